	.target	sm_90a

	.elftype	@"ET_EXEC"


//--------------------- .note.nv.tkinfo           --------------------------
	.section	.note.nv.tkinfo,"",@"SHT_NOTE"
	.sectionflags	@"SHF_NOTE_NV_TKINFO"
	.tkinfo
        /*0018*/ 	.word	0x00000002
        /*0030*/ 	.string	""
        /*0030*/ 	.string	"ptxas"
        /*0030*/ 	.string	"Cuda compilation tools, release 13.0, V13.0.88"
        /*0030*/ 	.string	"Build cuda_13.0.r13.0/compiler.36424714_0"
        /*0030*/ 	.string	"-arch sm_90a -m 64 "



//--------------------- .note.nv.cuinfo           --------------------------
	.section	.note.nv.cuinfo,"",@"SHT_NOTE"
	.sectionflags	@"SHF_NOTE_NV_CUINFO"
        /*0018*/ 	.short	0x0002
        /*001a*/ 	.short	0x005a
        /*001c*/ 	.short	0x0082
	.zero		2


//--------------------- .nv.info                  --------------------------
	.section	.nv.info,"",@"SHT_CUDA_INFO"
	.align	4


	//----- nvinfo : EIATTR_REGCOUNT
	.align		4
        /*0000*/ 	.byte	0x04, 0x2f
        /*0002*/ 	.short	(.L_56 - .L_55)
	.align		4
.L_55:
        /*0004*/ 	.word	index@(_ZN7cutlass13device_kernelIN5flash11enable_sm90INS1_16FlashAttnFwdSm90INS1_25CollectiveMainloopFwdSm90ILi2EN4cute5tupleIJNS5_1CILi1EEES8_S8_EEENS6_IJNS7_ILi192EEENS7_ILi160EEENS7_ILi64EEEEEELi64ENS_12float_e4m3_tEfNS_4arch4Sm90ELb1ELb0ELb0ELb1ELb1ELb1ELb0ELb1ELb1ELb1ELb1ELb0EEENS1_21CollectiveEpilogueFwdINS6_IJSA_SC_SB_EEES9_NS_10bfloat16_tESG_Li384ELb1ELb1ELb1ELb1EEENS1_36VarlenDynamicPersistentTileSchedulerILi192ELi160ELi384ELi128ELb1ELb1ELb1ELb1ELb1ELb1EEEEEEEEEvNT_6ParamsE)
        /*0008*/ 	.word	0x00000080


	//----- nvinfo : EIATTR_FRAME_SIZE
	.align		4
.L_56:
        /*000c*/ 	.byte	0x04, 0x11
        /*000e*/ 	.short	(.L_58 - .L_57)
	.align		4
.L_57:
        /*0010*/ 	.word	index@(_ZN7cutlass13device_kernelIN5flash11enable_sm90INS1_16FlashAttnFwdSm90INS1_25CollectiveMainloopFwdSm90ILi2EN4cute5tupleIJNS5_1CILi1EEES8_S8_EEENS6_IJNS7_ILi192EEENS7_ILi160EEENS7_ILi64EEEEEELi64ENS_12float_e4m3_tEfNS_4arch4Sm90ELb1ELb0ELb0ELb1ELb1ELb1ELb0ELb1ELb1ELb1ELb1ELb0EEENS1_21CollectiveEpilogueFwdINS6_IJSA_SC_SB_EEES9_NS_10bfloat16_tESG_Li384ELb1ELb1ELb1ELb1EEENS1_36VarlenDynamicPersistentTileSchedulerILi192ELi160ELi384ELi128ELb1ELb1ELb1ELb1ELb1ELb1EEEEEEEEEvNT_6ParamsE)
        /*0014*/ 	.word	0x000000a8


	//----- nvinfo : EIATTR_REGCOUNT
	.align		4
.L_58:
        /*0018*/ 	.byte	0x04, 0x2f
        /*001a*/ 	.short	(.L_60 - .L_59)
	.align		4
.L_59:
        /*001c*/ 	.word	index@(_ZN7cutlass13device_kernelIN5flash11enable_sm90INS1_16FlashAttnFwdSm90INS1_25CollectiveMainloopFwdSm90ILi2EN4cute5tupleIJNS5_1CILi1EEES8_S8_EEENS6_IJNS7_ILi192EEENS7_ILi160EEENS7_ILi64EEEEEELi64ENS_12float_e4m3_tEfNS_4arch4Sm90ELb1ELb0ELb0ELb1ELb1ELb0ELb0ELb1ELb1ELb1ELb1ELb0EEENS1_21CollectiveEpilogueFwdINS6_IJSA_SC_SB_EEES9_NS_10bfloat16_tESG_Li384ELb1ELb1ELb1ELb1EEENS1_36VarlenDynamicPersistentTileSchedulerILi192ELi160ELi384ELi128ELb1ELb1ELb1ELb1ELb1ELb1EEEEEEEEEvNT_6ParamsE)
        /*0020*/ 	.word	0x00000080


	//----- nvinfo : EIATTR_FRAME_SIZE
	.align		4
.L_60:
        /*0024*/ 	.byte	0x04, 0x11
        /*0026*/ 	.short	(.L_62 - .L_61)
	.align		4
.L_61:
        /*0028*/ 	.word	index@(_ZN7cutlass13device_kernelIN5flash11enable_sm90INS1_16FlashAttnFwdSm90INS1_25CollectiveMainloopFwdSm90ILi2EN4cute5tupleIJNS5_1CILi1EEES8_S8_EEENS6_IJNS7_ILi192EEENS7_ILi160EEENS7_ILi64EEEEEELi64ENS_12float_e4m3_tEfNS_4arch4Sm90ELb1ELb0ELb0ELb1ELb1ELb0ELb0ELb1ELb1ELb1ELb1ELb0EEENS1_21CollectiveEpilogueFwdINS6_IJSA_SC_SB_EEES9_NS_10bfloat16_tESG_Li384ELb1ELb1ELb1ELb1EEENS1_36VarlenDynamicPersistentTileSchedulerILi192ELi160ELi384ELi128ELb1ELb1ELb1ELb1ELb1ELb1EEEEEEEEEvNT_6ParamsE)
        /*002c*/ 	.word	0x00000048


	//----- nvinfo : EIATTR_REGCOUNT
	.align		4
.L_62:
        /*0030*/ 	.byte	0x04, 0x2f
        /*0032*/ 	.short	(.L_64 - .L_63)
	.align		4
.L_63:
        /*0034*/ 	.word	index@(_ZN7cutlass13device_kernelIN5flash11enable_sm90INS1_16FlashAttnFwdSm90INS1_25CollectiveMainloopFwdSm90ILi2EN4cute5tupleIJNS5_1CILi1EEES8_S8_EEENS6_IJNS7_ILi192EEENS7_ILi160EEENS7_ILi64EEEEEELi64ENS_12float_e4m3_tEfNS_4arch4Sm90ELb1ELb0ELb0ELb0ELb1ELb0ELb0ELb1ELb1ELb1ELb1ELb0EEENS1_21CollectiveEpilogueFwdINS6_IJSA_SC_SB_EEES9_NS_10bfloat16_tESG_Li384ELb0ELb1ELb1ELb1EEENS1_19SingleTileSchedulerILb0ELb1ELb1ELi192EEEEEEEEEvNT_6ParamsE)
        /*0038*/ 	.word	0x00000080


	//----- nvinfo : EIATTR_FRAME_SIZE
	.align		4
.L_64:
        /*003c*/ 	.byte	0x04, 0x11
        /*003e*/ 	.short	(.L_66 - .L_65)
	.align		4
.L_65:
        /*0040*/ 	.word	index@(_ZN7cutlass13device_kernelIN5flash11enable_sm90INS1_16FlashAttnFwdSm90INS1_25CollectiveMainloopFwdSm90ILi2EN4cute5tupleIJNS5_1CILi1EEES8_S8_EEENS6_IJNS7_ILi192EEENS7_ILi160EEENS7_ILi64EEEEEELi64ENS_12float_e4m3_tEfNS_4arch4Sm90ELb1ELb0ELb0ELb0ELb1ELb0ELb0ELb1ELb1ELb1ELb1ELb0EEENS1_21CollectiveEpilogueFwdINS6_IJSA_SC_SB_EEES9_NS_10bfloat16_tESG_Li384ELb0ELb1ELb1ELb1EEENS1_19SingleTileSchedulerILb0ELb1ELb1ELi192EEEEEEEEEvNT_6ParamsE)
        /*0044*/ 	.word	0x00000028


	//----- nvinfo : EIATTR_REGCOUNT
	.align		4
.L_66:
        /*0048*/ 	.byte	0x04, 0x2f
        /*004a*/ 	.short	(.L_68 - .L_67)
	.align		4
.L_67:
        /*004c*/ 	.word	index@(_ZN7cutlass13device_kernelIN5flash11enable_sm90INS1_16FlashAttnFwdSm90INS1_25CollectiveMainloopFwdSm90ILi2EN4cute5tupleIJNS5_1CILi1EEES8_S8_EEENS6_IJNS7_ILi192EEENS7_ILi160EEENS7_ILi64EEEEEELi64ENS_12float_e4m3_tEfNS_4arch4Sm90ELb0ELb1ELb0ELb1ELb1ELb1ELb0ELb1ELb1ELb1ELb1ELb0EEENS1_21CollectiveEpilogueFwdINS6_IJSA_SC_SB_EEES9_NS_10bfloat16_tESG_Li384ELb1ELb1ELb1ELb1EEENS1_36VarlenDynamicPersistentTileSchedulerILi192ELi160ELi384ELi128ELb1ELb1ELb1ELb1ELb0ELb1EEEEEEEEEvNT_6ParamsE)
        /*0050*/ 	.word	0x00000080


	//----- nvinfo : EIATTR_FRAME_SIZE
	.align		4
.L_68:
        /*0054*/ 	.byte	0x04, 0x11
        /*0056*/ 	.short	(.L_70 - .L_69)
	.align		4
.L_69:
        /*0058*/ 	.word	index@(_ZN7cutlass13device_kernelIN5flash11enable_sm90INS1_16FlashAttnFwdSm90INS1_25CollectiveMainloopFwdSm90ILi2EN4cute5tupleIJNS5_1CILi1EEES8_S8_EEENS6_IJNS7_ILi192EEENS7_ILi160EEENS7_ILi64EEEEEELi64ENS_12float_e4m3_tEfNS_4arch4Sm90ELb0ELb1ELb0ELb1ELb1ELb1ELb0ELb1ELb1ELb1ELb1ELb0EEENS1_21CollectiveEpilogueFwdINS6_IJSA_SC_SB_EEES9_NS_10bfloat16_tESG_Li384ELb1ELb1ELb1ELb1EEENS1_36VarlenDynamicPersistentTileSchedulerILi192ELi160ELi384ELi128ELb1ELb1ELb1ELb1ELb0ELb1EEEEEEEEEvNT_6ParamsE)
        /*005c*/ 	.word	0x00000070


	//----- nvinfo : EIATTR_REGCOUNT
	.align		4
.L_70:
        /*0060*/ 	.byte	0x04, 0x2f
        /*0062*/ 	.short	(.L_72 - .L_71)
	.align		4
.L_71:
        /*0064*/ 	.word	index@(_ZN7cutlass13device_kernelIN5flash11enable_sm90INS1_16FlashAttnFwdSm90INS1_25CollectiveMainloopFwdSm90ILi2EN4cute5tupleIJNS5_1CILi1EEES8_S8_EEENS6_IJNS7_ILi192EEENS7_ILi160EEENS7_ILi64EEEEEELi64ENS_12float_e4m3_tEfNS_4arch4Sm90ELb0ELb1ELb0ELb1ELb1ELb0ELb0ELb1ELb1ELb1ELb1ELb0EEENS1_21CollectiveEpilogueFwdINS6_IJSA_SC_SB_EEES9_NS_10bfloat16_tESG_Li384ELb1ELb1ELb1ELb1EEENS1_36VarlenDynamicPersistentTileSchedulerILi192ELi160ELi384ELi128ELb1ELb1ELb1ELb1ELb0ELb1EEEEEEEEEvNT_6ParamsE)
        /*0068*/ 	.word	0x00000080


	//----- nvinfo : EIATTR_FRAME_SIZE
	.align		4
.L_72:
        /*006c*/ 	.byte	0x04, 0x11
        /*006e*/ 	.short	(.L_74 - .L_73)
	.align		4
.L_73:
        /*0070*/ 	.word	index@(_ZN7cutlass13device_kernelIN5flash11enable_sm90INS1_16FlashAttnFwdSm90INS1_25CollectiveMainloopFwdSm90ILi2EN4cute5tupleIJNS5_1CILi1EEES8_S8_EEENS6_IJNS7_ILi192EEENS7_ILi160EEENS7_ILi64EEEEEELi64ENS_12float_e4m3_tEfNS_4arch4Sm90ELb0ELb1ELb0ELb1ELb1ELb0ELb0ELb1ELb1ELb1ELb1ELb0EEENS1_21CollectiveEpilogueFwdINS6_IJSA_SC_SB_EEES9_NS_10bfloat16_tESG_Li384ELb1ELb1ELb1ELb1EEENS1_36VarlenDynamicPersistentTileSchedulerILi192ELi160ELi384ELi128ELb1ELb1ELb1ELb1ELb0ELb1EEEEEEEEEvNT_6ParamsE)
        /*0074*/ 	.word	0x00000038


	//----- nvinfo : EIATTR_REGCOUNT
	.align		4
.L_74:
        /*0078*/ 	.byte	0x04, 0x2f
        /*007a*/ 	.short	(.L_76 - .L_75)
	.align		4
.L_75:
        /*007c*/ 	.word	index@(_ZN7cutlass13device_kernelIN5flash11enable_sm90INS1_16FlashAttnFwdSm90INS1_25CollectiveMainloopFwdSm90ILi2EN4cute5tupleIJNS5_1CILi1EEES8_S8_EEENS6_IJNS7_ILi192EEENS7_ILi160EEENS7_ILi64EEEEEELi64ENS_12float_e4m3_tEfNS_4arch4Sm90ELb0ELb1ELb0ELb0ELb1ELb0ELb0ELb1ELb1ELb1ELb1ELb0EEENS1_21CollectiveEpilogueFwdINS6_IJSA_SC_SB_EEES9_NS_10bfloat16_tESG_Li384ELb0ELb1ELb1ELb1EEENS1_19SingleTileSchedulerILb0ELb1ELb1ELi192EEEEEEEEEvNT_6ParamsE)
        /*0080*/ 	.word	0x00000080


	//----- nvinfo : EIATTR_FRAME_SIZE
	.align		4
.L_76:
        /*0084*/ 	.byte	0x04, 0x11
        /*0086*/ 	.short	(.L_78 - .L_77)
	.align		4
.L_77:
        /*0088*/ 	.word	index@(_ZN7cutlass13device_kernelIN5flash11enable_sm90INS1_16FlashAttnFwdSm90INS1_25CollectiveMainloopFwdSm90ILi2EN4cute5tupleIJNS5_1CILi1EEES8_S8_EEENS6_IJNS7_ILi192EEENS7_ILi160EEENS7_ILi64EEEEEELi64ENS_12float_e4m3_tEfNS_4arch4Sm90ELb0ELb1ELb0ELb0ELb1ELb0ELb0ELb1ELb1ELb1ELb1ELb0EEENS1_21CollectiveEpilogueFwdINS6_IJSA_SC_SB_EEES9_NS_10bfloat16_tESG_Li384ELb0ELb1ELb1ELb1EEENS1_19SingleTileSchedulerILb0ELb1ELb1ELi192EEEEEEEEEvNT_6ParamsE)
        /*008c*/ 	.word	0x00000028


	//----- nvinfo : EIATTR_REGCOUNT
	.align		4
.L_78:
        /*0090*/ 	.byte	0x04, 0x2f
        /*0092*/ 	.short	(.L_80 - .L_79)
	.align		4
.L_79:
        /*0094*/ 	.word	index@(_ZN7cutlass13device_kernelIN5flash11enable_sm90INS1_16FlashAttnFwdSm90INS1_25CollectiveMainloopFwdSm90ILi2EN4cute5tupleIJNS5_1CILi1EEES8_S8_EEENS6_IJNS7_ILi192EEENS7_ILi160EEENS7_ILi64EEEEEELi64ENS_12float_e4m3_tEfNS_4arch4Sm90ELb0ELb0ELb0ELb1ELb1ELb1ELb0ELb1ELb1ELb1ELb1ELb0EEENS1_21CollectiveEpilogueFwdINS6_IJSA_SC_SB_EEES9_NS_10bfloat16_tESG_Li384ELb1ELb1ELb1ELb1EEENS1_36VarlenDynamicPersistentTileSchedulerILi192ELi160ELi384ELi128ELb1ELb1ELb1ELb0ELb1ELb1EEEEEEEEEvNT_6ParamsE)
        /*0098*/ 	.word	0x00000080


	//----- nvinfo : EIATTR_FRAME_SIZE
	.align		4
.L_80:
        /*009c*/ 	.byte	0x04, 0x11
        /*009e*/ 	.short	(.L_82 - .L_81)
	.align		4
.L_81:
        /*00a0*/ 	.word	index@(_ZN7cutlass13device_kernelIN5flash11enable_sm90INS1_16FlashAttnFwdSm90INS1_25CollectiveMainloopFwdSm90ILi2EN4cute5tupleIJNS5_1CILi1EEES8_S8_EEENS6_IJNS7_ILi192EEENS7_ILi160EEENS7_ILi64EEEEEELi64ENS_12float_e4m3_tEfNS_4arch4Sm90ELb0ELb0ELb0ELb1ELb1ELb1ELb0ELb1ELb1ELb1ELb1ELb0EEENS1_21CollectiveEpilogueFwdINS6_IJSA_SC_SB_EEES9_NS_10bfloat16_tESG_Li384ELb1ELb1ELb1ELb1EEENS1_36VarlenDynamicPersistentTileSchedulerILi192ELi160ELi384ELi128ELb1ELb1ELb1ELb0ELb1ELb1EEEEEEEEEvNT_6ParamsE)
        /*00a4*/ 	.word	0x000000a8


	//----- nvinfo : EIATTR_REGCOUNT
	.align		4
.L_82:
        /*00a8*/ 	.byte	0x04, 0x2f
        /*00aa*/ 	.short	(.L_84 - .L_83)
	.align		4
.L_83:
        /*00ac*/ 	.word	index@(_ZN7cutlass13device_kernelIN5flash11enable_sm90INS1_16FlashAttnFwdSm90INS1_25CollectiveMainloopFwdSm90ILi2EN4cute5tupleIJNS5_1CILi1EEES8_S8_EEENS6_IJNS7_ILi192EEENS7_ILi160EEENS7_ILi64EEEEEELi64ENS_12float_e4m3_tEfNS_4arch4Sm90ELb0ELb0ELb0ELb1ELb1ELb0ELb0ELb1ELb1ELb1ELb1ELb0EEENS1_21CollectiveEpilogueFwdINS6_IJSA_SC_SB_EEES9_NS_10bfloat16_tESG_Li384ELb1ELb1ELb1ELb1EEENS1_36VarlenDynamicPersistentTileSchedulerILi192ELi160ELi384ELi128ELb1ELb1ELb1ELb0ELb1ELb1EEEEEEEEEvNT_6ParamsE)
        /*00b0*/ 	.word	0x00000080


	//----- nvinfo : EIATTR_FRAME_SIZE
	.align		4
.L_84:
        /*00b4*/ 	.byte	0x04, 0x11
        /*00b6*/ 	.short	(.L_86 - .L_85)
	.align		4
.L_85:
        /*00b8*/ 	.word	index@(_ZN7cutlass13device_kernelIN5flash11enable_sm90INS1_16FlashAttnFwdSm90INS1_25CollectiveMainloopFwdSm90ILi2EN4cute5tupleIJNS5_1CILi1EEES8_S8_EEENS6_IJNS7_ILi192EEENS7_ILi160EEENS7_ILi64EEEEEELi64ENS_12float_e4m3_tEfNS_4arch4Sm90ELb0ELb0ELb0ELb1ELb1ELb0ELb0ELb1ELb1ELb1ELb1ELb0EEENS1_21CollectiveEpilogueFwdINS6_IJSA_SC_SB_EEES9_NS_10bfloat16_tESG_Li384ELb1ELb1ELb1ELb1EEENS1_36VarlenDynamicPersistentTileSchedulerILi192ELi160ELi384ELi128ELb1ELb1ELb1ELb0ELb1ELb1EEEEEEEEEvNT_6ParamsE)
        /*00bc*/ 	.word	0x00000040


	//----- nvinfo : EIATTR_REGCOUNT
	.align		4
.L_86:
        /*00c0*/ 	.byte	0x04, 0x2f
        /*00c2*/ 	.short	(.L_88 - .L_87)
	.align		4
.L_87:
        /*00c4*/ 	.word	index@(_ZN7cutlass13device_kernelIN5flash11enable_sm90INS1_16FlashAttnFwdSm90INS1_25CollectiveMainloopFwdSm90ILi2EN4cute5tupleIJNS5_1CILi1EEES8_S8_EEENS6_IJNS7_ILi192EEENS7_ILi160EEENS7_ILi64EEEEEELi64ENS_12float_e4m3_tEfNS_4arch4Sm90ELb0ELb0ELb0ELb0ELb1ELb0ELb0ELb1ELb1ELb1ELb1ELb0EEENS1_21CollectiveEpilogueFwdINS6_IJSA_SC_SB_EEES9_NS_10bfloat16_tESG_Li384ELb0ELb1ELb1ELb1EEENS1_19SingleTileSchedulerILb0ELb1ELb1ELi192EEEEEEEEEvNT_6ParamsE)
        /*00c8*/ 	.word	0x00000080


	//----- nvinfo : EIATTR_FRAME_SIZE
	.align		4
.L_88:
        /*00cc*/ 	.byte	0x04, 0x11
        /*00ce*/ 	.short	(.L_90 - .L_89)
	.align		4
.L_89:
        /*00d0*/ 	.word	index@(_ZN7cutlass13device_kernelIN5flash11enable_sm90INS1_16FlashAttnFwdSm90INS1_25CollectiveMainloopFwdSm90ILi2EN4cute5tupleIJNS5_1CILi1EEES8_S8_EEENS6_IJNS7_ILi192EEENS7_ILi160EEENS7_ILi64EEEEEELi64ENS_12float_e4m3_tEfNS_4arch4Sm90ELb0ELb0ELb0ELb0ELb1ELb0ELb0ELb1ELb1ELb1ELb1ELb0EEENS1_21CollectiveEpilogueFwdINS6_IJSA_SC_SB_EEES9_NS_10bfloat16_tESG_Li384ELb0ELb1ELb1ELb1EEENS1_19SingleTileSchedulerILb0ELb1ELb1ELi192EEEEEEEEEvNT_6ParamsE)
        /*00d4*/ 	.word	0x00000020


	//----- nvinfo : EIATTR_REGCOUNT
	.align		4
.L_90:
        /*00d8*/ 	.byte	0x04, 0x2f
        /*00da*/ 	.short	(.L_92 - .L_91)
	.align		4
.L_91:
        /*00dc*/ 	.word	index@(_ZN7cutlass13device_kernelIN5flash11enable_sm90INS1_16FlashAttnFwdSm90INS1_25CollectiveMainloopFwdSm90ILi2EN4cute5tupleIJNS5_1CILi1EEES8_S8_EEENS6_IJNS7_ILi192EEENS7_ILi128EEENS7_ILi96EEEEEELi96ENS_12float_e4m3_tEfNS_4arch4Sm90ELb1ELb0ELb0ELb1ELb1ELb1ELb0ELb1ELb1ELb1ELb1ELb0EEENS1_21CollectiveEpilogueFwdINS6_IJSA_SC_SB_EEES9_NS_10bfloat16_tESG_Li384ELb1ELb1ELb1ELb1EEENS1_36VarlenDynamicPersistentTileSchedulerILi192ELi128ELi384ELi128ELb1ELb1ELb1ELb1ELb1ELb1EEEEEEEEEvNT_6ParamsE)
        /*00e0*/ 	.word	0x00000080


	//----- nvinfo : EIATTR_FRAME_SIZE
	.align		4
.L_92:
        /*00e4*/ 	.byte	0x04, 0x11
        /*00e6*/ 	.short	(.L_94 - .L_93)
	.align		4
.L_93:
        /*00e8*/ 	.word	index@(_ZN7cutlass13device_kernelIN5flash11enable_sm90INS1_16FlashAttnFwdSm90INS1_25CollectiveMainloopFwdSm90ILi2EN4cute5tupleIJNS5_1CILi1EEES8_S8_EEENS6_IJNS7_ILi192EEENS7_ILi128EEENS7_ILi96EEEEEELi96ENS_12float_e4m3_tEfNS_4arch4Sm90ELb1ELb0ELb0ELb1ELb1ELb1ELb0ELb1ELb1ELb1ELb1ELb0EEENS1_21CollectiveEpilogueFwdINS6_IJSA_SC_SB_EEES9_NS_10bfloat16_tESG_Li384ELb1ELb1ELb1ELb1EEENS1_36VarlenDynamicPersistentTileSchedulerILi192ELi128ELi384ELi128ELb1ELb1ELb1ELb1ELb1ELb1EEEEEEEEEvNT_6ParamsE)
        /*00ec*/ 	.word	0x000000c0


	//----- nvinfo : EIATTR_REGCOUNT
	.align		4
.L_94:
        /*00f0*/ 	.byte	0x04, 0x2f
        /*00f2*/ 	.short	(.L_96 - .L_95)
	.align		4
.L_95:
        /*00f4*/ 	.word	index@(_ZN7cutlass13device_kernelIN5flash11enable_sm90INS1_16FlashAttnFwdSm90INS1_25CollectiveMainloopFwdSm90ILi2EN4cute5tupleIJNS5_1CILi1EEES8_S8_EEENS6_IJNS7_ILi192EEENS7_ILi128EEENS7_ILi96EEEEEELi96ENS_12float_e4m3_tEfNS_4arch4Sm90ELb1ELb0ELb0ELb1ELb1ELb0ELb0ELb1ELb1ELb1ELb1ELb0EEENS1_21CollectiveEpilogueFwdINS6_IJSA_SC_SB_EEES9_NS_10bfloat16_tESG_Li384ELb1ELb1ELb1ELb1EEENS1_36VarlenDynamicPersistentTileSchedulerILi192ELi128ELi384ELi128ELb1ELb1ELb1ELb1ELb1ELb1EEEEEEEEEvNT_6ParamsE)
        /*00f8*/ 	.word	0x00000080


	//----- nvinfo : EIATTR_FRAME_SIZE
	.align		4
.L_96:
        /*00fc*/ 	.byte	0x04, 0x11
        /*00fe*/ 	.short	(.L_98 - .L_97)
	.align		4
.L_97:
        /*0100*/ 	.word	index@(_ZN7cutlass13device_kernelIN5flash11enable_sm90INS1_16FlashAttnFwdSm90INS1_25CollectiveMainloopFwdSm90ILi2EN4cute5tupleIJNS5_1CILi1EEES8_S8_EEENS6_IJNS7_ILi192EEENS7_ILi128EEENS7_ILi96EEEEEELi96ENS_12float_e4m3_tEfNS_4arch4Sm90ELb1ELb0ELb0ELb1ELb1ELb0ELb0ELb1ELb1ELb1ELb1ELb0EEENS1_21CollectiveEpilogueFwdINS6_IJSA_SC_SB_EEES9_NS_10bfloat16_tESG_Li384ELb1ELb1ELb1ELb1EEENS1_36VarlenDynamicPersistentTileSchedulerILi192ELi128ELi384ELi128ELb1ELb1ELb1ELb1ELb1ELb1EEEEEEEEEvNT_6ParamsE)
        /*0104*/ 	.word	0x00000038


	//----- nvinfo : EIATTR_REGCOUNT
	.align		4
.L_98:
        /*0108*/ 	.byte	0x04, 0x2f
        /*010a*/ 	.short	(.L_100 - .L_99)
	.align		4
.L_99:
        /*010c*/ 	.word	index@(_ZN7cutlass13device_kernelIN5flash11enable_sm90INS1_16FlashAttnFwdSm90INS1_25CollectiveMainloopFwdSm90ILi2EN4cute5tupleIJNS5_1CILi1EEES8_S8_EEENS6_IJNS7_ILi192EEENS7_ILi128EEENS7_ILi96EEEEEELi96ENS_12float_e4m3_tEfNS_4arch4Sm90ELb1ELb0ELb0ELb0ELb1ELb0ELb0ELb1ELb1ELb1ELb1ELb0EEENS1_21CollectiveEpilogueFwdINS6_IJSA_SC_SB_EEES9_NS_10bfloat16_tESG_Li384ELb0ELb1ELb1ELb1EEENS1_19SingleTileSchedulerILb0ELb1ELb1ELi192EEEEEEEEEvNT_6ParamsE)
        /*0110*/ 	.word	0x00000080


	//----- nvinfo : EIATTR_FRAME_SIZE
	.align		4
.L_100:
        /*0114*/ 	.byte	0x04, 0x11
        /*0116*/ 	.short	(.L_102 - .L_101)
	.align		4
.L_101:
        /*0118*/ 	.word	index@(_ZN7cutlass13device_kernelIN5flash11enable_sm90INS1_16FlashAttnFwdSm90INS1_25CollectiveMainloopFwdSm90ILi2EN4cute5tupleIJNS5_1CILi1EEES8_S8_EEENS6_IJNS7_ILi192EEENS7_ILi128EEENS7_ILi96EEEEEELi96ENS_12float_e4m3_tEfNS_4arch4Sm90ELb1ELb0ELb0ELb0ELb1ELb0ELb0ELb1ELb1ELb1ELb1ELb0EEENS1_21CollectiveEpilogueFwdINS6_IJSA_SC_SB_EEES9_NS_10bfloat16_tESG_Li384ELb0ELb1ELb1ELb1EEENS1_19SingleTileSchedulerILb0ELb1ELb1ELi192EEEEEEEEEvNT_6ParamsE)
        /*011c*/ 	.word	0x00000008


	//----- nvinfo : EIATTR_REGCOUNT
	.align		4
.L_102:
        /*0120*/ 	.byte	0x04, 0x2f
        /*0122*/ 	.short	(.L_104 - .L_103)
	.align		4
.L_103:
        /*0124*/ 	.word	index@(_ZN7cutlass13device_kernelIN5flash11enable_sm90INS1_16FlashAttnFwdSm90INS1_25CollectiveMainloopFwdSm90ILi2EN4cute5tupleIJNS5_1CILi1EEES8_S8_EEENS6_IJNS7_ILi192EEENS7_ILi128EEENS7_ILi96EEEEEELi96ENS_12float_e4m3_tEfNS_4arch4Sm90ELb0ELb1ELb0ELb1ELb1ELb1ELb0ELb1ELb1ELb1ELb1ELb0EEENS1_21CollectiveEpilogueFwdINS6_IJSA_SC_SB_EEES9_NS_10bfloat16_tESG_Li384ELb1ELb1ELb1ELb1EEENS1_36VarlenDynamicPersistentTileSchedulerILi192ELi128ELi384ELi128ELb1ELb1ELb1ELb1ELb0ELb1EEEEEEEEEvNT_6ParamsE)
        /*0128*/ 	.word	0x00000080


	//----- nvinfo : EIATTR_FRAME_SIZE
	.align		4
.L_104:
        /*012c*/ 	.byte	0x04, 0x11
        /*012e*/ 	.short	(.L_106 - .L_105)
	.align		4
.L_105:
        /*0130*/ 	.word	index@(_ZN7cutlass13device_kernelIN5flash11enable_sm90INS1_16FlashAttnFwdSm90INS1_25CollectiveMainloopFwdSm90ILi2EN4cute5tupleIJNS5_1CILi1EEES8_S8_EEENS6_IJNS7_ILi192EEENS7_ILi128EEENS7_ILi96EEEEEELi96ENS_12float_e4m3_tEfNS_4arch4Sm90ELb0ELb1ELb0ELb1ELb1ELb1ELb0ELb1ELb1ELb1ELb1ELb0EEENS1_21CollectiveEpilogueFwdINS6_IJSA_SC_SB_EEES9_NS_10bfloat16_tESG_Li384ELb1ELb1ELb1ELb1EEENS1_36VarlenDynamicPersistentTileSchedulerILi192ELi128ELi384ELi128ELb1ELb1ELb1ELb1ELb0ELb1EEEEEEEEEvNT_6ParamsE)
        /*0134*/ 	.word	0x00000090


	//----- nvinfo : EIATTR_REGCOUNT
	.align		4
.L_106:
        /*0138*/ 	.byte	0x04, 0x2f
        /*013a*/ 	.short	(.L_108 - .L_107)
	.align		4
.L_107:
        /*013c*/ 	.word	index@(_ZN7cutlass13device_kernelIN5flash11enable_sm90INS1_16FlashAttnFwdSm90INS1_25CollectiveMainloopFwdSm90ILi2EN4cute5tupleIJNS5_1CILi1EEES8_S8_EEENS6_IJNS7_ILi192EEENS7_ILi128EEENS7_ILi96EEEEEELi96ENS_12float_e4m3_tEfNS_4arch4Sm90ELb0ELb1ELb0ELb1ELb1ELb0ELb0ELb1ELb1ELb1ELb1ELb0EEENS1_21CollectiveEpilogueFwdINS6_IJSA_SC_SB_EEES9_NS_10bfloat16_tESG_Li384ELb1ELb1ELb1ELb1EEENS1_36VarlenDynamicPersistentTileSchedulerILi192ELi128ELi384ELi128ELb1ELb1ELb1ELb1ELb0ELb1EEEEEEEEEvNT_6ParamsE)
        /*0140*/ 	.word	0x00000080


	//----- nvinfo : EIATTR_FRAME_SIZE
	.align		4
.L_108:
        /*0144*/ 	.byte	0x04, 0x11
        /*0146*/ 	.short	(.L_110 - .L_109)
	.align		4
.L_109:
        /*0148*/ 	.word	index@(_ZN7cutlass13device_kernelIN5flash11enable_sm90INS1_16FlashAttnFwdSm90INS1_25CollectiveMainloopFwdSm90ILi2EN4cute5tupleIJNS5_1CILi1EEES8_S8_EEENS6_IJNS7_ILi192EEENS7_ILi128EEENS7_ILi96EEEEEELi96ENS_12float_e4m3_tEfNS_4arch4Sm90ELb0ELb1ELb0ELb1ELb1ELb0ELb0ELb1ELb1ELb1ELb1ELb0EEENS1_21CollectiveEpilogueFwdINS6_IJSA_SC_SB_EEES9_NS_10bfloat16_tESG_Li384ELb1ELb1ELb1ELb1EEENS1_36VarlenDynamicPersistentTileSchedulerILi192ELi128ELi384ELi128ELb1ELb1ELb1ELb1ELb0ELb1EEEEEEEEEvNT_6ParamsE)
        /*014c*/ 	.word	0x00000028


	//----- nvinfo : EIATTR_REGCOUNT
	.align		4
.L_110:
        /*0150*/ 	.byte	0x04, 0x2f
        /*0152*/ 	.short	(.L_112 - .L_111)
	.align		4
.L_111:
        /*0154*/ 	.word	index@(_ZN7cutlass13device_kernelIN5flash11enable_sm90INS1_16FlashAttnFwdSm90INS1_25CollectiveMainloopFwdSm90ILi2EN4cute5tupleIJNS5_1CILi1EEES8_S8_EEENS6_IJNS7_ILi192EEENS7_ILi128EEENS7_ILi96EEEEEELi96ENS_12float_e4m3_tEfNS_4arch4Sm90ELb0ELb1ELb0ELb0ELb1ELb0ELb0ELb1ELb1ELb1ELb1ELb0EEENS1_21CollectiveEpilogueFwdINS6_IJSA_SC_SB_EEES9_NS_10bfloat16_tESG_Li384ELb0ELb1ELb1ELb1EEENS1_19SingleTileSchedulerILb0ELb1ELb1ELi192EEEEEEEEEvNT_6ParamsE)
        /*0158*/ 	.word	0x00000080


	//----- nvinfo : EIATTR_FRAME_SIZE
	.align		4
.L_112:
        /*015c*/ 	.byte	0x04, 0x11
        /*015e*/ 	.short	(.L_114 - .L_113)
	.align		4
.L_113:
        /*0160*/ 	.word	index@(_ZN7cutlass13device_kernelIN5flash11enable_sm90INS1_16FlashAttnFwdSm90INS1_25CollectiveMainloopFwdSm90ILi2EN4cute5tupleIJNS5_1CILi1EEES8_S8_EEENS6_IJNS7_ILi192EEENS7_ILi128EEENS7_ILi96EEEEEELi96ENS_12float_e4m3_tEfNS_4arch4Sm90ELb0ELb1ELb0ELb0ELb1ELb0ELb0ELb1ELb1ELb1ELb1ELb0EEENS1_21CollectiveEpilogueFwdINS6_IJSA_SC_SB_EEES9_NS_10bfloat16_tESG_Li384ELb0ELb1ELb1ELb1EEENS1_19SingleTileSchedulerILb0ELb1ELb1ELi192EEEEEEEEEvNT_6ParamsE)
        /*0164*/ 	.word	0x00000008


	//----- nvinfo : EIATTR_REGCOUNT
	.align		4
.L_114:
        /*0168*/ 	.byte	0x04, 0x2f
        /*016a*/ 	.short	(.L_116 - .L_115)
	.align		4
.L_115:
        /*016c*/ 	.word	index@(_ZN7cutlass13device_kernelIN5flash11enable_sm90INS1_16FlashAttnFwdSm90INS1_25CollectiveMainloopFwdSm90ILi2EN4cute5tupleIJNS5_1CILi1EEES8_S8_EEENS6_IJNS7_ILi192EEENS7_ILi128EEENS7_ILi96EEEEEELi96ENS_12float_e4m3_tEfNS_4arch4Sm90ELb0ELb0ELb0ELb1ELb1ELb1ELb0ELb1ELb1ELb1ELb1ELb0EEENS1_21CollectiveEpilogueFwdINS6_IJSA_SC_SB_EEES9_NS_10bfloat16_tESG_Li384ELb1ELb1ELb1ELb1EEENS1_36VarlenDynamicPersistentTileSchedulerILi192ELi128ELi384ELi128ELb1ELb1ELb1ELb0ELb1ELb1EEEEEEEEEvNT_6ParamsE)
        /*0170*/ 	.word	0x00000080


	//----- nvinfo : EIATTR_FRAME_SIZE
	.align		4
.L_116:
        /*0174*/ 	.byte	0x04, 0x11
        /*0176*/ 	.short	(.L_118 - .L_117)
	.align		4
.L_117:
        /*0178*/ 	.word	index@(_ZN7cutlass13device_kernelIN5flash11enable_sm90INS1_16FlashAttnFwdSm90INS1_25CollectiveMainloopFwdSm90ILi2EN4cute5tupleIJNS5_1CILi1EEES8_S8_EEENS6_IJNS7_ILi192EEENS7_ILi128EEENS7_ILi96EEEEEELi96ENS_12float_e4m3_tEfNS_4arch4Sm90ELb0ELb0ELb0ELb1ELb1ELb1ELb0ELb1ELb1ELb1ELb1ELb0EEENS1_21CollectiveEpilogueFwdINS6_IJSA_SC_SB_EEES9_NS_10bfloat16_tESG_Li384ELb1ELb1ELb1ELb1EEENS1_36VarlenDynamicPersistentTileSchedulerILi192ELi128ELi384ELi128ELb1ELb1ELb1ELb0ELb1ELb1EEEEEEEEEvNT_6ParamsE)
        /*017c*/ 	.word	0x000000b8


	//----- nvinfo : EIATTR_REGCOUNT
	.align		4
.L_118:
        /*0180*/ 	.byte	0x04, 0x2f
        /*0182*/ 	.short	(.L_120 - .L_119)
	.align		4
.L_119:
        /*0184*/ 	.word	index@(_ZN7cutlass13device_kernelIN5flash11enable_sm90INS1_16FlashAttnFwdSm90INS1_25CollectiveMainloopFwdSm90ILi2EN4cute5tupleIJNS5_1CILi1EEES8_S8_EEENS6_IJNS7_ILi192EEENS7_ILi128EEENS7_ILi96EEEEEELi96ENS_12float_e4m3_tEfNS_4arch4Sm90ELb0ELb0ELb0ELb1ELb1ELb0ELb0ELb1ELb1ELb1ELb1ELb0EEENS1_21CollectiveEpilogueFwdINS6_IJSA_SC_SB_EEES9_NS_10bfloat16_tESG_Li384ELb1ELb1ELb1ELb1EEENS1_36VarlenDynamicPersistentTileSchedulerILi192ELi128ELi384ELi128ELb1ELb1ELb1ELb0ELb1ELb1EEEEEEEEEvNT_6ParamsE)
        /*0188*/ 	.word	0x00000080


	//----- nvinfo : EIATTR_FRAME_SIZE
	.align		4
.L_120:
        /*018c*/ 	.byte	0x04, 0x11
        /*018e*/ 	.short	(.L_122 - .L_121)
	.align		4
.L_121:
        /*0190*/ 	.word	index@(_ZN7cutlass13device_kernelIN5flash11enable_sm90INS1_16FlashAttnFwdSm90INS1_25CollectiveMainloopFwdSm90ILi2EN4cute5tupleIJNS5_1CILi1EEES8_S8_EEENS6_IJNS7_ILi192EEENS7_ILi128EEENS7_ILi96EEEEEELi96ENS_12float_e4m3_tEfNS_4arch4Sm90ELb0ELb0ELb0ELb1ELb1ELb0ELb0ELb1ELb1ELb1ELb1ELb0EEENS1_21CollectiveEpilogueFwdINS6_IJSA_SC_SB_EEES9_NS_10bfloat16_tESG_Li384ELb1ELb1ELb1ELb1EEENS1_36VarlenDynamicPersistentTileSchedulerILi192ELi128ELi384ELi128ELb1ELb1ELb1ELb0ELb1ELb1EEEEEEEEEvNT_6ParamsE)
        /*0194*/ 	.word	0x00000040


	//----- nvinfo : EIATTR_REGCOUNT
	.align		4
.L_122:
        /*0198*/ 	.byte	0x04, 0x2f
        /*019a*/ 	.short	(.L_124 - .L_123)
	.align		4
.L_123:
        /*019c*/ 	.word	index@(_ZN7cutlass13device_kernelIN5flash11enable_sm90INS1_16FlashAttnFwdSm90INS1_25CollectiveMainloopFwdSm90ILi2EN4cute5tupleIJNS5_1CILi1EEES8_S8_EEENS6_IJNS7_ILi192EEENS7_ILi128EEENS7_ILi96EEEEEELi96ENS_12float_e4m3_tEfNS_4arch4Sm90ELb0ELb0ELb0ELb0ELb1ELb0ELb0ELb1ELb1ELb1ELb1ELb0EEENS1_21CollectiveEpilogueFwdINS6_IJSA_SC_SB_EEES9_NS_10bfloat16_tESG_Li384ELb0ELb1ELb1ELb1EEENS1_19SingleTileSchedulerILb0ELb1ELb1ELi192EEEEEEEEEvNT_6ParamsE)
        /*01a0*/ 	.word	0x00000080


	//----- nvinfo : EIATTR_FRAME_SIZE
	.align		4
.L_124:
        /*01a4*/ 	.byte	0x04, 0x11
        /*01a6*/ 	.short	(.L_126 - .L_125)
	.align		4
.L_125:
        /*01a8*/ 	.word	index@(_ZN7cutlass13device_kernelIN5flash11enable_sm90INS1_16FlashAttnFwdSm90INS1_25CollectiveMainloopFwdSm90ILi2EN4cute5tupleIJNS5_1CILi1EEES8_S8_EEENS6_IJNS7_ILi192EEENS7_ILi128EEENS7_ILi96EEEEEELi96ENS_12float_e4m3_tEfNS_4arch4Sm90ELb0ELb0ELb0ELb0ELb1ELb0ELb0ELb1ELb1ELb1ELb1ELb0EEENS1_21CollectiveEpilogueFwdINS6_IJSA_SC_SB_EEES9_NS_10bfloat16_tESG_Li384ELb0ELb1ELb1ELb1EEENS1_19SingleTileSchedulerILb0ELb1ELb1ELi192EEEEEEEEEvNT_6ParamsE)
        /*01ac*/ 	.word	0x00000010


	//----- nvinfo : EIATTR_REGCOUNT
	.align		4
.L_126:
        /*01b0*/ 	.byte	0x04, 0x2f
        /*01b2*/ 	.short	(.L_128 - .L_127)
	.align		4
.L_127:
        /*01b4*/ 	.word	index@(_ZN7cutlass13device_kernelIN5flash11enable_sm90INS1_16FlashAttnFwdSm90INS1_25CollectiveMainloopFwdSm90ILi2EN4cute5tupleIJNS5_1CILi1EEES8_S8_EEENS6_IJNS7_ILi128EEENS7_ILi160EEESA_EEELi128ENS_12float_e4m3_tEfNS_4arch4Sm90ELb1ELb0ELb0ELb1ELb1ELb1ELb0ELb1ELb1ELb1ELb1ELb0EEENS1_21CollectiveEpilogueFwdINS6_IJSA_SA_SB_EEES9_NS_10bfloat16_tESF_Li256ELb1ELb1ELb1ELb1EEENS1_36VarlenDynamicPersistentTileSchedulerILi128ELi160ELi256ELi128ELb1ELb1ELb1ELb1ELb1ELb1EEEEEEEEEvNT_6ParamsE)
        /*01b8*/ 	.word	0x000000a8


	//----- nvinfo : EIATTR_FRAME_SIZE
	.align		4
.L_128:
        /*01bc*/ 	.byte	0x04, 0x11
        /*01be*/ 	.short	(.L_130 - .L_129)
	.align		4
.L_129:
        /*01c0*/ 	.word	index@(_ZN7cutlass13device_kernelIN5flash11enable_sm90INS1_16FlashAttnFwdSm90INS1_25CollectiveMainloopFwdSm90ILi2EN4cute5tupleIJNS5_1CILi1EEES8_S8_EEENS6_IJNS7_ILi128EEENS7_ILi160EEESA_EEELi128ENS_12float_e4m3_tEfNS_4arch4Sm90ELb1ELb0ELb0ELb1ELb1ELb1ELb0ELb1ELb1ELb1ELb1ELb0EEENS1_21CollectiveEpilogueFwdINS6_IJSA_SA_SB_EEES9_NS_10bfloat16_tESF_Li256ELb1ELb1ELb1ELb1EEENS1_36VarlenDynamicPersistentTileSchedulerILi128ELi160ELi256ELi128ELb1ELb1ELb1ELb1ELb1ELb1EEEEEEEEEvNT_6ParamsE)
        /*01c4*/ 	.word	0x00000050


	//----- nvinfo : EIATTR_REGCOUNT
	.align		4
.L_130:
        /*01c8*/ 	.byte	0x04, 0x2f
        /*01ca*/ 	.short	(.L_132 - .L_131)
	.align		4
.L_131:
        /*01cc*/ 	.word	index@(_ZN7cutlass13device_kernelIN5flash11enable_sm90INS1_16FlashAttnFwdSm90INS1_25CollectiveMainloopFwdSm90ILi2EN4cute5tupleIJNS5_1CILi1EEES8_S8_EEENS6_IJNS7_ILi128EEENS7_ILi160EEESA_EEELi128ENS_12float_e4m3_tEfNS_4arch4Sm90ELb1ELb0ELb0ELb1ELb1ELb0ELb0ELb1ELb1ELb1ELb1ELb0EEENS1_21CollectiveEpilogueFwdINS6_IJSA_SA_SB_EEES9_NS_10bfloat16_tESF_Li256ELb1ELb1ELb1ELb1EEENS1_36VarlenDynamicPersistentTileSchedulerILi128ELi160ELi256ELi128ELb1ELb1ELb1ELb1ELb1ELb1EEEEEEEEEvNT_6ParamsE)
        /*01d0*/ 	.word	0x000000a8


	//----- nvinfo : EIATTR_FRAME_SIZE
	.align		4
.L_132:
        /*01d4*/ 	.byte	0x04, 0x11
        /*01d6*/ 	.short	(.L_134 - .L_133)
	.align		4
.L_133:
        /*01d8*/ 	.word	index@(_ZN7cutlass13device_kernelIN5flash11enable_sm90INS1_16FlashAttnFwdSm90INS1_25CollectiveMainloopFwdSm90ILi2EN4cute5tupleIJNS5_1CILi1EEES8_S8_EEENS6_IJNS7_ILi128EEENS7_ILi160EEESA_EEELi128ENS_12float_e4m3_tEfNS_4arch4Sm90ELb1ELb0ELb0ELb1ELb1ELb0ELb0ELb1ELb1ELb1ELb1ELb0EEENS1_21CollectiveEpilogueFwdINS6_IJSA_SA_SB_EEES9_NS_10bfloat16_tESF_Li256ELb1ELb1ELb1ELb1EEENS1_36VarlenDynamicPersistentTileSchedulerILi128ELi160ELi256ELi128ELb1ELb1ELb1ELb1ELb1ELb1EEEEEEEEEvNT_6ParamsE)
        /*01dc*/ 	.word	0x00000030


	//----- nvinfo : EIATTR_REGCOUNT
	.align		4
.L_134:
        /*01e0*/ 	.byte	0x04, 0x2f
        /*01e2*/ 	.short	(.L_136 - .L_135)
	.align		4
.L_135:
        /*01e4*/ 	.word	index@(_ZN7cutlass13device_kernelIN5flash11enable_sm90INS1_16FlashAttnFwdSm90INS1_25CollectiveMainloopFwdSm90ILi2EN4cute5tupleIJNS5_1CILi1EEES8_S8_EEENS6_IJNS7_ILi128EEENS7_ILi160EEESA_EEELi128ENS_12float_e4m3_tEfNS_4arch4Sm90ELb1ELb0ELb0ELb0ELb1ELb0ELb0ELb1ELb1ELb1ELb1ELb0EEENS1_21CollectiveEpilogueFwdINS6_IJSA_SA_SB_EEES9_NS_10bfloat16_tESF_Li256ELb0ELb1ELb1ELb1EEENS1_19SingleTileSchedulerILb0ELb1ELb1ELi128EEEEEEEEEvNT_6ParamsE)
        /*01e8*/ 	.word	0x000000a8


	//----- nvinfo : EIATTR_FRAME_SIZE
	.align		4
.L_136:
        /*01ec*/ 	.byte	0x04, 0x11
        /*01ee*/ 	.short	(.L_138 - .L_137)
	.align		4
.L_137:
        /*01f0*/ 	.word	index@(_ZN7cutlass13device_kernelIN5flash11enable_sm90INS1_16FlashAttnFwdSm90INS1_25CollectiveMainloopFwdSm90ILi2EN4cute5tupleIJNS5_1CILi1EEES8_S8_EEENS6_IJNS7_ILi128EEENS7_ILi160EEESA_EEELi128ENS_12float_e4m3_tEfNS_4arch4Sm90ELb1ELb0ELb0ELb0ELb1ELb0ELb0ELb1ELb1ELb1ELb1ELb0EEENS1_21CollectiveEpilogueFwdINS6_IJSA_SA_SB_EEES9_NS_10bfloat16_tESF_Li256ELb0ELb1ELb1ELb1EEENS1_19SingleTileSchedulerILb0ELb1ELb1ELi128EEEEEEEEEvNT_6ParamsE)
        /*01f4*/ 	.word	0x00000010


	//----- nvinfo : EIATTR_REGCOUNT
	.align		4
.L_138:
        /*01f8*/ 	.byte	0x04, 0x2f
        /*01fa*/ 	.short	(.L_140 - .L_139)
	.align		4
.L_139:
        /*01fc*/ 	.word	index@(_ZN7cutlass13device_kernelIN5flash11enable_sm90INS1_16FlashAttnFwdSm90INS1_25CollectiveMainloopFwdSm90ILi2EN4cute5tupleIJNS5_1CILi1EEES8_S8_EEENS6_IJNS7_ILi128EEENS7_ILi160EEESA_EEELi128ENS_12float_e4m3_tEfNS_4arch4Sm90ELb0ELb1ELb0ELb1ELb1ELb1ELb0ELb1ELb1ELb1ELb1ELb0EEENS1_21CollectiveEpilogueFwdINS6_IJSA_SA_SB_EEES9_NS_10bfloat16_tESF_Li256ELb1ELb1ELb1ELb1EEENS1_36VarlenDynamicPersistentTileSchedulerILi128ELi160ELi256ELi128ELb1ELb1ELb1ELb1ELb0ELb1EEEEEEEEEvNT_6ParamsE)
        /*0200*/ 	.word	0x000000a8


	//----- nvinfo : EIATTR_FRAME_SIZE
	.align		4
.L_140:
        /*0204*/ 	.byte	0x04, 0x11
        /*0206*/ 	.short	(.L_142 - .L_141)
	.align		4
.L_141:
        /*0208*/ 	.word	index@(_ZN7cutlass13device_kernelIN5flash11enable_sm90INS1_16FlashAttnFwdSm90INS1_25CollectiveMainloopFwdSm90ILi2EN4cute5tupleIJNS5_1CILi1EEES8_S8_EEENS6_IJNS7_ILi128EEENS7_ILi160EEESA_EEELi128ENS_12float_e4m3_tEfNS_4arch4Sm90ELb0ELb1ELb0ELb1ELb1ELb1ELb0ELb1ELb1ELb1ELb1ELb0EEENS1_21CollectiveEpilogueFwdINS6_IJSA_SA_SB_EEES9_NS_10bfloat16_tESF_Li256ELb1ELb1ELb1ELb1EEENS1_36VarlenDynamicPersistentTileSchedulerILi128ELi160ELi256ELi128ELb1ELb1ELb1ELb1ELb0ELb1EEEEEEEEEvNT_6ParamsE)
        /*020c*/ 	.word	0x00000050


	//----- nvinfo : EIATTR_REGCOUNT
	.align		4
.L_142:
        /*0210*/ 	.byte	0x04, 0x2f
        /*0212*/ 	.short	(.L_144 - .L_143)
	.align		4
.L_143:
        /*0214*/ 	.word	index@(_ZN7cutlass13device_kernelIN5flash11enable_sm90INS1_16FlashAttnFwdSm90INS1_25CollectiveMainloopFwdSm90ILi2EN4cute5tupleIJNS5_1CILi1EEES8_S8_EEENS6_IJNS7_ILi128EEENS7_ILi160EEESA_EEELi128ENS_12float_e4m3_tEfNS_4arch4Sm90ELb0ELb1ELb0ELb1ELb1ELb0ELb0ELb1ELb1ELb1ELb1ELb0EEENS1_21CollectiveEpilogueFwdINS6_IJSA_SA_SB_EEES9_NS_10bfloat16_tESF_Li256ELb1ELb1ELb1ELb1EEENS1_36VarlenDynamicPersistentTileSchedulerILi128ELi160ELi256ELi128ELb1ELb1ELb1ELb1ELb0ELb1EEEEEEEEEvNT_6ParamsE)
        /*0218*/ 	.word	0x000000a8


	//----- nvinfo : EIATTR_FRAME_SIZE
	.align		4
.L_144:
        /*021c*/ 	.byte	0x04, 0x11
        /*021e*/ 	.short	(.L_146 - .L_145)
	.align		4
.L_145:
        /*0220*/ 	.word	index@(_ZN7cutlass13device_kernelIN5flash11enable_sm90INS1_16FlashAttnFwdSm90INS1_25CollectiveMainloopFwdSm90ILi2EN4cute5tupleIJNS5_1CILi1EEES8_S8_EEENS6_IJNS7_ILi128EEENS7_ILi160EEESA_EEELi128ENS_12float_e4m3_tEfNS_4arch4Sm90ELb0ELb1ELb0ELb1ELb1ELb0ELb0ELb1ELb1ELb1ELb1ELb0EEENS1_21CollectiveEpilogueFwdINS6_IJSA_SA_SB_EEES9_NS_10bfloat16_tESF_Li256ELb1ELb1ELb1ELb1EEENS1_36VarlenDynamicPersistentTileSchedulerILi128ELi160ELi256ELi128ELb1ELb1ELb1ELb1ELb0ELb1EEEEEEEEEvNT_6ParamsE)
        /*0224*/ 	.word	0x00000028


	//----- nvinfo : EIATTR_REGCOUNT
	.align		4
.L_146:
        /*0228*/ 	.byte	0x04, 0x2f
        /*022a*/ 	.short	(.L_148 - .L_147)
	.align		4
.L_147:
        /*022c*/ 	.word	index@(_ZN7cutlass13device_kernelIN5flash11enable_sm90INS1_16FlashAttnFwdSm90INS1_25CollectiveMainloopFwdSm90ILi2EN4cute5tupleIJNS5_1CILi1EEES8_S8_EEENS6_IJNS7_ILi128EEENS7_ILi160EEESA_EEELi128ENS_12float_e4m3_tEfNS_4arch4Sm90ELb0ELb1ELb0ELb0ELb1ELb0ELb0ELb1ELb1ELb1ELb1ELb0EEENS1_21CollectiveEpilogueFwdINS6_IJSA_SA_SB_EEES9_NS_10bfloat16_tESF_Li256ELb0ELb1ELb1ELb1EEENS1_19SingleTileSchedulerILb0ELb1ELb1ELi128EEEEEEEEEvNT_6ParamsE)
        /*0230*/ 	.word	0x000000a8


	//----- nvinfo : EIATTR_FRAME_SIZE
	.align		4
.L_148:
        /*0234*/ 	.byte	0x04, 0x11
        /*0236*/ 	.short	(.L_150 - .L_149)
	.align		4
.L_149:
        /*0238*/ 	.word	index@(_ZN7cutlass13device_kernelIN5flash11enable_sm90INS1_16FlashAttnFwdSm90INS1_25CollectiveMainloopFwdSm90ILi2EN4cute5tupleIJNS5_1CILi1EEES8_S8_EEENS6_IJNS7_ILi128EEENS7_ILi160EEESA_EEELi128ENS_12float_e4m3_tEfNS_4arch4Sm90ELb0ELb1ELb0ELb0ELb1ELb0ELb0ELb1ELb1ELb1ELb1ELb0EEENS1_21CollectiveEpilogueFwdINS6_IJSA_SA_SB_EEES9_NS_10bfloat16_tESF_Li256ELb0ELb1ELb1ELb1EEENS1_19SingleTileSchedulerILb0ELb1ELb1ELi128EEEEEEEEEvNT_6ParamsE)
        /*023c*/ 	.word	0x00000010


	//----- nvinfo : EIATTR_REGCOUNT
	.align		4
.L_150:
        /*0240*/ 	.byte	0x04, 0x2f
        /*0242*/ 	.short	(.L_152 - .L_151)
	.align		4
.L_151:
        /*0244*/ 	.word	index@(_ZN7cutlass13device_kernelIN5flash11enable_sm90INS1_16FlashAttnFwdSm90INS1_25CollectiveMainloopFwdSm90ILi2EN4cute5tupleIJNS5_1CILi1EEES8_S8_EEENS6_IJNS7_ILi128EEENS7_ILi160EEESA_EEELi128ENS_12float_e4m3_tEfNS_4arch4Sm90ELb0ELb0ELb0ELb1ELb1ELb1ELb0ELb1ELb1ELb1ELb1ELb0EEENS1_21CollectiveEpilogueFwdINS6_IJSA_SA_SB_EEES9_NS_10bfloat16_tESF_Li256ELb1ELb1ELb1ELb1EEENS1_36VarlenDynamicPersistentTileSchedulerILi128ELi160ELi256ELi128ELb1ELb1ELb1ELb0ELb1ELb1EEEEEEEEEvNT_6ParamsE)
        /*0248*/ 	.word	0x000000a8


	//----- nvinfo : EIATTR_FRAME_SIZE
	.align		4
.L_152:
        /*024c*/ 	.byte	0x04, 0x11
        /*024e*/ 	.short	(.L_154 - .L_153)
	.align		4
.L_153:
        /*0250*/ 	.word	index@(_ZN7cutlass13device_kernelIN5flash11enable_sm90INS1_16FlashAttnFwdSm90INS1_25CollectiveMainloopFwdSm90ILi2EN4cute5tupleIJNS5_1CILi1EEES8_S8_EEENS6_IJNS7_ILi128EEENS7_ILi160EEESA_EEELi128ENS_12float_e4m3_tEfNS_4arch4Sm90ELb0ELb0ELb0ELb1ELb1ELb1ELb0ELb1ELb1ELb1ELb1ELb0EEENS1_21CollectiveEpilogueFwdINS6_IJSA_SA_SB_EEES9_NS_10bfloat16_tESF_Li256ELb1ELb1ELb1ELb1EEENS1_36VarlenDynamicPersistentTileSchedulerILi128ELi160ELi256ELi128ELb1ELb1ELb1ELb0ELb1ELb1EEEEEEEEEvNT_6ParamsE)
        /*0254*/ 	.word	0x00000070


	//----- nvinfo : EIATTR_REGCOUNT
	.align		4
.L_154:
        /*0258*/ 	.byte	0x04, 0x2f
        /*025a*/ 	.short	(.L_156 - .L_155)
	.align		4
.L_155:
        /*025c*/ 	.word	index@(_ZN7cutlass13device_kernelIN5flash11enable_sm90INS1_16FlashAttnFwdSm90INS1_25CollectiveMainloopFwdSm90ILi2EN4cute5tupleIJNS5_1CILi1EEES8_S8_EEENS6_IJNS7_ILi128EEENS7_ILi160EEESA_EEELi128ENS_12float_e4m3_tEfNS_4arch4Sm90ELb0ELb0ELb0ELb1ELb1ELb0ELb0ELb1ELb1ELb1ELb1ELb0EEENS1_21CollectiveEpilogueFwdINS6_IJSA_SA_SB_EEES9_NS_10bfloat16_tESF_Li256ELb1ELb1ELb1ELb1EEENS1_36VarlenDynamicPersistentTileSchedulerILi128ELi160ELi256ELi128ELb1ELb1ELb1ELb0ELb1ELb1EEEEEEEEEvNT_6ParamsE)
        /*0260*/ 	.word	0x000000a8


	//----- nvinfo : EIATTR_FRAME_SIZE
	.align		4
.L_156:
        /*0264*/ 	.byte	0x04, 0x11
        /*0266*/ 	.short	(.L_158 - .L_157)
	.align		4
.L_157:
        /*0268*/ 	.word	index@(_ZN7cutlass13device_kernelIN5flash11enable_sm90INS1_16FlashAttnFwdSm90INS1_25CollectiveMainloopFwdSm90ILi2EN4cute5tupleIJNS5_1CILi1EEES8_S8_EEENS6_IJNS7_ILi128EEENS7_ILi160EEESA_EEELi128ENS_12float_e4m3_tEfNS_4arch4Sm90ELb0ELb0ELb0ELb1ELb1ELb0ELb0ELb1ELb1ELb1ELb1ELb0EEENS1_21CollectiveEpilogueFwdINS6_IJSA_SA_SB_EEES9_NS_10bfloat16_tESF_Li256ELb1ELb1ELb1ELb1EEENS1_36VarlenDynamicPersistentTileSchedulerILi128ELi160ELi256ELi128ELb1ELb1ELb1ELb0ELb1ELb1EEEEEEEEEvNT_6ParamsE)
        /*026c*/ 	.word	0x00000030


	//----- nvinfo : EIATTR_REGCOUNT
	.align		4
.L_158:
        /*0270*/ 	.byte	0x04, 0x2f
        /*0272*/ 	.short	(.L_160 - .L_159)
	.align		4
.L_159:
        /*0274*/ 	.word	index@(_ZN7cutlass13device_kernelIN5flash11enable_sm90INS1_16FlashAttnFwdSm90INS1_25CollectiveMainloopFwdSm90ILi2EN4cute5tupleIJNS5_1CILi1EEES8_S8_EEENS6_IJNS7_ILi128EEENS7_ILi160EEESA_EEELi128ENS_12float_e4m3_tEfNS_4arch4Sm90ELb0ELb0ELb0ELb0ELb1ELb0ELb0ELb1ELb1ELb1ELb1ELb0EEENS1_21CollectiveEpilogueFwdINS6_IJSA_SA_SB_EEES9_NS_10bfloat16_tESF_Li256ELb0ELb1ELb1ELb1EEENS1_19SingleTileSchedulerILb0ELb1ELb1ELi128EEEEEEEEEvNT_6ParamsE)
        /*0278*/ 	.word	0x000000a8


	//----- nvinfo : EIATTR_FRAME_SIZE
	.align		4
.L_160:
        /*027c*/ 	.byte	0x04, 0x11
        /*027e*/ 	.short	(.L_162 - .L_161)
	.align		4
.L_161:
        /*0280*/ 	.word	index@(_ZN7cutlass13device_kernelIN5flash11enable_sm90INS1_16FlashAttnFwdSm90INS1_25CollectiveMainloopFwdSm90ILi2EN4cute5tupleIJNS5_1CILi1EEES8_S8_EEENS6_IJNS7_ILi128EEENS7_ILi160EEESA_EEELi128ENS_12float_e4m3_tEfNS_4arch4Sm90ELb0ELb0ELb0ELb0ELb1ELb0ELb0ELb1ELb1ELb1ELb1ELb0EEENS1_21CollectiveEpilogueFwdINS6_IJSA_SA_SB_EEES9_NS_10bfloat16_tESF_Li256ELb0ELb1ELb1ELb1EEENS1_19SingleTileSchedulerILb0ELb1ELb1ELi128EEEEEEEEEvNT_6ParamsE)
        /*0284*/ 	.word	0x00000010


	//----- nvinfo : EIATTR_REGCOUNT
	.align		4
.L_162:
        /*0288*/ 	.byte	0x04, 0x2f
        /*028a*/ 	.short	(.L_164 - .L_163)
	.align		4
.L_163:
        /*028c*/ 	.word	index@(_ZN7cutlass13device_kernelIN5flash11enable_sm90INS1_16FlashAttnFwdSm90INS1_25CollectiveMainloopFwdSm90ILi2EN4cute5tupleIJNS5_1CILi1EEES8_S8_EEENS6_IJNS7_ILi128EEENS7_ILi160EEENS7_ILi192EEEEEELi192ENS_12float_e4m3_tEfNS_4arch4Sm90ELb1ELb0ELb0ELb1ELb1ELb1ELb0ELb1ELb1ELb1ELb1ELb0EEENS1_21CollectiveEpilogueFwdINS6_IJSA_SC_SB_EEES9_NS_10bfloat16_tESG_Li256ELb1ELb1ELb1ELb1EEENS1_36VarlenDynamicPersistentTileSchedulerILi128ELi160ELi256ELi128ELb1ELb1ELb1ELb1ELb1ELb1EEEEEEEEEvNT_6ParamsE)
        /*0290*/ 	.word	0x000000a8


	//----- nvinfo : EIATTR_FRAME_SIZE
	.align		4
.L_164:
        /*0294*/ 	.byte	0x04, 0x11
        /*0296*/ 	.short	(.L_166 - .L_165)
	.align		4
.L_165:
        /*0298*/ 	.word	index@(_ZN7cutlass13device_kernelIN5flash11enable_sm90INS1_16FlashAttnFwdSm90INS1_25CollectiveMainloopFwdSm90ILi2EN4cute5tupleIJNS5_1CILi1EEES8_S8_EEENS6_IJNS7_ILi128EEENS7_ILi160EEENS7_ILi192EEEEEELi192ENS_12float_e4m3_tEfNS_4arch4Sm90ELb1ELb0ELb0ELb1ELb1ELb1ELb0ELb1ELb1ELb1ELb1ELb0EEENS1_21CollectiveEpilogueFwdINS6_IJSA_SC_SB_EEES9_NS_10bfloat16_tESG_Li256ELb1ELb1ELb1ELb1EEENS1_36VarlenDynamicPersistentTileSchedulerILi128ELi160ELi256ELi128ELb1ELb1ELb1ELb1ELb1ELb1EEEEEEEEEvNT_6ParamsE)
        /*029c*/ 	.word	0x00000148


	//----- nvinfo : EIATTR_REGCOUNT
	.align		4
.L_166:
        /*02a0*/ 	.byte	0x04, 0x2f
        /*02a2*/ 	.short	(.L_168 - .L_167)
	.align		4
.L_167:
        /*02a4*/ 	.word	index@(_ZN7cutlass13device_kernelIN5flash11enable_sm90INS1_16FlashAttnFwdSm90INS1_25CollectiveMainloopFwdSm90ILi2EN4cute5tupleIJNS5_1CILi1EEES8_S8_EEENS6_IJNS7_ILi128EEENS7_ILi160EEENS7_ILi192EEEEEELi192ENS_12float_e4m3_tEfNS_4arch4Sm90ELb1ELb0ELb0ELb1ELb1ELb0ELb0ELb1ELb1ELb1ELb1ELb0EEENS1_21CollectiveEpilogueFwdINS6_IJSA_SC_SB_EEES9_NS_10bfloat16_tESG_Li256ELb1ELb1ELb1ELb1EEENS1_36VarlenDynamicPersistentTileSchedulerILi128ELi160ELi256ELi128ELb1ELb1ELb1ELb1ELb1ELb1EEEEEEEEEvNT_6ParamsE)
        /*02a8*/ 	.word	0x000000a8


	//----- nvinfo : EIATTR_FRAME_SIZE
	.align		4
.L_168:
        /*02ac*/ 	.byte	0x04, 0x11
        /*02ae*/ 	.short	(.L_170 - .L_169)
	.align		4
.L_169:
        /*02b0*/ 	.word	index@(_ZN7cutlass13device_kernelIN5flash11enable_sm90INS1_16FlashAttnFwdSm90INS1_25CollectiveMainloopFwdSm90ILi2EN4cute5tupleIJNS5_1CILi1EEES8_S8_EEENS6_IJNS7_ILi128EEENS7_ILi160EEENS7_ILi192EEEEEELi192ENS_12float_e4m3_tEfNS_4arch4Sm90ELb1ELb0ELb0ELb1ELb1ELb0ELb0ELb1ELb1ELb1ELb1ELb0EEENS1_21CollectiveEpilogueFwdINS6_IJSA_SC_SB_EEES9_NS_10bfloat16_tESG_Li256ELb1ELb1ELb1ELb1EEENS1_36VarlenDynamicPersistentTileSchedulerILi128ELi160ELi256ELi128ELb1ELb1ELb1ELb1ELb1ELb1EEEEEEEEEvNT_6ParamsE)
        /*02b4*/ 	.word	0x00000030


	//----- nvinfo : EIATTR_REGCOUNT
	.align		4
.L_170:
        /*02b8*/ 	.byte	0x04, 0x2f
        /*02ba*/ 	.short	(.L_172 - .L_171)
	.align		4
.L_171:
        /*02bc*/ 	.word	index@(_ZN7cutlass13device_kernelIN5flash11enable_sm90INS1_16FlashAttnFwdSm90INS1_25CollectiveMainloopFwdSm90ILi2EN4cute5tupleIJNS5_1CILi1EEES8_S8_EEENS6_IJNS7_ILi128EEENS7_ILi160EEENS7_ILi192EEEEEELi192ENS_12float_e4m3_tEfNS_4arch4Sm90ELb1ELb0ELb0ELb0ELb1ELb0ELb0ELb1ELb1ELb1ELb1ELb0EEENS1_21CollectiveEpilogueFwdINS6_IJSA_SC_SB_EEES9_NS_10bfloat16_tESG_Li256ELb0ELb1ELb1ELb1EEENS1_19SingleTileSchedulerILb0ELb1ELb1ELi128EEEEEEEEEvNT_6ParamsE)
        /*02c0*/ 	.word	0x000000a8


	//----- nvinfo : EIATTR_FRAME_SIZE
	.align		4
.L_172:
        /*02c4*/ 	.byte	0x04, 0x11
        /*02c6*/ 	.short	(.L_174 - .L_173)
	.align		4
.L_173:
        /*02c8*/ 	.word	index@(_ZN7cutlass13device_kernelIN5flash11enable_sm90INS1_16FlashAttnFwdSm90INS1_25CollectiveMainloopFwdSm90ILi2EN4cute5tupleIJNS5_1CILi1EEES8_S8_EEENS6_IJNS7_ILi128EEENS7_ILi160EEENS7_ILi192EEEEEELi192ENS_12float_e4m3_tEfNS_4arch4Sm90ELb1ELb0ELb0ELb0ELb1ELb0ELb0ELb1ELb1ELb1ELb1ELb0EEENS1_21CollectiveEpilogueFwdINS6_IJSA_SC_SB_EEES9_NS_10bfloat16_tESG_Li256ELb0ELb1ELb1ELb1EEENS1_19SingleTileSchedulerILb0ELb1ELb1ELi128EEEEEEEEEvNT_6ParamsE)
        /*02cc*/ 	.word	0x00000018


	//----- nvinfo : EIATTR_REGCOUNT
	.align		4
.L_174:
        /*02d0*/ 	.byte	0x04, 0x2f
        /*02d2*/ 	.short	(.L_176 - .L_175)
	.align		4
.L_175:
        /*02d4*/ 	.word	index@(_ZN7cutlass13device_kernelIN5flash11enable_sm90INS1_16FlashAttnFwdSm90INS1_25CollectiveMainloopFwdSm90ILi2EN4cute5tupleIJNS5_1CILi1EEES8_S8_EEENS6_IJNS7_ILi128EEESA_NS7_ILi192EEEEEELi192ENS_12float_e4m3_tEfNS_4arch4Sm90ELb0ELb1ELb0ELb1ELb1ELb1ELb0ELb1ELb1ELb1ELb1ELb0EEENS1_21CollectiveEpilogueFwdINS6_IJSA_SB_SA_EEES9_NS_10bfloat16_tESF_Li256ELb1ELb1ELb1ELb1EEENS1_36VarlenDynamicPersistentTileSchedulerILi128ELi128ELi256ELi128ELb1ELb1ELb1ELb1ELb0ELb1EEEEEEEEEvNT_6ParamsE)
        /*02d8*/ 	.word	0x000000a8


	//----- nvinfo : EIATTR_FRAME_SIZE
	.align		4
.L_176:
        /*02dc*/ 	.byte	0x04, 0x11
        /*02de*/ 	.short	(.L_178 - .L_177)
	.align		4
.L_177:
        /*02e0*/ 	.word	index@(_ZN7cutlass13device_kernelIN5flash11enable_sm90INS1_16FlashAttnFwdSm90INS1_25CollectiveMainloopFwdSm90ILi2EN4cute5tupleIJNS5_1CILi1EEES8_S8_EEENS6_IJNS7_ILi128EEESA_NS7_ILi192EEEEEELi192ENS_12float_e4m3_tEfNS_4arch4Sm90ELb0ELb1ELb0ELb1ELb1ELb1ELb0ELb1ELb1ELb1ELb1ELb0EEENS1_21CollectiveEpilogueFwdINS6_IJSA_SB_SA_EEES9_NS_10bfloat16_tESF_Li256ELb1ELb1ELb1ELb1EEENS1_36VarlenDynamicPersistentTileSchedulerILi128ELi128ELi256ELi128ELb1ELb1ELb1ELb1ELb0ELb1EEEEEEEEEvNT_6ParamsE)
        /*02e4*/ 	.word	0x00000048


	//----- nvinfo : EIATTR_REGCOUNT
	.align		4
.L_178:
        /*02e8*/ 	.byte	0x04, 0x2f
        /*02ea*/ 	.short	(.L_180 - .L_179)
	.align		4
.L_179:
        /*02ec*/ 	.word	index@(_ZN7cutlass13device_kernelIN5flash11enable_sm90INS1_16FlashAttnFwdSm90INS1_25CollectiveMainloopFwdSm90ILi2EN4cute5tupleIJNS5_1CILi1EEES8_S8_EEENS6_IJNS7_ILi128EEESA_NS7_ILi192EEEEEELi192ENS_12float_e4m3_tEfNS_4arch4Sm90ELb0ELb1ELb0ELb1ELb1ELb0ELb0ELb1ELb1ELb1ELb1ELb0EEENS1_21CollectiveEpilogueFwdINS6_IJSA_SB_SA_EEES9_NS_10bfloat16_tESF_Li256ELb1ELb1ELb1ELb1EEENS1_36VarlenDynamicPersistentTileSchedulerILi128ELi128ELi256ELi128ELb1ELb1ELb1ELb1ELb0ELb1EEEEEEEEEvNT_6ParamsE)
        /*02f0*/ 	.word	0x000000a8


	//----- nvinfo : EIATTR_FRAME_SIZE
	.align		4
.L_180:
        /*02f4*/ 	.byte	0x04, 0x11
        /*02f6*/ 	.short	(.L_182 - .L_181)
	.align		4
.L_181:
        /*02f8*/ 	.word	index@(_ZN7cutlass13device_kernelIN5flash11enable_sm90INS1_16FlashAttnFwdSm90INS1_25CollectiveMainloopFwdSm90ILi2EN4cute5tupleIJNS5_1CILi1EEES8_S8_EEENS6_IJNS7_ILi128EEESA_NS7_ILi192EEEEEELi192ENS_12float_e4m3_tEfNS_4arch4Sm90ELb0ELb1ELb0ELb1ELb1ELb0ELb0ELb1ELb1ELb1ELb1ELb0EEENS1_21CollectiveEpilogueFwdINS6_IJSA_SB_SA_EEES9_NS_10bfloat16_tESF_Li256ELb1ELb1ELb1ELb1EEENS1_36VarlenDynamicPersistentTileSchedulerILi128ELi128ELi256ELi128ELb1ELb1ELb1ELb1ELb0ELb1EEEEEEEEEvNT_6ParamsE)
        /*02fc*/ 	.word	0x00000018


	//----- nvinfo : EIATTR_REGCOUNT
	.align		4
.L_182:
        /*0300*/ 	.byte	0x04, 0x2f
        /*0302*/ 	.short	(.L_184 - .L_183)
	.align		4
.L_183:
        /*0304*/ 	.word	index@(_ZN7cutlass13device_kernelIN5flash11enable_sm90INS1_16FlashAttnFwdSm90INS1_25CollectiveMainloopFwdSm90ILi2EN4cute5tupleIJNS5_1CILi1EEES8_S8_EEENS6_IJNS7_ILi128EEESA_NS7_ILi192EEEEEELi192ENS_12float_e4m3_tEfNS_4arch4Sm90ELb0ELb1ELb0ELb0ELb1ELb0ELb0ELb1ELb1ELb1ELb1ELb0EEENS1_21CollectiveEpilogueFwdINS6_IJSA_SB_SA_EEES9_NS_10bfloat16_tESF_Li256ELb0ELb1ELb1ELb1EEENS1_19SingleTileSchedulerILb0ELb1ELb1ELi128EEEEEEEEEvNT_6ParamsE)
        /*0308*/ 	.word	0x000000a8


	//----- nvinfo : EIATTR_FRAME_SIZE
	.align		4
.L_184:
        /*030c*/ 	.byte	0x04, 0x11
        /*030e*/ 	.short	(.L_186 - .L_185)
	.align		4
.L_185:
        /*0310*/ 	.word	index@(_ZN7cutlass13device_kernelIN5flash11enable_sm90INS1_16FlashAttnFwdSm90INS1_25CollectiveMainloopFwdSm90ILi2EN4cute5tupleIJNS5_1CILi1EEES8_S8_EEENS6_IJNS7_ILi128EEESA_NS7_ILi192EEEEEELi192ENS_12float_e4m3_tEfNS_4arch4Sm90ELb0ELb1ELb0ELb0ELb1ELb0ELb0ELb1ELb1ELb1ELb1ELb0EEENS1_21CollectiveEpilogueFwdINS6_IJSA_SB_SA_EEES9_NS_10bfloat16_tESF_Li256ELb0ELb1ELb1ELb1EEENS1_19SingleTileSchedulerILb0ELb1ELb1ELi128EEEEEEEEEvNT_6ParamsE)
        /*0314*/ 	.word	0x00000008


	//----- nvinfo : EIATTR_REGCOUNT
	.align		4
.L_186:
        /*0318*/ 	.byte	0x04, 0x2f
        /*031a*/ 	.short	(.L_188 - .L_187)
	.align		4
.L_187:
        /*031c*/ 	.word	index@(_ZN7cutlass13device_kernelIN5flash11enable_sm90INS1_16FlashAttnFwdSm90INS1_25CollectiveMainloopFwdSm90ILi2EN4cute5tupleIJNS5_1CILi1EEES8_S8_EEENS6_IJNS7_ILi128EEENS7_ILi160EEENS7_ILi192EEEEEELi192ENS_12float_e4m3_tEfNS_4arch4Sm90ELb0ELb0ELb0ELb1ELb1ELb1ELb0ELb1ELb1ELb1ELb1ELb0EEENS1_21CollectiveEpilogueFwdINS6_IJSA_SC_SB_EEES9_NS_10bfloat16_tESG_Li256ELb1ELb1ELb1ELb1EEENS1_36VarlenDynamicPersistentTileSchedulerILi128ELi160ELi256ELi128ELb1ELb1ELb1ELb0ELb1ELb1EEEEEEEEEvNT_6ParamsE)
        /*0320*/ 	.word	0x000000a8


	//----- nvinfo : EIATTR_FRAME_SIZE
	.align		4
.L_188:
        /*0324*/ 	.byte	0x04, 0x11
        /*0326*/ 	.short	(.L_190 - .L_189)
	.align		4
.L_189:
        /*0328*/ 	.word	index@(_ZN7cutlass13device_kernelIN5flash11enable_sm90INS1_16FlashAttnFwdSm90INS1_25CollectiveMainloopFwdSm90ILi2EN4cute5tupleIJNS5_1CILi1EEES8_S8_EEENS6_IJNS7_ILi128EEENS7_ILi160EEENS7_ILi192EEEEEELi192ENS_12float_e4m3_tEfNS_4arch4Sm90ELb0ELb0ELb0ELb1ELb1ELb1ELb0ELb1ELb1ELb1ELb1ELb0EEENS1_21CollectiveEpilogueFwdINS6_IJSA_SC_SB_EEES9_NS_10bfloat16_tESG_Li256ELb1ELb1ELb1ELb1EEENS1_36VarlenDynamicPersistentTileSchedulerILi128ELi160ELi256ELi128ELb1ELb1ELb1ELb0ELb1ELb1EEEEEEEEEvNT_6ParamsE)
        /*032c*/ 	.word	0x00000140


	//----- nvinfo : EIATTR_REGCOUNT
	.align		4
.L_190:
        /*0330*/ 	.byte	0x04, 0x2f
        /*0332*/ 	.short	(.L_192 - .L_191)
	.align		4
.L_191:
        /*0334*/ 	.word	index@(_ZN7cutlass13device_kernelIN5flash11enable_sm90INS1_16FlashAttnFwdSm90INS1_25CollectiveMainloopFwdSm90ILi2EN4cute5tupleIJNS5_1CILi1EEES8_S8_EEENS6_IJNS7_ILi128EEENS7_ILi160EEENS7_ILi192EEEEEELi192ENS_12float_e4m3_tEfNS_4arch4Sm90ELb0ELb0ELb0ELb1ELb1ELb0ELb0ELb1ELb1ELb1ELb1ELb0EEENS1_21CollectiveEpilogueFwdINS6_IJSA_SC_SB_EEES9_NS_10bfloat16_tESG_Li256ELb1ELb1ELb1ELb1EEENS1_36VarlenDynamicPersistentTileSchedulerILi128ELi160ELi256ELi128ELb1ELb1ELb1ELb0ELb1ELb1EEEEEEEEEvNT_6ParamsE)
        /*0338*/ 	.word	0x000000a8


	//----- nvinfo : EIATTR_FRAME_SIZE
	.align		4
.L_192:
        /*033c*/ 	.byte	0x04, 0x11
        /*033e*/ 	.short	(.L_194 - .L_193)
	.align		4
.L_193:
        /*0340*/ 	.word	index@(_ZN7cutlass13device_kernelIN5flash11enable_sm90INS1_16FlashAttnFwdSm90INS1_25CollectiveMainloopFwdSm90ILi2EN4cute5tupleIJNS5_1CILi1EEES8_S8_EEENS6_IJNS7_ILi128EEENS7_ILi160EEENS7_ILi192EEEEEELi192ENS_12float_e4m3_tEfNS_4arch4Sm90ELb0ELb0ELb0ELb1ELb1ELb0ELb0ELb1ELb1ELb1ELb1ELb0EEENS1_21CollectiveEpilogueFwdINS6_IJSA_SC_SB_EEES9_NS_10bfloat16_tESG_Li256ELb1ELb1ELb1ELb1EEENS1_36VarlenDynamicPersistentTileSchedulerILi128ELi160ELi256ELi128ELb1ELb1ELb1ELb0ELb1ELb1EEEEEEEEEvNT_6ParamsE)
        /*0344*/ 	.word	0x00000030


	//----- nvinfo : EIATTR_REGCOUNT
	.align		4
.L_194:
        /*0348*/ 	.byte	0x04, 0x2f
        /*034a*/ 	.short	(.L_196 - .L_195)
	.align		4
.L_195:
        /*034c*/ 	.word	index@(_ZN7cutlass13device_kernelIN5flash11enable_sm90INS1_16FlashAttnFwdSm90INS1_25CollectiveMainloopFwdSm90ILi2EN4cute5tupleIJNS5_1CILi1EEES8_S8_EEENS6_IJNS7_ILi128EEENS7_ILi160EEENS7_ILi192EEEEEELi192ENS_12float_e4m3_tEfNS_4arch4Sm90ELb0ELb0ELb0ELb0ELb1ELb0ELb0ELb1ELb1ELb1ELb1ELb0EEENS1_21CollectiveEpilogueFwdINS6_IJSA_SC_SB_EEES9_NS_10bfloat16_tESG_Li256ELb0ELb1ELb1ELb1EEENS1_19SingleTileSchedulerILb0ELb1ELb1ELi128EEEEEEEEEvNT_6ParamsE)
        /*0350*/ 	.word	0x000000a8


	//----- nvinfo : EIATTR_FRAME_SIZE
	.align		4
.L_196:
        /*0354*/ 	.byte	0x04, 0x11
        /*0356*/ 	.short	(.L_198 - .L_197)
	.align		4
.L_197:
        /*0358*/ 	.word	index@(_ZN7cutlass13device_kernelIN5flash11enable_sm90INS1_16FlashAttnFwdSm90INS1_25CollectiveMainloopFwdSm90ILi2EN4cute5tupleIJNS5_1CILi1EEES8_S8_EEENS6_IJNS7_ILi128EEENS7_ILi160EEENS7_ILi192EEEEEELi192ENS_12float_e4m3_tEfNS_4arch4Sm90ELb0ELb0ELb0ELb0ELb1ELb0ELb0ELb1ELb1ELb1ELb1ELb0EEENS1_21CollectiveEpilogueFwdINS6_IJSA_SC_SB_EEES9_NS_10bfloat16_tESG_Li256ELb0ELb1ELb1ELb1EEENS1_19SingleTileSchedulerILb0ELb1ELb1ELi128EEEEEEEEEvNT_6ParamsE)
        /*035c*/ 	.word	0x00000010


	//----- nvinfo : EIATTR_REGCOUNT
	.align		4
.L_198:
        /*0360*/ 	.byte	0x04, 0x2f
        /*0362*/ 	.short	(.L_200 - .L_199)
	.align		4
.L_199:
        /*0364*/ 	.word	index@(_ZN7cutlass13device_kernelIN5flash11enable_sm90INS1_16FlashAttnFwdSm90INS1_25CollectiveMainloopFwdSm90ILi2EN4cute5tupleIJNS5_1CILi1EEES8_S8_EEENS6_IJNS7_ILi128EEESA_NS7_ILi256EEEEEELi256ENS_12float_e4m3_tEfNS_4arch4Sm90ELb1ELb0ELb0ELb1ELb1ELb1ELb0ELb1ELb0ELb1ELb1ELb0EEENS1_21CollectiveEpilogueFwdINS6_IJSA_SB_SA_EEES9_NS_10bfloat16_tESF_Li256ELb1ELb1ELb1ELb1EEENS1_36VarlenDynamicPersistentTileSchedulerILi128ELi128ELi256ELi128ELb1ELb1ELb1ELb1ELb1ELb1EEEEEEEEEvNT_6ParamsE)
        /*0368*/ 	.word	0x000000a8


	//----- nvinfo : EIATTR_FRAME_SIZE
	.align		4
.L_200:
        /*036c*/ 	.byte	0x04, 0x11
        /*036e*/ 	.short	(.L_202 - .L_201)
	.align		4
.L_201:
        /*0370*/ 	.word	index@(_ZN7cutlass13device_kernelIN5flash11enable_sm90INS1_16FlashAttnFwdSm90INS1_25CollectiveMainloopFwdSm90ILi2EN4cute5tupleIJNS5_1CILi1EEES8_S8_EEENS6_IJNS7_ILi128EEESA_NS7_ILi256EEEEEELi256ENS_12float_e4m3_tEfNS_4arch4Sm90ELb1ELb0ELb0ELb1ELb1ELb1ELb0ELb1ELb0ELb1ELb1ELb0EEENS1_21CollectiveEpilogueFwdINS6_IJSA_SB_SA_EEES9_NS_10bfloat16_tESF_Li256ELb1ELb1ELb1ELb1EEENS1_36VarlenDynamicPersistentTileSchedulerILi128ELi128ELi256ELi128ELb1ELb1ELb1ELb1ELb1ELb1EEEEEEEEEvNT_6ParamsE)
        /*0374*/ 	.word	0x000001b8


	//----- nvinfo : EIATTR_REGCOUNT
	.align		4
.L_202:
        /*0378*/ 	.byte	0x04, 0x2f
        /*037a*/ 	.short	(.L_204 - .L_203)
	.align		4
.L_203:
        /*037c*/ 	.word	index@(_ZN7cutlass13device_kernelIN5flash11enable_sm90INS1_16FlashAttnFwdSm90INS1_25CollectiveMainloopFwdSm90ILi2EN4cute5tupleIJNS5_1CILi1EEES8_S8_EEENS6_IJNS7_ILi128EEESA_NS7_ILi256EEEEEELi256ENS_12float_e4m3_tEfNS_4arch4Sm90ELb1ELb0ELb0ELb1ELb1ELb0ELb0ELb1ELb0ELb1ELb1ELb0EEENS1_21CollectiveEpilogueFwdINS6_IJSA_SB_SA_EEES9_NS_10bfloat16_tESF_Li256ELb1ELb1ELb1ELb1EEENS1_36VarlenDynamicPersistentTileSchedulerILi128ELi128ELi256ELi128ELb1ELb1ELb1ELb1ELb1ELb1EEEEEEEEEvNT_6ParamsE)
        /*0380*/ 	.word	0x000000a8


	//----- nvinfo : EIATTR_FRAME_SIZE
	.align		4
.L_204:
        /*0384*/ 	.byte	0x04, 0x11
        /*0386*/ 	.short	(.L_206 - .L_205)
	.align		4
.L_205:
        /*0388*/ 	.word	index@(_ZN7cutlass13device_kernelIN5flash11enable_sm90INS1_16FlashAttnFwdSm90INS1_25CollectiveMainloopFwdSm90ILi2EN4cute5tupleIJNS5_1CILi1EEES8_S8_EEENS6_IJNS7_ILi128EEESA_NS7_ILi256EEEEEELi256ENS_12float_e4m3_tEfNS_4arch4Sm90ELb1ELb0ELb0ELb1ELb1ELb0ELb0ELb1ELb0ELb1ELb1ELb0EEENS1_21CollectiveEpilogueFwdINS6_IJSA_SB_SA_EEES9_NS_10bfloat16_tESF_Li256ELb1ELb1ELb1ELb1EEENS1_36VarlenDynamicPersistentTileSchedulerILi128ELi128ELi256ELi128ELb1ELb1ELb1ELb1ELb1ELb1EEEEEEEEEvNT_6ParamsE)
        /*038c*/ 	.word	0x00000028


	//----- nvinfo : EIATTR_REGCOUNT
	.align		4
.L_206:
        /*0390*/ 	.byte	0x04, 0x2f
        /*0392*/ 	.short	(.L_208 - .L_207)
	.align		4
.L_207:
        /*0394*/ 	.word	index@(_ZN7cutlass13device_kernelIN5flash11enable_sm90INS1_16FlashAttnFwdSm90INS1_25CollectiveMainloopFwdSm90ILi2EN4cute5tupleIJNS5_1CILi1EEES8_S8_EEENS6_IJNS7_ILi128EEESA_NS7_ILi256EEEEEELi256ENS_12float_e4m3_tEfNS_4arch4Sm90ELb1ELb0ELb0ELb0ELb1ELb0ELb0ELb1ELb0ELb1ELb1ELb0EEENS1_21CollectiveEpilogueFwdINS6_IJSA_SB_SA_EEES9_NS_10bfloat16_tESF_Li256ELb0ELb1ELb1ELb1EEENS1_19SingleTileSchedulerILb0ELb1ELb1ELi128EEEEEEEEEvNT_6ParamsE)
        /*0398*/ 	.word	0x000000a8


	//----- nvinfo : EIATTR_FRAME_SIZE
	.align		4
.L_208:
        /*039c*/ 	.byte	0x04, 0x11
        /*039e*/ 	.short	(.L_210 - .L_209)
	.align		4
.L_209:
        /*03a0*/ 	.word	index@(_ZN7cutlass13device_kernelIN5flash11enable_sm90INS1_16FlashAttnFwdSm90INS1_25CollectiveMainloopFwdSm90ILi2EN4cute5tupleIJNS5_1CILi1EEES8_S8_EEENS6_IJNS7_ILi128EEESA_NS7_ILi256EEEEEELi256ENS_12float_e4m3_tEfNS_4arch4Sm90ELb1ELb0ELb0ELb0ELb1ELb0ELb0ELb1ELb0ELb1ELb1ELb0EEENS1_21CollectiveEpilogueFwdINS6_IJSA_SB_SA_EEES9_NS_10bfloat16_tESF_Li256ELb0ELb1ELb1ELb1EEENS1_19SingleTileSchedulerILb0ELb1ELb1ELi128EEEEEEEEEvNT_6ParamsE)
        /*03a4*/ 	.word	0x00000018


	//----- nvinfo : EIATTR_REGCOUNT
	.align		4
.L_210:
        /*03a8*/ 	.byte	0x04, 0x2f
        /*03aa*/ 	.short	(.L_212 - .L_211)
	.align		4
.L_211:
        /*03ac*/ 	.word	index@(_ZN7cutlass13device_kernelIN5flash11enable_sm90INS1_16FlashAttnFwdSm90INS1_25CollectiveMainloopFwdSm90ILi2EN4cute5tupleIJNS5_1CILi1EEES8_S8_EEENS6_IJNS7_ILi128EEENS7_ILi64EEENS7_ILi256EEEEEELi256ENS_12float_e4m3_tEfNS_4arch4Sm90ELb0ELb1ELb0ELb1ELb1ELb1ELb0ELb1ELb0ELb1ELb1ELb0EEENS1_21CollectiveEpilogueFwdINS6_IJSA_SC_SB_EEES9_NS_10bfloat16_tESG_Li256ELb1ELb1ELb1ELb1EEENS1_36VarlenDynamicPersistentTileSchedulerILi128ELi64ELi256ELi128ELb1ELb1ELb1ELb1ELb0ELb1EEEEEEEEEvNT_6ParamsE)
        /*03b0*/ 	.word	0x000000a8


	//----- nvinfo : EIATTR_FRAME_SIZE
	.align		4
.L_212:
        /*03b4*/ 	.byte	0x04, 0x11
        /*03b6*/ 	.short	(.L_214 - .L_213)
	.align		4
.L_213:
        /*03b8*/ 	.word	index@(_ZN7cutlass13device_kernelIN5flash11enable_sm90INS1_16FlashAttnFwdSm90INS1_25CollectiveMainloopFwdSm90ILi2EN4cute5tupleIJNS5_1CILi1EEES8_S8_EEENS6_IJNS7_ILi128EEENS7_ILi64EEENS7_ILi256EEEEEELi256ENS_12float_e4m3_tEfNS_4arch4Sm90ELb0ELb1ELb0ELb1ELb1ELb1ELb0ELb1ELb0ELb1ELb1ELb0EEENS1_21CollectiveEpilogueFwdINS6_IJSA_SC_SB_EEES9_NS_10bfloat16_tESG_Li256ELb1ELb1ELb1ELb1EEENS1_36VarlenDynamicPersistentTileSchedulerILi128ELi64ELi256ELi128ELb1ELb1ELb1ELb1ELb0ELb1EEEEEEEEEvNT_6ParamsE)
        /*03bc*/ 	.word	0x000000a0


	//----- nvinfo : EIATTR_REGCOUNT
	.align		4
.L_214:
        /*03c0*/ 	.byte	0x04, 0x2f
        /*03c2*/ 	.short	(.L_216 - .L_215)
	.align		4
.L_215:
        /*03c4*/ 	.word	index@(_ZN7cutlass13device_kernelIN5flash11enable_sm90INS1_16FlashAttnFwdSm90INS1_25CollectiveMainloopFwdSm90ILi2EN4cute5tupleIJNS5_1CILi1EEES8_S8_EEENS6_IJNS7_ILi128EEENS7_ILi64EEENS7_ILi256EEEEEELi256ENS_12float_e4m3_tEfNS_4arch4Sm90ELb0ELb1ELb0ELb1ELb1ELb0ELb0ELb1ELb0ELb1ELb1ELb0EEENS1_21CollectiveEpilogueFwdINS6_IJSA_SC_SB_EEES9_NS_10bfloat16_tESG_Li256ELb1ELb1ELb1ELb1EEENS1_36VarlenDynamicPersistentTileSchedulerILi128ELi64ELi256ELi128ELb1ELb1ELb1ELb1ELb0ELb1EEEEEEEEEvNT_6ParamsE)
        /*03c8*/ 	.word	0x000000a8


	//----- nvinfo : EIATTR_FRAME_SIZE
	.align		4
.L_216:
        /*03cc*/ 	.byte	0x04, 0x11
        /*03ce*/ 	.short	(.L_218 - .L_217)
	.align		4
.L_217:
        /*03d0*/ 	.word	index@(_ZN7cutlass13device_kernelIN5flash11enable_sm90INS1_16FlashAttnFwdSm90INS1_25CollectiveMainloopFwdSm90ILi2EN4cute5tupleIJNS5_1CILi1EEES8_S8_EEENS6_IJNS7_ILi128EEENS7_ILi64EEENS7_ILi256EEEEEELi256ENS_12float_e4m3_tEfNS_4arch4Sm90ELb0ELb1ELb0ELb1ELb1ELb0ELb0ELb1ELb0ELb1ELb1ELb0EEENS1_21CollectiveEpilogueFwdINS6_IJSA_SC_SB_EEES9_NS_10bfloat16_tESG_Li256ELb1ELb1ELb1ELb1EEENS1_36VarlenDynamicPersistentTileSchedulerILi128ELi64ELi256ELi128ELb1ELb1ELb1ELb1ELb0ELb1EEEEEEEEEvNT_6ParamsE)
        /*03d4*/ 	.word	0x00000018


	//----- nvinfo : EIATTR_REGCOUNT
	.align		4
.L_218:
        /*03d8*/ 	.byte	0x04, 0x2f
        /*03da*/ 	.short	(.L_220 - .L_219)
	.align		4
.L_219:
        /*03dc*/ 	.word	index@(_ZN7cutlass13device_kernelIN5flash11enable_sm90INS1_16FlashAttnFwdSm90INS1_25CollectiveMainloopFwdSm90ILi2EN4cute5tupleIJNS5_1CILi1EEES8_S8_EEENS6_IJNS7_ILi128EEENS7_ILi64EEENS7_ILi256EEEEEELi256ENS_12float_e4m3_tEfNS_4arch4Sm90ELb0ELb1ELb0ELb0ELb1ELb0ELb0ELb1ELb0ELb1ELb1ELb0EEENS1_21CollectiveEpilogueFwdINS6_IJSA_SC_SB_EEES9_NS_10bfloat16_tESG_Li256ELb0ELb1ELb1ELb1EEENS1_19SingleTileSchedulerILb0ELb1ELb1ELi128EEEEEEEEEvNT_6ParamsE)
        /*03e0*/ 	.word	0x000000a8


	//----- nvinfo : EIATTR_FRAME_SIZE
	.align		4
.L_220:
        /*03e4*/ 	.byte	0x04, 0x11
        /*03e6*/ 	.short	(.L_222 - .L_221)
	.align		4
.L_221:
        /*03e8*/ 	.word	index@(_ZN7cutlass13device_kernelIN5flash11enable_sm90INS1_16FlashAttnFwdSm90INS1_25CollectiveMainloopFwdSm90ILi2EN4cute5tupleIJNS5_1CILi1EEES8_S8_EEENS6_IJNS7_ILi128EEENS7_ILi64EEENS7_ILi256EEEEEELi256ENS_12float_e4m3_tEfNS_4arch4Sm90ELb0ELb1ELb0ELb0ELb1ELb0ELb0ELb1ELb0ELb1ELb1ELb0EEENS1_21CollectiveEpilogueFwdINS6_IJSA_SC_SB_EEES9_NS_10bfloat16_tESG_Li256ELb0ELb1ELb1ELb1EEENS1_19SingleTileSchedulerILb0ELb1ELb1ELi128EEEEEEEEEvNT_6ParamsE)
        /*03ec*/ 	.word	0x00000008


	//----- nvinfo : EIATTR_REGCOUNT
	.align		4
.L_222:
        /*03f0*/ 	.byte	0x04, 0x2f
        /*03f2*/ 	.short	(.L_224 - .L_223)
	.align		4
.L_223:
        /*03f4*/ 	.word	index@(_ZN7cutlass13device_kernelIN5flash11enable_sm90INS1_16FlashAttnFwdSm90INS1_25CollectiveMainloopFwdSm90ILi2EN4cute5tupleIJNS5_1CILi1EEES8_S8_EEENS6_IJNS7_ILi128EEESA_NS7_ILi256EEEEEELi256ENS_12float_e4m3_tEfNS_4arch4Sm90ELb0ELb0ELb0ELb1ELb1ELb1ELb0ELb1ELb0ELb1ELb1ELb0EEENS1_21CollectiveEpilogueFwdINS6_IJSA_SB_SA_EEES9_NS_10bfloat16_tESF_Li256ELb1ELb1ELb1ELb1EEENS1_36VarlenDynamicPersistentTileSchedulerILi128ELi128ELi256ELi128ELb1ELb1ELb1ELb0ELb1ELb1EEEEEEEEEvNT_6ParamsE)
        /*03f8*/ 	.word	0x000000a8


	//----- nvinfo : EIATTR_FRAME_SIZE
	.align		4
.L_224:
        /*03fc*/ 	.byte	0x04, 0x11
        /*03fe*/ 	.short	(.L_226 - .L_225)
	.align		4
.L_225:
        /*0400*/ 	.word	index@(_ZN7cutlass13device_kernelIN5flash11enable_sm90INS1_16FlashAttnFwdSm90INS1_25CollectiveMainloopFwdSm90ILi2EN4cute5tupleIJNS5_1CILi1EEES8_S8_EEENS6_IJNS7_ILi128EEESA_NS7_ILi256EEEEEELi256ENS_12float_e4m3_tEfNS_4arch4Sm90ELb0ELb0ELb0ELb1ELb1ELb1ELb0ELb1ELb0ELb1ELb1ELb0EEENS1_21CollectiveEpilogueFwdINS6_IJSA_SB_SA_EEES9_NS_10bfloat16_tESF_Li256ELb1ELb1ELb1ELb1EEENS1_36VarlenDynamicPersistentTileSchedulerILi128ELi128ELi256ELi128ELb1ELb1ELb1ELb0ELb1ELb1EEEEEEEEEvNT_6ParamsE)
        /*0404*/ 	.word	0x000001a8


	//----- nvinfo : EIATTR_REGCOUNT
	.align		4
.L_226:
        /*0408*/ 	.byte	0x04, 0x2f
        /*040a*/ 	.short	(.L_228 - .L_227)
	.align		4
.L_227:
        /*040c*/ 	.word	index@(_ZN7cutlass13device_kernelIN5flash11enable_sm90INS1_16FlashAttnFwdSm90INS1_25CollectiveMainloopFwdSm90ILi2EN4cute5tupleIJNS5_1CILi1EEES8_S8_EEENS6_IJNS7_ILi128EEESA_NS7_ILi256EEEEEELi256ENS_12float_e4m3_tEfNS_4arch4Sm90ELb0ELb0ELb0ELb1ELb1ELb0ELb0ELb1ELb0ELb1ELb1ELb0EEENS1_21CollectiveEpilogueFwdINS6_IJSA_SB_SA_EEES9_NS_10bfloat16_tESF_Li256ELb1ELb1ELb1ELb1EEENS1_36VarlenDynamicPersistentTileSchedulerILi128ELi128ELi256ELi128ELb1ELb1ELb1ELb0ELb1ELb1EEEEEEEEEvNT_6ParamsE)
        /*0410*/ 	.word	0x000000a8


	//----- nvinfo : EIATTR_FRAME_SIZE
	.align		4
.L_228:
        /*0414*/ 	.byte	0x04, 0x11
        /*0416*/ 	.short	(.L_230 - .L_229)
	.align		4
.L_229:
        /*0418*/ 	.word	index@(_ZN7cutlass13device_kernelIN5flash11enable_sm90INS1_16FlashAttnFwdSm90INS1_25CollectiveMainloopFwdSm90ILi2EN4cute5tupleIJNS5_1CILi1EEES8_S8_EEENS6_IJNS7_ILi128EEESA_NS7_ILi256EEEEEELi256ENS_12float_e4m3_tEfNS_4arch4Sm90ELb0ELb0ELb0ELb1ELb1ELb0ELb0ELb1ELb0ELb1ELb1ELb0EEENS1_21CollectiveEpilogueFwdINS6_IJSA_SB_SA_EEES9_NS_10bfloat16_tESF_Li256ELb1ELb1ELb1ELb1EEENS1_36VarlenDynamicPersistentTileSchedulerILi128ELi128ELi256ELi128ELb1ELb1ELb1ELb0ELb1ELb1EEEEEEEEEvNT_6ParamsE)
        /*041c*/ 	.word	0x00000030


	//----- nvinfo : EIATTR_REGCOUNT
	.align		4
.L_230:
        /*0420*/ 	.byte	0x04, 0x2f
        /*0422*/ 	.short	(.L_232 - .L_231)
	.align		4
.L_231:
        /*0424*/ 	.word	index@(_ZN7cutlass13device_kernelIN5flash11enable_sm90INS1_16FlashAttnFwdSm90INS1_25CollectiveMainloopFwdSm90ILi2EN4cute5tupleIJNS5_1CILi1EEES8_S8_EEENS6_IJNS7_ILi128EEESA_NS7_ILi256EEEEEELi256ENS_12float_e4m3_tEfNS_4arch4Sm90ELb0ELb0ELb0ELb0ELb1ELb0ELb0ELb1ELb0ELb1ELb1ELb0EEENS1_21CollectiveEpilogueFwdINS6_IJSA_SB_SA_EEES9_NS_10bfloat16_tESF_Li256ELb0ELb1ELb1ELb1EEENS1_19SingleTileSchedulerILb0ELb1ELb1ELi128EEEEEEEEEvNT_6ParamsE)
        /*0428*/ 	.word	0x000000a8


	//----- nvinfo : EIATTR_FRAME_SIZE
	.align		4
.L_232:
        /*042c*/ 	.byte	0x04, 0x11
        /*042e*/ 	.short	(.L_234 - .L_233)
	.align		4
.L_233:
        /*0430*/ 	.word	index@(_ZN7cutlass13device_kernelIN5flash11enable_sm90INS1_16FlashAttnFwdSm90INS1_25CollectiveMainloopFwdSm90ILi2EN4cute5tupleIJNS5_1CILi1EEES8_S8_EEENS6_IJNS7_ILi128EEESA_NS7_ILi256EEEEEELi256ENS_12float_e4m3_tEfNS_4arch4Sm90ELb0ELb0ELb0ELb0ELb1ELb0ELb0ELb1ELb0ELb1ELb1ELb0EEENS1_21CollectiveEpilogueFwdINS6_IJSA_SB_SA_EEES9_NS_10bfloat16_tESF_Li256ELb0ELb1ELb1ELb1EEENS1_19SingleTileSchedulerILb0ELb1ELb1ELi128EEEEEEEEEvNT_6ParamsE)
        /*0434*/ 	.word	0x00000018


	//----- nvinfo : EIATTR_MIN_STACK_SIZE
	.align		4
.L_234:
        /*0438*/ 	.byte	0x04, 0x12
        /*043a*/ 	.short	(.L_236 - .L_235)
	.align		4
.L_235:
        /*043c*/ 	.word	index@(_ZN7cutlass13device_kernelIN5flash11enable_sm90INS1_16FlashAttnFwdSm90INS1_25CollectiveMainloopFwdSm90ILi2EN4cute5tupleIJNS5_1CILi1EEES8_S8_EEENS6_IJNS7_ILi128EEESA_NS7_ILi256EEEEEELi256ENS_12float_e4m3_tEfNS_4arch4Sm90ELb0ELb0ELb0ELb0ELb1ELb0ELb0ELb1ELb0ELb1ELb1ELb0EEENS1_21CollectiveEpilogueFwdINS6_IJSA_SB_SA_EEES9_NS_10bfloat16_tESF_Li256ELb0ELb1ELb1ELb1EEENS1_19SingleTileSchedulerILb0ELb1ELb1ELi128EEEEEEEEEvNT_6ParamsE)
        /*0440*/ 	.word	0x00000018


	//----- nvinfo : EIATTR_MIN_STACK_SIZE
	.align		4
.L_236:
        /*0444*/ 	.byte	0x04, 0x12
        /*0446*/ 	.short	(.L_238 - .L_237)
	.align		4
.L_237:
        /*0448*/ 	.word	index@(_ZN7cutlass13device_kernelIN5flash11enable_sm90INS1_16FlashAttnFwdSm90INS1_25CollectiveMainloopFwdSm90ILi2EN4cute5tupleIJNS5_1CILi1EEES8_S8_EEENS6_IJNS7_ILi128EEESA_NS7_ILi256EEEEEELi256ENS_12float_e4m3_tEfNS_4arch4Sm90ELb0ELb0ELb0ELb1ELb1ELb0ELb0ELb1ELb0ELb1ELb1ELb0EEENS1_21CollectiveEpilogueFwdINS6_IJSA_SB_SA_EEES9_NS_10bfloat16_tESF_Li256ELb1ELb1ELb1ELb1EEENS1_36VarlenDynamicPersistentTileSchedulerILi128ELi128ELi256ELi128ELb1ELb1ELb1ELb0ELb1ELb1EEEEEEEEEvNT_6ParamsE)
        /*044c*/ 	.word	0x00000030


	//----- nvinfo : EIATTR_MIN_STACK_SIZE
	.align		4
.L_238:
        /*0450*/ 	.byte	0x04, 0x12
        /*0452*/ 	.short	(.L_240 - .L_239)
	.align		4
.L_239:
        /*0454*/ 	.word	index@(_ZN7cutlass13device_kernelIN5flash11enable_sm90INS1_16FlashAttnFwdSm90INS1_25CollectiveMainloopFwdSm90ILi2EN4cute5tupleIJNS5_1CILi1EEES8_S8_EEENS6_IJNS7_ILi128EEESA_NS7_ILi256EEEEEELi256ENS_12float_e4m3_tEfNS_4arch4Sm90ELb0ELb0ELb0ELb1ELb1ELb1ELb0ELb1ELb0ELb1ELb1ELb0EEENS1_21CollectiveEpilogueFwdINS6_IJSA_SB_SA_EEES9_NS_10bfloat16_tESF_Li256ELb1ELb1ELb1ELb1EEENS1_36VarlenDynamicPersistentTileSchedulerILi128ELi128ELi256ELi128ELb1ELb1ELb1ELb0ELb1ELb1EEEEEEEEEvNT_6ParamsE)
        /*0458*/ 	.word	0x000001a8


	//----- nvinfo : EIATTR_MIN_STACK_SIZE
	.align		4
.L_240:
        /*045c*/ 	.byte	0x04, 0x12
        /*045e*/ 	.short	(.L_242 - .L_241)
	.align		4
.L_241:
        /*0460*/ 	.word	index@(_ZN7cutlass13device_kernelIN5flash11enable_sm90INS1_16FlashAttnFwdSm90INS1_25CollectiveMainloopFwdSm90ILi2EN4cute5tupleIJNS5_1CILi1EEES8_S8_EEENS6_IJNS7_ILi128EEENS7_ILi64EEENS7_ILi256EEEEEELi256ENS_12float_e4m3_tEfNS_4arch4Sm90ELb0ELb1ELb0ELb0ELb1ELb0ELb0ELb1ELb0ELb1ELb1ELb0EEENS1_21CollectiveEpilogueFwdINS6_IJSA_SC_SB_EEES9_NS_10bfloat16_tESG_Li256ELb0ELb1ELb1ELb1EEENS1_19SingleTileSchedulerILb0ELb1ELb1ELi128EEEEEEEEEvNT_6ParamsE)
        /*0464*/ 	.word	0x00000008


	//----- nvinfo : EIATTR_MIN_STACK_SIZE
	.align		4
.L_242:
        /*0468*/ 	.byte	0x04, 0x12
        /*046a*/ 	.short	(.L_244 - .L_243)
	.align		4
.L_243:
        /*046c*/ 	.word	index@(_ZN7cutlass13device_kernelIN5flash11enable_sm90INS1_16FlashAttnFwdSm90INS1_25CollectiveMainloopFwdSm90ILi2EN4cute5tupleIJNS5_1CILi1EEES8_S8_EEENS6_IJNS7_ILi128EEENS7_ILi64EEENS7_ILi256EEEEEELi256ENS_12float_e4m3_tEfNS_4arch4Sm90ELb0ELb1ELb0ELb1ELb1ELb0ELb0ELb1ELb0ELb1ELb1ELb0EEENS1_21CollectiveEpilogueFwdINS6_IJSA_SC_SB_EEES9_NS_10bfloat16_tESG_Li256ELb1ELb1ELb1ELb1EEENS1_36VarlenDynamicPersistentTileSchedulerILi128ELi64ELi256ELi128ELb1ELb1ELb1ELb1ELb0ELb1EEEEEEEEEvNT_6ParamsE)
        /*0470*/ 	.word	0x00000018


	//----- nvinfo : EIATTR_MIN_STACK_SIZE
	.align		4
.L_244:
        /*0474*/ 	.byte	0x04, 0x12
        /*0476*/ 	.short	(.L_246 - .L_245)
	.align		4
.L_245:
        /*0478*/ 	.word	index@(_ZN7cutlass13device_kernelIN5flash11enable_sm90INS1_16FlashAttnFwdSm90INS1_25CollectiveMainloopFwdSm90ILi2EN4cute5tupleIJNS5_1CILi1EEES8_S8_EEENS6_IJNS7_ILi128EEENS7_ILi64EEENS7_ILi256EEEEEELi256ENS_12float_e4m3_tEfNS_4arch4Sm90ELb0ELb1ELb0ELb1ELb1ELb1ELb0ELb1ELb0ELb1ELb1ELb0EEENS1_21CollectiveEpilogueFwdINS6_IJSA_SC_SB_EEES9_NS_10bfloat16_tESG_Li256ELb1ELb1ELb1ELb1EEENS1_36VarlenDynamicPersistentTileSchedulerILi128ELi64ELi256ELi128ELb1ELb1ELb1ELb1ELb0ELb1EEEEEEEEEvNT_6ParamsE)
        /*047c*/ 	.word	0x000000a0


	//----- nvinfo : EIATTR_MIN_STACK_SIZE
	.align		4
.L_246:
        /*0480*/ 	.byte	0x04, 0x12
        /*0482*/ 	.short	(.L_248 - .L_247)
	.align		4
.L_247:
        /*0484*/ 	.word	index@(_ZN7cutlass13device_kernelIN5flash11enable_sm90INS1_16FlashAttnFwdSm90INS1_25CollectiveMainloopFwdSm90ILi2EN4cute5tupleIJNS5_1CILi1EEES8_S8_EEENS6_IJNS7_ILi128EEESA_NS7_ILi256EEEEEELi256ENS_12float_e4m3_tEfNS_4arch4Sm90ELb1ELb0ELb0ELb0ELb1ELb0ELb0ELb1ELb0ELb1ELb1ELb0EEENS1_21CollectiveEpilogueFwdINS6_IJSA_SB_SA_EEES9_NS_10bfloat16_tESF_Li256ELb0ELb1ELb1ELb1EEENS1_19SingleTileSchedulerILb0ELb1ELb1ELi128EEEEEEEEEvNT_6ParamsE)
        /*0488*/ 	.word	0x00000018


	//----- nvinfo : EIATTR_MIN_STACK_SIZE
	.align		4
.L_248:
        /*048c*/ 	.byte	0x04, 0x12
        /*048e*/ 	.short	(.L_250 - .L_249)
	.align		4
.L_249:
        /*0490*/ 	.word	index@(_ZN7cutlass13device_kernelIN5flash11enable_sm90INS1_16FlashAttnFwdSm90INS1_25CollectiveMainloopFwdSm90ILi2EN4cute5tupleIJNS5_1CILi1EEES8_S8_EEENS6_IJNS7_ILi128EEESA_NS7_ILi256EEEEEELi256ENS_12float_e4m3_tEfNS_4arch4Sm90ELb1ELb0ELb0ELb1ELb1ELb0ELb0ELb1ELb0ELb1ELb1ELb0EEENS1_21CollectiveEpilogueFwdINS6_IJSA_SB_SA_EEES9_NS_10bfloat16_tESF_Li256ELb1ELb1ELb1ELb1EEENS1_36VarlenDynamicPersistentTileSchedulerILi128ELi128ELi256ELi128ELb1ELb1ELb1ELb1ELb1ELb1EEEEEEEEEvNT_6ParamsE)
        /*0494*/ 	.word	0x00000028


	//----- nvinfo : EIATTR_MIN_STACK_SIZE
	.align		4
.L_250:
        /*0498*/ 	.byte	0x04, 0x12
        /*049a*/ 	.short	(.L_252 - .L_251)
	.align		4
.L_251:
        /*049c*/ 	.word	index@(_ZN7cutlass13device_kernelIN5flash11enable_sm90INS1_16FlashAttnFwdSm90INS1_25CollectiveMainloopFwdSm90ILi2EN4cute5tupleIJNS5_1CILi1EEES8_S8_EEENS6_IJNS7_ILi128EEESA_NS7_ILi256EEEEEELi256ENS_12float_e4m3_tEfNS_4arch4Sm90ELb1ELb0ELb0ELb1ELb1ELb1ELb0ELb1ELb0ELb1ELb1ELb0EEENS1_21CollectiveEpilogueFwdINS6_IJSA_SB_SA_EEES9_NS_10bfloat16_tESF_Li256ELb1ELb1ELb1ELb1EEENS1_36VarlenDynamicPersistentTileSchedulerILi128ELi128ELi256ELi128ELb1ELb1ELb1ELb1ELb1ELb1EEEEEEEEEvNT_6ParamsE)
        /*04a0*/ 	.word	0x000001b8


	//----- nvinfo : EIATTR_MIN_STACK_SIZE
	.align		4
.L_252:
        /*04a4*/ 	.byte	0x04, 0x12
        /*04a6*/ 	.short	(.L_254 - .L_253)
	.align		4
.L_253:
        /*04a8*/ 	.word	index@(_ZN7cutlass13device_kernelIN5flash11enable_sm90INS1_16FlashAttnFwdSm90INS1_25CollectiveMainloopFwdSm90ILi2EN4cute5tupleIJNS5_1CILi1EEES8_S8_EEENS6_IJNS7_ILi128EEENS7_ILi160EEENS7_ILi192EEEEEELi192ENS_12float_e4m3_tEfNS_4arch4Sm90ELb0ELb0ELb0ELb0ELb1ELb0ELb0ELb1ELb1ELb1ELb1ELb0EEENS1_21CollectiveEpilogueFwdINS6_IJSA_SC_SB_EEES9_NS_10bfloat16_tESG_Li256ELb0ELb1ELb1ELb1EEENS1_19SingleTileSchedulerILb0ELb1ELb1ELi128EEEEEEEEEvNT_6ParamsE)
        /*04ac*/ 	.word	0x00000010


	//----- nvinfo : EIATTR_MIN_STACK_SIZE
	.align		4
.L_254:
        /*04b0*/ 	.byte	0x04, 0x12
        /*04b2*/ 	.short	(.L_256 - .L_255)
	.align		4
.L_255:
        /*04b4*/ 	.word	index@(_ZN7cutlass13device_kernelIN5flash11enable_sm90INS1_16FlashAttnFwdSm90INS1_25CollectiveMainloopFwdSm90ILi2EN4cute5tupleIJNS5_1CILi1EEES8_S8_EEENS6_IJNS7_ILi128EEENS7_ILi160EEENS7_ILi192EEEEEELi192ENS_12float_e4m3_tEfNS_4arch4Sm90ELb0ELb0ELb0ELb1ELb1ELb0ELb0ELb1ELb1ELb1ELb1ELb0EEENS1_21CollectiveEpilogueFwdINS6_IJSA_SC_SB_EEES9_NS_10bfloat16_tESG_Li256ELb1ELb1ELb1ELb1EEENS1_36VarlenDynamicPersistentTileSchedulerILi128ELi160ELi256ELi128ELb1ELb1ELb1ELb0ELb1ELb1EEEEEEEEEvNT_6ParamsE)
        /*04b8*/ 	.word	0x00000030


	//----- nvinfo : EIATTR_MIN_STACK_SIZE
	.align		4
.L_256:
        /*04bc*/ 	.byte	0x04, 0x12
        /*04be*/ 	.short	(.L_258 - .L_257)
	.align		4
.L_257:
        /*04c0*/ 	.word	index@(_ZN7cutlass13device_kernelIN5flash11enable_sm90INS1_16FlashAttnFwdSm90INS1_25CollectiveMainloopFwdSm90ILi2EN4cute5tupleIJNS5_1CILi1EEES8_S8_EEENS6_IJNS7_ILi128EEENS7_ILi160EEENS7_ILi192EEEEEELi192ENS_12float_e4m3_tEfNS_4arch4Sm90ELb0ELb0ELb0ELb1ELb1ELb1ELb0ELb1ELb1ELb1ELb1ELb0EEENS1_21CollectiveEpilogueFwdINS6_IJSA_SC_SB_EEES9_NS_10bfloat16_tESG_Li256ELb1ELb1ELb1ELb1EEENS1_36VarlenDynamicPersistentTileSchedulerILi128ELi160ELi256ELi128ELb1ELb1ELb1ELb0ELb1ELb1EEEEEEEEEvNT_6ParamsE)
        /*04c4*/ 	.word	0x00000140


	//----- nvinfo : EIATTR_MIN_STACK_SIZE
	.align		4
.L_258:
        /*04c8*/ 	.byte	0x04, 0x12
        /*04ca*/ 	.short	(.L_260 - .L_259)
	.align		4
.L_259:
        /*04cc*/ 	.word	index@(_ZN7cutlass13device_kernelIN5flash11enable_sm90INS1_16FlashAttnFwdSm90INS1_25CollectiveMainloopFwdSm90ILi2EN4cute5tupleIJNS5_1CILi1EEES8_S8_EEENS6_IJNS7_ILi128EEESA_NS7_ILi192EEEEEELi192ENS_12float_e4m3_tEfNS_4arch4Sm90ELb0ELb1ELb0ELb0ELb1ELb0ELb0ELb1ELb1ELb1ELb1ELb0EEENS1_21CollectiveEpilogueFwdINS6_IJSA_SB_SA_EEES9_NS_10bfloat16_tESF_Li256ELb0ELb1ELb1ELb1EEENS1_19SingleTileSchedulerILb0ELb1ELb1ELi128EEEEEEEEEvNT_6ParamsE)
        /*04d0*/ 	.word	0x00000008


	//----- nvinfo : EIATTR_MIN_STACK_SIZE
	.align		4
.L_260:
        /*04d4*/ 	.byte	0x04, 0x12
        /*04d6*/ 	.short	(.L_262 - .L_261)
	.align		4
.L_261:
        /*04d8*/ 	.word	index@(_ZN7cutlass13device_kernelIN5flash11enable_sm90INS1_16FlashAttnFwdSm90INS1_25CollectiveMainloopFwdSm90ILi2EN4cute5tupleIJNS5_1CILi1EEES8_S8_EEENS6_IJNS7_ILi128EEESA_NS7_ILi192EEEEEELi192ENS_12float_e4m3_tEfNS_4arch4Sm90ELb0ELb1ELb0ELb1ELb1ELb0ELb0ELb1ELb1ELb1ELb1ELb0EEENS1_21CollectiveEpilogueFwdINS6_IJSA_SB_SA_EEES9_NS_10bfloat16_tESF_Li256ELb1ELb1ELb1ELb1EEENS1_36VarlenDynamicPersistentTileSchedulerILi128ELi128ELi256ELi128ELb1ELb1ELb1ELb1ELb0ELb1EEEEEEEEEvNT_6ParamsE)
        /*04dc*/ 	.word	0x00000018


	//----- nvinfo : EIATTR_MIN_STACK_SIZE
	.align		4
.L_262:
        /*04e0*/ 	.byte	0x04, 0x12
        /*04e2*/ 	.short	(.L_264 - .L_263)
	.align		4
.L_263:
        /*04e4*/ 	.word	index@(_ZN7cutlass13device_kernelIN5flash11enable_sm90INS1_16FlashAttnFwdSm90INS1_25CollectiveMainloopFwdSm90ILi2EN4cute5tupleIJNS5_1CILi1EEES8_S8_EEENS6_IJNS7_ILi128EEESA_NS7_ILi192EEEEEELi192ENS_12float_e4m3_tEfNS_4arch4Sm90ELb0ELb1ELb0ELb1ELb1ELb1ELb0ELb1ELb1ELb1ELb1ELb0EEENS1_21CollectiveEpilogueFwdINS6_IJSA_SB_SA_EEES9_NS_10bfloat16_tESF_Li256ELb1ELb1ELb1ELb1EEENS1_36VarlenDynamicPersistentTileSchedulerILi128ELi128ELi256ELi128ELb1ELb1ELb1ELb1ELb0ELb1EEEEEEEEEvNT_6ParamsE)
        /*04e8*/ 	.word	0x00000048


	//----- nvinfo : EIATTR_MIN_STACK_SIZE
	.align		4
.L_264:
        /*04ec*/ 	.byte	0x04, 0x12
        /*04ee*/ 	.short	(.L_266 - .L_265)
	.align		4
.L_265:
        /*04f0*/ 	.word	index@(_ZN7cutlass13device_kernelIN5flash11enable_sm90INS1_16FlashAttnFwdSm90INS1_25CollectiveMainloopFwdSm90ILi2EN4cute5tupleIJNS5_1CILi1EEES8_S8_EEENS6_IJNS7_ILi128EEENS7_ILi160EEENS7_ILi192EEEEEELi192ENS_12float_e4m3_tEfNS_4arch4Sm90ELb1ELb0ELb0ELb0ELb1ELb0ELb0ELb1ELb1ELb1ELb1ELb0EEENS1_21CollectiveEpilogueFwdINS6_IJSA_SC_SB_EEES9_NS_10bfloat16_tESG_Li256ELb0ELb1ELb1ELb1EEENS1_19SingleTileSchedulerILb0ELb1ELb1ELi128EEEEEEEEEvNT_6ParamsE)
        /*04f4*/ 	.word	0x00000018


	//----- nvinfo : EIATTR_MIN_STACK_SIZE
	.align		4
.L_266:
        /*04f8*/ 	.byte	0x04, 0x12
        /*04fa*/ 	.short	(.L_268 - .L_267)
	.align		4
.L_267:
        /*04fc*/ 	.word	index@(_ZN7cutlass13device_kernelIN5flash11enable_sm90INS1_16FlashAttnFwdSm90INS1_25CollectiveMainloopFwdSm90ILi2EN4cute5tupleIJNS5_1CILi1EEES8_S8_EEENS6_IJNS7_ILi128EEENS7_ILi160EEENS7_ILi192EEEEEELi192ENS_12float_e4m3_tEfNS_4arch4Sm90ELb1ELb0ELb0ELb1ELb1ELb0ELb0ELb1ELb1ELb1ELb1ELb0EEENS1_21CollectiveEpilogueFwdINS6_IJSA_SC_SB_EEES9_NS_10bfloat16_tESG_Li256ELb1ELb1ELb1ELb1EEENS1_36VarlenDynamicPersistentTileSchedulerILi128ELi160ELi256ELi128ELb1ELb1ELb1ELb1ELb1ELb1EEEEEEEEEvNT_6ParamsE)
        /*0500*/ 	.word	0x00000030


	//----- nvinfo : EIATTR_MIN_STACK_SIZE
	.align		4
.L_268:
        /*0504*/ 	.byte	0x04, 0x12
        /*0506*/ 	.short	(.L_270 - .L_269)
	.align		4
.L_269:
        /*0508*/ 	.word	index@(_ZN7cutlass13device_kernelIN5flash11enable_sm90INS1_16FlashAttnFwdSm90INS1_25CollectiveMainloopFwdSm90ILi2EN4cute5tupleIJNS5_1CILi1EEES8_S8_EEENS6_IJNS7_ILi128EEENS7_ILi160EEENS7_ILi192EEEEEELi192ENS_12float_e4m3_tEfNS_4arch4Sm90ELb1ELb0ELb0ELb1ELb1ELb1ELb0ELb1ELb1ELb1ELb1ELb0EEENS1_21CollectiveEpilogueFwdINS6_IJSA_SC_SB_EEES9_NS_10bfloat16_tESG_Li256ELb1ELb1ELb1ELb1EEENS1_36VarlenDynamicPersistentTileSchedulerILi128ELi160ELi256ELi128ELb1ELb1ELb1ELb1ELb1ELb1EEEEEEEEEvNT_6ParamsE)
        /*050c*/ 	.word	0x00000148


	//----- nvinfo : EIATTR_MIN_STACK_SIZE
	.align		4
.L_270:
        /*0510*/ 	.byte	0x04, 0x12
        /*0512*/ 	.short	(.L_272 - .L_271)
	.align		4
.L_271:
        /*0514*/ 	.word	index@(_ZN7cutlass13device_kernelIN5flash11enable_sm90INS1_16FlashAttnFwdSm90INS1_25CollectiveMainloopFwdSm90ILi2EN4cute5tupleIJNS5_1CILi1EEES8_S8_EEENS6_IJNS7_ILi128EEENS7_ILi160EEESA_EEELi128ENS_12float_e4m3_tEfNS_4arch4Sm90ELb0ELb0ELb0ELb0ELb1ELb0ELb0ELb1ELb1ELb1ELb1ELb0EEENS1_21CollectiveEpilogueFwdINS6_IJSA_SA_SB_EEES9_NS_10bfloat16_tESF_Li256ELb0ELb1ELb1ELb1EEENS1_19SingleTileSchedulerILb0ELb1ELb1ELi128EEEEEEEEEvNT_6ParamsE)
        /*0518*/ 	.word	0x00000010


	//----- nvinfo : EIATTR_MIN_STACK_SIZE
	.align		4
.L_272:
        /*051c*/ 	.byte	0x04, 0x12
        /*051e*/ 	.short	(.L_274 - .L_273)
	.align		4
.L_273:
        /*0520*/ 	.word	index@(_ZN7cutlass13device_kernelIN5flash11enable_sm90INS1_16FlashAttnFwdSm90INS1_25CollectiveMainloopFwdSm90ILi2EN4cute5tupleIJNS5_1CILi1EEES8_S8_EEENS6_IJNS7_ILi128EEENS7_ILi160EEESA_EEELi128ENS_12float_e4m3_tEfNS_4arch4Sm90ELb0ELb0ELb0ELb1ELb1ELb0ELb0ELb1ELb1ELb1ELb1ELb0EEENS1_21CollectiveEpilogueFwdINS6_IJSA_SA_SB_EEES9_NS_10bfloat16_tESF_Li256ELb1ELb1ELb1ELb1EEENS1_36VarlenDynamicPersistentTileSchedulerILi128ELi160ELi256ELi128ELb1ELb1ELb1ELb0ELb1ELb1EEEEEEEEEvNT_6ParamsE)
        /*0524*/ 	.word	0x00000030


	//----- nvinfo : EIATTR_MIN_STACK_SIZE
	.align		4
.L_274:
        /*0528*/ 	.byte	0x04, 0x12
        /*052a*/ 	.short	(.L_276 - .L_275)
	.align		4
.L_275:
        /*052c*/ 	.word	index@(_ZN7cutlass13device_kernelIN5flash11enable_sm90INS1_16FlashAttnFwdSm90INS1_25CollectiveMainloopFwdSm90ILi2EN4cute5tupleIJNS5_1CILi1EEES8_S8_EEENS6_IJNS7_ILi128EEENS7_ILi160EEESA_EEELi128ENS_12float_e4m3_tEfNS_4arch4Sm90ELb0ELb0ELb0ELb1ELb1ELb1ELb0ELb1ELb1ELb1ELb1ELb0EEENS1_21CollectiveEpilogueFwdINS6_IJSA_SA_SB_EEES9_NS_10bfloat16_tESF_Li256ELb1ELb1ELb1ELb1EEENS1_36VarlenDynamicPersistentTileSchedulerILi128ELi160ELi256ELi128ELb1ELb1ELb1ELb0ELb1ELb1EEEEEEEEEvNT_6ParamsE)
        /*0530*/ 	.word	0x00000070


	//----- nvinfo : EIATTR_MIN_STACK_SIZE
	.align		4
.L_276:
        /*0534*/ 	.byte	0x04, 0x12
        /*0536*/ 	.short	(.L_278 - .L_277)
	.align		4
.L_277:
        /*0538*/ 	.word	index@(_ZN7cutlass13device_kernelIN5flash11enable_sm90INS1_16FlashAttnFwdSm90INS1_25CollectiveMainloopFwdSm90ILi2EN4cute5tupleIJNS5_1CILi1EEES8_S8_EEENS6_IJNS7_ILi128EEENS7_ILi160EEESA_EEELi128ENS_12float_e4m3_tEfNS_4arch4Sm90ELb0ELb1ELb0ELb0ELb1ELb0ELb0ELb1ELb1ELb1ELb1ELb0EEENS1_21CollectiveEpilogueFwdINS6_IJSA_SA_SB_EEES9_NS_10bfloat16_tESF_Li256ELb0ELb1ELb1ELb1EEENS1_19SingleTileSchedulerILb0ELb1ELb1ELi128EEEEEEEEEvNT_6ParamsE)
        /*053c*/ 	.word	0x00000010


	//----- nvinfo : EIATTR_MIN_STACK_SIZE
	.align		4
.L_278:
        /*0540*/ 	.byte	0x04, 0x12
        /*0542*/ 	.short	(.L_280 - .L_279)
	.align		4
.L_279:
        /*0544*/ 	.word	index@(_ZN7cutlass13device_kernelIN5flash11enable_sm90INS1_16FlashAttnFwdSm90INS1_25CollectiveMainloopFwdSm90ILi2EN4cute5tupleIJNS5_1CILi1EEES8_S8_EEENS6_IJNS7_ILi128EEENS7_ILi160EEESA_EEELi128ENS_12float_e4m3_tEfNS_4arch4Sm90ELb0ELb1ELb0ELb1ELb1ELb0ELb0ELb1ELb1ELb1ELb1ELb0EEENS1_21CollectiveEpilogueFwdINS6_IJSA_SA_SB_EEES9_NS_10bfloat16_tESF_Li256ELb1ELb1ELb1ELb1EEENS1_36VarlenDynamicPersistentTileSchedulerILi128ELi160ELi256ELi128ELb1ELb1ELb1ELb1ELb0ELb1EEEEEEEEEvNT_6ParamsE)
        /*0548*/ 	.word	0x00000028


	//----- nvinfo : EIATTR_MIN_STACK_SIZE
	.align		4
.L_280:
        /*054c*/ 	.byte	0x04, 0x12
        /*054e*/ 	.short	(.L_282 - .L_281)
	.align		4
.L_281:
        /*0550*/ 	.word	index@(_ZN7cutlass13device_kernelIN5flash11enable_sm90INS1_16FlashAttnFwdSm90INS1_25CollectiveMainloopFwdSm90ILi2EN4cute5tupleIJNS5_1CILi1EEES8_S8_EEENS6_IJNS7_ILi128EEENS7_ILi160EEESA_EEELi128ENS_12float_e4m3_tEfNS_4arch4Sm90ELb0ELb1ELb0ELb1ELb1ELb1ELb0ELb1ELb1ELb1ELb1ELb0EEENS1_21CollectiveEpilogueFwdINS6_IJSA_SA_SB_EEES9_NS_10bfloat16_tESF_Li256ELb1ELb1ELb1ELb1EEENS1_36VarlenDynamicPersistentTileSchedulerILi128ELi160ELi256ELi128ELb1ELb1ELb1ELb1ELb0ELb1EEEEEEEEEvNT_6ParamsE)
        /*0554*/ 	.word	0x00000050


	//----- nvinfo : EIATTR_MIN_STACK_SIZE
	.align		4
.L_282:
        /*0558*/ 	.byte	0x04, 0x12
        /*055a*/ 	.short	(.L_284 - .L_283)
	.align		4
.L_283:
        /*055c*/ 	.word	index@(_ZN7cutlass13device_kernelIN5flash11enable_sm90INS1_16FlashAttnFwdSm90INS1_25CollectiveMainloopFwdSm90ILi2EN4cute5tupleIJNS5_1CILi1EEES8_S8_EEENS6_IJNS7_ILi128EEENS7_ILi160EEESA_EEELi128ENS_12float_e4m3_tEfNS_4arch4Sm90ELb1ELb0ELb0ELb0ELb1ELb0ELb0ELb1ELb1ELb1ELb1ELb0EEENS1_21CollectiveEpilogueFwdINS6_IJSA_SA_SB_EEES9_NS_10bfloat16_tESF_Li256ELb0ELb1ELb1ELb1EEENS1_19SingleTileSchedulerILb0ELb1ELb1ELi128EEEEEEEEEvNT_6ParamsE)
        /*0560*/ 	.word	0x00000010


	//----- nvinfo : EIATTR_MIN_STACK_SIZE
	.align		4
.L_284:
        /*0564*/ 	.byte	0x04, 0x12
        /*0566*/ 	.short	(.L_286 - .L_285)
	.align		4
.L_285:
        /*0568*/ 	.word	index@(_ZN7cutlass13device_kernelIN5flash11enable_sm90INS1_16FlashAttnFwdSm90INS1_25CollectiveMainloopFwdSm90ILi2EN4cute5tupleIJNS5_1CILi1EEES8_S8_EEENS6_IJNS7_ILi128EEENS7_ILi160EEESA_EEELi128ENS_12float_e4m3_tEfNS_4arch4Sm90ELb1ELb0ELb0ELb1ELb1ELb0ELb0ELb1ELb1ELb1ELb1ELb0EEENS1_21CollectiveEpilogueFwdINS6_IJSA_SA_SB_EEES9_NS_10bfloat16_tESF_Li256ELb1ELb1ELb1ELb1EEENS1_36VarlenDynamicPersistentTileSchedulerILi128ELi160ELi256ELi128ELb1ELb1ELb1ELb1ELb1ELb1EEEEEEEEEvNT_6ParamsE)
        /*056c*/ 	.word	0x00000030


	//----- nvinfo : EIATTR_MIN_STACK_SIZE
	.align		4
.L_286:
        /*0570*/ 	.byte	0x04, 0x12
        /*0572*/ 	.short	(.L_288 - .L_287)
	.align		4
.L_287:
        /*0574*/ 	.word	index@(_ZN7cutlass13device_kernelIN5flash11enable_sm90INS1_16FlashAttnFwdSm90INS1_25CollectiveMainloopFwdSm90ILi2EN4cute5tupleIJNS5_1CILi1EEES8_S8_EEENS6_IJNS7_ILi128EEENS7_ILi160EEESA_EEELi128ENS_12float_e4m3_tEfNS_4arch4Sm90ELb1ELb0ELb0ELb1ELb1ELb1ELb0ELb1ELb1ELb1ELb1ELb0EEENS1_21CollectiveEpilogueFwdINS6_IJSA_SA_SB_EEES9_NS_10bfloat16_tESF_Li256ELb1ELb1ELb1ELb1EEENS1_36VarlenDynamicPersistentTileSchedulerILi128ELi160ELi256ELi128ELb1ELb1ELb1ELb1ELb1ELb1EEEEEEEEEvNT_6ParamsE)
        /*0578*/ 	.word	0x00000050


	//----- nvinfo : EIATTR_MIN_STACK_SIZE
	.align		4
.L_288:
        /*057c*/ 	.byte	0x04, 0x12
        /*057e*/ 	.short	(.L_290 - .L_289)
	.align		4
.L_289:
        /*0580*/ 	.word	index@(_ZN7cutlass13device_kernelIN5flash11enable_sm90INS1_16FlashAttnFwdSm90INS1_25CollectiveMainloopFwdSm90ILi2EN4cute5tupleIJNS5_1CILi1EEES8_S8_EEENS6_IJNS7_ILi192EEENS7_ILi128EEENS7_ILi96EEEEEELi96ENS_12float_e4m3_tEfNS_4arch4Sm90ELb0ELb0ELb0ELb0ELb1ELb0ELb0ELb1ELb1ELb1ELb1ELb0EEENS1_21CollectiveEpilogueFwdINS6_IJSA_SC_SB_EEES9_NS_10bfloat16_tESG_Li384ELb0ELb1ELb1ELb1EEENS1_19SingleTileSchedulerILb0ELb1ELb1ELi192EEEEEEEEEvNT_6ParamsE)
        /*0584*/ 	.word	0x00000010


	//----- nvinfo : EIATTR_MIN_STACK_SIZE
	.align		4
.L_290:
        /*0588*/ 	.byte	0x04, 0x12
        /*058a*/ 	.short	(.L_292 - .L_291)
	.align		4
.L_291:
        /*058c*/ 	.word	index@(_ZN7cutlass13device_kernelIN5flash11enable_sm90INS1_16FlashAttnFwdSm90INS1_25CollectiveMainloopFwdSm90ILi2EN4cute5tupleIJNS5_1CILi1EEES8_S8_EEENS6_IJNS7_ILi192EEENS7_ILi128EEENS7_ILi96EEEEEELi96ENS_12float_e4m3_tEfNS_4arch4Sm90ELb0ELb0ELb0ELb1ELb1ELb0ELb0ELb1ELb1ELb1ELb1ELb0EEENS1_21CollectiveEpilogueFwdINS6_IJSA_SC_SB_EEES9_NS_10bfloat16_tESG_Li384ELb1ELb1ELb1ELb1EEENS1_36VarlenDynamicPersistentTileSchedulerILi192ELi128ELi384ELi128ELb1ELb1ELb1ELb0ELb1ELb1EEEEEEEEEvNT_6ParamsE)
        /*0590*/ 	.word	0x00000040


	//----- nvinfo : EIATTR_MIN_STACK_SIZE
	.align		4
.L_292:
        /*0594*/ 	.byte	0x04, 0x12
        /*0596*/ 	.short	(.L_294 - .L_293)
	.align		4
.L_293:
        /*0598*/ 	.word	index@(_ZN7cutlass13device_kernelIN5flash11enable_sm90INS1_16FlashAttnFwdSm90INS1_25CollectiveMainloopFwdSm90ILi2EN4cute5tupleIJNS5_1CILi1EEES8_S8_EEENS6_IJNS7_ILi192EEENS7_ILi128EEENS7_ILi96EEEEEELi96ENS_12float_e4m3_tEfNS_4arch4Sm90ELb0ELb0ELb0ELb1ELb1ELb1ELb0ELb1ELb1ELb1ELb1ELb0EEENS1_21CollectiveEpilogueFwdINS6_IJSA_SC_SB_EEES9_NS_10bfloat16_tESG_Li384ELb1ELb1ELb1ELb1EEENS1_36VarlenDynamicPersistentTileSchedulerILi192ELi128ELi384ELi128ELb1ELb1ELb1ELb0ELb1ELb1EEEEEEEEEvNT_6ParamsE)
        /*059c*/ 	.word	0x000000b8


	//----- nvinfo : EIATTR_MIN_STACK_SIZE
	.align		4
.L_294:
        /*05a0*/ 	.byte	0x04, 0x12
        /*05a2*/ 	.short	(.L_296 - .L_295)
	.align		4
.L_295:
        /*05a4*/ 	.word	index@(_ZN7cutlass13device_kernelIN5flash11enable_sm90INS1_16FlashAttnFwdSm90INS1_25CollectiveMainloopFwdSm90ILi2EN4cute5tupleIJNS5_1CILi1EEES8_S8_EEENS6_IJNS7_ILi192EEENS7_ILi128EEENS7_ILi96EEEEEELi96ENS_12float_e4m3_tEfNS_4arch4Sm90ELb0ELb1ELb0ELb0ELb1ELb0ELb0ELb1ELb1ELb1ELb1ELb0EEENS1_21CollectiveEpilogueFwdINS6_IJSA_SC_SB_EEES9_NS_10bfloat16_tESG_Li384ELb0ELb1ELb1ELb1EEENS1_19SingleTileSchedulerILb0ELb1ELb1ELi192EEEEEEEEEvNT_6ParamsE)
        /*05a8*/ 	.word	0x00000008


	//----- nvinfo : EIATTR_MIN_STACK_SIZE
	.align		4
.L_296:
        /*05ac*/ 	.byte	0x04, 0x12
        /*05ae*/ 	.short	(.L_298 - .L_297)
	.align		4
.L_297:
        /*05b0*/ 	.word	index@(_ZN7cutlass13device_kernelIN5flash11enable_sm90INS1_16FlashAttnFwdSm90INS1_25CollectiveMainloopFwdSm90ILi2EN4cute5tupleIJNS5_1CILi1EEES8_S8_EEENS6_IJNS7_ILi192EEENS7_ILi128EEENS7_ILi96EEEEEELi96ENS_12float_e4m3_tEfNS_4arch4Sm90ELb0ELb1ELb0ELb1ELb1ELb0ELb0ELb1ELb1ELb1ELb1ELb0EEENS1_21CollectiveEpilogueFwdINS6_IJSA_SC_SB_EEES9_NS_10bfloat16_tESG_Li384ELb1ELb1ELb1ELb1EEENS1_36VarlenDynamicPersistentTileSchedulerILi192ELi128ELi384ELi128ELb1ELb1ELb1ELb1ELb0ELb1EEEEEEEEEvNT_6ParamsE)
        /*05b4*/ 	.word	0x00000028


	//----- nvinfo : EIATTR_MIN_STACK_SIZE
	.align		4
.L_298:
        /*05b8*/ 	.byte	0x04, 0x12
        /*05ba*/ 	.short	(.L_300 - .L_299)
	.align		4
.L_299:
        /*05bc*/ 	.word	index@(_ZN7cutlass13device_kernelIN5flash11enable_sm90INS1_16FlashAttnFwdSm90INS1_25CollectiveMainloopFwdSm90ILi2EN4cute5tupleIJNS5_1CILi1EEES8_S8_EEENS6_IJNS7_ILi192EEENS7_ILi128EEENS7_ILi96EEEEEELi96ENS_12float_e4m3_tEfNS_4arch4Sm90ELb0ELb1ELb0ELb1ELb1ELb1ELb0ELb1ELb1ELb1ELb1ELb0EEENS1_21CollectiveEpilogueFwdINS6_IJSA_SC_SB_EEES9_NS_10bfloat16_tESG_Li384ELb1ELb1ELb1ELb1EEENS1_36VarlenDynamicPersistentTileSchedulerILi192ELi128ELi384ELi128ELb1ELb1ELb1ELb1ELb0ELb1EEEEEEEEEvNT_6ParamsE)
        /*05c0*/ 	.word	0x00000090


	//----- nvinfo : EIATTR_MIN_STACK_SIZE
	.align		4
.L_300:
        /*05c4*/ 	.byte	0x04, 0x12
        /*05c6*/ 	.short	(.L_302 - .L_301)
	.align		4
.L_301:
        /*05c8*/ 	.word	index@(_ZN7cutlass13device_kernelIN5flash11enable_sm90INS1_16FlashAttnFwdSm90INS1_25CollectiveMainloopFwdSm90ILi2EN4cute5tupleIJNS5_1CILi1EEES8_S8_EEENS6_IJNS7_ILi192EEENS7_ILi128EEENS7_ILi96EEEEEELi96ENS_12float_e4m3_tEfNS_4arch4Sm90ELb1ELb0ELb0ELb0ELb1ELb0ELb0ELb1ELb1ELb1ELb1ELb0EEENS1_21CollectiveEpilogueFwdINS6_IJSA_SC_SB_EEES9_NS_10bfloat16_tESG_Li384ELb0ELb1ELb1ELb1EEENS1_19SingleTileSchedulerILb0ELb1ELb1ELi192EEEEEEEEEvNT_6ParamsE)
        /*05cc*/ 	.word	0x00000008


	//----- nvinfo : EIATTR_MIN_STACK_SIZE
	.align		4
.L_302:
        /*05d0*/ 	.byte	0x04, 0x12
        /*05d2*/ 	.short	(.L_304 - .L_303)
	.align		4
.L_303:
        /*05d4*/ 	.word	index@(_ZN7cutlass13device_kernelIN5flash11enable_sm90INS1_16FlashAttnFwdSm90INS1_25CollectiveMainloopFwdSm90ILi2EN4cute5tupleIJNS5_1CILi1EEES8_S8_EEENS6_IJNS7_ILi192EEENS7_ILi128EEENS7_ILi96EEEEEELi96ENS_12float_e4m3_tEfNS_4arch4Sm90ELb1ELb0ELb0ELb1ELb1ELb0ELb0ELb1ELb1ELb1ELb1ELb0EEENS1_21CollectiveEpilogueFwdINS6_IJSA_SC_SB_EEES9_NS_10bfloat16_tESG_Li384ELb1ELb1ELb1ELb1EEENS1_36VarlenDynamicPersistentTileSchedulerILi192ELi128ELi384ELi128ELb1ELb1ELb1ELb1ELb1ELb1EEEEEEEEEvNT_6ParamsE)
        /*05d8*/ 	.word	0x00000038


	//----- nvinfo : EIATTR_MIN_STACK_SIZE
	.align		4
.L_304:
        /*05dc*/ 	.byte	0x04, 0x12
        /*05de*/ 	.short	(.L_306 - .L_305)
	.align		4
.L_305:
        /*05e0*/ 	.word	index@(_ZN7cutlass13device_kernelIN5flash11enable_sm90INS1_16FlashAttnFwdSm90INS1_25CollectiveMainloopFwdSm90ILi2EN4cute5tupleIJNS5_1CILi1EEES8_S8_EEENS6_IJNS7_ILi192EEENS7_ILi128EEENS7_ILi96EEEEEELi96ENS_12float_e4m3_tEfNS_4arch4Sm90ELb1ELb0ELb0ELb1ELb1ELb1ELb0ELb1ELb1ELb1ELb1ELb0EEENS1_21CollectiveEpilogueFwdINS6_IJSA_SC_SB_EEES9_NS_10bfloat16_tESG_Li384ELb1ELb1ELb1ELb1EEENS1_36VarlenDynamicPersistentTileSchedulerILi192ELi128ELi384ELi128ELb1ELb1ELb1ELb1ELb1ELb1EEEEEEEEEvNT_6ParamsE)
        /*05e4*/ 	.word	0x000000c0


	//----- nvinfo : EIATTR_MIN_STACK_SIZE
	.align		4
.L_306:
        /*05e8*/ 	.byte	0x04, 0x12
        /*05ea*/ 	.short	(.L_308 - .L_307)
	.align		4
.L_307:
        /*05ec*/ 	.word	index@(_ZN7cutlass13device_kernelIN5flash11enable_sm90INS1_16FlashAttnFwdSm90INS1_25CollectiveMainloopFwdSm90ILi2EN4cute5tupleIJNS5_1CILi1EEES8_S8_EEENS6_IJNS7_ILi192EEENS7_ILi160EEENS7_ILi64EEEEEELi64ENS_12float_e4m3_tEfNS_4arch4Sm90ELb0ELb0ELb0ELb0ELb1ELb0ELb0ELb1ELb1ELb1ELb1ELb0EEENS1_21CollectiveEpilogueFwdINS6_IJSA_SC_SB_EEES9_NS_10bfloat16_tESG_Li384ELb0ELb1ELb1ELb1EEENS1_19SingleTileSchedulerILb0ELb1ELb1ELi192EEEEEEEEEvNT_6ParamsE)
        /*05f0*/ 	.word	0x00000020


	//----- nvinfo : EIATTR_MIN_STACK_SIZE
	.align		4
.L_308:
        /*05f4*/ 	.byte	0x04, 0x12
        /*05f6*/ 	.short	(.L_310 - .L_309)
	.align		4
.L_309:
        /*05f8*/ 	.word	index@(_ZN7cutlass13device_kernelIN5flash11enable_sm90INS1_16FlashAttnFwdSm90INS1_25CollectiveMainloopFwdSm90ILi2EN4cute5tupleIJNS5_1CILi1EEES8_S8_EEENS6_IJNS7_ILi192EEENS7_ILi160EEENS7_ILi64EEEEEELi64ENS_12float_e4m3_tEfNS_4arch4Sm90ELb0ELb0ELb0ELb1ELb1ELb0ELb0ELb1ELb1ELb1ELb1ELb0EEENS1_21CollectiveEpilogueFwdINS6_IJSA_SC_SB_EEES9_NS_10bfloat16_tESG_Li384ELb1ELb1ELb1ELb1EEENS1_36VarlenDynamicPersistentTileSchedulerILi192ELi160ELi384ELi128ELb1ELb1ELb1ELb0ELb1ELb1EEEEEEEEEvNT_6ParamsE)
        /*05fc*/ 	.word	0x00000040


	//----- nvinfo : EIATTR_MIN_STACK_SIZE
	.align		4
.L_310:
        /*0600*/ 	.byte	0x04, 0x12
        /*0602*/ 	.short	(.L_312 - .L_311)
	.align		4
.L_311:
        /*0604*/ 	.word	index@(_ZN7cutlass13device_kernelIN5flash11enable_sm90INS1_16FlashAttnFwdSm90INS1_25CollectiveMainloopFwdSm90ILi2EN4cute5tupleIJNS5_1CILi1EEES8_S8_EEENS6_IJNS7_ILi192EEENS7_ILi160EEENS7_ILi64EEEEEELi64ENS_12float_e4m3_tEfNS_4arch4Sm90ELb0ELb0ELb0ELb1ELb1ELb1ELb0ELb1ELb1ELb1ELb1ELb0EEENS1_21CollectiveEpilogueFwdINS6_IJSA_SC_SB_EEES9_NS_10bfloat16_tESG_Li384ELb1ELb1ELb1ELb1EEENS1_36VarlenDynamicPersistentTileSchedulerILi192ELi160ELi384ELi128ELb1ELb1ELb1ELb0ELb1ELb1EEEEEEEEEvNT_6ParamsE)
        /*0608*/ 	.word	0x000000a8


	//----- nvinfo : EIATTR_MIN_STACK_SIZE
	.align		4
.L_312:
        /*060c*/ 	.byte	0x04, 0x12
        /*060e*/ 	.short	(.L_314 - .L_313)
	.align		4
.L_313:
        /*0610*/ 	.word	index@(_ZN7cutlass13device_kernelIN5flash11enable_sm90INS1_16FlashAttnFwdSm90INS1_25CollectiveMainloopFwdSm90ILi2EN4cute5tupleIJNS5_1CILi1EEES8_S8_EEENS6_IJNS7_ILi192EEENS7_ILi160EEENS7_ILi64EEEEEELi64ENS_12float_e4m3_tEfNS_4arch4Sm90ELb0ELb1ELb0ELb0ELb1ELb0ELb0ELb1ELb1ELb1ELb1ELb0EEENS1_21CollectiveEpilogueFwdINS6_IJSA_SC_SB_EEES9_NS_10bfloat16_tESG_Li384ELb0ELb1ELb1ELb1EEENS1_19SingleTileSchedulerILb0ELb1ELb1ELi192EEEEEEEEEvNT_6ParamsE)
        /*0614*/ 	.word	0x00000028


	//----- nvinfo : EIATTR_MIN_STACK_SIZE
	.align		4
.L_314:
        /*0618*/ 	.byte	0x04, 0x12
        /*061a*/ 	.short	(.L_316 - .L_315)
	.align		4
.L_315:
        /*061c*/ 	.word	index@(_ZN7cutlass13device_kernelIN5flash11enable_sm90INS1_16FlashAttnFwdSm90INS1_25CollectiveMainloopFwdSm90ILi2EN4cute5tupleIJNS5_1CILi1EEES8_S8_EEENS6_IJNS7_ILi192EEENS7_ILi160EEENS7_ILi64EEEEEELi64ENS_12float_e4m3_tEfNS_4arch4Sm90ELb0ELb1ELb0ELb1ELb1ELb0ELb0ELb1ELb1ELb1ELb1ELb0EEENS1_21CollectiveEpilogueFwdINS6_IJSA_SC_SB_EEES9_NS_10bfloat16_tESG_Li384ELb1ELb1ELb1ELb1EEENS1_36VarlenDynamicPersistentTileSchedulerILi192ELi160ELi384ELi128ELb1ELb1ELb1ELb1ELb0ELb1EEEEEEEEEvNT_6ParamsE)
        /*0620*/ 	.word	0x00000038


	//----- nvinfo : EIATTR_MIN_STACK_SIZE
	.align		4
.L_316:
        /*0624*/ 	.byte	0x04, 0x12
        /*0626*/ 	.short	(.L_318 - .L_317)
	.align		4
.L_317:
        /*0628*/ 	.word	index@(_ZN7cutlass13device_kernelIN5flash11enable_sm90INS1_16FlashAttnFwdSm90INS1_25CollectiveMainloopFwdSm90ILi2EN4cute5tupleIJNS5_1CILi1EEES8_S8_EEENS6_IJNS7_ILi192EEENS7_ILi160EEENS7_ILi64EEEEEELi64ENS_12float_e4m3_tEfNS_4arch4Sm90ELb0ELb1ELb0ELb1ELb1ELb1ELb0ELb1ELb1ELb1ELb1ELb0EEENS1_21CollectiveEpilogueFwdINS6_IJSA_SC_SB_EEES9_NS_10bfloat16_tESG_Li384ELb1ELb1ELb1ELb1EEENS1_36VarlenDynamicPersistentTileSchedulerILi192ELi160ELi384ELi128ELb1ELb1ELb1ELb1ELb0ELb1EEEEEEEEEvNT_6ParamsE)
        /*062c*/ 	.word	0x00000070


	//----- nvinfo : EIATTR_MIN_STACK_SIZE
	.align		4
.L_318:
        /*0630*/ 	.byte	0x04, 0x12
        /*0632*/ 	.short	(.L_320 - .L_319)
	.align		4
.L_319:
        /*0634*/ 	.word	index@(_ZN7cutlass13device_kernelIN5flash11enable_sm90INS1_16FlashAttnFwdSm90INS1_25CollectiveMainloopFwdSm90ILi2EN4cute5tupleIJNS5_1CILi1EEES8_S8_EEENS6_IJNS7_ILi192EEENS7_ILi160EEENS7_ILi64EEEEEELi64ENS_12float_e4m3_tEfNS_4arch4Sm90ELb1ELb0ELb0ELb0ELb1ELb0ELb0ELb1ELb1ELb1ELb1ELb0EEENS1_21CollectiveEpilogueFwdINS6_IJSA_SC_SB_EEES9_NS_10bfloat16_tESG_Li384ELb0ELb1ELb1ELb1EEENS1_19SingleTileSchedulerILb0ELb1ELb1ELi192EEEEEEEEEvNT_6ParamsE)
        /*0638*/ 	.word	0x00000028


	//----- nvinfo : EIATTR_MIN_STACK_SIZE
	.align		4
.L_320:
        /*063c*/ 	.byte	0x04, 0x12
        /*063e*/ 	.short	(.L_322 - .L_321)
	.align		4
.L_321:
        /*0640*/ 	.word	index@(_ZN7cutlass13device_kernelIN5flash11enable_sm90INS1_16FlashAttnFwdSm90INS1_25CollectiveMainloopFwdSm90ILi2EN4cute5tupleIJNS5_1CILi1EEES8_S8_EEENS6_IJNS7_ILi192EEENS7_ILi160EEENS7_ILi64EEEEEELi64ENS_12float_e4m3_tEfNS_4arch4Sm90ELb1ELb0ELb0ELb1ELb1ELb0ELb0ELb1ELb1ELb1ELb1ELb0EEENS1_21CollectiveEpilogueFwdINS6_IJSA_SC_SB_EEES9_NS_10bfloat16_tESG_Li384ELb1ELb1ELb1ELb1EEENS1_36VarlenDynamicPersistentTileSchedulerILi192ELi160ELi384ELi128ELb1ELb1ELb1ELb1ELb1ELb1EEEEEEEEEvNT_6ParamsE)
        /*0644*/ 	.word	0x00000048


	//----- nvinfo : EIATTR_MIN_STACK_SIZE
	.align		4
.L_322:
        /*0648*/ 	.byte	0x04, 0x12
        /*064a*/ 	.short	(.L_324 - .L_323)
	.align		4
.L_323:
        /*064c*/ 	.word	index@(_ZN7cutlass13device_kernelIN5flash11enable_sm90INS1_16FlashAttnFwdSm90INS1_25CollectiveMainloopFwdSm90ILi2EN4cute5tupleIJNS5_1CILi1EEES8_S8_EEENS6_IJNS7_ILi192EEENS7_ILi160EEENS7_ILi64EEEEEELi64ENS_12float_e4m3_tEfNS_4arch4Sm90ELb1ELb0ELb0ELb1ELb1ELb1ELb0ELb1ELb1ELb1ELb1ELb0EEENS1_21CollectiveEpilogueFwdINS6_IJSA_SC_SB_EEES9_NS_10bfloat16_tESG_Li384ELb1ELb1ELb1ELb1EEENS1_36VarlenDynamicPersistentTileSchedulerILi192ELi160ELi384ELi128ELb1ELb1ELb1ELb1ELb1ELb1EEEEEEEEEvNT_6ParamsE)
        /*0650*/ 	.word	0x000000a8
.L_324:


//--------------------- .nv.compat                --------------------------
	.section	.nv.compat,"",@"SHT_CUDA_COMPAT_INFO"
	.align	4
        /*0000*/ 	.byte	0x02, 0x09, 0x01, 0x00, 0x02, 0x02, 0x04, 0x00, 0x02, 0x05, 0x05, 0x00, 0x03, 0x07, 0x01, 0x01
        /*0010*/ 	.byte	0x02, 0x03, 0x01, 0x00, 0x02, 0x06, 0x01, 0x00, 0x04, 0x0b, 0x08, 0x00, 0x00, 0x00, 0x00, 0x00
        /*0020*/ 	.byte	0x00, 0x00, 0x00, 0x00


//--------------------- .nv.info._ZN7cutlass13device_kernelIN5flash11enable_sm90INS1_16FlashAttnFwdSm90INS1_25CollectiveMainloopFwdSm90ILi2EN4cute5tupleIJNS5_1CILi1EEES8_S8_EEENS6_IJNS7_ILi128EEESA_NS7_ILi256EEEEEELi256ENS_12float_e4m3_tEfNS_4arch4Sm90ELb0ELb0ELb0ELb0ELb1ELb0ELb0ELb1ELb0ELb1ELb1ELb0EEENS1_21CollectiveEpilogueFwdINS6_IJSA_SB_SA_EEES9_NS_10bfloat16_tESF_Li256ELb0ELb1ELb1ELb1EEENS1_19SingleTileSchedulerILb0ELb1ELb1ELi128EEEEEEEEEvNT_6ParamsE --------------------------
	.section	.nv.info._ZN7cutlass13device_kernelIN5flash11enable_sm90INS1_16FlashAttnFwdSm90INS1_25CollectiveMainloopFwdSm90ILi2EN4cute5tupleIJNS5_1CILi1EEES8_S8_EEENS6_IJNS7_ILi128EEESA_NS7_ILi256EEEEEELi256ENS_12float_e4m3_tEfNS_4arch4Sm90ELb0ELb0ELb0ELb0ELb1ELb0ELb0ELb1ELb0ELb1ELb1ELb0EEENS1_21CollectiveEpilogueFwdINS6_IJSA_SB_SA_EEES9_NS_10bfloat16_tESF_Li256ELb0ELb1ELb1ELb1EEENS1_19SingleTileSchedulerILb0ELb1ELb1ELi128EEEEEEEEEvNT_6ParamsE,"",@"SHT_CUDA_INFO"
	.sectionflags	@""
	.align	4


	//----- nvinfo : EIATTR_CUDA_API_VERSION
	.align		4
        /*0000*/ 	.byte	0x04, 0x37
        /*0002*/ 	.short	(.L_326 - .L_325)
.L_325:
        /*0004*/ 	.word	0x00000082


	//----- nvinfo : EIATTR_KPARAM_INFO
	.align		4
.L_326:
        /*0008*/ 	.byte	0x04, 0x17
        /*000a*/ 	.short	(.L_328 - .L_327)
.L_327:
        /*000c*/ 	.word	0x00000000
        /*0010*/ 	.short	0x0000
        /*0012*/ 	.short	0x0070
        /*0014*/ 	.byte	0x00, 0xf0, 0x01, 0x28


	//----- nvinfo : EIATTR_SPARSE_MMA_MASK
	.align		4
.L_328:
        /*0018*/ 	.byte	0x03, 0x50
        /*001a*/ 	.short	0x0000


	//----- nvinfo : EIATTR_MAXREG_COUNT
	.align		4
        /*001c*/ 	.byte	0x03, 0x1b
        /*001e*/ 	.short	0x00a8


	//----- nvinfo : EIATTR_NUM_BARRIERS
	.align		4
        /*0020*/ 	.byte	0x02, 0x4c
        /*0022*/ 	.byte	0x10
	.zero		1


	//----- nvinfo : EIATTR_EXTERNS
	.align		4
        /*0024*/ 	.byte	0x04, 0x0f
        /*0026*/ 	.short	(.L_330 - .L_329)


	//   ....[0]....
	.align		4
.L_329:
        /*0028*/ 	.word	index@(__assertfail)


	//----- nvinfo : EIATTR_ANNOTATIONS
	.align		4
.L_330:
        /*002c*/ 	.byte	0x04, 0x55
        /*002e*/ 	.short	(.L_332 - .L_331)


	//   ....[0]....
.L_331:
        /*0030*/ 	.word	0x00000001
        /*0034*/ 	.byte	0x70, 0xb2, 0x00, 0x00, 0x01, 0x00, 0x00, 0x00, 0x70, 0xb3, 0x00, 0x00, 0x01, 0x00, 0x00, 0x00
        /*0044*/ 	.byte	0xc0, 0xb3, 0x00, 0x00, 0x01, 0x00, 0x00, 0x00, 0xf0, 0xce, 0x00, 0x00, 0x01, 0x00, 0x00, 0x00
        /*0054*/ 	.byte	0x00, 0xcf, 0x00, 0x00, 0x01, 0x00, 0x00, 0x00, 0xe0, 0xcf, 0x00, 0x00, 0x01, 0x00, 0x00, 0x00
        /*0064*/ 	.byte	0xf0, 0xcf, 0x00, 0x00, 0x01, 0x00, 0x00, 0x00, 0x00, 0xd0, 0x00, 0x00, 0x01, 0x00, 0x00, 0x00
        /*0074*/ 	.byte	0x00, 0xdf, 0x00, 0x00, 0x01, 0x00, 0x00, 0x00, 0x30, 0xe0, 0x00, 0x00, 0x01, 0x00, 0x00, 0x00
        /*0084*/ 	.byte	0x20, 0xe2, 0x00, 0x00, 0x01, 0x00, 0x00, 0x00, 0x10, 0xe4, 0x00, 0x00, 0x01, 0x00, 0x00, 0x00
        /*0094*/ 	.byte	0xb0, 0xe9, 0x00, 0x00, 0x01, 0x00, 0x00, 0x00, 0xc0, 0xe9, 0x00, 0x00


	//----- nvinfo : EIATTR_MERCURY_ISA_VERSION
	.align		4
.L_332:
        /*00a0*/ 	.byte	0x03, 0x5f
        /*00a2*/ 	.short	0x0101


	//----- nvinfo : EIATTR_INT_WARP_WIDE_INSTR_OFFSETS
	.align		4
        /*00a4*/ 	.byte	0x04, 0x31
        /*00a6*/ 	.short	(.L_334 - .L_333)


	//   ....[0]....
.L_333:
        /*00a8*/ 	.word	0x000000c0


	//   ....[1]....
        /*00ac*/ 	.word	0x000000d0


	//   ....[2]....
        /*00b0*/ 	.word	0x00000170


	//----- nvinfo : EIATTR_COOP_GROUP_MASK_REGIDS
	.align		4
.L_334:
        /*00b4*/ 	.byte	0x04, 0x29
        /*00b6*/ 	.short	(.L_336 - .L_335)


	//   ....[0]....
.L_335:
        /*00b8*/ 	.word	0xffffffff


	//   ....[1]....
        /*00bc*/ 	.word	0xffffffff


	//   ....[2]....
        /*00c0*/ 	.word	0xffffffff


	//   ....[3]....
        /*00c4*/ 	.word	0xffffffff


	//   ....[4]....
        /*00c8*/ 	.word	0xffffffff


	//   ....[5]....
        /*00cc*/ 	.word	0xffffffff


	//   ....[6]....
        /*00d0*/ 	.word	0xffffffff


	//   ....[7]....
        /*00d4*/ 	.word	0xffffffff


	//   ....[8]....
        /*00d8*/ 	.word	0xffffffff


	//   ....[9]....
        /*00dc*/ 	.word	0xffffffff


	//   ....[10]....
        /*00e0*/ 	.word	0xffffffff


	//   ....[11]....
        /*00e4*/ 	.word	0xffffffff


	//   ....[12]....
        /*00e8*/ 	.word	0xffffffff


	//   ....[13]....
        /*00ec*/ 	.word	0xffffffff


	//   ....[14]....
        /*00f0*/ 	.word	0xffffffff


	//   ....[15]....
        /*00f4*/ 	.word	0xffffffff


	//   ....[16]....
        /*00f8*/ 	.word	0xffffffff


	//   ....[17]....
        /*00fc*/ 	.word	0xffffffff


	//   ....[18]....
        /*0100*/ 	.word	0xffffffff


	//   ....[19]....
        /*0104*/ 	.word	0xffffffff


	//   ....[20]....
        /*0108*/ 	.word	0xffffffff


	//   ....[21]....
        /*010c*/ 	.word	0xffffffff


	//   ....[22]....
        /*0110*/ 	.word	0xffffffff


	//   ....[23]....
        /*0114*/ 	.word	0xffffffff


	//   ....[24]....
        /*0118*/ 	.word	0xffffffff


	//   ....[25]....
        /*011c*/ 	.word	0xffffffff


	//   ....[26]....
        /*0120*/ 	.word	0xffffffff


	//   ....[27]....
        /*0124*/ 	.word	0xffffffff


	//   ....[28]....
        /*0128*/ 	.word	0xffffffff


	//   ....[29]....
        /*012c*/ 	.word	0xffffffff


	//   ....[30]....
        /*0130*/ 	.word	0xffffffff


	//   ....[31]....
        /*0134*/ 	.word	0xffffffff


	//   ....[32]....
        /*0138*/ 	.word	0xffffffff


	//   ....[33]....
        /*013c*/ 	.word	0xffffffff


	//   ....[34]....
        /*0140*/ 	.word	0xffffffff


	//   ....[35]....
        /*0144*/ 	.word	0xffffffff


	//   ....[36]....
        /*0148*/ 	.word	0xffffffff


	//   ....[37]....
        /*014c*/ 	.word	0xffffffff


	//   ....[38]....
        /*0150*/ 	.word	0xffffffff


	//   ....[39]....
        /*0154*/ 	.word	0xffffffff


	//   ....[40]....
        /*0158*/ 	.word	0xffffffff


	//   ....[41]....
        /*015c*/ 	.word	0xffffffff


	//   ....[42]....
        /*0160*/ 	.word	0xffffffff


	//   ....[43]....
        /*0164*/ 	.word	0xffffffff


	//   ....[44]....
        /*0168*/ 	.word	0xffffffff


	//   ....[45]....
        /*016c*/ 	.word	0xffffffff


	//   ....[46]....
        /*0170*/ 	.word	0xffffffff


	//   ....[47]....
        /*0174*/ 	.word	0xffffffff


	//   ....[48]....
        /*0178*/ 	.word	0xffffffff


	//   ....[49]....
        /*017c*/ 	.word	0xffffffff


	//   ....[50]....
        /*0180*/ 	.word	0xffffffff


	//   ....[51]....
        /*0184*/ 	.word	0xffffffff


	//   ....[52]....
        /*0188*/ 	.word	0xffffffff


	//   ....[53]....
        /*018c*/ 	.word	0xffffffff


	//   ....[54]....
        /*0190*/ 	.word	0xffffffff


	//   ....[55]....
        /*0194*/ 	.word	0xffffffff


	//   ....[56]....
        /*0198*/ 	.word	0xffffffff


	//   ....[57]....
        /*019c*/ 	.word	0xffffffff


	//   ....[58]....
        /*01a0*/ 	.word	0xffffffff


	//   ....[59]....
        /*01a4*/ 	.word	0xffffffff


	//   ....[60]....
        /*01a8*/ 	.word	0xffffffff


	//   ....[61]....
        /*01ac*/ 	.word	0xffffffff


	//   ....[62]....
        /*01b0*/ 	.word	0xffffffff


	//   ....[63]....
        /*01b4*/ 	.word	0xffffffff


	//   ....[64]....
        /*01b8*/ 	.word	0xffffffff


	//   ....[65]....
        /*01bc*/ 	.word	0xffffffff


	//   ....[66]....
        /*01c0*/ 	.word	0xffffffff


	//   ....[67]....
        /*01c4*/ 	.word	0xffffffff


	//   ....[68]....
        /*01c8*/ 	.word	0xffffffff


	//   ....[69]....
        /*01cc*/ 	.word	0xffffffff


	//   ....[70]....
        /*01d0*/ 	.word	0xffffffff


	//   ....[71]....
        /*01d4*/ 	.word	0xffffffff


	//   ....[72]....
        /*01d8*/ 	.word	0xffffffff


	//   ....[73]....
        /*01dc*/ 	.word	0xffffffff


	//   ....[74]....
        /*01e0*/ 	.word	0xffffffff


	//   ....[75]....
        /*01e4*/ 	.word	0xffffffff


	//   ....[76]....
        /*01e8*/ 	.word	0xffffffff


	//   ....[77]....
        /*01ec*/ 	.word	0xffffffff


	//   ....[78]....
        /*01f0*/ 	.word	0xffffffff


	//   ....[79]....
        /*01f4*/ 	.word	0xffffffff


	//   ....[80]....
        /*01f8*/ 	.word	0xffffffff


	//   ....[81]....
        /*01fc*/ 	.word	0xffffffff


	//   ....[82]....
        /*0200*/ 	.word	0xffffffff


	//   ....[83]....
        /*0204*/ 	.word	0xffffffff


	//   ....[84]....
        /*0208*/ 	.word	0xffffffff


	//   ....[85]....
        /*020c*/ 	.word	0xffffffff


	//   ....[86]....
        /*0210*/ 	.word	0xffffffff


	//   ....[87]....
        /*0214*/ 	.word	0xffffffff


	//   ....[88]....
        /*0218*/ 	.word	0xffffffff


	//   ....[89]....
        /*021c*/ 	.word	0xffffffff


	//   ....[90]....
        /*0220*/ 	.word	0xffffffff


	//   ....[91]....
        /*0224*/ 	.word	0xffffffff


	//   ....[92]....
        /*0228*/ 	.word	0xffffffff


	//   ....[93]....
        /*022c*/ 	.word	0xffffffff


	//   ....[94]....
        /*0230*/ 	.word	0xffffffff


	//   ....[95]....
        /*0234*/ 	.word	0xffffffff


	//   ....[96]....
        /*0238*/ 	.word	0xffffffff


	//   ....[97]....
        /*023c*/ 	.word	0xffffffff


	//   ....[98]....
        /*0240*/ 	.word	0xffffffff


	//   ....[99]....
        /*0244*/ 	.word	0xffffffff


	//   ....[100]....
        /*0248*/ 	.word	0xffffffff


	//   ....[101]....
        /*024c*/ 	.word	0xffffffff


	//   ....[102]....
        /*0250*/ 	.word	0xffffffff


	//   ....[103]....
        /*0254*/ 	.word	0xffffffff


	//   ....[104]....
        /*0258*/ 	.word	0xffffffff


	//   ....[105]....
        /*025c*/ 	.word	0xffffffff


	//   ....[106]....
        /*0260*/ 	.word	0xffffffff


	//   ....[107]....
        /*0264*/ 	.word	0xffffffff


	//   ....[108]....
        /*0268*/ 	.word	0xffffffff


	//   ....[109]....
        /*026c*/ 	.word	0xffffffff


	//   ....[110]....
        /*0270*/ 	.word	0xffffffff


	//   ....[111]....
        /*0274*/ 	.word	0xffffffff


	//   ....[112]....
        /*0278*/ 	.word	0xffffffff


	//   ....[113]....
        /*027c*/ 	.word	0xffffffff


	//   ....[114]....
        /*0280*/ 	.word	0xffffffff


	//   ....[115]....
        /*0284*/ 	.word	0xffffffff


	//   ....[116]....
        /*0288*/ 	.word	0xffffffff


	//   ....[117]....
        /*028c*/ 	.word	0xffffffff


	//   ....[118]....
        /*0290*/ 	.word	0xffffffff


	//   ....[119]....
        /*0294*/ 	.word	0xffffffff


	//   ....[120]....
        /*0298*/ 	.word	0xffffffff


	//   ....[121]....
        /*029c*/ 	.word	0xffffffff


	//   ....[122]....
        /*02a0*/ 	.word	0xffffffff


	//   ....[123]....
        /*02a4*/ 	.word	0xffffffff


	//   ....[124]....
        /*02a8*/ 	.word	0xffffffff


	//   ....[125]....
        /*02ac*/ 	.word	0xffffffff


	//   ....[126]....
        /*02b0*/ 	.word	0xffffffff


	//   ....[127]....
        /*02b4*/ 	.word	0xffffffff


	//   ....[128]....
        /*02b8*/ 	.word	0xffffffff


	//   ....[129]....
        /*02bc*/ 	.word	0xffffffff


	//   ....[130]....
        /*02c0*/ 	.word	0xffffffff


	//   ....[131]....
        /*02c4*/ 	.word	0xffffffff


	//   ....[132]....
        /*02c8*/ 	.word	0xffffffff


	//   ....[133]....
        /*02cc*/ 	.word	0xffffffff


	//   ....[134]....
        /*02d0*/ 	.word	0xffffffff


	//   ....[135]....
        /*02d4*/ 	.word	0xffffffff


	//   ....[136]....
        /*02d8*/ 	.word	0xffffffff


	//   ....[137]....
        /*02dc*/ 	.word	0xffffffff


	//   ....[138]....
        /*02e0*/ 	.word	0xffffffff


	//   ....[139]....
        /*02e4*/ 	.word	0xffffffff


	//   ....[140]....
        /*02e8*/ 	.word	0xffffffff


	//   ....[141]....
        /*02ec*/ 	.word	0xffffffff


	//   ....[142]....
        /*02f0*/ 	.word	0xffffffff


	//   ....[143]....
        /*02f4*/ 	.word	0xffffffff


	//   ....[144]....
        /*02f8*/ 	.word	0xffffffff


	//   ....[145]....
        /*02fc*/ 	.word	0xffffffff


	//   ....[146]....
        /*0300*/ 	.word	0xffffffff


	//   ....[147]....
        /*0304*/ 	.word	0xffffffff


	//   ....[148]....
        /*0308*/ 	.word	0xffffffff


	//   ....[149]....
        /*030c*/ 	.word	0xffffffff


	//   ....[150]....
        /*0310*/ 	.word	0xffffffff


	//   ....[151]....
        /*0314*/ 	.word	0xffffffff


	//   ....[152]....
        /*0318*/ 	.word	0xffffffff


	//   ....[153]....
        /*031c*/ 	.word	0xffffffff


	//   ....[154]....
        /*0320*/ 	.word	0xffffffff


	//   ....[155]....
        /*0324*/ 	.word	0xffffffff


	//   ....[156]....
        /*0328*/ 	.word	0xffffffff


	//   ....[157]....
        /*032c*/ 	.word	0xffffffff


	//   ....[158]....
        /*0330*/ 	.word	0xffffffff


	//   ....[159]....
        /*0334*/ 	.word	0xffffffff


	//   ....[160]....
        /*0338*/ 	.word	0xffffffff


	//   ....[161]....
        /*033c*/ 	.word	0xffffffff


	//   ....[162]....
        /*0340*/ 	.word	0xffffffff


	//   ....[163]....
        /*0344*/ 	.word	0xffffffff


	//   ....[164]....
        /*0348*/ 	.word	0xffffffff


	//   ....[165]....
        /*034c*/ 	.word	0xffffffff


	//   ....[166]....
        /*0350*/ 	.word	0xffffffff


	//   ....[167]....
        /*0354*/ 	.word	0xffffffff


	//   ....[168]....
        /*0358*/ 	.word	0xffffffff


	//   ....[169]....
        /*035c*/ 	.word	0xffffffff


	//   ....[170]....
        /*0360*/ 	.word	0xffffffff


	//   ....[171]....
        /*0364*/ 	.word	0xffffffff


	//   ....[172]....
        /*0368*/ 	.word	0xffffffff


	//   ....[173]....
        /*036c*/ 	.word	0xffffffff


	//   ....[174]....
        /*0370*/ 	.word	0xffffffff


	//   ....[175]....
        /*0374*/ 	.word	0xffffffff


	//   ....[176]....
        /*0378*/ 	.word	0xffffffff


	//   ....[177]....
        /*037c*/ 	.word	0xffffffff


	//   ....[178]....
        /*0380*/ 	.word	0xffffffff


	//   ....[179]....
        /*0384*/ 	.word	0xffffffff


	//   ....[180]....
        /*0388*/ 	.word	0xffffffff


	//   ....[181]....
        /*038c*/ 	.word	0xffffffff


	//   ....[182]....
        /*0390*/ 	.word	0xffffffff


	//   ....[183]....
        /*0394*/ 	.word	0xffffffff


	//   ....[184]....
        /*0398*/ 	.word	0xffffffff


	//   ....[185]....
        /*039c*/ 	.word	0xffffffff


	//   ....[186]....
        /*03a0*/ 	.word	0xffffffff


	//   ....[187]....
        /*03a4*/ 	.word	0xffffffff


	//   ....[188]....
        /*03a8*/ 	.word	0xffffffff


	//   ....[189]....
        /*03ac*/ 	.word	0xffffffff


	//   ....[190]....
        /*03b0*/ 	.word	0xffffffff


	//   ....[191]....
        /*03b4*/ 	.word	0xffffffff


	//   ....[192]....
        /*03b8*/ 	.word	0xffffffff


	//   ....[193]....
        /*03bc*/ 	.word	0xffffffff


	//   ....[194]....
        /*03c0*/ 	.word	0xffffffff


	//   ....[195]....
        /*03c4*/ 	.word	0xffffffff


	//   ....[196]....
        /*03c8*/ 	.word	0xffffffff


	//   ....[197]....
        /*03cc*/ 	.word	0xffffffff


	//   ....[198]....
        /*03d0*/ 	.word	0xffffffff


	//   ....[199]....
        /*03d4*/ 	.word	0xffffffff


	//   ....[200]....
        /*03d8*/ 	.word	0xffffffff


	//   ....[201]....
        /*03dc*/ 	.word	0xffffffff


	//   ....[202]....
        /*03e0*/ 	.word	0xffffffff


	//   ....[203]....
        /*03e4*/ 	.word	0xffffffff


	//   ....[204]....
        /*03e8*/ 	.word	0xffffffff


	//   ....[205]....
        /*03ec*/ 	.word	0xffffffff


	//   ....[206]....
        /*03f0*/ 	.word	0xffffffff


	//   ....[207]....
        /*03f4*/ 	.word	0xffffffff


	//   ....[208]....
        /*03f8*/ 	.word	0xffffffff


	//   ....[209]....
        /*03fc*/ 	.word	0xffffffff


	//   ....[210]....
        /*0400*/ 	.word	0xffffffff


	//   ....[211]....
        /*0404*/ 	.word	0xffffffff


	//   ....[212]....
        /*0408*/ 	.word	0xffffffff


	//   ....[213]....
        /*040c*/ 	.word	0xffffffff


	//   ....[214]....
        /*0410*/ 	.word	0xffffffff


	//   ....[215]....
        /*0414*/ 	.word	0xffffffff


	//   ....[216]....
        /*0418*/ 	.word	0xffffffff


	//   ....[217]....
        /*041c*/ 	.word	0xffffffff


	//   ....[218]....
        /*0420*/ 	.word	0xffffffff


	//   ....[219]....
        /*0424*/ 	.word	0xffffffff


	//   ....[220]....
        /*0428*/ 	.word	0xffffffff


	//   ....[221]....
        /*042c*/ 	.word	0xffffffff


	//   ....[222]....
        /*0430*/ 	.word	0xffffffff


	//   ....[223]....
        /*0434*/ 	.word	0xffffffff


	//   ....[224]....
        /*0438*/ 	.word	0xffffffff


	//   ....[225]....
        /*043c*/ 	.word	0xffffffff


	//   ....[226]....
        /*0440*/ 	.word	0xffffffff


	//   ....[227]....
        /*0444*/ 	.word	0xffffffff


	//   ....[228]....
        /*0448*/ 	.word	0xffffffff


	//   ....[229]....
        /*044c*/ 	.word	0xffffffff


	//   ....[230]....
        /*0450*/ 	.word	0xffffffff


	//   ....[231]....
        /*0454*/ 	.word	0xffffffff


	//   ....[232]....
        /*0458*/ 	.word	0xffffffff


	//   ....[233]....
        /*045c*/ 	.word	0xffffffff


	//   ....[234]....
        /*0460*/ 	.word	0xffffffff


	//   ....[235]....
        /*0464*/ 	.word	0xffffffff


	//   ....[236]....
        /*0468*/ 	.word	0xffffffff


	//   ....[237]....
        /*046c*/ 	.word	0x0500000f


	//   ....[238]....
        /*0470*/ 	.word	0x0500000f


	//   ....[239]....
        /*0474*/ 	.word	0x0500000f


	//   ....[240]....
        /*0478*/ 	.word	0x0500000f


	//   ....[241]....
        /*047c*/ 	.word	0x0500000f


	//   ....[242]....
        /*0480*/ 	.word	0x0500000f


	//   ....[243]....
        /*0484*/ 	.word	0x0500000f


	//   ....[244]....
        /*0488*/ 	.word	0x0500000f


	//   ....[245]....
        /*048c*/ 	.word	0x0500000f


	//   ....[246]....
        /*0490*/ 	.word	0x0500000f


	//   ....[247]....
        /*0494*/ 	.word	0x0500000f


	//   ....[248]....
        /*0498*/ 	.word	0x0500000f


	//   ....[249]....
        /*049c*/ 	.word	0x0500000f


	//   ....[250]....
        /*04a0*/ 	.word	0x0500000f


	//   ....[251]....
        /*04a4*/ 	.word	0x0500000f


	//   ....[252]....
        /*04a8*/ 	.word	0x0500000f


	//   ....[253]....
        /*04ac*/ 	.word	0x0500000f


	//   ....[254]....
        /*04b0*/ 	.word	0x0500000f


	//   ....[255]....
        /*04b4*/ 	.word	0x0500000f


	//   ....[0]....
        /*04b8*/ 	.word	0x0500000f


	//   ....[1]....
        /*04bc*/ 	.word	0x0500000f


	//   ....[2]....
        /*04c0*/ 	.word	0x0500000f


	//   ....[3]....
        /*04c4*/ 	.word	0x0500000f


	//   ....[4]....
        /*04c8*/ 	.word	0x0500000f


	//   ....[5]....
        /*04cc*/ 	.word	0x0500000f


	//   ....[6]....
        /*04d0*/ 	.word	0x0500000f


	//   ....[7]....
        /*04d4*/ 	.word	0x0500000f


	//   ....[8]....
        /*04d8*/ 	.word	0x0500000f


	//   ....[9]....
        /*04dc*/ 	.word	0x0500000f


	//   ....[10]....
        /*04e0*/ 	.word	0x0500000f


	//   ....[11]....
        /*04e4*/ 	.word	0x0500000f


	//   ....[12]....
        /*04e8*/ 	.word	0x0500000f


	//   ....[13]....
        /*04ec*/ 	.word	0x0500000f


	//   ....[14]....
        /*04f0*/ 	.word	0x0500000f


	//   ....[15]....
        /*04f4*/ 	.word	0x0500000f


	//   ....[16]....
        /*04f8*/ 	.word	0x0500000f


	//   ....[17]....
        /*04fc*/ 	.word	0x0500000f


	//   ....[18]....
        /*0500*/ 	.word	0x0500000f


	//   ....[19]....
        /*0504*/ 	.word	0x0500000f


	//   ....[20]....
        /*0508*/ 	.word	0x0500000f


	//   ....[21]....
        /*050c*/ 	.word	0x0500000f


	//   ....[22]....
        /*0510*/ 	.word	0x0500000f


	//   ....[23]....
        /*0514*/ 	.word	0x0500000f


	//   ....[24]....
        /*0518*/ 	.word	0x0500000f


	//   ....[25]....
        /*051c*/ 	.word	0x0500000f


	//   ....[26]....
        /*0520*/ 	.word	0x0500000f


	//   ....[27]....
        /*0524*/ 	.word	0x0500000f


	//   ....[28]....
        /*0528*/ 	.word	0x0500000f


	//   ....[29]....
        /*052c*/ 	.word	0x0500000f


	//   ....[30]....
        /*0530*/ 	.word	0x0500000f


	//   ....[31]....
        /*0534*/ 	.word	0x0500000f


	//   ....[32]....
        /*0538*/ 	.word	0x0500000f


	//   ....[33]....
        /*053c*/ 	.word	0x0500000f


	//   ....[34]....
        /*0540*/ 	.word	0x0500000f


	//   ....[35]....
        /*0544*/ 	.word	0x0500000f


	//   ....[36]....
        /*0548*/ 	.word	0x0500000f


	//   ....[37]....
        /*054c*/ 	.word	0x0500000f


	//   ....[38]....
        /*0550*/ 	.word	0x0500000f


	//   ....[39]....
        /*0554*/ 	.word	0x0500000f


	//   ....[40]....
        /*0558*/ 	.word	0x0500000f


	//   ....[41]....
        /*055c*/ 	.word	0x0500000f


	//   ....[42]....
        /*0560*/ 	.word	0x0500000f


	//   ....[43]....
        /*0564*/ 	.word	0x0500000f


	//   ....[44]....
        /*0568*/ 	.word	0x0500000f


	//   ....[45]....
        /*056c*/ 	.word	0x0500000f


	//   ....[46]....
        /*0570*/ 	.word	0x0500000f


	//   ....[47]....
        /*0574*/ 	.word	0x0500000f


	//   ....[48]....
        /*0578*/ 	.word	0x0500000f


	//   ....[49]....
        /*057c*/ 	.word	0x0500000f


	//   ....[50]....
        /*0580*/ 	.word	0x0500000f


	//   ....[51]....
        /*0584*/ 	.word	0x0500000f


	//   ....[52]....
        /*0588*/ 	.word	0x0500000f


	//   ....[53]....
        /*058c*/ 	.word	0x0500000f


	//   ....[54]....
        /*0590*/ 	.word	0x0500000f


	//   ....[55]....
        /*0594*/ 	.word	0x0500000f


	//   ....[56]....
        /*0598*/ 	.word	0x0500000f


	//   ....[57]....
        /*059c*/ 	.word	0x0500000f


	//   ....[58]....
        /*05a0*/ 	.word	0x0500000f


	//   ....[59]....
        /*05a4*/ 	.word	0x0500000f


	//   ....[60]....
        /*05a8*/ 	.word	0x0500000f


	//   ....[61]....
        /*05ac*/ 	.word	0x0500000f


	//----- nvinfo : EIATTR_COOP_GROUP_INSTR_OFFSETS
	.align		4
.L_336:
        /*05b0*/ 	.byte	0x04, 0x28
        /*05b2*/ 	.short	(.L_338 - .L_337)


	//   ....[0]....
.L_337:
        /*05b4*/ 	.word	0x00000080


	//   ....[1]....
        /*05b8*/ 	.word	0x00000090


	//   ....[2]....
        /*05bc*/ 	.word	0x000002d0


	//   ....[3]....
        /*05c0*/ 	.word	0x00000430


	//   ....[4]....
        /*05c4*/ 	.word	0x00000550


	//   ....[5]....
        /*05c8*/ 	.word	0x000006b0


	//   ....[6]....
        /*05cc*/ 	.word	0x00001560


	//   ....[7]....
        /*05d0*/ 	.word	0x000024c0


	//   ....[8]....
        /*05d4*/ 	.word	0x000025c0


	//   ....[9]....
        /*05d8*/ 	.word	0x00002b30


	//   ....[10]....
        /*05dc*/ 	.word	0x00002bb0


	//   ....[11]....
        /*05e0*/ 	.word	0x00004030


	//   ....[12]....
        /*05e4*/ 	.word	0x00004050


	//   ....[13]....
        /*05e8*/ 	.word	0x000047f0


	//   ....[14]....
        /*05ec*/ 	.word	0x000049c0


	//   ....[15]....
        /*05f0*/ 	.word	0x00005d80


	//   ....[16]....
        /*05f4*/ 	.word	0x00005d90


	//   ....[17]....
        /*05f8*/ 	.word	0x00005df0


	//   ....[18]....
        /*05fc*/ 	.word	0x00005e00


	//   ....[19]....
        /*0600*/ 	.word	0x00007380


	//   ....[20]....
        /*0604*/ 	.word	0x000073b0


	//   ....[21]....
        /*0608*/ 	.word	0x000073d0


	//   ....[22]....
        /*060c*/ 	.word	0x000073e0


	//   ....[23]....
        /*0610*/ 	.word	0x000073f0


	//   ....[24]....
        /*0614*/ 	.word	0x00007400


	//   ....[25]....
        /*0618*/ 	.word	0x00007410


	//   ....[26]....
        /*061c*/ 	.word	0x00007420


	//   ....[27]....
        /*0620*/ 	.word	0x00007440


	//   ....[28]....
        /*0624*/ 	.word	0x00007450


	//   ....[29]....
        /*0628*/ 	.word	0x00007460


	//   ....[30]....
        /*062c*/ 	.word	0x00007470


	//   ....[31]....
        /*0630*/ 	.word	0x00007480


	//   ....[32]....
        /*0634*/ 	.word	0x00007490


	//   ....[33]....
        /*0638*/ 	.word	0x000074a0


	//   ....[34]....
        /*063c*/ 	.word	0x000074b0


	//   ....[35]....
        /*0640*/ 	.word	0x000074c0


	//   ....[36]....
        /*0644*/ 	.word	0x000074d0


	//   ....[37]....
        /*0648*/ 	.word	0x000074e0


	//   ....[38]....
        /*064c*/ 	.word	0x000074f0


	//   ....[39]....
        /*0650*/ 	.word	0x00007500


	//   ....[40]....
        /*0654*/ 	.word	0x00007510


	//   ....[41]....
        /*0658*/ 	.word	0x00007520


	//   ....[42]....
        /*065c*/ 	.word	0x00007530


	//   ....[43]....
        /*0660*/ 	.word	0x00007540


	//   ....[44]....
        /*0664*/ 	.word	0x00007550


	//   ....[45]....
        /*0668*/ 	.word	0x00007560


	//   ....[46]....
        /*066c*/ 	.word	0x00007570


	//   ....[47]....
        /*0670*/ 	.word	0x00007580


	//   ....[48]....
        /*0674*/ 	.word	0x00007590


	//   ....[49]....
        /*0678*/ 	.word	0x000075a0


	//   ....[50]....
        /*067c*/ 	.word	0x000075b0


	//   ....[51]....
        /*0680*/ 	.word	0x000075c0


	//   ....[52]....
        /*0684*/ 	.word	0x000075d0


	//   ....[53]....
        /*0688*/ 	.word	0x000075e0


	//   ....[54]....
        /*068c*/ 	.word	0x000075f0


	//   ....[55]....
        /*0690*/ 	.word	0x00007600


	//   ....[56]....
        /*0694*/ 	.word	0x00007610


	//   ....[57]....
        /*0698*/ 	.word	0x00007620


	//   ....[58]....
        /*069c*/ 	.word	0x00007630


	//   ....[59]....
        /*06a0*/ 	.word	0x00007640


	//   ....[60]....
        /*06a4*/ 	.word	0x00007650


	//   ....[61]....
        /*06a8*/ 	.word	0x00007660


	//   ....[62]....
        /*06ac*/ 	.word	0x00007670


	//   ....[63]....
        /*06b0*/ 	.word	0x00007680


	//   ....[64]....
        /*06b4*/ 	.word	0x00007690


	//   ....[65]....
        /*06b8*/ 	.word	0x000076a0


	//   ....[66]....
        /*06bc*/ 	.word	0x000076b0


	//   ....[67]....
        /*06c0*/ 	.word	0x000076c0


	//   ....[68]....
        /*06c4*/ 	.word	0x000076d0


	//   ....[69]....
        /*06c8*/ 	.word	0x000076e0


	//   ....[70]....
        /*06cc*/ 	.word	0x000076f0


	//   ....[71]....
        /*06d0*/ 	.word	0x00007700


	//   ....[72]....
        /*06d4*/ 	.word	0x00007710


	//   ....[73]....
        /*06d8*/ 	.word	0x00007720


	//   ....[74]....
        /*06dc*/ 	.word	0x00007730


	//   ....[75]....
        /*06e0*/ 	.word	0x00007740


	//   ....[76]....
        /*06e4*/ 	.word	0x00007750


	//   ....[77]....
        /*06e8*/ 	.word	0x00007760


	//   ....[78]....
        /*06ec*/ 	.word	0x00007770


	//   ....[79]....
        /*06f0*/ 	.word	0x00007780


	//   ....[80]....
        /*06f4*/ 	.word	0x00007790


	//   ....[81]....
        /*06f8*/ 	.word	0x000077a0


	//   ....[82]....
        /*06fc*/ 	.word	0x000077b0


	//   ....[83]....
        /*0700*/ 	.word	0x000077c0


	//   ....[84]....
        /*0704*/ 	.word	0x000077d0


	//   ....[85]....
        /*0708*/ 	.word	0x000077e0


	//   ....[86]....
        /*070c*/ 	.word	0x000077f0


	//   ....[87]....
        /*0710*/ 	.word	0x00007800


	//   ....[88]....
        /*0714*/ 	.word	0x00007810


	//   ....[89]....
        /*0718*/ 	.word	0x00007820


	//   ....[90]....
        /*071c*/ 	.word	0x00007830


	//   ....[91]....
        /*0720*/ 	.word	0x00007840


	//   ....[92]....
        /*0724*/ 	.word	0x00007850


	//   ....[93]....
        /*0728*/ 	.word	0x00007860


	//   ....[94]....
        /*072c*/ 	.word	0x00007870


	//   ....[95]....
        /*0730*/ 	.word	0x00007880


	//   ....[96]....
        /*0734*/ 	.word	0x000078a0


	//   ....[97]....
        /*0738*/ 	.word	0x000078b0


	//   ....[98]....
        /*073c*/ 	.word	0x000078c0


	//   ....[99]....
        /*0740*/ 	.word	0x000078d0


	//   ....[100]....
        /*0744*/ 	.word	0x000078e0


	//   ....[101]....
        /*0748*/ 	.word	0x000078f0


	//   ....[102]....
        /*074c*/ 	.word	0x00007910


	//   ....[103]....
        /*0750*/ 	.word	0x00007920


	//   ....[104]....
        /*0754*/ 	.word	0x00007930


	//   ....[105]....
        /*0758*/ 	.word	0x00007940


	//   ....[106]....
        /*075c*/ 	.word	0x00007970


	//   ....[107]....
        /*0760*/ 	.word	0x00007990


	//   ....[108]....
        /*0764*/ 	.word	0x000079a0


	//   ....[109]....
        /*0768*/ 	.word	0x000079b0


	//   ....[110]....
        /*076c*/ 	.word	0x000079d0


	//   ....[111]....
        /*0770*/ 	.word	0x000079e0


	//   ....[112]....
        /*0774*/ 	.word	0x00007a00


	//   ....[113]....
        /*0778*/ 	.word	0x00007a20


	//   ....[114]....
        /*077c*/ 	.word	0x00007a40


	//   ....[115]....
        /*0780*/ 	.word	0x00007a70


	//   ....[116]....
        /*0784*/ 	.word	0x00007aa0


	//   ....[117]....
        /*0788*/ 	.word	0x00007ad0


	//   ....[118]....
        /*078c*/ 	.word	0x00007b00


	//   ....[119]....
        /*0790*/ 	.word	0x00007b30


	//   ....[120]....
        /*0794*/ 	.word	0x00007b60


	//   ....[121]....
        /*0798*/ 	.word	0x00007b90


	//   ....[122]....
        /*079c*/ 	.word	0x00007bc0


	//   ....[123]....
        /*07a0*/ 	.word	0x00007c00


	//   ....[124]....
        /*07a4*/ 	.word	0x00007c30


	//   ....[125]....
        /*07a8*/ 	.word	0x00007c60


	//   ....[126]....
        /*07ac*/ 	.word	0x00007c90


	//   ....[127]....
        /*07b0*/ 	.word	0x00007cc0


	//   ....[128]....
        /*07b4*/ 	.word	0x00007d00


	//   ....[129]....
        /*07b8*/ 	.word	0x00007d30


	//   ....[130]....
        /*07bc*/ 	.word	0x00007d70


	//   ....[131]....
        /*07c0*/ 	.word	0x00007da0


	//   ....[132]....
        /*07c4*/ 	.word	0x00007dd0


	//   ....[133]....
        /*07c8*/ 	.word	0x00007e10


	//   ....[134]....
        /*07cc*/ 	.word	0x00007e50


	//   ....[135]....
        /*07d0*/ 	.word	0x00007ed0


	//   ....[136]....
        /*07d4*/ 	.word	0x00007f30


	//   ....[137]....
        /*07d8*/ 	.word	0x00007f80


	//   ....[138]....
        /*07dc*/ 	.word	0x00007fc0


	//   ....[139]....
        /*07e0*/ 	.word	0x00008000


	//   ....[140]....
        /*07e4*/ 	.word	0x00008040


	//   ....[141]....
        /*07e8*/ 	.word	0x000080e0


	//   ....[142]....
        /*07ec*/ 	.word	0x00008110


	//   ....[143]....
        /*07f0*/ 	.word	0x00008150


	//   ....[144]....
        /*07f4*/ 	.word	0x00008180


	//   ....[145]....
        /*07f8*/ 	.word	0x000081d0


	//   ....[146]....
        /*07fc*/ 	.word	0x00008250


	//   ....[147]....
        /*0800*/ 	.word	0x00008500


	//   ....[148]....
        /*0804*/ 	.word	0x00008550


	//   ....[149]....
        /*0808*/ 	.word	0x00008590


	//   ....[150]....
        /*080c*/ 	.word	0x000085d0


	//   ....[151]....
        /*0810*/ 	.word	0x00008600


	//   ....[152]....
        /*0814*/ 	.word	0x00008630


	//   ....[153]....
        /*0818*/ 	.word	0x000093b0


	//   ....[154]....
        /*081c*/ 	.word	0x000093e0


	//   ....[155]....
        /*0820*/ 	.word	0x0000a530


	//   ....[156]....
        /*0824*/ 	.word	0x0000b780


	//   ....[157]....
        /*0828*/ 	.word	0x0000b7c0


	//   ....[158]....
        /*082c*/ 	.word	0x0000b860


	//   ....[159]....
        /*0830*/ 	.word	0x0000b8d0


	//   ....[160]....
        /*0834*/ 	.word	0x0000b8f0


	//   ....[161]....
        /*0838*/ 	.word	0x0000b950


	//   ....[162]....
        /*083c*/ 	.word	0x0000b970


	//   ....[163]....
        /*0840*/ 	.word	0x0000b9d0


	//   ....[164]....
        /*0844*/ 	.word	0x0000b9f0


	//   ....[165]....
        /*0848*/ 	.word	0x0000ba50


	//   ....[166]....
        /*084c*/ 	.word	0x0000ba70


	//   ....[167]....
        /*0850*/ 	.word	0x0000bad0


	//   ....[168]....
        /*0854*/ 	.word	0x0000baf0


	//   ....[169]....
        /*0858*/ 	.word	0x0000bb50


	//   ....[170]....
        /*085c*/ 	.word	0x0000bb70


	//   ....[171]....
        /*0860*/ 	.word	0x0000bb80


	//   ....[172]....
        /*0864*/ 	.word	0x0000bf20


	//   ....[173]....
        /*0868*/ 	.word	0x0000bf50


	//   ....[174]....
        /*086c*/ 	.word	0x0000bfe0


	//   ....[175]....
        /*0870*/ 	.word	0x0000c020


	//   ....[176]....
        /*0874*/ 	.word	0x0000c050


	//   ....[177]....
        /*0878*/ 	.word	0x0000c080


	//   ....[178]....
        /*087c*/ 	.word	0x0000c0e0


	//   ....[179]....
        /*0880*/ 	.word	0x0000c110


	//   ....[180]....
        /*0884*/ 	.word	0x0000c170


	//   ....[181]....
        /*0888*/ 	.word	0x0000c1a0


	//   ....[182]....
        /*088c*/ 	.word	0x0000c200


	//   ....[183]....
        /*0890*/ 	.word	0x0000c220


	//   ....[184]....
        /*0894*/ 	.word	0x0000c260


	//   ....[185]....
        /*0898*/ 	.word	0x0000c280


	//   ....[186]....
        /*089c*/ 	.word	0x0000c310


	//   ....[187]....
        /*08a0*/ 	.word	0x0000c340


	//   ....[188]....
        /*08a4*/ 	.word	0x0000c8c0


	//   ....[189]....
        /*08a8*/ 	.word	0x0000c8f0


	//   ....[190]....
        /*08ac*/ 	.word	0x0000c910


	//   ....[191]....
        /*08b0*/ 	.word	0x0000c970


	//   ....[192]....
        /*08b4*/ 	.word	0x0000c9f0


	//   ....[193]....
        /*08b8*/ 	.word	0x0000ca10


	//   ....[194]....
        /*08bc*/ 	.word	0x0000ca90


	//   ....[195]....
        /*08c0*/ 	.word	0x0000cab0


	//   ....[196]....
        /*08c4*/ 	.word	0x0000cb30


	//   ....[197]....
        /*08c8*/ 	.word	0x0000cb50


	//   ....[198]....
        /*08cc*/ 	.word	0x0000cbd0


	//   ....[199]....
        /*08d0*/ 	.word	0x0000cbf0


	//   ....[200]....
        /*08d4*/ 	.word	0x0000cc70


	//   ....[201]....
        /*08d8*/ 	.word	0x0000cc90


	//   ....[202]....
        /*08dc*/ 	.word	0x0000cd10


	//   ....[203]....
        /*08e0*/ 	.word	0x0000cd40


	//   ....[204]....
        /*08e4*/ 	.word	0x0000d410


	//   ....[205]....
        /*08e8*/ 	.word	0x0000d430


	//   ....[206]....
        /*08ec*/ 	.word	0x0000d450


	//   ....[207]....
        /*08f0*/ 	.word	0x0000d490


	//   ....[208]....
        /*08f4*/ 	.word	0x0000d4b0


	//   ....[209]....
        /*08f8*/ 	.word	0x0000d4f0


	//   ....[210]....
        /*08fc*/ 	.word	0x0000d510


	//   ....[211]....
        /*0900*/ 	.word	0x0000d550


	//   ....[212]....
        /*0904*/ 	.word	0x0000d570


	//   ....[213]....
        /*0908*/ 	.word	0x0000d5b0


	//   ....[214]....
        /*090c*/ 	.word	0x0000d5d0


	//   ....[215]....
        /*0910*/ 	.word	0x0000d610


	//   ....[216]....
        /*0914*/ 	.word	0x0000d630


	//   ....[217]....
        /*0918*/ 	.word	0x0000d670


	//   ....[218]....
        /*091c*/ 	.word	0x0000d690


	//   ....[219]....
        /*0920*/ 	.word	0x0000d6a0


	//   ....[220]....
        /*0924*/ 	.word	0x0000d9d0


	//   ....[221]....
        /*0928*/ 	.word	0x0000d9f0


	//   ....[222]....
        /*092c*/ 	.word	0x0000da10


	//   ....[223]....
        /*0930*/ 	.word	0x0000da20


	//   ....[224]....
        /*0934*/ 	.word	0x0000da30


	//   ....[225]....
        /*0938*/ 	.word	0x0000da40


	//   ....[226]....
        /*093c*/ 	.word	0x0000da60


	//   ....[227]....
        /*0940*/ 	.word	0x0000dab0


	//   ....[228]....
        /*0944*/ 	.word	0x0000dad0


	//   ....[229]....
        /*0948*/ 	.word	0x0000db10


	//   ....[230]....
        /*094c*/ 	.word	0x0000db30


	//   ....[231]....
        /*0950*/ 	.word	0x0000db70


	//   ....[232]....
        /*0954*/ 	.word	0x0000db90


	//   ....[233]....
        /*0958*/ 	.word	0x0000dbe0


	//   ....[234]....
        /*095c*/ 	.word	0x0000dc10


	//   ....[235]....
        /*0960*/ 	.word	0x0000dc30


	//   ....[236]....
        /*0964*/ 	.word	0x0000f360


	//   ....[237]....
        /*0968*/ 	.word	0x0000f880


	//   ....[238]....
        /*096c*/ 	.word	0x0000f960


	//   ....[239]....
        /*0970*/ 	.word	0x0000fa50


	//   ....[240]....
        /*0974*/ 	.word	0x0000fb00


	//   ....[241]....
        /*0978*/ 	.word	0x0000fbd0


	//   ....[242]....
        /*097c*/ 	.word	0x0000fc30


	//   ....[243]....
        /*0980*/ 	.word	0x0000fd00


	//   ....[244]....
        /*0984*/ 	.word	0x0000fd60


	//   ....[245]....
        /*0988*/ 	.word	0x0000fe30


	//   ....[246]....
        /*098c*/ 	.word	0x0000fe90


	//   ....[247]....
        /*0990*/ 	.word	0x0000ff60


	//   ....[248]....
        /*0994*/ 	.word	0x0000ffc0


	//   ....[249]....
        /*0998*/ 	.word	0x00010090


	//   ....[250]....
        /*099c*/ 	.word	0x000100f0


	//   ....[251]....
        /*09a0*/ 	.word	0x000101c0


	//   ....[252]....
        /*09a4*/ 	.word	0x00010220


	//   ....[253]....
        /*09a8*/ 	.word	0x000102e0


	//   ....[254]....
        /*09ac*/ 	.word	0x00010460


	//   ....[255]....
        /*09b0*/ 	.word	0x000104f0


	//   ....[0]....
        /*09b4*/ 	.word	0x000105e0


	//   ....[1]....
        /*09b8*/ 	.word	0x00010630


	//   ....[2]....
        /*09bc*/ 	.word	0x00010730


	//   ....[3]....
        /*09c0*/ 	.word	0x00010780


	//   ....[4]....
        /*09c4*/ 	.word	0x00010880


	//   ....[5]....
        /*09c8*/ 	.word	0x000108d0


	//   ....[6]....
        /*09cc*/ 	.word	0x000109b0


	//   ....[7]....
        /*09d0*/ 	.word	0x00010a50


	//   ....[8]....
        /*09d4*/ 	.word	0x00010ac0


	//   ....[9]....
        /*09d8*/ 	.word	0x00010b80


	//   ....[10]....
        /*09dc*/ 	.word	0x00010be0


	//   ....[11]....
        /*09e0*/ 	.word	0x00010cb0


	//   ....[12]....
        /*09e4*/ 	.word	0x00010d20


	//   ....[13]....
        /*09e8*/ 	.word	0x00010de0


	//   ....[14]....
        /*09ec*/ 	.word	0x00010e60


	//   ....[15]....
        /*09f0*/ 	.word	0x00010eb0


	//   ....[16]....
        /*09f4*/ 	.word	0x00010f80


	//   ....[17]....
        /*09f8*/ 	.word	0x00011040


	//   ....[18]....
        /*09fc*/ 	.word	0x000110b0


	//   ....[19]....
        /*0a00*/ 	.word	0x00011190


	//   ....[20]....
        /*0a04*/ 	.word	0x00011200


	//   ....[21]....
        /*0a08*/ 	.word	0x000112e0


	//   ....[22]....
        /*0a0c*/ 	.word	0x00011350


	//   ....[23]....
        /*0a10*/ 	.word	0x00011430


	//   ....[24]....
        /*0a14*/ 	.word	0x000114a0


	//   ....[25]....
        /*0a18*/ 	.word	0x00011580


	//   ....[26]....
        /*0a1c*/ 	.word	0x000115f0


	//   ....[27]....
        /*0a20*/ 	.word	0x000116c0


	//   ....[28]....
        /*0a24*/ 	.word	0x00011730


	//   ....[29]....
        /*0a28*/ 	.word	0x000117f0


	//   ....[30]....
        /*0a2c*/ 	.word	0x00011920


	//   ....[31]....
        /*0a30*/ 	.word	0x000119c0


	//   ....[32]....
        /*0a34*/ 	.word	0x00011a20


	//   ....[33]....
        /*0a38*/ 	.word	0x00011ad0


	//   ....[34]....
        /*0a3c*/ 	.word	0x00011b30


	//   ....[35]....
        /*0a40*/ 	.word	0x00011be0


	//   ....[36]....
        /*0a44*/ 	.word	0x00011c40


	//   ....[37]....
        /*0a48*/ 	.word	0x00011cf0


	//   ....[38]....
        /*0a4c*/ 	.word	0x00011d50


	//   ....[39]....
        /*0a50*/ 	.word	0x00011e00


	//   ....[40]....
        /*0a54*/ 	.word	0x00011e60


	//   ....[41]....
        /*0a58*/ 	.word	0x00011f10


	//   ....[42]....
        /*0a5c*/ 	.word	0x00011f70


	//   ....[43]....
        /*0a60*/ 	.word	0x00012020


	//   ....[44]....
        /*0a64*/ 	.word	0x00012080


	//   ....[45]....
        /*0a68*/ 	.word	0x00012130


	//   ....[46]....
        /*0a6c*/ 	.word	0x00012210


	//   ....[47]....
        /*0a70*/ 	.word	0x000122b0


	//   ....[48]....
        /*0a74*/ 	.word	0x00012320


	//   ....[49]....
        /*0a78*/ 	.word	0x000123d0


	//   ....[50]....
        /*0a7c*/ 	.word	0x00012430


	//   ....[51]....
        /*0a80*/ 	.word	0x000124f0


	//   ....[52]....
        /*0a84*/ 	.word	0x00012550


	//   ....[53]....
        /*0a88*/ 	.word	0x00012600


	//   ....[54]....
        /*0a8c*/ 	.word	0x00012690


	//   ....[55]....
        /*0a90*/ 	.word	0x00012730


	//   ....[56]....
        /*0a94*/ 	.word	0x00012790


	//   ....[57]....
        /*0a98*/ 	.word	0x00012850


	//   ....[58]....
        /*0a9c*/ 	.word	0x000128b0


	//   ....[59]....
        /*0aa0*/ 	.word	0x00012960


	//   ....[60]....
        /*0aa4*/ 	.word	0x000129f0


	//   ....[61]....
        /*0aa8*/ 	.word	0x00012a90


	//----- nvinfo : EIATTR_REG_RECONFIG
	.align		4
.L_338:
        /*0aac*/ 	.byte	0x01, 0x54
	.zero		2


	//----- nvinfo : EIATTR_SYSCALL_OFFSETS
	.align		4
        /*0ab0*/ 	.byte	0x04, 0x46
        /*0ab2*/ 	.short	(.L_340 - .L_339)


	//   ....[0]....
.L_339:
        /*0ab4*/ 	.word	0x00001720


	//   ....[1]....
        /*0ab8*/ 	.word	0x0000ac80


	//   ....[2]....
        /*0abc*/ 	.word	0x0000adc0


	//   ....[3]....
        /*0ac0*/ 	.word	0x0000af00


	//   ....[4]....
        /*0ac4*/ 	.word	0x0000b020


	//   ....[5]....
        /*0ac8*/ 	.word	0x0000c640


	//----- nvinfo : EIATTR_MBARRIER_INSTR_OFFSETS
	.align		4
.L_340:
        /*0acc*/ 	.byte	0x04, 0x39
        /*0ace*/ 	.short	(.L_342 - .L_341)


	//   ....[0]....
.L_341:
        /*0ad0*/ 	.word	0x00000180
        /*0ad4*/ 	.word	0x000000ff
        /*0ad8*/ 	.word	0x00038800
        /*0adc*/ 	.short	0x0100
        /*0ade*/ 	.byte	0x08
	.zero		1


	//   ....[1]....
        /*0ae0*/ 	.word	0x00000190
        /*0ae4*/ 	.word	0x000000ff
        /*0ae8*/ 	.word	0x00038820
        /*0aec*/ 	.short	0x0100
        /*0aee*/ 	.byte	0x08
	.zero		1


	//   ....[2]....
        /*0af0*/ 	.word	0x00000280
        /*0af4*/ 	.word	0x000000ff
        /*0af8*/ 	.word	0x00038830
        /*0afc*/ 	.short	0x0100
        /*0afe*/ 	.byte	0x08
	.zero		1


	//   ....[3]....
        /*0b00*/ 	.word	0x00000290
        /*0b04*/ 	.word	0x000000ff
        /*0b08*/ 	.word	0x00038840
        /*0b0c*/ 	.short	0x0100
        /*0b0e*/ 	.byte	0x08
	.zero		1


	//   ....[4]....
        /*0b10*/ 	.word	0x000002a0
        /*0b14*/ 	.word	0x000000ff
        /*0b18*/ 	.word	0x00038838
        /*0b1c*/ 	.short	0x0100
        /*0b1e*/ 	.byte	0x08
	.zero		1


	//   ....[5]....
        /*0b20*/ 	.word	0x000002b0
        /*0b24*/ 	.word	0x000000ff
        /*0b28*/ 	.word	0x00038848
        /*0b2c*/ 	.short	0x0100
        /*0b2e*/ 	.byte	0x08
	.zero		1


	//   ....[6]....
        /*0b30*/ 	.word	0x000003e0
        /*0b34*/ 	.word	0x000000ff
        /*0b38*/ 	.word	0x00038850
        /*0b3c*/ 	.short	0x0100
        /*0b3e*/ 	.byte	0x08
	.zero		1


	//   ....[7]....
        /*0b40*/ 	.word	0x000003f0
        /*0b44*/ 	.word	0x000000ff
        /*0b48*/ 	.word	0x00038860
        /*0b4c*/ 	.short	0x0100
        /*0b4e*/ 	.byte	0x08
	.zero		1


	//   ....[8]....
        /*0b50*/ 	.word	0x00000400
        /*0b54*/ 	.word	0x000000ff
        /*0b58*/ 	.word	0x00038858
        /*0b5c*/ 	.short	0x0100
        /*0b5e*/ 	.byte	0x08
	.zero		1


	//   ....[9]....
        /*0b60*/ 	.word	0x00000410
        /*0b64*/ 	.word	0x000000ff
        /*0b68*/ 	.word	0x00038868
        /*0b6c*/ 	.short	0x0100
        /*0b6e*/ 	.byte	0x08
	.zero		1


	//   ....[10]....
        /*0b70*/ 	.word	0x00000500
        /*0b74*/ 	.word	0x000000ff
        /*0b78*/ 	.word	0x00038870
        /*0b7c*/ 	.short	0x0100
        /*0b7e*/ 	.byte	0x06
	.zero		1


	//   ....[11]....
        /*0b80*/ 	.word	0x00000510
        /*0b84*/ 	.word	0x000000ff
        /*0b88*/ 	.word	0x00038880
        /*0b8c*/ 	.short	0x0100
        /*0b8e*/ 	.byte	0x06
	.zero		1


	//   ....[12]....
        /*0b90*/ 	.word	0x00000520
        /*0b94*/ 	.word	0x000000ff
        /*0b98*/ 	.word	0x00038878
        /*0b9c*/ 	.short	0x0100
        /*0b9e*/ 	.byte	0x06
	.zero		1


	//   ....[13]....
        /*0ba0*/ 	.word	0x00000530
        /*0ba4*/ 	.word	0x000000ff
        /*0ba8*/ 	.word	0x00038888
        /*0bac*/ 	.short	0x0100
        /*0bae*/ 	.byte	0x06
	.zero		1


	//   ....[14]....
        /*0bb0*/ 	.word	0x00000660
        /*0bb4*/ 	.word	0x000000ff
        /*0bb8*/ 	.word	0x00038890
        /*0bbc*/ 	.short	0x0100
        /*0bbe*/ 	.byte	0x08
	.zero		1


	//   ....[15]....
        /*0bc0*/ 	.word	0x00000670
        /*0bc4*/ 	.word	0x000000ff
        /*0bc8*/ 	.word	0x000388a0
        /*0bcc*/ 	.short	0x0100
        /*0bce*/ 	.byte	0x08
	.zero		1


	//   ....[16]....
        /*0bd0*/ 	.word	0x00000680
        /*0bd4*/ 	.word	0x000000ff
        /*0bd8*/ 	.word	0x00038898
        /*0bdc*/ 	.short	0x0100
        /*0bde*/ 	.byte	0x08
	.zero		1


	//   ....[17]....
        /*0be0*/ 	.word	0x00000690
        /*0be4*/ 	.word	0x000000ff
        /*0be8*/ 	.word	0x000388a8
        /*0bec*/ 	.short	0x0100
        /*0bee*/ 	.byte	0x08
	.zero		1


	//   ....[18]....
        /*0bf0*/ 	.word	0x000007d0
        /*0bf4*/ 	.word	0x000000ff
        /*0bf8*/ 	.word	0x000388b0
        /*0bfc*/ 	.short	0x0100
        /*0bfe*/ 	.byte	0x08
	.zero		1


	//   ....[19]....
        /*0c00*/ 	.word	0x000007e0
        /*0c04*/ 	.word	0x000000ff
        /*0c08*/ 	.word	0x000388c0
        /*0c0c*/ 	.short	0x0100
        /*0c0e*/ 	.byte	0x08
	.zero		1


	//   ....[20]....
        /*0c10*/ 	.word	0x000007f0
        /*0c14*/ 	.word	0x000000ff
        /*0c18*/ 	.word	0x000388b8
        /*0c1c*/ 	.short	0x0100
        /*0c1e*/ 	.byte	0x08
	.zero		1


	//   ....[21]....
        /*0c20*/ 	.word	0x00000800
        /*0c24*/ 	.word	0x000000ff
        /*0c28*/ 	.word	0x000388c8
        /*0c2c*/ 	.short	0x0100
        /*0c2e*/ 	.byte	0x08
	.zero		1


	//   ....[22]....
        /*0c30*/ 	.word	0x00001750
        /*0c34*/ 	.word	0x000000ff
        /*0c38*/ 	.word	0x00038800
        /*0c3c*/ 	.short	0x010a
        /*0c3e*/ 	.byte	0x29
	.zero		1


	//   ....[23]....
        /*0c40*/ 	.word	0x000017e0
        /*0c44*/ 	.word	0x000000ff
        /*0c48*/ 	.word	0x00038830
        /*0c4c*/ 	.short	0x010a
        /*0c4e*/ 	.byte	0x29
	.zero		1


	//   ....[24]....
        /*0c50*/ 	.word	0x00001820
        /*0c54*/ 	.word	0x000000ff
        /*0c58*/ 	.word	0x00038830
        /*0c5c*/ 	.short	0x010a
        /*0c5e*/ 	.byte	0x29
	.zero		1


	//   ....[25]....
        /*0c60*/ 	.word	0x00001d00
        /*0c64*/ 	.word	0x000000ff
        /*0c68*/ 	.word	0x00000000
        /*0c6c*/ 	.short	0x0101
        /*0c6e*/ 	.byte	0x06
	.zero		1


	//   ....[26]....
        /*0c70*/ 	.word	0x000036e0
        /*0c74*/ 	.word	0x000000ff
        /*0c78*/ 	.word	0x00038850
        /*0c7c*/ 	.short	0x010a
        /*0c7e*/ 	.byte	0x29
	.zero		1


	//   ....[27]....
        /*0c80*/ 	.word	0x00003720
        /*0c84*/ 	.word	0x000000ff
        /*0c88*/ 	.word	0x00038850
        /*0c8c*/ 	.short	0x010a
        /*0c8e*/ 	.byte	0x29
	.zero		1


	//   ....[28]....
        /*0c90*/ 	.word	0x00003970
        /*0c94*/ 	.word	0x000000ff
        /*0c98*/ 	.word	0x00000000
        /*0c9c*/ 	.short	0x0101
        /*0c9e*/ 	.byte	0x06
	.zero		1


	//   ....[29]....
        /*0ca0*/ 	.word	0x00003ac0
        /*0ca4*/ 	.word	0x000000ff
        /*0ca8*/ 	.word	0x00038830
        /*0cac*/ 	.short	0x010a
        /*0cae*/ 	.byte	0x31
	.zero		1


	//   ....[30]....
        /*0cb0*/ 	.word	0x00003b10
        /*0cb4*/ 	.word	0x000000ff
        /*0cb8*/ 	.word	0x00038830
        /*0cbc*/ 	.short	0x010a
        /*0cbe*/ 	.byte	0x31
	.zero		1


	//   ....[31]....
        /*0cc0*/ 	.word	0x00003e60
        /*0cc4*/ 	.word	0x000000ff
        /*0cc8*/ 	.word	0x00000000
        /*0ccc*/ 	.short	0x0101
        /*0cce*/ 	.byte	0x06
	.zero		1


	//   ....[32]....
        /*0cd0*/ 	.word	0x00005970
        /*0cd4*/ 	.word	0x000000ff
        /*0cd8*/ 	.word	0x00038850
        /*0cdc*/ 	.short	0x010a
        /*0cde*/ 	.byte	0x31
	.zero		1


	//   ....[33]....
        /*0ce0*/ 	.word	0x000059c0
        /*0ce4*/ 	.word	0x000000ff
        /*0ce8*/ 	.word	0x00038850
        /*0cec*/ 	.short	0x010a
        /*0cee*/ 	.byte	0x31
	.zero		1


	//   ....[34]....
        /*0cf0*/ 	.word	0x00005be0
        /*0cf4*/ 	.word	0x000000ff
        /*0cf8*/ 	.word	0x00000000
        /*0cfc*/ 	.short	0x0101
        /*0cfe*/ 	.byte	0x31
	.zero		1


	//   ....[35]....
        /*0d00*/ 	.word	0x00008620
        /*0d04*/ 	.word	0x000000ff
        /*0d08*/ 	.word	0x00000000
        /*0d0c*/ 	.short	0x0101
        /*0d0e*/ 	.byte	0x04
	.zero		1


	//   ....[36]....
        /*0d10*/ 	.word	0x0000b550
        /*0d14*/ 	.word	0x000000ff
        /*0d18*/ 	.word	0x00038880
        /*0d1c*/ 	.short	0x010a
        /*0d1e*/ 	.byte	0x2a
	.zero		1


	//   ....[37]....
        /*0d20*/ 	.word	0x0000bcc0
        /*0d24*/ 	.word	0x000000ff
        /*0d28*/ 	.word	0x00038870
        /*0d2c*/ 	.short	0x0107
        /*0d2e*/ 	.byte	0x2a
	.zero		1


	//   ....[38]....
        /*0d30*/ 	.word	0x0000bd50
        /*0d34*/ 	.word	0x000000ff
        /*0d38*/ 	.word	0x00038870
        /*0d3c*/ 	.short	0x0101
        /*0d3e*/ 	.byte	0x2a
	.zero		1


	//   ....[39]....
        /*0d40*/ 	.word	0x0000bd80
        /*0d44*/ 	.word	0x000000ff
        /*0d48*/ 	.word	0x00038840
        /*0d4c*/ 	.short	0x010a
        /*0d4e*/ 	.byte	0x2a
	.zero		1


	//   ....[40]....
        /*0d50*/ 	.word	0x0000c3e0
        /*0d54*/ 	.word	0x000000ff
        /*0d58*/ 	.word	0x00038830
        /*0d5c*/ 	.short	0x0107
        /*0d5e*/ 	.byte	0x2a
	.zero		1


	//   ....[41]....
        /*0d60*/ 	.word	0x0000c470
        /*0d64*/ 	.word	0x000000ff
        /*0d68*/ 	.word	0x00038830
        /*0d6c*/ 	.short	0x0101
        /*0d6e*/ 	.byte	0x2a
	.zero		1


	//   ....[42]....
        /*0d70*/ 	.word	0x0000ce30
        /*0d74*/ 	.word	0x000000ff
        /*0d78*/ 	.word	0x00038800
        /*0d7c*/ 	.short	0x0107
        /*0d7e*/ 	.byte	0x2a
	.zero		1


	//   ....[43]....
        /*0d80*/ 	.word	0x0000ce70
        /*0d84*/ 	.word	0x000000ff
        /*0d88*/ 	.word	0x00038800
        /*0d8c*/ 	.short	0x0101
        /*0d8e*/ 	.byte	0x2a
	.zero		1


	//   ....[44]....
        /*0d90*/ 	.word	0x0000ce80
        /*0d94*/ 	.word	0x000000ff
        /*0d98*/ 	.word	0x00038820
        /*0d9c*/ 	.short	0x010a
        /*0d9e*/ 	.byte	0x2a
	.zero		1


	//   ....[45]....
        /*0da0*/ 	.word	0x0000d220
        /*0da4*/ 	.word	0x00000004
        /*0da8*/ 	.word	0x00038880
        /*0dac*/ 	.short	0x010a
        /*0dae*/ 	.byte	0x3f
	.zero		1


	//   ....[46]....
        /*0db0*/ 	.word	0x0000d760
        /*0db4*/ 	.word	0x00000004
        /*0db8*/ 	.word	0x00038870
        /*0dbc*/ 	.short	0x0107
        /*0dbe*/ 	.byte	0x3f
	.zero		1


	//   ....[47]....
        /*0dc0*/ 	.word	0x0000d7f0
        /*0dc4*/ 	.word	0x00000004
        /*0dc8*/ 	.word	0x00038870
        /*0dcc*/ 	.short	0x0101
        /*0dce*/ 	.byte	0x3f
	.zero		1


	//   ....[48]....
        /*0dd0*/ 	.word	0x0000d820
        /*0dd4*/ 	.word	0x00000004
        /*0dd8*/ 	.word	0x00038840
        /*0ddc*/ 	.short	0x010a
        /*0dde*/ 	.byte	0x3f
	.zero		1


	//   ....[49]....
        /*0de0*/ 	.word	0x0000dd30
        /*0de4*/ 	.word	0x00000004
        /*0de8*/ 	.word	0x00038830
        /*0dec*/ 	.short	0x0107
        /*0dee*/ 	.byte	0x3f
	.zero		1


	//   ....[50]....
        /*0df0*/ 	.word	0x0000ddd0
        /*0df4*/ 	.word	0x00000004
        /*0df8*/ 	.word	0x00038830
        /*0dfc*/ 	.short	0x0101
        /*0dfe*/ 	.byte	0x3f
	.zero		1


	//   ....[51]....
        /*0e00*/ 	.word	0x0000de50
        /*0e04*/ 	.word	0x00000012
        /*0e08*/ 	.word	0x00038870
        /*0e0c*/ 	.short	0x010a
        /*0e0e*/ 	.byte	0x3f
	.zero		1


	//   ....[52]....
        /*0e10*/ 	.word	0x0000dee0
        /*0e14*/ 	.word	0x00000012
        /*0e18*/ 	.word	0x00038860
        /*0e1c*/ 	.short	0x010a
        /*0e1e*/ 	.byte	0x3f
	.zero		1


	//   ....[53]....
        /*0e20*/ 	.word	0x0000e770
        /*0e24*/ 	.word	0x00000012
        /*0e28*/ 	.word	0x00038850
        /*0e2c*/ 	.short	0x0101
        /*0e2e*/ 	.byte	0x3f
	.zero		1


	//   ....[54]....
        /*0e30*/ 	.word	0x0000e810
        /*0e34*/ 	.word	0x00000012
        /*0e38*/ 	.word	0x00000000
        /*0e3c*/ 	.short	0x0101
        /*0e3e*/ 	.byte	0x3f
	.zero		1


	//   ....[55]....
        /*0e40*/ 	.word	0x0000e8e0
        /*0e44*/ 	.word	0x00000012
        /*0e48*/ 	.word	0x00038870
        /*0e4c*/ 	.short	0x010a
        /*0e4e*/ 	.byte	0x3f
	.zero		1


	//   ....[56]....
        /*0e50*/ 	.word	0x0000e980
        /*0e54*/ 	.word	0x00000012
        /*0e58*/ 	.word	0x00038860
        /*0e5c*/ 	.short	0x010a
        /*0e5e*/ 	.byte	0x3f
	.zero		1


	//   ....[57]....
        /*0e60*/ 	.word	0x0000f1f0
        /*0e64*/ 	.word	0x00000012
        /*0e68*/ 	.word	0x00038850
        /*0e6c*/ 	.short	0x0101
        /*0e6e*/ 	.byte	0x3f
	.zero		1


	//   ....[58]....
        /*0e70*/ 	.word	0x0000f2c0
        /*0e74*/ 	.word	0x00000012
        /*0e78*/ 	.word	0x00000000
        /*0e7c*/ 	.short	0x0101
        /*0e7e*/ 	.byte	0x3f
	.zero		1


	//   ....[59]....
        /*0e80*/ 	.word	0x0000f310
        /*0e84*/ 	.word	0x00000005
        /*0e88*/ 	.word	0x00038820
        /*0e8c*/ 	.short	0x010a
        /*0e8e*/ 	.byte	0x3f
	.zero		1


	//   ....[60]....
        /*0e90*/ 	.word	0x0000f430
        /*0e94*/ 	.word	0x00000004
        /*0e98*/ 	.word	0x00038840
        /*0e9c*/ 	.short	0x010a
        /*0e9e*/ 	.byte	0x3f
	.zero		1


	//   ....[61]....
        /*0ea0*/ 	.word	0x0000f4d0
        /*0ea4*/ 	.word	0x00000005
        /*0ea8*/ 	.word	0x00038840
        /*0eac*/ 	.short	0x010a
        /*0eae*/ 	.byte	0x3f
	.zero		1


	//   ....[62]....
        /*0eb0*/ 	.word	0x0000f510
        /*0eb4*/ 	.word	0x00000004
        /*0eb8*/ 	.word	0x00038860
        /*0ebc*/ 	.short	0x010a
        /*0ebe*/ 	.byte	0x3f
	.zero		1


	//   ....[63]....
        /*0ec0*/ 	.word	0x0000f550
        /*0ec4*/ 	.word	0x00000005
        /*0ec8*/ 	.word	0x00038860
        /*0ecc*/ 	.short	0x010a
        /*0ece*/ 	.byte	0x3f
	.zero		1


	//   ....[64]....
        /*0ed0*/ 	.word	0x0000f590
        /*0ed4*/ 	.word	0x00000004
        /*0ed8*/ 	.word	0x00038880
        /*0edc*/ 	.short	0x010a
        /*0ede*/ 	.byte	0x3f
	.zero		1


	//   ....[65]....
        /*0ee0*/ 	.word	0x0000f5d0
        /*0ee4*/ 	.word	0x00000005
        /*0ee8*/ 	.word	0x00038880
        /*0eec*/ 	.short	0x010a
        /*0eee*/ 	.byte	0x3f
	.zero		1


	//   ....[66]....
        /*0ef0*/ 	.word	0x0000f640
        /*0ef4*/ 	.word	0x00000003
        /*0ef8*/ 	.word	0x00038800
        /*0efc*/ 	.short	0x010a
        /*0efe*/ 	.byte	0x3f
	.zero		1


	//   ....[67]....
        /*0f00*/ 	.word	0x0000f6a0
        /*0f04*/ 	.word	0x00000003
        /*0f08*/ 	.word	0x00038830
        /*0f0c*/ 	.short	0x010a
        /*0f0e*/ 	.byte	0x3f
	.zero		1


	//   ....[68]....
        /*0f10*/ 	.word	0x0000f700
        /*0f14*/ 	.word	0x00000007
        /*0f18*/ 	.word	0x00038850
        /*0f1c*/ 	.short	0x010a
        /*0f1e*/ 	.byte	0x3f
	.zero		1


	//   ....[69]....
        /*0f20*/ 	.word	0x0000f770
        /*0f24*/ 	.word	0x00000000
        /*0f28*/ 	.word	0x00038830
        /*0f2c*/ 	.short	0x010a
        /*0f2e*/ 	.byte	0x3f
	.zero		1


	//   ....[70]....
        /*0f30*/ 	.word	0x0000f7e0
        /*0f34*/ 	.word	0x00000006
        /*0f38*/ 	.word	0x00038850
        /*0f3c*/ 	.short	0x010a
        /*0f3e*/ 	.byte	0x3f
	.zero		1


	//   ....[71]....
        /*0f40*/ 	.word	0x0000f8b0
        /*0f44*/ 	.word	0x00000016
        /*0f48*/ 	.word	0x00038880
        /*0f4c*/ 	.short	0x010a
        /*0f4e*/ 	.byte	0x3f
	.zero		1


	//   ....[72]....
        /*0f50*/ 	.word	0x000103b0
        /*0f54*/ 	.word	0x00000016
        /*0f58*/ 	.word	0x00038840
        /*0f5c*/ 	.short	0x010a
        /*0f5e*/ 	.byte	0x3f
	.zero		1


	//   ....[73]....
        /*0f60*/ 	.word	0x00011820
        /*0f64*/ 	.word	0x00000016
        /*0f68*/ 	.word	0x00038820
        /*0f6c*/ 	.short	0x010a
        /*0f6e*/ 	.byte	0x3f
	.zero		1


	//   ....[74]....
        /*0f70*/ 	.word	0x00011870
        /*0f74*/ 	.word	0x00000004
        /*0f78*/ 	.word	0x00038880
        /*0f7c*/ 	.short	0x010a
        /*0f7e*/ 	.byte	0x3f
	.zero		1


	//   ....[75]....
        /*0f80*/ 	.word	0x00012160
        /*0f84*/ 	.word	0x00000004
        /*0f88*/ 	.word	0x00038840
        /*0f8c*/ 	.short	0x010a
        /*0f8e*/ 	.byte	0x3f
	.zero		1


	//   ....[76]....
        /*0f90*/ 	.word	0x00012ac0
        /*0f94*/ 	.word	0x00000012
        /*0f98*/ 	.word	0x00038870
        /*0f9c*/ 	.short	0x010a
        /*0f9e*/ 	.byte	0x3f
	.zero		1


	//   ....[77]....
        /*0fa0*/ 	.word	0x00012b10
        /*0fa4*/ 	.word	0x00000012
        /*0fa8*/ 	.word	0x00038860
        /*0fac*/ 	.short	0x010a
        /*0fae*/ 	.byte	0x3f
	.zero		1


	//   ....[78]....
        /*0fb0*/ 	.word	0x00012b60
        /*0fb4*/ 	.word	0x00000012
        /*0fb8*/ 	.word	0x00038870
        /*0fbc*/ 	.short	0x010a
        /*0fbe*/ 	.byte	0x3f
	.zero		1


	//   ....[79]....
        /*0fc0*/ 	.word	0x00012bb0
        /*0fc4*/ 	.word	0x00000012
        /*0fc8*/ 	.word	0x00038860
        /*0fcc*/ 	.short	0x010a
        /*0fce*/ 	.byte	0x3f
	.zero		1


	//   ....[80]....
        /*0fd0*/ 	.word	0x00012c00
        /*0fd4*/ 	.word	0x00000005
        /*0fd8*/ 	.word	0x00038820
        /*0fdc*/ 	.short	0x010a
        /*0fde*/ 	.byte	0x3f
	.zero		1


	//   ....[81]....
        /*0fe0*/ 	.word	0x00012c50
        /*0fe4*/ 	.word	0x00000004
        /*0fe8*/ 	.word	0x00038840
        /*0fec*/ 	.short	0x010a
        /*0fee*/ 	.byte	0x3f
	.zero		1


	//   ....[82]....
        /*0ff0*/ 	.word	0x00012ca0
        /*0ff4*/ 	.word	0x00000005
        /*0ff8*/ 	.word	0x00038840
        /*0ffc*/ 	.short	0x010a
        /*0ffe*/ 	.byte	0x3f
	.zero		1


	//   ....[83]....
        /*1000*/ 	.word	0x00012cf0
        /*1004*/ 	.word	0x00000004
        /*1008*/ 	.word	0x00038860
        /*100c*/ 	.short	0x010a
        /*100e*/ 	.byte	0x3f
	.zero		1


	//   ....[84]....
        /*1010*/ 	.word	0x00012d40
        /*1014*/ 	.word	0x00000005
        /*1018*/ 	.word	0x00038860
        /*101c*/ 	.short	0x010a
        /*101e*/ 	.byte	0x3f
	.zero		1


	//   ....[85]....
        /*1020*/ 	.word	0x00012d90
        /*1024*/ 	.word	0x00000004
        /*1028*/ 	.word	0x00038880
        /*102c*/ 	.short	0x010a
        /*102e*/ 	.byte	0x3f
	.zero		1


	//----- nvinfo : EIATTR_NUM_MBARRIERS
	.align		4
.L_342:
        /*1030*/ 	.byte	0x03, 0x38
        /*1032*/ 	.short	0x0016


	//----- nvinfo : EIATTR_EXIT_INSTR_OFFSETS
	.align		4
        /*1034*/ 	.byte	0x04, 0x1c
        /*1036*/ 	.short	(.L_344 - .L_343)


	//   ....[0]....
.L_343:
        /*1038*/ 	.word	0x0000f620


	//----- nvinfo : EIATTR_MAX_THREADS
	.align		4
.L_344:
        /*103c*/ 	.byte	0x04, 0x05
        /*103e*/ 	.short	(.L_346 - .L_345)
.L_345:
        /*1040*/ 	.word	0x00000180
        /*1044*/ 	.word	0x00000001
        /*1048*/ 	.word	0x00000001


	//----- nvinfo : EIATTR_CRS_STACK_SIZE
	.align		4
.L_346:
        /*104c*/ 	.byte	0x04, 0x1e
        /*104e*/ 	.short	(.L_348 - .L_347)
.L_347:
        /*1050*/ 	.word	0x00000000


	//----- nvinfo : EIATTR_CBANK_PARAM_SIZE
	.align		4
.L_348:
        /*1054*/ 	.byte	0x03, 0x19
        /*1056*/ 	.short	0x0a70


	//----- nvinfo : EIATTR_PARAM_CBANK
	.align		4
        /*1058*/ 	.byte	0x04, 0x0a
        /*105a*/ 	.short	(.L_350 - .L_349)
	.align		4
.L_349:
        /*105c*/ 	.word	index@(.nv.constant0._ZN7cutlass13device_kernelIN5flash11enable_sm90INS1_16FlashAttnFwdSm90INS1_25CollectiveMainloopFwdSm90ILi2EN4cute5tupleIJNS5_1CILi1EEES8_S8_EEENS6_IJNS7_ILi128EEESA_NS7_ILi256EEEEEELi256ENS_12float_e4m3_tEfNS_4arch4Sm90ELb0ELb0ELb0ELb0ELb1ELb0ELb0ELb1ELb0ELb1ELb1ELb0EEENS1_21CollectiveEpilogueFwdINS6_IJSA_SB_SA_EEES9_NS_10bfloat16_tESF_Li256ELb0ELb1ELb1ELb1EEENS1_19SingleTileSchedulerILb0ELb1ELb1ELi128EEEEEEEEEvNT_6ParamsE)
        /*1060*/ 	.short	0x0210
        /*1062*/ 	.short	0x0a70


	//----- nvinfo : EIATTR_SW_WAR
	.align		4
.L_350:
        /*1064*/ 	.byte	0x04, 0x36
        /*1066*/ 	.short	(.L_352 - .L_351)
.L_351:
        /*1068*/ 	.word	0x00000008
.L_352:


//--------------------- .nv.info._ZN7cutlass13device_kernelIN5flash11enable_sm90INS1_16FlashAttnFwdSm90INS1_25CollectiveMainloopFwdSm90ILi2EN4cute5tupleIJNS5_1CILi1EEES8_S8_EEENS6_IJNS7_ILi128EEESA_NS7_ILi256EEEEEELi256ENS_12float_e4m3_tEfNS_4arch4Sm90ELb0ELb0ELb0ELb1ELb1ELb0ELb0ELb1ELb0ELb1ELb1ELb0EEENS1_21CollectiveEpilogueFwdINS6_IJSA_SB_SA_EEES9_NS_10bfloat16_tESF_Li256ELb1ELb1ELb1ELb1EEENS1_36VarlenDynamicPersistentTileSchedulerILi128ELi128ELi256ELi128ELb1ELb1ELb1ELb0ELb1ELb1EEEEEEEEEvNT_6ParamsE --------------------------
	.section	.nv.info._ZN7cutlass13device_kernelIN5flash11enable_sm90INS1_16FlashAttnFwdSm90INS1_25CollectiveMainloopFwdSm90ILi2EN4cute5tupleIJNS5_1CILi1EEES8_S8_EEENS6_IJNS7_ILi128EEESA_NS7_ILi256EEEEEELi256ENS_12float_e4m3_tEfNS_4arch4Sm90ELb0ELb0ELb0ELb1ELb1ELb0ELb0ELb1ELb0ELb1ELb1ELb0EEENS1_21CollectiveEpilogueFwdINS6_IJSA_SB_SA_EEES9_NS_10bfloat16_tESF_Li256ELb1ELb1ELb1ELb1EEENS1_36VarlenDynamicPersistentTileSchedulerILi128ELi128ELi256ELi128ELb1ELb1ELb1ELb0ELb1ELb1EEEEEEEEEvNT_6ParamsE,"",@"SHT_CUDA_INFO"
	.sectionflags	@""
	.align	4


	//----- nvinfo : EIATTR_CUDA_API_VERSION
	.align		4
        /*0000*/ 	.byte	0x04, 0x37
        /*0002*/ 	.short	(.L_354 - .L_353)
.L_353:
        /*0004*/ 	.word	0x00000082


	//----- nvinfo : EIATTR_KPARAM_INFO
	.align		4
.L_354:
        /*0008*/ 	.byte	0x04, 0x17
        /*000a*/ 	.short	(.L_356 - .L_355)
.L_355:
        /*000c*/ 	.word	0x00000000
        /*0010*/ 	.short	0x0000
        /*0012*/ 	.short	0x0070
        /*0014*/ 	.byte	0x00, 0xf0, 0x01, 0x2a


	//----- nvinfo : EIATTR_SPARSE_MMA_MASK
	.align		4
.L_356:
        /*0018*/ 	.byte	0x03, 0x50
        /*001a*/ 	.short	0x0000


	//----- nvinfo : EIATTR_MAXREG_COUNT
	.align		4
        /*001c*/ 	.byte	0x03, 0x1b
        /*001e*/ 	.short	0x00a8


	//----- nvinfo : EIATTR_NUM_BARRIERS
	.align		4
        /*0020*/ 	.byte	0x02, 0x4c
        /*0022*/ 	.byte	0x10
	.zero		1


	//----- nvinfo : EIATTR_EXTERNS
	.align		4
        /*0024*/ 	.byte	0x04, 0x0f
        /*0026*/ 	.short	(.L_358 - .L_357)


	//   ....[0]....
	.align		4
.L_357:
        /*0028*/ 	.word	index@(__assertfail)


	//----- nvinfo : EIATTR_ANNOTATIONS
	.align		4
.L_358:
        /*002c*/ 	.byte	0x04, 0x55
        /*002e*/ 	.short	(.L_360 - .L_359)


	//   ....[0]....
.L_359:
        /*0030*/ 	.word	0x00000001
        /*0034*/ 	.byte	0xf0, 0x0a, 0x00, 0x00, 0x01, 0x00, 0x00, 0x00, 0xb0, 0x0c, 0x00, 0x00, 0x01, 0x00, 0x00, 0x00
        /* <DEDUP_REMOVED lines=13> */
        /*0114*/ 	.byte	0x80, 0x41, 0x01, 0x00


	//----- nvinfo : EIATTR_MERCURY_ISA_VERSION
	.align		4
.L_360:
        /*0118*/ 	.byte	0x03, 0x5f
        /*011a*/ 	.short	0x0101


	//----- nvinfo : EIATTR_UNUSED_LOAD_BYTE_OFFSET
	.align		4
        /*011c*/ 	.byte	0x04, 0x44
        /*011e*/ 	.short	(.L_362 - .L_361)


	//   ....[0]....
.L_361:
        /*0120*/ 	.word	0x00000980
        /*0124*/ 	.word	0x0000fff0


	//   ....[1]....
        /*0128*/ 	.word	0x00007120
        /*012c*/ 	.word	0x0000fff0


	//----- nvinfo : EIATTR_INT_WARP_WIDE_INSTR_OFFSETS
	.align		4
.L_362:
        /*0130*/ 	.byte	0x04, 0x31
        /*0132*/ 	.short	(.L_364 - .L_363)


	//   ....[0]....
.L_363:
        /*0134*/ 	.word	0x000000c0


	//   ....[1]....
        /*0138*/ 	.word	0x000000d0


	//   ....[2]....
        /*013c*/ 	.word	0x00000170


	//   ....[3]....
        /*0140*/ 	.word	0x0000e9e0


	//   ....[4]....
        /*0144*/ 	.word	0x0000ea70


	//   ....[5]....
        /*0148*/ 	.word	0x00012a80


	//   ....[6]....
        /*014c*/ 	.word	0x00012b10


	//----- nvinfo : EIATTR_COOP_GROUP_MASK_REGIDS
	.align		4
.L_364:
        /*0150*/ 	.byte	0x04, 0x29
        /*0152*/ 	.short	(.L_366 - .L_365)


	//   ....[0]....
.L_365:
        /*0154*/ 	.word	0xffffffff


	//   ....[1]....
        /*0158*/ 	.word	0xffffffff


	//   ....[2]....
        /*015c*/ 	.word	0xffffffff


	//   ....[3]....
        /*0160*/ 	.word	0xffffffff


	//   ....[4]....
        /*0164*/ 	.word	0xffffffff


	//   ....[5]....
        /*0168*/ 	.word	0xffffffff


	//   ....[6]....
        /*016c*/ 	.word	0xffffffff


	//   ....[7]....
        /*0170*/ 	.word	0xffffffff


	//   ....[8]....
        /*0174*/ 	.word	0xffffffff


	//   ....[9]....
        /*0178*/ 	.word	0xffffffff


	//   ....[10]....
        /*017c*/ 	.word	0xffffffff


	//   ....[11]....
        /*0180*/ 	.word	0xffffffff


	//   ....[12]....
        /*0184*/ 	.word	0xffffffff


	//   ....[13]....
        /*0188*/ 	.word	0xffffffff


	//   ....[14]....
        /*018c*/ 	.word	0xffffffff


	//   ....[15]....
        /*0190*/ 	.word	0xffffffff


	//   ....[16]....
        /*0194*/ 	.word	0xffffffff


	//   ....[17]....
        /*0198*/ 	.word	0xffffffff


	//   ....[18]....
        /*019c*/ 	.word	0xffffffff


	//   ....[19]....
        /*01a0*/ 	.word	0xffffffff


	//   ....[20]....
        /*01a4*/ 	.word	0xffffffff


	//   ....[21]....
        /*01a8*/ 	.word	0xffffffff


	//   ....[22]....
        /*01ac*/ 	.word	0xffffffff


	//   ....[23]....
        /*01b0*/ 	.word	0xffffffff


	//   ....[24]....
        /*01b4*/ 	.word	0xffffffff


	//   ....[25]....
        /*01b8*/ 	.word	0xffffffff


	//   ....[26]....
        /*01bc*/ 	.word	0xffffffff


	//   ....[27]....
        /*01c0*/ 	.word	0xffffffff


	//   ....[28]....
        /*01c4*/ 	.word	0xffffffff


	//   ....[29]....
        /*01c8*/ 	.word	0xffffffff


	//   ....[30]....
        /*01cc*/ 	.word	0xffffffff


	//   ....[31]....
        /*01d0*/ 	.word	0xffffffff


	//   ....[32]....
        /*01d4*/ 	.word	0xffffffff


	//   ....[33]....
        /*01d8*/ 	.word	0xffffffff


	//   ....[34]....
        /*01dc*/ 	.word	0xffffffff


	//   ....[35]....
        /*01e0*/ 	.word	0xffffffff


	//   ....[36]....
        /*01e4*/ 	.word	0xffffffff


	//   ....[37]....
        /*01e8*/ 	.word	0xffffffff


	//   ....[38]....
        /*01ec*/ 	.word	0xffffffff


	//   ....[39]....
        /*01f0*/ 	.word	0xffffffff


	//   ....[40]....
        /*01f4*/ 	.word	0xffffffff


	//   ....[41]....
        /*01f8*/ 	.word	0xffffffff


	//   ....[42]....
        /*01fc*/ 	.word	0xffffffff


	//   ....[43]....
        /*0200*/ 	.word	0xffffffff


	//   ....[44]....
        /*0204*/ 	.word	0xffffffff


	//   ....[45]....
        /*0208*/ 	.word	0xffffffff


	//   ....[46]....
        /*020c*/ 	.word	0xffffffff


	//   ....[47]....
        /*0210*/ 	.word	0xffffffff


	//   ....[48]....
        /*0214*/ 	.word	0xffffffff


	//   ....[49]....
        /*0218*/ 	.word	0xffffffff


	//   ....[50]....
        /*021c*/ 	.word	0xffffffff


	//   ....[51]....
        /*0220*/ 	.word	0xffffffff


	//   ....[52]....
        /*0224*/ 	.word	0xffffffff


	//   ....[53]....
        /*0228*/ 	.word	0xffffffff


	//   ....[54]....
        /*022c*/ 	.word	0xffffffff


	//   ....[55]....
        /*0230*/ 	.word	0xffffffff


	//   ....[56]....
        /*0234*/ 	.word	0xffffffff


	//   ....[57]....
        /*0238*/ 	.word	0xffffffff


	//   ....[58]....
        /*023c*/ 	.word	0xffffffff


	//   ....[59]....
        /*0240*/ 	.word	0xffffffff


	//   ....[60]....
        /*0244*/ 	.word	0xffffffff


	//   ....[61]....
        /*0248*/ 	.word	0xffffffff


	//   ....[62]....
        /*024c*/ 	.word	0xffffffff


	//   ....[63]....
        /*0250*/ 	.word	0xffffffff


	//   ....[64]....
        /*0254*/ 	.word	0xffffffff


	//   ....[65]....
        /*0258*/ 	.word	0xffffffff


	//   ....[66]....
        /*025c*/ 	.word	0xffffffff


	//   ....[67]....
        /*0260*/ 	.word	0xffffffff


	//   ....[68]....
        /*0264*/ 	.word	0xffffffff


	//   ....[69]....
        /*0268*/ 	.word	0xffffffff


	//   ....[70]....
        /*026c*/ 	.word	0xffffffff


	//   ....[71]....
        /*0270*/ 	.word	0xffffffff


	//   ....[72]....
        /*0274*/ 	.word	0xffffffff


	//   ....[73]....
        /*0278*/ 	.word	0xffffffff


	//   ....[74]....
        /*027c*/ 	.word	0xffffffff


	//   ....[75]....
        /*0280*/ 	.word	0xffffffff


	//   ....[76]....
        /*0284*/ 	.word	0xffffffff


	//   ....[77]....
        /*0288*/ 	.word	0xffffffff


	//   ....[78]....
        /*028c*/ 	.word	0xffffffff


	//   ....[79]....
        /*0290*/ 	.word	0xffffffff


	//   ....[80]....
        /*0294*/ 	.word	0xffffffff


	//   ....[81]....
        /*0298*/ 	.word	0xffffffff


	//   ....[82]....
        /*029c*/ 	.word	0xffffffff


	//   ....[83]....
        /*02a0*/ 	.word	0xffffffff


	//   ....[84]....
        /*02a4*/ 	.word	0xffffffff


	//   ....[85]....
        /*02a8*/ 	.word	0xffffffff


	//   ....[86]....
        /*02ac*/ 	.word	0xffffffff


	//   ....[87]....
        /*02b0*/ 	.word	0xffffffff


	//   ....[88]....
        /*02b4*/ 	.word	0xffffffff


	//   ....[89]....
        /*02b8*/ 	.word	0xffffffff


	//   ....[90]....
        /*02bc*/ 	.word	0xffffffff


	//   ....[91]....
        /*02c0*/ 	.word	0xffffffff


	//   ....[92]....
        /*02c4*/ 	.word	0xffffffff


	//   ....[93]....
        /*02c8*/ 	.word	0xffffffff


	//   ....[94]....
        /*02cc*/ 	.word	0xffffffff


	//   ....[95]....
        /*02d0*/ 	.word	0xffffffff


	//   ....[96]....
        /*02d4*/ 	.word	0xffffffff


	//   ....[97]....
        /*02d8*/ 	.word	0xffffffff


	//   ....[98]....
        /*02dc*/ 	.word	0xffffffff


	//   ....[99]....
        /*02e0*/ 	.word	0xffffffff


	//   ....[100]....
        /*02e4*/ 	.word	0xffffffff


	//   ....[101]....
        /*02e8*/ 	.word	0xffffffff


	//   ....[102]....
        /*02ec*/ 	.word	0xffffffff


	//   ....[103]....
        /*02f0*/ 	.word	0xffffffff


	//   ....[104]....
        /*02f4*/ 	.word	0xffffffff


	//   ....[105]....
        /*02f8*/ 	.word	0xffffffff


	//   ....[106]....
        /*02fc*/ 	.word	0xffffffff


	//   ....[107]....
        /*0300*/ 	.word	0xffffffff


	//   ....[108]....
        /*0304*/ 	.word	0xffffffff


	//   ....[109]....
        /*0308*/ 	.word	0xffffffff


	//   ....[110]....
        /*030c*/ 	.word	0xffffffff


	//   ....[111]....
        /*0310*/ 	.word	0xffffffff


	//   ....[112]....
        /*0314*/ 	.word	0xffffffff


	//   ....[113]....
        /*0318*/ 	.word	0xffffffff


	//   ....[114]....
        /*031c*/ 	.word	0xffffffff


	//   ....[115]....
        /*0320*/ 	.word	0xffffffff


	//   ....[116]....
        /*0324*/ 	.word	0xffffffff


	//   ....[117]....
        /*0328*/ 	.word	0xffffffff


	//   ....[118]....
        /*032c*/ 	.word	0xffffffff


	//   ....[119]....
        /*0330*/ 	.word	0xffffffff


	//   ....[120]....
        /*0334*/ 	.word	0xffffffff


	//   ....[121]....
        /*0338*/ 	.word	0xffffffff


	//   ....[122]....
        /*033c*/ 	.word	0xffffffff


	//   ....[123]....
        /*0340*/ 	.word	0xffffffff


	//   ....[124]....
        /*0344*/ 	.word	0xffffffff


	//   ....[125]....
        /*0348*/ 	.word	0xffffffff


	//   ....[126]....
        /*034c*/ 	.word	0xffffffff


	//   ....[127]....
        /*0350*/ 	.word	0xffffffff


	//   ....[128]....
        /*0354*/ 	.word	0xffffffff


	//   ....[129]....
        /*0358*/ 	.word	0xffffffff


	//   ....[130]....
        /*035c*/ 	.word	0xffffffff


	//   ....[131]....
        /*0360*/ 	.word	0xffffffff


	//   ....[132]....
        /*0364*/ 	.word	0xffffffff


	//   ....[133]....
        /*0368*/ 	.word	0xffffffff


	//   ....[134]....
        /*036c*/ 	.word	0xffffffff


	//   ....[135]....
        /*0370*/ 	.word	0xffffffff


	//   ....[136]....
        /*0374*/ 	.word	0xffffffff


	//   ....[137]....
        /*0378*/ 	.word	0xffffffff


	//   ....[138]....
        /*037c*/ 	.word	0xffffffff


	//   ....[139]....
        /*0380*/ 	.word	0xffffffff


	//   ....[140]....
        /*0384*/ 	.word	0xffffffff


	//   ....[141]....
        /*0388*/ 	.word	0xffffffff


	//   ....[142]....
        /*038c*/ 	.word	0xffffffff


	//   ....[143]....
        /*0390*/ 	.word	0xffffffff


	//   ....[144]....
        /*0394*/ 	.word	0xffffffff


	//   ....[145]....
        /*0398*/ 	.word	0xffffffff


	//   ....[146]....
        /*039c*/ 	.word	0xffffffff


	//   ....[147]....
        /*03a0*/ 	.word	0xffffffff


	//   ....[148]....
        /*03a4*/ 	.word	0xffffffff


	//   ....[149]....
        /*03a8*/ 	.word	0xffffffff


	//   ....[150]....
        /*03ac*/ 	.word	0xffffffff


	//   ....[151]....
        /*03b0*/ 	.word	0xffffffff


	//   ....[152]....
        /*03b4*/ 	.word	0xffffffff


	//   ....[153]....
        /*03b8*/ 	.word	0xffffffff


	//   ....[154]....
        /*03bc*/ 	.word	0xffffffff


	//   ....[155]....
        /*03c0*/ 	.word	0xffffffff


	//   ....[156]....
        /*03c4*/ 	.word	0xffffffff


	//   ....[157]....
        /*03c8*/ 	.word	0xffffffff


	//   ....[158]....
        /*03cc*/ 	.word	0xffffffff


	//   ....[159]....
        /*03d0*/ 	.word	0xffffffff


	//   ....[160]....
        /*03d4*/ 	.word	0xffffffff


	//   ....[161]....
        /*03d8*/ 	.word	0xffffffff


	//   ....[162]....
        /*03dc*/ 	.word	0xffffffff


	//   ....[163]....
        /*03e0*/ 	.word	0xffffffff


	//   ....[164]....
        /*03e4*/ 	.word	0xffffffff


	//   ....[165]....
        /*03e8*/ 	.word	0xffffffff


	//   ....[166]....
        /*03ec*/ 	.word	0xffffffff


	//   ....[167]....
        /*03f0*/ 	.word	0xffffffff


	//   ....[168]....
        /*03f4*/ 	.word	0xffffffff


	//   ....[169]....
        /*03f8*/ 	.word	0xffffffff


	//   ....[170]....
        /*03fc*/ 	.word	0xffffffff


	//   ....[171]....
        /*0400*/ 	.word	0xffffffff


	//   ....[172]....
        /*0404*/ 	.word	0xffffffff


	//   ....[173]....
        /*0408*/ 	.word	0xffffffff


	//   ....[174]....
        /*040c*/ 	.word	0xffffffff


	//   ....[175]....
        /*0410*/ 	.word	0xffffffff


	//   ....[176]....
        /*0414*/ 	.word	0xffffffff


	//   ....[177]....
        /*0418*/ 	.word	0xffffffff


	//   ....[178]....
        /*041c*/ 	.word	0xffffffff


	//   ....[179]....
        /*0420*/ 	.word	0xffffffff


	//   ....[180]....
        /*0424*/ 	.word	0xffffffff


	//   ....[181]....
        /*0428*/ 	.word	0xffffffff


	//   ....[182]....
        /*042c*/ 	.word	0xffffffff


	//   ....[183]....
        /*0430*/ 	.word	0xffffffff


	//   ....[184]....
        /*0434*/ 	.word	0xffffffff


	//   ....[185]....
        /*0438*/ 	.word	0xffffffff


	//   ....[186]....
        /*043c*/ 	.word	0xffffffff


	//   ....[187]....
        /*0440*/ 	.word	0xffffffff


	//   ....[188]....
        /*0444*/ 	.word	0xffffffff


	//   ....[189]....
        /*0448*/ 	.word	0xffffffff


	//   ....[190]....
        /*044c*/ 	.word	0xffffffff


	//   ....[191]....
        /*0450*/ 	.word	0xffffffff


	//   ....[192]....
        /*0454*/ 	.word	0xffffffff


	//   ....[193]....
        /*0458*/ 	.word	0xffffffff


	//   ....[194]....
        /*045c*/ 	.word	0xffffffff


	//   ....[195]....
        /*0460*/ 	.word	0xffffffff


	//   ....[196]....
        /*0464*/ 	.word	0xffffffff


	//   ....[197]....
        /*0468*/ 	.word	0xffffffff


	//   ....[198]....
        /*046c*/ 	.word	0xffffffff


	//   ....[199]....
        /*0470*/ 	.word	0xffffffff


	//   ....[200]....
        /*0474*/ 	.word	0xffffffff


	//   ....[201]....
        /*0478*/ 	.word	0xffffffff


	//   ....[202]....
        /*047c*/ 	.word	0xffffffff


	//   ....[203]....
        /*0480*/ 	.word	0xffffffff


	//   ....[204]....
        /*0484*/ 	.word	0xffffffff


	//   ....[205]....
        /*0488*/ 	.word	0xffffffff


	//   ....[206]....
        /*048c*/ 	.word	0xffffffff


	//   ....[207]....
        /*0490*/ 	.word	0xffffffff


	//   ....[208]....
        /*0494*/ 	.word	0xffffffff


	//   ....[209]....
        /*0498*/ 	.word	0xffffffff


	//   ....[210]....
        /*049c*/ 	.word	0xffffffff


	//   ....[211]....
        /*04a0*/ 	.word	0xffffffff


	//   ....[212]....
        /*04a4*/ 	.word	0xffffffff


	//   ....[213]....
        /*04a8*/ 	.word	0xffffffff


	//   ....[214]....
        /*04ac*/ 	.word	0xffffffff


	//   ....[215]....
        /*04b0*/ 	.word	0xffffffff


	//   ....[216]....
        /*04b4*/ 	.word	0xffffffff


	//   ....[217]....
        /*04b8*/ 	.word	0xffffffff


	//   ....[218]....
        /*04bc*/ 	.word	0xffffffff


	//   ....[219]....
        /*04c0*/ 	.word	0xffffffff


	//   ....[220]....
        /*04c4*/ 	.word	0xffffffff


	//   ....[221]....
        /*04c8*/ 	.word	0xffffffff


	//   ....[222]....
        /*04cc*/ 	.word	0xffffffff


	//   ....[223]....
        /*04d0*/ 	.word	0xffffffff


	//   ....[224]....
        /*04d4*/ 	.word	0xffffffff


	//   ....[225]....
        /*04d8*/ 	.word	0xffffffff


	//   ....[226]....
        /*04dc*/ 	.word	0xffffffff


	//   ....[227]....
        /*04e0*/ 	.word	0xffffffff


	//   ....[228]....
        /*04e4*/ 	.word	0xffffffff


	//   ....[229]....
        /*04e8*/ 	.word	0xffffffff


	//   ....[230]....
        /*04ec*/ 	.word	0xffffffff


	//   ....[231]....
        /*04f0*/ 	.word	0xffffffff


	//   ....[232]....
        /*04f4*/ 	.word	0xffffffff


	//   ....[233]....
        /*04f8*/ 	.word	0xffffffff


	//   ....[234]....
        /*04fc*/ 	.word	0xffffffff


	//   ....[235]....
        /*0500*/ 	.word	0xffffffff


	//   ....[236]....
        /*0504*/ 	.word	0xffffffff


	//   ....[237]....
        /*0508*/ 	.word	0xffffffff


	//   ....[238]....
        /*050c*/ 	.word	0xffffffff


	//   ....[239]....
        /*0510*/ 	.word	0xffffffff


	//   ....[240]....
        /*0514*/ 	.word	0xffffffff


	//   ....[241]....
        /*0518*/ 	.word	0xffffffff


	//   ....[242]....
        /*051c*/ 	.word	0xffffffff


	//   ....[243]....
        /*0520*/ 	.word	0xffffffff


	//   ....[244]....
        /*0524*/ 	.word	0xffffffff


	//   ....[245]....
        /*0528*/ 	.word	0xffffffff


	//   ....[246]....
        /*052c*/ 	.word	0xffffffff


	//   ....[247]....
        /*0530*/ 	.word	0xffffffff


	//   ....[248]....
        /*0534*/ 	.word	0xffffffff


	//   ....[249]....
        /*0538*/ 	.word	0xffffffff


	//   ....[250]....
        /*053c*/ 	.word	0xffffffff


	//   ....[251]....
        /*0540*/ 	.word	0xffffffff


	//   ....[252]....
        /*0544*/ 	.word	0xffffffff


	//   ....[253]....
        /*0548*/ 	.word	0xffffffff


	//   ....[254]....
        /*054c*/ 	.word	0xffffffff


	//   ....[255]....
        /*0550*/ 	.word	0xffffffff


	//   ....[0]....
        /*0554*/ 	.word	0xffffffff


	//   ....[1]....
        /*0558*/ 	.word	0xffffffff


	//   ....[2]....
        /*055c*/ 	.word	0xffffffff


	//   ....[3]....
        /*0560*/ 	.word	0xffffffff


	//   ....[4]....
        /*0564*/ 	.word	0xffffffff


	//   ....[5]....
        /*0568*/ 	.word	0xffffffff


	//   ....[6]....
        /*056c*/ 	.word	0xffffffff


	//   ....[7]....
        /*0570*/ 	.word	0xffffffff


	//   ....[8]....
        /*0574*/ 	.word	0xffffffff


	//   ....[9]....
        /*0578*/ 	.word	0xffffffff


	//   ....[10]....
        /*057c*/ 	.word	0xffffffff


	//   ....[11]....
        /*0580*/ 	.word	0xffffffff


	//   ....[12]....
        /*0584*/ 	.word	0xffffffff


	//   ....[13]....
        /*0588*/ 	.word	0xffffffff


	//   ....[14]....
        /*058c*/ 	.word	0xffffffff


	//   ....[15]....
        /*0590*/ 	.word	0xffffffff


	//   ....[16]....
        /*0594*/ 	.word	0xffffffff


	//   ....[17]....
        /*0598*/ 	.word	0xffffffff


	//   ....[18]....
        /*059c*/ 	.word	0xffffffff


	//   ....[19]....
        /*05a0*/ 	.word	0xffffffff


	//   ....[20]....
        /*05a4*/ 	.word	0xffffffff


	//   ....[21]....
        /*05a8*/ 	.word	0xffffffff


	//   ....[22]....
        /*05ac*/ 	.word	0xffffffff


	//   ....[23]....
        /*05b0*/ 	.word	0xffffffff


	//   ....[24]....
        /*05b4*/ 	.word	0xffffffff


	//   ....[25]....
        /*05b8*/ 	.word	0xffffffff


	//   ....[26]....
        /*05bc*/ 	.word	0xffffffff


	//   ....[27]....
        /*05c0*/ 	.word	0xffffffff


	//   ....[28]....
        /*05c4*/ 	.word	0xffffffff


	//   ....[29]....
        /*05c8*/ 	.word	0xffffffff


	//   ....[30]....
        /*05cc*/ 	.word	0xffffffff


	//   ....[31]....
        /*05d0*/ 	.word	0x0500000f


	//   ....[32]....
        /*05d4*/ 	.word	0x0500000f


	//   ....[33]....
        /*05d8*/ 	.word	0x0500000f


	//   ....[34]....
        /*05dc*/ 	.word	0x0500000f


	//   ....[35]....
        /*05e0*/ 	.word	0x0500000f


	//   ....[36]....
        /*05e4*/ 	.word	0x0500000f


	//   ....[37]....
        /*05e8*/ 	.word	0x0500000f


	//   ....[38]....
        /*05ec*/ 	.word	0x0500000f


	//   ....[39]....
        /*05f0*/ 	.word	0x0500000f


	//   ....[40]....
        /*05f4*/ 	.word	0x0500000f


	//   ....[41]....
        /*05f8*/ 	.word	0x0500000f


	//   ....[42]....
        /*05fc*/ 	.word	0x0500000f


	//   ....[43]....
        /*0600*/ 	.word	0x0500000f


	//   ....[44]....
        /*0604*/ 	.word	0x0500000f


	//   ....[45]....
        /*0608*/ 	.word	0x0500000f


	//   ....[46]....
        /*060c*/ 	.word	0x0500000f


	//   ....[47]....
        /*0610*/ 	.word	0x0500000f


	//   ....[48]....
        /*0614*/ 	.word	0x0500000f


	//   ....[49]....
        /*0618*/ 	.word	0x0500000f


	//   ....[50]....
        /*061c*/ 	.word	0x0500000f


	//   ....[51]....
        /*0620*/ 	.word	0x0500000f


	//   ....[52]....
        /*0624*/ 	.word	0x0500000f


	//   ....[53]....
        /*0628*/ 	.word	0x0500000f


	//   ....[54]....
        /*062c*/ 	.word	0x0500000f


	//   ....[55]....
        /*0630*/ 	.word	0x0500000f


	//   ....[56]....
        /*0634*/ 	.word	0x0500000f


	//   ....[57]....
        /*0638*/ 	.word	0x0500000f


	//   ....[58]....
        /*063c*/ 	.word	0x0500000f


	//   ....[59]....
        /*0640*/ 	.word	0x0500000f


	//   ....[60]....
        /*0644*/ 	.word	0x0500000f


	//   ....[61]....
        /*0648*/ 	.word	0x0500000f


	//   ....[62]....
        /*064c*/ 	.word	0x0500000f


	//   ....[63]....
        /*0650*/ 	.word	0x0500000f


	//   ....[64]....
        /*0654*/ 	.word	0x0500000f


	//   ....[65]....
        /*0658*/ 	.word	0x0500000f


	//   ....[66]....
        /*065c*/ 	.word	0x0500000f


	//   ....[67]....
        /*0660*/ 	.word	0x0500000f


	//   ....[68]....
        /*0664*/ 	.word	0x0500000f


	//   ....[69]....
        /*0668*/ 	.word	0x0500000f


	//   ....[70]....
        /*066c*/ 	.word	0x0500000f


	//   ....[71]....
        /*0670*/ 	.word	0x0500000f


	//   ....[72]....
        /*0674*/ 	.word	0x0500000f


	//   ....[73]....
        /*0678*/ 	.word	0x0500000f


	//   ....[74]....
        /*067c*/ 	.word	0x0500000f


	//   ....[75]....
        /*0680*/ 	.word	0x0500000f


	//   ....[76]....
        /*0684*/ 	.word	0x0500000f


	//   ....[77]....
        /*0688*/ 	.word	0x0500000f


	//   ....[78]....
        /*068c*/ 	.word	0x0500000f


	//   ....[79]....
        /*0690*/ 	.word	0x0500000f


	//   ....[80]....
        /*0694*/ 	.word	0x0500000f


	//   ....[81]....
        /*0698*/ 	.word	0x0500000f


	//   ....[82]....
        /*069c*/ 	.word	0x0500000f


	//   ....[83]....
        /*06a0*/ 	.word	0x0500000f


	//   ....[84]....
        /*06a4*/ 	.word	0x0500000f


	//   ....[85]....
        /*06a8*/ 	.word	0x0500000f


	//   ....[86]....
        /*06ac*/ 	.word	0x0500000f


	//   ....[87]....
        /*06b0*/ 	.word	0x0500000f


	//   ....[88]....
        /*06b4*/ 	.word	0x0500000f


	//   ....[89]....
        /*06b8*/ 	.word	0x0500000f


	//   ....[90]....
        /*06bc*/ 	.word	0x0500000f


	//   ....[91]....
        /*06c0*/ 	.word	0x0500000f


	//   ....[92]....
        /*06c4*/ 	.word	0x0500000f


	//   ....[93]....
        /*06c8*/ 	.word	0x0500000f


	//   ....[94]....
        /*06cc*/ 	.word	0x0500000f


	//   ....[95]....
        /*06d0*/ 	.word	0x0500000f


	//   ....[96]....
        /*06d4*/ 	.word	0x0500000f


	//   ....[97]....
        /*06d8*/ 	.word	0x0500000f


	//   ....[98]....
        /*06dc*/ 	.word	0x0500000f


	//   ....[99]....
        /*06e0*/ 	.word	0x0500000f


	//   ....[100]....
        /*06e4*/ 	.word	0x0500000f


	//   ....[101]....
        /*06e8*/ 	.word	0x0500000f


	//   ....[102]....
        /*06ec*/ 	.word	0x0500000f


	//   ....[103]....
        /*06f0*/ 	.word	0x0500000f


	//   ....[104]....
        /*06f4*/ 	.word	0x0500000f


	//   ....[105]....
        /*06f8*/ 	.word	0x0500000f


	//   ....[106]....
        /*06fc*/ 	.word	0x0500000f


	//   ....[107]....
        /*0700*/ 	.word	0x0500000f


	//   ....[108]....
        /*0704*/ 	.word	0x0500000f


	//   ....[109]....
        /*0708*/ 	.word	0x0500000f


	//   ....[110]....
        /*070c*/ 	.word	0x0500000f


	//   ....[111]....
        /*0710*/ 	.word	0x0500000f


	//   ....[112]....
        /*0714*/ 	.word	0x0500000f


	//----- nvinfo : EIATTR_COOP_GROUP_INSTR_OFFSETS
	.align		4
.L_366:
        /*0718*/ 	.byte	0x04, 0x28
        /*071a*/ 	.short	(.L_368 - .L_367)


	//   ....[0]....
.L_367:
        /*071c*/ 	.word	0x00000080


	//   ....[1]....
        /*0720*/ 	.word	0x00000090


	//   ....[2]....
        /*0724*/ 	.word	0x000002d0


	//   ....[3]....
        /*0728*/ 	.word	0x00000430


	//   ....[4]....
        /*072c*/ 	.word	0x00000550


	//   ....[5]....
        /*0730*/ 	.word	0x000006b0


	//   ....[6]....
        /*0734*/ 	.word	0x00001e70


	//   ....[7]....
        /*0738*/ 	.word	0x00002da0


	//   ....[8]....
        /*073c*/ 	.word	0x00002ea0


	//   ....[9]....
        /*0740*/ 	.word	0x000033e0


	//   ....[10]....
        /*0744*/ 	.word	0x00003450


	//   ....[11]....
        /*0748*/ 	.word	0x00004b30


	//   ....[12]....
        /*074c*/ 	.word	0x00004b40


	//   ....[13]....
        /*0750*/ 	.word	0x00004b70


	//   ....[14]....
        /*0754*/ 	.word	0x00004b80


	//   ....[15]....
        /*0758*/ 	.word	0x00006670


	//   ....[16]....
        /*075c*/ 	.word	0x000066a0


	//   ....[17]....
        /*0760*/ 	.word	0x00006710


	//   ....[18]....
        /*0764*/ 	.word	0x00006720


	//   ....[19]....
        /*0768*/ 	.word	0x00007ef0


	//   ....[20]....
        /*076c*/ 	.word	0x00007f30


	//   ....[21]....
        /*0770*/ 	.word	0x00007f60


	//   ....[22]....
        /*0774*/ 	.word	0x00007f90


	//   ....[23]....
        /*0778*/ 	.word	0x00007fc0


	//   ....[24]....
        /*077c*/ 	.word	0x00007ff0


	//   ....[25]....
        /*0780*/ 	.word	0x00008020


	//   ....[26]....
        /*0784*/ 	.word	0x00008050


	//   ....[27]....
        /*0788*/ 	.word	0x00008080


	//   ....[28]....
        /*078c*/ 	.word	0x000080c0


	//   ....[29]....
        /*0790*/ 	.word	0x000080e0


	//   ....[30]....
        /*0794*/ 	.word	0x00008100


	//   ....[31]....
        /*0798*/ 	.word	0x00008120


	//   ....[32]....
        /*079c*/ 	.word	0x00008140


	//   ....[33]....
        /*07a0*/ 	.word	0x00008160


	//   ....[34]....
        /*07a4*/ 	.word	0x00008170


	//   ....[35]....
        /*07a8*/ 	.word	0x00008180


	//   ....[36]....
        /*07ac*/ 	.word	0x00008190


	//   ....[37]....
        /*07b0*/ 	.word	0x000081a0


	//   ....[38]....
        /*07b4*/ 	.word	0x000081c0


	//   ....[39]....
        /*07b8*/ 	.word	0x000081d0


	//   ....[40]....
        /*07bc*/ 	.word	0x000081e0


	//   ....[41]....
        /*07c0*/ 	.word	0x000081f0


	//   ....[42]....
        /*07c4*/ 	.word	0x00008200


	//   ....[43]....
        /*07c8*/ 	.word	0x00008210


	//   ....[44]....
        /*07cc*/ 	.word	0x00008220


	//   ....[45]....
        /*07d0*/ 	.word	0x00008230


	//   ....[46]....
        /*07d4*/ 	.word	0x00008240


	//   ....[47]....
        /*07d8*/ 	.word	0x00008250


	//   ....[48]....
        /*07dc*/ 	.word	0x00008260


	//   ....[49]....
        /*07e0*/ 	.word	0x00008270


	//   ....[50]....
        /*07e4*/ 	.word	0x00008280


	//   ....[51]....
        /*07e8*/ 	.word	0x00008290


	//   ....[52]....
        /*07ec*/ 	.word	0x000082a0


	//   ....[53]....
        /*07f0*/ 	.word	0x000082b0


	//   ....[54]....
        /*07f4*/ 	.word	0x000082c0


	//   ....[55]....
        /*07f8*/ 	.word	0x000082d0


	//   ....[56]....
        /*07fc*/ 	.word	0x000082e0


	//   ....[57]....
        /*0800*/ 	.word	0x000082f0


	//   ....[58]....
        /*0804*/ 	.word	0x00008300


	//   ....[59]....
        /*0808*/ 	.word	0x00008310


	//   ....[60]....
        /*080c*/ 	.word	0x00008320


	//   ....[61]....
        /*0810*/ 	.word	0x00008330


	//   ....[62]....
        /*0814*/ 	.word	0x00008340


	//   ....[63]....
        /*0818*/ 	.word	0x00008350


	//   ....[64]....
        /*081c*/ 	.word	0x00008360


	//   ....[65]....
        /*0820*/ 	.word	0x00008370


	//   ....[66]....
        /*0824*/ 	.word	0x00008380


	//   ....[67]....
        /*0828*/ 	.word	0x00008390


	//   ....[68]....
        /*082c*/ 	.word	0x000083a0


	//   ....[69]....
        /*0830*/ 	.word	0x000083b0


	//   ....[70]....
        /*0834*/ 	.word	0x000083c0


	//   ....[71]....
        /*0838*/ 	.word	0x000083d0


	//   ....[72]....
        /*083c*/ 	.word	0x000083e0


	//   ....[73]....
        /*0840*/ 	.word	0x000083f0


	//   ....[74]....
        /*0844*/ 	.word	0x00008400


	//   ....[75]....
        /*0848*/ 	.word	0x00008410


	//   ....[76]....
        /*084c*/ 	.word	0x00008420


	//   ....[77]....
        /*0850*/ 	.word	0x00008430


	//   ....[78]....
        /*0854*/ 	.word	0x00008440


	//   ....[79]....
        /*0858*/ 	.word	0x00008450


	//   ....[80]....
        /*085c*/ 	.word	0x00008460


	//   ....[81]....
        /*0860*/ 	.word	0x00008470


	//   ....[82]....
        /*0864*/ 	.word	0x00008480


	//   ....[83]....
        /*0868*/ 	.word	0x00008490


	//   ....[84]....
        /*086c*/ 	.word	0x000084a0


	//   ....[85]....
        /*0870*/ 	.word	0x000084b0


	//   ....[86]....
        /*0874*/ 	.word	0x000084c0


	//   ....[87]....
        /*0878*/ 	.word	0x000084d0


	//   ....[88]....
        /*087c*/ 	.word	0x000084e0


	//   ....[89]....
        /*0880*/ 	.word	0x000084f0


	//   ....[90]....
        /*0884*/ 	.word	0x00008500


	//   ....[91]....
        /*0888*/ 	.word	0x00008510


	//   ....[92]....
        /*088c*/ 	.word	0x00008520


	//   ....[93]....
        /*0890*/ 	.word	0x00008530


	//   ....[94]....
        /*0894*/ 	.word	0x00008540


	//   ....[95]....
        /*0898*/ 	.word	0x00008550


	//   ....[96]....
        /*089c*/ 	.word	0x00008560


	//   ....[97]....
        /*08a0*/ 	.word	0x00008570


	//   ....[98]....
        /*08a4*/ 	.word	0x00008580


	//   ....[99]....
        /*08a8*/ 	.word	0x00008590


	//   ....[100]....
        /*08ac*/ 	.word	0x000085a0


	//   ....[101]....
        /*08b0*/ 	.word	0x000085b0


	//   ....[102]....
        /*08b4*/ 	.word	0x000085c0


	//   ....[103]....
        /*08b8*/ 	.word	0x000085d0


	//   ....[104]....
        /*08bc*/ 	.word	0x000085e0


	//   ....[105]....
        /*08c0*/ 	.word	0x000085f0


	//   ....[106]....
        /*08c4*/ 	.word	0x00008600


	//   ....[107]....
        /*08c8*/ 	.word	0x00008610


	//   ....[108]....
        /*08cc*/ 	.word	0x00008620


	//   ....[109]....
        /*08d0*/ 	.word	0x00008630


	//   ....[110]....
        /*08d4*/ 	.word	0x00008640


	//   ....[111]....
        /*08d8*/ 	.word	0x00008650


	//   ....[112]....
        /*08dc*/ 	.word	0x00008660


	//   ....[113]....
        /*08e0*/ 	.word	0x00008670


	//   ....[114]....
        /*08e4*/ 	.word	0x00008680


	//   ....[115]....
        /*08e8*/ 	.word	0x00008690


	//   ....[116]....
        /*08ec*/ 	.word	0x000086b0


	//   ....[117]....
        /*08f0*/ 	.word	0x000086c0


	//   ....[118]....
        /*08f4*/ 	.word	0x000086d0


	//   ....[119]....
        /*08f8*/ 	.word	0x000086e0


	//   ....[120]....
        /*08fc*/ 	.word	0x00008700


	//   ....[121]....
        /*0900*/ 	.word	0x00008710


	//   ....[122]....
        /*0904*/ 	.word	0x00008720


	//   ....[123]....
        /*0908*/ 	.word	0x00008730


	//   ....[124]....
        /*090c*/ 	.word	0x00008740


	//   ....[125]....
        /*0910*/ 	.word	0x00008750


	//   ....[126]....
        /*0914*/ 	.word	0x00008770


	//   ....[127]....
        /*0918*/ 	.word	0x00008790


	//   ....[128]....
        /*091c*/ 	.word	0x000087b0


	//   ....[129]....
        /*0920*/ 	.word	0x000087d0


	//   ....[130]....
        /*0924*/ 	.word	0x000087f0


	//   ....[131]....
        /*0928*/ 	.word	0x00008820


	//   ....[132]....
        /*092c*/ 	.word	0x00008840


	//   ....[133]....
        /*0930*/ 	.word	0x00008870


	//   ....[134]....
        /*0934*/ 	.word	0x000088a0


	//   ....[135]....
        /*0938*/ 	.word	0x000088d0


	//   ....[136]....
        /*093c*/ 	.word	0x000088f0


	//   ....[137]....
        /*0940*/ 	.word	0x00008920


	//   ....[138]....
        /*0944*/ 	.word	0x00008950


	//   ....[139]....
        /*0948*/ 	.word	0x00008980


	//   ....[140]....
        /*094c*/ 	.word	0x000089b0


	//   ....[141]....
        /*0950*/ 	.word	0x000089e0


	//   ....[142]....
        /*0954*/ 	.word	0x00008a10


	//   ....[143]....
        /*0958*/ 	.word	0x00008a30


	//   ....[144]....
        /*095c*/ 	.word	0x00008a50


	//   ....[145]....
        /*0960*/ 	.word	0x00008a70


	//   ....[146]....
        /*0964*/ 	.word	0x00008a90


	//   ....[147]....
        /*0968*/ 	.word	0x00009b20


	//   ....[148]....
        /*096c*/ 	.word	0x00009b30


	//   ....[149]....
        /*0970*/ 	.word	0x00009b40


	//   ....[150]....
        /*0974*/ 	.word	0x00009b50


	//   ....[151]....
        /*0978*/ 	.word	0x0000a620


	//   ....[152]....
        /*097c*/ 	.word	0x0000a640


	//   ....[153]....
        /*0980*/ 	.word	0x0000a7f0


	//   ....[154]....
        /*0984*/ 	.word	0x0000a810


	//   ....[155]....
        /*0988*/ 	.word	0x0000a950


	//   ....[156]....
        /*098c*/ 	.word	0x0000a970


	//   ....[157]....
        /*0990*/ 	.word	0x0000aac0


	//   ....[158]....
        /*0994*/ 	.word	0x0000aae0


	//   ....[159]....
        /*0998*/ 	.word	0x0000b0c0


	//   ....[160]....
        /*099c*/ 	.word	0x0000b100


	//   ....[161]....
        /*09a0*/ 	.word	0x0000ba80


	//   ....[162]....
        /*09a4*/ 	.word	0x0000ba90


	//   ....[163]....
        /*09a8*/ 	.word	0x0000ccd0


	//   ....[164]....
        /*09ac*/ 	.word	0x0000cd00


	//   ....[165]....
        /*09b0*/ 	.word	0x0000ce70


	//   ....[166]....
        /*09b4*/ 	.word	0x0000ce90


	//   ....[167]....
        /*09b8*/ 	.word	0x0000cfd0


	//   ....[168]....
        /*09bc*/ 	.word	0x0000cff0


	//   ....[169]....
        /*09c0*/ 	.word	0x0000d140


	//   ....[170]....
        /*09c4*/ 	.word	0x0000d160


	//   ....[171]....
        /*09c8*/ 	.word	0x0000d330


	//   ....[172]....
        /*09cc*/ 	.word	0x0000d520


	//   ....[173]....
        /*09d0*/ 	.word	0x0000d550


	//   ....[174]....
        /*09d4*/ 	.word	0x0000d580


	//   ....[175]....
        /*09d8*/ 	.word	0x0000d5b0


	//   ....[176]....
        /*09dc*/ 	.word	0x0000d5e0


	//   ....[177]....
        /*09e0*/ 	.word	0x0000d620


	//   ....[178]....
        /*09e4*/ 	.word	0x0000d790


	//   ....[179]....
        /*09e8*/ 	.word	0x0000d7d0


	//   ....[180]....
        /*09ec*/ 	.word	0x0000d800


	//   ....[181]....
        /*09f0*/ 	.word	0x0000d830


	//   ....[182]....
        /*09f4*/ 	.word	0x0000d860


	//   ....[183]....
        /*09f8*/ 	.word	0x0000d890


	//   ....[184]....
        /*09fc*/ 	.word	0x0000d920


	//   ....[185]....
        /*0a00*/ 	.word	0x0000d970


	//   ....[186]....
        /*0a04*/ 	.word	0x0000d980


	//   ....[187]....
        /*0a08*/ 	.word	0x0000da20


	//   ....[188]....
        /*0a0c*/ 	.word	0x0000f5d0


	//   ....[189]....
        /*0a10*/ 	.word	0x0000f610


	//   ....[190]....
        /*0a14*/ 	.word	0x0000f720


	//   ....[191]....
        /*0a18*/ 	.word	0x0000f730


	//   ....[192]....
        /*0a1c*/ 	.word	0x0000f7a0


	//   ....[193]....
        /*0a20*/ 	.word	0x0000f7b0


	//   ....[194]....
        /*0a24*/ 	.word	0x0000f820


	//   ....[195]....
        /*0a28*/ 	.word	0x0000f830


	//   ....[196]....
        /*0a2c*/ 	.word	0x0000f8a0


	//   ....[197]....
        /*0a30*/ 	.word	0x0000f8b0


	//   ....[198]....
        /*0a34*/ 	.word	0x0000f920


	//   ....[199]....
        /*0a38*/ 	.word	0x0000f930


	//   ....[200]....
        /*0a3c*/ 	.word	0x0000f9a0


	//   ....[201]....
        /*0a40*/ 	.word	0x0000f9b0


	//   ....[202]....
        /*0a44*/ 	.word	0x0000f9c0


	//   ....[203]....
        /*0a48*/ 	.word	0x0000fa40


	//   ....[204]....
        /*0a4c*/ 	.word	0x0000fdb0


	//   ....[205]....
        /*0a50*/ 	.word	0x0000fde0


	//   ....[206]....
        /*0a54*/ 	.word	0x0000ff00


	//   ....[207]....
        /*0a58*/ 	.word	0x0000ff10


	//   ....[208]....
        /*0a5c*/ 	.word	0x0000ffa0


	//   ....[209]....
        /*0a60*/ 	.word	0x0000ffb0


	//   ....[210]....
        /*0a64*/ 	.word	0x00010040


	//   ....[211]....
        /*0a68*/ 	.word	0x00010050


	//   ....[212]....
        /*0a6c*/ 	.word	0x000100d0


	//   ....[213]....
        /*0a70*/ 	.word	0x000100e0


	//   ....[214]....
        /*0a74*/ 	.word	0x00010160


	//   ....[215]....
        /*0a78*/ 	.word	0x00010170


	//   ....[216]....
        /*0a7c*/ 	.word	0x000101f0


	//   ....[217]....
        /*0a80*/ 	.word	0x00010200


	//   ....[218]....
        /*0a84*/ 	.word	0x00010210


	//   ....[219]....
        /*0a88*/ 	.word	0x00010220


	//   ....[220]....
        /*0a8c*/ 	.word	0x00010980


	//   ....[221]....
        /*0a90*/ 	.word	0x000109b0


	//   ....[222]....
        /*0a94*/ 	.word	0x000109d0


	//   ....[223]....
        /*0a98*/ 	.word	0x00010a60


	//   ....[224]....
        /*0a9c*/ 	.word	0x00010a80


	//   ....[225]....
        /*0aa0*/ 	.word	0x00010b10


	//   ....[226]....
        /*0aa4*/ 	.word	0x00010b30


	//   ....[227]....
        /*0aa8*/ 	.word	0x00010bc0


	//   ....[228]....
        /*0aac*/ 	.word	0x00010be0


	//   ....[229]....
        /*0ab0*/ 	.word	0x00010c70


	//   ....[230]....
        /*0ab4*/ 	.word	0x00010c90


	//   ....[231]....
        /*0ab8*/ 	.word	0x00010d20


	//   ....[232]....
        /*0abc*/ 	.word	0x00010d40


	//   ....[233]....
        /*0ac0*/ 	.word	0x00010dd0


	//   ....[234]....
        /*0ac4*/ 	.word	0x00010df0


	//   ....[235]....
        /*0ac8*/ 	.word	0x00010e00


	//   ....[236]....
        /*0acc*/ 	.word	0x00011550


	//   ....[237]....
        /*0ad0*/ 	.word	0x00011570


	//   ....[238]....
        /*0ad4*/ 	.word	0x000115d0


	//   ....[239]....
        /*0ad8*/ 	.word	0x000115e0


	//   ....[240]....
        /*0adc*/ 	.word	0x00011630


	//   ....[241]....
        /*0ae0*/ 	.word	0x00011640


	//   ....[242]....
        /*0ae4*/ 	.word	0x00011690


	//   ....[243]....
        /*0ae8*/ 	.word	0x000116a0


	//   ....[244]....
        /*0aec*/ 	.word	0x000116f0


	//   ....[245]....
        /*0af0*/ 	.word	0x00011700


	//   ....[246]....
        /*0af4*/ 	.word	0x00011750


	//   ....[247]....
        /*0af8*/ 	.word	0x00011760


	//   ....[248]....
        /*0afc*/ 	.word	0x000117b0


	//   ....[249]....
        /*0b00*/ 	.word	0x000117c0


	//   ....[250]....
        /*0b04*/ 	.word	0x000117d0


	//   ....[251]....
        /*0b08*/ 	.word	0x00011820


	//   ....[252]....
        /*0b0c*/ 	.word	0x00011b40


	//   ....[253]....
        /*0b10*/ 	.word	0x00011b50


	//   ....[254]....
        /*0b14*/ 	.word	0x00011bb0


	//   ....[255]....
        /*0b18*/ 	.word	0x00011bc0


	//   ....[0]....
        /*0b1c*/ 	.word	0x00011c10


	//   ....[1]....
        /*0b20*/ 	.word	0x00011c20


	//   ....[2]....
        /*0b24*/ 	.word	0x00011c70


	//   ....[3]....
        /*0b28*/ 	.word	0x00011c80


	//   ....[4]....
        /*0b2c*/ 	.word	0x00011cd0


	//   ....[5]....
        /*0b30*/ 	.word	0x00011ce0


	//   ....[6]....
        /*0b34*/ 	.word	0x00011d30


	//   ....[7]....
        /*0b38*/ 	.word	0x00011d40


	//   ....[8]....
        /*0b3c*/ 	.word	0x00011d90


	//   ....[9]....
        /*0b40*/ 	.word	0x00011da0


	//   ....[10]....
        /*0b44*/ 	.word	0x00011db0


	//   ....[11]....
        /*0b48*/ 	.word	0x00011e00


	//   ....[12]....
        /*0b4c*/ 	.word	0x000137f0


	//   ....[13]....
        /*0b50*/ 	.word	0x00013820


	//   ....[14]....
        /*0b54*/ 	.word	0x00013850


	//   ....[15]....
        /*0b58*/ 	.word	0x00013860


	//   ....[16]....
        /*0b5c*/ 	.word	0x00013880


	//   ....[17]....
        /*0b60*/ 	.word	0x000138a0


	//   ....[18]....
        /*0b64*/ 	.word	0x000138e0


	//   ....[19]....
        /*0b68*/ 	.word	0x00013910


	//   ....[20]....
        /*0b6c*/ 	.word	0x00013a80


	//   ....[21]....
        /*0b70*/ 	.word	0x00013ab0


	//   ....[22]....
        /*0b74*/ 	.word	0x00013ae0


	//   ....[23]....
        /*0b78*/ 	.word	0x00013b10


	//   ....[24]....
        /*0b7c*/ 	.word	0x00013b40


	//   ....[25]....
        /*0b80*/ 	.word	0x00013b80


	//   ....[26]....
        /*0b84*/ 	.word	0x00013c00


	//   ....[27]....
        /*0b88*/ 	.word	0x00013c50


	//   ....[28]....
        /*0b8c*/ 	.word	0x00013c60


	//   ....[29]....
        /*0b90*/ 	.word	0x00013cf0


	//   ....[30]....
        /*0b94*/ 	.word	0x000142a0


	//   ....[31]....
        /*0b98*/ 	.word	0x00014820


	//   ....[32]....
        /*0b9c*/ 	.word	0x00014900


	//   ....[33]....
        /*0ba0*/ 	.word	0x000149f0


	//   ....[34]....
        /*0ba4*/ 	.word	0x00014ab0


	//   ....[35]....
        /*0ba8*/ 	.word	0x00014b90


	//   ....[36]....
        /*0bac*/ 	.word	0x00014bf0


	//   ....[37]....
        /*0bb0*/ 	.word	0x00014cd0


	//   ....[38]....
        /*0bb4*/ 	.word	0x00014d30


	//   ....[39]....
        /*0bb8*/ 	.word	0x00014e10


	//   ....[40]....
        /*0bbc*/ 	.word	0x00014e70


	//   ....[41]....
        /*0bc0*/ 	.word	0x00014f50


	//   ....[42]....
        /*0bc4*/ 	.word	0x00014fb0


	//   ....[43]....
        /*0bc8*/ 	.word	0x00015090


	//   ....[44]....
        /*0bcc*/ 	.word	0x000150f0


	//   ....[45]....
        /*0bd0*/ 	.word	0x000151d0


	//   ....[46]....
        /*0bd4*/ 	.word	0x00015230


	//   ....[47]....
        /*0bd8*/ 	.word	0x00015300


	//   ....[48]....
        /*0bdc*/ 	.word	0x00015490


	//   ....[49]....
        /*0be0*/ 	.word	0x00015520


	//   ....[50]....
        /*0be4*/ 	.word	0x00015640


	//   ....[51]....
        /*0be8*/ 	.word	0x00015690


	//   ....[52]....
        /*0bec*/ 	.word	0x000157b0


	//   ....[53]....
        /*0bf0*/ 	.word	0x00015800


	//   ....[54]....
        /*0bf4*/ 	.word	0x00015920


	//   ....[55]....
        /*0bf8*/ 	.word	0x00015970


	//   ....[56]....
        /*0bfc*/ 	.word	0x00015a70


	//   ....[57]....
        /*0c00*/ 	.word	0x00015b10


	//   ....[58]....
        /*0c04*/ 	.word	0x00015b70


	//   ....[59]....
        /*0c08*/ 	.word	0x00015c60


	//   ....[60]....
        /*0c0c*/ 	.word	0x00015cc0


	//   ....[61]....
        /*0c10*/ 	.word	0x00015db0


	//   ....[62]....
        /*0c14*/ 	.word	0x00015e10


	//   ....[63]....
        /*0c18*/ 	.word	0x00015eb0


	//   ....[64]....
        /*0c1c*/ 	.word	0x00015fb0


	//   ....[65]....
        /*0c20*/ 	.word	0x00016020


	//   ....[66]....
        /*0c24*/ 	.word	0x00016080


	//   ....[67]....
        /*0c28*/ 	.word	0x00016190


	//   ....[68]....
        /*0c2c*/ 	.word	0x000161f0


	//   ....[69]....
        /*0c30*/ 	.word	0x00016300


	//   ....[70]....
        /*0c34*/ 	.word	0x00016360


	//   ....[71]....
        /*0c38*/ 	.word	0x00016470


	//   ....[72]....
        /*0c3c*/ 	.word	0x000164d0


	//   ....[73]....
        /*0c40*/ 	.word	0x000165e0


	//   ....[74]....
        /*0c44*/ 	.word	0x00016640


	//   ....[75]....
        /*0c48*/ 	.word	0x00016750


	//   ....[76]....
        /*0c4c*/ 	.word	0x000167b0


	//   ....[77]....
        /*0c50*/ 	.word	0x000168b0


	//   ....[78]....
        /*0c54*/ 	.word	0x00016910


	//   ....[79]....
        /*0c58*/ 	.word	0x00016a00


	//   ....[80]....
        /*0c5c*/ 	.word	0x00016b30


	//   ....[81]....
        /*0c60*/ 	.word	0x00016bd0


	//   ....[82]....
        /*0c64*/ 	.word	0x00016c30


	//   ....[83]....
        /*0c68*/ 	.word	0x00016cf0


	//   ....[84]....
        /*0c6c*/ 	.word	0x00016d50


	//   ....[85]....
        /*0c70*/ 	.word	0x00016e10


	//   ....[86]....
        /*0c74*/ 	.word	0x00016e70


	//   ....[87]....
        /*0c78*/ 	.word	0x00016f30


	//   ....[88]....
        /*0c7c*/ 	.word	0x00016f90


	//   ....[89]....
        /*0c80*/ 	.word	0x00017050


	//   ....[90]....
        /*0c84*/ 	.word	0x000170b0


	//   ....[91]....
        /*0c88*/ 	.word	0x00017170


	//   ....[92]....
        /*0c8c*/ 	.word	0x000171d0


	//   ....[93]....
        /*0c90*/ 	.word	0x00017290


	//   ....[94]....
        /*0c94*/ 	.word	0x000172f0


	//   ....[95]....
        /*0c98*/ 	.word	0x000173b0


	//   ....[96]....
        /*0c9c*/ 	.word	0x000174a0


	//   ....[97]....
        /*0ca0*/ 	.word	0x00017530


	//   ....[98]....
        /*0ca4*/ 	.word	0x00017590


	//   ....[99]....
        /*0ca8*/ 	.word	0x00017650


	//   ....[100]....
        /*0cac*/ 	.word	0x000176b0


	//   ....[101]....
        /*0cb0*/ 	.word	0x00017770


	//   ....[102]....
        /*0cb4*/ 	.word	0x000177d0


	//   ....[103]....
        /*0cb8*/ 	.word	0x00017890


	//   ....[104]....
        /*0cbc*/ 	.word	0x000178f0


	//   ....[105]....
        /*0cc0*/ 	.word	0x000179b0


	//   ....[106]....
        /*0cc4*/ 	.word	0x00017a10


	//   ....[107]....
        /*0cc8*/ 	.word	0x00017ad0


	//   ....[108]....
        /*0ccc*/ 	.word	0x00017b30


	//   ....[109]....
        /*0cd0*/ 	.word	0x00017bf0


	//   ....[110]....
        /*0cd4*/ 	.word	0x00017c50


	//   ....[111]....
        /*0cd8*/ 	.word	0x00017d10


	//   ....[112]....
        /*0cdc*/ 	.word	0x00017f70


	//----- nvinfo : EIATTR_REG_RECONFIG
	.align		4
.L_368:
        /*0ce0*/ 	.byte	0x01, 0x54
	.zero		2


	//----- nvinfo : EIATTR_SYSCALL_OFFSETS
	.align		4
        /*0ce4*/ 	.byte	0x04, 0x46
        /*0ce6*/ 	.short	(.L_370 - .L_369)


	//   ....[0]....
.L_369:
        /*0ce8*/ 	.word	0x00001ff0


	//   ....[1]....
        /*0cec*/ 	.word	0x0000ebd0


	//   ....[2]....
        /*0cf0*/ 	.word	0x0000ed40


	//   ....[3]....
        /*0cf4*/ 	.word	0x0000ee90


	//   ....[4]....
        /*0cf8*/ 	.word	0x0000efd0


	//   ....[5]....
        /*0cfc*/ 	.word	0x00010600


	//----- nvinfo : EIATTR_MBARRIER_INSTR_OFFSETS
	.align		4
.L_370:
        /*0d00*/ 	.byte	0x04, 0x39
        /*0d02*/ 	.short	(.L_372 - .L_371)


	//   ....[0]....
.L_371:
        /*0d04*/ 	.word	0x00000180
        /*0d08*/ 	.word	0x000000ff
        /*0d0c*/ 	.word	0x00038800
        /*0d10*/ 	.short	0x0100
        /*0d12*/ 	.byte	0x08
	.zero		1


	//   ....[1]....
        /*0d14*/ 	.word	0x00000190
        /*0d18*/ 	.word	0x000000ff
        /*0d1c*/ 	.word	0x00038820
        /*0d20*/ 	.short	0x0100
        /*0d22*/ 	.byte	0x08
	.zero		1


	//   ....[2]....
        /*0d24*/ 	.word	0x00000280
        /*0d28*/ 	.word	0x000000ff
        /*0d2c*/ 	.word	0x00038830
        /*0d30*/ 	.short	0x0100
        /*0d32*/ 	.byte	0x08
	.zero		1


	//   ....[3]....
        /*0d34*/ 	.word	0x00000290
        /*0d38*/ 	.word	0x000000ff
        /*0d3c*/ 	.word	0x00038840
        /*0d40*/ 	.short	0x0100
        /*0d42*/ 	.byte	0x08
	.zero		1


	//   ....[4]....
        /*0d44*/ 	.word	0x000002a0
        /*0d48*/ 	.word	0x000000ff
        /*0d4c*/ 	.word	0x00038838
        /*0d50*/ 	.short	0x0100
        /*0d52*/ 	.byte	0x08
	.zero		1


	//   ....[5]....
        /*0d54*/ 	.word	0x000002b0
        /*0d58*/ 	.word	0x000000ff
        /*0d5c*/ 	.word	0x00038848
        /*0d60*/ 	.short	0x0100
        /*0d62*/ 	.byte	0x08
	.zero		1


	//   ....[6]....
        /*0d64*/ 	.word	0x000003e0
        /*0d68*/ 	.word	0x000000ff
        /*0d6c*/ 	.word	0x00038850
        /*0d70*/ 	.short	0x0100
        /*0d72*/ 	.byte	0x08
	.zero		1


	//   ....[7]....
        /*0d74*/ 	.word	0x000003f0
        /*0d78*/ 	.word	0x000000ff
        /*0d7c*/ 	.word	0x00038860
        /*0d80*/ 	.short	0x0100
        /*0d82*/ 	.byte	0x08
	.zero		1


	//   ....[8]....
        /*0d84*/ 	.word	0x00000400
        /*0d88*/ 	.word	0x000000ff
        /*0d8c*/ 	.word	0x00038858
        /*0d90*/ 	.short	0x0100
        /*0d92*/ 	.byte	0x08
	.zero		1


	//   ....[9]....
        /*0d94*/ 	.word	0x00000410
        /*0d98*/ 	.word	0x000000ff
        /*0d9c*/ 	.word	0x00038868
        /*0da0*/ 	.short	0x0100
        /*0da2*/ 	.byte	0x08
	.zero		1


	//   ....[10]....
        /*0da4*/ 	.word	0x00000500
        /*0da8*/ 	.word	0x000000ff
        /*0dac*/ 	.word	0x00038870
        /*0db0*/ 	.short	0x0100
        /*0db2*/ 	.byte	0x06
	.zero		1


	//   ....[11]....
        /*0db4*/ 	.word	0x00000510
        /*0db8*/ 	.word	0x000000ff
        /*0dbc*/ 	.word	0x00038880
        /*0dc0*/ 	.short	0x0100
        /*0dc2*/ 	.byte	0x06
	.zero		1


	//   ....[12]....
        /*0dc4*/ 	.word	0x00000520
        /*0dc8*/ 	.word	0x000000ff
        /*0dcc*/ 	.word	0x00038878
        /*0dd0*/ 	.short	0x0100
        /*0dd2*/ 	.byte	0x06
	.zero		1


	//   ....[13]....
        /*0dd4*/ 	.word	0x00000530
        /*0dd8*/ 	.word	0x000000ff
        /*0ddc*/ 	.word	0x00038888
        /*0de0*/ 	.short	0x0100
        /*0de2*/ 	.byte	0x06
	.zero		1


	//   ....[14]....
        /*0de4*/ 	.word	0x00000660
        /*0de8*/ 	.word	0x000000ff
        /*0dec*/ 	.word	0x00038890
        /*0df0*/ 	.short	0x0100
        /*0df2*/ 	.byte	0x08
	.zero		1


	//   ....[15]....
        /*0df4*/ 	.word	0x00000670
        /*0df8*/ 	.word	0x000000ff
        /*0dfc*/ 	.word	0x000388a0
        /*0e00*/ 	.short	0x0100
        /*0e02*/ 	.byte	0x08
	.zero		1


	//   ....[16]....
        /*0e04*/ 	.word	0x00000680
        /*0e08*/ 	.word	0x000000ff
        /*0e0c*/ 	.word	0x00038898
        /*0e10*/ 	.short	0x0100
        /*0e12*/ 	.byte	0x08
	.zero		1


	//   ....[17]....
        /*0e14*/ 	.word	0x00000690
        /*0e18*/ 	.word	0x000000ff
        /*0e1c*/ 	.word	0x000388a8
        /*0e20*/ 	.short	0x0100
        /*0e22*/ 	.byte	0x08
	.zero		1


	//   ....[18]....
        /*0e24*/ 	.word	0x000007e0
        /*0e28*/ 	.word	0x000000ff
        /*0e2c*/ 	.word	0x000388b0
        /*0e30*/ 	.short	0x0100
        /*0e32*/ 	.byte	0x08
	.zero		1


	//   ....[19]....
        /*0e34*/ 	.word	0x000007f0
        /*0e38*/ 	.word	0x000000ff
        /*0e3c*/ 	.word	0x000388c0
        /*0e40*/ 	.short	0x0100
        /*0e42*/ 	.byte	0x08
	.zero		1


	//   ....[20]....
        /*0e44*/ 	.word	0x00000800
        /*0e48*/ 	.word	0x000000ff
        /*0e4c*/ 	.word	0x000388b8
        /*0e50*/ 	.short	0x0100
        /*0e52*/ 	.byte	0x08
	.zero		1


	//   ....[21]....
        /*0e54*/ 	.word	0x00000810
        /*0e58*/ 	.word	0x000000ff
        /*0e5c*/ 	.word	0x000388c8
        /*0e60*/ 	.short	0x0100
        /*0e62*/ 	.byte	0x08
	.zero		1


	//   ....[22]....
        /*0e64*/ 	.word	0x00002070
        /*0e68*/ 	.word	0x000000ff
        /*0e6c*/ 	.word	0x00038800
        /*0e70*/ 	.short	0x010a
        /*0e72*/ 	.byte	0x36
	.zero		1


	//   ....[23]....
        /*0e74*/ 	.word	0x00002120
        /*0e78*/ 	.word	0x000000ff
        /*0e7c*/ 	.word	0x00038830
        /*0e80*/ 	.short	0x010a
        /*0e82*/ 	.byte	0x38
	.zero		1


	//   ....[24]....
        /*0e84*/ 	.word	0x00002160
        /*0e88*/ 	.word	0x000000ff
        /*0e8c*/ 	.word	0x00038830
        /*0e90*/ 	.short	0x010a
        /*0e92*/ 	.byte	0x38
	.zero		1


	//   ....[25]....
        /*0e94*/ 	.word	0x00002610
        /*0e98*/ 	.word	0x000000ff
        /*0e9c*/ 	.word	0x00000000
        /*0ea0*/ 	.short	0x0101
        /*0ea2*/ 	.byte	0x06
	.zero		1


	//   ....[26]....
        /*0ea4*/ 	.word	0x00003fb0
        /*0ea8*/ 	.word	0x000000ff
        /*0eac*/ 	.word	0x00038850
        /*0eb0*/ 	.short	0x010a
        /*0eb2*/ 	.byte	0x38
	.zero		1


	//   ....[27]....
        /*0eb4*/ 	.word	0x00003ff0
        /*0eb8*/ 	.word	0x000000ff
        /*0ebc*/ 	.word	0x00038850
        /*0ec0*/ 	.short	0x010a
        /*0ec2*/ 	.byte	0x38
	.zero		1


	//   ....[28]....
        /*0ec4*/ 	.word	0x00004250
        /*0ec8*/ 	.word	0x000000ff
        /*0ecc*/ 	.word	0x00000000
        /*0ed0*/ 	.short	0x0101
        /*0ed2*/ 	.byte	0x38
	.zero		1


	//   ....[29]....
        /*0ed4*/ 	.word	0x000043b0
        /*0ed8*/ 	.word	0x000000ff
        /*0edc*/ 	.word	0x00038830
        /*0ee0*/ 	.short	0x010a
        /*0ee2*/ 	.byte	0x32
	.zero		1


	//   ....[30]....
        /*0ee4*/ 	.word	0x00004400
        /*0ee8*/ 	.word	0x000000ff
        /*0eec*/ 	.word	0x00038830
        /*0ef0*/ 	.short	0x010a
        /*0ef2*/ 	.byte	0x32
	.zero		1


	//   ....[31]....
        /*0ef4*/ 	.word	0x000047a0
        /*0ef8*/ 	.word	0x000000ff
        /*0efc*/ 	.word	0x00000000
        /*0f00*/ 	.short	0x0101
        /*0f02*/ 	.byte	0x06
	.zero		1


	//   ....[32]....
        /*0f04*/ 	.word	0x00006280
        /*0f08*/ 	.word	0x000000ff
        /*0f0c*/ 	.word	0x00038850
        /*0f10*/ 	.short	0x010a
        /*0f12*/ 	.byte	0x32
	.zero		1


	//   ....[33]....
        /*0f14*/ 	.word	0x000062e0
        /*0f18*/ 	.word	0x000000ff
        /*0f1c*/ 	.word	0x00038850
        /*0f20*/ 	.short	0x010a
        /*0f22*/ 	.byte	0x32
	.zero		1


	//   ....[34]....
        /*0f24*/ 	.word	0x00006500
        /*0f28*/ 	.word	0x000000ff
        /*0f2c*/ 	.word	0x00000000
        /*0f30*/ 	.short	0x0101
        /*0f32*/ 	.byte	0x32
	.zero		1


	//   ....[35]....
        /*0f34*/ 	.word	0x0000a650
        /*0f38*/ 	.word	0x000000ff
        /*0f3c*/ 	.word	0x00000000
        /*0f40*/ 	.short	0x0101
        /*0f42*/ 	.byte	0x08
	.zero		1


	//   ....[36]....
        /*0f44*/ 	.word	0x0000aed0
        /*0f48*/ 	.word	0x000000ff
        /*0f4c*/ 	.word	0x00000000
        /*0f50*/ 	.short	0x0101
        /*0f52*/ 	.byte	0x08
	.zero		1


	//   ....[37]....
        /*0f54*/ 	.word	0x0000f3e0
        /*0f58*/ 	.word	0x00000006
        /*0f5c*/ 	.word	0x00038880
        /*0f60*/ 	.short	0x010a
        /*0f62*/ 	.byte	0x3f
	.zero		1


	//   ....[38]....
        /*0f64*/ 	.word	0x0000fb30
        /*0f68*/ 	.word	0x00000006
        /*0f6c*/ 	.word	0x00038870
        /*0f70*/ 	.short	0x0107
        /*0f72*/ 	.byte	0x3f
	.zero		1


	//   ....[39]....
        /*0f74*/ 	.word	0x0000fbf0
        /*0f78*/ 	.word	0x00000006
        /*0f7c*/ 	.word	0x00038870
        /*0f80*/ 	.short	0x0101
        /*0f82*/ 	.byte	0x3f
	.zero		1


	//   ....[40]....
        /*0f84*/ 	.word	0x0000fc20
        /*0f88*/ 	.word	0x00000006
        /*0f8c*/ 	.word	0x00038840
        /*0f90*/ 	.short	0x010a
        /*0f92*/ 	.byte	0x3f
	.zero		1


	//   ....[41]....
        /*0f94*/ 	.word	0x00010350
        /*0f98*/ 	.word	0x00000006
        /*0f9c*/ 	.word	0x00038830
        /*0fa0*/ 	.short	0x0107
        /*0fa2*/ 	.byte	0x3f
	.zero		1


	//   ....[42]....
        /*0fa4*/ 	.word	0x00010410
        /*0fa8*/ 	.word	0x00000006
        /*0fac*/ 	.word	0x00038830
        /*0fb0*/ 	.short	0x0101
        /*0fb2*/ 	.byte	0x3f
	.zero		1


	//   ....[43]....
        /*0fb4*/ 	.word	0x00010f40
        /*0fb8*/ 	.word	0x00000011
        /*0fbc*/ 	.word	0x00038800
        /*0fc0*/ 	.short	0x0107
        /*0fc2*/ 	.byte	0x3f
	.zero		1


	//   ....[44]....
        /*0fc4*/ 	.word	0x00011050
        /*0fc8*/ 	.word	0x00000011
        /*0fcc*/ 	.word	0x00038800
        /*0fd0*/ 	.short	0x0101
        /*0fd2*/ 	.byte	0x3f
	.zero		1


	//   ....[45]....
        /*0fd4*/ 	.word	0x00011070
        /*0fd8*/ 	.word	0x00000011
        /*0fdc*/ 	.word	0x00038820
        /*0fe0*/ 	.short	0x010a
        /*0fe2*/ 	.byte	0x3f
	.zero		1


	//   ....[46]....
        /*0fe4*/ 	.word	0x000113a0
        /*0fe8*/ 	.word	0x00000000
        /*0fec*/ 	.word	0x00038880
        /*0ff0*/ 	.short	0x010a
        /*0ff2*/ 	.byte	0x3f
	.zero		1


	//   ....[47]....
        /*0ff4*/ 	.word	0x000118b0
        /*0ff8*/ 	.word	0x00000000
        /*0ffc*/ 	.word	0x00038870
        /*1000*/ 	.short	0x0107
        /*1002*/ 	.byte	0x3f
	.zero		1


	//   ....[48]....
        /*1004*/ 	.word	0x00011970
        /*1008*/ 	.word	0x00000000
        /*100c*/ 	.word	0x00038870
        /*1010*/ 	.short	0x0101
        /*1012*/ 	.byte	0x3f
	.zero		1


	//   ....[49]....
        /*1014*/ 	.word	0x000119a0
        /*1018*/ 	.word	0x00000000
        /*101c*/ 	.word	0x00038840
        /*1020*/ 	.short	0x010a
        /*1022*/ 	.byte	0x3f
	.zero		1


	//   ....[50]....
        /*1024*/ 	.word	0x00011e90
        /*1028*/ 	.word	0x00000000
        /*102c*/ 	.word	0x00038830
        /*1030*/ 	.short	0x0107
        /*1032*/ 	.byte	0x3f
	.zero		1


	//   ....[51]....
        /*1034*/ 	.word	0x00011f50
        /*1038*/ 	.word	0x00000000
        /*103c*/ 	.word	0x00038830
        /*1040*/ 	.short	0x0101
        /*1042*/ 	.byte	0x3f
	.zero		1


	//   ....[52]....
        /*1044*/ 	.word	0x00011fe0
        /*1048*/ 	.word	0x00000000
        /*104c*/ 	.word	0x00038870
        /*1050*/ 	.short	0x010a
        /*1052*/ 	.byte	0x3f
	.zero		1


	//   ....[53]....
        /*1054*/ 	.word	0x00012070
        /*1058*/ 	.word	0x00000000
        /*105c*/ 	.word	0x00038860
        /*1060*/ 	.short	0x010a
        /*1062*/ 	.byte	0x3f
	.zero		1


	//   ....[54]....
        /*1064*/ 	.word	0x00012960
        /*1068*/ 	.word	0x00000000
        /*106c*/ 	.word	0x00038850
        /*1070*/ 	.short	0x0101
        /*1072*/ 	.byte	0x3f
	.zero		1


	//   ....[55]....
        /*1074*/ 	.word	0x000129e0
        /*1078*/ 	.word	0x00000003
        /*107c*/ 	.word	0x00000000
        /*1080*/ 	.short	0x0101
        /*1082*/ 	.byte	0x3f
	.zero		1


	//   ....[56]....
        /*1084*/ 	.word	0x00012ba0
        /*1088*/ 	.word	0x00000002
        /*108c*/ 	.word	0x00038870
        /*1090*/ 	.short	0x010a
        /*1092*/ 	.byte	0x3f
	.zero		1


	//   ....[57]....
        /*1094*/ 	.word	0x00012c20
        /*1098*/ 	.word	0x00000002
        /*109c*/ 	.word	0x00038860
        /*10a0*/ 	.short	0x010a
        /*10a2*/ 	.byte	0x3f
	.zero		1


	//   ....[58]....
        /*10a4*/ 	.word	0x00013520
        /*10a8*/ 	.word	0x00000002
        /*10ac*/ 	.word	0x00038850
        /*10b0*/ 	.short	0x0101
        /*10b2*/ 	.byte	0x3f
	.zero		1


	//   ....[59]....
        /*10b4*/ 	.word	0x000135a0
        /*10b8*/ 	.word	0x00000003
        /*10bc*/ 	.word	0x00000000
        /*10c0*/ 	.short	0x0101
        /*10c2*/ 	.byte	0x3f
	.zero		1


	//   ....[60]....
        /*10c4*/ 	.word	0x00014220
        /*10c8*/ 	.word	0x00000007
        /*10cc*/ 	.word	0x00038820
        /*10d0*/ 	.short	0x010a
        /*10d2*/ 	.byte	0x3f
	.zero		1


	//   ....[61]....
        /*10d4*/ 	.word	0x000143a0
        /*10d8*/ 	.word	0x00000005
        /*10dc*/ 	.word	0x00038840
        /*10e0*/ 	.short	0x010a
        /*10e2*/ 	.byte	0x3f
	.zero		1


	//   ....[62]....
        /*10e4*/ 	.word	0x00014440
        /*10e8*/ 	.word	0x00000003
        /*10ec*/ 	.word	0x00038840
        /*10f0*/ 	.short	0x010a
        /*10f2*/ 	.byte	0x3f
	.zero		1


	//   ....[63]....
        /*10f4*/ 	.word	0x00014480
        /*10f8*/ 	.word	0x00000005
        /*10fc*/ 	.word	0x00038860
        /*1100*/ 	.short	0x010a
        /*1102*/ 	.byte	0x3f
	.zero		1


	//   ....[64]....
        /*1104*/ 	.word	0x000144c0
        /*1108*/ 	.word	0x00000003
        /*110c*/ 	.word	0x00038860
        /*1110*/ 	.short	0x010a
        /*1112*/ 	.byte	0x3f
	.zero		1


	//   ....[65]....
        /*1114*/ 	.word	0x00014500
        /*1118*/ 	.word	0x00000005
        /*111c*/ 	.word	0x00038880
        /*1120*/ 	.short	0x010a
        /*1122*/ 	.byte	0x3f
	.zero		1


	//   ....[66]....
        /*1124*/ 	.word	0x00014540
        /*1128*/ 	.word	0x00000003
        /*112c*/ 	.word	0x00038880
        /*1130*/ 	.short	0x010a
        /*1132*/ 	.byte	0x3f
	.zero		1


	//   ....[67]....
        /*1134*/ 	.word	0x000145b0
        /*1138*/ 	.word	0x00000003
        /*113c*/ 	.word	0x00038800
        /*1140*/ 	.short	0x010a
        /*1142*/ 	.byte	0x3f
	.zero		1


	//   ....[68]....
        /*1144*/ 	.word	0x00014610
        /*1148*/ 	.word	0x00000000
        /*114c*/ 	.word	0x00038830
        /*1150*/ 	.short	0x010a
        /*1152*/ 	.byte	0x3f
	.zero		1


	//   ....[69]....
        /*1154*/ 	.word	0x00014670
        /*1158*/ 	.word	0x00000008
        /*115c*/ 	.word	0x00038850
        /*1160*/ 	.short	0x010a
        /*1162*/ 	.byte	0x3f
	.zero		1


	//   ....[70]....
        /*1164*/ 	.word	0x000146e0
        /*1168*/ 	.word	0x00000000
        /*116c*/ 	.word	0x00038830
        /*1170*/ 	.short	0x010a
        /*1172*/ 	.byte	0x3f
	.zero		1


	//   ....[71]....
        /*1174*/ 	.word	0x00014750
        /*1178*/ 	.word	0x00000007
        /*117c*/ 	.word	0x00038850
        /*1180*/ 	.short	0x010a
        /*1182*/ 	.byte	0x3f
	.zero		1


	//   ....[72]....
        /*1184*/ 	.word	0x00014850
        /*1188*/ 	.word	0x00000006
        /*118c*/ 	.word	0x00038880
        /*1190*/ 	.short	0x010a
        /*1192*/ 	.byte	0x3f
	.zero		1


	//   ....[73]....
        /*1194*/ 	.word	0x000153e0
        /*1198*/ 	.word	0x00000006
        /*119c*/ 	.word	0x00038840
        /*11a0*/ 	.short	0x010a
        /*11a2*/ 	.byte	0x3f
	.zero		1


	//   ....[74]....
        /*11a4*/ 	.word	0x00016a30
        /*11a8*/ 	.word	0x00000011
        /*11ac*/ 	.word	0x00038820
        /*11b0*/ 	.short	0x010a
        /*11b2*/ 	.byte	0x3f
	.zero		1


	//   ....[75]....
        /*11b4*/ 	.word	0x00016a80
        /*11b8*/ 	.word	0x00000000
        /*11bc*/ 	.word	0x00038880
        /*11c0*/ 	.short	0x010a
        /*11c2*/ 	.byte	0x3f
	.zero		1


	//   ....[76]....
        /*11c4*/ 	.word	0x000173f0
        /*11c8*/ 	.word	0x00000000
        /*11cc*/ 	.word	0x00038840
        /*11d0*/ 	.short	0x010a
        /*11d2*/ 	.byte	0x3f
	.zero		1


	//   ....[77]....
        /*11d4*/ 	.word	0x00017d50
        /*11d8*/ 	.word	0x00000000
        /*11dc*/ 	.word	0x00038870
        /*11e0*/ 	.short	0x010a
        /*11e2*/ 	.byte	0x3f
	.zero		1


	//   ....[78]....
        /*11e4*/ 	.word	0x00017da0
        /*11e8*/ 	.word	0x00000000
        /*11ec*/ 	.word	0x00038860
        /*11f0*/ 	.short	0x010a
        /*11f2*/ 	.byte	0x3f
	.zero		1


	//   ....[79]....
        /*11f4*/ 	.word	0x00017df0
        /*11f8*/ 	.word	0x00000002
        /*11fc*/ 	.word	0x00038870
        /*1200*/ 	.short	0x010a
        /*1202*/ 	.byte	0x3f
	.zero		1


	//   ....[80]....
        /*1204*/ 	.word	0x00017e40
        /*1208*/ 	.word	0x00000002
        /*120c*/ 	.word	0x00038860
        /*1210*/ 	.short	0x010a
        /*1212*/ 	.byte	0x3f
	.zero		1


	//   ....[81]....
        /*1214*/ 	.word	0x00017e90
        /*1218*/ 	.word	0x00000007
        /*121c*/ 	.word	0x00038820
        /*1220*/ 	.short	0x010a
        /*1222*/ 	.byte	0x3f
	.zero		1


	//   ....[82]....
        /*1224*/ 	.word	0x00018030
        /*1228*/ 	.word	0x00000005
        /*122c*/ 	.word	0x00038840
        /*1230*/ 	.short	0x010a
        /*1232*/ 	.byte	0x3f
	.zero		1


	//   ....[83]....
        /*1234*/ 	.word	0x00018080
        /*1238*/ 	.word	0x00000003
        /*123c*/ 	.word	0x00038840
        /*1240*/ 	.short	0x010a
        /*1242*/ 	.byte	0x3f
	.zero		1


	//   ....[84]....
        /*1244*/ 	.word	0x000180d0
        /*1248*/ 	.word	0x00000005
        /*124c*/ 	.word	0x00038860
        /*1250*/ 	.short	0x010a
        /*1252*/ 	.byte	0x3f
	.zero		1


	//   ....[85]....
        /*1254*/ 	.word	0x00018120
        /*1258*/ 	.word	0x00000003
        /*125c*/ 	.word	0x00038860
        /*1260*/ 	.short	0x010a
        /*1262*/ 	.byte	0x3f
	.zero		1


	//   ....[86]....
        /*1264*/ 	.word	0x00018170
        /*1268*/ 	.word	0x00000005
        /*126c*/ 	.word	0x00038880
        /*1270*/ 	.short	0x010a
        /*1272*/ 	.byte	0x3f
	.zero		1


	//----- nvinfo : EIATTR_NUM_MBARRIERS
	.align		4
.L_372:
        /*1274*/ 	.byte	0x03, 0x38
        /*1276*/ 	.short	0x0016


	//----- nvinfo : EIATTR_EXIT_INSTR_OFFSETS
	.align		4
        /*1278*/ 	.byte	0x04, 0x1c
        /*127a*/ 	.short	(.L_374 - .L_373)


	//   ....[0]....
.L_373:
        /*127c*/ 	.word	0x000009c0


	//   ....[1]....
        /*1280*/ 	.word	0x0000d2e0


	//   ....[2]....
        /*1284*/ 	.word	0x00014590


	//----- nvinfo : EIATTR_MAX_THREADS
	.align		4
.L_374:
        /*1288*/ 	.byte	0x04, 0x05
        /*128a*/ 	.short	(.L_376 - .L_375)
.L_375:
        /*128c*/ 	.word	0x00000180
        /*1290*/ 	.word	0x00000001
        /*1294*/ 	.word	0x00000001


	//----- nvinfo : EIATTR_CRS_STACK_SIZE
	.align		4
.L_376:
        /*1298*/ 	.byte	0x04, 0x1e
        /*129a*/ 	.short	(.L_378 - .L_377)
.L_377:
        /*129c*/ 	.word	0x00000000


	//----- nvinfo : EIATTR_CBANK_PARAM_SIZE
	.align		4
.L_378:
        /*12a0*/ 	.byte	0x03, 0x19
        /*12a2*/ 	.short	0x0af0


	//----- nvinfo : EIATTR_PARAM_CBANK
	.align		4
        /*12a4*/ 	.byte	0x04, 0x0a
        /*12a6*/ 	.short	(.L_380 - .L_379)
	.align		4
.L_379:
        /*12a8*/ 	.word	index@(.nv.constant0._ZN7cutlass13device_kernelIN5flash11enable_sm90INS1_16FlashAttnFwdSm90INS1_25CollectiveMainloopFwdSm90ILi2EN4cute5tupleIJNS5_1CILi1EEES8_S8_EEENS6_IJNS7_ILi128EEESA_NS7_ILi256EEEEEELi256ENS_12float_e4m3_tEfNS_4arch4Sm90ELb0ELb0ELb0ELb1ELb1ELb0ELb0ELb1ELb0ELb1ELb1ELb0EEENS1_21CollectiveEpilogueFwdINS6_IJSA_SB_SA_EEES9_NS_10bfloat16_tESF_Li256ELb1ELb1ELb1ELb1EEENS1_36VarlenDynamicPersistentTileSchedulerILi128ELi128ELi256ELi128ELb1ELb1ELb1ELb0ELb1ELb1EEEEEEEEEvNT_6ParamsE)
        /*12ac*/ 	.short	0x0210
        /*12ae*/ 	.short	0x0af0


	//----- nvinfo : EIATTR_SW_WAR
	.align		4
.L_380:
        /*12b0*/ 	.byte	0x04, 0x36
        /*12b2*/ 	.short	(.L_382 - .L_381)
.L_381:
        /*12b4*/ 	.word	0x00000008
.L_382:


//--------------------- .nv.info._ZN7cutlass13device_kernelIN5flash11enable_sm90INS1_16FlashAttnFwdSm90INS1_25CollectiveMainloopFwdSm90ILi2EN4cute5tupleIJNS5_1CILi1EEES8_S8_EEENS6_IJNS7_ILi128EEESA_NS7_ILi256EEEEEELi256ENS_12float_e4m3_tEfNS_4arch4Sm90ELb0ELb0ELb0ELb1ELb1ELb1ELb0ELb1ELb0ELb1ELb1ELb0EEENS1_21CollectiveEpilogueFwdINS6_IJSA_SB_SA_EEES9_NS_10bfloat16_tESF_Li256ELb1ELb1ELb1ELb1EEENS1_36VarlenDynamicPersistentTileSchedulerILi128ELi128ELi256ELi128ELb1ELb1ELb1ELb0ELb1ELb1EEEEEEEEEvNT_6ParamsE --------------------------
	.section	.nv.info._ZN7cutlass13device_kernelIN5flash11enable_sm90INS1_16FlashAttnFwdSm90INS1_25CollectiveMainloopFwdSm90ILi2EN4cute5tupleIJNS5_1CILi1EEES8_S8_EEENS6_IJNS7_ILi128EEESA_NS7_ILi256EEEEEELi256ENS_12float_e4m3_tEfNS_4arch4Sm90ELb0ELb0ELb0ELb1ELb1ELb1ELb0ELb1ELb0ELb1ELb1ELb0EEENS1_21CollectiveEpilogueFwdINS6_IJSA_SB_SA_EEES9_NS_10bfloat16_tESF_Li256ELb1ELb1ELb1ELb1EEENS1_36VarlenDynamicPersistentTileSchedulerILi128ELi128ELi256ELi128ELb1ELb1ELb1ELb0ELb1ELb1EEEEEEEEEvNT_6ParamsE,"",@"SHT_CUDA_INFO"
	.sectionflags	@""
	.align	4


	//----- nvinfo : EIATTR_CUDA_API_VERSION
	.align		4
        /*0000*/ 	.byte	0x04, 0x37
        /*0002*/ 	.short	(.L_384 - .L_383)
.L_383:
        /*0004*/ 	.word	0x00000082


	//----- nvinfo : EIATTR_KPARAM_INFO
	.align		4
.L_384:
        /*0008*/ 	.byte	0x04, 0x17
        /*000a*/ 	.short	(.L_386 - .L_385)
.L_385:
        /*000c*/ 	.word	0x00000000
        /*0010*/ 	.short	0x0000
        /*0012*/ 	.short	0x0070
        /*0014*/ 	.byte	0x00, 0xf0, 0x01, 0x2a


	//----- nvinfo : EIATTR_SPARSE_MMA_MASK
	.align		4
.L_386:
        /*0018*/ 	.byte	0x03, 0x50
        /*001a*/ 	.short	0x0000


	//----- nvinfo : EIATTR_MAXREG_COUNT
	.align		4
        /*001c*/ 	.byte	0x03, 0x1b
        /*001e*/ 	.short	0x00a8


	//----- nvinfo : EIATTR_NUM_BARRIERS
	.align		4
        /*0020*/ 	.byte	0x02, 0x4c
        /*0022*/ 	.byte	0x10
	.zero		1


	//----- nvinfo : EIATTR_EXTERNS
	.align		4
        /*0024*/ 	.byte	0x04, 0x0f
        /*0026*/ 	.short	(.L_388 - .L_387)


	//   ....[0]....
	.align		4
.L_387:
        /*0028*/ 	.word	index@(__assertfail)


	//----- nvinfo : EIATTR_ANNOTATIONS
	.align		4
.L_388:
        /*002c*/ 	.byte	0x04, 0x55
        /*002e*/ 	.short	(.L_390 - .L_389)


	//   ....[0]....
.L_389:
        /* <DEDUP_REMOVED lines=210> */
        /*0d44*/ 	.byte	0x70, 0x02, 0x03, 0x00, 0x01, 0x00, 0x00, 0x00, 0xf0, 0x0b, 0x03, 0x00


	//----- nvinfo : EIATTR_MERCURY_ISA_VERSION
	.align		4
.L_390:
        /*0d50*/ 	.byte	0x03, 0x5f
        /*0d52*/ 	.short	0x0101


	//----- nvinfo : EIATTR_UNUSED_LOAD_BYTE_OFFSET
	.align		4
        /*0d54*/ 	.byte	0x04, 0x44
        /*0d56*/ 	.short	(.L_392 - .L_391)


	//   ....[0]....
.L_391:
        /*0d58*/ 	.word	0x00000ab0
        /*0d5c*/ 	.word	0x0000fff0


	//   ....[1]....
        /*0d60*/ 	.word	0x0001a560
        /*0d64*/ 	.word	0x0000fff0


	//----- nvinfo : EIATTR_INT_WARP_WIDE_INSTR_OFFSETS
	.align		4
.L_392:
        /*0d68*/ 	.byte	0x04, 0x31
        /*0d6a*/ 	.short	(.L_394 - .L_393)


	//   ....[0]....
.L_393:
        /*0d6c*/ 	.word	0x00000130


	//   ....[1]....
        /*0d70*/ 	.word	0x00000170


	//   ....[2]....
        /*0d74*/ 	.word	0x000001e0


	//   ....[3]....
        /*0d78*/ 	.word	0x00024240


	//   ....[4]....
        /*0d7c*/ 	.word	0x000242d0


	//   ....[5]....
        /*0d80*/ 	.word	0x00028460


	//   ....[6]....
        /*0d84*/ 	.word	0x000284f0


	//----- nvinfo : EIATTR_COOP_GROUP_MASK_REGIDS
	.align		4
.L_394:
        /*0d88*/ 	.byte	0x04, 0x29
        /*0d8a*/ 	.short	(.L_396 - .L_395)


	//   ....[0]....
.L_395:
        /*0d8c*/ 	.word	0xffffffff


	//   ....[1]....
        /*0d90*/ 	.word	0xffffffff


	//   ....[2]....
        /*0d94*/ 	.word	0xffffffff


	//   ....[3]....
        /*0d98*/ 	.word	0xffffffff


	//   ....[4]....
        /*0d9c*/ 	.word	0xffffffff


	//   ....[5]....
        /*0da0*/ 	.word	0xffffffff


	//   ....[6]....
        /*0da4*/ 	.word	0xffffffff


	//   ....[7]....
        /*0da8*/ 	.word	0xffffffff


	//   ....[8]....
        /*0dac*/ 	.word	0xffffffff


	//   ....[9]....
        /*0db0*/ 	.word	0xffffffff


	//   ....[10]....
        /*0db4*/ 	.word	0xffffffff


	//   ....[11]....
        /*0db8*/ 	.word	0xffffffff


	//   ....[12]....
        /*0dbc*/ 	.word	0xffffffff


	//   ....[13]....
        /*0dc0*/ 	.word	0xffffffff


	//   ....[14]....
        /*0dc4*/ 	.word	0xffffffff


	//   ....[15]....
        /*0dc8*/ 	.word	0xffffffff


	//   ....[16]....
        /*0dcc*/ 	.word	0xffffffff


	//   ....[17]....
        /*0dd0*/ 	.word	0xffffffff


	//   ....[18]....
        /*0dd4*/ 	.word	0xffffffff


	//   ....[19]....
        /*0dd8*/ 	.word	0xffffffff


	//   ....[20]....
        /*0ddc*/ 	.word	0xffffffff


	//   ....[21]....
        /*0de0*/ 	.word	0xffffffff


	//   ....[22]....
        /*0de4*/ 	.word	0xffffffff


	//   ....[23]....
        /*0de8*/ 	.word	0xffffffff


	//   ....[24]....
        /*0dec*/ 	.word	0xffffffff


	//   ....[25]....
        /*0df0*/ 	.word	0xffffffff


	//   ....[26]....
        /*0df4*/ 	.word	0xffffffff


	//   ....[27]....
        /*0df8*/ 	.word	0xffffffff


	//   ....[28]....
        /*0dfc*/ 	.word	0xffffffff


	//   ....[29]....
        /*0e00*/ 	.word	0xffffffff


	//   ....[30]....
        /*0e04*/ 	.word	0xffffffff


	//   ....[31]....
        /*0e08*/ 	.word	0xffffffff


	//   ....[32]....
        /*0e0c*/ 	.word	0xffffffff


	//   ....[33]....
        /*0e10*/ 	.word	0xffffffff


	//   ....[34]....
        /*0e14*/ 	.word	0xffffffff


	//   ....[35]....
        /*0e18*/ 	.word	0xffffffff


	//   ....[36]....
        /*0e1c*/ 	.word	0xffffffff


	//   ....[37]....
        /*0e20*/ 	.word	0xffffffff


	//   ....[38]....
        /*0e24*/ 	.word	0xffffffff


	//   ....[39]....
        /*0e28*/ 	.word	0xffffffff


	//   ....[40]....
        /*0e2c*/ 	.word	0xffffffff


	//   ....[41]....
        /*0e30*/ 	.word	0xffffffff


	//   ....[42]....
        /*0e34*/ 	.word	0xffffffff


	//   ....[43]....
        /*0e38*/ 	.word	0xffffffff


	//   ....[44]....
        /*0e3c*/ 	.word	0xffffffff


	//   ....[45]....
        /*0e40*/ 	.word	0xffffffff


	//   ....[46]....
        /*0e44*/ 	.word	0xffffffff


	//   ....[47]....
        /*0e48*/ 	.word	0xffffffff


	//   ....[48]....
        /*0e4c*/ 	.word	0xffffffff


	//   ....[49]....
        /*0e50*/ 	.word	0xffffffff


	//   ....[50]....
        /*0e54*/ 	.word	0xffffffff


	//   ....[51]....
        /*0e58*/ 	.word	0xffffffff


	//   ....[52]....
        /*0e5c*/ 	.word	0xffffffff


	//   ....[53]....
        /*0e60*/ 	.word	0xffffffff


	//   ....[54]....
        /*0e64*/ 	.word	0xffffffff


	//   ....[55]....
        /*0e68*/ 	.word	0xffffffff


	//   ....[56]....
        /*0e6c*/ 	.word	0xffffffff


	//   ....[57]....
        /*0e70*/ 	.word	0xffffffff


	//   ....[58]....
        /*0e74*/ 	.word	0xffffffff


	//   ....[59]....
        /*0e78*/ 	.word	0xffffffff


	//   ....[60]....
        /*0e7c*/ 	.word	0xffffffff


	//   ....[61]....
        /*0e80*/ 	.word	0xffffffff


	//   ....[62]....
        /*0e84*/ 	.word	0xffffffff


	//   ....[63]....
        /*0e88*/ 	.word	0xffffffff


	//   ....[64]....
        /*0e8c*/ 	.word	0xffffffff


	//   ....[65]....
        /*0e90*/ 	.word	0xffffffff


	//   ....[66]....
        /*0e94*/ 	.word	0xffffffff


	//   ....[67]....
        /*0e98*/ 	.word	0xffffffff


	//   ....[68]....
        /*0e9c*/ 	.word	0xffffffff


	//   ....[69]....
        /*0ea0*/ 	.word	0xffffffff


	//   ....[70]....
        /*0ea4*/ 	.word	0xffffffff


	//   ....[71]....
        /*0ea8*/ 	.word	0xffffffff


	//   ....[72]....
        /*0eac*/ 	.word	0xffffffff


	//   ....[73]....
        /*0eb0*/ 	.word	0xffffffff


	//   ....[74]....
        /*0eb4*/ 	.word	0xffffffff


	//   ....[75]....
        /*0eb8*/ 	.word	0xffffffff


	//   ....[76]....
        /*0ebc*/ 	.word	0xffffffff


	//   ....[77]....
        /*0ec0*/ 	.word	0xffffffff


	//   ....[78]....
        /*0ec4*/ 	.word	0xffffffff


	//   ....[79]....
        /*0ec8*/ 	.word	0xffffffff


	//   ....[80]....
        /*0ecc*/ 	.word	0xffffffff


	//   ....[81]....
        /*0ed0*/ 	.word	0xffffffff


	//   ....[82]....
        /*0ed4*/ 	.word	0xffffffff


	//   ....[83]....
        /*0ed8*/ 	.word	0xffffffff


	//   ....[84]....
        /*0edc*/ 	.word	0xffffffff


	//   ....[85]....
        /*0ee0*/ 	.word	0xffffffff


	//   ....[86]....
        /*0ee4*/ 	.word	0xffffffff


	//   ....[87]....
        /*0ee8*/ 	.word	0xffffffff


	//   ....[88]....
        /*0eec*/ 	.word	0xffffffff


	//   ....[89]....
        /*0ef0*/ 	.word	0xffffffff


	//   ....[90]....
        /*0ef4*/ 	.word	0xffffffff


	//   ....[91]....
        /*0ef8*/ 	.word	0xffffffff


	//   ....[92]....
        /*0efc*/ 	.word	0xffffffff


	//   ....[93]....
        /*0f00*/ 	.word	0xffffffff


	//   ....[94]....
        /*0f04*/ 	.word	0xffffffff


	//   ....[95]....
        /*0f08*/ 	.word	0xffffffff


	//   ....[96]....
        /*0f0c*/ 	.word	0xffffffff


	//   ....[97]....
        /*0f10*/ 	.word	0xffffffff


	//   ....[98]....
        /*0f14*/ 	.word	0xffffffff


	//   ....[99]....
        /*0f18*/ 	.word	0xffffffff


	//   ....[100]....
        /*0f1c*/ 	.word	0xffffffff


	//   ....[101]....
        /*0f20*/ 	.word	0xffffffff


	//   ....[102]....
        /*0f24*/ 	.word	0xffffffff


	//   ....[103]....
        /*0f28*/ 	.word	0xffffffff


	//   ....[104]....
        /*0f2c*/ 	.word	0xffffffff


	//   ....[105]....
        /*0f30*/ 	.word	0xffffffff


	//   ....[106]....
        /*0f34*/ 	.word	0xffffffff


	//   ....[107]....
        /*0f38*/ 	.word	0xffffffff


	//   ....[108]....
        /*0f3c*/ 	.word	0xffffffff


	//   ....[109]....
        /*0f40*/ 	.word	0xffffffff


	//   ....[110]....
        /*0f44*/ 	.word	0xffffffff


	//   ....[111]....
        /*0f48*/ 	.word	0xffffffff


	//   ....[112]....
        /*0f4c*/ 	.word	0xffffffff


	//   ....[113]....
        /*0f50*/ 	.word	0xffffffff


	//   ....[114]....
        /*0f54*/ 	.word	0xffffffff


	//   ....[115]....
        /*0f58*/ 	.word	0xffffffff


	//   ....[116]....
        /*0f5c*/ 	.word	0xffffffff


	//   ....[117]....
        /*0f60*/ 	.word	0xffffffff


	//   ....[118]....
        /*0f64*/ 	.word	0xffffffff


	//   ....[119]....
        /*0f68*/ 	.word	0xffffffff


	//   ....[120]....
        /*0f6c*/ 	.word	0xffffffff


	//   ....[121]....
        /*0f70*/ 	.word	0xffffffff


	//   ....[122]....
        /*0f74*/ 	.word	0xffffffff


	//   ....[123]....
        /*0f78*/ 	.word	0xffffffff


	//   ....[124]....
        /*0f7c*/ 	.word	0xffffffff


	//   ....[125]....
        /*0f80*/ 	.word	0xffffffff


	//   ....[126]....
        /*0f84*/ 	.word	0xffffffff


	//   ....[127]....
        /*0f88*/ 	.word	0xffffffff


	//   ....[128]....
        /*0f8c*/ 	.word	0xffffffff


	//   ....[129]....
        /*0f90*/ 	.word	0xffffffff


	//   ....[130]....
        /*0f94*/ 	.word	0xffffffff


	//   ....[131]....
        /*0f98*/ 	.word	0xffffffff


	//   ....[132]....
        /*0f9c*/ 	.word	0xffffffff


	//   ....[133]....
        /*0fa0*/ 	.word	0xffffffff


	//   ....[134]....
        /*0fa4*/ 	.word	0xffffffff


	//   ....[135]....
        /*0fa8*/ 	.word	0xffffffff


	//   ....[136]....
        /*0fac*/ 	.word	0xffffffff


	//   ....[137]....
        /*0fb0*/ 	.word	0xffffffff


	//   ....[138]....
        /*0fb4*/ 	.word	0xffffffff


	//   ....[139]....
        /*0fb8*/ 	.word	0xffffffff


	//   ....[140]....
        /*0fbc*/ 	.word	0xffffffff


	//   ....[141]....
        /*0fc0*/ 	.word	0xffffffff


	//   ....[142]....
        /*0fc4*/ 	.word	0xffffffff


	//   ....[143]....
        /*0fc8*/ 	.word	0xffffffff


	//   ....[144]....
        /*0fcc*/ 	.word	0xffffffff


	//   ....[145]....
        /*0fd0*/ 	.word	0xffffffff


	//   ....[146]....
        /*0fd4*/ 	.word	0xffffffff


	//   ....[147]....
        /*0fd8*/ 	.word	0xffffffff


	//   ....[148]....
        /*0fdc*/ 	.word	0xffffffff


	//   ....[149]....
        /*0fe0*/ 	.word	0xffffffff


	//   ....[150]....
        /*0fe4*/ 	.word	0xffffffff


	//   ....[151]....
        /*0fe8*/ 	.word	0xffffffff


	//   ....[152]....
        /*0fec*/ 	.word	0xffffffff


	//   ....[153]....
        /*0ff0*/ 	.word	0xffffffff


	//   ....[154]....
        /*0ff4*/ 	.word	0xffffffff


	//   ....[155]....
        /*0ff8*/ 	.word	0xffffffff


	//   ....[156]....
        /*0ffc*/ 	.word	0xffffffff


	//   ....[157]....
        /*1000*/ 	.word	0xffffffff


	//   ....[158]....
        /*1004*/ 	.word	0xffffffff


	//   ....[159]....
        /*1008*/ 	.word	0xffffffff


	//   ....[160]....
        /*100c*/ 	.word	0xffffffff


	//   ....[161]....
        /*1010*/ 	.word	0xffffffff


	//   ....[162]....
        /*1014*/ 	.word	0xffffffff


	//   ....[163]....
        /*1018*/ 	.word	0xffffffff


	//   ....[164]....
        /*101c*/ 	.word	0xffffffff


	//   ....[165]....
        /*1020*/ 	.word	0xffffffff


	//   ....[166]....
        /*1024*/ 	.word	0xffffffff


	//   ....[167]....
        /*1028*/ 	.word	0xffffffff


	//   ....[168]....
        /*102c*/ 	.word	0xffffffff


	//   ....[169]....
        /*1030*/ 	.word	0xffffffff


	//   ....[170]....
        /*1034*/ 	.word	0xffffffff


	//   ....[171]....
        /*1038*/ 	.word	0xffffffff


	//   ....[172]....
        /*103c*/ 	.word	0xffffffff


	//   ....[173]....
        /*1040*/ 	.word	0xffffffff


	//   ....[174]....
        /*1044*/ 	.word	0xffffffff


	//   ....[175]....
        /*1048*/ 	.word	0xffffffff


	//   ....[176]....
        /*104c*/ 	.word	0xffffffff


	//   ....[177]....
        /*1050*/ 	.word	0xffffffff


	//   ....[178]....
        /*1054*/ 	.word	0xffffffff


	//   ....[179]....
        /*1058*/ 	.word	0xffffffff


	//   ....[180]....
        /*105c*/ 	.word	0xffffffff


	//   ....[181]....
        /*1060*/ 	.word	0xffffffff


	//   ....[182]....
        /*1064*/ 	.word	0xffffffff


	//   ....[183]....
        /*1068*/ 	.word	0xffffffff


	//   ....[184]....
        /*106c*/ 	.word	0xffffffff


	//   ....[185]....
        /*1070*/ 	.word	0xffffffff


	//   ....[186]....
        /*1074*/ 	.word	0xffffffff


	//   ....[187]....
        /*1078*/ 	.word	0xffffffff


	//   ....[188]....
        /*107c*/ 	.word	0xffffffff


	//   ....[189]....
        /*1080*/ 	.word	0xffffffff


	//   ....[190]....
        /*1084*/ 	.word	0xffffffff


	//   ....[191]....
        /*1088*/ 	.word	0xffffffff


	//   ....[192]....
        /*108c*/ 	.word	0xffffffff


	//   ....[193]....
        /*1090*/ 	.word	0xffffffff


	//   ....[194]....
        /*1094*/ 	.word	0xffffffff


	//   ....[195]....
        /*1098*/ 	.word	0xffffffff


	//   ....[196]....
        /*109c*/ 	.word	0xffffffff


	//   ....[197]....
        /*10a0*/ 	.word	0xffffffff


	//   ....[198]....
        /*10a4*/ 	.word	0xffffffff


	//   ....[199]....
        /*10a8*/ 	.word	0xffffffff


	//   ....[200]....
        /*10ac*/ 	.word	0xffffffff


	//   ....[201]....
        /*10b0*/ 	.word	0xffffffff


	//   ....[202]....
        /*10b4*/ 	.word	0xffffffff


	//   ....[203]....
        /*10b8*/ 	.word	0xffffffff


	//   ....[204]....
        /*10bc*/ 	.word	0xffffffff


	//   ....[205]....
        /*10c0*/ 	.word	0xffffffff


	//   ....[206]....
        /*10c4*/ 	.word	0xffffffff


	//   ....[207]....
        /*10c8*/ 	.word	0xffffffff


	//   ....[208]....
        /*10cc*/ 	.word	0xffffffff


	//   ....[209]....
        /*10d0*/ 	.word	0xffffffff


	//   ....[210]....
        /*10d4*/ 	.word	0xffffffff


	//   ....[211]....
        /*10d8*/ 	.word	0xffffffff


	//   ....[212]....
        /*10dc*/ 	.word	0xffffffff


	//   ....[213]....
        /*10e0*/ 	.word	0xffffffff


	//   ....[214]....
        /*10e4*/ 	.word	0xffffffff


	//   ....[215]....
        /*10e8*/ 	.word	0xffffffff


	//   ....[216]....
        /*10ec*/ 	.word	0xffffffff


	//   ....[217]....
        /*10f0*/ 	.word	0xffffffff


	//   ....[218]....
        /*10f4*/ 	.word	0xffffffff


	//   ....[219]....
        /*10f8*/ 	.word	0xffffffff


	//   ....[220]....
        /*10fc*/ 	.word	0xffffffff


	//   ....[221]....
        /*1100*/ 	.word	0xffffffff


	//   ....[222]....
        /*1104*/ 	.word	0xffffffff


	//   ....[223]....
        /*1108*/ 	.word	0xffffffff


	//   ....[224]....
        /*110c*/ 	.word	0xffffffff


	//   ....[225]....
        /*1110*/ 	.word	0xffffffff


	//   ....[226]....
        /*1114*/ 	.word	0xffffffff


	//   ....[227]....
        /*1118*/ 	.word	0xffffffff


	//   ....[228]....
        /*111c*/ 	.word	0xffffffff


	//   ....[229]....
        /*1120*/ 	.word	0xffffffff


	//   ....[230]....
        /*1124*/ 	.word	0xffffffff


	//   ....[231]....
        /*1128*/ 	.word	0xffffffff


	//   ....[232]....
        /*112c*/ 	.word	0xffffffff


	//   ....[233]....
        /*1130*/ 	.word	0xffffffff


	//   ....[234]....
        /*1134*/ 	.word	0xffffffff


	//   ....[235]....
        /*1138*/ 	.word	0xffffffff


	//   ....[236]....
        /*113c*/ 	.word	0xffffffff


	//   ....[237]....
        /*1140*/ 	.word	0xffffffff


	//   ....[238]....
        /*1144*/ 	.word	0xffffffff


	//   ....[239]....
        /*1148*/ 	.word	0xffffffff


	//   ....[240]....
        /*114c*/ 	.word	0xffffffff


	//   ....[241]....
        /*1150*/ 	.word	0xffffffff


	//   ....[242]....
        /*1154*/ 	.word	0xffffffff


	//   ....[243]....
        /*1158*/ 	.word	0xffffffff


	//   ....[244]....
        /*115c*/ 	.word	0xffffffff


	//   ....[245]....
        /*1160*/ 	.word	0xffffffff


	//   ....[246]....
        /*1164*/ 	.word	0xffffffff


	//   ....[247]....
        /*1168*/ 	.word	0xffffffff


	//   ....[248]....
        /*116c*/ 	.word	0xffffffff


	//   ....[249]....
        /*1170*/ 	.word	0xffffffff


	//   ....[250]....
        /*1174*/ 	.word	0xffffffff


	//   ....[251]....
        /*1178*/ 	.word	0xffffffff


	//   ....[252]....
        /*117c*/ 	.word	0xffffffff


	//   ....[253]....
        /*1180*/ 	.word	0xffffffff


	//   ....[254]....
        /*1184*/ 	.word	0xffffffff


	//   ....[255]....
        /*1188*/ 	.word	0xffffffff


	//   ....[0]....
        /*118c*/ 	.word	0xffffffff


	//   ....[1]....
        /*1190*/ 	.word	0xffffffff


	//   ....[2]....
        /*1194*/ 	.word	0xffffffff


	//   ....[3]....
        /*1198*/ 	.word	0xffffffff


	//   ....[4]....
        /*119c*/ 	.word	0xffffffff


	//   ....[5]....
        /*11a0*/ 	.word	0xffffffff


	//   ....[6]....
        /*11a4*/ 	.word	0xffffffff


	//   ....[7]....
        /*11a8*/ 	.word	0xffffffff


	//   ....[8]....
        /*11ac*/ 	.word	0xffffffff


	//   ....[9]....
        /*11b0*/ 	.word	0xffffffff


	//   ....[10]....
        /*11b4*/ 	.word	0xffffffff


	//   ....[11]....
        /*11b8*/ 	.word	0xffffffff


	//   ....[12]....
        /*11bc*/ 	.word	0xffffffff


	//   ....[13]....
        /*11c0*/ 	.word	0xffffffff


	//   ....[14]....
        /*11c4*/ 	.word	0xffffffff


	//   ....[15]....
        /*11c8*/ 	.word	0xffffffff


	//   ....[16]....
        /*11cc*/ 	.word	0xffffffff


	//   ....[17]....
        /*11d0*/ 	.word	0xffffffff


	//   ....[18]....
        /*11d4*/ 	.word	0xffffffff


	//   ....[19]....
        /*11d8*/ 	.word	0xffffffff


	//   ....[20]....
        /*11dc*/ 	.word	0xffffffff


	//   ....[21]....
        /*11e0*/ 	.word	0xffffffff


	//   ....[22]....
        /*11e4*/ 	.word	0xffffffff


	//   ....[23]....
        /*11e8*/ 	.word	0xffffffff


	//   ....[24]....
        /*11ec*/ 	.word	0xffffffff


	//   ....[25]....
        /*11f0*/ 	.word	0xffffffff


	//   ....[26]....
        /*11f4*/ 	.word	0xffffffff


	//   ....[27]....
        /*11f8*/ 	.word	0xffffffff


	//   ....[28]....
        /*11fc*/ 	.word	0xffffffff


	//   ....[29]....
        /*1200*/ 	.word	0xffffffff


	//   ....[30]....
        /*1204*/ 	.word	0xffffffff


	//   ....[31]....
        /*1208*/ 	.word	0xffffffff


	//   ....[32]....
        /*120c*/ 	.word	0xffffffff


	//   ....[33]....
        /*1210*/ 	.word	0xffffffff


	//   ....[34]....
        /*1214*/ 	.word	0xffffffff


	//   ....[35]....
        /*1218*/ 	.word	0xffffffff


	//   ....[36]....
        /*121c*/ 	.word	0xffffffff


	//   ....[37]....
        /*1220*/ 	.word	0xffffffff


	//   ....[38]....
        /*1224*/ 	.word	0xffffffff


	//   ....[39]....
        /*1228*/ 	.word	0xffffffff


	//   ....[40]....
        /*122c*/ 	.word	0xffffffff


	//   ....[41]....
        /*1230*/ 	.word	0xffffffff


	//   ....[42]....
        /*1234*/ 	.word	0xffffffff


	//   ....[43]....
        /*1238*/ 	.word	0xffffffff


	//   ....[44]....
        /*123c*/ 	.word	0xffffffff


	//   ....[45]....
        /*1240*/ 	.word	0xffffffff


	//   ....[46]....
        /*1244*/ 	.word	0xffffffff


	//   ....[47]....
        /*1248*/ 	.word	0xffffffff


	//   ....[48]....
        /*124c*/ 	.word	0xffffffff


	//   ....[49]....
        /*1250*/ 	.word	0xffffffff


	//   ....[50]....
        /*1254*/ 	.word	0xffffffff


	//   ....[51]....
        /*1258*/ 	.word	0xffffffff


	//   ....[52]....
        /*125c*/ 	.word	0xffffffff


	//   ....[53]....
        /*1260*/ 	.word	0xffffffff


	//   ....[54]....
        /*1264*/ 	.word	0xffffffff


	//   ....[55]....
        /*1268*/ 	.word	0xffffffff


	//   ....[56]....
        /*126c*/ 	.word	0xffffffff


	//   ....[57]....
        /*1270*/ 	.word	0xffffffff


	//   ....[58]....
        /*1274*/ 	.word	0xffffffff


	//   ....[59]....
        /*1278*/ 	.word	0xffffffff


	//   ....[60]....
        /*127c*/ 	.word	0xffffffff


	//   ....[61]....
        /*1280*/ 	.word	0xffffffff


	//   ....[62]....
        /*1284*/ 	.word	0xffffffff


	//   ....[63]....
        /*1288*/ 	.word	0xffffffff


	//   ....[64]....
        /*128c*/ 	.word	0xffffffff


	//   ....[65]....
        /*1290*/ 	.word	0xffffffff


	//   ....[66]....
        /*1294*/ 	.word	0xffffffff


	//   ....[67]....
        /*1298*/ 	.word	0xffffffff


	//   ....[68]....
        /*129c*/ 	.word	0xffffffff


	//   ....[69]....
        /*12a0*/ 	.word	0xffffffff


	//   ....[70]....
        /*12a4*/ 	.word	0xffffffff


	//   ....[71]....
        /*12a8*/ 	.word	0xffffffff


	//   ....[72]....
        /*12ac*/ 	.word	0xffffffff


	//   ....[73]....
        /*12b0*/ 	.word	0x0500000f


	//   ....[74]....
        /*12b4*/ 	.word	0x0500000f


	//   ....[75]....
        /*12b8*/ 	.word	0x0500000f


	//   ....[76]....
        /*12bc*/ 	.word	0x0500000f


	//   ....[77]....
        /*12c0*/ 	.word	0x0500000f


	//   ....[78]....
        /*12c4*/ 	.word	0x0500000f


	//   ....[79]....
        /*12c8*/ 	.word	0x0500000f


	//   ....[80]....
        /*12cc*/ 	.word	0x0500000f


	//   ....[81]....
        /*12d0*/ 	.word	0x0500000f


	//   ....[82]....
        /*12d4*/ 	.word	0x0500000f


	//   ....[83]....
        /*12d8*/ 	.word	0x0500000f


	//   ....[84]....
        /*12dc*/ 	.word	0x0500000f


	//   ....[85]....
        /*12e0*/ 	.word	0x0500000f


	//   ....[86]....
        /*12e4*/ 	.word	0x0500000f


	//   ....[87]....
        /*12e8*/ 	.word	0x0500000f


	//   ....[88]....
        /*12ec*/ 	.word	0x0500000f


	//   ....[89]....
        /*12f0*/ 	.word	0x0500000f


	//   ....[90]....
        /*12f4*/ 	.word	0x0500000f


	//   ....[91]....
        /*12f8*/ 	.word	0x0500000f


	//   ....[92]....
        /*12fc*/ 	.word	0x0500000f


	//   ....[93]....
        /*1300*/ 	.word	0x0500000f


	//   ....[94]....
        /*1304*/ 	.word	0x0500000f


	//   ....[95]....
        /*1308*/ 	.word	0x0500000f


	//   ....[96]....
        /*130c*/ 	.word	0x0500000f


	//   ....[97]....
        /*1310*/ 	.word	0x0500000f


	//   ....[98]....
        /*1314*/ 	.word	0x0500000f


	//   ....[99]....
        /*1318*/ 	.word	0x0500000f


	//   ....[100]....
        /*131c*/ 	.word	0x0500000f


	//   ....[101]....
        /*1320*/ 	.word	0x0500000f


	//   ....[102]....
        /*1324*/ 	.word	0x0500000f


	//   ....[103]....
        /*1328*/ 	.word	0x0500000f


	//   ....[104]....
        /*132c*/ 	.word	0x0500000f


	//   ....[105]....
        /*1330*/ 	.word	0x0500000f


	//   ....[106]....
        /*1334*/ 	.word	0x0500000f


	//   ....[107]....
        /*1338*/ 	.word	0x0500000f


	//   ....[108]....
        /*133c*/ 	.word	0x0500000f


	//   ....[109]....
        /*1340*/ 	.word	0x0500000f


	//   ....[110]....
        /*1344*/ 	.word	0x0500000f


	//   ....[111]....
        /*1348*/ 	.word	0x0500000f


	//   ....[112]....
        /*134c*/ 	.word	0x0500000f


	//   ....[113]....
        /*1350*/ 	.word	0x0500000f


	//   ....[114]....
        /*1354*/ 	.word	0x0500000f


	//   ....[115]....
        /*1358*/ 	.word	0x0500000f


	//   ....[116]....
        /*135c*/ 	.word	0x0500000f


	//   ....[117]....
        /*1360*/ 	.word	0x0500000f


	//   ....[118]....
        /*1364*/ 	.word	0x0500000f


	//   ....[119]....
        /*1368*/ 	.word	0x0500000f


	//   ....[120]....
        /*136c*/ 	.word	0x0500000f


	//   ....[121]....
        /*1370*/ 	.word	0x0500000f


	//   ....[122]....
        /*1374*/ 	.word	0x0500000f


	//   ....[123]....
        /*1378*/ 	.word	0x0500000f


	//   ....[124]....
        /*137c*/ 	.word	0x0500000f


	//   ....[125]....
        /*1380*/ 	.word	0x0500000f


	//   ....[126]....
        /*1384*/ 	.word	0x0500000f


	//   ....[127]....
        /*1388*/ 	.word	0x0500000f


	//   ....[128]....
        /*138c*/ 	.word	0x0500000f


	//   ....[129]....
        /*1390*/ 	.word	0x0500000f


	//   ....[130]....
        /*1394*/ 	.word	0x0500000f


	//   ....[131]....
        /*1398*/ 	.word	0x0500000f


	//   ....[132]....
        /*139c*/ 	.word	0x0500000f


	//   ....[133]....
        /*13a0*/ 	.word	0x0500000f


	//   ....[134]....
        /*13a4*/ 	.word	0x0500000f


	//   ....[135]....
        /*13a8*/ 	.word	0x0500000f


	//   ....[136]....
        /*13ac*/ 	.word	0x0500000f


	//   ....[137]....
        /*13b0*/ 	.word	0x0500000f


	//   ....[138]....
        /*13b4*/ 	.word	0x0500000f


	//   ....[139]....
        /*13b8*/ 	.word	0x0500000f


	//   ....[140]....
        /*13bc*/ 	.word	0x0500000f


	//   ....[141]....
        /*13c0*/ 	.word	0x0500000f


	//   ....[142]....
        /*13c4*/ 	.word	0x0500000f


	//   ....[143]....
        /*13c8*/ 	.word	0x0500000f


	//   ....[144]....
        /*13cc*/ 	.word	0x0500000f


	//   ....[145]....
        /*13d0*/ 	.word	0x0500000f


	//   ....[146]....
        /*13d4*/ 	.word	0x0500000f


	//   ....[147]....
        /*13d8*/ 	.word	0x0500000f


	//   ....[148]....
        /*13dc*/ 	.word	0x0500000f


	//   ....[149]....
        /*13e0*/ 	.word	0x0500000f


	//   ....[150]....
        /*13e4*/ 	.word	0x0500000f


	//   ....[151]....
        /*13e8*/ 	.word	0x0500000f


	//   ....[152]....
        /*13ec*/ 	.word	0x0500000f


	//   ....[153]....
        /*13f0*/ 	.word	0x0500000f


	//   ....[154]....
        /*13f4*/ 	.word	0x0500000f


	//   ....[155]....
        /*13f8*/ 	.word	0x0500000f


	//   ....[156]....
        /*13fc*/ 	.word	0x0500000f


	//   ....[157]....
        /*1400*/ 	.word	0x0500000f


	//   ....[158]....
        /*1404*/ 	.word	0x0500000f


	//   ....[159]....
        /*1408*/ 	.word	0x0500000f


	//   ....[160]....
        /*140c*/ 	.word	0x0500000f


	//   ....[161]....
        /*1410*/ 	.word	0x0500000f


	//   ....[162]....
        /*1414*/ 	.word	0x0500000f


	//   ....[163]....
        /*1418*/ 	.word	0x0500000f


	//   ....[164]....
        /*141c*/ 	.word	0x0500000f


	//   ....[165]....
        /*1420*/ 	.word	0x0500000f


	//   ....[166]....
        /*1424*/ 	.word	0x0500000f


	//   ....[167]....
        /*1428*/ 	.word	0x0500000f


	//   ....[168]....
        /*142c*/ 	.word	0x0500000f


	//   ....[169]....
        /*1430*/ 	.word	0x0500000f


	//   ....[170]....
        /*1434*/ 	.word	0x0500000f


	//   ....[171]....
        /*1438*/ 	.word	0x0500000f


	//   ....[172]....
        /*143c*/ 	.word	0x0500000f


	//   ....[173]....
        /*1440*/ 	.word	0x0500000f


	//   ....[174]....
        /*1444*/ 	.word	0x0500000f


	//   ....[175]....
        /*1448*/ 	.word	0x0500000f


	//   ....[176]....
        /*144c*/ 	.word	0x0500000f


	//   ....[177]....
        /*1450*/ 	.word	0x0500000f


	//   ....[178]....
        /*1454*/ 	.word	0x0500000f


	//   ....[179]....
        /*1458*/ 	.word	0x0500000f


	//   ....[180]....
        /*145c*/ 	.word	0x0500000f


	//   ....[181]....
        /*1460*/ 	.word	0x0500000f


	//   ....[182]....
        /*1464*/ 	.word	0x0500000f


	//   ....[183]....
        /*1468*/ 	.word	0x0500000f


	//   ....[184]....
        /*146c*/ 	.word	0x0500000f


	//   ....[185]....
        /*1470*/ 	.word	0x0500000f


	//   ....[186]....
        /*1474*/ 	.word	0x0500000f


	//   ....[187]....
        /*1478*/ 	.word	0x0500000f


	//   ....[188]....
        /*147c*/ 	.word	0x0500000f


	//   ....[189]....
        /*1480*/ 	.word	0x0500000f


	//   ....[190]....
        /*1484*/ 	.word	0x0500000f


	//   ....[191]....
        /*1488*/ 	.word	0x0500000f


	//   ....[192]....
        /*148c*/ 	.word	0x0500000f


	//   ....[193]....
        /*1490*/ 	.word	0x0500000f


	//   ....[194]....
        /*1494*/ 	.word	0x0500000f


	//   ....[195]....
        /*1498*/ 	.word	0x0500000f


	//   ....[196]....
        /*149c*/ 	.word	0x0500000f


	//   ....[197]....
        /*14a0*/ 	.word	0x0500000f


	//   ....[198]....
        /*14a4*/ 	.word	0x0500000f


	//   ....[199]....
        /*14a8*/ 	.word	0x0500000f


	//   ....[200]....
        /*14ac*/ 	.word	0x0500000f


	//   ....[201]....
        /*14b0*/ 	.word	0x0500000f


	//   ....[202]....
        /*14b4*/ 	.word	0x0500000f


	//   ....[203]....
        /*14b8*/ 	.word	0x0500000f


	//   ....[204]....
        /*14bc*/ 	.word	0x0500000f


	//   ....[205]....
        /*14c0*/ 	.word	0x0500000f


	//   ....[206]....
        /*14c4*/ 	.word	0x0500000f


	//   ....[207]....
        /*14c8*/ 	.word	0x0500000f


	//   ....[208]....
        /*14cc*/ 	.word	0x0500000f


	//   ....[209]....
        /*14d0*/ 	.word	0x0500000f


	//   ....[210]....
        /*14d4*/ 	.word	0x0500000f


	//   ....[211]....
        /*14d8*/ 	.word	0x0500000f


	//   ....[212]....
        /*14dc*/ 	.word	0x0500000f


	//   ....[213]....
        /*14e0*/ 	.word	0x0500000f


	//   ....[214]....
        /*14e4*/ 	.word	0x0500000f


	//   ....[215]....
        /*14e8*/ 	.word	0x0500000f


	//   ....[216]....
        /*14ec*/ 	.word	0x0500000f


	//   ....[217]....
        /*14f0*/ 	.word	0x0500000f


	//   ....[218]....
        /*14f4*/ 	.word	0x0500000f


	//   ....[219]....
        /*14f8*/ 	.word	0x0500000f


	//   ....[220]....
        /*14fc*/ 	.word	0x0500000f


	//   ....[221]....
        /*1500*/ 	.word	0x0500000f


	//   ....[222]....
        /*1504*/ 	.word	0x0500000f


	//   ....[223]....
        /*1508*/ 	.word	0x0500000f


	//   ....[224]....
        /*150c*/ 	.word	0x0500000f


	//   ....[225]....
        /*1510*/ 	.word	0x0500000f


	//   ....[226]....
        /*1514*/ 	.word	0x0500000f


	//   ....[227]....
        /*1518*/ 	.word	0x0500000f


	//   ....[228]....
        /*151c*/ 	.word	0x0500000f


	//   ....[229]....
        /*1520*/ 	.word	0x0500000f


	//   ....[230]....
        /*1524*/ 	.word	0x0500000f


	//   ....[231]....
        /*1528*/ 	.word	0x0500000f


	//   ....[232]....
        /*152c*/ 	.word	0x0500000f


	//   ....[233]....
        /*1530*/ 	.word	0x0500000f


	//   ....[234]....
        /*1534*/ 	.word	0x0500000f


	//   ....[235]....
        /*1538*/ 	.word	0x0500000f


	//   ....[236]....
        /*153c*/ 	.word	0x0500000f


	//   ....[237]....
        /*1540*/ 	.word	0x0500000f


	//   ....[238]....
        /*1544*/ 	.word	0x0500000f


	//   ....[239]....
        /*1548*/ 	.word	0x0500000f


	//   ....[240]....
        /*154c*/ 	.word	0x0500000f


	//   ....[241]....
        /*1550*/ 	.word	0x0500000f


	//   ....[242]....
        /*1554*/ 	.word	0x0500000f


	//   ....[243]....
        /*1558*/ 	.word	0x0500000f


	//   ....[244]....
        /*155c*/ 	.word	0x0500000f


	//   ....[245]....
        /*1560*/ 	.word	0x0500000f


	//   ....[246]....
        /*1564*/ 	.word	0x0500000f


	//   ....[247]....
        /*1568*/ 	.word	0x0500000f


	//   ....[248]....
        /*156c*/ 	.word	0x0500000f


	//   ....[249]....
        /*1570*/ 	.word	0x0500000f


	//   ....[250]....
        /*1574*/ 	.word	0x0500000f


	//   ....[251]....
        /*1578*/ 	.word	0x0500000f


	//   ....[252]....
        /*157c*/ 	.word	0x0500000f


	//   ....[253]....
        /*1580*/ 	.word	0x0500000f


	//   ....[254]....
        /*1584*/ 	.word	0x0500000f


	//   ....[255]....
        /*1588*/ 	.word	0x0500000f


	//   ....[0]....
        /*158c*/ 	.word	0x0500000f


	//   ....[1]....
        /*1590*/ 	.word	0x0500000f


	//   ....[2]....
        /*1594*/ 	.word	0x0500000f


	//   ....[3]....
        /*1598*/ 	.word	0x0500000f


	//   ....[4]....
        /*159c*/ 	.word	0x0500000f


	//   ....[5]....
        /*15a0*/ 	.word	0x0500000f


	//   ....[6]....
        /*15a4*/ 	.word	0x0500000f


	//   ....[7]....
        /*15a8*/ 	.word	0x0500000f


	//   ....[8]....
        /*15ac*/ 	.word	0x0500000f


	//   ....[9]....
        /*15b0*/ 	.word	0x0500000f


	//   ....[10]....
        /*15b4*/ 	.word	0x0500000f


	//   ....[11]....
        /*15b8*/ 	.word	0x0500000f


	//   ....[12]....
        /*15bc*/ 	.word	0x0500000f


	//   ....[13]....
        /*15c0*/ 	.word	0x0500000f


	//   ....[14]....
        /*15c4*/ 	.word	0x0500000f


	//   ....[15]....
        /*15c8*/ 	.word	0x0500000f


	//   ....[16]....
        /*15cc*/ 	.word	0x0500000f


	//   ....[17]....
        /*15d0*/ 	.word	0x0500000f


	//   ....[18]....
        /*15d4*/ 	.word	0x0500000f


	//   ....[19]....
        /*15d8*/ 	.word	0x0500000f


	//   ....[20]....
        /*15dc*/ 	.word	0x0500000f


	//   ....[21]....
        /*15e0*/ 	.word	0x0500000f


	//   ....[22]....
        /*15e4*/ 	.word	0x0500000f


	//   ....[23]....
        /*15e8*/ 	.word	0x0500000f


	//   ....[24]....
        /*15ec*/ 	.word	0x0500000f


	//   ....[25]....
        /*15f0*/ 	.word	0x0500000f


	//   ....[26]....
        /*15f4*/ 	.word	0x0500000f


	//   ....[27]....
        /*15f8*/ 	.word	0x0500000f


	//   ....[28]....
        /*15fc*/ 	.word	0x0500000f


	//   ....[29]....
        /*1600*/ 	.word	0x0500000f


	//   ....[30]....
        /*1604*/ 	.word	0x0500000f


	//   ....[31]....
        /*1608*/ 	.word	0x0500000f


	//   ....[32]....
        /*160c*/ 	.word	0x0500000f


	//   ....[33]....
        /*1610*/ 	.word	0x0500000f


	//   ....[34]....
        /*1614*/ 	.word	0x0500000f


	//   ....[35]....
        /*1618*/ 	.word	0x0500000f


	//   ....[36]....
        /*161c*/ 	.word	0x0500000f


	//   ....[37]....
        /*1620*/ 	.word	0x0500000f


	//   ....[38]....
        /*1624*/ 	.word	0x0500000f


	//   ....[39]....
        /*1628*/ 	.word	0x0500000f


	//   ....[40]....
        /*162c*/ 	.word	0x0500000f


	//   ....[41]....
        /*1630*/ 	.word	0x0500000f


	//   ....[42]....
        /*1634*/ 	.word	0x0500000f


	//   ....[43]....
        /*1638*/ 	.word	0x0500000f


	//   ....[44]....
        /*163c*/ 	.word	0x0500000f


	//   ....[45]....
        /*1640*/ 	.word	0x0500000f


	//   ....[46]....
        /*1644*/ 	.word	0x0500000f


	//   ....[47]....
        /*1648*/ 	.word	0x0500000f


	//   ....[48]....
        /*164c*/ 	.word	0x0500000f


	//   ....[49]....
        /*1650*/ 	.word	0x0500000f


	//   ....[50]....
        /*1654*/ 	.word	0x0500000f


	//   ....[51]....
        /*1658*/ 	.word	0x0500000f


	//   ....[52]....
        /*165c*/ 	.word	0x0500000f


	//   ....[53]....
        /*1660*/ 	.word	0x0500000f


	//   ....[54]....
        /*1664*/ 	.word	0x0500000f


	//   ....[55]....
        /*1668*/ 	.word	0x0500000f


	//   ....[56]....
        /*166c*/ 	.word	0x0500000f


	//   ....[57]....
        /*1670*/ 	.word	0x0500000f


	//   ....[58]....
        /*1674*/ 	.word	0x0500000f


	//   ....[59]....
        /*1678*/ 	.word	0x0500000f


	//   ....[60]....
        /*167c*/ 	.word	0x0500000f


	//   ....[61]....
        /*1680*/ 	.word	0x0500000f


	//   ....[62]....
        /*1684*/ 	.word	0x0500000f


	//   ....[63]....
        /*1688*/ 	.word	0x0500000f


	//   ....[64]....
        /*168c*/ 	.word	0x0500000f


	//   ....[65]....
        /*1690*/ 	.word	0x0500000f


	//   ....[66]....
        /*1694*/ 	.word	0x0500000f


	//   ....[67]....
        /*1698*/ 	.word	0x0500000f


	//   ....[68]....
        /*169c*/ 	.word	0x0500000f


	//   ....[69]....
        /*16a0*/ 	.word	0x0500000f


	//   ....[70]....
        /*16a4*/ 	.word	0x0500000f


	//   ....[71]....
        /*16a8*/ 	.word	0x0500000f


	//   ....[72]....
        /*16ac*/ 	.word	0x0500000f


	//   ....[73]....
        /*16b0*/ 	.word	0x0500000f


	//   ....[74]....
        /*16b4*/ 	.word	0x0500000f


	//   ....[75]....
        /*16b8*/ 	.word	0x0500000f


	//   ....[76]....
        /*16bc*/ 	.word	0x0500000f


	//   ....[77]....
        /*16c0*/ 	.word	0x0500000f


	//   ....[78]....
        /*16c4*/ 	.word	0x0500000f


	//   ....[79]....
        /*16c8*/ 	.word	0x0500000f


	//   ....[80]....
        /*16cc*/ 	.word	0x0500000f


	//   ....[81]....
        /*16d0*/ 	.word	0x0500000f


	//   ....[82]....
        /*16d4*/ 	.word	0x0500000f


	//   ....[83]....
        /*16d8*/ 	.word	0x0500000f


	//   ....[84]....
        /*16dc*/ 	.word	0x0500000f


	//   ....[85]....
        /*16e0*/ 	.word	0x0500000f


	//   ....[86]....
        /*16e4*/ 	.word	0x0500000f


	//   ....[87]....
        /*16e8*/ 	.word	0x0500000f


	//   ....[88]....
        /*16ec*/ 	.word	0x0500000f


	//   ....[89]....
        /*16f0*/ 	.word	0x0500000f


	//   ....[90]....
        /*16f4*/ 	.word	0x0500000f


	//   ....[91]....
        /*16f8*/ 	.word	0x0500000f


	//   ....[92]....
        /*16fc*/ 	.word	0x0500000f


	//   ....[93]....
        /*1700*/ 	.word	0x0500000f


	//   ....[94]....
        /*1704*/ 	.word	0x0500000f


	//   ....[95]....
        /*1708*/ 	.word	0x0500000f


	//   ....[96]....
        /*170c*/ 	.word	0x0500000f


	//   ....[97]....
        /*1710*/ 	.word	0x0500000f


	//   ....[98]....
        /*1714*/ 	.word	0x0500000f


	//----- nvinfo : EIATTR_COOP_GROUP_INSTR_OFFSETS
	.align		4
.L_396:
        /*1718*/ 	.byte	0x04, 0x28
        /*171a*/ 	.short	(.L_398 - .L_397)


	//   ....[0]....
.L_397:
        /*171c*/ 	.word	0x00000070


	//   ....[1]....
        /*1720*/ 	.word	0x00000140


	//   ....[2]....
        /*1724*/ 	.word	0x00000190


	//   ....[3]....
        /*1728*/ 	.word	0x000003c0


	//   ....[4]....
        /*172c*/ 	.word	0x00000520


	//   ....[5]....
        /*1730*/ 	.word	0x00000640


	//   ....[6]....
        /*1734*/ 	.word	0x000007a0


	//   ....[7]....
        /*1738*/ 	.word	0x00003c70


	//   ....[8]....
        /*173c*/ 	.word	0x00003c80


	//   ....[9]....
        /*1740*/ 	.word	0x00004bf0


	//   ....[10]....
        /*1744*/ 	.word	0x00004c00


	//   ....[11]....
        /*1748*/ 	.word	0x00005b40


	//   ....[12]....
        /*174c*/ 	.word	0x00005b50


	//   ....[13]....
        /*1750*/ 	.word	0x00006ac0


	//   ....[14]....
        /*1754*/ 	.word	0x00006ad0


	//   ....[15]....
        /*1758*/ 	.word	0x00008090


	//   ....[16]....
        /*175c*/ 	.word	0x000080a0


	//   ....[17]....
        /*1760*/ 	.word	0x00009120


	//   ....[18]....
        /*1764*/ 	.word	0x00009130


	//   ....[19]....
        /*1768*/ 	.word	0x0000a1c0


	//   ....[20]....
        /*176c*/ 	.word	0x0000a1d0


	//   ....[21]....
        /*1770*/ 	.word	0x0000b1f0


	//   ....[22]....
        /*1774*/ 	.word	0x0000b200


	//   ....[23]....
        /*1778*/ 	.word	0x0000c440


	//   ....[24]....
        /*177c*/ 	.word	0x0000c450


	//   ....[25]....
        /*1780*/ 	.word	0x0000c560


	//   ....[26]....
        /*1784*/ 	.word	0x0000c570


	//   ....[27]....
        /*1788*/ 	.word	0x0000c690


	//   ....[28]....
        /*178c*/ 	.word	0x0000c6a0


	//   ....[29]....
        /*1790*/ 	.word	0x0000c7c0


	//   ....[30]....
        /*1794*/ 	.word	0x0000c7d0


	//   ....[31]....
        /*1798*/ 	.word	0x0000cb40


	//   ....[32]....
        /*179c*/ 	.word	0x0000cb60


	//   ....[33]....
        /*17a0*/ 	.word	0x0000cc40


	//   ....[34]....
        /*17a4*/ 	.word	0x0000cc60


	//   ....[35]....
        /*17a8*/ 	.word	0x0000cd40


	//   ....[36]....
        /*17ac*/ 	.word	0x0000cd60


	//   ....[37]....
        /*17b0*/ 	.word	0x0000ce40


	//   ....[38]....
        /*17b4*/ 	.word	0x0000ce60


	//   ....[39]....
        /*17b8*/ 	.word	0x0000da70


	//   ....[40]....
        /*17bc*/ 	.word	0x0000dfd0


	//   ....[41]....
        /*17c0*/ 	.word	0x0000dfe0


	//   ....[42]....
        /*17c4*/ 	.word	0x0000dff0


	//   ....[43]....
        /*17c8*/ 	.word	0x0000e000


	//   ....[44]....
        /*17cc*/ 	.word	0x00011640


	//   ....[45]....
        /*17d0*/ 	.word	0x00011650


	//   ....[46]....
        /*17d4*/ 	.word	0x00011660


	//   ....[47]....
        /*17d8*/ 	.word	0x00011670


	//   ....[48]....
        /*17dc*/ 	.word	0x00015ee0


	//   ....[49]....
        /*17e0*/ 	.word	0x00015f80


	//   ....[50]....
        /*17e4*/ 	.word	0x00016490


	//   ....[51]....
        /*17e8*/ 	.word	0x000164f0


	//   ....[52]....
        /*17ec*/ 	.word	0x00017e80


	//   ....[53]....
        /*17f0*/ 	.word	0x00017e90


	//   ....[54]....
        /*17f4*/ 	.word	0x00017ec0


	//   ....[55]....
        /*17f8*/ 	.word	0x00017ed0


	//   ....[56]....
        /*17fc*/ 	.word	0x00019960


	//   ....[57]....
        /*1800*/ 	.word	0x000199d0


	//   ....[58]....
        /*1804*/ 	.word	0x00019a90


	//   ....[59]....
        /*1808*/ 	.word	0x00019ab0


	//   ....[60]....
        /*180c*/ 	.word	0x0001ad90


	//   ....[61]....
        /*1810*/ 	.word	0x0001adc0


	//   ....[62]....
        /*1814*/ 	.word	0x0001adf0


	//   ....[63]....
        /*1818*/ 	.word	0x0001ae20


	//   ....[64]....
        /*181c*/ 	.word	0x0001ae50


	//   ....[65]....
        /*1820*/ 	.word	0x0001ae90


	//   ....[66]....
        /*1824*/ 	.word	0x0001aec0


	//   ....[67]....
        /*1828*/ 	.word	0x0001aef0


	//   ....[68]....
        /*182c*/ 	.word	0x0001af20


	//   ....[69]....
        /*1830*/ 	.word	0x0001af50


	//   ....[70]....
        /*1834*/ 	.word	0x0001af80


	//   ....[71]....
        /*1838*/ 	.word	0x0001afb0


	//   ....[72]....
        /*183c*/ 	.word	0x0001afe0


	//   ....[73]....
        /*1840*/ 	.word	0x0001b010


	//   ....[74]....
        /*1844*/ 	.word	0x0001b080


	//   ....[75]....
        /*1848*/ 	.word	0x0001b0b0


	//   ....[76]....
        /*184c*/ 	.word	0x0001b0e0


	//   ....[77]....
        /*1850*/ 	.word	0x0001b110


	//   ....[78]....
        /*1854*/ 	.word	0x0001b140


	//   ....[79]....
        /*1858*/ 	.word	0x0001b170


	//   ....[80]....
        /*185c*/ 	.word	0x0001b1a0


	//   ....[81]....
        /*1860*/ 	.word	0x0001b1d0


	//   ....[82]....
        /*1864*/ 	.word	0x0001b200


	//   ....[83]....
        /*1868*/ 	.word	0x0001b230


	//   ....[84]....
        /*186c*/ 	.word	0x0001b260


	//   ....[85]....
        /*1870*/ 	.word	0x0001b290


	//   ....[86]....
        /*1874*/ 	.word	0x0001b2c0


	//   ....[87]....
        /*1878*/ 	.word	0x0001b2f0


	//   ....[88]....
        /*187c*/ 	.word	0x0001b320


	//   ....[89]....
        /*1880*/ 	.word	0x0001b350


	//   ....[90]....
        /*1884*/ 	.word	0x0001b380


	//   ....[91]....
        /*1888*/ 	.word	0x0001b3b0


	//   ....[92]....
        /*188c*/ 	.word	0x0001b3e0


	//   ....[93]....
        /*1890*/ 	.word	0x0001b410


	//   ....[94]....
        /*1894*/ 	.word	0x0001b440


	//   ....[95]....
        /*1898*/ 	.word	0x0001b470


	//   ....[96]....
        /*189c*/ 	.word	0x0001b4a0


	//   ....[97]....
        /*18a0*/ 	.word	0x0001b4d0


	//   ....[98]....
        /*18a4*/ 	.word	0x0001b500


	//   ....[99]....
        /*18a8*/ 	.word	0x0001b530


	//   ....[100]....
        /*18ac*/ 	.word	0x0001b560


	//   ....[101]....
        /*18b0*/ 	.word	0x0001b590


	//   ....[102]....
        /*18b4*/ 	.word	0x0001b5c0


	//   ....[103]....
        /*18b8*/ 	.word	0x0001b5f0


	//   ....[104]....
        /*18bc*/ 	.word	0x0001b620


	//   ....[105]....
        /*18c0*/ 	.word	0x0001b650


	//   ....[106]....
        /*18c4*/ 	.word	0x0001b680


	//   ....[107]....
        /*18c8*/ 	.word	0x0001b6b0


	//   ....[108]....
        /*18cc*/ 	.word	0x0001b6e0


	//   ....[109]....
        /*18d0*/ 	.word	0x0001b710


	//   ....[110]....
        /*18d4*/ 	.word	0x0001b740


	//   ....[111]....
        /*18d8*/ 	.word	0x0001b770


	//   ....[112]....
        /*18dc*/ 	.word	0x0001b7a0


	//   ....[113]....
        /*18e0*/ 	.word	0x0001b7d0


	//   ....[114]....
        /*18e4*/ 	.word	0x0001b800


	//   ....[115]....
        /*18e8*/ 	.word	0x0001b830


	//   ....[116]....
        /*18ec*/ 	.word	0x0001b860


	//   ....[117]....
        /*18f0*/ 	.word	0x0001b890


	//   ....[118]....
        /*18f4*/ 	.word	0x0001b8c0


	//   ....[119]....
        /*18f8*/ 	.word	0x0001b8f0


	//   ....[120]....
        /*18fc*/ 	.word	0x0001b920


	//   ....[121]....
        /*1900*/ 	.word	0x0001b950


	//   ....[122]....
        /*1904*/ 	.word	0x0001b980


	//   ....[123]....
        /*1908*/ 	.word	0x0001b9b0


	//   ....[124]....
        /*190c*/ 	.word	0x0001b9e0


	//   ....[125]....
        /*1910*/ 	.word	0x0001ba10


	//   ....[126]....
        /*1914*/ 	.word	0x0001ba40


	//   ....[127]....
        /*1918*/ 	.word	0x0001ba70


	//   ....[128]....
        /*191c*/ 	.word	0x0001baa0


	//   ....[129]....
        /*1920*/ 	.word	0x0001bad0


	//   ....[130]....
        /*1924*/ 	.word	0x0001bb00


	//   ....[131]....
        /*1928*/ 	.word	0x0001bb30


	//   ....[132]....
        /*192c*/ 	.word	0x0001bb60


	//   ....[133]....
        /*1930*/ 	.word	0x0001bb90


	//   ....[134]....
        /*1934*/ 	.word	0x0001bbc0


	//   ....[135]....
        /*1938*/ 	.word	0x0001bbf0


	//   ....[136]....
        /*193c*/ 	.word	0x0001bc20


	//   ....[137]....
        /*1940*/ 	.word	0x0001bc50


	//   ....[138]....
        /*1944*/ 	.word	0x0001bc80


	//   ....[139]....
        /*1948*/ 	.word	0x0001bcb0


	//   ....[140]....
        /*194c*/ 	.word	0x0001bce0


	//   ....[141]....
        /*1950*/ 	.word	0x0001bd10


	//   ....[142]....
        /*1954*/ 	.word	0x0001bd40


	//   ....[143]....
        /*1958*/ 	.word	0x0001bd70


	//   ....[144]....
        /*195c*/ 	.word	0x0001bda0


	//   ....[145]....
        /*1960*/ 	.word	0x0001bdd0


	//   ....[146]....
        /*1964*/ 	.word	0x0001be00


	//   ....[147]....
        /*1968*/ 	.word	0x0001be30


	//   ....[148]....
        /*196c*/ 	.word	0x0001be60


	//   ....[149]....
        /*1970*/ 	.word	0x0001be90


	//   ....[150]....
        /*1974*/ 	.word	0x0001bec0


	//   ....[151]....
        /*1978*/ 	.word	0x0001bef0


	//   ....[152]....
        /*197c*/ 	.word	0x0001bf20


	//   ....[153]....
        /*1980*/ 	.word	0x0001bf50


	//   ....[154]....
        /*1984*/ 	.word	0x0001bf80


	//   ....[155]....
        /*1988*/ 	.word	0x0001bfb0


	//   ....[156]....
        /*198c*/ 	.word	0x0001bfe0


	//   ....[157]....
        /*1990*/ 	.word	0x0001c010


	//   ....[158]....
        /*1994*/ 	.word	0x0001c040


	//   ....[159]....
        /*1998*/ 	.word	0x0001c070


	//   ....[160]....
        /*199c*/ 	.word	0x0001c0a0


	//   ....[161]....
        /*19a0*/ 	.word	0x0001c0d0


	//   ....[162]....
        /*19a4*/ 	.word	0x0001c100


	//   ....[163]....
        /*19a8*/ 	.word	0x0001c130


	//   ....[164]....
        /*19ac*/ 	.word	0x0001c160


	//   ....[165]....
        /*19b0*/ 	.word	0x0001c190


	//   ....[166]....
        /*19b4*/ 	.word	0x0001c1b0


	//   ....[167]....
        /*19b8*/ 	.word	0x0001c1e0


	//   ....[168]....
        /*19bc*/ 	.word	0x0001c210


	//   ....[169]....
        /*19c0*/ 	.word	0x0001c220


	//   ....[170]....
        /*19c4*/ 	.word	0x0001c250


	//   ....[171]....
        /*19c8*/ 	.word	0x0001c260


	//   ....[172]....
        /*19cc*/ 	.word	0x0001c290


	//   ....[173]....
        /*19d0*/ 	.word	0x0001c2a0


	//   ....[174]....
        /*19d4*/ 	.word	0x0001c2d0


	//   ....[175]....
        /*19d8*/ 	.word	0x0001c2e0


	//   ....[176]....
        /*19dc*/ 	.word	0x0001c310


	//   ....[177]....
        /*19e0*/ 	.word	0x0001c320


	//   ....[178]....
        /*19e4*/ 	.word	0x0001c350


	//   ....[179]....
        /*19e8*/ 	.word	0x0001c380


	//   ....[180]....
        /*19ec*/ 	.word	0x0001c390


	//   ....[181]....
        /*19f0*/ 	.word	0x0001c3c0


	//   ....[182]....
        /*19f4*/ 	.word	0x0001c3f0


	//   ....[183]....
        /*19f8*/ 	.word	0x0001c420


	//   ....[184]....
        /*19fc*/ 	.word	0x0001c450


	//   ....[185]....
        /*1a00*/ 	.word	0x0001c480


	//   ....[186]....
        /*1a04*/ 	.word	0x0001c4b0


	//   ....[187]....
        /*1a08*/ 	.word	0x0001c4d0


	//   ....[188]....
        /*1a0c*/ 	.word	0x0001d000


	//   ....[189]....
        /*1a10*/ 	.word	0x0001d020


	//   ....[190]....
        /*1a14*/ 	.word	0x0001d030


	//   ....[191]....
        /*1a18*/ 	.word	0x0001d040


	//   ....[192]....
        /*1a1c*/ 	.word	0x0001da60


	//   ....[193]....
        /*1a20*/ 	.word	0x0001da70


	//   ....[194]....
        /*1a24*/ 	.word	0x0001dc40


	//   ....[195]....
        /*1a28*/ 	.word	0x0001dc50


	//   ....[196]....
        /*1a2c*/ 	.word	0x0001de30


	//   ....[197]....
        /*1a30*/ 	.word	0x0001de40


	//   ....[198]....
        /*1a34*/ 	.word	0x0001e020


	//   ....[199]....
        /*1a38*/ 	.word	0x0001e030


	//   ....[200]....
        /*1a3c*/ 	.word	0x0001e4b0


	//   ....[201]....
        /*1a40*/ 	.word	0x0001e4c0


	//   ....[202]....
        /*1a44*/ 	.word	0x0001f530


	//   ....[203]....
        /*1a48*/ 	.word	0x0001f540


	//   ....[204]....
        /*1a4c*/ 	.word	0x00020f70


	//   ....[205]....
        /*1a50*/ 	.word	0x00020f80


	//   ....[206]....
        /*1a54*/ 	.word	0x00021160


	//   ....[207]....
        /*1a58*/ 	.word	0x00021170


	//   ....[208]....
        /*1a5c*/ 	.word	0x00021350


	//   ....[209]....
        /*1a60*/ 	.word	0x00021360


	//   ....[210]....
        /*1a64*/ 	.word	0x00021540


	//   ....[211]....
        /*1a68*/ 	.word	0x00021550


	//   ....[212]....
        /*1a6c*/ 	.word	0x00021780


	//   ....[213]....
        /*1a70*/ 	.word	0x00021990


	//   ....[214]....
        /*1a74*/ 	.word	0x000219c0


	//   ....[215]....
        /*1a78*/ 	.word	0x000219f0


	//   ....[216]....
        /*1a7c*/ 	.word	0x00021a20


	//   ....[217]....
        /*1a80*/ 	.word	0x00021a50


	//   ....[218]....
        /*1a84*/ 	.word	0x00021a80


	//   ....[219]....
        /*1a88*/ 	.word	0x00021c10


	//   ....[220]....
        /*1a8c*/ 	.word	0x00021c40


	//   ....[221]....
        /*1a90*/ 	.word	0x00021c70


	//   ....[222]....
        /*1a94*/ 	.word	0x00021ca0


	//   ....[223]....
        /*1a98*/ 	.word	0x00021cd0


	//   ....[224]....
        /*1a9c*/ 	.word	0x00021d00


	//   ....[225]....
        /*1aa0*/ 	.word	0x00021d90


	//   ....[226]....
        /*1aa4*/ 	.word	0x00021dc0


	//   ....[227]....
        /*1aa8*/ 	.word	0x00021dd0


	//   ....[228]....
        /*1aac*/ 	.word	0x00021e60


	//   ....[229]....
        /*1ab0*/ 	.word	0x00022fb0


	//   ....[230]....
        /*1ab4*/ 	.word	0x00024e70


	//   ....[231]....
        /*1ab8*/ 	.word	0x00024e90


	//   ....[232]....
        /*1abc*/ 	.word	0x00024f90


	//   ....[233]....
        /*1ac0*/ 	.word	0x00024fa0


	//   ....[234]....
        /*1ac4*/ 	.word	0x00025010


	//   ....[235]....
        /*1ac8*/ 	.word	0x00025020


	//   ....[236]....
        /*1acc*/ 	.word	0x00025090


	//   ....[237]....
        /*1ad0*/ 	.word	0x000250a0


	//   ....[238]....
        /*1ad4*/ 	.word	0x00025110


	//   ....[239]....
        /*1ad8*/ 	.word	0x00025120


	//   ....[240]....
        /*1adc*/ 	.word	0x000251c0


	//   ....[241]....
        /*1ae0*/ 	.word	0x000251e0


	//   ....[242]....
        /*1ae4*/ 	.word	0x00025250


	//   ....[243]....
        /*1ae8*/ 	.word	0x00025260


	//   ....[244]....
        /*1aec*/ 	.word	0x00025270


	//   ....[245]....
        /*1af0*/ 	.word	0x00025280


	//   ....[246]....
        /*1af4*/ 	.word	0x00025690


	//   ....[247]....
        /*1af8*/ 	.word	0x000256c0


	//   ....[248]....
        /*1afc*/ 	.word	0x000257f0


	//   ....[249]....
        /*1b00*/ 	.word	0x00025800


	//   ....[250]....
        /*1b04*/ 	.word	0x00025890


	//   ....[251]....
        /*1b08*/ 	.word	0x000258a0


	//   ....[252]....
        /*1b0c*/ 	.word	0x00025930


	//   ....[253]....
        /*1b10*/ 	.word	0x00025940


	//   ....[254]....
        /*1b14*/ 	.word	0x000259c0


	//   ....[255]....
        /*1b18*/ 	.word	0x000259d0


	//   ....[0]....
        /*1b1c*/ 	.word	0x00025a50


	//   ....[1]....
        /*1b20*/ 	.word	0x00025a60


	//   ....[2]....
        /*1b24*/ 	.word	0x00025ae0


	//   ....[3]....
        /*1b28*/ 	.word	0x00025af0


	//   ....[4]....
        /*1b2c*/ 	.word	0x00025b00


	//   ....[5]....
        /*1b30*/ 	.word	0x00025b10


	//   ....[6]....
        /*1b34*/ 	.word	0x000262a0


	//   ....[7]....
        /*1b38*/ 	.word	0x000262d0


	//   ....[8]....
        /*1b3c*/ 	.word	0x00026380


	//   ....[9]....
        /*1b40*/ 	.word	0x000263a0


	//   ....[10]....
        /*1b44*/ 	.word	0x00026430


	//   ....[11]....
        /*1b48*/ 	.word	0x00026450


	//   ....[12]....
        /*1b4c*/ 	.word	0x000264e0


	//   ....[13]....
        /*1b50*/ 	.word	0x00026500


	//   ....[14]....
        /*1b54*/ 	.word	0x00026590


	//   ....[15]....
        /*1b58*/ 	.word	0x000265b0


	//   ....[16]....
        /*1b5c*/ 	.word	0x00026640


	//   ....[17]....
        /*1b60*/ 	.word	0x00026660


	//   ....[18]....
        /*1b64*/ 	.word	0x000266f0


	//   ....[19]....
        /*1b68*/ 	.word	0x00026710


	//   ....[20]....
        /*1b6c*/ 	.word	0x00026720


	//   ....[21]....
        /*1b70*/ 	.word	0x00026730


	//   ....[22]....
        /*1b74*/ 	.word	0x00026e70


	//   ....[23]....
        /*1b78*/ 	.word	0x00026e90


	//   ....[24]....
        /*1b7c*/ 	.word	0x00026ef0


	//   ....[25]....
        /*1b80*/ 	.word	0x00026f00


	//   ....[26]....
        /*1b84*/ 	.word	0x00026f50


	//   ....[27]....
        /*1b88*/ 	.word	0x00026f60


	//   ....[28]....
        /*1b8c*/ 	.word	0x00026fb0


	//   ....[29]....
        /*1b90*/ 	.word	0x00026fc0


	//   ....[30]....
        /*1b94*/ 	.word	0x00027010


	//   ....[31]....
        /*1b98*/ 	.word	0x00027020


	//   ....[32]....
        /*1b9c*/ 	.word	0x00027070


	//   ....[33]....
        /*1ba0*/ 	.word	0x00027080


	//   ....[34]....
        /*1ba4*/ 	.word	0x000270d0


	//   ....[35]....
        /*1ba8*/ 	.word	0x000270e0


	//   ....[36]....
        /*1bac*/ 	.word	0x000270f0


	//   ....[37]....
        /*1bb0*/ 	.word	0x00027140


	//   ....[38]....
        /*1bb4*/ 	.word	0x00027460


	//   ....[39]....
        /*1bb8*/ 	.word	0x00027470


	//   ....[40]....
        /*1bbc*/ 	.word	0x000274d0


	//   ....[41]....
        /*1bc0*/ 	.word	0x000274e0


	//   ....[42]....
        /*1bc4*/ 	.word	0x00027530


	//   ....[43]....
        /*1bc8*/ 	.word	0x00027540


	//   ....[44]....
        /*1bcc*/ 	.word	0x00027590


	//   ....[45]....
        /*1bd0*/ 	.word	0x000275a0


	//   ....[46]....
        /*1bd4*/ 	.word	0x000275f0


	//   ....[47]....
        /*1bd8*/ 	.word	0x00027600


	//   ....[48]....
        /*1bdc*/ 	.word	0x00027650


	//   ....[49]....
        /*1be0*/ 	.word	0x00027660


	//   ....[50]....
        /*1be4*/ 	.word	0x000276b0


	//   ....[51]....
        /*1be8*/ 	.word	0x000276c0


	//   ....[52]....
        /*1bec*/ 	.word	0x000276d0


	//   ....[53]....
        /*1bf0*/ 	.word	0x00027720


	//   ....[54]....
        /*1bf4*/ 	.word	0x00029270


	//   ....[55]....
        /*1bf8*/ 	.word	0x000292a0


	//   ....[56]....
        /*1bfc*/ 	.word	0x00029300


	//   ....[57]....
        /*1c00*/ 	.word	0x00029330


	//   ....[58]....
        /*1c04*/ 	.word	0x00029360


	//   ....[59]....
        /*1c08*/ 	.word	0x00029390


	//   ....[60]....
        /*1c0c*/ 	.word	0x000293c0


	//   ....[61]....
        /*1c10*/ 	.word	0x000293f0


	//   ....[62]....
        /*1c14*/ 	.word	0x00029590


	//   ....[63]....
        /*1c18*/ 	.word	0x000295c0


	//   ....[64]....
        /*1c1c*/ 	.word	0x000295f0


	//   ....[65]....
        /*1c20*/ 	.word	0x00029620


	//   ....[66]....
        /*1c24*/ 	.word	0x00029650


	//   ....[67]....
        /*1c28*/ 	.word	0x00029680


	//   ....[68]....
        /*1c2c*/ 	.word	0x00029740


	//   ....[69]....
        /*1c30*/ 	.word	0x00029760


	//   ....[70]....
        /*1c34*/ 	.word	0x00029770


	//   ....[71]....
        /*1c38*/ 	.word	0x000297d0


	//   ....[72]....
        /*1c3c*/ 	.word	0x00029e10


	//   ....[73]....
        /*1c40*/ 	.word	0x0002a1d0


	//   ....[74]....
        /*1c44*/ 	.word	0x0002a260


	//   ....[75]....
        /*1c48*/ 	.word	0x0002a300


	//   ....[76]....
        /*1c4c*/ 	.word	0x0002a390


	//   ....[77]....
        /*1c50*/ 	.word	0x0002a430


	//   ....[78]....
        /*1c54*/ 	.word	0x0002a4c0


	//   ....[79]....
        /*1c58*/ 	.word	0x0002a560


	//   ....[80]....
        /*1c5c*/ 	.word	0x0002a5f0


	//   ....[81]....
        /*1c60*/ 	.word	0x0002a6e0


	//   ....[82]....
        /*1c64*/ 	.word	0x0002a770


	//   ....[83]....
        /*1c68*/ 	.word	0x0002a810


	//   ....[84]....
        /*1c6c*/ 	.word	0x0002a8a0


	//   ....[85]....
        /*1c70*/ 	.word	0x0002a940


	//   ....[86]....
        /*1c74*/ 	.word	0x0002a9d0


	//   ....[87]....
        /*1c78*/ 	.word	0x0002aa70


	//   ....[88]....
        /*1c7c*/ 	.word	0x0002ab00


	//   ....[89]....
        /*1c80*/ 	.word	0x0002abf0


	//   ....[90]....
        /*1c84*/ 	.word	0x0002ac80


	//   ....[91]....
        /*1c88*/ 	.word	0x0002ad10


	//   ....[92]....
        /*1c8c*/ 	.word	0x0002ada0


	//   ....[93]....
        /*1c90*/ 	.word	0x0002ae30


	//   ....[94]....
        /*1c94*/ 	.word	0x0002aec0


	//   ....[95]....
        /*1c98*/ 	.word	0x0002af50


	//   ....[96]....
        /*1c9c*/ 	.word	0x0002afe0


	//   ....[97]....
        /*1ca0*/ 	.word	0x0002b0b0


	//   ....[98]....
        /*1ca4*/ 	.word	0x0002b150


	//   ....[99]....
        /*1ca8*/ 	.word	0x0002b1e0


	//   ....[100]....
        /*1cac*/ 	.word	0x0002b230


	//   ....[101]....
        /*1cb0*/ 	.word	0x0002b280


	//   ....[102]....
        /*1cb4*/ 	.word	0x0002b370


	//   ....[103]....
        /*1cb8*/ 	.word	0x0002b400


	//   ....[104]....
        /*1cbc*/ 	.word	0x0002b450


	//   ....[105]....
        /*1cc0*/ 	.word	0x0002b4a0


	//   ....[106]....
        /*1cc4*/ 	.word	0x0002b720


	//   ....[107]....
        /*1cc8*/ 	.word	0x0002b830


	//   ....[108]....
        /*1ccc*/ 	.word	0x0002b960


	//   ....[109]....
        /*1cd0*/ 	.word	0x0002ba80


	//   ....[110]....
        /*1cd4*/ 	.word	0x0002bba0


	//   ....[111]....
        /*1cd8*/ 	.word	0x0002bcc0


	//   ....[112]....
        /*1cdc*/ 	.word	0x0002bde0


	//   ....[113]....
        /*1ce0*/ 	.word	0x0002bf00


	//   ....[114]....
        /*1ce4*/ 	.word	0x0002c020


	//   ....[115]....
        /*1ce8*/ 	.word	0x0002c140


	//   ....[116]....
        /*1cec*/ 	.word	0x0002c270


	//   ....[117]....
        /*1cf0*/ 	.word	0x0002c2c0


	//   ....[118]....
        /*1cf4*/ 	.word	0x0002c340


	//   ....[119]....
        /*1cf8*/ 	.word	0x0002c3b0


	//   ....[120]....
        /*1cfc*/ 	.word	0x0002c410


	//   ....[121]....
        /*1d00*/ 	.word	0x0002c460


	//   ....[122]....
        /*1d04*/ 	.word	0x0002c4e0


	//   ....[123]....
        /*1d08*/ 	.word	0x0002c550


	//   ....[124]....
        /*1d0c*/ 	.word	0x0002c5b0


	//   ....[125]....
        /*1d10*/ 	.word	0x0002c600


	//   ....[126]....
        /*1d14*/ 	.word	0x0002c680


	//   ....[127]....
        /*1d18*/ 	.word	0x0002c6f0


	//   ....[128]....
        /*1d1c*/ 	.word	0x0002c750


	//   ....[129]....
        /*1d20*/ 	.word	0x0002c7a0


	//   ....[130]....
        /*1d24*/ 	.word	0x0002c820


	//   ....[131]....
        /*1d28*/ 	.word	0x0002c890


	//   ....[132]....
        /*1d2c*/ 	.word	0x0002c8f0


	//   ....[133]....
        /*1d30*/ 	.word	0x0002c940


	//   ....[134]....
        /*1d34*/ 	.word	0x0002c9c0


	//   ....[135]....
        /*1d38*/ 	.word	0x0002ca30


	//   ....[136]....
        /*1d3c*/ 	.word	0x0002ca90


	//   ....[137]....
        /*1d40*/ 	.word	0x0002cae0


	//   ....[138]....
        /*1d44*/ 	.word	0x0002cb60


	//   ....[139]....
        /*1d48*/ 	.word	0x0002cbd0


	//   ....[140]....
        /*1d4c*/ 	.word	0x0002cc30


	//   ....[141]....
        /*1d50*/ 	.word	0x0002cc80


	//   ....[142]....
        /*1d54*/ 	.word	0x0002cd00


	//   ....[143]....
        /*1d58*/ 	.word	0x0002cd70


	//   ....[144]....
        /*1d5c*/ 	.word	0x0002cdd0


	//   ....[145]....
        /*1d60*/ 	.word	0x0002ce20


	//   ....[146]....
        /*1d64*/ 	.word	0x0002cea0


	//   ....[147]....
        /*1d68*/ 	.word	0x0002cf10


	//   ....[148]....
        /*1d6c*/ 	.word	0x0002cf70


	//   ....[149]....
        /*1d70*/ 	.word	0x0002cfc0


	//   ....[150]....
        /*1d74*/ 	.word	0x0002d040


	//   ....[151]....
        /*1d78*/ 	.word	0x0002d0b0


	//   ....[152]....
        /*1d7c*/ 	.word	0x0002d110


	//   ....[153]....
        /*1d80*/ 	.word	0x0002d160


	//   ....[154]....
        /*1d84*/ 	.word	0x0002d1e0


	//   ....[155]....
        /*1d88*/ 	.word	0x0002d250


	//   ....[156]....
        /*1d8c*/ 	.word	0x0002d2b0


	//   ....[157]....
        /*1d90*/ 	.word	0x0002d300


	//   ....[158]....
        /*1d94*/ 	.word	0x0002d380


	//   ....[159]....
        /*1d98*/ 	.word	0x0002d3f0


	//   ....[160]....
        /*1d9c*/ 	.word	0x0002d450


	//   ....[161]....
        /*1da0*/ 	.word	0x0002d4a0


	//   ....[162]....
        /*1da4*/ 	.word	0x0002d520


	//   ....[163]....
        /*1da8*/ 	.word	0x0002d590


	//   ....[164]....
        /*1dac*/ 	.word	0x0002d5f0


	//   ....[165]....
        /*1db0*/ 	.word	0x0002d640


	//   ....[166]....
        /*1db4*/ 	.word	0x0002d6c0


	//   ....[167]....
        /*1db8*/ 	.word	0x0002d730


	//   ....[168]....
        /*1dbc*/ 	.word	0x0002d790


	//   ....[169]....
        /*1dc0*/ 	.word	0x0002d7e0


	//   ....[170]....
        /*1dc4*/ 	.word	0x0002d860


	//   ....[171]....
        /*1dc8*/ 	.word	0x0002d8d0


	//   ....[172]....
        /*1dcc*/ 	.word	0x0002d930


	//   ....[173]....
        /*1dd0*/ 	.word	0x0002d980


	//   ....[174]....
        /*1dd4*/ 	.word	0x0002da00


	//   ....[175]....
        /*1dd8*/ 	.word	0x0002da70


	//   ....[176]....
        /*1ddc*/ 	.word	0x0002dad0


	//   ....[177]....
        /*1de0*/ 	.word	0x0002db20


	//   ....[178]....
        /*1de4*/ 	.word	0x0002dba0


	//   ....[179]....
        /*1de8*/ 	.word	0x0002dc10


	//   ....[180]....
        /*1dec*/ 	.word	0x0002dc70


	//   ....[181]....
        /*1df0*/ 	.word	0x0002dcc0


	//   ....[182]....
        /*1df4*/ 	.word	0x0002dd40


	//   ....[183]....
        /*1df8*/ 	.word	0x0002ddb0


	//   ....[184]....
        /*1dfc*/ 	.word	0x0002de10


	//   ....[185]....
        /*1e00*/ 	.word	0x0002de60


	//   ....[186]....
        /*1e04*/ 	.word	0x0002dee0


	//   ....[187]....
        /*1e08*/ 	.word	0x0002df50


	//   ....[188]....
        /*1e0c*/ 	.word	0x0002dfb0


	//   ....[189]....
        /*1e10*/ 	.word	0x0002e000


	//   ....[190]....
        /*1e14*/ 	.word	0x0002e080


	//   ....[191]....
        /*1e18*/ 	.word	0x0002e0f0


	//   ....[192]....
        /*1e1c*/ 	.word	0x0002e150


	//   ....[193]....
        /*1e20*/ 	.word	0x0002e1a0


	//   ....[194]....
        /*1e24*/ 	.word	0x0002e220


	//   ....[195]....
        /*1e28*/ 	.word	0x0002e290


	//   ....[196]....
        /*1e2c*/ 	.word	0x0002e2f0


	//   ....[197]....
        /*1e30*/ 	.word	0x0002e340


	//   ....[198]....
        /*1e34*/ 	.word	0x0002e3c0


	//   ....[199]....
        /*1e38*/ 	.word	0x0002e430


	//   ....[200]....
        /*1e3c*/ 	.word	0x0002e490


	//   ....[201]....
        /*1e40*/ 	.word	0x0002e4e0


	//   ....[202]....
        /*1e44*/ 	.word	0x0002e560


	//   ....[203]....
        /*1e48*/ 	.word	0x0002e5d0


	//   ....[204]....
        /*1e4c*/ 	.word	0x0002e630


	//   ....[205]....
        /*1e50*/ 	.word	0x0002e680


	//   ....[206]....
        /*1e54*/ 	.word	0x0002e700


	//   ....[207]....
        /*1e58*/ 	.word	0x0002e770


	//   ....[208]....
        /*1e5c*/ 	.word	0x0002e7d0


	//   ....[209]....
        /*1e60*/ 	.word	0x0002e820


	//   ....[210]....
        /*1e64*/ 	.word	0x0002e8a0


	//   ....[211]....
        /*1e68*/ 	.word	0x0002e910


	//   ....[212]....
        /*1e6c*/ 	.word	0x0002e970


	//   ....[213]....
        /*1e70*/ 	.word	0x0002e9c0


	//   ....[214]....
        /*1e74*/ 	.word	0x0002ea40


	//   ....[215]....
        /*1e78*/ 	.word	0x0002eab0


	//   ....[216]....
        /*1e7c*/ 	.word	0x0002eb10


	//   ....[217]....
        /*1e80*/ 	.word	0x0002eb60


	//   ....[218]....
        /*1e84*/ 	.word	0x0002ebe0


	//   ....[219]....
        /*1e88*/ 	.word	0x0002ec50


	//   ....[220]....
        /*1e8c*/ 	.word	0x0002ecb0


	//   ....[221]....
        /*1e90*/ 	.word	0x0002ed00


	//   ....[222]....
        /*1e94*/ 	.word	0x0002ed80


	//   ....[223]....
        /*1e98*/ 	.word	0x0002edf0


	//   ....[224]....
        /*1e9c*/ 	.word	0x0002ee50


	//   ....[225]....
        /*1ea0*/ 	.word	0x0002eea0


	//   ....[226]....
        /*1ea4*/ 	.word	0x0002ef20


	//   ....[227]....
        /*1ea8*/ 	.word	0x0002ef90


	//   ....[228]....
        /*1eac*/ 	.word	0x0002eff0


	//   ....[229]....
        /*1eb0*/ 	.word	0x0002f040


	//   ....[230]....
        /*1eb4*/ 	.word	0x0002f0c0


	//   ....[231]....
        /*1eb8*/ 	.word	0x0002f130


	//   ....[232]....
        /*1ebc*/ 	.word	0x0002f1a0


	//   ....[233]....
        /*1ec0*/ 	.word	0x0002f1f0


	//   ....[234]....
        /*1ec4*/ 	.word	0x0002f280


	//   ....[235]....
        /*1ec8*/ 	.word	0x0002f2d0


	//   ....[236]....
        /*1ecc*/ 	.word	0x0002f360


	//   ....[237]....
        /*1ed0*/ 	.word	0x0002f3f0


	//   ....[238]....
        /*1ed4*/ 	.word	0x0002f480


	//   ....[239]....
        /*1ed8*/ 	.word	0x0002f510


	//   ....[240]....
        /*1edc*/ 	.word	0x0002f5a0


	//   ....[241]....
        /*1ee0*/ 	.word	0x0002f630


	//   ....[242]....
        /*1ee4*/ 	.word	0x0002f6b0


	//   ....[243]....
        /*1ee8*/ 	.word	0x0002f700


	//   ....[244]....
        /*1eec*/ 	.word	0x0002f7a0


	//   ....[245]....
        /*1ef0*/ 	.word	0x0002f830


	//   ....[246]....
        /*1ef4*/ 	.word	0x0002f8c0


	//   ....[247]....
        /*1ef8*/ 	.word	0x0002f910


	//   ....[248]....
        /*1efc*/ 	.word	0x0002f9a0


	//   ....[249]....
        /*1f00*/ 	.word	0x0002fa30


	//   ....[250]....
        /*1f04*/ 	.word	0x0002fac0


	//   ....[251]....
        /*1f08*/ 	.word	0x0002fb50


	//   ....[252]....
        /*1f0c*/ 	.word	0x0002fbe0


	//   ....[253]....
        /*1f10*/ 	.word	0x0002fc70


	//   ....[254]....
        /*1f14*/ 	.word	0x0002fd30


	//   ....[255]....
        /*1f18*/ 	.word	0x00030010


	//   ....[0]....
        /*1f1c*/ 	.word	0x00030100


	//   ....[1]....
        /*1f20*/ 	.word	0x000301a0


	//   ....[2]....
        /*1f24*/ 	.word	0x000302b0


	//   ....[3]....
        /*1f28*/ 	.word	0x00030370


	//   ....[4]....
        /*1f2c*/ 	.word	0x000303d0


	//   ....[5]....
        /*1f30*/ 	.word	0x000304b0


	//   ....[6]....
        /*1f34*/ 	.word	0x00030510


	//   ....[7]....
        /*1f38*/ 	.word	0x000305f0


	//   ....[8]....
        /*1f3c*/ 	.word	0x00030650


	//   ....[9]....
        /*1f40*/ 	.word	0x00030730


	//   ....[10]....
        /*1f44*/ 	.word	0x00030790


	//   ....[11]....
        /*1f48*/ 	.word	0x000308b0


	//   ....[12]....
        /*1f4c*/ 	.word	0x00030910


	//   ....[13]....
        /*1f50*/ 	.word	0x000309f0


	//   ....[14]....
        /*1f54*/ 	.word	0x00030a50


	//   ....[15]....
        /*1f58*/ 	.word	0x00030b20


	//   ....[16]....
        /*1f5c*/ 	.word	0x00030cc0


	//   ....[17]....
        /*1f60*/ 	.word	0x00030d50


	//   ....[18]....
        /*1f64*/ 	.word	0x00030e70


	//   ....[19]....
        /*1f68*/ 	.word	0x00030ec0


	//   ....[20]....
        /*1f6c*/ 	.word	0x00030fe0


	//   ....[21]....
        /*1f70*/ 	.word	0x00031030


	//   ....[22]....
        /*1f74*/ 	.word	0x00031150


	//   ....[23]....
        /*1f78*/ 	.word	0x000311a0


	//   ....[24]....
        /*1f7c*/ 	.word	0x000312a0


	//   ....[25]....
        /*1f80*/ 	.word	0x00031340


	//   ....[26]....
        /*1f84*/ 	.word	0x000313a0


	//   ....[27]....
        /*1f88*/ 	.word	0x00031490


	//   ....[28]....
        /*1f8c*/ 	.word	0x000314f0


	//   ....[29]....
        /*1f90*/ 	.word	0x000315e0


	//   ....[30]....
        /*1f94*/ 	.word	0x00031640


	//   ....[31]....
        /*1f98*/ 	.word	0x00031720


	//   ....[32]....
        /*1f9c*/ 	.word	0x00031810


	//   ....[33]....
        /*1fa0*/ 	.word	0x00031880


	//   ....[34]....
        /*1fa4*/ 	.word	0x000318e0


	//   ....[35]....
        /*1fa8*/ 	.word	0x000319f0


	//   ....[36]....
        /*1fac*/ 	.word	0x00031a50


	//   ....[37]....
        /*1fb0*/ 	.word	0x00031b60


	//   ....[38]....
        /*1fb4*/ 	.word	0x00031bc0


	//   ....[39]....
        /*1fb8*/ 	.word	0x00031cd0


	//   ....[40]....
        /*1fbc*/ 	.word	0x00031d30


	//   ....[41]....
        /*1fc0*/ 	.word	0x00031e40


	//   ....[42]....
        /*1fc4*/ 	.word	0x00031ea0


	//   ....[43]....
        /*1fc8*/ 	.word	0x00031fb0


	//   ....[44]....
        /*1fcc*/ 	.word	0x00032010


	//   ....[45]....
        /*1fd0*/ 	.word	0x00032110


	//   ....[46]....
        /*1fd4*/ 	.word	0x00032170


	//   ....[47]....
        /*1fd8*/ 	.word	0x00032250


	//   ....[48]....
        /*1fdc*/ 	.word	0x000323d0


	//   ....[49]....
        /*1fe0*/ 	.word	0x00032470


	//   ....[50]....
        /*1fe4*/ 	.word	0x000324d0


	//   ....[51]....
        /*1fe8*/ 	.word	0x00032590


	//   ....[52]....
        /*1fec*/ 	.word	0x000325f0


	//   ....[53]....
        /*1ff0*/ 	.word	0x000326b0


	//   ....[54]....
        /*1ff4*/ 	.word	0x00032710


	//   ....[55]....
        /*1ff8*/ 	.word	0x000327d0


	//   ....[56]....
        /*1ffc*/ 	.word	0x00032830


	//   ....[57]....
        /*2000*/ 	.word	0x000328f0


	//   ....[58]....
        /*2004*/ 	.word	0x00032950


	//   ....[59]....
        /*2008*/ 	.word	0x00032a10


	//   ....[60]....
        /*200c*/ 	.word	0x00032a70


	//   ....[61]....
        /*2010*/ 	.word	0x00032b30


	//   ....[62]....
        /*2014*/ 	.word	0x00032b90


	//   ....[63]....
        /*2018*/ 	.word	0x00032c50


	//   ....[64]....
        /*201c*/ 	.word	0x00032d40


	//   ....[65]....
        /*2020*/ 	.word	0x00032dd0


	//   ....[66]....
        /*2024*/ 	.word	0x00032e30


	//   ....[67]....
        /*2028*/ 	.word	0x00032ef0


	//   ....[68]....
        /*202c*/ 	.word	0x00032f50


	//   ....[69]....
        /*2030*/ 	.word	0x00033010


	//   ....[70]....
        /*2034*/ 	.word	0x00033070


	//   ....[71]....
        /*2038*/ 	.word	0x00033130


	//   ....[72]....
        /*203c*/ 	.word	0x00033190


	//   ....[73]....
        /*2040*/ 	.word	0x00033250


	//   ....[74]....
        /*2044*/ 	.word	0x000332b0


	//   ....[75]....
        /*2048*/ 	.word	0x00033370


	//   ....[76]....
        /*204c*/ 	.word	0x000333d0


	//   ....[77]....
        /*2050*/ 	.word	0x00033490


	//   ....[78]....
        /*2054*/ 	.word	0x000334f0


	//   ....[79]....
        /*2058*/ 	.word	0x000335b0


	//   ....[80]....
        /*205c*/ 	.word	0x00033790


	//   ....[81]....
        /*2060*/ 	.word	0x00033830


	//   ....[82]....
        /*2064*/ 	.word	0x000339b0


	//   ....[83]....
        /*2068*/ 	.word	0x00033a20


	//   ....[84]....
        /*206c*/ 	.word	0x00033a90


	//   ....[85]....
        /*2070*/ 	.word	0x00033b00


	//   ....[86]....
        /*2074*/ 	.word	0x00033b70


	//   ....[87]....
        /*2078*/ 	.word	0x00033bf0


	//   ....[88]....
        /*207c*/ 	.word	0x00033c70


	//   ....[89]....
        /*2080*/ 	.word	0x00033d00


	//   ....[90]....
        /*2084*/ 	.word	0x00033d70


	//   ....[91]....
        /*2088*/ 	.word	0x00033de0


	//   ....[92]....
        /*208c*/ 	.word	0x00033e50


	//   ....[93]....
        /*2090*/ 	.word	0x00033ed0


	//   ....[94]....
        /*2094*/ 	.word	0x00033f40


	//   ....[95]....
        /*2098*/ 	.word	0x00033fe0


	//   ....[96]....
        /*209c*/ 	.word	0x00034030


	//   ....[97]....
        /*20a0*/ 	.word	0x000340c0


	//   ....[98]....
        /*20a4*/ 	.word	0x000341f0


	//----- nvinfo : EIATTR_REG_RECONFIG
	.align		4
.L_398:
        /*20a8*/ 	.byte	0x01, 0x54
	.zero		2


	//----- nvinfo : EIATTR_SYSCALL_OFFSETS
	.align		4
        /*20ac*/ 	.byte	0x04, 0x46
        /*20ae*/ 	.short	(.L_400 - .L_399)


	//   ....[0]....
.L_399:
        /*20b0*/ 	.word	0x000025a0


	//   ....[1]....
        /*20b4*/ 	.word	0x000026f0


	//   ....[2]....
        /*20b8*/ 	.word	0x0000dc30


	//   ....[3]....
        /*20bc*/ 	.word	0x0000df50


	//   ....[4]....
        /*20c0*/ 	.word	0x00024430


	//   ....[5]....
        /*20c4*/ 	.word	0x000245c0


	//   ....[6]....
        /*20c8*/ 	.word	0x00024710


	//   ....[7]....
        /*20cc*/ 	.word	0x00024860


	//   ....[8]....
        /*20d0*/ 	.word	0x00025f40


	//----- nvinfo : EIATTR_MBARRIER_INSTR_OFFSETS
	.align		4
.L_400:
        /*20d4*/ 	.byte	0x04, 0x39
        /*20d6*/ 	.short	(.L_402 - .L_401)


	//   ....[0]....
.L_401:
        /*20d8*/ 	.word	0x00000270
        /*20dc*/ 	.word	0x000000ff
        /*20e0*/ 	.word	0x00038800
        /*20e4*/ 	.short	0x0100
        /*20e6*/ 	.byte	0x08
	.zero		1


	//   ....[1]....
        /*20e8*/ 	.word	0x00000280
        /*20ec*/ 	.word	0x000000ff
        /*20f0*/ 	.word	0x00038820
        /*20f4*/ 	.short	0x0100
        /*20f6*/ 	.byte	0x08
	.zero		1


	//   ....[2]....
        /*20f8*/ 	.word	0x00000370
        /*20fc*/ 	.word	0x000000ff
        /*2100*/ 	.word	0x00038830
        /*2104*/ 	.short	0x0100
        /*2106*/ 	.byte	0x08
	.zero		1


	//   ....[3]....
        /*2108*/ 	.word	0x00000380
        /*210c*/ 	.word	0x000000ff
        /*2110*/ 	.word	0x00038840
        /*2114*/ 	.short	0x0100
        /*2116*/ 	.byte	0x08
	.zero		1


	//   ....[4]....
        /*2118*/ 	.word	0x00000390
        /*211c*/ 	.word	0x000000ff
        /*2120*/ 	.word	0x00038838
        /*2124*/ 	.short	0x0100
        /*2126*/ 	.byte	0x08
	.zero		1


	//   ....[5]....
        /*2128*/ 	.word	0x000003a0
        /*212c*/ 	.word	0x000000ff
        /*2130*/ 	.word	0x00038848
        /*2134*/ 	.short	0x0100
        /*2136*/ 	.byte	0x08
	.zero		1


	//   ....[6]....
        /*2138*/ 	.word	0x000004d0
        /*213c*/ 	.word	0x000000ff
        /*2140*/ 	.word	0x00038850
        /*2144*/ 	.short	0x0100
        /*2146*/ 	.byte	0x08
	.zero		1


	//   ....[7]....
        /*2148*/ 	.word	0x000004e0
        /*214c*/ 	.word	0x000000ff
        /*2150*/ 	.word	0x00038860
        /*2154*/ 	.short	0x0100
        /*2156*/ 	.byte	0x08
	.zero		1


	//   ....[8]....
        /*2158*/ 	.word	0x000004f0
        /*215c*/ 	.word	0x000000ff
        /*2160*/ 	.word	0x00038858
        /*2164*/ 	.short	0x0100
        /*2166*/ 	.byte	0x08
	.zero		1


	//   ....[9]....
        /*2168*/ 	.word	0x00000500
        /*216c*/ 	.word	0x000000ff
        /*2170*/ 	.word	0x00038868
        /*2174*/ 	.short	0x0100
        /*2176*/ 	.byte	0x08
	.zero		1


	//   ....[10]....
        /*2178*/ 	.word	0x000005f0
        /*217c*/ 	.word	0x000000ff
        /*2180*/ 	.word	0x00038870
        /*2184*/ 	.short	0x0100
        /*2186*/ 	.byte	0x06
	.zero		1


	//   ....[11]....
        /*2188*/ 	.word	0x00000600
        /*218c*/ 	.word	0x000000ff
        /*2190*/ 	.word	0x00038880
        /*2194*/ 	.short	0x0100
        /*2196*/ 	.byte	0x06
	.zero		1


	//   ....[12]....
        /*2198*/ 	.word	0x00000610
        /*219c*/ 	.word	0x000000ff
        /*21a0*/ 	.word	0x00038878
        /*21a4*/ 	.short	0x0100
        /*21a6*/ 	.byte	0x06
	.zero		1


	//   ....[13]....
        /*21a8*/ 	.word	0x00000620
        /*21ac*/ 	.word	0x000000ff
        /*21b0*/ 	.word	0x00038888
        /*21b4*/ 	.short	0x0100
        /*21b6*/ 	.byte	0x06
	.zero		1


	//   ....[14]....
        /*21b8*/ 	.word	0x00000750
        /*21bc*/ 	.word	0x000000ff
        /*21c0*/ 	.word	0x00038890
        /*21c4*/ 	.short	0x0100
        /*21c6*/ 	.byte	0x08
	.zero		1


	//   ....[15]....
        /*21c8*/ 	.word	0x00000760
        /*21cc*/ 	.word	0x000000ff
        /*21d0*/ 	.word	0x000388a0
        /*21d4*/ 	.short	0x0100
        /*21d6*/ 	.byte	0x08
	.zero		1


	//   ....[16]....
        /*21d8*/ 	.word	0x00000770
        /*21dc*/ 	.word	0x000000ff
        /*21e0*/ 	.word	0x00038898
        /*21e4*/ 	.short	0x0100
        /*21e6*/ 	.byte	0x08
	.zero		1


	//   ....[17]....
        /*21e8*/ 	.word	0x00000780
        /*21ec*/ 	.word	0x000000ff
        /*21f0*/ 	.word	0x000388a8
        /*21f4*/ 	.short	0x0100
        /*21f6*/ 	.byte	0x08
	.zero		1


	//   ....[18]....
        /*21f8*/ 	.word	0x000008c0
        /*21fc*/ 	.word	0x000000ff
        /*2200*/ 	.word	0x000388b0
        /*2204*/ 	.short	0x0100
        /*2206*/ 	.byte	0x08
	.zero		1


	//   ....[19]....
        /*2208*/ 	.word	0x000008d0
        /*220c*/ 	.word	0x000000ff
        /*2210*/ 	.word	0x000388c0
        /*2214*/ 	.short	0x0100
        /*2216*/ 	.byte	0x08
	.zero		1


	//   ....[20]....
        /*2218*/ 	.word	0x000008e0
        /*221c*/ 	.word	0x000000ff
        /*2220*/ 	.word	0x000388b8
        /*2224*/ 	.short	0x0100
        /*2226*/ 	.byte	0x08
	.zero		1


	//   ....[21]....
        /*2228*/ 	.word	0x000008f0
        /*222c*/ 	.word	0x000000ff
        /*2230*/ 	.word	0x000388c8
        /*2234*/ 	.short	0x0100
        /*2236*/ 	.byte	0x08
	.zero		1


	//   ....[22]....
        /*2238*/ 	.word	0x00003c20
        /*223c*/ 	.word	0x00000051
        /*2240*/ 	.word	0x00038890
        /*2244*/ 	.short	0x010a
        /*2246*/ 	.byte	0x3f
	.zero		1


	//   ....[23]....
        /*2248*/ 	.word	0x00008030
        /*224c*/ 	.word	0x00000051
        /*2250*/ 	.word	0x00038890
        /*2254*/ 	.short	0x010a
        /*2256*/ 	.byte	0x3f
	.zero		1


	//   ....[24]....
        /*2258*/ 	.word	0x0000c2a0
        /*225c*/ 	.word	0x00000051
        /*2260*/ 	.word	0x00038890
        /*2264*/ 	.short	0x010a
        /*2266*/ 	.byte	0x3f
	.zero		1


	//   ....[25]....
        /*2268*/ 	.word	0x0000c990
        /*226c*/ 	.word	0x0000000b
        /*2270*/ 	.word	0x00000000
        /*2274*/ 	.short	0x0101
        /*2276*/ 	.byte	0x3f
	.zero		1


	//   ....[26]....
        /*2278*/ 	.word	0x0000c9d0
        /*227c*/ 	.word	0x00000051
        /*2280*/ 	.word	0x000388b0
        /*2284*/ 	.short	0x010a
        /*2286*/ 	.byte	0x3f
	.zero		1


	//   ....[27]....
        /*2288*/ 	.word	0x0000cfe0
        /*228c*/ 	.word	0x00000051
        /*2290*/ 	.word	0x00000000
        /*2294*/ 	.short	0x0101
        /*2296*/ 	.byte	0x3f
	.zero		1


	//   ....[28]....
        /*2298*/ 	.word	0x0000dcc0
        /*229c*/ 	.word	0x00000013
        /*22a0*/ 	.word	0x00038800
        /*22a4*/ 	.short	0x010a
        /*22a6*/ 	.byte	0x3f
	.zero		1


	//   ....[29]....
        /*22a8*/ 	.word	0x0000dd10
        /*22ac*/ 	.word	0x00000013
        /*22b0*/ 	.word	0x00038800
        /*22b4*/ 	.short	0x010a
        /*22b6*/ 	.byte	0x3f
	.zero		1


	//   ....[30]....
        /*22b8*/ 	.word	0x0000e230
        /*22bc*/ 	.word	0x00000013
        /*22c0*/ 	.word	0x00038800
        /*22c4*/ 	.short	0x010a
        /*22c6*/ 	.byte	0x3f
	.zero		1


	//   ....[31]....
        /*22c8*/ 	.word	0x00011890
        /*22cc*/ 	.word	0x00000013
        /*22d0*/ 	.word	0x00038800
        /*22d4*/ 	.short	0x010a
        /*22d6*/ 	.byte	0x3f
	.zero		1


	//   ....[32]....
        /*22d8*/ 	.word	0x000150c0
        /*22dc*/ 	.word	0x00000003
        /*22e0*/ 	.word	0x00038830
        /*22e4*/ 	.short	0x010a
        /*22e6*/ 	.byte	0x3f
	.zero		1


	//   ....[33]....
        /*22e8*/ 	.word	0x00015100
        /*22ec*/ 	.word	0x00000003
        /*22f0*/ 	.word	0x00038830
        /*22f4*/ 	.short	0x010a
        /*22f6*/ 	.byte	0x3f
	.zero		1


	//   ....[34]....
        /*22f8*/ 	.word	0x00016bf0
        /*22fc*/ 	.word	0x0000002b
        /*2300*/ 	.word	0x00000000
        /*2304*/ 	.short	0x0101
        /*2306*/ 	.byte	0x3f
	.zero		1


	//   ....[35]....
        /*2308*/ 	.word	0x000170d0
        /*230c*/ 	.word	0x00000003
        /*2310*/ 	.word	0x00038850
        /*2314*/ 	.short	0x010a
        /*2316*/ 	.byte	0x3f
	.zero		1


	//   ....[36]....
        /*2318*/ 	.word	0x00017120
        /*231c*/ 	.word	0x00000003
        /*2320*/ 	.word	0x00038850
        /*2324*/ 	.short	0x010a
        /*2326*/ 	.byte	0x3f
	.zero		1


	//   ....[37]....
        /*2328*/ 	.word	0x00017400
        /*232c*/ 	.word	0x00000003
        /*2330*/ 	.word	0x00000000
        /*2334*/ 	.short	0x0101
        /*2336*/ 	.byte	0x3f
	.zero		1


	//   ....[38]....
        /*2338*/ 	.word	0x00017550
        /*233c*/ 	.word	0x00000005
        /*2340*/ 	.word	0x00038830
        /*2344*/ 	.short	0x010a
        /*2346*/ 	.byte	0x3f
	.zero		1


	//   ....[39]....
        /*2348*/ 	.word	0x000175d0
        /*234c*/ 	.word	0x00000005
        /*2350*/ 	.word	0x00038830
        /*2354*/ 	.short	0x010a
        /*2356*/ 	.byte	0x3f
	.zero		1


	//   ....[40]....
        /*2358*/ 	.word	0x00018440
        /*235c*/ 	.word	0x0000009a
        /*2360*/ 	.word	0x00000000
        /*2364*/ 	.short	0x0101
        /*2366*/ 	.byte	0x3f
	.zero		1


	//   ....[41]....
        /*2368*/ 	.word	0x000195e0
        /*236c*/ 	.word	0x00000005
        /*2370*/ 	.word	0x00038850
        /*2374*/ 	.short	0x010a
        /*2376*/ 	.byte	0x3f
	.zero		1


	//   ....[42]....
        /*2378*/ 	.word	0x00019630
        /*237c*/ 	.word	0x00000005
        /*2380*/ 	.word	0x00038850
        /*2384*/ 	.short	0x010a
        /*2386*/ 	.byte	0x3f
	.zero		1


	//   ....[43]....
        /*2388*/ 	.word	0x00019910
        /*238c*/ 	.word	0x00000005
        /*2390*/ 	.word	0x00000000
        /*2394*/ 	.short	0x0101
        /*2396*/ 	.byte	0x3f
	.zero		1


	//   ....[44]....
        /*2398*/ 	.word	0x0001d960
        /*239c*/ 	.word	0x00000000
        /*23a0*/ 	.word	0x00000000
        /*23a4*/ 	.short	0x0101
        /*23a6*/ 	.byte	0x3f
	.zero		1


	//   ....[45]....
        /*23a8*/ 	.word	0x0001e310
        /*23ac*/ 	.word	0x0000000b
        /*23b0*/ 	.word	0x00000000
        /*23b4*/ 	.short	0x0101
        /*23b6*/ 	.byte	0x3f
	.zero		1


	//   ....[46]....
        /*23b8*/ 	.word	0x00023090
        /*23bc*/ 	.word	0x00000010
        /*23c0*/ 	.word	0x00038820
        /*23c4*/ 	.short	0x010a
        /*23c6*/ 	.byte	0x3f
	.zero		1


	//   ....[47]....
        /*23c8*/ 	.word	0x00023120
        /*23cc*/ 	.word	0x00000009
        /*23d0*/ 	.word	0x000388a0
        /*23d4*/ 	.short	0x010a
        /*23d6*/ 	.byte	0x3f
	.zero		1


	//   ....[48]....
        /*23d8*/ 	.word	0x00023470
        /*23dc*/ 	.word	0x00000009
        /*23e0*/ 	.word	0x000388c0
        /*23e4*/ 	.short	0x010a
        /*23e6*/ 	.byte	0x3f
	.zero		1


	//   ....[49]....
        /*23e8*/ 	.word	0x00023890
        /*23ec*/ 	.word	0x00000009
        /*23f0*/ 	.word	0x000388a0
        /*23f4*/ 	.short	0x010a
        /*23f6*/ 	.byte	0x3f
	.zero		1


	//   ....[50]....
        /*23f8*/ 	.word	0x00023bd0
        /*23fc*/ 	.word	0x00000009
        /*2400*/ 	.word	0x000388c0
        /*2404*/ 	.short	0x010a
        /*2406*/ 	.byte	0x3f
	.zero		1


	//   ....[51]....
        /*2408*/ 	.word	0x00024c60
        /*240c*/ 	.word	0x00000006
        /*2410*/ 	.word	0x00038880
        /*2414*/ 	.short	0x010a
        /*2416*/ 	.byte	0x3f
	.zero		1


	//   ....[52]....
        /*2418*/ 	.word	0x000253f0
        /*241c*/ 	.word	0x00000006
        /*2420*/ 	.word	0x00038870
        /*2424*/ 	.short	0x0107
        /*2426*/ 	.byte	0x3f
	.zero		1


	//   ....[53]....
        /*2428*/ 	.word	0x000254b0
        /*242c*/ 	.word	0x00000006
        /*2430*/ 	.word	0x00038870
        /*2434*/ 	.short	0x0101
        /*2436*/ 	.byte	0x3f
	.zero		1


	//   ....[54]....
        /*2438*/ 	.word	0x000254e0
        /*243c*/ 	.word	0x00000006
        /*2440*/ 	.word	0x00038840
        /*2444*/ 	.short	0x010a
        /*2446*/ 	.byte	0x3f
	.zero		1


	//   ....[55]....
        /*2448*/ 	.word	0x00025c40
        /*244c*/ 	.word	0x00000006
        /*2450*/ 	.word	0x00038830
        /*2454*/ 	.short	0x0107
        /*2456*/ 	.byte	0x3f
	.zero		1


	//   ....[56]....
        /*2458*/ 	.word	0x00025d10
        /*245c*/ 	.word	0x00000006
        /*2460*/ 	.word	0x00038830
        /*2464*/ 	.short	0x0101
        /*2466*/ 	.byte	0x3f
	.zero		1


	//   ....[57]....
        /*2468*/ 	.word	0x00026870
        /*246c*/ 	.word	0x00000010
        /*2470*/ 	.word	0x00038800
        /*2474*/ 	.short	0x0107
        /*2476*/ 	.byte	0x3f
	.zero		1


	//   ....[58]....
        /*2478*/ 	.word	0x00026980
        /*247c*/ 	.word	0x00000010
        /*2480*/ 	.word	0x00038800
        /*2484*/ 	.short	0x0101
        /*2486*/ 	.byte	0x3f
	.zero		1


	//   ....[59]....
        /*2488*/ 	.word	0x000269a0
        /*248c*/ 	.word	0x00000010
        /*2490*/ 	.word	0x00038820
        /*2494*/ 	.short	0x010a
        /*2496*/ 	.byte	0x3f
	.zero		1


	//   ....[60]....
        /*2498*/ 	.word	0x00026cc0
        /*249c*/ 	.word	0x00000000
        /*24a0*/ 	.word	0x00038880
        /*24a4*/ 	.short	0x010a
        /*24a6*/ 	.byte	0x3f
	.zero		1


	//   ....[61]....
        /*24a8*/ 	.word	0x000271d0
        /*24ac*/ 	.word	0x00000000
        /*24b0*/ 	.word	0x00038870
        /*24b4*/ 	.short	0x0107
        /*24b6*/ 	.byte	0x3f
	.zero		1


	//   ....[62]....
        /*24b8*/ 	.word	0x00027290
        /*24bc*/ 	.word	0x00000000
        /*24c0*/ 	.word	0x00038870
        /*24c4*/ 	.short	0x0101
        /*24c6*/ 	.byte	0x3f
	.zero		1


	//   ....[63]....
        /*24c8*/ 	.word	0x000272c0
        /*24cc*/ 	.word	0x00000000
        /*24d0*/ 	.word	0x00038840
        /*24d4*/ 	.short	0x010a
        /*24d6*/ 	.byte	0x3f
	.zero		1


	//   ....[64]....
        /*24d8*/ 	.word	0x000277b0
        /*24dc*/ 	.word	0x00000000
        /*24e0*/ 	.word	0x00038830
        /*24e4*/ 	.short	0x0107
        /*24e6*/ 	.byte	0x3f
	.zero		1


	//   ....[65]....
        /*24e8*/ 	.word	0x00027870
        /*24ec*/ 	.word	0x00000000
        /*24f0*/ 	.word	0x00038830
        /*24f4*/ 	.short	0x0101
        /*24f6*/ 	.byte	0x3f
	.zero		1


	//   ....[66]....
        /*24f8*/ 	.word	0x00027900
        /*24fc*/ 	.word	0x00000002
        /*2500*/ 	.word	0x00038870
        /*2504*/ 	.short	0x010a
        /*2506*/ 	.byte	0x3f
	.zero		1


	//   ....[67]....
        /*2508*/ 	.word	0x00027990
        /*250c*/ 	.word	0x00000002
        /*2510*/ 	.word	0x00038860
        /*2514*/ 	.short	0x010a
        /*2516*/ 	.byte	0x3f
	.zero		1


	//   ....[68]....
        /*2518*/ 	.word	0x00028330
        /*251c*/ 	.word	0x00000002
        /*2520*/ 	.word	0x00038850
        /*2524*/ 	.short	0x0101
        /*2526*/ 	.byte	0x3f
	.zero		1


	//   ....[69]....
        /*2528*/ 	.word	0x000283c0
        /*252c*/ 	.word	0x00000002
        /*2530*/ 	.word	0x00000000
        /*2534*/ 	.short	0x0101
        /*2536*/ 	.byte	0x3f
	.zero		1


	//   ....[70]....
        /*2538*/ 	.word	0x00028580
        /*253c*/ 	.word	0x00000000
        /*2540*/ 	.word	0x00038870
        /*2544*/ 	.short	0x010a
        /*2546*/ 	.byte	0x3f
	.zero		1


	//   ....[71]....
        /*2548*/ 	.word	0x00028600
        /*254c*/ 	.word	0x00000000
        /*2550*/ 	.word	0x00038860
        /*2554*/ 	.short	0x010a
        /*2556*/ 	.byte	0x3f
	.zero		1


	//   ....[72]....
        /*2558*/ 	.word	0x00028fb0
        /*255c*/ 	.word	0x00000000
        /*2560*/ 	.word	0x00038850
        /*2564*/ 	.short	0x0101
        /*2566*/ 	.byte	0x3f
	.zero		1


	//   ....[73]....
        /*2568*/ 	.word	0x00029070
        /*256c*/ 	.word	0x00000000
        /*2570*/ 	.word	0x00000000
        /*2574*/ 	.short	0x0101
        /*2576*/ 	.byte	0x3f
	.zero		1


	//   ....[74]....
        /*2578*/ 	.word	0x00029d90
        /*257c*/ 	.word	0x00000004
        /*2580*/ 	.word	0x00038820
        /*2584*/ 	.short	0x010a
        /*2586*/ 	.byte	0x3f
	.zero		1


	//   ....[75]....
        /*2588*/ 	.word	0x00029f20
        /*258c*/ 	.word	0x00000005
        /*2590*/ 	.word	0x00038840
        /*2594*/ 	.short	0x010a
        /*2596*/ 	.byte	0x3f
	.zero		1


	//   ....[76]....
        /*2598*/ 	.word	0x00029fc0
        /*259c*/ 	.word	0x0000001d
        /*25a0*/ 	.word	0x00038840
        /*25a4*/ 	.short	0x010a
        /*25a6*/ 	.byte	0x3f
	.zero		1


	//   ....[77]....
        /*25a8*/ 	.word	0x0002a000
        /*25ac*/ 	.word	0x00000005
        /*25b0*/ 	.word	0x00038860
        /*25b4*/ 	.short	0x010a
        /*25b6*/ 	.byte	0x3f
	.zero		1


	//   ....[78]....
        /*25b8*/ 	.word	0x0002a040
        /*25bc*/ 	.word	0x0000001d
        /*25c0*/ 	.word	0x00038860
        /*25c4*/ 	.short	0x010a
        /*25c6*/ 	.byte	0x3f
	.zero		1


	//   ....[79]....
        /*25c8*/ 	.word	0x0002a080
        /*25cc*/ 	.word	0x00000005
        /*25d0*/ 	.word	0x00038880
        /*25d4*/ 	.short	0x010a
        /*25d6*/ 	.byte	0x3f
	.zero		1


	//   ....[80]....
        /*25d8*/ 	.word	0x0002a0c0
        /*25dc*/ 	.word	0x0000001d
        /*25e0*/ 	.word	0x00038880
        /*25e4*/ 	.short	0x010a
        /*25e6*/ 	.byte	0x3f
	.zero		1


	//   ....[81]....
        /*25e8*/ 	.word	0x0002a120
        /*25ec*/ 	.word	0x00000051
        /*25f0*/ 	.word	0x00038890
        /*25f4*/ 	.short	0x010a
        /*25f6*/ 	.byte	0x3f
	.zero		1


	//   ....[82]....
        /*25f8*/ 	.word	0x0002a630
        /*25fc*/ 	.word	0x00000051
        /*2600*/ 	.word	0x00038890
        /*2604*/ 	.short	0x010a
        /*2606*/ 	.byte	0x3f
	.zero		1


	//   ....[83]....
        /*2608*/ 	.word	0x0002ab40
        /*260c*/ 	.word	0x00000051
        /*2610*/ 	.word	0x00038890
        /*2614*/ 	.short	0x010a
        /*2616*/ 	.byte	0x3f
	.zero		1


	//   ....[84]....
        /*2618*/ 	.word	0x0002b010
        /*261c*/ 	.word	0x00000051
        /*2620*/ 	.word	0x000388b0
        /*2624*/ 	.short	0x010a
        /*2626*/ 	.byte	0x3f
	.zero		1


	//   ....[85]....
        /*2628*/ 	.word	0x0002b2c0
        /*262c*/ 	.word	0x00000013
        /*2630*/ 	.word	0x00038800
        /*2634*/ 	.short	0x010a
        /*2636*/ 	.byte	0x3f
	.zero		1


	//   ....[86]....
        /*2638*/ 	.word	0x0002b4d0
        /*263c*/ 	.word	0x00000013
        /*2640*/ 	.word	0x00038800
        /*2644*/ 	.short	0x010a
        /*2646*/ 	.byte	0x3f
	.zero		1


	//   ....[87]....
        /*2648*/ 	.word	0x0002b520
        /*264c*/ 	.word	0x00000003
        /*2650*/ 	.word	0x00038830
        /*2654*/ 	.short	0x010a
        /*2656*/ 	.byte	0x3f
	.zero		1


	//   ....[88]....
        /*2658*/ 	.word	0x0002b570
        /*265c*/ 	.word	0x00000003
        /*2660*/ 	.word	0x00038850
        /*2664*/ 	.short	0x010a
        /*2666*/ 	.byte	0x3f
	.zero		1


	//   ....[89]....
        /*2668*/ 	.word	0x0002b5c0
        /*266c*/ 	.word	0x00000005
        /*2670*/ 	.word	0x00038830
        /*2674*/ 	.short	0x010a
        /*2676*/ 	.byte	0x3f
	.zero		1


	//   ....[90]....
        /*2678*/ 	.word	0x0002b610
        /*267c*/ 	.word	0x00000005
        /*2680*/ 	.word	0x00038850
        /*2684*/ 	.short	0x010a
        /*2686*/ 	.byte	0x3f
	.zero		1


	//   ....[91]....
        /*2688*/ 	.word	0x0002fdf0
        /*268c*/ 	.word	0x00000010
        /*2690*/ 	.word	0x00038820
        /*2694*/ 	.short	0x010a
        /*2696*/ 	.byte	0x3f
	.zero		1


	//   ....[92]....
        /*2698*/ 	.word	0x0002fe40
        /*269c*/ 	.word	0x00000009
        /*26a0*/ 	.word	0x000388a0
        /*26a4*/ 	.short	0x010a
        /*26a6*/ 	.byte	0x3f
	.zero		1


	//   ....[93]....
        /*26a8*/ 	.word	0x0002fe90
        /*26ac*/ 	.word	0x00000009
        /*26b0*/ 	.word	0x000388c0
        /*26b4*/ 	.short	0x010a
        /*26b6*/ 	.byte	0x3f
	.zero		1


	//   ....[94]....
        /*26b8*/ 	.word	0x0002fee0
        /*26bc*/ 	.word	0x00000009
        /*26c0*/ 	.word	0x000388a0
        /*26c4*/ 	.short	0x010a
        /*26c6*/ 	.byte	0x3f
	.zero		1


	//   ....[95]....
        /*26c8*/ 	.word	0x0002ff30
        /*26cc*/ 	.word	0x00000009
        /*26d0*/ 	.word	0x000388c0
        /*26d4*/ 	.short	0x010a
        /*26d6*/ 	.byte	0x3f
	.zero		1


	//   ....[96]....
        /*26d8*/ 	.word	0x00030050
        /*26dc*/ 	.word	0x00000006
        /*26e0*/ 	.word	0x00038880
        /*26e4*/ 	.short	0x010a
        /*26e6*/ 	.byte	0x3f
	.zero		1


	//   ....[97]....
        /*26e8*/ 	.word	0x00030c10
        /*26ec*/ 	.word	0x00000006
        /*26f0*/ 	.word	0x00038840
        /*26f4*/ 	.short	0x010a
        /*26f6*/ 	.byte	0x3f
	.zero		1


	//   ....[98]....
        /*26f8*/ 	.word	0x000322d0
        /*26fc*/ 	.word	0x00000010
        /*2700*/ 	.word	0x00038820
        /*2704*/ 	.short	0x010a
        /*2706*/ 	.byte	0x3f
	.zero		1


	//   ....[99]....
        /*2708*/ 	.word	0x00032320
        /*270c*/ 	.word	0x00000000
        /*2710*/ 	.word	0x00038880
        /*2714*/ 	.short	0x010a
        /*2716*/ 	.byte	0x3f
	.zero		1


	//   ....[100]....
        /*2718*/ 	.word	0x00032c90
        /*271c*/ 	.word	0x00000000
        /*2720*/ 	.word	0x00038840
        /*2724*/ 	.short	0x010a
        /*2726*/ 	.byte	0x3f
	.zero		1


	//   ....[101]....
        /*2728*/ 	.word	0x000335f0
        /*272c*/ 	.word	0x00000002
        /*2730*/ 	.word	0x00038870
        /*2734*/ 	.short	0x010a
        /*2736*/ 	.byte	0x3f
	.zero		1


	//   ....[102]....
        /*2738*/ 	.word	0x00033640
        /*273c*/ 	.word	0x00000002
        /*2740*/ 	.word	0x00038860
        /*2744*/ 	.short	0x010a
        /*2746*/ 	.byte	0x3f
	.zero		1


	//   ....[103]....
        /*2748*/ 	.word	0x00033690
        /*274c*/ 	.word	0x00000000
        /*2750*/ 	.word	0x00038870
        /*2754*/ 	.short	0x010a
        /*2756*/ 	.byte	0x3f
	.zero		1


	//   ....[104]....
        /*2758*/ 	.word	0x000336e0
        /*275c*/ 	.word	0x00000000
        /*2760*/ 	.word	0x00038860
        /*2764*/ 	.short	0x010a
        /*2766*/ 	.byte	0x3f
	.zero		1


	//   ....[105]....
        /*2768*/ 	.word	0x00034110
        /*276c*/ 	.word	0x00000004
        /*2770*/ 	.word	0x00038820
        /*2774*/ 	.short	0x010a
        /*2776*/ 	.byte	0x3f
	.zero		1


	//   ....[106]....
        /*2778*/ 	.word	0x000342b0
        /*277c*/ 	.word	0x00000005
        /*2780*/ 	.word	0x00038840
        /*2784*/ 	.short	0x010a
        /*2786*/ 	.byte	0x3f
	.zero		1


	//   ....[107]....
        /*2788*/ 	.word	0x00034300
        /*278c*/ 	.word	0x0000001d
        /*2790*/ 	.word	0x00038840
        /*2794*/ 	.short	0x010a
        /*2796*/ 	.byte	0x3f
	.zero		1


	//   ....[108]....
        /*2798*/ 	.word	0x00034350
        /*279c*/ 	.word	0x00000005
        /*27a0*/ 	.word	0x00038860
        /*27a4*/ 	.short	0x010a
        /*27a6*/ 	.byte	0x3f
	.zero		1


	//   ....[109]....
        /*27a8*/ 	.word	0x000343a0
        /*27ac*/ 	.word	0x0000001d
        /*27b0*/ 	.word	0x00038860
        /*27b4*/ 	.short	0x010a
        /*27b6*/ 	.byte	0x3f
	.zero		1


	//   ....[110]....
        /*27b8*/ 	.word	0x000343f0
        /*27bc*/ 	.word	0x00000005
        /*27c0*/ 	.word	0x00038880
        /*27c4*/ 	.short	0x010a
        /*27c6*/ 	.byte	0x3f
	.zero		1


	//----- nvinfo : EIATTR_NUM_MBARRIERS
	.align		4
.L_402:
        /*27c8*/ 	.byte	0x03, 0x38
        /*27ca*/ 	.short	0x0016


	//----- nvinfo : EIATTR_EXIT_INSTR_OFFSETS
	.align		4
        /*27cc*/ 	.byte	0x04, 0x1c
        /*27ce*/ 	.short	(.L_404 - .L_403)


	//   ....[0]....
.L_403:
        /*27d0*/ 	.word	0x0002a110


	//----- nvinfo : EIATTR_MAX_THREADS
	.align		4
.L_404:
        /*27d4*/ 	.byte	0x04, 0x05
        /*27d6*/ 	.short	(.L_406 - .L_405)
.L_405:
        /*27d8*/ 	.word	0x00000180
        /*27dc*/ 	.word	0x00000001
        /*27e0*/ 	.word	0x00000001


	//----- nvinfo : EIATTR_CRS_STACK_SIZE
	.align		4
.L_406:
        /*27e4*/ 	.byte	0x04, 0x1e
        /*27e6*/ 	.short	(.L_408 - .L_407)
.L_407:
        /*27e8*/ 	.word	0x00000000


	//----- nvinfo : EIATTR_CBANK_PARAM_SIZE
	.align		4
.L_408:
        /*27ec*/ 	.byte	0x03, 0x19
        /*27ee*/ 	.short	0x0af0


	//----- nvinfo : EIATTR_PARAM_CBANK
	.align		4
        /*27f0*/ 	.byte	0x04, 0x0a
        /*27f2*/ 	.short	(.L_410 - .L_409)
	.align		4
.L_409:
        /*27f4*/ 	.word	index@(.nv.constant0._ZN7cutlass13device_kernelIN5flash11enable_sm90INS1_16FlashAttnFwdSm90INS1_25CollectiveMainloopFwdSm90ILi2EN4cute5tupleIJNS5_1CILi1EEES8_S8_EEENS6_IJNS7_ILi128EEESA_NS7_ILi256EEEEEELi256ENS_12float_e4m3_tEfNS_4arch4Sm90ELb0ELb0ELb0ELb1ELb1ELb1ELb0ELb1ELb0ELb1ELb1ELb0EEENS1_21CollectiveEpilogueFwdINS6_IJSA_SB_SA_EEES9_NS_10bfloat16_tESF_Li256ELb1ELb1ELb1ELb1EEENS1_36VarlenDynamicPersistentTileSchedulerILi128ELi128ELi256ELi128ELb1ELb1ELb1ELb0ELb1ELb1EEEEEEEEEvNT_6ParamsE)
        /*27f8*/ 	.short	0x0210
        /*27fa*/ 	.short	0x0af0


	//----- nvinfo : EIATTR_SW_WAR
	.align		4
.L_410:
        /*27fc*/ 	.byte	0x04, 0x36
        /*27fe*/ 	.short	(.L_412 - .L_411)
.L_411:
        /*2800*/ 	.word	0x00000008
.L_412:


//--------------------- .nv.info._ZN7cutlass13device_kernelIN5flash11enable_sm90INS1_16FlashAttnFwdSm90INS1_25CollectiveMainloopFwdSm90ILi2EN4cute5tupleIJNS5_1CILi1EEES8_S8_EEENS6_IJNS7_ILi128EEENS7_ILi64EEENS7_ILi256EEEEEELi256ENS_12float_e4m3_tEfNS_4arch4Sm90ELb0ELb1ELb0ELb0ELb1ELb0ELb0ELb1ELb0ELb1ELb1ELb0EEENS1_21CollectiveEpilogueFwdINS6_IJSA_SC_SB_EEES9_NS_10bfloat16_tESG_Li256ELb0ELb1ELb1ELb1EEENS1_19SingleTileSchedulerILb0ELb1ELb1ELi128EEEEEEEEEvNT_6ParamsE --------------------------
	.section	.nv.info._ZN7cutlass13device_kernelIN5flash11enable_sm90INS1_16FlashAttnFwdSm90INS1_25CollectiveMainloopFwdSm90ILi2EN4cute5tupleIJNS5_1CILi1EEES8_S8_EEENS6_IJNS7_ILi128EEENS7_ILi64EEENS7_ILi256EEEEEELi256ENS_12float_e4m3_tEfNS_4arch4Sm90ELb0ELb1ELb0ELb0ELb1ELb0ELb0ELb1ELb0ELb1ELb1ELb0EEENS1_21CollectiveEpilogueFwdINS6_IJSA_SC_SB_EEES9_NS_10bfloat16_tESG_Li256ELb0ELb1ELb1ELb1EEENS1_19SingleTileSchedulerILb0ELb1ELb1ELi128EEEEEEEEEvNT_6ParamsE,"",@"SHT_CUDA_INFO"
	.sectionflags	@""
	.align	4


	//----- nvinfo : EIATTR_CUDA_API_VERSION
	.align		4
        /*0000*/ 	.byte	0x04, 0x37
        /*0002*/ 	.short	(.L_414 - .L_413)
.L_413:
        /*0004*/ 	.word	0x00000082


	//----- nvinfo : EIATTR_KPARAM_INFO
	.align		4
.L_414:
        /*0008*/ 	.byte	0x04, 0x17
        /*000a*/ 	.short	(.L_416 - .L_415)
.L_415:
        /*000c*/ 	.word	0x00000000
        /*0010*/ 	.short	0x0000
        /*0012*/ 	.short	0x0070
        /*0014*/ 	.byte	0x00, 0xf0, 0x01, 0x28


	//----- nvinfo : EIATTR_SPARSE_MMA_MASK
	.align		4
.L_416:
        /*0018*/ 	.byte	0x03, 0x50
        /*001a*/ 	.short	0x0000


	//----- nvinfo : EIATTR_MAXREG_COUNT
	.align		4
        /*001c*/ 	.byte	0x03, 0x1b
        /*001e*/ 	.short	0x00a8


	//----- nvinfo : EIATTR_NUM_BARRIERS
	.align		4
        /*0020*/ 	.byte	0x02, 0x4c
        /*0022*/ 	.byte	0x10
	.zero		1


	//----- nvinfo : EIATTR_EXTERNS
	.align		4
        /*0024*/ 	.byte	0x04, 0x0f
        /*0026*/ 	.short	(.L_418 - .L_417)


	//   ....[0]....
	.align		4
.L_417:
        /*0028*/ 	.word	index@(__assertfail)


	//----- nvinfo : EIATTR_ANNOTATIONS
	.align		4
.L_418:
        /*002c*/ 	.byte	0x04, 0x55
        /*002e*/ 	.short	(.L_420 - .L_419)


	//   ....[0]....
.L_419:
        /*0030*/ 	.word	0x00000001
        /*0034*/ 	.byte	0xb0, 0xfc, 0x00, 0x00, 0x01, 0x00, 0x00, 0x00, 0x90, 0x16, 0x01, 0x00


	//----- nvinfo : EIATTR_MERCURY_ISA_VERSION
	.align		4
.L_420:
        /*0040*/ 	.byte	0x03, 0x5f
        /*0042*/ 	.short	0x0101


	//----- nvinfo : EIATTR_INT_WARP_WIDE_INSTR_OFFSETS
	.align		4
        /*0044*/ 	.byte	0x04, 0x31
        /*0046*/ 	.short	(.L_422 - .L_421)


	//   ....[0]....
.L_421:
        /*0048*/ 	.word	0x000000c0


	//   ....[1]....
        /*004c*/ 	.word	0x000000d0


	//   ....[2]....
        /*0050*/ 	.word	0x00000170


	//----- nvinfo : EIATTR_COOP_GROUP_MASK_REGIDS
	.align		4
.L_422:
        /*0054*/ 	.byte	0x04, 0x29
        /*0056*/ 	.short	(.L_424 - .L_423)


	//   ....[0]....
.L_423:
        /*0058*/ 	.word	0xffffffff


	//   ....[1]....
        /*005c*/ 	.word	0xffffffff


	//   ....[2]....
        /*0060*/ 	.word	0xffffffff


	//   ....[3]....
        /*0064*/ 	.word	0xffffffff


	//   ....[4]....
        /*0068*/ 	.word	0xffffffff


	//   ....[5]....
        /*006c*/ 	.word	0xffffffff


	//   ....[6]....
        /*0070*/ 	.word	0xffffffff


	//   ....[7]....
        /*0074*/ 	.word	0xffffffff


	//   ....[8]....
        /*0078*/ 	.word	0xffffffff


	//   ....[9]....
        /*007c*/ 	.word	0xffffffff


	//   ....[10]....
        /*0080*/ 	.word	0xffffffff


	//   ....[11]....
        /*0084*/ 	.word	0xffffffff


	//   ....[12]....
        /*0088*/ 	.word	0xffffffff


	//   ....[13]....
        /*008c*/ 	.word	0xffffffff


	//   ....[14]....
        /*0090*/ 	.word	0xffffffff


	//   ....[15]....
        /*0094*/ 	.word	0xffffffff


	//   ....[16]....
        /*0098*/ 	.word	0xffffffff


	//   ....[17]....
        /*009c*/ 	.word	0xffffffff


	//   ....[18]....
        /*00a0*/ 	.word	0xffffffff


	//   ....[19]....
        /*00a4*/ 	.word	0xffffffff


	//   ....[20]....
        /*00a8*/ 	.word	0xffffffff


	//   ....[21]....
        /*00ac*/ 	.word	0xffffffff


	//   ....[22]....
        /*00b0*/ 	.word	0xffffffff


	//   ....[23]....
        /*00b4*/ 	.word	0xffffffff


	//   ....[24]....
        /*00b8*/ 	.word	0xffffffff


	//   ....[25]....
        /*00bc*/ 	.word	0xffffffff


	//   ....[26]....
        /*00c0*/ 	.word	0xffffffff


	//   ....[27]....
        /*00c4*/ 	.word	0xffffffff


	//   ....[28]....
        /*00c8*/ 	.word	0xffffffff


	//   ....[29]....
        /*00cc*/ 	.word	0xffffffff


	//   ....[30]....
        /*00d0*/ 	.word	0xffffffff


	//   ....[31]....
        /*00d4*/ 	.word	0xffffffff


	//   ....[32]....
        /*00d8*/ 	.word	0xffffffff


	//   ....[33]....
        /*00dc*/ 	.word	0xffffffff


	//   ....[34]....
        /*00e0*/ 	.word	0xffffffff


	//   ....[35]....
        /*00e4*/ 	.word	0xffffffff


	//   ....[36]....
        /*00e8*/ 	.word	0xffffffff


	//   ....[37]....
        /*00ec*/ 	.word	0xffffffff


	//   ....[38]....
        /*00f0*/ 	.word	0xffffffff


	//   ....[39]....
        /*00f4*/ 	.word	0xffffffff


	//   ....[40]....
        /*00f8*/ 	.word	0xffffffff


	//   ....[41]....
        /*00fc*/ 	.word	0xffffffff


	//   ....[42]....
        /*0100*/ 	.word	0xffffffff


	//   ....[43]....
        /*0104*/ 	.word	0xffffffff


	//   ....[44]....
        /*0108*/ 	.word	0xffffffff


	//   ....[45]....
        /*010c*/ 	.word	0xffffffff


	//   ....[46]....
        /*0110*/ 	.word	0xffffffff


	//   ....[47]....
        /*0114*/ 	.word	0xffffffff


	//   ....[48]....
        /*0118*/ 	.word	0xffffffff


	//   ....[49]....
        /*011c*/ 	.word	0xffffffff


	//   ....[50]....
        /*0120*/ 	.word	0xffffffff


	//   ....[51]....
        /*0124*/ 	.word	0xffffffff


	//   ....[52]....
        /*0128*/ 	.word	0xffffffff


	//   ....[53]....
        /*012c*/ 	.word	0xffffffff


	//   ....[54]....
        /*0130*/ 	.word	0xffffffff


	//   ....[55]....
        /*0134*/ 	.word	0xffffffff


	//   ....[56]....
        /*0138*/ 	.word	0xffffffff


	//   ....[57]....
        /*013c*/ 	.word	0xffffffff


	//   ....[58]....
        /*0140*/ 	.word	0xffffffff


	//   ....[59]....
        /*0144*/ 	.word	0xffffffff


	//   ....[60]....
        /*0148*/ 	.word	0xffffffff


	//   ....[61]....
        /*014c*/ 	.word	0xffffffff


	//   ....[62]....
        /*0150*/ 	.word	0xffffffff


	//   ....[63]....
        /*0154*/ 	.word	0xffffffff


	//   ....[64]....
        /*0158*/ 	.word	0xffffffff


	//   ....[65]....
        /*015c*/ 	.word	0xffffffff


	//   ....[66]....
        /*0160*/ 	.word	0xffffffff


	//   ....[67]....
        /*0164*/ 	.word	0xffffffff


	//   ....[68]....
        /*0168*/ 	.word	0xffffffff


	//   ....[69]....
        /*016c*/ 	.word	0xffffffff


	//   ....[70]....
        /*0170*/ 	.word	0xffffffff


	//   ....[71]....
        /*0174*/ 	.word	0xffffffff


	//   ....[72]....
        /*0178*/ 	.word	0xffffffff


	//   ....[73]....
        /*017c*/ 	.word	0xffffffff


	//   ....[74]....
        /*0180*/ 	.word	0xffffffff


	//   ....[75]....
        /*0184*/ 	.word	0xffffffff


	//   ....[76]....
        /*0188*/ 	.word	0xffffffff


	//   ....[77]....
        /*018c*/ 	.word	0xffffffff


	//   ....[78]....
        /*0190*/ 	.word	0xffffffff


	//   ....[79]....
        /*0194*/ 	.word	0xffffffff


	//   ....[80]....
        /*0198*/ 	.word	0xffffffff


	//   ....[81]....
        /*019c*/ 	.word	0xffffffff


	//   ....[82]....
        /*01a0*/ 	.word	0xffffffff


	//   ....[83]....
        /*01a4*/ 	.word	0xffffffff


	//   ....[84]....
        /*01a8*/ 	.word	0xffffffff


	//   ....[85]....
        /*01ac*/ 	.word	0xffffffff


	//   ....[86]....
        /*01b0*/ 	.word	0xffffffff


	//   ....[87]....
        /*01b4*/ 	.word	0xffffffff


	//   ....[88]....
        /*01b8*/ 	.word	0xffffffff


	//   ....[89]....
        /*01bc*/ 	.word	0xffffffff


	//   ....[90]....
        /*01c0*/ 	.word	0xffffffff


	//   ....[91]....
        /*01c4*/ 	.word	0xffffffff


	//   ....[92]....
        /*01c8*/ 	.word	0xffffffff


	//   ....[93]....
        /*01cc*/ 	.word	0xffffffff


	//   ....[94]....
        /*01d0*/ 	.word	0xffffffff


	//   ....[95]....
        /*01d4*/ 	.word	0xffffffff


	//   ....[96]....
        /*01d8*/ 	.word	0xffffffff


	//   ....[97]....
        /*01dc*/ 	.word	0xffffffff


	//   ....[98]....
        /*01e0*/ 	.word	0xffffffff


	//   ....[99]....
        /*01e4*/ 	.word	0xffffffff


	//   ....[100]....
        /*01e8*/ 	.word	0xffffffff


	//   ....[101]....
        /*01ec*/ 	.word	0xffffffff


	//   ....[102]....
        /*01f0*/ 	.word	0xffffffff


	//   ....[103]....
        /*01f4*/ 	.word	0xffffffff


	//   ....[104]....
        /*01f8*/ 	.word	0xffffffff


	//   ....[105]....
        /*01fc*/ 	.word	0xffffffff


	//   ....[106]....
        /*0200*/ 	.word	0xffffffff


	//   ....[107]....
        /*0204*/ 	.word	0xffffffff


	//   ....[108]....
        /*0208*/ 	.word	0xffffffff


	//   ....[109]....
        /*020c*/ 	.word	0xffffffff


	//   ....[110]....
        /*0210*/ 	.word	0xffffffff


	//   ....[111]....
        /*0214*/ 	.word	0xffffffff


	//   ....[112]....
        /*0218*/ 	.word	0xffffffff


	//   ....[113]....
        /*021c*/ 	.word	0xffffffff


	//   ....[114]....
        /*0220*/ 	.word	0xffffffff


	//   ....[115]....
        /*0224*/ 	.word	0xffffffff


	//   ....[116]....
        /*0228*/ 	.word	0xffffffff


	//   ....[117]....
        /*022c*/ 	.word	0xffffffff


	//   ....[118]....
        /*0230*/ 	.word	0xffffffff


	//   ....[119]....
        /*0234*/ 	.word	0xffffffff


	//   ....[120]....
        /*0238*/ 	.word	0xffffffff


	//   ....[121]....
        /*023c*/ 	.word	0xffffffff


	//   ....[122]....
        /*0240*/ 	.word	0xffffffff


	//   ....[123]....
        /*0244*/ 	.word	0xffffffff


	//   ....[124]....
        /*0248*/ 	.word	0xffffffff


	//   ....[125]....
        /*024c*/ 	.word	0xffffffff


	//   ....[126]....
        /*0250*/ 	.word	0xffffffff


	//   ....[127]....
        /*0254*/ 	.word	0xffffffff


	//   ....[128]....
        /*0258*/ 	.word	0xffffffff


	//   ....[129]....
        /*025c*/ 	.word	0xffffffff


	//   ....[130]....
        /*0260*/ 	.word	0xffffffff


	//   ....[131]....
        /*0264*/ 	.word	0xffffffff


	//   ....[132]....
        /*0268*/ 	.word	0xffffffff


	//   ....[133]....
        /*026c*/ 	.word	0xffffffff


	//   ....[134]....
        /*0270*/ 	.word	0xffffffff


	//   ....[135]....
        /*0274*/ 	.word	0xffffffff


	//   ....[136]....
        /*0278*/ 	.word	0xffffffff


	//   ....[137]....
        /*027c*/ 	.word	0xffffffff


	//   ....[138]....
        /*0280*/ 	.word	0xffffffff


	//   ....[139]....
        /*0284*/ 	.word	0xffffffff


	//   ....[140]....
        /*0288*/ 	.word	0xffffffff


	//   ....[141]....
        /*028c*/ 	.word	0xffffffff


	//   ....[142]....
        /*0290*/ 	.word	0xffffffff


	//   ....[143]....
        /*0294*/ 	.word	0xffffffff


	//   ....[144]....
        /*0298*/ 	.word	0xffffffff


	//   ....[145]....
        /*029c*/ 	.word	0xffffffff


	//   ....[146]....
        /*02a0*/ 	.word	0xffffffff


	//   ....[147]....
        /*02a4*/ 	.word	0xffffffff


	//   ....[148]....
        /*02a8*/ 	.word	0xffffffff


	//   ....[149]....
        /*02ac*/ 	.word	0xffffffff


	//   ....[150]....
        /*02b0*/ 	.word	0xffffffff


	//   ....[151]....
        /*02b4*/ 	.word	0xffffffff


	//   ....[152]....
        /*02b8*/ 	.word	0xffffffff


	//   ....[153]....
        /*02bc*/ 	.word	0xffffffff


	//   ....[154]....
        /*02c0*/ 	.word	0xffffffff


	//   ....[155]....
        /*02c4*/ 	.word	0xffffffff


	//   ....[156]....
        /*02c8*/ 	.word	0xffffffff


	//   ....[157]....
        /*02cc*/ 	.word	0xffffffff


	//   ....[158]....
        /*02d0*/ 	.word	0xffffffff


	//   ....[159]....
        /*02d4*/ 	.word	0xffffffff


	//   ....[160]....
        /*02d8*/ 	.word	0xffffffff


	//   ....[161]....
        /*02dc*/ 	.word	0xffffffff


	//   ....[162]....
        /*02e0*/ 	.word	0xffffffff


	//   ....[163]....
        /*02e4*/ 	.word	0xffffffff


	//   ....[164]....
        /*02e8*/ 	.word	0xffffffff


	//   ....[165]....
        /*02ec*/ 	.word	0xffffffff


	//   ....[166]....
        /*02f0*/ 	.word	0xffffffff


	//   ....[167]....
        /*02f4*/ 	.word	0xffffffff


	//   ....[168]....
        /*02f8*/ 	.word	0xffffffff


	//   ....[169]....
        /*02fc*/ 	.word	0xffffffff


	//   ....[170]....
        /*0300*/ 	.word	0xffffffff


	//   ....[171]....
        /*0304*/ 	.word	0xffffffff


	//   ....[172]....
        /*0308*/ 	.word	0xffffffff


	//   ....[173]....
        /*030c*/ 	.word	0xffffffff


	//   ....[174]....
        /*0310*/ 	.word	0xffffffff


	//   ....[175]....
        /*0314*/ 	.word	0xffffffff


	//   ....[176]....
        /*0318*/ 	.word	0xffffffff


	//   ....[177]....
        /*031c*/ 	.word	0xffffffff


	//   ....[178]....
        /*0320*/ 	.word	0xffffffff


	//   ....[179]....
        /*0324*/ 	.word	0xffffffff


	//   ....[180]....
        /*0328*/ 	.word	0xffffffff


	//   ....[181]....
        /*032c*/ 	.word	0xffffffff


	//   ....[182]....
        /*0330*/ 	.word	0xffffffff


	//   ....[183]....
        /*0334*/ 	.word	0xffffffff


	//   ....[184]....
        /*0338*/ 	.word	0xffffffff


	//   ....[185]....
        /*033c*/ 	.word	0xffffffff


	//   ....[186]....
        /*0340*/ 	.word	0xffffffff


	//   ....[187]....
        /*0344*/ 	.word	0xffffffff


	//   ....[188]....
        /*0348*/ 	.word	0xffffffff


	//   ....[189]....
        /*034c*/ 	.word	0xffffffff


	//   ....[190]....
        /*0350*/ 	.word	0xffffffff


	//   ....[191]....
        /*0354*/ 	.word	0xffffffff


	//   ....[192]....
        /*0358*/ 	.word	0xffffffff


	//   ....[193]....
        /*035c*/ 	.word	0xffffffff


	//   ....[194]....
        /*0360*/ 	.word	0xffffffff


	//   ....[195]....
        /*0364*/ 	.word	0xffffffff


	//   ....[196]....
        /*0368*/ 	.word	0xffffffff


	//   ....[197]....
        /*036c*/ 	.word	0xffffffff


	//   ....[198]....
        /*0370*/ 	.word	0xffffffff


	//   ....[199]....
        /*0374*/ 	.word	0xffffffff


	//   ....[200]....
        /*0378*/ 	.word	0xffffffff


	//   ....[201]....
        /*037c*/ 	.word	0xffffffff


	//   ....[202]....
        /*0380*/ 	.word	0xffffffff


	//   ....[203]....
        /*0384*/ 	.word	0xffffffff


	//   ....[204]....
        /*0388*/ 	.word	0xffffffff


	//   ....[205]....
        /*038c*/ 	.word	0xffffffff


	//   ....[206]....
        /*0390*/ 	.word	0xffffffff


	//   ....[207]....
        /*0394*/ 	.word	0xffffffff


	//   ....[208]....
        /*0398*/ 	.word	0xffffffff


	//   ....[209]....
        /*039c*/ 	.word	0xffffffff


	//   ....[210]....
        /*03a0*/ 	.word	0xffffffff


	//   ....[211]....
        /*03a4*/ 	.word	0xffffffff


	//   ....[212]....
        /*03a8*/ 	.word	0xffffffff


	//   ....[213]....
        /*03ac*/ 	.word	0xffffffff


	//   ....[214]....
        /*03b0*/ 	.word	0xffffffff


	//   ....[215]....
        /*03b4*/ 	.word	0xffffffff


	//   ....[216]....
        /*03b8*/ 	.word	0xffffffff


	//   ....[217]....
        /*03bc*/ 	.word	0xffffffff


	//   ....[218]....
        /*03c0*/ 	.word	0xffffffff


	//   ....[219]....
        /*03c4*/ 	.word	0x0500000f


	//   ....[220]....
        /*03c8*/ 	.word	0x0500000f


	//   ....[221]....
        /*03cc*/ 	.word	0x0500000f


	//   ....[222]....
        /*03d0*/ 	.word	0x0500000f


	//   ....[223]....
        /*03d4*/ 	.word	0x0500000f


	//   ....[224]....
        /*03d8*/ 	.word	0x0500000f


	//   ....[225]....
        /*03dc*/ 	.word	0x0500000f


	//   ....[226]....
        /*03e0*/ 	.word	0x0500000f


	//   ....[227]....
        /*03e4*/ 	.word	0x0500000f


	//   ....[228]....
        /*03e8*/ 	.word	0x0500000f


	//   ....[229]....
        /*03ec*/ 	.word	0x0500000f


	//   ....[230]....
        /*03f0*/ 	.word	0x0500000f


	//   ....[231]....
        /*03f4*/ 	.word	0x0500000f


	//   ....[232]....
        /*03f8*/ 	.word	0x0500000f


	//   ....[233]....
        /*03fc*/ 	.word	0x0500000f


	//   ....[234]....
        /*0400*/ 	.word	0x0500000f


	//   ....[235]....
        /*0404*/ 	.word	0x0500000f


	//   ....[236]....
        /*0408*/ 	.word	0x0500000f


	//   ....[237]....
        /*040c*/ 	.word	0x0500000f


	//   ....[238]....
        /*0410*/ 	.word	0x0500000f


	//   ....[239]....
        /*0414*/ 	.word	0x0500000f


	//   ....[240]....
        /*0418*/ 	.word	0x0500000f


	//   ....[241]....
        /*041c*/ 	.word	0x0500000f


	//   ....[242]....
        /*0420*/ 	.word	0x0500000f


	//   ....[243]....
        /*0424*/ 	.word	0x0500000f


	//   ....[244]....
        /*0428*/ 	.word	0x0500000f


	//   ....[245]....
        /*042c*/ 	.word	0x0500000f


	//   ....[246]....
        /*0430*/ 	.word	0x0500000f


	//   ....[247]....
        /*0434*/ 	.word	0x0500000f


	//   ....[248]....
        /*0438*/ 	.word	0x0500000f


	//   ....[249]....
        /*043c*/ 	.word	0x0500000f


	//   ....[250]....
        /*0440*/ 	.word	0x0500000f


	//   ....[251]....
        /*0444*/ 	.word	0x0500000f


	//   ....[252]....
        /*0448*/ 	.word	0x0500000f


	//   ....[253]....
        /*044c*/ 	.word	0x0500000f


	//   ....[254]....
        /*0450*/ 	.word	0x0500000f


	//   ....[255]....
        /*0454*/ 	.word	0x0500000f


	//   ....[0]....
        /*0458*/ 	.word	0x0500000f


	//   ....[1]....
        /*045c*/ 	.word	0x0500000f


	//   ....[2]....
        /*0460*/ 	.word	0x0500000f


	//   ....[3]....
        /*0464*/ 	.word	0x0500000f


	//   ....[4]....
        /*0468*/ 	.word	0x0500000f


	//   ....[5]....
        /*046c*/ 	.word	0x0500000f


	//   ....[6]....
        /*0470*/ 	.word	0x0500000f


	//   ....[7]....
        /*0474*/ 	.word	0x0500000f


	//   ....[8]....
        /*0478*/ 	.word	0x0500000f


	//   ....[9]....
        /*047c*/ 	.word	0x0500000f


	//   ....[10]....
        /*0480*/ 	.word	0x0500000f


	//   ....[11]....
        /*0484*/ 	.word	0x0500000f


	//----- nvinfo : EIATTR_COOP_GROUP_INSTR_OFFSETS
	.align		4
.L_424:
        /*0488*/ 	.byte	0x04, 0x28
        /*048a*/ 	.short	(.L_426 - .L_425)


	//   ....[0]....
.L_425:
        /*048c*/ 	.word	0x00000080


	//   ....[1]....
        /*0490*/ 	.word	0x00000090


	//   ....[2]....
        /*0494*/ 	.word	0x000002d0


	//   ....[3]....
        /*0498*/ 	.word	0x00000430


	//   ....[4]....
        /*049c*/ 	.word	0x00000550


	//   ....[5]....
        /*04a0*/ 	.word	0x000006b0


	//   ....[6]....
        /*04a4*/ 	.word	0x00001a10


	//   ....[7]....
        /*04a8*/ 	.word	0x00002400


	//   ....[8]....
        /*04ac*/ 	.word	0x00002670


	//   ....[9]....
        /*04b0*/ 	.word	0x00002f40


	//   ....[10]....
        /*04b4*/ 	.word	0x00003060


	//   ....[11]....
        /*04b8*/ 	.word	0x000032e0


	//   ....[12]....
        /*04bc*/ 	.word	0x00003410


	//   ....[13]....
        /*04c0*/ 	.word	0x00004430


	//   ....[14]....
        /*04c4*/ 	.word	0x00004650


	//   ....[15]....
        /*04c8*/ 	.word	0x00004d40


	//   ....[16]....
        /*04cc*/ 	.word	0x00004e40


	//   ....[17]....
        /*04d0*/ 	.word	0x00005210


	//   ....[18]....
        /*04d4*/ 	.word	0x00005340


	//   ....[19]....
        /*04d8*/ 	.word	0x00006b00


	//   ....[20]....
        /*04dc*/ 	.word	0x00006b30


	//   ....[21]....
        /*04e0*/ 	.word	0x00006d60


	//   ....[22]....
        /*04e4*/ 	.word	0x00006f30


	//   ....[23]....
        /*04e8*/ 	.word	0x00008320


	//   ....[24]....
        /*04ec*/ 	.word	0x00008540


	//   ....[25]....
        /*04f0*/ 	.word	0x00008c20


	//   ....[26]....
        /*04f4*/ 	.word	0x00008d20


	//   ....[27]....
        /*04f8*/ 	.word	0x000090e0


	//   ....[28]....
        /*04fc*/ 	.word	0x00009240


	//   ....[29]....
        /*0500*/ 	.word	0x0000a330


	//   ....[30]....
        /*0504*/ 	.word	0x0000a340


	//   ....[31]....
        /*0508*/ 	.word	0x0000a390


	//   ....[32]....
        /*050c*/ 	.word	0x0000a3a0


	//   ....[33]....
        /*0510*/ 	.word	0x0000b930


	//   ....[34]....
        /*0514*/ 	.word	0x0000b960


	//   ....[35]....
        /*0518*/ 	.word	0x0000b970


	//   ....[36]....
        /*051c*/ 	.word	0x0000b990


	//   ....[37]....
        /*0520*/ 	.word	0x0000b9a0


	//   ....[38]....
        /*0524*/ 	.word	0x0000b9b0


	//   ....[39]....
        /*0528*/ 	.word	0x0000b9c0


	//   ....[40]....
        /*052c*/ 	.word	0x0000b9d0


	//   ....[41]....
        /*0530*/ 	.word	0x0000b9e0


	//   ....[42]....
        /*0534*/ 	.word	0x0000b9f0


	//   ....[43]....
        /*0538*/ 	.word	0x0000ba00


	//   ....[44]....
        /*053c*/ 	.word	0x0000ba20


	//   ....[45]....
        /*0540*/ 	.word	0x0000ba30


	//   ....[46]....
        /*0544*/ 	.word	0x0000ba40


	//   ....[47]....
        /*0548*/ 	.word	0x0000ba50


	//   ....[48]....
        /*054c*/ 	.word	0x0000ba60


	//   ....[49]....
        /*0550*/ 	.word	0x0000ba70


	//   ....[50]....
        /*0554*/ 	.word	0x0000ba80


	//   ....[51]....
        /*0558*/ 	.word	0x0000ba90


	//   ....[52]....
        /*055c*/ 	.word	0x0000bab0


	//   ....[53]....
        /*0560*/ 	.word	0x0000bac0


	//   ....[54]....
        /*0564*/ 	.word	0x0000bad0


	//   ....[55]....
        /*0568*/ 	.word	0x0000bae0


	//   ....[56]....
        /*056c*/ 	.word	0x0000baf0


	//   ....[57]....
        /*0570*/ 	.word	0x0000bb00


	//   ....[58]....
        /*0574*/ 	.word	0x0000bb10


	//   ....[59]....
        /*0578*/ 	.word	0x0000bb20


	//   ....[60]....
        /*057c*/ 	.word	0x0000bb30


	//   ....[61]....
        /*0580*/ 	.word	0x0000bb40


	//   ....[62]....
        /*0584*/ 	.word	0x0000bb50


	//   ....[63]....
        /*0588*/ 	.word	0x0000bb60


	//   ....[64]....
        /*058c*/ 	.word	0x0000bb70


	//   ....[65]....
        /*0590*/ 	.word	0x0000bb80


	//   ....[66]....
        /*0594*/ 	.word	0x0000bb90


	//   ....[67]....
        /*0598*/ 	.word	0x0000bba0


	//   ....[68]....
        /*059c*/ 	.word	0x0000bbc0


	//   ....[69]....
        /*05a0*/ 	.word	0x0000bbe0


	//   ....[70]....
        /*05a4*/ 	.word	0x0000bbf0


	//   ....[71]....
        /*05a8*/ 	.word	0x0000bc00


	//   ....[72]....
        /*05ac*/ 	.word	0x0000bc10


	//   ....[73]....
        /*05b0*/ 	.word	0x0000bc30


	//   ....[74]....
        /*05b4*/ 	.word	0x0000bc50


	//   ....[75]....
        /*05b8*/ 	.word	0x0000bc70


	//   ....[76]....
        /*05bc*/ 	.word	0x0000bc80


	//   ....[77]....
        /*05c0*/ 	.word	0x0000bc90


	//   ....[78]....
        /*05c4*/ 	.word	0x0000bcb0


	//   ....[79]....
        /*05c8*/ 	.word	0x0000bcc0


	//   ....[80]....
        /*05cc*/ 	.word	0x0000bcd0


	//   ....[81]....
        /*05d0*/ 	.word	0x0000bce0


	//   ....[82]....
        /*05d4*/ 	.word	0x0000bcf0


	//   ....[83]....
        /*05d8*/ 	.word	0x0000bd00


	//   ....[84]....
        /*05dc*/ 	.word	0x0000bd10


	//   ....[85]....
        /*05e0*/ 	.word	0x0000bd30


	//   ....[86]....
        /*05e4*/ 	.word	0x0000bd40


	//   ....[87]....
        /*05e8*/ 	.word	0x0000bd60


	//   ....[88]....
        /*05ec*/ 	.word	0x0000bd80


	//   ....[89]....
        /*05f0*/ 	.word	0x0000bda0


	//   ....[90]....
        /*05f4*/ 	.word	0x0000bdd0


	//   ....[91]....
        /*05f8*/ 	.word	0x0000bde0


	//   ....[92]....
        /*05fc*/ 	.word	0x0000bdf0


	//   ....[93]....
        /*0600*/ 	.word	0x0000be00


	//   ....[94]....
        /*0604*/ 	.word	0x0000be10


	//   ....[95]....
        /*0608*/ 	.word	0x0000be20


	//   ....[96]....
        /*060c*/ 	.word	0x0000be30


	//   ....[97]....
        /*0610*/ 	.word	0x0000be40


	//   ....[98]....
        /*0614*/ 	.word	0x0000be50


	//   ....[99]....
        /*0618*/ 	.word	0x0000be70


	//   ....[100]....
        /*061c*/ 	.word	0x0000bea0


	//   ....[101]....
        /*0620*/ 	.word	0x0000bed0


	//   ....[102]....
        /*0624*/ 	.word	0x0000bf00


	//   ....[103]....
        /*0628*/ 	.word	0x0000bf30


	//   ....[104]....
        /*062c*/ 	.word	0x0000bf50


	//   ....[105]....
        /*0630*/ 	.word	0x0000bf80


	//   ....[106]....
        /*0634*/ 	.word	0x0000bfa0


	//   ....[107]....
        /*0638*/ 	.word	0x0000bfb0


	//   ....[108]....
        /*063c*/ 	.word	0x0000bfc0


	//   ....[109]....
        /*0640*/ 	.word	0x0000bfd0


	//   ....[110]....
        /*0644*/ 	.word	0x0000bfe0


	//   ....[111]....
        /*0648*/ 	.word	0x0000bff0


	//   ....[112]....
        /*064c*/ 	.word	0x0000c000


	//   ....[113]....
        /*0650*/ 	.word	0x0000c010


	//   ....[114]....
        /*0654*/ 	.word	0x0000c020


	//   ....[115]....
        /*0658*/ 	.word	0x0000c030


	//   ....[116]....
        /*065c*/ 	.word	0x0000c040


	//   ....[117]....
        /*0660*/ 	.word	0x0000c050


	//   ....[118]....
        /*0664*/ 	.word	0x0000c060


	//   ....[119]....
        /*0668*/ 	.word	0x0000c070


	//   ....[120]....
        /*066c*/ 	.word	0x0000c080


	//   ....[121]....
        /*0670*/ 	.word	0x0000c090


	//   ....[122]....
        /*0674*/ 	.word	0x0000c0a0


	//   ....[123]....
        /*0678*/ 	.word	0x0000c0b0


	//   ....[124]....
        /*067c*/ 	.word	0x0000c0c0


	//   ....[125]....
        /*0680*/ 	.word	0x0000c0d0


	//   ....[126]....
        /*0684*/ 	.word	0x0000c0e0


	//   ....[127]....
        /*0688*/ 	.word	0x0000c0f0


	//   ....[128]....
        /*068c*/ 	.word	0x0000c100


	//   ....[129]....
        /*0690*/ 	.word	0x0000c110


	//   ....[130]....
        /*0694*/ 	.word	0x0000c120


	//   ....[131]....
        /*0698*/ 	.word	0x0000c140


	//   ....[132]....
        /*069c*/ 	.word	0x0000c150


	//   ....[133]....
        /*06a0*/ 	.word	0x0000c160


	//   ....[134]....
        /*06a4*/ 	.word	0x0000c170


	//   ....[135]....
        /*06a8*/ 	.word	0x0000c1a0


	//   ....[136]....
        /*06ac*/ 	.word	0x0000c1d0


	//   ....[137]....
        /*06b0*/ 	.word	0x0000c200


	//   ....[138]....
        /*06b4*/ 	.word	0x0000c230


	//   ....[139]....
        /*06b8*/ 	.word	0x0000c260


	//   ....[140]....
        /*06bc*/ 	.word	0x0000c290


	//   ....[141]....
        /*06c0*/ 	.word	0x0000c2c0


	//   ....[142]....
        /*06c4*/ 	.word	0x0000c2f0


	//   ....[143]....
        /*06c8*/ 	.word	0x0000c310


	//   ....[144]....
        /*06cc*/ 	.word	0x0000c320


	//   ....[145]....
        /*06d0*/ 	.word	0x0000c350


	//   ....[146]....
        /*06d4*/ 	.word	0x0000c380


	//   ....[147]....
        /*06d8*/ 	.word	0x0000c3b0


	//   ....[148]....
        /*06dc*/ 	.word	0x0000c3e0


	//   ....[149]....
        /*06e0*/ 	.word	0x0000c410


	//   ....[150]....
        /*06e4*/ 	.word	0x0000c440


	//   ....[151]....
        /*06e8*/ 	.word	0x0000c470


	//   ....[152]....
        /*06ec*/ 	.word	0x0000c4a0


	//   ....[153]....
        /*06f0*/ 	.word	0x0000c4d0


	//   ....[154]....
        /*06f4*/ 	.word	0x0000c500


	//   ....[155]....
        /*06f8*/ 	.word	0x0000c530


	//   ....[156]....
        /*06fc*/ 	.word	0x0000c560


	//   ....[157]....
        /*0700*/ 	.word	0x0000c590


	//   ....[158]....
        /*0704*/ 	.word	0x0000c5d0


	//   ....[159]....
        /*0708*/ 	.word	0x0000c600


	//   ....[160]....
        /*070c*/ 	.word	0x0000c640


	//   ....[161]....
        /*0710*/ 	.word	0x0000cb60


	//   ....[162]....
        /*0714*/ 	.word	0x0000cba0


	//   ....[163]....
        /*0718*/ 	.word	0x0000cbe0


	//   ....[164]....
        /*071c*/ 	.word	0x0000cc20


	//   ....[165]....
        /*0720*/ 	.word	0x0000cc80


	//   ....[166]....
        /*0724*/ 	.word	0x0000ccb0


	//   ....[167]....
        /*0728*/ 	.word	0x0000d960


	//   ....[168]....
        /*072c*/ 	.word	0x0000d990


	//   ....[169]....
        /*0730*/ 	.word	0x0000eae0


	//   ....[170]....
        /*0734*/ 	.word	0x00010220


	//   ....[171]....
        /*0738*/ 	.word	0x00010260


	//   ....[172]....
        /*073c*/ 	.word	0x000102a0


	//   ....[173]....
        /*0740*/ 	.word	0x00010310


	//   ....[174]....
        /*0744*/ 	.word	0x00010330


	//   ....[175]....
        /*0748*/ 	.word	0x00010390


	//   ....[176]....
        /*074c*/ 	.word	0x000103b0


	//   ....[177]....
        /*0750*/ 	.word	0x000103c0


	//   ....[178]....
        /*0754*/ 	.word	0x00010750


	//   ....[179]....
        /*0758*/ 	.word	0x00010770


	//   ....[180]....
        /*075c*/ 	.word	0x00010780


	//   ....[181]....
        /*0760*/ 	.word	0x000107c0


	//   ....[182]....
        /*0764*/ 	.word	0x00010820


	//   ....[183]....
        /*0768*/ 	.word	0x00010840


	//   ....[184]....
        /*076c*/ 	.word	0x000108b0


	//   ....[185]....
        /*0770*/ 	.word	0x000108e0


	//   ....[186]....
        /*0774*/ 	.word	0x00010ea0


	//   ....[187]....
        /*0778*/ 	.word	0x00010ed0


	//   ....[188]....
        /*077c*/ 	.word	0x00010f00


	//   ....[189]....
        /*0780*/ 	.word	0x00010f50


	//   ....[190]....
        /*0784*/ 	.word	0x00010fd0


	//   ....[191]....
        /*0788*/ 	.word	0x00010ff0


	//   ....[192]....
        /*078c*/ 	.word	0x00011070


	//   ....[193]....
        /*0790*/ 	.word	0x00011090


	//   ....[194]....
        /*0794*/ 	.word	0x00011110


	//   ....[195]....
        /*0798*/ 	.word	0x00011130


	//   ....[196]....
        /*079c*/ 	.word	0x000111b0


	//   ....[197]....
        /*07a0*/ 	.word	0x000111d0


	//   ....[198]....
        /*07a4*/ 	.word	0x00011250


	//   ....[199]....
        /*07a8*/ 	.word	0x00011270


	//   ....[200]....
        /*07ac*/ 	.word	0x000112f0


	//   ....[201]....
        /*07b0*/ 	.word	0x00011320


	//   ....[202]....
        /*07b4*/ 	.word	0x00011ae0


	//   ....[203]....
        /*07b8*/ 	.word	0x00011b00


	//   ....[204]....
        /*07bc*/ 	.word	0x00011b10


	//   ....[205]....
        /*07c0*/ 	.word	0x00011b20


	//   ....[206]....
        /*07c4*/ 	.word	0x00011b30


	//   ....[207]....
        /*07c8*/ 	.word	0x00011b40


	//   ....[208]....
        /*07cc*/ 	.word	0x00011b60


	//   ....[209]....
        /*07d0*/ 	.word	0x00011b80


	//   ....[210]....
        /*07d4*/ 	.word	0x00011f50


	//   ....[211]....
        /*07d8*/ 	.word	0x00011f70


	//   ....[212]....
        /*07dc*/ 	.word	0x00011f90


	//   ....[213]....
        /*07e0*/ 	.word	0x00011fa0


	//   ....[214]....
        /*07e4*/ 	.word	0x00011fb0


	//   ....[215]....
        /*07e8*/ 	.word	0x00011fc0


	//   ....[216]....
        /*07ec*/ 	.word	0x00011fe0


	//   ....[217]....
        /*07f0*/ 	.word	0x00012030


	//   ....[218]....
        /*07f4*/ 	.word	0x00013090


	//   ....[219]....
        /*07f8*/ 	.word	0x00013710


	//   ....[220]....
        /*07fc*/ 	.word	0x000137f0


	//   ....[221]....
        /*0800*/ 	.word	0x000138c0


	//   ....[222]....
        /*0804*/ 	.word	0x00013940


	//   ....[223]....
        /*0808*/ 	.word	0x00013a10


	//   ....[224]....
        /*080c*/ 	.word	0x00013a70


	//   ....[225]....
        /*0810*/ 	.word	0x00013b40


	//   ....[226]....
        /*0814*/ 	.word	0x00013ba0


	//   ....[227]....
        /*0818*/ 	.word	0x00013c60


	//   ....[228]....
        /*081c*/ 	.word	0x00013d90


	//   ....[229]....
        /*0820*/ 	.word	0x00013e20


	//   ....[230]....
        /*0824*/ 	.word	0x00013ef0


	//   ....[231]....
        /*0828*/ 	.word	0x00013f90


	//   ....[232]....
        /*082c*/ 	.word	0x00014000


	//   ....[233]....
        /*0830*/ 	.word	0x000140c0


	//   ....[234]....
        /*0834*/ 	.word	0x00014130


	//   ....[235]....
        /*0838*/ 	.word	0x000141f0


	//   ....[236]....
        /*083c*/ 	.word	0x00014280


	//   ....[237]....
        /*0840*/ 	.word	0x000142e0


	//   ....[238]....
        /*0844*/ 	.word	0x00014390


	//   ....[239]....
        /*0848*/ 	.word	0x00014450


	//   ....[240]....
        /*084c*/ 	.word	0x000144c0


	//   ....[241]....
        /*0850*/ 	.word	0x000145a0


	//   ....[242]....
        /*0854*/ 	.word	0x00014610


	//   ....[243]....
        /*0858*/ 	.word	0x000146f0


	//   ....[244]....
        /*085c*/ 	.word	0x00014760


	//   ....[245]....
        /*0860*/ 	.word	0x00014840


	//   ....[246]....
        /*0864*/ 	.word	0x000148b0


	//   ....[247]....
        /*0868*/ 	.word	0x00014990


	//   ....[248]....
        /*086c*/ 	.word	0x00014a00


	//   ....[249]....
        /*0870*/ 	.word	0x00014ad0


	//   ....[250]....
        /*0874*/ 	.word	0x00014b40


	//   ....[251]....
        /*0878*/ 	.word	0x00014c00


	//   ....[252]....
        /*087c*/ 	.word	0x00014d30


	//   ....[253]....
        /*0880*/ 	.word	0x00014dd0


	//   ....[254]....
        /*0884*/ 	.word	0x00014e30


	//   ....[255]....
        /*0888*/ 	.word	0x00014ee0


	//   ....[0]....
        /*088c*/ 	.word	0x00014f70


	//   ....[1]....
        /*0890*/ 	.word	0x00015010


	//   ....[2]....
        /*0894*/ 	.word	0x00015090


	//   ....[3]....
        /*0898*/ 	.word	0x00015130


	//   ....[4]....
        /*089c*/ 	.word	0x00015210


	//   ....[5]....
        /*08a0*/ 	.word	0x000152b0


	//   ....[6]....
        /*08a4*/ 	.word	0x00015320


	//   ....[7]....
        /*08a8*/ 	.word	0x000153e0


	//   ....[8]....
        /*08ac*/ 	.word	0x00015440


	//   ....[9]....
        /*08b0*/ 	.word	0x000154f0


	//   ....[10]....
        /*08b4*/ 	.word	0x00015580


	//   ....[11]....
        /*08b8*/ 	.word	0x00015620


	//----- nvinfo : EIATTR_REG_RECONFIG
	.align		4
.L_426:
        /*08bc*/ 	.byte	0x01, 0x54
	.zero		2


	//----- nvinfo : EIATTR_SYSCALL_OFFSETS
	.align		4
        /*08c0*/ 	.byte	0x04, 0x46
        /*08c2*/ 	.short	(.L_428 - .L_427)


	//   ....[0]....
.L_427:
        /*08c4*/ 	.word	0x00001bd0


	//   ....[1]....
        /*08c8*/ 	.word	0x0000f6b0


	//   ....[2]....
        /*08cc*/ 	.word	0x0000f7f0


	//   ....[3]....
        /*08d0*/ 	.word	0x0000f930


	//   ....[4]....
        /*08d4*/ 	.word	0x0000fa50


	//   ....[5]....
        /*08d8*/ 	.word	0x00010bd0


	//----- nvinfo : EIATTR_MBARRIER_INSTR_OFFSETS
	.align		4
.L_428:
        /*08dc*/ 	.byte	0x04, 0x39
        /*08de*/ 	.short	(.L_430 - .L_429)


	//   ....[0]....
.L_429:
        /*08e0*/ 	.word	0x00000180
        /*08e4*/ 	.word	0x000000ff
        /*08e8*/ 	.word	0x00020800
        /*08ec*/ 	.short	0x0100
        /*08ee*/ 	.byte	0x08
	.zero		1


	//   ....[1]....
        /*08f0*/ 	.word	0x00000190
        /*08f4*/ 	.word	0x000000ff
        /*08f8*/ 	.word	0x00020820
        /*08fc*/ 	.short	0x0100
        /*08fe*/ 	.byte	0x08
	.zero		1


	//   ....[2]....
        /*0900*/ 	.word	0x00000280
        /*0904*/ 	.word	0x000000ff
        /*0908*/ 	.word	0x00020830
        /*090c*/ 	.short	0x0100
        /*090e*/ 	.byte	0x08
	.zero		1


	//   ....[3]....
        /*0910*/ 	.word	0x00000290
        /*0914*/ 	.word	0x000000ff
        /*0918*/ 	.word	0x00020840
        /*091c*/ 	.short	0x0100
        /*091e*/ 	.byte	0x08
	.zero		1


	//   ....[4]....
        /*0920*/ 	.word	0x000002a0
        /*0924*/ 	.word	0x000000ff
        /*0928*/ 	.word	0x00020838
        /*092c*/ 	.short	0x0100
        /*092e*/ 	.byte	0x08
	.zero		1


	//   ....[5]....
        /*0930*/ 	.word	0x000002b0
        /*0934*/ 	.word	0x000000ff
        /*0938*/ 	.word	0x00020848
        /*093c*/ 	.short	0x0100
        /*093e*/ 	.byte	0x08
	.zero		1


	//   ....[6]....
        /*0940*/ 	.word	0x000003e0
        /*0944*/ 	.word	0x000000ff
        /*0948*/ 	.word	0x00020850
        /*094c*/ 	.short	0x0100
        /*094e*/ 	.byte	0x08
	.zero		1


	//   ....[7]....
        /*0950*/ 	.word	0x000003f0
        /*0954*/ 	.word	0x000000ff
        /*0958*/ 	.word	0x00020860
        /*095c*/ 	.short	0x0100
        /*095e*/ 	.byte	0x08
	.zero		1


	//   ....[8]....
        /*0960*/ 	.word	0x00000400
        /*0964*/ 	.word	0x000000ff
        /*0968*/ 	.word	0x00020858
        /*096c*/ 	.short	0x0100
        /*096e*/ 	.byte	0x08
	.zero		1


	//   ....[9]....
        /*0970*/ 	.word	0x00000410
        /*0974*/ 	.word	0x000000ff
        /*0978*/ 	.word	0x00020868
        /*097c*/ 	.short	0x0100
        /*097e*/ 	.byte	0x08
	.zero		1


	//   ....[10]....
        /*0980*/ 	.word	0x00000500
        /*0984*/ 	.word	0x000000ff
        /*0988*/ 	.word	0x00020870
        /*098c*/ 	.short	0x0100
        /*098e*/ 	.byte	0x06
	.zero		1


	//   ....[11]....
        /*0990*/ 	.word	0x00000510
        /*0994*/ 	.word	0x000000ff
        /*0998*/ 	.word	0x00020880
        /*099c*/ 	.short	0x0100
        /*099e*/ 	.byte	0x06
	.zero		1


	//   ....[12]....
        /*09a0*/ 	.word	0x00000520
        /*09a4*/ 	.word	0x000000ff
        /*09a8*/ 	.word	0x00020878
        /*09ac*/ 	.short	0x0100
        /*09ae*/ 	.byte	0x06
	.zero		1


	//   ....[13]....
        /*09b0*/ 	.word	0x00000530
        /*09b4*/ 	.word	0x000000ff
        /*09b8*/ 	.word	0x00020888
        /*09bc*/ 	.short	0x0100
        /*09be*/ 	.byte	0x06
	.zero		1


	//   ....[14]....
        /*09c0*/ 	.word	0x00000660
        /*09c4*/ 	.word	0x000000ff
        /*09c8*/ 	.word	0x00020890
        /*09cc*/ 	.short	0x0100
        /*09ce*/ 	.byte	0x08
	.zero		1


	//   ....[15]....
        /*09d0*/ 	.word	0x00000670
        /*09d4*/ 	.word	0x000000ff
        /*09d8*/ 	.word	0x000208a0
        /*09dc*/ 	.short	0x0100
        /*09de*/ 	.byte	0x08
	.zero		1


	//   ....[16]....
        /*09e0*/ 	.word	0x00000680
        /*09e4*/ 	.word	0x000000ff
        /*09e8*/ 	.word	0x00020898
        /*09ec*/ 	.short	0x0100
        /*09ee*/ 	.byte	0x08
	.zero		1


	//   ....[17]....
        /*09f0*/ 	.word	0x00000690
        /*09f4*/ 	.word	0x000000ff
        /*09f8*/ 	.word	0x000208a8
        /*09fc*/ 	.short	0x0100
        /*09fe*/ 	.byte	0x08
	.zero		1


	//   ....[18]....
        /*0a00*/ 	.word	0x000007d0
        /*0a04*/ 	.word	0x000000ff
        /*0a08*/ 	.word	0x000208b0
        /*0a0c*/ 	.short	0x0100
        /*0a0e*/ 	.byte	0x08
	.zero		1


	//   ....[19]....
        /*0a10*/ 	.word	0x000007e0
        /*0a14*/ 	.word	0x000000ff
        /*0a18*/ 	.word	0x000208c0
        /*0a1c*/ 	.short	0x0100
        /*0a1e*/ 	.byte	0x08
	.zero		1


	//   ....[20]....
        /*0a20*/ 	.word	0x000007f0
        /*0a24*/ 	.word	0x000000ff
        /*0a28*/ 	.word	0x000208b8
        /*0a2c*/ 	.short	0x0100
        /*0a2e*/ 	.byte	0x08
	.zero		1


	//   ....[21]....
        /*0a30*/ 	.word	0x00000800
        /*0a34*/ 	.word	0x000000ff
        /*0a38*/ 	.word	0x000208c8
        /*0a3c*/ 	.short	0x0100
        /*0a3e*/ 	.byte	0x08
	.zero		1


	//   ....[22]....
        /*0a40*/ 	.word	0x00001c00
        /*0a44*/ 	.word	0x000000ff
        /*0a48*/ 	.word	0x00020800
        /*0a4c*/ 	.short	0x010a
        /*0a4e*/ 	.byte	0x29
	.zero		1


	//   ....[23]....
        /*0a50*/ 	.word	0x00001ca0
        /*0a54*/ 	.word	0x000000ff
        /*0a58*/ 	.word	0x00020830
        /*0a5c*/ 	.short	0x010a
        /*0a5e*/ 	.byte	0x29
	.zero		1


	//   ....[24]....
        /*0a60*/ 	.word	0x00001ce0
        /*0a64*/ 	.word	0x000000ff
        /*0a68*/ 	.word	0x00020830
        /*0a6c*/ 	.short	0x010a
        /*0a6e*/ 	.byte	0x29
	.zero		1


	//   ....[25]....
        /*0a70*/ 	.word	0x00002440
        /*0a74*/ 	.word	0x000000ff
        /*0a78*/ 	.word	0x00000000
        /*0a7c*/ 	.short	0x0101
        /*0a7e*/ 	.byte	0x06
	.zero		1


	//   ....[26]....
        /*0a80*/ 	.word	0x00003a90
        /*0a84*/ 	.word	0x000000ff
        /*0a88*/ 	.word	0x00020850
        /*0a8c*/ 	.short	0x010a
        /*0a8e*/ 	.byte	0x29
	.zero		1


	//   ....[27]....
        /*0a90*/ 	.word	0x00003ad0
        /*0a94*/ 	.word	0x000000ff
        /*0a98*/ 	.word	0x00020850
        /*0a9c*/ 	.short	0x010a
        /*0a9e*/ 	.byte	0x29
	.zero		1


	//   ....[28]....
        /*0aa0*/ 	.word	0x00003cc0
        /*0aa4*/ 	.word	0x000000ff
        /*0aa8*/ 	.word	0x00000000
        /*0aac*/ 	.short	0x0101
        /*0aae*/ 	.byte	0x0a
	.zero		1


	//   ....[29]....
        /*0ab0*/ 	.word	0x00004010
        /*0ab4*/ 	.word	0x000000ff
        /*0ab8*/ 	.word	0x00020830
        /*0abc*/ 	.short	0x010a
        /*0abe*/ 	.byte	0x39
	.zero		1


	//   ....[30]....
        /*0ac0*/ 	.word	0x00004050
        /*0ac4*/ 	.word	0x000000ff
        /*0ac8*/ 	.word	0x00020830
        /*0acc*/ 	.short	0x010a
        /*0ace*/ 	.byte	0x39
	.zero		1


	//   ....[31]....
        /*0ad0*/ 	.word	0x00004450
        /*0ad4*/ 	.word	0x000000ff
        /*0ad8*/ 	.word	0x00000000
        /*0adc*/ 	.short	0x0101
        /*0ade*/ 	.byte	0x06
	.zero		1


	//   ....[32]....
        /*0ae0*/ 	.word	0x000060e0
        /*0ae4*/ 	.word	0x000000ff
        /*0ae8*/ 	.word	0x00020850
        /*0aec*/ 	.short	0x010a
        /*0aee*/ 	.byte	0x39
	.zero		1


	//   ....[33]....
        /*0af0*/ 	.word	0x00006120
        /*0af4*/ 	.word	0x000000ff
        /*0af8*/ 	.word	0x00020850
        /*0afc*/ 	.short	0x010a
        /*0afe*/ 	.byte	0x39
	.zero		1


	//   ....[34]....
        /*0b00*/ 	.word	0x00006290
        /*0b04*/ 	.word	0x000000ff
        /*0b08*/ 	.word	0x00000000
        /*0b0c*/ 	.short	0x0101
        /*0b0e*/ 	.byte	0x39
	.zero		1


	//   ....[35]....
        /*0b10*/ 	.word	0x00006670
        /*0b14*/ 	.word	0x000000ff
        /*0b18*/ 	.word	0x00020830
        /*0b1c*/ 	.short	0x010a
        /*0b1e*/ 	.byte	0x33
	.zero		1


	//   ....[36]....
        /*0b20*/ 	.word	0x000066b0
        /*0b24*/ 	.word	0x000000ff
        /*0b28*/ 	.word	0x00020830
        /*0b2c*/ 	.short	0x010a
        /*0b2e*/ 	.byte	0x33
	.zero		1


	//   ....[37]....
        /*0b30*/ 	.word	0x00006a20
        /*0b34*/ 	.word	0x000000ff
        /*0b38*/ 	.word	0x00000000
        /*0b3c*/ 	.short	0x0101
        /*0b3e*/ 	.byte	0x06
	.zero		1


	//   ....[38]....
        /*0b40*/ 	.word	0x00007c30
        /*0b44*/ 	.word	0x000000ff
        /*0b48*/ 	.word	0x00020850
        /*0b4c*/ 	.short	0x010a
        /*0b4e*/ 	.byte	0x33
	.zero		1


	//   ....[39]....
        /*0b50*/ 	.word	0x00007c70
        /*0b54*/ 	.word	0x000000ff
        /*0b58*/ 	.word	0x00020850
        /*0b5c*/ 	.short	0x010a
        /*0b5e*/ 	.byte	0x33
	.zero		1


	//   ....[40]....
        /*0b60*/ 	.word	0x00007dc0
        /*0b64*/ 	.word	0x000000ff
        /*0b68*/ 	.word	0x00000000
        /*0b6c*/ 	.short	0x0101
        /*0b6e*/ 	.byte	0x33
	.zero		1


	//   ....[41]....
        /*0b70*/ 	.word	0x00007f20
        /*0b74*/ 	.word	0x000000ff
        /*0b78*/ 	.word	0x00020830
        /*0b7c*/ 	.short	0x010a
        /*0b7e*/ 	.byte	0x39
	.zero		1


	//   ....[42]....
        /*0b80*/ 	.word	0x00007f60
        /*0b84*/ 	.word	0x000000ff
        /*0b88*/ 	.word	0x00020830
        /*0b8c*/ 	.short	0x010a
        /*0b8e*/ 	.byte	0x39
	.zero		1


	//   ....[43]....
        /*0b90*/ 	.word	0x00008340
        /*0b94*/ 	.word	0x000000ff
        /*0b98*/ 	.word	0x00000000
        /*0b9c*/ 	.short	0x0101
        /*0b9e*/ 	.byte	0x06
	.zero		1


	//   ....[44]....
        /*0ba0*/ 	.word	0x00009fd0
        /*0ba4*/ 	.word	0x000000ff
        /*0ba8*/ 	.word	0x00020850
        /*0bac*/ 	.short	0x010a
        /*0bae*/ 	.byte	0x39
	.zero		1


	//   ....[45]....
        /*0bb0*/ 	.word	0x0000a010
        /*0bb4*/ 	.word	0x000000ff
        /*0bb8*/ 	.word	0x00020850
        /*0bbc*/ 	.short	0x010a
        /*0bbe*/ 	.byte	0x39
	.zero		1


	//   ....[46]....
        /*0bc0*/ 	.word	0x0000a180
        /*0bc4*/ 	.word	0x000000ff
        /*0bc8*/ 	.word	0x00000000
        /*0bcc*/ 	.short	0x0101
        /*0bce*/ 	.byte	0x39
	.zero		1


	//   ....[47]....
        /*0bd0*/ 	.word	0x0000cc60
        /*0bd4*/ 	.word	0x000000ff
        /*0bd8*/ 	.word	0x00000000
        /*0bdc*/ 	.short	0x0101
        /*0bde*/ 	.byte	0x04
	.zero		1


	//   ....[48]....
        /*0be0*/ 	.word	0x0000ffe0
        /*0be4*/ 	.word	0x000000ff
        /*0be8*/ 	.word	0x00020880
        /*0bec*/ 	.short	0x010a
        /*0bee*/ 	.byte	0x2e
	.zero		1


	//   ....[49]....
        /*0bf0*/ 	.word	0x000104c0
        /*0bf4*/ 	.word	0x000000ff
        /*0bf8*/ 	.word	0x00020870
        /*0bfc*/ 	.short	0x0107
        /*0bfe*/ 	.byte	0x2e
	.zero		1


	//   ....[50]....
        /*0c00*/ 	.word	0x00010550
        /*0c04*/ 	.word	0x000000ff
        /*0c08*/ 	.word	0x00020870
        /*0c0c*/ 	.short	0x0101
        /*0c0e*/ 	.byte	0x2e
	.zero		1


	//   ....[51]....
        /*0c10*/ 	.word	0x00010580
        /*0c14*/ 	.word	0x000000ff
        /*0c18*/ 	.word	0x00020840
        /*0c1c*/ 	.short	0x010a
        /*0c1e*/ 	.byte	0x2e
	.zero		1


	//   ....[52]....
        /*0c20*/ 	.word	0x00010970
        /*0c24*/ 	.word	0x000000ff
        /*0c28*/ 	.word	0x00020830
        /*0c2c*/ 	.short	0x0107
        /*0c2e*/ 	.byte	0x2e
	.zero		1


	//   ....[53]....
        /*0c30*/ 	.word	0x00010a00
        /*0c34*/ 	.word	0x000000ff
        /*0c38*/ 	.word	0x00020830
        /*0c3c*/ 	.short	0x0101
        /*0c3e*/ 	.byte	0x2e
	.zero		1


	//   ....[54]....
        /*0c40*/ 	.word	0x00011400
        /*0c44*/ 	.word	0x000000ff
        /*0c48*/ 	.word	0x00020800
        /*0c4c*/ 	.short	0x0107
        /*0c4e*/ 	.byte	0x2e
	.zero		1


	//   ....[55]....
        /*0c50*/ 	.word	0x00011450
        /*0c54*/ 	.word	0x000000ff
        /*0c58*/ 	.word	0x00020800
        /*0c5c*/ 	.short	0x0101
        /*0c5e*/ 	.byte	0x2e
	.zero		1


	//   ....[56]....
        /*0c60*/ 	.word	0x00011480
        /*0c64*/ 	.word	0x000000ff
        /*0c68*/ 	.word	0x00020820
        /*0c6c*/ 	.short	0x010a
        /*0c6e*/ 	.byte	0x2e
	.zero		1


	//   ....[57]....
        /*0c70*/ 	.word	0x000118b0
        /*0c74*/ 	.word	0x00000004
        /*0c78*/ 	.word	0x00020880
        /*0c7c*/ 	.short	0x010a
        /*0c7e*/ 	.byte	0x3f
	.zero		1


	//   ....[58]....
        /*0c80*/ 	.word	0x00011cb0
        /*0c84*/ 	.word	0x00000004
        /*0c88*/ 	.word	0x00020870
        /*0c8c*/ 	.short	0x0107
        /*0c8e*/ 	.byte	0x3f
	.zero		1


	//   ....[59]....
        /*0c90*/ 	.word	0x00011d40
        /*0c94*/ 	.word	0x00000004
        /*0c98*/ 	.word	0x00020870
        /*0c9c*/ 	.short	0x0101
        /*0c9e*/ 	.byte	0x3f
	.zero		1


	//   ....[60]....
        /*0ca0*/ 	.word	0x00011d70
        /*0ca4*/ 	.word	0x00000004
        /*0ca8*/ 	.word	0x00020840
        /*0cac*/ 	.short	0x010a
        /*0cae*/ 	.byte	0x3f
	.zero		1


	//   ....[61]....
        /*0cb0*/ 	.word	0x00012130
        /*0cb4*/ 	.word	0x00000004
        /*0cb8*/ 	.word	0x00020830
        /*0cbc*/ 	.short	0x0107
        /*0cbe*/ 	.byte	0x3f
	.zero		1


	//   ....[62]....
        /*0cc0*/ 	.word	0x000121d0
        /*0cc4*/ 	.word	0x00000004
        /*0cc8*/ 	.word	0x00020830
        /*0ccc*/ 	.short	0x0101
        /*0cce*/ 	.byte	0x3f
	.zero		1


	//   ....[63]....
        /*0cd0*/ 	.word	0x00012250
        /*0cd4*/ 	.word	0x00000002
        /*0cd8*/ 	.word	0x00020870
        /*0cdc*/ 	.short	0x010a
        /*0cde*/ 	.byte	0x3f
	.zero		1


	//   ....[64]....
        /*0ce0*/ 	.word	0x000122e0
        /*0ce4*/ 	.word	0x00000002
        /*0ce8*/ 	.word	0x00020860
        /*0cec*/ 	.short	0x010a
        /*0cee*/ 	.byte	0x3f
	.zero		1


	//   ....[65]....
        /*0cf0*/ 	.word	0x00012800
        /*0cf4*/ 	.word	0x00000002
        /*0cf8*/ 	.word	0x00020850
        /*0cfc*/ 	.short	0x0101
        /*0cfe*/ 	.byte	0x3f
	.zero		1


	//   ....[66]....
        /*0d00*/ 	.word	0x000128a0
        /*0d04*/ 	.word	0x00000002
        /*0d08*/ 	.word	0x00000000
        /*0d0c*/ 	.short	0x0101
        /*0d0e*/ 	.byte	0x3f
	.zero		1


	//   ....[67]....
        /*0d10*/ 	.word	0x00012970
        /*0d14*/ 	.word	0x00000003
        /*0d18*/ 	.word	0x00020870
        /*0d1c*/ 	.short	0x010a
        /*0d1e*/ 	.byte	0x3f
	.zero		1


	//   ....[68]....
        /*0d20*/ 	.word	0x00012a10
        /*0d24*/ 	.word	0x00000003
        /*0d28*/ 	.word	0x00020860
        /*0d2c*/ 	.short	0x010a
        /*0d2e*/ 	.byte	0x3f
	.zero		1


	//   ....[69]....
        /*0d30*/ 	.word	0x00012f20
        /*0d34*/ 	.word	0x00000003
        /*0d38*/ 	.word	0x00020850
        /*0d3c*/ 	.short	0x0101
        /*0d3e*/ 	.byte	0x3f
	.zero		1


	//   ....[70]....
        /*0d40*/ 	.word	0x00012fd0
        /*0d44*/ 	.word	0x00000003
        /*0d48*/ 	.word	0x00000000
        /*0d4c*/ 	.short	0x0101
        /*0d4e*/ 	.byte	0x3f
	.zero		1


	//   ....[71]....
        /*0d50*/ 	.word	0x00013040
        /*0d54*/ 	.word	0x00000007
        /*0d58*/ 	.word	0x00020820
        /*0d5c*/ 	.short	0x010a
        /*0d5e*/ 	.byte	0x3f
	.zero		1


	//   ....[72]....
        /*0d60*/ 	.word	0x00013160
        /*0d64*/ 	.word	0x00000005
        /*0d68*/ 	.word	0x00020840
        /*0d6c*/ 	.short	0x010a
        /*0d6e*/ 	.byte	0x3f
	.zero		1


	//   ....[73]....
        /*0d70*/ 	.word	0x00013200
        /*0d74*/ 	.word	0x00000007
        /*0d78*/ 	.word	0x00020840
        /*0d7c*/ 	.short	0x010a
        /*0d7e*/ 	.byte	0x3f
	.zero		1


	//   ....[74]....
        /*0d80*/ 	.word	0x00013240
        /*0d84*/ 	.word	0x00000005
        /*0d88*/ 	.word	0x00020860
        /*0d8c*/ 	.short	0x010a
        /*0d8e*/ 	.byte	0x3f
	.zero		1


	//   ....[75]....
        /*0d90*/ 	.word	0x00013280
        /*0d94*/ 	.word	0x00000007
        /*0d98*/ 	.word	0x00020860
        /*0d9c*/ 	.short	0x010a
        /*0d9e*/ 	.byte	0x3f
	.zero		1


	//   ....[76]....
        /*0da0*/ 	.word	0x000132c0
        /*0da4*/ 	.word	0x00000005
        /*0da8*/ 	.word	0x00020880
        /*0dac*/ 	.short	0x010a
        /*0dae*/ 	.byte	0x3f
	.zero		1


	//   ....[77]....
        /*0db0*/ 	.word	0x00013300
        /*0db4*/ 	.word	0x00000007
        /*0db8*/ 	.word	0x00020880
        /*0dbc*/ 	.short	0x010a
        /*0dbe*/ 	.byte	0x3f
	.zero		1


	//   ....[78]....
        /*0dc0*/ 	.word	0x00013370
        /*0dc4*/ 	.word	0x00000003
        /*0dc8*/ 	.word	0x00020800
        /*0dcc*/ 	.short	0x010a
        /*0dce*/ 	.byte	0x3f
	.zero		1


	//   ....[79]....
        /*0dd0*/ 	.word	0x000133d0
        /*0dd4*/ 	.word	0x00000003
        /*0dd8*/ 	.word	0x00020830
        /*0ddc*/ 	.short	0x010a
        /*0dde*/ 	.byte	0x3f
	.zero		1


	//   ....[80]....
        /*0de0*/ 	.word	0x00013430
        /*0de4*/ 	.word	0x0000000b
        /*0de8*/ 	.word	0x00020850
        /*0dec*/ 	.short	0x010a
        /*0dee*/ 	.byte	0x3f
	.zero		1


	//   ....[81]....
        /*0df0*/ 	.word	0x00013490
        /*0df4*/ 	.word	0x00000008
        /*0df8*/ 	.word	0x00020830
        /*0dfc*/ 	.short	0x010a
        /*0dfe*/ 	.byte	0x3f
	.zero		1


	//   ....[82]....
        /*0e00*/ 	.word	0x000134f0
        /*0e04*/ 	.word	0x0000000c
        /*0e08*/ 	.word	0x00020850
        /*0e0c*/ 	.short	0x010a
        /*0e0e*/ 	.byte	0x3f
	.zero		1


	//   ....[83]....
        /*0e10*/ 	.word	0x00013550
        /*0e14*/ 	.word	0x00000008
        /*0e18*/ 	.word	0x00020830
        /*0e1c*/ 	.short	0x010a
        /*0e1e*/ 	.byte	0x3f
	.zero		1


	//   ....[84]....
        /*0e20*/ 	.word	0x000135b0
        /*0e24*/ 	.word	0x0000000c
        /*0e28*/ 	.word	0x00020850
        /*0e2c*/ 	.short	0x010a
        /*0e2e*/ 	.byte	0x3f
	.zero		1


	//   ....[85]....
        /*0e30*/ 	.word	0x00013610
        /*0e34*/ 	.word	0x00000008
        /*0e38*/ 	.word	0x00020830
        /*0e3c*/ 	.short	0x010a
        /*0e3e*/ 	.byte	0x3f
	.zero		1


	//   ....[86]....
        /*0e40*/ 	.word	0x00013670
        /*0e44*/ 	.word	0x0000000c
        /*0e48*/ 	.word	0x00020850
        /*0e4c*/ 	.short	0x010a
        /*0e4e*/ 	.byte	0x3f
	.zero		1


	//   ....[87]....
        /*0e50*/ 	.word	0x00013740
        /*0e54*/ 	.word	0x00000013
        /*0e58*/ 	.word	0x00020880
        /*0e5c*/ 	.short	0x010a
        /*0e5e*/ 	.byte	0x3f
	.zero		1


	//   ....[88]....
        /*0e60*/ 	.word	0x00013ce0
        /*0e64*/ 	.word	0x00000013
        /*0e68*/ 	.word	0x00020840
        /*0e6c*/ 	.short	0x010a
        /*0e6e*/ 	.byte	0x3f
	.zero		1


	//   ....[89]....
        /*0e70*/ 	.word	0x00014c30
        /*0e74*/ 	.word	0x00000013
        /*0e78*/ 	.word	0x00020820
        /*0e7c*/ 	.short	0x010a
        /*0e7e*/ 	.byte	0x3f
	.zero		1


	//   ....[90]....
        /*0e80*/ 	.word	0x00014c80
        /*0e84*/ 	.word	0x00000004
        /*0e88*/ 	.word	0x00020880
        /*0e8c*/ 	.short	0x010a
        /*0e8e*/ 	.byte	0x3f
	.zero		1


	//   ....[91]....
        /*0e90*/ 	.word	0x00015160
        /*0e94*/ 	.word	0x00000004
        /*0e98*/ 	.word	0x00020840
        /*0e9c*/ 	.short	0x010a
        /*0e9e*/ 	.byte	0x3f
	.zero		1


	//   ....[92]....
        /*0ea0*/ 	.word	0x00015650
        /*0ea4*/ 	.word	0x00000002
        /*0ea8*/ 	.word	0x00020870
        /*0eac*/ 	.short	0x010a
        /*0eae*/ 	.byte	0x3f
	.zero		1


	//   ....[93]....
        /*0eb0*/ 	.word	0x000156a0
        /*0eb4*/ 	.word	0x00000002
        /*0eb8*/ 	.word	0x00020860
        /*0ebc*/ 	.short	0x010a
        /*0ebe*/ 	.byte	0x3f
	.zero		1


	//   ....[94]....
        /*0ec0*/ 	.word	0x000156f0
        /*0ec4*/ 	.word	0x00000003
        /*0ec8*/ 	.word	0x00020870
        /*0ecc*/ 	.short	0x010a
        /*0ece*/ 	.byte	0x3f
	.zero		1


	//   ....[95]....
        /*0ed0*/ 	.word	0x00015740
        /*0ed4*/ 	.word	0x00000003
        /*0ed8*/ 	.word	0x00020860
        /*0edc*/ 	.short	0x010a
        /*0ede*/ 	.byte	0x3f
	.zero		1


	//   ....[96]....
        /*0ee0*/ 	.word	0x00015790
        /*0ee4*/ 	.word	0x00000007
        /*0ee8*/ 	.word	0x00020820
        /*0eec*/ 	.short	0x010a
        /*0eee*/ 	.byte	0x3f
	.zero		1


	//   ....[97]....
        /*0ef0*/ 	.word	0x000157e0
        /*0ef4*/ 	.word	0x00000005
        /*0ef8*/ 	.word	0x00020840
        /*0efc*/ 	.short	0x010a
        /*0efe*/ 	.byte	0x3f
	.zero		1


	//   ....[98]....
        /*0f00*/ 	.word	0x00015830
        /*0f04*/ 	.word	0x00000007
        /*0f08*/ 	.word	0x00020840
        /*0f0c*/ 	.short	0x010a
        /*0f0e*/ 	.byte	0x3f
	.zero		1


	//   ....[99]....
        /*0f10*/ 	.word	0x00015880
        /*0f14*/ 	.word	0x00000005
        /*0f18*/ 	.word	0x00020860
        /*0f1c*/ 	.short	0x010a
        /*0f1e*/ 	.byte	0x3f
	.zero		1


	//   ....[100]....
        /*0f20*/ 	.word	0x000158d0
        /*0f24*/ 	.word	0x00000007
        /*0f28*/ 	.word	0x00020860
        /*0f2c*/ 	.short	0x010a
        /*0f2e*/ 	.byte	0x3f
	.zero		1


	//   ....[101]....
        /*0f30*/ 	.word	0x00015920
        /*0f34*/ 	.word	0x00000005
        /*0f38*/ 	.word	0x00020880
        /*0f3c*/ 	.short	0x010a
        /*0f3e*/ 	.byte	0x3f
	.zero		1


	//----- nvinfo : EIATTR_NUM_MBARRIERS
	.align		4
.L_430:
        /*0f40*/ 	.byte	0x03, 0x38
        /*0f42*/ 	.short	0x0016


	//----- nvinfo : EIATTR_EXIT_INSTR_OFFSETS
	.align		4
        /*0f44*/ 	.byte	0x04, 0x1c
        /*0f46*/ 	.short	(.L_432 - .L_431)


	//   ....[0]....
.L_431:
        /*0f48*/ 	.word	0x00013350


	//----- nvinfo : EIATTR_MAX_THREADS
	.align		4
.L_432:
        /*0f4c*/ 	.byte	0x04, 0x05
        /*0f4e*/ 	.short	(.L_434 - .L_433)
.L_433:
        /*0f50*/ 	.word	0x00000180
        /*0f54*/ 	.word	0x00000001
        /*0f58*/ 	.word	0x00000001


	//----- nvinfo : EIATTR_CRS_STACK_SIZE
	.align		4
.L_434:
        /*0f5c*/ 	.byte	0x04, 0x1e
        /*0f5e*/ 	.short	(.L_436 - .L_435)
.L_435:
        /*0f60*/ 	.word	0x00000000


	//----- nvinfo : EIATTR_CBANK_PARAM_SIZE
	.align		4
.L_436:
        /*0f64*/ 	.byte	0x03, 0x19
        /*0f66*/ 	.short	0x0a70


	//----- nvinfo : EIATTR_PARAM_CBANK
	.align		4
        /*0f68*/ 	.byte	0x04, 0x0a
        /*0f6a*/ 	.short	(.L_438 - .L_437)
	.align		4
.L_437:
        /*0f6c*/ 	.word	index@(.nv.constant0._ZN7cutlass13device_kernelIN5flash11enable_sm90INS1_16FlashAttnFwdSm90INS1_25CollectiveMainloopFwdSm90ILi2EN4cute5tupleIJNS5_1CILi1EEES8_S8_EEENS6_IJNS7_ILi128EEENS7_ILi64EEENS7_ILi256EEEEEELi256ENS_12float_e4m3_tEfNS_4arch4Sm90ELb0ELb1ELb0ELb0ELb1ELb0ELb0ELb1ELb0ELb1ELb1ELb0EEENS1_21CollectiveEpilogueFwdINS6_IJSA_SC_SB_EEES9_NS_10bfloat16_tESG_Li256ELb0ELb1ELb1ELb1EEENS1_19SingleTileSchedulerILb0ELb1ELb1ELi128EEEEEEEEEvNT_6ParamsE)
        /*0f70*/ 	.short	0x0210
        /*0f72*/ 	.short	0x0a70


	//----- nvinfo : EIATTR_SW_WAR
	.align		4
.L_438:
        /*0f74*/ 	.byte	0x04, 0x36
        /*0f76*/ 	.short	(.L_440 - .L_439)
.L_439:
        /*0f78*/ 	.word	0x00000008
.L_440:


//--------------------- .nv.info._ZN7cutlass13device_kernelIN5flash11enable_sm90INS1_16FlashAttnFwdSm90INS1_25CollectiveMainloopFwdSm90ILi2EN4cute5tupleIJNS5_1CILi1EEES8_S8_EEENS6_IJNS7_ILi128EEENS7_ILi64EEENS7_ILi256EEEEEELi256ENS_12float_e4m3_tEfNS_4arch4Sm90ELb0ELb1ELb0ELb1ELb1ELb0ELb0ELb1ELb0ELb1ELb1ELb0EEENS1_21CollectiveEpilogueFwdINS6_IJSA_SC_SB_EEES9_NS_10bfloat16_tESG_Li256ELb1ELb1ELb1ELb1EEENS1_36VarlenDynamicPersistentTileSchedulerILi128ELi64ELi256ELi128ELb1ELb1ELb1ELb1ELb0ELb1EEEEEEEEEvNT_6ParamsE --------------------------
	.section	.nv.info._ZN7cutlass13device_kernelIN5flash11enable_sm90INS1_16FlashAttnFwdSm90INS1_25CollectiveMainloopFwdSm90ILi2EN4cute5tupleIJNS5_1CILi1EEES8_S8_EEENS6_IJNS7_ILi128EEENS7_ILi64EEENS7_ILi256EEEEEELi256ENS_12float_e4m3_tEfNS_4arch4Sm90ELb0ELb1ELb0ELb1ELb1ELb0ELb0ELb1ELb0ELb1ELb1ELb0EEENS1_21CollectiveEpilogueFwdINS6_IJSA_SC_SB_EEES9_NS_10bfloat16_tESG_Li256ELb1ELb1ELb1ELb1EEENS1_36VarlenDynamicPersistentTileSchedulerILi128ELi64ELi256ELi128ELb1ELb1ELb1ELb1ELb0ELb1EEEEEEEEEvNT_6ParamsE,"",@"SHT_CUDA_INFO"
	.sectionflags	@""
	.align	4


	//----- nvinfo : EIATTR_CUDA_API_VERSION
	.align		4
        /*0000*/ 	.byte	0x04, 0x37
        /*0002*/ 	.short	(.L_442 - .L_441)
.L_441:
        /*0004*/ 	.word	0x00000082


	//----- nvinfo : EIATTR_KPARAM_INFO
	.align		4
.L_442:
        /*0008*/ 	.byte	0x04, 0x17
        /*000a*/ 	.short	(.L_444 - .L_443)
.L_443:
        /*000c*/ 	.word	0x00000000
        /*0010*/ 	.short	0x0000
        /*0012*/ 	.short	0x0070
        /*0014*/ 	.byte	0x00, 0xf0, 0x01, 0x2a


	//----- nvinfo : EIATTR_SPARSE_MMA_MASK
	.align		4
.L_444:
        /*0018*/ 	.byte	0x03, 0x50
        /*001a*/ 	.short	0x0000


	//----- nvinfo : EIATTR_MAXREG_COUNT
	.align		4
        /*001c*/ 	.byte	0x03, 0x1b
        /*001e*/ 	.short	0x00a8


	//----- nvinfo : EIATTR_NUM_BARRIERS
	.align		4
        /*0020*/ 	.byte	0x02, 0x4c
        /*0022*/ 	.byte	0x10
	.zero		1


	//----- nvinfo : EIATTR_EXTERNS
	.align		4
        /*0024*/ 	.byte	0x04, 0x0f
        /*0026*/ 	.short	(.L_446 - .L_445)


	//   ....[0]....
	.align		4
.L_445:
        /*0028*/ 	.word	index@(__assertfail)


	//----- nvinfo : EIATTR_ANNOTATIONS
	.align		4
.L_446:
        /*002c*/ 	.byte	0x04, 0x55
        /*002e*/ 	.short	(.L_448 - .L_447)


	//   ....[0]....
.L_447:
        /* <DEDUP_REMOVED lines=10> */


	//----- nvinfo : EIATTR_MERCURY_ISA_VERSION
	.align		4
.L_448:
        /*00b8*/ 	.byte	0x03, 0x5f
        /*00ba*/ 	.short	0x0101


	//----- nvinfo : EIATTR_UNUSED_LOAD_BYTE_OFFSET
	.align		4
        /*00bc*/ 	.byte	0x04, 0x44
        /*00be*/ 	.short	(.L_450 - .L_449)


	//   ....[0]....
.L_449:
        /*00c0*/ 	.word	0x000009a0
        /*00c4*/ 	.word	0x0000fff0


	//   ....[1]....
        /*00c8*/ 	.word	0x0000bc30
        /*00cc*/ 	.word	0x0000fff0


	//----- nvinfo : EIATTR_INT_WARP_WIDE_INSTR_OFFSETS
	.align		4
.L_450:
        /*00d0*/ 	.byte	0x04, 0x31
        /*00d2*/ 	.short	(.L_452 - .L_451)


	//   ....[0]....
.L_451:
        /*00d4*/ 	.word	0x000000c0


	//   ....[1]....
        /*00d8*/ 	.word	0x000000d0


	//   ....[2]....
        /*00dc*/ 	.word	0x00000170


	//   ....[3]....
        /*00e0*/ 	.word	0x00013be0


	//   ....[4]....
        /*00e4*/ 	.word	0x00013c70


	//   ....[5]....
        /*00e8*/ 	.word	0x00016eb0


	//   ....[6]....
        /*00ec*/ 	.word	0x00016f40


	//----- nvinfo : EIATTR_COOP_GROUP_MASK_REGIDS
	.align		4
.L_452:
        /*00f0*/ 	.byte	0x04, 0x29
        /*00f2*/ 	.short	(.L_454 - .L_453)


	//   ....[0]....
.L_453:
        /*00f4*/ 	.word	0xffffffff


	//   ....[1]....
        /*00f8*/ 	.word	0xffffffff


	//   ....[2]....
        /*00fc*/ 	.word	0xffffffff


	//   ....[3]....
        /*0100*/ 	.word	0xffffffff


	//   ....[4]....
        /*0104*/ 	.word	0xffffffff


	//   ....[5]....
        /*0108*/ 	.word	0xffffffff


	//   ....[6]....
        /*010c*/ 	.word	0xffffffff


	//   ....[7]....
        /*0110*/ 	.word	0xffffffff


	//   ....[8]....
        /*0114*/ 	.word	0xffffffff


	//   ....[9]....
        /*0118*/ 	.word	0xffffffff


	//   ....[10]....
        /*011c*/ 	.word	0xffffffff


	//   ....[11]....
        /*0120*/ 	.word	0xffffffff


	//   ....[12]....
        /*0124*/ 	.word	0xffffffff


	//   ....[13]....
        /*0128*/ 	.word	0xffffffff


	//   ....[14]....
        /*012c*/ 	.word	0xffffffff


	//   ....[15]....
        /*0130*/ 	.word	0xffffffff


	//   ....[16]....
        /*0134*/ 	.word	0xffffffff


	//   ....[17]....
        /*0138*/ 	.word	0xffffffff


	//   ....[18]....
        /*013c*/ 	.word	0xffffffff


	//   ....[19]....
        /*0140*/ 	.word	0xffffffff


	//   ....[20]....
        /*0144*/ 	.word	0xffffffff


	//   ....[21]....
        /*0148*/ 	.word	0xffffffff


	//   ....[22]....
        /*014c*/ 	.word	0xffffffff


	//   ....[23]....
        /*0150*/ 	.word	0xffffffff


	//   ....[24]....
        /*0154*/ 	.word	0xffffffff


	//   ....[25]....
        /*0158*/ 	.word	0xffffffff


	//   ....[26]....
        /*015c*/ 	.word	0xffffffff


	//   ....[27]....
        /*0160*/ 	.word	0xffffffff


	//   ....[28]....
        /*0164*/ 	.word	0xffffffff


	//   ....[29]....
        /*0168*/ 	.word	0xffffffff


	//   ....[30]....
        /*016c*/ 	.word	0xffffffff


	//   ....[31]....
        /*0170*/ 	.word	0xffffffff


	//   ....[32]....
        /*0174*/ 	.word	0xffffffff


	//   ....[33]....
        /*0178*/ 	.word	0xffffffff


	//   ....[34]....
        /*017c*/ 	.word	0xffffffff


	//   ....[35]....
        /*0180*/ 	.word	0xffffffff


	//   ....[36]....
        /*0184*/ 	.word	0xffffffff


	//   ....[37]....
        /*0188*/ 	.word	0xffffffff


	//   ....[38]....
        /*018c*/ 	.word	0xffffffff


	//   ....[39]....
        /*0190*/ 	.word	0xffffffff


	//   ....[40]....
        /*0194*/ 	.word	0xffffffff


	//   ....[41]....
        /*0198*/ 	.word	0xffffffff


	//   ....[42]....
        /*019c*/ 	.word	0xffffffff


	//   ....[43]....
        /*01a0*/ 	.word	0xffffffff


	//   ....[44]....
        /*01a4*/ 	.word	0xffffffff


	//   ....[45]....
        /*01a8*/ 	.word	0xffffffff


	//   ....[46]....
        /*01ac*/ 	.word	0xffffffff


	//   ....[47]....
        /*01b0*/ 	.word	0xffffffff


	//   ....[48]....
        /*01b4*/ 	.word	0xffffffff


	//   ....[49]....
        /*01b8*/ 	.word	0xffffffff


	//   ....[50]....
        /*01bc*/ 	.word	0xffffffff


	//   ....[51]....
        /*01c0*/ 	.word	0xffffffff


	//   ....[52]....
        /*01c4*/ 	.word	0xffffffff


	//   ....[53]....
        /*01c8*/ 	.word	0xffffffff


	//   ....[54]....
        /*01cc*/ 	.word	0xffffffff


	//   ....[55]....
        /*01d0*/ 	.word	0xffffffff


	//   ....[56]....
        /*01d4*/ 	.word	0xffffffff


	//   ....[57]....
        /*01d8*/ 	.word	0xffffffff


	//   ....[58]....
        /*01dc*/ 	.word	0xffffffff


	//   ....[59]....
        /*01e0*/ 	.word	0xffffffff


	//   ....[60]....
        /*01e4*/ 	.word	0xffffffff


	//   ....[61]....
        /*01e8*/ 	.word	0xffffffff


	//   ....[62]....
        /*01ec*/ 	.word	0xffffffff


	//   ....[63]....
        /*01f0*/ 	.word	0xffffffff


	//   ....[64]....
        /*01f4*/ 	.word	0xffffffff


	//   ....[65]....
        /*01f8*/ 	.word	0xffffffff


	//   ....[66]....
        /*01fc*/ 	.word	0xffffffff


	//   ....[67]....
        /*0200*/ 	.word	0xffffffff


	//   ....[68]....
        /*0204*/ 	.word	0xffffffff


	//   ....[69]....
        /*0208*/ 	.word	0xffffffff


	//   ....[70]....
        /*020c*/ 	.word	0xffffffff


	//   ....[71]....
        /*0210*/ 	.word	0xffffffff


	//   ....[72]....
        /*0214*/ 	.word	0xffffffff


	//   ....[73]....
        /*0218*/ 	.word	0xffffffff


	//   ....[74]....
        /*021c*/ 	.word	0xffffffff


	//   ....[75]....
        /*0220*/ 	.word	0xffffffff


	//   ....[76]....
        /*0224*/ 	.word	0xffffffff


	//   ....[77]....
        /*0228*/ 	.word	0xffffffff


	//   ....[78]....
        /*022c*/ 	.word	0xffffffff


	//   ....[79]....
        /*0230*/ 	.word	0xffffffff


	//   ....[80]....
        /*0234*/ 	.word	0xffffffff


	//   ....[81]....
        /*0238*/ 	.word	0xffffffff


	//   ....[82]....
        /*023c*/ 	.word	0xffffffff


	//   ....[83]....
        /*0240*/ 	.word	0xffffffff


	//   ....[84]....
        /*0244*/ 	.word	0xffffffff


	//   ....[85]....
        /*0248*/ 	.word	0xffffffff


	//   ....[86]....
        /*024c*/ 	.word	0xffffffff


	//   ....[87]....
        /*0250*/ 	.word	0xffffffff


	//   ....[88]....
        /*0254*/ 	.word	0xffffffff


	//   ....[89]....
        /*0258*/ 	.word	0xffffffff


	//   ....[90]....
        /*025c*/ 	.word	0xffffffff


	//   ....[91]....
        /*0260*/ 	.word	0xffffffff


	//   ....[92]....
        /*0264*/ 	.word	0xffffffff


	//   ....[93]....
        /*0268*/ 	.word	0xffffffff


	//   ....[94]....
        /*026c*/ 	.word	0xffffffff


	//   ....[95]....
        /*0270*/ 	.word	0xffffffff


	//   ....[96]....
        /*0274*/ 	.word	0xffffffff


	//   ....[97]....
        /*0278*/ 	.word	0xffffffff


	//   ....[98]....
        /*027c*/ 	.word	0xffffffff


	//   ....[99]....
        /*0280*/ 	.word	0xffffffff


	//   ....[100]....
        /*0284*/ 	.word	0xffffffff


	//   ....[101]....
        /*0288*/ 	.word	0xffffffff


	//   ....[102]....
        /*028c*/ 	.word	0xffffffff


	//   ....[103]....
        /*0290*/ 	.word	0xffffffff


	//   ....[104]....
        /*0294*/ 	.word	0xffffffff


	//   ....[105]....
        /*0298*/ 	.word	0xffffffff


	//   ....[106]....
        /*029c*/ 	.word	0xffffffff


	//   ....[107]....
        /*02a0*/ 	.word	0xffffffff


	//   ....[108]....
        /*02a4*/ 	.word	0xffffffff


	//   ....[109]....
        /*02a8*/ 	.word	0xffffffff


	//   ....[110]....
        /*02ac*/ 	.word	0xffffffff


	//   ....[111]....
        /*02b0*/ 	.word	0xffffffff


	//   ....[112]....
        /*02b4*/ 	.word	0xffffffff


	//   ....[113]....
        /*02b8*/ 	.word	0xffffffff


	//   ....[114]....
        /*02bc*/ 	.word	0xffffffff


	//   ....[115]....
        /*02c0*/ 	.word	0xffffffff


	//   ....[116]....
        /*02c4*/ 	.word	0xffffffff


	//   ....[117]....
        /*02c8*/ 	.word	0xffffffff


	//   ....[118]....
        /*02cc*/ 	.word	0xffffffff


	//   ....[119]....
        /*02d0*/ 	.word	0xffffffff


	//   ....[120]....
        /*02d4*/ 	.word	0xffffffff


	//   ....[121]....
        /*02d8*/ 	.word	0xffffffff


	//   ....[122]....
        /*02dc*/ 	.word	0xffffffff


	//   ....[123]....
        /*02e0*/ 	.word	0xffffffff


	//   ....[124]....
        /*02e4*/ 	.word	0xffffffff


	//   ....[125]....
        /*02e8*/ 	.word	0xffffffff


	//   ....[126]....
        /*02ec*/ 	.word	0xffffffff


	//   ....[127]....
        /*02f0*/ 	.word	0xffffffff


	//   ....[128]....
        /*02f4*/ 	.word	0xffffffff


	//   ....[129]....
        /*02f8*/ 	.word	0xffffffff


	//   ....[130]....
        /*02fc*/ 	.word	0xffffffff


	//   ....[131]....
        /*0300*/ 	.word	0xffffffff


	//   ....[132]....
        /*0304*/ 	.word	0xffffffff


	//   ....[133]....
        /*0308*/ 	.word	0xffffffff


	//   ....[134]....
        /*030c*/ 	.word	0xffffffff


	//   ....[135]....
        /*0310*/ 	.word	0xffffffff


	//   ....[136]....
        /*0314*/ 	.word	0xffffffff


	//   ....[137]....
        /*0318*/ 	.word	0xffffffff


	//   ....[138]....
        /*031c*/ 	.word	0xffffffff


	//   ....[139]....
        /*0320*/ 	.word	0xffffffff


	//   ....[140]....
        /*0324*/ 	.word	0xffffffff


	//   ....[141]....
        /*0328*/ 	.word	0xffffffff


	//   ....[142]....
        /*032c*/ 	.word	0xffffffff


	//   ....[143]....
        /*0330*/ 	.word	0xffffffff


	//   ....[144]....
        /*0334*/ 	.word	0xffffffff


	//   ....[145]....
        /*0338*/ 	.word	0xffffffff


	//   ....[146]....
        /*033c*/ 	.word	0xffffffff


	//   ....[147]....
        /*0340*/ 	.word	0xffffffff


	//   ....[148]....
        /*0344*/ 	.word	0xffffffff


	//   ....[149]....
        /*0348*/ 	.word	0xffffffff


	//   ....[150]....
        /*034c*/ 	.word	0xffffffff


	//   ....[151]....
        /*0350*/ 	.word	0xffffffff


	//   ....[152]....
        /*0354*/ 	.word	0xffffffff


	//   ....[153]....
        /*0358*/ 	.word	0xffffffff


	//   ....[154]....
        /*035c*/ 	.word	0xffffffff


	//   ....[155]....
        /*0360*/ 	.word	0xffffffff


	//   ....[156]....
        /*0364*/ 	.word	0xffffffff


	//   ....[157]....
        /*0368*/ 	.word	0xffffffff


	//   ....[158]....
        /*036c*/ 	.word	0xffffffff


	//   ....[159]....
        /*0370*/ 	.word	0xffffffff


	//   ....[160]....
        /*0374*/ 	.word	0xffffffff


	//   ....[161]....
        /*0378*/ 	.word	0xffffffff


	//   ....[162]....
        /*037c*/ 	.word	0xffffffff


	//   ....[163]....
        /*0380*/ 	.word	0xffffffff


	//   ....[164]....
        /*0384*/ 	.word	0xffffffff


	//   ....[165]....
        /*0388*/ 	.word	0xffffffff


	//   ....[166]....
        /*038c*/ 	.word	0xffffffff


	//   ....[167]....
        /*0390*/ 	.word	0xffffffff


	//   ....[168]....
        /*0394*/ 	.word	0xffffffff


	//   ....[169]....
        /*0398*/ 	.word	0xffffffff


	//   ....[170]....
        /*039c*/ 	.word	0xffffffff


	//   ....[171]....
        /*03a0*/ 	.word	0xffffffff


	//   ....[172]....
        /*03a4*/ 	.word	0xffffffff


	//   ....[173]....
        /*03a8*/ 	.word	0xffffffff


	//   ....[174]....
        /*03ac*/ 	.word	0xffffffff


	//   ....[175]....
        /*03b0*/ 	.word	0xffffffff


	//   ....[176]....
        /*03b4*/ 	.word	0xffffffff


	//   ....[177]....
        /*03b8*/ 	.word	0xffffffff


	//   ....[178]....
        /*03bc*/ 	.word	0xffffffff


	//   ....[179]....
        /*03c0*/ 	.word	0xffffffff


	//   ....[180]....
        /*03c4*/ 	.word	0xffffffff


	//   ....[181]....
        /*03c8*/ 	.word	0xffffffff


	//   ....[182]....
        /*03cc*/ 	.word	0xffffffff


	//   ....[183]....
        /*03d0*/ 	.word	0xffffffff


	//   ....[184]....
        /*03d4*/ 	.word	0xffffffff


	//   ....[185]....
        /*03d8*/ 	.word	0xffffffff


	//   ....[186]....
        /*03dc*/ 	.word	0xffffffff


	//   ....[187]....
        /*03e0*/ 	.word	0xffffffff


	//   ....[188]....
        /*03e4*/ 	.word	0xffffffff


	//   ....[189]....
        /*03e8*/ 	.word	0xffffffff


	//   ....[190]....
        /*03ec*/ 	.word	0xffffffff


	//   ....[191]....
        /*03f0*/ 	.word	0xffffffff


	//   ....[192]....
        /*03f4*/ 	.word	0xffffffff


	//   ....[193]....
        /*03f8*/ 	.word	0xffffffff


	//   ....[194]....
        /*03fc*/ 	.word	0xffffffff


	//   ....[195]....
        /*0400*/ 	.word	0xffffffff


	//   ....[196]....
        /*0404*/ 	.word	0xffffffff


	//   ....[197]....
        /*0408*/ 	.word	0xffffffff


	//   ....[198]....
        /*040c*/ 	.word	0xffffffff


	//   ....[199]....
        /*0410*/ 	.word	0xffffffff


	//   ....[200]....
        /*0414*/ 	.word	0xffffffff


	//   ....[201]....
        /*0418*/ 	.word	0xffffffff


	//   ....[202]....
        /*041c*/ 	.word	0xffffffff


	//   ....[203]....
        /*0420*/ 	.word	0xffffffff


	//   ....[204]....
        /*0424*/ 	.word	0xffffffff


	//   ....[205]....
        /*0428*/ 	.word	0xffffffff


	//   ....[206]....
        /*042c*/ 	.word	0xffffffff


	//   ....[207]....
        /*0430*/ 	.word	0xffffffff


	//   ....[208]....
        /*0434*/ 	.word	0xffffffff


	//   ....[209]....
        /*0438*/ 	.word	0xffffffff


	//   ....[210]....
        /*043c*/ 	.word	0xffffffff


	//   ....[211]....
        /*0440*/ 	.word	0xffffffff


	//   ....[212]....
        /*0444*/ 	.word	0xffffffff


	//   ....[213]....
        /*0448*/ 	.word	0xffffffff


	//   ....[214]....
        /*044c*/ 	.word	0xffffffff


	//   ....[215]....
        /*0450*/ 	.word	0xffffffff


	//   ....[216]....
        /*0454*/ 	.word	0xffffffff


	//   ....[217]....
        /*0458*/ 	.word	0xffffffff


	//   ....[218]....
        /*045c*/ 	.word	0xffffffff


	//   ....[219]....
        /*0460*/ 	.word	0xffffffff


	//   ....[220]....
        /*0464*/ 	.word	0xffffffff


	//   ....[221]....
        /*0468*/ 	.word	0xffffffff


	//   ....[222]....
        /*046c*/ 	.word	0xffffffff


	//   ....[223]....
        /*0470*/ 	.word	0xffffffff


	//   ....[224]....
        /*0474*/ 	.word	0xffffffff


	//   ....[225]....
        /*0478*/ 	.word	0xffffffff


	//   ....[226]....
        /*047c*/ 	.word	0xffffffff


	//   ....[227]....
        /*0480*/ 	.word	0xffffffff


	//   ....[228]....
        /*0484*/ 	.word	0xffffffff


	//   ....[229]....
        /*0488*/ 	.word	0xffffffff


	//   ....[230]....
        /*048c*/ 	.word	0xffffffff


	//   ....[231]....
        /*0490*/ 	.word	0xffffffff


	//   ....[232]....
        /*0494*/ 	.word	0xffffffff


	//   ....[233]....
        /*0498*/ 	.word	0xffffffff


	//   ....[234]....
        /*049c*/ 	.word	0xffffffff


	//   ....[235]....
        /*04a0*/ 	.word	0xffffffff


	//   ....[236]....
        /*04a4*/ 	.word	0xffffffff


	//   ....[237]....
        /*04a8*/ 	.word	0xffffffff


	//   ....[238]....
        /*04ac*/ 	.word	0xffffffff


	//   ....[239]....
        /*04b0*/ 	.word	0xffffffff


	//   ....[240]....
        /*04b4*/ 	.word	0xffffffff


	//   ....[241]....
        /*04b8*/ 	.word	0xffffffff


	//   ....[242]....
        /*04bc*/ 	.word	0xffffffff


	//   ....[243]....
        /*04c0*/ 	.word	0xffffffff


	//   ....[244]....
        /*04c4*/ 	.word	0xffffffff


	//   ....[245]....
        /*04c8*/ 	.word	0xffffffff


	//   ....[246]....
        /*04cc*/ 	.word	0xffffffff


	//   ....[247]....
        /*04d0*/ 	.word	0xffffffff


	//   ....[248]....
        /*04d4*/ 	.word	0xffffffff


	//   ....[249]....
        /*04d8*/ 	.word	0xffffffff


	//   ....[250]....
        /*04dc*/ 	.word	0xffffffff


	//   ....[251]....
        /*04e0*/ 	.word	0xffffffff


	//   ....[252]....
        /*04e4*/ 	.word	0xffffffff


	//   ....[253]....
        /*04e8*/ 	.word	0xffffffff


	//   ....[254]....
        /*04ec*/ 	.word	0xffffffff


	//   ....[255]....
        /*04f0*/ 	.word	0xffffffff


	//   ....[0]....
        /*04f4*/ 	.word	0xffffffff


	//   ....[1]....
        /*04f8*/ 	.word	0xffffffff


	//   ....[2]....
        /*04fc*/ 	.word	0xffffffff


	//   ....[3]....
        /*0500*/ 	.word	0xffffffff


	//   ....[4]....
        /*0504*/ 	.word	0xffffffff


	//   ....[5]....
        /*0508*/ 	.word	0xffffffff


	//   ....[6]....
        /*050c*/ 	.word	0xffffffff


	//   ....[7]....
        /*0510*/ 	.word	0xffffffff


	//   ....[8]....
        /*0514*/ 	.word	0xffffffff


	//   ....[9]....
        /*0518*/ 	.word	0xffffffff


	//   ....[10]....
        /*051c*/ 	.word	0xffffffff


	//   ....[11]....
        /*0520*/ 	.word	0xffffffff


	//   ....[12]....
        /*0524*/ 	.word	0xffffffff


	//   ....[13]....
        /*0528*/ 	.word	0x0500000f


	//   ....[14]....
        /*052c*/ 	.word	0x0500000f


	//   ....[15]....
        /*0530*/ 	.word	0x0500000f


	//   ....[16]....
        /*0534*/ 	.word	0x0500000f


	//   ....[17]....
        /*0538*/ 	.word	0x0500000f


	//   ....[18]....
        /*053c*/ 	.word	0x0500000f


	//   ....[19]....
        /*0540*/ 	.word	0x0500000f


	//   ....[20]....
        /*0544*/ 	.word	0x0500000f


	//   ....[21]....
        /*0548*/ 	.word	0x0500000f


	//   ....[22]....
        /*054c*/ 	.word	0x0500000f


	//   ....[23]....
        /*0550*/ 	.word	0x0500000f


	//   ....[24]....
        /*0554*/ 	.word	0x0500000f


	//   ....[25]....
        /*0558*/ 	.word	0x0500000f


	//   ....[26]....
        /*055c*/ 	.word	0x0500000f


	//   ....[27]....
        /*0560*/ 	.word	0x0500000f


	//   ....[28]....
        /*0564*/ 	.word	0x0500000f


	//   ....[29]....
        /*0568*/ 	.word	0x0500000f


	//   ....[30]....
        /*056c*/ 	.word	0x0500000f


	//   ....[31]....
        /*0570*/ 	.word	0x0500000f


	//   ....[32]....
        /*0574*/ 	.word	0x0500000f


	//   ....[33]....
        /*0578*/ 	.word	0x0500000f


	//   ....[34]....
        /*057c*/ 	.word	0x0500000f


	//   ....[35]....
        /*0580*/ 	.word	0x0500000f


	//   ....[36]....
        /*0584*/ 	.word	0x0500000f


	//   ....[37]....
        /*0588*/ 	.word	0x0500000f


	//   ....[38]....
        /*058c*/ 	.word	0x0500000f


	//   ....[39]....
        /*0590*/ 	.word	0x0500000f


	//   ....[40]....
        /*0594*/ 	.word	0x0500000f


	//   ....[41]....
        /*0598*/ 	.word	0x0500000f


	//   ....[42]....
        /*059c*/ 	.word	0x0500000f


	//   ....[43]....
        /*05a0*/ 	.word	0x0500000f


	//   ....[44]....
        /*05a4*/ 	.word	0x0500000f


	//   ....[45]....
        /*05a8*/ 	.word	0x0500000f


	//   ....[46]....
        /*05ac*/ 	.word	0x0500000f


	//   ....[47]....
        /*05b0*/ 	.word	0x0500000f


	//   ....[48]....
        /*05b4*/ 	.word	0x0500000f


	//   ....[49]....
        /*05b8*/ 	.word	0x0500000f


	//   ....[50]....
        /*05bc*/ 	.word	0x0500000f


	//   ....[51]....
        /*05c0*/ 	.word	0x0500000f


	//   ....[52]....
        /*05c4*/ 	.word	0x0500000f


	//   ....[53]....
        /*05c8*/ 	.word	0x0500000f


	//   ....[54]....
        /*05cc*/ 	.word	0x0500000f


	//   ....[55]....
        /*05d0*/ 	.word	0x0500000f


	//   ....[56]....
        /*05d4*/ 	.word	0x0500000f


	//   ....[57]....
        /*05d8*/ 	.word	0x0500000f


	//   ....[58]....
        /*05dc*/ 	.word	0x0500000f


	//   ....[59]....
        /*05e0*/ 	.word	0x0500000f


	//   ....[60]....
        /*05e4*/ 	.word	0x0500000f


	//   ....[61]....
        /*05e8*/ 	.word	0x0500000f


	//   ....[62]....
        /*05ec*/ 	.word	0x0500000f


	//----- nvinfo : EIATTR_COOP_GROUP_INSTR_OFFSETS
	.align		4
.L_454:
        /*05f0*/ 	.byte	0x04, 0x28
        /*05f2*/ 	.short	(.L_456 - .L_455)


	//   ....[0]....
.L_455:
        /*05f4*/ 	.word	0x00000080


	//   ....[1]....
        /*05f8*/ 	.word	0x00000090


	//   ....[2]....
        /*05fc*/ 	.word	0x000002d0


	//   ....[3]....
        /*0600*/ 	.word	0x00000430


	//   ....[4]....
        /*0604*/ 	.word	0x00000550


	//   ....[5]....
        /*0608*/ 	.word	0x000006b0


	//   ....[6]....
        /*060c*/ 	.word	0x00002520


	//   ....[7]....
        /*0610*/ 	.word	0x00002db0


	//   ....[8]....
        /*0614*/ 	.word	0x00003450


	//   ....[9]....
        /*0618*/ 	.word	0x00003900


	//   ....[10]....
        /*061c*/ 	.word	0x00003a00


	//   ....[11]....
        /*0620*/ 	.word	0x00003d80


	//   ....[12]....
        /*0624*/ 	.word	0x00003e00


	//   ....[13]....
        /*0628*/ 	.word	0x00004da0


	//   ....[14]....
        /*062c*/ 	.word	0x00004fc0


	//   ....[15]....
        /*0630*/ 	.word	0x00005820


	//   ....[16]....
        /*0634*/ 	.word	0x00005910


	//   ....[17]....
        /*0638*/ 	.word	0x00005f90


	//   ....[18]....
        /*063c*/ 	.word	0x00006160


	//   ....[19]....
        /*0640*/ 	.word	0x000076a0


	//   ....[20]....
        /*0644*/ 	.word	0x000076c0


	//   ....[21]....
        /*0648*/ 	.word	0x00007bf0


	//   ....[22]....
        /*064c*/ 	.word	0x00007dc0


	//   ....[23]....
        /*0650*/ 	.word	0x00008f40


	//   ....[24]....
        /*0654*/ 	.word	0x00009160


	//   ....[25]....
        /*0658*/ 	.word	0x000099c0


	//   ....[26]....
        /*065c*/ 	.word	0x00009ab0


	//   ....[27]....
        /*0660*/ 	.word	0x0000a130


	//   ....[28]....
        /*0664*/ 	.word	0x0000a300


	//   ....[29]....
        /*0668*/ 	.word	0x0000b180


	//   ....[30]....
        /*066c*/ 	.word	0x0000b1b0


	//   ....[31]....
        /*0670*/ 	.word	0x0000b220


	//   ....[32]....
        /*0674*/ 	.word	0x0000b240


	//   ....[33]....
        /*0678*/ 	.word	0x0000c430


	//   ....[34]....
        /*067c*/ 	.word	0x0000c440


	//   ....[35]....
        /*0680*/ 	.word	0x0000c450


	//   ....[36]....
        /*0684*/ 	.word	0x0000c460


	//   ....[37]....
        /*0688*/ 	.word	0x0000c470


	//   ....[38]....
        /*068c*/ 	.word	0x0000c480


	//   ....[39]....
        /*0690*/ 	.word	0x0000c4b0


	//   ....[40]....
        /*0694*/ 	.word	0x0000c4c0


	//   ....[41]....
        /*0698*/ 	.word	0x0000c4e0


	//   ....[42]....
        /*069c*/ 	.word	0x0000c4f0


	//   ....[43]....
        /*06a0*/ 	.word	0x0000c500


	//   ....[44]....
        /*06a4*/ 	.word	0x0000c510


	//   ....[45]....
        /*06a8*/ 	.word	0x0000c520


	//   ....[46]....
        /*06ac*/ 	.word	0x0000c530


	//   ....[47]....
        /*06b0*/ 	.word	0x0000c540


	//   ....[48]....
        /*06b4*/ 	.word	0x0000c550


	//   ....[49]....
        /*06b8*/ 	.word	0x0000cda0


	//   ....[50]....
        /*06bc*/ 	.word	0x0000cdd0


	//   ....[51]....
        /*06c0*/ 	.word	0x0000ce00


	//   ....[52]....
        /*06c4*/ 	.word	0x0000ce30


	//   ....[53]....
        /*06c8*/ 	.word	0x0000ce60


	//   ....[54]....
        /*06cc*/ 	.word	0x0000ce90


	//   ....[55]....
        /*06d0*/ 	.word	0x0000ceb0


	//   ....[56]....
        /*06d4*/ 	.word	0x0000ced0


	//   ....[57]....
        /*06d8*/ 	.word	0x0000cef0


	//   ....[58]....
        /*06dc*/ 	.word	0x0000cf00


	//   ....[59]....
        /*06e0*/ 	.word	0x0000cf10


	//   ....[60]....
        /*06e4*/ 	.word	0x0000cf20


	//   ....[61]....
        /*06e8*/ 	.word	0x0000cf30


	//   ....[62]....
        /*06ec*/ 	.word	0x0000cf40


	//   ....[63]....
        /*06f0*/ 	.word	0x0000cf50


	//   ....[64]....
        /*06f4*/ 	.word	0x0000cf60


	//   ....[65]....
        /*06f8*/ 	.word	0x0000cf70


	//   ....[66]....
        /*06fc*/ 	.word	0x0000cf80


	//   ....[67]....
        /*0700*/ 	.word	0x0000cf90


	//   ....[68]....
        /*0704*/ 	.word	0x0000cfa0


	//   ....[69]....
        /*0708*/ 	.word	0x0000cfb0


	//   ....[70]....
        /*070c*/ 	.word	0x0000cfc0


	//   ....[71]....
        /*0710*/ 	.word	0x0000cfd0


	//   ....[72]....
        /*0714*/ 	.word	0x0000cfe0


	//   ....[73]....
        /*0718*/ 	.word	0x0000cff0


	//   ....[74]....
        /*071c*/ 	.word	0x0000d000


	//   ....[75]....
        /*0720*/ 	.word	0x0000d010


	//   ....[76]....
        /*0724*/ 	.word	0x0000d020


	//   ....[77]....
        /*0728*/ 	.word	0x0000d030


	//   ....[78]....
        /*072c*/ 	.word	0x0000d040


	//   ....[79]....
        /*0730*/ 	.word	0x0000d050


	//   ....[80]....
        /*0734*/ 	.word	0x0000d060


	//   ....[81]....
        /*0738*/ 	.word	0x0000d070


	//   ....[82]....
        /*073c*/ 	.word	0x0000d080


	//   ....[83]....
        /*0740*/ 	.word	0x0000d090


	//   ....[84]....
        /*0744*/ 	.word	0x0000d0a0


	//   ....[85]....
        /*0748*/ 	.word	0x0000d0b0


	//   ....[86]....
        /*074c*/ 	.word	0x0000d0c0


	//   ....[87]....
        /*0750*/ 	.word	0x0000d0d0


	//   ....[88]....
        /*0754*/ 	.word	0x0000d0e0


	//   ....[89]....
        /*0758*/ 	.word	0x0000d0f0


	//   ....[90]....
        /*075c*/ 	.word	0x0000d100


	//   ....[91]....
        /*0760*/ 	.word	0x0000d110


	//   ....[92]....
        /*0764*/ 	.word	0x0000d120


	//   ....[93]....
        /*0768*/ 	.word	0x0000d130


	//   ....[94]....
        /*076c*/ 	.word	0x0000d140


	//   ....[95]....
        /*0770*/ 	.word	0x0000d150


	//   ....[96]....
        /*0774*/ 	.word	0x0000d160


	//   ....[97]....
        /*0778*/ 	.word	0x0000d170


	//   ....[98]....
        /*077c*/ 	.word	0x0000d180


	//   ....[99]....
        /*0780*/ 	.word	0x0000d190


	//   ....[100]....
        /*0784*/ 	.word	0x0000d1a0


	//   ....[101]....
        /*0788*/ 	.word	0x0000d1b0


	//   ....[102]....
        /*078c*/ 	.word	0x0000d1c0


	//   ....[103]....
        /*0790*/ 	.word	0x0000d1d0


	//   ....[104]....
        /*0794*/ 	.word	0x0000d1e0


	//   ....[105]....
        /*0798*/ 	.word	0x0000d1f0


	//   ....[106]....
        /*079c*/ 	.word	0x0000d200


	//   ....[107]....
        /*07a0*/ 	.word	0x0000d210


	//   ....[108]....
        /*07a4*/ 	.word	0x0000d220


	//   ....[109]....
        /*07a8*/ 	.word	0x0000d230


	//   ....[110]....
        /*07ac*/ 	.word	0x0000d240


	//   ....[111]....
        /*07b0*/ 	.word	0x0000d250


	//   ....[112]....
        /*07b4*/ 	.word	0x0000d270


	//   ....[113]....
        /*07b8*/ 	.word	0x0000d280


	//   ....[114]....
        /*07bc*/ 	.word	0x0000d290


	//   ....[115]....
        /*07c0*/ 	.word	0x0000d2a0


	//   ....[116]....
        /*07c4*/ 	.word	0x0000d2b0


	//   ....[117]....
        /*07c8*/ 	.word	0x0000d2c0


	//   ....[118]....
        /*07cc*/ 	.word	0x0000d2d0


	//   ....[119]....
        /*07d0*/ 	.word	0x0000d2e0


	//   ....[120]....
        /*07d4*/ 	.word	0x0000d2f0


	//   ....[121]....
        /*07d8*/ 	.word	0x0000d300


	//   ....[122]....
        /*07dc*/ 	.word	0x0000d310


	//   ....[123]....
        /*07e0*/ 	.word	0x0000d320


	//   ....[124]....
        /*07e4*/ 	.word	0x0000d330


	//   ....[125]....
        /*07e8*/ 	.word	0x0000d340


	//   ....[126]....
        /*07ec*/ 	.word	0x0000d350


	//   ....[127]....
        /*07f0*/ 	.word	0x0000d360


	//   ....[128]....
        /*07f4*/ 	.word	0x0000d370


	//   ....[129]....
        /*07f8*/ 	.word	0x0000d380


	//   ....[130]....
        /*07fc*/ 	.word	0x0000d390


	//   ....[131]....
        /*0800*/ 	.word	0x0000d3a0


	//   ....[132]....
        /*0804*/ 	.word	0x0000d3b0


	//   ....[133]....
        /*0808*/ 	.word	0x0000d3c0


	//   ....[134]....
        /*080c*/ 	.word	0x0000d3d0


	//   ....[135]....
        /*0810*/ 	.word	0x0000d3e0


	//   ....[136]....
        /*0814*/ 	.word	0x0000d3f0


	//   ....[137]....
        /*0818*/ 	.word	0x0000d400


	//   ....[138]....
        /*081c*/ 	.word	0x0000d410


	//   ....[139]....
        /*0820*/ 	.word	0x0000d420


	//   ....[140]....
        /*0824*/ 	.word	0x0000d430


	//   ....[141]....
        /*0828*/ 	.word	0x0000d440


	//   ....[142]....
        /*082c*/ 	.word	0x0000d450


	//   ....[143]....
        /*0830*/ 	.word	0x0000d460


	//   ....[144]....
        /*0834*/ 	.word	0x0000d470


	//   ....[145]....
        /*0838*/ 	.word	0x0000d480


	//   ....[146]....
        /*083c*/ 	.word	0x0000d490


	//   ....[147]....
        /*0840*/ 	.word	0x0000d4a0


	//   ....[148]....
        /*0844*/ 	.word	0x0000d4b0


	//   ....[149]....
        /*0848*/ 	.word	0x0000d4c0


	//   ....[150]....
        /*084c*/ 	.word	0x0000d4d0


	//   ....[151]....
        /*0850*/ 	.word	0x0000d4f0


	//   ....[152]....
        /*0854*/ 	.word	0x0000d510


	//   ....[153]....
        /*0858*/ 	.word	0x0000d530


	//   ....[154]....
        /*085c*/ 	.word	0x0000d550


	//   ....[155]....
        /*0860*/ 	.word	0x0000d580


	//   ....[156]....
        /*0864*/ 	.word	0x0000d5b0


	//   ....[157]....
        /*0868*/ 	.word	0x0000d5e0


	//   ....[158]....
        /*086c*/ 	.word	0x0000d7a0


	//   ....[159]....
        /*0870*/ 	.word	0x0000d820


	//   ....[160]....
        /*0874*/ 	.word	0x0000d890


	//   ....[161]....
        /*0878*/ 	.word	0x0000e610


	//   ....[162]....
        /*087c*/ 	.word	0x0000e630


	//   ....[163]....
        /*0880*/ 	.word	0x0000e640


	//   ....[164]....
        /*0884*/ 	.word	0x0000e650


	//   ....[165]....
        /*0888*/ 	.word	0x0000f100


	//   ....[166]....
        /*088c*/ 	.word	0x0000f120


	//   ....[167]....
        /*0890*/ 	.word	0x0000f2d0


	//   ....[168]....
        /*0894*/ 	.word	0x0000f2f0


	//   ....[169]....
        /*0898*/ 	.word	0x0000f430


	//   ....[170]....
        /*089c*/ 	.word	0x0000f450


	//   ....[171]....
        /*08a0*/ 	.word	0x0000f5a0


	//   ....[172]....
        /*08a4*/ 	.word	0x0000f5c0


	//   ....[173]....
        /*08a8*/ 	.word	0x0000faa0


	//   ....[174]....
        /*08ac*/ 	.word	0x0000fab0


	//   ....[175]....
        /*08b0*/ 	.word	0x00010360


	//   ....[176]....
        /*08b4*/ 	.word	0x00010370


	//   ....[177]....
        /*08b8*/ 	.word	0x00011590


	//   ....[178]....
        /*08bc*/ 	.word	0x000115c0


	//   ....[179]....
        /*08c0*/ 	.word	0x00011730


	//   ....[180]....
        /*08c4*/ 	.word	0x00011750


	//   ....[181]....
        /*08c8*/ 	.word	0x00011890


	//   ....[182]....
        /*08cc*/ 	.word	0x000118b0


	//   ....[183]....
        /*08d0*/ 	.word	0x00011a00


	//   ....[184]....
        /*08d4*/ 	.word	0x00011a20


	//   ....[185]....
        /*08d8*/ 	.word	0x00011bf0


	//   ....[186]....
        /*08dc*/ 	.word	0x00011dd0


	//   ....[187]....
        /*08e0*/ 	.word	0x00011e00


	//   ....[188]....
        /*08e4*/ 	.word	0x00011e30


	//   ....[189]....
        /*08e8*/ 	.word	0x00011e60


	//   ....[190]....
        /*08ec*/ 	.word	0x00011e90


	//   ....[191]....
        /*08f0*/ 	.word	0x00011ee0


	//   ....[192]....
        /*08f4*/ 	.word	0x00012060


	//   ....[193]....
        /*08f8*/ 	.word	0x00012090


	//   ....[194]....
        /*08fc*/ 	.word	0x000120c0


	//   ....[195]....
        /*0900*/ 	.word	0x000120f0


	//   ....[196]....
        /*0904*/ 	.word	0x00012120


	//   ....[197]....
        /*0908*/ 	.word	0x00012150


	//   ....[198]....
        /*090c*/ 	.word	0x00012200


	//   ....[199]....
        /*0910*/ 	.word	0x00012260


	//   ....[200]....
        /*0914*/ 	.word	0x00012270


	//   ....[201]....
        /*0918*/ 	.word	0x000122c0


	//   ....[202]....
        /*091c*/ 	.word	0x00014800


	//   ....[203]....
        /*0920*/ 	.word	0x00014840


	//   ....[204]....
        /*0924*/ 	.word	0x000148f0


	//   ....[205]....
        /*0928*/ 	.word	0x00014900


	//   ....[206]....
        /*092c*/ 	.word	0x00014970


	//   ....[207]....
        /*0930*/ 	.word	0x00014980


	//   ....[208]....
        /*0934*/ 	.word	0x00014990


	//   ....[209]....
        /*0938*/ 	.word	0x00014a10


	//   ....[210]....
        /*093c*/ 	.word	0x00014d20


	//   ....[211]....
        /*0940*/ 	.word	0x00014d40


	//   ....[212]....
        /*0944*/ 	.word	0x00014d80


	//   ....[213]....
        /*0948*/ 	.word	0x00014db0


	//   ....[214]....
        /*094c*/ 	.word	0x00014e00


	//   ....[215]....
        /*0950*/ 	.word	0x00014e30


	//   ....[216]....
        /*0954*/ 	.word	0x00014e50


	//   ....[217]....
        /*0958*/ 	.word	0x00014e90


	//   ....[218]....
        /*095c*/ 	.word	0x000155b0


	//   ....[219]....
        /*0960*/ 	.word	0x000155e0


	//   ....[220]....
        /*0964*/ 	.word	0x00015640


	//   ....[221]....
        /*0968*/ 	.word	0x00015680


	//   ....[222]....
        /*096c*/ 	.word	0x000156d0


	//   ....[223]....
        /*0970*/ 	.word	0x00015720


	//   ....[224]....
        /*0974*/ 	.word	0x00015770


	//   ....[225]....
        /*0978*/ 	.word	0x000157c0


	//   ....[226]....
        /*097c*/ 	.word	0x00015810


	//   ....[227]....
        /*0980*/ 	.word	0x00015860


	//   ....[228]....
        /*0984*/ 	.word	0x000158b0


	//   ....[229]....
        /*0988*/ 	.word	0x00015900


	//   ....[230]....
        /*098c*/ 	.word	0x00015950


	//   ....[231]....
        /*0990*/ 	.word	0x000159a0


	//   ....[232]....
        /*0994*/ 	.word	0x000159c0


	//   ....[233]....
        /*0998*/ 	.word	0x00015a00


	//   ....[234]....
        /*099c*/ 	.word	0x00016110


	//   ....[235]....
        /*09a0*/ 	.word	0x00016130


	//   ....[236]....
        /*09a4*/ 	.word	0x00016190


	//   ....[237]....
        /*09a8*/ 	.word	0x000161a0


	//   ....[238]....
        /*09ac*/ 	.word	0x000161f0


	//   ....[239]....
        /*09b0*/ 	.word	0x00016200


	//   ....[240]....
        /*09b4*/ 	.word	0x00016210


	//   ....[241]....
        /*09b8*/ 	.word	0x00016260


	//   ....[242]....
        /*09bc*/ 	.word	0x00016560


	//   ....[243]....
        /*09c0*/ 	.word	0x00016570


	//   ....[244]....
        /*09c4*/ 	.word	0x00016580


	//   ....[245]....
        /*09c8*/ 	.word	0x00016590


	//   ....[246]....
        /*09cc*/ 	.word	0x000165b0


	//   ....[247]....
        /*09d0*/ 	.word	0x00016630


	//   ....[248]....
        /*09d4*/ 	.word	0x00016640


	//   ....[249]....
        /*09d8*/ 	.word	0x00016650


	//   ....[250]....
        /*09dc*/ 	.word	0x000177d0


	//   ....[251]....
        /*09e0*/ 	.word	0x00017810


	//   ....[252]....
        /*09e4*/ 	.word	0x00017840


	//   ....[253]....
        /*09e8*/ 	.word	0x00017850


	//   ....[254]....
        /*09ec*/ 	.word	0x00017880


	//   ....[255]....
        /*09f0*/ 	.word	0x00017890


	//   ....[0]....
        /*09f4*/ 	.word	0x000178c0


	//   ....[1]....
        /*09f8*/ 	.word	0x000178f0


	//   ....[2]....
        /*09fc*/ 	.word	0x00017a60


	//   ....[3]....
        /*0a00*/ 	.word	0x00017a90


	//   ....[4]....
        /*0a04*/ 	.word	0x00017ad0


	//   ....[5]....
        /*0a08*/ 	.word	0x00017b00


	//   ....[6]....
        /*0a0c*/ 	.word	0x00017b30


	//   ....[7]....
        /*0a10*/ 	.word	0x00017b60


	//   ....[8]....
        /*0a14*/ 	.word	0x00017bf0


	//   ....[9]....
        /*0a18*/ 	.word	0x00017c40


	//   ....[10]....
        /*0a1c*/ 	.word	0x00017c50


	//   ....[11]....
        /*0a20*/ 	.word	0x00017c90


	//   ....[12]....
        /*0a24*/ 	.word	0x000186b0


	//   ....[13]....
        /*0a28*/ 	.word	0x00018db0


	//   ....[14]....
        /*0a2c*/ 	.word	0x00018e90


	//   ....[15]....
        /*0a30*/ 	.word	0x00018f80


	//   ....[16]....
        /*0a34*/ 	.word	0x00018fe0


	//   ....[17]....
        /*0a38*/ 	.word	0x000190c0


	//   ....[18]....
        /*0a3c*/ 	.word	0x00019120


	//   ....[19]....
        /*0a40*/ 	.word	0x00019200


	//   ....[20]....
        /*0a44*/ 	.word	0x00019260


	//   ....[21]....
        /*0a48*/ 	.word	0x00019330


	//   ....[22]....
        /*0a4c*/ 	.word	0x00019470


	//   ....[23]....
        /*0a50*/ 	.word	0x00019500


	//   ....[24]....
        /*0a54*/ 	.word	0x000195d0


	//   ....[25]....
        /*0a58*/ 	.word	0x00019670


	//   ....[26]....
        /*0a5c*/ 	.word	0x000196f0


	//   ....[27]....
        /*0a60*/ 	.word	0x000197a0


	//   ....[28]....
        /*0a64*/ 	.word	0x00019820


	//   ....[29]....
        /*0a68*/ 	.word	0x000198d0


	//   ....[30]....
        /*0a6c*/ 	.word	0x00019970


	//   ....[31]....
        /*0a70*/ 	.word	0x000199e0


	//   ....[32]....
        /*0a74*/ 	.word	0x00019a60


	//   ....[33]....
        /*0a78*/ 	.word	0x00019b10


	//   ....[34]....
        /*0a7c*/ 	.word	0x00019b90


	//   ....[35]....
        /*0a80*/ 	.word	0x00019c60


	//   ....[36]....
        /*0a84*/ 	.word	0x00019ce0


	//   ....[37]....
        /*0a88*/ 	.word	0x00019db0


	//   ....[38]....
        /*0a8c*/ 	.word	0x00019e30


	//   ....[39]....
        /*0a90*/ 	.word	0x00019f00


	//   ....[40]....
        /*0a94*/ 	.word	0x00019f80


	//   ....[41]....
        /*0a98*/ 	.word	0x0001a050


	//   ....[42]....
        /*0a9c*/ 	.word	0x0001a0d0


	//   ....[43]....
        /*0aa0*/ 	.word	0x0001a1a0


	//   ....[44]....
        /*0aa4*/ 	.word	0x0001a220


	//   ....[45]....
        /*0aa8*/ 	.word	0x0001a2d0


	//   ....[46]....
        /*0aac*/ 	.word	0x0001a400


	//   ....[47]....
        /*0ab0*/ 	.word	0x0001a4a0


	//   ....[48]....
        /*0ab4*/ 	.word	0x0001a500


	//   ....[49]....
        /*0ab8*/ 	.word	0x0001a5c0


	//   ....[50]....
        /*0abc*/ 	.word	0x0001a620


	//   ....[51]....
        /*0ac0*/ 	.word	0x0001a6e0


	//   ....[52]....
        /*0ac4*/ 	.word	0x0001a740


	//   ....[53]....
        /*0ac8*/ 	.word	0x0001a800


	//   ....[54]....
        /*0acc*/ 	.word	0x0001a8f0


	//   ....[55]....
        /*0ad0*/ 	.word	0x0001a980


	//   ....[56]....
        /*0ad4*/ 	.word	0x0001a9e0


	//   ....[57]....
        /*0ad8*/ 	.word	0x0001aa90


	//   ....[58]....
        /*0adc*/ 	.word	0x0001aaf0


	//   ....[59]....
        /*0ae0*/ 	.word	0x0001abb0


	//   ....[60]....
        /*0ae4*/ 	.word	0x0001ac10


	//   ....[61]....
        /*0ae8*/ 	.word	0x0001acd0


	//   ....[62]....
        /*0aec*/ 	.word	0x0001af20


	//----- nvinfo : EIATTR_REG_RECONFIG
	.align		4
.L_456:
        /*0af0*/ 	.byte	0x01, 0x54
	.zero		2


	//----- nvinfo : EIATTR_SYSCALL_OFFSETS
	.align		4
        /*0af4*/ 	.byte	0x04, 0x46
        /*0af6*/ 	.short	(.L_458 - .L_457)


	//   ....[0]....
.L_457:
        /*0af8*/ 	.word	0x000026a0


	//   ....[1]....
        /*0afc*/ 	.word	0x00013dd0


	//   ....[2]....
        /*0b00*/ 	.word	0x00013f40


	//   ....[3]....
        /*0b04*/ 	.word	0x00014090


	//   ....[4]....
        /*0b08*/ 	.word	0x000141d0


	//   ....[5]....
        /*0b0c*/ 	.word	0x000151c0


	//----- nvinfo : EIATTR_MBARRIER_INSTR_OFFSETS
	.align		4
.L_458:
        /*0b10*/ 	.byte	0x04, 0x39
        /*0b12*/ 	.short	(.L_460 - .L_459)


	//   ....[0]....
.L_459:
        /*0b14*/ 	.word	0x00000180
        /*0b18*/ 	.word	0x000000ff
        /*0b1c*/ 	.word	0x00028400
        /*0b20*/ 	.short	0x0100
        /*0b22*/ 	.byte	0x08
	.zero		1


	//   ....[1]....
        /*0b24*/ 	.word	0x00000190
        /*0b28*/ 	.word	0x000000ff
        /*0b2c*/ 	.word	0x00028420
        /*0b30*/ 	.short	0x0100
        /*0b32*/ 	.byte	0x08
	.zero		1


	//   ....[2]....
        /*0b34*/ 	.word	0x00000280
        /*0b38*/ 	.word	0x000000ff
        /*0b3c*/ 	.word	0x00028430
        /*0b40*/ 	.short	0x0100
        /*0b42*/ 	.byte	0x08
	.zero		1


	//   ....[3]....
        /*0b44*/ 	.word	0x00000290
        /*0b48*/ 	.word	0x000000ff
        /*0b4c*/ 	.word	0x00028440
        /*0b50*/ 	.short	0x0100
        /*0b52*/ 	.byte	0x08
	.zero		1


	//   ....[4]....
        /*0b54*/ 	.word	0x000002a0
        /*0b58*/ 	.word	0x000000ff
        /*0b5c*/ 	.word	0x00028438
        /*0b60*/ 	.short	0x0100
        /*0b62*/ 	.byte	0x08
	.zero		1


	//   ....[5]....
        /*0b64*/ 	.word	0x000002b0
        /*0b68*/ 	.word	0x000000ff
        /*0b6c*/ 	.word	0x00028448
        /*0b70*/ 	.short	0x0100
        /*0b72*/ 	.byte	0x08
	.zero		1


	//   ....[6]....
        /*0b74*/ 	.word	0x000003e0
        /*0b78*/ 	.word	0x000000ff
        /*0b7c*/ 	.word	0x00028450
        /*0b80*/ 	.short	0x0100
        /*0b82*/ 	.byte	0x08
	.zero		1


	//   ....[7]....
        /*0b84*/ 	.word	0x000003f0
        /*0b88*/ 	.word	0x000000ff
        /*0b8c*/ 	.word	0x00028460
        /*0b90*/ 	.short	0x0100
        /*0b92*/ 	.byte	0x08
	.zero		1


	//   ....[8]....
        /*0b94*/ 	.word	0x00000400
        /*0b98*/ 	.word	0x000000ff
        /*0b9c*/ 	.word	0x00028458
        /*0ba0*/ 	.short	0x0100
        /*0ba2*/ 	.byte	0x08
	.zero		1


	//   ....[9]....
        /*0ba4*/ 	.word	0x00000410
        /*0ba8*/ 	.word	0x000000ff
        /*0bac*/ 	.word	0x00028468
        /*0bb0*/ 	.short	0x0100
        /*0bb2*/ 	.byte	0x08
	.zero		1


	//   ....[10]....
        /*0bb4*/ 	.word	0x00000500
        /*0bb8*/ 	.word	0x000000ff
        /*0bbc*/ 	.word	0x00028470
        /*0bc0*/ 	.short	0x0100
        /*0bc2*/ 	.byte	0x06
	.zero		1


	//   ....[11]....
        /*0bc4*/ 	.word	0x00000510
        /*0bc8*/ 	.word	0x000000ff
        /*0bcc*/ 	.word	0x00028480
        /*0bd0*/ 	.short	0x0100
        /*0bd2*/ 	.byte	0x06
	.zero		1


	//   ....[12]....
        /*0bd4*/ 	.word	0x00000520
        /*0bd8*/ 	.word	0x000000ff
        /*0bdc*/ 	.word	0x00028478
        /*0be0*/ 	.short	0x0100
        /*0be2*/ 	.byte	0x06
	.zero		1


	//   ....[13]....
        /*0be4*/ 	.word	0x00000530
        /*0be8*/ 	.word	0x000000ff
        /*0bec*/ 	.word	0x00028488
        /*0bf0*/ 	.short	0x0100
        /*0bf2*/ 	.byte	0x06
	.zero		1


	//   ....[14]....
        /*0bf4*/ 	.word	0x00000660
        /*0bf8*/ 	.word	0x000000ff
        /*0bfc*/ 	.word	0x00028490
        /*0c00*/ 	.short	0x0100
        /*0c02*/ 	.byte	0x08
	.zero		1


	//   ....[15]....
        /*0c04*/ 	.word	0x00000670
        /*0c08*/ 	.word	0x000000ff
        /*0c0c*/ 	.word	0x000284a0
        /*0c10*/ 	.short	0x0100
        /*0c12*/ 	.byte	0x08
	.zero		1


	//   ....[16]....
        /*0c14*/ 	.word	0x00000680
        /*0c18*/ 	.word	0x000000ff
        /*0c1c*/ 	.word	0x00028498
        /*0c20*/ 	.short	0x0100
        /*0c22*/ 	.byte	0x08
	.zero		1


	//   ....[17]....
        /*0c24*/ 	.word	0x00000690
        /*0c28*/ 	.word	0x000000ff
        /*0c2c*/ 	.word	0x000284a8
        /*0c30*/ 	.short	0x0100
        /*0c32*/ 	.byte	0x08
	.zero		1


	//   ....[18]....
        /*0c34*/ 	.word	0x000007e0
        /*0c38*/ 	.word	0x000000ff
        /*0c3c*/ 	.word	0x000284b0
        /*0c40*/ 	.short	0x0100
        /*0c42*/ 	.byte	0x08
	.zero		1


	//   ....[19]....
        /*0c44*/ 	.word	0x000007f0
        /*0c48*/ 	.word	0x000000ff
        /*0c4c*/ 	.word	0x000284c0
        /*0c50*/ 	.short	0x0100
        /*0c52*/ 	.byte	0x08
	.zero		1


	//   ....[20]....
        /*0c54*/ 	.word	0x00000800
        /*0c58*/ 	.word	0x000000ff
        /*0c5c*/ 	.word	0x000284b8
        /*0c60*/ 	.short	0x0100
        /*0c62*/ 	.byte	0x08
	.zero		1


	//   ....[21]....
        /*0c64*/ 	.word	0x00000810
        /*0c68*/ 	.word	0x000000ff
        /*0c6c*/ 	.word	0x000284c8
        /*0c70*/ 	.short	0x0100
        /*0c72*/ 	.byte	0x08
	.zero		1


	//   ....[22]....
        /*0c74*/ 	.word	0x00002720
        /*0c78*/ 	.word	0x000000ff
        /*0c7c*/ 	.word	0x00028400
        /*0c80*/ 	.short	0x010a
        /*0c82*/ 	.byte	0x2b
	.zero		1


	//   ....[23]....
        /*0c84*/ 	.word	0x000027f0
        /*0c88*/ 	.word	0x000000ff
        /*0c8c*/ 	.word	0x00028430
        /*0c90*/ 	.short	0x010a
        /*0c92*/ 	.byte	0x2d
	.zero		1


	//   ....[24]....
        /*0c94*/ 	.word	0x00002830
        /*0c98*/ 	.word	0x000000ff
        /*0c9c*/ 	.word	0x00028430
        /*0ca0*/ 	.short	0x010a
        /*0ca2*/ 	.byte	0x2d
	.zero		1


	//   ....[25]....
        /*0ca4*/ 	.word	0x00002dd0
        /*0ca8*/ 	.word	0x000000ff
        /*0cac*/ 	.word	0x00000000
        /*0cb0*/ 	.short	0x0101
        /*0cb2*/ 	.byte	0x06
	.zero		1


	//   ....[26]....
        /*0cb4*/ 	.word	0x00004400
        /*0cb8*/ 	.word	0x000000ff
        /*0cbc*/ 	.word	0x00028450
        /*0cc0*/ 	.short	0x010a
        /*0cc2*/ 	.byte	0x2d
	.zero		1


	//   ....[27]....
        /*0cc4*/ 	.word	0x00004440
        /*0cc8*/ 	.word	0x000000ff
        /*0ccc*/ 	.word	0x00028450
        /*0cd0*/ 	.short	0x010a
        /*0cd2*/ 	.byte	0x2d
	.zero		1


	//   ....[28]....
        /*0cd4*/ 	.word	0x00004640
        /*0cd8*/ 	.word	0x000000ff
        /*0cdc*/ 	.word	0x00000000
        /*0ce0*/ 	.short	0x0101
        /*0ce2*/ 	.byte	0x2d
	.zero		1


	//   ....[29]....
        /*0ce4*/ 	.word	0x00004950
        /*0ce8*/ 	.word	0x000000ff
        /*0cec*/ 	.word	0x00028430
        /*0cf0*/ 	.short	0x010a
        /*0cf2*/ 	.byte	0x2d
	.zero		1


	//   ....[30]....
        /*0cf4*/ 	.word	0x00004990
        /*0cf8*/ 	.word	0x000000ff
        /*0cfc*/ 	.word	0x00028430
        /*0d00*/ 	.short	0x010a
        /*0d02*/ 	.byte	0x2d
	.zero		1


	//   ....[31]....
        /*0d04*/ 	.word	0x00004de0
        /*0d08*/ 	.word	0x000000ff
        /*0d0c*/ 	.word	0x00000000
        /*0d10*/ 	.short	0x0101
        /*0d12*/ 	.byte	0x06
	.zero		1


	//   ....[32]....
        /*0d14*/ 	.word	0x00006c80
        /*0d18*/ 	.word	0x000000ff
        /*0d1c*/ 	.word	0x00028450
        /*0d20*/ 	.short	0x010a
        /*0d22*/ 	.byte	0x2d
	.zero		1


	//   ....[33]....
        /*0d24*/ 	.word	0x00006cd0
        /*0d28*/ 	.word	0x000000ff
        /*0d2c*/ 	.word	0x00028450
        /*0d30*/ 	.short	0x010a
        /*0d32*/ 	.byte	0x2d
	.zero		1


	//   ....[34]....
        /*0d34*/ 	.word	0x00006e40
        /*0d38*/ 	.word	0x000000ff
        /*0d3c*/ 	.word	0x00000000
        /*0d40*/ 	.short	0x0101
        /*0d42*/ 	.byte	0x2d
	.zero		1


	//   ....[35]....
        /*0d44*/ 	.word	0x00007220
        /*0d48*/ 	.word	0x000000ff
        /*0d4c*/ 	.word	0x00028430
        /*0d50*/ 	.short	0x010a
        /*0d52*/ 	.byte	0x2b
	.zero		1


	//   ....[36]....
        /*0d54*/ 	.word	0x00007260
        /*0d58*/ 	.word	0x000000ff
        /*0d5c*/ 	.word	0x00028430
        /*0d60*/ 	.short	0x010a
        /*0d62*/ 	.byte	0x2b
	.zero		1


	//   ....[37]....
        /*0d64*/ 	.word	0x000075d0
        /*0d68*/ 	.word	0x000000ff
        /*0d6c*/ 	.word	0x00000000
        /*0d70*/ 	.short	0x0101
        /*0d72*/ 	.byte	0x06
	.zero		1


	//   ....[38]....
        /*0d74*/ 	.word	0x000087e0
        /*0d78*/ 	.word	0x000000ff
        /*0d7c*/ 	.word	0x00028450
        /*0d80*/ 	.short	0x010a
        /*0d82*/ 	.byte	0x2b
	.zero		1


	//   ....[39]....
        /*0d84*/ 	.word	0x00008830
        /*0d88*/ 	.word	0x000000ff
        /*0d8c*/ 	.word	0x00028450
        /*0d90*/ 	.short	0x010a
        /*0d92*/ 	.byte	0x2b
	.zero		1


	//   ....[40]....
        /*0d94*/ 	.word	0x00008980
        /*0d98*/ 	.word	0x000000ff
        /*0d9c*/ 	.word	0x00000000
        /*0da0*/ 	.short	0x0101
        /*0da2*/ 	.byte	0x2b
	.zero		1


	//   ....[41]....
        /*0da4*/ 	.word	0x00008b00
        /*0da8*/ 	.word	0x000000ff
        /*0dac*/ 	.word	0x00028430
        /*0db0*/ 	.short	0x010a
        /*0db2*/ 	.byte	0x2c
	.zero		1


	//   ....[42]....
        /*0db4*/ 	.word	0x00008b40
        /*0db8*/ 	.word	0x000000ff
        /*0dbc*/ 	.word	0x00028430
        /*0dc0*/ 	.short	0x010a
        /*0dc2*/ 	.byte	0x2c
	.zero		1


	//   ....[43]....
        /*0dc4*/ 	.word	0x00008f80
        /*0dc8*/ 	.word	0x000000ff
        /*0dcc*/ 	.word	0x00000000
        /*0dd0*/ 	.short	0x0101
        /*0dd2*/ 	.byte	0x06
	.zero		1


	//   ....[44]....
        /*0dd4*/ 	.word	0x0000ae20
        /*0dd8*/ 	.word	0x000000ff
        /*0ddc*/ 	.word	0x00028450
        /*0de0*/ 	.short	0x010a
        /*0de2*/ 	.byte	0x2c
	.zero		1


	//   ....[45]....
        /*0de4*/ 	.word	0x0000ae70
        /*0de8*/ 	.word	0x000000ff
        /*0dec*/ 	.word	0x00028450
        /*0df0*/ 	.short	0x010a
        /*0df2*/ 	.byte	0x2c
	.zero		1


	//   ....[46]....
        /*0df4*/ 	.word	0x0000afe0
        /*0df8*/ 	.word	0x000000ff
        /*0dfc*/ 	.word	0x00000000
        /*0e00*/ 	.short	0x0101
        /*0e02*/ 	.byte	0x2c
	.zero		1


	//   ....[47]....
        /*0e04*/ 	.word	0x0000f130
        /*0e08*/ 	.word	0x000000ff
        /*0e0c*/ 	.word	0x00000000
        /*0e10*/ 	.short	0x0101
        /*0e12*/ 	.byte	0x07
	.zero		1


	//   ....[48]....
        /*0e14*/ 	.word	0x0000f980
        /*0e18*/ 	.word	0x000000ff
        /*0e1c*/ 	.word	0x00000000
        /*0e20*/ 	.short	0x0101
        /*0e22*/ 	.byte	0x07
	.zero		1


	//   ....[49]....
        /*0e24*/ 	.word	0x00014640
        /*0e28*/ 	.word	0x00000000
        /*0e2c*/ 	.word	0x00028480
        /*0e30*/ 	.short	0x010a
        /*0e32*/ 	.byte	0x3f
	.zero		1


	//   ....[50]....
        /*0e34*/ 	.word	0x00014ac0
        /*0e38*/ 	.word	0x00000000
        /*0e3c*/ 	.word	0x00028470
        /*0e40*/ 	.short	0x0107
        /*0e42*/ 	.byte	0x3f
	.zero		1


	//   ....[51]....
        /*0e44*/ 	.word	0x00014b70
        /*0e48*/ 	.word	0x00000000
        /*0e4c*/ 	.word	0x00028470
        /*0e50*/ 	.short	0x0101
        /*0e52*/ 	.byte	0x3f
	.zero		1


	//   ....[52]....
        /*0e54*/ 	.word	0x00014ba0
        /*0e58*/ 	.word	0x00000000
        /*0e5c*/ 	.word	0x00028440
        /*0e60*/ 	.short	0x010a
        /*0e62*/ 	.byte	0x3f
	.zero		1


	//   ....[53]....
        /*0e64*/ 	.word	0x00014f50
        /*0e68*/ 	.word	0x00000000
        /*0e6c*/ 	.word	0x00028430
        /*0e70*/ 	.short	0x0107
        /*0e72*/ 	.byte	0x3f
	.zero		1


	//   ....[54]....
        /*0e74*/ 	.word	0x00015000
        /*0e78*/ 	.word	0x00000000
        /*0e7c*/ 	.word	0x00028430
        /*0e80*/ 	.short	0x0101
        /*0e82*/ 	.byte	0x3f
	.zero		1


	//   ....[55]....
        /*0e84*/ 	.word	0x00015af0
        /*0e88*/ 	.word	0x00000011
        /*0e8c*/ 	.word	0x00028400
        /*0e90*/ 	.short	0x0107
        /*0e92*/ 	.byte	0x3f
	.zero		1


	//   ....[56]....
        /*0e94*/ 	.word	0x00015bf0
        /*0e98*/ 	.word	0x00000011
        /*0e9c*/ 	.word	0x00028400
        /*0ea0*/ 	.short	0x0101
        /*0ea2*/ 	.byte	0x3f
	.zero		1


	//   ....[57]....
        /*0ea4*/ 	.word	0x00015c20
        /*0ea8*/ 	.word	0x00000011
        /*0eac*/ 	.word	0x00028420
        /*0eb0*/ 	.short	0x010a
        /*0eb2*/ 	.byte	0x3f
	.zero		1


	//   ....[58]....
        /*0eb4*/ 	.word	0x00015f70
        /*0eb8*/ 	.word	0x00000000
        /*0ebc*/ 	.word	0x00028480
        /*0ec0*/ 	.short	0x010a
        /*0ec2*/ 	.byte	0x3f
	.zero		1


	//   ....[59]....
        /*0ec4*/ 	.word	0x000162f0
        /*0ec8*/ 	.word	0x00000000
        /*0ecc*/ 	.word	0x00028470
        /*0ed0*/ 	.short	0x0107
        /*0ed2*/ 	.byte	0x3f
	.zero		1


	//   ....[60]....
        /*0ed4*/ 	.word	0x000163a0
        /*0ed8*/ 	.word	0x00000000
        /*0edc*/ 	.word	0x00028470
        /*0ee0*/ 	.short	0x0101
        /*0ee2*/ 	.byte	0x3f
	.zero		1


	//   ....[61]....
        /*0ee4*/ 	.word	0x000163d0
        /*0ee8*/ 	.word	0x00000000
        /*0eec*/ 	.word	0x00028440
        /*0ef0*/ 	.short	0x010a
        /*0ef2*/ 	.byte	0x3f
	.zero		1


	//   ....[62]....
        /*0ef4*/ 	.word	0x00016720
        /*0ef8*/ 	.word	0x00000000
        /*0efc*/ 	.word	0x00028430
        /*0f00*/ 	.short	0x0107
        /*0f02*/ 	.byte	0x3f
	.zero		1


	//   ....[63]....
        /*0f04*/ 	.word	0x000167d0
        /*0f08*/ 	.word	0x00000000
        /*0f0c*/ 	.word	0x00028430
        /*0f10*/ 	.short	0x0101
        /*0f12*/ 	.byte	0x3f
	.zero		1


	//   ....[64]....
        /*0f14*/ 	.word	0x00016860
        /*0f18*/ 	.word	0x00000000
        /*0f1c*/ 	.word	0x00028470
        /*0f20*/ 	.short	0x010a
        /*0f22*/ 	.byte	0x3f
	.zero		1


	//   ....[65]....
        /*0f24*/ 	.word	0x000168e0
        /*0f28*/ 	.word	0x00000000
        /*0f2c*/ 	.word	0x00028460
        /*0f30*/ 	.short	0x010a
        /*0f32*/ 	.byte	0x3f
	.zero		1


	//   ....[66]....
        /*0f34*/ 	.word	0x00016d90
        /*0f38*/ 	.word	0x00000000
        /*0f3c*/ 	.word	0x00028450
        /*0f40*/ 	.short	0x0101
        /*0f42*/ 	.byte	0x3f
	.zero		1


	//   ....[67]....
        /*0f44*/ 	.word	0x00016e10
        /*0f48*/ 	.word	0x00000003
        /*0f4c*/ 	.word	0x00000000
        /*0f50*/ 	.short	0x0101
        /*0f52*/ 	.byte	0x3f
	.zero		1


	//   ....[68]....
        /*0f54*/ 	.word	0x00016fd0
        /*0f58*/ 	.word	0x00000002
        /*0f5c*/ 	.word	0x00028470
        /*0f60*/ 	.short	0x010a
        /*0f62*/ 	.byte	0x3f
	.zero		1


	//   ....[69]....
        /*0f64*/ 	.word	0x00017040
        /*0f68*/ 	.word	0x00000002
        /*0f6c*/ 	.word	0x00028460
        /*0f70*/ 	.short	0x010a
        /*0f72*/ 	.byte	0x3f
	.zero		1


	//   ....[70]....
        /*0f74*/ 	.word	0x00017500
        /*0f78*/ 	.word	0x00000002
        /*0f7c*/ 	.word	0x00028450
        /*0f80*/ 	.short	0x0101
        /*0f82*/ 	.byte	0x3f
	.zero		1


	//   ....[71]....
        /*0f84*/ 	.word	0x00017580
        /*0f88*/ 	.word	0x00000003
        /*0f8c*/ 	.word	0x00000000
        /*0f90*/ 	.short	0x0101
        /*0f92*/ 	.byte	0x3f
	.zero		1


	//   ....[72]....
        /*0f94*/ 	.word	0x00018630
        /*0f98*/ 	.word	0x00000005
        /*0f9c*/ 	.word	0x00028420
        /*0fa0*/ 	.short	0x010a
        /*0fa2*/ 	.byte	0x3f
	.zero		1


	//   ....[73]....
        /*0fa4*/ 	.word	0x000187d0
        /*0fa8*/ 	.word	0x00000003
        /*0fac*/ 	.word	0x00028440
        /*0fb0*/ 	.short	0x010a
        /*0fb2*/ 	.byte	0x3f
	.zero		1


	//   ....[74]....
        /*0fb4*/ 	.word	0x00018870
        /*0fb8*/ 	.word	0x00000013
        /*0fbc*/ 	.word	0x00028440
        /*0fc0*/ 	.short	0x010a
        /*0fc2*/ 	.byte	0x3f
	.zero		1


	//   ....[75]....
        /*0fc4*/ 	.word	0x000188b0
        /*0fc8*/ 	.word	0x00000003
        /*0fcc*/ 	.word	0x00028460
        /*0fd0*/ 	.short	0x010a
        /*0fd2*/ 	.byte	0x3f
	.zero		1


	//   ....[76]....
        /*0fd4*/ 	.word	0x000188f0
        /*0fd8*/ 	.word	0x00000013
        /*0fdc*/ 	.word	0x00028460
        /*0fe0*/ 	.short	0x010a
        /*0fe2*/ 	.byte	0x3f
	.zero		1


	//   ....[77]....
        /*0fe4*/ 	.word	0x00018930
        /*0fe8*/ 	.word	0x00000003
        /*0fec*/ 	.word	0x00028480
        /*0ff0*/ 	.short	0x010a
        /*0ff2*/ 	.byte	0x3f
	.zero		1


	//   ....[78]....
        /*0ff4*/ 	.word	0x00018970
        /*0ff8*/ 	.word	0x00000013
        /*0ffc*/ 	.word	0x00028480
        /*1000*/ 	.short	0x010a
        /*1002*/ 	.byte	0x3f
	.zero		1


	//   ....[79]....
        /*1004*/ 	.word	0x000189e0
        /*1008*/ 	.word	0x00000003
        /*100c*/ 	.word	0x00028400
        /*1010*/ 	.short	0x010a
        /*1012*/ 	.byte	0x3f
	.zero		1


	//   ....[80]....
        /*1014*/ 	.word	0x00018a40
        /*1018*/ 	.word	0x00000000
        /*101c*/ 	.word	0x00028430
        /*1020*/ 	.short	0x010a
        /*1022*/ 	.byte	0x3f
	.zero		1


	//   ....[81]....
        /*1024*/ 	.word	0x00018aa0
        /*1028*/ 	.word	0x00000008
        /*102c*/ 	.word	0x00028450
        /*1030*/ 	.short	0x010a
        /*1032*/ 	.byte	0x3f
	.zero		1


	//   ....[82]....
        /*1034*/ 	.word	0x00018b00
        /*1038*/ 	.word	0x00000005
        /*103c*/ 	.word	0x00028430
        /*1040*/ 	.short	0x010a
        /*1042*/ 	.byte	0x3f
	.zero		1


	//   ....[83]....
        /*1044*/ 	.word	0x00018b60
        /*1048*/ 	.word	0x00000007
        /*104c*/ 	.word	0x00028450
        /*1050*/ 	.short	0x010a
        /*1052*/ 	.byte	0x3f
	.zero		1


	//   ....[84]....
        /*1054*/ 	.word	0x00018bc0
        /*1058*/ 	.word	0x00000005
        /*105c*/ 	.word	0x00028430
        /*1060*/ 	.short	0x010a
        /*1062*/ 	.byte	0x3f
	.zero		1


	//   ....[85]....
        /*1064*/ 	.word	0x00018c20
        /*1068*/ 	.word	0x0000000b
        /*106c*/ 	.word	0x00028450
        /*1070*/ 	.short	0x010a
        /*1072*/ 	.byte	0x3f
	.zero		1


	//   ....[86]....
        /*1074*/ 	.word	0x00018c80
        /*1078*/ 	.word	0x00000005
        /*107c*/ 	.word	0x00028430
        /*1080*/ 	.short	0x010a
        /*1082*/ 	.byte	0x3f
	.zero		1


	//   ....[87]....
        /*1084*/ 	.word	0x00018ce0
        /*1088*/ 	.word	0x00000007
        /*108c*/ 	.word	0x00028450
        /*1090*/ 	.short	0x010a
        /*1092*/ 	.byte	0x3f
	.zero		1


	//   ....[88]....
        /*1094*/ 	.word	0x00018de0
        /*1098*/ 	.word	0x00000000
        /*109c*/ 	.word	0x00028480
        /*10a0*/ 	.short	0x010a
        /*10a2*/ 	.byte	0x3f
	.zero		1


	//   ....[89]....
        /*10a4*/ 	.word	0x000193c0
        /*10a8*/ 	.word	0x00000000
        /*10ac*/ 	.word	0x00028440
        /*10b0*/ 	.short	0x010a
        /*10b2*/ 	.byte	0x3f
	.zero		1


	//   ....[90]....
        /*10b4*/ 	.word	0x0001a300
        /*10b8*/ 	.word	0x00000011
        /*10bc*/ 	.word	0x00028420
        /*10c0*/ 	.short	0x010a
        /*10c2*/ 	.byte	0x3f
	.zero		1


	//   ....[91]....
        /*10c4*/ 	.word	0x0001a350
        /*10c8*/ 	.word	0x00000000
        /*10cc*/ 	.word	0x00028480
        /*10d0*/ 	.short	0x010a
        /*10d2*/ 	.byte	0x3f
	.zero		1


	//   ....[92]....
        /*10d4*/ 	.word	0x0001a840
        /*10d8*/ 	.word	0x00000000
        /*10dc*/ 	.word	0x00028440
        /*10e0*/ 	.short	0x010a
        /*10e2*/ 	.byte	0x3f
	.zero		1


	//   ....[93]....
        /*10e4*/ 	.word	0x0001ad00
        /*10e8*/ 	.word	0x00000000
        /*10ec*/ 	.word	0x00028470
        /*10f0*/ 	.short	0x010a
        /*10f2*/ 	.byte	0x3f
	.zero		1


	//   ....[94]....
        /*10f4*/ 	.word	0x0001ad50
        /*10f8*/ 	.word	0x00000000
        /*10fc*/ 	.word	0x00028460
        /*1100*/ 	.short	0x010a
        /*1102*/ 	.byte	0x3f
	.zero		1


	//   ....[95]....
        /*1104*/ 	.word	0x0001ada0
        /*1108*/ 	.word	0x00000002
        /*110c*/ 	.word	0x00028470
        /*1110*/ 	.short	0x010a
        /*1112*/ 	.byte	0x3f
	.zero		1


	//   ....[96]....
        /*1114*/ 	.word	0x0001adf0
        /*1118*/ 	.word	0x00000002
        /*111c*/ 	.word	0x00028460
        /*1120*/ 	.short	0x010a
        /*1122*/ 	.byte	0x3f
	.zero		1


	//   ....[97]....
        /*1124*/ 	.word	0x0001ae40
        /*1128*/ 	.word	0x00000005
        /*112c*/ 	.word	0x00028420
        /*1130*/ 	.short	0x010a
        /*1132*/ 	.byte	0x3f
	.zero		1


	//   ....[98]....
        /*1134*/ 	.word	0x0001afe0
        /*1138*/ 	.word	0x00000003
        /*113c*/ 	.word	0x00028440
        /*1140*/ 	.short	0x010a
        /*1142*/ 	.byte	0x3f
	.zero		1


	//   ....[99]....
        /*1144*/ 	.word	0x0001b030
        /*1148*/ 	.word	0x00000013
        /*114c*/ 	.word	0x00028440
        /*1150*/ 	.short	0x010a
        /*1152*/ 	.byte	0x3f
	.zero		1


	//   ....[100]....
        /*1154*/ 	.word	0x0001b080
        /*1158*/ 	.word	0x00000003
        /*115c*/ 	.word	0x00028460
        /*1160*/ 	.short	0x010a
        /*1162*/ 	.byte	0x3f
	.zero		1


	//   ....[101]....
        /*1164*/ 	.word	0x0001b0d0
        /*1168*/ 	.word	0x00000013
        /*116c*/ 	.word	0x00028460
        /*1170*/ 	.short	0x010a
        /*1172*/ 	.byte	0x3f
	.zero		1


	//   ....[102]....
        /*1174*/ 	.word	0x0001b120
        /*1178*/ 	.word	0x00000003
        /*117c*/ 	.word	0x00028480
        /*1180*/ 	.short	0x010a
        /*1182*/ 	.byte	0x3f
	.zero		1


	//----- nvinfo : EIATTR_NUM_MBARRIERS
	.align		4
.L_460:
        /*1184*/ 	.byte	0x03, 0x38
        /*1186*/ 	.short	0x0016


	//----- nvinfo : EIATTR_EXIT_INSTR_OFFSETS
	.align		4
        /*1188*/ 	.byte	0x04, 0x1c
        /*118a*/ 	.short	(.L_462 - .L_461)


	//   ....[0]....
.L_461:
        /*118c*/ 	.word	0x000009e0


	//   ....[1]....
        /*1190*/ 	.word	0x00011ba0


	//   ....[2]....
        /*1194*/ 	.word	0x000189c0


	//----- nvinfo : EIATTR_MAX_THREADS
	.align		4
.L_462:
        /*1198*/ 	.byte	0x04, 0x05
        /*119a*/ 	.short	(.L_464 - .L_463)
.L_463:
        /*119c*/ 	.word	0x00000180
        /*11a0*/ 	.word	0x00000001
        /*11a4*/ 	.word	0x00000001


	//----- nvinfo : EIATTR_CRS_STACK_SIZE
	.align		4
.L_464:
        /*11a8*/ 	.byte	0x04, 0x1e
        /*11aa*/ 	.short	(.L_466 - .L_465)
.L_465:
        /*11ac*/ 	.word	0x00000000


	//----- nvinfo : EIATTR_CBANK_PARAM_SIZE
	.align		4
.L_466:
        /*11b0*/ 	.byte	0x03, 0x19
        /*11b2*/ 	.short	0x0af0


	//----- nvinfo : EIATTR_PARAM_CBANK
	.align		4
        /*11b4*/ 	.byte	0x04, 0x0a
        /*11b6*/ 	.short	(.L_468 - .L_467)
	.align		4
.L_467:
        /*11b8*/ 	.word	index@(.nv.constant0._ZN7cutlass13device_kernelIN5flash11enable_sm90INS1_16FlashAttnFwdSm90INS1_25CollectiveMainloopFwdSm90ILi2EN4cute5tupleIJNS5_1CILi1EEES8_S8_EEENS6_IJNS7_ILi128EEENS7_ILi64EEENS7_ILi256EEEEEELi256ENS_12float_e4m3_tEfNS_4arch4Sm90ELb0ELb1ELb0ELb1ELb1ELb0ELb0ELb1ELb0ELb1ELb1ELb0EEENS1_21CollectiveEpilogueFwdINS6_IJSA_SC_SB_EEES9_NS_10bfloat16_tESG_Li256ELb1ELb1ELb1ELb1EEENS1_36VarlenDynamicPersistentTileSchedulerILi128ELi64ELi256ELi128ELb1ELb1ELb1ELb1ELb0ELb1EEEEEEEEEvNT_6ParamsE)
        /*11bc*/ 	.short	0x0210
        /*11be*/ 	.short	0x0af0


	//----- nvinfo : EIATTR_SW_WAR
	.align		4
.L_468:
        /*11c0*/ 	.byte	0x04, 0x36
        /*11c2*/ 	.short	(.L_470 - .L_469)
.L_469:
        /*11c4*/ 	.word	0x00000008
.L_470:


//--------------------- .nv.info._ZN7cutlass13device_kernelIN5flash11enable_sm90INS1_16FlashAttnFwdSm90INS1_25CollectiveMainloopFwdSm90ILi2EN4cute5tupleIJNS5_1CILi1EEES8_S8_EEENS6_IJNS7_ILi128EEENS7_ILi64EEENS7_ILi256EEEEEELi256ENS_12float_e4m3_tEfNS_4arch4Sm90ELb0ELb1ELb0ELb1ELb1ELb1ELb0ELb1ELb0ELb1ELb1ELb0EEENS1_21CollectiveEpilogueFwdINS6_IJSA_SC_SB_EEES9_NS_10bfloat16_tESG_Li256ELb1ELb1ELb1ELb1EEENS1_36VarlenDynamicPersistentTileSchedulerILi128ELi64ELi256ELi128ELb1ELb1ELb1ELb1ELb0ELb1EEEEEEEEEvNT_6ParamsE --------------------------
	.section	.nv.info._ZN7cutlass13device_kernelIN5flash11enable_sm90INS1_16FlashAttnFwdSm90INS1_25CollectiveMainloopFwdSm90ILi2EN4cute5tupleIJNS5_1CILi1EEES8_S8_EEENS6_IJNS7_ILi128EEENS7_ILi64EEENS7_ILi256EEEEEELi256ENS_12float_e4m3_tEfNS_4arch4Sm90ELb0ELb1ELb0ELb1ELb1ELb1ELb0ELb1ELb0ELb1ELb1ELb0EEENS1_21CollectiveEpilogueFwdINS6_IJSA_SC_SB_EEES9_NS_10bfloat16_tESG_Li256ELb1ELb1ELb1ELb1EEENS1_36VarlenDynamicPersistentTileSchedulerILi128ELi64ELi256ELi128ELb1ELb1ELb1ELb1ELb0ELb1EEEEEEEEEvNT_6ParamsE,"",@"SHT_CUDA_INFO"
	.sectionflags	@""
	.align	4


	//----- nvinfo : EIATTR_CUDA_API_VERSION
	.align		4
        /*0000*/ 	.byte	0x04, 0x37
        /*0002*/ 	.short	(.L_472 - .L_471)
.L_471:
        /*0004*/ 	.word	0x00000082


	//----- nvinfo : EIATTR_KPARAM_INFO
	.align		4
.L_472:
        /*0008*/ 	.byte	0x04, 0x17
        /*000a*/ 	.short	(.L_474 - .L_473)
.L_473:
        /*000c*/ 	.word	0x00000000
        /*0010*/ 	.short	0x0000
        /*0012*/ 	.short	0x0070
        /*0014*/ 	.byte	0x00, 0xf0, 0x01, 0x2a


	//----- nvinfo : EIATTR_SPARSE_MMA_MASK
	.align		4
.L_474:
        /*0018*/ 	.byte	0x03, 0x50
        /*001a*/ 	.short	0x0000


	//----- nvinfo : EIATTR_MAXREG_COUNT
	.align		4
        /*001c*/ 	.byte	0x03, 0x1b
        /*001e*/ 	.short	0x00a8


	//----- nvinfo : EIATTR_NUM_BARRIERS
	.align		4
        /*0020*/ 	.byte	0x02, 0x4c
        /*0022*/ 	.byte	0x10
	.zero		1


	//----- nvinfo : EIATTR_EXTERNS
	.align		4
        /*0024*/ 	.byte	0x04, 0x0f
        /*0026*/ 	.short	(.L_476 - .L_475)


	//   ....[0]....
	.align		4
.L_475:
        /*0028*/ 	.word	index@(__assertfail)


	//----- nvinfo : EIATTR_ANNOTATIONS
	.align		4
.L_476:
        /*002c*/ 	.byte	0x04, 0x55
        /*002e*/ 	.short	(.L_478 - .L_477)


	//   ....[0]....
.L_477:
        /* <DEDUP_REMOVED lines=58> */


	//----- nvinfo : EIATTR_MERCURY_ISA_VERSION
	.align		4
.L_478:
        /*03c0*/ 	.byte	0x03, 0x5f
        /*03c2*/ 	.short	0x0101


	//----- nvinfo : EIATTR_UNUSED_LOAD_BYTE_OFFSET
	.align		4
        /*03c4*/ 	.byte	0x04, 0x44
        /*03c6*/ 	.short	(.L_480 - .L_479)


	//   ....[0]....
.L_479:
        /*03c8*/ 	.word	0x00000aa0
        /*03cc*/ 	.word	0x0000fff0


	//   ....[1]....
        /*03d0*/ 	.word	0x0001bc50
        /*03d4*/ 	.word	0x0000fff0


	//----- nvinfo : EIATTR_INT_WARP_WIDE_INSTR_OFFSETS
	.align		4
.L_480:
        /*03d8*/ 	.byte	0x04, 0x31
        /*03da*/ 	.short	(.L_482 - .L_481)


	//   ....[0]....
.L_481:
        /*03dc*/ 	.word	0x00000130


	//   ....[1]....
        /*03e0*/ 	.word	0x00000170


	//   ....[2]....
        /*03e4*/ 	.word	0x000001e0


	//   ....[3]....
        /*03e8*/ 	.word	0x00026220


	//   ....[4]....
        /*03ec*/ 	.word	0x000262b0


	//   ....[5]....
        /*03f0*/ 	.word	0x000296b0


	//   ....[6]....
        /*03f4*/ 	.word	0x00029740


	//----- nvinfo : EIATTR_COOP_GROUP_MASK_REGIDS
	.align		4
.L_482:
        /*03f8*/ 	.byte	0x04, 0x29
        /*03fa*/ 	.short	(.L_484 - .L_483)


	//   ....[0]....
.L_483:
        /*03fc*/ 	.word	0xffffffff


	//   ....[1]....
        /*0400*/ 	.word	0xffffffff


	//   ....[2]....
        /*0404*/ 	.word	0xffffffff


	//   ....[3]....
        /*0408*/ 	.word	0xffffffff


	//   ....[4]....
        /*040c*/ 	.word	0xffffffff


	//   ....[5]....
        /*0410*/ 	.word	0xffffffff


	//   ....[6]....
        /*0414*/ 	.word	0xffffffff


	//   ....[7]....
        /*0418*/ 	.word	0xffffffff


	//   ....[8]....
        /*041c*/ 	.word	0xffffffff


	//   ....[9]....
        /*0420*/ 	.word	0xffffffff


	//   ....[10]....
        /*0424*/ 	.word	0xffffffff


	//   ....[11]....
        /*0428*/ 	.word	0xffffffff


	//   ....[12]....
        /*042c*/ 	.word	0xffffffff


	//   ....[13]....
        /*0430*/ 	.word	0xffffffff


	//   ....[14]....
        /*0434*/ 	.word	0xffffffff


	//   ....[15]....
        /*0438*/ 	.word	0xffffffff


	//   ....[16]....
        /*043c*/ 	.word	0xffffffff


	//   ....[17]....
        /*0440*/ 	.word	0xffffffff


	//   ....[18]....
        /*0444*/ 	.word	0xffffffff


	//   ....[19]....
        /*0448*/ 	.word	0xffffffff


	//   ....[20]....
        /*044c*/ 	.word	0xffffffff


	//   ....[21]....
        /*0450*/ 	.word	0xffffffff


	//   ....[22]....
        /*0454*/ 	.word	0xffffffff


	//   ....[23]....
        /*0458*/ 	.word	0xffffffff


	//   ....[24]....
        /*045c*/ 	.word	0xffffffff


	//   ....[25]....
        /*0460*/ 	.word	0xffffffff


	//   ....[26]....
        /*0464*/ 	.word	0xffffffff


	//   ....[27]....
        /*0468*/ 	.word	0xffffffff


	//   ....[28]....
        /*046c*/ 	.word	0xffffffff


	//   ....[29]....
        /*0470*/ 	.word	0xffffffff


	//   ....[30]....
        /*0474*/ 	.word	0xffffffff


	//   ....[31]....
        /*0478*/ 	.word	0xffffffff


	//   ....[32]....
        /*047c*/ 	.word	0xffffffff


	//   ....[33]....
        /*0480*/ 	.word	0xffffffff


	//   ....[34]....
        /*0484*/ 	.word	0xffffffff


	//   ....[35]....
        /*0488*/ 	.word	0xffffffff


	//   ....[36]....
        /*048c*/ 	.word	0xffffffff


	//   ....[37]....
        /*0490*/ 	.word	0xffffffff


	//   ....[38]....
        /*0494*/ 	.word	0xffffffff


	//   ....[39]....
        /*0498*/ 	.word	0xffffffff


	//   ....[40]....
        /*049c*/ 	.word	0xffffffff


	//   ....[41]....
        /*04a0*/ 	.word	0xffffffff


	//   ....[42]....
        /*04a4*/ 	.word	0xffffffff


	//   ....[43]....
        /*04a8*/ 	.word	0xffffffff


	//   ....[44]....
        /*04ac*/ 	.word	0xffffffff


	//   ....[45]....
        /*04b0*/ 	.word	0xffffffff


	//   ....[46]....
        /*04b4*/ 	.word	0xffffffff


	//   ....[47]....
        /*04b8*/ 	.word	0xffffffff


	//   ....[48]....
        /*04bc*/ 	.word	0xffffffff


	//   ....[49]....
        /*04c0*/ 	.word	0xffffffff


	//   ....[50]....
        /*04c4*/ 	.word	0xffffffff


	//   ....[51]....
        /*04c8*/ 	.word	0xffffffff


	//   ....[52]....
        /*04cc*/ 	.word	0xffffffff


	//   ....[53]....
        /*04d0*/ 	.word	0xffffffff


	//   ....[54]....
        /*04d4*/ 	.word	0xffffffff


	//   ....[55]....
        /*04d8*/ 	.word	0xffffffff


	//   ....[56]....
        /*04dc*/ 	.word	0xffffffff


	//   ....[57]....
        /*04e0*/ 	.word	0xffffffff


	//   ....[58]....
        /*04e4*/ 	.word	0xffffffff


	//   ....[59]....
        /*04e8*/ 	.word	0xffffffff


	//   ....[60]....
        /*04ec*/ 	.word	0xffffffff


	//   ....[61]....
        /*04f0*/ 	.word	0xffffffff


	//   ....[62]....
        /*04f4*/ 	.word	0xffffffff


	//   ....[63]....
        /*04f8*/ 	.word	0xffffffff


	//   ....[64]....
        /*04fc*/ 	.word	0xffffffff


	//   ....[65]....
        /*0500*/ 	.word	0xffffffff


	//   ....[66]....
        /*0504*/ 	.word	0xffffffff


	//   ....[67]....
        /*0508*/ 	.word	0xffffffff


	//   ....[68]....
        /*050c*/ 	.word	0xffffffff


	//   ....[69]....
        /*0510*/ 	.word	0xffffffff


	//   ....[70]....
        /*0514*/ 	.word	0xffffffff


	//   ....[71]....
        /*0518*/ 	.word	0xffffffff


	//   ....[72]....
        /*051c*/ 	.word	0xffffffff


	//   ....[73]....
        /*0520*/ 	.word	0xffffffff


	//   ....[74]....
        /*0524*/ 	.word	0xffffffff


	//   ....[75]....
        /*0528*/ 	.word	0xffffffff


	//   ....[76]....
        /*052c*/ 	.word	0xffffffff


	//   ....[77]....
        /*0530*/ 	.word	0xffffffff


	//   ....[78]....
        /*0534*/ 	.word	0xffffffff


	//   ....[79]....
        /*0538*/ 	.word	0xffffffff


	//   ....[80]....
        /*053c*/ 	.word	0xffffffff


	//   ....[81]....
        /*0540*/ 	.word	0xffffffff


	//   ....[82]....
        /*0544*/ 	.word	0xffffffff


	//   ....[83]....
        /*0548*/ 	.word	0xffffffff


	//   ....[84]....
        /*054c*/ 	.word	0xffffffff


	//   ....[85]....
        /*0550*/ 	.word	0xffffffff


	//   ....[86]....
        /*0554*/ 	.word	0xffffffff


	//   ....[87]....
        /*0558*/ 	.word	0xffffffff


	//   ....[88]....
        /*055c*/ 	.word	0xffffffff


	//   ....[89]....
        /*0560*/ 	.word	0xffffffff


	//   ....[90]....
        /*0564*/ 	.word	0xffffffff


	//   ....[91]....
        /*0568*/ 	.word	0xffffffff


	//   ....[92]....
        /*056c*/ 	.word	0xffffffff


	//   ....[93]....
        /*0570*/ 	.word	0xffffffff


	//   ....[94]....
        /*0574*/ 	.word	0xffffffff


	//   ....[95]....
        /*0578*/ 	.word	0xffffffff


	//   ....[96]....
        /*057c*/ 	.word	0xffffffff


	//   ....[97]....
        /*0580*/ 	.word	0xffffffff


	//   ....[98]....
        /*0584*/ 	.word	0xffffffff


	//   ....[99]....
        /*0588*/ 	.word	0xffffffff


	//   ....[100]....
        /*058c*/ 	.word	0xffffffff


	//   ....[101]....
        /*0590*/ 	.word	0xffffffff


	//   ....[102]....
        /*0594*/ 	.word	0xffffffff


	//   ....[103]....
        /*0598*/ 	.word	0xffffffff


	//   ....[104]....
        /*059c*/ 	.word	0xffffffff


	//   ....[105]....
        /*05a0*/ 	.word	0xffffffff


	//   ....[106]....
        /*05a4*/ 	.word	0xffffffff


	//   ....[107]....
        /*05a8*/ 	.word	0xffffffff


	//   ....[108]....
        /*05ac*/ 	.word	0xffffffff


	//   ....[109]....
        /*05b0*/ 	.word	0xffffffff


	//   ....[110]....
        /*05b4*/ 	.word	0xffffffff


	//   ....[111]....
        /*05b8*/ 	.word	0xffffffff


	//   ....[112]....
        /*05bc*/ 	.word	0xffffffff


	//   ....[113]....
        /*05c0*/ 	.word	0xffffffff


	//   ....[114]....
        /*05c4*/ 	.word	0xffffffff


	//   ....[115]....
        /*05c8*/ 	.word	0xffffffff


	//   ....[116]....
        /*05cc*/ 	.word	0xffffffff


	//   ....[117]....
        /*05d0*/ 	.word	0xffffffff


	//   ....[118]....
        /*05d4*/ 	.word	0xffffffff


	//   ....[119]....
        /*05d8*/ 	.word	0xffffffff


	//   ....[120]....
        /*05dc*/ 	.word	0xffffffff


	//   ....[121]....
        /*05e0*/ 	.word	0xffffffff


	//   ....[122]....
        /*05e4*/ 	.word	0xffffffff


	//   ....[123]....
        /*05e8*/ 	.word	0xffffffff


	//   ....[124]....
        /*05ec*/ 	.word	0xffffffff


	//   ....[125]....
        /*05f0*/ 	.word	0xffffffff


	//   ....[126]....
        /*05f4*/ 	.word	0xffffffff


	//   ....[127]....
        /*05f8*/ 	.word	0xffffffff


	//   ....[128]....
        /*05fc*/ 	.word	0xffffffff


	//   ....[129]....
        /*0600*/ 	.word	0xffffffff


	//   ....[130]....
        /*0604*/ 	.word	0xffffffff


	//   ....[131]....
        /*0608*/ 	.word	0xffffffff


	//   ....[132]....
        /*060c*/ 	.word	0xffffffff


	//   ....[133]....
        /*0610*/ 	.word	0xffffffff


	//   ....[134]....
        /*0614*/ 	.word	0xffffffff


	//   ....[135]....
        /*0618*/ 	.word	0xffffffff


	//   ....[136]....
        /*061c*/ 	.word	0xffffffff


	//   ....[137]....
        /*0620*/ 	.word	0xffffffff


	//   ....[138]....
        /*0624*/ 	.word	0xffffffff


	//   ....[139]....
        /*0628*/ 	.word	0xffffffff


	//   ....[140]....
        /*062c*/ 	.word	0xffffffff


	//   ....[141]....
        /*0630*/ 	.word	0xffffffff


	//   ....[142]....
        /*0634*/ 	.word	0xffffffff


	//   ....[143]....
        /*0638*/ 	.word	0xffffffff


	//   ....[144]....
        /*063c*/ 	.word	0xffffffff


	//   ....[145]....
        /*0640*/ 	.word	0xffffffff


	//   ....[146]....
        /*0644*/ 	.word	0xffffffff


	//   ....[147]....
        /*0648*/ 	.word	0xffffffff


	//   ....[148]....
        /*064c*/ 	.word	0xffffffff


	//   ....[149]....
        /*0650*/ 	.word	0xffffffff


	//   ....[150]....
        /*0654*/ 	.word	0xffffffff


	//   ....[151]....
        /*0658*/ 	.word	0xffffffff


	//   ....[152]....
        /*065c*/ 	.word	0xffffffff


	//   ....[153]....
        /*0660*/ 	.word	0xffffffff


	//   ....[154]....
        /*0664*/ 	.word	0xffffffff


	//   ....[155]....
        /*0668*/ 	.word	0xffffffff


	//   ....[156]....
        /*066c*/ 	.word	0xffffffff


	//   ....[157]....
        /*0670*/ 	.word	0xffffffff


	//   ....[158]....
        /*0674*/ 	.word	0xffffffff


	//   ....[159]....
        /*0678*/ 	.word	0xffffffff


	//   ....[160]....
        /*067c*/ 	.word	0xffffffff


	//   ....[161]....
        /*0680*/ 	.word	0xffffffff


	//   ....[162]....
        /*0684*/ 	.word	0xffffffff


	//   ....[163]....
        /*0688*/ 	.word	0xffffffff


	//   ....[164]....
        /*068c*/ 	.word	0xffffffff


	//   ....[165]....
        /*0690*/ 	.word	0xffffffff


	//   ....[166]....
        /*0694*/ 	.word	0xffffffff


	//   ....[167]....
        /*0698*/ 	.word	0xffffffff


	//   ....[168]....
        /*069c*/ 	.word	0xffffffff


	//   ....[169]....
        /*06a0*/ 	.word	0xffffffff


	//   ....[170]....
        /*06a4*/ 	.word	0xffffffff


	//   ....[171]....
        /*06a8*/ 	.word	0xffffffff


	//   ....[172]....
        /*06ac*/ 	.word	0xffffffff


	//   ....[173]....
        /*06b0*/ 	.word	0xffffffff


	//   ....[174]....
        /*06b4*/ 	.word	0xffffffff


	//   ....[175]....
        /*06b8*/ 	.word	0xffffffff


	//   ....[176]....
        /*06bc*/ 	.word	0xffffffff


	//   ....[177]....
        /*06c0*/ 	.word	0xffffffff


	//   ....[178]....
        /*06c4*/ 	.word	0xffffffff


	//   ....[179]....
        /*06c8*/ 	.word	0xffffffff


	//   ....[180]....
        /*06cc*/ 	.word	0xffffffff


	//   ....[181]....
        /*06d0*/ 	.word	0xffffffff


	//   ....[182]....
        /*06d4*/ 	.word	0xffffffff


	//   ....[183]....
        /*06d8*/ 	.word	0xffffffff


	//   ....[184]....
        /*06dc*/ 	.word	0xffffffff


	//   ....[185]....
        /*06e0*/ 	.word	0xffffffff


	//   ....[186]....
        /*06e4*/ 	.word	0xffffffff


	//   ....[187]....
        /*06e8*/ 	.word	0xffffffff


	//   ....[188]....
        /*06ec*/ 	.word	0xffffffff


	//   ....[189]....
        /*06f0*/ 	.word	0xffffffff


	//   ....[190]....
        /*06f4*/ 	.word	0xffffffff


	//   ....[191]....
        /*06f8*/ 	.word	0xffffffff


	//   ....[192]....
        /*06fc*/ 	.word	0xffffffff


	//   ....[193]....
        /*0700*/ 	.word	0xffffffff


	//   ....[194]....
        /*0704*/ 	.word	0xffffffff


	//   ....[195]....
        /*0708*/ 	.word	0xffffffff


	//   ....[196]....
        /*070c*/ 	.word	0xffffffff


	//   ....[197]....
        /*0710*/ 	.word	0xffffffff


	//   ....[198]....
        /*0714*/ 	.word	0xffffffff


	//   ....[199]....
        /*0718*/ 	.word	0xffffffff


	//   ....[200]....
        /*071c*/ 	.word	0xffffffff


	//   ....[201]....
        /*0720*/ 	.word	0xffffffff


	//   ....[202]....
        /*0724*/ 	.word	0xffffffff


	//   ....[203]....
        /*0728*/ 	.word	0xffffffff


	//   ....[204]....
        /*072c*/ 	.word	0xffffffff


	//   ....[205]....
        /*0730*/ 	.word	0xffffffff


	//   ....[206]....
        /*0734*/ 	.word	0xffffffff


	//   ....[207]....
        /*0738*/ 	.word	0xffffffff


	//   ....[208]....
        /*073c*/ 	.word	0xffffffff


	//   ....[209]....
        /*0740*/ 	.word	0xffffffff


	//   ....[210]....
        /*0744*/ 	.word	0xffffffff


	//   ....[211]....
        /*0748*/ 	.word	0xffffffff


	//   ....[212]....
        /*074c*/ 	.word	0xffffffff


	//   ....[213]....
        /*0750*/ 	.word	0xffffffff


	//   ....[214]....
        /*0754*/ 	.word	0xffffffff


	//   ....[215]....
        /*0758*/ 	.word	0xffffffff


	//   ....[216]....
        /*075c*/ 	.word	0xffffffff


	//   ....[217]....
        /*0760*/ 	.word	0xffffffff


	//   ....[218]....
        /*0764*/ 	.word	0xffffffff


	//   ....[219]....
        /*0768*/ 	.word	0xffffffff


	//   ....[220]....
        /*076c*/ 	.word	0xffffffff


	//   ....[221]....
        /*0770*/ 	.word	0xffffffff


	//   ....[222]....
        /*0774*/ 	.word	0xffffffff


	//   ....[223]....
        /*0778*/ 	.word	0xffffffff


	//   ....[224]....
        /*077c*/ 	.word	0xffffffff


	//   ....[225]....
        /*0780*/ 	.word	0xffffffff


	//   ....[226]....
        /*0784*/ 	.word	0xffffffff


	//   ....[227]....
        /*0788*/ 	.word	0xffffffff


	//   ....[228]....
        /*078c*/ 	.word	0xffffffff


	//   ....[229]....
        /*0790*/ 	.word	0xffffffff


	//   ....[230]....
        /*0794*/ 	.word	0xffffffff


	//   ....[231]....
        /*0798*/ 	.word	0xffffffff


	//   ....[232]....
        /*079c*/ 	.word	0xffffffff


	//   ....[233]....
        /*07a0*/ 	.word	0xffffffff


	//   ....[234]....
        /*07a4*/ 	.word	0xffffffff


	//   ....[235]....
        /*07a8*/ 	.word	0xffffffff


	//   ....[236]....
        /*07ac*/ 	.word	0xffffffff


	//   ....[237]....
        /*07b0*/ 	.word	0xffffffff


	//   ....[238]....
        /*07b4*/ 	.word	0xffffffff


	//   ....[239]....
        /*07b8*/ 	.word	0xffffffff


	//   ....[240]....
        /*07bc*/ 	.word	0xffffffff


	//   ....[241]....
        /*07c0*/ 	.word	0xffffffff


	//   ....[242]....
        /*07c4*/ 	.word	0xffffffff


	//   ....[243]....
        /*07c8*/ 	.word	0xffffffff


	//   ....[244]....
        /*07cc*/ 	.word	0xffffffff


	//   ....[245]....
        /*07d0*/ 	.word	0xffffffff


	//   ....[246]....
        /*07d4*/ 	.word	0xffffffff


	//   ....[247]....
        /*07d8*/ 	.word	0xffffffff


	//   ....[248]....
        /*07dc*/ 	.word	0xffffffff


	//   ....[249]....
        /*07e0*/ 	.word	0xffffffff


	//   ....[250]....
        /*07e4*/ 	.word	0xffffffff


	//   ....[251]....
        /*07e8*/ 	.word	0xffffffff


	//   ....[252]....
        /*07ec*/ 	.word	0xffffffff


	//   ....[253]....
        /*07f0*/ 	.word	0xffffffff


	//   ....[254]....
        /*07f4*/ 	.word	0xffffffff


	//   ....[255]....
        /*07f8*/ 	.word	0xffffffff


	//   ....[0]....
        /*07fc*/ 	.word	0xffffffff


	//   ....[1]....
        /*0800*/ 	.word	0xffffffff


	//   ....[2]....
        /*0804*/ 	.word	0xffffffff


	//   ....[3]....
        /*0808*/ 	.word	0xffffffff


	//   ....[4]....
        /*080c*/ 	.word	0xffffffff


	//   ....[5]....
        /*0810*/ 	.word	0xffffffff


	//   ....[6]....
        /*0814*/ 	.word	0xffffffff


	//   ....[7]....
        /*0818*/ 	.word	0xffffffff


	//   ....[8]....
        /*081c*/ 	.word	0xffffffff


	//   ....[9]....
        /*0820*/ 	.word	0xffffffff


	//   ....[10]....
        /*0824*/ 	.word	0xffffffff


	//   ....[11]....
        /*0828*/ 	.word	0xffffffff


	//   ....[12]....
        /*082c*/ 	.word	0xffffffff


	//   ....[13]....
        /*0830*/ 	.word	0xffffffff


	//   ....[14]....
        /*0834*/ 	.word	0xffffffff


	//   ....[15]....
        /*0838*/ 	.word	0xffffffff


	//   ....[16]....
        /*083c*/ 	.word	0xffffffff


	//   ....[17]....
        /*0840*/ 	.word	0xffffffff


	//   ....[18]....
        /*0844*/ 	.word	0xffffffff


	//   ....[19]....
        /*0848*/ 	.word	0xffffffff


	//   ....[20]....
        /*084c*/ 	.word	0xffffffff


	//   ....[21]....
        /*0850*/ 	.word	0xffffffff


	//   ....[22]....
        /*0854*/ 	.word	0xffffffff


	//   ....[23]....
        /*0858*/ 	.word	0xffffffff


	//   ....[24]....
        /*085c*/ 	.word	0xffffffff


	//   ....[25]....
        /*0860*/ 	.word	0xffffffff


	//   ....[26]....
        /*0864*/ 	.word	0xffffffff


	//   ....[27]....
        /*0868*/ 	.word	0xffffffff


	//   ....[28]....
        /*086c*/ 	.word	0xffffffff


	//   ....[29]....
        /*0870*/ 	.word	0xffffffff


	//   ....[30]....
        /*0874*/ 	.word	0xffffffff


	//   ....[31]....
        /*0878*/ 	.word	0xffffffff


	//   ....[32]....
        /*087c*/ 	.word	0xffffffff


	//   ....[33]....
        /*0880*/ 	.word	0xffffffff


	//   ....[34]....
        /*0884*/ 	.word	0xffffffff


	//   ....[35]....
        /*0888*/ 	.word	0xffffffff


	//   ....[36]....
        /*088c*/ 	.word	0xffffffff


	//   ....[37]....
        /*0890*/ 	.word	0xffffffff


	//   ....[38]....
        /*0894*/ 	.word	0xffffffff


	//   ....[39]....
        /*0898*/ 	.word	0xffffffff


	//   ....[40]....
        /*089c*/ 	.word	0xffffffff


	//   ....[41]....
        /*08a0*/ 	.word	0xffffffff


	//   ....[42]....
        /*08a4*/ 	.word	0xffffffff


	//   ....[43]....
        /*08a8*/ 	.word	0xffffffff


	//   ....[44]....
        /*08ac*/ 	.word	0xffffffff


	//   ....[45]....
        /*08b0*/ 	.word	0xffffffff


	//   ....[46]....
        /*08b4*/ 	.word	0xffffffff


	//   ....[47]....
        /*08b8*/ 	.word	0xffffffff


	//   ....[48]....
        /*08bc*/ 	.word	0xffffffff


	//   ....[49]....
        /*08c0*/ 	.word	0xffffffff


	//   ....[50]....
        /*08c4*/ 	.word	0xffffffff


	//   ....[51]....
        /*08c8*/ 	.word	0xffffffff


	//   ....[52]....
        /*08cc*/ 	.word	0xffffffff


	//   ....[53]....
        /*08d0*/ 	.word	0xffffffff


	//   ....[54]....
        /*08d4*/ 	.word	0xffffffff


	//   ....[55]....
        /*08d8*/ 	.word	0xffffffff


	//   ....[56]....
        /*08dc*/ 	.word	0xffffffff


	//   ....[57]....
        /*08e0*/ 	.word	0xffffffff


	//   ....[58]....
        /*08e4*/ 	.word	0xffffffff


	//   ....[59]....
        /*08e8*/ 	.word	0xffffffff


	//   ....[60]....
        /*08ec*/ 	.word	0xffffffff


	//   ....[61]....
        /*08f0*/ 	.word	0xffffffff


	//   ....[62]....
        /*08f4*/ 	.word	0xffffffff


	//   ....[63]....
        /*08f8*/ 	.word	0x0500000f


	//   ....[64]....
        /*08fc*/ 	.word	0x0500000f


	//   ....[65]....
        /*0900*/ 	.word	0x0500000f


	//   ....[66]....
        /*0904*/ 	.word	0x0500000f


	//   ....[67]....
        /*0908*/ 	.word	0x0500000f


	//   ....[68]....
        /*090c*/ 	.word	0x0500000f


	//   ....[69]....
        /*0910*/ 	.word	0x0500000f


	//   ....[70]....
        /*0914*/ 	.word	0x0500000f


	//   ....[71]....
        /*0918*/ 	.word	0x0500000f


	//   ....[72]....
        /*091c*/ 	.word	0x0500000f


	//   ....[73]....
        /*0920*/ 	.word	0x0500000f


	//   ....[74]....
        /*0924*/ 	.word	0x0500000f


	//   ....[75]....
        /*0928*/ 	.word	0x0500000f


	//   ....[76]....
        /*092c*/ 	.word	0x0500000f


	//   ....[77]....
        /*0930*/ 	.word	0x0500000f


	//   ....[78]....
        /*0934*/ 	.word	0x0500000f


	//   ....[79]....
        /*0938*/ 	.word	0x0500000f


	//   ....[80]....
        /*093c*/ 	.word	0x0500000f


	//   ....[81]....
        /*0940*/ 	.word	0x0500000f


	//   ....[82]....
        /*0944*/ 	.word	0x0500000f


	//   ....[83]....
        /*0948*/ 	.word	0x0500000f


	//   ....[84]....
        /*094c*/ 	.word	0x0500000f


	//   ....[85]....
        /*0950*/ 	.word	0x0500000f


	//   ....[86]....
        /*0954*/ 	.word	0x0500000f


	//   ....[87]....
        /*0958*/ 	.word	0x0500000f


	//   ....[88]....
        /*095c*/ 	.word	0x0500000f


	//   ....[89]....
        /*0960*/ 	.word	0x0500000f


	//   ....[90]....
        /*0964*/ 	.word	0x0500000f


	//   ....[91]....
        /*0968*/ 	.word	0x0500000f


	//   ....[92]....
        /*096c*/ 	.word	0x0500000f


	//   ....[93]....
        /*0970*/ 	.word	0x0500000f


	//   ....[94]....
        /*0974*/ 	.word	0x0500000f


	//   ....[95]....
        /*0978*/ 	.word	0x0500000f


	//   ....[96]....
        /*097c*/ 	.word	0x0500000f


	//   ....[97]....
        /*0980*/ 	.word	0x0500000f


	//   ....[98]....
        /*0984*/ 	.word	0x0500000f


	//   ....[99]....
        /*0988*/ 	.word	0x0500000f


	//   ....[100]....
        /*098c*/ 	.word	0x0500000f


	//   ....[101]....
        /*0990*/ 	.word	0x0500000f


	//   ....[102]....
        /*0994*/ 	.word	0x0500000f


	//   ....[103]....
        /*0998*/ 	.word	0x0500000f


	//   ....[104]....
        /*099c*/ 	.word	0x0500000f


	//   ....[105]....
        /*09a0*/ 	.word	0x0500000f


	//   ....[106]....
        /*09a4*/ 	.word	0x0500000f


	//   ....[107]....
        /*09a8*/ 	.word	0x0500000f


	//   ....[108]....
        /*09ac*/ 	.word	0x0500000f


	//   ....[109]....
        /*09b0*/ 	.word	0x0500000f


	//   ....[110]....
        /*09b4*/ 	.word	0x0500000f


	//   ....[111]....
        /*09b8*/ 	.word	0x0500000f


	//   ....[112]....
        /*09bc*/ 	.word	0x0500000f


	//   ....[113]....
        /*09c0*/ 	.word	0x0500000f


	//   ....[114]....
        /*09c4*/ 	.word	0x0500000f


	//   ....[115]....
        /*09c8*/ 	.word	0x0500000f


	//   ....[116]....
        /*09cc*/ 	.word	0x0500000f


	//   ....[117]....
        /*09d0*/ 	.word	0x0500000f


	//   ....[118]....
        /*09d4*/ 	.word	0x0500000f


	//   ....[119]....
        /*09d8*/ 	.word	0x0500000f


	//   ....[120]....
        /*09dc*/ 	.word	0x0500000f


	//   ....[121]....
        /*09e0*/ 	.word	0x0500000f


	//   ....[122]....
        /*09e4*/ 	.word	0x0500000f


	//   ....[123]....
        /*09e8*/ 	.word	0x0500000f


	//   ....[124]....
        /*09ec*/ 	.word	0x0500000f


	//   ....[125]....
        /*09f0*/ 	.word	0x0500000f


	//   ....[126]....
        /*09f4*/ 	.word	0x0500000f


	//   ....[127]....
        /*09f8*/ 	.word	0x0500000f


	//   ....[128]....
        /*09fc*/ 	.word	0x0500000f


	//   ....[129]....
        /*0a00*/ 	.word	0x0500000f


	//   ....[130]....
        /*0a04*/ 	.word	0x0500000f


	//   ....[131]....
        /*0a08*/ 	.word	0x0500000f


	//   ....[132]....
        /*0a0c*/ 	.word	0x0500000f


	//   ....[133]....
        /*0a10*/ 	.word	0x0500000f


	//   ....[134]....
        /*0a14*/ 	.word	0x0500000f


	//   ....[135]....
        /*0a18*/ 	.word	0x0500000f


	//   ....[136]....
        /*0a1c*/ 	.word	0x0500000f


	//   ....[137]....
        /*0a20*/ 	.word	0x0500000f


	//   ....[138]....
        /*0a24*/ 	.word	0x0500000f


	//   ....[139]....
        /*0a28*/ 	.word	0x0500000f


	//   ....[140]....
        /*0a2c*/ 	.word	0x0500000f


	//   ....[141]....
        /*0a30*/ 	.word	0x0500000f


	//   ....[142]....
        /*0a34*/ 	.word	0x0500000f


	//   ....[143]....
        /*0a38*/ 	.word	0x0500000f


	//   ....[144]....
        /*0a3c*/ 	.word	0x0500000f


	//   ....[145]....
        /*0a40*/ 	.word	0x0500000f


	//   ....[146]....
        /*0a44*/ 	.word	0x0500000f


	//   ....[147]....
        /*0a48*/ 	.word	0x0500000f


	//   ....[148]....
        /*0a4c*/ 	.word	0x0500000f


	//   ....[149]....
        /*0a50*/ 	.word	0x0500000f


	//   ....[150]....
        /*0a54*/ 	.word	0x0500000f


	//   ....[151]....
        /*0a58*/ 	.word	0x0500000f


	//   ....[152]....
        /*0a5c*/ 	.word	0x0500000f


	//   ....[153]....
        /*0a60*/ 	.word	0x0500000f


	//   ....[154]....
        /*0a64*/ 	.word	0x0500000f


	//   ....[155]....
        /*0a68*/ 	.word	0x0500000f


	//   ....[156]....
        /*0a6c*/ 	.word	0x0500000f


	//   ....[157]....
        /*0a70*/ 	.word	0x0500000f


	//   ....[158]....
        /*0a74*/ 	.word	0x0500000f


	//   ....[159]....
        /*0a78*/ 	.word	0x0500000f


	//   ....[160]....
        /*0a7c*/ 	.word	0x0500000f


	//   ....[161]....
        /*0a80*/ 	.word	0x0500000f


	//   ....[162]....
        /*0a84*/ 	.word	0x0500000f


	//   ....[163]....
        /*0a88*/ 	.word	0x0500000f


	//   ....[164]....
        /*0a8c*/ 	.word	0x0500000f


	//   ....[165]....
        /*0a90*/ 	.word	0x0500000f


	//   ....[166]....
        /*0a94*/ 	.word	0x0500000f


	//   ....[167]....
        /*0a98*/ 	.word	0x0500000f


	//   ....[168]....
        /*0a9c*/ 	.word	0x0500000f


	//   ....[169]....
        /*0aa0*/ 	.word	0x0500000f


	//   ....[170]....
        /*0aa4*/ 	.word	0x0500000f


	//   ....[171]....
        /*0aa8*/ 	.word	0x0500000f


	//   ....[172]....
        /*0aac*/ 	.word	0x0500000f


	//   ....[173]....
        /*0ab0*/ 	.word	0x0500000f


	//   ....[174]....
        /*0ab4*/ 	.word	0x0500000f


	//   ....[175]....
        /*0ab8*/ 	.word	0x0500000f


	//   ....[176]....
        /*0abc*/ 	.word	0x0500000f


	//   ....[177]....
        /*0ac0*/ 	.word	0x0500000f


	//   ....[178]....
        /*0ac4*/ 	.word	0x0500000f


	//   ....[179]....
        /*0ac8*/ 	.word	0x0500000f


	//   ....[180]....
        /*0acc*/ 	.word	0x0500000f


	//   ....[181]....
        /*0ad0*/ 	.word	0x0500000f


	//   ....[182]....
        /*0ad4*/ 	.word	0x0500000f


	//   ....[183]....
        /*0ad8*/ 	.word	0x0500000f


	//   ....[184]....
        /*0adc*/ 	.word	0x0500000f


	//   ....[185]....
        /*0ae0*/ 	.word	0x0500000f


	//   ....[186]....
        /*0ae4*/ 	.word	0x0500000f


	//   ....[187]....
        /*0ae8*/ 	.word	0x0500000f


	//   ....[188]....
        /*0aec*/ 	.word	0x0500000f


	//   ....[189]....
        /*0af0*/ 	.word	0x0500000f


	//   ....[190]....
        /*0af4*/ 	.word	0x0500000f


	//   ....[191]....
        /*0af8*/ 	.word	0x0500000f


	//   ....[192]....
        /*0afc*/ 	.word	0x0500000f


	//   ....[193]....
        /*0b00*/ 	.word	0x0500000f


	//   ....[194]....
        /*0b04*/ 	.word	0x0500000f


	//   ....[195]....
        /*0b08*/ 	.word	0x0500000f


	//   ....[196]....
        /*0b0c*/ 	.word	0x0500000f


	//   ....[197]....
        /*0b10*/ 	.word	0x0500000f


	//   ....[198]....
        /*0b14*/ 	.word	0x0500000f


	//   ....[199]....
        /*0b18*/ 	.word	0x0500000f


	//   ....[200]....
        /*0b1c*/ 	.word	0x0500000f


	//   ....[201]....
        /*0b20*/ 	.word	0x0500000f


	//   ....[202]....
        /*0b24*/ 	.word	0x0500000f


	//   ....[203]....
        /*0b28*/ 	.word	0x0500000f


	//   ....[204]....
        /*0b2c*/ 	.word	0x0500000f


	//   ....[205]....
        /*0b30*/ 	.word	0x0500000f


	//   ....[206]....
        /*0b34*/ 	.word	0x0500000f


	//   ....[207]....
        /*0b38*/ 	.word	0x0500000f


	//   ....[208]....
        /*0b3c*/ 	.word	0x0500000f


	//   ....[209]....
        /*0b40*/ 	.word	0x0500000f


	//   ....[210]....
        /*0b44*/ 	.word	0x0500000f


	//   ....[211]....
        /*0b48*/ 	.word	0x0500000f


	//   ....[212]....
        /*0b4c*/ 	.word	0x0500000f


	//   ....[213]....
        /*0b50*/ 	.word	0x0500000f


	//   ....[214]....
        /*0b54*/ 	.word	0x0500000f


	//   ....[215]....
        /*0b58*/ 	.word	0x0500000f


	//   ....[216]....
        /*0b5c*/ 	.word	0x0500000f


	//   ....[217]....
        /*0b60*/ 	.word	0x0500000f


	//   ....[218]....
        /*0b64*/ 	.word	0x0500000f


	//   ....[219]....
        /*0b68*/ 	.word	0x0500000f


	//   ....[220]....
        /*0b6c*/ 	.word	0x0500000f


	//   ....[221]....
        /*0b70*/ 	.word	0x0500000f


	//   ....[222]....
        /*0b74*/ 	.word	0x0500000f


	//   ....[223]....
        /*0b78*/ 	.word	0x0500000f


	//   ....[224]....
        /*0b7c*/ 	.word	0x0500000f


	//   ....[225]....
        /*0b80*/ 	.word	0x0500000f


	//   ....[226]....
        /*0b84*/ 	.word	0x0500000f


	//   ....[227]....
        /*0b88*/ 	.word	0x0500000f


	//   ....[228]....
        /*0b8c*/ 	.word	0x0500000f


	//   ....[229]....
        /*0b90*/ 	.word	0x0500000f


	//   ....[230]....
        /*0b94*/ 	.word	0x0500000f


	//   ....[231]....
        /*0b98*/ 	.word	0x0500000f


	//   ....[232]....
        /*0b9c*/ 	.word	0x0500000f


	//   ....[233]....
        /*0ba0*/ 	.word	0x0500000f


	//   ....[234]....
        /*0ba4*/ 	.word	0x0500000f


	//   ....[235]....
        /*0ba8*/ 	.word	0x0500000f


	//   ....[236]....
        /*0bac*/ 	.word	0x0500000f


	//   ....[237]....
        /*0bb0*/ 	.word	0x0500000f


	//   ....[238]....
        /*0bb4*/ 	.word	0x0500000f


	//   ....[239]....
        /*0bb8*/ 	.word	0x0500000f


	//   ....[240]....
        /*0bbc*/ 	.word	0x0500000f


	//   ....[241]....
        /*0bc0*/ 	.word	0x0500000f


	//   ....[242]....
        /*0bc4*/ 	.word	0x0500000f


	//   ....[243]....
        /*0bc8*/ 	.word	0x0500000f


	//   ....[244]....
        /*0bcc*/ 	.word	0x0500000f


	//   ....[245]....
        /*0bd0*/ 	.word	0x0500000f


	//   ....[246]....
        /*0bd4*/ 	.word	0x0500000f


	//   ....[247]....
        /*0bd8*/ 	.word	0x0500000f


	//   ....[248]....
        /*0bdc*/ 	.word	0x0500000f


	//   ....[249]....
        /*0be0*/ 	.word	0x0500000f


	//   ....[250]....
        /*0be4*/ 	.word	0x0500000f


	//   ....[251]....
        /*0be8*/ 	.word	0x0500000f


	//   ....[252]....
        /*0bec*/ 	.word	0x0500000f


	//   ....[253]....
        /*0bf0*/ 	.word	0x0500000f


	//   ....[254]....
        /*0bf4*/ 	.word	0x0500000f


	//   ....[255]....
        /*0bf8*/ 	.word	0x0500000f


	//   ....[0]....
        /*0bfc*/ 	.word	0x0500000f


	//   ....[1]....
        /*0c00*/ 	.word	0x0500000f


	//   ....[2]....
        /*0c04*/ 	.word	0x0500000f


	//   ....[3]....
        /*0c08*/ 	.word	0x0500000f


	//   ....[4]....
        /*0c0c*/ 	.word	0x0500000f


	//   ....[5]....
        /*0c10*/ 	.word	0x0500000f


	//   ....[6]....
        /*0c14*/ 	.word	0x0500000f


	//   ....[7]....
        /*0c18*/ 	.word	0x0500000f


	//   ....[8]....
        /*0c1c*/ 	.word	0x0500000f


	//   ....[9]....
        /*0c20*/ 	.word	0x0500000f


	//   ....[10]....
        /*0c24*/ 	.word	0x0500000f


	//   ....[11]....
        /*0c28*/ 	.word	0x0500000f


	//   ....[12]....
        /*0c2c*/ 	.word	0x0500000f


	//   ....[13]....
        /*0c30*/ 	.word	0x0500000f


	//   ....[14]....
        /*0c34*/ 	.word	0x0500000f


	//   ....[15]....
        /*0c38*/ 	.word	0x0500000f


	//   ....[16]....
        /*0c3c*/ 	.word	0x0500000f


	//   ....[17]....
        /*0c40*/ 	.word	0x0500000f


	//   ....[18]....
        /*0c44*/ 	.word	0x0500000f


	//   ....[19]....
        /*0c48*/ 	.word	0x0500000f


	//   ....[20]....
        /*0c4c*/ 	.word	0x0500000f


	//   ....[21]....
        /*0c50*/ 	.word	0x0500000f


	//   ....[22]....
        /*0c54*/ 	.word	0x0500000f


	//   ....[23]....
        /*0c58*/ 	.word	0x0500000f


	//   ....[24]....
        /*0c5c*/ 	.word	0x0500000f


	//   ....[25]....
        /*0c60*/ 	.word	0x0500000f


	//   ....[26]....
        /*0c64*/ 	.word	0x0500000f


	//   ....[27]....
        /*0c68*/ 	.word	0x0500000f


	//   ....[28]....
        /*0c6c*/ 	.word	0x0500000f


	//   ....[29]....
        /*0c70*/ 	.word	0x0500000f


	//   ....[30]....
        /*0c74*/ 	.word	0x0500000f


	//   ....[31]....
        /*0c78*/ 	.word	0x0500000f


	//   ....[32]....
        /*0c7c*/ 	.word	0x0500000f


	//   ....[33]....
        /*0c80*/ 	.word	0x0500000f


	//   ....[34]....
        /*0c84*/ 	.word	0x0500000f


	//   ....[35]....
        /*0c88*/ 	.word	0x0500000f


	//   ....[36]....
        /*0c8c*/ 	.word	0x0500000f


	//   ....[37]....
        /*0c90*/ 	.word	0x0500000f


	//   ....[38]....
        /*0c94*/ 	.word	0x0500000f


	//   ....[39]....
        /*0c98*/ 	.word	0x0500000f


	//   ....[40]....
        /*0c9c*/ 	.word	0x0500000f


	//   ....[41]....
        /*0ca0*/ 	.word	0x0500000f


	//   ....[42]....
        /*0ca4*/ 	.word	0x0500000f


	//   ....[43]....
        /*0ca8*/ 	.word	0x0500000f


	//   ....[44]....
        /*0cac*/ 	.word	0x0500000f


	//   ....[45]....
        /*0cb0*/ 	.word	0x0500000f


	//   ....[46]....
        /*0cb4*/ 	.word	0x0500000f


	//   ....[47]....
        /*0cb8*/ 	.word	0x0500000f


	//   ....[48]....
        /*0cbc*/ 	.word	0x0500000f


	//   ....[49]....
        /*0cc0*/ 	.word	0x0500000f


	//   ....[50]....
        /*0cc4*/ 	.word	0x0500000f


	//   ....[51]....
        /*0cc8*/ 	.word	0x0500000f


	//   ....[52]....
        /*0ccc*/ 	.word	0x0500000f


	//   ....[53]....
        /*0cd0*/ 	.word	0x0500000f


	//   ....[54]....
        /*0cd4*/ 	.word	0x0500000f


	//   ....[55]....
        /*0cd8*/ 	.word	0x0500000f


	//   ....[56]....
        /*0cdc*/ 	.word	0x0500000f


	//   ....[57]....
        /*0ce0*/ 	.word	0x0500000f


	//   ....[58]....
        /*0ce4*/ 	.word	0x0500000f


	//   ....[59]....
        /*0ce8*/ 	.word	0x0500000f


	//   ....[60]....
        /*0cec*/ 	.word	0x0500000f


	//   ....[61]....
        /*0cf0*/ 	.word	0x0500000f


	//   ....[62]....
        /*0cf4*/ 	.word	0x0500000f


	//   ....[63]....
        /*0cf8*/ 	.word	0x0500000f


	//   ....[64]....
        /*0cfc*/ 	.word	0x0500000f


	//   ....[65]....
        /*0d00*/ 	.word	0x0500000f


	//   ....[66]....
        /*0d04*/ 	.word	0x0500000f


	//   ....[67]....
        /*0d08*/ 	.word	0x0500000f


	//   ....[68]....
        /*0d0c*/ 	.word	0x0500000f


	//----- nvinfo : EIATTR_COOP_GROUP_INSTR_OFFSETS
	.align		4
.L_484:
        /*0d10*/ 	.byte	0x04, 0x28
        /*0d12*/ 	.short	(.L_486 - .L_485)


	//   ....[0]....
.L_485:
        /*0d14*/ 	.word	0x00000070


	//   ....[1]....
        /*0d18*/ 	.word	0x00000140


	//   ....[2]....
        /*0d1c*/ 	.word	0x00000190


	//   ....[3]....
        /*0d20*/ 	.word	0x000003c0


	//   ....[4]....
        /*0d24*/ 	.word	0x00000520


	//   ....[5]....
        /*0d28*/ 	.word	0x00000640


	//   ....[6]....
        /*0d2c*/ 	.word	0x000007a0


	//   ....[7]....
        /*0d30*/ 	.word	0x00003390


	//   ....[8]....
        /*0d34*/ 	.word	0x000033a0


	//   ....[9]....
        /*0d38*/ 	.word	0x000042a0


	//   ....[10]....
        /*0d3c*/ 	.word	0x000042b0


	//   ....[11]....
        /*0d40*/ 	.word	0x000054f0


	//   ....[12]....
        /*0d44*/ 	.word	0x00005500


	//   ....[13]....
        /*0d48*/ 	.word	0x000064a0


	//   ....[14]....
        /*0d4c*/ 	.word	0x000064b0


	//   ....[15]....
        /*0d50*/ 	.word	0x00007690


	//   ....[16]....
        /*0d54*/ 	.word	0x000076a0


	//   ....[17]....
        /*0d58*/ 	.word	0x000077b0


	//   ....[18]....
        /*0d5c*/ 	.word	0x000077c0


	//   ....[19]....
        /*0d60*/ 	.word	0x00007b20


	//   ....[20]....
        /*0d64*/ 	.word	0x00007b40


	//   ....[21]....
        /*0d68*/ 	.word	0x00007c30


	//   ....[22]....
        /*0d6c*/ 	.word	0x00007c50


	//   ....[23]....
        /*0d70*/ 	.word	0x00008c50


	//   ....[24]....
        /*0d74*/ 	.word	0x00009350


	//   ....[25]....
        /*0d78*/ 	.word	0x00009360


	//   ....[26]....
        /*0d7c*/ 	.word	0x00009370


	//   ....[27]....
        /*0d80*/ 	.word	0x00009380


	//   ....[28]....
        /*0d84*/ 	.word	0x00009580


	//   ....[29]....
        /*0d88*/ 	.word	0x00009590


	//   ....[30]....
        /*0d8c*/ 	.word	0x000095a0


	//   ....[31]....
        /*0d90*/ 	.word	0x000095b0


	//   ....[32]....
        /*0d94*/ 	.word	0x00009790


	//   ....[33]....
        /*0d98*/ 	.word	0x000097a0


	//   ....[34]....
        /*0d9c*/ 	.word	0x000097b0


	//   ....[35]....
        /*0da0*/ 	.word	0x000097c0


	//   ....[36]....
        /*0da4*/ 	.word	0x000099c0


	//   ....[37]....
        /*0da8*/ 	.word	0x000099d0


	//   ....[38]....
        /*0dac*/ 	.word	0x000099e0


	//   ....[39]....
        /*0db0*/ 	.word	0x000099f0


	//   ....[40]....
        /*0db4*/ 	.word	0x0000dcc0


	//   ....[41]....
        /*0db8*/ 	.word	0x0000dce0


	//   ....[42]....
        /*0dbc*/ 	.word	0x0000dcf0


	//   ....[43]....
        /*0dc0*/ 	.word	0x0000dd00


	//   ....[44]....
        /*0dc4*/ 	.word	0x0000ddc0


	//   ....[45]....
        /*0dc8*/ 	.word	0x0000dde0


	//   ....[46]....
        /*0dcc*/ 	.word	0x0000ddf0


	//   ....[47]....
        /*0dd0*/ 	.word	0x0000de00


	//   ....[48]....
        /*0dd4*/ 	.word	0x0000dfe0


	//   ....[49]....
        /*0dd8*/ 	.word	0x0000e000


	//   ....[50]....
        /*0ddc*/ 	.word	0x0000e020


	//   ....[51]....
        /*0de0*/ 	.word	0x0000e030


	//   ....[52]....
        /*0de4*/ 	.word	0x0000e0b0


	//   ....[53]....
        /*0de8*/ 	.word	0x0000e0c0


	//   ....[54]....
        /*0dec*/ 	.word	0x0000e0d0


	//   ....[55]....
        /*0df0*/ 	.word	0x0000e0e0


	//   ....[56]....
        /*0df4*/ 	.word	0x00012cf0


	//   ....[57]....
        /*0df8*/ 	.word	0x00012f10


	//   ....[58]....
        /*0dfc*/ 	.word	0x000137f0


	//   ....[59]....
        /*0e00*/ 	.word	0x00013900


	//   ....[60]....
        /*0e04*/ 	.word	0x00013d10


	//   ....[61]....
        /*0e08*/ 	.word	0x00013da0


	//   ....[62]....
        /*0e0c*/ 	.word	0x00014ee0


	//   ....[63]....
        /*0e10*/ 	.word	0x000150b0


	//   ....[64]....
        /*0e14*/ 	.word	0x00015760


	//   ....[65]....
        /*0e18*/ 	.word	0x00015780


	//   ....[66]....
        /*0e1c*/ 	.word	0x00015e80


	//   ....[67]....
        /*0e20*/ 	.word	0x00016050


	//   ....[68]....
        /*0e24*/ 	.word	0x00017760


	//   ....[69]....
        /*0e28*/ 	.word	0x00017780


	//   ....[70]....
        /*0e2c*/ 	.word	0x00017be0


	//   ....[71]....
        /*0e30*/ 	.word	0x00017db0


	//   ....[72]....
        /*0e34*/ 	.word	0x00019180


	//   ....[73]....
        /*0e38*/ 	.word	0x000193a0


	//   ....[74]....
        /*0e3c*/ 	.word	0x00019a40


	//   ....[75]....
        /*0e40*/ 	.word	0x00019ab0


	//   ....[76]....
        /*0e44*/ 	.word	0x0001a0d0


	//   ....[77]....
        /*0e48*/ 	.word	0x0001a2a0


	//   ....[78]....
        /*0e4c*/ 	.word	0x0001b040


	//   ....[79]....
        /*0e50*/ 	.word	0x0001b080


	//   ....[80]....
        /*0e54*/ 	.word	0x0001b280


	//   ....[81]....
        /*0e58*/ 	.word	0x0001b2b0


	//   ....[82]....
        /*0e5c*/ 	.word	0x0001c4b0


	//   ....[83]....
        /*0e60*/ 	.word	0x0001c4e0


	//   ....[84]....
        /*0e64*/ 	.word	0x0001c510


	//   ....[85]....
        /*0e68*/ 	.word	0x0001c540


	//   ....[86]....
        /*0e6c*/ 	.word	0x0001c570


	//   ....[87]....
        /*0e70*/ 	.word	0x0001c5a0


	//   ....[88]....
        /*0e74*/ 	.word	0x0001c5d0


	//   ....[89]....
        /*0e78*/ 	.word	0x0001c600


	//   ....[90]....
        /*0e7c*/ 	.word	0x0001c630


	//   ....[91]....
        /*0e80*/ 	.word	0x0001c690


	//   ....[92]....
        /*0e84*/ 	.word	0x0001c6c0


	//   ....[93]....
        /*0e88*/ 	.word	0x0001c6f0


	//   ....[94]....
        /*0e8c*/ 	.word	0x0001c720


	//   ....[95]....
        /*0e90*/ 	.word	0x0001c750


	//   ....[96]....
        /*0e94*/ 	.word	0x0001c780


	//   ....[97]....
        /*0e98*/ 	.word	0x0001c7b0


	//   ....[98]....
        /*0e9c*/ 	.word	0x0001c7e0


	//   ....[99]....
        /*0ea0*/ 	.word	0x0001c810


	//   ....[100]....
        /*0ea4*/ 	.word	0x0001c840


	//   ....[101]....
        /*0ea8*/ 	.word	0x0001c870


	//   ....[102]....
        /*0eac*/ 	.word	0x0001c8a0


	//   ....[103]....
        /*0eb0*/ 	.word	0x0001c8d0


	//   ....[104]....
        /*0eb4*/ 	.word	0x0001c900


	//   ....[105]....
        /*0eb8*/ 	.word	0x0001c930


	//   ....[106]....
        /*0ebc*/ 	.word	0x0001c960


	//   ....[107]....
        /*0ec0*/ 	.word	0x0001c990


	//   ....[108]....
        /*0ec4*/ 	.word	0x0001c9c0


	//   ....[109]....
        /*0ec8*/ 	.word	0x0001c9f0


	//   ....[110]....
        /*0ecc*/ 	.word	0x0001ca20


	//   ....[111]....
        /*0ed0*/ 	.word	0x0001ca50


	//   ....[112]....
        /*0ed4*/ 	.word	0x0001ca80


	//   ....[113]....
        /*0ed8*/ 	.word	0x0001cab0


	//   ....[114]....
        /*0edc*/ 	.word	0x0001cae0


	//   ....[115]....
        /*0ee0*/ 	.word	0x0001cb40


	//   ....[116]....
        /*0ee4*/ 	.word	0x0001cb70


	//   ....[117]....
        /*0ee8*/ 	.word	0x0001cba0


	//   ....[118]....
        /*0eec*/ 	.word	0x0001cc00


	//   ....[119]....
        /*0ef0*/ 	.word	0x0001cc30


	//   ....[120]....
        /*0ef4*/ 	.word	0x0001cc60


	//   ....[121]....
        /*0ef8*/ 	.word	0x0001cc90


	//   ....[122]....
        /*0efc*/ 	.word	0x0001ccc0


	//   ....[123]....
        /*0f00*/ 	.word	0x0001ccf0


	//   ....[124]....
        /*0f04*/ 	.word	0x0001cd50


	//   ....[125]....
        /*0f08*/ 	.word	0x0001cd80


	//   ....[126]....
        /*0f0c*/ 	.word	0x0001cdb0


	//   ....[127]....
        /*0f10*/ 	.word	0x0001cde0


	//   ....[128]....
        /*0f14*/ 	.word	0x0001ce10


	//   ....[129]....
        /*0f18*/ 	.word	0x0001ce40


	//   ....[130]....
        /*0f1c*/ 	.word	0x0001ce70


	//   ....[131]....
        /*0f20*/ 	.word	0x0001cea0


	//   ....[132]....
        /*0f24*/ 	.word	0x0001ced0


	//   ....[133]....
        /*0f28*/ 	.word	0x0001cf00


	//   ....[134]....
        /*0f2c*/ 	.word	0x0001cf30


	//   ....[135]....
        /*0f30*/ 	.word	0x0001cf60


	//   ....[136]....
        /*0f34*/ 	.word	0x0001cf90


	//   ....[137]....
        /*0f38*/ 	.word	0x0001cfc0


	//   ....[138]....
        /*0f3c*/ 	.word	0x0001cff0


	//   ....[139]....
        /*0f40*/ 	.word	0x0001d020


	//   ....[140]....
        /*0f44*/ 	.word	0x0001d050


	//   ....[141]....
        /*0f48*/ 	.word	0x0001d080


	//   ....[142]....
        /*0f4c*/ 	.word	0x0001d0b0


	//   ....[143]....
        /*0f50*/ 	.word	0x0001d0e0


	//   ....[144]....
        /*0f54*/ 	.word	0x0001d110


	//   ....[145]....
        /*0f58*/ 	.word	0x0001d140


	//   ....[146]....
        /*0f5c*/ 	.word	0x0001d170


	//   ....[147]....
        /*0f60*/ 	.word	0x0001d1a0


	//   ....[148]....
        /*0f64*/ 	.word	0x0001d1d0


	//   ....[149]....
        /*0f68*/ 	.word	0x0001d200


	//   ....[150]....
        /*0f6c*/ 	.word	0x0001d230


	//   ....[151]....
        /*0f70*/ 	.word	0x0001d260


	//   ....[152]....
        /*0f74*/ 	.word	0x0001d290


	//   ....[153]....
        /*0f78*/ 	.word	0x0001d2c0


	//   ....[154]....
        /*0f7c*/ 	.word	0x0001d2f0


	//   ....[155]....
        /*0f80*/ 	.word	0x0001d320


	//   ....[156]....
        /*0f84*/ 	.word	0x0001d350


	//   ....[157]....
        /*0f88*/ 	.word	0x0001d380


	//   ....[158]....
        /*0f8c*/ 	.word	0x0001d3b0


	//   ....[159]....
        /*0f90*/ 	.word	0x0001d3e0


	//   ....[160]....
        /*0f94*/ 	.word	0x0001d410


	//   ....[161]....
        /*0f98*/ 	.word	0x0001d440


	//   ....[162]....
        /*0f9c*/ 	.word	0x0001d470


	//   ....[163]....
        /*0fa0*/ 	.word	0x0001d4a0


	//   ....[164]....
        /*0fa4*/ 	.word	0x0001d4d0


	//   ....[165]....
        /*0fa8*/ 	.word	0x0001d500


	//   ....[166]....
        /*0fac*/ 	.word	0x0001d530


	//   ....[167]....
        /*0fb0*/ 	.word	0x0001d560


	//   ....[168]....
        /*0fb4*/ 	.word	0x0001d590


	//   ....[169]....
        /*0fb8*/ 	.word	0x0001d5c0


	//   ....[170]....
        /*0fbc*/ 	.word	0x0001d5f0


	//   ....[171]....
        /*0fc0*/ 	.word	0x0001d610


	//   ....[172]....
        /*0fc4*/ 	.word	0x0001d640


	//   ....[173]....
        /*0fc8*/ 	.word	0x0001d650


	//   ....[174]....
        /*0fcc*/ 	.word	0x0001d680


	//   ....[175]....
        /*0fd0*/ 	.word	0x0001d690


	//   ....[176]....
        /*0fd4*/ 	.word	0x0001d6c0


	//   ....[177]....
        /*0fd8*/ 	.word	0x0001d6d0


	//   ....[178]....
        /*0fdc*/ 	.word	0x0001d700


	//   ....[179]....
        /*0fe0*/ 	.word	0x0001d710


	//   ....[180]....
        /*0fe4*/ 	.word	0x0001d740


	//   ....[181]....
        /*0fe8*/ 	.word	0x0001d750


	//   ....[182]....
        /*0fec*/ 	.word	0x0001d780


	//   ....[183]....
        /*0ff0*/ 	.word	0x0001d790


	//   ....[184]....
        /*0ff4*/ 	.word	0x0001d7c0


	//   ....[185]....
        /*0ff8*/ 	.word	0x0001d7d0


	//   ....[186]....
        /*0ffc*/ 	.word	0x0001d800


	//   ....[187]....
        /*1000*/ 	.word	0x0001d810


	//   ....[188]....
        /*1004*/ 	.word	0x0001d820


	//   ....[189]....
        /*1008*/ 	.word	0x0001d830


	//   ....[190]....
        /*100c*/ 	.word	0x0001d860


	//   ....[191]....
        /*1010*/ 	.word	0x0001d870


	//   ....[192]....
        /*1014*/ 	.word	0x0001d8a0


	//   ....[193]....
        /*1018*/ 	.word	0x0001d8b0


	//   ....[194]....
        /*101c*/ 	.word	0x0001d8e0


	//   ....[195]....
        /*1020*/ 	.word	0x0001d8f0


	//   ....[196]....
        /*1024*/ 	.word	0x0001d920


	//   ....[197]....
        /*1028*/ 	.word	0x0001d950


	//   ....[198]....
        /*102c*/ 	.word	0x0001d960


	//   ....[199]....
        /*1030*/ 	.word	0x0001d990


	//   ....[200]....
        /*1034*/ 	.word	0x0001d9a0


	//   ....[201]....
        /*1038*/ 	.word	0x0001d9d0


	//   ....[202]....
        /*103c*/ 	.word	0x0001da00


	//   ....[203]....
        /*1040*/ 	.word	0x0001da10


	//   ....[204]....
        /*1044*/ 	.word	0x0001da20


	//   ....[205]....
        /*1048*/ 	.word	0x0001da50


	//   ....[206]....
        /*104c*/ 	.word	0x0001dad0


	//   ....[207]....
        /*1050*/ 	.word	0x0001db30


	//   ....[208]....
        /*1054*/ 	.word	0x0001db60


	//   ....[209]....
        /*1058*/ 	.word	0x0001db90


	//   ....[210]....
        /*105c*/ 	.word	0x0001e880


	//   ....[211]....
        /*1060*/ 	.word	0x0001e8a0


	//   ....[212]....
        /*1064*/ 	.word	0x0001e8c0


	//   ....[213]....
        /*1068*/ 	.word	0x0001e8d0


	//   ....[214]....
        /*106c*/ 	.word	0x0001f2f0


	//   ....[215]....
        /*1070*/ 	.word	0x0001f300


	//   ....[216]....
        /*1074*/ 	.word	0x0001f480


	//   ....[217]....
        /*1078*/ 	.word	0x0001f490


	//   ....[218]....
        /*107c*/ 	.word	0x0001f620


	//   ....[219]....
        /*1080*/ 	.word	0x0001f630


	//   ....[220]....
        /*1084*/ 	.word	0x0001f7c0


	//   ....[221]....
        /*1088*/ 	.word	0x0001f7d0


	//   ....[222]....
        /*108c*/ 	.word	0x0001fc00


	//   ....[223]....
        /*1090*/ 	.word	0x0001fc10


	//   ....[224]....
        /*1094*/ 	.word	0x00020d90


	//   ....[225]....
        /*1098*/ 	.word	0x00020da0


	//   ....[226]....
        /*109c*/ 	.word	0x00022500


	//   ....[227]....
        /*10a0*/ 	.word	0x00022510


	//   ....[228]....
        /*10a4*/ 	.word	0x000226a0


	//   ....[229]....
        /*10a8*/ 	.word	0x000226b0


	//   ....[230]....
        /*10ac*/ 	.word	0x00022840


	//   ....[231]....
        /*10b0*/ 	.word	0x00022850


	//   ....[232]....
        /*10b4*/ 	.word	0x000229e0


	//   ....[233]....
        /*10b8*/ 	.word	0x000229f0


	//   ....[234]....
        /*10bc*/ 	.word	0x00022bd0


	//   ....[235]....
        /*10c0*/ 	.word	0x00022db0


	//   ....[236]....
        /*10c4*/ 	.word	0x00022de0


	//   ....[237]....
        /*10c8*/ 	.word	0x00022e10


	//   ....[238]....
        /*10cc*/ 	.word	0x00022e40


	//   ....[239]....
        /*10d0*/ 	.word	0x00022e70


	//   ....[240]....
        /*10d4*/ 	.word	0x00022ea0


	//   ....[241]....
        /*10d8*/ 	.word	0x00023020


	//   ....[242]....
        /*10dc*/ 	.word	0x00023050


	//   ....[243]....
        /*10e0*/ 	.word	0x00023080


	//   ....[244]....
        /*10e4*/ 	.word	0x000230b0


	//   ....[245]....
        /*10e8*/ 	.word	0x000230e0


	//   ....[246]....
        /*10ec*/ 	.word	0x00023110


	//   ....[247]....
        /*10f0*/ 	.word	0x000231a0


	//   ....[248]....
        /*10f4*/ 	.word	0x000231d0


	//   ....[249]....
        /*10f8*/ 	.word	0x000231e0


	//   ....[250]....
        /*10fc*/ 	.word	0x00023220


	//   ....[251]....
        /*1100*/ 	.word	0x00024b60


	//   ....[252]....
        /*1104*/ 	.word	0x00026e00


	//   ....[253]....
        /*1108*/ 	.word	0x00026e30


	//   ....[254]....
        /*110c*/ 	.word	0x00026eb0


	//   ....[255]....
        /*1110*/ 	.word	0x00026ef0


	//   ....[0]....
        /*1114*/ 	.word	0x00026f30


	//   ....[1]....
        /*1118*/ 	.word	0x00026f40


	//   ....[2]....
        /*111c*/ 	.word	0x00026f80


	//   ....[3]....
        /*1120*/ 	.word	0x00026f90


	//   ....[4]....
        /*1124*/ 	.word	0x00027320


	//   ....[5]....
        /*1128*/ 	.word	0x00027340


	//   ....[6]....
        /*112c*/ 	.word	0x000273d0


	//   ....[7]....
        /*1130*/ 	.word	0x000273e0


	//   ....[8]....
        /*1134*/ 	.word	0x00027460


	//   ....[9]....
        /*1138*/ 	.word	0x00027470


	//   ....[10]....
        /*113c*/ 	.word	0x00027480


	//   ....[11]....
        /*1140*/ 	.word	0x00027490


	//   ....[12]....
        /*1144*/ 	.word	0x00027c20


	//   ....[13]....
        /*1148*/ 	.word	0x00027c50


	//   ....[14]....
        /*114c*/ 	.word	0x00027c70


	//   ....[15]....
        /*1150*/ 	.word	0x00027d00


	//   ....[16]....
        /*1154*/ 	.word	0x00027d20


	//   ....[17]....
        /*1158*/ 	.word	0x00027db0


	//   ....[18]....
        /*115c*/ 	.word	0x00027dd0


	//   ....[19]....
        /*1160*/ 	.word	0x00027e60


	//   ....[20]....
        /*1164*/ 	.word	0x00027e80


	//   ....[21]....
        /*1168*/ 	.word	0x00027f10


	//   ....[22]....
        /*116c*/ 	.word	0x00027f30


	//   ....[23]....
        /*1170*/ 	.word	0x00027fc0


	//   ....[24]....
        /*1174*/ 	.word	0x00027fe0


	//   ....[25]....
        /*1178*/ 	.word	0x00028070


	//   ....[26]....
        /*117c*/ 	.word	0x00028090


	//   ....[27]....
        /*1180*/ 	.word	0x000280a0


	//   ....[28]....
        /*1184*/ 	.word	0x00028810


	//   ....[29]....
        /*1188*/ 	.word	0x00028830


	//   ....[30]....
        /*118c*/ 	.word	0x00028890


	//   ....[31]....
        /*1190*/ 	.word	0x000288a0


	//   ....[32]....
        /*1194*/ 	.word	0x000288f0


	//   ....[33]....
        /*1198*/ 	.word	0x00028900


	//   ....[34]....
        /*119c*/ 	.word	0x00028910


	//   ....[35]....
        /*11a0*/ 	.word	0x00028960


	//   ....[36]....
        /*11a4*/ 	.word	0x00028c70


	//   ....[37]....
        /*11a8*/ 	.word	0x00028c80


	//   ....[38]....
        /*11ac*/ 	.word	0x00028ce0


	//   ....[39]....
        /*11b0*/ 	.word	0x00028cf0


	//   ....[40]....
        /*11b4*/ 	.word	0x00028d40


	//   ....[41]....
        /*11b8*/ 	.word	0x00028d50


	//   ....[42]....
        /*11bc*/ 	.word	0x00028d60


	//   ....[43]....
        /*11c0*/ 	.word	0x00028db0


	//   ....[44]....
        /*11c4*/ 	.word	0x0002a070


	//   ....[45]....
        /*11c8*/ 	.word	0x0002a0a0


	//   ....[46]....
        /*11cc*/ 	.word	0x0002a100


	//   ....[47]....
        /*11d0*/ 	.word	0x0002a130


	//   ....[48]....
        /*11d4*/ 	.word	0x0002a160


	//   ....[49]....
        /*11d8*/ 	.word	0x0002a190


	//   ....[50]....
        /*11dc*/ 	.word	0x0002a1c0


	//   ....[51]....
        /*11e0*/ 	.word	0x0002a1f0


	//   ....[52]....
        /*11e4*/ 	.word	0x0002a390


	//   ....[53]....
        /*11e8*/ 	.word	0x0002a3c0


	//   ....[54]....
        /*11ec*/ 	.word	0x0002a3f0


	//   ....[55]....
        /*11f0*/ 	.word	0x0002a420


	//   ....[56]....
        /*11f4*/ 	.word	0x0002a450


	//   ....[57]....
        /*11f8*/ 	.word	0x0002a480


	//   ....[58]....
        /*11fc*/ 	.word	0x0002a540


	//   ....[59]....
        /*1200*/ 	.word	0x0002a560


	//   ....[60]....
        /*1204*/ 	.word	0x0002a580


	//   ....[61]....
        /*1208*/ 	.word	0x0002a5e0


	//   ....[62]....
        /*120c*/ 	.word	0x0002b000


	//   ....[63]....
        /*1210*/ 	.word	0x0002b3c0


	//   ....[64]....
        /*1214*/ 	.word	0x0002b450


	//   ....[65]....
        /*1218*/ 	.word	0x0002b4e0


	//   ....[66]....
        /*121c*/ 	.word	0x0002b570


	//   ....[67]....
        /*1220*/ 	.word	0x0002b650


	//   ....[68]....
        /*1224*/ 	.word	0x0002b6e0


	//   ....[69]....
        /*1228*/ 	.word	0x0002b780


	//   ....[70]....
        /*122c*/ 	.word	0x0002b810


	//   ....[71]....
        /*1230*/ 	.word	0x0002b8f0


	//   ....[72]....
        /*1234*/ 	.word	0x0002b980


	//   ....[73]....
        /*1238*/ 	.word	0x0002ba10


	//   ....[74]....
        /*123c*/ 	.word	0x0002baa0


	//   ....[75]....
        /*1240*/ 	.word	0x0002bb70


	//   ....[76]....
        /*1244*/ 	.word	0x0002bc10


	//   ....[77]....
        /*1248*/ 	.word	0x0002bca0


	//   ....[78]....
        /*124c*/ 	.word	0x0002bcf0


	//   ....[79]....
        /*1250*/ 	.word	0x0002bd40


	//   ....[80]....
        /*1254*/ 	.word	0x0002bdd0


	//   ....[81]....
        /*1258*/ 	.word	0x0002be60


	//   ....[82]....
        /*125c*/ 	.word	0x0002beb0


	//   ....[83]....
        /*1260*/ 	.word	0x0002bf00


	//   ....[84]....
        /*1264*/ 	.word	0x0002bf90


	//   ....[85]....
        /*1268*/ 	.word	0x0002c020


	//   ....[86]....
        /*126c*/ 	.word	0x0002c070


	//   ....[87]....
        /*1270*/ 	.word	0x0002c0c0


	//   ....[88]....
        /*1274*/ 	.word	0x0002c150


	//   ....[89]....
        /*1278*/ 	.word	0x0002c1e0


	//   ....[90]....
        /*127c*/ 	.word	0x0002c230


	//   ....[91]....
        /*1280*/ 	.word	0x0002c280


	//   ....[92]....
        /*1284*/ 	.word	0x0002c380


	//   ....[93]....
        /*1288*/ 	.word	0x0002c430


	//   ....[94]....
        /*128c*/ 	.word	0x0002c490


	//   ....[95]....
        /*1290*/ 	.word	0x0002c510


	//   ....[96]....
        /*1294*/ 	.word	0x0002c590


	//   ....[97]....
        /*1298*/ 	.word	0x0002c5e0


	//   ....[98]....
        /*129c*/ 	.word	0x0002c630


	//   ....[99]....
        /*12a0*/ 	.word	0x0002c680


	//   ....[100]....
        /*12a4*/ 	.word	0x0002c7e0


	//   ....[101]....
        /*12a8*/ 	.word	0x0002c880


	//   ....[102]....
        /*12ac*/ 	.word	0x0002c8e0


	//   ....[103]....
        /*12b0*/ 	.word	0x0002c950


	//   ....[104]....
        /*12b4*/ 	.word	0x0002c9f0


	//   ....[105]....
        /*12b8*/ 	.word	0x0002ca40


	//   ....[106]....
        /*12bc*/ 	.word	0x0002ca90


	//   ....[107]....
        /*12c0*/ 	.word	0x0002cae0


	//   ....[108]....
        /*12c4*/ 	.word	0x0002cf40


	//   ....[109]....
        /*12c8*/ 	.word	0x0002d060


	//   ....[110]....
        /*12cc*/ 	.word	0x0002d190


	//   ....[111]....
        /*12d0*/ 	.word	0x0002d2b0


	//   ....[112]....
        /*12d4*/ 	.word	0x0002d3d0


	//   ....[113]....
        /*12d8*/ 	.word	0x0002d4f0


	//   ....[114]....
        /*12dc*/ 	.word	0x0002d620


	//   ....[115]....
        /*12e0*/ 	.word	0x0002d740


	//   ....[116]....
        /*12e4*/ 	.word	0x0002d870


	//   ....[117]....
        /*12e8*/ 	.word	0x0002d990


	//   ....[118]....
        /*12ec*/ 	.word	0x0002da40


	//   ....[119]....
        /*12f0*/ 	.word	0x0002da90


	//   ....[120]....
        /*12f4*/ 	.word	0x0002daf0


	//   ....[121]....
        /*12f8*/ 	.word	0x0002db40


	//   ....[122]....
        /*12fc*/ 	.word	0x0002dba0


	//   ....[123]....
        /*1300*/ 	.word	0x0002dbf0


	//   ....[124]....
        /*1304*/ 	.word	0x0002dc70


	//   ....[125]....
        /*1308*/ 	.word	0x0002dce0


	//   ....[126]....
        /*130c*/ 	.word	0x0002dd40


	//   ....[127]....
        /*1310*/ 	.word	0x0002dd90


	//   ....[128]....
        /*1314*/ 	.word	0x0002de10


	//   ....[129]....
        /*1318*/ 	.word	0x0002de80


	//   ....[130]....
        /*131c*/ 	.word	0x0002dee0


	//   ....[131]....
        /*1320*/ 	.word	0x0002df30


	//   ....[132]....
        /*1324*/ 	.word	0x0002dfb0


	//   ....[133]....
        /*1328*/ 	.word	0x0002e020


	//   ....[134]....
        /*132c*/ 	.word	0x0002e080


	//   ....[135]....
        /*1330*/ 	.word	0x0002e0d0


	//   ....[136]....
        /*1334*/ 	.word	0x0002e150


	//   ....[137]....
        /*1338*/ 	.word	0x0002e1c0


	//   ....[138]....
        /*133c*/ 	.word	0x0002e220


	//   ....[139]....
        /*1340*/ 	.word	0x0002e270


	//   ....[140]....
        /*1344*/ 	.word	0x0002e2f0


	//   ....[141]....
        /*1348*/ 	.word	0x0002e360


	//   ....[142]....
        /*134c*/ 	.word	0x0002e3c0


	//   ....[143]....
        /*1350*/ 	.word	0x0002e410


	//   ....[144]....
        /*1354*/ 	.word	0x0002e490


	//   ....[145]....
        /*1358*/ 	.word	0x0002e500


	//   ....[146]....
        /*135c*/ 	.word	0x0002e560


	//   ....[147]....
        /*1360*/ 	.word	0x0002e5b0


	//   ....[148]....
        /*1364*/ 	.word	0x0002e620


	//   ....[149]....
        /*1368*/ 	.word	0x0002e680


	//   ....[150]....
        /*136c*/ 	.word	0x0002e6e0


	//   ....[151]....
        /*1370*/ 	.word	0x0002e730


	//   ....[152]....
        /*1374*/ 	.word	0x0002e7a0


	//   ....[153]....
        /*1378*/ 	.word	0x0002e7f0


	//   ....[154]....
        /*137c*/ 	.word	0x0002e850


	//   ....[155]....
        /*1380*/ 	.word	0x0002e8a0


	//   ....[156]....
        /*1384*/ 	.word	0x0002e920


	//   ....[157]....
        /*1388*/ 	.word	0x0002e990


	//   ....[158]....
        /*138c*/ 	.word	0x0002e9f0


	//   ....[159]....
        /*1390*/ 	.word	0x0002ea40


	//   ....[160]....
        /*1394*/ 	.word	0x0002eaa0


	//   ....[161]....
        /*1398*/ 	.word	0x0002eaf0


	//   ....[162]....
        /*139c*/ 	.word	0x0002eb50


	//   ....[163]....
        /*13a0*/ 	.word	0x0002eba0


	//   ....[164]....
        /*13a4*/ 	.word	0x0002ec00


	//   ....[165]....
        /*13a8*/ 	.word	0x0002ec50


	//   ....[166]....
        /*13ac*/ 	.word	0x0002ecb0


	//   ....[167]....
        /*13b0*/ 	.word	0x0002ed00


	//   ....[168]....
        /*13b4*/ 	.word	0x0002ed60


	//   ....[169]....
        /*13b8*/ 	.word	0x0002edb0


	//   ....[170]....
        /*13bc*/ 	.word	0x0002ee10


	//   ....[171]....
        /*13c0*/ 	.word	0x0002ee60


	//   ....[172]....
        /*13c4*/ 	.word	0x0002eec0


	//   ....[173]....
        /*13c8*/ 	.word	0x0002ef10


	//   ....[174]....
        /*13cc*/ 	.word	0x0002ef70


	//   ....[175]....
        /*13d0*/ 	.word	0x0002efc0


	//   ....[176]....
        /*13d4*/ 	.word	0x0002f040


	//   ....[177]....
        /*13d8*/ 	.word	0x0002f0b0


	//   ....[178]....
        /*13dc*/ 	.word	0x0002f110


	//   ....[179]....
        /*13e0*/ 	.word	0x0002f160


	//   ....[180]....
        /*13e4*/ 	.word	0x0002f1e0


	//   ....[181]....
        /*13e8*/ 	.word	0x0002f250


	//   ....[182]....
        /*13ec*/ 	.word	0x0002f2b0


	//   ....[183]....
        /*13f0*/ 	.word	0x0002f300


	//   ....[184]....
        /*13f4*/ 	.word	0x0002f380


	//   ....[185]....
        /*13f8*/ 	.word	0x0002f3f0


	//   ....[186]....
        /*13fc*/ 	.word	0x0002f450


	//   ....[187]....
        /*1400*/ 	.word	0x0002f4a0


	//   ....[188]....
        /*1404*/ 	.word	0x0002f520


	//   ....[189]....
        /*1408*/ 	.word	0x0002f590


	//   ....[190]....
        /*140c*/ 	.word	0x0002f5f0


	//   ....[191]....
        /*1410*/ 	.word	0x0002f640


	//   ....[192]....
        /*1414*/ 	.word	0x0002f6c0


	//   ....[193]....
        /*1418*/ 	.word	0x0002f710


	//   ....[194]....
        /*141c*/ 	.word	0x0002f770


	//   ....[195]....
        /*1420*/ 	.word	0x0002f7c0


	//   ....[196]....
        /*1424*/ 	.word	0x0002f820


	//   ....[197]....
        /*1428*/ 	.word	0x0002f870


	//   ....[198]....
        /*142c*/ 	.word	0x0002f8d0


	//   ....[199]....
        /*1430*/ 	.word	0x0002f920


	//   ....[200]....
        /*1434*/ 	.word	0x0002f980


	//   ....[201]....
        /*1438*/ 	.word	0x0002f9d0


	//   ....[202]....
        /*143c*/ 	.word	0x0002fa30


	//   ....[203]....
        /*1440*/ 	.word	0x0002fa80


	//   ....[204]....
        /*1444*/ 	.word	0x0002fae0


	//   ....[205]....
        /*1448*/ 	.word	0x0002fb50


	//   ....[206]....
        /*144c*/ 	.word	0x0002fbb0


	//   ....[207]....
        /*1450*/ 	.word	0x0002fc00


	//   ....[208]....
        /*1454*/ 	.word	0x0002fc80


	//   ....[209]....
        /*1458*/ 	.word	0x0002fcf0


	//   ....[210]....
        /*145c*/ 	.word	0x0002fd50


	//   ....[211]....
        /*1460*/ 	.word	0x0002fda0


	//   ....[212]....
        /*1464*/ 	.word	0x0002fe20


	//   ....[213]....
        /*1468*/ 	.word	0x0002fe90


	//   ....[214]....
        /*146c*/ 	.word	0x0002fef0


	//   ....[215]....
        /*1470*/ 	.word	0x0002ff40


	//   ....[216]....
        /*1474*/ 	.word	0x0002ffc0


	//   ....[217]....
        /*1478*/ 	.word	0x00030030


	//   ....[218]....
        /*147c*/ 	.word	0x00030090


	//   ....[219]....
        /*1480*/ 	.word	0x000300e0


	//   ....[220]....
        /*1484*/ 	.word	0x00030140


	//   ....[221]....
        /*1488*/ 	.word	0x000301b0


	//   ....[222]....
        /*148c*/ 	.word	0x00030210


	//   ....[223]....
        /*1490*/ 	.word	0x00030260


	//   ....[224]....
        /*1494*/ 	.word	0x000302e0


	//   ....[225]....
        /*1498*/ 	.word	0x00030350


	//   ....[226]....
        /*149c*/ 	.word	0x000303b0


	//   ....[227]....
        /*14a0*/ 	.word	0x00030400


	//   ....[228]....
        /*14a4*/ 	.word	0x00030480


	//   ....[229]....
        /*14a8*/ 	.word	0x000304f0


	//   ....[230]....
        /*14ac*/ 	.word	0x00030550


	//   ....[231]....
        /*14b0*/ 	.word	0x000305a0


	//   ....[232]....
        /*14b4*/ 	.word	0x00030620


	//   ....[233]....
        /*14b8*/ 	.word	0x000306d0


	//   ....[234]....
        /*14bc*/ 	.word	0x00030740


	//   ....[235]....
        /*14c0*/ 	.word	0x000307f0


	//   ....[236]....
        /*14c4*/ 	.word	0x00030b90


	//   ....[237]....
        /*14c8*/ 	.word	0x00030be0


	//   ....[238]....
        /*14cc*/ 	.word	0x00030c70


	//   ....[239]....
        /*14d0*/ 	.word	0x00030d00


	//   ....[240]....
        /*14d4*/ 	.word	0x00030d90


	//   ....[241]....
        /*14d8*/ 	.word	0x00030e20


	//   ....[242]....
        /*14dc*/ 	.word	0x00030eb0


	//   ....[243]....
        /*14e0*/ 	.word	0x00030f40


	//   ....[244]....
        /*14e4*/ 	.word	0x00030fc0


	//   ....[245]....
        /*14e8*/ 	.word	0x00031010


	//   ....[246]....
        /*14ec*/ 	.word	0x000310b0


	//   ....[247]....
        /*14f0*/ 	.word	0x00031140


	//   ....[248]....
        /*14f4*/ 	.word	0x000311d0


	//   ....[249]....
        /*14f8*/ 	.word	0x00031220


	//   ....[250]....
        /*14fc*/ 	.word	0x000312b0


	//   ....[251]....
        /*1500*/ 	.word	0x00031340


	//   ....[252]....
        /*1504*/ 	.word	0x000313d0


	//   ....[253]....
        /*1508*/ 	.word	0x00031460


	//   ....[254]....
        /*150c*/ 	.word	0x000314f0


	//   ....[255]....
        /*1510*/ 	.word	0x00031580


	//   ....[0]....
        /*1514*/ 	.word	0x00031640


	//   ....[1]....
        /*1518*/ 	.word	0x00031920


	//   ....[2]....
        /*151c*/ 	.word	0x00031a10


	//   ....[3]....
        /*1520*/ 	.word	0x00031ac0


	//   ....[4]....
        /*1524*/ 	.word	0x00031bc0


	//   ....[5]....
        /*1528*/ 	.word	0x00031c70


	//   ....[6]....
        /*152c*/ 	.word	0x00031cd0


	//   ....[7]....
        /*1530*/ 	.word	0x00031da0


	//   ....[8]....
        /*1534*/ 	.word	0x00031e40


	//   ....[9]....
        /*1538*/ 	.word	0x00031f10


	//   ....[10]....
        /*153c*/ 	.word	0x00032050


	//   ....[11]....
        /*1540*/ 	.word	0x000320e0


	//   ....[12]....
        /*1544*/ 	.word	0x000321e0


	//   ....[13]....
        /*1548*/ 	.word	0x00032280


	//   ....[14]....
        /*154c*/ 	.word	0x000322e0


	//   ....[15]....
        /*1550*/ 	.word	0x000323d0


	//   ....[16]....
        /*1554*/ 	.word	0x00032430


	//   ....[17]....
        /*1558*/ 	.word	0x000324d0


	//   ....[18]....
        /*155c*/ 	.word	0x000325d0


	//   ....[19]....
        /*1560*/ 	.word	0x00032640


	//   ....[20]....
        /*1564*/ 	.word	0x000326a0


	//   ....[21]....
        /*1568*/ 	.word	0x000327a0


	//   ....[22]....
        /*156c*/ 	.word	0x00032800


	//   ....[23]....
        /*1570*/ 	.word	0x00032910


	//   ....[24]....
        /*1574*/ 	.word	0x00032970


	//   ....[25]....
        /*1578*/ 	.word	0x00032a80


	//   ....[26]....
        /*157c*/ 	.word	0x00032ae0


	//   ....[27]....
        /*1580*/ 	.word	0x00032bf0


	//   ....[28]....
        /*1584*/ 	.word	0x00032c50


	//   ....[29]....
        /*1588*/ 	.word	0x00032d60


	//   ....[30]....
        /*158c*/ 	.word	0x00032dc0


	//   ....[31]....
        /*1590*/ 	.word	0x00032ed0


	//   ....[32]....
        /*1594*/ 	.word	0x00032f30


	//   ....[33]....
        /*1598*/ 	.word	0x00033020


	//   ....[34]....
        /*159c*/ 	.word	0x00033150


	//   ....[35]....
        /*15a0*/ 	.word	0x000331f0


	//   ....[36]....
        /*15a4*/ 	.word	0x00033250


	//   ....[37]....
        /*15a8*/ 	.word	0x00033310


	//   ....[38]....
        /*15ac*/ 	.word	0x00033370


	//   ....[39]....
        /*15b0*/ 	.word	0x00033430


	//   ....[40]....
        /*15b4*/ 	.word	0x00033490


	//   ....[41]....
        /*15b8*/ 	.word	0x00033550


	//   ....[42]....
        /*15bc*/ 	.word	0x00033640


	//   ....[43]....
        /*15c0*/ 	.word	0x000336d0


	//   ....[44]....
        /*15c4*/ 	.word	0x00033730


	//   ....[45]....
        /*15c8*/ 	.word	0x000337f0


	//   ....[46]....
        /*15cc*/ 	.word	0x00033850


	//   ....[47]....
        /*15d0*/ 	.word	0x00033910


	//   ....[48]....
        /*15d4*/ 	.word	0x00033970


	//   ....[49]....
        /*15d8*/ 	.word	0x00033a30


	//   ....[50]....
        /*15dc*/ 	.word	0x00033c10


	//   ....[51]....
        /*15e0*/ 	.word	0x00033cb0


	//   ....[52]....
        /*15e4*/ 	.word	0x00033e20


	//   ....[53]....
        /*15e8*/ 	.word	0x00033e90


	//   ....[54]....
        /*15ec*/ 	.word	0x00033f00


	//   ....[55]....
        /*15f0*/ 	.word	0x00033f70


	//   ....[56]....
        /*15f4*/ 	.word	0x00033fe0


	//   ....[57]....
        /*15f8*/ 	.word	0x00034060


	//   ....[58]....
        /*15fc*/ 	.word	0x000340e0


	//   ....[59]....
        /*1600*/ 	.word	0x00034170


	//   ....[60]....
        /*1604*/ 	.word	0x000341e0


	//   ....[61]....
        /*1608*/ 	.word	0x00034250


	//   ....[62]....
        /*160c*/ 	.word	0x000342c0


	//   ....[63]....
        /*1610*/ 	.word	0x00034340


	//   ....[64]....
        /*1614*/ 	.word	0x000343b0


	//   ....[65]....
        /*1618*/ 	.word	0x00034460


	//   ....[66]....
        /*161c*/ 	.word	0x000344b0


	//   ....[67]....
        /*1620*/ 	.word	0x00034540


	//   ....[68]....
        /*1624*/ 	.word	0x00034670


	//----- nvinfo : EIATTR_REG_RECONFIG
	.align		4
.L_486:
        /*1628*/ 	.byte	0x01, 0x54
	.zero		2


	//----- nvinfo : EIATTR_SYSCALL_OFFSETS
	.align		4
        /*162c*/ 	.byte	0x04, 0x46
        /*162e*/ 	.short	(.L_488 - .L_487)


	//   ....[0]....
.L_487:
        /*1630*/ 	.word	0x00002430


	//   ....[1]....
        /*1634*/ 	.word	0x00002580


	//   ....[2]....
        /*1638*/ 	.word	0x00008e00


	//   ....[3]....
        /*163c*/ 	.word	0x00009120


	//   ....[4]....
        /*1640*/ 	.word	0x00026410


	//   ....[5]....
        /*1644*/ 	.word	0x00026580


	//   ....[6]....
        /*1648*/ 	.word	0x000266d0


	//   ....[7]....
        /*164c*/ 	.word	0x00026810


	//   ....[8]....
        /*1650*/ 	.word	0x000278c0


	//----- nvinfo : EIATTR_MBARRIER_INSTR_OFFSETS
	.align		4
.L_488:
        /*1654*/ 	.byte	0x04, 0x39
        /*1656*/ 	.short	(.L_490 - .L_489)


	//   ....[0]....
.L_489:
        /*1658*/ 	.word	0x00000270
        /*165c*/ 	.word	0x000000ff
        /*1660*/ 	.word	0x00028400
        /*1664*/ 	.short	0x0100
        /*1666*/ 	.byte	0x08
	.zero		1


	//   ....[1]....
        /*1668*/ 	.word	0x00000280
        /*166c*/ 	.word	0x000000ff
        /*1670*/ 	.word	0x00028420
        /*1674*/ 	.short	0x0100
        /*1676*/ 	.byte	0x08
	.zero		1


	//   ....[2]....
        /*1678*/ 	.word	0x00000370
        /*167c*/ 	.word	0x000000ff
        /*1680*/ 	.word	0x00028430
        /*1684*/ 	.short	0x0100
        /*1686*/ 	.byte	0x08
	.zero		1


	//   ....[3]....
        /*1688*/ 	.word	0x00000380
        /*168c*/ 	.word	0x000000ff
        /*1690*/ 	.word	0x00028440
        /*1694*/ 	.short	0x0100
        /*1696*/ 	.byte	0x08
	.zero		1


	//   ....[4]....
        /*1698*/ 	.word	0x00000390
        /*169c*/ 	.word	0x000000ff
        /*16a0*/ 	.word	0x00028438
        /*16a4*/ 	.short	0x0100
        /*16a6*/ 	.byte	0x08
	.zero		1


	//   ....[5]....
        /*16a8*/ 	.word	0x000003a0
        /*16ac*/ 	.word	0x000000ff
        /*16b0*/ 	.word	0x00028448
        /*16b4*/ 	.short	0x0100
        /*16b6*/ 	.byte	0x08
	.zero		1


	//   ....[6]....
        /*16b8*/ 	.word	0x000004d0
        /*16bc*/ 	.word	0x000000ff
        /*16c0*/ 	.word	0x00028450
        /*16c4*/ 	.short	0x0100
        /*16c6*/ 	.byte	0x08
	.zero		1


	//   ....[7]....
        /*16c8*/ 	.word	0x000004e0
        /*16cc*/ 	.word	0x000000ff
        /*16d0*/ 	.word	0x00028460
        /*16d4*/ 	.short	0x0100
        /*16d6*/ 	.byte	0x08
	.zero		1


	//   ....[8]....
        /*16d8*/ 	.word	0x000004f0
        /*16dc*/ 	.word	0x000000ff
        /*16e0*/ 	.word	0x00028458
        /*16e4*/ 	.short	0x0100
        /*16e6*/ 	.byte	0x08
	.zero		1


	//   ....[9]....
        /*16e8*/ 	.word	0x00000500
        /*16ec*/ 	.word	0x000000ff
        /*16f0*/ 	.word	0x00028468
        /*16f4*/ 	.short	0x0100
        /*16f6*/ 	.byte	0x08
	.zero		1


	//   ....[10]....
        /*16f8*/ 	.word	0x000005f0
        /*16fc*/ 	.word	0x000000ff
        /*1700*/ 	.word	0x00028470
        /*1704*/ 	.short	0x0100
        /*1706*/ 	.byte	0x06
	.zero		1


	//   ....[11]....
        /*1708*/ 	.word	0x00000600
        /*170c*/ 	.word	0x000000ff
        /*1710*/ 	.word	0x00028480
        /*1714*/ 	.short	0x0100
        /*1716*/ 	.byte	0x06
	.zero		1


	//   ....[12]....
        /*1718*/ 	.word	0x00000610
        /*171c*/ 	.word	0x000000ff
        /*1720*/ 	.word	0x00028478
        /*1724*/ 	.short	0x0100
        /*1726*/ 	.byte	0x06
	.zero		1


	//   ....[13]....
        /*1728*/ 	.word	0x00000620
        /*172c*/ 	.word	0x000000ff
        /*1730*/ 	.word	0x00028488
        /*1734*/ 	.short	0x0100
        /*1736*/ 	.byte	0x06
	.zero		1


	//   ....[14]....
        /*1738*/ 	.word	0x00000750
        /*173c*/ 	.word	0x000000ff
        /*1740*/ 	.word	0x00028490
        /*1744*/ 	.short	0x0100
        /*1746*/ 	.byte	0x08
	.zero		1


	//   ....[15]....
        /*1748*/ 	.word	0x00000760
        /*174c*/ 	.word	0x000000ff
        /*1750*/ 	.word	0x000284a0
        /*1754*/ 	.short	0x0100
        /*1756*/ 	.byte	0x08
	.zero		1


	//   ....[16]....
        /*1758*/ 	.word	0x00000770
        /*175c*/ 	.word	0x000000ff
        /*1760*/ 	.word	0x00028498
        /*1764*/ 	.short	0x0100
        /*1766*/ 	.byte	0x08
	.zero		1


	//   ....[17]....
        /*1768*/ 	.word	0x00000780
        /*176c*/ 	.word	0x000000ff
        /*1770*/ 	.word	0x000284a8
        /*1774*/ 	.short	0x0100
        /*1776*/ 	.byte	0x08
	.zero		1


	//   ....[18]....
        /*1778*/ 	.word	0x000008c0
        /*177c*/ 	.word	0x000000ff
        /*1780*/ 	.word	0x000284b0
        /*1784*/ 	.short	0x0100
        /*1786*/ 	.byte	0x08
	.zero		1


	//   ....[19]....
        /*1788*/ 	.word	0x000008d0
        /*178c*/ 	.word	0x000000ff
        /*1790*/ 	.word	0x000284c0
        /*1794*/ 	.short	0x0100
        /*1796*/ 	.byte	0x08
	.zero		1


	//   ....[20]....
        /*1798*/ 	.word	0x000008e0
        /*179c*/ 	.word	0x000000ff
        /*17a0*/ 	.word	0x000284b8
        /*17a4*/ 	.short	0x0100
        /*17a6*/ 	.byte	0x08
	.zero		1


	//   ....[21]....
        /*17a8*/ 	.word	0x000008f0
        /*17ac*/ 	.word	0x000000ff
        /*17b0*/ 	.word	0x000284c8
        /*17b4*/ 	.short	0x0100
        /*17b6*/ 	.byte	0x08
	.zero		1


	//   ....[22]....
        /*17b8*/ 	.word	0x00003340
        /*17bc*/ 	.word	0x0000004c
        /*17c0*/ 	.word	0x00028490
        /*17c4*/ 	.short	0x010a
        /*17c6*/ 	.byte	0x3f
	.zero		1


	//   ....[23]....
        /*17c8*/ 	.word	0x00005490
        /*17cc*/ 	.word	0x0000004c
        /*17d0*/ 	.word	0x00028490
        /*17d4*/ 	.short	0x010a
        /*17d6*/ 	.byte	0x3f
	.zero		1


	//   ....[24]....
        /*17d8*/ 	.word	0x000074f0
        /*17dc*/ 	.word	0x0000004c
        /*17e0*/ 	.word	0x00028490
        /*17e4*/ 	.short	0x010a
        /*17e6*/ 	.byte	0x3f
	.zero		1


	//   ....[25]....
        /*17e8*/ 	.word	0x00007980
        /*17ec*/ 	.word	0x00000004
        /*17f0*/ 	.word	0x00000000
        /*17f4*/ 	.short	0x0101
        /*17f6*/ 	.byte	0x3f
	.zero		1


	//   ....[26]....
        /*17f8*/ 	.word	0x000079c0
        /*17fc*/ 	.word	0x0000004c
        /*1800*/ 	.word	0x000284b0
        /*1804*/ 	.short	0x010a
        /*1806*/ 	.byte	0x3f
	.zero		1


	//   ....[27]....
        /*1808*/ 	.word	0x00007de0
        /*180c*/ 	.word	0x0000004c
        /*1810*/ 	.word	0x00000000
        /*1814*/ 	.short	0x0101
        /*1816*/ 	.byte	0x3f
	.zero		1


	//   ....[28]....
        /*1818*/ 	.word	0x00008e80
        /*181c*/ 	.word	0x00000016
        /*1820*/ 	.word	0x00028400
        /*1824*/ 	.short	0x010a
        /*1826*/ 	.byte	0x3f
	.zero		1


	//   ....[29]....
        /*1828*/ 	.word	0x00008ed0
        /*182c*/ 	.word	0x00000016
        /*1830*/ 	.word	0x00028400
        /*1834*/ 	.short	0x010a
        /*1836*/ 	.byte	0x3f
	.zero		1


	//   ....[30]....
        /*1838*/ 	.word	0x00009bf0
        /*183c*/ 	.word	0x00000016
        /*1840*/ 	.word	0x00028400
        /*1844*/ 	.short	0x010a
        /*1846*/ 	.byte	0x3f
	.zero		1


	//   ....[31]....
        /*1848*/ 	.word	0x0000e320
        /*184c*/ 	.word	0x00000016
        /*1850*/ 	.word	0x00028400
        /*1854*/ 	.short	0x010a
        /*1856*/ 	.byte	0x3f
	.zero		1


	//   ....[32]....
        /*1858*/ 	.word	0x00012570
        /*185c*/ 	.word	0x00000006
        /*1860*/ 	.word	0x00028430
        /*1864*/ 	.short	0x010a
        /*1866*/ 	.byte	0x3f
	.zero		1


	//   ....[33]....
        /*1868*/ 	.word	0x000125b0
        /*186c*/ 	.word	0x00000006
        /*1870*/ 	.word	0x00028430
        /*1874*/ 	.short	0x010a
        /*1876*/ 	.byte	0x3f
	.zero		1


	//   ....[34]....
        /*1878*/ 	.word	0x00012d10
        /*187c*/ 	.word	0x00000000
        /*1880*/ 	.word	0x00000000
        /*1884*/ 	.short	0x0101
        /*1886*/ 	.byte	0x3f
	.zero		1


	//   ....[35]....
        /*1888*/ 	.word	0x00014320
        /*188c*/ 	.word	0x00000006
        /*1890*/ 	.word	0x00028450
        /*1894*/ 	.short	0x010a
        /*1896*/ 	.byte	0x3f
	.zero		1


	//   ....[36]....
        /*1898*/ 	.word	0x00014370
        /*189c*/ 	.word	0x00000006
        /*18a0*/ 	.word	0x00028450
        /*18a4*/ 	.short	0x010a
        /*18a6*/ 	.byte	0x3f
	.zero		1


	//   ....[37]....
        /*18a8*/ 	.word	0x00014580
        /*18ac*/ 	.word	0x00000006
        /*18b0*/ 	.word	0x00000000
        /*18b4*/ 	.short	0x0101
        /*18b6*/ 	.byte	0x3f
	.zero		1


	//   ....[38]....
        /*18b8*/ 	.word	0x000148b0
        /*18bc*/ 	.word	0x0000000c
        /*18c0*/ 	.word	0x00028430
        /*18c4*/ 	.short	0x010a
        /*18c6*/ 	.byte	0x3f
	.zero		1


	//   ....[39]....
        /*18c8*/ 	.word	0x00014930
        /*18cc*/ 	.word	0x0000000c
        /*18d0*/ 	.word	0x00028430
        /*18d4*/ 	.short	0x010a
        /*18d6*/ 	.byte	0x3f
	.zero		1


	//   ....[40]....
        /*18d8*/ 	.word	0x00014f00
        /*18dc*/ 	.word	0x00000008
        /*18e0*/ 	.word	0x00000000
        /*18e4*/ 	.short	0x0101
        /*18e6*/ 	.byte	0x3f
	.zero		1


	//   ....[41]....
        /*18e8*/ 	.word	0x00016af0
        /*18ec*/ 	.word	0x0000000c
        /*18f0*/ 	.word	0x00028450
        /*18f4*/ 	.short	0x010a
        /*18f6*/ 	.byte	0x3f
	.zero		1


	//   ....[42]....
        /*18f8*/ 	.word	0x00016b40
        /*18fc*/ 	.word	0x0000000c
        /*1900*/ 	.word	0x00028450
        /*1904*/ 	.short	0x010a
        /*1906*/ 	.byte	0x3f
	.zero		1


	//   ....[43]....
        /*1908*/ 	.word	0x00016d30
        /*190c*/ 	.word	0x00000004
        /*1910*/ 	.word	0x00000000
        /*1914*/ 	.short	0x0101
        /*1916*/ 	.byte	0x3f
	.zero		1


	//   ....[44]....
        /*1918*/ 	.word	0x000170f0
        /*191c*/ 	.word	0x00000006
        /*1920*/ 	.word	0x00028430
        /*1924*/ 	.short	0x010a
        /*1926*/ 	.byte	0x3f
	.zero		1


	//   ....[45]....
        /*1928*/ 	.word	0x00017170
        /*192c*/ 	.word	0x00000006
        /*1930*/ 	.word	0x00028430
        /*1934*/ 	.short	0x010a
        /*1936*/ 	.byte	0x3f
	.zero		1


	//   ....[46]....
        /*1938*/ 	.word	0x00017690
        /*193c*/ 	.word	0x0000000f
        /*1940*/ 	.word	0x00000000
        /*1944*/ 	.short	0x0101
        /*1946*/ 	.byte	0x3f
	.zero		1


	//   ....[47]....
        /*1948*/ 	.word	0x00018880
        /*194c*/ 	.word	0x00000006
        /*1950*/ 	.word	0x00028450
        /*1954*/ 	.short	0x010a
        /*1956*/ 	.byte	0x3f
	.zero		1


	//   ....[48]....
        /*1958*/ 	.word	0x000188d0
        /*195c*/ 	.word	0x00000006
        /*1960*/ 	.word	0x00028450
        /*1964*/ 	.short	0x010a
        /*1966*/ 	.byte	0x3f
	.zero		1


	//   ....[49]....
        /*1968*/ 	.word	0x00018ab0
        /*196c*/ 	.word	0x00000006
        /*1970*/ 	.word	0x00000000
        /*1974*/ 	.short	0x0101
        /*1976*/ 	.byte	0x3f
	.zero		1


	//   ....[50]....
        /*1978*/ 	.word	0x00018bd0
        /*197c*/ 	.word	0x0000000a
        /*1980*/ 	.word	0x00028430
        /*1984*/ 	.short	0x010a
        /*1986*/ 	.byte	0x3f
	.zero		1


	//   ....[51]....
        /*1988*/ 	.word	0x00018c50
        /*198c*/ 	.word	0x0000000a
        /*1990*/ 	.word	0x00028430
        /*1994*/ 	.short	0x010a
        /*1996*/ 	.byte	0x3f
	.zero		1


	//   ....[52]....
        /*1998*/ 	.word	0x000191a0
        /*199c*/ 	.word	0x00000004
        /*19a0*/ 	.word	0x00000000
        /*19a4*/ 	.short	0x0101
        /*19a6*/ 	.byte	0x3f
	.zero		1


	//   ....[53]....
        /*19a8*/ 	.word	0x0001adc0
        /*19ac*/ 	.word	0x0000000a
        /*19b0*/ 	.word	0x00028450
        /*19b4*/ 	.short	0x010a
        /*19b6*/ 	.byte	0x3f
	.zero		1


	//   ....[54]....
        /*19b8*/ 	.word	0x0001ae10
        /*19bc*/ 	.word	0x0000000a
        /*19c0*/ 	.word	0x00028450
        /*19c4*/ 	.short	0x010a
        /*19c6*/ 	.byte	0x3f
	.zero		1


	//   ....[55]....
        /*19c8*/ 	.word	0x0001b010
        /*19cc*/ 	.word	0x00000008
        /*19d0*/ 	.word	0x00000000
        /*19d4*/ 	.short	0x0101
        /*19d6*/ 	.byte	0x3f
	.zero		1


	//   ....[56]....
        /*19d8*/ 	.word	0x0001f280
        /*19dc*/ 	.word	0x00000000
        /*19e0*/ 	.word	0x00000000
        /*19e4*/ 	.short	0x0101
        /*19e6*/ 	.byte	0x3f
	.zero		1


	//   ....[57]....
        /*19e8*/ 	.word	0x0001fa60
        /*19ec*/ 	.word	0x0000000b
        /*19f0*/ 	.word	0x00000000
        /*19f4*/ 	.short	0x0101
        /*19f6*/ 	.byte	0x3f
	.zero		1


	//   ....[58]....
        /*19f8*/ 	.word	0x00024c40
        /*19fc*/ 	.word	0x00000016
        /*1a00*/ 	.word	0x00028420
        /*1a04*/ 	.short	0x010a
        /*1a06*/ 	.byte	0x3f
	.zero		1


	//   ....[59]....
        /*1a08*/ 	.word	0x00024cd0
        /*1a0c*/ 	.word	0x0000000b
        /*1a10*/ 	.word	0x000284a0
        /*1a14*/ 	.short	0x010a
        /*1a16*/ 	.byte	0x3f
	.zero		1


	//   ....[60]....
        /*1a18*/ 	.word	0x00025020
        /*1a1c*/ 	.word	0x0000000b
        /*1a20*/ 	.word	0x000284c0
        /*1a24*/ 	.short	0x010a
        /*1a26*/ 	.byte	0x3f
	.zero		1


	//   ....[61]....
        /*1a28*/ 	.word	0x00025440
        /*1a2c*/ 	.word	0x0000000a
        /*1a30*/ 	.word	0x000284a0
        /*1a34*/ 	.short	0x010a
        /*1a36*/ 	.byte	0x3f
	.zero		1


	//   ....[62]....
        /*1a38*/ 	.word	0x00025780
        /*1a3c*/ 	.word	0x0000000a
        /*1a40*/ 	.word	0x000284c0
        /*1a44*/ 	.short	0x010a
        /*1a46*/ 	.byte	0x3f
	.zero		1


	//   ....[63]....
        /*1a48*/ 	.word	0x00026c30
        /*1a4c*/ 	.word	0x00000006
        /*1a50*/ 	.word	0x00028480
        /*1a54*/ 	.short	0x010a
        /*1a56*/ 	.byte	0x3f
	.zero		1


	//   ....[64]....
        /*1a58*/ 	.word	0x000270b0
        /*1a5c*/ 	.word	0x00000006
        /*1a60*/ 	.word	0x00028470
        /*1a64*/ 	.short	0x0107
        /*1a66*/ 	.byte	0x3f
	.zero		1


	//   ....[65]....
        /*1a68*/ 	.word	0x00027160
        /*1a6c*/ 	.word	0x00000006
        /*1a70*/ 	.word	0x00028470
        /*1a74*/ 	.short	0x0101
        /*1a76*/ 	.byte	0x3f
	.zero		1


	//   ....[66]....
        /*1a78*/ 	.word	0x00027190
        /*1a7c*/ 	.word	0x00000006
        /*1a80*/ 	.word	0x00028440
        /*1a84*/ 	.short	0x010a
        /*1a86*/ 	.byte	0x3f
	.zero		1


	//   ....[67]....
        /*1a88*/ 	.word	0x000275b0
        /*1a8c*/ 	.word	0x00000006
        /*1a90*/ 	.word	0x00028430
        /*1a94*/ 	.short	0x0107
        /*1a96*/ 	.byte	0x3f
	.zero		1


	//   ....[68]....
        /*1a98*/ 	.word	0x00027670
        /*1a9c*/ 	.word	0x00000006
        /*1aa0*/ 	.word	0x00028430
        /*1aa4*/ 	.short	0x0101
        /*1aa6*/ 	.byte	0x3f
	.zero		1


	//   ....[69]....
        /*1aa8*/ 	.word	0x000281e0
        /*1aac*/ 	.word	0x00000016
        /*1ab0*/ 	.word	0x00028400
        /*1ab4*/ 	.short	0x0107
        /*1ab6*/ 	.byte	0x3f
	.zero		1


	//   ....[70]....
        /*1ab8*/ 	.word	0x000282f0
        /*1abc*/ 	.word	0x00000016
        /*1ac0*/ 	.word	0x00028400
        /*1ac4*/ 	.short	0x0101
        /*1ac6*/ 	.byte	0x3f
	.zero		1


	//   ....[71]....
        /*1ac8*/ 	.word	0x00028310
        /*1acc*/ 	.word	0x00000016
        /*1ad0*/ 	.word	0x00028420
        /*1ad4*/ 	.short	0x010a
        /*1ad6*/ 	.byte	0x3f
	.zero		1


	//   ....[72]....
        /*1ad8*/ 	.word	0x00028650
        /*1adc*/ 	.word	0x00000000
        /*1ae0*/ 	.word	0x00028480
        /*1ae4*/ 	.short	0x010a
        /*1ae6*/ 	.byte	0x3f
	.zero		1


	//   ....[73]....
        /*1ae8*/ 	.word	0x000289f0
        /*1aec*/ 	.word	0x00000000
        /*1af0*/ 	.word	0x00028470
        /*1af4*/ 	.short	0x0107
        /*1af6*/ 	.byte	0x3f
	.zero		1


	//   ....[74]....
        /*1af8*/ 	.word	0x00028aa0
        /*1afc*/ 	.word	0x00000000
        /*1b00*/ 	.word	0x00028470
        /*1b04*/ 	.short	0x0101
        /*1b06*/ 	.byte	0x3f
	.zero		1


	//   ....[75]....
        /*1b08*/ 	.word	0x00028ad0
        /*1b0c*/ 	.word	0x00000000
        /*1b10*/ 	.word	0x00028440
        /*1b14*/ 	.short	0x010a
        /*1b16*/ 	.byte	0x3f
	.zero		1


	//   ....[76]....
        /*1b18*/ 	.word	0x00028e40
        /*1b1c*/ 	.word	0x00000000
        /*1b20*/ 	.word	0x00028430
        /*1b24*/ 	.short	0x0107
        /*1b26*/ 	.byte	0x3f
	.zero		1


	//   ....[77]....
        /*1b28*/ 	.word	0x00028ef0
        /*1b2c*/ 	.word	0x00000000
        /*1b30*/ 	.word	0x00028430
        /*1b34*/ 	.short	0x0101
        /*1b36*/ 	.byte	0x3f
	.zero		1


	//   ....[78]....
        /*1b38*/ 	.word	0x00028f80
        /*1b3c*/ 	.word	0x00000003
        /*1b40*/ 	.word	0x00028470
        /*1b44*/ 	.short	0x010a
        /*1b46*/ 	.byte	0x3f
	.zero		1


	//   ....[79]....
        /*1b48*/ 	.word	0x00029000
        /*1b4c*/ 	.word	0x00000003
        /*1b50*/ 	.word	0x00028460
        /*1b54*/ 	.short	0x010a
        /*1b56*/ 	.byte	0x3f
	.zero		1


	//   ....[80]....
        /*1b58*/ 	.word	0x00029590
        /*1b5c*/ 	.word	0x00000003
        /*1b60*/ 	.word	0x00028450
        /*1b64*/ 	.short	0x0101
        /*1b66*/ 	.byte	0x3f
	.zero		1


	//   ....[81]....
        /*1b68*/ 	.word	0x00029610
        /*1b6c*/ 	.word	0x00000000
        /*1b70*/ 	.word	0x00000000
        /*1b74*/ 	.short	0x0101
        /*1b76*/ 	.byte	0x3f
	.zero		1


	//   ....[82]....
        /*1b78*/ 	.word	0x000297d0
        /*1b7c*/ 	.word	0x00000000
        /*1b80*/ 	.word	0x00028470
        /*1b84*/ 	.short	0x010a
        /*1b86*/ 	.byte	0x3f
	.zero		1


	//   ....[83]....
        /*1b88*/ 	.word	0x00029840
        /*1b8c*/ 	.word	0x00000000
        /*1b90*/ 	.word	0x00028460
        /*1b94*/ 	.short	0x010a
        /*1b96*/ 	.byte	0x3f
	.zero		1


	//   ....[84]....
        /*1b98*/ 	.word	0x00029de0
        /*1b9c*/ 	.word	0x00000000
        /*1ba0*/ 	.word	0x00028450
        /*1ba4*/ 	.short	0x0101
        /*1ba6*/ 	.byte	0x3f
	.zero		1


	//   ....[85]....
        /*1ba8*/ 	.word	0x00029e60
        /*1bac*/ 	.word	0x00000000
        /*1bb0*/ 	.word	0x00000000
        /*1bb4*/ 	.short	0x0101
        /*1bb6*/ 	.byte	0x3f
	.zero		1


	//   ....[86]....
        /*1bb8*/ 	.word	0x0002af80
        /*1bbc*/ 	.word	0x00000004
        /*1bc0*/ 	.word	0x00028420
        /*1bc4*/ 	.short	0x010a
        /*1bc6*/ 	.byte	0x3f
	.zero		1


	//   ....[87]....
        /*1bc8*/ 	.word	0x0002b110
        /*1bcc*/ 	.word	0x00000005
        /*1bd0*/ 	.word	0x00028440
        /*1bd4*/ 	.short	0x010a
        /*1bd6*/ 	.byte	0x3f
	.zero		1


	//   ....[88]....
        /*1bd8*/ 	.word	0x0002b1b0
        /*1bdc*/ 	.word	0x00000019
        /*1be0*/ 	.word	0x00028440
        /*1be4*/ 	.short	0x010a
        /*1be6*/ 	.byte	0x3f
	.zero		1


	//   ....[89]....
        /*1be8*/ 	.word	0x0002b1f0
        /*1bec*/ 	.word	0x00000005
        /*1bf0*/ 	.word	0x00028460
        /*1bf4*/ 	.short	0x010a
        /*1bf6*/ 	.byte	0x3f
	.zero		1


	//   ....[90]....
        /*1bf8*/ 	.word	0x0002b230
        /*1bfc*/ 	.word	0x00000019
        /*1c00*/ 	.word	0x00028460
        /*1c04*/ 	.short	0x010a
        /*1c06*/ 	.byte	0x3f
	.zero		1


	//   ....[91]....
        /*1c08*/ 	.word	0x0002b270
        /*1c0c*/ 	.word	0x00000005
        /*1c10*/ 	.word	0x00028480
        /*1c14*/ 	.short	0x010a
        /*1c16*/ 	.byte	0x3f
	.zero		1


	//   ....[92]....
        /*1c18*/ 	.word	0x0002b2b0
        /*1c1c*/ 	.word	0x00000019
        /*1c20*/ 	.word	0x00028480
        /*1c24*/ 	.short	0x010a
        /*1c26*/ 	.byte	0x3f
	.zero		1


	//   ....[93]....
        /*1c28*/ 	.word	0x0002b310
        /*1c2c*/ 	.word	0x0000004c
        /*1c30*/ 	.word	0x00028490
        /*1c34*/ 	.short	0x010a
        /*1c36*/ 	.byte	0x3f
	.zero		1


	//   ....[94]....
        /*1c38*/ 	.word	0x0002b5a0
        /*1c3c*/ 	.word	0x0000004c
        /*1c40*/ 	.word	0x00028490
        /*1c44*/ 	.short	0x010a
        /*1c46*/ 	.byte	0x3f
	.zero		1


	//   ....[95]....
        /*1c48*/ 	.word	0x0002b840
        /*1c4c*/ 	.word	0x0000004c
        /*1c50*/ 	.word	0x00028490
        /*1c54*/ 	.short	0x010a
        /*1c56*/ 	.byte	0x3f
	.zero		1


	//   ....[96]....
        /*1c58*/ 	.word	0x0002bad0
        /*1c5c*/ 	.word	0x0000004c
        /*1c60*/ 	.word	0x000284b0
        /*1c64*/ 	.short	0x010a
        /*1c66*/ 	.byte	0x3f
	.zero		1


	//   ....[97]....
        /*1c68*/ 	.word	0x0002c2c0
        /*1c6c*/ 	.word	0x00000016
        /*1c70*/ 	.word	0x00028400
        /*1c74*/ 	.short	0x010a
        /*1c76*/ 	.byte	0x3f
	.zero		1


	//   ....[98]....
        /*1c78*/ 	.word	0x0002cbf0
        /*1c7c*/ 	.word	0x00000016
        /*1c80*/ 	.word	0x00028400
        /*1c84*/ 	.short	0x010a
        /*1c86*/ 	.byte	0x3f
	.zero		1


	//   ....[99]....
        /*1c88*/ 	.word	0x0002cc40
        /*1c8c*/ 	.word	0x00000006
        /*1c90*/ 	.word	0x00028430
        /*1c94*/ 	.short	0x010a
        /*1c96*/ 	.byte	0x3f
	.zero		1


	//   ....[100]....
        /*1c98*/ 	.word	0x0002cc90
        /*1c9c*/ 	.word	0x00000006
        /*1ca0*/ 	.word	0x00028450
        /*1ca4*/ 	.short	0x010a
        /*1ca6*/ 	.byte	0x3f
	.zero		1


	//   ....[101]....
        /*1ca8*/ 	.word	0x0002cce0
        /*1cac*/ 	.word	0x0000000c
        /*1cb0*/ 	.word	0x00028430
        /*1cb4*/ 	.short	0x010a
        /*1cb6*/ 	.byte	0x3f
	.zero		1


	//   ....[102]....
        /*1cb8*/ 	.word	0x0002cd30
        /*1cbc*/ 	.word	0x0000000c
        /*1cc0*/ 	.word	0x00028450
        /*1cc4*/ 	.short	0x010a
        /*1cc6*/ 	.byte	0x3f
	.zero		1


	//   ....[103]....
        /*1cc8*/ 	.word	0x0002cd80
        /*1ccc*/ 	.word	0x00000006
        /*1cd0*/ 	.word	0x00028430
        /*1cd4*/ 	.short	0x010a
        /*1cd6*/ 	.byte	0x3f
	.zero		1


	//   ....[104]....
        /*1cd8*/ 	.word	0x0002cdd0
        /*1cdc*/ 	.word	0x00000006
        /*1ce0*/ 	.word	0x00028450
        /*1ce4*/ 	.short	0x010a
        /*1ce6*/ 	.byte	0x3f
	.zero		1


	//   ....[105]....
        /*1ce8*/ 	.word	0x0002ce20
        /*1cec*/ 	.word	0x0000000a
        /*1cf0*/ 	.word	0x00028430
        /*1cf4*/ 	.short	0x010a
        /*1cf6*/ 	.byte	0x3f
	.zero		1


	//   ....[106]....
        /*1cf8*/ 	.word	0x0002ce70
        /*1cfc*/ 	.word	0x0000000a
        /*1d00*/ 	.word	0x00028450
        /*1d04*/ 	.short	0x010a
        /*1d06*/ 	.byte	0x3f
	.zero		1


	//   ....[107]....
        /*1d08*/ 	.word	0x00031700
        /*1d0c*/ 	.word	0x00000016
        /*1d10*/ 	.word	0x00028420
        /*1d14*/ 	.short	0x010a
        /*1d16*/ 	.byte	0x3f
	.zero		1


	//   ....[108]....
        /*1d18*/ 	.word	0x00031750
        /*1d1c*/ 	.word	0x0000000b
        /*1d20*/ 	.word	0x000284a0
        /*1d24*/ 	.short	0x010a
        /*1d26*/ 	.byte	0x3f
	.zero		1


	//   ....[109]....
        /*1d28*/ 	.word	0x000317a0
        /*1d2c*/ 	.word	0x0000000b
        /*1d30*/ 	.word	0x000284c0
        /*1d34*/ 	.short	0x010a
        /*1d36*/ 	.byte	0x3f
	.zero		1


	//   ....[110]....
        /*1d38*/ 	.word	0x000317f0
        /*1d3c*/ 	.word	0x0000000a
        /*1d40*/ 	.word	0x000284a0
        /*1d44*/ 	.short	0x010a
        /*1d46*/ 	.byte	0x3f
	.zero		1


	//   ....[111]....
        /*1d48*/ 	.word	0x00031840
        /*1d4c*/ 	.word	0x0000000a
        /*1d50*/ 	.word	0x000284c0
        /*1d54*/ 	.short	0x010a
        /*1d56*/ 	.byte	0x3f
	.zero		1


	//   ....[112]....
        /*1d58*/ 	.word	0x00031960
        /*1d5c*/ 	.word	0x00000006
        /*1d60*/ 	.word	0x00028480
        /*1d64*/ 	.short	0x010a
        /*1d66*/ 	.byte	0x3f
	.zero		1


	//   ....[113]....
        /*1d68*/ 	.word	0x00031fa0
        /*1d6c*/ 	.word	0x00000006
        /*1d70*/ 	.word	0x00028440
        /*1d74*/ 	.short	0x010a
        /*1d76*/ 	.byte	0x3f
	.zero		1


	//   ....[114]....
        /*1d78*/ 	.word	0x00033050
        /*1d7c*/ 	.word	0x00000016
        /*1d80*/ 	.word	0x00028420
        /*1d84*/ 	.short	0x010a
        /*1d86*/ 	.byte	0x3f
	.zero		1


	//   ....[115]....
        /*1d88*/ 	.word	0x000330a0
        /*1d8c*/ 	.word	0x00000000
        /*1d90*/ 	.word	0x00028480
        /*1d94*/ 	.short	0x010a
        /*1d96*/ 	.byte	0x3f
	.zero		1


	//   ....[116]....
        /*1d98*/ 	.word	0x00033590
        /*1d9c*/ 	.word	0x00000000
        /*1da0*/ 	.word	0x00028440
        /*1da4*/ 	.short	0x010a
        /*1da6*/ 	.byte	0x3f
	.zero		1


	//   ....[117]....
        /*1da8*/ 	.word	0x00033a70
        /*1dac*/ 	.word	0x00000003
        /*1db0*/ 	.word	0x00028470
        /*1db4*/ 	.short	0x010a
        /*1db6*/ 	.byte	0x3f
	.zero		1


	//   ....[118]....
        /*1db8*/ 	.word	0x00033ac0
        /*1dbc*/ 	.word	0x00000003
        /*1dc0*/ 	.word	0x00028460
        /*1dc4*/ 	.short	0x010a
        /*1dc6*/ 	.byte	0x3f
	.zero		1


	//   ....[119]....
        /*1dc8*/ 	.word	0x00033b10
        /*1dcc*/ 	.word	0x00000000
        /*1dd0*/ 	.word	0x00028470
        /*1dd4*/ 	.short	0x010a
        /*1dd6*/ 	.byte	0x3f
	.zero		1


	//   ....[120]....
        /*1dd8*/ 	.word	0x00033b60
        /*1ddc*/ 	.word	0x00000000
        /*1de0*/ 	.word	0x00028460
        /*1de4*/ 	.short	0x010a
        /*1de6*/ 	.byte	0x3f
	.zero		1


	//   ....[121]....
        /*1de8*/ 	.word	0x00034590
        /*1dec*/ 	.word	0x00000004
        /*1df0*/ 	.word	0x00028420
        /*1df4*/ 	.short	0x010a
        /*1df6*/ 	.byte	0x3f
	.zero		1


	//   ....[122]....
        /*1df8*/ 	.word	0x00034730
        /*1dfc*/ 	.word	0x00000005
        /*1e00*/ 	.word	0x00028440
        /*1e04*/ 	.short	0x010a
        /*1e06*/ 	.byte	0x3f
	.zero		1


	//   ....[123]....
        /*1e08*/ 	.word	0x00034780
        /*1e0c*/ 	.word	0x00000019
        /*1e10*/ 	.word	0x00028440
        /*1e14*/ 	.short	0x010a
        /*1e16*/ 	.byte	0x3f
	.zero		1


	//   ....[124]....
        /*1e18*/ 	.word	0x000347d0
        /*1e1c*/ 	.word	0x00000005
        /*1e20*/ 	.word	0x00028460
        /*1e24*/ 	.short	0x010a
        /*1e26*/ 	.byte	0x3f
	.zero		1


	//   ....[125]....
        /*1e28*/ 	.word	0x00034820
        /*1e2c*/ 	.word	0x00000019
        /*1e30*/ 	.word	0x00028460
        /*1e34*/ 	.short	0x010a
        /*1e36*/ 	.byte	0x3f
	.zero		1


	//   ....[126]....
        /*1e38*/ 	.word	0x00034870
        /*1e3c*/ 	.word	0x00000005
        /*1e40*/ 	.word	0x00028480
        /*1e44*/ 	.short	0x010a
        /*1e46*/ 	.byte	0x3f
	.zero		1


	//----- nvinfo : EIATTR_NUM_MBARRIERS
	.align		4
.L_490:
        /*1e48*/ 	.byte	0x03, 0x38
        /*1e4a*/ 	.short	0x0016


	//----- nvinfo : EIATTR_EXIT_INSTR_OFFSETS
	.align		4
        /*1e4c*/ 	.byte	0x04, 0x1c
        /*1e4e*/ 	.short	(.L_492 - .L_491)


	//   ....[0]....
.L_491:
        /*1e50*/ 	.word	0x0002b300


	//----- nvinfo : EIATTR_MAX_THREADS
	.align		4
.L_492:
        /*1e54*/ 	.byte	0x04, 0x05
        /*1e56*/ 	.short	(.L_494 - .L_493)
.L_493:
        /*1e58*/ 	.word	0x00000180
        /*1e5c*/ 	.word	0x00000001
        /*1e60*/ 	.word	0x00000001


	//----- nvinfo : EIATTR_CRS_STACK_SIZE
	.align		4
.L_494:
        /*1e64*/ 	.byte	0x04, 0x1e
        /*1e66*/ 	.short	(.L_496 - .L_495)
.L_495:
        /*1e68*/ 	.word	0x00000000


	//----- nvinfo : EIATTR_CBANK_PARAM_SIZE
	.align		4
.L_496:
        /*1e6c*/ 	.byte	0x03, 0x19
        /*1e6e*/ 	.short	0x0af0


	//----- nvinfo : EIATTR_PARAM_CBANK
	.align		4
        /*1e70*/ 	.byte	0x04, 0x0a
        /*1e72*/ 	.short	(.L_498 - .L_497)
	.align		4
.L_497:
        /*1e74*/ 	.word	index@(.nv.constant0._ZN7cutlass13device_kernelIN5flash11enable_sm90INS1_16FlashAttnFwdSm90INS1_25CollectiveMainloopFwdSm90ILi2EN4cute5tupleIJNS5_1CILi1EEES8_S8_EEENS6_IJNS7_ILi128EEENS7_ILi64EEENS7_ILi256EEEEEELi256ENS_12float_e4m3_tEfNS_4arch4Sm90ELb0ELb1ELb0ELb1ELb1ELb1ELb0ELb1ELb0ELb1ELb1ELb0EEENS1_21CollectiveEpilogueFwdINS6_IJSA_SC_SB_EEES9_NS_10bfloat16_tESG_Li256ELb1ELb1ELb1ELb1EEENS1_36VarlenDynamicPersistentTileSchedulerILi128ELi64ELi256ELi128ELb1ELb1ELb1ELb1ELb0ELb1EEEEEEEEEvNT_6ParamsE)
        /*1e78*/ 	.short	0x0210
        /*1e7a*/ 	.short	0x0af0


	//----- nvinfo : EIATTR_SW_WAR
	.align		4
.L_498:
        /*1e7c*/ 	.byte	0x04, 0x36
        /*1e7e*/ 	.short	(.L_500 - .L_499)
.L_499:
        /*1e80*/ 	.word	0x00000008
.L_500:


//--------------------- .nv.info._ZN7cutlass13device_kernelIN5flash11enable_sm90INS1_16FlashAttnFwdSm90INS1_25CollectiveMainloopFwdSm90ILi2EN4cute5tupleIJNS5_1CILi1EEES8_S8_EEENS6_IJNS7_ILi128EEESA_NS7_ILi256EEEEEELi256ENS_12float_e4m3_tEfNS_4arch4Sm90ELb1ELb0ELb0ELb0ELb1ELb0ELb0ELb1ELb0ELb1ELb1ELb0EEENS1_21CollectiveEpilogueFwdINS6_IJSA_SB_SA_EEES9_NS_10bfloat16_tESF_Li256ELb0ELb1ELb1ELb1EEENS1_19SingleTileSchedulerILb0ELb1ELb1ELi128EEEEEEEEEvNT_6ParamsE --------------------------
	.section	.nv.info._ZN7cutlass13device_kernelIN5flash11enable_sm90INS1_16FlashAttnFwdSm90INS1_25CollectiveMainloopFwdSm90ILi2EN4cute5tupleIJNS5_1CILi1EEES8_S8_EEENS6_IJNS7_ILi128EEESA_NS7_ILi256EEEEEELi256ENS_12float_e4m3_tEfNS_4arch4Sm90ELb1ELb0ELb0ELb0ELb1ELb0ELb0ELb1ELb0ELb1ELb1ELb0EEENS1_21CollectiveEpilogueFwdINS6_IJSA_SB_SA_EEES9_NS_10bfloat16_tESF_Li256ELb0ELb1ELb1ELb1EEENS1_19SingleTileSchedulerILb0ELb1ELb1ELi128EEEEEEEEEvNT_6ParamsE,"",@"SHT_CUDA_INFO"
	.sectionflags	@""
	.align	4


	//----- nvinfo : EIATTR_CUDA_API_VERSION
	.align		4
        /*0000*/ 	.byte	0x04, 0x37
        /*0002*/ 	.short	(.L_502 - .L_501)
.L_501:
        /*0004*/ 	.word	0x00000082


	//----- nvinfo : EIATTR_KPARAM_INFO
	.align		4
.L_502:
        /*0008*/ 	.byte	0x04, 0x17
        /*000a*/ 	.short	(.L_504 - .L_503)
.L_503:
        /*000c*/ 	.word	0x00000000
        /*0010*/ 	.short	0x0000
        /*0012*/ 	.short	0x0070
        /*0014*/ 	.byte	0x00, 0xf0, 0x01, 0x28


	//----- nvinfo : EIATTR_SPARSE_MMA_MASK
	.align		4
.L_504:
        /*0018*/ 	.byte	0x03, 0x50
        /*001a*/ 	.short	0x0000


	//----- nvinfo : EIATTR_MAXREG_COUNT
	.align		4
        /*001c*/ 	.byte	0x03, 0x1b
        /*001e*/ 	.short	0x00a8


	//----- nvinfo : EIATTR_NUM_BARRIERS
	.align		4
        /*0020*/ 	.byte	0x02, 0x4c
        /*0022*/ 	.byte	0x10
	.zero		1


	//----- nvinfo : EIATTR_EXTERNS
	.align		4
        /*0024*/ 	.byte	0x04, 0x0f
        /*0026*/ 	.short	(.L_506 - .L_505)


	//   ....[0]....
	.align		4
.L_505:
        /*0028*/ 	.word	index@(__assertfail)


	//----- nvinfo : EIATTR_ANNOTATIONS
	.align		4
.L_506:
        /*002c*/ 	.byte	0x04, 0x55
        /*002e*/ 	.short	(.L_508 - .L_507)


	//   ....[0]....
.L_507:
        /* <DEDUP_REMOVED lines=8> */


	//----- nvinfo : EIATTR_MERCURY_ISA_VERSION
	.align		4
.L_508:
        /*00a0*/ 	.byte	0x03, 0x5f
        /*00a2*/ 	.short	0x0101


	//----- nvinfo : EIATTR_INT_WARP_WIDE_INSTR_OFFSETS
	.align		4
        /*00a4*/ 	.byte	0x04, 0x31
        /*00a6*/ 	.short	(.L_510 - .L_509)


	//   ....[0]....
.L_509:
        /*00a8*/ 	.word	0x000000c0


	//   ....[1]....
        /*00ac*/ 	.word	0x000000d0


	//   ....[2]....
        /*00b0*/ 	.word	0x00000170


	//----- nvinfo : EIATTR_COOP_GROUP_MASK_REGIDS
	.align		4
.L_510:
        /*00b4*/ 	.byte	0x04, 0x29
        /*00b6*/ 	.short	(.L_512 - .L_511)


	//   ....[0]....
.L_511:
        /*00b8*/ 	.word	0xffffffff


	//   ....[1]....
        /*00bc*/ 	.word	0xffffffff


	//   ....[2]....
        /*00c0*/ 	.word	0xffffffff


	//   ....[3]....
        /*00c4*/ 	.word	0xffffffff


	//   ....[4]....
        /*00c8*/ 	.word	0xffffffff


	//   ....[5]....
        /*00cc*/ 	.word	0xffffffff


	//   ....[6]....
        /*00d0*/ 	.word	0xffffffff


	//   ....[7]....
        /*00d4*/ 	.word	0xffffffff


	//   ....[8]....
        /*00d8*/ 	.word	0xffffffff


	//   ....[9]....
        /*00dc*/ 	.word	0xffffffff


	//   ....[10]....
        /*00e0*/ 	.word	0xffffffff


	//   ....[11]....
        /*00e4*/ 	.word	0xffffffff


	//   ....[12]....
        /*00e8*/ 	.word	0xffffffff


	//   ....[13]....
        /*00ec*/ 	.word	0xffffffff


	//   ....[14]....
        /*00f0*/ 	.word	0xffffffff


	//   ....[15]....
        /*00f4*/ 	.word	0xffffffff


	//   ....[16]....
        /*00f8*/ 	.word	0xffffffff


	//   ....[17]....
        /*00fc*/ 	.word	0xffffffff


	//   ....[18]....
        /*0100*/ 	.word	0xffffffff


	//   ....[19]....
        /*0104*/ 	.word	0xffffffff


	//   ....[20]....
        /*0108*/ 	.word	0xffffffff


	//   ....[21]....
        /*010c*/ 	.word	0xffffffff


	//   ....[22]....
        /*0110*/ 	.word	0xffffffff


	//   ....[23]....
        /*0114*/ 	.word	0xffffffff


	//   ....[24]....
        /*0118*/ 	.word	0xffffffff


	//   ....[25]....
        /*011c*/ 	.word	0xffffffff


	//   ....[26]....
        /*0120*/ 	.word	0xffffffff


	//   ....[27]....
        /*0124*/ 	.word	0xffffffff


	//   ....[28]....
        /*0128*/ 	.word	0xffffffff


	//   ....[29]....
        /*012c*/ 	.word	0xffffffff


	//   ....[30]....
        /*0130*/ 	.word	0xffffffff


	//   ....[31]....
        /*0134*/ 	.word	0xffffffff


	//   ....[32]....
        /*0138*/ 	.word	0xffffffff


	//   ....[33]....
        /*013c*/ 	.word	0xffffffff


	//   ....[34]....
        /*0140*/ 	.word	0xffffffff


	//   ....[35]....
        /*0144*/ 	.word	0xffffffff


	//   ....[36]....
        /*0148*/ 	.word	0xffffffff


	//   ....[37]....
        /*014c*/ 	.word	0xffffffff


	//   ....[38]....
        /*0150*/ 	.word	0xffffffff


	//   ....[39]....
        /*0154*/ 	.word	0xffffffff


	//   ....[40]....
        /*0158*/ 	.word	0xffffffff


	//   ....[41]....
        /*015c*/ 	.word	0xffffffff


	//   ....[42]....
        /*0160*/ 	.word	0xffffffff


	//   ....[43]....
        /*0164*/ 	.word	0xffffffff


	//   ....[44]....
        /*0168*/ 	.word	0xffffffff


	//   ....[45]....
        /*016c*/ 	.word	0xffffffff


	//   ....[46]....
        /*0170*/ 	.word	0xffffffff


	//   ....[47]....
        /*0174*/ 	.word	0xffffffff


	//   ....[48]....
        /*0178*/ 	.word	0xffffffff


	//   ....[49]....
        /*017c*/ 	.word	0xffffffff


	//   ....[50]....
        /*0180*/ 	.word	0xffffffff


	//   ....[51]....
        /*0184*/ 	.word	0xffffffff


	//   ....[52]....
        /*0188*/ 	.word	0xffffffff


	//   ....[53]....
        /*018c*/ 	.word	0xffffffff


	//   ....[54]....
        /*0190*/ 	.word	0xffffffff


	//   ....[55]....
        /*0194*/ 	.word	0xffffffff


	//   ....[56]....
        /*0198*/ 	.word	0xffffffff


	//   ....[57]....
        /*019c*/ 	.word	0xffffffff


	//   ....[58]....
        /*01a0*/ 	.word	0xffffffff


	//   ....[59]....
        /*01a4*/ 	.word	0xffffffff


	//   ....[60]....
        /*01a8*/ 	.word	0xffffffff


	//   ....[61]....
        /*01ac*/ 	.word	0xffffffff


	//   ....[62]....
        /*01b0*/ 	.word	0xffffffff


	//   ....[63]....
        /*01b4*/ 	.word	0xffffffff


	//   ....[64]....
        /*01b8*/ 	.word	0xffffffff


	//   ....[65]....
        /*01bc*/ 	.word	0xffffffff


	//   ....[66]....
        /*01c0*/ 	.word	0xffffffff


	//   ....[67]....
        /*01c4*/ 	.word	0xffffffff


	//   ....[68]....
        /*01c8*/ 	.word	0xffffffff


	//   ....[69]....
        /*01cc*/ 	.word	0xffffffff


	//   ....[70]....
        /*01d0*/ 	.word	0xffffffff


	//   ....[71]....
        /*01d4*/ 	.word	0xffffffff


	//   ....[72]....
        /*01d8*/ 	.word	0xffffffff


	//   ....[73]....
        /*01dc*/ 	.word	0xffffffff


	//   ....[74]....
        /*01e0*/ 	.word	0xffffffff


	//   ....[75]....
        /*01e4*/ 	.word	0xffffffff


	//   ....[76]....
        /*01e8*/ 	.word	0xffffffff


	//   ....[77]....
        /*01ec*/ 	.word	0xffffffff


	//   ....[78]....
        /*01f0*/ 	.word	0xffffffff


	//   ....[79]....
        /*01f4*/ 	.word	0xffffffff


	//   ....[80]....
        /*01f8*/ 	.word	0xffffffff


	//   ....[81]....
        /*01fc*/ 	.word	0xffffffff


	//   ....[82]....
        /*0200*/ 	.word	0xffffffff


	//   ....[83]....
        /*0204*/ 	.word	0xffffffff


	//   ....[84]....
        /*0208*/ 	.word	0xffffffff


	//   ....[85]....
        /*020c*/ 	.word	0xffffffff


	//   ....[86]....
        /*0210*/ 	.word	0xffffffff


	//   ....[87]....
        /*0214*/ 	.word	0xffffffff


	//   ....[88]....
        /*0218*/ 	.word	0xffffffff


	//   ....[89]....
        /*021c*/ 	.word	0xffffffff


	//   ....[90]....
        /*0220*/ 	.word	0xffffffff


	//   ....[91]....
        /*0224*/ 	.word	0xffffffff


	//   ....[92]....
        /*0228*/ 	.word	0xffffffff


	//   ....[93]....
        /*022c*/ 	.word	0xffffffff


	//   ....[94]....
        /*0230*/ 	.word	0xffffffff


	//   ....[95]....
        /*0234*/ 	.word	0xffffffff


	//   ....[96]....
        /*0238*/ 	.word	0xffffffff


	//   ....[97]....
        /*023c*/ 	.word	0xffffffff


	//   ....[98]....
        /*0240*/ 	.word	0xffffffff


	//   ....[99]....
        /*0244*/ 	.word	0xffffffff


	//   ....[100]....
        /*0248*/ 	.word	0xffffffff


	//   ....[101]....
        /*024c*/ 	.word	0xffffffff


	//   ....[102]....
        /*0250*/ 	.word	0xffffffff


	//   ....[103]....
        /*0254*/ 	.word	0xffffffff


	//   ....[104]....
        /*0258*/ 	.word	0xffffffff


	//   ....[105]....
        /*025c*/ 	.word	0xffffffff


	//   ....[106]....
        /*0260*/ 	.word	0xffffffff


	//   ....[107]....
        /*0264*/ 	.word	0xffffffff


	//   ....[108]....
        /*0268*/ 	.word	0xffffffff


	//   ....[109]....
        /*026c*/ 	.word	0xffffffff


	//   ....[110]....
        /*0270*/ 	.word	0xffffffff


	//   ....[111]....
        /*0274*/ 	.word	0xffffffff


	//   ....[112]....
        /*0278*/ 	.word	0xffffffff


	//   ....[113]....
        /*027c*/ 	.word	0xffffffff


	//   ....[114]....
        /*0280*/ 	.word	0xffffffff


	//   ....[115]....
        /*0284*/ 	.word	0xffffffff


	//   ....[116]....
        /*0288*/ 	.word	0xffffffff


	//   ....[117]....
        /*028c*/ 	.word	0xffffffff


	//   ....[118]....
        /*0290*/ 	.word	0xffffffff


	//   ....[119]....
        /*0294*/ 	.word	0xffffffff


	//   ....[120]....
        /*0298*/ 	.word	0xffffffff


	//   ....[121]....
        /*029c*/ 	.word	0xffffffff


	//   ....[122]....
        /*02a0*/ 	.word	0xffffffff


	//   ....[123]....
        /*02a4*/ 	.word	0xffffffff


	//   ....[124]....
        /*02a8*/ 	.word	0xffffffff


	//   ....[125]....
        /*02ac*/ 	.word	0xffffffff


	//   ....[126]....
        /*02b0*/ 	.word	0xffffffff


	//   ....[127]....
        /*02b4*/ 	.word	0xffffffff


	//   ....[128]....
        /*02b8*/ 	.word	0xffffffff


	//   ....[129]....
        /*02bc*/ 	.word	0xffffffff


	//   ....[130]....
        /*02c0*/ 	.word	0xffffffff


	//   ....[131]....
        /*02c4*/ 	.word	0xffffffff


	//   ....[132]....
        /*02c8*/ 	.word	0xffffffff


	//   ....[133]....
        /*02cc*/ 	.word	0xffffffff


	//   ....[134]....
        /*02d0*/ 	.word	0xffffffff


	//   ....[135]....
        /*02d4*/ 	.word	0xffffffff


	//   ....[136]....
        /*02d8*/ 	.word	0xffffffff


	//   ....[137]....
        /*02dc*/ 	.word	0xffffffff


	//   ....[138]....
        /*02e0*/ 	.word	0xffffffff


	//   ....[139]....
        /*02e4*/ 	.word	0xffffffff


	//   ....[140]....
        /*02e8*/ 	.word	0xffffffff


	//   ....[141]....
        /*02ec*/ 	.word	0xffffffff


	//   ....[142]....
        /*02f0*/ 	.word	0xffffffff


	//   ....[143]....
        /*02f4*/ 	.word	0xffffffff


	//   ....[144]....
        /*02f8*/ 	.word	0xffffffff


	//   ....[145]....
        /*02fc*/ 	.word	0xffffffff


	//   ....[146]....
        /*0300*/ 	.word	0xffffffff


	//   ....[147]....
        /*0304*/ 	.word	0xffffffff


	//   ....[148]....
        /*0308*/ 	.word	0xffffffff


	//   ....[149]....
        /*030c*/ 	.word	0xffffffff


	//   ....[150]....
        /*0310*/ 	.word	0xffffffff


	//   ....[151]....
        /*0314*/ 	.word	0xffffffff


	//   ....[152]....
        /*0318*/ 	.word	0xffffffff


	//   ....[153]....
        /*031c*/ 	.word	0xffffffff


	//   ....[154]....
        /*0320*/ 	.word	0xffffffff


	//   ....[155]....
        /*0324*/ 	.word	0xffffffff


	//   ....[156]....
        /*0328*/ 	.word	0xffffffff


	//   ....[157]....
        /*032c*/ 	.word	0xffffffff


	//   ....[158]....
        /*0330*/ 	.word	0xffffffff


	//   ....[159]....
        /*0334*/ 	.word	0xffffffff


	//   ....[160]....
        /*0338*/ 	.word	0xffffffff


	//   ....[161]....
        /*033c*/ 	.word	0xffffffff


	//   ....[162]....
        /*0340*/ 	.word	0xffffffff


	//   ....[163]....
        /*0344*/ 	.word	0xffffffff


	//   ....[164]....
        /*0348*/ 	.word	0xffffffff


	//   ....[165]....
        /*034c*/ 	.word	0xffffffff


	//   ....[166]....
        /*0350*/ 	.word	0xffffffff


	//   ....[167]....
        /*0354*/ 	.word	0xffffffff


	//   ....[168]....
        /*0358*/ 	.word	0xffffffff


	//   ....[169]....
        /*035c*/ 	.word	0xffffffff


	//   ....[170]....
        /*0360*/ 	.word	0xffffffff


	//   ....[171]....
        /*0364*/ 	.word	0xffffffff


	//   ....[172]....
        /*0368*/ 	.word	0xffffffff


	//   ....[173]....
        /*036c*/ 	.word	0xffffffff


	//   ....[174]....
        /*0370*/ 	.word	0xffffffff


	//   ....[175]....
        /*0374*/ 	.word	0xffffffff


	//   ....[176]....
        /*0378*/ 	.word	0xffffffff


	//   ....[177]....
        /*037c*/ 	.word	0xffffffff


	//   ....[178]....
        /*0380*/ 	.word	0xffffffff


	//   ....[179]....
        /*0384*/ 	.word	0xffffffff


	//   ....[180]....
        /*0388*/ 	.word	0xffffffff


	//   ....[181]....
        /*038c*/ 	.word	0xffffffff


	//   ....[182]....
        /*0390*/ 	.word	0xffffffff


	//   ....[183]....
        /*0394*/ 	.word	0xffffffff


	//   ....[184]....
        /*0398*/ 	.word	0xffffffff


	//   ....[185]....
        /*039c*/ 	.word	0xffffffff


	//   ....[186]....
        /*03a0*/ 	.word	0xffffffff


	//   ....[187]....
        /*03a4*/ 	.word	0xffffffff


	//   ....[188]....
        /*03a8*/ 	.word	0xffffffff


	//   ....[189]....
        /*03ac*/ 	.word	0xffffffff


	//   ....[190]....
        /*03b0*/ 	.word	0xffffffff


	//   ....[191]....
        /*03b4*/ 	.word	0xffffffff


	//   ....[192]....
        /*03b8*/ 	.word	0xffffffff


	//   ....[193]....
        /*03bc*/ 	.word	0xffffffff


	//   ....[194]....
        /*03c0*/ 	.word	0xffffffff


	//   ....[195]....
        /*03c4*/ 	.word	0xffffffff


	//   ....[196]....
        /*03c8*/ 	.word	0xffffffff


	//   ....[197]....
        /*03cc*/ 	.word	0xffffffff


	//   ....[198]....
        /*03d0*/ 	.word	0xffffffff


	//   ....[199]....
        /*03d4*/ 	.word	0xffffffff


	//   ....[200]....
        /*03d8*/ 	.word	0xffffffff


	//   ....[201]....
        /*03dc*/ 	.word	0xffffffff


	//   ....[202]....
        /*03e0*/ 	.word	0xffffffff


	//   ....[203]....
        /*03e4*/ 	.word	0xffffffff


	//   ....[204]....
        /*03e8*/ 	.word	0xffffffff


	//   ....[205]....
        /*03ec*/ 	.word	0xffffffff


	//   ....[206]....
        /*03f0*/ 	.word	0xffffffff


	//   ....[207]....
        /*03f4*/ 	.word	0xffffffff


	//   ....[208]....
        /*03f8*/ 	.word	0xffffffff


	//   ....[209]....
        /*03fc*/ 	.word	0xffffffff


	//   ....[210]....
        /*0400*/ 	.word	0xffffffff


	//   ....[211]....
        /*0404*/ 	.word	0xffffffff


	//   ....[212]....
        /*0408*/ 	.word	0xffffffff


	//   ....[213]....
        /*040c*/ 	.word	0xffffffff


	//   ....[214]....
        /*0410*/ 	.word	0xffffffff


	//   ....[215]....
        /*0414*/ 	.word	0xffffffff


	//   ....[216]....
        /*0418*/ 	.word	0xffffffff


	//   ....[217]....
        /*041c*/ 	.word	0xffffffff


	//   ....[218]....
        /*0420*/ 	.word	0xffffffff


	//   ....[219]....
        /*0424*/ 	.word	0xffffffff


	//   ....[220]....
        /*0428*/ 	.word	0xffffffff


	//   ....[221]....
        /*042c*/ 	.word	0xffffffff


	//   ....[222]....
        /*0430*/ 	.word	0xffffffff


	//   ....[223]....
        /*0434*/ 	.word	0xffffffff


	//   ....[224]....
        /*0438*/ 	.word	0xffffffff


	//   ....[225]....
        /*043c*/ 	.word	0xffffffff


	//   ....[226]....
        /*0440*/ 	.word	0xffffffff


	//   ....[227]....
        /*0444*/ 	.word	0xffffffff


	//   ....[228]....
        /*0448*/ 	.word	0xffffffff


	//   ....[229]....
        /*044c*/ 	.word	0xffffffff


	//   ....[230]....
        /*0450*/ 	.word	0xffffffff


	//   ....[231]....
        /*0454*/ 	.word	0xffffffff


	//   ....[232]....
        /*0458*/ 	.word	0xffffffff


	//   ....[233]....
        /*045c*/ 	.word	0xffffffff


	//   ....[234]....
        /*0460*/ 	.word	0xffffffff


	//   ....[235]....
        /*0464*/ 	.word	0xffffffff


	//   ....[236]....
        /*0468*/ 	.word	0xffffffff


	//   ....[237]....
        /*046c*/ 	.word	0xffffffff


	//   ....[238]....
        /*0470*/ 	.word	0xffffffff


	//   ....[239]....
        /*0474*/ 	.word	0xffffffff


	//   ....[240]....
        /*0478*/ 	.word	0xffffffff


	//   ....[241]....
        /*047c*/ 	.word	0xffffffff


	//   ....[242]....
        /*0480*/ 	.word	0xffffffff


	//   ....[243]....
        /*0484*/ 	.word	0xffffffff


	//   ....[244]....
        /*0488*/ 	.word	0xffffffff


	//   ....[245]....
        /*048c*/ 	.word	0x0500000f


	//   ....[246]....
        /*0490*/ 	.word	0x0500000f


	//   ....[247]....
        /*0494*/ 	.word	0x0500000f


	//   ....[248]....
        /*0498*/ 	.word	0x0500000f


	//   ....[249]....
        /*049c*/ 	.word	0x0500000f


	//   ....[250]....
        /*04a0*/ 	.word	0x0500000f


	//   ....[251]....
        /*04a4*/ 	.word	0x0500000f


	//   ....[252]....
        /*04a8*/ 	.word	0x0500000f


	//   ....[253]....
        /*04ac*/ 	.word	0x0500000f


	//   ....[254]....
        /*04b0*/ 	.word	0x0500000f


	//   ....[255]....
        /*04b4*/ 	.word	0x0500000f


	//   ....[0]....
        /*04b8*/ 	.word	0x0500000f


	//   ....[1]....
        /*04bc*/ 	.word	0x0500000f


	//   ....[2]....
        /*04c0*/ 	.word	0x0500000f


	//   ....[3]....
        /*04c4*/ 	.word	0x0500000f


	//   ....[4]....
        /*04c8*/ 	.word	0x0500000f


	//   ....[5]....
        /*04cc*/ 	.word	0x0500000f


	//   ....[6]....
        /*04d0*/ 	.word	0x0500000f


	//   ....[7]....
        /*04d4*/ 	.word	0x0500000f


	//   ....[8]....
        /*04d8*/ 	.word	0x0500000f


	//   ....[9]....
        /*04dc*/ 	.word	0x0500000f


	//   ....[10]....
        /*04e0*/ 	.word	0x0500000f


	//   ....[11]....
        /*04e4*/ 	.word	0x0500000f


	//   ....[12]....
        /*04e8*/ 	.word	0x0500000f


	//   ....[13]....
        /*04ec*/ 	.word	0x0500000f


	//   ....[14]....
        /*04f0*/ 	.word	0x0500000f


	//   ....[15]....
        /*04f4*/ 	.word	0x0500000f


	//   ....[16]....
        /*04f8*/ 	.word	0x0500000f


	//   ....[17]....
        /*04fc*/ 	.word	0x0500000f


	//   ....[18]....
        /*0500*/ 	.word	0x0500000f


	//   ....[19]....
        /*0504*/ 	.word	0x0500000f


	//   ....[20]....
        /*0508*/ 	.word	0x0500000f


	//   ....[21]....
        /*050c*/ 	.word	0x0500000f


	//   ....[22]....
        /*0510*/ 	.word	0x0500000f


	//   ....[23]....
        /*0514*/ 	.word	0x0500000f


	//   ....[24]....
        /*0518*/ 	.word	0x0500000f


	//   ....[25]....
        /*051c*/ 	.word	0x0500000f


	//   ....[26]....
        /*0520*/ 	.word	0x0500000f


	//   ....[27]....
        /*0524*/ 	.word	0x0500000f


	//   ....[28]....
        /*0528*/ 	.word	0x0500000f


	//   ....[29]....
        /*052c*/ 	.word	0x0500000f


	//   ....[30]....
        /*0530*/ 	.word	0x0500000f


	//   ....[31]....
        /*0534*/ 	.word	0x0500000f


	//   ....[32]....
        /*0538*/ 	.word	0x0500000f


	//   ....[33]....
        /*053c*/ 	.word	0x0500000f


	//   ....[34]....
        /*0540*/ 	.word	0x0500000f


	//   ....[35]....
        /*0544*/ 	.word	0x0500000f


	//   ....[36]....
        /*0548*/ 	.word	0x0500000f


	//   ....[37]....
        /*054c*/ 	.word	0x0500000f


	//   ....[38]....
        /*0550*/ 	.word	0x0500000f


	//   ....[39]....
        /*0554*/ 	.word	0x0500000f


	//   ....[40]....
        /*0558*/ 	.word	0x0500000f


	//   ....[41]....
        /*055c*/ 	.word	0x0500000f


	//   ....[42]....
        /*0560*/ 	.word	0x0500000f


	//   ....[43]....
        /*0564*/ 	.word	0x0500000f


	//   ....[44]....
        /*0568*/ 	.word	0x0500000f


	//   ....[45]....
        /*056c*/ 	.word	0x0500000f


	//   ....[46]....
        /*0570*/ 	.word	0x0500000f


	//   ....[47]....
        /*0574*/ 	.word	0x0500000f


	//   ....[48]....
        /*0578*/ 	.word	0x0500000f


	//   ....[49]....
        /*057c*/ 	.word	0x0500000f


	//   ....[50]....
        /*0580*/ 	.word	0x0500000f


	//   ....[51]....
        /*0584*/ 	.word	0x0500000f


	//   ....[52]....
        /*0588*/ 	.word	0x0500000f


	//   ....[53]....
        /*058c*/ 	.word	0x0500000f


	//   ....[54]....
        /*0590*/ 	.word	0x0500000f


	//   ....[55]....
        /*0594*/ 	.word	0x0500000f


	//   ....[56]....
        /*0598*/ 	.word	0x0500000f


	//   ....[57]....
        /*059c*/ 	.word	0x0500000f


	//   ....[58]....
        /*05a0*/ 	.word	0x0500000f


	//   ....[59]....
        /*05a4*/ 	.word	0x0500000f


	//   ....[60]....
        /*05a8*/ 	.word	0x0500000f


	//   ....[61]....
        /*05ac*/ 	.word	0x0500000f


	//   ....[62]....
        /*05b0*/ 	.word	0x0500000f


	//   ....[63]....
        /*05b4*/ 	.word	0x0500000f


	//   ....[64]....
        /*05b8*/ 	.word	0x0500000f


	//   ....[65]....
        /*05bc*/ 	.word	0x0500000f


	//   ....[66]....
        /*05c0*/ 	.word	0x0500000f


	//   ....[67]....
        /*05c4*/ 	.word	0x0500000f


	//   ....[68]....
        /*05c8*/ 	.word	0x0500000f


	//   ....[69]....
        /*05cc*/ 	.word	0x0500000f


	//----- nvinfo : EIATTR_COOP_GROUP_INSTR_OFFSETS
	.align		4
.L_512:
        /*05d0*/ 	.byte	0x04, 0x28
        /*05d2*/ 	.short	(.L_514 - .L_513)


	//   ....[0]....
.L_513:
        /*05d4*/ 	.word	0x00000080


	//   ....[1]....
        /*05d8*/ 	.word	0x00000090


	//   ....[2]....
        /*05dc*/ 	.word	0x000002d0


	//   ....[3]....
        /*05e0*/ 	.word	0x00000430


	//   ....[4]....
        /*05e4*/ 	.word	0x00000550


	//   ....[5]....
        /*05e8*/ 	.word	0x000006b0


	//   ....[6]....
        /*05ec*/ 	.word	0x00001670


	//   ....[7]....
        /*05f0*/ 	.word	0x00001fd0


	//   ....[8]....
        /*05f4*/ 	.word	0x00002640


	//   ....[9]....
        /*05f8*/ 	.word	0x00002690


	//   ....[10]....
        /*05fc*/ 	.word	0x00002720


	//   ....[11]....
        /*0600*/ 	.word	0x00003010


	//   ....[12]....
        /*0604*/ 	.word	0x00003090


	//   ....[13]....
        /*0608*/ 	.word	0x00004450


	//   ....[14]....
        /*060c*/ 	.word	0x00004470


	//   ....[15]....
        /*0610*/ 	.word	0x00004b10


	//   ....[16]....
        /*0614*/ 	.word	0x00004bd0


	//   ....[17]....
        /*0618*/ 	.word	0x00005440


	//   ....[18]....
        /*061c*/ 	.word	0x000054b0


	//   ....[19]....
        /*0620*/ 	.word	0x00007190


	//   ....[20]....
        /*0624*/ 	.word	0x000071c0


	//   ....[21]....
        /*0628*/ 	.word	0x00007790


	//   ....[22]....
        /*062c*/ 	.word	0x00007960


	//   ....[23]....
        /*0630*/ 	.word	0x00008ef0


	//   ....[24]....
        /*0634*/ 	.word	0x00008f00


	//   ....[25]....
        /*0638*/ 	.word	0x00008f60


	//   ....[26]....
        /*063c*/ 	.word	0x00008f70


	//   ....[27]....
        /*0640*/ 	.word	0x0000a4f0


	//   ....[28]....
        /*0644*/ 	.word	0x0000a520


	//   ....[29]....
        /*0648*/ 	.word	0x0000a530


	//   ....[30]....
        /*064c*/ 	.word	0x0000a550


	//   ....[31]....
        /*0650*/ 	.word	0x0000a560


	//   ....[32]....
        /*0654*/ 	.word	0x0000a570


	//   ....[33]....
        /*0658*/ 	.word	0x0000a580


	//   ....[34]....
        /*065c*/ 	.word	0x0000a590


	//   ....[35]....
        /*0660*/ 	.word	0x0000a5a0


	//   ....[36]....
        /*0664*/ 	.word	0x0000a5b0


	//   ....[37]....
        /*0668*/ 	.word	0x0000a5c0


	//   ....[38]....
        /*066c*/ 	.word	0x0000a5e0


	//   ....[39]....
        /*0670*/ 	.word	0x0000a5f0


	//   ....[40]....
        /*0674*/ 	.word	0x0000a600


	//   ....[41]....
        /*0678*/ 	.word	0x0000a610


	//   ....[42]....
        /*067c*/ 	.word	0x0000a620


	//   ....[43]....
        /*0680*/ 	.word	0x0000a630


	//   ....[44]....
        /*0684*/ 	.word	0x0000a640


	//   ....[45]....
        /*0688*/ 	.word	0x0000a650


	//   ....[46]....
        /*068c*/ 	.word	0x0000a660


	//   ....[47]....
        /*0690*/ 	.word	0x0000a680


	//   ....[48]....
        /*0694*/ 	.word	0x0000a690


	//   ....[49]....
        /*0698*/ 	.word	0x0000a6a0


	//   ....[50]....
        /*069c*/ 	.word	0x0000a6b0


	//   ....[51]....
        /*06a0*/ 	.word	0x0000a6c0


	//   ....[52]....
        /*06a4*/ 	.word	0x0000a6d0


	//   ....[53]....
        /*06a8*/ 	.word	0x0000a6e0


	//   ....[54]....
        /*06ac*/ 	.word	0x0000a6f0


	//   ....[55]....
        /*06b0*/ 	.word	0x0000a700


	//   ....[56]....
        /*06b4*/ 	.word	0x0000a710


	//   ....[57]....
        /*06b8*/ 	.word	0x0000a720


	//   ....[58]....
        /*06bc*/ 	.word	0x0000a730


	//   ....[59]....
        /*06c0*/ 	.word	0x0000a740


	//   ....[60]....
        /*06c4*/ 	.word	0x0000a750


	//   ....[61]....
        /*06c8*/ 	.word	0x0000a760


	//   ....[62]....
        /*06cc*/ 	.word	0x0000a780


	//   ....[63]....
        /*06d0*/ 	.word	0x0000a7a0


	//   ....[64]....
        /*06d4*/ 	.word	0x0000a7b0


	//   ....[65]....
        /*06d8*/ 	.word	0x0000a7c0


	//   ....[66]....
        /*06dc*/ 	.word	0x0000a7d0


	//   ....[67]....
        /*06e0*/ 	.word	0x0000a7f0


	//   ....[68]....
        /*06e4*/ 	.word	0x0000a810


	//   ....[69]....
        /*06e8*/ 	.word	0x0000a830


	//   ....[70]....
        /*06ec*/ 	.word	0x0000a840


	//   ....[71]....
        /*06f0*/ 	.word	0x0000a850


	//   ....[72]....
        /*06f4*/ 	.word	0x0000a870


	//   ....[73]....
        /*06f8*/ 	.word	0x0000a890


	//   ....[74]....
        /*06fc*/ 	.word	0x0000a8b0


	//   ....[75]....
        /*0700*/ 	.word	0x0000a8c0


	//   ....[76]....
        /*0704*/ 	.word	0x0000a8d0


	//   ....[77]....
        /*0708*/ 	.word	0x0000a8e0


	//   ....[78]....
        /*070c*/ 	.word	0x0000a900


	//   ....[79]....
        /*0710*/ 	.word	0x0000a910


	//   ....[80]....
        /*0714*/ 	.word	0x0000a920


	//   ....[81]....
        /*0718*/ 	.word	0x0000a940


	//   ....[82]....
        /*071c*/ 	.word	0x0000a970


	//   ....[83]....
        /*0720*/ 	.word	0x0000a980


	//   ....[84]....
        /*0724*/ 	.word	0x0000a9b0


	//   ....[85]....
        /*0728*/ 	.word	0x0000a9c0


	//   ....[86]....
        /*072c*/ 	.word	0x0000a9d0


	//   ....[87]....
        /*0730*/ 	.word	0x0000a9e0


	//   ....[88]....
        /*0734*/ 	.word	0x0000a9f0


	//   ....[89]....
        /*0738*/ 	.word	0x0000aa00


	//   ....[90]....
        /*073c*/ 	.word	0x0000aa10


	//   ....[91]....
        /*0740*/ 	.word	0x0000aa20


	//   ....[92]....
        /*0744*/ 	.word	0x0000aa40


	//   ....[93]....
        /*0748*/ 	.word	0x0000aa70


	//   ....[94]....
        /*074c*/ 	.word	0x0000aaa0


	//   ....[95]....
        /*0750*/ 	.word	0x0000aad0


	//   ....[96]....
        /*0754*/ 	.word	0x0000ab00


	//   ....[97]....
        /*0758*/ 	.word	0x0000ab20


	//   ....[98]....
        /*075c*/ 	.word	0x0000ab30


	//   ....[99]....
        /*0760*/ 	.word	0x0000ab50


	//   ....[100]....
        /*0764*/ 	.word	0x0000ab60


	//   ....[101]....
        /*0768*/ 	.word	0x0000ab70


	//   ....[102]....
        /*076c*/ 	.word	0x0000ab80


	//   ....[103]....
        /*0770*/ 	.word	0x0000ab90


	//   ....[104]....
        /*0774*/ 	.word	0x0000aba0


	//   ....[105]....
        /*0778*/ 	.word	0x0000abb0


	//   ....[106]....
        /*077c*/ 	.word	0x0000abc0


	//   ....[107]....
        /*0780*/ 	.word	0x0000abd0


	//   ....[108]....
        /*0784*/ 	.word	0x0000abe0


	//   ....[109]....
        /*0788*/ 	.word	0x0000abf0


	//   ....[110]....
        /*078c*/ 	.word	0x0000ac00


	//   ....[111]....
        /*0790*/ 	.word	0x0000ac10


	//   ....[112]....
        /*0794*/ 	.word	0x0000ac20


	//   ....[113]....
        /*0798*/ 	.word	0x0000ac30


	//   ....[114]....
        /*079c*/ 	.word	0x0000ac40


	//   ....[115]....
        /*07a0*/ 	.word	0x0000ac50


	//   ....[116]....
        /*07a4*/ 	.word	0x0000ac60


	//   ....[117]....
        /*07a8*/ 	.word	0x0000ac70


	//   ....[118]....
        /*07ac*/ 	.word	0x0000ac80


	//   ....[119]....
        /*07b0*/ 	.word	0x0000ac90


	//   ....[120]....
        /*07b4*/ 	.word	0x0000aca0


	//   ....[121]....
        /*07b8*/ 	.word	0x0000acb0


	//   ....[122]....
        /*07bc*/ 	.word	0x0000acc0


	//   ....[123]....
        /*07c0*/ 	.word	0x0000acd0


	//   ....[124]....
        /*07c4*/ 	.word	0x0000ace0


	//   ....[125]....
        /*07c8*/ 	.word	0x0000acf0


	//   ....[126]....
        /*07cc*/ 	.word	0x0000ad00


	//   ....[127]....
        /*07d0*/ 	.word	0x0000ad10


	//   ....[128]....
        /*07d4*/ 	.word	0x0000ad40


	//   ....[129]....
        /*07d8*/ 	.word	0x0000ad70


	//   ....[130]....
        /*07dc*/ 	.word	0x0000ada0


	//   ....[131]....
        /*07e0*/ 	.word	0x0000add0


	//   ....[132]....
        /*07e4*/ 	.word	0x0000ae00


	//   ....[133]....
        /*07e8*/ 	.word	0x0000ae30


	//   ....[134]....
        /*07ec*/ 	.word	0x0000ae60


	//   ....[135]....
        /*07f0*/ 	.word	0x0000ae80


	//   ....[136]....
        /*07f4*/ 	.word	0x0000aea0


	//   ....[137]....
        /*07f8*/ 	.word	0x0000aeb0


	//   ....[138]....
        /*07fc*/ 	.word	0x0000aee0


	//   ....[139]....
        /*0800*/ 	.word	0x0000af10


	//   ....[140]....
        /*0804*/ 	.word	0x0000af40


	//   ....[141]....
        /*0808*/ 	.word	0x0000af70


	//   ....[142]....
        /*080c*/ 	.word	0x0000afa0


	//   ....[143]....
        /*0810*/ 	.word	0x0000afd0


	//   ....[144]....
        /*0814*/ 	.word	0x0000b000


	//   ....[145]....
        /*0818*/ 	.word	0x0000b030


	//   ....[146]....
        /*081c*/ 	.word	0x0000b060


	//   ....[147]....
        /*0820*/ 	.word	0x0000b090


	//   ....[148]....
        /*0824*/ 	.word	0x0000b0c0


	//   ....[149]....
        /*0828*/ 	.word	0x0000b0f0


	//   ....[150]....
        /*082c*/ 	.word	0x0000b120


	//   ....[151]....
        /*0830*/ 	.word	0x0000b150


	//   ....[152]....
        /*0834*/ 	.word	0x0000b190


	//   ....[153]....
        /*0838*/ 	.word	0x0000b1c0


	//   ....[154]....
        /*083c*/ 	.word	0x0000b200


	//   ....[155]....
        /*0840*/ 	.word	0x0000b720


	//   ....[156]....
        /*0844*/ 	.word	0x0000b760


	//   ....[157]....
        /*0848*/ 	.word	0x0000b7a0


	//   ....[158]....
        /*084c*/ 	.word	0x0000b7e0


	//   ....[159]....
        /*0850*/ 	.word	0x0000b840


	//   ....[160]....
        /*0854*/ 	.word	0x0000b870


	//   ....[161]....
        /*0858*/ 	.word	0x0000c520


	//   ....[162]....
        /*085c*/ 	.word	0x0000c550


	//   ....[163]....
        /*0860*/ 	.word	0x0000d6a0


	//   ....[164]....
        /*0864*/ 	.word	0x0000e9c0


	//   ....[165]....
        /*0868*/ 	.word	0x0000ea00


	//   ....[166]....
        /*086c*/ 	.word	0x0000eaa0


	//   ....[167]....
        /*0870*/ 	.word	0x0000eb10


	//   ....[168]....
        /*0874*/ 	.word	0x0000eb30


	//   ....[169]....
        /*0878*/ 	.word	0x0000eb90


	//   ....[170]....
        /*087c*/ 	.word	0x0000ebb0


	//   ....[171]....
        /*0880*/ 	.word	0x0000ec10


	//   ....[172]....
        /*0884*/ 	.word	0x0000ec30


	//   ....[173]....
        /*0888*/ 	.word	0x0000ec90


	//   ....[174]....
        /*088c*/ 	.word	0x0000ecb0


	//   ....[175]....
        /*0890*/ 	.word	0x0000ed10


	//   ....[176]....
        /*0894*/ 	.word	0x0000ed30


	//   ....[177]....
        /*0898*/ 	.word	0x0000ed90


	//   ....[178]....
        /*089c*/ 	.word	0x0000edb0


	//   ....[179]....
        /*08a0*/ 	.word	0x0000edc0


	//   ....[180]....
        /*08a4*/ 	.word	0x0000f160


	//   ....[181]....
        /*08a8*/ 	.word	0x0000f190


	//   ....[182]....
        /*08ac*/ 	.word	0x0000f220


	//   ....[183]....
        /*08b0*/ 	.word	0x0000f260


	//   ....[184]....
        /*08b4*/ 	.word	0x0000f290


	//   ....[185]....
        /*08b8*/ 	.word	0x0000f2c0


	//   ....[186]....
        /*08bc*/ 	.word	0x0000f320


	//   ....[187]....
        /*08c0*/ 	.word	0x0000f350


	//   ....[188]....
        /*08c4*/ 	.word	0x0000f3b0


	//   ....[189]....
        /*08c8*/ 	.word	0x0000f3e0


	//   ....[190]....
        /*08cc*/ 	.word	0x0000f440


	//   ....[191]....
        /*08d0*/ 	.word	0x0000f460


	//   ....[192]....
        /*08d4*/ 	.word	0x0000f4a0


	//   ....[193]....
        /*08d8*/ 	.word	0x0000f4c0


	//   ....[194]....
        /*08dc*/ 	.word	0x0000f550


	//   ....[195]....
        /*08e0*/ 	.word	0x0000f580


	//   ....[196]....
        /*08e4*/ 	.word	0x0000fb30


	//   ....[197]....
        /*08e8*/ 	.word	0x0000fb60


	//   ....[198]....
        /*08ec*/ 	.word	0x0000fb90


	//   ....[199]....
        /*08f0*/ 	.word	0x0000fbf0


	//   ....[200]....
        /*08f4*/ 	.word	0x0000fc70


	//   ....[201]....
        /*08f8*/ 	.word	0x0000fc90


	//   ....[202]....
        /*08fc*/ 	.word	0x0000fd10


	//   ....[203]....
        /*0900*/ 	.word	0x0000fd30


	//   ....[204]....
        /*0904*/ 	.word	0x0000fdb0


	//   ....[205]....
        /*0908*/ 	.word	0x0000fdd0


	//   ....[206]....
        /*090c*/ 	.word	0x0000fe50


	//   ....[207]....
        /*0910*/ 	.word	0x0000fe70


	//   ....[208]....
        /*0914*/ 	.word	0x0000fef0


	//   ....[209]....
        /*0918*/ 	.word	0x0000ff10


	//   ....[210]....
        /*091c*/ 	.word	0x0000ff90


	//   ....[211]....
        /*0920*/ 	.word	0x0000ffc0


	//   ....[212]....
        /*0924*/ 	.word	0x00010690


	//   ....[213]....
        /*0928*/ 	.word	0x000106b0


	//   ....[214]....
        /*092c*/ 	.word	0x000106d0


	//   ....[215]....
        /*0930*/ 	.word	0x00010710


	//   ....[216]....
        /*0934*/ 	.word	0x00010730


	//   ....[217]....
        /*0938*/ 	.word	0x00010770


	//   ....[218]....
        /*093c*/ 	.word	0x00010790


	//   ....[219]....
        /*0940*/ 	.word	0x000107d0


	//   ....[220]....
        /*0944*/ 	.word	0x000107f0


	//   ....[221]....
        /*0948*/ 	.word	0x00010830


	//   ....[222]....
        /*094c*/ 	.word	0x00010850


	//   ....[223]....
        /*0950*/ 	.word	0x00010890


	//   ....[224]....
        /*0954*/ 	.word	0x000108b0


	//   ....[225]....
        /*0958*/ 	.word	0x000108f0


	//   ....[226]....
        /*095c*/ 	.word	0x00010910


	//   ....[227]....
        /*0960*/ 	.word	0x00010920


	//   ....[228]....
        /*0964*/ 	.word	0x00010c50


	//   ....[229]....
        /*0968*/ 	.word	0x00010c70


	//   ....[230]....
        /*096c*/ 	.word	0x00010c90


	//   ....[231]....
        /*0970*/ 	.word	0x00010ca0


	//   ....[232]....
        /*0974*/ 	.word	0x00010cb0


	//   ....[233]....
        /*0978*/ 	.word	0x00010cc0


	//   ....[234]....
        /*097c*/ 	.word	0x00010ce0


	//   ....[235]....
        /*0980*/ 	.word	0x00010d30


	//   ....[236]....
        /*0984*/ 	.word	0x00010d50


	//   ....[237]....
        /*0988*/ 	.word	0x00010d90


	//   ....[238]....
        /*098c*/ 	.word	0x00010db0


	//   ....[239]....
        /*0990*/ 	.word	0x00010df0


	//   ....[240]....
        /*0994*/ 	.word	0x00010e10


	//   ....[241]....
        /*0998*/ 	.word	0x00010e60


	//   ....[242]....
        /*099c*/ 	.word	0x00010e90


	//   ....[243]....
        /*09a0*/ 	.word	0x00010eb0


	//   ....[244]....
        /*09a4*/ 	.word	0x000125e0


	//   ....[245]....
        /*09a8*/ 	.word	0x00012bc0


	//   ....[246]....
        /*09ac*/ 	.word	0x00012ca0


	//   ....[247]....
        /*09b0*/ 	.word	0x00012d90


	//   ....[248]....
        /*09b4*/ 	.word	0x00012e40


	//   ....[249]....
        /*09b8*/ 	.word	0x00012f10


	//   ....[250]....
        /*09bc*/ 	.word	0x00012f70


	//   ....[251]....
        /*09c0*/ 	.word	0x00013040


	//   ....[252]....
        /*09c4*/ 	.word	0x000130a0


	//   ....[253]....
        /*09c8*/ 	.word	0x00013170


	//   ....[254]....
        /*09cc*/ 	.word	0x000131d0


	//   ....[255]....
        /*09d0*/ 	.word	0x000132a0


	//   ....[0]....
        /*09d4*/ 	.word	0x00013300


	//   ....[1]....
        /*09d8*/ 	.word	0x000133d0


	//   ....[2]....
        /*09dc*/ 	.word	0x00013430


	//   ....[3]....
        /*09e0*/ 	.word	0x00013500


	//   ....[4]....
        /*09e4*/ 	.word	0x00013560


	//   ....[5]....
        /*09e8*/ 	.word	0x00013620


	//   ....[6]....
        /*09ec*/ 	.word	0x000137a0


	//   ....[7]....
        /*09f0*/ 	.word	0x00013830


	//   ....[8]....
        /*09f4*/ 	.word	0x00013920


	//   ....[9]....
        /*09f8*/ 	.word	0x00013970


	//   ....[10]....
        /*09fc*/ 	.word	0x00013a70


	//   ....[11]....
        /*0a00*/ 	.word	0x00013ac0


	//   ....[12]....
        /*0a04*/ 	.word	0x00013bc0


	//   ....[13]....
        /*0a08*/ 	.word	0x00013c10


	//   ....[14]....
        /*0a0c*/ 	.word	0x00013cf0


	//   ....[15]....
        /*0a10*/ 	.word	0x00013d90


	//   ....[16]....
        /*0a14*/ 	.word	0x00013e00


	//   ....[17]....
        /*0a18*/ 	.word	0x00013ec0


	//   ....[18]....
        /*0a1c*/ 	.word	0x00013f20


	//   ....[19]....
        /*0a20*/ 	.word	0x00013ff0


	//   ....[20]....
        /*0a24*/ 	.word	0x00014060


	//   ....[21]....
        /*0a28*/ 	.word	0x00014120


	//   ....[22]....
        /*0a2c*/ 	.word	0x000141b0


	//   ....[23]....
        /*0a30*/ 	.word	0x00014220


	//   ....[24]....
        /*0a34*/ 	.word	0x000142d0


	//   ....[25]....
        /*0a38*/ 	.word	0x00014390


	//   ....[26]....
        /*0a3c*/ 	.word	0x00014400


	//   ....[27]....
        /*0a40*/ 	.word	0x000144e0


	//   ....[28]....
        /*0a44*/ 	.word	0x00014550


	//   ....[29]....
        /*0a48*/ 	.word	0x00014630


	//   ....[30]....
        /*0a4c*/ 	.word	0x000146a0


	//   ....[31]....
        /*0a50*/ 	.word	0x00014780


	//   ....[32]....
        /*0a54*/ 	.word	0x000147f0


	//   ....[33]....
        /*0a58*/ 	.word	0x000148d0


	//   ....[34]....
        /*0a5c*/ 	.word	0x00014940


	//   ....[35]....
        /*0a60*/ 	.word	0x00014a10


	//   ....[36]....
        /*0a64*/ 	.word	0x00014a80


	//   ....[37]....
        /*0a68*/ 	.word	0x00014b40


	//   ....[38]....
        /*0a6c*/ 	.word	0x00014c70


	//   ....[39]....
        /*0a70*/ 	.word	0x00014d10


	//   ....[40]....
        /*0a74*/ 	.word	0x00014d70


	//   ....[41]....
        /*0a78*/ 	.word	0x00014e20


	//   ....[42]....
        /*0a7c*/ 	.word	0x00014e80


	//   ....[43]....
        /*0a80*/ 	.word	0x00014f30


	//   ....[44]....
        /*0a84*/ 	.word	0x00014f90


	//   ....[45]....
        /*0a88*/ 	.word	0x00015040


	//   ....[46]....
        /*0a8c*/ 	.word	0x000150a0


	//   ....[47]....
        /*0a90*/ 	.word	0x00015150


	//   ....[48]....
        /*0a94*/ 	.word	0x000151b0


	//   ....[49]....
        /*0a98*/ 	.word	0x00015260


	//   ....[50]....
        /*0a9c*/ 	.word	0x000152c0


	//   ....[51]....
        /*0aa0*/ 	.word	0x00015370


	//   ....[52]....
        /*0aa4*/ 	.word	0x000153d0


	//   ....[53]....
        /*0aa8*/ 	.word	0x00015480


	//   ....[54]....
        /*0aac*/ 	.word	0x00015560


	//   ....[55]....
        /*0ab0*/ 	.word	0x00015600


	//   ....[56]....
        /*0ab4*/ 	.word	0x00015670


	//   ....[57]....
        /*0ab8*/ 	.word	0x00015720


	//   ....[58]....
        /*0abc*/ 	.word	0x00015780


	//   ....[59]....
        /*0ac0*/ 	.word	0x00015840


	//   ....[60]....
        /*0ac4*/ 	.word	0x000158a0


	//   ....[61]....
        /*0ac8*/ 	.word	0x00015950


	//   ....[62]....
        /*0acc*/ 	.word	0x000159e0


	//   ....[63]....
        /*0ad0*/ 	.word	0x00015a80


	//   ....[64]....
        /*0ad4*/ 	.word	0x00015ae0


	//   ....[65]....
        /*0ad8*/ 	.word	0x00015ba0


	//   ....[66]....
        /*0adc*/ 	.word	0x00015c00


	//   ....[67]....
        /*0ae0*/ 	.word	0x00015cb0


	//   ....[68]....
        /*0ae4*/ 	.word	0x00015d40


	//   ....[69]....
        /*0ae8*/ 	.word	0x00015de0


	//----- nvinfo : EIATTR_REG_RECONFIG
	.align		4
.L_514:
        /*0aec*/ 	.byte	0x01, 0x54
	.zero		2


	//----- nvinfo : EIATTR_SYSCALL_OFFSETS
	.align		4
        /*0af0*/ 	.byte	0x04, 0x46
        /*0af2*/ 	.short	(.L_516 - .L_515)


	//   ....[0]....
.L_515:
        /*0af4*/ 	.word	0x00001830


	//   ....[1]....
        /*0af8*/ 	.word	0x0000ded0


	//   ....[2]....
        /*0afc*/ 	.word	0x0000e010


	//   ....[3]....
        /*0b00*/ 	.word	0x0000e150


	//   ....[4]....
        /*0b04*/ 	.word	0x0000e270


	//   ....[5]....
        /*0b08*/ 	.word	0x0000f880


	//----- nvinfo : EIATTR_MBARRIER_INSTR_OFFSETS
	.align		4
.L_516:
        /*0b0c*/ 	.byte	0x04, 0x39
        /*0b0e*/ 	.short	(.L_518 - .L_517)


	//   ....[0]....
.L_517:
        /*0b10*/ 	.word	0x00000180
        /*0b14*/ 	.word	0x000000ff
        /*0b18*/ 	.word	0x00038800
        /*0b1c*/ 	.short	0x0100
        /*0b1e*/ 	.byte	0x08
	.zero		1


	//   ....[1]....
        /*0b20*/ 	.word	0x00000190
        /*0b24*/ 	.word	0x000000ff
        /*0b28*/ 	.word	0x00038820
        /*0b2c*/ 	.short	0x0100
        /*0b2e*/ 	.byte	0x08
	.zero		1


	//   ....[2]....
        /*0b30*/ 	.word	0x00000280
        /*0b34*/ 	.word	0x000000ff
        /*0b38*/ 	.word	0x00038830
        /*0b3c*/ 	.short	0x0100
        /*0b3e*/ 	.byte	0x08
	.zero		1


	//   ....[3]....
        /*0b40*/ 	.word	0x00000290
        /*0b44*/ 	.word	0x000000ff
        /*0b48*/ 	.word	0x00038840
        /*0b4c*/ 	.short	0x0100
        /*0b4e*/ 	.byte	0x08
	.zero		1


	//   ....[4]....
        /*0b50*/ 	.word	0x000002a0
        /*0b54*/ 	.word	0x000000ff
        /*0b58*/ 	.word	0x00038838
        /*0b5c*/ 	.short	0x0100
        /*0b5e*/ 	.byte	0x08
	.zero		1


	//   ....[5]....
        /*0b60*/ 	.word	0x000002b0
        /*0b64*/ 	.word	0x000000ff
        /*0b68*/ 	.word	0x00038848
        /*0b6c*/ 	.short	0x0100
        /*0b6e*/ 	.byte	0x08
	.zero		1


	//   ....[6]....
        /*0b70*/ 	.word	0x000003e0
        /*0b74*/ 	.word	0x000000ff
        /*0b78*/ 	.word	0x00038850
        /*0b7c*/ 	.short	0x0100
        /*0b7e*/ 	.byte	0x08
	.zero		1


	//   ....[7]....
        /*0b80*/ 	.word	0x000003f0
        /*0b84*/ 	.word	0x000000ff
        /*0b88*/ 	.word	0x00038860
        /*0b8c*/ 	.short	0x0100
        /*0b8e*/ 	.byte	0x08
	.zero		1


	//   ....[8]....
        /*0b90*/ 	.word	0x00000400
        /*0b94*/ 	.word	0x000000ff
        /*0b98*/ 	.word	0x00038858
        /*0b9c*/ 	.short	0x0100
        /*0b9e*/ 	.byte	0x08
	.zero		1


	//   ....[9]....
        /*0ba0*/ 	.word	0x00000410
        /*0ba4*/ 	.word	0x000000ff
        /*0ba8*/ 	.word	0x00038868
        /*0bac*/ 	.short	0x0100
        /*0bae*/ 	.byte	0x08
	.zero		1


	//   ....[10]....
        /*0bb0*/ 	.word	0x00000500
        /*0bb4*/ 	.word	0x000000ff
        /*0bb8*/ 	.word	0x00038870
        /*0bbc*/ 	.short	0x0100
        /*0bbe*/ 	.byte	0x06
	.zero		1


	//   ....[11]....
        /*0bc0*/ 	.word	0x00000510
        /*0bc4*/ 	.word	0x000000ff
        /*0bc8*/ 	.word	0x00038880
        /*0bcc*/ 	.short	0x0100
        /*0bce*/ 	.byte	0x06
	.zero		1


	//   ....[12]....
        /*0bd0*/ 	.word	0x00000520
        /*0bd4*/ 	.word	0x000000ff
        /*0bd8*/ 	.word	0x00038878
        /*0bdc*/ 	.short	0x0100
        /*0bde*/ 	.byte	0x06
	.zero		1


	//   ....[13]....
        /*0be0*/ 	.word	0x00000530
        /*0be4*/ 	.word	0x000000ff
        /*0be8*/ 	.word	0x00038888
        /*0bec*/ 	.short	0x0100
        /*0bee*/ 	.byte	0x06
	.zero		1


	//   ....[14]....
        /*0bf0*/ 	.word	0x00000660
        /*0bf4*/ 	.word	0x000000ff
        /*0bf8*/ 	.word	0x00038890
        /*0bfc*/ 	.short	0x0100
        /*0bfe*/ 	.byte	0x08
	.zero		1


	//   ....[15]....
        /*0c00*/ 	.word	0x00000670
        /*0c04*/ 	.word	0x000000ff
        /*0c08*/ 	.word	0x000388a0
        /*0c0c*/ 	.short	0x0100
        /*0c0e*/ 	.byte	0x08
	.zero		1


	//   ....[16]....
        /*0c10*/ 	.word	0x00000680
        /*0c14*/ 	.word	0x000000ff
        /*0c18*/ 	.word	0x00038898
        /*0c1c*/ 	.short	0x0100
        /*0c1e*/ 	.byte	0x08
	.zero		1


	//   ....[17]....
        /*0c20*/ 	.word	0x00000690
        /*0c24*/ 	.word	0x000000ff
        /*0c28*/ 	.word	0x000388a8
        /*0c2c*/ 	.short	0x0100
        /*0c2e*/ 	.byte	0x08
	.zero		1


	//   ....[18]....
        /*0c30*/ 	.word	0x000007d0
        /*0c34*/ 	.word	0x000000ff
        /*0c38*/ 	.word	0x000388b0
        /*0c3c*/ 	.short	0x0100
        /*0c3e*/ 	.byte	0x08
	.zero		1


	//   ....[19]....
        /*0c40*/ 	.word	0x000007e0
        /*0c44*/ 	.word	0x000000ff
        /*0c48*/ 	.word	0x000388c0
        /*0c4c*/ 	.short	0x0100
        /*0c4e*/ 	.byte	0x08
	.zero		1


	//   ....[20]....
        /*0c50*/ 	.word	0x000007f0
        /*0c54*/ 	.word	0x000000ff
        /*0c58*/ 	.word	0x000388b8
        /*0c5c*/ 	.short	0x0100
        /*0c5e*/ 	.byte	0x08
	.zero		1


	//   ....[21]....
        /*0c60*/ 	.word	0x00000800
        /*0c64*/ 	.word	0x000000ff
        /*0c68*/ 	.word	0x000388c8
        /*0c6c*/ 	.short	0x0100
        /*0c6e*/ 	.byte	0x08
	.zero		1


	//   ....[22]....
        /*0c70*/ 	.word	0x00001860
        /*0c74*/ 	.word	0x000000ff
        /*0c78*/ 	.word	0x00038800
        /*0c7c*/ 	.short	0x010a
        /*0c7e*/ 	.byte	0x29
	.zero		1


	//   ....[23]....
        /*0c80*/ 	.word	0x000018f0
        /*0c84*/ 	.word	0x000000ff
        /*0c88*/ 	.word	0x00038830
        /*0c8c*/ 	.short	0x010a
        /*0c8e*/ 	.byte	0x29
	.zero		1


	//   ....[24]....
        /*0c90*/ 	.word	0x00001930
        /*0c94*/ 	.word	0x000000ff
        /*0c98*/ 	.word	0x00038830
        /*0c9c*/ 	.short	0x010a
        /*0c9e*/ 	.byte	0x29
	.zero		1


	//   ....[25]....
        /*0ca0*/ 	.word	0x00002070
        /*0ca4*/ 	.word	0x000000ff
        /*0ca8*/ 	.word	0x00000000
        /*0cac*/ 	.short	0x0101
        /*0cae*/ 	.byte	0x06
	.zero		1


	//   ....[26]....
        /*0cb0*/ 	.word	0x00003b90
        /*0cb4*/ 	.word	0x000000ff
        /*0cb8*/ 	.word	0x00038850
        /*0cbc*/ 	.short	0x010a
        /*0cbe*/ 	.byte	0x29
	.zero		1


	//   ....[27]....
        /*0cc0*/ 	.word	0x00003bd0
        /*0cc4*/ 	.word	0x000000ff
        /*0cc8*/ 	.word	0x00038850
        /*0ccc*/ 	.short	0x010a
        /*0cce*/ 	.byte	0x29
	.zero		1


	//   ....[28]....
        /*0cd0*/ 	.word	0x00003eb0
        /*0cd4*/ 	.word	0x000000ff
        /*0cd8*/ 	.word	0x00000000
        /*0cdc*/ 	.short	0x0101
        /*0cde*/ 	.byte	0x06
	.zero		1


	//   ....[29]....
        /*0ce0*/ 	.word	0x00004060
        /*0ce4*/ 	.word	0x000000ff
        /*0ce8*/ 	.word	0x00038830
        /*0cec*/ 	.short	0x010a
        /*0cee*/ 	.byte	0x37
	.zero		1


	//   ....[30]....
        /*0cf0*/ 	.word	0x000040b0
        /*0cf4*/ 	.word	0x000000ff
        /*0cf8*/ 	.word	0x00038830
        /*0cfc*/ 	.short	0x010a
        /*0cfe*/ 	.byte	0x37
	.zero		1


	//   ....[31]....
        /*0d00*/ 	.word	0x000044c0
        /*0d04*/ 	.word	0x000000ff
        /*0d08*/ 	.word	0x00000000
        /*0d0c*/ 	.short	0x0101
        /*0d0e*/ 	.byte	0x06
	.zero		1


	//   ....[32]....
        /*0d10*/ 	.word	0x00006890
        /*0d14*/ 	.word	0x000000ff
        /*0d18*/ 	.word	0x00038850
        /*0d1c*/ 	.short	0x010a
        /*0d1e*/ 	.byte	0x37
	.zero		1


	//   ....[33]....
        /*0d20*/ 	.word	0x000068e0
        /*0d24*/ 	.word	0x000000ff
        /*0d28*/ 	.word	0x00038850
        /*0d2c*/ 	.short	0x010a
        /*0d2e*/ 	.byte	0x37
	.zero		1


	//   ....[34]....
        /*0d30*/ 	.word	0x00006b20
        /*0d34*/ 	.word	0x000000ff
        /*0d38*/ 	.word	0x00000000
        /*0d3c*/ 	.short	0x0101
        /*0d3e*/ 	.byte	0x37
	.zero		1


	//   ....[35]....
        /*0d40*/ 	.word	0x00006c40
        /*0d44*/ 	.word	0x000000ff
        /*0d48*/ 	.word	0x00038830
        /*0d4c*/ 	.short	0x010a
        /*0d4e*/ 	.byte	0x2b
	.zero		1


	//   ....[36]....
        /*0d50*/ 	.word	0x00006c80
        /*0d54*/ 	.word	0x000000ff
        /*0d58*/ 	.word	0x00038830
        /*0d5c*/ 	.short	0x010a
        /*0d5e*/ 	.byte	0x2b
	.zero		1


	//   ....[37]....
        /*0d60*/ 	.word	0x00006fc0
        /*0d64*/ 	.word	0x000000ff
        /*0d68*/ 	.word	0x00000000
        /*0d6c*/ 	.short	0x0101
        /*0d6e*/ 	.byte	0x06
	.zero		1


	//   ....[38]....
        /*0d70*/ 	.word	0x00008ac0
        /*0d74*/ 	.word	0x000000ff
        /*0d78*/ 	.word	0x00038850
        /*0d7c*/ 	.short	0x010a
        /*0d7e*/ 	.byte	0x2b
	.zero		1


	//   ....[39]....
        /*0d80*/ 	.word	0x00008b00
        /*0d84*/ 	.word	0x000000ff
        /*0d88*/ 	.word	0x00038850
        /*0d8c*/ 	.short	0x010a
        /*0d8e*/ 	.byte	0x2b
	.zero		1


	//   ....[40]....
        /*0d90*/ 	.word	0x00008d40
        /*0d94*/ 	.word	0x000000ff
        /*0d98*/ 	.word	0x00000000
        /*0d9c*/ 	.short	0x0101
        /*0d9e*/ 	.byte	0x2b
	.zero		1


	//   ....[41]....
        /*0da0*/ 	.word	0x0000b820
        /*0da4*/ 	.word	0x000000ff
        /*0da8*/ 	.word	0x00000000
        /*0dac*/ 	.short	0x0101
        /*0dae*/ 	.byte	0x04
	.zero		1


	//   ....[42]....
        /*0db0*/ 	.word	0x0000e790
        /*0db4*/ 	.word	0x000000ff
        /*0db8*/ 	.word	0x00038880
        /*0dbc*/ 	.short	0x010a
        /*0dbe*/ 	.byte	0x2c
	.zero		1


	//   ....[43]....
        /*0dc0*/ 	.word	0x0000ef00
        /*0dc4*/ 	.word	0x000000ff
        /*0dc8*/ 	.word	0x00038870
        /*0dcc*/ 	.short	0x0107
        /*0dce*/ 	.byte	0x2c
	.zero		1


	//   ....[44]....
        /*0dd0*/ 	.word	0x0000ef90
        /*0dd4*/ 	.word	0x000000ff
        /*0dd8*/ 	.word	0x00038870
        /*0ddc*/ 	.short	0x0101
        /*0dde*/ 	.byte	0x2c
	.zero		1


	//   ....[45]....
        /*0de0*/ 	.word	0x0000efc0
        /*0de4*/ 	.word	0x000000ff
        /*0de8*/ 	.word	0x00038840
        /*0dec*/ 	.short	0x010a
        /*0dee*/ 	.byte	0x2c
	.zero		1


	//   ....[46]....
        /*0df0*/ 	.word	0x0000f620
        /*0df4*/ 	.word	0x000000ff
        /*0df8*/ 	.word	0x00038830
        /*0dfc*/ 	.short	0x0107
        /*0dfe*/ 	.byte	0x2c
	.zero		1


	//   ....[47]....
        /*0e00*/ 	.word	0x0000f6b0
        /*0e04*/ 	.word	0x000000ff
        /*0e08*/ 	.word	0x00038830
        /*0e0c*/ 	.short	0x0101
        /*0e0e*/ 	.byte	0x2c
	.zero		1


	//   ....[48]....
        /*0e10*/ 	.word	0x000100a0
        /*0e14*/ 	.word	0x000000ff
        /*0e18*/ 	.word	0x00038800
        /*0e1c*/ 	.short	0x0107
        /*0e1e*/ 	.byte	0x2c
	.zero		1


	//   ....[49]....
        /*0e20*/ 	.word	0x000100f0
        /*0e24*/ 	.word	0x000000ff
        /*0e28*/ 	.word	0x00038800
        /*0e2c*/ 	.short	0x0101
        /*0e2e*/ 	.byte	0x2c
	.zero		1


	//   ....[50]....
        /*0e30*/ 	.word	0x00010120
        /*0e34*/ 	.word	0x000000ff
        /*0e38*/ 	.word	0x00038820
        /*0e3c*/ 	.short	0x010a
        /*0e3e*/ 	.byte	0x2c
	.zero		1


	//   ....[51]....
        /*0e40*/ 	.word	0x000104a0
        /*0e44*/ 	.word	0x00000004
        /*0e48*/ 	.word	0x00038880
        /*0e4c*/ 	.short	0x010a
        /*0e4e*/ 	.byte	0x3f
	.zero		1


	//   ....[52]....
        /*0e50*/ 	.word	0x000109e0
        /*0e54*/ 	.word	0x00000004
        /*0e58*/ 	.word	0x00038870
        /*0e5c*/ 	.short	0x0107
        /*0e5e*/ 	.byte	0x3f
	.zero		1


	//   ....[53]....
        /*0e60*/ 	.word	0x00010a70
        /*0e64*/ 	.word	0x00000004
        /*0e68*/ 	.word	0x00038870
        /*0e6c*/ 	.short	0x0101
        /*0e6e*/ 	.byte	0x3f
	.zero		1


	//   ....[54]....
        /*0e70*/ 	.word	0x00010aa0
        /*0e74*/ 	.word	0x00000004
        /*0e78*/ 	.word	0x00038840
        /*0e7c*/ 	.short	0x010a
        /*0e7e*/ 	.byte	0x3f
	.zero		1


	//   ....[55]....
        /*0e80*/ 	.word	0x00010fb0
        /*0e84*/ 	.word	0x00000004
        /*0e88*/ 	.word	0x00038830
        /*0e8c*/ 	.short	0x0107
        /*0e8e*/ 	.byte	0x3f
	.zero		1


	//   ....[56]....
        /*0e90*/ 	.word	0x00011050
        /*0e94*/ 	.word	0x00000004
        /*0e98*/ 	.word	0x00038830
        /*0e9c*/ 	.short	0x0101
        /*0e9e*/ 	.byte	0x3f
	.zero		1


	//   ....[57]....
        /*0ea0*/ 	.word	0x000110d0
        /*0ea4*/ 	.word	0x00000012
        /*0ea8*/ 	.word	0x00038870
        /*0eac*/ 	.short	0x010a
        /*0eae*/ 	.byte	0x3f
	.zero		1


	//   ....[58]....
        /*0eb0*/ 	.word	0x00011160
        /*0eb4*/ 	.word	0x00000012
        /*0eb8*/ 	.word	0x00038860
        /*0ebc*/ 	.short	0x010a
        /*0ebe*/ 	.byte	0x3f
	.zero		1


	//   ....[59]....
        /*0ec0*/ 	.word	0x000119f0
        /*0ec4*/ 	.word	0x00000012
        /*0ec8*/ 	.word	0x00038850
        /*0ecc*/ 	.short	0x0101
        /*0ece*/ 	.byte	0x3f
	.zero		1


	//   ....[60]....
        /*0ed0*/ 	.word	0x00011a90
        /*0ed4*/ 	.word	0x00000012
        /*0ed8*/ 	.word	0x00000000
        /*0edc*/ 	.short	0x0101
        /*0ede*/ 	.byte	0x3f
	.zero		1


	//   ....[61]....
        /*0ee0*/ 	.word	0x00011b60
        /*0ee4*/ 	.word	0x00000012
        /*0ee8*/ 	.word	0x00038870
        /*0eec*/ 	.short	0x010a
        /*0eee*/ 	.byte	0x3f
	.zero		1


	//   ....[62]....
        /*0ef0*/ 	.word	0x00011c00
        /*0ef4*/ 	.word	0x00000012
        /*0ef8*/ 	.word	0x00038860
        /*0efc*/ 	.short	0x010a
        /*0efe*/ 	.byte	0x3f
	.zero		1


	//   ....[63]....
        /*0f00*/ 	.word	0x00012470
        /*0f04*/ 	.word	0x00000012
        /*0f08*/ 	.word	0x00038850
        /*0f0c*/ 	.short	0x0101
        /*0f0e*/ 	.byte	0x3f
	.zero		1


	//   ....[64]....
        /*0f10*/ 	.word	0x00012540
        /*0f14*/ 	.word	0x00000012
        /*0f18*/ 	.word	0x00000000
        /*0f1c*/ 	.short	0x0101
        /*0f1e*/ 	.byte	0x3f
	.zero		1


	//   ....[65]....
        /*0f20*/ 	.word	0x00012590
        /*0f24*/ 	.word	0x00000005
        /*0f28*/ 	.word	0x00038820
        /*0f2c*/ 	.short	0x010a
        /*0f2e*/ 	.byte	0x3f
	.zero		1


	//   ....[66]....
        /*0f30*/ 	.word	0x000126b0
        /*0f34*/ 	.word	0x00000004
        /*0f38*/ 	.word	0x00038840
        /*0f3c*/ 	.short	0x010a
        /*0f3e*/ 	.byte	0x3f
	.zero		1


	//   ....[67]....
        /*0f40*/ 	.word	0x00012750
        /*0f44*/ 	.word	0x00000005
        /*0f48*/ 	.word	0x00038840
        /*0f4c*/ 	.short	0x010a
        /*0f4e*/ 	.byte	0x3f
	.zero		1


	//   ....[68]....
        /*0f50*/ 	.word	0x00012790
        /*0f54*/ 	.word	0x00000004
        /*0f58*/ 	.word	0x00038860
        /*0f5c*/ 	.short	0x010a
        /*0f5e*/ 	.byte	0x3f
	.zero		1


	//   ....[69]....
        /*0f60*/ 	.word	0x000127d0
        /*0f64*/ 	.word	0x00000005
        /*0f68*/ 	.word	0x00038860
        /*0f6c*/ 	.short	0x010a
        /*0f6e*/ 	.byte	0x3f
	.zero		1


	//   ....[70]....
        /*0f70*/ 	.word	0x00012810
        /*0f74*/ 	.word	0x00000004
        /*0f78*/ 	.word	0x00038880
        /*0f7c*/ 	.short	0x010a
        /*0f7e*/ 	.byte	0x3f
	.zero		1


	//   ....[71]....
        /*0f80*/ 	.word	0x00012850
        /*0f84*/ 	.word	0x00000005
        /*0f88*/ 	.word	0x00038880
        /*0f8c*/ 	.short	0x010a
        /*0f8e*/ 	.byte	0x3f
	.zero		1


	//   ....[72]....
        /*0f90*/ 	.word	0x000128c0
        /*0f94*/ 	.word	0x00000003
        /*0f98*/ 	.word	0x00038800
        /*0f9c*/ 	.short	0x010a
        /*0f9e*/ 	.byte	0x3f
	.zero		1


	//   ....[73]....
        /*0fa0*/ 	.word	0x00012920
        /*0fa4*/ 	.word	0x00000003
        /*0fa8*/ 	.word	0x00038830
        /*0fac*/ 	.short	0x010a
        /*0fae*/ 	.byte	0x3f
	.zero		1


	//   ....[74]....
        /*0fb0*/ 	.word	0x00012980
        /*0fb4*/ 	.word	0x00000009
        /*0fb8*/ 	.word	0x00038850
        /*0fbc*/ 	.short	0x010a
        /*0fbe*/ 	.byte	0x3f
	.zero		1


	//   ....[75]....
        /*0fc0*/ 	.word	0x000129f0
        /*0fc4*/ 	.word	0x00000000
        /*0fc8*/ 	.word	0x00038830
        /*0fcc*/ 	.short	0x010a
        /*0fce*/ 	.byte	0x3f
	.zero		1


	//   ....[76]....
        /*0fd0*/ 	.word	0x00012a60
        /*0fd4*/ 	.word	0x00000008
        /*0fd8*/ 	.word	0x00038850
        /*0fdc*/ 	.short	0x010a
        /*0fde*/ 	.byte	0x3f
	.zero		1


	//   ....[77]....
        /*0fe0*/ 	.word	0x00012ac0
        /*0fe4*/ 	.word	0x00000000
        /*0fe8*/ 	.word	0x00038830
        /*0fec*/ 	.short	0x010a
        /*0fee*/ 	.byte	0x3f
	.zero		1


	//   ....[78]....
        /*0ff0*/ 	.word	0x00012b20
        /*0ff4*/ 	.word	0x00000006
        /*0ff8*/ 	.word	0x00038850
        /*0ffc*/ 	.short	0x010a
        /*0ffe*/ 	.byte	0x3f
	.zero		1


	//   ....[79]....
        /*1000*/ 	.word	0x00012bf0
        /*1004*/ 	.word	0x00000017
        /*1008*/ 	.word	0x00038880
        /*100c*/ 	.short	0x010a
        /*100e*/ 	.byte	0x3f
	.zero		1


	//   ....[80]....
        /*1010*/ 	.word	0x000136f0
        /*1014*/ 	.word	0x00000017
        /*1018*/ 	.word	0x00038840
        /*101c*/ 	.short	0x010a
        /*101e*/ 	.byte	0x3f
	.zero		1


	//   ....[81]....
        /*1020*/ 	.word	0x00014b70
        /*1024*/ 	.word	0x00000017
        /*1028*/ 	.word	0x00038820
        /*102c*/ 	.short	0x010a
        /*102e*/ 	.byte	0x3f
	.zero		1


	//   ....[82]....
        /*1030*/ 	.word	0x00014bc0
        /*1034*/ 	.word	0x00000004
        /*1038*/ 	.word	0x00038880
        /*103c*/ 	.short	0x010a
        /*103e*/ 	.byte	0x3f
	.zero		1


	//   ....[83]....
        /*1040*/ 	.word	0x000154b0
        /*1044*/ 	.word	0x00000004
        /*1048*/ 	.word	0x00038840
        /*104c*/ 	.short	0x010a
        /*104e*/ 	.byte	0x3f
	.zero		1


	//   ....[84]....
        /*1050*/ 	.word	0x00015e10
        /*1054*/ 	.word	0x00000012
        /*1058*/ 	.word	0x00038870
        /*105c*/ 	.short	0x010a
        /*105e*/ 	.byte	0x3f
	.zero		1


	//   ....[85]....
        /*1060*/ 	.word	0x00015e60
        /*1064*/ 	.word	0x00000012
        /*1068*/ 	.word	0x00038860
        /*106c*/ 	.short	0x010a
        /*106e*/ 	.byte	0x3f
	.zero		1


	//   ....[86]....
        /*1070*/ 	.word	0x00015eb0
        /*1074*/ 	.word	0x00000012
        /*1078*/ 	.word	0x00038870
        /*107c*/ 	.short	0x010a
        /*107e*/ 	.byte	0x3f
	.zero		1


	//   ....[87]....
        /*1080*/ 	.word	0x00015f00
        /*1084*/ 	.word	0x00000012
        /*1088*/ 	.word	0x00038860
        /*108c*/ 	.short	0x010a
        /*108e*/ 	.byte	0x3f
	.zero		1


	//   ....[88]....
        /*1090*/ 	.word	0x00015f50
        /*1094*/ 	.word	0x00000005
        /*1098*/ 	.word	0x00038820
        /*109c*/ 	.short	0x010a
        /*109e*/ 	.byte	0x3f
	.zero		1


	//   ....[89]....
        /*10a0*/ 	.word	0x00015fa0
        /*10a4*/ 	.word	0x00000004
        /*10a8*/ 	.word	0x00038840
        /*10ac*/ 	.short	0x010a
        /*10ae*/ 	.byte	0x3f
	.zero		1


	//   ....[90]....
        /*10b0*/ 	.word	0x00015ff0
        /*10b4*/ 	.word	0x00000005
        /*10b8*/ 	.word	0x00038840
        /*10bc*/ 	.short	0x010a
        /*10be*/ 	.byte	0x3f
	.zero		1


	//   ....[91]....
        /*10c0*/ 	.word	0x00016040
        /*10c4*/ 	.word	0x00000004
        /*10c8*/ 	.word	0x00038860
        /*10cc*/ 	.short	0x010a
        /*10ce*/ 	.byte	0x3f
	.zero		1


	//   ....[92]....
        /*10d0*/ 	.word	0x00016090
        /*10d4*/ 	.word	0x00000005
        /*10d8*/ 	.word	0x00038860
        /*10dc*/ 	.short	0x010a
        /*10de*/ 	.byte	0x3f
	.zero		1


	//   ....[93]....
        /*10e0*/ 	.word	0x000160e0
        /*10e4*/ 	.word	0x00000004
        /*10e8*/ 	.word	0x00038880
        /*10ec*/ 	.short	0x010a
        /*10ee*/ 	.byte	0x3f
	.zero		1


	//----- nvinfo : EIATTR_NUM_MBARRIERS
	.align		4
.L_518:
        /*10f0*/ 	.byte	0x03, 0x38
        /*10f2*/ 	.short	0x0016


	//----- nvinfo : EIATTR_EXIT_INSTR_OFFSETS
	.align		4
        /*10f4*/ 	.byte	0x04, 0x1c
        /*10f6*/ 	.short	(.L_520 - .L_519)


	//   ....[0]....
.L_519:
        /*10f8*/ 	.word	0x000128a0


	//----- nvinfo : EIATTR_MAX_THREADS
	.align		4
.L_520:
        /*10fc*/ 	.byte	0x04, 0x05
        /*10fe*/ 	.short	(.L_522 - .L_521)
.L_521:
        /*1100*/ 	.word	0x00000180
        /*1104*/ 	.word	0x00000001
        /*1108*/ 	.word	0x00000001


	//----- nvinfo : EIATTR_CRS_STACK_SIZE
	.align		4
.L_522:
        /*110c*/ 	.byte	0x04, 0x1e
        /*110e*/ 	.short	(.L_524 - .L_523)
.L_523:
        /*1110*/ 	.word	0x00000000


	//----- nvinfo : EIATTR_CBANK_PARAM_SIZE
	.align		4
.L_524:
        /*1114*/ 	.byte	0x03, 0x19
        /*1116*/ 	.short	0x0a70


	//----- nvinfo : EIATTR_PARAM_CBANK
	.align		4
        /*1118*/ 	.byte	0x04, 0x0a
        /*111a*/ 	.short	(.L_526 - .L_525)
	.align		4
.L_525:
        /*111c*/ 	.word	index@(.nv.constant0._ZN7cutlass13device_kernelIN5flash11enable_sm90INS1_16FlashAttnFwdSm90INS1_25CollectiveMainloopFwdSm90ILi2EN4cute5tupleIJNS5_1CILi1EEES8_S8_EEENS6_IJNS7_ILi128EEESA_NS7_ILi256EEEEEELi256ENS_12float_e4m3_tEfNS_4arch4Sm90ELb1ELb0ELb0ELb0ELb1ELb0ELb0ELb1ELb0ELb1ELb1ELb0EEENS1_21CollectiveEpilogueFwdINS6_IJSA_SB_SA_EEES9_NS_10bfloat16_tESF_Li256ELb0ELb1ELb1ELb1EEENS1_19SingleTileSchedulerILb0ELb1ELb1ELi128EEEEEEEEEvNT_6ParamsE)
        /*1120*/ 	.short	0x0210
        /*1122*/ 	.short	0x0a70


	//----- nvinfo : EIATTR_SW_WAR
	.align		4
.L_526:
        /*1124*/ 	.byte	0x04, 0x36
        /*1126*/ 	.short	(.L_528 - .L_527)
.L_527:
        /*1128*/ 	.word	0x00000008
.L_528:


//--------------------- .nv.info._ZN7cutlass13device_kernelIN5flash11enable_sm90INS1_16FlashAttnFwdSm90INS1_25CollectiveMainloopFwdSm90ILi2EN4cute5tupleIJNS5_1CILi1EEES8_S8_EEENS6_IJNS7_ILi128EEESA_NS7_ILi256EEEEEELi256ENS_12float_e4m3_tEfNS_4arch4Sm90ELb1ELb0ELb0ELb1ELb1ELb0ELb0ELb1ELb0ELb1ELb1ELb0EEENS1_21CollectiveEpilogueFwdINS6_IJSA_SB_SA_EEES9_NS_10bfloat16_tESF_Li256ELb1ELb1ELb1ELb1EEENS1_36VarlenDynamicPersistentTileSchedulerILi128ELi128ELi256ELi128ELb1ELb1ELb1ELb1ELb1ELb1EEEEEEEEEvNT_6ParamsE --------------------------
	.section	.nv.info._ZN7cutlass13device_kernelIN5flash11enable_sm90INS1_16FlashAttnFwdSm90INS1_25CollectiveMainloopFwdSm90ILi2EN4cute5tupleIJNS5_1CILi1EEES8_S8_EEENS6_IJNS7_ILi128EEESA_NS7_ILi256EEEEEELi256ENS_12float_e4m3_tEfNS_4arch4Sm90ELb1ELb0ELb0ELb1ELb1ELb0ELb0ELb1ELb0ELb1ELb1ELb0EEENS1_21CollectiveEpilogueFwdINS6_IJSA_SB_SA_EEES9_NS_10bfloat16_tESF_Li256ELb1ELb1ELb1ELb1EEENS1_36VarlenDynamicPersistentTileSchedulerILi128ELi128ELi256ELi128ELb1ELb1ELb1ELb1ELb1ELb1EEEEEEEEEvNT_6ParamsE,"",@"SHT_CUDA_INFO"
	.sectionflags	@""
	.align	4


	//----- nvinfo : EIATTR_CUDA_API_VERSION
	.align		4
        /*0000*/ 	.byte	0x04, 0x37
        /*0002*/ 	.short	(.L_530 - .L_529)
.L_529:
        /*0004*/ 	.word	0x00000082


	//----- nvinfo : EIATTR_KPARAM_INFO
	.align		4
.L_530:
        /*0008*/ 	.byte	0x04, 0x17
        /*000a*/ 	.short	(.L_532 - .L_531)
.L_531:
        /*000c*/ 	.word	0x00000000
        /*0010*/ 	.short	0x0000
        /*0012*/ 	.short	0x0070
        /*0014*/ 	.byte	0x00, 0xf0, 0x01, 0x2a


	//----- nvinfo : EIATTR_SPARSE_MMA_MASK
	.align		4
.L_532:
        /*0018*/ 	.byte	0x03, 0x50
        /*001a*/ 	.short	0x0000


	//----- nvinfo : EIATTR_MAXREG_COUNT
	.align		4
        /*001c*/ 	.byte	0x03, 0x1b
        /*001e*/ 	.short	0x00a8


	//----- nvinfo : EIATTR_NUM_BARRIERS
	.align		4
        /*0020*/ 	.byte	0x02, 0x4c
        /*0022*/ 	.byte	0x10
	.zero		1


	//----- nvinfo : EIATTR_EXTERNS
	.align		4
        /*0024*/ 	.byte	0x04, 0x0f
        /*0026*/ 	.short	(.L_534 - .L_533)


	//   ....[0]....
	.align		4
.L_533:
        /*0028*/ 	.word	index@(__assertfail)


	//----- nvinfo : EIATTR_ANNOTATIONS
	.align		4
.L_534:
        /*002c*/ 	.byte	0x04, 0x55
        /*002e*/ 	.short	(.L_536 - .L_535)


	//   ....[0]....
.L_535:
        /* <DEDUP_REMOVED lines=15> */


	//----- nvinfo : EIATTR_MERCURY_ISA_VERSION
	.align		4
.L_536:
        /*0108*/ 	.byte	0x03, 0x5f
        /*010a*/ 	.short	0x0101


	//----- nvinfo : EIATTR_UNUSED_LOAD_BYTE_OFFSET
	.align		4
        /*010c*/ 	.byte	0x04, 0x44
        /*010e*/ 	.short	(.L_538 - .L_537)


	//   ....[0]....
.L_537:
        /*0110*/ 	.word	0x00000980
        /*0114*/ 	.word	0x0000fff0


	//   ....[1]....
        /*0118*/ 	.word	0x0000a2e0
        /*011c*/ 	.word	0x0000fff0


	//----- nvinfo : EIATTR_INT_WARP_WIDE_INSTR_OFFSETS
	.align		4
.L_538:
        /*0120*/ 	.byte	0x04, 0x31
        /*0122*/ 	.short	(.L_540 - .L_539)


	//   ....[0]....
.L_539:
        /*0124*/ 	.word	0x000000c0


	//   ....[1]....
        /*0128*/ 	.word	0x000000d0


	//   ....[2]....
        /*012c*/ 	.word	0x00000170


	//   ....[3]....
        /*0130*/ 	.word	0x000120a0


	//   ....[4]....
        /*0134*/ 	.word	0x00012130


	//   ....[5]....
        /*0138*/ 	.word	0x00016130


	//   ....[6]....
        /*013c*/ 	.word	0x000161c0


	//----- nvinfo : EIATTR_COOP_GROUP_MASK_REGIDS
	.align		4
.L_540:
        /*0140*/ 	.byte	0x04, 0x29
        /*0142*/ 	.short	(.L_542 - .L_541)


	//   ....[0]....
.L_541:
        /*0144*/ 	.word	0xffffffff


	//   ....[1]....
        /*0148*/ 	.word	0xffffffff


	//   ....[2]....
        /*014c*/ 	.word	0xffffffff


	//   ....[3]....
        /*0150*/ 	.word	0xffffffff


	//   ....[4]....
        /*0154*/ 	.word	0xffffffff


	//   ....[5]....
        /*0158*/ 	.word	0xffffffff


	//   ....[6]....
        /*015c*/ 	.word	0xffffffff


	//   ....[7]....
        /*0160*/ 	.word	0xffffffff


	//   ....[8]....
        /*0164*/ 	.word	0xffffffff


	//   ....[9]....
        /*0168*/ 	.word	0xffffffff


	//   ....[10]....
        /*016c*/ 	.word	0xffffffff


	//   ....[11]....
        /*0170*/ 	.word	0xffffffff


	//   ....[12]....
        /*0174*/ 	.word	0xffffffff


	//   ....[13]....
        /*0178*/ 	.word	0xffffffff


	//   ....[14]....
        /*017c*/ 	.word	0xffffffff


	//   ....[15]....
        /*0180*/ 	.word	0xffffffff


	//   ....[16]....
        /*0184*/ 	.word	0xffffffff


	//   ....[17]....
        /*0188*/ 	.word	0xffffffff


	//   ....[18]....
        /*018c*/ 	.word	0xffffffff


	//   ....[19]....
        /*0190*/ 	.word	0xffffffff


	//   ....[20]....
        /*0194*/ 	.word	0xffffffff


	//   ....[21]....
        /*0198*/ 	.word	0xffffffff


	//   ....[22]....
        /*019c*/ 	.word	0xffffffff


	//   ....[23]....
        /*01a0*/ 	.word	0xffffffff


	//   ....[24]....
        /*01a4*/ 	.word	0xffffffff


	//   ....[25]....
        /*01a8*/ 	.word	0xffffffff


	//   ....[26]....
        /*01ac*/ 	.word	0xffffffff


	//   ....[27]....
        /*01b0*/ 	.word	0xffffffff


	//   ....[28]....
        /*01b4*/ 	.word	0xffffffff


	//   ....[29]....
        /*01b8*/ 	.word	0xffffffff


	//   ....[30]....
        /*01bc*/ 	.word	0xffffffff


	//   ....[31]....
        /*01c0*/ 	.word	0xffffffff


	//   ....[32]....
        /*01c4*/ 	.word	0xffffffff


	//   ....[33]....
        /*01c8*/ 	.word	0xffffffff


	//   ....[34]....
        /*01cc*/ 	.word	0xffffffff


	//   ....[35]....
        /*01d0*/ 	.word	0xffffffff


	//   ....[36]....
        /*01d4*/ 	.word	0xffffffff


	//   ....[37]....
        /*01d8*/ 	.word	0xffffffff


	//   ....[38]....
        /*01dc*/ 	.word	0xffffffff


	//   ....[39]....
        /*01e0*/ 	.word	0xffffffff


	//   ....[40]....
        /*01e4*/ 	.word	0xffffffff


	//   ....[41]....
        /*01e8*/ 	.word	0xffffffff


	//   ....[42]....
        /*01ec*/ 	.word	0xffffffff


	//   ....[43]....
        /*01f0*/ 	.word	0xffffffff


	//   ....[44]....
        /*01f4*/ 	.word	0xffffffff


	//   ....[45]....
        /*01f8*/ 	.word	0xffffffff


	//   ....[46]....
        /*01fc*/ 	.word	0xffffffff


	//   ....[47]....
        /*0200*/ 	.word	0xffffffff


	//   ....[48]....
        /*0204*/ 	.word	0xffffffff


	//   ....[49]....
        /*0208*/ 	.word	0xffffffff


	//   ....[50]....
        /*020c*/ 	.word	0xffffffff


	//   ....[51]....
        /*0210*/ 	.word	0xffffffff


	//   ....[52]....
        /*0214*/ 	.word	0xffffffff


	//   ....[53]....
        /*0218*/ 	.word	0xffffffff


	//   ....[54]....
        /*021c*/ 	.word	0xffffffff


	//   ....[55]....
        /*0220*/ 	.word	0xffffffff


	//   ....[56]....
        /*0224*/ 	.word	0xffffffff


	//   ....[57]....
        /*0228*/ 	.word	0xffffffff


	//   ....[58]....
        /*022c*/ 	.word	0xffffffff


	//   ....[59]....
        /*0230*/ 	.word	0xffffffff


	//   ....[60]....
        /*0234*/ 	.word	0xffffffff


	//   ....[61]....
        /*0238*/ 	.word	0xffffffff


	//   ....[62]....
        /*023c*/ 	.word	0xffffffff


	//   ....[63]....
        /*0240*/ 	.word	0xffffffff


	//   ....[64]....
        /*0244*/ 	.word	0xffffffff


	//   ....[65]....
        /*0248*/ 	.word	0xffffffff


	//   ....[66]....
        /*024c*/ 	.word	0xffffffff


	//   ....[67]....
        /*0250*/ 	.word	0xffffffff


	//   ....[68]....
        /*0254*/ 	.word	0xffffffff


	//   ....[69]....
        /*0258*/ 	.word	0xffffffff


	//   ....[70]....
        /*025c*/ 	.word	0xffffffff


	//   ....[71]....
        /*0260*/ 	.word	0xffffffff


	//   ....[72]....
        /*0264*/ 	.word	0xffffffff


	//   ....[73]....
        /*0268*/ 	.word	0xffffffff


	//   ....[74]....
        /*026c*/ 	.word	0xffffffff


	//   ....[75]....
        /*0270*/ 	.word	0xffffffff


	//   ....[76]....
        /*0274*/ 	.word	0xffffffff


	//   ....[77]....
        /*0278*/ 	.word	0xffffffff


	//   ....[78]....
        /*027c*/ 	.word	0xffffffff


	//   ....[79]....
        /*0280*/ 	.word	0xffffffff


	//   ....[80]....
        /*0284*/ 	.word	0xffffffff


	//   ....[81]....
        /*0288*/ 	.word	0xffffffff


	//   ....[82]....
        /*028c*/ 	.word	0xffffffff


	//   ....[83]....
        /*0290*/ 	.word	0xffffffff


	//   ....[84]....
        /*0294*/ 	.word	0xffffffff


	//   ....[85]....
        /*0298*/ 	.word	0xffffffff


	//   ....[86]....
        /*029c*/ 	.word	0xffffffff


	//   ....[87]....
        /*02a0*/ 	.word	0xffffffff


	//   ....[88]....
        /*02a4*/ 	.word	0xffffffff


	//   ....[89]....
        /*02a8*/ 	.word	0xffffffff


	//   ....[90]....
        /*02ac*/ 	.word	0xffffffff


	//   ....[91]....
        /*02b0*/ 	.word	0xffffffff


	//   ....[92]....
        /*02b4*/ 	.word	0xffffffff


	//   ....[93]....
        /*02b8*/ 	.word	0xffffffff


	//   ....[94]....
        /*02bc*/ 	.word	0xffffffff


	//   ....[95]....
        /*02c0*/ 	.word	0xffffffff


	//   ....[96]....
        /*02c4*/ 	.word	0xffffffff


	//   ....[97]....
        /*02c8*/ 	.word	0xffffffff


	//   ....[98]....
        /*02cc*/ 	.word	0xffffffff


	//   ....[99]....
        /*02d0*/ 	.word	0xffffffff


	//   ....[100]....
        /*02d4*/ 	.word	0xffffffff


	//   ....[101]....
        /*02d8*/ 	.word	0xffffffff


	//   ....[102]....
        /*02dc*/ 	.word	0xffffffff


	//   ....[103]....
        /*02e0*/ 	.word	0xffffffff


	//   ....[104]....
        /*02e4*/ 	.word	0xffffffff


	//   ....[105]....
        /*02e8*/ 	.word	0xffffffff


	//   ....[106]....
        /*02ec*/ 	.word	0xffffffff


	//   ....[107]....
        /*02f0*/ 	.word	0xffffffff


	//   ....[108]....
        /*02f4*/ 	.word	0xffffffff


	//   ....[109]....
        /*02f8*/ 	.word	0xffffffff


	//   ....[110]....
        /*02fc*/ 	.word	0xffffffff


	//   ....[111]....
        /*0300*/ 	.word	0xffffffff


	//   ....[112]....
        /*0304*/ 	.word	0xffffffff


	//   ....[113]....
        /*0308*/ 	.word	0xffffffff


	//   ....[114]....
        /*030c*/ 	.word	0xffffffff


	//   ....[115]....
        /*0310*/ 	.word	0xffffffff


	//   ....[116]....
        /*0314*/ 	.word	0xffffffff


	//   ....[117]....
        /*0318*/ 	.word	0xffffffff


	//   ....[118]....
        /*031c*/ 	.word	0xffffffff


	//   ....[119]....
        /*0320*/ 	.word	0xffffffff


	//   ....[120]....
        /*0324*/ 	.word	0xffffffff


	//   ....[121]....
        /*0328*/ 	.word	0xffffffff


	//   ....[122]....
        /*032c*/ 	.word	0xffffffff


	//   ....[123]....
        /*0330*/ 	.word	0xffffffff


	//   ....[124]....
        /*0334*/ 	.word	0xffffffff


	//   ....[125]....
        /*0338*/ 	.word	0xffffffff


	//   ....[126]....
        /*033c*/ 	.word	0xffffffff


	//   ....[127]....
        /*0340*/ 	.word	0xffffffff


	//   ....[128]....
        /*0344*/ 	.word	0xffffffff


	//   ....[129]....
        /*0348*/ 	.word	0xffffffff


	//   ....[130]....
        /*034c*/ 	.word	0xffffffff


	//   ....[131]....
        /*0350*/ 	.word	0xffffffff


	//   ....[132]....
        /*0354*/ 	.word	0xffffffff


	//   ....[133]....
        /*0358*/ 	.word	0xffffffff


	//   ....[134]....
        /*035c*/ 	.word	0xffffffff


	//   ....[135]....
        /*0360*/ 	.word	0xffffffff


	//   ....[136]....
        /*0364*/ 	.word	0xffffffff


	//   ....[137]....
        /*0368*/ 	.word	0xffffffff


	//   ....[138]....
        /*036c*/ 	.word	0xffffffff


	//   ....[139]....
        /*0370*/ 	.word	0xffffffff


	//   ....[140]....
        /*0374*/ 	.word	0xffffffff


	//   ....[141]....
        /*0378*/ 	.word	0xffffffff


	//   ....[142]....
        /*037c*/ 	.word	0xffffffff


	//   ....[143]....
        /*0380*/ 	.word	0xffffffff


	//   ....[144]....
        /*0384*/ 	.word	0xffffffff


	//   ....[145]....
        /*0388*/ 	.word	0xffffffff


	//   ....[146]....
        /*038c*/ 	.word	0xffffffff


	//   ....[147]....
        /*0390*/ 	.word	0xffffffff


	//   ....[148]....
        /*0394*/ 	.word	0xffffffff


	//   ....[149]....
        /*0398*/ 	.word	0xffffffff


	//   ....[150]....
        /*039c*/ 	.word	0xffffffff


	//   ....[151]....
        /*03a0*/ 	.word	0xffffffff


	//   ....[152]....
        /*03a4*/ 	.word	0xffffffff


	//   ....[153]....
        /*03a8*/ 	.word	0xffffffff


	//   ....[154]....
        /*03ac*/ 	.word	0xffffffff


	//   ....[155]....
        /*03b0*/ 	.word	0xffffffff


	//   ....[156]....
        /*03b4*/ 	.word	0xffffffff


	//   ....[157]....
        /*03b8*/ 	.word	0xffffffff


	//   ....[158]....
        /*03bc*/ 	.word	0xffffffff


	//   ....[159]....
        /*03c0*/ 	.word	0xffffffff


	//   ....[160]....
        /*03c4*/ 	.word	0xffffffff


	//   ....[161]....
        /*03c8*/ 	.word	0xffffffff


	//   ....[162]....
        /*03cc*/ 	.word	0xffffffff


	//   ....[163]....
        /*03d0*/ 	.word	0xffffffff


	//   ....[164]....
        /*03d4*/ 	.word	0xffffffff


	//   ....[165]....
        /*03d8*/ 	.word	0xffffffff


	//   ....[166]....
        /*03dc*/ 	.word	0xffffffff


	//   ....[167]....
        /*03e0*/ 	.word	0xffffffff


	//   ....[168]....
        /*03e4*/ 	.word	0xffffffff


	//   ....[169]....
        /*03e8*/ 	.word	0xffffffff


	//   ....[170]....
        /*03ec*/ 	.word	0xffffffff


	//   ....[171]....
        /*03f0*/ 	.word	0xffffffff


	//   ....[172]....
        /*03f4*/ 	.word	0xffffffff


	//   ....[173]....
        /*03f8*/ 	.word	0xffffffff


	//   ....[174]....
        /*03fc*/ 	.word	0xffffffff


	//   ....[175]....
        /*0400*/ 	.word	0xffffffff


	//   ....[176]....
        /*0404*/ 	.word	0xffffffff


	//   ....[177]....
        /*0408*/ 	.word	0xffffffff


	//   ....[178]....
        /*040c*/ 	.word	0xffffffff


	//   ....[179]....
        /*0410*/ 	.word	0xffffffff


	//   ....[180]....
        /*0414*/ 	.word	0xffffffff


	//   ....[181]....
        /*0418*/ 	.word	0xffffffff


	//   ....[182]....
        /*041c*/ 	.word	0xffffffff


	//   ....[183]....
        /*0420*/ 	.word	0xffffffff


	//   ....[184]....
        /*0424*/ 	.word	0xffffffff


	//   ....[185]....
        /*0428*/ 	.word	0xffffffff


	//   ....[186]....
        /*042c*/ 	.word	0xffffffff


	//   ....[187]....
        /*0430*/ 	.word	0xffffffff


	//   ....[188]....
        /*0434*/ 	.word	0xffffffff


	//   ....[189]....
        /*0438*/ 	.word	0xffffffff


	//   ....[190]....
        /*043c*/ 	.word	0xffffffff


	//   ....[191]....
        /*0440*/ 	.word	0xffffffff


	//   ....[192]....
        /*0444*/ 	.word	0xffffffff


	//   ....[193]....
        /*0448*/ 	.word	0xffffffff


	//   ....[194]....
        /*044c*/ 	.word	0xffffffff


	//   ....[195]....
        /*0450*/ 	.word	0xffffffff


	//   ....[196]....
        /*0454*/ 	.word	0xffffffff


	//   ....[197]....
        /*0458*/ 	.word	0xffffffff


	//   ....[198]....
        /*045c*/ 	.word	0xffffffff


	//   ....[199]....
        /*0460*/ 	.word	0xffffffff


	//   ....[200]....
        /*0464*/ 	.word	0xffffffff


	//   ....[201]....
        /*0468*/ 	.word	0xffffffff


	//   ....[202]....
        /*046c*/ 	.word	0xffffffff


	//   ....[203]....
        /*0470*/ 	.word	0xffffffff


	//   ....[204]....
        /*0474*/ 	.word	0xffffffff


	//   ....[205]....
        /*0478*/ 	.word	0xffffffff


	//   ....[206]....
        /*047c*/ 	.word	0xffffffff


	//   ....[207]....
        /*0480*/ 	.word	0xffffffff


	//   ....[208]....
        /*0484*/ 	.word	0xffffffff


	//   ....[209]....
        /*0488*/ 	.word	0xffffffff


	//   ....[210]....
        /*048c*/ 	.word	0xffffffff


	//   ....[211]....
        /*0490*/ 	.word	0xffffffff


	//   ....[212]....
        /*0494*/ 	.word	0xffffffff


	//   ....[213]....
        /*0498*/ 	.word	0xffffffff


	//   ....[214]....
        /*049c*/ 	.word	0xffffffff


	//   ....[215]....
        /*04a0*/ 	.word	0xffffffff


	//   ....[216]....
        /*04a4*/ 	.word	0xffffffff


	//   ....[217]....
        /*04a8*/ 	.word	0xffffffff


	//   ....[218]....
        /*04ac*/ 	.word	0xffffffff


	//   ....[219]....
        /*04b0*/ 	.word	0xffffffff


	//   ....[220]....
        /*04b4*/ 	.word	0xffffffff


	//   ....[221]....
        /*04b8*/ 	.word	0xffffffff


	//   ....[222]....
        /*04bc*/ 	.word	0xffffffff


	//   ....[223]....
        /*04c0*/ 	.word	0xffffffff


	//   ....[224]....
        /*04c4*/ 	.word	0xffffffff


	//   ....[225]....
        /*04c8*/ 	.word	0xffffffff


	//   ....[226]....
        /*04cc*/ 	.word	0xffffffff


	//   ....[227]....
        /*04d0*/ 	.word	0xffffffff


	//   ....[228]....
        /*04d4*/ 	.word	0xffffffff


	//   ....[229]....
        /*04d8*/ 	.word	0xffffffff


	//   ....[230]....
        /*04dc*/ 	.word	0xffffffff


	//   ....[231]....
        /*04e0*/ 	.word	0xffffffff


	//   ....[232]....
        /*04e4*/ 	.word	0xffffffff


	//   ....[233]....
        /*04e8*/ 	.word	0xffffffff


	//   ....[234]....
        /*04ec*/ 	.word	0xffffffff


	//   ....[235]....
        /*04f0*/ 	.word	0xffffffff


	//   ....[236]....
        /*04f4*/ 	.word	0xffffffff


	//   ....[237]....
        /*04f8*/ 	.word	0xffffffff


	//   ....[238]....
        /*04fc*/ 	.word	0xffffffff


	//   ....[239]....
        /*0500*/ 	.word	0xffffffff


	//   ....[240]....
        /*0504*/ 	.word	0xffffffff


	//   ....[241]....
        /*0508*/ 	.word	0xffffffff


	//   ....[242]....
        /*050c*/ 	.word	0xffffffff


	//   ....[243]....
        /*0510*/ 	.word	0xffffffff


	//   ....[244]....
        /*0514*/ 	.word	0xffffffff


	//   ....[245]....
        /*0518*/ 	.word	0xffffffff


	//   ....[246]....
        /*051c*/ 	.word	0xffffffff


	//   ....[247]....
        /*0520*/ 	.word	0xffffffff


	//   ....[248]....
        /*0524*/ 	.word	0xffffffff


	//   ....[249]....
        /*0528*/ 	.word	0xffffffff


	//   ....[250]....
        /*052c*/ 	.word	0xffffffff


	//   ....[251]....
        /*0530*/ 	.word	0xffffffff


	//   ....[252]....
        /*0534*/ 	.word	0xffffffff


	//   ....[253]....
        /*0538*/ 	.word	0xffffffff


	//   ....[254]....
        /*053c*/ 	.word	0xffffffff


	//   ....[255]....
        /*0540*/ 	.word	0xffffffff


	//   ....[0]....
        /*0544*/ 	.word	0xffffffff


	//   ....[1]....
        /*0548*/ 	.word	0xffffffff


	//   ....[2]....
        /*054c*/ 	.word	0xffffffff


	//   ....[3]....
        /*0550*/ 	.word	0xffffffff


	//   ....[4]....
        /*0554*/ 	.word	0xffffffff


	//   ....[5]....
        /*0558*/ 	.word	0xffffffff


	//   ....[6]....
        /*055c*/ 	.word	0xffffffff


	//   ....[7]....
        /*0560*/ 	.word	0xffffffff


	//   ....[8]....
        /*0564*/ 	.word	0xffffffff


	//   ....[9]....
        /*0568*/ 	.word	0xffffffff


	//   ....[10]....
        /*056c*/ 	.word	0xffffffff


	//   ....[11]....
        /*0570*/ 	.word	0xffffffff


	//   ....[12]....
        /*0574*/ 	.word	0xffffffff


	//   ....[13]....
        /*0578*/ 	.word	0xffffffff


	//   ....[14]....
        /*057c*/ 	.word	0xffffffff


	//   ....[15]....
        /*0580*/ 	.word	0xffffffff


	//   ....[16]....
        /*0584*/ 	.word	0xffffffff


	//   ....[17]....
        /*0588*/ 	.word	0xffffffff


	//   ....[18]....
        /*058c*/ 	.word	0xffffffff


	//   ....[19]....
        /*0590*/ 	.word	0xffffffff


	//   ....[20]....
        /*0594*/ 	.word	0xffffffff


	//   ....[21]....
        /*0598*/ 	.word	0xffffffff


	//   ....[22]....
        /*059c*/ 	.word	0xffffffff


	//   ....[23]....
        /*05a0*/ 	.word	0xffffffff


	//   ....[24]....
        /*05a4*/ 	.word	0xffffffff


	//   ....[25]....
        /*05a8*/ 	.word	0xffffffff


	//   ....[26]....
        /*05ac*/ 	.word	0xffffffff


	//   ....[27]....
        /*05b0*/ 	.word	0xffffffff


	//   ....[28]....
        /*05b4*/ 	.word	0xffffffff


	//   ....[29]....
        /*05b8*/ 	.word	0xffffffff


	//   ....[30]....
        /*05bc*/ 	.word	0xffffffff


	//   ....[31]....
        /*05c0*/ 	.word	0xffffffff


	//   ....[32]....
        /*05c4*/ 	.word	0xffffffff


	//   ....[33]....
        /*05c8*/ 	.word	0xffffffff


	//   ....[34]....
        /*05cc*/ 	.word	0xffffffff


	//   ....[35]....
        /*05d0*/ 	.word	0xffffffff


	//   ....[36]....
        /*05d4*/ 	.word	0xffffffff


	//   ....[37]....
        /*05d8*/ 	.word	0xffffffff


	//   ....[38]....
        /*05dc*/ 	.word	0xffffffff


	//   ....[39]....
        /*05e0*/ 	.word	0x0500000f


	//   ....[40]....
        /*05e4*/ 	.word	0x0500000f


	//   ....[41]....
        /*05e8*/ 	.word	0x0500000f


	//   ....[42]....
        /*05ec*/ 	.word	0x0500000f


	//   ....[43]....
        /*05f0*/ 	.word	0x0500000f


	//   ....[44]....
        /*05f4*/ 	.word	0x0500000f


	//   ....[45]....
        /*05f8*/ 	.word	0x0500000f


	//   ....[46]....
        /*05fc*/ 	.word	0x0500000f


	//   ....[47]....
        /*0600*/ 	.word	0x0500000f


	//   ....[48]....
        /*0604*/ 	.word	0x0500000f


	//   ....[49]....
        /*0608*/ 	.word	0x0500000f


	//   ....[50]....
        /*060c*/ 	.word	0x0500000f


	//   ....[51]....
        /*0610*/ 	.word	0x0500000f


	//   ....[52]....
        /*0614*/ 	.word	0x0500000f


	//   ....[53]....
        /*0618*/ 	.word	0x0500000f


	//   ....[54]....
        /*061c*/ 	.word	0x0500000f


	//   ....[55]....
        /*0620*/ 	.word	0x0500000f


	//   ....[56]....
        /*0624*/ 	.word	0x0500000f


	//   ....[57]....
        /*0628*/ 	.word	0x0500000f


	//   ....[58]....
        /*062c*/ 	.word	0x0500000f


	//   ....[59]....
        /*0630*/ 	.word	0x0500000f


	//   ....[60]....
        /*0634*/ 	.word	0x0500000f


	//   ....[61]....
        /*0638*/ 	.word	0x0500000f


	//   ....[62]....
        /*063c*/ 	.word	0x0500000f


	//   ....[63]....
        /*0640*/ 	.word	0x0500000f


	//   ....[64]....
        /*0644*/ 	.word	0x0500000f


	//   ....[65]....
        /*0648*/ 	.word	0x0500000f


	//   ....[66]....
        /*064c*/ 	.word	0x0500000f


	//   ....[67]....
        /*0650*/ 	.word	0x0500000f


	//   ....[68]....
        /*0654*/ 	.word	0x0500000f


	//   ....[69]....
        /*0658*/ 	.word	0x0500000f


	//   ....[70]....
        /*065c*/ 	.word	0x0500000f


	//   ....[71]....
        /*0660*/ 	.word	0x0500000f


	//   ....[72]....
        /*0664*/ 	.word	0x0500000f


	//   ....[73]....
        /*0668*/ 	.word	0x0500000f


	//   ....[74]....
        /*066c*/ 	.word	0x0500000f


	//   ....[75]....
        /*0670*/ 	.word	0x0500000f


	//   ....[76]....
        /*0674*/ 	.word	0x0500000f


	//   ....[77]....
        /*0678*/ 	.word	0x0500000f


	//   ....[78]....
        /*067c*/ 	.word	0x0500000f


	//   ....[79]....
        /*0680*/ 	.word	0x0500000f


	//   ....[80]....
        /*0684*/ 	.word	0x0500000f


	//   ....[81]....
        /*0688*/ 	.word	0x0500000f


	//   ....[82]....
        /*068c*/ 	.word	0x0500000f


	//   ....[83]....
        /*0690*/ 	.word	0x0500000f


	//   ....[84]....
        /*0694*/ 	.word	0x0500000f


	//   ....[85]....
        /*0698*/ 	.word	0x0500000f


	//   ....[86]....
        /*069c*/ 	.word	0x0500000f


	//   ....[87]....
        /*06a0*/ 	.word	0x0500000f


	//   ....[88]....
        /*06a4*/ 	.word	0x0500000f


	//   ....[89]....
        /*06a8*/ 	.word	0x0500000f


	//   ....[90]....
        /*06ac*/ 	.word	0x0500000f


	//   ....[91]....
        /*06b0*/ 	.word	0x0500000f


	//   ....[92]....
        /*06b4*/ 	.word	0x0500000f


	//   ....[93]....
        /*06b8*/ 	.word	0x0500000f


	//   ....[94]....
        /*06bc*/ 	.word	0x0500000f


	//   ....[95]....
        /*06c0*/ 	.word	0x0500000f


	//   ....[96]....
        /*06c4*/ 	.word	0x0500000f


	//   ....[97]....
        /*06c8*/ 	.word	0x0500000f


	//   ....[98]....
        /*06cc*/ 	.word	0x0500000f


	//   ....[99]....
        /*06d0*/ 	.word	0x0500000f


	//   ....[100]....
        /*06d4*/ 	.word	0x0500000f


	//   ....[101]....
        /*06d8*/ 	.word	0x0500000f


	//   ....[102]....
        /*06dc*/ 	.word	0x0500000f


	//   ....[103]....
        /*06e0*/ 	.word	0x0500000f


	//   ....[104]....
        /*06e4*/ 	.word	0x0500000f


	//   ....[105]....
        /*06e8*/ 	.word	0x0500000f


	//   ....[106]....
        /*06ec*/ 	.word	0x0500000f


	//   ....[107]....
        /*06f0*/ 	.word	0x0500000f


	//   ....[108]....
        /*06f4*/ 	.word	0x0500000f


	//   ....[109]....
        /*06f8*/ 	.word	0x0500000f


	//   ....[110]....
        /*06fc*/ 	.word	0x0500000f


	//   ....[111]....
        /*0700*/ 	.word	0x0500000f


	//   ....[112]....
        /*0704*/ 	.word	0x0500000f


	//   ....[113]....
        /*0708*/ 	.word	0x0500000f


	//   ....[114]....
        /*070c*/ 	.word	0x0500000f


	//   ....[115]....
        /*0710*/ 	.word	0x0500000f


	//   ....[116]....
        /*0714*/ 	.word	0x0500000f


	//   ....[117]....
        /*0718*/ 	.word	0x0500000f


	//   ....[118]....
        /*071c*/ 	.word	0x0500000f


	//   ....[119]....
        /*0720*/ 	.word	0x0500000f


	//   ....[120]....
        /*0724*/ 	.word	0x0500000f


	//----- nvinfo : EIATTR_COOP_GROUP_INSTR_OFFSETS
	.align		4
.L_542:
        /*0728*/ 	.byte	0x04, 0x28
        /*072a*/ 	.short	(.L_544 - .L_543)


	//   ....[0]....
.L_543:
        /*072c*/ 	.word	0x00000080


	//   ....[1]....
        /*0730*/ 	.word	0x00000090


	//   ....[2]....
        /*0734*/ 	.word	0x000002d0


	//   ....[3]....
        /*0738*/ 	.word	0x00000430


	//   ....[4]....
        /*073c*/ 	.word	0x00000550


	//   ....[5]....
        /*0740*/ 	.word	0x000006b0


	//   ....[6]....
        /*0744*/ 	.word	0x000020e0


	//   ....[7]....
        /*0748*/ 	.word	0x000028c0


	//   ....[8]....
        /*074c*/ 	.word	0x000028f0


	//   ....[9]....
        /*0750*/ 	.word	0x00002f60


	//   ....[10]....
        /*0754*/ 	.word	0x00002f80


	//   ....[11]....
        /*0758*/ 	.word	0x00003910


	//   ....[12]....
        /*075c*/ 	.word	0x00003970


	//   ....[13]....
        /*0760*/ 	.word	0x00004ce0


	//   ....[14]....
        /*0764*/ 	.word	0x00004d00


	//   ....[15]....
        /*0768*/ 	.word	0x00005790


	//   ....[16]....
        /*076c*/ 	.word	0x000057b0


	//   ....[17]....
        /*0770*/ 	.word	0x000060f0


	//   ....[18]....
        /*0774*/ 	.word	0x000062c0


	//   ....[19]....
        /*0778*/ 	.word	0x00007ad0


	//   ....[20]....
        /*077c*/ 	.word	0x00007af0


	//   ....[21]....
        /*0780*/ 	.word	0x00008470


	//   ....[22]....
        /*0784*/ 	.word	0x00008570


	//   ....[23]....
        /*0788*/ 	.word	0x00009820


	//   ....[24]....
        /*078c*/ 	.word	0x00009840


	//   ....[25]....
        /*0790*/ 	.word	0x000098c0


	//   ....[26]....
        /*0794*/ 	.word	0x000098e0


	//   ....[27]....
        /*0798*/ 	.word	0x0000ae00


	//   ....[28]....
        /*079c*/ 	.word	0x0000ae30


	//   ....[29]....
        /*07a0*/ 	.word	0x0000ae60


	//   ....[30]....
        /*07a4*/ 	.word	0x0000ae90


	//   ....[31]....
        /*07a8*/ 	.word	0x0000aec0


	//   ....[32]....
        /*07ac*/ 	.word	0x0000af00


	//   ....[33]....
        /*07b0*/ 	.word	0x0000af40


	//   ....[34]....
        /*07b4*/ 	.word	0x0000af70


	//   ....[35]....
        /*07b8*/ 	.word	0x0000afa0


	//   ....[36]....
        /*07bc*/ 	.word	0x0000afd0


	//   ....[37]....
        /*07c0*/ 	.word	0x0000b010


	//   ....[38]....
        /*07c4*/ 	.word	0x0000b070


	//   ....[39]....
        /*07c8*/ 	.word	0x0000b0a0


	//   ....[40]....
        /*07cc*/ 	.word	0x0000b0d0


	//   ....[41]....
        /*07d0*/ 	.word	0x0000b100


	//   ....[42]....
        /*07d4*/ 	.word	0x0000b130


	//   ....[43]....
        /*07d8*/ 	.word	0x0000b170


	//   ....[44]....
        /*07dc*/ 	.word	0x0000b1d0


	//   ....[45]....
        /*07e0*/ 	.word	0x0000b200


	//   ....[46]....
        /*07e4*/ 	.word	0x0000b230


	//   ....[47]....
        /*07e8*/ 	.word	0x0000b260


	//   ....[48]....
        /*07ec*/ 	.word	0x0000b290


	//   ....[49]....
        /*07f0*/ 	.word	0x0000b2c0


	//   ....[50]....
        /*07f4*/ 	.word	0x0000b300


	//   ....[51]....
        /*07f8*/ 	.word	0x0000b340


	//   ....[52]....
        /*07fc*/ 	.word	0x0000b370


	//   ....[53]....
        /*0800*/ 	.word	0x0000b3a0


	//   ....[54]....
        /*0804*/ 	.word	0x0000b3d0


	//   ....[55]....
        /*0808*/ 	.word	0x0000b400


	//   ....[56]....
        /*080c*/ 	.word	0x0000b430


	//   ....[57]....
        /*0810*/ 	.word	0x0000b460


	//   ....[58]....
        /*0814*/ 	.word	0x0000b470


	//   ....[59]....
        /*0818*/ 	.word	0x0000b490


	//   ....[60]....
        /*081c*/ 	.word	0x0000b4a0


	//   ....[61]....
        /*0820*/ 	.word	0x0000b4b0


	//   ....[62]....
        /*0824*/ 	.word	0x0000b4c0


	//   ....[63]....
        /*0828*/ 	.word	0x0000b4d0


	//   ....[64]....
        /*082c*/ 	.word	0x0000b4e0


	//   ....[65]....
        /*0830*/ 	.word	0x0000b4f0


	//   ....[66]....
        /*0834*/ 	.word	0x0000b500


	//   ....[67]....
        /*0838*/ 	.word	0x0000b510


	//   ....[68]....
        /*083c*/ 	.word	0x0000b520


	//   ....[69]....
        /*0840*/ 	.word	0x0000b530


	//   ....[70]....
        /*0844*/ 	.word	0x0000b550


	//   ....[71]....
        /*0848*/ 	.word	0x0000b560


	//   ....[72]....
        /*084c*/ 	.word	0x0000b570


	//   ....[73]....
        /*0850*/ 	.word	0x0000b580


	//   ....[74]....
        /*0854*/ 	.word	0x0000b590


	//   ....[75]....
        /*0858*/ 	.word	0x0000b5a0


	//   ....[76]....
        /*085c*/ 	.word	0x0000b5b0


	//   ....[77]....
        /*0860*/ 	.word	0x0000b5c0


	//   ....[78]....
        /*0864*/ 	.word	0x0000b5d0


	//   ....[79]....
        /*0868*/ 	.word	0x0000b5e0


	//   ....[80]....
        /*086c*/ 	.word	0x0000b600


	//   ....[81]....
        /*0870*/ 	.word	0x0000b610


	//   ....[82]....
        /*0874*/ 	.word	0x0000b620


	//   ....[83]....
        /*0878*/ 	.word	0x0000b630


	//   ....[84]....
        /*087c*/ 	.word	0x0000b640


	//   ....[85]....
        /*0880*/ 	.word	0x0000b650


	//   ....[86]....
        /*0884*/ 	.word	0x0000b660


	//   ....[87]....
        /*0888*/ 	.word	0x0000b680


	//   ....[88]....
        /*088c*/ 	.word	0x0000b6a0


	//   ....[89]....
        /*0890*/ 	.word	0x0000b6b0


	//   ....[90]....
        /*0894*/ 	.word	0x0000b6d0


	//   ....[91]....
        /*0898*/ 	.word	0x0000b6e0


	//   ....[92]....
        /*089c*/ 	.word	0x0000b6f0


	//   ....[93]....
        /*08a0*/ 	.word	0x0000b700


	//   ....[94]....
        /*08a4*/ 	.word	0x0000b710


	//   ....[95]....
        /*08a8*/ 	.word	0x0000b720


	//   ....[96]....
        /*08ac*/ 	.word	0x0000b730


	//   ....[97]....
        /*08b0*/ 	.word	0x0000b740


	//   ....[98]....
        /*08b4*/ 	.word	0x0000b760


	//   ....[99]....
        /*08b8*/ 	.word	0x0000b790


	//   ....[100]....
        /*08bc*/ 	.word	0x0000b7b0


	//   ....[101]....
        /*08c0*/ 	.word	0x0000b7d0


	//   ....[102]....
        /*08c4*/ 	.word	0x0000b800


	//   ....[103]....
        /*08c8*/ 	.word	0x0000b820


	//   ....[104]....
        /*08cc*/ 	.word	0x0000b830


	//   ....[105]....
        /*08d0*/ 	.word	0x0000b850


	//   ....[106]....
        /*08d4*/ 	.word	0x0000b870


	//   ....[107]....
        /*08d8*/ 	.word	0x0000b890


	//   ....[108]....
        /*08dc*/ 	.word	0x0000b8a0


	//   ....[109]....
        /*08e0*/ 	.word	0x0000b8c0


	//   ....[110]....
        /*08e4*/ 	.word	0x0000b8f0


	//   ....[111]....
        /*08e8*/ 	.word	0x0000b920


	//   ....[112]....
        /*08ec*/ 	.word	0x0000b950


	//   ....[113]....
        /*08f0*/ 	.word	0x0000b980


	//   ....[114]....
        /*08f4*/ 	.word	0x0000b9b0


	//   ....[115]....
        /*08f8*/ 	.word	0x0000b9d0


	//   ....[116]....
        /*08fc*/ 	.word	0x0000ba00


	//   ....[117]....
        /*0900*/ 	.word	0x0000ba30


	//   ....[118]....
        /*0904*/ 	.word	0x0000ba50


	//   ....[119]....
        /*0908*/ 	.word	0x0000ba80


	//   ....[120]....
        /*090c*/ 	.word	0x0000bab0


	//   ....[121]....
        /*0910*/ 	.word	0x0000bae0


	//   ....[122]....
        /*0914*/ 	.word	0x0000bb10


	//   ....[123]....
        /*0918*/ 	.word	0x0000bb40


	//   ....[124]....
        /*091c*/ 	.word	0x0000bb70


	//   ....[125]....
        /*0920*/ 	.word	0x0000bba0


	//   ....[126]....
        /*0924*/ 	.word	0x0000bbd0


	//   ....[127]....
        /*0928*/ 	.word	0x0000bc00


	//   ....[128]....
        /*092c*/ 	.word	0x0000bc30


	//   ....[129]....
        /*0930*/ 	.word	0x0000bc60


	//   ....[130]....
        /*0934*/ 	.word	0x0000bc90


	//   ....[131]....
        /*0938*/ 	.word	0x0000bcc0


	//   ....[132]....
        /*093c*/ 	.word	0x0000bcf0


	//   ....[133]....
        /*0940*/ 	.word	0x0000bd20


	//   ....[134]....
        /*0944*/ 	.word	0x0000bd50


	//   ....[135]....
        /*0948*/ 	.word	0x0000bd80


	//   ....[136]....
        /*094c*/ 	.word	0x0000bdb0


	//   ....[137]....
        /*0950*/ 	.word	0x0000bde0


	//   ....[138]....
        /*0954*/ 	.word	0x0000be10


	//   ....[139]....
        /*0958*/ 	.word	0x0000be40


	//   ....[140]....
        /*095c*/ 	.word	0x0000be70


	//   ....[141]....
        /*0960*/ 	.word	0x0000bea0


	//   ....[142]....
        /*0964*/ 	.word	0x0000bed0


	//   ....[143]....
        /*0968*/ 	.word	0x0000bf00


	//   ....[144]....
        /*096c*/ 	.word	0x0000bf30


	//   ....[145]....
        /*0970*/ 	.word	0x0000bf60


	//   ....[146]....
        /*0974*/ 	.word	0x0000bf90


	//   ....[147]....
        /*0978*/ 	.word	0x0000bfc0


	//   ....[148]....
        /*097c*/ 	.word	0x0000bff0


	//   ....[149]....
        /*0980*/ 	.word	0x0000c020


	//   ....[150]....
        /*0984*/ 	.word	0x0000c080


	//   ....[151]....
        /*0988*/ 	.word	0x0000c0b0


	//   ....[152]....
        /*098c*/ 	.word	0x0000c0e0


	//   ....[153]....
        /*0990*/ 	.word	0x0000c110


	//   ....[154]....
        /*0994*/ 	.word	0x0000c140


	//   ....[155]....
        /*0998*/ 	.word	0x0000ccb0


	//   ....[156]....
        /*099c*/ 	.word	0x0000ccc0


	//   ....[157]....
        /*09a0*/ 	.word	0x0000ccd0


	//   ....[158]....
        /*09a4*/ 	.word	0x0000cce0


	//   ....[159]....
        /*09a8*/ 	.word	0x0000d7a0


	//   ....[160]....
        /*09ac*/ 	.word	0x0000d7c0


	//   ....[161]....
        /*09b0*/ 	.word	0x0000d960


	//   ....[162]....
        /*09b4*/ 	.word	0x0000d980


	//   ....[163]....
        /*09b8*/ 	.word	0x0000dac0


	//   ....[164]....
        /*09bc*/ 	.word	0x0000dae0


	//   ....[165]....
        /*09c0*/ 	.word	0x0000dc30


	//   ....[166]....
        /*09c4*/ 	.word	0x0000dc50


	//   ....[167]....
        /*09c8*/ 	.word	0x0000e230


	//   ....[168]....
        /*09cc*/ 	.word	0x0000e270


	//   ....[169]....
        /*09d0*/ 	.word	0x0000ec50


	//   ....[170]....
        /*09d4*/ 	.word	0x0000ec60


	//   ....[171]....
        /*09d8*/ 	.word	0x0000fe70


	//   ....[172]....
        /*09dc*/ 	.word	0x0000fea0


	//   ....[173]....
        /*09e0*/ 	.word	0x00010010


	//   ....[174]....
        /*09e4*/ 	.word	0x00010030


	//   ....[175]....
        /*09e8*/ 	.word	0x00010170


	//   ....[176]....
        /*09ec*/ 	.word	0x00010190


	//   ....[177]....
        /*09f0*/ 	.word	0x000102e0


	//   ....[178]....
        /*09f4*/ 	.word	0x00010300


	//   ....[179]....
        /*09f8*/ 	.word	0x000104d0


	//   ....[180]....
        /*09fc*/ 	.word	0x000106b0


	//   ....[181]....
        /*0a00*/ 	.word	0x000106e0


	//   ....[182]....
        /*0a04*/ 	.word	0x00010710


	//   ....[183]....
        /*0a08*/ 	.word	0x00010740


	//   ....[184]....
        /*0a0c*/ 	.word	0x00010770


	//   ....[185]....
        /*0a10*/ 	.word	0x000107c0


	//   ....[186]....
        /*0a14*/ 	.word	0x00010940


	//   ....[187]....
        /*0a18*/ 	.word	0x00010970


	//   ....[188]....
        /*0a1c*/ 	.word	0x000109a0


	//   ....[189]....
        /*0a20*/ 	.word	0x000109d0


	//   ....[190]....
        /*0a24*/ 	.word	0x00010a00


	//   ....[191]....
        /*0a28*/ 	.word	0x00010a30


	//   ....[192]....
        /*0a2c*/ 	.word	0x00010ae0


	//   ....[193]....
        /*0a30*/ 	.word	0x00010b40


	//   ....[194]....
        /*0a34*/ 	.word	0x00010b50


	//   ....[195]....
        /*0a38*/ 	.word	0x00010ba0


	//   ....[196]....
        /*0a3c*/ 	.word	0x00012c90


	//   ....[197]....
        /*0a40*/ 	.word	0x00012cd0


	//   ....[198]....
        /*0a44*/ 	.word	0x00012de0


	//   ....[199]....
        /*0a48*/ 	.word	0x00012df0


	//   ....[200]....
        /*0a4c*/ 	.word	0x00012e60


	//   ....[201]....
        /*0a50*/ 	.word	0x00012e70


	//   ....[202]....
        /*0a54*/ 	.word	0x00012ee0


	//   ....[203]....
        /*0a58*/ 	.word	0x00012ef0


	//   ....[204]....
        /*0a5c*/ 	.word	0x00012f60


	//   ....[205]....
        /*0a60*/ 	.word	0x00012f70


	//   ....[206]....
        /*0a64*/ 	.word	0x00012fe0


	//   ....[207]....
        /*0a68*/ 	.word	0x00012ff0


	//   ....[208]....
        /*0a6c*/ 	.word	0x00013060


	//   ....[209]....
        /*0a70*/ 	.word	0x00013070


	//   ....[210]....
        /*0a74*/ 	.word	0x00013080


	//   ....[211]....
        /*0a78*/ 	.word	0x00013100


	//   ....[212]....
        /*0a7c*/ 	.word	0x00013470


	//   ....[213]....
        /*0a80*/ 	.word	0x000134a0


	//   ....[214]....
        /*0a84*/ 	.word	0x000135c0


	//   ....[215]....
        /*0a88*/ 	.word	0x000135d0


	//   ....[216]....
        /*0a8c*/ 	.word	0x00013660


	//   ....[217]....
        /*0a90*/ 	.word	0x00013670


	//   ....[218]....
        /*0a94*/ 	.word	0x00013700


	//   ....[219]....
        /*0a98*/ 	.word	0x00013710


	//   ....[220]....
        /*0a9c*/ 	.word	0x00013790


	//   ....[221]....
        /*0aa0*/ 	.word	0x000137a0


	//   ....[222]....
        /*0aa4*/ 	.word	0x00013820


	//   ....[223]....
        /*0aa8*/ 	.word	0x00013830


	//   ....[224]....
        /*0aac*/ 	.word	0x000138b0


	//   ....[225]....
        /*0ab0*/ 	.word	0x000138c0


	//   ....[226]....
        /*0ab4*/ 	.word	0x000138d0


	//   ....[227]....
        /*0ab8*/ 	.word	0x000138e0


	//   ....[228]....
        /*0abc*/ 	.word	0x00014030


	//   ....[229]....
        /*0ac0*/ 	.word	0x00014060


	//   ....[230]....
        /*0ac4*/ 	.word	0x00014080


	//   ....[231]....
        /*0ac8*/ 	.word	0x00014110


	//   ....[232]....
        /*0acc*/ 	.word	0x00014130


	//   ....[233]....
        /*0ad0*/ 	.word	0x000141c0


	//   ....[234]....
        /*0ad4*/ 	.word	0x000141e0


	//   ....[235]....
        /*0ad8*/ 	.word	0x00014270


	//   ....[236]....
        /*0adc*/ 	.word	0x00014290


	//   ....[237]....
        /*0ae0*/ 	.word	0x00014320


	//   ....[238]....
        /*0ae4*/ 	.word	0x00014340


	//   ....[239]....
        /*0ae8*/ 	.word	0x000143d0


	//   ....[240]....
        /*0aec*/ 	.word	0x000143f0


	//   ....[241]....
        /*0af0*/ 	.word	0x00014480


	//   ....[242]....
        /*0af4*/ 	.word	0x000144a0


	//   ....[243]....
        /*0af8*/ 	.word	0x000144b0


	//   ....[244]....
        /*0afc*/ 	.word	0x00014c00


	//   ....[245]....
        /*0b00*/ 	.word	0x00014c20


	//   ....[246]....
        /*0b04*/ 	.word	0x00014c80


	//   ....[247]....
        /*0b08*/ 	.word	0x00014c90


	//   ....[248]....
        /*0b0c*/ 	.word	0x00014ce0


	//   ....[249]....
        /*0b10*/ 	.word	0x00014cf0


	//   ....[250]....
        /*0b14*/ 	.word	0x00014d40


	//   ....[251]....
        /*0b18*/ 	.word	0x00014d50


	//   ....[252]....
        /*0b1c*/ 	.word	0x00014da0


	//   ....[253]....
        /*0b20*/ 	.word	0x00014db0


	//   ....[254]....
        /*0b24*/ 	.word	0x00014e00


	//   ....[255]....
        /*0b28*/ 	.word	0x00014e10


	//   ....[0]....
        /*0b2c*/ 	.word	0x00014e60


	//   ....[1]....
        /*0b30*/ 	.word	0x00014e70


	//   ....[2]....
        /*0b34*/ 	.word	0x00014e80


	//   ....[3]....
        /*0b38*/ 	.word	0x00014ed0


	//   ....[4]....
        /*0b3c*/ 	.word	0x000151f0


	//   ....[5]....
        /*0b40*/ 	.word	0x00015200


	//   ....[6]....
        /*0b44*/ 	.word	0x00015260


	//   ....[7]....
        /*0b48*/ 	.word	0x00015270


	//   ....[8]....
        /*0b4c*/ 	.word	0x000152c0


	//   ....[9]....
        /*0b50*/ 	.word	0x000152d0


	//   ....[10]....
        /*0b54*/ 	.word	0x00015320


	//   ....[11]....
        /*0b58*/ 	.word	0x00015330


	//   ....[12]....
        /*0b5c*/ 	.word	0x00015380


	//   ....[13]....
        /*0b60*/ 	.word	0x00015390


	//   ....[14]....
        /*0b64*/ 	.word	0x000153e0


	//   ....[15]....
        /*0b68*/ 	.word	0x000153f0


	//   ....[16]....
        /*0b6c*/ 	.word	0x00015440


	//   ....[17]....
        /*0b70*/ 	.word	0x00015450


	//   ....[18]....
        /*0b74*/ 	.word	0x00015460


	//   ....[19]....
        /*0b78*/ 	.word	0x000154b0


	//   ....[20]....
        /*0b7c*/ 	.word	0x00016ea0


	//   ....[21]....
        /*0b80*/ 	.word	0x00016ee0


	//   ....[22]....
        /*0b84*/ 	.word	0x00016f10


	//   ....[23]....
        /*0b88*/ 	.word	0x00016f20


	//   ....[24]....
        /*0b8c*/ 	.word	0x00016f50


	//   ....[25]....
        /*0b90*/ 	.word	0x00016f60


	//   ....[26]....
        /*0b94*/ 	.word	0x00016f90


	//   ....[27]....
        /*0b98*/ 	.word	0x00016fc0


	//   ....[28]....
        /*0b9c*/ 	.word	0x00017130


	//   ....[29]....
        /*0ba0*/ 	.word	0x00017160


	//   ....[30]....
        /*0ba4*/ 	.word	0x000171a0


	//   ....[31]....
        /*0ba8*/ 	.word	0x000171d0


	//   ....[32]....
        /*0bac*/ 	.word	0x00017200


	//   ....[33]....
        /*0bb0*/ 	.word	0x00017230


	//   ....[34]....
        /*0bb4*/ 	.word	0x000172c0


	//   ....[35]....
        /*0bb8*/ 	.word	0x00017310


	//   ....[36]....
        /*0bbc*/ 	.word	0x00017320


	//   ....[37]....
        /*0bc0*/ 	.word	0x00017360


	//   ....[38]....
        /*0bc4*/ 	.word	0x00017d80


	//   ....[39]....
        /*0bc8*/ 	.word	0x000183a0


	//   ....[40]....
        /*0bcc*/ 	.word	0x00018480


	//   ....[41]....
        /*0bd0*/ 	.word	0x00018570


	//   ....[42]....
        /*0bd4*/ 	.word	0x00018630


	//   ....[43]....
        /*0bd8*/ 	.word	0x00018710


	//   ....[44]....
        /*0bdc*/ 	.word	0x00018770


	//   ....[45]....
        /*0be0*/ 	.word	0x00018850


	//   ....[46]....
        /*0be4*/ 	.word	0x000188b0


	//   ....[47]....
        /*0be8*/ 	.word	0x00018990


	//   ....[48]....
        /*0bec*/ 	.word	0x000189f0


	//   ....[49]....
        /*0bf0*/ 	.word	0x00018ad0


	//   ....[50]....
        /*0bf4*/ 	.word	0x00018b30


	//   ....[51]....
        /*0bf8*/ 	.word	0x00018c10


	//   ....[52]....
        /*0bfc*/ 	.word	0x00018c70


	//   ....[53]....
        /*0c00*/ 	.word	0x00018d50


	//   ....[54]....
        /*0c04*/ 	.word	0x00018db0


	//   ....[55]....
        /*0c08*/ 	.word	0x00018e80


	//   ....[56]....
        /*0c0c*/ 	.word	0x00019010


	//   ....[57]....
        /*0c10*/ 	.word	0x000190a0


	//   ....[58]....
        /*0c14*/ 	.word	0x000191c0


	//   ....[59]....
        /*0c18*/ 	.word	0x00019210


	//   ....[60]....
        /*0c1c*/ 	.word	0x00019330


	//   ....[61]....
        /*0c20*/ 	.word	0x00019380


	//   ....[62]....
        /*0c24*/ 	.word	0x000194a0


	//   ....[63]....
        /*0c28*/ 	.word	0x000194f0


	//   ....[64]....
        /*0c2c*/ 	.word	0x000195f0


	//   ....[65]....
        /*0c30*/ 	.word	0x00019690


	//   ....[66]....
        /*0c34*/ 	.word	0x000196f0


	//   ....[67]....
        /*0c38*/ 	.word	0x000197e0


	//   ....[68]....
        /*0c3c*/ 	.word	0x00019840


	//   ....[69]....
        /*0c40*/ 	.word	0x00019930


	//   ....[70]....
        /*0c44*/ 	.word	0x00019990


	//   ....[71]....
        /*0c48*/ 	.word	0x00019a30


	//   ....[72]....
        /*0c4c*/ 	.word	0x00019b30


	//   ....[73]....
        /*0c50*/ 	.word	0x00019ba0


	//   ....[74]....
        /*0c54*/ 	.word	0x00019c00


	//   ....[75]....
        /*0c58*/ 	.word	0x00019d10


	//   ....[76]....
        /*0c5c*/ 	.word	0x00019d70


	//   ....[77]....
        /*0c60*/ 	.word	0x00019e80


	//   ....[78]....
        /*0c64*/ 	.word	0x00019ee0


	//   ....[79]....
        /*0c68*/ 	.word	0x00019ff0


	//   ....[80]....
        /*0c6c*/ 	.word	0x0001a050


	//   ....[81]....
        /*0c70*/ 	.word	0x0001a160


	//   ....[82]....
        /*0c74*/ 	.word	0x0001a1c0


	//   ....[83]....
        /*0c78*/ 	.word	0x0001a2d0


	//   ....[84]....
        /*0c7c*/ 	.word	0x0001a330


	//   ....[85]....
        /*0c80*/ 	.word	0x0001a430


	//   ....[86]....
        /*0c84*/ 	.word	0x0001a490


	//   ....[87]....
        /*0c88*/ 	.word	0x0001a580


	//   ....[88]....
        /*0c8c*/ 	.word	0x0001a6b0


	//   ....[89]....
        /*0c90*/ 	.word	0x0001a750


	//   ....[90]....
        /*0c94*/ 	.word	0x0001a7b0


	//   ....[91]....
        /*0c98*/ 	.word	0x0001a870


	//   ....[92]....
        /*0c9c*/ 	.word	0x0001a8d0


	//   ....[93]....
        /*0ca0*/ 	.word	0x0001a990


	//   ....[94]....
        /*0ca4*/ 	.word	0x0001a9f0


	//   ....[95]....
        /*0ca8*/ 	.word	0x0001aab0


	//   ....[96]....
        /*0cac*/ 	.word	0x0001ab10


	//   ....[97]....
        /*0cb0*/ 	.word	0x0001abd0


	//   ....[98]....
        /*0cb4*/ 	.word	0x0001ac30


	//   ....[99]....
        /*0cb8*/ 	.word	0x0001acf0


	//   ....[100]....
        /*0cbc*/ 	.word	0x0001ad50


	//   ....[101]....
        /*0cc0*/ 	.word	0x0001ae10


	//   ....[102]....
        /*0cc4*/ 	.word	0x0001ae70


	//   ....[103]....
        /*0cc8*/ 	.word	0x0001af30


	//   ....[104]....
        /*0ccc*/ 	.word	0x0001b020


	//   ....[105]....
        /*0cd0*/ 	.word	0x0001b0b0


	//   ....[106]....
        /*0cd4*/ 	.word	0x0001b110


	//   ....[107]....
        /*0cd8*/ 	.word	0x0001b1d0


	//   ....[108]....
        /*0cdc*/ 	.word	0x0001b230


	//   ....[109]....
        /*0ce0*/ 	.word	0x0001b2f0


	//   ....[110]....
        /*0ce4*/ 	.word	0x0001b350


	//   ....[111]....
        /*0ce8*/ 	.word	0x0001b410


	//   ....[112]....
        /*0cec*/ 	.word	0x0001b470


	//   ....[113]....
        /*0cf0*/ 	.word	0x0001b530


	//   ....[114]....
        /*0cf4*/ 	.word	0x0001b590


	//   ....[115]....
        /*0cf8*/ 	.word	0x0001b650


	//   ....[116]....
        /*0cfc*/ 	.word	0x0001b6b0


	//   ....[117]....
        /*0d00*/ 	.word	0x0001b770


	//   ....[118]....
        /*0d04*/ 	.word	0x0001b7d0


	//   ....[119]....
        /*0d08*/ 	.word	0x0001b890


	//   ....[120]....
        /*0d0c*/ 	.word	0x0001baf0


	//----- nvinfo : EIATTR_REG_RECONFIG
	.align		4
.L_544:
        /*0d10*/ 	.byte	0x01, 0x54
	.zero		2


	//----- nvinfo : EIATTR_SYSCALL_OFFSETS
	.align		4
        /*0d14*/ 	.byte	0x04, 0x46
        /*0d16*/ 	.short	(.L_546 - .L_545)


	//   ....[0]....
.L_545:
        /*0d18*/ 	.word	0x00002260


	//   ....[1]....
        /*0d1c*/ 	.word	0x00012290


	//   ....[2]....
        /*0d20*/ 	.word	0x00012400


	//   ....[3]....
        /*0d24*/ 	.word	0x00012550


	//   ....[4]....
        /*0d28*/ 	.word	0x00012690


	//   ....[5]....
        /*0d2c*/ 	.word	0x00013cc0


	//----- nvinfo : EIATTR_MBARRIER_INSTR_OFFSETS
	.align		4
.L_546:
        /*0d30*/ 	.byte	0x04, 0x39
        /*0d32*/ 	.short	(.L_548 - .L_547)


	//   ....[0]....
.L_547:
        /*0d34*/ 	.word	0x00000180
        /*0d38*/ 	.word	0x000000ff
        /*0d3c*/ 	.word	0x00038800
        /*0d40*/ 	.short	0x0100
        /*0d42*/ 	.byte	0x08
	.zero		1


	//   ....[1]....
        /*0d44*/ 	.word	0x00000190
        /*0d48*/ 	.word	0x000000ff
        /*0d4c*/ 	.word	0x00038820
        /*0d50*/ 	.short	0x0100
        /*0d52*/ 	.byte	0x08
	.zero		1


	//   ....[2]....
        /*0d54*/ 	.word	0x00000280
        /*0d58*/ 	.word	0x000000ff
        /*0d5c*/ 	.word	0x00038830
        /*0d60*/ 	.short	0x0100
        /*0d62*/ 	.byte	0x08
	.zero		1


	//   ....[3]....
        /*0d64*/ 	.word	0x00000290
        /*0d68*/ 	.word	0x000000ff
        /*0d6c*/ 	.word	0x00038840
        /*0d70*/ 	.short	0x0100
        /*0d72*/ 	.byte	0x08
	.zero		1


	//   ....[4]....
        /*0d74*/ 	.word	0x000002a0
        /*0d78*/ 	.word	0x000000ff
        /*0d7c*/ 	.word	0x00038838
        /*0d80*/ 	.short	0x0100
        /*0d82*/ 	.byte	0x08
	.zero		1


	//   ....[5]....
        /*0d84*/ 	.word	0x000002b0
        /*0d88*/ 	.word	0x000000ff
        /*0d8c*/ 	.word	0x00038848
        /*0d90*/ 	.short	0x0100
        /*0d92*/ 	.byte	0x08
	.zero		1


	//   ....[6]....
        /*0d94*/ 	.word	0x000003e0
        /*0d98*/ 	.word	0x000000ff
        /*0d9c*/ 	.word	0x00038850
        /*0da0*/ 	.short	0x0100
        /*0da2*/ 	.byte	0x08
	.zero		1


	//   ....[7]....
        /*0da4*/ 	.word	0x000003f0
        /*0da8*/ 	.word	0x000000ff
        /*0dac*/ 	.word	0x00038860
        /*0db0*/ 	.short	0x0100
        /*0db2*/ 	.byte	0x08
	.zero		1


	//   ....[8]....
        /*0db4*/ 	.word	0x00000400
        /*0db8*/ 	.word	0x000000ff
        /*0dbc*/ 	.word	0x00038858
        /*0dc0*/ 	.short	0x0100
        /*0dc2*/ 	.byte	0x08
	.zero		1


	//   ....[9]....
        /*0dc4*/ 	.word	0x00000410
        /*0dc8*/ 	.word	0x000000ff
        /*0dcc*/ 	.word	0x00038868
        /*0dd0*/ 	.short	0x0100
        /*0dd2*/ 	.byte	0x08
	.zero		1


	//   ....[10]....
        /*0dd4*/ 	.word	0x00000500
        /*0dd8*/ 	.word	0x000000ff
        /*0ddc*/ 	.word	0x00038870
        /*0de0*/ 	.short	0x0100
        /*0de2*/ 	.byte	0x06
	.zero		1


	//   ....[11]....
        /*0de4*/ 	.word	0x00000510
        /*0de8*/ 	.word	0x000000ff
        /*0dec*/ 	.word	0x00038880
        /*0df0*/ 	.short	0x0100
        /*0df2*/ 	.byte	0x06
	.zero		1


	//   ....[12]....
        /*0df4*/ 	.word	0x00000520
        /*0df8*/ 	.word	0x000000ff
        /*0dfc*/ 	.word	0x00038878
        /*0e00*/ 	.short	0x0100
        /*0e02*/ 	.byte	0x06
	.zero		1


	//   ....[13]....
        /*0e04*/ 	.word	0x00000530
        /*0e08*/ 	.word	0x000000ff
        /*0e0c*/ 	.word	0x00038888
        /*0e10*/ 	.short	0x0100
        /*0e12*/ 	.byte	0x06
	.zero		1


	//   ....[14]....
        /*0e14*/ 	.word	0x00000660
        /*0e18*/ 	.word	0x000000ff
        /*0e1c*/ 	.word	0x00038890
        /*0e20*/ 	.short	0x0100
        /*0e22*/ 	.byte	0x08
	.zero		1


	//   ....[15]....
        /*0e24*/ 	.word	0x00000670
        /*0e28*/ 	.word	0x000000ff
        /*0e2c*/ 	.word	0x000388a0
        /*0e30*/ 	.short	0x0100
        /*0e32*/ 	.byte	0x08
	.zero		1


	//   ....[16]....
        /*0e34*/ 	.word	0x00000680
        /*0e38*/ 	.word	0x000000ff
        /*0e3c*/ 	.word	0x00038898
        /*0e40*/ 	.short	0x0100
        /*0e42*/ 	.byte	0x08
	.zero		1


	//   ....[17]....
        /*0e44*/ 	.word	0x00000690
        /*0e48*/ 	.word	0x000000ff
        /*0e4c*/ 	.word	0x000388a8
        /*0e50*/ 	.short	0x0100
        /*0e52*/ 	.byte	0x08
	.zero		1


	//   ....[18]....
        /*0e54*/ 	.word	0x000007e0
        /*0e58*/ 	.word	0x000000ff
        /*0e5c*/ 	.word	0x000388b0
        /*0e60*/ 	.short	0x0100
        /*0e62*/ 	.byte	0x08
	.zero		1


	//   ....[19]....
        /*0e64*/ 	.word	0x000007f0
        /*0e68*/ 	.word	0x000000ff
        /*0e6c*/ 	.word	0x000388c0
        /*0e70*/ 	.short	0x0100
        /*0e72*/ 	.byte	0x08
	.zero		1


	//   ....[20]....
        /*0e74*/ 	.word	0x00000800
        /*0e78*/ 	.word	0x000000ff
        /*0e7c*/ 	.word	0x000388b8
        /*0e80*/ 	.short	0x0100
        /*0e82*/ 	.byte	0x08
	.zero		1


	//   ....[21]....
        /*0e84*/ 	.word	0x00000810
        /*0e88*/ 	.word	0x000000ff
        /*0e8c*/ 	.word	0x000388c8
        /*0e90*/ 	.short	0x0100
        /*0e92*/ 	.byte	0x08
	.zero		1


	//   ....[22]....
        /*0e94*/ 	.word	0x000022e0
        /*0e98*/ 	.word	0x000000ff
        /*0e9c*/ 	.word	0x00038800
        /*0ea0*/ 	.short	0x010a
        /*0ea2*/ 	.byte	0x35
	.zero		1


	//   ....[23]....
        /*0ea4*/ 	.word	0x00002390
        /*0ea8*/ 	.word	0x000000ff
        /*0eac*/ 	.word	0x00038830
        /*0eb0*/ 	.short	0x010a
        /*0eb2*/ 	.byte	0x3a
	.zero		1


	//   ....[24]....
        /*0eb4*/ 	.word	0x000023d0
        /*0eb8*/ 	.word	0x000000ff
        /*0ebc*/ 	.word	0x00038830
        /*0ec0*/ 	.short	0x010a
        /*0ec2*/ 	.byte	0x3a
	.zero		1


	//   ....[25]....
        /*0ec4*/ 	.word	0x00002950
        /*0ec8*/ 	.word	0x000000ff
        /*0ecc*/ 	.word	0x00000000
        /*0ed0*/ 	.short	0x0101
        /*0ed2*/ 	.byte	0x06
	.zero		1


	//   ....[26]....
        /*0ed4*/ 	.word	0x00004450
        /*0ed8*/ 	.word	0x000000ff
        /*0edc*/ 	.word	0x00038850
        /*0ee0*/ 	.short	0x010a
        /*0ee2*/ 	.byte	0x3a
	.zero		1


	//   ....[27]....
        /*0ee4*/ 	.word	0x00004490
        /*0ee8*/ 	.word	0x000000ff
        /*0eec*/ 	.word	0x00038850
        /*0ef0*/ 	.short	0x010a
        /*0ef2*/ 	.byte	0x3a
	.zero		1


	//   ....[28]....
        /*0ef4*/ 	.word	0x00004720
        /*0ef8*/ 	.word	0x000000ff
        /*0efc*/ 	.word	0x00000000
        /*0f00*/ 	.short	0x0101
        /*0f02*/ 	.byte	0x3a
	.zero		1


	//   ....[29]....
        /*0f04*/ 	.word	0x000048c0
        /*0f08*/ 	.word	0x000000ff
        /*0f0c*/ 	.word	0x00038830
        /*0f10*/ 	.short	0x010a
        /*0f12*/ 	.byte	0x38
	.zero		1


	//   ....[30]....
        /*0f14*/ 	.word	0x00004900
        /*0f18*/ 	.word	0x000000ff
        /*0f1c*/ 	.word	0x00038830
        /*0f20*/ 	.short	0x010a
        /*0f22*/ 	.byte	0x38
	.zero		1


	//   ....[31]....
        /*0f24*/ 	.word	0x00004d40
        /*0f28*/ 	.word	0x000000ff
        /*0f2c*/ 	.word	0x00000000
        /*0f30*/ 	.short	0x0101
        /*0f32*/ 	.byte	0x06
	.zero		1


	//   ....[32]....
        /*0f34*/ 	.word	0x00007170
        /*0f38*/ 	.word	0x000000ff
        /*0f3c*/ 	.word	0x00038850
        /*0f40*/ 	.short	0x010a
        /*0f42*/ 	.byte	0x38
	.zero		1


	//   ....[33]....
        /*0f44*/ 	.word	0x000071b0
        /*0f48*/ 	.word	0x000000ff
        /*0f4c*/ 	.word	0x00038850
        /*0f50*/ 	.short	0x010a
        /*0f52*/ 	.byte	0x38
	.zero		1


	//   ....[34]....
        /*0f54*/ 	.word	0x00007420
        /*0f58*/ 	.word	0x000000ff
        /*0f5c*/ 	.word	0x00000000
        /*0f60*/ 	.short	0x0101
        /*0f62*/ 	.byte	0x38
	.zero		1


	//   ....[35]....
        /*0f64*/ 	.word	0x00007560
        /*0f68*/ 	.word	0x000000ff
        /*0f6c*/ 	.word	0x00038830
        /*0f70*/ 	.short	0x010a
        /*0f72*/ 	.byte	0x32
	.zero		1


	//   ....[36]....
        /*0f74*/ 	.word	0x000075a0
        /*0f78*/ 	.word	0x000000ff
        /*0f7c*/ 	.word	0x00038830
        /*0f80*/ 	.short	0x010a
        /*0f82*/ 	.byte	0x32
	.zero		1


	//   ....[37]....
        /*0f84*/ 	.word	0x00007900
        /*0f88*/ 	.word	0x000000ff
        /*0f8c*/ 	.word	0x00000000
        /*0f90*/ 	.short	0x0101
        /*0f92*/ 	.byte	0x06
	.zero		1


	//   ....[38]....
        /*0f94*/ 	.word	0x00009410
        /*0f98*/ 	.word	0x000000ff
        /*0f9c*/ 	.word	0x00038850
        /*0fa0*/ 	.short	0x010a
        /*0fa2*/ 	.byte	0x32
	.zero		1


	//   ....[39]....
        /*0fa4*/ 	.word	0x00009450
        /*0fa8*/ 	.word	0x000000ff
        /*0fac*/ 	.word	0x00038850
        /*0fb0*/ 	.short	0x010a
        /*0fb2*/ 	.byte	0x32
	.zero		1


	//   ....[40]....
        /*0fb4*/ 	.word	0x000096c0
        /*0fb8*/ 	.word	0x000000ff
        /*0fbc*/ 	.word	0x00000000
        /*0fc0*/ 	.short	0x0101
        /*0fc2*/ 	.byte	0x32
	.zero		1


	//   ....[41]....
        /*0fc4*/ 	.word	0x0000d790
        /*0fc8*/ 	.word	0x000000ff
        /*0fcc*/ 	.word	0x00000000
        /*0fd0*/ 	.short	0x0101
        /*0fd2*/ 	.byte	0x08
	.zero		1


	//   ....[42]....
        /*0fd4*/ 	.word	0x0000e040
        /*0fd8*/ 	.word	0x000000ff
        /*0fdc*/ 	.word	0x00000000
        /*0fe0*/ 	.short	0x0101
        /*0fe2*/ 	.byte	0x08
	.zero		1


	//   ....[43]....
        /*0fe4*/ 	.word	0x00012aa0
        /*0fe8*/ 	.word	0x00000006
        /*0fec*/ 	.word	0x00038880
        /*0ff0*/ 	.short	0x010a
        /*0ff2*/ 	.byte	0x3f
	.zero		1


	//   ....[44]....
        /*0ff4*/ 	.word	0x000131f0
        /*0ff8*/ 	.word	0x00000006
        /*0ffc*/ 	.word	0x00038870
        /*1000*/ 	.short	0x0107
        /*1002*/ 	.byte	0x3f
	.zero		1


	//   ....[45]....
        /*1004*/ 	.word	0x000132b0
        /*1008*/ 	.word	0x00000006
        /*100c*/ 	.word	0x00038870
        /*1010*/ 	.short	0x0101
        /*1012*/ 	.byte	0x3f
	.zero		1


	//   ....[46]....
        /*1014*/ 	.word	0x000132e0
        /*1018*/ 	.word	0x00000006
        /*101c*/ 	.word	0x00038840
        /*1020*/ 	.short	0x010a
        /*1022*/ 	.byte	0x3f
	.zero		1


	//   ....[47]....
        /*1024*/ 	.word	0x00013a10
        /*1028*/ 	.word	0x00000006
        /*102c*/ 	.word	0x00038830
        /*1030*/ 	.short	0x0107
        /*1032*/ 	.byte	0x3f
	.zero		1


	//   ....[48]....
        /*1034*/ 	.word	0x00013ad0
        /*1038*/ 	.word	0x00000006
        /*103c*/ 	.word	0x00038830
        /*1040*/ 	.short	0x0101
        /*1042*/ 	.byte	0x3f
	.zero		1


	//   ....[49]....
        /*1044*/ 	.word	0x000145f0
        /*1048*/ 	.word	0x00000012
        /*104c*/ 	.word	0x00038800
        /*1050*/ 	.short	0x0107
        /*1052*/ 	.byte	0x3f
	.zero		1


	//   ....[50]....
        /*1054*/ 	.word	0x00014700
        /*1058*/ 	.word	0x00000012
        /*105c*/ 	.word	0x00038800
        /*1060*/ 	.short	0x0101
        /*1062*/ 	.byte	0x3f
	.zero		1


	//   ....[51]....
        /*1064*/ 	.word	0x00014720
        /*1068*/ 	.word	0x00000012
        /*106c*/ 	.word	0x00038820
        /*1070*/ 	.short	0x010a
        /*1072*/ 	.byte	0x3f
	.zero		1


	//   ....[52]....
        /*1074*/ 	.word	0x00014a50
        /*1078*/ 	.word	0x00000000
        /*107c*/ 	.word	0x00038880
        /*1080*/ 	.short	0x010a
        /*1082*/ 	.byte	0x3f
	.zero		1


	//   ....[53]....
        /*1084*/ 	.word	0x00014f60
        /*1088*/ 	.word	0x00000000
        /*108c*/ 	.word	0x00038870
        /*1090*/ 	.short	0x0107
        /*1092*/ 	.byte	0x3f
	.zero		1


	//   ....[54]....
        /*1094*/ 	.word	0x00015020
        /*1098*/ 	.word	0x00000000
        /*109c*/ 	.word	0x00038870
        /*10a0*/ 	.short	0x0101
        /*10a2*/ 	.byte	0x3f
	.zero		1


	//   ....[55]....
        /*10a4*/ 	.word	0x00015050
        /*10a8*/ 	.word	0x00000000
        /*10ac*/ 	.word	0x00038840
        /*10b0*/ 	.short	0x010a
        /*10b2*/ 	.byte	0x3f
	.zero		1


	//   ....[56]....
        /*10b4*/ 	.word	0x00015540
        /*10b8*/ 	.word	0x00000000
        /*10bc*/ 	.word	0x00038830
        /*10c0*/ 	.short	0x0107
        /*10c2*/ 	.byte	0x3f
	.zero		1


	//   ....[57]....
        /*10c4*/ 	.word	0x00015600
        /*10c8*/ 	.word	0x00000000
        /*10cc*/ 	.word	0x00038830
        /*10d0*/ 	.short	0x0101
        /*10d2*/ 	.byte	0x3f
	.zero		1


	//   ....[58]....
        /*10d4*/ 	.word	0x00015690
        /*10d8*/ 	.word	0x00000000
        /*10dc*/ 	.word	0x00038870
        /*10e0*/ 	.short	0x010a
        /*10e2*/ 	.byte	0x3f
	.zero		1


	//   ....[59]....
        /*10e4*/ 	.word	0x00015720
        /*10e8*/ 	.word	0x00000000
        /*10ec*/ 	.word	0x00038860
        /*10f0*/ 	.short	0x010a
        /*10f2*/ 	.byte	0x3f
	.zero		1


	//   ....[60]....
        /*10f4*/ 	.word	0x00016010
        /*10f8*/ 	.word	0x00000000
        /*10fc*/ 	.word	0x00038850
        /*1100*/ 	.short	0x0101
        /*1102*/ 	.byte	0x3f
	.zero		1


	//   ....[61]....
        /*1104*/ 	.word	0x00016090
        /*1108*/ 	.word	0x00000003
        /*110c*/ 	.word	0x00000000
        /*1110*/ 	.short	0x0101
        /*1112*/ 	.byte	0x3f
	.zero		1


	//   ....[62]....
        /*1114*/ 	.word	0x00016250
        /*1118*/ 	.word	0x00000002
        /*111c*/ 	.word	0x00038870
        /*1120*/ 	.short	0x010a
        /*1122*/ 	.byte	0x3f
	.zero		1


	//   ....[63]....
        /*1124*/ 	.word	0x000162d0
        /*1128*/ 	.word	0x00000002
        /*112c*/ 	.word	0x00038860
        /*1130*/ 	.short	0x010a
        /*1132*/ 	.byte	0x3f
	.zero		1


	//   ....[64]....
        /*1134*/ 	.word	0x00016bd0
        /*1138*/ 	.word	0x00000002
        /*113c*/ 	.word	0x00038850
        /*1140*/ 	.short	0x0101
        /*1142*/ 	.byte	0x3f
	.zero		1


	//   ....[65]....
        /*1144*/ 	.word	0x00016c50
        /*1148*/ 	.word	0x00000003
        /*114c*/ 	.word	0x00000000
        /*1150*/ 	.short	0x0101
        /*1152*/ 	.byte	0x3f
	.zero		1


	//   ....[66]....
        /*1154*/ 	.word	0x00017d00
        /*1158*/ 	.word	0x00000007
        /*115c*/ 	.word	0x00038820
        /*1160*/ 	.short	0x010a
        /*1162*/ 	.byte	0x3f
	.zero		1


	//   ....[67]....
        /*1164*/ 	.word	0x00017e80
        /*1168*/ 	.word	0x00000005
        /*116c*/ 	.word	0x00038840
        /*1170*/ 	.short	0x010a
        /*1172*/ 	.byte	0x3f
	.zero		1


	//   ....[68]....
        /*1174*/ 	.word	0x00017f20
        /*1178*/ 	.word	0x00000003
        /*117c*/ 	.word	0x00038840
        /*1180*/ 	.short	0x010a
        /*1182*/ 	.byte	0x3f
	.zero		1


	//   ....[69]....
        /*1184*/ 	.word	0x00017f60
        /*1188*/ 	.word	0x00000005
        /*118c*/ 	.word	0x00038860
        /*1190*/ 	.short	0x010a
        /*1192*/ 	.byte	0x3f
	.zero		1


	//   ....[70]....
        /*1194*/ 	.word	0x00017fa0
        /*1198*/ 	.word	0x00000003
        /*119c*/ 	.word	0x00038860
        /*11a0*/ 	.short	0x010a
        /*11a2*/ 	.byte	0x3f
	.zero		1


	//   ....[71]....
        /*11a4*/ 	.word	0x00017fe0
        /*11a8*/ 	.word	0x00000005
        /*11ac*/ 	.word	0x00038880
        /*11b0*/ 	.short	0x010a
        /*11b2*/ 	.byte	0x3f
	.zero		1


	//   ....[72]....
        /*11b4*/ 	.word	0x00018020
        /*11b8*/ 	.word	0x00000003
        /*11bc*/ 	.word	0x00038880
        /*11c0*/ 	.short	0x010a
        /*11c2*/ 	.byte	0x3f
	.zero		1


	//   ....[73]....
        /*11c4*/ 	.word	0x00018090
        /*11c8*/ 	.word	0x00000003
        /*11cc*/ 	.word	0x00038800
        /*11d0*/ 	.short	0x010a
        /*11d2*/ 	.byte	0x3f
	.zero		1


	//   ....[74]....
        /*11d4*/ 	.word	0x000180f0
        /*11d8*/ 	.word	0x00000000
        /*11dc*/ 	.word	0x00038830
        /*11e0*/ 	.short	0x010a
        /*11e2*/ 	.byte	0x3f
	.zero		1


	//   ....[75]....
        /*11e4*/ 	.word	0x00018150
        /*11e8*/ 	.word	0x00000008
        /*11ec*/ 	.word	0x00038850
        /*11f0*/ 	.short	0x010a
        /*11f2*/ 	.byte	0x3f
	.zero		1


	//   ....[76]....
        /*11f4*/ 	.word	0x000181b0
        /*11f8*/ 	.word	0x00000003
        /*11fc*/ 	.word	0x00038830
        /*1200*/ 	.short	0x010a
        /*1202*/ 	.byte	0x3f
	.zero		1


	//   ....[77]....
        /*1204*/ 	.word	0x00018210
        /*1208*/ 	.word	0x00000007
        /*120c*/ 	.word	0x00038850
        /*1210*/ 	.short	0x010a
        /*1212*/ 	.byte	0x3f
	.zero		1


	//   ....[78]....
        /*1214*/ 	.word	0x00018270
        /*1218*/ 	.word	0x00000003
        /*121c*/ 	.word	0x00038830
        /*1220*/ 	.short	0x010a
        /*1222*/ 	.byte	0x3f
	.zero		1


	//   ....[79]....
        /*1224*/ 	.word	0x000182d0
        /*1228*/ 	.word	0x00000007
        /*122c*/ 	.word	0x00038850
        /*1230*/ 	.short	0x010a
        /*1232*/ 	.byte	0x3f
	.zero		1


	//   ....[80]....
        /*1234*/ 	.word	0x000183d0
        /*1238*/ 	.word	0x00000006
        /*123c*/ 	.word	0x00038880
        /*1240*/ 	.short	0x010a
        /*1242*/ 	.byte	0x3f
	.zero		1


	//   ....[81]....
        /*1244*/ 	.word	0x00018f60
        /*1248*/ 	.word	0x00000006
        /*124c*/ 	.word	0x00038840
        /*1250*/ 	.short	0x010a
        /*1252*/ 	.byte	0x3f
	.zero		1


	//   ....[82]....
        /*1254*/ 	.word	0x0001a5b0
        /*1258*/ 	.word	0x00000012
        /*125c*/ 	.word	0x00038820
        /*1260*/ 	.short	0x010a
        /*1262*/ 	.byte	0x3f
	.zero		1


	//   ....[83]....
        /*1264*/ 	.word	0x0001a600
        /*1268*/ 	.word	0x00000000
        /*126c*/ 	.word	0x00038880
        /*1270*/ 	.short	0x010a
        /*1272*/ 	.byte	0x3f
	.zero		1


	//   ....[84]....
        /*1274*/ 	.word	0x0001af70
        /*1278*/ 	.word	0x00000000
        /*127c*/ 	.word	0x00038840
        /*1280*/ 	.short	0x010a
        /*1282*/ 	.byte	0x3f
	.zero		1


	//   ....[85]....
        /*1284*/ 	.word	0x0001b8d0
        /*1288*/ 	.word	0x00000000
        /*128c*/ 	.word	0x00038870
        /*1290*/ 	.short	0x010a
        /*1292*/ 	.byte	0x3f
	.zero		1


	//   ....[86]....
        /*1294*/ 	.word	0x0001b920
        /*1298*/ 	.word	0x00000000
        /*129c*/ 	.word	0x00038860
        /*12a0*/ 	.short	0x010a
        /*12a2*/ 	.byte	0x3f
	.zero		1


	//   ....[87]....
        /*12a4*/ 	.word	0x0001b970
        /*12a8*/ 	.word	0x00000002
        /*12ac*/ 	.word	0x00038870
        /*12b0*/ 	.short	0x010a
        /*12b2*/ 	.byte	0x3f
	.zero		1


	//   ....[88]....
        /*12b4*/ 	.word	0x0001b9c0
        /*12b8*/ 	.word	0x00000002
        /*12bc*/ 	.word	0x00038860
        /*12c0*/ 	.short	0x010a
        /*12c2*/ 	.byte	0x3f
	.zero		1


	//   ....[89]....
        /*12c4*/ 	.word	0x0001ba10
        /*12c8*/ 	.word	0x00000007
        /*12cc*/ 	.word	0x00038820
        /*12d0*/ 	.short	0x010a
        /*12d2*/ 	.byte	0x3f
	.zero		1


	//   ....[90]....
        /*12d4*/ 	.word	0x0001bbb0
        /*12d8*/ 	.word	0x00000005
        /*12dc*/ 	.word	0x00038840
        /*12e0*/ 	.short	0x010a
        /*12e2*/ 	.byte	0x3f
	.zero		1


	//   ....[91]....
        /*12e4*/ 	.word	0x0001bc00
        /*12e8*/ 	.word	0x00000003
        /*12ec*/ 	.word	0x00038840
        /*12f0*/ 	.short	0x010a
        /*12f2*/ 	.byte	0x3f
	.zero		1


	//   ....[92]....
        /*12f4*/ 	.word	0x0001bc50
        /*12f8*/ 	.word	0x00000005
        /*12fc*/ 	.word	0x00038860
        /*1300*/ 	.short	0x010a
        /*1302*/ 	.byte	0x3f
	.zero		1


	//   ....[93]....
        /*1304*/ 	.word	0x0001bca0
        /*1308*/ 	.word	0x00000003
        /*130c*/ 	.word	0x00038860
        /*1310*/ 	.short	0x010a
        /*1312*/ 	.byte	0x3f
	.zero		1


	//   ....[94]....
        /*1314*/ 	.word	0x0001bcf0
        /*1318*/ 	.word	0x00000005
        /*131c*/ 	.word	0x00038880
        /*1320*/ 	.short	0x010a
        /*1322*/ 	.byte	0x3f
	.zero		1


	//----- nvinfo : EIATTR_NUM_MBARRIERS
	.align		4
.L_548:
        /*1324*/ 	.byte	0x03, 0x38
        /*1326*/ 	.short	0x0016


	//----- nvinfo : EIATTR_EXIT_INSTR_OFFSETS
	.align		4
        /*1328*/ 	.byte	0x04, 0x1c
        /*132a*/ 	.short	(.L_550 - .L_549)


	//   ....[0]....
.L_549:
        /*132c*/ 	.word	0x000009c0


	//   ....[1]....
        /*1330*/ 	.word	0x00010480


	//   ....[2]....
        /*1334*/ 	.word	0x00018070


	//----- nvinfo : EIATTR_MAX_THREADS
	.align		4
.L_550:
        /*1338*/ 	.byte	0x04, 0x05
        /*133a*/ 	.short	(.L_552 - .L_551)
.L_551:
        /*133c*/ 	.word	0x00000180
        /*1340*/ 	.word	0x00000001
        /*1344*/ 	.word	0x00000001


	//----- nvinfo : EIATTR_CRS_STACK_SIZE
	.align		4
.L_552:
        /*1348*/ 	.byte	0x04, 0x1e
        /*134a*/ 	.short	(.L_554 - .L_553)
.L_553:
        /*134c*/ 	.word	0x00000000


	//----- nvinfo : EIATTR_CBANK_PARAM_SIZE
	.align		4
.L_554:
        /*1350*/ 	.byte	0x03, 0x19
        /*1352*/ 	.short	0x0af0


	//----- nvinfo : EIATTR_PARAM_CBANK
	.align		4
        /*1354*/ 	.byte	0x04, 0x0a
        /*1356*/ 	.short	(.L_556 - .L_555)
	.align		4
.L_555:
        /*1358*/ 	.word	index@(.nv.constant0._ZN7cutlass13device_kernelIN5flash11enable_sm90INS1_16FlashAttnFwdSm90INS1_25CollectiveMainloopFwdSm90ILi2EN4cute5tupleIJNS5_1CILi1EEES8_S8_EEENS6_IJNS7_ILi128EEESA_NS7_ILi256EEEEEELi256ENS_12float_e4m3_tEfNS_4arch4Sm90ELb1ELb0ELb0ELb1ELb1ELb0ELb0ELb1ELb0ELb1ELb1ELb0EEENS1_21CollectiveEpilogueFwdINS6_IJSA_SB_SA_EEES9_NS_10bfloat16_tESF_Li256ELb1ELb1ELb1ELb1EEENS1_36VarlenDynamicPersistentTileSchedulerILi128ELi128ELi256ELi128ELb1ELb1ELb1ELb1ELb1ELb1EEEEEEEEEvNT_6ParamsE)
        /*135c*/ 	.short	0x0210
        /*135e*/ 	.short	0x0af0


	//----- nvinfo : EIATTR_SW_WAR
	.align		4
.L_556:
        /*1360*/ 	.byte	0x04, 0x36
        /*1362*/ 	.short	(.L_558 - .L_557)
.L_557:
        /*1364*/ 	.word	0x00000008
.L_558:


//--------------------- .nv.info._ZN7cutlass13device_kernelIN5flash11enable_sm90INS1_16FlashAttnFwdSm90INS1_25CollectiveMainloopFwdSm90ILi2EN4cute5tupleIJNS5_1CILi1EEES8_S8_EEENS6_IJNS7_ILi128EEESA_NS7_ILi256EEEEEELi256ENS_12float_e4m3_tEfNS_4arch4Sm90ELb1ELb0ELb0ELb1ELb1ELb1ELb0ELb1ELb0ELb1ELb1ELb0EEENS1_21CollectiveEpilogueFwdINS6_IJSA_SB_SA_EEES9_NS_10bfloat16_tESF_Li256ELb1ELb1ELb1ELb1EEENS1_36VarlenDynamicPersistentTileSchedulerILi128ELi128ELi256ELi128ELb1ELb1ELb1ELb1ELb1ELb1EEEEEEEEEvNT_6ParamsE --------------------------
	.section	.nv.info._ZN7cutlass13device_kernelIN5flash11enable_sm90INS1_16FlashAttnFwdSm90INS1_25CollectiveMainloopFwdSm90ILi2EN4cute5tupleIJNS5_1CILi1EEES8_S8_EEENS6_IJNS7_ILi128EEESA_NS7_ILi256EEEEEELi256ENS_12float_e4m3_tEfNS_4arch4Sm90ELb1ELb0ELb0ELb1ELb1ELb1ELb0ELb1ELb0ELb1ELb1ELb0EEENS1_21CollectiveEpilogueFwdINS6_IJSA_SB_SA_EEES9_NS_10bfloat16_tESF_Li256ELb1ELb1ELb1ELb1EEENS1_36VarlenDynamicPersistentTileSchedulerILi128ELi128ELi256ELi128ELb1ELb1ELb1ELb1ELb1ELb1EEEEEEEEEvNT_6ParamsE,"",@"SHT_CUDA_INFO"
	.sectionflags	@""
	.align	4


	//----- nvinfo : EIATTR_CUDA_API_VERSION
	.align		4
        /*0000*/ 	.byte	0x04, 0x37
        /*0002*/ 	.short	(.L_560 - .L_559)
.L_559:
        /*0004*/ 	.word	0x00000082


	//----- nvinfo : EIATTR_KPARAM_INFO
	.align		4
.L_560:
        /*0008*/ 	.byte	0x04, 0x17
        /*000a*/ 	.short	(.L_562 - .L_561)
.L_561:
        /*000c*/ 	.word	0x00000000
        /*0010*/ 	.short	0x0000
        /*0012*/ 	.short	0x0070
        /*0014*/ 	.byte	0x00, 0xf0, 0x01, 0x2a


	//----- nvinfo : EIATTR_SPARSE_MMA_MASK
	.align		4
.L_562:
        /*0018*/ 	.byte	0x03, 0x50
        /*001a*/ 	.short	0x0000


	//----- nvinfo : EIATTR_MAXREG_COUNT
	.align		4
        /*001c*/ 	.byte	0x03, 0x1b
        /*001e*/ 	.short	0x00a8


	//----- nvinfo : EIATTR_NUM_BARRIERS
	.align		4
        /*0020*/ 	.byte	0x02, 0x4c
        /*0022*/ 	.byte	0x10
	.zero		1


	//----- nvinfo : EIATTR_EXTERNS
	.align		4
        /*0024*/ 	.byte	0x04, 0x0f
        /*0026*/ 	.short	(.L_564 - .L_563)


	//   ....[0]....
	.align		4
.L_563:
        /*0028*/ 	.word	index@(__assertfail)


	//----- nvinfo : EIATTR_ANNOTATIONS
	.align		4
.L_564:
        /*002c*/ 	.byte	0x04, 0x55
        /*002e*/ 	.short	(.L_566 - .L_565)


	//   ....[0]....
.L_565:
        /* <DEDUP_REMOVED lines=217> */


	//----- nvinfo : EIATTR_MERCURY_ISA_VERSION
	.align		4
.L_566:
        /*0da8*/ 	.byte	0x03, 0x5f
        /*0daa*/ 	.short	0x0101


	//----- nvinfo : EIATTR_UNUSED_LOAD_BYTE_OFFSET
	.align		4
        /*0dac*/ 	.byte	0x04, 0x44
        /*0dae*/ 	.short	(.L_568 - .L_567)


	//   ....[0]....
.L_567:
        /*0db0*/ 	.word	0x00000aa0
        /*0db4*/ 	.word	0x0000fff0


	//   ....[1]....
        /*0db8*/ 	.word	0x0001ffe0
        /*0dbc*/ 	.word	0x0000fff0


	//----- nvinfo : EIATTR_INT_WARP_WIDE_INSTR_OFFSETS
	.align		4
.L_568:
        /*0dc0*/ 	.byte	0x04, 0x31
        /*0dc2*/ 	.short	(.L_570 - .L_569)


	//   ....[0]....
.L_569:
        /*0dc4*/ 	.word	0x00000130


	//   ....[1]....
        /*0dc8*/ 	.word	0x00000170


	//   ....[2]....
        /*0dcc*/ 	.word	0x000001e0


	//   ....[3]....
        /*0dd0*/ 	.word	0x0002a780


	//   ....[4]....
        /*0dd4*/ 	.word	0x0002a810


	//   ....[5]....
        /*0dd8*/ 	.word	0x0002e930


	//   ....[6]....
        /*0ddc*/ 	.word	0x0002e9c0


	//----- nvinfo : EIATTR_COOP_GROUP_MASK_REGIDS
	.align		4
.L_570:
        /*0de0*/ 	.byte	0x04, 0x29
        /*0de2*/ 	.short	(.L_572 - .L_571)


	//   ....[0]....
.L_571:
        /*0de4*/ 	.word	0xffffffff


	//   ....[1]....
        /*0de8*/ 	.word	0xffffffff


	//   ....[2]....
        /*0dec*/ 	.word	0xffffffff


	//   ....[3]....
        /*0df0*/ 	.word	0xffffffff


	//   ....[4]....
        /*0df4*/ 	.word	0xffffffff


	//   ....[5]....
        /*0df8*/ 	.word	0xffffffff


	//   ....[6]....
        /*0dfc*/ 	.word	0xffffffff


	//   ....[7]....
        /*0e00*/ 	.word	0xffffffff


	//   ....[8]....
        /*0e04*/ 	.word	0xffffffff


	//   ....[9]....
        /*0e08*/ 	.word	0xffffffff


	//   ....[10]....
        /*0e0c*/ 	.word	0xffffffff


	//   ....[11]....
        /*0e10*/ 	.word	0xffffffff


	//   ....[12]....
        /*0e14*/ 	.word	0xffffffff


	//   ....[13]....
        /*0e18*/ 	.word	0xffffffff


	//   ....[14]....
        /*0e1c*/ 	.word	0xffffffff


	//   ....[15]....
        /*0e20*/ 	.word	0xffffffff


	//   ....[16]....
        /*0e24*/ 	.word	0xffffffff


	//   ....[17]....
        /*0e28*/ 	.word	0xffffffff


	//   ....[18]....
        /*0e2c*/ 	.word	0xffffffff


	//   ....[19]....
        /*0e30*/ 	.word	0xffffffff


	//   ....[20]....
        /*0e34*/ 	.word	0xffffffff


	//   ....[21]....
        /*0e38*/ 	.word	0xffffffff


	//   ....[22]....
        /*0e3c*/ 	.word	0xffffffff


	//   ....[23]....
        /*0e40*/ 	.word	0xffffffff


	//   ....[24]....
        /*0e44*/ 	.word	0xffffffff


	//   ....[25]....
        /*0e48*/ 	.word	0xffffffff


	//   ....[26]....
        /*0e4c*/ 	.word	0xffffffff


	//   ....[27]....
        /*0e50*/ 	.word	0xffffffff


	//   ....[28]....
        /*0e54*/ 	.word	0xffffffff


	//   ....[29]....
        /*0e58*/ 	.word	0xffffffff


	//   ....[30]....
        /*0e5c*/ 	.word	0xffffffff


	//   ....[31]....
        /*0e60*/ 	.word	0xffffffff


	//   ....[32]....
        /*0e64*/ 	.word	0xffffffff


	//   ....[33]....
        /*0e68*/ 	.word	0xffffffff


	//   ....[34]....
        /*0e6c*/ 	.word	0xffffffff


	//   ....[35]....
        /*0e70*/ 	.word	0xffffffff


	//   ....[36]....
        /*0e74*/ 	.word	0xffffffff


	//   ....[37]....
        /*0e78*/ 	.word	0xffffffff


	//   ....[38]....
        /*0e7c*/ 	.word	0xffffffff


	//   ....[39]....
        /*0e80*/ 	.word	0xffffffff


	//   ....[40]....
        /*0e84*/ 	.word	0xffffffff


	//   ....[41]....
        /*0e88*/ 	.word	0xffffffff


	//   ....[42]....
        /*0e8c*/ 	.word	0xffffffff


	//   ....[43]....
        /*0e90*/ 	.word	0xffffffff


	//   ....[44]....
        /*0e94*/ 	.word	0xffffffff


	//   ....[45]....
        /*0e98*/ 	.word	0xffffffff


	//   ....[46]....
        /*0e9c*/ 	.word	0xffffffff


	//   ....[47]....
        /*0ea0*/ 	.word	0xffffffff


	//   ....[48]....
        /*0ea4*/ 	.word	0xffffffff


	//   ....[49]....
        /*0ea8*/ 	.word	0xffffffff


	//   ....[50]....
        /*0eac*/ 	.word	0xffffffff


	//   ....[51]....
        /*0eb0*/ 	.word	0xffffffff


	//   ....[52]....
        /*0eb4*/ 	.word	0xffffffff


	//   ....[53]....
        /*0eb8*/ 	.word	0xffffffff


	//   ....[54]....
        /*0ebc*/ 	.word	0xffffffff


	//   ....[55]....
        /*0ec0*/ 	.word	0xffffffff


	//   ....[56]....
        /*0ec4*/ 	.word	0xffffffff


	//   ....[57]....
        /*0ec8*/ 	.word	0xffffffff


	//   ....[58]....
        /*0ecc*/ 	.word	0xffffffff


	//   ....[59]....
        /*0ed0*/ 	.word	0xffffffff


	//   ....[60]....
        /*0ed4*/ 	.word	0xffffffff


	//   ....[61]....
        /*0ed8*/ 	.word	0xffffffff


	//   ....[62]....
        /*0edc*/ 	.word	0xffffffff


	//   ....[63]....
        /*0ee0*/ 	.word	0xffffffff


	//   ....[64]....
        /*0ee4*/ 	.word	0xffffffff


	//   ....[65]....
        /*0ee8*/ 	.word	0xffffffff


	//   ....[66]....
        /*0eec*/ 	.word	0xffffffff


	//   ....[67]....
        /*0ef0*/ 	.word	0xffffffff


	//   ....[68]....
        /*0ef4*/ 	.word	0xffffffff


	//   ....[69]....
        /*0ef8*/ 	.word	0xffffffff


	//   ....[70]....
        /*0efc*/ 	.word	0xffffffff


	//   ....[71]....
        /*0f00*/ 	.word	0xffffffff


	//   ....[72]....
        /*0f04*/ 	.word	0xffffffff


	//   ....[73]....
        /*0f08*/ 	.word	0xffffffff


	//   ....[74]....
        /*0f0c*/ 	.word	0xffffffff


	//   ....[75]....
        /*0f10*/ 	.word	0xffffffff


	//   ....[76]....
        /*0f14*/ 	.word	0xffffffff


	//   ....[77]....
        /*0f18*/ 	.word	0xffffffff


	//   ....[78]....
        /*0f1c*/ 	.word	0xffffffff


	//   ....[79]....
        /*0f20*/ 	.word	0xffffffff


	//   ....[80]....
        /*0f24*/ 	.word	0xffffffff


	//   ....[81]....
        /*0f28*/ 	.word	0xffffffff


	//   ....[82]....
        /*0f2c*/ 	.word	0xffffffff


	//   ....[83]....
        /*0f30*/ 	.word	0xffffffff


	//   ....[84]....
        /*0f34*/ 	.word	0xffffffff


	//   ....[85]....
        /*0f38*/ 	.word	0xffffffff


	//   ....[86]....
        /*0f3c*/ 	.word	0xffffffff


	//   ....[87]....
        /*0f40*/ 	.word	0xffffffff


	//   ....[88]....
        /*0f44*/ 	.word	0xffffffff


	//   ....[89]....
        /*0f48*/ 	.word	0xffffffff


	//   ....[90]....
        /*0f4c*/ 	.word	0xffffffff


	//   ....[91]....
        /*0f50*/ 	.word	0xffffffff


	//   ....[92]....
        /*0f54*/ 	.word	0xffffffff


	//   ....[93]....
        /*0f58*/ 	.word	0xffffffff


	//   ....[94]....
        /*0f5c*/ 	.word	0xffffffff


	//   ....[95]....
        /*0f60*/ 	.word	0xffffffff


	//   ....[96]....
        /*0f64*/ 	.word	0xffffffff


	//   ....[97]....
        /*0f68*/ 	.word	0xffffffff


	//   ....[98]....
        /*0f6c*/ 	.word	0xffffffff


	//   ....[99]....
        /*0f70*/ 	.word	0xffffffff


	//   ....[100]....
        /*0f74*/ 	.word	0xffffffff


	//   ....[101]....
        /*0f78*/ 	.word	0xffffffff


	//   ....[102]....
        /*0f7c*/ 	.word	0xffffffff


	//   ....[103]....
        /*0f80*/ 	.word	0xffffffff


	//   ....[104]....
        /*0f84*/ 	.word	0xffffffff


	//   ....[105]....
        /*0f88*/ 	.word	0xffffffff


	//   ....[106]....
        /*0f8c*/ 	.word	0xffffffff


	//   ....[107]....
        /*0f90*/ 	.word	0xffffffff


	//   ....[108]....
        /*0f94*/ 	.word	0xffffffff


	//   ....[109]....
        /*0f98*/ 	.word	0xffffffff


	//   ....[110]....
        /*0f9c*/ 	.word	0xffffffff


	//   ....[111]....
        /*0fa0*/ 	.word	0xffffffff


	//   ....[112]....
        /*0fa4*/ 	.word	0xffffffff


	//   ....[113]....
        /*0fa8*/ 	.word	0xffffffff


	//   ....[114]....
        /*0fac*/ 	.word	0xffffffff


	//   ....[115]....
        /*0fb0*/ 	.word	0xffffffff


	//   ....[116]....
        /*0fb4*/ 	.word	0xffffffff


	//   ....[117]....
        /*0fb8*/ 	.word	0xffffffff


	//   ....[118]....
        /*0fbc*/ 	.word	0xffffffff


	//   ....[119]....
        /*0fc0*/ 	.word	0xffffffff


	//   ....[120]....
        /*0fc4*/ 	.word	0xffffffff


	//   ....[121]....
        /*0fc8*/ 	.word	0xffffffff


	//   ....[122]....
        /*0fcc*/ 	.word	0xffffffff


	//   ....[123]....
        /*0fd0*/ 	.word	0xffffffff


	//   ....[124]....
        /*0fd4*/ 	.word	0xffffffff


	//   ....[125]....
        /*0fd8*/ 	.word	0xffffffff


	//   ....[126]....
        /*0fdc*/ 	.word	0xffffffff


	//   ....[127]....
        /*0fe0*/ 	.word	0xffffffff


	//   ....[128]....
        /*0fe4*/ 	.word	0xffffffff


	//   ....[129]....
        /*0fe8*/ 	.word	0xffffffff


	//   ....[130]....
        /*0fec*/ 	.word	0xffffffff


	//   ....[131]....
        /*0ff0*/ 	.word	0xffffffff


	//   ....[132]....
        /*0ff4*/ 	.word	0xffffffff


	//   ....[133]....
        /*0ff8*/ 	.word	0xffffffff


	//   ....[134]....
        /*0ffc*/ 	.word	0xffffffff


	//   ....[135]....
        /*1000*/ 	.word	0xffffffff


	//   ....[136]....
        /*1004*/ 	.word	0xffffffff


	//   ....[137]....
        /*1008*/ 	.word	0xffffffff


	//   ....[138]....
        /*100c*/ 	.word	0xffffffff


	//   ....[139]....
        /*1010*/ 	.word	0xffffffff


	//   ....[140]....
        /*1014*/ 	.word	0xffffffff


	//   ....[141]....
        /*1018*/ 	.word	0xffffffff


	//   ....[142]....
        /*101c*/ 	.word	0xffffffff


	//   ....[143]....
        /*1020*/ 	.word	0xffffffff


	//   ....[144]....
        /*1024*/ 	.word	0xffffffff


	//   ....[145]....
        /*1028*/ 	.word	0xffffffff


	//   ....[146]....
        /*102c*/ 	.word	0xffffffff


	//   ....[147]....
        /*1030*/ 	.word	0xffffffff


	//   ....[148]....
        /*1034*/ 	.word	0xffffffff


	//   ....[149]....
        /*1038*/ 	.word	0xffffffff


	//   ....[150]....
        /*103c*/ 	.word	0xffffffff


	//   ....[151]....
        /*1040*/ 	.word	0xffffffff


	//   ....[152]....
        /*1044*/ 	.word	0xffffffff


	//   ....[153]....
        /*1048*/ 	.word	0xffffffff


	//   ....[154]....
        /*104c*/ 	.word	0xffffffff


	//   ....[155]....
        /*1050*/ 	.word	0xffffffff


	//   ....[156]....
        /*1054*/ 	.word	0xffffffff


	//   ....[157]....
        /*1058*/ 	.word	0xffffffff


	//   ....[158]....
        /*105c*/ 	.word	0xffffffff


	//   ....[159]....
        /*1060*/ 	.word	0xffffffff


	//   ....[160]....
        /*1064*/ 	.word	0xffffffff


	//   ....[161]....
        /*1068*/ 	.word	0xffffffff


	//   ....[162]....
        /*106c*/ 	.word	0xffffffff


	//   ....[163]....
        /*1070*/ 	.word	0xffffffff


	//   ....[164]....
        /*1074*/ 	.word	0xffffffff


	//   ....[165]....
        /*1078*/ 	.word	0xffffffff


	//   ....[166]....
        /*107c*/ 	.word	0xffffffff


	//   ....[167]....
        /*1080*/ 	.word	0xffffffff


	//   ....[168]....
        /*1084*/ 	.word	0xffffffff


	//   ....[169]....
        /*1088*/ 	.word	0xffffffff


	//   ....[170]....
        /*108c*/ 	.word	0xffffffff


	//   ....[171]....
        /*1090*/ 	.word	0xffffffff


	//   ....[172]....
        /*1094*/ 	.word	0xffffffff


	//   ....[173]....
        /*1098*/ 	.word	0xffffffff


	//   ....[174]....
        /*109c*/ 	.word	0xffffffff


	//   ....[175]....
        /*10a0*/ 	.word	0xffffffff


	//   ....[176]....
        /*10a4*/ 	.word	0xffffffff


	//   ....[177]....
        /*10a8*/ 	.word	0xffffffff


	//   ....[178]....
        /*10ac*/ 	.word	0xffffffff


	//   ....[179]....
        /*10b0*/ 	.word	0xffffffff


	//   ....[180]....
        /*10b4*/ 	.word	0xffffffff


	//   ....[181]....
        /*10b8*/ 	.word	0xffffffff


	//   ....[182]....
        /*10bc*/ 	.word	0xffffffff


	//   ....[183]....
        /*10c0*/ 	.word	0xffffffff


	//   ....[184]....
        /*10c4*/ 	.word	0xffffffff


	//   ....[185]....
        /*10c8*/ 	.word	0xffffffff


	//   ....[186]....
        /*10cc*/ 	.word	0xffffffff


	//   ....[187]....
        /*10d0*/ 	.word	0xffffffff


	//   ....[188]....
        /*10d4*/ 	.word	0xffffffff


	//   ....[189]....
        /*10d8*/ 	.word	0xffffffff


	//   ....[190]....
        /*10dc*/ 	.word	0xffffffff


	//   ....[191]....
        /*10e0*/ 	.word	0xffffffff


	//   ....[192]....
        /*10e4*/ 	.word	0xffffffff


	//   ....[193]....
        /*10e8*/ 	.word	0xffffffff


	//   ....[194]....
        /*10ec*/ 	.word	0xffffffff


	//   ....[195]....
        /*10f0*/ 	.word	0xffffffff


	//   ....[196]....
        /*10f4*/ 	.word	0xffffffff


	//   ....[197]....
        /*10f8*/ 	.word	0xffffffff


	//   ....[198]....
        /*10fc*/ 	.word	0xffffffff


	//   ....[199]....
        /*1100*/ 	.word	0xffffffff


	//   ....[200]....
        /*1104*/ 	.word	0xffffffff


	//   ....[201]....
        /*1108*/ 	.word	0xffffffff


	//   ....[202]....
        /*110c*/ 	.word	0xffffffff


	//   ....[203]....
        /*1110*/ 	.word	0xffffffff


	//   ....[204]....
        /*1114*/ 	.word	0xffffffff


	//   ....[205]....
        /*1118*/ 	.word	0xffffffff


	//   ....[206]....
        /*111c*/ 	.word	0xffffffff


	//   ....[207]....
        /*1120*/ 	.word	0xffffffff


	//   ....[208]....
        /*1124*/ 	.word	0xffffffff


	//   ....[209]....
        /*1128*/ 	.word	0xffffffff


	//   ....[210]....
        /*112c*/ 	.word	0xffffffff


	//   ....[211]....
        /*1130*/ 	.word	0xffffffff


	//   ....[212]....
        /*1134*/ 	.word	0xffffffff


	//   ....[213]....
        /*1138*/ 	.word	0xffffffff


	//   ....[214]....
        /*113c*/ 	.word	0xffffffff


	//   ....[215]....
        /*1140*/ 	.word	0xffffffff


	//   ....[216]....
        /*1144*/ 	.word	0xffffffff


	//   ....[217]....
        /*1148*/ 	.word	0xffffffff


	//   ....[218]....
        /*114c*/ 	.word	0xffffffff


	//   ....[219]....
        /*1150*/ 	.word	0xffffffff


	//   ....[220]....
        /*1154*/ 	.word	0xffffffff


	//   ....[221]....
        /*1158*/ 	.word	0xffffffff


	//   ....[222]....
        /*115c*/ 	.word	0xffffffff


	//   ....[223]....
        /*1160*/ 	.word	0xffffffff


	//   ....[224]....
        /*1164*/ 	.word	0xffffffff


	//   ....[225]....
        /*1168*/ 	.word	0xffffffff


	//   ....[226]....
        /*116c*/ 	.word	0xffffffff


	//   ....[227]....
        /*1170*/ 	.word	0xffffffff


	//   ....[228]....
        /*1174*/ 	.word	0xffffffff


	//   ....[229]....
        /*1178*/ 	.word	0xffffffff


	//   ....[230]....
        /*117c*/ 	.word	0xffffffff


	//   ....[231]....
        /*1180*/ 	.word	0xffffffff


	//   ....[232]....
        /*1184*/ 	.word	0xffffffff


	//   ....[233]....
        /*1188*/ 	.word	0xffffffff


	//   ....[234]....
        /*118c*/ 	.word	0xffffffff


	//   ....[235]....
        /*1190*/ 	.word	0xffffffff


	//   ....[236]....
        /*1194*/ 	.word	0xffffffff


	//   ....[237]....
        /*1198*/ 	.word	0xffffffff


	//   ....[238]....
        /*119c*/ 	.word	0xffffffff


	//   ....[239]....
        /*11a0*/ 	.word	0xffffffff


	//   ....[240]....
        /*11a4*/ 	.word	0xffffffff


	//   ....[241]....
        /*11a8*/ 	.word	0xffffffff


	//   ....[242]....
        /*11ac*/ 	.word	0xffffffff


	//   ....[243]....
        /*11b0*/ 	.word	0xffffffff


	//   ....[244]....
        /*11b4*/ 	.word	0xffffffff


	//   ....[245]....
        /*11b8*/ 	.word	0xffffffff


	//   ....[246]....
        /*11bc*/ 	.word	0xffffffff


	//   ....[247]....
        /*11c0*/ 	.word	0xffffffff


	//   ....[248]....
        /*11c4*/ 	.word	0xffffffff


	//   ....[249]....
        /*11c8*/ 	.word	0xffffffff


	//   ....[250]....
        /*11cc*/ 	.word	0xffffffff


	//   ....[251]....
        /*11d0*/ 	.word	0xffffffff


	//   ....[252]....
        /*11d4*/ 	.word	0xffffffff


	//   ....[253]....
        /*11d8*/ 	.word	0xffffffff


	//   ....[254]....
        /*11dc*/ 	.word	0xffffffff


	//   ....[255]....
        /*11e0*/ 	.word	0xffffffff


	//   ....[0]....
        /*11e4*/ 	.word	0xffffffff


	//   ....[1]....
        /*11e8*/ 	.word	0xffffffff


	//   ....[2]....
        /*11ec*/ 	.word	0xffffffff


	//   ....[3]....
        /*11f0*/ 	.word	0xffffffff


	//   ....[4]....
        /*11f4*/ 	.word	0xffffffff


	//   ....[5]....
        /*11f8*/ 	.word	0xffffffff


	//   ....[6]....
        /*11fc*/ 	.word	0xffffffff


	//   ....[7]....
        /*1200*/ 	.word	0xffffffff


	//   ....[8]....
        /*1204*/ 	.word	0xffffffff


	//   ....[9]....
        /*1208*/ 	.word	0xffffffff


	//   ....[10]....
        /*120c*/ 	.word	0xffffffff


	//   ....[11]....
        /*1210*/ 	.word	0xffffffff


	//   ....[12]....
        /*1214*/ 	.word	0xffffffff


	//   ....[13]....
        /*1218*/ 	.word	0xffffffff


	//   ....[14]....
        /*121c*/ 	.word	0xffffffff


	//   ....[15]....
        /*1220*/ 	.word	0xffffffff


	//   ....[16]....
        /*1224*/ 	.word	0xffffffff


	//   ....[17]....
        /*1228*/ 	.word	0xffffffff


	//   ....[18]....
        /*122c*/ 	.word	0xffffffff


	//   ....[19]....
        /*1230*/ 	.word	0xffffffff


	//   ....[20]....
        /*1234*/ 	.word	0xffffffff


	//   ....[21]....
        /*1238*/ 	.word	0xffffffff


	//   ....[22]....
        /*123c*/ 	.word	0xffffffff


	//   ....[23]....
        /*1240*/ 	.word	0xffffffff


	//   ....[24]....
        /*1244*/ 	.word	0xffffffff


	//   ....[25]....
        /*1248*/ 	.word	0xffffffff


	//   ....[26]....
        /*124c*/ 	.word	0xffffffff


	//   ....[27]....
        /*1250*/ 	.word	0xffffffff


	//   ....[28]....
        /*1254*/ 	.word	0xffffffff


	//   ....[29]....
        /*1258*/ 	.word	0xffffffff


	//   ....[30]....
        /*125c*/ 	.word	0xffffffff


	//   ....[31]....
        /*1260*/ 	.word	0xffffffff


	//   ....[32]....
        /*1264*/ 	.word	0xffffffff


	//   ....[33]....
        /*1268*/ 	.word	0xffffffff


	//   ....[34]....
        /*126c*/ 	.word	0xffffffff


	//   ....[35]....
        /*1270*/ 	.word	0xffffffff


	//   ....[36]....
        /*1274*/ 	.word	0xffffffff


	//   ....[37]....
        /*1278*/ 	.word	0xffffffff


	//   ....[38]....
        /*127c*/ 	.word	0xffffffff


	//   ....[39]....
        /*1280*/ 	.word	0xffffffff


	//   ....[40]....
        /*1284*/ 	.word	0xffffffff


	//   ....[41]....
        /*1288*/ 	.word	0xffffffff


	//   ....[42]....
        /*128c*/ 	.word	0xffffffff


	//   ....[43]....
        /*1290*/ 	.word	0xffffffff


	//   ....[44]....
        /*1294*/ 	.word	0xffffffff


	//   ....[45]....
        /*1298*/ 	.word	0xffffffff


	//   ....[46]....
        /*129c*/ 	.word	0xffffffff


	//   ....[47]....
        /*12a0*/ 	.word	0xffffffff


	//   ....[48]....
        /*12a4*/ 	.word	0xffffffff


	//   ....[49]....
        /*12a8*/ 	.word	0xffffffff


	//   ....[50]....
        /*12ac*/ 	.word	0xffffffff


	//   ....[51]....
        /*12b0*/ 	.word	0xffffffff


	//   ....[52]....
        /*12b4*/ 	.word	0xffffffff


	//   ....[53]....
        /*12b8*/ 	.word	0xffffffff


	//   ....[54]....
        /*12bc*/ 	.word	0xffffffff


	//   ....[55]....
        /*12c0*/ 	.word	0xffffffff


	//   ....[56]....
        /*12c4*/ 	.word	0xffffffff


	//   ....[57]....
        /*12c8*/ 	.word	0xffffffff


	//   ....[58]....
        /*12cc*/ 	.word	0xffffffff


	//   ....[59]....
        /*12d0*/ 	.word	0xffffffff


	//   ....[60]....
        /*12d4*/ 	.word	0xffffffff


	//   ....[61]....
        /*12d8*/ 	.word	0xffffffff


	//   ....[62]....
        /*12dc*/ 	.word	0xffffffff


	//   ....[63]....
        /*12e0*/ 	.word	0xffffffff


	//   ....[64]....
        /*12e4*/ 	.word	0xffffffff


	//   ....[65]....
        /*12e8*/ 	.word	0xffffffff


	//   ....[66]....
        /*12ec*/ 	.word	0xffffffff


	//   ....[67]....
        /*12f0*/ 	.word	0xffffffff


	//   ....[68]....
        /*12f4*/ 	.word	0xffffffff


	//   ....[69]....
        /*12f8*/ 	.word	0xffffffff


	//   ....[70]....
        /*12fc*/ 	.word	0xffffffff


	//   ....[71]....
        /*1300*/ 	.word	0xffffffff


	//   ....[72]....
        /*1304*/ 	.word	0xffffffff


	//   ....[73]....
        /*1308*/ 	.word	0xffffffff


	//   ....[74]....
        /*130c*/ 	.word	0xffffffff


	//   ....[75]....
        /*1310*/ 	.word	0xffffffff


	//   ....[76]....
        /*1314*/ 	.word	0xffffffff


	//   ....[77]....
        /*1318*/ 	.word	0xffffffff


	//   ....[78]....
        /*131c*/ 	.word	0xffffffff


	//   ....[79]....
        /*1320*/ 	.word	0xffffffff


	//   ....[80]....
        /*1324*/ 	.word	0xffffffff


	//   ....[81]....
        /*1328*/ 	.word	0xffffffff


	//   ....[82]....
        /*132c*/ 	.word	0xffffffff


	//   ....[83]....
        /*1330*/ 	.word	0xffffffff


	//   ....[84]....
        /*1334*/ 	.word	0xffffffff


	//   ....[85]....
        /*1338*/ 	.word	0xffffffff


	//   ....[86]....
        /*133c*/ 	.word	0xffffffff


	//   ....[87]....
        /*1340*/ 	.word	0xffffffff


	//   ....[88]....
        /*1344*/ 	.word	0xffffffff


	//   ....[89]....
        /*1348*/ 	.word	0xffffffff


	//   ....[90]....
        /*134c*/ 	.word	0xffffffff


	//   ....[91]....
        /*1350*/ 	.word	0xffffffff


	//   ....[92]....
        /*1354*/ 	.word	0xffffffff


	//   ....[93]....
        /*1358*/ 	.word	0xffffffff


	//   ....[94]....
        /*135c*/ 	.word	0xffffffff


	//   ....[95]....
        /*1360*/ 	.word	0xffffffff


	//   ....[96]....
        /*1364*/ 	.word	0xffffffff


	//   ....[97]....
        /*1368*/ 	.word	0xffffffff


	//   ....[98]....
        /*136c*/ 	.word	0xffffffff


	//   ....[99]....
        /*1370*/ 	.word	0xffffffff


	//   ....[100]....
        /*1374*/ 	.word	0xffffffff


	//   ....[101]....
        /*1378*/ 	.word	0xffffffff


	//   ....[102]....
        /*137c*/ 	.word	0xffffffff


	//   ....[103]....
        /*1380*/ 	.word	0xffffffff


	//   ....[104]....
        /*1384*/ 	.word	0xffffffff


	//   ....[105]....
        /*1388*/ 	.word	0x0500000f


	//   ....[106]....
        /*138c*/ 	.word	0x0500000f


	//   ....[107]....
        /*1390*/ 	.word	0x0500000f


	//   ....[108]....
        /*1394*/ 	.word	0x0500000f


	//   ....[109]....
        /*1398*/ 	.word	0x0500000f


	//   ....[110]....
        /*139c*/ 	.word	0x0500000f


	//   ....[111]....
        /*13a0*/ 	.word	0x0500000f


	//   ....[112]....
        /*13a4*/ 	.word	0x0500000f


	//   ....[113]....
        /*13a8*/ 	.word	0x0500000f


	//   ....[114]....
        /*13ac*/ 	.word	0x0500000f


	//   ....[115]....
        /*13b0*/ 	.word	0x0500000f


	//   ....[116]....
        /*13b4*/ 	.word	0x0500000f


	//   ....[117]....
        /*13b8*/ 	.word	0x0500000f


	//   ....[118]....
        /*13bc*/ 	.word	0x0500000f


	//   ....[119]....
        /*13c0*/ 	.word	0x0500000f


	//   ....[120]....
        /*13c4*/ 	.word	0x0500000f


	//   ....[121]....
        /*13c8*/ 	.word	0x0500000f


	//   ....[122]....
        /*13cc*/ 	.word	0x0500000f


	//   ....[123]....
        /*13d0*/ 	.word	0x0500000f


	//   ....[124]....
        /*13d4*/ 	.word	0x0500000f


	//   ....[125]....
        /*13d8*/ 	.word	0x0500000f


	//   ....[126]....
        /*13dc*/ 	.word	0x0500000f


	//   ....[127]....
        /*13e0*/ 	.word	0x0500000f


	//   ....[128]....
        /*13e4*/ 	.word	0x0500000f


	//   ....[129]....
        /*13e8*/ 	.word	0x0500000f


	//   ....[130]....
        /*13ec*/ 	.word	0x0500000f


	//   ....[131]....
        /*13f0*/ 	.word	0x0500000f


	//   ....[132]....
        /*13f4*/ 	.word	0x0500000f


	//   ....[133]....
        /*13f8*/ 	.word	0x0500000f


	//   ....[134]....
        /*13fc*/ 	.word	0x0500000f


	//   ....[135]....
        /*1400*/ 	.word	0x0500000f


	//   ....[136]....
        /*1404*/ 	.word	0x0500000f


	//   ....[137]....
        /*1408*/ 	.word	0x0500000f


	//   ....[138]....
        /*140c*/ 	.word	0x0500000f


	//   ....[139]....
        /*1410*/ 	.word	0x0500000f


	//   ....[140]....
        /*1414*/ 	.word	0x0500000f


	//   ....[141]....
        /*1418*/ 	.word	0x0500000f


	//   ....[142]....
        /*141c*/ 	.word	0x0500000f


	//   ....[143]....
        /*1420*/ 	.word	0x0500000f


	//   ....[144]....
        /*1424*/ 	.word	0x0500000f


	//   ....[145]....
        /*1428*/ 	.word	0x0500000f


	//   ....[146]....
        /*142c*/ 	.word	0x0500000f


	//   ....[147]....
        /*1430*/ 	.word	0x0500000f


	//   ....[148]....
        /*1434*/ 	.word	0x0500000f


	//   ....[149]....
        /*1438*/ 	.word	0x0500000f


	//   ....[150]....
        /*143c*/ 	.word	0x0500000f


	//   ....[151]....
        /*1440*/ 	.word	0x0500000f


	//   ....[152]....
        /*1444*/ 	.word	0x0500000f


	//   ....[153]....
        /*1448*/ 	.word	0x0500000f


	//   ....[154]....
        /*144c*/ 	.word	0x0500000f


	//   ....[155]....
        /*1450*/ 	.word	0x0500000f


	//   ....[156]....
        /*1454*/ 	.word	0x0500000f


	//   ....[157]....
        /*1458*/ 	.word	0x0500000f


	//   ....[158]....
        /*145c*/ 	.word	0x0500000f


	//   ....[159]....
        /*1460*/ 	.word	0x0500000f


	//   ....[160]....
        /*1464*/ 	.word	0x0500000f


	//   ....[161]....
        /*1468*/ 	.word	0x0500000f


	//   ....[162]....
        /*146c*/ 	.word	0x0500000f


	//   ....[163]....
        /*1470*/ 	.word	0x0500000f


	//   ....[164]....
        /*1474*/ 	.word	0x0500000f


	//   ....[165]....
        /*1478*/ 	.word	0x0500000f


	//   ....[166]....
        /*147c*/ 	.word	0x0500000f


	//   ....[167]....
        /*1480*/ 	.word	0x0500000f


	//   ....[168]....
        /*1484*/ 	.word	0x0500000f


	//   ....[169]....
        /*1488*/ 	.word	0x0500000f


	//   ....[170]....
        /*148c*/ 	.word	0x0500000f


	//   ....[171]....
        /*1490*/ 	.word	0x0500000f


	//   ....[172]....
        /*1494*/ 	.word	0x0500000f


	//   ....[173]....
        /*1498*/ 	.word	0x0500000f


	//   ....[174]....
        /*149c*/ 	.word	0x0500000f


	//   ....[175]....
        /*14a0*/ 	.word	0x0500000f


	//   ....[176]....
        /*14a4*/ 	.word	0x0500000f


	//   ....[177]....
        /*14a8*/ 	.word	0x0500000f


	//   ....[178]....
        /*14ac*/ 	.word	0x0500000f


	//   ....[179]....
        /*14b0*/ 	.word	0x0500000f


	//   ....[180]....
        /*14b4*/ 	.word	0x0500000f


	//   ....[181]....
        /*14b8*/ 	.word	0x0500000f


	//   ....[182]....
        /*14bc*/ 	.word	0x0500000f


	//   ....[183]....
        /*14c0*/ 	.word	0x0500000f


	//   ....[184]....
        /*14c4*/ 	.word	0x0500000f


	//   ....[185]....
        /*14c8*/ 	.word	0x0500000f


	//   ....[186]....
        /*14cc*/ 	.word	0x0500000f


	//   ....[187]....
        /*14d0*/ 	.word	0x0500000f


	//   ....[188]....
        /*14d4*/ 	.word	0x0500000f


	//   ....[189]....
        /*14d8*/ 	.word	0x0500000f


	//   ....[190]....
        /*14dc*/ 	.word	0x0500000f


	//   ....[191]....
        /*14e0*/ 	.word	0x0500000f


	//   ....[192]....
        /*14e4*/ 	.word	0x0500000f


	//   ....[193]....
        /*14e8*/ 	.word	0x0500000f


	//   ....[194]....
        /*14ec*/ 	.word	0x0500000f


	//   ....[195]....
        /*14f0*/ 	.word	0x0500000f


	//   ....[196]....
        /*14f4*/ 	.word	0x0500000f


	//   ....[197]....
        /*14f8*/ 	.word	0x0500000f


	//   ....[198]....
        /*14fc*/ 	.word	0x0500000f


	//   ....[199]....
        /*1500*/ 	.word	0x0500000f


	//   ....[200]....
        /*1504*/ 	.word	0x0500000f


	//   ....[201]....
        /*1508*/ 	.word	0x0500000f


	//   ....[202]....
        /*150c*/ 	.word	0x0500000f


	//   ....[203]....
        /*1510*/ 	.word	0x0500000f


	//   ....[204]....
        /*1514*/ 	.word	0x0500000f


	//   ....[205]....
        /*1518*/ 	.word	0x0500000f


	//   ....[206]....
        /*151c*/ 	.word	0x0500000f


	//   ....[207]....
        /*1520*/ 	.word	0x0500000f


	//   ....[208]....
        /*1524*/ 	.word	0x0500000f


	//   ....[209]....
        /*1528*/ 	.word	0x0500000f


	//   ....[210]....
        /*152c*/ 	.word	0x0500000f


	//   ....[211]....
        /*1530*/ 	.word	0x0500000f


	//   ....[212]....
        /*1534*/ 	.word	0x0500000f


	//   ....[213]....
        /*1538*/ 	.word	0x0500000f


	//   ....[214]....
        /*153c*/ 	.word	0x0500000f


	//   ....[215]....
        /*1540*/ 	.word	0x0500000f


	//   ....[216]....
        /*1544*/ 	.word	0x0500000f


	//   ....[217]....
        /*1548*/ 	.word	0x0500000f


	//   ....[218]....
        /*154c*/ 	.word	0x0500000f


	//   ....[219]....
        /*1550*/ 	.word	0x0500000f


	//   ....[220]....
        /*1554*/ 	.word	0x0500000f


	//   ....[221]....
        /*1558*/ 	.word	0x0500000f


	//   ....[222]....
        /*155c*/ 	.word	0x0500000f


	//   ....[223]....
        /*1560*/ 	.word	0x0500000f


	//   ....[224]....
        /*1564*/ 	.word	0x0500000f


	//   ....[225]....
        /*1568*/ 	.word	0x0500000f


	//   ....[226]....
        /*156c*/ 	.word	0x0500000f


	//   ....[227]....
        /*1570*/ 	.word	0x0500000f


	//   ....[228]....
        /*1574*/ 	.word	0x0500000f


	//   ....[229]....
        /*1578*/ 	.word	0x0500000f


	//   ....[230]....
        /*157c*/ 	.word	0x0500000f


	//   ....[231]....
        /*1580*/ 	.word	0x0500000f


	//   ....[232]....
        /*1584*/ 	.word	0x0500000f


	//   ....[233]....
        /*1588*/ 	.word	0x0500000f


	//   ....[234]....
        /*158c*/ 	.word	0x0500000f


	//   ....[235]....
        /*1590*/ 	.word	0x0500000f


	//   ....[236]....
        /*1594*/ 	.word	0x0500000f


	//   ....[237]....
        /*1598*/ 	.word	0x0500000f


	//   ....[238]....
        /*159c*/ 	.word	0x0500000f


	//   ....[239]....
        /*15a0*/ 	.word	0x0500000f


	//   ....[240]....
        /*15a4*/ 	.word	0x0500000f


	//   ....[241]....
        /*15a8*/ 	.word	0x0500000f


	//   ....[242]....
        /*15ac*/ 	.word	0x0500000f


	//   ....[243]....
        /*15b0*/ 	.word	0x0500000f


	//   ....[244]....
        /*15b4*/ 	.word	0x0500000f


	//   ....[245]....
        /*15b8*/ 	.word	0x0500000f


	//   ....[246]....
        /*15bc*/ 	.word	0x0500000f


	//   ....[247]....
        /*15c0*/ 	.word	0x0500000f


	//   ....[248]....
        /*15c4*/ 	.word	0x0500000f


	//   ....[249]....
        /*15c8*/ 	.word	0x0500000f


	//   ....[250]....
        /*15cc*/ 	.word	0x0500000f


	//   ....[251]....
        /*15d0*/ 	.word	0x0500000f


	//   ....[252]....
        /*15d4*/ 	.word	0x0500000f


	//   ....[253]....
        /*15d8*/ 	.word	0x0500000f


	//   ....[254]....
        /*15dc*/ 	.word	0x0500000f


	//   ....[255]....
        /*15e0*/ 	.word	0x0500000f


	//   ....[0]....
        /*15e4*/ 	.word	0x0500000f


	//   ....[1]....
        /*15e8*/ 	.word	0x0500000f


	//   ....[2]....
        /*15ec*/ 	.word	0x0500000f


	//   ....[3]....
        /*15f0*/ 	.word	0x0500000f


	//   ....[4]....
        /*15f4*/ 	.word	0x0500000f


	//   ....[5]....
        /*15f8*/ 	.word	0x0500000f


	//   ....[6]....
        /*15fc*/ 	.word	0x0500000f


	//   ....[7]....
        /*1600*/ 	.word	0x0500000f


	//   ....[8]....
        /*1604*/ 	.word	0x0500000f


	//   ....[9]....
        /*1608*/ 	.word	0x0500000f


	//   ....[10]....
        /*160c*/ 	.word	0x0500000f


	//   ....[11]....
        /*1610*/ 	.word	0x0500000f


	//   ....[12]....
        /*1614*/ 	.word	0x0500000f


	//   ....[13]....
        /*1618*/ 	.word	0x0500000f


	//   ....[14]....
        /*161c*/ 	.word	0x0500000f


	//   ....[15]....
        /*1620*/ 	.word	0x0500000f


	//   ....[16]....
        /*1624*/ 	.word	0x0500000f


	//   ....[17]....
        /*1628*/ 	.word	0x0500000f


	//   ....[18]....
        /*162c*/ 	.word	0x0500000f


	//   ....[19]....
        /*1630*/ 	.word	0x0500000f


	//   ....[20]....
        /*1634*/ 	.word	0x0500000f


	//   ....[21]....
        /*1638*/ 	.word	0x0500000f


	//   ....[22]....
        /*163c*/ 	.word	0x0500000f


	//   ....[23]....
        /*1640*/ 	.word	0x0500000f


	//   ....[24]....
        /*1644*/ 	.word	0x0500000f


	//   ....[25]....
        /*1648*/ 	.word	0x0500000f


	//   ....[26]....
        /*164c*/ 	.word	0x0500000f


	//   ....[27]....
        /*1650*/ 	.word	0x0500000f


	//   ....[28]....
        /*1654*/ 	.word	0x0500000f


	//   ....[29]....
        /*1658*/ 	.word	0x0500000f


	//   ....[30]....
        /*165c*/ 	.word	0x0500000f


	//   ....[31]....
        /*1660*/ 	.word	0x0500000f


	//   ....[32]....
        /*1664*/ 	.word	0x0500000f


	//   ....[33]....
        /*1668*/ 	.word	0x0500000f


	//   ....[34]....
        /*166c*/ 	.word	0x0500000f


	//   ....[35]....
        /*1670*/ 	.word	0x0500000f


	//   ....[36]....
        /*1674*/ 	.word	0x0500000f


	//   ....[37]....
        /*1678*/ 	.word	0x0500000f


	//   ....[38]....
        /*167c*/ 	.word	0x0500000f


	//   ....[39]....
        /*1680*/ 	.word	0x0500000f


	//   ....[40]....
        /*1684*/ 	.word	0x0500000f


	//   ....[41]....
        /*1688*/ 	.word	0x0500000f


	//   ....[42]....
        /*168c*/ 	.word	0x0500000f


	//   ....[43]....
        /*1690*/ 	.word	0x0500000f


	//   ....[44]....
        /*1694*/ 	.word	0x0500000f


	//   ....[45]....
        /*1698*/ 	.word	0x0500000f


	//   ....[46]....
        /*169c*/ 	.word	0x0500000f


	//   ....[47]....
        /*16a0*/ 	.word	0x0500000f


	//   ....[48]....
        /*16a4*/ 	.word	0x0500000f


	//   ....[49]....
        /*16a8*/ 	.word	0x0500000f


	//   ....[50]....
        /*16ac*/ 	.word	0x0500000f


	//   ....[51]....
        /*16b0*/ 	.word	0x0500000f


	//   ....[52]....
        /*16b4*/ 	.word	0x0500000f


	//   ....[53]....
        /*16b8*/ 	.word	0x0500000f


	//   ....[54]....
        /*16bc*/ 	.word	0x0500000f


	//   ....[55]....
        /*16c0*/ 	.word	0x0500000f


	//   ....[56]....
        /*16c4*/ 	.word	0x0500000f


	//   ....[57]....
        /*16c8*/ 	.word	0x0500000f


	//   ....[58]....
        /*16cc*/ 	.word	0x0500000f


	//   ....[59]....
        /*16d0*/ 	.word	0x0500000f


	//   ....[60]....
        /*16d4*/ 	.word	0x0500000f


	//   ....[61]....
        /*16d8*/ 	.word	0x0500000f


	//   ....[62]....
        /*16dc*/ 	.word	0x0500000f


	//   ....[63]....
        /*16e0*/ 	.word	0x0500000f


	//   ....[64]....
        /*16e4*/ 	.word	0x0500000f


	//   ....[65]....
        /*16e8*/ 	.word	0x0500000f


	//   ....[66]....
        /*16ec*/ 	.word	0x0500000f


	//   ....[67]....
        /*16f0*/ 	.word	0x0500000f


	//   ....[68]....
        /*16f4*/ 	.word	0x0500000f


	//   ....[69]....
        /*16f8*/ 	.word	0x0500000f


	//   ....[70]....
        /*16fc*/ 	.word	0x0500000f


	//   ....[71]....
        /*1700*/ 	.word	0x0500000f


	//   ....[72]....
        /*1704*/ 	.word	0x0500000f


	//   ....[73]....
        /*1708*/ 	.word	0x0500000f


	//   ....[74]....
        /*170c*/ 	.word	0x0500000f


	//   ....[75]....
        /*1710*/ 	.word	0x0500000f


	//   ....[76]....
        /*1714*/ 	.word	0x0500000f


	//   ....[77]....
        /*1718*/ 	.word	0x0500000f


	//   ....[78]....
        /*171c*/ 	.word	0x0500000f


	//   ....[79]....
        /*1720*/ 	.word	0x0500000f


	//   ....[80]....
        /*1724*/ 	.word	0x0500000f


	//   ....[81]....
        /*1728*/ 	.word	0x0500000f


	//   ....[82]....
        /*172c*/ 	.word	0x0500000f


	//   ....[83]....
        /*1730*/ 	.word	0x0500000f


	//   ....[84]....
        /*1734*/ 	.word	0x0500000f


	//   ....[85]....
        /*1738*/ 	.word	0x0500000f


	//   ....[86]....
        /*173c*/ 	.word	0x0500000f


	//   ....[87]....
        /*1740*/ 	.word	0x0500000f


	//   ....[88]....
        /*1744*/ 	.word	0x0500000f


	//   ....[89]....
        /*1748*/ 	.word	0x0500000f


	//   ....[90]....
        /*174c*/ 	.word	0x0500000f


	//   ....[91]....
        /*1750*/ 	.word	0x0500000f


	//   ....[92]....
        /*1754*/ 	.word	0x0500000f


	//   ....[93]....
        /*1758*/ 	.word	0x0500000f


	//   ....[94]....
        /*175c*/ 	.word	0x0500000f


	//   ....[95]....
        /*1760*/ 	.word	0x0500000f


	//   ....[96]....
        /*1764*/ 	.word	0x0500000f


	//   ....[97]....
        /*1768*/ 	.word	0x0500000f


	//   ....[98]....
        /*176c*/ 	.word	0x0500000f


	//   ....[99]....
        /*1770*/ 	.word	0x0500000f


	//   ....[100]....
        /*1774*/ 	.word	0x0500000f


	//   ....[101]....
        /*1778*/ 	.word	0x0500000f


	//   ....[102]....
        /*177c*/ 	.word	0x0500000f


	//   ....[103]....
        /*1780*/ 	.word	0x0500000f


	//   ....[104]....
        /*1784*/ 	.word	0x0500000f


	//   ....[105]....
        /*1788*/ 	.word	0x0500000f


	//   ....[106]....
        /*178c*/ 	.word	0x0500000f


	//   ....[107]....
        /*1790*/ 	.word	0x0500000f


	//   ....[108]....
        /*1794*/ 	.word	0x0500000f


	//   ....[109]....
        /*1798*/ 	.word	0x0500000f


	//   ....[110]....
        /*179c*/ 	.word	0x0500000f


	//   ....[111]....
        /*17a0*/ 	.word	0x0500000f


	//   ....[112]....
        /*17a4*/ 	.word	0x0500000f


	//   ....[113]....
        /*17a8*/ 	.word	0x0500000f


	//   ....[114]....
        /*17ac*/ 	.word	0x0500000f


	//   ....[115]....
        /*17b0*/ 	.word	0x0500000f


	//   ....[116]....
        /*17b4*/ 	.word	0x0500000f


	//   ....[117]....
        /*17b8*/ 	.word	0x0500000f


	//   ....[118]....
        /*17bc*/ 	.word	0x0500000f


	//   ....[119]....
        /*17c0*/ 	.word	0x0500000f


	//   ....[120]....
        /*17c4*/ 	.word	0x0500000f


	//   ....[121]....
        /*17c8*/ 	.word	0x0500000f


	//   ....[122]....
        /*17cc*/ 	.word	0x0500000f


	//   ....[123]....
        /*17d0*/ 	.word	0x0500000f


	//   ....[124]....
        /*17d4*/ 	.word	0x0500000f


	//   ....[125]....
        /*17d8*/ 	.word	0x0500000f


	//   ....[126]....
        /*17dc*/ 	.word	0x0500000f


	//   ....[127]....
        /*17e0*/ 	.word	0x0500000f


	//   ....[128]....
        /*17e4*/ 	.word	0x0500000f


	//   ....[129]....
        /*17e8*/ 	.word	0x0500000f


	//   ....[130]....
        /*17ec*/ 	.word	0x0500000f


	//   ....[131]....
        /*17f0*/ 	.word	0x0500000f


	//   ....[132]....
        /*17f4*/ 	.word	0x0500000f


	//   ....[133]....
        /*17f8*/ 	.word	0x0500000f


	//   ....[134]....
        /*17fc*/ 	.word	0x0500000f


	//   ....[135]....
        /*1800*/ 	.word	0x0500000f


	//   ....[136]....
        /*1804*/ 	.word	0x0500000f


	//   ....[137]....
        /*1808*/ 	.word	0x0500000f


	//   ....[138]....
        /*180c*/ 	.word	0x0500000f


	//   ....[139]....
        /*1810*/ 	.word	0x0500000f


	//   ....[140]....
        /*1814*/ 	.word	0x0500000f


	//   ....[141]....
        /*1818*/ 	.word	0x0500000f


	//   ....[142]....
        /*181c*/ 	.word	0x0500000f


	//   ....[143]....
        /*1820*/ 	.word	0x0500000f


	//   ....[144]....
        /*1824*/ 	.word	0x0500000f


	//   ....[145]....
        /*1828*/ 	.word	0x0500000f


	//   ....[146]....
        /*182c*/ 	.word	0x0500000f


	//   ....[147]....
        /*1830*/ 	.word	0x0500000f


	//   ....[148]....
        /*1834*/ 	.word	0x0500000f


	//   ....[149]....
        /*1838*/ 	.word	0x0500000f


	//   ....[150]....
        /*183c*/ 	.word	0x0500000f


	//   ....[151]....
        /*1840*/ 	.word	0x0500000f


	//   ....[152]....
        /*1844*/ 	.word	0x0500000f


	//   ....[153]....
        /*1848*/ 	.word	0x0500000f


	//   ....[154]....
        /*184c*/ 	.word	0x0500000f


	//----- nvinfo : EIATTR_COOP_GROUP_INSTR_OFFSETS
	.align		4
.L_572:
        /*1850*/ 	.byte	0x04, 0x28
        /*1852*/ 	.short	(.L_574 - .L_573)


	//   ....[0]....
.L_573:
        /*1854*/ 	.word	0x00000070


	//   ....[1]....
        /*1858*/ 	.word	0x00000140


	//   ....[2]....
        /*185c*/ 	.word	0x00000190


	//   ....[3]....
        /*1860*/ 	.word	0x000003c0


	//   ....[4]....
        /*1864*/ 	.word	0x00000520


	//   ....[5]....
        /*1868*/ 	.word	0x00000640


	//   ....[6]....
        /*186c*/ 	.word	0x000007a0


	//   ....[7]....
        /*1870*/ 	.word	0x00003cc0


	//   ....[8]....
        /*1874*/ 	.word	0x00003cd0


	//   ....[9]....
        /*1878*/ 	.word	0x00004c40


	//   ....[10]....
        /*187c*/ 	.word	0x00004c50


	//   ....[11]....
        /*1880*/ 	.word	0x00005bb0


	//   ....[12]....
        /*1884*/ 	.word	0x00005bc0


	//   ....[13]....
        /*1888*/ 	.word	0x00006b10


	//   ....[14]....
        /*188c*/ 	.word	0x00006b20


	//   ....[15]....
        /*1890*/ 	.word	0x000080e0


	//   ....[16]....
        /*1894*/ 	.word	0x000080f0


	//   ....[17]....
        /*1898*/ 	.word	0x00009150


	//   ....[18]....
        /*189c*/ 	.word	0x00009160


	//   ....[19]....
        /*18a0*/ 	.word	0x0000a1a0


	//   ....[20]....
        /*18a4*/ 	.word	0x0000a1b0


	//   ....[21]....
        /*18a8*/ 	.word	0x0000b200


	//   ....[22]....
        /*18ac*/ 	.word	0x0000b210


	//   ....[23]....
        /*18b0*/ 	.word	0x0000c480


	//   ....[24]....
        /*18b4*/ 	.word	0x0000c490


	//   ....[25]....
        /*18b8*/ 	.word	0x0000c5a0


	//   ....[26]....
        /*18bc*/ 	.word	0x0000c5b0


	//   ....[27]....
        /*18c0*/ 	.word	0x0000c6d0


	//   ....[28]....
        /*18c4*/ 	.word	0x0000c6e0


	//   ....[29]....
        /*18c8*/ 	.word	0x0000c800


	//   ....[30]....
        /*18cc*/ 	.word	0x0000c810


	//   ....[31]....
        /*18d0*/ 	.word	0x0000cb80


	//   ....[32]....
        /*18d4*/ 	.word	0x0000cba0


	//   ....[33]....
        /*18d8*/ 	.word	0x0000cc80


	//   ....[34]....
        /*18dc*/ 	.word	0x0000cca0


	//   ....[35]....
        /*18e0*/ 	.word	0x0000cd80


	//   ....[36]....
        /*18e4*/ 	.word	0x0000cda0


	//   ....[37]....
        /*18e8*/ 	.word	0x0000ce80


	//   ....[38]....
        /*18ec*/ 	.word	0x0000cea0


	//   ....[39]....
        /*18f0*/ 	.word	0x0000db60


	//   ....[40]....
        /*18f4*/ 	.word	0x0000e270


	//   ....[41]....
        /*18f8*/ 	.word	0x0000e280


	//   ....[42]....
        /*18fc*/ 	.word	0x0000e290


	//   ....[43]....
        /*1900*/ 	.word	0x0000e2a0


	//   ....[44]....
        /*1904*/ 	.word	0x0000e4c0


	//   ....[45]....
        /*1908*/ 	.word	0x0000e4d0


	//   ....[46]....
        /*190c*/ 	.word	0x0000e4e0


	//   ....[47]....
        /*1910*/ 	.word	0x0000e4f0


	//   ....[48]....
        /*1914*/ 	.word	0x0000e6e0


	//   ....[49]....
        /*1918*/ 	.word	0x0000e6f0


	//   ....[50]....
        /*191c*/ 	.word	0x0000e700


	//   ....[51]....
        /*1920*/ 	.word	0x0000e710


	//   ....[52]....
        /*1924*/ 	.word	0x0000e920


	//   ....[53]....
        /*1928*/ 	.word	0x0000e930


	//   ....[54]....
        /*192c*/ 	.word	0x0000e940


	//   ....[55]....
        /*1930*/ 	.word	0x0000e950


	//   ....[56]....
        /*1934*/ 	.word	0x00012c90


	//   ....[57]....
        /*1938*/ 	.word	0x00012ca0


	//   ....[58]....
        /*193c*/ 	.word	0x00012cb0


	//   ....[59]....
        /*1940*/ 	.word	0x00012cc0


	//   ....[60]....
        /*1944*/ 	.word	0x00012d90


	//   ....[61]....
        /*1948*/ 	.word	0x00012db0


	//   ....[62]....
        /*194c*/ 	.word	0x00012dc0


	//   ....[63]....
        /*1950*/ 	.word	0x00012dd0


	//   ....[64]....
        /*1954*/ 	.word	0x00012fb0


	//   ....[65]....
        /*1958*/ 	.word	0x00012fd0


	//   ....[66]....
        /*195c*/ 	.word	0x00012ff0


	//   ....[67]....
        /*1960*/ 	.word	0x00013000


	//   ....[68]....
        /*1964*/ 	.word	0x00013080


	//   ....[69]....
        /*1968*/ 	.word	0x00013090


	//   ....[70]....
        /*196c*/ 	.word	0x000130a0


	//   ....[71]....
        /*1970*/ 	.word	0x000130b0


	//   ....[72]....
        /*1974*/ 	.word	0x00017e30


	//   ....[73]....
        /*1978*/ 	.word	0x00017e50


	//   ....[74]....
        /*197c*/ 	.word	0x000184b0


	//   ....[75]....
        /*1980*/ 	.word	0x00018500


	//   ....[76]....
        /*1984*/ 	.word	0x00018e50


	//   ....[77]....
        /*1988*/ 	.word	0x00018ec0


	//   ....[78]....
        /*198c*/ 	.word	0x0001a5b0


	//   ....[79]....
        /*1990*/ 	.word	0x0001a5d0


	//   ....[80]....
        /*1994*/ 	.word	0x0001af70


	//   ....[81]....
        /*1998*/ 	.word	0x0001af90


	//   ....[82]....
        /*199c*/ 	.word	0x0001b5b0


	//   ....[83]....
        /*19a0*/ 	.word	0x0001b5d0


	//   ....[84]....
        /*19a4*/ 	.word	0x0001d6d0


	//   ....[85]....
        /*19a8*/ 	.word	0x0001d6f0


	//   ....[86]....
        /*19ac*/ 	.word	0x0001e010


	//   ....[87]....
        /*19b0*/ 	.word	0x0001e1e0


	//   ....[88]....
        /*19b4*/ 	.word	0x0001f3e0


	//   ....[89]....
        /*19b8*/ 	.word	0x0001f450


	//   ....[90]....
        /*19bc*/ 	.word	0x0001f510


	//   ....[91]....
        /*19c0*/ 	.word	0x0001f530


	//   ....[92]....
        /*19c4*/ 	.word	0x000207c0


	//   ....[93]....
        /*19c8*/ 	.word	0x00020800


	//   ....[94]....
        /*19cc*/ 	.word	0x00020830


	//   ....[95]....
        /*19d0*/ 	.word	0x00020860


	//   ....[96]....
        /*19d4*/ 	.word	0x00020890


	//   ....[97]....
        /*19d8*/ 	.word	0x000208c0


	//   ....[98]....
        /*19dc*/ 	.word	0x000208f0


	//   ....[99]....
        /*19e0*/ 	.word	0x00020920


	//   ....[100]....
        /*19e4*/ 	.word	0x00020950


	//   ....[101]....
        /*19e8*/ 	.word	0x00020980


	//   ....[102]....
        /*19ec*/ 	.word	0x000209b0


	//   ....[103]....
        /*19f0*/ 	.word	0x000209e0


	//   ....[104]....
        /*19f4*/ 	.word	0x00020a10


	//   ....[105]....
        /*19f8*/ 	.word	0x00020a40


	//   ....[106]....
        /*19fc*/ 	.word	0x00020a70


	//   ....[107]....
        /*1a00*/ 	.word	0x00020aa0


	//   ....[108]....
        /*1a04*/ 	.word	0x00020ad0


	//   ....[109]....
        /*1a08*/ 	.word	0x00020b00


	//   ....[110]....
        /*1a0c*/ 	.word	0x00020b30


	//   ....[111]....
        /*1a10*/ 	.word	0x00020b60


	//   ....[112]....
        /*1a14*/ 	.word	0x00020b90


	//   ....[113]....
        /*1a18*/ 	.word	0x00020bc0


	//   ....[114]....
        /*1a1c*/ 	.word	0x00020bf0


	//   ....[115]....
        /*1a20*/ 	.word	0x00020c20


	//   ....[116]....
        /*1a24*/ 	.word	0x00020c50


	//   ....[117]....
        /*1a28*/ 	.word	0x00020c80


	//   ....[118]....
        /*1a2c*/ 	.word	0x00020cb0


	//   ....[119]....
        /*1a30*/ 	.word	0x00020ce0


	//   ....[120]....
        /*1a34*/ 	.word	0x00020d10


	//   ....[121]....
        /*1a38*/ 	.word	0x00020d40


	//   ....[122]....
        /*1a3c*/ 	.word	0x00020d70


	//   ....[123]....
        /*1a40*/ 	.word	0x00020da0


	//   ....[124]....
        /*1a44*/ 	.word	0x00020dd0


	//   ....[125]....
        /*1a48*/ 	.word	0x00020e00


	//   ....[126]....
        /*1a4c*/ 	.word	0x00020e30


	//   ....[127]....
        /*1a50*/ 	.word	0x00020e60


	//   ....[128]....
        /*1a54*/ 	.word	0x00020e90


	//   ....[129]....
        /*1a58*/ 	.word	0x00020ec0


	//   ....[130]....
        /*1a5c*/ 	.word	0x00020ef0


	//   ....[131]....
        /*1a60*/ 	.word	0x00020f20


	//   ....[132]....
        /*1a64*/ 	.word	0x00020f50


	//   ....[133]....
        /*1a68*/ 	.word	0x00020f80


	//   ....[134]....
        /*1a6c*/ 	.word	0x00020fb0


	//   ....[135]....
        /*1a70*/ 	.word	0x00020fe0


	//   ....[136]....
        /*1a74*/ 	.word	0x00021010


	//   ....[137]....
        /*1a78*/ 	.word	0x00021040


	//   ....[138]....
        /*1a7c*/ 	.word	0x00021070


	//   ....[139]....
        /*1a80*/ 	.word	0x000210a0


	//   ....[140]....
        /*1a84*/ 	.word	0x000210d0


	//   ....[141]....
        /*1a88*/ 	.word	0x00021100


	//   ....[142]....
        /*1a8c*/ 	.word	0x00021130


	//   ....[143]....
        /*1a90*/ 	.word	0x00021160


	//   ....[144]....
        /*1a94*/ 	.word	0x00021190


	//   ....[145]....
        /*1a98*/ 	.word	0x000211c0


	//   ....[146]....
        /*1a9c*/ 	.word	0x000211f0


	//   ....[147]....
        /*1aa0*/ 	.word	0x00021220


	//   ....[148]....
        /*1aa4*/ 	.word	0x00021250


	//   ....[149]....
        /*1aa8*/ 	.word	0x00021280


	//   ....[150]....
        /*1aac*/ 	.word	0x000212b0


	//   ....[151]....
        /*1ab0*/ 	.word	0x000212e0


	//   ....[152]....
        /*1ab4*/ 	.word	0x00021310


	//   ....[153]....
        /*1ab8*/ 	.word	0x00021340


	//   ....[154]....
        /*1abc*/ 	.word	0x00021370


	//   ....[155]....
        /*1ac0*/ 	.word	0x000213a0


	//   ....[156]....
        /*1ac4*/ 	.word	0x000213d0


	//   ....[157]....
        /*1ac8*/ 	.word	0x00021400


	//   ....[158]....
        /*1acc*/ 	.word	0x00021430


	//   ....[159]....
        /*1ad0*/ 	.word	0x00021460


	//   ....[160]....
        /*1ad4*/ 	.word	0x00021490


	//   ....[161]....
        /*1ad8*/ 	.word	0x000214c0


	//   ....[162]....
        /*1adc*/ 	.word	0x000214f0


	//   ....[163]....
        /*1ae0*/ 	.word	0x00021520


	//   ....[164]....
        /*1ae4*/ 	.word	0x00021550


	//   ....[165]....
        /*1ae8*/ 	.word	0x00021580


	//   ....[166]....
        /*1aec*/ 	.word	0x000215b0


	//   ....[167]....
        /*1af0*/ 	.word	0x000215e0


	//   ....[168]....
        /*1af4*/ 	.word	0x00021610


	//   ....[169]....
        /*1af8*/ 	.word	0x00021640


	//   ....[170]....
        /*1afc*/ 	.word	0x00021670


	//   ....[171]....
        /*1b00*/ 	.word	0x000216a0


	//   ....[172]....
        /*1b04*/ 	.word	0x000216d0


	//   ....[173]....
        /*1b08*/ 	.word	0x00021700


	//   ....[174]....
        /*1b0c*/ 	.word	0x00021730


	//   ....[175]....
        /*1b10*/ 	.word	0x00021760


	//   ....[176]....
        /*1b14*/ 	.word	0x00021790


	//   ....[177]....
        /*1b18*/ 	.word	0x000217c0


	//   ....[178]....
        /*1b1c*/ 	.word	0x000217f0


	//   ....[179]....
        /*1b20*/ 	.word	0x00021820


	//   ....[180]....
        /*1b24*/ 	.word	0x00021850


	//   ....[181]....
        /*1b28*/ 	.word	0x00021880


	//   ....[182]....
        /*1b2c*/ 	.word	0x000218b0


	//   ....[183]....
        /*1b30*/ 	.word	0x000218e0


	//   ....[184]....
        /*1b34*/ 	.word	0x00021910


	//   ....[185]....
        /*1b38*/ 	.word	0x00021940


	//   ....[186]....
        /*1b3c*/ 	.word	0x00021970


	//   ....[187]....
        /*1b40*/ 	.word	0x000219a0


	//   ....[188]....
        /*1b44*/ 	.word	0x000219d0


	//   ....[189]....
        /*1b48*/ 	.word	0x00021a00


	//   ....[190]....
        /*1b4c*/ 	.word	0x00021a30


	//   ....[191]....
        /*1b50*/ 	.word	0x00021a60


	//   ....[192]....
        /*1b54*/ 	.word	0x00021a90


	//   ....[193]....
        /*1b58*/ 	.word	0x00021ac0


	//   ....[194]....
        /*1b5c*/ 	.word	0x00021af0


	//   ....[195]....
        /*1b60*/ 	.word	0x00021b20


	//   ....[196]....
        /*1b64*/ 	.word	0x00021b50


	//   ....[197]....
        /*1b68*/ 	.word	0x00021b80


	//   ....[198]....
        /*1b6c*/ 	.word	0x00021bb0


	//   ....[199]....
        /*1b70*/ 	.word	0x00021be0


	//   ....[200]....
        /*1b74*/ 	.word	0x00021c10


	//   ....[201]....
        /*1b78*/ 	.word	0x00021c40


	//   ....[202]....
        /*1b7c*/ 	.word	0x00021c70


	//   ....[203]....
        /*1b80*/ 	.word	0x00021ca0


	//   ....[204]....
        /*1b84*/ 	.word	0x00021cd0


	//   ....[205]....
        /*1b88*/ 	.word	0x00021d00


	//   ....[206]....
        /*1b8c*/ 	.word	0x00021d30


	//   ....[207]....
        /*1b90*/ 	.word	0x00021d60


	//   ....[208]....
        /*1b94*/ 	.word	0x00021d90


	//   ....[209]....
        /*1b98*/ 	.word	0x00021dc0


	//   ....[210]....
        /*1b9c*/ 	.word	0x00021df0


	//   ....[211]....
        /*1ba0*/ 	.word	0x00021e00


	//   ....[212]....
        /*1ba4*/ 	.word	0x00021e30


	//   ....[213]....
        /*1ba8*/ 	.word	0x00021e40


	//   ....[214]....
        /*1bac*/ 	.word	0x00021e70


	//   ....[215]....
        /*1bb0*/ 	.word	0x00021e80


	//   ....[216]....
        /*1bb4*/ 	.word	0x00021eb0


	//   ....[217]....
        /*1bb8*/ 	.word	0x00021ec0


	//   ....[218]....
        /*1bbc*/ 	.word	0x00021ef0


	//   ....[219]....
        /*1bc0*/ 	.word	0x00021f00


	//   ....[220]....
        /*1bc4*/ 	.word	0x000229f0


	//   ....[221]....
        /*1bc8*/ 	.word	0x00022a10


	//   ....[222]....
        /*1bcc*/ 	.word	0x00022a20


	//   ....[223]....
        /*1bd0*/ 	.word	0x00022a30


	//   ....[224]....
        /*1bd4*/ 	.word	0x00023450


	//   ....[225]....
        /*1bd8*/ 	.word	0x00023460


	//   ....[226]....
        /*1bdc*/ 	.word	0x00023630


	//   ....[227]....
        /*1be0*/ 	.word	0x00023640


	//   ....[228]....
        /*1be4*/ 	.word	0x00023820


	//   ....[229]....
        /*1be8*/ 	.word	0x00023830


	//   ....[230]....
        /*1bec*/ 	.word	0x00023a10


	//   ....[231]....
        /*1bf0*/ 	.word	0x00023a20


	//   ....[232]....
        /*1bf4*/ 	.word	0x00023ea0


	//   ....[233]....
        /*1bf8*/ 	.word	0x00023eb0


	//   ....[234]....
        /*1bfc*/ 	.word	0x00024ed0


	//   ....[235]....
        /*1c00*/ 	.word	0x00024ee0


	//   ....[236]....
        /*1c04*/ 	.word	0x00026f40


	//   ....[237]....
        /*1c08*/ 	.word	0x00026f50


	//   ....[238]....
        /*1c0c*/ 	.word	0x00027130


	//   ....[239]....
        /*1c10*/ 	.word	0x00027140


	//   ....[240]....
        /*1c14*/ 	.word	0x00027320


	//   ....[241]....
        /*1c18*/ 	.word	0x00027330


	//   ....[242]....
        /*1c1c*/ 	.word	0x00027510


	//   ....[243]....
        /*1c20*/ 	.word	0x00027520


	//   ....[244]....
        /*1c24*/ 	.word	0x00027750


	//   ....[245]....
        /*1c28*/ 	.word	0x00027940


	//   ....[246]....
        /*1c2c*/ 	.word	0x00027970


	//   ....[247]....
        /*1c30*/ 	.word	0x000279a0


	//   ....[248]....
        /*1c34*/ 	.word	0x000279d0


	//   ....[249]....
        /*1c38*/ 	.word	0x00027a00


	//   ....[250]....
        /*1c3c*/ 	.word	0x00027a30


	//   ....[251]....
        /*1c40*/ 	.word	0x00027bc0


	//   ....[252]....
        /*1c44*/ 	.word	0x00027bf0


	//   ....[253]....
        /*1c48*/ 	.word	0x00027c20


	//   ....[254]....
        /*1c4c*/ 	.word	0x00027c50


	//   ....[255]....
        /*1c50*/ 	.word	0x00027c80


	//   ....[0]....
        /*1c54*/ 	.word	0x00027cb0


	//   ....[1]....
        /*1c58*/ 	.word	0x00027d40


	//   ....[2]....
        /*1c5c*/ 	.word	0x00027d70


	//   ....[3]....
        /*1c60*/ 	.word	0x00027d80


	//   ....[4]....
        /*1c64*/ 	.word	0x00027dc0


	//   ....[5]....
        /*1c68*/ 	.word	0x00029420


	//   ....[6]....
        /*1c6c*/ 	.word	0x0002b360


	//   ....[7]....
        /*1c70*/ 	.word	0x0002b390


	//   ....[8]....
        /*1c74*/ 	.word	0x0002b4b0


	//   ....[9]....
        /*1c78*/ 	.word	0x0002b4c0


	//   ....[10]....
        /*1c7c*/ 	.word	0x0002b530


	//   ....[11]....
        /*1c80*/ 	.word	0x0002b540


	//   ....[12]....
        /*1c84*/ 	.word	0x0002b5b0


	//   ....[13]....
        /*1c88*/ 	.word	0x0002b5c0


	//   ....[14]....
        /*1c8c*/ 	.word	0x0002b630


	//   ....[15]....
        /*1c90*/ 	.word	0x0002b640


	//   ....[16]....
        /*1c94*/ 	.word	0x0002b6b0


	//   ....[17]....
        /*1c98*/ 	.word	0x0002b6c0


	//   ....[18]....
        /*1c9c*/ 	.word	0x0002b730


	//   ....[19]....
        /*1ca0*/ 	.word	0x0002b740


	//   ....[20]....
        /*1ca4*/ 	.word	0x0002b750


	//   ....[21]....
        /*1ca8*/ 	.word	0x0002b760


	//   ....[22]....
        /*1cac*/ 	.word	0x0002bb50


	//   ....[23]....
        /*1cb0*/ 	.word	0x0002bb80


	//   ....[24]....
        /*1cb4*/ 	.word	0x0002bca0


	//   ....[25]....
        /*1cb8*/ 	.word	0x0002bcb0


	//   ....[26]....
        /*1cbc*/ 	.word	0x0002bd40


	//   ....[27]....
        /*1cc0*/ 	.word	0x0002bd50


	//   ....[28]....
        /*1cc4*/ 	.word	0x0002bde0


	//   ....[29]....
        /*1cc8*/ 	.word	0x0002bdf0


	//   ....[30]....
        /*1ccc*/ 	.word	0x0002be70


	//   ....[31]....
        /*1cd0*/ 	.word	0x0002be80


	//   ....[32]....
        /*1cd4*/ 	.word	0x0002bf00


	//   ....[33]....
        /*1cd8*/ 	.word	0x0002bf10


	//   ....[34]....
        /*1cdc*/ 	.word	0x0002bf90


	//   ....[35]....
        /*1ce0*/ 	.word	0x0002bfa0


	//   ....[36]....
        /*1ce4*/ 	.word	0x0002bfb0


	//   ....[37]....
        /*1ce8*/ 	.word	0x0002bfc0


	//   ....[38]....
        /*1cec*/ 	.word	0x0002c740


	//   ....[39]....
        /*1cf0*/ 	.word	0x0002c770


	//   ....[40]....
        /*1cf4*/ 	.word	0x0002c820


	//   ....[41]....
        /*1cf8*/ 	.word	0x0002c840


	//   ....[42]....
        /*1cfc*/ 	.word	0x0002c8d0


	//   ....[43]....
        /*1d00*/ 	.word	0x0002c8f0


	//   ....[44]....
        /*1d04*/ 	.word	0x0002c980


	//   ....[45]....
        /*1d08*/ 	.word	0x0002c9a0


	//   ....[46]....
        /*1d0c*/ 	.word	0x0002ca30


	//   ....[47]....
        /*1d10*/ 	.word	0x0002ca50


	//   ....[48]....
        /*1d14*/ 	.word	0x0002cae0


	//   ....[49]....
        /*1d18*/ 	.word	0x0002cb00


	//   ....[50]....
        /*1d1c*/ 	.word	0x0002cb90


	//   ....[51]....
        /*1d20*/ 	.word	0x0002cbb0


	//   ....[52]....
        /*1d24*/ 	.word	0x0002cbc0


	//   ....[53]....
        /*1d28*/ 	.word	0x0002cbd0


	//   ....[54]....
        /*1d2c*/ 	.word	0x0002d340


	//   ....[55]....
        /*1d30*/ 	.word	0x0002d360


	//   ....[56]....
        /*1d34*/ 	.word	0x0002d3c0


	//   ....[57]....
        /*1d38*/ 	.word	0x0002d3d0


	//   ....[58]....
        /*1d3c*/ 	.word	0x0002d420


	//   ....[59]....
        /*1d40*/ 	.word	0x0002d430


	//   ....[60]....
        /*1d44*/ 	.word	0x0002d480


	//   ....[61]....
        /*1d48*/ 	.word	0x0002d490


	//   ....[62]....
        /*1d4c*/ 	.word	0x0002d4e0


	//   ....[63]....
        /*1d50*/ 	.word	0x0002d4f0


	//   ....[64]....
        /*1d54*/ 	.word	0x0002d540


	//   ....[65]....
        /*1d58*/ 	.word	0x0002d550


	//   ....[66]....
        /*1d5c*/ 	.word	0x0002d5a0


	//   ....[67]....
        /*1d60*/ 	.word	0x0002d5b0


	//   ....[68]....
        /*1d64*/ 	.word	0x0002d5c0


	//   ....[69]....
        /*1d68*/ 	.word	0x0002d610


	//   ....[70]....
        /*1d6c*/ 	.word	0x0002d930


	//   ....[71]....
        /*1d70*/ 	.word	0x0002d940


	//   ....[72]....
        /*1d74*/ 	.word	0x0002d9a0


	//   ....[73]....
        /*1d78*/ 	.word	0x0002d9b0


	//   ....[74]....
        /*1d7c*/ 	.word	0x0002da00


	//   ....[75]....
        /*1d80*/ 	.word	0x0002da10


	//   ....[76]....
        /*1d84*/ 	.word	0x0002da60


	//   ....[77]....
        /*1d88*/ 	.word	0x0002da70


	//   ....[78]....
        /*1d8c*/ 	.word	0x0002dac0


	//   ....[79]....
        /*1d90*/ 	.word	0x0002dad0


	//   ....[80]....
        /*1d94*/ 	.word	0x0002db20


	//   ....[81]....
        /*1d98*/ 	.word	0x0002db30


	//   ....[82]....
        /*1d9c*/ 	.word	0x0002db80


	//   ....[83]....
        /*1da0*/ 	.word	0x0002db90


	//   ....[84]....
        /*1da4*/ 	.word	0x0002dba0


	//   ....[85]....
        /*1da8*/ 	.word	0x0002dbf0


	//   ....[86]....
        /*1dac*/ 	.word	0x0002f730


	//   ....[87]....
        /*1db0*/ 	.word	0x0002f760


	//   ....[88]....
        /*1db4*/ 	.word	0x0002f7c0


	//   ....[89]....
        /*1db8*/ 	.word	0x0002f7f0


	//   ....[90]....
        /*1dbc*/ 	.word	0x0002f820


	//   ....[91]....
        /*1dc0*/ 	.word	0x0002f850


	//   ....[92]....
        /*1dc4*/ 	.word	0x0002f880


	//   ....[93]....
        /*1dc8*/ 	.word	0x0002f8b0


	//   ....[94]....
        /*1dcc*/ 	.word	0x0002fa50


	//   ....[95]....
        /*1dd0*/ 	.word	0x0002fa80


	//   ....[96]....
        /*1dd4*/ 	.word	0x0002fab0


	//   ....[97]....
        /*1dd8*/ 	.word	0x0002fae0


	//   ....[98]....
        /*1ddc*/ 	.word	0x0002fb10


	//   ....[99]....
        /*1de0*/ 	.word	0x0002fb40


	//   ....[100]....
        /*1de4*/ 	.word	0x0002fc00


	//   ....[101]....
        /*1de8*/ 	.word	0x0002fc20


	//   ....[102]....
        /*1dec*/ 	.word	0x0002fc40


	//   ....[103]....
        /*1df0*/ 	.word	0x0002fca0


	//   ....[104]....
        /*1df4*/ 	.word	0x000306f0


	//   ....[105]....
        /*1df8*/ 	.word	0x00030a90


	//   ....[106]....
        /*1dfc*/ 	.word	0x00030b20


	//   ....[107]....
        /*1e00*/ 	.word	0x00030bc0


	//   ....[108]....
        /*1e04*/ 	.word	0x00030c50


	//   ....[109]....
        /*1e08*/ 	.word	0x00030cf0


	//   ....[110]....
        /*1e0c*/ 	.word	0x00030d80


	//   ....[111]....
        /*1e10*/ 	.word	0x00030e20


	//   ....[112]....
        /*1e14*/ 	.word	0x00030eb0


	//   ....[113]....
        /*1e18*/ 	.word	0x00030fa0


	//   ....[114]....
        /*1e1c*/ 	.word	0x00031030


	//   ....[115]....
        /*1e20*/ 	.word	0x000310d0


	//   ....[116]....
        /*1e24*/ 	.word	0x00031160


	//   ....[117]....
        /*1e28*/ 	.word	0x00031200


	//   ....[118]....
        /*1e2c*/ 	.word	0x00031290


	//   ....[119]....
        /*1e30*/ 	.word	0x00031330


	//   ....[120]....
        /*1e34*/ 	.word	0x000313c0


	//   ....[121]....
        /*1e38*/ 	.word	0x000314b0


	//   ....[122]....
        /*1e3c*/ 	.word	0x00031540


	//   ....[123]....
        /*1e40*/ 	.word	0x000315d0


	//   ....[124]....
        /*1e44*/ 	.word	0x00031660


	//   ....[125]....
        /*1e48*/ 	.word	0x000316f0


	//   ....[126]....
        /*1e4c*/ 	.word	0x00031780


	//   ....[127]....
        /*1e50*/ 	.word	0x00031810


	//   ....[128]....
        /*1e54*/ 	.word	0x000318a0


	//   ....[129]....
        /*1e58*/ 	.word	0x00031970


	//   ....[130]....
        /*1e5c*/ 	.word	0x00031a10


	//   ....[131]....
        /*1e60*/ 	.word	0x00031aa0


	//   ....[132]....
        /*1e64*/ 	.word	0x00031af0


	//   ....[133]....
        /*1e68*/ 	.word	0x00031b40


	//   ....[134]....
        /*1e6c*/ 	.word	0x00031bd0


	//   ....[135]....
        /*1e70*/ 	.word	0x00031c60


	//   ....[136]....
        /*1e74*/ 	.word	0x00031cb0


	//   ....[137]....
        /*1e78*/ 	.word	0x00031d00


	//   ....[138]....
        /*1e7c*/ 	.word	0x00031d90


	//   ....[139]....
        /*1e80*/ 	.word	0x00031e20


	//   ....[140]....
        /*1e84*/ 	.word	0x00031e70


	//   ....[141]....
        /*1e88*/ 	.word	0x00031ec0


	//   ....[142]....
        /*1e8c*/ 	.word	0x00031f50


	//   ....[143]....
        /*1e90*/ 	.word	0x00031fe0


	//   ....[144]....
        /*1e94*/ 	.word	0x00032030


	//   ....[145]....
        /*1e98*/ 	.word	0x00032080


	//   ....[146]....
        /*1e9c*/ 	.word	0x00032180


	//   ....[147]....
        /*1ea0*/ 	.word	0x00032230


	//   ....[148]....
        /*1ea4*/ 	.word	0x00032280


	//   ....[149]....
        /*1ea8*/ 	.word	0x000322d0


	//   ....[150]....
        /*1eac*/ 	.word	0x000323e0


	//   ....[151]....
        /*1eb0*/ 	.word	0x00032430


	//   ....[152]....
        /*1eb4*/ 	.word	0x00032480


	//   ....[153]....
        /*1eb8*/ 	.word	0x000324d0


	//   ....[154]....
        /*1ebc*/ 	.word	0x000325f0


	//   ....[155]....
        /*1ec0*/ 	.word	0x00032690


	//   ....[156]....
        /*1ec4*/ 	.word	0x000326f0


	//   ....[157]....
        /*1ec8*/ 	.word	0x00032760


	//   ....[158]....
        /*1ecc*/ 	.word	0x00032800


	//   ....[159]....
        /*1ed0*/ 	.word	0x00032850


	//   ....[160]....
        /*1ed4*/ 	.word	0x000328a0


	//   ....[161]....
        /*1ed8*/ 	.word	0x000328f0


	//   ....[162]....
        /*1edc*/ 	.word	0x00032cb0


	//   ....[163]....
        /*1ee0*/ 	.word	0x00032dc0


	//   ....[164]....
        /*1ee4*/ 	.word	0x00032ef0


	//   ....[165]....
        /*1ee8*/ 	.word	0x00033010


	//   ....[166]....
        /*1eec*/ 	.word	0x00033140


	//   ....[167]....
        /*1ef0*/ 	.word	0x00033250


	//   ....[168]....
        /*1ef4*/ 	.word	0x00033380


	//   ....[169]....
        /*1ef8*/ 	.word	0x000334a0


	//   ....[170]....
        /*1efc*/ 	.word	0x000335d0


	//   ....[171]....
        /*1f00*/ 	.word	0x000336e0


	//   ....[172]....
        /*1f04*/ 	.word	0x00033810


	//   ....[173]....
        /*1f08*/ 	.word	0x00033880


	//   ....[174]....
        /*1f0c*/ 	.word	0x00033900


	//   ....[175]....
        /*1f10*/ 	.word	0x00033970


	//   ....[176]....
        /*1f14*/ 	.word	0x000339d0


	//   ....[177]....
        /*1f18*/ 	.word	0x00033a20


	//   ....[178]....
        /*1f1c*/ 	.word	0x00033aa0


	//   ....[179]....
        /*1f20*/ 	.word	0x00033b10


	//   ....[180]....
        /*1f24*/ 	.word	0x00033b70


	//   ....[181]....
        /*1f28*/ 	.word	0x00033bc0


	//   ....[182]....
        /*1f2c*/ 	.word	0x00033c40


	//   ....[183]....
        /*1f30*/ 	.word	0x00033cb0


	//   ....[184]....
        /*1f34*/ 	.word	0x00033d10


	//   ....[185]....
        /*1f38*/ 	.word	0x00033d60


	//   ....[186]....
        /*1f3c*/ 	.word	0x00033de0


	//   ....[187]....
        /*1f40*/ 	.word	0x00033e50


	//   ....[188]....
        /*1f44*/ 	.word	0x00033eb0


	//   ....[189]....
        /*1f48*/ 	.word	0x00033f00


	//   ....[190]....
        /*1f4c*/ 	.word	0x00033f80


	//   ....[191]....
        /*1f50*/ 	.word	0x00033ff0


	//   ....[192]....
        /*1f54*/ 	.word	0x00034050


	//   ....[193]....
        /*1f58*/ 	.word	0x000340a0


	//   ....[194]....
        /*1f5c*/ 	.word	0x00034120


	//   ....[195]....
        /*1f60*/ 	.word	0x00034190


	//   ....[196]....
        /*1f64*/ 	.word	0x000341f0


	//   ....[197]....
        /*1f68*/ 	.word	0x00034240


	//   ....[198]....
        /*1f6c*/ 	.word	0x000342c0


	//   ....[199]....
        /*1f70*/ 	.word	0x00034330


	//   ....[200]....
        /*1f74*/ 	.word	0x00034390


	//   ....[201]....
        /*1f78*/ 	.word	0x000343e0


	//   ....[202]....
        /*1f7c*/ 	.word	0x00034460


	//   ....[203]....
        /*1f80*/ 	.word	0x000344d0


	//   ....[204]....
        /*1f84*/ 	.word	0x00034530


	//   ....[205]....
        /*1f88*/ 	.word	0x00034580


	//   ....[206]....
        /*1f8c*/ 	.word	0x00034600


	//   ....[207]....
        /*1f90*/ 	.word	0x00034670


	//   ....[208]....
        /*1f94*/ 	.word	0x000346d0


	//   ....[209]....
        /*1f98*/ 	.word	0x00034720


	//   ....[210]....
        /*1f9c*/ 	.word	0x000347a0


	//   ....[211]....
        /*1fa0*/ 	.word	0x00034810


	//   ....[212]....
        /*1fa4*/ 	.word	0x00034870


	//   ....[213]....
        /*1fa8*/ 	.word	0x000348c0


	//   ....[214]....
        /*1fac*/ 	.word	0x00034940


	//   ....[215]....
        /*1fb0*/ 	.word	0x000349b0


	//   ....[216]....
        /*1fb4*/ 	.word	0x00034a10


	//   ....[217]....
        /*1fb8*/ 	.word	0x00034a60


	//   ....[218]....
        /*1fbc*/ 	.word	0x00034ae0


	//   ....[219]....
        /*1fc0*/ 	.word	0x00034b50


	//   ....[220]....
        /*1fc4*/ 	.word	0x00034bb0


	//   ....[221]....
        /*1fc8*/ 	.word	0x00034c00


	//   ....[222]....
        /*1fcc*/ 	.word	0x00034c80


	//   ....[223]....
        /*1fd0*/ 	.word	0x00034cf0


	//   ....[224]....
        /*1fd4*/ 	.word	0x00034d50


	//   ....[225]....
        /*1fd8*/ 	.word	0x00034da0


	//   ....[226]....
        /*1fdc*/ 	.word	0x00034e20


	//   ....[227]....
        /*1fe0*/ 	.word	0x00034e90


	//   ....[228]....
        /*1fe4*/ 	.word	0x00034ef0


	//   ....[229]....
        /*1fe8*/ 	.word	0x00034f40


	//   ....[230]....
        /*1fec*/ 	.word	0x00034fc0


	//   ....[231]....
        /*1ff0*/ 	.word	0x00035030


	//   ....[232]....
        /*1ff4*/ 	.word	0x00035090


	//   ....[233]....
        /*1ff8*/ 	.word	0x000350e0


	//   ....[234]....
        /*1ffc*/ 	.word	0x00035160


	//   ....[235]....
        /*2000*/ 	.word	0x000351d0


	//   ....[236]....
        /*2004*/ 	.word	0x00035230


	//   ....[237]....
        /*2008*/ 	.word	0x00035280


	//   ....[238]....
        /*200c*/ 	.word	0x00035300


	//   ....[239]....
        /*2010*/ 	.word	0x00035370


	//   ....[240]....
        /*2014*/ 	.word	0x000353d0


	//   ....[241]....
        /*2018*/ 	.word	0x00035420


	//   ....[242]....
        /*201c*/ 	.word	0x000354a0


	//   ....[243]....
        /*2020*/ 	.word	0x00035510


	//   ....[244]....
        /*2024*/ 	.word	0x00035570


	//   ....[245]....
        /*2028*/ 	.word	0x000355c0


	//   ....[246]....
        /*202c*/ 	.word	0x00035640


	//   ....[247]....
        /*2030*/ 	.word	0x000356b0


	//   ....[248]....
        /*2034*/ 	.word	0x00035710


	//   ....[249]....
        /*2038*/ 	.word	0x00035760


	//   ....[250]....
        /*203c*/ 	.word	0x000357e0


	//   ....[251]....
        /*2040*/ 	.word	0x00035850


	//   ....[252]....
        /*2044*/ 	.word	0x000358b0


	//   ....[253]....
        /*2048*/ 	.word	0x00035900


	//   ....[254]....
        /*204c*/ 	.word	0x00035980


	//   ....[255]....
        /*2050*/ 	.word	0x000359f0


	//   ....[0]....
        /*2054*/ 	.word	0x00035a50


	//   ....[1]....
        /*2058*/ 	.word	0x00035aa0


	//   ....[2]....
        /*205c*/ 	.word	0x00035b20


	//   ....[3]....
        /*2060*/ 	.word	0x00035b90


	//   ....[4]....
        /*2064*/ 	.word	0x00035bf0


	//   ....[5]....
        /*2068*/ 	.word	0x00035c40


	//   ....[6]....
        /*206c*/ 	.word	0x00035cc0


	//   ....[7]....
        /*2070*/ 	.word	0x00035d30


	//   ....[8]....
        /*2074*/ 	.word	0x00035d90


	//   ....[9]....
        /*2078*/ 	.word	0x00035de0


	//   ....[10]....
        /*207c*/ 	.word	0x00035e60


	//   ....[11]....
        /*2080*/ 	.word	0x00035ed0


	//   ....[12]....
        /*2084*/ 	.word	0x00035f30


	//   ....[13]....
        /*2088*/ 	.word	0x00035f80


	//   ....[14]....
        /*208c*/ 	.word	0x00036000


	//   ....[15]....
        /*2090*/ 	.word	0x00036070


	//   ....[16]....
        /*2094*/ 	.word	0x000360d0


	//   ....[17]....
        /*2098*/ 	.word	0x00036120


	//   ....[18]....
        /*209c*/ 	.word	0x000361a0


	//   ....[19]....
        /*20a0*/ 	.word	0x00036210


	//   ....[20]....
        /*20a4*/ 	.word	0x00036270


	//   ....[21]....
        /*20a8*/ 	.word	0x000362c0


	//   ....[22]....
        /*20ac*/ 	.word	0x00036340


	//   ....[23]....
        /*20b0*/ 	.word	0x000363b0


	//   ....[24]....
        /*20b4*/ 	.word	0x00036410


	//   ....[25]....
        /*20b8*/ 	.word	0x00036460


	//   ....[26]....
        /*20bc*/ 	.word	0x000364e0


	//   ....[27]....
        /*20c0*/ 	.word	0x00036550


	//   ....[28]....
        /*20c4*/ 	.word	0x000365b0


	//   ....[29]....
        /*20c8*/ 	.word	0x00036600


	//   ....[30]....
        /*20cc*/ 	.word	0x00036680


	//   ....[31]....
        /*20d0*/ 	.word	0x000366f0


	//   ....[32]....
        /*20d4*/ 	.word	0x00036750


	//   ....[33]....
        /*20d8*/ 	.word	0x000367a0


	//   ....[34]....
        /*20dc*/ 	.word	0x00036840


	//   ....[35]....
        /*20e0*/ 	.word	0x00036890


	//   ....[36]....
        /*20e4*/ 	.word	0x00036920


	//   ....[37]....
        /*20e8*/ 	.word	0x000369b0


	//   ....[38]....
        /*20ec*/ 	.word	0x00036a40


	//   ....[39]....
        /*20f0*/ 	.word	0x00036ad0


	//   ....[40]....
        /*20f4*/ 	.word	0x00036b60


	//   ....[41]....
        /*20f8*/ 	.word	0x00036bf0


	//   ....[42]....
        /*20fc*/ 	.word	0x00036c70


	//   ....[43]....
        /*2100*/ 	.word	0x00036cc0


	//   ....[44]....
        /*2104*/ 	.word	0x00036d60


	//   ....[45]....
        /*2108*/ 	.word	0x00036df0


	//   ....[46]....
        /*210c*/ 	.word	0x00036e80


	//   ....[47]....
        /*2110*/ 	.word	0x00036ed0


	//   ....[48]....
        /*2114*/ 	.word	0x00036f60


	//   ....[49]....
        /*2118*/ 	.word	0x00036ff0


	//   ....[50]....
        /*211c*/ 	.word	0x00037080


	//   ....[51]....
        /*2120*/ 	.word	0x00037110


	//   ....[52]....
        /*2124*/ 	.word	0x000371a0


	//   ....[53]....
        /*2128*/ 	.word	0x00037230


	//   ....[54]....
        /*212c*/ 	.word	0x000372f0


	//   ....[55]....
        /*2130*/ 	.word	0x000375d0


	//   ....[56]....
        /*2134*/ 	.word	0x000376c0


	//   ....[57]....
        /*2138*/ 	.word	0x000377a0


	//   ....[58]....
        /*213c*/ 	.word	0x00037860


	//   ....[59]....
        /*2140*/ 	.word	0x00037950


	//   ....[60]....
        /*2144*/ 	.word	0x000379b0


	//   ....[61]....
        /*2148*/ 	.word	0x00037a90


	//   ....[62]....
        /*214c*/ 	.word	0x00037af0


	//   ....[63]....
        /*2150*/ 	.word	0x00037bd0


	//   ....[64]....
        /*2154*/ 	.word	0x00037c30


	//   ....[65]....
        /*2158*/ 	.word	0x00037d10


	//   ....[66]....
        /*215c*/ 	.word	0x00037d70


	//   ....[67]....
        /*2160*/ 	.word	0x00037e50


	//   ....[68]....
        /*2164*/ 	.word	0x00037eb0


	//   ....[69]....
        /*2168*/ 	.word	0x00037f90


	//   ....[70]....
        /*216c*/ 	.word	0x00037ff0


	//   ....[71]....
        /*2170*/ 	.word	0x000380c0


	//   ....[72]....
        /*2174*/ 	.word	0x00038250


	//   ....[73]....
        /*2178*/ 	.word	0x000382e0


	//   ....[74]....
        /*217c*/ 	.word	0x00038400


	//   ....[75]....
        /*2180*/ 	.word	0x00038450


	//   ....[76]....
        /*2184*/ 	.word	0x00038570


	//   ....[77]....
        /*2188*/ 	.word	0x000385c0


	//   ....[78]....
        /*218c*/ 	.word	0x000386e0


	//   ....[79]....
        /*2190*/ 	.word	0x00038730


	//   ....[80]....
        /*2194*/ 	.word	0x00038830


	//   ....[81]....
        /*2198*/ 	.word	0x000388d0


	//   ....[82]....
        /*219c*/ 	.word	0x00038930


	//   ....[83]....
        /*21a0*/ 	.word	0x00038a20


	//   ....[84]....
        /*21a4*/ 	.word	0x00038a80


	//   ....[85]....
        /*21a8*/ 	.word	0x00038b70


	//   ....[86]....
        /*21ac*/ 	.word	0x00038bd0


	//   ....[87]....
        /*21b0*/ 	.word	0x00038c70


	//   ....[88]....
        /*21b4*/ 	.word	0x00038d80


	//   ....[89]....
        /*21b8*/ 	.word	0x00038de0


	//   ....[90]....
        /*21bc*/ 	.word	0x00038e40


	//   ....[91]....
        /*21c0*/ 	.word	0x00038f50


	//   ....[92]....
        /*21c4*/ 	.word	0x00038fb0


	//   ....[93]....
        /*21c8*/ 	.word	0x000390c0


	//   ....[94]....
        /*21cc*/ 	.word	0x00039120


	//   ....[95]....
        /*21d0*/ 	.word	0x00039230


	//   ....[96]....
        /*21d4*/ 	.word	0x00039290


	//   ....[97]....
        /*21d8*/ 	.word	0x000393a0


	//   ....[98]....
        /*21dc*/ 	.word	0x00039400


	//   ....[99]....
        /*21e0*/ 	.word	0x00039510


	//   ....[100]....
        /*21e4*/ 	.word	0x00039570


	//   ....[101]....
        /*21e8*/ 	.word	0x00039670


	//   ....[102]....
        /*21ec*/ 	.word	0x000396d0


	//   ....[103]....
        /*21f0*/ 	.word	0x00039770


	//   ....[104]....
        /*21f4*/ 	.word	0x00039900


	//   ....[105]....
        /*21f8*/ 	.word	0x000399a0


	//   ....[106]....
        /*21fc*/ 	.word	0x00039a00


	//   ....[107]....
        /*2200*/ 	.word	0x00039ac0


	//   ....[108]....
        /*2204*/ 	.word	0x00039b20


	//   ....[109]....
        /*2208*/ 	.word	0x00039be0


	//   ....[110]....
        /*220c*/ 	.word	0x00039c40


	//   ....[111]....
        /*2210*/ 	.word	0x00039d00


	//   ....[112]....
        /*2214*/ 	.word	0x00039d60


	//   ....[113]....
        /*2218*/ 	.word	0x00039e20


	//   ....[114]....
        /*221c*/ 	.word	0x00039e80


	//   ....[115]....
        /*2220*/ 	.word	0x00039f40


	//   ....[116]....
        /*2224*/ 	.word	0x00039fa0


	//   ....[117]....
        /*2228*/ 	.word	0x0003a060


	//   ....[118]....
        /*222c*/ 	.word	0x0003a0c0


	//   ....[119]....
        /*2230*/ 	.word	0x0003a180


	//   ....[120]....
        /*2234*/ 	.word	0x0003a270


	//   ....[121]....
        /*2238*/ 	.word	0x0003a300


	//   ....[122]....
        /*223c*/ 	.word	0x0003a360


	//   ....[123]....
        /*2240*/ 	.word	0x0003a420


	//   ....[124]....
        /*2244*/ 	.word	0x0003a480


	//   ....[125]....
        /*2248*/ 	.word	0x0003a540


	//   ....[126]....
        /*224c*/ 	.word	0x0003a5a0


	//   ....[127]....
        /*2250*/ 	.word	0x0003a660


	//   ....[128]....
        /*2254*/ 	.word	0x0003a6c0


	//   ....[129]....
        /*2258*/ 	.word	0x0003a780


	//   ....[130]....
        /*225c*/ 	.word	0x0003a7e0


	//   ....[131]....
        /*2260*/ 	.word	0x0003a8a0


	//   ....[132]....
        /*2264*/ 	.word	0x0003a900


	//   ....[133]....
        /*2268*/ 	.word	0x0003a9c0


	//   ....[134]....
        /*226c*/ 	.word	0x0003aa20


	//   ....[135]....
        /*2270*/ 	.word	0x0003aae0


	//   ....[136]....
        /*2274*/ 	.word	0x0003acc0


	//   ....[137]....
        /*2278*/ 	.word	0x0003ad60


	//   ....[138]....
        /*227c*/ 	.word	0x0003aed0


	//   ....[139]....
        /*2280*/ 	.word	0x0003af40


	//   ....[140]....
        /*2284*/ 	.word	0x0003afb0


	//   ....[141]....
        /*2288*/ 	.word	0x0003b020


	//   ....[142]....
        /*228c*/ 	.word	0x0003b090


	//   ....[143]....
        /*2290*/ 	.word	0x0003b110


	//   ....[144]....
        /*2294*/ 	.word	0x0003b190


	//   ....[145]....
        /*2298*/ 	.word	0x0003b220


	//   ....[146]....
        /*229c*/ 	.word	0x0003b290


	//   ....[147]....
        /*22a0*/ 	.word	0x0003b300


	//   ....[148]....
        /*22a4*/ 	.word	0x0003b370


	//   ....[149]....
        /*22a8*/ 	.word	0x0003b3f0


	//   ....[150]....
        /*22ac*/ 	.word	0x0003b460


	//   ....[151]....
        /*22b0*/ 	.word	0x0003b510


	//   ....[152]....
        /*22b4*/ 	.word	0x0003b560


	//   ....[153]....
        /*22b8*/ 	.word	0x0003b5f0


	//   ....[154]....
        /*22bc*/ 	.word	0x0003b720


	//----- nvinfo : EIATTR_REG_RECONFIG
	.align		4
.L_574:
        /*22c0*/ 	.byte	0x01, 0x54
	.zero		2


	//----- nvinfo : EIATTR_SYSCALL_OFFSETS
	.align		4
        /*22c4*/ 	.byte	0x04, 0x46
        /*22c6*/ 	.short	(.L_576 - .L_575)


	//   ....[0]....
.L_575:
        /*22c8*/ 	.word	0x000025d0


	//   ....[1]....
        /*22cc*/ 	.word	0x00002720


	//   ....[2]....
        /*22d0*/ 	.word	0x0000dd00


	//   ....[3]....
        /*22d4*/ 	.word	0x0000e020


	//   ....[4]....
        /*22d8*/ 	.word	0x0002a970


	//   ....[5]....
        /*22dc*/ 	.word	0x0002aae0


	//   ....[6]....
        /*22e0*/ 	.word	0x0002ac30


	//   ....[7]....
        /*22e4*/ 	.word	0x0002ad70


	//   ....[8]....
        /*22e8*/ 	.word	0x0002c3f0


	//----- nvinfo : EIATTR_MBARRIER_INSTR_OFFSETS
	.align		4
.L_576:
        /*22ec*/ 	.byte	0x04, 0x39
        /*22ee*/ 	.short	(.L_578 - .L_577)


	//   ....[0]....
.L_577:
        /*22f0*/ 	.word	0x00000270
        /*22f4*/ 	.word	0x000000ff
        /*22f8*/ 	.word	0x00038800
        /*22fc*/ 	.short	0x0100
        /*22fe*/ 	.byte	0x08
	.zero		1


	//   ....[1]....
        /*2300*/ 	.word	0x00000280
        /*2304*/ 	.word	0x000000ff
        /*2308*/ 	.word	0x00038820
        /*230c*/ 	.short	0x0100
        /*230e*/ 	.byte	0x08
	.zero		1


	//   ....[2]....
        /*2310*/ 	.word	0x00000370
        /*2314*/ 	.word	0x000000ff
        /*2318*/ 	.word	0x00038830
        /*231c*/ 	.short	0x0100
        /*231e*/ 	.byte	0x08
	.zero		1


	//   ....[3]....
        /*2320*/ 	.word	0x00000380
        /*2324*/ 	.word	0x000000ff
        /*2328*/ 	.word	0x00038840
        /*232c*/ 	.short	0x0100
        /*232e*/ 	.byte	0x08
	.zero		1


	//   ....[4]....
        /*2330*/ 	.word	0x00000390
        /*2334*/ 	.word	0x000000ff
        /*2338*/ 	.word	0x00038838
        /*233c*/ 	.short	0x0100
        /*233e*/ 	.byte	0x08
	.zero		1


	//   ....[5]....
        /*2340*/ 	.word	0x000003a0
        /*2344*/ 	.word	0x000000ff
        /*2348*/ 	.word	0x00038848
        /*234c*/ 	.short	0x0100
        /*234e*/ 	.byte	0x08
	.zero		1


	//   ....[6]....
        /*2350*/ 	.word	0x000004d0
        /*2354*/ 	.word	0x000000ff
        /*2358*/ 	.word	0x00038850
        /*235c*/ 	.short	0x0100
        /*235e*/ 	.byte	0x08
	.zero		1


	//   ....[7]....
        /*2360*/ 	.word	0x000004e0
        /*2364*/ 	.word	0x000000ff
        /*2368*/ 	.word	0x00038860
        /*236c*/ 	.short	0x0100
        /*236e*/ 	.byte	0x08
	.zero		1


	//   ....[8]....
        /*2370*/ 	.word	0x000004f0
        /*2374*/ 	.word	0x000000ff
        /*2378*/ 	.word	0x00038858
        /*237c*/ 	.short	0x0100
        /*237e*/ 	.byte	0x08
	.zero		1


	//   ....[9]....
        /*2380*/ 	.word	0x00000500
        /*2384*/ 	.word	0x000000ff
        /*2388*/ 	.word	0x00038868
        /*238c*/ 	.short	0x0100
        /*238e*/ 	.byte	0x08
	.zero		1


	//   ....[10]....
        /*2390*/ 	.word	0x000005f0
        /*2394*/ 	.word	0x000000ff
        /*2398*/ 	.word	0x00038870
        /*239c*/ 	.short	0x0100
        /*239e*/ 	.byte	0x06
	.zero		1


	//   ....[11]....
        /*23a0*/ 	.word	0x00000600
        /*23a4*/ 	.word	0x000000ff
        /*23a8*/ 	.word	0x00038880
        /*23ac*/ 	.short	0x0100
        /*23ae*/ 	.byte	0x06
	.zero		1


	//   ....[12]....
        /*23b0*/ 	.word	0x00000610
        /*23b4*/ 	.word	0x000000ff
        /*23b8*/ 	.word	0x00038878
        /*23bc*/ 	.short	0x0100
        /*23be*/ 	.byte	0x06
	.zero		1


	//   ....[13]....
        /*23c0*/ 	.word	0x00000620
        /*23c4*/ 	.word	0x000000ff
        /*23c8*/ 	.word	0x00038888
        /*23cc*/ 	.short	0x0100
        /*23ce*/ 	.byte	0x06
	.zero		1


	//   ....[14]....
        /*23d0*/ 	.word	0x00000750
        /*23d4*/ 	.word	0x000000ff
        /*23d8*/ 	.word	0x00038890
        /*23dc*/ 	.short	0x0100
        /*23de*/ 	.byte	0x08
	.zero		1


	//   ....[15]....
        /*23e0*/ 	.word	0x00000760
        /*23e4*/ 	.word	0x000000ff
        /*23e8*/ 	.word	0x000388a0
        /*23ec*/ 	.short	0x0100
        /*23ee*/ 	.byte	0x08
	.zero		1


	//   ....[16]....
        /*23f0*/ 	.word	0x00000770
        /*23f4*/ 	.word	0x000000ff
        /*23f8*/ 	.word	0x00038898
        /*23fc*/ 	.short	0x0100
        /*23fe*/ 	.byte	0x08
	.zero		1


	//   ....[17]....
        /*2400*/ 	.word	0x00000780
        /*2404*/ 	.word	0x000000ff
        /*2408*/ 	.word	0x000388a8
        /*240c*/ 	.short	0x0100
        /*240e*/ 	.byte	0x08
	.zero		1


	//   ....[18]....
        /*2410*/ 	.word	0x000008c0
        /*2414*/ 	.word	0x000000ff
        /*2418*/ 	.word	0x000388b0
        /*241c*/ 	.short	0x0100
        /*241e*/ 	.byte	0x08
	.zero		1


	//   ....[19]....
        /*2420*/ 	.word	0x000008d0
        /*2424*/ 	.word	0x000000ff
        /*2428*/ 	.word	0x000388c0
        /*242c*/ 	.short	0x0100
        /*242e*/ 	.byte	0x08
	.zero		1


	//   ....[20]....
        /*2430*/ 	.word	0x000008e0
        /*2434*/ 	.word	0x000000ff
        /*2438*/ 	.word	0x000388b8
        /*243c*/ 	.short	0x0100
        /*243e*/ 	.byte	0x08
	.zero		1


	//   ....[21]....
        /*2440*/ 	.word	0x000008f0
        /*2444*/ 	.word	0x000000ff
        /*2448*/ 	.word	0x000388c8
        /*244c*/ 	.short	0x0100
        /*244e*/ 	.byte	0x08
	.zero		1


	//   ....[22]....
        /*2450*/ 	.word	0x00003c70
        /*2454*/ 	.word	0x00000058
        /*2458*/ 	.word	0x00038890
        /*245c*/ 	.short	0x010a
        /*245e*/ 	.byte	0x3f
	.zero		1


	//   ....[23]....
        /*2460*/ 	.word	0x00008080
        /*2464*/ 	.word	0x00000058
        /*2468*/ 	.word	0x00038890
        /*246c*/ 	.short	0x010a
        /*246e*/ 	.byte	0x3f
	.zero		1


	//   ....[24]....
        /*2470*/ 	.word	0x0000c2e0
        /*2474*/ 	.word	0x00000058
        /*2478*/ 	.word	0x00038890
        /*247c*/ 	.short	0x010a
        /*247e*/ 	.byte	0x3f
	.zero		1


	//   ....[25]....
        /*2480*/ 	.word	0x0000c9d0
        /*2484*/ 	.word	0x0000000b
        /*2488*/ 	.word	0x00000000
        /*248c*/ 	.short	0x0101
        /*248e*/ 	.byte	0x3f
	.zero		1


	//   ....[26]....
        /*2490*/ 	.word	0x0000ca10
        /*2494*/ 	.word	0x00000058
        /*2498*/ 	.word	0x000388b0
        /*249c*/ 	.short	0x010a
        /*249e*/ 	.byte	0x3f
	.zero		1


	//   ....[27]....
        /*24a0*/ 	.word	0x0000d020
        /*24a4*/ 	.word	0x00000058
        /*24a8*/ 	.word	0x00000000
        /*24ac*/ 	.short	0x0101
        /*24ae*/ 	.byte	0x3f
	.zero		1


	//   ....[28]....
        /*24b0*/ 	.word	0x0000dda0
        /*24b4*/ 	.word	0x000000d8
        /*24b8*/ 	.word	0x00038800
        /*24bc*/ 	.short	0x010a
        /*24be*/ 	.byte	0x3f
	.zero		1


	//   ....[29]....
        /*24c0*/ 	.word	0x0000ddf0
        /*24c4*/ 	.word	0x000000d8
        /*24c8*/ 	.word	0x00038800
        /*24cc*/ 	.short	0x010a
        /*24ce*/ 	.byte	0x3f
	.zero		1


	//   ....[30]....
        /*24d0*/ 	.word	0x0000eb70
        /*24d4*/ 	.word	0x000000d8
        /*24d8*/ 	.word	0x00038800
        /*24dc*/ 	.short	0x010a
        /*24de*/ 	.byte	0x3f
	.zero		1


	//   ....[31]....
        /*24e0*/ 	.word	0x00013310
        /*24e4*/ 	.word	0x000000d8
        /*24e8*/ 	.word	0x00038800
        /*24ec*/ 	.short	0x010a
        /*24ee*/ 	.byte	0x3f
	.zero		1


	//   ....[32]....
        /*24f0*/ 	.word	0x00017650
        /*24f4*/ 	.word	0x00000004
        /*24f8*/ 	.word	0x00038830
        /*24fc*/ 	.short	0x010a
        /*24fe*/ 	.byte	0x3f
	.zero		1


	//   ....[33]....
        /*2500*/ 	.word	0x00017690
        /*2504*/ 	.word	0x00000004
        /*2508*/ 	.word	0x00038830
        /*250c*/ 	.short	0x010a
        /*250e*/ 	.byte	0x3f
	.zero		1


	//   ....[34]....
        /*2510*/ 	.word	0x00019370
        /*2514*/ 	.word	0x00000035
        /*2518*/ 	.word	0x00000000
        /*251c*/ 	.short	0x0101
        /*251e*/ 	.byte	0x3f
	.zero		1


	//   ....[35]....
        /*2520*/ 	.word	0x000199a0
        /*2524*/ 	.word	0x00000004
        /*2528*/ 	.word	0x00038850
        /*252c*/ 	.short	0x010a
        /*252e*/ 	.byte	0x3f
	.zero		1


	//   ....[36]....
        /*2530*/ 	.word	0x000199f0
        /*2534*/ 	.word	0x00000004
        /*2538*/ 	.word	0x00038850
        /*253c*/ 	.short	0x010a
        /*253e*/ 	.byte	0x3f
	.zero		1


	//   ....[37]....
        /*2540*/ 	.word	0x00019d20
        /*2544*/ 	.word	0x00000004
        /*2548*/ 	.word	0x00000000
        /*254c*/ 	.short	0x0101
        /*254e*/ 	.byte	0x3f
	.zero		1


	//   ....[38]....
        /*2550*/ 	.word	0x00019ed0
        /*2554*/ 	.word	0x00000005
        /*2558*/ 	.word	0x00038830
        /*255c*/ 	.short	0x010a
        /*255e*/ 	.byte	0x3f
	.zero		1


	//   ....[39]....
        /*2560*/ 	.word	0x00019f50
        /*2564*/ 	.word	0x00000005
        /*2568*/ 	.word	0x00038830
        /*256c*/ 	.short	0x010a
        /*256e*/ 	.byte	0x3f
	.zero		1


	//   ....[40]....
        /*2570*/ 	.word	0x0001ba30
        /*2574*/ 	.word	0x000000a9
        /*2578*/ 	.word	0x00000000
        /*257c*/ 	.short	0x0101
        /*257e*/ 	.byte	0x3f
	.zero		1


	//   ....[41]....
        /*2580*/ 	.word	0x0001ca60
        /*2584*/ 	.word	0x00000005
        /*2588*/ 	.word	0x00038850
        /*258c*/ 	.short	0x010a
        /*258e*/ 	.byte	0x3f
	.zero		1


	//   ....[42]....
        /*2590*/ 	.word	0x0001cab0
        /*2594*/ 	.word	0x00000005
        /*2598*/ 	.word	0x00038850
        /*259c*/ 	.short	0x010a
        /*259e*/ 	.byte	0x3f
	.zero		1


	//   ....[43]....
        /*25a0*/ 	.word	0x0001cda0
        /*25a4*/ 	.word	0x00000005
        /*25a8*/ 	.word	0x00000000
        /*25ac*/ 	.short	0x0101
        /*25ae*/ 	.byte	0x3f
	.zero		1


	//   ....[44]....
        /*25b0*/ 	.word	0x0001cee0
        /*25b4*/ 	.word	0x00000005
        /*25b8*/ 	.word	0x00038830
        /*25bc*/ 	.short	0x010a
        /*25be*/ 	.byte	0x3f
	.zero		1


	//   ....[45]....
        /*25c0*/ 	.word	0x0001cf60
        /*25c4*/ 	.word	0x00000005
        /*25c8*/ 	.word	0x00038830
        /*25cc*/ 	.short	0x010a
        /*25ce*/ 	.byte	0x3f
	.zero		1


	//   ....[46]....
        /*25d0*/ 	.word	0x0001e7e0
        /*25d4*/ 	.word	0x0000009a
        /*25d8*/ 	.word	0x00000000
        /*25dc*/ 	.short	0x0101
        /*25de*/ 	.byte	0x3f
	.zero		1


	//   ....[47]....
        /*25e0*/ 	.word	0x0001f030
        /*25e4*/ 	.word	0x00000005
        /*25e8*/ 	.word	0x00038850
        /*25ec*/ 	.short	0x010a
        /*25ee*/ 	.byte	0x3f
	.zero		1


	//   ....[48]....
        /*25f0*/ 	.word	0x0001f080
        /*25f4*/ 	.word	0x00000005
        /*25f8*/ 	.word	0x00038850
        /*25fc*/ 	.short	0x010a
        /*25fe*/ 	.byte	0x3f
	.zero		1


	//   ....[49]....
        /*2600*/ 	.word	0x0001f370
        /*2604*/ 	.word	0x00000005
        /*2608*/ 	.word	0x00000000
        /*260c*/ 	.short	0x0101
        /*260e*/ 	.byte	0x3f
	.zero		1


	//   ....[50]....
        /*2610*/ 	.word	0x00023390
        /*2614*/ 	.word	0x00000008
        /*2618*/ 	.word	0x00000000
        /*261c*/ 	.short	0x0101
        /*261e*/ 	.byte	0x3f
	.zero		1


	//   ....[51]....
        /*2620*/ 	.word	0x00023e00
        /*2624*/ 	.word	0x0000000e
        /*2628*/ 	.word	0x00000000
        /*262c*/ 	.short	0x0101
        /*262e*/ 	.byte	0x3f
	.zero		1


	//   ....[52]....
        /*2630*/ 	.word	0x00029500
        /*2634*/ 	.word	0x00000010
        /*2638*/ 	.word	0x00038820
        /*263c*/ 	.short	0x010a
        /*263e*/ 	.byte	0x3f
	.zero		1


	//   ....[53]....
        /*2640*/ 	.word	0x00029590
        /*2644*/ 	.word	0x00000009
        /*2648*/ 	.word	0x000388a0
        /*264c*/ 	.short	0x010a
        /*264e*/ 	.byte	0x3f
	.zero		1


	//   ....[54]....
        /*2650*/ 	.word	0x000298e0
        /*2654*/ 	.word	0x00000009
        /*2658*/ 	.word	0x000388c0
        /*265c*/ 	.short	0x010a
        /*265e*/ 	.byte	0x3f
	.zero		1


	//   ....[55]....
        /*2660*/ 	.word	0x00029d00
        /*2664*/ 	.word	0x00000009
        /*2668*/ 	.word	0x000388a0
        /*266c*/ 	.short	0x010a
        /*266e*/ 	.byte	0x3f
	.zero		1


	//   ....[56]....
        /*2670*/ 	.word	0x0002a040
        /*2674*/ 	.word	0x00000009
        /*2678*/ 	.word	0x000388c0
        /*267c*/ 	.short	0x010a
        /*267e*/ 	.byte	0x3f
	.zero		1


	//   ....[57]....
        /*2680*/ 	.word	0x0002b170
        /*2684*/ 	.word	0x00000006
        /*2688*/ 	.word	0x00038880
        /*268c*/ 	.short	0x010a
        /*268e*/ 	.byte	0x3f
	.zero		1


	//   ....[58]....
        /*2690*/ 	.word	0x0002b8c0
        /*2694*/ 	.word	0x00000006
        /*2698*/ 	.word	0x00038870
        /*269c*/ 	.short	0x0107
        /*269e*/ 	.byte	0x3f
	.zero		1


	//   ....[59]....
        /*26a0*/ 	.word	0x0002b980
        /*26a4*/ 	.word	0x00000006
        /*26a8*/ 	.word	0x00038870
        /*26ac*/ 	.short	0x0101
        /*26ae*/ 	.byte	0x3f
	.zero		1


	//   ....[60]....
        /*26b0*/ 	.word	0x0002b9b0
        /*26b4*/ 	.word	0x00000006
        /*26b8*/ 	.word	0x00038840
        /*26bc*/ 	.short	0x010a
        /*26be*/ 	.byte	0x3f
	.zero		1


	//   ....[61]....
        /*26c0*/ 	.word	0x0002c0f0
        /*26c4*/ 	.word	0x00000006
        /*26c8*/ 	.word	0x00038830
        /*26cc*/ 	.short	0x0107
        /*26ce*/ 	.byte	0x3f
	.zero		1


	//   ....[62]....
        /*26d0*/ 	.word	0x0002c1c0
        /*26d4*/ 	.word	0x00000006
        /*26d8*/ 	.word	0x00038830
        /*26dc*/ 	.short	0x0101
        /*26de*/ 	.byte	0x3f
	.zero		1


	//   ....[63]....
        /*26e0*/ 	.word	0x0002cd10
        /*26e4*/ 	.word	0x00000010
        /*26e8*/ 	.word	0x00038800
        /*26ec*/ 	.short	0x0107
        /*26ee*/ 	.byte	0x3f
	.zero		1


	//   ....[64]....
        /*26f0*/ 	.word	0x0002ce20
        /*26f4*/ 	.word	0x00000010
        /*26f8*/ 	.word	0x00038800
        /*26fc*/ 	.short	0x0101
        /*26fe*/ 	.byte	0x3f
	.zero		1


	//   ....[65]....
        /*2700*/ 	.word	0x0002ce50
        /*2704*/ 	.word	0x00000010
        /*2708*/ 	.word	0x00038820
        /*270c*/ 	.short	0x010a
        /*270e*/ 	.byte	0x3f
	.zero		1


	//   ....[66]....
        /*2710*/ 	.word	0x0002d190
        /*2714*/ 	.word	0x00000000
        /*2718*/ 	.word	0x00038880
        /*271c*/ 	.short	0x010a
        /*271e*/ 	.byte	0x3f
	.zero		1


	//   ....[67]....
        /*2720*/ 	.word	0x0002d6a0
        /*2724*/ 	.word	0x00000000
        /*2728*/ 	.word	0x00038870
        /*272c*/ 	.short	0x0107
        /*272e*/ 	.byte	0x3f
	.zero		1


	//   ....[68]....
        /*2730*/ 	.word	0x0002d760
        /*2734*/ 	.word	0x00000000
        /*2738*/ 	.word	0x00038870
        /*273c*/ 	.short	0x0101
        /*273e*/ 	.byte	0x3f
	.zero		1


	//   ....[69]....
        /*2740*/ 	.word	0x0002d790
        /*2744*/ 	.word	0x00000000
        /*2748*/ 	.word	0x00038840
        /*274c*/ 	.short	0x010a
        /*274e*/ 	.byte	0x3f
	.zero		1


	//   ....[70]....
        /*2750*/ 	.word	0x0002dc80
        /*2754*/ 	.word	0x00000000
        /*2758*/ 	.word	0x00038830
        /*275c*/ 	.short	0x0107
        /*275e*/ 	.byte	0x3f
	.zero		1


	//   ....[71]....
        /*2760*/ 	.word	0x0002dd40
        /*2764*/ 	.word	0x00000000
        /*2768*/ 	.word	0x00038830
        /*276c*/ 	.short	0x0101
        /*276e*/ 	.byte	0x3f
	.zero		1


	//   ....[72]....
        /*2770*/ 	.word	0x0002ddd0
        /*2774*/ 	.word	0x00000002
        /*2778*/ 	.word	0x00038870
        /*277c*/ 	.short	0x010a
        /*277e*/ 	.byte	0x3f
	.zero		1


	//   ....[73]....
        /*2780*/ 	.word	0x0002de60
        /*2784*/ 	.word	0x00000002
        /*2788*/ 	.word	0x00038860
        /*278c*/ 	.short	0x010a
        /*278e*/ 	.byte	0x3f
	.zero		1


	//   ....[74]....
        /*2790*/ 	.word	0x0002e800
        /*2794*/ 	.word	0x00000002
        /*2798*/ 	.word	0x00038850
        /*279c*/ 	.short	0x0101
        /*279e*/ 	.byte	0x3f
	.zero		1


	//   ....[75]....
        /*27a0*/ 	.word	0x0002e890
        /*27a4*/ 	.word	0x00000002
        /*27a8*/ 	.word	0x00000000
        /*27ac*/ 	.short	0x0101
        /*27ae*/ 	.byte	0x3f
	.zero		1


	//   ....[76]....
        /*27b0*/ 	.word	0x0002ea50
        /*27b4*/ 	.word	0x00000000
        /*27b8*/ 	.word	0x00038870
        /*27bc*/ 	.short	0x010a
        /*27be*/ 	.byte	0x3f
	.zero		1


	//   ....[77]....
        /*27c0*/ 	.word	0x0002ead0
        /*27c4*/ 	.word	0x00000000
        /*27c8*/ 	.word	0x00038860
        /*27cc*/ 	.short	0x010a
        /*27ce*/ 	.byte	0x3f
	.zero		1


	//   ....[78]....
        /*27d0*/ 	.word	0x0002f480
        /*27d4*/ 	.word	0x00000000
        /*27d8*/ 	.word	0x00038850
        /*27dc*/ 	.short	0x0101
        /*27de*/ 	.byte	0x3f
	.zero		1


	//   ....[79]....
        /*27e0*/ 	.word	0x0002f520
        /*27e4*/ 	.word	0x00000000
        /*27e8*/ 	.word	0x00000000
        /*27ec*/ 	.short	0x0101
        /*27ee*/ 	.byte	0x3f
	.zero		1


	//   ....[80]....
        /*27f0*/ 	.word	0x00030670
        /*27f4*/ 	.word	0x00000005
        /*27f8*/ 	.word	0x00038820
        /*27fc*/ 	.short	0x010a
        /*27fe*/ 	.byte	0x3f
	.zero		1


	//   ....[81]....
        /*2800*/ 	.word	0x000307e0
        /*2804*/ 	.word	0x00000003
        /*2808*/ 	.word	0x00038840
        /*280c*/ 	.short	0x010a
        /*280e*/ 	.byte	0x3f
	.zero		1


	//   ....[82]....
        /*2810*/ 	.word	0x00030880
        /*2814*/ 	.word	0x00000005
        /*2818*/ 	.word	0x00038840
        /*281c*/ 	.short	0x010a
        /*281e*/ 	.byte	0x3f
	.zero		1


	//   ....[83]....
        /*2820*/ 	.word	0x000308c0
        /*2824*/ 	.word	0x00000003
        /*2828*/ 	.word	0x00038860
        /*282c*/ 	.short	0x010a
        /*282e*/ 	.byte	0x3f
	.zero		1


	//   ....[84]....
        /*2830*/ 	.word	0x00030900
        /*2834*/ 	.word	0x00000005
        /*2838*/ 	.word	0x00038860
        /*283c*/ 	.short	0x010a
        /*283e*/ 	.byte	0x3f
	.zero		1


	//   ....[85]....
        /*2840*/ 	.word	0x00030940
        /*2844*/ 	.word	0x00000003
        /*2848*/ 	.word	0x00038880
        /*284c*/ 	.short	0x010a
        /*284e*/ 	.byte	0x3f
	.zero		1


	//   ....[86]....
        /*2850*/ 	.word	0x00030980
        /*2854*/ 	.word	0x00000005
        /*2858*/ 	.word	0x00038880
        /*285c*/ 	.short	0x010a
        /*285e*/ 	.byte	0x3f
	.zero		1


	//   ....[87]....
        /*2860*/ 	.word	0x000309e0
        /*2864*/ 	.word	0x00000058
        /*2868*/ 	.word	0x00038890
        /*286c*/ 	.short	0x010a
        /*286e*/ 	.byte	0x3f
	.zero		1


	//   ....[88]....
        /*2870*/ 	.word	0x00030ef0
        /*2874*/ 	.word	0x00000058
        /*2878*/ 	.word	0x00038890
        /*287c*/ 	.short	0x010a
        /*287e*/ 	.byte	0x3f
	.zero		1


	//   ....[89]....
        /*2880*/ 	.word	0x00031400
        /*2884*/ 	.word	0x00000058
        /*2888*/ 	.word	0x00038890
        /*288c*/ 	.short	0x010a
        /*288e*/ 	.byte	0x3f
	.zero		1


	//   ....[90]....
        /*2890*/ 	.word	0x000318d0
        /*2894*/ 	.word	0x00000058
        /*2898*/ 	.word	0x000388b0
        /*289c*/ 	.short	0x010a
        /*289e*/ 	.byte	0x3f
	.zero		1


	//   ....[91]....
        /*28a0*/ 	.word	0x000320c0
        /*28a4*/ 	.word	0x000000d8
        /*28a8*/ 	.word	0x00038800
        /*28ac*/ 	.short	0x010a
        /*28ae*/ 	.byte	0x3f
	.zero		1


	//   ....[92]....
        /*28b0*/ 	.word	0x00032a00
        /*28b4*/ 	.word	0x000000d8
        /*28b8*/ 	.word	0x00038800
        /*28bc*/ 	.short	0x010a
        /*28be*/ 	.byte	0x3f
	.zero		1


	//   ....[93]....
        /*28c0*/ 	.word	0x00032a50
        /*28c4*/ 	.word	0x00000004
        /*28c8*/ 	.word	0x00038830
        /*28cc*/ 	.short	0x010a
        /*28ce*/ 	.byte	0x3f
	.zero		1


	//   ....[94]....
        /*28d0*/ 	.word	0x00032aa0
        /*28d4*/ 	.word	0x00000004
        /*28d8*/ 	.word	0x00038850
        /*28dc*/ 	.short	0x010a
        /*28de*/ 	.byte	0x3f
	.zero		1


	//   ....[95]....
        /*28e0*/ 	.word	0x00032af0
        /*28e4*/ 	.word	0x00000005
        /*28e8*/ 	.word	0x00038830
        /*28ec*/ 	.short	0x010a
        /*28ee*/ 	.byte	0x3f
	.zero		1


	//   ....[96]....
        /*28f0*/ 	.word	0x00032b40
        /*28f4*/ 	.word	0x00000005
        /*28f8*/ 	.word	0x00038850
        /*28fc*/ 	.short	0x010a
        /*28fe*/ 	.byte	0x3f
	.zero		1


	//   ....[97]....
        /*2900*/ 	.word	0x00032b90
        /*2904*/ 	.word	0x00000005
        /*2908*/ 	.word	0x00038830
        /*290c*/ 	.short	0x010a
        /*290e*/ 	.byte	0x3f
	.zero		1


	//   ....[98]....
        /*2910*/ 	.word	0x00032be0
        /*2914*/ 	.word	0x00000005
        /*2918*/ 	.word	0x00038850
        /*291c*/ 	.short	0x010a
        /*291e*/ 	.byte	0x3f
	.zero		1


	//   ....[99]....
        /*2920*/ 	.word	0x000373b0
        /*2924*/ 	.word	0x00000010
        /*2928*/ 	.word	0x00038820
        /*292c*/ 	.short	0x010a
        /*292e*/ 	.byte	0x3f
	.zero		1


	//   ....[100]....
        /*2930*/ 	.word	0x00037400
        /*2934*/ 	.word	0x00000009
        /*2938*/ 	.word	0x000388a0
        /*293c*/ 	.short	0x010a
        /*293e*/ 	.byte	0x3f
	.zero		1


	//   ....[101]....
        /*2940*/ 	.word	0x00037450
        /*2944*/ 	.word	0x00000009
        /*2948*/ 	.word	0x000388c0
        /*294c*/ 	.short	0x010a
        /*294e*/ 	.byte	0x3f
	.zero		1


	//   ....[102]....
        /*2950*/ 	.word	0x000374a0
        /*2954*/ 	.word	0x00000009
        /*2958*/ 	.word	0x000388a0
        /*295c*/ 	.short	0x010a
        /*295e*/ 	.byte	0x3f
	.zero		1


	//   ....[103]....
        /*2960*/ 	.word	0x000374f0
        /*2964*/ 	.word	0x00000009
        /*2968*/ 	.word	0x000388c0
        /*296c*/ 	.short	0x010a
        /*296e*/ 	.byte	0x3f
	.zero		1


	//   ....[104]....
        /*2970*/ 	.word	0x00037610
        /*2974*/ 	.word	0x00000006
        /*2978*/ 	.word	0x00038880
        /*297c*/ 	.short	0x010a
        /*297e*/ 	.byte	0x3f
	.zero		1


	//   ....[105]....
        /*2980*/ 	.word	0x000381a0
        /*2984*/ 	.word	0x00000006
        /*2988*/ 	.word	0x00038840
        /*298c*/ 	.short	0x010a
        /*298e*/ 	.byte	0x3f
	.zero		1


	//   ....[106]....
        /*2990*/ 	.word	0x00039800
        /*2994*/ 	.word	0x00000010
        /*2998*/ 	.word	0x00038820
        /*299c*/ 	.short	0x010a
        /*299e*/ 	.byte	0x3f
	.zero		1


	//   ....[107]....
        /*29a0*/ 	.word	0x00039850
        /*29a4*/ 	.word	0x00000000
        /*29a8*/ 	.word	0x00038880
        /*29ac*/ 	.short	0x010a
        /*29ae*/ 	.byte	0x3f
	.zero		1


	//   ....[108]....
        /*29b0*/ 	.word	0x0003a1c0
        /*29b4*/ 	.word	0x00000000
        /*29b8*/ 	.word	0x00038840
        /*29bc*/ 	.short	0x010a
        /*29be*/ 	.byte	0x3f
	.zero		1


	//   ....[109]....
        /*29c0*/ 	.word	0x0003ab20
        /*29c4*/ 	.word	0x00000002
        /*29c8*/ 	.word	0x00038870
        /*29cc*/ 	.short	0x010a
        /*29ce*/ 	.byte	0x3f
	.zero		1


	//   ....[110]....
        /*29d0*/ 	.word	0x0003ab70
        /*29d4*/ 	.word	0x00000002
        /*29d8*/ 	.word	0x00038860
        /*29dc*/ 	.short	0x010a
        /*29de*/ 	.byte	0x3f
	.zero		1


	//   ....[111]....
        /*29e0*/ 	.word	0x0003abc0
        /*29e4*/ 	.word	0x00000000
        /*29e8*/ 	.word	0x00038870
        /*29ec*/ 	.short	0x010a
        /*29ee*/ 	.byte	0x3f
	.zero		1


	//   ....[112]....
        /*29f0*/ 	.word	0x0003ac10
        /*29f4*/ 	.word	0x00000000
        /*29f8*/ 	.word	0x00038860
        /*29fc*/ 	.short	0x010a
        /*29fe*/ 	.byte	0x3f
	.zero		1


	//   ....[113]....
        /*2a00*/ 	.word	0x0003b640
        /*2a04*/ 	.word	0x00000005
        /*2a08*/ 	.word	0x00038820
        /*2a0c*/ 	.short	0x010a
        /*2a0e*/ 	.byte	0x3f
	.zero		1


	//   ....[114]....
        /*2a10*/ 	.word	0x0003b7e0
        /*2a14*/ 	.word	0x00000003
        /*2a18*/ 	.word	0x00038840
        /*2a1c*/ 	.short	0x010a
        /*2a1e*/ 	.byte	0x3f
	.zero		1


	//   ....[115]....
        /*2a20*/ 	.word	0x0003b830
        /*2a24*/ 	.word	0x00000005
        /*2a28*/ 	.word	0x00038840
        /*2a2c*/ 	.short	0x010a
        /*2a2e*/ 	.byte	0x3f
	.zero		1


	//   ....[116]....
        /*2a30*/ 	.word	0x0003b880
        /*2a34*/ 	.word	0x00000003
        /*2a38*/ 	.word	0x00038860
        /*2a3c*/ 	.short	0x010a
        /*2a3e*/ 	.byte	0x3f
	.zero		1


	//   ....[117]....
        /*2a40*/ 	.word	0x0003b8d0
        /*2a44*/ 	.word	0x00000005
        /*2a48*/ 	.word	0x00038860
        /*2a4c*/ 	.short	0x010a
        /*2a4e*/ 	.byte	0x3f
	.zero		1


	//   ....[118]....
        /*2a50*/ 	.word	0x0003b920
        /*2a54*/ 	.word	0x00000003
        /*2a58*/ 	.word	0x00038880
        /*2a5c*/ 	.short	0x010a
        /*2a5e*/ 	.byte	0x3f
	.zero		1


	//----- nvinfo : EIATTR_NUM_MBARRIERS
	.align		4
.L_578:
        /*2a60*/ 	.byte	0x03, 0x38
        /*2a62*/ 	.short	0x0016


	//----- nvinfo : EIATTR_EXIT_INSTR_OFFSETS
	.align		4
        /*2a64*/ 	.byte	0x04, 0x1c
        /*2a66*/ 	.short	(.L_580 - .L_579)


	//   ....[0]....
.L_579:
        /*2a68*/ 	.word	0x000309d0


	//----- nvinfo : EIATTR_MAX_THREADS
	.align		4
.L_580:
        /*2a6c*/ 	.byte	0x04, 0x05
        /*2a6e*/ 	.short	(.L_582 - .L_581)
.L_581:
        /*2a70*/ 	.word	0x00000180
        /*2a74*/ 	.word	0x00000001
        /*2a78*/ 	.word	0x00000001


	//----- nvinfo : EIATTR_CRS_STACK_SIZE
	.align		4
.L_582:
        /*2a7c*/ 	.byte	0x04, 0x1e
        /*2a7e*/ 	.short	(.L_584 - .L_583)
.L_583:
        /*2a80*/ 	.word	0x00000000


	//----- nvinfo : EIATTR_CBANK_PARAM_SIZE
	.align		4
.L_584:
        /*2a84*/ 	.byte	0x03, 0x19
        /*2a86*/ 	.short	0x0af0


	//----- nvinfo : EIATTR_PARAM_CBANK
	.align		4
        /*2a88*/ 	.byte	0x04, 0x0a
        /*2a8a*/ 	.short	(.L_586 - .L_585)
	.align		4
.L_585:
        /*2a8c*/ 	.word	index@(.nv.constant0._ZN7cutlass13device_kernelIN5flash11enable_sm90INS1_16FlashAttnFwdSm90INS1_25CollectiveMainloopFwdSm90ILi2EN4cute5tupleIJNS5_1CILi1EEES8_S8_EEENS6_IJNS7_ILi128EEESA_NS7_ILi256EEEEEELi256ENS_12float_e4m3_tEfNS_4arch4Sm90ELb1ELb0ELb0ELb1ELb1ELb1ELb0ELb1ELb0ELb1ELb1ELb0EEENS1_21CollectiveEpilogueFwdINS6_IJSA_SB_SA_EEES9_NS_10bfloat16_tESF_Li256ELb1ELb1ELb1ELb1EEENS1_36VarlenDynamicPersistentTileSchedulerILi128ELi128ELi256ELi128ELb1ELb1ELb1ELb1ELb1ELb1EEEEEEEEEvNT_6ParamsE)
        /*2a90*/ 	.short	0x0210
        /*2a92*/ 	.short	0x0af0


	//----- nvinfo : EIATTR_SW_WAR
	.align		4
.L_586:
        /*2a94*/ 	.byte	0x04, 0x36
        /*2a96*/ 	.short	(.L_588 - .L_587)
.L_587:
        /*2a98*/ 	.word	0x00000008
.L_588:


//--------------------- .nv.info._ZN7cutlass13device_kernelIN5flash11enable_sm90INS1_16FlashAttnFwdSm90INS1_25CollectiveMainloopFwdSm90ILi2EN4cute5tupleIJNS5_1CILi1EEES8_S8_EEENS6_IJNS7_ILi128EEENS7_ILi160EEENS7_ILi192EEEEEELi192ENS_12float_e4m3_tEfNS_4arch4Sm90ELb0ELb0ELb0ELb0ELb1ELb0ELb0ELb1ELb1ELb1ELb1ELb0EEENS1_21CollectiveEpilogueFwdINS6_IJSA_SC_SB_EEES9_NS_10bfloat16_tESG_Li256ELb0ELb1ELb1ELb1EEENS1_19SingleTileSchedulerILb0ELb1ELb1ELi128EEEEEEEEEvNT_6ParamsE --------------------------
	.section	.nv.info._ZN7cutlass13device_kernelIN5flash11enable_sm90INS1_16FlashAttnFwdSm90INS1_25CollectiveMainloopFwdSm90ILi2EN4cute5tupleIJNS5_1CILi1EEES8_S8_EEENS6_IJNS7_ILi128EEENS7_ILi160EEENS7_ILi192EEEEEELi192ENS_12float_e4m3_tEfNS_4arch4Sm90ELb0ELb0ELb0ELb0ELb1ELb0ELb0ELb1ELb1ELb1ELb1ELb0EEENS1_21CollectiveEpilogueFwdINS6_IJSA_SC_SB_EEES9_NS_10bfloat16_tESG_Li256ELb0ELb1ELb1ELb1EEENS1_19SingleTileSchedulerILb0ELb1ELb1ELi128EEEEEEEEEvNT_6ParamsE,"",@"SHT_CUDA_INFO"
	.sectionflags	@""
	.align	4


	//----- nvinfo : EIATTR_CUDA_API_VERSION
	.align		4
        /*0000*/ 	.byte	0x04, 0x37
        /*0002*/ 	.short	(.L_590 - .L_589)
.L_589:
        /*0004*/ 	.word	0x00000082


	//----- nvinfo : EIATTR_KPARAM_INFO
	.align		4
.L_590:
        /*0008*/ 	.byte	0x04, 0x17
        /*000a*/ 	.short	(.L_592 - .L_591)
.L_591:
        /*000c*/ 	.word	0x00000000
        /*0010*/ 	.short	0x0000
        /*0012*/ 	.short	0x0070
        /*0014*/ 	.byte	0x00, 0xf0, 0x01, 0x28


	//----- nvinfo : EIATTR_SPARSE_MMA_MASK
	.align		4
.L_592:
        /*0018*/ 	.byte	0x03, 0x50
        /*001a*/ 	.short	0x0000


	//----- nvinfo : EIATTR_MAXREG_COUNT
	.align		4
        /*001c*/ 	.byte	0x03, 0x1b
        /*001e*/ 	.short	0x00a8


	//----- nvinfo : EIATTR_NUM_BARRIERS
	.align		4
        /*0020*/ 	.byte	0x02, 0x4c
        /*0022*/ 	.byte	0x10
	.zero		1


	//----- nvinfo : EIATTR_EXTERNS
	.align		4
        /*0024*/ 	.byte	0x04, 0x0f
        /*0026*/ 	.short	(.L_594 - .L_593)


	//   ....[0]....
	.align		4
.L_593:
        /*0028*/ 	.word	index@(__assertfail)


	//----- nvinfo : EIATTR_ANNOTATIONS
	.align		4
.L_594:
        /*002c*/ 	.byte	0x04, 0x55
        /*002e*/ 	.short	(.L_596 - .L_595)


	//   ....[0]....
.L_595:
        /*0030*/ 	.word	0x00000001
        /*0034*/ 	.byte	0x50, 0xc8, 0x00, 0x00, 0x01, 0x00, 0x00, 0x00, 0xc0, 0xc8, 0x00, 0x00, 0x01, 0x00, 0x00, 0x00
        /*0044*/ 	.byte	0xc0, 0xce, 0x00, 0x00, 0x01, 0x00, 0x00, 0x00, 0x90, 0xd1, 0x00, 0x00, 0x01, 0x00, 0x00, 0x00
        /*0054*/ 	.byte	0x00, 0xe6, 0x00, 0x00, 0x01, 0x00, 0x00, 0x00, 0x20, 0xe6, 0x00, 0x00, 0x01, 0x00, 0x00, 0x00
        /*0064*/ 	.byte	0xb0, 0xf1, 0x00, 0x00, 0x01, 0x00, 0x00, 0x00, 0xf0, 0x13, 0x01, 0x00, 0x01, 0x00, 0x00, 0x00
        /*0074*/ 	.byte	0xd0, 0x2e, 0x01, 0x00


	//----- nvinfo : EIATTR_MERCURY_ISA_VERSION
	.align		4
.L_596:
        /*0078*/ 	.byte	0x03, 0x5f
        /*007a*/ 	.short	0x0101


	//----- nvinfo : EIATTR_INT_WARP_WIDE_INSTR_OFFSETS
	.align		4
        /*007c*/ 	.byte	0x04, 0x31
        /*007e*/ 	.short	(.L_598 - .L_597)


	//   ....[0]....
.L_597:
        /*0080*/ 	.word	0x000000c0


	//   ....[1]....
        /*0084*/ 	.word	0x000000d0


	//   ....[2]....
        /*0088*/ 	.word	0x00000170


	//----- nvinfo : EIATTR_COOP_GROUP_MASK_REGIDS
	.align		4
.L_598:
        /*008c*/ 	.byte	0x04, 0x29
        /*008e*/ 	.short	(.L_600 - .L_599)


	//   ....[0]....
.L_599:
        /*0090*/ 	.word	0xffffffff


	//   ....[1]....
        /*0094*/ 	.word	0xffffffff


	//   ....[2]....
        /*0098*/ 	.word	0xffffffff


	//   ....[3]....
        /*009c*/ 	.word	0xffffffff


	//   ....[4]....
        /*00a0*/ 	.word	0xffffffff


	//   ....[5]....
        /*00a4*/ 	.word	0xffffffff


	//   ....[6]....
        /*00a8*/ 	.word	0xffffffff


	//   ....[7]....
        /*00ac*/ 	.word	0xffffffff


	//   ....[8]....
        /*00b0*/ 	.word	0xffffffff


	//   ....[9]....
        /*00b4*/ 	.word	0xffffffff


	//   ....[10]....
        /*00b8*/ 	.word	0xffffffff


	//   ....[11]....
        /*00bc*/ 	.word	0xffffffff


	//   ....[12]....
        /*00c0*/ 	.word	0xffffffff


	//   ....[13]....
        /*00c4*/ 	.word	0xffffffff


	//   ....[14]....
        /*00c8*/ 	.word	0xffffffff


	//   ....[15]....
        /*00cc*/ 	.word	0xffffffff


	//   ....[16]....
        /*00d0*/ 	.word	0xffffffff


	//   ....[17]....
        /*00d4*/ 	.word	0xffffffff


	//   ....[18]....
        /*00d8*/ 	.word	0xffffffff


	//   ....[19]....
        /*00dc*/ 	.word	0xffffffff


	//   ....[20]....
        /*00e0*/ 	.word	0xffffffff


	//   ....[21]....
        /*00e4*/ 	.word	0xffffffff


	//   ....[22]....
        /*00e8*/ 	.word	0xffffffff


	//   ....[23]....
        /*00ec*/ 	.word	0xffffffff


	//   ....[24]....
        /*00f0*/ 	.word	0xffffffff


	//   ....[25]....
        /*00f4*/ 	.word	0xffffffff


	//   ....[26]....
        /*00f8*/ 	.word	0xffffffff


	//   ....[27]....
        /*00fc*/ 	.word	0xffffffff


	//   ....[28]....
        /*0100*/ 	.word	0xffffffff


	//   ....[29]....
        /*0104*/ 	.word	0xffffffff


	//   ....[30]....
        /*0108*/ 	.word	0xffffffff


	//   ....[31]....
        /*010c*/ 	.word	0xffffffff


	//   ....[32]....
        /*0110*/ 	.word	0xffffffff


	//   ....[33]....
        /*0114*/ 	.word	0xffffffff


	//   ....[34]....
        /*0118*/ 	.word	0xffffffff


	//   ....[35]....
        /*011c*/ 	.word	0xffffffff


	//   ....[36]....
        /*0120*/ 	.word	0xffffffff


	//   ....[37]....
        /*0124*/ 	.word	0xffffffff


	//   ....[38]....
        /*0128*/ 	.word	0xffffffff


	//   ....[39]....
        /*012c*/ 	.word	0xffffffff


	//   ....[40]....
        /*0130*/ 	.word	0xffffffff


	//   ....[41]....
        /*0134*/ 	.word	0xffffffff


	//   ....[42]....
        /*0138*/ 	.word	0xffffffff


	//   ....[43]....
        /*013c*/ 	.word	0xffffffff


	//   ....[44]....
        /*0140*/ 	.word	0xffffffff


	//   ....[45]....
        /*0144*/ 	.word	0xffffffff


	//   ....[46]....
        /*0148*/ 	.word	0xffffffff


	//   ....[47]....
        /*014c*/ 	.word	0xffffffff


	//   ....[48]....
        /*0150*/ 	.word	0xffffffff


	//   ....[49]....
        /*0154*/ 	.word	0xffffffff


	//   ....[50]....
        /*0158*/ 	.word	0xffffffff


	//   ....[51]....
        /*015c*/ 	.word	0xffffffff


	//   ....[52]....
        /*0160*/ 	.word	0xffffffff


	//   ....[53]....
        /*0164*/ 	.word	0xffffffff


	//   ....[54]....
        /*0168*/ 	.word	0xffffffff


	//   ....[55]....
        /*016c*/ 	.word	0xffffffff


	//   ....[56]....
        /*0170*/ 	.word	0xffffffff


	//   ....[57]....
        /*0174*/ 	.word	0xffffffff


	//   ....[58]....
        /*0178*/ 	.word	0xffffffff


	//   ....[59]....
        /*017c*/ 	.word	0xffffffff


	//   ....[60]....
        /*0180*/ 	.word	0xffffffff


	//   ....[61]....
        /*0184*/ 	.word	0xffffffff


	//   ....[62]....
        /*0188*/ 	.word	0xffffffff


	//   ....[63]....
        /*018c*/ 	.word	0xffffffff


	//   ....[64]....
        /*0190*/ 	.word	0xffffffff


	//   ....[65]....
        /*0194*/ 	.word	0xffffffff


	//   ....[66]....
        /*0198*/ 	.word	0xffffffff


	//   ....[67]....
        /*019c*/ 	.word	0xffffffff


	//   ....[68]....
        /*01a0*/ 	.word	0xffffffff


	//   ....[69]....
        /*01a4*/ 	.word	0xffffffff


	//   ....[70]....
        /*01a8*/ 	.word	0xffffffff


	//   ....[71]....
        /*01ac*/ 	.word	0xffffffff


	//   ....[72]....
        /*01b0*/ 	.word	0xffffffff


	//   ....[73]....
        /*01b4*/ 	.word	0xffffffff


	//   ....[74]....
        /*01b8*/ 	.word	0xffffffff


	//   ....[75]....
        /*01bc*/ 	.word	0xffffffff


	//   ....[76]....
        /*01c0*/ 	.word	0xffffffff


	//   ....[77]....
        /*01c4*/ 	.word	0xffffffff


	//   ....[78]....
        /*01c8*/ 	.word	0xffffffff


	//   ....[79]....
        /*01cc*/ 	.word	0xffffffff


	//   ....[80]....
        /*01d0*/ 	.word	0xffffffff


	//   ....[81]....
        /*01d4*/ 	.word	0xffffffff


	//   ....[82]....
        /*01d8*/ 	.word	0xffffffff


	//   ....[83]....
        /*01dc*/ 	.word	0xffffffff


	//   ....[84]....
        /*01e0*/ 	.word	0xffffffff


	//   ....[85]....
        /*01e4*/ 	.word	0xffffffff


	//   ....[86]....
        /*01e8*/ 	.word	0xffffffff


	//   ....[87]....
        /*01ec*/ 	.word	0xffffffff


	//   ....[88]....
        /*01f0*/ 	.word	0xffffffff


	//   ....[89]....
        /*01f4*/ 	.word	0xffffffff


	//   ....[90]....
        /*01f8*/ 	.word	0xffffffff


	//   ....[91]....
        /*01fc*/ 	.word	0xffffffff


	//   ....[92]....
        /*0200*/ 	.word	0xffffffff


	//   ....[93]....
        /*0204*/ 	.word	0xffffffff


	//   ....[94]....
        /*0208*/ 	.word	0xffffffff


	//   ....[95]....
        /*020c*/ 	.word	0xffffffff


	//   ....[96]....
        /*0210*/ 	.word	0xffffffff


	//   ....[97]....
        /*0214*/ 	.word	0xffffffff


	//   ....[98]....
        /*0218*/ 	.word	0xffffffff


	//   ....[99]....
        /*021c*/ 	.word	0xffffffff


	//   ....[100]....
        /*0220*/ 	.word	0xffffffff


	//   ....[101]....
        /*0224*/ 	.word	0xffffffff


	//   ....[102]....
        /*0228*/ 	.word	0xffffffff


	//   ....[103]....
        /*022c*/ 	.word	0xffffffff


	//   ....[104]....
        /*0230*/ 	.word	0xffffffff


	//   ....[105]....
        /*0234*/ 	.word	0xffffffff


	//   ....[106]....
        /*0238*/ 	.word	0xffffffff


	//   ....[107]....
        /*023c*/ 	.word	0xffffffff


	//   ....[108]....
        /*0240*/ 	.word	0xffffffff


	//   ....[109]....
        /*0244*/ 	.word	0xffffffff


	//   ....[110]....
        /*0248*/ 	.word	0xffffffff


	//   ....[111]....
        /*024c*/ 	.word	0xffffffff


	//   ....[112]....
        /*0250*/ 	.word	0xffffffff


	//   ....[113]....
        /*0254*/ 	.word	0xffffffff


	//   ....[114]....
        /*0258*/ 	.word	0xffffffff


	//   ....[115]....
        /*025c*/ 	.word	0xffffffff


	//   ....[116]....
        /*0260*/ 	.word	0xffffffff


	//   ....[117]....
        /*0264*/ 	.word	0xffffffff


	//   ....[118]....
        /*0268*/ 	.word	0xffffffff


	//   ....[119]....
        /*026c*/ 	.word	0xffffffff


	//   ....[120]....
        /*0270*/ 	.word	0xffffffff


	//   ....[121]....
        /*0274*/ 	.word	0xffffffff


	//   ....[122]....
        /*0278*/ 	.word	0xffffffff


	//   ....[123]....
        /*027c*/ 	.word	0xffffffff


	//   ....[124]....
        /*0280*/ 	.word	0xffffffff


	//   ....[125]....
        /*0284*/ 	.word	0xffffffff


	//   ....[126]....
        /*0288*/ 	.word	0xffffffff


	//   ....[127]....
        /*028c*/ 	.word	0xffffffff


	//   ....[128]....
        /*0290*/ 	.word	0xffffffff


	//   ....[129]....
        /*0294*/ 	.word	0xffffffff


	//   ....[130]....
        /*0298*/ 	.word	0xffffffff


	//   ....[131]....
        /*029c*/ 	.word	0xffffffff


	//   ....[132]....
        /*02a0*/ 	.word	0xffffffff


	//   ....[133]....
        /*02a4*/ 	.word	0xffffffff


	//   ....[134]....
        /*02a8*/ 	.word	0xffffffff


	//   ....[135]....
        /*02ac*/ 	.word	0xffffffff


	//   ....[136]....
        /*02b0*/ 	.word	0xffffffff


	//   ....[137]....
        /*02b4*/ 	.word	0xffffffff


	//   ....[138]....
        /*02b8*/ 	.word	0xffffffff


	//   ....[139]....
        /*02bc*/ 	.word	0xffffffff


	//   ....[140]....
        /*02c0*/ 	.word	0xffffffff


	//   ....[141]....
        /*02c4*/ 	.word	0xffffffff


	//   ....[142]....
        /*02c8*/ 	.word	0xffffffff


	//   ....[143]....
        /*02cc*/ 	.word	0xffffffff


	//   ....[144]....
        /*02d0*/ 	.word	0xffffffff


	//   ....[145]....
        /*02d4*/ 	.word	0xffffffff


	//   ....[146]....
        /*02d8*/ 	.word	0xffffffff


	//   ....[147]....
        /*02dc*/ 	.word	0xffffffff


	//   ....[148]....
        /*02e0*/ 	.word	0xffffffff


	//   ....[149]....
        /*02e4*/ 	.word	0xffffffff


	//   ....[150]....
        /*02e8*/ 	.word	0xffffffff


	//   ....[151]....
        /*02ec*/ 	.word	0xffffffff


	//   ....[152]....
        /*02f0*/ 	.word	0xffffffff


	//   ....[153]....
        /*02f4*/ 	.word	0xffffffff


	//   ....[154]....
        /*02f8*/ 	.word	0xffffffff


	//   ....[155]....
        /*02fc*/ 	.word	0xffffffff


	//   ....[156]....
        /*0300*/ 	.word	0xffffffff


	//   ....[157]....
        /*0304*/ 	.word	0xffffffff


	//   ....[158]....
        /*0308*/ 	.word	0xffffffff


	//   ....[159]....
        /*030c*/ 	.word	0xffffffff


	//   ....[160]....
        /*0310*/ 	.word	0xffffffff


	//   ....[161]....
        /*0314*/ 	.word	0xffffffff


	//   ....[162]....
        /*0318*/ 	.word	0xffffffff


	//   ....[163]....
        /*031c*/ 	.word	0xffffffff


	//   ....[164]....
        /*0320*/ 	.word	0xffffffff


	//   ....[165]....
        /*0324*/ 	.word	0xffffffff


	//   ....[166]....
        /*0328*/ 	.word	0xffffffff


	//   ....[167]....
        /*032c*/ 	.word	0xffffffff


	//   ....[168]....
        /*0330*/ 	.word	0xffffffff


	//   ....[169]....
        /*0334*/ 	.word	0xffffffff


	//   ....[170]....
        /*0338*/ 	.word	0xffffffff


	//   ....[171]....
        /*033c*/ 	.word	0xffffffff


	//   ....[172]....
        /*0340*/ 	.word	0xffffffff


	//   ....[173]....
        /*0344*/ 	.word	0x0500000f


	//   ....[174]....
        /*0348*/ 	.word	0x0500000f


	//   ....[175]....
        /*034c*/ 	.word	0x0500000f


	//   ....[176]....
        /*0350*/ 	.word	0x0500000f


	//   ....[177]....
        /*0354*/ 	.word	0x0500000f


	//   ....[178]....
        /*0358*/ 	.word	0x0500000f


	//   ....[179]....
        /*035c*/ 	.word	0x0500000f


	//   ....[180]....
        /*0360*/ 	.word	0x0500000f


	//   ....[181]....
        /*0364*/ 	.word	0x0500000f


	//   ....[182]....
        /*0368*/ 	.word	0x0500000f


	//   ....[183]....
        /*036c*/ 	.word	0x0500000f


	//   ....[184]....
        /*0370*/ 	.word	0x0500000f


	//   ....[185]....
        /*0374*/ 	.word	0x0500000f


	//   ....[186]....
        /*0378*/ 	.word	0x0500000f


	//   ....[187]....
        /*037c*/ 	.word	0x0500000f


	//   ....[188]....
        /*0380*/ 	.word	0x0500000f


	//   ....[189]....
        /*0384*/ 	.word	0x0500000f


	//   ....[190]....
        /*0388*/ 	.word	0x0500000f


	//   ....[191]....
        /*038c*/ 	.word	0x0500000f


	//   ....[192]....
        /*0390*/ 	.word	0x0500000f


	//   ....[193]....
        /*0394*/ 	.word	0x0500000f


	//   ....[194]....
        /*0398*/ 	.word	0x0500000f


	//   ....[195]....
        /*039c*/ 	.word	0x0500000f


	//   ....[196]....
        /*03a0*/ 	.word	0x0500000f


	//   ....[197]....
        /*03a4*/ 	.word	0x0500000f


	//   ....[198]....
        /*03a8*/ 	.word	0x0500000f


	//   ....[199]....
        /*03ac*/ 	.word	0x0500000f


	//   ....[200]....
        /*03b0*/ 	.word	0x0500000f


	//   ....[201]....
        /*03b4*/ 	.word	0x0500000f


	//   ....[202]....
        /*03b8*/ 	.word	0x0500000f


	//   ....[203]....
        /*03bc*/ 	.word	0x0500000f


	//   ....[204]....
        /*03c0*/ 	.word	0x0500000f


	//   ....[205]....
        /*03c4*/ 	.word	0x0500000f


	//   ....[206]....
        /*03c8*/ 	.word	0x0500000f


	//   ....[207]....
        /*03cc*/ 	.word	0x0500000f


	//   ....[208]....
        /*03d0*/ 	.word	0x0500000f


	//   ....[209]....
        /*03d4*/ 	.word	0x0500000f


	//   ....[210]....
        /*03d8*/ 	.word	0x0500000f


	//   ....[211]....
        /*03dc*/ 	.word	0x0500000f


	//   ....[212]....
        /*03e0*/ 	.word	0x0500000f


	//   ....[213]....
        /*03e4*/ 	.word	0x0500000f


	//   ....[214]....
        /*03e8*/ 	.word	0x0500000f


	//   ....[215]....
        /*03ec*/ 	.word	0x0500000f


	//   ....[216]....
        /*03f0*/ 	.word	0x0500000f


	//   ....[217]....
        /*03f4*/ 	.word	0x0500000f


	//   ....[218]....
        /*03f8*/ 	.word	0x0500000f


	//   ....[219]....
        /*03fc*/ 	.word	0x0500000f


	//   ....[220]....
        /*0400*/ 	.word	0x0500000f


	//   ....[221]....
        /*0404*/ 	.word	0x0500000f


	//----- nvinfo : EIATTR_COOP_GROUP_INSTR_OFFSETS
	.align		4
.L_600:
        /*0408*/ 	.byte	0x04, 0x28
        /*040a*/ 	.short	(.L_602 - .L_601)


	//   ....[0]....
.L_601:
        /*040c*/ 	.word	0x00000080


	//   ....[1]....
        /*0410*/ 	.word	0x00000090


	//   ....[2]....
        /*0414*/ 	.word	0x000002d0


	//   ....[3]....
        /*0418*/ 	.word	0x00000430


	//   ....[4]....
        /*041c*/ 	.word	0x00000550


	//   ....[5]....
        /*0420*/ 	.word	0x000006b0


	//   ....[6]....
        /*0424*/ 	.word	0x000014c0


	//   ....[7]....
        /*0428*/ 	.word	0x000030b0


	//   ....[8]....
        /*042c*/ 	.word	0x00003180


	//   ....[9]....
        /*0430*/ 	.word	0x000035f0


	//   ....[10]....
        /*0434*/ 	.word	0x00003770


	//   ....[11]....
        /*0438*/ 	.word	0x000063f0


	//   ....[12]....
        /*043c*/ 	.word	0x00006400


	//   ....[13]....
        /*0440*/ 	.word	0x00006470


	//   ....[14]....
        /*0444*/ 	.word	0x00006480


	//   ....[15]....
        /*0448*/ 	.word	0x000081b0


	//   ....[16]....
        /*044c*/ 	.word	0x000081c0


	//   ....[17]....
        /*0450*/ 	.word	0x000081f0


	//   ....[18]....
        /*0454*/ 	.word	0x00008200


	//   ....[19]....
        /*0458*/ 	.word	0x000094a0


	//   ....[20]....
        /*045c*/ 	.word	0x000094b0


	//   ....[21]....
        /*0460*/ 	.word	0x000094c0


	//   ....[22]....
        /*0464*/ 	.word	0x000094d0


	//   ....[23]....
        /*0468*/ 	.word	0x000094e0


	//   ....[24]....
        /*046c*/ 	.word	0x000094f0


	//   ....[25]....
        /*0470*/ 	.word	0x00009500


	//   ....[26]....
        /*0474*/ 	.word	0x00009510


	//   ....[27]....
        /*0478*/ 	.word	0x00009520


	//   ....[28]....
        /*047c*/ 	.word	0x00009530


	//   ....[29]....
        /*0480*/ 	.word	0x00009540


	//   ....[30]....
        /*0484*/ 	.word	0x00009550


	//   ....[31]....
        /*0488*/ 	.word	0x00009560


	//   ....[32]....
        /*048c*/ 	.word	0x00009570


	//   ....[33]....
        /*0490*/ 	.word	0x00009580


	//   ....[34]....
        /*0494*/ 	.word	0x000095b0


	//   ....[35]....
        /*0498*/ 	.word	0x000095c0


	//   ....[36]....
        /*049c*/ 	.word	0x000095d0


	//   ....[37]....
        /*04a0*/ 	.word	0x000095e0


	//   ....[38]....
        /*04a4*/ 	.word	0x000095f0


	//   ....[39]....
        /*04a8*/ 	.word	0x00009600


	//   ....[40]....
        /*04ac*/ 	.word	0x00009620


	//   ....[41]....
        /*04b0*/ 	.word	0x00009650


	//   ....[42]....
        /*04b4*/ 	.word	0x00009670


	//   ....[43]....
        /*04b8*/ 	.word	0x00009680


	//   ....[44]....
        /*04bc*/ 	.word	0x00009690


	//   ....[45]....
        /*04c0*/ 	.word	0x000096a0


	//   ....[46]....
        /*04c4*/ 	.word	0x000096c0


	//   ....[47]....
        /*04c8*/ 	.word	0x000096d0


	//   ....[48]....
        /*04cc*/ 	.word	0x000096e0


	//   ....[49]....
        /*04d0*/ 	.word	0x000096f0


	//   ....[50]....
        /*04d4*/ 	.word	0x00009710


	//   ....[51]....
        /*04d8*/ 	.word	0x00009720


	//   ....[52]....
        /*04dc*/ 	.word	0x00009730


	//   ....[53]....
        /*04e0*/ 	.word	0x00009740


	//   ....[54]....
        /*04e4*/ 	.word	0x00009750


	//   ....[55]....
        /*04e8*/ 	.word	0x00009760


	//   ....[56]....
        /*04ec*/ 	.word	0x00009780


	//   ....[57]....
        /*04f0*/ 	.word	0x00009790


	//   ....[58]....
        /*04f4*/ 	.word	0x000097a0


	//   ....[59]....
        /*04f8*/ 	.word	0x000097b0


	//   ....[60]....
        /*04fc*/ 	.word	0x000097c0


	//   ....[61]....
        /*0500*/ 	.word	0x000097d0


	//   ....[62]....
        /*0504*/ 	.word	0x000097e0


	//   ....[63]....
        /*0508*/ 	.word	0x000097f0


	//   ....[64]....
        /*050c*/ 	.word	0x00009800


	//   ....[65]....
        /*0510*/ 	.word	0x00009810


	//   ....[66]....
        /*0514*/ 	.word	0x00009820


	//   ....[67]....
        /*0518*/ 	.word	0x00009830


	//   ....[68]....
        /*051c*/ 	.word	0x00009840


	//   ....[69]....
        /*0520*/ 	.word	0x00009850


	//   ....[70]....
        /*0524*/ 	.word	0x00009860


	//   ....[71]....
        /*0528*/ 	.word	0x00009870


	//   ....[72]....
        /*052c*/ 	.word	0x00009880


	//   ....[73]....
        /*0530*/ 	.word	0x00009890


	//   ....[74]....
        /*0534*/ 	.word	0x000098a0


	//   ....[75]....
        /*0538*/ 	.word	0x000098b0


	//   ....[76]....
        /*053c*/ 	.word	0x000098c0


	//   ....[77]....
        /*0540*/ 	.word	0x000098d0


	//   ....[78]....
        /*0544*/ 	.word	0x000098e0


	//   ....[79]....
        /*0548*/ 	.word	0x000098f0


	//   ....[80]....
        /*054c*/ 	.word	0x00009900


	//   ....[81]....
        /*0550*/ 	.word	0x00009910


	//   ....[82]....
        /*0554*/ 	.word	0x00009930


	//   ....[83]....
        /*0558*/ 	.word	0x00009960


	//   ....[84]....
        /*055c*/ 	.word	0x00009990


	//   ....[85]....
        /*0560*/ 	.word	0x000099c0


	//   ....[86]....
        /*0564*/ 	.word	0x000099f0


	//   ....[87]....
        /*0568*/ 	.word	0x00009a20


	//   ....[88]....
        /*056c*/ 	.word	0x00009a50


	//   ....[89]....
        /*0570*/ 	.word	0x00009a80


	//   ....[90]....
        /*0574*/ 	.word	0x00009ab0


	//   ....[91]....
        /*0578*/ 	.word	0x00009ae0


	//   ....[92]....
        /*057c*/ 	.word	0x00009b20


	//   ....[93]....
        /*0580*/ 	.word	0x00009b50


	//   ....[94]....
        /*0584*/ 	.word	0x00009b70


	//   ....[95]....
        /*0588*/ 	.word	0x00009b90


	//   ....[96]....
        /*058c*/ 	.word	0x00009bb0


	//   ....[97]....
        /*0590*/ 	.word	0x00009be0


	//   ....[98]....
        /*0594*/ 	.word	0x00009c10


	//   ....[99]....
        /*0598*/ 	.word	0x00009c50


	//   ....[100]....
        /*059c*/ 	.word	0x00009c90


	//   ....[101]....
        /*05a0*/ 	.word	0x00009cc0


	//   ....[102]....
        /*05a4*/ 	.word	0x00009d00


	//   ....[103]....
        /*05a8*/ 	.word	0x00009d40


	//   ....[104]....
        /*05ac*/ 	.word	0x00009d70


	//   ....[105]....
        /*05b0*/ 	.word	0x00009da0


	//   ....[106]....
        /*05b4*/ 	.word	0x00009dc0


	//   ....[107]....
        /*05b8*/ 	.word	0x00009df0


	//   ....[108]....
        /*05bc*/ 	.word	0x00009e10


	//   ....[109]....
        /*05c0*/ 	.word	0x00009e30


	//   ....[110]....
        /*05c4*/ 	.word	0x00009e40


	//   ....[111]....
        /*05c8*/ 	.word	0x00009e50


	//   ....[112]....
        /*05cc*/ 	.word	0x00009e60


	//   ....[113]....
        /*05d0*/ 	.word	0x00009e90


	//   ....[114]....
        /*05d4*/ 	.word	0x00009eb0


	//   ....[115]....
        /*05d8*/ 	.word	0x0000a2a0


	//   ....[116]....
        /*05dc*/ 	.word	0x0000a300


	//   ....[117]....
        /*05e0*/ 	.word	0x0000a340


	//   ....[118]....
        /*05e4*/ 	.word	0x0000a380


	//   ....[119]....
        /*05e8*/ 	.word	0x0000a3c0


	//   ....[120]....
        /*05ec*/ 	.word	0x0000a3f0


	//   ....[121]....
        /*05f0*/ 	.word	0x0000ad80


	//   ....[122]....
        /*05f4*/ 	.word	0x0000adb0


	//   ....[123]....
        /*05f8*/ 	.word	0x0000bc00


	//   ....[124]....
        /*05fc*/ 	.word	0x0000d1c0


	//   ....[125]....
        /*0600*/ 	.word	0x0000d1f0


	//   ....[126]....
        /*0604*/ 	.word	0x0000d210


	//   ....[127]....
        /*0608*/ 	.word	0x0000d230


	//   ....[128]....
        /*060c*/ 	.word	0x0000d300


	//   ....[129]....
        /*0610*/ 	.word	0x0000d310


	//   ....[130]....
        /*0614*/ 	.word	0x0000d3a0


	//   ....[131]....
        /*0618*/ 	.word	0x0000d3b0


	//   ....[132]....
        /*061c*/ 	.word	0x0000d3c0


	//   ....[133]....
        /*0620*/ 	.word	0x0000d450


	//   ....[134]....
        /*0624*/ 	.word	0x0000d890


	//   ....[135]....
        /*0628*/ 	.word	0x0000d8c0


	//   ....[136]....
        /*062c*/ 	.word	0x0000d8e0


	//   ....[137]....
        /*0630*/ 	.word	0x0000d950


	//   ....[138]....
        /*0634*/ 	.word	0x0000d9a0


	//   ....[139]....
        /*0638*/ 	.word	0x0000d9d0


	//   ....[140]....
        /*063c*/ 	.word	0x0000d9f0


	//   ....[141]....
        /*0640*/ 	.word	0x0000da60


	//   ....[142]....
        /*0644*/ 	.word	0x0000da80


	//   ....[143]....
        /*0648*/ 	.word	0x0000db10


	//   ....[144]....
        /*064c*/ 	.word	0x0000e130


	//   ....[145]....
        /*0650*/ 	.word	0x0000e160


	//   ....[146]....
        /*0654*/ 	.word	0x0000e190


	//   ....[147]....
        /*0658*/ 	.word	0x0000e1e0


	//   ....[148]....
        /*065c*/ 	.word	0x0000e260


	//   ....[149]....
        /*0660*/ 	.word	0x0000e290


	//   ....[150]....
        /*0664*/ 	.word	0x0000e310


	//   ....[151]....
        /*0668*/ 	.word	0x0000e330


	//   ....[152]....
        /*066c*/ 	.word	0x0000ec00


	//   ....[153]....
        /*0670*/ 	.word	0x0000ec20


	//   ....[154]....
        /*0674*/ 	.word	0x0000ec30


	//   ....[155]....
        /*0678*/ 	.word	0x0000ec40


	//   ....[156]....
        /*067c*/ 	.word	0x0000ec50


	//   ....[157]....
        /*0680*/ 	.word	0x0000ecb0


	//   ....[158]....
        /*0684*/ 	.word	0x0000ecc0


	//   ....[159]....
        /*0688*/ 	.word	0x0000ed20


	//   ....[160]....
        /*068c*/ 	.word	0x0000ed50


	//   ....[161]....
        /*0690*/ 	.word	0x0000ed90


	//   ....[162]....
        /*0694*/ 	.word	0x0000f1c0


	//   ....[163]....
        /*0698*/ 	.word	0x0000f1d0


	//   ....[164]....
        /*069c*/ 	.word	0x0000f1e0


	//   ....[165]....
        /*06a0*/ 	.word	0x0000f200


	//   ....[166]....
        /*06a4*/ 	.word	0x0000f220


	//   ....[167]....
        /*06a8*/ 	.word	0x0000f240


	//   ....[168]....
        /*06ac*/ 	.word	0x0000f260


	//   ....[169]....
        /*06b0*/ 	.word	0x0000f270


	//   ....[170]....
        /*06b4*/ 	.word	0x0000f290


	//   ....[171]....
        /*06b8*/ 	.word	0x0000f2c0


	//   ....[172]....
        /*06bc*/ 	.word	0x00010de0


	//   ....[173]....
        /*06c0*/ 	.word	0x000112e0


	//   ....[174]....
        /*06c4*/ 	.word	0x000113c0


	//   ....[175]....
        /*06c8*/ 	.word	0x00011490


	//   ....[176]....
        /*06cc*/ 	.word	0x000115f0


	//   ....[177]....
        /*06d0*/ 	.word	0x00011680


	//   ....[178]....
        /*06d4*/ 	.word	0x000116e0


	//   ....[179]....
        /*06d8*/ 	.word	0x000117e0


	//   ....[180]....
        /*06dc*/ 	.word	0x00011840


	//   ....[181]....
        /*06e0*/ 	.word	0x00011910


	//   ....[182]....
        /*06e4*/ 	.word	0x000119d0


	//   ....[183]....
        /*06e8*/ 	.word	0x00011aa0


	//   ....[184]....
        /*06ec*/ 	.word	0x00011c10


	//   ....[185]....
        /*06f0*/ 	.word	0x00011cb0


	//   ....[186]....
        /*06f4*/ 	.word	0x00011dd0


	//   ....[187]....
        /*06f8*/ 	.word	0x00011e20


	//   ....[188]....
        /*06fc*/ 	.word	0x00011f00


	//   ....[189]....
        /*0700*/ 	.word	0x00011fb0


	//   ....[190]....
        /*0704*/ 	.word	0x00012020


	//   ....[191]....
        /*0708*/ 	.word	0x000120f0


	//   ....[192]....
        /*070c*/ 	.word	0x00012160


	//   ....[193]....
        /*0710*/ 	.word	0x00012230


	//   ....[194]....
        /*0714*/ 	.word	0x000122c0


	//   ....[195]....
        /*0718*/ 	.word	0x00012320


	//   ....[196]....
        /*071c*/ 	.word	0x000123d0


	//   ....[197]....
        /*0720*/ 	.word	0x00012490


	//   ....[198]....
        /*0724*/ 	.word	0x00012500


	//   ....[199]....
        /*0728*/ 	.word	0x000125f0


	//   ....[200]....
        /*072c*/ 	.word	0x00012660


	//   ....[201]....
        /*0730*/ 	.word	0x00012730


	//   ....[202]....
        /*0734*/ 	.word	0x00012860


	//   ....[203]....
        /*0738*/ 	.word	0x00012900


	//   ....[204]....
        /*073c*/ 	.word	0x00012960


	//   ....[205]....
        /*0740*/ 	.word	0x00012a30


	//   ....[206]....
        /*0744*/ 	.word	0x00012a90


	//   ....[207]....
        /*0748*/ 	.word	0x00012b60


	//   ....[208]....
        /*074c*/ 	.word	0x00012bc0


	//   ....[209]....
        /*0750*/ 	.word	0x00012c90


	//   ....[210]....
        /*0754*/ 	.word	0x00012cf0


	//   ....[211]....
        /*0758*/ 	.word	0x00012dc0


	//   ....[212]....
        /*075c*/ 	.word	0x00012ea0


	//   ....[213]....
        /*0760*/ 	.word	0x00012f40


	//   ....[214]....
        /*0764*/ 	.word	0x00012fa0


	//   ....[215]....
        /*0768*/ 	.word	0x00013080


	//   ....[216]....
        /*076c*/ 	.word	0x000130e0


	//   ....[217]....
        /*0770*/ 	.word	0x000131a0


	//   ....[218]....
        /*0774*/ 	.word	0x00013200


	//   ....[219]....
        /*0778*/ 	.word	0x000132c0


	//   ....[220]....
        /*077c*/ 	.word	0x00013320


	//   ....[221]....
        /*0780*/ 	.word	0x000133e0


	//----- nvinfo : EIATTR_REG_RECONFIG
	.align		4
.L_602:
        /*0784*/ 	.byte	0x01, 0x54
	.zero		2


	//----- nvinfo : EIATTR_SYSCALL_OFFSETS
	.align		4
        /*0788*/ 	.byte	0x04, 0x46
        /*078a*/ 	.short	(.L_604 - .L_603)


	//   ....[0]....
.L_603:
        /*078c*/ 	.word	0x00001680


	//   ....[1]....
        /*0790*/ 	.word	0x0000c350


	//   ....[2]....
        /*0794*/ 	.word	0x0000c490


	//   ....[3]....
        /*0798*/ 	.word	0x0000c5d0


	//   ....[4]....
        /*079c*/ 	.word	0x0000c6f0


	//   ....[5]....
        /*07a0*/ 	.word	0x0000deb0


	//----- nvinfo : EIATTR_MBARRIER_INSTR_OFFSETS
	.align		4
.L_604:
        /*07a4*/ 	.byte	0x04, 0x39
        /*07a6*/ 	.short	(.L_606 - .L_605)


	//   ....[0]....
.L_605:
        /*07a8*/ 	.word	0x00000180
        /*07ac*/ 	.word	0x000000ff
        /*07b0*/ 	.word	0x00033400
        /*07b4*/ 	.short	0x0100
        /*07b6*/ 	.byte	0x08
	.zero		1


	//   ....[1]....
        /*07b8*/ 	.word	0x00000190
        /*07bc*/ 	.word	0x000000ff
        /*07c0*/ 	.word	0x00033420
        /*07c4*/ 	.short	0x0100
        /*07c6*/ 	.byte	0x08
	.zero		1


	//   ....[2]....
        /*07c8*/ 	.word	0x00000280
        /*07cc*/ 	.word	0x000000ff
        /*07d0*/ 	.word	0x00033430
        /*07d4*/ 	.short	0x0100
        /*07d6*/ 	.byte	0x08
	.zero		1


	//   ....[3]....
        /*07d8*/ 	.word	0x00000290
        /*07dc*/ 	.word	0x000000ff
        /*07e0*/ 	.word	0x00033440
        /*07e4*/ 	.short	0x0100
        /*07e6*/ 	.byte	0x08
	.zero		1


	//   ....[4]....
        /*07e8*/ 	.word	0x000002a0
        /*07ec*/ 	.word	0x000000ff
        /*07f0*/ 	.word	0x00033438
        /*07f4*/ 	.short	0x0100
        /*07f6*/ 	.byte	0x08
	.zero		1


	//   ....[5]....
        /*07f8*/ 	.word	0x000002b0
        /*07fc*/ 	.word	0x000000ff
        /*0800*/ 	.word	0x00033448
        /*0804*/ 	.short	0x0100
        /*0806*/ 	.byte	0x08
	.zero		1


	//   ....[6]....
        /*0808*/ 	.word	0x000003e0
        /*080c*/ 	.word	0x000000ff
        /*0810*/ 	.word	0x00033450
        /*0814*/ 	.short	0x0100
        /*0816*/ 	.byte	0x08
	.zero		1


	//   ....[7]....
        /*0818*/ 	.word	0x000003f0
        /*081c*/ 	.word	0x000000ff
        /*0820*/ 	.word	0x00033460
        /*0824*/ 	.short	0x0100
        /*0826*/ 	.byte	0x08
	.zero		1


	//   ....[8]....
        /*0828*/ 	.word	0x00000400
        /*082c*/ 	.word	0x000000ff
        /*0830*/ 	.word	0x00033458
        /*0834*/ 	.short	0x0100
        /*0836*/ 	.byte	0x08
	.zero		1


	//   ....[9]....
        /*0838*/ 	.word	0x00000410
        /*083c*/ 	.word	0x000000ff
        /*0840*/ 	.word	0x00033468
        /*0844*/ 	.short	0x0100
        /*0846*/ 	.byte	0x08
	.zero		1


	//   ....[10]....
        /*0848*/ 	.word	0x00000500
        /*084c*/ 	.word	0x000000ff
        /*0850*/ 	.word	0x00033470
        /*0854*/ 	.short	0x0100
        /*0856*/ 	.byte	0x06
	.zero		1


	//   ....[11]....
        /*0858*/ 	.word	0x00000510
        /*085c*/ 	.word	0x000000ff
        /*0860*/ 	.word	0x00033480
        /*0864*/ 	.short	0x0100
        /*0866*/ 	.byte	0x06
	.zero		1


	//   ....[12]....
        /*0868*/ 	.word	0x00000520
        /*086c*/ 	.word	0x000000ff
        /*0870*/ 	.word	0x00033478
        /*0874*/ 	.short	0x0100
        /*0876*/ 	.byte	0x06
	.zero		1


	//   ....[13]....
        /*0878*/ 	.word	0x00000530
        /*087c*/ 	.word	0x000000ff
        /*0880*/ 	.word	0x00033488
        /*0884*/ 	.short	0x0100
        /*0886*/ 	.byte	0x06
	.zero		1


	//   ....[14]....
        /*0888*/ 	.word	0x00000660
        /*088c*/ 	.word	0x000000ff
        /*0890*/ 	.word	0x00033490
        /*0894*/ 	.short	0x0100
        /*0896*/ 	.byte	0x08
	.zero		1


	//   ....[15]....
        /*0898*/ 	.word	0x00000670
        /*089c*/ 	.word	0x000000ff
        /*08a0*/ 	.word	0x000334a0
        /*08a4*/ 	.short	0x0100
        /*08a6*/ 	.byte	0x08
	.zero		1


	//   ....[16]....
        /*08a8*/ 	.word	0x00000680
        /*08ac*/ 	.word	0x000000ff
        /*08b0*/ 	.word	0x00033498
        /*08b4*/ 	.short	0x0100
        /*08b6*/ 	.byte	0x08
	.zero		1


	//   ....[17]....
        /*08b8*/ 	.word	0x00000690
        /*08bc*/ 	.word	0x000000ff
        /*08c0*/ 	.word	0x000334a8
        /*08c4*/ 	.short	0x0100
        /*08c6*/ 	.byte	0x08
	.zero		1


	//   ....[18]....
        /*08c8*/ 	.word	0x000007d0
        /*08cc*/ 	.word	0x000000ff
        /*08d0*/ 	.word	0x000334b0
        /*08d4*/ 	.short	0x0100
        /*08d6*/ 	.byte	0x08
	.zero		1


	//   ....[19]....
        /*08d8*/ 	.word	0x000007e0
        /*08dc*/ 	.word	0x000000ff
        /*08e0*/ 	.word	0x000334c0
        /*08e4*/ 	.short	0x0100
        /*08e6*/ 	.byte	0x08
	.zero		1


	//   ....[20]....
        /*08e8*/ 	.word	0x000007f0
        /*08ec*/ 	.word	0x000000ff
        /*08f0*/ 	.word	0x000334b8
        /*08f4*/ 	.short	0x0100
        /*08f6*/ 	.byte	0x08
	.zero		1


	//   ....[21]....
        /*08f8*/ 	.word	0x00000800
        /*08fc*/ 	.word	0x000000ff
        /*0900*/ 	.word	0x000334c8
        /*0904*/ 	.short	0x0100
        /*0906*/ 	.byte	0x08
	.zero		1


	//   ....[22]....
        /*0908*/ 	.word	0x000016a0
        /*090c*/ 	.word	0x000000ff
        /*0910*/ 	.word	0x00033400
        /*0914*/ 	.short	0x010a
        /*0916*/ 	.byte	0x24
	.zero		1


	//   ....[23]....
        /*0918*/ 	.word	0x00001710
        /*091c*/ 	.word	0x000000ff
        /*0920*/ 	.word	0x00033430
        /*0924*/ 	.short	0x010a
        /*0926*/ 	.byte	0x24
	.zero		1


	//   ....[24]....
        /*0928*/ 	.word	0x00001770
        /*092c*/ 	.word	0x000000ff
        /*0930*/ 	.word	0x00033430
        /*0934*/ 	.short	0x010a
        /*0936*/ 	.byte	0x24
	.zero		1


	//   ....[25]....
        /*0938*/ 	.word	0x00002570
        /*093c*/ 	.word	0x000000ff
        /*0940*/ 	.word	0x00000000
        /*0944*/ 	.short	0x0101
        /*0946*/ 	.byte	0x04
	.zero		1


	//   ....[26]....
        /*0948*/ 	.word	0x00004f40
        /*094c*/ 	.word	0x000000ff
        /*0950*/ 	.word	0x00033430
        /*0954*/ 	.short	0x010a
        /*0956*/ 	.byte	0x04
	.zero		1


	//   ....[27]....
        /*0958*/ 	.word	0x00004f80
        /*095c*/ 	.word	0x000000ff
        /*0960*/ 	.word	0x00033430
        /*0964*/ 	.short	0x010a
        /*0966*/ 	.byte	0x04
	.zero		1


	//   ....[28]....
        /*0968*/ 	.word	0x00005c50
        /*096c*/ 	.word	0x000000ff
        /*0970*/ 	.word	0x00033450
        /*0974*/ 	.short	0x010a
        /*0976*/ 	.byte	0x04
	.zero		1


	//   ....[29]....
        /*0978*/ 	.word	0x00005c90
        /*097c*/ 	.word	0x000000ff
        /*0980*/ 	.word	0x00033450
        /*0984*/ 	.short	0x010a
        /*0986*/ 	.byte	0x04
	.zero		1


	//   ....[30]....
        /*0988*/ 	.word	0x00006460
        /*098c*/ 	.word	0x000000ff
        /*0990*/ 	.word	0x00000000
        /*0994*/ 	.short	0x0101
        /*0996*/ 	.byte	0x04
	.zero		1


	//   ....[31]....
        /*0998*/ 	.word	0x000075a0
        /*099c*/ 	.word	0x000000ff
        /*09a0*/ 	.word	0x00000000
        /*09a4*/ 	.short	0x0101
        /*09a6*/ 	.byte	0x04
	.zero		1


	//   ....[32]....
        /*09a8*/ 	.word	0x00007e10
        /*09ac*/ 	.word	0x000000ff
        /*09b0*/ 	.word	0x00033450
        /*09b4*/ 	.short	0x010a
        /*09b6*/ 	.byte	0x09
	.zero		1


	//   ....[33]....
        /*09b8*/ 	.word	0x00007e50
        /*09bc*/ 	.word	0x000000ff
        /*09c0*/ 	.word	0x00033450
        /*09c4*/ 	.short	0x010a
        /*09c6*/ 	.byte	0x09
	.zero		1


	//   ....[34]....
        /*09c8*/ 	.word	0x000084e0
        /*09cc*/ 	.word	0x000000ff
        /*09d0*/ 	.word	0x00000000
        /*09d4*/ 	.short	0x0101
        /*09d6*/ 	.byte	0x04
	.zero		1


	//   ....[35]....
        /*09d8*/ 	.word	0x0000a410
        /*09dc*/ 	.word	0x000000ff
        /*09e0*/ 	.word	0x00000000
        /*09e4*/ 	.short	0x0101
        /*09e6*/ 	.byte	0x04
	.zero		1


	//   ....[36]....
        /*09e8*/ 	.word	0x0000ce70
        /*09ec*/ 	.word	0x000000ff
        /*09f0*/ 	.word	0x00033480
        /*09f4*/ 	.short	0x010a
        /*09f6*/ 	.byte	0x29
	.zero		1


	//   ....[37]....
        /*09f8*/ 	.word	0x0000d5a0
        /*09fc*/ 	.word	0x000000ff
        /*0a00*/ 	.word	0x00033470
        /*0a04*/ 	.short	0x0107
        /*0a06*/ 	.byte	0x29
	.zero		1


	//   ....[38]....
        /*0a08*/ 	.word	0x0000d630
        /*0a0c*/ 	.word	0x000000ff
        /*0a10*/ 	.word	0x00033470
        /*0a14*/ 	.short	0x0101
        /*0a16*/ 	.byte	0x29
	.zero		1


	//   ....[39]....
        /*0a18*/ 	.word	0x0000d660
        /*0a1c*/ 	.word	0x000000ff
        /*0a20*/ 	.word	0x00033440
        /*0a24*/ 	.short	0x010a
        /*0a26*/ 	.byte	0x29
	.zero		1


	//   ....[40]....
        /*0a28*/ 	.word	0x0000dc50
        /*0a2c*/ 	.word	0x000000ff
        /*0a30*/ 	.word	0x00033430
        /*0a34*/ 	.short	0x0107
        /*0a36*/ 	.byte	0x29
	.zero		1


	//   ....[41]....
        /*0a38*/ 	.word	0x0000dce0
        /*0a3c*/ 	.word	0x000000ff
        /*0a40*/ 	.word	0x00033430
        /*0a44*/ 	.short	0x0101
        /*0a46*/ 	.byte	0x29
	.zero		1


	//   ....[42]....
        /*0a48*/ 	.word	0x0000e440
        /*0a4c*/ 	.word	0x000000ff
        /*0a50*/ 	.word	0x00033400
        /*0a54*/ 	.short	0x0107
        /*0a56*/ 	.byte	0x29
	.zero		1


	//   ....[43]....
        /*0a58*/ 	.word	0x0000e4a0
        /*0a5c*/ 	.word	0x000000ff
        /*0a60*/ 	.word	0x00033400
        /*0a64*/ 	.short	0x0101
        /*0a66*/ 	.byte	0x29
	.zero		1


	//   ....[44]....
        /*0a68*/ 	.word	0x0000e4b0
        /*0a6c*/ 	.word	0x000000ff
        /*0a70*/ 	.word	0x00033420
        /*0a74*/ 	.short	0x010a
        /*0a76*/ 	.byte	0x29
	.zero		1


	//   ....[45]....
        /*0a78*/ 	.word	0x0000e910
        /*0a7c*/ 	.word	0x00000004
        /*0a80*/ 	.word	0x00033480
        /*0a84*/ 	.short	0x010a
        /*0a86*/ 	.byte	0x3f
	.zero		1


	//   ....[46]....
        /*0a88*/ 	.word	0x0000ee80
        /*0a8c*/ 	.word	0x00000004
        /*0a90*/ 	.word	0x00033470
        /*0a94*/ 	.short	0x0107
        /*0a96*/ 	.byte	0x3f
	.zero		1


	//   ....[47]....
        /*0a98*/ 	.word	0x0000ef10
        /*0a9c*/ 	.word	0x00000004
        /*0aa0*/ 	.word	0x00033470
        /*0aa4*/ 	.short	0x0101
        /*0aa6*/ 	.byte	0x3f
	.zero		1


	//   ....[48]....
        /*0aa8*/ 	.word	0x0000ef40
        /*0aac*/ 	.word	0x00000004
        /*0ab0*/ 	.word	0x00033440
        /*0ab4*/ 	.short	0x010a
        /*0ab6*/ 	.byte	0x3f
	.zero		1


	//   ....[49]....
        /*0ab8*/ 	.word	0x0000f450
        /*0abc*/ 	.word	0x00000004
        /*0ac0*/ 	.word	0x00033430
        /*0ac4*/ 	.short	0x0107
        /*0ac6*/ 	.byte	0x3f
	.zero		1


	//   ....[50]....
        /*0ac8*/ 	.word	0x0000f4f0
        /*0acc*/ 	.word	0x00000004
        /*0ad0*/ 	.word	0x00033430
        /*0ad4*/ 	.short	0x0101
        /*0ad6*/ 	.byte	0x3f
	.zero		1


	//   ....[51]....
        /*0ad8*/ 	.word	0x0000f570
        /*0adc*/ 	.word	0x00000003
        /*0ae0*/ 	.word	0x00033470
        /*0ae4*/ 	.short	0x010a
        /*0ae6*/ 	.byte	0x3f
	.zero		1


	//   ....[52]....
        /*0ae8*/ 	.word	0x0000f600
        /*0aec*/ 	.word	0x00000003
        /*0af0*/ 	.word	0x00033460
        /*0af4*/ 	.short	0x010a
        /*0af6*/ 	.byte	0x3f
	.zero		1


	//   ....[53]....
        /*0af8*/ 	.word	0x00010030
        /*0afc*/ 	.word	0x00000003
        /*0b00*/ 	.word	0x00033450
        /*0b04*/ 	.short	0x0101
        /*0b06*/ 	.byte	0x3f
	.zero		1


	//   ....[54]....
        /*0b08*/ 	.word	0x000100d0
        /*0b0c*/ 	.word	0x00000003
        /*0b10*/ 	.word	0x00000000
        /*0b14*/ 	.short	0x0101
        /*0b16*/ 	.byte	0x3f
	.zero		1


	//   ....[55]....
        /*0b18*/ 	.word	0x000101a0
        /*0b1c*/ 	.word	0x00000003
        /*0b20*/ 	.word	0x00033470
        /*0b24*/ 	.short	0x010a
        /*0b26*/ 	.byte	0x3f
	.zero		1


	//   ....[56]....
        /*0b28*/ 	.word	0x00010240
        /*0b2c*/ 	.word	0x00000003
        /*0b30*/ 	.word	0x00033460
        /*0b34*/ 	.short	0x010a
        /*0b36*/ 	.byte	0x3f
	.zero		1


	//   ....[57]....
        /*0b38*/ 	.word	0x00010c70
        /*0b3c*/ 	.word	0x00000003
        /*0b40*/ 	.word	0x00033450
        /*0b44*/ 	.short	0x0101
        /*0b46*/ 	.byte	0x3f
	.zero		1


	//   ....[58]....
        /*0b48*/ 	.word	0x00010cf0
        /*0b4c*/ 	.word	0x00000003
        /*0b50*/ 	.word	0x00000000
        /*0b54*/ 	.short	0x0101
        /*0b56*/ 	.byte	0x3f
	.zero		1


	//   ....[59]....
        /*0b58*/ 	.word	0x00010d90
        /*0b5c*/ 	.word	0x00000006
        /*0b60*/ 	.word	0x00033420
        /*0b64*/ 	.short	0x010a
        /*0b66*/ 	.byte	0x3f
	.zero		1


	//   ....[60]....
        /*0b68*/ 	.word	0x00010eb0
        /*0b6c*/ 	.word	0x00000005
        /*0b70*/ 	.word	0x00033440
        /*0b74*/ 	.short	0x010a
        /*0b76*/ 	.byte	0x3f
	.zero		1


	//   ....[61]....
        /*0b78*/ 	.word	0x00010f50
        /*0b7c*/ 	.word	0x00000003
        /*0b80*/ 	.word	0x00033440
        /*0b84*/ 	.short	0x010a
        /*0b86*/ 	.byte	0x3f
	.zero		1


	//   ....[62]....
        /*0b88*/ 	.word	0x00010f90
        /*0b8c*/ 	.word	0x00000005
        /*0b90*/ 	.word	0x00033460
        /*0b94*/ 	.short	0x010a
        /*0b96*/ 	.byte	0x3f
	.zero		1


	//   ....[63]....
        /*0b98*/ 	.word	0x00010fd0
        /*0b9c*/ 	.word	0x00000003
        /*0ba0*/ 	.word	0x00033460
        /*0ba4*/ 	.short	0x010a
        /*0ba6*/ 	.byte	0x3f
	.zero		1


	//   ....[64]....
        /*0ba8*/ 	.word	0x00011010
        /*0bac*/ 	.word	0x00000005
        /*0bb0*/ 	.word	0x00033480
        /*0bb4*/ 	.short	0x010a
        /*0bb6*/ 	.byte	0x3f
	.zero		1


	//   ....[65]....
        /*0bb8*/ 	.word	0x00011050
        /*0bbc*/ 	.word	0x00000003
        /*0bc0*/ 	.word	0x00033480
        /*0bc4*/ 	.short	0x010a
        /*0bc6*/ 	.byte	0x3f
	.zero		1


	//   ....[66]....
        /*0bc8*/ 	.word	0x000110c0
        /*0bcc*/ 	.word	0x00000003
        /*0bd0*/ 	.word	0x00033400
        /*0bd4*/ 	.short	0x010a
        /*0bd6*/ 	.byte	0x3f
	.zero		1


	//   ....[67]....
        /*0bd8*/ 	.word	0x00011120
        /*0bdc*/ 	.word	0x00000003
        /*0be0*/ 	.word	0x00033430
        /*0be4*/ 	.short	0x010a
        /*0be6*/ 	.byte	0x3f
	.zero		1


	//   ....[68]....
        /*0be8*/ 	.word	0x00011180
        /*0bec*/ 	.word	0x00000007
        /*0bf0*/ 	.word	0x00033430
        /*0bf4*/ 	.short	0x010a
        /*0bf6*/ 	.byte	0x3f
	.zero		1


	//   ....[69]....
        /*0bf8*/ 	.word	0x000111e0
        /*0bfc*/ 	.word	0x00000007
        /*0c00*/ 	.word	0x00033450
        /*0c04*/ 	.short	0x010a
        /*0c06*/ 	.byte	0x3f
	.zero		1


	//   ....[70]....
        /*0c08*/ 	.word	0x00011240
        /*0c0c*/ 	.word	0x00000003
        /*0c10*/ 	.word	0x00033450
        /*0c14*/ 	.short	0x010a
        /*0c16*/ 	.byte	0x3f
	.zero		1


	//   ....[71]....
        /*0c18*/ 	.word	0x00011310
        /*0c1c*/ 	.word	0x0000001e
        /*0c20*/ 	.word	0x00033480
        /*0c24*/ 	.short	0x010a
        /*0c26*/ 	.byte	0x3f
	.zero		1


	//   ....[72]....
        /*0c28*/ 	.word	0x00011b60
        /*0c2c*/ 	.word	0x0000001e
        /*0c30*/ 	.word	0x00033440
        /*0c34*/ 	.short	0x010a
        /*0c36*/ 	.byte	0x3f
	.zero		1


	//   ....[73]....
        /*0c38*/ 	.word	0x00012760
        /*0c3c*/ 	.word	0x0000001e
        /*0c40*/ 	.word	0x00033420
        /*0c44*/ 	.short	0x010a
        /*0c46*/ 	.byte	0x3f
	.zero		1


	//   ....[74]....
        /*0c48*/ 	.word	0x000127b0
        /*0c4c*/ 	.word	0x00000004
        /*0c50*/ 	.word	0x00033480
        /*0c54*/ 	.short	0x010a
        /*0c56*/ 	.byte	0x3f
	.zero		1


	//   ....[75]....
        /*0c58*/ 	.word	0x00012df0
        /*0c5c*/ 	.word	0x00000004
        /*0c60*/ 	.word	0x00033440
        /*0c64*/ 	.short	0x010a
        /*0c66*/ 	.byte	0x3f
	.zero		1


	//   ....[76]....
        /*0c68*/ 	.word	0x00013410
        /*0c6c*/ 	.word	0x00000003
        /*0c70*/ 	.word	0x00033470
        /*0c74*/ 	.short	0x010a
        /*0c76*/ 	.byte	0x3f
	.zero		1


	//   ....[77]....
        /*0c78*/ 	.word	0x00013460
        /*0c7c*/ 	.word	0x00000003
        /*0c80*/ 	.word	0x00033460
        /*0c84*/ 	.short	0x010a
        /*0c86*/ 	.byte	0x3f
	.zero		1


	//   ....[78]....
        /*0c88*/ 	.word	0x000134b0
        /*0c8c*/ 	.word	0x00000003
        /*0c90*/ 	.word	0x00033470
        /*0c94*/ 	.short	0x010a
        /*0c96*/ 	.byte	0x3f
	.zero		1


	//   ....[79]....
        /*0c98*/ 	.word	0x00013500
        /*0c9c*/ 	.word	0x00000003
        /*0ca0*/ 	.word	0x00033460
        /*0ca4*/ 	.short	0x010a
        /*0ca6*/ 	.byte	0x3f
	.zero		1


	//   ....[80]....
        /*0ca8*/ 	.word	0x00013550
        /*0cac*/ 	.word	0x00000006
        /*0cb0*/ 	.word	0x00033420
        /*0cb4*/ 	.short	0x010a
        /*0cb6*/ 	.byte	0x3f
	.zero		1


	//   ....[81]....
        /*0cb8*/ 	.word	0x000135a0
        /*0cbc*/ 	.word	0x00000005
        /*0cc0*/ 	.word	0x00033440
        /*0cc4*/ 	.short	0x010a
        /*0cc6*/ 	.byte	0x3f
	.zero		1


	//   ....[82]....
        /*0cc8*/ 	.word	0x000135f0
        /*0ccc*/ 	.word	0x00000003
        /*0cd0*/ 	.word	0x00033440
        /*0cd4*/ 	.short	0x010a
        /*0cd6*/ 	.byte	0x3f
	.zero		1


	//   ....[83]....
        /*0cd8*/ 	.word	0x00013640
        /*0cdc*/ 	.word	0x00000005
        /*0ce0*/ 	.word	0x00033460
        /*0ce4*/ 	.short	0x010a
        /*0ce6*/ 	.byte	0x3f
	.zero		1


	//   ....[84]....
        /*0ce8*/ 	.word	0x00013690
        /*0cec*/ 	.word	0x00000003
        /*0cf0*/ 	.word	0x00033460
        /*0cf4*/ 	.short	0x010a
        /*0cf6*/ 	.byte	0x3f
	.zero		1


	//   ....[85]....
        /*0cf8*/ 	.word	0x000136e0
        /*0cfc*/ 	.word	0x00000005
        /*0d00*/ 	.word	0x00033480
        /*0d04*/ 	.short	0x010a
        /*0d06*/ 	.byte	0x3f
	.zero		1


	//----- nvinfo : EIATTR_NUM_MBARRIERS
	.align		4
.L_606:
        /*0d08*/ 	.byte	0x03, 0x38
        /*0d0a*/ 	.short	0x0016


	//----- nvinfo : EIATTR_EXIT_INSTR_OFFSETS
	.align		4
        /*0d0c*/ 	.byte	0x04, 0x1c
        /*0d0e*/ 	.short	(.L_608 - .L_607)


	//   ....[0]....
.L_607:
        /*0d10*/ 	.word	0x000110a0


	//----- nvinfo : EIATTR_MAX_THREADS
	.align		4
.L_608:
        /*0d14*/ 	.byte	0x04, 0x05
        /*0d16*/ 	.short	(.L_610 - .L_609)
.L_609:
        /*0d18*/ 	.word	0x00000180
        /*0d1c*/ 	.word	0x00000001
        /*0d20*/ 	.word	0x00000001


	//----- nvinfo : EIATTR_CRS_STACK_SIZE
	.align		4
.L_610:
        /*0d24*/ 	.byte	0x04, 0x1e
        /*0d26*/ 	.short	(.L_612 - .L_611)
.L_611:
        /*0d28*/ 	.word	0x00000000


	//----- nvinfo : EIATTR_CBANK_PARAM_SIZE
	.align		4
.L_612:
        /*0d2c*/ 	.byte	0x03, 0x19
        /*0d2e*/ 	.short	0x0a70


	//----- nvinfo : EIATTR_PARAM_CBANK
	.align		4
        /*0d30*/ 	.byte	0x04, 0x0a
        /*0d32*/ 	.short	(.L_614 - .L_613)
	.align		4
.L_613:
        /*0d34*/ 	.word	index@(.nv.constant0._ZN7cutlass13device_kernelIN5flash11enable_sm90INS1_16FlashAttnFwdSm90INS1_25CollectiveMainloopFwdSm90ILi2EN4cute5tupleIJNS5_1CILi1EEES8_S8_EEENS6_IJNS7_ILi128EEENS7_ILi160EEENS7_ILi192EEEEEELi192ENS_12float_e4m3_tEfNS_4arch4Sm90ELb0ELb0ELb0ELb0ELb1ELb0ELb0ELb1ELb1ELb1ELb1ELb0EEENS1_21CollectiveEpilogueFwdINS6_IJSA_SC_SB_EEES9_NS_10bfloat16_tESG_Li256ELb0ELb1ELb1ELb1EEENS1_19SingleTileSchedulerILb0ELb1ELb1ELi128EEEEEEEEEvNT_6ParamsE)
        /*0d38*/ 	.short	0x0210
        /*0d3a*/ 	.short	0x0a70


	//----- nvinfo : EIATTR_SW_WAR
	.align		4
.L_614:
        /*0d3c*/ 	.byte	0x04, 0x36
        /*0d3e*/ 	.short	(.L_616 - .L_615)
.L_615:
        /*0d40*/ 	.word	0x00000008
.L_616:


//--------------------- .nv.info._ZN7cutlass13device_kernelIN5flash11enable_sm90INS1_16FlashAttnFwdSm90INS1_25CollectiveMainloopFwdSm90ILi2EN4cute5tupleIJNS5_1CILi1EEES8_S8_EEENS6_IJNS7_ILi128EEENS7_ILi160EEENS7_ILi192EEEEEELi192ENS_12float_e4m3_tEfNS_4arch4Sm90ELb0ELb0ELb0ELb1ELb1ELb0ELb0ELb1ELb1ELb1ELb1ELb0EEENS1_21CollectiveEpilogueFwdINS6_IJSA_SC_SB_EEES9_NS_10bfloat16_tESG_Li256ELb1ELb1ELb1ELb1EEENS1_36VarlenDynamicPersistentTileSchedulerILi128ELi160ELi256ELi128ELb1ELb1ELb1ELb0ELb1ELb1EEEEEEEEEvNT_6ParamsE --------------------------
	.section	.nv.info._ZN7cutlass13device_kernelIN5flash11enable_sm90INS1_16FlashAttnFwdSm90INS1_25CollectiveMainloopFwdSm90ILi2EN4cute5tupleIJNS5_1CILi1EEES8_S8_EEENS6_IJNS7_ILi128EEENS7_ILi160EEENS7_ILi192EEEEEELi192ENS_12float_e4m3_tEfNS_4arch4Sm90ELb0ELb0ELb0ELb1ELb1ELb0ELb0ELb1ELb1ELb1ELb1ELb0EEENS1_21CollectiveEpilogueFwdINS6_IJSA_SC_SB_EEES9_NS_10bfloat16_tESG_Li256ELb1ELb1ELb1ELb1EEENS1_36VarlenDynamicPersistentTileSchedulerILi128ELi160ELi256ELi128ELb1ELb1ELb1ELb0ELb1ELb1EEEEEEEEEvNT_6ParamsE,"",@"SHT_CUDA_INFO"
	.sectionflags	@""
	.align	4


	//----- nvinfo : EIATTR_CUDA_API_VERSION
	.align		4
        /*0000*/ 	.byte	0x04, 0x37
        /*0002*/ 	.short	(.L_618 - .L_617)
.L_617:
        /*0004*/ 	.word	0x00000082


	//----- nvinfo : EIATTR_KPARAM_INFO
	.align		4
.L_618:
        /*0008*/ 	.byte	0x04, 0x17
        /*000a*/ 	.short	(.L_620 - .L_619)
.L_619:
        /*000c*/ 	.word	0x00000000
        /*0010*/ 	.short	0x0000
        /*0012*/ 	.short	0x0070
        /*0014*/ 	.byte	0x00, 0xf0, 0x01, 0x2a


	//----- nvinfo : EIATTR_SPARSE_MMA_MASK
	.align		4
.L_620:
        /*0018*/ 	.byte	0x03, 0x50
        /*001a*/ 	.short	0x0000


	//----- nvinfo : EIATTR_MAXREG_COUNT
	.align		4
        /*001c*/ 	.byte	0x03, 0x1b
        /*001e*/ 	.short	0x00a8


	//----- nvinfo : EIATTR_NUM_BARRIERS
	.align		4
        /*0020*/ 	.byte	0x02, 0x4c
        /*0022*/ 	.byte	0x10
	.zero		1


	//----- nvinfo : EIATTR_EXTERNS
	.align		4
        /*0024*/ 	.byte	0x04, 0x0f
        /*0026*/ 	.short	(.L_622 - .L_621)


	//   ....[0]....
	.align		4
.L_621:
        /*0028*/ 	.word	index@(__assertfail)


	//----- nvinfo : EIATTR_ANNOTATIONS
	.align		4
.L_622:
        /*002c*/ 	.byte	0x04, 0x55
        /*002e*/ 	.short	(.L_624 - .L_623)


	//   ....[0]....
.L_623:
        /* <DEDUP_REMOVED lines=28> */


	//----- nvinfo : EIATTR_MERCURY_ISA_VERSION
	.align		4
.L_624:
        /*01e0*/ 	.byte	0x03, 0x5f
        /*01e2*/ 	.short	0x0101


	//----- nvinfo : EIATTR_UNUSED_LOAD_BYTE_OFFSET
	.align		4
        /*01e4*/ 	.byte	0x04, 0x44
        /*01e6*/ 	.short	(.L_626 - .L_625)


	//   ....[0]....
.L_625:
        /*01e8*/ 	.word	0x00000980
        /*01ec*/ 	.word	0x0000fff0


	//   ....[1]....
        /*01f0*/ 	.word	0x000091d0
        /*01f4*/ 	.word	0x0000fff0


	//----- nvinfo : EIATTR_INT_WARP_WIDE_INSTR_OFFSETS
	.align		4
.L_626:
        /*01f8*/ 	.byte	0x04, 0x31
        /*01fa*/ 	.short	(.L_628 - .L_627)


	//   ....[0]....
.L_627:
        /*01fc*/ 	.word	0x000000c0


	//   ....[1]....
        /*0200*/ 	.word	0x000000d0


	//   ....[2]....
        /*0204*/ 	.word	0x00000170


	//   ....[3]....
        /*0208*/ 	.word	0x0000f980


	//   ....[4]....
        /*020c*/ 	.word	0x0000fa10


	//   ....[5]....
        /*0210*/ 	.word	0x00013d60


	//   ....[6]....
        /*0214*/ 	.word	0x00013df0


	//----- nvinfo : EIATTR_COOP_GROUP_MASK_REGIDS
	.align		4
.L_628:
        /*0218*/ 	.byte	0x04, 0x29
        /*021a*/ 	.short	(.L_630 - .L_629)


	//   ....[0]....
.L_629:
        /*021c*/ 	.word	0xffffffff


	//   ....[1]....
        /*0220*/ 	.word	0xffffffff


	//   ....[2]....
        /*0224*/ 	.word	0xffffffff


	//   ....[3]....
        /*0228*/ 	.word	0xffffffff


	//   ....[4]....
        /*022c*/ 	.word	0xffffffff


	//   ....[5]....
        /*0230*/ 	.word	0xffffffff


	//   ....[6]....
        /*0234*/ 	.word	0xffffffff


	//   ....[7]....
        /*0238*/ 	.word	0xffffffff


	//   ....[8]....
        /*023c*/ 	.word	0xffffffff


	//   ....[9]....
        /*0240*/ 	.word	0xffffffff


	//   ....[10]....
        /*0244*/ 	.word	0xffffffff


	//   ....[11]....
        /*0248*/ 	.word	0xffffffff


	//   ....[12]....
        /*024c*/ 	.word	0xffffffff


	//   ....[13]....
        /*0250*/ 	.word	0xffffffff


	//   ....[14]....
        /*0254*/ 	.word	0xffffffff


	//   ....[15]....
        /*0258*/ 	.word	0xffffffff


	//   ....[16]....
        /*025c*/ 	.word	0xffffffff


	//   ....[17]....
        /*0260*/ 	.word	0xffffffff


	//   ....[18]....
        /*0264*/ 	.word	0xffffffff


	//   ....[19]....
        /*0268*/ 	.word	0xffffffff


	//   ....[20]....
        /*026c*/ 	.word	0xffffffff


	//   ....[21]....
        /*0270*/ 	.word	0xffffffff


	//   ....[22]....
        /*0274*/ 	.word	0xffffffff


	//   ....[23]....
        /*0278*/ 	.word	0xffffffff


	//   ....[24]....
        /*027c*/ 	.word	0xffffffff


	//   ....[25]....
        /*0280*/ 	.word	0xffffffff


	//   ....[26]....
        /*0284*/ 	.word	0xffffffff


	//   ....[27]....
        /*0288*/ 	.word	0xffffffff


	//   ....[28]....
        /*028c*/ 	.word	0xffffffff


	//   ....[29]....
        /*0290*/ 	.word	0xffffffff


	//   ....[30]....
        /*0294*/ 	.word	0xffffffff


	//   ....[31]....
        /*0298*/ 	.word	0xffffffff


	//   ....[32]....
        /*029c*/ 	.word	0xffffffff


	//   ....[33]....
        /*02a0*/ 	.word	0xffffffff


	//   ....[34]....
        /*02a4*/ 	.word	0xffffffff


	//   ....[35]....
        /*02a8*/ 	.word	0xffffffff


	//   ....[36]....
        /*02ac*/ 	.word	0xffffffff


	//   ....[37]....
        /*02b0*/ 	.word	0xffffffff


	//   ....[38]....
        /*02b4*/ 	.word	0xffffffff


	//   ....[39]....
        /*02b8*/ 	.word	0xffffffff


	//   ....[40]....
        /*02bc*/ 	.word	0xffffffff


	//   ....[41]....
        /*02c0*/ 	.word	0xffffffff


	//   ....[42]....
        /*02c4*/ 	.word	0xffffffff


	//   ....[43]....
        /*02c8*/ 	.word	0xffffffff


	//   ....[44]....
        /*02cc*/ 	.word	0xffffffff


	//   ....[45]....
        /*02d0*/ 	.word	0xffffffff


	//   ....[46]....
        /*02d4*/ 	.word	0xffffffff


	//   ....[47]....
        /*02d8*/ 	.word	0xffffffff


	//   ....[48]....
        /*02dc*/ 	.word	0xffffffff


	//   ....[49]....
        /*02e0*/ 	.word	0xffffffff


	//   ....[50]....
        /*02e4*/ 	.word	0xffffffff


	//   ....[51]....
        /*02e8*/ 	.word	0xffffffff


	//   ....[52]....
        /*02ec*/ 	.word	0xffffffff


	//   ....[53]....
        /*02f0*/ 	.word	0xffffffff


	//   ....[54]....
        /*02f4*/ 	.word	0xffffffff


	//   ....[55]....
        /*02f8*/ 	.word	0xffffffff


	//   ....[56]....
        /*02fc*/ 	.word	0xffffffff


	//   ....[57]....
        /*0300*/ 	.word	0xffffffff


	//   ....[58]....
        /*0304*/ 	.word	0xffffffff


	//   ....[59]....
        /*0308*/ 	.word	0xffffffff


	//   ....[60]....
        /*030c*/ 	.word	0xffffffff


	//   ....[61]....
        /*0310*/ 	.word	0xffffffff


	//   ....[62]....
        /*0314*/ 	.word	0xffffffff


	//   ....[63]....
        /*0318*/ 	.word	0xffffffff


	//   ....[64]....
        /*031c*/ 	.word	0xffffffff


	//   ....[65]....
        /*0320*/ 	.word	0xffffffff


	//   ....[66]....
        /*0324*/ 	.word	0xffffffff


	//   ....[67]....
        /*0328*/ 	.word	0xffffffff


	//   ....[68]....
        /*032c*/ 	.word	0xffffffff


	//   ....[69]....
        /*0330*/ 	.word	0xffffffff


	//   ....[70]....
        /*0334*/ 	.word	0xffffffff


	//   ....[71]....
        /*0338*/ 	.word	0xffffffff


	//   ....[72]....
        /*033c*/ 	.word	0xffffffff


	//   ....[73]....
        /*0340*/ 	.word	0xffffffff


	//   ....[74]....
        /*0344*/ 	.word	0xffffffff


	//   ....[75]....
        /*0348*/ 	.word	0xffffffff


	//   ....[76]....
        /*034c*/ 	.word	0xffffffff


	//   ....[77]....
        /*0350*/ 	.word	0xffffffff


	//   ....[78]....
        /*0354*/ 	.word	0xffffffff


	//   ....[79]....
        /*0358*/ 	.word	0xffffffff


	//   ....[80]....
        /*035c*/ 	.word	0xffffffff


	//   ....[81]....
        /*0360*/ 	.word	0xffffffff


	//   ....[82]....
        /*0364*/ 	.word	0xffffffff


	//   ....[83]....
        /*0368*/ 	.word	0xffffffff


	//   ....[84]....
        /*036c*/ 	.word	0xffffffff


	//   ....[85]....
        /*0370*/ 	.word	0xffffffff


	//   ....[86]....
        /*0374*/ 	.word	0xffffffff


	//   ....[87]....
        /*0378*/ 	.word	0xffffffff


	//   ....[88]....
        /*037c*/ 	.word	0xffffffff


	//   ....[89]....
        /*0380*/ 	.word	0xffffffff


	//   ....[90]....
        /*0384*/ 	.word	0xffffffff


	//   ....[91]....
        /*0388*/ 	.word	0xffffffff


	//   ....[92]....
        /*038c*/ 	.word	0xffffffff


	//   ....[93]....
        /*0390*/ 	.word	0xffffffff


	//   ....[94]....
        /*0394*/ 	.word	0xffffffff


	//   ....[95]....
        /*0398*/ 	.word	0xffffffff


	//   ....[96]....
        /*039c*/ 	.word	0xffffffff


	//   ....[97]....
        /*03a0*/ 	.word	0xffffffff


	//   ....[98]....
        /*03a4*/ 	.word	0xffffffff


	//   ....[99]....
        /*03a8*/ 	.word	0xffffffff


	//   ....[100]....
        /*03ac*/ 	.word	0xffffffff


	//   ....[101]....
        /*03b0*/ 	.word	0xffffffff


	//   ....[102]....
        /*03b4*/ 	.word	0xffffffff


	//   ....[103]....
        /*03b8*/ 	.word	0xffffffff


	//   ....[104]....
        /*03bc*/ 	.word	0xffffffff


	//   ....[105]....
        /*03c0*/ 	.word	0xffffffff


	//   ....[106]....
        /*03c4*/ 	.word	0xffffffff


	//   ....[107]....
        /*03c8*/ 	.word	0xffffffff


	//   ....[108]....
        /*03cc*/ 	.word	0xffffffff


	//   ....[109]....
        /*03d0*/ 	.word	0xffffffff


	//   ....[110]....
        /*03d4*/ 	.word	0xffffffff


	//   ....[111]....
        /*03d8*/ 	.word	0xffffffff


	//   ....[112]....
        /*03dc*/ 	.word	0xffffffff


	//   ....[113]....
        /*03e0*/ 	.word	0xffffffff


	//   ....[114]....
        /*03e4*/ 	.word	0xffffffff


	//   ....[115]....
        /*03e8*/ 	.word	0xffffffff


	//   ....[116]....
        /*03ec*/ 	.word	0xffffffff


	//   ....[117]....
        /*03f0*/ 	.word	0xffffffff


	//   ....[118]....
        /*03f4*/ 	.word	0xffffffff


	//   ....[119]....
        /*03f8*/ 	.word	0xffffffff


	//   ....[120]....
        /*03fc*/ 	.word	0xffffffff


	//   ....[121]....
        /*0400*/ 	.word	0xffffffff


	//   ....[122]....
        /*0404*/ 	.word	0xffffffff


	//   ....[123]....
        /*0408*/ 	.word	0xffffffff


	//   ....[124]....
        /*040c*/ 	.word	0xffffffff


	//   ....[125]....
        /*0410*/ 	.word	0xffffffff


	//   ....[126]....
        /*0414*/ 	.word	0xffffffff


	//   ....[127]....
        /*0418*/ 	.word	0xffffffff


	//   ....[128]....
        /*041c*/ 	.word	0xffffffff


	//   ....[129]....
        /*0420*/ 	.word	0xffffffff


	//   ....[130]....
        /*0424*/ 	.word	0xffffffff


	//   ....[131]....
        /*0428*/ 	.word	0xffffffff


	//   ....[132]....
        /*042c*/ 	.word	0xffffffff


	//   ....[133]....
        /*0430*/ 	.word	0xffffffff


	//   ....[134]....
        /*0434*/ 	.word	0xffffffff


	//   ....[135]....
        /*0438*/ 	.word	0xffffffff


	//   ....[136]....
        /*043c*/ 	.word	0xffffffff


	//   ....[137]....
        /*0440*/ 	.word	0xffffffff


	//   ....[138]....
        /*0444*/ 	.word	0xffffffff


	//   ....[139]....
        /*0448*/ 	.word	0xffffffff


	//   ....[140]....
        /*044c*/ 	.word	0xffffffff


	//   ....[141]....
        /*0450*/ 	.word	0xffffffff


	//   ....[142]....
        /*0454*/ 	.word	0xffffffff


	//   ....[143]....
        /*0458*/ 	.word	0xffffffff


	//   ....[144]....
        /*045c*/ 	.word	0xffffffff


	//   ....[145]....
        /*0460*/ 	.word	0xffffffff


	//   ....[146]....
        /*0464*/ 	.word	0xffffffff


	//   ....[147]....
        /*0468*/ 	.word	0xffffffff


	//   ....[148]....
        /*046c*/ 	.word	0xffffffff


	//   ....[149]....
        /*0470*/ 	.word	0xffffffff


	//   ....[150]....
        /*0474*/ 	.word	0xffffffff


	//   ....[151]....
        /*0478*/ 	.word	0xffffffff


	//   ....[152]....
        /*047c*/ 	.word	0xffffffff


	//   ....[153]....
        /*0480*/ 	.word	0xffffffff


	//   ....[154]....
        /*0484*/ 	.word	0xffffffff


	//   ....[155]....
        /*0488*/ 	.word	0xffffffff


	//   ....[156]....
        /*048c*/ 	.word	0xffffffff


	//   ....[157]....
        /*0490*/ 	.word	0xffffffff


	//   ....[158]....
        /*0494*/ 	.word	0xffffffff


	//   ....[159]....
        /*0498*/ 	.word	0xffffffff


	//   ....[160]....
        /*049c*/ 	.word	0xffffffff


	//   ....[161]....
        /*04a0*/ 	.word	0xffffffff


	//   ....[162]....
        /*04a4*/ 	.word	0xffffffff


	//   ....[163]....
        /*04a8*/ 	.word	0xffffffff


	//   ....[164]....
        /*04ac*/ 	.word	0xffffffff


	//   ....[165]....
        /*04b0*/ 	.word	0xffffffff


	//   ....[166]....
        /*04b4*/ 	.word	0xffffffff


	//   ....[167]....
        /*04b8*/ 	.word	0xffffffff


	//   ....[168]....
        /*04bc*/ 	.word	0xffffffff


	//   ....[169]....
        /*04c0*/ 	.word	0xffffffff


	//   ....[170]....
        /*04c4*/ 	.word	0xffffffff


	//   ....[171]....
        /*04c8*/ 	.word	0xffffffff


	//   ....[172]....
        /*04cc*/ 	.word	0xffffffff


	//   ....[173]....
        /*04d0*/ 	.word	0xffffffff


	//   ....[174]....
        /*04d4*/ 	.word	0xffffffff


	//   ....[175]....
        /*04d8*/ 	.word	0xffffffff


	//   ....[176]....
        /*04dc*/ 	.word	0xffffffff


	//   ....[177]....
        /*04e0*/ 	.word	0xffffffff


	//   ....[178]....
        /*04e4*/ 	.word	0xffffffff


	//   ....[179]....
        /*04e8*/ 	.word	0xffffffff


	//   ....[180]....
        /*04ec*/ 	.word	0xffffffff


	//   ....[181]....
        /*04f0*/ 	.word	0xffffffff


	//   ....[182]....
        /*04f4*/ 	.word	0xffffffff


	//   ....[183]....
        /*04f8*/ 	.word	0xffffffff


	//   ....[184]....
        /*04fc*/ 	.word	0xffffffff


	//   ....[185]....
        /*0500*/ 	.word	0xffffffff


	//   ....[186]....
        /*0504*/ 	.word	0xffffffff


	//   ....[187]....
        /*0508*/ 	.word	0xffffffff


	//   ....[188]....
        /*050c*/ 	.word	0xffffffff


	//   ....[189]....
        /*0510*/ 	.word	0xffffffff


	//   ....[190]....
        /*0514*/ 	.word	0xffffffff


	//   ....[191]....
        /*0518*/ 	.word	0xffffffff


	//   ....[192]....
        /*051c*/ 	.word	0xffffffff


	//   ....[193]....
        /*0520*/ 	.word	0xffffffff


	//   ....[194]....
        /*0524*/ 	.word	0xffffffff


	//   ....[195]....
        /*0528*/ 	.word	0xffffffff


	//   ....[196]....
        /*052c*/ 	.word	0xffffffff


	//   ....[197]....
        /*0530*/ 	.word	0xffffffff


	//   ....[198]....
        /*0534*/ 	.word	0xffffffff


	//   ....[199]....
        /*0538*/ 	.word	0xffffffff


	//   ....[200]....
        /*053c*/ 	.word	0xffffffff


	//   ....[201]....
        /*0540*/ 	.word	0xffffffff


	//   ....[202]....
        /*0544*/ 	.word	0xffffffff


	//   ....[203]....
        /*0548*/ 	.word	0xffffffff


	//   ....[204]....
        /*054c*/ 	.word	0xffffffff


	//   ....[205]....
        /*0550*/ 	.word	0xffffffff


	//   ....[206]....
        /*0554*/ 	.word	0xffffffff


	//   ....[207]....
        /*0558*/ 	.word	0xffffffff


	//   ....[208]....
        /*055c*/ 	.word	0xffffffff


	//   ....[209]....
        /*0560*/ 	.word	0xffffffff


	//   ....[210]....
        /*0564*/ 	.word	0xffffffff


	//   ....[211]....
        /*0568*/ 	.word	0xffffffff


	//   ....[212]....
        /*056c*/ 	.word	0xffffffff


	//   ....[213]....
        /*0570*/ 	.word	0xffffffff


	//   ....[214]....
        /*0574*/ 	.word	0xffffffff


	//   ....[215]....
        /*0578*/ 	.word	0xffffffff


	//   ....[216]....
        /*057c*/ 	.word	0xffffffff


	//   ....[217]....
        /*0580*/ 	.word	0xffffffff


	//   ....[218]....
        /*0584*/ 	.word	0xffffffff


	//   ....[219]....
        /*0588*/ 	.word	0xffffffff


	//   ....[220]....
        /*058c*/ 	.word	0xffffffff


	//   ....[221]....
        /*0590*/ 	.word	0xffffffff


	//   ....[222]....
        /*0594*/ 	.word	0xffffffff


	//   ....[223]....
        /*0598*/ 	.word	0x0500000f


	//   ....[224]....
        /*059c*/ 	.word	0x0500000f


	//   ....[225]....
        /*05a0*/ 	.word	0x0500000f


	//   ....[226]....
        /*05a4*/ 	.word	0x0500000f


	//   ....[227]....
        /*05a8*/ 	.word	0x0500000f


	//   ....[228]....
        /*05ac*/ 	.word	0x0500000f


	//   ....[229]....
        /*05b0*/ 	.word	0x0500000f


	//   ....[230]....
        /*05b4*/ 	.word	0x0500000f


	//   ....[231]....
        /*05b8*/ 	.word	0x0500000f


	//   ....[232]....
        /*05bc*/ 	.word	0x0500000f


	//   ....[233]....
        /*05c0*/ 	.word	0x0500000f


	//   ....[234]....
        /*05c4*/ 	.word	0x0500000f


	//   ....[235]....
        /*05c8*/ 	.word	0x0500000f


	//   ....[236]....
        /*05cc*/ 	.word	0x0500000f


	//   ....[237]....
        /*05d0*/ 	.word	0x0500000f


	//   ....[238]....
        /*05d4*/ 	.word	0x0500000f


	//   ....[239]....
        /*05d8*/ 	.word	0x0500000f


	//   ....[240]....
        /*05dc*/ 	.word	0x0500000f


	//   ....[241]....
        /*05e0*/ 	.word	0x0500000f


	//   ....[242]....
        /*05e4*/ 	.word	0x0500000f


	//   ....[243]....
        /*05e8*/ 	.word	0x0500000f


	//   ....[244]....
        /*05ec*/ 	.word	0x0500000f


	//   ....[245]....
        /*05f0*/ 	.word	0x0500000f


	//   ....[246]....
        /*05f4*/ 	.word	0x0500000f


	//   ....[247]....
        /*05f8*/ 	.word	0x0500000f


	//   ....[248]....
        /*05fc*/ 	.word	0x0500000f


	//   ....[249]....
        /*0600*/ 	.word	0x0500000f


	//   ....[250]....
        /*0604*/ 	.word	0x0500000f


	//   ....[251]....
        /*0608*/ 	.word	0x0500000f


	//   ....[252]....
        /*060c*/ 	.word	0x0500000f


	//   ....[253]....
        /*0610*/ 	.word	0x0500000f


	//   ....[254]....
        /*0614*/ 	.word	0x0500000f


	//   ....[255]....
        /*0618*/ 	.word	0x0500000f


	//   ....[0]....
        /*061c*/ 	.word	0x0500000f


	//   ....[1]....
        /*0620*/ 	.word	0x0500000f


	//   ....[2]....
        /*0624*/ 	.word	0x0500000f


	//   ....[3]....
        /*0628*/ 	.word	0x0500000f


	//   ....[4]....
        /*062c*/ 	.word	0x0500000f


	//   ....[5]....
        /*0630*/ 	.word	0x0500000f


	//   ....[6]....
        /*0634*/ 	.word	0x0500000f


	//   ....[7]....
        /*0638*/ 	.word	0x0500000f


	//   ....[8]....
        /*063c*/ 	.word	0x0500000f


	//   ....[9]....
        /*0640*/ 	.word	0x0500000f


	//   ....[10]....
        /*0644*/ 	.word	0x0500000f


	//   ....[11]....
        /*0648*/ 	.word	0x0500000f


	//   ....[12]....
        /*064c*/ 	.word	0x0500000f


	//   ....[13]....
        /*0650*/ 	.word	0x0500000f


	//   ....[14]....
        /*0654*/ 	.word	0x0500000f


	//   ....[15]....
        /*0658*/ 	.word	0x0500000f


	//   ....[16]....
        /*065c*/ 	.word	0x0500000f


	//----- nvinfo : EIATTR_COOP_GROUP_INSTR_OFFSETS
	.align		4
.L_630:
        /*0660*/ 	.byte	0x04, 0x28
        /*0662*/ 	.short	(.L_632 - .L_631)


	//   ....[0]....
.L_631:
        /*0664*/ 	.word	0x00000080


	//   ....[1]....
        /*0668*/ 	.word	0x00000090


	//   ....[2]....
        /*066c*/ 	.word	0x000002d0


	//   ....[3]....
        /*0670*/ 	.word	0x00000430


	//   ....[4]....
        /*0674*/ 	.word	0x00000550


	//   ....[5]....
        /*0678*/ 	.word	0x000006b0


	//   ....[6]....
        /*067c*/ 	.word	0x00001c50


	//   ....[7]....
        /*0680*/ 	.word	0x00003700


	//   ....[8]....
        /*0684*/ 	.word	0x00003800


	//   ....[9]....
        /*0688*/ 	.word	0x00003ea0


	//   ....[10]....
        /*068c*/ 	.word	0x00003f00


	//   ....[11]....
        /*0690*/ 	.word	0x00006b50


	//   ....[12]....
        /*0694*/ 	.word	0x00006b60


	//   ....[13]....
        /*0698*/ 	.word	0x00006ba0


	//   ....[14]....
        /*069c*/ 	.word	0x00006bb0


	//   ....[15]....
        /*06a0*/ 	.word	0x00008860


	//   ....[16]....
        /*06a4*/ 	.word	0x00008870


	//   ....[17]....
        /*06a8*/ 	.word	0x000088a0


	//   ....[18]....
        /*06ac*/ 	.word	0x000088b0


	//   ....[19]....
        /*06b0*/ 	.word	0x00009c70


	//   ....[20]....
        /*06b4*/ 	.word	0x00009ca0


	//   ....[21]....
        /*06b8*/ 	.word	0x00009ce0


	//   ....[22]....
        /*06bc*/ 	.word	0x00009d10


	//   ....[23]....
        /*06c0*/ 	.word	0x00009d40


	//   ....[24]....
        /*06c4*/ 	.word	0x00009d70


	//   ....[25]....
        /*06c8*/ 	.word	0x00009d90


	//   ....[26]....
        /*06cc*/ 	.word	0x00009db0


	//   ....[27]....
        /*06d0*/ 	.word	0x00009dd0


	//   ....[28]....
        /*06d4*/ 	.word	0x00009de0


	//   ....[29]....
        /*06d8*/ 	.word	0x00009df0


	//   ....[30]....
        /*06dc*/ 	.word	0x00009e00


	//   ....[31]....
        /*06e0*/ 	.word	0x00009e10


	//   ....[32]....
        /*06e4*/ 	.word	0x00009e20


	//   ....[33]....
        /*06e8*/ 	.word	0x00009e40


	//   ....[34]....
        /*06ec*/ 	.word	0x00009e60


	//   ....[35]....
        /*06f0*/ 	.word	0x00009e80


	//   ....[36]....
        /*06f4*/ 	.word	0x00009ea0


	//   ....[37]....
        /*06f8*/ 	.word	0x00009ec0


	//   ....[38]....
        /*06fc*/ 	.word	0x00009ee0


	//   ....[39]....
        /*0700*/ 	.word	0x00009f00


	//   ....[40]....
        /*0704*/ 	.word	0x00009f20


	//   ....[41]....
        /*0708*/ 	.word	0x00009f40


	//   ....[42]....
        /*070c*/ 	.word	0x00009f50


	//   ....[43]....
        /*0710*/ 	.word	0x00009f60


	//   ....[44]....
        /*0714*/ 	.word	0x00009f70


	//   ....[45]....
        /*0718*/ 	.word	0x00009f80


	//   ....[46]....
        /*071c*/ 	.word	0x00009f90


	//   ....[47]....
        /*0720*/ 	.word	0x00009fa0


	//   ....[48]....
        /*0724*/ 	.word	0x00009fb0


	//   ....[49]....
        /*0728*/ 	.word	0x00009fc0


	//   ....[50]....
        /*072c*/ 	.word	0x00009fd0


	//   ....[51]....
        /*0730*/ 	.word	0x00009fe0


	//   ....[52]....
        /*0734*/ 	.word	0x00009ff0


	//   ....[53]....
        /*0738*/ 	.word	0x0000a000


	//   ....[54]....
        /*073c*/ 	.word	0x0000a010


	//   ....[55]....
        /*0740*/ 	.word	0x0000a020


	//   ....[56]....
        /*0744*/ 	.word	0x0000a030


	//   ....[57]....
        /*0748*/ 	.word	0x0000a040


	//   ....[58]....
        /*074c*/ 	.word	0x0000a050


	//   ....[59]....
        /*0750*/ 	.word	0x0000a060


	//   ....[60]....
        /*0754*/ 	.word	0x0000a070


	//   ....[61]....
        /*0758*/ 	.word	0x0000a080


	//   ....[62]....
        /*075c*/ 	.word	0x0000a090


	//   ....[63]....
        /*0760*/ 	.word	0x0000a0a0


	//   ....[64]....
        /*0764*/ 	.word	0x0000a0b0


	//   ....[65]....
        /*0768*/ 	.word	0x0000a0c0


	//   ....[66]....
        /*076c*/ 	.word	0x0000a0d0


	//   ....[67]....
        /*0770*/ 	.word	0x0000a0e0


	//   ....[68]....
        /*0774*/ 	.word	0x0000a0f0


	//   ....[69]....
        /*0778*/ 	.word	0x0000a100


	//   ....[70]....
        /*077c*/ 	.word	0x0000a110


	//   ....[71]....
        /*0780*/ 	.word	0x0000a120


	//   ....[72]....
        /*0784*/ 	.word	0x0000a130


	//   ....[73]....
        /*0788*/ 	.word	0x0000a140


	//   ....[74]....
        /*078c*/ 	.word	0x0000a150


	//   ....[75]....
        /*0790*/ 	.word	0x0000a160


	//   ....[76]....
        /*0794*/ 	.word	0x0000a170


	//   ....[77]....
        /*0798*/ 	.word	0x0000a180


	//   ....[78]....
        /*079c*/ 	.word	0x0000a190


	//   ....[79]....
        /*07a0*/ 	.word	0x0000a1a0


	//   ....[80]....
        /*07a4*/ 	.word	0x0000a1b0


	//   ....[81]....
        /*07a8*/ 	.word	0x0000a1c0


	//   ....[82]....
        /*07ac*/ 	.word	0x0000a1d0


	//   ....[83]....
        /*07b0*/ 	.word	0x0000a1e0


	//   ....[84]....
        /*07b4*/ 	.word	0x0000a1f0


	//   ....[85]....
        /*07b8*/ 	.word	0x0000a200


	//   ....[86]....
        /*07bc*/ 	.word	0x0000a210


	//   ....[87]....
        /*07c0*/ 	.word	0x0000a220


	//   ....[88]....
        /*07c4*/ 	.word	0x0000a230


	//   ....[89]....
        /*07c8*/ 	.word	0x0000a240


	//   ....[90]....
        /*07cc*/ 	.word	0x0000a250


	//   ....[91]....
        /*07d0*/ 	.word	0x0000a260


	//   ....[92]....
        /*07d4*/ 	.word	0x0000a270


	//   ....[93]....
        /*07d8*/ 	.word	0x0000a280


	//   ....[94]....
        /*07dc*/ 	.word	0x0000a290


	//   ....[95]....
        /*07e0*/ 	.word	0x0000a2a0


	//   ....[96]....
        /*07e4*/ 	.word	0x0000a2b0


	//   ....[97]....
        /*07e8*/ 	.word	0x0000a2c0


	//   ....[98]....
        /*07ec*/ 	.word	0x0000a2d0


	//   ....[99]....
        /*07f0*/ 	.word	0x0000a2e0


	//   ....[100]....
        /*07f4*/ 	.word	0x0000a2f0


	//   ....[101]....
        /*07f8*/ 	.word	0x0000a300


	//   ....[102]....
        /*07fc*/ 	.word	0x0000a310


	//   ....[103]....
        /*0800*/ 	.word	0x0000a320


	//   ....[104]....
        /*0804*/ 	.word	0x0000a330


	//   ....[105]....
        /*0808*/ 	.word	0x0000a340


	//   ....[106]....
        /*080c*/ 	.word	0x0000a350


	//   ....[107]....
        /*0810*/ 	.word	0x0000a360


	//   ....[108]....
        /*0814*/ 	.word	0x0000a370


	//   ....[109]....
        /*0818*/ 	.word	0x0000a380


	//   ....[110]....
        /*081c*/ 	.word	0x0000a390


	//   ....[111]....
        /*0820*/ 	.word	0x0000a3a0


	//   ....[112]....
        /*0824*/ 	.word	0x0000a3b0


	//   ....[113]....
        /*0828*/ 	.word	0x0000a3c0


	//   ....[114]....
        /*082c*/ 	.word	0x0000a3d0


	//   ....[115]....
        /*0830*/ 	.word	0x0000b290


	//   ....[116]....
        /*0834*/ 	.word	0x0000b2b0


	//   ....[117]....
        /*0838*/ 	.word	0x0000b2c0


	//   ....[118]....
        /*083c*/ 	.word	0x0000b2d0


	//   ....[119]....
        /*0840*/ 	.word	0x0000bbd0


	//   ....[120]....
        /*0844*/ 	.word	0x0000bbf0


	//   ....[121]....
        /*0848*/ 	.word	0x0000bd30


	//   ....[122]....
        /*084c*/ 	.word	0x0000bd50


	//   ....[123]....
        /*0850*/ 	.word	0x0000be50


	//   ....[124]....
        /*0854*/ 	.word	0x0000be70


	//   ....[125]....
        /*0858*/ 	.word	0x0000bf80


	//   ....[126]....
        /*085c*/ 	.word	0x0000bfa0


	//   ....[127]....
        /*0860*/ 	.word	0x0000c430


	//   ....[128]....
        /*0864*/ 	.word	0x0000c440


	//   ....[129]....
        /*0868*/ 	.word	0x0000cbf0


	//   ....[130]....
        /*086c*/ 	.word	0x0000cc00


	//   ....[131]....
        /*0870*/ 	.word	0x0000dcf0


	//   ....[132]....
        /*0874*/ 	.word	0x0000dd20


	//   ....[133]....
        /*0878*/ 	.word	0x0000de40


	//   ....[134]....
        /*087c*/ 	.word	0x0000de60


	//   ....[135]....
        /*0880*/ 	.word	0x0000df60


	//   ....[136]....
        /*0884*/ 	.word	0x0000df80


	//   ....[137]....
        /*0888*/ 	.word	0x0000e090


	//   ....[138]....
        /*088c*/ 	.word	0x0000e0b0


	//   ....[139]....
        /*0890*/ 	.word	0x0000e240


	//   ....[140]....
        /*0894*/ 	.word	0x0000e460


	//   ....[141]....
        /*0898*/ 	.word	0x0000e490


	//   ....[142]....
        /*089c*/ 	.word	0x0000e4c0


	//   ....[143]....
        /*08a0*/ 	.word	0x0000e4f0


	//   ....[144]....
        /*08a4*/ 	.word	0x0000e520


	//   ....[145]....
        /*08a8*/ 	.word	0x0000e560


	//   ....[146]....
        /*08ac*/ 	.word	0x0000e6e0


	//   ....[147]....
        /*08b0*/ 	.word	0x0000e710


	//   ....[148]....
        /*08b4*/ 	.word	0x0000e740


	//   ....[149]....
        /*08b8*/ 	.word	0x0000e770


	//   ....[150]....
        /*08bc*/ 	.word	0x0000e7a0


	//   ....[151]....
        /*08c0*/ 	.word	0x0000e7d0


	//   ....[152]....
        /*08c4*/ 	.word	0x0000e860


	//   ....[153]....
        /*08c8*/ 	.word	0x0000e8b0


	//   ....[154]....
        /*08cc*/ 	.word	0x0000e8c0


	//   ....[155]....
        /*08d0*/ 	.word	0x0000e960


	//   ....[156]....
        /*08d4*/ 	.word	0x000108e0


	//   ....[157]....
        /*08d8*/ 	.word	0x00010910


	//   ....[158]....
        /*08dc*/ 	.word	0x00010940


	//   ....[159]....
        /*08e0*/ 	.word	0x00010a50


	//   ....[160]....
        /*08e4*/ 	.word	0x00010a60


	//   ....[161]....
        /*08e8*/ 	.word	0x00010af0


	//   ....[162]....
        /*08ec*/ 	.word	0x00010b00


	//   ....[163]....
        /*08f0*/ 	.word	0x00010b10


	//   ....[164]....
        /*08f4*/ 	.word	0x00010ba0


	//   ....[165]....
        /*08f8*/ 	.word	0x00010c40


	//   ....[166]....
        /*08fc*/ 	.word	0x00011020


	//   ....[167]....
        /*0900*/ 	.word	0x00011060


	//   ....[168]....
        /*0904*/ 	.word	0x00011090


	//   ....[169]....
        /*0908*/ 	.word	0x000110b0


	//   ....[170]....
        /*090c*/ 	.word	0x00011180


	//   ....[171]....
        /*0910*/ 	.word	0x00011190


	//   ....[172]....
        /*0914*/ 	.word	0x00011220


	//   ....[173]....
        /*0918*/ 	.word	0x00011230


	//   ....[174]....
        /*091c*/ 	.word	0x00011240


	//   ....[175]....
        /*0920*/ 	.word	0x00011250


	//   ....[176]....
        /*0924*/ 	.word	0x00011ae0


	//   ....[177]....
        /*0928*/ 	.word	0x00011b10


	//   ....[178]....
        /*092c*/ 	.word	0x00011b70


	//   ....[179]....
        /*0930*/ 	.word	0x00011bd0


	//   ....[180]....
        /*0934*/ 	.word	0x00011c20


	//   ....[181]....
        /*0938*/ 	.word	0x00011c70


	//   ....[182]....
        /*093c*/ 	.word	0x00011c90


	//   ....[183]....
        /*0940*/ 	.word	0x00011cd0


	//   ....[184]....
        /*0944*/ 	.word	0x000126d0


	//   ....[185]....
        /*0948*/ 	.word	0x000126e0


	//   ....[186]....
        /*094c*/ 	.word	0x000126f0


	//   ....[187]....
        /*0950*/ 	.word	0x00012730


	//   ....[188]....
        /*0954*/ 	.word	0x00012770


	//   ....[189]....
        /*0958*/ 	.word	0x00012780


	//   ....[190]....
        /*095c*/ 	.word	0x000127e0


	//   ....[191]....
        /*0960*/ 	.word	0x00012810


	//   ....[192]....
        /*0964*/ 	.word	0x00012850


	//   ....[193]....
        /*0968*/ 	.word	0x000128b0


	//   ....[194]....
        /*096c*/ 	.word	0x00012cd0


	//   ....[195]....
        /*0970*/ 	.word	0x00012ce0


	//   ....[196]....
        /*0974*/ 	.word	0x00012cf0


	//   ....[197]....
        /*0978*/ 	.word	0x00012d00


	//   ....[198]....
        /*097c*/ 	.word	0x00012d10


	//   ....[199]....
        /*0980*/ 	.word	0x00012d70


	//   ....[200]....
        /*0984*/ 	.word	0x00012d80


	//   ....[201]....
        /*0988*/ 	.word	0x00012de0


	//   ....[202]....
        /*098c*/ 	.word	0x00012e10


	//   ....[203]....
        /*0990*/ 	.word	0x00012e50


	//   ....[204]....
        /*0994*/ 	.word	0x00014d30


	//   ....[205]....
        /*0998*/ 	.word	0x00014d80


	//   ....[206]....
        /*099c*/ 	.word	0x00014db0


	//   ....[207]....
        /*09a0*/ 	.word	0x00014de0


	//   ....[208]....
        /*09a4*/ 	.word	0x00014e10


	//   ....[209]....
        /*09a8*/ 	.word	0x00014e20


	//   ....[210]....
        /*09ac*/ 	.word	0x00014e50


	//   ....[211]....
        /*09b0*/ 	.word	0x00014ea0


	//   ....[212]....
        /*09b4*/ 	.word	0x00015000


	//   ....[213]....
        /*09b8*/ 	.word	0x00015030


	//   ....[214]....
        /*09bc*/ 	.word	0x00015060


	//   ....[215]....
        /*09c0*/ 	.word	0x00015090


	//   ....[216]....
        /*09c4*/ 	.word	0x000150c0


	//   ....[217]....
        /*09c8*/ 	.word	0x00015100


	//   ....[218]....
        /*09cc*/ 	.word	0x00015180


	//   ....[219]....
        /*09d0*/ 	.word	0x000151d0


	//   ....[220]....
        /*09d4*/ 	.word	0x000151e0


	//   ....[221]....
        /*09d8*/ 	.word	0x00015270


	//   ....[222]....
        /*09dc*/ 	.word	0x000158e0


	//   ....[223]....
        /*09e0*/ 	.word	0x00015e30


	//   ....[224]....
        /*09e4*/ 	.word	0x00015f10


	//   ....[225]....
        /*09e8*/ 	.word	0x00015fe0


	//   ....[226]....
        /*09ec*/ 	.word	0x00016160


	//   ....[227]....
        /*09f0*/ 	.word	0x000161f0


	//   ....[228]....
        /*09f4*/ 	.word	0x00016250


	//   ....[229]....
        /*09f8*/ 	.word	0x00016350


	//   ....[230]....
        /*09fc*/ 	.word	0x000163b0


	//   ....[231]....
        /*0a00*/ 	.word	0x00016480


	//   ....[232]....
        /*0a04*/ 	.word	0x00016540


	//   ....[233]....
        /*0a08*/ 	.word	0x00016610


	//   ....[234]....
        /*0a0c*/ 	.word	0x00016790


	//   ....[235]....
        /*0a10*/ 	.word	0x00016850


	//   ....[236]....
        /*0a14*/ 	.word	0x000169a0


	//   ....[237]....
        /*0a18*/ 	.word	0x000169f0


	//   ....[238]....
        /*0a1c*/ 	.word	0x00016af0


	//   ....[239]....
        /*0a20*/ 	.word	0x00016ba0


	//   ....[240]....
        /*0a24*/ 	.word	0x00016c00


	//   ....[241]....
        /*0a28*/ 	.word	0x00016ca0


	//   ....[242]....
        /*0a2c*/ 	.word	0x00016d60


	//   ....[243]....
        /*0a30*/ 	.word	0x00016e50


	//   ....[244]....
        /*0a34*/ 	.word	0x00016ef0


	//   ....[245]....
        /*0a38*/ 	.word	0x00016f60


	//   ....[246]....
        /*0a3c*/ 	.word	0x00016fe0


	//   ....[247]....
        /*0a40*/ 	.word	0x000170b0


	//   ....[248]....
        /*0a44*/ 	.word	0x00017130


	//   ....[249]....
        /*0a48*/ 	.word	0x00017200


	//   ....[250]....
        /*0a4c*/ 	.word	0x00017280


	//   ....[251]....
        /*0a50*/ 	.word	0x00017340


	//   ....[252]....
        /*0a54*/ 	.word	0x00017470


	//   ....[253]....
        /*0a58*/ 	.word	0x00017500


	//   ....[254]....
        /*0a5c*/ 	.word	0x00017560


	//   ....[255]....
        /*0a60*/ 	.word	0x00017640


	//   ....[0]....
        /*0a64*/ 	.word	0x000176a0


	//   ....[1]....
        /*0a68*/ 	.word	0x00017770


	//   ....[2]....
        /*0a6c*/ 	.word	0x000177d0


	//   ....[3]....
        /*0a70*/ 	.word	0x000178a0


	//   ....[4]....
        /*0a74*/ 	.word	0x00017900


	//   ....[5]....
        /*0a78*/ 	.word	0x000179d0


	//   ....[6]....
        /*0a7c*/ 	.word	0x00017ac0


	//   ....[7]....
        /*0a80*/ 	.word	0x00017b50


	//   ....[8]....
        /*0a84*/ 	.word	0x00017bb0


	//   ....[9]....
        /*0a88*/ 	.word	0x00017c80


	//   ....[10]....
        /*0a8c*/ 	.word	0x00017ce0


	//   ....[11]....
        /*0a90*/ 	.word	0x00017db0


	//   ....[12]....
        /*0a94*/ 	.word	0x00017e10


	//   ....[13]....
        /*0a98*/ 	.word	0x00017ee0


	//   ....[14]....
        /*0a9c*/ 	.word	0x00017f40


	//   ....[15]....
        /*0aa0*/ 	.word	0x00018010


	//   ....[16]....
        /*0aa4*/ 	.word	0x00018260


	//----- nvinfo : EIATTR_REG_RECONFIG
	.align		4
.L_632:
        /*0aa8*/ 	.byte	0x01, 0x54
	.zero		2


	//----- nvinfo : EIATTR_SYSCALL_OFFSETS
	.align		4
        /*0aac*/ 	.byte	0x04, 0x46
        /*0aae*/ 	.short	(.L_634 - .L_633)


	//   ....[0]....
.L_633:
        /*0ab0*/ 	.word	0x00001dd0


	//   ....[1]....
        /*0ab4*/ 	.word	0x0000fb80


	//   ....[2]....
        /*0ab8*/ 	.word	0x0000fcf0


	//   ....[3]....
        /*0abc*/ 	.word	0x0000fe40


	//   ....[4]....
        /*0ac0*/ 	.word	0x0000ff80


	//   ....[5]....
        /*0ac4*/ 	.word	0x00011730


	//----- nvinfo : EIATTR_MBARRIER_INSTR_OFFSETS
	.align		4
.L_634:
        /*0ac8*/ 	.byte	0x04, 0x39
        /*0aca*/ 	.short	(.L_636 - .L_635)


	//   ....[0]....
.L_635:
        /*0acc*/ 	.word	0x00000180
        /*0ad0*/ 	.word	0x000000ff
        /*0ad4*/ 	.word	0x00033400
        /*0ad8*/ 	.short	0x0100
        /*0ada*/ 	.byte	0x08
	.zero		1


	//   ....[1]....
        /*0adc*/ 	.word	0x00000190
        /*0ae0*/ 	.word	0x000000ff
        /*0ae4*/ 	.word	0x00033420
        /*0ae8*/ 	.short	0x0100
        /*0aea*/ 	.byte	0x08
	.zero		1


	//   ....[2]....
        /*0aec*/ 	.word	0x00000280
        /*0af0*/ 	.word	0x000000ff
        /*0af4*/ 	.word	0x00033430
        /*0af8*/ 	.short	0x0100
        /*0afa*/ 	.byte	0x08
	.zero		1


	//   ....[3]....
        /*0afc*/ 	.word	0x00000290
        /*0b00*/ 	.word	0x000000ff
        /*0b04*/ 	.word	0x00033440
        /*0b08*/ 	.short	0x0100
        /*0b0a*/ 	.byte	0x08
	.zero		1


	//   ....[4]....
        /*0b0c*/ 	.word	0x000002a0
        /*0b10*/ 	.word	0x000000ff
        /*0b14*/ 	.word	0x00033438
        /*0b18*/ 	.short	0x0100
        /*0b1a*/ 	.byte	0x08
	.zero		1


	//   ....[5]....
        /*0b1c*/ 	.word	0x000002b0
        /*0b20*/ 	.word	0x000000ff
        /*0b24*/ 	.word	0x00033448
        /*0b28*/ 	.short	0x0100
        /*0b2a*/ 	.byte	0x08
	.zero		1


	//   ....[6]....
        /*0b2c*/ 	.word	0x000003e0
        /*0b30*/ 	.word	0x000000ff
        /*0b34*/ 	.word	0x00033450
        /*0b38*/ 	.short	0x0100
        /*0b3a*/ 	.byte	0x08
	.zero		1


	//   ....[7]....
        /*0b3c*/ 	.word	0x000003f0
        /*0b40*/ 	.word	0x000000ff
        /*0b44*/ 	.word	0x00033460
        /*0b48*/ 	.short	0x0100
        /*0b4a*/ 	.byte	0x08
	.zero		1


	//   ....[8]....
        /*0b4c*/ 	.word	0x00000400
        /*0b50*/ 	.word	0x000000ff
        /*0b54*/ 	.word	0x00033458
        /*0b58*/ 	.short	0x0100
        /*0b5a*/ 	.byte	0x08
	.zero		1


	//   ....[9]....
        /*0b5c*/ 	.word	0x00000410
        /*0b60*/ 	.word	0x000000ff
        /*0b64*/ 	.word	0x00033468
        /*0b68*/ 	.short	0x0100
        /*0b6a*/ 	.byte	0x08
	.zero		1


	//   ....[10]....
        /*0b6c*/ 	.word	0x00000500
        /*0b70*/ 	.word	0x000000ff
        /*0b74*/ 	.word	0x00033470
        /*0b78*/ 	.short	0x0100
        /*0b7a*/ 	.byte	0x06
	.zero		1


	//   ....[11]....
        /*0b7c*/ 	.word	0x00000510
        /*0b80*/ 	.word	0x000000ff
        /*0b84*/ 	.word	0x00033480
        /*0b88*/ 	.short	0x0100
        /*0b8a*/ 	.byte	0x06
	.zero		1


	//   ....[12]....
        /*0b8c*/ 	.word	0x00000520
        /*0b90*/ 	.word	0x000000ff
        /*0b94*/ 	.word	0x00033478
        /*0b98*/ 	.short	0x0100
        /*0b9a*/ 	.byte	0x06
	.zero		1


	//   ....[13]....
        /*0b9c*/ 	.word	0x00000530
        /*0ba0*/ 	.word	0x000000ff
        /*0ba4*/ 	.word	0x00033488
        /*0ba8*/ 	.short	0x0100
        /*0baa*/ 	.byte	0x06
	.zero		1


	//   ....[14]....
        /*0bac*/ 	.word	0x00000660
        /*0bb0*/ 	.word	0x000000ff
        /*0bb4*/ 	.word	0x00033490
        /*0bb8*/ 	.short	0x0100
        /*0bba*/ 	.byte	0x08
	.zero		1


	//   ....[15]....
        /*0bbc*/ 	.word	0x00000670
        /*0bc0*/ 	.word	0x000000ff
        /*0bc4*/ 	.word	0x000334a0
        /*0bc8*/ 	.short	0x0100
        /*0bca*/ 	.byte	0x08
	.zero		1


	//   ....[16]....
        /*0bcc*/ 	.word	0x00000680
        /*0bd0*/ 	.word	0x000000ff
        /*0bd4*/ 	.word	0x00033498
        /*0bd8*/ 	.short	0x0100
        /*0bda*/ 	.byte	0x08
	.zero		1


	//   ....[17]....
        /*0bdc*/ 	.word	0x00000690
        /*0be0*/ 	.word	0x000000ff
        /*0be4*/ 	.word	0x000334a8
        /*0be8*/ 	.short	0x0100
        /*0bea*/ 	.byte	0x08
	.zero		1


	//   ....[18]....
        /*0bec*/ 	.word	0x000007e0
        /*0bf0*/ 	.word	0x000000ff
        /*0bf4*/ 	.word	0x000334b0
        /*0bf8*/ 	.short	0x0100
        /*0bfa*/ 	.byte	0x08
	.zero		1


	//   ....[19]....
        /*0bfc*/ 	.word	0x000007f0
        /*0c00*/ 	.word	0x000000ff
        /*0c04*/ 	.word	0x000334c0
        /*0c08*/ 	.short	0x0100
        /*0c0a*/ 	.byte	0x08
	.zero		1


	//   ....[20]....
        /*0c0c*/ 	.word	0x00000800
        /*0c10*/ 	.word	0x000000ff
        /*0c14*/ 	.word	0x000334b8
        /*0c18*/ 	.short	0x0100
        /*0c1a*/ 	.byte	0x08
	.zero		1


	//   ....[21]....
        /*0c1c*/ 	.word	0x00000810
        /*0c20*/ 	.word	0x000000ff
        /*0c24*/ 	.word	0x000334c8
        /*0c28*/ 	.short	0x0100
        /*0c2a*/ 	.byte	0x08
	.zero		1


	//   ....[22]....
        /*0c2c*/ 	.word	0x00001e50
        /*0c30*/ 	.word	0x000000ff
        /*0c34*/ 	.word	0x00033400
        /*0c38*/ 	.short	0x010a
        /*0c3a*/ 	.byte	0x32
	.zero		1


	//   ....[23]....
        /*0c3c*/ 	.word	0x00001ed0
        /*0c40*/ 	.word	0x00000004
        /*0c44*/ 	.word	0x00033430
        /*0c48*/ 	.short	0x010a
        /*0c4a*/ 	.byte	0x3f
	.zero		1


	//   ....[24]....
        /*0c4c*/ 	.word	0x00001f20
        /*0c50*/ 	.word	0x00000004
        /*0c54*/ 	.word	0x00033430
        /*0c58*/ 	.short	0x010a
        /*0c5a*/ 	.byte	0x3f
	.zero		1


	//   ....[25]....
        /*0c5c*/ 	.word	0x00002dc0
        /*0c60*/ 	.word	0x000000ff
        /*0c64*/ 	.word	0x00000000
        /*0c68*/ 	.short	0x0101
        /*0c6a*/ 	.byte	0x06
	.zero		1


	//   ....[26]....
        /*0c6c*/ 	.word	0x00005680
        /*0c70*/ 	.word	0x000000ff
        /*0c74*/ 	.word	0x00033430
        /*0c78*/ 	.short	0x010a
        /*0c7a*/ 	.byte	0x06
	.zero		1


	//   ....[27]....
        /*0c7c*/ 	.word	0x000056c0
        /*0c80*/ 	.word	0x000000ff
        /*0c84*/ 	.word	0x00033430
        /*0c88*/ 	.short	0x010a
        /*0c8a*/ 	.byte	0x06
	.zero		1


	//   ....[28]....
        /*0c8c*/ 	.word	0x00006340
        /*0c90*/ 	.word	0x000000ff
        /*0c94*/ 	.word	0x00033450
        /*0c98*/ 	.short	0x010a
        /*0c9a*/ 	.byte	0x06
	.zero		1


	//   ....[29]....
        /*0c9c*/ 	.word	0x00006380
        /*0ca0*/ 	.word	0x000000ff
        /*0ca4*/ 	.word	0x00033450
        /*0ca8*/ 	.short	0x010a
        /*0caa*/ 	.byte	0x06
	.zero		1


	//   ....[30]....
        /*0cac*/ 	.word	0x000066c0
        /*0cb0*/ 	.word	0x000000ff
        /*0cb4*/ 	.word	0x00000000
        /*0cb8*/ 	.short	0x0101
        /*0cba*/ 	.byte	0x06
	.zero		1


	//   ....[31]....
        /*0cbc*/ 	.word	0x00007cd0
        /*0cc0*/ 	.word	0x000000ff
        /*0cc4*/ 	.word	0x00000000
        /*0cc8*/ 	.short	0x0101
        /*0cca*/ 	.byte	0x06
	.zero		1


	//   ....[32]....
        /*0ccc*/ 	.word	0x00008560
        /*0cd0*/ 	.word	0x000000ff
        /*0cd4*/ 	.word	0x00033450
        /*0cd8*/ 	.short	0x010a
        /*0cda*/ 	.byte	0x05
	.zero		1


	//   ....[33]....
        /*0cdc*/ 	.word	0x000085a0
        /*0ce0*/ 	.word	0x000000ff
        /*0ce4*/ 	.word	0x00033450
        /*0ce8*/ 	.short	0x010a
        /*0cea*/ 	.byte	0x05
	.zero		1


	//   ....[34]....
        /*0cec*/ 	.word	0x00008ed0
        /*0cf0*/ 	.word	0x000000ff
        /*0cf4*/ 	.word	0x00000000
        /*0cf8*/ 	.short	0x0101
        /*0cfa*/ 	.byte	0x04
	.zero		1


	//   ....[35]....
        /*0cfc*/ 	.word	0x0000bbb0
        /*0d00*/ 	.word	0x000000ff
        /*0d04*/ 	.word	0x00000000
        /*0d08*/ 	.short	0x0101
        /*0d0a*/ 	.byte	0x08
	.zero		1


	//   ....[36]....
        /*0d0c*/ 	.word	0x0000c240
        /*0d10*/ 	.word	0x000000ff
        /*0d14*/ 	.word	0x00000000
        /*0d18*/ 	.short	0x0101
        /*0d1a*/ 	.byte	0x08
	.zero		1


	//   ....[37]....
        /*0d1c*/ 	.word	0x00010600
        /*0d20*/ 	.word	0x00000004
        /*0d24*/ 	.word	0x00033480
        /*0d28*/ 	.short	0x010a
        /*0d2a*/ 	.byte	0x3f
	.zero		1


	//   ....[38]....
        /*0d2c*/ 	.word	0x00010d10
        /*0d30*/ 	.word	0x00000004
        /*0d34*/ 	.word	0x00033470
        /*0d38*/ 	.short	0x0107
        /*0d3a*/ 	.byte	0x3f
	.zero		1


	//   ....[39]....
        /*0d3c*/ 	.word	0x00010dd0
        /*0d40*/ 	.word	0x00000004
        /*0d44*/ 	.word	0x00033470
        /*0d48*/ 	.short	0x0101
        /*0d4a*/ 	.byte	0x3f
	.zero		1


	//   ....[40]....
        /*0d4c*/ 	.word	0x00010e00
        /*0d50*/ 	.word	0x00000004
        /*0d54*/ 	.word	0x00033440
        /*0d58*/ 	.short	0x010a
        /*0d5a*/ 	.byte	0x3f
	.zero		1


	//   ....[41]....
        /*0d5c*/ 	.word	0x00011470
        /*0d60*/ 	.word	0x00000004
        /*0d64*/ 	.word	0x00033430
        /*0d68*/ 	.short	0x0107
        /*0d6a*/ 	.byte	0x3f
	.zero		1


	//   ....[42]....
        /*0d6c*/ 	.word	0x00011540
        /*0d70*/ 	.word	0x00000004
        /*0d74*/ 	.word	0x00033430
        /*0d78*/ 	.short	0x0101
        /*0d7a*/ 	.byte	0x3f
	.zero		1


	//   ....[43]....
        /*0d7c*/ 	.word	0x00011de0
        /*0d80*/ 	.word	0x00000012
        /*0d84*/ 	.word	0x00033400
        /*0d88*/ 	.short	0x0107
        /*0d8a*/ 	.byte	0x3f
	.zero		1


	//   ....[44]....
        /*0d8c*/ 	.word	0x00011ee0
        /*0d90*/ 	.word	0x00000012
        /*0d94*/ 	.word	0x00033400
        /*0d98*/ 	.short	0x0101
        /*0d9a*/ 	.byte	0x3f
	.zero		1


	//   ....[45]....
        /*0d9c*/ 	.word	0x00011f00
        /*0da0*/ 	.word	0x00000012
        /*0da4*/ 	.word	0x00033420
        /*0da8*/ 	.short	0x010a
        /*0daa*/ 	.byte	0x3f
	.zero		1


	//   ....[46]....
        /*0dac*/ 	.word	0x00012420
        /*0db0*/ 	.word	0x00000004
        /*0db4*/ 	.word	0x00033480
        /*0db8*/ 	.short	0x010a
        /*0dba*/ 	.byte	0x3f
	.zero		1


	//   ....[47]....
        /*0dbc*/ 	.word	0x00012950
        /*0dc0*/ 	.word	0x00000004
        /*0dc4*/ 	.word	0x00033470
        /*0dc8*/ 	.short	0x0107
        /*0dca*/ 	.byte	0x3f
	.zero		1


	//   ....[48]....
        /*0dcc*/ 	.word	0x00012a10
        /*0dd0*/ 	.word	0x00000004
        /*0dd4*/ 	.word	0x00033470
        /*0dd8*/ 	.short	0x0101
        /*0dda*/ 	.byte	0x3f
	.zero		1


	//   ....[49]....
        /*0ddc*/ 	.word	0x00012a40
        /*0de0*/ 	.word	0x00000004
        /*0de4*/ 	.word	0x00033440
        /*0de8*/ 	.short	0x010a
        /*0dea*/ 	.byte	0x3f
	.zero		1


	//   ....[50]....
        /*0dec*/ 	.word	0x00012f40
        /*0df0*/ 	.word	0x00000004
        /*0df4*/ 	.word	0x00033430
        /*0df8*/ 	.short	0x0107
        /*0dfa*/ 	.byte	0x3f
	.zero		1


	//   ....[51]....
        /*0dfc*/ 	.word	0x00013010
        /*0e00*/ 	.word	0x00000004
        /*0e04*/ 	.word	0x00033430
        /*0e08*/ 	.short	0x0101
        /*0e0a*/ 	.byte	0x3f
	.zero		1


	//   ....[52]....
        /*0e0c*/ 	.word	0x00013090
        /*0e10*/ 	.word	0x00000002
        /*0e14*/ 	.word	0x00033470
        /*0e18*/ 	.short	0x010a
        /*0e1a*/ 	.byte	0x3f
	.zero		1


	//   ....[53]....
        /*0e1c*/ 	.word	0x00013120
        /*0e20*/ 	.word	0x00000002
        /*0e24*/ 	.word	0x00033460
        /*0e28*/ 	.short	0x010a
        /*0e2a*/ 	.byte	0x3f
	.zero		1


	//   ....[54]....
        /*0e2c*/ 	.word	0x00013c30
        /*0e30*/ 	.word	0x00000002
        /*0e34*/ 	.word	0x00033450
        /*0e38*/ 	.short	0x0101
        /*0e3a*/ 	.byte	0x3f
	.zero		1


	//   ....[55]....
        /*0e3c*/ 	.word	0x00013cc0
        /*0e40*/ 	.word	0x00000002
        /*0e44*/ 	.word	0x00000000
        /*0e48*/ 	.short	0x0101
        /*0e4a*/ 	.byte	0x3f
	.zero		1


	//   ....[56]....
        /*0e4c*/ 	.word	0x00013e90
        /*0e50*/ 	.word	0x00000000
        /*0e54*/ 	.word	0x00033470
        /*0e58*/ 	.short	0x010a
        /*0e5a*/ 	.byte	0x3f
	.zero		1


	//   ....[57]....
        /*0e5c*/ 	.word	0x00013f10
        /*0e60*/ 	.word	0x00000000
        /*0e64*/ 	.word	0x00033460
        /*0e68*/ 	.short	0x010a
        /*0e6a*/ 	.byte	0x3f
	.zero		1


	//   ....[58]....
        /*0e6c*/ 	.word	0x00014a30
        /*0e70*/ 	.word	0x00000000
        /*0e74*/ 	.word	0x00033450
        /*0e78*/ 	.short	0x0101
        /*0e7a*/ 	.byte	0x3f
	.zero		1


	//   ....[59]....
        /*0e7c*/ 	.word	0x00014ad0
        /*0e80*/ 	.word	0x00000000
        /*0e84*/ 	.word	0x00000000
        /*0e88*/ 	.short	0x0101
        /*0e8a*/ 	.byte	0x3f
	.zero		1


	//   ....[60]....
        /*0e8c*/ 	.word	0x00015860
        /*0e90*/ 	.word	0x00000005
        /*0e94*/ 	.word	0x00033420
        /*0e98*/ 	.short	0x010a
        /*0e9a*/ 	.byte	0x3f
	.zero		1


	//   ....[61]....
        /*0e9c*/ 	.word	0x000159e0
        /*0ea0*/ 	.word	0x00000003
        /*0ea4*/ 	.word	0x00033440
        /*0ea8*/ 	.short	0x010a
        /*0eaa*/ 	.byte	0x3f
	.zero		1


	//   ....[62]....
        /*0eac*/ 	.word	0x00015a80
        /*0eb0*/ 	.word	0x00000005
        /*0eb4*/ 	.word	0x00033440
        /*0eb8*/ 	.short	0x010a
        /*0eba*/ 	.byte	0x3f
	.zero		1


	//   ....[63]....
        /*0ebc*/ 	.word	0x00015ac0
        /*0ec0*/ 	.word	0x00000003
        /*0ec4*/ 	.word	0x00033460
        /*0ec8*/ 	.short	0x010a
        /*0eca*/ 	.byte	0x3f
	.zero		1


	//   ....[64]....
        /*0ecc*/ 	.word	0x00015b00
        /*0ed0*/ 	.word	0x00000005
        /*0ed4*/ 	.word	0x00033460
        /*0ed8*/ 	.short	0x010a
        /*0eda*/ 	.byte	0x3f
	.zero		1


	//   ....[65]....
        /*0edc*/ 	.word	0x00015b40
        /*0ee0*/ 	.word	0x00000003
        /*0ee4*/ 	.word	0x00033480
        /*0ee8*/ 	.short	0x010a
        /*0eea*/ 	.byte	0x3f
	.zero		1


	//   ....[66]....
        /*0eec*/ 	.word	0x00015b80
        /*0ef0*/ 	.word	0x00000005
        /*0ef4*/ 	.word	0x00033480
        /*0ef8*/ 	.short	0x010a
        /*0efa*/ 	.byte	0x3f
	.zero		1


	//   ....[67]....
        /*0efc*/ 	.word	0x00015bf0
        /*0f00*/ 	.word	0x00000003
        /*0f04*/ 	.word	0x00033400
        /*0f08*/ 	.short	0x010a
        /*0f0a*/ 	.byte	0x3f
	.zero		1


	//   ....[68]....
        /*0f0c*/ 	.word	0x00015c40
        /*0f10*/ 	.word	0x00000004
        /*0f14*/ 	.word	0x00033430
        /*0f18*/ 	.short	0x010a
        /*0f1a*/ 	.byte	0x3f
	.zero		1


	//   ....[69]....
        /*0f1c*/ 	.word	0x00015ca0
        /*0f20*/ 	.word	0x00000003
        /*0f24*/ 	.word	0x00033430
        /*0f28*/ 	.short	0x010a
        /*0f2a*/ 	.byte	0x3f
	.zero		1


	//   ....[70]....
        /*0f2c*/ 	.word	0x00015d00
        /*0f30*/ 	.word	0x00000003
        /*0f34*/ 	.word	0x00033450
        /*0f38*/ 	.short	0x010a
        /*0f3a*/ 	.byte	0x3f
	.zero		1


	//   ....[71]....
        /*0f3c*/ 	.word	0x00015d60
        /*0f40*/ 	.word	0x00000007
        /*0f44*/ 	.word	0x00033450
        /*0f48*/ 	.short	0x010a
        /*0f4a*/ 	.byte	0x3f
	.zero		1


	//   ....[72]....
        /*0f4c*/ 	.word	0x00015e60
        /*0f50*/ 	.word	0x00000004
        /*0f54*/ 	.word	0x00033480
        /*0f58*/ 	.short	0x010a
        /*0f5a*/ 	.byte	0x3f
	.zero		1


	//   ....[73]....
        /*0f5c*/ 	.word	0x000166e0
        /*0f60*/ 	.word	0x00000004
        /*0f64*/ 	.word	0x00033440
        /*0f68*/ 	.short	0x010a
        /*0f6a*/ 	.byte	0x3f
	.zero		1


	//   ....[74]....
        /*0f6c*/ 	.word	0x00017370
        /*0f70*/ 	.word	0x00000012
        /*0f74*/ 	.word	0x00033420
        /*0f78*/ 	.short	0x010a
        /*0f7a*/ 	.byte	0x3f
	.zero		1


	//   ....[75]....
        /*0f7c*/ 	.word	0x000173c0
        /*0f80*/ 	.word	0x00000004
        /*0f84*/ 	.word	0x00033480
        /*0f88*/ 	.short	0x010a
        /*0f8a*/ 	.byte	0x3f
	.zero		1


	//   ....[76]....
        /*0f8c*/ 	.word	0x00017a10
        /*0f90*/ 	.word	0x00000004
        /*0f94*/ 	.word	0x00033440
        /*0f98*/ 	.short	0x010a
        /*0f9a*/ 	.byte	0x3f
	.zero		1


	//   ....[77]....
        /*0f9c*/ 	.word	0x00018040
        /*0fa0*/ 	.word	0x00000002
        /*0fa4*/ 	.word	0x00033470
        /*0fa8*/ 	.short	0x010a
        /*0faa*/ 	.byte	0x3f
	.zero		1


	//   ....[78]....
        /*0fac*/ 	.word	0x00018090
        /*0fb0*/ 	.word	0x00000002
        /*0fb4*/ 	.word	0x00033460
        /*0fb8*/ 	.short	0x010a
        /*0fba*/ 	.byte	0x3f
	.zero		1


	//   ....[79]....
        /*0fbc*/ 	.word	0x000180e0
        /*0fc0*/ 	.word	0x00000000
        /*0fc4*/ 	.word	0x00033470
        /*0fc8*/ 	.short	0x010a
        /*0fca*/ 	.byte	0x3f
	.zero		1


	//   ....[80]....
        /*0fcc*/ 	.word	0x00018130
        /*0fd0*/ 	.word	0x00000000
        /*0fd4*/ 	.word	0x00033460
        /*0fd8*/ 	.short	0x010a
        /*0fda*/ 	.byte	0x3f
	.zero		1


	//   ....[81]....
        /*0fdc*/ 	.word	0x00018180
        /*0fe0*/ 	.word	0x00000005
        /*0fe4*/ 	.word	0x00033420
        /*0fe8*/ 	.short	0x010a
        /*0fea*/ 	.byte	0x3f
	.zero		1


	//   ....[82]....
        /*0fec*/ 	.word	0x00018320
        /*0ff0*/ 	.word	0x00000003
        /*0ff4*/ 	.word	0x00033440
        /*0ff8*/ 	.short	0x010a
        /*0ffa*/ 	.byte	0x3f
	.zero		1


	//   ....[83]....
        /*0ffc*/ 	.word	0x00018370
        /*1000*/ 	.word	0x00000005
        /*1004*/ 	.word	0x00033440
        /*1008*/ 	.short	0x010a
        /*100a*/ 	.byte	0x3f
	.zero		1


	//   ....[84]....
        /*100c*/ 	.word	0x000183c0
        /*1010*/ 	.word	0x00000003
        /*1014*/ 	.word	0x00033460
        /*1018*/ 	.short	0x010a
        /*101a*/ 	.byte	0x3f
	.zero		1


	//   ....[85]....
        /*101c*/ 	.word	0x00018410
        /*1020*/ 	.word	0x00000005
        /*1024*/ 	.word	0x00033460
        /*1028*/ 	.short	0x010a
        /*102a*/ 	.byte	0x3f
	.zero		1


	//   ....[86]....
        /*102c*/ 	.word	0x00018460
        /*1030*/ 	.word	0x00000003
        /*1034*/ 	.word	0x00033480
        /*1038*/ 	.short	0x010a
        /*103a*/ 	.byte	0x3f
	.zero		1


	//----- nvinfo : EIATTR_NUM_MBARRIERS
	.align		4
.L_636:
        /*103c*/ 	.byte	0x03, 0x38
        /*103e*/ 	.short	0x0016


	//----- nvinfo : EIATTR_EXIT_INSTR_OFFSETS
	.align		4
        /*1040*/ 	.byte	0x04, 0x1c
        /*1042*/ 	.short	(.L_638 - .L_637)


	//   ....[0]....
.L_637:
        /*1044*/ 	.word	0x000009c0


	//   ....[1]....
        /*1048*/ 	.word	0x0000e1f0


	//   ....[2]....
        /*104c*/ 	.word	0x00015bd0


	//----- nvinfo : EIATTR_MAX_THREADS
	.align		4
.L_638:
        /*1050*/ 	.byte	0x04, 0x05
        /*1052*/ 	.short	(.L_640 - .L_639)
.L_639:
        /*1054*/ 	.word	0x00000180
        /*1058*/ 	.word	0x00000001
        /*105c*/ 	.word	0x00000001


	//----- nvinfo : EIATTR_CRS_STACK_SIZE
	.align		4
.L_640:
        /*1060*/ 	.byte	0x04, 0x1e
        /*1062*/ 	.short	(.L_642 - .L_641)
.L_641:
        /*1064*/ 	.word	0x00000000


	//----- nvinfo : EIATTR_CBANK_PARAM_SIZE
	.align		4
.L_642:
        /*1068*/ 	.byte	0x03, 0x19
        /*106a*/ 	.short	0x0af0


	//----- nvinfo : EIATTR_PARAM_CBANK
	.align		4
        /*106c*/ 	.byte	0x04, 0x0a
        /*106e*/ 	.short	(.L_644 - .L_643)
	.align		4
.L_643:
        /*1070*/ 	.word	index@(.nv.constant0._ZN7cutlass13device_kernelIN5flash11enable_sm90INS1_16FlashAttnFwdSm90INS1_25CollectiveMainloopFwdSm90ILi2EN4cute5tupleIJNS5_1CILi1EEES8_S8_EEENS6_IJNS7_ILi128EEENS7_ILi160EEENS7_ILi192EEEEEELi192ENS_12float_e4m3_tEfNS_4arch4Sm90ELb0ELb0ELb0ELb1ELb1ELb0ELb0ELb1ELb1ELb1ELb1ELb0EEENS1_21CollectiveEpilogueFwdINS6_IJSA_SC_SB_EEES9_NS_10bfloat16_tESG_Li256ELb1ELb1ELb1ELb1EEENS1_36VarlenDynamicPersistentTileSchedulerILi128ELi160ELi256ELi128ELb1ELb1ELb1ELb0ELb1ELb1EEEEEEEEEvNT_6ParamsE)
        /*1074*/ 	.short	0x0210
        /*1076*/ 	.short	0x0af0


	//----- nvinfo : EIATTR_SW_WAR
	.align		4
.L_644:
        /*1078*/ 	.byte	0x04, 0x36
        /*107a*/ 	.short	(.L_646 - .L_645)
.L_645:
        /*107c*/ 	.word	0x00000008
.L_646:


//--------------------- .nv.info._ZN7cutlass13device_kernelIN5flash11enable_sm90INS1_16FlashAttnFwdSm90INS1_25CollectiveMainloopFwdSm90ILi2EN4cute5tupleIJNS5_1CILi1EEES8_S8_EEENS6_IJNS7_ILi128EEENS7_ILi160EEENS7_ILi192EEEEEELi192ENS_12float_e4m3_tEfNS_4arch4Sm90ELb0ELb0ELb0ELb1ELb1ELb1ELb0ELb1ELb1ELb1ELb1ELb0EEENS1_21CollectiveEpilogueFwdINS6_IJSA_SC_SB_EEES9_NS_10bfloat16_tESG_Li256ELb1ELb1ELb1ELb1EEENS1_36VarlenDynamicPersistentTileSchedulerILi128ELi160ELi256ELi128ELb1ELb1ELb1ELb0ELb1ELb1EEEEEEEEEvNT_6ParamsE --------------------------
	.section	.nv.info._ZN7cutlass13device_kernelIN5flash11enable_sm90INS1_16FlashAttnFwdSm90INS1_25CollectiveMainloopFwdSm90ILi2EN4cute5tupleIJNS5_1CILi1EEES8_S8_EEENS6_IJNS7_ILi128EEENS7_ILi160EEENS7_ILi192EEEEEELi192ENS_12float_e4m3_tEfNS_4arch4Sm90ELb0ELb0ELb0ELb1ELb1ELb1ELb0ELb1ELb1ELb1ELb1ELb0EEENS1_21CollectiveEpilogueFwdINS6_IJSA_SC_SB_EEES9_NS_10bfloat16_tESG_Li256ELb1ELb1ELb1ELb1EEENS1_36VarlenDynamicPersistentTileSchedulerILi128ELi160ELi256ELi128ELb1ELb1ELb1ELb0ELb1ELb1EEEEEEEEEvNT_6ParamsE,"",@"SHT_CUDA_INFO"
	.sectionflags	@""
	.align	4


	//----- nvinfo : EIATTR_CUDA_API_VERSION
	.align		4
        /*0000*/ 	.byte	0x04, 0x37
        /*0002*/ 	.short	(.L_648 - .L_647)
.L_647:
        /*0004*/ 	.word	0x00000082


	//----- nvinfo : EIATTR_KPARAM_INFO
	.align		4
.L_648:
        /*0008*/ 	.byte	0x04, 0x17
        /*000a*/ 	.short	(.L_650 - .L_649)
.L_649:
        /*000c*/ 	.word	0x00000000
        /*0010*/ 	.short	0x0000
        /*0012*/ 	.short	0x0070
        /*0014*/ 	.byte	0x00, 0xf0, 0x01, 0x2a


	//----- nvinfo : EIATTR_SPARSE_MMA_MASK
	.align		4
.L_650:
        /*0018*/ 	.byte	0x03, 0x50
        /*001a*/ 	.short	0x0000


	//----- nvinfo : EIATTR_MAXREG_COUNT
	.align		4
        /*001c*/ 	.byte	0x03, 0x1b
        /*001e*/ 	.short	0x00a8


	//----- nvinfo : EIATTR_NUM_BARRIERS
	.align		4
        /*0020*/ 	.byte	0x02, 0x4c
        /*0022*/ 	.byte	0x10
	.zero		1


	//----- nvinfo : EIATTR_EXTERNS
	.align		4
        /*0024*/ 	.byte	0x04, 0x0f
        /*0026*/ 	.short	(.L_652 - .L_651)


	//   ....[0]....
	.align		4
.L_651:
        /*0028*/ 	.word	index@(__assertfail)


	//----- nvinfo : EIATTR_ANNOTATIONS
	.align		4
.L_652:
        /*002c*/ 	.byte	0x04, 0x55
        /*002e*/ 	.short	(.L_654 - .L_653)


	//   ....[0]....
.L_653:
        /* <DEDUP_REMOVED lines=177> */


	//----- nvinfo : EIATTR_MERCURY_ISA_VERSION
	.align		4
.L_654:
        /*0b28*/ 	.byte	0x03, 0x5f
        /*0b2a*/ 	.short	0x0101


	//----- nvinfo : EIATTR_UNUSED_LOAD_BYTE_OFFSET
	.align		4
        /*0b2c*/ 	.byte	0x04, 0x44
        /*0b2e*/ 	.short	(.L_656 - .L_655)


	//   ....[0]....
.L_655:
        /*0b30*/ 	.word	0x00000a90
        /*0b34*/ 	.word	0x0000fff0


	//   ....[1]....
        /*0b38*/ 	.word	0x00020d90
        /*0b3c*/ 	.word	0x0000fff0


	//----- nvinfo : EIATTR_INT_WARP_WIDE_INSTR_OFFSETS
	.align		4
.L_656:
        /*0b40*/ 	.byte	0x04, 0x31
        /*0b42*/ 	.short	(.L_658 - .L_657)


	//   ....[0]....
.L_657:
        /*0b44*/ 	.word	0x00000130


	//   ....[1]....
        /*0b48*/ 	.word	0x00000170


	//   ....[2]....
        /*0b4c*/ 	.word	0x000001e0


	//   ....[3]....
        /*0b50*/ 	.word	0x00029800


	//   ....[4]....
        /*0b54*/ 	.word	0x00029890


	//   ....[5]....
        /*0b58*/ 	.word	0x0002ded0


	//   ....[6]....
        /*0b5c*/ 	.word	0x0002df60


	//----- nvinfo : EIATTR_COOP_GROUP_MASK_REGIDS
	.align		4
.L_658:
        /*0b60*/ 	.byte	0x04, 0x29
        /*0b62*/ 	.short	(.L_660 - .L_659)


	//   ....[0]....
.L_659:
        /*0b64*/ 	.word	0xffffffff


	//   ....[1]....
        /*0b68*/ 	.word	0xffffffff


	//   ....[2]....
        /*0b6c*/ 	.word	0xffffffff


	//   ....[3]....
        /*0b70*/ 	.word	0xffffffff


	//   ....[4]....
        /*0b74*/ 	.word	0xffffffff


	//   ....[5]....
        /*0b78*/ 	.word	0xffffffff


	//   ....[6]....
        /*0b7c*/ 	.word	0xffffffff


	//   ....[7]....
        /*0b80*/ 	.word	0xffffffff


	//   ....[8]....
        /*0b84*/ 	.word	0xffffffff


	//   ....[9]....
        /*0b88*/ 	.word	0xffffffff


	//   ....[10]....
        /*0b8c*/ 	.word	0xffffffff


	//   ....[11]....
        /*0b90*/ 	.word	0xffffffff


	//   ....[12]....
        /*0b94*/ 	.word	0xffffffff


	//   ....[13]....
        /*0b98*/ 	.word	0xffffffff


	//   ....[14]....
        /*0b9c*/ 	.word	0xffffffff


	//   ....[15]....
        /*0ba0*/ 	.word	0xffffffff


	//   ....[16]....
        /*0ba4*/ 	.word	0xffffffff


	//   ....[17]....
        /*0ba8*/ 	.word	0xffffffff


	//   ....[18]....
        /*0bac*/ 	.word	0xffffffff


	//   ....[19]....
        /*0bb0*/ 	.word	0xffffffff


	//   ....[20]....
        /*0bb4*/ 	.word	0xffffffff


	//   ....[21]....
        /*0bb8*/ 	.word	0xffffffff


	//   ....[22]....
        /*0bbc*/ 	.word	0xffffffff


	//   ....[23]....
        /*0bc0*/ 	.word	0xffffffff


	//   ....[24]....
        /*0bc4*/ 	.word	0xffffffff


	//   ....[25]....
        /*0bc8*/ 	.word	0xffffffff


	//   ....[26]....
        /*0bcc*/ 	.word	0xffffffff


	//   ....[27]....
        /*0bd0*/ 	.word	0xffffffff


	//   ....[28]....
        /*0bd4*/ 	.word	0xffffffff


	//   ....[29]....
        /*0bd8*/ 	.word	0xffffffff


	//   ....[30]....
        /*0bdc*/ 	.word	0xffffffff


	//   ....[31]....
        /*0be0*/ 	.word	0xffffffff


	//   ....[32]....
        /*0be4*/ 	.word	0xffffffff


	//   ....[33]....
        /*0be8*/ 	.word	0xffffffff


	//   ....[34]....
        /*0bec*/ 	.word	0xffffffff


	//   ....[35]....
        /*0bf0*/ 	.word	0xffffffff


	//   ....[36]....
        /*0bf4*/ 	.word	0xffffffff


	//   ....[37]....
        /*0bf8*/ 	.word	0xffffffff


	//   ....[38]....
        /*0bfc*/ 	.word	0xffffffff


	//   ....[39]....
        /*0c00*/ 	.word	0xffffffff


	//   ....[40]....
        /*0c04*/ 	.word	0xffffffff


	//   ....[41]....
        /*0c08*/ 	.word	0xffffffff


	//   ....[42]....
        /*0c0c*/ 	.word	0xffffffff


	//   ....[43]....
        /*0c10*/ 	.word	0xffffffff


	//   ....[44]....
        /*0c14*/ 	.word	0xffffffff


	//   ....[45]....
        /*0c18*/ 	.word	0xffffffff


	//   ....[46]....
        /*0c1c*/ 	.word	0xffffffff


	//   ....[47]....
        /*0c20*/ 	.word	0xffffffff


	//   ....[48]....
        /*0c24*/ 	.word	0xffffffff


	//   ....[49]....
        /*0c28*/ 	.word	0xffffffff


	//   ....[50]....
        /*0c2c*/ 	.word	0xffffffff


	//   ....[51]....
        /*0c30*/ 	.word	0xffffffff


	//   ....[52]....
        /*0c34*/ 	.word	0xffffffff


	//   ....[53]....
        /*0c38*/ 	.word	0xffffffff


	//   ....[54]....
        /*0c3c*/ 	.word	0xffffffff


	//   ....[55]....
        /*0c40*/ 	.word	0xffffffff


	//   ....[56]....
        /*0c44*/ 	.word	0xffffffff


	//   ....[57]....
        /*0c48*/ 	.word	0xffffffff


	//   ....[58]....
        /*0c4c*/ 	.word	0xffffffff


	//   ....[59]....
        /*0c50*/ 	.word	0xffffffff


	//   ....[60]....
        /*0c54*/ 	.word	0xffffffff


	//   ....[61]....
        /*0c58*/ 	.word	0xffffffff


	//   ....[62]....
        /*0c5c*/ 	.word	0xffffffff


	//   ....[63]....
        /*0c60*/ 	.word	0xffffffff


	//   ....[64]....
        /*0c64*/ 	.word	0xffffffff


	//   ....[65]....
        /*0c68*/ 	.word	0xffffffff


	//   ....[66]....
        /*0c6c*/ 	.word	0xffffffff


	//   ....[67]....
        /*0c70*/ 	.word	0xffffffff


	//   ....[68]....
        /*0c74*/ 	.word	0xffffffff


	//   ....[69]....
        /*0c78*/ 	.word	0xffffffff


	//   ....[70]....
        /*0c7c*/ 	.word	0xffffffff


	//   ....[71]....
        /*0c80*/ 	.word	0xffffffff


	//   ....[72]....
        /*0c84*/ 	.word	0xffffffff


	//   ....[73]....
        /*0c88*/ 	.word	0xffffffff


	//   ....[74]....
        /*0c8c*/ 	.word	0xffffffff


	//   ....[75]....
        /*0c90*/ 	.word	0xffffffff


	//   ....[76]....
        /*0c94*/ 	.word	0xffffffff


	//   ....[77]....
        /*0c98*/ 	.word	0xffffffff


	//   ....[78]....
        /*0c9c*/ 	.word	0xffffffff


	//   ....[79]....
        /*0ca0*/ 	.word	0xffffffff


	//   ....[80]....
        /*0ca4*/ 	.word	0xffffffff


	//   ....[81]....
        /*0ca8*/ 	.word	0xffffffff


	//   ....[82]....
        /*0cac*/ 	.word	0xffffffff


	//   ....[83]....
        /*0cb0*/ 	.word	0xffffffff


	//   ....[84]....
        /*0cb4*/ 	.word	0xffffffff


	//   ....[85]....
        /*0cb8*/ 	.word	0xffffffff


	//   ....[86]....
        /*0cbc*/ 	.word	0xffffffff


	//   ....[87]....
        /*0cc0*/ 	.word	0xffffffff


	//   ....[88]....
        /*0cc4*/ 	.word	0xffffffff


	//   ....[89]....
        /*0cc8*/ 	.word	0xffffffff


	//   ....[90]....
        /*0ccc*/ 	.word	0xffffffff


	//   ....[91]....
        /*0cd0*/ 	.word	0xffffffff


	//   ....[92]....
        /*0cd4*/ 	.word	0xffffffff


	//   ....[93]....
        /*0cd8*/ 	.word	0xffffffff


	//   ....[94]....
        /*0cdc*/ 	.word	0xffffffff


	//   ....[95]....
        /*0ce0*/ 	.word	0xffffffff


	//   ....[96]....
        /*0ce4*/ 	.word	0xffffffff


	//   ....[97]....
        /*0ce8*/ 	.word	0xffffffff


	//   ....[98]....
        /*0cec*/ 	.word	0xffffffff


	//   ....[99]....
        /*0cf0*/ 	.word	0xffffffff


	//   ....[100]....
        /*0cf4*/ 	.word	0xffffffff


	//   ....[101]....
        /*0cf8*/ 	.word	0xffffffff


	//   ....[102]....
        /*0cfc*/ 	.word	0xffffffff


	//   ....[103]....
        /*0d00*/ 	.word	0xffffffff


	//   ....[104]....
        /*0d04*/ 	.word	0xffffffff


	//   ....[105]....
        /*0d08*/ 	.word	0xffffffff


	//   ....[106]....
        /*0d0c*/ 	.word	0xffffffff


	//   ....[107]....
        /*0d10*/ 	.word	0xffffffff


	//   ....[108]....
        /*0d14*/ 	.word	0xffffffff


	//   ....[109]....
        /*0d18*/ 	.word	0xffffffff


	//   ....[110]....
        /*0d1c*/ 	.word	0xffffffff


	//   ....[111]....
        /*0d20*/ 	.word	0xffffffff


	//   ....[112]....
        /*0d24*/ 	.word	0xffffffff


	//   ....[113]....
        /*0d28*/ 	.word	0xffffffff


	//   ....[114]....
        /*0d2c*/ 	.word	0xffffffff


	//   ....[115]....
        /*0d30*/ 	.word	0xffffffff


	//   ....[116]....
        /*0d34*/ 	.word	0xffffffff


	//   ....[117]....
        /*0d38*/ 	.word	0xffffffff


	//   ....[118]....
        /*0d3c*/ 	.word	0xffffffff


	//   ....[119]....
        /*0d40*/ 	.word	0xffffffff


	//   ....[120]....
        /*0d44*/ 	.word	0xffffffff


	//   ....[121]....
        /*0d48*/ 	.word	0xffffffff


	//   ....[122]....
        /*0d4c*/ 	.word	0xffffffff


	//   ....[123]....
        /*0d50*/ 	.word	0xffffffff


	//   ....[124]....
        /*0d54*/ 	.word	0xffffffff


	//   ....[125]....
        /*0d58*/ 	.word	0xffffffff


	//   ....[126]....
        /*0d5c*/ 	.word	0xffffffff


	//   ....[127]....
        /*0d60*/ 	.word	0xffffffff


	//   ....[128]....
        /*0d64*/ 	.word	0xffffffff


	//   ....[129]....
        /*0d68*/ 	.word	0xffffffff


	//   ....[130]....
        /*0d6c*/ 	.word	0xffffffff


	//   ....[131]....
        /*0d70*/ 	.word	0xffffffff


	//   ....[132]....
        /*0d74*/ 	.word	0xffffffff


	//   ....[133]....
        /*0d78*/ 	.word	0xffffffff


	//   ....[134]....
        /*0d7c*/ 	.word	0xffffffff


	//   ....[135]....
        /*0d80*/ 	.word	0xffffffff


	//   ....[136]....
        /*0d84*/ 	.word	0xffffffff


	//   ....[137]....
        /*0d88*/ 	.word	0xffffffff


	//   ....[138]....
        /*0d8c*/ 	.word	0xffffffff


	//   ....[139]....
        /*0d90*/ 	.word	0xffffffff


	//   ....[140]....
        /*0d94*/ 	.word	0xffffffff


	//   ....[141]....
        /*0d98*/ 	.word	0xffffffff


	//   ....[142]....
        /*0d9c*/ 	.word	0xffffffff


	//   ....[143]....
        /*0da0*/ 	.word	0xffffffff


	//   ....[144]....
        /*0da4*/ 	.word	0xffffffff


	//   ....[145]....
        /*0da8*/ 	.word	0xffffffff


	//   ....[146]....
        /*0dac*/ 	.word	0xffffffff


	//   ....[147]....
        /*0db0*/ 	.word	0xffffffff


	//   ....[148]....
        /*0db4*/ 	.word	0xffffffff


	//   ....[149]....
        /*0db8*/ 	.word	0xffffffff


	//   ....[150]....
        /*0dbc*/ 	.word	0xffffffff


	//   ....[151]....
        /*0dc0*/ 	.word	0xffffffff


	//   ....[152]....
        /*0dc4*/ 	.word	0xffffffff


	//   ....[153]....
        /*0dc8*/ 	.word	0xffffffff


	//   ....[154]....
        /*0dcc*/ 	.word	0xffffffff


	//   ....[155]....
        /*0dd0*/ 	.word	0xffffffff


	//   ....[156]....
        /*0dd4*/ 	.word	0xffffffff


	//   ....[157]....
        /*0dd8*/ 	.word	0xffffffff


	//   ....[158]....
        /*0ddc*/ 	.word	0xffffffff


	//   ....[159]....
        /*0de0*/ 	.word	0xffffffff


	//   ....[160]....
        /*0de4*/ 	.word	0xffffffff


	//   ....[161]....
        /*0de8*/ 	.word	0xffffffff


	//   ....[162]....
        /*0dec*/ 	.word	0xffffffff


	//   ....[163]....
        /*0df0*/ 	.word	0xffffffff


	//   ....[164]....
        /*0df4*/ 	.word	0xffffffff


	//   ....[165]....
        /*0df8*/ 	.word	0xffffffff


	//   ....[166]....
        /*0dfc*/ 	.word	0xffffffff


	//   ....[167]....
        /*0e00*/ 	.word	0xffffffff


	//   ....[168]....
        /*0e04*/ 	.word	0xffffffff


	//   ....[169]....
        /*0e08*/ 	.word	0xffffffff


	//   ....[170]....
        /*0e0c*/ 	.word	0xffffffff


	//   ....[171]....
        /*0e10*/ 	.word	0xffffffff


	//   ....[172]....
        /*0e14*/ 	.word	0xffffffff


	//   ....[173]....
        /*0e18*/ 	.word	0xffffffff


	//   ....[174]....
        /*0e1c*/ 	.word	0xffffffff


	//   ....[175]....
        /*0e20*/ 	.word	0xffffffff


	//   ....[176]....
        /*0e24*/ 	.word	0xffffffff


	//   ....[177]....
        /*0e28*/ 	.word	0xffffffff


	//   ....[178]....
        /*0e2c*/ 	.word	0xffffffff


	//   ....[179]....
        /*0e30*/ 	.word	0xffffffff


	//   ....[180]....
        /*0e34*/ 	.word	0xffffffff


	//   ....[181]....
        /*0e38*/ 	.word	0xffffffff


	//   ....[182]....
        /*0e3c*/ 	.word	0xffffffff


	//   ....[183]....
        /*0e40*/ 	.word	0xffffffff


	//   ....[184]....
        /*0e44*/ 	.word	0xffffffff


	//   ....[185]....
        /*0e48*/ 	.word	0xffffffff


	//   ....[186]....
        /*0e4c*/ 	.word	0xffffffff


	//   ....[187]....
        /*0e50*/ 	.word	0xffffffff


	//   ....[188]....
        /*0e54*/ 	.word	0xffffffff


	//   ....[189]....
        /*0e58*/ 	.word	0xffffffff


	//   ....[190]....
        /*0e5c*/ 	.word	0xffffffff


	//   ....[191]....
        /*0e60*/ 	.word	0xffffffff


	//   ....[192]....
        /*0e64*/ 	.word	0xffffffff


	//   ....[193]....
        /*0e68*/ 	.word	0xffffffff


	//   ....[194]....
        /*0e6c*/ 	.word	0xffffffff


	//   ....[195]....
        /*0e70*/ 	.word	0xffffffff


	//   ....[196]....
        /*0e74*/ 	.word	0xffffffff


	//   ....[197]....
        /*0e78*/ 	.word	0xffffffff


	//   ....[198]....
        /*0e7c*/ 	.word	0xffffffff


	//   ....[199]....
        /*0e80*/ 	.word	0xffffffff


	//   ....[200]....
        /*0e84*/ 	.word	0xffffffff


	//   ....[201]....
        /*0e88*/ 	.word	0xffffffff


	//   ....[202]....
        /*0e8c*/ 	.word	0xffffffff


	//   ....[203]....
        /*0e90*/ 	.word	0xffffffff


	//   ....[204]....
        /*0e94*/ 	.word	0xffffffff


	//   ....[205]....
        /*0e98*/ 	.word	0xffffffff


	//   ....[206]....
        /*0e9c*/ 	.word	0xffffffff


	//   ....[207]....
        /*0ea0*/ 	.word	0xffffffff


	//   ....[208]....
        /*0ea4*/ 	.word	0xffffffff


	//   ....[209]....
        /*0ea8*/ 	.word	0xffffffff


	//   ....[210]....
        /*0eac*/ 	.word	0xffffffff


	//   ....[211]....
        /*0eb0*/ 	.word	0xffffffff


	//   ....[212]....
        /*0eb4*/ 	.word	0xffffffff


	//   ....[213]....
        /*0eb8*/ 	.word	0xffffffff


	//   ....[214]....
        /*0ebc*/ 	.word	0xffffffff


	//   ....[215]....
        /*0ec0*/ 	.word	0xffffffff


	//   ....[216]....
        /*0ec4*/ 	.word	0xffffffff


	//   ....[217]....
        /*0ec8*/ 	.word	0xffffffff


	//   ....[218]....
        /*0ecc*/ 	.word	0xffffffff


	//   ....[219]....
        /*0ed0*/ 	.word	0xffffffff


	//   ....[220]....
        /*0ed4*/ 	.word	0xffffffff


	//   ....[221]....
        /*0ed8*/ 	.word	0xffffffff


	//   ....[222]....
        /*0edc*/ 	.word	0xffffffff


	//   ....[223]....
        /*0ee0*/ 	.word	0xffffffff


	//   ....[224]....
        /*0ee4*/ 	.word	0xffffffff


	//   ....[225]....
        /*0ee8*/ 	.word	0xffffffff


	//   ....[226]....
        /*0eec*/ 	.word	0xffffffff


	//   ....[227]....
        /*0ef0*/ 	.word	0xffffffff


	//   ....[228]....
        /*0ef4*/ 	.word	0xffffffff


	//   ....[229]....
        /*0ef8*/ 	.word	0xffffffff


	//   ....[230]....
        /*0efc*/ 	.word	0xffffffff


	//   ....[231]....
        /*0f00*/ 	.word	0xffffffff


	//   ....[232]....
        /*0f04*/ 	.word	0xffffffff


	//   ....[233]....
        /*0f08*/ 	.word	0xffffffff


	//   ....[234]....
        /*0f0c*/ 	.word	0xffffffff


	//   ....[235]....
        /*0f10*/ 	.word	0xffffffff


	//   ....[236]....
        /*0f14*/ 	.word	0xffffffff


	//   ....[237]....
        /*0f18*/ 	.word	0xffffffff


	//   ....[238]....
        /*0f1c*/ 	.word	0xffffffff


	//   ....[239]....
        /*0f20*/ 	.word	0xffffffff


	//   ....[240]....
        /*0f24*/ 	.word	0xffffffff


	//   ....[241]....
        /*0f28*/ 	.word	0xffffffff


	//   ....[242]....
        /*0f2c*/ 	.word	0xffffffff


	//   ....[243]....
        /*0f30*/ 	.word	0xffffffff


	//   ....[244]....
        /*0f34*/ 	.word	0xffffffff


	//   ....[245]....
        /*0f38*/ 	.word	0xffffffff


	//   ....[246]....
        /*0f3c*/ 	.word	0xffffffff


	//   ....[247]....
        /*0f40*/ 	.word	0xffffffff


	//   ....[248]....
        /*0f44*/ 	.word	0xffffffff


	//   ....[249]....
        /*0f48*/ 	.word	0x0500000f


	//   ....[250]....
        /*0f4c*/ 	.word	0x0500000f


	//   ....[251]....
        /*0f50*/ 	.word	0x0500000f


	//   ....[252]....
        /*0f54*/ 	.word	0x0500000f


	//   ....[253]....
        /*0f58*/ 	.word	0x0500000f


	//   ....[254]....
        /*0f5c*/ 	.word	0x0500000f


	//   ....[255]....
        /*0f60*/ 	.word	0x0500000f


	//   ....[0]....
        /*0f64*/ 	.word	0x0500000f


	//   ....[1]....
        /*0f68*/ 	.word	0x0500000f


	//   ....[2]....
        /*0f6c*/ 	.word	0x0500000f


	//   ....[3]....
        /*0f70*/ 	.word	0x0500000f


	//   ....[4]....
        /*0f74*/ 	.word	0x0500000f


	//   ....[5]....
        /*0f78*/ 	.word	0x0500000f


	//   ....[6]....
        /*0f7c*/ 	.word	0x0500000f


	//   ....[7]....
        /*0f80*/ 	.word	0x0500000f


	//   ....[8]....
        /*0f84*/ 	.word	0x0500000f


	//   ....[9]....
        /*0f88*/ 	.word	0x0500000f


	//   ....[10]....
        /*0f8c*/ 	.word	0x0500000f


	//   ....[11]....
        /*0f90*/ 	.word	0x0500000f


	//   ....[12]....
        /*0f94*/ 	.word	0x0500000f


	//   ....[13]....
        /*0f98*/ 	.word	0x0500000f


	//   ....[14]....
        /*0f9c*/ 	.word	0x0500000f


	//   ....[15]....
        /*0fa0*/ 	.word	0x0500000f


	//   ....[16]....
        /*0fa4*/ 	.word	0x0500000f


	//   ....[17]....
        /*0fa8*/ 	.word	0x0500000f


	//   ....[18]....
        /*0fac*/ 	.word	0x0500000f


	//   ....[19]....
        /*0fb0*/ 	.word	0x0500000f


	//   ....[20]....
        /*0fb4*/ 	.word	0x0500000f


	//   ....[21]....
        /*0fb8*/ 	.word	0x0500000f


	//   ....[22]....
        /*0fbc*/ 	.word	0x0500000f


	//   ....[23]....
        /*0fc0*/ 	.word	0x0500000f


	//   ....[24]....
        /*0fc4*/ 	.word	0x0500000f


	//   ....[25]....
        /*0fc8*/ 	.word	0x0500000f


	//   ....[26]....
        /*0fcc*/ 	.word	0x0500000f


	//   ....[27]....
        /*0fd0*/ 	.word	0x0500000f


	//   ....[28]....
        /*0fd4*/ 	.word	0x0500000f


	//   ....[29]....
        /*0fd8*/ 	.word	0x0500000f


	//   ....[30]....
        /*0fdc*/ 	.word	0x0500000f


	//   ....[31]....
        /*0fe0*/ 	.word	0x0500000f


	//   ....[32]....
        /*0fe4*/ 	.word	0x0500000f


	//   ....[33]....
        /*0fe8*/ 	.word	0x0500000f


	//   ....[34]....
        /*0fec*/ 	.word	0x0500000f


	//   ....[35]....
        /*0ff0*/ 	.word	0x0500000f


	//   ....[36]....
        /*0ff4*/ 	.word	0x0500000f


	//   ....[37]....
        /*0ff8*/ 	.word	0x0500000f


	//   ....[38]....
        /*0ffc*/ 	.word	0x0500000f


	//   ....[39]....
        /*1000*/ 	.word	0x0500000f


	//   ....[40]....
        /*1004*/ 	.word	0x0500000f


	//   ....[41]....
        /*1008*/ 	.word	0x0500000f


	//   ....[42]....
        /*100c*/ 	.word	0x0500000f


	//   ....[43]....
        /*1010*/ 	.word	0x0500000f


	//   ....[44]....
        /*1014*/ 	.word	0x0500000f


	//   ....[45]....
        /*1018*/ 	.word	0x0500000f


	//   ....[46]....
        /*101c*/ 	.word	0x0500000f


	//   ....[47]....
        /*1020*/ 	.word	0x0500000f


	//   ....[48]....
        /*1024*/ 	.word	0x0500000f


	//   ....[49]....
        /*1028*/ 	.word	0x0500000f


	//   ....[50]....
        /*102c*/ 	.word	0x0500000f


	//   ....[51]....
        /*1030*/ 	.word	0x0500000f


	//   ....[52]....
        /*1034*/ 	.word	0x0500000f


	//   ....[53]....
        /*1038*/ 	.word	0x0500000f


	//   ....[54]....
        /*103c*/ 	.word	0x0500000f


	//   ....[55]....
        /*1040*/ 	.word	0x0500000f


	//   ....[56]....
        /*1044*/ 	.word	0x0500000f


	//   ....[57]....
        /*1048*/ 	.word	0x0500000f


	//   ....[58]....
        /*104c*/ 	.word	0x0500000f


	//   ....[59]....
        /*1050*/ 	.word	0x0500000f


	//   ....[60]....
        /*1054*/ 	.word	0x0500000f


	//   ....[61]....
        /*1058*/ 	.word	0x0500000f


	//   ....[62]....
        /*105c*/ 	.word	0x0500000f


	//   ....[63]....
        /*1060*/ 	.word	0x0500000f


	//   ....[64]....
        /*1064*/ 	.word	0x0500000f


	//   ....[65]....
        /*1068*/ 	.word	0x0500000f


	//   ....[66]....
        /*106c*/ 	.word	0x0500000f


	//   ....[67]....
        /*1070*/ 	.word	0x0500000f


	//   ....[68]....
        /*1074*/ 	.word	0x0500000f


	//   ....[69]....
        /*1078*/ 	.word	0x0500000f


	//   ....[70]....
        /*107c*/ 	.word	0x0500000f


	//   ....[71]....
        /*1080*/ 	.word	0x0500000f


	//   ....[72]....
        /*1084*/ 	.word	0x0500000f


	//   ....[73]....
        /*1088*/ 	.word	0x0500000f


	//   ....[74]....
        /*108c*/ 	.word	0x0500000f


	//   ....[75]....
        /*1090*/ 	.word	0x0500000f


	//   ....[76]....
        /*1094*/ 	.word	0x0500000f


	//   ....[77]....
        /*1098*/ 	.word	0x0500000f


	//   ....[78]....
        /*109c*/ 	.word	0x0500000f


	//   ....[79]....
        /*10a0*/ 	.word	0x0500000f


	//   ....[80]....
        /*10a4*/ 	.word	0x0500000f


	//   ....[81]....
        /*10a8*/ 	.word	0x0500000f


	//   ....[82]....
        /*10ac*/ 	.word	0x0500000f


	//   ....[83]....
        /*10b0*/ 	.word	0x0500000f


	//   ....[84]....
        /*10b4*/ 	.word	0x0500000f


	//   ....[85]....
        /*10b8*/ 	.word	0x0500000f


	//   ....[86]....
        /*10bc*/ 	.word	0x0500000f


	//   ....[87]....
        /*10c0*/ 	.word	0x0500000f


	//   ....[88]....
        /*10c4*/ 	.word	0x0500000f


	//   ....[89]....
        /*10c8*/ 	.word	0x0500000f


	//   ....[90]....
        /*10cc*/ 	.word	0x0500000f


	//   ....[91]....
        /*10d0*/ 	.word	0x0500000f


	//   ....[92]....
        /*10d4*/ 	.word	0x0500000f


	//   ....[93]....
        /*10d8*/ 	.word	0x0500000f


	//   ....[94]....
        /*10dc*/ 	.word	0x0500000f


	//   ....[95]....
        /*10e0*/ 	.word	0x0500000f


	//   ....[96]....
        /*10e4*/ 	.word	0x0500000f


	//   ....[97]....
        /*10e8*/ 	.word	0x0500000f


	//   ....[98]....
        /*10ec*/ 	.word	0x0500000f


	//   ....[99]....
        /*10f0*/ 	.word	0x0500000f


	//   ....[100]....
        /*10f4*/ 	.word	0x0500000f


	//   ....[101]....
        /*10f8*/ 	.word	0x0500000f


	//   ....[102]....
        /*10fc*/ 	.word	0x0500000f


	//   ....[103]....
        /*1100*/ 	.word	0x0500000f


	//   ....[104]....
        /*1104*/ 	.word	0x0500000f


	//   ....[105]....
        /*1108*/ 	.word	0x0500000f


	//   ....[106]....
        /*110c*/ 	.word	0x0500000f


	//   ....[107]....
        /*1110*/ 	.word	0x0500000f


	//   ....[108]....
        /*1114*/ 	.word	0x0500000f


	//   ....[109]....
        /*1118*/ 	.word	0x0500000f


	//   ....[110]....
        /*111c*/ 	.word	0x0500000f


	//   ....[111]....
        /*1120*/ 	.word	0x0500000f


	//   ....[112]....
        /*1124*/ 	.word	0x0500000f


	//   ....[113]....
        /*1128*/ 	.word	0x0500000f


	//   ....[114]....
        /*112c*/ 	.word	0x0500000f


	//   ....[115]....
        /*1130*/ 	.word	0x0500000f


	//   ....[116]....
        /*1134*/ 	.word	0x0500000f


	//   ....[117]....
        /*1138*/ 	.word	0x0500000f


	//   ....[118]....
        /*113c*/ 	.word	0x0500000f


	//   ....[119]....
        /*1140*/ 	.word	0x0500000f


	//   ....[120]....
        /*1144*/ 	.word	0x0500000f


	//   ....[121]....
        /*1148*/ 	.word	0x0500000f


	//   ....[122]....
        /*114c*/ 	.word	0x0500000f


	//   ....[123]....
        /*1150*/ 	.word	0x0500000f


	//   ....[124]....
        /*1154*/ 	.word	0x0500000f


	//   ....[125]....
        /*1158*/ 	.word	0x0500000f


	//   ....[126]....
        /*115c*/ 	.word	0x0500000f


	//   ....[127]....
        /*1160*/ 	.word	0x0500000f


	//   ....[128]....
        /*1164*/ 	.word	0x0500000f


	//   ....[129]....
        /*1168*/ 	.word	0x0500000f


	//   ....[130]....
        /*116c*/ 	.word	0x0500000f


	//   ....[131]....
        /*1170*/ 	.word	0x0500000f


	//   ....[132]....
        /*1174*/ 	.word	0x0500000f


	//   ....[133]....
        /*1178*/ 	.word	0x0500000f


	//   ....[134]....
        /*117c*/ 	.word	0x0500000f


	//   ....[135]....
        /*1180*/ 	.word	0x0500000f


	//   ....[136]....
        /*1184*/ 	.word	0x0500000f


	//   ....[137]....
        /*1188*/ 	.word	0x0500000f


	//   ....[138]....
        /*118c*/ 	.word	0x0500000f


	//   ....[139]....
        /*1190*/ 	.word	0x0500000f


	//   ....[140]....
        /*1194*/ 	.word	0x0500000f


	//   ....[141]....
        /*1198*/ 	.word	0x0500000f


	//   ....[142]....
        /*119c*/ 	.word	0x0500000f


	//   ....[143]....
        /*11a0*/ 	.word	0x0500000f


	//   ....[144]....
        /*11a4*/ 	.word	0x0500000f


	//   ....[145]....
        /*11a8*/ 	.word	0x0500000f


	//   ....[146]....
        /*11ac*/ 	.word	0x0500000f


	//   ....[147]....
        /*11b0*/ 	.word	0x0500000f


	//   ....[148]....
        /*11b4*/ 	.word	0x0500000f


	//   ....[149]....
        /*11b8*/ 	.word	0x0500000f


	//   ....[150]....
        /*11bc*/ 	.word	0x0500000f


	//   ....[151]....
        /*11c0*/ 	.word	0x0500000f


	//   ....[152]....
        /*11c4*/ 	.word	0x0500000f


	//   ....[153]....
        /*11c8*/ 	.word	0x0500000f


	//   ....[154]....
        /*11cc*/ 	.word	0x0500000f


	//   ....[155]....
        /*11d0*/ 	.word	0x0500000f


	//   ....[156]....
        /*11d4*/ 	.word	0x0500000f


	//   ....[157]....
        /*11d8*/ 	.word	0x0500000f


	//   ....[158]....
        /*11dc*/ 	.word	0x0500000f


	//   ....[159]....
        /*11e0*/ 	.word	0x0500000f


	//   ....[160]....
        /*11e4*/ 	.word	0x0500000f


	//   ....[161]....
        /*11e8*/ 	.word	0x0500000f


	//   ....[162]....
        /*11ec*/ 	.word	0x0500000f


	//   ....[163]....
        /*11f0*/ 	.word	0x0500000f


	//   ....[164]....
        /*11f4*/ 	.word	0x0500000f


	//   ....[165]....
        /*11f8*/ 	.word	0x0500000f


	//   ....[166]....
        /*11fc*/ 	.word	0x0500000f


	//   ....[167]....
        /*1200*/ 	.word	0x0500000f


	//   ....[168]....
        /*1204*/ 	.word	0x0500000f


	//   ....[169]....
        /*1208*/ 	.word	0x0500000f


	//   ....[170]....
        /*120c*/ 	.word	0x0500000f


	//   ....[171]....
        /*1210*/ 	.word	0x0500000f


	//   ....[172]....
        /*1214*/ 	.word	0x0500000f


	//   ....[173]....
        /*1218*/ 	.word	0x0500000f


	//   ....[174]....
        /*121c*/ 	.word	0x0500000f


	//   ....[175]....
        /*1220*/ 	.word	0x0500000f


	//   ....[176]....
        /*1224*/ 	.word	0x0500000f


	//   ....[177]....
        /*1228*/ 	.word	0x0500000f


	//   ....[178]....
        /*122c*/ 	.word	0x0500000f


	//   ....[179]....
        /*1230*/ 	.word	0x0500000f


	//   ....[180]....
        /*1234*/ 	.word	0x0500000f


	//   ....[181]....
        /*1238*/ 	.word	0x0500000f


	//   ....[182]....
        /*123c*/ 	.word	0x0500000f


	//   ....[183]....
        /*1240*/ 	.word	0x0500000f


	//   ....[184]....
        /*1244*/ 	.word	0x0500000f


	//   ....[185]....
        /*1248*/ 	.word	0x0500000f


	//   ....[186]....
        /*124c*/ 	.word	0x0500000f


	//   ....[187]....
        /*1250*/ 	.word	0x0500000f


	//   ....[188]....
        /*1254*/ 	.word	0x0500000f


	//   ....[189]....
        /*1258*/ 	.word	0x0500000f


	//   ....[190]....
        /*125c*/ 	.word	0x0500000f


	//   ....[191]....
        /*1260*/ 	.word	0x0500000f


	//   ....[192]....
        /*1264*/ 	.word	0x0500000f


	//   ....[193]....
        /*1268*/ 	.word	0x0500000f


	//   ....[194]....
        /*126c*/ 	.word	0x0500000f


	//   ....[195]....
        /*1270*/ 	.word	0x0500000f


	//   ....[196]....
        /*1274*/ 	.word	0x0500000f


	//   ....[197]....
        /*1278*/ 	.word	0x0500000f


	//   ....[198]....
        /*127c*/ 	.word	0x0500000f


	//----- nvinfo : EIATTR_COOP_GROUP_INSTR_OFFSETS
	.align		4
.L_660:
        /*1280*/ 	.byte	0x04, 0x28
        /*1282*/ 	.short	(.L_662 - .L_661)


	//   ....[0]....
.L_661:
        /*1284*/ 	.word	0x00000070


	//   ....[1]....
        /*1288*/ 	.word	0x00000140


	//   ....[2]....
        /*128c*/ 	.word	0x00000190


	//   ....[3]....
        /*1290*/ 	.word	0x000003c0


	//   ....[4]....
        /*1294*/ 	.word	0x00000520


	//   ....[5]....
        /*1298*/ 	.word	0x00000640


	//   ....[6]....
        /*129c*/ 	.word	0x000007a0


	//   ....[7]....
        /*12a0*/ 	.word	0x00003ec0


	//   ....[8]....
        /*12a4*/ 	.word	0x00003ed0


	//   ....[9]....
        /*12a8*/ 	.word	0x00006d30


	//   ....[10]....
        /*12ac*/ 	.word	0x00006d40


	//   ....[11]....
        /*12b0*/ 	.word	0x0000a370


	//   ....[12]....
        /*12b4*/ 	.word	0x0000a380


	//   ....[13]....
        /*12b8*/ 	.word	0x0000d4a0


	//   ....[14]....
        /*12bc*/ 	.word	0x0000d4b0


	//   ....[15]....
        /*12c0*/ 	.word	0x000106c0


	//   ....[16]....
        /*12c4*/ 	.word	0x000106d0


	//   ....[17]....
        /*12c8*/ 	.word	0x00010950


	//   ....[18]....
        /*12cc*/ 	.word	0x00010960


	//   ....[19]....
        /*12d0*/ 	.word	0x00010e60


	//   ....[20]....
        /*12d4*/ 	.word	0x00010ea0


	//   ....[21]....
        /*12d8*/ 	.word	0x00011100


	//   ....[22]....
        /*12dc*/ 	.word	0x00011120


	//   ....[23]....
        /*12e0*/ 	.word	0x00011dc0


	//   ....[24]....
        /*12e4*/ 	.word	0x00012370


	//   ....[25]....
        /*12e8*/ 	.word	0x00012380


	//   ....[26]....
        /*12ec*/ 	.word	0x00012390


	//   ....[27]....
        /*12f0*/ 	.word	0x000123a0


	//   ....[28]....
        /*12f4*/ 	.word	0x00015960


	//   ....[29]....
        /*12f8*/ 	.word	0x00015970


	//   ....[30]....
        /*12fc*/ 	.word	0x00015980


	//   ....[31]....
        /*1300*/ 	.word	0x00015990


	//   ....[32]....
        /*1304*/ 	.word	0x0001aaa0


	//   ....[33]....
        /*1308*/ 	.word	0x0001aac0


	//   ....[34]....
        /*130c*/ 	.word	0x0001af30


	//   ....[35]....
        /*1310*/ 	.word	0x0001af50


	//   ....[36]....
        /*1314*/ 	.word	0x0001e280


	//   ....[37]....
        /*1318*/ 	.word	0x0001e2a0


	//   ....[38]....
        /*131c*/ 	.word	0x0001e570


	//   ....[39]....
        /*1320*/ 	.word	0x0001e590


	//   ....[40]....
        /*1324*/ 	.word	0x000203a0


	//   ....[41]....
        /*1328*/ 	.word	0x00020400


	//   ....[42]....
        /*132c*/ 	.word	0x00020420


	//   ....[43]....
        /*1330*/ 	.word	0x00020440


	//   ....[44]....
        /*1334*/ 	.word	0x000213f0


	//   ....[45]....
        /*1338*/ 	.word	0x00021430


	//   ....[46]....
        /*133c*/ 	.word	0x00021460


	//   ....[47]....
        /*1340*/ 	.word	0x00021490


	//   ....[48]....
        /*1344*/ 	.word	0x000214c0


	//   ....[49]....
        /*1348*/ 	.word	0x000214f0


	//   ....[50]....
        /*134c*/ 	.word	0x00021520


	//   ....[51]....
        /*1350*/ 	.word	0x00021550


	//   ....[52]....
        /*1354*/ 	.word	0x00021580


	//   ....[53]....
        /*1358*/ 	.word	0x000215b0


	//   ....[54]....
        /*135c*/ 	.word	0x000215e0


	//   ....[55]....
        /*1360*/ 	.word	0x00021610


	//   ....[56]....
        /*1364*/ 	.word	0x00021640


	//   ....[57]....
        /*1368*/ 	.word	0x00021670


	//   ....[58]....
        /*136c*/ 	.word	0x000216b0


	//   ....[59]....
        /*1370*/ 	.word	0x000216e0


	//   ....[60]....
        /*1374*/ 	.word	0x00021710


	//   ....[61]....
        /*1378*/ 	.word	0x00021740


	//   ....[62]....
        /*137c*/ 	.word	0x00021770


	//   ....[63]....
        /*1380*/ 	.word	0x000217a0


	//   ....[64]....
        /*1384*/ 	.word	0x000217d0


	//   ....[65]....
        /*1388*/ 	.word	0x00021800


	//   ....[66]....
        /*138c*/ 	.word	0x00021830


	//   ....[67]....
        /*1390*/ 	.word	0x00021860


	//   ....[68]....
        /*1394*/ 	.word	0x00021890


	//   ....[69]....
        /*1398*/ 	.word	0x000218c0


	//   ....[70]....
        /*139c*/ 	.word	0x000218f0


	//   ....[71]....
        /*13a0*/ 	.word	0x00021920


	//   ....[72]....
        /*13a4*/ 	.word	0x00021950


	//   ....[73]....
        /*13a8*/ 	.word	0x00021980


	//   ....[74]....
        /*13ac*/ 	.word	0x000219b0


	//   ....[75]....
        /*13b0*/ 	.word	0x000219e0


	//   ....[76]....
        /*13b4*/ 	.word	0x00021a10


	//   ....[77]....
        /*13b8*/ 	.word	0x00021a40


	//   ....[78]....
        /*13bc*/ 	.word	0x00021a70


	//   ....[79]....
        /*13c0*/ 	.word	0x00021aa0


	//   ....[80]....
        /*13c4*/ 	.word	0x00021ad0


	//   ....[81]....
        /*13c8*/ 	.word	0x00021b00


	//   ....[82]....
        /*13cc*/ 	.word	0x00021b30


	//   ....[83]....
        /*13d0*/ 	.word	0x00021b60


	//   ....[84]....
        /*13d4*/ 	.word	0x00021b90


	//   ....[85]....
        /*13d8*/ 	.word	0x00021bc0


	//   ....[86]....
        /*13dc*/ 	.word	0x00021bf0


	//   ....[87]....
        /*13e0*/ 	.word	0x00021c20


	//   ....[88]....
        /*13e4*/ 	.word	0x00021c50


	//   ....[89]....
        /*13e8*/ 	.word	0x00021c80


	//   ....[90]....
        /*13ec*/ 	.word	0x00021cb0


	//   ....[91]....
        /*13f0*/ 	.word	0x00021ce0


	//   ....[92]....
        /*13f4*/ 	.word	0x00021d10


	//   ....[93]....
        /*13f8*/ 	.word	0x00021d40


	//   ....[94]....
        /*13fc*/ 	.word	0x00021d70


	//   ....[95]....
        /*1400*/ 	.word	0x00021da0


	//   ....[96]....
        /*1404*/ 	.word	0x00021dd0


	//   ....[97]....
        /*1408*/ 	.word	0x00021e00


	//   ....[98]....
        /*140c*/ 	.word	0x00021e30


	//   ....[99]....
        /*1410*/ 	.word	0x00021e60


	//   ....[100]....
        /*1414*/ 	.word	0x00021e90


	//   ....[101]....
        /*1418*/ 	.word	0x00021ec0


	//   ....[102]....
        /*141c*/ 	.word	0x00021ef0


	//   ....[103]....
        /*1420*/ 	.word	0x00021f20


	//   ....[104]....
        /*1424*/ 	.word	0x00021f50


	//   ....[105]....
        /*1428*/ 	.word	0x00021f80


	//   ....[106]....
        /*142c*/ 	.word	0x00021fb0


	//   ....[107]....
        /*1430*/ 	.word	0x00021fe0


	//   ....[108]....
        /*1434*/ 	.word	0x00022010


	//   ....[109]....
        /*1438*/ 	.word	0x00022040


	//   ....[110]....
        /*143c*/ 	.word	0x00022070


	//   ....[111]....
        /*1440*/ 	.word	0x000220a0


	//   ....[112]....
        /*1444*/ 	.word	0x000220d0


	//   ....[113]....
        /*1448*/ 	.word	0x00022100


	//   ....[114]....
        /*144c*/ 	.word	0x00022130


	//   ....[115]....
        /*1450*/ 	.word	0x00022140


	//   ....[116]....
        /*1454*/ 	.word	0x00022150


	//   ....[117]....
        /*1458*/ 	.word	0x00022160


	//   ....[118]....
        /*145c*/ 	.word	0x00022170


	//   ....[119]....
        /*1460*/ 	.word	0x00022180


	//   ....[120]....
        /*1464*/ 	.word	0x00022190


	//   ....[121]....
        /*1468*/ 	.word	0x000221a0


	//   ....[122]....
        /*146c*/ 	.word	0x000221b0


	//   ....[123]....
        /*1470*/ 	.word	0x000221c0


	//   ....[124]....
        /*1474*/ 	.word	0x000221d0


	//   ....[125]....
        /*1478*/ 	.word	0x000221e0


	//   ....[126]....
        /*147c*/ 	.word	0x000221f0


	//   ....[127]....
        /*1480*/ 	.word	0x00022220


	//   ....[128]....
        /*1484*/ 	.word	0x00022250


	//   ....[129]....
        /*1488*/ 	.word	0x00022260


	//   ....[130]....
        /*148c*/ 	.word	0x00022290


	//   ....[131]....
        /*1490*/ 	.word	0x000222c0


	//   ....[132]....
        /*1494*/ 	.word	0x000222d0


	//   ....[133]....
        /*1498*/ 	.word	0x00022300


	//   ....[134]....
        /*149c*/ 	.word	0x00022330


	//   ....[135]....
        /*14a0*/ 	.word	0x00022360


	//   ....[136]....
        /*14a4*/ 	.word	0x00022390


	//   ....[137]....
        /*14a8*/ 	.word	0x000223c0


	//   ....[138]....
        /*14ac*/ 	.word	0x000223f0


	//   ....[139]....
        /*14b0*/ 	.word	0x00022420


	//   ....[140]....
        /*14b4*/ 	.word	0x00022e20


	//   ....[141]....
        /*14b8*/ 	.word	0x00022e40


	//   ....[142]....
        /*14bc*/ 	.word	0x00022e50


	//   ....[143]....
        /*14c0*/ 	.word	0x00022e60


	//   ....[144]....
        /*14c4*/ 	.word	0x00023700


	//   ....[145]....
        /*14c8*/ 	.word	0x00023710


	//   ....[146]....
        /*14cc*/ 	.word	0x000238e0


	//   ....[147]....
        /*14d0*/ 	.word	0x000238f0


	//   ....[148]....
        /*14d4*/ 	.word	0x00023a40


	//   ....[149]....
        /*14d8*/ 	.word	0x00023a50


	//   ....[150]....
        /*14dc*/ 	.word	0x00023ba0


	//   ....[151]....
        /*14e0*/ 	.word	0x00023bb0


	//   ....[152]....
        /*14e4*/ 	.word	0x00023fa0


	//   ....[153]....
        /*14e8*/ 	.word	0x00023fb0


	//   ....[154]....
        /*14ec*/ 	.word	0x00024c00


	//   ....[155]....
        /*14f0*/ 	.word	0x00024c10


	//   ....[156]....
        /*14f4*/ 	.word	0x00026390


	//   ....[157]....
        /*14f8*/ 	.word	0x000263a0


	//   ....[158]....
        /*14fc*/ 	.word	0x00026500


	//   ....[159]....
        /*1500*/ 	.word	0x00026510


	//   ....[160]....
        /*1504*/ 	.word	0x00026660


	//   ....[161]....
        /*1508*/ 	.word	0x00026670


	//   ....[162]....
        /*150c*/ 	.word	0x000267c0


	//   ....[163]....
        /*1510*/ 	.word	0x000267d0


	//   ....[164]....
        /*1514*/ 	.word	0x00026970


	//   ....[165]....
        /*1518*/ 	.word	0x00026b80


	//   ....[166]....
        /*151c*/ 	.word	0x00026bb0


	//   ....[167]....
        /*1520*/ 	.word	0x00026be0


	//   ....[168]....
        /*1524*/ 	.word	0x00026c10


	//   ....[169]....
        /*1528*/ 	.word	0x00026c40


	//   ....[170]....
        /*152c*/ 	.word	0x00026c70


	//   ....[171]....
        /*1530*/ 	.word	0x00026e00


	//   ....[172]....
        /*1534*/ 	.word	0x00026e30


	//   ....[173]....
        /*1538*/ 	.word	0x00026e60


	//   ....[174]....
        /*153c*/ 	.word	0x00026e90


	//   ....[175]....
        /*1540*/ 	.word	0x00026ec0


	//   ....[176]....
        /*1544*/ 	.word	0x00026ef0


	//   ....[177]....
        /*1548*/ 	.word	0x00026f80


	//   ....[178]....
        /*154c*/ 	.word	0x00026fb0


	//   ....[179]....
        /*1550*/ 	.word	0x00026fc0


	//   ....[180]....
        /*1554*/ 	.word	0x00027050


	//   ....[181]....
        /*1558*/ 	.word	0x00028130


	//   ....[182]....
        /*155c*/ 	.word	0x0002a7f0


	//   ....[183]....
        /*1560*/ 	.word	0x0002a800


	//   ....[184]....
        /*1564*/ 	.word	0x0002a980


	//   ....[185]....
        /*1568*/ 	.word	0x0002a990


	//   ....[186]....
        /*156c*/ 	.word	0x0002aa20


	//   ....[187]....
        /*1570*/ 	.word	0x0002aa30


	//   ....[188]....
        /*1574*/ 	.word	0x0002aa40


	//   ....[189]....
        /*1578*/ 	.word	0x0002aad0


	//   ....[190]....
        /*157c*/ 	.word	0x0002ab70


	//   ....[191]....
        /*1580*/ 	.word	0x0002ab80


	//   ....[192]....
        /*1584*/ 	.word	0x0002b020


	//   ....[193]....
        /*1588*/ 	.word	0x0002b040


	//   ....[194]....
        /*158c*/ 	.word	0x0002b070


	//   ....[195]....
        /*1590*/ 	.word	0x0002b1a0


	//   ....[196]....
        /*1594*/ 	.word	0x0002b1b0


	//   ....[197]....
        /*1598*/ 	.word	0x0002b240


	//   ....[198]....
        /*159c*/ 	.word	0x0002b250


	//   ....[199]....
        /*15a0*/ 	.word	0x0002b260


	//   ....[200]....
        /*15a4*/ 	.word	0x0002b270


	//   ....[201]....
        /*15a8*/ 	.word	0x0002b350


	//   ....[202]....
        /*15ac*/ 	.word	0x0002bb50


	//   ....[203]....
        /*15b0*/ 	.word	0x0002bb80


	//   ....[204]....
        /*15b4*/ 	.word	0x0002bba0


	//   ....[205]....
        /*15b8*/ 	.word	0x0002bc60


	//   ....[206]....
        /*15bc*/ 	.word	0x0002bc70


	//   ....[207]....
        /*15c0*/ 	.word	0x0002bd10


	//   ....[208]....
        /*15c4*/ 	.word	0x0002bd20


	//   ....[209]....
        /*15c8*/ 	.word	0x0002bd30


	//   ....[210]....
        /*15cc*/ 	.word	0x0002c7b0


	//   ....[211]....
        /*15d0*/ 	.word	0x0002c7c0


	//   ....[212]....
        /*15d4*/ 	.word	0x0002c7d0


	//   ....[213]....
        /*15d8*/ 	.word	0x0002c830


	//   ....[214]....
        /*15dc*/ 	.word	0x0002c870


	//   ....[215]....
        /*15e0*/ 	.word	0x0002c880


	//   ....[216]....
        /*15e4*/ 	.word	0x0002c8e0


	//   ....[217]....
        /*15e8*/ 	.word	0x0002c910


	//   ....[218]....
        /*15ec*/ 	.word	0x0002c950


	//   ....[219]....
        /*15f0*/ 	.word	0x0002c9b0


	//   ....[220]....
        /*15f4*/ 	.word	0x0002ce40


	//   ....[221]....
        /*15f8*/ 	.word	0x0002ce50


	//   ....[222]....
        /*15fc*/ 	.word	0x0002ce60


	//   ....[223]....
        /*1600*/ 	.word	0x0002ce70


	//   ....[224]....
        /*1604*/ 	.word	0x0002ced0


	//   ....[225]....
        /*1608*/ 	.word	0x0002cee0


	//   ....[226]....
        /*160c*/ 	.word	0x0002cf40


	//   ....[227]....
        /*1610*/ 	.word	0x0002cf70


	//   ....[228]....
        /*1614*/ 	.word	0x0002cfb0


	//   ....[229]....
        /*1618*/ 	.word	0x0002d010


	//   ....[230]....
        /*161c*/ 	.word	0x0002ee40


	//   ....[231]....
        /*1620*/ 	.word	0x0002ee70


	//   ....[232]....
        /*1624*/ 	.word	0x0002eee0


	//   ....[233]....
        /*1628*/ 	.word	0x0002ef10


	//   ....[234]....
        /*162c*/ 	.word	0x0002ef40


	//   ....[235]....
        /*1630*/ 	.word	0x0002ef70


	//   ....[236]....
        /*1634*/ 	.word	0x0002efa0


	//   ....[237]....
        /*1638*/ 	.word	0x0002efd0


	//   ....[238]....
        /*163c*/ 	.word	0x0002f170


	//   ....[239]....
        /*1640*/ 	.word	0x0002f1a0


	//   ....[240]....
        /*1644*/ 	.word	0x0002f1d0


	//   ....[241]....
        /*1648*/ 	.word	0x0002f200


	//   ....[242]....
        /*164c*/ 	.word	0x0002f230


	//   ....[243]....
        /*1650*/ 	.word	0x0002f260


	//   ....[244]....
        /*1654*/ 	.word	0x0002f320


	//   ....[245]....
        /*1658*/ 	.word	0x0002f340


	//   ....[246]....
        /*165c*/ 	.word	0x0002f350


	//   ....[247]....
        /*1660*/ 	.word	0x0002f3b0


	//   ....[248]....
        /*1664*/ 	.word	0x0002f9f0


	//   ....[249]....
        /*1668*/ 	.word	0x0002fd90


	//   ....[250]....
        /*166c*/ 	.word	0x0002fe20


	//   ....[251]....
        /*1670*/ 	.word	0x0002fec0


	//   ....[252]....
        /*1674*/ 	.word	0x0002ff50


	//   ....[253]....
        /*1678*/ 	.word	0x00030040


	//   ....[254]....
        /*167c*/ 	.word	0x000300d0


	//   ....[255]....
        /*1680*/ 	.word	0x00030170


	//   ....[0]....
        /*1684*/ 	.word	0x00030200


	//   ....[1]....
        /*1688*/ 	.word	0x000302f0


	//   ....[2]....
        /*168c*/ 	.word	0x00030380


	//   ....[3]....
        /*1690*/ 	.word	0x00030420


	//   ....[4]....
        /*1694*/ 	.word	0x000304b0


	//   ....[5]....
        /*1698*/ 	.word	0x00030590


	//   ....[6]....
        /*169c*/ 	.word	0x00030640


	//   ....[7]....
        /*16a0*/ 	.word	0x000306d0


	//   ....[8]....
        /*16a4*/ 	.word	0x00030720


	//   ....[9]....
        /*16a8*/ 	.word	0x00030770


	//   ....[10]....
        /*16ac*/ 	.word	0x00030860


	//   ....[11]....
        /*16b0*/ 	.word	0x000308f0


	//   ....[12]....
        /*16b4*/ 	.word	0x00030940


	//   ....[13]....
        /*16b8*/ 	.word	0x00030990


	//   ....[14]....
        /*16bc*/ 	.word	0x00030cd0


	//   ....[15]....
        /*16c0*/ 	.word	0x00030df0


	//   ....[16]....
        /*16c4*/ 	.word	0x00030f20


	//   ....[17]....
        /*16c8*/ 	.word	0x00031030


	//   ....[18]....
        /*16cc*/ 	.word	0x00031160


	//   ....[19]....
        /*16d0*/ 	.word	0x00031280


	//   ....[20]....
        /*16d4*/ 	.word	0x00031390


	//   ....[21]....
        /*16d8*/ 	.word	0x000313e0


	//   ....[22]....
        /*16dc*/ 	.word	0x00031460


	//   ....[23]....
        /*16e0*/ 	.word	0x000314d0


	//   ....[24]....
        /*16e4*/ 	.word	0x00031530


	//   ....[25]....
        /*16e8*/ 	.word	0x00031580


	//   ....[26]....
        /*16ec*/ 	.word	0x000315e0


	//   ....[27]....
        /*16f0*/ 	.word	0x00031650


	//   ....[28]....
        /*16f4*/ 	.word	0x000316b0


	//   ....[29]....
        /*16f8*/ 	.word	0x00031700


	//   ....[30]....
        /*16fc*/ 	.word	0x00031780


	//   ....[31]....
        /*1700*/ 	.word	0x000317f0


	//   ....[32]....
        /*1704*/ 	.word	0x00031850


	//   ....[33]....
        /*1708*/ 	.word	0x000318a0


	//   ....[34]....
        /*170c*/ 	.word	0x00031900


	//   ....[35]....
        /*1710*/ 	.word	0x00031990


	//   ....[36]....
        /*1714*/ 	.word	0x000319f0


	//   ....[37]....
        /*1718*/ 	.word	0x00031a40


	//   ....[38]....
        /*171c*/ 	.word	0x00031aa0


	//   ....[39]....
        /*1720*/ 	.word	0x00031b30


	//   ....[40]....
        /*1724*/ 	.word	0x00031b90


	//   ....[41]....
        /*1728*/ 	.word	0x00031be0


	//   ....[42]....
        /*172c*/ 	.word	0x00031c40


	//   ....[43]....
        /*1730*/ 	.word	0x00031cd0


	//   ....[44]....
        /*1734*/ 	.word	0x00031d30


	//   ....[45]....
        /*1738*/ 	.word	0x00031d80


	//   ....[46]....
        /*173c*/ 	.word	0x00031de0


	//   ....[47]....
        /*1740*/ 	.word	0x00031e70


	//   ....[48]....
        /*1744*/ 	.word	0x00031ed0


	//   ....[49]....
        /*1748*/ 	.word	0x00031f20


	//   ....[50]....
        /*174c*/ 	.word	0x00031f80


	//   ....[51]....
        /*1750*/ 	.word	0x00032010


	//   ....[52]....
        /*1754*/ 	.word	0x00032070


	//   ....[53]....
        /*1758*/ 	.word	0x000320c0


	//   ....[54]....
        /*175c*/ 	.word	0x00032120


	//   ....[55]....
        /*1760*/ 	.word	0x000321b0


	//   ....[56]....
        /*1764*/ 	.word	0x00032210


	//   ....[57]....
        /*1768*/ 	.word	0x00032260


	//   ....[58]....
        /*176c*/ 	.word	0x000322c0


	//   ....[59]....
        /*1770*/ 	.word	0x00032350


	//   ....[60]....
        /*1774*/ 	.word	0x000323b0


	//   ....[61]....
        /*1778*/ 	.word	0x00032400


	//   ....[62]....
        /*177c*/ 	.word	0x00032460


	//   ....[63]....
        /*1780*/ 	.word	0x000324f0


	//   ....[64]....
        /*1784*/ 	.word	0x00032550


	//   ....[65]....
        /*1788*/ 	.word	0x000325a0


	//   ....[66]....
        /*178c*/ 	.word	0x00032600


	//   ....[67]....
        /*1790*/ 	.word	0x00032690


	//   ....[68]....
        /*1794*/ 	.word	0x000326f0


	//   ....[69]....
        /*1798*/ 	.word	0x00032740


	//   ....[70]....
        /*179c*/ 	.word	0x000327a0


	//   ....[71]....
        /*17a0*/ 	.word	0x00032830


	//   ....[72]....
        /*17a4*/ 	.word	0x00032890


	//   ....[73]....
        /*17a8*/ 	.word	0x000328e0


	//   ....[74]....
        /*17ac*/ 	.word	0x00032940


	//   ....[75]....
        /*17b0*/ 	.word	0x000329d0


	//   ....[76]....
        /*17b4*/ 	.word	0x00032a30


	//   ....[77]....
        /*17b8*/ 	.word	0x00032a80


	//   ....[78]....
        /*17bc*/ 	.word	0x00032ae0


	//   ....[79]....
        /*17c0*/ 	.word	0x00032b70


	//   ....[80]....
        /*17c4*/ 	.word	0x00032bd0


	//   ....[81]....
        /*17c8*/ 	.word	0x00032c20


	//   ....[82]....
        /*17cc*/ 	.word	0x00032ca0


	//   ....[83]....
        /*17d0*/ 	.word	0x00032cf0


	//   ....[84]....
        /*17d4*/ 	.word	0x00032d50


	//   ....[85]....
        /*17d8*/ 	.word	0x00032da0


	//   ....[86]....
        /*17dc*/ 	.word	0x00032e00


	//   ....[87]....
        /*17e0*/ 	.word	0x00032e70


	//   ....[88]....
        /*17e4*/ 	.word	0x00032ed0


	//   ....[89]....
        /*17e8*/ 	.word	0x00032f20


	//   ....[90]....
        /*17ec*/ 	.word	0x00032fa0


	//   ....[91]....
        /*17f0*/ 	.word	0x00033010


	//   ....[92]....
        /*17f4*/ 	.word	0x00033070


	//   ....[93]....
        /*17f8*/ 	.word	0x000330c0


	//   ....[94]....
        /*17fc*/ 	.word	0x00033140


	//   ....[95]....
        /*1800*/ 	.word	0x000331b0


	//   ....[96]....
        /*1804*/ 	.word	0x00033210


	//   ....[97]....
        /*1808*/ 	.word	0x00033260


	//   ....[98]....
        /*180c*/ 	.word	0x000332e0


	//   ....[99]....
        /*1810*/ 	.word	0x00033350


	//   ....[100]....
        /*1814*/ 	.word	0x000333b0


	//   ....[101]....
        /*1818*/ 	.word	0x00033400


	//   ....[102]....
        /*181c*/ 	.word	0x00033480


	//   ....[103]....
        /*1820*/ 	.word	0x000334f0


	//   ....[104]....
        /*1824*/ 	.word	0x00033550


	//   ....[105]....
        /*1828*/ 	.word	0x000335a0


	//   ....[106]....
        /*182c*/ 	.word	0x00033670


	//   ....[107]....
        /*1830*/ 	.word	0x000336f0


	//   ....[108]....
        /*1834*/ 	.word	0x00033790


	//   ....[109]....
        /*1838*/ 	.word	0x000337e0


	//   ....[110]....
        /*183c*/ 	.word	0x00033870


	//   ....[111]....
        /*1840*/ 	.word	0x000338c0


	//   ....[112]....
        /*1844*/ 	.word	0x00033950


	//   ....[113]....
        /*1848*/ 	.word	0x000339e0


	//   ....[114]....
        /*184c*/ 	.word	0x00033a70


	//   ....[115]....
        /*1850*/ 	.word	0x00033b00


	//   ....[116]....
        /*1854*/ 	.word	0x00033b90


	//   ....[117]....
        /*1858*/ 	.word	0x00033c20


	//   ....[118]....
        /*185c*/ 	.word	0x00033ca0


	//   ....[119]....
        /*1860*/ 	.word	0x00033cf0


	//   ....[120]....
        /*1864*/ 	.word	0x00033d90


	//   ....[121]....
        /*1868*/ 	.word	0x00033e20


	//   ....[122]....
        /*186c*/ 	.word	0x00033ea0


	//   ....[123]....
        /*1870*/ 	.word	0x00033ef0


	//   ....[124]....
        /*1874*/ 	.word	0x00033f80


	//   ....[125]....
        /*1878*/ 	.word	0x00034010


	//   ....[126]....
        /*187c*/ 	.word	0x000340a0


	//   ....[127]....
        /*1880*/ 	.word	0x00034130


	//   ....[128]....
        /*1884*/ 	.word	0x000341c0


	//   ....[129]....
        /*1888*/ 	.word	0x00034250


	//   ....[130]....
        /*188c*/ 	.word	0x00034310


	//   ....[131]....
        /*1890*/ 	.word	0x000345e0


	//   ....[132]....
        /*1894*/ 	.word	0x000346e0


	//   ....[133]....
        /*1898*/ 	.word	0x00034780


	//   ....[134]....
        /*189c*/ 	.word	0x00034940


	//   ....[135]....
        /*18a0*/ 	.word	0x000349e0


	//   ....[136]....
        /*18a4*/ 	.word	0x00034af0


	//   ....[137]....
        /*18a8*/ 	.word	0x00034bb0


	//   ....[138]....
        /*18ac*/ 	.word	0x00034cc0


	//   ....[139]....
        /*18b0*/ 	.word	0x00034d80


	//   ....[140]....
        /*18b4*/ 	.word	0x00034e30


	//   ....[141]....
        /*18b8*/ 	.word	0x00034f00


	//   ....[142]....
        /*18bc*/ 	.word	0x00035070


	//   ....[143]....
        /*18c0*/ 	.word	0x00035110


	//   ....[144]....
        /*18c4*/ 	.word	0x000352d0


	//   ....[145]....
        /*18c8*/ 	.word	0x00035320


	//   ....[146]....
        /*18cc*/ 	.word	0x00035420


	//   ....[147]....
        /*18d0*/ 	.word	0x000354d0


	//   ....[148]....
        /*18d4*/ 	.word	0x00035530


	//   ....[149]....
        /*18d8*/ 	.word	0x000355d0


	//   ....[150]....
        /*18dc*/ 	.word	0x00035690


	//   ....[151]....
        /*18e0*/ 	.word	0x00035760


	//   ....[152]....
        /*18e4*/ 	.word	0x00035810


	//   ....[153]....
        /*18e8*/ 	.word	0x00035880


	//   ....[154]....
        /*18ec*/ 	.word	0x000358e0


	//   ....[155]....
        /*18f0*/ 	.word	0x00035a00


	//   ....[156]....
        /*18f4*/ 	.word	0x00035a60


	//   ....[157]....
        /*18f8*/ 	.word	0x00035b70


	//   ....[158]....
        /*18fc*/ 	.word	0x00035bd0


	//   ....[159]....
        /*1900*/ 	.word	0x00035cd0


	//   ....[160]....
        /*1904*/ 	.word	0x00035e00


	//   ....[161]....
        /*1908*/ 	.word	0x00035e90


	//   ....[162]....
        /*190c*/ 	.word	0x00035ef0


	//   ....[163]....
        /*1910*/ 	.word	0x00035fe0


	//   ....[164]....
        /*1914*/ 	.word	0x00036060


	//   ....[165]....
        /*1918*/ 	.word	0x00036130


	//   ....[166]....
        /*191c*/ 	.word	0x000361a0


	//   ....[167]....
        /*1920*/ 	.word	0x00036230


	//   ....[168]....
        /*1924*/ 	.word	0x00036300


	//   ....[169]....
        /*1928*/ 	.word	0x00036350


	//   ....[170]....
        /*192c*/ 	.word	0x000364e0


	//   ....[171]....
        /*1930*/ 	.word	0x00036570


	//   ....[172]....
        /*1934*/ 	.word	0x000365d0


	//   ....[173]....
        /*1938*/ 	.word	0x000366a0


	//   ....[174]....
        /*193c*/ 	.word	0x00036700


	//   ....[175]....
        /*1940*/ 	.word	0x000367d0


	//   ....[176]....
        /*1944*/ 	.word	0x00036830


	//   ....[177]....
        /*1948*/ 	.word	0x00036900


	//   ....[178]....
        /*194c*/ 	.word	0x00036960


	//   ....[179]....
        /*1950*/ 	.word	0x00036a30


	//   ....[180]....
        /*1954*/ 	.word	0x00036c10


	//   ....[181]....
        /*1958*/ 	.word	0x00036cb0


	//   ....[182]....
        /*195c*/ 	.word	0x00036e30


	//   ....[183]....
        /*1960*/ 	.word	0x00036ea0


	//   ....[184]....
        /*1964*/ 	.word	0x00036f10


	//   ....[185]....
        /*1968*/ 	.word	0x00036f80


	//   ....[186]....
        /*196c*/ 	.word	0x00036ff0


	//   ....[187]....
        /*1970*/ 	.word	0x00037070


	//   ....[188]....
        /*1974*/ 	.word	0x000370f0


	//   ....[189]....
        /*1978*/ 	.word	0x00037180


	//   ....[190]....
        /*197c*/ 	.word	0x000371f0


	//   ....[191]....
        /*1980*/ 	.word	0x00037260


	//   ....[192]....
        /*1984*/ 	.word	0x000372d0


	//   ....[193]....
        /*1988*/ 	.word	0x00037350


	//   ....[194]....
        /*198c*/ 	.word	0x000373c0


	//   ....[195]....
        /*1990*/ 	.word	0x00037460


	//   ....[196]....
        /*1994*/ 	.word	0x000374b0


	//   ....[197]....
        /*1998*/ 	.word	0x00037540


	//   ....[198]....
        /*199c*/ 	.word	0x00037670


	//----- nvinfo : EIATTR_REG_RECONFIG
	.align		4
.L_662:
        /*19a0*/ 	.byte	0x01, 0x54
	.zero		2


	//----- nvinfo : EIATTR_SYSCALL_OFFSETS
	.align		4
        /*19a4*/ 	.byte	0x04, 0x46
        /*19a6*/ 	.short	(.L_664 - .L_663)


	//   ....[0]....
.L_663:
        /*19a8*/ 	.word	0x00002440


	//   ....[1]....
        /*19ac*/ 	.word	0x00002590


	//   ....[2]....
        /*19b0*/ 	.word	0x00011f70


	//   ....[3]....
        /*19b4*/ 	.word	0x000122a0


	//   ....[4]....
        /*19b8*/ 	.word	0x000299f0


	//   ....[5]....
        /*19bc*/ 	.word	0x00029b80


	//   ....[6]....
        /*19c0*/ 	.word	0x00029cd0


	//   ....[7]....
        /*19c4*/ 	.word	0x00029e10


	//   ....[8]....
        /*19c8*/ 	.word	0x0002b7a0


	//----- nvinfo : EIATTR_MBARRIER_INSTR_OFFSETS
	.align		4
.L_664:
        /*19cc*/ 	.byte	0x04, 0x39
        /*19ce*/ 	.short	(.L_666 - .L_665)


	//   ....[0]....
.L_665:
        /*19d0*/ 	.word	0x00000270
        /*19d4*/ 	.word	0x000000ff
        /*19d8*/ 	.word	0x00033400
        /*19dc*/ 	.short	0x0100
        /*19de*/ 	.byte	0x08
	.zero		1


	//   ....[1]....
        /*19e0*/ 	.word	0x00000280
        /*19e4*/ 	.word	0x000000ff
        /*19e8*/ 	.word	0x00033420
        /*19ec*/ 	.short	0x0100
        /*19ee*/ 	.byte	0x08
	.zero		1


	//   ....[2]....
        /*19f0*/ 	.word	0x00000370
        /*19f4*/ 	.word	0x000000ff
        /*19f8*/ 	.word	0x00033430
        /*19fc*/ 	.short	0x0100
        /*19fe*/ 	.byte	0x08
	.zero		1


	//   ....[3]....
        /*1a00*/ 	.word	0x00000380
        /*1a04*/ 	.word	0x000000ff
        /*1a08*/ 	.word	0x00033440
        /*1a0c*/ 	.short	0x0100
        /*1a0e*/ 	.byte	0x08
	.zero		1


	//   ....[4]....
        /*1a10*/ 	.word	0x00000390
        /*1a14*/ 	.word	0x000000ff
        /*1a18*/ 	.word	0x00033438
        /*1a1c*/ 	.short	0x0100
        /*1a1e*/ 	.byte	0x08
	.zero		1


	//   ....[5]....
        /*1a20*/ 	.word	0x000003a0
        /*1a24*/ 	.word	0x000000ff
        /*1a28*/ 	.word	0x00033448
        /*1a2c*/ 	.short	0x0100
        /*1a2e*/ 	.byte	0x08
	.zero		1


	//   ....[6]....
        /*1a30*/ 	.word	0x000004d0
        /*1a34*/ 	.word	0x000000ff
        /*1a38*/ 	.word	0x00033450
        /*1a3c*/ 	.short	0x0100
        /*1a3e*/ 	.byte	0x08
	.zero		1


	//   ....[7]....
        /*1a40*/ 	.word	0x000004e0
        /*1a44*/ 	.word	0x000000ff
        /*1a48*/ 	.word	0x00033460
        /*1a4c*/ 	.short	0x0100
        /*1a4e*/ 	.byte	0x08
	.zero		1


	//   ....[8]....
        /*1a50*/ 	.word	0x000004f0
        /*1a54*/ 	.word	0x000000ff
        /*1a58*/ 	.word	0x00033458
        /*1a5c*/ 	.short	0x0100
        /*1a5e*/ 	.byte	0x08
	.zero		1


	//   ....[9]....
        /*1a60*/ 	.word	0x00000500
        /*1a64*/ 	.word	0x000000ff
        /*1a68*/ 	.word	0x00033468
        /*1a6c*/ 	.short	0x0100
        /*1a6e*/ 	.byte	0x08
	.zero		1


	//   ....[10]....
        /*1a70*/ 	.word	0x000005f0
        /*1a74*/ 	.word	0x000000ff
        /*1a78*/ 	.word	0x00033470
        /*1a7c*/ 	.short	0x0100
        /*1a7e*/ 	.byte	0x06
	.zero		1


	//   ....[11]....
        /*1a80*/ 	.word	0x00000600
        /*1a84*/ 	.word	0x000000ff
        /*1a88*/ 	.word	0x00033480
        /*1a8c*/ 	.short	0x0100
        /*1a8e*/ 	.byte	0x06
	.zero		1


	//   ....[12]....
        /*1a90*/ 	.word	0x00000610
        /*1a94*/ 	.word	0x000000ff
        /*1a98*/ 	.word	0x00033478
        /*1a9c*/ 	.short	0x0100
        /*1a9e*/ 	.byte	0x06
	.zero		1


	//   ....[13]....
        /*1aa0*/ 	.word	0x00000620
        /*1aa4*/ 	.word	0x000000ff
        /*1aa8*/ 	.word	0x00033488
        /*1aac*/ 	.short	0x0100
        /*1aae*/ 	.byte	0x06
	.zero		1


	//   ....[14]....
        /*1ab0*/ 	.word	0x00000750
        /*1ab4*/ 	.word	0x000000ff
        /*1ab8*/ 	.word	0x00033490
        /*1abc*/ 	.short	0x0100
        /*1abe*/ 	.byte	0x08
	.zero		1


	//   ....[15]....
        /*1ac0*/ 	.word	0x00000760
        /*1ac4*/ 	.word	0x000000ff
        /*1ac8*/ 	.word	0x000334a0
        /*1acc*/ 	.short	0x0100
        /*1ace*/ 	.byte	0x08
	.zero		1


	//   ....[16]....
        /*1ad0*/ 	.word	0x00000770
        /*1ad4*/ 	.word	0x000000ff
        /*1ad8*/ 	.word	0x00033498
        /*1adc*/ 	.short	0x0100
        /*1ade*/ 	.byte	0x08
	.zero		1


	//   ....[17]....
        /*1ae0*/ 	.word	0x00000780
        /*1ae4*/ 	.word	0x000000ff
        /*1ae8*/ 	.word	0x000334a8
        /*1aec*/ 	.short	0x0100
        /*1aee*/ 	.byte	0x08
	.zero		1


	//   ....[18]....
        /*1af0*/ 	.word	0x000008c0
        /*1af4*/ 	.word	0x000000ff
        /*1af8*/ 	.word	0x000334b0
        /*1afc*/ 	.short	0x0100
        /*1afe*/ 	.byte	0x08
	.zero		1


	//   ....[19]....
        /*1b00*/ 	.word	0x000008d0
        /*1b04*/ 	.word	0x000000ff
        /*1b08*/ 	.word	0x000334c0
        /*1b0c*/ 	.short	0x0100
        /*1b0e*/ 	.byte	0x08
	.zero		1


	//   ....[20]....
        /*1b10*/ 	.word	0x000008e0
        /*1b14*/ 	.word	0x000000ff
        /*1b18*/ 	.word	0x000334b8
        /*1b1c*/ 	.short	0x0100
        /*1b1e*/ 	.byte	0x08
	.zero		1


	//   ....[21]....
        /*1b20*/ 	.word	0x000008f0
        /*1b24*/ 	.word	0x000000ff
        /*1b28*/ 	.word	0x000334c8
        /*1b2c*/ 	.short	0x0100
        /*1b2e*/ 	.byte	0x08
	.zero		1


	//   ....[22]....
        /*1b30*/ 	.word	0x00003e70
        /*1b34*/ 	.word	0x0000005d
        /*1b38*/ 	.word	0x00033490
        /*1b3c*/ 	.short	0x010a
        /*1b3e*/ 	.byte	0x3f
	.zero		1


	//   ....[23]....
        /*1b40*/ 	.word	0x0000a300
        /*1b44*/ 	.word	0x0000005d
        /*1b48*/ 	.word	0x00033490
        /*1b4c*/ 	.short	0x010a
        /*1b4e*/ 	.byte	0x3f
	.zero		1


	//   ....[24]....
        /*1b50*/ 	.word	0x000104d0
        /*1b54*/ 	.word	0x0000005d
        /*1b58*/ 	.word	0x00033490
        /*1b5c*/ 	.short	0x010a
        /*1b5e*/ 	.byte	0x3f
	.zero		1


	//   ....[25]....
        /*1b60*/ 	.word	0x00010c90
        /*1b64*/ 	.word	0x0000000b
        /*1b68*/ 	.word	0x00000000
        /*1b6c*/ 	.short	0x0101
        /*1b6e*/ 	.byte	0x3f
	.zero		1


	//   ....[26]....
        /*1b70*/ 	.word	0x00010cd0
        /*1b74*/ 	.word	0x0000005d
        /*1b78*/ 	.word	0x000334b0
        /*1b7c*/ 	.short	0x010a
        /*1b7e*/ 	.byte	0x3f
	.zero		1


	//   ....[27]....
        /*1b80*/ 	.word	0x00011430
        /*1b84*/ 	.word	0x0000005d
        /*1b88*/ 	.word	0x00000000
        /*1b8c*/ 	.short	0x0101
        /*1b8e*/ 	.byte	0x3f
	.zero		1


	//   ....[28]....
        /*1b90*/ 	.word	0x00012000
        /*1b94*/ 	.word	0x00000012
        /*1b98*/ 	.word	0x00033400
        /*1b9c*/ 	.short	0x010a
        /*1b9e*/ 	.byte	0x3f
	.zero		1


	//   ....[29]....
        /*1ba0*/ 	.word	0x00012050
        /*1ba4*/ 	.word	0x00000012
        /*1ba8*/ 	.word	0x00033400
        /*1bac*/ 	.short	0x010a
        /*1bae*/ 	.byte	0x3f
	.zero		1


	//   ....[30]....
        /*1bb0*/ 	.word	0x00012980
        /*1bb4*/ 	.word	0x00000012
        /*1bb8*/ 	.word	0x00033400
        /*1bbc*/ 	.short	0x010a
        /*1bbe*/ 	.byte	0x3f
	.zero		1


	//   ....[31]....
        /*1bc0*/ 	.word	0x00015db0
        /*1bc4*/ 	.word	0x00000012
        /*1bc8*/ 	.word	0x00033400
        /*1bcc*/ 	.short	0x010a
        /*1bce*/ 	.byte	0x3f
	.zero		1


	//   ....[32]....
        /*1bd0*/ 	.word	0x00018f30
        /*1bd4*/ 	.word	0x00000000
        /*1bd8*/ 	.word	0x00033430
        /*1bdc*/ 	.short	0x010a
        /*1bde*/ 	.byte	0x3f
	.zero		1


	//   ....[33]....
        /*1be0*/ 	.word	0x00018f80
        /*1be4*/ 	.word	0x00000000
        /*1be8*/ 	.word	0x00033430
        /*1bec*/ 	.short	0x010a
        /*1bee*/ 	.byte	0x3f
	.zero		1


	//   ....[34]....
        /*1bf0*/ 	.word	0x0001b440
        /*1bf4*/ 	.word	0x00000000
        /*1bf8*/ 	.word	0x00000000
        /*1bfc*/ 	.short	0x0101
        /*1bfe*/ 	.byte	0x3f
	.zero		1


	//   ....[35]....
        /*1c00*/ 	.word	0x0001cb00
        /*1c04*/ 	.word	0x00000005
        /*1c08*/ 	.word	0x00033430
        /*1c0c*/ 	.short	0x010a
        /*1c0e*/ 	.byte	0x3f
	.zero		1


	//   ....[36]....
        /*1c10*/ 	.word	0x0001cb50
        /*1c14*/ 	.word	0x00000005
        /*1c18*/ 	.word	0x00033430
        /*1c1c*/ 	.short	0x010a
        /*1c1e*/ 	.byte	0x3f
	.zero		1


	//   ....[37]....
        /*1c20*/ 	.word	0x0001dc60
        /*1c24*/ 	.word	0x00000004
        /*1c28*/ 	.word	0x00033450
        /*1c2c*/ 	.short	0x010a
        /*1c2e*/ 	.byte	0x3f
	.zero		1


	//   ....[38]....
        /*1c30*/ 	.word	0x0001dca0
        /*1c34*/ 	.word	0x00000004
        /*1c38*/ 	.word	0x00033450
        /*1c3c*/ 	.short	0x010a
        /*1c3e*/ 	.byte	0x3f
	.zero		1


	//   ....[39]....
        /*1c40*/ 	.word	0x0001dff0
        /*1c44*/ 	.word	0x00000003
        /*1c48*/ 	.word	0x00000000
        /*1c4c*/ 	.short	0x0101
        /*1c4e*/ 	.byte	0x3f
	.zero		1


	//   ....[40]....
        /*1c50*/ 	.word	0x0001f830
        /*1c54*/ 	.word	0x00000000
        /*1c58*/ 	.word	0x00000000
        /*1c5c*/ 	.short	0x0101
        /*1c5e*/ 	.byte	0x3f
	.zero		1


	//   ....[41]....
        /*1c60*/ 	.word	0x00020030
        /*1c64*/ 	.word	0x00000003
        /*1c68*/ 	.word	0x00033450
        /*1c6c*/ 	.short	0x010a
        /*1c6e*/ 	.byte	0x3f
	.zero		1


	//   ....[42]....
        /*1c70*/ 	.word	0x000200b0
        /*1c74*/ 	.word	0x00000003
        /*1c78*/ 	.word	0x00033450
        /*1c7c*/ 	.short	0x010a
        /*1c7e*/ 	.byte	0x3f
	.zero		1


	//   ....[43]....
        /*1c80*/ 	.word	0x00020980
        /*1c84*/ 	.word	0x00000003
        /*1c88*/ 	.word	0x00000000
        /*1c8c*/ 	.short	0x0101
        /*1c8e*/ 	.byte	0x3f
	.zero		1


	//   ....[44]....
        /*1c90*/ 	.word	0x00023640
        /*1c94*/ 	.word	0x00000000
        /*1c98*/ 	.word	0x00000000
        /*1c9c*/ 	.short	0x0101
        /*1c9e*/ 	.byte	0x3f
	.zero		1


	//   ....[45]....
        /*1ca0*/ 	.word	0x00023f20
        /*1ca4*/ 	.word	0x00000024
        /*1ca8*/ 	.word	0x00000000
        /*1cac*/ 	.short	0x0101
        /*1cae*/ 	.byte	0x3f
	.zero		1


	//   ....[46]....
        /*1cb0*/ 	.word	0x00028210
        /*1cb4*/ 	.word	0x00000011
        /*1cb8*/ 	.word	0x00033420
        /*1cbc*/ 	.short	0x010a
        /*1cbe*/ 	.byte	0x3f
	.zero		1


	//   ....[47]....
        /*1cc0*/ 	.word	0x000282d0
        /*1cc4*/ 	.word	0x0000000b
        /*1cc8*/ 	.word	0x000334a0
        /*1ccc*/ 	.short	0x010a
        /*1cce*/ 	.byte	0x3f
	.zero		1


	//   ....[48]....
        /*1cd0*/ 	.word	0x00028700
        /*1cd4*/ 	.word	0x0000000b
        /*1cd8*/ 	.word	0x000334c0
        /*1cdc*/ 	.short	0x010a
        /*1cde*/ 	.byte	0x3f
	.zero		1


	//   ....[49]....
        /*1ce0*/ 	.word	0x00028c60
        /*1ce4*/ 	.word	0x0000000a
        /*1ce8*/ 	.word	0x000334a0
        /*1cec*/ 	.short	0x010a
        /*1cee*/ 	.byte	0x3f
	.zero		1


	//   ....[50]....
        /*1cf0*/ 	.word	0x00029080
        /*1cf4*/ 	.word	0x0000000a
        /*1cf8*/ 	.word	0x000334c0
        /*1cfc*/ 	.short	0x010a
        /*1cfe*/ 	.byte	0x3f
	.zero		1


	//   ....[51]....
        /*1d00*/ 	.word	0x0002a490
        /*1d04*/ 	.word	0x00000004
        /*1d08*/ 	.word	0x00033480
        /*1d0c*/ 	.short	0x010a
        /*1d0e*/ 	.byte	0x3f
	.zero		1


	//   ....[52]....
        /*1d10*/ 	.word	0x0002acb0
        /*1d14*/ 	.word	0x00000004
        /*1d18*/ 	.word	0x00033470
        /*1d1c*/ 	.short	0x0107
        /*1d1e*/ 	.byte	0x3f
	.zero		1


	//   ....[53]....
        /*1d20*/ 	.word	0x0002ad70
        /*1d24*/ 	.word	0x00000004
        /*1d28*/ 	.word	0x00033470
        /*1d2c*/ 	.short	0x0101
        /*1d2e*/ 	.byte	0x3f
	.zero		1


	//   ....[54]....
        /*1d30*/ 	.word	0x0002adc0
        /*1d34*/ 	.word	0x00000004
        /*1d38*/ 	.word	0x00033440
        /*1d3c*/ 	.short	0x010a
        /*1d3e*/ 	.byte	0x3f
	.zero		1


	//   ....[55]....
        /*1d40*/ 	.word	0x0002b4b0
        /*1d44*/ 	.word	0x00000004
        /*1d48*/ 	.word	0x00033430
        /*1d4c*/ 	.short	0x0107
        /*1d4e*/ 	.byte	0x3f
	.zero		1


	//   ....[56]....
        /*1d50*/ 	.word	0x0002b590
        /*1d54*/ 	.word	0x00000004
        /*1d58*/ 	.word	0x00033430
        /*1d5c*/ 	.short	0x0101
        /*1d5e*/ 	.byte	0x3f
	.zero		1


	//   ....[57]....
        /*1d60*/ 	.word	0x0002be90
        /*1d64*/ 	.word	0x00000011
        /*1d68*/ 	.word	0x00033400
        /*1d6c*/ 	.short	0x0107
        /*1d6e*/ 	.byte	0x3f
	.zero		1


	//   ....[58]....
        /*1d70*/ 	.word	0x0002bf90
        /*1d74*/ 	.word	0x00000011
        /*1d78*/ 	.word	0x00033400
        /*1d7c*/ 	.short	0x0101
        /*1d7e*/ 	.byte	0x3f
	.zero		1


	//   ....[59]....
        /*1d80*/ 	.word	0x0002bfc0
        /*1d84*/ 	.word	0x00000011
        /*1d88*/ 	.word	0x00033420
        /*1d8c*/ 	.short	0x010a
        /*1d8e*/ 	.byte	0x3f
	.zero		1


	//   ....[60]....
        /*1d90*/ 	.word	0x0002c4a0
        /*1d94*/ 	.word	0x00000004
        /*1d98*/ 	.word	0x00033480
        /*1d9c*/ 	.short	0x010a
        /*1d9e*/ 	.byte	0x3f
	.zero		1


	//   ....[61]....
        /*1da0*/ 	.word	0x0002ca80
        /*1da4*/ 	.word	0x00000004
        /*1da8*/ 	.word	0x00033470
        /*1dac*/ 	.short	0x0107
        /*1dae*/ 	.byte	0x3f
	.zero		1


	//   ....[62]....
        /*1db0*/ 	.word	0x0002cb40
        /*1db4*/ 	.word	0x00000004
        /*1db8*/ 	.word	0x00033470
        /*1dbc*/ 	.short	0x0101
        /*1dbe*/ 	.byte	0x3f
	.zero		1


	//   ....[63]....
        /*1dc0*/ 	.word	0x0002cb70
        /*1dc4*/ 	.word	0x00000004
        /*1dc8*/ 	.word	0x00033440
        /*1dcc*/ 	.short	0x010a
        /*1dce*/ 	.byte	0x3f
	.zero		1


	//   ....[64]....
        /*1dd0*/ 	.word	0x0002d0b0
        /*1dd4*/ 	.word	0x00000004
        /*1dd8*/ 	.word	0x00033430
        /*1ddc*/ 	.short	0x0107
        /*1dde*/ 	.byte	0x3f
	.zero		1


	//   ....[65]....
        /*1de0*/ 	.word	0x0002d180
        /*1de4*/ 	.word	0x00000004
        /*1de8*/ 	.word	0x00033430
        /*1dec*/ 	.short	0x0101
        /*1dee*/ 	.byte	0x3f
	.zero		1


	//   ....[66]....
        /*1df0*/ 	.word	0x0002d200
        /*1df4*/ 	.word	0x00000002
        /*1df8*/ 	.word	0x00033470
        /*1dfc*/ 	.short	0x010a
        /*1dfe*/ 	.byte	0x3f
	.zero		1


	//   ....[67]....
        /*1e00*/ 	.word	0x0002d290
        /*1e04*/ 	.word	0x00000002
        /*1e08*/ 	.word	0x00033460
        /*1e0c*/ 	.short	0x010a
        /*1e0e*/ 	.byte	0x3f
	.zero		1


	//   ....[68]....
        /*1e10*/ 	.word	0x0002dda0
        /*1e14*/ 	.word	0x00000002
        /*1e18*/ 	.word	0x00033450
        /*1e1c*/ 	.short	0x0101
        /*1e1e*/ 	.byte	0x3f
	.zero		1


	//   ....[69]....
        /*1e20*/ 	.word	0x0002de30
        /*1e24*/ 	.word	0x00000002
        /*1e28*/ 	.word	0x00000000
        /*1e2c*/ 	.short	0x0101
        /*1e2e*/ 	.byte	0x3f
	.zero		1


	//   ....[70]....
        /*1e30*/ 	.word	0x0002dff0
        /*1e34*/ 	.word	0x00000000
        /*1e38*/ 	.word	0x00033470
        /*1e3c*/ 	.short	0x010a
        /*1e3e*/ 	.byte	0x3f
	.zero		1


	//   ....[71]....
        /*1e40*/ 	.word	0x0002e070
        /*1e44*/ 	.word	0x00000000
        /*1e48*/ 	.word	0x00033460
        /*1e4c*/ 	.short	0x010a
        /*1e4e*/ 	.byte	0x3f
	.zero		1


	//   ....[72]....
        /*1e50*/ 	.word	0x0002eb90
        /*1e54*/ 	.word	0x00000000
        /*1e58*/ 	.word	0x00033450
        /*1e5c*/ 	.short	0x0101
        /*1e5e*/ 	.byte	0x3f
	.zero		1


	//   ....[73]....
        /*1e60*/ 	.word	0x0002ec30
        /*1e64*/ 	.word	0x00000000
        /*1e68*/ 	.word	0x00000000
        /*1e6c*/ 	.short	0x0101
        /*1e6e*/ 	.byte	0x3f
	.zero		1


	//   ....[74]....
        /*1e70*/ 	.word	0x0002f970
        /*1e74*/ 	.word	0x00000005
        /*1e78*/ 	.word	0x00033420
        /*1e7c*/ 	.short	0x010a
        /*1e7e*/ 	.byte	0x3f
	.zero		1


	//   ....[75]....
        /*1e80*/ 	.word	0x0002fae0
        /*1e84*/ 	.word	0x00000003
        /*1e88*/ 	.word	0x00033440
        /*1e8c*/ 	.short	0x010a
        /*1e8e*/ 	.byte	0x3f
	.zero		1


	//   ....[76]....
        /*1e90*/ 	.word	0x0002fb80
        /*1e94*/ 	.word	0x00000005
        /*1e98*/ 	.word	0x00033440
        /*1e9c*/ 	.short	0x010a
        /*1e9e*/ 	.byte	0x3f
	.zero		1


	//   ....[77]....
        /*1ea0*/ 	.word	0x0002fbc0
        /*1ea4*/ 	.word	0x00000003
        /*1ea8*/ 	.word	0x00033460
        /*1eac*/ 	.short	0x010a
        /*1eae*/ 	.byte	0x3f
	.zero		1


	//   ....[78]....
        /*1eb0*/ 	.word	0x0002fc00
        /*1eb4*/ 	.word	0x00000005
        /*1eb8*/ 	.word	0x00033460
        /*1ebc*/ 	.short	0x010a
        /*1ebe*/ 	.byte	0x3f
	.zero		1


	//   ....[79]....
        /*1ec0*/ 	.word	0x0002fc40
        /*1ec4*/ 	.word	0x00000003
        /*1ec8*/ 	.word	0x00033480
        /*1ecc*/ 	.short	0x010a
        /*1ece*/ 	.byte	0x3f
	.zero		1


	//   ....[80]....
        /*1ed0*/ 	.word	0x0002fc80
        /*1ed4*/ 	.word	0x00000005
        /*1ed8*/ 	.word	0x00033480
        /*1edc*/ 	.short	0x010a
        /*1ede*/ 	.byte	0x3f
	.zero		1


	//   ....[81]....
        /*1ee0*/ 	.word	0x0002fce0
        /*1ee4*/ 	.word	0x0000005d
        /*1ee8*/ 	.word	0x00033490
        /*1eec*/ 	.short	0x010a
        /*1eee*/ 	.byte	0x3f
	.zero		1


	//   ....[82]....
        /*1ef0*/ 	.word	0x0002ff90
        /*1ef4*/ 	.word	0x0000005d
        /*1ef8*/ 	.word	0x00033490
        /*1efc*/ 	.short	0x010a
        /*1efe*/ 	.byte	0x3f
	.zero		1


	//   ....[83]....
        /*1f00*/ 	.word	0x00030240
        /*1f04*/ 	.word	0x0000005d
        /*1f08*/ 	.word	0x00033490
        /*1f0c*/ 	.short	0x010a
        /*1f0e*/ 	.byte	0x3f
	.zero		1


	//   ....[84]....
        /*1f10*/ 	.word	0x000304f0
        /*1f14*/ 	.word	0x0000005d
        /*1f18*/ 	.word	0x000334b0
        /*1f1c*/ 	.short	0x010a
        /*1f1e*/ 	.byte	0x3f
	.zero		1


	//   ....[85]....
        /*1f20*/ 	.word	0x000307b0
        /*1f24*/ 	.word	0x00000012
        /*1f28*/ 	.word	0x00033400
        /*1f2c*/ 	.short	0x010a
        /*1f2e*/ 	.byte	0x3f
	.zero		1


	//   ....[86]....
        /*1f30*/ 	.word	0x000309d0
        /*1f34*/ 	.word	0x00000012
        /*1f38*/ 	.word	0x00033400
        /*1f3c*/ 	.short	0x010a
        /*1f3e*/ 	.byte	0x3f
	.zero		1


	//   ....[87]....
        /*1f40*/ 	.word	0x00030a20
        /*1f44*/ 	.word	0x00000000
        /*1f48*/ 	.word	0x00033430
        /*1f4c*/ 	.short	0x010a
        /*1f4e*/ 	.byte	0x3f
	.zero		1


	//   ....[88]....
        /*1f50*/ 	.word	0x00030a70
        /*1f54*/ 	.word	0x00000005
        /*1f58*/ 	.word	0x00033430
        /*1f5c*/ 	.short	0x010a
        /*1f5e*/ 	.byte	0x3f
	.zero		1


	//   ....[89]....
        /*1f60*/ 	.word	0x00030ac0
        /*1f64*/ 	.word	0x00000004
        /*1f68*/ 	.word	0x00033450
        /*1f6c*/ 	.short	0x010a
        /*1f6e*/ 	.byte	0x3f
	.zero		1


	//   ....[90]....
        /*1f70*/ 	.word	0x00030b10
        /*1f74*/ 	.word	0x00000003
        /*1f78*/ 	.word	0x00033450
        /*1f7c*/ 	.short	0x010a
        /*1f7e*/ 	.byte	0x3f
	.zero		1


	//   ....[91]....
        /*1f80*/ 	.word	0x000343d0
        /*1f84*/ 	.word	0x00000011
        /*1f88*/ 	.word	0x00033420
        /*1f8c*/ 	.short	0x010a
        /*1f8e*/ 	.byte	0x3f
	.zero		1


	//   ....[92]....
        /*1f90*/ 	.word	0x00034420
        /*1f94*/ 	.word	0x0000000b
        /*1f98*/ 	.word	0x000334a0
        /*1f9c*/ 	.short	0x010a
        /*1f9e*/ 	.byte	0x3f
	.zero		1


	//   ....[93]....
        /*1fa0*/ 	.word	0x00034470
        /*1fa4*/ 	.word	0x0000000b
        /*1fa8*/ 	.word	0x000334c0
        /*1fac*/ 	.short	0x010a
        /*1fae*/ 	.byte	0x3f
	.zero		1


	//   ....[94]....
        /*1fb0*/ 	.word	0x000344c0
        /*1fb4*/ 	.word	0x0000000a
        /*1fb8*/ 	.word	0x000334a0
        /*1fbc*/ 	.short	0x010a
        /*1fbe*/ 	.byte	0x3f
	.zero		1


	//   ....[95]....
        /*1fc0*/ 	.word	0x00034510
        /*1fc4*/ 	.word	0x0000000a
        /*1fc8*/ 	.word	0x000334c0
        /*1fcc*/ 	.short	0x010a
        /*1fce*/ 	.byte	0x3f
	.zero		1


	//   ....[96]....
        /*1fd0*/ 	.word	0x00034630
        /*1fd4*/ 	.word	0x00000004
        /*1fd8*/ 	.word	0x00033480
        /*1fdc*/ 	.short	0x010a
        /*1fde*/ 	.byte	0x3f
	.zero		1


	//   ....[97]....
        /*1fe0*/ 	.word	0x00034fc0
        /*1fe4*/ 	.word	0x00000004
        /*1fe8*/ 	.word	0x00033440
        /*1fec*/ 	.short	0x010a
        /*1fee*/ 	.byte	0x3f
	.zero		1


	//   ....[98]....
        /*1ff0*/ 	.word	0x00035d00
        /*1ff4*/ 	.word	0x00000011
        /*1ff8*/ 	.word	0x00033420
        /*1ffc*/ 	.short	0x010a
        /*1ffe*/ 	.byte	0x3f
	.zero		1


	//   ....[99]....
        /*2000*/ 	.word	0x00035d50
        /*2004*/ 	.word	0x00000004
        /*2008*/ 	.word	0x00033480
        /*200c*/ 	.short	0x010a
        /*200e*/ 	.byte	0x3f
	.zero		1


	//   ....[100]....
        /*2010*/ 	.word	0x00036430
        /*2014*/ 	.word	0x00000004
        /*2018*/ 	.word	0x00033440
        /*201c*/ 	.short	0x010a
        /*201e*/ 	.byte	0x3f
	.zero		1


	//   ....[101]....
        /*2020*/ 	.word	0x00036a70
        /*2024*/ 	.word	0x00000002
        /*2028*/ 	.word	0x00033470
        /*202c*/ 	.short	0x010a
        /*202e*/ 	.byte	0x3f
	.zero		1


	//   ....[102]....
        /*2030*/ 	.word	0x00036ac0
        /*2034*/ 	.word	0x00000002
        /*2038*/ 	.word	0x00033460
        /*203c*/ 	.short	0x010a
        /*203e*/ 	.byte	0x3f
	.zero		1


	//   ....[103]....
        /*2040*/ 	.word	0x00036b10
        /*2044*/ 	.word	0x00000000
        /*2048*/ 	.word	0x00033470
        /*204c*/ 	.short	0x010a
        /*204e*/ 	.byte	0x3f
	.zero		1


	//   ....[104]....
        /*2050*/ 	.word	0x00036b60
        /*2054*/ 	.word	0x00000000
        /*2058*/ 	.word	0x00033460
        /*205c*/ 	.short	0x010a
        /*205e*/ 	.byte	0x3f
	.zero		1


	//   ....[105]....
        /*2060*/ 	.word	0x00037590
        /*2064*/ 	.word	0x00000005
        /*2068*/ 	.word	0x00033420
        /*206c*/ 	.short	0x010a
        /*206e*/ 	.byte	0x3f
	.zero		1


	//   ....[106]....
        /*2070*/ 	.word	0x00037730
        /*2074*/ 	.word	0x00000003
        /*2078*/ 	.word	0x00033440
        /*207c*/ 	.short	0x010a
        /*207e*/ 	.byte	0x3f
	.zero		1


	//   ....[107]....
        /*2080*/ 	.word	0x00037780
        /*2084*/ 	.word	0x00000005
        /*2088*/ 	.word	0x00033440
        /*208c*/ 	.short	0x010a
        /*208e*/ 	.byte	0x3f
	.zero		1


	//   ....[108]....
        /*2090*/ 	.word	0x000377d0
        /*2094*/ 	.word	0x00000003
        /*2098*/ 	.word	0x00033460
        /*209c*/ 	.short	0x010a
        /*209e*/ 	.byte	0x3f
	.zero		1


	//   ....[109]....
        /*20a0*/ 	.word	0x00037820
        /*20a4*/ 	.word	0x00000005
        /*20a8*/ 	.word	0x00033460
        /*20ac*/ 	.short	0x010a
        /*20ae*/ 	.byte	0x3f
	.zero		1


	//   ....[110]....
        /*20b0*/ 	.word	0x00037870
        /*20b4*/ 	.word	0x00000003
        /*20b8*/ 	.word	0x00033480
        /*20bc*/ 	.short	0x010a
        /*20be*/ 	.byte	0x3f
	.zero		1


	//----- nvinfo : EIATTR_NUM_MBARRIERS
	.align		4
.L_666:
        /*20c0*/ 	.byte	0x03, 0x38
        /*20c2*/ 	.short	0x0016


	//----- nvinfo : EIATTR_EXIT_INSTR_OFFSETS
	.align		4
        /*20c4*/ 	.byte	0x04, 0x1c
        /*20c6*/ 	.short	(.L_668 - .L_667)


	//   ....[0]....
.L_667:
        /*20c8*/ 	.word	0x0002fcd0


	//----- nvinfo : EIATTR_MAX_THREADS
	.align		4
.L_668:
        /*20cc*/ 	.byte	0x04, 0x05
        /*20ce*/ 	.short	(.L_670 - .L_669)
.L_669:
        /*20d0*/ 	.word	0x00000180
        /*20d4*/ 	.word	0x00000001
        /*20d8*/ 	.word	0x00000001


	//----- nvinfo : EIATTR_CRS_STACK_SIZE
	.align		4
.L_670:
        /*20dc*/ 	.byte	0x04, 0x1e
        /*20de*/ 	.short	(.L_672 - .L_671)
.L_671:
        /*20e0*/ 	.word	0x00000000


	//----- nvinfo : EIATTR_CBANK_PARAM_SIZE
	.align		4
.L_672:
        /*20e4*/ 	.byte	0x03, 0x19
        /*20e6*/ 	.short	0x0af0


	//----- nvinfo : EIATTR_PARAM_CBANK
	.align		4
        /*20e8*/ 	.byte	0x04, 0x0a
        /*20ea*/ 	.short	(.L_674 - .L_673)
	.align		4
.L_673:
        /*20ec*/ 	.word	index@(.nv.constant0._ZN7cutlass13device_kernelIN5flash11enable_sm90INS1_16FlashAttnFwdSm90INS1_25CollectiveMainloopFwdSm90ILi2EN4cute5tupleIJNS5_1CILi1EEES8_S8_EEENS6_IJNS7_ILi128EEENS7_ILi160EEENS7_ILi192EEEEEELi192ENS_12float_e4m3_tEfNS_4arch4Sm90ELb0ELb0ELb0ELb1ELb1ELb1ELb0ELb1ELb1ELb1ELb1ELb0EEENS1_21CollectiveEpilogueFwdINS6_IJSA_SC_SB_EEES9_NS_10bfloat16_tESG_Li256ELb1ELb1ELb1ELb1EEENS1_36VarlenDynamicPersistentTileSchedulerILi128ELi160ELi256ELi128ELb1ELb1ELb1ELb0ELb1ELb1EEEEEEEEEvNT_6ParamsE)
        /*20f0*/ 	.short	0x0210
        /*20f2*/ 	.short	0x0af0


	//----- nvinfo : EIATTR_SW_WAR
	.align		4
.L_674:
        /*20f4*/ 	.byte	0x04, 0x36
        /*20f6*/ 	.short	(.L_676 - .L_675)
.L_675:
        /*20f8*/ 	.word	0x00000008
.L_676:


//--------------------- .nv.info._ZN7cutlass13device_kernelIN5flash11enable_sm90INS1_16FlashAttnFwdSm90INS1_25CollectiveMainloopFwdSm90ILi2EN4cute5tupleIJNS5_1CILi1EEES8_S8_EEENS6_IJNS7_ILi128EEESA_NS7_ILi192EEEEEELi192ENS_12float_e4m3_tEfNS_4arch4Sm90ELb0ELb1ELb0ELb0ELb1ELb0ELb0ELb1ELb1ELb1ELb1ELb0EEENS1_21CollectiveEpilogueFwdINS6_IJSA_SB_SA_EEES9_NS_10bfloat16_tESF_Li256ELb0ELb1ELb1ELb1EEENS1_19SingleTileSchedulerILb0ELb1ELb1ELi128EEEEEEEEEvNT_6ParamsE --------------------------
	.section	.nv.info._ZN7cutlass13device_kernelIN5flash11enable_sm90INS1_16FlashAttnFwdSm90INS1_25CollectiveMainloopFwdSm90ILi2EN4cute5tupleIJNS5_1CILi1EEES8_S8_EEENS6_IJNS7_ILi128EEESA_NS7_ILi192EEEEEELi192ENS_12float_e4m3_tEfNS_4arch4Sm90ELb0ELb1ELb0ELb0ELb1ELb0ELb0ELb1ELb1ELb1ELb1ELb0EEENS1_21CollectiveEpilogueFwdINS6_IJSA_SB_SA_EEES9_NS_10bfloat16_tESF_Li256ELb0ELb1ELb1ELb1EEENS1_19SingleTileSchedulerILb0ELb1ELb1ELi128EEEEEEEEEvNT_6ParamsE,"",@"SHT_CUDA_INFO"
	.sectionflags	@""
	.align	4


	//----- nvinfo : EIATTR_CUDA_API_VERSION
	.align		4
        /*0000*/ 	.byte	0x04, 0x37
        /*0002*/ 	.short	(.L_678 - .L_677)
.L_677:
        /*0004*/ 	.word	0x00000082


	//----- nvinfo : EIATTR_KPARAM_INFO
	.align		4
.L_678:
        /*0008*/ 	.byte	0x04, 0x17
        /*000a*/ 	.short	(.L_680 - .L_679)
.L_679:
        /*000c*/ 	.word	0x00000000
        /*0010*/ 	.short	0x0000
        /*0012*/ 	.short	0x0070
        /*0014*/ 	.byte	0x00, 0xf0, 0x01, 0x28


	//----- nvinfo : EIATTR_SPARSE_MMA_MASK
	.align		4
.L_680:
        /*0018*/ 	.byte	0x03, 0x50
        /*001a*/ 	.short	0x0000


	//----- nvinfo : EIATTR_MAXREG_COUNT
	.align		4
        /*001c*/ 	.byte	0x03, 0x1b
        /*001e*/ 	.short	0x00a8


	//----- nvinfo : EIATTR_NUM_BARRIERS
	.align		4
        /*0020*/ 	.byte	0x02, 0x4c
        /*0022*/ 	.byte	0x10
	.zero		1


	//----- nvinfo : EIATTR_EXTERNS
	.align		4
        /*0024*/ 	.byte	0x04, 0x0f
        /*0026*/ 	.short	(.L_682 - .L_681)


	//   ....[0]....
	.align		4
.L_681:
        /*0028*/ 	.word	index@(__assertfail)


	//----- nvinfo : EIATTR_ANNOTATIONS
	.align		4
.L_682:
        /*002c*/ 	.byte	0x04, 0x55
        /*002e*/ 	.short	(.L_684 - .L_683)


	//   ....[0]....
.L_683:
        /*0030*/ 	.word	0x00000001
        /*0034*/ 	.byte	0xf0, 0x2a, 0x01, 0x00, 0x01, 0x00, 0x00, 0x00, 0x00, 0x2b, 0x01, 0x00, 0x01, 0x00, 0x00, 0x00
        /*0044*/ 	.byte	0xe0, 0x3f, 0x01, 0x00, 0x01, 0x00, 0x00, 0x00, 0xf0, 0x3f, 0x01, 0x00, 0x01, 0x00, 0x00, 0x00
        /*0054*/ 	.byte	0xe0, 0x54, 0x01, 0x00, 0x01, 0x00, 0x00, 0x00, 0xf0, 0x54, 0x01, 0x00


	//----- nvinfo : EIATTR_MERCURY_ISA_VERSION
	.align		4
.L_684:
        /*0060*/ 	.byte	0x03, 0x5f
        /*0062*/ 	.short	0x0101


	//----- nvinfo : EIATTR_INT_WARP_WIDE_INSTR_OFFSETS
	.align		4
        /*0064*/ 	.byte	0x04, 0x31
        /*0066*/ 	.short	(.L_686 - .L_685)


	//   ....[0]....
.L_685:
        /*0068*/ 	.word	0x000000c0


	//   ....[1]....
        /*006c*/ 	.word	0x000000d0


	//   ....[2]....
        /*0070*/ 	.word	0x00000170


	//----- nvinfo : EIATTR_COOP_GROUP_MASK_REGIDS
	.align		4
.L_686:
        /*0074*/ 	.byte	0x04, 0x29
        /*0076*/ 	.short	(.L_688 - .L_687)


	//   ....[0]....
.L_687:
        /*0078*/ 	.word	0xffffffff


	//   ....[1]....
        /*007c*/ 	.word	0xffffffff


	//   ....[2]....
        /*0080*/ 	.word	0xffffffff


	//   ....[3]....
        /*0084*/ 	.word	0xffffffff


	//   ....[4]....
        /*0088*/ 	.word	0xffffffff


	//   ....[5]....
        /*008c*/ 	.word	0xffffffff


	//   ....[6]....
        /*0090*/ 	.word	0xffffffff


	//   ....[7]....
        /*0094*/ 	.word	0xffffffff


	//   ....[8]....
        /*0098*/ 	.word	0xffffffff


	//   ....[9]....
        /*009c*/ 	.word	0xffffffff


	//   ....[10]....
        /*00a0*/ 	.word	0xffffffff


	//   ....[11]....
        /*00a4*/ 	.word	0xffffffff


	//   ....[12]....
        /*00a8*/ 	.word	0xffffffff


	//   ....[13]....
        /*00ac*/ 	.word	0xffffffff


	//   ....[14]....
        /*00b0*/ 	.word	0xffffffff


	//   ....[15]....
        /*00b4*/ 	.word	0xffffffff


	//   ....[16]....
        /*00b8*/ 	.word	0xffffffff


	//   ....[17]....
        /*00bc*/ 	.word	0xffffffff


	//   ....[18]....
        /*00c0*/ 	.word	0xffffffff


	//   ....[19]....
        /*00c4*/ 	.word	0xffffffff


	//   ....[20]....
        /*00c8*/ 	.word	0xffffffff


	//   ....[21]....
        /*00cc*/ 	.word	0xffffffff


	//   ....[22]....
        /*00d0*/ 	.word	0xffffffff


	//   ....[23]....
        /*00d4*/ 	.word	0xffffffff


	//   ....[24]....
        /*00d8*/ 	.word	0xffffffff


	//   ....[25]....
        /*00dc*/ 	.word	0xffffffff


	//   ....[26]....
        /*00e0*/ 	.word	0xffffffff


	//   ....[27]....
        /*00e4*/ 	.word	0xffffffff


	//   ....[28]....
        /*00e8*/ 	.word	0xffffffff


	//   ....[29]....
        /*00ec*/ 	.word	0xffffffff


	//   ....[30]....
        /*00f0*/ 	.word	0xffffffff


	//   ....[31]....
        /*00f4*/ 	.word	0xffffffff


	//   ....[32]....
        /*00f8*/ 	.word	0xffffffff


	//   ....[33]....
        /*00fc*/ 	.word	0xffffffff


	//   ....[34]....
        /*0100*/ 	.word	0xffffffff


	//   ....[35]....
        /*0104*/ 	.word	0xffffffff


	//   ....[36]....
        /*0108*/ 	.word	0xffffffff


	//   ....[37]....
        /*010c*/ 	.word	0xffffffff


	//   ....[38]....
        /*0110*/ 	.word	0xffffffff


	//   ....[39]....
        /*0114*/ 	.word	0xffffffff


	//   ....[40]....
        /*0118*/ 	.word	0xffffffff


	//   ....[41]....
        /*011c*/ 	.word	0xffffffff


	//   ....[42]....
        /*0120*/ 	.word	0xffffffff


	//   ....[43]....
        /*0124*/ 	.word	0xffffffff


	//   ....[44]....
        /*0128*/ 	.word	0xffffffff


	//   ....[45]....
        /*012c*/ 	.word	0xffffffff


	//   ....[46]....
        /*0130*/ 	.word	0xffffffff


	//   ....[47]....
        /*0134*/ 	.word	0xffffffff


	//   ....[48]....
        /*0138*/ 	.word	0xffffffff


	//   ....[49]....
        /*013c*/ 	.word	0xffffffff


	//   ....[50]....
        /*0140*/ 	.word	0xffffffff


	//   ....[51]....
        /*0144*/ 	.word	0xffffffff


	//   ....[52]....
        /*0148*/ 	.word	0xffffffff


	//   ....[53]....
        /*014c*/ 	.word	0xffffffff


	//   ....[54]....
        /*0150*/ 	.word	0xffffffff


	//   ....[55]....
        /*0154*/ 	.word	0xffffffff


	//   ....[56]....
        /*0158*/ 	.word	0xffffffff


	//   ....[57]....
        /*015c*/ 	.word	0xffffffff


	//   ....[58]....
        /*0160*/ 	.word	0xffffffff


	//   ....[59]....
        /*0164*/ 	.word	0xffffffff


	//   ....[60]....
        /*0168*/ 	.word	0xffffffff


	//   ....[61]....
        /*016c*/ 	.word	0xffffffff


	//   ....[62]....
        /*0170*/ 	.word	0xffffffff


	//   ....[63]....
        /*0174*/ 	.word	0xffffffff


	//   ....[64]....
        /*0178*/ 	.word	0xffffffff


	//   ....[65]....
        /*017c*/ 	.word	0xffffffff


	//   ....[66]....
        /*0180*/ 	.word	0xffffffff


	//   ....[67]....
        /*0184*/ 	.word	0xffffffff


	//   ....[68]....
        /*0188*/ 	.word	0xffffffff


	//   ....[69]....
        /*018c*/ 	.word	0xffffffff


	//   ....[70]....
        /*0190*/ 	.word	0xffffffff


	//   ....[71]....
        /*0194*/ 	.word	0xffffffff


	//   ....[72]....
        /*0198*/ 	.word	0xffffffff


	//   ....[73]....
        /*019c*/ 	.word	0xffffffff


	//   ....[74]....
        /*01a0*/ 	.word	0xffffffff


	//   ....[75]....
        /*01a4*/ 	.word	0xffffffff


	//   ....[76]....
        /*01a8*/ 	.word	0xffffffff


	//   ....[77]....
        /*01ac*/ 	.word	0xffffffff


	//   ....[78]....
        /*01b0*/ 	.word	0xffffffff


	//   ....[79]....
        /*01b4*/ 	.word	0xffffffff


	//   ....[80]....
        /*01b8*/ 	.word	0xffffffff


	//   ....[81]....
        /*01bc*/ 	.word	0xffffffff


	//   ....[82]....
        /*01c0*/ 	.word	0xffffffff


	//   ....[83]....
        /*01c4*/ 	.word	0xffffffff


	//   ....[84]....
        /*01c8*/ 	.word	0xffffffff


	//   ....[85]....
        /*01cc*/ 	.word	0xffffffff


	//   ....[86]....
        /*01d0*/ 	.word	0xffffffff


	//   ....[87]....
        /*01d4*/ 	.word	0xffffffff


	//   ....[88]....
        /*01d8*/ 	.word	0xffffffff


	//   ....[89]....
        /*01dc*/ 	.word	0xffffffff


	//   ....[90]....
        /*01e0*/ 	.word	0xffffffff


	//   ....[91]....
        /*01e4*/ 	.word	0xffffffff


	//   ....[92]....
        /*01e8*/ 	.word	0xffffffff


	//   ....[93]....
        /*01ec*/ 	.word	0xffffffff


	//   ....[94]....
        /*01f0*/ 	.word	0xffffffff


	//   ....[95]....
        /*01f4*/ 	.word	0xffffffff


	//   ....[96]....
        /*01f8*/ 	.word	0xffffffff


	//   ....[97]....
        /*01fc*/ 	.word	0xffffffff


	//   ....[98]....
        /*0200*/ 	.word	0xffffffff


	//   ....[99]....
        /*0204*/ 	.word	0xffffffff


	//   ....[100]....
        /*0208*/ 	.word	0xffffffff


	//   ....[101]....
        /*020c*/ 	.word	0xffffffff


	//   ....[102]....
        /*0210*/ 	.word	0xffffffff


	//   ....[103]....
        /*0214*/ 	.word	0xffffffff


	//   ....[104]....
        /*0218*/ 	.word	0xffffffff


	//   ....[105]....
        /*021c*/ 	.word	0xffffffff


	//   ....[106]....
        /*0220*/ 	.word	0xffffffff


	//   ....[107]....
        /*0224*/ 	.word	0xffffffff


	//   ....[108]....
        /*0228*/ 	.word	0xffffffff


	//   ....[109]....
        /*022c*/ 	.word	0xffffffff


	//   ....[110]....
        /*0230*/ 	.word	0xffffffff


	//   ....[111]....
        /*0234*/ 	.word	0xffffffff


	//   ....[112]....
        /*0238*/ 	.word	0xffffffff


	//   ....[113]....
        /*023c*/ 	.word	0xffffffff


	//   ....[114]....
        /*0240*/ 	.word	0xffffffff


	//   ....[115]....
        /*0244*/ 	.word	0xffffffff


	//   ....[116]....
        /*0248*/ 	.word	0xffffffff


	//   ....[117]....
        /*024c*/ 	.word	0xffffffff


	//   ....[118]....
        /*0250*/ 	.word	0xffffffff


	//   ....[119]....
        /*0254*/ 	.word	0xffffffff


	//   ....[120]....
        /*0258*/ 	.word	0xffffffff


	//   ....[121]....
        /*025c*/ 	.word	0xffffffff


	//   ....[122]....
        /*0260*/ 	.word	0xffffffff


	//   ....[123]....
        /*0264*/ 	.word	0xffffffff


	//   ....[124]....
        /*0268*/ 	.word	0xffffffff


	//   ....[125]....
        /*026c*/ 	.word	0xffffffff


	//   ....[126]....
        /*0270*/ 	.word	0xffffffff


	//   ....[127]....
        /*0274*/ 	.word	0xffffffff


	//   ....[128]....
        /*0278*/ 	.word	0xffffffff


	//   ....[129]....
        /*027c*/ 	.word	0xffffffff


	//   ....[130]....
        /*0280*/ 	.word	0xffffffff


	//   ....[131]....
        /*0284*/ 	.word	0xffffffff


	//   ....[132]....
        /*0288*/ 	.word	0xffffffff


	//   ....[133]....
        /*028c*/ 	.word	0xffffffff


	//   ....[134]....
        /*0290*/ 	.word	0xffffffff


	//   ....[135]....
        /*0294*/ 	.word	0xffffffff


	//   ....[136]....
        /*0298*/ 	.word	0xffffffff


	//   ....[137]....
        /*029c*/ 	.word	0xffffffff


	//   ....[138]....
        /*02a0*/ 	.word	0xffffffff


	//   ....[139]....
        /*02a4*/ 	.word	0xffffffff


	//   ....[140]....
        /*02a8*/ 	.word	0xffffffff


	//   ....[141]....
        /*02ac*/ 	.word	0xffffffff


	//   ....[142]....
        /*02b0*/ 	.word	0xffffffff


	//   ....[143]....
        /*02b4*/ 	.word	0xffffffff


	//   ....[144]....
        /*02b8*/ 	.word	0xffffffff


	//   ....[145]....
        /*02bc*/ 	.word	0xffffffff


	//   ....[146]....
        /*02c0*/ 	.word	0xffffffff


	//   ....[147]....
        /*02c4*/ 	.word	0xffffffff


	//   ....[148]....
        /*02c8*/ 	.word	0xffffffff


	//   ....[149]....
        /*02cc*/ 	.word	0xffffffff


	//   ....[150]....
        /*02d0*/ 	.word	0xffffffff


	//   ....[151]....
        /*02d4*/ 	.word	0xffffffff


	//   ....[152]....
        /*02d8*/ 	.word	0xffffffff


	//   ....[153]....
        /*02dc*/ 	.word	0xffffffff


	//   ....[154]....
        /*02e0*/ 	.word	0xffffffff


	//   ....[155]....
        /*02e4*/ 	.word	0xffffffff


	//   ....[156]....
        /*02e8*/ 	.word	0xffffffff


	//   ....[157]....
        /*02ec*/ 	.word	0xffffffff


	//   ....[158]....
        /*02f0*/ 	.word	0xffffffff


	//   ....[159]....
        /*02f4*/ 	.word	0xffffffff


	//   ....[160]....
        /*02f8*/ 	.word	0xffffffff


	//   ....[161]....
        /*02fc*/ 	.word	0xffffffff


	//   ....[162]....
        /*0300*/ 	.word	0xffffffff


	//   ....[163]....
        /*0304*/ 	.word	0xffffffff


	//   ....[164]....
        /*0308*/ 	.word	0xffffffff


	//   ....[165]....
        /*030c*/ 	.word	0xffffffff


	//   ....[166]....
        /*0310*/ 	.word	0xffffffff


	//   ....[167]....
        /*0314*/ 	.word	0xffffffff


	//   ....[168]....
        /*0318*/ 	.word	0xffffffff


	//   ....[169]....
        /*031c*/ 	.word	0xffffffff


	//   ....[170]....
        /*0320*/ 	.word	0xffffffff


	//   ....[171]....
        /*0324*/ 	.word	0xffffffff


	//   ....[172]....
        /*0328*/ 	.word	0xffffffff


	//   ....[173]....
        /*032c*/ 	.word	0xffffffff


	//   ....[174]....
        /*0330*/ 	.word	0xffffffff


	//   ....[175]....
        /*0334*/ 	.word	0xffffffff


	//   ....[176]....
        /*0338*/ 	.word	0xffffffff


	//   ....[177]....
        /*033c*/ 	.word	0xffffffff


	//   ....[178]....
        /*0340*/ 	.word	0xffffffff


	//   ....[179]....
        /*0344*/ 	.word	0x0500000f


	//   ....[180]....
        /*0348*/ 	.word	0x0500000f


	//   ....[181]....
        /*034c*/ 	.word	0x0500000f


	//   ....[182]....
        /*0350*/ 	.word	0x0500000f


	//   ....[183]....
        /*0354*/ 	.word	0x0500000f


	//   ....[184]....
        /*0358*/ 	.word	0x0500000f


	//   ....[185]....
        /*035c*/ 	.word	0x0500000f


	//   ....[186]....
        /*0360*/ 	.word	0x0500000f


	//   ....[187]....
        /*0364*/ 	.word	0x0500000f


	//   ....[188]....
        /*0368*/ 	.word	0x0500000f


	//   ....[189]....
        /*036c*/ 	.word	0x0500000f


	//   ....[190]....
        /*0370*/ 	.word	0x0500000f


	//   ....[191]....
        /*0374*/ 	.word	0x0500000f


	//   ....[192]....
        /*0378*/ 	.word	0x0500000f


	//   ....[193]....
        /*037c*/ 	.word	0x0500000f


	//   ....[194]....
        /*0380*/ 	.word	0x0500000f


	//   ....[195]....
        /*0384*/ 	.word	0x0500000f


	//   ....[196]....
        /*0388*/ 	.word	0x0500000f


	//   ....[197]....
        /*038c*/ 	.word	0x0500000f


	//   ....[198]....
        /*0390*/ 	.word	0x0500000f


	//   ....[199]....
        /*0394*/ 	.word	0x0500000f


	//   ....[200]....
        /*0398*/ 	.word	0x0500000f


	//   ....[201]....
        /*039c*/ 	.word	0x0500000f


	//   ....[202]....
        /*03a0*/ 	.word	0x0500000f


	//   ....[203]....
        /*03a4*/ 	.word	0x0500000f


	//   ....[204]....
        /*03a8*/ 	.word	0x0500000f


	//   ....[205]....
        /*03ac*/ 	.word	0x0500000f


	//   ....[206]....
        /*03b0*/ 	.word	0x0500000f


	//   ....[207]....
        /*03b4*/ 	.word	0x0500000f


	//   ....[208]....
        /*03b8*/ 	.word	0x0500000f


	//   ....[209]....
        /*03bc*/ 	.word	0x0500000f


	//   ....[210]....
        /*03c0*/ 	.word	0x0500000f


	//   ....[211]....
        /*03c4*/ 	.word	0x0500000f


	//   ....[212]....
        /*03c8*/ 	.word	0x0500000f


	//   ....[213]....
        /*03cc*/ 	.word	0x0500000f


	//   ....[214]....
        /*03d0*/ 	.word	0x0500000f


	//   ....[215]....
        /*03d4*/ 	.word	0x0500000f


	//   ....[216]....
        /*03d8*/ 	.word	0x0500000f


	//   ....[217]....
        /*03dc*/ 	.word	0x0500000f


	//   ....[218]....
        /*03e0*/ 	.word	0x0500000f


	//   ....[219]....
        /*03e4*/ 	.word	0x0500000f


	//----- nvinfo : EIATTR_COOP_GROUP_INSTR_OFFSETS
	.align		4
.L_688:
        /*03e8*/ 	.byte	0x04, 0x28
        /*03ea*/ 	.short	(.L_690 - .L_689)


	//   ....[0]....
.L_689:
        /*03ec*/ 	.word	0x00000080


	//   ....[1]....
        /*03f0*/ 	.word	0x00000090


	//   ....[2]....
        /*03f4*/ 	.word	0x000002d0


	//   ....[3]....
        /*03f8*/ 	.word	0x00000430


	//   ....[4]....
        /*03fc*/ 	.word	0x00000550


	//   ....[5]....
        /*0400*/ 	.word	0x000006b0


	//   ....[6]....
        /*0404*/ 	.word	0x00001960


	//   ....[7]....
        /*0408*/ 	.word	0x00002220


	//   ....[8]....
        /*040c*/ 	.word	0x000024b0


	//   ....[9]....
        /*0410*/ 	.word	0x00003640


	//   ....[10]....
        /*0414*/ 	.word	0x00003750


	//   ....[11]....
        /*0418*/ 	.word	0x00004060


	//   ....[12]....
        /*041c*/ 	.word	0x000040d0


	//   ....[13]....
        /*0420*/ 	.word	0x00005ad0


	//   ....[14]....
        /*0424*/ 	.word	0x00005cf0


	//   ....[15]....
        /*0428*/ 	.word	0x000068e0


	//   ....[16]....
        /*042c*/ 	.word	0x000069e0


	//   ....[17]....
        /*0430*/ 	.word	0x00007220


	//   ....[18]....
        /*0434*/ 	.word	0x000072a0


	//   ....[19]....
        /*0438*/ 	.word	0x00009260


	//   ....[20]....
        /*043c*/ 	.word	0x00009270


	//   ....[21]....
        /*0440*/ 	.word	0x000092a0


	//   ....[22]....
        /*0444*/ 	.word	0x000092b0


	//   ....[23]....
        /*0448*/ 	.word	0x0000afa0


	//   ....[24]....
        /*044c*/ 	.word	0x0000b1c0


	//   ....[25]....
        /*0450*/ 	.word	0x0000bdb0


	//   ....[26]....
        /*0454*/ 	.word	0x0000beb0


	//   ....[27]....
        /*0458*/ 	.word	0x0000c6f0


	//   ....[28]....
        /*045c*/ 	.word	0x0000c770


	//   ....[29]....
        /*0460*/ 	.word	0x0000dd70


	//   ....[30]....
        /*0464*/ 	.word	0x0000dd80


	//   ....[31]....
        /*0468*/ 	.word	0x0000ddb0


	//   ....[32]....
        /*046c*/ 	.word	0x0000ddc0


	//   ....[33]....
        /*0470*/ 	.word	0x0000f060


	//   ....[34]....
        /*0474*/ 	.word	0x0000f070


	//   ....[35]....
        /*0478*/ 	.word	0x0000f080


	//   ....[36]....
        /*047c*/ 	.word	0x0000f090


	//   ....[37]....
        /*0480*/ 	.word	0x0000f0a0


	//   ....[38]....
        /*0484*/ 	.word	0x0000f0b0


	//   ....[39]....
        /*0488*/ 	.word	0x0000f0c0


	//   ....[40]....
        /*048c*/ 	.word	0x0000f0d0


	//   ....[41]....
        /*0490*/ 	.word	0x0000f0e0


	//   ....[42]....
        /*0494*/ 	.word	0x0000f0f0


	//   ....[43]....
        /*0498*/ 	.word	0x0000f100


	//   ....[44]....
        /*049c*/ 	.word	0x0000f110


	//   ....[45]....
        /*04a0*/ 	.word	0x0000f120


	//   ....[46]....
        /*04a4*/ 	.word	0x0000f130


	//   ....[47]....
        /*04a8*/ 	.word	0x0000f140


	//   ....[48]....
        /*04ac*/ 	.word	0x0000f150


	//   ....[49]....
        /*04b0*/ 	.word	0x0000f160


	//   ....[50]....
        /*04b4*/ 	.word	0x0000f170


	//   ....[51]....
        /*04b8*/ 	.word	0x0000f180


	//   ....[52]....
        /*04bc*/ 	.word	0x0000f190


	//   ....[53]....
        /*04c0*/ 	.word	0x0000f1a0


	//   ....[54]....
        /*04c4*/ 	.word	0x0000f1c0


	//   ....[55]....
        /*04c8*/ 	.word	0x0000f1d0


	//   ....[56]....
        /*04cc*/ 	.word	0x0000f1e0


	//   ....[57]....
        /*04d0*/ 	.word	0x0000f1f0


	//   ....[58]....
        /*04d4*/ 	.word	0x0000f200


	//   ....[59]....
        /*04d8*/ 	.word	0x0000f210


	//   ....[60]....
        /*04dc*/ 	.word	0x0000f220


	//   ....[61]....
        /*04e0*/ 	.word	0x0000f240


	//   ....[62]....
        /*04e4*/ 	.word	0x0000f250


	//   ....[63]....
        /*04e8*/ 	.word	0x0000f260


	//   ....[64]....
        /*04ec*/ 	.word	0x0000f270


	//   ....[65]....
        /*04f0*/ 	.word	0x0000f280


	//   ....[66]....
        /*04f4*/ 	.word	0x0000f290


	//   ....[67]....
        /*04f8*/ 	.word	0x0000f2b0


	//   ....[68]....
        /*04fc*/ 	.word	0x0000f2c0


	//   ....[69]....
        /*0500*/ 	.word	0x0000f2d0


	//   ....[70]....
        /*0504*/ 	.word	0x0000f2e0


	//   ....[71]....
        /*0508*/ 	.word	0x0000f2f0


	//   ....[72]....
        /*050c*/ 	.word	0x0000f300


	//   ....[73]....
        /*0510*/ 	.word	0x0000f310


	//   ....[74]....
        /*0514*/ 	.word	0x0000f320


	//   ....[75]....
        /*0518*/ 	.word	0x0000f340


	//   ....[76]....
        /*051c*/ 	.word	0x0000f360


	//   ....[77]....
        /*0520*/ 	.word	0x0000f390


	//   ....[78]....
        /*0524*/ 	.word	0x0000f3b0


	//   ....[79]....
        /*0528*/ 	.word	0x0000f3e0


	//   ....[80]....
        /*052c*/ 	.word	0x0000f3f0


	//   ....[81]....
        /*0530*/ 	.word	0x0000f400


	//   ....[82]....
        /*0534*/ 	.word	0x0000f410


	//   ....[83]....
        /*0538*/ 	.word	0x0000f420


	//   ....[84]....
        /*053c*/ 	.word	0x0000f440


	//   ....[85]....
        /*0540*/ 	.word	0x0000f450


	//   ....[86]....
        /*0544*/ 	.word	0x0000f470


	//   ....[87]....
        /*0548*/ 	.word	0x0000f490


	//   ....[88]....
        /*054c*/ 	.word	0x0000f4c0


	//   ....[89]....
        /*0550*/ 	.word	0x0000f4d0


	//   ....[90]....
        /*0554*/ 	.word	0x0000f4e0


	//   ....[91]....
        /*0558*/ 	.word	0x0000f4f0


	//   ....[92]....
        /*055c*/ 	.word	0x0000f500


	//   ....[93]....
        /*0560*/ 	.word	0x0000f510


	//   ....[94]....
        /*0564*/ 	.word	0x0000f520


	//   ....[95]....
        /*0568*/ 	.word	0x0000f530


	//   ....[96]....
        /*056c*/ 	.word	0x0000f560


	//   ....[97]....
        /*0570*/ 	.word	0x0000f5a0


	//   ....[98]....
        /*0574*/ 	.word	0x0000f5d0


	//   ....[99]....
        /*0578*/ 	.word	0x0000f600


	//   ....[100]....
        /*057c*/ 	.word	0x0000f630


	//   ....[101]....
        /*0580*/ 	.word	0x0000f660


	//   ....[102]....
        /*0584*/ 	.word	0x0000f690


	//   ....[103]....
        /*0588*/ 	.word	0x0000f6d0


	//   ....[104]....
        /*058c*/ 	.word	0x0000f700


	//   ....[105]....
        /*0590*/ 	.word	0x0000f730


	//   ....[106]....
        /*0594*/ 	.word	0x0000f770


	//   ....[107]....
        /*0598*/ 	.word	0x0000f7b0


	//   ....[108]....
        /*059c*/ 	.word	0x0000f7d0


	//   ....[109]....
        /*05a0*/ 	.word	0x0000f7e0


	//   ....[110]....
        /*05a4*/ 	.word	0x0000f7f0


	//   ....[111]....
        /*05a8*/ 	.word	0x0000f800


	//   ....[112]....
        /*05ac*/ 	.word	0x0000f810


	//   ....[113]....
        /*05b0*/ 	.word	0x0000f820


	//   ....[114]....
        /*05b4*/ 	.word	0x0000f830


	//   ....[115]....
        /*05b8*/ 	.word	0x0000f840


	//   ....[116]....
        /*05bc*/ 	.word	0x0000f850


	//   ....[117]....
        /*05c0*/ 	.word	0x0000f880


	//   ....[118]....
        /*05c4*/ 	.word	0x0000f8c0


	//   ....[119]....
        /*05c8*/ 	.word	0x0000f8d0


	//   ....[120]....
        /*05cc*/ 	.word	0x0000f8f0


	//   ....[121]....
        /*05d0*/ 	.word	0x0000f910


	//   ....[122]....
        /*05d4*/ 	.word	0x0000f940


	//   ....[123]....
        /*05d8*/ 	.word	0x0000f960


	//   ....[124]....
        /*05dc*/ 	.word	0x0000f990


	//   ....[125]....
        /*05e0*/ 	.word	0x0000f9c0


	//   ....[126]....
        /*05e4*/ 	.word	0x0000f9f0


	//   ....[127]....
        /*05e8*/ 	.word	0x0000fa10


	//   ....[128]....
        /*05ec*/ 	.word	0x0000fa20


	//   ....[129]....
        /*05f0*/ 	.word	0x0000fe70


	//   ....[130]....
        /*05f4*/ 	.word	0x0000fee0


	//   ....[131]....
        /*05f8*/ 	.word	0x0000ff10


	//   ....[132]....
        /*05fc*/ 	.word	0x0000ff50


	//   ....[133]....
        /*0600*/ 	.word	0x0000ff80


	//   ....[134]....
        /*0604*/ 	.word	0x0000ffc0


	//   ....[135]....
        /*0608*/ 	.word	0x00010940


	//   ....[136]....
        /*060c*/ 	.word	0x00010970


	//   ....[137]....
        /*0610*/ 	.word	0x000117c0


	//   ....[138]....
        /*0614*/ 	.word	0x00012f10


	//   ....[139]....
        /*0618*/ 	.word	0x00012f50


	//   ....[140]....
        /*061c*/ 	.word	0x00012fb0


	//   ....[141]....
        /*0620*/ 	.word	0x00013050


	//   ....[142]....
        /*0624*/ 	.word	0x00013070


	//   ....[143]....
        /*0628*/ 	.word	0x000130f0


	//   ....[144]....
        /*062c*/ 	.word	0x00013110


	//   ....[145]....
        /*0630*/ 	.word	0x00013120


	//   ....[146]....
        /*0634*/ 	.word	0x000134b0


	//   ....[147]....
        /*0638*/ 	.word	0x000134d0


	//   ....[148]....
        /*063c*/ 	.word	0x000134e0


	//   ....[149]....
        /*0640*/ 	.word	0x00013520


	//   ....[150]....
        /*0644*/ 	.word	0x00013590


	//   ....[151]....
        /*0648*/ 	.word	0x000135b0


	//   ....[152]....
        /*064c*/ 	.word	0x00013630


	//   ....[153]....
        /*0650*/ 	.word	0x00013670


	//   ....[154]....
        /*0654*/ 	.word	0x00013c00


	//   ....[155]....
        /*0658*/ 	.word	0x00013c30


	//   ....[156]....
        /*065c*/ 	.word	0x00013c60


	//   ....[157]....
        /*0660*/ 	.word	0x00013cb0


	//   ....[158]....
        /*0664*/ 	.word	0x00013d40


	//   ....[159]....
        /*0668*/ 	.word	0x00013d60


	//   ....[160]....
        /*066c*/ 	.word	0x00013df0


	//   ....[161]....
        /*0670*/ 	.word	0x00013e30


	//   ....[162]....
        /*0674*/ 	.word	0x000144f0


	//   ....[163]....
        /*0678*/ 	.word	0x00014510


	//   ....[164]....
        /*067c*/ 	.word	0x00014520


	//   ....[165]....
        /*0680*/ 	.word	0x00014540


	//   ....[166]....
        /*0684*/ 	.word	0x00014590


	//   ....[167]....
        /*0688*/ 	.word	0x000145a0


	//   ....[168]....
        /*068c*/ 	.word	0x00014600


	//   ....[169]....
        /*0690*/ 	.word	0x00014630


	//   ....[170]....
        /*0694*/ 	.word	0x00014960


	//   ....[171]....
        /*0698*/ 	.word	0x00014980


	//   ....[172]....
        /*069c*/ 	.word	0x000149a0


	//   ....[173]....
        /*06a0*/ 	.word	0x000149c0


	//   ....[174]....
        /*06a4*/ 	.word	0x000149e0


	//   ....[175]....
        /*06a8*/ 	.word	0x00014a30


	//   ....[176]....
        /*06ac*/ 	.word	0x00014a50


	//   ....[177]....
        /*06b0*/ 	.word	0x00014a90


	//   ....[178]....
        /*06b4*/ 	.word	0x00015c40


	//   ....[179]....
        /*06b8*/ 	.word	0x000162c0


	//   ....[180]....
        /*06bc*/ 	.word	0x000163a0


	//   ....[181]....
        /*06c0*/ 	.word	0x00016470


	//   ....[182]....
        /*06c4*/ 	.word	0x00016500


	//   ....[183]....
        /*06c8*/ 	.word	0x000165f0


	//   ....[184]....
        /*06cc*/ 	.word	0x00016650


	//   ....[185]....
        /*06d0*/ 	.word	0x00016740


	//   ....[186]....
        /*06d4*/ 	.word	0x000167a0


	//   ....[187]....
        /*06d8*/ 	.word	0x00016860


	//   ....[188]....
        /*06dc*/ 	.word	0x000169d0


	//   ....[189]....
        /*06e0*/ 	.word	0x00016a60


	//   ....[190]....
        /*06e4*/ 	.word	0x00016b30


	//   ....[191]....
        /*06e8*/ 	.word	0x00016be0


	//   ....[192]....
        /*06ec*/ 	.word	0x00016c50


	//   ....[193]....
        /*06f0*/ 	.word	0x00016d20


	//   ....[194]....
        /*06f4*/ 	.word	0x00016d90


	//   ....[195]....
        /*06f8*/ 	.word	0x00016e60


	//   ....[196]....
        /*06fc*/ 	.word	0x00016ef0


	//   ....[197]....
        /*0700*/ 	.word	0x00016f50


	//   ....[198]....
        /*0704*/ 	.word	0x00017000


	//   ....[199]....
        /*0708*/ 	.word	0x000170d0


	//   ....[200]....
        /*070c*/ 	.word	0x00017140


	//   ....[201]....
        /*0710*/ 	.word	0x00017220


	//   ....[202]....
        /*0714*/ 	.word	0x00017290


	//   ....[203]....
        /*0718*/ 	.word	0x00017360


	//   ....[204]....
        /*071c*/ 	.word	0x00017490


	//   ....[205]....
        /*0720*/ 	.word	0x00017530


	//   ....[206]....
        /*0724*/ 	.word	0x00017590


	//   ....[207]....
        /*0728*/ 	.word	0x00017650


	//   ....[208]....
        /*072c*/ 	.word	0x000176b0


	//   ....[209]....
        /*0730*/ 	.word	0x00017780


	//   ....[210]....
        /*0734*/ 	.word	0x000177e0


	//   ....[211]....
        /*0738*/ 	.word	0x000178b0


	//   ....[212]....
        /*073c*/ 	.word	0x00017990


	//   ....[213]....
        /*0740*/ 	.word	0x00017a30


	//   ....[214]....
        /*0744*/ 	.word	0x00017aa0


	//   ....[215]....
        /*0748*/ 	.word	0x00017b60


	//   ....[216]....
        /*074c*/ 	.word	0x00017bc0


	//   ....[217]....
        /*0750*/ 	.word	0x00017c80


	//   ....[218]....
        /*0754*/ 	.word	0x00017ce0


	//   ....[219]....
        /*0758*/ 	.word	0x00017db0


	//----- nvinfo : EIATTR_REG_RECONFIG
	.align		4
.L_690:
        /*075c*/ 	.byte	0x01, 0x54
	.zero		2


	//----- nvinfo : EIATTR_SYSCALL_OFFSETS
	.align		4
        /*0760*/ 	.byte	0x04, 0x46
        /*0762*/ 	.short	(.L_692 - .L_691)


	//   ....[0]....
.L_691:
        /*0764*/ 	.word	0x00001b20


	//   ....[1]....
        /*0768*/ 	.word	0x00012390


	//   ....[2]....
        /*076c*/ 	.word	0x000124d0


	//   ....[3]....
        /*0770*/ 	.word	0x00012610


	//   ....[4]....
        /*0774*/ 	.word	0x00012730


	//   ....[5]....
        /*0778*/ 	.word	0x00013960


	//----- nvinfo : EIATTR_MBARRIER_INSTR_OFFSETS
	.align		4
.L_692:
        /*077c*/ 	.byte	0x04, 0x39
        /*077e*/ 	.short	(.L_694 - .L_693)


	//   ....[0]....
.L_693:
        /*0780*/ 	.word	0x00000180
        /*0784*/ 	.word	0x000000ff
        /*0788*/ 	.word	0x0002a800
        /*078c*/ 	.short	0x0100
        /*078e*/ 	.byte	0x08
	.zero		1


	//   ....[1]....
        /*0790*/ 	.word	0x00000190
        /*0794*/ 	.word	0x000000ff
        /*0798*/ 	.word	0x0002a820
        /*079c*/ 	.short	0x0100
        /*079e*/ 	.byte	0x08
	.zero		1


	//   ....[2]....
        /*07a0*/ 	.word	0x00000280
        /*07a4*/ 	.word	0x000000ff
        /*07a8*/ 	.word	0x0002a830
        /*07ac*/ 	.short	0x0100
        /*07ae*/ 	.byte	0x08
	.zero		1


	//   ....[3]....
        /*07b0*/ 	.word	0x00000290
        /*07b4*/ 	.word	0x000000ff
        /*07b8*/ 	.word	0x0002a840
        /*07bc*/ 	.short	0x0100
        /*07be*/ 	.byte	0x08
	.zero		1


	//   ....[4]....
        /*07c0*/ 	.word	0x000002a0
        /*07c4*/ 	.word	0x000000ff
        /*07c8*/ 	.word	0x0002a838
        /*07cc*/ 	.short	0x0100
        /*07ce*/ 	.byte	0x08
	.zero		1


	//   ....[5]....
        /*07d0*/ 	.word	0x000002b0
        /*07d4*/ 	.word	0x000000ff
        /*07d8*/ 	.word	0x0002a848
        /*07dc*/ 	.short	0x0100
        /*07de*/ 	.byte	0x08
	.zero		1


	//   ....[6]....
        /*07e0*/ 	.word	0x000003e0
        /*07e4*/ 	.word	0x000000ff
        /*07e8*/ 	.word	0x0002a850
        /*07ec*/ 	.short	0x0100
        /*07ee*/ 	.byte	0x08
	.zero		1


	//   ....[7]....
        /*07f0*/ 	.word	0x000003f0
        /*07f4*/ 	.word	0x000000ff
        /*07f8*/ 	.word	0x0002a860
        /*07fc*/ 	.short	0x0100
        /*07fe*/ 	.byte	0x08
	.zero		1


	//   ....[8]....
        /*0800*/ 	.word	0x00000400
        /*0804*/ 	.word	0x000000ff
        /*0808*/ 	.word	0x0002a858
        /*080c*/ 	.short	0x0100
        /*080e*/ 	.byte	0x08
	.zero		1


	//   ....[9]....
        /*0810*/ 	.word	0x00000410
        /*0814*/ 	.word	0x000000ff
        /*0818*/ 	.word	0x0002a868
        /*081c*/ 	.short	0x0100
        /*081e*/ 	.byte	0x08
	.zero		1


	//   ....[10]....
        /*0820*/ 	.word	0x00000500
        /*0824*/ 	.word	0x000000ff
        /*0828*/ 	.word	0x0002a870
        /*082c*/ 	.short	0x0100
        /*082e*/ 	.byte	0x06
	.zero		1


	//   ....[11]....
        /*0830*/ 	.word	0x00000510
        /*0834*/ 	.word	0x000000ff
        /*0838*/ 	.word	0x0002a880
        /*083c*/ 	.short	0x0100
        /*083e*/ 	.byte	0x06
	.zero		1


	//   ....[12]....
        /*0840*/ 	.word	0x00000520
        /*0844*/ 	.word	0x000000ff
        /*0848*/ 	.word	0x0002a878
        /*084c*/ 	.short	0x0100
        /*084e*/ 	.byte	0x06
	.zero		1


	//   ....[13]....
        /*0850*/ 	.word	0x00000530
        /*0854*/ 	.word	0x000000ff
        /*0858*/ 	.word	0x0002a888
        /*085c*/ 	.short	0x0100
        /*085e*/ 	.byte	0x06
	.zero		1


	//   ....[14]....
        /*0860*/ 	.word	0x00000660
        /*0864*/ 	.word	0x000000ff
        /*0868*/ 	.word	0x0002a890
        /*086c*/ 	.short	0x0100
        /*086e*/ 	.byte	0x08
	.zero		1


	//   ....[15]....
        /*0870*/ 	.word	0x00000670
        /*0874*/ 	.word	0x000000ff
        /*0878*/ 	.word	0x0002a8a0
        /*087c*/ 	.short	0x0100
        /*087e*/ 	.byte	0x08
	.zero		1


	//   ....[16]....
        /*0880*/ 	.word	0x00000680
        /*0884*/ 	.word	0x000000ff
        /*0888*/ 	.word	0x0002a898
        /*088c*/ 	.short	0x0100
        /*088e*/ 	.byte	0x08
	.zero		1


	//   ....[17]....
        /*0890*/ 	.word	0x00000690
        /*0894*/ 	.word	0x000000ff
        /*0898*/ 	.word	0x0002a8a8
        /*089c*/ 	.short	0x0100
        /*089e*/ 	.byte	0x08
	.zero		1


	//   ....[18]....
        /*08a0*/ 	.word	0x000007d0
        /*08a4*/ 	.word	0x000000ff
        /*08a8*/ 	.word	0x0002a8b0
        /*08ac*/ 	.short	0x0100
        /*08ae*/ 	.byte	0x08
	.zero		1


	//   ....[19]....
        /*08b0*/ 	.word	0x000007e0
        /*08b4*/ 	.word	0x000000ff
        /*08b8*/ 	.word	0x0002a8c0
        /*08bc*/ 	.short	0x0100
        /*08be*/ 	.byte	0x08
	.zero		1


	//   ....[20]....
        /*08c0*/ 	.word	0x000007f0
        /*08c4*/ 	.word	0x000000ff
        /*08c8*/ 	.word	0x0002a8b8
        /*08cc*/ 	.short	0x0100
        /*08ce*/ 	.byte	0x08
	.zero		1


	//   ....[21]....
        /*08d0*/ 	.word	0x00000800
        /*08d4*/ 	.word	0x000000ff
        /*08d8*/ 	.word	0x0002a8c8
        /*08dc*/ 	.short	0x0100
        /*08de*/ 	.byte	0x08
	.zero		1


	//   ....[22]....
        /*08e0*/ 	.word	0x00001b40
        /*08e4*/ 	.word	0x000000ff
        /*08e8*/ 	.word	0x0002a800
        /*08ec*/ 	.short	0x010a
        /*08ee*/ 	.byte	0x24
	.zero		1


	//   ....[23]....
        /*08f0*/ 	.word	0x00001bb0
        /*08f4*/ 	.word	0x000000ff
        /*08f8*/ 	.word	0x0002a830
        /*08fc*/ 	.short	0x010a
        /*08fe*/ 	.byte	0x24
	.zero		1


	//   ....[24]....
        /*0900*/ 	.word	0x00001c10
        /*0904*/ 	.word	0x000000ff
        /*0908*/ 	.word	0x0002a830
        /*090c*/ 	.short	0x010a
        /*090e*/ 	.byte	0x24
	.zero		1


	//   ....[25]....
        /*0910*/ 	.word	0x00002280
        /*0914*/ 	.word	0x000000ff
        /*0918*/ 	.word	0x00000000
        /*091c*/ 	.short	0x0101
        /*091e*/ 	.byte	0x31
	.zero		1


	//   ....[26]....
        /*0920*/ 	.word	0x00005480
        /*0924*/ 	.word	0x000000ff
        /*0928*/ 	.word	0x0002a830
        /*092c*/ 	.short	0x010a
        /*092e*/ 	.byte	0x06
	.zero		1


	//   ....[27]....
        /*0930*/ 	.word	0x000054c0
        /*0934*/ 	.word	0x000000ff
        /*0938*/ 	.word	0x0002a830
        /*093c*/ 	.short	0x010a
        /*093e*/ 	.byte	0x06
	.zero		1


	//   ....[28]....
        /*0940*/ 	.word	0x00005790
        /*0944*/ 	.word	0x000000ff
        /*0948*/ 	.word	0x0002a850
        /*094c*/ 	.short	0x010a
        /*094e*/ 	.byte	0x06
	.zero		1


	//   ....[29]....
        /*0950*/ 	.word	0x000057d0
        /*0954*/ 	.word	0x000000ff
        /*0958*/ 	.word	0x0002a850
        /*095c*/ 	.short	0x010a
        /*095e*/ 	.byte	0x06
	.zero		1


	//   ....[30]....
        /*0960*/ 	.word	0x00005a90
        /*0964*/ 	.word	0x000000ff
        /*0968*/ 	.word	0x00000000
        /*096c*/ 	.short	0x0101
        /*096e*/ 	.byte	0x06
	.zero		1


	//   ....[31]....
        /*0970*/ 	.word	0x00007d80
        /*0974*/ 	.word	0x000000ff
        /*0978*/ 	.word	0x00000000
        /*097c*/ 	.short	0x0101
        /*097e*/ 	.byte	0x07
	.zero		1


	//   ....[32]....
        /*0980*/ 	.word	0x000088d0
        /*0984*/ 	.word	0x000000ff
        /*0988*/ 	.word	0x0002a830
        /*098c*/ 	.short	0x010a
        /*098e*/ 	.byte	0x06
	.zero		1


	//   ....[33]....
        /*0990*/ 	.word	0x00008910
        /*0994*/ 	.word	0x000000ff
        /*0998*/ 	.word	0x0002a830
        /*099c*/ 	.short	0x010a
        /*099e*/ 	.byte	0x06
	.zero		1


	//   ....[34]....
        /*09a0*/ 	.word	0x00008be0
        /*09a4*/ 	.word	0x000000ff
        /*09a8*/ 	.word	0x0002a850
        /*09ac*/ 	.short	0x010a
        /*09ae*/ 	.byte	0x06
	.zero		1


	//   ....[35]....
        /*09b0*/ 	.word	0x00008c20
        /*09b4*/ 	.word	0x000000ff
        /*09b8*/ 	.word	0x0002a850
        /*09bc*/ 	.short	0x010a
        /*09be*/ 	.byte	0x06
	.zero		1


	//   ....[36]....
        /*09c0*/ 	.word	0x00008f00
        /*09c4*/ 	.word	0x000000ff
        /*09c8*/ 	.word	0x00000000
        /*09cc*/ 	.short	0x0101
        /*09ce*/ 	.byte	0x06
	.zero		1


	//   ....[37]....
        /*09d0*/ 	.word	0x0000a0b0
        /*09d4*/ 	.word	0x000000ff
        /*09d8*/ 	.word	0x00000000
        /*09dc*/ 	.short	0x0101
        /*09de*/ 	.byte	0x06
	.zero		1


	//   ....[38]....
        /*09e0*/ 	.word	0x0000a9c0
        /*09e4*/ 	.word	0x000000ff
        /*09e8*/ 	.word	0x0002a830
        /*09ec*/ 	.short	0x010a
        /*09ee*/ 	.byte	0x06
	.zero		1


	//   ....[39]....
        /*09f0*/ 	.word	0x0000aa00
        /*09f4*/ 	.word	0x000000ff
        /*09f8*/ 	.word	0x0002a830
        /*09fc*/ 	.short	0x010a
        /*09fe*/ 	.byte	0x06
	.zero		1


	//   ....[40]....
        /*0a00*/ 	.word	0x0000ac90
        /*0a04*/ 	.word	0x000000ff
        /*0a08*/ 	.word	0x0002a850
        /*0a0c*/ 	.short	0x010a
        /*0a0e*/ 	.byte	0x06
	.zero		1


	//   ....[41]....
        /*0a10*/ 	.word	0x0000acd0
        /*0a14*/ 	.word	0x000000ff
        /*0a18*/ 	.word	0x0002a850
        /*0a1c*/ 	.short	0x010a
        /*0a1e*/ 	.byte	0x06
	.zero		1


	//   ....[42]....
        /*0a20*/ 	.word	0x0000af70
        /*0a24*/ 	.word	0x000000ff
        /*0a28*/ 	.word	0x00000000
        /*0a2c*/ 	.short	0x0101
        /*0a2e*/ 	.byte	0x06
	.zero		1


	//   ....[43]....
        /*0a30*/ 	.word	0x0000d250
        /*0a34*/ 	.word	0x000000ff
        /*0a38*/ 	.word	0x00000000
        /*0a3c*/ 	.short	0x0101
        /*0a3e*/ 	.byte	0x06
	.zero		1


	//   ....[44]....
        /*0a40*/ 	.word	0x0000da40
        /*0a44*/ 	.word	0x000000ff
        /*0a48*/ 	.word	0x0002a850
        /*0a4c*/ 	.short	0x010a
        /*0a4e*/ 	.byte	0x09
	.zero		1


	//   ....[45]....
        /*0a50*/ 	.word	0x0000da80
        /*0a54*/ 	.word	0x000000ff
        /*0a58*/ 	.word	0x0002a850
        /*0a5c*/ 	.short	0x010a
        /*0a5e*/ 	.byte	0x09
	.zero		1


	//   ....[46]....
        /*0a60*/ 	.word	0x0000e0a0
        /*0a64*/ 	.word	0x000000ff
        /*0a68*/ 	.word	0x00000000
        /*0a6c*/ 	.short	0x0101
        /*0a6e*/ 	.byte	0x04
	.zero		1


	//   ....[47]....
        /*0a70*/ 	.word	0x0000ffb0
        /*0a74*/ 	.word	0x000000ff
        /*0a78*/ 	.word	0x00000000
        /*0a7c*/ 	.short	0x0101
        /*0a7e*/ 	.byte	0x04
	.zero		1


	//   ....[48]....
        /*0a80*/ 	.word	0x00012ce0
        /*0a84*/ 	.word	0x000000ff
        /*0a88*/ 	.word	0x0002a880
        /*0a8c*/ 	.short	0x010a
        /*0a8e*/ 	.byte	0x30
	.zero		1


	//   ....[49]....
        /*0a90*/ 	.word	0x00013260
        /*0a94*/ 	.word	0x000000ff
        /*0a98*/ 	.word	0x0002a870
        /*0a9c*/ 	.short	0x0107
        /*0a9e*/ 	.byte	0x30
	.zero		1


	//   ....[50]....
        /*0aa0*/ 	.word	0x000132d0
        /*0aa4*/ 	.word	0x000000ff
        /*0aa8*/ 	.word	0x0002a870
        /*0aac*/ 	.short	0x0101
        /*0aae*/ 	.byte	0x30
	.zero		1


	//   ....[51]....
        /*0ab0*/ 	.word	0x00013300
        /*0ab4*/ 	.word	0x000000ff
        /*0ab8*/ 	.word	0x0002a840
        /*0abc*/ 	.short	0x010a
        /*0abe*/ 	.byte	0x30
	.zero		1


	//   ....[52]....
        /*0ac0*/ 	.word	0x00013720
        /*0ac4*/ 	.word	0x000000ff
        /*0ac8*/ 	.word	0x0002a830
        /*0acc*/ 	.short	0x0107
        /*0ace*/ 	.byte	0x30
	.zero		1


	//   ....[53]....
        /*0ad0*/ 	.word	0x00013790
        /*0ad4*/ 	.word	0x000000ff
        /*0ad8*/ 	.word	0x0002a830
        /*0adc*/ 	.short	0x0101
        /*0ade*/ 	.byte	0x30
	.zero		1


	//   ....[54]....
        /*0ae0*/ 	.word	0x00013f10
        /*0ae4*/ 	.word	0x000000ff
        /*0ae8*/ 	.word	0x0002a800
        /*0aec*/ 	.short	0x0107
        /*0aee*/ 	.byte	0x30
	.zero		1


	//   ....[55]....
        /*0af0*/ 	.word	0x00013f70
        /*0af4*/ 	.word	0x000000ff
        /*0af8*/ 	.word	0x0002a800
        /*0afc*/ 	.short	0x0101
        /*0afe*/ 	.byte	0x30
	.zero		1


	//   ....[56]....
        /*0b00*/ 	.word	0x00013fa0
        /*0b04*/ 	.word	0x000000ff
        /*0b08*/ 	.word	0x0002a820
        /*0b0c*/ 	.short	0x010a
        /*0b0e*/ 	.byte	0x30
	.zero		1


	//   ....[57]....
        /*0b10*/ 	.word	0x000142f0
        /*0b14*/ 	.word	0x00000006
        /*0b18*/ 	.word	0x0002a880
        /*0b1c*/ 	.short	0x010a
        /*0b1e*/ 	.byte	0x3f
	.zero		1


	//   ....[58]....
        /*0b20*/ 	.word	0x00014700
        /*0b24*/ 	.word	0x00000006
        /*0b28*/ 	.word	0x0002a870
        /*0b2c*/ 	.short	0x0107
        /*0b2e*/ 	.byte	0x3f
	.zero		1


	//   ....[59]....
        /*0b30*/ 	.word	0x00014770
        /*0b34*/ 	.word	0x00000006
        /*0b38*/ 	.word	0x0002a870
        /*0b3c*/ 	.short	0x0101
        /*0b3e*/ 	.byte	0x3f
	.zero		1


	//   ....[60]....
        /*0b40*/ 	.word	0x000147a0
        /*0b44*/ 	.word	0x00000006
        /*0b48*/ 	.word	0x0002a840
        /*0b4c*/ 	.short	0x010a
        /*0b4e*/ 	.byte	0x3f
	.zero		1


	//   ....[61]....
        /*0b50*/ 	.word	0x00014b80
        /*0b54*/ 	.word	0x00000006
        /*0b58*/ 	.word	0x0002a830
        /*0b5c*/ 	.short	0x0107
        /*0b5e*/ 	.byte	0x3f
	.zero		1


	//   ....[62]....
        /*0b60*/ 	.word	0x00014c00
        /*0b64*/ 	.word	0x00000006
        /*0b68*/ 	.word	0x0002a830
        /*0b6c*/ 	.short	0x0101
        /*0b6e*/ 	.byte	0x3f
	.zero		1


	//   ....[63]....
        /*0b70*/ 	.word	0x00014c80
        /*0b74*/ 	.word	0x00000002
        /*0b78*/ 	.word	0x0002a870
        /*0b7c*/ 	.short	0x010a
        /*0b7e*/ 	.byte	0x3f
	.zero		1


	//   ....[64]....
        /*0b80*/ 	.word	0x00014cf0
        /*0b84*/ 	.word	0x00000002
        /*0b88*/ 	.word	0x0002a860
        /*0b8c*/ 	.short	0x010a
        /*0b8e*/ 	.byte	0x3f
	.zero		1


	//   ....[65]....
        /*0b90*/ 	.word	0x000152c0
        /*0b94*/ 	.word	0x00000002
        /*0b98*/ 	.word	0x0002a850
        /*0b9c*/ 	.short	0x0101
        /*0b9e*/ 	.byte	0x3f
	.zero		1


	//   ....[66]....
        /*0ba0*/ 	.word	0x00015360
        /*0ba4*/ 	.word	0x00000002
        /*0ba8*/ 	.word	0x00000000
        /*0bac*/ 	.short	0x0101
        /*0bae*/ 	.byte	0x3f
	.zero		1


	//   ....[67]....
        /*0bb0*/ 	.word	0x00015430
        /*0bb4*/ 	.word	0x0000000c
        /*0bb8*/ 	.word	0x0002a870
        /*0bbc*/ 	.short	0x010a
        /*0bbe*/ 	.byte	0x3f
	.zero		1


	//   ....[68]....
        /*0bc0*/ 	.word	0x000154b0
        /*0bc4*/ 	.word	0x0000000c
        /*0bc8*/ 	.word	0x0002a860
        /*0bcc*/ 	.short	0x010a
        /*0bce*/ 	.byte	0x3f
	.zero		1


	//   ....[69]....
        /*0bd0*/ 	.word	0x00015ad0
        /*0bd4*/ 	.word	0x0000000c
        /*0bd8*/ 	.word	0x0002a850
        /*0bdc*/ 	.short	0x0101
        /*0bde*/ 	.byte	0x3f
	.zero		1


	//   ....[70]....
        /*0be0*/ 	.word	0x00015ba0
        /*0be4*/ 	.word	0x0000000c
        /*0be8*/ 	.word	0x00000000
        /*0bec*/ 	.short	0x0101
        /*0bee*/ 	.byte	0x3f
	.zero		1


	//   ....[71]....
        /*0bf0*/ 	.word	0x00015bf0
        /*0bf4*/ 	.word	0x00000007
        /*0bf8*/ 	.word	0x0002a820
        /*0bfc*/ 	.short	0x010a
        /*0bfe*/ 	.byte	0x3f
	.zero		1


	//   ....[72]....
        /*0c00*/ 	.word	0x00015d10
        /*0c04*/ 	.word	0x00000005
        /*0c08*/ 	.word	0x0002a840
        /*0c0c*/ 	.short	0x010a
        /*0c0e*/ 	.byte	0x3f
	.zero		1


	//   ....[73]....
        /*0c10*/ 	.word	0x00015db0
        /*0c14*/ 	.word	0x00000007
        /*0c18*/ 	.word	0x0002a840
        /*0c1c*/ 	.short	0x010a
        /*0c1e*/ 	.byte	0x3f
	.zero		1


	//   ....[74]....
        /*0c20*/ 	.word	0x00015df0
        /*0c24*/ 	.word	0x00000005
        /*0c28*/ 	.word	0x0002a860
        /*0c2c*/ 	.short	0x010a
        /*0c2e*/ 	.byte	0x3f
	.zero		1


	//   ....[75]....
        /*0c30*/ 	.word	0x00015e30
        /*0c34*/ 	.word	0x00000007
        /*0c38*/ 	.word	0x0002a860
        /*0c3c*/ 	.short	0x010a
        /*0c3e*/ 	.byte	0x3f
	.zero		1


	//   ....[76]....
        /*0c40*/ 	.word	0x00015e70
        /*0c44*/ 	.word	0x00000005
        /*0c48*/ 	.word	0x0002a880
        /*0c4c*/ 	.short	0x010a
        /*0c4e*/ 	.byte	0x3f
	.zero		1


	//   ....[77]....
        /*0c50*/ 	.word	0x00015eb0
        /*0c54*/ 	.word	0x00000007
        /*0c58*/ 	.word	0x0002a880
        /*0c5c*/ 	.short	0x010a
        /*0c5e*/ 	.byte	0x3f
	.zero		1


	//   ....[78]....
        /*0c60*/ 	.word	0x00015f20
        /*0c64*/ 	.word	0x00000003
        /*0c68*/ 	.word	0x0002a800
        /*0c6c*/ 	.short	0x010a
        /*0c6e*/ 	.byte	0x3f
	.zero		1


	//   ....[79]....
        /*0c70*/ 	.word	0x00015f80
        /*0c74*/ 	.word	0x00000003
        /*0c78*/ 	.word	0x0002a830
        /*0c7c*/ 	.short	0x010a
        /*0c7e*/ 	.byte	0x3f
	.zero		1


	//   ....[80]....
        /*0c80*/ 	.word	0x00015fe0
        /*0c84*/ 	.word	0x0000000d
        /*0c88*/ 	.word	0x0002a830
        /*0c8c*/ 	.short	0x010a
        /*0c8e*/ 	.byte	0x3f
	.zero		1


	//   ....[81]....
        /*0c90*/ 	.word	0x00016040
        /*0c94*/ 	.word	0x0000000d
        /*0c98*/ 	.word	0x0002a850
        /*0c9c*/ 	.short	0x010a
        /*0c9e*/ 	.byte	0x3f
	.zero		1


	//   ....[82]....
        /*0ca0*/ 	.word	0x000160a0
        /*0ca4*/ 	.word	0x0000000f
        /*0ca8*/ 	.word	0x0002a830
        /*0cac*/ 	.short	0x010a
        /*0cae*/ 	.byte	0x3f
	.zero		1


	//   ....[83]....
        /*0cb0*/ 	.word	0x00016100
        /*0cb4*/ 	.word	0x0000000f
        /*0cb8*/ 	.word	0x0002a850
        /*0cbc*/ 	.short	0x010a
        /*0cbe*/ 	.byte	0x3f
	.zero		1


	//   ....[84]....
        /*0cc0*/ 	.word	0x00016160
        /*0cc4*/ 	.word	0x0000000d
        /*0cc8*/ 	.word	0x0002a830
        /*0ccc*/ 	.short	0x010a
        /*0cce*/ 	.byte	0x3f
	.zero		1


	//   ....[85]....
        /*0cd0*/ 	.word	0x000161c0
        /*0cd4*/ 	.word	0x0000000d
        /*0cd8*/ 	.word	0x0002a850
        /*0cdc*/ 	.short	0x010a
        /*0cde*/ 	.byte	0x3f
	.zero		1


	//   ....[86]....
        /*0ce0*/ 	.word	0x00016220
        /*0ce4*/ 	.word	0x00000005
        /*0ce8*/ 	.word	0x0002a850
        /*0cec*/ 	.short	0x010a
        /*0cee*/ 	.byte	0x3f
	.zero		1


	//   ....[87]....
        /*0cf0*/ 	.word	0x000162f0
        /*0cf4*/ 	.word	0x00000022
        /*0cf8*/ 	.word	0x0002a880
        /*0cfc*/ 	.short	0x010a
        /*0cfe*/ 	.byte	0x3f
	.zero		1


	//   ....[88]....
        /*0d00*/ 	.word	0x00016920
        /*0d04*/ 	.word	0x00000022
        /*0d08*/ 	.word	0x0002a840
        /*0d0c*/ 	.short	0x010a
        /*0d0e*/ 	.byte	0x3f
	.zero		1


	//   ....[89]....
        /*0d10*/ 	.word	0x00017390
        /*0d14*/ 	.word	0x00000022
        /*0d18*/ 	.word	0x0002a820
        /*0d1c*/ 	.short	0x010a
        /*0d1e*/ 	.byte	0x3f
	.zero		1


	//   ....[90]....
        /*0d20*/ 	.word	0x000173e0
        /*0d24*/ 	.word	0x00000006
        /*0d28*/ 	.word	0x0002a880
        /*0d2c*/ 	.short	0x010a
        /*0d2e*/ 	.byte	0x3f
	.zero		1


	//   ....[91]....
        /*0d30*/ 	.word	0x000178e0
        /*0d34*/ 	.word	0x00000006
        /*0d38*/ 	.word	0x0002a840
        /*0d3c*/ 	.short	0x010a
        /*0d3e*/ 	.byte	0x3f
	.zero		1


	//   ....[92]....
        /*0d40*/ 	.word	0x00017de0
        /*0d44*/ 	.word	0x00000002
        /*0d48*/ 	.word	0x0002a870
        /*0d4c*/ 	.short	0x010a
        /*0d4e*/ 	.byte	0x3f
	.zero		1


	//   ....[93]....
        /*0d50*/ 	.word	0x00017e30
        /*0d54*/ 	.word	0x00000002
        /*0d58*/ 	.word	0x0002a860
        /*0d5c*/ 	.short	0x010a
        /*0d5e*/ 	.byte	0x3f
	.zero		1


	//   ....[94]....
        /*0d60*/ 	.word	0x00017e80
        /*0d64*/ 	.word	0x0000000c
        /*0d68*/ 	.word	0x0002a870
        /*0d6c*/ 	.short	0x010a
        /*0d6e*/ 	.byte	0x3f
	.zero		1


	//   ....[95]....
        /*0d70*/ 	.word	0x00017ed0
        /*0d74*/ 	.word	0x0000000c
        /*0d78*/ 	.word	0x0002a860
        /*0d7c*/ 	.short	0x010a
        /*0d7e*/ 	.byte	0x3f
	.zero		1


	//   ....[96]....
        /*0d80*/ 	.word	0x00017f20
        /*0d84*/ 	.word	0x00000007
        /*0d88*/ 	.word	0x0002a820
        /*0d8c*/ 	.short	0x010a
        /*0d8e*/ 	.byte	0x3f
	.zero		1


	//   ....[97]....
        /*0d90*/ 	.word	0x00017f70
        /*0d94*/ 	.word	0x00000005
        /*0d98*/ 	.word	0x0002a840
        /*0d9c*/ 	.short	0x010a
        /*0d9e*/ 	.byte	0x3f
	.zero		1


	//   ....[98]....
        /*0da0*/ 	.word	0x00017fc0
        /*0da4*/ 	.word	0x00000007
        /*0da8*/ 	.word	0x0002a840
        /*0dac*/ 	.short	0x010a
        /*0dae*/ 	.byte	0x3f
	.zero		1


	//   ....[99]....
        /*0db0*/ 	.word	0x00018010
        /*0db4*/ 	.word	0x00000005
        /*0db8*/ 	.word	0x0002a860
        /*0dbc*/ 	.short	0x010a
        /*0dbe*/ 	.byte	0x3f
	.zero		1


	//   ....[100]....
        /*0dc0*/ 	.word	0x00018060
        /*0dc4*/ 	.word	0x00000007
        /*0dc8*/ 	.word	0x0002a860
        /*0dcc*/ 	.short	0x010a
        /*0dce*/ 	.byte	0x3f
	.zero		1


	//   ....[101]....
        /*0dd0*/ 	.word	0x000180b0
        /*0dd4*/ 	.word	0x00000005
        /*0dd8*/ 	.word	0x0002a880
        /*0ddc*/ 	.short	0x010a
        /*0dde*/ 	.byte	0x3f
	.zero		1


	//----- nvinfo : EIATTR_NUM_MBARRIERS
	.align		4
.L_694:
        /*0de0*/ 	.byte	0x03, 0x38
        /*0de2*/ 	.short	0x0016


	//----- nvinfo : EIATTR_EXIT_INSTR_OFFSETS
	.align		4
        /*0de4*/ 	.byte	0x04, 0x1c
        /*0de6*/ 	.short	(.L_696 - .L_695)


	//   ....[0]....
.L_695:
        /*0de8*/ 	.word	0x00015f00


	//----- nvinfo : EIATTR_MAX_THREADS
	.align		4
.L_696:
        /*0dec*/ 	.byte	0x04, 0x05
        /*0dee*/ 	.short	(.L_698 - .L_697)
.L_697:
        /*0df0*/ 	.word	0x00000180
        /*0df4*/ 	.word	0x00000001
        /*0df8*/ 	.word	0x00000001


	//----- nvinfo : EIATTR_CRS_STACK_SIZE
	.align		4
.L_698:
        /*0dfc*/ 	.byte	0x04, 0x1e
        /*0dfe*/ 	.short	(.L_700 - .L_699)
.L_699:
        /*0e00*/ 	.word	0x00000000


	//----- nvinfo : EIATTR_CBANK_PARAM_SIZE
	.align		4
.L_700:
        /*0e04*/ 	.byte	0x03, 0x19
        /*0e06*/ 	.short	0x0a70


	//----- nvinfo : EIATTR_PARAM_CBANK
	.align		4
        /*0e08*/ 	.byte	0x04, 0x0a
        /*0e0a*/ 	.short	(.L_702 - .L_701)
	.align		4
.L_701:
        /*0e0c*/ 	.word	index@(.nv.constant0._ZN7cutlass13device_kernelIN5flash11enable_sm90INS1_16FlashAttnFwdSm90INS1_25CollectiveMainloopFwdSm90ILi2EN4cute5tupleIJNS5_1CILi1EEES8_S8_EEENS6_IJNS7_ILi128EEESA_NS7_ILi192EEEEEELi192ENS_12float_e4m3_tEfNS_4arch4Sm90ELb0ELb1ELb0ELb0ELb1ELb0ELb0ELb1ELb1ELb1ELb1ELb0EEENS1_21CollectiveEpilogueFwdINS6_IJSA_SB_SA_EEES9_NS_10bfloat16_tESF_Li256ELb0ELb1ELb1ELb1EEENS1_19SingleTileSchedulerILb0ELb1ELb1ELi128EEEEEEEEEvNT_6ParamsE)
        /*0e10*/ 	.short	0x0210
        /*0e12*/ 	.short	0x0a70


	//----- nvinfo : EIATTR_SW_WAR
	.align		4
.L_702:
        /*0e14*/ 	.byte	0x04, 0x36
        /*0e16*/ 	.short	(.L_704 - .L_703)
.L_703:
        /*0e18*/ 	.word	0x00000008
.L_704:


//--------------------- .nv.info._ZN7cutlass13device_kernelIN5flash11enable_sm90INS1_16FlashAttnFwdSm90INS1_25CollectiveMainloopFwdSm90ILi2EN4cute5tupleIJNS5_1CILi1EEES8_S8_EEENS6_IJNS7_ILi128EEESA_NS7_ILi192EEEEEELi192ENS_12float_e4m3_tEfNS_4arch4Sm90ELb0ELb1ELb0ELb1ELb1ELb0ELb0ELb1ELb1ELb1ELb1ELb0EEENS1_21CollectiveEpilogueFwdINS6_IJSA_SB_SA_EEES9_NS_10bfloat16_tESF_Li256ELb1ELb1ELb1ELb1EEENS1_36VarlenDynamicPersistentTileSchedulerILi128ELi128ELi256ELi128ELb1ELb1ELb1ELb1ELb0ELb1EEEEEEEEEvNT_6ParamsE --------------------------
	.section	.nv.info._ZN7cutlass13device_kernelIN5flash11enable_sm90INS1_16FlashAttnFwdSm90INS1_25CollectiveMainloopFwdSm90ILi2EN4cute5tupleIJNS5_1CILi1EEES8_S8_EEENS6_IJNS7_ILi128EEESA_NS7_ILi192EEEEEELi192ENS_12float_e4m3_tEfNS_4arch4Sm90ELb0ELb1ELb0ELb1ELb1ELb0ELb0ELb1ELb1ELb1ELb1ELb0EEENS1_21CollectiveEpilogueFwdINS6_IJSA_SB_SA_EEES9_NS_10bfloat16_tESF_Li256ELb1ELb1ELb1ELb1EEENS1_36VarlenDynamicPersistentTileSchedulerILi128ELi128ELi256ELi128ELb1ELb1ELb1ELb1ELb0ELb1EEEEEEEEEvNT_6ParamsE,"",@"SHT_CUDA_INFO"
	.sectionflags	@""
	.align	4


	//----- nvinfo : EIATTR_CUDA_API_VERSION
	.align		4
        /*0000*/ 	.byte	0x04, 0x37
        /*0002*/ 	.short	(.L_706 - .L_705)
.L_705:
        /*0004*/ 	.word	0x00000082


	//----- nvinfo : EIATTR_KPARAM_INFO
	.align		4
.L_706:
        /*0008*/ 	.byte	0x04, 0x17
        /*000a*/ 	.short	(.L_708 - .L_707)
.L_707:
        /*000c*/ 	.word	0x00000000
        /*0010*/ 	.short	0x0000
        /*0012*/ 	.short	0x0070
        /*0014*/ 	.byte	0x00, 0xf0, 0x01, 0x2a


	//----- nvinfo : EIATTR_SPARSE_MMA_MASK
	.align		4
.L_708:
        /*0018*/ 	.byte	0x03, 0x50
        /*001a*/ 	.short	0x0000


	//----- nvinfo : EIATTR_MAXREG_COUNT
	.align		4
        /*001c*/ 	.byte	0x03, 0x1b
        /*001e*/ 	.short	0x00a8


	//----- nvinfo : EIATTR_NUM_BARRIERS
	.align		4
        /*0020*/ 	.byte	0x02, 0x4c
        /*0022*/ 	.byte	0x10
	.zero		1


	//----- nvinfo : EIATTR_EXTERNS
	.align		4
        /*0024*/ 	.byte	0x04, 0x0f
        /*0026*/ 	.short	(.L_710 - .L_709)


	//   ....[0]....
	.align		4
.L_709:
        /*0028*/ 	.word	index@(__assertfail)


	//----- nvinfo : EIATTR_ANNOTATIONS
	.align		4
.L_710:
        /*002c*/ 	.byte	0x04, 0x55
        /*002e*/ 	.short	(.L_712 - .L_711)


	//   ....[0]....
.L_711:
        /* <DEDUP_REMOVED lines=8> */


	//----- nvinfo : EIATTR_MERCURY_ISA_VERSION
	.align		4
.L_712:
        /*00a0*/ 	.byte	0x03, 0x5f
        /*00a2*/ 	.short	0x0101


	//----- nvinfo : EIATTR_UNUSED_LOAD_BYTE_OFFSET
	.align		4
        /*00a4*/ 	.byte	0x04, 0x44
        /*00a6*/ 	.short	(.L_714 - .L_713)


	//   ....[0]....
.L_713:
        /*00a8*/ 	.word	0x00000980
        /*00ac*/ 	.word	0x0000fff0


	//   ....[1]....
        /*00b0*/ 	.word	0x0000eeb0
        /*00b4*/ 	.word	0x0000fff0


	//----- nvinfo : EIATTR_INT_WARP_WIDE_INSTR_OFFSETS
	.align		4
.L_714:
        /*00b8*/ 	.byte	0x04, 0x31
        /*00ba*/ 	.short	(.L_716 - .L_715)


	//   ....[0]....
.L_715:
        /*00bc*/ 	.word	0x000000c0


	//   ....[1]....
        /*00c0*/ 	.word	0x000000d0


	//   ....[2]....
        /*00c4*/ 	.word	0x00000170


	//   ....[3]....
        /*00c8*/ 	.word	0x00015cf0


	//   ....[4]....
        /*00cc*/ 	.word	0x00015d80


	//   ....[5]....
        /*00d0*/ 	.word	0x000192e0


	//   ....[6]....
        /*00d4*/ 	.word	0x00019370


	//----- nvinfo : EIATTR_COOP_GROUP_MASK_REGIDS
	.align		4
.L_716:
        /*00d8*/ 	.byte	0x04, 0x29
        /*00da*/ 	.short	(.L_718 - .L_717)


	//   ....[0]....
.L_717:
        /*00dc*/ 	.word	0xffffffff


	//   ....[1]....
        /*00e0*/ 	.word	0xffffffff


	//   ....[2]....
        /*00e4*/ 	.word	0xffffffff


	//   ....[3]....
        /*00e8*/ 	.word	0xffffffff


	//   ....[4]....
        /*00ec*/ 	.word	0xffffffff


	//   ....[5]....
        /*00f0*/ 	.word	0xffffffff


	//   ....[6]....
        /*00f4*/ 	.word	0xffffffff


	//   ....[7]....
        /*00f8*/ 	.word	0xffffffff


	//   ....[8]....
        /*00fc*/ 	.word	0xffffffff


	//   ....[9]....
        /*0100*/ 	.word	0xffffffff


	//   ....[10]....
        /*0104*/ 	.word	0xffffffff


	//   ....[11]....
        /*0108*/ 	.word	0xffffffff


	//   ....[12]....
        /*010c*/ 	.word	0xffffffff


	//   ....[13]....
        /*0110*/ 	.word	0xffffffff


	//   ....[14]....
        /*0114*/ 	.word	0xffffffff


	//   ....[15]....
        /*0118*/ 	.word	0xffffffff


	//   ....[16]....
        /*011c*/ 	.word	0xffffffff


	//   ....[17]....
        /*0120*/ 	.word	0xffffffff


	//   ....[18]....
        /*0124*/ 	.word	0xffffffff


	//   ....[19]....
        /*0128*/ 	.word	0xffffffff


	//   ....[20]....
        /*012c*/ 	.word	0xffffffff


	//   ....[21]....
        /*0130*/ 	.word	0xffffffff


	//   ....[22]....
        /*0134*/ 	.word	0xffffffff


	//   ....[23]....
        /*0138*/ 	.word	0xffffffff


	//   ....[24]....
        /*013c*/ 	.word	0xffffffff


	//   ....[25]....
        /*0140*/ 	.word	0xffffffff


	//   ....[26]....
        /*0144*/ 	.word	0xffffffff


	//   ....[27]....
        /*0148*/ 	.word	0xffffffff


	//   ....[28]....
        /*014c*/ 	.word	0xffffffff


	//   ....[29]....
        /*0150*/ 	.word	0xffffffff


	//   ....[30]....
        /*0154*/ 	.word	0xffffffff


	//   ....[31]....
        /*0158*/ 	.word	0xffffffff


	//   ....[32]....
        /*015c*/ 	.word	0xffffffff


	//   ....[33]....
        /*0160*/ 	.word	0xffffffff


	//   ....[34]....
        /*0164*/ 	.word	0xffffffff


	//   ....[35]....
        /*0168*/ 	.word	0xffffffff


	//   ....[36]....
        /*016c*/ 	.word	0xffffffff


	//   ....[37]....
        /*0170*/ 	.word	0xffffffff


	//   ....[38]....
        /*0174*/ 	.word	0xffffffff


	//   ....[39]....
        /*0178*/ 	.word	0xffffffff


	//   ....[40]....
        /*017c*/ 	.word	0xffffffff


	//   ....[41]....
        /*0180*/ 	.word	0xffffffff


	//   ....[42]....
        /*0184*/ 	.word	0xffffffff


	//   ....[43]....
        /*0188*/ 	.word	0xffffffff


	//   ....[44]....
        /*018c*/ 	.word	0xffffffff


	//   ....[45]....
        /*0190*/ 	.word	0xffffffff


	//   ....[46]....
        /*0194*/ 	.word	0xffffffff


	//   ....[47]....
        /*0198*/ 	.word	0xffffffff


	//   ....[48]....
        /*019c*/ 	.word	0xffffffff


	//   ....[49]....
        /*01a0*/ 	.word	0xffffffff


	//   ....[50]....
        /*01a4*/ 	.word	0xffffffff


	//   ....[51]....
        /*01a8*/ 	.word	0xffffffff


	//   ....[52]....
        /*01ac*/ 	.word	0xffffffff


	//   ....[53]....
        /*01b0*/ 	.word	0xffffffff


	//   ....[54]....
        /*01b4*/ 	.word	0xffffffff


	//   ....[55]....
        /*01b8*/ 	.word	0xffffffff


	//   ....[56]....
        /*01bc*/ 	.word	0xffffffff


	//   ....[57]....
        /*01c0*/ 	.word	0xffffffff


	//   ....[58]....
        /*01c4*/ 	.word	0xffffffff


	//   ....[59]....
        /*01c8*/ 	.word	0xffffffff


	//   ....[60]....
        /*01cc*/ 	.word	0xffffffff


	//   ....[61]....
        /*01d0*/ 	.word	0xffffffff


	//   ....[62]....
        /*01d4*/ 	.word	0xffffffff


	//   ....[63]....
        /*01d8*/ 	.word	0xffffffff


	//   ....[64]....
        /*01dc*/ 	.word	0xffffffff


	//   ....[65]....
        /*01e0*/ 	.word	0xffffffff


	//   ....[66]....
        /*01e4*/ 	.word	0xffffffff


	//   ....[67]....
        /*01e8*/ 	.word	0xffffffff


	//   ....[68]....
        /*01ec*/ 	.word	0xffffffff


	//   ....[69]....
        /*01f0*/ 	.word	0xffffffff


	//   ....[70]....
        /*01f4*/ 	.word	0xffffffff


	//   ....[71]....
        /*01f8*/ 	.word	0xffffffff


	//   ....[72]....
        /*01fc*/ 	.word	0xffffffff


	//   ....[73]....
        /*0200*/ 	.word	0xffffffff


	//   ....[74]....
        /*0204*/ 	.word	0xffffffff


	//   ....[75]....
        /*0208*/ 	.word	0xffffffff


	//   ....[76]....
        /*020c*/ 	.word	0xffffffff


	//   ....[77]....
        /*0210*/ 	.word	0xffffffff


	//   ....[78]....
        /*0214*/ 	.word	0xffffffff


	//   ....[79]....
        /*0218*/ 	.word	0xffffffff


	//   ....[80]....
        /*021c*/ 	.word	0xffffffff


	//   ....[81]....
        /*0220*/ 	.word	0xffffffff


	//   ....[82]....
        /*0224*/ 	.word	0xffffffff


	//   ....[83]....
        /*0228*/ 	.word	0xffffffff


	//   ....[84]....
        /*022c*/ 	.word	0xffffffff


	//   ....[85]....
        /*0230*/ 	.word	0xffffffff


	//   ....[86]....
        /*0234*/ 	.word	0xffffffff


	//   ....[87]....
        /*0238*/ 	.word	0xffffffff


	//   ....[88]....
        /*023c*/ 	.word	0xffffffff


	//   ....[89]....
        /*0240*/ 	.word	0xffffffff


	//   ....[90]....
        /*0244*/ 	.word	0xffffffff


	//   ....[91]....
        /*0248*/ 	.word	0xffffffff


	//   ....[92]....
        /*024c*/ 	.word	0xffffffff


	//   ....[93]....
        /*0250*/ 	.word	0xffffffff


	//   ....[94]....
        /*0254*/ 	.word	0xffffffff


	//   ....[95]....
        /*0258*/ 	.word	0xffffffff


	//   ....[96]....
        /*025c*/ 	.word	0xffffffff


	//   ....[97]....
        /*0260*/ 	.word	0xffffffff


	//   ....[98]....
        /*0264*/ 	.word	0xffffffff


	//   ....[99]....
        /*0268*/ 	.word	0xffffffff


	//   ....[100]....
        /*026c*/ 	.word	0xffffffff


	//   ....[101]....
        /*0270*/ 	.word	0xffffffff


	//   ....[102]....
        /*0274*/ 	.word	0xffffffff


	//   ....[103]....
        /*0278*/ 	.word	0xffffffff


	//   ....[104]....
        /*027c*/ 	.word	0xffffffff


	//   ....[105]....
        /*0280*/ 	.word	0xffffffff


	//   ....[106]....
        /*0284*/ 	.word	0xffffffff


	//   ....[107]....
        /*0288*/ 	.word	0xffffffff


	//   ....[108]....
        /*028c*/ 	.word	0xffffffff


	//   ....[109]....
        /*0290*/ 	.word	0xffffffff


	//   ....[110]....
        /*0294*/ 	.word	0xffffffff


	//   ....[111]....
        /*0298*/ 	.word	0xffffffff


	//   ....[112]....
        /*029c*/ 	.word	0xffffffff


	//   ....[113]....
        /*02a0*/ 	.word	0xffffffff


	//   ....[114]....
        /*02a4*/ 	.word	0xffffffff


	//   ....[115]....
        /*02a8*/ 	.word	0xffffffff


	//   ....[116]....
        /*02ac*/ 	.word	0xffffffff


	//   ....[117]....
        /*02b0*/ 	.word	0xffffffff


	//   ....[118]....
        /*02b4*/ 	.word	0xffffffff


	//   ....[119]....
        /*02b8*/ 	.word	0xffffffff


	//   ....[120]....
        /*02bc*/ 	.word	0xffffffff


	//   ....[121]....
        /*02c0*/ 	.word	0xffffffff


	//   ....[122]....
        /*02c4*/ 	.word	0xffffffff


	//   ....[123]....
        /*02c8*/ 	.word	0xffffffff


	//   ....[124]....
        /*02cc*/ 	.word	0xffffffff


	//   ....[125]....
        /*02d0*/ 	.word	0xffffffff


	//   ....[126]....
        /*02d4*/ 	.word	0xffffffff


	//   ....[127]....
        /*02d8*/ 	.word	0xffffffff


	//   ....[128]....
        /*02dc*/ 	.word	0xffffffff


	//   ....[129]....
        /*02e0*/ 	.word	0xffffffff


	//   ....[130]....
        /*02e4*/ 	.word	0xffffffff


	//   ....[131]....
        /*02e8*/ 	.word	0xffffffff


	//   ....[132]....
        /*02ec*/ 	.word	0xffffffff


	//   ....[133]....
        /*02f0*/ 	.word	0xffffffff


	//   ....[134]....
        /*02f4*/ 	.word	0xffffffff


	//   ....[135]....
        /*02f8*/ 	.word	0xffffffff


	//   ....[136]....
        /*02fc*/ 	.word	0xffffffff


	//   ....[137]....
        /*0300*/ 	.word	0xffffffff


	//   ....[138]....
        /*0304*/ 	.word	0xffffffff


	//   ....[139]....
        /*0308*/ 	.word	0xffffffff


	//   ....[140]....
        /*030c*/ 	.word	0xffffffff


	//   ....[141]....
        /*0310*/ 	.word	0xffffffff


	//   ....[142]....
        /*0314*/ 	.word	0xffffffff


	//   ....[143]....
        /*0318*/ 	.word	0xffffffff


	//   ....[144]....
        /*031c*/ 	.word	0xffffffff


	//   ....[145]....
        /*0320*/ 	.word	0xffffffff


	//   ....[146]....
        /*0324*/ 	.word	0xffffffff


	//   ....[147]....
        /*0328*/ 	.word	0xffffffff


	//   ....[148]....
        /*032c*/ 	.word	0xffffffff


	//   ....[149]....
        /*0330*/ 	.word	0xffffffff


	//   ....[150]....
        /*0334*/ 	.word	0xffffffff


	//   ....[151]....
        /*0338*/ 	.word	0xffffffff


	//   ....[152]....
        /*033c*/ 	.word	0xffffffff


	//   ....[153]....
        /*0340*/ 	.word	0xffffffff


	//   ....[154]....
        /*0344*/ 	.word	0xffffffff


	//   ....[155]....
        /*0348*/ 	.word	0xffffffff


	//   ....[156]....
        /*034c*/ 	.word	0xffffffff


	//   ....[157]....
        /*0350*/ 	.word	0xffffffff


	//   ....[158]....
        /*0354*/ 	.word	0xffffffff


	//   ....[159]....
        /*0358*/ 	.word	0xffffffff


	//   ....[160]....
        /*035c*/ 	.word	0xffffffff


	//   ....[161]....
        /*0360*/ 	.word	0xffffffff


	//   ....[162]....
        /*0364*/ 	.word	0xffffffff


	//   ....[163]....
        /*0368*/ 	.word	0xffffffff


	//   ....[164]....
        /*036c*/ 	.word	0xffffffff


	//   ....[165]....
        /*0370*/ 	.word	0xffffffff


	//   ....[166]....
        /*0374*/ 	.word	0xffffffff


	//   ....[167]....
        /*0378*/ 	.word	0xffffffff


	//   ....[168]....
        /*037c*/ 	.word	0xffffffff


	//   ....[169]....
        /*0380*/ 	.word	0xffffffff


	//   ....[170]....
        /*0384*/ 	.word	0xffffffff


	//   ....[171]....
        /*0388*/ 	.word	0xffffffff


	//   ....[172]....
        /*038c*/ 	.word	0xffffffff


	//   ....[173]....
        /*0390*/ 	.word	0xffffffff


	//   ....[174]....
        /*0394*/ 	.word	0xffffffff


	//   ....[175]....
        /*0398*/ 	.word	0xffffffff


	//   ....[176]....
        /*039c*/ 	.word	0xffffffff


	//   ....[177]....
        /*03a0*/ 	.word	0xffffffff


	//   ....[178]....
        /*03a4*/ 	.word	0xffffffff


	//   ....[179]....
        /*03a8*/ 	.word	0xffffffff


	//   ....[180]....
        /*03ac*/ 	.word	0xffffffff


	//   ....[181]....
        /*03b0*/ 	.word	0xffffffff


	//   ....[182]....
        /*03b4*/ 	.word	0xffffffff


	//   ....[183]....
        /*03b8*/ 	.word	0xffffffff


	//   ....[184]....
        /*03bc*/ 	.word	0xffffffff


	//   ....[185]....
        /*03c0*/ 	.word	0xffffffff


	//   ....[186]....
        /*03c4*/ 	.word	0xffffffff


	//   ....[187]....
        /*03c8*/ 	.word	0xffffffff


	//   ....[188]....
        /*03cc*/ 	.word	0xffffffff


	//   ....[189]....
        /*03d0*/ 	.word	0xffffffff


	//   ....[190]....
        /*03d4*/ 	.word	0xffffffff


	//   ....[191]....
        /*03d8*/ 	.word	0xffffffff


	//   ....[192]....
        /*03dc*/ 	.word	0xffffffff


	//   ....[193]....
        /*03e0*/ 	.word	0xffffffff


	//   ....[194]....
        /*03e4*/ 	.word	0xffffffff


	//   ....[195]....
        /*03e8*/ 	.word	0xffffffff


	//   ....[196]....
        /*03ec*/ 	.word	0xffffffff


	//   ....[197]....
        /*03f0*/ 	.word	0xffffffff


	//   ....[198]....
        /*03f4*/ 	.word	0xffffffff


	//   ....[199]....
        /*03f8*/ 	.word	0xffffffff


	//   ....[200]....
        /*03fc*/ 	.word	0xffffffff


	//   ....[201]....
        /*0400*/ 	.word	0xffffffff


	//   ....[202]....
        /*0404*/ 	.word	0xffffffff


	//   ....[203]....
        /*0408*/ 	.word	0xffffffff


	//   ....[204]....
        /*040c*/ 	.word	0xffffffff


	//   ....[205]....
        /*0410*/ 	.word	0xffffffff


	//   ....[206]....
        /*0414*/ 	.word	0xffffffff


	//   ....[207]....
        /*0418*/ 	.word	0xffffffff


	//   ....[208]....
        /*041c*/ 	.word	0xffffffff


	//   ....[209]....
        /*0420*/ 	.word	0xffffffff


	//   ....[210]....
        /*0424*/ 	.word	0xffffffff


	//   ....[211]....
        /*0428*/ 	.word	0xffffffff


	//   ....[212]....
        /*042c*/ 	.word	0xffffffff


	//   ....[213]....
        /*0430*/ 	.word	0xffffffff


	//   ....[214]....
        /*0434*/ 	.word	0xffffffff


	//   ....[215]....
        /*0438*/ 	.word	0xffffffff


	//   ....[216]....
        /*043c*/ 	.word	0xffffffff


	//   ....[217]....
        /*0440*/ 	.word	0xffffffff


	//   ....[218]....
        /*0444*/ 	.word	0xffffffff


	//   ....[219]....
        /*0448*/ 	.word	0xffffffff


	//   ....[220]....
        /*044c*/ 	.word	0xffffffff


	//   ....[221]....
        /*0450*/ 	.word	0xffffffff


	//   ....[222]....
        /*0454*/ 	.word	0xffffffff


	//   ....[223]....
        /*0458*/ 	.word	0xffffffff


	//   ....[224]....
        /*045c*/ 	.word	0xffffffff


	//   ....[225]....
        /*0460*/ 	.word	0xffffffff


	//   ....[226]....
        /*0464*/ 	.word	0xffffffff


	//   ....[227]....
        /*0468*/ 	.word	0xffffffff


	//   ....[228]....
        /*046c*/ 	.word	0xffffffff


	//   ....[229]....
        /*0470*/ 	.word	0x0500000f


	//   ....[230]....
        /*0474*/ 	.word	0x0500000f


	//   ....[231]....
        /*0478*/ 	.word	0x0500000f


	//   ....[232]....
        /*047c*/ 	.word	0x0500000f


	//   ....[233]....
        /*0480*/ 	.word	0x0500000f


	//   ....[234]....
        /*0484*/ 	.word	0x0500000f


	//   ....[235]....
        /*0488*/ 	.word	0x0500000f


	//   ....[236]....
        /*048c*/ 	.word	0x0500000f


	//   ....[237]....
        /*0490*/ 	.word	0x0500000f


	//   ....[238]....
        /*0494*/ 	.word	0x0500000f


	//   ....[239]....
        /*0498*/ 	.word	0x0500000f


	//   ....[240]....
        /*049c*/ 	.word	0x0500000f


	//   ....[241]....
        /*04a0*/ 	.word	0x0500000f


	//   ....[242]....
        /*04a4*/ 	.word	0x0500000f


	//   ....[243]....
        /*04a8*/ 	.word	0x0500000f


	//   ....[244]....
        /*04ac*/ 	.word	0x0500000f


	//   ....[245]....
        /*04b0*/ 	.word	0x0500000f


	//   ....[246]....
        /*04b4*/ 	.word	0x0500000f


	//   ....[247]....
        /*04b8*/ 	.word	0x0500000f


	//   ....[248]....
        /*04bc*/ 	.word	0x0500000f


	//   ....[249]....
        /*04c0*/ 	.word	0x0500000f


	//   ....[250]....
        /*04c4*/ 	.word	0x0500000f


	//   ....[251]....
        /*04c8*/ 	.word	0x0500000f


	//   ....[252]....
        /*04cc*/ 	.word	0x0500000f


	//   ....[253]....
        /*04d0*/ 	.word	0x0500000f


	//   ....[254]....
        /*04d4*/ 	.word	0x0500000f


	//   ....[255]....
        /*04d8*/ 	.word	0x0500000f


	//   ....[0]....
        /*04dc*/ 	.word	0x0500000f


	//   ....[1]....
        /*04e0*/ 	.word	0x0500000f


	//   ....[2]....
        /*04e4*/ 	.word	0x0500000f


	//   ....[3]....
        /*04e8*/ 	.word	0x0500000f


	//   ....[4]....
        /*04ec*/ 	.word	0x0500000f


	//   ....[5]....
        /*04f0*/ 	.word	0x0500000f


	//   ....[6]....
        /*04f4*/ 	.word	0x0500000f


	//   ....[7]....
        /*04f8*/ 	.word	0x0500000f


	//   ....[8]....
        /*04fc*/ 	.word	0x0500000f


	//   ....[9]....
        /*0500*/ 	.word	0x0500000f


	//   ....[10]....
        /*0504*/ 	.word	0x0500000f


	//   ....[11]....
        /*0508*/ 	.word	0x0500000f


	//   ....[12]....
        /*050c*/ 	.word	0x0500000f


	//   ....[13]....
        /*0510*/ 	.word	0x0500000f


	//   ....[14]....
        /*0514*/ 	.word	0x0500000f


	//----- nvinfo : EIATTR_COOP_GROUP_INSTR_OFFSETS
	.align		4
.L_718:
        /*0518*/ 	.byte	0x04, 0x28
        /*051a*/ 	.short	(.L_720 - .L_719)


	//   ....[0]....
.L_719:
        /*051c*/ 	.word	0x00000080


	//   ....[1]....
        /*0520*/ 	.word	0x00000090


	//   ....[2]....
        /*0524*/ 	.word	0x000002d0


	//   ....[3]....
        /*0528*/ 	.word	0x00000430


	//   ....[4]....
        /*052c*/ 	.word	0x00000550


	//   ....[5]....
        /*0530*/ 	.word	0x000006b0


	//   ....[6]....
        /*0534*/ 	.word	0x00002380


	//   ....[7]....
        /*0538*/ 	.word	0x00002ab0


	//   ....[8]....
        /*053c*/ 	.word	0x00002cf0


	//   ....[9]....
        /*0540*/ 	.word	0x00003eb0


	//   ....[10]....
        /*0544*/ 	.word	0x00003fc0


	//   ....[11]....
        /*0548*/ 	.word	0x000047e0


	//   ....[12]....
        /*054c*/ 	.word	0x00004850


	//   ....[13]....
        /*0550*/ 	.word	0x000062d0


	//   ....[14]....
        /*0554*/ 	.word	0x00006500


	//   ....[15]....
        /*0558*/ 	.word	0x00007300


	//   ....[16]....
        /*055c*/ 	.word	0x000075f0


	//   ....[17]....
        /*0560*/ 	.word	0x000077a0


	//   ....[18]....
        /*0564*/ 	.word	0x000079a0


	//   ....[19]....
        /*0568*/ 	.word	0x00009990


	//   ....[20]....
        /*056c*/ 	.word	0x00009a20


	//   ....[21]....
        /*0570*/ 	.word	0x00009a90


	//   ....[22]....
        /*0574*/ 	.word	0x00009ad0


	//   ....[23]....
        /*0578*/ 	.word	0x0000b7a0


	//   ....[24]....
        /*057c*/ 	.word	0x0000b9d0


	//   ....[25]....
        /*0580*/ 	.word	0x0000c7d0


	//   ....[26]....
        /*0584*/ 	.word	0x0000cac0


	//   ....[27]....
        /*0588*/ 	.word	0x0000cc70


	//   ....[28]....
        /*058c*/ 	.word	0x0000ce70


	//   ....[29]....
        /*0590*/ 	.word	0x0000e540


	//   ....[30]....
        /*0594*/ 	.word	0x0000e550


	//   ....[31]....
        /*0598*/ 	.word	0x0000e580


	//   ....[32]....
        /*059c*/ 	.word	0x0000e590


	//   ....[33]....
        /*05a0*/ 	.word	0x0000f630


	//   ....[34]....
        /*05a4*/ 	.word	0x0000f640


	//   ....[35]....
        /*05a8*/ 	.word	0x0000f650


	//   ....[36]....
        /*05ac*/ 	.word	0x0000f670


	//   ....[37]....
        /*05b0*/ 	.word	0x0000f690


	//   ....[38]....
        /*05b4*/ 	.word	0x0000f6c0


	//   ....[39]....
        /*05b8*/ 	.word	0x0000f780


	//   ....[40]....
        /*05bc*/ 	.word	0x0000f7b0


	//   ....[41]....
        /*05c0*/ 	.word	0x0000f8a0


	//   ....[42]....
        /*05c4*/ 	.word	0x0000f8d0


	//   ....[43]....
        /*05c8*/ 	.word	0x0000f900


	//   ....[44]....
        /*05cc*/ 	.word	0x0000f930


	//   ....[45]....
        /*05d0*/ 	.word	0x0000f960


	//   ....[46]....
        /*05d4*/ 	.word	0x0000f990


	//   ....[47]....
        /*05d8*/ 	.word	0x0000f9c0


	//   ....[48]....
        /*05dc*/ 	.word	0x0000f9f0


	//   ....[49]....
        /*05e0*/ 	.word	0x0000fa20


	//   ....[50]....
        /*05e4*/ 	.word	0x0000fa50


	//   ....[51]....
        /*05e8*/ 	.word	0x0000fa80


	//   ....[52]....
        /*05ec*/ 	.word	0x0000fab0


	//   ....[53]....
        /*05f0*/ 	.word	0x0000fae0


	//   ....[54]....
        /*05f4*/ 	.word	0x0000fb10


	//   ....[55]....
        /*05f8*/ 	.word	0x0000fb40


	//   ....[56]....
        /*05fc*/ 	.word	0x0000fb70


	//   ....[57]....
        /*0600*/ 	.word	0x0000fba0


	//   ....[58]....
        /*0604*/ 	.word	0x0000fbd0


	//   ....[59]....
        /*0608*/ 	.word	0x0000fc00


	//   ....[60]....
        /*060c*/ 	.word	0x0000fc30


	//   ....[61]....
        /*0610*/ 	.word	0x0000fc60


	//   ....[62]....
        /*0614*/ 	.word	0x0000fc80


	//   ....[63]....
        /*0618*/ 	.word	0x0000fc90


	//   ....[64]....
        /*061c*/ 	.word	0x0000fca0


	//   ....[65]....
        /*0620*/ 	.word	0x0000fcd0


	//   ....[66]....
        /*0624*/ 	.word	0x0000fd00


	//   ....[67]....
        /*0628*/ 	.word	0x0000fd10


	//   ....[68]....
        /*062c*/ 	.word	0x0000fd20


	//   ....[69]....
        /*0630*/ 	.word	0x0000fd30


	//   ....[70]....
        /*0634*/ 	.word	0x0000fd40


	//   ....[71]....
        /*0638*/ 	.word	0x0000fd70


	//   ....[72]....
        /*063c*/ 	.word	0x0000fd80


	//   ....[73]....
        /*0640*/ 	.word	0x0000fdb0


	//   ....[74]....
        /*0644*/ 	.word	0x0000fdc0


	//   ....[75]....
        /*0648*/ 	.word	0x0000fdd0


	//   ....[76]....
        /*064c*/ 	.word	0x0000fde0


	//   ....[77]....
        /*0650*/ 	.word	0x0000fdf0


	//   ....[78]....
        /*0654*/ 	.word	0x0000fe00


	//   ....[79]....
        /*0658*/ 	.word	0x0000fe30


	//   ....[80]....
        /*065c*/ 	.word	0x0000fe40


	//   ....[81]....
        /*0660*/ 	.word	0x0000fe50


	//   ....[82]....
        /*0664*/ 	.word	0x0000fe60


	//   ....[83]....
        /*0668*/ 	.word	0x0000fe70


	//   ....[84]....
        /*066c*/ 	.word	0x0000fe80


	//   ....[85]....
        /*0670*/ 	.word	0x0000fea0


	//   ....[86]....
        /*0674*/ 	.word	0x0000feb0


	//   ....[87]....
        /*0678*/ 	.word	0x0000fee0


	//   ....[88]....
        /*067c*/ 	.word	0x0000ff10


	//   ....[89]....
        /*0680*/ 	.word	0x0000ff30


	//   ....[90]....
        /*0684*/ 	.word	0x0000ff40


	//   ....[91]....
        /*0688*/ 	.word	0x0000ff70


	//   ....[92]....
        /*068c*/ 	.word	0x0000ffa0


	//   ....[93]....
        /*0690*/ 	.word	0x0000ffd0


	//   ....[94]....
        /*0694*/ 	.word	0x0000ffe0


	//   ....[95]....
        /*0698*/ 	.word	0x0000fff0


	//   ....[96]....
        /*069c*/ 	.word	0x00010010


	//   ....[97]....
        /*06a0*/ 	.word	0x00010040


	//   ....[98]....
        /*06a4*/ 	.word	0x00010050


	//   ....[99]....
        /*06a8*/ 	.word	0x00010080


	//   ....[100]....
        /*06ac*/ 	.word	0x000100b0


	//   ....[101]....
        /*06b0*/ 	.word	0x000100e0


	//   ....[102]....
        /*06b4*/ 	.word	0x00010110


	//   ....[103]....
        /*06b8*/ 	.word	0x00010140


	//   ....[104]....
        /*06bc*/ 	.word	0x00010170


	//   ....[105]....
        /*06c0*/ 	.word	0x000101a0


	//   ....[106]....
        /*06c4*/ 	.word	0x000101b0


	//   ....[107]....
        /*06c8*/ 	.word	0x000101c0


	//   ....[108]....
        /*06cc*/ 	.word	0x000101d0


	//   ....[109]....
        /*06d0*/ 	.word	0x000101e0


	//   ....[110]....
        /*06d4*/ 	.word	0x000101f0


	//   ....[111]....
        /*06d8*/ 	.word	0x00010200


	//   ....[112]....
        /*06dc*/ 	.word	0x00010210


	//   ....[113]....
        /*06e0*/ 	.word	0x00010240


	//   ....[114]....
        /*06e4*/ 	.word	0x00010270


	//   ....[115]....
        /*06e8*/ 	.word	0x000102a0


	//   ....[116]....
        /*06ec*/ 	.word	0x000102d0


	//   ....[117]....
        /*06f0*/ 	.word	0x00010300


	//   ....[118]....
        /*06f4*/ 	.word	0x00010330


	//   ....[119]....
        /*06f8*/ 	.word	0x00010360


	//   ....[120]....
        /*06fc*/ 	.word	0x00010390


	//   ....[121]....
        /*0700*/ 	.word	0x000103c0


	//   ....[122]....
        /*0704*/ 	.word	0x000103f0


	//   ....[123]....
        /*0708*/ 	.word	0x00010420


	//   ....[124]....
        /*070c*/ 	.word	0x00010450


	//   ....[125]....
        /*0710*/ 	.word	0x00010480


	//   ....[126]....
        /*0714*/ 	.word	0x000104b0


	//   ....[127]....
        /*0718*/ 	.word	0x000104e0


	//   ....[128]....
        /*071c*/ 	.word	0x00010510


	//   ....[129]....
        /*0720*/ 	.word	0x00010f50


	//   ....[130]....
        /*0724*/ 	.word	0x00010f70


	//   ....[131]....
        /*0728*/ 	.word	0x00010f80


	//   ....[132]....
        /*072c*/ 	.word	0x00010f90


	//   ....[133]....
        /*0730*/ 	.word	0x00011850


	//   ....[134]....
        /*0734*/ 	.word	0x00011880


	//   ....[135]....
        /*0738*/ 	.word	0x000119c0


	//   ....[136]....
        /*073c*/ 	.word	0x000119e0


	//   ....[137]....
        /*0740*/ 	.word	0x00011ae0


	//   ....[138]....
        /*0744*/ 	.word	0x00011b00


	//   ....[139]....
        /*0748*/ 	.word	0x00011c10


	//   ....[140]....
        /*074c*/ 	.word	0x00011c30


	//   ....[141]....
        /*0750*/ 	.word	0x00012130


	//   ....[142]....
        /*0754*/ 	.word	0x00012140


	//   ....[143]....
        /*0758*/ 	.word	0x00012780


	//   ....[144]....
        /*075c*/ 	.word	0x00012790


	//   ....[145]....
        /*0760*/ 	.word	0x000136f0


	//   ....[146]....
        /*0764*/ 	.word	0x00013720


	//   ....[147]....
        /*0768*/ 	.word	0x00013840


	//   ....[148]....
        /*076c*/ 	.word	0x00013860


	//   ....[149]....
        /*0770*/ 	.word	0x00013960


	//   ....[150]....
        /*0774*/ 	.word	0x00013980


	//   ....[151]....
        /*0778*/ 	.word	0x00013a90


	//   ....[152]....
        /*077c*/ 	.word	0x00013ab0


	//   ....[153]....
        /*0780*/ 	.word	0x00013c40


	//   ....[154]....
        /*0784*/ 	.word	0x00013e20


	//   ....[155]....
        /*0788*/ 	.word	0x00013e50


	//   ....[156]....
        /*078c*/ 	.word	0x00013e80


	//   ....[157]....
        /*0790*/ 	.word	0x00013eb0


	//   ....[158]....
        /*0794*/ 	.word	0x00013ee0


	//   ....[159]....
        /*0798*/ 	.word	0x00013f30


	//   ....[160]....
        /*079c*/ 	.word	0x000140b0


	//   ....[161]....
        /*07a0*/ 	.word	0x000140e0


	//   ....[162]....
        /*07a4*/ 	.word	0x00014110


	//   ....[163]....
        /*07a8*/ 	.word	0x00014140


	//   ....[164]....
        /*07ac*/ 	.word	0x00014170


	//   ....[165]....
        /*07b0*/ 	.word	0x000141a0


	//   ....[166]....
        /*07b4*/ 	.word	0x00014250


	//   ....[167]....
        /*07b8*/ 	.word	0x000142b0


	//   ....[168]....
        /*07bc*/ 	.word	0x000142c0


	//   ....[169]....
        /*07c0*/ 	.word	0x00014310


	//   ....[170]....
        /*07c4*/ 	.word	0x00016900


	//   ....[171]....
        /*07c8*/ 	.word	0x00016930


	//   ....[172]....
        /*07cc*/ 	.word	0x00016a50


	//   ....[173]....
        /*07d0*/ 	.word	0x00016a60


	//   ....[174]....
        /*07d4*/ 	.word	0x00016af0


	//   ....[175]....
        /*07d8*/ 	.word	0x00016b00


	//   ....[176]....
        /*07dc*/ 	.word	0x00016b10


	//   ....[177]....
        /*07e0*/ 	.word	0x00016bb0


	//   ....[178]....
        /*07e4*/ 	.word	0x00016f10


	//   ....[179]....
        /*07e8*/ 	.word	0x00016f30


	//   ....[180]....
        /*07ec*/ 	.word	0x00016fd0


	//   ....[181]....
        /*07f0*/ 	.word	0x00016fe0


	//   ....[182]....
        /*07f4*/ 	.word	0x00017070


	//   ....[183]....
        /*07f8*/ 	.word	0x00017080


	//   ....[184]....
        /*07fc*/ 	.word	0x00017090


	//   ....[185]....
        /*0800*/ 	.word	0x000170a0


	//   ....[186]....
        /*0804*/ 	.word	0x00017880


	//   ....[187]....
        /*0808*/ 	.word	0x000178b0


	//   ....[188]....
        /*080c*/ 	.word	0x00017970


	//   ....[189]....
        /*0810*/ 	.word	0x00017990


	//   ....[190]....
        /*0814*/ 	.word	0x00017a30


	//   ....[191]....
        /*0818*/ 	.word	0x00017a50


	//   ....[192]....
        /*081c*/ 	.word	0x00017a60


	//   ....[193]....
        /*0820*/ 	.word	0x00017a70


	//   ....[194]....
        /*0824*/ 	.word	0x000181f0


	//   ....[195]....
        /*0828*/ 	.word	0x00018210


	//   ....[196]....
        /*082c*/ 	.word	0x00018220


	//   ....[197]....
        /*0830*/ 	.word	0x00018280


	//   ....[198]....
        /*0834*/ 	.word	0x00018290


	//   ....[199]....
        /*0838*/ 	.word	0x000182f0


	//   ....[200]....
        /*083c*/ 	.word	0x00018320


	//   ....[201]....
        /*0840*/ 	.word	0x00018360


	//   ....[202]....
        /*0844*/ 	.word	0x000186a0


	//   ....[203]....
        /*0848*/ 	.word	0x000186b0


	//   ....[204]....
        /*084c*/ 	.word	0x000186c0


	//   ....[205]....
        /*0850*/ 	.word	0x00018720


	//   ....[206]....
        /*0854*/ 	.word	0x00018730


	//   ....[207]....
        /*0858*/ 	.word	0x00018790


	//   ....[208]....
        /*085c*/ 	.word	0x000187c0


	//   ....[209]....
        /*0860*/ 	.word	0x00018800


	//   ....[210]....
        /*0864*/ 	.word	0x00019e90


	//   ....[211]....
        /*0868*/ 	.word	0x00019eb0


	//   ....[212]....
        /*086c*/ 	.word	0x00019ee0


	//   ....[213]....
        /*0870*/ 	.word	0x00019ef0


	//   ....[214]....
        /*0874*/ 	.word	0x00019f30


	//   ....[215]....
        /*0878*/ 	.word	0x00019f70


	//   ....[216]....
        /*087c*/ 	.word	0x00019fa0


	//   ....[217]....
        /*0880*/ 	.word	0x00019fd0


	//   ....[218]....
        /*0884*/ 	.word	0x0001a130


	//   ....[219]....
        /*0888*/ 	.word	0x0001a160


	//   ....[220]....
        /*088c*/ 	.word	0x0001a1a0


	//   ....[221]....
        /*0890*/ 	.word	0x0001a1d0


	//   ....[222]....
        /*0894*/ 	.word	0x0001a200


	//   ....[223]....
        /*0898*/ 	.word	0x0001a230


	//   ....[224]....
        /*089c*/ 	.word	0x0001a2b0


	//   ....[225]....
        /*08a0*/ 	.word	0x0001a300


	//   ....[226]....
        /*08a4*/ 	.word	0x0001a310


	//   ....[227]....
        /*08a8*/ 	.word	0x0001a350


	//   ....[228]....
        /*08ac*/ 	.word	0x0001ad80


	//   ....[229]....
        /*08b0*/ 	.word	0x0001b450


	//   ....[230]....
        /*08b4*/ 	.word	0x0001b530


	//   ....[231]....
        /*08b8*/ 	.word	0x0001b5f0


	//   ....[232]....
        /*08bc*/ 	.word	0x0001b760


	//   ....[233]....
        /*08c0*/ 	.word	0x0001b7f0


	//   ....[234]....
        /*08c4*/ 	.word	0x0001b850


	//   ....[235]....
        /*08c8*/ 	.word	0x0001b950


	//   ....[236]....
        /*08cc*/ 	.word	0x0001b9b0


	//   ....[237]....
        /*08d0*/ 	.word	0x0001ba80


	//   ....[238]....
        /*08d4*/ 	.word	0x0001bc00


	//   ....[239]....
        /*08d8*/ 	.word	0x0001bc90


	//   ....[240]....
        /*08dc*/ 	.word	0x0001bd90


	//   ....[241]....
        /*08e0*/ 	.word	0x0001be40


	//   ....[242]....
        /*08e4*/ 	.word	0x0001bea0


	//   ....[243]....
        /*08e8*/ 	.word	0x0001bfa0


	//   ....[244]....
        /*08ec*/ 	.word	0x0001c000


	//   ....[245]....
        /*08f0*/ 	.word	0x0001c0a0


	//   ....[246]....
        /*08f4*/ 	.word	0x0001c1b0


	//   ....[247]....
        /*08f8*/ 	.word	0x0001c220


	//   ....[248]....
        /*08fc*/ 	.word	0x0001c280


	//   ....[249]....
        /*0900*/ 	.word	0x0001c390


	//   ....[250]....
        /*0904*/ 	.word	0x0001c3f0


	//   ....[251]....
        /*0908*/ 	.word	0x0001c510


	//   ....[252]....
        /*090c*/ 	.word	0x0001c570


	//   ....[253]....
        /*0910*/ 	.word	0x0001c610


	//   ....[254]....
        /*0914*/ 	.word	0x0001c7b0


	//   ....[255]....
        /*0918*/ 	.word	0x0001c850


	//   ....[0]....
        /*091c*/ 	.word	0x0001c8b0


	//   ....[1]....
        /*0920*/ 	.word	0x0001c980


	//   ....[2]....
        /*0924*/ 	.word	0x0001c9e0


	//   ....[3]....
        /*0928*/ 	.word	0x0001cab0


	//   ....[4]....
        /*092c*/ 	.word	0x0001cb10


	//   ....[5]....
        /*0930*/ 	.word	0x0001cbe0


	//   ....[6]....
        /*0934*/ 	.word	0x0001ccd0


	//   ....[7]....
        /*0938*/ 	.word	0x0001cd60


	//   ....[8]....
        /*093c*/ 	.word	0x0001cdc0


	//   ....[9]....
        /*0940*/ 	.word	0x0001ce90


	//   ....[10]....
        /*0944*/ 	.word	0x0001cef0


	//   ....[11]....
        /*0948*/ 	.word	0x0001cfc0


	//   ....[12]....
        /*094c*/ 	.word	0x0001d020


	//   ....[13]....
        /*0950*/ 	.word	0x0001d0f0


	//   ....[14]....
        /*0954*/ 	.word	0x0001d350


	//----- nvinfo : EIATTR_REG_RECONFIG
	.align		4
.L_720:
        /*0958*/ 	.byte	0x01, 0x54
	.zero		2


	//----- nvinfo : EIATTR_SYSCALL_OFFSETS
	.align		4
        /*095c*/ 	.byte	0x04, 0x46
        /*095e*/ 	.short	(.L_722 - .L_721)


	//   ....[0]....
.L_721:
        /*0960*/ 	.word	0x00002500


	//   ....[1]....
        /*0964*/ 	.word	0x00015ee0


	//   ....[2]....
        /*0968*/ 	.word	0x00016050


	//   ....[3]....
        /*096c*/ 	.word	0x000161a0


	//   ....[4]....
        /*0970*/ 	.word	0x000162e0


	//   ....[5]....
        /*0974*/ 	.word	0x00017460


	//----- nvinfo : EIATTR_MBARRIER_INSTR_OFFSETS
	.align		4
.L_722:
        /*0978*/ 	.byte	0x04, 0x39
        /*097a*/ 	.short	(.L_724 - .L_723)


	//   ....[0]....
.L_723:
        /*097c*/ 	.word	0x00000180
        /*0980*/ 	.word	0x000000ff
        /*0984*/ 	.word	0x0002a800
        /*0988*/ 	.short	0x0100
        /*098a*/ 	.byte	0x08
	.zero		1


	//   ....[1]....
        /*098c*/ 	.word	0x00000190
        /*0990*/ 	.word	0x000000ff
        /*0994*/ 	.word	0x0002a820
        /*0998*/ 	.short	0x0100
        /*099a*/ 	.byte	0x08
	.zero		1


	//   ....[2]....
        /*099c*/ 	.word	0x00000280
        /*09a0*/ 	.word	0x000000ff
        /*09a4*/ 	.word	0x0002a830
        /*09a8*/ 	.short	0x0100
        /*09aa*/ 	.byte	0x08
	.zero		1


	//   ....[3]....
        /*09ac*/ 	.word	0x00000290
        /*09b0*/ 	.word	0x000000ff
        /*09b4*/ 	.word	0x0002a840
        /*09b8*/ 	.short	0x0100
        /*09ba*/ 	.byte	0x08
	.zero		1


	//   ....[4]....
        /*09bc*/ 	.word	0x000002a0
        /*09c0*/ 	.word	0x000000ff
        /*09c4*/ 	.word	0x0002a838
        /*09c8*/ 	.short	0x0100
        /*09ca*/ 	.byte	0x08
	.zero		1


	//   ....[5]....
        /*09cc*/ 	.word	0x000002b0
        /*09d0*/ 	.word	0x000000ff
        /*09d4*/ 	.word	0x0002a848
        /*09d8*/ 	.short	0x0100
        /*09da*/ 	.byte	0x08
	.zero		1


	//   ....[6]....
        /*09dc*/ 	.word	0x000003e0
        /*09e0*/ 	.word	0x000000ff
        /*09e4*/ 	.word	0x0002a850
        /*09e8*/ 	.short	0x0100
        /*09ea*/ 	.byte	0x08
	.zero		1


	//   ....[7]....
        /*09ec*/ 	.word	0x000003f0
        /*09f0*/ 	.word	0x000000ff
        /*09f4*/ 	.word	0x0002a860
        /*09f8*/ 	.short	0x0100
        /*09fa*/ 	.byte	0x08
	.zero		1


	//   ....[8]....
        /*09fc*/ 	.word	0x00000400
        /*0a00*/ 	.word	0x000000ff
        /*0a04*/ 	.word	0x0002a858
        /*0a08*/ 	.short	0x0100
        /*0a0a*/ 	.byte	0x08
	.zero		1


	//   ....[9]....
        /*0a0c*/ 	.word	0x00000410
        /*0a10*/ 	.word	0x000000ff
        /*0a14*/ 	.word	0x0002a868
        /*0a18*/ 	.short	0x0100
        /*0a1a*/ 	.byte	0x08
	.zero		1


	//   ....[10]....
        /*0a1c*/ 	.word	0x00000500
        /*0a20*/ 	.word	0x000000ff
        /*0a24*/ 	.word	0x0002a870
        /*0a28*/ 	.short	0x0100
        /*0a2a*/ 	.byte	0x06
	.zero		1


	//   ....[11]....
        /*0a2c*/ 	.word	0x00000510
        /*0a30*/ 	.word	0x000000ff
        /*0a34*/ 	.word	0x0002a880
        /*0a38*/ 	.short	0x0100
        /*0a3a*/ 	.byte	0x06
	.zero		1


	//   ....[12]....
        /*0a3c*/ 	.word	0x00000520
        /*0a40*/ 	.word	0x000000ff
        /*0a44*/ 	.word	0x0002a878
        /*0a48*/ 	.short	0x0100
        /*0a4a*/ 	.byte	0x06
	.zero		1


	//   ....[13]....
        /*0a4c*/ 	.word	0x00000530
        /*0a50*/ 	.word	0x000000ff
        /*0a54*/ 	.word	0x0002a888
        /*0a58*/ 	.short	0x0100
        /*0a5a*/ 	.byte	0x06
	.zero		1


	//   ....[14]....
        /*0a5c*/ 	.word	0x00000660
        /*0a60*/ 	.word	0x000000ff
        /*0a64*/ 	.word	0x0002a890
        /*0a68*/ 	.short	0x0100
        /*0a6a*/ 	.byte	0x08
	.zero		1


	//   ....[15]....
        /*0a6c*/ 	.word	0x00000670
        /*0a70*/ 	.word	0x000000ff
        /*0a74*/ 	.word	0x0002a8a0
        /*0a78*/ 	.short	0x0100
        /*0a7a*/ 	.byte	0x08
	.zero		1


	//   ....[16]....
        /*0a7c*/ 	.word	0x00000680
        /*0a80*/ 	.word	0x000000ff
        /*0a84*/ 	.word	0x0002a898
        /*0a88*/ 	.short	0x0100
        /*0a8a*/ 	.byte	0x08
	.zero		1


	//   ....[17]....
        /*0a8c*/ 	.word	0x00000690
        /*0a90*/ 	.word	0x000000ff
        /*0a94*/ 	.word	0x0002a8a8
        /*0a98*/ 	.short	0x0100
        /*0a9a*/ 	.byte	0x08
	.zero		1


	//   ....[18]....
        /*0a9c*/ 	.word	0x000007e0
        /*0aa0*/ 	.word	0x000000ff
        /*0aa4*/ 	.word	0x0002a8b0
        /*0aa8*/ 	.short	0x0100
        /*0aaa*/ 	.byte	0x08
	.zero		1


	//   ....[19]....
        /*0aac*/ 	.word	0x000007f0
        /*0ab0*/ 	.word	0x000000ff
        /*0ab4*/ 	.word	0x0002a8c0
        /*0ab8*/ 	.short	0x0100
        /*0aba*/ 	.byte	0x08
	.zero		1


	//   ....[20]....
        /*0abc*/ 	.word	0x00000800
        /*0ac0*/ 	.word	0x000000ff
        /*0ac4*/ 	.word	0x0002a8b8
        /*0ac8*/ 	.short	0x0100
        /*0aca*/ 	.byte	0x08
	.zero		1


	//   ....[21]....
        /*0acc*/ 	.word	0x00000810
        /*0ad0*/ 	.word	0x000000ff
        /*0ad4*/ 	.word	0x0002a8c8
        /*0ad8*/ 	.short	0x0100
        /*0ada*/ 	.byte	0x08
	.zero		1


	//   ....[22]....
        /*0adc*/ 	.word	0x00002580
        /*0ae0*/ 	.word	0x000000ff
        /*0ae4*/ 	.word	0x0002a800
        /*0ae8*/ 	.short	0x010a
        /*0aea*/ 	.byte	0x24
	.zero		1


	//   ....[23]....
        /*0aec*/ 	.word	0x00002600
        /*0af0*/ 	.word	0x00000003
        /*0af4*/ 	.word	0x0002a830
        /*0af8*/ 	.short	0x010a
        /*0afa*/ 	.byte	0x3f
	.zero		1


	//   ....[24]....
        /*0afc*/ 	.word	0x00002640
        /*0b00*/ 	.word	0x00000003
        /*0b04*/ 	.word	0x0002a830
        /*0b08*/ 	.short	0x010a
        /*0b0a*/ 	.byte	0x3f
	.zero		1


	//   ....[25]....
        /*0b0c*/ 	.word	0x00002a90
        /*0b10*/ 	.word	0x000000ff
        /*0b14*/ 	.word	0x00000000
        /*0b18*/ 	.short	0x0101
        /*0b1a*/ 	.byte	0x06
	.zero		1


	//   ....[26]....
        /*0b1c*/ 	.word	0x00005c90
        /*0b20*/ 	.word	0x000000ff
        /*0b24*/ 	.word	0x0002a830
        /*0b28*/ 	.short	0x010a
        /*0b2a*/ 	.byte	0x06
	.zero		1


	//   ....[27]....
        /*0b2c*/ 	.word	0x00005cd0
        /*0b30*/ 	.word	0x000000ff
        /*0b34*/ 	.word	0x0002a830
        /*0b38*/ 	.short	0x010a
        /*0b3a*/ 	.byte	0x06
	.zero		1


	//   ....[28]....
        /*0b3c*/ 	.word	0x00005fa0
        /*0b40*/ 	.word	0x000000ff
        /*0b44*/ 	.word	0x0002a850
        /*0b48*/ 	.short	0x010a
        /*0b4a*/ 	.byte	0x06
	.zero		1


	//   ....[29]....
        /*0b4c*/ 	.word	0x00005fe0
        /*0b50*/ 	.word	0x000000ff
        /*0b54*/ 	.word	0x0002a850
        /*0b58*/ 	.short	0x010a
        /*0b5a*/ 	.byte	0x06
	.zero		1


	//   ....[30]....
        /*0b5c*/ 	.word	0x00006320
        /*0b60*/ 	.word	0x000000ff
        /*0b64*/ 	.word	0x00000000
        /*0b68*/ 	.short	0x0101
        /*0b6a*/ 	.byte	0x06
	.zero		1


	//   ....[31]....
        /*0b6c*/ 	.word	0x00008590
        /*0b70*/ 	.word	0x000000ff
        /*0b74*/ 	.word	0x00000000
        /*0b78*/ 	.short	0x0101
        /*0b7a*/ 	.byte	0x06
	.zero		1


	//   ....[32]....
        /*0b7c*/ 	.word	0x000090b0
        /*0b80*/ 	.word	0x000000ff
        /*0b84*/ 	.word	0x0002a830
        /*0b88*/ 	.short	0x010a
        /*0b8a*/ 	.byte	0x06
	.zero		1


	//   ....[33]....
        /*0b8c*/ 	.word	0x000090f0
        /*0b90*/ 	.word	0x000000ff
        /*0b94*/ 	.word	0x0002a830
        /*0b98*/ 	.short	0x010a
        /*0b9a*/ 	.byte	0x06
	.zero		1


	//   ....[34]....
        /*0b9c*/ 	.word	0x000093c0
        /*0ba0*/ 	.word	0x000000ff
        /*0ba4*/ 	.word	0x0002a850
        /*0ba8*/ 	.short	0x010a
        /*0baa*/ 	.byte	0x06
	.zero		1


	//   ....[35]....
        /*0bac*/ 	.word	0x00009400
        /*0bb0*/ 	.word	0x000000ff
        /*0bb4*/ 	.word	0x0002a850
        /*0bb8*/ 	.short	0x010a
        /*0bba*/ 	.byte	0x06
	.zero		1


	//   ....[36]....
        /*0bbc*/ 	.word	0x00009690
        /*0bc0*/ 	.word	0x000000ff
        /*0bc4*/ 	.word	0x00000000
        /*0bc8*/ 	.short	0x0101
        /*0bca*/ 	.byte	0x06
	.zero		1


	//   ....[37]....
        /*0bcc*/ 	.word	0x0000a8b0
        /*0bd0*/ 	.word	0x000000ff
        /*0bd4*/ 	.word	0x00000000
        /*0bd8*/ 	.short	0x0101
        /*0bda*/ 	.byte	0x06
	.zero		1


	//   ....[38]....
        /*0bdc*/ 	.word	0x0000b190
        /*0be0*/ 	.word	0x000000ff
        /*0be4*/ 	.word	0x0002a830
        /*0be8*/ 	.short	0x010a
        /*0bea*/ 	.byte	0x06
	.zero		1


	//   ....[39]....
        /*0bec*/ 	.word	0x0000b1d0
        /*0bf0*/ 	.word	0x000000ff
        /*0bf4*/ 	.word	0x0002a830
        /*0bf8*/ 	.short	0x010a
        /*0bfa*/ 	.byte	0x06
	.zero		1


	//   ....[40]....
        /*0bfc*/ 	.word	0x0000b470
        /*0c00*/ 	.word	0x000000ff
        /*0c04*/ 	.word	0x0002a850
        /*0c08*/ 	.short	0x010a
        /*0c0a*/ 	.byte	0x06
	.zero		1


	//   ....[41]....
        /*0c0c*/ 	.word	0x0000b4b0
        /*0c10*/ 	.word	0x000000ff
        /*0c14*/ 	.word	0x0002a850
        /*0c18*/ 	.short	0x010a
        /*0c1a*/ 	.byte	0x06
	.zero		1


	//   ....[42]....
        /*0c1c*/ 	.word	0x0000b7f0
        /*0c20*/ 	.word	0x000000ff
        /*0c24*/ 	.word	0x00000000
        /*0c28*/ 	.short	0x0101
        /*0c2a*/ 	.byte	0x06
	.zero		1


	//   ....[43]....
        /*0c2c*/ 	.word	0x0000da60
        /*0c30*/ 	.word	0x000000ff
        /*0c34*/ 	.word	0x00000000
        /*0c38*/ 	.short	0x0101
        /*0c3a*/ 	.byte	0x06
	.zero		1


	//   ....[44]....
        /*0c3c*/ 	.word	0x0000e250
        /*0c40*/ 	.word	0x000000ff
        /*0c44*/ 	.word	0x0002a850
        /*0c48*/ 	.short	0x010a
        /*0c4a*/ 	.byte	0x09
	.zero		1


	//   ....[45]....
        /*0c4c*/ 	.word	0x0000e290
        /*0c50*/ 	.word	0x000000ff
        /*0c54*/ 	.word	0x0002a850
        /*0c58*/ 	.short	0x010a
        /*0c5a*/ 	.byte	0x09
	.zero		1


	//   ....[46]....
        /*0c5c*/ 	.word	0x0000e870
        /*0c60*/ 	.word	0x000000ff
        /*0c64*/ 	.word	0x00000000
        /*0c68*/ 	.short	0x0101
        /*0c6a*/ 	.byte	0x04
	.zero		1


	//   ....[47]....
        /*0c6c*/ 	.word	0x00011840
        /*0c70*/ 	.word	0x000000ff
        /*0c74*/ 	.word	0x00000000
        /*0c78*/ 	.short	0x0101
        /*0c7a*/ 	.byte	0x07
	.zero		1


	//   ....[48]....
        /*0c7c*/ 	.word	0x00011ed0
        /*0c80*/ 	.word	0x000000ff
        /*0c84*/ 	.word	0x00000000
        /*0c88*/ 	.short	0x0101
        /*0c8a*/ 	.byte	0x07
	.zero		1


	//   ....[49]....
        /*0c8c*/ 	.word	0x00016740
        /*0c90*/ 	.word	0x00000004
        /*0c94*/ 	.word	0x0002a880
        /*0c98*/ 	.short	0x010a
        /*0c9a*/ 	.byte	0x3f
	.zero		1


	//   ....[50]....
        /*0c9c*/ 	.word	0x00016c80
        /*0ca0*/ 	.word	0x00000004
        /*0ca4*/ 	.word	0x0002a870
        /*0ca8*/ 	.short	0x0107
        /*0caa*/ 	.byte	0x3f
	.zero		1


	//   ....[51]....
        /*0cac*/ 	.word	0x00016d40
        /*0cb0*/ 	.word	0x00000004
        /*0cb4*/ 	.word	0x0002a870
        /*0cb8*/ 	.short	0x0101
        /*0cba*/ 	.byte	0x3f
	.zero		1


	//   ....[52]....
        /*0cbc*/ 	.word	0x00016d70
        /*0cc0*/ 	.word	0x00000004
        /*0cc4*/ 	.word	0x0002a840
        /*0cc8*/ 	.short	0x010a
        /*0cca*/ 	.byte	0x3f
	.zero		1


	//   ....[53]....
        /*0ccc*/ 	.word	0x000171e0
        /*0cd0*/ 	.word	0x00000004
        /*0cd4*/ 	.word	0x0002a830
        /*0cd8*/ 	.short	0x0107
        /*0cda*/ 	.byte	0x3f
	.zero		1


	//   ....[54]....
        /*0cdc*/ 	.word	0x000172a0
        /*0ce0*/ 	.word	0x00000004
        /*0ce4*/ 	.word	0x0002a830
        /*0ce8*/ 	.short	0x0101
        /*0cea*/ 	.byte	0x3f
	.zero		1


	//   ....[55]....
        /*0cec*/ 	.word	0x00017bd0
        /*0cf0*/ 	.word	0x00000011
        /*0cf4*/ 	.word	0x0002a800
        /*0cf8*/ 	.short	0x0107
        /*0cfa*/ 	.byte	0x3f
	.zero		1


	//   ....[56]....
        /*0cfc*/ 	.word	0x00017cd0
        /*0d00*/ 	.word	0x00000011
        /*0d04*/ 	.word	0x0002a800
        /*0d08*/ 	.short	0x0101
        /*0d0a*/ 	.byte	0x3f
	.zero		1


	//   ....[57]....
        /*0d0c*/ 	.word	0x00017d00
        /*0d10*/ 	.word	0x00000011
        /*0d14*/ 	.word	0x0002a820
        /*0d18*/ 	.short	0x010a
        /*0d1a*/ 	.byte	0x3f
	.zero		1


	//   ....[58]....
        /*0d1c*/ 	.word	0x00018040
        /*0d20*/ 	.word	0x00000000
        /*0d24*/ 	.word	0x0002a880
        /*0d28*/ 	.short	0x010a
        /*0d2a*/ 	.byte	0x3f
	.zero		1


	//   ....[59]....
        /*0d2c*/ 	.word	0x00018400
        /*0d30*/ 	.word	0x00000000
        /*0d34*/ 	.word	0x0002a870
        /*0d38*/ 	.short	0x0107
        /*0d3a*/ 	.byte	0x3f
	.zero		1


	//   ....[60]....
        /*0d3c*/ 	.word	0x000184c0
        /*0d40*/ 	.word	0x00000000
        /*0d44*/ 	.word	0x0002a870
        /*0d48*/ 	.short	0x0101
        /*0d4a*/ 	.byte	0x3f
	.zero		1


	//   ....[61]....
        /*0d4c*/ 	.word	0x000184f0
        /*0d50*/ 	.word	0x00000000
        /*0d54*/ 	.word	0x0002a840
        /*0d58*/ 	.short	0x010a
        /*0d5a*/ 	.byte	0x3f
	.zero		1


	//   ....[62]....
        /*0d5c*/ 	.word	0x000188a0
        /*0d60*/ 	.word	0x00000000
        /*0d64*/ 	.word	0x0002a830
        /*0d68*/ 	.short	0x0107
        /*0d6a*/ 	.byte	0x3f
	.zero		1


	//   ....[63]....
        /*0d6c*/ 	.word	0x00018960
        /*0d70*/ 	.word	0x00000000
        /*0d74*/ 	.word	0x0002a830
        /*0d78*/ 	.short	0x0101
        /*0d7a*/ 	.byte	0x3f
	.zero		1


	//   ....[64]....
        /*0d7c*/ 	.word	0x000189f0
        /*0d80*/ 	.word	0x00000000
        /*0d84*/ 	.word	0x0002a870
        /*0d88*/ 	.short	0x010a
        /*0d8a*/ 	.byte	0x3f
	.zero		1


	//   ....[65]....
        /*0d8c*/ 	.word	0x00018a80
        /*0d90*/ 	.word	0x00000000
        /*0d94*/ 	.word	0x0002a860
        /*0d98*/ 	.short	0x010a
        /*0d9a*/ 	.byte	0x3f
	.zero		1


	//   ....[66]....
        /*0d9c*/ 	.word	0x000191c0
        /*0da0*/ 	.word	0x00000000
        /*0da4*/ 	.word	0x0002a850
        /*0da8*/ 	.short	0x0101
        /*0daa*/ 	.byte	0x3f
	.zero		1


	//   ....[67]....
        /*0dac*/ 	.word	0x00019240
        /*0db0*/ 	.word	0x00000000
        /*0db4*/ 	.word	0x00000000
        /*0db8*/ 	.short	0x0101
        /*0dba*/ 	.byte	0x3f
	.zero		1


	//   ....[68]....
        /*0dbc*/ 	.word	0x00019400
        /*0dc0*/ 	.word	0x00000000
        /*0dc4*/ 	.word	0x0002a870
        /*0dc8*/ 	.short	0x010a
        /*0dca*/ 	.byte	0x3f
	.zero		1


	//   ....[69]....
        /*0dcc*/ 	.word	0x00019480
        /*0dd0*/ 	.word	0x00000000
        /*0dd4*/ 	.word	0x0002a860
        /*0dd8*/ 	.short	0x010a
        /*0dda*/ 	.byte	0x3f
	.zero		1


	//   ....[70]....
        /*0ddc*/ 	.word	0x00019bd0
        /*0de0*/ 	.word	0x00000000
        /*0de4*/ 	.word	0x0002a850
        /*0de8*/ 	.short	0x0101
        /*0dea*/ 	.byte	0x3f
	.zero		1


	//   ....[71]....
        /*0dec*/ 	.word	0x00019c50
        /*0df0*/ 	.word	0x00000000
        /*0df4*/ 	.word	0x00000000
        /*0df8*/ 	.short	0x0101
        /*0dfa*/ 	.byte	0x3f
	.zero		1


	//   ....[72]....
        /*0dfc*/ 	.word	0x0001ad00
        /*0e00*/ 	.word	0x00000007
        /*0e04*/ 	.word	0x0002a820
        /*0e08*/ 	.short	0x010a
        /*0e0a*/ 	.byte	0x3f
	.zero		1


	//   ....[73]....
        /*0e0c*/ 	.word	0x0001ae80
        /*0e10*/ 	.word	0x00000005
        /*0e14*/ 	.word	0x0002a840
        /*0e18*/ 	.short	0x010a
        /*0e1a*/ 	.byte	0x3f
	.zero		1


	//   ....[74]....
        /*0e1c*/ 	.word	0x0001af20
        /*0e20*/ 	.word	0x00000003
        /*0e24*/ 	.word	0x0002a840
        /*0e28*/ 	.short	0x010a
        /*0e2a*/ 	.byte	0x3f
	.zero		1


	//   ....[75]....
        /*0e2c*/ 	.word	0x0001af60
        /*0e30*/ 	.word	0x00000005
        /*0e34*/ 	.word	0x0002a860
        /*0e38*/ 	.short	0x010a
        /*0e3a*/ 	.byte	0x3f
	.zero		1


	//   ....[76]....
        /*0e3c*/ 	.word	0x0001afa0
        /*0e40*/ 	.word	0x00000003
        /*0e44*/ 	.word	0x0002a860
        /*0e48*/ 	.short	0x010a
        /*0e4a*/ 	.byte	0x3f
	.zero		1


	//   ....[77]....
        /*0e4c*/ 	.word	0x0001afe0
        /*0e50*/ 	.word	0x00000005
        /*0e54*/ 	.word	0x0002a880
        /*0e58*/ 	.short	0x010a
        /*0e5a*/ 	.byte	0x3f
	.zero		1


	//   ....[78]....
        /*0e5c*/ 	.word	0x0001b020
        /*0e60*/ 	.word	0x00000003
        /*0e64*/ 	.word	0x0002a880
        /*0e68*/ 	.short	0x010a
        /*0e6a*/ 	.byte	0x3f
	.zero		1


	//   ....[79]....
        /*0e6c*/ 	.word	0x0001b090
        /*0e70*/ 	.word	0x00000003
        /*0e74*/ 	.word	0x0002a800
        /*0e78*/ 	.short	0x010a
        /*0e7a*/ 	.byte	0x3f
	.zero		1


	//   ....[80]....
        /*0e7c*/ 	.word	0x0001b0e0
        /*0e80*/ 	.word	0x00000003
        /*0e84*/ 	.word	0x0002a830
        /*0e88*/ 	.short	0x010a
        /*0e8a*/ 	.byte	0x3f
	.zero		1


	//   ....[81]....
        /*0e8c*/ 	.word	0x0001b140
        /*0e90*/ 	.word	0x00000004
        /*0e94*/ 	.word	0x0002a830
        /*0e98*/ 	.short	0x010a
        /*0e9a*/ 	.byte	0x3f
	.zero		1


	//   ....[82]....
        /*0e9c*/ 	.word	0x0001b1a0
        /*0ea0*/ 	.word	0x00000004
        /*0ea4*/ 	.word	0x0002a850
        /*0ea8*/ 	.short	0x010a
        /*0eaa*/ 	.byte	0x3f
	.zero		1


	//   ....[83]....
        /*0eac*/ 	.word	0x0001b200
        /*0eb0*/ 	.word	0x00000004
        /*0eb4*/ 	.word	0x0002a830
        /*0eb8*/ 	.short	0x010a
        /*0eba*/ 	.byte	0x3f
	.zero		1


	//   ....[84]....
        /*0ebc*/ 	.word	0x0001b260
        /*0ec0*/ 	.word	0x00000004
        /*0ec4*/ 	.word	0x0002a850
        /*0ec8*/ 	.short	0x010a
        /*0eca*/ 	.byte	0x3f
	.zero		1


	//   ....[85]....
        /*0ecc*/ 	.word	0x0001b2c0
        /*0ed0*/ 	.word	0x00000004
        /*0ed4*/ 	.word	0x0002a830
        /*0ed8*/ 	.short	0x010a
        /*0eda*/ 	.byte	0x3f
	.zero		1


	//   ....[86]....
        /*0edc*/ 	.word	0x0001b320
        /*0ee0*/ 	.word	0x00000004
        /*0ee4*/ 	.word	0x0002a850
        /*0ee8*/ 	.short	0x010a
        /*0eea*/ 	.byte	0x3f
	.zero		1


	//   ....[87]....
        /*0eec*/ 	.word	0x0001b380
        /*0ef0*/ 	.word	0x00000006
        /*0ef4*/ 	.word	0x0002a850
        /*0ef8*/ 	.short	0x010a
        /*0efa*/ 	.byte	0x3f
	.zero		1


	//   ....[88]....
        /*0efc*/ 	.word	0x0001b480
        /*0f00*/ 	.word	0x00000004
        /*0f04*/ 	.word	0x0002a880
        /*0f08*/ 	.short	0x010a
        /*0f0a*/ 	.byte	0x3f
	.zero		1


	//   ....[89]....
        /*0f0c*/ 	.word	0x0001bb50
        /*0f10*/ 	.word	0x00000004
        /*0f14*/ 	.word	0x0002a840
        /*0f18*/ 	.short	0x010a
        /*0f1a*/ 	.byte	0x3f
	.zero		1


	//   ....[90]....
        /*0f1c*/ 	.word	0x0001c6b0
        /*0f20*/ 	.word	0x00000011
        /*0f24*/ 	.word	0x0002a820
        /*0f28*/ 	.short	0x010a
        /*0f2a*/ 	.byte	0x3f
	.zero		1


	//   ....[91]....
        /*0f2c*/ 	.word	0x0001c700
        /*0f30*/ 	.word	0x00000000
        /*0f34*/ 	.word	0x0002a880
        /*0f38*/ 	.short	0x010a
        /*0f3a*/ 	.byte	0x3f
	.zero		1


	//   ....[92]....
        /*0f3c*/ 	.word	0x0001cc20
        /*0f40*/ 	.word	0x00000000
        /*0f44*/ 	.word	0x0002a840
        /*0f48*/ 	.short	0x010a
        /*0f4a*/ 	.byte	0x3f
	.zero		1


	//   ....[93]....
        /*0f4c*/ 	.word	0x0001d130
        /*0f50*/ 	.word	0x00000000
        /*0f54*/ 	.word	0x0002a870
        /*0f58*/ 	.short	0x010a
        /*0f5a*/ 	.byte	0x3f
	.zero		1


	//   ....[94]....
        /*0f5c*/ 	.word	0x0001d180
        /*0f60*/ 	.word	0x00000000
        /*0f64*/ 	.word	0x0002a860
        /*0f68*/ 	.short	0x010a
        /*0f6a*/ 	.byte	0x3f
	.zero		1


	//   ....[95]....
        /*0f6c*/ 	.word	0x0001d1d0
        /*0f70*/ 	.word	0x00000000
        /*0f74*/ 	.word	0x0002a870
        /*0f78*/ 	.short	0x010a
        /*0f7a*/ 	.byte	0x3f
	.zero		1


	//   ....[96]....
        /*0f7c*/ 	.word	0x0001d220
        /*0f80*/ 	.word	0x00000000
        /*0f84*/ 	.word	0x0002a860
        /*0f88*/ 	.short	0x010a
        /*0f8a*/ 	.byte	0x3f
	.zero		1


	//   ....[97]....
        /*0f8c*/ 	.word	0x0001d270
        /*0f90*/ 	.word	0x00000007
        /*0f94*/ 	.word	0x0002a820
        /*0f98*/ 	.short	0x010a
        /*0f9a*/ 	.byte	0x3f
	.zero		1


	//   ....[98]....
        /*0f9c*/ 	.word	0x0001d410
        /*0fa0*/ 	.word	0x00000005
        /*0fa4*/ 	.word	0x0002a840
        /*0fa8*/ 	.short	0x010a
        /*0faa*/ 	.byte	0x3f
	.zero		1


	//   ....[99]....
        /*0fac*/ 	.word	0x0001d460
        /*0fb0*/ 	.word	0x00000003
        /*0fb4*/ 	.word	0x0002a840
        /*0fb8*/ 	.short	0x010a
        /*0fba*/ 	.byte	0x3f
	.zero		1


	//   ....[100]....
        /*0fbc*/ 	.word	0x0001d4b0
        /*0fc0*/ 	.word	0x00000005
        /*0fc4*/ 	.word	0x0002a860
        /*0fc8*/ 	.short	0x010a
        /*0fca*/ 	.byte	0x3f
	.zero		1


	//   ....[101]....
        /*0fcc*/ 	.word	0x0001d500
        /*0fd0*/ 	.word	0x00000003
        /*0fd4*/ 	.word	0x0002a860
        /*0fd8*/ 	.short	0x010a
        /*0fda*/ 	.byte	0x3f
	.zero		1


	//   ....[102]....
        /*0fdc*/ 	.word	0x0001d550
        /*0fe0*/ 	.word	0x00000005
        /*0fe4*/ 	.word	0x0002a880
        /*0fe8*/ 	.short	0x010a
        /*0fea*/ 	.byte	0x3f
	.zero		1


	//----- nvinfo : EIATTR_NUM_MBARRIERS
	.align		4
.L_724:
        /*0fec*/ 	.byte	0x03, 0x38
        /*0fee*/ 	.short	0x0016


	//----- nvinfo : EIATTR_EXIT_INSTR_OFFSETS
	.align		4
        /*0ff0*/ 	.byte	0x04, 0x1c
        /*0ff2*/ 	.short	(.L_726 - .L_725)


	//   ....[0]....
.L_725:
        /*0ff4*/ 	.word	0x000009c0


	//   ....[1]....
        /*0ff8*/ 	.word	0x00013bf0


	//   ....[2]....
        /*0ffc*/ 	.word	0x0001b070


	//----- nvinfo : EIATTR_MAX_THREADS
	.align		4
.L_726:
        /*1000*/ 	.byte	0x04, 0x05
        /*1002*/ 	.short	(.L_728 - .L_727)
.L_727:
        /*1004*/ 	.word	0x00000180
        /*1008*/ 	.word	0x00000001
        /*100c*/ 	.word	0x00000001


	//----- nvinfo : EIATTR_CRS_STACK_SIZE
	.align		4
.L_728:
        /*1010*/ 	.byte	0x04, 0x1e
        /*1012*/ 	.short	(.L_730 - .L_729)
.L_729:
        /*1014*/ 	.word	0x00000000


	//----- nvinfo : EIATTR_CBANK_PARAM_SIZE
	.align		4
.L_730:
        /*1018*/ 	.byte	0x03, 0x19
        /*101a*/ 	.short	0x0af0


	//----- nvinfo : EIATTR_PARAM_CBANK
	.align		4
        /*101c*/ 	.byte	0x04, 0x0a
        /*101e*/ 	.short	(.L_732 - .L_731)
	.align		4
.L_731:
        /*1020*/ 	.word	index@(.nv.constant0._ZN7cutlass13device_kernelIN5flash11enable_sm90INS1_16FlashAttnFwdSm90INS1_25CollectiveMainloopFwdSm90ILi2EN4cute5tupleIJNS5_1CILi1EEES8_S8_EEENS6_IJNS7_ILi128EEESA_NS7_ILi192EEEEEELi192ENS_12float_e4m3_tEfNS_4arch4Sm90ELb0ELb1ELb0ELb1ELb1ELb0ELb0ELb1ELb1ELb1ELb1ELb0EEENS1_21CollectiveEpilogueFwdINS6_IJSA_SB_SA_EEES9_NS_10bfloat16_tESF_Li256ELb1ELb1ELb1ELb1EEENS1_36VarlenDynamicPersistentTileSchedulerILi128ELi128ELi256ELi128ELb1ELb1ELb1ELb1ELb0ELb1EEEEEEEEEvNT_6ParamsE)
        /*1024*/ 	.short	0x0210
        /*1026*/ 	.short	0x0af0


	//----- nvinfo : EIATTR_SW_WAR
	.align		4
.L_732:
        /*1028*/ 	.byte	0x04, 0x36
        /*102a*/ 	.short	(.L_734 - .L_733)
.L_733:
        /*102c*/ 	.word	0x00000008
.L_734:


//--------------------- .nv.info._ZN7cutlass13device_kernelIN5flash11enable_sm90INS1_16FlashAttnFwdSm90INS1_25CollectiveMainloopFwdSm90ILi2EN4cute5tupleIJNS5_1CILi1EEES8_S8_EEENS6_IJNS7_ILi128EEESA_NS7_ILi192EEEEEELi192ENS_12float_e4m3_tEfNS_4arch4Sm90ELb0ELb1ELb0ELb1ELb1ELb1ELb0ELb1ELb1ELb1ELb1ELb0EEENS1_21CollectiveEpilogueFwdINS6_IJSA_SB_SA_EEES9_NS_10bfloat16_tESF_Li256ELb1ELb1ELb1ELb1EEENS1_36VarlenDynamicPersistentTileSchedulerILi128ELi128ELi256ELi128ELb1ELb1ELb1ELb1ELb0ELb1EEEEEEEEEvNT_6ParamsE --------------------------
	.section	.nv.info._ZN7cutlass13device_kernelIN5flash11enable_sm90INS1_16FlashAttnFwdSm90INS1_25CollectiveMainloopFwdSm90ILi2EN4cute5tupleIJNS5_1CILi1EEES8_S8_EEENS6_IJNS7_ILi128EEESA_NS7_ILi192EEEEEELi192ENS_12float_e4m3_tEfNS_4arch4Sm90ELb0ELb1ELb0ELb1ELb1ELb1ELb0ELb1ELb1ELb1ELb1ELb0EEENS1_21CollectiveEpilogueFwdINS6_IJSA_SB_SA_EEES9_NS_10bfloat16_tESF_Li256ELb1ELb1ELb1ELb1EEENS1_36VarlenDynamicPersistentTileSchedulerILi128ELi128ELi256ELi128ELb1ELb1ELb1ELb1ELb0ELb1EEEEEEEEEvNT_6ParamsE,"",@"SHT_CUDA_INFO"
	.sectionflags	@""
	.align	4


	//----- nvinfo : EIATTR_CUDA_API_VERSION
	.align		4
        /*0000*/ 	.byte	0x04, 0x37
        /*0002*/ 	.short	(.L_736 - .L_735)
.L_735:
        /*0004*/ 	.word	0x00000082


	//----- nvinfo : EIATTR_KPARAM_INFO
	.align		4
.L_736:
        /*0008*/ 	.byte	0x04, 0x17
        /*000a*/ 	.short	(.L_738 - .L_737)
.L_737:
        /*000c*/ 	.word	0x00000000
        /*0010*/ 	.short	0x0000
        /*0012*/ 	.short	0x0070
        /*0014*/ 	.byte	0x00, 0xf0, 0x01, 0x2a


	//----- nvinfo : EIATTR_SPARSE_MMA_MASK
	.align		4
.L_738:
        /*0018*/ 	.byte	0x03, 0x50
        /*001a*/ 	.short	0x0000


	//----- nvinfo : EIATTR_MAXREG_COUNT
	.align		4
        /*001c*/ 	.byte	0x03, 0x1b
        /*001e*/ 	.short	0x00a8


	//----- nvinfo : EIATTR_NUM_BARRIERS
	.align		4
        /*0020*/ 	.byte	0x02, 0x4c
        /*0022*/ 	.byte	0x10
	.zero		1


	//----- nvinfo : EIATTR_EXTERNS
	.align		4
        /*0024*/ 	.byte	0x04, 0x0f
        /*0026*/ 	.short	(.L_740 - .L_739)


	//   ....[0]....
	.align		4
.L_739:
        /*0028*/ 	.word	index@(__assertfail)


	//----- nvinfo : EIATTR_ANNOTATIONS
	.align		4
.L_740:
        /*002c*/ 	.byte	0x04, 0x55
        /*002e*/ 	.short	(.L_742 - .L_741)


	//   ....[0]....
.L_741:
        /* <DEDUP_REMOVED lines=38> */


	//----- nvinfo : EIATTR_MERCURY_ISA_VERSION
	.align		4
.L_742:
        /*0278*/ 	.byte	0x03, 0x5f
        /*027a*/ 	.short	0x0101


	//----- nvinfo : EIATTR_UNUSED_LOAD_BYTE_OFFSET
	.align		4
        /*027c*/ 	.byte	0x04, 0x44
        /*027e*/ 	.short	(.L_744 - .L_743)


	//   ....[0]....
.L_743:
        /*0280*/ 	.word	0x00000aa0
        /*0284*/ 	.word	0x0000fff0


	//   ....[1]....
        /*0288*/ 	.word	0x0001f090
        /*028c*/ 	.word	0x0000fff0


	//----- nvinfo : EIATTR_INT_WARP_WIDE_INSTR_OFFSETS
	.align		4
.L_744:
        /*0290*/ 	.byte	0x04, 0x31
        /*0292*/ 	.short	(.L_746 - .L_745)


	//   ....[0]....
.L_745:
        /*0294*/ 	.word	0x00000130


	//   ....[1]....
        /*0298*/ 	.word	0x00000170


	//   ....[2]....
        /*029c*/ 	.word	0x000001e0


	//   ....[3]....
        /*02a0*/ 	.word	0x00028550


	//   ....[4]....
        /*02a4*/ 	.word	0x000285e0


	//   ....[5]....
        /*02a8*/ 	.word	0x0002bb80


	//   ....[6]....
        /*02ac*/ 	.word	0x0002bc10


	//----- nvinfo : EIATTR_COOP_GROUP_MASK_REGIDS
	.align		4
.L_746:
        /*02b0*/ 	.byte	0x04, 0x29
        /*02b2*/ 	.short	(.L_748 - .L_747)


	//   ....[0]....
.L_747:
        /*02b4*/ 	.word	0xffffffff


	//   ....[1]....
        /*02b8*/ 	.word	0xffffffff


	//   ....[2]....
        /*02bc*/ 	.word	0xffffffff


	//   ....[3]....
        /*02c0*/ 	.word	0xffffffff


	//   ....[4]....
        /*02c4*/ 	.word	0xffffffff


	//   ....[5]....
        /*02c8*/ 	.word	0xffffffff


	//   ....[6]....
        /*02cc*/ 	.word	0xffffffff


	//   ....[7]....
        /*02d0*/ 	.word	0xffffffff


	//   ....[8]....
        /*02d4*/ 	.word	0xffffffff


	//   ....[9]....
        /*02d8*/ 	.word	0xffffffff


	//   ....[10]....
        /*02dc*/ 	.word	0xffffffff


	//   ....[11]....
        /*02e0*/ 	.word	0xffffffff


	//   ....[12]....
        /*02e4*/ 	.word	0xffffffff


	//   ....[13]....
        /*02e8*/ 	.word	0xffffffff


	//   ....[14]....
        /*02ec*/ 	.word	0xffffffff


	//   ....[15]....
        /*02f0*/ 	.word	0xffffffff


	//   ....[16]....
        /*02f4*/ 	.word	0xffffffff


	//   ....[17]....
        /*02f8*/ 	.word	0xffffffff


	//   ....[18]....
        /*02fc*/ 	.word	0xffffffff


	//   ....[19]....
        /*0300*/ 	.word	0xffffffff


	//   ....[20]....
        /*0304*/ 	.word	0xffffffff


	//   ....[21]....
        /*0308*/ 	.word	0xffffffff


	//   ....[22]....
        /*030c*/ 	.word	0xffffffff


	//   ....[23]....
        /*0310*/ 	.word	0xffffffff


	//   ....[24]....
        /*0314*/ 	.word	0xffffffff


	//   ....[25]....
        /*0318*/ 	.word	0xffffffff


	//   ....[26]....
        /*031c*/ 	.word	0xffffffff


	//   ....[27]....
        /*0320*/ 	.word	0xffffffff


	//   ....[28]....
        /*0324*/ 	.word	0xffffffff


	//   ....[29]....
        /*0328*/ 	.word	0xffffffff


	//   ....[30]....
        /*032c*/ 	.word	0xffffffff


	//   ....[31]....
        /*0330*/ 	.word	0xffffffff


	//   ....[32]....
        /*0334*/ 	.word	0xffffffff


	//   ....[33]....
        /*0338*/ 	.word	0xffffffff


	//   ....[34]....
        /*033c*/ 	.word	0xffffffff


	//   ....[35]....
        /*0340*/ 	.word	0xffffffff


	//   ....[36]....
        /*0344*/ 	.word	0xffffffff


	//   ....[37]....
        /*0348*/ 	.word	0xffffffff


	//   ....[38]....
        /*034c*/ 	.word	0xffffffff


	//   ....[39]....
        /*0350*/ 	.word	0xffffffff


	//   ....[40]....
        /*0354*/ 	.word	0xffffffff


	//   ....[41]....
        /*0358*/ 	.word	0xffffffff


	//   ....[42]....
        /*035c*/ 	.word	0xffffffff


	//   ....[43]....
        /*0360*/ 	.word	0xffffffff


	//   ....[44]....
        /*0364*/ 	.word	0xffffffff


	//   ....[45]....
        /*0368*/ 	.word	0xffffffff


	//   ....[46]....
        /*036c*/ 	.word	0xffffffff


	//   ....[47]....
        /*0370*/ 	.word	0xffffffff


	//   ....[48]....
        /*0374*/ 	.word	0xffffffff


	//   ....[49]....
        /*0378*/ 	.word	0xffffffff


	//   ....[50]....
        /*037c*/ 	.word	0xffffffff


	//   ....[51]....
        /*0380*/ 	.word	0xffffffff


	//   ....[52]....
        /*0384*/ 	.word	0xffffffff


	//   ....[53]....
        /*0388*/ 	.word	0xffffffff


	//   ....[54]....
        /*038c*/ 	.word	0xffffffff


	//   ....[55]....
        /*0390*/ 	.word	0xffffffff


	//   ....[56]....
        /*0394*/ 	.word	0xffffffff


	//   ....[57]....
        /*0398*/ 	.word	0xffffffff


	//   ....[58]....
        /*039c*/ 	.word	0xffffffff


	//   ....[59]....
        /*03a0*/ 	.word	0xffffffff


	//   ....[60]....
        /*03a4*/ 	.word	0xffffffff


	//   ....[61]....
        /*03a8*/ 	.word	0xffffffff


	//   ....[62]....
        /*03ac*/ 	.word	0xffffffff


	//   ....[63]....
        /*03b0*/ 	.word	0xffffffff


	//   ....[64]....
        /*03b4*/ 	.word	0xffffffff


	//   ....[65]....
        /*03b8*/ 	.word	0xffffffff


	//   ....[66]....
        /*03bc*/ 	.word	0xffffffff


	//   ....[67]....
        /*03c0*/ 	.word	0xffffffff


	//   ....[68]....
        /*03c4*/ 	.word	0xffffffff


	//   ....[69]....
        /*03c8*/ 	.word	0xffffffff


	//   ....[70]....
        /*03cc*/ 	.word	0xffffffff


	//   ....[71]....
        /*03d0*/ 	.word	0xffffffff


	//   ....[72]....
        /*03d4*/ 	.word	0xffffffff


	//   ....[73]....
        /*03d8*/ 	.word	0xffffffff


	//   ....[74]....
        /*03dc*/ 	.word	0xffffffff


	//   ....[75]....
        /*03e0*/ 	.word	0xffffffff


	//   ....[76]....
        /*03e4*/ 	.word	0xffffffff


	//   ....[77]....
        /*03e8*/ 	.word	0xffffffff


	//   ....[78]....
        /*03ec*/ 	.word	0xffffffff


	//   ....[79]....
        /*03f0*/ 	.word	0xffffffff


	//   ....[80]....
        /*03f4*/ 	.word	0xffffffff


	//   ....[81]....
        /*03f8*/ 	.word	0xffffffff


	//   ....[82]....
        /*03fc*/ 	.word	0xffffffff


	//   ....[83]....
        /*0400*/ 	.word	0xffffffff


	//   ....[84]....
        /*0404*/ 	.word	0xffffffff


	//   ....[85]....
        /*0408*/ 	.word	0xffffffff


	//   ....[86]....
        /*040c*/ 	.word	0xffffffff


	//   ....[87]....
        /*0410*/ 	.word	0xffffffff


	//   ....[88]....
        /*0414*/ 	.word	0xffffffff


	//   ....[89]....
        /*0418*/ 	.word	0xffffffff


	//   ....[90]....
        /*041c*/ 	.word	0xffffffff


	//   ....[91]....
        /*0420*/ 	.word	0xffffffff


	//   ....[92]....
        /*0424*/ 	.word	0xffffffff


	//   ....[93]....
        /*0428*/ 	.word	0xffffffff


	//   ....[94]....
        /*042c*/ 	.word	0xffffffff


	//   ....[95]....
        /*0430*/ 	.word	0xffffffff


	//   ....[96]....
        /*0434*/ 	.word	0xffffffff


	//   ....[97]....
        /*0438*/ 	.word	0xffffffff


	//   ....[98]....
        /*043c*/ 	.word	0xffffffff


	//   ....[99]....
        /*0440*/ 	.word	0xffffffff


	//   ....[100]....
        /*0444*/ 	.word	0xffffffff


	//   ....[101]....
        /*0448*/ 	.word	0xffffffff


	//   ....[102]....
        /*044c*/ 	.word	0xffffffff


	//   ....[103]....
        /*0450*/ 	.word	0xffffffff


	//   ....[104]....
        /*0454*/ 	.word	0xffffffff


	//   ....[105]....
        /*0458*/ 	.word	0xffffffff


	//   ....[106]....
        /*045c*/ 	.word	0xffffffff


	//   ....[107]....
        /*0460*/ 	.word	0xffffffff


	//   ....[108]....
        /*0464*/ 	.word	0xffffffff


	//   ....[109]....
        /*0468*/ 	.word	0xffffffff


	//   ....[110]....
        /*046c*/ 	.word	0xffffffff


	//   ....[111]....
        /*0470*/ 	.word	0xffffffff


	//   ....[112]....
        /*0474*/ 	.word	0xffffffff


	//   ....[113]....
        /*0478*/ 	.word	0xffffffff


	//   ....[114]....
        /*047c*/ 	.word	0xffffffff


	//   ....[115]....
        /*0480*/ 	.word	0xffffffff


	//   ....[116]....
        /*0484*/ 	.word	0xffffffff


	//   ....[117]....
        /*0488*/ 	.word	0xffffffff


	//   ....[118]....
        /*048c*/ 	.word	0xffffffff


	//   ....[119]....
        /*0490*/ 	.word	0xffffffff


	//   ....[120]....
        /*0494*/ 	.word	0xffffffff


	//   ....[121]....
        /*0498*/ 	.word	0xffffffff


	//   ....[122]....
        /*049c*/ 	.word	0xffffffff


	//   ....[123]....
        /*04a0*/ 	.word	0xffffffff


	//   ....[124]....
        /*04a4*/ 	.word	0xffffffff


	//   ....[125]....
        /*04a8*/ 	.word	0xffffffff


	//   ....[126]....
        /*04ac*/ 	.word	0xffffffff


	//   ....[127]....
        /*04b0*/ 	.word	0xffffffff


	//   ....[128]....
        /*04b4*/ 	.word	0xffffffff


	//   ....[129]....
        /*04b8*/ 	.word	0xffffffff


	//   ....[130]....
        /*04bc*/ 	.word	0xffffffff


	//   ....[131]....
        /*04c0*/ 	.word	0xffffffff


	//   ....[132]....
        /*04c4*/ 	.word	0xffffffff


	//   ....[133]....
        /*04c8*/ 	.word	0xffffffff


	//   ....[134]....
        /*04cc*/ 	.word	0xffffffff


	//   ....[135]....
        /*04d0*/ 	.word	0xffffffff


	//   ....[136]....
        /*04d4*/ 	.word	0xffffffff


	//   ....[137]....
        /*04d8*/ 	.word	0xffffffff


	//   ....[138]....
        /*04dc*/ 	.word	0xffffffff


	//   ....[139]....
        /*04e0*/ 	.word	0xffffffff


	//   ....[140]....
        /*04e4*/ 	.word	0xffffffff


	//   ....[141]....
        /*04e8*/ 	.word	0xffffffff


	//   ....[142]....
        /*04ec*/ 	.word	0xffffffff


	//   ....[143]....
        /*04f0*/ 	.word	0xffffffff


	//   ....[144]....
        /*04f4*/ 	.word	0xffffffff


	//   ....[145]....
        /*04f8*/ 	.word	0xffffffff


	//   ....[146]....
        /*04fc*/ 	.word	0xffffffff


	//   ....[147]....
        /*0500*/ 	.word	0xffffffff


	//   ....[148]....
        /*0504*/ 	.word	0xffffffff


	//   ....[149]....
        /*0508*/ 	.word	0xffffffff


	//   ....[150]....
        /*050c*/ 	.word	0xffffffff


	//   ....[151]....
        /*0510*/ 	.word	0xffffffff


	//   ....[152]....
        /*0514*/ 	.word	0xffffffff


	//   ....[153]....
        /*0518*/ 	.word	0xffffffff


	//   ....[154]....
        /*051c*/ 	.word	0xffffffff


	//   ....[155]....
        /*0520*/ 	.word	0xffffffff


	//   ....[156]....
        /*0524*/ 	.word	0xffffffff


	//   ....[157]....
        /*0528*/ 	.word	0xffffffff


	//   ....[158]....
        /*052c*/ 	.word	0xffffffff


	//   ....[159]....
        /*0530*/ 	.word	0xffffffff


	//   ....[160]....
        /*0534*/ 	.word	0xffffffff


	//   ....[161]....
        /*0538*/ 	.word	0xffffffff


	//   ....[162]....
        /*053c*/ 	.word	0xffffffff


	//   ....[163]....
        /*0540*/ 	.word	0xffffffff


	//   ....[164]....
        /*0544*/ 	.word	0xffffffff


	//   ....[165]....
        /*0548*/ 	.word	0xffffffff


	//   ....[166]....
        /*054c*/ 	.word	0xffffffff


	//   ....[167]....
        /*0550*/ 	.word	0xffffffff


	//   ....[168]....
        /*0554*/ 	.word	0xffffffff


	//   ....[169]....
        /*0558*/ 	.word	0xffffffff


	//   ....[170]....
        /*055c*/ 	.word	0xffffffff


	//   ....[171]....
        /*0560*/ 	.word	0xffffffff


	//   ....[172]....
        /*0564*/ 	.word	0xffffffff


	//   ....[173]....
        /*0568*/ 	.word	0xffffffff


	//   ....[174]....
        /*056c*/ 	.word	0xffffffff


	//   ....[175]....
        /*0570*/ 	.word	0xffffffff


	//   ....[176]....
        /*0574*/ 	.word	0xffffffff


	//   ....[177]....
        /*0578*/ 	.word	0xffffffff


	//   ....[178]....
        /*057c*/ 	.word	0xffffffff


	//   ....[179]....
        /*0580*/ 	.word	0xffffffff


	//   ....[180]....
        /*0584*/ 	.word	0xffffffff


	//   ....[181]....
        /*0588*/ 	.word	0xffffffff


	//   ....[182]....
        /*058c*/ 	.word	0xffffffff


	//   ....[183]....
        /*0590*/ 	.word	0xffffffff


	//   ....[184]....
        /*0594*/ 	.word	0xffffffff


	//   ....[185]....
        /*0598*/ 	.word	0xffffffff


	//   ....[186]....
        /*059c*/ 	.word	0xffffffff


	//   ....[187]....
        /*05a0*/ 	.word	0xffffffff


	//   ....[188]....
        /*05a4*/ 	.word	0xffffffff


	//   ....[189]....
        /*05a8*/ 	.word	0xffffffff


	//   ....[190]....
        /*05ac*/ 	.word	0xffffffff


	//   ....[191]....
        /*05b0*/ 	.word	0xffffffff


	//   ....[192]....
        /*05b4*/ 	.word	0xffffffff


	//   ....[193]....
        /*05b8*/ 	.word	0xffffffff


	//   ....[194]....
        /*05bc*/ 	.word	0xffffffff


	//   ....[195]....
        /*05c0*/ 	.word	0xffffffff


	//   ....[196]....
        /*05c4*/ 	.word	0xffffffff


	//   ....[197]....
        /*05c8*/ 	.word	0xffffffff


	//   ....[198]....
        /*05cc*/ 	.word	0xffffffff


	//   ....[199]....
        /*05d0*/ 	.word	0xffffffff


	//   ....[200]....
        /*05d4*/ 	.word	0xffffffff


	//   ....[201]....
        /*05d8*/ 	.word	0xffffffff


	//   ....[202]....
        /*05dc*/ 	.word	0xffffffff


	//   ....[203]....
        /*05e0*/ 	.word	0xffffffff


	//   ....[204]....
        /*05e4*/ 	.word	0xffffffff


	//   ....[205]....
        /*05e8*/ 	.word	0xffffffff


	//   ....[206]....
        /*05ec*/ 	.word	0xffffffff


	//   ....[207]....
        /*05f0*/ 	.word	0xffffffff


	//   ....[208]....
        /*05f4*/ 	.word	0xffffffff


	//   ....[209]....
        /*05f8*/ 	.word	0xffffffff


	//   ....[210]....
        /*05fc*/ 	.word	0xffffffff


	//   ....[211]....
        /*0600*/ 	.word	0xffffffff


	//   ....[212]....
        /*0604*/ 	.word	0xffffffff


	//   ....[213]....
        /*0608*/ 	.word	0xffffffff


	//   ....[214]....
        /*060c*/ 	.word	0xffffffff


	//   ....[215]....
        /*0610*/ 	.word	0xffffffff


	//   ....[216]....
        /*0614*/ 	.word	0xffffffff


	//   ....[217]....
        /*0618*/ 	.word	0xffffffff


	//   ....[218]....
        /*061c*/ 	.word	0xffffffff


	//   ....[219]....
        /*0620*/ 	.word	0xffffffff


	//   ....[220]....
        /*0624*/ 	.word	0xffffffff


	//   ....[221]....
        /*0628*/ 	.word	0xffffffff


	//   ....[222]....
        /*062c*/ 	.word	0xffffffff


	//   ....[223]....
        /*0630*/ 	.word	0xffffffff


	//   ....[224]....
        /*0634*/ 	.word	0xffffffff


	//   ....[225]....
        /*0638*/ 	.word	0xffffffff


	//   ....[226]....
        /*063c*/ 	.word	0xffffffff


	//   ....[227]....
        /*0640*/ 	.word	0xffffffff


	//   ....[228]....
        /*0644*/ 	.word	0xffffffff


	//   ....[229]....
        /*0648*/ 	.word	0xffffffff


	//   ....[230]....
        /*064c*/ 	.word	0xffffffff


	//   ....[231]....
        /*0650*/ 	.word	0xffffffff


	//   ....[232]....
        /*0654*/ 	.word	0xffffffff


	//   ....[233]....
        /*0658*/ 	.word	0xffffffff


	//   ....[234]....
        /*065c*/ 	.word	0xffffffff


	//   ....[235]....
        /*0660*/ 	.word	0xffffffff


	//   ....[236]....
        /*0664*/ 	.word	0xffffffff


	//   ....[237]....
        /*0668*/ 	.word	0xffffffff


	//   ....[238]....
        /*066c*/ 	.word	0xffffffff


	//   ....[239]....
        /*0670*/ 	.word	0xffffffff


	//   ....[240]....
        /*0674*/ 	.word	0xffffffff


	//   ....[241]....
        /*0678*/ 	.word	0xffffffff


	//   ....[242]....
        /*067c*/ 	.word	0xffffffff


	//   ....[243]....
        /*0680*/ 	.word	0xffffffff


	//   ....[244]....
        /*0684*/ 	.word	0xffffffff


	//   ....[245]....
        /*0688*/ 	.word	0xffffffff


	//   ....[246]....
        /*068c*/ 	.word	0xffffffff


	//   ....[247]....
        /*0690*/ 	.word	0x0500000f


	//   ....[248]....
        /*0694*/ 	.word	0x0500000f


	//   ....[249]....
        /*0698*/ 	.word	0x0500000f


	//   ....[250]....
        /*069c*/ 	.word	0x0500000f


	//   ....[251]....
        /*06a0*/ 	.word	0x0500000f


	//   ....[252]....
        /*06a4*/ 	.word	0x0500000f


	//   ....[253]....
        /*06a8*/ 	.word	0x0500000f


	//   ....[254]....
        /*06ac*/ 	.word	0x0500000f


	//   ....[255]....
        /*06b0*/ 	.word	0x0500000f


	//   ....[0]....
        /*06b4*/ 	.word	0x0500000f


	//   ....[1]....
        /*06b8*/ 	.word	0x0500000f


	//   ....[2]....
        /*06bc*/ 	.word	0x0500000f


	//   ....[3]....
        /*06c0*/ 	.word	0x0500000f


	//   ....[4]....
        /*06c4*/ 	.word	0x0500000f


	//   ....[5]....
        /*06c8*/ 	.word	0x0500000f


	//   ....[6]....
        /*06cc*/ 	.word	0x0500000f


	//   ....[7]....
        /*06d0*/ 	.word	0x0500000f


	//   ....[8]....
        /*06d4*/ 	.word	0x0500000f


	//   ....[9]....
        /*06d8*/ 	.word	0x0500000f


	//   ....[10]....
        /*06dc*/ 	.word	0x0500000f


	//   ....[11]....
        /*06e0*/ 	.word	0x0500000f


	//   ....[12]....
        /*06e4*/ 	.word	0x0500000f


	//   ....[13]....
        /*06e8*/ 	.word	0x0500000f


	//   ....[14]....
        /*06ec*/ 	.word	0x0500000f


	//   ....[15]....
        /*06f0*/ 	.word	0x0500000f


	//   ....[16]....
        /*06f4*/ 	.word	0x0500000f


	//   ....[17]....
        /*06f8*/ 	.word	0x0500000f


	//   ....[18]....
        /*06fc*/ 	.word	0x0500000f


	//   ....[19]....
        /*0700*/ 	.word	0x0500000f


	//   ....[20]....
        /*0704*/ 	.word	0x0500000f


	//   ....[21]....
        /*0708*/ 	.word	0x0500000f


	//   ....[22]....
        /*070c*/ 	.word	0x0500000f


	//   ....[23]....
        /*0710*/ 	.word	0x0500000f


	//   ....[24]....
        /*0714*/ 	.word	0x0500000f


	//   ....[25]....
        /*0718*/ 	.word	0x0500000f


	//   ....[26]....
        /*071c*/ 	.word	0x0500000f


	//   ....[27]....
        /*0720*/ 	.word	0x0500000f


	//   ....[28]....
        /*0724*/ 	.word	0x0500000f


	//   ....[29]....
        /*0728*/ 	.word	0x0500000f


	//   ....[30]....
        /*072c*/ 	.word	0x0500000f


	//   ....[31]....
        /*0730*/ 	.word	0x0500000f


	//   ....[32]....
        /*0734*/ 	.word	0x0500000f


	//   ....[33]....
        /*0738*/ 	.word	0x0500000f


	//   ....[34]....
        /*073c*/ 	.word	0x0500000f


	//   ....[35]....
        /*0740*/ 	.word	0x0500000f


	//   ....[36]....
        /*0744*/ 	.word	0x0500000f


	//   ....[37]....
        /*0748*/ 	.word	0x0500000f


	//   ....[38]....
        /*074c*/ 	.word	0x0500000f


	//   ....[39]....
        /*0750*/ 	.word	0x0500000f


	//   ....[40]....
        /*0754*/ 	.word	0x0500000f


	//   ....[41]....
        /*0758*/ 	.word	0x0500000f


	//   ....[42]....
        /*075c*/ 	.word	0x0500000f


	//   ....[43]....
        /*0760*/ 	.word	0x0500000f


	//   ....[44]....
        /*0764*/ 	.word	0x0500000f


	//   ....[45]....
        /*0768*/ 	.word	0x0500000f


	//   ....[46]....
        /*076c*/ 	.word	0x0500000f


	//   ....[47]....
        /*0770*/ 	.word	0x0500000f


	//   ....[48]....
        /*0774*/ 	.word	0x0500000f


	//   ....[49]....
        /*0778*/ 	.word	0x0500000f


	//   ....[50]....
        /*077c*/ 	.word	0x0500000f


	//   ....[51]....
        /*0780*/ 	.word	0x0500000f


	//   ....[52]....
        /*0784*/ 	.word	0x0500000f


	//   ....[53]....
        /*0788*/ 	.word	0x0500000f


	//   ....[54]....
        /*078c*/ 	.word	0x0500000f


	//   ....[55]....
        /*0790*/ 	.word	0x0500000f


	//   ....[56]....
        /*0794*/ 	.word	0x0500000f


	//   ....[57]....
        /*0798*/ 	.word	0x0500000f


	//   ....[58]....
        /*079c*/ 	.word	0x0500000f


	//   ....[59]....
        /*07a0*/ 	.word	0x0500000f


	//   ....[60]....
        /*07a4*/ 	.word	0x0500000f


	//   ....[61]....
        /*07a8*/ 	.word	0x0500000f


	//   ....[62]....
        /*07ac*/ 	.word	0x0500000f


	//   ....[63]....
        /*07b0*/ 	.word	0x0500000f


	//   ....[64]....
        /*07b4*/ 	.word	0x0500000f


	//   ....[65]....
        /*07b8*/ 	.word	0x0500000f


	//   ....[66]....
        /*07bc*/ 	.word	0x0500000f


	//   ....[67]....
        /*07c0*/ 	.word	0x0500000f


	//   ....[68]....
        /*07c4*/ 	.word	0x0500000f


	//   ....[69]....
        /*07c8*/ 	.word	0x0500000f


	//   ....[70]....
        /*07cc*/ 	.word	0x0500000f


	//   ....[71]....
        /*07d0*/ 	.word	0x0500000f


	//   ....[72]....
        /*07d4*/ 	.word	0x0500000f


	//   ....[73]....
        /*07d8*/ 	.word	0x0500000f


	//   ....[74]....
        /*07dc*/ 	.word	0x0500000f


	//   ....[75]....
        /*07e0*/ 	.word	0x0500000f


	//   ....[76]....
        /*07e4*/ 	.word	0x0500000f


	//   ....[77]....
        /*07e8*/ 	.word	0x0500000f


	//   ....[78]....
        /*07ec*/ 	.word	0x0500000f


	//   ....[79]....
        /*07f0*/ 	.word	0x0500000f


	//   ....[80]....
        /*07f4*/ 	.word	0x0500000f


	//   ....[81]....
        /*07f8*/ 	.word	0x0500000f


	//   ....[82]....
        /*07fc*/ 	.word	0x0500000f


	//   ....[83]....
        /*0800*/ 	.word	0x0500000f


	//   ....[84]....
        /*0804*/ 	.word	0x0500000f


	//   ....[85]....
        /*0808*/ 	.word	0x0500000f


	//   ....[86]....
        /*080c*/ 	.word	0x0500000f


	//   ....[87]....
        /*0810*/ 	.word	0x0500000f


	//   ....[88]....
        /*0814*/ 	.word	0x0500000f


	//   ....[89]....
        /*0818*/ 	.word	0x0500000f


	//   ....[90]....
        /*081c*/ 	.word	0x0500000f


	//   ....[91]....
        /*0820*/ 	.word	0x0500000f


	//   ....[92]....
        /*0824*/ 	.word	0x0500000f


	//   ....[93]....
        /*0828*/ 	.word	0x0500000f


	//   ....[94]....
        /*082c*/ 	.word	0x0500000f


	//   ....[95]....
        /*0830*/ 	.word	0x0500000f


	//   ....[96]....
        /*0834*/ 	.word	0x0500000f


	//   ....[97]....
        /*0838*/ 	.word	0x0500000f


	//   ....[98]....
        /*083c*/ 	.word	0x0500000f


	//   ....[99]....
        /*0840*/ 	.word	0x0500000f


	//   ....[100]....
        /*0844*/ 	.word	0x0500000f


	//   ....[101]....
        /*0848*/ 	.word	0x0500000f


	//   ....[102]....
        /*084c*/ 	.word	0x0500000f


	//   ....[103]....
        /*0850*/ 	.word	0x0500000f


	//   ....[104]....
        /*0854*/ 	.word	0x0500000f


	//   ....[105]....
        /*0858*/ 	.word	0x0500000f


	//   ....[106]....
        /*085c*/ 	.word	0x0500000f


	//   ....[107]....
        /*0860*/ 	.word	0x0500000f


	//   ....[108]....
        /*0864*/ 	.word	0x0500000f


	//   ....[109]....
        /*0868*/ 	.word	0x0500000f


	//   ....[110]....
        /*086c*/ 	.word	0x0500000f


	//   ....[111]....
        /*0870*/ 	.word	0x0500000f


	//   ....[112]....
        /*0874*/ 	.word	0x0500000f


	//   ....[113]....
        /*0878*/ 	.word	0x0500000f


	//   ....[114]....
        /*087c*/ 	.word	0x0500000f


	//   ....[115]....
        /*0880*/ 	.word	0x0500000f


	//   ....[116]....
        /*0884*/ 	.word	0x0500000f


	//   ....[117]....
        /*0888*/ 	.word	0x0500000f


	//   ....[118]....
        /*088c*/ 	.word	0x0500000f


	//   ....[119]....
        /*0890*/ 	.word	0x0500000f


	//   ....[120]....
        /*0894*/ 	.word	0x0500000f


	//   ....[121]....
        /*0898*/ 	.word	0x0500000f


	//   ....[122]....
        /*089c*/ 	.word	0x0500000f


	//   ....[123]....
        /*08a0*/ 	.word	0x0500000f


	//   ....[124]....
        /*08a4*/ 	.word	0x0500000f


	//   ....[125]....
        /*08a8*/ 	.word	0x0500000f


	//   ....[126]....
        /*08ac*/ 	.word	0x0500000f


	//   ....[127]....
        /*08b0*/ 	.word	0x0500000f


	//   ....[128]....
        /*08b4*/ 	.word	0x0500000f


	//   ....[129]....
        /*08b8*/ 	.word	0x0500000f


	//   ....[130]....
        /*08bc*/ 	.word	0x0500000f


	//   ....[131]....
        /*08c0*/ 	.word	0x0500000f


	//   ....[132]....
        /*08c4*/ 	.word	0x0500000f


	//   ....[133]....
        /*08c8*/ 	.word	0x0500000f


	//   ....[134]....
        /*08cc*/ 	.word	0x0500000f


	//   ....[135]....
        /*08d0*/ 	.word	0x0500000f


	//   ....[136]....
        /*08d4*/ 	.word	0x0500000f


	//   ....[137]....
        /*08d8*/ 	.word	0x0500000f


	//   ....[138]....
        /*08dc*/ 	.word	0x0500000f


	//   ....[139]....
        /*08e0*/ 	.word	0x0500000f


	//   ....[140]....
        /*08e4*/ 	.word	0x0500000f


	//   ....[141]....
        /*08e8*/ 	.word	0x0500000f


	//   ....[142]....
        /*08ec*/ 	.word	0x0500000f


	//   ....[143]....
        /*08f0*/ 	.word	0x0500000f


	//   ....[144]....
        /*08f4*/ 	.word	0x0500000f


	//   ....[145]....
        /*08f8*/ 	.word	0x0500000f


	//   ....[146]....
        /*08fc*/ 	.word	0x0500000f


	//   ....[147]....
        /*0900*/ 	.word	0x0500000f


	//   ....[148]....
        /*0904*/ 	.word	0x0500000f


	//   ....[149]....
        /*0908*/ 	.word	0x0500000f


	//   ....[150]....
        /*090c*/ 	.word	0x0500000f


	//   ....[151]....
        /*0910*/ 	.word	0x0500000f


	//   ....[152]....
        /*0914*/ 	.word	0x0500000f


	//   ....[153]....
        /*0918*/ 	.word	0x0500000f


	//   ....[154]....
        /*091c*/ 	.word	0x0500000f


	//   ....[155]....
        /*0920*/ 	.word	0x0500000f


	//   ....[156]....
        /*0924*/ 	.word	0x0500000f


	//   ....[157]....
        /*0928*/ 	.word	0x0500000f


	//   ....[158]....
        /*092c*/ 	.word	0x0500000f


	//   ....[159]....
        /*0930*/ 	.word	0x0500000f


	//   ....[160]....
        /*0934*/ 	.word	0x0500000f


	//   ....[161]....
        /*0938*/ 	.word	0x0500000f


	//   ....[162]....
        /*093c*/ 	.word	0x0500000f


	//   ....[163]....
        /*0940*/ 	.word	0x0500000f


	//   ....[164]....
        /*0944*/ 	.word	0x0500000f


	//   ....[165]....
        /*0948*/ 	.word	0x0500000f


	//   ....[166]....
        /*094c*/ 	.word	0x0500000f


	//   ....[167]....
        /*0950*/ 	.word	0x0500000f


	//   ....[168]....
        /*0954*/ 	.word	0x0500000f


	//   ....[169]....
        /*0958*/ 	.word	0x0500000f


	//   ....[170]....
        /*095c*/ 	.word	0x0500000f


	//   ....[171]....
        /*0960*/ 	.word	0x0500000f


	//   ....[172]....
        /*0964*/ 	.word	0x0500000f


	//   ....[173]....
        /*0968*/ 	.word	0x0500000f


	//   ....[174]....
        /*096c*/ 	.word	0x0500000f


	//   ....[175]....
        /*0970*/ 	.word	0x0500000f


	//   ....[176]....
        /*0974*/ 	.word	0x0500000f


	//   ....[177]....
        /*0978*/ 	.word	0x0500000f


	//   ....[178]....
        /*097c*/ 	.word	0x0500000f


	//   ....[179]....
        /*0980*/ 	.word	0x0500000f


	//   ....[180]....
        /*0984*/ 	.word	0x0500000f


	//   ....[181]....
        /*0988*/ 	.word	0x0500000f


	//   ....[182]....
        /*098c*/ 	.word	0x0500000f


	//----- nvinfo : EIATTR_COOP_GROUP_INSTR_OFFSETS
	.align		4
.L_748:
        /*0990*/ 	.byte	0x04, 0x28
        /*0992*/ 	.short	(.L_750 - .L_749)


	//   ....[0]....
.L_749:
        /*0994*/ 	.word	0x00000070


	//   ....[1]....
        /*0998*/ 	.word	0x00000140


	//   ....[2]....
        /*099c*/ 	.word	0x00000190


	//   ....[3]....
        /*09a0*/ 	.word	0x000003c0


	//   ....[4]....
        /*09a4*/ 	.word	0x00000520


	//   ....[5]....
        /*09a8*/ 	.word	0x00000640


	//   ....[6]....
        /*09ac*/ 	.word	0x000007a0


	//   ....[7]....
        /*09b0*/ 	.word	0x00003590


	//   ....[8]....
        /*09b4*/ 	.word	0x000035a0


	//   ....[9]....
        /*09b8*/ 	.word	0x000066a0


	//   ....[10]....
        /*09bc*/ 	.word	0x000066b0


	//   ....[11]....
        /*09c0*/ 	.word	0x00009840


	//   ....[12]....
        /*09c4*/ 	.word	0x00009850


	//   ....[13]....
        /*09c8*/ 	.word	0x00009cf0


	//   ....[14]....
        /*09cc*/ 	.word	0x00009d10


	//   ....[15]....
        /*09d0*/ 	.word	0x0000ade0


	//   ....[16]....
        /*09d4*/ 	.word	0x0000b4a0


	//   ....[17]....
        /*09d8*/ 	.word	0x0000b4b0


	//   ....[18]....
        /*09dc*/ 	.word	0x0000b4c0


	//   ....[19]....
        /*09e0*/ 	.word	0x0000b4d0


	//   ....[20]....
        /*09e4*/ 	.word	0x0000eb90


	//   ....[21]....
        /*09e8*/ 	.word	0x0000eba0


	//   ....[22]....
        /*09ec*/ 	.word	0x0000ebb0


	//   ....[23]....
        /*09f0*/ 	.word	0x0000ebc0


	//   ....[24]....
        /*09f4*/ 	.word	0x00012660


	//   ....[25]....
        /*09f8*/ 	.word	0x00012870


	//   ....[26]....
        /*09fc*/ 	.word	0x00013950


	//   ....[27]....
        /*0a00*/ 	.word	0x00013a50


	//   ....[28]....
        /*0a04*/ 	.word	0x000142d0


	//   ....[29]....
        /*0a08*/ 	.word	0x00014350


	//   ....[30]....
        /*0a0c*/ 	.word	0x00015ea0


	//   ....[31]....
        /*0a10*/ 	.word	0x000160a0


	//   ....[32]....
        /*0a14*/ 	.word	0x00016c80


	//   ....[33]....
        /*0a18*/ 	.word	0x00016e50


	//   ....[34]....
        /*0a1c*/ 	.word	0x00017500


	//   ....[35]....
        /*0a20*/ 	.word	0x00017630


	//   ....[36]....
        /*0a24*/ 	.word	0x000196c0


	//   ....[37]....
        /*0a28*/ 	.word	0x000196e0


	//   ....[38]....
        /*0a2c*/ 	.word	0x00019c00


	//   ....[39]....
        /*0a30*/ 	.word	0x00019c60


	//   ....[40]....
        /*0a34*/ 	.word	0x0001b830


	//   ....[41]....
        /*0a38*/ 	.word	0x0001ba50


	//   ....[42]....
        /*0a3c*/ 	.word	0x0001c600


	//   ....[43]....
        /*0a40*/ 	.word	0x0001c700


	//   ....[44]....
        /*0a44*/ 	.word	0x0001ce90


	//   ....[45]....
        /*0a48*/ 	.word	0x0001cfd0


	//   ....[46]....
        /*0a4c*/ 	.word	0x0001e6d0


	//   ....[47]....
        /*0a50*/ 	.word	0x0001e730


	//   ....[48]....
        /*0a54*/ 	.word	0x0001e750


	//   ....[49]....
        /*0a58*/ 	.word	0x0001e770


	//   ....[50]....
        /*0a5c*/ 	.word	0x0001f6f0


	//   ....[51]....
        /*0a60*/ 	.word	0x0001f730


	//   ....[52]....
        /*0a64*/ 	.word	0x0001f760


	//   ....[53]....
        /*0a68*/ 	.word	0x0001f790


	//   ....[54]....
        /*0a6c*/ 	.word	0x0001f7c0


	//   ....[55]....
        /*0a70*/ 	.word	0x0001f7f0


	//   ....[56]....
        /*0a74*/ 	.word	0x0001f820


	//   ....[57]....
        /*0a78*/ 	.word	0x0001f850


	//   ....[58]....
        /*0a7c*/ 	.word	0x0001f880


	//   ....[59]....
        /*0a80*/ 	.word	0x0001f8b0


	//   ....[60]....
        /*0a84*/ 	.word	0x0001f8e0


	//   ....[61]....
        /*0a88*/ 	.word	0x0001f910


	//   ....[62]....
        /*0a8c*/ 	.word	0x0001f940


	//   ....[63]....
        /*0a90*/ 	.word	0x0001f970


	//   ....[64]....
        /*0a94*/ 	.word	0x0001f9a0


	//   ....[65]....
        /*0a98*/ 	.word	0x0001f9d0


	//   ....[66]....
        /*0a9c*/ 	.word	0x0001fa00


	//   ....[67]....
        /*0aa0*/ 	.word	0x0001fa30


	//   ....[68]....
        /*0aa4*/ 	.word	0x0001fa60


	//   ....[69]....
        /*0aa8*/ 	.word	0x0001fa90


	//   ....[70]....
        /*0aac*/ 	.word	0x0001fac0


	//   ....[71]....
        /*0ab0*/ 	.word	0x0001faf0


	//   ....[72]....
        /*0ab4*/ 	.word	0x0001fb20


	//   ....[73]....
        /*0ab8*/ 	.word	0x0001fb50


	//   ....[74]....
        /*0abc*/ 	.word	0x0001fb80


	//   ....[75]....
        /*0ac0*/ 	.word	0x0001fbb0


	//   ....[76]....
        /*0ac4*/ 	.word	0x0001fbe0


	//   ....[77]....
        /*0ac8*/ 	.word	0x0001fc10


	//   ....[78]....
        /*0acc*/ 	.word	0x0001fc40


	//   ....[79]....
        /*0ad0*/ 	.word	0x0001fc70


	//   ....[80]....
        /*0ad4*/ 	.word	0x0001fca0


	//   ....[81]....
        /*0ad8*/ 	.word	0x0001fcd0


	//   ....[82]....
        /*0adc*/ 	.word	0x0001fd00


	//   ....[83]....
        /*0ae0*/ 	.word	0x0001fd30


	//   ....[84]....
        /*0ae4*/ 	.word	0x0001fd60


	//   ....[85]....
        /*0ae8*/ 	.word	0x0001fd90


	//   ....[86]....
        /*0aec*/ 	.word	0x0001fdc0


	//   ....[87]....
        /*0af0*/ 	.word	0x0001fdf0


	//   ....[88]....
        /*0af4*/ 	.word	0x0001fe30


	//   ....[89]....
        /*0af8*/ 	.word	0x0001fe60


	//   ....[90]....
        /*0afc*/ 	.word	0x0001fe90


	//   ....[91]....
        /*0b00*/ 	.word	0x0001fec0


	//   ....[92]....
        /*0b04*/ 	.word	0x0001fef0


	//   ....[93]....
        /*0b08*/ 	.word	0x0001ff20


	//   ....[94]....
        /*0b0c*/ 	.word	0x0001ff50


	//   ....[95]....
        /*0b10*/ 	.word	0x0001ff80


	//   ....[96]....
        /*0b14*/ 	.word	0x0001ffb0


	//   ....[97]....
        /*0b18*/ 	.word	0x0001ffe0


	//   ....[98]....
        /*0b1c*/ 	.word	0x00020010


	//   ....[99]....
        /*0b20*/ 	.word	0x00020040


	//   ....[100]....
        /*0b24*/ 	.word	0x00020070


	//   ....[101]....
        /*0b28*/ 	.word	0x000200a0


	//   ....[102]....
        /*0b2c*/ 	.word	0x000200d0


	//   ....[103]....
        /*0b30*/ 	.word	0x00020100


	//   ....[104]....
        /*0b34*/ 	.word	0x00020130


	//   ....[105]....
        /*0b38*/ 	.word	0x00020160


	//   ....[106]....
        /*0b3c*/ 	.word	0x00020190


	//   ....[107]....
        /*0b40*/ 	.word	0x000201c0


	//   ....[108]....
        /*0b44*/ 	.word	0x000201f0


	//   ....[109]....
        /*0b48*/ 	.word	0x00020220


	//   ....[110]....
        /*0b4c*/ 	.word	0x00020250


	//   ....[111]....
        /*0b50*/ 	.word	0x00020280


	//   ....[112]....
        /*0b54*/ 	.word	0x000202b0


	//   ....[113]....
        /*0b58*/ 	.word	0x000202e0


	//   ....[114]....
        /*0b5c*/ 	.word	0x00020310


	//   ....[115]....
        /*0b60*/ 	.word	0x00020340


	//   ....[116]....
        /*0b64*/ 	.word	0x00020370


	//   ....[117]....
        /*0b68*/ 	.word	0x000203a0


	//   ....[118]....
        /*0b6c*/ 	.word	0x000203b0


	//   ....[119]....
        /*0b70*/ 	.word	0x000203c0


	//   ....[120]....
        /*0b74*/ 	.word	0x000203d0


	//   ....[121]....
        /*0b78*/ 	.word	0x000203e0


	//   ....[122]....
        /*0b7c*/ 	.word	0x000203f0


	//   ....[123]....
        /*0b80*/ 	.word	0x00020400


	//   ....[124]....
        /*0b84*/ 	.word	0x00020410


	//   ....[125]....
        /*0b88*/ 	.word	0x00020420


	//   ....[126]....
        /*0b8c*/ 	.word	0x00020430


	//   ....[127]....
        /*0b90*/ 	.word	0x00020440


	//   ....[128]....
        /*0b94*/ 	.word	0x00020450


	//   ....[129]....
        /*0b98*/ 	.word	0x00020460


	//   ....[130]....
        /*0b9c*/ 	.word	0x00020490


	//   ....[131]....
        /*0ba0*/ 	.word	0x000204c0


	//   ....[132]....
        /*0ba4*/ 	.word	0x000204f0


	//   ....[133]....
        /*0ba8*/ 	.word	0x00020520


	//   ....[134]....
        /*0bac*/ 	.word	0x00020530


	//   ....[135]....
        /*0bb0*/ 	.word	0x00020560


	//   ....[136]....
        /*0bb4*/ 	.word	0x00020590


	//   ....[137]....
        /*0bb8*/ 	.word	0x000205c0


	//   ....[138]....
        /*0bbc*/ 	.word	0x000205f0


	//   ....[139]....
        /*0bc0*/ 	.word	0x00020620


	//   ....[140]....
        /*0bc4*/ 	.word	0x00020650


	//   ....[141]....
        /*0bc8*/ 	.word	0x00020680


	//   ....[142]....
        /*0bcc*/ 	.word	0x000206b0


	//   ....[143]....
        /*0bd0*/ 	.word	0x000206e0


	//   ....[144]....
        /*0bd4*/ 	.word	0x00020710


	//   ....[145]....
        /*0bd8*/ 	.word	0x00020740


	//   ....[146]....
        /*0bdc*/ 	.word	0x000210f0


	//   ....[147]....
        /*0be0*/ 	.word	0x00021110


	//   ....[148]....
        /*0be4*/ 	.word	0x00021120


	//   ....[149]....
        /*0be8*/ 	.word	0x00021130


	//   ....[150]....
        /*0bec*/ 	.word	0x00021a10


	//   ....[151]....
        /*0bf0*/ 	.word	0x00021a20


	//   ....[152]....
        /*0bf4*/ 	.word	0x00021b70


	//   ....[153]....
        /*0bf8*/ 	.word	0x00021b80


	//   ....[154]....
        /*0bfc*/ 	.word	0x00021cd0


	//   ....[155]....
        /*0c00*/ 	.word	0x00021ce0


	//   ....[156]....
        /*0c04*/ 	.word	0x00021e30


	//   ....[157]....
        /*0c08*/ 	.word	0x00021e40


	//   ....[158]....
        /*0c0c*/ 	.word	0x00022230


	//   ....[159]....
        /*0c10*/ 	.word	0x00022240


	//   ....[160]....
        /*0c14*/ 	.word	0x00022f60


	//   ....[161]....
        /*0c18*/ 	.word	0x00022f70


	//   ....[162]....
        /*0c1c*/ 	.word	0x000244b0


	//   ....[163]....
        /*0c20*/ 	.word	0x000244c0


	//   ....[164]....
        /*0c24*/ 	.word	0x00024620


	//   ....[165]....
        /*0c28*/ 	.word	0x00024630


	//   ....[166]....
        /*0c2c*/ 	.word	0x00024780


	//   ....[167]....
        /*0c30*/ 	.word	0x00024790


	//   ....[168]....
        /*0c34*/ 	.word	0x000248e0


	//   ....[169]....
        /*0c38*/ 	.word	0x000248f0


	//   ....[170]....
        /*0c3c*/ 	.word	0x00024a90


	//   ....[171]....
        /*0c40*/ 	.word	0x00024c80


	//   ....[172]....
        /*0c44*/ 	.word	0x00024cb0


	//   ....[173]....
        /*0c48*/ 	.word	0x00024ce0


	//   ....[174]....
        /*0c4c*/ 	.word	0x00024d10


	//   ....[175]....
        /*0c50*/ 	.word	0x00024d40


	//   ....[176]....
        /*0c54*/ 	.word	0x00024d70


	//   ....[177]....
        /*0c58*/ 	.word	0x00024f00


	//   ....[178]....
        /*0c5c*/ 	.word	0x00024f30


	//   ....[179]....
        /*0c60*/ 	.word	0x00024f60


	//   ....[180]....
        /*0c64*/ 	.word	0x00024f90


	//   ....[181]....
        /*0c68*/ 	.word	0x00024fc0


	//   ....[182]....
        /*0c6c*/ 	.word	0x00024ff0


	//   ....[183]....
        /*0c70*/ 	.word	0x00025080


	//   ....[184]....
        /*0c74*/ 	.word	0x000250b0


	//   ....[185]....
        /*0c78*/ 	.word	0x000250c0


	//   ....[186]....
        /*0c7c*/ 	.word	0x00025100


	//   ....[187]....
        /*0c80*/ 	.word	0x00026ab0


	//   ....[188]....
        /*0c84*/ 	.word	0x00029100


	//   ....[189]....
        /*0c88*/ 	.word	0x00029130


	//   ....[190]....
        /*0c8c*/ 	.word	0x00029260


	//   ....[191]....
        /*0c90*/ 	.word	0x00029270


	//   ....[192]....
        /*0c94*/ 	.word	0x00029300


	//   ....[193]....
        /*0c98*/ 	.word	0x00029310


	//   ....[194]....
        /*0c9c*/ 	.word	0x00029320


	//   ....[195]....
        /*0ca0*/ 	.word	0x000293c0


	//   ....[196]....
        /*0ca4*/ 	.word	0x00029740


	//   ....[197]....
        /*0ca8*/ 	.word	0x00029760


	//   ....[198]....
        /*0cac*/ 	.word	0x00029800


	//   ....[199]....
        /*0cb0*/ 	.word	0x00029810


	//   ....[200]....
        /*0cb4*/ 	.word	0x000298a0


	//   ....[201]....
        /*0cb8*/ 	.word	0x000298b0


	//   ....[202]....
        /*0cbc*/ 	.word	0x000298c0


	//   ....[203]....
        /*0cc0*/ 	.word	0x000298d0


	//   ....[204]....
        /*0cc4*/ 	.word	0x0002a0c0


	//   ....[205]....
        /*0cc8*/ 	.word	0x0002a0f0


	//   ....[206]....
        /*0ccc*/ 	.word	0x0002a1b0


	//   ....[207]....
        /*0cd0*/ 	.word	0x0002a1d0


	//   ....[208]....
        /*0cd4*/ 	.word	0x0002a270


	//   ....[209]....
        /*0cd8*/ 	.word	0x0002a290


	//   ....[210]....
        /*0cdc*/ 	.word	0x0002a2a0


	//   ....[211]....
        /*0ce0*/ 	.word	0x0002a330


	//   ....[212]....
        /*0ce4*/ 	.word	0x0002aa50


	//   ....[213]....
        /*0ce8*/ 	.word	0x0002aa60


	//   ....[214]....
        /*0cec*/ 	.word	0x0002aaa0


	//   ....[215]....
        /*0cf0*/ 	.word	0x0002aae0


	//   ....[216]....
        /*0cf4*/ 	.word	0x0002aaf0


	//   ....[217]....
        /*0cf8*/ 	.word	0x0002ab50


	//   ....[218]....
        /*0cfc*/ 	.word	0x0002ab80


	//   ....[219]....
        /*0d00*/ 	.word	0x0002abc0


	//   ....[220]....
        /*0d04*/ 	.word	0x0002af10


	//   ....[221]....
        /*0d08*/ 	.word	0x0002af20


	//   ....[222]....
        /*0d0c*/ 	.word	0x0002af30


	//   ....[223]....
        /*0d10*/ 	.word	0x0002af90


	//   ....[224]....
        /*0d14*/ 	.word	0x0002afa0


	//   ....[225]....
        /*0d18*/ 	.word	0x0002b000


	//   ....[226]....
        /*0d1c*/ 	.word	0x0002b030


	//   ....[227]....
        /*0d20*/ 	.word	0x0002b070


	//   ....[228]....
        /*0d24*/ 	.word	0x0002c730


	//   ....[229]....
        /*0d28*/ 	.word	0x0002c760


	//   ....[230]....
        /*0d2c*/ 	.word	0x0002c7c0


	//   ....[231]....
        /*0d30*/ 	.word	0x0002c7f0


	//   ....[232]....
        /*0d34*/ 	.word	0x0002c820


	//   ....[233]....
        /*0d38*/ 	.word	0x0002c850


	//   ....[234]....
        /*0d3c*/ 	.word	0x0002c880


	//   ....[235]....
        /*0d40*/ 	.word	0x0002c8b0


	//   ....[236]....
        /*0d44*/ 	.word	0x0002ca50


	//   ....[237]....
        /*0d48*/ 	.word	0x0002ca80


	//   ....[238]....
        /*0d4c*/ 	.word	0x0002cab0


	//   ....[239]....
        /*0d50*/ 	.word	0x0002cae0


	//   ....[240]....
        /*0d54*/ 	.word	0x0002cb10


	//   ....[241]....
        /*0d58*/ 	.word	0x0002cb40


	//   ....[242]....
        /*0d5c*/ 	.word	0x0002cc00


	//   ....[243]....
        /*0d60*/ 	.word	0x0002cc20


	//   ....[244]....
        /*0d64*/ 	.word	0x0002cc40


	//   ....[245]....
        /*0d68*/ 	.word	0x0002cca0


	//   ....[246]....
        /*0d6c*/ 	.word	0x0002d6e0


	//   ....[247]....
        /*0d70*/ 	.word	0x0002da80


	//   ....[248]....
        /*0d74*/ 	.word	0x0002db10


	//   ....[249]....
        /*0d78*/ 	.word	0x0002dbf0


	//   ....[250]....
        /*0d7c*/ 	.word	0x0002dc80


	//   ....[251]....
        /*0d80*/ 	.word	0x0002dd60


	//   ....[252]....
        /*0d84*/ 	.word	0x0002ddf0


	//   ....[253]....
        /*0d88*/ 	.word	0x0002dec0


	//   ....[254]....
        /*0d8c*/ 	.word	0x0002df60


	//   ....[255]....
        /*0d90*/ 	.word	0x0002dff0


	//   ....[0]....
        /*0d94*/ 	.word	0x0002e040


	//   ....[1]....
        /*0d98*/ 	.word	0x0002e090


	//   ....[2]....
        /*0d9c*/ 	.word	0x0002e170


	//   ....[3]....
        /*0da0*/ 	.word	0x0002e200


	//   ....[4]....
        /*0da4*/ 	.word	0x0002e250


	//   ....[5]....
        /*0da8*/ 	.word	0x0002e2a0


	//   ....[6]....
        /*0dac*/ 	.word	0x0002e710


	//   ....[7]....
        /*0db0*/ 	.word	0x0002e830


	//   ....[8]....
        /*0db4*/ 	.word	0x0002e960


	//   ....[9]....
        /*0db8*/ 	.word	0x0002ea80


	//   ....[10]....
        /*0dbc*/ 	.word	0x0002ebb0


	//   ....[11]....
        /*0dc0*/ 	.word	0x0002ecd0


	//   ....[12]....
        /*0dc4*/ 	.word	0x0002ee00


	//   ....[13]....
        /*0dc8*/ 	.word	0x0002ee50


	//   ....[14]....
        /*0dcc*/ 	.word	0x0002eeb0


	//   ....[15]....
        /*0dd0*/ 	.word	0x0002ef20


	//   ....[16]....
        /*0dd4*/ 	.word	0x0002ef80


	//   ....[17]....
        /*0dd8*/ 	.word	0x0002efd0


	//   ....[18]....
        /*0ddc*/ 	.word	0x0002f050


	//   ....[19]....
        /*0de0*/ 	.word	0x0002f0c0


	//   ....[20]....
        /*0de4*/ 	.word	0x0002f120


	//   ....[21]....
        /*0de8*/ 	.word	0x0002f170


	//   ....[22]....
        /*0dec*/ 	.word	0x0002f210


	//   ....[23]....
        /*0df0*/ 	.word	0x0002f280


	//   ....[24]....
        /*0df4*/ 	.word	0x0002f2e0


	//   ....[25]....
        /*0df8*/ 	.word	0x0002f330


	//   ....[26]....
        /*0dfc*/ 	.word	0x0002f3b0


	//   ....[27]....
        /*0e00*/ 	.word	0x0002f400


	//   ....[28]....
        /*0e04*/ 	.word	0x0002f460


	//   ....[29]....
        /*0e08*/ 	.word	0x0002f4b0


	//   ....[30]....
        /*0e0c*/ 	.word	0x0002f530


	//   ....[31]....
        /*0e10*/ 	.word	0x0002f5a0


	//   ....[32]....
        /*0e14*/ 	.word	0x0002f600


	//   ....[33]....
        /*0e18*/ 	.word	0x0002f650


	//   ....[34]....
        /*0e1c*/ 	.word	0x0002f6d0


	//   ....[35]....
        /*0e20*/ 	.word	0x0002f740


	//   ....[36]....
        /*0e24*/ 	.word	0x0002f7a0


	//   ....[37]....
        /*0e28*/ 	.word	0x0002f7f0


	//   ....[38]....
        /*0e2c*/ 	.word	0x0002f870


	//   ....[39]....
        /*0e30*/ 	.word	0x0002f8e0


	//   ....[40]....
        /*0e34*/ 	.word	0x0002f940


	//   ....[41]....
        /*0e38*/ 	.word	0x0002f990


	//   ....[42]....
        /*0e3c*/ 	.word	0x0002fa10


	//   ....[43]....
        /*0e40*/ 	.word	0x0002fa80


	//   ....[44]....
        /*0e44*/ 	.word	0x0002fae0


	//   ....[45]....
        /*0e48*/ 	.word	0x0002fb30


	//   ....[46]....
        /*0e4c*/ 	.word	0x0002fbb0


	//   ....[47]....
        /*0e50*/ 	.word	0x0002fc20


	//   ....[48]....
        /*0e54*/ 	.word	0x0002fc80


	//   ....[49]....
        /*0e58*/ 	.word	0x0002fcd0


	//   ....[50]....
        /*0e5c*/ 	.word	0x0002fd50


	//   ....[51]....
        /*0e60*/ 	.word	0x0002fdc0


	//   ....[52]....
        /*0e64*/ 	.word	0x0002fe20


	//   ....[53]....
        /*0e68*/ 	.word	0x0002fe70


	//   ....[54]....
        /*0e6c*/ 	.word	0x0002fef0


	//   ....[55]....
        /*0e70*/ 	.word	0x0002ff40


	//   ....[56]....
        /*0e74*/ 	.word	0x0002ffa0


	//   ....[57]....
        /*0e78*/ 	.word	0x0002fff0


	//   ....[58]....
        /*0e7c*/ 	.word	0x00030070


	//   ....[59]....
        /*0e80*/ 	.word	0x000300e0


	//   ....[60]....
        /*0e84*/ 	.word	0x00030140


	//   ....[61]....
        /*0e88*/ 	.word	0x00030190


	//   ....[62]....
        /*0e8c*/ 	.word	0x000301f0


	//   ....[63]....
        /*0e90*/ 	.word	0x00030280


	//   ....[64]....
        /*0e94*/ 	.word	0x000302e0


	//   ....[65]....
        /*0e98*/ 	.word	0x00030330


	//   ....[66]....
        /*0e9c*/ 	.word	0x00030390


	//   ....[67]....
        /*0ea0*/ 	.word	0x00030420


	//   ....[68]....
        /*0ea4*/ 	.word	0x00030480


	//   ....[69]....
        /*0ea8*/ 	.word	0x000304d0


	//   ....[70]....
        /*0eac*/ 	.word	0x00030530


	//   ....[71]....
        /*0eb0*/ 	.word	0x000305c0


	//   ....[72]....
        /*0eb4*/ 	.word	0x00030620


	//   ....[73]....
        /*0eb8*/ 	.word	0x00030670


	//   ....[74]....
        /*0ebc*/ 	.word	0x000306f0


	//   ....[75]....
        /*0ec0*/ 	.word	0x00030760


	//   ....[76]....
        /*0ec4*/ 	.word	0x000307c0


	//   ....[77]....
        /*0ec8*/ 	.word	0x00030810


	//   ....[78]....
        /*0ecc*/ 	.word	0x00030890


	//   ....[79]....
        /*0ed0*/ 	.word	0x00030900


	//   ....[80]....
        /*0ed4*/ 	.word	0x00030960


	//   ....[81]....
        /*0ed8*/ 	.word	0x000309b0


	//   ....[82]....
        /*0edc*/ 	.word	0x00030a30


	//   ....[83]....
        /*0ee0*/ 	.word	0x00030aa0


	//   ....[84]....
        /*0ee4*/ 	.word	0x00030b00


	//   ....[85]....
        /*0ee8*/ 	.word	0x00030b50


	//   ....[86]....
        /*0eec*/ 	.word	0x00030bd0


	//   ....[87]....
        /*0ef0*/ 	.word	0x00030c40


	//   ....[88]....
        /*0ef4*/ 	.word	0x00030ca0


	//   ....[89]....
        /*0ef8*/ 	.word	0x00030cf0


	//   ....[90]....
        /*0efc*/ 	.word	0x00030d70


	//   ....[91]....
        /*0f00*/ 	.word	0x00030de0


	//   ....[92]....
        /*0f04*/ 	.word	0x00030e40


	//   ....[93]....
        /*0f08*/ 	.word	0x00030e90


	//   ....[94]....
        /*0f0c*/ 	.word	0x00030f10


	//   ....[95]....
        /*0f10*/ 	.word	0x00030f60


	//   ....[96]....
        /*0f14*/ 	.word	0x00030fc0


	//   ....[97]....
        /*0f18*/ 	.word	0x00031010


	//   ....[98]....
        /*0f1c*/ 	.word	0x000310d0


	//   ....[99]....
        /*0f20*/ 	.word	0x00031140


	//   ....[100]....
        /*0f24*/ 	.word	0x000311a0


	//   ....[101]....
        /*0f28*/ 	.word	0x00031230


	//   ....[102]....
        /*0f2c*/ 	.word	0x000312c0


	//   ....[103]....
        /*0f30*/ 	.word	0x00031310


	//   ....[104]....
        /*0f34*/ 	.word	0x000313a0


	//   ....[105]....
        /*0f38*/ 	.word	0x00031430


	//   ....[106]....
        /*0f3c*/ 	.word	0x000314c0


	//   ....[107]....
        /*0f40*/ 	.word	0x00031550


	//   ....[108]....
        /*0f44*/ 	.word	0x000315e0


	//   ....[109]....
        /*0f48*/ 	.word	0x00031670


	//   ....[110]....
        /*0f4c*/ 	.word	0x000316f0


	//   ....[111]....
        /*0f50*/ 	.word	0x00031740


	//   ....[112]....
        /*0f54*/ 	.word	0x000317e0


	//   ....[113]....
        /*0f58*/ 	.word	0x00031870


	//   ....[114]....
        /*0f5c*/ 	.word	0x00031900


	//   ....[115]....
        /*0f60*/ 	.word	0x00031950


	//   ....[116]....
        /*0f64*/ 	.word	0x000319e0


	//   ....[117]....
        /*0f68*/ 	.word	0x00031a70


	//   ....[118]....
        /*0f6c*/ 	.word	0x00031b00


	//   ....[119]....
        /*0f70*/ 	.word	0x00031b90


	//   ....[120]....
        /*0f74*/ 	.word	0x00031c20


	//   ....[121]....
        /*0f78*/ 	.word	0x00031cb0


	//   ....[122]....
        /*0f7c*/ 	.word	0x00031d70


	//   ....[123]....
        /*0f80*/ 	.word	0x00032050


	//   ....[124]....
        /*0f84*/ 	.word	0x00032150


	//   ....[125]....
        /*0f88*/ 	.word	0x00032210


	//   ....[126]....
        /*0f8c*/ 	.word	0x00032390


	//   ....[127]....
        /*0f90*/ 	.word	0x00032420


	//   ....[128]....
        /*0f94*/ 	.word	0x00032480


	//   ....[129]....
        /*0f98*/ 	.word	0x00032580


	//   ....[130]....
        /*0f9c*/ 	.word	0x000325e0


	//   ....[131]....
        /*0fa0*/ 	.word	0x000326b0


	//   ....[132]....
        /*0fa4*/ 	.word	0x00032840


	//   ....[133]....
        /*0fa8*/ 	.word	0x000328d0


	//   ....[134]....
        /*0fac*/ 	.word	0x000329d0


	//   ....[135]....
        /*0fb0*/ 	.word	0x00032a80


	//   ....[136]....
        /*0fb4*/ 	.word	0x00032ae0


	//   ....[137]....
        /*0fb8*/ 	.word	0x00032be0


	//   ....[138]....
        /*0fbc*/ 	.word	0x00032c40


	//   ....[139]....
        /*0fc0*/ 	.word	0x00032ce0


	//   ....[140]....
        /*0fc4*/ 	.word	0x00032df0


	//   ....[141]....
        /*0fc8*/ 	.word	0x00032e60


	//   ....[142]....
        /*0fcc*/ 	.word	0x00032ec0


	//   ....[143]....
        /*0fd0*/ 	.word	0x00032fd0


	//   ....[144]....
        /*0fd4*/ 	.word	0x00033030


	//   ....[145]....
        /*0fd8*/ 	.word	0x00033150


	//   ....[146]....
        /*0fdc*/ 	.word	0x000331b0


	//   ....[147]....
        /*0fe0*/ 	.word	0x00033250


	//   ....[148]....
        /*0fe4*/ 	.word	0x000333f0


	//   ....[149]....
        /*0fe8*/ 	.word	0x00033480


	//   ....[150]....
        /*0fec*/ 	.word	0x000334e0


	//   ....[151]....
        /*0ff0*/ 	.word	0x000335c0


	//   ....[152]....
        /*0ff4*/ 	.word	0x00033620


	//   ....[153]....
        /*0ff8*/ 	.word	0x000336f0


	//   ....[154]....
        /*0ffc*/ 	.word	0x00033750


	//   ....[155]....
        /*1000*/ 	.word	0x00033820


	//   ....[156]....
        /*1004*/ 	.word	0x00033910


	//   ....[157]....
        /*1008*/ 	.word	0x000339a0


	//   ....[158]....
        /*100c*/ 	.word	0x00033a00


	//   ....[159]....
        /*1010*/ 	.word	0x00033ad0


	//   ....[160]....
        /*1014*/ 	.word	0x00033b30


	//   ....[161]....
        /*1018*/ 	.word	0x00033c00


	//   ....[162]....
        /*101c*/ 	.word	0x00033c60


	//   ....[163]....
        /*1020*/ 	.word	0x00033d30


	//   ....[164]....
        /*1024*/ 	.word	0x00033f10


	//   ....[165]....
        /*1028*/ 	.word	0x00033fb0


	//   ....[166]....
        /*102c*/ 	.word	0x00034130


	//   ....[167]....
        /*1030*/ 	.word	0x000341b0


	//   ....[168]....
        /*1034*/ 	.word	0x00034230


	//   ....[169]....
        /*1038*/ 	.word	0x000342b0


	//   ....[170]....
        /*103c*/ 	.word	0x00034330


	//   ....[171]....
        /*1040*/ 	.word	0x000343c0


	//   ....[172]....
        /*1044*/ 	.word	0x00034460


	//   ....[173]....
        /*1048*/ 	.word	0x00034510


	//   ....[174]....
        /*104c*/ 	.word	0x00034590


	//   ....[175]....
        /*1050*/ 	.word	0x00034610


	//   ....[176]....
        /*1054*/ 	.word	0x00034690


	//   ....[177]....
        /*1058*/ 	.word	0x00034720


	//   ....[178]....
        /*105c*/ 	.word	0x000347a0


	//   ....[179]....
        /*1060*/ 	.word	0x00034850


	//   ....[180]....
        /*1064*/ 	.word	0x000348a0


	//   ....[181]....
        /*1068*/ 	.word	0x00034940


	//   ....[182]....
        /*106c*/ 	.word	0x00034a70


	//----- nvinfo : EIATTR_REG_RECONFIG
	.align		4
.L_750:
        /*1070*/ 	.byte	0x01, 0x54
	.zero		2


	//----- nvinfo : EIATTR_SYSCALL_OFFSETS
	.align		4
        /*1074*/ 	.byte	0x04, 0x46
        /*1076*/ 	.short	(.L_752 - .L_751)


	//   ....[0]....
.L_751:
        /*1078*/ 	.word	0x00002330


	//   ....[1]....
        /*107c*/ 	.word	0x00002480


	//   ....[2]....
        /*1080*/ 	.word	0x0000af70


	//   ....[3]....
        /*1084*/ 	.word	0x0000b280


	//   ....[4]....
        /*1088*/ 	.word	0x00028740


	//   ....[5]....
        /*108c*/ 	.word	0x000288b0


	//   ....[6]....
        /*1090*/ 	.word	0x00028a00


	//   ....[7]....
        /*1094*/ 	.word	0x00028b40


	//   ....[8]....
        /*1098*/ 	.word	0x00029d30


	//----- nvinfo : EIATTR_MBARRIER_INSTR_OFFSETS
	.align		4
.L_752:
        /*109c*/ 	.byte	0x04, 0x39
        /*109e*/ 	.short	(.L_754 - .L_753)


	//   ....[0]....
.L_753:
        /*10a0*/ 	.word	0x00000270
        /*10a4*/ 	.word	0x000000ff
        /*10a8*/ 	.word	0x0002a800
        /*10ac*/ 	.short	0x0100
        /*10ae*/ 	.byte	0x08
	.zero		1


	//   ....[1]....
        /*10b0*/ 	.word	0x00000280
        /*10b4*/ 	.word	0x000000ff
        /*10b8*/ 	.word	0x0002a820
        /*10bc*/ 	.short	0x0100
        /*10be*/ 	.byte	0x08
	.zero		1


	//   ....[2]....
        /*10c0*/ 	.word	0x00000370
        /*10c4*/ 	.word	0x000000ff
        /*10c8*/ 	.word	0x0002a830
        /*10cc*/ 	.short	0x0100
        /*10ce*/ 	.byte	0x08
	.zero		1


	//   ....[3]....
        /*10d0*/ 	.word	0x00000380
        /*10d4*/ 	.word	0x000000ff
        /*10d8*/ 	.word	0x0002a840
        /*10dc*/ 	.short	0x0100
        /*10de*/ 	.byte	0x08
	.zero		1


	//   ....[4]....
        /*10e0*/ 	.word	0x00000390
        /*10e4*/ 	.word	0x000000ff
        /*10e8*/ 	.word	0x0002a838
        /*10ec*/ 	.short	0x0100
        /*10ee*/ 	.byte	0x08
	.zero		1


	//   ....[5]....
        /*10f0*/ 	.word	0x000003a0
        /*10f4*/ 	.word	0x000000ff
        /*10f8*/ 	.word	0x0002a848
        /*10fc*/ 	.short	0x0100
        /*10fe*/ 	.byte	0x08
	.zero		1


	//   ....[6]....
        /*1100*/ 	.word	0x000004d0
        /*1104*/ 	.word	0x000000ff
        /*1108*/ 	.word	0x0002a850
        /*110c*/ 	.short	0x0100
        /*110e*/ 	.byte	0x08
	.zero		1


	//   ....[7]....
        /*1110*/ 	.word	0x000004e0
        /*1114*/ 	.word	0x000000ff
        /*1118*/ 	.word	0x0002a860
        /*111c*/ 	.short	0x0100
        /*111e*/ 	.byte	0x08
	.zero		1


	//   ....[8]....
        /*1120*/ 	.word	0x000004f0
        /*1124*/ 	.word	0x000000ff
        /*1128*/ 	.word	0x0002a858
        /*112c*/ 	.short	0x0100
        /*112e*/ 	.byte	0x08
	.zero		1


	//   ....[9]....
        /*1130*/ 	.word	0x00000500
        /*1134*/ 	.word	0x000000ff
        /*1138*/ 	.word	0x0002a868
        /*113c*/ 	.short	0x0100
        /*113e*/ 	.byte	0x08
	.zero		1


	//   ....[10]....
        /*1140*/ 	.word	0x000005f0
        /*1144*/ 	.word	0x000000ff
        /*1148*/ 	.word	0x0002a870
        /*114c*/ 	.short	0x0100
        /*114e*/ 	.byte	0x06
	.zero		1


	//   ....[11]....
        /*1150*/ 	.word	0x00000600
        /*1154*/ 	.word	0x000000ff
        /*1158*/ 	.word	0x0002a880
        /*115c*/ 	.short	0x0100
        /*115e*/ 	.byte	0x06
	.zero		1


	//   ....[12]....
        /*1160*/ 	.word	0x00000610
        /*1164*/ 	.word	0x000000ff
        /*1168*/ 	.word	0x0002a878
        /*116c*/ 	.short	0x0100
        /*116e*/ 	.byte	0x06
	.zero		1


	//   ....[13]....
        /*1170*/ 	.word	0x00000620
        /*1174*/ 	.word	0x000000ff
        /*1178*/ 	.word	0x0002a888
        /*117c*/ 	.short	0x0100
        /*117e*/ 	.byte	0x06
	.zero		1


	//   ....[14]....
        /*1180*/ 	.word	0x00000750
        /*1184*/ 	.word	0x000000ff
        /*1188*/ 	.word	0x0002a890
        /*118c*/ 	.short	0x0100
        /*118e*/ 	.byte	0x08
	.zero		1


	//   ....[15]....
        /*1190*/ 	.word	0x00000760
        /*1194*/ 	.word	0x000000ff
        /*1198*/ 	.word	0x0002a8a0
        /*119c*/ 	.short	0x0100
        /*119e*/ 	.byte	0x08
	.zero		1


	//   ....[16]....
        /*11a0*/ 	.word	0x00000770
        /*11a4*/ 	.word	0x000000ff
        /*11a8*/ 	.word	0x0002a898
        /*11ac*/ 	.short	0x0100
        /*11ae*/ 	.byte	0x08
	.zero		1


	//   ....[17]....
        /*11b0*/ 	.word	0x00000780
        /*11b4*/ 	.word	0x000000ff
        /*11b8*/ 	.word	0x0002a8a8
        /*11bc*/ 	.short	0x0100
        /*11be*/ 	.byte	0x08
	.zero		1


	//   ....[18]....
        /*11c0*/ 	.word	0x000008c0
        /*11c4*/ 	.word	0x000000ff
        /*11c8*/ 	.word	0x0002a8b0
        /*11cc*/ 	.short	0x0100
        /*11ce*/ 	.byte	0x08
	.zero		1


	//   ....[19]....
        /*11d0*/ 	.word	0x000008d0
        /*11d4*/ 	.word	0x000000ff
        /*11d8*/ 	.word	0x0002a8c0
        /*11dc*/ 	.short	0x0100
        /*11de*/ 	.byte	0x08
	.zero		1


	//   ....[20]....
        /*11e0*/ 	.word	0x000008e0
        /*11e4*/ 	.word	0x000000ff
        /*11e8*/ 	.word	0x0002a8b8
        /*11ec*/ 	.short	0x0100
        /*11ee*/ 	.byte	0x08
	.zero		1


	//   ....[21]....
        /*11f0*/ 	.word	0x000008f0
        /*11f4*/ 	.word	0x000000ff
        /*11f8*/ 	.word	0x0002a8c8
        /*11fc*/ 	.short	0x0100
        /*11fe*/ 	.byte	0x08
	.zero		1


	//   ....[22]....
        /*1200*/ 	.word	0x00003540
        /*1204*/ 	.word	0x00000052
        /*1208*/ 	.word	0x0002a890
        /*120c*/ 	.short	0x010a
        /*120e*/ 	.byte	0x3f
	.zero		1


	//   ....[23]....
        /*1210*/ 	.word	0x00006650
        /*1214*/ 	.word	0x00000052
        /*1218*/ 	.word	0x0002a890
        /*121c*/ 	.short	0x010a
        /*121e*/ 	.byte	0x3f
	.zero		1


	//   ....[24]....
        /*1220*/ 	.word	0x000096b0
        /*1224*/ 	.word	0x00000052
        /*1228*/ 	.word	0x0002a890
        /*122c*/ 	.short	0x010a
        /*122e*/ 	.byte	0x3f
	.zero		1


	//   ....[25]....
        /*1230*/ 	.word	0x00009b60
        /*1234*/ 	.word	0x00000004
        /*1238*/ 	.word	0x00000000
        /*123c*/ 	.short	0x0101
        /*123e*/ 	.byte	0x3f
	.zero		1


	//   ....[26]....
        /*1240*/ 	.word	0x00009ba0
        /*1244*/ 	.word	0x00000052
        /*1248*/ 	.word	0x0002a8b0
        /*124c*/ 	.short	0x010a
        /*124e*/ 	.byte	0x3f
	.zero		1


	//   ....[27]....
        /*1250*/ 	.word	0x0000a030
        /*1254*/ 	.word	0x00000052
        /*1258*/ 	.word	0x00000000
        /*125c*/ 	.short	0x0101
        /*125e*/ 	.byte	0x3f
	.zero		1


	//   ....[28]....
        /*1260*/ 	.word	0x0000b000
        /*1264*/ 	.word	0x00000010
        /*1268*/ 	.word	0x0002a800
        /*126c*/ 	.short	0x010a
        /*126e*/ 	.byte	0x3f
	.zero		1


	//   ....[29]....
        /*1270*/ 	.word	0x0000b050
        /*1274*/ 	.word	0x00000010
        /*1278*/ 	.word	0x0002a800
        /*127c*/ 	.short	0x010a
        /*127e*/ 	.byte	0x3f
	.zero		1


	//   ....[30]....
        /*1280*/ 	.word	0x0000ba50
        /*1284*/ 	.word	0x00000010
        /*1288*/ 	.word	0x0002a800
        /*128c*/ 	.short	0x010a
        /*128e*/ 	.byte	0x3f
	.zero		1


	//   ....[31]....
        /*1290*/ 	.word	0x0000efe0
        /*1294*/ 	.word	0x00000010
        /*1298*/ 	.word	0x0002a800
        /*129c*/ 	.short	0x010a
        /*129e*/ 	.byte	0x3f
	.zero		1


	//   ....[32]....
        /*12a0*/ 	.word	0x000120e0
        /*12a4*/ 	.word	0x0000000b
        /*12a8*/ 	.word	0x0002a830
        /*12ac*/ 	.short	0x010a
        /*12ae*/ 	.byte	0x3f
	.zero		1


	//   ....[33]....
        /*12b0*/ 	.word	0x00012120
        /*12b4*/ 	.word	0x0000000b
        /*12b8*/ 	.word	0x0002a830
        /*12bc*/ 	.short	0x010a
        /*12be*/ 	.byte	0x3f
	.zero		1


	//   ....[34]....
        /*12c0*/ 	.word	0x00012680
        /*12c4*/ 	.word	0x00000000
        /*12c8*/ 	.word	0x00000000
        /*12cc*/ 	.short	0x0101
        /*12ce*/ 	.byte	0x3f
	.zero		1


	//   ....[35]....
        /*12d0*/ 	.word	0x00015740
        /*12d4*/ 	.word	0x00000009
        /*12d8*/ 	.word	0x0002a830
        /*12dc*/ 	.short	0x010a
        /*12de*/ 	.byte	0x3f
	.zero		1


	//   ....[36]....
        /*12e0*/ 	.word	0x00015790
        /*12e4*/ 	.word	0x00000009
        /*12e8*/ 	.word	0x0002a830
        /*12ec*/ 	.short	0x010a
        /*12ee*/ 	.byte	0x3f
	.zero		1


	//   ....[37]....
        /*12f0*/ 	.word	0x00015ae0
        /*12f4*/ 	.word	0x00000009
        /*12f8*/ 	.word	0x0002a850
        /*12fc*/ 	.short	0x010a
        /*12fe*/ 	.byte	0x3f
	.zero		1


	//   ....[38]....
        /*1300*/ 	.word	0x00015b20
        /*1304*/ 	.word	0x00000009
        /*1308*/ 	.word	0x0002a850
        /*130c*/ 	.short	0x010a
        /*130e*/ 	.byte	0x3f
	.zero		1


	//   ....[39]....
        /*1310*/ 	.word	0x00015ef0
        /*1314*/ 	.word	0x00000008
        /*1318*/ 	.word	0x00000000
        /*131c*/ 	.short	0x0101
        /*131e*/ 	.byte	0x3f
	.zero		1


	//   ....[40]....
        /*1320*/ 	.word	0x000182a0
        /*1324*/ 	.word	0x0000000f
        /*1328*/ 	.word	0x00000000
        /*132c*/ 	.short	0x0101
        /*132e*/ 	.byte	0x3f
	.zero		1


	//   ....[41]....
        /*1330*/ 	.word	0x00018dd0
        /*1334*/ 	.word	0x00000003
        /*1338*/ 	.word	0x0002a830
        /*133c*/ 	.short	0x010a
        /*133e*/ 	.byte	0x3f
	.zero		1


	//   ....[42]....
        /*1340*/ 	.word	0x00018e20
        /*1344*/ 	.word	0x00000003
        /*1348*/ 	.word	0x0002a830
        /*134c*/ 	.short	0x010a
        /*134e*/ 	.byte	0x3f
	.zero		1


	//   ....[43]....
        /*1350*/ 	.word	0x000191a0
        /*1354*/ 	.word	0x00000003
        /*1358*/ 	.word	0x0002a850
        /*135c*/ 	.short	0x010a
        /*135e*/ 	.byte	0x3f
	.zero		1


	//   ....[44]....
        /*1360*/ 	.word	0x000191e0
        /*1364*/ 	.word	0x00000003
        /*1368*/ 	.word	0x0002a850
        /*136c*/ 	.short	0x010a
        /*136e*/ 	.byte	0x3f
	.zero		1


	//   ....[45]....
        /*1370*/ 	.word	0x000194b0
        /*1374*/ 	.word	0x00000000
        /*1378*/ 	.word	0x00000000
        /*137c*/ 	.short	0x0101
        /*137e*/ 	.byte	0x3f
	.zero		1


	//   ....[46]....
        /*1380*/ 	.word	0x0001a860
        /*1384*/ 	.word	0x0000000c
        /*1388*/ 	.word	0x00000000
        /*138c*/ 	.short	0x0101
        /*138e*/ 	.byte	0x3f
	.zero		1


	//   ....[47]....
        /*1390*/ 	.word	0x0001b0d0
        /*1394*/ 	.word	0x00000003
        /*1398*/ 	.word	0x0002a830
        /*139c*/ 	.short	0x010a
        /*139e*/ 	.byte	0x3f
	.zero		1


	//   ....[48]....
        /*13a0*/ 	.word	0x0001b120
        /*13a4*/ 	.word	0x00000003
        /*13a8*/ 	.word	0x0002a830
        /*13ac*/ 	.short	0x010a
        /*13ae*/ 	.byte	0x3f
	.zero		1


	//   ....[49]....
        /*13b0*/ 	.word	0x0001b4a0
        /*13b4*/ 	.word	0x00000003
        /*13b8*/ 	.word	0x0002a850
        /*13bc*/ 	.short	0x010a
        /*13be*/ 	.byte	0x3f
	.zero		1


	//   ....[50]....
        /*13c0*/ 	.word	0x0001b4e0
        /*13c4*/ 	.word	0x00000003
        /*13c8*/ 	.word	0x0002a850
        /*13cc*/ 	.short	0x010a
        /*13ce*/ 	.byte	0x3f
	.zero		1


	//   ....[51]....
        /*13d0*/ 	.word	0x0001b850
        /*13d4*/ 	.word	0x00000000
        /*13d8*/ 	.word	0x00000000
        /*13dc*/ 	.short	0x0101
        /*13de*/ 	.byte	0x3f
	.zero		1


	//   ....[52]....
        /*13e0*/ 	.word	0x0001dc50
        /*13e4*/ 	.word	0x0000000c
        /*13e8*/ 	.word	0x00000000
        /*13ec*/ 	.short	0x0101
        /*13ee*/ 	.byte	0x3f
	.zero		1


	//   ....[53]....
        /*13f0*/ 	.word	0x0001e3f0
        /*13f4*/ 	.word	0x00000004
        /*13f8*/ 	.word	0x0002a850
        /*13fc*/ 	.short	0x010a
        /*13fe*/ 	.byte	0x3f
	.zero		1


	//   ....[54]....
        /*1400*/ 	.word	0x0001e470
        /*1404*/ 	.word	0x00000004
        /*1408*/ 	.word	0x0002a850
        /*140c*/ 	.short	0x010a
        /*140e*/ 	.byte	0x3f
	.zero		1


	//   ....[55]....
        /*1410*/ 	.word	0x0001eb80
        /*1414*/ 	.word	0x0000000b
        /*1418*/ 	.word	0x00000000
        /*141c*/ 	.short	0x0101
        /*141e*/ 	.byte	0x3f
	.zero		1


	//   ....[56]....
        /*1420*/ 	.word	0x000219b0
        /*1424*/ 	.word	0x00000000
        /*1428*/ 	.word	0x00000000
        /*142c*/ 	.short	0x0101
        /*142e*/ 	.byte	0x3f
	.zero		1


	//   ....[57]....
        /*1430*/ 	.word	0x000221b0
        /*1434*/ 	.word	0x00000020
        /*1438*/ 	.word	0x00000000
        /*143c*/ 	.short	0x0101
        /*143e*/ 	.byte	0x3f
	.zero		1


	//   ....[58]....
        /*1440*/ 	.word	0x00026b90
        /*1444*/ 	.word	0x00000017
        /*1448*/ 	.word	0x0002a820
        /*144c*/ 	.short	0x010a
        /*144e*/ 	.byte	0x3f
	.zero		1


	//   ....[59]....
        /*1450*/ 	.word	0x00026c20
        /*1454*/ 	.word	0x0000000b
        /*1458*/ 	.word	0x0002a8a0
        /*145c*/ 	.short	0x010a
        /*145e*/ 	.byte	0x3f
	.zero		1


	//   ....[60]....
        /*1460*/ 	.word	0x00027070
        /*1464*/ 	.word	0x0000000b
        /*1468*/ 	.word	0x0002a8c0
        /*146c*/ 	.short	0x010a
        /*146e*/ 	.byte	0x3f
	.zero		1


	//   ....[61]....
        /*1470*/ 	.word	0x00027580
        /*1474*/ 	.word	0x0000000a
        /*1478*/ 	.word	0x0002a8a0
        /*147c*/ 	.short	0x010a
        /*147e*/ 	.byte	0x3f
	.zero		1


	//   ....[62]....
        /*1480*/ 	.word	0x000279c0
        /*1484*/ 	.word	0x0000000a
        /*1488*/ 	.word	0x0002a8c0
        /*148c*/ 	.short	0x010a
        /*148e*/ 	.byte	0x3f
	.zero		1


	//   ....[63]....
        /*1490*/ 	.word	0x00028f50
        /*1494*/ 	.word	0x00000006
        /*1498*/ 	.word	0x0002a880
        /*149c*/ 	.short	0x010a
        /*149e*/ 	.byte	0x3f
	.zero		1


	//   ....[64]....
        /*14a0*/ 	.word	0x00029490
        /*14a4*/ 	.word	0x00000006
        /*14a8*/ 	.word	0x0002a870
        /*14ac*/ 	.short	0x0107
        /*14ae*/ 	.byte	0x3f
	.zero		1


	//   ....[65]....
        /*14b0*/ 	.word	0x00029550
        /*14b4*/ 	.word	0x00000006
        /*14b8*/ 	.word	0x0002a870
        /*14bc*/ 	.short	0x0101
        /*14be*/ 	.byte	0x3f
	.zero		1


	//   ....[66]....
        /*14c0*/ 	.word	0x000295a0
        /*14c4*/ 	.word	0x00000006
        /*14c8*/ 	.word	0x0002a840
        /*14cc*/ 	.short	0x010a
        /*14ce*/ 	.byte	0x3f
	.zero		1


	//   ....[67]....
        /*14d0*/ 	.word	0x00029a10
        /*14d4*/ 	.word	0x00000006
        /*14d8*/ 	.word	0x0002a830
        /*14dc*/ 	.short	0x0107
        /*14de*/ 	.byte	0x3f
	.zero		1


	//   ....[68]....
        /*14e0*/ 	.word	0x00029ae0
        /*14e4*/ 	.word	0x00000006
        /*14e8*/ 	.word	0x0002a830
        /*14ec*/ 	.short	0x0101
        /*14ee*/ 	.byte	0x3f
	.zero		1


	//   ....[69]....
        /*14f0*/ 	.word	0x0002a410
        /*14f4*/ 	.word	0x00000017
        /*14f8*/ 	.word	0x0002a800
        /*14fc*/ 	.short	0x0107
        /*14fe*/ 	.byte	0x3f
	.zero		1


	//   ....[70]....
        /*1500*/ 	.word	0x0002a510
        /*1504*/ 	.word	0x00000017
        /*1508*/ 	.word	0x0002a800
        /*150c*/ 	.short	0x0101
        /*150e*/ 	.byte	0x3f
	.zero		1


	//   ....[71]....
        /*1510*/ 	.word	0x0002a530
        /*1514*/ 	.word	0x00000017
        /*1518*/ 	.word	0x0002a820
        /*151c*/ 	.short	0x010a
        /*151e*/ 	.byte	0x3f
	.zero		1


	//   ....[72]....
        /*1520*/ 	.word	0x0002a880
        /*1524*/ 	.word	0x00000004
        /*1528*/ 	.word	0x0002a880
        /*152c*/ 	.short	0x010a
        /*152e*/ 	.byte	0x3f
	.zero		1


	//   ....[73]....
        /*1530*/ 	.word	0x0002ac60
        /*1534*/ 	.word	0x00000004
        /*1538*/ 	.word	0x0002a870
        /*153c*/ 	.short	0x0107
        /*153e*/ 	.byte	0x3f
	.zero		1


	//   ....[74]....
        /*1540*/ 	.word	0x0002ad20
        /*1544*/ 	.word	0x00000004
        /*1548*/ 	.word	0x0002a870
        /*154c*/ 	.short	0x0101
        /*154e*/ 	.byte	0x3f
	.zero		1


	//   ....[75]....
        /*1550*/ 	.word	0x0002ad50
        /*1554*/ 	.word	0x00000004
        /*1558*/ 	.word	0x0002a840
        /*155c*/ 	.short	0x010a
        /*155e*/ 	.byte	0x3f
	.zero		1


	//   ....[76]....
        /*1560*/ 	.word	0x0002b110
        /*1564*/ 	.word	0x00000004
        /*1568*/ 	.word	0x0002a830
        /*156c*/ 	.short	0x0107
        /*156e*/ 	.byte	0x3f
	.zero		1


	//   ....[77]....
        /*1570*/ 	.word	0x0002b1e0
        /*1574*/ 	.word	0x00000004
        /*1578*/ 	.word	0x0002a830
        /*157c*/ 	.short	0x0101
        /*157e*/ 	.byte	0x3f
	.zero		1


	//   ....[78]....
        /*1580*/ 	.word	0x0002b260
        /*1584*/ 	.word	0x00000002
        /*1588*/ 	.word	0x0002a870
        /*158c*/ 	.short	0x010a
        /*158e*/ 	.byte	0x3f
	.zero		1


	//   ....[79]....
        /*1590*/ 	.word	0x0002b2f0
        /*1594*/ 	.word	0x00000002
        /*1598*/ 	.word	0x0002a860
        /*159c*/ 	.short	0x010a
        /*159e*/ 	.byte	0x3f
	.zero		1


	//   ....[80]....
        /*15a0*/ 	.word	0x0002ba60
        /*15a4*/ 	.word	0x00000002
        /*15a8*/ 	.word	0x0002a850
        /*15ac*/ 	.short	0x0101
        /*15ae*/ 	.byte	0x3f
	.zero		1


	//   ....[81]....
        /*15b0*/ 	.word	0x0002bae0
        /*15b4*/ 	.word	0x00000002
        /*15b8*/ 	.word	0x00000000
        /*15bc*/ 	.short	0x0101
        /*15be*/ 	.byte	0x3f
	.zero		1


	//   ....[82]....
        /*15c0*/ 	.word	0x0002bca0
        /*15c4*/ 	.word	0x00000002
        /*15c8*/ 	.word	0x0002a870
        /*15cc*/ 	.short	0x010a
        /*15ce*/ 	.byte	0x3f
	.zero		1


	//   ....[83]....
        /*15d0*/ 	.word	0x0002bd20
        /*15d4*/ 	.word	0x00000002
        /*15d8*/ 	.word	0x0002a860
        /*15dc*/ 	.short	0x010a
        /*15de*/ 	.byte	0x3f
	.zero		1


	//   ....[84]....
        /*15e0*/ 	.word	0x0002c4a0
        /*15e4*/ 	.word	0x00000002
        /*15e8*/ 	.word	0x0002a850
        /*15ec*/ 	.short	0x0101
        /*15ee*/ 	.byte	0x3f
	.zero		1


	//   ....[85]....
        /*15f0*/ 	.word	0x0002c520
        /*15f4*/ 	.word	0x00000002
        /*15f8*/ 	.word	0x00000000
        /*15fc*/ 	.short	0x0101
        /*15fe*/ 	.byte	0x3f
	.zero		1


	//   ....[86]....
        /*1600*/ 	.word	0x0002d660
        /*1604*/ 	.word	0x00000005
        /*1608*/ 	.word	0x0002a820
        /*160c*/ 	.short	0x010a
        /*160e*/ 	.byte	0x3f
	.zero		1


	//   ....[87]....
        /*1610*/ 	.word	0x0002d7d0
        /*1614*/ 	.word	0x00000003
        /*1618*/ 	.word	0x0002a840
        /*161c*/ 	.short	0x010a
        /*161e*/ 	.byte	0x3f
	.zero		1


	//   ....[88]....
        /*1620*/ 	.word	0x0002d870
        /*1624*/ 	.word	0x00000005
        /*1628*/ 	.word	0x0002a840
        /*162c*/ 	.short	0x010a
        /*162e*/ 	.byte	0x3f
	.zero		1


	//   ....[89]....
        /*1630*/ 	.word	0x0002d8b0
        /*1634*/ 	.word	0x00000003
        /*1638*/ 	.word	0x0002a860
        /*163c*/ 	.short	0x010a
        /*163e*/ 	.byte	0x3f
	.zero		1


	//   ....[90]....
        /*1640*/ 	.word	0x0002d8f0
        /*1644*/ 	.word	0x00000005
        /*1648*/ 	.word	0x0002a860
        /*164c*/ 	.short	0x010a
        /*164e*/ 	.byte	0x3f
	.zero		1


	//   ....[91]....
        /*1650*/ 	.word	0x0002d930
        /*1654*/ 	.word	0x00000003
        /*1658*/ 	.word	0x0002a880
        /*165c*/ 	.short	0x010a
        /*165e*/ 	.byte	0x3f
	.zero		1


	//   ....[92]....
        /*1660*/ 	.word	0x0002d970
        /*1664*/ 	.word	0x00000005
        /*1668*/ 	.word	0x0002a880
        /*166c*/ 	.short	0x010a
        /*166e*/ 	.byte	0x3f
	.zero		1


	//   ....[93]....
        /*1670*/ 	.word	0x0002d9d0
        /*1674*/ 	.word	0x00000052
        /*1678*/ 	.word	0x0002a890
        /*167c*/ 	.short	0x010a
        /*167e*/ 	.byte	0x3f
	.zero		1


	//   ....[94]....
        /*1680*/ 	.word	0x0002db40
        /*1684*/ 	.word	0x00000052
        /*1688*/ 	.word	0x0002a890
        /*168c*/ 	.short	0x010a
        /*168e*/ 	.byte	0x3f
	.zero		1


	//   ....[95]....
        /*1690*/ 	.word	0x0002dcc0
        /*1694*/ 	.word	0x00000052
        /*1698*/ 	.word	0x0002a890
        /*169c*/ 	.short	0x010a
        /*169e*/ 	.byte	0x3f
	.zero		1


	//   ....[96]....
        /*16a0*/ 	.word	0x0002de20
        /*16a4*/ 	.word	0x00000052
        /*16a8*/ 	.word	0x0002a8b0
        /*16ac*/ 	.short	0x010a
        /*16ae*/ 	.byte	0x3f
	.zero		1


	//   ....[97]....
        /*16b0*/ 	.word	0x0002e0d0
        /*16b4*/ 	.word	0x00000010
        /*16b8*/ 	.word	0x0002a800
        /*16bc*/ 	.short	0x010a
        /*16be*/ 	.byte	0x3f
	.zero		1


	//   ....[98]....
        /*16c0*/ 	.word	0x0002e2e0
        /*16c4*/ 	.word	0x00000010
        /*16c8*/ 	.word	0x0002a800
        /*16cc*/ 	.short	0x010a
        /*16ce*/ 	.byte	0x3f
	.zero		1


	//   ....[99]....
        /*16d0*/ 	.word	0x0002e330
        /*16d4*/ 	.word	0x0000000b
        /*16d8*/ 	.word	0x0002a830
        /*16dc*/ 	.short	0x010a
        /*16de*/ 	.byte	0x3f
	.zero		1


	//   ....[100]....
        /*16e0*/ 	.word	0x0002e380
        /*16e4*/ 	.word	0x00000009
        /*16e8*/ 	.word	0x0002a830
        /*16ec*/ 	.short	0x010a
        /*16ee*/ 	.byte	0x3f
	.zero		1


	//   ....[101]....
        /*16f0*/ 	.word	0x0002e3d0
        /*16f4*/ 	.word	0x00000009
        /*16f8*/ 	.word	0x0002a850
        /*16fc*/ 	.short	0x010a
        /*16fe*/ 	.byte	0x3f
	.zero		1


	//   ....[102]....
        /*1700*/ 	.word	0x0002e420
        /*1704*/ 	.word	0x00000003
        /*1708*/ 	.word	0x0002a830
        /*170c*/ 	.short	0x010a
        /*170e*/ 	.byte	0x3f
	.zero		1


	//   ....[103]....
        /*1710*/ 	.word	0x0002e470
        /*1714*/ 	.word	0x00000003
        /*1718*/ 	.word	0x0002a850
        /*171c*/ 	.short	0x010a
        /*171e*/ 	.byte	0x3f
	.zero		1


	//   ....[104]....
        /*1720*/ 	.word	0x0002e4c0
        /*1724*/ 	.word	0x00000003
        /*1728*/ 	.word	0x0002a830
        /*172c*/ 	.short	0x010a
        /*172e*/ 	.byte	0x3f
	.zero		1


	//   ....[105]....
        /*1730*/ 	.word	0x0002e510
        /*1734*/ 	.word	0x00000003
        /*1738*/ 	.word	0x0002a850
        /*173c*/ 	.short	0x010a
        /*173e*/ 	.byte	0x3f
	.zero		1


	//   ....[106]....
        /*1740*/ 	.word	0x0002e560
        /*1744*/ 	.word	0x00000004
        /*1748*/ 	.word	0x0002a850
        /*174c*/ 	.short	0x010a
        /*174e*/ 	.byte	0x3f
	.zero		1


	//   ....[107]....
        /*1750*/ 	.word	0x00031e30
        /*1754*/ 	.word	0x00000017
        /*1758*/ 	.word	0x0002a820
        /*175c*/ 	.short	0x010a
        /*175e*/ 	.byte	0x3f
	.zero		1


	//   ....[108]....
        /*1760*/ 	.word	0x00031e80
        /*1764*/ 	.word	0x0000000b
        /*1768*/ 	.word	0x0002a8a0
        /*176c*/ 	.short	0x010a
        /*176e*/ 	.byte	0x3f
	.zero		1


	//   ....[109]....
        /*1770*/ 	.word	0x00031ed0
        /*1774*/ 	.word	0x0000000b
        /*1778*/ 	.word	0x0002a8c0
        /*177c*/ 	.short	0x010a
        /*177e*/ 	.byte	0x3f
	.zero		1


	//   ....[110]....
        /*1780*/ 	.word	0x00031f20
        /*1784*/ 	.word	0x0000000a
        /*1788*/ 	.word	0x0002a8a0
        /*178c*/ 	.short	0x010a
        /*178e*/ 	.byte	0x3f
	.zero		1


	//   ....[111]....
        /*1790*/ 	.word	0x00031f70
        /*1794*/ 	.word	0x0000000a
        /*1798*/ 	.word	0x0002a8c0
        /*179c*/ 	.short	0x010a
        /*179e*/ 	.byte	0x3f
	.zero		1


	//   ....[112]....
        /*17a0*/ 	.word	0x000320a0
        /*17a4*/ 	.word	0x00000006
        /*17a8*/ 	.word	0x0002a880
        /*17ac*/ 	.short	0x010a
        /*17ae*/ 	.byte	0x3f
	.zero		1


	//   ....[113]....
        /*17b0*/ 	.word	0x00032790
        /*17b4*/ 	.word	0x00000006
        /*17b8*/ 	.word	0x0002a840
        /*17bc*/ 	.short	0x010a
        /*17be*/ 	.byte	0x3f
	.zero		1


	//   ....[114]....
        /*17c0*/ 	.word	0x000332f0
        /*17c4*/ 	.word	0x00000017
        /*17c8*/ 	.word	0x0002a820
        /*17cc*/ 	.short	0x010a
        /*17ce*/ 	.byte	0x3f
	.zero		1


	//   ....[115]....
        /*17d0*/ 	.word	0x00033340
        /*17d4*/ 	.word	0x00000004
        /*17d8*/ 	.word	0x0002a880
        /*17dc*/ 	.short	0x010a
        /*17de*/ 	.byte	0x3f
	.zero		1


	//   ....[116]....
        /*17e0*/ 	.word	0x00033860
        /*17e4*/ 	.word	0x00000004
        /*17e8*/ 	.word	0x0002a840
        /*17ec*/ 	.short	0x010a
        /*17ee*/ 	.byte	0x3f
	.zero		1


	//   ....[117]....
        /*17f0*/ 	.word	0x00033d70
        /*17f4*/ 	.word	0x00000002
        /*17f8*/ 	.word	0x0002a870
        /*17fc*/ 	.short	0x010a
        /*17fe*/ 	.byte	0x3f
	.zero		1


	//   ....[118]....
        /*1800*/ 	.word	0x00033dc0
        /*1804*/ 	.word	0x00000002
        /*1808*/ 	.word	0x0002a860
        /*180c*/ 	.short	0x010a
        /*180e*/ 	.byte	0x3f
	.zero		1


	//   ....[119]....
        /*1810*/ 	.word	0x00033e10
        /*1814*/ 	.word	0x00000002
        /*1818*/ 	.word	0x0002a870
        /*181c*/ 	.short	0x010a
        /*181e*/ 	.byte	0x3f
	.zero		1


	//   ....[120]....
        /*1820*/ 	.word	0x00033e60
        /*1824*/ 	.word	0x00000002
        /*1828*/ 	.word	0x0002a860
        /*182c*/ 	.short	0x010a
        /*182e*/ 	.byte	0x3f
	.zero		1


	//   ....[121]....
        /*1830*/ 	.word	0x00034990
        /*1834*/ 	.word	0x00000005
        /*1838*/ 	.word	0x0002a820
        /*183c*/ 	.short	0x010a
        /*183e*/ 	.byte	0x3f
	.zero		1


	//   ....[122]....
        /*1840*/ 	.word	0x00034b30
        /*1844*/ 	.word	0x00000003
        /*1848*/ 	.word	0x0002a840
        /*184c*/ 	.short	0x010a
        /*184e*/ 	.byte	0x3f
	.zero		1


	//   ....[123]....
        /*1850*/ 	.word	0x00034b80
        /*1854*/ 	.word	0x00000005
        /*1858*/ 	.word	0x0002a840
        /*185c*/ 	.short	0x010a
        /*185e*/ 	.byte	0x3f
	.zero		1


	//   ....[124]....
        /*1860*/ 	.word	0x00034bd0
        /*1864*/ 	.word	0x00000003
        /*1868*/ 	.word	0x0002a860
        /*186c*/ 	.short	0x010a
        /*186e*/ 	.byte	0x3f
	.zero		1


	//   ....[125]....
        /*1870*/ 	.word	0x00034c20
        /*1874*/ 	.word	0x00000005
        /*1878*/ 	.word	0x0002a860
        /*187c*/ 	.short	0x010a
        /*187e*/ 	.byte	0x3f
	.zero		1


	//   ....[126]....
        /*1880*/ 	.word	0x00034c70
        /*1884*/ 	.word	0x00000003
        /*1888*/ 	.word	0x0002a880
        /*188c*/ 	.short	0x010a
        /*188e*/ 	.byte	0x3f
	.zero		1


	//----- nvinfo : EIATTR_NUM_MBARRIERS
	.align		4
.L_754:
        /*1890*/ 	.byte	0x03, 0x38
        /*1892*/ 	.short	0x0016


	//----- nvinfo : EIATTR_EXIT_INSTR_OFFSETS
	.align		4
        /*1894*/ 	.byte	0x04, 0x1c
        /*1896*/ 	.short	(.L_756 - .L_755)


	//   ....[0]....
.L_755:
        /*1898*/ 	.word	0x0002d9c0


	//----- nvinfo : EIATTR_MAX_THREADS
	.align		4
.L_756:
        /*189c*/ 	.byte	0x04, 0x05
        /*189e*/ 	.short	(.L_758 - .L_757)
.L_757:
        /*18a0*/ 	.word	0x00000180
        /*18a4*/ 	.word	0x00000001
        /*18a8*/ 	.word	0x00000001


	//----- nvinfo : EIATTR_CRS_STACK_SIZE
	.align		4
.L_758:
        /*18ac*/ 	.byte	0x04, 0x1e
        /*18ae*/ 	.short	(.L_760 - .L_759)
.L_759:
        /*18b0*/ 	.word	0x00000000


	//----- nvinfo : EIATTR_CBANK_PARAM_SIZE
	.align		4
.L_760:
        /*18b4*/ 	.byte	0x03, 0x19
        /*18b6*/ 	.short	0x0af0


	//----- nvinfo : EIATTR_PARAM_CBANK
	.align		4
        /*18b8*/ 	.byte	0x04, 0x0a
        /*18ba*/ 	.short	(.L_762 - .L_761)
	.align		4
.L_761:
        /*18bc*/ 	.word	index@(.nv.constant0._ZN7cutlass13device_kernelIN5flash11enable_sm90INS1_16FlashAttnFwdSm90INS1_25CollectiveMainloopFwdSm90ILi2EN4cute5tupleIJNS5_1CILi1EEES8_S8_EEENS6_IJNS7_ILi128EEESA_NS7_ILi192EEEEEELi192ENS_12float_e4m3_tEfNS_4arch4Sm90ELb0ELb1ELb0ELb1ELb1ELb1ELb0ELb1ELb1ELb1ELb1ELb0EEENS1_21CollectiveEpilogueFwdINS6_IJSA_SB_SA_EEES9_NS_10bfloat16_tESF_Li256ELb1ELb1ELb1ELb1EEENS1_36VarlenDynamicPersistentTileSchedulerILi128ELi128ELi256ELi128ELb1ELb1ELb1ELb1ELb0ELb1EEEEEEEEEvNT_6ParamsE)
        /*18c0*/ 	.short	0x0210
        /*18c2*/ 	.short	0x0af0


	//----- nvinfo : EIATTR_SW_WAR
	.align		4
.L_762:
        /*18c4*/ 	.byte	0x04, 0x36
        /*18c6*/ 	.short	(.L_764 - .L_763)
.L_763:
        /*18c8*/ 	.word	0x00000008
.L_764:


//--------------------- .nv.info._ZN7cutlass13device_kernelIN5flash11enable_sm90INS1_16FlashAttnFwdSm90INS1_25CollectiveMainloopFwdSm90ILi2EN4cute5tupleIJNS5_1CILi1EEES8_S8_EEENS6_IJNS7_ILi128EEENS7_ILi160EEENS7_ILi192EEEEEELi192ENS_12float_e4m3_tEfNS_4arch4Sm90ELb1ELb0ELb0ELb0ELb1ELb0ELb0ELb1ELb1ELb1ELb1ELb0EEENS1_21CollectiveEpilogueFwdINS6_IJSA_SC_SB_EEES9_NS_10bfloat16_tESG_Li256ELb0ELb1ELb1ELb1EEENS1_19SingleTileSchedulerILb0ELb1ELb1ELi128EEEEEEEEEvNT_6ParamsE --------------------------
	.section	.nv.info._ZN7cutlass13device_kernelIN5flash11enable_sm90INS1_16FlashAttnFwdSm90INS1_25CollectiveMainloopFwdSm90ILi2EN4cute5tupleIJNS5_1CILi1EEES8_S8_EEENS6_IJNS7_ILi128EEENS7_ILi160EEENS7_ILi192EEEEEELi192ENS_12float_e4m3_tEfNS_4arch4Sm90ELb1ELb0ELb0ELb0ELb1ELb0ELb0ELb1ELb1ELb1ELb1ELb0EEENS1_21CollectiveEpilogueFwdINS6_IJSA_SC_SB_EEES9_NS_10bfloat16_tESG_Li256ELb0ELb1ELb1ELb1EEENS1_19SingleTileSchedulerILb0ELb1ELb1ELi128EEEEEEEEEvNT_6ParamsE,"",@"SHT_CUDA_INFO"
	.sectionflags	@""
	.align	4


	//----- nvinfo : EIATTR_CUDA_API_VERSION
	.align		4
        /*0000*/ 	.byte	0x04, 0x37
        /*0002*/ 	.short	(.L_766 - .L_765)
.L_765:
        /*0004*/ 	.word	0x00000082


	//----- nvinfo : EIATTR_KPARAM_INFO
	.align		4
.L_766:
        /*0008*/ 	.byte	0x04, 0x17
        /*000a*/ 	.short	(.L_768 - .L_767)
.L_767:
        /*000c*/ 	.word	0x00000000
        /*0010*/ 	.short	0x0000
        /*0012*/ 	.short	0x0070
        /*0014*/ 	.byte	0x00, 0xf0, 0x01, 0x28


	//----- nvinfo : EIATTR_SPARSE_MMA_MASK
	.align		4
.L_768:
        /*0018*/ 	.byte	0x03, 0x50
        /*001a*/ 	.short	0x0000


	//----- nvinfo : EIATTR_MAXREG_COUNT
	.align		4
        /*001c*/ 	.byte	0x03, 0x1b
        /*001e*/ 	.short	0x00a8


	//----- nvinfo : EIATTR_NUM_BARRIERS
	.align		4
        /*0020*/ 	.byte	0x02, 0x4c
        /*0022*/ 	.byte	0x10
	.zero		1


	//----- nvinfo : EIATTR_EXTERNS
	.align		4
        /*0024*/ 	.byte	0x04, 0x0f
        /*0026*/ 	.short	(.L_770 - .L_769)


	//   ....[0]....
	.align		4
.L_769:
        /*0028*/ 	.word	index@(__assertfail)


	//----- nvinfo : EIATTR_ANNOTATIONS
	.align		4
.L_770:
        /*002c*/ 	.byte	0x04, 0x55
        /*002e*/ 	.short	(.L_772 - .L_771)


	//   ....[0]....
.L_771:
        /* <DEDUP_REMOVED lines=10> */


	//----- nvinfo : EIATTR_MERCURY_ISA_VERSION
	.align		4
.L_772:
        /*00b8*/ 	.byte	0x03, 0x5f
        /*00ba*/ 	.short	0x0101


	//----- nvinfo : EIATTR_INT_WARP_WIDE_INSTR_OFFSETS
	.align		4
        /*00bc*/ 	.byte	0x04, 0x31
        /*00be*/ 	.short	(.L_774 - .L_773)


	//   ....[0]....
.L_773:
        /*00c0*/ 	.word	0x000000c0


	//   ....[1]....
        /*00c4*/ 	.word	0x000000d0


	//   ....[2]....
        /*00c8*/ 	.word	0x00000170


	//----- nvinfo : EIATTR_COOP_GROUP_MASK_REGIDS
	.align		4
.L_774:
        /*00cc*/ 	.byte	0x04, 0x29
        /*00ce*/ 	.short	(.L_776 - .L_775)


	//   ....[0]....
.L_775:
        /*00d0*/ 	.word	0xffffffff


	//   ....[1]....
        /*00d4*/ 	.word	0xffffffff


	//   ....[2]....
        /*00d8*/ 	.word	0xffffffff


	//   ....[3]....
        /*00dc*/ 	.word	0xffffffff


	//   ....[4]....
        /*00e0*/ 	.word	0xffffffff


	//   ....[5]....
        /*00e4*/ 	.word	0xffffffff


	//   ....[6]....
        /*00e8*/ 	.word	0xffffffff


	//   ....[7]....
        /*00ec*/ 	.word	0xffffffff


	//   ....[8]....
        /*00f0*/ 	.word	0xffffffff


	//   ....[9]....
        /*00f4*/ 	.word	0xffffffff


	//   ....[10]....
        /*00f8*/ 	.word	0xffffffff


	//   ....[11]....
        /*00fc*/ 	.word	0xffffffff


	//   ....[12]....
        /*0100*/ 	.word	0xffffffff


	//   ....[13]....
        /*0104*/ 	.word	0xffffffff


	//   ....[14]....
        /*0108*/ 	.word	0xffffffff


	//   ....[15]....
        /*010c*/ 	.word	0xffffffff


	//   ....[16]....
        /*0110*/ 	.word	0xffffffff


	//   ....[17]....
        /*0114*/ 	.word	0xffffffff


	//   ....[18]....
        /*0118*/ 	.word	0xffffffff


	//   ....[19]....
        /*011c*/ 	.word	0xffffffff


	//   ....[20]....
        /*0120*/ 	.word	0xffffffff


	//   ....[21]....
        /*0124*/ 	.word	0xffffffff


	//   ....[22]....
        /*0128*/ 	.word	0xffffffff


	//   ....[23]....
        /*012c*/ 	.word	0xffffffff


	//   ....[24]....
        /*0130*/ 	.word	0xffffffff


	//   ....[25]....
        /*0134*/ 	.word	0xffffffff


	//   ....[26]....
        /*0138*/ 	.word	0xffffffff


	//   ....[27]....
        /*013c*/ 	.word	0xffffffff


	//   ....[28]....
        /*0140*/ 	.word	0xffffffff


	//   ....[29]....
        /*0144*/ 	.word	0xffffffff


	//   ....[30]....
        /*0148*/ 	.word	0xffffffff


	//   ....[31]....
        /*014c*/ 	.word	0xffffffff


	//   ....[32]....
        /*0150*/ 	.word	0xffffffff


	//   ....[33]....
        /*0154*/ 	.word	0xffffffff


	//   ....[34]....
        /*0158*/ 	.word	0xffffffff


	//   ....[35]....
        /*015c*/ 	.word	0xffffffff


	//   ....[36]....
        /*0160*/ 	.word	0xffffffff


	//   ....[37]....
        /*0164*/ 	.word	0xffffffff


	//   ....[38]....
        /*0168*/ 	.word	0xffffffff


	//   ....[39]....
        /*016c*/ 	.word	0xffffffff


	//   ....[40]....
        /*0170*/ 	.word	0xffffffff


	//   ....[41]....
        /*0174*/ 	.word	0xffffffff


	//   ....[42]....
        /*0178*/ 	.word	0xffffffff


	//   ....[43]....
        /*017c*/ 	.word	0xffffffff


	//   ....[44]....
        /*0180*/ 	.word	0xffffffff


	//   ....[45]....
        /*0184*/ 	.word	0xffffffff


	//   ....[46]....
        /*0188*/ 	.word	0xffffffff


	//   ....[47]....
        /*018c*/ 	.word	0xffffffff


	//   ....[48]....
        /*0190*/ 	.word	0xffffffff


	//   ....[49]....
        /*0194*/ 	.word	0xffffffff


	//   ....[50]....
        /*0198*/ 	.word	0xffffffff


	//   ....[51]....
        /*019c*/ 	.word	0xffffffff


	//   ....[52]....
        /*01a0*/ 	.word	0xffffffff


	//   ....[53]....
        /*01a4*/ 	.word	0xffffffff


	//   ....[54]....
        /*01a8*/ 	.word	0xffffffff


	//   ....[55]....
        /*01ac*/ 	.word	0xffffffff


	//   ....[56]....
        /*01b0*/ 	.word	0xffffffff


	//   ....[57]....
        /*01b4*/ 	.word	0xffffffff


	//   ....[58]....
        /*01b8*/ 	.word	0xffffffff


	//   ....[59]....
        /*01bc*/ 	.word	0xffffffff


	//   ....[60]....
        /*01c0*/ 	.word	0xffffffff


	//   ....[61]....
        /*01c4*/ 	.word	0xffffffff


	//   ....[62]....
        /*01c8*/ 	.word	0xffffffff


	//   ....[63]....
        /*01cc*/ 	.word	0xffffffff


	//   ....[64]....
        /*01d0*/ 	.word	0xffffffff


	//   ....[65]....
        /*01d4*/ 	.word	0xffffffff


	//   ....[66]....
        /*01d8*/ 	.word	0xffffffff


	//   ....[67]....
        /*01dc*/ 	.word	0xffffffff


	//   ....[68]....
        /*01e0*/ 	.word	0xffffffff


	//   ....[69]....
        /*01e4*/ 	.word	0xffffffff


	//   ....[70]....
        /*01e8*/ 	.word	0xffffffff


	//   ....[71]....
        /*01ec*/ 	.word	0xffffffff


	//   ....[72]....
        /*01f0*/ 	.word	0xffffffff


	//   ....[73]....
        /*01f4*/ 	.word	0xffffffff


	//   ....[74]....
        /*01f8*/ 	.word	0xffffffff


	//   ....[75]....
        /*01fc*/ 	.word	0xffffffff


	//   ....[76]....
        /*0200*/ 	.word	0xffffffff


	//   ....[77]....
        /*0204*/ 	.word	0xffffffff


	//   ....[78]....
        /*0208*/ 	.word	0xffffffff


	//   ....[79]....
        /*020c*/ 	.word	0xffffffff


	//   ....[80]....
        /*0210*/ 	.word	0xffffffff


	//   ....[81]....
        /*0214*/ 	.word	0xffffffff


	//   ....[82]....
        /*0218*/ 	.word	0xffffffff


	//   ....[83]....
        /*021c*/ 	.word	0xffffffff


	//   ....[84]....
        /*0220*/ 	.word	0xffffffff


	//   ....[85]....
        /*0224*/ 	.word	0xffffffff


	//   ....[86]....
        /*0228*/ 	.word	0xffffffff


	//   ....[87]....
        /*022c*/ 	.word	0xffffffff


	//   ....[88]....
        /*0230*/ 	.word	0xffffffff


	//   ....[89]....
        /*0234*/ 	.word	0xffffffff


	//   ....[90]....
        /*0238*/ 	.word	0xffffffff


	//   ....[91]....
        /*023c*/ 	.word	0xffffffff


	//   ....[92]....
        /*0240*/ 	.word	0xffffffff


	//   ....[93]....
        /*0244*/ 	.word	0xffffffff


	//   ....[94]....
        /*0248*/ 	.word	0xffffffff


	//   ....[95]....
        /*024c*/ 	.word	0xffffffff


	//   ....[96]....
        /*0250*/ 	.word	0xffffffff


	//   ....[97]....
        /*0254*/ 	.word	0xffffffff


	//   ....[98]....
        /*0258*/ 	.word	0xffffffff


	//   ....[99]....
        /*025c*/ 	.word	0xffffffff


	//   ....[100]....
        /*0260*/ 	.word	0xffffffff


	//   ....[101]....
        /*0264*/ 	.word	0xffffffff


	//   ....[102]....
        /*0268*/ 	.word	0xffffffff


	//   ....[103]....
        /*026c*/ 	.word	0xffffffff


	//   ....[104]....
        /*0270*/ 	.word	0xffffffff


	//   ....[105]....
        /*0274*/ 	.word	0xffffffff


	//   ....[106]....
        /*0278*/ 	.word	0xffffffff


	//   ....[107]....
        /*027c*/ 	.word	0xffffffff


	//   ....[108]....
        /*0280*/ 	.word	0xffffffff


	//   ....[109]....
        /*0284*/ 	.word	0xffffffff


	//   ....[110]....
        /*0288*/ 	.word	0xffffffff


	//   ....[111]....
        /*028c*/ 	.word	0xffffffff


	//   ....[112]....
        /*0290*/ 	.word	0xffffffff


	//   ....[113]....
        /*0294*/ 	.word	0xffffffff


	//   ....[114]....
        /*0298*/ 	.word	0xffffffff


	//   ....[115]....
        /*029c*/ 	.word	0xffffffff


	//   ....[116]....
        /*02a0*/ 	.word	0xffffffff


	//   ....[117]....
        /*02a4*/ 	.word	0xffffffff


	//   ....[118]....
        /*02a8*/ 	.word	0xffffffff


	//   ....[119]....
        /*02ac*/ 	.word	0xffffffff


	//   ....[120]....
        /*02b0*/ 	.word	0xffffffff


	//   ....[121]....
        /*02b4*/ 	.word	0xffffffff


	//   ....[122]....
        /*02b8*/ 	.word	0xffffffff


	//   ....[123]....
        /*02bc*/ 	.word	0xffffffff


	//   ....[124]....
        /*02c0*/ 	.word	0xffffffff


	//   ....[125]....
        /*02c4*/ 	.word	0xffffffff


	//   ....[126]....
        /*02c8*/ 	.word	0xffffffff


	//   ....[127]....
        /*02cc*/ 	.word	0xffffffff


	//   ....[128]....
        /*02d0*/ 	.word	0xffffffff


	//   ....[129]....
        /*02d4*/ 	.word	0xffffffff


	//   ....[130]....
        /*02d8*/ 	.word	0xffffffff


	//   ....[131]....
        /*02dc*/ 	.word	0xffffffff


	//   ....[132]....
        /*02e0*/ 	.word	0xffffffff


	//   ....[133]....
        /*02e4*/ 	.word	0xffffffff


	//   ....[134]....
        /*02e8*/ 	.word	0xffffffff


	//   ....[135]....
        /*02ec*/ 	.word	0xffffffff


	//   ....[136]....
        /*02f0*/ 	.word	0xffffffff


	//   ....[137]....
        /*02f4*/ 	.word	0xffffffff


	//   ....[138]....
        /*02f8*/ 	.word	0xffffffff


	//   ....[139]....
        /*02fc*/ 	.word	0xffffffff


	//   ....[140]....
        /*0300*/ 	.word	0xffffffff


	//   ....[141]....
        /*0304*/ 	.word	0xffffffff


	//   ....[142]....
        /*0308*/ 	.word	0xffffffff


	//   ....[143]....
        /*030c*/ 	.word	0xffffffff


	//   ....[144]....
        /*0310*/ 	.word	0xffffffff


	//   ....[145]....
        /*0314*/ 	.word	0xffffffff


	//   ....[146]....
        /*0318*/ 	.word	0xffffffff


	//   ....[147]....
        /*031c*/ 	.word	0xffffffff


	//   ....[148]....
        /*0320*/ 	.word	0xffffffff


	//   ....[149]....
        /*0324*/ 	.word	0xffffffff


	//   ....[150]....
        /*0328*/ 	.word	0xffffffff


	//   ....[151]....
        /*032c*/ 	.word	0xffffffff


	//   ....[152]....
        /*0330*/ 	.word	0xffffffff


	//   ....[153]....
        /*0334*/ 	.word	0xffffffff


	//   ....[154]....
        /*0338*/ 	.word	0xffffffff


	//   ....[155]....
        /*033c*/ 	.word	0xffffffff


	//   ....[156]....
        /*0340*/ 	.word	0xffffffff


	//   ....[157]....
        /*0344*/ 	.word	0xffffffff


	//   ....[158]....
        /*0348*/ 	.word	0xffffffff


	//   ....[159]....
        /*034c*/ 	.word	0xffffffff


	//   ....[160]....
        /*0350*/ 	.word	0xffffffff


	//   ....[161]....
        /*0354*/ 	.word	0xffffffff


	//   ....[162]....
        /*0358*/ 	.word	0xffffffff


	//   ....[163]....
        /*035c*/ 	.word	0xffffffff


	//   ....[164]....
        /*0360*/ 	.word	0xffffffff


	//   ....[165]....
        /*0364*/ 	.word	0xffffffff


	//   ....[166]....
        /*0368*/ 	.word	0xffffffff


	//   ....[167]....
        /*036c*/ 	.word	0xffffffff


	//   ....[168]....
        /*0370*/ 	.word	0xffffffff


	//   ....[169]....
        /*0374*/ 	.word	0xffffffff


	//   ....[170]....
        /*0378*/ 	.word	0xffffffff


	//   ....[171]....
        /*037c*/ 	.word	0xffffffff


	//   ....[172]....
        /*0380*/ 	.word	0xffffffff


	//   ....[173]....
        /*0384*/ 	.word	0xffffffff


	//   ....[174]....
        /*0388*/ 	.word	0xffffffff


	//   ....[175]....
        /*038c*/ 	.word	0xffffffff


	//   ....[176]....
        /*0390*/ 	.word	0xffffffff


	//   ....[177]....
        /*0394*/ 	.word	0xffffffff


	//   ....[178]....
        /*0398*/ 	.word	0xffffffff


	//   ....[179]....
        /*039c*/ 	.word	0xffffffff


	//   ....[180]....
        /*03a0*/ 	.word	0xffffffff


	//   ....[181]....
        /*03a4*/ 	.word	0x0500000f


	//   ....[182]....
        /*03a8*/ 	.word	0x0500000f


	//   ....[183]....
        /*03ac*/ 	.word	0x0500000f


	//   ....[184]....
        /*03b0*/ 	.word	0x0500000f


	//   ....[185]....
        /*03b4*/ 	.word	0x0500000f


	//   ....[186]....
        /*03b8*/ 	.word	0x0500000f


	//   ....[187]....
        /*03bc*/ 	.word	0x0500000f


	//   ....[188]....
        /*03c0*/ 	.word	0x0500000f


	//   ....[189]....
        /*03c4*/ 	.word	0x0500000f


	//   ....[190]....
        /*03c8*/ 	.word	0x0500000f


	//   ....[191]....
        /*03cc*/ 	.word	0x0500000f


	//   ....[192]....
        /*03d0*/ 	.word	0x0500000f


	//   ....[193]....
        /*03d4*/ 	.word	0x0500000f


	//   ....[194]....
        /*03d8*/ 	.word	0x0500000f


	//   ....[195]....
        /*03dc*/ 	.word	0x0500000f


	//   ....[196]....
        /*03e0*/ 	.word	0x0500000f


	//   ....[197]....
        /*03e4*/ 	.word	0x0500000f


	//   ....[198]....
        /*03e8*/ 	.word	0x0500000f


	//   ....[199]....
        /*03ec*/ 	.word	0x0500000f


	//   ....[200]....
        /*03f0*/ 	.word	0x0500000f


	//   ....[201]....
        /*03f4*/ 	.word	0x0500000f


	//   ....[202]....
        /*03f8*/ 	.word	0x0500000f


	//   ....[203]....
        /*03fc*/ 	.word	0x0500000f


	//   ....[204]....
        /*0400*/ 	.word	0x0500000f


	//   ....[205]....
        /*0404*/ 	.word	0x0500000f


	//   ....[206]....
        /*0408*/ 	.word	0x0500000f


	//   ....[207]....
        /*040c*/ 	.word	0x0500000f


	//   ....[208]....
        /*0410*/ 	.word	0x0500000f


	//   ....[209]....
        /*0414*/ 	.word	0x0500000f


	//   ....[210]....
        /*0418*/ 	.word	0x0500000f


	//   ....[211]....
        /*041c*/ 	.word	0x0500000f


	//   ....[212]....
        /*0420*/ 	.word	0x0500000f


	//   ....[213]....
        /*0424*/ 	.word	0x0500000f


	//   ....[214]....
        /*0428*/ 	.word	0x0500000f


	//   ....[215]....
        /*042c*/ 	.word	0x0500000f


	//   ....[216]....
        /*0430*/ 	.word	0x0500000f


	//   ....[217]....
        /*0434*/ 	.word	0x0500000f


	//   ....[218]....
        /*0438*/ 	.word	0x0500000f


	//   ....[219]....
        /*043c*/ 	.word	0x0500000f


	//   ....[220]....
        /*0440*/ 	.word	0x0500000f


	//   ....[221]....
        /*0444*/ 	.word	0x0500000f


	//   ....[222]....
        /*0448*/ 	.word	0x0500000f


	//   ....[223]....
        /*044c*/ 	.word	0x0500000f


	//   ....[224]....
        /*0450*/ 	.word	0x0500000f


	//   ....[225]....
        /*0454*/ 	.word	0x0500000f


	//   ....[226]....
        /*0458*/ 	.word	0x0500000f


	//   ....[227]....
        /*045c*/ 	.word	0x0500000f


	//   ....[228]....
        /*0460*/ 	.word	0x0500000f


	//   ....[229]....
        /*0464*/ 	.word	0x0500000f


	//----- nvinfo : EIATTR_COOP_GROUP_INSTR_OFFSETS
	.align		4
.L_776:
        /*0468*/ 	.byte	0x04, 0x28
        /*046a*/ 	.short	(.L_778 - .L_777)


	//   ....[0]....
.L_777:
        /*046c*/ 	.word	0x00000080


	//   ....[1]....
        /*0470*/ 	.word	0x00000090


	//   ....[2]....
        /*0474*/ 	.word	0x000002d0


	//   ....[3]....
        /*0478*/ 	.word	0x00000430


	//   ....[4]....
        /*047c*/ 	.word	0x00000550


	//   ....[5]....
        /*0480*/ 	.word	0x000006b0


	//   ....[6]....
        /*0484*/ 	.word	0x00001610


	//   ....[7]....
        /*0488*/ 	.word	0x000029f0


	//   ....[8]....
        /*048c*/ 	.word	0x00002a20


	//   ....[9]....
        /*0490*/ 	.word	0x000032e0


	//   ....[10]....
        /*0494*/ 	.word	0x000033b0


	//   ....[11]....
        /*0498*/ 	.word	0x00003f10


	//   ....[12]....
        /*049c*/ 	.word	0x00003f90


	//   ....[13]....
        /*04a0*/ 	.word	0x000063d0


	//   ....[14]....
        /*04a4*/ 	.word	0x000063f0


	//   ....[15]....
        /*04a8*/ 	.word	0x00006c10


	//   ....[16]....
        /*04ac*/ 	.word	0x00006d20


	//   ....[17]....
        /*04b0*/ 	.word	0x00007780


	//   ....[18]....
        /*04b4*/ 	.word	0x00007800


	//   ....[19]....
        /*04b8*/ 	.word	0x0000a2e0


	//   ....[20]....
        /*04bc*/ 	.word	0x0000a2f0


	//   ....[21]....
        /*04c0*/ 	.word	0x0000a320


	//   ....[22]....
        /*04c4*/ 	.word	0x0000a330


	//   ....[23]....
        /*04c8*/ 	.word	0x0000c070


	//   ....[24]....
        /*04cc*/ 	.word	0x0000c080


	//   ....[25]....
        /*04d0*/ 	.word	0x0000c0b0


	//   ....[26]....
        /*04d4*/ 	.word	0x0000c0c0


	//   ....[27]....
        /*04d8*/ 	.word	0x0000d390


	//   ....[28]....
        /*04dc*/ 	.word	0x0000d3a0


	//   ....[29]....
        /*04e0*/ 	.word	0x0000d3b0


	//   ....[30]....
        /*04e4*/ 	.word	0x0000d3c0


	//   ....[31]....
        /*04e8*/ 	.word	0x0000d3d0


	//   ....[32]....
        /*04ec*/ 	.word	0x0000d3e0


	//   ....[33]....
        /*04f0*/ 	.word	0x0000d3f0


	//   ....[34]....
        /*04f4*/ 	.word	0x0000d400


	//   ....[35]....
        /*04f8*/ 	.word	0x0000d410


	//   ....[36]....
        /*04fc*/ 	.word	0x0000d420


	//   ....[37]....
        /*0500*/ 	.word	0x0000d430


	//   ....[38]....
        /*0504*/ 	.word	0x0000d440


	//   ....[39]....
        /*0508*/ 	.word	0x0000d450


	//   ....[40]....
        /*050c*/ 	.word	0x0000d460


	//   ....[41]....
        /*0510*/ 	.word	0x0000d480


	//   ....[42]....
        /*0514*/ 	.word	0x0000d490


	//   ....[43]....
        /*0518*/ 	.word	0x0000d4a0


	//   ....[44]....
        /*051c*/ 	.word	0x0000d4b0


	//   ....[45]....
        /*0520*/ 	.word	0x0000d4c0


	//   ....[46]....
        /*0524*/ 	.word	0x0000d4d0


	//   ....[47]....
        /*0528*/ 	.word	0x0000d4e0


	//   ....[48]....
        /*052c*/ 	.word	0x0000d4f0


	//   ....[49]....
        /*0530*/ 	.word	0x0000d510


	//   ....[50]....
        /*0534*/ 	.word	0x0000d520


	//   ....[51]....
        /*0538*/ 	.word	0x0000d530


	//   ....[52]....
        /*053c*/ 	.word	0x0000d550


	//   ....[53]....
        /*0540*/ 	.word	0x0000d560


	//   ....[54]....
        /*0544*/ 	.word	0x0000d570


	//   ....[55]....
        /*0548*/ 	.word	0x0000d580


	//   ....[56]....
        /*054c*/ 	.word	0x0000d590


	//   ....[57]....
        /*0550*/ 	.word	0x0000d5a0


	//   ....[58]....
        /*0554*/ 	.word	0x0000d5b0


	//   ....[59]....
        /*0558*/ 	.word	0x0000d5c0


	//   ....[60]....
        /*055c*/ 	.word	0x0000d5e0


	//   ....[61]....
        /*0560*/ 	.word	0x0000d5f0


	//   ....[62]....
        /*0564*/ 	.word	0x0000d600


	//   ....[63]....
        /*0568*/ 	.word	0x0000d610


	//   ....[64]....
        /*056c*/ 	.word	0x0000d620


	//   ....[65]....
        /*0570*/ 	.word	0x0000d630


	//   ....[66]....
        /*0574*/ 	.word	0x0000d640


	//   ....[67]....
        /*0578*/ 	.word	0x0000d650


	//   ....[68]....
        /*057c*/ 	.word	0x0000d660


	//   ....[69]....
        /*0580*/ 	.word	0x0000d670


	//   ....[70]....
        /*0584*/ 	.word	0x0000d680


	//   ....[71]....
        /*0588*/ 	.word	0x0000d690


	//   ....[72]....
        /*058c*/ 	.word	0x0000d6a0


	//   ....[73]....
        /*0590*/ 	.word	0x0000d6b0


	//   ....[74]....
        /*0594*/ 	.word	0x0000d6c0


	//   ....[75]....
        /*0598*/ 	.word	0x0000d6d0


	//   ....[76]....
        /*059c*/ 	.word	0x0000d6e0


	//   ....[77]....
        /*05a0*/ 	.word	0x0000d6f0


	//   ....[78]....
        /*05a4*/ 	.word	0x0000d700


	//   ....[79]....
        /*05a8*/ 	.word	0x0000d710


	//   ....[80]....
        /*05ac*/ 	.word	0x0000d720


	//   ....[81]....
        /*05b0*/ 	.word	0x0000d730


	//   ....[82]....
        /*05b4*/ 	.word	0x0000d740


	//   ....[83]....
        /*05b8*/ 	.word	0x0000d750


	//   ....[84]....
        /*05bc*/ 	.word	0x0000d760


	//   ....[85]....
        /*05c0*/ 	.word	0x0000d770


	//   ....[86]....
        /*05c4*/ 	.word	0x0000d780


	//   ....[87]....
        /*05c8*/ 	.word	0x0000d7a0


	//   ....[88]....
        /*05cc*/ 	.word	0x0000d7d0


	//   ....[89]....
        /*05d0*/ 	.word	0x0000d800


	//   ....[90]....
        /*05d4*/ 	.word	0x0000d830


	//   ....[91]....
        /*05d8*/ 	.word	0x0000d860


	//   ....[92]....
        /*05dc*/ 	.word	0x0000d890


	//   ....[93]....
        /*05e0*/ 	.word	0x0000d8c0


	//   ....[94]....
        /*05e4*/ 	.word	0x0000d8f0


	//   ....[95]....
        /*05e8*/ 	.word	0x0000d900


	//   ....[96]....
        /*05ec*/ 	.word	0x0000d930


	//   ....[97]....
        /*05f0*/ 	.word	0x0000d950


	//   ....[98]....
        /*05f4*/ 	.word	0x0000d970


	//   ....[99]....
        /*05f8*/ 	.word	0x0000d9a0


	//   ....[100]....
        /*05fc*/ 	.word	0x0000d9d0


	//   ....[101]....
        /*0600*/ 	.word	0x0000da00


	//   ....[102]....
        /*0604*/ 	.word	0x0000da30


	//   ....[103]....
        /*0608*/ 	.word	0x0000da60


	//   ....[104]....
        /*060c*/ 	.word	0x0000da90


	//   ....[105]....
        /*0610*/ 	.word	0x0000dab0


	//   ....[106]....
        /*0614*/ 	.word	0x0000dac0


	//   ....[107]....
        /*0618*/ 	.word	0x0000daf0


	//   ....[108]....
        /*061c*/ 	.word	0x0000db20


	//   ....[109]....
        /*0620*/ 	.word	0x0000db50


	//   ....[110]....
        /*0624*/ 	.word	0x0000db80


	//   ....[111]....
        /*0628*/ 	.word	0x0000dbb0


	//   ....[112]....
        /*062c*/ 	.word	0x0000dbf0


	//   ....[113]....
        /*0630*/ 	.word	0x0000dc20


	//   ....[114]....
        /*0634*/ 	.word	0x0000dc50


	//   ....[115]....
        /*0638*/ 	.word	0x0000dc80


	//   ....[116]....
        /*063c*/ 	.word	0x0000dcb0


	//   ....[117]....
        /*0640*/ 	.word	0x0000dce0


	//   ....[118]....
        /*0644*/ 	.word	0x0000dd10


	//   ....[119]....
        /*0648*/ 	.word	0x0000dd20


	//   ....[120]....
        /*064c*/ 	.word	0x0000dd30


	//   ....[121]....
        /*0650*/ 	.word	0x0000dd40


	//   ....[122]....
        /*0654*/ 	.word	0x0000dd50


	//   ....[123]....
        /*0658*/ 	.word	0x0000e1a0


	//   ....[124]....
        /*065c*/ 	.word	0x0000e1f0


	//   ....[125]....
        /*0660*/ 	.word	0x0000e230


	//   ....[126]....
        /*0664*/ 	.word	0x0000e270


	//   ....[127]....
        /*0668*/ 	.word	0x0000e2b0


	//   ....[128]....
        /*066c*/ 	.word	0x0000e2e0


	//   ....[129]....
        /*0670*/ 	.word	0x0000ec70


	//   ....[130]....
        /*0674*/ 	.word	0x0000eca0


	//   ....[131]....
        /*0678*/ 	.word	0x0000fb20


	//   ....[132]....
        /*067c*/ 	.word	0x00011200


	//   ....[133]....
        /*0680*/ 	.word	0x00011230


	//   ....[134]....
        /*0684*/ 	.word	0x00011250


	//   ....[135]....
        /*0688*/ 	.word	0x00011270


	//   ....[136]....
        /*068c*/ 	.word	0x00011340


	//   ....[137]....
        /*0690*/ 	.word	0x00011350


	//   ....[138]....
        /*0694*/ 	.word	0x000113e0


	//   ....[139]....
        /*0698*/ 	.word	0x000113f0


	//   ....[140]....
        /*069c*/ 	.word	0x00011400


	//   ....[141]....
        /*06a0*/ 	.word	0x00011490


	//   ....[142]....
        /*06a4*/ 	.word	0x000118b0


	//   ....[143]....
        /*06a8*/ 	.word	0x000118e0


	//   ....[144]....
        /*06ac*/ 	.word	0x00011900


	//   ....[145]....
        /*06b0*/ 	.word	0x00011970


	//   ....[146]....
        /*06b4*/ 	.word	0x000119c0


	//   ....[147]....
        /*06b8*/ 	.word	0x000119f0


	//   ....[148]....
        /*06bc*/ 	.word	0x00011a10


	//   ....[149]....
        /*06c0*/ 	.word	0x00011a80


	//   ....[150]....
        /*06c4*/ 	.word	0x00011aa0


	//   ....[151]....
        /*06c8*/ 	.word	0x00011b30


	//   ....[152]....
        /*06cc*/ 	.word	0x00012160


	//   ....[153]....
        /*06d0*/ 	.word	0x00012190


	//   ....[154]....
        /*06d4*/ 	.word	0x000121c0


	//   ....[155]....
        /*06d8*/ 	.word	0x00012220


	//   ....[156]....
        /*06dc*/ 	.word	0x000122b0


	//   ....[157]....
        /*06e0*/ 	.word	0x000122d0


	//   ....[158]....
        /*06e4*/ 	.word	0x00012350


	//   ....[159]....
        /*06e8*/ 	.word	0x00012370


	//   ....[160]....
        /*06ec*/ 	.word	0x00012c50


	//   ....[161]....
        /*06f0*/ 	.word	0x00012c70


	//   ....[162]....
        /*06f4*/ 	.word	0x00012c80


	//   ....[163]....
        /*06f8*/ 	.word	0x00012c90


	//   ....[164]....
        /*06fc*/ 	.word	0x00012ca0


	//   ....[165]....
        /*0700*/ 	.word	0x00012d00


	//   ....[166]....
        /*0704*/ 	.word	0x00012d10


	//   ....[167]....
        /*0708*/ 	.word	0x00012d70


	//   ....[168]....
        /*070c*/ 	.word	0x00012da0


	//   ....[169]....
        /*0710*/ 	.word	0x00012de0


	//   ....[170]....
        /*0714*/ 	.word	0x000131f0


	//   ....[171]....
        /*0718*/ 	.word	0x00013200


	//   ....[172]....
        /*071c*/ 	.word	0x00013210


	//   ....[173]....
        /*0720*/ 	.word	0x00013230


	//   ....[174]....
        /*0724*/ 	.word	0x00013250


	//   ....[175]....
        /*0728*/ 	.word	0x00013270


	//   ....[176]....
        /*072c*/ 	.word	0x00013290


	//   ....[177]....
        /*0730*/ 	.word	0x000132a0


	//   ....[178]....
        /*0734*/ 	.word	0x000132c0


	//   ....[179]....
        /*0738*/ 	.word	0x000132f0


	//   ....[180]....
        /*073c*/ 	.word	0x00014d80


	//   ....[181]....
        /*0740*/ 	.word	0x00015360


	//   ....[182]....
        /*0744*/ 	.word	0x00015440


	//   ....[183]....
        /*0748*/ 	.word	0x00015510


	//   ....[184]....
        /*074c*/ 	.word	0x00015670


	//   ....[185]....
        /*0750*/ 	.word	0x00015700


	//   ....[186]....
        /*0754*/ 	.word	0x00015760


	//   ....[187]....
        /*0758*/ 	.word	0x00015860


	//   ....[188]....
        /*075c*/ 	.word	0x000158c0


	//   ....[189]....
        /*0760*/ 	.word	0x00015990


	//   ....[190]....
        /*0764*/ 	.word	0x00015a50


	//   ....[191]....
        /*0768*/ 	.word	0x00015b20


	//   ....[192]....
        /*076c*/ 	.word	0x00015c90


	//   ....[193]....
        /*0770*/ 	.word	0x00015d30


	//   ....[194]....
        /*0774*/ 	.word	0x00015e50


	//   ....[195]....
        /*0778*/ 	.word	0x00015ea0


	//   ....[196]....
        /*077c*/ 	.word	0x00015f80


	//   ....[197]....
        /*0780*/ 	.word	0x00016030


	//   ....[198]....
        /*0784*/ 	.word	0x000160a0


	//   ....[199]....
        /*0788*/ 	.word	0x00016170


	//   ....[200]....
        /*078c*/ 	.word	0x000161e0


	//   ....[201]....
        /*0790*/ 	.word	0x000162b0


	//   ....[202]....
        /*0794*/ 	.word	0x00016340


	//   ....[203]....
        /*0798*/ 	.word	0x00016390


	//   ....[204]....
        /*079c*/ 	.word	0x00016460


	//   ....[205]....
        /*07a0*/ 	.word	0x00016520


	//   ....[206]....
        /*07a4*/ 	.word	0x00016590


	//   ....[207]....
        /*07a8*/ 	.word	0x00016680


	//   ....[208]....
        /*07ac*/ 	.word	0x000166f0


	//   ....[209]....
        /*07b0*/ 	.word	0x000167c0


	//   ....[210]....
        /*07b4*/ 	.word	0x000168f0


	//   ....[211]....
        /*07b8*/ 	.word	0x00016990


	//   ....[212]....
        /*07bc*/ 	.word	0x000169f0


	//   ....[213]....
        /*07c0*/ 	.word	0x00016ac0


	//   ....[214]....
        /*07c4*/ 	.word	0x00016b20


	//   ....[215]....
        /*07c8*/ 	.word	0x00016bf0


	//   ....[216]....
        /*07cc*/ 	.word	0x00016c50


	//   ....[217]....
        /*07d0*/ 	.word	0x00016d20


	//   ....[218]....
        /*07d4*/ 	.word	0x00016d80


	//   ....[219]....
        /*07d8*/ 	.word	0x00016e50


	//   ....[220]....
        /*07dc*/ 	.word	0x00016f30


	//   ....[221]....
        /*07e0*/ 	.word	0x00016fd0


	//   ....[222]....
        /*07e4*/ 	.word	0x00017030


	//   ....[223]....
        /*07e8*/ 	.word	0x00017110


	//   ....[224]....
        /*07ec*/ 	.word	0x00017170


	//   ....[225]....
        /*07f0*/ 	.word	0x00017230


	//   ....[226]....
        /*07f4*/ 	.word	0x00017290


	//   ....[227]....
        /*07f8*/ 	.word	0x00017350


	//   ....[228]....
        /*07fc*/ 	.word	0x000173b0


	//   ....[229]....
        /*0800*/ 	.word	0x00017470


	//----- nvinfo : EIATTR_REG_RECONFIG
	.align		4
.L_778:
        /*0804*/ 	.byte	0x01, 0x54
	.zero		2


	//----- nvinfo : EIATTR_SYSCALL_OFFSETS
	.align		4
        /*0808*/ 	.byte	0x04, 0x46
        /*080a*/ 	.short	(.L_780 - .L_779)


	//   ....[0]....
.L_779:
        /*080c*/ 	.word	0x000017d0


	//   ....[1]....
        /*0810*/ 	.word	0x00010370


	//   ....[2]....
        /*0814*/ 	.word	0x000104b0


	//   ....[3]....
        /*0818*/ 	.word	0x000105f0


	//   ....[4]....
        /*081c*/ 	.word	0x00010710


	//   ....[5]....
        /*0820*/ 	.word	0x00011eb0


	//----- nvinfo : EIATTR_MBARRIER_INSTR_OFFSETS
	.align		4
.L_780:
        /*0824*/ 	.byte	0x04, 0x39
        /*0826*/ 	.short	(.L_782 - .L_781)


	//   ....[0]....
.L_781:
        /*0828*/ 	.word	0x00000180
        /*082c*/ 	.word	0x000000ff
        /*0830*/ 	.word	0x00033400
        /*0834*/ 	.short	0x0100
        /*0836*/ 	.byte	0x08
	.zero		1


	//   ....[1]....
        /*0838*/ 	.word	0x00000190
        /*083c*/ 	.word	0x000000ff
        /*0840*/ 	.word	0x00033420
        /*0844*/ 	.short	0x0100
        /*0846*/ 	.byte	0x08
	.zero		1


	//   ....[2]....
        /*0848*/ 	.word	0x00000280
        /*084c*/ 	.word	0x000000ff
        /*0850*/ 	.word	0x00033430
        /*0854*/ 	.short	0x0100
        /*0856*/ 	.byte	0x08
	.zero		1


	//   ....[3]....
        /*0858*/ 	.word	0x00000290
        /*085c*/ 	.word	0x000000ff
        /*0860*/ 	.word	0x00033440
        /*0864*/ 	.short	0x0100
        /*0866*/ 	.byte	0x08
	.zero		1


	//   ....[4]....
        /*0868*/ 	.word	0x000002a0
        /*086c*/ 	.word	0x000000ff
        /*0870*/ 	.word	0x00033438
        /*0874*/ 	.short	0x0100
        /*0876*/ 	.byte	0x08
	.zero		1


	//   ....[5]....
        /*0878*/ 	.word	0x000002b0
        /*087c*/ 	.word	0x000000ff
        /*0880*/ 	.word	0x00033448
        /*0884*/ 	.short	0x0100
        /*0886*/ 	.byte	0x08
	.zero		1


	//   ....[6]....
        /*0888*/ 	.word	0x000003e0
        /*088c*/ 	.word	0x000000ff
        /*0890*/ 	.word	0x00033450
        /*0894*/ 	.short	0x0100
        /*0896*/ 	.byte	0x08
	.zero		1


	//   ....[7]....
        /*0898*/ 	.word	0x000003f0
        /*089c*/ 	.word	0x000000ff
        /*08a0*/ 	.word	0x00033460
        /*08a4*/ 	.short	0x0100
        /*08a6*/ 	.byte	0x08
	.zero		1


	//   ....[8]....
        /*08a8*/ 	.word	0x00000400
        /*08ac*/ 	.word	0x000000ff
        /*08b0*/ 	.word	0x00033458
        /*08b4*/ 	.short	0x0100
        /*08b6*/ 	.byte	0x08
	.zero		1


	//   ....[9]....
        /*08b8*/ 	.word	0x00000410
        /*08bc*/ 	.word	0x000000ff
        /*08c0*/ 	.word	0x00033468
        /*08c4*/ 	.short	0x0100
        /*08c6*/ 	.byte	0x08
	.zero		1


	//   ....[10]....
        /*08c8*/ 	.word	0x00000500
        /*08cc*/ 	.word	0x000000ff
        /*08d0*/ 	.word	0x00033470
        /*08d4*/ 	.short	0x0100
        /*08d6*/ 	.byte	0x06
	.zero		1


	//   ....[11]....
        /*08d8*/ 	.word	0x00000510
        /*08dc*/ 	.word	0x000000ff
        /*08e0*/ 	.word	0x00033480
        /*08e4*/ 	.short	0x0100
        /*08e6*/ 	.byte	0x06
	.zero		1


	//   ....[12]....
        /*08e8*/ 	.word	0x00000520
        /*08ec*/ 	.word	0x000000ff
        /*08f0*/ 	.word	0x00033478
        /*08f4*/ 	.short	0x0100
        /*08f6*/ 	.byte	0x06
	.zero		1


	//   ....[13]....
        /*08f8*/ 	.word	0x00000530
        /*08fc*/ 	.word	0x000000ff
        /*0900*/ 	.word	0x00033488
        /*0904*/ 	.short	0x0100
        /*0906*/ 	.byte	0x06
	.zero		1


	//   ....[14]....
        /*0908*/ 	.word	0x00000660
        /*090c*/ 	.word	0x000000ff
        /*0910*/ 	.word	0x00033490
        /*0914*/ 	.short	0x0100
        /*0916*/ 	.byte	0x08
	.zero		1


	//   ....[15]....
        /*0918*/ 	.word	0x00000670
        /*091c*/ 	.word	0x000000ff
        /*0920*/ 	.word	0x000334a0
        /*0924*/ 	.short	0x0100
        /*0926*/ 	.byte	0x08
	.zero		1


	//   ....[16]....
        /*0928*/ 	.word	0x00000680
        /*092c*/ 	.word	0x000000ff
        /*0930*/ 	.word	0x00033498
        /*0934*/ 	.short	0x0100
        /*0936*/ 	.byte	0x08
	.zero		1


	//   ....[17]....
        /*0938*/ 	.word	0x00000690
        /*093c*/ 	.word	0x000000ff
        /*0940*/ 	.word	0x000334a8
        /*0944*/ 	.short	0x0100
        /*0946*/ 	.byte	0x08
	.zero		1


	//   ....[18]....
        /*0948*/ 	.word	0x000007d0
        /*094c*/ 	.word	0x000000ff
        /*0950*/ 	.word	0x000334b0
        /*0954*/ 	.short	0x0100
        /*0956*/ 	.byte	0x08
	.zero		1


	//   ....[19]....
        /*0958*/ 	.word	0x000007e0
        /*095c*/ 	.word	0x000000ff
        /*0960*/ 	.word	0x000334c0
        /*0964*/ 	.short	0x0100
        /*0966*/ 	.byte	0x08
	.zero		1


	//   ....[20]....
        /*0968*/ 	.word	0x000007f0
        /*096c*/ 	.word	0x000000ff
        /*0970*/ 	.word	0x000334b8
        /*0974*/ 	.short	0x0100
        /*0976*/ 	.byte	0x08
	.zero		1


	//   ....[21]....
        /*0978*/ 	.word	0x00000800
        /*097c*/ 	.word	0x000000ff
        /*0980*/ 	.word	0x000334c8
        /*0984*/ 	.short	0x0100
        /*0986*/ 	.byte	0x08
	.zero		1


	//   ....[22]....
        /*0988*/ 	.word	0x000017f0
        /*098c*/ 	.word	0x000000ff
        /*0990*/ 	.word	0x00033400
        /*0994*/ 	.short	0x010a
        /*0996*/ 	.byte	0x27
	.zero		1


	//   ....[23]....
        /*0998*/ 	.word	0x00001880
        /*099c*/ 	.word	0x000000ff
        /*09a0*/ 	.word	0x00033430
        /*09a4*/ 	.short	0x010a
        /*09a6*/ 	.byte	0x27
	.zero		1


	//   ....[24]....
        /*09a8*/ 	.word	0x000018e0
        /*09ac*/ 	.word	0x000000ff
        /*09b0*/ 	.word	0x00033430
        /*09b4*/ 	.short	0x010a
        /*09b6*/ 	.byte	0x27
	.zero		1


	//   ....[25]....
        /*09b8*/ 	.word	0x00002940
        /*09bc*/ 	.word	0x000000ff
        /*09c0*/ 	.word	0x00000000
        /*09c4*/ 	.short	0x0101
        /*09c6*/ 	.byte	0x06
	.zero		1


	//   ....[26]....
        /*09c8*/ 	.word	0x000053d0
        /*09cc*/ 	.word	0x000000ff
        /*09d0*/ 	.word	0x00033430
        /*09d4*/ 	.short	0x010a
        /*09d6*/ 	.byte	0x04
	.zero		1


	//   ....[27]....
        /*09d8*/ 	.word	0x00005410
        /*09dc*/ 	.word	0x000000ff
        /*09e0*/ 	.word	0x00033430
        /*09e4*/ 	.short	0x010a
        /*09e6*/ 	.byte	0x04
	.zero		1


	//   ....[28]....
        /*09e8*/ 	.word	0x00006080
        /*09ec*/ 	.word	0x000000ff
        /*09f0*/ 	.word	0x00033450
        /*09f4*/ 	.short	0x010a
        /*09f6*/ 	.byte	0x0a
	.zero		1


	//   ....[29]....
        /*09f8*/ 	.word	0x000060c0
        /*09fc*/ 	.word	0x000000ff
        /*0a00*/ 	.word	0x00033450
        /*0a04*/ 	.short	0x010a
        /*0a06*/ 	.byte	0x0a
	.zero		1


	//   ....[30]....
        /*0a08*/ 	.word	0x00006440
        /*0a0c*/ 	.word	0x000000ff
        /*0a10*/ 	.word	0x00000000
        /*0a14*/ 	.short	0x0101
        /*0a16*/ 	.byte	0x0a
	.zero		1


	//   ....[31]....
        /*0a18*/ 	.word	0x00008530
        /*0a1c*/ 	.word	0x000000ff
        /*0a20*/ 	.word	0x00000000
        /*0a24*/ 	.short	0x0101
        /*0a26*/ 	.byte	0x06
	.zero		1


	//   ....[32]....
        /*0a28*/ 	.word	0x00008eb0
        /*0a2c*/ 	.word	0x000000ff
        /*0a30*/ 	.word	0x00033430
        /*0a34*/ 	.short	0x010a
        /*0a36*/ 	.byte	0x07
	.zero		1


	//   ....[33]....
        /*0a38*/ 	.word	0x00008ef0
        /*0a3c*/ 	.word	0x000000ff
        /*0a40*/ 	.word	0x00033430
        /*0a44*/ 	.short	0x010a
        /*0a46*/ 	.byte	0x07
	.zero		1


	//   ....[34]....
        /*0a48*/ 	.word	0x00009b20
        /*0a4c*/ 	.word	0x000000ff
        /*0a50*/ 	.word	0x00033450
        /*0a54*/ 	.short	0x010a
        /*0a56*/ 	.byte	0x07
	.zero		1


	//   ....[35]....
        /*0a58*/ 	.word	0x00009b60
        /*0a5c*/ 	.word	0x000000ff
        /*0a60*/ 	.word	0x00033450
        /*0a64*/ 	.short	0x010a
        /*0a66*/ 	.byte	0x07
	.zero		1


	//   ....[36]....
        /*0a68*/ 	.word	0x00009e80
        /*0a6c*/ 	.word	0x000000ff
        /*0a70*/ 	.word	0x00000000
        /*0a74*/ 	.short	0x0101
        /*0a76*/ 	.byte	0x07
	.zero		1


	//   ....[37]....
        /*0a78*/ 	.word	0x0000b430
        /*0a7c*/ 	.word	0x000000ff
        /*0a80*/ 	.word	0x00000000
        /*0a84*/ 	.short	0x0101
        /*0a86*/ 	.byte	0x06
	.zero		1


	//   ....[38]....
        /*0a88*/ 	.word	0x0000bcb0
        /*0a8c*/ 	.word	0x000000ff
        /*0a90*/ 	.word	0x00033450
        /*0a94*/ 	.short	0x010a
        /*0a96*/ 	.byte	0x09
	.zero		1


	//   ....[39]....
        /*0a98*/ 	.word	0x0000bcf0
        /*0a9c*/ 	.word	0x000000ff
        /*0aa0*/ 	.word	0x00033450
        /*0aa4*/ 	.short	0x010a
        /*0aa6*/ 	.byte	0x09
	.zero		1


	//   ....[40]....
        /*0aa8*/ 	.word	0x0000c3a0
        /*0aac*/ 	.word	0x000000ff
        /*0ab0*/ 	.word	0x00000000
        /*0ab4*/ 	.short	0x0101
        /*0ab6*/ 	.byte	0x04
	.zero		1


	//   ....[41]....
        /*0ab8*/ 	.word	0x0000e300
        /*0abc*/ 	.word	0x000000ff
        /*0ac0*/ 	.word	0x00000000
        /*0ac4*/ 	.short	0x0101
        /*0ac6*/ 	.byte	0x04
	.zero		1


	//   ....[42]....
        /*0ac8*/ 	.word	0x00010ec0
        /*0acc*/ 	.word	0x000000ff
        /*0ad0*/ 	.word	0x00033480
        /*0ad4*/ 	.short	0x010a
        /*0ad6*/ 	.byte	0x2d
	.zero		1


	//   ....[43]....
        /*0ad8*/ 	.word	0x000115e0
        /*0adc*/ 	.word	0x000000ff
        /*0ae0*/ 	.word	0x00033470
        /*0ae4*/ 	.short	0x0107
        /*0ae6*/ 	.byte	0x2d
	.zero		1


	//   ....[44]....
        /*0ae8*/ 	.word	0x00011650
        /*0aec*/ 	.word	0x000000ff
        /*0af0*/ 	.word	0x00033470
        /*0af4*/ 	.short	0x0101
        /*0af6*/ 	.byte	0x2d
	.zero		1


	//   ....[45]....
        /*0af8*/ 	.word	0x00011680
        /*0afc*/ 	.word	0x000000ff
        /*0b00*/ 	.word	0x00033440
        /*0b04*/ 	.short	0x010a
        /*0b06*/ 	.byte	0x2d
	.zero		1


	//   ....[46]....
        /*0b08*/ 	.word	0x00011c70
        /*0b0c*/ 	.word	0x000000ff
        /*0b10*/ 	.word	0x00033430
        /*0b14*/ 	.short	0x0107
        /*0b16*/ 	.byte	0x2d
	.zero		1


	//   ....[47]....
        /*0b18*/ 	.word	0x00011ce0
        /*0b1c*/ 	.word	0x000000ff
        /*0b20*/ 	.word	0x00033430
        /*0b24*/ 	.short	0x0101
        /*0b26*/ 	.byte	0x2d
	.zero		1


	//   ....[48]....
        /*0b28*/ 	.word	0x00012480
        /*0b2c*/ 	.word	0x000000ff
        /*0b30*/ 	.word	0x00033400
        /*0b34*/ 	.short	0x0107
        /*0b36*/ 	.byte	0x2d
	.zero		1


	//   ....[49]....
        /*0b38*/ 	.word	0x000124e0
        /*0b3c*/ 	.word	0x000000ff
        /*0b40*/ 	.word	0x00033400
        /*0b44*/ 	.short	0x0101
        /*0b46*/ 	.byte	0x2d
	.zero		1


	//   ....[50]....
        /*0b48*/ 	.word	0x000124f0
        /*0b4c*/ 	.word	0x000000ff
        /*0b50*/ 	.word	0x00033420
        /*0b54*/ 	.short	0x010a
        /*0b56*/ 	.byte	0x2d
	.zero		1


	//   ....[51]....
        /*0b58*/ 	.word	0x00012960
        /*0b5c*/ 	.word	0x00000000
        /*0b60*/ 	.word	0x00033480
        /*0b64*/ 	.short	0x010a
        /*0b66*/ 	.byte	0x3f
	.zero		1


	//   ....[52]....
        /*0b68*/ 	.word	0x00012ed0
        /*0b6c*/ 	.word	0x00000000
        /*0b70*/ 	.word	0x00033470
        /*0b74*/ 	.short	0x0107
        /*0b76*/ 	.byte	0x3f
	.zero		1


	//   ....[53]....
        /*0b78*/ 	.word	0x00012f40
        /*0b7c*/ 	.word	0x00000000
        /*0b80*/ 	.word	0x00033470
        /*0b84*/ 	.short	0x0101
        /*0b86*/ 	.byte	0x3f
	.zero		1


	//   ....[54]....
        /*0b88*/ 	.word	0x00012f70
        /*0b8c*/ 	.word	0x00000000
        /*0b90*/ 	.word	0x00033440
        /*0b94*/ 	.short	0x010a
        /*0b96*/ 	.byte	0x3f
	.zero		1


	//   ....[55]....
        /*0b98*/ 	.word	0x00013480
        /*0b9c*/ 	.word	0x00000000
        /*0ba0*/ 	.word	0x00033430
        /*0ba4*/ 	.short	0x0107
        /*0ba6*/ 	.byte	0x3f
	.zero		1


	//   ....[56]....
        /*0ba8*/ 	.word	0x00013500
        /*0bac*/ 	.word	0x00000000
        /*0bb0*/ 	.word	0x00033430
        /*0bb4*/ 	.short	0x0101
        /*0bb6*/ 	.byte	0x3f
	.zero		1


	//   ....[57]....
        /*0bb8*/ 	.word	0x00013570
        /*0bbc*/ 	.word	0x00000002
        /*0bc0*/ 	.word	0x00033470
        /*0bc4*/ 	.short	0x010a
        /*0bc6*/ 	.byte	0x3f
	.zero		1


	//   ....[58]....
        /*0bc8*/ 	.word	0x000135e0
        /*0bcc*/ 	.word	0x00000002
        /*0bd0*/ 	.word	0x00033460
        /*0bd4*/ 	.short	0x010a
        /*0bd6*/ 	.byte	0x3f
	.zero		1


	//   ....[59]....
        /*0bd8*/ 	.word	0x00013ff0
        /*0bdc*/ 	.word	0x00000002
        /*0be0*/ 	.word	0x00033450
        /*0be4*/ 	.short	0x0101
        /*0be6*/ 	.byte	0x3f
	.zero		1


	//   ....[60]....
        /*0be8*/ 	.word	0x00014090
        /*0bec*/ 	.word	0x00000002
        /*0bf0*/ 	.word	0x00000000
        /*0bf4*/ 	.short	0x0101
        /*0bf6*/ 	.byte	0x3f
	.zero		1


	//   ....[61]....
        /*0bf8*/ 	.word	0x00014180
        /*0bfc*/ 	.word	0x00000002
        /*0c00*/ 	.word	0x00033470
        /*0c04*/ 	.short	0x010a
        /*0c06*/ 	.byte	0x3f
	.zero		1


	//   ....[62]....
        /*0c08*/ 	.word	0x00014200
        /*0c0c*/ 	.word	0x00000002
        /*0c10*/ 	.word	0x00033460
        /*0c14*/ 	.short	0x010a
        /*0c16*/ 	.byte	0x3f
	.zero		1


	//   ....[63]....
        /*0c18*/ 	.word	0x00014c10
        /*0c1c*/ 	.word	0x00000002
        /*0c20*/ 	.word	0x00033450
        /*0c24*/ 	.short	0x0101
        /*0c26*/ 	.byte	0x3f
	.zero		1


	//   ....[64]....
        /*0c28*/ 	.word	0x00014c90
        /*0c2c*/ 	.word	0x00000002
        /*0c30*/ 	.word	0x00000000
        /*0c34*/ 	.short	0x0101
        /*0c36*/ 	.byte	0x3f
	.zero		1


	//   ....[65]....
        /*0c38*/ 	.word	0x00014d30
        /*0c3c*/ 	.word	0x00000006
        /*0c40*/ 	.word	0x00033420
        /*0c44*/ 	.short	0x010a
        /*0c46*/ 	.byte	0x3f
	.zero		1


	//   ....[66]....
        /*0c48*/ 	.word	0x00014e70
        /*0c4c*/ 	.word	0x00000005
        /*0c50*/ 	.word	0x00033440
        /*0c54*/ 	.short	0x010a
        /*0c56*/ 	.byte	0x3f
	.zero		1


	//   ....[67]....
        /*0c58*/ 	.word	0x00014f10
        /*0c5c*/ 	.word	0x00000003
        /*0c60*/ 	.word	0x00033440
        /*0c64*/ 	.short	0x010a
        /*0c66*/ 	.byte	0x3f
	.zero		1


	//   ....[68]....
        /*0c68*/ 	.word	0x00014f50
        /*0c6c*/ 	.word	0x00000005
        /*0c70*/ 	.word	0x00033460
        /*0c74*/ 	.short	0x010a
        /*0c76*/ 	.byte	0x3f
	.zero		1


	//   ....[69]....
        /*0c78*/ 	.word	0x00014f90
        /*0c7c*/ 	.word	0x00000003
        /*0c80*/ 	.word	0x00033460
        /*0c84*/ 	.short	0x010a
        /*0c86*/ 	.byte	0x3f
	.zero		1


	//   ....[70]....
        /*0c88*/ 	.word	0x00014fd0
        /*0c8c*/ 	.word	0x00000005
        /*0c90*/ 	.word	0x00033480
        /*0c94*/ 	.short	0x010a
        /*0c96*/ 	.byte	0x3f
	.zero		1


	//   ....[71]....
        /*0c98*/ 	.word	0x00015010
        /*0c9c*/ 	.word	0x00000003
        /*0ca0*/ 	.word	0x00033480
        /*0ca4*/ 	.short	0x010a
        /*0ca6*/ 	.byte	0x3f
	.zero		1


	//   ....[72]....
        /*0ca8*/ 	.word	0x00015080
        /*0cac*/ 	.word	0x00000003
        /*0cb0*/ 	.word	0x00033400
        /*0cb4*/ 	.short	0x010a
        /*0cb6*/ 	.byte	0x3f
	.zero		1


	//   ....[73]....
        /*0cb8*/ 	.word	0x000150e0
        /*0cbc*/ 	.word	0x00000005
        /*0cc0*/ 	.word	0x00033430
        /*0cc4*/ 	.short	0x010a
        /*0cc6*/ 	.byte	0x3f
	.zero		1


	//   ....[74]....
        /*0cc8*/ 	.word	0x00015140
        /*0ccc*/ 	.word	0x0000000b
        /*0cd0*/ 	.word	0x00033430
        /*0cd4*/ 	.short	0x010a
        /*0cd6*/ 	.byte	0x3f
	.zero		1


	//   ....[75]....
        /*0cd8*/ 	.word	0x000151a0
        /*0cdc*/ 	.word	0x0000000b
        /*0ce0*/ 	.word	0x00033450
        /*0ce4*/ 	.short	0x010a
        /*0ce6*/ 	.byte	0x3f
	.zero		1


	//   ....[76]....
        /*0ce8*/ 	.word	0x00015200
        /*0cec*/ 	.word	0x0000000d
        /*0cf0*/ 	.word	0x00033430
        /*0cf4*/ 	.short	0x010a
        /*0cf6*/ 	.byte	0x3f
	.zero		1


	//   ....[77]....
        /*0cf8*/ 	.word	0x00015260
        /*0cfc*/ 	.word	0x0000000d
        /*0d00*/ 	.word	0x00033450
        /*0d04*/ 	.short	0x010a
        /*0d06*/ 	.byte	0x3f
	.zero		1


	//   ....[78]....
        /*0d08*/ 	.word	0x000152c0
        /*0d0c*/ 	.word	0x00000003
        /*0d10*/ 	.word	0x00033450
        /*0d14*/ 	.short	0x010a
        /*0d16*/ 	.byte	0x3f
	.zero		1


	//   ....[79]....
        /*0d18*/ 	.word	0x00015390
        /*0d1c*/ 	.word	0x0000001e
        /*0d20*/ 	.word	0x00033480
        /*0d24*/ 	.short	0x010a
        /*0d26*/ 	.byte	0x3f
	.zero		1


	//   ....[80]....
        /*0d28*/ 	.word	0x00015be0
        /*0d2c*/ 	.word	0x0000001e
        /*0d30*/ 	.word	0x00033440
        /*0d34*/ 	.short	0x010a
        /*0d36*/ 	.byte	0x3f
	.zero		1


	//   ....[81]....
        /*0d38*/ 	.word	0x000167f0
        /*0d3c*/ 	.word	0x0000001e
        /*0d40*/ 	.word	0x00033420
        /*0d44*/ 	.short	0x010a
        /*0d46*/ 	.byte	0x3f
	.zero		1


	//   ....[82]....
        /*0d48*/ 	.word	0x00016840
        /*0d4c*/ 	.word	0x00000000
        /*0d50*/ 	.word	0x00033480
        /*0d54*/ 	.short	0x010a
        /*0d56*/ 	.byte	0x3f
	.zero		1


	//   ....[83]....
        /*0d58*/ 	.word	0x00016e80
        /*0d5c*/ 	.word	0x00000000
        /*0d60*/ 	.word	0x00033440
        /*0d64*/ 	.short	0x010a
        /*0d66*/ 	.byte	0x3f
	.zero		1


	//   ....[84]....
        /*0d68*/ 	.word	0x000174a0
        /*0d6c*/ 	.word	0x00000002
        /*0d70*/ 	.word	0x00033470
        /*0d74*/ 	.short	0x010a
        /*0d76*/ 	.byte	0x3f
	.zero		1


	//   ....[85]....
        /*0d78*/ 	.word	0x000174f0
        /*0d7c*/ 	.word	0x00000002
        /*0d80*/ 	.word	0x00033460
        /*0d84*/ 	.short	0x010a
        /*0d86*/ 	.byte	0x3f
	.zero		1


	//   ....[86]....
        /*0d88*/ 	.word	0x00017540
        /*0d8c*/ 	.word	0x00000002
        /*0d90*/ 	.word	0x00033470
        /*0d94*/ 	.short	0x010a
        /*0d96*/ 	.byte	0x3f
	.zero		1


	//   ....[87]....
        /*0d98*/ 	.word	0x00017590
        /*0d9c*/ 	.word	0x00000002
        /*0da0*/ 	.word	0x00033460
        /*0da4*/ 	.short	0x010a
        /*0da6*/ 	.byte	0x3f
	.zero		1


	//   ....[88]....
        /*0da8*/ 	.word	0x000175e0
        /*0dac*/ 	.word	0x00000006
        /*0db0*/ 	.word	0x00033420
        /*0db4*/ 	.short	0x010a
        /*0db6*/ 	.byte	0x3f
	.zero		1


	//   ....[89]....
        /*0db8*/ 	.word	0x00017630
        /*0dbc*/ 	.word	0x00000005
        /*0dc0*/ 	.word	0x00033440
        /*0dc4*/ 	.short	0x010a
        /*0dc6*/ 	.byte	0x3f
	.zero		1


	//   ....[90]....
        /*0dc8*/ 	.word	0x00017680
        /*0dcc*/ 	.word	0x00000003
        /*0dd0*/ 	.word	0x00033440
        /*0dd4*/ 	.short	0x010a
        /*0dd6*/ 	.byte	0x3f
	.zero		1


	//   ....[91]....
        /*0dd8*/ 	.word	0x000176d0
        /*0ddc*/ 	.word	0x00000005
        /*0de0*/ 	.word	0x00033460
        /*0de4*/ 	.short	0x010a
        /*0de6*/ 	.byte	0x3f
	.zero		1


	//   ....[92]....
        /*0de8*/ 	.word	0x00017720
        /*0dec*/ 	.word	0x00000003
        /*0df0*/ 	.word	0x00033460
        /*0df4*/ 	.short	0x010a
        /*0df6*/ 	.byte	0x3f
	.zero		1


	//   ....[93]....
        /*0df8*/ 	.word	0x00017770
        /*0dfc*/ 	.word	0x00000005
        /*0e00*/ 	.word	0x00033480
        /*0e04*/ 	.short	0x010a
        /*0e06*/ 	.byte	0x3f
	.zero		1


	//----- nvinfo : EIATTR_NUM_MBARRIERS
	.align		4
.L_782:
        /*0e08*/ 	.byte	0x03, 0x38
        /*0e0a*/ 	.short	0x0016


	//----- nvinfo : EIATTR_EXIT_INSTR_OFFSETS
	.align		4
        /*0e0c*/ 	.byte	0x04, 0x1c
        /*0e0e*/ 	.short	(.L_784 - .L_783)


	//   ....[0]....
.L_783:
        /*0e10*/ 	.word	0x00015060


	//----- nvinfo : EIATTR_MAX_THREADS
	.align		4
.L_784:
        /*0e14*/ 	.byte	0x04, 0x05
        /*0e16*/ 	.short	(.L_786 - .L_785)
.L_785:
        /*0e18*/ 	.word	0x00000180
        /*0e1c*/ 	.word	0x00000001
        /*0e20*/ 	.word	0x00000001


	//----- nvinfo : EIATTR_CRS_STACK_SIZE
	.align		4
.L_786:
        /*0e24*/ 	.byte	0x04, 0x1e
        /*0e26*/ 	.short	(.L_788 - .L_787)
.L_787:
        /*0e28*/ 	.word	0x00000000


	//----- nvinfo : EIATTR_CBANK_PARAM_SIZE
	.align		4
.L_788:
        /*0e2c*/ 	.byte	0x03, 0x19
        /*0e2e*/ 	.short	0x0a70


	//----- nvinfo : EIATTR_PARAM_CBANK
	.align		4
        /*0e30*/ 	.byte	0x04, 0x0a
        /*0e32*/ 	.short	(.L_790 - .L_789)
	.align		4
.L_789:
        /*0e34*/ 	.word	index@(.nv.constant0._ZN7cutlass13device_kernelIN5flash11enable_sm90INS1_16FlashAttnFwdSm90INS1_25CollectiveMainloopFwdSm90ILi2EN4cute5tupleIJNS5_1CILi1EEES8_S8_EEENS6_IJNS7_ILi128EEENS7_ILi160EEENS7_ILi192EEEEEELi192ENS_12float_e4m3_tEfNS_4arch4Sm90ELb1ELb0ELb0ELb0ELb1ELb0ELb0ELb1ELb1ELb1ELb1ELb0EEENS1_21CollectiveEpilogueFwdINS6_IJSA_SC_SB_EEES9_NS_10bfloat16_tESG_Li256ELb0ELb1ELb1ELb1EEENS1_19SingleTileSchedulerILb0ELb1ELb1ELi128EEEEEEEEEvNT_6ParamsE)
        /*0e38*/ 	.short	0x0210
        /*0e3a*/ 	.short	0x0a70


	//----- nvinfo : EIATTR_SW_WAR
	.align		4
.L_790:
        /*0e3c*/ 	.byte	0x04, 0x36
        /*0e3e*/ 	.short	(.L_792 - .L_791)
.L_791:
        /*0e40*/ 	.word	0x00000008
.L_792:


//--------------------- .nv.info._ZN7cutlass13device_kernelIN5flash11enable_sm90INS1_16FlashAttnFwdSm90INS1_25CollectiveMainloopFwdSm90ILi2EN4cute5tupleIJNS5_1CILi1EEES8_S8_EEENS6_IJNS7_ILi128EEENS7_ILi160EEENS7_ILi192EEEEEELi192ENS_12float_e4m3_tEfNS_4arch4Sm90ELb1ELb0ELb0ELb1ELb1ELb0ELb0ELb1ELb1ELb1ELb1ELb0EEENS1_21CollectiveEpilogueFwdINS6_IJSA_SC_SB_EEES9_NS_10bfloat16_tESG_Li256ELb1ELb1ELb1ELb1EEENS1_36VarlenDynamicPersistentTileSchedulerILi128ELi160ELi256ELi128ELb1ELb1ELb1ELb1ELb1ELb1EEEEEEEEEvNT_6ParamsE --------------------------
	.section	.nv.info._ZN7cutlass13device_kernelIN5flash11enable_sm90INS1_16FlashAttnFwdSm90INS1_25CollectiveMainloopFwdSm90ILi2EN4cute5tupleIJNS5_1CILi1EEES8_S8_EEENS6_IJNS7_ILi128EEENS7_ILi160EEENS7_ILi192EEEEEELi192ENS_12float_e4m3_tEfNS_4arch4Sm90ELb1ELb0ELb0ELb1ELb1ELb0ELb0ELb1ELb1ELb1ELb1ELb0EEENS1_21CollectiveEpilogueFwdINS6_IJSA_SC_SB_EEES9_NS_10bfloat16_tESG_Li256ELb1ELb1ELb1ELb1EEENS1_36VarlenDynamicPersistentTileSchedulerILi128ELi160ELi256ELi128ELb1ELb1ELb1ELb1ELb1ELb1EEEEEEEEEvNT_6ParamsE,"",@"SHT_CUDA_INFO"
	.sectionflags	@""
	.align	4


	//----- nvinfo : EIATTR_CUDA_API_VERSION
	.align		4
        /*0000*/ 	.byte	0x04, 0x37
        /*0002*/ 	.short	(.L_794 - .L_793)
.L_793:
        /*0004*/ 	.word	0x00000082


	//----- nvinfo : EIATTR_KPARAM_INFO
	.align		4
.L_794:
        /*0008*/ 	.byte	0x04, 0x17
        /*000a*/ 	.short	(.L_796 - .L_795)
.L_795:
        /*000c*/ 	.word	0x00000000
        /*0010*/ 	.short	0x0000
        /*0012*/ 	.short	0x0070
        /*0014*/ 	.byte	0x00, 0xf0, 0x01, 0x2a


	//----- nvinfo : EIATTR_SPARSE_MMA_MASK
	.align		4
.L_796:
        /*0018*/ 	.byte	0x03, 0x50
        /*001a*/ 	.short	0x0000


	//----- nvinfo : EIATTR_MAXREG_COUNT
	.align		4
        /*001c*/ 	.byte	0x03, 0x1b
        /*001e*/ 	.short	0x00a8


	//----- nvinfo : EIATTR_NUM_BARRIERS
	.align		4
        /*0020*/ 	.byte	0x02, 0x4c
        /*0022*/ 	.byte	0x10
	.zero		1


	//----- nvinfo : EIATTR_EXTERNS
	.align		4
        /*0024*/ 	.byte	0x04, 0x0f
        /*0026*/ 	.short	(.L_798 - .L_797)


	//   ....[0]....
	.align		4
.L_797:
        /*0028*/ 	.word	index@(__assertfail)


	//----- nvinfo : EIATTR_ANNOTATIONS
	.align		4
.L_798:
        /*002c*/ 	.byte	0x04, 0x55
        /*002e*/ 	.short	(.L_800 - .L_799)


	//   ....[0]....
.L_799:
        /* <DEDUP_REMOVED lines=31> */


	//----- nvinfo : EIATTR_MERCURY_ISA_VERSION
	.align		4
.L_800:
        /*0208*/ 	.byte	0x03, 0x5f
        /*020a*/ 	.short	0x0101


	//----- nvinfo : EIATTR_UNUSED_LOAD_BYTE_OFFSET
	.align		4
        /*020c*/ 	.byte	0x04, 0x44
        /*020e*/ 	.short	(.L_802 - .L_801)


	//   ....[0]....
.L_801:
        /*0210*/ 	.word	0x000009a0
        /*0214*/ 	.word	0x0000fff0


	//   ....[1]....
        /*0218*/ 	.word	0x0000cf90
        /*021c*/ 	.word	0x0000fff0


	//----- nvinfo : EIATTR_INT_WARP_WIDE_INSTR_OFFSETS
	.align		4
.L_802:
        /*0220*/ 	.byte	0x04, 0x31
        /*0222*/ 	.short	(.L_804 - .L_803)


	//   ....[0]....
.L_803:
        /*0224*/ 	.word	0x000000c0


	//   ....[1]....
        /*0228*/ 	.word	0x000000d0


	//   ....[2]....
        /*022c*/ 	.word	0x00000170


	//   ....[3]....
        /*0230*/ 	.word	0x00013c30


	//   ....[4]....
        /*0234*/ 	.word	0x00013cc0


	//   ....[5]....
        /*0238*/ 	.word	0x00017f20


	//   ....[6]....
        /*023c*/ 	.word	0x00017fb0


	//----- nvinfo : EIATTR_COOP_GROUP_MASK_REGIDS
	.align		4
.L_804:
        /*0240*/ 	.byte	0x04, 0x29
        /*0242*/ 	.short	(.L_806 - .L_805)


	//   ....[0]....
.L_805:
        /*0244*/ 	.word	0xffffffff


	//   ....[1]....
        /*0248*/ 	.word	0xffffffff


	//   ....[2]....
        /*024c*/ 	.word	0xffffffff


	//   ....[3]....
        /*0250*/ 	.word	0xffffffff


	//   ....[4]....
        /*0254*/ 	.word	0xffffffff


	//   ....[5]....
        /*0258*/ 	.word	0xffffffff


	//   ....[6]....
        /*025c*/ 	.word	0xffffffff


	//   ....[7]....
        /*0260*/ 	.word	0xffffffff


	//   ....[8]....
        /*0264*/ 	.word	0xffffffff


	//   ....[9]....
        /*0268*/ 	.word	0xffffffff


	//   ....[10]....
        /*026c*/ 	.word	0xffffffff


	//   ....[11]....
        /*0270*/ 	.word	0xffffffff


	//   ....[12]....
        /*0274*/ 	.word	0xffffffff


	//   ....[13]....
        /*0278*/ 	.word	0xffffffff


	//   ....[14]....
        /*027c*/ 	.word	0xffffffff


	//   ....[15]....
        /*0280*/ 	.word	0xffffffff


	//   ....[16]....
        /*0284*/ 	.word	0xffffffff


	//   ....[17]....
        /*0288*/ 	.word	0xffffffff


	//   ....[18]....
        /*028c*/ 	.word	0xffffffff


	//   ....[19]....
        /*0290*/ 	.word	0xffffffff


	//   ....[20]....
        /*0294*/ 	.word	0xffffffff


	//   ....[21]....
        /*0298*/ 	.word	0xffffffff


	//   ....[22]....
        /*029c*/ 	.word	0xffffffff


	//   ....[23]....
        /*02a0*/ 	.word	0xffffffff


	//   ....[24]....
        /*02a4*/ 	.word	0xffffffff


	//   ....[25]....
        /*02a8*/ 	.word	0xffffffff


	//   ....[26]....
        /*02ac*/ 	.word	0xffffffff


	//   ....[27]....
        /*02b0*/ 	.word	0xffffffff


	//   ....[28]....
        /*02b4*/ 	.word	0xffffffff


	//   ....[29]....
        /*02b8*/ 	.word	0xffffffff


	//   ....[30]....
        /*02bc*/ 	.word	0xffffffff


	//   ....[31]....
        /*02c0*/ 	.word	0xffffffff


	//   ....[32]....
        /*02c4*/ 	.word	0xffffffff


	//   ....[33]....
        /*02c8*/ 	.word	0xffffffff


	//   ....[34]....
        /*02cc*/ 	.word	0xffffffff


	//   ....[35]....
        /*02d0*/ 	.word	0xffffffff


	//   ....[36]....
        /*02d4*/ 	.word	0xffffffff


	//   ....[37]....
        /*02d8*/ 	.word	0xffffffff


	//   ....[38]....
        /*02dc*/ 	.word	0xffffffff


	//   ....[39]....
        /*02e0*/ 	.word	0xffffffff


	//   ....[40]....
        /*02e4*/ 	.word	0xffffffff


	//   ....[41]....
        /*02e8*/ 	.word	0xffffffff


	//   ....[42]....
        /*02ec*/ 	.word	0xffffffff


	//   ....[43]....
        /*02f0*/ 	.word	0xffffffff


	//   ....[44]....
        /*02f4*/ 	.word	0xffffffff


	//   ....[45]....
        /*02f8*/ 	.word	0xffffffff


	//   ....[46]....
        /*02fc*/ 	.word	0xffffffff


	//   ....[47]....
        /*0300*/ 	.word	0xffffffff


	//   ....[48]....
        /*0304*/ 	.word	0xffffffff


	//   ....[49]....
        /*0308*/ 	.word	0xffffffff


	//   ....[50]....
        /*030c*/ 	.word	0xffffffff


	//   ....[51]....
        /*0310*/ 	.word	0xffffffff


	//   ....[52]....
        /*0314*/ 	.word	0xffffffff


	//   ....[53]....
        /*0318*/ 	.word	0xffffffff


	//   ....[54]....
        /*031c*/ 	.word	0xffffffff


	//   ....[55]....
        /*0320*/ 	.word	0xffffffff


	//   ....[56]....
        /*0324*/ 	.word	0xffffffff


	//   ....[57]....
        /*0328*/ 	.word	0xffffffff


	//   ....[58]....
        /*032c*/ 	.word	0xffffffff


	//   ....[59]....
        /*0330*/ 	.word	0xffffffff


	//   ....[60]....
        /*0334*/ 	.word	0xffffffff


	//   ....[61]....
        /*0338*/ 	.word	0xffffffff


	//   ....[62]....
        /*033c*/ 	.word	0xffffffff


	//   ....[63]....
        /*0340*/ 	.word	0xffffffff


	//   ....[64]....
        /*0344*/ 	.word	0xffffffff


	//   ....[65]....
        /*0348*/ 	.word	0xffffffff


	//   ....[66]....
        /*034c*/ 	.word	0xffffffff


	//   ....[67]....
        /*0350*/ 	.word	0xffffffff


	//   ....[68]....
        /*0354*/ 	.word	0xffffffff


	//   ....[69]....
        /*0358*/ 	.word	0xffffffff


	//   ....[70]....
        /*035c*/ 	.word	0xffffffff


	//   ....[71]....
        /*0360*/ 	.word	0xffffffff


	//   ....[72]....
        /*0364*/ 	.word	0xffffffff


	//   ....[73]....
        /*0368*/ 	.word	0xffffffff


	//   ....[74]....
        /*036c*/ 	.word	0xffffffff


	//   ....[75]....
        /*0370*/ 	.word	0xffffffff


	//   ....[76]....
        /*0374*/ 	.word	0xffffffff


	//   ....[77]....
        /*0378*/ 	.word	0xffffffff


	//   ....[78]....
        /*037c*/ 	.word	0xffffffff


	//   ....[79]....
        /*0380*/ 	.word	0xffffffff


	//   ....[80]....
        /*0384*/ 	.word	0xffffffff


	//   ....[81]....
        /*0388*/ 	.word	0xffffffff


	//   ....[82]....
        /*038c*/ 	.word	0xffffffff


	//   ....[83]....
        /*0390*/ 	.word	0xffffffff


	//   ....[84]....
        /*0394*/ 	.word	0xffffffff


	//   ....[85]....
        /*0398*/ 	.word	0xffffffff


	//   ....[86]....
        /*039c*/ 	.word	0xffffffff


	//   ....[87]....
        /*03a0*/ 	.word	0xffffffff


	//   ....[88]....
        /*03a4*/ 	.word	0xffffffff


	//   ....[89]....
        /*03a8*/ 	.word	0xffffffff


	//   ....[90]....
        /*03ac*/ 	.word	0xffffffff


	//   ....[91]....
        /*03b0*/ 	.word	0xffffffff


	//   ....[92]....
        /*03b4*/ 	.word	0xffffffff


	//   ....[93]....
        /*03b8*/ 	.word	0xffffffff


	//   ....[94]....
        /*03bc*/ 	.word	0xffffffff


	//   ....[95]....
        /*03c0*/ 	.word	0xffffffff


	//   ....[96]....
        /*03c4*/ 	.word	0xffffffff


	//   ....[97]....
        /*03c8*/ 	.word	0xffffffff


	//   ....[98]....
        /*03cc*/ 	.word	0xffffffff


	//   ....[99]....
        /*03d0*/ 	.word	0xffffffff


	//   ....[100]....
        /*03d4*/ 	.word	0xffffffff


	//   ....[101]....
        /*03d8*/ 	.word	0xffffffff


	//   ....[102]....
        /*03dc*/ 	.word	0xffffffff


	//   ....[103]....
        /*03e0*/ 	.word	0xffffffff


	//   ....[104]....
        /*03e4*/ 	.word	0xffffffff


	//   ....[105]....
        /*03e8*/ 	.word	0xffffffff


	//   ....[106]....
        /*03ec*/ 	.word	0xffffffff


	//   ....[107]....
        /*03f0*/ 	.word	0xffffffff


	//   ....[108]....
        /*03f4*/ 	.word	0xffffffff


	//   ....[109]....
        /*03f8*/ 	.word	0xffffffff


	//   ....[110]....
        /*03fc*/ 	.word	0xffffffff


	//   ....[111]....
        /*0400*/ 	.word	0xffffffff


	//   ....[112]....
        /*0404*/ 	.word	0xffffffff


	//   ....[113]....
        /*0408*/ 	.word	0xffffffff


	//   ....[114]....
        /*040c*/ 	.word	0xffffffff


	//   ....[115]....
        /*0410*/ 	.word	0xffffffff


	//   ....[116]....
        /*0414*/ 	.word	0xffffffff


	//   ....[117]....
        /*0418*/ 	.word	0xffffffff


	//   ....[118]....
        /*041c*/ 	.word	0xffffffff


	//   ....[119]....
        /*0420*/ 	.word	0xffffffff


	//   ....[120]....
        /*0424*/ 	.word	0xffffffff


	//   ....[121]....
        /*0428*/ 	.word	0xffffffff


	//   ....[122]....
        /*042c*/ 	.word	0xffffffff


	//   ....[123]....
        /*0430*/ 	.word	0xffffffff


	//   ....[124]....
        /*0434*/ 	.word	0xffffffff


	//   ....[125]....
        /*0438*/ 	.word	0xffffffff


	//   ....[126]....
        /*043c*/ 	.word	0xffffffff


	//   ....[127]....
        /*0440*/ 	.word	0xffffffff


	//   ....[128]....
        /*0444*/ 	.word	0xffffffff


	//   ....[129]....
        /*0448*/ 	.word	0xffffffff


	//   ....[130]....
        /*044c*/ 	.word	0xffffffff


	//   ....[131]....
        /*0450*/ 	.word	0xffffffff


	//   ....[132]....
        /*0454*/ 	.word	0xffffffff


	//   ....[133]....
        /*0458*/ 	.word	0xffffffff


	//   ....[134]....
        /*045c*/ 	.word	0xffffffff


	//   ....[135]....
        /*0460*/ 	.word	0xffffffff


	//   ....[136]....
        /*0464*/ 	.word	0xffffffff


	//   ....[137]....
        /*0468*/ 	.word	0xffffffff


	//   ....[138]....
        /*046c*/ 	.word	0xffffffff


	//   ....[139]....
        /*0470*/ 	.word	0xffffffff


	//   ....[140]....
        /*0474*/ 	.word	0xffffffff


	//   ....[141]....
        /*0478*/ 	.word	0xffffffff


	//   ....[142]....
        /*047c*/ 	.word	0xffffffff


	//   ....[143]....
        /*0480*/ 	.word	0xffffffff


	//   ....[144]....
        /*0484*/ 	.word	0xffffffff


	//   ....[145]....
        /*0488*/ 	.word	0xffffffff


	//   ....[146]....
        /*048c*/ 	.word	0xffffffff


	//   ....[147]....
        /*0490*/ 	.word	0xffffffff


	//   ....[148]....
        /*0494*/ 	.word	0xffffffff


	//   ....[149]....
        /*0498*/ 	.word	0xffffffff


	//   ....[150]....
        /*049c*/ 	.word	0xffffffff


	//   ....[151]....
        /*04a0*/ 	.word	0xffffffff


	//   ....[152]....
        /*04a4*/ 	.word	0xffffffff


	//   ....[153]....
        /*04a8*/ 	.word	0xffffffff


	//   ....[154]....
        /*04ac*/ 	.word	0xffffffff


	//   ....[155]....
        /*04b0*/ 	.word	0xffffffff


	//   ....[156]....
        /*04b4*/ 	.word	0xffffffff


	//   ....[157]....
        /*04b8*/ 	.word	0xffffffff


	//   ....[158]....
        /*04bc*/ 	.word	0xffffffff


	//   ....[159]....
        /*04c0*/ 	.word	0xffffffff


	//   ....[160]....
        /*04c4*/ 	.word	0xffffffff


	//   ....[161]....
        /*04c8*/ 	.word	0xffffffff


	//   ....[162]....
        /*04cc*/ 	.word	0xffffffff


	//   ....[163]....
        /*04d0*/ 	.word	0xffffffff


	//   ....[164]....
        /*04d4*/ 	.word	0xffffffff


	//   ....[165]....
        /*04d8*/ 	.word	0xffffffff


	//   ....[166]....
        /*04dc*/ 	.word	0xffffffff


	//   ....[167]....
        /*04e0*/ 	.word	0xffffffff


	//   ....[168]....
        /*04e4*/ 	.word	0xffffffff


	//   ....[169]....
        /*04e8*/ 	.word	0xffffffff


	//   ....[170]....
        /*04ec*/ 	.word	0xffffffff


	//   ....[171]....
        /*04f0*/ 	.word	0xffffffff


	//   ....[172]....
        /*04f4*/ 	.word	0xffffffff


	//   ....[173]....
        /*04f8*/ 	.word	0xffffffff


	//   ....[174]....
        /*04fc*/ 	.word	0xffffffff


	//   ....[175]....
        /*0500*/ 	.word	0xffffffff


	//   ....[176]....
        /*0504*/ 	.word	0xffffffff


	//   ....[177]....
        /*0508*/ 	.word	0xffffffff


	//   ....[178]....
        /*050c*/ 	.word	0xffffffff


	//   ....[179]....
        /*0510*/ 	.word	0xffffffff


	//   ....[180]....
        /*0514*/ 	.word	0xffffffff


	//   ....[181]....
        /*0518*/ 	.word	0xffffffff


	//   ....[182]....
        /*051c*/ 	.word	0xffffffff


	//   ....[183]....
        /*0520*/ 	.word	0xffffffff


	//   ....[184]....
        /*0524*/ 	.word	0xffffffff


	//   ....[185]....
        /*0528*/ 	.word	0xffffffff


	//   ....[186]....
        /*052c*/ 	.word	0xffffffff


	//   ....[187]....
        /*0530*/ 	.word	0xffffffff


	//   ....[188]....
        /*0534*/ 	.word	0xffffffff


	//   ....[189]....
        /*0538*/ 	.word	0xffffffff


	//   ....[190]....
        /*053c*/ 	.word	0xffffffff


	//   ....[191]....
        /*0540*/ 	.word	0xffffffff


	//   ....[192]....
        /*0544*/ 	.word	0xffffffff


	//   ....[193]....
        /*0548*/ 	.word	0xffffffff


	//   ....[194]....
        /*054c*/ 	.word	0xffffffff


	//   ....[195]....
        /*0550*/ 	.word	0xffffffff


	//   ....[196]....
        /*0554*/ 	.word	0xffffffff


	//   ....[197]....
        /*0558*/ 	.word	0xffffffff


	//   ....[198]....
        /*055c*/ 	.word	0xffffffff


	//   ....[199]....
        /*0560*/ 	.word	0xffffffff


	//   ....[200]....
        /*0564*/ 	.word	0xffffffff


	//   ....[201]....
        /*0568*/ 	.word	0xffffffff


	//   ....[202]....
        /*056c*/ 	.word	0xffffffff


	//   ....[203]....
        /*0570*/ 	.word	0xffffffff


	//   ....[204]....
        /*0574*/ 	.word	0xffffffff


	//   ....[205]....
        /*0578*/ 	.word	0xffffffff


	//   ....[206]....
        /*057c*/ 	.word	0xffffffff


	//   ....[207]....
        /*0580*/ 	.word	0xffffffff


	//   ....[208]....
        /*0584*/ 	.word	0xffffffff


	//   ....[209]....
        /*0588*/ 	.word	0xffffffff


	//   ....[210]....
        /*058c*/ 	.word	0xffffffff


	//   ....[211]....
        /*0590*/ 	.word	0xffffffff


	//   ....[212]....
        /*0594*/ 	.word	0xffffffff


	//   ....[213]....
        /*0598*/ 	.word	0xffffffff


	//   ....[214]....
        /*059c*/ 	.word	0xffffffff


	//   ....[215]....
        /*05a0*/ 	.word	0xffffffff


	//   ....[216]....
        /*05a4*/ 	.word	0xffffffff


	//   ....[217]....
        /*05a8*/ 	.word	0xffffffff


	//   ....[218]....
        /*05ac*/ 	.word	0xffffffff


	//   ....[219]....
        /*05b0*/ 	.word	0xffffffff


	//   ....[220]....
        /*05b4*/ 	.word	0xffffffff


	//   ....[221]....
        /*05b8*/ 	.word	0xffffffff


	//   ....[222]....
        /*05bc*/ 	.word	0xffffffff


	//   ....[223]....
        /*05c0*/ 	.word	0xffffffff


	//   ....[224]....
        /*05c4*/ 	.word	0xffffffff


	//   ....[225]....
        /*05c8*/ 	.word	0xffffffff


	//   ....[226]....
        /*05cc*/ 	.word	0xffffffff


	//   ....[227]....
        /*05d0*/ 	.word	0xffffffff


	//   ....[228]....
        /*05d4*/ 	.word	0xffffffff


	//   ....[229]....
        /*05d8*/ 	.word	0xffffffff


	//   ....[230]....
        /*05dc*/ 	.word	0xffffffff


	//   ....[231]....
        /*05e0*/ 	.word	0x0500000f


	//   ....[232]....
        /*05e4*/ 	.word	0x0500000f


	//   ....[233]....
        /*05e8*/ 	.word	0x0500000f


	//   ....[234]....
        /*05ec*/ 	.word	0x0500000f


	//   ....[235]....
        /*05f0*/ 	.word	0x0500000f


	//   ....[236]....
        /*05f4*/ 	.word	0x0500000f


	//   ....[237]....
        /*05f8*/ 	.word	0x0500000f


	//   ....[238]....
        /*05fc*/ 	.word	0x0500000f


	//   ....[239]....
        /*0600*/ 	.word	0x0500000f


	//   ....[240]....
        /*0604*/ 	.word	0x0500000f


	//   ....[241]....
        /*0608*/ 	.word	0x0500000f


	//   ....[242]....
        /*060c*/ 	.word	0x0500000f


	//   ....[243]....
        /*0610*/ 	.word	0x0500000f


	//   ....[244]....
        /*0614*/ 	.word	0x0500000f


	//   ....[245]....
        /*0618*/ 	.word	0x0500000f


	//   ....[246]....
        /*061c*/ 	.word	0x0500000f


	//   ....[247]....
        /*0620*/ 	.word	0x0500000f


	//   ....[248]....
        /*0624*/ 	.word	0x0500000f


	//   ....[249]....
        /*0628*/ 	.word	0x0500000f


	//   ....[250]....
        /*062c*/ 	.word	0x0500000f


	//   ....[251]....
        /*0630*/ 	.word	0x0500000f


	//   ....[252]....
        /*0634*/ 	.word	0x0500000f


	//   ....[253]....
        /*0638*/ 	.word	0x0500000f


	//   ....[254]....
        /*063c*/ 	.word	0x0500000f


	//   ....[255]....
        /*0640*/ 	.word	0x0500000f


	//   ....[0]....
        /*0644*/ 	.word	0x0500000f


	//   ....[1]....
        /*0648*/ 	.word	0x0500000f


	//   ....[2]....
        /*064c*/ 	.word	0x0500000f


	//   ....[3]....
        /*0650*/ 	.word	0x0500000f


	//   ....[4]....
        /*0654*/ 	.word	0x0500000f


	//   ....[5]....
        /*0658*/ 	.word	0x0500000f


	//   ....[6]....
        /*065c*/ 	.word	0x0500000f


	//   ....[7]....
        /*0660*/ 	.word	0x0500000f


	//   ....[8]....
        /*0664*/ 	.word	0x0500000f


	//   ....[9]....
        /*0668*/ 	.word	0x0500000f


	//   ....[10]....
        /*066c*/ 	.word	0x0500000f


	//   ....[11]....
        /*0670*/ 	.word	0x0500000f


	//   ....[12]....
        /*0674*/ 	.word	0x0500000f


	//   ....[13]....
        /*0678*/ 	.word	0x0500000f


	//   ....[14]....
        /*067c*/ 	.word	0x0500000f


	//   ....[15]....
        /*0680*/ 	.word	0x0500000f


	//   ....[16]....
        /*0684*/ 	.word	0x0500000f


	//   ....[17]....
        /*0688*/ 	.word	0x0500000f


	//   ....[18]....
        /*068c*/ 	.word	0x0500000f


	//   ....[19]....
        /*0690*/ 	.word	0x0500000f


	//   ....[20]....
        /*0694*/ 	.word	0x0500000f


	//   ....[21]....
        /*0698*/ 	.word	0x0500000f


	//   ....[22]....
        /*069c*/ 	.word	0x0500000f


	//   ....[23]....
        /*06a0*/ 	.word	0x0500000f


	//   ....[24]....
        /*06a4*/ 	.word	0x0500000f


	//----- nvinfo : EIATTR_COOP_GROUP_INSTR_OFFSETS
	.align		4
.L_806:
        /*06a8*/ 	.byte	0x04, 0x28
        /*06aa*/ 	.short	(.L_808 - .L_807)


	//   ....[0]....
.L_807:
        /*06ac*/ 	.word	0x00000080


	//   ....[1]....
        /*06b0*/ 	.word	0x00000090


	//   ....[2]....
        /*06b4*/ 	.word	0x000002d0


	//   ....[3]....
        /*06b8*/ 	.word	0x00000430


	//   ....[4]....
        /*06bc*/ 	.word	0x00000550


	//   ....[5]....
        /*06c0*/ 	.word	0x000006b0


	//   ....[6]....
        /*06c4*/ 	.word	0x00001ed0


	//   ....[7]....
        /*06c8*/ 	.word	0x000030e0


	//   ....[8]....
        /*06cc*/ 	.word	0x00003110


	//   ....[9]....
        /*06d0*/ 	.word	0x000039b0


	//   ....[10]....
        /*06d4*/ 	.word	0x000039e0


	//   ....[11]....
        /*06d8*/ 	.word	0x00004650


	//   ....[12]....
        /*06dc*/ 	.word	0x00004700


	//   ....[13]....
        /*06e0*/ 	.word	0x00006a40


	//   ....[14]....
        /*06e4*/ 	.word	0x00007260


	//   ....[15]....
        /*06e8*/ 	.word	0x00007280


	//   ....[16]....
        /*06ec*/ 	.word	0x00007290


	//   ....[17]....
        /*06f0*/ 	.word	0x00007df0


	//   ....[18]....
        /*06f4*/ 	.word	0x00007e40


	//   ....[19]....
        /*06f8*/ 	.word	0x0000a950


	//   ....[20]....
        /*06fc*/ 	.word	0x0000a960


	//   ....[21]....
        /*0700*/ 	.word	0x0000a9a0


	//   ....[22]....
        /*0704*/ 	.word	0x0000a9b0


	//   ....[23]....
        /*0708*/ 	.word	0x0000c620


	//   ....[24]....
        /*070c*/ 	.word	0x0000c630


	//   ....[25]....
        /*0710*/ 	.word	0x0000c660


	//   ....[26]....
        /*0714*/ 	.word	0x0000c670


	//   ....[27]....
        /*0718*/ 	.word	0x0000d720


	//   ....[28]....
        /*071c*/ 	.word	0x0000d730


	//   ....[29]....
        /*0720*/ 	.word	0x0000d740


	//   ....[30]....
        /*0724*/ 	.word	0x0000d760


	//   ....[31]....
        /*0728*/ 	.word	0x0000d790


	//   ....[32]....
        /*072c*/ 	.word	0x0000d810


	//   ....[33]....
        /*0730*/ 	.word	0x0000d840


	//   ....[34]....
        /*0734*/ 	.word	0x0000d880


	//   ....[35]....
        /*0738*/ 	.word	0x0000d8f0


	//   ....[36]....
        /*073c*/ 	.word	0x0000d930


	//   ....[37]....
        /*0740*/ 	.word	0x0000d960


	//   ....[38]....
        /*0744*/ 	.word	0x0000d990


	//   ....[39]....
        /*0748*/ 	.word	0x0000d9c0


	//   ....[40]....
        /*074c*/ 	.word	0x0000da10


	//   ....[41]....
        /*0750*/ 	.word	0x0000da80


	//   ....[42]....
        /*0754*/ 	.word	0x0000dac0


	//   ....[43]....
        /*0758*/ 	.word	0x0000daf0


	//   ....[44]....
        /*075c*/ 	.word	0x0000db20


	//   ....[45]....
        /*0760*/ 	.word	0x0000db50


	//   ....[46]....
        /*0764*/ 	.word	0x0000db80


	//   ....[47]....
        /*0768*/ 	.word	0x0000dbb0


	//   ....[48]....
        /*076c*/ 	.word	0x0000dbe0


	//   ....[49]....
        /*0770*/ 	.word	0x0000dc10


	//   ....[50]....
        /*0774*/ 	.word	0x0000dc40


	//   ....[51]....
        /*0778*/ 	.word	0x0000dc70


	//   ....[52]....
        /*077c*/ 	.word	0x0000dca0


	//   ....[53]....
        /*0780*/ 	.word	0x0000dcd0


	//   ....[54]....
        /*0784*/ 	.word	0x0000dd00


	//   ....[55]....
        /*0788*/ 	.word	0x0000dd30


	//   ....[56]....
        /*078c*/ 	.word	0x0000dd60


	//   ....[57]....
        /*0790*/ 	.word	0x0000dd90


	//   ....[58]....
        /*0794*/ 	.word	0x0000ddc0


	//   ....[59]....
        /*0798*/ 	.word	0x0000ddf0


	//   ....[60]....
        /*079c*/ 	.word	0x0000de10


	//   ....[61]....
        /*07a0*/ 	.word	0x0000de20


	//   ....[62]....
        /*07a4*/ 	.word	0x0000de30


	//   ....[63]....
        /*07a8*/ 	.word	0x0000de50


	//   ....[64]....
        /*07ac*/ 	.word	0x0000de60


	//   ....[65]....
        /*07b0*/ 	.word	0x0000de70


	//   ....[66]....
        /*07b4*/ 	.word	0x0000de80


	//   ....[67]....
        /*07b8*/ 	.word	0x0000de90


	//   ....[68]....
        /*07bc*/ 	.word	0x0000dea0


	//   ....[69]....
        /*07c0*/ 	.word	0x0000deb0


	//   ....[70]....
        /*07c4*/ 	.word	0x0000dec0


	//   ....[71]....
        /*07c8*/ 	.word	0x0000ded0


	//   ....[72]....
        /*07cc*/ 	.word	0x0000dee0


	//   ....[73]....
        /*07d0*/ 	.word	0x0000def0


	//   ....[74]....
        /*07d4*/ 	.word	0x0000df00


	//   ....[75]....
        /*07d8*/ 	.word	0x0000df10


	//   ....[76]....
        /*07dc*/ 	.word	0x0000df20


	//   ....[77]....
        /*07e0*/ 	.word	0x0000df30


	//   ....[78]....
        /*07e4*/ 	.word	0x0000df40


	//   ....[79]....
        /*07e8*/ 	.word	0x0000df50


	//   ....[80]....
        /*07ec*/ 	.word	0x0000df60


	//   ....[81]....
        /*07f0*/ 	.word	0x0000df70


	//   ....[82]....
        /*07f4*/ 	.word	0x0000df80


	//   ....[83]....
        /*07f8*/ 	.word	0x0000df90


	//   ....[84]....
        /*07fc*/ 	.word	0x0000dfa0


	//   ....[85]....
        /*0800*/ 	.word	0x0000dfb0


	//   ....[86]....
        /*0804*/ 	.word	0x0000dfe0


	//   ....[87]....
        /*0808*/ 	.word	0x0000e010


	//   ....[88]....
        /*080c*/ 	.word	0x0000e040


	//   ....[89]....
        /*0810*/ 	.word	0x0000e070


	//   ....[90]....
        /*0814*/ 	.word	0x0000e0a0


	//   ....[91]....
        /*0818*/ 	.word	0x0000e0b0


	//   ....[92]....
        /*081c*/ 	.word	0x0000e0c0


	//   ....[93]....
        /*0820*/ 	.word	0x0000e0f0


	//   ....[94]....
        /*0824*/ 	.word	0x0000e120


	//   ....[95]....
        /*0828*/ 	.word	0x0000e150


	//   ....[96]....
        /*082c*/ 	.word	0x0000e180


	//   ....[97]....
        /*0830*/ 	.word	0x0000e1b0


	//   ....[98]....
        /*0834*/ 	.word	0x0000e1e0


	//   ....[99]....
        /*0838*/ 	.word	0x0000e210


	//   ....[100]....
        /*083c*/ 	.word	0x0000e240


	//   ....[101]....
        /*0840*/ 	.word	0x0000e270


	//   ....[102]....
        /*0844*/ 	.word	0x0000e2a0


	//   ....[103]....
        /*0848*/ 	.word	0x0000e2d0


	//   ....[104]....
        /*084c*/ 	.word	0x0000e300


	//   ....[105]....
        /*0850*/ 	.word	0x0000e320


	//   ....[106]....
        /*0854*/ 	.word	0x0000e350


	//   ....[107]....
        /*0858*/ 	.word	0x0000e380


	//   ....[108]....
        /*085c*/ 	.word	0x0000e390


	//   ....[109]....
        /*0860*/ 	.word	0x0000e3a0


	//   ....[110]....
        /*0864*/ 	.word	0x0000e3b0


	//   ....[111]....
        /*0868*/ 	.word	0x0000e3e0


	//   ....[112]....
        /*086c*/ 	.word	0x0000e3f0


	//   ....[113]....
        /*0870*/ 	.word	0x0000e420


	//   ....[114]....
        /*0874*/ 	.word	0x0000e450


	//   ....[115]....
        /*0878*/ 	.word	0x0000e460


	//   ....[116]....
        /*087c*/ 	.word	0x0000e490


	//   ....[117]....
        /*0880*/ 	.word	0x0000e4c0


	//   ....[118]....
        /*0884*/ 	.word	0x0000e4f0


	//   ....[119]....
        /*0888*/ 	.word	0x0000e520


	//   ....[120]....
        /*088c*/ 	.word	0x0000e550


	//   ....[121]....
        /*0890*/ 	.word	0x0000e580


	//   ....[122]....
        /*0894*/ 	.word	0x0000e5b0


	//   ....[123]....
        /*0898*/ 	.word	0x0000f030


	//   ....[124]....
        /*089c*/ 	.word	0x0000f040


	//   ....[125]....
        /*08a0*/ 	.word	0x0000f050


	//   ....[126]....
        /*08a4*/ 	.word	0x0000f060


	//   ....[127]....
        /*08a8*/ 	.word	0x0000f940


	//   ....[128]....
        /*08ac*/ 	.word	0x0000f960


	//   ....[129]....
        /*08b0*/ 	.word	0x0000faa0


	//   ....[130]....
        /*08b4*/ 	.word	0x0000fac0


	//   ....[131]....
        /*08b8*/ 	.word	0x0000fbc0


	//   ....[132]....
        /*08bc*/ 	.word	0x0000fbe0


	//   ....[133]....
        /*08c0*/ 	.word	0x0000fcf0


	//   ....[134]....
        /*08c4*/ 	.word	0x0000fd10


	//   ....[135]....
        /*08c8*/ 	.word	0x00010190


	//   ....[136]....
        /*08cc*/ 	.word	0x000101a0


	//   ....[137]....
        /*08d0*/ 	.word	0x00010970


	//   ....[138]....
        /*08d4*/ 	.word	0x00010980


	//   ....[139]....
        /*08d8*/ 	.word	0x00011a60


	//   ....[140]....
        /*08dc*/ 	.word	0x00011a90


	//   ....[141]....
        /*08e0*/ 	.word	0x00011bb0


	//   ....[142]....
        /*08e4*/ 	.word	0x00011bd0


	//   ....[143]....
        /*08e8*/ 	.word	0x00011cd0


	//   ....[144]....
        /*08ec*/ 	.word	0x00011cf0


	//   ....[145]....
        /*08f0*/ 	.word	0x00011e00


	//   ....[146]....
        /*08f4*/ 	.word	0x00011e20


	//   ....[147]....
        /*08f8*/ 	.word	0x00011fb0


	//   ....[148]....
        /*08fc*/ 	.word	0x000121c0


	//   ....[149]....
        /*0900*/ 	.word	0x000121f0


	//   ....[150]....
        /*0904*/ 	.word	0x00012220


	//   ....[151]....
        /*0908*/ 	.word	0x00012250


	//   ....[152]....
        /*090c*/ 	.word	0x00012280


	//   ....[153]....
        /*0910*/ 	.word	0x000122d0


	//   ....[154]....
        /*0914*/ 	.word	0x00012450


	//   ....[155]....
        /*0918*/ 	.word	0x00012480


	//   ....[156]....
        /*091c*/ 	.word	0x000124b0


	//   ....[157]....
        /*0920*/ 	.word	0x000124e0


	//   ....[158]....
        /*0924*/ 	.word	0x00012510


	//   ....[159]....
        /*0928*/ 	.word	0x00012540


	//   ....[160]....
        /*092c*/ 	.word	0x000125d0


	//   ....[161]....
        /*0930*/ 	.word	0x00012630


	//   ....[162]....
        /*0934*/ 	.word	0x00012640


	//   ....[163]....
        /*0938*/ 	.word	0x00012690


	//   ....[164]....
        /*093c*/ 	.word	0x00014b50


	//   ....[165]....
        /*0940*/ 	.word	0x00014b80


	//   ....[166]....
        /*0944*/ 	.word	0x00014bb0


	//   ....[167]....
        /*0948*/ 	.word	0x00014cc0


	//   ....[168]....
        /*094c*/ 	.word	0x00014cd0


	//   ....[169]....
        /*0950*/ 	.word	0x00014d60


	//   ....[170]....
        /*0954*/ 	.word	0x00014d70


	//   ....[171]....
        /*0958*/ 	.word	0x00014d80


	//   ....[172]....
        /*095c*/ 	.word	0x00014e10


	//   ....[173]....
        /*0960*/ 	.word	0x00014eb0


	//   ....[174]....
        /*0964*/ 	.word	0x00015280


	//   ....[175]....
        /*0968*/ 	.word	0x000152c0


	//   ....[176]....
        /*096c*/ 	.word	0x000152f0


	//   ....[177]....
        /*0970*/ 	.word	0x00015310


	//   ....[178]....
        /*0974*/ 	.word	0x000153e0


	//   ....[179]....
        /*0978*/ 	.word	0x000153f0


	//   ....[180]....
        /*097c*/ 	.word	0x00015480


	//   ....[181]....
        /*0980*/ 	.word	0x00015490


	//   ....[182]....
        /*0984*/ 	.word	0x000154a0


	//   ....[183]....
        /*0988*/ 	.word	0x000154b0


	//   ....[184]....
        /*098c*/ 	.word	0x00015d00


	//   ....[185]....
        /*0990*/ 	.word	0x00015d30


	//   ....[186]....
        /*0994*/ 	.word	0x00015d90


	//   ....[187]....
        /*0998*/ 	.word	0x00015df0


	//   ....[188]....
        /*099c*/ 	.word	0x00015e40


	//   ....[189]....
        /*09a0*/ 	.word	0x00015e90


	//   ....[190]....
        /*09a4*/ 	.word	0x00015eb0


	//   ....[191]....
        /*09a8*/ 	.word	0x00015ef0


	//   ....[192]....
        /*09ac*/ 	.word	0x000168d0


	//   ....[193]....
        /*09b0*/ 	.word	0x000168e0


	//   ....[194]....
        /*09b4*/ 	.word	0x000168f0


	//   ....[195]....
        /*09b8*/ 	.word	0x00016930


	//   ....[196]....
        /*09bc*/ 	.word	0x00016970


	//   ....[197]....
        /*09c0*/ 	.word	0x00016980


	//   ....[198]....
        /*09c4*/ 	.word	0x000169e0


	//   ....[199]....
        /*09c8*/ 	.word	0x00016a10


	//   ....[200]....
        /*09cc*/ 	.word	0x00016a50


	//   ....[201]....
        /*09d0*/ 	.word	0x00016ab0


	//   ....[202]....
        /*09d4*/ 	.word	0x00016ec0


	//   ....[203]....
        /*09d8*/ 	.word	0x00016ed0


	//   ....[204]....
        /*09dc*/ 	.word	0x00016ee0


	//   ....[205]....
        /*09e0*/ 	.word	0x00016ef0


	//   ....[206]....
        /*09e4*/ 	.word	0x00016f00


	//   ....[207]....
        /*09e8*/ 	.word	0x00016f60


	//   ....[208]....
        /*09ec*/ 	.word	0x00016f70


	//   ....[209]....
        /*09f0*/ 	.word	0x00016fd0


	//   ....[210]....
        /*09f4*/ 	.word	0x00017000


	//   ....[211]....
        /*09f8*/ 	.word	0x00017040


	//   ....[212]....
        /*09fc*/ 	.word	0x00018ed0


	//   ....[213]....
        /*0a00*/ 	.word	0x00018f20


	//   ....[214]....
        /*0a04*/ 	.word	0x00018f50


	//   ....[215]....
        /*0a08*/ 	.word	0x00018f80


	//   ....[216]....
        /*0a0c*/ 	.word	0x00018fb0


	//   ....[217]....
        /*0a10*/ 	.word	0x00018fc0


	//   ....[218]....
        /*0a14*/ 	.word	0x00018ff0


	//   ....[219]....
        /*0a18*/ 	.word	0x00019040


	//   ....[220]....
        /*0a1c*/ 	.word	0x000191a0


	//   ....[221]....
        /*0a20*/ 	.word	0x000191d0


	//   ....[222]....
        /*0a24*/ 	.word	0x00019210


	//   ....[223]....
        /*0a28*/ 	.word	0x00019240


	//   ....[224]....
        /*0a2c*/ 	.word	0x00019270


	//   ....[225]....
        /*0a30*/ 	.word	0x000192a0


	//   ....[226]....
        /*0a34*/ 	.word	0x00019340


	//   ....[227]....
        /*0a38*/ 	.word	0x00019390


	//   ....[228]....
        /*0a3c*/ 	.word	0x000193a0


	//   ....[229]....
        /*0a40*/ 	.word	0x000193e0


	//   ....[230]....
        /*0a44*/ 	.word	0x00019ed0


	//   ....[231]....
        /*0a48*/ 	.word	0x0001a500


	//   ....[232]....
        /*0a4c*/ 	.word	0x0001a5e0


	//   ....[233]....
        /*0a50*/ 	.word	0x0001a6a0


	//   ....[234]....
        /*0a54*/ 	.word	0x0001a830


	//   ....[235]....
        /*0a58*/ 	.word	0x0001a8c0


	//   ....[236]....
        /*0a5c*/ 	.word	0x0001a920


	//   ....[237]....
        /*0a60*/ 	.word	0x0001aa20


	//   ....[238]....
        /*0a64*/ 	.word	0x0001aa80


	//   ....[239]....
        /*0a68*/ 	.word	0x0001ab50


	//   ....[240]....
        /*0a6c*/ 	.word	0x0001ac10


	//   ....[241]....
        /*0a70*/ 	.word	0x0001ace0


	//   ....[242]....
        /*0a74*/ 	.word	0x0001ae60


	//   ....[243]....
        /*0a78*/ 	.word	0x0001af20


	//   ....[244]....
        /*0a7c*/ 	.word	0x0001b070


	//   ....[245]....
        /*0a80*/ 	.word	0x0001b0c0


	//   ....[246]....
        /*0a84*/ 	.word	0x0001b1c0


	//   ....[247]....
        /*0a88*/ 	.word	0x0001b270


	//   ....[248]....
        /*0a8c*/ 	.word	0x0001b2d0


	//   ....[249]....
        /*0a90*/ 	.word	0x0001b370


	//   ....[250]....
        /*0a94*/ 	.word	0x0001b430


	//   ....[251]....
        /*0a98*/ 	.word	0x0001b500


	//   ....[252]....
        /*0a9c*/ 	.word	0x0001b5a0


	//   ....[253]....
        /*0aa0*/ 	.word	0x0001b610


	//   ....[254]....
        /*0aa4*/ 	.word	0x0001b690


	//   ....[255]....
        /*0aa8*/ 	.word	0x0001b760


	//   ....[0]....
        /*0aac*/ 	.word	0x0001b7e0


	//   ....[1]....
        /*0ab0*/ 	.word	0x0001b8b0


	//   ....[2]....
        /*0ab4*/ 	.word	0x0001b930


	//   ....[3]....
        /*0ab8*/ 	.word	0x0001b9f0


	//   ....[4]....
        /*0abc*/ 	.word	0x0001bb20


	//   ....[5]....
        /*0ac0*/ 	.word	0x0001bbb0


	//   ....[6]....
        /*0ac4*/ 	.word	0x0001bc10


	//   ....[7]....
        /*0ac8*/ 	.word	0x0001bcf0


	//   ....[8]....
        /*0acc*/ 	.word	0x0001bd50


	//   ....[9]....
        /*0ad0*/ 	.word	0x0001be20


	//   ....[10]....
        /*0ad4*/ 	.word	0x0001be80


	//   ....[11]....
        /*0ad8*/ 	.word	0x0001bf50


	//   ....[12]....
        /*0adc*/ 	.word	0x0001bfb0


	//   ....[13]....
        /*0ae0*/ 	.word	0x0001c080


	//   ....[14]....
        /*0ae4*/ 	.word	0x0001c170


	//   ....[15]....
        /*0ae8*/ 	.word	0x0001c200


	//   ....[16]....
        /*0aec*/ 	.word	0x0001c260


	//   ....[17]....
        /*0af0*/ 	.word	0x0001c330


	//   ....[18]....
        /*0af4*/ 	.word	0x0001c390


	//   ....[19]....
        /*0af8*/ 	.word	0x0001c460


	//   ....[20]....
        /*0afc*/ 	.word	0x0001c4c0


	//   ....[21]....
        /*0b00*/ 	.word	0x0001c590


	//   ....[22]....
        /*0b04*/ 	.word	0x0001c5f0


	//   ....[23]....
        /*0b08*/ 	.word	0x0001c6c0


	//   ....[24]....
        /*0b0c*/ 	.word	0x0001c910


	//----- nvinfo : EIATTR_REG_RECONFIG
	.align		4
.L_808:
        /*0b10*/ 	.byte	0x01, 0x54
	.zero		2


	//----- nvinfo : EIATTR_SYSCALL_OFFSETS
	.align		4
        /*0b14*/ 	.byte	0x04, 0x46
        /*0b16*/ 	.short	(.L_810 - .L_809)


	//   ....[0]....
.L_809:
        /*0b18*/ 	.word	0x00002050


	//   ....[1]....
        /*0b1c*/ 	.word	0x00013e30


	//   ....[2]....
        /*0b20*/ 	.word	0x00013fa0


	//   ....[3]....
        /*0b24*/ 	.word	0x000140f0


	//   ....[4]....
        /*0b28*/ 	.word	0x00014230


	//   ....[5]....
        /*0b2c*/ 	.word	0x00015960


	//----- nvinfo : EIATTR_MBARRIER_INSTR_OFFSETS
	.align		4
.L_810:
        /*0b30*/ 	.byte	0x04, 0x39
        /*0b32*/ 	.short	(.L_812 - .L_811)


	//   ....[0]....
.L_811:
        /*0b34*/ 	.word	0x00000180
        /*0b38*/ 	.word	0x000000ff
        /*0b3c*/ 	.word	0x00033400
        /*0b40*/ 	.short	0x0100
        /*0b42*/ 	.byte	0x08
	.zero		1


	//   ....[1]....
        /*0b44*/ 	.word	0x00000190
        /*0b48*/ 	.word	0x000000ff
        /*0b4c*/ 	.word	0x00033420
        /*0b50*/ 	.short	0x0100
        /*0b52*/ 	.byte	0x08
	.zero		1


	//   ....[2]....
        /*0b54*/ 	.word	0x00000280
        /*0b58*/ 	.word	0x000000ff
        /*0b5c*/ 	.word	0x00033430
        /*0b60*/ 	.short	0x0100
        /*0b62*/ 	.byte	0x08
	.zero		1


	//   ....[3]....
        /*0b64*/ 	.word	0x00000290
        /*0b68*/ 	.word	0x000000ff
        /*0b6c*/ 	.word	0x00033440
        /*0b70*/ 	.short	0x0100
        /*0b72*/ 	.byte	0x08
	.zero		1


	//   ....[4]....
        /*0b74*/ 	.word	0x000002a0
        /*0b78*/ 	.word	0x000000ff
        /*0b7c*/ 	.word	0x00033438
        /*0b80*/ 	.short	0x0100
        /*0b82*/ 	.byte	0x08
	.zero		1


	//   ....[5]....
        /*0b84*/ 	.word	0x000002b0
        /*0b88*/ 	.word	0x000000ff
        /*0b8c*/ 	.word	0x00033448
        /*0b90*/ 	.short	0x0100
        /*0b92*/ 	.byte	0x08
	.zero		1


	//   ....[6]....
        /*0b94*/ 	.word	0x000003e0
        /*0b98*/ 	.word	0x000000ff
        /*0b9c*/ 	.word	0x00033450
        /*0ba0*/ 	.short	0x0100
        /*0ba2*/ 	.byte	0x08
	.zero		1


	//   ....[7]....
        /*0ba4*/ 	.word	0x000003f0
        /*0ba8*/ 	.word	0x000000ff
        /*0bac*/ 	.word	0x00033460
        /*0bb0*/ 	.short	0x0100
        /*0bb2*/ 	.byte	0x08
	.zero		1


	//   ....[8]....
        /*0bb4*/ 	.word	0x00000400
        /*0bb8*/ 	.word	0x000000ff
        /*0bbc*/ 	.word	0x00033458
        /*0bc0*/ 	.short	0x0100
        /*0bc2*/ 	.byte	0x08
	.zero		1


	//   ....[9]....
        /*0bc4*/ 	.word	0x00000410
        /*0bc8*/ 	.word	0x000000ff
        /*0bcc*/ 	.word	0x00033468
        /*0bd0*/ 	.short	0x0100
        /*0bd2*/ 	.byte	0x08
	.zero		1


	//   ....[10]....
        /*0bd4*/ 	.word	0x00000500
        /*0bd8*/ 	.word	0x000000ff
        /*0bdc*/ 	.word	0x00033470
        /*0be0*/ 	.short	0x0100
        /*0be2*/ 	.byte	0x06
	.zero		1


	//   ....[11]....
        /*0be4*/ 	.word	0x00000510
        /*0be8*/ 	.word	0x000000ff
        /*0bec*/ 	.word	0x00033480
        /*0bf0*/ 	.short	0x0100
        /*0bf2*/ 	.byte	0x06
	.zero		1


	//   ....[12]....
        /*0bf4*/ 	.word	0x00000520
        /*0bf8*/ 	.word	0x000000ff
        /*0bfc*/ 	.word	0x00033478
        /*0c00*/ 	.short	0x0100
        /*0c02*/ 	.byte	0x06
	.zero		1


	//   ....[13]....
        /*0c04*/ 	.word	0x00000530
        /*0c08*/ 	.word	0x000000ff
        /*0c0c*/ 	.word	0x00033488
        /*0c10*/ 	.short	0x0100
        /*0c12*/ 	.byte	0x06
	.zero		1


	//   ....[14]....
        /*0c14*/ 	.word	0x00000660
        /*0c18*/ 	.word	0x000000ff
        /*0c1c*/ 	.word	0x00033490
        /*0c20*/ 	.short	0x0100
        /*0c22*/ 	.byte	0x08
	.zero		1


	//   ....[15]....
        /*0c24*/ 	.word	0x00000670
        /*0c28*/ 	.word	0x000000ff
        /*0c2c*/ 	.word	0x000334a0
        /*0c30*/ 	.short	0x0100
        /*0c32*/ 	.byte	0x08
	.zero		1


	//   ....[16]....
        /*0c34*/ 	.word	0x00000680
        /*0c38*/ 	.word	0x000000ff
        /*0c3c*/ 	.word	0x00033498
        /*0c40*/ 	.short	0x0100
        /*0c42*/ 	.byte	0x08
	.zero		1


	//   ....[17]....
        /*0c44*/ 	.word	0x00000690
        /*0c48*/ 	.word	0x000000ff
        /*0c4c*/ 	.word	0x000334a8
        /*0c50*/ 	.short	0x0100
        /*0c52*/ 	.byte	0x08
	.zero		1


	//   ....[18]....
        /*0c54*/ 	.word	0x000007e0
        /*0c58*/ 	.word	0x000000ff
        /*0c5c*/ 	.word	0x000334b0
        /*0c60*/ 	.short	0x0100
        /*0c62*/ 	.byte	0x08
	.zero		1


	//   ....[19]....
        /*0c64*/ 	.word	0x000007f0
        /*0c68*/ 	.word	0x000000ff
        /*0c6c*/ 	.word	0x000334c0
        /*0c70*/ 	.short	0x0100
        /*0c72*/ 	.byte	0x08
	.zero		1


	//   ....[20]....
        /*0c74*/ 	.word	0x00000800
        /*0c78*/ 	.word	0x000000ff
        /*0c7c*/ 	.word	0x000334b8
        /*0c80*/ 	.short	0x0100
        /*0c82*/ 	.byte	0x08
	.zero		1


	//   ....[21]....
        /*0c84*/ 	.word	0x00000810
        /*0c88*/ 	.word	0x000000ff
        /*0c8c*/ 	.word	0x000334c8
        /*0c90*/ 	.short	0x0100
        /*0c92*/ 	.byte	0x08
	.zero		1


	//   ....[22]....
        /*0c94*/ 	.word	0x000020d0
        /*0c98*/ 	.word	0x000000ff
        /*0c9c*/ 	.word	0x00033400
        /*0ca0*/ 	.short	0x010a
        /*0ca2*/ 	.byte	0x27
	.zero		1


	//   ....[23]....
        /*0ca4*/ 	.word	0x00002150
        /*0ca8*/ 	.word	0x00000003
        /*0cac*/ 	.word	0x00033430
        /*0cb0*/ 	.short	0x010a
        /*0cb2*/ 	.byte	0x3f
	.zero		1


	//   ....[24]....
        /*0cb4*/ 	.word	0x00002190
        /*0cb8*/ 	.word	0x00000003
        /*0cbc*/ 	.word	0x00033430
        /*0cc0*/ 	.short	0x010a
        /*0cc2*/ 	.byte	0x3f
	.zero		1


	//   ....[25]....
        /*0cc4*/ 	.word	0x00003270
        /*0cc8*/ 	.word	0x000000ff
        /*0ccc*/ 	.word	0x00000000
        /*0cd0*/ 	.short	0x0101
        /*0cd2*/ 	.byte	0x04
	.zero		1


	//   ....[26]....
        /*0cd4*/ 	.word	0x00005a80
        /*0cd8*/ 	.word	0x000000ff
        /*0cdc*/ 	.word	0x00033430
        /*0ce0*/ 	.short	0x010a
        /*0ce2*/ 	.byte	0x05
	.zero		1


	//   ....[27]....
        /*0ce4*/ 	.word	0x00005ac0
        /*0ce8*/ 	.word	0x000000ff
        /*0cec*/ 	.word	0x00033430
        /*0cf0*/ 	.short	0x010a
        /*0cf2*/ 	.byte	0x05
	.zero		1


	//   ....[28]....
        /*0cf4*/ 	.word	0x00006710
        /*0cf8*/ 	.word	0x000000ff
        /*0cfc*/ 	.word	0x00033450
        /*0d00*/ 	.short	0x010a
        /*0d02*/ 	.byte	0x05
	.zero		1


	//   ....[29]....
        /*0d04*/ 	.word	0x00006750
        /*0d08*/ 	.word	0x000000ff
        /*0d0c*/ 	.word	0x00033450
        /*0d10*/ 	.short	0x010a
        /*0d12*/ 	.byte	0x05
	.zero		1


	//   ....[30]....
        /*0d14*/ 	.word	0x00006ac0
        /*0d18*/ 	.word	0x000000ff
        /*0d1c*/ 	.word	0x00000000
        /*0d20*/ 	.short	0x0101
        /*0d22*/ 	.byte	0x05
	.zero		1


	//   ....[31]....
        /*0d24*/ 	.word	0x00008bc0
        /*0d28*/ 	.word	0x000000ff
        /*0d2c*/ 	.word	0x00000000
        /*0d30*/ 	.short	0x0101
        /*0d32*/ 	.byte	0x04
	.zero		1


	//   ....[32]....
        /*0d34*/ 	.word	0x00009510
        /*0d38*/ 	.word	0x000000ff
        /*0d3c*/ 	.word	0x00033430
        /*0d40*/ 	.short	0x010a
        /*0d42*/ 	.byte	0x05
	.zero		1


	//   ....[33]....
        /*0d44*/ 	.word	0x00009550
        /*0d48*/ 	.word	0x000000ff
        /*0d4c*/ 	.word	0x00033430
        /*0d50*/ 	.short	0x010a
        /*0d52*/ 	.byte	0x05
	.zero		1


	//   ....[34]....
        /*0d54*/ 	.word	0x0000a170
        /*0d58*/ 	.word	0x000000ff
        /*0d5c*/ 	.word	0x00033450
        /*0d60*/ 	.short	0x010a
        /*0d62*/ 	.byte	0x05
	.zero		1


	//   ....[35]....
        /*0d64*/ 	.word	0x0000a1b0
        /*0d68*/ 	.word	0x000000ff
        /*0d6c*/ 	.word	0x00033450
        /*0d70*/ 	.short	0x010a
        /*0d72*/ 	.byte	0x05
	.zero		1


	//   ....[36]....
        /*0d74*/ 	.word	0x0000a4c0
        /*0d78*/ 	.word	0x000000ff
        /*0d7c*/ 	.word	0x00000000
        /*0d80*/ 	.short	0x0101
        /*0d82*/ 	.byte	0x05
	.zero		1


	//   ....[37]....
        /*0d84*/ 	.word	0x0000bab0
        /*0d88*/ 	.word	0x000000ff
        /*0d8c*/ 	.word	0x00000000
        /*0d90*/ 	.short	0x0101
        /*0d92*/ 	.byte	0x04
	.zero		1


	//   ....[38]....
        /*0d94*/ 	.word	0x0000c330
        /*0d98*/ 	.word	0x000000ff
        /*0d9c*/ 	.word	0x00033450
        /*0da0*/ 	.short	0x010a
        /*0da2*/ 	.byte	0x05
	.zero		1


	//   ....[39]....
        /*0da4*/ 	.word	0x0000c370
        /*0da8*/ 	.word	0x000000ff
        /*0dac*/ 	.word	0x00033450
        /*0db0*/ 	.short	0x010a
        /*0db2*/ 	.byte	0x05
	.zero		1


	//   ....[40]....
        /*0db4*/ 	.word	0x0000ca90
        /*0db8*/ 	.word	0x000000ff
        /*0dbc*/ 	.word	0x00000000
        /*0dc0*/ 	.short	0x0101
        /*0dc2*/ 	.byte	0x04
	.zero		1


	//   ....[41]....
        /*0dc4*/ 	.word	0x0000f930
        /*0dc8*/ 	.word	0x000000ff
        /*0dcc*/ 	.word	0x00000000
        /*0dd0*/ 	.short	0x0101
        /*0dd2*/ 	.byte	0x08
	.zero		1


	//   ....[42]....
        /*0dd4*/ 	.word	0x0000ffc0
        /*0dd8*/ 	.word	0x000000ff
        /*0ddc*/ 	.word	0x00000000
        /*0de0*/ 	.short	0x0101
        /*0de2*/ 	.byte	0x08
	.zero		1


	//   ....[43]....
        /*0de4*/ 	.word	0x00014870
        /*0de8*/ 	.word	0x00000004
        /*0dec*/ 	.word	0x00033480
        /*0df0*/ 	.short	0x010a
        /*0df2*/ 	.byte	0x3f
	.zero		1


	//   ....[44]....
        /*0df4*/ 	.word	0x00014f80
        /*0df8*/ 	.word	0x00000004
        /*0dfc*/ 	.word	0x00033470
        /*0e00*/ 	.short	0x0107
        /*0e02*/ 	.byte	0x3f
	.zero		1


	//   ....[45]....
        /*0e04*/ 	.word	0x00015030
        /*0e08*/ 	.word	0x00000004
        /*0e0c*/ 	.word	0x00033470
        /*0e10*/ 	.short	0x0101
        /*0e12*/ 	.byte	0x3f
	.zero		1


	//   ....[46]....
        /*0e14*/ 	.word	0x00015060
        /*0e18*/ 	.word	0x00000004
        /*0e1c*/ 	.word	0x00033440
        /*0e20*/ 	.short	0x010a
        /*0e22*/ 	.byte	0x3f
	.zero		1


	//   ....[47]....
        /*0e24*/ 	.word	0x000156b0
        /*0e28*/ 	.word	0x00000004
        /*0e2c*/ 	.word	0x00033430
        /*0e30*/ 	.short	0x0107
        /*0e32*/ 	.byte	0x3f
	.zero		1


	//   ....[48]....
        /*0e34*/ 	.word	0x00015770
        /*0e38*/ 	.word	0x00000004
        /*0e3c*/ 	.word	0x00033430
        /*0e40*/ 	.short	0x0101
        /*0e42*/ 	.byte	0x3f
	.zero		1


	//   ....[49]....
        /*0e44*/ 	.word	0x00016000
        /*0e48*/ 	.word	0x00000012
        /*0e4c*/ 	.word	0x00033400
        /*0e50*/ 	.short	0x0107
        /*0e52*/ 	.byte	0x3f
	.zero		1


	//   ....[50]....
        /*0e54*/ 	.word	0x00016110
        /*0e58*/ 	.word	0x00000012
        /*0e5c*/ 	.word	0x00033400
        /*0e60*/ 	.short	0x0101
        /*0e62*/ 	.byte	0x3f
	.zero		1


	//   ....[51]....
        /*0e64*/ 	.word	0x00016130
        /*0e68*/ 	.word	0x00000012
        /*0e6c*/ 	.word	0x00033420
        /*0e70*/ 	.short	0x010a
        /*0e72*/ 	.byte	0x3f
	.zero		1


	//   ....[52]....
        /*0e74*/ 	.word	0x00016620
        /*0e78*/ 	.word	0x00000004
        /*0e7c*/ 	.word	0x00033480
        /*0e80*/ 	.short	0x010a
        /*0e82*/ 	.byte	0x3f
	.zero		1


	//   ....[53]....
        /*0e84*/ 	.word	0x00016b50
        /*0e88*/ 	.word	0x00000004
        /*0e8c*/ 	.word	0x00033470
        /*0e90*/ 	.short	0x0107
        /*0e92*/ 	.byte	0x3f
	.zero		1


	//   ....[54]....
        /*0e94*/ 	.word	0x00016c00
        /*0e98*/ 	.word	0x00000004
        /*0e9c*/ 	.word	0x00033470
        /*0ea0*/ 	.short	0x0101
        /*0ea2*/ 	.byte	0x3f
	.zero		1


	//   ....[55]....
        /*0ea4*/ 	.word	0x00016c30
        /*0ea8*/ 	.word	0x00000004
        /*0eac*/ 	.word	0x00033440
        /*0eb0*/ 	.short	0x010a
        /*0eb2*/ 	.byte	0x3f
	.zero		1


	//   ....[56]....
        /*0eb4*/ 	.word	0x00017130
        /*0eb8*/ 	.word	0x00000004
        /*0ebc*/ 	.word	0x00033430
        /*0ec0*/ 	.short	0x0107
        /*0ec2*/ 	.byte	0x3f
	.zero		1


	//   ....[57]....
        /*0ec4*/ 	.word	0x000171f0
        /*0ec8*/ 	.word	0x00000004
        /*0ecc*/ 	.word	0x00033430
        /*0ed0*/ 	.short	0x0101
        /*0ed2*/ 	.byte	0x3f
	.zero		1


	//   ....[58]....
        /*0ed4*/ 	.word	0x00017270
        /*0ed8*/ 	.word	0x00000002
        /*0edc*/ 	.word	0x00033470
        /*0ee0*/ 	.short	0x010a
        /*0ee2*/ 	.byte	0x3f
	.zero		1


	//   ....[59]....
        /*0ee4*/ 	.word	0x000172f0
        /*0ee8*/ 	.word	0x00000002
        /*0eec*/ 	.word	0x00033460
        /*0ef0*/ 	.short	0x010a
        /*0ef2*/ 	.byte	0x3f
	.zero		1


	//   ....[60]....
        /*0ef4*/ 	.word	0x00017df0
        /*0ef8*/ 	.word	0x00000002
        /*0efc*/ 	.word	0x00033450
        /*0f00*/ 	.short	0x0101
        /*0f02*/ 	.byte	0x3f
	.zero		1


	//   ....[61]....
        /*0f04*/ 	.word	0x00017e80
        /*0f08*/ 	.word	0x00000002
        /*0f0c*/ 	.word	0x00000000
        /*0f10*/ 	.short	0x0101
        /*0f12*/ 	.byte	0x3f
	.zero		1


	//   ....[62]....
        /*0f14*/ 	.word	0x00018050
        /*0f18*/ 	.word	0x00000000
        /*0f1c*/ 	.word	0x00033470
        /*0f20*/ 	.short	0x010a
        /*0f22*/ 	.byte	0x3f
	.zero		1


	//   ....[63]....
        /*0f24*/ 	.word	0x000180c0
        /*0f28*/ 	.word	0x00000000
        /*0f2c*/ 	.word	0x00033460
        /*0f30*/ 	.short	0x010a
        /*0f32*/ 	.byte	0x3f
	.zero		1


	//   ....[64]....
        /*0f34*/ 	.word	0x00018bd0
        /*0f38*/ 	.word	0x00000000
        /*0f3c*/ 	.word	0x00033450
        /*0f40*/ 	.short	0x0101
        /*0f42*/ 	.byte	0x3f
	.zero		1


	//   ....[65]....
        /*0f44*/ 	.word	0x00018c90
        /*0f48*/ 	.word	0x00000000
        /*0f4c*/ 	.word	0x00000000
        /*0f50*/ 	.short	0x0101
        /*0f52*/ 	.byte	0x3f
	.zero		1


	//   ....[66]....
        /*0f54*/ 	.word	0x00019e50
        /*0f58*/ 	.word	0x00000004
        /*0f5c*/ 	.word	0x00033420
        /*0f60*/ 	.short	0x010a
        /*0f62*/ 	.byte	0x3f
	.zero		1


	//   ....[67]....
        /*0f64*/ 	.word	0x00019ff0
        /*0f68*/ 	.word	0x00000005
        /*0f6c*/ 	.word	0x00033440
        /*0f70*/ 	.short	0x010a
        /*0f72*/ 	.byte	0x3f
	.zero		1


	//   ....[68]....
        /*0f74*/ 	.word	0x0001a090
        /*0f78*/ 	.word	0x0000001f
        /*0f7c*/ 	.word	0x00033440
        /*0f80*/ 	.short	0x010a
        /*0f82*/ 	.byte	0x3f
	.zero		1


	//   ....[69]....
        /*0f84*/ 	.word	0x0001a0d0
        /*0f88*/ 	.word	0x00000005
        /*0f8c*/ 	.word	0x00033460
        /*0f90*/ 	.short	0x010a
        /*0f92*/ 	.byte	0x3f
	.zero		1


	//   ....[70]....
        /*0f94*/ 	.word	0x0001a110
        /*0f98*/ 	.word	0x0000001f
        /*0f9c*/ 	.word	0x00033460
        /*0fa0*/ 	.short	0x010a
        /*0fa2*/ 	.byte	0x3f
	.zero		1


	//   ....[71]....
        /*0fa4*/ 	.word	0x0001a150
        /*0fa8*/ 	.word	0x00000005
        /*0fac*/ 	.word	0x00033480
        /*0fb0*/ 	.short	0x010a
        /*0fb2*/ 	.byte	0x3f
	.zero		1


	//   ....[72]....
        /*0fb4*/ 	.word	0x0001a190
        /*0fb8*/ 	.word	0x0000001f
        /*0fbc*/ 	.word	0x00033480
        /*0fc0*/ 	.short	0x010a
        /*0fc2*/ 	.byte	0x3f
	.zero		1


	//   ....[73]....
        /*0fc4*/ 	.word	0x0001a200
        /*0fc8*/ 	.word	0x00000003
        /*0fcc*/ 	.word	0x00033400
        /*0fd0*/ 	.short	0x010a
        /*0fd2*/ 	.byte	0x3f
	.zero		1


	//   ....[74]....
        /*0fd4*/ 	.word	0x0001a250
        /*0fd8*/ 	.word	0x00000003
        /*0fdc*/ 	.word	0x00033430
        /*0fe0*/ 	.short	0x010a
        /*0fe2*/ 	.byte	0x3f
	.zero		1


	//   ....[75]....
        /*0fe4*/ 	.word	0x0001a2b0
        /*0fe8*/ 	.word	0x00000007
        /*0fec*/ 	.word	0x00033430
        /*0ff0*/ 	.short	0x010a
        /*0ff2*/ 	.byte	0x3f
	.zero		1


	//   ....[76]....
        /*0ff4*/ 	.word	0x0001a310
        /*0ff8*/ 	.word	0x00000002
        /*0ffc*/ 	.word	0x00033450
        /*1000*/ 	.short	0x010a
        /*1002*/ 	.byte	0x3f
	.zero		1


	//   ....[77]....
        /*1004*/ 	.word	0x0001a370
        /*1008*/ 	.word	0x00000007
        /*100c*/ 	.word	0x00033430
        /*1010*/ 	.short	0x010a
        /*1012*/ 	.byte	0x3f
	.zero		1


	//   ....[78]....
        /*1014*/ 	.word	0x0001a3d0
        /*1018*/ 	.word	0x00000002
        /*101c*/ 	.word	0x00033450
        /*1020*/ 	.short	0x010a
        /*1022*/ 	.byte	0x3f
	.zero		1


	//   ....[79]....
        /*1024*/ 	.word	0x0001a430
        /*1028*/ 	.word	0x00000006
        /*102c*/ 	.word	0x00033450
        /*1030*/ 	.short	0x010a
        /*1032*/ 	.byte	0x3f
	.zero		1


	//   ....[80]....
        /*1034*/ 	.word	0x0001a530
        /*1038*/ 	.word	0x00000004
        /*103c*/ 	.word	0x00033480
        /*1040*/ 	.short	0x010a
        /*1042*/ 	.byte	0x3f
	.zero		1


	//   ....[81]....
        /*1044*/ 	.word	0x0001adb0
        /*1048*/ 	.word	0x00000004
        /*104c*/ 	.word	0x00033440
        /*1050*/ 	.short	0x010a
        /*1052*/ 	.byte	0x3f
	.zero		1


	//   ....[82]....
        /*1054*/ 	.word	0x0001ba20
        /*1058*/ 	.word	0x00000012
        /*105c*/ 	.word	0x00033420
        /*1060*/ 	.short	0x010a
        /*1062*/ 	.byte	0x3f
	.zero		1


	//   ....[83]....
        /*1064*/ 	.word	0x0001ba70
        /*1068*/ 	.word	0x00000004
        /*106c*/ 	.word	0x00033480
        /*1070*/ 	.short	0x010a
        /*1072*/ 	.byte	0x3f
	.zero		1


	//   ....[84]....
        /*1074*/ 	.word	0x0001c0c0
        /*1078*/ 	.word	0x00000004
        /*107c*/ 	.word	0x00033440
        /*1080*/ 	.short	0x010a
        /*1082*/ 	.byte	0x3f
	.zero		1


	//   ....[85]....
        /*1084*/ 	.word	0x0001c6f0
        /*1088*/ 	.word	0x00000002
        /*108c*/ 	.word	0x00033470
        /*1090*/ 	.short	0x010a
        /*1092*/ 	.byte	0x3f
	.zero		1


	//   ....[86]....
        /*1094*/ 	.word	0x0001c740
        /*1098*/ 	.word	0x00000002
        /*109c*/ 	.word	0x00033460
        /*10a0*/ 	.short	0x010a
        /*10a2*/ 	.byte	0x3f
	.zero		1


	//   ....[87]....
        /*10a4*/ 	.word	0x0001c790
        /*10a8*/ 	.word	0x00000000
        /*10ac*/ 	.word	0x00033470
        /*10b0*/ 	.short	0x010a
        /*10b2*/ 	.byte	0x3f
	.zero		1


	//   ....[88]....
        /*10b4*/ 	.word	0x0001c7e0
        /*10b8*/ 	.word	0x00000000
        /*10bc*/ 	.word	0x00033460
        /*10c0*/ 	.short	0x010a
        /*10c2*/ 	.byte	0x3f
	.zero		1


	//   ....[89]....
        /*10c4*/ 	.word	0x0001c830
        /*10c8*/ 	.word	0x00000004
        /*10cc*/ 	.word	0x00033420
        /*10d0*/ 	.short	0x010a
        /*10d2*/ 	.byte	0x3f
	.zero		1


	//   ....[90]....
        /*10d4*/ 	.word	0x0001c9d0
        /*10d8*/ 	.word	0x00000005
        /*10dc*/ 	.word	0x00033440
        /*10e0*/ 	.short	0x010a
        /*10e2*/ 	.byte	0x3f
	.zero		1


	//   ....[91]....
        /*10e4*/ 	.word	0x0001ca20
        /*10e8*/ 	.word	0x0000001f
        /*10ec*/ 	.word	0x00033440
        /*10f0*/ 	.short	0x010a
        /*10f2*/ 	.byte	0x3f
	.zero		1


	//   ....[92]....
        /*10f4*/ 	.word	0x0001ca70
        /*10f8*/ 	.word	0x00000005
        /*10fc*/ 	.word	0x00033460
        /*1100*/ 	.short	0x010a
        /*1102*/ 	.byte	0x3f
	.zero		1


	//   ....[93]....
        /*1104*/ 	.word	0x0001cac0
        /*1108*/ 	.word	0x0000001f
        /*110c*/ 	.word	0x00033460
        /*1110*/ 	.short	0x010a
        /*1112*/ 	.byte	0x3f
	.zero		1


	//   ....[94]....
        /*1114*/ 	.word	0x0001cb10
        /*1118*/ 	.word	0x00000005
        /*111c*/ 	.word	0x00033480
        /*1120*/ 	.short	0x010a
        /*1122*/ 	.byte	0x3f
	.zero		1


	//----- nvinfo : EIATTR_NUM_MBARRIERS
	.align		4
.L_812:
        /*1124*/ 	.byte	0x03, 0x38
        /*1126*/ 	.short	0x0016


	//----- nvinfo : EIATTR_EXIT_INSTR_OFFSETS
	.align		4
        /*1128*/ 	.byte	0x04, 0x1c
        /*112a*/ 	.short	(.L_814 - .L_813)


	//   ....[0]....
.L_813:
        /*112c*/ 	.word	0x000009e0


	//   ....[1]....
        /*1130*/ 	.word	0x00011f60


	//   ....[2]....
        /*1134*/ 	.word	0x0001a1e0


	//----- nvinfo : EIATTR_MAX_THREADS
	.align		4
.L_814:
        /*1138*/ 	.byte	0x04, 0x05
        /*113a*/ 	.short	(.L_816 - .L_815)
.L_815:
        /*113c*/ 	.word	0x00000180
        /*1140*/ 	.word	0x00000001
        /*1144*/ 	.word	0x00000001


	//----- nvinfo : EIATTR_CRS_STACK_SIZE
	.align		4
.L_816:
        /*1148*/ 	.byte	0x04, 0x1e
        /*114a*/ 	.short	(.L_818 - .L_817)
.L_817:
        /*114c*/ 	.word	0x00000000


	//----- nvinfo : EIATTR_CBANK_PARAM_SIZE
	.align		4
.L_818:
        /*1150*/ 	.byte	0x03, 0x19
        /*1152*/ 	.short	0x0af0


	//----- nvinfo : EIATTR_PARAM_CBANK
	.align		4
        /*1154*/ 	.byte	0x04, 0x0a
        /*1156*/ 	.short	(.L_820 - .L_819)
	.align		4
.L_819:
        /*1158*/ 	.word	index@(.nv.constant0._ZN7cutlass13device_kernelIN5flash11enable_sm90INS1_16FlashAttnFwdSm90INS1_25CollectiveMainloopFwdSm90ILi2EN4cute5tupleIJNS5_1CILi1EEES8_S8_EEENS6_IJNS7_ILi128EEENS7_ILi160EEENS7_ILi192EEEEEELi192ENS_12float_e4m3_tEfNS_4arch4Sm90ELb1ELb0ELb0ELb1ELb1ELb0ELb0ELb1ELb1ELb1ELb1ELb0EEENS1_21CollectiveEpilogueFwdINS6_IJSA_SC_SB_EEES9_NS_10bfloat16_tESG_Li256ELb1ELb1ELb1ELb1EEENS1_36VarlenDynamicPersistentTileSchedulerILi128ELi160ELi256ELi128ELb1ELb1ELb1ELb1ELb1ELb1EEEEEEEEEvNT_6ParamsE)
        /*115c*/ 	.short	0x0210
        /*115e*/ 	.short	0x0af0


	//----- nvinfo : EIATTR_SW_WAR
	.align		4
.L_820:
        /*1160*/ 	.byte	0x04, 0x36
        /*1162*/ 	.short	(.L_822 - .L_821)
.L_821:
        /*1164*/ 	.word	0x00000008
.L_822:


//--------------------- .nv.info._ZN7cutlass13device_kernelIN5flash11enable_sm90INS1_16FlashAttnFwdSm90INS1_25CollectiveMainloopFwdSm90ILi2EN4cute5tupleIJNS5_1CILi1EEES8_S8_EEENS6_IJNS7_ILi128EEENS7_ILi160EEENS7_ILi192EEEEEELi192ENS_12float_e4m3_tEfNS_4arch4Sm90ELb1ELb0ELb0ELb1ELb1ELb1ELb0ELb1ELb1ELb1ELb1ELb0EEENS1_21CollectiveEpilogueFwdINS6_IJSA_SC_SB_EEES9_NS_10bfloat16_tESG_Li256ELb1ELb1ELb1ELb1EEENS1_36VarlenDynamicPersistentTileSchedulerILi128ELi160ELi256ELi128ELb1ELb1ELb1ELb1ELb1ELb1EEEEEEEEEvNT_6ParamsE --------------------------
	.section	.nv.info._ZN7cutlass13device_kernelIN5flash11enable_sm90INS1_16FlashAttnFwdSm90INS1_25CollectiveMainloopFwdSm90ILi2EN4cute5tupleIJNS5_1CILi1EEES8_S8_EEENS6_IJNS7_ILi128EEENS7_ILi160EEENS7_ILi192EEEEEELi192ENS_12float_e4m3_tEfNS_4arch4Sm90ELb1ELb0ELb0ELb1ELb1ELb1ELb0ELb1ELb1ELb1ELb1ELb0EEENS1_21CollectiveEpilogueFwdINS6_IJSA_SC_SB_EEES9_NS_10bfloat16_tESG_Li256ELb1ELb1ELb1ELb1EEENS1_36VarlenDynamicPersistentTileSchedulerILi128ELi160ELi256ELi128ELb1ELb1ELb1ELb1ELb1ELb1EEEEEEEEEvNT_6ParamsE,"",@"SHT_CUDA_INFO"
	.sectionflags	@""
	.align	4


	//----- nvinfo : EIATTR_CUDA_API_VERSION
	.align		4
        /*0000*/ 	.byte	0x04, 0x37
        /*0002*/ 	.short	(.L_824 - .L_823)
.L_823:
        /*0004*/ 	.word	0x00000082


	//----- nvinfo : EIATTR_KPARAM_INFO
	.align		4
.L_824:
        /*0008*/ 	.byte	0x04, 0x17
        /*000a*/ 	.short	(.L_826 - .L_825)
.L_825:
        /*000c*/ 	.word	0x00000000
        /*0010*/ 	.short	0x0000
        /*0012*/ 	.short	0x0070
        /*0014*/ 	.byte	0x00, 0xf0, 0x01, 0x2a


	//----- nvinfo : EIATTR_SPARSE_MMA_MASK
	.align		4
.L_826:
        /*0018*/ 	.byte	0x03, 0x50
        /*001a*/ 	.short	0x0000


	//----- nvinfo : EIATTR_MAXREG_COUNT
	.align		4
        /*001c*/ 	.byte	0x03, 0x1b
        /*001e*/ 	.short	0x00a8


	//----- nvinfo : EIATTR_NUM_BARRIERS
	.align		4
        /*0020*/ 	.byte	0x02, 0x4c
        /*0022*/ 	.byte	0x10
	.zero		1


	//----- nvinfo : EIATTR_EXTERNS
	.align		4
        /*0024*/ 	.byte	0x04, 0x0f
        /*0026*/ 	.short	(.L_828 - .L_827)


	//   ....[0]....
	.align		4
.L_827:
        /*0028*/ 	.word	index@(__assertfail)


	//----- nvinfo : EIATTR_ANNOTATIONS
	.align		4
.L_828:
        /*002c*/ 	.byte	0x04, 0x55
        /*002e*/ 	.short	(.L_830 - .L_829)


	//   ....[0]....
.L_829:
        /* <DEDUP_REMOVED lines=182> */


	//----- nvinfo : EIATTR_MERCURY_ISA_VERSION
	.align		4
.L_830:
        /*0b78*/ 	.byte	0x03, 0x5f
        /*0b7a*/ 	.short	0x0101


	//----- nvinfo : EIATTR_UNUSED_LOAD_BYTE_OFFSET
	.align		4
        /*0b7c*/ 	.byte	0x04, 0x44
        /*0b7e*/ 	.short	(.L_832 - .L_831)


	//   ....[0]....
.L_831:
        /*0b80*/ 	.word	0x00000aa0
        /*0b84*/ 	.word	0x0000fff0


	//   ....[1]....
        /*0b88*/ 	.word	0x000253f0
        /*0b8c*/ 	.word	0x0000fff0


	//----- nvinfo : EIATTR_INT_WARP_WIDE_INSTR_OFFSETS
	.align		4
.L_832:
        /*0b90*/ 	.byte	0x04, 0x31
        /*0b92*/ 	.short	(.L_834 - .L_833)


	//   ....[0]....
.L_833:
        /*0b94*/ 	.word	0x00000130


	//   ....[1]....
        /*0b98*/ 	.word	0x00000170


	//   ....[2]....
        /*0b9c*/ 	.word	0x000001e0


	//   ....[3]....
        /*0ba0*/ 	.word	0x0002e490


	//   ....[4]....
        /*0ba4*/ 	.word	0x0002e520


	//   ....[5]....
        /*0ba8*/ 	.word	0x00032b00


	//   ....[6]....
        /*0bac*/ 	.word	0x00032b90


	//----- nvinfo : EIATTR_COOP_GROUP_MASK_REGIDS
	.align		4
.L_834:
        /*0bb0*/ 	.byte	0x04, 0x29
        /*0bb2*/ 	.short	(.L_836 - .L_835)


	//   ....[0]....
.L_835:
        /*0bb4*/ 	.word	0xffffffff


	//   ....[1]....
        /*0bb8*/ 	.word	0xffffffff


	//   ....[2]....
        /*0bbc*/ 	.word	0xffffffff


	//   ....[3]....
        /*0bc0*/ 	.word	0xffffffff


	//   ....[4]....
        /*0bc4*/ 	.word	0xffffffff


	//   ....[5]....
        /*0bc8*/ 	.word	0xffffffff


	//   ....[6]....
        /*0bcc*/ 	.word	0xffffffff


	//   ....[7]....
        /*0bd0*/ 	.word	0xffffffff


	//   ....[8]....
        /*0bd4*/ 	.word	0xffffffff


	//   ....[9]....
        /*0bd8*/ 	.word	0xffffffff


	//   ....[10]....
        /*0bdc*/ 	.word	0xffffffff


	//   ....[11]....
        /*0be0*/ 	.word	0xffffffff


	//   ....[12]....
        /*0be4*/ 	.word	0xffffffff


	//   ....[13]....
        /*0be8*/ 	.word	0xffffffff


	//   ....[14]....
        /*0bec*/ 	.word	0xffffffff


	//   ....[15]....
        /*0bf0*/ 	.word	0xffffffff


	//   ....[16]....
        /*0bf4*/ 	.word	0xffffffff


	//   ....[17]....
        /*0bf8*/ 	.word	0xffffffff


	//   ....[18]....
        /*0bfc*/ 	.word	0xffffffff


	//   ....[19]....
        /*0c00*/ 	.word	0xffffffff


	//   ....[20]....
        /*0c04*/ 	.word	0xffffffff


	//   ....[21]....
        /*0c08*/ 	.word	0xffffffff


	//   ....[22]....
        /*0c0c*/ 	.word	0xffffffff


	//   ....[23]....
        /*0c10*/ 	.word	0xffffffff


	//   ....[24]....
        /*0c14*/ 	.word	0xffffffff


	//   ....[25]....
        /*0c18*/ 	.word	0xffffffff


	//   ....[26]....
        /*0c1c*/ 	.word	0xffffffff


	//   ....[27]....
        /*0c20*/ 	.word	0xffffffff


	//   ....[28]....
        /*0c24*/ 	.word	0xffffffff


	//   ....[29]....
        /*0c28*/ 	.word	0xffffffff


	//   ....[30]....
        /*0c2c*/ 	.word	0xffffffff


	//   ....[31]....
        /*0c30*/ 	.word	0xffffffff


	//   ....[32]....
        /*0c34*/ 	.word	0xffffffff


	//   ....[33]....
        /*0c38*/ 	.word	0xffffffff


	//   ....[34]....
        /*0c3c*/ 	.word	0xffffffff


	//   ....[35]....
        /*0c40*/ 	.word	0xffffffff


	//   ....[36]....
        /*0c44*/ 	.word	0xffffffff


	//   ....[37]....
        /*0c48*/ 	.word	0xffffffff


	//   ....[38]....
        /*0c4c*/ 	.word	0xffffffff


	//   ....[39]....
        /*0c50*/ 	.word	0xffffffff


	//   ....[40]....
        /*0c54*/ 	.word	0xffffffff


	//   ....[41]....
        /*0c58*/ 	.word	0xffffffff


	//   ....[42]....
        /*0c5c*/ 	.word	0xffffffff


	//   ....[43]....
        /*0c60*/ 	.word	0xffffffff


	//   ....[44]....
        /*0c64*/ 	.word	0xffffffff


	//   ....[45]....
        /*0c68*/ 	.word	0xffffffff


	//   ....[46]....
        /*0c6c*/ 	.word	0xffffffff


	//   ....[47]....
        /*0c70*/ 	.word	0xffffffff


	//   ....[48]....
        /*0c74*/ 	.word	0xffffffff


	//   ....[49]....
        /*0c78*/ 	.word	0xffffffff


	//   ....[50]....
        /*0c7c*/ 	.word	0xffffffff


	//   ....[51]....
        /*0c80*/ 	.word	0xffffffff


	//   ....[52]....
        /*0c84*/ 	.word	0xffffffff


	//   ....[53]....
        /*0c88*/ 	.word	0xffffffff


	//   ....[54]....
        /*0c8c*/ 	.word	0xffffffff


	//   ....[55]....
        /*0c90*/ 	.word	0xffffffff


	//   ....[56]....
        /*0c94*/ 	.word	0xffffffff


	//   ....[57]....
        /*0c98*/ 	.word	0xffffffff


	//   ....[58]....
        /*0c9c*/ 	.word	0xffffffff


	//   ....[59]....
        /*0ca0*/ 	.word	0xffffffff


	//   ....[60]....
        /*0ca4*/ 	.word	0xffffffff


	//   ....[61]....
        /*0ca8*/ 	.word	0xffffffff


	//   ....[62]....
        /*0cac*/ 	.word	0xffffffff


	//   ....[63]....
        /*0cb0*/ 	.word	0xffffffff


	//   ....[64]....
        /*0cb4*/ 	.word	0xffffffff


	//   ....[65]....
        /*0cb8*/ 	.word	0xffffffff


	//   ....[66]....
        /*0cbc*/ 	.word	0xffffffff


	//   ....[67]....
        /*0cc0*/ 	.word	0xffffffff


	//   ....[68]....
        /*0cc4*/ 	.word	0xffffffff


	//   ....[69]....
        /*0cc8*/ 	.word	0xffffffff


	//   ....[70]....
        /*0ccc*/ 	.word	0xffffffff


	//   ....[71]....
        /*0cd0*/ 	.word	0xffffffff


	//   ....[72]....
        /*0cd4*/ 	.word	0xffffffff


	//   ....[73]....
        /*0cd8*/ 	.word	0xffffffff


	//   ....[74]....
        /*0cdc*/ 	.word	0xffffffff


	//   ....[75]....
        /*0ce0*/ 	.word	0xffffffff


	//   ....[76]....
        /*0ce4*/ 	.word	0xffffffff


	//   ....[77]....
        /*0ce8*/ 	.word	0xffffffff


	//   ....[78]....
        /*0cec*/ 	.word	0xffffffff


	//   ....[79]....
        /*0cf0*/ 	.word	0xffffffff


	//   ....[80]....
        /*0cf4*/ 	.word	0xffffffff


	//   ....[81]....
        /*0cf8*/ 	.word	0xffffffff


	//   ....[82]....
        /*0cfc*/ 	.word	0xffffffff


	//   ....[83]....
        /*0d00*/ 	.word	0xffffffff


	//   ....[84]....
        /*0d04*/ 	.word	0xffffffff


	//   ....[85]....
        /*0d08*/ 	.word	0xffffffff


	//   ....[86]....
        /*0d0c*/ 	.word	0xffffffff


	//   ....[87]....
        /*0d10*/ 	.word	0xffffffff


	//   ....[88]....
        /*0d14*/ 	.word	0xffffffff


	//   ....[89]....
        /*0d18*/ 	.word	0xffffffff


	//   ....[90]....
        /*0d1c*/ 	.word	0xffffffff


	//   ....[91]....
        /*0d20*/ 	.word	0xffffffff


	//   ....[92]....
        /*0d24*/ 	.word	0xffffffff


	//   ....[93]....
        /*0d28*/ 	.word	0xffffffff


	//   ....[94]....
        /*0d2c*/ 	.word	0xffffffff


	//   ....[95]....
        /*0d30*/ 	.word	0xffffffff


	//   ....[96]....
        /*0d34*/ 	.word	0xffffffff


	//   ....[97]....
        /*0d38*/ 	.word	0xffffffff


	//   ....[98]....
        /*0d3c*/ 	.word	0xffffffff


	//   ....[99]....
        /*0d40*/ 	.word	0xffffffff


	//   ....[100]....
        /*0d44*/ 	.word	0xffffffff


	//   ....[101]....
        /*0d48*/ 	.word	0xffffffff


	//   ....[102]....
        /*0d4c*/ 	.word	0xffffffff


	//   ....[103]....
        /*0d50*/ 	.word	0xffffffff


	//   ....[104]....
        /*0d54*/ 	.word	0xffffffff


	//   ....[105]....
        /*0d58*/ 	.word	0xffffffff


	//   ....[106]....
        /*0d5c*/ 	.word	0xffffffff


	//   ....[107]....
        /*0d60*/ 	.word	0xffffffff


	//   ....[108]....
        /*0d64*/ 	.word	0xffffffff


	//   ....[109]....
        /*0d68*/ 	.word	0xffffffff


	//   ....[110]....
        /*0d6c*/ 	.word	0xffffffff


	//   ....[111]....
        /*0d70*/ 	.word	0xffffffff


	//   ....[112]....
        /*0d74*/ 	.word	0xffffffff


	//   ....[113]....
        /*0d78*/ 	.word	0xffffffff


	//   ....[114]....
        /*0d7c*/ 	.word	0xffffffff


	//   ....[115]....
        /*0d80*/ 	.word	0xffffffff


	//   ....[116]....
        /*0d84*/ 	.word	0xffffffff


	//   ....[117]....
        /*0d88*/ 	.word	0xffffffff


	//   ....[118]....
        /*0d8c*/ 	.word	0xffffffff


	//   ....[119]....
        /*0d90*/ 	.word	0xffffffff


	//   ....[120]....
        /*0d94*/ 	.word	0xffffffff


	//   ....[121]....
        /*0d98*/ 	.word	0xffffffff


	//   ....[122]....
        /*0d9c*/ 	.word	0xffffffff


	//   ....[123]....
        /*0da0*/ 	.word	0xffffffff


	//   ....[124]....
        /*0da4*/ 	.word	0xffffffff


	//   ....[125]....
        /*0da8*/ 	.word	0xffffffff


	//   ....[126]....
        /*0dac*/ 	.word	0xffffffff


	//   ....[127]....
        /*0db0*/ 	.word	0xffffffff


	//   ....[128]....
        /*0db4*/ 	.word	0xffffffff


	//   ....[129]....
        /*0db8*/ 	.word	0xffffffff


	//   ....[130]....
        /*0dbc*/ 	.word	0xffffffff


	//   ....[131]....
        /*0dc0*/ 	.word	0xffffffff


	//   ....[132]....
        /*0dc4*/ 	.word	0xffffffff


	//   ....[133]....
        /*0dc8*/ 	.word	0xffffffff


	//   ....[134]....
        /*0dcc*/ 	.word	0xffffffff


	//   ....[135]....
        /*0dd0*/ 	.word	0xffffffff


	//   ....[136]....
        /*0dd4*/ 	.word	0xffffffff


	//   ....[137]....
        /*0dd8*/ 	.word	0xffffffff


	//   ....[138]....
        /*0ddc*/ 	.word	0xffffffff


	//   ....[139]....
        /*0de0*/ 	.word	0xffffffff


	//   ....[140]....
        /*0de4*/ 	.word	0xffffffff


	//   ....[141]....
        /*0de8*/ 	.word	0xffffffff


	//   ....[142]....
        /*0dec*/ 	.word	0xffffffff


	//   ....[143]....
        /*0df0*/ 	.word	0xffffffff


	//   ....[144]....
        /*0df4*/ 	.word	0xffffffff


	//   ....[145]....
        /*0df8*/ 	.word	0xffffffff


	//   ....[146]....
        /*0dfc*/ 	.word	0xffffffff


	//   ....[147]....
        /*0e00*/ 	.word	0xffffffff


	//   ....[148]....
        /*0e04*/ 	.word	0xffffffff


	//   ....[149]....
        /*0e08*/ 	.word	0xffffffff


	//   ....[150]....
        /*0e0c*/ 	.word	0xffffffff


	//   ....[151]....
        /*0e10*/ 	.word	0xffffffff


	//   ....[152]....
        /*0e14*/ 	.word	0xffffffff


	//   ....[153]....
        /*0e18*/ 	.word	0xffffffff


	//   ....[154]....
        /*0e1c*/ 	.word	0xffffffff


	//   ....[155]....
        /*0e20*/ 	.word	0xffffffff


	//   ....[156]....
        /*0e24*/ 	.word	0xffffffff


	//   ....[157]....
        /*0e28*/ 	.word	0xffffffff


	//   ....[158]....
        /*0e2c*/ 	.word	0xffffffff


	//   ....[159]....
        /*0e30*/ 	.word	0xffffffff


	//   ....[160]....
        /*0e34*/ 	.word	0xffffffff


	//   ....[161]....
        /*0e38*/ 	.word	0xffffffff


	//   ....[162]....
        /*0e3c*/ 	.word	0xffffffff


	//   ....[163]....
        /*0e40*/ 	.word	0xffffffff


	//   ....[164]....
        /*0e44*/ 	.word	0xffffffff


	//   ....[165]....
        /*0e48*/ 	.word	0xffffffff


	//   ....[166]....
        /*0e4c*/ 	.word	0xffffffff


	//   ....[167]....
        /*0e50*/ 	.word	0xffffffff


	//   ....[168]....
        /*0e54*/ 	.word	0xffffffff


	//   ....[169]....
        /*0e58*/ 	.word	0xffffffff


	//   ....[170]....
        /*0e5c*/ 	.word	0xffffffff


	//   ....[171]....
        /*0e60*/ 	.word	0xffffffff


	//   ....[172]....
        /*0e64*/ 	.word	0xffffffff


	//   ....[173]....
        /*0e68*/ 	.word	0xffffffff


	//   ....[174]....
        /*0e6c*/ 	.word	0xffffffff


	//   ....[175]....
        /*0e70*/ 	.word	0xffffffff


	//   ....[176]....
        /*0e74*/ 	.word	0xffffffff


	//   ....[177]....
        /*0e78*/ 	.word	0xffffffff


	//   ....[178]....
        /*0e7c*/ 	.word	0xffffffff


	//   ....[179]....
        /*0e80*/ 	.word	0xffffffff


	//   ....[180]....
        /*0e84*/ 	.word	0xffffffff


	//   ....[181]....
        /*0e88*/ 	.word	0xffffffff


	//   ....[182]....
        /*0e8c*/ 	.word	0xffffffff


	//   ....[183]....
        /*0e90*/ 	.word	0xffffffff


	//   ....[184]....
        /*0e94*/ 	.word	0xffffffff


	//   ....[185]....
        /*0e98*/ 	.word	0xffffffff


	//   ....[186]....
        /*0e9c*/ 	.word	0xffffffff


	//   ....[187]....
        /*0ea0*/ 	.word	0xffffffff


	//   ....[188]....
        /*0ea4*/ 	.word	0xffffffff


	//   ....[189]....
        /*0ea8*/ 	.word	0xffffffff


	//   ....[190]....
        /*0eac*/ 	.word	0xffffffff


	//   ....[191]....
        /*0eb0*/ 	.word	0xffffffff


	//   ....[192]....
        /*0eb4*/ 	.word	0xffffffff


	//   ....[193]....
        /*0eb8*/ 	.word	0xffffffff


	//   ....[194]....
        /*0ebc*/ 	.word	0xffffffff


	//   ....[195]....
        /*0ec0*/ 	.word	0xffffffff


	//   ....[196]....
        /*0ec4*/ 	.word	0xffffffff


	//   ....[197]....
        /*0ec8*/ 	.word	0xffffffff


	//   ....[198]....
        /*0ecc*/ 	.word	0xffffffff


	//   ....[199]....
        /*0ed0*/ 	.word	0xffffffff


	//   ....[200]....
        /*0ed4*/ 	.word	0xffffffff


	//   ....[201]....
        /*0ed8*/ 	.word	0xffffffff


	//   ....[202]....
        /*0edc*/ 	.word	0xffffffff


	//   ....[203]....
        /*0ee0*/ 	.word	0xffffffff


	//   ....[204]....
        /*0ee4*/ 	.word	0xffffffff


	//   ....[205]....
        /*0ee8*/ 	.word	0xffffffff


	//   ....[206]....
        /*0eec*/ 	.word	0xffffffff


	//   ....[207]....
        /*0ef0*/ 	.word	0xffffffff


	//   ....[208]....
        /*0ef4*/ 	.word	0xffffffff


	//   ....[209]....
        /*0ef8*/ 	.word	0xffffffff


	//   ....[210]....
        /*0efc*/ 	.word	0xffffffff


	//   ....[211]....
        /*0f00*/ 	.word	0xffffffff


	//   ....[212]....
        /*0f04*/ 	.word	0xffffffff


	//   ....[213]....
        /*0f08*/ 	.word	0xffffffff


	//   ....[214]....
        /*0f0c*/ 	.word	0xffffffff


	//   ....[215]....
        /*0f10*/ 	.word	0xffffffff


	//   ....[216]....
        /*0f14*/ 	.word	0xffffffff


	//   ....[217]....
        /*0f18*/ 	.word	0xffffffff


	//   ....[218]....
        /*0f1c*/ 	.word	0xffffffff


	//   ....[219]....
        /*0f20*/ 	.word	0xffffffff


	//   ....[220]....
        /*0f24*/ 	.word	0xffffffff


	//   ....[221]....
        /*0f28*/ 	.word	0xffffffff


	//   ....[222]....
        /*0f2c*/ 	.word	0xffffffff


	//   ....[223]....
        /*0f30*/ 	.word	0xffffffff


	//   ....[224]....
        /*0f34*/ 	.word	0xffffffff


	//   ....[225]....
        /*0f38*/ 	.word	0xffffffff


	//   ....[226]....
        /*0f3c*/ 	.word	0xffffffff


	//   ....[227]....
        /*0f40*/ 	.word	0xffffffff


	//   ....[228]....
        /*0f44*/ 	.word	0xffffffff


	//   ....[229]....
        /*0f48*/ 	.word	0xffffffff


	//   ....[230]....
        /*0f4c*/ 	.word	0xffffffff


	//   ....[231]....
        /*0f50*/ 	.word	0xffffffff


	//   ....[232]....
        /*0f54*/ 	.word	0xffffffff


	//   ....[233]....
        /*0f58*/ 	.word	0xffffffff


	//   ....[234]....
        /*0f5c*/ 	.word	0xffffffff


	//   ....[235]....
        /*0f60*/ 	.word	0xffffffff


	//   ....[236]....
        /*0f64*/ 	.word	0xffffffff


	//   ....[237]....
        /*0f68*/ 	.word	0xffffffff


	//   ....[238]....
        /*0f6c*/ 	.word	0xffffffff


	//   ....[239]....
        /*0f70*/ 	.word	0xffffffff


	//   ....[240]....
        /*0f74*/ 	.word	0xffffffff


	//   ....[241]....
        /*0f78*/ 	.word	0xffffffff


	//   ....[242]....
        /*0f7c*/ 	.word	0xffffffff


	//   ....[243]....
        /*0f80*/ 	.word	0xffffffff


	//   ....[244]....
        /*0f84*/ 	.word	0xffffffff


	//   ....[245]....
        /*0f88*/ 	.word	0xffffffff


	//   ....[246]....
        /*0f8c*/ 	.word	0xffffffff


	//   ....[247]....
        /*0f90*/ 	.word	0xffffffff


	//   ....[248]....
        /*0f94*/ 	.word	0xffffffff


	//   ....[249]....
        /*0f98*/ 	.word	0xffffffff


	//   ....[250]....
        /*0f9c*/ 	.word	0xffffffff


	//   ....[251]....
        /*0fa0*/ 	.word	0xffffffff


	//   ....[252]....
        /*0fa4*/ 	.word	0xffffffff


	//   ....[253]....
        /*0fa8*/ 	.word	0xffffffff


	//   ....[254]....
        /*0fac*/ 	.word	0xffffffff


	//   ....[255]....
        /*0fb0*/ 	.word	0xffffffff


	//   ....[0]....
        /*0fb4*/ 	.word	0xffffffff


	//   ....[1]....
        /*0fb8*/ 	.word	0x0500000f


	//   ....[2]....
        /*0fbc*/ 	.word	0x0500000f


	//   ....[3]....
        /*0fc0*/ 	.word	0x0500000f


	//   ....[4]....
        /*0fc4*/ 	.word	0x0500000f


	//   ....[5]....
        /*0fc8*/ 	.word	0x0500000f


	//   ....[6]....
        /*0fcc*/ 	.word	0x0500000f


	//   ....[7]....
        /*0fd0*/ 	.word	0x0500000f


	//   ....[8]....
        /*0fd4*/ 	.word	0x0500000f


	//   ....[9]....
        /*0fd8*/ 	.word	0x0500000f


	//   ....[10]....
        /*0fdc*/ 	.word	0x0500000f


	//   ....[11]....
        /*0fe0*/ 	.word	0x0500000f


	//   ....[12]....
        /*0fe4*/ 	.word	0x0500000f


	//   ....[13]....
        /*0fe8*/ 	.word	0x0500000f


	//   ....[14]....
        /*0fec*/ 	.word	0x0500000f


	//   ....[15]....
        /*0ff0*/ 	.word	0x0500000f


	//   ....[16]....
        /*0ff4*/ 	.word	0x0500000f


	//   ....[17]....
        /*0ff8*/ 	.word	0x0500000f


	//   ....[18]....
        /*0ffc*/ 	.word	0x0500000f


	//   ....[19]....
        /*1000*/ 	.word	0x0500000f


	//   ....[20]....
        /*1004*/ 	.word	0x0500000f


	//   ....[21]....
        /*1008*/ 	.word	0x0500000f


	//   ....[22]....
        /*100c*/ 	.word	0x0500000f


	//   ....[23]....
        /*1010*/ 	.word	0x0500000f


	//   ....[24]....
        /*1014*/ 	.word	0x0500000f


	//   ....[25]....
        /*1018*/ 	.word	0x0500000f


	//   ....[26]....
        /*101c*/ 	.word	0x0500000f


	//   ....[27]....
        /*1020*/ 	.word	0x0500000f


	//   ....[28]....
        /*1024*/ 	.word	0x0500000f


	//   ....[29]....
        /*1028*/ 	.word	0x0500000f


	//   ....[30]....
        /*102c*/ 	.word	0x0500000f


	//   ....[31]....
        /*1030*/ 	.word	0x0500000f


	//   ....[32]....
        /*1034*/ 	.word	0x0500000f


	//   ....[33]....
        /*1038*/ 	.word	0x0500000f


	//   ....[34]....
        /*103c*/ 	.word	0x0500000f


	//   ....[35]....
        /*1040*/ 	.word	0x0500000f


	//   ....[36]....
        /*1044*/ 	.word	0x0500000f


	//   ....[37]....
        /*1048*/ 	.word	0x0500000f


	//   ....[38]....
        /*104c*/ 	.word	0x0500000f


	//   ....[39]....
        /*1050*/ 	.word	0x0500000f


	//   ....[40]....
        /*1054*/ 	.word	0x0500000f


	//   ....[41]....
        /*1058*/ 	.word	0x0500000f


	//   ....[42]....
        /*105c*/ 	.word	0x0500000f


	//   ....[43]....
        /*1060*/ 	.word	0x0500000f


	//   ....[44]....
        /*1064*/ 	.word	0x0500000f


	//   ....[45]....
        /*1068*/ 	.word	0x0500000f


	//   ....[46]....
        /*106c*/ 	.word	0x0500000f


	//   ....[47]....
        /*1070*/ 	.word	0x0500000f


	//   ....[48]....
        /*1074*/ 	.word	0x0500000f


	//   ....[49]....
        /*1078*/ 	.word	0x0500000f


	//   ....[50]....
        /*107c*/ 	.word	0x0500000f


	//   ....[51]....
        /*1080*/ 	.word	0x0500000f


	//   ....[52]....
        /*1084*/ 	.word	0x0500000f


	//   ....[53]....
        /*1088*/ 	.word	0x0500000f


	//   ....[54]....
        /*108c*/ 	.word	0x0500000f


	//   ....[55]....
        /*1090*/ 	.word	0x0500000f


	//   ....[56]....
        /*1094*/ 	.word	0x0500000f


	//   ....[57]....
        /*1098*/ 	.word	0x0500000f


	//   ....[58]....
        /*109c*/ 	.word	0x0500000f


	//   ....[59]....
        /*10a0*/ 	.word	0x0500000f


	//   ....[60]....
        /*10a4*/ 	.word	0x0500000f


	//   ....[61]....
        /*10a8*/ 	.word	0x0500000f


	//   ....[62]....
        /*10ac*/ 	.word	0x0500000f


	//   ....[63]....
        /*10b0*/ 	.word	0x0500000f


	//   ....[64]....
        /*10b4*/ 	.word	0x0500000f


	//   ....[65]....
        /*10b8*/ 	.word	0x0500000f


	//   ....[66]....
        /*10bc*/ 	.word	0x0500000f


	//   ....[67]....
        /*10c0*/ 	.word	0x0500000f


	//   ....[68]....
        /*10c4*/ 	.word	0x0500000f


	//   ....[69]....
        /*10c8*/ 	.word	0x0500000f


	//   ....[70]....
        /*10cc*/ 	.word	0x0500000f


	//   ....[71]....
        /*10d0*/ 	.word	0x0500000f


	//   ....[72]....
        /*10d4*/ 	.word	0x0500000f


	//   ....[73]....
        /*10d8*/ 	.word	0x0500000f


	//   ....[74]....
        /*10dc*/ 	.word	0x0500000f


	//   ....[75]....
        /*10e0*/ 	.word	0x0500000f


	//   ....[76]....
        /*10e4*/ 	.word	0x0500000f


	//   ....[77]....
        /*10e8*/ 	.word	0x0500000f


	//   ....[78]....
        /*10ec*/ 	.word	0x0500000f


	//   ....[79]....
        /*10f0*/ 	.word	0x0500000f


	//   ....[80]....
        /*10f4*/ 	.word	0x0500000f


	//   ....[81]....
        /*10f8*/ 	.word	0x0500000f


	//   ....[82]....
        /*10fc*/ 	.word	0x0500000f


	//   ....[83]....
        /*1100*/ 	.word	0x0500000f


	//   ....[84]....
        /*1104*/ 	.word	0x0500000f


	//   ....[85]....
        /*1108*/ 	.word	0x0500000f


	//   ....[86]....
        /*110c*/ 	.word	0x0500000f


	//   ....[87]....
        /*1110*/ 	.word	0x0500000f


	//   ....[88]....
        /*1114*/ 	.word	0x0500000f


	//   ....[89]....
        /*1118*/ 	.word	0x0500000f


	//   ....[90]....
        /*111c*/ 	.word	0x0500000f


	//   ....[91]....
        /*1120*/ 	.word	0x0500000f


	//   ....[92]....
        /*1124*/ 	.word	0x0500000f


	//   ....[93]....
        /*1128*/ 	.word	0x0500000f


	//   ....[94]....
        /*112c*/ 	.word	0x0500000f


	//   ....[95]....
        /*1130*/ 	.word	0x0500000f


	//   ....[96]....
        /*1134*/ 	.word	0x0500000f


	//   ....[97]....
        /*1138*/ 	.word	0x0500000f


	//   ....[98]....
        /*113c*/ 	.word	0x0500000f


	//   ....[99]....
        /*1140*/ 	.word	0x0500000f


	//   ....[100]....
        /*1144*/ 	.word	0x0500000f


	//   ....[101]....
        /*1148*/ 	.word	0x0500000f


	//   ....[102]....
        /*114c*/ 	.word	0x0500000f


	//   ....[103]....
        /*1150*/ 	.word	0x0500000f


	//   ....[104]....
        /*1154*/ 	.word	0x0500000f


	//   ....[105]....
        /*1158*/ 	.word	0x0500000f


	//   ....[106]....
        /*115c*/ 	.word	0x0500000f


	//   ....[107]....
        /*1160*/ 	.word	0x0500000f


	//   ....[108]....
        /*1164*/ 	.word	0x0500000f


	//   ....[109]....
        /*1168*/ 	.word	0x0500000f


	//   ....[110]....
        /*116c*/ 	.word	0x0500000f


	//   ....[111]....
        /*1170*/ 	.word	0x0500000f


	//   ....[112]....
        /*1174*/ 	.word	0x0500000f


	//   ....[113]....
        /*1178*/ 	.word	0x0500000f


	//   ....[114]....
        /*117c*/ 	.word	0x0500000f


	//   ....[115]....
        /*1180*/ 	.word	0x0500000f


	//   ....[116]....
        /*1184*/ 	.word	0x0500000f


	//   ....[117]....
        /*1188*/ 	.word	0x0500000f


	//   ....[118]....
        /*118c*/ 	.word	0x0500000f


	//   ....[119]....
        /*1190*/ 	.word	0x0500000f


	//   ....[120]....
        /*1194*/ 	.word	0x0500000f


	//   ....[121]....
        /*1198*/ 	.word	0x0500000f


	//   ....[122]....
        /*119c*/ 	.word	0x0500000f


	//   ....[123]....
        /*11a0*/ 	.word	0x0500000f


	//   ....[124]....
        /*11a4*/ 	.word	0x0500000f


	//   ....[125]....
        /*11a8*/ 	.word	0x0500000f


	//   ....[126]....
        /*11ac*/ 	.word	0x0500000f


	//   ....[127]....
        /*11b0*/ 	.word	0x0500000f


	//   ....[128]....
        /*11b4*/ 	.word	0x0500000f


	//   ....[129]....
        /*11b8*/ 	.word	0x0500000f


	//   ....[130]....
        /*11bc*/ 	.word	0x0500000f


	//   ....[131]....
        /*11c0*/ 	.word	0x0500000f


	//   ....[132]....
        /*11c4*/ 	.word	0x0500000f


	//   ....[133]....
        /*11c8*/ 	.word	0x0500000f


	//   ....[134]....
        /*11cc*/ 	.word	0x0500000f


	//   ....[135]....
        /*11d0*/ 	.word	0x0500000f


	//   ....[136]....
        /*11d4*/ 	.word	0x0500000f


	//   ....[137]....
        /*11d8*/ 	.word	0x0500000f


	//   ....[138]....
        /*11dc*/ 	.word	0x0500000f


	//   ....[139]....
        /*11e0*/ 	.word	0x0500000f


	//   ....[140]....
        /*11e4*/ 	.word	0x0500000f


	//   ....[141]....
        /*11e8*/ 	.word	0x0500000f


	//   ....[142]....
        /*11ec*/ 	.word	0x0500000f


	//   ....[143]....
        /*11f0*/ 	.word	0x0500000f


	//   ....[144]....
        /*11f4*/ 	.word	0x0500000f


	//   ....[145]....
        /*11f8*/ 	.word	0x0500000f


	//   ....[146]....
        /*11fc*/ 	.word	0x0500000f


	//   ....[147]....
        /*1200*/ 	.word	0x0500000f


	//   ....[148]....
        /*1204*/ 	.word	0x0500000f


	//   ....[149]....
        /*1208*/ 	.word	0x0500000f


	//   ....[150]....
        /*120c*/ 	.word	0x0500000f


	//   ....[151]....
        /*1210*/ 	.word	0x0500000f


	//   ....[152]....
        /*1214*/ 	.word	0x0500000f


	//   ....[153]....
        /*1218*/ 	.word	0x0500000f


	//   ....[154]....
        /*121c*/ 	.word	0x0500000f


	//   ....[155]....
        /*1220*/ 	.word	0x0500000f


	//   ....[156]....
        /*1224*/ 	.word	0x0500000f


	//   ....[157]....
        /*1228*/ 	.word	0x0500000f


	//   ....[158]....
        /*122c*/ 	.word	0x0500000f


	//   ....[159]....
        /*1230*/ 	.word	0x0500000f


	//   ....[160]....
        /*1234*/ 	.word	0x0500000f


	//   ....[161]....
        /*1238*/ 	.word	0x0500000f


	//   ....[162]....
        /*123c*/ 	.word	0x0500000f


	//   ....[163]....
        /*1240*/ 	.word	0x0500000f


	//   ....[164]....
        /*1244*/ 	.word	0x0500000f


	//   ....[165]....
        /*1248*/ 	.word	0x0500000f


	//   ....[166]....
        /*124c*/ 	.word	0x0500000f


	//   ....[167]....
        /*1250*/ 	.word	0x0500000f


	//   ....[168]....
        /*1254*/ 	.word	0x0500000f


	//   ....[169]....
        /*1258*/ 	.word	0x0500000f


	//   ....[170]....
        /*125c*/ 	.word	0x0500000f


	//   ....[171]....
        /*1260*/ 	.word	0x0500000f


	//   ....[172]....
        /*1264*/ 	.word	0x0500000f


	//   ....[173]....
        /*1268*/ 	.word	0x0500000f


	//   ....[174]....
        /*126c*/ 	.word	0x0500000f


	//   ....[175]....
        /*1270*/ 	.word	0x0500000f


	//   ....[176]....
        /*1274*/ 	.word	0x0500000f


	//   ....[177]....
        /*1278*/ 	.word	0x0500000f


	//   ....[178]....
        /*127c*/ 	.word	0x0500000f


	//   ....[179]....
        /*1280*/ 	.word	0x0500000f


	//   ....[180]....
        /*1284*/ 	.word	0x0500000f


	//   ....[181]....
        /*1288*/ 	.word	0x0500000f


	//   ....[182]....
        /*128c*/ 	.word	0x0500000f


	//   ....[183]....
        /*1290*/ 	.word	0x0500000f


	//   ....[184]....
        /*1294*/ 	.word	0x0500000f


	//   ....[185]....
        /*1298*/ 	.word	0x0500000f


	//   ....[186]....
        /*129c*/ 	.word	0x0500000f


	//   ....[187]....
        /*12a0*/ 	.word	0x0500000f


	//   ....[188]....
        /*12a4*/ 	.word	0x0500000f


	//   ....[189]....
        /*12a8*/ 	.word	0x0500000f


	//   ....[190]....
        /*12ac*/ 	.word	0x0500000f


	//   ....[191]....
        /*12b0*/ 	.word	0x0500000f


	//   ....[192]....
        /*12b4*/ 	.word	0x0500000f


	//   ....[193]....
        /*12b8*/ 	.word	0x0500000f


	//   ....[194]....
        /*12bc*/ 	.word	0x0500000f


	//   ....[195]....
        /*12c0*/ 	.word	0x0500000f


	//   ....[196]....
        /*12c4*/ 	.word	0x0500000f


	//   ....[197]....
        /*12c8*/ 	.word	0x0500000f


	//   ....[198]....
        /*12cc*/ 	.word	0x0500000f


	//   ....[199]....
        /*12d0*/ 	.word	0x0500000f


	//   ....[200]....
        /*12d4*/ 	.word	0x0500000f


	//   ....[201]....
        /*12d8*/ 	.word	0x0500000f


	//   ....[202]....
        /*12dc*/ 	.word	0x0500000f


	//   ....[203]....
        /*12e0*/ 	.word	0x0500000f


	//   ....[204]....
        /*12e4*/ 	.word	0x0500000f


	//   ....[205]....
        /*12e8*/ 	.word	0x0500000f


	//   ....[206]....
        /*12ec*/ 	.word	0x0500000f


	//----- nvinfo : EIATTR_COOP_GROUP_INSTR_OFFSETS
	.align		4
.L_836:
        /*12f0*/ 	.byte	0x04, 0x28
        /*12f2*/ 	.short	(.L_838 - .L_837)


	//   ....[0]....
.L_837:
        /*12f4*/ 	.word	0x00000070


	//   ....[1]....
        /*12f8*/ 	.word	0x00000140


	//   ....[2]....
        /*12fc*/ 	.word	0x00000190


	//   ....[3]....
        /*1300*/ 	.word	0x000003c0


	//   ....[4]....
        /*1304*/ 	.word	0x00000520


	//   ....[5]....
        /*1308*/ 	.word	0x00000640


	//   ....[6]....
        /*130c*/ 	.word	0x000007a0


	//   ....[7]....
        /*1310*/ 	.word	0x00003f40


	//   ....[8]....
        /*1314*/ 	.word	0x00003f50


	//   ....[9]....
        /*1318*/ 	.word	0x00006dd0


	//   ....[10]....
        /*131c*/ 	.word	0x00006de0


	//   ....[11]....
        /*1320*/ 	.word	0x0000a430


	//   ....[12]....
        /*1324*/ 	.word	0x0000a440


	//   ....[13]....
        /*1328*/ 	.word	0x0000d520


	//   ....[14]....
        /*132c*/ 	.word	0x0000d530


	//   ....[15]....
        /*1330*/ 	.word	0x00010710


	//   ....[16]....
        /*1334*/ 	.word	0x00010720


	//   ....[17]....
        /*1338*/ 	.word	0x000109c0


	//   ....[18]....
        /*133c*/ 	.word	0x000109d0


	//   ....[19]....
        /*1340*/ 	.word	0x00010f50


	//   ....[20]....
        /*1344*/ 	.word	0x00010f70


	//   ....[21]....
        /*1348*/ 	.word	0x000111b0


	//   ....[22]....
        /*134c*/ 	.word	0x000111d0


	//   ....[23]....
        /*1350*/ 	.word	0x00011f20


	//   ....[24]....
        /*1354*/ 	.word	0x00012660


	//   ....[25]....
        /*1358*/ 	.word	0x00012670


	//   ....[26]....
        /*135c*/ 	.word	0x00012680


	//   ....[27]....
        /*1360*/ 	.word	0x00012690


	//   ....[28]....
        /*1364*/ 	.word	0x00015de0


	//   ....[29]....
        /*1368*/ 	.word	0x00015df0


	//   ....[30]....
        /*136c*/ 	.word	0x00015e00


	//   ....[31]....
        /*1370*/ 	.word	0x00015e10


	//   ....[32]....
        /*1374*/ 	.word	0x0001a600


	//   ....[33]....
        /*1378*/ 	.word	0x0001ade0


	//   ....[34]....
        /*137c*/ 	.word	0x0001adf0


	//   ....[35]....
        /*1380*/ 	.word	0x0001ae10


	//   ....[36]....
        /*1384*/ 	.word	0x0001b740


	//   ....[37]....
        /*1388*/ 	.word	0x0001b770


	//   ....[38]....
        /*138c*/ 	.word	0x0001e5b0


	//   ....[39]....
        /*1390*/ 	.word	0x0001e5d0


	//   ....[40]....
        /*1394*/ 	.word	0x0001f000


	//   ....[41]....
        /*1398*/ 	.word	0x0001f100


	//   ....[42]....
        /*139c*/ 	.word	0x0001f9d0


	//   ....[43]....
        /*13a0*/ 	.word	0x0001fa30


	//   ....[44]....
        /*13a4*/ 	.word	0x00022910


	//   ....[45]....
        /*13a8*/ 	.word	0x00022930


	//   ....[46]....
        /*13ac*/ 	.word	0x00022c00


	//   ....[47]....
        /*13b0*/ 	.word	0x00022c20


	//   ....[48]....
        /*13b4*/ 	.word	0x00024a10


	//   ....[49]....
        /*13b8*/ 	.word	0x00024a70


	//   ....[50]....
        /*13bc*/ 	.word	0x00024a90


	//   ....[51]....
        /*13c0*/ 	.word	0x00024ab0


	//   ....[52]....
        /*13c4*/ 	.word	0x00025a30


	//   ....[53]....
        /*13c8*/ 	.word	0x00025a80


	//   ....[54]....
        /*13cc*/ 	.word	0x00025ab0


	//   ....[55]....
        /*13d0*/ 	.word	0x00025ae0


	//   ....[56]....
        /*13d4*/ 	.word	0x00025b10


	//   ....[57]....
        /*13d8*/ 	.word	0x00025b40


	//   ....[58]....
        /*13dc*/ 	.word	0x00025b70


	//   ....[59]....
        /*13e0*/ 	.word	0x00025ba0


	//   ....[60]....
        /*13e4*/ 	.word	0x00025bd0


	//   ....[61]....
        /*13e8*/ 	.word	0x00025c00


	//   ....[62]....
        /*13ec*/ 	.word	0x00025c30


	//   ....[63]....
        /*13f0*/ 	.word	0x00025c60


	//   ....[64]....
        /*13f4*/ 	.word	0x00025c90


	//   ....[65]....
        /*13f8*/ 	.word	0x00025cc0


	//   ....[66]....
        /*13fc*/ 	.word	0x00025cf0


	//   ....[67]....
        /*1400*/ 	.word	0x00025d20


	//   ....[68]....
        /*1404*/ 	.word	0x00025d50


	//   ....[69]....
        /*1408*/ 	.word	0x00025d90


	//   ....[70]....
        /*140c*/ 	.word	0x00025dc0


	//   ....[71]....
        /*1410*/ 	.word	0x00025df0


	//   ....[72]....
        /*1414*/ 	.word	0x00025e20


	//   ....[73]....
        /*1418*/ 	.word	0x00025e50


	//   ....[74]....
        /*141c*/ 	.word	0x00025e80


	//   ....[75]....
        /*1420*/ 	.word	0x00025eb0


	//   ....[76]....
        /*1424*/ 	.word	0x00025ee0


	//   ....[77]....
        /*1428*/ 	.word	0x00025f10


	//   ....[78]....
        /*142c*/ 	.word	0x00025f40


	//   ....[79]....
        /*1430*/ 	.word	0x00025f70


	//   ....[80]....
        /*1434*/ 	.word	0x00025fa0


	//   ....[81]....
        /*1438*/ 	.word	0x00025fd0


	//   ....[82]....
        /*143c*/ 	.word	0x00026000


	//   ....[83]....
        /*1440*/ 	.word	0x00026030


	//   ....[84]....
        /*1444*/ 	.word	0x00026060


	//   ....[85]....
        /*1448*/ 	.word	0x00026090


	//   ....[86]....
        /*144c*/ 	.word	0x000260c0


	//   ....[87]....
        /*1450*/ 	.word	0x000260f0


	//   ....[88]....
        /*1454*/ 	.word	0x00026120


	//   ....[89]....
        /*1458*/ 	.word	0x00026150


	//   ....[90]....
        /*145c*/ 	.word	0x00026180


	//   ....[91]....
        /*1460*/ 	.word	0x000261b0


	//   ....[92]....
        /*1464*/ 	.word	0x000261e0


	//   ....[93]....
        /*1468*/ 	.word	0x00026210


	//   ....[94]....
        /*146c*/ 	.word	0x00026240


	//   ....[95]....
        /*1470*/ 	.word	0x00026270


	//   ....[96]....
        /*1474*/ 	.word	0x000262a0


	//   ....[97]....
        /*1478*/ 	.word	0x000262d0


	//   ....[98]....
        /*147c*/ 	.word	0x00026300


	//   ....[99]....
        /*1480*/ 	.word	0x00026330


	//   ....[100]....
        /*1484*/ 	.word	0x00026360


	//   ....[101]....
        /*1488*/ 	.word	0x00026390


	//   ....[102]....
        /*148c*/ 	.word	0x000263c0


	//   ....[103]....
        /*1490*/ 	.word	0x000263f0


	//   ....[104]....
        /*1494*/ 	.word	0x00026420


	//   ....[105]....
        /*1498*/ 	.word	0x00026450


	//   ....[106]....
        /*149c*/ 	.word	0x00026480


	//   ....[107]....
        /*14a0*/ 	.word	0x000264b0


	//   ....[108]....
        /*14a4*/ 	.word	0x000264e0


	//   ....[109]....
        /*14a8*/ 	.word	0x00026510


	//   ....[110]....
        /*14ac*/ 	.word	0x00026540


	//   ....[111]....
        /*14b0*/ 	.word	0x00026570


	//   ....[112]....
        /*14b4*/ 	.word	0x000265a0


	//   ....[113]....
        /*14b8*/ 	.word	0x000265d0


	//   ....[114]....
        /*14bc*/ 	.word	0x00026600


	//   ....[115]....
        /*14c0*/ 	.word	0x00026630


	//   ....[116]....
        /*14c4*/ 	.word	0x00026660


	//   ....[117]....
        /*14c8*/ 	.word	0x00026690


	//   ....[118]....
        /*14cc*/ 	.word	0x000266c0


	//   ....[119]....
        /*14d0*/ 	.word	0x000266f0


	//   ....[120]....
        /*14d4*/ 	.word	0x00026720


	//   ....[121]....
        /*14d8*/ 	.word	0x00026750


	//   ....[122]....
        /*14dc*/ 	.word	0x00026780


	//   ....[123]....
        /*14e0*/ 	.word	0x000267a0


	//   ....[124]....
        /*14e4*/ 	.word	0x000267b0


	//   ....[125]....
        /*14e8*/ 	.word	0x000267c0


	//   ....[126]....
        /*14ec*/ 	.word	0x000267d0


	//   ....[127]....
        /*14f0*/ 	.word	0x000267e0


	//   ....[128]....
        /*14f4*/ 	.word	0x000267f0


	//   ....[129]....
        /*14f8*/ 	.word	0x00026800


	//   ....[130]....
        /*14fc*/ 	.word	0x00026810


	//   ....[131]....
        /*1500*/ 	.word	0x00026820


	//   ....[132]....
        /*1504*/ 	.word	0x00026830


	//   ....[133]....
        /*1508*/ 	.word	0x00026840


	//   ....[134]....
        /*150c*/ 	.word	0x00026850


	//   ....[135]....
        /*1510*/ 	.word	0x00026880


	//   ....[136]....
        /*1514*/ 	.word	0x000268b0


	//   ....[137]....
        /*1518*/ 	.word	0x000268c0


	//   ....[138]....
        /*151c*/ 	.word	0x000268f0


	//   ....[139]....
        /*1520*/ 	.word	0x00026920


	//   ....[140]....
        /*1524*/ 	.word	0x00026950


	//   ....[141]....
        /*1528*/ 	.word	0x00026960


	//   ....[142]....
        /*152c*/ 	.word	0x00026990


	//   ....[143]....
        /*1530*/ 	.word	0x000269c0


	//   ....[144]....
        /*1534*/ 	.word	0x000269f0


	//   ....[145]....
        /*1538*/ 	.word	0x00026a20


	//   ....[146]....
        /*153c*/ 	.word	0x00026a50


	//   ....[147]....
        /*1540*/ 	.word	0x00026a80


	//   ....[148]....
        /*1544*/ 	.word	0x00027480


	//   ....[149]....
        /*1548*/ 	.word	0x000274a0


	//   ....[150]....
        /*154c*/ 	.word	0x000274b0


	//   ....[151]....
        /*1550*/ 	.word	0x000274c0


	//   ....[152]....
        /*1554*/ 	.word	0x00027d60


	//   ....[153]....
        /*1558*/ 	.word	0x00027d70


	//   ....[154]....
        /*155c*/ 	.word	0x00027f40


	//   ....[155]....
        /*1560*/ 	.word	0x00027f50


	//   ....[156]....
        /*1564*/ 	.word	0x000280a0


	//   ....[157]....
        /*1568*/ 	.word	0x000280b0


	//   ....[158]....
        /*156c*/ 	.word	0x00028200


	//   ....[159]....
        /*1570*/ 	.word	0x00028210


	//   ....[160]....
        /*1574*/ 	.word	0x00028600


	//   ....[161]....
        /*1578*/ 	.word	0x00028610


	//   ....[162]....
        /*157c*/ 	.word	0x000292c0


	//   ....[163]....
        /*1580*/ 	.word	0x000292d0


	//   ....[164]....
        /*1584*/ 	.word	0x0002aa90


	//   ....[165]....
        /*1588*/ 	.word	0x0002aaa0


	//   ....[166]....
        /*158c*/ 	.word	0x0002ac00


	//   ....[167]....
        /*1590*/ 	.word	0x0002ac10


	//   ....[168]....
        /*1594*/ 	.word	0x0002ad60


	//   ....[169]....
        /*1598*/ 	.word	0x0002ad70


	//   ....[170]....
        /*159c*/ 	.word	0x0002aec0


	//   ....[171]....
        /*15a0*/ 	.word	0x0002aed0


	//   ....[172]....
        /*15a4*/ 	.word	0x0002b070


	//   ....[173]....
        /*15a8*/ 	.word	0x0002b260


	//   ....[174]....
        /*15ac*/ 	.word	0x0002b290


	//   ....[175]....
        /*15b0*/ 	.word	0x0002b2c0


	//   ....[176]....
        /*15b4*/ 	.word	0x0002b2f0


	//   ....[177]....
        /*15b8*/ 	.word	0x0002b320


	//   ....[178]....
        /*15bc*/ 	.word	0x0002b350


	//   ....[179]....
        /*15c0*/ 	.word	0x0002b4e0


	//   ....[180]....
        /*15c4*/ 	.word	0x0002b510


	//   ....[181]....
        /*15c8*/ 	.word	0x0002b540


	//   ....[182]....
        /*15cc*/ 	.word	0x0002b570


	//   ....[183]....
        /*15d0*/ 	.word	0x0002b5a0


	//   ....[184]....
        /*15d4*/ 	.word	0x0002b5d0


	//   ....[185]....
        /*15d8*/ 	.word	0x0002b660


	//   ....[186]....
        /*15dc*/ 	.word	0x0002b690


	//   ....[187]....
        /*15e0*/ 	.word	0x0002b6a0


	//   ....[188]....
        /*15e4*/ 	.word	0x0002b6e0


	//   ....[189]....
        /*15e8*/ 	.word	0x0002ccf0


	//   ....[190]....
        /*15ec*/ 	.word	0x0002f470


	//   ....[191]....
        /*15f0*/ 	.word	0x0002f4a0


	//   ....[192]....
        /*15f4*/ 	.word	0x0002f600


	//   ....[193]....
        /*15f8*/ 	.word	0x0002f610


	//   ....[194]....
        /*15fc*/ 	.word	0x0002f6a0


	//   ....[195]....
        /*1600*/ 	.word	0x0002f6b0


	//   ....[196]....
        /*1604*/ 	.word	0x0002f6c0


	//   ....[197]....
        /*1608*/ 	.word	0x0002f750


	//   ....[198]....
        /*160c*/ 	.word	0x0002f7f0


	//   ....[199]....
        /*1610*/ 	.word	0x0002f800


	//   ....[200]....
        /*1614*/ 	.word	0x0002fc70


	//   ....[201]....
        /*1618*/ 	.word	0x0002fc90


	//   ....[202]....
        /*161c*/ 	.word	0x0002fcb0


	//   ....[203]....
        /*1620*/ 	.word	0x0002fde0


	//   ....[204]....
        /*1624*/ 	.word	0x0002fdf0


	//   ....[205]....
        /*1628*/ 	.word	0x0002fe80


	//   ....[206]....
        /*162c*/ 	.word	0x0002fe90


	//   ....[207]....
        /*1630*/ 	.word	0x0002fea0


	//   ....[208]....
        /*1634*/ 	.word	0x0002feb0


	//   ....[209]....
        /*1638*/ 	.word	0x0002ff90


	//   ....[210]....
        /*163c*/ 	.word	0x00030770


	//   ....[211]....
        /*1640*/ 	.word	0x000307a0


	//   ....[212]....
        /*1644*/ 	.word	0x000307d0


	//   ....[213]....
        /*1648*/ 	.word	0x00030880


	//   ....[214]....
        /*164c*/ 	.word	0x00030890


	//   ....[215]....
        /*1650*/ 	.word	0x00030930


	//   ....[216]....
        /*1654*/ 	.word	0x00030940


	//   ....[217]....
        /*1658*/ 	.word	0x00030950


	//   ....[218]....
        /*165c*/ 	.word	0x000313e0


	//   ....[219]....
        /*1660*/ 	.word	0x000313f0


	//   ....[220]....
        /*1664*/ 	.word	0x00031400


	//   ....[221]....
        /*1668*/ 	.word	0x00031460


	//   ....[222]....
        /*166c*/ 	.word	0x000314a0


	//   ....[223]....
        /*1670*/ 	.word	0x000314b0


	//   ....[224]....
        /*1674*/ 	.word	0x00031510


	//   ....[225]....
        /*1678*/ 	.word	0x00031540


	//   ....[226]....
        /*167c*/ 	.word	0x00031580


	//   ....[227]....
        /*1680*/ 	.word	0x000315e0


	//   ....[228]....
        /*1684*/ 	.word	0x00031a70


	//   ....[229]....
        /*1688*/ 	.word	0x00031a80


	//   ....[230]....
        /*168c*/ 	.word	0x00031a90


	//   ....[231]....
        /*1690*/ 	.word	0x00031aa0


	//   ....[232]....
        /*1694*/ 	.word	0x00031b00


	//   ....[233]....
        /*1698*/ 	.word	0x00031b10


	//   ....[234]....
        /*169c*/ 	.word	0x00031b70


	//   ....[235]....
        /*16a0*/ 	.word	0x00031ba0


	//   ....[236]....
        /*16a4*/ 	.word	0x00031be0


	//   ....[237]....
        /*16a8*/ 	.word	0x00031c40


	//   ....[238]....
        /*16ac*/ 	.word	0x00033ab0


	//   ....[239]....
        /*16b0*/ 	.word	0x00033ae0


	//   ....[240]....
        /*16b4*/ 	.word	0x00033b40


	//   ....[241]....
        /*16b8*/ 	.word	0x00033b70


	//   ....[242]....
        /*16bc*/ 	.word	0x00033ba0


	//   ....[243]....
        /*16c0*/ 	.word	0x00033bd0


	//   ....[244]....
        /*16c4*/ 	.word	0x00033c00


	//   ....[245]....
        /*16c8*/ 	.word	0x00033c30


	//   ....[246]....
        /*16cc*/ 	.word	0x00033dd0


	//   ....[247]....
        /*16d0*/ 	.word	0x00033e00


	//   ....[248]....
        /*16d4*/ 	.word	0x00033e30


	//   ....[249]....
        /*16d8*/ 	.word	0x00033e60


	//   ....[250]....
        /*16dc*/ 	.word	0x00033e90


	//   ....[251]....
        /*16e0*/ 	.word	0x00033ec0


	//   ....[252]....
        /*16e4*/ 	.word	0x00033f80


	//   ....[253]....
        /*16e8*/ 	.word	0x00033fa0


	//   ....[254]....
        /*16ec*/ 	.word	0x00033fc0


	//   ....[255]....
        /*16f0*/ 	.word	0x00034020


	//   ....[0]....
        /*16f4*/ 	.word	0x00034a60


	//   ....[1]....
        /*16f8*/ 	.word	0x00034e20


	//   ....[2]....
        /*16fc*/ 	.word	0x00034eb0


	//   ....[3]....
        /*1700*/ 	.word	0x00034f50


	//   ....[4]....
        /*1704*/ 	.word	0x00034fe0


	//   ....[5]....
        /*1708*/ 	.word	0x000350d0


	//   ....[6]....
        /*170c*/ 	.word	0x00035160


	//   ....[7]....
        /*1710*/ 	.word	0x00035200


	//   ....[8]....
        /*1714*/ 	.word	0x00035290


	//   ....[9]....
        /*1718*/ 	.word	0x00035380


	//   ....[10]....
        /*171c*/ 	.word	0x00035410


	//   ....[11]....
        /*1720*/ 	.word	0x000354b0


	//   ....[12]....
        /*1724*/ 	.word	0x00035540


	//   ....[13]....
        /*1728*/ 	.word	0x00035620


	//   ....[14]....
        /*172c*/ 	.word	0x000356c0


	//   ....[15]....
        /*1730*/ 	.word	0x00035750


	//   ....[16]....
        /*1734*/ 	.word	0x000357a0


	//   ....[17]....
        /*1738*/ 	.word	0x000357f0


	//   ....[18]....
        /*173c*/ 	.word	0x000358d0


	//   ....[19]....
        /*1740*/ 	.word	0x00035960


	//   ....[20]....
        /*1744*/ 	.word	0x000359b0


	//   ....[21]....
        /*1748*/ 	.word	0x00035a00


	//   ....[22]....
        /*174c*/ 	.word	0x00035de0


	//   ....[23]....
        /*1750*/ 	.word	0x00035ef0


	//   ....[24]....
        /*1754*/ 	.word	0x00036020


	//   ....[25]....
        /*1758*/ 	.word	0x00036140


	//   ....[26]....
        /*175c*/ 	.word	0x00036270


	//   ....[27]....
        /*1760*/ 	.word	0x00036390


	//   ....[28]....
        /*1764*/ 	.word	0x000364a0


	//   ....[29]....
        /*1768*/ 	.word	0x000364f0


	//   ....[30]....
        /*176c*/ 	.word	0x00036570


	//   ....[31]....
        /*1770*/ 	.word	0x000365e0


	//   ....[32]....
        /*1774*/ 	.word	0x00036640


	//   ....[33]....
        /*1778*/ 	.word	0x00036690


	//   ....[34]....
        /*177c*/ 	.word	0x00036710


	//   ....[35]....
        /*1780*/ 	.word	0x00036780


	//   ....[36]....
        /*1784*/ 	.word	0x000367e0


	//   ....[37]....
        /*1788*/ 	.word	0x00036830


	//   ....[38]....
        /*178c*/ 	.word	0x000368b0


	//   ....[39]....
        /*1790*/ 	.word	0x00036900


	//   ....[40]....
        /*1794*/ 	.word	0x00036960


	//   ....[41]....
        /*1798*/ 	.word	0x000369b0


	//   ....[42]....
        /*179c*/ 	.word	0x00036a10


	//   ....[43]....
        /*17a0*/ 	.word	0x00036aa0


	//   ....[44]....
        /*17a4*/ 	.word	0x00036b00


	//   ....[45]....
        /*17a8*/ 	.word	0x00036b50


	//   ....[46]....
        /*17ac*/ 	.word	0x00036bb0


	//   ....[47]....
        /*17b0*/ 	.word	0x00036c40


	//   ....[48]....
        /*17b4*/ 	.word	0x00036ca0


	//   ....[49]....
        /*17b8*/ 	.word	0x00036cf0


	//   ....[50]....
        /*17bc*/ 	.word	0x00036d50


	//   ....[51]....
        /*17c0*/ 	.word	0x00036de0


	//   ....[52]....
        /*17c4*/ 	.word	0x00036e40


	//   ....[53]....
        /*17c8*/ 	.word	0x00036e90


	//   ....[54]....
        /*17cc*/ 	.word	0x00036ef0


	//   ....[55]....
        /*17d0*/ 	.word	0x00036f80


	//   ....[56]....
        /*17d4*/ 	.word	0x00036fe0


	//   ....[57]....
        /*17d8*/ 	.word	0x00037030


	//   ....[58]....
        /*17dc*/ 	.word	0x00037090


	//   ....[59]....
        /*17e0*/ 	.word	0x00037120


	//   ....[60]....
        /*17e4*/ 	.word	0x00037180


	//   ....[61]....
        /*17e8*/ 	.word	0x000371d0


	//   ....[62]....
        /*17ec*/ 	.word	0x00037230


	//   ....[63]....
        /*17f0*/ 	.word	0x000372c0


	//   ....[64]....
        /*17f4*/ 	.word	0x00037320


	//   ....[65]....
        /*17f8*/ 	.word	0x00037370


	//   ....[66]....
        /*17fc*/ 	.word	0x000373d0


	//   ....[67]....
        /*1800*/ 	.word	0x00037460


	//   ....[68]....
        /*1804*/ 	.word	0x000374c0


	//   ....[69]....
        /*1808*/ 	.word	0x00037510


	//   ....[70]....
        /*180c*/ 	.word	0x00037570


	//   ....[71]....
        /*1810*/ 	.word	0x00037600


	//   ....[72]....
        /*1814*/ 	.word	0x00037660


	//   ....[73]....
        /*1818*/ 	.word	0x000376b0


	//   ....[74]....
        /*181c*/ 	.word	0x00037710


	//   ....[75]....
        /*1820*/ 	.word	0x000377a0


	//   ....[76]....
        /*1824*/ 	.word	0x00037800


	//   ....[77]....
        /*1828*/ 	.word	0x00037850


	//   ....[78]....
        /*182c*/ 	.word	0x000378b0


	//   ....[79]....
        /*1830*/ 	.word	0x00037940


	//   ....[80]....
        /*1834*/ 	.word	0x000379a0


	//   ....[81]....
        /*1838*/ 	.word	0x000379f0


	//   ....[82]....
        /*183c*/ 	.word	0x00037a50


	//   ....[83]....
        /*1840*/ 	.word	0x00037ae0


	//   ....[84]....
        /*1844*/ 	.word	0x00037b40


	//   ....[85]....
        /*1848*/ 	.word	0x00037b90


	//   ....[86]....
        /*184c*/ 	.word	0x00037bf0


	//   ....[87]....
        /*1850*/ 	.word	0x00037c80


	//   ....[88]....
        /*1854*/ 	.word	0x00037ce0


	//   ....[89]....
        /*1858*/ 	.word	0x00037d30


	//   ....[90]....
        /*185c*/ 	.word	0x00037db0


	//   ....[91]....
        /*1860*/ 	.word	0x00037e00


	//   ....[92]....
        /*1864*/ 	.word	0x00037e60


	//   ....[93]....
        /*1868*/ 	.word	0x00037eb0


	//   ....[94]....
        /*186c*/ 	.word	0x00037f30


	//   ....[95]....
        /*1870*/ 	.word	0x00037fa0


	//   ....[96]....
        /*1874*/ 	.word	0x00038000


	//   ....[97]....
        /*1878*/ 	.word	0x00038050


	//   ....[98]....
        /*187c*/ 	.word	0x000380d0


	//   ....[99]....
        /*1880*/ 	.word	0x00038120


	//   ....[100]....
        /*1884*/ 	.word	0x00038180


	//   ....[101]....
        /*1888*/ 	.word	0x000381d0


	//   ....[102]....
        /*188c*/ 	.word	0x00038250


	//   ....[103]....
        /*1890*/ 	.word	0x000382c0


	//   ....[104]....
        /*1894*/ 	.word	0x00038320


	//   ....[105]....
        /*1898*/ 	.word	0x00038370


	//   ....[106]....
        /*189c*/ 	.word	0x000383f0


	//   ....[107]....
        /*18a0*/ 	.word	0x00038460


	//   ....[108]....
        /*18a4*/ 	.word	0x000384c0


	//   ....[109]....
        /*18a8*/ 	.word	0x00038510


	//   ....[110]....
        /*18ac*/ 	.word	0x00038590


	//   ....[111]....
        /*18b0*/ 	.word	0x00038600


	//   ....[112]....
        /*18b4*/ 	.word	0x00038660


	//   ....[113]....
        /*18b8*/ 	.word	0x000386b0


	//   ....[114]....
        /*18bc*/ 	.word	0x00038780


	//   ....[115]....
        /*18c0*/ 	.word	0x00038800


	//   ....[116]....
        /*18c4*/ 	.word	0x000388a0


	//   ....[117]....
        /*18c8*/ 	.word	0x000388f0


	//   ....[118]....
        /*18cc*/ 	.word	0x00038980


	//   ....[119]....
        /*18d0*/ 	.word	0x000389d0


	//   ....[120]....
        /*18d4*/ 	.word	0x00038a60


	//   ....[121]....
        /*18d8*/ 	.word	0x00038af0


	//   ....[122]....
        /*18dc*/ 	.word	0x00038b80


	//   ....[123]....
        /*18e0*/ 	.word	0x00038c10


	//   ....[124]....
        /*18e4*/ 	.word	0x00038ca0


	//   ....[125]....
        /*18e8*/ 	.word	0x00038d30


	//   ....[126]....
        /*18ec*/ 	.word	0x00038db0


	//   ....[127]....
        /*18f0*/ 	.word	0x00038e00


	//   ....[128]....
        /*18f4*/ 	.word	0x00038ea0


	//   ....[129]....
        /*18f8*/ 	.word	0x00038f30


	//   ....[130]....
        /*18fc*/ 	.word	0x00038fb0


	//   ....[131]....
        /*1900*/ 	.word	0x00039000


	//   ....[132]....
        /*1904*/ 	.word	0x00039090


	//   ....[133]....
        /*1908*/ 	.word	0x00039120


	//   ....[134]....
        /*190c*/ 	.word	0x000391b0


	//   ....[135]....
        /*1910*/ 	.word	0x00039240


	//   ....[136]....
        /*1914*/ 	.word	0x000392d0


	//   ....[137]....
        /*1918*/ 	.word	0x00039360


	//   ....[138]....
        /*191c*/ 	.word	0x00039420


	//   ....[139]....
        /*1920*/ 	.word	0x000396f0


	//   ....[140]....
        /*1924*/ 	.word	0x000397f0


	//   ....[141]....
        /*1928*/ 	.word	0x000398b0


	//   ....[142]....
        /*192c*/ 	.word	0x00039a90


	//   ....[143]....
        /*1930*/ 	.word	0x00039b20


	//   ....[144]....
        /*1934*/ 	.word	0x00039b80


	//   ....[145]....
        /*1938*/ 	.word	0x00039c80


	//   ....[146]....
        /*193c*/ 	.word	0x00039ce0


	//   ....[147]....
        /*1940*/ 	.word	0x00039db0


	//   ....[148]....
        /*1944*/ 	.word	0x00039e70


	//   ....[149]....
        /*1948*/ 	.word	0x00039f80


	//   ....[150]....
        /*194c*/ 	.word	0x0003a0a0


	//   ....[151]....
        /*1950*/ 	.word	0x0003a140


	//   ....[152]....
        /*1954*/ 	.word	0x0003a300


	//   ....[153]....
        /*1958*/ 	.word	0x0003a350


	//   ....[154]....
        /*195c*/ 	.word	0x0003a450


	//   ....[155]....
        /*1960*/ 	.word	0x0003a500


	//   ....[156]....
        /*1964*/ 	.word	0x0003a560


	//   ....[157]....
        /*1968*/ 	.word	0x0003a600


	//   ....[158]....
        /*196c*/ 	.word	0x0003a6c0


	//   ....[159]....
        /*1970*/ 	.word	0x0003a790


	//   ....[160]....
        /*1974*/ 	.word	0x0003a840


	//   ....[161]....
        /*1978*/ 	.word	0x0003a8b0


	//   ....[162]....
        /*197c*/ 	.word	0x0003a910


	//   ....[163]....
        /*1980*/ 	.word	0x0003aa30


	//   ....[164]....
        /*1984*/ 	.word	0x0003aa90


	//   ....[165]....
        /*1988*/ 	.word	0x0003aba0


	//   ....[166]....
        /*198c*/ 	.word	0x0003ac00


	//   ....[167]....
        /*1990*/ 	.word	0x0003ad00


	//   ....[168]....
        /*1994*/ 	.word	0x0003ae30


	//   ....[169]....
        /*1998*/ 	.word	0x0003aec0


	//   ....[170]....
        /*199c*/ 	.word	0x0003af20


	//   ....[171]....
        /*19a0*/ 	.word	0x0003b010


	//   ....[172]....
        /*19a4*/ 	.word	0x0003b090


	//   ....[173]....
        /*19a8*/ 	.word	0x0003b160


	//   ....[174]....
        /*19ac*/ 	.word	0x0003b1d0


	//   ....[175]....
        /*19b0*/ 	.word	0x0003b260


	//   ....[176]....
        /*19b4*/ 	.word	0x0003b330


	//   ....[177]....
        /*19b8*/ 	.word	0x0003b380


	//   ....[178]....
        /*19bc*/ 	.word	0x0003b510


	//   ....[179]....
        /*19c0*/ 	.word	0x0003b5a0


	//   ....[180]....
        /*19c4*/ 	.word	0x0003b600


	//   ....[181]....
        /*19c8*/ 	.word	0x0003b6d0


	//   ....[182]....
        /*19cc*/ 	.word	0x0003b730


	//   ....[183]....
        /*19d0*/ 	.word	0x0003b800


	//   ....[184]....
        /*19d4*/ 	.word	0x0003b860


	//   ....[185]....
        /*19d8*/ 	.word	0x0003b930


	//   ....[186]....
        /*19dc*/ 	.word	0x0003b990


	//   ....[187]....
        /*19e0*/ 	.word	0x0003ba60


	//   ....[188]....
        /*19e4*/ 	.word	0x0003bc40


	//   ....[189]....
        /*19e8*/ 	.word	0x0003bce0


	//   ....[190]....
        /*19ec*/ 	.word	0x0003be50


	//   ....[191]....
        /*19f0*/ 	.word	0x0003bec0


	//   ....[192]....
        /*19f4*/ 	.word	0x0003bf30


	//   ....[193]....
        /*19f8*/ 	.word	0x0003bfa0


	//   ....[194]....
        /*19fc*/ 	.word	0x0003c010


	//   ....[195]....
        /*1a00*/ 	.word	0x0003c090


	//   ....[196]....
        /*1a04*/ 	.word	0x0003c110


	//   ....[197]....
        /*1a08*/ 	.word	0x0003c1a0


	//   ....[198]....
        /*1a0c*/ 	.word	0x0003c210


	//   ....[199]....
        /*1a10*/ 	.word	0x0003c280


	//   ....[200]....
        /*1a14*/ 	.word	0x0003c2f0


	//   ....[201]....
        /*1a18*/ 	.word	0x0003c370


	//   ....[202]....
        /*1a1c*/ 	.word	0x0003c3e0


	//   ....[203]....
        /*1a20*/ 	.word	0x0003c470


	//   ....[204]....
        /*1a24*/ 	.word	0x0003c4d0


	//   ....[205]....
        /*1a28*/ 	.word	0x0003c560


	//   ....[206]....
        /*1a2c*/ 	.word	0x0003c690


	//----- nvinfo : EIATTR_REG_RECONFIG
	.align		4
.L_838:
        /*1a30*/ 	.byte	0x01, 0x54
	.zero		2


	//----- nvinfo : EIATTR_SYSCALL_OFFSETS
	.align		4
        /*1a34*/ 	.byte	0x04, 0x46
        /*1a36*/ 	.short	(.L_840 - .L_839)


	//   ....[0]....
.L_839:
        /*1a38*/ 	.word	0x00002520


	//   ....[1]....
        /*1a3c*/ 	.word	0x00002670


	//   ....[2]....
        /*1a40*/ 	.word	0x000120d0


	//   ....[3]....
        /*1a44*/ 	.word	0x000123e0


	//   ....[4]....
        /*1a48*/ 	.word	0x0002e680


	//   ....[5]....
        /*1a4c*/ 	.word	0x0002e7f0


	//   ....[6]....
        /*1a50*/ 	.word	0x0002e940


	//   ....[7]....
        /*1a54*/ 	.word	0x0002ea80


	//   ....[8]....
        /*1a58*/ 	.word	0x000303e0


	//----- nvinfo : EIATTR_MBARRIER_INSTR_OFFSETS
	.align		4
.L_840:
        /*1a5c*/ 	.byte	0x04, 0x39
        /*1a5e*/ 	.short	(.L_842 - .L_841)


	//   ....[0]....
.L_841:
        /*1a60*/ 	.word	0x00000270
        /*1a64*/ 	.word	0x000000ff
        /*1a68*/ 	.word	0x00033400
        /*1a6c*/ 	.short	0x0100
        /*1a6e*/ 	.byte	0x08
	.zero		1


	//   ....[1]....
        /*1a70*/ 	.word	0x00000280
        /*1a74*/ 	.word	0x000000ff
        /*1a78*/ 	.word	0x00033420
        /*1a7c*/ 	.short	0x0100
        /*1a7e*/ 	.byte	0x08
	.zero		1


	//   ....[2]....
        /*1a80*/ 	.word	0x00000370
        /*1a84*/ 	.word	0x000000ff
        /*1a88*/ 	.word	0x00033430
        /*1a8c*/ 	.short	0x0100
        /*1a8e*/ 	.byte	0x08
	.zero		1


	//   ....[3]....
        /*1a90*/ 	.word	0x00000380
        /*1a94*/ 	.word	0x000000ff
        /*1a98*/ 	.word	0x00033440
        /*1a9c*/ 	.short	0x0100
        /*1a9e*/ 	.byte	0x08
	.zero		1


	//   ....[4]....
        /*1aa0*/ 	.word	0x00000390
        /*1aa4*/ 	.word	0x000000ff
        /*1aa8*/ 	.word	0x00033438
        /*1aac*/ 	.short	0x0100
        /*1aae*/ 	.byte	0x08
	.zero		1


	//   ....[5]....
        /*1ab0*/ 	.word	0x000003a0
        /*1ab4*/ 	.word	0x000000ff
        /*1ab8*/ 	.word	0x00033448
        /*1abc*/ 	.short	0x0100
        /*1abe*/ 	.byte	0x08
	.zero		1


	//   ....[6]....
        /*1ac0*/ 	.word	0x000004d0
        /*1ac4*/ 	.word	0x000000ff
        /*1ac8*/ 	.word	0x00033450
        /*1acc*/ 	.short	0x0100
        /*1ace*/ 	.byte	0x08
	.zero		1


	//   ....[7]....
        /*1ad0*/ 	.word	0x000004e0
        /*1ad4*/ 	.word	0x000000ff
        /*1ad8*/ 	.word	0x00033460
        /*1adc*/ 	.short	0x0100
        /*1ade*/ 	.byte	0x08
	.zero		1


	//   ....[8]....
        /*1ae0*/ 	.word	0x000004f0
        /*1ae4*/ 	.word	0x000000ff
        /*1ae8*/ 	.word	0x00033458
        /*1aec*/ 	.short	0x0100
        /*1aee*/ 	.byte	0x08
	.zero		1


	//   ....[9]....
        /*1af0*/ 	.word	0x00000500
        /*1af4*/ 	.word	0x000000ff
        /*1af8*/ 	.word	0x00033468
        /*1afc*/ 	.short	0x0100
        /*1afe*/ 	.byte	0x08
	.zero		1


	//   ....[10]....
        /*1b00*/ 	.word	0x000005f0
        /*1b04*/ 	.word	0x000000ff
        /*1b08*/ 	.word	0x00033470
        /*1b0c*/ 	.short	0x0100
        /*1b0e*/ 	.byte	0x06
	.zero		1


	//   ....[11]....
        /*1b10*/ 	.word	0x00000600
        /*1b14*/ 	.word	0x000000ff
        /*1b18*/ 	.word	0x00033480
        /*1b1c*/ 	.short	0x0100
        /*1b1e*/ 	.byte	0x06
	.zero		1


	//   ....[12]....
        /*1b20*/ 	.word	0x00000610
        /*1b24*/ 	.word	0x000000ff
        /*1b28*/ 	.word	0x00033478
        /*1b2c*/ 	.short	0x0100
        /*1b2e*/ 	.byte	0x06
	.zero		1


	//   ....[13]....
        /*1b30*/ 	.word	0x00000620
        /*1b34*/ 	.word	0x000000ff
        /*1b38*/ 	.word	0x00033488
        /*1b3c*/ 	.short	0x0100
        /*1b3e*/ 	.byte	0x06
	.zero		1


	//   ....[14]....
        /*1b40*/ 	.word	0x00000750
        /*1b44*/ 	.word	0x000000ff
        /*1b48*/ 	.word	0x00033490
        /*1b4c*/ 	.short	0x0100
        /*1b4e*/ 	.byte	0x08
	.zero		1


	//   ....[15]....
        /*1b50*/ 	.word	0x00000760
        /*1b54*/ 	.word	0x000000ff
        /*1b58*/ 	.word	0x000334a0
        /*1b5c*/ 	.short	0x0100
        /*1b5e*/ 	.byte	0x08
	.zero		1


	//   ....[16]....
        /*1b60*/ 	.word	0x00000770
        /*1b64*/ 	.word	0x000000ff
        /*1b68*/ 	.word	0x00033498
        /*1b6c*/ 	.short	0x0100
        /*1b6e*/ 	.byte	0x08
	.zero		1


	//   ....[17]....
        /*1b70*/ 	.word	0x00000780
        /*1b74*/ 	.word	0x000000ff
        /*1b78*/ 	.word	0x000334a8
        /*1b7c*/ 	.short	0x0100
        /*1b7e*/ 	.byte	0x08
	.zero		1


	//   ....[18]....
        /*1b80*/ 	.word	0x000008c0
        /*1b84*/ 	.word	0x000000ff
        /*1b88*/ 	.word	0x000334b0
        /*1b8c*/ 	.short	0x0100
        /*1b8e*/ 	.byte	0x08
	.zero		1


	//   ....[19]....
        /*1b90*/ 	.word	0x000008d0
        /*1b94*/ 	.word	0x000000ff
        /*1b98*/ 	.word	0x000334c0
        /*1b9c*/ 	.short	0x0100
        /*1b9e*/ 	.byte	0x08
	.zero		1


	//   ....[20]....
        /*1ba0*/ 	.word	0x000008e0
        /*1ba4*/ 	.word	0x000000ff
        /*1ba8*/ 	.word	0x000334b8
        /*1bac*/ 	.short	0x0100
        /*1bae*/ 	.byte	0x08
	.zero		1


	//   ....[21]....
        /*1bb0*/ 	.word	0x000008f0
        /*1bb4*/ 	.word	0x000000ff
        /*1bb8*/ 	.word	0x000334c8
        /*1bbc*/ 	.short	0x0100
        /*1bbe*/ 	.byte	0x08
	.zero		1


	//   ....[22]....
        /*1bc0*/ 	.word	0x00003ef0
        /*1bc4*/ 	.word	0x0000005d
        /*1bc8*/ 	.word	0x00033490
        /*1bcc*/ 	.short	0x010a
        /*1bce*/ 	.byte	0x3f
	.zero		1


	//   ....[23]....
        /*1bd0*/ 	.word	0x0000a3c0
        /*1bd4*/ 	.word	0x0000005d
        /*1bd8*/ 	.word	0x00033490
        /*1bdc*/ 	.short	0x010a
        /*1bde*/ 	.byte	0x3f
	.zero		1


	//   ....[24]....
        /*1be0*/ 	.word	0x00010520
        /*1be4*/ 	.word	0x0000005d
        /*1be8*/ 	.word	0x00033490
        /*1bec*/ 	.short	0x010a
        /*1bee*/ 	.byte	0x3f
	.zero		1


	//   ....[25]....
        /*1bf0*/ 	.word	0x00010d20
        /*1bf4*/ 	.word	0x0000000b
        /*1bf8*/ 	.word	0x00000000
        /*1bfc*/ 	.short	0x0101
        /*1bfe*/ 	.byte	0x3f
	.zero		1


	//   ....[26]....
        /*1c00*/ 	.word	0x00010d60
        /*1c04*/ 	.word	0x0000005d
        /*1c08*/ 	.word	0x000334b0
        /*1c0c*/ 	.short	0x010a
        /*1c0e*/ 	.byte	0x3f
	.zero		1


	//   ....[27]....
        /*1c10*/ 	.word	0x000114f0
        /*1c14*/ 	.word	0x0000005d
        /*1c18*/ 	.word	0x00000000
        /*1c1c*/ 	.short	0x0101
        /*1c1e*/ 	.byte	0x3f
	.zero		1


	//   ....[28]....
        /*1c20*/ 	.word	0x00012160
        /*1c24*/ 	.word	0x00000012
        /*1c28*/ 	.word	0x00033400
        /*1c2c*/ 	.short	0x010a
        /*1c2e*/ 	.byte	0x3f
	.zero		1


	//   ....[29]....
        /*1c30*/ 	.word	0x000121b0
        /*1c34*/ 	.word	0x00000012
        /*1c38*/ 	.word	0x00033400
        /*1c3c*/ 	.short	0x010a
        /*1c3e*/ 	.byte	0x3f
	.zero		1


	//   ....[30]....
        /*1c40*/ 	.word	0x00012c60
        /*1c44*/ 	.word	0x00000012
        /*1c48*/ 	.word	0x00033400
        /*1c4c*/ 	.short	0x010a
        /*1c4e*/ 	.byte	0x3f
	.zero		1


	//   ....[31]....
        /*1c50*/ 	.word	0x00016220
        /*1c54*/ 	.word	0x00000012
        /*1c58*/ 	.word	0x00033400
        /*1c5c*/ 	.short	0x010a
        /*1c5e*/ 	.byte	0x3f
	.zero		1


	//   ....[32]....
        /*1c60*/ 	.word	0x000193a0
        /*1c64*/ 	.word	0x00000003
        /*1c68*/ 	.word	0x00033430
        /*1c6c*/ 	.short	0x010a
        /*1c6e*/ 	.byte	0x3f
	.zero		1


	//   ....[33]....
        /*1c70*/ 	.word	0x000193e0
        /*1c74*/ 	.word	0x00000003
        /*1c78*/ 	.word	0x00033430
        /*1c7c*/ 	.short	0x010a
        /*1c7e*/ 	.byte	0x3f
	.zero		1


	//   ....[34]....
        /*1c80*/ 	.word	0x0001bcf0
        /*1c84*/ 	.word	0x00000003
        /*1c88*/ 	.word	0x00000000
        /*1c8c*/ 	.short	0x0101
        /*1c8e*/ 	.byte	0x3f
	.zero		1


	//   ....[35]....
        /*1c90*/ 	.word	0x0001d020
        /*1c94*/ 	.word	0x00000005
        /*1c98*/ 	.word	0x00033430
        /*1c9c*/ 	.short	0x010a
        /*1c9e*/ 	.byte	0x3f
	.zero		1


	//   ....[36]....
        /*1ca0*/ 	.word	0x0001d070
        /*1ca4*/ 	.word	0x00000005
        /*1ca8*/ 	.word	0x00033430
        /*1cac*/ 	.short	0x010a
        /*1cae*/ 	.byte	0x3f
	.zero		1


	//   ....[37]....
        /*1cb0*/ 	.word	0x0001e170
        /*1cb4*/ 	.word	0x00000004
        /*1cb8*/ 	.word	0x00033450
        /*1cbc*/ 	.short	0x010a
        /*1cbe*/ 	.byte	0x3f
	.zero		1


	//   ....[38]....
        /*1cc0*/ 	.word	0x0001e1b0
        /*1cc4*/ 	.word	0x00000004
        /*1cc8*/ 	.word	0x00033450
        /*1ccc*/ 	.short	0x010a
        /*1cce*/ 	.byte	0x3f
	.zero		1


	//   ....[39]....
        /*1cd0*/ 	.word	0x0001fbb0
        /*1cd4*/ 	.word	0x0000000a
        /*1cd8*/ 	.word	0x00000000
        /*1cdc*/ 	.short	0x0101
        /*1cde*/ 	.byte	0x3f
	.zero		1


	//   ....[40]....
        /*1ce0*/ 	.word	0x00020930
        /*1ce4*/ 	.word	0x00000003
        /*1ce8*/ 	.word	0x00000000
        /*1cec*/ 	.short	0x0101
        /*1cee*/ 	.byte	0x3f
	.zero		1


	//   ....[41]....
        /*1cf0*/ 	.word	0x000211e0
        /*1cf4*/ 	.word	0x00000000
        /*1cf8*/ 	.word	0x00033430
        /*1cfc*/ 	.short	0x010a
        /*1cfe*/ 	.byte	0x3f
	.zero		1


	//   ....[42]....
        /*1d00*/ 	.word	0x00021230
        /*1d04*/ 	.word	0x00000000
        /*1d08*/ 	.word	0x00033430
        /*1d0c*/ 	.short	0x010a
        /*1d0e*/ 	.byte	0x3f
	.zero		1


	//   ....[43]....
        /*1d10*/ 	.word	0x00022300
        /*1d14*/ 	.word	0x00000004
        /*1d18*/ 	.word	0x00033450
        /*1d1c*/ 	.short	0x010a
        /*1d1e*/ 	.byte	0x3f
	.zero		1


	//   ....[44]....
        /*1d20*/ 	.word	0x00022340
        /*1d24*/ 	.word	0x00000004
        /*1d28*/ 	.word	0x00033450
        /*1d2c*/ 	.short	0x010a
        /*1d2e*/ 	.byte	0x3f
	.zero		1


	//   ....[45]....
        /*1d30*/ 	.word	0x00022680
        /*1d34*/ 	.word	0x00000000
        /*1d38*/ 	.word	0x00000000
        /*1d3c*/ 	.short	0x0101
        /*1d3e*/ 	.byte	0x3f
	.zero		1


	//   ....[46]....
        /*1d40*/ 	.word	0x00023ee0
        /*1d44*/ 	.word	0x00000003
        /*1d48*/ 	.word	0x00000000
        /*1d4c*/ 	.short	0x0101
        /*1d4e*/ 	.byte	0x3f
	.zero		1


	//   ....[47]....
        /*1d50*/ 	.word	0x000246b0
        /*1d54*/ 	.word	0x00000003
        /*1d58*/ 	.word	0x00033450
        /*1d5c*/ 	.short	0x010a
        /*1d5e*/ 	.byte	0x3f
	.zero		1


	//   ....[48]....
        /*1d60*/ 	.word	0x00024730
        /*1d64*/ 	.word	0x00000003
        /*1d68*/ 	.word	0x00033450
        /*1d6c*/ 	.short	0x010a
        /*1d6e*/ 	.byte	0x3f
	.zero		1


	//   ....[49]....
        /*1d70*/ 	.word	0x00025050
        /*1d74*/ 	.word	0x00000005
        /*1d78*/ 	.word	0x00000000
        /*1d7c*/ 	.short	0x0101
        /*1d7e*/ 	.byte	0x3f
	.zero		1


	//   ....[50]....
        /*1d80*/ 	.word	0x00027ca0
        /*1d84*/ 	.word	0x00000000
        /*1d88*/ 	.word	0x00000000
        /*1d8c*/ 	.short	0x0101
        /*1d8e*/ 	.byte	0x3f
	.zero		1


	//   ....[51]....
        /*1d90*/ 	.word	0x00028580
        /*1d94*/ 	.word	0x00000024
        /*1d98*/ 	.word	0x00000000
        /*1d9c*/ 	.short	0x0101
        /*1d9e*/ 	.byte	0x3f
	.zero		1


	//   ....[52]....
        /*1da0*/ 	.word	0x0002cdd0
        /*1da4*/ 	.word	0x00000011
        /*1da8*/ 	.word	0x00033420
        /*1dac*/ 	.short	0x010a
        /*1dae*/ 	.byte	0x3f
	.zero		1


	//   ....[53]....
        /*1db0*/ 	.word	0x0002ce90
        /*1db4*/ 	.word	0x0000000c
        /*1db8*/ 	.word	0x000334a0
        /*1dbc*/ 	.short	0x010a
        /*1dbe*/ 	.byte	0x3f
	.zero		1


	//   ....[54]....
        /*1dc0*/ 	.word	0x0002d2c0
        /*1dc4*/ 	.word	0x0000000c
        /*1dc8*/ 	.word	0x000334c0
        /*1dcc*/ 	.short	0x010a
        /*1dce*/ 	.byte	0x3f
	.zero		1


	//   ....[55]....
        /*1dd0*/ 	.word	0x0002d820
        /*1dd4*/ 	.word	0x0000000b
        /*1dd8*/ 	.word	0x000334a0
        /*1ddc*/ 	.short	0x010a
        /*1dde*/ 	.byte	0x3f
	.zero		1


	//   ....[56]....
        /*1de0*/ 	.word	0x0002dc40
        /*1de4*/ 	.word	0x0000000b
        /*1de8*/ 	.word	0x000334c0
        /*1dec*/ 	.short	0x010a
        /*1dee*/ 	.byte	0x3f
	.zero		1


	//   ....[57]....
        /*1df0*/ 	.word	0x0002f110
        /*1df4*/ 	.word	0x00000004
        /*1df8*/ 	.word	0x00033480
        /*1dfc*/ 	.short	0x010a
        /*1dfe*/ 	.byte	0x3f
	.zero		1


	//   ....[58]....
        /*1e00*/ 	.word	0x0002f900
        /*1e04*/ 	.word	0x00000004
        /*1e08*/ 	.word	0x00033470
        /*1e0c*/ 	.short	0x0107
        /*1e0e*/ 	.byte	0x3f
	.zero		1


	//   ....[59]....
        /*1e10*/ 	.word	0x0002f9c0
        /*1e14*/ 	.word	0x00000004
        /*1e18*/ 	.word	0x00033470
        /*1e1c*/ 	.short	0x0101
        /*1e1e*/ 	.byte	0x3f
	.zero		1


	//   ....[60]....
        /*1e20*/ 	.word	0x0002fa10
        /*1e24*/ 	.word	0x00000004
        /*1e28*/ 	.word	0x00033440
        /*1e2c*/ 	.short	0x010a
        /*1e2e*/ 	.byte	0x3f
	.zero		1


	//   ....[61]....
        /*1e30*/ 	.word	0x000300f0
        /*1e34*/ 	.word	0x00000004
        /*1e38*/ 	.word	0x00033430
        /*1e3c*/ 	.short	0x0107
        /*1e3e*/ 	.byte	0x3f
	.zero		1


	//   ....[62]....
        /*1e40*/ 	.word	0x000301d0
        /*1e44*/ 	.word	0x00000004
        /*1e48*/ 	.word	0x00033430
        /*1e4c*/ 	.short	0x0101
        /*1e4e*/ 	.byte	0x3f
	.zero		1


	//   ....[63]....
        /*1e50*/ 	.word	0x00030ab0
        /*1e54*/ 	.word	0x00000011
        /*1e58*/ 	.word	0x00033400
        /*1e5c*/ 	.short	0x0107
        /*1e5e*/ 	.byte	0x3f
	.zero		1


	//   ....[64]....
        /*1e60*/ 	.word	0x00030bb0
        /*1e64*/ 	.word	0x00000011
        /*1e68*/ 	.word	0x00033400
        /*1e6c*/ 	.short	0x0101
        /*1e6e*/ 	.byte	0x3f
	.zero		1


	//   ....[65]....
        /*1e70*/ 	.word	0x00030be0
        /*1e74*/ 	.word	0x00000011
        /*1e78*/ 	.word	0x00033420
        /*1e7c*/ 	.short	0x010a
        /*1e7e*/ 	.byte	0x3f
	.zero		1


	//   ....[66]....
        /*1e80*/ 	.word	0x000310d0
        /*1e84*/ 	.word	0x00000004
        /*1e88*/ 	.word	0x00033480
        /*1e8c*/ 	.short	0x010a
        /*1e8e*/ 	.byte	0x3f
	.zero		1


	//   ....[67]....
        /*1e90*/ 	.word	0x000316b0
        /*1e94*/ 	.word	0x00000004
        /*1e98*/ 	.word	0x00033470
        /*1e9c*/ 	.short	0x0107
        /*1e9e*/ 	.byte	0x3f
	.zero		1


	//   ....[68]....
        /*1ea0*/ 	.word	0x00031770
        /*1ea4*/ 	.word	0x00000004
        /*1ea8*/ 	.word	0x00033470
        /*1eac*/ 	.short	0x0101
        /*1eae*/ 	.byte	0x3f
	.zero		1


	//   ....[69]....
        /*1eb0*/ 	.word	0x000317a0
        /*1eb4*/ 	.word	0x00000004
        /*1eb8*/ 	.word	0x00033440
        /*1ebc*/ 	.short	0x010a
        /*1ebe*/ 	.byte	0x3f
	.zero		1


	//   ....[70]....
        /*1ec0*/ 	.word	0x00031ce0
        /*1ec4*/ 	.word	0x00000004
        /*1ec8*/ 	.word	0x00033430
        /*1ecc*/ 	.short	0x0107
        /*1ece*/ 	.byte	0x3f
	.zero		1


	//   ....[71]....
        /*1ed0*/ 	.word	0x00031db0
        /*1ed4*/ 	.word	0x00000004
        /*1ed8*/ 	.word	0x00033430
        /*1edc*/ 	.short	0x0101
        /*1ede*/ 	.byte	0x3f
	.zero		1


	//   ....[72]....
        /*1ee0*/ 	.word	0x00031e30
        /*1ee4*/ 	.word	0x00000002
        /*1ee8*/ 	.word	0x00033470
        /*1eec*/ 	.short	0x010a
        /*1eee*/ 	.byte	0x3f
	.zero		1


	//   ....[73]....
        /*1ef0*/ 	.word	0x00031ec0
        /*1ef4*/ 	.word	0x00000002
        /*1ef8*/ 	.word	0x00033460
        /*1efc*/ 	.short	0x010a
        /*1efe*/ 	.byte	0x3f
	.zero		1


	//   ....[74]....
        /*1f00*/ 	.word	0x000329d0
        /*1f04*/ 	.word	0x00000002
        /*1f08*/ 	.word	0x00033450
        /*1f0c*/ 	.short	0x0101
        /*1f0e*/ 	.byte	0x3f
	.zero		1


	//   ....[75]....
        /*1f10*/ 	.word	0x00032a60
        /*1f14*/ 	.word	0x00000002
        /*1f18*/ 	.word	0x00000000
        /*1f1c*/ 	.short	0x0101
        /*1f1e*/ 	.byte	0x3f
	.zero		1


	//   ....[76]....
        /*1f20*/ 	.word	0x00032c30
        /*1f24*/ 	.word	0x00000000
        /*1f28*/ 	.word	0x00033470
        /*1f2c*/ 	.short	0x010a
        /*1f2e*/ 	.byte	0x3f
	.zero		1


	//   ....[77]....
        /*1f30*/ 	.word	0x00032cc0
        /*1f34*/ 	.word	0x00000000
        /*1f38*/ 	.word	0x00033460
        /*1f3c*/ 	.short	0x010a
        /*1f3e*/ 	.byte	0x3f
	.zero		1


	//   ....[78]....
        /*1f40*/ 	.word	0x000337e0
        /*1f44*/ 	.word	0x00000000
        /*1f48*/ 	.word	0x00033450
        /*1f4c*/ 	.short	0x0101
        /*1f4e*/ 	.byte	0x3f
	.zero		1


	//   ....[79]....
        /*1f50*/ 	.word	0x00033890
        /*1f54*/ 	.word	0x00000000
        /*1f58*/ 	.word	0x00000000
        /*1f5c*/ 	.short	0x0101
        /*1f5e*/ 	.byte	0x3f
	.zero		1


	//   ....[80]....
        /*1f60*/ 	.word	0x000349e0
        /*1f64*/ 	.word	0x00000005
        /*1f68*/ 	.word	0x00033420
        /*1f6c*/ 	.short	0x010a
        /*1f6e*/ 	.byte	0x3f
	.zero		1


	//   ....[81]....
        /*1f70*/ 	.word	0x00034b80
        /*1f74*/ 	.word	0x00000003
        /*1f78*/ 	.word	0x00033440
        /*1f7c*/ 	.short	0x010a
        /*1f7e*/ 	.byte	0x3f
	.zero		1


	//   ....[82]....
        /*1f80*/ 	.word	0x00034c10
        /*1f84*/ 	.word	0x00000021
        /*1f88*/ 	.word	0x00033440
        /*1f8c*/ 	.short	0x010a
        /*1f8e*/ 	.byte	0x3f
	.zero		1


	//   ....[83]....
        /*1f90*/ 	.word	0x00034c50
        /*1f94*/ 	.word	0x00000003
        /*1f98*/ 	.word	0x00033460
        /*1f9c*/ 	.short	0x010a
        /*1f9e*/ 	.byte	0x3f
	.zero		1


	//   ....[84]....
        /*1fa0*/ 	.word	0x00034c90
        /*1fa4*/ 	.word	0x00000021
        /*1fa8*/ 	.word	0x00033460
        /*1fac*/ 	.short	0x010a
        /*1fae*/ 	.byte	0x3f
	.zero		1


	//   ....[85]....
        /*1fb0*/ 	.word	0x00034cd0
        /*1fb4*/ 	.word	0x00000003
        /*1fb8*/ 	.word	0x00033480
        /*1fbc*/ 	.short	0x010a
        /*1fbe*/ 	.byte	0x3f
	.zero		1


	//   ....[86]....
        /*1fc0*/ 	.word	0x00034d10
        /*1fc4*/ 	.word	0x00000021
        /*1fc8*/ 	.word	0x00033480
        /*1fcc*/ 	.short	0x010a
        /*1fce*/ 	.byte	0x3f
	.zero		1


	//   ....[87]....
        /*1fd0*/ 	.word	0x00034d70
        /*1fd4*/ 	.word	0x0000005d
        /*1fd8*/ 	.word	0x00033490
        /*1fdc*/ 	.short	0x010a
        /*1fde*/ 	.byte	0x3f
	.zero		1


	//   ....[88]....
        /*1fe0*/ 	.word	0x00035020
        /*1fe4*/ 	.word	0x0000005d
        /*1fe8*/ 	.word	0x00033490
        /*1fec*/ 	.short	0x010a
        /*1fee*/ 	.byte	0x3f
	.zero		1


	//   ....[89]....
        /*1ff0*/ 	.word	0x000352d0
        /*1ff4*/ 	.word	0x0000005d
        /*1ff8*/ 	.word	0x00033490
        /*1ffc*/ 	.short	0x010a
        /*1ffe*/ 	.byte	0x3f
	.zero		1


	//   ....[90]....
        /*2000*/ 	.word	0x00035580
        /*2004*/ 	.word	0x0000005d
        /*2008*/ 	.word	0x000334b0
        /*200c*/ 	.short	0x010a
        /*200e*/ 	.byte	0x3f
	.zero		1


	//   ....[91]....
        /*2010*/ 	.word	0x00035830
        /*2014*/ 	.word	0x00000012
        /*2018*/ 	.word	0x00033400
        /*201c*/ 	.short	0x010a
        /*201e*/ 	.byte	0x3f
	.zero		1


	//   ....[92]....
        /*2020*/ 	.word	0x00035a40
        /*2024*/ 	.word	0x00000012
        /*2028*/ 	.word	0x00033400
        /*202c*/ 	.short	0x010a
        /*202e*/ 	.byte	0x3f
	.zero		1


	//   ....[93]....
        /*2030*/ 	.word	0x00035a90
        /*2034*/ 	.word	0x00000003
        /*2038*/ 	.word	0x00033430
        /*203c*/ 	.short	0x010a
        /*203e*/ 	.byte	0x3f
	.zero		1


	//   ....[94]....
        /*2040*/ 	.word	0x00035ae0
        /*2044*/ 	.word	0x00000005
        /*2048*/ 	.word	0x00033430
        /*204c*/ 	.short	0x010a
        /*204e*/ 	.byte	0x3f
	.zero		1


	//   ....[95]....
        /*2050*/ 	.word	0x00035b30
        /*2054*/ 	.word	0x00000004
        /*2058*/ 	.word	0x00033450
        /*205c*/ 	.short	0x010a
        /*205e*/ 	.byte	0x3f
	.zero		1


	//   ....[96]....
        /*2060*/ 	.word	0x00035b80
        /*2064*/ 	.word	0x00000000
        /*2068*/ 	.word	0x00033430
        /*206c*/ 	.short	0x010a
        /*206e*/ 	.byte	0x3f
	.zero		1


	//   ....[97]....
        /*2070*/ 	.word	0x00035bd0
        /*2074*/ 	.word	0x00000004
        /*2078*/ 	.word	0x00033450
        /*207c*/ 	.short	0x010a
        /*207e*/ 	.byte	0x3f
	.zero		1


	//   ....[98]....
        /*2080*/ 	.word	0x00035c20
        /*2084*/ 	.word	0x00000003
        /*2088*/ 	.word	0x00033450
        /*208c*/ 	.short	0x010a
        /*208e*/ 	.byte	0x3f
	.zero		1


	//   ....[99]....
        /*2090*/ 	.word	0x000394e0
        /*2094*/ 	.word	0x00000011
        /*2098*/ 	.word	0x00033420
        /*209c*/ 	.short	0x010a
        /*209e*/ 	.byte	0x3f
	.zero		1


	//   ....[100]....
        /*20a0*/ 	.word	0x00039530
        /*20a4*/ 	.word	0x0000000c
        /*20a8*/ 	.word	0x000334a0
        /*20ac*/ 	.short	0x010a
        /*20ae*/ 	.byte	0x3f
	.zero		1


	//   ....[101]....
        /*20b0*/ 	.word	0x00039580
        /*20b4*/ 	.word	0x0000000c
        /*20b8*/ 	.word	0x000334c0
        /*20bc*/ 	.short	0x010a
        /*20be*/ 	.byte	0x3f
	.zero		1


	//   ....[102]....
        /*20c0*/ 	.word	0x000395d0
        /*20c4*/ 	.word	0x0000000b
        /*20c8*/ 	.word	0x000334a0
        /*20cc*/ 	.short	0x010a
        /*20ce*/ 	.byte	0x3f
	.zero		1


	//   ....[103]....
        /*20d0*/ 	.word	0x00039620
        /*20d4*/ 	.word	0x0000000b
        /*20d8*/ 	.word	0x000334c0
        /*20dc*/ 	.short	0x010a
        /*20de*/ 	.byte	0x3f
	.zero		1


	//   ....[104]....
        /*20e0*/ 	.word	0x00039740
        /*20e4*/ 	.word	0x00000004
        /*20e8*/ 	.word	0x00033480
        /*20ec*/ 	.short	0x010a
        /*20ee*/ 	.byte	0x3f
	.zero		1


	//   ....[105]....
        /*20f0*/ 	.word	0x00039ff0
        /*20f4*/ 	.word	0x00000004
        /*20f8*/ 	.word	0x00033440
        /*20fc*/ 	.short	0x010a
        /*20fe*/ 	.byte	0x3f
	.zero		1


	//   ....[106]....
        /*2100*/ 	.word	0x0003ad30
        /*2104*/ 	.word	0x00000011
        /*2108*/ 	.word	0x00033420
        /*210c*/ 	.short	0x010a
        /*210e*/ 	.byte	0x3f
	.zero		1


	//   ....[107]....
        /*2110*/ 	.word	0x0003ad80
        /*2114*/ 	.word	0x00000004
        /*2118*/ 	.word	0x00033480
        /*211c*/ 	.short	0x010a
        /*211e*/ 	.byte	0x3f
	.zero		1


	//   ....[108]....
        /*2120*/ 	.word	0x0003b460
        /*2124*/ 	.word	0x00000004
        /*2128*/ 	.word	0x00033440
        /*212c*/ 	.short	0x010a
        /*212e*/ 	.byte	0x3f
	.zero		1


	//   ....[109]....
        /*2130*/ 	.word	0x0003baa0
        /*2134*/ 	.word	0x00000002
        /*2138*/ 	.word	0x00033470
        /*213c*/ 	.short	0x010a
        /*213e*/ 	.byte	0x3f
	.zero		1


	//   ....[110]....
        /*2140*/ 	.word	0x0003baf0
        /*2144*/ 	.word	0x00000002
        /*2148*/ 	.word	0x00033460
        /*214c*/ 	.short	0x010a
        /*214e*/ 	.byte	0x3f
	.zero		1


	//   ....[111]....
        /*2150*/ 	.word	0x0003bb40
        /*2154*/ 	.word	0x00000000
        /*2158*/ 	.word	0x00033470
        /*215c*/ 	.short	0x010a
        /*215e*/ 	.byte	0x3f
	.zero		1


	//   ....[112]....
        /*2160*/ 	.word	0x0003bb90
        /*2164*/ 	.word	0x00000000
        /*2168*/ 	.word	0x00033460
        /*216c*/ 	.short	0x010a
        /*216e*/ 	.byte	0x3f
	.zero		1


	//   ....[113]....
        /*2170*/ 	.word	0x0003c5b0
        /*2174*/ 	.word	0x00000005
        /*2178*/ 	.word	0x00033420
        /*217c*/ 	.short	0x010a
        /*217e*/ 	.byte	0x3f
	.zero		1


	//   ....[114]....
        /*2180*/ 	.word	0x0003c750
        /*2184*/ 	.word	0x00000003
        /*2188*/ 	.word	0x00033440
        /*218c*/ 	.short	0x010a
        /*218e*/ 	.byte	0x3f
	.zero		1


	//   ....[115]....
        /*2190*/ 	.word	0x0003c7a0
        /*2194*/ 	.word	0x00000021
        /*2198*/ 	.word	0x00033440
        /*219c*/ 	.short	0x010a
        /*219e*/ 	.byte	0x3f
	.zero		1


	//   ....[116]....
        /*21a0*/ 	.word	0x0003c7f0
        /*21a4*/ 	.word	0x00000003
        /*21a8*/ 	.word	0x00033460
        /*21ac*/ 	.short	0x010a
        /*21ae*/ 	.byte	0x3f
	.zero		1


	//   ....[117]....
        /*21b0*/ 	.word	0x0003c840
        /*21b4*/ 	.word	0x00000021
        /*21b8*/ 	.word	0x00033460
        /*21bc*/ 	.short	0x010a
        /*21be*/ 	.byte	0x3f
	.zero		1


	//   ....[118]....
        /*21c0*/ 	.word	0x0003c890
        /*21c4*/ 	.word	0x00000003
        /*21c8*/ 	.word	0x00033480
        /*21cc*/ 	.short	0x010a
        /*21ce*/ 	.byte	0x3f
	.zero		1


	//----- nvinfo : EIATTR_NUM_MBARRIERS
	.align		4
.L_842:
        /*21d0*/ 	.byte	0x03, 0x38
        /*21d2*/ 	.short	0x0016


	//----- nvinfo : EIATTR_EXIT_INSTR_OFFSETS
	.align		4
        /*21d4*/ 	.byte	0x04, 0x1c
        /*21d6*/ 	.short	(.L_844 - .L_843)


	//   ....[0]....
.L_843:
        /*21d8*/ 	.word	0x00034d60


	//----- nvinfo : EIATTR_MAX_THREADS
	.align		4
.L_844:
        /*21dc*/ 	.byte	0x04, 0x05
        /*21de*/ 	.short	(.L_846 - .L_845)
.L_845:
        /*21e0*/ 	.word	0x00000180
        /*21e4*/ 	.word	0x00000001
        /*21e8*/ 	.word	0x00000001


	//----- nvinfo : EIATTR_CRS_STACK_SIZE
	.align		4
.L_846:
        /*21ec*/ 	.byte	0x04, 0x1e
        /*21ee*/ 	.short	(.L_848 - .L_847)
.L_847:
        /*21f0*/ 	.word	0x00000000


	//----- nvinfo : EIATTR_CBANK_PARAM_SIZE
	.align		4
.L_848:
        /*21f4*/ 	.byte	0x03, 0x19
        /*21f6*/ 	.short	0x0af0


	//----- nvinfo : EIATTR_PARAM_CBANK
	.align		4
        /*21f8*/ 	.byte	0x04, 0x0a
        /*21fa*/ 	.short	(.L_850 - .L_849)
	.align		4
.L_849:
        /*21fc*/ 	.word	index@(.nv.constant0._ZN7cutlass13device_kernelIN5flash11enable_sm90INS1_16FlashAttnFwdSm90INS1_25CollectiveMainloopFwdSm90ILi2EN4cute5tupleIJNS5_1CILi1EEES8_S8_EEENS6_IJNS7_ILi128EEENS7_ILi160EEENS7_ILi192EEEEEELi192ENS_12float_e4m3_tEfNS_4arch4Sm90ELb1ELb0ELb0ELb1ELb1ELb1ELb0ELb1ELb1ELb1ELb1ELb0EEENS1_21CollectiveEpilogueFwdINS6_IJSA_SC_SB_EEES9_NS_10bfloat16_tESG_Li256ELb1ELb1ELb1ELb1EEENS1_36VarlenDynamicPersistentTileSchedulerILi128ELi160ELi256ELi128ELb1ELb1ELb1ELb1ELb1ELb1EEEEEEEEEvNT_6ParamsE)
        /*2200*/ 	.short	0x0210
        /*2202*/ 	.short	0x0af0


	//----- nvinfo : EIATTR_SW_WAR
	.align		4
.L_850:
        /*2204*/ 	.byte	0x04, 0x36
        /*2206*/ 	.short	(.L_852 - .L_851)
.L_851:
        /*2208*/ 	.word	0x00000008
.L_852:


//--------------------- .nv.info._ZN7cutlass13device_kernelIN5flash11enable_sm90INS1_16FlashAttnFwdSm90INS1_25CollectiveMainloopFwdSm90ILi2EN4cute5tupleIJNS5_1CILi1EEES8_S8_EEENS6_IJNS7_ILi128EEENS7_ILi160EEESA_EEELi128ENS_12float_e4m3_tEfNS_4arch4Sm90ELb0ELb0ELb0ELb0ELb1ELb0ELb0ELb1ELb1ELb1ELb1ELb0EEENS1_21CollectiveEpilogueFwdINS6_IJSA_SA_SB_EEES9_NS_10bfloat16_tESF_Li256ELb0ELb1ELb1ELb1EEENS1_19SingleTileSchedulerILb0ELb1ELb1ELi128EEEEEEEEEvNT_6ParamsE --------------------------
	.section	.nv.info._ZN7cutlass13device_kernelIN5flash11enable_sm90INS1_16FlashAttnFwdSm90INS1_25CollectiveMainloopFwdSm90ILi2EN4cute5tupleIJNS5_1CILi1EEES8_S8_EEENS6_IJNS7_ILi128EEENS7_ILi160EEESA_EEELi128ENS_12float_e4m3_tEfNS_4arch4Sm90ELb0ELb0ELb0ELb0ELb1ELb0ELb0ELb1ELb1ELb1ELb1ELb0EEENS1_21CollectiveEpilogueFwdINS6_IJSA_SA_SB_EEES9_NS_10bfloat16_tESF_Li256ELb0ELb1ELb1ELb1EEENS1_19SingleTileSchedulerILb0ELb1ELb1ELi128EEEEEEEEEvNT_6ParamsE,"",@"SHT_CUDA_INFO"
	.sectionflags	@""
	.align	4


	//----- nvinfo : EIATTR_CUDA_API_VERSION
	.align		4
        /*0000*/ 	.byte	0x04, 0x37
        /*0002*/ 	.short	(.L_854 - .L_853)
.L_853:
        /*0004*/ 	.word	0x00000082


	//----- nvinfo : EIATTR_KPARAM_INFO
	.align		4
.L_854:
        /*0008*/ 	.byte	0x04, 0x17
        /*000a*/ 	.short	(.L_856 - .L_855)
.L_855:
        /*000c*/ 	.word	0x00000000
        /*0010*/ 	.short	0x0000
        /*0012*/ 	.short	0x0070
        /*0014*/ 	.byte	0x00, 0xf0, 0x01, 0x28


	//----- nvinfo : EIATTR_SPARSE_MMA_MASK
	.align		4
.L_856:
        /*0018*/ 	.byte	0x03, 0x50
        /*001a*/ 	.short	0x0000


	//----- nvinfo : EIATTR_MAXREG_COUNT
	.align		4
        /*001c*/ 	.byte	0x03, 0x1b
        /*001e*/ 	.short	0x00a8


	//----- nvinfo : EIATTR_NUM_BARRIERS
	.align		4
        /*0020*/ 	.byte	0x02, 0x4c
        /*0022*/ 	.byte	0x10
	.zero		1


	//----- nvinfo : EIATTR_EXTERNS
	.align		4
        /*0024*/ 	.byte	0x04, 0x0f
        /*0026*/ 	.short	(.L_858 - .L_857)


	//   ....[0]....
	.align		4
.L_857:
        /*0028*/ 	.word	index@(__assertfail)


	//----- nvinfo : EIATTR_ANNOTATIONS
	.align		4
.L_858:
        /*002c*/ 	.byte	0x04, 0x55
        /*002e*/ 	.short	(.L_860 - .L_859)


	//   ....[0]....
.L_859:
        /*0030*/ 	.word	0x00000001
        /*0034*/ 	.byte	0x80, 0xb0, 0x00, 0x00, 0x01, 0x00, 0x00, 0x00, 0xa0, 0xb0, 0x00, 0x00, 0x01, 0x00, 0x00, 0x00
        /*0044*/ 	.byte	0x20, 0xcc, 0x00, 0x00, 0x01, 0x00, 0x00, 0x00, 0xe0, 0xcc, 0x00, 0x00, 0x01, 0x00, 0x00, 0x00
        /*0054*/ 	.byte	0xe0, 0xde, 0x00, 0x00, 0x01, 0x00, 0x00, 0x00, 0xf0, 0xde, 0x00, 0x00, 0x01, 0x00, 0x00, 0x00
        /*0064*/ 	.byte	0x20, 0xe6, 0x00, 0x00, 0x01, 0x00, 0x00, 0x00, 0x90, 0xe6, 0x00, 0x00


	//----- nvinfo : EIATTR_MERCURY_ISA_VERSION
	.align		4
.L_860:
        /*0070*/ 	.byte	0x03, 0x5f
        /*0072*/ 	.short	0x0101


	//----- nvinfo : EIATTR_INT_WARP_WIDE_INSTR_OFFSETS
	.align		4
        /*0074*/ 	.byte	0x04, 0x31
        /*0076*/ 	.short	(.L_862 - .L_861)


	//   ....[0]....
.L_861:
        /*0078*/ 	.word	0x000000c0


	//   ....[1]....
        /*007c*/ 	.word	0x000000d0


	//   ....[2]....
        /*0080*/ 	.word	0x00000170


	//----- nvinfo : EIATTR_COOP_GROUP_MASK_REGIDS
	.align		4
.L_862:
        /*0084*/ 	.byte	0x04, 0x29
        /*0086*/ 	.short	(.L_864 - .L_863)


	//   ....[0]....
.L_863:
        /*0088*/ 	.word	0xffffffff


	//   ....[1]....
        /*008c*/ 	.word	0xffffffff


	//   ....[2]....
        /*0090*/ 	.word	0xffffffff


	//   ....[3]....
        /*0094*/ 	.word	0xffffffff


	//   ....[4]....
        /*0098*/ 	.word	0xffffffff


	//   ....[5]....
        /*009c*/ 	.word	0xffffffff


	//   ....[6]....
        /*00a0*/ 	.word	0xffffffff


	//   ....[7]....
        /*00a4*/ 	.word	0xffffffff


	//   ....[8]....
        /*00a8*/ 	.word	0xffffffff


	//   ....[9]....
        /*00ac*/ 	.word	0xffffffff


	//   ....[10]....
        /*00b0*/ 	.word	0xffffffff


	//   ....[11]....
        /*00b4*/ 	.word	0xffffffff


	//   ....[12]....
        /*00b8*/ 	.word	0xffffffff


	//   ....[13]....
        /*00bc*/ 	.word	0xffffffff


	//   ....[14]....
        /*00c0*/ 	.word	0xffffffff


	//   ....[15]....
        /*00c4*/ 	.word	0xffffffff


	//   ....[16]....
        /*00c8*/ 	.word	0xffffffff


	//   ....[17]....
        /*00cc*/ 	.word	0xffffffff


	//   ....[18]....
        /*00d0*/ 	.word	0xffffffff


	//   ....[19]....
        /*00d4*/ 	.word	0xffffffff


	//   ....[20]....
        /*00d8*/ 	.word	0xffffffff


	//   ....[21]....
        /*00dc*/ 	.word	0xffffffff


	//   ....[22]....
        /*00e0*/ 	.word	0xffffffff


	//   ....[23]....
        /*00e4*/ 	.word	0xffffffff


	//   ....[24]....
        /*00e8*/ 	.word	0xffffffff


	//   ....[25]....
        /*00ec*/ 	.word	0xffffffff


	//   ....[26]....
        /*00f0*/ 	.word	0xffffffff


	//   ....[27]....
        /*00f4*/ 	.word	0xffffffff


	//   ....[28]....
        /*00f8*/ 	.word	0xffffffff


	//   ....[29]....
        /*00fc*/ 	.word	0xffffffff


	//   ....[30]....
        /*0100*/ 	.word	0xffffffff


	//   ....[31]....
        /*0104*/ 	.word	0xffffffff


	//   ....[32]....
        /*0108*/ 	.word	0xffffffff


	//   ....[33]....
        /*010c*/ 	.word	0xffffffff


	//   ....[34]....
        /*0110*/ 	.word	0xffffffff


	//   ....[35]....
        /*0114*/ 	.word	0xffffffff


	//   ....[36]....
        /*0118*/ 	.word	0xffffffff


	//   ....[37]....
        /*011c*/ 	.word	0xffffffff


	//   ....[38]....
        /*0120*/ 	.word	0xffffffff


	//   ....[39]....
        /*0124*/ 	.word	0xffffffff


	//   ....[40]....
        /*0128*/ 	.word	0xffffffff


	//   ....[41]....
        /*012c*/ 	.word	0xffffffff


	//   ....[42]....
        /*0130*/ 	.word	0xffffffff


	//   ....[43]....
        /*0134*/ 	.word	0xffffffff


	//   ....[44]....
        /*0138*/ 	.word	0xffffffff


	//   ....[45]....
        /*013c*/ 	.word	0xffffffff


	//   ....[46]....
        /*0140*/ 	.word	0xffffffff


	//   ....[47]....
        /*0144*/ 	.word	0xffffffff


	//   ....[48]....
        /*0148*/ 	.word	0xffffffff


	//   ....[49]....
        /*014c*/ 	.word	0xffffffff


	//   ....[50]....
        /*0150*/ 	.word	0xffffffff


	//   ....[51]....
        /*0154*/ 	.word	0xffffffff


	//   ....[52]....
        /*0158*/ 	.word	0xffffffff


	//   ....[53]....
        /*015c*/ 	.word	0xffffffff


	//   ....[54]....
        /*0160*/ 	.word	0xffffffff


	//   ....[55]....
        /*0164*/ 	.word	0xffffffff


	//   ....[56]....
        /*0168*/ 	.word	0xffffffff


	//   ....[57]....
        /*016c*/ 	.word	0xffffffff


	//   ....[58]....
        /*0170*/ 	.word	0xffffffff


	//   ....[59]....
        /*0174*/ 	.word	0xffffffff


	//   ....[60]....
        /*0178*/ 	.word	0xffffffff


	//   ....[61]....
        /*017c*/ 	.word	0xffffffff


	//   ....[62]....
        /*0180*/ 	.word	0xffffffff


	//   ....[63]....
        /*0184*/ 	.word	0xffffffff


	//   ....[64]....
        /*0188*/ 	.word	0xffffffff


	//   ....[65]....
        /*018c*/ 	.word	0xffffffff


	//   ....[66]....
        /*0190*/ 	.word	0xffffffff


	//   ....[67]....
        /*0194*/ 	.word	0xffffffff


	//   ....[68]....
        /*0198*/ 	.word	0xffffffff


	//   ....[69]....
        /*019c*/ 	.word	0xffffffff


	//   ....[70]....
        /*01a0*/ 	.word	0xffffffff


	//   ....[71]....
        /*01a4*/ 	.word	0xffffffff


	//   ....[72]....
        /*01a8*/ 	.word	0xffffffff


	//   ....[73]....
        /*01ac*/ 	.word	0xffffffff


	//   ....[74]....
        /*01b0*/ 	.word	0xffffffff


	//   ....[75]....
        /*01b4*/ 	.word	0xffffffff


	//   ....[76]....
        /*01b8*/ 	.word	0xffffffff


	//   ....[77]....
        /*01bc*/ 	.word	0xffffffff


	//   ....[78]....
        /*01c0*/ 	.word	0xffffffff


	//   ....[79]....
        /*01c4*/ 	.word	0xffffffff


	//   ....[80]....
        /*01c8*/ 	.word	0xffffffff


	//   ....[81]....
        /*01cc*/ 	.word	0xffffffff


	//   ....[82]....
        /*01d0*/ 	.word	0xffffffff


	//   ....[83]....
        /*01d4*/ 	.word	0xffffffff


	//   ....[84]....
        /*01d8*/ 	.word	0xffffffff


	//   ....[85]....
        /*01dc*/ 	.word	0xffffffff


	//   ....[86]....
        /*01e0*/ 	.word	0xffffffff


	//   ....[87]....
        /*01e4*/ 	.word	0xffffffff


	//   ....[88]....
        /*01e8*/ 	.word	0xffffffff


	//   ....[89]....
        /*01ec*/ 	.word	0xffffffff


	//   ....[90]....
        /*01f0*/ 	.word	0xffffffff


	//   ....[91]....
        /*01f4*/ 	.word	0xffffffff


	//   ....[92]....
        /*01f8*/ 	.word	0xffffffff


	//   ....[93]....
        /*01fc*/ 	.word	0xffffffff


	//   ....[94]....
        /*0200*/ 	.word	0xffffffff


	//   ....[95]....
        /*0204*/ 	.word	0xffffffff


	//   ....[96]....
        /*0208*/ 	.word	0xffffffff


	//   ....[97]....
        /*020c*/ 	.word	0xffffffff


	//   ....[98]....
        /*0210*/ 	.word	0xffffffff


	//   ....[99]....
        /*0214*/ 	.word	0xffffffff


	//   ....[100]....
        /*0218*/ 	.word	0xffffffff


	//   ....[101]....
        /*021c*/ 	.word	0xffffffff


	//   ....[102]....
        /*0220*/ 	.word	0xffffffff


	//   ....[103]....
        /*0224*/ 	.word	0xffffffff


	//   ....[104]....
        /*0228*/ 	.word	0xffffffff


	//   ....[105]....
        /*022c*/ 	.word	0xffffffff


	//   ....[106]....
        /*0230*/ 	.word	0xffffffff


	//   ....[107]....
        /*0234*/ 	.word	0xffffffff


	//   ....[108]....
        /*0238*/ 	.word	0xffffffff


	//   ....[109]....
        /*023c*/ 	.word	0xffffffff


	//   ....[110]....
        /*0240*/ 	.word	0xffffffff


	//   ....[111]....
        /*0244*/ 	.word	0xffffffff


	//   ....[112]....
        /*0248*/ 	.word	0xffffffff


	//   ....[113]....
        /*024c*/ 	.word	0xffffffff


	//   ....[114]....
        /*0250*/ 	.word	0xffffffff


	//   ....[115]....
        /*0254*/ 	.word	0xffffffff


	//   ....[116]....
        /*0258*/ 	.word	0xffffffff


	//   ....[117]....
        /*025c*/ 	.word	0xffffffff


	//   ....[118]....
        /*0260*/ 	.word	0xffffffff


	//   ....[119]....
        /*0264*/ 	.word	0xffffffff


	//   ....[120]....
        /*0268*/ 	.word	0xffffffff


	//   ....[121]....
        /*026c*/ 	.word	0xffffffff


	//   ....[122]....
        /*0270*/ 	.word	0xffffffff


	//   ....[123]....
        /*0274*/ 	.word	0xffffffff


	//   ....[124]....
        /*0278*/ 	.word	0xffffffff


	//   ....[125]....
        /*027c*/ 	.word	0xffffffff


	//   ....[126]....
        /*0280*/ 	.word	0xffffffff


	//   ....[127]....
        /*0284*/ 	.word	0xffffffff


	//   ....[128]....
        /*0288*/ 	.word	0xffffffff


	//   ....[129]....
        /*028c*/ 	.word	0xffffffff


	//   ....[130]....
        /*0290*/ 	.word	0xffffffff


	//   ....[131]....
        /*0294*/ 	.word	0xffffffff


	//   ....[132]....
        /*0298*/ 	.word	0xffffffff


	//   ....[133]....
        /*029c*/ 	.word	0xffffffff


	//   ....[134]....
        /*02a0*/ 	.word	0xffffffff


	//   ....[135]....
        /*02a4*/ 	.word	0xffffffff


	//   ....[136]....
        /*02a8*/ 	.word	0xffffffff


	//   ....[137]....
        /*02ac*/ 	.word	0xffffffff


	//   ....[138]....
        /*02b0*/ 	.word	0xffffffff


	//   ....[139]....
        /*02b4*/ 	.word	0xffffffff


	//   ....[140]....
        /*02b8*/ 	.word	0xffffffff


	//   ....[141]....
        /*02bc*/ 	.word	0xffffffff


	//   ....[142]....
        /*02c0*/ 	.word	0xffffffff


	//   ....[143]....
        /*02c4*/ 	.word	0xffffffff


	//   ....[144]....
        /*02c8*/ 	.word	0xffffffff


	//   ....[145]....
        /*02cc*/ 	.word	0xffffffff


	//   ....[146]....
        /*02d0*/ 	.word	0xffffffff


	//   ....[147]....
        /*02d4*/ 	.word	0xffffffff


	//   ....[148]....
        /*02d8*/ 	.word	0xffffffff


	//   ....[149]....
        /*02dc*/ 	.word	0xffffffff


	//   ....[150]....
        /*02e0*/ 	.word	0xffffffff


	//   ....[151]....
        /*02e4*/ 	.word	0xffffffff


	//   ....[152]....
        /*02e8*/ 	.word	0xffffffff


	//   ....[153]....
        /*02ec*/ 	.word	0xffffffff


	//   ....[154]....
        /*02f0*/ 	.word	0xffffffff


	//   ....[155]....
        /*02f4*/ 	.word	0xffffffff


	//   ....[156]....
        /*02f8*/ 	.word	0xffffffff


	//   ....[157]....
        /*02fc*/ 	.word	0xffffffff


	//   ....[158]....
        /*0300*/ 	.word	0xffffffff


	//   ....[159]....
        /*0304*/ 	.word	0xffffffff


	//   ....[160]....
        /*0308*/ 	.word	0xffffffff


	//   ....[161]....
        /*030c*/ 	.word	0xffffffff


	//   ....[162]....
        /*0310*/ 	.word	0xffffffff


	//   ....[163]....
        /*0314*/ 	.word	0xffffffff


	//   ....[164]....
        /*0318*/ 	.word	0xffffffff


	//   ....[165]....
        /*031c*/ 	.word	0xffffffff


	//   ....[166]....
        /*0320*/ 	.word	0xffffffff


	//   ....[167]....
        /*0324*/ 	.word	0xffffffff


	//   ....[168]....
        /*0328*/ 	.word	0xffffffff


	//   ....[169]....
        /*032c*/ 	.word	0xffffffff


	//   ....[170]....
        /*0330*/ 	.word	0xffffffff


	//   ....[171]....
        /*0334*/ 	.word	0xffffffff


	//   ....[172]....
        /*0338*/ 	.word	0xffffffff


	//   ....[173]....
        /*033c*/ 	.word	0xffffffff


	//   ....[174]....
        /*0340*/ 	.word	0xffffffff


	//   ....[175]....
        /*0344*/ 	.word	0xffffffff


	//   ....[176]....
        /*0348*/ 	.word	0xffffffff


	//   ....[177]....
        /*034c*/ 	.word	0xffffffff


	//   ....[178]....
        /*0350*/ 	.word	0xffffffff


	//   ....[179]....
        /*0354*/ 	.word	0xffffffff


	//   ....[180]....
        /*0358*/ 	.word	0xffffffff


	//   ....[181]....
        /*035c*/ 	.word	0xffffffff


	//   ....[182]....
        /*0360*/ 	.word	0xffffffff


	//   ....[183]....
        /*0364*/ 	.word	0xffffffff


	//   ....[184]....
        /*0368*/ 	.word	0xffffffff


	//   ....[185]....
        /*036c*/ 	.word	0xffffffff


	//   ....[186]....
        /*0370*/ 	.word	0xffffffff


	//   ....[187]....
        /*0374*/ 	.word	0xffffffff


	//   ....[188]....
        /*0378*/ 	.word	0xffffffff


	//   ....[189]....
        /*037c*/ 	.word	0x0500000f


	//   ....[190]....
        /*0380*/ 	.word	0x0500000f


	//   ....[191]....
        /*0384*/ 	.word	0x0500000f


	//   ....[192]....
        /*0388*/ 	.word	0x0500000f


	//   ....[193]....
        /*038c*/ 	.word	0x0500000f


	//   ....[194]....
        /*0390*/ 	.word	0x0500000f


	//   ....[195]....
        /*0394*/ 	.word	0x0500000f


	//   ....[196]....
        /*0398*/ 	.word	0x0500000f


	//   ....[197]....
        /*039c*/ 	.word	0x0500000f


	//   ....[198]....
        /*03a0*/ 	.word	0x0500000f


	//   ....[199]....
        /*03a4*/ 	.word	0x0500000f


	//   ....[200]....
        /*03a8*/ 	.word	0x0500000f


	//   ....[201]....
        /*03ac*/ 	.word	0x0500000f


	//   ....[202]....
        /*03b0*/ 	.word	0x0500000f


	//   ....[203]....
        /*03b4*/ 	.word	0x0500000f


	//   ....[204]....
        /*03b8*/ 	.word	0x0500000f


	//   ....[205]....
        /*03bc*/ 	.word	0x0500000f


	//   ....[206]....
        /*03c0*/ 	.word	0x0500000f


	//   ....[207]....
        /*03c4*/ 	.word	0x0500000f


	//   ....[208]....
        /*03c8*/ 	.word	0x0500000f


	//   ....[209]....
        /*03cc*/ 	.word	0x0500000f


	//   ....[210]....
        /*03d0*/ 	.word	0x0500000f


	//   ....[211]....
        /*03d4*/ 	.word	0x0500000f


	//   ....[212]....
        /*03d8*/ 	.word	0x0500000f


	//   ....[213]....
        /*03dc*/ 	.word	0x0500000f


	//   ....[214]....
        /*03e0*/ 	.word	0x0500000f


	//   ....[215]....
        /*03e4*/ 	.word	0x0500000f


	//   ....[216]....
        /*03e8*/ 	.word	0x0500000f


	//   ....[217]....
        /*03ec*/ 	.word	0x0500000f


	//   ....[218]....
        /*03f0*/ 	.word	0x0500000f


	//   ....[219]....
        /*03f4*/ 	.word	0x0500000f


	//   ....[220]....
        /*03f8*/ 	.word	0x0500000f


	//   ....[221]....
        /*03fc*/ 	.word	0x0500000f


	//   ....[222]....
        /*0400*/ 	.word	0x0500000f


	//   ....[223]....
        /*0404*/ 	.word	0x0500000f


	//   ....[224]....
        /*0408*/ 	.word	0x0500000f


	//   ....[225]....
        /*040c*/ 	.word	0x0500000f


	//   ....[226]....
        /*0410*/ 	.word	0x0500000f


	//   ....[227]....
        /*0414*/ 	.word	0x0500000f


	//   ....[228]....
        /*0418*/ 	.word	0x0500000f


	//   ....[229]....
        /*041c*/ 	.word	0x0500000f


	//   ....[230]....
        /*0420*/ 	.word	0x0500000f


	//   ....[231]....
        /*0424*/ 	.word	0x0500000f


	//   ....[232]....
        /*0428*/ 	.word	0x0500000f


	//   ....[233]....
        /*042c*/ 	.word	0x0500000f


	//   ....[234]....
        /*0430*/ 	.word	0x0500000f


	//   ....[235]....
        /*0434*/ 	.word	0x0500000f


	//   ....[236]....
        /*0438*/ 	.word	0x0500000f


	//   ....[237]....
        /*043c*/ 	.word	0x0500000f


	//   ....[238]....
        /*0440*/ 	.word	0x0500000f


	//   ....[239]....
        /*0444*/ 	.word	0x0500000f


	//   ....[240]....
        /*0448*/ 	.word	0x0500000f


	//   ....[241]....
        /*044c*/ 	.word	0x0500000f


	//   ....[242]....
        /*0450*/ 	.word	0x0500000f


	//   ....[243]....
        /*0454*/ 	.word	0x0500000f


	//   ....[244]....
        /*0458*/ 	.word	0x0500000f


	//   ....[245]....
        /*045c*/ 	.word	0x0500000f


	//   ....[246]....
        /*0460*/ 	.word	0x0500000f


	//   ....[247]....
        /*0464*/ 	.word	0x0500000f


	//   ....[248]....
        /*0468*/ 	.word	0x0500000f


	//   ....[249]....
        /*046c*/ 	.word	0x0500000f


	//   ....[250]....
        /*0470*/ 	.word	0x0500000f


	//   ....[251]....
        /*0474*/ 	.word	0x0500000f


	//   ....[252]....
        /*0478*/ 	.word	0x0500000f


	//   ....[253]....
        /*047c*/ 	.word	0x0500000f


	//   ....[254]....
        /*0480*/ 	.word	0x0500000f


	//   ....[255]....
        /*0484*/ 	.word	0x0500000f


	//   ....[0]....
        /*0488*/ 	.word	0x0500000f


	//   ....[1]....
        /*048c*/ 	.word	0x0500000f


	//   ....[2]....
        /*0490*/ 	.word	0x0500000f


	//   ....[3]....
        /*0494*/ 	.word	0x0500000f


	//   ....[4]....
        /*0498*/ 	.word	0x0500000f


	//   ....[5]....
        /*049c*/ 	.word	0x0500000f


	//   ....[6]....
        /*04a0*/ 	.word	0x0500000f


	//   ....[7]....
        /*04a4*/ 	.word	0x0500000f


	//   ....[8]....
        /*04a8*/ 	.word	0x0500000f


	//   ....[9]....
        /*04ac*/ 	.word	0x0500000f


	//   ....[10]....
        /*04b0*/ 	.word	0x0500000f


	//   ....[11]....
        /*04b4*/ 	.word	0x0500000f


	//   ....[12]....
        /*04b8*/ 	.word	0x0500000f


	//   ....[13]....
        /*04bc*/ 	.word	0x0500000f


	//   ....[14]....
        /*04c0*/ 	.word	0x0500000f


	//   ....[15]....
        /*04c4*/ 	.word	0x0500000f


	//   ....[16]....
        /*04c8*/ 	.word	0x0500000f


	//   ....[17]....
        /*04cc*/ 	.word	0x0500000f


	//   ....[18]....
        /*04d0*/ 	.word	0x0500000f


	//   ....[19]....
        /*04d4*/ 	.word	0x0500000f


	//   ....[20]....
        /*04d8*/ 	.word	0x0500000f


	//   ....[21]....
        /*04dc*/ 	.word	0x0500000f


	//   ....[22]....
        /*04e0*/ 	.word	0x0500000f


	//   ....[23]....
        /*04e4*/ 	.word	0x0500000f


	//   ....[24]....
        /*04e8*/ 	.word	0x0500000f


	//   ....[25]....
        /*04ec*/ 	.word	0x0500000f


	//   ....[26]....
        /*04f0*/ 	.word	0x0500000f


	//   ....[27]....
        /*04f4*/ 	.word	0x0500000f


	//   ....[28]....
        /*04f8*/ 	.word	0x0500000f


	//   ....[29]....
        /*04fc*/ 	.word	0x0500000f


	//----- nvinfo : EIATTR_COOP_GROUP_INSTR_OFFSETS
	.align		4
.L_864:
        /*0500*/ 	.byte	0x04, 0x28
        /*0502*/ 	.short	(.L_866 - .L_865)


	//   ....[0]....
.L_865:
        /*0504*/ 	.word	0x00000070


	//   ....[1]....
        /*0508*/ 	.word	0x000000b0


	//   ....[2]....
        /*050c*/ 	.word	0x000002d0


	//   ....[3]....
        /*0510*/ 	.word	0x00000430


	//   ....[4]....
        /*0514*/ 	.word	0x00000550


	//   ....[5]....
        /*0518*/ 	.word	0x000006b0


	//   ....[6]....
        /*051c*/ 	.word	0x000013c0


	//   ....[7]....
        /*0520*/ 	.word	0x00002af0


	//   ....[8]....
        /*0524*/ 	.word	0x00002bf0


	//   ....[9]....
        /*0528*/ 	.word	0x00003070


	//   ....[10]....
        /*052c*/ 	.word	0x00003170


	//   ....[11]....
        /*0530*/ 	.word	0x00005810


	//   ....[12]....
        /*0534*/ 	.word	0x00005820


	//   ....[13]....
        /*0538*/ 	.word	0x00005880


	//   ....[14]....
        /*053c*/ 	.word	0x000058a0


	//   ....[15]....
        /*0540*/ 	.word	0x00007380


	//   ....[16]....
        /*0544*/ 	.word	0x00007390


	//   ....[17]....
        /*0548*/ 	.word	0x00007410


	//   ....[18]....
        /*054c*/ 	.word	0x00007420


	//   ....[19]....
        /*0550*/ 	.word	0x000082d0


	//   ....[20]....
        /*0554*/ 	.word	0x000082e0


	//   ....[21]....
        /*0558*/ 	.word	0x000082f0


	//   ....[22]....
        /*055c*/ 	.word	0x00008310


	//   ....[23]....
        /*0560*/ 	.word	0x00008320


	//   ....[24]....
        /*0564*/ 	.word	0x00008330


	//   ....[25]....
        /*0568*/ 	.word	0x00008340


	//   ....[26]....
        /*056c*/ 	.word	0x00008360


	//   ....[27]....
        /*0570*/ 	.word	0x00008370


	//   ....[28]....
        /*0574*/ 	.word	0x00008380


	//   ....[29]....
        /*0578*/ 	.word	0x00008390


	//   ....[30]....
        /*057c*/ 	.word	0x000083a0


	//   ....[31]....
        /*0580*/ 	.word	0x000083b0


	//   ....[32]....
        /*0584*/ 	.word	0x000083d0


	//   ....[33]....
        /*0588*/ 	.word	0x000083e0


	//   ....[34]....
        /*058c*/ 	.word	0x000083f0


	//   ....[35]....
        /*0590*/ 	.word	0x00008400


	//   ....[36]....
        /*0594*/ 	.word	0x00008410


	//   ....[37]....
        /*0598*/ 	.word	0x00008420


	//   ....[38]....
        /*059c*/ 	.word	0x00008430


	//   ....[39]....
        /*05a0*/ 	.word	0x00008440


	//   ....[40]....
        /*05a4*/ 	.word	0x00008450


	//   ....[41]....
        /*05a8*/ 	.word	0x00008460


	//   ....[42]....
        /*05ac*/ 	.word	0x00008470


	//   ....[43]....
        /*05b0*/ 	.word	0x00008480


	//   ....[44]....
        /*05b4*/ 	.word	0x00008490


	//   ....[45]....
        /*05b8*/ 	.word	0x000084a0


	//   ....[46]....
        /*05bc*/ 	.word	0x000084c0


	//   ....[47]....
        /*05c0*/ 	.word	0x000084d0


	//   ....[48]....
        /*05c4*/ 	.word	0x000084e0


	//   ....[49]....
        /*05c8*/ 	.word	0x000084f0


	//   ....[50]....
        /*05cc*/ 	.word	0x00008500


	//   ....[51]....
        /*05d0*/ 	.word	0x00008510


	//   ....[52]....
        /*05d4*/ 	.word	0x00008520


	//   ....[53]....
        /*05d8*/ 	.word	0x00008530


	//   ....[54]....
        /*05dc*/ 	.word	0x00008540


	//   ....[55]....
        /*05e0*/ 	.word	0x00008550


	//   ....[56]....
        /*05e4*/ 	.word	0x00008570


	//   ....[57]....
        /*05e8*/ 	.word	0x00008580


	//   ....[58]....
        /*05ec*/ 	.word	0x00008590


	//   ....[59]....
        /*05f0*/ 	.word	0x000085a0


	//   ....[60]....
        /*05f4*/ 	.word	0x000085b0


	//   ....[61]....
        /*05f8*/ 	.word	0x000085c0


	//   ....[62]....
        /*05fc*/ 	.word	0x000085d0


	//   ....[63]....
        /*0600*/ 	.word	0x000085e0


	//   ....[64]....
        /*0604*/ 	.word	0x000085f0


	//   ....[65]....
        /*0608*/ 	.word	0x00008600


	//   ....[66]....
        /*060c*/ 	.word	0x00008610


	//   ....[67]....
        /*0610*/ 	.word	0x00008620


	//   ....[68]....
        /*0614*/ 	.word	0x00008630


	//   ....[69]....
        /*0618*/ 	.word	0x00008660


	//   ....[70]....
        /*061c*/ 	.word	0x00008690


	//   ....[71]....
        /*0620*/ 	.word	0x000086c0


	//   ....[72]....
        /*0624*/ 	.word	0x000086f0


	//   ....[73]....
        /*0628*/ 	.word	0x00008730


	//   ....[74]....
        /*062c*/ 	.word	0x00008760


	//   ....[75]....
        /*0630*/ 	.word	0x00008790


	//   ....[76]....
        /*0634*/ 	.word	0x000087c0


	//   ....[77]....
        /*0638*/ 	.word	0x000087f0


	//   ....[78]....
        /*063c*/ 	.word	0x00008800


	//   ....[79]....
        /*0640*/ 	.word	0x00008820


	//   ....[80]....
        /*0644*/ 	.word	0x00008830


	//   ....[81]....
        /*0648*/ 	.word	0x00008840


	//   ....[82]....
        /*064c*/ 	.word	0x00008850


	//   ....[83]....
        /*0650*/ 	.word	0x00008cc0


	//   ....[84]....
        /*0654*/ 	.word	0x00008d00


	//   ....[85]....
        /*0658*/ 	.word	0x00008d40


	//   ....[86]....
        /*065c*/ 	.word	0x00008d80


	//   ....[87]....
        /*0660*/ 	.word	0x00008db0


	//   ....[88]....
        /*0664*/ 	.word	0x00008df0


	//   ....[89]....
        /*0668*/ 	.word	0x000094a0


	//   ....[90]....
        /*066c*/ 	.word	0x000094d0


	//   ....[91]....
        /*0670*/ 	.word	0x0000a020


	//   ....[92]....
        /*0674*/ 	.word	0x0000b4f0


	//   ....[93]....
        /*0678*/ 	.word	0x0000b530


	//   ....[94]....
        /*067c*/ 	.word	0x0000b560


	//   ....[95]....
        /*0680*/ 	.word	0x0000b5d0


	//   ....[96]....
        /*0684*/ 	.word	0x0000b5e0


	//   ....[97]....
        /*0688*/ 	.word	0x0000b630


	//   ....[98]....
        /*068c*/ 	.word	0x0000b640


	//   ....[99]....
        /*0690*/ 	.word	0x0000b690


	//   ....[100]....
        /*0694*/ 	.word	0x0000b6a0


	//   ....[101]....
        /*0698*/ 	.word	0x0000b6f0


	//   ....[102]....
        /*069c*/ 	.word	0x0000b700


	//   ....[103]....
        /*06a0*/ 	.word	0x0000b750


	//   ....[104]....
        /*06a4*/ 	.word	0x0000b760


	//   ....[105]....
        /*06a8*/ 	.word	0x0000b7b0


	//   ....[106]....
        /*06ac*/ 	.word	0x0000b7c0


	//   ....[107]....
        /*06b0*/ 	.word	0x0000b7d0


	//   ....[108]....
        /*06b4*/ 	.word	0x0000b820


	//   ....[109]....
        /*06b8*/ 	.word	0x0000b870


	//   ....[110]....
        /*06bc*/ 	.word	0x0000b890


	//   ....[111]....
        /*06c0*/ 	.word	0x0000b8a0


	//   ....[112]....
        /*06c4*/ 	.word	0x0000bd30


	//   ....[113]....
        /*06c8*/ 	.word	0x0000bd60


	//   ....[114]....
        /*06cc*/ 	.word	0x0000bdf0


	//   ....[115]....
        /*06d0*/ 	.word	0x0000be20


	//   ....[116]....
        /*06d4*/ 	.word	0x0000be40


	//   ....[117]....
        /*06d8*/ 	.word	0x0000be80


	//   ....[118]....
        /*06dc*/ 	.word	0x0000beb0


	//   ....[119]....
        /*06e0*/ 	.word	0x0000bf00


	//   ....[120]....
        /*06e4*/ 	.word	0x0000bf30


	//   ....[121]....
        /*06e8*/ 	.word	0x0000bf50


	//   ....[122]....
        /*06ec*/ 	.word	0x0000bfb0


	//   ....[123]....
        /*06f0*/ 	.word	0x0000bfd0


	//   ....[124]....
        /*06f4*/ 	.word	0x0000c020


	//   ....[125]....
        /*06f8*/ 	.word	0x0000c040


	//   ....[126]....
        /*06fc*/ 	.word	0x0000c090


	//   ....[127]....
        /*0700*/ 	.word	0x0000c0b0


	//   ....[128]....
        /*0704*/ 	.word	0x0000c0d0


	//   ....[129]....
        /*0708*/ 	.word	0x0000c100


	//   ....[130]....
        /*070c*/ 	.word	0x0000c120


	//   ....[131]....
        /*0710*/ 	.word	0x0000c190


	//   ....[132]....
        /*0714*/ 	.word	0x0000c700


	//   ....[133]....
        /*0718*/ 	.word	0x0000c730


	//   ....[134]....
        /*071c*/ 	.word	0x0000c750


	//   ....[135]....
        /*0720*/ 	.word	0x0000c790


	//   ....[136]....
        /*0724*/ 	.word	0x0000c7e0


	//   ....[137]....
        /*0728*/ 	.word	0x0000c7f0


	//   ....[138]....
        /*072c*/ 	.word	0x0000c850


	//   ....[139]....
        /*0730*/ 	.word	0x0000c880


	//   ....[140]....
        /*0734*/ 	.word	0x0000c8f0


	//   ....[141]....
        /*0738*/ 	.word	0x0000c910


	//   ....[142]....
        /*073c*/ 	.word	0x0000c940


	//   ....[143]....
        /*0740*/ 	.word	0x0000c970


	//   ....[144]....
        /*0744*/ 	.word	0x0000c9b0


	//   ....[145]....
        /*0748*/ 	.word	0x0000c9e0


	//   ....[146]....
        /*074c*/ 	.word	0x0000ca10


	//   ....[147]....
        /*0750*/ 	.word	0x0000caa0


	//   ....[148]....
        /*0754*/ 	.word	0x0000d310


	//   ....[149]....
        /*0758*/ 	.word	0x0000d330


	//   ....[150]....
        /*075c*/ 	.word	0x0000d340


	//   ....[151]....
        /*0760*/ 	.word	0x0000d350


	//   ....[152]....
        /*0764*/ 	.word	0x0000d360


	//   ....[153]....
        /*0768*/ 	.word	0x0000d3b0


	//   ....[154]....
        /*076c*/ 	.word	0x0000d3d0


	//   ....[155]....
        /*0770*/ 	.word	0x0000d3f0


	//   ....[156]....
        /*0774*/ 	.word	0x0000d400


	//   ....[157]....
        /*0778*/ 	.word	0x0000d440


	//   ....[158]....
        /*077c*/ 	.word	0x0000d450


	//   ....[159]....
        /*0780*/ 	.word	0x0000d490


	//   ....[160]....
        /*0784*/ 	.word	0x0000d4a0


	//   ....[161]....
        /*0788*/ 	.word	0x0000d4e0


	//   ....[162]....
        /*078c*/ 	.word	0x0000d4f0


	//   ....[163]....
        /*0790*/ 	.word	0x0000d530


	//   ....[164]....
        /*0794*/ 	.word	0x0000d540


	//   ....[165]....
        /*0798*/ 	.word	0x0000d550


	//   ....[166]....
        /*079c*/ 	.word	0x0000d590


	//   ....[167]....
        /*07a0*/ 	.word	0x0000d5b0


	//   ....[168]....
        /*07a4*/ 	.word	0x0000d990


	//   ....[169]....
        /*07a8*/ 	.word	0x0000d9b0


	//   ....[170]....
        /*07ac*/ 	.word	0x0000d9d0


	//   ....[171]....
        /*07b0*/ 	.word	0x0000d9e0


	//   ....[172]....
        /*07b4*/ 	.word	0x0000d9f0


	//   ....[173]....
        /*07b8*/ 	.word	0x0000da00


	//   ....[174]....
        /*07bc*/ 	.word	0x0000da20


	//   ....[175]....
        /*07c0*/ 	.word	0x0000da30


	//   ....[176]....
        /*07c4*/ 	.word	0x0000da50


	//   ....[177]....
        /*07c8*/ 	.word	0x0000da80


	//   ....[178]....
        /*07cc*/ 	.word	0x0000daa0


	//   ....[179]....
        /*07d0*/ 	.word	0x0000dad0


	//   ....[180]....
        /*07d4*/ 	.word	0x0000daf0


	//   ....[181]....
        /*07d8*/ 	.word	0x0000db20


	//   ....[182]....
        /*07dc*/ 	.word	0x0000db40


	//   ....[183]....
        /*07e0*/ 	.word	0x0000db70


	//   ....[184]....
        /*07e4*/ 	.word	0x0000db90


	//   ....[185]....
        /*07e8*/ 	.word	0x0000dbb0


	//   ....[186]....
        /*07ec*/ 	.word	0x0000dbc0


	//   ....[187]....
        /*07f0*/ 	.word	0x0000dc80


	//   ....[188]....
        /*07f4*/ 	.word	0x0000ed20


	//   ....[189]....
        /*07f8*/ 	.word	0x0000f220


	//   ....[190]....
        /*07fc*/ 	.word	0x0000f300


	//   ....[191]....
        /*0800*/ 	.word	0x0000f3d0


	//   ....[192]....
        /*0804*/ 	.word	0x0000f450


	//   ....[193]....
        /*0808*/ 	.word	0x0000f510


	//   ....[194]....
        /*080c*/ 	.word	0x0000f570


	//   ....[195]....
        /*0810*/ 	.word	0x0000f630


	//   ....[196]....
        /*0814*/ 	.word	0x0000f690


	//   ....[197]....
        /*0818*/ 	.word	0x0000f750


	//   ....[198]....
        /*081c*/ 	.word	0x0000f7b0


	//   ....[199]....
        /*0820*/ 	.word	0x0000f870


	//   ....[200]....
        /*0824*/ 	.word	0x0000f8d0


	//   ....[201]....
        /*0828*/ 	.word	0x0000f990


	//   ....[202]....
        /*082c*/ 	.word	0x0000f9f0


	//   ....[203]....
        /*0830*/ 	.word	0x0000fab0


	//   ....[204]....
        /*0834*/ 	.word	0x0000fb10


	//   ....[205]....
        /*0838*/ 	.word	0x0000fbd0


	//   ....[206]....
        /*083c*/ 	.word	0x0000fc30


	//   ....[207]....
        /*0840*/ 	.word	0x0000fcf0


	//   ....[208]....
        /*0844*/ 	.word	0x0000fd50


	//   ....[209]....
        /*0848*/ 	.word	0x0000fe30


	//   ....[210]....
        /*084c*/ 	.word	0x0000ffa0


	//   ....[211]....
        /*0850*/ 	.word	0x00010070


	//   ....[212]....
        /*0854*/ 	.word	0x00010150


	//   ....[213]....
        /*0858*/ 	.word	0x000101a0


	//   ....[214]....
        /*085c*/ 	.word	0x00010270


	//   ....[215]....
        /*0860*/ 	.word	0x000102c0


	//   ....[216]....
        /*0864*/ 	.word	0x000103b0


	//   ....[217]....
        /*0868*/ 	.word	0x00010400


	//   ....[218]....
        /*086c*/ 	.word	0x000104f0


	//   ....[219]....
        /*0870*/ 	.word	0x00010540


	//   ....[220]....
        /*0874*/ 	.word	0x000105b0


	//   ....[221]....
        /*0878*/ 	.word	0x00010670


	//   ....[222]....
        /*087c*/ 	.word	0x000106e0


	//   ....[223]....
        /*0880*/ 	.word	0x00010790


	//   ....[224]....
        /*0884*/ 	.word	0x00010800


	//   ....[225]....
        /*0888*/ 	.word	0x000108b0


	//   ....[226]....
        /*088c*/ 	.word	0x00010910


	//   ....[227]....
        /*0890*/ 	.word	0x000109d0


	//   ....[228]....
        /*0894*/ 	.word	0x00010a50


	//   ....[229]....
        /*0898*/ 	.word	0x00010af0


	//   ....[230]....
        /*089c*/ 	.word	0x00010b70


	//   ....[231]....
        /*08a0*/ 	.word	0x00010bc0


	//   ....[232]....
        /*08a4*/ 	.word	0x00010c90


	//   ....[233]....
        /*08a8*/ 	.word	0x00010d50


	//   ....[234]....
        /*08ac*/ 	.word	0x00010db0


	//   ....[235]....
        /*08b0*/ 	.word	0x00010e90


	//   ....[236]....
        /*08b4*/ 	.word	0x00010f10


	//   ....[237]....
        /*08b8*/ 	.word	0x00010fd0


	//   ....[238]....
        /*08bc*/ 	.word	0x00011030


	//   ....[239]....
        /*08c0*/ 	.word	0x000110f0


	//   ....[240]....
        /*08c4*/ 	.word	0x00011150


	//   ....[241]....
        /*08c8*/ 	.word	0x00011210


	//   ....[242]....
        /*08cc*/ 	.word	0x00011270


	//   ....[243]....
        /*08d0*/ 	.word	0x00011320


	//   ....[244]....
        /*08d4*/ 	.word	0x000113c0


	//   ....[245]....
        /*08d8*/ 	.word	0x00011460


	//   ....[246]....
        /*08dc*/ 	.word	0x00011590


	//   ....[247]....
        /*08e0*/ 	.word	0x00011630


	//   ....[248]....
        /*08e4*/ 	.word	0x00011690


	//   ....[249]....
        /*08e8*/ 	.word	0x00011740


	//   ....[250]....
        /*08ec*/ 	.word	0x000117d0


	//   ....[251]....
        /*08f0*/ 	.word	0x00011860


	//   ....[252]....
        /*08f4*/ 	.word	0x000118c0


	//   ....[253]....
        /*08f8*/ 	.word	0x00011970


	//   ....[254]....
        /*08fc*/ 	.word	0x000119d0


	//   ....[255]....
        /*0900*/ 	.word	0x00011a80


	//   ....[0]....
        /*0904*/ 	.word	0x00011ae0


	//   ....[1]....
        /*0908*/ 	.word	0x00011b90


	//   ....[2]....
        /*090c*/ 	.word	0x00011bf0


	//   ....[3]....
        /*0910*/ 	.word	0x00011ca0


	//   ....[4]....
        /*0914*/ 	.word	0x00011d00


	//   ....[5]....
        /*0918*/ 	.word	0x00011db0


	//   ....[6]....
        /*091c*/ 	.word	0x00011e40


	//   ....[7]....
        /*0920*/ 	.word	0x00011ed0


	//   ....[8]....
        /*0924*/ 	.word	0x00011f30


	//   ....[9]....
        /*0928*/ 	.word	0x00011fe0


	//   ....[10]....
        /*092c*/ 	.word	0x000120c0


	//   ....[11]....
        /*0930*/ 	.word	0x00012160


	//   ....[12]....
        /*0934*/ 	.word	0x000121d0


	//   ....[13]....
        /*0938*/ 	.word	0x00012270


	//   ....[14]....
        /*093c*/ 	.word	0x000122d0


	//   ....[15]....
        /*0940*/ 	.word	0x00012370


	//   ....[16]....
        /*0944*/ 	.word	0x000123d0


	//   ....[17]....
        /*0948*/ 	.word	0x00012480


	//   ....[18]....
        /*094c*/ 	.word	0x000124e0


	//   ....[19]....
        /*0950*/ 	.word	0x00012580


	//   ....[20]....
        /*0954*/ 	.word	0x000125e0


	//   ....[21]....
        /*0958*/ 	.word	0x00012690


	//   ....[22]....
        /*095c*/ 	.word	0x00012710


	//   ....[23]....
        /*0960*/ 	.word	0x000127a0


	//   ....[24]....
        /*0964*/ 	.word	0x00012800


	//   ....[25]....
        /*0968*/ 	.word	0x000128b0


	//   ....[26]....
        /*096c*/ 	.word	0x00012940


	//   ....[27]....
        /*0970*/ 	.word	0x000129d0


	//   ....[28]....
        /*0974*/ 	.word	0x00012a30


	//   ....[29]....
        /*0978*/ 	.word	0x00012ae0


	//----- nvinfo : EIATTR_REG_RECONFIG
	.align		4
.L_866:
        /*097c*/ 	.byte	0x01, 0x54
	.zero		2


	//----- nvinfo : EIATTR_SYSCALL_OFFSETS
	.align		4
        /*0980*/ 	.byte	0x04, 0x46
        /*0982*/ 	.short	(.L_868 - .L_867)


	//   ....[0]....
.L_867:
        /*0984*/ 	.word	0x00001580


	//   ....[1]....
        /*0988*/ 	.word	0x0000a770


	//   ....[2]....
        /*098c*/ 	.word	0x0000a8b0


	//   ....[3]....
        /*0990*/ 	.word	0x0000a9f0


	//   ....[4]....
        /*0994*/ 	.word	0x0000ab10


	//   ....[5]....
        /*0998*/ 	.word	0x0000c4a0


	//----- nvinfo : EIATTR_MBARRIER_INSTR_OFFSETS
	.align		4
.L_868:
        /*099c*/ 	.byte	0x04, 0x39
        /*099e*/ 	.short	(.L_870 - .L_869)


	//   ....[0]....
.L_869:
        /*09a0*/ 	.word	0x00000180
        /*09a4*/ 	.word	0x000000ff
        /*09a8*/ 	.word	0x00022800
        /*09ac*/ 	.short	0x0100
        /*09ae*/ 	.byte	0x08
	.zero		1


	//   ....[1]....
        /*09b0*/ 	.word	0x00000190
        /*09b4*/ 	.word	0x000000ff
        /*09b8*/ 	.word	0x00022820
        /*09bc*/ 	.short	0x0100
        /*09be*/ 	.byte	0x08
	.zero		1


	//   ....[2]....
        /*09c0*/ 	.word	0x00000280
        /*09c4*/ 	.word	0x000000ff
        /*09c8*/ 	.word	0x00022830
        /*09cc*/ 	.short	0x0100
        /*09ce*/ 	.byte	0x08
	.zero		1


	//   ....[3]....
        /*09d0*/ 	.word	0x00000290
        /*09d4*/ 	.word	0x000000ff
        /*09d8*/ 	.word	0x00022840
        /*09dc*/ 	.short	0x0100
        /*09de*/ 	.byte	0x08
	.zero		1


	//   ....[4]....
        /*09e0*/ 	.word	0x000002a0
        /*09e4*/ 	.word	0x000000ff
        /*09e8*/ 	.word	0x00022838
        /*09ec*/ 	.short	0x0100
        /*09ee*/ 	.byte	0x08
	.zero		1


	//   ....[5]....
        /*09f0*/ 	.word	0x000002b0
        /*09f4*/ 	.word	0x000000ff
        /*09f8*/ 	.word	0x00022848
        /*09fc*/ 	.short	0x0100
        /*09fe*/ 	.byte	0x08
	.zero		1


	//   ....[6]....
        /*0a00*/ 	.word	0x000003e0
        /*0a04*/ 	.word	0x000000ff
        /*0a08*/ 	.word	0x00022850
        /*0a0c*/ 	.short	0x0100
        /*0a0e*/ 	.byte	0x08
	.zero		1


	//   ....[7]....
        /*0a10*/ 	.word	0x000003f0
        /*0a14*/ 	.word	0x000000ff
        /*0a18*/ 	.word	0x00022860
        /*0a1c*/ 	.short	0x0100
        /*0a1e*/ 	.byte	0x08
	.zero		1


	//   ....[8]....
        /*0a20*/ 	.word	0x00000400
        /*0a24*/ 	.word	0x000000ff
        /*0a28*/ 	.word	0x00022858
        /*0a2c*/ 	.short	0x0100
        /*0a2e*/ 	.byte	0x08
	.zero		1


	//   ....[9]....
        /*0a30*/ 	.word	0x00000410
        /*0a34*/ 	.word	0x000000ff
        /*0a38*/ 	.word	0x00022868
        /*0a3c*/ 	.short	0x0100
        /*0a3e*/ 	.byte	0x08
	.zero		1


	//   ....[10]....
        /*0a40*/ 	.word	0x00000500
        /*0a44*/ 	.word	0x000000ff
        /*0a48*/ 	.word	0x00022870
        /*0a4c*/ 	.short	0x0100
        /*0a4e*/ 	.byte	0x06
	.zero		1


	//   ....[11]....
        /*0a50*/ 	.word	0x00000510
        /*0a54*/ 	.word	0x000000ff
        /*0a58*/ 	.word	0x00022880
        /*0a5c*/ 	.short	0x0100
        /*0a5e*/ 	.byte	0x06
	.zero		1


	//   ....[12]....
        /*0a60*/ 	.word	0x00000520
        /*0a64*/ 	.word	0x000000ff
        /*0a68*/ 	.word	0x00022878
        /*0a6c*/ 	.short	0x0100
        /*0a6e*/ 	.byte	0x06
	.zero		1


	//   ....[13]....
        /*0a70*/ 	.word	0x00000530
        /*0a74*/ 	.word	0x000000ff
        /*0a78*/ 	.word	0x00022888
        /*0a7c*/ 	.short	0x0100
        /*0a7e*/ 	.byte	0x06
	.zero		1


	//   ....[14]....
        /*0a80*/ 	.word	0x00000660
        /*0a84*/ 	.word	0x000000ff
        /*0a88*/ 	.word	0x00022890
        /*0a8c*/ 	.short	0x0100
        /*0a8e*/ 	.byte	0x08
	.zero		1


	//   ....[15]....
        /*0a90*/ 	.word	0x00000670
        /*0a94*/ 	.word	0x000000ff
        /*0a98*/ 	.word	0x000228a0
        /*0a9c*/ 	.short	0x0100
        /*0a9e*/ 	.byte	0x08
	.zero		1


	//   ....[16]....
        /*0aa0*/ 	.word	0x00000680
        /*0aa4*/ 	.word	0x000000ff
        /*0aa8*/ 	.word	0x00022898
        /*0aac*/ 	.short	0x0100
        /*0aae*/ 	.byte	0x08
	.zero		1


	//   ....[17]....
        /*0ab0*/ 	.word	0x00000690
        /*0ab4*/ 	.word	0x000000ff
        /*0ab8*/ 	.word	0x000228a8
        /*0abc*/ 	.short	0x0100
        /*0abe*/ 	.byte	0x08
	.zero		1


	//   ....[18]....
        /*0ac0*/ 	.word	0x000007d0
        /*0ac4*/ 	.word	0x000000ff
        /*0ac8*/ 	.word	0x000228b0
        /*0acc*/ 	.short	0x0100
        /*0ace*/ 	.byte	0x08
	.zero		1


	//   ....[19]....
        /*0ad0*/ 	.word	0x000007e0
        /*0ad4*/ 	.word	0x000000ff
        /*0ad8*/ 	.word	0x000228c0
        /*0adc*/ 	.short	0x0100
        /*0ade*/ 	.byte	0x08
	.zero		1


	//   ....[20]....
        /*0ae0*/ 	.word	0x000007f0
        /*0ae4*/ 	.word	0x000000ff
        /*0ae8*/ 	.word	0x000228b8
        /*0aec*/ 	.short	0x0100
        /*0aee*/ 	.byte	0x08
	.zero		1


	//   ....[21]....
        /*0af0*/ 	.word	0x00000800
        /*0af4*/ 	.word	0x000000ff
        /*0af8*/ 	.word	0x000228c8
        /*0afc*/ 	.short	0x0100
        /*0afe*/ 	.byte	0x08
	.zero		1


	//   ....[22]....
        /*0b00*/ 	.word	0x000015a0
        /*0b04*/ 	.word	0x000000ff
        /*0b08*/ 	.word	0x00022800
        /*0b0c*/ 	.short	0x010a
        /*0b0e*/ 	.byte	0x29
	.zero		1


	//   ....[23]....
        /*0b10*/ 	.word	0x00001610
        /*0b14*/ 	.word	0x000000ff
        /*0b18*/ 	.word	0x00022830
        /*0b1c*/ 	.short	0x010a
        /*0b1e*/ 	.byte	0x29
	.zero		1


	//   ....[24]....
        /*0b20*/ 	.word	0x00001670
        /*0b24*/ 	.word	0x000000ff
        /*0b28*/ 	.word	0x00022830
        /*0b2c*/ 	.short	0x010a
        /*0b2e*/ 	.byte	0x29
	.zero		1


	//   ....[25]....
        /*0b30*/ 	.word	0x00002020
        /*0b34*/ 	.word	0x000000ff
        /*0b38*/ 	.word	0x00000000
        /*0b3c*/ 	.short	0x0101
        /*0b3e*/ 	.byte	0x04
	.zero		1


	//   ....[26]....
        /*0b40*/ 	.word	0x00004740
        /*0b44*/ 	.word	0x000000ff
        /*0b48*/ 	.word	0x00022830
        /*0b4c*/ 	.short	0x010a
        /*0b4e*/ 	.byte	0x04
	.zero		1


	//   ....[27]....
        /*0b50*/ 	.word	0x00004780
        /*0b54*/ 	.word	0x000000ff
        /*0b58*/ 	.word	0x00022830
        /*0b5c*/ 	.short	0x010a
        /*0b5e*/ 	.byte	0x04
	.zero		1


	//   ....[28]....
        /*0b60*/ 	.word	0x00005070
        /*0b64*/ 	.word	0x000000ff
        /*0b68*/ 	.word	0x00022850
        /*0b6c*/ 	.short	0x010a
        /*0b6e*/ 	.byte	0x04
	.zero		1


	//   ....[29]....
        /*0b70*/ 	.word	0x000050b0
        /*0b74*/ 	.word	0x000000ff
        /*0b78*/ 	.word	0x00022850
        /*0b7c*/ 	.short	0x010a
        /*0b7e*/ 	.byte	0x04
	.zero		1


	//   ....[30]....
        /*0b80*/ 	.word	0x00005890
        /*0b84*/ 	.word	0x000000ff
        /*0b88*/ 	.word	0x00000000
        /*0b8c*/ 	.short	0x0101
        /*0b8e*/ 	.byte	0x04
	.zero		1


	//   ....[31]....
        /*0b90*/ 	.word	0x000069c0
        /*0b94*/ 	.word	0x000000ff
        /*0b98*/ 	.word	0x00000000
        /*0b9c*/ 	.short	0x0101
        /*0b9e*/ 	.byte	0x04
	.zero		1


	//   ....[32]....
        /*0ba0*/ 	.word	0x00007030
        /*0ba4*/ 	.word	0x000000ff
        /*0ba8*/ 	.word	0x00022850
        /*0bac*/ 	.short	0x010a
        /*0bae*/ 	.byte	0x09
	.zero		1


	//   ....[33]....
        /*0bb0*/ 	.word	0x00007070
        /*0bb4*/ 	.word	0x000000ff
        /*0bb8*/ 	.word	0x00022850
        /*0bbc*/ 	.short	0x010a
        /*0bbe*/ 	.byte	0x09
	.zero		1


	//   ....[34]....
        /*0bc0*/ 	.word	0x00007700
        /*0bc4*/ 	.word	0x000000ff
        /*0bc8*/ 	.word	0x00000000
        /*0bcc*/ 	.short	0x0101
        /*0bce*/ 	.byte	0x04
	.zero		1


	//   ....[35]....
        /*0bd0*/ 	.word	0x00008de0
        /*0bd4*/ 	.word	0x000000ff
        /*0bd8*/ 	.word	0x00000000
        /*0bdc*/ 	.short	0x0101
        /*0bde*/ 	.byte	0x04
	.zero		1


	//   ....[36]....
        /*0be0*/ 	.word	0x0000b1a0
        /*0be4*/ 	.word	0x000000ff
        /*0be8*/ 	.word	0x00022880
        /*0bec*/ 	.short	0x010a
        /*0bee*/ 	.byte	0x2a
	.zero		1


	//   ....[37]....
        /*0bf0*/ 	.word	0x0000ba00
        /*0bf4*/ 	.word	0x000000ff
        /*0bf8*/ 	.word	0x00022870
        /*0bfc*/ 	.short	0x0107
        /*0bfe*/ 	.byte	0x2a
	.zero		1


	//   ....[38]....
        /*0c00*/ 	.word	0x0000ba90
        /*0c04*/ 	.word	0x000000ff
        /*0c08*/ 	.word	0x00022870
        /*0c0c*/ 	.short	0x0101
        /*0c0e*/ 	.byte	0x2a
	.zero		1


	//   ....[39]....
        /*0c10*/ 	.word	0x0000bac0
        /*0c14*/ 	.word	0x000000ff
        /*0c18*/ 	.word	0x00022840
        /*0c1c*/ 	.short	0x010a
        /*0c1e*/ 	.byte	0x2a
	.zero		1


	//   ....[40]....
        /*0c20*/ 	.word	0x0000c240
        /*0c24*/ 	.word	0x000000ff
        /*0c28*/ 	.word	0x00022830
        /*0c2c*/ 	.short	0x0107
        /*0c2e*/ 	.byte	0x2a
	.zero		1


	//   ....[41]....
        /*0c30*/ 	.word	0x0000c2d0
        /*0c34*/ 	.word	0x000000ff
        /*0c38*/ 	.word	0x00022830
        /*0c3c*/ 	.short	0x0101
        /*0c3e*/ 	.byte	0x2a
	.zero		1


	//   ....[42]....
        /*0c40*/ 	.word	0x0000cb60
        /*0c44*/ 	.word	0x000000ff
        /*0c48*/ 	.word	0x00022800
        /*0c4c*/ 	.short	0x0107
        /*0c4e*/ 	.byte	0x2a
	.zero		1


	//   ....[43]....
        /*0c50*/ 	.word	0x0000cba0
        /*0c54*/ 	.word	0x000000ff
        /*0c58*/ 	.word	0x00022800
        /*0c5c*/ 	.short	0x0101
        /*0c5e*/ 	.byte	0x2a
	.zero		1


	//   ....[44]....
        /*0c60*/ 	.word	0x0000cbb0
        /*0c64*/ 	.word	0x000000ff
        /*0c68*/ 	.word	0x00022820
        /*0c6c*/ 	.short	0x010a
        /*0c6e*/ 	.byte	0x2a
	.zero		1


	//   ....[45]....
        /*0c70*/ 	.word	0x0000d030
        /*0c74*/ 	.word	0x00000003
        /*0c78*/ 	.word	0x00022880
        /*0c7c*/ 	.short	0x010a
        /*0c7e*/ 	.byte	0x3f
	.zero		1


	//   ....[46]....
        /*0c80*/ 	.word	0x0000d680
        /*0c84*/ 	.word	0x00000003
        /*0c88*/ 	.word	0x00022870
        /*0c8c*/ 	.short	0x0107
        /*0c8e*/ 	.byte	0x3f
	.zero		1


	//   ....[47]....
        /*0c90*/ 	.word	0x0000d710
        /*0c94*/ 	.word	0x00000003
        /*0c98*/ 	.word	0x00022870
        /*0c9c*/ 	.short	0x0101
        /*0c9e*/ 	.byte	0x3f
	.zero		1


	//   ....[48]....
        /*0ca0*/ 	.word	0x0000d740
        /*0ca4*/ 	.word	0x00000003
        /*0ca8*/ 	.word	0x00022840
        /*0cac*/ 	.short	0x010a
        /*0cae*/ 	.byte	0x3f
	.zero		1


	//   ....[49]....
        /*0cb0*/ 	.word	0x0000dd10
        /*0cb4*/ 	.word	0x00000003
        /*0cb8*/ 	.word	0x00022830
        /*0cbc*/ 	.short	0x0107
        /*0cbe*/ 	.byte	0x3f
	.zero		1


	//   ....[50]....
        /*0cc0*/ 	.word	0x0000ddb0
        /*0cc4*/ 	.word	0x00000003
        /*0cc8*/ 	.word	0x00022830
        /*0ccc*/ 	.short	0x0101
        /*0cce*/ 	.byte	0x3f
	.zero		1


	//   ....[51]....
        /*0cd0*/ 	.word	0x0000de30
        /*0cd4*/ 	.word	0x00000006
        /*0cd8*/ 	.word	0x00022870
        /*0cdc*/ 	.short	0x010a
        /*0cde*/ 	.byte	0x3f
	.zero		1


	//   ....[52]....
        /*0ce0*/ 	.word	0x0000dec0
        /*0ce4*/ 	.word	0x00000006
        /*0ce8*/ 	.word	0x00022860
        /*0cec*/ 	.short	0x010a
        /*0cee*/ 	.byte	0x3f
	.zero		1


	//   ....[53]....
        /*0cf0*/ 	.word	0x0000e430
        /*0cf4*/ 	.word	0x00000006
        /*0cf8*/ 	.word	0x00022850
        /*0cfc*/ 	.short	0x0101
        /*0cfe*/ 	.byte	0x3f
	.zero		1


	//   ....[54]....
        /*0d00*/ 	.word	0x0000e4d0
        /*0d04*/ 	.word	0x00000006
        /*0d08*/ 	.word	0x00000000
        /*0d0c*/ 	.short	0x0101
        /*0d0e*/ 	.byte	0x3f
	.zero		1


	//   ....[55]....
        /*0d10*/ 	.word	0x0000e5a0
        /*0d14*/ 	.word	0x00000010
        /*0d18*/ 	.word	0x00022870
        /*0d1c*/ 	.short	0x010a
        /*0d1e*/ 	.byte	0x3f
	.zero		1


	//   ....[56]....
        /*0d20*/ 	.word	0x0000e650
        /*0d24*/ 	.word	0x00000010
        /*0d28*/ 	.word	0x00022860
        /*0d2c*/ 	.short	0x010a
        /*0d2e*/ 	.byte	0x3f
	.zero		1


	//   ....[57]....
        /*0d30*/ 	.word	0x0000ebb0
        /*0d34*/ 	.word	0x00000010
        /*0d38*/ 	.word	0x00022850
        /*0d3c*/ 	.short	0x0101
        /*0d3e*/ 	.byte	0x3f
	.zero		1


	//   ....[58]....
        /*0d40*/ 	.word	0x0000ec70
        /*0d44*/ 	.word	0x00000010
        /*0d48*/ 	.word	0x00000000
        /*0d4c*/ 	.short	0x0101
        /*0d4e*/ 	.byte	0x3f
	.zero		1


	//   ....[59]....
        /*0d50*/ 	.word	0x0000ecd0
        /*0d54*/ 	.word	0x00000006
        /*0d58*/ 	.word	0x00022820
        /*0d5c*/ 	.short	0x010a
        /*0d5e*/ 	.byte	0x3f
	.zero		1


	//   ....[60]....
        /*0d60*/ 	.word	0x0000edf0
        /*0d64*/ 	.word	0x00000005
        /*0d68*/ 	.word	0x00022840
        /*0d6c*/ 	.short	0x010a
        /*0d6e*/ 	.byte	0x3f
	.zero		1


	//   ....[61]....
        /*0d70*/ 	.word	0x0000ee90
        /*0d74*/ 	.word	0x00000003
        /*0d78*/ 	.word	0x00022840
        /*0d7c*/ 	.short	0x010a
        /*0d7e*/ 	.byte	0x3f
	.zero		1


	//   ....[62]....
        /*0d80*/ 	.word	0x0000eed0
        /*0d84*/ 	.word	0x00000005
        /*0d88*/ 	.word	0x00022860
        /*0d8c*/ 	.short	0x010a
        /*0d8e*/ 	.byte	0x3f
	.zero		1


	//   ....[63]....
        /*0d90*/ 	.word	0x0000ef10
        /*0d94*/ 	.word	0x00000003
        /*0d98*/ 	.word	0x00022860
        /*0d9c*/ 	.short	0x010a
        /*0d9e*/ 	.byte	0x3f
	.zero		1


	//   ....[64]....
        /*0da0*/ 	.word	0x0000ef50
        /*0da4*/ 	.word	0x00000005
        /*0da8*/ 	.word	0x00022880
        /*0dac*/ 	.short	0x010a
        /*0dae*/ 	.byte	0x3f
	.zero		1


	//   ....[65]....
        /*0db0*/ 	.word	0x0000ef90
        /*0db4*/ 	.word	0x00000003
        /*0db8*/ 	.word	0x00022880
        /*0dbc*/ 	.short	0x010a
        /*0dbe*/ 	.byte	0x3f
	.zero		1


	//   ....[66]....
        /*0dc0*/ 	.word	0x0000f000
        /*0dc4*/ 	.word	0x00000003
        /*0dc8*/ 	.word	0x00022800
        /*0dcc*/ 	.short	0x010a
        /*0dce*/ 	.byte	0x3f
	.zero		1


	//   ....[67]....
        /*0dd0*/ 	.word	0x0000f060
        /*0dd4*/ 	.word	0x00000005
        /*0dd8*/ 	.word	0x00022830
        /*0ddc*/ 	.short	0x010a
        /*0dde*/ 	.byte	0x3f
	.zero		1


	//   ....[68]....
        /*0de0*/ 	.word	0x0000f0c0
        /*0de4*/ 	.word	0x00000003
        /*0de8*/ 	.word	0x00022830
        /*0dec*/ 	.short	0x010a
        /*0dee*/ 	.byte	0x3f
	.zero		1


	//   ....[69]....
        /*0df0*/ 	.word	0x0000f120
        /*0df4*/ 	.word	0x0000000d
        /*0df8*/ 	.word	0x00022850
        /*0dfc*/ 	.short	0x010a
        /*0dfe*/ 	.byte	0x3f
	.zero		1


	//   ....[70]....
        /*0e00*/ 	.word	0x0000f180
        /*0e04*/ 	.word	0x00000005
        /*0e08*/ 	.word	0x00022850
        /*0e0c*/ 	.short	0x010a
        /*0e0e*/ 	.byte	0x3f
	.zero		1


	//   ....[71]....
        /*0e10*/ 	.word	0x0000f250
        /*0e14*/ 	.word	0x00000019
        /*0e18*/ 	.word	0x00022880
        /*0e1c*/ 	.short	0x010a
        /*0e1e*/ 	.byte	0x3f
	.zero		1


	//   ....[72]....
        /*0e20*/ 	.word	0x0000fef0
        /*0e24*/ 	.word	0x00000019
        /*0e28*/ 	.word	0x00022840
        /*0e2c*/ 	.short	0x010a
        /*0e2e*/ 	.byte	0x3f
	.zero		1


	//   ....[73]....
        /*0e30*/ 	.word	0x00011490
        /*0e34*/ 	.word	0x00000019
        /*0e38*/ 	.word	0x00022820
        /*0e3c*/ 	.short	0x010a
        /*0e3e*/ 	.byte	0x3f
	.zero		1


	//   ....[74]....
        /*0e40*/ 	.word	0x000114e0
        /*0e44*/ 	.word	0x00000003
        /*0e48*/ 	.word	0x00022880
        /*0e4c*/ 	.short	0x010a
        /*0e4e*/ 	.byte	0x3f
	.zero		1


	//   ....[75]....
        /*0e50*/ 	.word	0x00012010
        /*0e54*/ 	.word	0x00000003
        /*0e58*/ 	.word	0x00022840
        /*0e5c*/ 	.short	0x010a
        /*0e5e*/ 	.byte	0x3f
	.zero		1


	//   ....[76]....
        /*0e60*/ 	.word	0x00012b10
        /*0e64*/ 	.word	0x00000006
        /*0e68*/ 	.word	0x00022870
        /*0e6c*/ 	.short	0x010a
        /*0e6e*/ 	.byte	0x3f
	.zero		1


	//   ....[77]....
        /*0e70*/ 	.word	0x00012b60
        /*0e74*/ 	.word	0x00000006
        /*0e78*/ 	.word	0x00022860
        /*0e7c*/ 	.short	0x010a
        /*0e7e*/ 	.byte	0x3f
	.zero		1


	//   ....[78]....
        /*0e80*/ 	.word	0x00012bb0
        /*0e84*/ 	.word	0x00000010
        /*0e88*/ 	.word	0x00022870
        /*0e8c*/ 	.short	0x010a
        /*0e8e*/ 	.byte	0x3f
	.zero		1


	//   ....[79]....
        /*0e90*/ 	.word	0x00012c00
        /*0e94*/ 	.word	0x00000010
        /*0e98*/ 	.word	0x00022860
        /*0e9c*/ 	.short	0x010a
        /*0e9e*/ 	.byte	0x3f
	.zero		1


	//   ....[80]....
        /*0ea0*/ 	.word	0x00012c50
        /*0ea4*/ 	.word	0x00000006
        /*0ea8*/ 	.word	0x00022820
        /*0eac*/ 	.short	0x010a
        /*0eae*/ 	.byte	0x3f
	.zero		1


	//   ....[81]....
        /*0eb0*/ 	.word	0x00012ca0
        /*0eb4*/ 	.word	0x00000005
        /*0eb8*/ 	.word	0x00022840
        /*0ebc*/ 	.short	0x010a
        /*0ebe*/ 	.byte	0x3f
	.zero		1


	//   ....[82]....
        /*0ec0*/ 	.word	0x00012cf0
        /*0ec4*/ 	.word	0x00000003
        /*0ec8*/ 	.word	0x00022840
        /*0ecc*/ 	.short	0x010a
        /*0ece*/ 	.byte	0x3f
	.zero		1


	//   ....[83]....
        /*0ed0*/ 	.word	0x00012d40
        /*0ed4*/ 	.word	0x00000005
        /*0ed8*/ 	.word	0x00022860
        /*0edc*/ 	.short	0x010a
        /*0ede*/ 	.byte	0x3f
	.zero		1


	//   ....[84]....
        /*0ee0*/ 	.word	0x00012d90
        /*0ee4*/ 	.word	0x00000003
        /*0ee8*/ 	.word	0x00022860
        /*0eec*/ 	.short	0x010a
        /*0eee*/ 	.byte	0x3f
	.zero		1


	//   ....[85]....
        /*0ef0*/ 	.word	0x00012de0
        /*0ef4*/ 	.word	0x00000005
        /*0ef8*/ 	.word	0x00022880
        /*0efc*/ 	.short	0x010a
        /*0efe*/ 	.byte	0x3f
	.zero		1


	//----- nvinfo : EIATTR_NUM_MBARRIERS
	.align		4
.L_870:
        /*0f00*/ 	.byte	0x03, 0x38
        /*0f02*/ 	.short	0x0016


	//----- nvinfo : EIATTR_EXIT_INSTR_OFFSETS
	.align		4
        /*0f04*/ 	.byte	0x04, 0x1c
        /*0f06*/ 	.short	(.L_872 - .L_871)


	//   ....[0]....
.L_871:
        /*0f08*/ 	.word	0x0000efe0


	//----- nvinfo : EIATTR_MAX_THREADS
	.align		4
.L_872:
        /*0f0c*/ 	.byte	0x04, 0x05
        /*0f0e*/ 	.short	(.L_874 - .L_873)
.L_873:
        /*0f10*/ 	.word	0x00000180
        /*0f14*/ 	.word	0x00000001
        /*0f18*/ 	.word	0x00000001


	//----- nvinfo : EIATTR_CRS_STACK_SIZE
	.align		4
.L_874:
        /*0f1c*/ 	.byte	0x04, 0x1e
        /*0f1e*/ 	.short	(.L_876 - .L_875)
.L_875:
        /*0f20*/ 	.word	0x00000000


	//----- nvinfo : EIATTR_CBANK_PARAM_SIZE
	.align		4
.L_876:
        /*0f24*/ 	.byte	0x03, 0x19
        /*0f26*/ 	.short	0x0a70


	//----- nvinfo : EIATTR_PARAM_CBANK
	.align		4
        /*0f28*/ 	.byte	0x04, 0x0a
        /*0f2a*/ 	.short	(.L_878 - .L_877)
	.align		4
.L_877:
        /*0f2c*/ 	.word	index@(.nv.constant0._ZN7cutlass13device_kernelIN5flash11enable_sm90INS1_16FlashAttnFwdSm90INS1_25CollectiveMainloopFwdSm90ILi2EN4cute5tupleIJNS5_1CILi1EEES8_S8_EEENS6_IJNS7_ILi128EEENS7_ILi160EEESA_EEELi128ENS_12float_e4m3_tEfNS_4arch4Sm90ELb0ELb0ELb0ELb0ELb1ELb0ELb0ELb1ELb1ELb1ELb1ELb0EEENS1_21CollectiveEpilogueFwdINS6_IJSA_SA_SB_EEES9_NS_10bfloat16_tESF_Li256ELb0ELb1ELb1ELb1EEENS1_19SingleTileSchedulerILb0ELb1ELb1ELi128EEEEEEEEEvNT_6ParamsE)
        /*0f30*/ 	.short	0x0210
        /*0f32*/ 	.short	0x0a70


	//----- nvinfo : EIATTR_SW_WAR
	.align		4
.L_878:
        /*0f34*/ 	.byte	0x04, 0x36
        /*0f36*/ 	.short	(.L_880 - .L_879)
.L_879:
        /*0f38*/ 	.word	0x00000008
.L_880:


//--------------------- .nv.info._ZN7cutlass13device_kernelIN5flash11enable_sm90INS1_16FlashAttnFwdSm90INS1_25CollectiveMainloopFwdSm90ILi2EN4cute5tupleIJNS5_1CILi1EEES8_S8_EEENS6_IJNS7_ILi128EEENS7_ILi160EEESA_EEELi128ENS_12float_e4m3_tEfNS_4arch4Sm90ELb0ELb0ELb0ELb1ELb1ELb0ELb0ELb1ELb1ELb1ELb1ELb0EEENS1_21CollectiveEpilogueFwdINS6_IJSA_SA_SB_EEES9_NS_10bfloat16_tESF_Li256ELb1ELb1ELb1ELb1EEENS1_36VarlenDynamicPersistentTileSchedulerILi128ELi160ELi256ELi128ELb1ELb1ELb1ELb0ELb1ELb1EEEEEEEEEvNT_6ParamsE --------------------------
	.section	.nv.info._ZN7cutlass13device_kernelIN5flash11enable_sm90INS1_16FlashAttnFwdSm90INS1_25CollectiveMainloopFwdSm90ILi2EN4cute5tupleIJNS5_1CILi1EEES8_S8_EEENS6_IJNS7_ILi128EEENS7_ILi160EEESA_EEELi128ENS_12float_e4m3_tEfNS_4arch4Sm90ELb0ELb0ELb0ELb1ELb1ELb0ELb0ELb1ELb1ELb1ELb1ELb0EEENS1_21CollectiveEpilogueFwdINS6_IJSA_SA_SB_EEES9_NS_10bfloat16_tESF_Li256ELb1ELb1ELb1ELb1EEENS1_36VarlenDynamicPersistentTileSchedulerILi128ELi160ELi256ELi128ELb1ELb1ELb1ELb0ELb1ELb1EEEEEEEEEvNT_6ParamsE,"",@"SHT_CUDA_INFO"
	.sectionflags	@""
	.align	4


	//----- nvinfo : EIATTR_CUDA_API_VERSION
	.align		4
        /*0000*/ 	.byte	0x04, 0x37
        /*0002*/ 	.short	(.L_882 - .L_881)
.L_881:
        /*0004*/ 	.word	0x00000082


	//----- nvinfo : EIATTR_KPARAM_INFO
	.align		4
.L_882:
        /*0008*/ 	.byte	0x04, 0x17
        /*000a*/ 	.short	(.L_884 - .L_883)
.L_883:
        /*000c*/ 	.word	0x00000000
        /*0010*/ 	.short	0x0000
        /*0012*/ 	.short	0x0070
        /*0014*/ 	.byte	0x00, 0xf0, 0x01, 0x2a


	//----- nvinfo : EIATTR_SPARSE_MMA_MASK
	.align		4
.L_884:
        /*0018*/ 	.byte	0x03, 0x50
        /*001a*/ 	.short	0x0000


	//----- nvinfo : EIATTR_MAXREG_COUNT
	.align		4
        /*001c*/ 	.byte	0x03, 0x1b
        /*001e*/ 	.short	0x00a8


	//----- nvinfo : EIATTR_NUM_BARRIERS
	.align		4
        /*0020*/ 	.byte	0x02, 0x4c
        /*0022*/ 	.byte	0x10
	.zero		1


	//----- nvinfo : EIATTR_EXTERNS
	.align		4
        /*0024*/ 	.byte	0x04, 0x0f
        /*0026*/ 	.short	(.L_886 - .L_885)


	//   ....[0]....
	.align		4
.L_885:
        /*0028*/ 	.word	index@(__assertfail)


	//----- nvinfo : EIATTR_ANNOTATIONS
	.align		4
.L_886:
        /*002c*/ 	.byte	0x04, 0x55
        /*002e*/ 	.short	(.L_888 - .L_887)


	//   ....[0]....
.L_887:
        /* <DEDUP_REMOVED lines=29> */


	//----- nvinfo : EIATTR_MERCURY_ISA_VERSION
	.align		4
.L_888:
        /*01e8*/ 	.byte	0x03, 0x5f
        /*01ea*/ 	.short	0x0101


	//----- nvinfo : EIATTR_UNUSED_LOAD_BYTE_OFFSET
	.align		4
        /*01ec*/ 	.byte	0x04, 0x44
        /*01ee*/ 	.short	(.L_890 - .L_889)


	//   ....[0]....
.L_889:
        /*01f0*/ 	.word	0x00000980
        /*01f4*/ 	.word	0x0000fff0


	//   ....[1]....
        /*01f8*/ 	.word	0x00008140
        /*01fc*/ 	.word	0x0000fff0


	//----- nvinfo : EIATTR_INT_WARP_WIDE_INSTR_OFFSETS
	.align		4
.L_890:
        /*0200*/ 	.byte	0x04, 0x31
        /*0202*/ 	.short	(.L_892 - .L_891)


	//   ....[0]....
.L_891:
        /*0204*/ 	.word	0x000000c0


	//   ....[1]....
        /*0208*/ 	.word	0x000000d0


	//   ....[2]....
        /*020c*/ 	.word	0x00000170


	//   ....[3]....
        /*0210*/ 	.word	0x0000d420


	//   ....[4]....
        /*0214*/ 	.word	0x0000d4b0


	//   ....[5]....
        /*0218*/ 	.word	0x00011630


	//   ....[6]....
        /*021c*/ 	.word	0x000116c0


	//----- nvinfo : EIATTR_COOP_GROUP_MASK_REGIDS
	.align		4
.L_892:
        /*0220*/ 	.byte	0x04, 0x29
        /*0222*/ 	.short	(.L_894 - .L_893)


	//   ....[0]....
.L_893:
        /*0224*/ 	.word	0xffffffff


	//   ....[1]....
        /*0228*/ 	.word	0xffffffff


	//   ....[2]....
        /*022c*/ 	.word	0xffffffff


	//   ....[3]....
        /*0230*/ 	.word	0xffffffff


	//   ....[4]....
        /*0234*/ 	.word	0xffffffff


	//   ....[5]....
        /*0238*/ 	.word	0xffffffff


	//   ....[6]....
        /*023c*/ 	.word	0xffffffff


	//   ....[7]....
        /*0240*/ 	.word	0xffffffff


	//   ....[8]....
        /*0244*/ 	.word	0xffffffff


	//   ....[9]....
        /*0248*/ 	.word	0xffffffff


	//   ....[10]....
        /*024c*/ 	.word	0xffffffff


	//   ....[11]....
        /*0250*/ 	.word	0xffffffff


	//   ....[12]....
        /*0254*/ 	.word	0xffffffff


	//   ....[13]....
        /*0258*/ 	.word	0xffffffff


	//   ....[14]....
        /*025c*/ 	.word	0xffffffff


	//   ....[15]....
        /*0260*/ 	.word	0xffffffff


	//   ....[16]....
        /*0264*/ 	.word	0xffffffff


	//   ....[17]....
        /*0268*/ 	.word	0xffffffff


	//   ....[18]....
        /*026c*/ 	.word	0xffffffff


	//   ....[19]....
        /*0270*/ 	.word	0xffffffff


	//   ....[20]....
        /*0274*/ 	.word	0xffffffff


	//   ....[21]....
        /*0278*/ 	.word	0xffffffff


	//   ....[22]....
        /*027c*/ 	.word	0xffffffff


	//   ....[23]....
        /*0280*/ 	.word	0xffffffff


	//   ....[24]....
        /*0284*/ 	.word	0xffffffff


	//   ....[25]....
        /*0288*/ 	.word	0xffffffff


	//   ....[26]....
        /*028c*/ 	.word	0xffffffff


	//   ....[27]....
        /*0290*/ 	.word	0xffffffff


	//   ....[28]....
        /*0294*/ 	.word	0xffffffff


	//   ....[29]....
        /*0298*/ 	.word	0xffffffff


	//   ....[30]....
        /*029c*/ 	.word	0xffffffff


	//   ....[31]....
        /*02a0*/ 	.word	0xffffffff


	//   ....[32]....
        /*02a4*/ 	.word	0xffffffff


	//   ....[33]....
        /*02a8*/ 	.word	0xffffffff


	//   ....[34]....
        /*02ac*/ 	.word	0xffffffff


	//   ....[35]....
        /*02b0*/ 	.word	0xffffffff


	//   ....[36]....
        /*02b4*/ 	.word	0xffffffff


	//   ....[37]....
        /*02b8*/ 	.word	0xffffffff


	//   ....[38]....
        /*02bc*/ 	.word	0xffffffff


	//   ....[39]....
        /*02c0*/ 	.word	0xffffffff


	//   ....[40]....
        /*02c4*/ 	.word	0xffffffff


	//   ....[41]....
        /*02c8*/ 	.word	0xffffffff


	//   ....[42]....
        /*02cc*/ 	.word	0xffffffff


	//   ....[43]....
        /*02d0*/ 	.word	0xffffffff


	//   ....[44]....
        /*02d4*/ 	.word	0xffffffff


	//   ....[45]....
        /*02d8*/ 	.word	0xffffffff


	//   ....[46]....
        /*02dc*/ 	.word	0xffffffff


	//   ....[47]....
        /*02e0*/ 	.word	0xffffffff


	//   ....[48]....
        /*02e4*/ 	.word	0xffffffff


	//   ....[49]....
        /*02e8*/ 	.word	0xffffffff


	//   ....[50]....
        /*02ec*/ 	.word	0xffffffff


	//   ....[51]....
        /*02f0*/ 	.word	0xffffffff


	//   ....[52]....
        /*02f4*/ 	.word	0xffffffff


	//   ....[53]....
        /*02f8*/ 	.word	0xffffffff


	//   ....[54]....
        /*02fc*/ 	.word	0xffffffff


	//   ....[55]....
        /*0300*/ 	.word	0xffffffff


	//   ....[56]....
        /*0304*/ 	.word	0xffffffff


	//   ....[57]....
        /*0308*/ 	.word	0xffffffff


	//   ....[58]....
        /*030c*/ 	.word	0xffffffff


	//   ....[59]....
        /*0310*/ 	.word	0xffffffff


	//   ....[60]....
        /*0314*/ 	.word	0xffffffff


	//   ....[61]....
        /*0318*/ 	.word	0xffffffff


	//   ....[62]....
        /*031c*/ 	.word	0xffffffff


	//   ....[63]....
        /*0320*/ 	.word	0xffffffff


	//   ....[64]....
        /*0324*/ 	.word	0xffffffff


	//   ....[65]....
        /*0328*/ 	.word	0xffffffff


	//   ....[66]....
        /*032c*/ 	.word	0xffffffff


	//   ....[67]....
        /*0330*/ 	.word	0xffffffff


	//   ....[68]....
        /*0334*/ 	.word	0xffffffff


	//   ....[69]....
        /*0338*/ 	.word	0xffffffff


	//   ....[70]....
        /*033c*/ 	.word	0xffffffff


	//   ....[71]....
        /*0340*/ 	.word	0xffffffff


	//   ....[72]....
        /*0344*/ 	.word	0xffffffff


	//   ....[73]....
        /*0348*/ 	.word	0xffffffff


	//   ....[74]....
        /*034c*/ 	.word	0xffffffff


	//   ....[75]....
        /*0350*/ 	.word	0xffffffff


	//   ....[76]....
        /*0354*/ 	.word	0xffffffff


	//   ....[77]....
        /*0358*/ 	.word	0xffffffff


	//   ....[78]....
        /*035c*/ 	.word	0xffffffff


	//   ....[79]....
        /*0360*/ 	.word	0xffffffff


	//   ....[80]....
        /*0364*/ 	.word	0xffffffff


	//   ....[81]....
        /*0368*/ 	.word	0xffffffff


	//   ....[82]....
        /*036c*/ 	.word	0xffffffff


	//   ....[83]....
        /*0370*/ 	.word	0xffffffff


	//   ....[84]....
        /*0374*/ 	.word	0xffffffff


	//   ....[85]....
        /*0378*/ 	.word	0xffffffff


	//   ....[86]....
        /*037c*/ 	.word	0xffffffff


	//   ....[87]....
        /*0380*/ 	.word	0xffffffff


	//   ....[88]....
        /*0384*/ 	.word	0xffffffff


	//   ....[89]....
        /*0388*/ 	.word	0xffffffff


	//   ....[90]....
        /*038c*/ 	.word	0xffffffff


	//   ....[91]....
        /*0390*/ 	.word	0xffffffff


	//   ....[92]....
        /*0394*/ 	.word	0xffffffff


	//   ....[93]....
        /*0398*/ 	.word	0xffffffff


	//   ....[94]....
        /*039c*/ 	.word	0xffffffff


	//   ....[95]....
        /*03a0*/ 	.word	0xffffffff


	//   ....[96]....
        /*03a4*/ 	.word	0xffffffff


	//   ....[97]....
        /*03a8*/ 	.word	0xffffffff


	//   ....[98]....
        /*03ac*/ 	.word	0xffffffff


	//   ....[99]....
        /*03b0*/ 	.word	0xffffffff


	//   ....[100]....
        /*03b4*/ 	.word	0xffffffff


	//   ....[101]....
        /*03b8*/ 	.word	0xffffffff


	//   ....[102]....
        /*03bc*/ 	.word	0xffffffff


	//   ....[103]....
        /*03c0*/ 	.word	0xffffffff


	//   ....[104]....
        /*03c4*/ 	.word	0xffffffff


	//   ....[105]....
        /*03c8*/ 	.word	0xffffffff


	//   ....[106]....
        /*03cc*/ 	.word	0xffffffff


	//   ....[107]....
        /*03d0*/ 	.word	0xffffffff


	//   ....[108]....
        /*03d4*/ 	.word	0xffffffff


	//   ....[109]....
        /*03d8*/ 	.word	0xffffffff


	//   ....[110]....
        /*03dc*/ 	.word	0xffffffff


	//   ....[111]....
        /*03e0*/ 	.word	0xffffffff


	//   ....[112]....
        /*03e4*/ 	.word	0xffffffff


	//   ....[113]....
        /*03e8*/ 	.word	0xffffffff


	//   ....[114]....
        /*03ec*/ 	.word	0xffffffff


	//   ....[115]....
        /*03f0*/ 	.word	0xffffffff


	//   ....[116]....
        /*03f4*/ 	.word	0xffffffff


	//   ....[117]....
        /*03f8*/ 	.word	0xffffffff


	//   ....[118]....
        /*03fc*/ 	.word	0xffffffff


	//   ....[119]....
        /*0400*/ 	.word	0xffffffff


	//   ....[120]....
        /*0404*/ 	.word	0xffffffff


	//   ....[121]....
        /*0408*/ 	.word	0xffffffff


	//   ....[122]....
        /*040c*/ 	.word	0xffffffff


	//   ....[123]....
        /*0410*/ 	.word	0xffffffff


	//   ....[124]....
        /*0414*/ 	.word	0xffffffff


	//   ....[125]....
        /*0418*/ 	.word	0xffffffff


	//   ....[126]....
        /*041c*/ 	.word	0xffffffff


	//   ....[127]....
        /*0420*/ 	.word	0xffffffff


	//   ....[128]....
        /*0424*/ 	.word	0xffffffff


	//   ....[129]....
        /*0428*/ 	.word	0xffffffff


	//   ....[130]....
        /*042c*/ 	.word	0xffffffff


	//   ....[131]....
        /*0430*/ 	.word	0xffffffff


	//   ....[132]....
        /*0434*/ 	.word	0xffffffff


	//   ....[133]....
        /*0438*/ 	.word	0xffffffff


	//   ....[134]....
        /*043c*/ 	.word	0xffffffff


	//   ....[135]....
        /*0440*/ 	.word	0xffffffff


	//   ....[136]....
        /*0444*/ 	.word	0xffffffff


	//   ....[137]....
        /*0448*/ 	.word	0xffffffff


	//   ....[138]....
        /*044c*/ 	.word	0xffffffff


	//   ....[139]....
        /*0450*/ 	.word	0xffffffff


	//   ....[140]....
        /*0454*/ 	.word	0xffffffff


	//   ....[141]....
        /*0458*/ 	.word	0xffffffff


	//   ....[142]....
        /*045c*/ 	.word	0xffffffff


	//   ....[143]....
        /*0460*/ 	.word	0xffffffff


	//   ....[144]....
        /*0464*/ 	.word	0xffffffff


	//   ....[145]....
        /*0468*/ 	.word	0xffffffff


	//   ....[146]....
        /*046c*/ 	.word	0xffffffff


	//   ....[147]....
        /*0470*/ 	.word	0xffffffff


	//   ....[148]....
        /*0474*/ 	.word	0xffffffff


	//   ....[149]....
        /*0478*/ 	.word	0xffffffff


	//   ....[150]....
        /*047c*/ 	.word	0xffffffff


	//   ....[151]....
        /*0480*/ 	.word	0xffffffff


	//   ....[152]....
        /*0484*/ 	.word	0xffffffff


	//   ....[153]....
        /*0488*/ 	.word	0xffffffff


	//   ....[154]....
        /*048c*/ 	.word	0xffffffff


	//   ....[155]....
        /*0490*/ 	.word	0xffffffff


	//   ....[156]....
        /*0494*/ 	.word	0xffffffff


	//   ....[157]....
        /*0498*/ 	.word	0xffffffff


	//   ....[158]....
        /*049c*/ 	.word	0xffffffff


	//   ....[159]....
        /*04a0*/ 	.word	0xffffffff


	//   ....[160]....
        /*04a4*/ 	.word	0xffffffff


	//   ....[161]....
        /*04a8*/ 	.word	0xffffffff


	//   ....[162]....
        /*04ac*/ 	.word	0xffffffff


	//   ....[163]....
        /*04b0*/ 	.word	0xffffffff


	//   ....[164]....
        /*04b4*/ 	.word	0xffffffff


	//   ....[165]....
        /*04b8*/ 	.word	0xffffffff


	//   ....[166]....
        /*04bc*/ 	.word	0xffffffff


	//   ....[167]....
        /*04c0*/ 	.word	0xffffffff


	//   ....[168]....
        /*04c4*/ 	.word	0xffffffff


	//   ....[169]....
        /*04c8*/ 	.word	0xffffffff


	//   ....[170]....
        /*04cc*/ 	.word	0xffffffff


	//   ....[171]....
        /*04d0*/ 	.word	0xffffffff


	//   ....[172]....
        /*04d4*/ 	.word	0xffffffff


	//   ....[173]....
        /*04d8*/ 	.word	0xffffffff


	//   ....[174]....
        /*04dc*/ 	.word	0xffffffff


	//   ....[175]....
        /*04e0*/ 	.word	0xffffffff


	//   ....[176]....
        /*04e4*/ 	.word	0xffffffff


	//   ....[177]....
        /*04e8*/ 	.word	0xffffffff


	//   ....[178]....
        /*04ec*/ 	.word	0xffffffff


	//   ....[179]....
        /*04f0*/ 	.word	0xffffffff


	//   ....[180]....
        /*04f4*/ 	.word	0xffffffff


	//   ....[181]....
        /*04f8*/ 	.word	0xffffffff


	//   ....[182]....
        /*04fc*/ 	.word	0xffffffff


	//   ....[183]....
        /*0500*/ 	.word	0xffffffff


	//   ....[184]....
        /*0504*/ 	.word	0xffffffff


	//   ....[185]....
        /*0508*/ 	.word	0xffffffff


	//   ....[186]....
        /*050c*/ 	.word	0xffffffff


	//   ....[187]....
        /*0510*/ 	.word	0xffffffff


	//   ....[188]....
        /*0514*/ 	.word	0xffffffff


	//   ....[189]....
        /*0518*/ 	.word	0xffffffff


	//   ....[190]....
        /*051c*/ 	.word	0xffffffff


	//   ....[191]....
        /*0520*/ 	.word	0xffffffff


	//   ....[192]....
        /*0524*/ 	.word	0xffffffff


	//   ....[193]....
        /*0528*/ 	.word	0xffffffff


	//   ....[194]....
        /*052c*/ 	.word	0xffffffff


	//   ....[195]....
        /*0530*/ 	.word	0xffffffff


	//   ....[196]....
        /*0534*/ 	.word	0xffffffff


	//   ....[197]....
        /*0538*/ 	.word	0xffffffff


	//   ....[198]....
        /*053c*/ 	.word	0xffffffff


	//   ....[199]....
        /*0540*/ 	.word	0xffffffff


	//   ....[200]....
        /*0544*/ 	.word	0xffffffff


	//   ....[201]....
        /*0548*/ 	.word	0xffffffff


	//   ....[202]....
        /*054c*/ 	.word	0xffffffff


	//   ....[203]....
        /*0550*/ 	.word	0xffffffff


	//   ....[204]....
        /*0554*/ 	.word	0xffffffff


	//   ....[205]....
        /*0558*/ 	.word	0xffffffff


	//   ....[206]....
        /*055c*/ 	.word	0xffffffff


	//   ....[207]....
        /*0560*/ 	.word	0xffffffff


	//   ....[208]....
        /*0564*/ 	.word	0xffffffff


	//   ....[209]....
        /*0568*/ 	.word	0xffffffff


	//   ....[210]....
        /*056c*/ 	.word	0xffffffff


	//   ....[211]....
        /*0570*/ 	.word	0xffffffff


	//   ....[212]....
        /*0574*/ 	.word	0xffffffff


	//   ....[213]....
        /*0578*/ 	.word	0xffffffff


	//   ....[214]....
        /*057c*/ 	.word	0xffffffff


	//   ....[215]....
        /*0580*/ 	.word	0xffffffff


	//   ....[216]....
        /*0584*/ 	.word	0xffffffff


	//   ....[217]....
        /*0588*/ 	.word	0xffffffff


	//   ....[218]....
        /*058c*/ 	.word	0xffffffff


	//   ....[219]....
        /*0590*/ 	.word	0xffffffff


	//   ....[220]....
        /*0594*/ 	.word	0xffffffff


	//   ....[221]....
        /*0598*/ 	.word	0xffffffff


	//   ....[222]....
        /*059c*/ 	.word	0xffffffff


	//   ....[223]....
        /*05a0*/ 	.word	0xffffffff


	//   ....[224]....
        /*05a4*/ 	.word	0xffffffff


	//   ....[225]....
        /*05a8*/ 	.word	0xffffffff


	//   ....[226]....
        /*05ac*/ 	.word	0xffffffff


	//   ....[227]....
        /*05b0*/ 	.word	0xffffffff


	//   ....[228]....
        /*05b4*/ 	.word	0xffffffff


	//   ....[229]....
        /*05b8*/ 	.word	0xffffffff


	//   ....[230]....
        /*05bc*/ 	.word	0xffffffff


	//   ....[231]....
        /*05c0*/ 	.word	0xffffffff


	//   ....[232]....
        /*05c4*/ 	.word	0xffffffff


	//   ....[233]....
        /*05c8*/ 	.word	0xffffffff


	//   ....[234]....
        /*05cc*/ 	.word	0xffffffff


	//   ....[235]....
        /*05d0*/ 	.word	0xffffffff


	//   ....[236]....
        /*05d4*/ 	.word	0xffffffff


	//   ....[237]....
        /*05d8*/ 	.word	0xffffffff


	//   ....[238]....
        /*05dc*/ 	.word	0xffffffff


	//   ....[239]....
        /*05e0*/ 	.word	0x0500000f


	//   ....[240]....
        /*05e4*/ 	.word	0x0500000f


	//   ....[241]....
        /*05e8*/ 	.word	0x0500000f


	//   ....[242]....
        /*05ec*/ 	.word	0x0500000f


	//   ....[243]....
        /*05f0*/ 	.word	0x0500000f


	//   ....[244]....
        /*05f4*/ 	.word	0x0500000f


	//   ....[245]....
        /*05f8*/ 	.word	0x0500000f


	//   ....[246]....
        /*05fc*/ 	.word	0x0500000f


	//   ....[247]....
        /*0600*/ 	.word	0x0500000f


	//   ....[248]....
        /*0604*/ 	.word	0x0500000f


	//   ....[249]....
        /*0608*/ 	.word	0x0500000f


	//   ....[250]....
        /*060c*/ 	.word	0x0500000f


	//   ....[251]....
        /*0610*/ 	.word	0x0500000f


	//   ....[252]....
        /*0614*/ 	.word	0x0500000f


	//   ....[253]....
        /*0618*/ 	.word	0x0500000f


	//   ....[254]....
        /*061c*/ 	.word	0x0500000f


	//   ....[255]....
        /*0620*/ 	.word	0x0500000f


	//   ....[0]....
        /*0624*/ 	.word	0x0500000f


	//   ....[1]....
        /*0628*/ 	.word	0x0500000f


	//   ....[2]....
        /*062c*/ 	.word	0x0500000f


	//   ....[3]....
        /*0630*/ 	.word	0x0500000f


	//   ....[4]....
        /*0634*/ 	.word	0x0500000f


	//   ....[5]....
        /*0638*/ 	.word	0x0500000f


	//   ....[6]....
        /*063c*/ 	.word	0x0500000f


	//   ....[7]....
        /*0640*/ 	.word	0x0500000f


	//   ....[8]....
        /*0644*/ 	.word	0x0500000f


	//   ....[9]....
        /*0648*/ 	.word	0x0500000f


	//   ....[10]....
        /*064c*/ 	.word	0x0500000f


	//   ....[11]....
        /*0650*/ 	.word	0x0500000f


	//   ....[12]....
        /*0654*/ 	.word	0x0500000f


	//   ....[13]....
        /*0658*/ 	.word	0x0500000f


	//   ....[14]....
        /*065c*/ 	.word	0x0500000f


	//   ....[15]....
        /*0660*/ 	.word	0x0500000f


	//   ....[16]....
        /*0664*/ 	.word	0x0500000f


	//   ....[17]....
        /*0668*/ 	.word	0x0500000f


	//   ....[18]....
        /*066c*/ 	.word	0x0500000f


	//   ....[19]....
        /*0670*/ 	.word	0x0500000f


	//   ....[20]....
        /*0674*/ 	.word	0x0500000f


	//   ....[21]....
        /*0678*/ 	.word	0x0500000f


	//   ....[22]....
        /*067c*/ 	.word	0x0500000f


	//   ....[23]....
        /*0680*/ 	.word	0x0500000f


	//   ....[24]....
        /*0684*/ 	.word	0x0500000f


	//   ....[25]....
        /*0688*/ 	.word	0x0500000f


	//   ....[26]....
        /*068c*/ 	.word	0x0500000f


	//   ....[27]....
        /*0690*/ 	.word	0x0500000f


	//   ....[28]....
        /*0694*/ 	.word	0x0500000f


	//   ....[29]....
        /*0698*/ 	.word	0x0500000f


	//   ....[30]....
        /*069c*/ 	.word	0x0500000f


	//   ....[31]....
        /*06a0*/ 	.word	0x0500000f


	//   ....[32]....
        /*06a4*/ 	.word	0x0500000f


	//   ....[33]....
        /*06a8*/ 	.word	0x0500000f


	//   ....[34]....
        /*06ac*/ 	.word	0x0500000f


	//   ....[35]....
        /*06b0*/ 	.word	0x0500000f


	//   ....[36]....
        /*06b4*/ 	.word	0x0500000f


	//   ....[37]....
        /*06b8*/ 	.word	0x0500000f


	//   ....[38]....
        /*06bc*/ 	.word	0x0500000f


	//   ....[39]....
        /*06c0*/ 	.word	0x0500000f


	//   ....[40]....
        /*06c4*/ 	.word	0x0500000f


	//   ....[41]....
        /*06c8*/ 	.word	0x0500000f


	//   ....[42]....
        /*06cc*/ 	.word	0x0500000f


	//   ....[43]....
        /*06d0*/ 	.word	0x0500000f


	//   ....[44]....
        /*06d4*/ 	.word	0x0500000f


	//   ....[45]....
        /*06d8*/ 	.word	0x0500000f


	//   ....[46]....
        /*06dc*/ 	.word	0x0500000f


	//   ....[47]....
        /*06e0*/ 	.word	0x0500000f


	//   ....[48]....
        /*06e4*/ 	.word	0x0500000f


	//   ....[49]....
        /*06e8*/ 	.word	0x0500000f


	//   ....[50]....
        /*06ec*/ 	.word	0x0500000f


	//   ....[51]....
        /*06f0*/ 	.word	0x0500000f


	//   ....[52]....
        /*06f4*/ 	.word	0x0500000f


	//   ....[53]....
        /*06f8*/ 	.word	0x0500000f


	//   ....[54]....
        /*06fc*/ 	.word	0x0500000f


	//   ....[55]....
        /*0700*/ 	.word	0x0500000f


	//   ....[56]....
        /*0704*/ 	.word	0x0500000f


	//   ....[57]....
        /*0708*/ 	.word	0x0500000f


	//   ....[58]....
        /*070c*/ 	.word	0x0500000f


	//   ....[59]....
        /*0710*/ 	.word	0x0500000f


	//   ....[60]....
        /*0714*/ 	.word	0x0500000f


	//   ....[61]....
        /*0718*/ 	.word	0x0500000f


	//   ....[62]....
        /*071c*/ 	.word	0x0500000f


	//   ....[63]....
        /*0720*/ 	.word	0x0500000f


	//   ....[64]....
        /*0724*/ 	.word	0x0500000f


	//   ....[65]....
        /*0728*/ 	.word	0x0500000f


	//   ....[66]....
        /*072c*/ 	.word	0x0500000f


	//   ....[67]....
        /*0730*/ 	.word	0x0500000f


	//   ....[68]....
        /*0734*/ 	.word	0x0500000f


	//   ....[69]....
        /*0738*/ 	.word	0x0500000f


	//   ....[70]....
        /*073c*/ 	.word	0x0500000f


	//   ....[71]....
        /*0740*/ 	.word	0x0500000f


	//   ....[72]....
        /*0744*/ 	.word	0x0500000f


	//   ....[73]....
        /*0748*/ 	.word	0x0500000f


	//   ....[74]....
        /*074c*/ 	.word	0x0500000f


	//   ....[75]....
        /*0750*/ 	.word	0x0500000f


	//   ....[76]....
        /*0754*/ 	.word	0x0500000f


	//   ....[77]....
        /*0758*/ 	.word	0x0500000f


	//   ....[78]....
        /*075c*/ 	.word	0x0500000f


	//   ....[79]....
        /*0760*/ 	.word	0x0500000f


	//   ....[80]....
        /*0764*/ 	.word	0x0500000f


	//----- nvinfo : EIATTR_COOP_GROUP_INSTR_OFFSETS
	.align		4
.L_894:
        /*0768*/ 	.byte	0x04, 0x28
        /*076a*/ 	.short	(.L_896 - .L_895)


	//   ....[0]....
.L_895:
        /*076c*/ 	.word	0x00000080


	//   ....[1]....
        /*0770*/ 	.word	0x00000090


	//   ....[2]....
        /*0774*/ 	.word	0x000002d0


	//   ....[3]....
        /*0778*/ 	.word	0x00000430


	//   ....[4]....
        /*077c*/ 	.word	0x00000550


	//   ....[5]....
        /*0780*/ 	.word	0x000006b0


	//   ....[6]....
        /*0784*/ 	.word	0x00001a70


	//   ....[7]....
        /*0788*/ 	.word	0x00003070


	//   ....[8]....
        /*078c*/ 	.word	0x00003170


	//   ....[9]....
        /*0790*/ 	.word	0x000037b0


	//   ....[10]....
        /*0794*/ 	.word	0x00003820


	//   ....[11]....
        /*0798*/ 	.word	0x00005ec0


	//   ....[12]....
        /*079c*/ 	.word	0x00005ed0


	//   ....[13]....
        /*07a0*/ 	.word	0x00005f00


	//   ....[14]....
        /*07a4*/ 	.word	0x00005f10


	//   ....[15]....
        /*07a8*/ 	.word	0x00007980


	//   ....[16]....
        /*07ac*/ 	.word	0x00007990


	//   ....[17]....
        /*07b0*/ 	.word	0x00007a10


	//   ....[18]....
        /*07b4*/ 	.word	0x00007a20


	//   ....[19]....
        /*07b8*/ 	.word	0x00008990


	//   ....[20]....
        /*07bc*/ 	.word	0x000089a0


	//   ....[21]....
        /*07c0*/ 	.word	0x000089b0


	//   ....[22]....
        /*07c4*/ 	.word	0x000089c0


	//   ....[23]....
        /*07c8*/ 	.word	0x000089d0


	//   ....[24]....
        /*07cc*/ 	.word	0x000089e0


	//   ....[25]....
        /*07d0*/ 	.word	0x000089f0


	//   ....[26]....
        /*07d4*/ 	.word	0x00008a00


	//   ....[27]....
        /*07d8*/ 	.word	0x00008a10


	//   ....[28]....
        /*07dc*/ 	.word	0x00008a20


	//   ....[29]....
        /*07e0*/ 	.word	0x00008a50


	//   ....[30]....
        /*07e4*/ 	.word	0x00008a60


	//   ....[31]....
        /*07e8*/ 	.word	0x00008a70


	//   ....[32]....
        /*07ec*/ 	.word	0x00008a80


	//   ....[33]....
        /*07f0*/ 	.word	0x00008a90


	//   ....[34]....
        /*07f4*/ 	.word	0x00008aa0


	//   ....[35]....
        /*07f8*/ 	.word	0x00008ab0


	//   ....[36]....
        /*07fc*/ 	.word	0x00008ad0


	//   ....[37]....
        /*0800*/ 	.word	0x00008ae0


	//   ....[38]....
        /*0804*/ 	.word	0x00008af0


	//   ....[39]....
        /*0808*/ 	.word	0x00008b00


	//   ....[40]....
        /*080c*/ 	.word	0x00008b10


	//   ....[41]....
        /*0810*/ 	.word	0x00008b20


	//   ....[42]....
        /*0814*/ 	.word	0x00008b30


	//   ....[43]....
        /*0818*/ 	.word	0x00008b40


	//   ....[44]....
        /*081c*/ 	.word	0x00008b50


	//   ....[45]....
        /*0820*/ 	.word	0x00008b60


	//   ....[46]....
        /*0824*/ 	.word	0x00008b70


	//   ....[47]....
        /*0828*/ 	.word	0x00008b80


	//   ....[48]....
        /*082c*/ 	.word	0x00008b90


	//   ....[49]....
        /*0830*/ 	.word	0x00008ba0


	//   ....[50]....
        /*0834*/ 	.word	0x00008bb0


	//   ....[51]....
        /*0838*/ 	.word	0x00008bc0


	//   ....[52]....
        /*083c*/ 	.word	0x00008be0


	//   ....[53]....
        /*0840*/ 	.word	0x00008bf0


	//   ....[54]....
        /*0844*/ 	.word	0x00008c10


	//   ....[55]....
        /*0848*/ 	.word	0x00008c20


	//   ....[56]....
        /*084c*/ 	.word	0x00008c30


	//   ....[57]....
        /*0850*/ 	.word	0x00008c40


	//   ....[58]....
        /*0854*/ 	.word	0x00008c50


	//   ....[59]....
        /*0858*/ 	.word	0x00008c60


	//   ....[60]....
        /*085c*/ 	.word	0x00008c70


	//   ....[61]....
        /*0860*/ 	.word	0x00008c90


	//   ....[62]....
        /*0864*/ 	.word	0x00008ca0


	//   ....[63]....
        /*0868*/ 	.word	0x00008cc0


	//   ....[64]....
        /*086c*/ 	.word	0x00008ce0


	//   ....[65]....
        /*0870*/ 	.word	0x00008cf0


	//   ....[66]....
        /*0874*/ 	.word	0x00008d20


	//   ....[67]....
        /*0878*/ 	.word	0x00008d50


	//   ....[68]....
        /*087c*/ 	.word	0x00008d80


	//   ....[69]....
        /*0880*/ 	.word	0x00008db0


	//   ....[70]....
        /*0884*/ 	.word	0x00008de0


	//   ....[71]....
        /*0888*/ 	.word	0x00008e10


	//   ....[72]....
        /*088c*/ 	.word	0x00008e40


	//   ....[73]....
        /*0890*/ 	.word	0x00008e70


	//   ....[74]....
        /*0894*/ 	.word	0x00008ea0


	//   ....[75]....
        /*0898*/ 	.word	0x00008ed0


	//   ....[76]....
        /*089c*/ 	.word	0x00008f00


	//   ....[77]....
        /*08a0*/ 	.word	0x00008f30


	//   ....[78]....
        /*08a4*/ 	.word	0x00008f60


	//   ....[79]....
        /*08a8*/ 	.word	0x00008f90


	//   ....[80]....
        /*08ac*/ 	.word	0x00008fc0


	//   ....[81]....
        /*08b0*/ 	.word	0x00008ff0


	//   ....[82]....
        /*08b4*/ 	.word	0x00009020


	//   ....[83]....
        /*08b8*/ 	.word	0x000098e0


	//   ....[84]....
        /*08bc*/ 	.word	0x00009920


	//   ....[85]....
        /*08c0*/ 	.word	0x00009950


	//   ....[86]....
        /*08c4*/ 	.word	0x00009970


	//   ....[87]....
        /*08c8*/ 	.word	0x0000a070


	//   ....[88]....
        /*08cc*/ 	.word	0x0000a0a0


	//   ....[89]....
        /*08d0*/ 	.word	0x0000a160


	//   ....[90]....
        /*08d4*/ 	.word	0x0000a180


	//   ....[91]....
        /*08d8*/ 	.word	0x0000a240


	//   ....[92]....
        /*08dc*/ 	.word	0x0000a260


	//   ....[93]....
        /*08e0*/ 	.word	0x0000a330


	//   ....[94]....
        /*08e4*/ 	.word	0x0000a350


	//   ....[95]....
        /*08e8*/ 	.word	0x0000a700


	//   ....[96]....
        /*08ec*/ 	.word	0x0000a710


	//   ....[97]....
        /*08f0*/ 	.word	0x0000ab40


	//   ....[98]....
        /*08f4*/ 	.word	0x0000ab50


	//   ....[99]....
        /*08f8*/ 	.word	0x0000b850


	//   ....[100]....
        /*08fc*/ 	.word	0x0000b880


	//   ....[101]....
        /*0900*/ 	.word	0x0000b950


	//   ....[102]....
        /*0904*/ 	.word	0x0000b970


	//   ....[103]....
        /*0908*/ 	.word	0x0000ba30


	//   ....[104]....
        /*090c*/ 	.word	0x0000ba50


	//   ....[105]....
        /*0910*/ 	.word	0x0000bb20


	//   ....[106]....
        /*0914*/ 	.word	0x0000bb40


	//   ....[107]....
        /*0918*/ 	.word	0x0000bc80


	//   ....[108]....
        /*091c*/ 	.word	0x0000bea0


	//   ....[109]....
        /*0920*/ 	.word	0x0000bed0


	//   ....[110]....
        /*0924*/ 	.word	0x0000bf00


	//   ....[111]....
        /*0928*/ 	.word	0x0000bf30


	//   ....[112]....
        /*092c*/ 	.word	0x0000bf60


	//   ....[113]....
        /*0930*/ 	.word	0x0000bfa0


	//   ....[114]....
        /*0934*/ 	.word	0x0000c120


	//   ....[115]....
        /*0938*/ 	.word	0x0000c150


	//   ....[116]....
        /*093c*/ 	.word	0x0000c180


	//   ....[117]....
        /*0940*/ 	.word	0x0000c1b0


	//   ....[118]....
        /*0944*/ 	.word	0x0000c1e0


	//   ....[119]....
        /*0948*/ 	.word	0x0000c210


	//   ....[120]....
        /*094c*/ 	.word	0x0000c2a0


	//   ....[121]....
        /*0950*/ 	.word	0x0000c2f0


	//   ....[122]....
        /*0954*/ 	.word	0x0000c300


	//   ....[123]....
        /*0958*/ 	.word	0x0000c3a0


	//   ....[124]....
        /*095c*/ 	.word	0x0000e320


	//   ....[125]....
        /*0960*/ 	.word	0x0000e350


	//   ....[126]....
        /*0964*/ 	.word	0x0000e3f0


	//   ....[127]....
        /*0968*/ 	.word	0x0000e400


	//   ....[128]....
        /*096c*/ 	.word	0x0000e450


	//   ....[129]....
        /*0970*/ 	.word	0x0000e460


	//   ....[130]....
        /*0974*/ 	.word	0x0000e4b0


	//   ....[131]....
        /*0978*/ 	.word	0x0000e4c0


	//   ....[132]....
        /*097c*/ 	.word	0x0000e510


	//   ....[133]....
        /*0980*/ 	.word	0x0000e520


	//   ....[134]....
        /*0984*/ 	.word	0x0000e570


	//   ....[135]....
        /*0988*/ 	.word	0x0000e580


	//   ....[136]....
        /*098c*/ 	.word	0x0000e5d0


	//   ....[137]....
        /*0990*/ 	.word	0x0000e5e0


	//   ....[138]....
        /*0994*/ 	.word	0x0000e5f0


	//   ....[139]....
        /*0998*/ 	.word	0x0000e640


	//   ....[140]....
        /*099c*/ 	.word	0x0000e690


	//   ....[141]....
        /*09a0*/ 	.word	0x0000e6a0


	//   ....[142]....
        /*09a4*/ 	.word	0x0000e6b0


	//   ....[143]....
        /*09a8*/ 	.word	0x0000e710


	//   ....[144]....
        /*09ac*/ 	.word	0x0000eba0


	//   ....[145]....
        /*09b0*/ 	.word	0x0000ebd0


	//   ....[146]....
        /*09b4*/ 	.word	0x0000ec10


	//   ....[147]....
        /*09b8*/ 	.word	0x0000ec60


	//   ....[148]....
        /*09bc*/ 	.word	0x0000ec80


	//   ....[149]....
        /*09c0*/ 	.word	0x0000ecc0


	//   ....[150]....
        /*09c4*/ 	.word	0x0000ecf0


	//   ....[151]....
        /*09c8*/ 	.word	0x0000ed40


	//   ....[152]....
        /*09cc*/ 	.word	0x0000ed70


	//   ....[153]....
        /*09d0*/ 	.word	0x0000edd0


	//   ....[154]....
        /*09d4*/ 	.word	0x0000edf0


	//   ....[155]....
        /*09d8*/ 	.word	0x0000ee40


	//   ....[156]....
        /*09dc*/ 	.word	0x0000ee60


	//   ....[157]....
        /*09e0*/ 	.word	0x0000eeb0


	//   ....[158]....
        /*09e4*/ 	.word	0x0000eed0


	//   ....[159]....
        /*09e8*/ 	.word	0x0000eee0


	//   ....[160]....
        /*09ec*/ 	.word	0x0000ef70


	//   ....[161]....
        /*09f0*/ 	.word	0x0000ef90


	//   ....[162]....
        /*09f4*/ 	.word	0x0000efa0


	//   ....[163]....
        /*09f8*/ 	.word	0x0000eff0


	//   ....[164]....
        /*09fc*/ 	.word	0x0000f6a0


	//   ....[165]....
        /*0a00*/ 	.word	0x0000f6d0


	//   ....[166]....
        /*0a04*/ 	.word	0x0000f730


	//   ....[167]....
        /*0a08*/ 	.word	0x0000f770


	//   ....[168]....
        /*0a0c*/ 	.word	0x0000f7b0


	//   ....[169]....
        /*0a10*/ 	.word	0x0000f7f0


	//   ....[170]....
        /*0a14*/ 	.word	0x0000f830


	//   ....[171]....
        /*0a18*/ 	.word	0x0000f870


	//   ....[172]....
        /*0a1c*/ 	.word	0x0000f8b0


	//   ....[173]....
        /*0a20*/ 	.word	0x0000f8f0


	//   ....[174]....
        /*0a24*/ 	.word	0x0000f930


	//   ....[175]....
        /*0a28*/ 	.word	0x0000f970


	//   ....[176]....
        /*0a2c*/ 	.word	0x0000f9b0


	//   ....[177]....
        /*0a30*/ 	.word	0x0000f9e0


	//   ....[178]....
        /*0a34*/ 	.word	0x0000f9f0


	//   ....[179]....
        /*0a38*/ 	.word	0x0000fa30


	//   ....[180]....
        /*0a3c*/ 	.word	0x00010360


	//   ....[181]....
        /*0a40*/ 	.word	0x00010380


	//   ....[182]....
        /*0a44*/ 	.word	0x00010390


	//   ....[183]....
        /*0a48*/ 	.word	0x000103a0


	//   ....[184]....
        /*0a4c*/ 	.word	0x000103b0


	//   ....[185]....
        /*0a50*/ 	.word	0x000103c0


	//   ....[186]....
        /*0a54*/ 	.word	0x00010420


	//   ....[187]....
        /*0a58*/ 	.word	0x00010460


	//   ....[188]....
        /*0a5c*/ 	.word	0x00010480


	//   ....[189]....
        /*0a60*/ 	.word	0x00010490


	//   ....[190]....
        /*0a64*/ 	.word	0x000104d0


	//   ....[191]....
        /*0a68*/ 	.word	0x000104e0


	//   ....[192]....
        /*0a6c*/ 	.word	0x00010520


	//   ....[193]....
        /*0a70*/ 	.word	0x00010530


	//   ....[194]....
        /*0a74*/ 	.word	0x00010570


	//   ....[195]....
        /*0a78*/ 	.word	0x00010580


	//   ....[196]....
        /*0a7c*/ 	.word	0x00010590


	//   ....[197]....
        /*0a80*/ 	.word	0x000105a0


	//   ....[198]....
        /*0a84*/ 	.word	0x000105b0


	//   ....[199]....
        /*0a88*/ 	.word	0x00010650


	//   ....[200]....
        /*0a8c*/ 	.word	0x00010a00


	//   ....[201]....
        /*0a90*/ 	.word	0x00010a10


	//   ....[202]....
        /*0a94*/ 	.word	0x00010a20


	//   ....[203]....
        /*0a98*/ 	.word	0x00010a30


	//   ....[204]....
        /*0a9c*/ 	.word	0x00010a40


	//   ....[205]....
        /*0aa0*/ 	.word	0x00010a50


	//   ....[206]....
        /*0aa4*/ 	.word	0x00010a70


	//   ....[207]....
        /*0aa8*/ 	.word	0x00010ac0


	//   ....[208]....
        /*0aac*/ 	.word	0x00010b00


	//   ....[209]....
        /*0ab0*/ 	.word	0x00010b20


	//   ....[210]....
        /*0ab4*/ 	.word	0x00010b30


	//   ....[211]....
        /*0ab8*/ 	.word	0x00010b70


	//   ....[212]....
        /*0abc*/ 	.word	0x00010b80


	//   ....[213]....
        /*0ac0*/ 	.word	0x00010bc0


	//   ....[214]....
        /*0ac4*/ 	.word	0x00010bd0


	//   ....[215]....
        /*0ac8*/ 	.word	0x00010c10


	//   ....[216]....
        /*0acc*/ 	.word	0x00010c20


	//   ....[217]....
        /*0ad0*/ 	.word	0x00010c30


	//   ....[218]....
        /*0ad4*/ 	.word	0x00010c40


	//   ....[219]....
        /*0ad8*/ 	.word	0x00010c50


	//   ....[220]....
        /*0adc*/ 	.word	0x000120f0


	//   ....[221]....
        /*0ae0*/ 	.word	0x00012120


	//   ....[222]....
        /*0ae4*/ 	.word	0x00012150


	//   ....[223]....
        /*0ae8*/ 	.word	0x00012180


	//   ....[224]....
        /*0aec*/ 	.word	0x000121b0


	//   ....[225]....
        /*0af0*/ 	.word	0x000121c0


	//   ....[226]....
        /*0af4*/ 	.word	0x00012200


	//   ....[227]....
        /*0af8*/ 	.word	0x00012210


	//   ....[228]....
        /*0afc*/ 	.word	0x00012380


	//   ....[229]....
        /*0b00*/ 	.word	0x000123b0


	//   ....[230]....
        /*0b04*/ 	.word	0x000123e0


	//   ....[231]....
        /*0b08*/ 	.word	0x00012410


	//   ....[232]....
        /*0b0c*/ 	.word	0x00012440


	//   ....[233]....
        /*0b10*/ 	.word	0x00012480


	//   ....[234]....
        /*0b14*/ 	.word	0x00012500


	//   ....[235]....
        /*0b18*/ 	.word	0x00012550


	//   ....[236]....
        /*0b1c*/ 	.word	0x00012560


	//   ....[237]....
        /*0b20*/ 	.word	0x000125f0


	//   ....[238]....
        /*0b24*/ 	.word	0x00012c70


	//   ....[239]....
        /*0b28*/ 	.word	0x000131c0


	//   ....[240]....
        /*0b2c*/ 	.word	0x000132a0


	//   ....[241]....
        /*0b30*/ 	.word	0x00013390


	//   ....[242]....
        /*0b34*/ 	.word	0x000133f0


	//   ....[243]....
        /*0b38*/ 	.word	0x000134b0


	//   ....[244]....
        /*0b3c*/ 	.word	0x00013510


	//   ....[245]....
        /*0b40*/ 	.word	0x000135d0


	//   ....[246]....
        /*0b44*/ 	.word	0x00013630


	//   ....[247]....
        /*0b48*/ 	.word	0x000136f0


	//   ....[248]....
        /*0b4c*/ 	.word	0x00013750


	//   ....[249]....
        /*0b50*/ 	.word	0x00013810


	//   ....[250]....
        /*0b54*/ 	.word	0x00013870


	//   ....[251]....
        /*0b58*/ 	.word	0x00013930


	//   ....[252]....
        /*0b5c*/ 	.word	0x00013990


	//   ....[253]....
        /*0b60*/ 	.word	0x00013a50


	//   ....[254]....
        /*0b64*/ 	.word	0x00013ab0


	//   ....[255]....
        /*0b68*/ 	.word	0x00013b70


	//   ....[0]....
        /*0b6c*/ 	.word	0x00013bd0


	//   ....[1]....
        /*0b70*/ 	.word	0x00013c90


	//   ....[2]....
        /*0b74*/ 	.word	0x00013cf0


	//   ....[3]....
        /*0b78*/ 	.word	0x00013dc0


	//   ....[4]....
        /*0b7c*/ 	.word	0x00013f80


	//   ....[5]....
        /*0b80*/ 	.word	0x00014010


	//   ....[6]....
        /*0b84*/ 	.word	0x000140e0


	//   ....[7]....
        /*0b88*/ 	.word	0x00014130


	//   ....[8]....
        /*0b8c*/ 	.word	0x00014200


	//   ....[9]....
        /*0b90*/ 	.word	0x00014250


	//   ....[10]....
        /*0b94*/ 	.word	0x000142b0


	//   ....[11]....
        /*0b98*/ 	.word	0x00014380


	//   ....[12]....
        /*0b9c*/ 	.word	0x000143e0


	//   ....[13]....
        /*0ba0*/ 	.word	0x000144b0


	//   ....[14]....
        /*0ba4*/ 	.word	0x00014510


	//   ....[15]....
        /*0ba8*/ 	.word	0x000145e0


	//   ....[16]....
        /*0bac*/ 	.word	0x00014640


	//   ....[17]....
        /*0bb0*/ 	.word	0x00014700


	//   ....[18]....
        /*0bb4*/ 	.word	0x00014760


	//   ....[19]....
        /*0bb8*/ 	.word	0x00014820


	//   ....[20]....
        /*0bbc*/ 	.word	0x00014890


	//   ....[21]....
        /*0bc0*/ 	.word	0x00014940


	//   ....[22]....
        /*0bc4*/ 	.word	0x000149c0


	//   ....[23]....
        /*0bc8*/ 	.word	0x00014a60


	//   ....[24]....
        /*0bcc*/ 	.word	0x00014b00


	//   ....[25]....
        /*0bd0*/ 	.word	0x00014b70


	//   ....[26]....
        /*0bd4*/ 	.word	0x00014bf0


	//   ....[27]....
        /*0bd8*/ 	.word	0x00014ca0


	//   ....[28]....
        /*0bdc*/ 	.word	0x00014d20


	//   ....[29]....
        /*0be0*/ 	.word	0x00014dd0


	//   ....[30]....
        /*0be4*/ 	.word	0x00014e50


	//   ....[31]....
        /*0be8*/ 	.word	0x00014f00


	//   ....[32]....
        /*0bec*/ 	.word	0x00014f80


	//   ....[33]....
        /*0bf0*/ 	.word	0x00015030


	//   ....[34]....
        /*0bf4*/ 	.word	0x000150b0


	//   ....[35]....
        /*0bf8*/ 	.word	0x00015160


	//   ....[36]....
        /*0bfc*/ 	.word	0x000151e0


	//   ....[37]....
        /*0c00*/ 	.word	0x00015280


	//   ....[38]....
        /*0c04*/ 	.word	0x00015300


	//   ....[39]....
        /*0c08*/ 	.word	0x00015390


	//   ....[40]....
        /*0c0c*/ 	.word	0x000154c0


	//   ....[41]....
        /*0c10*/ 	.word	0x00015560


	//   ....[42]....
        /*0c14*/ 	.word	0x000155c0


	//   ....[43]....
        /*0c18*/ 	.word	0x00015670


	//   ....[44]....
        /*0c1c*/ 	.word	0x000156f0


	//   ....[45]....
        /*0c20*/ 	.word	0x00015780


	//   ....[46]....
        /*0c24*/ 	.word	0x00015810


	//   ....[47]....
        /*0c28*/ 	.word	0x000158a0


	//   ....[48]....
        /*0c2c*/ 	.word	0x00015900


	//   ....[49]....
        /*0c30*/ 	.word	0x000159b0


	//   ....[50]....
        /*0c34*/ 	.word	0x00015a10


	//   ....[51]....
        /*0c38*/ 	.word	0x00015ac0


	//   ....[52]....
        /*0c3c*/ 	.word	0x00015b20


	//   ....[53]....
        /*0c40*/ 	.word	0x00015bd0


	//   ....[54]....
        /*0c44*/ 	.word	0x00015c30


	//   ....[55]....
        /*0c48*/ 	.word	0x00015ce0


	//   ....[56]....
        /*0c4c*/ 	.word	0x00015d40


	//   ....[57]....
        /*0c50*/ 	.word	0x00015df0


	//   ....[58]....
        /*0c54*/ 	.word	0x00015e50


	//   ....[59]....
        /*0c58*/ 	.word	0x00015f00


	//   ....[60]....
        /*0c5c*/ 	.word	0x00015ff0


	//   ....[61]....
        /*0c60*/ 	.word	0x00016080


	//   ....[62]....
        /*0c64*/ 	.word	0x000160e0


	//   ....[63]....
        /*0c68*/ 	.word	0x00016190


	//   ....[64]....
        /*0c6c*/ 	.word	0x00016210


	//   ....[65]....
        /*0c70*/ 	.word	0x000162a0


	//   ....[66]....
        /*0c74*/ 	.word	0x00016330


	//   ....[67]....
        /*0c78*/ 	.word	0x000163c0


	//   ....[68]....
        /*0c7c*/ 	.word	0x00016420


	//   ....[69]....
        /*0c80*/ 	.word	0x000164d0


	//   ....[70]....
        /*0c84*/ 	.word	0x00016530


	//   ....[71]....
        /*0c88*/ 	.word	0x000165e0


	//   ....[72]....
        /*0c8c*/ 	.word	0x00016640


	//   ....[73]....
        /*0c90*/ 	.word	0x000166f0


	//   ....[74]....
        /*0c94*/ 	.word	0x00016750


	//   ....[75]....
        /*0c98*/ 	.word	0x00016800


	//   ....[76]....
        /*0c9c*/ 	.word	0x00016860


	//   ....[77]....
        /*0ca0*/ 	.word	0x00016910


	//   ....[78]....
        /*0ca4*/ 	.word	0x00016970


	//   ....[79]....
        /*0ca8*/ 	.word	0x00016a20


	//   ....[80]....
        /*0cac*/ 	.word	0x00016c70


	//----- nvinfo : EIATTR_REG_RECONFIG
	.align		4
.L_896:
        /*0cb0*/ 	.byte	0x01, 0x54
	.zero		2


	//----- nvinfo : EIATTR_SYSCALL_OFFSETS
	.align		4
        /*0cb4*/ 	.byte	0x04, 0x46
        /*0cb6*/ 	.short	(.L_898 - .L_897)


	//   ....[0]....
.L_897:
        /*0cb8*/ 	.word	0x00001c50


	//   ....[1]....
        /*0cbc*/ 	.word	0x0000d620


	//   ....[2]....
        /*0cc0*/ 	.word	0x0000d790


	//   ....[3]....
        /*0cc4*/ 	.word	0x0000d8f0


	//   ....[4]....
        /*0cc8*/ 	.word	0x0000da30


	//   ....[5]....
        /*0ccc*/ 	.word	0x0000f340


	//----- nvinfo : EIATTR_MBARRIER_INSTR_OFFSETS
	.align		4
.L_898:
        /*0cd0*/ 	.byte	0x04, 0x39
        /*0cd2*/ 	.short	(.L_900 - .L_899)


	//   ....[0]....
.L_899:
        /*0cd4*/ 	.word	0x00000180
        /*0cd8*/ 	.word	0x000000ff
        /*0cdc*/ 	.word	0x00022800
        /*0ce0*/ 	.short	0x0100
        /*0ce2*/ 	.byte	0x08
	.zero		1


	//   ....[1]....
        /*0ce4*/ 	.word	0x00000190
        /*0ce8*/ 	.word	0x000000ff
        /*0cec*/ 	.word	0x00022820
        /*0cf0*/ 	.short	0x0100
        /*0cf2*/ 	.byte	0x08
	.zero		1


	//   ....[2]....
        /*0cf4*/ 	.word	0x00000280
        /*0cf8*/ 	.word	0x000000ff
        /*0cfc*/ 	.word	0x00022830
        /*0d00*/ 	.short	0x0100
        /*0d02*/ 	.byte	0x08
	.zero		1


	//   ....[3]....
        /*0d04*/ 	.word	0x00000290
        /*0d08*/ 	.word	0x000000ff
        /*0d0c*/ 	.word	0x00022840
        /*0d10*/ 	.short	0x0100
        /*0d12*/ 	.byte	0x08
	.zero		1


	//   ....[4]....
        /*0d14*/ 	.word	0x000002a0
        /*0d18*/ 	.word	0x000000ff
        /*0d1c*/ 	.word	0x00022838
        /*0d20*/ 	.short	0x0100
        /*0d22*/ 	.byte	0x08
	.zero		1


	//   ....[5]....
        /*0d24*/ 	.word	0x000002b0
        /*0d28*/ 	.word	0x000000ff
        /*0d2c*/ 	.word	0x00022848
        /*0d30*/ 	.short	0x0100
        /*0d32*/ 	.byte	0x08
	.zero		1


	//   ....[6]....
        /*0d34*/ 	.word	0x000003e0
        /*0d38*/ 	.word	0x000000ff
        /*0d3c*/ 	.word	0x00022850
        /*0d40*/ 	.short	0x0100
        /*0d42*/ 	.byte	0x08
	.zero		1


	//   ....[7]....
        /*0d44*/ 	.word	0x000003f0
        /*0d48*/ 	.word	0x000000ff
        /*0d4c*/ 	.word	0x00022860
        /*0d50*/ 	.short	0x0100
        /*0d52*/ 	.byte	0x08
	.zero		1


	//   ....[8]....
        /*0d54*/ 	.word	0x00000400
        /*0d58*/ 	.word	0x000000ff
        /*0d5c*/ 	.word	0x00022858
        /*0d60*/ 	.short	0x0100
        /*0d62*/ 	.byte	0x08
	.zero		1


	//   ....[9]....
        /*0d64*/ 	.word	0x00000410
        /*0d68*/ 	.word	0x000000ff
        /*0d6c*/ 	.word	0x00022868
        /*0d70*/ 	.short	0x0100
        /*0d72*/ 	.byte	0x08
	.zero		1


	//   ....[10]....
        /*0d74*/ 	.word	0x00000500
        /*0d78*/ 	.word	0x000000ff
        /*0d7c*/ 	.word	0x00022870
        /*0d80*/ 	.short	0x0100
        /*0d82*/ 	.byte	0x06
	.zero		1


	//   ....[11]....
        /*0d84*/ 	.word	0x00000510
        /*0d88*/ 	.word	0x000000ff
        /*0d8c*/ 	.word	0x00022880
        /*0d90*/ 	.short	0x0100
        /*0d92*/ 	.byte	0x06
	.zero		1


	//   ....[12]....
        /*0d94*/ 	.word	0x00000520
        /*0d98*/ 	.word	0x000000ff
        /*0d9c*/ 	.word	0x00022878
        /*0da0*/ 	.short	0x0100
        /*0da2*/ 	.byte	0x06
	.zero		1


	//   ....[13]....
        /*0da4*/ 	.word	0x00000530
        /*0da8*/ 	.word	0x000000ff
        /*0dac*/ 	.word	0x00022888
        /*0db0*/ 	.short	0x0100
        /*0db2*/ 	.byte	0x06
	.zero		1


	//   ....[14]....
        /*0db4*/ 	.word	0x00000660
        /*0db8*/ 	.word	0x000000ff
        /*0dbc*/ 	.word	0x00022890
        /*0dc0*/ 	.short	0x0100
        /*0dc2*/ 	.byte	0x08
	.zero		1


	//   ....[15]....
        /*0dc4*/ 	.word	0x00000670
        /*0dc8*/ 	.word	0x000000ff
        /*0dcc*/ 	.word	0x000228a0
        /*0dd0*/ 	.short	0x0100
        /*0dd2*/ 	.byte	0x08
	.zero		1


	//   ....[16]....
        /*0dd4*/ 	.word	0x00000680
        /*0dd8*/ 	.word	0x000000ff
        /*0ddc*/ 	.word	0x00022898
        /*0de0*/ 	.short	0x0100
        /*0de2*/ 	.byte	0x08
	.zero		1


	//   ....[17]....
        /*0de4*/ 	.word	0x00000690
        /*0de8*/ 	.word	0x000000ff
        /*0dec*/ 	.word	0x000228a8
        /*0df0*/ 	.short	0x0100
        /*0df2*/ 	.byte	0x08
	.zero		1


	//   ....[18]....
        /*0df4*/ 	.word	0x000007e0
        /*0df8*/ 	.word	0x000000ff
        /*0dfc*/ 	.word	0x000228b0
        /*0e00*/ 	.short	0x0100
        /*0e02*/ 	.byte	0x08
	.zero		1


	//   ....[19]....
        /*0e04*/ 	.word	0x000007f0
        /*0e08*/ 	.word	0x000000ff
        /*0e0c*/ 	.word	0x000228c0
        /*0e10*/ 	.short	0x0100
        /*0e12*/ 	.byte	0x08
	.zero		1


	//   ....[20]....
        /*0e14*/ 	.word	0x00000800
        /*0e18*/ 	.word	0x000000ff
        /*0e1c*/ 	.word	0x000228b8
        /*0e20*/ 	.short	0x0100
        /*0e22*/ 	.byte	0x08
	.zero		1


	//   ....[21]....
        /*0e24*/ 	.word	0x00000810
        /*0e28*/ 	.word	0x000000ff
        /*0e2c*/ 	.word	0x000228c8
        /*0e30*/ 	.short	0x0100
        /*0e32*/ 	.byte	0x08
	.zero		1


	//   ....[22]....
        /*0e34*/ 	.word	0x00001cd0
        /*0e38*/ 	.word	0x000000ff
        /*0e3c*/ 	.word	0x00022800
        /*0e40*/ 	.short	0x010a
        /*0e42*/ 	.byte	0x37
	.zero		1


	//   ....[23]....
        /*0e44*/ 	.word	0x00001d50
        /*0e48*/ 	.word	0x00000004
        /*0e4c*/ 	.word	0x00022830
        /*0e50*/ 	.short	0x010a
        /*0e52*/ 	.byte	0x3f
	.zero		1


	//   ....[24]....
        /*0e54*/ 	.word	0x00001d90
        /*0e58*/ 	.word	0x00000004
        /*0e5c*/ 	.word	0x00022830
        /*0e60*/ 	.short	0x010a
        /*0e62*/ 	.byte	0x3f
	.zero		1


	//   ....[25]....
        /*0e64*/ 	.word	0x00002760
        /*0e68*/ 	.word	0x000000ff
        /*0e6c*/ 	.word	0x00000000
        /*0e70*/ 	.short	0x0101
        /*0e72*/ 	.byte	0x06
	.zero		1


	//   ....[26]....
        /*0e74*/ 	.word	0x00004db0
        /*0e78*/ 	.word	0x000000ff
        /*0e7c*/ 	.word	0x00022830
        /*0e80*/ 	.short	0x010a
        /*0e82*/ 	.byte	0x06
	.zero		1


	//   ....[27]....
        /*0e84*/ 	.word	0x00004df0
        /*0e88*/ 	.word	0x000000ff
        /*0e8c*/ 	.word	0x00022830
        /*0e90*/ 	.short	0x010a
        /*0e92*/ 	.byte	0x06
	.zero		1


	//   ....[28]....
        /*0e94*/ 	.word	0x000056b0
        /*0e98*/ 	.word	0x000000ff
        /*0e9c*/ 	.word	0x00022850
        /*0ea0*/ 	.short	0x010a
        /*0ea2*/ 	.byte	0x06
	.zero		1


	//   ....[29]....
        /*0ea4*/ 	.word	0x000056f0
        /*0ea8*/ 	.word	0x000000ff
        /*0eac*/ 	.word	0x00022850
        /*0eb0*/ 	.short	0x010a
        /*0eb2*/ 	.byte	0x06
	.zero		1


	//   ....[30]....
        /*0eb4*/ 	.word	0x00005a50
        /*0eb8*/ 	.word	0x000000ff
        /*0ebc*/ 	.word	0x00000000
        /*0ec0*/ 	.short	0x0101
        /*0ec2*/ 	.byte	0x06
	.zero		1


	//   ....[31]....
        /*0ec4*/ 	.word	0x00007040
        /*0ec8*/ 	.word	0x000000ff
        /*0ecc*/ 	.word	0x00000000
        /*0ed0*/ 	.short	0x0101
        /*0ed2*/ 	.byte	0x06
	.zero		1


	//   ....[32]....
        /*0ed4*/ 	.word	0x000076d0
        /*0ed8*/ 	.word	0x000000ff
        /*0edc*/ 	.word	0x00022850
        /*0ee0*/ 	.short	0x010a
        /*0ee2*/ 	.byte	0x05
	.zero		1


	//   ....[33]....
        /*0ee4*/ 	.word	0x00007710
        /*0ee8*/ 	.word	0x000000ff
        /*0eec*/ 	.word	0x00022850
        /*0ef0*/ 	.short	0x010a
        /*0ef2*/ 	.byte	0x05
	.zero		1


	//   ....[34]....
        /*0ef4*/ 	.word	0x00007d00
        /*0ef8*/ 	.word	0x000000ff
        /*0efc*/ 	.word	0x00000000
        /*0f00*/ 	.short	0x0101
        /*0f02*/ 	.byte	0x04
	.zero		1


	//   ....[35]....
        /*0f04*/ 	.word	0x0000a060
        /*0f08*/ 	.word	0x00000003
        /*0f0c*/ 	.word	0x00000000
        /*0f10*/ 	.short	0x0101
        /*0f12*/ 	.byte	0x3f
	.zero		1


	//   ....[36]....
        /*0f14*/ 	.word	0x0000a500
        /*0f18*/ 	.word	0x00000006
        /*0f1c*/ 	.word	0x00000000
        /*0f20*/ 	.short	0x0101
        /*0f22*/ 	.byte	0x3f
	.zero		1


	//   ....[37]....
        /*0f24*/ 	.word	0x0000dff0
        /*0f28*/ 	.word	0x00000000
        /*0f2c*/ 	.word	0x00022880
        /*0f30*/ 	.short	0x010a
        /*0f32*/ 	.byte	0x3f
	.zero		1


	//   ....[38]....
        /*0f34*/ 	.word	0x0000e870
        /*0f38*/ 	.word	0x00000000
        /*0f3c*/ 	.word	0x00022870
        /*0f40*/ 	.short	0x0107
        /*0f42*/ 	.byte	0x3f
	.zero		1


	//   ....[39]....
        /*0f44*/ 	.word	0x0000e930
        /*0f48*/ 	.word	0x00000000
        /*0f4c*/ 	.word	0x00022870
        /*0f50*/ 	.short	0x0101
        /*0f52*/ 	.byte	0x3f
	.zero		1


	//   ....[40]....
        /*0f54*/ 	.word	0x0000e960
        /*0f58*/ 	.word	0x00000000
        /*0f5c*/ 	.word	0x00022840
        /*0f60*/ 	.short	0x010a
        /*0f62*/ 	.byte	0x3f
	.zero		1


	//   ....[41]....
        /*0f64*/ 	.word	0x0000f090
        /*0f68*/ 	.word	0x00000000
        /*0f6c*/ 	.word	0x00022830
        /*0f70*/ 	.short	0x0107
        /*0f72*/ 	.byte	0x3f
	.zero		1


	//   ....[42]....
        /*0f74*/ 	.word	0x0000f150
        /*0f78*/ 	.word	0x00000000
        /*0f7c*/ 	.word	0x00022830
        /*0f80*/ 	.short	0x0101
        /*0f82*/ 	.byte	0x3f
	.zero		1


	//   ....[43]....
        /*0f84*/ 	.word	0x0000fae0
        /*0f88*/ 	.word	0x00000010
        /*0f8c*/ 	.word	0x00022800
        /*0f90*/ 	.short	0x0107
        /*0f92*/ 	.byte	0x3f
	.zero		1


	//   ....[44]....
        /*0f94*/ 	.word	0x0000fbd0
        /*0f98*/ 	.word	0x00000010
        /*0f9c*/ 	.word	0x00022800
        /*0fa0*/ 	.short	0x0101
        /*0fa2*/ 	.byte	0x3f
	.zero		1


	//   ....[45]....
        /*0fa4*/ 	.word	0x0000fbf0
        /*0fa8*/ 	.word	0x00000010
        /*0fac*/ 	.word	0x00022820
        /*0fb0*/ 	.short	0x010a
        /*0fb2*/ 	.byte	0x3f
	.zero		1


	//   ....[46]....
        /*0fb4*/ 	.word	0x000100f0
        /*0fb8*/ 	.word	0x00000000
        /*0fbc*/ 	.word	0x00022880
        /*0fc0*/ 	.short	0x010a
        /*0fc2*/ 	.byte	0x3f
	.zero		1


	//   ....[47]....
        /*0fc4*/ 	.word	0x000106d0
        /*0fc8*/ 	.word	0x00000000
        /*0fcc*/ 	.word	0x00022870
        /*0fd0*/ 	.short	0x0107
        /*0fd2*/ 	.byte	0x3f
	.zero		1


	//   ....[48]....
        /*0fd4*/ 	.word	0x00010790
        /*0fd8*/ 	.word	0x00000000
        /*0fdc*/ 	.word	0x00022870
        /*0fe0*/ 	.short	0x0101
        /*0fe2*/ 	.byte	0x3f
	.zero		1


	//   ....[49]....
        /*0fe4*/ 	.word	0x000107c0
        /*0fe8*/ 	.word	0x00000000
        /*0fec*/ 	.word	0x00022840
        /*0ff0*/ 	.short	0x010a
        /*0ff2*/ 	.byte	0x3f
	.zero		1


	//   ....[50]....
        /*0ff4*/ 	.word	0x00010d60
        /*0ff8*/ 	.word	0x00000000
        /*0ffc*/ 	.word	0x00022830
        /*1000*/ 	.short	0x0107
        /*1002*/ 	.byte	0x3f
	.zero		1


	//   ....[51]....
        /*1004*/ 	.word	0x00010e20
        /*1008*/ 	.word	0x00000000
        /*100c*/ 	.word	0x00022830
        /*1010*/ 	.short	0x0101
        /*1012*/ 	.byte	0x3f
	.zero		1


	//   ....[52]....
        /*1014*/ 	.word	0x00010eb0
        /*1018*/ 	.word	0x00000000
        /*101c*/ 	.word	0x00022870
        /*1020*/ 	.short	0x010a
        /*1022*/ 	.byte	0x3f
	.zero		1


	//   ....[53]....
        /*1024*/ 	.word	0x00010f40
        /*1028*/ 	.word	0x00000000
        /*102c*/ 	.word	0x00022860
        /*1030*/ 	.short	0x010a
        /*1032*/ 	.byte	0x3f
	.zero		1


	//   ....[54]....
        /*1034*/ 	.word	0x00011500
        /*1038*/ 	.word	0x00000000
        /*103c*/ 	.word	0x00022850
        /*1040*/ 	.short	0x0101
        /*1042*/ 	.byte	0x3f
	.zero		1


	//   ....[55]....
        /*1044*/ 	.word	0x00011590
        /*1048*/ 	.word	0x00000000
        /*104c*/ 	.word	0x00000000
        /*1050*/ 	.short	0x0101
        /*1052*/ 	.byte	0x3f
	.zero		1


	//   ....[56]....
        /*1054*/ 	.word	0x00011760
        /*1058*/ 	.word	0x00000002
        /*105c*/ 	.word	0x00022870
        /*1060*/ 	.short	0x010a
        /*1062*/ 	.byte	0x3f
	.zero		1


	//   ....[57]....
        /*1064*/ 	.word	0x000117e0
        /*1068*/ 	.word	0x00000002
        /*106c*/ 	.word	0x00022860
        /*1070*/ 	.short	0x010a
        /*1072*/ 	.byte	0x3f
	.zero		1


	//   ....[58]....
        /*1074*/ 	.word	0x00011db0
        /*1078*/ 	.word	0x00000002
        /*107c*/ 	.word	0x00022850
        /*1080*/ 	.short	0x0101
        /*1082*/ 	.byte	0x3f
	.zero		1


	//   ....[59]....
        /*1084*/ 	.word	0x00011e60
        /*1088*/ 	.word	0x00000002
        /*108c*/ 	.word	0x00000000
        /*1090*/ 	.short	0x0101
        /*1092*/ 	.byte	0x3f
	.zero		1


	//   ....[60]....
        /*1094*/ 	.word	0x00012bf0
        /*1098*/ 	.word	0x00000005
        /*109c*/ 	.word	0x00022820
        /*10a0*/ 	.short	0x010a
        /*10a2*/ 	.byte	0x3f
	.zero		1


	//   ....[61]....
        /*10a4*/ 	.word	0x00012d70
        /*10a8*/ 	.word	0x00000003
        /*10ac*/ 	.word	0x00022840
        /*10b0*/ 	.short	0x010a
        /*10b2*/ 	.byte	0x3f
	.zero		1


	//   ....[62]....
        /*10b4*/ 	.word	0x00012e10
        /*10b8*/ 	.word	0x0000001f
        /*10bc*/ 	.word	0x00022840
        /*10c0*/ 	.short	0x010a
        /*10c2*/ 	.byte	0x3f
	.zero		1


	//   ....[63]....
        /*10c4*/ 	.word	0x00012e50
        /*10c8*/ 	.word	0x00000003
        /*10cc*/ 	.word	0x00022860
        /*10d0*/ 	.short	0x010a
        /*10d2*/ 	.byte	0x3f
	.zero		1


	//   ....[64]....
        /*10d4*/ 	.word	0x00012e90
        /*10d8*/ 	.word	0x0000001f
        /*10dc*/ 	.word	0x00022860
        /*10e0*/ 	.short	0x010a
        /*10e2*/ 	.byte	0x3f
	.zero		1


	//   ....[65]....
        /*10e4*/ 	.word	0x00012ed0
        /*10e8*/ 	.word	0x00000003
        /*10ec*/ 	.word	0x00022880
        /*10f0*/ 	.short	0x010a
        /*10f2*/ 	.byte	0x3f
	.zero		1


	//   ....[66]....
        /*10f4*/ 	.word	0x00012f10
        /*10f8*/ 	.word	0x0000001f
        /*10fc*/ 	.word	0x00022880
        /*1100*/ 	.short	0x010a
        /*1102*/ 	.byte	0x3f
	.zero		1


	//   ....[67]....
        /*1104*/ 	.word	0x00012f80
        /*1108*/ 	.word	0x00000003
        /*110c*/ 	.word	0x00022800
        /*1110*/ 	.short	0x010a
        /*1112*/ 	.byte	0x3f
	.zero		1


	//   ....[68]....
        /*1114*/ 	.word	0x00012fd0
        /*1118*/ 	.word	0x00000004
        /*111c*/ 	.word	0x00022830
        /*1120*/ 	.short	0x010a
        /*1122*/ 	.byte	0x3f
	.zero		1


	//   ....[69]....
        /*1124*/ 	.word	0x00013030
        /*1128*/ 	.word	0x00000006
        /*112c*/ 	.word	0x00022830
        /*1130*/ 	.short	0x010a
        /*1132*/ 	.byte	0x3f
	.zero		1


	//   ....[70]....
        /*1134*/ 	.word	0x00013090
        /*1138*/ 	.word	0x00000006
        /*113c*/ 	.word	0x00022850
        /*1140*/ 	.short	0x010a
        /*1142*/ 	.byte	0x3f
	.zero		1


	//   ....[71]....
        /*1144*/ 	.word	0x000130f0
        /*1148*/ 	.word	0x00000007
        /*114c*/ 	.word	0x00022850
        /*1150*/ 	.short	0x010a
        /*1152*/ 	.byte	0x3f
	.zero		1


	//   ....[72]....
        /*1154*/ 	.word	0x000131f0
        /*1158*/ 	.word	0x00000000
        /*115c*/ 	.word	0x00022880
        /*1160*/ 	.short	0x010a
        /*1162*/ 	.byte	0x3f
	.zero		1


	//   ....[73]....
        /*1164*/ 	.word	0x00013ed0
        /*1168*/ 	.word	0x00000000
        /*116c*/ 	.word	0x00022840
        /*1170*/ 	.short	0x010a
        /*1172*/ 	.byte	0x3f
	.zero		1


	//   ....[74]....
        /*1174*/ 	.word	0x000153c0
        /*1178*/ 	.word	0x00000010
        /*117c*/ 	.word	0x00022820
        /*1180*/ 	.short	0x010a
        /*1182*/ 	.byte	0x3f
	.zero		1


	//   ....[75]....
        /*1184*/ 	.word	0x00015410
        /*1188*/ 	.word	0x00000000
        /*118c*/ 	.word	0x00022880
        /*1190*/ 	.short	0x010a
        /*1192*/ 	.byte	0x3f
	.zero		1


	//   ....[76]....
        /*1194*/ 	.word	0x00015f40
        /*1198*/ 	.word	0x00000000
        /*119c*/ 	.word	0x00022840
        /*11a0*/ 	.short	0x010a
        /*11a2*/ 	.byte	0x3f
	.zero		1


	//   ....[77]....
        /*11a4*/ 	.word	0x00016a50
        /*11a8*/ 	.word	0x00000000
        /*11ac*/ 	.word	0x00022870
        /*11b0*/ 	.short	0x010a
        /*11b2*/ 	.byte	0x3f
	.zero		1


	//   ....[78]....
        /*11b4*/ 	.word	0x00016aa0
        /*11b8*/ 	.word	0x00000000
        /*11bc*/ 	.word	0x00022860
        /*11c0*/ 	.short	0x010a
        /*11c2*/ 	.byte	0x3f
	.zero		1


	//   ....[79]....
        /*11c4*/ 	.word	0x00016af0
        /*11c8*/ 	.word	0x00000002
        /*11cc*/ 	.word	0x00022870
        /*11d0*/ 	.short	0x010a
        /*11d2*/ 	.byte	0x3f
	.zero		1


	//   ....[80]....
        /*11d4*/ 	.word	0x00016b40
        /*11d8*/ 	.word	0x00000002
        /*11dc*/ 	.word	0x00022860
        /*11e0*/ 	.short	0x010a
        /*11e2*/ 	.byte	0x3f
	.zero		1


	//   ....[81]....
        /*11e4*/ 	.word	0x00016b90
        /*11e8*/ 	.word	0x00000005
        /*11ec*/ 	.word	0x00022820
        /*11f0*/ 	.short	0x010a
        /*11f2*/ 	.byte	0x3f
	.zero		1


	//   ....[82]....
        /*11f4*/ 	.word	0x00016d30
        /*11f8*/ 	.word	0x00000003
        /*11fc*/ 	.word	0x00022840
        /*1200*/ 	.short	0x010a
        /*1202*/ 	.byte	0x3f
	.zero		1


	//   ....[83]....
        /*1204*/ 	.word	0x00016d80
        /*1208*/ 	.word	0x0000001f
        /*120c*/ 	.word	0x00022840
        /*1210*/ 	.short	0x010a
        /*1212*/ 	.byte	0x3f
	.zero		1


	//   ....[84]....
        /*1214*/ 	.word	0x00016dd0
        /*1218*/ 	.word	0x00000003
        /*121c*/ 	.word	0x00022860
        /*1220*/ 	.short	0x010a
        /*1222*/ 	.byte	0x3f
	.zero		1


	//   ....[85]....
        /*1224*/ 	.word	0x00016e20
        /*1228*/ 	.word	0x0000001f
        /*122c*/ 	.word	0x00022860
        /*1230*/ 	.short	0x010a
        /*1232*/ 	.byte	0x3f
	.zero		1


	//   ....[86]....
        /*1234*/ 	.word	0x00016e70
        /*1238*/ 	.word	0x00000003
        /*123c*/ 	.word	0x00022880
        /*1240*/ 	.short	0x010a
        /*1242*/ 	.byte	0x3f
	.zero		1


	//----- nvinfo : EIATTR_NUM_MBARRIERS
	.align		4
.L_900:
        /*1244*/ 	.byte	0x03, 0x38
        /*1246*/ 	.short	0x0016


	//----- nvinfo : EIATTR_EXIT_INSTR_OFFSETS
	.align		4
        /*1248*/ 	.byte	0x04, 0x1c
        /*124a*/ 	.short	(.L_902 - .L_901)


	//   ....[0]....
.L_901:
        /*124c*/ 	.word	0x000009c0


	//   ....[1]....
        /*1250*/ 	.word	0x0000bc30


	//   ....[2]....
        /*1254*/ 	.word	0x00012f60


	//----- nvinfo : EIATTR_MAX_THREADS
	.align		4
.L_902:
        /*1258*/ 	.byte	0x04, 0x05
        /*125a*/ 	.short	(.L_904 - .L_903)
.L_903:
        /*125c*/ 	.word	0x00000180
        /*1260*/ 	.word	0x00000001
        /*1264*/ 	.word	0x00000001


	//----- nvinfo : EIATTR_CRS_STACK_SIZE
	.align		4
.L_904:
        /*1268*/ 	.byte	0x04, 0x1e
        /*126a*/ 	.short	(.L_906 - .L_905)
.L_905:
        /*126c*/ 	.word	0x00000000


	//----- nvinfo : EIATTR_CBANK_PARAM_SIZE
	.align		4
.L_906:
        /*1270*/ 	.byte	0x03, 0x19
        /*1272*/ 	.short	0x0af0


	//----- nvinfo : EIATTR_PARAM_CBANK
	.align		4
        /*1274*/ 	.byte	0x04, 0x0a
        /*1276*/ 	.short	(.L_908 - .L_907)
	.align		4
.L_907:
        /*1278*/ 	.word	index@(.nv.constant0._ZN7cutlass13device_kernelIN5flash11enable_sm90INS1_16FlashAttnFwdSm90INS1_25CollectiveMainloopFwdSm90ILi2EN4cute5tupleIJNS5_1CILi1EEES8_S8_EEENS6_IJNS7_ILi128EEENS7_ILi160EEESA_EEELi128ENS_12float_e4m3_tEfNS_4arch4Sm90ELb0ELb0ELb0ELb1ELb1ELb0ELb0ELb1ELb1ELb1ELb1ELb0EEENS1_21CollectiveEpilogueFwdINS6_IJSA_SA_SB_EEES9_NS_10bfloat16_tESF_Li256ELb1ELb1ELb1ELb1EEENS1_36VarlenDynamicPersistentTileSchedulerILi128ELi160ELi256ELi128ELb1ELb1ELb1ELb0ELb1ELb1EEEEEEEEEvNT_6ParamsE)
        /*127c*/ 	.short	0x0210
        /*127e*/ 	.short	0x0af0


	//----- nvinfo : EIATTR_SW_WAR
	.align		4
.L_908:
        /*1280*/ 	.byte	0x04, 0x36
        /*1282*/ 	.short	(.L_910 - .L_909)
.L_909:
        /*1284*/ 	.word	0x00000008
.L_910:


//--------------------- .nv.info._ZN7cutlass13device_kernelIN5flash11enable_sm90INS1_16FlashAttnFwdSm90INS1_25CollectiveMainloopFwdSm90ILi2EN4cute5tupleIJNS5_1CILi1EEES8_S8_EEENS6_IJNS7_ILi128EEENS7_ILi160EEESA_EEELi128ENS_12float_e4m3_tEfNS_4arch4Sm90ELb0ELb0ELb0ELb1ELb1ELb1ELb0ELb1ELb1ELb1ELb1ELb0EEENS1_21CollectiveEpilogueFwdINS6_IJSA_SA_SB_EEES9_NS_10bfloat16_tESF_Li256ELb1ELb1ELb1ELb1EEENS1_36VarlenDynamicPersistentTileSchedulerILi128ELi160ELi256ELi128ELb1ELb1ELb1ELb0ELb1ELb1EEEEEEEEEvNT_6ParamsE --------------------------
	.section	.nv.info._ZN7cutlass13device_kernelIN5flash11enable_sm90INS1_16FlashAttnFwdSm90INS1_25CollectiveMainloopFwdSm90ILi2EN4cute5tupleIJNS5_1CILi1EEES8_S8_EEENS6_IJNS7_ILi128EEENS7_ILi160EEESA_EEELi128ENS_12float_e4m3_tEfNS_4arch4Sm90ELb0ELb0ELb0ELb1ELb1ELb1ELb0ELb1ELb1ELb1ELb1ELb0EEENS1_21CollectiveEpilogueFwdINS6_IJSA_SA_SB_EEES9_NS_10bfloat16_tESF_Li256ELb1ELb1ELb1ELb1EEENS1_36VarlenDynamicPersistentTileSchedulerILi128ELi160ELi256ELi128ELb1ELb1ELb1ELb0ELb1ELb1EEEEEEEEEvNT_6ParamsE,"",@"SHT_CUDA_INFO"
	.sectionflags	@""
	.align	4


	//----- nvinfo : EIATTR_CUDA_API_VERSION
	.align		4
        /*0000*/ 	.byte	0x04, 0x37
        /*0002*/ 	.short	(.L_912 - .L_911)
.L_911:
        /*0004*/ 	.word	0x00000082


	//----- nvinfo : EIATTR_KPARAM_INFO
	.align		4
.L_912:
        /*0008*/ 	.byte	0x04, 0x17
        /*000a*/ 	.short	(.L_914 - .L_913)
.L_913:
        /*000c*/ 	.word	0x00000000
        /*0010*/ 	.short	0x0000
        /*0012*/ 	.short	0x0070
        /*0014*/ 	.byte	0x00, 0xf0, 0x01, 0x2a


	//----- nvinfo : EIATTR_SPARSE_MMA_MASK
	.align		4
.L_914:
        /*0018*/ 	.byte	0x03, 0x50
        /*001a*/ 	.short	0x0000


	//----- nvinfo : EIATTR_MAXREG_COUNT
	.align		4
        /*001c*/ 	.byte	0x03, 0x1b
        /*001e*/ 	.short	0x00a8


	//----- nvinfo : EIATTR_NUM_BARRIERS
	.align		4
        /*0020*/ 	.byte	0x02, 0x4c
        /*0022*/ 	.byte	0x10
	.zero		1


	//----- nvinfo : EIATTR_EXTERNS
	.align		4
        /*0024*/ 	.byte	0x04, 0x0f
        /*0026*/ 	.short	(.L_916 - .L_915)


	//   ....[0]....
	.align		4
.L_915:
        /*0028*/ 	.word	index@(__assertfail)


	//----- nvinfo : EIATTR_ANNOTATIONS
	.align		4
.L_916:
        /*002c*/ 	.byte	0x04, 0x55
        /*002e*/ 	.short	(.L_918 - .L_917)


	//   ....[0]....
.L_917:
        /* <DEDUP_REMOVED lines=79> */


	//----- nvinfo : EIATTR_MERCURY_ISA_VERSION
	.align		4
.L_918:
        /*0508*/ 	.byte	0x03, 0x5f
        /*050a*/ 	.short	0x0101


	//----- nvinfo : EIATTR_UNUSED_LOAD_BYTE_OFFSET
	.align		4
        /*050c*/ 	.byte	0x04, 0x44
        /*050e*/ 	.short	(.L_920 - .L_919)


	//   ....[0]....
.L_919:
        /*0510*/ 	.word	0x00000a60
        /*0514*/ 	.word	0x0000fff0


	//   ....[1]....
        /*0518*/ 	.word	0x000153d0
        /*051c*/ 	.word	0x0000fff0


	//----- nvinfo : EIATTR_INT_WARP_WIDE_INSTR_OFFSETS
	.align		4
.L_920:
        /*0520*/ 	.byte	0x04, 0x31
        /*0522*/ 	.short	(.L_922 - .L_921)


	//   ....[0]....
.L_921:
        /*0524*/ 	.word	0x00000120


	//   ....[1]....
        /*0528*/ 	.word	0x000001c0


	//   ....[2]....
        /*052c*/ 	.word	0x00000230


	//   ....[3]....
        /*0530*/ 	.word	0x0001be90


	//   ....[4]....
        /*0534*/ 	.word	0x0001bf20


	//   ....[5]....
        /*0538*/ 	.word	0x000202e0


	//   ....[6]....
        /*053c*/ 	.word	0x00020370


	//----- nvinfo : EIATTR_COOP_GROUP_MASK_REGIDS
	.align		4
.L_922:
        /*0540*/ 	.byte	0x04, 0x29
        /*0542*/ 	.short	(.L_924 - .L_923)


	//   ....[0]....
.L_923:
        /*0544*/ 	.word	0xffffffff


	//   ....[1]....
        /*0548*/ 	.word	0xffffffff


	//   ....[2]....
        /*054c*/ 	.word	0xffffffff


	//   ....[3]....
        /*0550*/ 	.word	0xffffffff


	//   ....[4]....
        /*0554*/ 	.word	0xffffffff


	//   ....[5]....
        /*0558*/ 	.word	0xffffffff


	//   ....[6]....
        /*055c*/ 	.word	0xffffffff


	//   ....[7]....
        /*0560*/ 	.word	0xffffffff


	//   ....[8]....
        /*0564*/ 	.word	0xffffffff


	//   ....[9]....
        /*0568*/ 	.word	0xffffffff


	//   ....[10]....
        /*056c*/ 	.word	0xffffffff


	//   ....[11]....
        /*0570*/ 	.word	0xffffffff


	//   ....[12]....
        /*0574*/ 	.word	0xffffffff


	//   ....[13]....
        /*0578*/ 	.word	0xffffffff


	//   ....[14]....
        /*057c*/ 	.word	0xffffffff


	//   ....[15]....
        /*0580*/ 	.word	0xffffffff


	//   ....[16]....
        /*0584*/ 	.word	0xffffffff


	//   ....[17]....
        /*0588*/ 	.word	0xffffffff


	//   ....[18]....
        /*058c*/ 	.word	0xffffffff


	//   ....[19]....
        /*0590*/ 	.word	0xffffffff


	//   ....[20]....
        /*0594*/ 	.word	0xffffffff


	//   ....[21]....
        /*0598*/ 	.word	0xffffffff


	//   ....[22]....
        /*059c*/ 	.word	0xffffffff


	//   ....[23]....
        /*05a0*/ 	.word	0xffffffff


	//   ....[24]....
        /*05a4*/ 	.word	0xffffffff


	//   ....[25]....
        /*05a8*/ 	.word	0xffffffff


	//   ....[26]....
        /*05ac*/ 	.word	0xffffffff


	//   ....[27]....
        /*05b0*/ 	.word	0xffffffff


	//   ....[28]....
        /*05b4*/ 	.word	0xffffffff


	//   ....[29]....
        /*05b8*/ 	.word	0xffffffff


	//   ....[30]....
        /*05bc*/ 	.word	0xffffffff


	//   ....[31]....
        /*05c0*/ 	.word	0xffffffff


	//   ....[32]....
        /*05c4*/ 	.word	0xffffffff


	//   ....[33]....
        /*05c8*/ 	.word	0xffffffff


	//   ....[34]....
        /*05cc*/ 	.word	0xffffffff


	//   ....[35]....
        /*05d0*/ 	.word	0xffffffff


	//   ....[36]....
        /*05d4*/ 	.word	0xffffffff


	//   ....[37]....
        /*05d8*/ 	.word	0xffffffff


	//   ....[38]....
        /*05dc*/ 	.word	0xffffffff


	//   ....[39]....
        /*05e0*/ 	.word	0xffffffff


	//   ....[40]....
        /*05e4*/ 	.word	0xffffffff


	//   ....[41]....
        /*05e8*/ 	.word	0xffffffff


	//   ....[42]....
        /*05ec*/ 	.word	0xffffffff


	//   ....[43]....
        /*05f0*/ 	.word	0xffffffff


	//   ....[44]....
        /*05f4*/ 	.word	0xffffffff


	//   ....[45]....
        /*05f8*/ 	.word	0xffffffff


	//   ....[46]....
        /*05fc*/ 	.word	0xffffffff


	//   ....[47]....
        /*0600*/ 	.word	0xffffffff


	//   ....[48]....
        /*0604*/ 	.word	0xffffffff


	//   ....[49]....
        /*0608*/ 	.word	0xffffffff


	//   ....[50]....
        /*060c*/ 	.word	0xffffffff


	//   ....[51]....
        /*0610*/ 	.word	0xffffffff


	//   ....[52]....
        /*0614*/ 	.word	0xffffffff


	//   ....[53]....
        /*0618*/ 	.word	0xffffffff


	//   ....[54]....
        /*061c*/ 	.word	0xffffffff


	//   ....[55]....
        /*0620*/ 	.word	0xffffffff


	//   ....[56]....
        /*0624*/ 	.word	0xffffffff


	//   ....[57]....
        /*0628*/ 	.word	0xffffffff


	//   ....[58]....
        /*062c*/ 	.word	0xffffffff


	//   ....[59]....
        /*0630*/ 	.word	0xffffffff


	//   ....[60]....
        /*0634*/ 	.word	0xffffffff


	//   ....[61]....
        /*0638*/ 	.word	0xffffffff


	//   ....[62]....
        /*063c*/ 	.word	0xffffffff


	//   ....[63]....
        /*0640*/ 	.word	0xffffffff


	//   ....[64]....
        /*0644*/ 	.word	0xffffffff


	//   ....[65]....
        /*0648*/ 	.word	0xffffffff


	//   ....[66]....
        /*064c*/ 	.word	0xffffffff


	//   ....[67]....
        /*0650*/ 	.word	0xffffffff


	//   ....[68]....
        /*0654*/ 	.word	0xffffffff


	//   ....[69]....
        /*0658*/ 	.word	0xffffffff


	//   ....[70]....
        /*065c*/ 	.word	0xffffffff


	//   ....[71]....
        /*0660*/ 	.word	0xffffffff


	//   ....[72]....
        /*0664*/ 	.word	0xffffffff


	//   ....[73]....
        /*0668*/ 	.word	0xffffffff


	//   ....[74]....
        /*066c*/ 	.word	0xffffffff


	//   ....[75]....
        /*0670*/ 	.word	0xffffffff


	//   ....[76]....
        /*0674*/ 	.word	0xffffffff


	//   ....[77]....
        /*0678*/ 	.word	0xffffffff


	//   ....[78]....
        /*067c*/ 	.word	0xffffffff


	//   ....[79]....
        /*0680*/ 	.word	0xffffffff


	//   ....[80]....
        /*0684*/ 	.word	0xffffffff


	//   ....[81]....
        /*0688*/ 	.word	0xffffffff


	//   ....[82]....
        /*068c*/ 	.word	0xffffffff


	//   ....[83]....
        /*0690*/ 	.word	0xffffffff


	//   ....[84]....
        /*0694*/ 	.word	0xffffffff


	//   ....[85]....
        /*0698*/ 	.word	0xffffffff


	//   ....[86]....
        /*069c*/ 	.word	0xffffffff


	//   ....[87]....
        /*06a0*/ 	.word	0xffffffff


	//   ....[88]....
        /*06a4*/ 	.word	0xffffffff


	//   ....[89]....
        /*06a8*/ 	.word	0xffffffff


	//   ....[90]....
        /*06ac*/ 	.word	0xffffffff


	//   ....[91]....
        /*06b0*/ 	.word	0xffffffff


	//   ....[92]....
        /*06b4*/ 	.word	0xffffffff


	//   ....[93]....
        /*06b8*/ 	.word	0xffffffff


	//   ....[94]....
        /*06bc*/ 	.word	0xffffffff


	//   ....[95]....
        /*06c0*/ 	.word	0xffffffff


	//   ....[96]....
        /*06c4*/ 	.word	0xffffffff


	//   ....[97]....
        /*06c8*/ 	.word	0xffffffff


	//   ....[98]....
        /*06cc*/ 	.word	0xffffffff


	//   ....[99]....
        /*06d0*/ 	.word	0xffffffff


	//   ....[100]....
        /*06d4*/ 	.word	0xffffffff


	//   ....[101]....
        /*06d8*/ 	.word	0xffffffff


	//   ....[102]....
        /*06dc*/ 	.word	0xffffffff


	//   ....[103]....
        /*06e0*/ 	.word	0xffffffff


	//   ....[104]....
        /*06e4*/ 	.word	0xffffffff


	//   ....[105]....
        /*06e8*/ 	.word	0xffffffff


	//   ....[106]....
        /*06ec*/ 	.word	0xffffffff


	//   ....[107]....
        /*06f0*/ 	.word	0xffffffff


	//   ....[108]....
        /*06f4*/ 	.word	0xffffffff


	//   ....[109]....
        /*06f8*/ 	.word	0xffffffff


	//   ....[110]....
        /*06fc*/ 	.word	0xffffffff


	//   ....[111]....
        /*0700*/ 	.word	0xffffffff


	//   ....[112]....
        /*0704*/ 	.word	0xffffffff


	//   ....[113]....
        /*0708*/ 	.word	0xffffffff


	//   ....[114]....
        /*070c*/ 	.word	0xffffffff


	//   ....[115]....
        /*0710*/ 	.word	0xffffffff


	//   ....[116]....
        /*0714*/ 	.word	0xffffffff


	//   ....[117]....
        /*0718*/ 	.word	0xffffffff


	//   ....[118]....
        /*071c*/ 	.word	0xffffffff


	//   ....[119]....
        /*0720*/ 	.word	0xffffffff


	//   ....[120]....
        /*0724*/ 	.word	0xffffffff


	//   ....[121]....
        /*0728*/ 	.word	0xffffffff


	//   ....[122]....
        /*072c*/ 	.word	0xffffffff


	//   ....[123]....
        /*0730*/ 	.word	0xffffffff


	//   ....[124]....
        /*0734*/ 	.word	0xffffffff


	//   ....[125]....
        /*0738*/ 	.word	0xffffffff


	//   ....[126]....
        /*073c*/ 	.word	0xffffffff


	//   ....[127]....
        /*0740*/ 	.word	0xffffffff


	//   ....[128]....
        /*0744*/ 	.word	0xffffffff


	//   ....[129]....
        /*0748*/ 	.word	0xffffffff


	//   ....[130]....
        /*074c*/ 	.word	0xffffffff


	//   ....[131]....
        /*0750*/ 	.word	0xffffffff


	//   ....[132]....
        /*0754*/ 	.word	0xffffffff


	//   ....[133]....
        /*0758*/ 	.word	0xffffffff


	//   ....[134]....
        /*075c*/ 	.word	0xffffffff


	//   ....[135]....
        /*0760*/ 	.word	0xffffffff


	//   ....[136]....
        /*0764*/ 	.word	0xffffffff


	//   ....[137]....
        /*0768*/ 	.word	0xffffffff


	//   ....[138]....
        /*076c*/ 	.word	0xffffffff


	//   ....[139]....
        /*0770*/ 	.word	0xffffffff


	//   ....[140]....
        /*0774*/ 	.word	0xffffffff


	//   ....[141]....
        /*0778*/ 	.word	0xffffffff


	//   ....[142]....
        /*077c*/ 	.word	0xffffffff


	//   ....[143]....
        /*0780*/ 	.word	0xffffffff


	//   ....[144]....
        /*0784*/ 	.word	0xffffffff


	//   ....[145]....
        /*0788*/ 	.word	0xffffffff


	//   ....[146]....
        /*078c*/ 	.word	0xffffffff


	//   ....[147]....
        /*0790*/ 	.word	0xffffffff


	//   ....[148]....
        /*0794*/ 	.word	0xffffffff


	//   ....[149]....
        /*0798*/ 	.word	0xffffffff


	//   ....[150]....
        /*079c*/ 	.word	0xffffffff


	//   ....[151]....
        /*07a0*/ 	.word	0xffffffff


	//   ....[152]....
        /*07a4*/ 	.word	0xffffffff


	//   ....[153]....
        /*07a8*/ 	.word	0xffffffff


	//   ....[154]....
        /*07ac*/ 	.word	0xffffffff


	//   ....[155]....
        /*07b0*/ 	.word	0xffffffff


	//   ....[156]....
        /*07b4*/ 	.word	0xffffffff


	//   ....[157]....
        /*07b8*/ 	.word	0xffffffff


	//   ....[158]....
        /*07bc*/ 	.word	0xffffffff


	//   ....[159]....
        /*07c0*/ 	.word	0xffffffff


	//   ....[160]....
        /*07c4*/ 	.word	0xffffffff


	//   ....[161]....
        /*07c8*/ 	.word	0xffffffff


	//   ....[162]....
        /*07cc*/ 	.word	0xffffffff


	//   ....[163]....
        /*07d0*/ 	.word	0xffffffff


	//   ....[164]....
        /*07d4*/ 	.word	0xffffffff


	//   ....[165]....
        /*07d8*/ 	.word	0xffffffff


	//   ....[166]....
        /*07dc*/ 	.word	0xffffffff


	//   ....[167]....
        /*07e0*/ 	.word	0xffffffff


	//   ....[168]....
        /*07e4*/ 	.word	0xffffffff


	//   ....[169]....
        /*07e8*/ 	.word	0xffffffff


	//   ....[170]....
        /*07ec*/ 	.word	0xffffffff


	//   ....[171]....
        /*07f0*/ 	.word	0xffffffff


	//   ....[172]....
        /*07f4*/ 	.word	0xffffffff


	//   ....[173]....
        /*07f8*/ 	.word	0xffffffff


	//   ....[174]....
        /*07fc*/ 	.word	0xffffffff


	//   ....[175]....
        /*0800*/ 	.word	0xffffffff


	//   ....[176]....
        /*0804*/ 	.word	0xffffffff


	//   ....[177]....
        /*0808*/ 	.word	0xffffffff


	//   ....[178]....
        /*080c*/ 	.word	0xffffffff


	//   ....[179]....
        /*0810*/ 	.word	0xffffffff


	//   ....[180]....
        /*0814*/ 	.word	0xffffffff


	//   ....[181]....
        /*0818*/ 	.word	0xffffffff


	//   ....[182]....
        /*081c*/ 	.word	0xffffffff


	//   ....[183]....
        /*0820*/ 	.word	0xffffffff


	//   ....[184]....
        /*0824*/ 	.word	0xffffffff


	//   ....[185]....
        /*0828*/ 	.word	0xffffffff


	//   ....[186]....
        /*082c*/ 	.word	0xffffffff


	//   ....[187]....
        /*0830*/ 	.word	0xffffffff


	//   ....[188]....
        /*0834*/ 	.word	0xffffffff


	//   ....[189]....
        /*0838*/ 	.word	0xffffffff


	//   ....[190]....
        /*083c*/ 	.word	0xffffffff


	//   ....[191]....
        /*0840*/ 	.word	0xffffffff


	//   ....[192]....
        /*0844*/ 	.word	0xffffffff


	//   ....[193]....
        /*0848*/ 	.word	0xffffffff


	//   ....[194]....
        /*084c*/ 	.word	0xffffffff


	//   ....[195]....
        /*0850*/ 	.word	0xffffffff


	//   ....[196]....
        /*0854*/ 	.word	0xffffffff


	//   ....[197]....
        /*0858*/ 	.word	0xffffffff


	//   ....[198]....
        /*085c*/ 	.word	0xffffffff


	//   ....[199]....
        /*0860*/ 	.word	0xffffffff


	//   ....[200]....
        /*0864*/ 	.word	0xffffffff


	//   ....[201]....
        /*0868*/ 	.word	0xffffffff


	//   ....[202]....
        /*086c*/ 	.word	0xffffffff


	//   ....[203]....
        /*0870*/ 	.word	0xffffffff


	//   ....[204]....
        /*0874*/ 	.word	0xffffffff


	//   ....[205]....
        /*0878*/ 	.word	0xffffffff


	//   ....[206]....
        /*087c*/ 	.word	0xffffffff


	//   ....[207]....
        /*0880*/ 	.word	0xffffffff


	//   ....[208]....
        /*0884*/ 	.word	0xffffffff


	//   ....[209]....
        /*0888*/ 	.word	0xffffffff


	//   ....[210]....
        /*088c*/ 	.word	0xffffffff


	//   ....[211]....
        /*0890*/ 	.word	0xffffffff


	//   ....[212]....
        /*0894*/ 	.word	0xffffffff


	//   ....[213]....
        /*0898*/ 	.word	0xffffffff


	//   ....[214]....
        /*089c*/ 	.word	0xffffffff


	//   ....[215]....
        /*08a0*/ 	.word	0xffffffff


	//   ....[216]....
        /*08a4*/ 	.word	0xffffffff


	//   ....[217]....
        /*08a8*/ 	.word	0xffffffff


	//   ....[218]....
        /*08ac*/ 	.word	0xffffffff


	//   ....[219]....
        /*08b0*/ 	.word	0xffffffff


	//   ....[220]....
        /*08b4*/ 	.word	0xffffffff


	//   ....[221]....
        /*08b8*/ 	.word	0xffffffff


	//   ....[222]....
        /*08bc*/ 	.word	0xffffffff


	//   ....[223]....
        /*08c0*/ 	.word	0xffffffff


	//   ....[224]....
        /*08c4*/ 	.word	0xffffffff


	//   ....[225]....
        /*08c8*/ 	.word	0xffffffff


	//   ....[226]....
        /*08cc*/ 	.word	0xffffffff


	//   ....[227]....
        /*08d0*/ 	.word	0xffffffff


	//   ....[228]....
        /*08d4*/ 	.word	0xffffffff


	//   ....[229]....
        /*08d8*/ 	.word	0xffffffff


	//   ....[230]....
        /*08dc*/ 	.word	0xffffffff


	//   ....[231]....
        /*08e0*/ 	.word	0xffffffff


	//   ....[232]....
        /*08e4*/ 	.word	0xffffffff


	//   ....[233]....
        /*08e8*/ 	.word	0xffffffff


	//   ....[234]....
        /*08ec*/ 	.word	0xffffffff


	//   ....[235]....
        /*08f0*/ 	.word	0xffffffff


	//   ....[236]....
        /*08f4*/ 	.word	0xffffffff


	//   ....[237]....
        /*08f8*/ 	.word	0xffffffff


	//   ....[238]....
        /*08fc*/ 	.word	0xffffffff


	//   ....[239]....
        /*0900*/ 	.word	0xffffffff


	//   ....[240]....
        /*0904*/ 	.word	0xffffffff


	//   ....[241]....
        /*0908*/ 	.word	0xffffffff


	//   ....[242]....
        /*090c*/ 	.word	0xffffffff


	//   ....[243]....
        /*0910*/ 	.word	0xffffffff


	//   ....[244]....
        /*0914*/ 	.word	0xffffffff


	//   ....[245]....
        /*0918*/ 	.word	0xffffffff


	//   ....[246]....
        /*091c*/ 	.word	0xffffffff


	//   ....[247]....
        /*0920*/ 	.word	0xffffffff


	//   ....[248]....
        /*0924*/ 	.word	0xffffffff


	//   ....[249]....
        /*0928*/ 	.word	0xffffffff


	//   ....[250]....
        /*092c*/ 	.word	0xffffffff


	//   ....[251]....
        /*0930*/ 	.word	0xffffffff


	//   ....[252]....
        /*0934*/ 	.word	0xffffffff


	//   ....[253]....
        /*0938*/ 	.word	0xffffffff


	//   ....[254]....
        /*093c*/ 	.word	0xffffffff


	//   ....[255]....
        /*0940*/ 	.word	0xffffffff


	//   ....[0]....
        /*0944*/ 	.word	0xffffffff


	//   ....[1]....
        /*0948*/ 	.word	0xffffffff


	//   ....[2]....
        /*094c*/ 	.word	0xffffffff


	//   ....[3]....
        /*0950*/ 	.word	0xffffffff


	//   ....[4]....
        /*0954*/ 	.word	0xffffffff


	//   ....[5]....
        /*0958*/ 	.word	0xffffffff


	//   ....[6]....
        /*095c*/ 	.word	0xffffffff


	//   ....[7]....
        /*0960*/ 	.word	0xffffffff


	//   ....[8]....
        /*0964*/ 	.word	0xffffffff


	//   ....[9]....
        /*0968*/ 	.word	0xffffffff


	//   ....[10]....
        /*096c*/ 	.word	0xffffffff


	//   ....[11]....
        /*0970*/ 	.word	0xffffffff


	//   ....[12]....
        /*0974*/ 	.word	0xffffffff


	//   ....[13]....
        /*0978*/ 	.word	0xffffffff


	//   ....[14]....
        /*097c*/ 	.word	0xffffffff


	//   ....[15]....
        /*0980*/ 	.word	0xffffffff


	//   ....[16]....
        /*0984*/ 	.word	0xffffffff


	//   ....[17]....
        /*0988*/ 	.word	0x0500000f


	//   ....[18]....
        /*098c*/ 	.word	0x0500000f


	//   ....[19]....
        /*0990*/ 	.word	0x0500000f


	//   ....[20]....
        /*0994*/ 	.word	0x0500000f


	//   ....[21]....
        /*0998*/ 	.word	0x0500000f


	//   ....[22]....
        /*099c*/ 	.word	0x0500000f


	//   ....[23]....
        /*09a0*/ 	.word	0x0500000f


	//   ....[24]....
        /*09a4*/ 	.word	0x0500000f


	//   ....[25]....
        /*09a8*/ 	.word	0x0500000f


	//   ....[26]....
        /*09ac*/ 	.word	0x0500000f


	//   ....[27]....
        /*09b0*/ 	.word	0x0500000f


	//   ....[28]....
        /*09b4*/ 	.word	0x0500000f


	//   ....[29]....
        /*09b8*/ 	.word	0x0500000f


	//   ....[30]....
        /*09bc*/ 	.word	0x0500000f


	//   ....[31]....
        /*09c0*/ 	.word	0x0500000f


	//   ....[32]....
        /*09c4*/ 	.word	0x0500000f


	//   ....[33]....
        /*09c8*/ 	.word	0x0500000f


	//   ....[34]....
        /*09cc*/ 	.word	0x0500000f


	//   ....[35]....
        /*09d0*/ 	.word	0x0500000f


	//   ....[36]....
        /*09d4*/ 	.word	0x0500000f


	//   ....[37]....
        /*09d8*/ 	.word	0x0500000f


	//   ....[38]....
        /*09dc*/ 	.word	0x0500000f


	//   ....[39]....
        /*09e0*/ 	.word	0x0500000f


	//   ....[40]....
        /*09e4*/ 	.word	0x0500000f


	//   ....[41]....
        /*09e8*/ 	.word	0x0500000f


	//   ....[42]....
        /*09ec*/ 	.word	0x0500000f


	//   ....[43]....
        /*09f0*/ 	.word	0x0500000f


	//   ....[44]....
        /*09f4*/ 	.word	0x0500000f


	//   ....[45]....
        /*09f8*/ 	.word	0x0500000f


	//   ....[46]....
        /*09fc*/ 	.word	0x0500000f


	//   ....[47]....
        /*0a00*/ 	.word	0x0500000f


	//   ....[48]....
        /*0a04*/ 	.word	0x0500000f


	//   ....[49]....
        /*0a08*/ 	.word	0x0500000f


	//   ....[50]....
        /*0a0c*/ 	.word	0x0500000f


	//   ....[51]....
        /*0a10*/ 	.word	0x0500000f


	//   ....[52]....
        /*0a14*/ 	.word	0x0500000f


	//   ....[53]....
        /*0a18*/ 	.word	0x0500000f


	//   ....[54]....
        /*0a1c*/ 	.word	0x0500000f


	//   ....[55]....
        /*0a20*/ 	.word	0x0500000f


	//   ....[56]....
        /*0a24*/ 	.word	0x0500000f


	//   ....[57]....
        /*0a28*/ 	.word	0x0500000f


	//   ....[58]....
        /*0a2c*/ 	.word	0x0500000f


	//   ....[59]....
        /*0a30*/ 	.word	0x0500000f


	//   ....[60]....
        /*0a34*/ 	.word	0x0500000f


	//   ....[61]....
        /*0a38*/ 	.word	0x0500000f


	//   ....[62]....
        /*0a3c*/ 	.word	0x0500000f


	//   ....[63]....
        /*0a40*/ 	.word	0x0500000f


	//   ....[64]....
        /*0a44*/ 	.word	0x0500000f


	//   ....[65]....
        /*0a48*/ 	.word	0x0500000f


	//   ....[66]....
        /*0a4c*/ 	.word	0x0500000f


	//   ....[67]....
        /*0a50*/ 	.word	0x0500000f


	//   ....[68]....
        /*0a54*/ 	.word	0x0500000f


	//   ....[69]....
        /*0a58*/ 	.word	0x0500000f


	//   ....[70]....
        /*0a5c*/ 	.word	0x0500000f


	//   ....[71]....
        /*0a60*/ 	.word	0x0500000f


	//   ....[72]....
        /*0a64*/ 	.word	0x0500000f


	//   ....[73]....
        /*0a68*/ 	.word	0x0500000f


	//   ....[74]....
        /*0a6c*/ 	.word	0x0500000f


	//   ....[75]....
        /*0a70*/ 	.word	0x0500000f


	//   ....[76]....
        /*0a74*/ 	.word	0x0500000f


	//   ....[77]....
        /*0a78*/ 	.word	0x0500000f


	//   ....[78]....
        /*0a7c*/ 	.word	0x0500000f


	//   ....[79]....
        /*0a80*/ 	.word	0x0500000f


	//   ....[80]....
        /*0a84*/ 	.word	0x0500000f


	//   ....[81]....
        /*0a88*/ 	.word	0x0500000f


	//   ....[82]....
        /*0a8c*/ 	.word	0x0500000f


	//   ....[83]....
        /*0a90*/ 	.word	0x0500000f


	//   ....[84]....
        /*0a94*/ 	.word	0x0500000f


	//   ....[85]....
        /*0a98*/ 	.word	0x0500000f


	//   ....[86]....
        /*0a9c*/ 	.word	0x0500000f


	//   ....[87]....
        /*0aa0*/ 	.word	0x0500000f


	//   ....[88]....
        /*0aa4*/ 	.word	0x0500000f


	//   ....[89]....
        /*0aa8*/ 	.word	0x0500000f


	//   ....[90]....
        /*0aac*/ 	.word	0x0500000f


	//   ....[91]....
        /*0ab0*/ 	.word	0x0500000f


	//   ....[92]....
        /*0ab4*/ 	.word	0x0500000f


	//   ....[93]....
        /*0ab8*/ 	.word	0x0500000f


	//   ....[94]....
        /*0abc*/ 	.word	0x0500000f


	//   ....[95]....
        /*0ac0*/ 	.word	0x0500000f


	//   ....[96]....
        /*0ac4*/ 	.word	0x0500000f


	//   ....[97]....
        /*0ac8*/ 	.word	0x0500000f


	//   ....[98]....
        /*0acc*/ 	.word	0x0500000f


	//   ....[99]....
        /*0ad0*/ 	.word	0x0500000f


	//   ....[100]....
        /*0ad4*/ 	.word	0x0500000f


	//   ....[101]....
        /*0ad8*/ 	.word	0x0500000f


	//   ....[102]....
        /*0adc*/ 	.word	0x0500000f


	//   ....[103]....
        /*0ae0*/ 	.word	0x0500000f


	//   ....[104]....
        /*0ae4*/ 	.word	0x0500000f


	//   ....[105]....
        /*0ae8*/ 	.word	0x0500000f


	//   ....[106]....
        /*0aec*/ 	.word	0x0500000f


	//   ....[107]....
        /*0af0*/ 	.word	0x0500000f


	//   ....[108]....
        /*0af4*/ 	.word	0x0500000f


	//   ....[109]....
        /*0af8*/ 	.word	0x0500000f


	//   ....[110]....
        /*0afc*/ 	.word	0x0500000f


	//   ....[111]....
        /*0b00*/ 	.word	0x0500000f


	//   ....[112]....
        /*0b04*/ 	.word	0x0500000f


	//   ....[113]....
        /*0b08*/ 	.word	0x0500000f


	//   ....[114]....
        /*0b0c*/ 	.word	0x0500000f


	//   ....[115]....
        /*0b10*/ 	.word	0x0500000f


	//   ....[116]....
        /*0b14*/ 	.word	0x0500000f


	//   ....[117]....
        /*0b18*/ 	.word	0x0500000f


	//   ....[118]....
        /*0b1c*/ 	.word	0x0500000f


	//   ....[119]....
        /*0b20*/ 	.word	0x0500000f


	//   ....[120]....
        /*0b24*/ 	.word	0x0500000f


	//   ....[121]....
        /*0b28*/ 	.word	0x0500000f


	//   ....[122]....
        /*0b2c*/ 	.word	0x0500000f


	//   ....[123]....
        /*0b30*/ 	.word	0x0500000f


	//   ....[124]....
        /*0b34*/ 	.word	0x0500000f


	//   ....[125]....
        /*0b38*/ 	.word	0x0500000f


	//   ....[126]....
        /*0b3c*/ 	.word	0x0500000f


	//   ....[127]....
        /*0b40*/ 	.word	0x0500000f


	//   ....[128]....
        /*0b44*/ 	.word	0x0500000f


	//   ....[129]....
        /*0b48*/ 	.word	0x0500000f


	//   ....[130]....
        /*0b4c*/ 	.word	0x0500000f


	//   ....[131]....
        /*0b50*/ 	.word	0x0500000f


	//   ....[132]....
        /*0b54*/ 	.word	0x0500000f


	//   ....[133]....
        /*0b58*/ 	.word	0x0500000f


	//   ....[134]....
        /*0b5c*/ 	.word	0x0500000f


	//   ....[135]....
        /*0b60*/ 	.word	0x0500000f


	//   ....[136]....
        /*0b64*/ 	.word	0x0500000f


	//   ....[137]....
        /*0b68*/ 	.word	0x0500000f


	//   ....[138]....
        /*0b6c*/ 	.word	0x0500000f


	//   ....[139]....
        /*0b70*/ 	.word	0x0500000f


	//   ....[140]....
        /*0b74*/ 	.word	0x0500000f


	//   ....[141]....
        /*0b78*/ 	.word	0x0500000f


	//   ....[142]....
        /*0b7c*/ 	.word	0x0500000f


	//   ....[143]....
        /*0b80*/ 	.word	0x0500000f


	//   ....[144]....
        /*0b84*/ 	.word	0x0500000f


	//   ....[145]....
        /*0b88*/ 	.word	0x0500000f


	//   ....[146]....
        /*0b8c*/ 	.word	0x0500000f


	//   ....[147]....
        /*0b90*/ 	.word	0x0500000f


	//   ....[148]....
        /*0b94*/ 	.word	0x0500000f


	//   ....[149]....
        /*0b98*/ 	.word	0x0500000f


	//   ....[150]....
        /*0b9c*/ 	.word	0x0500000f


	//   ....[151]....
        /*0ba0*/ 	.word	0x0500000f


	//   ....[152]....
        /*0ba4*/ 	.word	0x0500000f


	//   ....[153]....
        /*0ba8*/ 	.word	0x0500000f


	//   ....[154]....
        /*0bac*/ 	.word	0x0500000f


	//   ....[155]....
        /*0bb0*/ 	.word	0x0500000f


	//   ....[156]....
        /*0bb4*/ 	.word	0x0500000f


	//   ....[157]....
        /*0bb8*/ 	.word	0x0500000f


	//   ....[158]....
        /*0bbc*/ 	.word	0x0500000f


	//   ....[159]....
        /*0bc0*/ 	.word	0x0500000f


	//   ....[160]....
        /*0bc4*/ 	.word	0x0500000f


	//   ....[161]....
        /*0bc8*/ 	.word	0x0500000f


	//   ....[162]....
        /*0bcc*/ 	.word	0x0500000f


	//   ....[163]....
        /*0bd0*/ 	.word	0x0500000f


	//   ....[164]....
        /*0bd4*/ 	.word	0x0500000f


	//   ....[165]....
        /*0bd8*/ 	.word	0x0500000f


	//   ....[166]....
        /*0bdc*/ 	.word	0x0500000f


	//   ....[167]....
        /*0be0*/ 	.word	0x0500000f


	//   ....[168]....
        /*0be4*/ 	.word	0x0500000f


	//   ....[169]....
        /*0be8*/ 	.word	0x0500000f


	//   ....[170]....
        /*0bec*/ 	.word	0x0500000f


	//   ....[171]....
        /*0bf0*/ 	.word	0x0500000f


	//   ....[172]....
        /*0bf4*/ 	.word	0x0500000f


	//   ....[173]....
        /*0bf8*/ 	.word	0x0500000f


	//   ....[174]....
        /*0bfc*/ 	.word	0x0500000f


	//   ....[175]....
        /*0c00*/ 	.word	0x0500000f


	//   ....[176]....
        /*0c04*/ 	.word	0x0500000f


	//   ....[177]....
        /*0c08*/ 	.word	0x0500000f


	//   ....[178]....
        /*0c0c*/ 	.word	0x0500000f


	//   ....[179]....
        /*0c10*/ 	.word	0x0500000f


	//   ....[180]....
        /*0c14*/ 	.word	0x0500000f


	//   ....[181]....
        /*0c18*/ 	.word	0x0500000f


	//   ....[182]....
        /*0c1c*/ 	.word	0x0500000f


	//   ....[183]....
        /*0c20*/ 	.word	0x0500000f


	//   ....[184]....
        /*0c24*/ 	.word	0x0500000f


	//   ....[185]....
        /*0c28*/ 	.word	0x0500000f


	//   ....[186]....
        /*0c2c*/ 	.word	0x0500000f


	//   ....[187]....
        /*0c30*/ 	.word	0x0500000f


	//   ....[188]....
        /*0c34*/ 	.word	0x0500000f


	//   ....[189]....
        /*0c38*/ 	.word	0x0500000f


	//   ....[190]....
        /*0c3c*/ 	.word	0x0500000f


	//   ....[191]....
        /*0c40*/ 	.word	0x0500000f


	//   ....[192]....
        /*0c44*/ 	.word	0x0500000f


	//   ....[193]....
        /*0c48*/ 	.word	0x0500000f


	//   ....[194]....
        /*0c4c*/ 	.word	0x0500000f


	//   ....[195]....
        /*0c50*/ 	.word	0x0500000f


	//   ....[196]....
        /*0c54*/ 	.word	0x0500000f


	//   ....[197]....
        /*0c58*/ 	.word	0x0500000f


	//   ....[198]....
        /*0c5c*/ 	.word	0x0500000f


	//   ....[199]....
        /*0c60*/ 	.word	0x0500000f


	//   ....[200]....
        /*0c64*/ 	.word	0x0500000f


	//   ....[201]....
        /*0c68*/ 	.word	0x0500000f


	//   ....[202]....
        /*0c6c*/ 	.word	0x0500000f


	//   ....[203]....
        /*0c70*/ 	.word	0x0500000f


	//   ....[204]....
        /*0c74*/ 	.word	0x0500000f


	//   ....[205]....
        /*0c78*/ 	.word	0x0500000f


	//   ....[206]....
        /*0c7c*/ 	.word	0x0500000f


	//   ....[207]....
        /*0c80*/ 	.word	0x0500000f


	//   ....[208]....
        /*0c84*/ 	.word	0x0500000f


	//   ....[209]....
        /*0c88*/ 	.word	0x0500000f


	//   ....[210]....
        /*0c8c*/ 	.word	0x0500000f


	//   ....[211]....
        /*0c90*/ 	.word	0x0500000f


	//   ....[212]....
        /*0c94*/ 	.word	0x0500000f


	//   ....[213]....
        /*0c98*/ 	.word	0x0500000f


	//   ....[214]....
        /*0c9c*/ 	.word	0x0500000f


	//   ....[215]....
        /*0ca0*/ 	.word	0x0500000f


	//   ....[216]....
        /*0ca4*/ 	.word	0x0500000f


	//   ....[217]....
        /*0ca8*/ 	.word	0x0500000f


	//   ....[218]....
        /*0cac*/ 	.word	0x0500000f


	//   ....[219]....
        /*0cb0*/ 	.word	0x0500000f


	//   ....[220]....
        /*0cb4*/ 	.word	0x0500000f


	//   ....[221]....
        /*0cb8*/ 	.word	0x0500000f


	//   ....[222]....
        /*0cbc*/ 	.word	0x0500000f


	//   ....[223]....
        /*0cc0*/ 	.word	0x0500000f


	//   ....[224]....
        /*0cc4*/ 	.word	0x0500000f


	//   ....[225]....
        /*0cc8*/ 	.word	0x0500000f


	//   ....[226]....
        /*0ccc*/ 	.word	0x0500000f


	//   ....[227]....
        /*0cd0*/ 	.word	0x0500000f


	//   ....[228]....
        /*0cd4*/ 	.word	0x0500000f


	//   ....[229]....
        /*0cd8*/ 	.word	0x0500000f


	//   ....[230]....
        /*0cdc*/ 	.word	0x0500000f


	//   ....[231]....
        /*0ce0*/ 	.word	0x0500000f


	//   ....[232]....
        /*0ce4*/ 	.word	0x0500000f


	//   ....[233]....
        /*0ce8*/ 	.word	0x0500000f


	//   ....[234]....
        /*0cec*/ 	.word	0x0500000f


	//   ....[235]....
        /*0cf0*/ 	.word	0x0500000f


	//   ....[236]....
        /*0cf4*/ 	.word	0x0500000f


	//   ....[237]....
        /*0cf8*/ 	.word	0x0500000f


	//   ....[238]....
        /*0cfc*/ 	.word	0x0500000f


	//   ....[239]....
        /*0d00*/ 	.word	0x0500000f


	//   ....[240]....
        /*0d04*/ 	.word	0x0500000f


	//   ....[241]....
        /*0d08*/ 	.word	0x0500000f


	//   ....[242]....
        /*0d0c*/ 	.word	0x0500000f


	//   ....[243]....
        /*0d10*/ 	.word	0x0500000f


	//   ....[244]....
        /*0d14*/ 	.word	0x0500000f


	//----- nvinfo : EIATTR_COOP_GROUP_INSTR_OFFSETS
	.align		4
.L_924:
        /*0d18*/ 	.byte	0x04, 0x28
        /*0d1a*/ 	.short	(.L_926 - .L_925)


	//   ....[0]....
.L_925:
        /*0d1c*/ 	.word	0x00000060


	//   ....[1]....
        /*0d20*/ 	.word	0x00000130


	//   ....[2]....
        /*0d24*/ 	.word	0x000001e0


	//   ....[3]....
        /*0d28*/ 	.word	0x000003a0


	//   ....[4]....
        /*0d2c*/ 	.word	0x00000500


	//   ....[5]....
        /*0d30*/ 	.word	0x00000620


	//   ....[6]....
        /*0d34*/ 	.word	0x00000780


	//   ....[7]....
        /*0d38*/ 	.word	0x00002fc0


	//   ....[8]....
        /*0d3c*/ 	.word	0x00002fd0


	//   ....[9]....
        /*0d40*/ 	.word	0x00003ee0


	//   ....[10]....
        /*0d44*/ 	.word	0x00003ef0


	//   ....[11]....
        /*0d48*/ 	.word	0x00004e00


	//   ....[12]....
        /*0d4c*/ 	.word	0x00004e10


	//   ....[13]....
        /*0d50*/ 	.word	0x000061b0


	//   ....[14]....
        /*0d54*/ 	.word	0x000061c0


	//   ....[15]....
        /*0d58*/ 	.word	0x00007110


	//   ....[16]....
        /*0d5c*/ 	.word	0x00007120


	//   ....[17]....
        /*0d60*/ 	.word	0x000080f0


	//   ....[18]....
        /*0d64*/ 	.word	0x00008100


	//   ....[19]....
        /*0d68*/ 	.word	0x00009280


	//   ....[20]....
        /*0d6c*/ 	.word	0x00009290


	//   ....[21]....
        /*0d70*/ 	.word	0x000093a0


	//   ....[22]....
        /*0d74*/ 	.word	0x000093b0


	//   ....[23]....
        /*0d78*/ 	.word	0x000094d0


	//   ....[24]....
        /*0d7c*/ 	.word	0x000094e0


	//   ....[25]....
        /*0d80*/ 	.word	0x00009850


	//   ....[26]....
        /*0d84*/ 	.word	0x00009870


	//   ....[27]....
        /*0d88*/ 	.word	0x00009950


	//   ....[28]....
        /*0d8c*/ 	.word	0x00009970


	//   ....[29]....
        /*0d90*/ 	.word	0x00009a50


	//   ....[30]....
        /*0d94*/ 	.word	0x00009a70


	//   ....[31]....
        /*0d98*/ 	.word	0x0000a500


	//   ....[32]....
        /*0d9c*/ 	.word	0x0000aa60


	//   ....[33]....
        /*0da0*/ 	.word	0x0000aa70


	//   ....[34]....
        /*0da4*/ 	.word	0x0000aa80


	//   ....[35]....
        /*0da8*/ 	.word	0x0000aa90


	//   ....[36]....
        /*0dac*/ 	.word	0x0000c930


	//   ....[37]....
        /*0db0*/ 	.word	0x0000c940


	//   ....[38]....
        /*0db4*/ 	.word	0x0000c950


	//   ....[39]....
        /*0db8*/ 	.word	0x0000c960


	//   ....[40]....
        /*0dbc*/ 	.word	0x0000ff70


	//   ....[41]....
        /*0dc0*/ 	.word	0x00010050


	//   ....[42]....
        /*0dc4*/ 	.word	0x00010310


	//   ....[43]....
        /*0dc8*/ 	.word	0x000104e0


	//   ....[44]....
        /*0dcc*/ 	.word	0x00012e90


	//   ....[45]....
        /*0dd0*/ 	.word	0x00012eb0


	//   ....[46]....
        /*0dd4*/ 	.word	0x000134b0


	//   ....[47]....
        /*0dd8*/ 	.word	0x00013510


	//   ....[48]....
        /*0ddc*/ 	.word	0x00014c10


	//   ....[49]....
        /*0de0*/ 	.word	0x00014c20


	//   ....[50]....
        /*0de4*/ 	.word	0x00014ca0


	//   ....[51]....
        /*0de8*/ 	.word	0x00014cb0


	//   ....[52]....
        /*0dec*/ 	.word	0x00015830


	//   ....[53]....
        /*0df0*/ 	.word	0x00015860


	//   ....[54]....
        /*0df4*/ 	.word	0x00015890


	//   ....[55]....
        /*0df8*/ 	.word	0x000158c0


	//   ....[56]....
        /*0dfc*/ 	.word	0x000158f0


	//   ....[57]....
        /*0e00*/ 	.word	0x00015920


	//   ....[58]....
        /*0e04*/ 	.word	0x00015950


	//   ....[59]....
        /*0e08*/ 	.word	0x00015980


	//   ....[60]....
        /*0e0c*/ 	.word	0x000159b0


	//   ....[61]....
        /*0e10*/ 	.word	0x000159e0


	//   ....[62]....
        /*0e14*/ 	.word	0x00015a10


	//   ....[63]....
        /*0e18*/ 	.word	0x00015a40


	//   ....[64]....
        /*0e1c*/ 	.word	0x00015a70


	//   ....[65]....
        /*0e20*/ 	.word	0x00015aa0


	//   ....[66]....
        /*0e24*/ 	.word	0x00015ad0


	//   ....[67]....
        /*0e28*/ 	.word	0x00015b00


	//   ....[68]....
        /*0e2c*/ 	.word	0x00015b30


	//   ....[69]....
        /*0e30*/ 	.word	0x00015b60


	//   ....[70]....
        /*0e34*/ 	.word	0x00015b90


	//   ....[71]....
        /*0e38*/ 	.word	0x00015bc0


	//   ....[72]....
        /*0e3c*/ 	.word	0x00015bf0


	//   ....[73]....
        /*0e40*/ 	.word	0x00015c20


	//   ....[74]....
        /*0e44*/ 	.word	0x00015c50


	//   ....[75]....
        /*0e48*/ 	.word	0x00015c80


	//   ....[76]....
        /*0e4c*/ 	.word	0x00015cb0


	//   ....[77]....
        /*0e50*/ 	.word	0x00015ce0


	//   ....[78]....
        /*0e54*/ 	.word	0x00015d10


	//   ....[79]....
        /*0e58*/ 	.word	0x00015d40


	//   ....[80]....
        /*0e5c*/ 	.word	0x00015d70


	//   ....[81]....
        /*0e60*/ 	.word	0x00015da0


	//   ....[82]....
        /*0e64*/ 	.word	0x00015dd0


	//   ....[83]....
        /*0e68*/ 	.word	0x00015e00


	//   ....[84]....
        /*0e6c*/ 	.word	0x00015e30


	//   ....[85]....
        /*0e70*/ 	.word	0x00015e50


	//   ....[86]....
        /*0e74*/ 	.word	0x00015e60


	//   ....[87]....
        /*0e78*/ 	.word	0x00015e70


	//   ....[88]....
        /*0e7c*/ 	.word	0x00015ea0


	//   ....[89]....
        /*0e80*/ 	.word	0x00015eb0


	//   ....[90]....
        /*0e84*/ 	.word	0x00015ec0


	//   ....[91]....
        /*0e88*/ 	.word	0x00015ee0


	//   ....[92]....
        /*0e8c*/ 	.word	0x00015f00


	//   ....[93]....
        /*0e90*/ 	.word	0x00015f20


	//   ....[94]....
        /*0e94*/ 	.word	0x00015f40


	//   ....[95]....
        /*0e98*/ 	.word	0x00015f50


	//   ....[96]....
        /*0e9c*/ 	.word	0x00015f80


	//   ....[97]....
        /*0ea0*/ 	.word	0x00015fb0


	//   ....[98]....
        /*0ea4*/ 	.word	0x00015fe0


	//   ....[99]....
        /*0ea8*/ 	.word	0x00016010


	//   ....[100]....
        /*0eac*/ 	.word	0x00016040


	//   ....[101]....
        /*0eb0*/ 	.word	0x00016070


	//   ....[102]....
        /*0eb4*/ 	.word	0x000160a0


	//   ....[103]....
        /*0eb8*/ 	.word	0x000160d0


	//   ....[104]....
        /*0ebc*/ 	.word	0x00016100


	//   ....[105]....
        /*0ec0*/ 	.word	0x00016130


	//   ....[106]....
        /*0ec4*/ 	.word	0x00016160


	//   ....[107]....
        /*0ec8*/ 	.word	0x00016190


	//   ....[108]....
        /*0ecc*/ 	.word	0x000161c0


	//   ....[109]....
        /*0ed0*/ 	.word	0x000161f0


	//   ....[110]....
        /*0ed4*/ 	.word	0x00016220


	//   ....[111]....
        /*0ed8*/ 	.word	0x00016250


	//   ....[112]....
        /*0edc*/ 	.word	0x00016280


	//   ....[113]....
        /*0ee0*/ 	.word	0x000162b0


	//   ....[114]....
        /*0ee4*/ 	.word	0x000162e0


	//   ....[115]....
        /*0ee8*/ 	.word	0x00016310


	//   ....[116]....
        /*0eec*/ 	.word	0x00016b60


	//   ....[117]....
        /*0ef0*/ 	.word	0x00016b80


	//   ....[118]....
        /*0ef4*/ 	.word	0x00016b90


	//   ....[119]....
        /*0ef8*/ 	.word	0x00016ba0


	//   ....[120]....
        /*0efc*/ 	.word	0x00017290


	//   ....[121]....
        /*0f00*/ 	.word	0x000172a0


	//   ....[122]....
        /*0f04*/ 	.word	0x000173d0


	//   ....[123]....
        /*0f08*/ 	.word	0x000173e0


	//   ....[124]....
        /*0f0c*/ 	.word	0x00017510


	//   ....[125]....
        /*0f10*/ 	.word	0x00017520


	//   ....[126]....
        /*0f14*/ 	.word	0x00017650


	//   ....[127]....
        /*0f18*/ 	.word	0x00017660


	//   ....[128]....
        /*0f1c*/ 	.word	0x00017a40


	//   ....[129]....
        /*0f20*/ 	.word	0x00017a50


	//   ....[130]....
        /*0f24*/ 	.word	0x00018250


	//   ....[131]....
        /*0f28*/ 	.word	0x00018260


	//   ....[132]....
        /*0f2c*/ 	.word	0x000191e0


	//   ....[133]....
        /*0f30*/ 	.word	0x000191f0


	//   ....[134]....
        /*0f34*/ 	.word	0x00019330


	//   ....[135]....
        /*0f38*/ 	.word	0x00019340


	//   ....[136]....
        /*0f3c*/ 	.word	0x00019470


	//   ....[137]....
        /*0f40*/ 	.word	0x00019480


	//   ....[138]....
        /*0f44*/ 	.word	0x000195b0


	//   ....[139]....
        /*0f48*/ 	.word	0x000195c0


	//   ....[140]....
        /*0f4c*/ 	.word	0x00019740


	//   ....[141]....
        /*0f50*/ 	.word	0x00019930


	//   ....[142]....
        /*0f54*/ 	.word	0x00019960


	//   ....[143]....
        /*0f58*/ 	.word	0x00019990


	//   ....[144]....
        /*0f5c*/ 	.word	0x000199c0


	//   ....[145]....
        /*0f60*/ 	.word	0x000199f0


	//   ....[146]....
        /*0f64*/ 	.word	0x00019a20


	//   ....[147]....
        /*0f68*/ 	.word	0x00019bb0


	//   ....[148]....
        /*0f6c*/ 	.word	0x00019be0


	//   ....[149]....
        /*0f70*/ 	.word	0x00019c10


	//   ....[150]....
        /*0f74*/ 	.word	0x00019c40


	//   ....[151]....
        /*0f78*/ 	.word	0x00019c70


	//   ....[152]....
        /*0f7c*/ 	.word	0x00019ca0


	//   ....[153]....
        /*0f80*/ 	.word	0x00019d30


	//   ....[154]....
        /*0f84*/ 	.word	0x00019d60


	//   ....[155]....
        /*0f88*/ 	.word	0x00019d70


	//   ....[156]....
        /*0f8c*/ 	.word	0x00019e00


	//   ....[157]....
        /*0f90*/ 	.word	0x0001af80


	//   ....[158]....
        /*0f94*/ 	.word	0x0001cda0


	//   ....[159]....
        /*0f98*/ 	.word	0x0001cdd0


	//   ....[160]....
        /*0f9c*/ 	.word	0x0001ce00


	//   ....[161]....
        /*0fa0*/ 	.word	0x0001ce60


	//   ....[162]....
        /*0fa4*/ 	.word	0x0001ce90


	//   ....[163]....
        /*0fa8*/ 	.word	0x0001cec0


	//   ....[164]....
        /*0fac*/ 	.word	0x0001cef0


	//   ....[165]....
        /*0fb0*/ 	.word	0x0001cf10


	//   ....[166]....
        /*0fb4*/ 	.word	0x0001cf50


	//   ....[167]....
        /*0fb8*/ 	.word	0x0001cf80


	//   ....[168]....
        /*0fbc*/ 	.word	0x0001cfb0


	//   ....[169]....
        /*0fc0*/ 	.word	0x0001cfe0


	//   ....[170]....
        /*0fc4*/ 	.word	0x0001d010


	//   ....[171]....
        /*0fc8*/ 	.word	0x0001d040


	//   ....[172]....
        /*0fcc*/ 	.word	0x0001d050


	//   ....[173]....
        /*0fd0*/ 	.word	0x0001d060


	//   ....[174]....
        /*0fd4*/ 	.word	0x0001d0d0


	//   ....[175]....
        /*0fd8*/ 	.word	0x0001d100


	//   ....[176]....
        /*0fdc*/ 	.word	0x0001d130


	//   ....[177]....
        /*0fe0*/ 	.word	0x0001d160


	//   ....[178]....
        /*0fe4*/ 	.word	0x0001d630


	//   ....[179]....
        /*0fe8*/ 	.word	0x0001d650


	//   ....[180]....
        /*0fec*/ 	.word	0x0001d720


	//   ....[181]....
        /*0ff0*/ 	.word	0x0001d750


	//   ....[182]....
        /*0ff4*/ 	.word	0x0001d790


	//   ....[183]....
        /*0ff8*/ 	.word	0x0001d7c0


	//   ....[184]....
        /*0ffc*/ 	.word	0x0001d800


	//   ....[185]....
        /*1000*/ 	.word	0x0001d830


	//   ....[186]....
        /*1004*/ 	.word	0x0001d870


	//   ....[187]....
        /*1008*/ 	.word	0x0001d8a0


	//   ....[188]....
        /*100c*/ 	.word	0x0001d8e0


	//   ....[189]....
        /*1010*/ 	.word	0x0001d900


	//   ....[190]....
        /*1014*/ 	.word	0x0001d940


	//   ....[191]....
        /*1018*/ 	.word	0x0001d960


	//   ....[192]....
        /*101c*/ 	.word	0x0001d970


	//   ....[193]....
        /*1020*/ 	.word	0x0001d9c0


	//   ....[194]....
        /*1024*/ 	.word	0x0001d9d0


	//   ....[195]....
        /*1028*/ 	.word	0x0001d9e0


	//   ....[196]....
        /*102c*/ 	.word	0x0001da20


	//   ....[197]....
        /*1030*/ 	.word	0x0001da40


	//   ....[198]....
        /*1034*/ 	.word	0x0001e160


	//   ....[199]....
        /*1038*/ 	.word	0x0001e190


	//   ....[200]....
        /*103c*/ 	.word	0x0001e1c0


	//   ....[201]....
        /*1040*/ 	.word	0x0001e200


	//   ....[202]....
        /*1044*/ 	.word	0x0001e290


	//   ....[203]....
        /*1048*/ 	.word	0x0001e2b0


	//   ....[204]....
        /*104c*/ 	.word	0x0001e330


	//   ....[205]....
        /*1050*/ 	.word	0x0001e350


	//   ....[206]....
        /*1054*/ 	.word	0x0001e3d0


	//   ....[207]....
        /*1058*/ 	.word	0x0001e3f0


	//   ....[208]....
        /*105c*/ 	.word	0x0001e470


	//   ....[209]....
        /*1060*/ 	.word	0x0001e490


	//   ....[210]....
        /*1064*/ 	.word	0x0001e510


	//   ....[211]....
        /*1068*/ 	.word	0x0001e530


	//   ....[212]....
        /*106c*/ 	.word	0x0001e540


	//   ....[213]....
        /*1070*/ 	.word	0x0001e5b0


	//   ....[214]....
        /*1074*/ 	.word	0x0001ef00


	//   ....[215]....
        /*1078*/ 	.word	0x0001ef20


	//   ....[216]....
        /*107c*/ 	.word	0x0001ef30


	//   ....[217]....
        /*1080*/ 	.word	0x0001ef40


	//   ....[218]....
        /*1084*/ 	.word	0x0001ef90


	//   ....[219]....
        /*1088*/ 	.word	0x0001efb0


	//   ....[220]....
        /*108c*/ 	.word	0x0001efd0


	//   ....[221]....
        /*1090*/ 	.word	0x0001efe0


	//   ....[222]....
        /*1094*/ 	.word	0x0001f020


	//   ....[223]....
        /*1098*/ 	.word	0x0001f030


	//   ....[224]....
        /*109c*/ 	.word	0x0001f070


	//   ....[225]....
        /*10a0*/ 	.word	0x0001f080


	//   ....[226]....
        /*10a4*/ 	.word	0x0001f0c0


	//   ....[227]....
        /*10a8*/ 	.word	0x0001f0d0


	//   ....[228]....
        /*10ac*/ 	.word	0x0001f110


	//   ....[229]....
        /*10b0*/ 	.word	0x0001f120


	//   ....[230]....
        /*10b4*/ 	.word	0x0001f130


	//   ....[231]....
        /*10b8*/ 	.word	0x0001f170


	//   ....[232]....
        /*10bc*/ 	.word	0x0001f190


	//   ....[233]....
        /*10c0*/ 	.word	0x0001f1f0


	//   ....[234]....
        /*10c4*/ 	.word	0x0001f5a0


	//   ....[235]....
        /*10c8*/ 	.word	0x0001f5b0


	//   ....[236]....
        /*10cc*/ 	.word	0x0001f5c0


	//   ....[237]....
        /*10d0*/ 	.word	0x0001f5d0


	//   ....[238]....
        /*10d4*/ 	.word	0x0001f620


	//   ....[239]....
        /*10d8*/ 	.word	0x0001f640


	//   ....[240]....
        /*10dc*/ 	.word	0x0001f660


	//   ....[241]....
        /*10e0*/ 	.word	0x0001f670


	//   ....[242]....
        /*10e4*/ 	.word	0x0001f6b0


	//   ....[243]....
        /*10e8*/ 	.word	0x0001f6c0


	//   ....[244]....
        /*10ec*/ 	.word	0x0001f700


	//   ....[245]....
        /*10f0*/ 	.word	0x0001f710


	//   ....[246]....
        /*10f4*/ 	.word	0x0001f750


	//   ....[247]....
        /*10f8*/ 	.word	0x0001f760


	//   ....[248]....
        /*10fc*/ 	.word	0x0001f7a0


	//   ....[249]....
        /*1100*/ 	.word	0x0001f7b0


	//   ....[250]....
        /*1104*/ 	.word	0x0001f7c0


	//   ....[251]....
        /*1108*/ 	.word	0x0001f800


	//   ....[252]....
        /*110c*/ 	.word	0x0001f820


	//   ....[253]....
        /*1110*/ 	.word	0x0001f880


	//   ....[254]....
        /*1114*/ 	.word	0x00020e40


	//   ....[255]....
        /*1118*/ 	.word	0x00020e70


	//   ....[0]....
        /*111c*/ 	.word	0x00020ee0


	//   ....[1]....
        /*1120*/ 	.word	0x00020f10


	//   ....[2]....
        /*1124*/ 	.word	0x00020f40


	//   ....[3]....
        /*1128*/ 	.word	0x00020f70


	//   ....[4]....
        /*112c*/ 	.word	0x00020fa0


	//   ....[5]....
        /*1130*/ 	.word	0x00020fd0


	//   ....[6]....
        /*1134*/ 	.word	0x00021170


	//   ....[7]....
        /*1138*/ 	.word	0x000211a0


	//   ....[8]....
        /*113c*/ 	.word	0x000211d0


	//   ....[9]....
        /*1140*/ 	.word	0x00021200


	//   ....[10]....
        /*1144*/ 	.word	0x00021230


	//   ....[11]....
        /*1148*/ 	.word	0x00021260


	//   ....[12]....
        /*114c*/ 	.word	0x00021320


	//   ....[13]....
        /*1150*/ 	.word	0x00021340


	//   ....[14]....
        /*1154*/ 	.word	0x00021350


	//   ....[15]....
        /*1158*/ 	.word	0x000213b0


	//   ....[16]....
        /*115c*/ 	.word	0x000219f0


	//   ....[17]....
        /*1160*/ 	.word	0x00021db0


	//   ....[18]....
        /*1164*/ 	.word	0x00021e40


	//   ....[19]....
        /*1168*/ 	.word	0x00021ed0


	//   ....[20]....
        /*116c*/ 	.word	0x00021f60


	//   ....[21]....
        /*1170*/ 	.word	0x00021ff0


	//   ....[22]....
        /*1174*/ 	.word	0x00022080


	//   ....[23]....
        /*1178*/ 	.word	0x00022160


	//   ....[24]....
        /*117c*/ 	.word	0x000221f0


	//   ....[25]....
        /*1180*/ 	.word	0x00022290


	//   ....[26]....
        /*1184*/ 	.word	0x00022320


	//   ....[27]....
        /*1188*/ 	.word	0x000223b0


	//   ....[28]....
        /*118c*/ 	.word	0x00022440


	//   ....[29]....
        /*1190*/ 	.word	0x00022520


	//   ....[30]....
        /*1194*/ 	.word	0x000225b0


	//   ....[31]....
        /*1198*/ 	.word	0x00022640


	//   ....[32]....
        /*119c*/ 	.word	0x000226d0


	//   ....[33]....
        /*11a0*/ 	.word	0x00022760


	//   ....[34]....
        /*11a4*/ 	.word	0x000227f0


	//   ....[35]....
        /*11a8*/ 	.word	0x00022920


	//   ....[36]....
        /*11ac*/ 	.word	0x000229d0


	//   ....[37]....
        /*11b0*/ 	.word	0x00022a60


	//   ....[38]....
        /*11b4*/ 	.word	0x00022ab0


	//   ....[39]....
        /*11b8*/ 	.word	0x00022b00


	//   ....[40]....
        /*11bc*/ 	.word	0x00022be0


	//   ....[41]....
        /*11c0*/ 	.word	0x00022c70


	//   ....[42]....
        /*11c4*/ 	.word	0x00022cc0


	//   ....[43]....
        /*11c8*/ 	.word	0x00022d10


	//   ....[44]....
        /*11cc*/ 	.word	0x00022f50


	//   ....[45]....
        /*11d0*/ 	.word	0x00023070


	//   ....[46]....
        /*11d4*/ 	.word	0x00023190


	//   ....[47]....
        /*11d8*/ 	.word	0x000232b0


	//   ....[48]....
        /*11dc*/ 	.word	0x000233e0


	//   ....[49]....
        /*11e0*/ 	.word	0x000234d0


	//   ....[50]....
        /*11e4*/ 	.word	0x00023530


	//   ....[51]....
        /*11e8*/ 	.word	0x00023580


	//   ....[52]....
        /*11ec*/ 	.word	0x00023600


	//   ....[53]....
        /*11f0*/ 	.word	0x00023670


	//   ....[54]....
        /*11f4*/ 	.word	0x000236d0


	//   ....[55]....
        /*11f8*/ 	.word	0x00023720


	//   ....[56]....
        /*11fc*/ 	.word	0x000237a0


	//   ....[57]....
        /*1200*/ 	.word	0x00023810


	//   ....[58]....
        /*1204*/ 	.word	0x00023870


	//   ....[59]....
        /*1208*/ 	.word	0x000238c0


	//   ....[60]....
        /*120c*/ 	.word	0x00023940


	//   ....[61]....
        /*1210*/ 	.word	0x00023990


	//   ....[62]....
        /*1214*/ 	.word	0x000239f0


	//   ....[63]....
        /*1218*/ 	.word	0x00023a40


	//   ....[64]....
        /*121c*/ 	.word	0x00023aa0


	//   ....[65]....
        /*1220*/ 	.word	0x00023b00


	//   ....[66]....
        /*1224*/ 	.word	0x00023b60


	//   ....[67]....
        /*1228*/ 	.word	0x00023bb0


	//   ....[68]....
        /*122c*/ 	.word	0x00023c10


	//   ....[69]....
        /*1230*/ 	.word	0x00023c80


	//   ....[70]....
        /*1234*/ 	.word	0x00023ce0


	//   ....[71]....
        /*1238*/ 	.word	0x00023d30


	//   ....[72]....
        /*123c*/ 	.word	0x00023d90


	//   ....[73]....
        /*1240*/ 	.word	0x00023e00


	//   ....[74]....
        /*1244*/ 	.word	0x00023e60


	//   ....[75]....
        /*1248*/ 	.word	0x00023eb0


	//   ....[76]....
        /*124c*/ 	.word	0x00023f30


	//   ....[77]....
        /*1250*/ 	.word	0x00023fb0


	//   ....[78]....
        /*1254*/ 	.word	0x00024060


	//   ....[79]....
        /*1258*/ 	.word	0x000240e0


	//   ....[80]....
        /*125c*/ 	.word	0x00024160


	//   ....[81]....
        /*1260*/ 	.word	0x000241b0


	//   ....[82]....
        /*1264*/ 	.word	0x00024220


	//   ....[83]....
        /*1268*/ 	.word	0x00024290


	//   ....[84]....
        /*126c*/ 	.word	0x000242f0


	//   ....[85]....
        /*1270*/ 	.word	0x00024340


	//   ....[86]....
        /*1274*/ 	.word	0x000243a0


	//   ....[87]....
        /*1278*/ 	.word	0x00024410


	//   ....[88]....
        /*127c*/ 	.word	0x00024470


	//   ....[89]....
        /*1280*/ 	.word	0x000244c0


	//   ....[90]....
        /*1284*/ 	.word	0x00024520


	//   ....[91]....
        /*1288*/ 	.word	0x00024570


	//   ....[92]....
        /*128c*/ 	.word	0x000245d0


	//   ....[93]....
        /*1290*/ 	.word	0x00024620


	//   ....[94]....
        /*1294*/ 	.word	0x00024680


	//   ....[95]....
        /*1298*/ 	.word	0x000246d0


	//   ....[96]....
        /*129c*/ 	.word	0x00024770


	//   ....[97]....
        /*12a0*/ 	.word	0x00024800


	//   ....[98]....
        /*12a4*/ 	.word	0x00024860


	//   ....[99]....
        /*12a8*/ 	.word	0x000248b0


	//   ....[100]....
        /*12ac*/ 	.word	0x00024950


	//   ....[101]....
        /*12b0*/ 	.word	0x000249e0


	//   ....[102]....
        /*12b4*/ 	.word	0x00024a60


	//   ....[103]....
        /*12b8*/ 	.word	0x00024ab0


	//   ....[104]....
        /*12bc*/ 	.word	0x00024b30


	//   ....[105]....
        /*12c0*/ 	.word	0x00024ba0


	//   ....[106]....
        /*12c4*/ 	.word	0x00024c00


	//   ....[107]....
        /*12c8*/ 	.word	0x00024c50


	//   ....[108]....
        /*12cc*/ 	.word	0x00024cd0


	//   ....[109]....
        /*12d0*/ 	.word	0x00024d20


	//   ....[110]....
        /*12d4*/ 	.word	0x00024db0


	//   ....[111]....
        /*12d8*/ 	.word	0x00024e40


	//   ....[112]....
        /*12dc*/ 	.word	0x00024ed0


	//   ....[113]....
        /*12e0*/ 	.word	0x00024f60


	//   ....[114]....
        /*12e4*/ 	.word	0x00024ff0


	//   ....[115]....
        /*12e8*/ 	.word	0x00025080


	//   ....[116]....
        /*12ec*/ 	.word	0x00025100


	//   ....[117]....
        /*12f0*/ 	.word	0x00025150


	//   ....[118]....
        /*12f4*/ 	.word	0x000251e0


	//   ....[119]....
        /*12f8*/ 	.word	0x00025270


	//   ....[120]....
        /*12fc*/ 	.word	0x000252f0


	//   ....[121]....
        /*1300*/ 	.word	0x00025340


	//   ....[122]....
        /*1304*/ 	.word	0x000253d0


	//   ....[123]....
        /*1308*/ 	.word	0x00025460


	//   ....[124]....
        /*130c*/ 	.word	0x000254f0


	//   ....[125]....
        /*1310*/ 	.word	0x00025580


	//   ....[126]....
        /*1314*/ 	.word	0x00025610


	//   ....[127]....
        /*1318*/ 	.word	0x000256a0


	//   ....[128]....
        /*131c*/ 	.word	0x00025760


	//   ....[129]....
        /*1320*/ 	.word	0x00025a30


	//   ....[130]....
        /*1324*/ 	.word	0x00025b30


	//   ....[131]....
        /*1328*/ 	.word	0x00025c10


	//   ....[132]....
        /*132c*/ 	.word	0x00025c70


	//   ....[133]....
        /*1330*/ 	.word	0x00025d40


	//   ....[134]....
        /*1334*/ 	.word	0x00025dd0


	//   ....[135]....
        /*1338*/ 	.word	0x00025e70


	//   ....[136]....
        /*133c*/ 	.word	0x00025f10


	//   ....[137]....
        /*1340*/ 	.word	0x00025fa0


	//   ....[138]....
        /*1344*/ 	.word	0x00026030


	//   ....[139]....
        /*1348*/ 	.word	0x000260d0


	//   ....[140]....
        /*134c*/ 	.word	0x00026160


	//   ....[141]....
        /*1350*/ 	.word	0x00026200


	//   ....[142]....
        /*1354*/ 	.word	0x00026290


	//   ....[143]....
        /*1358*/ 	.word	0x00026330


	//   ....[144]....
        /*135c*/ 	.word	0x000263c0


	//   ....[145]....
        /*1360*/ 	.word	0x00026460


	//   ....[146]....
        /*1364*/ 	.word	0x000264c0


	//   ....[147]....
        /*1368*/ 	.word	0x00026580


	//   ....[148]....
        /*136c*/ 	.word	0x000265e0


	//   ....[149]....
        /*1370*/ 	.word	0x000266b0


	//   ....[150]....
        /*1374*/ 	.word	0x00026880


	//   ....[151]....
        /*1378*/ 	.word	0x00026910


	//   ....[152]....
        /*137c*/ 	.word	0x000269f0


	//   ....[153]....
        /*1380*/ 	.word	0x00026a40


	//   ....[154]....
        /*1384*/ 	.word	0x00026b20


	//   ....[155]....
        /*1388*/ 	.word	0x00026b70


	//   ....[156]....
        /*138c*/ 	.word	0x00026c50


	//   ....[157]....
        /*1390*/ 	.word	0x00026ca0


	//   ....[158]....
        /*1394*/ 	.word	0x00026d00


	//   ....[159]....
        /*1398*/ 	.word	0x00026dd0


	//   ....[160]....
        /*139c*/ 	.word	0x00026eb0


	//   ....[161]....
        /*13a0*/ 	.word	0x00026f00


	//   ....[162]....
        /*13a4*/ 	.word	0x00026f60


	//   ....[163]....
        /*13a8*/ 	.word	0x00027020


	//   ....[164]....
        /*13ac*/ 	.word	0x00027080


	//   ....[165]....
        /*13b0*/ 	.word	0x00027140


	//   ....[166]....
        /*13b4*/ 	.word	0x000271a0


	//   ....[167]....
        /*13b8*/ 	.word	0x00027250


	//   ....[168]....
        /*13bc*/ 	.word	0x000272b0


	//   ....[169]....
        /*13c0*/ 	.word	0x00027380


	//   ....[170]....
        /*13c4*/ 	.word	0x00027430


	//   ....[171]....
        /*13c8*/ 	.word	0x00027490


	//   ....[172]....
        /*13cc*/ 	.word	0x000274f0


	//   ....[173]....
        /*13d0*/ 	.word	0x000275e0


	//   ....[174]....
        /*13d4*/ 	.word	0x00027640


	//   ....[175]....
        /*13d8*/ 	.word	0x00027740


	//   ....[176]....
        /*13dc*/ 	.word	0x000277a0


	//   ....[177]....
        /*13e0*/ 	.word	0x000278a0


	//   ....[178]....
        /*13e4*/ 	.word	0x00027900


	//   ....[179]....
        /*13e8*/ 	.word	0x00027a00


	//   ....[180]....
        /*13ec*/ 	.word	0x00027a60


	//   ....[181]....
        /*13f0*/ 	.word	0x00027b60


	//   ....[182]....
        /*13f4*/ 	.word	0x00027bc0


	//   ....[183]....
        /*13f8*/ 	.word	0x00027cb0


	//   ....[184]....
        /*13fc*/ 	.word	0x00027d10


	//   ....[185]....
        /*1400*/ 	.word	0x00027df0


	//   ....[186]....
        /*1404*/ 	.word	0x00027f30


	//   ....[187]....
        /*1408*/ 	.word	0x00027fd0


	//   ....[188]....
        /*140c*/ 	.word	0x00028030


	//   ....[189]....
        /*1410*/ 	.word	0x000280e0


	//   ....[190]....
        /*1414*/ 	.word	0x00028170


	//   ....[191]....
        /*1418*/ 	.word	0x00028200


	//   ....[192]....
        /*141c*/ 	.word	0x00028260


	//   ....[193]....
        /*1420*/ 	.word	0x00028310


	//   ....[194]....
        /*1424*/ 	.word	0x00028370


	//   ....[195]....
        /*1428*/ 	.word	0x00028420


	//   ....[196]....
        /*142c*/ 	.word	0x00028480


	//   ....[197]....
        /*1430*/ 	.word	0x00028530


	//   ....[198]....
        /*1434*/ 	.word	0x00028590


	//   ....[199]....
        /*1438*/ 	.word	0x00028640


	//   ....[200]....
        /*143c*/ 	.word	0x000286a0


	//   ....[201]....
        /*1440*/ 	.word	0x00028710


	//   ....[202]....
        /*1444*/ 	.word	0x000287e0


	//   ....[203]....
        /*1448*/ 	.word	0x00028870


	//   ....[204]....
        /*144c*/ 	.word	0x000288d0


	//   ....[205]....
        /*1450*/ 	.word	0x00028980


	//   ....[206]....
        /*1454*/ 	.word	0x00028a70


	//   ....[207]....
        /*1458*/ 	.word	0x00028b00


	//   ....[208]....
        /*145c*/ 	.word	0x00028b60


	//   ....[209]....
        /*1460*/ 	.word	0x00028c10


	//   ....[210]....
        /*1464*/ 	.word	0x00028c70


	//   ....[211]....
        /*1468*/ 	.word	0x00028d20


	//   ....[212]....
        /*146c*/ 	.word	0x00028d80


	//   ....[213]....
        /*1470*/ 	.word	0x00028e30


	//   ....[214]....
        /*1474*/ 	.word	0x00028e90


	//   ....[215]....
        /*1478*/ 	.word	0x00028f40


	//   ....[216]....
        /*147c*/ 	.word	0x00028fa0


	//   ....[217]....
        /*1480*/ 	.word	0x00029050


	//   ....[218]....
        /*1484*/ 	.word	0x000290b0


	//   ....[219]....
        /*1488*/ 	.word	0x00029160


	//   ....[220]....
        /*148c*/ 	.word	0x000291c0


	//   ....[221]....
        /*1490*/ 	.word	0x00029230


	//   ....[222]....
        /*1494*/ 	.word	0x000292d0


	//   ....[223]....
        /*1498*/ 	.word	0x00029380


	//   ....[224]....
        /*149c*/ 	.word	0x000293e0


	//   ....[225]....
        /*14a0*/ 	.word	0x00029490


	//   ....[226]....
        /*14a4*/ 	.word	0x00029670


	//   ....[227]....
        /*14a8*/ 	.word	0x00029710


	//   ....[228]....
        /*14ac*/ 	.word	0x000298a0


	//   ....[229]....
        /*14b0*/ 	.word	0x00029910


	//   ....[230]....
        /*14b4*/ 	.word	0x00029980


	//   ....[231]....
        /*14b8*/ 	.word	0x000299f0


	//   ....[232]....
        /*14bc*/ 	.word	0x00029a60


	//   ....[233]....
        /*14c0*/ 	.word	0x00029ae0


	//   ....[234]....
        /*14c4*/ 	.word	0x00029b70


	//   ....[235]....
        /*14c8*/ 	.word	0x00029c10


	//   ....[236]....
        /*14cc*/ 	.word	0x00029c80


	//   ....[237]....
        /*14d0*/ 	.word	0x00029cf0


	//   ....[238]....
        /*14d4*/ 	.word	0x00029d60


	//   ....[239]....
        /*14d8*/ 	.word	0x00029de0


	//   ....[240]....
        /*14dc*/ 	.word	0x00029e50


	//   ....[241]....
        /*14e0*/ 	.word	0x00029ef0


	//   ....[242]....
        /*14e4*/ 	.word	0x00029f40


	//   ....[243]....
        /*14e8*/ 	.word	0x00029fd0


	//   ....[244]....
        /*14ec*/ 	.word	0x0002a100


	//----- nvinfo : EIATTR_REG_RECONFIG
	.align		4
.L_926:
        /*14f0*/ 	.byte	0x01, 0x54
	.zero		2


	//----- nvinfo : EIATTR_SYSCALL_OFFSETS
	.align		4
        /*14f4*/ 	.byte	0x04, 0x46
        /*14f6*/ 	.short	(.L_928 - .L_927)


	//   ....[0]....
.L_927:
        /*14f8*/ 	.word	0x00001d80


	//   ....[1]....
        /*14fc*/ 	.word	0x00001ed0


	//   ....[2]....
        /*1500*/ 	.word	0x0000a6a0


	//   ....[3]....
        /*1504*/ 	.word	0x0000a9d0


	//   ....[4]....
        /*1508*/ 	.word	0x0001c080


	//   ....[5]....
        /*150c*/ 	.word	0x0001c1f0


	//   ....[6]....
        /*1510*/ 	.word	0x0001c340


	//   ....[7]....
        /*1514*/ 	.word	0x0001c480


	//   ....[8]....
        /*1518*/ 	.word	0x0001de20


	//----- nvinfo : EIATTR_MBARRIER_INSTR_OFFSETS
	.align		4
.L_928:
        /*151c*/ 	.byte	0x04, 0x39
        /*151e*/ 	.short	(.L_930 - .L_929)


	//   ....[0]....
.L_929:
        /*1520*/ 	.word	0x00000250
        /*1524*/ 	.word	0x000000ff
        /*1528*/ 	.word	0x00022800
        /*152c*/ 	.short	0x0100
        /*152e*/ 	.byte	0x08
	.zero		1


	//   ....[1]....
        /*1530*/ 	.word	0x00000260
        /*1534*/ 	.word	0x000000ff
        /*1538*/ 	.word	0x00022820
        /*153c*/ 	.short	0x0100
        /*153e*/ 	.byte	0x08
	.zero		1


	//   ....[2]....
        /*1540*/ 	.word	0x00000350
        /*1544*/ 	.word	0x000000ff
        /*1548*/ 	.word	0x00022830
        /*154c*/ 	.short	0x0100
        /*154e*/ 	.byte	0x08
	.zero		1


	//   ....[3]....
        /*1550*/ 	.word	0x00000360
        /*1554*/ 	.word	0x000000ff
        /*1558*/ 	.word	0x00022840
        /*155c*/ 	.short	0x0100
        /*155e*/ 	.byte	0x08
	.zero		1


	//   ....[4]....
        /*1560*/ 	.word	0x00000370
        /*1564*/ 	.word	0x000000ff
        /*1568*/ 	.word	0x00022838
        /*156c*/ 	.short	0x0100
        /*156e*/ 	.byte	0x08
	.zero		1


	//   ....[5]....
        /*1570*/ 	.word	0x00000380
        /*1574*/ 	.word	0x000000ff
        /*1578*/ 	.word	0x00022848
        /*157c*/ 	.short	0x0100
        /*157e*/ 	.byte	0x08
	.zero		1


	//   ....[6]....
        /*1580*/ 	.word	0x000004b0
        /*1584*/ 	.word	0x000000ff
        /*1588*/ 	.word	0x00022850
        /*158c*/ 	.short	0x0100
        /*158e*/ 	.byte	0x08
	.zero		1


	//   ....[7]....
        /*1590*/ 	.word	0x000004c0
        /*1594*/ 	.word	0x000000ff
        /*1598*/ 	.word	0x00022860
        /*159c*/ 	.short	0x0100
        /*159e*/ 	.byte	0x08
	.zero		1


	//   ....[8]....
        /*15a0*/ 	.word	0x000004d0
        /*15a4*/ 	.word	0x000000ff
        /*15a8*/ 	.word	0x00022858
        /*15ac*/ 	.short	0x0100
        /*15ae*/ 	.byte	0x08
	.zero		1


	//   ....[9]....
        /*15b0*/ 	.word	0x000004e0
        /*15b4*/ 	.word	0x000000ff
        /*15b8*/ 	.word	0x00022868
        /*15bc*/ 	.short	0x0100
        /*15be*/ 	.byte	0x08
	.zero		1


	//   ....[10]....
        /*15c0*/ 	.word	0x000005d0
        /*15c4*/ 	.word	0x000000ff
        /*15c8*/ 	.word	0x00022870
        /*15cc*/ 	.short	0x0100
        /*15ce*/ 	.byte	0x06
	.zero		1


	//   ....[11]....
        /*15d0*/ 	.word	0x000005e0
        /*15d4*/ 	.word	0x000000ff
        /*15d8*/ 	.word	0x00022880
        /*15dc*/ 	.short	0x0100
        /*15de*/ 	.byte	0x06
	.zero		1


	//   ....[12]....
        /*15e0*/ 	.word	0x000005f0
        /*15e4*/ 	.word	0x000000ff
        /*15e8*/ 	.word	0x00022878
        /*15ec*/ 	.short	0x0100
        /*15ee*/ 	.byte	0x06
	.zero		1


	//   ....[13]....
        /*15f0*/ 	.word	0x00000600
        /*15f4*/ 	.word	0x000000ff
        /*15f8*/ 	.word	0x00022888
        /*15fc*/ 	.short	0x0100
        /*15fe*/ 	.byte	0x06
	.zero		1


	//   ....[14]....
        /*1600*/ 	.word	0x00000730
        /*1604*/ 	.word	0x000000ff
        /*1608*/ 	.word	0x00022890
        /*160c*/ 	.short	0x0100
        /*160e*/ 	.byte	0x08
	.zero		1


	//   ....[15]....
        /*1610*/ 	.word	0x00000740
        /*1614*/ 	.word	0x000000ff
        /*1618*/ 	.word	0x000228a0
        /*161c*/ 	.short	0x0100
        /*161e*/ 	.byte	0x08
	.zero		1


	//   ....[16]....
        /*1620*/ 	.word	0x00000750
        /*1624*/ 	.word	0x000000ff
        /*1628*/ 	.word	0x00022898
        /*162c*/ 	.short	0x0100
        /*162e*/ 	.byte	0x08
	.zero		1


	//   ....[17]....
        /*1630*/ 	.word	0x00000760
        /*1634*/ 	.word	0x000000ff
        /*1638*/ 	.word	0x000228a8
        /*163c*/ 	.short	0x0100
        /*163e*/ 	.byte	0x08
	.zero		1


	//   ....[18]....
        /*1640*/ 	.word	0x000008a0
        /*1644*/ 	.word	0x000000ff
        /*1648*/ 	.word	0x000228b0
        /*164c*/ 	.short	0x0100
        /*164e*/ 	.byte	0x08
	.zero		1


	//   ....[19]....
        /*1650*/ 	.word	0x000008b0
        /*1654*/ 	.word	0x000000ff
        /*1658*/ 	.word	0x000228c0
        /*165c*/ 	.short	0x0100
        /*165e*/ 	.byte	0x08
	.zero		1


	//   ....[20]....
        /*1660*/ 	.word	0x000008c0
        /*1664*/ 	.word	0x000000ff
        /*1668*/ 	.word	0x000228b8
        /*166c*/ 	.short	0x0100
        /*166e*/ 	.byte	0x08
	.zero		1


	//   ....[21]....
        /*1670*/ 	.word	0x000008d0
        /*1674*/ 	.word	0x000000ff
        /*1678*/ 	.word	0x000228c8
        /*167c*/ 	.short	0x0100
        /*167e*/ 	.byte	0x08
	.zero		1


	//   ....[22]....
        /*1680*/ 	.word	0x00002f70
        /*1684*/ 	.word	0x00000058
        /*1688*/ 	.word	0x00022890
        /*168c*/ 	.short	0x010a
        /*168e*/ 	.byte	0x3f
	.zero		1


	//   ....[23]....
        /*1690*/ 	.word	0x00006150
        /*1694*/ 	.word	0x00000058
        /*1698*/ 	.word	0x00022890
        /*169c*/ 	.short	0x010a
        /*169e*/ 	.byte	0x3f
	.zero		1


	//   ....[24]....
        /*16a0*/ 	.word	0x000090e0
        /*16a4*/ 	.word	0x00000058
        /*16a8*/ 	.word	0x00022890
        /*16ac*/ 	.short	0x010a
        /*16ae*/ 	.byte	0x3f
	.zero		1


	//   ....[25]....
        /*16b0*/ 	.word	0x000096a0
        /*16b4*/ 	.word	0x00000004
        /*16b8*/ 	.word	0x00000000
        /*16bc*/ 	.short	0x0101
        /*16be*/ 	.byte	0x3f
	.zero		1


	//   ....[26]....
        /*16c0*/ 	.word	0x000096e0
        /*16c4*/ 	.word	0x00000058
        /*16c8*/ 	.word	0x000228b0
        /*16cc*/ 	.short	0x010a
        /*16ce*/ 	.byte	0x3f
	.zero		1


	//   ....[27]....
        /*16d0*/ 	.word	0x00009bf0
        /*16d4*/ 	.word	0x00000058
        /*16d8*/ 	.word	0x00000000
        /*16dc*/ 	.short	0x0101
        /*16de*/ 	.byte	0x3f
	.zero		1


	//   ....[28]....
        /*16e0*/ 	.word	0x0000a730
        /*16e4*/ 	.word	0x00000012
        /*16e8*/ 	.word	0x00022800
        /*16ec*/ 	.short	0x010a
        /*16ee*/ 	.byte	0x3f
	.zero		1


	//   ....[29]....
        /*16f0*/ 	.word	0x0000a780
        /*16f4*/ 	.word	0x00000012
        /*16f8*/ 	.word	0x00022800
        /*16fc*/ 	.short	0x010a
        /*16fe*/ 	.byte	0x3f
	.zero		1


	//   ....[30]....
        /*1700*/ 	.word	0x0000ad60
        /*1704*/ 	.word	0x00000012
        /*1708*/ 	.word	0x00022800
        /*170c*/ 	.short	0x010a
        /*170e*/ 	.byte	0x3f
	.zero		1


	//   ....[31]....
        /*1710*/ 	.word	0x0000cb40
        /*1714*/ 	.word	0x00000012
        /*1718*/ 	.word	0x00022800
        /*171c*/ 	.short	0x010a
        /*171e*/ 	.byte	0x3f
	.zero		1


	//   ....[32]....
        /*1720*/ 	.word	0x0000e7c0
        /*1724*/ 	.word	0x00000003
        /*1728*/ 	.word	0x00022830
        /*172c*/ 	.short	0x010a
        /*172e*/ 	.byte	0x3f
	.zero		1


	//   ....[33]....
        /*1730*/ 	.word	0x0000e850
        /*1734*/ 	.word	0x00000003
        /*1738*/ 	.word	0x00022830
        /*173c*/ 	.short	0x010a
        /*173e*/ 	.byte	0x3f
	.zero		1


	//   ....[34]....
        /*1740*/ 	.word	0x00010750
        /*1744*/ 	.word	0x00000031
        /*1748*/ 	.word	0x00000000
        /*174c*/ 	.short	0x0101
        /*174e*/ 	.byte	0x3f
	.zero		1


	//   ....[35]....
        /*1750*/ 	.word	0x00011b30
        /*1754*/ 	.word	0x0000000d
        /*1758*/ 	.word	0x00022830
        /*175c*/ 	.short	0x010a
        /*175e*/ 	.byte	0x3f
	.zero		1


	//   ....[36]....
        /*1760*/ 	.word	0x00011b80
        /*1764*/ 	.word	0x0000000d
        /*1768*/ 	.word	0x00022830
        /*176c*/ 	.short	0x010a
        /*176e*/ 	.byte	0x3f
	.zero		1


	//   ....[37]....
        /*1770*/ 	.word	0x00012880
        /*1774*/ 	.word	0x0000000d
        /*1778*/ 	.word	0x00022850
        /*177c*/ 	.short	0x010a
        /*177e*/ 	.byte	0x3f
	.zero		1


	//   ....[38]....
        /*1780*/ 	.word	0x000128c0
        /*1784*/ 	.word	0x0000000d
        /*1788*/ 	.word	0x00022850
        /*178c*/ 	.short	0x010a
        /*178e*/ 	.byte	0x3f
	.zero		1


	//   ....[39]....
        /*1790*/ 	.word	0x00012c00
        /*1794*/ 	.word	0x0000000c
        /*1798*/ 	.word	0x00000000
        /*179c*/ 	.short	0x0101
        /*179e*/ 	.byte	0x3f
	.zero		1


	//   ....[40]....
        /*17a0*/ 	.word	0x00014210
        /*17a4*/ 	.word	0x00000067
        /*17a8*/ 	.word	0x00000000
        /*17ac*/ 	.short	0x0101
        /*17ae*/ 	.byte	0x3f
	.zero		1


	//   ....[41]....
        /*17b0*/ 	.word	0x000148d0
        /*17b4*/ 	.word	0x0000000f
        /*17b8*/ 	.word	0x00022850
        /*17bc*/ 	.short	0x010a
        /*17be*/ 	.byte	0x3f
	.zero		1


	//   ....[42]....
        /*17c0*/ 	.word	0x00014950
        /*17c4*/ 	.word	0x0000000f
        /*17c8*/ 	.word	0x00022850
        /*17cc*/ 	.short	0x010a
        /*17ce*/ 	.byte	0x3f
	.zero		1


	//   ....[43]....
        /*17d0*/ 	.word	0x000150e0
        /*17d4*/ 	.word	0x00000000
        /*17d8*/ 	.word	0x00000000
        /*17dc*/ 	.short	0x0101
        /*17de*/ 	.byte	0x3f
	.zero		1


	//   ....[44]....
        /*17e0*/ 	.word	0x000171a0
        /*17e4*/ 	.word	0x00000000
        /*17e8*/ 	.word	0x00000000
        /*17ec*/ 	.short	0x0101
        /*17ee*/ 	.byte	0x3f
	.zero		1


	//   ....[45]....
        /*17f0*/ 	.word	0x00017940
        /*17f4*/ 	.word	0x00000008
        /*17f8*/ 	.word	0x00000000
        /*17fc*/ 	.short	0x0101
        /*17fe*/ 	.byte	0x3f
	.zero		1


	//   ....[46]....
        /*1800*/ 	.word	0x0001b060
        /*1804*/ 	.word	0x00000016
        /*1808*/ 	.word	0x00022820
        /*180c*/ 	.short	0x010a
        /*180e*/ 	.byte	0x3f
	.zero		1


	//   ....[47]....
        /*1810*/ 	.word	0x0001b120
        /*1814*/ 	.word	0x00000006
        /*1818*/ 	.word	0x000228a0
        /*181c*/ 	.short	0x010a
        /*181e*/ 	.byte	0x3f
	.zero		1


	//   ....[48]....
        /*1820*/ 	.word	0x0001b350
        /*1824*/ 	.word	0x00000006
        /*1828*/ 	.word	0x000228c0
        /*182c*/ 	.short	0x010a
        /*182e*/ 	.byte	0x3f
	.zero		1


	//   ....[49]....
        /*1830*/ 	.word	0x0001b6d0
        /*1834*/ 	.word	0x00000006
        /*1838*/ 	.word	0x000228a0
        /*183c*/ 	.short	0x010a
        /*183e*/ 	.byte	0x3f
	.zero		1


	//   ....[50]....
        /*1840*/ 	.word	0x0001b8f0
        /*1844*/ 	.word	0x00000006
        /*1848*/ 	.word	0x000228c0
        /*184c*/ 	.short	0x010a
        /*184e*/ 	.byte	0x3f
	.zero		1


	//   ....[51]....
        /*1850*/ 	.word	0x0001ca40
        /*1854*/ 	.word	0x00000006
        /*1858*/ 	.word	0x00022880
        /*185c*/ 	.short	0x010a
        /*185e*/ 	.byte	0x3f
	.zero		1


	//   ....[52]....
        /*1860*/ 	.word	0x0001d2e0
        /*1864*/ 	.word	0x00000006
        /*1868*/ 	.word	0x00022870
        /*186c*/ 	.short	0x0107
        /*186e*/ 	.byte	0x3f
	.zero		1


	//   ....[53]....
        /*1870*/ 	.word	0x0001d3a0
        /*1874*/ 	.word	0x00000006
        /*1878*/ 	.word	0x00022870
        /*187c*/ 	.short	0x0101
        /*187e*/ 	.byte	0x3f
	.zero		1


	//   ....[54]....
        /*1880*/ 	.word	0x0001d3f0
        /*1884*/ 	.word	0x00000006
        /*1888*/ 	.word	0x00022840
        /*188c*/ 	.short	0x010a
        /*188e*/ 	.byte	0x3f
	.zero		1


	//   ....[55]....
        /*1890*/ 	.word	0x0001db40
        /*1894*/ 	.word	0x00000006
        /*1898*/ 	.word	0x00022830
        /*189c*/ 	.short	0x0107
        /*189e*/ 	.byte	0x3f
	.zero		1


	//   ....[56]....
        /*18a0*/ 	.word	0x0001dc30
        /*18a4*/ 	.word	0x00000006
        /*18a8*/ 	.word	0x00022830
        /*18ac*/ 	.short	0x0101
        /*18ae*/ 	.byte	0x3f
	.zero		1


	//   ....[57]....
        /*18b0*/ 	.word	0x0001e650
        /*18b4*/ 	.word	0x00000016
        /*18b8*/ 	.word	0x00022800
        /*18bc*/ 	.short	0x0107
        /*18be*/ 	.byte	0x3f
	.zero		1


	//   ....[58]....
        /*18c0*/ 	.word	0x0001e740
        /*18c4*/ 	.word	0x00000016
        /*18c8*/ 	.word	0x00022800
        /*18cc*/ 	.short	0x0101
        /*18ce*/ 	.byte	0x3f
	.zero		1


	//   ....[59]....
        /*18d0*/ 	.word	0x0001e760
        /*18d4*/ 	.word	0x00000016
        /*18d8*/ 	.word	0x00022820
        /*18dc*/ 	.short	0x010a
        /*18de*/ 	.byte	0x3f
	.zero		1


	//   ....[60]....
        /*18e0*/ 	.word	0x0001ec90
        /*18e4*/ 	.word	0x00000000
        /*18e8*/ 	.word	0x00022880
        /*18ec*/ 	.short	0x010a
        /*18ee*/ 	.byte	0x3f
	.zero		1


	//   ....[61]....
        /*18f0*/ 	.word	0x0001f270
        /*18f4*/ 	.word	0x00000000
        /*18f8*/ 	.word	0x00022870
        /*18fc*/ 	.short	0x0107
        /*18fe*/ 	.byte	0x3f
	.zero		1


	//   ....[62]....
        /*1900*/ 	.word	0x0001f330
        /*1904*/ 	.word	0x00000000
        /*1908*/ 	.word	0x00022870
        /*190c*/ 	.short	0x0101
        /*190e*/ 	.byte	0x3f
	.zero		1


	//   ....[63]....
        /*1910*/ 	.word	0x0001f360
        /*1914*/ 	.word	0x00000000
        /*1918*/ 	.word	0x00022840
        /*191c*/ 	.short	0x010a
        /*191e*/ 	.byte	0x3f
	.zero		1


	//   ....[64]....
        /*1920*/ 	.word	0x0001f900
        /*1924*/ 	.word	0x00000000
        /*1928*/ 	.word	0x00022830
        /*192c*/ 	.short	0x0107
        /*192e*/ 	.byte	0x3f
	.zero		1


	//   ....[65]....
        /*1930*/ 	.word	0x0001f9d0
        /*1934*/ 	.word	0x00000000
        /*1938*/ 	.word	0x00022830
        /*193c*/ 	.short	0x0101
        /*193e*/ 	.byte	0x3f
	.zero		1


	//   ....[66]....
        /*1940*/ 	.word	0x0001fa50
        /*1944*/ 	.word	0x00000002
        /*1948*/ 	.word	0x00022870
        /*194c*/ 	.short	0x010a
        /*194e*/ 	.byte	0x3f
	.zero		1


	//   ....[67]....
        /*1950*/ 	.word	0x0001fae0
        /*1954*/ 	.word	0x00000002
        /*1958*/ 	.word	0x00022860
        /*195c*/ 	.short	0x010a
        /*195e*/ 	.byte	0x3f
	.zero		1


	//   ....[68]....
        /*1960*/ 	.word	0x000201b0
        /*1964*/ 	.word	0x00000002
        /*1968*/ 	.word	0x00022850
        /*196c*/ 	.short	0x0101
        /*196e*/ 	.byte	0x3f
	.zero		1


	//   ....[69]....
        /*1970*/ 	.word	0x00020240
        /*1974*/ 	.word	0x00000002
        /*1978*/ 	.word	0x00000000
        /*197c*/ 	.short	0x0101
        /*197e*/ 	.byte	0x3f
	.zero		1


	//   ....[70]....
        /*1980*/ 	.word	0x00020410
        /*1984*/ 	.word	0x00000000
        /*1988*/ 	.word	0x00022870
        /*198c*/ 	.short	0x010a
        /*198e*/ 	.byte	0x3f
	.zero		1


	//   ....[71]....
        /*1990*/ 	.word	0x000204a0
        /*1994*/ 	.word	0x00000000
        /*1998*/ 	.word	0x00022860
        /*199c*/ 	.short	0x010a
        /*199e*/ 	.byte	0x3f
	.zero		1


	//   ....[72]....
        /*19a0*/ 	.word	0x00020b80
        /*19a4*/ 	.word	0x00000000
        /*19a8*/ 	.word	0x00022850
        /*19ac*/ 	.short	0x0101
        /*19ae*/ 	.byte	0x3f
	.zero		1


	//   ....[73]....
        /*19b0*/ 	.word	0x00020c30
        /*19b4*/ 	.word	0x00000000
        /*19b8*/ 	.word	0x00000000
        /*19bc*/ 	.short	0x0101
        /*19be*/ 	.byte	0x3f
	.zero		1


	//   ....[74]....
        /*19c0*/ 	.word	0x00021970
        /*19c4*/ 	.word	0x00000005
        /*19c8*/ 	.word	0x00022820
        /*19cc*/ 	.short	0x010a
        /*19ce*/ 	.byte	0x3f
	.zero		1


	//   ....[75]....
        /*19d0*/ 	.word	0x00021b10
        /*19d4*/ 	.word	0x00000003
        /*19d8*/ 	.word	0x00022840
        /*19dc*/ 	.short	0x010a
        /*19de*/ 	.byte	0x3f
	.zero		1


	//   ....[76]....
        /*19e0*/ 	.word	0x00021ba0
        /*19e4*/ 	.word	0x00000005
        /*19e8*/ 	.word	0x00022840
        /*19ec*/ 	.short	0x010a
        /*19ee*/ 	.byte	0x3f
	.zero		1


	//   ....[77]....
        /*19f0*/ 	.word	0x00021be0
        /*19f4*/ 	.word	0x00000003
        /*19f8*/ 	.word	0x00022860
        /*19fc*/ 	.short	0x010a
        /*19fe*/ 	.byte	0x3f
	.zero		1


	//   ....[78]....
        /*1a00*/ 	.word	0x00021c20
        /*1a04*/ 	.word	0x00000005
        /*1a08*/ 	.word	0x00022860
        /*1a0c*/ 	.short	0x010a
        /*1a0e*/ 	.byte	0x3f
	.zero		1


	//   ....[79]....
        /*1a10*/ 	.word	0x00021c60
        /*1a14*/ 	.word	0x00000003
        /*1a18*/ 	.word	0x00022880
        /*1a1c*/ 	.short	0x010a
        /*1a1e*/ 	.byte	0x3f
	.zero		1


	//   ....[80]....
        /*1a20*/ 	.word	0x00021ca0
        /*1a24*/ 	.word	0x00000005
        /*1a28*/ 	.word	0x00022880
        /*1a2c*/ 	.short	0x010a
        /*1a2e*/ 	.byte	0x3f
	.zero		1


	//   ....[81]....
        /*1a30*/ 	.word	0x00021d00
        /*1a34*/ 	.word	0x00000058
        /*1a38*/ 	.word	0x00022890
        /*1a3c*/ 	.short	0x010a
        /*1a3e*/ 	.byte	0x3f
	.zero		1


	//   ....[82]....
        /*1a40*/ 	.word	0x000220b0
        /*1a44*/ 	.word	0x00000058
        /*1a48*/ 	.word	0x00022890
        /*1a4c*/ 	.short	0x010a
        /*1a4e*/ 	.byte	0x3f
	.zero		1


	//   ....[83]....
        /*1a50*/ 	.word	0x00022470
        /*1a54*/ 	.word	0x00000058
        /*1a58*/ 	.word	0x00022890
        /*1a5c*/ 	.short	0x010a
        /*1a5e*/ 	.byte	0x3f
	.zero		1


	//   ....[84]....
        /*1a60*/ 	.word	0x00022820
        /*1a64*/ 	.word	0x00000058
        /*1a68*/ 	.word	0x000228b0
        /*1a6c*/ 	.short	0x010a
        /*1a6e*/ 	.byte	0x3f
	.zero		1


	//   ....[85]....
        /*1a70*/ 	.word	0x00022b30
        /*1a74*/ 	.word	0x00000012
        /*1a78*/ 	.word	0x00022800
        /*1a7c*/ 	.short	0x010a
        /*1a7e*/ 	.byte	0x3f
	.zero		1


	//   ....[86]....
        /*1a80*/ 	.word	0x00022d40
        /*1a84*/ 	.word	0x00000012
        /*1a88*/ 	.word	0x00022800
        /*1a8c*/ 	.short	0x010a
        /*1a8e*/ 	.byte	0x3f
	.zero		1


	//   ....[87]....
        /*1a90*/ 	.word	0x00022d90
        /*1a94*/ 	.word	0x00000003
        /*1a98*/ 	.word	0x00022830
        /*1a9c*/ 	.short	0x010a
        /*1a9e*/ 	.byte	0x3f
	.zero		1


	//   ....[88]....
        /*1aa0*/ 	.word	0x00022de0
        /*1aa4*/ 	.word	0x0000000d
        /*1aa8*/ 	.word	0x00022830
        /*1aac*/ 	.short	0x010a
        /*1aae*/ 	.byte	0x3f
	.zero		1


	//   ....[89]....
        /*1ab0*/ 	.word	0x00022e30
        /*1ab4*/ 	.word	0x0000000d
        /*1ab8*/ 	.word	0x00022850
        /*1abc*/ 	.short	0x010a
        /*1abe*/ 	.byte	0x3f
	.zero		1


	//   ....[90]....
        /*1ac0*/ 	.word	0x00022e80
        /*1ac4*/ 	.word	0x0000000f
        /*1ac8*/ 	.word	0x00022850
        /*1acc*/ 	.short	0x010a
        /*1ace*/ 	.byte	0x3f
	.zero		1


	//   ....[91]....
        /*1ad0*/ 	.word	0x00025820
        /*1ad4*/ 	.word	0x00000016
        /*1ad8*/ 	.word	0x00022820
        /*1adc*/ 	.short	0x010a
        /*1ade*/ 	.byte	0x3f
	.zero		1


	//   ....[92]....
        /*1ae0*/ 	.word	0x00025870
        /*1ae4*/ 	.word	0x00000006
        /*1ae8*/ 	.word	0x000228a0
        /*1aec*/ 	.short	0x010a
        /*1aee*/ 	.byte	0x3f
	.zero		1


	//   ....[93]....
        /*1af0*/ 	.word	0x000258c0
        /*1af4*/ 	.word	0x00000006
        /*1af8*/ 	.word	0x000228c0
        /*1afc*/ 	.short	0x010a
        /*1afe*/ 	.byte	0x3f
	.zero		1


	//   ....[94]....
        /*1b00*/ 	.word	0x00025910
        /*1b04*/ 	.word	0x00000006
        /*1b08*/ 	.word	0x000228a0
        /*1b0c*/ 	.short	0x010a
        /*1b0e*/ 	.byte	0x3f
	.zero		1


	//   ....[95]....
        /*1b10*/ 	.word	0x00025960
        /*1b14*/ 	.word	0x00000006
        /*1b18*/ 	.word	0x000228c0
        /*1b1c*/ 	.short	0x010a
        /*1b1e*/ 	.byte	0x3f
	.zero		1


	//   ....[96]....
        /*1b20*/ 	.word	0x00025a80
        /*1b24*/ 	.word	0x00000006
        /*1b28*/ 	.word	0x00022880
        /*1b2c*/ 	.short	0x010a
        /*1b2e*/ 	.byte	0x3f
	.zero		1


	//   ....[97]....
        /*1b30*/ 	.word	0x000267d0
        /*1b34*/ 	.word	0x00000006
        /*1b38*/ 	.word	0x00022840
        /*1b3c*/ 	.short	0x010a
        /*1b3e*/ 	.byte	0x3f
	.zero		1


	//   ....[98]....
        /*1b40*/ 	.word	0x00027e30
        /*1b44*/ 	.word	0x00000016
        /*1b48*/ 	.word	0x00022820
        /*1b4c*/ 	.short	0x010a
        /*1b4e*/ 	.byte	0x3f
	.zero		1


	//   ....[99]....
        /*1b50*/ 	.word	0x00027e80
        /*1b54*/ 	.word	0x00000000
        /*1b58*/ 	.word	0x00022880
        /*1b5c*/ 	.short	0x010a
        /*1b5e*/ 	.byte	0x3f
	.zero		1


	//   ....[100]....
        /*1b60*/ 	.word	0x000289c0
        /*1b64*/ 	.word	0x00000000
        /*1b68*/ 	.word	0x00022840
        /*1b6c*/ 	.short	0x010a
        /*1b6e*/ 	.byte	0x3f
	.zero		1


	//   ....[101]....
        /*1b70*/ 	.word	0x000294d0
        /*1b74*/ 	.word	0x00000002
        /*1b78*/ 	.word	0x00022870
        /*1b7c*/ 	.short	0x010a
        /*1b7e*/ 	.byte	0x3f
	.zero		1


	//   ....[102]....
        /*1b80*/ 	.word	0x00029520
        /*1b84*/ 	.word	0x00000002
        /*1b88*/ 	.word	0x00022860
        /*1b8c*/ 	.short	0x010a
        /*1b8e*/ 	.byte	0x3f
	.zero		1


	//   ....[103]....
        /*1b90*/ 	.word	0x00029570
        /*1b94*/ 	.word	0x00000000
        /*1b98*/ 	.word	0x00022870
        /*1b9c*/ 	.short	0x010a
        /*1b9e*/ 	.byte	0x3f
	.zero		1


	//   ....[104]....
        /*1ba0*/ 	.word	0x000295c0
        /*1ba4*/ 	.word	0x00000000
        /*1ba8*/ 	.word	0x00022860
        /*1bac*/ 	.short	0x010a
        /*1bae*/ 	.byte	0x3f
	.zero		1


	//   ....[105]....
        /*1bb0*/ 	.word	0x0002a020
        /*1bb4*/ 	.word	0x00000005
        /*1bb8*/ 	.word	0x00022820
        /*1bbc*/ 	.short	0x010a
        /*1bbe*/ 	.byte	0x3f
	.zero		1


	//   ....[106]....
        /*1bc0*/ 	.word	0x0002a1c0
        /*1bc4*/ 	.word	0x00000003
        /*1bc8*/ 	.word	0x00022840
        /*1bcc*/ 	.short	0x010a
        /*1bce*/ 	.byte	0x3f
	.zero		1


	//   ....[107]....
        /*1bd0*/ 	.word	0x0002a210
        /*1bd4*/ 	.word	0x00000005
        /*1bd8*/ 	.word	0x00022840
        /*1bdc*/ 	.short	0x010a
        /*1bde*/ 	.byte	0x3f
	.zero		1


	//   ....[108]....
        /*1be0*/ 	.word	0x0002a260
        /*1be4*/ 	.word	0x00000003
        /*1be8*/ 	.word	0x00022860
        /*1bec*/ 	.short	0x010a
        /*1bee*/ 	.byte	0x3f
	.zero		1


	//   ....[109]....
        /*1bf0*/ 	.word	0x0002a2b0
        /*1bf4*/ 	.word	0x00000005
        /*1bf8*/ 	.word	0x00022860
        /*1bfc*/ 	.short	0x010a
        /*1bfe*/ 	.byte	0x3f
	.zero		1


	//   ....[110]....
        /*1c00*/ 	.word	0x0002a300
        /*1c04*/ 	.word	0x00000003
        /*1c08*/ 	.word	0x00022880
        /*1c0c*/ 	.short	0x010a
        /*1c0e*/ 	.byte	0x3f
	.zero		1


	//----- nvinfo : EIATTR_NUM_MBARRIERS
	.align		4
.L_930:
        /*1c10*/ 	.byte	0x03, 0x38
        /*1c12*/ 	.short	0x0016


	//----- nvinfo : EIATTR_EXIT_INSTR_OFFSETS
	.align		4
        /*1c14*/ 	.byte	0x04, 0x1c
        /*1c16*/ 	.short	(.L_932 - .L_931)


	//   ....[0]....
.L_931:
        /*1c18*/ 	.word	0x00021cf0


	//----- nvinfo : EIATTR_MAX_THREADS
	.align		4
.L_932:
        /*1c1c*/ 	.byte	0x04, 0x05
        /*1c1e*/ 	.short	(.L_934 - .L_933)
.L_933:
        /*1c20*/ 	.word	0x00000180
        /*1c24*/ 	.word	0x00000001
        /*1c28*/ 	.word	0x00000001


	//----- nvinfo : EIATTR_CRS_STACK_SIZE
	.align		4
.L_934:
        /*1c2c*/ 	.byte	0x04, 0x1e
        /*1c2e*/ 	.short	(.L_936 - .L_935)
.L_935:
        /*1c30*/ 	.word	0x00000000


	//----- nvinfo : EIATTR_CBANK_PARAM_SIZE
	.align		4
.L_936:
        /*1c34*/ 	.byte	0x03, 0x19
        /*1c36*/ 	.short	0x0af0


	//----- nvinfo : EIATTR_PARAM_CBANK
	.align		4
        /*1c38*/ 	.byte	0x04, 0x0a
        /*1c3a*/ 	.short	(.L_938 - .L_937)
	.align		4
.L_937:
        /*1c3c*/ 	.word	index@(.nv.constant0._ZN7cutlass13device_kernelIN5flash11enable_sm90INS1_16FlashAttnFwdSm90INS1_25CollectiveMainloopFwdSm90ILi2EN4cute5tupleIJNS5_1CILi1EEES8_S8_EEENS6_IJNS7_ILi128EEENS7_ILi160EEESA_EEELi128ENS_12float_e4m3_tEfNS_4arch4Sm90ELb0ELb0ELb0ELb1ELb1ELb1ELb0ELb1ELb1ELb1ELb1ELb0EEENS1_21CollectiveEpilogueFwdINS6_IJSA_SA_SB_EEES9_NS_10bfloat16_tESF_Li256ELb1ELb1ELb1ELb1EEENS1_36VarlenDynamicPersistentTileSchedulerILi128ELi160ELi256ELi128ELb1ELb1ELb1ELb0ELb1ELb1EEEEEEEEEvNT_6ParamsE)
        /*1c40*/ 	.short	0x0210
        /*1c42*/ 	.short	0x0af0


	//----- nvinfo : EIATTR_SW_WAR
	.align		4
.L_938:
        /*1c44*/ 	.byte	0x04, 0x36
        /*1c46*/ 	.short	(.L_940 - .L_939)
.L_939:
        /*1c48*/ 	.word	0x00000008
.L_940:


//--------------------- .nv.info._ZN7cutlass13device_kernelIN5flash11enable_sm90INS1_16FlashAttnFwdSm90INS1_25CollectiveMainloopFwdSm90ILi2EN4cute5tupleIJNS5_1CILi1EEES8_S8_EEENS6_IJNS7_ILi128EEENS7_ILi160EEESA_EEELi128ENS_12float_e4m3_tEfNS_4arch4Sm90ELb0ELb1ELb0ELb0ELb1ELb0ELb0ELb1ELb1ELb1ELb1ELb0EEENS1_21CollectiveEpilogueFwdINS6_IJSA_SA_SB_EEES9_NS_10bfloat16_tESF_Li256ELb0ELb1ELb1ELb1EEENS1_19SingleTileSchedulerILb0ELb1ELb1ELi128EEEEEEEEEvNT_6ParamsE --------------------------
	.section	.nv.info._ZN7cutlass13device_kernelIN5flash11enable_sm90INS1_16FlashAttnFwdSm90INS1_25CollectiveMainloopFwdSm90ILi2EN4cute5tupleIJNS5_1CILi1EEES8_S8_EEENS6_IJNS7_ILi128EEENS7_ILi160EEESA_EEELi128ENS_12float_e4m3_tEfNS_4arch4Sm90ELb0ELb1ELb0ELb0ELb1ELb0ELb0ELb1ELb1ELb1ELb1ELb0EEENS1_21CollectiveEpilogueFwdINS6_IJSA_SA_SB_EEES9_NS_10bfloat16_tESF_Li256ELb0ELb1ELb1ELb1EEENS1_19SingleTileSchedulerILb0ELb1ELb1ELi128EEEEEEEEEvNT_6ParamsE,"",@"SHT_CUDA_INFO"
	.sectionflags	@""
	.align	4


	//----- nvinfo : EIATTR_CUDA_API_VERSION
	.align		4
        /*0000*/ 	.byte	0x04, 0x37
        /*0002*/ 	.short	(.L_942 - .L_941)
.L_941:
        /*0004*/ 	.word	0x00000082


	//----- nvinfo : EIATTR_KPARAM_INFO
	.align		4
.L_942:
        /*0008*/ 	.byte	0x04, 0x17
        /*000a*/ 	.short	(.L_944 - .L_943)
.L_943:
        /*000c*/ 	.word	0x00000000
        /*0010*/ 	.short	0x0000
        /*0012*/ 	.short	0x0070
        /*0014*/ 	.byte	0x00, 0xf0, 0x01, 0x28


	//----- nvinfo : EIATTR_SPARSE_MMA_MASK
	.align		4
.L_944:
        /*0018*/ 	.byte	0x03, 0x50
        /*001a*/ 	.short	0x0000


	//----- nvinfo : EIATTR_MAXREG_COUNT
	.align		4
        /*001c*/ 	.byte	0x03, 0x1b
        /*001e*/ 	.short	0x00a8


	//----- nvinfo : EIATTR_NUM_BARRIERS
	.align		4
        /*0020*/ 	.byte	0x02, 0x4c
        /*0022*/ 	.byte	0x10
	.zero		1


	//----- nvinfo : EIATTR_EXTERNS
	.align		4
        /*0024*/ 	.byte	0x04, 0x0f
        /*0026*/ 	.short	(.L_946 - .L_945)


	//   ....[0]....
	.align		4
.L_945:
        /*0028*/ 	.word	index@(__assertfail)


	//----- nvinfo : EIATTR_ANNOTATIONS
	.align		4
.L_946:
        /*002c*/ 	.byte	0x04, 0x55
        /*002e*/ 	.short	(.L_948 - .L_947)


	//   ....[0]....
.L_947:
        /*0030*/ 	.word	0x00000001
        /*0034*/ 	.byte	0xf0, 0x5b, 0x01, 0x00, 0x01, 0x00, 0x00, 0x00, 0x10, 0x5c, 0x01, 0x00, 0x01, 0x00, 0x00, 0x00
        /*0044*/ 	.byte	0xb0, 0x77, 0x01, 0x00, 0x01, 0x00, 0x00, 0x00, 0x90, 0x78, 0x01, 0x00, 0x01, 0x00, 0x00, 0x00
        /*0054*/ 	.byte	0x90, 0x8a, 0x01, 0x00, 0x01, 0x00, 0x00, 0x00, 0xa0, 0x8a, 0x01, 0x00, 0x01, 0x00, 0x00, 0x00
        /*0064*/ 	.byte	0xd0, 0x91, 0x01, 0x00, 0x01, 0x00, 0x00, 0x00, 0x40, 0x92, 0x01, 0x00


	//----- nvinfo : EIATTR_MERCURY_ISA_VERSION
	.align		4
.L_948:
        /*0070*/ 	.byte	0x03, 0x5f
        /*0072*/ 	.short	0x0101


	//----- nvinfo : EIATTR_INT_WARP_WIDE_INSTR_OFFSETS
	.align		4
        /*0074*/ 	.byte	0x04, 0x31
        /*0076*/ 	.short	(.L_950 - .L_949)


	//   ....[0]....
.L_949:
        /*0078*/ 	.word	0x000000c0


	//   ....[1]....
        /*007c*/ 	.word	0x000000d0


	//   ....[2]....
        /*0080*/ 	.word	0x00000170


	//----- nvinfo : EIATTR_COOP_GROUP_MASK_REGIDS
	.align		4
.L_950:
        /*0084*/ 	.byte	0x04, 0x29
        /*0086*/ 	.short	(.L_952 - .L_951)


	//   ....[0]....
.L_951:
        /*0088*/ 	.word	0xffffffff


	//   ....[1]....
        /*008c*/ 	.word	0xffffffff


	//   ....[2]....
        /*0090*/ 	.word	0xffffffff


	//   ....[3]....
        /*0094*/ 	.word	0xffffffff


	//   ....[4]....
        /*0098*/ 	.word	0xffffffff


	//   ....[5]....
        /*009c*/ 	.word	0xffffffff


	//   ....[6]....
        /*00a0*/ 	.word	0xffffffff


	//   ....[7]....
        /*00a4*/ 	.word	0xffffffff


	//   ....[8]....
        /*00a8*/ 	.word	0xffffffff


	//   ....[9]....
        /*00ac*/ 	.word	0xffffffff


	//   ....[10]....
        /*00b0*/ 	.word	0xffffffff


	//   ....[11]....
        /*00b4*/ 	.word	0xffffffff


	//   ....[12]....
        /*00b8*/ 	.word	0xffffffff


	//   ....[13]....
        /*00bc*/ 	.word	0xffffffff


	//   ....[14]....
        /*00c0*/ 	.word	0xffffffff


	//   ....[15]....
        /*00c4*/ 	.word	0xffffffff


	//   ....[16]....
        /*00c8*/ 	.word	0xffffffff


	//   ....[17]....
        /*00cc*/ 	.word	0xffffffff


	//   ....[18]....
        /*00d0*/ 	.word	0xffffffff


	//   ....[19]....
        /*00d4*/ 	.word	0xffffffff


	//   ....[20]....
        /*00d8*/ 	.word	0xffffffff


	//   ....[21]....
        /*00dc*/ 	.word	0xffffffff


	//   ....[22]....
        /*00e0*/ 	.word	0xffffffff


	//   ....[23]....
        /*00e4*/ 	.word	0xffffffff


	//   ....[24]....
        /*00e8*/ 	.word	0xffffffff


	//   ....[25]....
        /*00ec*/ 	.word	0xffffffff


	//   ....[26]....
        /*00f0*/ 	.word	0xffffffff


	//   ....[27]....
        /*00f4*/ 	.word	0xffffffff


	//   ....[28]....
        /*00f8*/ 	.word	0xffffffff


	//   ....[29]....
        /*00fc*/ 	.word	0xffffffff


	//   ....[30]....
        /*0100*/ 	.word	0xffffffff


	//   ....[31]....
        /*0104*/ 	.word	0xffffffff


	//   ....[32]....
        /*0108*/ 	.word	0xffffffff


	//   ....[33]....
        /*010c*/ 	.word	0xffffffff


	//   ....[34]....
        /*0110*/ 	.word	0xffffffff


	//   ....[35]....
        /*0114*/ 	.word	0xffffffff


	//   ....[36]....
        /*0118*/ 	.word	0xffffffff


	//   ....[37]....
        /*011c*/ 	.word	0xffffffff


	//   ....[38]....
        /*0120*/ 	.word	0xffffffff


	//   ....[39]....
        /*0124*/ 	.word	0xffffffff


	//   ....[40]....
        /*0128*/ 	.word	0xffffffff


	//   ....[41]....
        /*012c*/ 	.word	0xffffffff


	//   ....[42]....
        /*0130*/ 	.word	0xffffffff


	//   ....[43]....
        /*0134*/ 	.word	0xffffffff


	//   ....[44]....
        /*0138*/ 	.word	0xffffffff


	//   ....[45]....
        /*013c*/ 	.word	0xffffffff


	//   ....[46]....
        /*0140*/ 	.word	0xffffffff


	//   ....[47]....
        /*0144*/ 	.word	0xffffffff


	//   ....[48]....
        /*0148*/ 	.word	0xffffffff


	//   ....[49]....
        /*014c*/ 	.word	0xffffffff


	//   ....[50]....
        /*0150*/ 	.word	0xffffffff


	//   ....[51]....
        /*0154*/ 	.word	0xffffffff


	//   ....[52]....
        /*0158*/ 	.word	0xffffffff


	//   ....[53]....
        /*015c*/ 	.word	0xffffffff


	//   ....[54]....
        /*0160*/ 	.word	0xffffffff


	//   ....[55]....
        /*0164*/ 	.word	0xffffffff


	//   ....[56]....
        /*0168*/ 	.word	0xffffffff


	//   ....[57]....
        /*016c*/ 	.word	0xffffffff


	//   ....[58]....
        /*0170*/ 	.word	0xffffffff


	//   ....[59]....
        /*0174*/ 	.word	0xffffffff


	//   ....[60]....
        /*0178*/ 	.word	0xffffffff


	//   ....[61]....
        /*017c*/ 	.word	0xffffffff


	//   ....[62]....
        /*0180*/ 	.word	0xffffffff


	//   ....[63]....
        /*0184*/ 	.word	0xffffffff


	//   ....[64]....
        /*0188*/ 	.word	0xffffffff


	//   ....[65]....
        /*018c*/ 	.word	0xffffffff


	//   ....[66]....
        /*0190*/ 	.word	0xffffffff


	//   ....[67]....
        /*0194*/ 	.word	0xffffffff


	//   ....[68]....
        /*0198*/ 	.word	0xffffffff


	//   ....[69]....
        /*019c*/ 	.word	0xffffffff


	//   ....[70]....
        /*01a0*/ 	.word	0xffffffff


	//   ....[71]....
        /*01a4*/ 	.word	0xffffffff


	//   ....[72]....
        /*01a8*/ 	.word	0xffffffff


	//   ....[73]....
        /*01ac*/ 	.word	0xffffffff


	//   ....[74]....
        /*01b0*/ 	.word	0xffffffff


	//   ....[75]....
        /*01b4*/ 	.word	0xffffffff


	//   ....[76]....
        /*01b8*/ 	.word	0xffffffff


	//   ....[77]....
        /*01bc*/ 	.word	0xffffffff


	//   ....[78]....
        /*01c0*/ 	.word	0xffffffff


	//   ....[79]....
        /*01c4*/ 	.word	0xffffffff


	//   ....[80]....
        /*01c8*/ 	.word	0xffffffff


	//   ....[81]....
        /*01cc*/ 	.word	0xffffffff


	//   ....[82]....
        /*01d0*/ 	.word	0xffffffff


	//   ....[83]....
        /*01d4*/ 	.word	0xffffffff


	//   ....[84]....
        /*01d8*/ 	.word	0xffffffff


	//   ....[85]....
        /*01dc*/ 	.word	0xffffffff


	//   ....[86]....
        /*01e0*/ 	.word	0xffffffff


	//   ....[87]....
        /*01e4*/ 	.word	0xffffffff


	//   ....[88]....
        /*01e8*/ 	.word	0xffffffff


	//   ....[89]....
        /*01ec*/ 	.word	0xffffffff


	//   ....[90]....
        /*01f0*/ 	.word	0xffffffff


	//   ....[91]....
        /*01f4*/ 	.word	0xffffffff


	//   ....[92]....
        /*01f8*/ 	.word	0xffffffff


	//   ....[93]....
        /*01fc*/ 	.word	0xffffffff


	//   ....[94]....
        /*0200*/ 	.word	0xffffffff


	//   ....[95]....
        /*0204*/ 	.word	0xffffffff


	//   ....[96]....
        /*0208*/ 	.word	0xffffffff


	//   ....[97]....
        /*020c*/ 	.word	0xffffffff


	//   ....[98]....
        /*0210*/ 	.word	0xffffffff


	//   ....[99]....
        /*0214*/ 	.word	0xffffffff


	//   ....[100]....
        /*0218*/ 	.word	0xffffffff


	//   ....[101]....
        /*021c*/ 	.word	0xffffffff


	//   ....[102]....
        /*0220*/ 	.word	0xffffffff


	//   ....[103]....
        /*0224*/ 	.word	0xffffffff


	//   ....[104]....
        /*0228*/ 	.word	0xffffffff


	//   ....[105]....
        /*022c*/ 	.word	0xffffffff


	//   ....[106]....
        /*0230*/ 	.word	0xffffffff


	//   ....[107]....
        /*0234*/ 	.word	0xffffffff


	//   ....[108]....
        /*0238*/ 	.word	0xffffffff


	//   ....[109]....
        /*023c*/ 	.word	0xffffffff


	//   ....[110]....
        /*0240*/ 	.word	0xffffffff


	//   ....[111]....
        /*0244*/ 	.word	0xffffffff


	//   ....[112]....
        /*0248*/ 	.word	0xffffffff


	//   ....[113]....
        /*024c*/ 	.word	0xffffffff


	//   ....[114]....
        /*0250*/ 	.word	0xffffffff


	//   ....[115]....
        /*0254*/ 	.word	0xffffffff


	//   ....[116]....
        /*0258*/ 	.word	0xffffffff


	//   ....[117]....
        /*025c*/ 	.word	0xffffffff


	//   ....[118]....
        /*0260*/ 	.word	0xffffffff


	//   ....[119]....
        /*0264*/ 	.word	0xffffffff


	//   ....[120]....
        /*0268*/ 	.word	0xffffffff


	//   ....[121]....
        /*026c*/ 	.word	0xffffffff


	//   ....[122]....
        /*0270*/ 	.word	0xffffffff


	//   ....[123]....
        /*0274*/ 	.word	0xffffffff


	//   ....[124]....
        /*0278*/ 	.word	0xffffffff


	//   ....[125]....
        /*027c*/ 	.word	0xffffffff


	//   ....[126]....
        /*0280*/ 	.word	0xffffffff


	//   ....[127]....
        /*0284*/ 	.word	0xffffffff


	//   ....[128]....
        /*0288*/ 	.word	0xffffffff


	//   ....[129]....
        /*028c*/ 	.word	0xffffffff


	//   ....[130]....
        /*0290*/ 	.word	0xffffffff


	//   ....[131]....
        /*0294*/ 	.word	0xffffffff


	//   ....[132]....
        /*0298*/ 	.word	0xffffffff


	//   ....[133]....
        /*029c*/ 	.word	0xffffffff


	//   ....[134]....
        /*02a0*/ 	.word	0xffffffff


	//   ....[135]....
        /*02a4*/ 	.word	0xffffffff


	//   ....[136]....
        /*02a8*/ 	.word	0xffffffff


	//   ....[137]....
        /*02ac*/ 	.word	0xffffffff


	//   ....[138]....
        /*02b0*/ 	.word	0xffffffff


	//   ....[139]....
        /*02b4*/ 	.word	0xffffffff


	//   ....[140]....
        /*02b8*/ 	.word	0xffffffff


	//   ....[141]....
        /*02bc*/ 	.word	0xffffffff


	//   ....[142]....
        /*02c0*/ 	.word	0xffffffff


	//   ....[143]....
        /*02c4*/ 	.word	0xffffffff


	//   ....[144]....
        /*02c8*/ 	.word	0xffffffff


	//   ....[145]....
        /*02cc*/ 	.word	0xffffffff


	//   ....[146]....
        /*02d0*/ 	.word	0xffffffff


	//   ....[147]....
        /*02d4*/ 	.word	0xffffffff


	//   ....[148]....
        /*02d8*/ 	.word	0xffffffff


	//   ....[149]....
        /*02dc*/ 	.word	0xffffffff


	//   ....[150]....
        /*02e0*/ 	.word	0xffffffff


	//   ....[151]....
        /*02e4*/ 	.word	0xffffffff


	//   ....[152]....
        /*02e8*/ 	.word	0xffffffff


	//   ....[153]....
        /*02ec*/ 	.word	0xffffffff


	//   ....[154]....
        /*02f0*/ 	.word	0xffffffff


	//   ....[155]....
        /*02f4*/ 	.word	0xffffffff


	//   ....[156]....
        /*02f8*/ 	.word	0xffffffff


	//   ....[157]....
        /*02fc*/ 	.word	0xffffffff


	//   ....[158]....
        /*0300*/ 	.word	0xffffffff


	//   ....[159]....
        /*0304*/ 	.word	0xffffffff


	//   ....[160]....
        /*0308*/ 	.word	0xffffffff


	//   ....[161]....
        /*030c*/ 	.word	0xffffffff


	//   ....[162]....
        /*0310*/ 	.word	0xffffffff


	//   ....[163]....
        /*0314*/ 	.word	0xffffffff


	//   ....[164]....
        /*0318*/ 	.word	0xffffffff


	//   ....[165]....
        /*031c*/ 	.word	0xffffffff


	//   ....[166]....
        /*0320*/ 	.word	0xffffffff


	//   ....[167]....
        /*0324*/ 	.word	0xffffffff


	//   ....[168]....
        /*0328*/ 	.word	0xffffffff


	//   ....[169]....
        /*032c*/ 	.word	0xffffffff


	//   ....[170]....
        /*0330*/ 	.word	0xffffffff


	//   ....[171]....
        /*0334*/ 	.word	0xffffffff


	//   ....[172]....
        /*0338*/ 	.word	0xffffffff


	//   ....[173]....
        /*033c*/ 	.word	0xffffffff


	//   ....[174]....
        /*0340*/ 	.word	0xffffffff


	//   ....[175]....
        /*0344*/ 	.word	0xffffffff


	//   ....[176]....
        /*0348*/ 	.word	0xffffffff


	//   ....[177]....
        /*034c*/ 	.word	0xffffffff


	//   ....[178]....
        /*0350*/ 	.word	0xffffffff


	//   ....[179]....
        /*0354*/ 	.word	0xffffffff


	//   ....[180]....
        /*0358*/ 	.word	0xffffffff


	//   ....[181]....
        /*035c*/ 	.word	0xffffffff


	//   ....[182]....
        /*0360*/ 	.word	0xffffffff


	//   ....[183]....
        /*0364*/ 	.word	0xffffffff


	//   ....[184]....
        /*0368*/ 	.word	0xffffffff


	//   ....[185]....
        /*036c*/ 	.word	0xffffffff


	//   ....[186]....
        /*0370*/ 	.word	0xffffffff


	//   ....[187]....
        /*0374*/ 	.word	0xffffffff


	//   ....[188]....
        /*0378*/ 	.word	0xffffffff


	//   ....[189]....
        /*037c*/ 	.word	0xffffffff


	//   ....[190]....
        /*0380*/ 	.word	0xffffffff


	//   ....[191]....
        /*0384*/ 	.word	0xffffffff


	//   ....[192]....
        /*0388*/ 	.word	0xffffffff


	//   ....[193]....
        /*038c*/ 	.word	0xffffffff


	//   ....[194]....
        /*0390*/ 	.word	0xffffffff


	//   ....[195]....
        /*0394*/ 	.word	0xffffffff


	//   ....[196]....
        /*0398*/ 	.word	0xffffffff


	//   ....[197]....
        /*039c*/ 	.word	0xffffffff


	//   ....[198]....
        /*03a0*/ 	.word	0xffffffff


	//   ....[199]....
        /*03a4*/ 	.word	0xffffffff


	//   ....[200]....
        /*03a8*/ 	.word	0xffffffff


	//   ....[201]....
        /*03ac*/ 	.word	0xffffffff


	//   ....[202]....
        /*03b0*/ 	.word	0xffffffff


	//   ....[203]....
        /*03b4*/ 	.word	0x0500000f


	//   ....[204]....
        /*03b8*/ 	.word	0x0500000f


	//   ....[205]....
        /*03bc*/ 	.word	0x0500000f


	//   ....[206]....
        /*03c0*/ 	.word	0x0500000f


	//   ....[207]....
        /*03c4*/ 	.word	0x0500000f


	//   ....[208]....
        /*03c8*/ 	.word	0x0500000f


	//   ....[209]....
        /*03cc*/ 	.word	0x0500000f


	//   ....[210]....
        /*03d0*/ 	.word	0x0500000f


	//   ....[211]....
        /*03d4*/ 	.word	0x0500000f


	//   ....[212]....
        /*03d8*/ 	.word	0x0500000f


	//   ....[213]....
        /*03dc*/ 	.word	0x0500000f


	//   ....[214]....
        /*03e0*/ 	.word	0x0500000f


	//   ....[215]....
        /*03e4*/ 	.word	0x0500000f


	//   ....[216]....
        /*03e8*/ 	.word	0x0500000f


	//   ....[217]....
        /*03ec*/ 	.word	0x0500000f


	//   ....[218]....
        /*03f0*/ 	.word	0x0500000f


	//   ....[219]....
        /*03f4*/ 	.word	0x0500000f


	//   ....[220]....
        /*03f8*/ 	.word	0x0500000f


	//   ....[221]....
        /*03fc*/ 	.word	0x0500000f


	//   ....[222]....
        /*0400*/ 	.word	0x0500000f


	//   ....[223]....
        /*0404*/ 	.word	0x0500000f


	//   ....[224]....
        /*0408*/ 	.word	0x0500000f


	//   ....[225]....
        /*040c*/ 	.word	0x0500000f


	//   ....[226]....
        /*0410*/ 	.word	0x0500000f


	//   ....[227]....
        /*0414*/ 	.word	0x0500000f


	//   ....[228]....
        /*0418*/ 	.word	0x0500000f


	//   ....[229]....
        /*041c*/ 	.word	0x0500000f


	//   ....[230]....
        /*0420*/ 	.word	0x0500000f


	//   ....[231]....
        /*0424*/ 	.word	0x0500000f


	//   ....[232]....
        /*0428*/ 	.word	0x0500000f


	//   ....[233]....
        /*042c*/ 	.word	0x0500000f


	//   ....[234]....
        /*0430*/ 	.word	0x0500000f


	//   ....[235]....
        /*0434*/ 	.word	0x0500000f


	//   ....[236]....
        /*0438*/ 	.word	0x0500000f


	//   ....[237]....
        /*043c*/ 	.word	0x0500000f


	//   ....[238]....
        /*0440*/ 	.word	0x0500000f


	//   ....[239]....
        /*0444*/ 	.word	0x0500000f


	//   ....[240]....
        /*0448*/ 	.word	0x0500000f


	//   ....[241]....
        /*044c*/ 	.word	0x0500000f


	//   ....[242]....
        /*0450*/ 	.word	0x0500000f


	//   ....[243]....
        /*0454*/ 	.word	0x0500000f


	//   ....[244]....
        /*0458*/ 	.word	0x0500000f


	//   ....[245]....
        /*045c*/ 	.word	0x0500000f


	//   ....[246]....
        /*0460*/ 	.word	0x0500000f


	//   ....[247]....
        /*0464*/ 	.word	0x0500000f


	//   ....[248]....
        /*0468*/ 	.word	0x0500000f


	//   ....[249]....
        /*046c*/ 	.word	0x0500000f


	//   ....[250]....
        /*0470*/ 	.word	0x0500000f


	//   ....[251]....
        /*0474*/ 	.word	0x0500000f


	//   ....[252]....
        /*0478*/ 	.word	0x0500000f


	//   ....[253]....
        /*047c*/ 	.word	0x0500000f


	//   ....[254]....
        /*0480*/ 	.word	0x0500000f


	//   ....[255]....
        /*0484*/ 	.word	0x0500000f


	//   ....[0]....
        /*0488*/ 	.word	0x0500000f


	//   ....[1]....
        /*048c*/ 	.word	0x0500000f


	//   ....[2]....
        /*0490*/ 	.word	0x0500000f


	//   ....[3]....
        /*0494*/ 	.word	0x0500000f


	//   ....[4]....
        /*0498*/ 	.word	0x0500000f


	//   ....[5]....
        /*049c*/ 	.word	0x0500000f


	//   ....[6]....
        /*04a0*/ 	.word	0x0500000f


	//   ....[7]....
        /*04a4*/ 	.word	0x0500000f


	//   ....[8]....
        /*04a8*/ 	.word	0x0500000f


	//   ....[9]....
        /*04ac*/ 	.word	0x0500000f


	//   ....[10]....
        /*04b0*/ 	.word	0x0500000f


	//   ....[11]....
        /*04b4*/ 	.word	0x0500000f


	//   ....[12]....
        /*04b8*/ 	.word	0x0500000f


	//   ....[13]....
        /*04bc*/ 	.word	0x0500000f


	//   ....[14]....
        /*04c0*/ 	.word	0x0500000f


	//   ....[15]....
        /*04c4*/ 	.word	0x0500000f


	//   ....[16]....
        /*04c8*/ 	.word	0x0500000f


	//   ....[17]....
        /*04cc*/ 	.word	0x0500000f


	//   ....[18]....
        /*04d0*/ 	.word	0x0500000f


	//   ....[19]....
        /*04d4*/ 	.word	0x0500000f


	//   ....[20]....
        /*04d8*/ 	.word	0x0500000f


	//   ....[21]....
        /*04dc*/ 	.word	0x0500000f


	//   ....[22]....
        /*04e0*/ 	.word	0x0500000f


	//   ....[23]....
        /*04e4*/ 	.word	0x0500000f


	//   ....[24]....
        /*04e8*/ 	.word	0x0500000f


	//   ....[25]....
        /*04ec*/ 	.word	0x0500000f


	//   ....[26]....
        /*04f0*/ 	.word	0x0500000f


	//   ....[27]....
        /*04f4*/ 	.word	0x0500000f


	//   ....[28]....
        /*04f8*/ 	.word	0x0500000f


	//   ....[29]....
        /*04fc*/ 	.word	0x0500000f


	//   ....[30]....
        /*0500*/ 	.word	0x0500000f


	//   ....[31]....
        /*0504*/ 	.word	0x0500000f


	//   ....[32]....
        /*0508*/ 	.word	0x0500000f


	//   ....[33]....
        /*050c*/ 	.word	0x0500000f


	//   ....[34]....
        /*0510*/ 	.word	0x0500000f


	//   ....[35]....
        /*0514*/ 	.word	0x0500000f


	//   ....[36]....
        /*0518*/ 	.word	0x0500000f


	//   ....[37]....
        /*051c*/ 	.word	0x0500000f


	//   ....[38]....
        /*0520*/ 	.word	0x0500000f


	//   ....[39]....
        /*0524*/ 	.word	0x0500000f


	//   ....[40]....
        /*0528*/ 	.word	0x0500000f


	//   ....[41]....
        /*052c*/ 	.word	0x0500000f


	//   ....[42]....
        /*0530*/ 	.word	0x0500000f


	//   ....[43]....
        /*0534*/ 	.word	0x0500000f


	//----- nvinfo : EIATTR_COOP_GROUP_INSTR_OFFSETS
	.align		4
.L_952:
        /*0538*/ 	.byte	0x04, 0x28
        /*053a*/ 	.short	(.L_954 - .L_953)


	//   ....[0]....
.L_953:
        /*053c*/ 	.word	0x00000080


	//   ....[1]....
        /*0540*/ 	.word	0x00000090


	//   ....[2]....
        /*0544*/ 	.word	0x000002d0


	//   ....[3]....
        /*0548*/ 	.word	0x00000430


	//   ....[4]....
        /*054c*/ 	.word	0x00000550


	//   ....[5]....
        /*0550*/ 	.word	0x000006b0


	//   ....[6]....
        /*0554*/ 	.word	0x00001820


	//   ....[7]....
        /*0558*/ 	.word	0x00002650


	//   ....[8]....
        /*055c*/ 	.word	0x000028c0


	//   ....[9]....
        /*0560*/ 	.word	0x00003d40


	//   ....[10]....
        /*0564*/ 	.word	0x00004270


	//   ....[11]....
        /*0568*/ 	.word	0x000049f0


	//   ....[12]....
        /*056c*/ 	.word	0x00004a40


	//   ....[13]....
        /*0570*/ 	.word	0x00006bf0


	//   ....[14]....
        /*0574*/ 	.word	0x00007c40


	//   ....[15]....
        /*0578*/ 	.word	0x00008460


	//   ....[16]....
        /*057c*/ 	.word	0x00008570


	//   ....[17]....
        /*0580*/ 	.word	0x000090c0


	//   ....[18]....
        /*0584*/ 	.word	0x00009110


	//   ....[19]....
        /*0588*/ 	.word	0x0000b910


	//   ....[20]....
        /*058c*/ 	.word	0x0000b920


	//   ....[21]....
        /*0590*/ 	.word	0x0000b950


	//   ....[22]....
        /*0594*/ 	.word	0x0000b960


	//   ....[23]....
        /*0598*/ 	.word	0x0000de20


	//   ....[24]....
        /*059c*/ 	.word	0x0000e020


	//   ....[25]....
        /*05a0*/ 	.word	0x0000f680


	//   ....[26]....
        /*05a4*/ 	.word	0x0000f790


	//   ....[27]....
        /*05a8*/ 	.word	0x000102e0


	//   ....[28]....
        /*05ac*/ 	.word	0x00010340


	//   ....[29]....
        /*05b0*/ 	.word	0x00011a50


	//   ....[30]....
        /*05b4*/ 	.word	0x00011a60


	//   ....[31]....
        /*05b8*/ 	.word	0x00011ae0


	//   ....[32]....
        /*05bc*/ 	.word	0x00011af0


	//   ....[33]....
        /*05c0*/ 	.word	0x00012990


	//   ....[34]....
        /*05c4*/ 	.word	0x000129a0


	//   ....[35]....
        /*05c8*/ 	.word	0x000129b0


	//   ....[36]....
        /*05cc*/ 	.word	0x000129d0


	//   ....[37]....
        /*05d0*/ 	.word	0x000129e0


	//   ....[38]....
        /*05d4*/ 	.word	0x000129f0


	//   ....[39]....
        /*05d8*/ 	.word	0x00012a00


	//   ....[40]....
        /*05dc*/ 	.word	0x00012a20


	//   ....[41]....
        /*05e0*/ 	.word	0x00012a30


	//   ....[42]....
        /*05e4*/ 	.word	0x00012a40


	//   ....[43]....
        /*05e8*/ 	.word	0x00012a50


	//   ....[44]....
        /*05ec*/ 	.word	0x00012a60


	//   ....[45]....
        /*05f0*/ 	.word	0x00012a70


	//   ....[46]....
        /*05f4*/ 	.word	0x00012a90


	//   ....[47]....
        /*05f8*/ 	.word	0x00012aa0


	//   ....[48]....
        /*05fc*/ 	.word	0x00012ab0


	//   ....[49]....
        /*0600*/ 	.word	0x00012ac0


	//   ....[50]....
        /*0604*/ 	.word	0x00012ad0


	//   ....[51]....
        /*0608*/ 	.word	0x00012ae0


	//   ....[52]....
        /*060c*/ 	.word	0x00012af0


	//   ....[53]....
        /*0610*/ 	.word	0x00012b00


	//   ....[54]....
        /*0614*/ 	.word	0x00012b10


	//   ....[55]....
        /*0618*/ 	.word	0x00012b20


	//   ....[56]....
        /*061c*/ 	.word	0x00012b30


	//   ....[57]....
        /*0620*/ 	.word	0x00012b40


	//   ....[58]....
        /*0624*/ 	.word	0x00012b50


	//   ....[59]....
        /*0628*/ 	.word	0x00012b60


	//   ....[60]....
        /*062c*/ 	.word	0x00012b70


	//   ....[61]....
        /*0630*/ 	.word	0x00012b90


	//   ....[62]....
        /*0634*/ 	.word	0x00012ba0


	//   ....[63]....
        /*0638*/ 	.word	0x00012bb0


	//   ....[64]....
        /*063c*/ 	.word	0x00012bc0


	//   ....[65]....
        /*0640*/ 	.word	0x00012bd0


	//   ....[66]....
        /*0644*/ 	.word	0x00012bf0


	//   ....[67]....
        /*0648*/ 	.word	0x00012c00


	//   ....[68]....
        /*064c*/ 	.word	0x00012c20


	//   ....[69]....
        /*0650*/ 	.word	0x00012c30


	//   ....[70]....
        /*0654*/ 	.word	0x00012c40


	//   ....[71]....
        /*0658*/ 	.word	0x00012c50


	//   ....[72]....
        /*065c*/ 	.word	0x00012c70


	//   ....[73]....
        /*0660*/ 	.word	0x00012c80


	//   ....[74]....
        /*0664*/ 	.word	0x00012c90


	//   ....[75]....
        /*0668*/ 	.word	0x00012ca0


	//   ....[76]....
        /*066c*/ 	.word	0x00012cb0


	//   ....[77]....
        /*0670*/ 	.word	0x00012cc0


	//   ....[78]....
        /*0674*/ 	.word	0x00012cd0


	//   ....[79]....
        /*0678*/ 	.word	0x00012ce0


	//   ....[80]....
        /*067c*/ 	.word	0x00012d00


	//   ....[81]....
        /*0680*/ 	.word	0x00012d30


	//   ....[82]....
        /*0684*/ 	.word	0x00012d60


	//   ....[83]....
        /*0688*/ 	.word	0x00012d90


	//   ....[84]....
        /*068c*/ 	.word	0x00012dc0


	//   ....[85]....
        /*0690*/ 	.word	0x00012df0


	//   ....[86]....
        /*0694*/ 	.word	0x00012e10


	//   ....[87]....
        /*0698*/ 	.word	0x00012e20


	//   ....[88]....
        /*069c*/ 	.word	0x00012e30


	//   ....[89]....
        /*06a0*/ 	.word	0x00012e40


	//   ....[90]....
        /*06a4*/ 	.word	0x00012e50


	//   ....[91]....
        /*06a8*/ 	.word	0x00012e80


	//   ....[92]....
        /*06ac*/ 	.word	0x00012eb0


	//   ....[93]....
        /*06b0*/ 	.word	0x00012ee0


	//   ....[94]....
        /*06b4*/ 	.word	0x00012ef0


	//   ....[95]....
        /*06b8*/ 	.word	0x00012f00


	//   ....[96]....
        /*06bc*/ 	.word	0x00012f10


	//   ....[97]....
        /*06c0*/ 	.word	0x00013380


	//   ....[98]....
        /*06c4*/ 	.word	0x000133c0


	//   ....[99]....
        /*06c8*/ 	.word	0x00013400


	//   ....[100]....
        /*06cc*/ 	.word	0x00013430


	//   ....[101]....
        /*06d0*/ 	.word	0x00013480


	//   ....[102]....
        /*06d4*/ 	.word	0x000134b0


	//   ....[103]....
        /*06d8*/ 	.word	0x00013b70


	//   ....[104]....
        /*06dc*/ 	.word	0x00013ba0


	//   ....[105]....
        /*06e0*/ 	.word	0x000146f0


	//   ....[106]....
        /*06e4*/ 	.word	0x00016060


	//   ....[107]....
        /*06e8*/ 	.word	0x000160a0


	//   ....[108]....
        /*06ec*/ 	.word	0x000160d0


	//   ....[109]....
        /*06f0*/ 	.word	0x00016100


	//   ....[110]....
        /*06f4*/ 	.word	0x00016120


	//   ....[111]....
        /*06f8*/ 	.word	0x00016160


	//   ....[112]....
        /*06fc*/ 	.word	0x00016170


	//   ....[113]....
        /*0700*/ 	.word	0x000161c0


	//   ....[114]....
        /*0704*/ 	.word	0x000161d0


	//   ....[115]....
        /*0708*/ 	.word	0x00016220


	//   ....[116]....
        /*070c*/ 	.word	0x00016230


	//   ....[117]....
        /*0710*/ 	.word	0x00016280


	//   ....[118]....
        /*0714*/ 	.word	0x00016290


	//   ....[119]....
        /*0718*/ 	.word	0x000162e0


	//   ....[120]....
        /*071c*/ 	.word	0x000162f0


	//   ....[121]....
        /*0720*/ 	.word	0x00016340


	//   ....[122]....
        /*0724*/ 	.word	0x00016350


	//   ....[123]....
        /*0728*/ 	.word	0x00016360


	//   ....[124]....
        /*072c*/ 	.word	0x00016370


	//   ....[125]....
        /*0730*/ 	.word	0x00016380


	//   ....[126]....
        /*0734*/ 	.word	0x000168a0


	//   ....[127]....
        /*0738*/ 	.word	0x000168d0


	//   ....[128]....
        /*073c*/ 	.word	0x00016960


	//   ....[129]....
        /*0740*/ 	.word	0x00016990


	//   ....[130]....
        /*0744*/ 	.word	0x000169b0


	//   ....[131]....
        /*0748*/ 	.word	0x000169f0


	//   ....[132]....
        /*074c*/ 	.word	0x00016a20


	//   ....[133]....
        /*0750*/ 	.word	0x00016a70


	//   ....[134]....
        /*0754*/ 	.word	0x00016aa0


	//   ....[135]....
        /*0758*/ 	.word	0x00016ac0


	//   ....[136]....
        /*075c*/ 	.word	0x00016b20


	//   ....[137]....
        /*0760*/ 	.word	0x00016b40


	//   ....[138]....
        /*0764*/ 	.word	0x00016b90


	//   ....[139]....
        /*0768*/ 	.word	0x00016bb0


	//   ....[140]....
        /*076c*/ 	.word	0x00016c00


	//   ....[141]....
        /*0770*/ 	.word	0x00016c20


	//   ....[142]....
        /*0774*/ 	.word	0x00016c40


	//   ....[143]....
        /*0778*/ 	.word	0x00016c70


	//   ....[144]....
        /*077c*/ 	.word	0x00016c90


	//   ....[145]....
        /*0780*/ 	.word	0x00016d10


	//   ....[146]....
        /*0784*/ 	.word	0x00017290


	//   ....[147]....
        /*0788*/ 	.word	0x000172c0


	//   ....[148]....
        /*078c*/ 	.word	0x000172f0


	//   ....[149]....
        /*0790*/ 	.word	0x00017320


	//   ....[150]....
        /*0794*/ 	.word	0x00017370


	//   ....[151]....
        /*0798*/ 	.word	0x00017380


	//   ....[152]....
        /*079c*/ 	.word	0x000173e0


	//   ....[153]....
        /*07a0*/ 	.word	0x00017410


	//   ....[154]....
        /*07a4*/ 	.word	0x00017480


	//   ....[155]....
        /*07a8*/ 	.word	0x000174a0


	//   ....[156]....
        /*07ac*/ 	.word	0x000174d0


	//   ....[157]....
        /*07b0*/ 	.word	0x00017500


	//   ....[158]....
        /*07b4*/ 	.word	0x00017540


	//   ....[159]....
        /*07b8*/ 	.word	0x00017570


	//   ....[160]....
        /*07bc*/ 	.word	0x000175a0


	//   ....[161]....
        /*07c0*/ 	.word	0x00017630


	//   ....[162]....
        /*07c4*/ 	.word	0x00017ec0


	//   ....[163]....
        /*07c8*/ 	.word	0x00017ee0


	//   ....[164]....
        /*07cc*/ 	.word	0x00017ef0


	//   ....[165]....
        /*07d0*/ 	.word	0x00017f00


	//   ....[166]....
        /*07d4*/ 	.word	0x00017f10


	//   ....[167]....
        /*07d8*/ 	.word	0x00017f60


	//   ....[168]....
        /*07dc*/ 	.word	0x00017f80


	//   ....[169]....
        /*07e0*/ 	.word	0x00017fa0


	//   ....[170]....
        /*07e4*/ 	.word	0x00017fb0


	//   ....[171]....
        /*07e8*/ 	.word	0x00017ff0


	//   ....[172]....
        /*07ec*/ 	.word	0x00018000


	//   ....[173]....
        /*07f0*/ 	.word	0x00018040


	//   ....[174]....
        /*07f4*/ 	.word	0x00018050


	//   ....[175]....
        /*07f8*/ 	.word	0x00018090


	//   ....[176]....
        /*07fc*/ 	.word	0x000180a0


	//   ....[177]....
        /*0800*/ 	.word	0x000180e0


	//   ....[178]....
        /*0804*/ 	.word	0x000180f0


	//   ....[179]....
        /*0808*/ 	.word	0x00018100


	//   ....[180]....
        /*080c*/ 	.word	0x00018140


	//   ....[181]....
        /*0810*/ 	.word	0x00018160


	//   ....[182]....
        /*0814*/ 	.word	0x00018540


	//   ....[183]....
        /*0818*/ 	.word	0x00018560


	//   ....[184]....
        /*081c*/ 	.word	0x00018580


	//   ....[185]....
        /*0820*/ 	.word	0x00018590


	//   ....[186]....
        /*0824*/ 	.word	0x000185a0


	//   ....[187]....
        /*0828*/ 	.word	0x000185b0


	//   ....[188]....
        /*082c*/ 	.word	0x000185d0


	//   ....[189]....
        /*0830*/ 	.word	0x000185e0


	//   ....[190]....
        /*0834*/ 	.word	0x00018600


	//   ....[191]....
        /*0838*/ 	.word	0x00018630


	//   ....[192]....
        /*083c*/ 	.word	0x00018650


	//   ....[193]....
        /*0840*/ 	.word	0x00018680


	//   ....[194]....
        /*0844*/ 	.word	0x000186a0


	//   ....[195]....
        /*0848*/ 	.word	0x000186d0


	//   ....[196]....
        /*084c*/ 	.word	0x000186f0


	//   ....[197]....
        /*0850*/ 	.word	0x00018720


	//   ....[198]....
        /*0854*/ 	.word	0x00018740


	//   ....[199]....
        /*0858*/ 	.word	0x00018760


	//   ....[200]....
        /*085c*/ 	.word	0x00018770


	//   ....[201]....
        /*0860*/ 	.word	0x00018830


	//   ....[202]....
        /*0864*/ 	.word	0x000198d0


	//   ....[203]....
        /*0868*/ 	.word	0x00019f50


	//   ....[204]....
        /*086c*/ 	.word	0x0001a030


	//   ....[205]....
        /*0870*/ 	.word	0x0001a120


	//   ....[206]....
        /*0874*/ 	.word	0x0001a180


	//   ....[207]....
        /*0878*/ 	.word	0x0001a230


	//   ....[208]....
        /*087c*/ 	.word	0x0001a290


	//   ....[209]....
        /*0880*/ 	.word	0x0001a350


	//   ....[210]....
        /*0884*/ 	.word	0x0001a3b0


	//   ....[211]....
        /*0888*/ 	.word	0x0001a470


	//   ....[212]....
        /*088c*/ 	.word	0x0001a4d0


	//   ....[213]....
        /*0890*/ 	.word	0x0001a590


	//   ....[214]....
        /*0894*/ 	.word	0x0001a5f0


	//   ....[215]....
        /*0898*/ 	.word	0x0001a6b0


	//   ....[216]....
        /*089c*/ 	.word	0x0001a710


	//   ....[217]....
        /*08a0*/ 	.word	0x0001a7d0


	//   ....[218]....
        /*08a4*/ 	.word	0x0001a830


	//   ....[219]....
        /*08a8*/ 	.word	0x0001a8f0


	//   ....[220]....
        /*08ac*/ 	.word	0x0001a980


	//   ....[221]....
        /*08b0*/ 	.word	0x0001aa20


	//   ....[222]....
        /*08b4*/ 	.word	0x0001aaa0


	//   ....[223]....
        /*08b8*/ 	.word	0x0001ab80


	//   ....[224]....
        /*08bc*/ 	.word	0x0001ace0


	//   ....[225]....
        /*08c0*/ 	.word	0x0001adb0


	//   ....[226]....
        /*08c4*/ 	.word	0x0001ae90


	//   ....[227]....
        /*08c8*/ 	.word	0x0001aee0


	//   ....[228]....
        /*08cc*/ 	.word	0x0001afb0


	//   ....[229]....
        /*08d0*/ 	.word	0x0001b000


	//   ....[230]....
        /*08d4*/ 	.word	0x0001b0f0


	//   ....[231]....
        /*08d8*/ 	.word	0x0001b140


	//   ....[232]....
        /*08dc*/ 	.word	0x0001b230


	//   ....[233]....
        /*08e0*/ 	.word	0x0001b280


	//   ....[234]....
        /*08e4*/ 	.word	0x0001b2f0


	//   ....[235]....
        /*08e8*/ 	.word	0x0001b3b0


	//   ....[236]....
        /*08ec*/ 	.word	0x0001b420


	//   ....[237]....
        /*08f0*/ 	.word	0x0001b4d0


	//   ....[238]....
        /*08f4*/ 	.word	0x0001b540


	//   ....[239]....
        /*08f8*/ 	.word	0x0001b5f0


	//   ....[240]....
        /*08fc*/ 	.word	0x0001b650


	//   ....[241]....
        /*0900*/ 	.word	0x0001b710


	//   ....[242]....
        /*0904*/ 	.word	0x0001b780


	//   ....[243]....
        /*0908*/ 	.word	0x0001b830


	//   ....[244]....
        /*090c*/ 	.word	0x0001b8c0


	//   ....[245]....
        /*0910*/ 	.word	0x0001b920


	//   ....[246]....
        /*0914*/ 	.word	0x0001b9d0


	//   ....[247]....
        /*0918*/ 	.word	0x0001ba90


	//   ....[248]....
        /*091c*/ 	.word	0x0001baf0


	//   ....[249]....
        /*0920*/ 	.word	0x0001bbd0


	//   ....[250]....
        /*0924*/ 	.word	0x0001bc40


	//   ....[251]....
        /*0928*/ 	.word	0x0001bd10


	//   ....[252]....
        /*092c*/ 	.word	0x0001bd70


	//   ....[253]....
        /*0930*/ 	.word	0x0001be30


	//   ....[254]....
        /*0934*/ 	.word	0x0001be90


	//   ....[255]....
        /*0938*/ 	.word	0x0001bf50


	//   ....[0]....
        /*093c*/ 	.word	0x0001bfb0


	//   ....[1]....
        /*0940*/ 	.word	0x0001c060


	//   ....[2]....
        /*0944*/ 	.word	0x0001c0f0


	//   ....[3]....
        /*0948*/ 	.word	0x0001c1a0


	//   ....[4]....
        /*094c*/ 	.word	0x0001c2d0


	//   ....[5]....
        /*0950*/ 	.word	0x0001c370


	//   ....[6]....
        /*0954*/ 	.word	0x0001c3d0


	//   ....[7]....
        /*0958*/ 	.word	0x0001c480


	//   ....[8]....
        /*095c*/ 	.word	0x0001c510


	//   ....[9]....
        /*0960*/ 	.word	0x0001c5a0


	//   ....[10]....
        /*0964*/ 	.word	0x0001c600


	//   ....[11]....
        /*0968*/ 	.word	0x0001c6b0


	//   ....[12]....
        /*096c*/ 	.word	0x0001c710


	//   ....[13]....
        /*0970*/ 	.word	0x0001c7c0


	//   ....[14]....
        /*0974*/ 	.word	0x0001c820


	//   ....[15]....
        /*0978*/ 	.word	0x0001c8d0


	//   ....[16]....
        /*097c*/ 	.word	0x0001c930


	//   ....[17]....
        /*0980*/ 	.word	0x0001c9e0


	//   ....[18]....
        /*0984*/ 	.word	0x0001ca40


	//   ....[19]....
        /*0988*/ 	.word	0x0001caf0


	//   ....[20]....
        /*098c*/ 	.word	0x0001cb80


	//   ....[21]....
        /*0990*/ 	.word	0x0001cc10


	//   ....[22]....
        /*0994*/ 	.word	0x0001cc70


	//   ....[23]....
        /*0998*/ 	.word	0x0001cd20


	//   ....[24]....
        /*099c*/ 	.word	0x0001ce00


	//   ....[25]....
        /*09a0*/ 	.word	0x0001cea0


	//   ....[26]....
        /*09a4*/ 	.word	0x0001cf10


	//   ....[27]....
        /*09a8*/ 	.word	0x0001cfb0


	//   ....[28]....
        /*09ac*/ 	.word	0x0001d010


	//   ....[29]....
        /*09b0*/ 	.word	0x0001d0b0


	//   ....[30]....
        /*09b4*/ 	.word	0x0001d110


	//   ....[31]....
        /*09b8*/ 	.word	0x0001d1c0


	//   ....[32]....
        /*09bc*/ 	.word	0x0001d220


	//   ....[33]....
        /*09c0*/ 	.word	0x0001d2c0


	//   ....[34]....
        /*09c4*/ 	.word	0x0001d320


	//   ....[35]....
        /*09c8*/ 	.word	0x0001d3d0


	//   ....[36]....
        /*09cc*/ 	.word	0x0001d450


	//   ....[37]....
        /*09d0*/ 	.word	0x0001d4e0


	//   ....[38]....
        /*09d4*/ 	.word	0x0001d540


	//   ....[39]....
        /*09d8*/ 	.word	0x0001d5f0


	//   ....[40]....
        /*09dc*/ 	.word	0x0001d680


	//   ....[41]....
        /*09e0*/ 	.word	0x0001d710


	//   ....[42]....
        /*09e4*/ 	.word	0x0001d770


	//   ....[43]....
        /*09e8*/ 	.word	0x0001d820


	//----- nvinfo : EIATTR_REG_RECONFIG
	.align		4
.L_954:
        /*09ec*/ 	.byte	0x01, 0x54
	.zero		2


	//----- nvinfo : EIATTR_SYSCALL_OFFSETS
	.align		4
        /*09f0*/ 	.byte	0x04, 0x46
        /*09f2*/ 	.short	(.L_956 - .L_955)


	//   ....[0]....
.L_955:
        /*09f4*/ 	.word	0x000019e0


	//   ....[1]....
        /*09f8*/ 	.word	0x000152e0


	//   ....[2]....
        /*09fc*/ 	.word	0x00015420


	//   ....[3]....
        /*0a00*/ 	.word	0x00015560


	//   ....[4]....
        /*0a04*/ 	.word	0x00015680


	//   ....[5]....
        /*0a08*/ 	.word	0x00017010


	//----- nvinfo : EIATTR_MBARRIER_INSTR_OFFSETS
	.align		4
.L_956:
        /*0a0c*/ 	.byte	0x04, 0x39
        /*0a0e*/ 	.short	(.L_958 - .L_957)


	//   ....[0]....
.L_957:
        /*0a10*/ 	.word	0x00000180
        /*0a14*/ 	.word	0x000000ff
        /*0a18*/ 	.word	0x00022800
        /*0a1c*/ 	.short	0x0100
        /*0a1e*/ 	.byte	0x08
	.zero		1


	//   ....[1]....
        /*0a20*/ 	.word	0x00000190
        /*0a24*/ 	.word	0x000000ff
        /*0a28*/ 	.word	0x00022820
        /*0a2c*/ 	.short	0x0100
        /*0a2e*/ 	.byte	0x08
	.zero		1


	//   ....[2]....
        /*0a30*/ 	.word	0x00000280
        /*0a34*/ 	.word	0x000000ff
        /*0a38*/ 	.word	0x00022830
        /*0a3c*/ 	.short	0x0100
        /*0a3e*/ 	.byte	0x08
	.zero		1


	//   ....[3]....
        /*0a40*/ 	.word	0x00000290
        /*0a44*/ 	.word	0x000000ff
        /*0a48*/ 	.word	0x00022840
        /*0a4c*/ 	.short	0x0100
        /*0a4e*/ 	.byte	0x08
	.zero		1


	//   ....[4]....
        /*0a50*/ 	.word	0x000002a0
        /*0a54*/ 	.word	0x000000ff
        /*0a58*/ 	.word	0x00022838
        /*0a5c*/ 	.short	0x0100
        /*0a5e*/ 	.byte	0x08
	.zero		1


	//   ....[5]....
        /*0a60*/ 	.word	0x000002b0
        /*0a64*/ 	.word	0x000000ff
        /*0a68*/ 	.word	0x00022848
        /*0a6c*/ 	.short	0x0100
        /*0a6e*/ 	.byte	0x08
	.zero		1


	//   ....[6]....
        /*0a70*/ 	.word	0x000003e0
        /*0a74*/ 	.word	0x000000ff
        /*0a78*/ 	.word	0x00022850
        /*0a7c*/ 	.short	0x0100
        /*0a7e*/ 	.byte	0x08
	.zero		1


	//   ....[7]....
        /*0a80*/ 	.word	0x000003f0
        /*0a84*/ 	.word	0x000000ff
        /*0a88*/ 	.word	0x00022860
        /*0a8c*/ 	.short	0x0100
        /*0a8e*/ 	.byte	0x08
	.zero		1


	//   ....[8]....
        /*0a90*/ 	.word	0x00000400
        /*0a94*/ 	.word	0x000000ff
        /*0a98*/ 	.word	0x00022858
        /*0a9c*/ 	.short	0x0100
        /*0a9e*/ 	.byte	0x08
	.zero		1


	//   ....[9]....
        /*0aa0*/ 	.word	0x00000410
        /*0aa4*/ 	.word	0x000000ff
        /*0aa8*/ 	.word	0x00022868
        /*0aac*/ 	.short	0x0100
        /*0aae*/ 	.byte	0x08
	.zero		1


	//   ....[10]....
        /*0ab0*/ 	.word	0x00000500
        /*0ab4*/ 	.word	0x000000ff
        /*0ab8*/ 	.word	0x00022870
        /*0abc*/ 	.short	0x0100
        /*0abe*/ 	.byte	0x06
	.zero		1


	//   ....[11]....
        /*0ac0*/ 	.word	0x00000510
        /*0ac4*/ 	.word	0x000000ff
        /*0ac8*/ 	.word	0x00022880
        /*0acc*/ 	.short	0x0100
        /*0ace*/ 	.byte	0x06
	.zero		1


	//   ....[12]....
        /*0ad0*/ 	.word	0x00000520
        /*0ad4*/ 	.word	0x000000ff
        /*0ad8*/ 	.word	0x00022878
        /*0adc*/ 	.short	0x0100
        /*0ade*/ 	.byte	0x06
	.zero		1


	//   ....[13]....
        /*0ae0*/ 	.word	0x00000530
        /*0ae4*/ 	.word	0x000000ff
        /*0ae8*/ 	.word	0x00022888
        /*0aec*/ 	.short	0x0100
        /*0aee*/ 	.byte	0x06
	.zero		1


	//   ....[14]....
        /*0af0*/ 	.word	0x00000660
        /*0af4*/ 	.word	0x000000ff
        /*0af8*/ 	.word	0x00022890
        /*0afc*/ 	.short	0x0100
        /*0afe*/ 	.byte	0x08
	.zero		1


	//   ....[15]....
        /*0b00*/ 	.word	0x00000670
        /*0b04*/ 	.word	0x000000ff
        /*0b08*/ 	.word	0x000228a0
        /*0b0c*/ 	.short	0x0100
        /*0b0e*/ 	.byte	0x08
	.zero		1


	//   ....[16]....
        /*0b10*/ 	.word	0x00000680
        /*0b14*/ 	.word	0x000000ff
        /*0b18*/ 	.word	0x00022898
        /*0b1c*/ 	.short	0x0100
        /*0b1e*/ 	.byte	0x08
	.zero		1


	//   ....[17]....
        /*0b20*/ 	.word	0x00000690
        /*0b24*/ 	.word	0x000000ff
        /*0b28*/ 	.word	0x000228a8
        /*0b2c*/ 	.short	0x0100
        /*0b2e*/ 	.byte	0x08
	.zero		1


	//   ....[18]....
        /*0b30*/ 	.word	0x000007d0
        /*0b34*/ 	.word	0x000000ff
        /*0b38*/ 	.word	0x000228b0
        /*0b3c*/ 	.short	0x0100
        /*0b3e*/ 	.byte	0x08
	.zero		1


	//   ....[19]....
        /*0b40*/ 	.word	0x000007e0
        /*0b44*/ 	.word	0x000000ff
        /*0b48*/ 	.word	0x000228c0
        /*0b4c*/ 	.short	0x0100
        /*0b4e*/ 	.byte	0x08
	.zero		1


	//   ....[20]....
        /*0b50*/ 	.word	0x000007f0
        /*0b54*/ 	.word	0x000000ff
        /*0b58*/ 	.word	0x000228b8
        /*0b5c*/ 	.short	0x0100
        /*0b5e*/ 	.byte	0x08
	.zero		1


	//   ....[21]....
        /*0b60*/ 	.word	0x00000800
        /*0b64*/ 	.word	0x000000ff
        /*0b68*/ 	.word	0x000228c8
        /*0b6c*/ 	.short	0x0100
        /*0b6e*/ 	.byte	0x08
	.zero		1


	//   ....[22]....
        /*0b70*/ 	.word	0x00001a00
        /*0b74*/ 	.word	0x000000ff
        /*0b78*/ 	.word	0x00022800
        /*0b7c*/ 	.short	0x010a
        /*0b7e*/ 	.byte	0x29
	.zero		1


	//   ....[23]....
        /*0b80*/ 	.word	0x00001a70
        /*0b84*/ 	.word	0x000000ff
        /*0b88*/ 	.word	0x00022830
        /*0b8c*/ 	.short	0x010a
        /*0b8e*/ 	.byte	0x29
	.zero		1


	//   ....[24]....
        /*0b90*/ 	.word	0x00001ad0
        /*0b94*/ 	.word	0x000000ff
        /*0b98*/ 	.word	0x00022830
        /*0b9c*/ 	.short	0x010a
        /*0b9e*/ 	.byte	0x29
	.zero		1


	//   ....[25]....
        /*0ba0*/ 	.word	0x00002680
        /*0ba4*/ 	.word	0x000000ff
        /*0ba8*/ 	.word	0x00000000
        /*0bac*/ 	.short	0x0101
        /*0bae*/ 	.byte	0x06
	.zero		1


	//   ....[26]....
        /*0bb0*/ 	.word	0x00005f80
        /*0bb4*/ 	.word	0x000000ff
        /*0bb8*/ 	.word	0x00022830
        /*0bbc*/ 	.short	0x010a
        /*0bbe*/ 	.byte	0x06
	.zero		1


	//   ....[27]....
        /*0bc0*/ 	.word	0x00005fc0
        /*0bc4*/ 	.word	0x000000ff
        /*0bc8*/ 	.word	0x00022830
        /*0bcc*/ 	.short	0x010a
        /*0bce*/ 	.byte	0x06
	.zero		1


	//   ....[28]....
        /*0bd0*/ 	.word	0x00006870
        /*0bd4*/ 	.word	0x000000ff
        /*0bd8*/ 	.word	0x00022850
        /*0bdc*/ 	.short	0x010a
        /*0bde*/ 	.byte	0x06
	.zero		1


	//   ....[29]....
        /*0be0*/ 	.word	0x000068b0
        /*0be4*/ 	.word	0x000000ff
        /*0be8*/ 	.word	0x00022850
        /*0bec*/ 	.short	0x010a
        /*0bee*/ 	.byte	0x06
	.zero		1


	//   ....[30]....
        /*0bf0*/ 	.word	0x00006bc0
        /*0bf4*/ 	.word	0x000000ff
        /*0bf8*/ 	.word	0x00000000
        /*0bfc*/ 	.short	0x0101
        /*0bfe*/ 	.byte	0x06
	.zero		1


	//   ....[31]....
        /*0c00*/ 	.word	0x00009e80
        /*0c04*/ 	.word	0x000000ff
        /*0c08*/ 	.word	0x00000000
        /*0c0c*/ 	.short	0x0101
        /*0c0e*/ 	.byte	0x06
	.zero		1


	//   ....[32]....
        /*0c10*/ 	.word	0x0000a860
        /*0c14*/ 	.word	0x000000ff
        /*0c18*/ 	.word	0x00022830
        /*0c1c*/ 	.short	0x010a
        /*0c1e*/ 	.byte	0x06
	.zero		1


	//   ....[33]....
        /*0c20*/ 	.word	0x0000a8a0
        /*0c24*/ 	.word	0x000000ff
        /*0c28*/ 	.word	0x00022830
        /*0c2c*/ 	.short	0x010a
        /*0c2e*/ 	.byte	0x06
	.zero		1


	//   ....[34]....
        /*0c30*/ 	.word	0x0000b150
        /*0c34*/ 	.word	0x000000ff
        /*0c38*/ 	.word	0x00022850
        /*0c3c*/ 	.short	0x010a
        /*0c3e*/ 	.byte	0x06
	.zero		1


	//   ....[35]....
        /*0c40*/ 	.word	0x0000b190
        /*0c44*/ 	.word	0x000000ff
        /*0c48*/ 	.word	0x00022850
        /*0c4c*/ 	.short	0x010a
        /*0c4e*/ 	.byte	0x06
	.zero		1


	//   ....[36]....
        /*0c50*/ 	.word	0x0000b4a0
        /*0c54*/ 	.word	0x000000ff
        /*0c58*/ 	.word	0x00000000
        /*0c5c*/ 	.short	0x0101
        /*0c5e*/ 	.byte	0x06
	.zero		1


	//   ....[37]....
        /*0c60*/ 	.word	0x0000ca70
        /*0c64*/ 	.word	0x000000ff
        /*0c68*/ 	.word	0x00000000
        /*0c6c*/ 	.short	0x0101
        /*0c6e*/ 	.byte	0x06
	.zero		1


	//   ....[38]....
        /*0c70*/ 	.word	0x0000d200
        /*0c74*/ 	.word	0x000000ff
        /*0c78*/ 	.word	0x00022830
        /*0c7c*/ 	.short	0x010a
        /*0c7e*/ 	.byte	0x06
	.zero		1


	//   ....[39]....
        /*0c80*/ 	.word	0x0000d240
        /*0c84*/ 	.word	0x000000ff
        /*0c88*/ 	.word	0x00022830
        /*0c8c*/ 	.short	0x010a
        /*0c8e*/ 	.byte	0x06
	.zero		1


	//   ....[40]....
        /*0c90*/ 	.word	0x0000dab0
        /*0c94*/ 	.word	0x000000ff
        /*0c98*/ 	.word	0x00022850
        /*0c9c*/ 	.short	0x010a
        /*0c9e*/ 	.byte	0x06
	.zero		1


	//   ....[41]....
        /*0ca0*/ 	.word	0x0000daf0
        /*0ca4*/ 	.word	0x000000ff
        /*0ca8*/ 	.word	0x00022850
        /*0cac*/ 	.short	0x010a
        /*0cae*/ 	.byte	0x06
	.zero		1


	//   ....[42]....
        /*0cb0*/ 	.word	0x0000ddf0
        /*0cb4*/ 	.word	0x000000ff
        /*0cb8*/ 	.word	0x00000000
        /*0cbc*/ 	.short	0x0101
        /*0cbe*/ 	.byte	0x06
	.zero		1


	//   ....[43]....
        /*0cc0*/ 	.word	0x000110a0
        /*0cc4*/ 	.word	0x000000ff
        /*0cc8*/ 	.word	0x00000000
        /*0ccc*/ 	.short	0x0101
        /*0cce*/ 	.byte	0x06
	.zero		1


	//   ....[44]....
        /*0cd0*/ 	.word	0x00011710
        /*0cd4*/ 	.word	0x000000ff
        /*0cd8*/ 	.word	0x00022850
        /*0cdc*/ 	.short	0x010a
        /*0cde*/ 	.byte	0x09
	.zero		1


	//   ....[45]....
        /*0ce0*/ 	.word	0x00011750
        /*0ce4*/ 	.word	0x000000ff
        /*0ce8*/ 	.word	0x00022850
        /*0cec*/ 	.short	0x010a
        /*0cee*/ 	.byte	0x09
	.zero		1


	//   ....[46]....
        /*0cf0*/ 	.word	0x00011dd0
        /*0cf4*/ 	.word	0x000000ff
        /*0cf8*/ 	.word	0x00000000
        /*0cfc*/ 	.short	0x0101
        /*0cfe*/ 	.byte	0x04
	.zero		1


	//   ....[47]....
        /*0d00*/ 	.word	0x00013470
        /*0d04*/ 	.word	0x000000ff
        /*0d08*/ 	.word	0x00000000
        /*0d0c*/ 	.short	0x0101
        /*0d0e*/ 	.byte	0x04
	.zero		1


	//   ....[48]....
        /*0d10*/ 	.word	0x00015d10
        /*0d14*/ 	.word	0x000000ff
        /*0d18*/ 	.word	0x00022880
        /*0d1c*/ 	.short	0x010a
        /*0d1e*/ 	.byte	0x2e
	.zero		1


	//   ....[49]....
        /*0d20*/ 	.word	0x00016570
        /*0d24*/ 	.word	0x000000ff
        /*0d28*/ 	.word	0x00022870
        /*0d2c*/ 	.short	0x0107
        /*0d2e*/ 	.byte	0x2e
	.zero		1


	//   ....[50]....
        /*0d30*/ 	.word	0x00016600
        /*0d34*/ 	.word	0x000000ff
        /*0d38*/ 	.word	0x00022870
        /*0d3c*/ 	.short	0x0101
        /*0d3e*/ 	.byte	0x2e
	.zero		1


	//   ....[51]....
        /*0d40*/ 	.word	0x00016630
        /*0d44*/ 	.word	0x000000ff
        /*0d48*/ 	.word	0x00022840
        /*0d4c*/ 	.short	0x010a
        /*0d4e*/ 	.byte	0x2e
	.zero		1


	//   ....[52]....
        /*0d50*/ 	.word	0x00016db0
        /*0d54*/ 	.word	0x000000ff
        /*0d58*/ 	.word	0x00022830
        /*0d5c*/ 	.short	0x0107
        /*0d5e*/ 	.byte	0x2e
	.zero		1


	//   ....[53]....
        /*0d60*/ 	.word	0x00016e40
        /*0d64*/ 	.word	0x000000ff
        /*0d68*/ 	.word	0x00022830
        /*0d6c*/ 	.short	0x0101
        /*0d6e*/ 	.byte	0x2e
	.zero		1


	//   ....[54]....
        /*0d70*/ 	.word	0x000176f0
        /*0d74*/ 	.word	0x000000ff
        /*0d78*/ 	.word	0x00022800
        /*0d7c*/ 	.short	0x0107
        /*0d7e*/ 	.byte	0x2e
	.zero		1


	//   ....[55]....
        /*0d80*/ 	.word	0x00017730
        /*0d84*/ 	.word	0x000000ff
        /*0d88*/ 	.word	0x00022800
        /*0d8c*/ 	.short	0x0101
        /*0d8e*/ 	.byte	0x2e
	.zero		1


	//   ....[56]....
        /*0d90*/ 	.word	0x00017740
        /*0d94*/ 	.word	0x000000ff
        /*0d98*/ 	.word	0x00022820
        /*0d9c*/ 	.short	0x010a
        /*0d9e*/ 	.byte	0x2e
	.zero		1


	//   ....[57]....
        /*0da0*/ 	.word	0x00017be0
        /*0da4*/ 	.word	0x00000003
        /*0da8*/ 	.word	0x00022880
        /*0dac*/ 	.short	0x010a
        /*0dae*/ 	.byte	0x3f
	.zero		1


	//   ....[58]....
        /*0db0*/ 	.word	0x00018230
        /*0db4*/ 	.word	0x00000003
        /*0db8*/ 	.word	0x00022870
        /*0dbc*/ 	.short	0x0107
        /*0dbe*/ 	.byte	0x3f
	.zero		1


	//   ....[59]....
        /*0dc0*/ 	.word	0x000182c0
        /*0dc4*/ 	.word	0x00000003
        /*0dc8*/ 	.word	0x00022870
        /*0dcc*/ 	.short	0x0101
        /*0dce*/ 	.byte	0x3f
	.zero		1


	//   ....[60]....
        /*0dd0*/ 	.word	0x000182f0
        /*0dd4*/ 	.word	0x00000003
        /*0dd8*/ 	.word	0x00022840
        /*0ddc*/ 	.short	0x010a
        /*0dde*/ 	.byte	0x3f
	.zero		1


	//   ....[61]....
        /*0de0*/ 	.word	0x000188c0
        /*0de4*/ 	.word	0x00000003
        /*0de8*/ 	.word	0x00022830
        /*0dec*/ 	.short	0x0107
        /*0dee*/ 	.byte	0x3f
	.zero		1


	//   ....[62]....
        /*0df0*/ 	.word	0x00018960
        /*0df4*/ 	.word	0x00000003
        /*0df8*/ 	.word	0x00022830
        /*0dfc*/ 	.short	0x0101
        /*0dfe*/ 	.byte	0x3f
	.zero		1


	//   ....[63]....
        /*0e00*/ 	.word	0x000189e0
        /*0e04*/ 	.word	0x00000006
        /*0e08*/ 	.word	0x00022870
        /*0e0c*/ 	.short	0x010a
        /*0e0e*/ 	.byte	0x3f
	.zero		1


	//   ....[64]....
        /*0e10*/ 	.word	0x00018a70
        /*0e14*/ 	.word	0x00000006
        /*0e18*/ 	.word	0x00022860
        /*0e1c*/ 	.short	0x010a
        /*0e1e*/ 	.byte	0x3f
	.zero		1


	//   ....[65]....
        /*0e20*/ 	.word	0x00018fe0
        /*0e24*/ 	.word	0x00000006
        /*0e28*/ 	.word	0x00022850
        /*0e2c*/ 	.short	0x0101
        /*0e2e*/ 	.byte	0x3f
	.zero		1


	//   ....[66]....
        /*0e30*/ 	.word	0x00019080
        /*0e34*/ 	.word	0x00000006
        /*0e38*/ 	.word	0x00000000
        /*0e3c*/ 	.short	0x0101
        /*0e3e*/ 	.byte	0x3f
	.zero		1


	//   ....[67]....
        /*0e40*/ 	.word	0x00019150
        /*0e44*/ 	.word	0x00000010
        /*0e48*/ 	.word	0x00022870
        /*0e4c*/ 	.short	0x010a
        /*0e4e*/ 	.byte	0x3f
	.zero		1


	//   ....[68]....
        /*0e50*/ 	.word	0x00019200
        /*0e54*/ 	.word	0x00000010
        /*0e58*/ 	.word	0x00022860
        /*0e5c*/ 	.short	0x010a
        /*0e5e*/ 	.byte	0x3f
	.zero		1


	//   ....[69]....
        /*0e60*/ 	.word	0x00019760
        /*0e64*/ 	.word	0x00000010
        /*0e68*/ 	.word	0x00022850
        /*0e6c*/ 	.short	0x0101
        /*0e6e*/ 	.byte	0x3f
	.zero		1


	//   ....[70]....
        /*0e70*/ 	.word	0x000197f0
        /*0e74*/ 	.word	0x00000010
        /*0e78*/ 	.word	0x00000000
        /*0e7c*/ 	.short	0x0101
        /*0e7e*/ 	.byte	0x3f
	.zero		1


	//   ....[71]....
        /*0e80*/ 	.word	0x00019880
        /*0e84*/ 	.word	0x00000005
        /*0e88*/ 	.word	0x00022820
        /*0e8c*/ 	.short	0x010a
        /*0e8e*/ 	.byte	0x3f
	.zero		1


	//   ....[72]....
        /*0e90*/ 	.word	0x000199a0
        /*0e94*/ 	.word	0x00000004
        /*0e98*/ 	.word	0x00022840
        /*0e9c*/ 	.short	0x010a
        /*0e9e*/ 	.byte	0x3f
	.zero		1


	//   ....[73]....
        /*0ea0*/ 	.word	0x00019a40
        /*0ea4*/ 	.word	0x00000005
        /*0ea8*/ 	.word	0x00022840
        /*0eac*/ 	.short	0x010a
        /*0eae*/ 	.byte	0x3f
	.zero		1


	//   ....[74]....
        /*0eb0*/ 	.word	0x00019a80
        /*0eb4*/ 	.word	0x00000004
        /*0eb8*/ 	.word	0x00022860
        /*0ebc*/ 	.short	0x010a
        /*0ebe*/ 	.byte	0x3f
	.zero		1


	//   ....[75]....
        /*0ec0*/ 	.word	0x00019ac0
        /*0ec4*/ 	.word	0x00000005
        /*0ec8*/ 	.word	0x00022860
        /*0ecc*/ 	.short	0x010a
        /*0ece*/ 	.byte	0x3f
	.zero		1


	//   ....[76]....
        /*0ed0*/ 	.word	0x00019b00
        /*0ed4*/ 	.word	0x00000004
        /*0ed8*/ 	.word	0x00022880
        /*0edc*/ 	.short	0x010a
        /*0ede*/ 	.byte	0x3f
	.zero		1


	//   ....[77]....
        /*0ee0*/ 	.word	0x00019b40
        /*0ee4*/ 	.word	0x00000005
        /*0ee8*/ 	.word	0x00022880
        /*0eec*/ 	.short	0x010a
        /*0eee*/ 	.byte	0x3f
	.zero		1


	//   ....[78]....
        /*0ef0*/ 	.word	0x00019bb0
        /*0ef4*/ 	.word	0x00000003
        /*0ef8*/ 	.word	0x00022800
        /*0efc*/ 	.short	0x010a
        /*0efe*/ 	.byte	0x3f
	.zero		1


	//   ....[79]....
        /*0f00*/ 	.word	0x00019c10
        /*0f04*/ 	.word	0x00000003
        /*0f08*/ 	.word	0x00022830
        /*0f0c*/ 	.short	0x010a
        /*0f0e*/ 	.byte	0x3f
	.zero		1


	//   ....[80]....
        /*0f10*/ 	.word	0x00019c70
        /*0f14*/ 	.word	0x0000000e
        /*0f18*/ 	.word	0x00022830
        /*0f1c*/ 	.short	0x010a
        /*0f1e*/ 	.byte	0x3f
	.zero		1


	//   ....[81]....
        /*0f20*/ 	.word	0x00019cd0
        /*0f24*/ 	.word	0x0000000e
        /*0f28*/ 	.word	0x00022850
        /*0f2c*/ 	.short	0x010a
        /*0f2e*/ 	.byte	0x3f
	.zero		1


	//   ....[82]....
        /*0f30*/ 	.word	0x00019d30
        /*0f34*/ 	.word	0x0000000e
        /*0f38*/ 	.word	0x00022830
        /*0f3c*/ 	.short	0x010a
        /*0f3e*/ 	.byte	0x3f
	.zero		1


	//   ....[83]....
        /*0f40*/ 	.word	0x00019d90
        /*0f44*/ 	.word	0x0000000e
        /*0f48*/ 	.word	0x00022850
        /*0f4c*/ 	.short	0x010a
        /*0f4e*/ 	.byte	0x3f
	.zero		1


	//   ....[84]....
        /*0f50*/ 	.word	0x00019df0
        /*0f54*/ 	.word	0x00000014
        /*0f58*/ 	.word	0x00022830
        /*0f5c*/ 	.short	0x010a
        /*0f5e*/ 	.byte	0x3f
	.zero		1


	//   ....[85]....
        /*0f60*/ 	.word	0x00019e50
        /*0f64*/ 	.word	0x00000014
        /*0f68*/ 	.word	0x00022850
        /*0f6c*/ 	.short	0x010a
        /*0f6e*/ 	.byte	0x3f
	.zero		1


	//   ....[86]....
        /*0f70*/ 	.word	0x00019eb0
        /*0f74*/ 	.word	0x00000005
        /*0f78*/ 	.word	0x00022850
        /*0f7c*/ 	.short	0x010a
        /*0f7e*/ 	.byte	0x3f
	.zero		1


	//   ....[87]....
        /*0f80*/ 	.word	0x00019f80
        /*0f84*/ 	.word	0x00000019
        /*0f88*/ 	.word	0x00022880
        /*0f8c*/ 	.short	0x010a
        /*0f8e*/ 	.byte	0x3f
	.zero		1


	//   ....[88]....
        /*0f90*/ 	.word	0x0001ac30
        /*0f94*/ 	.word	0x00000019
        /*0f98*/ 	.word	0x00022840
        /*0f9c*/ 	.short	0x010a
        /*0f9e*/ 	.byte	0x3f
	.zero		1


	//   ....[89]....
        /*0fa0*/ 	.word	0x0001c1d0
        /*0fa4*/ 	.word	0x00000019
        /*0fa8*/ 	.word	0x00022820
        /*0fac*/ 	.short	0x010a
        /*0fae*/ 	.byte	0x3f
	.zero		1


	//   ....[90]....
        /*0fb0*/ 	.word	0x0001c220
        /*0fb4*/ 	.word	0x00000003
        /*0fb8*/ 	.word	0x00022880
        /*0fbc*/ 	.short	0x010a
        /*0fbe*/ 	.byte	0x3f
	.zero		1


	//   ....[91]....
        /*0fc0*/ 	.word	0x0001cd50
        /*0fc4*/ 	.word	0x00000003
        /*0fc8*/ 	.word	0x00022840
        /*0fcc*/ 	.short	0x010a
        /*0fce*/ 	.byte	0x3f
	.zero		1


	//   ....[92]....
        /*0fd0*/ 	.word	0x0001d850
        /*0fd4*/ 	.word	0x00000006
        /*0fd8*/ 	.word	0x00022870
        /*0fdc*/ 	.short	0x010a
        /*0fde*/ 	.byte	0x3f
	.zero		1


	//   ....[93]....
        /*0fe0*/ 	.word	0x0001d8a0
        /*0fe4*/ 	.word	0x00000006
        /*0fe8*/ 	.word	0x00022860
        /*0fec*/ 	.short	0x010a
        /*0fee*/ 	.byte	0x3f
	.zero		1


	//   ....[94]....
        /*0ff0*/ 	.word	0x0001d8f0
        /*0ff4*/ 	.word	0x00000010
        /*0ff8*/ 	.word	0x00022870
        /*0ffc*/ 	.short	0x010a
        /*0ffe*/ 	.byte	0x3f
	.zero		1


	//   ....[95]....
        /*1000*/ 	.word	0x0001d940
        /*1004*/ 	.word	0x00000010
        /*1008*/ 	.word	0x00022860
        /*100c*/ 	.short	0x010a
        /*100e*/ 	.byte	0x3f
	.zero		1


	//   ....[96]....
        /*1010*/ 	.word	0x0001d990
        /*1014*/ 	.word	0x00000005
        /*1018*/ 	.word	0x00022820
        /*101c*/ 	.short	0x010a
        /*101e*/ 	.byte	0x3f
	.zero		1


	//   ....[97]....
        /*1020*/ 	.word	0x0001d9e0
        /*1024*/ 	.word	0x00000004
        /*1028*/ 	.word	0x00022840
        /*102c*/ 	.short	0x010a
        /*102e*/ 	.byte	0x3f
	.zero		1


	//   ....[98]....
        /*1030*/ 	.word	0x0001da30
        /*1034*/ 	.word	0x00000005
        /*1038*/ 	.word	0x00022840
        /*103c*/ 	.short	0x010a
        /*103e*/ 	.byte	0x3f
	.zero		1


	//   ....[99]....
        /*1040*/ 	.word	0x0001da80
        /*1044*/ 	.word	0x00000004
        /*1048*/ 	.word	0x00022860
        /*104c*/ 	.short	0x010a
        /*104e*/ 	.byte	0x3f
	.zero		1


	//   ....[100]....
        /*1050*/ 	.word	0x0001dad0
        /*1054*/ 	.word	0x00000005
        /*1058*/ 	.word	0x00022860
        /*105c*/ 	.short	0x010a
        /*105e*/ 	.byte	0x3f
	.zero		1


	//   ....[101]....
        /*1060*/ 	.word	0x0001db20
        /*1064*/ 	.word	0x00000004
        /*1068*/ 	.word	0x00022880
        /*106c*/ 	.short	0x010a
        /*106e*/ 	.byte	0x3f
	.zero		1


	//----- nvinfo : EIATTR_NUM_MBARRIERS
	.align		4
.L_958:
        /*1070*/ 	.byte	0x03, 0x38
        /*1072*/ 	.short	0x0016


	//----- nvinfo : EIATTR_EXIT_INSTR_OFFSETS
	.align		4
        /*1074*/ 	.byte	0x04, 0x1c
        /*1076*/ 	.short	(.L_960 - .L_959)


	//   ....[0]....
.L_959:
        /*1078*/ 	.word	0x00019b90


	//----- nvinfo : EIATTR_MAX_THREADS
	.align		4
.L_960:
        /*107c*/ 	.byte	0x04, 0x05
        /*107e*/ 	.short	(.L_962 - .L_961)
.L_961:
        /*1080*/ 	.word	0x00000180
        /*1084*/ 	.word	0x00000001
        /*1088*/ 	.word	0x00000001


	//----- nvinfo : EIATTR_CRS_STACK_SIZE
	.align		4
.L_962:
        /*108c*/ 	.byte	0x04, 0x1e
        /*108e*/ 	.short	(.L_964 - .L_963)
.L_963:
        /*1090*/ 	.word	0x00000000


	//----- nvinfo : EIATTR_CBANK_PARAM_SIZE
	.align		4
.L_964:
        /*1094*/ 	.byte	0x03, 0x19
        /*1096*/ 	.short	0x0a70


	//----- nvinfo : EIATTR_PARAM_CBANK
	.align		4
        /*1098*/ 	.byte	0x04, 0x0a
        /*109a*/ 	.short	(.L_966 - .L_965)
	.align		4
.L_965:
        /*109c*/ 	.word	index@(.nv.constant0._ZN7cutlass13device_kernelIN5flash11enable_sm90INS1_16FlashAttnFwdSm90INS1_25CollectiveMainloopFwdSm90ILi2EN4cute5tupleIJNS5_1CILi1EEES8_S8_EEENS6_IJNS7_ILi128EEENS7_ILi160EEESA_EEELi128ENS_12float_e4m3_tEfNS_4arch4Sm90ELb0ELb1ELb0ELb0ELb1ELb0ELb0ELb1ELb1ELb1ELb1ELb0EEENS1_21CollectiveEpilogueFwdINS6_IJSA_SA_SB_EEES9_NS_10bfloat16_tESF_Li256ELb0ELb1ELb1ELb1EEENS1_19SingleTileSchedulerILb0ELb1ELb1ELi128EEEEEEEEEvNT_6ParamsE)
        /*10a0*/ 	.short	0x0210
        /*10a2*/ 	.short	0x0a70


	//----- nvinfo : EIATTR_SW_WAR
	.align		4
.L_966:
        /*10a4*/ 	.byte	0x04, 0x36
        /*10a6*/ 	.short	(.L_968 - .L_967)
.L_967:
        /*10a8*/ 	.word	0x00000008
.L_968:


//--------------------- .nv.info._ZN7cutlass13device_kernelIN5flash11enable_sm90INS1_16FlashAttnFwdSm90INS1_25CollectiveMainloopFwdSm90ILi2EN4cute5tupleIJNS5_1CILi1EEES8_S8_EEENS6_IJNS7_ILi128EEENS7_ILi160EEESA_EEELi128ENS_12float_e4m3_tEfNS_4arch4Sm90ELb0ELb1ELb0ELb1ELb1ELb0ELb0ELb1ELb1ELb1ELb1ELb0EEENS1_21CollectiveEpilogueFwdINS6_IJSA_SA_SB_EEES9_NS_10bfloat16_tESF_Li256ELb1ELb1ELb1ELb1EEENS1_36VarlenDynamicPersistentTileSchedulerILi128ELi160ELi256ELi128ELb1ELb1ELb1ELb1ELb0ELb1EEEEEEEEEvNT_6ParamsE --------------------------
	.section	.nv.info._ZN7cutlass13device_kernelIN5flash11enable_sm90INS1_16FlashAttnFwdSm90INS1_25CollectiveMainloopFwdSm90ILi2EN4cute5tupleIJNS5_1CILi1EEES8_S8_EEENS6_IJNS7_ILi128EEENS7_ILi160EEESA_EEELi128ENS_12float_e4m3_tEfNS_4arch4Sm90ELb0ELb1ELb0ELb1ELb1ELb0ELb0ELb1ELb1ELb1ELb1ELb0EEENS1_21CollectiveEpilogueFwdINS6_IJSA_SA_SB_EEES9_NS_10bfloat16_tESF_Li256ELb1ELb1ELb1ELb1EEENS1_36VarlenDynamicPersistentTileSchedulerILi128ELi160ELi256ELi128ELb1ELb1ELb1ELb1ELb0ELb1EEEEEEEEEvNT_6ParamsE,"",@"SHT_CUDA_INFO"
	.sectionflags	@""
	.align	4


	//----- nvinfo : EIATTR_CUDA_API_VERSION
	.align		4
        /*0000*/ 	.byte	0x04, 0x37
        /*0002*/ 	.short	(.L_970 - .L_969)
.L_969:
        /*0004*/ 	.word	0x00000082


	//----- nvinfo : EIATTR_KPARAM_INFO
	.align		4
.L_970:
        /*0008*/ 	.byte	0x04, 0x17
        /*000a*/ 	.short	(.L_972 - .L_971)
.L_971:
        /*000c*/ 	.word	0x00000000
        /*0010*/ 	.short	0x0000
        /*0012*/ 	.short	0x0070
        /*0014*/ 	.byte	0x00, 0xf0, 0x01, 0x2a


	//----- nvinfo : EIATTR_SPARSE_MMA_MASK
	.align		4
.L_972:
        /*0018*/ 	.byte	0x03, 0x50
        /*001a*/ 	.short	0x0000


	//----- nvinfo : EIATTR_MAXREG_COUNT
	.align		4
        /*001c*/ 	.byte	0x03, 0x1b
        /*001e*/ 	.short	0x00a8


	//----- nvinfo : EIATTR_NUM_BARRIERS
	.align		4
        /*0020*/ 	.byte	0x02, 0x4c
        /*0022*/ 	.byte	0x10
	.zero		1


	//----- nvinfo : EIATTR_EXTERNS
	.align		4
        /*0024*/ 	.byte	0x04, 0x0f
        /*0026*/ 	.short	(.L_974 - .L_973)


	//   ....[0]....
	.align		4
.L_973:
        /*0028*/ 	.word	index@(__assertfail)


	//----- nvinfo : EIATTR_ANNOTATIONS
	.align		4
.L_974:
        /*002c*/ 	.byte	0x04, 0x55
        /*002e*/ 	.short	(.L_976 - .L_975)


	//   ....[0]....
.L_975:
        /* <DEDUP_REMOVED lines=27> */


	//----- nvinfo : EIATTR_MERCURY_ISA_VERSION
	.align		4
.L_976:
        /*01c8*/ 	.byte	0x03, 0x5f
        /*01ca*/ 	.short	0x0101


	//----- nvinfo : EIATTR_UNUSED_LOAD_BYTE_OFFSET
	.align		4
        /*01cc*/ 	.byte	0x04, 0x44
        /*01ce*/ 	.short	(.L_978 - .L_977)


	//   ....[0]....
.L_977:
        /*01d0*/ 	.word	0x00000980
        /*01d4*/ 	.word	0x0000fff0


	//   ....[1]....
        /*01d8*/ 	.word	0x000126e0
        /*01dc*/ 	.word	0x0000fff0


	//----- nvinfo : EIATTR_INT_WARP_WIDE_INSTR_OFFSETS
	.align		4
.L_978:
        /*01e0*/ 	.byte	0x04, 0x31
        /*01e2*/ 	.short	(.L_980 - .L_979)


	//   ....[0]....
.L_979:
        /*01e4*/ 	.word	0x000000c0


	//   ....[1]....
        /*01e8*/ 	.word	0x000000d0


	//   ....[2]....
        /*01ec*/ 	.word	0x00000170


	//   ....[3]....
        /*01f0*/ 	.word	0x000183d0


	//   ....[4]....
        /*01f4*/ 	.word	0x00018460


	//   ....[5]....
        /*01f8*/ 	.word	0x0001c5b0


	//   ....[6]....
        /*01fc*/ 	.word	0x0001c640


	//----- nvinfo : EIATTR_COOP_GROUP_MASK_REGIDS
	.align		4
.L_980:
        /*0200*/ 	.byte	0x04, 0x29
        /*0202*/ 	.short	(.L_982 - .L_981)


	//   ....[0]....
.L_981:
        /*0204*/ 	.word	0xffffffff


	//   ....[1]....
        /*0208*/ 	.word	0xffffffff


	//   ....[2]....
        /*020c*/ 	.word	0xffffffff


	//   ....[3]....
        /*0210*/ 	.word	0xffffffff


	//   ....[4]....
        /*0214*/ 	.word	0xffffffff


	//   ....[5]....
        /*0218*/ 	.word	0xffffffff


	//   ....[6]....
        /*021c*/ 	.word	0xffffffff


	//   ....[7]....
        /*0220*/ 	.word	0xffffffff


	//   ....[8]....
        /*0224*/ 	.word	0xffffffff


	//   ....[9]....
        /*0228*/ 	.word	0xffffffff


	//   ....[10]....
        /*022c*/ 	.word	0xffffffff


	//   ....[11]....
        /*0230*/ 	.word	0xffffffff


	//   ....[12]....
        /*0234*/ 	.word	0xffffffff


	//   ....[13]....
        /*0238*/ 	.word	0xffffffff


	//   ....[14]....
        /*023c*/ 	.word	0xffffffff


	//   ....[15]....
        /*0240*/ 	.word	0xffffffff


	//   ....[16]....
        /*0244*/ 	.word	0xffffffff


	//   ....[17]....
        /*0248*/ 	.word	0xffffffff


	//   ....[18]....
        /*024c*/ 	.word	0xffffffff


	//   ....[19]....
        /*0250*/ 	.word	0xffffffff


	//   ....[20]....
        /*0254*/ 	.word	0xffffffff


	//   ....[21]....
        /*0258*/ 	.word	0xffffffff


	//   ....[22]....
        /*025c*/ 	.word	0xffffffff


	//   ....[23]....
        /*0260*/ 	.word	0xffffffff


	//   ....[24]....
        /*0264*/ 	.word	0xffffffff


	//   ....[25]....
        /*0268*/ 	.word	0xffffffff


	//   ....[26]....
        /*026c*/ 	.word	0xffffffff


	//   ....[27]....
        /*0270*/ 	.word	0xffffffff


	//   ....[28]....
        /*0274*/ 	.word	0xffffffff


	//   ....[29]....
        /*0278*/ 	.word	0xffffffff


	//   ....[30]....
        /*027c*/ 	.word	0xffffffff


	//   ....[31]....
        /*0280*/ 	.word	0xffffffff


	//   ....[32]....
        /*0284*/ 	.word	0xffffffff


	//   ....[33]....
        /*0288*/ 	.word	0xffffffff


	//   ....[34]....
        /*028c*/ 	.word	0xffffffff


	//   ....[35]....
        /*0290*/ 	.word	0xffffffff


	//   ....[36]....
        /*0294*/ 	.word	0xffffffff


	//   ....[37]....
        /*0298*/ 	.word	0xffffffff


	//   ....[38]....
        /*029c*/ 	.word	0xffffffff


	//   ....[39]....
        /*02a0*/ 	.word	0xffffffff


	//   ....[40]....
        /*02a4*/ 	.word	0xffffffff


	//   ....[41]....
        /*02a8*/ 	.word	0xffffffff


	//   ....[42]....
        /*02ac*/ 	.word	0xffffffff


	//   ....[43]....
        /*02b0*/ 	.word	0xffffffff


	//   ....[44]....
        /*02b4*/ 	.word	0xffffffff


	//   ....[45]....
        /*02b8*/ 	.word	0xffffffff


	//   ....[46]....
        /*02bc*/ 	.word	0xffffffff


	//   ....[47]....
        /*02c0*/ 	.word	0xffffffff


	//   ....[48]....
        /*02c4*/ 	.word	0xffffffff


	//   ....[49]....
        /*02c8*/ 	.word	0xffffffff


	//   ....[50]....
        /*02cc*/ 	.word	0xffffffff


	//   ....[51]....
        /*02d0*/ 	.word	0xffffffff


	//   ....[52]....
        /*02d4*/ 	.word	0xffffffff


	//   ....[53]....
        /*02d8*/ 	.word	0xffffffff


	//   ....[54]....
        /*02dc*/ 	.word	0xffffffff


	//   ....[55]....
        /*02e0*/ 	.word	0xffffffff


	//   ....[56]....
        /*02e4*/ 	.word	0xffffffff


	//   ....[57]....
        /*02e8*/ 	.word	0xffffffff


	//   ....[58]....
        /*02ec*/ 	.word	0xffffffff


	//   ....[59]....
        /*02f0*/ 	.word	0xffffffff


	//   ....[60]....
        /*02f4*/ 	.word	0xffffffff


	//   ....[61]....
        /*02f8*/ 	.word	0xffffffff


	//   ....[62]....
        /*02fc*/ 	.word	0xffffffff


	//   ....[63]....
        /*0300*/ 	.word	0xffffffff


	//   ....[64]....
        /*0304*/ 	.word	0xffffffff


	//   ....[65]....
        /*0308*/ 	.word	0xffffffff


	//   ....[66]....
        /*030c*/ 	.word	0xffffffff


	//   ....[67]....
        /*0310*/ 	.word	0xffffffff


	//   ....[68]....
        /*0314*/ 	.word	0xffffffff


	//   ....[69]....
        /*0318*/ 	.word	0xffffffff


	//   ....[70]....
        /*031c*/ 	.word	0xffffffff


	//   ....[71]....
        /*0320*/ 	.word	0xffffffff


	//   ....[72]....
        /*0324*/ 	.word	0xffffffff


	//   ....[73]....
        /*0328*/ 	.word	0xffffffff


	//   ....[74]....
        /*032c*/ 	.word	0xffffffff


	//   ....[75]....
        /*0330*/ 	.word	0xffffffff


	//   ....[76]....
        /*0334*/ 	.word	0xffffffff


	//   ....[77]....
        /*0338*/ 	.word	0xffffffff


	//   ....[78]....
        /*033c*/ 	.word	0xffffffff


	//   ....[79]....
        /*0340*/ 	.word	0xffffffff


	//   ....[80]....
        /*0344*/ 	.word	0xffffffff


	//   ....[81]....
        /*0348*/ 	.word	0xffffffff


	//   ....[82]....
        /*034c*/ 	.word	0xffffffff


	//   ....[83]....
        /*0350*/ 	.word	0xffffffff


	//   ....[84]....
        /*0354*/ 	.word	0xffffffff


	//   ....[85]....
        /*0358*/ 	.word	0xffffffff


	//   ....[86]....
        /*035c*/ 	.word	0xffffffff


	//   ....[87]....
        /*0360*/ 	.word	0xffffffff


	//   ....[88]....
        /*0364*/ 	.word	0xffffffff


	//   ....[89]....
        /*0368*/ 	.word	0xffffffff


	//   ....[90]....
        /*036c*/ 	.word	0xffffffff


	//   ....[91]....
        /*0370*/ 	.word	0xffffffff


	//   ....[92]....
        /*0374*/ 	.word	0xffffffff


	//   ....[93]....
        /*0378*/ 	.word	0xffffffff


	//   ....[94]....
        /*037c*/ 	.word	0xffffffff


	//   ....[95]....
        /*0380*/ 	.word	0xffffffff


	//   ....[96]....
        /*0384*/ 	.word	0xffffffff


	//   ....[97]....
        /*0388*/ 	.word	0xffffffff


	//   ....[98]....
        /*038c*/ 	.word	0xffffffff


	//   ....[99]....
        /*0390*/ 	.word	0xffffffff


	//   ....[100]....
        /*0394*/ 	.word	0xffffffff


	//   ....[101]....
        /*0398*/ 	.word	0xffffffff


	//   ....[102]....
        /*039c*/ 	.word	0xffffffff


	//   ....[103]....
        /*03a0*/ 	.word	0xffffffff


	//   ....[104]....
        /*03a4*/ 	.word	0xffffffff


	//   ....[105]....
        /*03a8*/ 	.word	0xffffffff


	//   ....[106]....
        /*03ac*/ 	.word	0xffffffff


	//   ....[107]....
        /*03b0*/ 	.word	0xffffffff


	//   ....[108]....
        /*03b4*/ 	.word	0xffffffff


	//   ....[109]....
        /*03b8*/ 	.word	0xffffffff


	//   ....[110]....
        /*03bc*/ 	.word	0xffffffff


	//   ....[111]....
        /*03c0*/ 	.word	0xffffffff


	//   ....[112]....
        /*03c4*/ 	.word	0xffffffff


	//   ....[113]....
        /*03c8*/ 	.word	0xffffffff


	//   ....[114]....
        /*03cc*/ 	.word	0xffffffff


	//   ....[115]....
        /*03d0*/ 	.word	0xffffffff


	//   ....[116]....
        /*03d4*/ 	.word	0xffffffff


	//   ....[117]....
        /*03d8*/ 	.word	0xffffffff


	//   ....[118]....
        /*03dc*/ 	.word	0xffffffff


	//   ....[119]....
        /*03e0*/ 	.word	0xffffffff


	//   ....[120]....
        /*03e4*/ 	.word	0xffffffff


	//   ....[121]....
        /*03e8*/ 	.word	0xffffffff


	//   ....[122]....
        /*03ec*/ 	.word	0xffffffff


	//   ....[123]....
        /*03f0*/ 	.word	0xffffffff


	//   ....[124]....
        /*03f4*/ 	.word	0xffffffff


	//   ....[125]....
        /*03f8*/ 	.word	0xffffffff


	//   ....[126]....
        /*03fc*/ 	.word	0xffffffff


	//   ....[127]....
        /*0400*/ 	.word	0xffffffff


	//   ....[128]....
        /*0404*/ 	.word	0xffffffff


	//   ....[129]....
        /*0408*/ 	.word	0xffffffff


	//   ....[130]....
        /*040c*/ 	.word	0xffffffff


	//   ....[131]....
        /*0410*/ 	.word	0xffffffff


	//   ....[132]....
        /*0414*/ 	.word	0xffffffff


	//   ....[133]....
        /*0418*/ 	.word	0xffffffff


	//   ....[134]....
        /*041c*/ 	.word	0xffffffff


	//   ....[135]....
        /*0420*/ 	.word	0xffffffff


	//   ....[136]....
        /*0424*/ 	.word	0xffffffff


	//   ....[137]....
        /*0428*/ 	.word	0xffffffff


	//   ....[138]....
        /*042c*/ 	.word	0xffffffff


	//   ....[139]....
        /*0430*/ 	.word	0xffffffff


	//   ....[140]....
        /*0434*/ 	.word	0xffffffff


	//   ....[141]....
        /*0438*/ 	.word	0xffffffff


	//   ....[142]....
        /*043c*/ 	.word	0xffffffff


	//   ....[143]....
        /*0440*/ 	.word	0xffffffff


	//   ....[144]....
        /*0444*/ 	.word	0xffffffff


	//   ....[145]....
        /*0448*/ 	.word	0xffffffff


	//   ....[146]....
        /*044c*/ 	.word	0xffffffff


	//   ....[147]....
        /*0450*/ 	.word	0xffffffff


	//   ....[148]....
        /*0454*/ 	.word	0xffffffff


	//   ....[149]....
        /*0458*/ 	.word	0xffffffff


	//   ....[150]....
        /*045c*/ 	.word	0xffffffff


	//   ....[151]....
        /*0460*/ 	.word	0xffffffff


	//   ....[152]....
        /*0464*/ 	.word	0xffffffff


	//   ....[153]....
        /*0468*/ 	.word	0xffffffff


	//   ....[154]....
        /*046c*/ 	.word	0xffffffff


	//   ....[155]....
        /*0470*/ 	.word	0xffffffff


	//   ....[156]....
        /*0474*/ 	.word	0xffffffff


	//   ....[157]....
        /*0478*/ 	.word	0xffffffff


	//   ....[158]....
        /*047c*/ 	.word	0xffffffff


	//   ....[159]....
        /*0480*/ 	.word	0xffffffff


	//   ....[160]....
        /*0484*/ 	.word	0xffffffff


	//   ....[161]....
        /*0488*/ 	.word	0xffffffff


	//   ....[162]....
        /*048c*/ 	.word	0xffffffff


	//   ....[163]....
        /*0490*/ 	.word	0xffffffff


	//   ....[164]....
        /*0494*/ 	.word	0xffffffff


	//   ....[165]....
        /*0498*/ 	.word	0xffffffff


	//   ....[166]....
        /*049c*/ 	.word	0xffffffff


	//   ....[167]....
        /*04a0*/ 	.word	0xffffffff


	//   ....[168]....
        /*04a4*/ 	.word	0xffffffff


	//   ....[169]....
        /*04a8*/ 	.word	0xffffffff


	//   ....[170]....
        /*04ac*/ 	.word	0xffffffff


	//   ....[171]....
        /*04b0*/ 	.word	0xffffffff


	//   ....[172]....
        /*04b4*/ 	.word	0xffffffff


	//   ....[173]....
        /*04b8*/ 	.word	0xffffffff


	//   ....[174]....
        /*04bc*/ 	.word	0xffffffff


	//   ....[175]....
        /*04c0*/ 	.word	0xffffffff


	//   ....[176]....
        /*04c4*/ 	.word	0xffffffff


	//   ....[177]....
        /*04c8*/ 	.word	0xffffffff


	//   ....[178]....
        /*04cc*/ 	.word	0xffffffff


	//   ....[179]....
        /*04d0*/ 	.word	0xffffffff


	//   ....[180]....
        /*04d4*/ 	.word	0xffffffff


	//   ....[181]....
        /*04d8*/ 	.word	0xffffffff


	//   ....[182]....
        /*04dc*/ 	.word	0xffffffff


	//   ....[183]....
        /*04e0*/ 	.word	0xffffffff


	//   ....[184]....
        /*04e4*/ 	.word	0xffffffff


	//   ....[185]....
        /*04e8*/ 	.word	0xffffffff


	//   ....[186]....
        /*04ec*/ 	.word	0xffffffff


	//   ....[187]....
        /*04f0*/ 	.word	0xffffffff


	//   ....[188]....
        /*04f4*/ 	.word	0xffffffff


	//   ....[189]....
        /*04f8*/ 	.word	0xffffffff


	//   ....[190]....
        /*04fc*/ 	.word	0xffffffff


	//   ....[191]....
        /*0500*/ 	.word	0xffffffff


	//   ....[192]....
        /*0504*/ 	.word	0xffffffff


	//   ....[193]....
        /*0508*/ 	.word	0xffffffff


	//   ....[194]....
        /*050c*/ 	.word	0xffffffff


	//   ....[195]....
        /*0510*/ 	.word	0xffffffff


	//   ....[196]....
        /*0514*/ 	.word	0xffffffff


	//   ....[197]....
        /*0518*/ 	.word	0xffffffff


	//   ....[198]....
        /*051c*/ 	.word	0xffffffff


	//   ....[199]....
        /*0520*/ 	.word	0xffffffff


	//   ....[200]....
        /*0524*/ 	.word	0xffffffff


	//   ....[201]....
        /*0528*/ 	.word	0xffffffff


	//   ....[202]....
        /*052c*/ 	.word	0xffffffff


	//   ....[203]....
        /*0530*/ 	.word	0xffffffff


	//   ....[204]....
        /*0534*/ 	.word	0xffffffff


	//   ....[205]....
        /*0538*/ 	.word	0xffffffff


	//   ....[206]....
        /*053c*/ 	.word	0xffffffff


	//   ....[207]....
        /*0540*/ 	.word	0xffffffff


	//   ....[208]....
        /*0544*/ 	.word	0xffffffff


	//   ....[209]....
        /*0548*/ 	.word	0xffffffff


	//   ....[210]....
        /*054c*/ 	.word	0xffffffff


	//   ....[211]....
        /*0550*/ 	.word	0xffffffff


	//   ....[212]....
        /*0554*/ 	.word	0xffffffff


	//   ....[213]....
        /*0558*/ 	.word	0xffffffff


	//   ....[214]....
        /*055c*/ 	.word	0xffffffff


	//   ....[215]....
        /*0560*/ 	.word	0xffffffff


	//   ....[216]....
        /*0564*/ 	.word	0xffffffff


	//   ....[217]....
        /*0568*/ 	.word	0xffffffff


	//   ....[218]....
        /*056c*/ 	.word	0xffffffff


	//   ....[219]....
        /*0570*/ 	.word	0xffffffff


	//   ....[220]....
        /*0574*/ 	.word	0xffffffff


	//   ....[221]....
        /*0578*/ 	.word	0xffffffff


	//   ....[222]....
        /*057c*/ 	.word	0xffffffff


	//   ....[223]....
        /*0580*/ 	.word	0xffffffff


	//   ....[224]....
        /*0584*/ 	.word	0xffffffff


	//   ....[225]....
        /*0588*/ 	.word	0xffffffff


	//   ....[226]....
        /*058c*/ 	.word	0xffffffff


	//   ....[227]....
        /*0590*/ 	.word	0xffffffff


	//   ....[228]....
        /*0594*/ 	.word	0xffffffff


	//   ....[229]....
        /*0598*/ 	.word	0xffffffff


	//   ....[230]....
        /*059c*/ 	.word	0xffffffff


	//   ....[231]....
        /*05a0*/ 	.word	0xffffffff


	//   ....[232]....
        /*05a4*/ 	.word	0xffffffff


	//   ....[233]....
        /*05a8*/ 	.word	0xffffffff


	//   ....[234]....
        /*05ac*/ 	.word	0xffffffff


	//   ....[235]....
        /*05b0*/ 	.word	0xffffffff


	//   ....[236]....
        /*05b4*/ 	.word	0xffffffff


	//   ....[237]....
        /*05b8*/ 	.word	0xffffffff


	//   ....[238]....
        /*05bc*/ 	.word	0xffffffff


	//   ....[239]....
        /*05c0*/ 	.word	0xffffffff


	//   ....[240]....
        /*05c4*/ 	.word	0xffffffff


	//   ....[241]....
        /*05c8*/ 	.word	0xffffffff


	//   ....[242]....
        /*05cc*/ 	.word	0xffffffff


	//   ....[243]....
        /*05d0*/ 	.word	0xffffffff


	//   ....[244]....
        /*05d4*/ 	.word	0xffffffff


	//   ....[245]....
        /*05d8*/ 	.word	0xffffffff


	//   ....[246]....
        /*05dc*/ 	.word	0xffffffff


	//   ....[247]....
        /*05e0*/ 	.word	0xffffffff


	//   ....[248]....
        /*05e4*/ 	.word	0xffffffff


	//   ....[249]....
        /*05e8*/ 	.word	0xffffffff


	//   ....[250]....
        /*05ec*/ 	.word	0xffffffff


	//   ....[251]....
        /*05f0*/ 	.word	0xffffffff


	//   ....[252]....
        /*05f4*/ 	.word	0xffffffff


	//   ....[253]....
        /*05f8*/ 	.word	0x0500000f


	//   ....[254]....
        /*05fc*/ 	.word	0x0500000f


	//   ....[255]....
        /*0600*/ 	.word	0x0500000f


	//   ....[0]....
        /*0604*/ 	.word	0x0500000f


	//   ....[1]....
        /*0608*/ 	.word	0x0500000f


	//   ....[2]....
        /*060c*/ 	.word	0x0500000f


	//   ....[3]....
        /*0610*/ 	.word	0x0500000f


	//   ....[4]....
        /*0614*/ 	.word	0x0500000f


	//   ....[5]....
        /*0618*/ 	.word	0x0500000f


	//   ....[6]....
        /*061c*/ 	.word	0x0500000f


	//   ....[7]....
        /*0620*/ 	.word	0x0500000f


	//   ....[8]....
        /*0624*/ 	.word	0x0500000f


	//   ....[9]....
        /*0628*/ 	.word	0x0500000f


	//   ....[10]....
        /*062c*/ 	.word	0x0500000f


	//   ....[11]....
        /*0630*/ 	.word	0x0500000f


	//   ....[12]....
        /*0634*/ 	.word	0x0500000f


	//   ....[13]....
        /*0638*/ 	.word	0x0500000f


	//   ....[14]....
        /*063c*/ 	.word	0x0500000f


	//   ....[15]....
        /*0640*/ 	.word	0x0500000f


	//   ....[16]....
        /*0644*/ 	.word	0x0500000f


	//   ....[17]....
        /*0648*/ 	.word	0x0500000f


	//   ....[18]....
        /*064c*/ 	.word	0x0500000f


	//   ....[19]....
        /*0650*/ 	.word	0x0500000f


	//   ....[20]....
        /*0654*/ 	.word	0x0500000f


	//   ....[21]....
        /*0658*/ 	.word	0x0500000f


	//   ....[22]....
        /*065c*/ 	.word	0x0500000f


	//   ....[23]....
        /*0660*/ 	.word	0x0500000f


	//   ....[24]....
        /*0664*/ 	.word	0x0500000f


	//   ....[25]....
        /*0668*/ 	.word	0x0500000f


	//   ....[26]....
        /*066c*/ 	.word	0x0500000f


	//   ....[27]....
        /*0670*/ 	.word	0x0500000f


	//   ....[28]....
        /*0674*/ 	.word	0x0500000f


	//   ....[29]....
        /*0678*/ 	.word	0x0500000f


	//   ....[30]....
        /*067c*/ 	.word	0x0500000f


	//   ....[31]....
        /*0680*/ 	.word	0x0500000f


	//   ....[32]....
        /*0684*/ 	.word	0x0500000f


	//   ....[33]....
        /*0688*/ 	.word	0x0500000f


	//   ....[34]....
        /*068c*/ 	.word	0x0500000f


	//   ....[35]....
        /*0690*/ 	.word	0x0500000f


	//   ....[36]....
        /*0694*/ 	.word	0x0500000f


	//   ....[37]....
        /*0698*/ 	.word	0x0500000f


	//   ....[38]....
        /*069c*/ 	.word	0x0500000f


	//   ....[39]....
        /*06a0*/ 	.word	0x0500000f


	//   ....[40]....
        /*06a4*/ 	.word	0x0500000f


	//   ....[41]....
        /*06a8*/ 	.word	0x0500000f


	//   ....[42]....
        /*06ac*/ 	.word	0x0500000f


	//   ....[43]....
        /*06b0*/ 	.word	0x0500000f


	//   ....[44]....
        /*06b4*/ 	.word	0x0500000f


	//   ....[45]....
        /*06b8*/ 	.word	0x0500000f


	//   ....[46]....
        /*06bc*/ 	.word	0x0500000f


	//   ....[47]....
        /*06c0*/ 	.word	0x0500000f


	//   ....[48]....
        /*06c4*/ 	.word	0x0500000f


	//   ....[49]....
        /*06c8*/ 	.word	0x0500000f


	//   ....[50]....
        /*06cc*/ 	.word	0x0500000f


	//   ....[51]....
        /*06d0*/ 	.word	0x0500000f


	//   ....[52]....
        /*06d4*/ 	.word	0x0500000f


	//   ....[53]....
        /*06d8*/ 	.word	0x0500000f


	//   ....[54]....
        /*06dc*/ 	.word	0x0500000f


	//   ....[55]....
        /*06e0*/ 	.word	0x0500000f


	//   ....[56]....
        /*06e4*/ 	.word	0x0500000f


	//   ....[57]....
        /*06e8*/ 	.word	0x0500000f


	//   ....[58]....
        /*06ec*/ 	.word	0x0500000f


	//   ....[59]....
        /*06f0*/ 	.word	0x0500000f


	//   ....[60]....
        /*06f4*/ 	.word	0x0500000f


	//   ....[61]....
        /*06f8*/ 	.word	0x0500000f


	//   ....[62]....
        /*06fc*/ 	.word	0x0500000f


	//   ....[63]....
        /*0700*/ 	.word	0x0500000f


	//   ....[64]....
        /*0704*/ 	.word	0x0500000f


	//   ....[65]....
        /*0708*/ 	.word	0x0500000f


	//   ....[66]....
        /*070c*/ 	.word	0x0500000f


	//   ....[67]....
        /*0710*/ 	.word	0x0500000f


	//   ....[68]....
        /*0714*/ 	.word	0x0500000f


	//   ....[69]....
        /*0718*/ 	.word	0x0500000f


	//   ....[70]....
        /*071c*/ 	.word	0x0500000f


	//   ....[71]....
        /*0720*/ 	.word	0x0500000f


	//   ....[72]....
        /*0724*/ 	.word	0x0500000f


	//   ....[73]....
        /*0728*/ 	.word	0x0500000f


	//   ....[74]....
        /*072c*/ 	.word	0x0500000f


	//   ....[75]....
        /*0730*/ 	.word	0x0500000f


	//   ....[76]....
        /*0734*/ 	.word	0x0500000f


	//   ....[77]....
        /*0738*/ 	.word	0x0500000f


	//   ....[78]....
        /*073c*/ 	.word	0x0500000f


	//   ....[79]....
        /*0740*/ 	.word	0x0500000f


	//   ....[80]....
        /*0744*/ 	.word	0x0500000f


	//   ....[81]....
        /*0748*/ 	.word	0x0500000f


	//   ....[82]....
        /*074c*/ 	.word	0x0500000f


	//   ....[83]....
        /*0750*/ 	.word	0x0500000f


	//   ....[84]....
        /*0754*/ 	.word	0x0500000f


	//   ....[85]....
        /*0758*/ 	.word	0x0500000f


	//   ....[86]....
        /*075c*/ 	.word	0x0500000f


	//   ....[87]....
        /*0760*/ 	.word	0x0500000f


	//   ....[88]....
        /*0764*/ 	.word	0x0500000f


	//   ....[89]....
        /*0768*/ 	.word	0x0500000f


	//   ....[90]....
        /*076c*/ 	.word	0x0500000f


	//   ....[91]....
        /*0770*/ 	.word	0x0500000f


	//   ....[92]....
        /*0774*/ 	.word	0x0500000f


	//   ....[93]....
        /*0778*/ 	.word	0x0500000f


	//   ....[94]....
        /*077c*/ 	.word	0x0500000f


	//----- nvinfo : EIATTR_COOP_GROUP_INSTR_OFFSETS
	.align		4
.L_982:
        /*0780*/ 	.byte	0x04, 0x28
        /*0782*/ 	.short	(.L_984 - .L_983)


	//   ....[0]....
.L_983:
        /*0784*/ 	.word	0x00000080


	//   ....[1]....
        /*0788*/ 	.word	0x00000090


	//   ....[2]....
        /*078c*/ 	.word	0x000002d0


	//   ....[3]....
        /*0790*/ 	.word	0x00000430


	//   ....[4]....
        /*0794*/ 	.word	0x00000550


	//   ....[5]....
        /*0798*/ 	.word	0x000006b0


	//   ....[6]....
        /*079c*/ 	.word	0x00001f50


	//   ....[7]....
        /*07a0*/ 	.word	0x00002c70


	//   ....[8]....
        /*07a4*/ 	.word	0x00002e70


	//   ....[9]....
        /*07a8*/ 	.word	0x00004300


	//   ....[10]....
        /*07ac*/ 	.word	0x00004410


	//   ....[11]....
        /*07b0*/ 	.word	0x00004fd0


	//   ....[12]....
        /*07b4*/ 	.word	0x00005050


	//   ....[13]....
        /*07b8*/ 	.word	0x00007180


	//   ....[14]....
        /*07bc*/ 	.word	0x000081a0


	//   ....[15]....
        /*07c0*/ 	.word	0x000089a0


	//   ....[16]....
        /*07c4*/ 	.word	0x00008ab0


	//   ....[17]....
        /*07c8*/ 	.word	0x00009600


	//   ....[18]....
        /*07cc*/ 	.word	0x00009690


	//   ....[19]....
        /*07d0*/ 	.word	0x0000be30


	//   ....[20]....
        /*07d4*/ 	.word	0x0000be40


	//   ....[21]....
        /*07d8*/ 	.word	0x0000be70


	//   ....[22]....
        /*07dc*/ 	.word	0x0000be80


	//   ....[23]....
        /*07e0*/ 	.word	0x0000e370


	//   ....[24]....
        /*07e4*/ 	.word	0x0000f390


	//   ....[25]....
        /*07e8*/ 	.word	0x0000fb90


	//   ....[26]....
        /*07ec*/ 	.word	0x0000fca0


	//   ....[27]....
        /*07f0*/ 	.word	0x000107f0


	//   ....[28]....
        /*07f4*/ 	.word	0x00010880


	//   ....[29]....
        /*07f8*/ 	.word	0x00011f20


	//   ....[30]....
        /*07fc*/ 	.word	0x00011f30


	//   ....[31]....
        /*0800*/ 	.word	0x00011fb0


	//   ....[32]....
        /*0804*/ 	.word	0x00011fc0


	//   ....[33]....
        /*0808*/ 	.word	0x00012f40


	//   ....[34]....
        /*080c*/ 	.word	0x00012f50


	//   ....[35]....
        /*0810*/ 	.word	0x00012f60


	//   ....[36]....
        /*0814*/ 	.word	0x00012f70


	//   ....[37]....
        /*0818*/ 	.word	0x00012f80


	//   ....[38]....
        /*081c*/ 	.word	0x00012f90


	//   ....[39]....
        /*0820*/ 	.word	0x00012fa0


	//   ....[40]....
        /*0824*/ 	.word	0x00012fb0


	//   ....[41]....
        /*0828*/ 	.word	0x00012fc0


	//   ....[42]....
        /*082c*/ 	.word	0x00012fd0


	//   ....[43]....
        /*0830*/ 	.word	0x00012fe0


	//   ....[44]....
        /*0834*/ 	.word	0x00013010


	//   ....[45]....
        /*0838*/ 	.word	0x00013040


	//   ....[46]....
        /*083c*/ 	.word	0x00013050


	//   ....[47]....
        /*0840*/ 	.word	0x00013060


	//   ....[48]....
        /*0844*/ 	.word	0x00013070


	//   ....[49]....
        /*0848*/ 	.word	0x00013080


	//   ....[50]....
        /*084c*/ 	.word	0x00013090


	//   ....[51]....
        /*0850*/ 	.word	0x000130c0


	//   ....[52]....
        /*0854*/ 	.word	0x000130f0


	//   ....[53]....
        /*0858*/ 	.word	0x00013110


	//   ....[54]....
        /*085c*/ 	.word	0x00013120


	//   ....[55]....
        /*0860*/ 	.word	0x00013130


	//   ....[56]....
        /*0864*/ 	.word	0x00013140


	//   ....[57]....
        /*0868*/ 	.word	0x00013150


	//   ....[58]....
        /*086c*/ 	.word	0x00013160


	//   ....[59]....
        /*0870*/ 	.word	0x00013170


	//   ....[60]....
        /*0874*/ 	.word	0x000131a0


	//   ....[61]....
        /*0878*/ 	.word	0x000131d0


	//   ....[62]....
        /*087c*/ 	.word	0x000131f0


	//   ....[63]....
        /*0880*/ 	.word	0x00013200


	//   ....[64]....
        /*0884*/ 	.word	0x00013210


	//   ....[65]....
        /*0888*/ 	.word	0x00013220


	//   ....[66]....
        /*088c*/ 	.word	0x00013230


	//   ....[67]....
        /*0890*/ 	.word	0x00013250


	//   ....[68]....
        /*0894*/ 	.word	0x00013260


	//   ....[69]....
        /*0898*/ 	.word	0x00013270


	//   ....[70]....
        /*089c*/ 	.word	0x00013280


	//   ....[71]....
        /*08a0*/ 	.word	0x000132a0


	//   ....[72]....
        /*08a4*/ 	.word	0x000132d0


	//   ....[73]....
        /*08a8*/ 	.word	0x00013300


	//   ....[74]....
        /*08ac*/ 	.word	0x00013320


	//   ....[75]....
        /*08b0*/ 	.word	0x00013330


	//   ....[76]....
        /*08b4*/ 	.word	0x00013340


	//   ....[77]....
        /*08b8*/ 	.word	0x00013360


	//   ....[78]....
        /*08bc*/ 	.word	0x00013370


	//   ....[79]....
        /*08c0*/ 	.word	0x00013390


	//   ....[80]....
        /*08c4*/ 	.word	0x000133c0


	//   ....[81]....
        /*08c8*/ 	.word	0x000133f0


	//   ....[82]....
        /*08cc*/ 	.word	0x00013420


	//   ....[83]....
        /*08d0*/ 	.word	0x00013450


	//   ....[84]....
        /*08d4*/ 	.word	0x00013480


	//   ....[85]....
        /*08d8*/ 	.word	0x00013490


	//   ....[86]....
        /*08dc*/ 	.word	0x000134c0


	//   ....[87]....
        /*08e0*/ 	.word	0x000134d0


	//   ....[88]....
        /*08e4*/ 	.word	0x000134f0


	//   ....[89]....
        /*08e8*/ 	.word	0x00013500


	//   ....[90]....
        /*08ec*/ 	.word	0x00013510


	//   ....[91]....
        /*08f0*/ 	.word	0x00013530


	//   ....[92]....
        /*08f4*/ 	.word	0x00013560


	//   ....[93]....
        /*08f8*/ 	.word	0x00013590


	//   ....[94]....
        /*08fc*/ 	.word	0x000135c0


	//   ....[95]....
        /*0900*/ 	.word	0x000135f0


	//   ....[96]....
        /*0904*/ 	.word	0x00013620


	//   ....[97]....
        /*0908*/ 	.word	0x00013ea0


	//   ....[98]....
        /*090c*/ 	.word	0x00013ee0


	//   ....[99]....
        /*0910*/ 	.word	0x00013f10


	//   ....[100]....
        /*0914*/ 	.word	0x00013f40


	//   ....[101]....
        /*0918*/ 	.word	0x00014600


	//   ....[102]....
        /*091c*/ 	.word	0x00014640


	//   ....[103]....
        /*0920*/ 	.word	0x00014700


	//   ....[104]....
        /*0924*/ 	.word	0x00014720


	//   ....[105]....
        /*0928*/ 	.word	0x000147e0


	//   ....[106]....
        /*092c*/ 	.word	0x00014800


	//   ....[107]....
        /*0930*/ 	.word	0x000148d0


	//   ....[108]....
        /*0934*/ 	.word	0x000148f0


	//   ....[109]....
        /*0938*/ 	.word	0x00014d30


	//   ....[110]....
        /*093c*/ 	.word	0x00014d40


	//   ....[111]....
        /*0940*/ 	.word	0x00015170


	//   ....[112]....
        /*0944*/ 	.word	0x00015180


	//   ....[113]....
        /*0948*/ 	.word	0x00015ef0


	//   ....[114]....
        /*094c*/ 	.word	0x00015f10


	//   ....[115]....
        /*0950*/ 	.word	0x00015fd0


	//   ....[116]....
        /*0954*/ 	.word	0x00015ff0


	//   ....[117]....
        /*0958*/ 	.word	0x000160b0


	//   ....[118]....
        /*095c*/ 	.word	0x000160d0


	//   ....[119]....
        /*0960*/ 	.word	0x000161a0


	//   ....[120]....
        /*0964*/ 	.word	0x000161c0


	//   ....[121]....
        /*0968*/ 	.word	0x00016310


	//   ....[122]....
        /*096c*/ 	.word	0x00016520


	//   ....[123]....
        /*0970*/ 	.word	0x00016550


	//   ....[124]....
        /*0974*/ 	.word	0x00016580


	//   ....[125]....
        /*0978*/ 	.word	0x000165b0


	//   ....[126]....
        /*097c*/ 	.word	0x000165e0


	//   ....[127]....
        /*0980*/ 	.word	0x00016630


	//   ....[128]....
        /*0984*/ 	.word	0x000167b0


	//   ....[129]....
        /*0988*/ 	.word	0x000167e0


	//   ....[130]....
        /*098c*/ 	.word	0x00016810


	//   ....[131]....
        /*0990*/ 	.word	0x00016840


	//   ....[132]....
        /*0994*/ 	.word	0x00016870


	//   ....[133]....
        /*0998*/ 	.word	0x000168a0


	//   ....[134]....
        /*099c*/ 	.word	0x00016930


	//   ....[135]....
        /*09a0*/ 	.word	0x00016990


	//   ....[136]....
        /*09a4*/ 	.word	0x000169a0


	//   ....[137]....
        /*09a8*/ 	.word	0x000169f0


	//   ....[138]....
        /*09ac*/ 	.word	0x000192f0


	//   ....[139]....
        /*09b0*/ 	.word	0x00019320


	//   ....[140]....
        /*09b4*/ 	.word	0x000193c0


	//   ....[141]....
        /*09b8*/ 	.word	0x000193d0


	//   ....[142]....
        /*09bc*/ 	.word	0x00019420


	//   ....[143]....
        /*09c0*/ 	.word	0x00019430


	//   ....[144]....
        /*09c4*/ 	.word	0x00019480


	//   ....[145]....
        /*09c8*/ 	.word	0x00019490


	//   ....[146]....
        /*09cc*/ 	.word	0x000194e0


	//   ....[147]....
        /*09d0*/ 	.word	0x000194f0


	//   ....[148]....
        /*09d4*/ 	.word	0x00019540


	//   ....[149]....
        /*09d8*/ 	.word	0x00019550


	//   ....[150]....
        /*09dc*/ 	.word	0x000195a0


	//   ....[151]....
        /*09e0*/ 	.word	0x000195b0


	//   ....[152]....
        /*09e4*/ 	.word	0x000195c0


	//   ....[153]....
        /*09e8*/ 	.word	0x00019610


	//   ....[154]....
        /*09ec*/ 	.word	0x00019660


	//   ....[155]....
        /*09f0*/ 	.word	0x00019670


	//   ....[156]....
        /*09f4*/ 	.word	0x00019680


	//   ....[157]....
        /*09f8*/ 	.word	0x000196e0


	//   ....[158]....
        /*09fc*/ 	.word	0x00019b60


	//   ....[159]....
        /*0a00*/ 	.word	0x00019b90


	//   ....[160]....
        /*0a04*/ 	.word	0x00019be0


	//   ....[161]....
        /*0a08*/ 	.word	0x00019c10


	//   ....[162]....
        /*0a0c*/ 	.word	0x00019c50


	//   ....[163]....
        /*0a10*/ 	.word	0x00019c80


	//   ....[164]....
        /*0a14*/ 	.word	0x00019cd0


	//   ....[165]....
        /*0a18*/ 	.word	0x00019d00


	//   ....[166]....
        /*0a1c*/ 	.word	0x00019d50


	//   ....[167]....
        /*0a20*/ 	.word	0x00019d80


	//   ....[168]....
        /*0a24*/ 	.word	0x00019dd0


	//   ....[169]....
        /*0a28*/ 	.word	0x00019df0


	//   ....[170]....
        /*0a2c*/ 	.word	0x00019e40


	//   ....[171]....
        /*0a30*/ 	.word	0x00019e60


	//   ....[172]....
        /*0a34*/ 	.word	0x00019e70


	//   ....[173]....
        /*0a38*/ 	.word	0x00019eb0


	//   ....[174]....
        /*0a3c*/ 	.word	0x00019f10


	//   ....[175]....
        /*0a40*/ 	.word	0x00019f30


	//   ....[176]....
        /*0a44*/ 	.word	0x00019f40


	//   ....[177]....
        /*0a48*/ 	.word	0x00019fa0


	//   ....[178]....
        /*0a4c*/ 	.word	0x0001a690


	//   ....[179]....
        /*0a50*/ 	.word	0x0001a6c0


	//   ....[180]....
        /*0a54*/ 	.word	0x0001a6f0


	//   ....[181]....
        /*0a58*/ 	.word	0x0001a730


	//   ....[182]....
        /*0a5c*/ 	.word	0x0001a780


	//   ....[183]....
        /*0a60*/ 	.word	0x0001a7a0


	//   ....[184]....
        /*0a64*/ 	.word	0x0001a7f0


	//   ....[185]....
        /*0a68*/ 	.word	0x0001a810


	//   ....[186]....
        /*0a6c*/ 	.word	0x0001a860


	//   ....[187]....
        /*0a70*/ 	.word	0x0001a880


	//   ....[188]....
        /*0a74*/ 	.word	0x0001a8d0


	//   ....[189]....
        /*0a78*/ 	.word	0x0001a8f0


	//   ....[190]....
        /*0a7c*/ 	.word	0x0001a940


	//   ....[191]....
        /*0a80*/ 	.word	0x0001a960


	//   ....[192]....
        /*0a84*/ 	.word	0x0001a9a0


	//   ....[193]....
        /*0a88*/ 	.word	0x0001a9c0


	//   ....[194]....
        /*0a8c*/ 	.word	0x0001b2f0


	//   ....[195]....
        /*0a90*/ 	.word	0x0001b310


	//   ....[196]....
        /*0a94*/ 	.word	0x0001b320


	//   ....[197]....
        /*0a98*/ 	.word	0x0001b330


	//   ....[198]....
        /*0a9c*/ 	.word	0x0001b340


	//   ....[199]....
        /*0aa0*/ 	.word	0x0001b350


	//   ....[200]....
        /*0aa4*/ 	.word	0x0001b3b0


	//   ....[201]....
        /*0aa8*/ 	.word	0x0001b3f0


	//   ....[202]....
        /*0aac*/ 	.word	0x0001b410


	//   ....[203]....
        /*0ab0*/ 	.word	0x0001b420


	//   ....[204]....
        /*0ab4*/ 	.word	0x0001b460


	//   ....[205]....
        /*0ab8*/ 	.word	0x0001b470


	//   ....[206]....
        /*0abc*/ 	.word	0x0001b4b0


	//   ....[207]....
        /*0ac0*/ 	.word	0x0001b4c0


	//   ....[208]....
        /*0ac4*/ 	.word	0x0001b500


	//   ....[209]....
        /*0ac8*/ 	.word	0x0001b510


	//   ....[210]....
        /*0acc*/ 	.word	0x0001b520


	//   ....[211]....
        /*0ad0*/ 	.word	0x0001b530


	//   ....[212]....
        /*0ad4*/ 	.word	0x0001b540


	//   ....[213]....
        /*0ad8*/ 	.word	0x0001b5e0


	//   ....[214]....
        /*0adc*/ 	.word	0x0001b990


	//   ....[215]....
        /*0ae0*/ 	.word	0x0001b9a0


	//   ....[216]....
        /*0ae4*/ 	.word	0x0001b9b0


	//   ....[217]....
        /*0ae8*/ 	.word	0x0001b9c0


	//   ....[218]....
        /*0aec*/ 	.word	0x0001b9d0


	//   ....[219]....
        /*0af0*/ 	.word	0x0001b9e0


	//   ....[220]....
        /*0af4*/ 	.word	0x0001ba00


	//   ....[221]....
        /*0af8*/ 	.word	0x0001ba50


	//   ....[222]....
        /*0afc*/ 	.word	0x0001ba90


	//   ....[223]....
        /*0b00*/ 	.word	0x0001bab0


	//   ....[224]....
        /*0b04*/ 	.word	0x0001bad0


	//   ....[225]....
        /*0b08*/ 	.word	0x0001bb00


	//   ....[226]....
        /*0b0c*/ 	.word	0x0001bb20


	//   ....[227]....
        /*0b10*/ 	.word	0x0001bb50


	//   ....[228]....
        /*0b14*/ 	.word	0x0001bb70


	//   ....[229]....
        /*0b18*/ 	.word	0x0001bba0


	//   ....[230]....
        /*0b1c*/ 	.word	0x0001bbb0


	//   ....[231]....
        /*0b20*/ 	.word	0x0001bbc0


	//   ....[232]....
        /*0b24*/ 	.word	0x0001bbd0


	//   ....[233]....
        /*0b28*/ 	.word	0x0001bbe0


	//   ....[234]....
        /*0b2c*/ 	.word	0x0001d050


	//   ....[235]....
        /*0b30*/ 	.word	0x0001d070


	//   ....[236]....
        /*0b34*/ 	.word	0x0001d0a0


	//   ....[237]....
        /*0b38*/ 	.word	0x0001d0d0


	//   ....[238]....
        /*0b3c*/ 	.word	0x0001d100


	//   ....[239]....
        /*0b40*/ 	.word	0x0001d110


	//   ....[240]....
        /*0b44*/ 	.word	0x0001d140


	//   ....[241]....
        /*0b48*/ 	.word	0x0001d180


	//   ....[242]....
        /*0b4c*/ 	.word	0x0001d2f0


	//   ....[243]....
        /*0b50*/ 	.word	0x0001d320


	//   ....[244]....
        /*0b54*/ 	.word	0x0001d360


	//   ....[245]....
        /*0b58*/ 	.word	0x0001d390


	//   ....[246]....
        /*0b5c*/ 	.word	0x0001d3c0


	//   ....[247]....
        /*0b60*/ 	.word	0x0001d3f0


	//   ....[248]....
        /*0b64*/ 	.word	0x0001d480


	//   ....[249]....
        /*0b68*/ 	.word	0x0001d4d0


	//   ....[250]....
        /*0b6c*/ 	.word	0x0001d4e0


	//   ....[251]....
        /*0b70*/ 	.word	0x0001d520


	//   ....[252]....
        /*0b74*/ 	.word	0x0001e020


	//   ....[253]....
        /*0b78*/ 	.word	0x0001e6f0


	//   ....[254]....
        /*0b7c*/ 	.word	0x0001e7d0


	//   ....[255]....
        /*0b80*/ 	.word	0x0001e8c0


	//   ....[0]....
        /*0b84*/ 	.word	0x0001e920


	//   ....[1]....
        /*0b88*/ 	.word	0x0001e9e0


	//   ....[2]....
        /*0b8c*/ 	.word	0x0001ea40


	//   ....[3]....
        /*0b90*/ 	.word	0x0001eb00


	//   ....[4]....
        /*0b94*/ 	.word	0x0001eb60


	//   ....[5]....
        /*0b98*/ 	.word	0x0001ec20


	//   ....[6]....
        /*0b9c*/ 	.word	0x0001ec80


	//   ....[7]....
        /*0ba0*/ 	.word	0x0001ed40


	//   ....[8]....
        /*0ba4*/ 	.word	0x0001eda0


	//   ....[9]....
        /*0ba8*/ 	.word	0x0001ee60


	//   ....[10]....
        /*0bac*/ 	.word	0x0001eec0


	//   ....[11]....
        /*0bb0*/ 	.word	0x0001ef80


	//   ....[12]....
        /*0bb4*/ 	.word	0x0001efe0


	//   ....[13]....
        /*0bb8*/ 	.word	0x0001f0a0


	//   ....[14]....
        /*0bbc*/ 	.word	0x0001f100


	//   ....[15]....
        /*0bc0*/ 	.word	0x0001f1c0


	//   ....[16]....
        /*0bc4*/ 	.word	0x0001f220


	//   ....[17]....
        /*0bc8*/ 	.word	0x0001f2f0


	//   ....[18]....
        /*0bcc*/ 	.word	0x0001f4b0


	//   ....[19]....
        /*0bd0*/ 	.word	0x0001f540


	//   ....[20]....
        /*0bd4*/ 	.word	0x0001f610


	//   ....[21]....
        /*0bd8*/ 	.word	0x0001f660


	//   ....[22]....
        /*0bdc*/ 	.word	0x0001f730


	//   ....[23]....
        /*0be0*/ 	.word	0x0001f780


	//   ....[24]....
        /*0be4*/ 	.word	0x0001f800


	//   ....[25]....
        /*0be8*/ 	.word	0x0001f8b0


	//   ....[26]....
        /*0bec*/ 	.word	0x0001f930


	//   ....[27]....
        /*0bf0*/ 	.word	0x0001f9e0


	//   ....[28]....
        /*0bf4*/ 	.word	0x0001fa60


	//   ....[29]....
        /*0bf8*/ 	.word	0x0001fb10


	//   ....[30]....
        /*0bfc*/ 	.word	0x0001fb90


	//   ....[31]....
        /*0c00*/ 	.word	0x0001fc30


	//   ....[32]....
        /*0c04*/ 	.word	0x0001fcb0


	//   ....[33]....
        /*0c08*/ 	.word	0x0001fd50


	//   ....[34]....
        /*0c0c*/ 	.word	0x0001fdc0


	//   ....[35]....
        /*0c10*/ 	.word	0x0001fe70


	//   ....[36]....
        /*0c14*/ 	.word	0x0001fee0


	//   ....[37]....
        /*0c18*/ 	.word	0x0001ff90


	//   ....[38]....
        /*0c1c*/ 	.word	0x00020030


	//   ....[39]....
        /*0c20*/ 	.word	0x000200a0


	//   ....[40]....
        /*0c24*/ 	.word	0x00020120


	//   ....[41]....
        /*0c28*/ 	.word	0x000201d0


	//   ....[42]....
        /*0c2c*/ 	.word	0x00020230


	//   ....[43]....
        /*0c30*/ 	.word	0x000202f0


	//   ....[44]....
        /*0c34*/ 	.word	0x00020350


	//   ....[45]....
        /*0c38*/ 	.word	0x00020410


	//   ....[46]....
        /*0c3c*/ 	.word	0x00020470


	//   ....[47]....
        /*0c40*/ 	.word	0x00020530


	//   ....[48]....
        /*0c44*/ 	.word	0x00020590


	//   ....[49]....
        /*0c48*/ 	.word	0x00020640


	//   ....[50]....
        /*0c4c*/ 	.word	0x000206a0


	//   ....[51]....
        /*0c50*/ 	.word	0x00020760


	//   ....[52]....
        /*0c54*/ 	.word	0x000207c0


	//   ....[53]....
        /*0c58*/ 	.word	0x00020860


	//   ....[54]....
        /*0c5c*/ 	.word	0x00020990


	//   ....[55]....
        /*0c60*/ 	.word	0x00020a30


	//   ....[56]....
        /*0c64*/ 	.word	0x00020a90


	//   ....[57]....
        /*0c68*/ 	.word	0x00020b40


	//   ....[58]....
        /*0c6c*/ 	.word	0x00020bc0


	//   ....[59]....
        /*0c70*/ 	.word	0x00020c50


	//   ....[60]....
        /*0c74*/ 	.word	0x00020ce0


	//   ....[61]....
        /*0c78*/ 	.word	0x00020d70


	//   ....[62]....
        /*0c7c*/ 	.word	0x00020dd0


	//   ....[63]....
        /*0c80*/ 	.word	0x00020e80


	//   ....[64]....
        /*0c84*/ 	.word	0x00020ee0


	//   ....[65]....
        /*0c88*/ 	.word	0x00020f90


	//   ....[66]....
        /*0c8c*/ 	.word	0x00020ff0


	//   ....[67]....
        /*0c90*/ 	.word	0x000210a0


	//   ....[68]....
        /*0c94*/ 	.word	0x00021100


	//   ....[69]....
        /*0c98*/ 	.word	0x000211b0


	//   ....[70]....
        /*0c9c*/ 	.word	0x00021210


	//   ....[71]....
        /*0ca0*/ 	.word	0x000212c0


	//   ....[72]....
        /*0ca4*/ 	.word	0x00021320


	//   ....[73]....
        /*0ca8*/ 	.word	0x000213d0


	//   ....[74]....
        /*0cac*/ 	.word	0x000214c0


	//   ....[75]....
        /*0cb0*/ 	.word	0x00021550


	//   ....[76]....
        /*0cb4*/ 	.word	0x000215b0


	//   ....[77]....
        /*0cb8*/ 	.word	0x00021660


	//   ....[78]....
        /*0cbc*/ 	.word	0x000216e0


	//   ....[79]....
        /*0cc0*/ 	.word	0x00021770


	//   ....[80]....
        /*0cc4*/ 	.word	0x00021800


	//   ....[81]....
        /*0cc8*/ 	.word	0x00021890


	//   ....[82]....
        /*0ccc*/ 	.word	0x000218f0


	//   ....[83]....
        /*0cd0*/ 	.word	0x00021990


	//   ....[84]....
        /*0cd4*/ 	.word	0x000219f0


	//   ....[85]....
        /*0cd8*/ 	.word	0x00021a90


	//   ....[86]....
        /*0cdc*/ 	.word	0x00021af0


	//   ....[87]....
        /*0ce0*/ 	.word	0x00021b90


	//   ....[88]....
        /*0ce4*/ 	.word	0x00021bf0


	//   ....[89]....
        /*0ce8*/ 	.word	0x00021ca0


	//   ....[90]....
        /*0cec*/ 	.word	0x00021d00


	//   ....[91]....
        /*0cf0*/ 	.word	0x00021db0


	//   ....[92]....
        /*0cf4*/ 	.word	0x00021e10


	//   ....[93]....
        /*0cf8*/ 	.word	0x00021ec0


	//   ....[94]....
        /*0cfc*/ 	.word	0x00022110


	//----- nvinfo : EIATTR_REG_RECONFIG
	.align		4
.L_984:
        /*0d00*/ 	.byte	0x01, 0x54
	.zero		2


	//----- nvinfo : EIATTR_SYSCALL_OFFSETS
	.align		4
        /*0d04*/ 	.byte	0x04, 0x46
        /*0d06*/ 	.short	(.L_986 - .L_985)


	//   ....[0]....
.L_985:
        /*0d08*/ 	.word	0x00002130


	//   ....[1]....
        /*0d0c*/ 	.word	0x000185d0


	//   ....[2]....
        /*0d10*/ 	.word	0x00018740


	//   ....[3]....
        /*0d14*/ 	.word	0x00018890


	//   ....[4]....
        /*0d18*/ 	.word	0x000189d0


	//   ....[5]....
        /*0d1c*/ 	.word	0x0001a2c0


	//----- nvinfo : EIATTR_MBARRIER_INSTR_OFFSETS
	.align		4
.L_986:
        /*0d20*/ 	.byte	0x04, 0x39
        /*0d22*/ 	.short	(.L_988 - .L_987)


	//   ....[0]....
.L_987:
        /*0d24*/ 	.word	0x00000180
        /*0d28*/ 	.word	0x000000ff
        /*0d2c*/ 	.word	0x00022800
        /*0d30*/ 	.short	0x0100
        /*0d32*/ 	.byte	0x08
	.zero		1


	//   ....[1]....
        /*0d34*/ 	.word	0x00000190
        /*0d38*/ 	.word	0x000000ff
        /*0d3c*/ 	.word	0x00022820
        /*0d40*/ 	.short	0x0100
        /*0d42*/ 	.byte	0x08
	.zero		1


	//   ....[2]....
        /*0d44*/ 	.word	0x00000280
        /*0d48*/ 	.word	0x000000ff
        /*0d4c*/ 	.word	0x00022830
        /*0d50*/ 	.short	0x0100
        /*0d52*/ 	.byte	0x08
	.zero		1


	//   ....[3]....
        /*0d54*/ 	.word	0x00000290
        /*0d58*/ 	.word	0x000000ff
        /*0d5c*/ 	.word	0x00022840
        /*0d60*/ 	.short	0x0100
        /*0d62*/ 	.byte	0x08
	.zero		1


	//   ....[4]....
        /*0d64*/ 	.word	0x000002a0
        /*0d68*/ 	.word	0x000000ff
        /*0d6c*/ 	.word	0x00022838
        /*0d70*/ 	.short	0x0100
        /*0d72*/ 	.byte	0x08
	.zero		1


	//   ....[5]....
        /*0d74*/ 	.word	0x000002b0
        /*0d78*/ 	.word	0x000000ff
        /*0d7c*/ 	.word	0x00022848
        /*0d80*/ 	.short	0x0100
        /*0d82*/ 	.byte	0x08
	.zero		1


	//   ....[6]....
        /*0d84*/ 	.word	0x000003e0
        /*0d88*/ 	.word	0x000000ff
        /*0d8c*/ 	.word	0x00022850
        /*0d90*/ 	.short	0x0100
        /*0d92*/ 	.byte	0x08
	.zero		1


	//   ....[7]....
        /*0d94*/ 	.word	0x000003f0
        /*0d98*/ 	.word	0x000000ff
        /*0d9c*/ 	.word	0x00022860
        /*0da0*/ 	.short	0x0100
        /*0da2*/ 	.byte	0x08
	.zero		1


	//   ....[8]....
        /*0da4*/ 	.word	0x00000400
        /*0da8*/ 	.word	0x000000ff
        /*0dac*/ 	.word	0x00022858
        /*0db0*/ 	.short	0x0100
        /*0db2*/ 	.byte	0x08
	.zero		1


	//   ....[9]....
        /*0db4*/ 	.word	0x00000410
        /*0db8*/ 	.word	0x000000ff
        /*0dbc*/ 	.word	0x00022868
        /*0dc0*/ 	.short	0x0100
        /*0dc2*/ 	.byte	0x08
	.zero		1


	//   ....[10]....
        /*0dc4*/ 	.word	0x00000500
        /*0dc8*/ 	.word	0x000000ff
        /*0dcc*/ 	.word	0x00022870
        /*0dd0*/ 	.short	0x0100
        /*0dd2*/ 	.byte	0x06
	.zero		1


	//   ....[11]....
        /*0dd4*/ 	.word	0x00000510
        /*0dd8*/ 	.word	0x000000ff
        /*0ddc*/ 	.word	0x00022880
        /*0de0*/ 	.short	0x0100
        /*0de2*/ 	.byte	0x06
	.zero		1


	//   ....[12]....
        /*0de4*/ 	.word	0x00000520
        /*0de8*/ 	.word	0x000000ff
        /*0dec*/ 	.word	0x00022878
        /*0df0*/ 	.short	0x0100
        /*0df2*/ 	.byte	0x06
	.zero		1


	//   ....[13]....
        /*0df4*/ 	.word	0x00000530
        /*0df8*/ 	.word	0x000000ff
        /*0dfc*/ 	.word	0x00022888
        /*0e00*/ 	.short	0x0100
        /*0e02*/ 	.byte	0x06
	.zero		1


	//   ....[14]....
        /*0e04*/ 	.word	0x00000660
        /*0e08*/ 	.word	0x000000ff
        /*0e0c*/ 	.word	0x00022890
        /*0e10*/ 	.short	0x0100
        /*0e12*/ 	.byte	0x08
	.zero		1


	//   ....[15]....
        /*0e14*/ 	.word	0x00000670
        /*0e18*/ 	.word	0x000000ff
        /*0e1c*/ 	.word	0x000228a0
        /*0e20*/ 	.short	0x0100
        /*0e22*/ 	.byte	0x08
	.zero		1


	//   ....[16]....
        /*0e24*/ 	.word	0x00000680
        /*0e28*/ 	.word	0x000000ff
        /*0e2c*/ 	.word	0x00022898
        /*0e30*/ 	.short	0x0100
        /*0e32*/ 	.byte	0x08
	.zero		1


	//   ....[17]....
        /*0e34*/ 	.word	0x00000690
        /*0e38*/ 	.word	0x000000ff
        /*0e3c*/ 	.word	0x000228a8
        /*0e40*/ 	.short	0x0100
        /*0e42*/ 	.byte	0x08
	.zero		1


	//   ....[18]....
        /*0e44*/ 	.word	0x000007e0
        /*0e48*/ 	.word	0x000000ff
        /*0e4c*/ 	.word	0x000228b0
        /*0e50*/ 	.short	0x0100
        /*0e52*/ 	.byte	0x08
	.zero		1


	//   ....[19]....
        /*0e54*/ 	.word	0x000007f0
        /*0e58*/ 	.word	0x000000ff
        /*0e5c*/ 	.word	0x000228c0
        /*0e60*/ 	.short	0x0100
        /*0e62*/ 	.byte	0x08
	.zero		1


	//   ....[20]....
        /*0e64*/ 	.word	0x00000800
        /*0e68*/ 	.word	0x000000ff
        /*0e6c*/ 	.word	0x000228b8
        /*0e70*/ 	.short	0x0100
        /*0e72*/ 	.byte	0x08
	.zero		1


	//   ....[21]....
        /*0e74*/ 	.word	0x00000810
        /*0e78*/ 	.word	0x000000ff
        /*0e7c*/ 	.word	0x000228c8
        /*0e80*/ 	.short	0x0100
        /*0e82*/ 	.byte	0x08
	.zero		1


	//   ....[22]....
        /*0e84*/ 	.word	0x000021b0
        /*0e88*/ 	.word	0x000000ff
        /*0e8c*/ 	.word	0x00022800
        /*0e90*/ 	.short	0x010a
        /*0e92*/ 	.byte	0x2b
	.zero		1


	//   ....[23]....
        /*0e94*/ 	.word	0x00002230
        /*0e98*/ 	.word	0x00000003
        /*0e9c*/ 	.word	0x00022830
        /*0ea0*/ 	.short	0x010a
        /*0ea2*/ 	.byte	0x3f
	.zero		1


	//   ....[24]....
        /*0ea4*/ 	.word	0x00002270
        /*0ea8*/ 	.word	0x00000003
        /*0eac*/ 	.word	0x00022830
        /*0eb0*/ 	.short	0x010a
        /*0eb2*/ 	.byte	0x3f
	.zero		1


	//   ....[25]....
        /*0eb4*/ 	.word	0x00002c80
        /*0eb8*/ 	.word	0x000000ff
        /*0ebc*/ 	.word	0x00000000
        /*0ec0*/ 	.short	0x0101
        /*0ec2*/ 	.byte	0x06
	.zero		1


	//   ....[26]....
        /*0ec4*/ 	.word	0x00006500
        /*0ec8*/ 	.word	0x000000ff
        /*0ecc*/ 	.word	0x00022830
        /*0ed0*/ 	.short	0x010a
        /*0ed2*/ 	.byte	0x06
	.zero		1


	//   ....[27]....
        /*0ed4*/ 	.word	0x00006540
        /*0ed8*/ 	.word	0x000000ff
        /*0edc*/ 	.word	0x00022830
        /*0ee0*/ 	.short	0x010a
        /*0ee2*/ 	.byte	0x06
	.zero		1


	//   ....[28]....
        /*0ee4*/ 	.word	0x00006dd0
        /*0ee8*/ 	.word	0x000000ff
        /*0eec*/ 	.word	0x00022850
        /*0ef0*/ 	.short	0x010a
        /*0ef2*/ 	.byte	0x06
	.zero		1


	//   ....[29]....
        /*0ef4*/ 	.word	0x00006e10
        /*0ef8*/ 	.word	0x000000ff
        /*0efc*/ 	.word	0x00022850
        /*0f00*/ 	.short	0x010a
        /*0f02*/ 	.byte	0x06
	.zero		1


	//   ....[30]....
        /*0f04*/ 	.word	0x00007140
        /*0f08*/ 	.word	0x000000ff
        /*0f0c*/ 	.word	0x00000000
        /*0f10*/ 	.short	0x0101
        /*0f12*/ 	.byte	0x06
	.zero		1


	//   ....[31]....
        /*0f14*/ 	.word	0x0000a3d0
        /*0f18*/ 	.word	0x000000ff
        /*0f1c*/ 	.word	0x00000000
        /*0f20*/ 	.short	0x0101
        /*0f22*/ 	.byte	0x06
	.zero		1


	//   ....[32]....
        /*0f24*/ 	.word	0x0000ad70
        /*0f28*/ 	.word	0x000000ff
        /*0f2c*/ 	.word	0x00022830
        /*0f30*/ 	.short	0x010a
        /*0f32*/ 	.byte	0x06
	.zero		1


	//   ....[33]....
        /*0f34*/ 	.word	0x0000adb0
        /*0f38*/ 	.word	0x000000ff
        /*0f3c*/ 	.word	0x00022830
        /*0f40*/ 	.short	0x010a
        /*0f42*/ 	.byte	0x06
	.zero		1


	//   ....[34]....
        /*0f44*/ 	.word	0x0000b640
        /*0f48*/ 	.word	0x000000ff
        /*0f4c*/ 	.word	0x00022850
        /*0f50*/ 	.short	0x010a
        /*0f52*/ 	.byte	0x06
	.zero		1


	//   ....[35]....
        /*0f54*/ 	.word	0x0000b680
        /*0f58*/ 	.word	0x000000ff
        /*0f5c*/ 	.word	0x00022850
        /*0f60*/ 	.short	0x010a
        /*0f62*/ 	.byte	0x06
	.zero		1


	//   ....[36]....
        /*0f64*/ 	.word	0x0000b9d0
        /*0f68*/ 	.word	0x000000ff
        /*0f6c*/ 	.word	0x00000000
        /*0f70*/ 	.short	0x0101
        /*0f72*/ 	.byte	0x06
	.zero		1


	//   ....[37]....
        /*0f74*/ 	.word	0x0000cf80
        /*0f78*/ 	.word	0x000000ff
        /*0f7c*/ 	.word	0x00000000
        /*0f80*/ 	.short	0x0101
        /*0f82*/ 	.byte	0x06
	.zero		1


	//   ....[38]....
        /*0f84*/ 	.word	0x0000d6f0
        /*0f88*/ 	.word	0x000000ff
        /*0f8c*/ 	.word	0x00022830
        /*0f90*/ 	.short	0x010a
        /*0f92*/ 	.byte	0x06
	.zero		1


	//   ....[39]....
        /*0f94*/ 	.word	0x0000d730
        /*0f98*/ 	.word	0x000000ff
        /*0f9c*/ 	.word	0x00022830
        /*0fa0*/ 	.short	0x010a
        /*0fa2*/ 	.byte	0x06
	.zero		1


	//   ....[40]....
        /*0fa4*/ 	.word	0x0000dfc0
        /*0fa8*/ 	.word	0x000000ff
        /*0fac*/ 	.word	0x00022850
        /*0fb0*/ 	.short	0x010a
        /*0fb2*/ 	.byte	0x06
	.zero		1


	//   ....[41]....
        /*0fb4*/ 	.word	0x0000e000
        /*0fb8*/ 	.word	0x000000ff
        /*0fbc*/ 	.word	0x00022850
        /*0fc0*/ 	.short	0x010a
        /*0fc2*/ 	.byte	0x06
	.zero		1


	//   ....[42]....
        /*0fc4*/ 	.word	0x0000e330
        /*0fc8*/ 	.word	0x000000ff
        /*0fcc*/ 	.word	0x00000000
        /*0fd0*/ 	.short	0x0101
        /*0fd2*/ 	.byte	0x06
	.zero		1


	//   ....[43]....
        /*0fd4*/ 	.word	0x000115c0
        /*0fd8*/ 	.word	0x000000ff
        /*0fdc*/ 	.word	0x00000000
        /*0fe0*/ 	.short	0x0101
        /*0fe2*/ 	.byte	0x06
	.zero		1


	//   ....[44]....
        /*0fe4*/ 	.word	0x00011c30
        /*0fe8*/ 	.word	0x000000ff
        /*0fec*/ 	.word	0x00022850
        /*0ff0*/ 	.short	0x010a
        /*0ff2*/ 	.byte	0x09
	.zero		1


	//   ....[45]....
        /*0ff4*/ 	.word	0x00011c70
        /*0ff8*/ 	.word	0x000000ff
        /*0ffc*/ 	.word	0x00022850
        /*1000*/ 	.short	0x010a
        /*1002*/ 	.byte	0x09
	.zero		1


	//   ....[46]....
        /*1004*/ 	.word	0x000122a0
        /*1008*/ 	.word	0x000000ff
        /*100c*/ 	.word	0x00000000
        /*1010*/ 	.short	0x0101
        /*1012*/ 	.byte	0x04
	.zero		1


	//   ....[47]....
        /*1014*/ 	.word	0x00014630
        /*1018*/ 	.word	0x00000011
        /*101c*/ 	.word	0x00000000
        /*1020*/ 	.short	0x0101
        /*1022*/ 	.byte	0x3f
	.zero		1


	//   ....[48]....
        /*1024*/ 	.word	0x00014ad0
        /*1028*/ 	.word	0x00000011
        /*102c*/ 	.word	0x00000000
        /*1030*/ 	.short	0x0101
        /*1032*/ 	.byte	0x3f
	.zero		1


	//   ....[49]....
        /*1034*/ 	.word	0x00018fb0
        /*1038*/ 	.word	0x00000000
        /*103c*/ 	.word	0x00022880
        /*1040*/ 	.short	0x010a
        /*1042*/ 	.byte	0x3f
	.zero		1


	//   ....[50]....
        /*1044*/ 	.word	0x00019840
        /*1048*/ 	.word	0x00000000
        /*104c*/ 	.word	0x00022870
        /*1050*/ 	.short	0x0107
        /*1052*/ 	.byte	0x3f
	.zero		1


	//   ....[51]....
        /*1054*/ 	.word	0x00019900
        /*1058*/ 	.word	0x00000000
        /*105c*/ 	.word	0x00022870
        /*1060*/ 	.short	0x0101
        /*1062*/ 	.byte	0x3f
	.zero		1


	//   ....[52]....
        /*1064*/ 	.word	0x00019930
        /*1068*/ 	.word	0x00000000
        /*106c*/ 	.word	0x00022840
        /*1070*/ 	.short	0x010a
        /*1072*/ 	.byte	0x3f
	.zero		1


	//   ....[53]....
        /*1074*/ 	.word	0x0001a040
        /*1078*/ 	.word	0x00000000
        /*107c*/ 	.word	0x00022830
        /*1080*/ 	.short	0x0107
        /*1082*/ 	.byte	0x3f
	.zero		1


	//   ....[54]....
        /*1084*/ 	.word	0x0001a100
        /*1088*/ 	.word	0x00000000
        /*108c*/ 	.word	0x00022830
        /*1090*/ 	.short	0x0101
        /*1092*/ 	.byte	0x3f
	.zero		1


	//   ....[55]....
        /*1094*/ 	.word	0x0001aa70
        /*1098*/ 	.word	0x00000011
        /*109c*/ 	.word	0x00022800
        /*10a0*/ 	.short	0x0107
        /*10a2*/ 	.byte	0x3f
	.zero		1


	//   ....[56]....
        /*10a4*/ 	.word	0x0001ab60
        /*10a8*/ 	.word	0x00000011
        /*10ac*/ 	.word	0x00022800
        /*10b0*/ 	.short	0x0101
        /*10b2*/ 	.byte	0x3f
	.zero		1


	//   ....[57]....
        /*10b4*/ 	.word	0x0001ab80
        /*10b8*/ 	.word	0x00000011
        /*10bc*/ 	.word	0x00022820
        /*10c0*/ 	.short	0x010a
        /*10c2*/ 	.byte	0x3f
	.zero		1


	//   ....[58]....
        /*10c4*/ 	.word	0x0001b080
        /*10c8*/ 	.word	0x00000000
        /*10cc*/ 	.word	0x00022880
        /*10d0*/ 	.short	0x010a
        /*10d2*/ 	.byte	0x3f
	.zero		1


	//   ....[59]....
        /*10d4*/ 	.word	0x0001b660
        /*10d8*/ 	.word	0x00000000
        /*10dc*/ 	.word	0x00022870
        /*10e0*/ 	.short	0x0107
        /*10e2*/ 	.byte	0x3f
	.zero		1


	//   ....[60]....
        /*10e4*/ 	.word	0x0001b720
        /*10e8*/ 	.word	0x00000000
        /*10ec*/ 	.word	0x00022870
        /*10f0*/ 	.short	0x0101
        /*10f2*/ 	.byte	0x3f
	.zero		1


	//   ....[61]....
        /*10f4*/ 	.word	0x0001b750
        /*10f8*/ 	.word	0x00000000
        /*10fc*/ 	.word	0x00022840
        /*1100*/ 	.short	0x010a
        /*1102*/ 	.byte	0x3f
	.zero		1


	//   ....[62]....
        /*1104*/ 	.word	0x0001bcf0
        /*1108*/ 	.word	0x00000000
        /*110c*/ 	.word	0x00022830
        /*1110*/ 	.short	0x0107
        /*1112*/ 	.byte	0x3f
	.zero		1


	//   ....[63]....
        /*1114*/ 	.word	0x0001bdb0
        /*1118*/ 	.word	0x00000000
        /*111c*/ 	.word	0x00022830
        /*1120*/ 	.short	0x0101
        /*1122*/ 	.byte	0x3f
	.zero		1


	//   ....[64]....
        /*1124*/ 	.word	0x0001be40
        /*1128*/ 	.word	0x00000003
        /*112c*/ 	.word	0x00022870
        /*1130*/ 	.short	0x010a
        /*1132*/ 	.byte	0x3f
	.zero		1


	//   ....[65]....
        /*1134*/ 	.word	0x0001bed0
        /*1138*/ 	.word	0x00000003
        /*113c*/ 	.word	0x00022860
        /*1140*/ 	.short	0x010a
        /*1142*/ 	.byte	0x3f
	.zero		1


	//   ....[66]....
        /*1144*/ 	.word	0x0001c480
        /*1148*/ 	.word	0x00000003
        /*114c*/ 	.word	0x00022850
        /*1150*/ 	.short	0x0101
        /*1152*/ 	.byte	0x3f
	.zero		1


	//   ....[67]....
        /*1154*/ 	.word	0x0001c510
        /*1158*/ 	.word	0x00000003
        /*115c*/ 	.word	0x00000000
        /*1160*/ 	.short	0x0101
        /*1162*/ 	.byte	0x3f
	.zero		1


	//   ....[68]....
        /*1164*/ 	.word	0x0001c6e0
        /*1168*/ 	.word	0x00000002
        /*116c*/ 	.word	0x00022870
        /*1170*/ 	.short	0x010a
        /*1172*/ 	.byte	0x3f
	.zero		1


	//   ....[69]....
        /*1174*/ 	.word	0x0001c760
        /*1178*/ 	.word	0x00000002
        /*117c*/ 	.word	0x00022860
        /*1180*/ 	.short	0x010a
        /*1182*/ 	.byte	0x3f
	.zero		1


	//   ....[70]....
        /*1184*/ 	.word	0x0001cd20
        /*1188*/ 	.word	0x00000002
        /*118c*/ 	.word	0x00022850
        /*1190*/ 	.short	0x0101
        /*1192*/ 	.byte	0x3f
	.zero		1


	//   ....[71]....
        /*1194*/ 	.word	0x0001cdd0
        /*1198*/ 	.word	0x00000002
        /*119c*/ 	.word	0x00000000
        /*11a0*/ 	.short	0x0101
        /*11a2*/ 	.byte	0x3f
	.zero		1


	//   ....[72]....
        /*11a4*/ 	.word	0x0001dfa0
        /*11a8*/ 	.word	0x00000005
        /*11ac*/ 	.word	0x00022820
        /*11b0*/ 	.short	0x010a
        /*11b2*/ 	.byte	0x3f
	.zero		1


	//   ....[73]....
        /*11b4*/ 	.word	0x0001e120
        /*11b8*/ 	.word	0x00000003
        /*11bc*/ 	.word	0x00022840
        /*11c0*/ 	.short	0x010a
        /*11c2*/ 	.byte	0x3f
	.zero		1


	//   ....[74]....
        /*11c4*/ 	.word	0x0001e1c0
        /*11c8*/ 	.word	0x0000001f
        /*11cc*/ 	.word	0x00022840
        /*11d0*/ 	.short	0x010a
        /*11d2*/ 	.byte	0x3f
	.zero		1


	//   ....[75]....
        /*11d4*/ 	.word	0x0001e200
        /*11d8*/ 	.word	0x00000003
        /*11dc*/ 	.word	0x00022860
        /*11e0*/ 	.short	0x010a
        /*11e2*/ 	.byte	0x3f
	.zero		1


	//   ....[76]....
        /*11e4*/ 	.word	0x0001e240
        /*11e8*/ 	.word	0x0000001f
        /*11ec*/ 	.word	0x00022860
        /*11f0*/ 	.short	0x010a
        /*11f2*/ 	.byte	0x3f
	.zero		1


	//   ....[77]....
        /*11f4*/ 	.word	0x0001e280
        /*11f8*/ 	.word	0x00000003
        /*11fc*/ 	.word	0x00022880
        /*1200*/ 	.short	0x010a
        /*1202*/ 	.byte	0x3f
	.zero		1


	//   ....[78]....
        /*1204*/ 	.word	0x0001e2c0
        /*1208*/ 	.word	0x0000001f
        /*120c*/ 	.word	0x00022880
        /*1210*/ 	.short	0x010a
        /*1212*/ 	.byte	0x3f
	.zero		1


	//   ....[79]....
        /*1214*/ 	.word	0x0001e330
        /*1218*/ 	.word	0x00000003
        /*121c*/ 	.word	0x00022800
        /*1220*/ 	.short	0x010a
        /*1222*/ 	.byte	0x3f
	.zero		1


	//   ....[80]....
        /*1224*/ 	.word	0x0001e380
        /*1228*/ 	.word	0x00000003
        /*122c*/ 	.word	0x00022830
        /*1230*/ 	.short	0x010a
        /*1232*/ 	.byte	0x3f
	.zero		1


	//   ....[81]....
        /*1234*/ 	.word	0x0001e3e0
        /*1238*/ 	.word	0x00000006
        /*123c*/ 	.word	0x00022830
        /*1240*/ 	.short	0x010a
        /*1242*/ 	.byte	0x3f
	.zero		1


	//   ....[82]....
        /*1244*/ 	.word	0x0001e440
        /*1248*/ 	.word	0x00000006
        /*124c*/ 	.word	0x00022850
        /*1250*/ 	.short	0x010a
        /*1252*/ 	.byte	0x3f
	.zero		1


	//   ....[83]....
        /*1254*/ 	.word	0x0001e4a0
        /*1258*/ 	.word	0x00000006
        /*125c*/ 	.word	0x00022830
        /*1260*/ 	.short	0x010a
        /*1262*/ 	.byte	0x3f
	.zero		1


	//   ....[84]....
        /*1264*/ 	.word	0x0001e500
        /*1268*/ 	.word	0x00000006
        /*126c*/ 	.word	0x00022850
        /*1270*/ 	.short	0x010a
        /*1272*/ 	.byte	0x3f
	.zero		1


	//   ....[85]....
        /*1274*/ 	.word	0x0001e560
        /*1278*/ 	.word	0x00000006
        /*127c*/ 	.word	0x00022830
        /*1280*/ 	.short	0x010a
        /*1282*/ 	.byte	0x3f
	.zero		1


	//   ....[86]....
        /*1284*/ 	.word	0x0001e5c0
        /*1288*/ 	.word	0x00000006
        /*128c*/ 	.word	0x00022850
        /*1290*/ 	.short	0x010a
        /*1292*/ 	.byte	0x3f
	.zero		1


	//   ....[87]....
        /*1294*/ 	.word	0x0001e620
        /*1298*/ 	.word	0x00000007
        /*129c*/ 	.word	0x00022850
        /*12a0*/ 	.short	0x010a
        /*12a2*/ 	.byte	0x3f
	.zero		1


	//   ....[88]....
        /*12a4*/ 	.word	0x0001e720
        /*12a8*/ 	.word	0x00000000
        /*12ac*/ 	.word	0x00022880
        /*12b0*/ 	.short	0x010a
        /*12b2*/ 	.byte	0x3f
	.zero		1


	//   ....[89]....
        /*12b4*/ 	.word	0x0001f400
        /*12b8*/ 	.word	0x00000000
        /*12bc*/ 	.word	0x00022840
        /*12c0*/ 	.short	0x010a
        /*12c2*/ 	.byte	0x3f
	.zero		1


	//   ....[90]....
        /*12c4*/ 	.word	0x00020890
        /*12c8*/ 	.word	0x00000011
        /*12cc*/ 	.word	0x00022820
        /*12d0*/ 	.short	0x010a
        /*12d2*/ 	.byte	0x3f
	.zero		1


	//   ....[91]....
        /*12d4*/ 	.word	0x000208e0
        /*12d8*/ 	.word	0x00000000
        /*12dc*/ 	.word	0x00022880
        /*12e0*/ 	.short	0x010a
        /*12e2*/ 	.byte	0x3f
	.zero		1


	//   ....[92]....
        /*12e4*/ 	.word	0x00021410
        /*12e8*/ 	.word	0x00000000
        /*12ec*/ 	.word	0x00022840
        /*12f0*/ 	.short	0x010a
        /*12f2*/ 	.byte	0x3f
	.zero		1


	//   ....[93]....
        /*12f4*/ 	.word	0x00021ef0
        /*12f8*/ 	.word	0x00000003
        /*12fc*/ 	.word	0x00022870
        /*1300*/ 	.short	0x010a
        /*1302*/ 	.byte	0x3f
	.zero		1


	//   ....[94]....
        /*1304*/ 	.word	0x00021f40
        /*1308*/ 	.word	0x00000003
        /*130c*/ 	.word	0x00022860
        /*1310*/ 	.short	0x010a
        /*1312*/ 	.byte	0x3f
	.zero		1


	//   ....[95]....
        /*1314*/ 	.word	0x00021f90
        /*1318*/ 	.word	0x00000002
        /*131c*/ 	.word	0x00022870
        /*1320*/ 	.short	0x010a
        /*1322*/ 	.byte	0x3f
	.zero		1


	//   ....[96]....
        /*1324*/ 	.word	0x00021fe0
        /*1328*/ 	.word	0x00000002
        /*132c*/ 	.word	0x00022860
        /*1330*/ 	.short	0x010a
        /*1332*/ 	.byte	0x3f
	.zero		1


	//   ....[97]....
        /*1334*/ 	.word	0x00022030
        /*1338*/ 	.word	0x00000005
        /*133c*/ 	.word	0x00022820
        /*1340*/ 	.short	0x010a
        /*1342*/ 	.byte	0x3f
	.zero		1


	//   ....[98]....
        /*1344*/ 	.word	0x000221d0
        /*1348*/ 	.word	0x00000003
        /*134c*/ 	.word	0x00022840
        /*1350*/ 	.short	0x010a
        /*1352*/ 	.byte	0x3f
	.zero		1


	//   ....[99]....
        /*1354*/ 	.word	0x00022220
        /*1358*/ 	.word	0x0000001f
        /*135c*/ 	.word	0x00022840
        /*1360*/ 	.short	0x010a
        /*1362*/ 	.byte	0x3f
	.zero		1


	//   ....[100]....
        /*1364*/ 	.word	0x00022270
        /*1368*/ 	.word	0x00000003
        /*136c*/ 	.word	0x00022860
        /*1370*/ 	.short	0x010a
        /*1372*/ 	.byte	0x3f
	.zero		1


	//   ....[101]....
        /*1374*/ 	.word	0x000222c0
        /*1378*/ 	.word	0x0000001f
        /*137c*/ 	.word	0x00022860
        /*1380*/ 	.short	0x010a
        /*1382*/ 	.byte	0x3f
	.zero		1


	//   ....[102]....
        /*1384*/ 	.word	0x00022310
        /*1388*/ 	.word	0x00000003
        /*138c*/ 	.word	0x00022880
        /*1390*/ 	.short	0x010a
        /*1392*/ 	.byte	0x3f
	.zero		1


	//----- nvinfo : EIATTR_NUM_MBARRIERS
	.align		4
.L_988:
        /*1394*/ 	.byte	0x03, 0x38
        /*1396*/ 	.short	0x0016


	//----- nvinfo : EIATTR_EXIT_INSTR_OFFSETS
	.align		4
        /*1398*/ 	.byte	0x04, 0x1c
        /*139a*/ 	.short	(.L_990 - .L_989)


	//   ....[0]....
.L_989:
        /*139c*/ 	.word	0x000009c0


	//   ....[1]....
        /*13a0*/ 	.word	0x000162c0


	//   ....[2]....
        /*13a4*/ 	.word	0x0001e310


	//----- nvinfo : EIATTR_MAX_THREADS
	.align		4
.L_990:
        /*13a8*/ 	.byte	0x04, 0x05
        /*13aa*/ 	.short	(.L_992 - .L_991)
.L_991:
        /*13ac*/ 	.word	0x00000180
        /*13b0*/ 	.word	0x00000001
        /*13b4*/ 	.word	0x00000001


	//----- nvinfo : EIATTR_CRS_STACK_SIZE
	.align		4
.L_992:
        /*13b8*/ 	.byte	0x04, 0x1e
        /*13ba*/ 	.short	(.L_994 - .L_993)
.L_993:
        /*13bc*/ 	.word	0x00000000


	//----- nvinfo : EIATTR_CBANK_PARAM_SIZE
	.align		4
.L_994:
        /*13c0*/ 	.byte	0x03, 0x19
        /*13c2*/ 	.short	0x0af0


	//----- nvinfo : EIATTR_PARAM_CBANK
	.align		4
        /*13c4*/ 	.byte	0x04, 0x0a
        /*13c6*/ 	.short	(.L_996 - .L_995)
	.align		4
.L_995:
        /*13c8*/ 	.word	index@(.nv.constant0._ZN7cutlass13device_kernelIN5flash11enable_sm90INS1_16FlashAttnFwdSm90INS1_25CollectiveMainloopFwdSm90ILi2EN4cute5tupleIJNS5_1CILi1EEES8_S8_EEENS6_IJNS7_ILi128EEENS7_ILi160EEESA_EEELi128ENS_12float_e4m3_tEfNS_4arch4Sm90ELb0ELb1ELb0ELb1ELb1ELb0ELb0ELb1ELb1ELb1ELb1ELb0EEENS1_21CollectiveEpilogueFwdINS6_IJSA_SA_SB_EEES9_NS_10bfloat16_tESF_Li256ELb1ELb1ELb1ELb1EEENS1_36VarlenDynamicPersistentTileSchedulerILi128ELi160ELi256ELi128ELb1ELb1ELb1ELb1ELb0ELb1EEEEEEEEEvNT_6ParamsE)
        /*13cc*/ 	.short	0x0210
        /*13ce*/ 	.short	0x0af0


	//----- nvinfo : EIATTR_SW_WAR
	.align		4
.L_996:
        /*13d0*/ 	.byte	0x04, 0x36
        /*13d2*/ 	.short	(.L_998 - .L_997)
.L_997:
        /*13d4*/ 	.word	0x00000008
.L_998:


//--------------------- .nv.info._ZN7cutlass13device_kernelIN5flash11enable_sm90INS1_16FlashAttnFwdSm90INS1_25CollectiveMainloopFwdSm90ILi2EN4cute5tupleIJNS5_1CILi1EEES8_S8_EEENS6_IJNS7_ILi128EEENS7_ILi160EEESA_EEELi128ENS_12float_e4m3_tEfNS_4arch4Sm90ELb0ELb1ELb0ELb1ELb1ELb1ELb0ELb1ELb1ELb1ELb1ELb0EEENS1_21CollectiveEpilogueFwdINS6_IJSA_SA_SB_EEES9_NS_10bfloat16_tESF_Li256ELb1ELb1ELb1ELb1EEENS1_36VarlenDynamicPersistentTileSchedulerILi128ELi160ELi256ELi128ELb1ELb1ELb1ELb1ELb0ELb1EEEEEEEEEvNT_6ParamsE --------------------------
	.section	.nv.info._ZN7cutlass13device_kernelIN5flash11enable_sm90INS1_16FlashAttnFwdSm90INS1_25CollectiveMainloopFwdSm90ILi2EN4cute5tupleIJNS5_1CILi1EEES8_S8_EEENS6_IJNS7_ILi128EEENS7_ILi160EEESA_EEELi128ENS_12float_e4m3_tEfNS_4arch4Sm90ELb0ELb1ELb0ELb1ELb1ELb1ELb0ELb1ELb1ELb1ELb1ELb0EEENS1_21CollectiveEpilogueFwdINS6_IJSA_SA_SB_EEES9_NS_10bfloat16_tESF_Li256ELb1ELb1ELb1ELb1EEENS1_36VarlenDynamicPersistentTileSchedulerILi128ELi160ELi256ELi128ELb1ELb1ELb1ELb1ELb0ELb1EEEEEEEEEvNT_6ParamsE,"",@"SHT_CUDA_INFO"
	.sectionflags	@""
	.align	4


	//----- nvinfo : EIATTR_CUDA_API_VERSION
	.align		4
        /*0000*/ 	.byte	0x04, 0x37
        /*0002*/ 	.short	(.L_1000 - .L_999)
.L_999:
        /*0004*/ 	.word	0x00000082


	//----- nvinfo : EIATTR_KPARAM_INFO
	.align		4
.L_1000:
        /*0008*/ 	.byte	0x04, 0x17
        /*000a*/ 	.short	(.L_1002 - .L_1001)
.L_1001:
        /*000c*/ 	.word	0x00000000
        /*0010*/ 	.short	0x0000
        /*0012*/ 	.short	0x0070
        /*0014*/ 	.byte	0x00, 0xf0, 0x01, 0x2a


	//----- nvinfo : EIATTR_SPARSE_MMA_MASK
	.align		4
.L_1002:
        /*0018*/ 	.byte	0x03, 0x50
        /*001a*/ 	.short	0x0000


	//----- nvinfo : EIATTR_MAXREG_COUNT
	.align		4
        /*001c*/ 	.byte	0x03, 0x1b
        /*001e*/ 	.short	0x00a8


	//----- nvinfo : EIATTR_NUM_BARRIERS
	.align		4
        /*0020*/ 	.byte	0x02, 0x4c
        /*0022*/ 	.byte	0x10
	.zero		1


	//----- nvinfo : EIATTR_EXTERNS
	.align		4
        /*0024*/ 	.byte	0x04, 0x0f
        /*0026*/ 	.short	(.L_1004 - .L_1003)


	//   ....[0]....
	.align		4
.L_1003:
        /*0028*/ 	.word	index@(__assertfail)


	//----- nvinfo : EIATTR_ANNOTATIONS
	.align		4
.L_1004:
        /*002c*/ 	.byte	0x04, 0x55
        /*002e*/ 	.short	(.L_1006 - .L_1005)


	//   ....[0]....
.L_1005:
        /* <DEDUP_REMOVED lines=47> */


	//----- nvinfo : EIATTR_MERCURY_ISA_VERSION
	.align		4
.L_1006:
        /*0308*/ 	.byte	0x03, 0x5f
        /*030a*/ 	.short	0x0101


	//----- nvinfo : EIATTR_UNUSED_LOAD_BYTE_OFFSET
	.align		4
        /*030c*/ 	.byte	0x04, 0x44
        /*030e*/ 	.short	(.L_1008 - .L_1007)


	//   ....[0]....
.L_1007:
        /*0310*/ 	.word	0x00000a80
        /*0314*/ 	.word	0x0000fff0


	//   ....[1]....
        /*0318*/ 	.word	0x00021330
        /*031c*/ 	.word	0x0000fff0


	//----- nvinfo : EIATTR_INT_WARP_WIDE_INSTR_OFFSETS
	.align		4
.L_1008:
        /*0320*/ 	.byte	0x04, 0x31
        /*0322*/ 	.short	(.L_1010 - .L_1009)


	//   ....[0]....
.L_1009:
        /*0324*/ 	.word	0x00000120


	//   ....[1]....
        /*0328*/ 	.word	0x000001c0


	//   ....[2]....
        /*032c*/ 	.word	0x00000230


	//   ....[3]....
        /*0330*/ 	.word	0x00028690


	//   ....[4]....
        /*0334*/ 	.word	0x00028720


	//   ....[5]....
        /*0338*/ 	.word	0x0002ca10


	//   ....[6]....
        /*033c*/ 	.word	0x0002caa0


	//----- nvinfo : EIATTR_COOP_GROUP_MASK_REGIDS
	.align		4
.L_1010:
        /*0340*/ 	.byte	0x04, 0x29
        /*0342*/ 	.short	(.L_1012 - .L_1011)


	//   ....[0]....
.L_1011:
        /*0344*/ 	.word	0xffffffff


	//   ....[1]....
        /*0348*/ 	.word	0xffffffff


	//   ....[2]....
        /*034c*/ 	.word	0xffffffff


	//   ....[3]....
        /*0350*/ 	.word	0xffffffff


	//   ....[4]....
        /*0354*/ 	.word	0xffffffff


	//   ....[5]....
        /*0358*/ 	.word	0xffffffff


	//   ....[6]....
        /*035c*/ 	.word	0xffffffff


	//   ....[7]....
        /*0360*/ 	.word	0xffffffff


	//   ....[8]....
        /*0364*/ 	.word	0xffffffff


	//   ....[9]....
        /*0368*/ 	.word	0xffffffff


	//   ....[10]....
        /*036c*/ 	.word	0xffffffff


	//   ....[11]....
        /*0370*/ 	.word	0xffffffff


	//   ....[12]....
        /*0374*/ 	.word	0xffffffff


	//   ....[13]....
        /*0378*/ 	.word	0xffffffff


	//   ....[14]....
        /*037c*/ 	.word	0xffffffff


	//   ....[15]....
        /*0380*/ 	.word	0xffffffff


	//   ....[16]....
        /*0384*/ 	.word	0xffffffff


	//   ....[17]....
        /*0388*/ 	.word	0xffffffff


	//   ....[18]....
        /*038c*/ 	.word	0xffffffff


	//   ....[19]....
        /*0390*/ 	.word	0xffffffff


	//   ....[20]....
        /*0394*/ 	.word	0xffffffff


	//   ....[21]....
        /*0398*/ 	.word	0xffffffff


	//   ....[22]....
        /*039c*/ 	.word	0xffffffff


	//   ....[23]....
        /*03a0*/ 	.word	0xffffffff


	//   ....[24]....
        /*03a4*/ 	.word	0xffffffff


	//   ....[25]....
        /*03a8*/ 	.word	0xffffffff


	//   ....[26]....
        /*03ac*/ 	.word	0xffffffff


	//   ....[27]....
        /*03b0*/ 	.word	0xffffffff


	//   ....[28]....
        /*03b4*/ 	.word	0xffffffff


	//   ....[29]....
        /*03b8*/ 	.word	0xffffffff


	//   ....[30]....
        /*03bc*/ 	.word	0xffffffff


	//   ....[31]....
        /*03c0*/ 	.word	0xffffffff


	//   ....[32]....
        /*03c4*/ 	.word	0xffffffff


	//   ....[33]....
        /*03c8*/ 	.word	0xffffffff


	//   ....[34]....
        /*03cc*/ 	.word	0xffffffff


	//   ....[35]....
        /*03d0*/ 	.word	0xffffffff


	//   ....[36]....
        /*03d4*/ 	.word	0xffffffff


	//   ....[37]....
        /*03d8*/ 	.word	0xffffffff


	//   ....[38]....
        /*03dc*/ 	.word	0xffffffff


	//   ....[39]....
        /*03e0*/ 	.word	0xffffffff


	//   ....[40]....
        /*03e4*/ 	.word	0xffffffff


	//   ....[41]....
        /*03e8*/ 	.word	0xffffffff


	//   ....[42]....
        /*03ec*/ 	.word	0xffffffff


	//   ....[43]....
        /*03f0*/ 	.word	0xffffffff


	//   ....[44]....
        /*03f4*/ 	.word	0xffffffff


	//   ....[45]....
        /*03f8*/ 	.word	0xffffffff


	//   ....[46]....
        /*03fc*/ 	.word	0xffffffff


	//   ....[47]....
        /*0400*/ 	.word	0xffffffff


	//   ....[48]....
        /*0404*/ 	.word	0xffffffff


	//   ....[49]....
        /*0408*/ 	.word	0xffffffff


	//   ....[50]....
        /*040c*/ 	.word	0xffffffff


	//   ....[51]....
        /*0410*/ 	.word	0xffffffff


	//   ....[52]....
        /*0414*/ 	.word	0xffffffff


	//   ....[53]....
        /*0418*/ 	.word	0xffffffff


	//   ....[54]....
        /*041c*/ 	.word	0xffffffff


	//   ....[55]....
        /*0420*/ 	.word	0xffffffff


	//   ....[56]....
        /*0424*/ 	.word	0xffffffff


	//   ....[57]....
        /*0428*/ 	.word	0xffffffff


	//   ....[58]....
        /*042c*/ 	.word	0xffffffff


	//   ....[59]....
        /*0430*/ 	.word	0xffffffff


	//   ....[60]....
        /*0434*/ 	.word	0xffffffff


	//   ....[61]....
        /*0438*/ 	.word	0xffffffff


	//   ....[62]....
        /*043c*/ 	.word	0xffffffff


	//   ....[63]....
        /*0440*/ 	.word	0xffffffff


	//   ....[64]....
        /*0444*/ 	.word	0xffffffff


	//   ....[65]....
        /*0448*/ 	.word	0xffffffff


	//   ....[66]....
        /*044c*/ 	.word	0xffffffff


	//   ....[67]....
        /*0450*/ 	.word	0xffffffff


	//   ....[68]....
        /*0454*/ 	.word	0xffffffff


	//   ....[69]....
        /*0458*/ 	.word	0xffffffff


	//   ....[70]....
        /*045c*/ 	.word	0xffffffff


	//   ....[71]....
        /*0460*/ 	.word	0xffffffff


	//   ....[72]....
        /*0464*/ 	.word	0xffffffff


	//   ....[73]....
        /*0468*/ 	.word	0xffffffff


	//   ....[74]....
        /*046c*/ 	.word	0xffffffff


	//   ....[75]....
        /*0470*/ 	.word	0xffffffff


	//   ....[76]....
        /*0474*/ 	.word	0xffffffff


	//   ....[77]....
        /*0478*/ 	.word	0xffffffff


	//   ....[78]....
        /*047c*/ 	.word	0xffffffff


	//   ....[79]....
        /*0480*/ 	.word	0xffffffff


	//   ....[80]....
        /*0484*/ 	.word	0xffffffff


	//   ....[81]....
        /*0488*/ 	.word	0xffffffff


	//   ....[82]....
        /*048c*/ 	.word	0xffffffff


	//   ....[83]....
        /*0490*/ 	.word	0xffffffff


	//   ....[84]....
        /*0494*/ 	.word	0xffffffff


	//   ....[85]....
        /*0498*/ 	.word	0xffffffff


	//   ....[86]....
        /*049c*/ 	.word	0xffffffff


	//   ....[87]....
        /*04a0*/ 	.word	0xffffffff


	//   ....[88]....
        /*04a4*/ 	.word	0xffffffff


	//   ....[89]....
        /*04a8*/ 	.word	0xffffffff


	//   ....[90]....
        /*04ac*/ 	.word	0xffffffff


	//   ....[91]....
        /*04b0*/ 	.word	0xffffffff


	//   ....[92]....
        /*04b4*/ 	.word	0xffffffff


	//   ....[93]....
        /*04b8*/ 	.word	0xffffffff


	//   ....[94]....
        /*04bc*/ 	.word	0xffffffff


	//   ....[95]....
        /*04c0*/ 	.word	0xffffffff


	//   ....[96]....
        /*04c4*/ 	.word	0xffffffff


	//   ....[97]....
        /*04c8*/ 	.word	0xffffffff


	//   ....[98]....
        /*04cc*/ 	.word	0xffffffff


	//   ....[99]....
        /*04d0*/ 	.word	0xffffffff


	//   ....[100]....
        /*04d4*/ 	.word	0xffffffff


	//   ....[101]....
        /*04d8*/ 	.word	0xffffffff


	//   ....[102]....
        /*04dc*/ 	.word	0xffffffff


	//   ....[103]....
        /*04e0*/ 	.word	0xffffffff


	//   ....[104]....
        /*04e4*/ 	.word	0xffffffff


	//   ....[105]....
        /*04e8*/ 	.word	0xffffffff


	//   ....[106]....
        /*04ec*/ 	.word	0xffffffff


	//   ....[107]....
        /*04f0*/ 	.word	0xffffffff


	//   ....[108]....
        /*04f4*/ 	.word	0xffffffff


	//   ....[109]....
        /*04f8*/ 	.word	0xffffffff


	//   ....[110]....
        /*04fc*/ 	.word	0xffffffff


	//   ....[111]....
        /*0500*/ 	.word	0xffffffff


	//   ....[112]....
        /*0504*/ 	.word	0xffffffff


	//   ....[113]....
        /*0508*/ 	.word	0xffffffff


	//   ....[114]....
        /*050c*/ 	.word	0xffffffff


	//   ....[115]....
        /*0510*/ 	.word	0xffffffff


	//   ....[116]....
        /*0514*/ 	.word	0xffffffff


	//   ....[117]....
        /*0518*/ 	.word	0xffffffff


	//   ....[118]....
        /*051c*/ 	.word	0xffffffff


	//   ....[119]....
        /*0520*/ 	.word	0xffffffff


	//   ....[120]....
        /*0524*/ 	.word	0xffffffff


	//   ....[121]....
        /*0528*/ 	.word	0xffffffff


	//   ....[122]....
        /*052c*/ 	.word	0xffffffff


	//   ....[123]....
        /*0530*/ 	.word	0xffffffff


	//   ....[124]....
        /*0534*/ 	.word	0xffffffff


	//   ....[125]....
        /*0538*/ 	.word	0xffffffff


	//   ....[126]....
        /*053c*/ 	.word	0xffffffff


	//   ....[127]....
        /*0540*/ 	.word	0xffffffff


	//   ....[128]....
        /*0544*/ 	.word	0xffffffff


	//   ....[129]....
        /*0548*/ 	.word	0xffffffff


	//   ....[130]....
        /*054c*/ 	.word	0xffffffff


	//   ....[131]....
        /*0550*/ 	.word	0xffffffff


	//   ....[132]....
        /*0554*/ 	.word	0xffffffff


	//   ....[133]....
        /*0558*/ 	.word	0xffffffff


	//   ....[134]....
        /*055c*/ 	.word	0xffffffff


	//   ....[135]....
        /*0560*/ 	.word	0xffffffff


	//   ....[136]....
        /*0564*/ 	.word	0xffffffff


	//   ....[137]....
        /*0568*/ 	.word	0xffffffff


	//   ....[138]....
        /*056c*/ 	.word	0xffffffff


	//   ....[139]....
        /*0570*/ 	.word	0xffffffff


	//   ....[140]....
        /*0574*/ 	.word	0xffffffff


	//   ....[141]....
        /*0578*/ 	.word	0xffffffff


	//   ....[142]....
        /*057c*/ 	.word	0xffffffff


	//   ....[143]....
        /*0580*/ 	.word	0xffffffff


	//   ....[144]....
        /*0584*/ 	.word	0xffffffff


	//   ....[145]....
        /*0588*/ 	.word	0xffffffff


	//   ....[146]....
        /*058c*/ 	.word	0xffffffff


	//   ....[147]....
        /*0590*/ 	.word	0xffffffff


	//   ....[148]....
        /*0594*/ 	.word	0xffffffff


	//   ....[149]....
        /*0598*/ 	.word	0xffffffff


	//   ....[150]....
        /*059c*/ 	.word	0xffffffff


	//   ....[151]....
        /*05a0*/ 	.word	0xffffffff


	//   ....[152]....
        /*05a4*/ 	.word	0xffffffff


	//   ....[153]....
        /*05a8*/ 	.word	0xffffffff


	//   ....[154]....
        /*05ac*/ 	.word	0xffffffff


	//   ....[155]....
        /*05b0*/ 	.word	0xffffffff


	//   ....[156]....
        /*05b4*/ 	.word	0xffffffff


	//   ....[157]....
        /*05b8*/ 	.word	0xffffffff


	//   ....[158]....
        /*05bc*/ 	.word	0xffffffff


	//   ....[159]....
        /*05c0*/ 	.word	0xffffffff


	//   ....[160]....
        /*05c4*/ 	.word	0xffffffff


	//   ....[161]....
        /*05c8*/ 	.word	0xffffffff


	//   ....[162]....
        /*05cc*/ 	.word	0xffffffff


	//   ....[163]....
        /*05d0*/ 	.word	0xffffffff


	//   ....[164]....
        /*05d4*/ 	.word	0xffffffff


	//   ....[165]....
        /*05d8*/ 	.word	0xffffffff


	//   ....[166]....
        /*05dc*/ 	.word	0xffffffff


	//   ....[167]....
        /*05e0*/ 	.word	0xffffffff


	//   ....[168]....
        /*05e4*/ 	.word	0xffffffff


	//   ....[169]....
        /*05e8*/ 	.word	0xffffffff


	//   ....[170]....
        /*05ec*/ 	.word	0xffffffff


	//   ....[171]....
        /*05f0*/ 	.word	0xffffffff


	//   ....[172]....
        /*05f4*/ 	.word	0xffffffff


	//   ....[173]....
        /*05f8*/ 	.word	0xffffffff


	//   ....[174]....
        /*05fc*/ 	.word	0xffffffff


	//   ....[175]....
        /*0600*/ 	.word	0xffffffff


	//   ....[176]....
        /*0604*/ 	.word	0xffffffff


	//   ....[177]....
        /*0608*/ 	.word	0xffffffff


	//   ....[178]....
        /*060c*/ 	.word	0xffffffff


	//   ....[179]....
        /*0610*/ 	.word	0xffffffff


	//   ....[180]....
        /*0614*/ 	.word	0xffffffff


	//   ....[181]....
        /*0618*/ 	.word	0xffffffff


	//   ....[182]....
        /*061c*/ 	.word	0xffffffff


	//   ....[183]....
        /*0620*/ 	.word	0xffffffff


	//   ....[184]....
        /*0624*/ 	.word	0xffffffff


	//   ....[185]....
        /*0628*/ 	.word	0xffffffff


	//   ....[186]....
        /*062c*/ 	.word	0xffffffff


	//   ....[187]....
        /*0630*/ 	.word	0xffffffff


	//   ....[188]....
        /*0634*/ 	.word	0xffffffff


	//   ....[189]....
        /*0638*/ 	.word	0xffffffff


	//   ....[190]....
        /*063c*/ 	.word	0xffffffff


	//   ....[191]....
        /*0640*/ 	.word	0xffffffff


	//   ....[192]....
        /*0644*/ 	.word	0xffffffff


	//   ....[193]....
        /*0648*/ 	.word	0xffffffff


	//   ....[194]....
        /*064c*/ 	.word	0xffffffff


	//   ....[195]....
        /*0650*/ 	.word	0xffffffff


	//   ....[196]....
        /*0654*/ 	.word	0xffffffff


	//   ....[197]....
        /*0658*/ 	.word	0xffffffff


	//   ....[198]....
        /*065c*/ 	.word	0xffffffff


	//   ....[199]....
        /*0660*/ 	.word	0xffffffff


	//   ....[200]....
        /*0664*/ 	.word	0xffffffff


	//   ....[201]....
        /*0668*/ 	.word	0xffffffff


	//   ....[202]....
        /*066c*/ 	.word	0xffffffff


	//   ....[203]....
        /*0670*/ 	.word	0xffffffff


	//   ....[204]....
        /*0674*/ 	.word	0xffffffff


	//   ....[205]....
        /*0678*/ 	.word	0xffffffff


	//   ....[206]....
        /*067c*/ 	.word	0xffffffff


	//   ....[207]....
        /*0680*/ 	.word	0xffffffff


	//   ....[208]....
        /*0684*/ 	.word	0xffffffff


	//   ....[209]....
        /*0688*/ 	.word	0xffffffff


	//   ....[210]....
        /*068c*/ 	.word	0xffffffff


	//   ....[211]....
        /*0690*/ 	.word	0xffffffff


	//   ....[212]....
        /*0694*/ 	.word	0xffffffff


	//   ....[213]....
        /*0698*/ 	.word	0xffffffff


	//   ....[214]....
        /*069c*/ 	.word	0xffffffff


	//   ....[215]....
        /*06a0*/ 	.word	0xffffffff


	//   ....[216]....
        /*06a4*/ 	.word	0xffffffff


	//   ....[217]....
        /*06a8*/ 	.word	0xffffffff


	//   ....[218]....
        /*06ac*/ 	.word	0xffffffff


	//   ....[219]....
        /*06b0*/ 	.word	0xffffffff


	//   ....[220]....
        /*06b4*/ 	.word	0xffffffff


	//   ....[221]....
        /*06b8*/ 	.word	0xffffffff


	//   ....[222]....
        /*06bc*/ 	.word	0xffffffff


	//   ....[223]....
        /*06c0*/ 	.word	0xffffffff


	//   ....[224]....
        /*06c4*/ 	.word	0xffffffff


	//   ....[225]....
        /*06c8*/ 	.word	0xffffffff


	//   ....[226]....
        /*06cc*/ 	.word	0xffffffff


	//   ....[227]....
        /*06d0*/ 	.word	0xffffffff


	//   ....[228]....
        /*06d4*/ 	.word	0xffffffff


	//   ....[229]....
        /*06d8*/ 	.word	0xffffffff


	//   ....[230]....
        /*06dc*/ 	.word	0xffffffff


	//   ....[231]....
        /*06e0*/ 	.word	0xffffffff


	//   ....[232]....
        /*06e4*/ 	.word	0xffffffff


	//   ....[233]....
        /*06e8*/ 	.word	0xffffffff


	//   ....[234]....
        /*06ec*/ 	.word	0xffffffff


	//   ....[235]....
        /*06f0*/ 	.word	0xffffffff


	//   ....[236]....
        /*06f4*/ 	.word	0xffffffff


	//   ....[237]....
        /*06f8*/ 	.word	0xffffffff


	//   ....[238]....
        /*06fc*/ 	.word	0xffffffff


	//   ....[239]....
        /*0700*/ 	.word	0xffffffff


	//   ....[240]....
        /*0704*/ 	.word	0xffffffff


	//   ....[241]....
        /*0708*/ 	.word	0xffffffff


	//   ....[242]....
        /*070c*/ 	.word	0xffffffff


	//   ....[243]....
        /*0710*/ 	.word	0xffffffff


	//   ....[244]....
        /*0714*/ 	.word	0xffffffff


	//   ....[245]....
        /*0718*/ 	.word	0xffffffff


	//   ....[246]....
        /*071c*/ 	.word	0xffffffff


	//   ....[247]....
        /*0720*/ 	.word	0xffffffff


	//   ....[248]....
        /*0724*/ 	.word	0xffffffff


	//   ....[249]....
        /*0728*/ 	.word	0xffffffff


	//   ....[250]....
        /*072c*/ 	.word	0xffffffff


	//   ....[251]....
        /*0730*/ 	.word	0xffffffff


	//   ....[252]....
        /*0734*/ 	.word	0xffffffff


	//   ....[253]....
        /*0738*/ 	.word	0xffffffff


	//   ....[254]....
        /*073c*/ 	.word	0xffffffff


	//   ....[255]....
        /*0740*/ 	.word	0xffffffff


	//   ....[0]....
        /*0744*/ 	.word	0xffffffff


	//   ....[1]....
        /*0748*/ 	.word	0xffffffff


	//   ....[2]....
        /*074c*/ 	.word	0xffffffff


	//   ....[3]....
        /*0750*/ 	.word	0xffffffff


	//   ....[4]....
        /*0754*/ 	.word	0xffffffff


	//   ....[5]....
        /*0758*/ 	.word	0xffffffff


	//   ....[6]....
        /*075c*/ 	.word	0xffffffff


	//   ....[7]....
        /*0760*/ 	.word	0xffffffff


	//   ....[8]....
        /*0764*/ 	.word	0xffffffff


	//   ....[9]....
        /*0768*/ 	.word	0xffffffff


	//   ....[10]....
        /*076c*/ 	.word	0xffffffff


	//   ....[11]....
        /*0770*/ 	.word	0xffffffff


	//   ....[12]....
        /*0774*/ 	.word	0xffffffff


	//   ....[13]....
        /*0778*/ 	.word	0xffffffff


	//   ....[14]....
        /*077c*/ 	.word	0xffffffff


	//   ....[15]....
        /*0780*/ 	.word	0xffffffff


	//   ....[16]....
        /*0784*/ 	.word	0xffffffff


	//   ....[17]....
        /*0788*/ 	.word	0xffffffff


	//   ....[18]....
        /*078c*/ 	.word	0xffffffff


	//   ....[19]....
        /*0790*/ 	.word	0xffffffff


	//   ....[20]....
        /*0794*/ 	.word	0xffffffff


	//   ....[21]....
        /*0798*/ 	.word	0xffffffff


	//   ....[22]....
        /*079c*/ 	.word	0xffffffff


	//   ....[23]....
        /*07a0*/ 	.word	0xffffffff


	//   ....[24]....
        /*07a4*/ 	.word	0xffffffff


	//   ....[25]....
        /*07a8*/ 	.word	0xffffffff


	//   ....[26]....
        /*07ac*/ 	.word	0xffffffff


	//   ....[27]....
        /*07b0*/ 	.word	0xffffffff


	//   ....[28]....
        /*07b4*/ 	.word	0xffffffff


	//   ....[29]....
        /*07b8*/ 	.word	0xffffffff


	//   ....[30]....
        /*07bc*/ 	.word	0xffffffff


	//   ....[31]....
        /*07c0*/ 	.word	0xffffffff


	//   ....[32]....
        /*07c4*/ 	.word	0xffffffff


	//   ....[33]....
        /*07c8*/ 	.word	0xffffffff


	//   ....[34]....
        /*07cc*/ 	.word	0xffffffff


	//   ....[35]....
        /*07d0*/ 	.word	0xffffffff


	//   ....[36]....
        /*07d4*/ 	.word	0xffffffff


	//   ....[37]....
        /*07d8*/ 	.word	0xffffffff


	//   ....[38]....
        /*07dc*/ 	.word	0xffffffff


	//   ....[39]....
        /*07e0*/ 	.word	0x0500000f


	//   ....[40]....
        /*07e4*/ 	.word	0x0500000f


	//   ....[41]....
        /*07e8*/ 	.word	0x0500000f


	//   ....[42]....
        /*07ec*/ 	.word	0x0500000f


	//   ....[43]....
        /*07f0*/ 	.word	0x0500000f


	//   ....[44]....
        /*07f4*/ 	.word	0x0500000f


	//   ....[45]....
        /*07f8*/ 	.word	0x0500000f


	//   ....[46]....
        /*07fc*/ 	.word	0x0500000f


	//   ....[47]....
        /*0800*/ 	.word	0x0500000f


	//   ....[48]....
        /*0804*/ 	.word	0x0500000f


	//   ....[49]....
        /*0808*/ 	.word	0x0500000f


	//   ....[50]....
        /*080c*/ 	.word	0x0500000f


	//   ....[51]....
        /*0810*/ 	.word	0x0500000f


	//   ....[52]....
        /*0814*/ 	.word	0x0500000f


	//   ....[53]....
        /*0818*/ 	.word	0x0500000f


	//   ....[54]....
        /*081c*/ 	.word	0x0500000f


	//   ....[55]....
        /*0820*/ 	.word	0x0500000f


	//   ....[56]....
        /*0824*/ 	.word	0x0500000f


	//   ....[57]....
        /*0828*/ 	.word	0x0500000f


	//   ....[58]....
        /*082c*/ 	.word	0x0500000f


	//   ....[59]....
        /*0830*/ 	.word	0x0500000f


	//   ....[60]....
        /*0834*/ 	.word	0x0500000f


	//   ....[61]....
        /*0838*/ 	.word	0x0500000f


	//   ....[62]....
        /*083c*/ 	.word	0x0500000f


	//   ....[63]....
        /*0840*/ 	.word	0x0500000f


	//   ....[64]....
        /*0844*/ 	.word	0x0500000f


	//   ....[65]....
        /*0848*/ 	.word	0x0500000f


	//   ....[66]....
        /*084c*/ 	.word	0x0500000f


	//   ....[67]....
        /*0850*/ 	.word	0x0500000f


	//   ....[68]....
        /*0854*/ 	.word	0x0500000f


	//   ....[69]....
        /*0858*/ 	.word	0x0500000f


	//   ....[70]....
        /*085c*/ 	.word	0x0500000f


	//   ....[71]....
        /*0860*/ 	.word	0x0500000f


	//   ....[72]....
        /*0864*/ 	.word	0x0500000f


	//   ....[73]....
        /*0868*/ 	.word	0x0500000f


	//   ....[74]....
        /*086c*/ 	.word	0x0500000f


	//   ....[75]....
        /*0870*/ 	.word	0x0500000f


	//   ....[76]....
        /*0874*/ 	.word	0x0500000f


	//   ....[77]....
        /*0878*/ 	.word	0x0500000f


	//   ....[78]....
        /*087c*/ 	.word	0x0500000f


	//   ....[79]....
        /*0880*/ 	.word	0x0500000f


	//   ....[80]....
        /*0884*/ 	.word	0x0500000f


	//   ....[81]....
        /*0888*/ 	.word	0x0500000f


	//   ....[82]....
        /*088c*/ 	.word	0x0500000f


	//   ....[83]....
        /*0890*/ 	.word	0x0500000f


	//   ....[84]....
        /*0894*/ 	.word	0x0500000f


	//   ....[85]....
        /*0898*/ 	.word	0x0500000f


	//   ....[86]....
        /*089c*/ 	.word	0x0500000f


	//   ....[87]....
        /*08a0*/ 	.word	0x0500000f


	//   ....[88]....
        /*08a4*/ 	.word	0x0500000f


	//   ....[89]....
        /*08a8*/ 	.word	0x0500000f


	//   ....[90]....
        /*08ac*/ 	.word	0x0500000f


	//   ....[91]....
        /*08b0*/ 	.word	0x0500000f


	//   ....[92]....
        /*08b4*/ 	.word	0x0500000f


	//   ....[93]....
        /*08b8*/ 	.word	0x0500000f


	//   ....[94]....
        /*08bc*/ 	.word	0x0500000f


	//   ....[95]....
        /*08c0*/ 	.word	0x0500000f


	//   ....[96]....
        /*08c4*/ 	.word	0x0500000f


	//   ....[97]....
        /*08c8*/ 	.word	0x0500000f


	//   ....[98]....
        /*08cc*/ 	.word	0x0500000f


	//   ....[99]....
        /*08d0*/ 	.word	0x0500000f


	//   ....[100]....
        /*08d4*/ 	.word	0x0500000f


	//   ....[101]....
        /*08d8*/ 	.word	0x0500000f


	//   ....[102]....
        /*08dc*/ 	.word	0x0500000f


	//   ....[103]....
        /*08e0*/ 	.word	0x0500000f


	//   ....[104]....
        /*08e4*/ 	.word	0x0500000f


	//   ....[105]....
        /*08e8*/ 	.word	0x0500000f


	//   ....[106]....
        /*08ec*/ 	.word	0x0500000f


	//   ....[107]....
        /*08f0*/ 	.word	0x0500000f


	//   ....[108]....
        /*08f4*/ 	.word	0x0500000f


	//   ....[109]....
        /*08f8*/ 	.word	0x0500000f


	//   ....[110]....
        /*08fc*/ 	.word	0x0500000f


	//   ....[111]....
        /*0900*/ 	.word	0x0500000f


	//   ....[112]....
        /*0904*/ 	.word	0x0500000f


	//   ....[113]....
        /*0908*/ 	.word	0x0500000f


	//   ....[114]....
        /*090c*/ 	.word	0x0500000f


	//   ....[115]....
        /*0910*/ 	.word	0x0500000f


	//   ....[116]....
        /*0914*/ 	.word	0x0500000f


	//   ....[117]....
        /*0918*/ 	.word	0x0500000f


	//   ....[118]....
        /*091c*/ 	.word	0x0500000f


	//   ....[119]....
        /*0920*/ 	.word	0x0500000f


	//   ....[120]....
        /*0924*/ 	.word	0x0500000f


	//   ....[121]....
        /*0928*/ 	.word	0x0500000f


	//   ....[122]....
        /*092c*/ 	.word	0x0500000f


	//   ....[123]....
        /*0930*/ 	.word	0x0500000f


	//   ....[124]....
        /*0934*/ 	.word	0x0500000f


	//   ....[125]....
        /*0938*/ 	.word	0x0500000f


	//   ....[126]....
        /*093c*/ 	.word	0x0500000f


	//   ....[127]....
        /*0940*/ 	.word	0x0500000f


	//   ....[128]....
        /*0944*/ 	.word	0x0500000f


	//   ....[129]....
        /*0948*/ 	.word	0x0500000f


	//   ....[130]....
        /*094c*/ 	.word	0x0500000f


	//   ....[131]....
        /*0950*/ 	.word	0x0500000f


	//   ....[132]....
        /*0954*/ 	.word	0x0500000f


	//   ....[133]....
        /*0958*/ 	.word	0x0500000f


	//   ....[134]....
        /*095c*/ 	.word	0x0500000f


	//   ....[135]....
        /*0960*/ 	.word	0x0500000f


	//   ....[136]....
        /*0964*/ 	.word	0x0500000f


	//   ....[137]....
        /*0968*/ 	.word	0x0500000f


	//   ....[138]....
        /*096c*/ 	.word	0x0500000f


	//   ....[139]....
        /*0970*/ 	.word	0x0500000f


	//   ....[140]....
        /*0974*/ 	.word	0x0500000f


	//   ....[141]....
        /*0978*/ 	.word	0x0500000f


	//   ....[142]....
        /*097c*/ 	.word	0x0500000f


	//   ....[143]....
        /*0980*/ 	.word	0x0500000f


	//   ....[144]....
        /*0984*/ 	.word	0x0500000f


	//   ....[145]....
        /*0988*/ 	.word	0x0500000f


	//   ....[146]....
        /*098c*/ 	.word	0x0500000f


	//   ....[147]....
        /*0990*/ 	.word	0x0500000f


	//   ....[148]....
        /*0994*/ 	.word	0x0500000f


	//   ....[149]....
        /*0998*/ 	.word	0x0500000f


	//   ....[150]....
        /*099c*/ 	.word	0x0500000f


	//   ....[151]....
        /*09a0*/ 	.word	0x0500000f


	//   ....[152]....
        /*09a4*/ 	.word	0x0500000f


	//   ....[153]....
        /*09a8*/ 	.word	0x0500000f


	//   ....[154]....
        /*09ac*/ 	.word	0x0500000f


	//   ....[155]....
        /*09b0*/ 	.word	0x0500000f


	//   ....[156]....
        /*09b4*/ 	.word	0x0500000f


	//   ....[157]....
        /*09b8*/ 	.word	0x0500000f


	//   ....[158]....
        /*09bc*/ 	.word	0x0500000f


	//   ....[159]....
        /*09c0*/ 	.word	0x0500000f


	//   ....[160]....
        /*09c4*/ 	.word	0x0500000f


	//   ....[161]....
        /*09c8*/ 	.word	0x0500000f


	//   ....[162]....
        /*09cc*/ 	.word	0x0500000f


	//   ....[163]....
        /*09d0*/ 	.word	0x0500000f


	//   ....[164]....
        /*09d4*/ 	.word	0x0500000f


	//   ....[165]....
        /*09d8*/ 	.word	0x0500000f


	//   ....[166]....
        /*09dc*/ 	.word	0x0500000f


	//   ....[167]....
        /*09e0*/ 	.word	0x0500000f


	//   ....[168]....
        /*09e4*/ 	.word	0x0500000f


	//   ....[169]....
        /*09e8*/ 	.word	0x0500000f


	//   ....[170]....
        /*09ec*/ 	.word	0x0500000f


	//   ....[171]....
        /*09f0*/ 	.word	0x0500000f


	//   ....[172]....
        /*09f4*/ 	.word	0x0500000f


	//   ....[173]....
        /*09f8*/ 	.word	0x0500000f


	//   ....[174]....
        /*09fc*/ 	.word	0x0500000f


	//   ....[175]....
        /*0a00*/ 	.word	0x0500000f


	//   ....[176]....
        /*0a04*/ 	.word	0x0500000f


	//   ....[177]....
        /*0a08*/ 	.word	0x0500000f


	//   ....[178]....
        /*0a0c*/ 	.word	0x0500000f


	//   ....[179]....
        /*0a10*/ 	.word	0x0500000f


	//   ....[180]....
        /*0a14*/ 	.word	0x0500000f


	//   ....[181]....
        /*0a18*/ 	.word	0x0500000f


	//   ....[182]....
        /*0a1c*/ 	.word	0x0500000f


	//   ....[183]....
        /*0a20*/ 	.word	0x0500000f


	//   ....[184]....
        /*0a24*/ 	.word	0x0500000f


	//   ....[185]....
        /*0a28*/ 	.word	0x0500000f


	//   ....[186]....
        /*0a2c*/ 	.word	0x0500000f


	//   ....[187]....
        /*0a30*/ 	.word	0x0500000f


	//   ....[188]....
        /*0a34*/ 	.word	0x0500000f


	//   ....[189]....
        /*0a38*/ 	.word	0x0500000f


	//   ....[190]....
        /*0a3c*/ 	.word	0x0500000f


	//   ....[191]....
        /*0a40*/ 	.word	0x0500000f


	//   ....[192]....
        /*0a44*/ 	.word	0x0500000f


	//   ....[193]....
        /*0a48*/ 	.word	0x0500000f


	//   ....[194]....
        /*0a4c*/ 	.word	0x0500000f


	//   ....[195]....
        /*0a50*/ 	.word	0x0500000f


	//   ....[196]....
        /*0a54*/ 	.word	0x0500000f


	//   ....[197]....
        /*0a58*/ 	.word	0x0500000f


	//   ....[198]....
        /*0a5c*/ 	.word	0x0500000f


	//   ....[199]....
        /*0a60*/ 	.word	0x0500000f


	//   ....[200]....
        /*0a64*/ 	.word	0x0500000f


	//   ....[201]....
        /*0a68*/ 	.word	0x0500000f


	//   ....[202]....
        /*0a6c*/ 	.word	0x0500000f


	//   ....[203]....
        /*0a70*/ 	.word	0x0500000f


	//   ....[204]....
        /*0a74*/ 	.word	0x0500000f


	//   ....[205]....
        /*0a78*/ 	.word	0x0500000f


	//   ....[206]....
        /*0a7c*/ 	.word	0x0500000f


	//   ....[207]....
        /*0a80*/ 	.word	0x0500000f


	//   ....[208]....
        /*0a84*/ 	.word	0x0500000f


	//   ....[209]....
        /*0a88*/ 	.word	0x0500000f


	//   ....[210]....
        /*0a8c*/ 	.word	0x0500000f


	//   ....[211]....
        /*0a90*/ 	.word	0x0500000f


	//   ....[212]....
        /*0a94*/ 	.word	0x0500000f


	//   ....[213]....
        /*0a98*/ 	.word	0x0500000f


	//   ....[214]....
        /*0a9c*/ 	.word	0x0500000f


	//   ....[215]....
        /*0aa0*/ 	.word	0x0500000f


	//   ....[216]....
        /*0aa4*/ 	.word	0x0500000f


	//   ....[217]....
        /*0aa8*/ 	.word	0x0500000f


	//   ....[218]....
        /*0aac*/ 	.word	0x0500000f


	//   ....[219]....
        /*0ab0*/ 	.word	0x0500000f


	//   ....[220]....
        /*0ab4*/ 	.word	0x0500000f


	//   ....[221]....
        /*0ab8*/ 	.word	0x0500000f


	//   ....[222]....
        /*0abc*/ 	.word	0x0500000f


	//   ....[223]....
        /*0ac0*/ 	.word	0x0500000f


	//   ....[224]....
        /*0ac4*/ 	.word	0x0500000f


	//   ....[225]....
        /*0ac8*/ 	.word	0x0500000f


	//   ....[226]....
        /*0acc*/ 	.word	0x0500000f


	//   ....[227]....
        /*0ad0*/ 	.word	0x0500000f


	//   ....[228]....
        /*0ad4*/ 	.word	0x0500000f


	//   ....[229]....
        /*0ad8*/ 	.word	0x0500000f


	//   ....[230]....
        /*0adc*/ 	.word	0x0500000f


	//   ....[231]....
        /*0ae0*/ 	.word	0x0500000f


	//   ....[232]....
        /*0ae4*/ 	.word	0x0500000f


	//   ....[233]....
        /*0ae8*/ 	.word	0x0500000f


	//   ....[234]....
        /*0aec*/ 	.word	0x0500000f


	//   ....[235]....
        /*0af0*/ 	.word	0x0500000f


	//   ....[236]....
        /*0af4*/ 	.word	0x0500000f


	//   ....[237]....
        /*0af8*/ 	.word	0x0500000f


	//   ....[238]....
        /*0afc*/ 	.word	0x0500000f


	//   ....[239]....
        /*0b00*/ 	.word	0x0500000f


	//   ....[240]....
        /*0b04*/ 	.word	0x0500000f


	//   ....[241]....
        /*0b08*/ 	.word	0x0500000f


	//   ....[242]....
        /*0b0c*/ 	.word	0x0500000f


	//   ....[243]....
        /*0b10*/ 	.word	0x0500000f


	//   ....[244]....
        /*0b14*/ 	.word	0x0500000f


	//   ....[245]....
        /*0b18*/ 	.word	0x0500000f


	//   ....[246]....
        /*0b1c*/ 	.word	0x0500000f


	//   ....[247]....
        /*0b20*/ 	.word	0x0500000f


	//   ....[248]....
        /*0b24*/ 	.word	0x0500000f


	//   ....[249]....
        /*0b28*/ 	.word	0x0500000f


	//   ....[250]....
        /*0b2c*/ 	.word	0x0500000f


	//   ....[251]....
        /*0b30*/ 	.word	0x0500000f


	//   ....[252]....
        /*0b34*/ 	.word	0x0500000f


	//   ....[253]....
        /*0b38*/ 	.word	0x0500000f


	//   ....[254]....
        /*0b3c*/ 	.word	0x0500000f


	//   ....[255]....
        /*0b40*/ 	.word	0x0500000f


	//   ....[0]....
        /*0b44*/ 	.word	0x0500000f


	//   ....[1]....
        /*0b48*/ 	.word	0x0500000f


	//   ....[2]....
        /*0b4c*/ 	.word	0x0500000f


	//   ....[3]....
        /*0b50*/ 	.word	0x0500000f


	//   ....[4]....
        /*0b54*/ 	.word	0x0500000f


	//   ....[5]....
        /*0b58*/ 	.word	0x0500000f


	//   ....[6]....
        /*0b5c*/ 	.word	0x0500000f


	//   ....[7]....
        /*0b60*/ 	.word	0x0500000f


	//   ....[8]....
        /*0b64*/ 	.word	0x0500000f


	//   ....[9]....
        /*0b68*/ 	.word	0x0500000f


	//   ....[10]....
        /*0b6c*/ 	.word	0x0500000f


	//   ....[11]....
        /*0b70*/ 	.word	0x0500000f


	//   ....[12]....
        /*0b74*/ 	.word	0x0500000f


	//   ....[13]....
        /*0b78*/ 	.word	0x0500000f


	//   ....[14]....
        /*0b7c*/ 	.word	0x0500000f


	//   ....[15]....
        /*0b80*/ 	.word	0x0500000f


	//   ....[16]....
        /*0b84*/ 	.word	0x0500000f


	//   ....[17]....
        /*0b88*/ 	.word	0x0500000f


	//   ....[18]....
        /*0b8c*/ 	.word	0x0500000f


	//----- nvinfo : EIATTR_COOP_GROUP_INSTR_OFFSETS
	.align		4
.L_1012:
        /*0b90*/ 	.byte	0x04, 0x28
        /*0b92*/ 	.short	(.L_1014 - .L_1013)


	//   ....[0]....
.L_1013:
        /*0b94*/ 	.word	0x00000060


	//   ....[1]....
        /*0b98*/ 	.word	0x00000130


	//   ....[2]....
        /*0b9c*/ 	.word	0x000001e0


	//   ....[3]....
        /*0ba0*/ 	.word	0x000003a0


	//   ....[4]....
        /*0ba4*/ 	.word	0x00000500


	//   ....[5]....
        /*0ba8*/ 	.word	0x00000620


	//   ....[6]....
        /*0bac*/ 	.word	0x00000780


	//   ....[7]....
        /*0bb0*/ 	.word	0x000030d0


	//   ....[8]....
        /*0bb4*/ 	.word	0x000030e0


	//   ....[9]....
        /*0bb8*/ 	.word	0x00003fe0


	//   ....[10]....
        /*0bbc*/ 	.word	0x00003ff0


	//   ....[11]....
        /*0bc0*/ 	.word	0x00004f30


	//   ....[12]....
        /*0bc4*/ 	.word	0x00004f40


	//   ....[13]....
        /*0bc8*/ 	.word	0x00006310


	//   ....[14]....
        /*0bcc*/ 	.word	0x00006320


	//   ....[15]....
        /*0bd0*/ 	.word	0x00007270


	//   ....[16]....
        /*0bd4*/ 	.word	0x00007280


	//   ....[17]....
        /*0bd8*/ 	.word	0x00008250


	//   ....[18]....
        /*0bdc*/ 	.word	0x00008260


	//   ....[19]....
        /*0be0*/ 	.word	0x000093f0


	//   ....[20]....
        /*0be4*/ 	.word	0x00009400


	//   ....[21]....
        /*0be8*/ 	.word	0x00009510


	//   ....[22]....
        /*0bec*/ 	.word	0x00009520


	//   ....[23]....
        /*0bf0*/ 	.word	0x00009640


	//   ....[24]....
        /*0bf4*/ 	.word	0x00009650


	//   ....[25]....
        /*0bf8*/ 	.word	0x000099b0


	//   ....[26]....
        /*0bfc*/ 	.word	0x000099d0


	//   ....[27]....
        /*0c00*/ 	.word	0x00009ac0


	//   ....[28]....
        /*0c04*/ 	.word	0x00009ae0


	//   ....[29]....
        /*0c08*/ 	.word	0x00009bd0


	//   ....[30]....
        /*0c0c*/ 	.word	0x00009bf0


	//   ....[31]....
        /*0c10*/ 	.word	0x0000aa80


	//   ....[32]....
        /*0c14*/ 	.word	0x0000b1d0


	//   ....[33]....
        /*0c18*/ 	.word	0x0000b1e0


	//   ....[34]....
        /*0c1c*/ 	.word	0x0000b1f0


	//   ....[35]....
        /*0c20*/ 	.word	0x0000b200


	//   ....[36]....
        /*0c24*/ 	.word	0x0000b410


	//   ....[37]....
        /*0c28*/ 	.word	0x0000b420


	//   ....[38]....
        /*0c2c*/ 	.word	0x0000b430


	//   ....[39]....
        /*0c30*/ 	.word	0x0000b440


	//   ....[40]....
        /*0c34*/ 	.word	0x0000d8d0


	//   ....[41]....
        /*0c38*/ 	.word	0x0000d8f0


	//   ....[42]....
        /*0c3c*/ 	.word	0x0000d900


	//   ....[43]....
        /*0c40*/ 	.word	0x0000d910


	//   ....[44]....
        /*0c44*/ 	.word	0x0000da00


	//   ....[45]....
        /*0c48*/ 	.word	0x0000da20


	//   ....[46]....
        /*0c4c*/ 	.word	0x0000da30


	//   ....[47]....
        /*0c50*/ 	.word	0x0000da40


	//   ....[48]....
        /*0c54*/ 	.word	0x00010a90


	//   ....[49]....
        /*0c58*/ 	.word	0x00010cc0


	//   ....[50]....
        /*0c5c*/ 	.word	0x00012220


	//   ....[51]....
        /*0c60*/ 	.word	0x00012620


	//   ....[52]....
        /*0c64*/ 	.word	0x00012d40


	//   ....[53]....
        /*0c68*/ 	.word	0x00012dd0


	//   ....[54]....
        /*0c6c*/ 	.word	0x00015310


	//   ....[55]....
        /*0c70*/ 	.word	0x00015540


	//   ....[56]....
        /*0c74*/ 	.word	0x000171f0


	//   ....[57]....
        /*0c78*/ 	.word	0x00017210


	//   ....[58]....
        /*0c7c*/ 	.word	0x000177a0


	//   ....[59]....
        /*0c80*/ 	.word	0x00017820


	//   ....[60]....
        /*0c84*/ 	.word	0x0001a510


	//   ....[61]....
        /*0c88*/ 	.word	0x0001a520


	//   ....[62]....
        /*0c8c*/ 	.word	0x0001a550


	//   ....[63]....
        /*0c90*/ 	.word	0x0001a560


	//   ....[64]....
        /*0c94*/ 	.word	0x0001cef0


	//   ....[65]....
        /*0c98*/ 	.word	0x0001d130


	//   ....[66]....
        /*0c9c*/ 	.word	0x0001e8d0


	//   ....[67]....
        /*0ca0*/ 	.word	0x0001e980


	//   ....[68]....
        /*0ca4*/ 	.word	0x0001f3a0


	//   ....[69]....
        /*0ca8*/ 	.word	0x0001f410


	//   ....[70]....
        /*0cac*/ 	.word	0x00020b70


	//   ....[71]....
        /*0cb0*/ 	.word	0x00020b80


	//   ....[72]....
        /*0cb4*/ 	.word	0x00020c00


	//   ....[73]....
        /*0cb8*/ 	.word	0x00020c10


	//   ....[74]....
        /*0cbc*/ 	.word	0x00021790


	//   ....[75]....
        /*0cc0*/ 	.word	0x00021800


	//   ....[76]....
        /*0cc4*/ 	.word	0x00021830


	//   ....[77]....
        /*0cc8*/ 	.word	0x00021860


	//   ....[78]....
        /*0ccc*/ 	.word	0x00021890


	//   ....[79]....
        /*0cd0*/ 	.word	0x000218c0


	//   ....[80]....
        /*0cd4*/ 	.word	0x000218f0


	//   ....[81]....
        /*0cd8*/ 	.word	0x00021920


	//   ....[82]....
        /*0cdc*/ 	.word	0x00021950


	//   ....[83]....
        /*0ce0*/ 	.word	0x00021980


	//   ....[84]....
        /*0ce4*/ 	.word	0x000219b0


	//   ....[85]....
        /*0ce8*/ 	.word	0x000219e0


	//   ....[86]....
        /*0cec*/ 	.word	0x00021a10


	//   ....[87]....
        /*0cf0*/ 	.word	0x00021a40


	//   ....[88]....
        /*0cf4*/ 	.word	0x00021a70


	//   ....[89]....
        /*0cf8*/ 	.word	0x00021aa0


	//   ....[90]....
        /*0cfc*/ 	.word	0x00021ad0


	//   ....[91]....
        /*0d00*/ 	.word	0x00021b00


	//   ....[92]....
        /*0d04*/ 	.word	0x00021b30


	//   ....[93]....
        /*0d08*/ 	.word	0x00021b60


	//   ....[94]....
        /*0d0c*/ 	.word	0x00021b90


	//   ....[95]....
        /*0d10*/ 	.word	0x00021bc0


	//   ....[96]....
        /*0d14*/ 	.word	0x00021bf0


	//   ....[97]....
        /*0d18*/ 	.word	0x00021c20


	//   ....[98]....
        /*0d1c*/ 	.word	0x00021c50


	//   ....[99]....
        /*0d20*/ 	.word	0x00021c80


	//   ....[100]....
        /*0d24*/ 	.word	0x00021cb0


	//   ....[101]....
        /*0d28*/ 	.word	0x00021ce0


	//   ....[102]....
        /*0d2c*/ 	.word	0x00021d10


	//   ....[103]....
        /*0d30*/ 	.word	0x00021d40


	//   ....[104]....
        /*0d34*/ 	.word	0x00021d70


	//   ....[105]....
        /*0d38*/ 	.word	0x00021da0


	//   ....[106]....
        /*0d3c*/ 	.word	0x00021dd0


	//   ....[107]....
        /*0d40*/ 	.word	0x00021e00


	//   ....[108]....
        /*0d44*/ 	.word	0x00021e30


	//   ....[109]....
        /*0d48*/ 	.word	0x00021e60


	//   ....[110]....
        /*0d4c*/ 	.word	0x00021e90


	//   ....[111]....
        /*0d50*/ 	.word	0x00021ec0


	//   ....[112]....
        /*0d54*/ 	.word	0x00021ef0


	//   ....[113]....
        /*0d58*/ 	.word	0x00021f00


	//   ....[114]....
        /*0d5c*/ 	.word	0x00021f10


	//   ....[115]....
        /*0d60*/ 	.word	0x00021f20


	//   ....[116]....
        /*0d64*/ 	.word	0x00021f50


	//   ....[117]....
        /*0d68*/ 	.word	0x00021f60


	//   ....[118]....
        /*0d6c*/ 	.word	0x00021f90


	//   ....[119]....
        /*0d70*/ 	.word	0x00021fc0


	//   ....[120]....
        /*0d74*/ 	.word	0x00021ff0


	//   ....[121]....
        /*0d78*/ 	.word	0x00022020


	//   ....[122]....
        /*0d7c*/ 	.word	0x00022050


	//   ....[123]....
        /*0d80*/ 	.word	0x00022080


	//   ....[124]....
        /*0d84*/ 	.word	0x000220b0


	//   ....[125]....
        /*0d88*/ 	.word	0x000220d0


	//   ....[126]....
        /*0d8c*/ 	.word	0x000220e0


	//   ....[127]....
        /*0d90*/ 	.word	0x000220f0


	//   ....[128]....
        /*0d94*/ 	.word	0x00022100


	//   ....[129]....
        /*0d98*/ 	.word	0x00022110


	//   ....[130]....
        /*0d9c*/ 	.word	0x00022120


	//   ....[131]....
        /*0da0*/ 	.word	0x00022130


	//   ....[132]....
        /*0da4*/ 	.word	0x00022160


	//   ....[133]....
        /*0da8*/ 	.word	0x00022190


	//   ....[134]....
        /*0dac*/ 	.word	0x000221c0


	//   ....[135]....
        /*0db0*/ 	.word	0x000221f0


	//   ....[136]....
        /*0db4*/ 	.word	0x00022220


	//   ....[137]....
        /*0db8*/ 	.word	0x00022260


	//   ....[138]....
        /*0dbc*/ 	.word	0x00022ac0


	//   ....[139]....
        /*0dc0*/ 	.word	0x00022ae0


	//   ....[140]....
        /*0dc4*/ 	.word	0x00022b00


	//   ....[141]....
        /*0dc8*/ 	.word	0x00022b10


	//   ....[142]....
        /*0dcc*/ 	.word	0x000231f0


	//   ....[143]....
        /*0dd0*/ 	.word	0x00023200


	//   ....[144]....
        /*0dd4*/ 	.word	0x00023330


	//   ....[145]....
        /*0dd8*/ 	.word	0x00023340


	//   ....[146]....
        /*0ddc*/ 	.word	0x00023470


	//   ....[147]....
        /*0de0*/ 	.word	0x00023480


	//   ....[148]....
        /*0de4*/ 	.word	0x000235b0


	//   ....[149]....
        /*0de8*/ 	.word	0x000235c0


	//   ....[150]....
        /*0dec*/ 	.word	0x00023b40


	//   ....[151]....
        /*0df0*/ 	.word	0x00023b50


	//   ....[152]....
        /*0df4*/ 	.word	0x000240e0


	//   ....[153]....
        /*0df8*/ 	.word	0x000240f0


	//   ....[154]....
        /*0dfc*/ 	.word	0x00024dc0


	//   ....[155]....
        /*0e00*/ 	.word	0x00024dd0


	//   ....[156]....
        /*0e04*/ 	.word	0x00024f10


	//   ....[157]....
        /*0e08*/ 	.word	0x00024f20


	//   ....[158]....
        /*0e0c*/ 	.word	0x00025050


	//   ....[159]....
        /*0e10*/ 	.word	0x00025060


	//   ....[160]....
        /*0e14*/ 	.word	0x00025190


	//   ....[161]....
        /*0e18*/ 	.word	0x000251a0


	//   ....[162]....
        /*0e1c*/ 	.word	0x00025320


	//   ....[163]....
        /*0e20*/ 	.word	0x00025500


	//   ....[164]....
        /*0e24*/ 	.word	0x00025530


	//   ....[165]....
        /*0e28*/ 	.word	0x00025560


	//   ....[166]....
        /*0e2c*/ 	.word	0x00025590


	//   ....[167]....
        /*0e30*/ 	.word	0x000255c0


	//   ....[168]....
        /*0e34*/ 	.word	0x000255f0


	//   ....[169]....
        /*0e38*/ 	.word	0x00025770


	//   ....[170]....
        /*0e3c*/ 	.word	0x000257a0


	//   ....[171]....
        /*0e40*/ 	.word	0x000257d0


	//   ....[172]....
        /*0e44*/ 	.word	0x00025800


	//   ....[173]....
        /*0e48*/ 	.word	0x00025830


	//   ....[174]....
        /*0e4c*/ 	.word	0x00025860


	//   ....[175]....
        /*0e50*/ 	.word	0x000258f0


	//   ....[176]....
        /*0e54*/ 	.word	0x00025920


	//   ....[177]....
        /*0e58*/ 	.word	0x00025930


	//   ....[178]....
        /*0e5c*/ 	.word	0x00025970


	//   ....[179]....
        /*0e60*/ 	.word	0x000272d0


	//   ....[180]....
        /*0e64*/ 	.word	0x000295b0


	//   ....[181]....
        /*0e68*/ 	.word	0x000295e0


	//   ....[182]....
        /*0e6c*/ 	.word	0x00029610


	//   ....[183]....
        /*0e70*/ 	.word	0x00029670


	//   ....[184]....
        /*0e74*/ 	.word	0x000296a0


	//   ....[185]....
        /*0e78*/ 	.word	0x000296d0


	//   ....[186]....
        /*0e7c*/ 	.word	0x00029700


	//   ....[187]....
        /*0e80*/ 	.word	0x00029730


	//   ....[188]....
        /*0e84*/ 	.word	0x00029760


	//   ....[189]....
        /*0e88*/ 	.word	0x00029790


	//   ....[190]....
        /*0e8c*/ 	.word	0x000297c0


	//   ....[191]....
        /*0e90*/ 	.word	0x000297f0


	//   ....[192]....
        /*0e94*/ 	.word	0x00029820


	//   ....[193]....
        /*0e98*/ 	.word	0x00029850


	//   ....[194]....
        /*0e9c*/ 	.word	0x00029860


	//   ....[195]....
        /*0ea0*/ 	.word	0x00029870


	//   ....[196]....
        /*0ea4*/ 	.word	0x000298e0


	//   ....[197]....
        /*0ea8*/ 	.word	0x00029910


	//   ....[198]....
        /*0eac*/ 	.word	0x00029940


	//   ....[199]....
        /*0eb0*/ 	.word	0x00029970


	//   ....[200]....
        /*0eb4*/ 	.word	0x00029e50


	//   ....[201]....
        /*0eb8*/ 	.word	0x00029e80


	//   ....[202]....
        /*0ebc*/ 	.word	0x00029f40


	//   ....[203]....
        /*0ec0*/ 	.word	0x00029f70


	//   ....[204]....
        /*0ec4*/ 	.word	0x00029fb0


	//   ....[205]....
        /*0ec8*/ 	.word	0x00029fe0


	//   ....[206]....
        /*0ecc*/ 	.word	0x0002a020


	//   ....[207]....
        /*0ed0*/ 	.word	0x0002a050


	//   ....[208]....
        /*0ed4*/ 	.word	0x0002a090


	//   ....[209]....
        /*0ed8*/ 	.word	0x0002a0c0


	//   ....[210]....
        /*0edc*/ 	.word	0x0002a100


	//   ....[211]....
        /*0ee0*/ 	.word	0x0002a120


	//   ....[212]....
        /*0ee4*/ 	.word	0x0002a160


	//   ....[213]....
        /*0ee8*/ 	.word	0x0002a180


	//   ....[214]....
        /*0eec*/ 	.word	0x0002a190


	//   ....[215]....
        /*0ef0*/ 	.word	0x0002a1e0


	//   ....[216]....
        /*0ef4*/ 	.word	0x0002a1f0


	//   ....[217]....
        /*0ef8*/ 	.word	0x0002a200


	//   ....[218]....
        /*0efc*/ 	.word	0x0002a240


	//   ....[219]....
        /*0f00*/ 	.word	0x0002a260


	//   ....[220]....
        /*0f04*/ 	.word	0x0002a940


	//   ....[221]....
        /*0f08*/ 	.word	0x0002a970


	//   ....[222]....
        /*0f0c*/ 	.word	0x0002a9a0


	//   ....[223]....
        /*0f10*/ 	.word	0x0002a9e0


	//   ....[224]....
        /*0f14*/ 	.word	0x0002aa60


	//   ....[225]....
        /*0f18*/ 	.word	0x0002aa70


	//   ....[226]....
        /*0f1c*/ 	.word	0x0002aae0


	//   ....[227]....
        /*0f20*/ 	.word	0x0002aaf0


	//   ....[228]....
        /*0f24*/ 	.word	0x0002ab60


	//   ....[229]....
        /*0f28*/ 	.word	0x0002ab70


	//   ....[230]....
        /*0f2c*/ 	.word	0x0002abe0


	//   ....[231]....
        /*0f30*/ 	.word	0x0002abf0


	//   ....[232]....
        /*0f34*/ 	.word	0x0002ac60


	//   ....[233]....
        /*0f38*/ 	.word	0x0002ac70


	//   ....[234]....
        /*0f3c*/ 	.word	0x0002ac80


	//   ....[235]....
        /*0f40*/ 	.word	0x0002acc0


	//   ....[236]....
        /*0f44*/ 	.word	0x0002b630


	//   ....[237]....
        /*0f48*/ 	.word	0x0002b650


	//   ....[238]....
        /*0f4c*/ 	.word	0x0002b660


	//   ....[239]....
        /*0f50*/ 	.word	0x0002b670


	//   ....[240]....
        /*0f54*/ 	.word	0x0002b6c0


	//   ....[241]....
        /*0f58*/ 	.word	0x0002b6e0


	//   ....[242]....
        /*0f5c*/ 	.word	0x0002b700


	//   ....[243]....
        /*0f60*/ 	.word	0x0002b710


	//   ....[244]....
        /*0f64*/ 	.word	0x0002b750


	//   ....[245]....
        /*0f68*/ 	.word	0x0002b760


	//   ....[246]....
        /*0f6c*/ 	.word	0x0002b7a0


	//   ....[247]....
        /*0f70*/ 	.word	0x0002b7b0


	//   ....[248]....
        /*0f74*/ 	.word	0x0002b7f0


	//   ....[249]....
        /*0f78*/ 	.word	0x0002b800


	//   ....[250]....
        /*0f7c*/ 	.word	0x0002b840


	//   ....[251]....
        /*0f80*/ 	.word	0x0002b850


	//   ....[252]....
        /*0f84*/ 	.word	0x0002b860


	//   ....[253]....
        /*0f88*/ 	.word	0x0002b8a0


	//   ....[254]....
        /*0f8c*/ 	.word	0x0002b8c0


	//   ....[255]....
        /*0f90*/ 	.word	0x0002b920


	//   ....[0]....
        /*0f94*/ 	.word	0x0002bcd0


	//   ....[1]....
        /*0f98*/ 	.word	0x0002bce0


	//   ....[2]....
        /*0f9c*/ 	.word	0x0002bcf0


	//   ....[3]....
        /*0fa0*/ 	.word	0x0002bd00


	//   ....[4]....
        /*0fa4*/ 	.word	0x0002bd50


	//   ....[5]....
        /*0fa8*/ 	.word	0x0002bd70


	//   ....[6]....
        /*0fac*/ 	.word	0x0002bd90


	//   ....[7]....
        /*0fb0*/ 	.word	0x0002bda0


	//   ....[8]....
        /*0fb4*/ 	.word	0x0002bde0


	//   ....[9]....
        /*0fb8*/ 	.word	0x0002bdf0


	//   ....[10]....
        /*0fbc*/ 	.word	0x0002be30


	//   ....[11]....
        /*0fc0*/ 	.word	0x0002be40


	//   ....[12]....
        /*0fc4*/ 	.word	0x0002be80


	//   ....[13]....
        /*0fc8*/ 	.word	0x0002be90


	//   ....[14]....
        /*0fcc*/ 	.word	0x0002bed0


	//   ....[15]....
        /*0fd0*/ 	.word	0x0002bee0


	//   ....[16]....
        /*0fd4*/ 	.word	0x0002bef0


	//   ....[17]....
        /*0fd8*/ 	.word	0x0002bf30


	//   ....[18]....
        /*0fdc*/ 	.word	0x0002bf50


	//   ....[19]....
        /*0fe0*/ 	.word	0x0002bfb0


	//   ....[20]....
        /*0fe4*/ 	.word	0x0002d580


	//   ....[21]....
        /*0fe8*/ 	.word	0x0002d5b0


	//   ....[22]....
        /*0fec*/ 	.word	0x0002d610


	//   ....[23]....
        /*0ff0*/ 	.word	0x0002d640


	//   ....[24]....
        /*0ff4*/ 	.word	0x0002d670


	//   ....[25]....
        /*0ff8*/ 	.word	0x0002d6a0


	//   ....[26]....
        /*0ffc*/ 	.word	0x0002d6d0


	//   ....[27]....
        /*1000*/ 	.word	0x0002d700


	//   ....[28]....
        /*1004*/ 	.word	0x0002d8a0


	//   ....[29]....
        /*1008*/ 	.word	0x0002d8d0


	//   ....[30]....
        /*100c*/ 	.word	0x0002d900


	//   ....[31]....
        /*1010*/ 	.word	0x0002d930


	//   ....[32]....
        /*1014*/ 	.word	0x0002d960


	//   ....[33]....
        /*1018*/ 	.word	0x0002d990


	//   ....[34]....
        /*101c*/ 	.word	0x0002da50


	//   ....[35]....
        /*1020*/ 	.word	0x0002da70


	//   ....[36]....
        /*1024*/ 	.word	0x0002da90


	//   ....[37]....
        /*1028*/ 	.word	0x0002daf0


	//   ....[38]....
        /*102c*/ 	.word	0x0002e550


	//   ....[39]....
        /*1030*/ 	.word	0x0002e910


	//   ....[40]....
        /*1034*/ 	.word	0x0002e9a0


	//   ....[41]....
        /*1038*/ 	.word	0x0002ea30


	//   ....[42]....
        /*103c*/ 	.word	0x0002eac0


	//   ....[43]....
        /*1040*/ 	.word	0x0002eb50


	//   ....[44]....
        /*1044*/ 	.word	0x0002ebe0


	//   ....[45]....
        /*1048*/ 	.word	0x0002ecc0


	//   ....[46]....
        /*104c*/ 	.word	0x0002ed50


	//   ....[47]....
        /*1050*/ 	.word	0x0002edf0


	//   ....[48]....
        /*1054*/ 	.word	0x0002ee80


	//   ....[49]....
        /*1058*/ 	.word	0x0002ef10


	//   ....[50]....
        /*105c*/ 	.word	0x0002efa0


	//   ....[51]....
        /*1060*/ 	.word	0x0002f080


	//   ....[52]....
        /*1064*/ 	.word	0x0002f110


	//   ....[53]....
        /*1068*/ 	.word	0x0002f1a0


	//   ....[54]....
        /*106c*/ 	.word	0x0002f230


	//   ....[55]....
        /*1070*/ 	.word	0x0002f2c0


	//   ....[56]....
        /*1074*/ 	.word	0x0002f350


	//   ....[57]....
        /*1078*/ 	.word	0x0002f480


	//   ....[58]....
        /*107c*/ 	.word	0x0002f530


	//   ....[59]....
        /*1080*/ 	.word	0x0002f5c0


	//   ....[60]....
        /*1084*/ 	.word	0x0002f610


	//   ....[61]....
        /*1088*/ 	.word	0x0002f660


	//   ....[62]....
        /*108c*/ 	.word	0x0002f6f0


	//   ....[63]....
        /*1090*/ 	.word	0x0002f780


	//   ....[64]....
        /*1094*/ 	.word	0x0002f7d0


	//   ....[65]....
        /*1098*/ 	.word	0x0002f820


	//   ....[66]....
        /*109c*/ 	.word	0x0002f910


	//   ....[67]....
        /*10a0*/ 	.word	0x0002f9c0


	//   ....[68]....
        /*10a4*/ 	.word	0x0002fa20


	//   ....[69]....
        /*10a8*/ 	.word	0x0002faa0


	//   ....[70]....
        /*10ac*/ 	.word	0x0002fb90


	//   ....[71]....
        /*10b0*/ 	.word	0x0002fbe0


	//   ....[72]....
        /*10b4*/ 	.word	0x0002fc30


	//   ....[73]....
        /*10b8*/ 	.word	0x0002fc80


	//   ....[74]....
        /*10bc*/ 	.word	0x000300f0


	//   ....[75]....
        /*10c0*/ 	.word	0x00030210


	//   ....[76]....
        /*10c4*/ 	.word	0x00030340


	//   ....[77]....
        /*10c8*/ 	.word	0x00030460


	//   ....[78]....
        /*10cc*/ 	.word	0x00030590


	//   ....[79]....
        /*10d0*/ 	.word	0x000305f0


	//   ....[80]....
        /*10d4*/ 	.word	0x00030650


	//   ....[81]....
        /*10d8*/ 	.word	0x000306a0


	//   ....[82]....
        /*10dc*/ 	.word	0x00030720


	//   ....[83]....
        /*10e0*/ 	.word	0x00030790


	//   ....[84]....
        /*10e4*/ 	.word	0x000307f0


	//   ....[85]....
        /*10e8*/ 	.word	0x00030840


	//   ....[86]....
        /*10ec*/ 	.word	0x000308e0


	//   ....[87]....
        /*10f0*/ 	.word	0x00030940


	//   ....[88]....
        /*10f4*/ 	.word	0x000309a0


	//   ....[89]....
        /*10f8*/ 	.word	0x00030a00


	//   ....[90]....
        /*10fc*/ 	.word	0x00030a80


	//   ....[91]....
        /*1100*/ 	.word	0x00030ae0


	//   ....[92]....
        /*1104*/ 	.word	0x00030b40


	//   ....[93]....
        /*1108*/ 	.word	0x00030ba0


	//   ....[94]....
        /*110c*/ 	.word	0x00030c20


	//   ....[95]....
        /*1110*/ 	.word	0x00030c70


	//   ....[96]....
        /*1114*/ 	.word	0x00030cd0


	//   ....[97]....
        /*1118*/ 	.word	0x00030d20


	//   ....[98]....
        /*111c*/ 	.word	0x00030d80


	//   ....[99]....
        /*1120*/ 	.word	0x00030df0


	//   ....[100]....
        /*1124*/ 	.word	0x00030e50


	//   ....[101]....
        /*1128*/ 	.word	0x00030eb0


	//   ....[102]....
        /*112c*/ 	.word	0x00030f30


	//   ....[103]....
        /*1130*/ 	.word	0x00030f80


	//   ....[104]....
        /*1134*/ 	.word	0x00030fe0


	//   ....[105]....
        /*1138*/ 	.word	0x00031030


	//   ....[106]....
        /*113c*/ 	.word	0x000310b0


	//   ....[107]....
        /*1140*/ 	.word	0x00031120


	//   ....[108]....
        /*1144*/ 	.word	0x00031180


	//   ....[109]....
        /*1148*/ 	.word	0x00031200


	//   ....[110]....
        /*114c*/ 	.word	0x00031280


	//   ....[111]....
        /*1150*/ 	.word	0x000312d0


	//   ....[112]....
        /*1154*/ 	.word	0x00031350


	//   ....[113]....
        /*1158*/ 	.word	0x000313a0


	//   ....[114]....
        /*115c*/ 	.word	0x00031420


	//   ....[115]....
        /*1160*/ 	.word	0x00031470


	//   ....[116]....
        /*1164*/ 	.word	0x000314e0


	//   ....[117]....
        /*1168*/ 	.word	0x00031540


	//   ....[118]....
        /*116c*/ 	.word	0x000315c0


	//   ....[119]....
        /*1170*/ 	.word	0x00031610


	//   ....[120]....
        /*1174*/ 	.word	0x00031670


	//   ....[121]....
        /*1178*/ 	.word	0x000316c0


	//   ....[122]....
        /*117c*/ 	.word	0x00031740


	//   ....[123]....
        /*1180*/ 	.word	0x000317b0


	//   ....[124]....
        /*1184*/ 	.word	0x00031820


	//   ....[125]....
        /*1188*/ 	.word	0x00031870


	//   ....[126]....
        /*118c*/ 	.word	0x000318f0


	//   ....[127]....
        /*1190*/ 	.word	0x00031970


	//   ....[128]....
        /*1194*/ 	.word	0x000319d0


	//   ....[129]....
        /*1198*/ 	.word	0x00031a20


	//   ....[130]....
        /*119c*/ 	.word	0x00031aa0


	//   ....[131]....
        /*11a0*/ 	.word	0x00031b00


	//   ....[132]....
        /*11a4*/ 	.word	0x00031b60


	//   ....[133]....
        /*11a8*/ 	.word	0x00031bf0


	//   ....[134]....
        /*11ac*/ 	.word	0x00031c70


	//   ....[135]....
        /*11b0*/ 	.word	0x00031ce0


	//   ....[136]....
        /*11b4*/ 	.word	0x00031d40


	//   ....[137]....
        /*11b8*/ 	.word	0x00031d90


	//   ....[138]....
        /*11bc*/ 	.word	0x00031e10


	//   ....[139]....
        /*11c0*/ 	.word	0x00031e60


	//   ....[140]....
        /*11c4*/ 	.word	0x00031ef0


	//   ....[141]....
        /*11c8*/ 	.word	0x00031f80


	//   ....[142]....
        /*11cc*/ 	.word	0x00032010


	//   ....[143]....
        /*11d0*/ 	.word	0x000320a0


	//   ....[144]....
        /*11d4*/ 	.word	0x00032130


	//   ....[145]....
        /*11d8*/ 	.word	0x000321c0


	//   ....[146]....
        /*11dc*/ 	.word	0x00032240


	//   ....[147]....
        /*11e0*/ 	.word	0x00032290


	//   ....[148]....
        /*11e4*/ 	.word	0x00032320


	//   ....[149]....
        /*11e8*/ 	.word	0x000323b0


	//   ....[150]....
        /*11ec*/ 	.word	0x00032430


	//   ....[151]....
        /*11f0*/ 	.word	0x00032480


	//   ....[152]....
        /*11f4*/ 	.word	0x00032510


	//   ....[153]....
        /*11f8*/ 	.word	0x000325a0


	//   ....[154]....
        /*11fc*/ 	.word	0x00032630


	//   ....[155]....
        /*1200*/ 	.word	0x000326c0


	//   ....[156]....
        /*1204*/ 	.word	0x00032750


	//   ....[157]....
        /*1208*/ 	.word	0x000327e0


	//   ....[158]....
        /*120c*/ 	.word	0x000328a0


	//   ....[159]....
        /*1210*/ 	.word	0x00032b70


	//   ....[160]....
        /*1214*/ 	.word	0x00032c70


	//   ....[161]....
        /*1218*/ 	.word	0x00032d50


	//   ....[162]....
        /*121c*/ 	.word	0x00032db0


	//   ....[163]....
        /*1220*/ 	.word	0x00032e80


	//   ....[164]....
        /*1224*/ 	.word	0x00032f10


	//   ....[165]....
        /*1228*/ 	.word	0x00032fb0


	//   ....[166]....
        /*122c*/ 	.word	0x00033040


	//   ....[167]....
        /*1230*/ 	.word	0x000330e0


	//   ....[168]....
        /*1234*/ 	.word	0x00033170


	//   ....[169]....
        /*1238*/ 	.word	0x00033210


	//   ....[170]....
        /*123c*/ 	.word	0x000332a0


	//   ....[171]....
        /*1240*/ 	.word	0x00033340


	//   ....[172]....
        /*1244*/ 	.word	0x000333d0


	//   ....[173]....
        /*1248*/ 	.word	0x00033470


	//   ....[174]....
        /*124c*/ 	.word	0x00033500


	//   ....[175]....
        /*1250*/ 	.word	0x000335a0


	//   ....[176]....
        /*1254*/ 	.word	0x00033600


	//   ....[177]....
        /*1258*/ 	.word	0x000336c0


	//   ....[178]....
        /*125c*/ 	.word	0x00033720


	//   ....[179]....
        /*1260*/ 	.word	0x000337f0


	//   ....[180]....
        /*1264*/ 	.word	0x000339c0


	//   ....[181]....
        /*1268*/ 	.word	0x00033a50


	//   ....[182]....
        /*126c*/ 	.word	0x00033b30


	//   ....[183]....
        /*1270*/ 	.word	0x00033b80


	//   ....[184]....
        /*1274*/ 	.word	0x00033c60


	//   ....[185]....
        /*1278*/ 	.word	0x00033cb0


	//   ....[186]....
        /*127c*/ 	.word	0x00033d90


	//   ....[187]....
        /*1280*/ 	.word	0x00033de0


	//   ....[188]....
        /*1284*/ 	.word	0x00033e40


	//   ....[189]....
        /*1288*/ 	.word	0x00033f10


	//   ....[190]....
        /*128c*/ 	.word	0x00033ff0


	//   ....[191]....
        /*1290*/ 	.word	0x00034040


	//   ....[192]....
        /*1294*/ 	.word	0x000340a0


	//   ....[193]....
        /*1298*/ 	.word	0x00034160


	//   ....[194]....
        /*129c*/ 	.word	0x000341c0


	//   ....[195]....
        /*12a0*/ 	.word	0x00034280


	//   ....[196]....
        /*12a4*/ 	.word	0x000342e0


	//   ....[197]....
        /*12a8*/ 	.word	0x00034390


	//   ....[198]....
        /*12ac*/ 	.word	0x000343f0


	//   ....[199]....
        /*12b0*/ 	.word	0x000344c0


	//   ....[200]....
        /*12b4*/ 	.word	0x00034570


	//   ....[201]....
        /*12b8*/ 	.word	0x000345d0


	//   ....[202]....
        /*12bc*/ 	.word	0x00034630


	//   ....[203]....
        /*12c0*/ 	.word	0x00034700


	//   ....[204]....
        /*12c4*/ 	.word	0x00034760


	//   ....[205]....
        /*12c8*/ 	.word	0x00034860


	//   ....[206]....
        /*12cc*/ 	.word	0x000348c0


	//   ....[207]....
        /*12d0*/ 	.word	0x000349a0


	//   ....[208]....
        /*12d4*/ 	.word	0x00034a00


	//   ....[209]....
        /*12d8*/ 	.word	0x00034ae0


	//   ....[210]....
        /*12dc*/ 	.word	0x00034b40


	//   ....[211]....
        /*12e0*/ 	.word	0x00034c20


	//   ....[212]....
        /*12e4*/ 	.word	0x00034c80


	//   ....[213]....
        /*12e8*/ 	.word	0x00034d50


	//   ....[214]....
        /*12ec*/ 	.word	0x00034db0


	//   ....[215]....
        /*12f0*/ 	.word	0x00034e70


	//   ....[216]....
        /*12f4*/ 	.word	0x00034fb0


	//   ....[217]....
        /*12f8*/ 	.word	0x00035050


	//   ....[218]....
        /*12fc*/ 	.word	0x000350b0


	//   ....[219]....
        /*1300*/ 	.word	0x00035160


	//   ....[220]....
        /*1304*/ 	.word	0x000351f0


	//   ....[221]....
        /*1308*/ 	.word	0x00035280


	//   ....[222]....
        /*130c*/ 	.word	0x000352e0


	//   ....[223]....
        /*1310*/ 	.word	0x00035390


	//   ....[224]....
        /*1314*/ 	.word	0x000353f0


	//   ....[225]....
        /*1318*/ 	.word	0x000354a0


	//   ....[226]....
        /*131c*/ 	.word	0x00035500


	//   ....[227]....
        /*1320*/ 	.word	0x000355b0


	//   ....[228]....
        /*1324*/ 	.word	0x00035610


	//   ....[229]....
        /*1328*/ 	.word	0x000356c0


	//   ....[230]....
        /*132c*/ 	.word	0x00035720


	//   ....[231]....
        /*1330*/ 	.word	0x000357d0


	//   ....[232]....
        /*1334*/ 	.word	0x00035860


	//   ....[233]....
        /*1338*/ 	.word	0x000358f0


	//   ....[234]....
        /*133c*/ 	.word	0x00035950


	//   ....[235]....
        /*1340*/ 	.word	0x00035a00


	//   ....[236]....
        /*1344*/ 	.word	0x00035af0


	//   ....[237]....
        /*1348*/ 	.word	0x00035b80


	//   ....[238]....
        /*134c*/ 	.word	0x00035be0


	//   ....[239]....
        /*1350*/ 	.word	0x00035c90


	//   ....[240]....
        /*1354*/ 	.word	0x00035cf0


	//   ....[241]....
        /*1358*/ 	.word	0x00035da0


	//   ....[242]....
        /*135c*/ 	.word	0x00035e00


	//   ....[243]....
        /*1360*/ 	.word	0x00035eb0


	//   ....[244]....
        /*1364*/ 	.word	0x00035f10


	//   ....[245]....
        /*1368*/ 	.word	0x00035fc0


	//   ....[246]....
        /*136c*/ 	.word	0x00036020


	//   ....[247]....
        /*1370*/ 	.word	0x000360d0


	//   ....[248]....
        /*1374*/ 	.word	0x00036130


	//   ....[249]....
        /*1378*/ 	.word	0x000361e0


	//   ....[250]....
        /*137c*/ 	.word	0x00036240


	//   ....[251]....
        /*1380*/ 	.word	0x000362f0


	//   ....[252]....
        /*1384*/ 	.word	0x00036350


	//   ....[253]....
        /*1388*/ 	.word	0x00036400


	//   ....[254]....
        /*138c*/ 	.word	0x00036460


	//   ....[255]....
        /*1390*/ 	.word	0x00036510


	//   ....[0]....
        /*1394*/ 	.word	0x000366f0


	//   ....[1]....
        /*1398*/ 	.word	0x00036790


	//   ....[2]....
        /*139c*/ 	.word	0x00036910


	//   ....[3]....
        /*13a0*/ 	.word	0x00036980


	//   ....[4]....
        /*13a4*/ 	.word	0x000369f0


	//   ....[5]....
        /*13a8*/ 	.word	0x00036a60


	//   ....[6]....
        /*13ac*/ 	.word	0x00036ad0


	//   ....[7]....
        /*13b0*/ 	.word	0x00036b50


	//   ....[8]....
        /*13b4*/ 	.word	0x00036be0


	//   ....[9]....
        /*13b8*/ 	.word	0x00036c80


	//   ....[10]....
        /*13bc*/ 	.word	0x00036cf0


	//   ....[11]....
        /*13c0*/ 	.word	0x00036d60


	//   ....[12]....
        /*13c4*/ 	.word	0x00036dd0


	//   ....[13]....
        /*13c8*/ 	.word	0x00036e50


	//   ....[14]....
        /*13cc*/ 	.word	0x00036ec0


	//   ....[15]....
        /*13d0*/ 	.word	0x00036f70


	//   ....[16]....
        /*13d4*/ 	.word	0x00036fc0


	//   ....[17]....
        /*13d8*/ 	.word	0x00037050


	//   ....[18]....
        /*13dc*/ 	.word	0x00037180


	//----- nvinfo : EIATTR_REG_RECONFIG
	.align		4
.L_1014:
        /*13e0*/ 	.byte	0x01, 0x54
	.zero		2


	//----- nvinfo : EIATTR_SYSCALL_OFFSETS
	.align		4
        /*13e4*/ 	.byte	0x04, 0x46
        /*13e6*/ 	.short	(.L_1016 - .L_1015)


	//   ....[0]....
.L_1015:
        /*13e8*/ 	.word	0x00001e80


	//   ....[1]....
        /*13ec*/ 	.word	0x00001fd0


	//   ....[2]....
        /*13f0*/ 	.word	0x0000ac20


	//   ....[3]....
        /*13f4*/ 	.word	0x0000af30


	//   ....[4]....
        /*13f8*/ 	.word	0x00028880


	//   ....[5]....
        /*13fc*/ 	.word	0x000289f0


	//   ....[6]....
        /*1400*/ 	.word	0x00028b40


	//   ....[7]....
        /*1404*/ 	.word	0x00028c80


	//   ....[8]....
        /*1408*/ 	.word	0x0002a620


	//----- nvinfo : EIATTR_MBARRIER_INSTR_OFFSETS
	.align		4
.L_1016:
        /*140c*/ 	.byte	0x04, 0x39
        /*140e*/ 	.short	(.L_1018 - .L_1017)


	//   ....[0]....
.L_1017:
        /*1410*/ 	.word	0x00000250
        /*1414*/ 	.word	0x000000ff
        /*1418*/ 	.word	0x00022800
        /*141c*/ 	.short	0x0100
        /*141e*/ 	.byte	0x08
	.zero		1


	//   ....[1]....
        /*1420*/ 	.word	0x00000260
        /*1424*/ 	.word	0x000000ff
        /*1428*/ 	.word	0x00022820
        /*142c*/ 	.short	0x0100
        /*142e*/ 	.byte	0x08
	.zero		1


	//   ....[2]....
        /*1430*/ 	.word	0x00000350
        /*1434*/ 	.word	0x000000ff
        /*1438*/ 	.word	0x00022830
        /*143c*/ 	.short	0x0100
        /*143e*/ 	.byte	0x08
	.zero		1


	//   ....[3]....
        /*1440*/ 	.word	0x00000360
        /*1444*/ 	.word	0x000000ff
        /*1448*/ 	.word	0x00022840
        /*144c*/ 	.short	0x0100
        /*144e*/ 	.byte	0x08
	.zero		1


	//   ....[4]....
        /*1450*/ 	.word	0x00000370
        /*1454*/ 	.word	0x000000ff
        /*1458*/ 	.word	0x00022838
        /*145c*/ 	.short	0x0100
        /*145e*/ 	.byte	0x08
	.zero		1


	//   ....[5]....
        /*1460*/ 	.word	0x00000380
        /*1464*/ 	.word	0x000000ff
        /*1468*/ 	.word	0x00022848
        /*146c*/ 	.short	0x0100
        /*146e*/ 	.byte	0x08
	.zero		1


	//   ....[6]....
        /*1470*/ 	.word	0x000004b0
        /*1474*/ 	.word	0x000000ff
        /*1478*/ 	.word	0x00022850
        /*147c*/ 	.short	0x0100
        /*147e*/ 	.byte	0x08
	.zero		1


	//   ....[7]....
        /*1480*/ 	.word	0x000004c0
        /*1484*/ 	.word	0x000000ff
        /*1488*/ 	.word	0x00022860
        /*148c*/ 	.short	0x0100
        /*148e*/ 	.byte	0x08
	.zero		1


	//   ....[8]....
        /*1490*/ 	.word	0x000004d0
        /*1494*/ 	.word	0x000000ff
        /*1498*/ 	.word	0x00022858
        /*149c*/ 	.short	0x0100
        /*149e*/ 	.byte	0x08
	.zero		1


	//   ....[9]....
        /*14a0*/ 	.word	0x000004e0
        /*14a4*/ 	.word	0x000000ff
        /*14a8*/ 	.word	0x00022868
        /*14ac*/ 	.short	0x0100
        /*14ae*/ 	.byte	0x08
	.zero		1


	//   ....[10]....
        /*14b0*/ 	.word	0x000005d0
        /*14b4*/ 	.word	0x000000ff
        /*14b8*/ 	.word	0x00022870
        /*14bc*/ 	.short	0x0100
        /*14be*/ 	.byte	0x06
	.zero		1


	//   ....[11]....
        /*14c0*/ 	.word	0x000005e0
        /*14c4*/ 	.word	0x000000ff
        /*14c8*/ 	.word	0x00022880
        /*14cc*/ 	.short	0x0100
        /*14ce*/ 	.byte	0x06
	.zero		1


	//   ....[12]....
        /*14d0*/ 	.word	0x000005f0
        /*14d4*/ 	.word	0x000000ff
        /*14d8*/ 	.word	0x00022878
        /*14dc*/ 	.short	0x0100
        /*14de*/ 	.byte	0x06
	.zero		1


	//   ....[13]....
        /*14e0*/ 	.word	0x00000600
        /*14e4*/ 	.word	0x000000ff
        /*14e8*/ 	.word	0x00022888
        /*14ec*/ 	.short	0x0100
        /*14ee*/ 	.byte	0x06
	.zero		1


	//   ....[14]....
        /*14f0*/ 	.word	0x00000730
        /*14f4*/ 	.word	0x000000ff
        /*14f8*/ 	.word	0x00022890
        /*14fc*/ 	.short	0x0100
        /*14fe*/ 	.byte	0x08
	.zero		1


	//   ....[15]....
        /*1500*/ 	.word	0x00000740
        /*1504*/ 	.word	0x000000ff
        /*1508*/ 	.word	0x000228a0
        /*150c*/ 	.short	0x0100
        /*150e*/ 	.byte	0x08
	.zero		1


	//   ....[16]....
        /*1510*/ 	.word	0x00000750
        /*1514*/ 	.word	0x000000ff
        /*1518*/ 	.word	0x00022898
        /*151c*/ 	.short	0x0100
        /*151e*/ 	.byte	0x08
	.zero		1


	//   ....[17]....
        /*1520*/ 	.word	0x00000760
        /*1524*/ 	.word	0x000000ff
        /*1528*/ 	.word	0x000228a8
        /*152c*/ 	.short	0x0100
        /*152e*/ 	.byte	0x08
	.zero		1


	//   ....[18]....
        /*1530*/ 	.word	0x000008a0
        /*1534*/ 	.word	0x000000ff
        /*1538*/ 	.word	0x000228b0
        /*153c*/ 	.short	0x0100
        /*153e*/ 	.byte	0x08
	.zero		1


	//   ....[19]....
        /*1540*/ 	.word	0x000008b0
        /*1544*/ 	.word	0x000000ff
        /*1548*/ 	.word	0x000228c0
        /*154c*/ 	.short	0x0100
        /*154e*/ 	.byte	0x08
	.zero		1


	//   ....[20]....
        /*1550*/ 	.word	0x000008c0
        /*1554*/ 	.word	0x000000ff
        /*1558*/ 	.word	0x000228b8
        /*155c*/ 	.short	0x0100
        /*155e*/ 	.byte	0x08
	.zero		1


	//   ....[21]....
        /*1560*/ 	.word	0x000008d0
        /*1564*/ 	.word	0x000000ff
        /*1568*/ 	.word	0x000228c8
        /*156c*/ 	.short	0x0100
        /*156e*/ 	.byte	0x08
	.zero		1


	//   ....[22]....
        /*1570*/ 	.word	0x00003080
        /*1574*/ 	.word	0x00000056
        /*1578*/ 	.word	0x00022890
        /*157c*/ 	.short	0x010a
        /*157e*/ 	.byte	0x3f
	.zero		1


	//   ....[23]....
        /*1580*/ 	.word	0x000062b0
        /*1584*/ 	.word	0x00000056
        /*1588*/ 	.word	0x00022890
        /*158c*/ 	.short	0x010a
        /*158e*/ 	.byte	0x3f
	.zero		1


	//   ....[24]....
        /*1590*/ 	.word	0x00009250
        /*1594*/ 	.word	0x00000056
        /*1598*/ 	.word	0x00022890
        /*159c*/ 	.short	0x010a
        /*159e*/ 	.byte	0x3f
	.zero		1


	//   ....[25]....
        /*15a0*/ 	.word	0x00009810
        /*15a4*/ 	.word	0x00000004
        /*15a8*/ 	.word	0x00000000
        /*15ac*/ 	.short	0x0101
        /*15ae*/ 	.byte	0x3f
	.zero		1


	//   ....[26]....
        /*15b0*/ 	.word	0x00009850
        /*15b4*/ 	.word	0x00000056
        /*15b8*/ 	.word	0x000228b0
        /*15bc*/ 	.short	0x010a
        /*15be*/ 	.byte	0x3f
	.zero		1


	//   ....[27]....
        /*15c0*/ 	.word	0x00009d80
        /*15c4*/ 	.word	0x00000056
        /*15c8*/ 	.word	0x00000000
        /*15cc*/ 	.short	0x0101
        /*15ce*/ 	.byte	0x3f
	.zero		1


	//   ....[28]....
        /*15d0*/ 	.word	0x0000acb0
        /*15d4*/ 	.word	0x00000011
        /*15d8*/ 	.word	0x00022800
        /*15dc*/ 	.short	0x010a
        /*15de*/ 	.byte	0x3f
	.zero		1


	//   ....[29]....
        /*15e0*/ 	.word	0x0000ad00
        /*15e4*/ 	.word	0x00000011
        /*15e8*/ 	.word	0x00022800
        /*15ec*/ 	.short	0x010a
        /*15ee*/ 	.byte	0x3f
	.zero		1


	//   ....[30]....
        /*15f0*/ 	.word	0x0000b650
        /*15f4*/ 	.word	0x00000011
        /*15f8*/ 	.word	0x00022800
        /*15fc*/ 	.short	0x010a
        /*15fe*/ 	.byte	0x3f
	.zero		1


	//   ....[31]....
        /*1600*/ 	.word	0x0000dc40
        /*1604*/ 	.word	0x00000011
        /*1608*/ 	.word	0x00022800
        /*160c*/ 	.short	0x010a
        /*160e*/ 	.byte	0x3f
	.zero		1


	//   ....[32]....
        /*1610*/ 	.word	0x0000fce0
        /*1614*/ 	.word	0x0000000e
        /*1618*/ 	.word	0x00022830
        /*161c*/ 	.short	0x010a
        /*161e*/ 	.byte	0x3f
	.zero		1


	//   ....[33]....
        /*1620*/ 	.word	0x0000fd70
        /*1624*/ 	.word	0x0000000e
        /*1628*/ 	.word	0x00022830
        /*162c*/ 	.short	0x010a
        /*162e*/ 	.byte	0x3f
	.zero		1


	//   ....[34]....
        /*1630*/ 	.word	0x00010ac0
        /*1634*/ 	.word	0x00000000
        /*1638*/ 	.word	0x00000000
        /*163c*/ 	.short	0x0101
        /*163e*/ 	.byte	0x3f
	.zero		1


	//   ....[35]....
        /*1640*/ 	.word	0x00014220
        /*1644*/ 	.word	0x00000015
        /*1648*/ 	.word	0x00022830
        /*164c*/ 	.short	0x010a
        /*164e*/ 	.byte	0x3f
	.zero		1


	//   ....[36]....
        /*1650*/ 	.word	0x00014270
        /*1654*/ 	.word	0x00000015
        /*1658*/ 	.word	0x00022830
        /*165c*/ 	.short	0x010a
        /*165e*/ 	.byte	0x3f
	.zero		1


	//   ....[37]....
        /*1660*/ 	.word	0x00014ee0
        /*1664*/ 	.word	0x00000015
        /*1668*/ 	.word	0x00022850
        /*166c*/ 	.short	0x010a
        /*166e*/ 	.byte	0x3f
	.zero		1


	//   ....[38]....
        /*1670*/ 	.word	0x00014f20
        /*1674*/ 	.word	0x00000015
        /*1678*/ 	.word	0x00022850
        /*167c*/ 	.short	0x010a
        /*167e*/ 	.byte	0x3f
	.zero		1


	//   ....[39]....
        /*1680*/ 	.word	0x00015340
        /*1684*/ 	.word	0x0000000d
        /*1688*/ 	.word	0x00000000
        /*168c*/ 	.short	0x0101
        /*168e*/ 	.byte	0x3f
	.zero		1


	//   ....[40]....
        /*1690*/ 	.word	0x000185b0
        /*1694*/ 	.word	0x00000000
        /*1698*/ 	.word	0x00000000
        /*169c*/ 	.short	0x0101
        /*169e*/ 	.byte	0x3f
	.zero		1


	//   ....[41]....
        /*16a0*/ 	.word	0x00018fd0
        /*16a4*/ 	.word	0x00000000
        /*16a8*/ 	.word	0x00022830
        /*16ac*/ 	.short	0x010a
        /*16ae*/ 	.byte	0x3f
	.zero		1


	//   ....[42]....
        /*16b0*/ 	.word	0x00019020
        /*16b4*/ 	.word	0x00000000
        /*16b8*/ 	.word	0x00022830
        /*16bc*/ 	.short	0x010a
        /*16be*/ 	.byte	0x3f
	.zero		1


	//   ....[43]....
        /*16c0*/ 	.word	0x00019cc0
        /*16c4*/ 	.word	0x00000003
        /*16c8*/ 	.word	0x00022850
        /*16cc*/ 	.short	0x010a
        /*16ce*/ 	.byte	0x3f
	.zero		1


	//   ....[44]....
        /*16d0*/ 	.word	0x00019d00
        /*16d4*/ 	.word	0x00000003
        /*16d8*/ 	.word	0x00022850
        /*16dc*/ 	.short	0x010a
        /*16de*/ 	.byte	0x3f
	.zero		1


	//   ....[45]....
        /*16e0*/ 	.word	0x0001a7e0
        /*16e4*/ 	.word	0x000000a8
        /*16e8*/ 	.word	0x00000000
        /*16ec*/ 	.short	0x0101
        /*16ee*/ 	.byte	0x3f
	.zero		1


	//   ....[46]....
        /*16f0*/ 	.word	0x0001b660
        /*16f4*/ 	.word	0x0000005c
        /*16f8*/ 	.word	0x00000000
        /*16fc*/ 	.short	0x0101
        /*16fe*/ 	.byte	0x3f
	.zero		1


	//   ....[47]....
        /*1700*/ 	.word	0x0001bdd0
        /*1704*/ 	.word	0x00000000
        /*1708*/ 	.word	0x00022830
        /*170c*/ 	.short	0x010a
        /*170e*/ 	.byte	0x3f
	.zero		1


	//   ....[48]....
        /*1710*/ 	.word	0x0001be20
        /*1714*/ 	.word	0x00000000
        /*1718*/ 	.word	0x00022830
        /*171c*/ 	.short	0x010a
        /*171e*/ 	.byte	0x3f
	.zero		1


	//   ....[49]....
        /*1720*/ 	.word	0x0001cac0
        /*1724*/ 	.word	0x00000003
        /*1728*/ 	.word	0x00022850
        /*172c*/ 	.short	0x010a
        /*172e*/ 	.byte	0x3f
	.zero		1


	//   ....[50]....
        /*1730*/ 	.word	0x0001cb00
        /*1734*/ 	.word	0x00000003
        /*1738*/ 	.word	0x00022850
        /*173c*/ 	.short	0x010a
        /*173e*/ 	.byte	0x3f
	.zero		1


	//   ....[51]....
        /*1740*/ 	.word	0x0001cf20
        /*1744*/ 	.word	0x00000000
        /*1748*/ 	.word	0x00000000
        /*174c*/ 	.short	0x0101
        /*174e*/ 	.byte	0x3f
	.zero		1


	//   ....[52]....
        /*1750*/ 	.word	0x000201a0
        /*1754*/ 	.word	0x00000014
        /*1758*/ 	.word	0x00000000
        /*175c*/ 	.short	0x0101
        /*175e*/ 	.byte	0x3f
	.zero		1


	//   ....[53]....
        /*1760*/ 	.word	0x00020820
        /*1764*/ 	.word	0x0000000d
        /*1768*/ 	.word	0x00022850
        /*176c*/ 	.short	0x010a
        /*176e*/ 	.byte	0x3f
	.zero		1


	//   ....[54]....
        /*1770*/ 	.word	0x000208a0
        /*1774*/ 	.word	0x0000000d
        /*1778*/ 	.word	0x00022850
        /*177c*/ 	.short	0x010a
        /*177e*/ 	.byte	0x3f
	.zero		1


	//   ....[55]....
        /*1780*/ 	.word	0x00021040
        /*1784*/ 	.word	0x00000002
        /*1788*/ 	.word	0x00000000
        /*178c*/ 	.short	0x0101
        /*178e*/ 	.byte	0x3f
	.zero		1


	//   ....[56]....
        /*1790*/ 	.word	0x00023110
        /*1794*/ 	.word	0x00000000
        /*1798*/ 	.word	0x00000000
        /*179c*/ 	.short	0x0101
        /*179e*/ 	.byte	0x3f
	.zero		1


	//   ....[57]....
        /*17a0*/ 	.word	0x000238c0
        /*17a4*/ 	.word	0x00000008
        /*17a8*/ 	.word	0x00000000
        /*17ac*/ 	.short	0x0101
        /*17ae*/ 	.byte	0x3f
	.zero		1


	//   ....[58]....
        /*17b0*/ 	.word	0x000273b0
        /*17b4*/ 	.word	0x00000011
        /*17b8*/ 	.word	0x00022820
        /*17bc*/ 	.short	0x010a
        /*17be*/ 	.byte	0x3f
	.zero		1


	//   ....[59]....
        /*17c0*/ 	.word	0x00027480
        /*17c4*/ 	.word	0x00000005
        /*17c8*/ 	.word	0x000228a0
        /*17cc*/ 	.short	0x010a
        /*17ce*/ 	.byte	0x3f
	.zero		1


	//   ....[60]....
        /*17d0*/ 	.word	0x000276c0
        /*17d4*/ 	.word	0x00000005
        /*17d8*/ 	.word	0x000228c0
        /*17dc*/ 	.short	0x010a
        /*17de*/ 	.byte	0x3f
	.zero		1


	//   ....[61]....
        /*17e0*/ 	.word	0x00027a70
        /*17e4*/ 	.word	0x00000005
        /*17e8*/ 	.word	0x000228a0
        /*17ec*/ 	.short	0x010a
        /*17ee*/ 	.byte	0x3f
	.zero		1


	//   ....[62]....
        /*17f0*/ 	.word	0x00027ca0
        /*17f4*/ 	.word	0x00000005
        /*17f8*/ 	.word	0x000228c0
        /*17fc*/ 	.short	0x010a
        /*17fe*/ 	.byte	0x3f
	.zero		1


	//   ....[63]....
        /*1800*/ 	.word	0x00029250
        /*1804*/ 	.word	0x00000004
        /*1808*/ 	.word	0x00022880
        /*180c*/ 	.short	0x010a
        /*180e*/ 	.byte	0x3f
	.zero		1


	//   ....[64]....
        /*1810*/ 	.word	0x00029af0
        /*1814*/ 	.word	0x00000004
        /*1818*/ 	.word	0x00022870
        /*181c*/ 	.short	0x0107
        /*181e*/ 	.byte	0x3f
	.zero		1


	//   ....[65]....
        /*1820*/ 	.word	0x00029bb0
        /*1824*/ 	.word	0x00000004
        /*1828*/ 	.word	0x00022870
        /*182c*/ 	.short	0x0101
        /*182e*/ 	.byte	0x3f
	.zero		1


	//   ....[66]....
        /*1830*/ 	.word	0x00029c00
        /*1834*/ 	.word	0x00000004
        /*1838*/ 	.word	0x00022840
        /*183c*/ 	.short	0x010a
        /*183e*/ 	.byte	0x3f
	.zero		1


	//   ....[67]....
        /*1840*/ 	.word	0x0002a340
        /*1844*/ 	.word	0x00000004
        /*1848*/ 	.word	0x00022830
        /*184c*/ 	.short	0x0107
        /*184e*/ 	.byte	0x3f
	.zero		1


	//   ....[68]....
        /*1850*/ 	.word	0x0002a420
        /*1854*/ 	.word	0x00000004
        /*1858*/ 	.word	0x00022830
        /*185c*/ 	.short	0x0101
        /*185e*/ 	.byte	0x3f
	.zero		1


	//   ....[69]....
        /*1860*/ 	.word	0x0002ad70
        /*1864*/ 	.word	0x00000011
        /*1868*/ 	.word	0x00022800
        /*186c*/ 	.short	0x0107
        /*186e*/ 	.byte	0x3f
	.zero		1


	//   ....[70]....
        /*1870*/ 	.word	0x0002ae60
        /*1874*/ 	.word	0x00000011
        /*1878*/ 	.word	0x00022800
        /*187c*/ 	.short	0x0101
        /*187e*/ 	.byte	0x3f
	.zero		1


	//   ....[71]....
        /*1880*/ 	.word	0x0002ae80
        /*1884*/ 	.word	0x00000011
        /*1888*/ 	.word	0x00022820
        /*188c*/ 	.short	0x010a
        /*188e*/ 	.byte	0x3f
	.zero		1


	//   ....[72]....
        /*1890*/ 	.word	0x0002b3c0
        /*1894*/ 	.word	0x00000000
        /*1898*/ 	.word	0x00022880
        /*189c*/ 	.short	0x010a
        /*189e*/ 	.byte	0x3f
	.zero		1


	//   ....[73]....
        /*18a0*/ 	.word	0x0002b9a0
        /*18a4*/ 	.word	0x00000000
        /*18a8*/ 	.word	0x00022870
        /*18ac*/ 	.short	0x0107
        /*18ae*/ 	.byte	0x3f
	.zero		1


	//   ....[74]....
        /*18b0*/ 	.word	0x0002ba60
        /*18b4*/ 	.word	0x00000000
        /*18b8*/ 	.word	0x00022870
        /*18bc*/ 	.short	0x0101
        /*18be*/ 	.byte	0x3f
	.zero		1


	//   ....[75]....
        /*18c0*/ 	.word	0x0002ba90
        /*18c4*/ 	.word	0x00000000
        /*18c8*/ 	.word	0x00022840
        /*18cc*/ 	.short	0x010a
        /*18ce*/ 	.byte	0x3f
	.zero		1


	//   ....[76]....
        /*18d0*/ 	.word	0x0002c030
        /*18d4*/ 	.word	0x00000000
        /*18d8*/ 	.word	0x00022830
        /*18dc*/ 	.short	0x0107
        /*18de*/ 	.byte	0x3f
	.zero		1


	//   ....[77]....
        /*18e0*/ 	.word	0x0002c100
        /*18e4*/ 	.word	0x00000000
        /*18e8*/ 	.word	0x00022830
        /*18ec*/ 	.short	0x0101
        /*18ee*/ 	.byte	0x3f
	.zero		1


	//   ....[78]....
        /*18f0*/ 	.word	0x0002c180
        /*18f4*/ 	.word	0x00000002
        /*18f8*/ 	.word	0x00022870
        /*18fc*/ 	.short	0x010a
        /*18fe*/ 	.byte	0x3f
	.zero		1


	//   ....[79]....
        /*1900*/ 	.word	0x0002c210
        /*1904*/ 	.word	0x00000002
        /*1908*/ 	.word	0x00022860
        /*190c*/ 	.short	0x010a
        /*190e*/ 	.byte	0x3f
	.zero		1


	//   ....[80]....
        /*1910*/ 	.word	0x0002c8e0
        /*1914*/ 	.word	0x00000002
        /*1918*/ 	.word	0x00022850
        /*191c*/ 	.short	0x0101
        /*191e*/ 	.byte	0x3f
	.zero		1


	//   ....[81]....
        /*1920*/ 	.word	0x0002c970
        /*1924*/ 	.word	0x00000002
        /*1928*/ 	.word	0x00000000
        /*192c*/ 	.short	0x0101
        /*192e*/ 	.byte	0x3f
	.zero		1


	//   ....[82]....
        /*1930*/ 	.word	0x0002cb40
        /*1934*/ 	.word	0x00000000
        /*1938*/ 	.word	0x00022870
        /*193c*/ 	.short	0x010a
        /*193e*/ 	.byte	0x3f
	.zero		1


	//   ....[83]....
        /*1940*/ 	.word	0x0002cbd0
        /*1944*/ 	.word	0x00000000
        /*1948*/ 	.word	0x00022860
        /*194c*/ 	.short	0x010a
        /*194e*/ 	.byte	0x3f
	.zero		1


	//   ....[84]....
        /*1950*/ 	.word	0x0002d2b0
        /*1954*/ 	.word	0x00000000
        /*1958*/ 	.word	0x00022850
        /*195c*/ 	.short	0x0101
        /*195e*/ 	.byte	0x3f
	.zero		1


	//   ....[85]....
        /*1960*/ 	.word	0x0002d360
        /*1964*/ 	.word	0x00000000
        /*1968*/ 	.word	0x00000000
        /*196c*/ 	.short	0x0101
        /*196e*/ 	.byte	0x3f
	.zero		1


	//   ....[86]....
        /*1970*/ 	.word	0x0002e4d0
        /*1974*/ 	.word	0x00000005
        /*1978*/ 	.word	0x00022820
        /*197c*/ 	.short	0x010a
        /*197e*/ 	.byte	0x3f
	.zero		1


	//   ....[87]....
        /*1980*/ 	.word	0x0002e670
        /*1984*/ 	.word	0x00000003
        /*1988*/ 	.word	0x00022840
        /*198c*/ 	.short	0x010a
        /*198e*/ 	.byte	0x3f
	.zero		1


	//   ....[88]....
        /*1990*/ 	.word	0x0002e700
        /*1994*/ 	.word	0x00000023
        /*1998*/ 	.word	0x00022840
        /*199c*/ 	.short	0x010a
        /*199e*/ 	.byte	0x3f
	.zero		1


	//   ....[89]....
        /*19a0*/ 	.word	0x0002e740
        /*19a4*/ 	.word	0x00000003
        /*19a8*/ 	.word	0x00022860
        /*19ac*/ 	.short	0x010a
        /*19ae*/ 	.byte	0x3f
	.zero		1


	//   ....[90]....
        /*19b0*/ 	.word	0x0002e780
        /*19b4*/ 	.word	0x00000023
        /*19b8*/ 	.word	0x00022860
        /*19bc*/ 	.short	0x010a
        /*19be*/ 	.byte	0x3f
	.zero		1


	//   ....[91]....
        /*19c0*/ 	.word	0x0002e7c0
        /*19c4*/ 	.word	0x00000003
        /*19c8*/ 	.word	0x00022880
        /*19cc*/ 	.short	0x010a
        /*19ce*/ 	.byte	0x3f
	.zero		1


	//   ....[92]....
        /*19d0*/ 	.word	0x0002e800
        /*19d4*/ 	.word	0x00000023
        /*19d8*/ 	.word	0x00022880
        /*19dc*/ 	.short	0x010a
        /*19de*/ 	.byte	0x3f
	.zero		1


	//   ....[93]....
        /*19e0*/ 	.word	0x0002e860
        /*19e4*/ 	.word	0x00000056
        /*19e8*/ 	.word	0x00022890
        /*19ec*/ 	.short	0x010a
        /*19ee*/ 	.byte	0x3f
	.zero		1


	//   ....[94]....
        /*19f0*/ 	.word	0x0002ec10
        /*19f4*/ 	.word	0x00000056
        /*19f8*/ 	.word	0x00022890
        /*19fc*/ 	.short	0x010a
        /*19fe*/ 	.byte	0x3f
	.zero		1


	//   ....[95]....
        /*1a00*/ 	.word	0x0002efd0
        /*1a04*/ 	.word	0x00000056
        /*1a08*/ 	.word	0x00022890
        /*1a0c*/ 	.short	0x010a
        /*1a0e*/ 	.byte	0x3f
	.zero		1


	//   ....[96]....
        /*1a10*/ 	.word	0x0002f380
        /*1a14*/ 	.word	0x00000056
        /*1a18*/ 	.word	0x000228b0
        /*1a1c*/ 	.short	0x010a
        /*1a1e*/ 	.byte	0x3f
	.zero		1


	//   ....[97]....
        /*1a20*/ 	.word	0x0002f850
        /*1a24*/ 	.word	0x00000011
        /*1a28*/ 	.word	0x00022800
        /*1a2c*/ 	.short	0x010a
        /*1a2e*/ 	.byte	0x3f
	.zero		1


	//   ....[98]....
        /*1a30*/ 	.word	0x0002fd40
        /*1a34*/ 	.word	0x00000011
        /*1a38*/ 	.word	0x00022800
        /*1a3c*/ 	.short	0x010a
        /*1a3e*/ 	.byte	0x3f
	.zero		1


	//   ....[99]....
        /*1a40*/ 	.word	0x0002fd90
        /*1a44*/ 	.word	0x0000000e
        /*1a48*/ 	.word	0x00022830
        /*1a4c*/ 	.short	0x010a
        /*1a4e*/ 	.byte	0x3f
	.zero		1


	//   ....[100]....
        /*1a50*/ 	.word	0x0002fde0
        /*1a54*/ 	.word	0x00000015
        /*1a58*/ 	.word	0x00022830
        /*1a5c*/ 	.short	0x010a
        /*1a5e*/ 	.byte	0x3f
	.zero		1


	//   ....[101]....
        /*1a60*/ 	.word	0x0002fe30
        /*1a64*/ 	.word	0x00000015
        /*1a68*/ 	.word	0x00022850
        /*1a6c*/ 	.short	0x010a
        /*1a6e*/ 	.byte	0x3f
	.zero		1


	//   ....[102]....
        /*1a70*/ 	.word	0x0002fe80
        /*1a74*/ 	.word	0x00000000
        /*1a78*/ 	.word	0x00022830
        /*1a7c*/ 	.short	0x010a
        /*1a7e*/ 	.byte	0x3f
	.zero		1


	//   ....[103]....
        /*1a80*/ 	.word	0x0002fed0
        /*1a84*/ 	.word	0x00000003
        /*1a88*/ 	.word	0x00022850
        /*1a8c*/ 	.short	0x010a
        /*1a8e*/ 	.byte	0x3f
	.zero		1


	//   ....[104]....
        /*1a90*/ 	.word	0x0002ff20
        /*1a94*/ 	.word	0x00000000
        /*1a98*/ 	.word	0x00022830
        /*1a9c*/ 	.short	0x010a
        /*1a9e*/ 	.byte	0x3f
	.zero		1


	//   ....[105]....
        /*1aa0*/ 	.word	0x0002ff70
        /*1aa4*/ 	.word	0x00000003
        /*1aa8*/ 	.word	0x00022850
        /*1aac*/ 	.short	0x010a
        /*1aae*/ 	.byte	0x3f
	.zero		1


	//   ....[106]....
        /*1ab0*/ 	.word	0x0002ffc0
        /*1ab4*/ 	.word	0x0000000d
        /*1ab8*/ 	.word	0x00022850
        /*1abc*/ 	.short	0x010a
        /*1abe*/ 	.byte	0x3f
	.zero		1


	//   ....[107]....
        /*1ac0*/ 	.word	0x00032960
        /*1ac4*/ 	.word	0x00000011
        /*1ac8*/ 	.word	0x00022820
        /*1acc*/ 	.short	0x010a
        /*1ace*/ 	.byte	0x3f
	.zero		1


	//   ....[108]....
        /*1ad0*/ 	.word	0x000329b0
        /*1ad4*/ 	.word	0x00000005
        /*1ad8*/ 	.word	0x000228a0
        /*1adc*/ 	.short	0x010a
        /*1ade*/ 	.byte	0x3f
	.zero		1


	//   ....[109]....
        /*1ae0*/ 	.word	0x00032a00
        /*1ae4*/ 	.word	0x00000005
        /*1ae8*/ 	.word	0x000228c0
        /*1aec*/ 	.short	0x010a
        /*1aee*/ 	.byte	0x3f
	.zero		1


	//   ....[110]....
        /*1af0*/ 	.word	0x00032a50
        /*1af4*/ 	.word	0x00000005
        /*1af8*/ 	.word	0x000228a0
        /*1afc*/ 	.short	0x010a
        /*1afe*/ 	.byte	0x3f
	.zero		1


	//   ....[111]....
        /*1b00*/ 	.word	0x00032aa0
        /*1b04*/ 	.word	0x00000005
        /*1b08*/ 	.word	0x000228c0
        /*1b0c*/ 	.short	0x010a
        /*1b0e*/ 	.byte	0x3f
	.zero		1


	//   ....[112]....
        /*1b10*/ 	.word	0x00032bc0
        /*1b14*/ 	.word	0x00000004
        /*1b18*/ 	.word	0x00022880
        /*1b1c*/ 	.short	0x010a
        /*1b1e*/ 	.byte	0x3f
	.zero		1


	//   ....[113]....
        /*1b20*/ 	.word	0x00033910
        /*1b24*/ 	.word	0x00000004
        /*1b28*/ 	.word	0x00022840
        /*1b2c*/ 	.short	0x010a
        /*1b2e*/ 	.byte	0x3f
	.zero		1


	//   ....[114]....
        /*1b30*/ 	.word	0x00034eb0
        /*1b34*/ 	.word	0x00000011
        /*1b38*/ 	.word	0x00022820
        /*1b3c*/ 	.short	0x010a
        /*1b3e*/ 	.byte	0x3f
	.zero		1


	//   ....[115]....
        /*1b40*/ 	.word	0x00034f00
        /*1b44*/ 	.word	0x00000000
        /*1b48*/ 	.word	0x00022880
        /*1b4c*/ 	.short	0x010a
        /*1b4e*/ 	.byte	0x3f
	.zero		1


	//   ....[116]....
        /*1b50*/ 	.word	0x00035a40
        /*1b54*/ 	.word	0x00000000
        /*1b58*/ 	.word	0x00022840
        /*1b5c*/ 	.short	0x010a
        /*1b5e*/ 	.byte	0x3f
	.zero		1


	//   ....[117]....
        /*1b60*/ 	.word	0x00036550
        /*1b64*/ 	.word	0x00000002
        /*1b68*/ 	.word	0x00022870
        /*1b6c*/ 	.short	0x010a
        /*1b6e*/ 	.byte	0x3f
	.zero		1


	//   ....[118]....
        /*1b70*/ 	.word	0x000365a0
        /*1b74*/ 	.word	0x00000002
        /*1b78*/ 	.word	0x00022860
        /*1b7c*/ 	.short	0x010a
        /*1b7e*/ 	.byte	0x3f
	.zero		1


	//   ....[119]....
        /*1b80*/ 	.word	0x000365f0
        /*1b84*/ 	.word	0x00000000
        /*1b88*/ 	.word	0x00022870
        /*1b8c*/ 	.short	0x010a
        /*1b8e*/ 	.byte	0x3f
	.zero		1


	//   ....[120]....
        /*1b90*/ 	.word	0x00036640
        /*1b94*/ 	.word	0x00000000
        /*1b98*/ 	.word	0x00022860
        /*1b9c*/ 	.short	0x010a
        /*1b9e*/ 	.byte	0x3f
	.zero		1


	//   ....[121]....
        /*1ba0*/ 	.word	0x000370a0
        /*1ba4*/ 	.word	0x00000005
        /*1ba8*/ 	.word	0x00022820
        /*1bac*/ 	.short	0x010a
        /*1bae*/ 	.byte	0x3f
	.zero		1


	//   ....[122]....
        /*1bb0*/ 	.word	0x00037240
        /*1bb4*/ 	.word	0x00000003
        /*1bb8*/ 	.word	0x00022840
        /*1bbc*/ 	.short	0x010a
        /*1bbe*/ 	.byte	0x3f
	.zero		1


	//   ....[123]....
        /*1bc0*/ 	.word	0x00037290
        /*1bc4*/ 	.word	0x00000023
        /*1bc8*/ 	.word	0x00022840
        /*1bcc*/ 	.short	0x010a
        /*1bce*/ 	.byte	0x3f
	.zero		1


	//   ....[124]....
        /*1bd0*/ 	.word	0x000372e0
        /*1bd4*/ 	.word	0x00000003
        /*1bd8*/ 	.word	0x00022860
        /*1bdc*/ 	.short	0x010a
        /*1bde*/ 	.byte	0x3f
	.zero		1


	//   ....[125]....
        /*1be0*/ 	.word	0x00037330
        /*1be4*/ 	.word	0x00000023
        /*1be8*/ 	.word	0x00022860
        /*1bec*/ 	.short	0x010a
        /*1bee*/ 	.byte	0x3f
	.zero		1


	//   ....[126]....
        /*1bf0*/ 	.word	0x00037380
        /*1bf4*/ 	.word	0x00000003
        /*1bf8*/ 	.word	0x00022880
        /*1bfc*/ 	.short	0x010a
        /*1bfe*/ 	.byte	0x3f
	.zero		1


	//----- nvinfo : EIATTR_NUM_MBARRIERS
	.align		4
.L_1018:
        /*1c00*/ 	.byte	0x03, 0x38
        /*1c02*/ 	.short	0x0016


	//----- nvinfo : EIATTR_EXIT_INSTR_OFFSETS
	.align		4
        /*1c04*/ 	.byte	0x04, 0x1c
        /*1c06*/ 	.short	(.L_1020 - .L_1019)


	//   ....[0]....
.L_1019:
        /*1c08*/ 	.word	0x0002e850


	//----- nvinfo : EIATTR_MAX_THREADS
	.align		4
.L_1020:
        /*1c0c*/ 	.byte	0x04, 0x05
        /*1c0e*/ 	.short	(.L_1022 - .L_1021)
.L_1021:
        /*1c10*/ 	.word	0x00000180
        /*1c14*/ 	.word	0x00000001
        /*1c18*/ 	.word	0x00000001


	//----- nvinfo : EIATTR_CRS_STACK_SIZE
	.align		4
.L_1022:
        /*1c1c*/ 	.byte	0x04, 0x1e
        /*1c1e*/ 	.short	(.L_1024 - .L_1023)
.L_1023:
        /*1c20*/ 	.word	0x00000000


	//----- nvinfo : EIATTR_CBANK_PARAM_SIZE
	.align		4
.L_1024:
        /*1c24*/ 	.byte	0x03, 0x19
        /*1c26*/ 	.short	0x0af0


	//----- nvinfo : EIATTR_PARAM_CBANK
	.align		4
        /*1c28*/ 	.byte	0x04, 0x0a
        /*1c2a*/ 	.short	(.L_1026 - .L_1025)
	.align		4
.L_1025:
        /*1c2c*/ 	.word	index@(.nv.constant0._ZN7cutlass13device_kernelIN5flash11enable_sm90INS1_16FlashAttnFwdSm90INS1_25CollectiveMainloopFwdSm90ILi2EN4cute5tupleIJNS5_1CILi1EEES8_S8_EEENS6_IJNS7_ILi128EEENS7_ILi160EEESA_EEELi128ENS_12float_e4m3_tEfNS_4arch4Sm90ELb0ELb1ELb0ELb1ELb1ELb1ELb0ELb1ELb1ELb1ELb1ELb0EEENS1_21CollectiveEpilogueFwdINS6_IJSA_SA_SB_EEES9_NS_10bfloat16_tESF_Li256ELb1ELb1ELb1ELb1EEENS1_36VarlenDynamicPersistentTileSchedulerILi128ELi160ELi256ELi128ELb1ELb1ELb1ELb1ELb0ELb1EEEEEEEEEvNT_6ParamsE)
        /*1c30*/ 	.short	0x0210
        /*1c32*/ 	.short	0x0af0


	//----- nvinfo : EIATTR_SW_WAR
	.align		4
.L_1026:
        /*1c34*/ 	.byte	0x04, 0x36
        /*1c36*/ 	.short	(.L_1028 - .L_1027)
.L_1027:
        /*1c38*/ 	.word	0x00000008
.L_1028:


//--------------------- .nv.info._ZN7cutlass13device_kernelIN5flash11enable_sm90INS1_16FlashAttnFwdSm90INS1_25CollectiveMainloopFwdSm90ILi2EN4cute5tupleIJNS5_1CILi1EEES8_S8_EEENS6_IJNS7_ILi128EEENS7_ILi160EEESA_EEELi128ENS_12float_e4m3_tEfNS_4arch4Sm90ELb1ELb0ELb0ELb0ELb1ELb0ELb0ELb1ELb1ELb1ELb1ELb0EEENS1_21CollectiveEpilogueFwdINS6_IJSA_SA_SB_EEES9_NS_10bfloat16_tESF_Li256ELb0ELb1ELb1ELb1EEENS1_19SingleTileSchedulerILb0ELb1ELb1ELi128EEEEEEEEEvNT_6ParamsE --------------------------
	.section	.nv.info._ZN7cutlass13device_kernelIN5flash11enable_sm90INS1_16FlashAttnFwdSm90INS1_25CollectiveMainloopFwdSm90ILi2EN4cute5tupleIJNS5_1CILi1EEES8_S8_EEENS6_IJNS7_ILi128EEENS7_ILi160EEESA_EEELi128ENS_12float_e4m3_tEfNS_4arch4Sm90ELb1ELb0ELb0ELb0ELb1ELb0ELb0ELb1ELb1ELb1ELb1ELb0EEENS1_21CollectiveEpilogueFwdINS6_IJSA_SA_SB_EEES9_NS_10bfloat16_tESF_Li256ELb0ELb1ELb1ELb1EEENS1_19SingleTileSchedulerILb0ELb1ELb1ELi128EEEEEEEEEvNT_6ParamsE,"",@"SHT_CUDA_INFO"
	.sectionflags	@""
	.align	4


	//----- nvinfo : EIATTR_CUDA_API_VERSION
	.align		4
        /*0000*/ 	.byte	0x04, 0x37
        /*0002*/ 	.short	(.L_1030 - .L_1029)
.L_1029:
        /*0004*/ 	.word	0x00000082


	//----- nvinfo : EIATTR_KPARAM_INFO
	.align		4
.L_1030:
        /*0008*/ 	.byte	0x04, 0x17
        /*000a*/ 	.short	(.L_1032 - .L_1031)
.L_1031:
        /*000c*/ 	.word	0x00000000
        /*0010*/ 	.short	0x0000
        /*0012*/ 	.short	0x0070
        /*0014*/ 	.byte	0x00, 0xf0, 0x01, 0x28


	//----- nvinfo : EIATTR_SPARSE_MMA_MASK
	.align		4
.L_1032:
        /*0018*/ 	.byte	0x03, 0x50
        /*001a*/ 	.short	0x0000


	//----- nvinfo : EIATTR_MAXREG_COUNT
	.align		4
        /*001c*/ 	.byte	0x03, 0x1b
        /*001e*/ 	.short	0x00a8


	//----- nvinfo : EIATTR_NUM_BARRIERS
	.align		4
        /*0020*/ 	.byte	0x02, 0x4c
        /*0022*/ 	.byte	0x10
	.zero		1


	//----- nvinfo : EIATTR_EXTERNS
	.align		4
        /*0024*/ 	.byte	0x04, 0x0f
        /*0026*/ 	.short	(.L_1034 - .L_1033)


	//   ....[0]....
	.align		4
.L_1033:
        /*0028*/ 	.word	index@(__assertfail)


	//----- nvinfo : EIATTR_ANNOTATIONS
	.align		4
.L_1034:
        /*002c*/ 	.byte	0x04, 0x55
        /*002e*/ 	.short	(.L_1036 - .L_1035)


	//   ....[0]....
.L_1035:
        /*0030*/ 	.word	0x00000001
        /*0034*/ 	.byte	0x50, 0xe9, 0x00, 0x00, 0x01, 0x00, 0x00, 0x00, 0x70, 0xe9, 0x00, 0x00, 0x01, 0x00, 0x00, 0x00
        /*0044*/ 	.byte	0x30, 0x05, 0x01, 0x00, 0x01, 0x00, 0x00, 0x00, 0x00, 0x06, 0x01, 0x00, 0x01, 0x00, 0x00, 0x00
        /*0054*/ 	.byte	0x00, 0x18, 0x01, 0x00, 0x01, 0x00, 0x00, 0x00, 0x10, 0x18, 0x01, 0x00, 0x01, 0x00, 0x00, 0x00
        /*0064*/ 	.byte	0x40, 0x1f, 0x01, 0x00, 0x01, 0x00, 0x00, 0x00, 0xb0, 0x1f, 0x01, 0x00


	//----- nvinfo : EIATTR_MERCURY_ISA_VERSION
	.align		4
.L_1036:
        /*0070*/ 	.byte	0x03, 0x5f
        /*0072*/ 	.short	0x0101


	//----- nvinfo : EIATTR_INT_WARP_WIDE_INSTR_OFFSETS
	.align		4
        /*0074*/ 	.byte	0x04, 0x31
        /*0076*/ 	.short	(.L_1038 - .L_1037)


	//   ....[0]....
.L_1037:
        /*0078*/ 	.word	0x000000c0


	//   ....[1]....
        /*007c*/ 	.word	0x000000d0


	//   ....[2]....
        /*0080*/ 	.word	0x00000170


	//----- nvinfo : EIATTR_COOP_GROUP_MASK_REGIDS
	.align		4
.L_1038:
        /*0084*/ 	.byte	0x04, 0x29
        /*0086*/ 	.short	(.L_1040 - .L_1039)


	//   ....[0]....
.L_1039:
        /*0088*/ 	.word	0xffffffff


	//   ....[1]....
        /*008c*/ 	.word	0xffffffff


	//   ....[2]....
        /*0090*/ 	.word	0xffffffff


	//   ....[3]....
        /*0094*/ 	.word	0xffffffff


	//   ....[4]....
        /*0098*/ 	.word	0xffffffff


	//   ....[5]....
        /*009c*/ 	.word	0xffffffff


	//   ....[6]....
        /*00a0*/ 	.word	0xffffffff


	//   ....[7]....
        /*00a4*/ 	.word	0xffffffff


	//   ....[8]....
        /*00a8*/ 	.word	0xffffffff


	//   ....[9]....
        /*00ac*/ 	.word	0xffffffff


	//   ....[10]....
        /*00b0*/ 	.word	0xffffffff


	//   ....[11]....
        /*00b4*/ 	.word	0xffffffff


	//   ....[12]....
        /*00b8*/ 	.word	0xffffffff


	//   ....[13]....
        /*00bc*/ 	.word	0xffffffff


	//   ....[14]....
        /*00c0*/ 	.word	0xffffffff


	//   ....[15]....
        /*00c4*/ 	.word	0xffffffff


	//   ....[16]....
        /*00c8*/ 	.word	0xffffffff


	//   ....[17]....
        /*00cc*/ 	.word	0xffffffff


	//   ....[18]....
        /*00d0*/ 	.word	0xffffffff


	//   ....[19]....
        /*00d4*/ 	.word	0xffffffff


	//   ....[20]....
        /*00d8*/ 	.word	0xffffffff


	//   ....[21]....
        /*00dc*/ 	.word	0xffffffff


	//   ....[22]....
        /*00e0*/ 	.word	0xffffffff


	//   ....[23]....
        /*00e4*/ 	.word	0xffffffff


	//   ....[24]....
        /*00e8*/ 	.word	0xffffffff


	//   ....[25]....
        /*00ec*/ 	.word	0xffffffff


	//   ....[26]....
        /*00f0*/ 	.word	0xffffffff


	//   ....[27]....
        /*00f4*/ 	.word	0xffffffff


	//   ....[28]....
        /*00f8*/ 	.word	0xffffffff


	//   ....[29]....
        /*00fc*/ 	.word	0xffffffff


	//   ....[30]....
        /*0100*/ 	.word	0xffffffff


	//   ....[31]....
        /*0104*/ 	.word	0xffffffff


	//   ....[32]....
        /*0108*/ 	.word	0xffffffff


	//   ....[33]....
        /*010c*/ 	.word	0xffffffff


	//   ....[34]....
        /*0110*/ 	.word	0xffffffff


	//   ....[35]....
        /*0114*/ 	.word	0xffffffff


	//   ....[36]....
        /*0118*/ 	.word	0xffffffff


	//   ....[37]....
        /*011c*/ 	.word	0xffffffff


	//   ....[38]....
        /*0120*/ 	.word	0xffffffff


	//   ....[39]....
        /*0124*/ 	.word	0xffffffff


	//   ....[40]....
        /*0128*/ 	.word	0xffffffff


	//   ....[41]....
        /*012c*/ 	.word	0xffffffff


	//   ....[42]....
        /*0130*/ 	.word	0xffffffff


	//   ....[43]....
        /*0134*/ 	.word	0xffffffff


	//   ....[44]....
        /*0138*/ 	.word	0xffffffff


	//   ....[45]....
        /*013c*/ 	.word	0xffffffff


	//   ....[46]....
        /*0140*/ 	.word	0xffffffff


	//   ....[47]....
        /*0144*/ 	.word	0xffffffff


	//   ....[48]....
        /*0148*/ 	.word	0xffffffff


	//   ....[49]....
        /*014c*/ 	.word	0xffffffff


	//   ....[50]....
        /*0150*/ 	.word	0xffffffff


	//   ....[51]....
        /*0154*/ 	.word	0xffffffff


	//   ....[52]....
        /*0158*/ 	.word	0xffffffff


	//   ....[53]....
        /*015c*/ 	.word	0xffffffff


	//   ....[54]....
        /*0160*/ 	.word	0xffffffff


	//   ....[55]....
        /*0164*/ 	.word	0xffffffff


	//   ....[56]....
        /*0168*/ 	.word	0xffffffff


	//   ....[57]....
        /*016c*/ 	.word	0xffffffff


	//   ....[58]....
        /*0170*/ 	.word	0xffffffff


	//   ....[59]....
        /*0174*/ 	.word	0xffffffff


	//   ....[60]....
        /*0178*/ 	.word	0xffffffff


	//   ....[61]....
        /*017c*/ 	.word	0xffffffff


	//   ....[62]....
        /*0180*/ 	.word	0xffffffff


	//   ....[63]....
        /*0184*/ 	.word	0xffffffff


	//   ....[64]....
        /*0188*/ 	.word	0xffffffff


	//   ....[65]....
        /*018c*/ 	.word	0xffffffff


	//   ....[66]....
        /*0190*/ 	.word	0xffffffff


	//   ....[67]....
        /*0194*/ 	.word	0xffffffff


	//   ....[68]....
        /*0198*/ 	.word	0xffffffff


	//   ....[69]....
        /*019c*/ 	.word	0xffffffff


	//   ....[70]....
        /*01a0*/ 	.word	0xffffffff


	//   ....[71]....
        /*01a4*/ 	.word	0xffffffff


	//   ....[72]....
        /*01a8*/ 	.word	0xffffffff


	//   ....[73]....
        /*01ac*/ 	.word	0xffffffff


	//   ....[74]....
        /*01b0*/ 	.word	0xffffffff


	//   ....[75]....
        /*01b4*/ 	.word	0xffffffff


	//   ....[76]....
        /*01b8*/ 	.word	0xffffffff


	//   ....[77]....
        /*01bc*/ 	.word	0xffffffff


	//   ....[78]....
        /*01c0*/ 	.word	0xffffffff


	//   ....[79]....
        /*01c4*/ 	.word	0xffffffff


	//   ....[80]....
        /*01c8*/ 	.word	0xffffffff


	//   ....[81]....
        /*01cc*/ 	.word	0xffffffff


	//   ....[82]....
        /*01d0*/ 	.word	0xffffffff


	//   ....[83]....
        /*01d4*/ 	.word	0xffffffff


	//   ....[84]....
        /*01d8*/ 	.word	0xffffffff


	//   ....[85]....
        /*01dc*/ 	.word	0xffffffff


	//   ....[86]....
        /*01e0*/ 	.word	0xffffffff


	//   ....[87]....
        /*01e4*/ 	.word	0xffffffff


	//   ....[88]....
        /*01e8*/ 	.word	0xffffffff


	//   ....[89]....
        /*01ec*/ 	.word	0xffffffff


	//   ....[90]....
        /*01f0*/ 	.word	0xffffffff


	//   ....[91]....
        /*01f4*/ 	.word	0xffffffff


	//   ....[92]....
        /*01f8*/ 	.word	0xffffffff


	//   ....[93]....
        /*01fc*/ 	.word	0xffffffff


	//   ....[94]....
        /*0200*/ 	.word	0xffffffff


	//   ....[95]....
        /*0204*/ 	.word	0xffffffff


	//   ....[96]....
        /*0208*/ 	.word	0xffffffff


	//   ....[97]....
        /*020c*/ 	.word	0xffffffff


	//   ....[98]....
        /*0210*/ 	.word	0xffffffff


	//   ....[99]....
        /*0214*/ 	.word	0xffffffff


	//   ....[100]....
        /*0218*/ 	.word	0xffffffff


	//   ....[101]....
        /*021c*/ 	.word	0xffffffff


	//   ....[102]....
        /*0220*/ 	.word	0xffffffff


	//   ....[103]....
        /*0224*/ 	.word	0xffffffff


	//   ....[104]....
        /*0228*/ 	.word	0xffffffff


	//   ....[105]....
        /*022c*/ 	.word	0xffffffff


	//   ....[106]....
        /*0230*/ 	.word	0xffffffff


	//   ....[107]....
        /*0234*/ 	.word	0xffffffff


	//   ....[108]....
        /*0238*/ 	.word	0xffffffff


	//   ....[109]....
        /*023c*/ 	.word	0xffffffff


	//   ....[110]....
        /*0240*/ 	.word	0xffffffff


	//   ....[111]....
        /*0244*/ 	.word	0xffffffff


	//   ....[112]....
        /*0248*/ 	.word	0xffffffff


	//   ....[113]....
        /*024c*/ 	.word	0xffffffff


	//   ....[114]....
        /*0250*/ 	.word	0xffffffff


	//   ....[115]....
        /*0254*/ 	.word	0xffffffff


	//   ....[116]....
        /*0258*/ 	.word	0xffffffff


	//   ....[117]....
        /*025c*/ 	.word	0xffffffff


	//   ....[118]....
        /*0260*/ 	.word	0xffffffff


	//   ....[119]....
        /*0264*/ 	.word	0xffffffff


	//   ....[120]....
        /*0268*/ 	.word	0xffffffff


	//   ....[121]....
        /*026c*/ 	.word	0xffffffff


	//   ....[122]....
        /*0270*/ 	.word	0xffffffff


	//   ....[123]....
        /*0274*/ 	.word	0xffffffff


	//   ....[124]....
        /*0278*/ 	.word	0xffffffff


	//   ....[125]....
        /*027c*/ 	.word	0xffffffff


	//   ....[126]....
        /*0280*/ 	.word	0xffffffff


	//   ....[127]....
        /*0284*/ 	.word	0xffffffff


	//   ....[128]....
        /*0288*/ 	.word	0xffffffff


	//   ....[129]....
        /*028c*/ 	.word	0xffffffff


	//   ....[130]....
        /*0290*/ 	.word	0xffffffff


	//   ....[131]....
        /*0294*/ 	.word	0xffffffff


	//   ....[132]....
        /*0298*/ 	.word	0xffffffff


	//   ....[133]....
        /*029c*/ 	.word	0xffffffff


	//   ....[134]....
        /*02a0*/ 	.word	0xffffffff


	//   ....[135]....
        /*02a4*/ 	.word	0xffffffff


	//   ....[136]....
        /*02a8*/ 	.word	0xffffffff


	//   ....[137]....
        /*02ac*/ 	.word	0xffffffff


	//   ....[138]....
        /*02b0*/ 	.word	0xffffffff


	//   ....[139]....
        /*02b4*/ 	.word	0xffffffff


	//   ....[140]....
        /*02b8*/ 	.word	0xffffffff


	//   ....[141]....
        /*02bc*/ 	.word	0xffffffff


	//   ....[142]....
        /*02c0*/ 	.word	0xffffffff


	//   ....[143]....
        /*02c4*/ 	.word	0xffffffff


	//   ....[144]....
        /*02c8*/ 	.word	0xffffffff


	//   ....[145]....
        /*02cc*/ 	.word	0xffffffff


	//   ....[146]....
        /*02d0*/ 	.word	0xffffffff


	//   ....[147]....
        /*02d4*/ 	.word	0xffffffff


	//   ....[148]....
        /*02d8*/ 	.word	0xffffffff


	//   ....[149]....
        /*02dc*/ 	.word	0xffffffff


	//   ....[150]....
        /*02e0*/ 	.word	0xffffffff


	//   ....[151]....
        /*02e4*/ 	.word	0xffffffff


	//   ....[152]....
        /*02e8*/ 	.word	0xffffffff


	//   ....[153]....
        /*02ec*/ 	.word	0xffffffff


	//   ....[154]....
        /*02f0*/ 	.word	0xffffffff


	//   ....[155]....
        /*02f4*/ 	.word	0xffffffff


	//   ....[156]....
        /*02f8*/ 	.word	0xffffffff


	//   ....[157]....
        /*02fc*/ 	.word	0xffffffff


	//   ....[158]....
        /*0300*/ 	.word	0xffffffff


	//   ....[159]....
        /*0304*/ 	.word	0xffffffff


	//   ....[160]....
        /*0308*/ 	.word	0xffffffff


	//   ....[161]....
        /*030c*/ 	.word	0xffffffff


	//   ....[162]....
        /*0310*/ 	.word	0xffffffff


	//   ....[163]....
        /*0314*/ 	.word	0xffffffff


	//   ....[164]....
        /*0318*/ 	.word	0xffffffff


	//   ....[165]....
        /*031c*/ 	.word	0xffffffff


	//   ....[166]....
        /*0320*/ 	.word	0xffffffff


	//   ....[167]....
        /*0324*/ 	.word	0xffffffff


	//   ....[168]....
        /*0328*/ 	.word	0xffffffff


	//   ....[169]....
        /*032c*/ 	.word	0xffffffff


	//   ....[170]....
        /*0330*/ 	.word	0xffffffff


	//   ....[171]....
        /*0334*/ 	.word	0xffffffff


	//   ....[172]....
        /*0338*/ 	.word	0xffffffff


	//   ....[173]....
        /*033c*/ 	.word	0xffffffff


	//   ....[174]....
        /*0340*/ 	.word	0xffffffff


	//   ....[175]....
        /*0344*/ 	.word	0xffffffff


	//   ....[176]....
        /*0348*/ 	.word	0xffffffff


	//   ....[177]....
        /*034c*/ 	.word	0xffffffff


	//   ....[178]....
        /*0350*/ 	.word	0xffffffff


	//   ....[179]....
        /*0354*/ 	.word	0xffffffff


	//   ....[180]....
        /*0358*/ 	.word	0xffffffff


	//   ....[181]....
        /*035c*/ 	.word	0xffffffff


	//   ....[182]....
        /*0360*/ 	.word	0xffffffff


	//   ....[183]....
        /*0364*/ 	.word	0xffffffff


	//   ....[184]....
        /*0368*/ 	.word	0xffffffff


	//   ....[185]....
        /*036c*/ 	.word	0xffffffff


	//   ....[186]....
        /*0370*/ 	.word	0xffffffff


	//   ....[187]....
        /*0374*/ 	.word	0xffffffff


	//   ....[188]....
        /*0378*/ 	.word	0xffffffff


	//   ....[189]....
        /*037c*/ 	.word	0xffffffff


	//   ....[190]....
        /*0380*/ 	.word	0xffffffff


	//   ....[191]....
        /*0384*/ 	.word	0xffffffff


	//   ....[192]....
        /*0388*/ 	.word	0xffffffff


	//   ....[193]....
        /*038c*/ 	.word	0xffffffff


	//   ....[194]....
        /*0390*/ 	.word	0xffffffff


	//   ....[195]....
        /*0394*/ 	.word	0xffffffff


	//   ....[196]....
        /*0398*/ 	.word	0xffffffff


	//   ....[197]....
        /*039c*/ 	.word	0x0500000f


	//   ....[198]....
        /*03a0*/ 	.word	0x0500000f


	//   ....[199]....
        /*03a4*/ 	.word	0x0500000f


	//   ....[200]....
        /*03a8*/ 	.word	0x0500000f


	//   ....[201]....
        /*03ac*/ 	.word	0x0500000f


	//   ....[202]....
        /*03b0*/ 	.word	0x0500000f


	//   ....[203]....
        /*03b4*/ 	.word	0x0500000f


	//   ....[204]....
        /*03b8*/ 	.word	0x0500000f


	//   ....[205]....
        /*03bc*/ 	.word	0x0500000f


	//   ....[206]....
        /*03c0*/ 	.word	0x0500000f


	//   ....[207]....
        /*03c4*/ 	.word	0x0500000f


	//   ....[208]....
        /*03c8*/ 	.word	0x0500000f


	//   ....[209]....
        /*03cc*/ 	.word	0x0500000f


	//   ....[210]....
        /*03d0*/ 	.word	0x0500000f


	//   ....[211]....
        /*03d4*/ 	.word	0x0500000f


	//   ....[212]....
        /*03d8*/ 	.word	0x0500000f


	//   ....[213]....
        /*03dc*/ 	.word	0x0500000f


	//   ....[214]....
        /*03e0*/ 	.word	0x0500000f


	//   ....[215]....
        /*03e4*/ 	.word	0x0500000f


	//   ....[216]....
        /*03e8*/ 	.word	0x0500000f


	//   ....[217]....
        /*03ec*/ 	.word	0x0500000f


	//   ....[218]....
        /*03f0*/ 	.word	0x0500000f


	//   ....[219]....
        /*03f4*/ 	.word	0x0500000f


	//   ....[220]....
        /*03f8*/ 	.word	0x0500000f


	//   ....[221]....
        /*03fc*/ 	.word	0x0500000f


	//   ....[222]....
        /*0400*/ 	.word	0x0500000f


	//   ....[223]....
        /*0404*/ 	.word	0x0500000f


	//   ....[224]....
        /*0408*/ 	.word	0x0500000f


	//   ....[225]....
        /*040c*/ 	.word	0x0500000f


	//   ....[226]....
        /*0410*/ 	.word	0x0500000f


	//   ....[227]....
        /*0414*/ 	.word	0x0500000f


	//   ....[228]....
        /*0418*/ 	.word	0x0500000f


	//   ....[229]....
        /*041c*/ 	.word	0x0500000f


	//   ....[230]....
        /*0420*/ 	.word	0x0500000f


	//   ....[231]....
        /*0424*/ 	.word	0x0500000f


	//   ....[232]....
        /*0428*/ 	.word	0x0500000f


	//   ....[233]....
        /*042c*/ 	.word	0x0500000f


	//   ....[234]....
        /*0430*/ 	.word	0x0500000f


	//   ....[235]....
        /*0434*/ 	.word	0x0500000f


	//   ....[236]....
        /*0438*/ 	.word	0x0500000f


	//   ....[237]....
        /*043c*/ 	.word	0x0500000f


	//   ....[238]....
        /*0440*/ 	.word	0x0500000f


	//   ....[239]....
        /*0444*/ 	.word	0x0500000f


	//   ....[240]....
        /*0448*/ 	.word	0x0500000f


	//   ....[241]....
        /*044c*/ 	.word	0x0500000f


	//   ....[242]....
        /*0450*/ 	.word	0x0500000f


	//   ....[243]....
        /*0454*/ 	.word	0x0500000f


	//   ....[244]....
        /*0458*/ 	.word	0x0500000f


	//   ....[245]....
        /*045c*/ 	.word	0x0500000f


	//   ....[246]....
        /*0460*/ 	.word	0x0500000f


	//   ....[247]....
        /*0464*/ 	.word	0x0500000f


	//   ....[248]....
        /*0468*/ 	.word	0x0500000f


	//   ....[249]....
        /*046c*/ 	.word	0x0500000f


	//   ....[250]....
        /*0470*/ 	.word	0x0500000f


	//   ....[251]....
        /*0474*/ 	.word	0x0500000f


	//   ....[252]....
        /*0478*/ 	.word	0x0500000f


	//   ....[253]....
        /*047c*/ 	.word	0x0500000f


	//   ....[254]....
        /*0480*/ 	.word	0x0500000f


	//   ....[255]....
        /*0484*/ 	.word	0x0500000f


	//   ....[0]....
        /*0488*/ 	.word	0x0500000f


	//   ....[1]....
        /*048c*/ 	.word	0x0500000f


	//   ....[2]....
        /*0490*/ 	.word	0x0500000f


	//   ....[3]....
        /*0494*/ 	.word	0x0500000f


	//   ....[4]....
        /*0498*/ 	.word	0x0500000f


	//   ....[5]....
        /*049c*/ 	.word	0x0500000f


	//   ....[6]....
        /*04a0*/ 	.word	0x0500000f


	//   ....[7]....
        /*04a4*/ 	.word	0x0500000f


	//   ....[8]....
        /*04a8*/ 	.word	0x0500000f


	//   ....[9]....
        /*04ac*/ 	.word	0x0500000f


	//   ....[10]....
        /*04b0*/ 	.word	0x0500000f


	//   ....[11]....
        /*04b4*/ 	.word	0x0500000f


	//   ....[12]....
        /*04b8*/ 	.word	0x0500000f


	//   ....[13]....
        /*04bc*/ 	.word	0x0500000f


	//   ....[14]....
        /*04c0*/ 	.word	0x0500000f


	//   ....[15]....
        /*04c4*/ 	.word	0x0500000f


	//   ....[16]....
        /*04c8*/ 	.word	0x0500000f


	//   ....[17]....
        /*04cc*/ 	.word	0x0500000f


	//   ....[18]....
        /*04d0*/ 	.word	0x0500000f


	//   ....[19]....
        /*04d4*/ 	.word	0x0500000f


	//   ....[20]....
        /*04d8*/ 	.word	0x0500000f


	//   ....[21]....
        /*04dc*/ 	.word	0x0500000f


	//   ....[22]....
        /*04e0*/ 	.word	0x0500000f


	//   ....[23]....
        /*04e4*/ 	.word	0x0500000f


	//   ....[24]....
        /*04e8*/ 	.word	0x0500000f


	//   ....[25]....
        /*04ec*/ 	.word	0x0500000f


	//   ....[26]....
        /*04f0*/ 	.word	0x0500000f


	//   ....[27]....
        /*04f4*/ 	.word	0x0500000f


	//   ....[28]....
        /*04f8*/ 	.word	0x0500000f


	//   ....[29]....
        /*04fc*/ 	.word	0x0500000f


	//   ....[30]....
        /*0500*/ 	.word	0x0500000f


	//   ....[31]....
        /*0504*/ 	.word	0x0500000f


	//   ....[32]....
        /*0508*/ 	.word	0x0500000f


	//   ....[33]....
        /*050c*/ 	.word	0x0500000f


	//   ....[34]....
        /*0510*/ 	.word	0x0500000f


	//   ....[35]....
        /*0514*/ 	.word	0x0500000f


	//   ....[36]....
        /*0518*/ 	.word	0x0500000f


	//   ....[37]....
        /*051c*/ 	.word	0x0500000f


	//----- nvinfo : EIATTR_COOP_GROUP_INSTR_OFFSETS
	.align		4
.L_1040:
        /*0520*/ 	.byte	0x04, 0x28
        /*0522*/ 	.short	(.L_1042 - .L_1041)


	//   ....[0]....
.L_1041:
        /*0524*/ 	.word	0x00000080


	//   ....[1]....
        /*0528*/ 	.word	0x00000090


	//   ....[2]....
        /*052c*/ 	.word	0x000002d0


	//   ....[3]....
        /*0530*/ 	.word	0x00000430


	//   ....[4]....
        /*0534*/ 	.word	0x00000550


	//   ....[5]....
        /*0538*/ 	.word	0x000006b0


	//   ....[6]....
        /*053c*/ 	.word	0x00001480


	//   ....[7]....
        /*0540*/ 	.word	0x000022f0


	//   ....[8]....
        /*0544*/ 	.word	0x00002320


	//   ....[9]....
        /*0548*/ 	.word	0x00002bc0


	//   ....[10]....
        /*054c*/ 	.word	0x00002c90


	//   ....[11]....
        /*0550*/ 	.word	0x00003740


	//   ....[12]....
        /*0554*/ 	.word	0x000037a0


	//   ....[13]....
        /*0558*/ 	.word	0x000056e0


	//   ....[14]....
        /*055c*/ 	.word	0x00005700


	//   ....[15]....
        /*0560*/ 	.word	0x00006000


	//   ....[16]....
        /*0564*/ 	.word	0x00006170


	//   ....[17]....
        /*0568*/ 	.word	0x00006a10


	//   ....[18]....
        /*056c*/ 	.word	0x00006a80


	//   ....[19]....
        /*0570*/ 	.word	0x00009040


	//   ....[20]....
        /*0574*/ 	.word	0x00009050


	//   ....[21]....
        /*0578*/ 	.word	0x00009080


	//   ....[22]....
        /*057c*/ 	.word	0x00009090


	//   ....[23]....
        /*0580*/ 	.word	0x0000ab50


	//   ....[24]....
        /*0584*/ 	.word	0x0000ab60


	//   ....[25]....
        /*0588*/ 	.word	0x0000abe0


	//   ....[26]....
        /*058c*/ 	.word	0x0000abf0


	//   ....[27]....
        /*0590*/ 	.word	0x0000ba90


	//   ....[28]....
        /*0594*/ 	.word	0x0000baa0


	//   ....[29]....
        /*0598*/ 	.word	0x0000bab0


	//   ....[30]....
        /*059c*/ 	.word	0x0000bad0


	//   ....[31]....
        /*05a0*/ 	.word	0x0000bae0


	//   ....[32]....
        /*05a4*/ 	.word	0x0000baf0


	//   ....[33]....
        /*05a8*/ 	.word	0x0000bb00


	//   ....[34]....
        /*05ac*/ 	.word	0x0000bb20


	//   ....[35]....
        /*05b0*/ 	.word	0x0000bb30


	//   ....[36]....
        /*05b4*/ 	.word	0x0000bb40


	//   ....[37]....
        /*05b8*/ 	.word	0x0000bb50


	//   ....[38]....
        /*05bc*/ 	.word	0x0000bb60


	//   ....[39]....
        /*05c0*/ 	.word	0x0000bb70


	//   ....[40]....
        /*05c4*/ 	.word	0x0000bb90


	//   ....[41]....
        /*05c8*/ 	.word	0x0000bba0


	//   ....[42]....
        /*05cc*/ 	.word	0x0000bbb0


	//   ....[43]....
        /*05d0*/ 	.word	0x0000bbc0


	//   ....[44]....
        /*05d4*/ 	.word	0x0000bbd0


	//   ....[45]....
        /*05d8*/ 	.word	0x0000bbe0


	//   ....[46]....
        /*05dc*/ 	.word	0x0000bbf0


	//   ....[47]....
        /*05e0*/ 	.word	0x0000bc00


	//   ....[48]....
        /*05e4*/ 	.word	0x0000bc10


	//   ....[49]....
        /*05e8*/ 	.word	0x0000bc20


	//   ....[50]....
        /*05ec*/ 	.word	0x0000bc30


	//   ....[51]....
        /*05f0*/ 	.word	0x0000bc40


	//   ....[52]....
        /*05f4*/ 	.word	0x0000bc50


	//   ....[53]....
        /*05f8*/ 	.word	0x0000bc60


	//   ....[54]....
        /*05fc*/ 	.word	0x0000bc70


	//   ....[55]....
        /*0600*/ 	.word	0x0000bc90


	//   ....[56]....
        /*0604*/ 	.word	0x0000bca0


	//   ....[57]....
        /*0608*/ 	.word	0x0000bcb0


	//   ....[58]....
        /*060c*/ 	.word	0x0000bcc0


	//   ....[59]....
        /*0610*/ 	.word	0x0000bcd0


	//   ....[60]....
        /*0614*/ 	.word	0x0000bcf0


	//   ....[61]....
        /*0618*/ 	.word	0x0000bd00


	//   ....[62]....
        /*061c*/ 	.word	0x0000bd20


	//   ....[63]....
        /*0620*/ 	.word	0x0000bd30


	//   ....[64]....
        /*0624*/ 	.word	0x0000bd40


	//   ....[65]....
        /*0628*/ 	.word	0x0000bd50


	//   ....[66]....
        /*062c*/ 	.word	0x0000bd70


	//   ....[67]....
        /*0630*/ 	.word	0x0000bd80


	//   ....[68]....
        /*0634*/ 	.word	0x0000bd90


	//   ....[69]....
        /*0638*/ 	.word	0x0000bda0


	//   ....[70]....
        /*063c*/ 	.word	0x0000bdb0


	//   ....[71]....
        /*0640*/ 	.word	0x0000bdc0


	//   ....[72]....
        /*0644*/ 	.word	0x0000bdd0


	//   ....[73]....
        /*0648*/ 	.word	0x0000bde0


	//   ....[74]....
        /*064c*/ 	.word	0x0000be00


	//   ....[75]....
        /*0650*/ 	.word	0x0000be30


	//   ....[76]....
        /*0654*/ 	.word	0x0000be60


	//   ....[77]....
        /*0658*/ 	.word	0x0000be90


	//   ....[78]....
        /*065c*/ 	.word	0x0000bec0


	//   ....[79]....
        /*0660*/ 	.word	0x0000bef0


	//   ....[80]....
        /*0664*/ 	.word	0x0000bf10


	//   ....[81]....
        /*0668*/ 	.word	0x0000bf20


	//   ....[82]....
        /*066c*/ 	.word	0x0000bf30


	//   ....[83]....
        /*0670*/ 	.word	0x0000bf40


	//   ....[84]....
        /*0674*/ 	.word	0x0000bf50


	//   ....[85]....
        /*0678*/ 	.word	0x0000bf80


	//   ....[86]....
        /*067c*/ 	.word	0x0000bfb0


	//   ....[87]....
        /*0680*/ 	.word	0x0000bfe0


	//   ....[88]....
        /*0684*/ 	.word	0x0000bff0


	//   ....[89]....
        /*0688*/ 	.word	0x0000c000


	//   ....[90]....
        /*068c*/ 	.word	0x0000c010


	//   ....[91]....
        /*0690*/ 	.word	0x0000c480


	//   ....[92]....
        /*0694*/ 	.word	0x0000c4c0


	//   ....[93]....
        /*0698*/ 	.word	0x0000c500


	//   ....[94]....
        /*069c*/ 	.word	0x0000c530


	//   ....[95]....
        /*06a0*/ 	.word	0x0000c580


	//   ....[96]....
        /*06a4*/ 	.word	0x0000c5b0


	//   ....[97]....
        /*06a8*/ 	.word	0x0000cc70


	//   ....[98]....
        /*06ac*/ 	.word	0x0000cca0


	//   ....[99]....
        /*06b0*/ 	.word	0x0000d7f0


	//   ....[100]....
        /*06b4*/ 	.word	0x0000edc0


	//   ....[101]....
        /*06b8*/ 	.word	0x0000ee00


	//   ....[102]....
        /*06bc*/ 	.word	0x0000ee30


	//   ....[103]....
        /*06c0*/ 	.word	0x0000ee60


	//   ....[104]....
        /*06c4*/ 	.word	0x0000ee80


	//   ....[105]....
        /*06c8*/ 	.word	0x0000eec0


	//   ....[106]....
        /*06cc*/ 	.word	0x0000eed0


	//   ....[107]....
        /*06d0*/ 	.word	0x0000ef20


	//   ....[108]....
        /*06d4*/ 	.word	0x0000ef30


	//   ....[109]....
        /*06d8*/ 	.word	0x0000ef80


	//   ....[110]....
        /*06dc*/ 	.word	0x0000ef90


	//   ....[111]....
        /*06e0*/ 	.word	0x0000efe0


	//   ....[112]....
        /*06e4*/ 	.word	0x0000eff0


	//   ....[113]....
        /*06e8*/ 	.word	0x0000f040


	//   ....[114]....
        /*06ec*/ 	.word	0x0000f050


	//   ....[115]....
        /*06f0*/ 	.word	0x0000f0a0


	//   ....[116]....
        /*06f4*/ 	.word	0x0000f0b0


	//   ....[117]....
        /*06f8*/ 	.word	0x0000f0c0


	//   ....[118]....
        /*06fc*/ 	.word	0x0000f0d0


	//   ....[119]....
        /*0700*/ 	.word	0x0000f0e0


	//   ....[120]....
        /*0704*/ 	.word	0x0000f600


	//   ....[121]....
        /*0708*/ 	.word	0x0000f630


	//   ....[122]....
        /*070c*/ 	.word	0x0000f6c0


	//   ....[123]....
        /*0710*/ 	.word	0x0000f6f0


	//   ....[124]....
        /*0714*/ 	.word	0x0000f710


	//   ....[125]....
        /*0718*/ 	.word	0x0000f750


	//   ....[126]....
        /*071c*/ 	.word	0x0000f780


	//   ....[127]....
        /*0720*/ 	.word	0x0000f7d0


	//   ....[128]....
        /*0724*/ 	.word	0x0000f800


	//   ....[129]....
        /*0728*/ 	.word	0x0000f820


	//   ....[130]....
        /*072c*/ 	.word	0x0000f880


	//   ....[131]....
        /*0730*/ 	.word	0x0000f8a0


	//   ....[132]....
        /*0734*/ 	.word	0x0000f8f0


	//   ....[133]....
        /*0738*/ 	.word	0x0000f910


	//   ....[134]....
        /*073c*/ 	.word	0x0000f960


	//   ....[135]....
        /*0740*/ 	.word	0x0000f980


	//   ....[136]....
        /*0744*/ 	.word	0x0000f9a0


	//   ....[137]....
        /*0748*/ 	.word	0x0000f9d0


	//   ....[138]....
        /*074c*/ 	.word	0x0000f9f0


	//   ....[139]....
        /*0750*/ 	.word	0x0000fa70


	//   ....[140]....
        /*0754*/ 	.word	0x00010000


	//   ....[141]....
        /*0758*/ 	.word	0x00010030


	//   ....[142]....
        /*075c*/ 	.word	0x00010060


	//   ....[143]....
        /*0760*/ 	.word	0x00010090


	//   ....[144]....
        /*0764*/ 	.word	0x000100f0


	//   ....[145]....
        /*0768*/ 	.word	0x00010100


	//   ....[146]....
        /*076c*/ 	.word	0x00010160


	//   ....[147]....
        /*0770*/ 	.word	0x00010190


	//   ....[148]....
        /*0774*/ 	.word	0x00010200


	//   ....[149]....
        /*0778*/ 	.word	0x00010220


	//   ....[150]....
        /*077c*/ 	.word	0x00010250


	//   ....[151]....
        /*0780*/ 	.word	0x00010280


	//   ....[152]....
        /*0784*/ 	.word	0x000102c0


	//   ....[153]....
        /*0788*/ 	.word	0x000102f0


	//   ....[154]....
        /*078c*/ 	.word	0x00010320


	//   ....[155]....
        /*0790*/ 	.word	0x000103b0


	//   ....[156]....
        /*0794*/ 	.word	0x00010c30


	//   ....[157]....
        /*0798*/ 	.word	0x00010c50


	//   ....[158]....
        /*079c*/ 	.word	0x00010c60


	//   ....[159]....
        /*07a0*/ 	.word	0x00010c70


	//   ....[160]....
        /*07a4*/ 	.word	0x00010c80


	//   ....[161]....
        /*07a8*/ 	.word	0x00010cd0


	//   ....[162]....
        /*07ac*/ 	.word	0x00010cf0


	//   ....[163]....
        /*07b0*/ 	.word	0x00010d10


	//   ....[164]....
        /*07b4*/ 	.word	0x00010d20


	//   ....[165]....
        /*07b8*/ 	.word	0x00010d60


	//   ....[166]....
        /*07bc*/ 	.word	0x00010d70


	//   ....[167]....
        /*07c0*/ 	.word	0x00010db0


	//   ....[168]....
        /*07c4*/ 	.word	0x00010dc0


	//   ....[169]....
        /*07c8*/ 	.word	0x00010e00


	//   ....[170]....
        /*07cc*/ 	.word	0x00010e10


	//   ....[171]....
        /*07d0*/ 	.word	0x00010e50


	//   ....[172]....
        /*07d4*/ 	.word	0x00010e60


	//   ....[173]....
        /*07d8*/ 	.word	0x00010e70


	//   ....[174]....
        /*07dc*/ 	.word	0x00010eb0


	//   ....[175]....
        /*07e0*/ 	.word	0x00010ed0


	//   ....[176]....
        /*07e4*/ 	.word	0x000112b0


	//   ....[177]....
        /*07e8*/ 	.word	0x000112d0


	//   ....[178]....
        /*07ec*/ 	.word	0x000112f0


	//   ....[179]....
        /*07f0*/ 	.word	0x00011300


	//   ....[180]....
        /*07f4*/ 	.word	0x00011310


	//   ....[181]....
        /*07f8*/ 	.word	0x00011320


	//   ....[182]....
        /*07fc*/ 	.word	0x00011340


	//   ....[183]....
        /*0800*/ 	.word	0x00011350


	//   ....[184]....
        /*0804*/ 	.word	0x00011370


	//   ....[185]....
        /*0808*/ 	.word	0x000113a0


	//   ....[186]....
        /*080c*/ 	.word	0x000113c0


	//   ....[187]....
        /*0810*/ 	.word	0x000113f0


	//   ....[188]....
        /*0814*/ 	.word	0x00011410


	//   ....[189]....
        /*0818*/ 	.word	0x00011440


	//   ....[190]....
        /*081c*/ 	.word	0x00011460


	//   ....[191]....
        /*0820*/ 	.word	0x00011490


	//   ....[192]....
        /*0824*/ 	.word	0x000114b0


	//   ....[193]....
        /*0828*/ 	.word	0x000114d0


	//   ....[194]....
        /*082c*/ 	.word	0x000114e0


	//   ....[195]....
        /*0830*/ 	.word	0x000115a0


	//   ....[196]....
        /*0834*/ 	.word	0x00012640


	//   ....[197]....
        /*0838*/ 	.word	0x00012c00


	//   ....[198]....
        /*083c*/ 	.word	0x00012ce0


	//   ....[199]....
        /*0840*/ 	.word	0x00012dd0


	//   ....[200]....
        /*0844*/ 	.word	0x00012e30


	//   ....[201]....
        /*0848*/ 	.word	0x00012ee0


	//   ....[202]....
        /*084c*/ 	.word	0x00012f40


	//   ....[203]....
        /*0850*/ 	.word	0x00013000


	//   ....[204]....
        /*0854*/ 	.word	0x00013060


	//   ....[205]....
        /*0858*/ 	.word	0x00013120


	//   ....[206]....
        /*085c*/ 	.word	0x00013180


	//   ....[207]....
        /*0860*/ 	.word	0x00013240


	//   ....[208]....
        /*0864*/ 	.word	0x000132a0


	//   ....[209]....
        /*0868*/ 	.word	0x00013360


	//   ....[210]....
        /*086c*/ 	.word	0x000133c0


	//   ....[211]....
        /*0870*/ 	.word	0x00013480


	//   ....[212]....
        /*0874*/ 	.word	0x000134e0


	//   ....[213]....
        /*0878*/ 	.word	0x000135a0


	//   ....[214]....
        /*087c*/ 	.word	0x00013630


	//   ....[215]....
        /*0880*/ 	.word	0x000136d0


	//   ....[216]....
        /*0884*/ 	.word	0x00013750


	//   ....[217]....
        /*0888*/ 	.word	0x00013830


	//   ....[218]....
        /*088c*/ 	.word	0x00013990


	//   ....[219]....
        /*0890*/ 	.word	0x00013a60


	//   ....[220]....
        /*0894*/ 	.word	0x00013b40


	//   ....[221]....
        /*0898*/ 	.word	0x00013b90


	//   ....[222]....
        /*089c*/ 	.word	0x00013c60


	//   ....[223]....
        /*08a0*/ 	.word	0x00013cb0


	//   ....[224]....
        /*08a4*/ 	.word	0x00013da0


	//   ....[225]....
        /*08a8*/ 	.word	0x00013df0


	//   ....[226]....
        /*08ac*/ 	.word	0x00013ee0


	//   ....[227]....
        /*08b0*/ 	.word	0x00013f30


	//   ....[228]....
        /*08b4*/ 	.word	0x00013fa0


	//   ....[229]....
        /*08b8*/ 	.word	0x00014060


	//   ....[230]....
        /*08bc*/ 	.word	0x000140d0


	//   ....[231]....
        /*08c0*/ 	.word	0x00014180


	//   ....[232]....
        /*08c4*/ 	.word	0x000141f0


	//   ....[233]....
        /*08c8*/ 	.word	0x000142a0


	//   ....[234]....
        /*08cc*/ 	.word	0x00014300


	//   ....[235]....
        /*08d0*/ 	.word	0x000143c0


	//   ....[236]....
        /*08d4*/ 	.word	0x00014430


	//   ....[237]....
        /*08d8*/ 	.word	0x000144e0


	//   ....[238]....
        /*08dc*/ 	.word	0x00014570


	//   ....[239]....
        /*08e0*/ 	.word	0x000145e0


	//   ....[240]....
        /*08e4*/ 	.word	0x00014690


	//   ....[241]....
        /*08e8*/ 	.word	0x00014750


	//   ....[242]....
        /*08ec*/ 	.word	0x000147b0


	//   ....[243]....
        /*08f0*/ 	.word	0x00014890


	//   ....[244]....
        /*08f4*/ 	.word	0x00014900


	//   ....[245]....
        /*08f8*/ 	.word	0x000149d0


	//   ....[246]....
        /*08fc*/ 	.word	0x00014a30


	//   ....[247]....
        /*0900*/ 	.word	0x00014af0


	//   ....[248]....
        /*0904*/ 	.word	0x00014b50


	//   ....[249]....
        /*0908*/ 	.word	0x00014c10


	//   ....[250]....
        /*090c*/ 	.word	0x00014c70


	//   ....[251]....
        /*0910*/ 	.word	0x00014d20


	//   ....[252]....
        /*0914*/ 	.word	0x00014db0


	//   ....[253]....
        /*0918*/ 	.word	0x00014e60


	//   ....[254]....
        /*091c*/ 	.word	0x00014f90


	//   ....[255]....
        /*0920*/ 	.word	0x00015030


	//   ....[0]....
        /*0924*/ 	.word	0x00015090


	//   ....[1]....
        /*0928*/ 	.word	0x00015140


	//   ....[2]....
        /*092c*/ 	.word	0x000151d0


	//   ....[3]....
        /*0930*/ 	.word	0x00015260


	//   ....[4]....
        /*0934*/ 	.word	0x000152c0


	//   ....[5]....
        /*0938*/ 	.word	0x00015370


	//   ....[6]....
        /*093c*/ 	.word	0x000153d0


	//   ....[7]....
        /*0940*/ 	.word	0x00015480


	//   ....[8]....
        /*0944*/ 	.word	0x000154e0


	//   ....[9]....
        /*0948*/ 	.word	0x00015590


	//   ....[10]....
        /*094c*/ 	.word	0x000155f0


	//   ....[11]....
        /*0950*/ 	.word	0x000156a0


	//   ....[12]....
        /*0954*/ 	.word	0x00015700


	//   ....[13]....
        /*0958*/ 	.word	0x000157b0


	//   ....[14]....
        /*095c*/ 	.word	0x00015840


	//   ....[15]....
        /*0960*/ 	.word	0x000158d0


	//   ....[16]....
        /*0964*/ 	.word	0x00015930


	//   ....[17]....
        /*0968*/ 	.word	0x000159e0


	//   ....[18]....
        /*096c*/ 	.word	0x00015ac0


	//   ....[19]....
        /*0970*/ 	.word	0x00015b60


	//   ....[20]....
        /*0974*/ 	.word	0x00015bd0


	//   ....[21]....
        /*0978*/ 	.word	0x00015c70


	//   ....[22]....
        /*097c*/ 	.word	0x00015cd0


	//   ....[23]....
        /*0980*/ 	.word	0x00015d70


	//   ....[24]....
        /*0984*/ 	.word	0x00015dd0


	//   ....[25]....
        /*0988*/ 	.word	0x00015e80


	//   ....[26]....
        /*098c*/ 	.word	0x00015ee0


	//   ....[27]....
        /*0990*/ 	.word	0x00015f80


	//   ....[28]....
        /*0994*/ 	.word	0x00015fe0


	//   ....[29]....
        /*0998*/ 	.word	0x00016090


	//   ....[30]....
        /*099c*/ 	.word	0x00016110


	//   ....[31]....
        /*09a0*/ 	.word	0x000161a0


	//   ....[32]....
        /*09a4*/ 	.word	0x00016200


	//   ....[33]....
        /*09a8*/ 	.word	0x000162b0


	//   ....[34]....
        /*09ac*/ 	.word	0x00016340


	//   ....[35]....
        /*09b0*/ 	.word	0x000163d0


	//   ....[36]....
        /*09b4*/ 	.word	0x00016430


	//   ....[37]....
        /*09b8*/ 	.word	0x000164e0


	//----- nvinfo : EIATTR_REG_RECONFIG
	.align		4
.L_1042:
        /*09bc*/ 	.byte	0x01, 0x54
	.zero		2


	//----- nvinfo : EIATTR_SYSCALL_OFFSETS
	.align		4
        /*09c0*/ 	.byte	0x04, 0x46
        /*09c2*/ 	.short	(.L_1044 - .L_1043)


	//   ....[0]....
.L_1043:
        /*09c4*/ 	.word	0x00001640


	//   ....[1]....
        /*09c8*/ 	.word	0x0000e040


	//   ....[2]....
        /*09cc*/ 	.word	0x0000e180


	//   ....[3]....
        /*09d0*/ 	.word	0x0000e2c0


	//   ....[4]....
        /*09d4*/ 	.word	0x0000e3e0


	//   ....[5]....
        /*09d8*/ 	.word	0x0000fd70


	//----- nvinfo : EIATTR_MBARRIER_INSTR_OFFSETS
	.align		4
.L_1044:
        /*09dc*/ 	.byte	0x04, 0x39
        /*09de*/ 	.short	(.L_1046 - .L_1045)


	//   ....[0]....
.L_1045:
        /*09e0*/ 	.word	0x00000180
        /*09e4*/ 	.word	0x000000ff
        /*09e8*/ 	.word	0x00022800
        /*09ec*/ 	.short	0x0100
        /*09ee*/ 	.byte	0x08
	.zero		1


	//   ....[1]....
        /*09f0*/ 	.word	0x00000190
        /*09f4*/ 	.word	0x000000ff
        /*09f8*/ 	.word	0x00022820
        /*09fc*/ 	.short	0x0100
        /*09fe*/ 	.byte	0x08
	.zero		1


	//   ....[2]....
        /*0a00*/ 	.word	0x00000280
        /*0a04*/ 	.word	0x000000ff
        /*0a08*/ 	.word	0x00022830
        /*0a0c*/ 	.short	0x0100
        /*0a0e*/ 	.byte	0x08
	.zero		1


	//   ....[3]....
        /*0a10*/ 	.word	0x00000290
        /*0a14*/ 	.word	0x000000ff
        /*0a18*/ 	.word	0x00022840
        /*0a1c*/ 	.short	0x0100
        /*0a1e*/ 	.byte	0x08
	.zero		1


	//   ....[4]....
        /*0a20*/ 	.word	0x000002a0
        /*0a24*/ 	.word	0x000000ff
        /*0a28*/ 	.word	0x00022838
        /*0a2c*/ 	.short	0x0100
        /*0a2e*/ 	.byte	0x08
	.zero		1


	//   ....[5]....
        /*0a30*/ 	.word	0x000002b0
        /*0a34*/ 	.word	0x000000ff
        /*0a38*/ 	.word	0x00022848
        /*0a3c*/ 	.short	0x0100
        /*0a3e*/ 	.byte	0x08
	.zero		1


	//   ....[6]....
        /*0a40*/ 	.word	0x000003e0
        /*0a44*/ 	.word	0x000000ff
        /*0a48*/ 	.word	0x00022850
        /*0a4c*/ 	.short	0x0100
        /*0a4e*/ 	.byte	0x08
	.zero		1


	//   ....[7]....
        /*0a50*/ 	.word	0x000003f0
        /*0a54*/ 	.word	0x000000ff
        /*0a58*/ 	.word	0x00022860
        /*0a5c*/ 	.short	0x0100
        /*0a5e*/ 	.byte	0x08
	.zero		1


	//   ....[8]....
        /*0a60*/ 	.word	0x00000400
        /*0a64*/ 	.word	0x000000ff
        /*0a68*/ 	.word	0x00022858
        /*0a6c*/ 	.short	0x0100
        /*0a6e*/ 	.byte	0x08
	.zero		1


	//   ....[9]....
        /*0a70*/ 	.word	0x00000410
        /*0a74*/ 	.word	0x000000ff
        /*0a78*/ 	.word	0x00022868
        /*0a7c*/ 	.short	0x0100
        /*0a7e*/ 	.byte	0x08
	.zero		1


	//   ....[10]....
        /*0a80*/ 	.word	0x00000500
        /*0a84*/ 	.word	0x000000ff
        /*0a88*/ 	.word	0x00022870
        /*0a8c*/ 	.short	0x0100
        /*0a8e*/ 	.byte	0x06
	.zero		1


	//   ....[11]....
        /*0a90*/ 	.word	0x00000510
        /*0a94*/ 	.word	0x000000ff
        /*0a98*/ 	.word	0x00022880
        /*0a9c*/ 	.short	0x0100
        /*0a9e*/ 	.byte	0x06
	.zero		1


	//   ....[12]....
        /*0aa0*/ 	.word	0x00000520
        /*0aa4*/ 	.word	0x000000ff
        /*0aa8*/ 	.word	0x00022878
        /*0aac*/ 	.short	0x0100
        /*0aae*/ 	.byte	0x06
	.zero		1


	//   ....[13]....
        /*0ab0*/ 	.word	0x00000530
        /*0ab4*/ 	.word	0x000000ff
        /*0ab8*/ 	.word	0x00022888
        /*0abc*/ 	.short	0x0100
        /*0abe*/ 	.byte	0x06
	.zero		1


	//   ....[14]....
        /*0ac0*/ 	.word	0x00000660
        /*0ac4*/ 	.word	0x000000ff
        /*0ac8*/ 	.word	0x00022890
        /*0acc*/ 	.short	0x0100
        /*0ace*/ 	.byte	0x08
	.zero		1


	//   ....[15]....
        /*0ad0*/ 	.word	0x00000670
        /*0ad4*/ 	.word	0x000000ff
        /*0ad8*/ 	.word	0x000228a0
        /*0adc*/ 	.short	0x0100
        /*0ade*/ 	.byte	0x08
	.zero		1


	//   ....[16]....
        /*0ae0*/ 	.word	0x00000680
        /*0ae4*/ 	.word	0x000000ff
        /*0ae8*/ 	.word	0x00022898
        /*0aec*/ 	.short	0x0100
        /*0aee*/ 	.byte	0x08
	.zero		1


	//   ....[17]....
        /*0af0*/ 	.word	0x00000690
        /*0af4*/ 	.word	0x000000ff
        /*0af8*/ 	.word	0x000228a8
        /*0afc*/ 	.short	0x0100
        /*0afe*/ 	.byte	0x08
	.zero		1


	//   ....[18]....
        /*0b00*/ 	.word	0x000007d0
        /*0b04*/ 	.word	0x000000ff
        /*0b08*/ 	.word	0x000228b0
        /*0b0c*/ 	.short	0x0100
        /*0b0e*/ 	.byte	0x08
	.zero		1


	//   ....[19]....
        /*0b10*/ 	.word	0x000007e0
        /*0b14*/ 	.word	0x000000ff
        /*0b18*/ 	.word	0x000228c0
        /*0b1c*/ 	.short	0x0100
        /*0b1e*/ 	.byte	0x08
	.zero		1


	//   ....[20]....
        /*0b20*/ 	.word	0x000007f0
        /*0b24*/ 	.word	0x000000ff
        /*0b28*/ 	.word	0x000228b8
        /*0b2c*/ 	.short	0x0100
        /*0b2e*/ 	.byte	0x08
	.zero		1


	//   ....[21]....
        /*0b30*/ 	.word	0x00000800
        /*0b34*/ 	.word	0x000000ff
        /*0b38*/ 	.word	0x000228c8
        /*0b3c*/ 	.short	0x0100
        /*0b3e*/ 	.byte	0x08
	.zero		1


	//   ....[22]....
        /*0b40*/ 	.word	0x00001660
        /*0b44*/ 	.word	0x000000ff
        /*0b48*/ 	.word	0x00022800
        /*0b4c*/ 	.short	0x010a
        /*0b4e*/ 	.byte	0x29
	.zero		1


	//   ....[23]....
        /*0b50*/ 	.word	0x000016d0
        /*0b54*/ 	.word	0x000000ff
        /*0b58*/ 	.word	0x00022830
        /*0b5c*/ 	.short	0x010a
        /*0b5e*/ 	.byte	0x29
	.zero		1


	//   ....[24]....
        /*0b60*/ 	.word	0x00001730
        /*0b64*/ 	.word	0x000000ff
        /*0b68*/ 	.word	0x00022830
        /*0b6c*/ 	.short	0x010a
        /*0b6e*/ 	.byte	0x29
	.zero		1


	//   ....[25]....
        /*0b70*/ 	.word	0x00002210
        /*0b74*/ 	.word	0x000000ff
        /*0b78*/ 	.word	0x00000000
        /*0b7c*/ 	.short	0x0101
        /*0b7e*/ 	.byte	0x0a
	.zero		1


	//   ....[26]....
        /*0b80*/ 	.word	0x00004ac0
        /*0b84*/ 	.word	0x000000ff
        /*0b88*/ 	.word	0x00022830
        /*0b8c*/ 	.short	0x010a
        /*0b8e*/ 	.byte	0x06
	.zero		1


	//   ....[27]....
        /*0b90*/ 	.word	0x00004b00
        /*0b94*/ 	.word	0x000000ff
        /*0b98*/ 	.word	0x00022830
        /*0b9c*/ 	.short	0x010a
        /*0b9e*/ 	.byte	0x06
	.zero		1


	//   ....[28]....
        /*0ba0*/ 	.word	0x000053b0
        /*0ba4*/ 	.word	0x000000ff
        /*0ba8*/ 	.word	0x00022850
        /*0bac*/ 	.short	0x010a
        /*0bae*/ 	.byte	0x06
	.zero		1


	//   ....[29]....
        /*0bb0*/ 	.word	0x000053f0
        /*0bb4*/ 	.word	0x000000ff
        /*0bb8*/ 	.word	0x00022850
        /*0bbc*/ 	.short	0x010a
        /*0bbe*/ 	.byte	0x06
	.zero		1


	//   ....[30]....
        /*0bc0*/ 	.word	0x00005760
        /*0bc4*/ 	.word	0x000000ff
        /*0bc8*/ 	.word	0x00000000
        /*0bcc*/ 	.short	0x0101
        /*0bce*/ 	.byte	0x06
	.zero		1


	//   ....[31]....
        /*0bd0*/ 	.word	0x00007870
        /*0bd4*/ 	.word	0x000000ff
        /*0bd8*/ 	.word	0x00000000
        /*0bdc*/ 	.short	0x0101
        /*0bde*/ 	.byte	0x06
	.zero		1


	//   ....[32]....
        /*0be0*/ 	.word	0x00007fd0
        /*0be4*/ 	.word	0x000000ff
        /*0be8*/ 	.word	0x00022830
        /*0bec*/ 	.short	0x010a
        /*0bee*/ 	.byte	0x06
	.zero		1


	//   ....[33]....
        /*0bf0*/ 	.word	0x00008010
        /*0bf4*/ 	.word	0x000000ff
        /*0bf8*/ 	.word	0x00022830
        /*0bfc*/ 	.short	0x010a
        /*0bfe*/ 	.byte	0x06
	.zero		1


	//   ....[34]....
        /*0c00*/ 	.word	0x00008880
        /*0c04*/ 	.word	0x000000ff
        /*0c08*/ 	.word	0x00022850
        /*0c0c*/ 	.short	0x010a
        /*0c0e*/ 	.byte	0x06
	.zero		1


	//   ....[35]....
        /*0c10*/ 	.word	0x000088c0
        /*0c14*/ 	.word	0x000000ff
        /*0c18*/ 	.word	0x00022850
        /*0c1c*/ 	.short	0x010a
        /*0c1e*/ 	.byte	0x06
	.zero		1


	//   ....[36]....
        /*0c20*/ 	.word	0x00008be0
        /*0c24*/ 	.word	0x000000ff
        /*0c28*/ 	.word	0x00000000
        /*0c2c*/ 	.short	0x0101
        /*0c2e*/ 	.byte	0x06
	.zero		1


	//   ....[37]....
        /*0c30*/ 	.word	0x0000a1b0
        /*0c34*/ 	.word	0x000000ff
        /*0c38*/ 	.word	0x00000000
        /*0c3c*/ 	.short	0x0101
        /*0c3e*/ 	.byte	0x06
	.zero		1


	//   ....[38]....
        /*0c40*/ 	.word	0x0000a810
        /*0c44*/ 	.word	0x000000ff
        /*0c48*/ 	.word	0x00022850
        /*0c4c*/ 	.short	0x010a
        /*0c4e*/ 	.byte	0x09
	.zero		1


	//   ....[39]....
        /*0c50*/ 	.word	0x0000a850
        /*0c54*/ 	.word	0x000000ff
        /*0c58*/ 	.word	0x00022850
        /*0c5c*/ 	.short	0x010a
        /*0c5e*/ 	.byte	0x09
	.zero		1


	//   ....[40]....
        /*0c60*/ 	.word	0x0000aed0
        /*0c64*/ 	.word	0x000000ff
        /*0c68*/ 	.word	0x00000000
        /*0c6c*/ 	.short	0x0101
        /*0c6e*/ 	.byte	0x04
	.zero		1


	//   ....[41]....
        /*0c70*/ 	.word	0x0000c570
        /*0c74*/ 	.word	0x000000ff
        /*0c78*/ 	.word	0x00000000
        /*0c7c*/ 	.short	0x0101
        /*0c7e*/ 	.byte	0x04
	.zero		1


	//   ....[42]....
        /*0c80*/ 	.word	0x0000ea70
        /*0c84*/ 	.word	0x000000ff
        /*0c88*/ 	.word	0x00022880
        /*0c8c*/ 	.short	0x010a
        /*0c8e*/ 	.byte	0x2c
	.zero		1


	//   ....[43]....
        /*0c90*/ 	.word	0x0000f2d0
        /*0c94*/ 	.word	0x000000ff
        /*0c98*/ 	.word	0x00022870
        /*0c9c*/ 	.short	0x0107
        /*0c9e*/ 	.byte	0x2c
	.zero		1


	//   ....[44]....
        /*0ca0*/ 	.word	0x0000f360
        /*0ca4*/ 	.word	0x000000ff
        /*0ca8*/ 	.word	0x00022870
        /*0cac*/ 	.short	0x0101
        /*0cae*/ 	.byte	0x2c
	.zero		1


	//   ....[45]....
        /*0cb0*/ 	.word	0x0000f390
        /*0cb4*/ 	.word	0x000000ff
        /*0cb8*/ 	.word	0x00022840
        /*0cbc*/ 	.short	0x010a
        /*0cbe*/ 	.byte	0x2c
	.zero		1


	//   ....[46]....
        /*0cc0*/ 	.word	0x0000fb10
        /*0cc4*/ 	.word	0x000000ff
        /*0cc8*/ 	.word	0x00022830
        /*0ccc*/ 	.short	0x0107
        /*0cce*/ 	.byte	0x2c
	.zero		1


	//   ....[47]....
        /*0cd0*/ 	.word	0x0000fba0
        /*0cd4*/ 	.word	0x000000ff
        /*0cd8*/ 	.word	0x00022830
        /*0cdc*/ 	.short	0x0101
        /*0cde*/ 	.byte	0x2c
	.zero		1


	//   ....[48]....
        /*0ce0*/ 	.word	0x00010470
        /*0ce4*/ 	.word	0x000000ff
        /*0ce8*/ 	.word	0x00022800
        /*0cec*/ 	.short	0x0107
        /*0cee*/ 	.byte	0x2c
	.zero		1


	//   ....[49]....
        /*0cf0*/ 	.word	0x000104b0
        /*0cf4*/ 	.word	0x000000ff
        /*0cf8*/ 	.word	0x00022800
        /*0cfc*/ 	.short	0x0101
        /*0cfe*/ 	.byte	0x2c
	.zero		1


	//   ....[50]....
        /*0d00*/ 	.word	0x000104c0
        /*0d04*/ 	.word	0x000000ff
        /*0d08*/ 	.word	0x00022820
        /*0d0c*/ 	.short	0x010a
        /*0d0e*/ 	.byte	0x2c
	.zero		1


	//   ....[51]....
        /*0d10*/ 	.word	0x00010950
        /*0d14*/ 	.word	0x00000003
        /*0d18*/ 	.word	0x00022880
        /*0d1c*/ 	.short	0x010a
        /*0d1e*/ 	.byte	0x3f
	.zero		1


	//   ....[52]....
        /*0d20*/ 	.word	0x00010fa0
        /*0d24*/ 	.word	0x00000003
        /*0d28*/ 	.word	0x00022870
        /*0d2c*/ 	.short	0x0107
        /*0d2e*/ 	.byte	0x3f
	.zero		1


	//   ....[53]....
        /*0d30*/ 	.word	0x00011030
        /*0d34*/ 	.word	0x00000003
        /*0d38*/ 	.word	0x00022870
        /*0d3c*/ 	.short	0x0101
        /*0d3e*/ 	.byte	0x3f
	.zero		1


	//   ....[54]....
        /*0d40*/ 	.word	0x00011060
        /*0d44*/ 	.word	0x00000003
        /*0d48*/ 	.word	0x00022840
        /*0d4c*/ 	.short	0x010a
        /*0d4e*/ 	.byte	0x3f
	.zero		1


	//   ....[55]....
        /*0d50*/ 	.word	0x00011630
        /*0d54*/ 	.word	0x00000003
        /*0d58*/ 	.word	0x00022830
        /*0d5c*/ 	.short	0x0107
        /*0d5e*/ 	.byte	0x3f
	.zero		1


	//   ....[56]....
        /*0d60*/ 	.word	0x000116d0
        /*0d64*/ 	.word	0x00000003
        /*0d68*/ 	.word	0x00022830
        /*0d6c*/ 	.short	0x0101
        /*0d6e*/ 	.byte	0x3f
	.zero		1


	//   ....[57]....
        /*0d70*/ 	.word	0x00011750
        /*0d74*/ 	.word	0x00000006
        /*0d78*/ 	.word	0x00022870
        /*0d7c*/ 	.short	0x010a
        /*0d7e*/ 	.byte	0x3f
	.zero		1


	//   ....[58]....
        /*0d80*/ 	.word	0x000117e0
        /*0d84*/ 	.word	0x00000006
        /*0d88*/ 	.word	0x00022860
        /*0d8c*/ 	.short	0x010a
        /*0d8e*/ 	.byte	0x3f
	.zero		1


	//   ....[59]....
        /*0d90*/ 	.word	0x00011d50
        /*0d94*/ 	.word	0x00000006
        /*0d98*/ 	.word	0x00022850
        /*0d9c*/ 	.short	0x0101
        /*0d9e*/ 	.byte	0x3f
	.zero		1


	//   ....[60]....
        /*0da0*/ 	.word	0x00011df0
        /*0da4*/ 	.word	0x00000006
        /*0da8*/ 	.word	0x00000000
        /*0dac*/ 	.short	0x0101
        /*0dae*/ 	.byte	0x3f
	.zero		1


	//   ....[61]....
        /*0db0*/ 	.word	0x00011ec0
        /*0db4*/ 	.word	0x00000010
        /*0db8*/ 	.word	0x00022870
        /*0dbc*/ 	.short	0x010a
        /*0dbe*/ 	.byte	0x3f
	.zero		1


	//   ....[62]....
        /*0dc0*/ 	.word	0x00011f70
        /*0dc4*/ 	.word	0x00000010
        /*0dc8*/ 	.word	0x00022860
        /*0dcc*/ 	.short	0x010a
        /*0dce*/ 	.byte	0x3f
	.zero		1


	//   ....[63]....
        /*0dd0*/ 	.word	0x000124d0
        /*0dd4*/ 	.word	0x00000010
        /*0dd8*/ 	.word	0x00022850
        /*0ddc*/ 	.short	0x0101
        /*0dde*/ 	.byte	0x3f
	.zero		1


	//   ....[64]....
        /*0de0*/ 	.word	0x00012560
        /*0de4*/ 	.word	0x00000010
        /*0de8*/ 	.word	0x00000000
        /*0dec*/ 	.short	0x0101
        /*0dee*/ 	.byte	0x3f
	.zero		1


	//   ....[65]....
        /*0df0*/ 	.word	0x000125f0
        /*0df4*/ 	.word	0x00000005
        /*0df8*/ 	.word	0x00022820
        /*0dfc*/ 	.short	0x010a
        /*0dfe*/ 	.byte	0x3f
	.zero		1


	//   ....[66]....
        /*0e00*/ 	.word	0x00012710
        /*0e04*/ 	.word	0x00000004
        /*0e08*/ 	.word	0x00022840
        /*0e0c*/ 	.short	0x010a
        /*0e0e*/ 	.byte	0x3f
	.zero		1


	//   ....[67]....
        /*0e10*/ 	.word	0x000127b0
        /*0e14*/ 	.word	0x00000005
        /*0e18*/ 	.word	0x00022840
        /*0e1c*/ 	.short	0x010a
        /*0e1e*/ 	.byte	0x3f
	.zero		1


	//   ....[68]....
        /*0e20*/ 	.word	0x000127f0
        /*0e24*/ 	.word	0x00000004
        /*0e28*/ 	.word	0x00022860
        /*0e2c*/ 	.short	0x010a
        /*0e2e*/ 	.byte	0x3f
	.zero		1


	//   ....[69]....
        /*0e30*/ 	.word	0x00012830
        /*0e34*/ 	.word	0x00000005
        /*0e38*/ 	.word	0x00022860
        /*0e3c*/ 	.short	0x010a
        /*0e3e*/ 	.byte	0x3f
	.zero		1


	//   ....[70]....
        /*0e40*/ 	.word	0x00012870
        /*0e44*/ 	.word	0x00000004
        /*0e48*/ 	.word	0x00022880
        /*0e4c*/ 	.short	0x010a
        /*0e4e*/ 	.byte	0x3f
	.zero		1


	//   ....[71]....
        /*0e50*/ 	.word	0x000128b0
        /*0e54*/ 	.word	0x00000005
        /*0e58*/ 	.word	0x00022880
        /*0e5c*/ 	.short	0x010a
        /*0e5e*/ 	.byte	0x3f
	.zero		1


	//   ....[72]....
        /*0e60*/ 	.word	0x00012920
        /*0e64*/ 	.word	0x00000003
        /*0e68*/ 	.word	0x00022800
        /*0e6c*/ 	.short	0x010a
        /*0e6e*/ 	.byte	0x3f
	.zero		1


	//   ....[73]....
        /*0e70*/ 	.word	0x00012980
        /*0e74*/ 	.word	0x00000005
        /*0e78*/ 	.word	0x00022830
        /*0e7c*/ 	.short	0x010a
        /*0e7e*/ 	.byte	0x3f
	.zero		1


	//   ....[74]....
        /*0e80*/ 	.word	0x000129e0
        /*0e84*/ 	.word	0x00000008
        /*0e88*/ 	.word	0x00022830
        /*0e8c*/ 	.short	0x010a
        /*0e8e*/ 	.byte	0x3f
	.zero		1


	//   ....[75]....
        /*0e90*/ 	.word	0x00012a40
        /*0e94*/ 	.word	0x00000008
        /*0e98*/ 	.word	0x00022850
        /*0e9c*/ 	.short	0x010a
        /*0e9e*/ 	.byte	0x3f
	.zero		1


	//   ....[76]....
        /*0ea0*/ 	.word	0x00012aa0
        /*0ea4*/ 	.word	0x00000008
        /*0ea8*/ 	.word	0x00022830
        /*0eac*/ 	.short	0x010a
        /*0eae*/ 	.byte	0x3f
	.zero		1


	//   ....[77]....
        /*0eb0*/ 	.word	0x00012b00
        /*0eb4*/ 	.word	0x00000008
        /*0eb8*/ 	.word	0x00022850
        /*0ebc*/ 	.short	0x010a
        /*0ebe*/ 	.byte	0x3f
	.zero		1


	//   ....[78]....
        /*0ec0*/ 	.word	0x00012b60
        /*0ec4*/ 	.word	0x00000003
        /*0ec8*/ 	.word	0x00022850
        /*0ecc*/ 	.short	0x010a
        /*0ece*/ 	.byte	0x3f
	.zero		1


	//   ....[79]....
        /*0ed0*/ 	.word	0x00012c30
        /*0ed4*/ 	.word	0x00000019
        /*0ed8*/ 	.word	0x00022880
        /*0edc*/ 	.short	0x010a
        /*0ede*/ 	.byte	0x3f
	.zero		1


	//   ....[80]....
        /*0ee0*/ 	.word	0x000138e0
        /*0ee4*/ 	.word	0x00000019
        /*0ee8*/ 	.word	0x00022840
        /*0eec*/ 	.short	0x010a
        /*0eee*/ 	.byte	0x3f
	.zero		1


	//   ....[81]....
        /*0ef0*/ 	.word	0x00014e90
        /*0ef4*/ 	.word	0x00000019
        /*0ef8*/ 	.word	0x00022820
        /*0efc*/ 	.short	0x010a
        /*0efe*/ 	.byte	0x3f
	.zero		1


	//   ....[82]....
        /*0f00*/ 	.word	0x00014ee0
        /*0f04*/ 	.word	0x00000003
        /*0f08*/ 	.word	0x00022880
        /*0f0c*/ 	.short	0x010a
        /*0f0e*/ 	.byte	0x3f
	.zero		1


	//   ....[83]....
        /*0f10*/ 	.word	0x00015a10
        /*0f14*/ 	.word	0x00000003
        /*0f18*/ 	.word	0x00022840
        /*0f1c*/ 	.short	0x010a
        /*0f1e*/ 	.byte	0x3f
	.zero		1


	//   ....[84]....
        /*0f20*/ 	.word	0x00016510
        /*0f24*/ 	.word	0x00000006
        /*0f28*/ 	.word	0x00022870
        /*0f2c*/ 	.short	0x010a
        /*0f2e*/ 	.byte	0x3f
	.zero		1


	//   ....[85]....
        /*0f30*/ 	.word	0x00016560
        /*0f34*/ 	.word	0x00000006
        /*0f38*/ 	.word	0x00022860
        /*0f3c*/ 	.short	0x010a
        /*0f3e*/ 	.byte	0x3f
	.zero		1


	//   ....[86]....
        /*0f40*/ 	.word	0x000165b0
        /*0f44*/ 	.word	0x00000010
        /*0f48*/ 	.word	0x00022870
        /*0f4c*/ 	.short	0x010a
        /*0f4e*/ 	.byte	0x3f
	.zero		1


	//   ....[87]....
        /*0f50*/ 	.word	0x00016600
        /*0f54*/ 	.word	0x00000010
        /*0f58*/ 	.word	0x00022860
        /*0f5c*/ 	.short	0x010a
        /*0f5e*/ 	.byte	0x3f
	.zero		1


	//   ....[88]....
        /*0f60*/ 	.word	0x00016650
        /*0f64*/ 	.word	0x00000005
        /*0f68*/ 	.word	0x00022820
        /*0f6c*/ 	.short	0x010a
        /*0f6e*/ 	.byte	0x3f
	.zero		1


	//   ....[89]....
        /*0f70*/ 	.word	0x000166a0
        /*0f74*/ 	.word	0x00000004
        /*0f78*/ 	.word	0x00022840
        /*0f7c*/ 	.short	0x010a
        /*0f7e*/ 	.byte	0x3f
	.zero		1


	//   ....[90]....
        /*0f80*/ 	.word	0x000166f0
        /*0f84*/ 	.word	0x00000005
        /*0f88*/ 	.word	0x00022840
        /*0f8c*/ 	.short	0x010a
        /*0f8e*/ 	.byte	0x3f
	.zero		1


	//   ....[91]....
        /*0f90*/ 	.word	0x00016740
        /*0f94*/ 	.word	0x00000004
        /*0f98*/ 	.word	0x00022860
        /*0f9c*/ 	.short	0x010a
        /*0f9e*/ 	.byte	0x3f
	.zero		1


	//   ....[92]....
        /*0fa0*/ 	.word	0x00016790
        /*0fa4*/ 	.word	0x00000005
        /*0fa8*/ 	.word	0x00022860
        /*0fac*/ 	.short	0x010a
        /*0fae*/ 	.byte	0x3f
	.zero		1


	//   ....[93]....
        /*0fb0*/ 	.word	0x000167e0
        /*0fb4*/ 	.word	0x00000004
        /*0fb8*/ 	.word	0x00022880
        /*0fbc*/ 	.short	0x010a
        /*0fbe*/ 	.byte	0x3f
	.zero		1


	//----- nvinfo : EIATTR_NUM_MBARRIERS
	.align		4
.L_1046:
        /*0fc0*/ 	.byte	0x03, 0x38
        /*0fc2*/ 	.short	0x0016


	//----- nvinfo : EIATTR_EXIT_INSTR_OFFSETS
	.align		4
        /*0fc4*/ 	.byte	0x04, 0x1c
        /*0fc6*/ 	.short	(.L_1048 - .L_1047)


	//   ....[0]....
.L_1047:
        /*0fc8*/ 	.word	0x00012900


	//----- nvinfo : EIATTR_MAX_THREADS
	.align		4
.L_1048:
        /*0fcc*/ 	.byte	0x04, 0x05
        /*0fce*/ 	.short	(.L_1050 - .L_1049)
.L_1049:
        /*0fd0*/ 	.word	0x00000180
        /*0fd4*/ 	.word	0x00000001
        /*0fd8*/ 	.word	0x00000001


	//----- nvinfo : EIATTR_CRS_STACK_SIZE
	.align		4
.L_1050:
        /*0fdc*/ 	.byte	0x04, 0x1e
        /*0fde*/ 	.short	(.L_1052 - .L_1051)
.L_1051:
        /*0fe0*/ 	.word	0x00000000


	//----- nvinfo : EIATTR_CBANK_PARAM_SIZE
	.align		4
.L_1052:
        /*0fe4*/ 	.byte	0x03, 0x19
        /*0fe6*/ 	.short	0x0a70


	//----- nvinfo : EIATTR_PARAM_CBANK
	.align		4
        /*0fe8*/ 	.byte	0x04, 0x0a
        /*0fea*/ 	.short	(.L_1054 - .L_1053)
	.align		4
.L_1053:
        /*0fec*/ 	.word	index@(.nv.constant0._ZN7cutlass13device_kernelIN5flash11enable_sm90INS1_16FlashAttnFwdSm90INS1_25CollectiveMainloopFwdSm90ILi2EN4cute5tupleIJNS5_1CILi1EEES8_S8_EEENS6_IJNS7_ILi128EEENS7_ILi160EEESA_EEELi128ENS_12float_e4m3_tEfNS_4arch4Sm90ELb1ELb0ELb0ELb0ELb1ELb0ELb0ELb1ELb1ELb1ELb1ELb0EEENS1_21CollectiveEpilogueFwdINS6_IJSA_SA_SB_EEES9_NS_10bfloat16_tESF_Li256ELb0ELb1ELb1ELb1EEENS1_19SingleTileSchedulerILb0ELb1ELb1ELi128EEEEEEEEEvNT_6ParamsE)
        /*0ff0*/ 	.short	0x0210
        /*0ff2*/ 	.short	0x0a70


	//----- nvinfo : EIATTR_SW_WAR
	.align		4
.L_1054:
        /*0ff4*/ 	.byte	0x04, 0x36
        /*0ff6*/ 	.short	(.L_1056 - .L_1055)
.L_1055:
        /*0ff8*/ 	.word	0x00000008
.L_1056:


//--------------------- .nv.info._ZN7cutlass13device_kernelIN5flash11enable_sm90INS1_16FlashAttnFwdSm90INS1_25CollectiveMainloopFwdSm90ILi2EN4cute5tupleIJNS5_1CILi1EEES8_S8_EEENS6_IJNS7_ILi128EEENS7_ILi160EEESA_EEELi128ENS_12float_e4m3_tEfNS_4arch4Sm90ELb1ELb0ELb0ELb1ELb1ELb0ELb0ELb1ELb1ELb1ELb1ELb0EEENS1_21CollectiveEpilogueFwdINS6_IJSA_SA_SB_EEES9_NS_10bfloat16_tESF_Li256ELb1ELb1ELb1ELb1EEENS1_36VarlenDynamicPersistentTileSchedulerILi128ELi160ELi256ELi128ELb1ELb1ELb1ELb1ELb1ELb1EEEEEEEEEvNT_6ParamsE --------------------------
	.section	.nv.info._ZN7cutlass13device_kernelIN5flash11enable_sm90INS1_16FlashAttnFwdSm90INS1_25CollectiveMainloopFwdSm90ILi2EN4cute5tupleIJNS5_1CILi1EEES8_S8_EEENS6_IJNS7_ILi128EEENS7_ILi160EEESA_EEELi128ENS_12float_e4m3_tEfNS_4arch4Sm90ELb1ELb0ELb0ELb1ELb1ELb0ELb0ELb1ELb1ELb1ELb1ELb0EEENS1_21CollectiveEpilogueFwdINS6_IJSA_SA_SB_EEES9_NS_10bfloat16_tESF_Li256ELb1ELb1ELb1ELb1EEENS1_36VarlenDynamicPersistentTileSchedulerILi128ELi160ELi256ELi128ELb1ELb1ELb1ELb1ELb1ELb1EEEEEEEEEvNT_6ParamsE,"",@"SHT_CUDA_INFO"
	.sectionflags	@""
	.align	4


	//----- nvinfo : EIATTR_CUDA_API_VERSION
	.align		4
        /*0000*/ 	.byte	0x04, 0x37
        /*0002*/ 	.short	(.L_1058 - .L_1057)
.L_1057:
        /*0004*/ 	.word	0x00000082


	//----- nvinfo : EIATTR_KPARAM_INFO
	.align		4
.L_1058:
        /*0008*/ 	.byte	0x04, 0x17
        /*000a*/ 	.short	(.L_1060 - .L_1059)
.L_1059:
        /*000c*/ 	.word	0x00000000
        /*0010*/ 	.short	0x0000
        /*0012*/ 	.short	0x0070
        /*0014*/ 	.byte	0x00, 0xf0, 0x01, 0x2a


	//----- nvinfo : EIATTR_SPARSE_MMA_MASK
	.align		4
.L_1060:
        /*0018*/ 	.byte	0x03, 0x50
        /*001a*/ 	.short	0x0000


	//----- nvinfo : EIATTR_MAXREG_COUNT
	.align		4
        /*001c*/ 	.byte	0x03, 0x1b
        /*001e*/ 	.short	0x00a8


	//----- nvinfo : EIATTR_NUM_BARRIERS
	.align		4
        /*0020*/ 	.byte	0x02, 0x4c
        /*0022*/ 	.byte	0x10
	.zero		1


	//----- nvinfo : EIATTR_EXTERNS
	.align		4
        /*0024*/ 	.byte	0x04, 0x0f
        /*0026*/ 	.short	(.L_1062 - .L_1061)


	//   ....[0]....
	.align		4
.L_1061:
        /*0028*/ 	.word	index@(__assertfail)


	//----- nvinfo : EIATTR_ANNOTATIONS
	.align		4
.L_1062:
        /*002c*/ 	.byte	0x04, 0x55
        /*002e*/ 	.short	(.L_1064 - .L_1063)


	//   ....[0]....
.L_1063:
        /* <DEDUP_REMOVED lines=30> */


	//----- nvinfo : EIATTR_MERCURY_ISA_VERSION
	.align		4
.L_1064:
        /*0200*/ 	.byte	0x03, 0x5f
        /*0202*/ 	.short	0x0101


	//----- nvinfo : EIATTR_UNUSED_LOAD_BYTE_OFFSET
	.align		4
        /*0204*/ 	.byte	0x04, 0x44
        /*0206*/ 	.short	(.L_1066 - .L_1065)


	//   ....[0]....
.L_1065:
        /*0208*/ 	.word	0x00000980
        /*020c*/ 	.word	0x0000fff0


	//   ....[1]....
        /*0210*/ 	.word	0x0000b8d0
        /*0214*/ 	.word	0x0000fff0


	//----- nvinfo : EIATTR_INT_WARP_WIDE_INSTR_OFFSETS
	.align		4
.L_1066:
        /*0218*/ 	.byte	0x04, 0x31
        /*021a*/ 	.short	(.L_1068 - .L_1067)


	//   ....[0]....
.L_1067:
        /*021c*/ 	.word	0x000000c0


	//   ....[1]....
        /*0220*/ 	.word	0x000000d0


	//   ....[2]....
        /*0224*/ 	.word	0x00000170


	//   ....[3]....
        /*0228*/ 	.word	0x00011040


	//   ....[4]....
        /*022c*/ 	.word	0x000110d0


	//   ....[5]....
        /*0230*/ 	.word	0x000152b0


	//   ....[6]....
        /*0234*/ 	.word	0x00015340


	//----- nvinfo : EIATTR_COOP_GROUP_MASK_REGIDS
	.align		4
.L_1068:
        /*0238*/ 	.byte	0x04, 0x29
        /*023a*/ 	.short	(.L_1070 - .L_1069)


	//   ....[0]....
.L_1069:
        /*023c*/ 	.word	0xffffffff


	//   ....[1]....
        /*0240*/ 	.word	0xffffffff


	//   ....[2]....
        /*0244*/ 	.word	0xffffffff


	//   ....[3]....
        /*0248*/ 	.word	0xffffffff


	//   ....[4]....
        /*024c*/ 	.word	0xffffffff


	//   ....[5]....
        /*0250*/ 	.word	0xffffffff


	//   ....[6]....
        /*0254*/ 	.word	0xffffffff


	//   ....[7]....
        /*0258*/ 	.word	0xffffffff


	//   ....[8]....
        /*025c*/ 	.word	0xffffffff


	//   ....[9]....
        /*0260*/ 	.word	0xffffffff


	//   ....[10]....
        /*0264*/ 	.word	0xffffffff


	//   ....[11]....
        /*0268*/ 	.word	0xffffffff


	//   ....[12]....
        /*026c*/ 	.word	0xffffffff


	//   ....[13]....
        /*0270*/ 	.word	0xffffffff


	//   ....[14]....
        /*0274*/ 	.word	0xffffffff


	//   ....[15]....
        /*0278*/ 	.word	0xffffffff


	//   ....[16]....
        /*027c*/ 	.word	0xffffffff


	//   ....[17]....
        /*0280*/ 	.word	0xffffffff


	//   ....[18]....
        /*0284*/ 	.word	0xffffffff


	//   ....[19]....
        /*0288*/ 	.word	0xffffffff


	//   ....[20]....
        /*028c*/ 	.word	0xffffffff


	//   ....[21]....
        /*0290*/ 	.word	0xffffffff


	//   ....[22]....
        /*0294*/ 	.word	0xffffffff


	//   ....[23]....
        /*0298*/ 	.word	0xffffffff


	//   ....[24]....
        /*029c*/ 	.word	0xffffffff


	//   ....[25]....
        /*02a0*/ 	.word	0xffffffff


	//   ....[26]....
        /*02a4*/ 	.word	0xffffffff


	//   ....[27]....
        /*02a8*/ 	.word	0xffffffff


	//   ....[28]....
        /*02ac*/ 	.word	0xffffffff


	//   ....[29]....
        /*02b0*/ 	.word	0xffffffff


	//   ....[30]....
        /*02b4*/ 	.word	0xffffffff


	//   ....[31]....
        /*02b8*/ 	.word	0xffffffff


	//   ....[32]....
        /*02bc*/ 	.word	0xffffffff


	//   ....[33]....
        /*02c0*/ 	.word	0xffffffff


	//   ....[34]....
        /*02c4*/ 	.word	0xffffffff


	//   ....[35]....
        /*02c8*/ 	.word	0xffffffff


	//   ....[36]....
        /*02cc*/ 	.word	0xffffffff


	//   ....[37]....
        /*02d0*/ 	.word	0xffffffff


	//   ....[38]....
        /*02d4*/ 	.word	0xffffffff


	//   ....[39]....
        /*02d8*/ 	.word	0xffffffff


	//   ....[40]....
        /*02dc*/ 	.word	0xffffffff


	//   ....[41]....
        /*02e0*/ 	.word	0xffffffff


	//   ....[42]....
        /*02e4*/ 	.word	0xffffffff


	//   ....[43]....
        /*02e8*/ 	.word	0xffffffff


	//   ....[44]....
        /*02ec*/ 	.word	0xffffffff


	//   ....[45]....
        /*02f0*/ 	.word	0xffffffff


	//   ....[46]....
        /*02f4*/ 	.word	0xffffffff


	//   ....[47]....
        /*02f8*/ 	.word	0xffffffff


	//   ....[48]....
        /*02fc*/ 	.word	0xffffffff


	//   ....[49]....
        /*0300*/ 	.word	0xffffffff


	//   ....[50]....
        /*0304*/ 	.word	0xffffffff


	//   ....[51]....
        /*0308*/ 	.word	0xffffffff


	//   ....[52]....
        /*030c*/ 	.word	0xffffffff


	//   ....[53]....
        /*0310*/ 	.word	0xffffffff


	//   ....[54]....
        /*0314*/ 	.word	0xffffffff


	//   ....[55]....
        /*0318*/ 	.word	0xffffffff


	//   ....[56]....
        /*031c*/ 	.word	0xffffffff


	//   ....[57]....
        /*0320*/ 	.word	0xffffffff


	//   ....[58]....
        /*0324*/ 	.word	0xffffffff


	//   ....[59]....
        /*0328*/ 	.word	0xffffffff


	//   ....[60]....
        /*032c*/ 	.word	0xffffffff


	//   ....[61]....
        /*0330*/ 	.word	0xffffffff


	//   ....[62]....
        /*0334*/ 	.word	0xffffffff


	//   ....[63]....
        /*0338*/ 	.word	0xffffffff


	//   ....[64]....
        /*033c*/ 	.word	0xffffffff


	//   ....[65]....
        /*0340*/ 	.word	0xffffffff


	//   ....[66]....
        /*0344*/ 	.word	0xffffffff


	//   ....[67]....
        /*0348*/ 	.word	0xffffffff


	//   ....[68]....
        /*034c*/ 	.word	0xffffffff


	//   ....[69]....
        /*0350*/ 	.word	0xffffffff


	//   ....[70]....
        /*0354*/ 	.word	0xffffffff


	//   ....[71]....
        /*0358*/ 	.word	0xffffffff


	//   ....[72]....
        /*035c*/ 	.word	0xffffffff


	//   ....[73]....
        /*0360*/ 	.word	0xffffffff


	//   ....[74]....
        /*0364*/ 	.word	0xffffffff


	//   ....[75]....
        /*0368*/ 	.word	0xffffffff


	//   ....[76]....
        /*036c*/ 	.word	0xffffffff


	//   ....[77]....
        /*0370*/ 	.word	0xffffffff


	//   ....[78]....
        /*0374*/ 	.word	0xffffffff


	//   ....[79]....
        /*0378*/ 	.word	0xffffffff


	//   ....[80]....
        /*037c*/ 	.word	0xffffffff


	//   ....[81]....
        /*0380*/ 	.word	0xffffffff


	//   ....[82]....
        /*0384*/ 	.word	0xffffffff


	//   ....[83]....
        /*0388*/ 	.word	0xffffffff


	//   ....[84]....
        /*038c*/ 	.word	0xffffffff


	//   ....[85]....
        /*0390*/ 	.word	0xffffffff


	//   ....[86]....
        /*0394*/ 	.word	0xffffffff


	//   ....[87]....
        /*0398*/ 	.word	0xffffffff


	//   ....[88]....
        /*039c*/ 	.word	0xffffffff


	//   ....[89]....
        /*03a0*/ 	.word	0xffffffff


	//   ....[90]....
        /*03a4*/ 	.word	0xffffffff


	//   ....[91]....
        /*03a8*/ 	.word	0xffffffff


	//   ....[92]....
        /*03ac*/ 	.word	0xffffffff


	//   ....[93]....
        /*03b0*/ 	.word	0xffffffff


	//   ....[94]....
        /*03b4*/ 	.word	0xffffffff


	//   ....[95]....
        /*03b8*/ 	.word	0xffffffff


	//   ....[96]....
        /*03bc*/ 	.word	0xffffffff


	//   ....[97]....
        /*03c0*/ 	.word	0xffffffff


	//   ....[98]....
        /*03c4*/ 	.word	0xffffffff


	//   ....[99]....
        /*03c8*/ 	.word	0xffffffff


	//   ....[100]....
        /*03cc*/ 	.word	0xffffffff


	//   ....[101]....
        /*03d0*/ 	.word	0xffffffff


	//   ....[102]....
        /*03d4*/ 	.word	0xffffffff


	//   ....[103]....
        /*03d8*/ 	.word	0xffffffff


	//   ....[104]....
        /*03dc*/ 	.word	0xffffffff


	//   ....[105]....
        /*03e0*/ 	.word	0xffffffff


	//   ....[106]....
        /*03e4*/ 	.word	0xffffffff


	//   ....[107]....
        /*03e8*/ 	.word	0xffffffff


	//   ....[108]....
        /*03ec*/ 	.word	0xffffffff


	//   ....[109]....
        /*03f0*/ 	.word	0xffffffff


	//   ....[110]....
        /*03f4*/ 	.word	0xffffffff


	//   ....[111]....
        /*03f8*/ 	.word	0xffffffff


	//   ....[112]....
        /*03fc*/ 	.word	0xffffffff


	//   ....[113]....
        /*0400*/ 	.word	0xffffffff


	//   ....[114]....
        /*0404*/ 	.word	0xffffffff


	//   ....[115]....
        /*0408*/ 	.word	0xffffffff


	//   ....[116]....
        /*040c*/ 	.word	0xffffffff


	//   ....[117]....
        /*0410*/ 	.word	0xffffffff


	//   ....[118]....
        /*0414*/ 	.word	0xffffffff


	//   ....[119]....
        /*0418*/ 	.word	0xffffffff


	//   ....[120]....
        /*041c*/ 	.word	0xffffffff


	//   ....[121]....
        /*0420*/ 	.word	0xffffffff


	//   ....[122]....
        /*0424*/ 	.word	0xffffffff


	//   ....[123]....
        /*0428*/ 	.word	0xffffffff


	//   ....[124]....
        /*042c*/ 	.word	0xffffffff


	//   ....[125]....
        /*0430*/ 	.word	0xffffffff


	//   ....[126]....
        /*0434*/ 	.word	0xffffffff


	//   ....[127]....
        /*0438*/ 	.word	0xffffffff


	//   ....[128]....
        /*043c*/ 	.word	0xffffffff


	//   ....[129]....
        /*0440*/ 	.word	0xffffffff


	//   ....[130]....
        /*0444*/ 	.word	0xffffffff


	//   ....[131]....
        /*0448*/ 	.word	0xffffffff


	//   ....[132]....
        /*044c*/ 	.word	0xffffffff


	//   ....[133]....
        /*0450*/ 	.word	0xffffffff


	//   ....[134]....
        /*0454*/ 	.word	0xffffffff


	//   ....[135]....
        /*0458*/ 	.word	0xffffffff


	//   ....[136]....
        /*045c*/ 	.word	0xffffffff


	//   ....[137]....
        /*0460*/ 	.word	0xffffffff


	//   ....[138]....
        /*0464*/ 	.word	0xffffffff


	//   ....[139]....
        /*0468*/ 	.word	0xffffffff


	//   ....[140]....
        /*046c*/ 	.word	0xffffffff


	//   ....[141]....
        /*0470*/ 	.word	0xffffffff


	//   ....[142]....
        /*0474*/ 	.word	0xffffffff


	//   ....[143]....
        /*0478*/ 	.word	0xffffffff


	//   ....[144]....
        /*047c*/ 	.word	0xffffffff


	//   ....[145]....
        /*0480*/ 	.word	0xffffffff


	//   ....[146]....
        /*0484*/ 	.word	0xffffffff


	//   ....[147]....
        /*0488*/ 	.word	0xffffffff


	//   ....[148]....
        /*048c*/ 	.word	0xffffffff


	//   ....[149]....
        /*0490*/ 	.word	0xffffffff


	//   ....[150]....
        /*0494*/ 	.word	0xffffffff


	//   ....[151]....
        /*0498*/ 	.word	0xffffffff


	//   ....[152]....
        /*049c*/ 	.word	0xffffffff


	//   ....[153]....
        /*04a0*/ 	.word	0xffffffff


	//   ....[154]....
        /*04a4*/ 	.word	0xffffffff


	//   ....[155]....
        /*04a8*/ 	.word	0xffffffff


	//   ....[156]....
        /*04ac*/ 	.word	0xffffffff


	//   ....[157]....
        /*04b0*/ 	.word	0xffffffff


	//   ....[158]....
        /*04b4*/ 	.word	0xffffffff


	//   ....[159]....
        /*04b8*/ 	.word	0xffffffff


	//   ....[160]....
        /*04bc*/ 	.word	0xffffffff


	//   ....[161]....
        /*04c0*/ 	.word	0xffffffff


	//   ....[162]....
        /*04c4*/ 	.word	0xffffffff


	//   ....[163]....
        /*04c8*/ 	.word	0xffffffff


	//   ....[164]....
        /*04cc*/ 	.word	0xffffffff


	//   ....[165]....
        /*04d0*/ 	.word	0xffffffff


	//   ....[166]....
        /*04d4*/ 	.word	0xffffffff


	//   ....[167]....
        /*04d8*/ 	.word	0xffffffff


	//   ....[168]....
        /*04dc*/ 	.word	0xffffffff


	//   ....[169]....
        /*04e0*/ 	.word	0xffffffff


	//   ....[170]....
        /*04e4*/ 	.word	0xffffffff


	//   ....[171]....
        /*04e8*/ 	.word	0xffffffff


	//   ....[172]....
        /*04ec*/ 	.word	0xffffffff


	//   ....[173]....
        /*04f0*/ 	.word	0xffffffff


	//   ....[174]....
        /*04f4*/ 	.word	0xffffffff


	//   ....[175]....
        /*04f8*/ 	.word	0xffffffff


	//   ....[176]....
        /*04fc*/ 	.word	0xffffffff


	//   ....[177]....
        /*0500*/ 	.word	0xffffffff


	//   ....[178]....
        /*0504*/ 	.word	0xffffffff


	//   ....[179]....
        /*0508*/ 	.word	0xffffffff


	//   ....[180]....
        /*050c*/ 	.word	0xffffffff


	//   ....[181]....
        /*0510*/ 	.word	0xffffffff


	//   ....[182]....
        /*0514*/ 	.word	0xffffffff


	//   ....[183]....
        /*0518*/ 	.word	0xffffffff


	//   ....[184]....
        /*051c*/ 	.word	0xffffffff


	//   ....[185]....
        /*0520*/ 	.word	0xffffffff


	//   ....[186]....
        /*0524*/ 	.word	0xffffffff


	//   ....[187]....
        /*0528*/ 	.word	0xffffffff


	//   ....[188]....
        /*052c*/ 	.word	0xffffffff


	//   ....[189]....
        /*0530*/ 	.word	0xffffffff


	//   ....[190]....
        /*0534*/ 	.word	0xffffffff


	//   ....[191]....
        /*0538*/ 	.word	0xffffffff


	//   ....[192]....
        /*053c*/ 	.word	0xffffffff


	//   ....[193]....
        /*0540*/ 	.word	0xffffffff


	//   ....[194]....
        /*0544*/ 	.word	0xffffffff


	//   ....[195]....
        /*0548*/ 	.word	0xffffffff


	//   ....[196]....
        /*054c*/ 	.word	0xffffffff


	//   ....[197]....
        /*0550*/ 	.word	0xffffffff


	//   ....[198]....
        /*0554*/ 	.word	0xffffffff


	//   ....[199]....
        /*0558*/ 	.word	0xffffffff


	//   ....[200]....
        /*055c*/ 	.word	0xffffffff


	//   ....[201]....
        /*0560*/ 	.word	0xffffffff


	//   ....[202]....
        /*0564*/ 	.word	0xffffffff


	//   ....[203]....
        /*0568*/ 	.word	0xffffffff


	//   ....[204]....
        /*056c*/ 	.word	0xffffffff


	//   ....[205]....
        /*0570*/ 	.word	0xffffffff


	//   ....[206]....
        /*0574*/ 	.word	0xffffffff


	//   ....[207]....
        /*0578*/ 	.word	0xffffffff


	//   ....[208]....
        /*057c*/ 	.word	0xffffffff


	//   ....[209]....
        /*0580*/ 	.word	0xffffffff


	//   ....[210]....
        /*0584*/ 	.word	0xffffffff


	//   ....[211]....
        /*0588*/ 	.word	0xffffffff


	//   ....[212]....
        /*058c*/ 	.word	0xffffffff


	//   ....[213]....
        /*0590*/ 	.word	0xffffffff


	//   ....[214]....
        /*0594*/ 	.word	0xffffffff


	//   ....[215]....
        /*0598*/ 	.word	0xffffffff


	//   ....[216]....
        /*059c*/ 	.word	0xffffffff


	//   ....[217]....
        /*05a0*/ 	.word	0xffffffff


	//   ....[218]....
        /*05a4*/ 	.word	0xffffffff


	//   ....[219]....
        /*05a8*/ 	.word	0xffffffff


	//   ....[220]....
        /*05ac*/ 	.word	0xffffffff


	//   ....[221]....
        /*05b0*/ 	.word	0xffffffff


	//   ....[222]....
        /*05b4*/ 	.word	0xffffffff


	//   ....[223]....
        /*05b8*/ 	.word	0xffffffff


	//   ....[224]....
        /*05bc*/ 	.word	0xffffffff


	//   ....[225]....
        /*05c0*/ 	.word	0xffffffff


	//   ....[226]....
        /*05c4*/ 	.word	0xffffffff


	//   ....[227]....
        /*05c8*/ 	.word	0xffffffff


	//   ....[228]....
        /*05cc*/ 	.word	0xffffffff


	//   ....[229]....
        /*05d0*/ 	.word	0xffffffff


	//   ....[230]....
        /*05d4*/ 	.word	0xffffffff


	//   ....[231]....
        /*05d8*/ 	.word	0xffffffff


	//   ....[232]....
        /*05dc*/ 	.word	0xffffffff


	//   ....[233]....
        /*05e0*/ 	.word	0xffffffff


	//   ....[234]....
        /*05e4*/ 	.word	0xffffffff


	//   ....[235]....
        /*05e8*/ 	.word	0xffffffff


	//   ....[236]....
        /*05ec*/ 	.word	0xffffffff


	//   ....[237]....
        /*05f0*/ 	.word	0xffffffff


	//   ....[238]....
        /*05f4*/ 	.word	0xffffffff


	//   ....[239]....
        /*05f8*/ 	.word	0xffffffff


	//   ....[240]....
        /*05fc*/ 	.word	0xffffffff


	//   ....[241]....
        /*0600*/ 	.word	0xffffffff


	//   ....[242]....
        /*0604*/ 	.word	0xffffffff


	//   ....[243]....
        /*0608*/ 	.word	0xffffffff


	//   ....[244]....
        /*060c*/ 	.word	0xffffffff


	//   ....[245]....
        /*0610*/ 	.word	0xffffffff


	//   ....[246]....
        /*0614*/ 	.word	0xffffffff


	//   ....[247]....
        /*0618*/ 	.word	0x0500000f


	//   ....[248]....
        /*061c*/ 	.word	0x0500000f


	//   ....[249]....
        /*0620*/ 	.word	0x0500000f


	//   ....[250]....
        /*0624*/ 	.word	0x0500000f


	//   ....[251]....
        /*0628*/ 	.word	0x0500000f


	//   ....[252]....
        /*062c*/ 	.word	0x0500000f


	//   ....[253]....
        /*0630*/ 	.word	0x0500000f


	//   ....[254]....
        /*0634*/ 	.word	0x0500000f


	//   ....[255]....
        /*0638*/ 	.word	0x0500000f


	//   ....[0]....
        /*063c*/ 	.word	0x0500000f


	//   ....[1]....
        /*0640*/ 	.word	0x0500000f


	//   ....[2]....
        /*0644*/ 	.word	0x0500000f


	//   ....[3]....
        /*0648*/ 	.word	0x0500000f


	//   ....[4]....
        /*064c*/ 	.word	0x0500000f


	//   ....[5]....
        /*0650*/ 	.word	0x0500000f


	//   ....[6]....
        /*0654*/ 	.word	0x0500000f


	//   ....[7]....
        /*0658*/ 	.word	0x0500000f


	//   ....[8]....
        /*065c*/ 	.word	0x0500000f


	//   ....[9]....
        /*0660*/ 	.word	0x0500000f


	//   ....[10]....
        /*0664*/ 	.word	0x0500000f


	//   ....[11]....
        /*0668*/ 	.word	0x0500000f


	//   ....[12]....
        /*066c*/ 	.word	0x0500000f


	//   ....[13]....
        /*0670*/ 	.word	0x0500000f


	//   ....[14]....
        /*0674*/ 	.word	0x0500000f


	//   ....[15]....
        /*0678*/ 	.word	0x0500000f


	//   ....[16]....
        /*067c*/ 	.word	0x0500000f


	//   ....[17]....
        /*0680*/ 	.word	0x0500000f


	//   ....[18]....
        /*0684*/ 	.word	0x0500000f


	//   ....[19]....
        /*0688*/ 	.word	0x0500000f


	//   ....[20]....
        /*068c*/ 	.word	0x0500000f


	//   ....[21]....
        /*0690*/ 	.word	0x0500000f


	//   ....[22]....
        /*0694*/ 	.word	0x0500000f


	//   ....[23]....
        /*0698*/ 	.word	0x0500000f


	//   ....[24]....
        /*069c*/ 	.word	0x0500000f


	//   ....[25]....
        /*06a0*/ 	.word	0x0500000f


	//   ....[26]....
        /*06a4*/ 	.word	0x0500000f


	//   ....[27]....
        /*06a8*/ 	.word	0x0500000f


	//   ....[28]....
        /*06ac*/ 	.word	0x0500000f


	//   ....[29]....
        /*06b0*/ 	.word	0x0500000f


	//   ....[30]....
        /*06b4*/ 	.word	0x0500000f


	//   ....[31]....
        /*06b8*/ 	.word	0x0500000f


	//   ....[32]....
        /*06bc*/ 	.word	0x0500000f


	//   ....[33]....
        /*06c0*/ 	.word	0x0500000f


	//   ....[34]....
        /*06c4*/ 	.word	0x0500000f


	//   ....[35]....
        /*06c8*/ 	.word	0x0500000f


	//   ....[36]....
        /*06cc*/ 	.word	0x0500000f


	//   ....[37]....
        /*06d0*/ 	.word	0x0500000f


	//   ....[38]....
        /*06d4*/ 	.word	0x0500000f


	//   ....[39]....
        /*06d8*/ 	.word	0x0500000f


	//   ....[40]....
        /*06dc*/ 	.word	0x0500000f


	//   ....[41]....
        /*06e0*/ 	.word	0x0500000f


	//   ....[42]....
        /*06e4*/ 	.word	0x0500000f


	//   ....[43]....
        /*06e8*/ 	.word	0x0500000f


	//   ....[44]....
        /*06ec*/ 	.word	0x0500000f


	//   ....[45]....
        /*06f0*/ 	.word	0x0500000f


	//   ....[46]....
        /*06f4*/ 	.word	0x0500000f


	//   ....[47]....
        /*06f8*/ 	.word	0x0500000f


	//   ....[48]....
        /*06fc*/ 	.word	0x0500000f


	//   ....[49]....
        /*0700*/ 	.word	0x0500000f


	//   ....[50]....
        /*0704*/ 	.word	0x0500000f


	//   ....[51]....
        /*0708*/ 	.word	0x0500000f


	//   ....[52]....
        /*070c*/ 	.word	0x0500000f


	//   ....[53]....
        /*0710*/ 	.word	0x0500000f


	//   ....[54]....
        /*0714*/ 	.word	0x0500000f


	//   ....[55]....
        /*0718*/ 	.word	0x0500000f


	//   ....[56]....
        /*071c*/ 	.word	0x0500000f


	//   ....[57]....
        /*0720*/ 	.word	0x0500000f


	//   ....[58]....
        /*0724*/ 	.word	0x0500000f


	//   ....[59]....
        /*0728*/ 	.word	0x0500000f


	//   ....[60]....
        /*072c*/ 	.word	0x0500000f


	//   ....[61]....
        /*0730*/ 	.word	0x0500000f


	//   ....[62]....
        /*0734*/ 	.word	0x0500000f


	//   ....[63]....
        /*0738*/ 	.word	0x0500000f


	//   ....[64]....
        /*073c*/ 	.word	0x0500000f


	//   ....[65]....
        /*0740*/ 	.word	0x0500000f


	//   ....[66]....
        /*0744*/ 	.word	0x0500000f


	//   ....[67]....
        /*0748*/ 	.word	0x0500000f


	//   ....[68]....
        /*074c*/ 	.word	0x0500000f


	//   ....[69]....
        /*0750*/ 	.word	0x0500000f


	//   ....[70]....
        /*0754*/ 	.word	0x0500000f


	//   ....[71]....
        /*0758*/ 	.word	0x0500000f


	//   ....[72]....
        /*075c*/ 	.word	0x0500000f


	//   ....[73]....
        /*0760*/ 	.word	0x0500000f


	//   ....[74]....
        /*0764*/ 	.word	0x0500000f


	//   ....[75]....
        /*0768*/ 	.word	0x0500000f


	//   ....[76]....
        /*076c*/ 	.word	0x0500000f


	//   ....[77]....
        /*0770*/ 	.word	0x0500000f


	//   ....[78]....
        /*0774*/ 	.word	0x0500000f


	//   ....[79]....
        /*0778*/ 	.word	0x0500000f


	//   ....[80]....
        /*077c*/ 	.word	0x0500000f


	//   ....[81]....
        /*0780*/ 	.word	0x0500000f


	//   ....[82]....
        /*0784*/ 	.word	0x0500000f


	//   ....[83]....
        /*0788*/ 	.word	0x0500000f


	//   ....[84]....
        /*078c*/ 	.word	0x0500000f


	//   ....[85]....
        /*0790*/ 	.word	0x0500000f


	//   ....[86]....
        /*0794*/ 	.word	0x0500000f


	//   ....[87]....
        /*0798*/ 	.word	0x0500000f


	//   ....[88]....
        /*079c*/ 	.word	0x0500000f


	//----- nvinfo : EIATTR_COOP_GROUP_INSTR_OFFSETS
	.align		4
.L_1070:
        /*07a0*/ 	.byte	0x04, 0x28
        /*07a2*/ 	.short	(.L_1072 - .L_1071)


	//   ....[0]....
.L_1071:
        /*07a4*/ 	.word	0x00000080


	//   ....[1]....
        /*07a8*/ 	.word	0x00000090


	//   ....[2]....
        /*07ac*/ 	.word	0x000002d0


	//   ....[3]....
        /*07b0*/ 	.word	0x00000430


	//   ....[4]....
        /*07b4*/ 	.word	0x00000550


	//   ....[5]....
        /*07b8*/ 	.word	0x000006b0


	//   ....[6]....
        /*07bc*/ 	.word	0x00001cd0


	//   ....[7]....
        /*07c0*/ 	.word	0x000029a0


	//   ....[8]....
        /*07c4*/ 	.word	0x00002c60


	//   ....[9]....
        /*07c8*/ 	.word	0x00003270


	//   ....[10]....
        /*07cc*/ 	.word	0x00003300


	//   ....[11]....
        /*07d0*/ 	.word	0x00003e40


	//   ....[12]....
        /*07d4*/ 	.word	0x00003ec0


	//   ....[13]....
        /*07d8*/ 	.word	0x00005d60


	//   ....[14]....
        /*07dc*/ 	.word	0x00005d90


	//   ....[15]....
        /*07e0*/ 	.word	0x000065c0


	//   ....[16]....
        /*07e4*/ 	.word	0x000066c0


	//   ....[17]....
        /*07e8*/ 	.word	0x00007120


	//   ....[18]....
        /*07ec*/ 	.word	0x00007180


	//   ....[19]....
        /*07f0*/ 	.word	0x000096a0


	//   ....[20]....
        /*07f4*/ 	.word	0x000096b0


	//   ....[21]....
        /*07f8*/ 	.word	0x000096e0


	//   ....[22]....
        /*07fc*/ 	.word	0x000096f0


	//   ....[23]....
        /*0800*/ 	.word	0x0000b110


	//   ....[24]....
        /*0804*/ 	.word	0x0000b120


	//   ....[25]....
        /*0808*/ 	.word	0x0000b1a0


	//   ....[26]....
        /*080c*/ 	.word	0x0000b1b0


	//   ....[27]....
        /*0810*/ 	.word	0x0000c120


	//   ....[28]....
        /*0814*/ 	.word	0x0000c130


	//   ....[29]....
        /*0818*/ 	.word	0x0000c140


	//   ....[30]....
        /*081c*/ 	.word	0x0000c150


	//   ....[31]....
        /*0820*/ 	.word	0x0000c160


	//   ....[32]....
        /*0824*/ 	.word	0x0000c170


	//   ....[33]....
        /*0828*/ 	.word	0x0000c180


	//   ....[34]....
        /*082c*/ 	.word	0x0000c190


	//   ....[35]....
        /*0830*/ 	.word	0x0000c1a0


	//   ....[36]....
        /*0834*/ 	.word	0x0000c1b0


	//   ....[37]....
        /*0838*/ 	.word	0x0000c1e0


	//   ....[38]....
        /*083c*/ 	.word	0x0000c1f0


	//   ....[39]....
        /*0840*/ 	.word	0x0000c200


	//   ....[40]....
        /*0844*/ 	.word	0x0000c210


	//   ....[41]....
        /*0848*/ 	.word	0x0000c220


	//   ....[42]....
        /*084c*/ 	.word	0x0000c230


	//   ....[43]....
        /*0850*/ 	.word	0x0000c240


	//   ....[44]....
        /*0854*/ 	.word	0x0000c250


	//   ....[45]....
        /*0858*/ 	.word	0x0000c260


	//   ....[46]....
        /*085c*/ 	.word	0x0000c280


	//   ....[47]....
        /*0860*/ 	.word	0x0000c290


	//   ....[48]....
        /*0864*/ 	.word	0x0000c2a0


	//   ....[49]....
        /*0868*/ 	.word	0x0000c2b0


	//   ....[50]....
        /*086c*/ 	.word	0x0000c2c0


	//   ....[51]....
        /*0870*/ 	.word	0x0000c2d0


	//   ....[52]....
        /*0874*/ 	.word	0x0000c2e0


	//   ....[53]....
        /*0878*/ 	.word	0x0000c2f0


	//   ....[54]....
        /*087c*/ 	.word	0x0000c300


	//   ....[55]....
        /*0880*/ 	.word	0x0000c310


	//   ....[56]....
        /*0884*/ 	.word	0x0000c320


	//   ....[57]....
        /*0888*/ 	.word	0x0000c330


	//   ....[58]....
        /*088c*/ 	.word	0x0000c340


	//   ....[59]....
        /*0890*/ 	.word	0x0000c350


	//   ....[60]....
        /*0894*/ 	.word	0x0000c360


	//   ....[61]....
        /*0898*/ 	.word	0x0000c380


	//   ....[62]....
        /*089c*/ 	.word	0x0000c390


	//   ....[63]....
        /*08a0*/ 	.word	0x0000c3a0


	//   ....[64]....
        /*08a4*/ 	.word	0x0000c3c0


	//   ....[65]....
        /*08a8*/ 	.word	0x0000c3d0


	//   ....[66]....
        /*08ac*/ 	.word	0x0000c3f0


	//   ....[67]....
        /*08b0*/ 	.word	0x0000c400


	//   ....[68]....
        /*08b4*/ 	.word	0x0000c410


	//   ....[69]....
        /*08b8*/ 	.word	0x0000c420


	//   ....[70]....
        /*08bc*/ 	.word	0x0000c440


	//   ....[71]....
        /*08c0*/ 	.word	0x0000c450


	//   ....[72]....
        /*08c4*/ 	.word	0x0000c470


	//   ....[73]....
        /*08c8*/ 	.word	0x0000c490


	//   ....[74]....
        /*08cc*/ 	.word	0x0000c4a0


	//   ....[75]....
        /*08d0*/ 	.word	0x0000c4d0


	//   ....[76]....
        /*08d4*/ 	.word	0x0000c500


	//   ....[77]....
        /*08d8*/ 	.word	0x0000c530


	//   ....[78]....
        /*08dc*/ 	.word	0x0000c560


	//   ....[79]....
        /*08e0*/ 	.word	0x0000c590


	//   ....[80]....
        /*08e4*/ 	.word	0x0000c5c0


	//   ....[81]....
        /*08e8*/ 	.word	0x0000c5f0


	//   ....[82]....
        /*08ec*/ 	.word	0x0000c620


	//   ....[83]....
        /*08f0*/ 	.word	0x0000c650


	//   ....[84]....
        /*08f4*/ 	.word	0x0000c680


	//   ....[85]....
        /*08f8*/ 	.word	0x0000c6b0


	//   ....[86]....
        /*08fc*/ 	.word	0x0000c6e0


	//   ....[87]....
        /*0900*/ 	.word	0x0000c710


	//   ....[88]....
        /*0904*/ 	.word	0x0000c740


	//   ....[89]....
        /*0908*/ 	.word	0x0000c770


	//   ....[90]....
        /*090c*/ 	.word	0x0000c7a0


	//   ....[91]....
        /*0910*/ 	.word	0x0000d050


	//   ....[92]....
        /*0914*/ 	.word	0x0000d090


	//   ....[93]....
        /*0918*/ 	.word	0x0000d0c0


	//   ....[94]....
        /*091c*/ 	.word	0x0000d0f0


	//   ....[95]....
        /*0920*/ 	.word	0x0000d7c0


	//   ....[96]....
        /*0924*/ 	.word	0x0000d7e0


	//   ....[97]....
        /*0928*/ 	.word	0x0000d8b0


	//   ....[98]....
        /*092c*/ 	.word	0x0000d8d0


	//   ....[99]....
        /*0930*/ 	.word	0x0000d990


	//   ....[100]....
        /*0934*/ 	.word	0x0000d9b0


	//   ....[101]....
        /*0938*/ 	.word	0x0000da80


	//   ....[102]....
        /*093c*/ 	.word	0x0000daa0


	//   ....[103]....
        /*0940*/ 	.word	0x0000de60


	//   ....[104]....
        /*0944*/ 	.word	0x0000de70


	//   ....[105]....
        /*0948*/ 	.word	0x0000e2a0


	//   ....[106]....
        /*094c*/ 	.word	0x0000e2b0


	//   ....[107]....
        /*0950*/ 	.word	0x0000efa0


	//   ....[108]....
        /*0954*/ 	.word	0x0000efc0


	//   ....[109]....
        /*0958*/ 	.word	0x0000f080


	//   ....[110]....
        /*095c*/ 	.word	0x0000f0a0


	//   ....[111]....
        /*0960*/ 	.word	0x0000f160


	//   ....[112]....
        /*0964*/ 	.word	0x0000f180


	//   ....[113]....
        /*0968*/ 	.word	0x0000f250


	//   ....[114]....
        /*096c*/ 	.word	0x0000f270


	//   ....[115]....
        /*0970*/ 	.word	0x0000f3b0


	//   ....[116]....
        /*0974*/ 	.word	0x0000f5c0


	//   ....[117]....
        /*0978*/ 	.word	0x0000f5f0


	//   ....[118]....
        /*097c*/ 	.word	0x0000f620


	//   ....[119]....
        /*0980*/ 	.word	0x0000f650


	//   ....[120]....
        /*0984*/ 	.word	0x0000f680


	//   ....[121]....
        /*0988*/ 	.word	0x0000f6d0


	//   ....[122]....
        /*098c*/ 	.word	0x0000f850


	//   ....[123]....
        /*0990*/ 	.word	0x0000f880


	//   ....[124]....
        /*0994*/ 	.word	0x0000f8b0


	//   ....[125]....
        /*0998*/ 	.word	0x0000f8e0


	//   ....[126]....
        /*099c*/ 	.word	0x0000f910


	//   ....[127]....
        /*09a0*/ 	.word	0x0000f940


	//   ....[128]....
        /*09a4*/ 	.word	0x0000f9d0


	//   ....[129]....
        /*09a8*/ 	.word	0x0000fa30


	//   ....[130]....
        /*09ac*/ 	.word	0x0000fa40


	//   ....[131]....
        /*09b0*/ 	.word	0x0000fa90


	//   ....[132]....
        /*09b4*/ 	.word	0x00011f20


	//   ....[133]....
        /*09b8*/ 	.word	0x00011f50


	//   ....[134]....
        /*09bc*/ 	.word	0x00011ff0


	//   ....[135]....
        /*09c0*/ 	.word	0x00012000


	//   ....[136]....
        /*09c4*/ 	.word	0x00012050


	//   ....[137]....
        /*09c8*/ 	.word	0x00012060


	//   ....[138]....
        /*09cc*/ 	.word	0x000120b0


	//   ....[139]....
        /*09d0*/ 	.word	0x000120c0


	//   ....[140]....
        /*09d4*/ 	.word	0x00012110


	//   ....[141]....
        /*09d8*/ 	.word	0x00012120


	//   ....[142]....
        /*09dc*/ 	.word	0x00012170


	//   ....[143]....
        /*09e0*/ 	.word	0x00012180


	//   ....[144]....
        /*09e4*/ 	.word	0x000121d0


	//   ....[145]....
        /*09e8*/ 	.word	0x000121e0


	//   ....[146]....
        /*09ec*/ 	.word	0x000121f0


	//   ....[147]....
        /*09f0*/ 	.word	0x00012240


	//   ....[148]....
        /*09f4*/ 	.word	0x00012290


	//   ....[149]....
        /*09f8*/ 	.word	0x000122a0


	//   ....[150]....
        /*09fc*/ 	.word	0x000122b0


	//   ....[151]....
        /*0a00*/ 	.word	0x00012310


	//   ....[152]....
        /*0a04*/ 	.word	0x000127a0


	//   ....[153]....
        /*0a08*/ 	.word	0x000127d0


	//   ....[154]....
        /*0a0c*/ 	.word	0x000127f0


	//   ....[155]....
        /*0a10*/ 	.word	0x00012880


	//   ....[156]....
        /*0a14*/ 	.word	0x00012890


	//   ....[157]....
        /*0a18*/ 	.word	0x00012910


	//   ....[158]....
        /*0a1c*/ 	.word	0x00012920


	//   ....[159]....
        /*0a20*/ 	.word	0x000129a0


	//   ....[160]....
        /*0a24*/ 	.word	0x000129b0


	//   ....[161]....
        /*0a28*/ 	.word	0x00012a30


	//   ....[162]....
        /*0a2c*/ 	.word	0x00012a40


	//   ....[163]....
        /*0a30*/ 	.word	0x00012ab0


	//   ....[164]....
        /*0a34*/ 	.word	0x00012ac0


	//   ....[165]....
        /*0a38*/ 	.word	0x00012b30


	//   ....[166]....
        /*0a3c*/ 	.word	0x00012b40


	//   ....[167]....
        /*0a40*/ 	.word	0x00012b50


	//   ....[168]....
        /*0a44*/ 	.word	0x00012b60


	//   ....[169]....
        /*0a48*/ 	.word	0x00012c20


	//   ....[170]....
        /*0a4c*/ 	.word	0x00012c40


	//   ....[171]....
        /*0a50*/ 	.word	0x00012c50


	//   ....[172]....
        /*0a54*/ 	.word	0x00013320


	//   ....[173]....
        /*0a58*/ 	.word	0x00013350


	//   ....[174]....
        /*0a5c*/ 	.word	0x000133b0


	//   ....[175]....
        /*0a60*/ 	.word	0x000133f0


	//   ....[176]....
        /*0a64*/ 	.word	0x00013430


	//   ....[177]....
        /*0a68*/ 	.word	0x00013470


	//   ....[178]....
        /*0a6c*/ 	.word	0x000134b0


	//   ....[179]....
        /*0a70*/ 	.word	0x000134f0


	//   ....[180]....
        /*0a74*/ 	.word	0x00013530


	//   ....[181]....
        /*0a78*/ 	.word	0x00013570


	//   ....[182]....
        /*0a7c*/ 	.word	0x000135b0


	//   ....[183]....
        /*0a80*/ 	.word	0x000135f0


	//   ....[184]....
        /*0a84*/ 	.word	0x00013630


	//   ....[185]....
        /*0a88*/ 	.word	0x00013660


	//   ....[186]....
        /*0a8c*/ 	.word	0x00013670


	//   ....[187]....
        /*0a90*/ 	.word	0x000136b0


	//   ....[188]....
        /*0a94*/ 	.word	0x00013fe0


	//   ....[189]....
        /*0a98*/ 	.word	0x00014000


	//   ....[190]....
        /*0a9c*/ 	.word	0x00014010


	//   ....[191]....
        /*0aa0*/ 	.word	0x00014020


	//   ....[192]....
        /*0aa4*/ 	.word	0x00014030


	//   ....[193]....
        /*0aa8*/ 	.word	0x00014040


	//   ....[194]....
        /*0aac*/ 	.word	0x000140a0


	//   ....[195]....
        /*0ab0*/ 	.word	0x000140e0


	//   ....[196]....
        /*0ab4*/ 	.word	0x00014100


	//   ....[197]....
        /*0ab8*/ 	.word	0x00014110


	//   ....[198]....
        /*0abc*/ 	.word	0x00014150


	//   ....[199]....
        /*0ac0*/ 	.word	0x00014160


	//   ....[200]....
        /*0ac4*/ 	.word	0x000141a0


	//   ....[201]....
        /*0ac8*/ 	.word	0x000141b0


	//   ....[202]....
        /*0acc*/ 	.word	0x000141f0


	//   ....[203]....
        /*0ad0*/ 	.word	0x00014200


	//   ....[204]....
        /*0ad4*/ 	.word	0x00014210


	//   ....[205]....
        /*0ad8*/ 	.word	0x00014220


	//   ....[206]....
        /*0adc*/ 	.word	0x00014230


	//   ....[207]....
        /*0ae0*/ 	.word	0x000142d0


	//   ....[208]....
        /*0ae4*/ 	.word	0x00014680


	//   ....[209]....
        /*0ae8*/ 	.word	0x00014690


	//   ....[210]....
        /*0aec*/ 	.word	0x000146a0


	//   ....[211]....
        /*0af0*/ 	.word	0x000146b0


	//   ....[212]....
        /*0af4*/ 	.word	0x000146c0


	//   ....[213]....
        /*0af8*/ 	.word	0x000146d0


	//   ....[214]....
        /*0afc*/ 	.word	0x000146f0


	//   ....[215]....
        /*0b00*/ 	.word	0x00014740


	//   ....[216]....
        /*0b04*/ 	.word	0x00014780


	//   ....[217]....
        /*0b08*/ 	.word	0x000147a0


	//   ....[218]....
        /*0b0c*/ 	.word	0x000147b0


	//   ....[219]....
        /*0b10*/ 	.word	0x000147f0


	//   ....[220]....
        /*0b14*/ 	.word	0x00014800


	//   ....[221]....
        /*0b18*/ 	.word	0x00014840


	//   ....[222]....
        /*0b1c*/ 	.word	0x00014850


	//   ....[223]....
        /*0b20*/ 	.word	0x00014890


	//   ....[224]....
        /*0b24*/ 	.word	0x000148a0


	//   ....[225]....
        /*0b28*/ 	.word	0x000148b0


	//   ....[226]....
        /*0b2c*/ 	.word	0x000148c0


	//   ....[227]....
        /*0b30*/ 	.word	0x000148d0


	//   ....[228]....
        /*0b34*/ 	.word	0x00015d60


	//   ....[229]....
        /*0b38*/ 	.word	0x00015d80


	//   ....[230]....
        /*0b3c*/ 	.word	0x00015db0


	//   ....[231]....
        /*0b40*/ 	.word	0x00015de0


	//   ....[232]....
        /*0b44*/ 	.word	0x00015e10


	//   ....[233]....
        /*0b48*/ 	.word	0x00015e20


	//   ....[234]....
        /*0b4c*/ 	.word	0x00015e50


	//   ....[235]....
        /*0b50*/ 	.word	0x00015e90


	//   ....[236]....
        /*0b54*/ 	.word	0x00016000


	//   ....[237]....
        /*0b58*/ 	.word	0x00016030


	//   ....[238]....
        /*0b5c*/ 	.word	0x00016070


	//   ....[239]....
        /*0b60*/ 	.word	0x000160a0


	//   ....[240]....
        /*0b64*/ 	.word	0x000160d0


	//   ....[241]....
        /*0b68*/ 	.word	0x00016100


	//   ....[242]....
        /*0b6c*/ 	.word	0x00016190


	//   ....[243]....
        /*0b70*/ 	.word	0x000161e0


	//   ....[244]....
        /*0b74*/ 	.word	0x000161f0


	//   ....[245]....
        /*0b78*/ 	.word	0x00016230


	//   ....[246]....
        /*0b7c*/ 	.word	0x00016d30


	//   ....[247]....
        /*0b80*/ 	.word	0x00017340


	//   ....[248]....
        /*0b84*/ 	.word	0x00017420


	//   ....[249]....
        /*0b88*/ 	.word	0x00017510


	//   ....[250]....
        /*0b8c*/ 	.word	0x00017570


	//   ....[251]....
        /*0b90*/ 	.word	0x00017630


	//   ....[252]....
        /*0b94*/ 	.word	0x00017690


	//   ....[253]....
        /*0b98*/ 	.word	0x00017750


	//   ....[254]....
        /*0b9c*/ 	.word	0x000177b0


	//   ....[255]....
        /*0ba0*/ 	.word	0x00017870


	//   ....[0]....
        /*0ba4*/ 	.word	0x000178d0


	//   ....[1]....
        /*0ba8*/ 	.word	0x00017990


	//   ....[2]....
        /*0bac*/ 	.word	0x000179f0


	//   ....[3]....
        /*0bb0*/ 	.word	0x00017ab0


	//   ....[4]....
        /*0bb4*/ 	.word	0x00017b10


	//   ....[5]....
        /*0bb8*/ 	.word	0x00017bd0


	//   ....[6]....
        /*0bbc*/ 	.word	0x00017c30


	//   ....[7]....
        /*0bc0*/ 	.word	0x00017cf0


	//   ....[8]....
        /*0bc4*/ 	.word	0x00017d50


	//   ....[9]....
        /*0bc8*/ 	.word	0x00017e10


	//   ....[10]....
        /*0bcc*/ 	.word	0x00017e70


	//   ....[11]....
        /*0bd0*/ 	.word	0x00017f40


	//   ....[12]....
        /*0bd4*/ 	.word	0x00018100


	//   ....[13]....
        /*0bd8*/ 	.word	0x00018190


	//   ....[14]....
        /*0bdc*/ 	.word	0x00018290


	//   ....[15]....
        /*0be0*/ 	.word	0x000182e0


	//   ....[16]....
        /*0be4*/ 	.word	0x000183e0


	//   ....[17]....
        /*0be8*/ 	.word	0x00018430


	//   ....[18]....
        /*0bec*/ 	.word	0x00018490


	//   ....[19]....
        /*0bf0*/ 	.word	0x00018580


	//   ....[20]....
        /*0bf4*/ 	.word	0x000185e0


	//   ....[21]....
        /*0bf8*/ 	.word	0x000186d0


	//   ....[22]....
        /*0bfc*/ 	.word	0x00018730


	//   ....[23]....
        /*0c00*/ 	.word	0x00018820


	//   ....[24]....
        /*0c04*/ 	.word	0x00018880


	//   ....[25]....
        /*0c08*/ 	.word	0x00018960


	//   ....[26]....
        /*0c0c*/ 	.word	0x000189c0


	//   ....[27]....
        /*0c10*/ 	.word	0x00018a60


	//   ....[28]....
        /*0c14*/ 	.word	0x00018b00


	//   ....[29]....
        /*0c18*/ 	.word	0x00018bd0


	//   ....[30]....
        /*0c1c*/ 	.word	0x00018c30


	//   ....[31]....
        /*0c20*/ 	.word	0x00018cf0


	//   ....[32]....
        /*0c24*/ 	.word	0x00018d90


	//   ....[33]....
        /*0c28*/ 	.word	0x00018e00


	//   ....[34]....
        /*0c2c*/ 	.word	0x00018e80


	//   ....[35]....
        /*0c30*/ 	.word	0x00018f30


	//   ....[36]....
        /*0c34*/ 	.word	0x00018fb0


	//   ....[37]....
        /*0c38*/ 	.word	0x00019060


	//   ....[38]....
        /*0c3c*/ 	.word	0x000190e0


	//   ....[39]....
        /*0c40*/ 	.word	0x00019190


	//   ....[40]....
        /*0c44*/ 	.word	0x00019210


	//   ....[41]....
        /*0c48*/ 	.word	0x000192c0


	//   ....[42]....
        /*0c4c*/ 	.word	0x00019340


	//   ....[43]....
        /*0c50*/ 	.word	0x000193f0


	//   ....[44]....
        /*0c54*/ 	.word	0x00019470


	//   ....[45]....
        /*0c58*/ 	.word	0x00019510


	//   ....[46]....
        /*0c5c*/ 	.word	0x00019590


	//   ....[47]....
        /*0c60*/ 	.word	0x00019620


	//   ....[48]....
        /*0c64*/ 	.word	0x00019750


	//   ....[49]....
        /*0c68*/ 	.word	0x000197f0


	//   ....[50]....
        /*0c6c*/ 	.word	0x00019850


	//   ....[51]....
        /*0c70*/ 	.word	0x00019900


	//   ....[52]....
        /*0c74*/ 	.word	0x00019980


	//   ....[53]....
        /*0c78*/ 	.word	0x00019a10


	//   ....[54]....
        /*0c7c*/ 	.word	0x00019aa0


	//   ....[55]....
        /*0c80*/ 	.word	0x00019b30


	//   ....[56]....
        /*0c84*/ 	.word	0x00019b90


	//   ....[57]....
        /*0c88*/ 	.word	0x00019c40


	//   ....[58]....
        /*0c8c*/ 	.word	0x00019ca0


	//   ....[59]....
        /*0c90*/ 	.word	0x00019d50


	//   ....[60]....
        /*0c94*/ 	.word	0x00019db0


	//   ....[61]....
        /*0c98*/ 	.word	0x00019e60


	//   ....[62]....
        /*0c9c*/ 	.word	0x00019ec0


	//   ....[63]....
        /*0ca0*/ 	.word	0x00019f70


	//   ....[64]....
        /*0ca4*/ 	.word	0x00019fd0


	//   ....[65]....
        /*0ca8*/ 	.word	0x0001a080


	//   ....[66]....
        /*0cac*/ 	.word	0x0001a0e0


	//   ....[67]....
        /*0cb0*/ 	.word	0x0001a190


	//   ....[68]....
        /*0cb4*/ 	.word	0x0001a280


	//   ....[69]....
        /*0cb8*/ 	.word	0x0001a310


	//   ....[70]....
        /*0cbc*/ 	.word	0x0001a370


	//   ....[71]....
        /*0cc0*/ 	.word	0x0001a420


	//   ....[72]....
        /*0cc4*/ 	.word	0x0001a4a0


	//   ....[73]....
        /*0cc8*/ 	.word	0x0001a530


	//   ....[74]....
        /*0ccc*/ 	.word	0x0001a5c0


	//   ....[75]....
        /*0cd0*/ 	.word	0x0001a650


	//   ....[76]....
        /*0cd4*/ 	.word	0x0001a6b0


	//   ....[77]....
        /*0cd8*/ 	.word	0x0001a760


	//   ....[78]....
        /*0cdc*/ 	.word	0x0001a7c0


	//   ....[79]....
        /*0ce0*/ 	.word	0x0001a870


	//   ....[80]....
        /*0ce4*/ 	.word	0x0001a8d0


	//   ....[81]....
        /*0ce8*/ 	.word	0x0001a980


	//   ....[82]....
        /*0cec*/ 	.word	0x0001a9e0


	//   ....[83]....
        /*0cf0*/ 	.word	0x0001aa90


	//   ....[84]....
        /*0cf4*/ 	.word	0x0001aaf0


	//   ....[85]....
        /*0cf8*/ 	.word	0x0001aba0


	//   ....[86]....
        /*0cfc*/ 	.word	0x0001ac00


	//   ....[87]....
        /*0d00*/ 	.word	0x0001acb0


	//   ....[88]....
        /*0d04*/ 	.word	0x0001af00


	//----- nvinfo : EIATTR_REG_RECONFIG
	.align		4
.L_1072:
        /*0d08*/ 	.byte	0x01, 0x54
	.zero		2


	//----- nvinfo : EIATTR_SYSCALL_OFFSETS
	.align		4
        /*0d0c*/ 	.byte	0x04, 0x46
        /*0d0e*/ 	.short	(.L_1074 - .L_1073)


	//   ....[0]....
.L_1073:
        /*0d10*/ 	.word	0x00001eb0


	//   ....[1]....
        /*0d14*/ 	.word	0x00011240


	//   ....[2]....
        /*0d18*/ 	.word	0x000113b0


	//   ....[3]....
        /*0d1c*/ 	.word	0x00011510


	//   ....[4]....
        /*0d20*/ 	.word	0x00011650


	//   ....[5]....
        /*0d24*/ 	.word	0x00012fd0


	//----- nvinfo : EIATTR_MBARRIER_INSTR_OFFSETS
	.align		4
.L_1074:
        /*0d28*/ 	.byte	0x04, 0x39
        /*0d2a*/ 	.short	(.L_1076 - .L_1075)


	//   ....[0]....
.L_1075:
        /*0d2c*/ 	.word	0x00000180
        /*0d30*/ 	.word	0x000000ff
        /*0d34*/ 	.word	0x00022800
        /*0d38*/ 	.short	0x0100
        /*0d3a*/ 	.byte	0x08
	.zero		1


	//   ....[1]....
        /*0d3c*/ 	.word	0x00000190
        /*0d40*/ 	.word	0x000000ff
        /*0d44*/ 	.word	0x00022820
        /*0d48*/ 	.short	0x0100
        /*0d4a*/ 	.byte	0x08
	.zero		1


	//   ....[2]....
        /*0d4c*/ 	.word	0x00000280
        /*0d50*/ 	.word	0x000000ff
        /*0d54*/ 	.word	0x00022830
        /*0d58*/ 	.short	0x0100
        /*0d5a*/ 	.byte	0x08
	.zero		1


	//   ....[3]....
        /*0d5c*/ 	.word	0x00000290
        /*0d60*/ 	.word	0x000000ff
        /*0d64*/ 	.word	0x00022840
        /*0d68*/ 	.short	0x0100
        /*0d6a*/ 	.byte	0x08
	.zero		1


	//   ....[4]....
        /*0d6c*/ 	.word	0x000002a0
        /*0d70*/ 	.word	0x000000ff
        /*0d74*/ 	.word	0x00022838
        /*0d78*/ 	.short	0x0100
        /*0d7a*/ 	.byte	0x08
	.zero		1


	//   ....[5]....
        /*0d7c*/ 	.word	0x000002b0
        /*0d80*/ 	.word	0x000000ff
        /*0d84*/ 	.word	0x00022848
        /*0d88*/ 	.short	0x0100
        /*0d8a*/ 	.byte	0x08
	.zero		1


	//   ....[6]....
        /*0d8c*/ 	.word	0x000003e0
        /*0d90*/ 	.word	0x000000ff
        /*0d94*/ 	.word	0x00022850
        /*0d98*/ 	.short	0x0100
        /*0d9a*/ 	.byte	0x08
	.zero		1


	//   ....[7]....
        /*0d9c*/ 	.word	0x000003f0
        /*0da0*/ 	.word	0x000000ff
        /*0da4*/ 	.word	0x00022860
        /*0da8*/ 	.short	0x0100
        /*0daa*/ 	.byte	0x08
	.zero		1


	//   ....[8]....
        /*0dac*/ 	.word	0x00000400
        /*0db0*/ 	.word	0x000000ff
        /*0db4*/ 	.word	0x00022858
        /*0db8*/ 	.short	0x0100
        /*0dba*/ 	.byte	0x08
	.zero		1


	//   ....[9]....
        /*0dbc*/ 	.word	0x00000410
        /*0dc0*/ 	.word	0x000000ff
        /*0dc4*/ 	.word	0x00022868
        /*0dc8*/ 	.short	0x0100
        /*0dca*/ 	.byte	0x08
	.zero		1


	//   ....[10]....
        /*0dcc*/ 	.word	0x00000500
        /*0dd0*/ 	.word	0x000000ff
        /*0dd4*/ 	.word	0x00022870
        /*0dd8*/ 	.short	0x0100
        /*0dda*/ 	.byte	0x06
	.zero		1


	//   ....[11]....
        /*0ddc*/ 	.word	0x00000510
        /*0de0*/ 	.word	0x000000ff
        /*0de4*/ 	.word	0x00022880
        /*0de8*/ 	.short	0x0100
        /*0dea*/ 	.byte	0x06
	.zero		1


	//   ....[12]....
        /*0dec*/ 	.word	0x00000520
        /*0df0*/ 	.word	0x000000ff
        /*0df4*/ 	.word	0x00022878
        /*0df8*/ 	.short	0x0100
        /*0dfa*/ 	.byte	0x06
	.zero		1


	//   ....[13]....
        /*0dfc*/ 	.word	0x00000530
        /*0e00*/ 	.word	0x000000ff
        /*0e04*/ 	.word	0x00022888
        /*0e08*/ 	.short	0x0100
        /*0e0a*/ 	.byte	0x06
	.zero		1


	//   ....[14]....
        /*0e0c*/ 	.word	0x00000660
        /*0e10*/ 	.word	0x000000ff
        /*0e14*/ 	.word	0x00022890
        /*0e18*/ 	.short	0x0100
        /*0e1a*/ 	.byte	0x08
	.zero		1


	//   ....[15]....
        /*0e1c*/ 	.word	0x00000670
        /*0e20*/ 	.word	0x000000ff
        /*0e24*/ 	.word	0x000228a0
        /*0e28*/ 	.short	0x0100
        /*0e2a*/ 	.byte	0x08
	.zero		1


	//   ....[16]....
        /*0e2c*/ 	.word	0x00000680
        /*0e30*/ 	.word	0x000000ff
        /*0e34*/ 	.word	0x00022898
        /*0e38*/ 	.short	0x0100
        /*0e3a*/ 	.byte	0x08
	.zero		1


	//   ....[17]....
        /*0e3c*/ 	.word	0x00000690
        /*0e40*/ 	.word	0x000000ff
        /*0e44*/ 	.word	0x000228a8
        /*0e48*/ 	.short	0x0100
        /*0e4a*/ 	.byte	0x08
	.zero		1


	//   ....[18]....
        /*0e4c*/ 	.word	0x000007e0
        /*0e50*/ 	.word	0x000000ff
        /*0e54*/ 	.word	0x000228b0
        /*0e58*/ 	.short	0x0100
        /*0e5a*/ 	.byte	0x08
	.zero		1


	//   ....[19]....
        /*0e5c*/ 	.word	0x000007f0
        /*0e60*/ 	.word	0x000000ff
        /*0e64*/ 	.word	0x000228c0
        /*0e68*/ 	.short	0x0100
        /*0e6a*/ 	.byte	0x08
	.zero		1


	//   ....[20]....
        /*0e6c*/ 	.word	0x00000800
        /*0e70*/ 	.word	0x000000ff
        /*0e74*/ 	.word	0x000228b8
        /*0e78*/ 	.short	0x0100
        /*0e7a*/ 	.byte	0x08
	.zero		1


	//   ....[21]....
        /*0e7c*/ 	.word	0x00000810
        /*0e80*/ 	.word	0x000000ff
        /*0e84*/ 	.word	0x000228c8
        /*0e88*/ 	.short	0x0100
        /*0e8a*/ 	.byte	0x08
	.zero		1


	//   ....[22]....
        /*0e8c*/ 	.word	0x00001f30
        /*0e90*/ 	.word	0x000000ff
        /*0e94*/ 	.word	0x00022800
        /*0e98*/ 	.short	0x010a
        /*0e9a*/ 	.byte	0x2b
	.zero		1


	//   ....[23]....
        /*0e9c*/ 	.word	0x00001fb0
        /*0ea0*/ 	.word	0x00000000
        /*0ea4*/ 	.word	0x00022830
        /*0ea8*/ 	.short	0x010a
        /*0eaa*/ 	.byte	0x3f
	.zero		1


	//   ....[24]....
        /*0eac*/ 	.word	0x00001ff0
        /*0eb0*/ 	.word	0x00000000
        /*0eb4*/ 	.word	0x00022830
        /*0eb8*/ 	.short	0x010a
        /*0eba*/ 	.byte	0x3f
	.zero		1


	//   ....[25]....
        /*0ebc*/ 	.word	0x00002b20
        /*0ec0*/ 	.word	0x000000ff
        /*0ec4*/ 	.word	0x00000000
        /*0ec8*/ 	.short	0x0101
        /*0eca*/ 	.byte	0x06
	.zero		1


	//   ....[26]....
        /*0ecc*/ 	.word	0x00005140
        /*0ed0*/ 	.word	0x000000ff
        /*0ed4*/ 	.word	0x00022830
        /*0ed8*/ 	.short	0x010a
        /*0eda*/ 	.byte	0x06
	.zero		1


	//   ....[27]....
        /*0edc*/ 	.word	0x00005180
        /*0ee0*/ 	.word	0x000000ff
        /*0ee4*/ 	.word	0x00022830
        /*0ee8*/ 	.short	0x010a
        /*0eea*/ 	.byte	0x06
	.zero		1


	//   ....[28]....
        /*0eec*/ 	.word	0x00005a10
        /*0ef0*/ 	.word	0x000000ff
        /*0ef4*/ 	.word	0x00022850
        /*0ef8*/ 	.short	0x010a
        /*0efa*/ 	.byte	0x06
	.zero		1


	//   ....[29]....
        /*0efc*/ 	.word	0x00005a50
        /*0f00*/ 	.word	0x000000ff
        /*0f04*/ 	.word	0x00022850
        /*0f08*/ 	.short	0x010a
        /*0f0a*/ 	.byte	0x06
	.zero		1


	//   ....[30]....
        /*0f0c*/ 	.word	0x00005de0
        /*0f10*/ 	.word	0x000000ff
        /*0f14*/ 	.word	0x00000000
        /*0f18*/ 	.short	0x0101
        /*0f1a*/ 	.byte	0x06
	.zero		1


	//   ....[31]....
        /*0f1c*/ 	.word	0x00007ee0
        /*0f20*/ 	.word	0x000000ff
        /*0f24*/ 	.word	0x00000000
        /*0f28*/ 	.short	0x0101
        /*0f2a*/ 	.byte	0x06
	.zero		1


	//   ....[32]....
        /*0f2c*/ 	.word	0x00008610
        /*0f30*/ 	.word	0x000000ff
        /*0f34*/ 	.word	0x00022830
        /*0f38*/ 	.short	0x010a
        /*0f3a*/ 	.byte	0x06
	.zero		1


	//   ....[33]....
        /*0f3c*/ 	.word	0x00008650
        /*0f40*/ 	.word	0x000000ff
        /*0f44*/ 	.word	0x00022830
        /*0f48*/ 	.short	0x010a
        /*0f4a*/ 	.byte	0x06
	.zero		1


	//   ....[34]....
        /*0f4c*/ 	.word	0x00008eb0
        /*0f50*/ 	.word	0x000000ff
        /*0f54*/ 	.word	0x00022850
        /*0f58*/ 	.short	0x010a
        /*0f5a*/ 	.byte	0x06
	.zero		1


	//   ....[35]....
        /*0f5c*/ 	.word	0x00008ef0
        /*0f60*/ 	.word	0x000000ff
        /*0f64*/ 	.word	0x00022850
        /*0f68*/ 	.short	0x010a
        /*0f6a*/ 	.byte	0x06
	.zero		1


	//   ....[36]....
        /*0f6c*/ 	.word	0x00009240
        /*0f70*/ 	.word	0x000000ff
        /*0f74*/ 	.word	0x00000000
        /*0f78*/ 	.short	0x0101
        /*0f7a*/ 	.byte	0x06
	.zero		1


	//   ....[37]....
        /*0f7c*/ 	.word	0x0000a810
        /*0f80*/ 	.word	0x000000ff
        /*0f84*/ 	.word	0x00000000
        /*0f88*/ 	.short	0x0101
        /*0f8a*/ 	.byte	0x06
	.zero		1


	//   ....[38]....
        /*0f8c*/ 	.word	0x0000ae70
        /*0f90*/ 	.word	0x000000ff
        /*0f94*/ 	.word	0x00022850
        /*0f98*/ 	.short	0x010a
        /*0f9a*/ 	.byte	0x05
	.zero		1


	//   ....[39]....
        /*0f9c*/ 	.word	0x0000aeb0
        /*0fa0*/ 	.word	0x000000ff
        /*0fa4*/ 	.word	0x00022850
        /*0fa8*/ 	.short	0x010a
        /*0faa*/ 	.byte	0x05
	.zero		1


	//   ....[40]....
        /*0fac*/ 	.word	0x0000b490
        /*0fb0*/ 	.word	0x000000ff
        /*0fb4*/ 	.word	0x00000000
        /*0fb8*/ 	.short	0x0101
        /*0fba*/ 	.byte	0x04
	.zero		1


	//   ....[41]....
        /*0fbc*/ 	.word	0x0000d7b0
        /*0fc0*/ 	.word	0x00000003
        /*0fc4*/ 	.word	0x00000000
        /*0fc8*/ 	.short	0x0101
        /*0fca*/ 	.byte	0x3f
	.zero		1


	//   ....[42]....
        /*0fcc*/ 	.word	0x0000dc50
        /*0fd0*/ 	.word	0x00000002
        /*0fd4*/ 	.word	0x00000000
        /*0fd8*/ 	.short	0x0101
        /*0fda*/ 	.byte	0x3f
	.zero		1


	//   ....[43]....
        /*0fdc*/ 	.word	0x00011bf0
        /*0fe0*/ 	.word	0x00000000
        /*0fe4*/ 	.word	0x00022880
        /*0fe8*/ 	.short	0x010a
        /*0fea*/ 	.byte	0x3f
	.zero		1


	//   ....[44]....
        /*0fec*/ 	.word	0x00012470
        /*0ff0*/ 	.word	0x00000000
        /*0ff4*/ 	.word	0x00022870
        /*0ff8*/ 	.short	0x0107
        /*0ffa*/ 	.byte	0x3f
	.zero		1


	//   ....[45]....
        /*0ffc*/ 	.word	0x00012530
        /*1000*/ 	.word	0x00000000
        /*1004*/ 	.word	0x00022870
        /*1008*/ 	.short	0x0101
        /*100a*/ 	.byte	0x3f
	.zero		1


	//   ....[46]....
        /*100c*/ 	.word	0x00012560
        /*1010*/ 	.word	0x00000000
        /*1014*/ 	.word	0x00022840
        /*1018*/ 	.short	0x010a
        /*101a*/ 	.byte	0x3f
	.zero		1


	//   ....[47]....
        /*101c*/ 	.word	0x00012d20
        /*1020*/ 	.word	0x00000000
        /*1024*/ 	.word	0x00022830
        /*1028*/ 	.short	0x0107
        /*102a*/ 	.byte	0x3f
	.zero		1


	//   ....[48]....
        /*102c*/ 	.word	0x00012de0
        /*1030*/ 	.word	0x00000000
        /*1034*/ 	.word	0x00022830
        /*1038*/ 	.short	0x0101
        /*103a*/ 	.byte	0x3f
	.zero		1


	//   ....[49]....
        /*103c*/ 	.word	0x00013760
        /*1040*/ 	.word	0x00000010
        /*1044*/ 	.word	0x00022800
        /*1048*/ 	.short	0x0107
        /*104a*/ 	.byte	0x3f
	.zero		1


	//   ....[50]....
        /*104c*/ 	.word	0x00013850
        /*1050*/ 	.word	0x00000010
        /*1054*/ 	.word	0x00022800
        /*1058*/ 	.short	0x0101
        /*105a*/ 	.byte	0x3f
	.zero		1


	//   ....[51]....
        /*105c*/ 	.word	0x00013870
        /*1060*/ 	.word	0x00000010
        /*1064*/ 	.word	0x00022820
        /*1068*/ 	.short	0x010a
        /*106a*/ 	.byte	0x3f
	.zero		1


	//   ....[52]....
        /*106c*/ 	.word	0x00013d70
        /*1070*/ 	.word	0x00000000
        /*1074*/ 	.word	0x00022880
        /*1078*/ 	.short	0x010a
        /*107a*/ 	.byte	0x3f
	.zero		1


	//   ....[53]....
        /*107c*/ 	.word	0x00014350
        /*1080*/ 	.word	0x00000000
        /*1084*/ 	.word	0x00022870
        /*1088*/ 	.short	0x0107
        /*108a*/ 	.byte	0x3f
	.zero		1


	//   ....[54]....
        /*108c*/ 	.word	0x00014410
        /*1090*/ 	.word	0x00000000
        /*1094*/ 	.word	0x00022870
        /*1098*/ 	.short	0x0101
        /*109a*/ 	.byte	0x3f
	.zero		1


	//   ....[55]....
        /*109c*/ 	.word	0x00014440
        /*10a0*/ 	.word	0x00000000
        /*10a4*/ 	.word	0x00022840
        /*10a8*/ 	.short	0x010a
        /*10aa*/ 	.byte	0x3f
	.zero		1


	//   ....[56]....
        /*10ac*/ 	.word	0x000149e0
        /*10b0*/ 	.word	0x00000000
        /*10b4*/ 	.word	0x00022830
        /*10b8*/ 	.short	0x0107
        /*10ba*/ 	.byte	0x3f
	.zero		1


	//   ....[57]....
        /*10bc*/ 	.word	0x00014aa0
        /*10c0*/ 	.word	0x00000000
        /*10c4*/ 	.word	0x00022830
        /*10c8*/ 	.short	0x0101
        /*10ca*/ 	.byte	0x3f
	.zero		1


	//   ....[58]....
        /*10cc*/ 	.word	0x00014b30
        /*10d0*/ 	.word	0x00000000
        /*10d4*/ 	.word	0x00022870
        /*10d8*/ 	.short	0x010a
        /*10da*/ 	.byte	0x3f
	.zero		1


	//   ....[59]....
        /*10dc*/ 	.word	0x00014bc0
        /*10e0*/ 	.word	0x00000000
        /*10e4*/ 	.word	0x00022860
        /*10e8*/ 	.short	0x010a
        /*10ea*/ 	.byte	0x3f
	.zero		1


	//   ....[60]....
        /*10ec*/ 	.word	0x00015180
        /*10f0*/ 	.word	0x00000000
        /*10f4*/ 	.word	0x00022850
        /*10f8*/ 	.short	0x0101
        /*10fa*/ 	.byte	0x3f
	.zero		1


	//   ....[61]....
        /*10fc*/ 	.word	0x00015210
        /*1100*/ 	.word	0x00000000
        /*1104*/ 	.word	0x00000000
        /*1108*/ 	.short	0x0101
        /*110a*/ 	.byte	0x3f
	.zero		1


	//   ....[62]....
        /*110c*/ 	.word	0x000153e0
        /*1110*/ 	.word	0x00000002
        /*1114*/ 	.word	0x00022870
        /*1118*/ 	.short	0x010a
        /*111a*/ 	.byte	0x3f
	.zero		1


	//   ....[63]....
        /*111c*/ 	.word	0x00015460
        /*1120*/ 	.word	0x00000002
        /*1124*/ 	.word	0x00022860
        /*1128*/ 	.short	0x010a
        /*112a*/ 	.byte	0x3f
	.zero		1


	//   ....[64]....
        /*112c*/ 	.word	0x00015a30
        /*1130*/ 	.word	0x00000002
        /*1134*/ 	.word	0x00022850
        /*1138*/ 	.short	0x0101
        /*113a*/ 	.byte	0x3f
	.zero		1


	//   ....[65]....
        /*113c*/ 	.word	0x00015ae0
        /*1140*/ 	.word	0x00000002
        /*1144*/ 	.word	0x00000000
        /*1148*/ 	.short	0x0101
        /*114a*/ 	.byte	0x3f
	.zero		1


	//   ....[66]....
        /*114c*/ 	.word	0x00016cb0
        /*1150*/ 	.word	0x00000005
        /*1154*/ 	.word	0x00022820
        /*1158*/ 	.short	0x010a
        /*115a*/ 	.byte	0x3f
	.zero		1


	//   ....[67]....
        /*115c*/ 	.word	0x00016e30
        /*1160*/ 	.word	0x00000003
        /*1164*/ 	.word	0x00022840
        /*1168*/ 	.short	0x010a
        /*116a*/ 	.byte	0x3f
	.zero		1


	//   ....[68]....
        /*116c*/ 	.word	0x00016ed0
        /*1170*/ 	.word	0x0000001f
        /*1174*/ 	.word	0x00022840
        /*1178*/ 	.short	0x010a
        /*117a*/ 	.byte	0x3f
	.zero		1


	//   ....[69]....
        /*117c*/ 	.word	0x00016f10
        /*1180*/ 	.word	0x00000003
        /*1184*/ 	.word	0x00022860
        /*1188*/ 	.short	0x010a
        /*118a*/ 	.byte	0x3f
	.zero		1


	//   ....[70]....
        /*118c*/ 	.word	0x00016f50
        /*1190*/ 	.word	0x0000001f
        /*1194*/ 	.word	0x00022860
        /*1198*/ 	.short	0x010a
        /*119a*/ 	.byte	0x3f
	.zero		1


	//   ....[71]....
        /*119c*/ 	.word	0x00016f90
        /*11a0*/ 	.word	0x00000003
        /*11a4*/ 	.word	0x00022880
        /*11a8*/ 	.short	0x010a
        /*11aa*/ 	.byte	0x3f
	.zero		1


	//   ....[72]....
        /*11ac*/ 	.word	0x00016fd0
        /*11b0*/ 	.word	0x0000001f
        /*11b4*/ 	.word	0x00022880
        /*11b8*/ 	.short	0x010a
        /*11ba*/ 	.byte	0x3f
	.zero		1


	//   ....[73]....
        /*11bc*/ 	.word	0x00017040
        /*11c0*/ 	.word	0x00000003
        /*11c4*/ 	.word	0x00022800
        /*11c8*/ 	.short	0x010a
        /*11ca*/ 	.byte	0x3f
	.zero		1


	//   ....[74]....
        /*11cc*/ 	.word	0x00017090
        /*11d0*/ 	.word	0x00000000
        /*11d4*/ 	.word	0x00022830
        /*11d8*/ 	.short	0x010a
        /*11da*/ 	.byte	0x3f
	.zero		1


	//   ....[75]....
        /*11dc*/ 	.word	0x000170f0
        /*11e0*/ 	.word	0x00000005
        /*11e4*/ 	.word	0x00022830
        /*11e8*/ 	.short	0x010a
        /*11ea*/ 	.byte	0x3f
	.zero		1


	//   ....[76]....
        /*11ec*/ 	.word	0x00017150
        /*11f0*/ 	.word	0x00000005
        /*11f4*/ 	.word	0x00022850
        /*11f8*/ 	.short	0x010a
        /*11fa*/ 	.byte	0x3f
	.zero		1


	//   ....[77]....
        /*11fc*/ 	.word	0x000171b0
        /*1200*/ 	.word	0x00000005
        /*1204*/ 	.word	0x00022830
        /*1208*/ 	.short	0x010a
        /*120a*/ 	.byte	0x3f
	.zero		1


	//   ....[78]....
        /*120c*/ 	.word	0x00017210
        /*1210*/ 	.word	0x00000005
        /*1214*/ 	.word	0x00022850
        /*1218*/ 	.short	0x010a
        /*121a*/ 	.byte	0x3f
	.zero		1


	//   ....[79]....
        /*121c*/ 	.word	0x00017270
        /*1220*/ 	.word	0x00000006
        /*1224*/ 	.word	0x00022850
        /*1228*/ 	.short	0x010a
        /*122a*/ 	.byte	0x3f
	.zero		1


	//   ....[80]....
        /*122c*/ 	.word	0x00017370
        /*1230*/ 	.word	0x00000000
        /*1234*/ 	.word	0x00022880
        /*1238*/ 	.short	0x010a
        /*123a*/ 	.byte	0x3f
	.zero		1


	//   ....[81]....
        /*123c*/ 	.word	0x00018050
        /*1240*/ 	.word	0x00000000
        /*1244*/ 	.word	0x00022840
        /*1248*/ 	.short	0x010a
        /*124a*/ 	.byte	0x3f
	.zero		1


	//   ....[82]....
        /*124c*/ 	.word	0x00019650
        /*1250*/ 	.word	0x00000010
        /*1254*/ 	.word	0x00022820
        /*1258*/ 	.short	0x010a
        /*125a*/ 	.byte	0x3f
	.zero		1


	//   ....[83]....
        /*125c*/ 	.word	0x000196a0
        /*1260*/ 	.word	0x00000000
        /*1264*/ 	.word	0x00022880
        /*1268*/ 	.short	0x010a
        /*126a*/ 	.byte	0x3f
	.zero		1


	//   ....[84]....
        /*126c*/ 	.word	0x0001a1d0
        /*1270*/ 	.word	0x00000000
        /*1274*/ 	.word	0x00022840
        /*1278*/ 	.short	0x010a
        /*127a*/ 	.byte	0x3f
	.zero		1


	//   ....[85]....
        /*127c*/ 	.word	0x0001ace0
        /*1280*/ 	.word	0x00000000
        /*1284*/ 	.word	0x00022870
        /*1288*/ 	.short	0x010a
        /*128a*/ 	.byte	0x3f
	.zero		1


	//   ....[86]....
        /*128c*/ 	.word	0x0001ad30
        /*1290*/ 	.word	0x00000000
        /*1294*/ 	.word	0x00022860
        /*1298*/ 	.short	0x010a
        /*129a*/ 	.byte	0x3f
	.zero		1


	//   ....[87]....
        /*129c*/ 	.word	0x0001ad80
        /*12a0*/ 	.word	0x00000002
        /*12a4*/ 	.word	0x00022870
        /*12a8*/ 	.short	0x010a
        /*12aa*/ 	.byte	0x3f
	.zero		1


	//   ....[88]....
        /*12ac*/ 	.word	0x0001add0
        /*12b0*/ 	.word	0x00000002
        /*12b4*/ 	.word	0x00022860
        /*12b8*/ 	.short	0x010a
        /*12ba*/ 	.byte	0x3f
	.zero		1


	//   ....[89]....
        /*12bc*/ 	.word	0x0001ae20
        /*12c0*/ 	.word	0x00000005
        /*12c4*/ 	.word	0x00022820
        /*12c8*/ 	.short	0x010a
        /*12ca*/ 	.byte	0x3f
	.zero		1


	//   ....[90]....
        /*12cc*/ 	.word	0x0001afc0
        /*12d0*/ 	.word	0x00000003
        /*12d4*/ 	.word	0x00022840
        /*12d8*/ 	.short	0x010a
        /*12da*/ 	.byte	0x3f
	.zero		1


	//   ....[91]....
        /*12dc*/ 	.word	0x0001b010
        /*12e0*/ 	.word	0x0000001f
        /*12e4*/ 	.word	0x00022840
        /*12e8*/ 	.short	0x010a
        /*12ea*/ 	.byte	0x3f
	.zero		1


	//   ....[92]....
        /*12ec*/ 	.word	0x0001b060
        /*12f0*/ 	.word	0x00000003
        /*12f4*/ 	.word	0x00022860
        /*12f8*/ 	.short	0x010a
        /*12fa*/ 	.byte	0x3f
	.zero		1


	//   ....[93]....
        /*12fc*/ 	.word	0x0001b0b0
        /*1300*/ 	.word	0x0000001f
        /*1304*/ 	.word	0x00022860
        /*1308*/ 	.short	0x010a
        /*130a*/ 	.byte	0x3f
	.zero		1


	//   ....[94]....
        /*130c*/ 	.word	0x0001b100
        /*1310*/ 	.word	0x00000003
        /*1314*/ 	.word	0x00022880
        /*1318*/ 	.short	0x010a
        /*131a*/ 	.byte	0x3f
	.zero		1


	//----- nvinfo : EIATTR_NUM_MBARRIERS
	.align		4
.L_1076:
        /*131c*/ 	.byte	0x03, 0x38
        /*131e*/ 	.short	0x0016


	//----- nvinfo : EIATTR_EXIT_INSTR_OFFSETS
	.align		4
        /*1320*/ 	.byte	0x04, 0x1c
        /*1322*/ 	.short	(.L_1078 - .L_1077)


	//   ....[0]....
.L_1077:
        /*1324*/ 	.word	0x000009c0


	//   ....[1]....
        /*1328*/ 	.word	0x0000f360


	//   ....[2]....
        /*132c*/ 	.word	0x00017020


	//----- nvinfo : EIATTR_MAX_THREADS
	.align		4
.L_1078:
        /*1330*/ 	.byte	0x04, 0x05
        /*1332*/ 	.short	(.L_1080 - .L_1079)
.L_1079:
        /*1334*/ 	.word	0x00000180
        /*1338*/ 	.word	0x00000001
        /*133c*/ 	.word	0x00000001


	//----- nvinfo : EIATTR_CRS_STACK_SIZE
	.align		4
.L_1080:
        /*1340*/ 	.byte	0x04, 0x1e
        /*1342*/ 	.short	(.L_1082 - .L_1081)
.L_1081:
        /*1344*/ 	.word	0x00000000


	//----- nvinfo : EIATTR_CBANK_PARAM_SIZE
	.align		4
.L_1082:
        /*1348*/ 	.byte	0x03, 0x19
        /*134a*/ 	.short	0x0af0


	//----- nvinfo : EIATTR_PARAM_CBANK
	.align		4
        /*134c*/ 	.byte	0x04, 0x0a
        /*134e*/ 	.short	(.L_1084 - .L_1083)
	.align		4
.L_1083:
        /*1350*/ 	.word	index@(.nv.constant0._ZN7cutlass13device_kernelIN5flash11enable_sm90INS1_16FlashAttnFwdSm90INS1_25CollectiveMainloopFwdSm90ILi2EN4cute5tupleIJNS5_1CILi1EEES8_S8_EEENS6_IJNS7_ILi128EEENS7_ILi160EEESA_EEELi128ENS_12float_e4m3_tEfNS_4arch4Sm90ELb1ELb0ELb0ELb1ELb1ELb0ELb0ELb1ELb1ELb1ELb1ELb0EEENS1_21CollectiveEpilogueFwdINS6_IJSA_SA_SB_EEES9_NS_10bfloat16_tESF_Li256ELb1ELb1ELb1ELb1EEENS1_36VarlenDynamicPersistentTileSchedulerILi128ELi160ELi256ELi128ELb1ELb1ELb1ELb1ELb1ELb1EEEEEEEEEvNT_6ParamsE)
        /*1354*/ 	.short	0x0210
        /*1356*/ 	.short	0x0af0


	//----- nvinfo : EIATTR_SW_WAR
	.align		4
.L_1084:
        /*1358*/ 	.byte	0x04, 0x36
        /*135a*/ 	.short	(.L_1086 - .L_1085)
.L_1085:
        /*135c*/ 	.word	0x00000008
.L_1086:


//--------------------- .nv.info._ZN7cutlass13device_kernelIN5flash11enable_sm90INS1_16FlashAttnFwdSm90INS1_25CollectiveMainloopFwdSm90ILi2EN4cute5tupleIJNS5_1CILi1EEES8_S8_EEENS6_IJNS7_ILi128EEENS7_ILi160EEESA_EEELi128ENS_12float_e4m3_tEfNS_4arch4Sm90ELb1ELb0ELb0ELb1ELb1ELb1ELb0ELb1ELb1ELb1ELb1ELb0EEENS1_21CollectiveEpilogueFwdINS6_IJSA_SA_SB_EEES9_NS_10bfloat16_tESF_Li256ELb1ELb1ELb1ELb1EEENS1_36VarlenDynamicPersistentTileSchedulerILi128ELi160ELi256ELi128ELb1ELb1ELb1ELb1ELb1ELb1EEEEEEEEEvNT_6ParamsE --------------------------
	.section	.nv.info._ZN7cutlass13device_kernelIN5flash11enable_sm90INS1_16FlashAttnFwdSm90INS1_25CollectiveMainloopFwdSm90ILi2EN4cute5tupleIJNS5_1CILi1EEES8_S8_EEENS6_IJNS7_ILi128EEENS7_ILi160EEESA_EEELi128ENS_12float_e4m3_tEfNS_4arch4Sm90ELb1ELb0ELb0ELb1ELb1ELb1ELb0ELb1ELb1ELb1ELb1ELb0EEENS1_21CollectiveEpilogueFwdINS6_IJSA_SA_SB_EEES9_NS_10bfloat16_tESF_Li256ELb1ELb1ELb1ELb1EEENS1_36VarlenDynamicPersistentTileSchedulerILi128ELi160ELi256ELi128ELb1ELb1ELb1ELb1ELb1ELb1EEEEEEEEEvNT_6ParamsE,"",@"SHT_CUDA_INFO"
	.sectionflags	@""
	.align	4


	//----- nvinfo : EIATTR_CUDA_API_VERSION
	.align		4
        /*0000*/ 	.byte	0x04, 0x37
        /*0002*/ 	.short	(.L_1088 - .L_1087)
.L_1087:
        /*0004*/ 	.word	0x00000082


	//----- nvinfo : EIATTR_KPARAM_INFO
	.align		4
.L_1088:
        /*0008*/ 	.byte	0x04, 0x17
        /*000a*/ 	.short	(.L_1090 - .L_1089)
.L_1089:
        /*000c*/ 	.word	0x00000000
        /*0010*/ 	.short	0x0000
        /*0012*/ 	.short	0x0070
        /*0014*/ 	.byte	0x00, 0xf0, 0x01, 0x2a


	//----- nvinfo : EIATTR_SPARSE_MMA_MASK
	.align		4
.L_1090:
        /*0018*/ 	.byte	0x03, 0x50
        /*001a*/ 	.short	0x0000


	//----- nvinfo : EIATTR_MAXREG_COUNT
	.align		4
        /*001c*/ 	.byte	0x03, 0x1b
        /*001e*/ 	.short	0x00a8


	//----- nvinfo : EIATTR_NUM_BARRIERS
	.align		4
        /*0020*/ 	.byte	0x02, 0x4c
        /*0022*/ 	.byte	0x10
	.zero		1


	//----- nvinfo : EIATTR_EXTERNS
	.align		4
        /*0024*/ 	.byte	0x04, 0x0f
        /*0026*/ 	.short	(.L_1092 - .L_1091)


	//   ....[0]....
	.align		4
.L_1091:
        /*0028*/ 	.word	index@(__assertfail)


	//----- nvinfo : EIATTR_ANNOTATIONS
	.align		4
.L_1092:
        /*002c*/ 	.byte	0x04, 0x55
        /*002e*/ 	.short	(.L_1094 - .L_1093)


	//   ....[0]....
.L_1093:
        /* <DEDUP_REMOVED lines=60> */


	//----- nvinfo : EIATTR_MERCURY_ISA_VERSION
	.align		4
.L_1094:
        /*03d8*/ 	.byte	0x03, 0x5f
        /*03da*/ 	.short	0x0101


	//----- nvinfo : EIATTR_UNUSED_LOAD_BYTE_OFFSET
	.align		4
        /*03dc*/ 	.byte	0x04, 0x44
        /*03de*/ 	.short	(.L_1096 - .L_1095)


	//   ....[0]....
.L_1095:
        /*03e0*/ 	.word	0x00000ab0
        /*03e4*/ 	.word	0x0000fff0


	//   ....[1]....
        /*03e8*/ 	.word	0x0001a110
        /*03ec*/ 	.word	0x0000fff0


	//----- nvinfo : EIATTR_INT_WARP_WIDE_INSTR_OFFSETS
	.align		4
.L_1096:
        /*03f0*/ 	.byte	0x04, 0x31
        /*03f2*/ 	.short	(.L_1098 - .L_1097)


	//   ....[0]....
.L_1097:
        /*03f4*/ 	.word	0x00000130


	//   ....[1]....
        /*03f8*/ 	.word	0x00000170


	//   ....[2]....
        /*03fc*/ 	.word	0x000001e0


	//   ....[3]....
        /*0400*/ 	.word	0x000211e0


	//   ....[4]....
        /*0404*/ 	.word	0x00021270


	//   ....[5]....
        /*0408*/ 	.word	0x00025650


	//   ....[6]....
        /*040c*/ 	.word	0x000256e0


	//----- nvinfo : EIATTR_COOP_GROUP_MASK_REGIDS
	.align		4
.L_1098:
        /*0410*/ 	.byte	0x04, 0x29
        /*0412*/ 	.short	(.L_1100 - .L_1099)


	//   ....[0]....
.L_1099:
        /*0414*/ 	.word	0xffffffff


	//   ....[1]....
        /*0418*/ 	.word	0xffffffff


	//   ....[2]....
        /*041c*/ 	.word	0xffffffff


	//   ....[3]....
        /*0420*/ 	.word	0xffffffff


	//   ....[4]....
        /*0424*/ 	.word	0xffffffff


	//   ....[5]....
        /*0428*/ 	.word	0xffffffff


	//   ....[6]....
        /*042c*/ 	.word	0xffffffff


	//   ....[7]....
        /*0430*/ 	.word	0xffffffff


	//   ....[8]....
        /*0434*/ 	.word	0xffffffff


	//   ....[9]....
        /*0438*/ 	.word	0xffffffff


	//   ....[10]....
        /*043c*/ 	.word	0xffffffff


	//   ....[11]....
        /*0440*/ 	.word	0xffffffff


	//   ....[12]....
        /*0444*/ 	.word	0xffffffff


	//   ....[13]....
        /*0448*/ 	.word	0xffffffff


	//   ....[14]....
        /*044c*/ 	.word	0xffffffff


	//   ....[15]....
        /*0450*/ 	.word	0xffffffff


	//   ....[16]....
        /*0454*/ 	.word	0xffffffff


	//   ....[17]....
        /*0458*/ 	.word	0xffffffff


	//   ....[18]....
        /*045c*/ 	.word	0xffffffff


	//   ....[19]....
        /*0460*/ 	.word	0xffffffff


	//   ....[20]....
        /*0464*/ 	.word	0xffffffff


	//   ....[21]....
        /*0468*/ 	.word	0xffffffff


	//   ....[22]....
        /*046c*/ 	.word	0xffffffff


	//   ....[23]....
        /*0470*/ 	.word	0xffffffff


	//   ....[24]....
        /*0474*/ 	.word	0xffffffff


	//   ....[25]....
        /*0478*/ 	.word	0xffffffff


	//   ....[26]....
        /*047c*/ 	.word	0xffffffff


	//   ....[27]....
        /*0480*/ 	.word	0xffffffff


	//   ....[28]....
        /*0484*/ 	.word	0xffffffff


	//   ....[29]....
        /*0488*/ 	.word	0xffffffff


	//   ....[30]....
        /*048c*/ 	.word	0xffffffff


	//   ....[31]....
        /*0490*/ 	.word	0xffffffff


	//   ....[32]....
        /*0494*/ 	.word	0xffffffff


	//   ....[33]....
        /*0498*/ 	.word	0xffffffff


	//   ....[34]....
        /*049c*/ 	.word	0xffffffff


	//   ....[35]....
        /*04a0*/ 	.word	0xffffffff


	//   ....[36]....
        /*04a4*/ 	.word	0xffffffff


	//   ....[37]....
        /*04a8*/ 	.word	0xffffffff


	//   ....[38]....
        /*04ac*/ 	.word	0xffffffff


	//   ....[39]....
        /*04b0*/ 	.word	0xffffffff


	//   ....[40]....
        /*04b4*/ 	.word	0xffffffff


	//   ....[41]....
        /*04b8*/ 	.word	0xffffffff


	//   ....[42]....
        /*04bc*/ 	.word	0xffffffff


	//   ....[43]....
        /*04c0*/ 	.word	0xffffffff


	//   ....[44]....
        /*04c4*/ 	.word	0xffffffff


	//   ....[45]....
        /*04c8*/ 	.word	0xffffffff


	//   ....[46]....
        /*04cc*/ 	.word	0xffffffff


	//   ....[47]....
        /*04d0*/ 	.word	0xffffffff


	//   ....[48]....
        /*04d4*/ 	.word	0xffffffff


	//   ....[49]....
        /*04d8*/ 	.word	0xffffffff


	//   ....[50]....
        /*04dc*/ 	.word	0xffffffff


	//   ....[51]....
        /*04e0*/ 	.word	0xffffffff


	//   ....[52]....
        /*04e4*/ 	.word	0xffffffff


	//   ....[53]....
        /*04e8*/ 	.word	0xffffffff


	//   ....[54]....
        /*04ec*/ 	.word	0xffffffff


	//   ....[55]....
        /*04f0*/ 	.word	0xffffffff


	//   ....[56]....
        /*04f4*/ 	.word	0xffffffff


	//   ....[57]....
        /*04f8*/ 	.word	0xffffffff


	//   ....[58]....
        /*04fc*/ 	.word	0xffffffff


	//   ....[59]....
        /*0500*/ 	.word	0xffffffff


	//   ....[60]....
        /*0504*/ 	.word	0xffffffff


	//   ....[61]....
        /*0508*/ 	.word	0xffffffff


	//   ....[62]....
        /*050c*/ 	.word	0xffffffff


	//   ....[63]....
        /*0510*/ 	.word	0xffffffff


	//   ....[64]....
        /*0514*/ 	.word	0xffffffff


	//   ....[65]....
        /*0518*/ 	.word	0xffffffff


	//   ....[66]....
        /*051c*/ 	.word	0xffffffff


	//   ....[67]....
        /*0520*/ 	.word	0xffffffff


	//   ....[68]....
        /*0524*/ 	.word	0xffffffff


	//   ....[69]....
        /*0528*/ 	.word	0xffffffff


	//   ....[70]....
        /*052c*/ 	.word	0xffffffff


	//   ....[71]....
        /*0530*/ 	.word	0xffffffff


	//   ....[72]....
        /*0534*/ 	.word	0xffffffff


	//   ....[73]....
        /*0538*/ 	.word	0xffffffff


	//   ....[74]....
        /*053c*/ 	.word	0xffffffff


	//   ....[75]....
        /*0540*/ 	.word	0xffffffff


	//   ....[76]....
        /*0544*/ 	.word	0xffffffff


	//   ....[77]....
        /*0548*/ 	.word	0xffffffff


	//   ....[78]....
        /*054c*/ 	.word	0xffffffff


	//   ....[79]....
        /*0550*/ 	.word	0xffffffff


	//   ....[80]....
        /*0554*/ 	.word	0xffffffff


	//   ....[81]....
        /*0558*/ 	.word	0xffffffff


	//   ....[82]....
        /*055c*/ 	.word	0xffffffff


	//   ....[83]....
        /*0560*/ 	.word	0xffffffff


	//   ....[84]....
        /*0564*/ 	.word	0xffffffff


	//   ....[85]....
        /*0568*/ 	.word	0xffffffff


	//   ....[86]....
        /*056c*/ 	.word	0xffffffff


	//   ....[87]....
        /*0570*/ 	.word	0xffffffff


	//   ....[88]....
        /*0574*/ 	.word	0xffffffff


	//   ....[89]....
        /*0578*/ 	.word	0xffffffff


	//   ....[90]....
        /*057c*/ 	.word	0xffffffff


	//   ....[91]....
        /*0580*/ 	.word	0xffffffff


	//   ....[92]....
        /*0584*/ 	.word	0xffffffff


	//   ....[93]....
        /*0588*/ 	.word	0xffffffff


	//   ....[94]....
        /*058c*/ 	.word	0xffffffff


	//   ....[95]....
        /*0590*/ 	.word	0xffffffff


	//   ....[96]....
        /*0594*/ 	.word	0xffffffff


	//   ....[97]....
        /*0598*/ 	.word	0xffffffff


	//   ....[98]....
        /*059c*/ 	.word	0xffffffff


	//   ....[99]....
        /*05a0*/ 	.word	0xffffffff


	//   ....[100]....
        /*05a4*/ 	.word	0xffffffff


	//   ....[101]....
        /*05a8*/ 	.word	0xffffffff


	//   ....[102]....
        /*05ac*/ 	.word	0xffffffff


	//   ....[103]....
        /*05b0*/ 	.word	0xffffffff


	//   ....[104]....
        /*05b4*/ 	.word	0xffffffff


	//   ....[105]....
        /*05b8*/ 	.word	0xffffffff


	//   ....[106]....
        /*05bc*/ 	.word	0xffffffff


	//   ....[107]....
        /*05c0*/ 	.word	0xffffffff


	//   ....[108]....
        /*05c4*/ 	.word	0xffffffff


	//   ....[109]....
        /*05c8*/ 	.word	0xffffffff


	//   ....[110]....
        /*05cc*/ 	.word	0xffffffff


	//   ....[111]....
        /*05d0*/ 	.word	0xffffffff


	//   ....[112]....
        /*05d4*/ 	.word	0xffffffff


	//   ....[113]....
        /*05d8*/ 	.word	0xffffffff


	//   ....[114]....
        /*05dc*/ 	.word	0xffffffff


	//   ....[115]....
        /*05e0*/ 	.word	0xffffffff


	//   ....[116]....
        /*05e4*/ 	.word	0xffffffff


	//   ....[117]....
        /*05e8*/ 	.word	0xffffffff


	//   ....[118]....
        /*05ec*/ 	.word	0xffffffff


	//   ....[119]....
        /*05f0*/ 	.word	0xffffffff


	//   ....[120]....
        /*05f4*/ 	.word	0xffffffff


	//   ....[121]....
        /*05f8*/ 	.word	0xffffffff


	//   ....[122]....
        /*05fc*/ 	.word	0xffffffff


	//   ....[123]....
        /*0600*/ 	.word	0xffffffff


	//   ....[124]....
        /*0604*/ 	.word	0xffffffff


	//   ....[125]....
        /*0608*/ 	.word	0xffffffff


	//   ....[126]....
        /*060c*/ 	.word	0xffffffff


	//   ....[127]....
        /*0610*/ 	.word	0xffffffff


	//   ....[128]....
        /*0614*/ 	.word	0xffffffff


	//   ....[129]....
        /*0618*/ 	.word	0xffffffff


	//   ....[130]....
        /*061c*/ 	.word	0xffffffff


	//   ....[131]....
        /*0620*/ 	.word	0xffffffff


	//   ....[132]....
        /*0624*/ 	.word	0xffffffff


	//   ....[133]....
        /*0628*/ 	.word	0xffffffff


	//   ....[134]....
        /*062c*/ 	.word	0xffffffff


	//   ....[135]....
        /*0630*/ 	.word	0xffffffff


	//   ....[136]....
        /*0634*/ 	.word	0xffffffff


	//   ....[137]....
        /*0638*/ 	.word	0xffffffff


	//   ....[138]....
        /*063c*/ 	.word	0xffffffff


	//   ....[139]....
        /*0640*/ 	.word	0xffffffff


	//   ....[140]....
        /*0644*/ 	.word	0xffffffff


	//   ....[141]....
        /*0648*/ 	.word	0xffffffff


	//   ....[142]....
        /*064c*/ 	.word	0xffffffff


	//   ....[143]....
        /*0650*/ 	.word	0xffffffff


	//   ....[144]....
        /*0654*/ 	.word	0xffffffff


	//   ....[145]....
        /*0658*/ 	.word	0xffffffff


	//   ....[146]....
        /*065c*/ 	.word	0xffffffff


	//   ....[147]....
        /*0660*/ 	.word	0xffffffff


	//   ....[148]....
        /*0664*/ 	.word	0xffffffff


	//   ....[149]....
        /*0668*/ 	.word	0xffffffff


	//   ....[150]....
        /*066c*/ 	.word	0xffffffff


	//   ....[151]....
        /*0670*/ 	.word	0xffffffff


	//   ....[152]....
        /*0674*/ 	.word	0xffffffff


	//   ....[153]....
        /*0678*/ 	.word	0xffffffff


	//   ....[154]....
        /*067c*/ 	.word	0xffffffff


	//   ....[155]....
        /*0680*/ 	.word	0xffffffff


	//   ....[156]....
        /*0684*/ 	.word	0xffffffff


	//   ....[157]....
        /*0688*/ 	.word	0xffffffff


	//   ....[158]....
        /*068c*/ 	.word	0xffffffff


	//   ....[159]....
        /*0690*/ 	.word	0xffffffff


	//   ....[160]....
        /*0694*/ 	.word	0xffffffff


	//   ....[161]....
        /*0698*/ 	.word	0xffffffff


	//   ....[162]....
        /*069c*/ 	.word	0xffffffff


	//   ....[163]....
        /*06a0*/ 	.word	0xffffffff


	//   ....[164]....
        /*06a4*/ 	.word	0xffffffff


	//   ....[165]....
        /*06a8*/ 	.word	0xffffffff


	//   ....[166]....
        /*06ac*/ 	.word	0xffffffff


	//   ....[167]....
        /*06b0*/ 	.word	0xffffffff


	//   ....[168]....
        /*06b4*/ 	.word	0xffffffff


	//   ....[169]....
        /*06b8*/ 	.word	0xffffffff


	//   ....[170]....
        /*06bc*/ 	.word	0xffffffff


	//   ....[171]....
        /*06c0*/ 	.word	0xffffffff


	//   ....[172]....
        /*06c4*/ 	.word	0xffffffff


	//   ....[173]....
        /*06c8*/ 	.word	0xffffffff


	//   ....[174]....
        /*06cc*/ 	.word	0xffffffff


	//   ....[175]....
        /*06d0*/ 	.word	0xffffffff


	//   ....[176]....
        /*06d4*/ 	.word	0xffffffff


	//   ....[177]....
        /*06d8*/ 	.word	0xffffffff


	//   ....[178]....
        /*06dc*/ 	.word	0xffffffff


	//   ....[179]....
        /*06e0*/ 	.word	0xffffffff


	//   ....[180]....
        /*06e4*/ 	.word	0xffffffff


	//   ....[181]....
        /*06e8*/ 	.word	0xffffffff


	//   ....[182]....
        /*06ec*/ 	.word	0xffffffff


	//   ....[183]....
        /*06f0*/ 	.word	0xffffffff


	//   ....[184]....
        /*06f4*/ 	.word	0xffffffff


	//   ....[185]....
        /*06f8*/ 	.word	0xffffffff


	//   ....[186]....
        /*06fc*/ 	.word	0xffffffff


	//   ....[187]....
        /*0700*/ 	.word	0xffffffff


	//   ....[188]....
        /*0704*/ 	.word	0xffffffff


	//   ....[189]....
        /*0708*/ 	.word	0xffffffff


	//   ....[190]....
        /*070c*/ 	.word	0xffffffff


	//   ....[191]....
        /*0710*/ 	.word	0xffffffff


	//   ....[192]....
        /*0714*/ 	.word	0xffffffff


	//   ....[193]....
        /*0718*/ 	.word	0xffffffff


	//   ....[194]....
        /*071c*/ 	.word	0xffffffff


	//   ....[195]....
        /*0720*/ 	.word	0xffffffff


	//   ....[196]....
        /*0724*/ 	.word	0xffffffff


	//   ....[197]....
        /*0728*/ 	.word	0xffffffff


	//   ....[198]....
        /*072c*/ 	.word	0xffffffff


	//   ....[199]....
        /*0730*/ 	.word	0xffffffff


	//   ....[200]....
        /*0734*/ 	.word	0xffffffff


	//   ....[201]....
        /*0738*/ 	.word	0xffffffff


	//   ....[202]....
        /*073c*/ 	.word	0xffffffff


	//   ....[203]....
        /*0740*/ 	.word	0xffffffff


	//   ....[204]....
        /*0744*/ 	.word	0xffffffff


	//   ....[205]....
        /*0748*/ 	.word	0xffffffff


	//   ....[206]....
        /*074c*/ 	.word	0xffffffff


	//   ....[207]....
        /*0750*/ 	.word	0xffffffff


	//   ....[208]....
        /*0754*/ 	.word	0xffffffff


	//   ....[209]....
        /*0758*/ 	.word	0xffffffff


	//   ....[210]....
        /*075c*/ 	.word	0xffffffff


	//   ....[211]....
        /*0760*/ 	.word	0xffffffff


	//   ....[212]....
        /*0764*/ 	.word	0xffffffff


	//   ....[213]....
        /*0768*/ 	.word	0xffffffff


	//   ....[214]....
        /*076c*/ 	.word	0xffffffff


	//   ....[215]....
        /*0770*/ 	.word	0xffffffff


	//   ....[216]....
        /*0774*/ 	.word	0xffffffff


	//   ....[217]....
        /*0778*/ 	.word	0xffffffff


	//   ....[218]....
        /*077c*/ 	.word	0xffffffff


	//   ....[219]....
        /*0780*/ 	.word	0xffffffff


	//   ....[220]....
        /*0784*/ 	.word	0xffffffff


	//   ....[221]....
        /*0788*/ 	.word	0xffffffff


	//   ....[222]....
        /*078c*/ 	.word	0xffffffff


	//   ....[223]....
        /*0790*/ 	.word	0xffffffff


	//   ....[224]....
        /*0794*/ 	.word	0xffffffff


	//   ....[225]....
        /*0798*/ 	.word	0xffffffff


	//   ....[226]....
        /*079c*/ 	.word	0xffffffff


	//   ....[227]....
        /*07a0*/ 	.word	0xffffffff


	//   ....[228]....
        /*07a4*/ 	.word	0xffffffff


	//   ....[229]....
        /*07a8*/ 	.word	0xffffffff


	//   ....[230]....
        /*07ac*/ 	.word	0xffffffff


	//   ....[231]....
        /*07b0*/ 	.word	0xffffffff


	//   ....[232]....
        /*07b4*/ 	.word	0xffffffff


	//   ....[233]....
        /*07b8*/ 	.word	0xffffffff


	//   ....[234]....
        /*07bc*/ 	.word	0xffffffff


	//   ....[235]....
        /*07c0*/ 	.word	0xffffffff


	//   ....[236]....
        /*07c4*/ 	.word	0xffffffff


	//   ....[237]....
        /*07c8*/ 	.word	0xffffffff


	//   ....[238]....
        /*07cc*/ 	.word	0xffffffff


	//   ....[239]....
        /*07d0*/ 	.word	0xffffffff


	//   ....[240]....
        /*07d4*/ 	.word	0xffffffff


	//   ....[241]....
        /*07d8*/ 	.word	0xffffffff


	//   ....[242]....
        /*07dc*/ 	.word	0xffffffff


	//   ....[243]....
        /*07e0*/ 	.word	0xffffffff


	//   ....[244]....
        /*07e4*/ 	.word	0xffffffff


	//   ....[245]....
        /*07e8*/ 	.word	0xffffffff


	//   ....[246]....
        /*07ec*/ 	.word	0xffffffff


	//   ....[247]....
        /*07f0*/ 	.word	0xffffffff


	//   ....[248]....
        /*07f4*/ 	.word	0xffffffff


	//   ....[249]....
        /*07f8*/ 	.word	0xffffffff


	//   ....[250]....
        /*07fc*/ 	.word	0xffffffff


	//   ....[251]....
        /*0800*/ 	.word	0xffffffff


	//   ....[252]....
        /*0804*/ 	.word	0xffffffff


	//   ....[253]....
        /*0808*/ 	.word	0xffffffff


	//   ....[254]....
        /*080c*/ 	.word	0xffffffff


	//   ....[255]....
        /*0810*/ 	.word	0xffffffff


	//   ....[0]....
        /*0814*/ 	.word	0xffffffff


	//   ....[1]....
        /*0818*/ 	.word	0xffffffff


	//   ....[2]....
        /*081c*/ 	.word	0xffffffff


	//   ....[3]....
        /*0820*/ 	.word	0xffffffff


	//   ....[4]....
        /*0824*/ 	.word	0xffffffff


	//   ....[5]....
        /*0828*/ 	.word	0xffffffff


	//   ....[6]....
        /*082c*/ 	.word	0xffffffff


	//   ....[7]....
        /*0830*/ 	.word	0xffffffff


	//   ....[8]....
        /*0834*/ 	.word	0xffffffff


	//   ....[9]....
        /*0838*/ 	.word	0xffffffff


	//   ....[10]....
        /*083c*/ 	.word	0xffffffff


	//   ....[11]....
        /*0840*/ 	.word	0xffffffff


	//   ....[12]....
        /*0844*/ 	.word	0xffffffff


	//   ....[13]....
        /*0848*/ 	.word	0xffffffff


	//   ....[14]....
        /*084c*/ 	.word	0xffffffff


	//   ....[15]....
        /*0850*/ 	.word	0xffffffff


	//   ....[16]....
        /*0854*/ 	.word	0xffffffff


	//   ....[17]....
        /*0858*/ 	.word	0xffffffff


	//   ....[18]....
        /*085c*/ 	.word	0xffffffff


	//   ....[19]....
        /*0860*/ 	.word	0xffffffff


	//   ....[20]....
        /*0864*/ 	.word	0xffffffff


	//   ....[21]....
        /*0868*/ 	.word	0xffffffff


	//   ....[22]....
        /*086c*/ 	.word	0xffffffff


	//   ....[23]....
        /*0870*/ 	.word	0xffffffff


	//   ....[24]....
        /*0874*/ 	.word	0xffffffff


	//   ....[25]....
        /*0878*/ 	.word	0xffffffff


	//   ....[26]....
        /*087c*/ 	.word	0xffffffff


	//   ....[27]....
        /*0880*/ 	.word	0xffffffff


	//   ....[28]....
        /*0884*/ 	.word	0xffffffff


	//   ....[29]....
        /*0888*/ 	.word	0xffffffff


	//   ....[30]....
        /*088c*/ 	.word	0xffffffff


	//   ....[31]....
        /*0890*/ 	.word	0xffffffff


	//   ....[32]....
        /*0894*/ 	.word	0xffffffff


	//   ....[33]....
        /*0898*/ 	.word	0x0500000f


	//   ....[34]....
        /*089c*/ 	.word	0x0500000f


	//   ....[35]....
        /*08a0*/ 	.word	0x0500000f


	//   ....[36]....
        /*08a4*/ 	.word	0x0500000f


	//   ....[37]....
        /*08a8*/ 	.word	0x0500000f


	//   ....[38]....
        /*08ac*/ 	.word	0x0500000f


	//   ....[39]....
        /*08b0*/ 	.word	0x0500000f


	//   ....[40]....
        /*08b4*/ 	.word	0x0500000f


	//   ....[41]....
        /*08b8*/ 	.word	0x0500000f


	//   ....[42]....
        /*08bc*/ 	.word	0x0500000f


	//   ....[43]....
        /*08c0*/ 	.word	0x0500000f


	//   ....[44]....
        /*08c4*/ 	.word	0x0500000f


	//   ....[45]....
        /*08c8*/ 	.word	0x0500000f


	//   ....[46]....
        /*08cc*/ 	.word	0x0500000f


	//   ....[47]....
        /*08d0*/ 	.word	0x0500000f


	//   ....[48]....
        /*08d4*/ 	.word	0x0500000f


	//   ....[49]....
        /*08d8*/ 	.word	0x0500000f


	//   ....[50]....
        /*08dc*/ 	.word	0x0500000f


	//   ....[51]....
        /*08e0*/ 	.word	0x0500000f


	//   ....[52]....
        /*08e4*/ 	.word	0x0500000f


	//   ....[53]....
        /*08e8*/ 	.word	0x0500000f


	//   ....[54]....
        /*08ec*/ 	.word	0x0500000f


	//   ....[55]....
        /*08f0*/ 	.word	0x0500000f


	//   ....[56]....
        /*08f4*/ 	.word	0x0500000f


	//   ....[57]....
        /*08f8*/ 	.word	0x0500000f


	//   ....[58]....
        /*08fc*/ 	.word	0x0500000f


	//   ....[59]....
        /*0900*/ 	.word	0x0500000f


	//   ....[60]....
        /*0904*/ 	.word	0x0500000f


	//   ....[61]....
        /*0908*/ 	.word	0x0500000f


	//   ....[62]....
        /*090c*/ 	.word	0x0500000f


	//   ....[63]....
        /*0910*/ 	.word	0x0500000f


	//   ....[64]....
        /*0914*/ 	.word	0x0500000f


	//   ....[65]....
        /*0918*/ 	.word	0x0500000f


	//   ....[66]....
        /*091c*/ 	.word	0x0500000f


	//   ....[67]....
        /*0920*/ 	.word	0x0500000f


	//   ....[68]....
        /*0924*/ 	.word	0x0500000f


	//   ....[69]....
        /*0928*/ 	.word	0x0500000f


	//   ....[70]....
        /*092c*/ 	.word	0x0500000f


	//   ....[71]....
        /*0930*/ 	.word	0x0500000f


	//   ....[72]....
        /*0934*/ 	.word	0x0500000f


	//   ....[73]....
        /*0938*/ 	.word	0x0500000f


	//   ....[74]....
        /*093c*/ 	.word	0x0500000f


	//   ....[75]....
        /*0940*/ 	.word	0x0500000f


	//   ....[76]....
        /*0944*/ 	.word	0x0500000f


	//   ....[77]....
        /*0948*/ 	.word	0x0500000f


	//   ....[78]....
        /*094c*/ 	.word	0x0500000f


	//   ....[79]....
        /*0950*/ 	.word	0x0500000f


	//   ....[80]....
        /*0954*/ 	.word	0x0500000f


	//   ....[81]....
        /*0958*/ 	.word	0x0500000f


	//   ....[82]....
        /*095c*/ 	.word	0x0500000f


	//   ....[83]....
        /*0960*/ 	.word	0x0500000f


	//   ....[84]....
        /*0964*/ 	.word	0x0500000f


	//   ....[85]....
        /*0968*/ 	.word	0x0500000f


	//   ....[86]....
        /*096c*/ 	.word	0x0500000f


	//   ....[87]....
        /*0970*/ 	.word	0x0500000f


	//   ....[88]....
        /*0974*/ 	.word	0x0500000f


	//   ....[89]....
        /*0978*/ 	.word	0x0500000f


	//   ....[90]....
        /*097c*/ 	.word	0x0500000f


	//   ....[91]....
        /*0980*/ 	.word	0x0500000f


	//   ....[92]....
        /*0984*/ 	.word	0x0500000f


	//   ....[93]....
        /*0988*/ 	.word	0x0500000f


	//   ....[94]....
        /*098c*/ 	.word	0x0500000f


	//   ....[95]....
        /*0990*/ 	.word	0x0500000f


	//   ....[96]....
        /*0994*/ 	.word	0x0500000f


	//   ....[97]....
        /*0998*/ 	.word	0x0500000f


	//   ....[98]....
        /*099c*/ 	.word	0x0500000f


	//   ....[99]....
        /*09a0*/ 	.word	0x0500000f


	//   ....[100]....
        /*09a4*/ 	.word	0x0500000f


	//   ....[101]....
        /*09a8*/ 	.word	0x0500000f


	//   ....[102]....
        /*09ac*/ 	.word	0x0500000f


	//   ....[103]....
        /*09b0*/ 	.word	0x0500000f


	//   ....[104]....
        /*09b4*/ 	.word	0x0500000f


	//   ....[105]....
        /*09b8*/ 	.word	0x0500000f


	//   ....[106]....
        /*09bc*/ 	.word	0x0500000f


	//   ....[107]....
        /*09c0*/ 	.word	0x0500000f


	//   ....[108]....
        /*09c4*/ 	.word	0x0500000f


	//   ....[109]....
        /*09c8*/ 	.word	0x0500000f


	//   ....[110]....
        /*09cc*/ 	.word	0x0500000f


	//   ....[111]....
        /*09d0*/ 	.word	0x0500000f


	//   ....[112]....
        /*09d4*/ 	.word	0x0500000f


	//   ....[113]....
        /*09d8*/ 	.word	0x0500000f


	//   ....[114]....
        /*09dc*/ 	.word	0x0500000f


	//   ....[115]....
        /*09e0*/ 	.word	0x0500000f


	//   ....[116]....
        /*09e4*/ 	.word	0x0500000f


	//   ....[117]....
        /*09e8*/ 	.word	0x0500000f


	//   ....[118]....
        /*09ec*/ 	.word	0x0500000f


	//   ....[119]....
        /*09f0*/ 	.word	0x0500000f


	//   ....[120]....
        /*09f4*/ 	.word	0x0500000f


	//   ....[121]....
        /*09f8*/ 	.word	0x0500000f


	//   ....[122]....
        /*09fc*/ 	.word	0x0500000f


	//   ....[123]....
        /*0a00*/ 	.word	0x0500000f


	//   ....[124]....
        /*0a04*/ 	.word	0x0500000f


	//   ....[125]....
        /*0a08*/ 	.word	0x0500000f


	//   ....[126]....
        /*0a0c*/ 	.word	0x0500000f


	//   ....[127]....
        /*0a10*/ 	.word	0x0500000f


	//   ....[128]....
        /*0a14*/ 	.word	0x0500000f


	//   ....[129]....
        /*0a18*/ 	.word	0x0500000f


	//   ....[130]....
        /*0a1c*/ 	.word	0x0500000f


	//   ....[131]....
        /*0a20*/ 	.word	0x0500000f


	//   ....[132]....
        /*0a24*/ 	.word	0x0500000f


	//   ....[133]....
        /*0a28*/ 	.word	0x0500000f


	//   ....[134]....
        /*0a2c*/ 	.word	0x0500000f


	//   ....[135]....
        /*0a30*/ 	.word	0x0500000f


	//   ....[136]....
        /*0a34*/ 	.word	0x0500000f


	//   ....[137]....
        /*0a38*/ 	.word	0x0500000f


	//   ....[138]....
        /*0a3c*/ 	.word	0x0500000f


	//   ....[139]....
        /*0a40*/ 	.word	0x0500000f


	//   ....[140]....
        /*0a44*/ 	.word	0x0500000f


	//   ....[141]....
        /*0a48*/ 	.word	0x0500000f


	//   ....[142]....
        /*0a4c*/ 	.word	0x0500000f


	//   ....[143]....
        /*0a50*/ 	.word	0x0500000f


	//   ....[144]....
        /*0a54*/ 	.word	0x0500000f


	//   ....[145]....
        /*0a58*/ 	.word	0x0500000f


	//   ....[146]....
        /*0a5c*/ 	.word	0x0500000f


	//   ....[147]....
        /*0a60*/ 	.word	0x0500000f


	//   ....[148]....
        /*0a64*/ 	.word	0x0500000f


	//   ....[149]....
        /*0a68*/ 	.word	0x0500000f


	//   ....[150]....
        /*0a6c*/ 	.word	0x0500000f


	//   ....[151]....
        /*0a70*/ 	.word	0x0500000f


	//   ....[152]....
        /*0a74*/ 	.word	0x0500000f


	//   ....[153]....
        /*0a78*/ 	.word	0x0500000f


	//   ....[154]....
        /*0a7c*/ 	.word	0x0500000f


	//   ....[155]....
        /*0a80*/ 	.word	0x0500000f


	//   ....[156]....
        /*0a84*/ 	.word	0x0500000f


	//   ....[157]....
        /*0a88*/ 	.word	0x0500000f


	//   ....[158]....
        /*0a8c*/ 	.word	0x0500000f


	//   ....[159]....
        /*0a90*/ 	.word	0x0500000f


	//   ....[160]....
        /*0a94*/ 	.word	0x0500000f


	//   ....[161]....
        /*0a98*/ 	.word	0x0500000f


	//   ....[162]....
        /*0a9c*/ 	.word	0x0500000f


	//   ....[163]....
        /*0aa0*/ 	.word	0x0500000f


	//   ....[164]....
        /*0aa4*/ 	.word	0x0500000f


	//   ....[165]....
        /*0aa8*/ 	.word	0x0500000f


	//   ....[166]....
        /*0aac*/ 	.word	0x0500000f


	//   ....[167]....
        /*0ab0*/ 	.word	0x0500000f


	//   ....[168]....
        /*0ab4*/ 	.word	0x0500000f


	//   ....[169]....
        /*0ab8*/ 	.word	0x0500000f


	//   ....[170]....
        /*0abc*/ 	.word	0x0500000f


	//   ....[171]....
        /*0ac0*/ 	.word	0x0500000f


	//   ....[172]....
        /*0ac4*/ 	.word	0x0500000f


	//   ....[173]....
        /*0ac8*/ 	.word	0x0500000f


	//   ....[174]....
        /*0acc*/ 	.word	0x0500000f


	//   ....[175]....
        /*0ad0*/ 	.word	0x0500000f


	//   ....[176]....
        /*0ad4*/ 	.word	0x0500000f


	//   ....[177]....
        /*0ad8*/ 	.word	0x0500000f


	//   ....[178]....
        /*0adc*/ 	.word	0x0500000f


	//   ....[179]....
        /*0ae0*/ 	.word	0x0500000f


	//   ....[180]....
        /*0ae4*/ 	.word	0x0500000f


	//   ....[181]....
        /*0ae8*/ 	.word	0x0500000f


	//   ....[182]....
        /*0aec*/ 	.word	0x0500000f


	//   ....[183]....
        /*0af0*/ 	.word	0x0500000f


	//   ....[184]....
        /*0af4*/ 	.word	0x0500000f


	//   ....[185]....
        /*0af8*/ 	.word	0x0500000f


	//   ....[186]....
        /*0afc*/ 	.word	0x0500000f


	//   ....[187]....
        /*0b00*/ 	.word	0x0500000f


	//   ....[188]....
        /*0b04*/ 	.word	0x0500000f


	//   ....[189]....
        /*0b08*/ 	.word	0x0500000f


	//   ....[190]....
        /*0b0c*/ 	.word	0x0500000f


	//   ....[191]....
        /*0b10*/ 	.word	0x0500000f


	//   ....[192]....
        /*0b14*/ 	.word	0x0500000f


	//   ....[193]....
        /*0b18*/ 	.word	0x0500000f


	//   ....[194]....
        /*0b1c*/ 	.word	0x0500000f


	//   ....[195]....
        /*0b20*/ 	.word	0x0500000f


	//   ....[196]....
        /*0b24*/ 	.word	0x0500000f


	//   ....[197]....
        /*0b28*/ 	.word	0x0500000f


	//   ....[198]....
        /*0b2c*/ 	.word	0x0500000f


	//   ....[199]....
        /*0b30*/ 	.word	0x0500000f


	//   ....[200]....
        /*0b34*/ 	.word	0x0500000f


	//   ....[201]....
        /*0b38*/ 	.word	0x0500000f


	//   ....[202]....
        /*0b3c*/ 	.word	0x0500000f


	//   ....[203]....
        /*0b40*/ 	.word	0x0500000f


	//   ....[204]....
        /*0b44*/ 	.word	0x0500000f


	//   ....[205]....
        /*0b48*/ 	.word	0x0500000f


	//   ....[206]....
        /*0b4c*/ 	.word	0x0500000f


	//   ....[207]....
        /*0b50*/ 	.word	0x0500000f


	//   ....[208]....
        /*0b54*/ 	.word	0x0500000f


	//   ....[209]....
        /*0b58*/ 	.word	0x0500000f


	//   ....[210]....
        /*0b5c*/ 	.word	0x0500000f


	//   ....[211]....
        /*0b60*/ 	.word	0x0500000f


	//   ....[212]....
        /*0b64*/ 	.word	0x0500000f


	//   ....[213]....
        /*0b68*/ 	.word	0x0500000f


	//   ....[214]....
        /*0b6c*/ 	.word	0x0500000f


	//   ....[215]....
        /*0b70*/ 	.word	0x0500000f


	//   ....[216]....
        /*0b74*/ 	.word	0x0500000f


	//   ....[217]....
        /*0b78*/ 	.word	0x0500000f


	//   ....[218]....
        /*0b7c*/ 	.word	0x0500000f


	//   ....[219]....
        /*0b80*/ 	.word	0x0500000f


	//   ....[220]....
        /*0b84*/ 	.word	0x0500000f


	//   ....[221]....
        /*0b88*/ 	.word	0x0500000f


	//   ....[222]....
        /*0b8c*/ 	.word	0x0500000f


	//   ....[223]....
        /*0b90*/ 	.word	0x0500000f


	//   ....[224]....
        /*0b94*/ 	.word	0x0500000f


	//   ....[225]....
        /*0b98*/ 	.word	0x0500000f


	//   ....[226]....
        /*0b9c*/ 	.word	0x0500000f


	//   ....[227]....
        /*0ba0*/ 	.word	0x0500000f


	//   ....[228]....
        /*0ba4*/ 	.word	0x0500000f


	//   ....[229]....
        /*0ba8*/ 	.word	0x0500000f


	//   ....[230]....
        /*0bac*/ 	.word	0x0500000f


	//   ....[231]....
        /*0bb0*/ 	.word	0x0500000f


	//   ....[232]....
        /*0bb4*/ 	.word	0x0500000f


	//   ....[233]....
        /*0bb8*/ 	.word	0x0500000f


	//   ....[234]....
        /*0bbc*/ 	.word	0x0500000f


	//   ....[235]....
        /*0bc0*/ 	.word	0x0500000f


	//   ....[236]....
        /*0bc4*/ 	.word	0x0500000f


	//   ....[237]....
        /*0bc8*/ 	.word	0x0500000f


	//   ....[238]....
        /*0bcc*/ 	.word	0x0500000f


	//   ....[239]....
        /*0bd0*/ 	.word	0x0500000f


	//   ....[240]....
        /*0bd4*/ 	.word	0x0500000f


	//   ....[241]....
        /*0bd8*/ 	.word	0x0500000f


	//   ....[242]....
        /*0bdc*/ 	.word	0x0500000f


	//   ....[243]....
        /*0be0*/ 	.word	0x0500000f


	//   ....[244]....
        /*0be4*/ 	.word	0x0500000f


	//   ....[245]....
        /*0be8*/ 	.word	0x0500000f


	//   ....[246]....
        /*0bec*/ 	.word	0x0500000f


	//   ....[247]....
        /*0bf0*/ 	.word	0x0500000f


	//   ....[248]....
        /*0bf4*/ 	.word	0x0500000f


	//   ....[249]....
        /*0bf8*/ 	.word	0x0500000f


	//   ....[250]....
        /*0bfc*/ 	.word	0x0500000f


	//   ....[251]....
        /*0c00*/ 	.word	0x0500000f


	//   ....[252]....
        /*0c04*/ 	.word	0x0500000f


	//   ....[253]....
        /*0c08*/ 	.word	0x0500000f


	//   ....[254]....
        /*0c0c*/ 	.word	0x0500000f


	//   ....[255]....
        /*0c10*/ 	.word	0x0500000f


	//   ....[0]....
        /*0c14*/ 	.word	0x0500000f


	//   ....[1]....
        /*0c18*/ 	.word	0x0500000f


	//   ....[2]....
        /*0c1c*/ 	.word	0x0500000f


	//   ....[3]....
        /*0c20*/ 	.word	0x0500000f


	//   ....[4]....
        /*0c24*/ 	.word	0x0500000f


	//   ....[5]....
        /*0c28*/ 	.word	0x0500000f


	//   ....[6]....
        /*0c2c*/ 	.word	0x0500000f


	//   ....[7]....
        /*0c30*/ 	.word	0x0500000f


	//   ....[8]....
        /*0c34*/ 	.word	0x0500000f


	//   ....[9]....
        /*0c38*/ 	.word	0x0500000f


	//   ....[10]....
        /*0c3c*/ 	.word	0x0500000f


	//   ....[11]....
        /*0c40*/ 	.word	0x0500000f


	//   ....[12]....
        /*0c44*/ 	.word	0x0500000f


	//----- nvinfo : EIATTR_COOP_GROUP_INSTR_OFFSETS
	.align		4
.L_1100:
        /*0c48*/ 	.byte	0x04, 0x28
        /*0c4a*/ 	.short	(.L_1102 - .L_1101)


	//   ....[0]....
.L_1101:
        /*0c4c*/ 	.word	0x00000070


	//   ....[1]....
        /*0c50*/ 	.word	0x00000140


	//   ....[2]....
        /*0c54*/ 	.word	0x00000190


	//   ....[3]....
        /*0c58*/ 	.word	0x000003c0


	//   ....[4]....
        /*0c5c*/ 	.word	0x00000520


	//   ....[5]....
        /*0c60*/ 	.word	0x00000640


	//   ....[6]....
        /*0c64*/ 	.word	0x000007a0


	//   ....[7]....
        /*0c68*/ 	.word	0x00003010


	//   ....[8]....
        /*0c6c*/ 	.word	0x00003020


	//   ....[9]....
        /*0c70*/ 	.word	0x00003f30


	//   ....[10]....
        /*0c74*/ 	.word	0x00003f40


	//   ....[11]....
        /*0c78*/ 	.word	0x00004e50


	//   ....[12]....
        /*0c7c*/ 	.word	0x00004e60


	//   ....[13]....
        /*0c80*/ 	.word	0x00006250


	//   ....[14]....
        /*0c84*/ 	.word	0x00006260


	//   ....[15]....
        /*0c88*/ 	.word	0x000071b0


	//   ....[16]....
        /*0c8c*/ 	.word	0x000071c0


	//   ....[17]....
        /*0c90*/ 	.word	0x00008190


	//   ....[18]....
        /*0c94*/ 	.word	0x000081a0


	//   ....[19]....
        /*0c98*/ 	.word	0x00009360


	//   ....[20]....
        /*0c9c*/ 	.word	0x00009370


	//   ....[21]....
        /*0ca0*/ 	.word	0x00009480


	//   ....[22]....
        /*0ca4*/ 	.word	0x00009490


	//   ....[23]....
        /*0ca8*/ 	.word	0x000095b0


	//   ....[24]....
        /*0cac*/ 	.word	0x000095c0


	//   ....[25]....
        /*0cb0*/ 	.word	0x00009920


	//   ....[26]....
        /*0cb4*/ 	.word	0x00009940


	//   ....[27]....
        /*0cb8*/ 	.word	0x00009a30


	//   ....[28]....
        /*0cbc*/ 	.word	0x00009a50


	//   ....[29]....
        /*0cc0*/ 	.word	0x00009b40


	//   ....[30]....
        /*0cc4*/ 	.word	0x00009b60


	//   ....[31]....
        /*0cc8*/ 	.word	0x0000a620


	//   ....[32]....
        /*0ccc*/ 	.word	0x0000ada0


	//   ....[33]....
        /*0cd0*/ 	.word	0x0000adb0


	//   ....[34]....
        /*0cd4*/ 	.word	0x0000adc0


	//   ....[35]....
        /*0cd8*/ 	.word	0x0000add0


	//   ....[36]....
        /*0cdc*/ 	.word	0x0000afe0


	//   ....[37]....
        /*0ce0*/ 	.word	0x0000aff0


	//   ....[38]....
        /*0ce4*/ 	.word	0x0000b000


	//   ....[39]....
        /*0ce8*/ 	.word	0x0000b010


	//   ....[40]....
        /*0cec*/ 	.word	0x0000d4d0


	//   ....[41]....
        /*0cf0*/ 	.word	0x0000d4f0


	//   ....[42]....
        /*0cf4*/ 	.word	0x0000d500


	//   ....[43]....
        /*0cf8*/ 	.word	0x0000d510


	//   ....[44]....
        /*0cfc*/ 	.word	0x0000d600


	//   ....[45]....
        /*0d00*/ 	.word	0x0000d620


	//   ....[46]....
        /*0d04*/ 	.word	0x0000d630


	//   ....[47]....
        /*0d08*/ 	.word	0x0000d640


	//   ....[48]....
        /*0d0c*/ 	.word	0x000106d0


	//   ....[49]....
        /*0d10*/ 	.word	0x00010c70


	//   ....[50]....
        /*0d14*/ 	.word	0x00010ec0


	//   ....[51]....
        /*0d18*/ 	.word	0x00010f90


	//   ....[52]....
        /*0d1c*/ 	.word	0x00011a80


	//   ....[53]....
        /*0d20*/ 	.word	0x00011b60


	//   ....[54]....
        /*0d24*/ 	.word	0x00013f20


	//   ....[55]....
        /*0d28*/ 	.word	0x00013f40


	//   ....[56]....
        /*0d2c*/ 	.word	0x00014970


	//   ....[57]....
        /*0d30*/ 	.word	0x00014a70


	//   ....[58]....
        /*0d34*/ 	.word	0x00015320


	//   ....[59]....
        /*0d38*/ 	.word	0x00015370


	//   ....[60]....
        /*0d3c*/ 	.word	0x00017b30


	//   ....[61]....
        /*0d40*/ 	.word	0x00017b50


	//   ....[62]....
        /*0d44*/ 	.word	0x00017e20


	//   ....[63]....
        /*0d48*/ 	.word	0x00017e40


	//   ....[64]....
        /*0d4c*/ 	.word	0x000198c0


	//   ....[65]....
        /*0d50*/ 	.word	0x00019920


	//   ....[66]....
        /*0d54*/ 	.word	0x00019940


	//   ....[67]....
        /*0d58*/ 	.word	0x00019960


	//   ....[68]....
        /*0d5c*/ 	.word	0x0001a570


	//   ....[69]....
        /*0d60*/ 	.word	0x0001a5b0


	//   ....[70]....
        /*0d64*/ 	.word	0x0001a5e0


	//   ....[71]....
        /*0d68*/ 	.word	0x0001a610


	//   ....[72]....
        /*0d6c*/ 	.word	0x0001a640


	//   ....[73]....
        /*0d70*/ 	.word	0x0001a670


	//   ....[74]....
        /*0d74*/ 	.word	0x0001a6c0


	//   ....[75]....
        /*0d78*/ 	.word	0x0001a6f0


	//   ....[76]....
        /*0d7c*/ 	.word	0x0001a720


	//   ....[77]....
        /*0d80*/ 	.word	0x0001a750


	//   ....[78]....
        /*0d84*/ 	.word	0x0001a780


	//   ....[79]....
        /*0d88*/ 	.word	0x0001a7b0


	//   ....[80]....
        /*0d8c*/ 	.word	0x0001a7e0


	//   ....[81]....
        /*0d90*/ 	.word	0x0001a810


	//   ....[82]....
        /*0d94*/ 	.word	0x0001a840


	//   ....[83]....
        /*0d98*/ 	.word	0x0001a870


	//   ....[84]....
        /*0d9c*/ 	.word	0x0001a8a0


	//   ....[85]....
        /*0da0*/ 	.word	0x0001a8d0


	//   ....[86]....
        /*0da4*/ 	.word	0x0001a900


	//   ....[87]....
        /*0da8*/ 	.word	0x0001a930


	//   ....[88]....
        /*0dac*/ 	.word	0x0001a960


	//   ....[89]....
        /*0db0*/ 	.word	0x0001a990


	//   ....[90]....
        /*0db4*/ 	.word	0x0001a9c0


	//   ....[91]....
        /*0db8*/ 	.word	0x0001a9f0


	//   ....[92]....
        /*0dbc*/ 	.word	0x0001aa20


	//   ....[93]....
        /*0dc0*/ 	.word	0x0001aa50


	//   ....[94]....
        /*0dc4*/ 	.word	0x0001aa80


	//   ....[95]....
        /*0dc8*/ 	.word	0x0001aab0


	//   ....[96]....
        /*0dcc*/ 	.word	0x0001aae0


	//   ....[97]....
        /*0dd0*/ 	.word	0x0001ab10


	//   ....[98]....
        /*0dd4*/ 	.word	0x0001ab40


	//   ....[99]....
        /*0dd8*/ 	.word	0x0001ab70


	//   ....[100]....
        /*0ddc*/ 	.word	0x0001aba0


	//   ....[101]....
        /*0de0*/ 	.word	0x0001abd0


	//   ....[102]....
        /*0de4*/ 	.word	0x0001ac00


	//   ....[103]....
        /*0de8*/ 	.word	0x0001ac30


	//   ....[104]....
        /*0dec*/ 	.word	0x0001ac40


	//   ....[105]....
        /*0df0*/ 	.word	0x0001ac50


	//   ....[106]....
        /*0df4*/ 	.word	0x0001ac60


	//   ....[107]....
        /*0df8*/ 	.word	0x0001ac90


	//   ....[108]....
        /*0dfc*/ 	.word	0x0001acd0


	//   ....[109]....
        /*0e00*/ 	.word	0x0001ace0


	//   ....[110]....
        /*0e04*/ 	.word	0x0001acf0


	//   ....[111]....
        /*0e08*/ 	.word	0x0001ad00


	//   ....[112]....
        /*0e0c*/ 	.word	0x0001ad10


	//   ....[113]....
        /*0e10*/ 	.word	0x0001ad20


	//   ....[114]....
        /*0e14*/ 	.word	0x0001ad30


	//   ....[115]....
        /*0e18*/ 	.word	0x0001ad40


	//   ....[116]....
        /*0e1c*/ 	.word	0x0001ad70


	//   ....[117]....
        /*0e20*/ 	.word	0x0001ada0


	//   ....[118]....
        /*0e24*/ 	.word	0x0001add0


	//   ....[119]....
        /*0e28*/ 	.word	0x0001ade0


	//   ....[120]....
        /*0e2c*/ 	.word	0x0001ae10


	//   ....[121]....
        /*0e30*/ 	.word	0x0001ae40


	//   ....[122]....
        /*0e34*/ 	.word	0x0001ae70


	//   ....[123]....
        /*0e38*/ 	.word	0x0001aea0


	//   ....[124]....
        /*0e3c*/ 	.word	0x0001aed0


	//   ....[125]....
        /*0e40*/ 	.word	0x0001af00


	//   ....[126]....
        /*0e44*/ 	.word	0x0001af30


	//   ....[127]....
        /*0e48*/ 	.word	0x0001af60


	//   ....[128]....
        /*0e4c*/ 	.word	0x0001af90


	//   ....[129]....
        /*0e50*/ 	.word	0x0001afc0


	//   ....[130]....
        /*0e54*/ 	.word	0x0001aff0


	//   ....[131]....
        /*0e58*/ 	.word	0x0001b020


	//   ....[132]....
        /*0e5c*/ 	.word	0x0001b890


	//   ....[133]....
        /*0e60*/ 	.word	0x0001b8b0


	//   ....[134]....
        /*0e64*/ 	.word	0x0001b8d0


	//   ....[135]....
        /*0e68*/ 	.word	0x0001b8e0


	//   ....[136]....
        /*0e6c*/ 	.word	0x0001bfc0


	//   ....[137]....
        /*0e70*/ 	.word	0x0001bfd0


	//   ....[138]....
        /*0e74*/ 	.word	0x0001c100


	//   ....[139]....
        /*0e78*/ 	.word	0x0001c110


	//   ....[140]....
        /*0e7c*/ 	.word	0x0001c240


	//   ....[141]....
        /*0e80*/ 	.word	0x0001c250


	//   ....[142]....
        /*0e84*/ 	.word	0x0001c380


	//   ....[143]....
        /*0e88*/ 	.word	0x0001c390


	//   ....[144]....
        /*0e8c*/ 	.word	0x0001c7b0


	//   ....[145]....
        /*0e90*/ 	.word	0x0001c7c0


	//   ....[146]....
        /*0e94*/ 	.word	0x0001d020


	//   ....[147]....
        /*0e98*/ 	.word	0x0001d030


	//   ....[148]....
        /*0e9c*/ 	.word	0x0001df90


	//   ....[149]....
        /*0ea0*/ 	.word	0x0001dfa0


	//   ....[150]....
        /*0ea4*/ 	.word	0x0001e0e0


	//   ....[151]....
        /*0ea8*/ 	.word	0x0001e0f0


	//   ....[152]....
        /*0eac*/ 	.word	0x0001e220


	//   ....[153]....
        /*0eb0*/ 	.word	0x0001e230


	//   ....[154]....
        /*0eb4*/ 	.word	0x0001e360


	//   ....[155]....
        /*0eb8*/ 	.word	0x0001e370


	//   ....[156]....
        /*0ebc*/ 	.word	0x0001e4f0


	//   ....[157]....
        /*0ec0*/ 	.word	0x0001e6f0


	//   ....[158]....
        /*0ec4*/ 	.word	0x0001e720


	//   ....[159]....
        /*0ec8*/ 	.word	0x0001e750


	//   ....[160]....
        /*0ecc*/ 	.word	0x0001e780


	//   ....[161]....
        /*0ed0*/ 	.word	0x0001e7b0


	//   ....[162]....
        /*0ed4*/ 	.word	0x0001e7e0


	//   ....[163]....
        /*0ed8*/ 	.word	0x0001e960


	//   ....[164]....
        /*0edc*/ 	.word	0x0001e990


	//   ....[165]....
        /*0ee0*/ 	.word	0x0001e9c0


	//   ....[166]....
        /*0ee4*/ 	.word	0x0001e9f0


	//   ....[167]....
        /*0ee8*/ 	.word	0x0001ea20


	//   ....[168]....
        /*0eec*/ 	.word	0x0001ea50


	//   ....[169]....
        /*0ef0*/ 	.word	0x0001eae0


	//   ....[170]....
        /*0ef4*/ 	.word	0x0001eb10


	//   ....[171]....
        /*0ef8*/ 	.word	0x0001eb20


	//   ....[172]....
        /*0efc*/ 	.word	0x0001eb60


	//   ....[173]....
        /*0f00*/ 	.word	0x00020200


	//   ....[174]....
        /*0f04*/ 	.word	0x00022160


	//   ....[175]....
        /*0f08*/ 	.word	0x00022190


	//   ....[176]....
        /*0f0c*/ 	.word	0x000221a0


	//   ....[177]....
        /*0f10*/ 	.word	0x000221f0


	//   ....[178]....
        /*0f14*/ 	.word	0x00022220


	//   ....[179]....
        /*0f18*/ 	.word	0x00022250


	//   ....[180]....
        /*0f1c*/ 	.word	0x00022280


	//   ....[181]....
        /*0f20*/ 	.word	0x000222b0


	//   ....[182]....
        /*0f24*/ 	.word	0x000222e0


	//   ....[183]....
        /*0f28*/ 	.word	0x00022310


	//   ....[184]....
        /*0f2c*/ 	.word	0x00022340


	//   ....[185]....
        /*0f30*/ 	.word	0x00022370


	//   ....[186]....
        /*0f34*/ 	.word	0x000223a0


	//   ....[187]....
        /*0f38*/ 	.word	0x000223d0


	//   ....[188]....
        /*0f3c*/ 	.word	0x000223e0


	//   ....[189]....
        /*0f40*/ 	.word	0x000223f0


	//   ....[190]....
        /*0f44*/ 	.word	0x00022460


	//   ....[191]....
        /*0f48*/ 	.word	0x000224a0


	//   ....[192]....
        /*0f4c*/ 	.word	0x000224f0


	//   ....[193]....
        /*0f50*/ 	.word	0x00022500


	//   ....[194]....
        /*0f54*/ 	.word	0x000229f0


	//   ....[195]....
        /*0f58*/ 	.word	0x00022a10


	//   ....[196]....
        /*0f5c*/ 	.word	0x00022af0


	//   ....[197]....
        /*0f60*/ 	.word	0x00022b20


	//   ....[198]....
        /*0f64*/ 	.word	0x00022b60


	//   ....[199]....
        /*0f68*/ 	.word	0x00022b90


	//   ....[200]....
        /*0f6c*/ 	.word	0x00022bd0


	//   ....[201]....
        /*0f70*/ 	.word	0x00022c00


	//   ....[202]....
        /*0f74*/ 	.word	0x00022c40


	//   ....[203]....
        /*0f78*/ 	.word	0x00022c70


	//   ....[204]....
        /*0f7c*/ 	.word	0x00022cb0


	//   ....[205]....
        /*0f80*/ 	.word	0x00022cd0


	//   ....[206]....
        /*0f84*/ 	.word	0x00022d10


	//   ....[207]....
        /*0f88*/ 	.word	0x00022d30


	//   ....[208]....
        /*0f8c*/ 	.word	0x00022d40


	//   ....[209]....
        /*0f90*/ 	.word	0x00022d50


	//   ....[210]....
        /*0f94*/ 	.word	0x00022da0


	//   ....[211]....
        /*0f98*/ 	.word	0x00022de0


	//   ....[212]....
        /*0f9c*/ 	.word	0x00022df0


	//   ....[213]....
        /*0fa0*/ 	.word	0x00022e00


	//   ....[214]....
        /*0fa4*/ 	.word	0x000234f0


	//   ....[215]....
        /*0fa8*/ 	.word	0x00023520


	//   ....[216]....
        /*0fac*/ 	.word	0x00023550


	//   ....[217]....
        /*0fb0*/ 	.word	0x00023590


	//   ....[218]....
        /*0fb4*/ 	.word	0x00023620


	//   ....[219]....
        /*0fb8*/ 	.word	0x00023640


	//   ....[220]....
        /*0fbc*/ 	.word	0x000236c0


	//   ....[221]....
        /*0fc0*/ 	.word	0x000236e0


	//   ....[222]....
        /*0fc4*/ 	.word	0x00023760


	//   ....[223]....
        /*0fc8*/ 	.word	0x00023780


	//   ....[224]....
        /*0fcc*/ 	.word	0x00023800


	//   ....[225]....
        /*0fd0*/ 	.word	0x00023820


	//   ....[226]....
        /*0fd4*/ 	.word	0x000238a0


	//   ....[227]....
        /*0fd8*/ 	.word	0x000238c0


	//   ....[228]....
        /*0fdc*/ 	.word	0x000238d0


	//   ....[229]....
        /*0fe0*/ 	.word	0x00023940


	//   ....[230]....
        /*0fe4*/ 	.word	0x00024270


	//   ....[231]....
        /*0fe8*/ 	.word	0x00024290


	//   ....[232]....
        /*0fec*/ 	.word	0x000242a0


	//   ....[233]....
        /*0ff0*/ 	.word	0x000242b0


	//   ....[234]....
        /*0ff4*/ 	.word	0x00024300


	//   ....[235]....
        /*0ff8*/ 	.word	0x00024320


	//   ....[236]....
        /*0ffc*/ 	.word	0x00024340


	//   ....[237]....
        /*1000*/ 	.word	0x00024350


	//   ....[238]....
        /*1004*/ 	.word	0x00024390


	//   ....[239]....
        /*1008*/ 	.word	0x000243a0


	//   ....[240]....
        /*100c*/ 	.word	0x000243e0


	//   ....[241]....
        /*1010*/ 	.word	0x000243f0


	//   ....[242]....
        /*1014*/ 	.word	0x00024430


	//   ....[243]....
        /*1018*/ 	.word	0x00024440


	//   ....[244]....
        /*101c*/ 	.word	0x00024480


	//   ....[245]....
        /*1020*/ 	.word	0x00024490


	//   ....[246]....
        /*1024*/ 	.word	0x000244a0


	//   ....[247]....
        /*1028*/ 	.word	0x000244e0


	//   ....[248]....
        /*102c*/ 	.word	0x00024500


	//   ....[249]....
        /*1030*/ 	.word	0x00024560


	//   ....[250]....
        /*1034*/ 	.word	0x00024910


	//   ....[251]....
        /*1038*/ 	.word	0x00024920


	//   ....[252]....
        /*103c*/ 	.word	0x00024930


	//   ....[253]....
        /*1040*/ 	.word	0x00024940


	//   ....[254]....
        /*1044*/ 	.word	0x00024990


	//   ....[255]....
        /*1048*/ 	.word	0x000249b0


	//   ....[0]....
        /*104c*/ 	.word	0x000249d0


	//   ....[1]....
        /*1050*/ 	.word	0x000249e0


	//   ....[2]....
        /*1054*/ 	.word	0x00024a20


	//   ....[3]....
        /*1058*/ 	.word	0x00024a30


	//   ....[4]....
        /*105c*/ 	.word	0x00024a70


	//   ....[5]....
        /*1060*/ 	.word	0x00024a80


	//   ....[6]....
        /*1064*/ 	.word	0x00024ac0


	//   ....[7]....
        /*1068*/ 	.word	0x00024ad0


	//   ....[8]....
        /*106c*/ 	.word	0x00024b10


	//   ....[9]....
        /*1070*/ 	.word	0x00024b20


	//   ....[10]....
        /*1074*/ 	.word	0x00024b30


	//   ....[11]....
        /*1078*/ 	.word	0x00024b70


	//   ....[12]....
        /*107c*/ 	.word	0x00024b90


	//   ....[13]....
        /*1080*/ 	.word	0x00024bf0


	//   ....[14]....
        /*1084*/ 	.word	0x000261d0


	//   ....[15]....
        /*1088*/ 	.word	0x00026200


	//   ....[16]....
        /*108c*/ 	.word	0x00026260


	//   ....[17]....
        /*1090*/ 	.word	0x00026290


	//   ....[18]....
        /*1094*/ 	.word	0x000262c0


	//   ....[19]....
        /*1098*/ 	.word	0x000262f0


	//   ....[20]....
        /*109c*/ 	.word	0x00026320


	//   ....[21]....
        /*10a0*/ 	.word	0x00026350


	//   ....[22]....
        /*10a4*/ 	.word	0x000264f0


	//   ....[23]....
        /*10a8*/ 	.word	0x00026520


	//   ....[24]....
        /*10ac*/ 	.word	0x00026550


	//   ....[25]....
        /*10b0*/ 	.word	0x00026580


	//   ....[26]....
        /*10b4*/ 	.word	0x000265b0


	//   ....[27]....
        /*10b8*/ 	.word	0x000265e0


	//   ....[28]....
        /*10bc*/ 	.word	0x000266a0


	//   ....[29]....
        /*10c0*/ 	.word	0x000266c0


	//   ....[30]....
        /*10c4*/ 	.word	0x000266e0


	//   ....[31]....
        /*10c8*/ 	.word	0x00026740


	//   ....[32]....
        /*10cc*/ 	.word	0x00027180


	//   ....[33]....
        /*10d0*/ 	.word	0x00027560


	//   ....[34]....
        /*10d4*/ 	.word	0x000275f0


	//   ....[35]....
        /*10d8*/ 	.word	0x00027680


	//   ....[36]....
        /*10dc*/ 	.word	0x00027710


	//   ....[37]....
        /*10e0*/ 	.word	0x000277a0


	//   ....[38]....
        /*10e4*/ 	.word	0x00027830


	//   ....[39]....
        /*10e8*/ 	.word	0x00027910


	//   ....[40]....
        /*10ec*/ 	.word	0x000279a0


	//   ....[41]....
        /*10f0*/ 	.word	0x00027a40


	//   ....[42]....
        /*10f4*/ 	.word	0x00027ad0


	//   ....[43]....
        /*10f8*/ 	.word	0x00027b60


	//   ....[44]....
        /*10fc*/ 	.word	0x00027bf0


	//   ....[45]....
        /*1100*/ 	.word	0x00027cd0


	//   ....[46]....
        /*1104*/ 	.word	0x00027d60


	//   ....[47]....
        /*1108*/ 	.word	0x00027df0


	//   ....[48]....
        /*110c*/ 	.word	0x00027e80


	//   ....[49]....
        /*1110*/ 	.word	0x00027f10


	//   ....[50]....
        /*1114*/ 	.word	0x00027fa0


	//   ....[51]....
        /*1118*/ 	.word	0x000280d0


	//   ....[52]....
        /*111c*/ 	.word	0x00028180


	//   ....[53]....
        /*1120*/ 	.word	0x00028210


	//   ....[54]....
        /*1124*/ 	.word	0x00028260


	//   ....[55]....
        /*1128*/ 	.word	0x000282b0


	//   ....[56]....
        /*112c*/ 	.word	0x00028340


	//   ....[57]....
        /*1130*/ 	.word	0x000283d0


	//   ....[58]....
        /*1134*/ 	.word	0x00028420


	//   ....[59]....
        /*1138*/ 	.word	0x00028470


	//   ....[60]....
        /*113c*/ 	.word	0x00028560


	//   ....[61]....
        /*1140*/ 	.word	0x00028610


	//   ....[62]....
        /*1144*/ 	.word	0x00028670


	//   ....[63]....
        /*1148*/ 	.word	0x000286f0


	//   ....[64]....
        /*114c*/ 	.word	0x000287e0


	//   ....[65]....
        /*1150*/ 	.word	0x00028830


	//   ....[66]....
        /*1154*/ 	.word	0x00028880


	//   ....[67]....
        /*1158*/ 	.word	0x000288d0


	//   ....[68]....
        /*115c*/ 	.word	0x00028c80


	//   ....[69]....
        /*1160*/ 	.word	0x00028da0


	//   ....[70]....
        /*1164*/ 	.word	0x00028ed0


	//   ....[71]....
        /*1168*/ 	.word	0x00028ff0


	//   ....[72]....
        /*116c*/ 	.word	0x00029110


	//   ....[73]....
        /*1170*/ 	.word	0x000291c0


	//   ....[74]....
        /*1174*/ 	.word	0x00029220


	//   ....[75]....
        /*1178*/ 	.word	0x00029270


	//   ....[76]....
        /*117c*/ 	.word	0x000292d0


	//   ....[77]....
        /*1180*/ 	.word	0x00029340


	//   ....[78]....
        /*1184*/ 	.word	0x000293a0


	//   ....[79]....
        /*1188*/ 	.word	0x00029410


	//   ....[80]....
        /*118c*/ 	.word	0x00029490


	//   ....[81]....
        /*1190*/ 	.word	0x00029500


	//   ....[82]....
        /*1194*/ 	.word	0x00029560


	//   ....[83]....
        /*1198*/ 	.word	0x000295b0


	//   ....[84]....
        /*119c*/ 	.word	0x00029630


	//   ....[85]....
        /*11a0*/ 	.word	0x000296a0


	//   ....[86]....
        /*11a4*/ 	.word	0x00029700


	//   ....[87]....
        /*11a8*/ 	.word	0x00029750


	//   ....[88]....
        /*11ac*/ 	.word	0x000297d0


	//   ....[89]....
        /*11b0*/ 	.word	0x00029820


	//   ....[90]....
        /*11b4*/ 	.word	0x00029880


	//   ....[91]....
        /*11b8*/ 	.word	0x000298d0


	//   ....[92]....
        /*11bc*/ 	.word	0x00029930


	//   ....[93]....
        /*11c0*/ 	.word	0x000299a0


	//   ....[94]....
        /*11c4*/ 	.word	0x00029a00


	//   ....[95]....
        /*11c8*/ 	.word	0x00029a50


	//   ....[96]....
        /*11cc*/ 	.word	0x00029ad0


	//   ....[97]....
        /*11d0*/ 	.word	0x00029b50


	//   ....[98]....
        /*11d4*/ 	.word	0x00029bb0


	//   ....[99]....
        /*11d8*/ 	.word	0x00029c00


	//   ....[100]....
        /*11dc*/ 	.word	0x00029c60


	//   ....[101]....
        /*11e0*/ 	.word	0x00029cd0


	//   ....[102]....
        /*11e4*/ 	.word	0x00029d50


	//   ....[103]....
        /*11e8*/ 	.word	0x00029dc0


	//   ....[104]....
        /*11ec*/ 	.word	0x00029e40


	//   ....[105]....
        /*11f0*/ 	.word	0x00029e90


	//   ....[106]....
        /*11f4*/ 	.word	0x00029f10


	//   ....[107]....
        /*11f8*/ 	.word	0x00029f60


	//   ....[108]....
        /*11fc*/ 	.word	0x00029fd0


	//   ....[109]....
        /*1200*/ 	.word	0x0002a040


	//   ....[110]....
        /*1204*/ 	.word	0x0002a0a0


	//   ....[111]....
        /*1208*/ 	.word	0x0002a110


	//   ....[112]....
        /*120c*/ 	.word	0x0002a180


	//   ....[113]....
        /*1210*/ 	.word	0x0002a1e0


	//   ....[114]....
        /*1214*/ 	.word	0x0002a240


	//   ....[115]....
        /*1218*/ 	.word	0x0002a290


	//   ....[116]....
        /*121c*/ 	.word	0x0002a2f0


	//   ....[117]....
        /*1220*/ 	.word	0x0002a360


	//   ....[118]....
        /*1224*/ 	.word	0x0002a3c0


	//   ....[119]....
        /*1228*/ 	.word	0x0002a410


	//   ....[120]....
        /*122c*/ 	.word	0x0002a490


	//   ....[121]....
        /*1230*/ 	.word	0x0002a500


	//   ....[122]....
        /*1234*/ 	.word	0x0002a5a0


	//   ....[123]....
        /*1238*/ 	.word	0x0002a5f0


	//   ....[124]....
        /*123c*/ 	.word	0x0002a670


	//   ....[125]....
        /*1240*/ 	.word	0x0002a6e0


	//   ....[126]....
        /*1244*/ 	.word	0x0002a750


	//   ....[127]....
        /*1248*/ 	.word	0x0002a7a0


	//   ....[128]....
        /*124c*/ 	.word	0x0002a820


	//   ....[129]....
        /*1250*/ 	.word	0x0002a890


	//   ....[130]....
        /*1254*/ 	.word	0x0002a8f0


	//   ....[131]....
        /*1258*/ 	.word	0x0002a940


	//   ....[132]....
        /*125c*/ 	.word	0x0002a9c0


	//   ....[133]....
        /*1260*/ 	.word	0x0002aa10


	//   ....[134]....
        /*1264*/ 	.word	0x0002aaa0


	//   ....[135]....
        /*1268*/ 	.word	0x0002ab30


	//   ....[136]....
        /*126c*/ 	.word	0x0002abc0


	//   ....[137]....
        /*1270*/ 	.word	0x0002ac50


	//   ....[138]....
        /*1274*/ 	.word	0x0002ace0


	//   ....[139]....
        /*1278*/ 	.word	0x0002ad70


	//   ....[140]....
        /*127c*/ 	.word	0x0002adf0


	//   ....[141]....
        /*1280*/ 	.word	0x0002ae40


	//   ....[142]....
        /*1284*/ 	.word	0x0002aee0


	//   ....[143]....
        /*1288*/ 	.word	0x0002af70


	//   ....[144]....
        /*128c*/ 	.word	0x0002aff0


	//   ....[145]....
        /*1290*/ 	.word	0x0002b040


	//   ....[146]....
        /*1294*/ 	.word	0x0002b0d0


	//   ....[147]....
        /*1298*/ 	.word	0x0002b160


	//   ....[148]....
        /*129c*/ 	.word	0x0002b1f0


	//   ....[149]....
        /*12a0*/ 	.word	0x0002b280


	//   ....[150]....
        /*12a4*/ 	.word	0x0002b310


	//   ....[151]....
        /*12a8*/ 	.word	0x0002b3a0


	//   ....[152]....
        /*12ac*/ 	.word	0x0002b460


	//   ....[153]....
        /*12b0*/ 	.word	0x0002b730


	//   ....[154]....
        /*12b4*/ 	.word	0x0002b830


	//   ....[155]....
        /*12b8*/ 	.word	0x0002b8c0


	//   ....[156]....
        /*12bc*/ 	.word	0x0002b920


	//   ....[157]....
        /*12c0*/ 	.word	0x0002ba00


	//   ....[158]....
        /*12c4*/ 	.word	0x0002ba80


	//   ....[159]....
        /*12c8*/ 	.word	0x0002bae0


	//   ....[160]....
        /*12cc*/ 	.word	0x0002bbb0


	//   ....[161]....
        /*12d0*/ 	.word	0x0002bc10


	//   ....[162]....
        /*12d4*/ 	.word	0x0002bce0


	//   ....[163]....
        /*12d8*/ 	.word	0x0002bd40


	//   ....[164]....
        /*12dc*/ 	.word	0x0002be10


	//   ....[165]....
        /*12e0*/ 	.word	0x0002be70


	//   ....[166]....
        /*12e4*/ 	.word	0x0002bf40


	//   ....[167]....
        /*12e8*/ 	.word	0x0002bfa0


	//   ....[168]....
        /*12ec*/ 	.word	0x0002c070


	//   ....[169]....
        /*12f0*/ 	.word	0x0002c0c0


	//   ....[170]....
        /*12f4*/ 	.word	0x0002c130


	//   ....[171]....
        /*12f8*/ 	.word	0x0002c1e0


	//   ....[172]....
        /*12fc*/ 	.word	0x0002c340


	//   ....[173]....
        /*1300*/ 	.word	0x0002c420


	//   ....[174]....
        /*1304*/ 	.word	0x0002c570


	//   ....[175]....
        /*1308*/ 	.word	0x0002c600


	//   ....[176]....
        /*130c*/ 	.word	0x0002c6e0


	//   ....[177]....
        /*1310*/ 	.word	0x0002c730


	//   ....[178]....
        /*1314*/ 	.word	0x0002c810


	//   ....[179]....
        /*1318*/ 	.word	0x0002c860


	//   ....[180]....
        /*131c*/ 	.word	0x0002c940


	//   ....[181]....
        /*1320*/ 	.word	0x0002c990


	//   ....[182]....
        /*1324*/ 	.word	0x0002c9f0


	//   ....[183]....
        /*1328*/ 	.word	0x0002cac0


	//   ....[184]....
        /*132c*/ 	.word	0x0002cba0


	//   ....[185]....
        /*1330*/ 	.word	0x0002cbf0


	//   ....[186]....
        /*1334*/ 	.word	0x0002cc50


	//   ....[187]....
        /*1338*/ 	.word	0x0002cd10


	//   ....[188]....
        /*133c*/ 	.word	0x0002cd70


	//   ....[189]....
        /*1340*/ 	.word	0x0002ce30


	//   ....[190]....
        /*1344*/ 	.word	0x0002ce90


	//   ....[191]....
        /*1348*/ 	.word	0x0002cf40


	//   ....[192]....
        /*134c*/ 	.word	0x0002cfa0


	//   ....[193]....
        /*1350*/ 	.word	0x0002d050


	//   ....[194]....
        /*1354*/ 	.word	0x0002d100


	//   ....[195]....
        /*1358*/ 	.word	0x0002d160


	//   ....[196]....
        /*135c*/ 	.word	0x0002d1c0


	//   ....[197]....
        /*1360*/ 	.word	0x0002d2b0


	//   ....[198]....
        /*1364*/ 	.word	0x0002d310


	//   ....[199]....
        /*1368*/ 	.word	0x0002d410


	//   ....[200]....
        /*136c*/ 	.word	0x0002d470


	//   ....[201]....
        /*1370*/ 	.word	0x0002d570


	//   ....[202]....
        /*1374*/ 	.word	0x0002d5d0


	//   ....[203]....
        /*1378*/ 	.word	0x0002d6d0


	//   ....[204]....
        /*137c*/ 	.word	0x0002d730


	//   ....[205]....
        /*1380*/ 	.word	0x0002d830


	//   ....[206]....
        /*1384*/ 	.word	0x0002d890


	//   ....[207]....
        /*1388*/ 	.word	0x0002d980


	//   ....[208]....
        /*138c*/ 	.word	0x0002d9e0


	//   ....[209]....
        /*1390*/ 	.word	0x0002dac0


	//   ....[210]....
        /*1394*/ 	.word	0x0002dc00


	//   ....[211]....
        /*1398*/ 	.word	0x0002dca0


	//   ....[212]....
        /*139c*/ 	.word	0x0002dd00


	//   ....[213]....
        /*13a0*/ 	.word	0x0002ddb0


	//   ....[214]....
        /*13a4*/ 	.word	0x0002de40


	//   ....[215]....
        /*13a8*/ 	.word	0x0002ded0


	//   ....[216]....
        /*13ac*/ 	.word	0x0002df30


	//   ....[217]....
        /*13b0*/ 	.word	0x0002dfe0


	//   ....[218]....
        /*13b4*/ 	.word	0x0002e040


	//   ....[219]....
        /*13b8*/ 	.word	0x0002e0f0


	//   ....[220]....
        /*13bc*/ 	.word	0x0002e150


	//   ....[221]....
        /*13c0*/ 	.word	0x0002e200


	//   ....[222]....
        /*13c4*/ 	.word	0x0002e260


	//   ....[223]....
        /*13c8*/ 	.word	0x0002e310


	//   ....[224]....
        /*13cc*/ 	.word	0x0002e370


	//   ....[225]....
        /*13d0*/ 	.word	0x0002e420


	//   ....[226]....
        /*13d4*/ 	.word	0x0002e4b0


	//   ....[227]....
        /*13d8*/ 	.word	0x0002e540


	//   ....[228]....
        /*13dc*/ 	.word	0x0002e5a0


	//   ....[229]....
        /*13e0*/ 	.word	0x0002e650


	//   ....[230]....
        /*13e4*/ 	.word	0x0002e740


	//   ....[231]....
        /*13e8*/ 	.word	0x0002e7d0


	//   ....[232]....
        /*13ec*/ 	.word	0x0002e830


	//   ....[233]....
        /*13f0*/ 	.word	0x0002e8e0


	//   ....[234]....
        /*13f4*/ 	.word	0x0002e940


	//   ....[235]....
        /*13f8*/ 	.word	0x0002e9f0


	//   ....[236]....
        /*13fc*/ 	.word	0x0002ea50


	//   ....[237]....
        /*1400*/ 	.word	0x0002eb00


	//   ....[238]....
        /*1404*/ 	.word	0x0002eb60


	//   ....[239]....
        /*1408*/ 	.word	0x0002ec10


	//   ....[240]....
        /*140c*/ 	.word	0x0002ec70


	//   ....[241]....
        /*1410*/ 	.word	0x0002ed20


	//   ....[242]....
        /*1414*/ 	.word	0x0002ed80


	//   ....[243]....
        /*1418*/ 	.word	0x0002ee30


	//   ....[244]....
        /*141c*/ 	.word	0x0002ee90


	//   ....[245]....
        /*1420*/ 	.word	0x0002ef40


	//   ....[246]....
        /*1424*/ 	.word	0x0002efa0


	//   ....[247]....
        /*1428*/ 	.word	0x0002f050


	//   ....[248]....
        /*142c*/ 	.word	0x0002f0b0


	//   ....[249]....
        /*1430*/ 	.word	0x0002f160


	//   ....[250]....
        /*1434*/ 	.word	0x0002f340


	//   ....[251]....
        /*1438*/ 	.word	0x0002f3e0


	//   ....[252]....
        /*143c*/ 	.word	0x0002f550


	//   ....[253]....
        /*1440*/ 	.word	0x0002f5c0


	//   ....[254]....
        /*1444*/ 	.word	0x0002f630


	//   ....[255]....
        /*1448*/ 	.word	0x0002f6a0


	//   ....[0]....
        /*144c*/ 	.word	0x0002f710


	//   ....[1]....
        /*1450*/ 	.word	0x0002f790


	//   ....[2]....
        /*1454*/ 	.word	0x0002f810


	//   ....[3]....
        /*1458*/ 	.word	0x0002f8a0


	//   ....[4]....
        /*145c*/ 	.word	0x0002f910


	//   ....[5]....
        /*1460*/ 	.word	0x0002f980


	//   ....[6]....
        /*1464*/ 	.word	0x0002f9f0


	//   ....[7]....
        /*1468*/ 	.word	0x0002fa70


	//   ....[8]....
        /*146c*/ 	.word	0x0002fae0


	//   ....[9]....
        /*1470*/ 	.word	0x0002fb90


	//   ....[10]....
        /*1474*/ 	.word	0x0002fbe0


	//   ....[11]....
        /*1478*/ 	.word	0x0002fc70


	//   ....[12]....
        /*147c*/ 	.word	0x0002fda0


	//----- nvinfo : EIATTR_REG_RECONFIG
	.align		4
.L_1102:
        /*1480*/ 	.byte	0x01, 0x54
	.zero		2


	//----- nvinfo : EIATTR_SYSCALL_OFFSETS
	.align		4
        /*1484*/ 	.byte	0x04, 0x46
        /*1486*/ 	.short	(.L_1104 - .L_1103)


	//   ....[0]....
.L_1103:
        /*1488*/ 	.word	0x00001da0


	//   ....[1]....
        /*148c*/ 	.word	0x00001ef0


	//   ....[2]....
        /*1490*/ 	.word	0x0000a7c0


	//   ....[3]....
        /*1494*/ 	.word	0x0000ab00


	//   ....[4]....
        /*1498*/ 	.word	0x000213d0


	//   ....[5]....
        /*149c*/ 	.word	0x00021560


	//   ....[6]....
        /*14a0*/ 	.word	0x000216b0


	//   ....[7]....
        /*14a4*/ 	.word	0x000217f0


	//   ....[8]....
        /*14a8*/ 	.word	0x000231c0


	//----- nvinfo : EIATTR_MBARRIER_INSTR_OFFSETS
	.align		4
.L_1104:
        /*14ac*/ 	.byte	0x04, 0x39
        /*14ae*/ 	.short	(.L_1106 - .L_1105)


	//   ....[0]....
.L_1105:
        /*14b0*/ 	.word	0x00000270
        /*14b4*/ 	.word	0x000000ff
        /*14b8*/ 	.word	0x00022800
        /*14bc*/ 	.short	0x0100
        /*14be*/ 	.byte	0x08
	.zero		1


	//   ....[1]....
        /*14c0*/ 	.word	0x00000280
        /*14c4*/ 	.word	0x000000ff
        /*14c8*/ 	.word	0x00022820
        /*14cc*/ 	.short	0x0100
        /*14ce*/ 	.byte	0x08
	.zero		1


	//   ....[2]....
        /*14d0*/ 	.word	0x00000370
        /*14d4*/ 	.word	0x000000ff
        /*14d8*/ 	.word	0x00022830
        /*14dc*/ 	.short	0x0100
        /*14de*/ 	.byte	0x08
	.zero		1


	//   ....[3]....
        /*14e0*/ 	.word	0x00000380
        /*14e4*/ 	.word	0x000000ff
        /*14e8*/ 	.word	0x00022840
        /*14ec*/ 	.short	0x0100
        /*14ee*/ 	.byte	0x08
	.zero		1


	//   ....[4]....
        /*14f0*/ 	.word	0x00000390
        /*14f4*/ 	.word	0x000000ff
        /*14f8*/ 	.word	0x00022838
        /*14fc*/ 	.short	0x0100
        /*14fe*/ 	.byte	0x08
	.zero		1


	//   ....[5]....
        /*1500*/ 	.word	0x000003a0
        /*1504*/ 	.word	0x000000ff
        /*1508*/ 	.word	0x00022848
        /*150c*/ 	.short	0x0100
        /*150e*/ 	.byte	0x08
	.zero		1


	//   ....[6]....
        /*1510*/ 	.word	0x000004d0
        /*1514*/ 	.word	0x000000ff
        /*1518*/ 	.word	0x00022850
        /*151c*/ 	.short	0x0100
        /*151e*/ 	.byte	0x08
	.zero		1


	//   ....[7]....
        /*1520*/ 	.word	0x000004e0
        /*1524*/ 	.word	0x000000ff
        /*1528*/ 	.word	0x00022860
        /*152c*/ 	.short	0x0100
        /*152e*/ 	.byte	0x08
	.zero		1


	//   ....[8]....
        /*1530*/ 	.word	0x000004f0
        /*1534*/ 	.word	0x000000ff
        /*1538*/ 	.word	0x00022858
        /*153c*/ 	.short	0x0100
        /*153e*/ 	.byte	0x08
	.zero		1


	//   ....[9]....
        /*1540*/ 	.word	0x00000500
        /*1544*/ 	.word	0x000000ff
        /*1548*/ 	.word	0x00022868
        /*154c*/ 	.short	0x0100
        /*154e*/ 	.byte	0x08
	.zero		1


	//   ....[10]....
        /*1550*/ 	.word	0x000005f0
        /*1554*/ 	.word	0x000000ff
        /*1558*/ 	.word	0x00022870
        /*155c*/ 	.short	0x0100
        /*155e*/ 	.byte	0x06
	.zero		1


	//   ....[11]....
        /*1560*/ 	.word	0x00000600
        /*1564*/ 	.word	0x000000ff
        /*1568*/ 	.word	0x00022880
        /*156c*/ 	.short	0x0100
        /*156e*/ 	.byte	0x06
	.zero		1


	//   ....[12]....
        /*1570*/ 	.word	0x00000610
        /*1574*/ 	.word	0x000000ff
        /*1578*/ 	.word	0x00022878
        /*157c*/ 	.short	0x0100
        /*157e*/ 	.byte	0x06
	.zero		1


	//   ....[13]....
        /*1580*/ 	.word	0x00000620
        /*1584*/ 	.word	0x000000ff
        /*1588*/ 	.word	0x00022888
        /*158c*/ 	.short	0x0100
        /*158e*/ 	.byte	0x06
	.zero		1


	//   ....[14]....
        /*1590*/ 	.word	0x00000750
        /*1594*/ 	.word	0x000000ff
        /*1598*/ 	.word	0x00022890
        /*159c*/ 	.short	0x0100
        /*159e*/ 	.byte	0x08
	.zero		1


	//   ....[15]....
        /*15a0*/ 	.word	0x00000760
        /*15a4*/ 	.word	0x000000ff
        /*15a8*/ 	.word	0x000228a0
        /*15ac*/ 	.short	0x0100
        /*15ae*/ 	.byte	0x08
	.zero		1


	//   ....[16]....
        /*15b0*/ 	.word	0x00000770
        /*15b4*/ 	.word	0x000000ff
        /*15b8*/ 	.word	0x00022898
        /*15bc*/ 	.short	0x0100
        /*15be*/ 	.byte	0x08
	.zero		1


	//   ....[17]....
        /*15c0*/ 	.word	0x00000780
        /*15c4*/ 	.word	0x000000ff
        /*15c8*/ 	.word	0x000228a8
        /*15cc*/ 	.short	0x0100
        /*15ce*/ 	.byte	0x08
	.zero		1


	//   ....[18]....
        /*15d0*/ 	.word	0x000008c0
        /*15d4*/ 	.word	0x000000ff
        /*15d8*/ 	.word	0x000228b0
        /*15dc*/ 	.short	0x0100
        /*15de*/ 	.byte	0x08
	.zero		1


	//   ....[19]....
        /*15e0*/ 	.word	0x000008d0
        /*15e4*/ 	.word	0x000000ff
        /*15e8*/ 	.word	0x000228c0
        /*15ec*/ 	.short	0x0100
        /*15ee*/ 	.byte	0x08
	.zero		1


	//   ....[20]....
        /*15f0*/ 	.word	0x000008e0
        /*15f4*/ 	.word	0x000000ff
        /*15f8*/ 	.word	0x000228b8
        /*15fc*/ 	.short	0x0100
        /*15fe*/ 	.byte	0x08
	.zero		1


	//   ....[21]....
        /*1600*/ 	.word	0x000008f0
        /*1604*/ 	.word	0x000000ff
        /*1608*/ 	.word	0x000228c8
        /*160c*/ 	.short	0x0100
        /*160e*/ 	.byte	0x08
	.zero		1


	//   ....[22]....
        /*1610*/ 	.word	0x00002fc0
        /*1614*/ 	.word	0x00000056
        /*1618*/ 	.word	0x00022890
        /*161c*/ 	.short	0x010a
        /*161e*/ 	.byte	0x3f
	.zero		1


	//   ....[23]....
        /*1620*/ 	.word	0x000061f0
        /*1624*/ 	.word	0x00000056
        /*1628*/ 	.word	0x00022890
        /*162c*/ 	.short	0x010a
        /*162e*/ 	.byte	0x3f
	.zero		1


	//   ....[24]....
        /*1630*/ 	.word	0x000091c0
        /*1634*/ 	.word	0x00000056
        /*1638*/ 	.word	0x00022890
        /*163c*/ 	.short	0x010a
        /*163e*/ 	.byte	0x3f
	.zero		1


	//   ....[25]....
        /*1640*/ 	.word	0x00009780
        /*1644*/ 	.word	0x00000004
        /*1648*/ 	.word	0x00000000
        /*164c*/ 	.short	0x0101
        /*164e*/ 	.byte	0x3f
	.zero		1


	//   ....[26]....
        /*1650*/ 	.word	0x000097c0
        /*1654*/ 	.word	0x00000056
        /*1658*/ 	.word	0x000228b0
        /*165c*/ 	.short	0x010a
        /*165e*/ 	.byte	0x3f
	.zero		1


	//   ....[27]....
        /*1660*/ 	.word	0x00009cf0
        /*1664*/ 	.word	0x00000056
        /*1668*/ 	.word	0x00000000
        /*166c*/ 	.short	0x0101
        /*166e*/ 	.byte	0x3f
	.zero		1


	//   ....[28]....
        /*1670*/ 	.word	0x0000a880
        /*1674*/ 	.word	0x00000012
        /*1678*/ 	.word	0x00022800
        /*167c*/ 	.short	0x010a
        /*167e*/ 	.byte	0x3f
	.zero		1


	//   ....[29]....
        /*1680*/ 	.word	0x0000a8d0
        /*1684*/ 	.word	0x00000012
        /*1688*/ 	.word	0x00022800
        /*168c*/ 	.short	0x010a
        /*168e*/ 	.byte	0x3f
	.zero		1


	//   ....[30]....
        /*1690*/ 	.word	0x0000b310
        /*1694*/ 	.word	0x00000012
        /*1698*/ 	.word	0x00022800
        /*169c*/ 	.short	0x010a
        /*169e*/ 	.byte	0x3f
	.zero		1


	//   ....[31]....
        /*16a0*/ 	.word	0x0000d8c0
        /*16a4*/ 	.word	0x00000012
        /*16a8*/ 	.word	0x00022800
        /*16ac*/ 	.short	0x010a
        /*16ae*/ 	.byte	0x3f
	.zero		1


	//   ....[32]....
        /*16b0*/ 	.word	0x0000f940
        /*16b4*/ 	.word	0x00000000
        /*16b8*/ 	.word	0x00022830
        /*16bc*/ 	.short	0x010a
        /*16be*/ 	.byte	0x3f
	.zero		1


	//   ....[33]....
        /*16c0*/ 	.word	0x0000f9d0
        /*16c4*/ 	.word	0x00000000
        /*16c8*/ 	.word	0x00022830
        /*16cc*/ 	.short	0x010a
        /*16ce*/ 	.byte	0x3f
	.zero		1


	//   ....[34]....
        /*16d0*/ 	.word	0x00011d20
        /*16d4*/ 	.word	0x00000045
        /*16d8*/ 	.word	0x00000000
        /*16dc*/ 	.short	0x0101
        /*16de*/ 	.byte	0x3f
	.zero		1


	//   ....[35]....
        /*16e0*/ 	.word	0x00012e50
        /*16e4*/ 	.word	0x00000003
        /*16e8*/ 	.word	0x00022830
        /*16ec*/ 	.short	0x010a
        /*16ee*/ 	.byte	0x3f
	.zero		1


	//   ....[36]....
        /*16f0*/ 	.word	0x00012ea0
        /*16f4*/ 	.word	0x00000003
        /*16f8*/ 	.word	0x00022830
        /*16fc*/ 	.short	0x010a
        /*16fe*/ 	.byte	0x3f
	.zero		1


	//   ....[37]....
        /*1700*/ 	.word	0x00013b40
        /*1704*/ 	.word	0x0000000e
        /*1708*/ 	.word	0x00022850
        /*170c*/ 	.short	0x010a
        /*170e*/ 	.byte	0x3f
	.zero		1


	//   ....[38]....
        /*1710*/ 	.word	0x00013b80
        /*1714*/ 	.word	0x0000000e
        /*1718*/ 	.word	0x00022850
        /*171c*/ 	.short	0x010a
        /*171e*/ 	.byte	0x3f
	.zero		1


	//   ....[39]....
        /*1720*/ 	.word	0x00015750
        /*1724*/ 	.word	0x00000067
        /*1728*/ 	.word	0x00000000
        /*172c*/ 	.short	0x0101
        /*172e*/ 	.byte	0x3f
	.zero		1


	//   ....[40]....
        /*1730*/ 	.word	0x00016140
        /*1734*/ 	.word	0x00000067
        /*1738*/ 	.word	0x00000000
        /*173c*/ 	.short	0x0101
        /*173e*/ 	.byte	0x3f
	.zero		1


	//   ....[41]....
        /*1740*/ 	.word	0x00016840
        /*1744*/ 	.word	0x00000003
        /*1748*/ 	.word	0x00022830
        /*174c*/ 	.short	0x010a
        /*174e*/ 	.byte	0x3f
	.zero		1


	//   ....[42]....
        /*1750*/ 	.word	0x00016890
        /*1754*/ 	.word	0x00000003
        /*1758*/ 	.word	0x00022830
        /*175c*/ 	.short	0x010a
        /*175e*/ 	.byte	0x3f
	.zero		1


	//   ....[43]....
        /*1760*/ 	.word	0x00017500
        /*1764*/ 	.word	0x0000000e
        /*1768*/ 	.word	0x00022850
        /*176c*/ 	.short	0x010a
        /*176e*/ 	.byte	0x3f
	.zero		1


	//   ....[44]....
        /*1770*/ 	.word	0x00017540
        /*1774*/ 	.word	0x0000000e
        /*1778*/ 	.word	0x00022850
        /*177c*/ 	.short	0x010a
        /*177e*/ 	.byte	0x3f
	.zero		1


	//   ....[45]....
        /*1780*/ 	.word	0x000178a0
        /*1784*/ 	.word	0x00000003
        /*1788*/ 	.word	0x00000000
        /*178c*/ 	.short	0x0101
        /*178e*/ 	.byte	0x3f
	.zero		1


	//   ....[46]....
        /*1790*/ 	.word	0x00018f40
        /*1794*/ 	.word	0x00000067
        /*1798*/ 	.word	0x00000000
        /*179c*/ 	.short	0x0101
        /*179e*/ 	.byte	0x3f
	.zero		1


	//   ....[47]....
        /*17a0*/ 	.word	0x00019580
        /*17a4*/ 	.word	0x0000000f
        /*17a8*/ 	.word	0x00022850
        /*17ac*/ 	.short	0x010a
        /*17ae*/ 	.byte	0x3f
	.zero		1


	//   ....[48]....
        /*17b0*/ 	.word	0x00019600
        /*17b4*/ 	.word	0x0000000f
        /*17b8*/ 	.word	0x00022850
        /*17bc*/ 	.short	0x010a
        /*17be*/ 	.byte	0x3f
	.zero		1


	//   ....[49]....
        /*17c0*/ 	.word	0x0001a010
        /*17c4*/ 	.word	0x00000002
        /*17c8*/ 	.word	0x00000000
        /*17cc*/ 	.short	0x0101
        /*17ce*/ 	.byte	0x3f
	.zero		1


	//   ....[50]....
        /*17d0*/ 	.word	0x0001bee0
        /*17d4*/ 	.word	0x00000000
        /*17d8*/ 	.word	0x00000000
        /*17dc*/ 	.short	0x0101
        /*17de*/ 	.byte	0x3f
	.zero		1


	//   ....[51]....
        /*17e0*/ 	.word	0x0001c690
        /*17e4*/ 	.word	0x0000000c
        /*17e8*/ 	.word	0x00000000
        /*17ec*/ 	.short	0x0101
        /*17ee*/ 	.byte	0x3f
	.zero		1


	//   ....[52]....
        /*17f0*/ 	.word	0x000202e0
        /*17f4*/ 	.word	0x00000016
        /*17f8*/ 	.word	0x00022820
        /*17fc*/ 	.short	0x010a
        /*17fe*/ 	.byte	0x3f
	.zero		1


	//   ....[53]....
        /*1800*/ 	.word	0x000203a0
        /*1804*/ 	.word	0x00000006
        /*1808*/ 	.word	0x000228a0
        /*180c*/ 	.short	0x010a
        /*180e*/ 	.byte	0x3f
	.zero		1


	//   ....[54]....
        /*1810*/ 	.word	0x000205d0
        /*1814*/ 	.word	0x00000006
        /*1818*/ 	.word	0x000228c0
        /*181c*/ 	.short	0x010a
        /*181e*/ 	.byte	0x3f
	.zero		1


	//   ....[55]....
        /*1820*/ 	.word	0x00020950
        /*1824*/ 	.word	0x00000006
        /*1828*/ 	.word	0x000228a0
        /*182c*/ 	.short	0x010a
        /*182e*/ 	.byte	0x3f
	.zero		1


	//   ....[56]....
        /*1830*/ 	.word	0x00020b70
        /*1834*/ 	.word	0x00000006
        /*1838*/ 	.word	0x000228c0
        /*183c*/ 	.short	0x010a
        /*183e*/ 	.byte	0x3f
	.zero		1


	//   ....[57]....
        /*1840*/ 	.word	0x00021db0
        /*1844*/ 	.word	0x00000006
        /*1848*/ 	.word	0x00022880
        /*184c*/ 	.short	0x010a
        /*184e*/ 	.byte	0x3f
	.zero		1


	//   ....[58]....
        /*1850*/ 	.word	0x00022690
        /*1854*/ 	.word	0x00000006
        /*1858*/ 	.word	0x00022870
        /*185c*/ 	.short	0x0107
        /*185e*/ 	.byte	0x3f
	.zero		1


	//   ....[59]....
        /*1860*/ 	.word	0x00022750
        /*1864*/ 	.word	0x00000006
        /*1868*/ 	.word	0x00022870
        /*186c*/ 	.short	0x0101
        /*186e*/ 	.byte	0x3f
	.zero		1


	//   ....[60]....
        /*1870*/ 	.word	0x000227a0
        /*1874*/ 	.word	0x00000006
        /*1878*/ 	.word	0x00022840
        /*187c*/ 	.short	0x010a
        /*187e*/ 	.byte	0x3f
	.zero		1


	//   ....[61]....
        /*1880*/ 	.word	0x00022ee0
        /*1884*/ 	.word	0x00000006
        /*1888*/ 	.word	0x00022830
        /*188c*/ 	.short	0x0107
        /*188e*/ 	.byte	0x3f
	.zero		1


	//   ....[62]....
        /*1890*/ 	.word	0x00022fd0
        /*1894*/ 	.word	0x00000006
        /*1898*/ 	.word	0x00022830
        /*189c*/ 	.short	0x0101
        /*189e*/ 	.byte	0x3f
	.zero		1


	//   ....[63]....
        /*18a0*/ 	.word	0x000239e0
        /*18a4*/ 	.word	0x00000016
        /*18a8*/ 	.word	0x00022800
        /*18ac*/ 	.short	0x0107
        /*18ae*/ 	.byte	0x3f
	.zero		1


	//   ....[64]....
        /*18b0*/ 	.word	0x00023ae0
        /*18b4*/ 	.word	0x00000016
        /*18b8*/ 	.word	0x00022800
        /*18bc*/ 	.short	0x0101
        /*18be*/ 	.byte	0x3f
	.zero		1


	//   ....[65]....
        /*18c0*/ 	.word	0x00023b10
        /*18c4*/ 	.word	0x00000016
        /*18c8*/ 	.word	0x00022820
        /*18cc*/ 	.short	0x010a
        /*18ce*/ 	.byte	0x3f
	.zero		1


	//   ....[66]....
        /*18d0*/ 	.word	0x00024000
        /*18d4*/ 	.word	0x00000000
        /*18d8*/ 	.word	0x00022880
        /*18dc*/ 	.short	0x010a
        /*18de*/ 	.byte	0x3f
	.zero		1


	//   ....[67]....
        /*18e0*/ 	.word	0x000245e0
        /*18e4*/ 	.word	0x00000000
        /*18e8*/ 	.word	0x00022870
        /*18ec*/ 	.short	0x0107
        /*18ee*/ 	.byte	0x3f
	.zero		1


	//   ....[68]....
        /*18f0*/ 	.word	0x000246a0
        /*18f4*/ 	.word	0x00000000
        /*18f8*/ 	.word	0x00022870
        /*18fc*/ 	.short	0x0101
        /*18fe*/ 	.byte	0x3f
	.zero		1


	//   ....[69]....
        /*1900*/ 	.word	0x000246d0
        /*1904*/ 	.word	0x00000000
        /*1908*/ 	.word	0x00022840
        /*190c*/ 	.short	0x010a
        /*190e*/ 	.byte	0x3f
	.zero		1


	//   ....[70]....
        /*1910*/ 	.word	0x00024c70
        /*1914*/ 	.word	0x00000000
        /*1918*/ 	.word	0x00022830
        /*191c*/ 	.short	0x0107
        /*191e*/ 	.byte	0x3f
	.zero		1


	//   ....[71]....
        /*1920*/ 	.word	0x00024d30
        /*1924*/ 	.word	0x00000000
        /*1928*/ 	.word	0x00022830
        /*192c*/ 	.short	0x0101
        /*192e*/ 	.byte	0x3f
	.zero		1


	//   ....[72]....
        /*1930*/ 	.word	0x00024dc0
        /*1934*/ 	.word	0x00000002
        /*1938*/ 	.word	0x00022870
        /*193c*/ 	.short	0x010a
        /*193e*/ 	.byte	0x3f
	.zero		1


	//   ....[73]....
        /*1940*/ 	.word	0x00024e50
        /*1944*/ 	.word	0x00000002
        /*1948*/ 	.word	0x00022860
        /*194c*/ 	.short	0x010a
        /*194e*/ 	.byte	0x3f
	.zero		1


	//   ....[74]....
        /*1950*/ 	.word	0x00025520
        /*1954*/ 	.word	0x00000002
        /*1958*/ 	.word	0x00022850
        /*195c*/ 	.short	0x0101
        /*195e*/ 	.byte	0x3f
	.zero		1


	//   ....[75]....
        /*1960*/ 	.word	0x000255b0
        /*1964*/ 	.word	0x00000002
        /*1968*/ 	.word	0x00000000
        /*196c*/ 	.short	0x0101
        /*196e*/ 	.byte	0x3f
	.zero		1


	//   ....[76]....
        /*1970*/ 	.word	0x00025780
        /*1974*/ 	.word	0x00000000
        /*1978*/ 	.word	0x00022870
        /*197c*/ 	.short	0x010a
        /*197e*/ 	.byte	0x3f
	.zero		1


	//   ....[77]....
        /*1980*/ 	.word	0x00025810
        /*1984*/ 	.word	0x00000000
        /*1988*/ 	.word	0x00022860
        /*198c*/ 	.short	0x010a
        /*198e*/ 	.byte	0x3f
	.zero		1


	//   ....[78]....
        /*1990*/ 	.word	0x00025ef0
        /*1994*/ 	.word	0x00000000
        /*1998*/ 	.word	0x00022850
        /*199c*/ 	.short	0x0101
        /*199e*/ 	.byte	0x3f
	.zero		1


	//   ....[79]....
        /*19a0*/ 	.word	0x00025fa0
        /*19a4*/ 	.word	0x00000000
        /*19a8*/ 	.word	0x00000000
        /*19ac*/ 	.short	0x0101
        /*19ae*/ 	.byte	0x3f
	.zero		1


	//   ....[80]....
        /*19b0*/ 	.word	0x00027100
        /*19b4*/ 	.word	0x00000005
        /*19b8*/ 	.word	0x00022820
        /*19bc*/ 	.short	0x010a
        /*19be*/ 	.byte	0x3f
	.zero		1


	//   ....[81]....
        /*19c0*/ 	.word	0x000272c0
        /*19c4*/ 	.word	0x00000003
        /*19c8*/ 	.word	0x00022840
        /*19cc*/ 	.short	0x010a
        /*19ce*/ 	.byte	0x3f
	.zero		1


	//   ....[82]....
        /*19d0*/ 	.word	0x00027350
        /*19d4*/ 	.word	0x00000021
        /*19d8*/ 	.word	0x00022840
        /*19dc*/ 	.short	0x010a
        /*19de*/ 	.byte	0x3f
	.zero		1


	//   ....[83]....
        /*19e0*/ 	.word	0x00027390
        /*19e4*/ 	.word	0x00000003
        /*19e8*/ 	.word	0x00022860
        /*19ec*/ 	.short	0x010a
        /*19ee*/ 	.byte	0x3f
	.zero		1


	//   ....[84]....
        /*19f0*/ 	.word	0x000273d0
        /*19f4*/ 	.word	0x00000021
        /*19f8*/ 	.word	0x00022860
        /*19fc*/ 	.short	0x010a
        /*19fe*/ 	.byte	0x3f
	.zero		1


	//   ....[85]....
        /*1a00*/ 	.word	0x00027410
        /*1a04*/ 	.word	0x00000003
        /*1a08*/ 	.word	0x00022880
        /*1a0c*/ 	.short	0x010a
        /*1a0e*/ 	.byte	0x3f
	.zero		1


	//   ....[86]....
        /*1a10*/ 	.word	0x00027450
        /*1a14*/ 	.word	0x00000021
        /*1a18*/ 	.word	0x00022880
        /*1a1c*/ 	.short	0x010a
        /*1a1e*/ 	.byte	0x3f
	.zero		1


	//   ....[87]....
        /*1a20*/ 	.word	0x000274b0
        /*1a24*/ 	.word	0x00000056
        /*1a28*/ 	.word	0x00022890
        /*1a2c*/ 	.short	0x010a
        /*1a2e*/ 	.byte	0x3f
	.zero		1


	//   ....[88]....
        /*1a30*/ 	.word	0x00027860
        /*1a34*/ 	.word	0x00000056
        /*1a38*/ 	.word	0x00022890
        /*1a3c*/ 	.short	0x010a
        /*1a3e*/ 	.byte	0x3f
	.zero		1


	//   ....[89]....
        /*1a40*/ 	.word	0x00027c20
        /*1a44*/ 	.word	0x00000056
        /*1a48*/ 	.word	0x00022890
        /*1a4c*/ 	.short	0x010a
        /*1a4e*/ 	.byte	0x3f
	.zero		1


	//   ....[90]....
        /*1a50*/ 	.word	0x00027fd0
        /*1a54*/ 	.word	0x00000056
        /*1a58*/ 	.word	0x000228b0
        /*1a5c*/ 	.short	0x010a
        /*1a5e*/ 	.byte	0x3f
	.zero		1


	//   ....[91]....
        /*1a60*/ 	.word	0x000284a0
        /*1a64*/ 	.word	0x00000012
        /*1a68*/ 	.word	0x00022800
        /*1a6c*/ 	.short	0x010a
        /*1a6e*/ 	.byte	0x3f
	.zero		1


	//   ....[92]....
        /*1a70*/ 	.word	0x00028990
        /*1a74*/ 	.word	0x00000012
        /*1a78*/ 	.word	0x00022800
        /*1a7c*/ 	.short	0x010a
        /*1a7e*/ 	.byte	0x3f
	.zero		1


	//   ....[93]....
        /*1a80*/ 	.word	0x000289e0
        /*1a84*/ 	.word	0x00000000
        /*1a88*/ 	.word	0x00022830
        /*1a8c*/ 	.short	0x010a
        /*1a8e*/ 	.byte	0x3f
	.zero		1


	//   ....[94]....
        /*1a90*/ 	.word	0x00028a30
        /*1a94*/ 	.word	0x00000003
        /*1a98*/ 	.word	0x00022830
        /*1a9c*/ 	.short	0x010a
        /*1a9e*/ 	.byte	0x3f
	.zero		1


	//   ....[95]....
        /*1aa0*/ 	.word	0x00028a80
        /*1aa4*/ 	.word	0x0000000e
        /*1aa8*/ 	.word	0x00022850
        /*1aac*/ 	.short	0x010a
        /*1aae*/ 	.byte	0x3f
	.zero		1


	//   ....[96]....
        /*1ab0*/ 	.word	0x00028ad0
        /*1ab4*/ 	.word	0x00000003
        /*1ab8*/ 	.word	0x00022830
        /*1abc*/ 	.short	0x010a
        /*1abe*/ 	.byte	0x3f
	.zero		1


	//   ....[97]....
        /*1ac0*/ 	.word	0x00028b20
        /*1ac4*/ 	.word	0x0000000e
        /*1ac8*/ 	.word	0x00022850
        /*1acc*/ 	.short	0x010a
        /*1ace*/ 	.byte	0x3f
	.zero		1


	//   ....[98]....
        /*1ad0*/ 	.word	0x00028b70
        /*1ad4*/ 	.word	0x0000000f
        /*1ad8*/ 	.word	0x00022850
        /*1adc*/ 	.short	0x010a
        /*1ade*/ 	.byte	0x3f
	.zero		1


	//   ....[99]....
        /*1ae0*/ 	.word	0x0002b520
        /*1ae4*/ 	.word	0x00000016
        /*1ae8*/ 	.word	0x00022820
        /*1aec*/ 	.short	0x010a
        /*1aee*/ 	.byte	0x3f
	.zero		1


	//   ....[100]....
        /*1af0*/ 	.word	0x0002b570
        /*1af4*/ 	.word	0x00000006
        /*1af8*/ 	.word	0x000228a0
        /*1afc*/ 	.short	0x010a
        /*1afe*/ 	.byte	0x3f
	.zero		1


	//   ....[101]....
        /*1b00*/ 	.word	0x0002b5c0
        /*1b04*/ 	.word	0x00000006
        /*1b08*/ 	.word	0x000228c0
        /*1b0c*/ 	.short	0x010a
        /*1b0e*/ 	.byte	0x3f
	.zero		1


	//   ....[102]....
        /*1b10*/ 	.word	0x0002b610
        /*1b14*/ 	.word	0x00000006
        /*1b18*/ 	.word	0x000228a0
        /*1b1c*/ 	.short	0x010a
        /*1b1e*/ 	.byte	0x3f
	.zero		1


	//   ....[103]....
        /*1b20*/ 	.word	0x0002b660
        /*1b24*/ 	.word	0x00000006
        /*1b28*/ 	.word	0x000228c0
        /*1b2c*/ 	.short	0x010a
        /*1b2e*/ 	.byte	0x3f
	.zero		1


	//   ....[104]....
        /*1b30*/ 	.word	0x0002b780
        /*1b34*/ 	.word	0x00000006
        /*1b38*/ 	.word	0x00022880
        /*1b3c*/ 	.short	0x010a
        /*1b3e*/ 	.byte	0x3f
	.zero		1


	//   ....[105]....
        /*1b40*/ 	.word	0x0002c4c0
        /*1b44*/ 	.word	0x00000006
        /*1b48*/ 	.word	0x00022840
        /*1b4c*/ 	.short	0x010a
        /*1b4e*/ 	.byte	0x3f
	.zero		1


	//   ....[106]....
        /*1b50*/ 	.word	0x0002db00
        /*1b54*/ 	.word	0x00000016
        /*1b58*/ 	.word	0x00022820
        /*1b5c*/ 	.short	0x010a
        /*1b5e*/ 	.byte	0x3f
	.zero		1


	//   ....[107]....
        /*1b60*/ 	.word	0x0002db50
        /*1b64*/ 	.word	0x00000000
        /*1b68*/ 	.word	0x00022880
        /*1b6c*/ 	.short	0x010a
        /*1b6e*/ 	.byte	0x3f
	.zero		1


	//   ....[108]....
        /*1b70*/ 	.word	0x0002e690
        /*1b74*/ 	.word	0x00000000
        /*1b78*/ 	.word	0x00022840
        /*1b7c*/ 	.short	0x010a
        /*1b7e*/ 	.byte	0x3f
	.zero		1


	//   ....[109]....
        /*1b80*/ 	.word	0x0002f1a0
        /*1b84*/ 	.word	0x00000002
        /*1b88*/ 	.word	0x00022870
        /*1b8c*/ 	.short	0x010a
        /*1b8e*/ 	.byte	0x3f
	.zero		1


	//   ....[110]....
        /*1b90*/ 	.word	0x0002f1f0
        /*1b94*/ 	.word	0x00000002
        /*1b98*/ 	.word	0x00022860
        /*1b9c*/ 	.short	0x010a
        /*1b9e*/ 	.byte	0x3f
	.zero		1


	//   ....[111]....
        /*1ba0*/ 	.word	0x0002f240
        /*1ba4*/ 	.word	0x00000000
        /*1ba8*/ 	.word	0x00022870
        /*1bac*/ 	.short	0x010a
        /*1bae*/ 	.byte	0x3f
	.zero		1


	//   ....[112]....
        /*1bb0*/ 	.word	0x0002f290
        /*1bb4*/ 	.word	0x00000000
        /*1bb8*/ 	.word	0x00022860
        /*1bbc*/ 	.short	0x010a
        /*1bbe*/ 	.byte	0x3f
	.zero		1


	//   ....[113]....
        /*1bc0*/ 	.word	0x0002fcc0
        /*1bc4*/ 	.word	0x00000005
        /*1bc8*/ 	.word	0x00022820
        /*1bcc*/ 	.short	0x010a
        /*1bce*/ 	.byte	0x3f
	.zero		1


	//   ....[114]....
        /*1bd0*/ 	.word	0x0002fe60
        /*1bd4*/ 	.word	0x00000003
        /*1bd8*/ 	.word	0x00022840
        /*1bdc*/ 	.short	0x010a
        /*1bde*/ 	.byte	0x3f
	.zero		1


	//   ....[115]....
        /*1be0*/ 	.word	0x0002feb0
        /*1be4*/ 	.word	0x00000021
        /*1be8*/ 	.word	0x00022840
        /*1bec*/ 	.short	0x010a
        /*1bee*/ 	.byte	0x3f
	.zero		1


	//   ....[116]....
        /*1bf0*/ 	.word	0x0002ff00
        /*1bf4*/ 	.word	0x00000003
        /*1bf8*/ 	.word	0x00022860
        /*1bfc*/ 	.short	0x010a
        /*1bfe*/ 	.byte	0x3f
	.zero		1


	//   ....[117]....
        /*1c00*/ 	.word	0x0002ff50
        /*1c04*/ 	.word	0x00000021
        /*1c08*/ 	.word	0x00022860
        /*1c0c*/ 	.short	0x010a
        /*1c0e*/ 	.byte	0x3f
	.zero		1


	//   ....[118]....
        /*1c10*/ 	.word	0x0002ffa0
        /*1c14*/ 	.word	0x00000003
        /*1c18*/ 	.word	0x00022880
        /*1c1c*/ 	.short	0x010a
        /*1c1e*/ 	.byte	0x3f
	.zero		1


	//----- nvinfo : EIATTR_NUM_MBARRIERS
	.align		4
.L_1106:
        /*1c20*/ 	.byte	0x03, 0x38
        /*1c22*/ 	.short	0x0016


	//----- nvinfo : EIATTR_EXIT_INSTR_OFFSETS
	.align		4
        /*1c24*/ 	.byte	0x04, 0x1c
        /*1c26*/ 	.short	(.L_1108 - .L_1107)


	//   ....[0]....
.L_1107:
        /*1c28*/ 	.word	0x000274a0


	//----- nvinfo : EIATTR_MAX_THREADS
	.align		4
.L_1108:
        /*1c2c*/ 	.byte	0x04, 0x05
        /*1c2e*/ 	.short	(.L_1110 - .L_1109)
.L_1109:
        /*1c30*/ 	.word	0x00000180
        /*1c34*/ 	.word	0x00000001
        /*1c38*/ 	.word	0x00000001


	//----- nvinfo : EIATTR_CRS_STACK_SIZE
	.align		4
.L_1110:
        /*1c3c*/ 	.byte	0x04, 0x1e
        /*1c3e*/ 	.short	(.L_1112 - .L_1111)
.L_1111:
        /*1c40*/ 	.word	0x00000000


	//----- nvinfo : EIATTR_CBANK_PARAM_SIZE
	.align		4
.L_1112:
        /*1c44*/ 	.byte	0x03, 0x19
        /*1c46*/ 	.short	0x0af0


	//----- nvinfo : EIATTR_PARAM_CBANK
	.align		4
        /*1c48*/ 	.byte	0x04, 0x0a
        /*1c4a*/ 	.short	(.L_1114 - .L_1113)
	.align		4
.L_1113:
        /*1c4c*/ 	.word	index@(.nv.constant0._ZN7cutlass13device_kernelIN5flash11enable_sm90INS1_16FlashAttnFwdSm90INS1_25CollectiveMainloopFwdSm90ILi2EN4cute5tupleIJNS5_1CILi1EEES8_S8_EEENS6_IJNS7_ILi128EEENS7_ILi160EEESA_EEELi128ENS_12float_e4m3_tEfNS_4arch4Sm90ELb1ELb0ELb0ELb1ELb1ELb1ELb0ELb1ELb1ELb1ELb1ELb0EEENS1_21CollectiveEpilogueFwdINS6_IJSA_SA_SB_EEES9_NS_10bfloat16_tESF_Li256ELb1ELb1ELb1ELb1EEENS1_36VarlenDynamicPersistentTileSchedulerILi128ELi160ELi256ELi128ELb1ELb1ELb1ELb1ELb1ELb1EEEEEEEEEvNT_6ParamsE)
        /*1c50*/ 	.short	0x0210
        /*1c52*/ 	.short	0x0af0


	//----- nvinfo : EIATTR_SW_WAR
	.align		4
.L_1114:
        /*1c54*/ 	.byte	0x04, 0x36
        /*1c56*/ 	.short	(.L_1116 - .L_1115)
.L_1115:
        /*1c58*/ 	.word	0x00000008
.L_1116:


//--------------------- .nv.info._ZN7cutlass13device_kernelIN5flash11enable_sm90INS1_16FlashAttnFwdSm90INS1_25CollectiveMainloopFwdSm90ILi2EN4cute5tupleIJNS5_1CILi1EEES8_S8_EEENS6_IJNS7_ILi192EEENS7_ILi128EEENS7_ILi96EEEEEELi96ENS_12float_e4m3_tEfNS_4arch4Sm90ELb0ELb0ELb0ELb0ELb1ELb0ELb0ELb1ELb1ELb1ELb1ELb0EEENS1_21CollectiveEpilogueFwdINS6_IJSA_SC_SB_EEES9_NS_10bfloat16_tESG_Li384ELb0ELb1ELb1ELb1EEENS1_19SingleTileSchedulerILb0ELb1ELb1ELi192EEEEEEEEEvNT_6ParamsE --------------------------
	.section	.nv.info._ZN7cutlass13device_kernelIN5flash11enable_sm90INS1_16FlashAttnFwdSm90INS1_25CollectiveMainloopFwdSm90ILi2EN4cute5tupleIJNS5_1CILi1EEES8_S8_EEENS6_IJNS7_ILi192EEENS7_ILi128EEENS7_ILi96EEEEEELi96ENS_12float_e4m3_tEfNS_4arch4Sm90ELb0ELb0ELb0ELb0ELb1ELb0ELb0ELb1ELb1ELb1ELb1ELb0EEENS1_21CollectiveEpilogueFwdINS6_IJSA_SC_SB_EEES9_NS_10bfloat16_tESG_Li384ELb0ELb1ELb1ELb1EEENS1_19SingleTileSchedulerILb0ELb1ELb1ELi192EEEEEEEEEvNT_6ParamsE,"",@"SHT_CUDA_INFO"
	.sectionflags	@""
	.align	4


	//----- nvinfo : EIATTR_CUDA_API_VERSION
	.align		4
        /*0000*/ 	.byte	0x04, 0x37
        /*0002*/ 	.short	(.L_1118 - .L_1117)
.L_1117:
        /*0004*/ 	.word	0x00000082


	//----- nvinfo : EIATTR_KPARAM_INFO
	.align		4
.L_1118:
        /*0008*/ 	.byte	0x04, 0x17
        /*000a*/ 	.short	(.L_1120 - .L_1119)
.L_1119:
        /*000c*/ 	.word	0x00000000
        /*0010*/ 	.short	0x0000
        /*0012*/ 	.short	0x0070
        /*0014*/ 	.byte	0x00, 0xf0, 0x01, 0x28


	//----- nvinfo : EIATTR_SPARSE_MMA_MASK
	.align		4
.L_1120:
        /*0018*/ 	.byte	0x03, 0x50
        /*001a*/ 	.short	0x0000


	//----- nvinfo : EIATTR_MAXREG_COUNT
	.align		4
        /*001c*/ 	.byte	0x03, 0x1b
        /*001e*/ 	.short	0x0080


	//----- nvinfo : EIATTR_NUM_BARRIERS
	.align		4
        /*0020*/ 	.byte	0x02, 0x4c
        /*0022*/ 	.byte	0x09
	.zero		1


	//----- nvinfo : EIATTR_EXTERNS
	.align		4
        /*0024*/ 	.byte	0x04, 0x0f
        /*0026*/ 	.short	(.L_1122 - .L_1121)


	//   ....[0]....
	.align		4
.L_1121:
        /*0028*/ 	.word	index@(__assertfail)


	//----- nvinfo : EIATTR_ANNOTATIONS
	.align		4
.L_1122:
        /*002c*/ 	.byte	0x04, 0x55
        /*002e*/ 	.short	(.L_1124 - .L_1123)


	//   ....[0]....
.L_1123:
        /*0030*/ 	.word	0x00000001
        /*0034*/ 	.byte	0x10, 0x89, 0x00, 0x00, 0x01, 0x00, 0x00, 0x00, 0xb0, 0x8b, 0x00, 0x00, 0x01, 0x00, 0x00, 0x00
        /*0044*/ 	.byte	0x30, 0x8d, 0x00, 0x00, 0x01, 0x00, 0x00, 0x00, 0x10, 0x8f, 0x00, 0x00, 0x01, 0x00, 0x00, 0x00
        /*0054*/ 	.byte	0xb0, 0x9e, 0x00, 0x00, 0x01, 0x00, 0x00, 0x00, 0xa0, 0x9f, 0x00, 0x00, 0x01, 0x00, 0x00, 0x00
        /*0064*/ 	.byte	0xc0, 0x9f, 0x00, 0x00, 0x01, 0x00, 0x00, 0x00, 0x50, 0xa8, 0x00, 0x00, 0x01, 0x00, 0x00, 0x00
        /*0074*/ 	.byte	0x70, 0xab, 0x00, 0x00, 0x01, 0x00, 0x00, 0x00, 0x80, 0xb1, 0x00, 0x00, 0x01, 0x00, 0x00, 0x00
        /*0084*/ 	.byte	0xd0, 0xbc, 0x00, 0x00, 0x01, 0x00, 0x00, 0x00, 0x80, 0xc9, 0x00, 0x00


	//----- nvinfo : EIATTR_MERCURY_ISA_VERSION
	.align		4
.L_1124:
        /*0090*/ 	.byte	0x03, 0x5f
        /*0092*/ 	.short	0x0101


	//----- nvinfo : EIATTR_INT_WARP_WIDE_INSTR_OFFSETS
	.align		4
        /*0094*/ 	.byte	0x04, 0x31
        /*0096*/ 	.short	(.L_1126 - .L_1125)


	//   ....[0]....
.L_1125:
        /*0098*/ 	.word	0x000000c0


	//   ....[1]....
        /*009c*/ 	.word	0x000000d0


	//   ....[2]....
        /*00a0*/ 	.word	0x00000170


	//----- nvinfo : EIATTR_COOP_GROUP_MASK_REGIDS
	.align		4
.L_1126:
        /*00a4*/ 	.byte	0x04, 0x29
        /*00a6*/ 	.short	(.L_1128 - .L_1127)


	//   ....[0]....
.L_1127:
        /*00a8*/ 	.word	0xffffffff


	//   ....[1]....
        /*00ac*/ 	.word	0xffffffff


	//   ....[2]....
        /*00b0*/ 	.word	0xffffffff


	//   ....[3]....
        /*00b4*/ 	.word	0xffffffff


	//   ....[4]....
        /*00b8*/ 	.word	0xffffffff


	//   ....[5]....
        /*00bc*/ 	.word	0xffffffff


	//   ....[6]....
        /*00c0*/ 	.word	0xffffffff


	//   ....[7]....
        /*00c4*/ 	.word	0xffffffff


	//   ....[8]....
        /*00c8*/ 	.word	0xffffffff


	//   ....[9]....
        /*00cc*/ 	.word	0xffffffff


	//   ....[10]....
        /*00d0*/ 	.word	0xffffffff


	//   ....[11]....
        /*00d4*/ 	.word	0xffffffff


	//   ....[12]....
        /*00d8*/ 	.word	0xffffffff


	//   ....[13]....
        /*00dc*/ 	.word	0xffffffff


	//   ....[14]....
        /*00e0*/ 	.word	0xffffffff


	//   ....[15]....
        /*00e4*/ 	.word	0xffffffff


	//   ....[16]....
        /*00e8*/ 	.word	0xffffffff


	//   ....[17]....
        /*00ec*/ 	.word	0xffffffff


	//   ....[18]....
        /*00f0*/ 	.word	0xffffffff


	//   ....[19]....
        /*00f4*/ 	.word	0xffffffff


	//   ....[20]....
        /*00f8*/ 	.word	0xffffffff


	//   ....[21]....
        /*00fc*/ 	.word	0xffffffff


	//   ....[22]....
        /*0100*/ 	.word	0xffffffff


	//   ....[23]....
        /*0104*/ 	.word	0xffffffff


	//   ....[24]....
        /*0108*/ 	.word	0xffffffff


	//   ....[25]....
        /*010c*/ 	.word	0xffffffff


	//   ....[26]....
        /*0110*/ 	.word	0xffffffff


	//   ....[27]....
        /*0114*/ 	.word	0xffffffff


	//   ....[28]....
        /*0118*/ 	.word	0xffffffff


	//   ....[29]....
        /*011c*/ 	.word	0xffffffff


	//   ....[30]....
        /*0120*/ 	.word	0xffffffff


	//   ....[31]....
        /*0124*/ 	.word	0xffffffff


	//   ....[32]....
        /*0128*/ 	.word	0xffffffff


	//   ....[33]....
        /*012c*/ 	.word	0xffffffff


	//   ....[34]....
        /*0130*/ 	.word	0xffffffff


	//   ....[35]....
        /*0134*/ 	.word	0xffffffff


	//   ....[36]....
        /*0138*/ 	.word	0xffffffff


	//   ....[37]....
        /*013c*/ 	.word	0xffffffff


	//   ....[38]....
        /*0140*/ 	.word	0xffffffff


	//   ....[39]....
        /*0144*/ 	.word	0xffffffff


	//   ....[40]....
        /*0148*/ 	.word	0xffffffff


	//   ....[41]....
        /*014c*/ 	.word	0xffffffff


	//   ....[42]....
        /*0150*/ 	.word	0xffffffff


	//   ....[43]....
        /*0154*/ 	.word	0xffffffff


	//   ....[44]....
        /*0158*/ 	.word	0xffffffff


	//   ....[45]....
        /*015c*/ 	.word	0xffffffff


	//   ....[46]....
        /*0160*/ 	.word	0xffffffff


	//   ....[47]....
        /*0164*/ 	.word	0xffffffff


	//   ....[48]....
        /*0168*/ 	.word	0xffffffff


	//   ....[49]....
        /*016c*/ 	.word	0xffffffff


	//   ....[50]....
        /*0170*/ 	.word	0xffffffff


	//   ....[51]....
        /*0174*/ 	.word	0xffffffff


	//   ....[52]....
        /*0178*/ 	.word	0xffffffff


	//   ....[53]....
        /*017c*/ 	.word	0xffffffff


	//   ....[54]....
        /*0180*/ 	.word	0xffffffff


	//   ....[55]....
        /*0184*/ 	.word	0xffffffff


	//   ....[56]....
        /*0188*/ 	.word	0xffffffff


	//   ....[57]....
        /*018c*/ 	.word	0xffffffff


	//   ....[58]....
        /*0190*/ 	.word	0xffffffff


	//   ....[59]....
        /*0194*/ 	.word	0xffffffff


	//   ....[60]....
        /*0198*/ 	.word	0xffffffff


	//   ....[61]....
        /*019c*/ 	.word	0xffffffff


	//   ....[62]....
        /*01a0*/ 	.word	0xffffffff


	//   ....[63]....
        /*01a4*/ 	.word	0xffffffff


	//   ....[64]....
        /*01a8*/ 	.word	0xffffffff


	//   ....[65]....
        /*01ac*/ 	.word	0xffffffff


	//   ....[66]....
        /*01b0*/ 	.word	0xffffffff


	//   ....[67]....
        /*01b4*/ 	.word	0xffffffff


	//   ....[68]....
        /*01b8*/ 	.word	0xffffffff


	//   ....[69]....
        /*01bc*/ 	.word	0xffffffff


	//   ....[70]....
        /*01c0*/ 	.word	0xffffffff


	//   ....[71]....
        /*01c4*/ 	.word	0xffffffff


	//   ....[72]....
        /*01c8*/ 	.word	0xffffffff


	//   ....[73]....
        /*01cc*/ 	.word	0xffffffff


	//   ....[74]....
        /*01d0*/ 	.word	0xffffffff


	//   ....[75]....
        /*01d4*/ 	.word	0xffffffff


	//   ....[76]....
        /*01d8*/ 	.word	0xffffffff


	//   ....[77]....
        /*01dc*/ 	.word	0xffffffff


	//   ....[78]....
        /*01e0*/ 	.word	0xffffffff


	//   ....[79]....
        /*01e4*/ 	.word	0xffffffff


	//   ....[80]....
        /*01e8*/ 	.word	0xffffffff


	//   ....[81]....
        /*01ec*/ 	.word	0xffffffff


	//   ....[82]....
        /*01f0*/ 	.word	0xffffffff


	//   ....[83]....
        /*01f4*/ 	.word	0xffffffff


	//   ....[84]....
        /*01f8*/ 	.word	0xffffffff


	//   ....[85]....
        /*01fc*/ 	.word	0xffffffff


	//   ....[86]....
        /*0200*/ 	.word	0xffffffff


	//   ....[87]....
        /*0204*/ 	.word	0xffffffff


	//   ....[88]....
        /*0208*/ 	.word	0xffffffff


	//   ....[89]....
        /*020c*/ 	.word	0xffffffff


	//   ....[90]....
        /*0210*/ 	.word	0xffffffff


	//   ....[91]....
        /*0214*/ 	.word	0xffffffff


	//   ....[92]....
        /*0218*/ 	.word	0xffffffff


	//   ....[93]....
        /*021c*/ 	.word	0xffffffff


	//   ....[94]....
        /*0220*/ 	.word	0xffffffff


	//   ....[95]....
        /*0224*/ 	.word	0xffffffff


	//   ....[96]....
        /*0228*/ 	.word	0xffffffff


	//   ....[97]....
        /*022c*/ 	.word	0xffffffff


	//   ....[98]....
        /*0230*/ 	.word	0xffffffff


	//   ....[99]....
        /*0234*/ 	.word	0x0500000f


	//   ....[100]....
        /*0238*/ 	.word	0x0500000f


	//   ....[101]....
        /*023c*/ 	.word	0x0500000f


	//   ....[102]....
        /*0240*/ 	.word	0x0500000f


	//   ....[103]....
        /*0244*/ 	.word	0x0500000f


	//   ....[104]....
        /*0248*/ 	.word	0x0500000f


	//   ....[105]....
        /*024c*/ 	.word	0x0500000f


	//   ....[106]....
        /*0250*/ 	.word	0x0500000f


	//   ....[107]....
        /*0254*/ 	.word	0x0500000f


	//   ....[108]....
        /*0258*/ 	.word	0x0500000f


	//   ....[109]....
        /*025c*/ 	.word	0x0500000f


	//   ....[110]....
        /*0260*/ 	.word	0x0500000f


	//   ....[111]....
        /*0264*/ 	.word	0x0500000f


	//   ....[112]....
        /*0268*/ 	.word	0x0500000f


	//   ....[113]....
        /*026c*/ 	.word	0x0500000f


	//   ....[114]....
        /*0270*/ 	.word	0x0500000f


	//   ....[115]....
        /*0274*/ 	.word	0x0500000f


	//   ....[116]....
        /*0278*/ 	.word	0x0500000f


	//   ....[117]....
        /*027c*/ 	.word	0x0500000f


	//   ....[118]....
        /*0280*/ 	.word	0x0500000f


	//   ....[119]....
        /*0284*/ 	.word	0x0500000f


	//   ....[120]....
        /*0288*/ 	.word	0x0500000f


	//   ....[121]....
        /*028c*/ 	.word	0x0500000f


	//----- nvinfo : EIATTR_COOP_GROUP_INSTR_OFFSETS
	.align		4
.L_1128:
        /*0290*/ 	.byte	0x04, 0x28
        /*0292*/ 	.short	(.L_1130 - .L_1129)


	//   ....[0]....
.L_1129:
        /*0294*/ 	.word	0x00000070


	//   ....[1]....
        /*0298*/ 	.word	0x000000b0


	//   ....[2]....
        /*029c*/ 	.word	0x000002d0


	//   ....[3]....
        /*02a0*/ 	.word	0x00000430


	//   ....[4]....
        /*02a4*/ 	.word	0x00000550


	//   ....[5]....
        /*02a8*/ 	.word	0x000006b0


	//   ....[6]....
        /*02ac*/ 	.word	0x000012d0


	//   ....[7]....
        /*02b0*/ 	.word	0x00002340


	//   ....[8]....
        /*02b4*/ 	.word	0x00002440


	//   ....[9]....
        /*02b8*/ 	.word	0x000029e0


	//   ....[10]....
        /*02bc*/ 	.word	0x00002a30


	//   ....[11]....
        /*02c0*/ 	.word	0x00004010


	//   ....[12]....
        /*02c4*/ 	.word	0x00004020


	//   ....[13]....
        /*02c8*/ 	.word	0x00004050


	//   ....[14]....
        /*02cc*/ 	.word	0x00004060


	//   ....[15]....
        /*02d0*/ 	.word	0x00005640


	//   ....[16]....
        /*02d4*/ 	.word	0x00005660


	//   ....[17]....
        /*02d8*/ 	.word	0x000056e0


	//   ....[18]....
        /*02dc*/ 	.word	0x000056f0


	//   ....[19]....
        /*02e0*/ 	.word	0x000063c0


	//   ....[20]....
        /*02e4*/ 	.word	0x000063d0


	//   ....[21]....
        /*02e8*/ 	.word	0x000063e0


	//   ....[22]....
        /*02ec*/ 	.word	0x000063f0


	//   ....[23]....
        /*02f0*/ 	.word	0x00006400


	//   ....[24]....
        /*02f4*/ 	.word	0x00006420


	//   ....[25]....
        /*02f8*/ 	.word	0x00006430


	//   ....[26]....
        /*02fc*/ 	.word	0x00006440


	//   ....[27]....
        /*0300*/ 	.word	0x00006460


	//   ....[28]....
        /*0304*/ 	.word	0x00006470


	//   ....[29]....
        /*0308*/ 	.word	0x00006480


	//   ....[30]....
        /*030c*/ 	.word	0x00006490


	//   ....[31]....
        /*0310*/ 	.word	0x000064b0


	//   ....[32]....
        /*0314*/ 	.word	0x000064d0


	//   ....[33]....
        /*0318*/ 	.word	0x000064f0


	//   ....[34]....
        /*031c*/ 	.word	0x00006500


	//   ....[35]....
        /*0320*/ 	.word	0x00006520


	//   ....[36]....
        /*0324*/ 	.word	0x00006540


	//   ....[37]....
        /*0328*/ 	.word	0x00006550


	//   ....[38]....
        /*032c*/ 	.word	0x00006570


	//   ....[39]....
        /*0330*/ 	.word	0x00006590


	//   ....[40]....
        /*0334*/ 	.word	0x000065a0


	//   ....[41]....
        /*0338*/ 	.word	0x000065b0


	//   ....[42]....
        /*033c*/ 	.word	0x000065c0


	//   ....[43]....
        /*0340*/ 	.word	0x000065f0


	//   ....[44]....
        /*0344*/ 	.word	0x00006600


	//   ....[45]....
        /*0348*/ 	.word	0x00006610


	//   ....[46]....
        /*034c*/ 	.word	0x00006620


	//   ....[47]....
        /*0350*/ 	.word	0x00006640


	//   ....[48]....
        /*0354*/ 	.word	0x00006650


	//   ....[49]....
        /*0358*/ 	.word	0x00006660


	//   ....[50]....
        /*035c*/ 	.word	0x00006670


	//   ....[51]....
        /*0360*/ 	.word	0x00006680


	//   ....[52]....
        /*0364*/ 	.word	0x00006690


	//   ....[53]....
        /*0368*/ 	.word	0x000066a0


	//   ....[54]....
        /*036c*/ 	.word	0x000066b0


	//   ....[55]....
        /*0370*/ 	.word	0x000066c0


	//   ....[56]....
        /*0374*/ 	.word	0x000066d0


	//   ....[57]....
        /*0378*/ 	.word	0x000066e0


	//   ....[58]....
        /*037c*/ 	.word	0x000066f0


	//   ....[59]....
        /*0380*/ 	.word	0x00006710


	//   ....[60]....
        /*0384*/ 	.word	0x00006730


	//   ....[61]....
        /*0388*/ 	.word	0x00006750


	//   ....[62]....
        /*038c*/ 	.word	0x00006760


	//   ....[63]....
        /*0390*/ 	.word	0x00006770


	//   ....[64]....
        /*0394*/ 	.word	0x00006780


	//   ....[65]....
        /*0398*/ 	.word	0x00006790


	//   ....[66]....
        /*039c*/ 	.word	0x000067a0


	//   ....[67]....
        /*03a0*/ 	.word	0x00006b80


	//   ....[68]....
        /*03a4*/ 	.word	0x00006be0


	//   ....[69]....
        /*03a8*/ 	.word	0x00006c10


	//   ....[70]....
        /*03ac*/ 	.word	0x00006c50


	//   ....[71]....
        /*03b0*/ 	.word	0x00006c90


	//   ....[72]....
        /*03b4*/ 	.word	0x00006cd0


	//   ....[73]....
        /*03b8*/ 	.word	0x000071f0


	//   ....[74]....
        /*03bc*/ 	.word	0x00007220


	//   ....[75]....
        /*03c0*/ 	.word	0x00007bf0


	//   ....[76]....
        /*03c4*/ 	.word	0x00008f30


	//   ....[77]....
        /*03c8*/ 	.word	0x00008f40


	//   ....[78]....
        /*03cc*/ 	.word	0x00008f50


	//   ....[79]....
        /*03d0*/ 	.word	0x00009030


	//   ....[80]....
        /*03d4*/ 	.word	0x000093a0


	//   ....[81]....
        /*03d8*/ 	.word	0x000093b0


	//   ....[82]....
        /*03dc*/ 	.word	0x000093c0


	//   ....[83]....
        /*03e0*/ 	.word	0x00009400


	//   ....[84]....
        /*03e4*/ 	.word	0x00009b70


	//   ....[85]....
        /*03e8*/ 	.word	0x00009ba0


	//   ....[86]....
        /*03ec*/ 	.word	0x00009bc0


	//   ....[87]....
        /*03f0*/ 	.word	0x00009be0


	//   ....[88]....
        /*03f4*/ 	.word	0x00009bf0


	//   ....[89]....
        /*03f8*/ 	.word	0x00009cc0


	//   ....[90]....
        /*03fc*/ 	.word	0x0000a430


	//   ....[91]....
        /*0400*/ 	.word	0x0000a440


	//   ....[92]....
        /*0404*/ 	.word	0x0000a450


	//   ....[93]....
        /*0408*/ 	.word	0x0000a4d0


	//   ....[94]....
        /*040c*/ 	.word	0x0000a860


	//   ....[95]....
        /*0410*/ 	.word	0x0000a870


	//   ....[96]....
        /*0414*/ 	.word	0x0000a880


	//   ....[97]....
        /*0418*/ 	.word	0x0000a8a0


	//   ....[98]....
        /*041c*/ 	.word	0x0000b6c0


	//   ....[99]....
        /*0420*/ 	.word	0x0000bbc0


	//   ....[100]....
        /*0424*/ 	.word	0x0000bca0


	//   ....[101]....
        /*0428*/ 	.word	0x0000bd50


	//   ....[102]....
        /*042c*/ 	.word	0x0000bdd0


	//   ....[103]....
        /*0430*/ 	.word	0x0000be50


	//   ....[104]....
        /*0434*/ 	.word	0x0000bff0


	//   ....[105]....
        /*0438*/ 	.word	0x0000c080


	//   ....[106]....
        /*043c*/ 	.word	0x0000c100


	//   ....[107]....
        /*0440*/ 	.word	0x0000c1b0


	//   ....[108]....
        /*0444*/ 	.word	0x0000c240


	//   ....[109]....
        /*0448*/ 	.word	0x0000c290


	//   ....[110]....
        /*044c*/ 	.word	0x0000c320


	//   ....[111]....
        /*0450*/ 	.word	0x0000c400


	//   ....[112]....
        /*0454*/ 	.word	0x0000c490


	//   ....[113]....
        /*0458*/ 	.word	0x0000c560


	//   ....[114]....
        /*045c*/ 	.word	0x0000c690


	//   ....[115]....
        /*0460*/ 	.word	0x0000c720


	//   ....[116]....
        /*0464*/ 	.word	0x0000c780


	//   ....[117]....
        /*0468*/ 	.word	0x0000c860


	//   ....[118]....
        /*046c*/ 	.word	0x0000c950


	//   ....[119]....
        /*0470*/ 	.word	0x0000c9f0


	//   ....[120]....
        /*0474*/ 	.word	0x0000ca50


	//   ....[121]....
        /*0478*/ 	.word	0x0000cab0


	//----- nvinfo : EIATTR_REG_RECONFIG
	.align		4
.L_1130:
        /*047c*/ 	.byte	0x01, 0x54
	.zero		2


	//----- nvinfo : EIATTR_SYSCALL_OFFSETS
	.align		4
        /*0480*/ 	.byte	0x04, 0x46
        /*0482*/ 	.short	(.L_1132 - .L_1131)


	//   ....[0]....
.L_1131:
        /*0484*/ 	.word	0x00001490


	//   ....[1]....
        /*0488*/ 	.word	0x00008330


	//   ....[2]....
        /*048c*/ 	.word	0x00008470


	//   ....[3]....
        /*0490*/ 	.word	0x000085b0


	//   ....[4]....
        /*0494*/ 	.word	0x000086d0


	//   ....[5]....
        /*0498*/ 	.word	0x00009710


	//----- nvinfo : EIATTR_MBARRIER_INSTR_OFFSETS
	.align		4
.L_1132:
        /*049c*/ 	.byte	0x04, 0x39
        /*049e*/ 	.short	(.L_1134 - .L_1133)


	//   ....[0]....
.L_1133:
        /*04a0*/ 	.word	0x00000180
        /*04a4*/ 	.word	0x000000ff
        /*04a8*/ 	.word	0x00017000
        /*04ac*/ 	.short	0x0100
        /*04ae*/ 	.byte	0x08
	.zero		1


	//   ....[1]....
        /*04b0*/ 	.word	0x00000190
        /*04b4*/ 	.word	0x000000ff
        /*04b8*/ 	.word	0x00017020
        /*04bc*/ 	.short	0x0100
        /*04be*/ 	.byte	0x08
	.zero		1


	//   ....[2]....
        /*04c0*/ 	.word	0x00000280
        /*04c4*/ 	.word	0x000000ff
        /*04c8*/ 	.word	0x00017030
        /*04cc*/ 	.short	0x0100
        /*04ce*/ 	.byte	0x08
	.zero		1


	//   ....[3]....
        /*04d0*/ 	.word	0x00000290
        /*04d4*/ 	.word	0x000000ff
        /*04d8*/ 	.word	0x00017040
        /*04dc*/ 	.short	0x0100
        /*04de*/ 	.byte	0x08
	.zero		1


	//   ....[4]....
        /*04e0*/ 	.word	0x000002a0
        /*04e4*/ 	.word	0x000000ff
        /*04e8*/ 	.word	0x00017038
        /*04ec*/ 	.short	0x0100
        /*04ee*/ 	.byte	0x08
	.zero		1


	//   ....[5]....
        /*04f0*/ 	.word	0x000002b0
        /*04f4*/ 	.word	0x000000ff
        /*04f8*/ 	.word	0x00017048
        /*04fc*/ 	.short	0x0100
        /*04fe*/ 	.byte	0x08
	.zero		1


	//   ....[6]....
        /*0500*/ 	.word	0x000003e0
        /*0504*/ 	.word	0x000000ff
        /*0508*/ 	.word	0x00017050
        /*050c*/ 	.short	0x0100
        /*050e*/ 	.byte	0x08
	.zero		1


	//   ....[7]....
        /*0510*/ 	.word	0x000003f0
        /*0514*/ 	.word	0x000000ff
        /*0518*/ 	.word	0x00017060
        /*051c*/ 	.short	0x0100
        /*051e*/ 	.byte	0x08
	.zero		1


	//   ....[8]....
        /*0520*/ 	.word	0x00000400
        /*0524*/ 	.word	0x000000ff
        /*0528*/ 	.word	0x00017058
        /*052c*/ 	.short	0x0100
        /*052e*/ 	.byte	0x08
	.zero		1


	//   ....[9]....
        /*0530*/ 	.word	0x00000410
        /*0534*/ 	.word	0x000000ff
        /*0538*/ 	.word	0x00017068
        /*053c*/ 	.short	0x0100
        /*053e*/ 	.byte	0x08
	.zero		1


	//   ....[10]....
        /*0540*/ 	.word	0x00000500
        /*0544*/ 	.word	0x000000ff
        /*0548*/ 	.word	0x00017070
        /*054c*/ 	.short	0x0100
        /*054e*/ 	.byte	0x06
	.zero		1


	//   ....[11]....
        /*0550*/ 	.word	0x00000510
        /*0554*/ 	.word	0x000000ff
        /*0558*/ 	.word	0x00017080
        /*055c*/ 	.short	0x0100
        /*055e*/ 	.byte	0x06
	.zero		1


	//   ....[12]....
        /*0560*/ 	.word	0x00000520
        /*0564*/ 	.word	0x000000ff
        /*0568*/ 	.word	0x00017078
        /*056c*/ 	.short	0x0100
        /*056e*/ 	.byte	0x06
	.zero		1


	//   ....[13]....
        /*0570*/ 	.word	0x00000530
        /*0574*/ 	.word	0x000000ff
        /*0578*/ 	.word	0x00017088
        /*057c*/ 	.short	0x0100
        /*057e*/ 	.byte	0x06
	.zero		1


	//   ....[14]....
        /*0580*/ 	.word	0x00000660
        /*0584*/ 	.word	0x000000ff
        /*0588*/ 	.word	0x00017090
        /*058c*/ 	.short	0x0100
        /*058e*/ 	.byte	0x08
	.zero		1


	//   ....[15]....
        /*0590*/ 	.word	0x00000670
        /*0594*/ 	.word	0x000000ff
        /*0598*/ 	.word	0x000170a0
        /*059c*/ 	.short	0x0100
        /*059e*/ 	.byte	0x08
	.zero		1


	//   ....[16]....
        /*05a0*/ 	.word	0x00000680
        /*05a4*/ 	.word	0x000000ff
        /*05a8*/ 	.word	0x00017098
        /*05ac*/ 	.short	0x0100
        /*05ae*/ 	.byte	0x08
	.zero		1


	//   ....[17]....
        /*05b0*/ 	.word	0x00000690
        /*05b4*/ 	.word	0x000000ff
        /*05b8*/ 	.word	0x000170a8
        /*05bc*/ 	.short	0x0100
        /*05be*/ 	.byte	0x08
	.zero		1


	//   ....[18]....
        /*05c0*/ 	.word	0x000007d0
        /*05c4*/ 	.word	0x000000ff
        /*05c8*/ 	.word	0x000170b0
        /*05cc*/ 	.short	0x0100
        /*05ce*/ 	.byte	0x08
	.zero		1


	//   ....[19]....
        /*05d0*/ 	.word	0x000007e0
        /*05d4*/ 	.word	0x000000ff
        /*05d8*/ 	.word	0x000170c0
        /*05dc*/ 	.short	0x0100
        /*05de*/ 	.byte	0x08
	.zero		1


	//   ....[20]....
        /*05e0*/ 	.word	0x000007f0
        /*05e4*/ 	.word	0x000000ff
        /*05e8*/ 	.word	0x000170b8
        /*05ec*/ 	.short	0x0100
        /*05ee*/ 	.byte	0x08
	.zero		1


	//   ....[21]....
        /*05f0*/ 	.word	0x00000800
        /*05f4*/ 	.word	0x000000ff
        /*05f8*/ 	.word	0x000170c8
        /*05fc*/ 	.short	0x0100
        /*05fe*/ 	.byte	0x08
	.zero		1


	//   ....[22]....
        /*0600*/ 	.word	0x000014b0
        /*0604*/ 	.word	0x000000ff
        /*0608*/ 	.word	0x00017000
        /*060c*/ 	.short	0x010a
        /*060e*/ 	.byte	0x28
	.zero		1


	//   ....[23]....
        /*0610*/ 	.word	0x00001520
        /*0614*/ 	.word	0x000000ff
        /*0618*/ 	.word	0x00017030
        /*061c*/ 	.short	0x010a
        /*061e*/ 	.byte	0x28
	.zero		1


	//   ....[24]....
        /*0620*/ 	.word	0x00001580
        /*0624*/ 	.word	0x000000ff
        /*0628*/ 	.word	0x00017030
        /*062c*/ 	.short	0x010a
        /*062e*/ 	.byte	0x28
	.zero		1


	//   ....[25]....
        /*0630*/ 	.word	0x00001890
        /*0634*/ 	.word	0x000000ff
        /*0638*/ 	.word	0x00000000
        /*063c*/ 	.short	0x0101
        /*063e*/ 	.byte	0x04
	.zero		1


	//   ....[26]....
        /*0640*/ 	.word	0x000037e0
        /*0644*/ 	.word	0x000000ff
        /*0648*/ 	.word	0x00017030
        /*064c*/ 	.short	0x010a
        /*064e*/ 	.byte	0x15
	.zero		1


	//   ....[27]....
        /*0650*/ 	.word	0x00003820
        /*0654*/ 	.word	0x000000ff
        /*0658*/ 	.word	0x00017030
        /*065c*/ 	.short	0x010a
        /*065e*/ 	.byte	0x15
	.zero		1


	//   ....[28]....
        /*0660*/ 	.word	0x000039b0
        /*0664*/ 	.word	0x000000ff
        /*0668*/ 	.word	0x00017050
        /*066c*/ 	.short	0x010a
        /*066e*/ 	.byte	0x0e
	.zero		1


	//   ....[29]....
        /*0670*/ 	.word	0x000039f0
        /*0674*/ 	.word	0x000000ff
        /*0678*/ 	.word	0x00017050
        /*067c*/ 	.short	0x010a
        /*067e*/ 	.byte	0x0e
	.zero		1


	//   ....[30]....
        /*0680*/ 	.word	0x00003c90
        /*0684*/ 	.word	0x000000ff
        /*0688*/ 	.word	0x00000000
        /*068c*/ 	.short	0x0101
        /*068e*/ 	.byte	0x05
	.zero		1


	//   ....[31]....
        /*0690*/ 	.word	0x00004e40
        /*0694*/ 	.word	0x000000ff
        /*0698*/ 	.word	0x00000000
        /*069c*/ 	.short	0x0101
        /*069e*/ 	.byte	0x05
	.zero		1


	//   ....[32]....
        /*06a0*/ 	.word	0x00005360
        /*06a4*/ 	.word	0x000000ff
        /*06a8*/ 	.word	0x00017050
        /*06ac*/ 	.short	0x010a
        /*06ae*/ 	.byte	0x10
	.zero		1


	//   ....[33]....
        /*06b0*/ 	.word	0x000053a0
        /*06b4*/ 	.word	0x000000ff
        /*06b8*/ 	.word	0x00017050
        /*06bc*/ 	.short	0x010a
        /*06be*/ 	.byte	0x10
	.zero		1


	//   ....[34]....
        /*06c0*/ 	.word	0x000059d0
        /*06c4*/ 	.word	0x000000ff
        /*06c8*/ 	.word	0x00000000
        /*06cc*/ 	.short	0x0101
        /*06ce*/ 	.byte	0x04
	.zero		1


	//   ....[35]....
        /*06d0*/ 	.word	0x00006cb0
        /*06d4*/ 	.word	0x000000ff
        /*06d8*/ 	.word	0x00000000
        /*06dc*/ 	.short	0x0101
        /*06de*/ 	.byte	0x04
	.zero		1


	//   ....[36]....
        /*06e0*/ 	.word	0x00008cf0
        /*06e4*/ 	.word	0x000000ff
        /*06e8*/ 	.word	0x00017080
        /*06ec*/ 	.short	0x010a
        /*06ee*/ 	.byte	0x2c
	.zero		1


	//   ....[37]....
        /*06f0*/ 	.word	0x000090f0
        /*06f4*/ 	.word	0x000000ff
        /*06f8*/ 	.word	0x00017070
        /*06fc*/ 	.short	0x0107
        /*06fe*/ 	.byte	0x2c
	.zero		1


	//   ....[38]....
        /*0700*/ 	.word	0x00009180
        /*0704*/ 	.word	0x000000ff
        /*0708*/ 	.word	0x00017070
        /*070c*/ 	.short	0x0101
        /*070e*/ 	.byte	0x2c
	.zero		1


	//   ....[39]....
        /*0710*/ 	.word	0x000091b0
        /*0714*/ 	.word	0x000000ff
        /*0718*/ 	.word	0x00017040
        /*071c*/ 	.short	0x010a
        /*071e*/ 	.byte	0x2c
	.zero		1


	//   ....[40]....
        /*0720*/ 	.word	0x000094c0
        /*0724*/ 	.word	0x000000ff
        /*0728*/ 	.word	0x00017030
        /*072c*/ 	.short	0x0107
        /*072e*/ 	.byte	0x2c
	.zero		1


	//   ....[41]....
        /*0730*/ 	.word	0x00009550
        /*0734*/ 	.word	0x000000ff
        /*0738*/ 	.word	0x00017030
        /*073c*/ 	.short	0x0101
        /*073e*/ 	.byte	0x2c
	.zero		1


	//   ....[42]....
        /*0740*/ 	.word	0x00009dd0
        /*0744*/ 	.word	0x000000ff
        /*0748*/ 	.word	0x00017000
        /*074c*/ 	.short	0x0107
        /*074e*/ 	.byte	0x2c
	.zero		1


	//   ....[43]....
        /*0750*/ 	.word	0x00009e30
        /*0754*/ 	.word	0x000000ff
        /*0758*/ 	.word	0x00017000
        /*075c*/ 	.short	0x0101
        /*075e*/ 	.byte	0x2c
	.zero		1


	//   ....[44]....
        /*0760*/ 	.word	0x00009e40
        /*0764*/ 	.word	0x000000ff
        /*0768*/ 	.word	0x00017020
        /*076c*/ 	.short	0x010a
        /*076e*/ 	.byte	0x2c
	.zero		1


	//   ....[45]....
        /*0770*/ 	.word	0x0000a1e0
        /*0774*/ 	.word	0x00000006
        /*0778*/ 	.word	0x00017080
        /*077c*/ 	.short	0x010a
        /*077e*/ 	.byte	0x3f
	.zero		1


	//   ....[46]....
        /*0780*/ 	.word	0x0000a5a0
        /*0784*/ 	.word	0x00000006
        /*0788*/ 	.word	0x00017070
        /*078c*/ 	.short	0x0107
        /*078e*/ 	.byte	0x3f
	.zero		1


	//   ....[47]....
        /*0790*/ 	.word	0x0000a630
        /*0794*/ 	.word	0x00000006
        /*0798*/ 	.word	0x00017070
        /*079c*/ 	.short	0x0101
        /*079e*/ 	.byte	0x3f
	.zero		1


	//   ....[48]....
        /*07a0*/ 	.word	0x0000a660
        /*07a4*/ 	.word	0x00000006
        /*07a8*/ 	.word	0x00017040
        /*07ac*/ 	.short	0x010a
        /*07ae*/ 	.byte	0x3f
	.zero		1


	//   ....[49]....
        /*07b0*/ 	.word	0x0000a9a0
        /*07b4*/ 	.word	0x00000006
        /*07b8*/ 	.word	0x00017030
        /*07bc*/ 	.short	0x0107
        /*07be*/ 	.byte	0x3f
	.zero		1


	//   ....[50]....
        /*07c0*/ 	.word	0x0000aa40
        /*07c4*/ 	.word	0x00000006
        /*07c8*/ 	.word	0x00017030
        /*07cc*/ 	.short	0x0101
        /*07ce*/ 	.byte	0x3f
	.zero		1


	//   ....[51]....
        /*07d0*/ 	.word	0x0000aac0
        /*07d4*/ 	.word	0x00000002
        /*07d8*/ 	.word	0x00017070
        /*07dc*/ 	.short	0x010a
        /*07de*/ 	.byte	0x3f
	.zero		1


	//   ....[52]....
        /*07e0*/ 	.word	0x0000ab50
        /*07e4*/ 	.word	0x00000002
        /*07e8*/ 	.word	0x00017060
        /*07ec*/ 	.short	0x010a
        /*07ee*/ 	.byte	0x3f
	.zero		1


	//   ....[53]....
        /*07f0*/ 	.word	0x0000af40
        /*07f4*/ 	.word	0x00000002
        /*07f8*/ 	.word	0x00017050
        /*07fc*/ 	.short	0x0101
        /*07fe*/ 	.byte	0x3f
	.zero		1


	//   ....[54]....
        /*0800*/ 	.word	0x0000afe0
        /*0804*/ 	.word	0x00000002
        /*0808*/ 	.word	0x00000000
        /*080c*/ 	.short	0x0101
        /*080e*/ 	.byte	0x3f
	.zero		1


	//   ....[55]....
        /*0810*/ 	.word	0x0000b0b0
        /*0814*/ 	.word	0x00000003
        /*0818*/ 	.word	0x00017070
        /*081c*/ 	.short	0x010a
        /*081e*/ 	.byte	0x3f
	.zero		1


	//   ....[56]....
        /*0820*/ 	.word	0x0000b150
        /*0824*/ 	.word	0x00000003
        /*0828*/ 	.word	0x00017060
        /*082c*/ 	.short	0x010a
        /*082e*/ 	.byte	0x3f
	.zero		1


	//   ....[57]....
        /*0830*/ 	.word	0x0000b550
        /*0834*/ 	.word	0x00000003
        /*0838*/ 	.word	0x00017050
        /*083c*/ 	.short	0x0101
        /*083e*/ 	.byte	0x3f
	.zero		1


	//   ....[58]....
        /*0840*/ 	.word	0x0000b600
        /*0844*/ 	.word	0x00000003
        /*0848*/ 	.word	0x00000000
        /*084c*/ 	.short	0x0101
        /*084e*/ 	.byte	0x3f
	.zero		1


	//   ....[59]....
        /*0850*/ 	.word	0x0000b670
        /*0854*/ 	.word	0x00000007
        /*0858*/ 	.word	0x00017020
        /*085c*/ 	.short	0x010a
        /*085e*/ 	.byte	0x3f
	.zero		1


	//   ....[60]....
        /*0860*/ 	.word	0x0000b790
        /*0864*/ 	.word	0x00000005
        /*0868*/ 	.word	0x00017040
        /*086c*/ 	.short	0x010a
        /*086e*/ 	.byte	0x3f
	.zero		1


	//   ....[61]....
        /*0870*/ 	.word	0x0000b830
        /*0874*/ 	.word	0x00000007
        /*0878*/ 	.word	0x00017040
        /*087c*/ 	.short	0x010a
        /*087e*/ 	.byte	0x3f
	.zero		1


	//   ....[62]....
        /*0880*/ 	.word	0x0000b870
        /*0884*/ 	.word	0x00000005
        /*0888*/ 	.word	0x00017060
        /*088c*/ 	.short	0x010a
        /*088e*/ 	.byte	0x3f
	.zero		1


	//   ....[63]....
        /*0890*/ 	.word	0x0000b8b0
        /*0894*/ 	.word	0x00000007
        /*0898*/ 	.word	0x00017060
        /*089c*/ 	.short	0x010a
        /*089e*/ 	.byte	0x3f
	.zero		1


	//   ....[64]....
        /*08a0*/ 	.word	0x0000b8f0
        /*08a4*/ 	.word	0x00000005
        /*08a8*/ 	.word	0x00017080
        /*08ac*/ 	.short	0x010a
        /*08ae*/ 	.byte	0x3f
	.zero		1


	//   ....[65]....
        /*08b0*/ 	.word	0x0000b930
        /*08b4*/ 	.word	0x00000007
        /*08b8*/ 	.word	0x00017080
        /*08bc*/ 	.short	0x010a
        /*08be*/ 	.byte	0x3f
	.zero		1


	//   ....[66]....
        /*08c0*/ 	.word	0x0000b9a0
        /*08c4*/ 	.word	0x00000003
        /*08c8*/ 	.word	0x00017000
        /*08cc*/ 	.short	0x010a
        /*08ce*/ 	.byte	0x3f
	.zero		1


	//   ....[67]....
        /*08d0*/ 	.word	0x0000ba00
        /*08d4*/ 	.word	0x00000003
        /*08d8*/ 	.word	0x00017030
        /*08dc*/ 	.short	0x010a
        /*08de*/ 	.byte	0x3f
	.zero		1


	//   ....[68]....
        /*08e0*/ 	.word	0x0000ba60
        /*08e4*/ 	.word	0x00000005
        /*08e8*/ 	.word	0x00017030
        /*08ec*/ 	.short	0x010a
        /*08ee*/ 	.byte	0x3f
	.zero		1


	//   ....[69]....
        /*08f0*/ 	.word	0x0000bac0
        /*08f4*/ 	.word	0x00000005
        /*08f8*/ 	.word	0x00017050
        /*08fc*/ 	.short	0x010a
        /*08fe*/ 	.byte	0x3f
	.zero		1


	//   ....[70]....
        /*0900*/ 	.word	0x0000bb20
        /*0904*/ 	.word	0x00000003
        /*0908*/ 	.word	0x00017050
        /*090c*/ 	.short	0x010a
        /*090e*/ 	.byte	0x3f
	.zero		1


	//   ....[71]....
        /*0910*/ 	.word	0x0000bbf0
        /*0914*/ 	.word	0x0000001a
        /*0918*/ 	.word	0x00017080
        /*091c*/ 	.short	0x010a
        /*091e*/ 	.byte	0x3f
	.zero		1


	//   ....[72]....
        /*0920*/ 	.word	0x0000bf40
        /*0924*/ 	.word	0x0000001a
        /*0928*/ 	.word	0x00017040
        /*092c*/ 	.short	0x010a
        /*092e*/ 	.byte	0x3f
	.zero		1


	//   ....[73]....
        /*0930*/ 	.word	0x0000c590
        /*0934*/ 	.word	0x0000001a
        /*0938*/ 	.word	0x00017020
        /*093c*/ 	.short	0x010a
        /*093e*/ 	.byte	0x3f
	.zero		1


	//   ....[74]....
        /*0940*/ 	.word	0x0000c5e0
        /*0944*/ 	.word	0x00000006
        /*0948*/ 	.word	0x00017080
        /*094c*/ 	.short	0x010a
        /*094e*/ 	.byte	0x3f
	.zero		1


	//   ....[75]....
        /*0950*/ 	.word	0x0000c8a0
        /*0954*/ 	.word	0x00000006
        /*0958*/ 	.word	0x00017040
        /*095c*/ 	.short	0x010a
        /*095e*/ 	.byte	0x3f
	.zero		1


	//   ....[76]....
        /*0960*/ 	.word	0x0000cb60
        /*0964*/ 	.word	0x00000002
        /*0968*/ 	.word	0x00017070
        /*096c*/ 	.short	0x010a
        /*096e*/ 	.byte	0x3f
	.zero		1


	//   ....[77]....
        /*0970*/ 	.word	0x0000cbb0
        /*0974*/ 	.word	0x00000002
        /*0978*/ 	.word	0x00017060
        /*097c*/ 	.short	0x010a
        /*097e*/ 	.byte	0x3f
	.zero		1


	//   ....[78]....
        /*0980*/ 	.word	0x0000cc00
        /*0984*/ 	.word	0x00000003
        /*0988*/ 	.word	0x00017070
        /*098c*/ 	.short	0x010a
        /*098e*/ 	.byte	0x3f
	.zero		1


	//   ....[79]....
        /*0990*/ 	.word	0x0000cc50
        /*0994*/ 	.word	0x00000003
        /*0998*/ 	.word	0x00017060
        /*099c*/ 	.short	0x010a
        /*099e*/ 	.byte	0x3f
	.zero		1


	//   ....[80]....
        /*09a0*/ 	.word	0x0000cca0
        /*09a4*/ 	.word	0x00000007
        /*09a8*/ 	.word	0x00017020
        /*09ac*/ 	.short	0x010a
        /*09ae*/ 	.byte	0x3f
	.zero		1


	//   ....[81]....
        /*09b0*/ 	.word	0x0000ccf0
        /*09b4*/ 	.word	0x00000005
        /*09b8*/ 	.word	0x00017040
        /*09bc*/ 	.short	0x010a
        /*09be*/ 	.byte	0x3f
	.zero		1


	//   ....[82]....
        /*09c0*/ 	.word	0x0000cd40
        /*09c4*/ 	.word	0x00000007
        /*09c8*/ 	.word	0x00017040
        /*09cc*/ 	.short	0x010a
        /*09ce*/ 	.byte	0x3f
	.zero		1


	//   ....[83]....
        /*09d0*/ 	.word	0x0000cd90
        /*09d4*/ 	.word	0x00000005
        /*09d8*/ 	.word	0x00017060
        /*09dc*/ 	.short	0x010a
        /*09de*/ 	.byte	0x3f
	.zero		1


	//   ....[84]....
        /*09e0*/ 	.word	0x0000cde0
        /*09e4*/ 	.word	0x00000007
        /*09e8*/ 	.word	0x00017060
        /*09ec*/ 	.short	0x010a
        /*09ee*/ 	.byte	0x3f
	.zero		1


	//   ....[85]....
        /*09f0*/ 	.word	0x0000ce30
        /*09f4*/ 	.word	0x00000005
        /*09f8*/ 	.word	0x00017080
        /*09fc*/ 	.short	0x010a
        /*09fe*/ 	.byte	0x3f
	.zero		1


	//----- nvinfo : EIATTR_NUM_MBARRIERS
	.align		4
.L_1134:
        /*0a00*/ 	.byte	0x03, 0x38
        /*0a02*/ 	.short	0x0016


	//----- nvinfo : EIATTR_EXIT_INSTR_OFFSETS
	.align		4
        /*0a04*/ 	.byte	0x04, 0x1c
        /*0a06*/ 	.short	(.L_1136 - .L_1135)


	//   ....[0]....
.L_1135:
        /*0a08*/ 	.word	0x0000b980


	//----- nvinfo : EIATTR_MAX_THREADS
	.align		4
.L_1136:
        /*0a0c*/ 	.byte	0x04, 0x05
        /*0a0e*/ 	.short	(.L_1138 - .L_1137)
.L_1137:
        /*0a10*/ 	.word	0x00000200
        /*0a14*/ 	.word	0x00000001
        /*0a18*/ 	.word	0x00000001


	//----- nvinfo : EIATTR_CRS_STACK_SIZE
	.align		4
.L_1138:
        /*0a1c*/ 	.byte	0x04, 0x1e
        /*0a1e*/ 	.short	(.L_1140 - .L_1139)
.L_1139:
        /*0a20*/ 	.word	0x00000000


	//----- nvinfo : EIATTR_CBANK_PARAM_SIZE
	.align		4
.L_1140:
        /*0a24*/ 	.byte	0x03, 0x19
        /*0a26*/ 	.short	0x0a70


	//----- nvinfo : EIATTR_PARAM_CBANK
	.align		4
        /*0a28*/ 	.byte	0x04, 0x0a
        /*0a2a*/ 	.short	(.L_1142 - .L_1141)
	.align		4
.L_1141:
        /*0a2c*/ 	.word	index@(.nv.constant0._ZN7cutlass13device_kernelIN5flash11enable_sm90INS1_16FlashAttnFwdSm90INS1_25CollectiveMainloopFwdSm90ILi2EN4cute5tupleIJNS5_1CILi1EEES8_S8_EEENS6_IJNS7_ILi192EEENS7_ILi128EEENS7_ILi96EEEEEELi96ENS_12float_e4m3_tEfNS_4arch4Sm90ELb0ELb0ELb0ELb0ELb1ELb0ELb0ELb1ELb1ELb1ELb1ELb0EEENS1_21CollectiveEpilogueFwdINS6_IJSA_SC_SB_EEES9_NS_10bfloat16_tESG_Li384ELb0ELb1ELb1ELb1EEENS1_19SingleTileSchedulerILb0ELb1ELb1ELi192EEEEEEEEEvNT_6ParamsE)
        /*0a30*/ 	.short	0x0210
        /*0a32*/ 	.short	0x0a70


	//----- nvinfo : EIATTR_SW_WAR
	.align		4
.L_1142:
        /*0a34*/ 	.byte	0x04, 0x36
        /*0a36*/ 	.short	(.L_1144 - .L_1143)
.L_1143:
        /*0a38*/ 	.word	0x00000008
.L_1144:


//--------------------- .nv.info._ZN7cutlass13device_kernelIN5flash11enable_sm90INS1_16FlashAttnFwdSm90INS1_25CollectiveMainloopFwdSm90ILi2EN4cute5tupleIJNS5_1CILi1EEES8_S8_EEENS6_IJNS7_ILi192EEENS7_ILi128EEENS7_ILi96EEEEEELi96ENS_12float_e4m3_tEfNS_4arch4Sm90ELb0ELb0ELb0ELb1ELb1ELb0ELb0ELb1ELb1ELb1ELb1ELb0EEENS1_21CollectiveEpilogueFwdINS6_IJSA_SC_SB_EEES9_NS_10bfloat16_tESG_Li384ELb1ELb1ELb1ELb1EEENS1_36VarlenDynamicPersistentTileSchedulerILi192ELi128ELi384ELi128ELb1ELb1ELb1ELb0ELb1ELb1EEEEEEEEEvNT_6ParamsE --------------------------
	.section	.nv.info._ZN7cutlass13device_kernelIN5flash11enable_sm90INS1_16FlashAttnFwdSm90INS1_25CollectiveMainloopFwdSm90ILi2EN4cute5tupleIJNS5_1CILi1EEES8_S8_EEENS6_IJNS7_ILi192EEENS7_ILi128EEENS7_ILi96EEEEEELi96ENS_12float_e4m3_tEfNS_4arch4Sm90ELb0ELb0ELb0ELb1ELb1ELb0ELb0ELb1ELb1ELb1ELb1ELb0EEENS1_21CollectiveEpilogueFwdINS6_IJSA_SC_SB_EEES9_NS_10bfloat16_tESG_Li384ELb1ELb1ELb1ELb1EEENS1_36VarlenDynamicPersistentTileSchedulerILi192ELi128ELi384ELi128ELb1ELb1ELb1ELb0ELb1ELb1EEEEEEEEEvNT_6ParamsE,"",@"SHT_CUDA_INFO"
	.sectionflags	@""
	.align	4


	//----- nvinfo : EIATTR_CUDA_API_VERSION
	.align		4
        /*0000*/ 	.byte	0x04, 0x37
        /*0002*/ 	.short	(.L_1146 - .L_1145)
.L_1145:
        /*0004*/ 	.word	0x00000082


	//----- nvinfo : EIATTR_KPARAM_INFO
	.align		4
.L_1146:
        /*0008*/ 	.byte	0x04, 0x17
        /*000a*/ 	.short	(.L_1148 - .L_1147)
.L_1147:
        /*000c*/ 	.word	0x00000000
        /*0010*/ 	.short	0x0000
        /*0012*/ 	.short	0x0070
        /*0014*/ 	.byte	0x00, 0xf0, 0x01, 0x2a


	//----- nvinfo : EIATTR_SPARSE_MMA_MASK
	.align		4
.L_1148:
        /*0018*/ 	.byte	0x03, 0x50
        /*001a*/ 	.short	0x0000


	//----- nvinfo : EIATTR_MAXREG_COUNT
	.align		4
        /*001c*/ 	.byte	0x03, 0x1b
        /*001e*/ 	.short	0x0080


	//----- nvinfo : EIATTR_NUM_BARRIERS
	.align		4
        /*0020*/ 	.byte	0x02, 0x4c
        /*0022*/ 	.byte	0x09
	.zero		1


	//----- nvinfo : EIATTR_EXTERNS
	.align		4
        /*0024*/ 	.byte	0x04, 0x0f
        /*0026*/ 	.short	(.L_1150 - .L_1149)


	//   ....[0]....
	.align		4
.L_1149:
        /*0028*/ 	.word	index@(__assertfail)


	//----- nvinfo : EIATTR_ANNOTATIONS
	.align		4
.L_1150:
        /*002c*/ 	.byte	0x04, 0x55
        /*002e*/ 	.short	(.L_1152 - .L_1151)


	//   ....[0]....
.L_1151:
        /* <DEDUP_REMOVED lines=35> */


	//----- nvinfo : EIATTR_MERCURY_ISA_VERSION
	.align		4
.L_1152:
        /*0248*/ 	.byte	0x03, 0x5f
        /*024a*/ 	.short	0x0101


	//----- nvinfo : EIATTR_UNUSED_LOAD_BYTE_OFFSET
	.align		4
        /*024c*/ 	.byte	0x04, 0x44
        /*024e*/ 	.short	(.L_1154 - .L_1153)


	//   ....[0]....
.L_1153:
        /*0250*/ 	.word	0x00000940
        /*0254*/ 	.word	0x0000fff0


	//   ....[1]....
        /*0258*/ 	.word	0x00006370
        /*025c*/ 	.word	0x0000fff0


	//----- nvinfo : EIATTR_INT_WARP_WIDE_INSTR_OFFSETS
	.align		4
.L_1154:
        /*0260*/ 	.byte	0x04, 0x31
        /*0262*/ 	.short	(.L_1156 - .L_1155)


	//   ....[0]....
.L_1155:
        /*0264*/ 	.word	0x000000c0


	//   ....[1]....
        /*0268*/ 	.word	0x000000d0


	//   ....[2]....
        /*026c*/ 	.word	0x00000170


	//   ....[3]....
        /*0270*/ 	.word	0x0000af00


	//   ....[4]....
        /*0274*/ 	.word	0x0000af90


	//   ....[5]....
        /*0278*/ 	.word	0x0000de00


	//   ....[6]....
        /*027c*/ 	.word	0x0000de90


	//----- nvinfo : EIATTR_COOP_GROUP_MASK_REGIDS
	.align		4
.L_1156:
        /*0280*/ 	.byte	0x04, 0x29
        /*0282*/ 	.short	(.L_1158 - .L_1157)


	//   ....[0]....
.L_1157:
        /*0284*/ 	.word	0xffffffff


	//   ....[1]....
        /*0288*/ 	.word	0xffffffff


	//   ....[2]....
        /*028c*/ 	.word	0xffffffff


	//   ....[3]....
        /*0290*/ 	.word	0xffffffff


	//   ....[4]....
        /*0294*/ 	.word	0xffffffff


	//   ....[5]....
        /*0298*/ 	.word	0xffffffff


	//   ....[6]....
        /*029c*/ 	.word	0xffffffff


	//   ....[7]....
        /*02a0*/ 	.word	0xffffffff


	//   ....[8]....
        /*02a4*/ 	.word	0xffffffff


	//   ....[9]....
        /*02a8*/ 	.word	0xffffffff


	//   ....[10]....
        /*02ac*/ 	.word	0xffffffff


	//   ....[11]....
        /*02b0*/ 	.word	0xffffffff


	//   ....[12]....
        /*02b4*/ 	.word	0xffffffff


	//   ....[13]....
        /*02b8*/ 	.word	0xffffffff


	//   ....[14]....
        /*02bc*/ 	.word	0xffffffff


	//   ....[15]....
        /*02c0*/ 	.word	0xffffffff


	//   ....[16]....
        /*02c4*/ 	.word	0xffffffff


	//   ....[17]....
        /*02c8*/ 	.word	0xffffffff


	//   ....[18]....
        /*02cc*/ 	.word	0xffffffff


	//   ....[19]....
        /*02d0*/ 	.word	0xffffffff


	//   ....[20]....
        /*02d4*/ 	.word	0xffffffff


	//   ....[21]....
        /*02d8*/ 	.word	0xffffffff


	//   ....[22]....
        /*02dc*/ 	.word	0xffffffff


	//   ....[23]....
        /*02e0*/ 	.word	0xffffffff


	//   ....[24]....
        /*02e4*/ 	.word	0xffffffff


	//   ....[25]....
        /*02e8*/ 	.word	0xffffffff


	//   ....[26]....
        /*02ec*/ 	.word	0xffffffff


	//   ....[27]....
        /*02f0*/ 	.word	0xffffffff


	//   ....[28]....
        /*02f4*/ 	.word	0xffffffff


	//   ....[29]....
        /*02f8*/ 	.word	0xffffffff


	//   ....[30]....
        /*02fc*/ 	.word	0xffffffff


	//   ....[31]....
        /*0300*/ 	.word	0xffffffff


	//   ....[32]....
        /*0304*/ 	.word	0xffffffff


	//   ....[33]....
        /*0308*/ 	.word	0xffffffff


	//   ....[34]....
        /*030c*/ 	.word	0xffffffff


	//   ....[35]....
        /*0310*/ 	.word	0xffffffff


	//   ....[36]....
        /*0314*/ 	.word	0xffffffff


	//   ....[37]....
        /*0318*/ 	.word	0xffffffff


	//   ....[38]....
        /*031c*/ 	.word	0xffffffff


	//   ....[39]....
        /*0320*/ 	.word	0xffffffff


	//   ....[40]....
        /*0324*/ 	.word	0xffffffff


	//   ....[41]....
        /*0328*/ 	.word	0xffffffff


	//   ....[42]....
        /*032c*/ 	.word	0xffffffff


	//   ....[43]....
        /*0330*/ 	.word	0xffffffff


	//   ....[44]....
        /*0334*/ 	.word	0xffffffff


	//   ....[45]....
        /*0338*/ 	.word	0xffffffff


	//   ....[46]....
        /*033c*/ 	.word	0xffffffff


	//   ....[47]....
        /*0340*/ 	.word	0xffffffff


	//   ....[48]....
        /*0344*/ 	.word	0xffffffff


	//   ....[49]....
        /*0348*/ 	.word	0xffffffff


	//   ....[50]....
        /*034c*/ 	.word	0xffffffff


	//   ....[51]....
        /*0350*/ 	.word	0xffffffff


	//   ....[52]....
        /*0354*/ 	.word	0xffffffff


	//   ....[53]....
        /*0358*/ 	.word	0xffffffff


	//   ....[54]....
        /*035c*/ 	.word	0xffffffff


	//   ....[55]....
        /*0360*/ 	.word	0xffffffff


	//   ....[56]....
        /*0364*/ 	.word	0xffffffff


	//   ....[57]....
        /*0368*/ 	.word	0xffffffff


	//   ....[58]....
        /*036c*/ 	.word	0xffffffff


	//   ....[59]....
        /*0370*/ 	.word	0xffffffff


	//   ....[60]....
        /*0374*/ 	.word	0xffffffff


	//   ....[61]....
        /*0378*/ 	.word	0xffffffff


	//   ....[62]....
        /*037c*/ 	.word	0xffffffff


	//   ....[63]....
        /*0380*/ 	.word	0xffffffff


	//   ....[64]....
        /*0384*/ 	.word	0xffffffff


	//   ....[65]....
        /*0388*/ 	.word	0xffffffff


	//   ....[66]....
        /*038c*/ 	.word	0xffffffff


	//   ....[67]....
        /*0390*/ 	.word	0xffffffff


	//   ....[68]....
        /*0394*/ 	.word	0xffffffff


	//   ....[69]....
        /*0398*/ 	.word	0xffffffff


	//   ....[70]....
        /*039c*/ 	.word	0xffffffff


	//   ....[71]....
        /*03a0*/ 	.word	0xffffffff


	//   ....[72]....
        /*03a4*/ 	.word	0xffffffff


	//   ....[73]....
        /*03a8*/ 	.word	0xffffffff


	//   ....[74]....
        /*03ac*/ 	.word	0xffffffff


	//   ....[75]....
        /*03b0*/ 	.word	0xffffffff


	//   ....[76]....
        /*03b4*/ 	.word	0xffffffff


	//   ....[77]....
        /*03b8*/ 	.word	0xffffffff


	//   ....[78]....
        /*03bc*/ 	.word	0xffffffff


	//   ....[79]....
        /*03c0*/ 	.word	0xffffffff


	//   ....[80]....
        /*03c4*/ 	.word	0xffffffff


	//   ....[81]....
        /*03c8*/ 	.word	0xffffffff


	//   ....[82]....
        /*03cc*/ 	.word	0xffffffff


	//   ....[83]....
        /*03d0*/ 	.word	0xffffffff


	//   ....[84]....
        /*03d4*/ 	.word	0xffffffff


	//   ....[85]....
        /*03d8*/ 	.word	0xffffffff


	//   ....[86]....
        /*03dc*/ 	.word	0xffffffff


	//   ....[87]....
        /*03e0*/ 	.word	0xffffffff


	//   ....[88]....
        /*03e4*/ 	.word	0xffffffff


	//   ....[89]....
        /*03e8*/ 	.word	0xffffffff


	//   ....[90]....
        /*03ec*/ 	.word	0xffffffff


	//   ....[91]....
        /*03f0*/ 	.word	0xffffffff


	//   ....[92]....
        /*03f4*/ 	.word	0xffffffff


	//   ....[93]....
        /*03f8*/ 	.word	0xffffffff


	//   ....[94]....
        /*03fc*/ 	.word	0xffffffff


	//   ....[95]....
        /*0400*/ 	.word	0xffffffff


	//   ....[96]....
        /*0404*/ 	.word	0xffffffff


	//   ....[97]....
        /*0408*/ 	.word	0xffffffff


	//   ....[98]....
        /*040c*/ 	.word	0xffffffff


	//   ....[99]....
        /*0410*/ 	.word	0xffffffff


	//   ....[100]....
        /*0414*/ 	.word	0xffffffff


	//   ....[101]....
        /*0418*/ 	.word	0xffffffff


	//   ....[102]....
        /*041c*/ 	.word	0xffffffff


	//   ....[103]....
        /*0420*/ 	.word	0xffffffff


	//   ....[104]....
        /*0424*/ 	.word	0xffffffff


	//   ....[105]....
        /*0428*/ 	.word	0xffffffff


	//   ....[106]....
        /*042c*/ 	.word	0xffffffff


	//   ....[107]....
        /*0430*/ 	.word	0xffffffff


	//   ....[108]....
        /*0434*/ 	.word	0xffffffff


	//   ....[109]....
        /*0438*/ 	.word	0xffffffff


	//   ....[110]....
        /*043c*/ 	.word	0xffffffff


	//   ....[111]....
        /*0440*/ 	.word	0xffffffff


	//   ....[112]....
        /*0444*/ 	.word	0xffffffff


	//   ....[113]....
        /*0448*/ 	.word	0xffffffff


	//   ....[114]....
        /*044c*/ 	.word	0xffffffff


	//   ....[115]....
        /*0450*/ 	.word	0xffffffff


	//   ....[116]....
        /*0454*/ 	.word	0xffffffff


	//   ....[117]....
        /*0458*/ 	.word	0xffffffff


	//   ....[118]....
        /*045c*/ 	.word	0xffffffff


	//   ....[119]....
        /*0460*/ 	.word	0xffffffff


	//   ....[120]....
        /*0464*/ 	.word	0xffffffff


	//   ....[121]....
        /*0468*/ 	.word	0xffffffff


	//   ....[122]....
        /*046c*/ 	.word	0xffffffff


	//   ....[123]....
        /*0470*/ 	.word	0xffffffff


	//   ....[124]....
        /*0474*/ 	.word	0xffffffff


	//   ....[125]....
        /*0478*/ 	.word	0xffffffff


	//   ....[126]....
        /*047c*/ 	.word	0xffffffff


	//   ....[127]....
        /*0480*/ 	.word	0xffffffff


	//   ....[128]....
        /*0484*/ 	.word	0xffffffff


	//   ....[129]....
        /*0488*/ 	.word	0xffffffff


	//   ....[130]....
        /*048c*/ 	.word	0xffffffff


	//   ....[131]....
        /*0490*/ 	.word	0xffffffff


	//   ....[132]....
        /*0494*/ 	.word	0xffffffff


	//   ....[133]....
        /*0498*/ 	.word	0xffffffff


	//   ....[134]....
        /*049c*/ 	.word	0xffffffff


	//   ....[135]....
        /*04a0*/ 	.word	0xffffffff


	//   ....[136]....
        /*04a4*/ 	.word	0xffffffff


	//   ....[137]....
        /*04a8*/ 	.word	0xffffffff


	//   ....[138]....
        /*04ac*/ 	.word	0xffffffff


	//   ....[139]....
        /*04b0*/ 	.word	0xffffffff


	//   ....[140]....
        /*04b4*/ 	.word	0xffffffff


	//   ....[141]....
        /*04b8*/ 	.word	0x0500000f


	//   ....[142]....
        /*04bc*/ 	.word	0x0500000f


	//   ....[143]....
        /*04c0*/ 	.word	0x0500000f


	//   ....[144]....
        /*04c4*/ 	.word	0x0500000f


	//   ....[145]....
        /*04c8*/ 	.word	0x0500000f


	//   ....[146]....
        /*04cc*/ 	.word	0x0500000f


	//   ....[147]....
        /*04d0*/ 	.word	0x0500000f


	//   ....[148]....
        /*04d4*/ 	.word	0x0500000f


	//   ....[149]....
        /*04d8*/ 	.word	0x0500000f


	//   ....[150]....
        /*04dc*/ 	.word	0x0500000f


	//   ....[151]....
        /*04e0*/ 	.word	0x0500000f


	//   ....[152]....
        /*04e4*/ 	.word	0x0500000f


	//   ....[153]....
        /*04e8*/ 	.word	0x0500000f


	//   ....[154]....
        /*04ec*/ 	.word	0x0500000f


	//   ....[155]....
        /*04f0*/ 	.word	0x0500000f


	//   ....[156]....
        /*04f4*/ 	.word	0x0500000f


	//   ....[157]....
        /*04f8*/ 	.word	0x0500000f


	//   ....[158]....
        /*04fc*/ 	.word	0x0500000f


	//   ....[159]....
        /*0500*/ 	.word	0x0500000f


	//   ....[160]....
        /*0504*/ 	.word	0x0500000f


	//   ....[161]....
        /*0508*/ 	.word	0x0500000f


	//   ....[162]....
        /*050c*/ 	.word	0x0500000f


	//   ....[163]....
        /*0510*/ 	.word	0x0500000f


	//   ....[164]....
        /*0514*/ 	.word	0x0500000f


	//----- nvinfo : EIATTR_COOP_GROUP_INSTR_OFFSETS
	.align		4
.L_1158:
        /*0518*/ 	.byte	0x04, 0x28
        /*051a*/ 	.short	(.L_1160 - .L_1159)


	//   ....[0]....
.L_1159:
        /*051c*/ 	.word	0x00000070


	//   ....[1]....
        /*0520*/ 	.word	0x000000b0


	//   ....[2]....
        /*0524*/ 	.word	0x000002d0


	//   ....[3]....
        /*0528*/ 	.word	0x00000430


	//   ....[4]....
        /*052c*/ 	.word	0x00000550


	//   ....[5]....
        /*0530*/ 	.word	0x000006b0


	//   ....[6]....
        /*0534*/ 	.word	0x00001a20


	//   ....[7]....
        /*0538*/ 	.word	0x00002a20


	//   ....[8]....
        /*053c*/ 	.word	0x00002b20


	//   ....[9]....
        /*0540*/ 	.word	0x00003040


	//   ....[10]....
        /*0544*/ 	.word	0x000030b0


	//   ....[11]....
        /*0548*/ 	.word	0x000044f0


	//   ....[12]....
        /*054c*/ 	.word	0x00004510


	//   ....[13]....
        /*0550*/ 	.word	0x00004750


	//   ....[14]....
        /*0554*/ 	.word	0x00004780


	//   ....[15]....
        /*0558*/ 	.word	0x00005ca0


	//   ....[16]....
        /*055c*/ 	.word	0x00005cc0


	//   ....[17]....
        /*0560*/ 	.word	0x00005d40


	//   ....[18]....
        /*0564*/ 	.word	0x00005d50


	//   ....[19]....
        /*0568*/ 	.word	0x000069b0


	//   ....[20]....
        /*056c*/ 	.word	0x000069e0


	//   ....[21]....
        /*0570*/ 	.word	0x00006a00


	//   ....[22]....
        /*0574*/ 	.word	0x00006a20


	//   ....[23]....
        /*0578*/ 	.word	0x00006a40


	//   ....[24]....
        /*057c*/ 	.word	0x00006a60


	//   ....[25]....
        /*0580*/ 	.word	0x00006a80


	//   ....[26]....
        /*0584*/ 	.word	0x00006a90


	//   ....[27]....
        /*0588*/ 	.word	0x00006aa0


	//   ....[28]....
        /*058c*/ 	.word	0x00006ab0


	//   ....[29]....
        /*0590*/ 	.word	0x00006ac0


	//   ....[30]....
        /*0594*/ 	.word	0x00006ad0


	//   ....[31]....
        /*0598*/ 	.word	0x00006ae0


	//   ....[32]....
        /*059c*/ 	.word	0x00006af0


	//   ....[33]....
        /*05a0*/ 	.word	0x00006b00


	//   ....[34]....
        /*05a4*/ 	.word	0x00006b10


	//   ....[35]....
        /*05a8*/ 	.word	0x00006b20


	//   ....[36]....
        /*05ac*/ 	.word	0x00006b30


	//   ....[37]....
        /*05b0*/ 	.word	0x00006b40


	//   ....[38]....
        /*05b4*/ 	.word	0x00006b50


	//   ....[39]....
        /*05b8*/ 	.word	0x00006b60


	//   ....[40]....
        /*05bc*/ 	.word	0x00006b70


	//   ....[41]....
        /*05c0*/ 	.word	0x00006b80


	//   ....[42]....
        /*05c4*/ 	.word	0x00006b90


	//   ....[43]....
        /*05c8*/ 	.word	0x00006ba0


	//   ....[44]....
        /*05cc*/ 	.word	0x00006bb0


	//   ....[45]....
        /*05d0*/ 	.word	0x00006bc0


	//   ....[46]....
        /*05d4*/ 	.word	0x00006bd0


	//   ....[47]....
        /*05d8*/ 	.word	0x00006be0


	//   ....[48]....
        /*05dc*/ 	.word	0x00006bf0


	//   ....[49]....
        /*05e0*/ 	.word	0x00006c00


	//   ....[50]....
        /*05e4*/ 	.word	0x00006c10


	//   ....[51]....
        /*05e8*/ 	.word	0x00006c20


	//   ....[52]....
        /*05ec*/ 	.word	0x00006c30


	//   ....[53]....
        /*05f0*/ 	.word	0x00006c40


	//   ....[54]....
        /*05f4*/ 	.word	0x00006c50


	//   ....[55]....
        /*05f8*/ 	.word	0x00006c60


	//   ....[56]....
        /*05fc*/ 	.word	0x00006c70


	//   ....[57]....
        /*0600*/ 	.word	0x00006c80


	//   ....[58]....
        /*0604*/ 	.word	0x00006c90


	//   ....[59]....
        /*0608*/ 	.word	0x00006ca0


	//   ....[60]....
        /*060c*/ 	.word	0x00006cb0


	//   ....[61]....
        /*0610*/ 	.word	0x00006cc0


	//   ....[62]....
        /*0614*/ 	.word	0x00006cd0


	//   ....[63]....
        /*0618*/ 	.word	0x00006ce0


	//   ....[64]....
        /*061c*/ 	.word	0x00006cf0


	//   ....[65]....
        /*0620*/ 	.word	0x00006d00


	//   ....[66]....
        /*0624*/ 	.word	0x00006d10


	//   ....[67]....
        /*0628*/ 	.word	0x000076f0


	//   ....[68]....
        /*062c*/ 	.word	0x00007700


	//   ....[69]....
        /*0630*/ 	.word	0x00007710


	//   ....[70]....
        /*0634*/ 	.word	0x00007760


	//   ....[71]....
        /*0638*/ 	.word	0x00007e60


	//   ....[72]....
        /*063c*/ 	.word	0x00007e90


	//   ....[73]....
        /*0640*/ 	.word	0x00007fb0


	//   ....[74]....
        /*0644*/ 	.word	0x00007fd0


	//   ....[75]....
        /*0648*/ 	.word	0x00008480


	//   ....[76]....
        /*064c*/ 	.word	0x00008490


	//   ....[77]....
        /*0650*/ 	.word	0x000087c0


	//   ....[78]....
        /*0654*/ 	.word	0x000087d0


	//   ....[79]....
        /*0658*/ 	.word	0x00009460


	//   ....[80]....
        /*065c*/ 	.word	0x00009470


	//   ....[81]....
        /*0660*/ 	.word	0x00009570


	//   ....[82]....
        /*0664*/ 	.word	0x00009590


	//   ....[83]....
        /*0668*/ 	.word	0x00009700


	//   ....[84]....
        /*066c*/ 	.word	0x00009910


	//   ....[85]....
        /*0670*/ 	.word	0x00009940


	//   ....[86]....
        /*0674*/ 	.word	0x00009970


	//   ....[87]....
        /*0678*/ 	.word	0x000099a0


	//   ....[88]....
        /*067c*/ 	.word	0x000099d0


	//   ....[89]....
        /*0680*/ 	.word	0x00009a20


	//   ....[90]....
        /*0684*/ 	.word	0x00009b90


	//   ....[91]....
        /*0688*/ 	.word	0x00009bc0


	//   ....[92]....
        /*068c*/ 	.word	0x00009bf0


	//   ....[93]....
        /*0690*/ 	.word	0x00009c20


	//   ....[94]....
        /*0694*/ 	.word	0x00009c50


	//   ....[95]....
        /*0698*/ 	.word	0x00009c90


	//   ....[96]....
        /*069c*/ 	.word	0x00009d10


	//   ....[97]....
        /*06a0*/ 	.word	0x00009d60


	//   ....[98]....
        /*06a4*/ 	.word	0x00009d70


	//   ....[99]....
        /*06a8*/ 	.word	0x00009e20


	//   ....[100]....
        /*06ac*/ 	.word	0x0000bb10


	//   ....[101]....
        /*06b0*/ 	.word	0x0000bb40


	//   ....[102]....
        /*06b4*/ 	.word	0x0000bb60


	//   ....[103]....
        /*06b8*/ 	.word	0x0000bc40


	//   ....[104]....
        /*06bc*/ 	.word	0x0000bfd0


	//   ....[105]....
        /*06c0*/ 	.word	0x0000bfe0


	//   ....[106]....
        /*06c4*/ 	.word	0x0000bff0


	//   ....[107]....
        /*06c8*/ 	.word	0x0000c000


	//   ....[108]....
        /*06cc*/ 	.word	0x0000c8b0


	//   ....[109]....
        /*06d0*/ 	.word	0x0000c8e0


	//   ....[110]....
        /*06d4*/ 	.word	0x0000c900


	//   ....[111]....
        /*06d8*/ 	.word	0x0000c910


	//   ....[112]....
        /*06dc*/ 	.word	0x0000ca10


	//   ....[113]....
        /*06e0*/ 	.word	0x0000ca20


	//   ....[114]....
        /*06e4*/ 	.word	0x0000d180


	//   ....[115]....
        /*06e8*/ 	.word	0x0000d1a0


	//   ....[116]....
        /*06ec*/ 	.word	0x0000d1b0


	//   ....[117]....
        /*06f0*/ 	.word	0x0000d210


	//   ....[118]....
        /*06f4*/ 	.word	0x0000d560


	//   ....[119]....
        /*06f8*/ 	.word	0x0000d570


	//   ....[120]....
        /*06fc*/ 	.word	0x0000d580


	//   ....[121]....
        /*0700*/ 	.word	0x0000d5e0


	//   ....[122]....
        /*0704*/ 	.word	0x0000e770


	//   ....[123]....
        /*0708*/ 	.word	0x0000e7a0


	//   ....[124]....
        /*070c*/ 	.word	0x0000e7d0


	//   ....[125]....
        /*0710*/ 	.word	0x0000e7e0


	//   ....[126]....
        /*0714*/ 	.word	0x0000e820


	//   ....[127]....
        /*0718*/ 	.word	0x0000e860


	//   ....[128]....
        /*071c*/ 	.word	0x0000e870


	//   ....[129]....
        /*0720*/ 	.word	0x0000e8a0


	//   ....[130]....
        /*0724*/ 	.word	0x0000ea00


	//   ....[131]....
        /*0728*/ 	.word	0x0000ea30


	//   ....[132]....
        /*072c*/ 	.word	0x0000ea60


	//   ....[133]....
        /*0730*/ 	.word	0x0000ea90


	//   ....[134]....
        /*0734*/ 	.word	0x0000eac0


	//   ....[135]....
        /*0738*/ 	.word	0x0000eb00


	//   ....[136]....
        /*073c*/ 	.word	0x0000eb80


	//   ....[137]....
        /*0740*/ 	.word	0x0000ebc0


	//   ....[138]....
        /*0744*/ 	.word	0x0000ebd0


	//   ....[139]....
        /*0748*/ 	.word	0x0000ec10


	//   ....[140]....
        /*074c*/ 	.word	0x0000f2c0


	//   ....[141]....
        /*0750*/ 	.word	0x0000f810


	//   ....[142]....
        /*0754*/ 	.word	0x0000f8f0


	//   ....[143]....
        /*0758*/ 	.word	0x0000f980


	//   ....[144]....
        /*075c*/ 	.word	0x0000fb10


	//   ....[145]....
        /*0760*/ 	.word	0x0000fbb0


	//   ....[146]....
        /*0764*/ 	.word	0x0000fca0


	//   ....[147]....
        /*0768*/ 	.word	0x0000fd30


	//   ....[148]....
        /*076c*/ 	.word	0x0000fd90


	//   ....[149]....
        /*0770*/ 	.word	0x0000fe30


	//   ....[150]....
        /*0774*/ 	.word	0x0000ff40


	//   ....[151]....
        /*0778*/ 	.word	0x0000ffa0


	//   ....[152]....
        /*077c*/ 	.word	0x00010000


	//   ....[153]....
        /*0780*/ 	.word	0x000100a0


	//   ....[154]....
        /*0784*/ 	.word	0x00010170


	//   ....[155]....
        /*0788*/ 	.word	0x00010250


	//   ....[156]....
        /*078c*/ 	.word	0x00010390


	//   ....[157]....
        /*0790*/ 	.word	0x00010430


	//   ....[158]....
        /*0794*/ 	.word	0x00010490


	//   ....[159]....
        /*0798*/ 	.word	0x00010560


	//   ....[160]....
        /*079c*/ 	.word	0x00010650


	//   ....[161]....
        /*07a0*/ 	.word	0x000106e0


	//   ....[162]....
        /*07a4*/ 	.word	0x00010740


	//   ....[163]....
        /*07a8*/ 	.word	0x00010810


	//   ....[164]....
        /*07ac*/ 	.word	0x00010a70


	//----- nvinfo : EIATTR_REG_RECONFIG
	.align		4
.L_1160:
        /*07b0*/ 	.byte	0x01, 0x54
	.zero		2


	//----- nvinfo : EIATTR_SYSCALL_OFFSETS
	.align		4
        /*07b4*/ 	.byte	0x04, 0x46
        /*07b6*/ 	.short	(.L_1162 - .L_1161)


	//   ....[0]....
.L_1161:
        /*07b8*/ 	.word	0x00001bd0


	//   ....[1]....
        /*07bc*/ 	.word	0x0000b100


	//   ....[2]....
        /*07c0*/ 	.word	0x0000b270


	//   ....[3]....
        /*07c4*/ 	.word	0x0000b3c0


	//   ....[4]....
        /*07c8*/ 	.word	0x0000b500


	//   ....[5]....
        /*07cc*/ 	.word	0x0000c3d0


	//----- nvinfo : EIATTR_MBARRIER_INSTR_OFFSETS
	.align		4
.L_1162:
        /*07d0*/ 	.byte	0x04, 0x39
        /*07d2*/ 	.short	(.L_1164 - .L_1163)


	//   ....[0]....
.L_1163:
        /*07d4*/ 	.word	0x00000180
        /*07d8*/ 	.word	0x000000ff
        /*07dc*/ 	.word	0x00019c00
        /*07e0*/ 	.short	0x0100
        /*07e2*/ 	.byte	0x08
	.zero		1


	//   ....[1]....
        /*07e4*/ 	.word	0x00000190
        /*07e8*/ 	.word	0x000000ff
        /*07ec*/ 	.word	0x00019c20
        /*07f0*/ 	.short	0x0100
        /*07f2*/ 	.byte	0x08
	.zero		1


	//   ....[2]....
        /*07f4*/ 	.word	0x00000280
        /*07f8*/ 	.word	0x000000ff
        /*07fc*/ 	.word	0x00019c30
        /*0800*/ 	.short	0x0100
        /*0802*/ 	.byte	0x08
	.zero		1


	//   ....[3]....
        /*0804*/ 	.word	0x00000290
        /*0808*/ 	.word	0x000000ff
        /*080c*/ 	.word	0x00019c40
        /*0810*/ 	.short	0x0100
        /*0812*/ 	.byte	0x08
	.zero		1


	//   ....[4]....
        /*0814*/ 	.word	0x000002a0
        /*0818*/ 	.word	0x000000ff
        /*081c*/ 	.word	0x00019c38
        /*0820*/ 	.short	0x0100
        /*0822*/ 	.byte	0x08
	.zero		1


	//   ....[5]....
        /*0824*/ 	.word	0x000002b0
        /*0828*/ 	.word	0x000000ff
        /*082c*/ 	.word	0x00019c48
        /*0830*/ 	.short	0x0100
        /*0832*/ 	.byte	0x08
	.zero		1


	//   ....[6]....
        /*0834*/ 	.word	0x000003e0
        /*0838*/ 	.word	0x000000ff
        /*083c*/ 	.word	0x00019c50
        /*0840*/ 	.short	0x0100
        /*0842*/ 	.byte	0x08
	.zero		1


	//   ....[7]....
        /*0844*/ 	.word	0x000003f0
        /*0848*/ 	.word	0x000000ff
        /*084c*/ 	.word	0x00019c60
        /*0850*/ 	.short	0x0100
        /*0852*/ 	.byte	0x08
	.zero		1


	//   ....[8]....
        /*0854*/ 	.word	0x00000400
        /*0858*/ 	.word	0x000000ff
        /*085c*/ 	.word	0x00019c58
        /*0860*/ 	.short	0x0100
        /*0862*/ 	.byte	0x08
	.zero		1


	//   ....[9]....
        /*0864*/ 	.word	0x00000410
        /*0868*/ 	.word	0x000000ff
        /*086c*/ 	.word	0x00019c68
        /*0870*/ 	.short	0x0100
        /*0872*/ 	.byte	0x08
	.zero		1


	//   ....[10]....
        /*0874*/ 	.word	0x00000500
        /*0878*/ 	.word	0x000000ff
        /*087c*/ 	.word	0x00019c70
        /*0880*/ 	.short	0x0100
        /*0882*/ 	.byte	0x06
	.zero		1


	//   ....[11]....
        /*0884*/ 	.word	0x00000510
        /*0888*/ 	.word	0x000000ff
        /*088c*/ 	.word	0x00019c80
        /*0890*/ 	.short	0x0100
        /*0892*/ 	.byte	0x06
	.zero		1


	//   ....[12]....
        /*0894*/ 	.word	0x00000520
        /*0898*/ 	.word	0x000000ff
        /*089c*/ 	.word	0x00019c78
        /*08a0*/ 	.short	0x0100
        /*08a2*/ 	.byte	0x06
	.zero		1


	//   ....[13]....
        /*08a4*/ 	.word	0x00000530
        /*08a8*/ 	.word	0x000000ff
        /*08ac*/ 	.word	0x00019c88
        /*08b0*/ 	.short	0x0100
        /*08b2*/ 	.byte	0x06
	.zero		1


	//   ....[14]....
        /*08b4*/ 	.word	0x00000660
        /*08b8*/ 	.word	0x000000ff
        /*08bc*/ 	.word	0x00019c90
        /*08c0*/ 	.short	0x0100
        /*08c2*/ 	.byte	0x08
	.zero		1


	//   ....[15]....
        /*08c4*/ 	.word	0x00000670
        /*08c8*/ 	.word	0x000000ff
        /*08cc*/ 	.word	0x00019ca0
        /*08d0*/ 	.short	0x0100
        /*08d2*/ 	.byte	0x08
	.zero		1


	//   ....[16]....
        /*08d4*/ 	.word	0x00000680
        /*08d8*/ 	.word	0x000000ff
        /*08dc*/ 	.word	0x00019c98
        /*08e0*/ 	.short	0x0100
        /*08e2*/ 	.byte	0x08
	.zero		1


	//   ....[17]....
        /*08e4*/ 	.word	0x00000690
        /*08e8*/ 	.word	0x000000ff
        /*08ec*/ 	.word	0x00019ca8
        /*08f0*/ 	.short	0x0100
        /*08f2*/ 	.byte	0x08
	.zero		1


	//   ....[18]....
        /*08f4*/ 	.word	0x000007e0
        /*08f8*/ 	.word	0x000000ff
        /*08fc*/ 	.word	0x00019cb0
        /*0900*/ 	.short	0x0100
        /*0902*/ 	.byte	0x08
	.zero		1


	//   ....[19]....
        /*0904*/ 	.word	0x000007f0
        /*0908*/ 	.word	0x000000ff
        /*090c*/ 	.word	0x00019cc0
        /*0910*/ 	.short	0x0100
        /*0912*/ 	.byte	0x08
	.zero		1


	//   ....[20]....
        /*0914*/ 	.word	0x00000800
        /*0918*/ 	.word	0x000000ff
        /*091c*/ 	.word	0x00019cb8
        /*0920*/ 	.short	0x0100
        /*0922*/ 	.byte	0x08
	.zero		1


	//   ....[21]....
        /*0924*/ 	.word	0x00000810
        /*0928*/ 	.word	0x000000ff
        /*092c*/ 	.word	0x00019cc8
        /*0930*/ 	.short	0x0100
        /*0932*/ 	.byte	0x08
	.zero		1


	//   ....[22]....
        /*0934*/ 	.word	0x00001c50
        /*0938*/ 	.word	0x000000ff
        /*093c*/ 	.word	0x00019c00
        /*0940*/ 	.short	0x010a
        /*0942*/ 	.byte	0x36
	.zero		1


	//   ....[23]....
        /*0944*/ 	.word	0x00001cd0
        /*0948*/ 	.word	0x00000004
        /*094c*/ 	.word	0x00019c30
        /*0950*/ 	.short	0x010a
        /*0952*/ 	.byte	0x3f
	.zero		1


	//   ....[24]....
        /*0954*/ 	.word	0x00001d20
        /*0958*/ 	.word	0x00000004
        /*095c*/ 	.word	0x00019c30
        /*0960*/ 	.short	0x010a
        /*0962*/ 	.byte	0x3f
	.zero		1


	//   ....[25]....
        /*0964*/ 	.word	0x00002050
        /*0968*/ 	.word	0x000000ff
        /*096c*/ 	.word	0x00000000
        /*0970*/ 	.short	0x0101
        /*0972*/ 	.byte	0x06
	.zero		1


	//   ....[26]....
        /*0974*/ 	.word	0x00003ef0
        /*0978*/ 	.word	0x000000ff
        /*097c*/ 	.word	0x00019c30
        /*0980*/ 	.short	0x010a
        /*0982*/ 	.byte	0x13
	.zero		1


	//   ....[27]....
        /*0984*/ 	.word	0x00003f30
        /*0988*/ 	.word	0x000000ff
        /*098c*/ 	.word	0x00019c30
        /*0990*/ 	.short	0x010a
        /*0992*/ 	.byte	0x13
	.zero		1


	//   ....[28]....
        /*0994*/ 	.word	0x00004090
        /*0998*/ 	.word	0x000000ff
        /*099c*/ 	.word	0x00019c50
        /*09a0*/ 	.short	0x010a
        /*09a2*/ 	.byte	0x0b
	.zero		1


	//   ....[29]....
        /*09a4*/ 	.word	0x000040d0
        /*09a8*/ 	.word	0x000000ff
        /*09ac*/ 	.word	0x00019c50
        /*09b0*/ 	.short	0x010a
        /*09b2*/ 	.byte	0x0b
	.zero		1


	//   ....[30]....
        /*09b4*/ 	.word	0x00004330
        /*09b8*/ 	.word	0x000000ff
        /*09bc*/ 	.word	0x00000000
        /*09c0*/ 	.short	0x0101
        /*09c2*/ 	.byte	0x13
	.zero		1


	//   ....[31]....
        /*09c4*/ 	.word	0x00005510
        /*09c8*/ 	.word	0x000000ff
        /*09cc*/ 	.word	0x00000000
        /*09d0*/ 	.short	0x0101
        /*09d2*/ 	.byte	0x06
	.zero		1


	//   ....[32]....
        /*09d4*/ 	.word	0x00005a50
        /*09d8*/ 	.word	0x000000ff
        /*09dc*/ 	.word	0x00019c50
        /*09e0*/ 	.short	0x010a
        /*09e2*/ 	.byte	0x05
	.zero		1


	//   ....[33]....
        /*09e4*/ 	.word	0x00005a90
        /*09e8*/ 	.word	0x000000ff
        /*09ec*/ 	.word	0x00019c50
        /*09f0*/ 	.short	0x010a
        /*09f2*/ 	.byte	0x05
	.zero		1


	//   ....[34]....
        /*09f4*/ 	.word	0x00006030
        /*09f8*/ 	.word	0x000000ff
        /*09fc*/ 	.word	0x00000000
        /*0a00*/ 	.short	0x0101
        /*0a02*/ 	.byte	0x04
	.zero		1


	//   ....[35]....
        /*0a04*/ 	.word	0x00007e80
        /*0a08*/ 	.word	0x00000000
        /*0a0c*/ 	.word	0x00000000
        /*0a10*/ 	.short	0x0101
        /*0a12*/ 	.byte	0x3f
	.zero		1


	//   ....[36]....
        /*0a14*/ 	.word	0x00008470
        /*0a18*/ 	.word	0x00000006
        /*0a1c*/ 	.word	0x00000000
        /*0a20*/ 	.short	0x0101
        /*0a22*/ 	.byte	0x3f
	.zero		1


	//   ....[37]....
        /*0a24*/ 	.word	0x0000b970
        /*0a28*/ 	.word	0x00000004
        /*0a2c*/ 	.word	0x00019c80
        /*0a30*/ 	.short	0x010a
        /*0a32*/ 	.byte	0x3f
	.zero		1


	//   ....[38]....
        /*0a34*/ 	.word	0x0000bd10
        /*0a38*/ 	.word	0x00000004
        /*0a3c*/ 	.word	0x00019c70
        /*0a40*/ 	.short	0x0107
        /*0a42*/ 	.byte	0x3f
	.zero		1


	//   ....[39]....
        /*0a44*/ 	.word	0x0000bdd0
        /*0a48*/ 	.word	0x00000004
        /*0a4c*/ 	.word	0x00019c70
        /*0a50*/ 	.short	0x0101
        /*0a52*/ 	.byte	0x3f
	.zero		1


	//   ....[40]....
        /*0a54*/ 	.word	0x0000be00
        /*0a58*/ 	.word	0x00000004
        /*0a5c*/ 	.word	0x00019c40
        /*0a60*/ 	.short	0x010a
        /*0a62*/ 	.byte	0x3f
	.zero		1


	//   ....[41]....
        /*0a64*/ 	.word	0x0000c120
        /*0a68*/ 	.word	0x00000004
        /*0a6c*/ 	.word	0x00019c30
        /*0a70*/ 	.short	0x0107
        /*0a72*/ 	.byte	0x3f
	.zero		1


	//   ....[42]....
        /*0a74*/ 	.word	0x0000c1e0
        /*0a78*/ 	.word	0x00000004
        /*0a7c*/ 	.word	0x00019c30
        /*0a80*/ 	.short	0x0101
        /*0a82*/ 	.byte	0x3f
	.zero		1


	//   ....[43]....
        /*0a84*/ 	.word	0x0000cb00
        /*0a88*/ 	.word	0x00000010
        /*0a8c*/ 	.word	0x00019c00
        /*0a90*/ 	.short	0x0107
        /*0a92*/ 	.byte	0x3f
	.zero		1


	//   ....[44]....
        /*0a94*/ 	.word	0x0000cc00
        /*0a98*/ 	.word	0x00000010
        /*0a9c*/ 	.word	0x00019c00
        /*0aa0*/ 	.short	0x0101
        /*0aa2*/ 	.byte	0x3f
	.zero		1


	//   ....[45]....
        /*0aa4*/ 	.word	0x0000cc20
        /*0aa8*/ 	.word	0x00000010
        /*0aac*/ 	.word	0x00019c20
        /*0ab0*/ 	.short	0x010a
        /*0ab2*/ 	.byte	0x3f
	.zero		1


	//   ....[46]....
        /*0ab4*/ 	.word	0x0000cfb0
        /*0ab8*/ 	.word	0x00000005
        /*0abc*/ 	.word	0x00019c80
        /*0ac0*/ 	.short	0x010a
        /*0ac2*/ 	.byte	0x3f
	.zero		1


	//   ....[47]....
        /*0ac4*/ 	.word	0x0000d2b0
        /*0ac8*/ 	.word	0x00000005
        /*0acc*/ 	.word	0x00019c70
        /*0ad0*/ 	.short	0x0107
        /*0ad2*/ 	.byte	0x3f
	.zero		1


	//   ....[48]....
        /*0ad4*/ 	.word	0x0000d370
        /*0ad8*/ 	.word	0x00000005
        /*0adc*/ 	.word	0x00019c70
        /*0ae0*/ 	.short	0x0101
        /*0ae2*/ 	.byte	0x3f
	.zero		1


	//   ....[49]....
        /*0ae4*/ 	.word	0x0000d3a0
        /*0ae8*/ 	.word	0x00000005
        /*0aec*/ 	.word	0x00019c40
        /*0af0*/ 	.short	0x010a
        /*0af2*/ 	.byte	0x3f
	.zero		1


	//   ....[50]....
        /*0af4*/ 	.word	0x0000d680
        /*0af8*/ 	.word	0x00000005
        /*0afc*/ 	.word	0x00019c30
        /*0b00*/ 	.short	0x0107
        /*0b02*/ 	.byte	0x3f
	.zero		1


	//   ....[51]....
        /*0b04*/ 	.word	0x0000d750
        /*0b08*/ 	.word	0x00000005
        /*0b0c*/ 	.word	0x00019c30
        /*0b10*/ 	.short	0x0101
        /*0b12*/ 	.byte	0x3f
	.zero		1


	//   ....[52]....
        /*0b14*/ 	.word	0x0000d7d0
        /*0b18*/ 	.word	0x00000002
        /*0b1c*/ 	.word	0x00019c70
        /*0b20*/ 	.short	0x010a
        /*0b22*/ 	.byte	0x3f
	.zero		1


	//   ....[53]....
        /*0b24*/ 	.word	0x0000d860
        /*0b28*/ 	.word	0x00000002
        /*0b2c*/ 	.word	0x00019c60
        /*0b30*/ 	.short	0x010a
        /*0b32*/ 	.byte	0x3f
	.zero		1


	//   ....[54]....
        /*0b34*/ 	.word	0x0000dcd0
        /*0b38*/ 	.word	0x00000002
        /*0b3c*/ 	.word	0x00019c50
        /*0b40*/ 	.short	0x0101
        /*0b42*/ 	.byte	0x3f
	.zero		1


	//   ....[55]....
        /*0b44*/ 	.word	0x0000dd60
        /*0b48*/ 	.word	0x00000002
        /*0b4c*/ 	.word	0x00000000
        /*0b50*/ 	.short	0x0101
        /*0b52*/ 	.byte	0x3f
	.zero		1


	//   ....[56]....
        /*0b54*/ 	.word	0x0000df30
        /*0b58*/ 	.word	0x00000000
        /*0b5c*/ 	.word	0x00019c70
        /*0b60*/ 	.short	0x010a
        /*0b62*/ 	.byte	0x3f
	.zero		1


	//   ....[57]....
        /*0b64*/ 	.word	0x0000dfb0
        /*0b68*/ 	.word	0x00000000
        /*0b6c*/ 	.word	0x00019c60
        /*0b70*/ 	.short	0x010a
        /*0b72*/ 	.byte	0x3f
	.zero		1


	//   ....[58]....
        /*0b74*/ 	.word	0x0000e430
        /*0b78*/ 	.word	0x00000000
        /*0b7c*/ 	.word	0x00019c50
        /*0b80*/ 	.short	0x0101
        /*0b82*/ 	.byte	0x3f
	.zero		1


	//   ....[59]....
        /*0b84*/ 	.word	0x0000e4f0
        /*0b88*/ 	.word	0x00000000
        /*0b8c*/ 	.word	0x00000000
        /*0b90*/ 	.short	0x0101
        /*0b92*/ 	.byte	0x3f
	.zero		1


	//   ....[60]....
        /*0b94*/ 	.word	0x0000f240
        /*0b98*/ 	.word	0x00000004
        /*0b9c*/ 	.word	0x00019c20
        /*0ba0*/ 	.short	0x010a
        /*0ba2*/ 	.byte	0x3f
	.zero		1


	//   ....[61]....
        /*0ba4*/ 	.word	0x0000f3c0
        /*0ba8*/ 	.word	0x00000005
        /*0bac*/ 	.word	0x00019c40
        /*0bb0*/ 	.short	0x010a
        /*0bb2*/ 	.byte	0x3f
	.zero		1


	//   ....[62]....
        /*0bb4*/ 	.word	0x0000f460
        /*0bb8*/ 	.word	0x00000013
        /*0bbc*/ 	.word	0x00019c40
        /*0bc0*/ 	.short	0x010a
        /*0bc2*/ 	.byte	0x3f
	.zero		1


	//   ....[63]....
        /*0bc4*/ 	.word	0x0000f4a0
        /*0bc8*/ 	.word	0x00000005
        /*0bcc*/ 	.word	0x00019c60
        /*0bd0*/ 	.short	0x010a
        /*0bd2*/ 	.byte	0x3f
	.zero		1


	//   ....[64]....
        /*0bd4*/ 	.word	0x0000f4e0
        /*0bd8*/ 	.word	0x00000013
        /*0bdc*/ 	.word	0x00019c60
        /*0be0*/ 	.short	0x010a
        /*0be2*/ 	.byte	0x3f
	.zero		1


	//   ....[65]....
        /*0be4*/ 	.word	0x0000f520
        /*0be8*/ 	.word	0x00000005
        /*0bec*/ 	.word	0x00019c80
        /*0bf0*/ 	.short	0x010a
        /*0bf2*/ 	.byte	0x3f
	.zero		1


	//   ....[66]....
        /*0bf4*/ 	.word	0x0000f560
        /*0bf8*/ 	.word	0x00000013
        /*0bfc*/ 	.word	0x00019c80
        /*0c00*/ 	.short	0x010a
        /*0c02*/ 	.byte	0x3f
	.zero		1


	//   ....[67]....
        /*0c04*/ 	.word	0x0000f5d0
        /*0c08*/ 	.word	0x00000003
        /*0c0c*/ 	.word	0x00019c00
        /*0c10*/ 	.short	0x010a
        /*0c12*/ 	.byte	0x3f
	.zero		1


	//   ....[68]....
        /*0c14*/ 	.word	0x0000f620
        /*0c18*/ 	.word	0x00000004
        /*0c1c*/ 	.word	0x00019c30
        /*0c20*/ 	.short	0x010a
        /*0c22*/ 	.byte	0x3f
	.zero		1


	//   ....[69]....
        /*0c24*/ 	.word	0x0000f680
        /*0c28*/ 	.word	0x00000003
        /*0c2c*/ 	.word	0x00019c30
        /*0c30*/ 	.short	0x010a
        /*0c32*/ 	.byte	0x3f
	.zero		1


	//   ....[70]....
        /*0c34*/ 	.word	0x0000f6e0
        /*0c38*/ 	.word	0x00000003
        /*0c3c*/ 	.word	0x00019c50
        /*0c40*/ 	.short	0x010a
        /*0c42*/ 	.byte	0x3f
	.zero		1


	//   ....[71]....
        /*0c44*/ 	.word	0x0000f740
        /*0c48*/ 	.word	0x00000007
        /*0c4c*/ 	.word	0x00019c50
        /*0c50*/ 	.short	0x010a
        /*0c52*/ 	.byte	0x3f
	.zero		1


	//   ....[72]....
        /*0c54*/ 	.word	0x0000f840
        /*0c58*/ 	.word	0x00000004
        /*0c5c*/ 	.word	0x00019c80
        /*0c60*/ 	.short	0x010a
        /*0c62*/ 	.byte	0x3f
	.zero		1


	//   ....[73]....
        /*0c64*/ 	.word	0x0000fbf0
        /*0c68*/ 	.word	0x00000004
        /*0c6c*/ 	.word	0x00019c40
        /*0c70*/ 	.short	0x010a
        /*0c72*/ 	.byte	0x3f
	.zero		1


	//   ....[74]....
        /*0c74*/ 	.word	0x00010290
        /*0c78*/ 	.word	0x00000010
        /*0c7c*/ 	.word	0x00019c20
        /*0c80*/ 	.short	0x010a
        /*0c82*/ 	.byte	0x3f
	.zero		1


	//   ....[75]....
        /*0c84*/ 	.word	0x000102e0
        /*0c88*/ 	.word	0x00000005
        /*0c8c*/ 	.word	0x00019c80
        /*0c90*/ 	.short	0x010a
        /*0c92*/ 	.byte	0x3f
	.zero		1


	//   ....[76]....
        /*0c94*/ 	.word	0x000105a0
        /*0c98*/ 	.word	0x00000005
        /*0c9c*/ 	.word	0x00019c40
        /*0ca0*/ 	.short	0x010a
        /*0ca2*/ 	.byte	0x3f
	.zero		1


	//   ....[77]....
        /*0ca4*/ 	.word	0x00010850
        /*0ca8*/ 	.word	0x00000002
        /*0cac*/ 	.word	0x00019c70
        /*0cb0*/ 	.short	0x010a
        /*0cb2*/ 	.byte	0x3f
	.zero		1


	//   ....[78]....
        /*0cb4*/ 	.word	0x000108a0
        /*0cb8*/ 	.word	0x00000002
        /*0cbc*/ 	.word	0x00019c60
        /*0cc0*/ 	.short	0x010a
        /*0cc2*/ 	.byte	0x3f
	.zero		1


	//   ....[79]....
        /*0cc4*/ 	.word	0x000108f0
        /*0cc8*/ 	.word	0x00000000
        /*0ccc*/ 	.word	0x00019c70
        /*0cd0*/ 	.short	0x010a
        /*0cd2*/ 	.byte	0x3f
	.zero		1


	//   ....[80]....
        /*0cd4*/ 	.word	0x00010940
        /*0cd8*/ 	.word	0x00000000
        /*0cdc*/ 	.word	0x00019c60
        /*0ce0*/ 	.short	0x010a
        /*0ce2*/ 	.byte	0x3f
	.zero		1


	//   ....[81]....
        /*0ce4*/ 	.word	0x00010990
        /*0ce8*/ 	.word	0x00000004
        /*0cec*/ 	.word	0x00019c20
        /*0cf0*/ 	.short	0x010a
        /*0cf2*/ 	.byte	0x3f
	.zero		1


	//   ....[82]....
        /*0cf4*/ 	.word	0x00010b30
        /*0cf8*/ 	.word	0x00000005
        /*0cfc*/ 	.word	0x00019c40
        /*0d00*/ 	.short	0x010a
        /*0d02*/ 	.byte	0x3f
	.zero		1


	//   ....[83]....
        /*0d04*/ 	.word	0x00010b80
        /*0d08*/ 	.word	0x00000013
        /*0d0c*/ 	.word	0x00019c40
        /*0d10*/ 	.short	0x010a
        /*0d12*/ 	.byte	0x3f
	.zero		1


	//   ....[84]....
        /*0d14*/ 	.word	0x00010bd0
        /*0d18*/ 	.word	0x00000005
        /*0d1c*/ 	.word	0x00019c60
        /*0d20*/ 	.short	0x010a
        /*0d22*/ 	.byte	0x3f
	.zero		1


	//   ....[85]....
        /*0d24*/ 	.word	0x00010c20
        /*0d28*/ 	.word	0x00000013
        /*0d2c*/ 	.word	0x00019c60
        /*0d30*/ 	.short	0x010a
        /*0d32*/ 	.byte	0x3f
	.zero		1


	//   ....[86]....
        /*0d34*/ 	.word	0x00010c70
        /*0d38*/ 	.word	0x00000005
        /*0d3c*/ 	.word	0x00019c80
        /*0d40*/ 	.short	0x010a
        /*0d42*/ 	.byte	0x3f
	.zero		1


	//----- nvinfo : EIATTR_NUM_MBARRIERS
	.align		4
.L_1164:
        /*0d44*/ 	.byte	0x03, 0x38
        /*0d46*/ 	.short	0x0016


	//----- nvinfo : EIATTR_EXIT_INSTR_OFFSETS
	.align		4
        /*0d48*/ 	.byte	0x04, 0x1c
        /*0d4a*/ 	.short	(.L_1166 - .L_1165)


	//   ....[0]....
.L_1165:
        /*0d4c*/ 	.word	0x00000980


	//   ....[1]....
        /*0d50*/ 	.word	0x000096b0


	//   ....[2]....
        /*0d54*/ 	.word	0x0000f5b0


	//----- nvinfo : EIATTR_MAX_THREADS
	.align		4
.L_1166:
        /*0d58*/ 	.byte	0x04, 0x05
        /*0d5a*/ 	.short	(.L_1168 - .L_1167)
.L_1167:
        /*0d5c*/ 	.word	0x00000200
        /*0d60*/ 	.word	0x00000001
        /*0d64*/ 	.word	0x00000001


	//----- nvinfo : EIATTR_CRS_STACK_SIZE
	.align		4
.L_1168:
        /*0d68*/ 	.byte	0x04, 0x1e
        /*0d6a*/ 	.short	(.L_1170 - .L_1169)
.L_1169:
        /*0d6c*/ 	.word	0x00000000


	//----- nvinfo : EIATTR_CBANK_PARAM_SIZE
	.align		4
.L_1170:
        /*0d70*/ 	.byte	0x03, 0x19
        /*0d72*/ 	.short	0x0af0


	//----- nvinfo : EIATTR_PARAM_CBANK
	.align		4
        /*0d74*/ 	.byte	0x04, 0x0a
        /*0d76*/ 	.short	(.L_1172 - .L_1171)
	.align		4
.L_1171:
        /*0d78*/ 	.word	index@(.nv.constant0._ZN7cutlass13device_kernelIN5flash11enable_sm90INS1_16FlashAttnFwdSm90INS1_25CollectiveMainloopFwdSm90ILi2EN4cute5tupleIJNS5_1CILi1EEES8_S8_EEENS6_IJNS7_ILi192EEENS7_ILi128EEENS7_ILi96EEEEEELi96ENS_12float_e4m3_tEfNS_4arch4Sm90ELb0ELb0ELb0ELb1ELb1ELb0ELb0ELb1ELb1ELb1ELb1ELb0EEENS1_21CollectiveEpilogueFwdINS6_IJSA_SC_SB_EEES9_NS_10bfloat16_tESG_Li384ELb1ELb1ELb1ELb1EEENS1_36VarlenDynamicPersistentTileSchedulerILi192ELi128ELi384ELi128ELb1ELb1ELb1ELb0ELb1ELb1EEEEEEEEEvNT_6ParamsE)
        /*0d7c*/ 	.short	0x0210
        /*0d7e*/ 	.short	0x0af0


	//----- nvinfo : EIATTR_SW_WAR
	.align		4
.L_1172:
        /*0d80*/ 	.byte	0x04, 0x36
        /*0d82*/ 	.short	(.L_1174 - .L_1173)
.L_1173:
        /*0d84*/ 	.word	0x00000008
.L_1174:


//--------------------- .nv.info._ZN7cutlass13device_kernelIN5flash11enable_sm90INS1_16FlashAttnFwdSm90INS1_25CollectiveMainloopFwdSm90ILi2EN4cute5tupleIJNS5_1CILi1EEES8_S8_EEENS6_IJNS7_ILi192EEENS7_ILi128EEENS7_ILi96EEEEEELi96ENS_12float_e4m3_tEfNS_4arch4Sm90ELb0ELb0ELb0ELb1ELb1ELb1ELb0ELb1ELb1ELb1ELb1ELb0EEENS1_21CollectiveEpilogueFwdINS6_IJSA_SC_SB_EEES9_NS_10bfloat16_tESG_Li384ELb1ELb1ELb1ELb1EEENS1_36VarlenDynamicPersistentTileSchedulerILi192ELi128ELi384ELi128ELb1ELb1ELb1ELb0ELb1ELb1EEEEEEEEEvNT_6ParamsE --------------------------
	.section	.nv.info._ZN7cutlass13device_kernelIN5flash11enable_sm90INS1_16FlashAttnFwdSm90INS1_25CollectiveMainloopFwdSm90ILi2EN4cute5tupleIJNS5_1CILi1EEES8_S8_EEENS6_IJNS7_ILi192EEENS7_ILi128EEENS7_ILi96EEEEEELi96ENS_12float_e4m3_tEfNS_4arch4Sm90ELb0ELb0ELb0ELb1ELb1ELb1ELb0ELb1ELb1ELb1ELb1ELb0EEENS1_21CollectiveEpilogueFwdINS6_IJSA_SC_SB_EEES9_NS_10bfloat16_tESG_Li384ELb1ELb1ELb1ELb1EEENS1_36VarlenDynamicPersistentTileSchedulerILi192ELi128ELi384ELi128ELb1ELb1ELb1ELb0ELb1ELb1EEEEEEEEEvNT_6ParamsE,"",@"SHT_CUDA_INFO"
	.sectionflags	@""
	.align	4


	//----- nvinfo : EIATTR_CUDA_API_VERSION
	.align		4
        /*0000*/ 	.byte	0x04, 0x37
        /*0002*/ 	.short	(.L_1176 - .L_1175)
.L_1175:
        /*0004*/ 	.word	0x00000082


	//----- nvinfo : EIATTR_KPARAM_INFO
	.align		4
.L_1176:
        /*0008*/ 	.byte	0x04, 0x17
        /*000a*/ 	.short	(.L_1178 - .L_1177)
.L_1177:
        /*000c*/ 	.word	0x00000000
        /*0010*/ 	.short	0x0000
        /*0012*/ 	.short	0x0070
        /*0014*/ 	.byte	0x00, 0xf0, 0x01, 0x2a


	//----- nvinfo : EIATTR_SPARSE_MMA_MASK
	.align		4
.L_1178:
        /*0018*/ 	.byte	0x03, 0x50
        /*001a*/ 	.short	0x0000


	//----- nvinfo : EIATTR_MAXREG_COUNT
	.align		4
        /*001c*/ 	.byte	0x03, 0x1b
        /*001e*/ 	.short	0x0080


	//----- nvinfo : EIATTR_NUM_BARRIERS
	.align		4
        /*0020*/ 	.byte	0x02, 0x4c
        /*0022*/ 	.byte	0x10
	.zero		1


	//----- nvinfo : EIATTR_EXTERNS
	.align		4
        /*0024*/ 	.byte	0x04, 0x0f
        /*0026*/ 	.short	(.L_1180 - .L_1179)


	//   ....[0]....
	.align		4
.L_1179:
        /*0028*/ 	.word	index@(__assertfail)


	//----- nvinfo : EIATTR_ANNOTATIONS
	.align		4
.L_1180:
        /*002c*/ 	.byte	0x04, 0x55
        /*002e*/ 	.short	(.L_1182 - .L_1181)


	//   ....[0]....
.L_1181:
        /* <DEDUP_REMOVED lines=110> */


	//----- nvinfo : EIATTR_MERCURY_ISA_VERSION
	.align		4
.L_1182:
        /*0700*/ 	.byte	0x03, 0x5f
        /*0702*/ 	.short	0x0101


	//----- nvinfo : EIATTR_UNUSED_LOAD_BYTE_OFFSET
	.align		4
        /*0704*/ 	.byte	0x04, 0x44
        /*0706*/ 	.short	(.L_1184 - .L_1183)


	//   ....[0]....
.L_1183:
        /*0708*/ 	.word	0x00000a50
        /*070c*/ 	.word	0x0000fff0


	//   ....[1]....
        /*0710*/ 	.word	0x00010560
        /*0714*/ 	.word	0x0000fff0


	//----- nvinfo : EIATTR_INT_WARP_WIDE_INSTR_OFFSETS
	.align		4
.L_1184:
        /*0718*/ 	.byte	0x04, 0x31
        /*071a*/ 	.short	(.L_1186 - .L_1185)


	//   ....[0]....
.L_1185:
        /*071c*/ 	.word	0x00000130


	//   ....[1]....
        /*0720*/ 	.word	0x00000170


	//   ....[2]....
        /*0724*/ 	.word	0x000001e0


	//   ....[3]....
        /*0728*/ 	.word	0x00016850


	//   ....[4]....
        /*072c*/ 	.word	0x000168e0


	//   ....[5]....
        /*0730*/ 	.word	0x00019a70


	//   ....[6]....
        /*0734*/ 	.word	0x00019b00


	//----- nvinfo : EIATTR_COOP_GROUP_MASK_REGIDS
	.align		4
.L_1186:
        /*0738*/ 	.byte	0x04, 0x29
        /*073a*/ 	.short	(.L_1188 - .L_1187)


	//   ....[0]....
.L_1187:
        /*073c*/ 	.word	0xffffffff


	//   ....[1]....
        /*0740*/ 	.word	0xffffffff


	//   ....[2]....
        /*0744*/ 	.word	0xffffffff


	//   ....[3]....
        /*0748*/ 	.word	0xffffffff


	//   ....[4]....
        /*074c*/ 	.word	0xffffffff


	//   ....[5]....
        /*0750*/ 	.word	0xffffffff


	//   ....[6]....
        /*0754*/ 	.word	0xffffffff


	//   ....[7]....
        /*0758*/ 	.word	0xffffffff


	//   ....[8]....
        /*075c*/ 	.word	0xffffffff


	//   ....[9]....
        /*0760*/ 	.word	0xffffffff


	//   ....[10]....
        /*0764*/ 	.word	0xffffffff


	//   ....[11]....
        /*0768*/ 	.word	0xffffffff


	//   ....[12]....
        /*076c*/ 	.word	0xffffffff


	//   ....[13]....
        /*0770*/ 	.word	0xffffffff


	//   ....[14]....
        /*0774*/ 	.word	0xffffffff


	//   ....[15]....
        /*0778*/ 	.word	0xffffffff


	//   ....[16]....
        /*077c*/ 	.word	0xffffffff


	//   ....[17]....
        /*0780*/ 	.word	0xffffffff


	//   ....[18]....
        /*0784*/ 	.word	0xffffffff


	//   ....[19]....
        /*0788*/ 	.word	0xffffffff


	//   ....[20]....
        /*078c*/ 	.word	0xffffffff


	//   ....[21]....
        /*0790*/ 	.word	0xffffffff


	//   ....[22]....
        /*0794*/ 	.word	0xffffffff


	//   ....[23]....
        /*0798*/ 	.word	0xffffffff


	//   ....[24]....
        /*079c*/ 	.word	0xffffffff


	//   ....[25]....
        /*07a0*/ 	.word	0xffffffff


	//   ....[26]....
        /*07a4*/ 	.word	0xffffffff


	//   ....[27]....
        /*07a8*/ 	.word	0xffffffff


	//   ....[28]....
        /*07ac*/ 	.word	0xffffffff


	//   ....[29]....
        /*07b0*/ 	.word	0xffffffff


	//   ....[30]....
        /*07b4*/ 	.word	0xffffffff


	//   ....[31]....
        /*07b8*/ 	.word	0xffffffff


	//   ....[32]....
        /*07bc*/ 	.word	0xffffffff


	//   ....[33]....
        /*07c0*/ 	.word	0xffffffff


	//   ....[34]....
        /*07c4*/ 	.word	0xffffffff


	//   ....[35]....
        /*07c8*/ 	.word	0xffffffff


	//   ....[36]....
        /*07cc*/ 	.word	0xffffffff


	//   ....[37]....
        /*07d0*/ 	.word	0xffffffff


	//   ....[38]....
        /*07d4*/ 	.word	0xffffffff


	//   ....[39]....
        /*07d8*/ 	.word	0xffffffff


	//   ....[40]....
        /*07dc*/ 	.word	0xffffffff


	//   ....[41]....
        /*07e0*/ 	.word	0xffffffff


	//   ....[42]....
        /*07e4*/ 	.word	0xffffffff


	//   ....[43]....
        /*07e8*/ 	.word	0xffffffff


	//   ....[44]....
        /*07ec*/ 	.word	0xffffffff


	//   ....[45]....
        /*07f0*/ 	.word	0xffffffff


	//   ....[46]....
        /*07f4*/ 	.word	0xffffffff


	//   ....[47]....
        /*07f8*/ 	.word	0xffffffff


	//   ....[48]....
        /*07fc*/ 	.word	0xffffffff


	//   ....[49]....
        /*0800*/ 	.word	0xffffffff


	//   ....[50]....
        /*0804*/ 	.word	0xffffffff


	//   ....[51]....
        /*0808*/ 	.word	0xffffffff


	//   ....[52]....
        /*080c*/ 	.word	0xffffffff


	//   ....[53]....
        /*0810*/ 	.word	0xffffffff


	//   ....[54]....
        /*0814*/ 	.word	0xffffffff


	//   ....[55]....
        /*0818*/ 	.word	0xffffffff


	//   ....[56]....
        /*081c*/ 	.word	0xffffffff


	//   ....[57]....
        /*0820*/ 	.word	0xffffffff


	//   ....[58]....
        /*0824*/ 	.word	0xffffffff


	//   ....[59]....
        /*0828*/ 	.word	0xffffffff


	//   ....[60]....
        /*082c*/ 	.word	0xffffffff


	//   ....[61]....
        /*0830*/ 	.word	0xffffffff


	//   ....[62]....
        /*0834*/ 	.word	0xffffffff


	//   ....[63]....
        /*0838*/ 	.word	0xffffffff


	//   ....[64]....
        /*083c*/ 	.word	0xffffffff


	//   ....[65]....
        /*0840*/ 	.word	0xffffffff


	//   ....[66]....
        /*0844*/ 	.word	0xffffffff


	//   ....[67]....
        /*0848*/ 	.word	0xffffffff


	//   ....[68]....
        /*084c*/ 	.word	0xffffffff


	//   ....[69]....
        /*0850*/ 	.word	0xffffffff


	//   ....[70]....
        /*0854*/ 	.word	0xffffffff


	//   ....[71]....
        /*0858*/ 	.word	0xffffffff


	//   ....[72]....
        /*085c*/ 	.word	0xffffffff


	//   ....[73]....
        /*0860*/ 	.word	0xffffffff


	//   ....[74]....
        /*0864*/ 	.word	0xffffffff


	//   ....[75]....
        /*0868*/ 	.word	0xffffffff


	//   ....[76]....
        /*086c*/ 	.word	0xffffffff


	//   ....[77]....
        /*0870*/ 	.word	0xffffffff


	//   ....[78]....
        /*0874*/ 	.word	0xffffffff


	//   ....[79]....
        /*0878*/ 	.word	0xffffffff


	//   ....[80]....
        /*087c*/ 	.word	0xffffffff


	//   ....[81]....
        /*0880*/ 	.word	0xffffffff


	//   ....[82]....
        /*0884*/ 	.word	0xffffffff


	//   ....[83]....
        /*0888*/ 	.word	0xffffffff


	//   ....[84]....
        /*088c*/ 	.word	0xffffffff


	//   ....[85]....
        /*0890*/ 	.word	0xffffffff


	//   ....[86]....
        /*0894*/ 	.word	0xffffffff


	//   ....[87]....
        /*0898*/ 	.word	0xffffffff


	//   ....[88]....
        /*089c*/ 	.word	0xffffffff


	//   ....[89]....
        /*08a0*/ 	.word	0xffffffff


	//   ....[90]....
        /*08a4*/ 	.word	0xffffffff


	//   ....[91]....
        /*08a8*/ 	.word	0xffffffff


	//   ....[92]....
        /*08ac*/ 	.word	0xffffffff


	//   ....[93]....
        /*08b0*/ 	.word	0xffffffff


	//   ....[94]....
        /*08b4*/ 	.word	0xffffffff


	//   ....[95]....
        /*08b8*/ 	.word	0xffffffff


	//   ....[96]....
        /*08bc*/ 	.word	0xffffffff


	//   ....[97]....
        /*08c0*/ 	.word	0xffffffff


	//   ....[98]....
        /*08c4*/ 	.word	0xffffffff


	//   ....[99]....
        /*08c8*/ 	.word	0xffffffff


	//   ....[100]....
        /*08cc*/ 	.word	0xffffffff


	//   ....[101]....
        /*08d0*/ 	.word	0xffffffff


	//   ....[102]....
        /*08d4*/ 	.word	0xffffffff


	//   ....[103]....
        /*08d8*/ 	.word	0xffffffff


	//   ....[104]....
        /*08dc*/ 	.word	0xffffffff


	//   ....[105]....
        /*08e0*/ 	.word	0xffffffff


	//   ....[106]....
        /*08e4*/ 	.word	0xffffffff


	//   ....[107]....
        /*08e8*/ 	.word	0xffffffff


	//   ....[108]....
        /*08ec*/ 	.word	0xffffffff


	//   ....[109]....
        /*08f0*/ 	.word	0xffffffff


	//   ....[110]....
        /*08f4*/ 	.word	0xffffffff


	//   ....[111]....
        /*08f8*/ 	.word	0xffffffff


	//   ....[112]....
        /*08fc*/ 	.word	0xffffffff


	//   ....[113]....
        /*0900*/ 	.word	0xffffffff


	//   ....[114]....
        /*0904*/ 	.word	0xffffffff


	//   ....[115]....
        /*0908*/ 	.word	0xffffffff


	//   ....[116]....
        /*090c*/ 	.word	0xffffffff


	//   ....[117]....
        /*0910*/ 	.word	0xffffffff


	//   ....[118]....
        /*0914*/ 	.word	0xffffffff


	//   ....[119]....
        /*0918*/ 	.word	0xffffffff


	//   ....[120]....
        /*091c*/ 	.word	0xffffffff


	//   ....[121]....
        /*0920*/ 	.word	0xffffffff


	//   ....[122]....
        /*0924*/ 	.word	0xffffffff


	//   ....[123]....
        /*0928*/ 	.word	0xffffffff


	//   ....[124]....
        /*092c*/ 	.word	0xffffffff


	//   ....[125]....
        /*0930*/ 	.word	0xffffffff


	//   ....[126]....
        /*0934*/ 	.word	0xffffffff


	//   ....[127]....
        /*0938*/ 	.word	0xffffffff


	//   ....[128]....
        /*093c*/ 	.word	0xffffffff


	//   ....[129]....
        /*0940*/ 	.word	0xffffffff


	//   ....[130]....
        /*0944*/ 	.word	0xffffffff


	//   ....[131]....
        /*0948*/ 	.word	0xffffffff


	//   ....[132]....
        /*094c*/ 	.word	0xffffffff


	//   ....[133]....
        /*0950*/ 	.word	0xffffffff


	//   ....[134]....
        /*0954*/ 	.word	0xffffffff


	//   ....[135]....
        /*0958*/ 	.word	0xffffffff


	//   ....[136]....
        /*095c*/ 	.word	0xffffffff


	//   ....[137]....
        /*0960*/ 	.word	0xffffffff


	//   ....[138]....
        /*0964*/ 	.word	0xffffffff


	//   ....[139]....
        /*0968*/ 	.word	0xffffffff


	//   ....[140]....
        /*096c*/ 	.word	0xffffffff


	//   ....[141]....
        /*0970*/ 	.word	0xffffffff


	//   ....[142]....
        /*0974*/ 	.word	0xffffffff


	//   ....[143]....
        /*0978*/ 	.word	0xffffffff


	//   ....[144]....
        /*097c*/ 	.word	0xffffffff


	//   ....[145]....
        /*0980*/ 	.word	0xffffffff


	//   ....[146]....
        /*0984*/ 	.word	0xffffffff


	//   ....[147]....
        /*0988*/ 	.word	0xffffffff


	//   ....[148]....
        /*098c*/ 	.word	0xffffffff


	//   ....[149]....
        /*0990*/ 	.word	0xffffffff


	//   ....[150]....
        /*0994*/ 	.word	0xffffffff


	//   ....[151]....
        /*0998*/ 	.word	0xffffffff


	//   ....[152]....
        /*099c*/ 	.word	0xffffffff


	//   ....[153]....
        /*09a0*/ 	.word	0xffffffff


	//   ....[154]....
        /*09a4*/ 	.word	0xffffffff


	//   ....[155]....
        /*09a8*/ 	.word	0xffffffff


	//   ....[156]....
        /*09ac*/ 	.word	0xffffffff


	//   ....[157]....
        /*09b0*/ 	.word	0xffffffff


	//   ....[158]....
        /*09b4*/ 	.word	0xffffffff


	//   ....[159]....
        /*09b8*/ 	.word	0x0500000f


	//   ....[160]....
        /*09bc*/ 	.word	0x0500000f


	//   ....[161]....
        /*09c0*/ 	.word	0x0500000f


	//   ....[162]....
        /*09c4*/ 	.word	0x0500000f


	//   ....[163]....
        /*09c8*/ 	.word	0x0500000f


	//   ....[164]....
        /*09cc*/ 	.word	0x0500000f


	//   ....[165]....
        /*09d0*/ 	.word	0x0500000f


	//   ....[166]....
        /*09d4*/ 	.word	0x0500000f


	//   ....[167]....
        /*09d8*/ 	.word	0x0500000f


	//   ....[168]....
        /*09dc*/ 	.word	0x0500000f


	//   ....[169]....
        /*09e0*/ 	.word	0x0500000f


	//   ....[170]....
        /*09e4*/ 	.word	0x0500000f


	//   ....[171]....
        /*09e8*/ 	.word	0x0500000f


	//   ....[172]....
        /*09ec*/ 	.word	0x0500000f


	//   ....[173]....
        /*09f0*/ 	.word	0x0500000f


	//   ....[174]....
        /*09f4*/ 	.word	0x0500000f


	//   ....[175]....
        /*09f8*/ 	.word	0x0500000f


	//   ....[176]....
        /*09fc*/ 	.word	0x0500000f


	//   ....[177]....
        /*0a00*/ 	.word	0x0500000f


	//   ....[178]....
        /*0a04*/ 	.word	0x0500000f


	//   ....[179]....
        /*0a08*/ 	.word	0x0500000f


	//   ....[180]....
        /*0a0c*/ 	.word	0x0500000f


	//   ....[181]....
        /*0a10*/ 	.word	0x0500000f


	//   ....[182]....
        /*0a14*/ 	.word	0x0500000f


	//   ....[183]....
        /*0a18*/ 	.word	0x0500000f


	//   ....[184]....
        /*0a1c*/ 	.word	0x0500000f


	//   ....[185]....
        /*0a20*/ 	.word	0x0500000f


	//   ....[186]....
        /*0a24*/ 	.word	0x0500000f


	//   ....[187]....
        /*0a28*/ 	.word	0x0500000f


	//   ....[188]....
        /*0a2c*/ 	.word	0x0500000f


	//   ....[189]....
        /*0a30*/ 	.word	0x0500000f


	//   ....[190]....
        /*0a34*/ 	.word	0x0500000f


	//   ....[191]....
        /*0a38*/ 	.word	0x0500000f


	//   ....[192]....
        /*0a3c*/ 	.word	0x0500000f


	//   ....[193]....
        /*0a40*/ 	.word	0x0500000f


	//   ....[194]....
        /*0a44*/ 	.word	0x0500000f


	//   ....[195]....
        /*0a48*/ 	.word	0x0500000f


	//   ....[196]....
        /*0a4c*/ 	.word	0x0500000f


	//   ....[197]....
        /*0a50*/ 	.word	0x0500000f


	//   ....[198]....
        /*0a54*/ 	.word	0x0500000f


	//   ....[199]....
        /*0a58*/ 	.word	0x0500000f


	//   ....[200]....
        /*0a5c*/ 	.word	0x0500000f


	//   ....[201]....
        /*0a60*/ 	.word	0x0500000f


	//   ....[202]....
        /*0a64*/ 	.word	0x0500000f


	//   ....[203]....
        /*0a68*/ 	.word	0x0500000f


	//   ....[204]....
        /*0a6c*/ 	.word	0x0500000f


	//   ....[205]....
        /*0a70*/ 	.word	0x0500000f


	//   ....[206]....
        /*0a74*/ 	.word	0x0500000f


	//   ....[207]....
        /*0a78*/ 	.word	0x0500000f


	//   ....[208]....
        /*0a7c*/ 	.word	0x0500000f


	//   ....[209]....
        /*0a80*/ 	.word	0x0500000f


	//   ....[210]....
        /*0a84*/ 	.word	0x0500000f


	//   ....[211]....
        /*0a88*/ 	.word	0x0500000f


	//   ....[212]....
        /*0a8c*/ 	.word	0x0500000f


	//   ....[213]....
        /*0a90*/ 	.word	0x0500000f


	//   ....[214]....
        /*0a94*/ 	.word	0x0500000f


	//   ....[215]....
        /*0a98*/ 	.word	0x0500000f


	//----- nvinfo : EIATTR_COOP_GROUP_INSTR_OFFSETS
	.align		4
.L_1188:
        /*0a9c*/ 	.byte	0x04, 0x28
        /*0a9e*/ 	.short	(.L_1190 - .L_1189)


	//   ....[0]....
.L_1189:
        /*0aa0*/ 	.word	0x00000070


	//   ....[1]....
        /*0aa4*/ 	.word	0x00000140


	//   ....[2]....
        /*0aa8*/ 	.word	0x00000190


	//   ....[3]....
        /*0aac*/ 	.word	0x000003c0


	//   ....[4]....
        /*0ab0*/ 	.word	0x00000520


	//   ....[5]....
        /*0ab4*/ 	.word	0x00000640


	//   ....[6]....
        /*0ab8*/ 	.word	0x000007a0


	//   ....[7]....
        /*0abc*/ 	.word	0x00002c80


	//   ....[8]....
        /*0ac0*/ 	.word	0x00002c90


	//   ....[9]....
        /*0ac4*/ 	.word	0x00004640


	//   ....[10]....
        /*0ac8*/ 	.word	0x00004650


	//   ....[11]....
        /*0acc*/ 	.word	0x00006830


	//   ....[12]....
        /*0ad0*/ 	.word	0x00006840


	//   ....[13]....
        /*0ad4*/ 	.word	0x00006c00


	//   ....[14]....
        /*0ad8*/ 	.word	0x00006c10


	//   ....[15]....
        /*0adc*/ 	.word	0x000075e0


	//   ....[16]....
        /*0ae0*/ 	.word	0x00007b40


	//   ....[17]....
        /*0ae4*/ 	.word	0x00007b50


	//   ....[18]....
        /*0ae8*/ 	.word	0x00007b60


	//   ....[19]....
        /*0aec*/ 	.word	0x00007b70


	//   ....[20]....
        /*0af0*/ 	.word	0x00009680


	//   ....[21]....
        /*0af4*/ 	.word	0x00009690


	//   ....[22]....
        /*0af8*/ 	.word	0x000096a0


	//   ....[23]....
        /*0afc*/ 	.word	0x000096b0


	//   ....[24]....
        /*0b00*/ 	.word	0x0000c5e0


	//   ....[25]....
        /*0b04*/ 	.word	0x0000c620


	//   ....[26]....
        /*0b08*/ 	.word	0x0000ca60


	//   ....[27]....
        /*0b0c*/ 	.word	0x0000ca80


	//   ....[28]....
        /*0b10*/ 	.word	0x0000e520


	//   ....[29]....
        /*0b14*/ 	.word	0x0000e540


	//   ....[30]....
        /*0b18*/ 	.word	0x0000ea60


	//   ....[31]....
        /*0b1c*/ 	.word	0x0000eac0


	//   ....[32]....
        /*0b20*/ 	.word	0x0000fdd0


	//   ....[33]....
        /*0b24*/ 	.word	0x0000fde0


	//   ....[34]....
        /*0b28*/ 	.word	0x0000ff30


	//   ....[35]....
        /*0b2c*/ 	.word	0x0000ff40


	//   ....[36]....
        /*0b30*/ 	.word	0x00010be0


	//   ....[37]....
        /*0b34*/ 	.word	0x00010c90


	//   ....[38]....
        /*0b38*/ 	.word	0x00010cc0


	//   ....[39]....
        /*0b3c*/ 	.word	0x00010ce0


	//   ....[40]....
        /*0b40*/ 	.word	0x00010d00


	//   ....[41]....
        /*0b44*/ 	.word	0x00010d20


	//   ....[42]....
        /*0b48*/ 	.word	0x00010d30


	//   ....[43]....
        /*0b4c*/ 	.word	0x00010d40


	//   ....[44]....
        /*0b50*/ 	.word	0x00010d50


	//   ....[45]....
        /*0b54*/ 	.word	0x00010d60


	//   ....[46]....
        /*0b58*/ 	.word	0x00010d70


	//   ....[47]....
        /*0b5c*/ 	.word	0x00010d80


	//   ....[48]....
        /*0b60*/ 	.word	0x00010d90


	//   ....[49]....
        /*0b64*/ 	.word	0x00010da0


	//   ....[50]....
        /*0b68*/ 	.word	0x00010db0


	//   ....[51]....
        /*0b6c*/ 	.word	0x00010dc0


	//   ....[52]....
        /*0b70*/ 	.word	0x00010dd0


	//   ....[53]....
        /*0b74*/ 	.word	0x00010de0


	//   ....[54]....
        /*0b78*/ 	.word	0x00010df0


	//   ....[55]....
        /*0b7c*/ 	.word	0x00010e00


	//   ....[56]....
        /*0b80*/ 	.word	0x00010e10


	//   ....[57]....
        /*0b84*/ 	.word	0x00010e20


	//   ....[58]....
        /*0b88*/ 	.word	0x00010e30


	//   ....[59]....
        /*0b8c*/ 	.word	0x00010e40


	//   ....[60]....
        /*0b90*/ 	.word	0x00010e50


	//   ....[61]....
        /*0b94*/ 	.word	0x00010e60


	//   ....[62]....
        /*0b98*/ 	.word	0x00010e70


	//   ....[63]....
        /*0b9c*/ 	.word	0x00010e80


	//   ....[64]....
        /*0ba0*/ 	.word	0x00010e90


	//   ....[65]....
        /*0ba4*/ 	.word	0x00010ea0


	//   ....[66]....
        /*0ba8*/ 	.word	0x00010eb0


	//   ....[67]....
        /*0bac*/ 	.word	0x00010ec0


	//   ....[68]....
        /*0bb0*/ 	.word	0x00010ed0


	//   ....[69]....
        /*0bb4*/ 	.word	0x00010ee0


	//   ....[70]....
        /*0bb8*/ 	.word	0x00010ef0


	//   ....[71]....
        /*0bbc*/ 	.word	0x00010f00


	//   ....[72]....
        /*0bc0*/ 	.word	0x00010f10


	//   ....[73]....
        /*0bc4*/ 	.word	0x00010f20


	//   ....[74]....
        /*0bc8*/ 	.word	0x00010f30


	//   ....[75]....
        /*0bcc*/ 	.word	0x00010f40


	//   ....[76]....
        /*0bd0*/ 	.word	0x00010f50


	//   ....[77]....
        /*0bd4*/ 	.word	0x00010f60


	//   ....[78]....
        /*0bd8*/ 	.word	0x00010f70


	//   ....[79]....
        /*0bdc*/ 	.word	0x00010f80


	//   ....[80]....
        /*0be0*/ 	.word	0x00010f90


	//   ....[81]....
        /*0be4*/ 	.word	0x00010fa0


	//   ....[82]....
        /*0be8*/ 	.word	0x00010fb0


	//   ....[83]....
        /*0bec*/ 	.word	0x00010fc0


	//   ....[84]....
        /*0bf0*/ 	.word	0x00011900


	//   ....[85]....
        /*0bf4*/ 	.word	0x00011910


	//   ....[86]....
        /*0bf8*/ 	.word	0x00011920


	//   ....[87]....
        /*0bfc*/ 	.word	0x00011960


	//   ....[88]....
        /*0c00*/ 	.word	0x00012050


	//   ....[89]....
        /*0c04*/ 	.word	0x00012070


	//   ....[90]....
        /*0c08*/ 	.word	0x00012170


	//   ....[91]....
        /*0c0c*/ 	.word	0x00012190


	//   ....[92]....
        /*0c10*/ 	.word	0x00012630


	//   ....[93]....
        /*0c14*/ 	.word	0x00012660


	//   ....[94]....
        /*0c18*/ 	.word	0x00012a10


	//   ....[95]....
        /*0c1c*/ 	.word	0x00012a20


	//   ....[96]....
        /*0c20*/ 	.word	0x00013660


	//   ....[97]....
        /*0c24*/ 	.word	0x00013670


	//   ....[98]....
        /*0c28*/ 	.word	0x00013770


	//   ....[99]....
        /*0c2c*/ 	.word	0x00013790


	//   ....[100]....
        /*0c30*/ 	.word	0x00013900


	//   ....[101]....
        /*0c34*/ 	.word	0x00013b10


	//   ....[102]....
        /*0c38*/ 	.word	0x00013b40


	//   ....[103]....
        /*0c3c*/ 	.word	0x00013b70


	//   ....[104]....
        /*0c40*/ 	.word	0x00013ba0


	//   ....[105]....
        /*0c44*/ 	.word	0x00013bd0


	//   ....[106]....
        /*0c48*/ 	.word	0x00013c00


	//   ....[107]....
        /*0c4c*/ 	.word	0x00013d90


	//   ....[108]....
        /*0c50*/ 	.word	0x00013dc0


	//   ....[109]....
        /*0c54*/ 	.word	0x00013df0


	//   ....[110]....
        /*0c58*/ 	.word	0x00013e20


	//   ....[111]....
        /*0c5c*/ 	.word	0x00013e50


	//   ....[112]....
        /*0c60*/ 	.word	0x00013e80


	//   ....[113]....
        /*0c64*/ 	.word	0x00013f10


	//   ....[114]....
        /*0c68*/ 	.word	0x00013f40


	//   ....[115]....
        /*0c6c*/ 	.word	0x00013f50


	//   ....[116]....
        /*0c70*/ 	.word	0x00013ff0


	//   ....[117]....
        /*0c74*/ 	.word	0x00015160


	//   ....[118]....
        /*0c78*/ 	.word	0x000174f0


	//   ....[119]....
        /*0c7c*/ 	.word	0x00017500


	//   ....[120]....
        /*0c80*/ 	.word	0x00017510


	//   ....[121]....
        /*0c84*/ 	.word	0x00017630


	//   ....[122]....
        /*0c88*/ 	.word	0x00017a50


	//   ....[123]....
        /*0c8c*/ 	.word	0x00017a60


	//   ....[124]....
        /*0c90*/ 	.word	0x00017a70


	//   ....[125]....
        /*0c94*/ 	.word	0x00017a80


	//   ....[126]....
        /*0c98*/ 	.word	0x00018410


	//   ....[127]....
        /*0c9c*/ 	.word	0x00018440


	//   ....[128]....
        /*0ca0*/ 	.word	0x00018460


	//   ....[129]....
        /*0ca4*/ 	.word	0x00018470


	//   ....[130]....
        /*0ca8*/ 	.word	0x00018570


	//   ....[131]....
        /*0cac*/ 	.word	0x00018580


	//   ....[132]....
        /*0cb0*/ 	.word	0x00018d50


	//   ....[133]....
        /*0cb4*/ 	.word	0x00018d70


	//   ....[134]....
        /*0cb8*/ 	.word	0x00018d90


	//   ....[135]....
        /*0cbc*/ 	.word	0x00018df0


	//   ....[136]....
        /*0cc0*/ 	.word	0x000191c0


	//   ....[137]....
        /*0cc4*/ 	.word	0x000191d0


	//   ....[138]....
        /*0cc8*/ 	.word	0x000191e0


	//   ....[139]....
        /*0ccc*/ 	.word	0x00019240


	//   ....[140]....
        /*0cd0*/ 	.word	0x0001a350


	//   ....[141]....
        /*0cd4*/ 	.word	0x0001a380


	//   ....[142]....
        /*0cd8*/ 	.word	0x0001a3e0


	//   ....[143]....
        /*0cdc*/ 	.word	0x0001a410


	//   ....[144]....
        /*0ce0*/ 	.word	0x0001a440


	//   ....[145]....
        /*0ce4*/ 	.word	0x0001a470


	//   ....[146]....
        /*0ce8*/ 	.word	0x0001a4a0


	//   ....[147]....
        /*0cec*/ 	.word	0x0001a4d0


	//   ....[148]....
        /*0cf0*/ 	.word	0x0001a670


	//   ....[149]....
        /*0cf4*/ 	.word	0x0001a6a0


	//   ....[150]....
        /*0cf8*/ 	.word	0x0001a6d0


	//   ....[151]....
        /*0cfc*/ 	.word	0x0001a700


	//   ....[152]....
        /*0d00*/ 	.word	0x0001a730


	//   ....[153]....
        /*0d04*/ 	.word	0x0001a760


	//   ....[154]....
        /*0d08*/ 	.word	0x0001a820


	//   ....[155]....
        /*0d0c*/ 	.word	0x0001a840


	//   ....[156]....
        /*0d10*/ 	.word	0x0001a850


	//   ....[157]....
        /*0d14*/ 	.word	0x0001a8b0


	//   ....[158]....
        /*0d18*/ 	.word	0x0001af00


	//   ....[159]....
        /*0d1c*/ 	.word	0x0001b2a0


	//   ....[160]....
        /*0d20*/ 	.word	0x0001b330


	//   ....[161]....
        /*0d24*/ 	.word	0x0001b410


	//   ....[162]....
        /*0d28*/ 	.word	0x0001b4a0


	//   ....[163]....
        /*0d2c*/ 	.word	0x0001b580


	//   ....[164]....
        /*0d30*/ 	.word	0x0001b610


	//   ....[165]....
        /*0d34*/ 	.word	0x0001b6f0


	//   ....[166]....
        /*0d38*/ 	.word	0x0001b780


	//   ....[167]....
        /*0d3c*/ 	.word	0x0001b7d0


	//   ....[168]....
        /*0d40*/ 	.word	0x0001b820


	//   ....[169]....
        /*0d44*/ 	.word	0x0001b910


	//   ....[170]....
        /*0d48*/ 	.word	0x0001b9a0


	//   ....[171]....
        /*0d4c*/ 	.word	0x0001b9f0


	//   ....[172]....
        /*0d50*/ 	.word	0x0001ba40


	//   ....[173]....
        /*0d54*/ 	.word	0x0001bca0


	//   ....[174]....
        /*0d58*/ 	.word	0x0001bf80


	//   ....[175]....
        /*0d5c*/ 	.word	0x0001c080


	//   ....[176]....
        /*0d60*/ 	.word	0x0001c120


	//   ....[177]....
        /*0d64*/ 	.word	0x0001c2d0


	//   ....[178]....
        /*0d68*/ 	.word	0x0001c370


	//   ....[179]....
        /*0d6c*/ 	.word	0x0001c470


	//   ....[180]....
        /*0d70*/ 	.word	0x0001c500


	//   ....[181]....
        /*0d74*/ 	.word	0x0001c560


	//   ....[182]....
        /*0d78*/ 	.word	0x0001c600


	//   ....[183]....
        /*0d7c*/ 	.word	0x0001c710


	//   ....[184]....
        /*0d80*/ 	.word	0x0001c770


	//   ....[185]....
        /*0d84*/ 	.word	0x0001c7d0


	//   ....[186]....
        /*0d88*/ 	.word	0x0001c870


	//   ....[187]....
        /*0d8c*/ 	.word	0x0001c940


	//   ....[188]....
        /*0d90*/ 	.word	0x0001ca20


	//   ....[189]....
        /*0d94*/ 	.word	0x0001cb60


	//   ....[190]....
        /*0d98*/ 	.word	0x0001cc10


	//   ....[191]....
        /*0d9c*/ 	.word	0x0001ccc0


	//   ....[192]....
        /*0da0*/ 	.word	0x0001cd70


	//   ....[193]....
        /*0da4*/ 	.word	0x0001ce60


	//   ....[194]....
        /*0da8*/ 	.word	0x0001cef0


	//   ....[195]....
        /*0dac*/ 	.word	0x0001cf50


	//   ....[196]....
        /*0db0*/ 	.word	0x0001d020


	//   ....[197]....
        /*0db4*/ 	.word	0x0001d200


	//   ....[198]....
        /*0db8*/ 	.word	0x0001d2a0


	//   ....[199]....
        /*0dbc*/ 	.word	0x0001d420


	//   ....[200]....
        /*0dc0*/ 	.word	0x0001d4a0


	//   ....[201]....
        /*0dc4*/ 	.word	0x0001d520


	//   ....[202]....
        /*0dc8*/ 	.word	0x0001d5a0


	//   ....[203]....
        /*0dcc*/ 	.word	0x0001d620


	//   ....[204]....
        /*0dd0*/ 	.word	0x0001d6b0


	//   ....[205]....
        /*0dd4*/ 	.word	0x0001d750


	//   ....[206]....
        /*0dd8*/ 	.word	0x0001d800


	//   ....[207]....
        /*0ddc*/ 	.word	0x0001d880


	//   ....[208]....
        /*0de0*/ 	.word	0x0001d900


	//   ....[209]....
        /*0de4*/ 	.word	0x0001d980


	//   ....[210]....
        /*0de8*/ 	.word	0x0001da10


	//   ....[211]....
        /*0dec*/ 	.word	0x0001da90


	//   ....[212]....
        /*0df0*/ 	.word	0x0001db30


	//   ....[213]....
        /*0df4*/ 	.word	0x0001db80


	//   ....[214]....
        /*0df8*/ 	.word	0x0001dc10


	//   ....[215]....
        /*0dfc*/ 	.word	0x0001dd40


	//----- nvinfo : EIATTR_REG_RECONFIG
	.align		4
.L_1190:
        /*0e00*/ 	.byte	0x01, 0x54
	.zero		2


	//----- nvinfo : EIATTR_SYSCALL_OFFSETS
	.align		4
        /*0e04*/ 	.byte	0x04, 0x46
        /*0e06*/ 	.short	(.L_1192 - .L_1191)


	//   ....[0]....
.L_1191:
        /*0e08*/ 	.word	0x00001da0


	//   ....[1]....
        /*0e0c*/ 	.word	0x00001ef0


	//   ....[2]....
        /*0e10*/ 	.word	0x00007750


	//   ....[3]....
        /*0e14*/ 	.word	0x00007a90


	//   ....[4]....
        /*0e18*/ 	.word	0x00016a40


	//   ....[5]....
        /*0e1c*/ 	.word	0x00016bd0


	//   ....[6]....
        /*0e20*/ 	.word	0x00016d20


	//   ....[7]....
        /*0e24*/ 	.word	0x00016e70


	//   ....[8]....
        /*0e28*/ 	.word	0x00017ef0


	//----- nvinfo : EIATTR_MBARRIER_INSTR_OFFSETS
	.align		4
.L_1192:
        /*0e2c*/ 	.byte	0x04, 0x39
        /*0e2e*/ 	.short	(.L_1194 - .L_1193)


	//   ....[0]....
.L_1193:
        /*0e30*/ 	.word	0x00000270
        /*0e34*/ 	.word	0x000000ff
        /*0e38*/ 	.word	0x00019c00
        /*0e3c*/ 	.short	0x0100
        /*0e3e*/ 	.byte	0x08
	.zero		1


	//   ....[1]....
        /*0e40*/ 	.word	0x00000280
        /*0e44*/ 	.word	0x000000ff
        /*0e48*/ 	.word	0x00019c20
        /*0e4c*/ 	.short	0x0100
        /*0e4e*/ 	.byte	0x08
	.zero		1


	//   ....[2]....
        /*0e50*/ 	.word	0x00000370
        /*0e54*/ 	.word	0x000000ff
        /*0e58*/ 	.word	0x00019c30
        /*0e5c*/ 	.short	0x0100
        /*0e5e*/ 	.byte	0x08
	.zero		1


	//   ....[3]....
        /*0e60*/ 	.word	0x00000380
        /*0e64*/ 	.word	0x000000ff
        /*0e68*/ 	.word	0x00019c40
        /*0e6c*/ 	.short	0x0100
        /*0e6e*/ 	.byte	0x08
	.zero		1


	//   ....[4]....
        /*0e70*/ 	.word	0x00000390
        /*0e74*/ 	.word	0x000000ff
        /*0e78*/ 	.word	0x00019c38
        /*0e7c*/ 	.short	0x0100
        /*0e7e*/ 	.byte	0x08
	.zero		1


	//   ....[5]....
        /*0e80*/ 	.word	0x000003a0
        /*0e84*/ 	.word	0x000000ff
        /*0e88*/ 	.word	0x00019c48
        /*0e8c*/ 	.short	0x0100
        /*0e8e*/ 	.byte	0x08
	.zero		1


	//   ....[6]....
        /*0e90*/ 	.word	0x000004d0
        /*0e94*/ 	.word	0x000000ff
        /*0e98*/ 	.word	0x00019c50
        /*0e9c*/ 	.short	0x0100
        /*0e9e*/ 	.byte	0x08
	.zero		1


	//   ....[7]....
        /*0ea0*/ 	.word	0x000004e0
        /*0ea4*/ 	.word	0x000000ff
        /*0ea8*/ 	.word	0x00019c60
        /*0eac*/ 	.short	0x0100
        /*0eae*/ 	.byte	0x08
	.zero		1


	//   ....[8]....
        /*0eb0*/ 	.word	0x000004f0
        /*0eb4*/ 	.word	0x000000ff
        /*0eb8*/ 	.word	0x00019c58
        /*0ebc*/ 	.short	0x0100
        /*0ebe*/ 	.byte	0x08
	.zero		1


	//   ....[9]....
        /*0ec0*/ 	.word	0x00000500
        /*0ec4*/ 	.word	0x000000ff
        /*0ec8*/ 	.word	0x00019c68
        /*0ecc*/ 	.short	0x0100
        /*0ece*/ 	.byte	0x08
	.zero		1


	//   ....[10]....
        /*0ed0*/ 	.word	0x000005f0
        /*0ed4*/ 	.word	0x000000ff
        /*0ed8*/ 	.word	0x00019c70
        /*0edc*/ 	.short	0x0100
        /*0ede*/ 	.byte	0x06
	.zero		1


	//   ....[11]....
        /*0ee0*/ 	.word	0x00000600
        /*0ee4*/ 	.word	0x000000ff
        /*0ee8*/ 	.word	0x00019c80
        /*0eec*/ 	.short	0x0100
        /*0eee*/ 	.byte	0x06
	.zero		1


	//   ....[12]....
        /*0ef0*/ 	.word	0x00000610
        /*0ef4*/ 	.word	0x000000ff
        /*0ef8*/ 	.word	0x00019c78
        /*0efc*/ 	.short	0x0100
        /*0efe*/ 	.byte	0x06
	.zero		1


	//   ....[13]....
        /*0f00*/ 	.word	0x00000620
        /*0f04*/ 	.word	0x000000ff
        /*0f08*/ 	.word	0x00019c88
        /*0f0c*/ 	.short	0x0100
        /*0f0e*/ 	.byte	0x06
	.zero		1


	//   ....[14]....
        /*0f10*/ 	.word	0x00000750
        /*0f14*/ 	.word	0x000000ff
        /*0f18*/ 	.word	0x00019c90
        /*0f1c*/ 	.short	0x0100
        /*0f1e*/ 	.byte	0x08
	.zero		1


	//   ....[15]....
        /*0f20*/ 	.word	0x00000760
        /*0f24*/ 	.word	0x000000ff
        /*0f28*/ 	.word	0x00019ca0
        /*0f2c*/ 	.short	0x0100
        /*0f2e*/ 	.byte	0x08
	.zero		1


	//   ....[16]....
        /*0f30*/ 	.word	0x00000770
        /*0f34*/ 	.word	0x000000ff
        /*0f38*/ 	.word	0x00019c98
        /*0f3c*/ 	.short	0x0100
        /*0f3e*/ 	.byte	0x08
	.zero		1


	//   ....[17]....
        /*0f40*/ 	.word	0x00000780
        /*0f44*/ 	.word	0x000000ff
        /*0f48*/ 	.word	0x00019ca8
        /*0f4c*/ 	.short	0x0100
        /*0f4e*/ 	.byte	0x08
	.zero		1


	//   ....[18]....
        /*0f50*/ 	.word	0x000008c0
        /*0f54*/ 	.word	0x000000ff
        /*0f58*/ 	.word	0x00019cb0
        /*0f5c*/ 	.short	0x0100
        /*0f5e*/ 	.byte	0x08
	.zero		1


	//   ....[19]....
        /*0f60*/ 	.word	0x000008d0
        /*0f64*/ 	.word	0x000000ff
        /*0f68*/ 	.word	0x00019cc0
        /*0f6c*/ 	.short	0x0100
        /*0f6e*/ 	.byte	0x08
	.zero		1


	//   ....[20]....
        /*0f70*/ 	.word	0x000008e0
        /*0f74*/ 	.word	0x000000ff
        /*0f78*/ 	.word	0x00019cb8
        /*0f7c*/ 	.short	0x0100
        /*0f7e*/ 	.byte	0x08
	.zero		1


	//   ....[21]....
        /*0f80*/ 	.word	0x000008f0
        /*0f84*/ 	.word	0x000000ff
        /*0f88*/ 	.word	0x00019cc8
        /*0f8c*/ 	.short	0x0100
        /*0f8e*/ 	.byte	0x08
	.zero		1


	//   ....[22]....
        /*0f90*/ 	.word	0x00002c30
        /*0f94*/ 	.word	0x00000046
        /*0f98*/ 	.word	0x00019c90
        /*0f9c*/ 	.short	0x010a
        /*0f9e*/ 	.byte	0x3f
	.zero		1


	//   ....[23]....
        /*0fa0*/ 	.word	0x000045f0
        /*0fa4*/ 	.word	0x00000046
        /*0fa8*/ 	.word	0x00019c90
        /*0fac*/ 	.short	0x010a
        /*0fae*/ 	.byte	0x3f
	.zero		1


	//   ....[24]....
        /*0fb0*/ 	.word	0x000066a0
        /*0fb4*/ 	.word	0x00000046
        /*0fb8*/ 	.word	0x00019c90
        /*0fbc*/ 	.short	0x010a
        /*0fbe*/ 	.byte	0x3f
	.zero		1


	//   ....[25]....
        /*0fc0*/ 	.word	0x00006a60
        /*0fc4*/ 	.word	0x00000004
        /*0fc8*/ 	.word	0x00000000
        /*0fcc*/ 	.short	0x0101
        /*0fce*/ 	.byte	0x3f
	.zero		1


	//   ....[26]....
        /*0fd0*/ 	.word	0x00006aa0
        /*0fd4*/ 	.word	0x00000046
        /*0fd8*/ 	.word	0x00019cb0
        /*0fdc*/ 	.short	0x010a
        /*0fde*/ 	.byte	0x3f
	.zero		1


	//   ....[27]....
        /*0fe0*/ 	.word	0x00006e10
        /*0fe4*/ 	.word	0x00000046
        /*0fe8*/ 	.word	0x00000000
        /*0fec*/ 	.short	0x0101
        /*0fee*/ 	.byte	0x3f
	.zero		1


	//   ....[28]....
        /*0ff0*/ 	.word	0x000077f0
        /*0ff4*/ 	.word	0x00000012
        /*0ff8*/ 	.word	0x00019c00
        /*0ffc*/ 	.short	0x010a
        /*0ffe*/ 	.byte	0x3f
	.zero		1


	//   ....[29]....
        /*1000*/ 	.word	0x00007840
        /*1004*/ 	.word	0x00000012
        /*1008*/ 	.word	0x00019c00
        /*100c*/ 	.short	0x010a
        /*100e*/ 	.byte	0x3f
	.zero		1


	//   ....[30]....
        /*1010*/ 	.word	0x00007ea0
        /*1014*/ 	.word	0x00000012
        /*1018*/ 	.word	0x00019c00
        /*101c*/ 	.short	0x010a
        /*101e*/ 	.byte	0x3f
	.zero		1


	//   ....[31]....
        /*1020*/ 	.word	0x000099a0
        /*1024*/ 	.word	0x00000012
        /*1028*/ 	.word	0x00019c00
        /*102c*/ 	.short	0x010a
        /*102e*/ 	.byte	0x3f
	.zero		1


	//   ....[32]....
        /*1030*/ 	.word	0x0000bb30
        /*1034*/ 	.word	0x00000003
        /*1038*/ 	.word	0x00019c30
        /*103c*/ 	.short	0x010a
        /*103e*/ 	.byte	0x3f
	.zero		1


	//   ....[33]....
        /*1040*/ 	.word	0x0000bbd0
        /*1044*/ 	.word	0x00000003
        /*1048*/ 	.word	0x00019c30
        /*104c*/ 	.short	0x010a
        /*104e*/ 	.byte	0x3f
	.zero		1


	//   ....[34]....
        /*1050*/ 	.word	0x0000d240
        /*1054*/ 	.word	0x00000037
        /*1058*/ 	.word	0x00000000
        /*105c*/ 	.short	0x0101
        /*105e*/ 	.byte	0x3f
	.zero		1


	//   ....[35]....
        /*1060*/ 	.word	0x0000ddc0
        /*1064*/ 	.word	0x00000000
        /*1068*/ 	.word	0x00019c30
        /*106c*/ 	.short	0x010a
        /*106e*/ 	.byte	0x3f
	.zero		1


	//   ....[36]....
        /*1070*/ 	.word	0x0000de30
        /*1074*/ 	.word	0x00000000
        /*1078*/ 	.word	0x00019c30
        /*107c*/ 	.short	0x010a
        /*107e*/ 	.byte	0x3f
	.zero		1


	//   ....[37]....
        /*1080*/ 	.word	0x0000e040
        /*1084*/ 	.word	0x00000007
        /*1088*/ 	.word	0x00019c50
        /*108c*/ 	.short	0x010a
        /*108e*/ 	.byte	0x3f
	.zero		1


	//   ....[38]....
        /*1090*/ 	.word	0x0000e090
        /*1094*/ 	.word	0x00000007
        /*1098*/ 	.word	0x00019c50
        /*109c*/ 	.short	0x010a
        /*109e*/ 	.byte	0x3f
	.zero		1


	//   ....[39]....
        /*10a0*/ 	.word	0x0000e310
        /*10a4*/ 	.word	0x00000000
        /*10a8*/ 	.word	0x00000000
        /*10ac*/ 	.short	0x0101
        /*10ae*/ 	.byte	0x3f
	.zero		1


	//   ....[40]....
        /*10b0*/ 	.word	0x0000f470
        /*10b4*/ 	.word	0x00000007
        /*10b8*/ 	.word	0x00000000
        /*10bc*/ 	.short	0x0101
        /*10be*/ 	.byte	0x3f
	.zero		1


	//   ....[41]....
        /*10c0*/ 	.word	0x0000fb60
        /*10c4*/ 	.word	0x00000004
        /*10c8*/ 	.word	0x00019c50
        /*10cc*/ 	.short	0x010a
        /*10ce*/ 	.byte	0x3f
	.zero		1


	//   ....[42]....
        /*10d0*/ 	.word	0x0000fbb0
        /*10d4*/ 	.word	0x00000004
        /*10d8*/ 	.word	0x00019c50
        /*10dc*/ 	.short	0x010a
        /*10de*/ 	.byte	0x3f
	.zero		1


	//   ....[43]....
        /*10e0*/ 	.word	0x00010180
        /*10e4*/ 	.word	0x00000004
        /*10e8*/ 	.word	0x00000000
        /*10ec*/ 	.short	0x0101
        /*10ee*/ 	.byte	0x3f
	.zero		1


	//   ....[44]....
        /*10f0*/ 	.word	0x00012060
        /*10f4*/ 	.word	0x00000000
        /*10f8*/ 	.word	0x00000000
        /*10fc*/ 	.short	0x0101
        /*10fe*/ 	.byte	0x3f
	.zero		1


	//   ....[45]....
        /*1100*/ 	.word	0x00012650
        /*1104*/ 	.word	0x00000004
        /*1108*/ 	.word	0x00000000
        /*110c*/ 	.short	0x0101
        /*110e*/ 	.byte	0x3f
	.zero		1


	//   ....[46]....
        /*1110*/ 	.word	0x00015240
        /*1114*/ 	.word	0x00000011
        /*1118*/ 	.word	0x00019c20
        /*111c*/ 	.short	0x010a
        /*111e*/ 	.byte	0x3f
	.zero		1


	//   ....[47]....
        /*1120*/ 	.word	0x00015300
        /*1124*/ 	.word	0x00000008
        /*1128*/ 	.word	0x00019ca0
        /*112c*/ 	.short	0x010a
        /*112e*/ 	.byte	0x3f
	.zero		1


	//   ....[48]....
        /*1130*/ 	.word	0x00015730
        /*1134*/ 	.word	0x00000008
        /*1138*/ 	.word	0x00019cc0
        /*113c*/ 	.short	0x010a
        /*113e*/ 	.byte	0x3f
	.zero		1


	//   ....[49]....
        /*1140*/ 	.word	0x00015c90
        /*1144*/ 	.word	0x00000009
        /*1148*/ 	.word	0x00019ca0
        /*114c*/ 	.short	0x010a
        /*114e*/ 	.byte	0x3f
	.zero		1


	//   ....[50]....
        /*1150*/ 	.word	0x000160b0
        /*1154*/ 	.word	0x00000009
        /*1158*/ 	.word	0x00019cc0
        /*115c*/ 	.short	0x010a
        /*115e*/ 	.byte	0x3f
	.zero		1


	//   ....[51]....
        /*1160*/ 	.word	0x00017320
        /*1164*/ 	.word	0x00000004
        /*1168*/ 	.word	0x00019c80
        /*116c*/ 	.short	0x010a
        /*116e*/ 	.byte	0x3f
	.zero		1


	//   ....[52]....
        /*1170*/ 	.word	0x00017730
        /*1174*/ 	.word	0x00000004
        /*1178*/ 	.word	0x00019c70
        /*117c*/ 	.short	0x0107
        /*117e*/ 	.byte	0x3f
	.zero		1


	//   ....[53]....
        /*1180*/ 	.word	0x000177f0
        /*1184*/ 	.word	0x00000004
        /*1188*/ 	.word	0x00019c70
        /*118c*/ 	.short	0x0101
        /*118e*/ 	.byte	0x3f
	.zero		1


	//   ....[54]....
        /*1190*/ 	.word	0x00017840
        /*1194*/ 	.word	0x00000004
        /*1198*/ 	.word	0x00019c40
        /*119c*/ 	.short	0x010a
        /*119e*/ 	.byte	0x3f
	.zero		1


	//   ....[55]....
        /*11a0*/ 	.word	0x00017bd0
        /*11a4*/ 	.word	0x00000004
        /*11a8*/ 	.word	0x00019c30
        /*11ac*/ 	.short	0x0107
        /*11ae*/ 	.byte	0x3f
	.zero		1


	//   ....[56]....
        /*11b0*/ 	.word	0x00017ca0
        /*11b4*/ 	.word	0x00000004
        /*11b8*/ 	.word	0x00019c30
        /*11bc*/ 	.short	0x0101
        /*11be*/ 	.byte	0x3f
	.zero		1


	//   ....[57]....
        /*11c0*/ 	.word	0x00018660
        /*11c4*/ 	.word	0x00000011
        /*11c8*/ 	.word	0x00019c00
        /*11cc*/ 	.short	0x0107
        /*11ce*/ 	.byte	0x3f
	.zero		1


	//   ....[58]....
        /*11d0*/ 	.word	0x00018760
        /*11d4*/ 	.word	0x00000011
        /*11d8*/ 	.word	0x00019c00
        /*11dc*/ 	.short	0x0101
        /*11de*/ 	.byte	0x3f
	.zero		1


	//   ....[59]....
        /*11e0*/ 	.word	0x00018780
        /*11e4*/ 	.word	0x00000011
        /*11e8*/ 	.word	0x00019c20
        /*11ec*/ 	.short	0x010a
        /*11ee*/ 	.byte	0x3f
	.zero		1


	//   ....[60]....
        /*11f0*/ 	.word	0x00018b10
        /*11f4*/ 	.word	0x00000000
        /*11f8*/ 	.word	0x00019c80
        /*11fc*/ 	.short	0x010a
        /*11fe*/ 	.byte	0x3f
	.zero		1


	//   ....[61]....
        /*1200*/ 	.word	0x00018ec0
        /*1204*/ 	.word	0x00000000
        /*1208*/ 	.word	0x00019c70
        /*120c*/ 	.short	0x0107
        /*120e*/ 	.byte	0x3f
	.zero		1


	//   ....[62]....
        /*1210*/ 	.word	0x00018f80
        /*1214*/ 	.word	0x00000000
        /*1218*/ 	.word	0x00019c70
        /*121c*/ 	.short	0x0101
        /*121e*/ 	.byte	0x3f
	.zero		1


	//   ....[63]....
        /*1220*/ 	.word	0x00018fb0
        /*1224*/ 	.word	0x00000000
        /*1228*/ 	.word	0x00019c40
        /*122c*/ 	.short	0x010a
        /*122e*/ 	.byte	0x3f
	.zero		1


	//   ....[64]....
        /*1230*/ 	.word	0x000192e0
        /*1234*/ 	.word	0x00000000
        /*1238*/ 	.word	0x00019c30
        /*123c*/ 	.short	0x0107
        /*123e*/ 	.byte	0x3f
	.zero		1


	//   ....[65]....
        /*1240*/ 	.word	0x000193a0
        /*1244*/ 	.word	0x00000000
        /*1248*/ 	.word	0x00019c30
        /*124c*/ 	.short	0x0101
        /*124e*/ 	.byte	0x3f
	.zero		1


	//   ....[66]....
        /*1250*/ 	.word	0x00019430
        /*1254*/ 	.word	0x00000002
        /*1258*/ 	.word	0x00019c70
        /*125c*/ 	.short	0x010a
        /*125e*/ 	.byte	0x3f
	.zero		1


	//   ....[67]....
        /*1260*/ 	.word	0x000194c0
        /*1264*/ 	.word	0x00000002
        /*1268*/ 	.word	0x00019c60
        /*126c*/ 	.short	0x010a
        /*126e*/ 	.byte	0x3f
	.zero		1


	//   ....[68]....
        /*1270*/ 	.word	0x00019940
        /*1274*/ 	.word	0x00000002
        /*1278*/ 	.word	0x00019c50
        /*127c*/ 	.short	0x0101
        /*127e*/ 	.byte	0x3f
	.zero		1


	//   ....[69]....
        /*1280*/ 	.word	0x000199d0
        /*1284*/ 	.word	0x00000002
        /*1288*/ 	.word	0x00000000
        /*128c*/ 	.short	0x0101
        /*128e*/ 	.byte	0x3f
	.zero		1


	//   ....[70]....
        /*1290*/ 	.word	0x00019b90
        /*1294*/ 	.word	0x00000000
        /*1298*/ 	.word	0x00019c70
        /*129c*/ 	.short	0x010a
        /*129e*/ 	.byte	0x3f
	.zero		1


	//   ....[71]....
        /*12a0*/ 	.word	0x00019c10
        /*12a4*/ 	.word	0x00000000
        /*12a8*/ 	.word	0x00019c60
        /*12ac*/ 	.short	0x010a
        /*12ae*/ 	.byte	0x3f
	.zero		1


	//   ....[72]....
        /*12b0*/ 	.word	0x0001a0a0
        /*12b4*/ 	.word	0x00000000
        /*12b8*/ 	.word	0x00019c50
        /*12bc*/ 	.short	0x0101
        /*12be*/ 	.byte	0x3f
	.zero		1


	//   ....[73]....
        /*12c0*/ 	.word	0x0001a140
        /*12c4*/ 	.word	0x00000000
        /*12c8*/ 	.word	0x00000000
        /*12cc*/ 	.short	0x0101
        /*12ce*/ 	.byte	0x3f
	.zero		1


	//   ....[74]....
        /*12d0*/ 	.word	0x0001ae80
        /*12d4*/ 	.word	0x00000005
        /*12d8*/ 	.word	0x00019c20
        /*12dc*/ 	.short	0x010a
        /*12de*/ 	.byte	0x3f
	.zero		1


	//   ....[75]....
        /*12e0*/ 	.word	0x0001aff0
        /*12e4*/ 	.word	0x00000003
        /*12e8*/ 	.word	0x00019c40
        /*12ec*/ 	.short	0x010a
        /*12ee*/ 	.byte	0x3f
	.zero		1


	//   ....[76]....
        /*12f0*/ 	.word	0x0001b090
        /*12f4*/ 	.word	0x00000013
        /*12f8*/ 	.word	0x00019c40
        /*12fc*/ 	.short	0x010a
        /*12fe*/ 	.byte	0x3f
	.zero		1


	//   ....[77]....
        /*1300*/ 	.word	0x0001b0d0
        /*1304*/ 	.word	0x00000003
        /*1308*/ 	.word	0x00019c60
        /*130c*/ 	.short	0x010a
        /*130e*/ 	.byte	0x3f
	.zero		1


	//   ....[78]....
        /*1310*/ 	.word	0x0001b110
        /*1314*/ 	.word	0x00000013
        /*1318*/ 	.word	0x00019c60
        /*131c*/ 	.short	0x010a
        /*131e*/ 	.byte	0x3f
	.zero		1


	//   ....[79]....
        /*1320*/ 	.word	0x0001b150
        /*1324*/ 	.word	0x00000003
        /*1328*/ 	.word	0x00019c80
        /*132c*/ 	.short	0x010a
        /*132e*/ 	.byte	0x3f
	.zero		1


	//   ....[80]....
        /*1330*/ 	.word	0x0001b190
        /*1334*/ 	.word	0x00000013
        /*1338*/ 	.word	0x00019c80
        /*133c*/ 	.short	0x010a
        /*133e*/ 	.byte	0x3f
	.zero		1


	//   ....[81]....
        /*1340*/ 	.word	0x0001b1f0
        /*1344*/ 	.word	0x00000046
        /*1348*/ 	.word	0x00019c90
        /*134c*/ 	.short	0x010a
        /*134e*/ 	.byte	0x3f
	.zero		1


	//   ....[82]....
        /*1350*/ 	.word	0x0001b360
        /*1354*/ 	.word	0x00000046
        /*1358*/ 	.word	0x00019c90
        /*135c*/ 	.short	0x010a
        /*135e*/ 	.byte	0x3f
	.zero		1


	//   ....[83]....
        /*1360*/ 	.word	0x0001b4e0
        /*1364*/ 	.word	0x00000046
        /*1368*/ 	.word	0x00019c90
        /*136c*/ 	.short	0x010a
        /*136e*/ 	.byte	0x3f
	.zero		1


	//   ....[84]....
        /*1370*/ 	.word	0x0001b640
        /*1374*/ 	.word	0x00000046
        /*1378*/ 	.word	0x00019cb0
        /*137c*/ 	.short	0x010a
        /*137e*/ 	.byte	0x3f
	.zero		1


	//   ....[85]....
        /*1380*/ 	.word	0x0001b860
        /*1384*/ 	.word	0x00000012
        /*1388*/ 	.word	0x00019c00
        /*138c*/ 	.short	0x010a
        /*138e*/ 	.byte	0x3f
	.zero		1


	//   ....[86]....
        /*1390*/ 	.word	0x0001ba80
        /*1394*/ 	.word	0x00000012
        /*1398*/ 	.word	0x00019c00
        /*139c*/ 	.short	0x010a
        /*139e*/ 	.byte	0x3f
	.zero		1


	//   ....[87]....
        /*13a0*/ 	.word	0x0001bad0
        /*13a4*/ 	.word	0x00000003
        /*13a8*/ 	.word	0x00019c30
        /*13ac*/ 	.short	0x010a
        /*13ae*/ 	.byte	0x3f
	.zero		1


	//   ....[88]....
        /*13b0*/ 	.word	0x0001bb20
        /*13b4*/ 	.word	0x00000000
        /*13b8*/ 	.word	0x00019c30
        /*13bc*/ 	.short	0x010a
        /*13be*/ 	.byte	0x3f
	.zero		1


	//   ....[89]....
        /*13c0*/ 	.word	0x0001bb70
        /*13c4*/ 	.word	0x00000007
        /*13c8*/ 	.word	0x00019c50
        /*13cc*/ 	.short	0x010a
        /*13ce*/ 	.byte	0x3f
	.zero		1


	//   ....[90]....
        /*13d0*/ 	.word	0x0001bbc0
        /*13d4*/ 	.word	0x00000004
        /*13d8*/ 	.word	0x00019c50
        /*13dc*/ 	.short	0x010a
        /*13de*/ 	.byte	0x3f
	.zero		1


	//   ....[91]....
        /*13e0*/ 	.word	0x0001bd60
        /*13e4*/ 	.word	0x00000011
        /*13e8*/ 	.word	0x00019c20
        /*13ec*/ 	.short	0x010a
        /*13ee*/ 	.byte	0x3f
	.zero		1


	//   ....[92]....
        /*13f0*/ 	.word	0x0001bdb0
        /*13f4*/ 	.word	0x00000008
        /*13f8*/ 	.word	0x00019ca0
        /*13fc*/ 	.short	0x010a
        /*13fe*/ 	.byte	0x3f
	.zero		1


	//   ....[93]....
        /*1400*/ 	.word	0x0001be00
        /*1404*/ 	.word	0x00000008
        /*1408*/ 	.word	0x00019cc0
        /*140c*/ 	.short	0x010a
        /*140e*/ 	.byte	0x3f
	.zero		1


	//   ....[94]....
        /*1410*/ 	.word	0x0001be50
        /*1414*/ 	.word	0x00000009
        /*1418*/ 	.word	0x00019ca0
        /*141c*/ 	.short	0x010a
        /*141e*/ 	.byte	0x3f
	.zero		1


	//   ....[95]....
        /*1420*/ 	.word	0x0001bea0
        /*1424*/ 	.word	0x00000009
        /*1428*/ 	.word	0x00019cc0
        /*142c*/ 	.short	0x010a
        /*142e*/ 	.byte	0x3f
	.zero		1


	//   ....[96]....
        /*1430*/ 	.word	0x0001bfd0
        /*1434*/ 	.word	0x00000004
        /*1438*/ 	.word	0x00019c80
        /*143c*/ 	.short	0x010a
        /*143e*/ 	.byte	0x3f
	.zero		1


	//   ....[97]....
        /*1440*/ 	.word	0x0001c3c0
        /*1444*/ 	.word	0x00000004
        /*1448*/ 	.word	0x00019c40
        /*144c*/ 	.short	0x010a
        /*144e*/ 	.byte	0x3f
	.zero		1


	//   ....[98]....
        /*1450*/ 	.word	0x0001ca60
        /*1454*/ 	.word	0x00000011
        /*1458*/ 	.word	0x00019c20
        /*145c*/ 	.short	0x010a
        /*145e*/ 	.byte	0x3f
	.zero		1


	//   ....[99]....
        /*1460*/ 	.word	0x0001cab0
        /*1464*/ 	.word	0x00000000
        /*1468*/ 	.word	0x00019c80
        /*146c*/ 	.short	0x010a
        /*146e*/ 	.byte	0x3f
	.zero		1


	//   ....[100]....
        /*1470*/ 	.word	0x0001cdb0
        /*1474*/ 	.word	0x00000000
        /*1478*/ 	.word	0x00019c40
        /*147c*/ 	.short	0x010a
        /*147e*/ 	.byte	0x3f
	.zero		1


	//   ....[101]....
        /*1480*/ 	.word	0x0001d060
        /*1484*/ 	.word	0x00000002
        /*1488*/ 	.word	0x00019c70
        /*148c*/ 	.short	0x010a
        /*148e*/ 	.byte	0x3f
	.zero		1


	//   ....[102]....
        /*1490*/ 	.word	0x0001d0b0
        /*1494*/ 	.word	0x00000002
        /*1498*/ 	.word	0x00019c60
        /*149c*/ 	.short	0x010a
        /*149e*/ 	.byte	0x3f
	.zero		1


	//   ....[103]....
        /*14a0*/ 	.word	0x0001d100
        /*14a4*/ 	.word	0x00000000
        /*14a8*/ 	.word	0x00019c70
        /*14ac*/ 	.short	0x010a
        /*14ae*/ 	.byte	0x3f
	.zero		1


	//   ....[104]....
        /*14b0*/ 	.word	0x0001d150
        /*14b4*/ 	.word	0x00000000
        /*14b8*/ 	.word	0x00019c60
        /*14bc*/ 	.short	0x010a
        /*14be*/ 	.byte	0x3f
	.zero		1


	//   ....[105]....
        /*14c0*/ 	.word	0x0001dc60
        /*14c4*/ 	.word	0x00000005
        /*14c8*/ 	.word	0x00019c20
        /*14cc*/ 	.short	0x010a
        /*14ce*/ 	.byte	0x3f
	.zero		1


	//   ....[106]....
        /*14d0*/ 	.word	0x0001de00
        /*14d4*/ 	.word	0x00000003
        /*14d8*/ 	.word	0x00019c40
        /*14dc*/ 	.short	0x010a
        /*14de*/ 	.byte	0x3f
	.zero		1


	//   ....[107]....
        /*14e0*/ 	.word	0x0001de50
        /*14e4*/ 	.word	0x00000013
        /*14e8*/ 	.word	0x00019c40
        /*14ec*/ 	.short	0x010a
        /*14ee*/ 	.byte	0x3f
	.zero		1


	//   ....[108]....
        /*14f0*/ 	.word	0x0001dea0
        /*14f4*/ 	.word	0x00000003
        /*14f8*/ 	.word	0x00019c60
        /*14fc*/ 	.short	0x010a
        /*14fe*/ 	.byte	0x3f
	.zero		1


	//   ....[109]....
        /*1500*/ 	.word	0x0001def0
        /*1504*/ 	.word	0x00000013
        /*1508*/ 	.word	0x00019c60
        /*150c*/ 	.short	0x010a
        /*150e*/ 	.byte	0x3f
	.zero		1


	//   ....[110]....
        /*1510*/ 	.word	0x0001df40
        /*1514*/ 	.word	0x00000003
        /*1518*/ 	.word	0x00019c80
        /*151c*/ 	.short	0x010a
        /*151e*/ 	.byte	0x3f
	.zero		1


	//----- nvinfo : EIATTR_NUM_MBARRIERS
	.align		4
.L_1194:
        /*1520*/ 	.byte	0x03, 0x38
        /*1522*/ 	.short	0x0016


	//----- nvinfo : EIATTR_EXIT_INSTR_OFFSETS
	.align		4
        /*1524*/ 	.byte	0x04, 0x1c
        /*1526*/ 	.short	(.L_1196 - .L_1195)


	//   ....[0]....
.L_1195:
        /*1528*/ 	.word	0x0001b1e0


	//----- nvinfo : EIATTR_MAX_THREADS
	.align		4
.L_1196:
        /*152c*/ 	.byte	0x04, 0x05
        /*152e*/ 	.short	(.L_1198 - .L_1197)
.L_1197:
        /*1530*/ 	.word	0x00000200
        /*1534*/ 	.word	0x00000001
        /*1538*/ 	.word	0x00000001


	//----- nvinfo : EIATTR_CRS_STACK_SIZE
	.align		4
.L_1198:
        /*153c*/ 	.byte	0x04, 0x1e
        /*153e*/ 	.short	(.L_1200 - .L_1199)
.L_1199:
        /*1540*/ 	.word	0x00000000


	//----- nvinfo : EIATTR_CBANK_PARAM_SIZE
	.align		4
.L_1200:
        /*1544*/ 	.byte	0x03, 0x19
        /*1546*/ 	.short	0x0af0


	//----- nvinfo : EIATTR_PARAM_CBANK
	.align		4
        /*1548*/ 	.byte	0x04, 0x0a
        /*154a*/ 	.short	(.L_1202 - .L_1201)
	.align		4
.L_1201:
        /*154c*/ 	.word	index@(.nv.constant0._ZN7cutlass13device_kernelIN5flash11enable_sm90INS1_16FlashAttnFwdSm90INS1_25CollectiveMainloopFwdSm90ILi2EN4cute5tupleIJNS5_1CILi1EEES8_S8_EEENS6_IJNS7_ILi192EEENS7_ILi128EEENS7_ILi96EEEEEELi96ENS_12float_e4m3_tEfNS_4arch4Sm90ELb0ELb0ELb0ELb1ELb1ELb1ELb0ELb1ELb1ELb1ELb1ELb0EEENS1_21CollectiveEpilogueFwdINS6_IJSA_SC_SB_EEES9_NS_10bfloat16_tESG_Li384ELb1ELb1ELb1ELb1EEENS1_36VarlenDynamicPersistentTileSchedulerILi192ELi128ELi384ELi128ELb1ELb1ELb1ELb0ELb1ELb1EEEEEEEEEvNT_6ParamsE)
        /*1550*/ 	.short	0x0210
        /*1552*/ 	.short	0x0af0


	//----- nvinfo : EIATTR_SW_WAR
	.align		4
.L_1202:
        /*1554*/ 	.byte	0x04, 0x36
        /*1556*/ 	.short	(.L_1204 - .L_1203)
.L_1203:
        /*1558*/ 	.word	0x00000008
.L_1204:


//--------------------- .nv.info._ZN7cutlass13device_kernelIN5flash11enable_sm90INS1_16FlashAttnFwdSm90INS1_25CollectiveMainloopFwdSm90ILi2EN4cute5tupleIJNS5_1CILi1EEES8_S8_EEENS6_IJNS7_ILi192EEENS7_ILi128EEENS7_ILi96EEEEEELi96ENS_12float_e4m3_tEfNS_4arch4Sm90ELb0ELb1ELb0ELb0ELb1ELb0ELb0ELb1ELb1ELb1ELb1ELb0EEENS1_21CollectiveEpilogueFwdINS6_IJSA_SC_SB_EEES9_NS_10bfloat16_tESG_Li384ELb0ELb1ELb1ELb1EEENS1_19SingleTileSchedulerILb0ELb1ELb1ELi192EEEEEEEEEvNT_6ParamsE --------------------------
	.section	.nv.info._ZN7cutlass13device_kernelIN5flash11enable_sm90INS1_16FlashAttnFwdSm90INS1_25CollectiveMainloopFwdSm90ILi2EN4cute5tupleIJNS5_1CILi1EEES8_S8_EEENS6_IJNS7_ILi192EEENS7_ILi128EEENS7_ILi96EEEEEELi96ENS_12float_e4m3_tEfNS_4arch4Sm90ELb0ELb1ELb0ELb0ELb1ELb0ELb0ELb1ELb1ELb1ELb1ELb0EEENS1_21CollectiveEpilogueFwdINS6_IJSA_SC_SB_EEES9_NS_10bfloat16_tESG_Li384ELb0ELb1ELb1ELb1EEENS1_19SingleTileSchedulerILb0ELb1ELb1ELi192EEEEEEEEEvNT_6ParamsE,"",@"SHT_CUDA_INFO"
	.sectionflags	@""
	.align	4


	//----- nvinfo : EIATTR_CUDA_API_VERSION
	.align		4
        /*0000*/ 	.byte	0x04, 0x37
        /*0002*/ 	.short	(.L_1206 - .L_1205)
.L_1205:
        /*0004*/ 	.word	0x00000082


	//----- nvinfo : EIATTR_KPARAM_INFO
	.align		4
.L_1206:
        /*0008*/ 	.byte	0x04, 0x17
        /*000a*/ 	.short	(.L_1208 - .L_1207)
.L_1207:
        /*000c*/ 	.word	0x00000000
        /*0010*/ 	.short	0x0000
        /*0012*/ 	.short	0x0070
        /*0014*/ 	.byte	0x00, 0xf0, 0x01, 0x28


	//----- nvinfo : EIATTR_SPARSE_MMA_MASK
	.align		4
.L_1208:
        /*0018*/ 	.byte	0x03, 0x50
        /*001a*/ 	.short	0x0000


	//----- nvinfo : EIATTR_MAXREG_COUNT
	.align		4
        /*001c*/ 	.byte	0x03, 0x1b
        /*001e*/ 	.short	0x0080


	//----- nvinfo : EIATTR_NUM_BARRIERS
	.align		4
        /*0020*/ 	.byte	0x02, 0x4c
        /*0022*/ 	.byte	0x09
	.zero		1


	//----- nvinfo : EIATTR_EXTERNS
	.align		4
        /*0024*/ 	.byte	0x04, 0x0f
        /*0026*/ 	.short	(.L_1210 - .L_1209)


	//   ....[0]....
	.align		4
.L_1209:
        /*0028*/ 	.word	index@(__assertfail)


	//----- nvinfo : EIATTR_ANNOTATIONS
	.align		4
.L_1210:
        /*002c*/ 	.byte	0x04, 0x55
        /*002e*/ 	.short	(.L_1212 - .L_1211)


	//   ....[0]....
.L_1211:
        /*0030*/ 	.word	0x00000001
        /*0034*/ 	.byte	0x10, 0x02, 0x01, 0x00, 0x01, 0x00, 0x00, 0x00, 0x10, 0x06, 0x01, 0x00, 0x01, 0x00, 0x00, 0x00
        /*0044*/ 	.byte	0xf0, 0x07, 0x01, 0x00, 0x01, 0x00, 0x00, 0x00, 0xf0, 0x18, 0x01, 0x00, 0x01, 0x00, 0x00, 0x00
        /*0054*/ 	.byte	0x80, 0x21, 0x01, 0x00, 0x01, 0x00, 0x00, 0x00, 0x00, 0x38, 0x01, 0x00, 0x01, 0x00, 0x00, 0x00
        /*0064*/ 	.byte	0xd0, 0x44, 0x01, 0x00


	//----- nvinfo : EIATTR_MERCURY_ISA_VERSION
	.align		4
.L_1212:
        /*0068*/ 	.byte	0x03, 0x5f
        /*006a*/ 	.short	0x0101


	//----- nvinfo : EIATTR_INT_WARP_WIDE_INSTR_OFFSETS
	.align		4
        /*006c*/ 	.byte	0x04, 0x31
        /*006e*/ 	.short	(.L_1214 - .L_1213)


	//   ....[0]....
.L_1213:
        /*0070*/ 	.word	0x000000c0


	//   ....[1]....
        /*0074*/ 	.word	0x000000d0


	//   ....[2]....
        /*0078*/ 	.word	0x00000170


	//----- nvinfo : EIATTR_COOP_GROUP_MASK_REGIDS
	.align		4
.L_1214:
        /*007c*/ 	.byte	0x04, 0x29
        /*007e*/ 	.short	(.L_1216 - .L_1215)


	//   ....[0]....
.L_1215:
        /*0080*/ 	.word	0xffffffff


	//   ....[1]....
        /*0084*/ 	.word	0xffffffff


	//   ....[2]....
        /*0088*/ 	.word	0xffffffff


	//   ....[3]....
        /*008c*/ 	.word	0xffffffff


	//   ....[4]....
        /*0090*/ 	.word	0xffffffff


	//   ....[5]....
        /*0094*/ 	.word	0xffffffff


	//   ....[6]....
        /*0098*/ 	.word	0xffffffff


	//   ....[7]....
        /*009c*/ 	.word	0xffffffff


	//   ....[8]....
        /*00a0*/ 	.word	0xffffffff


	//   ....[9]....
        /*00a4*/ 	.word	0xffffffff


	//   ....[10]....
        /*00a8*/ 	.word	0xffffffff


	//   ....[11]....
        /*00ac*/ 	.word	0xffffffff


	//   ....[12]....
        /*00b0*/ 	.word	0xffffffff


	//   ....[13]....
        /*00b4*/ 	.word	0xffffffff


	//   ....[14]....
        /*00b8*/ 	.word	0xffffffff


	//   ....[15]....
        /*00bc*/ 	.word	0xffffffff


	//   ....[16]....
        /*00c0*/ 	.word	0xffffffff


	//   ....[17]....
        /*00c4*/ 	.word	0xffffffff


	//   ....[18]....
        /*00c8*/ 	.word	0xffffffff


	//   ....[19]....
        /*00cc*/ 	.word	0xffffffff


	//   ....[20]....
        /*00d0*/ 	.word	0xffffffff


	//   ....[21]....
        /*00d4*/ 	.word	0xffffffff


	//   ....[22]....
        /*00d8*/ 	.word	0xffffffff


	//   ....[23]....
        /*00dc*/ 	.word	0xffffffff


	//   ....[24]....
        /*00e0*/ 	.word	0xffffffff


	//   ....[25]....
        /*00e4*/ 	.word	0xffffffff


	//   ....[26]....
        /*00e8*/ 	.word	0xffffffff


	//   ....[27]....
        /*00ec*/ 	.word	0xffffffff


	//   ....[28]....
        /*00f0*/ 	.word	0xffffffff


	//   ....[29]....
        /*00f4*/ 	.word	0xffffffff


	//   ....[30]....
        /*00f8*/ 	.word	0xffffffff


	//   ....[31]....
        /*00fc*/ 	.word	0xffffffff


	//   ....[32]....
        /*0100*/ 	.word	0xffffffff


	//   ....[33]....
        /*0104*/ 	.word	0xffffffff


	//   ....[34]....
        /*0108*/ 	.word	0xffffffff


	//   ....[35]....
        /*010c*/ 	.word	0xffffffff


	//   ....[36]....
        /*0110*/ 	.word	0xffffffff


	//   ....[37]....
        /*0114*/ 	.word	0xffffffff


	//   ....[38]....
        /*0118*/ 	.word	0xffffffff


	//   ....[39]....
        /*011c*/ 	.word	0xffffffff


	//   ....[40]....
        /*0120*/ 	.word	0xffffffff


	//   ....[41]....
        /*0124*/ 	.word	0xffffffff


	//   ....[42]....
        /*0128*/ 	.word	0xffffffff


	//   ....[43]....
        /*012c*/ 	.word	0xffffffff


	//   ....[44]....
        /*0130*/ 	.word	0xffffffff


	//   ....[45]....
        /*0134*/ 	.word	0xffffffff


	//   ....[46]....
        /*0138*/ 	.word	0xffffffff


	//   ....[47]....
        /*013c*/ 	.word	0xffffffff


	//   ....[48]....
        /*0140*/ 	.word	0xffffffff


	//   ....[49]....
        /*0144*/ 	.word	0xffffffff


	//   ....[50]....
        /*0148*/ 	.word	0xffffffff


	//   ....[51]....
        /*014c*/ 	.word	0xffffffff


	//   ....[52]....
        /*0150*/ 	.word	0xffffffff


	//   ....[53]....
        /*0154*/ 	.word	0xffffffff


	//   ....[54]....
        /*0158*/ 	.word	0xffffffff


	//   ....[55]....
        /*015c*/ 	.word	0xffffffff


	//   ....[56]....
        /*0160*/ 	.word	0xffffffff


	//   ....[57]....
        /*0164*/ 	.word	0xffffffff


	//   ....[58]....
        /*0168*/ 	.word	0xffffffff


	//   ....[59]....
        /*016c*/ 	.word	0xffffffff


	//   ....[60]....
        /*0170*/ 	.word	0xffffffff


	//   ....[61]....
        /*0174*/ 	.word	0xffffffff


	//   ....[62]....
        /*0178*/ 	.word	0xffffffff


	//   ....[63]....
        /*017c*/ 	.word	0xffffffff


	//   ....[64]....
        /*0180*/ 	.word	0xffffffff


	//   ....[65]....
        /*0184*/ 	.word	0xffffffff


	//   ....[66]....
        /*0188*/ 	.word	0xffffffff


	//   ....[67]....
        /*018c*/ 	.word	0xffffffff


	//   ....[68]....
        /*0190*/ 	.word	0xffffffff


	//   ....[69]....
        /*0194*/ 	.word	0xffffffff


	//   ....[70]....
        /*0198*/ 	.word	0xffffffff


	//   ....[71]....
        /*019c*/ 	.word	0xffffffff


	//   ....[72]....
        /*01a0*/ 	.word	0xffffffff


	//   ....[73]....
        /*01a4*/ 	.word	0xffffffff


	//   ....[74]....
        /*01a8*/ 	.word	0xffffffff


	//   ....[75]....
        /*01ac*/ 	.word	0xffffffff


	//   ....[76]....
        /*01b0*/ 	.word	0xffffffff


	//   ....[77]....
        /*01b4*/ 	.word	0xffffffff


	//   ....[78]....
        /*01b8*/ 	.word	0xffffffff


	//   ....[79]....
        /*01bc*/ 	.word	0xffffffff


	//   ....[80]....
        /*01c0*/ 	.word	0xffffffff


	//   ....[81]....
        /*01c4*/ 	.word	0xffffffff


	//   ....[82]....
        /*01c8*/ 	.word	0xffffffff


	//   ....[83]....
        /*01cc*/ 	.word	0xffffffff


	//   ....[84]....
        /*01d0*/ 	.word	0xffffffff


	//   ....[85]....
        /*01d4*/ 	.word	0xffffffff


	//   ....[86]....
        /*01d8*/ 	.word	0xffffffff


	//   ....[87]....
        /*01dc*/ 	.word	0xffffffff


	//   ....[88]....
        /*01e0*/ 	.word	0xffffffff


	//   ....[89]....
        /*01e4*/ 	.word	0xffffffff


	//   ....[90]....
        /*01e8*/ 	.word	0xffffffff


	//   ....[91]....
        /*01ec*/ 	.word	0xffffffff


	//   ....[92]....
        /*01f0*/ 	.word	0xffffffff


	//   ....[93]....
        /*01f4*/ 	.word	0xffffffff


	//   ....[94]....
        /*01f8*/ 	.word	0xffffffff


	//   ....[95]....
        /*01fc*/ 	.word	0xffffffff


	//   ....[96]....
        /*0200*/ 	.word	0xffffffff


	//   ....[97]....
        /*0204*/ 	.word	0xffffffff


	//   ....[98]....
        /*0208*/ 	.word	0xffffffff


	//   ....[99]....
        /*020c*/ 	.word	0xffffffff


	//   ....[100]....
        /*0210*/ 	.word	0xffffffff


	//   ....[101]....
        /*0214*/ 	.word	0xffffffff


	//   ....[102]....
        /*0218*/ 	.word	0xffffffff


	//   ....[103]....
        /*021c*/ 	.word	0xffffffff


	//   ....[104]....
        /*0220*/ 	.word	0xffffffff


	//   ....[105]....
        /*0224*/ 	.word	0xffffffff


	//   ....[106]....
        /*0228*/ 	.word	0xffffffff


	//   ....[107]....
        /*022c*/ 	.word	0xffffffff


	//   ....[108]....
        /*0230*/ 	.word	0xffffffff


	//   ....[109]....
        /*0234*/ 	.word	0xffffffff


	//   ....[110]....
        /*0238*/ 	.word	0xffffffff


	//   ....[111]....
        /*023c*/ 	.word	0xffffffff


	//   ....[112]....
        /*0240*/ 	.word	0xffffffff


	//   ....[113]....
        /*0244*/ 	.word	0x0500000f


	//   ....[114]....
        /*0248*/ 	.word	0x0500000f


	//   ....[115]....
        /*024c*/ 	.word	0x0500000f


	//   ....[116]....
        /*0250*/ 	.word	0x0500000f


	//   ....[117]....
        /*0254*/ 	.word	0x0500000f


	//   ....[118]....
        /*0258*/ 	.word	0x0500000f


	//   ....[119]....
        /*025c*/ 	.word	0x0500000f


	//   ....[120]....
        /*0260*/ 	.word	0x0500000f


	//   ....[121]....
        /*0264*/ 	.word	0x0500000f


	//   ....[122]....
        /*0268*/ 	.word	0x0500000f


	//   ....[123]....
        /*026c*/ 	.word	0x0500000f


	//   ....[124]....
        /*0270*/ 	.word	0x0500000f


	//   ....[125]....
        /*0274*/ 	.word	0x0500000f


	//   ....[126]....
        /*0278*/ 	.word	0x0500000f


	//   ....[127]....
        /*027c*/ 	.word	0x0500000f


	//   ....[128]....
        /*0280*/ 	.word	0x0500000f


	//   ....[129]....
        /*0284*/ 	.word	0x0500000f


	//   ....[130]....
        /*0288*/ 	.word	0x0500000f


	//   ....[131]....
        /*028c*/ 	.word	0x0500000f


	//   ....[132]....
        /*0290*/ 	.word	0x0500000f


	//   ....[133]....
        /*0294*/ 	.word	0x0500000f


	//   ....[134]....
        /*0298*/ 	.word	0x0500000f


	//   ....[135]....
        /*029c*/ 	.word	0x0500000f


	//----- nvinfo : EIATTR_COOP_GROUP_INSTR_OFFSETS
	.align		4
.L_1216:
        /*02a0*/ 	.byte	0x04, 0x28
        /*02a2*/ 	.short	(.L_1218 - .L_1217)


	//   ....[0]....
.L_1217:
        /*02a4*/ 	.word	0x00000070


	//   ....[1]....
        /*02a8*/ 	.word	0x000000b0


	//   ....[2]....
        /*02ac*/ 	.word	0x000002d0


	//   ....[3]....
        /*02b0*/ 	.word	0x00000430


	//   ....[4]....
        /*02b4*/ 	.word	0x00000550


	//   ....[5]....
        /*02b8*/ 	.word	0x000006b0


	//   ....[6]....
        /*02bc*/ 	.word	0x000017a0


	//   ....[7]....
        /*02c0*/ 	.word	0x00001f10


	//   ....[8]....
        /*02c4*/ 	.word	0x00002ce0


	//   ....[9]....
        /*02c8*/ 	.word	0x000034d0


	//   ....[10]....
        /*02cc*/ 	.word	0x000035e0


	//   ....[11]....
        /*02d0*/ 	.word	0x00003e60


	//   ....[12]....
        /*02d4*/ 	.word	0x00003ee0


	//   ....[13]....
        /*02d8*/ 	.word	0x000054a0


	//   ....[14]....
        /*02dc*/ 	.word	0x000056d0


	//   ....[15]....
        /*02e0*/ 	.word	0x000062c0


	//   ....[16]....
        /*02e4*/ 	.word	0x000063c0


	//   ....[17]....
        /*02e8*/ 	.word	0x00006c10


	//   ....[18]....
        /*02ec*/ 	.word	0x00006c90


	//   ....[19]....
        /*02f0*/ 	.word	0x000087a0


	//   ....[20]....
        /*02f4*/ 	.word	0x000087b0


	//   ....[21]....
        /*02f8*/ 	.word	0x000087e0


	//   ....[22]....
        /*02fc*/ 	.word	0x000087f0


	//   ....[23]....
        /*0300*/ 	.word	0x0000a060


	//   ....[24]....
        /*0304*/ 	.word	0x0000a280


	//   ....[25]....
        /*0308*/ 	.word	0x0000ae70


	//   ....[26]....
        /*030c*/ 	.word	0x0000af70


	//   ....[27]....
        /*0310*/ 	.word	0x0000b7c0


	//   ....[28]....
        /*0314*/ 	.word	0x0000b840


	//   ....[29]....
        /*0318*/ 	.word	0x0000cab0


	//   ....[30]....
        /*031c*/ 	.word	0x0000cad0


	//   ....[31]....
        /*0320*/ 	.word	0x0000cb50


	//   ....[32]....
        /*0324*/ 	.word	0x0000cb60


	//   ....[33]....
        /*0328*/ 	.word	0x0000d830


	//   ....[34]....
        /*032c*/ 	.word	0x0000d840


	//   ....[35]....
        /*0330*/ 	.word	0x0000d850


	//   ....[36]....
        /*0334*/ 	.word	0x0000d860


	//   ....[37]....
        /*0338*/ 	.word	0x0000d870


	//   ....[38]....
        /*033c*/ 	.word	0x0000d890


	//   ....[39]....
        /*0340*/ 	.word	0x0000d8a0


	//   ....[40]....
        /*0344*/ 	.word	0x0000d8b0


	//   ....[41]....
        /*0348*/ 	.word	0x0000d8d0


	//   ....[42]....
        /*034c*/ 	.word	0x0000d8e0


	//   ....[43]....
        /*0350*/ 	.word	0x0000d8f0


	//   ....[44]....
        /*0354*/ 	.word	0x0000d900


	//   ....[45]....
        /*0358*/ 	.word	0x0000d920


	//   ....[46]....
        /*035c*/ 	.word	0x0000d940


	//   ....[47]....
        /*0360*/ 	.word	0x0000d950


	//   ....[48]....
        /*0364*/ 	.word	0x0000d960


	//   ....[49]....
        /*0368*/ 	.word	0x0000d980


	//   ....[50]....
        /*036c*/ 	.word	0x0000d9a0


	//   ....[51]....
        /*0370*/ 	.word	0x0000d9b0


	//   ....[52]....
        /*0374*/ 	.word	0x0000d9d0


	//   ....[53]....
        /*0378*/ 	.word	0x0000d9f0


	//   ....[54]....
        /*037c*/ 	.word	0x0000da00


	//   ....[55]....
        /*0380*/ 	.word	0x0000da10


	//   ....[56]....
        /*0384*/ 	.word	0x0000da20


	//   ....[57]....
        /*0388*/ 	.word	0x0000da30


	//   ....[58]....
        /*038c*/ 	.word	0x0000da50


	//   ....[59]....
        /*0390*/ 	.word	0x0000da60


	//   ....[60]....
        /*0394*/ 	.word	0x0000da70


	//   ....[61]....
        /*0398*/ 	.word	0x0000da80


	//   ....[62]....
        /*039c*/ 	.word	0x0000da90


	//   ....[63]....
        /*03a0*/ 	.word	0x0000daa0


	//   ....[64]....
        /*03a4*/ 	.word	0x0000dab0


	//   ....[65]....
        /*03a8*/ 	.word	0x0000dac0


	//   ....[66]....
        /*03ac*/ 	.word	0x0000dae0


	//   ....[67]....
        /*03b0*/ 	.word	0x0000db10


	//   ....[68]....
        /*03b4*/ 	.word	0x0000db40


	//   ....[69]....
        /*03b8*/ 	.word	0x0000db70


	//   ....[70]....
        /*03bc*/ 	.word	0x0000dbb0


	//   ....[71]....
        /*03c0*/ 	.word	0x0000dbf0


	//   ....[72]....
        /*03c4*/ 	.word	0x0000dc20


	//   ....[73]....
        /*03c8*/ 	.word	0x0000dc30


	//   ....[74]....
        /*03cc*/ 	.word	0x0000dc40


	//   ....[75]....
        /*03d0*/ 	.word	0x0000dc50


	//   ....[76]....
        /*03d4*/ 	.word	0x0000dc60


	//   ....[77]....
        /*03d8*/ 	.word	0x0000dc70


	//   ....[78]....
        /*03dc*/ 	.word	0x0000dc80


	//   ....[79]....
        /*03e0*/ 	.word	0x0000dc90


	//   ....[80]....
        /*03e4*/ 	.word	0x0000dca0


	//   ....[81]....
        /*03e8*/ 	.word	0x0000dff0


	//   ....[82]....
        /*03ec*/ 	.word	0x0000e050


	//   ....[83]....
        /*03f0*/ 	.word	0x0000e080


	//   ....[84]....
        /*03f4*/ 	.word	0x0000e0c0


	//   ....[85]....
        /*03f8*/ 	.word	0x0000e100


	//   ....[86]....
        /*03fc*/ 	.word	0x0000e140


	//   ....[87]....
        /*0400*/ 	.word	0x0000e660


	//   ....[88]....
        /*0404*/ 	.word	0x0000e690


	//   ....[89]....
        /*0408*/ 	.word	0x0000f060


	//   ....[90]....
        /*040c*/ 	.word	0x00010810


	//   ....[91]....
        /*0410*/ 	.word	0x00010820


	//   ....[92]....
        /*0414*/ 	.word	0x00010830


	//   ....[93]....
        /*0418*/ 	.word	0x00010910


	//   ....[94]....
        /*041c*/ 	.word	0x00010c80


	//   ....[95]....
        /*0420*/ 	.word	0x00010c90


	//   ....[96]....
        /*0424*/ 	.word	0x00010ca0


	//   ....[97]....
        /*0428*/ 	.word	0x00010ce0


	//   ....[98]....
        /*042c*/ 	.word	0x00011470


	//   ....[99]....
        /*0430*/ 	.word	0x000114a0


	//   ....[100]....
        /*0434*/ 	.word	0x000114d0


	//   ....[101]....
        /*0438*/ 	.word	0x000114f0


	//   ....[102]....
        /*043c*/ 	.word	0x00011500


	//   ....[103]....
        /*0440*/ 	.word	0x000115c0


	//   ....[104]....
        /*0444*/ 	.word	0x00011d60


	//   ....[105]....
        /*0448*/ 	.word	0x00011d70


	//   ....[106]....
        /*044c*/ 	.word	0x00011d80


	//   ....[107]....
        /*0450*/ 	.word	0x00011e00


	//   ....[108]....
        /*0454*/ 	.word	0x00012190


	//   ....[109]....
        /*0458*/ 	.word	0x000121a0


	//   ....[110]....
        /*045c*/ 	.word	0x000121b0


	//   ....[111]....
        /*0460*/ 	.word	0x000121d0


	//   ....[112]....
        /*0464*/ 	.word	0x00013060


	//   ....[113]....
        /*0468*/ 	.word	0x000136e0


	//   ....[114]....
        /*046c*/ 	.word	0x000137d0


	//   ....[115]....
        /*0470*/ 	.word	0x00013880


	//   ....[116]....
        /*0474*/ 	.word	0x00013900


	//   ....[117]....
        /*0478*/ 	.word	0x00013980


	//   ....[118]....
        /*047c*/ 	.word	0x00013b30


	//   ....[119]....
        /*0480*/ 	.word	0x00013bc0


	//   ....[120]....
        /*0484*/ 	.word	0x00013c40


	//   ....[121]....
        /*0488*/ 	.word	0x00013cf0


	//   ....[122]....
        /*048c*/ 	.word	0x00013d80


	//   ....[123]....
        /*0490*/ 	.word	0x00013dd0


	//   ....[124]....
        /*0494*/ 	.word	0x00013e60


	//   ....[125]....
        /*0498*/ 	.word	0x00013f60


	//   ....[126]....
        /*049c*/ 	.word	0x00013fd0


	//   ....[127]....
        /*04a0*/ 	.word	0x000140a0


	//   ....[128]....
        /*04a4*/ 	.word	0x000141e0


	//   ....[129]....
        /*04a8*/ 	.word	0x00014270


	//   ....[130]....
        /*04ac*/ 	.word	0x000142d0


	//   ....[131]....
        /*04b0*/ 	.word	0x000143b0


	//   ....[132]....
        /*04b4*/ 	.word	0x000144a0


	//   ....[133]....
        /*04b8*/ 	.word	0x00014540


	//   ....[134]....
        /*04bc*/ 	.word	0x000145a0


	//   ....[135]....
        /*04c0*/ 	.word	0x00014600


	//----- nvinfo : EIATTR_REG_RECONFIG
	.align		4
.L_1218:
        /*04c4*/ 	.byte	0x01, 0x54
	.zero		2


	//----- nvinfo : EIATTR_SYSCALL_OFFSETS
	.align		4
        /*04c8*/ 	.byte	0x04, 0x46
        /*04ca*/ 	.short	(.L_1220 - .L_1219)


	//   ....[0]....
.L_1219:
        /*04cc*/ 	.word	0x00001960


	//   ....[1]....
        /*04d0*/ 	.word	0x0000fc30


	//   ....[2]....
        /*04d4*/ 	.word	0x0000fd70


	//   ....[3]....
        /*04d8*/ 	.word	0x0000feb0


	//   ....[4]....
        /*04dc*/ 	.word	0x0000ffd0


	//   ....[5]....
        /*04e0*/ 	.word	0x00010ff0


	//----- nvinfo : EIATTR_MBARRIER_INSTR_OFFSETS
	.align		4
.L_1220:
        /*04e4*/ 	.byte	0x04, 0x39
        /*04e6*/ 	.short	(.L_1222 - .L_1221)


	//   ....[0]....
.L_1221:
        /*04e8*/ 	.word	0x00000180
        /*04ec*/ 	.word	0x000000ff
        /*04f0*/ 	.word	0x00017000
        /*04f4*/ 	.short	0x0100
        /*04f6*/ 	.byte	0x08
	.zero		1


	//   ....[1]....
        /*04f8*/ 	.word	0x00000190
        /*04fc*/ 	.word	0x000000ff
        /*0500*/ 	.word	0x00017020
        /*0504*/ 	.short	0x0100
        /*0506*/ 	.byte	0x08
	.zero		1


	//   ....[2]....
        /*0508*/ 	.word	0x00000280
        /*050c*/ 	.word	0x000000ff
        /*0510*/ 	.word	0x00017030
        /*0514*/ 	.short	0x0100
        /*0516*/ 	.byte	0x08
	.zero		1


	//   ....[3]....
        /*0518*/ 	.word	0x00000290
        /*051c*/ 	.word	0x000000ff
        /*0520*/ 	.word	0x00017040
        /*0524*/ 	.short	0x0100
        /*0526*/ 	.byte	0x08
	.zero		1


	//   ....[4]....
        /*0528*/ 	.word	0x000002a0
        /*052c*/ 	.word	0x000000ff
        /*0530*/ 	.word	0x00017038
        /*0534*/ 	.short	0x0100
        /*0536*/ 	.byte	0x08
	.zero		1


	//   ....[5]....
        /*0538*/ 	.word	0x000002b0
        /*053c*/ 	.word	0x000000ff
        /*0540*/ 	.word	0x00017048
        /*0544*/ 	.short	0x0100
        /*0546*/ 	.byte	0x08
	.zero		1


	//   ....[6]....
        /*0548*/ 	.word	0x000003e0
        /*054c*/ 	.word	0x000000ff
        /*0550*/ 	.word	0x00017050
        /*0554*/ 	.short	0x0100
        /*0556*/ 	.byte	0x08
	.zero		1


	//   ....[7]....
        /*0558*/ 	.word	0x000003f0
        /*055c*/ 	.word	0x000000ff
        /*0560*/ 	.word	0x00017060
        /*0564*/ 	.short	0x0100
        /*0566*/ 	.byte	0x08
	.zero		1


	//   ....[8]....
        /*0568*/ 	.word	0x00000400
        /*056c*/ 	.word	0x000000ff
        /*0570*/ 	.word	0x00017058
        /*0574*/ 	.short	0x0100
        /*0576*/ 	.byte	0x08
	.zero		1


	//   ....[9]....
        /*0578*/ 	.word	0x00000410
        /*057c*/ 	.word	0x000000ff
        /*0580*/ 	.word	0x00017068
        /*0584*/ 	.short	0x0100
        /*0586*/ 	.byte	0x08
	.zero		1


	//   ....[10]....
        /*0588*/ 	.word	0x00000500
        /*058c*/ 	.word	0x000000ff
        /*0590*/ 	.word	0x00017070
        /*0594*/ 	.short	0x0100
        /*0596*/ 	.byte	0x06
	.zero		1


	//   ....[11]....
        /*0598*/ 	.word	0x00000510
        /*059c*/ 	.word	0x000000ff
        /*05a0*/ 	.word	0x00017080
        /*05a4*/ 	.short	0x0100
        /*05a6*/ 	.byte	0x06
	.zero		1


	//   ....[12]....
        /*05a8*/ 	.word	0x00000520
        /*05ac*/ 	.word	0x000000ff
        /*05b0*/ 	.word	0x00017078
        /*05b4*/ 	.short	0x0100
        /*05b6*/ 	.byte	0x06
	.zero		1


	//   ....[13]....
        /*05b8*/ 	.word	0x00000530
        /*05bc*/ 	.word	0x000000ff
        /*05c0*/ 	.word	0x00017088
        /*05c4*/ 	.short	0x0100
        /*05c6*/ 	.byte	0x06
	.zero		1


	//   ....[14]....
        /*05c8*/ 	.word	0x00000660
        /*05cc*/ 	.word	0x000000ff
        /*05d0*/ 	.word	0x00017090
        /*05d4*/ 	.short	0x0100
        /*05d6*/ 	.byte	0x08
	.zero		1


	//   ....[15]....
        /*05d8*/ 	.word	0x00000670
        /*05dc*/ 	.word	0x000000ff
        /*05e0*/ 	.word	0x000170a0
        /*05e4*/ 	.short	0x0100
        /*05e6*/ 	.byte	0x08
	.zero		1


	//   ....[16]....
        /*05e8*/ 	.word	0x00000680
        /*05ec*/ 	.word	0x000000ff
        /*05f0*/ 	.word	0x00017098
        /*05f4*/ 	.short	0x0100
        /*05f6*/ 	.byte	0x08
	.zero		1


	//   ....[17]....
        /*05f8*/ 	.word	0x00000690
        /*05fc*/ 	.word	0x000000ff
        /*0600*/ 	.word	0x000170a8
        /*0604*/ 	.short	0x0100
        /*0606*/ 	.byte	0x08
	.zero		1


	//   ....[18]....
        /*0608*/ 	.word	0x000007d0
        /*060c*/ 	.word	0x000000ff
        /*0610*/ 	.word	0x000170b0
        /*0614*/ 	.short	0x0100
        /*0616*/ 	.byte	0x08
	.zero		1


	//   ....[19]....
        /*0618*/ 	.word	0x000007e0
        /*061c*/ 	.word	0x000000ff
        /*0620*/ 	.word	0x000170c0
        /*0624*/ 	.short	0x0100
        /*0626*/ 	.byte	0x08
	.zero		1


	//   ....[20]....
        /*0628*/ 	.word	0x000007f0
        /*062c*/ 	.word	0x000000ff
        /*0630*/ 	.word	0x000170b8
        /*0634*/ 	.short	0x0100
        /*0636*/ 	.byte	0x08
	.zero		1


	//   ....[21]....
        /*0638*/ 	.word	0x00000800
        /*063c*/ 	.word	0x000000ff
        /*0640*/ 	.word	0x000170c8
        /*0644*/ 	.short	0x0100
        /*0646*/ 	.byte	0x08
	.zero		1


	//   ....[22]....
        /*0648*/ 	.word	0x00001980
        /*064c*/ 	.word	0x000000ff
        /*0650*/ 	.word	0x00017000
        /*0654*/ 	.short	0x010a
        /*0656*/ 	.byte	0x2d
	.zero		1


	//   ....[23]....
        /*0658*/ 	.word	0x000019f0
        /*065c*/ 	.word	0x000000ff
        /*0660*/ 	.word	0x00017030
        /*0664*/ 	.short	0x010a
        /*0666*/ 	.byte	0x2d
	.zero		1


	//   ....[24]....
        /*0668*/ 	.word	0x00001a50
        /*066c*/ 	.word	0x000000ff
        /*0670*/ 	.word	0x00017030
        /*0674*/ 	.short	0x010a
        /*0676*/ 	.byte	0x2d
	.zero		1


	//   ....[25]....
        /*0678*/ 	.word	0x00001f30
        /*067c*/ 	.word	0x000000ff
        /*0680*/ 	.word	0x00000000
        /*0684*/ 	.short	0x0101
        /*0686*/ 	.byte	0x04
	.zero		1


	//   ....[26]....
        /*0688*/ 	.word	0x00004ff0
        /*068c*/ 	.word	0x000000ff
        /*0690*/ 	.word	0x00017030
        /*0694*/ 	.short	0x010a
        /*0696*/ 	.byte	0x1b
	.zero		1


	//   ....[27]....
        /*0698*/ 	.word	0x00005030
        /*069c*/ 	.word	0x000000ff
        /*06a0*/ 	.word	0x00017030
        /*06a4*/ 	.short	0x010a
        /*06a6*/ 	.byte	0x1b
	.zero		1


	//   ....[28]....
        /*06a8*/ 	.word	0x000051b0
        /*06ac*/ 	.word	0x000000ff
        /*06b0*/ 	.word	0x00017050
        /*06b4*/ 	.short	0x010a
        /*06b6*/ 	.byte	0x0f
	.zero		1


	//   ....[29]....
        /*06b8*/ 	.word	0x000051f0
        /*06bc*/ 	.word	0x000000ff
        /*06c0*/ 	.word	0x00017050
        /*06c4*/ 	.short	0x010a
        /*06c6*/ 	.byte	0x0f
	.zero		1


	//   ....[30]....
        /*06c8*/ 	.word	0x000054d0
        /*06cc*/ 	.word	0x000000ff
        /*06d0*/ 	.word	0x00000000
        /*06d4*/ 	.short	0x0101
        /*06d6*/ 	.byte	0x0a
	.zero		1


	//   ....[31]....
        /*06d8*/ 	.word	0x00007720
        /*06dc*/ 	.word	0x000000ff
        /*06e0*/ 	.word	0x00000000
        /*06e4*/ 	.short	0x0101
        /*06e6*/ 	.byte	0x0a
	.zero		1


	//   ....[32]....
        /*06e8*/ 	.word	0x00007f80
        /*06ec*/ 	.word	0x000000ff
        /*06f0*/ 	.word	0x00017030
        /*06f4*/ 	.short	0x010a
        /*06f6*/ 	.byte	0x0a
	.zero		1


	//   ....[33]....
        /*06f8*/ 	.word	0x00007fc0
        /*06fc*/ 	.word	0x000000ff
        /*0700*/ 	.word	0x00017030
        /*0704*/ 	.short	0x010a
        /*0706*/ 	.byte	0x0a
	.zero		1


	//   ....[34]....
        /*0708*/ 	.word	0x00008140
        /*070c*/ 	.word	0x000000ff
        /*0710*/ 	.word	0x00017050
        /*0714*/ 	.short	0x010a
        /*0716*/ 	.byte	0x0f
	.zero		1


	//   ....[35]....
        /*0718*/ 	.word	0x00008180
        /*071c*/ 	.word	0x000000ff
        /*0720*/ 	.word	0x00017050
        /*0724*/ 	.short	0x010a
        /*0726*/ 	.byte	0x0f
	.zero		1


	//   ....[36]....
        /*0728*/ 	.word	0x00008440
        /*072c*/ 	.word	0x000000ff
        /*0730*/ 	.word	0x00000000
        /*0734*/ 	.short	0x0101
        /*0736*/ 	.byte	0x0a
	.zero		1


	//   ....[37]....
        /*0738*/ 	.word	0x000095b0
        /*073c*/ 	.word	0x000000ff
        /*0740*/ 	.word	0x00000000
        /*0744*/ 	.short	0x0101
        /*0746*/ 	.byte	0x0a
	.zero		1


	//   ....[38]....
        /*0748*/ 	.word	0x00009bb0
        /*074c*/ 	.word	0x000000ff
        /*0750*/ 	.word	0x00017030
        /*0754*/ 	.short	0x010a
        /*0756*/ 	.byte	0x15
	.zero		1


	//   ....[39]....
        /*0758*/ 	.word	0x00009bf0
        /*075c*/ 	.word	0x000000ff
        /*0760*/ 	.word	0x00017030
        /*0764*/ 	.short	0x010a
        /*0766*/ 	.byte	0x15
	.zero		1


	//   ....[40]....
        /*0768*/ 	.word	0x00009d70
        /*076c*/ 	.word	0x000000ff
        /*0770*/ 	.word	0x00017050
        /*0774*/ 	.short	0x010a
        /*0776*/ 	.byte	0x0f
	.zero		1


	//   ....[41]....
        /*0778*/ 	.word	0x00009db0
        /*077c*/ 	.word	0x000000ff
        /*0780*/ 	.word	0x00017050
        /*0784*/ 	.short	0x010a
        /*0786*/ 	.byte	0x0f
	.zero		1


	//   ....[42]....
        /*0788*/ 	.word	0x0000a000
        /*078c*/ 	.word	0x000000ff
        /*0790*/ 	.word	0x00000000
        /*0794*/ 	.short	0x0101
        /*0796*/ 	.byte	0x15
	.zero		1


	//   ....[43]....
        /*0798*/ 	.word	0x0000c2d0
        /*079c*/ 	.word	0x000000ff
        /*07a0*/ 	.word	0x00000000
        /*07a4*/ 	.short	0x0101
        /*07a6*/ 	.byte	0x0a
	.zero		1


	//   ....[44]....
        /*07a8*/ 	.word	0x0000c7f0
        /*07ac*/ 	.word	0x000000ff
        /*07b0*/ 	.word	0x00017050
        /*07b4*/ 	.short	0x010a
        /*07b6*/ 	.byte	0x12
	.zero		1


	//   ....[45]....
        /*07b8*/ 	.word	0x0000c830
        /*07bc*/ 	.word	0x000000ff
        /*07c0*/ 	.word	0x00017050
        /*07c4*/ 	.short	0x010a
        /*07c6*/ 	.byte	0x12
	.zero		1


	//   ....[46]....
        /*07c8*/ 	.word	0x0000ce40
        /*07cc*/ 	.word	0x000000ff
        /*07d0*/ 	.word	0x00000000
        /*07d4*/ 	.short	0x0101
        /*07d6*/ 	.byte	0x04
	.zero		1


	//   ....[47]....
        /*07d8*/ 	.word	0x0000e120
        /*07dc*/ 	.word	0x000000ff
        /*07e0*/ 	.word	0x00000000
        /*07e4*/ 	.short	0x0101
        /*07e6*/ 	.byte	0x04
	.zero		1


	//   ....[48]....
        /*07e8*/ 	.word	0x000105d0
        /*07ec*/ 	.word	0x000000ff
        /*07f0*/ 	.word	0x00017080
        /*07f4*/ 	.short	0x010a
        /*07f6*/ 	.byte	0x30
	.zero		1


	//   ....[49]....
        /*07f8*/ 	.word	0x000109d0
        /*07fc*/ 	.word	0x000000ff
        /*0800*/ 	.word	0x00017070
        /*0804*/ 	.short	0x0107
        /*0806*/ 	.byte	0x30
	.zero		1


	//   ....[50]....
        /*0808*/ 	.word	0x00010a60
        /*080c*/ 	.word	0x000000ff
        /*0810*/ 	.word	0x00017070
        /*0814*/ 	.short	0x0101
        /*0816*/ 	.byte	0x30
	.zero		1


	//   ....[51]....
        /*0818*/ 	.word	0x00010a90
        /*081c*/ 	.word	0x000000ff
        /*0820*/ 	.word	0x00017040
        /*0824*/ 	.short	0x010a
        /*0826*/ 	.byte	0x30
	.zero		1


	//   ....[52]....
        /*0828*/ 	.word	0x00010da0
        /*082c*/ 	.word	0x000000ff
        /*0830*/ 	.word	0x00017030
        /*0834*/ 	.short	0x0107
        /*0836*/ 	.byte	0x30
	.zero		1


	//   ....[53]....
        /*0838*/ 	.word	0x00010e30
        /*083c*/ 	.word	0x000000ff
        /*0840*/ 	.word	0x00017030
        /*0844*/ 	.short	0x0101
        /*0846*/ 	.byte	0x30
	.zero		1


	//   ....[54]....
        /*0848*/ 	.word	0x000116d0
        /*084c*/ 	.word	0x000000ff
        /*0850*/ 	.word	0x00017000
        /*0854*/ 	.short	0x0107
        /*0856*/ 	.byte	0x30
	.zero		1


	//   ....[55]....
        /*0858*/ 	.word	0x00011730
        /*085c*/ 	.word	0x000000ff
        /*0860*/ 	.word	0x00017000
        /*0864*/ 	.short	0x0101
        /*0866*/ 	.byte	0x30
	.zero		1


	//   ....[56]....
        /*0868*/ 	.word	0x00011760
        /*086c*/ 	.word	0x000000ff
        /*0870*/ 	.word	0x00017020
        /*0874*/ 	.short	0x010a
        /*0876*/ 	.byte	0x30
	.zero		1


	//   ....[57]....
        /*0878*/ 	.word	0x00011b10
        /*087c*/ 	.word	0x00000005
        /*0880*/ 	.word	0x00017080
        /*0884*/ 	.short	0x010a
        /*0886*/ 	.byte	0x3f
	.zero		1


	//   ....[58]....
        /*0888*/ 	.word	0x00011ed0
        /*088c*/ 	.word	0x00000005
        /*0890*/ 	.word	0x00017070
        /*0894*/ 	.short	0x0107
        /*0896*/ 	.byte	0x3f
	.zero		1


	//   ....[59]....
        /*0898*/ 	.word	0x00011f60
        /*089c*/ 	.word	0x00000005
        /*08a0*/ 	.word	0x00017070
        /*08a4*/ 	.short	0x0101
        /*08a6*/ 	.byte	0x3f
	.zero		1


	//   ....[60]....
        /*08a8*/ 	.word	0x00011f90
        /*08ac*/ 	.word	0x00000005
        /*08b0*/ 	.word	0x00017040
        /*08b4*/ 	.short	0x010a
        /*08b6*/ 	.byte	0x3f
	.zero		1


	//   ....[61]....
        /*08b8*/ 	.word	0x000122d0
        /*08bc*/ 	.word	0x00000005
        /*08c0*/ 	.word	0x00017030
        /*08c4*/ 	.short	0x0107
        /*08c6*/ 	.byte	0x3f
	.zero		1


	//   ....[62]....
        /*08c8*/ 	.word	0x00012370
        /*08cc*/ 	.word	0x00000005
        /*08d0*/ 	.word	0x00017030
        /*08d4*/ 	.short	0x0101
        /*08d6*/ 	.byte	0x3f
	.zero		1


	//   ....[63]....
        /*08d8*/ 	.word	0x000123f0
        /*08dc*/ 	.word	0x00000003
        /*08e0*/ 	.word	0x00017070
        /*08e4*/ 	.short	0x010a
        /*08e6*/ 	.byte	0x3f
	.zero		1


	//   ....[64]....
        /*08e8*/ 	.word	0x00012480
        /*08ec*/ 	.word	0x00000003
        /*08f0*/ 	.word	0x00017060
        /*08f4*/ 	.short	0x010a
        /*08f6*/ 	.byte	0x3f
	.zero		1


	//   ....[65]....
        /*08f8*/ 	.word	0x000128b0
        /*08fc*/ 	.word	0x00000003
        /*0900*/ 	.word	0x00017050
        /*0904*/ 	.short	0x0101
        /*0906*/ 	.byte	0x3f
	.zero		1


	//   ....[66]....
        /*0908*/ 	.word	0x00012950
        /*090c*/ 	.word	0x00000003
        /*0910*/ 	.word	0x00000000
        /*0914*/ 	.short	0x0101
        /*0916*/ 	.byte	0x3f
	.zero		1


	//   ....[67]....
        /*0918*/ 	.word	0x00012a20
        /*091c*/ 	.word	0x00000003
        /*0920*/ 	.word	0x00017070
        /*0924*/ 	.short	0x010a
        /*0926*/ 	.byte	0x3f
	.zero		1


	//   ....[68]....
        /*0928*/ 	.word	0x00012ac0
        /*092c*/ 	.word	0x00000003
        /*0930*/ 	.word	0x00017060
        /*0934*/ 	.short	0x010a
        /*0936*/ 	.byte	0x3f
	.zero		1


	//   ....[69]....
        /*0938*/ 	.word	0x00012ef0
        /*093c*/ 	.word	0x00000003
        /*0940*/ 	.word	0x00017050
        /*0944*/ 	.short	0x0101
        /*0946*/ 	.byte	0x3f
	.zero		1


	//   ....[70]....
        /*0948*/ 	.word	0x00012fa0
        /*094c*/ 	.word	0x00000003
        /*0950*/ 	.word	0x00000000
        /*0954*/ 	.short	0x0101
        /*0956*/ 	.byte	0x3f
	.zero		1


	//   ....[71]....
        /*0958*/ 	.word	0x00013010
        /*095c*/ 	.word	0x00000007
        /*0960*/ 	.word	0x00017020
        /*0964*/ 	.short	0x010a
        /*0966*/ 	.byte	0x3f
	.zero		1


	//   ....[72]....
        /*0968*/ 	.word	0x00013130
        /*096c*/ 	.word	0x00000005
        /*0970*/ 	.word	0x00017040
        /*0974*/ 	.short	0x010a
        /*0976*/ 	.byte	0x3f
	.zero		1


	//   ....[73]....
        /*0978*/ 	.word	0x000131d0
        /*097c*/ 	.word	0x00000007
        /*0980*/ 	.word	0x00017040
        /*0984*/ 	.short	0x010a
        /*0986*/ 	.byte	0x3f
	.zero		1


	//   ....[74]....
        /*0988*/ 	.word	0x00013210
        /*098c*/ 	.word	0x00000005
        /*0990*/ 	.word	0x00017060
        /*0994*/ 	.short	0x010a
        /*0996*/ 	.byte	0x3f
	.zero		1


	//   ....[75]....
        /*0998*/ 	.word	0x00013250
        /*099c*/ 	.word	0x00000007
        /*09a0*/ 	.word	0x00017060
        /*09a4*/ 	.short	0x010a
        /*09a6*/ 	.byte	0x3f
	.zero		1


	//   ....[76]....
        /*09a8*/ 	.word	0x00013290
        /*09ac*/ 	.word	0x00000005
        /*09b0*/ 	.word	0x00017080
        /*09b4*/ 	.short	0x010a
        /*09b6*/ 	.byte	0x3f
	.zero		1


	//   ....[77]....
        /*09b8*/ 	.word	0x000132d0
        /*09bc*/ 	.word	0x00000007
        /*09c0*/ 	.word	0x00017080
        /*09c4*/ 	.short	0x010a
        /*09c6*/ 	.byte	0x3f
	.zero		1


	//   ....[78]....
        /*09c8*/ 	.word	0x00013340
        /*09cc*/ 	.word	0x00000003
        /*09d0*/ 	.word	0x00017000
        /*09d4*/ 	.short	0x010a
        /*09d6*/ 	.byte	0x3f
	.zero		1


	//   ....[79]....
        /*09d8*/ 	.word	0x000133a0
        /*09dc*/ 	.word	0x00000003
        /*09e0*/ 	.word	0x00017030
        /*09e4*/ 	.short	0x010a
        /*09e6*/ 	.byte	0x3f
	.zero		1


	//   ....[80]....
        /*09e8*/ 	.word	0x00013400
        /*09ec*/ 	.word	0x0000000d
        /*09f0*/ 	.word	0x00017030
        /*09f4*/ 	.short	0x010a
        /*09f6*/ 	.byte	0x3f
	.zero		1


	//   ....[81]....
        /*09f8*/ 	.word	0x00013460
        /*09fc*/ 	.word	0x0000000d
        /*0a00*/ 	.word	0x00017050
        /*0a04*/ 	.short	0x010a
        /*0a06*/ 	.byte	0x3f
	.zero		1


	//   ....[82]....
        /*0a08*/ 	.word	0x000134c0
        /*0a0c*/ 	.word	0x0000000f
        /*0a10*/ 	.word	0x00017030
        /*0a14*/ 	.short	0x010a
        /*0a16*/ 	.byte	0x3f
	.zero		1


	//   ....[83]....
        /*0a18*/ 	.word	0x00013520
        /*0a1c*/ 	.word	0x0000000f
        /*0a20*/ 	.word	0x00017050
        /*0a24*/ 	.short	0x010a
        /*0a26*/ 	.byte	0x3f
	.zero		1


	//   ....[84]....
        /*0a28*/ 	.word	0x00013580
        /*0a2c*/ 	.word	0x0000000d
        /*0a30*/ 	.word	0x00017030
        /*0a34*/ 	.short	0x010a
        /*0a36*/ 	.byte	0x3f
	.zero		1


	//   ....[85]....
        /*0a38*/ 	.word	0x000135e0
        /*0a3c*/ 	.word	0x0000000d
        /*0a40*/ 	.word	0x00017050
        /*0a44*/ 	.short	0x010a
        /*0a46*/ 	.byte	0x3f
	.zero		1


	//   ....[86]....
        /*0a48*/ 	.word	0x00013640
        /*0a4c*/ 	.word	0x00000005
        /*0a50*/ 	.word	0x00017050
        /*0a54*/ 	.short	0x010a
        /*0a56*/ 	.byte	0x3f
	.zero		1


	//   ....[87]....
        /*0a58*/ 	.word	0x00013720
        /*0a5c*/ 	.word	0x00000002
        /*0a60*/ 	.word	0x00017080
        /*0a64*/ 	.short	0x010a
        /*0a66*/ 	.byte	0x3f
	.zero		1


	//   ....[88]....
        /*0a68*/ 	.word	0x00013a80
        /*0a6c*/ 	.word	0x00000002
        /*0a70*/ 	.word	0x00017040
        /*0a74*/ 	.short	0x010a
        /*0a76*/ 	.byte	0x3f
	.zero		1


	//   ....[89]....
        /*0a78*/ 	.word	0x000140e0
        /*0a7c*/ 	.word	0x00000002
        /*0a80*/ 	.word	0x00017020
        /*0a84*/ 	.short	0x010a
        /*0a86*/ 	.byte	0x3f
	.zero		1


	//   ....[90]....
        /*0a88*/ 	.word	0x00014130
        /*0a8c*/ 	.word	0x00000005
        /*0a90*/ 	.word	0x00017080
        /*0a94*/ 	.short	0x010a
        /*0a96*/ 	.byte	0x3f
	.zero		1


	//   ....[91]....
        /*0a98*/ 	.word	0x000143f0
        /*0a9c*/ 	.word	0x00000005
        /*0aa0*/ 	.word	0x00017040
        /*0aa4*/ 	.short	0x010a
        /*0aa6*/ 	.byte	0x3f
	.zero		1


	//   ....[92]....
        /*0aa8*/ 	.word	0x000146b0
        /*0aac*/ 	.word	0x00000003
        /*0ab0*/ 	.word	0x00017070
        /*0ab4*/ 	.short	0x010a
        /*0ab6*/ 	.byte	0x3f
	.zero		1


	//   ....[93]....
        /*0ab8*/ 	.word	0x00014700
        /*0abc*/ 	.word	0x00000003
        /*0ac0*/ 	.word	0x00017060
        /*0ac4*/ 	.short	0x010a
        /*0ac6*/ 	.byte	0x3f
	.zero		1


	//   ....[94]....
        /*0ac8*/ 	.word	0x00014750
        /*0acc*/ 	.word	0x00000003
        /*0ad0*/ 	.word	0x00017070
        /*0ad4*/ 	.short	0x010a
        /*0ad6*/ 	.byte	0x3f
	.zero		1


	//   ....[95]....
        /*0ad8*/ 	.word	0x000147a0
        /*0adc*/ 	.word	0x00000003
        /*0ae0*/ 	.word	0x00017060
        /*0ae4*/ 	.short	0x010a
        /*0ae6*/ 	.byte	0x3f
	.zero		1


	//   ....[96]....
        /*0ae8*/ 	.word	0x000147f0
        /*0aec*/ 	.word	0x00000007
        /*0af0*/ 	.word	0x00017020
        /*0af4*/ 	.short	0x010a
        /*0af6*/ 	.byte	0x3f
	.zero		1


	//   ....[97]....
        /*0af8*/ 	.word	0x00014840
        /*0afc*/ 	.word	0x00000005
        /*0b00*/ 	.word	0x00017040
        /*0b04*/ 	.short	0x010a
        /*0b06*/ 	.byte	0x3f
	.zero		1


	//   ....[98]....
        /*0b08*/ 	.word	0x00014890
        /*0b0c*/ 	.word	0x00000007
        /*0b10*/ 	.word	0x00017040
        /*0b14*/ 	.short	0x010a
        /*0b16*/ 	.byte	0x3f
	.zero		1


	//   ....[99]....
        /*0b18*/ 	.word	0x000148e0
        /*0b1c*/ 	.word	0x00000005
        /*0b20*/ 	.word	0x00017060
        /*0b24*/ 	.short	0x010a
        /*0b26*/ 	.byte	0x3f
	.zero		1


	//   ....[100]....
        /*0b28*/ 	.word	0x00014930
        /*0b2c*/ 	.word	0x00000007
        /*0b30*/ 	.word	0x00017060
        /*0b34*/ 	.short	0x010a
        /*0b36*/ 	.byte	0x3f
	.zero		1


	//   ....[101]....
        /*0b38*/ 	.word	0x00014980
        /*0b3c*/ 	.word	0x00000005
        /*0b40*/ 	.word	0x00017080
        /*0b44*/ 	.short	0x010a
        /*0b46*/ 	.byte	0x3f
	.zero		1


	//----- nvinfo : EIATTR_NUM_MBARRIERS
	.align		4
.L_1222:
        /*0b48*/ 	.byte	0x03, 0x38
        /*0b4a*/ 	.short	0x0016


	//----- nvinfo : EIATTR_EXIT_INSTR_OFFSETS
	.align		4
        /*0b4c*/ 	.byte	0x04, 0x1c
        /*0b4e*/ 	.short	(.L_1224 - .L_1223)


	//   ....[0]....
.L_1223:
        /*0b50*/ 	.word	0x00013320


	//----- nvinfo : EIATTR_MAX_THREADS
	.align		4
.L_1224:
        /*0b54*/ 	.byte	0x04, 0x05
        /*0b56*/ 	.short	(.L_1226 - .L_1225)
.L_1225:
        /*0b58*/ 	.word	0x00000200
        /*0b5c*/ 	.word	0x00000001
        /*0b60*/ 	.word	0x00000001


	//----- nvinfo : EIATTR_CRS_STACK_SIZE
	.align		4
.L_1226:
        /*0b64*/ 	.byte	0x04, 0x1e
        /*0b66*/ 	.short	(.L_1228 - .L_1227)
.L_1227:
        /*0b68*/ 	.word	0x00000000


	//----- nvinfo : EIATTR_CBANK_PARAM_SIZE
	.align		4
.L_1228:
        /*0b6c*/ 	.byte	0x03, 0x19
        /*0b6e*/ 	.short	0x0a70


	//----- nvinfo : EIATTR_PARAM_CBANK
	.align		4
        /*0b70*/ 	.byte	0x04, 0x0a
        /*0b72*/ 	.short	(.L_1230 - .L_1229)
	.align		4
.L_1229:
        /*0b74*/ 	.word	index@(.nv.constant0._ZN7cutlass13device_kernelIN5flash11enable_sm90INS1_16FlashAttnFwdSm90INS1_25CollectiveMainloopFwdSm90ILi2EN4cute5tupleIJNS5_1CILi1EEES8_S8_EEENS6_IJNS7_ILi192EEENS7_ILi128EEENS7_ILi96EEEEEELi96ENS_12float_e4m3_tEfNS_4arch4Sm90ELb0ELb1ELb0ELb0ELb1ELb0ELb0ELb1ELb1ELb1ELb1ELb0EEENS1_21CollectiveEpilogueFwdINS6_IJSA_SC_SB_EEES9_NS_10bfloat16_tESG_Li384ELb0ELb1ELb1ELb1EEENS1_19SingleTileSchedulerILb0ELb1ELb1ELi192EEEEEEEEEvNT_6ParamsE)
        /*0b78*/ 	.short	0x0210
        /*0b7a*/ 	.short	0x0a70


	//----- nvinfo : EIATTR_SW_WAR
	.align		4
.L_1230:
        /*0b7c*/ 	.byte	0x04, 0x36
        /*0b7e*/ 	.short	(.L_1232 - .L_1231)
.L_1231:
        /*0b80*/ 	.word	0x00000008
.L_1232:


//--------------------- .nv.info._ZN7cutlass13device_kernelIN5flash11enable_sm90INS1_16FlashAttnFwdSm90INS1_25CollectiveMainloopFwdSm90ILi2EN4cute5tupleIJNS5_1CILi1EEES8_S8_EEENS6_IJNS7_ILi192EEENS7_ILi128EEENS7_ILi96EEEEEELi96ENS_12float_e4m3_tEfNS_4arch4Sm90ELb0ELb1ELb0ELb1ELb1ELb0ELb0ELb1ELb1ELb1ELb1ELb0EEENS1_21CollectiveEpilogueFwdINS6_IJSA_SC_SB_EEES9_NS_10bfloat16_tESG_Li384ELb1ELb1ELb1ELb1EEENS1_36VarlenDynamicPersistentTileSchedulerILi192ELi128ELi384ELi128ELb1ELb1ELb1ELb1ELb0ELb1EEEEEEEEEvNT_6ParamsE --------------------------
	.section	.nv.info._ZN7cutlass13device_kernelIN5flash11enable_sm90INS1_16FlashAttnFwdSm90INS1_25CollectiveMainloopFwdSm90ILi2EN4cute5tupleIJNS5_1CILi1EEES8_S8_EEENS6_IJNS7_ILi192EEENS7_ILi128EEENS7_ILi96EEEEEELi96ENS_12float_e4m3_tEfNS_4arch4Sm90ELb0ELb1ELb0ELb1ELb1ELb0ELb0ELb1ELb1ELb1ELb1ELb0EEENS1_21CollectiveEpilogueFwdINS6_IJSA_SC_SB_EEES9_NS_10bfloat16_tESG_Li384ELb1ELb1ELb1ELb1EEENS1_36VarlenDynamicPersistentTileSchedulerILi192ELi128ELi384ELi128ELb1ELb1ELb1ELb1ELb0ELb1EEEEEEEEEvNT_6ParamsE,"",@"SHT_CUDA_INFO"
	.sectionflags	@""
	.align	4


	//----- nvinfo : EIATTR_CUDA_API_VERSION
	.align		4
        /*0000*/ 	.byte	0x04, 0x37
        /*0002*/ 	.short	(.L_1234 - .L_1233)
.L_1233:
        /*0004*/ 	.word	0x00000082


	//----- nvinfo : EIATTR_KPARAM_INFO
	.align		4
.L_1234:
        /*0008*/ 	.byte	0x04, 0x17
        /*000a*/ 	.short	(.L_1236 - .L_1235)
.L_1235:
        /*000c*/ 	.word	0x00000000
        /*0010*/ 	.short	0x0000
        /*0012*/ 	.short	0x0070
        /*0014*/ 	.byte	0x00, 0xf0, 0x01, 0x2a


	//----- nvinfo : EIATTR_SPARSE_MMA_MASK
	.align		4
.L_1236:
        /*0018*/ 	.byte	0x03, 0x50
        /*001a*/ 	.short	0x0000


	//----- nvinfo : EIATTR_MAXREG_COUNT
	.align		4
        /*001c*/ 	.byte	0x03, 0x1b
        /*001e*/ 	.short	0x0080


	//----- nvinfo : EIATTR_NUM_BARRIERS
	.align		4
        /*0020*/ 	.byte	0x02, 0x4c
        /*0022*/ 	.byte	0x09
	.zero		1


	//----- nvinfo : EIATTR_EXTERNS
	.align		4
        /*0024*/ 	.byte	0x04, 0x0f
        /*0026*/ 	.short	(.L_1238 - .L_1237)


	//   ....[0]....
	.align		4
.L_1237:
        /*0028*/ 	.word	index@(__assertfail)


	//----- nvinfo : EIATTR_ANNOTATIONS
	.align		4
.L_1238:
        /*002c*/ 	.byte	0x04, 0x55
        /*002e*/ 	.short	(.L_1240 - .L_1239)


	//   ....[0]....
.L_1239:
        /* <DEDUP_REMOVED lines=28> */


	//----- nvinfo : EIATTR_MERCURY_ISA_VERSION
	.align		4
.L_1240:
        /*01e0*/ 	.byte	0x03, 0x5f
        /*01e2*/ 	.short	0x0101


	//----- nvinfo : EIATTR_UNUSED_LOAD_BYTE_OFFSET
	.align		4
        /*01e4*/ 	.byte	0x04, 0x44
        /*01e6*/ 	.short	(.L_1242 - .L_1241)


	//   ....[0]....
.L_1241:
        /*01e8*/ 	.word	0x00000940
        /*01ec*/ 	.word	0x0000fff0


	//   ....[1]....
        /*01f0*/ 	.word	0x0000dc00
        /*01f4*/ 	.word	0x0000fff0


	//----- nvinfo : EIATTR_INT_WARP_WIDE_INSTR_OFFSETS
	.align		4
.L_1242:
        /*01f8*/ 	.byte	0x04, 0x31
        /*01fa*/ 	.short	(.L_1244 - .L_1243)


	//   ....[0]....
.L_1243:
        /*01fc*/ 	.word	0x000000c0


	//   ....[1]....
        /*0200*/ 	.word	0x000000d0


	//   ....[2]....
        /*0204*/ 	.word	0x00000170


	//   ....[3]....
        /*0208*/ 	.word	0x00013150


	//   ....[4]....
        /*020c*/ 	.word	0x000131e0


	//   ....[5]....
        /*0210*/ 	.word	0x000160d0


	//   ....[6]....
        /*0214*/ 	.word	0x00016160


	//----- nvinfo : EIATTR_COOP_GROUP_MASK_REGIDS
	.align		4
.L_1244:
        /*0218*/ 	.byte	0x04, 0x29
        /*021a*/ 	.short	(.L_1246 - .L_1245)


	//   ....[0]....
.L_1245:
        /*021c*/ 	.word	0xffffffff


	//   ....[1]....
        /*0220*/ 	.word	0xffffffff


	//   ....[2]....
        /*0224*/ 	.word	0xffffffff


	//   ....[3]....
        /*0228*/ 	.word	0xffffffff


	//   ....[4]....
        /*022c*/ 	.word	0xffffffff


	//   ....[5]....
        /*0230*/ 	.word	0xffffffff


	//   ....[6]....
        /*0234*/ 	.word	0xffffffff


	//   ....[7]....
        /*0238*/ 	.word	0xffffffff


	//   ....[8]....
        /*023c*/ 	.word	0xffffffff


	//   ....[9]....
        /*0240*/ 	.word	0xffffffff


	//   ....[10]....
        /*0244*/ 	.word	0xffffffff


	//   ....[11]....
        /*0248*/ 	.word	0xffffffff


	//   ....[12]....
        /*024c*/ 	.word	0xffffffff


	//   ....[13]....
        /*0250*/ 	.word	0xffffffff


	//   ....[14]....
        /*0254*/ 	.word	0xffffffff


	//   ....[15]....
        /*0258*/ 	.word	0xffffffff


	//   ....[16]....
        /*025c*/ 	.word	0xffffffff


	//   ....[17]....
        /*0260*/ 	.word	0xffffffff


	//   ....[18]....
        /*0264*/ 	.word	0xffffffff


	//   ....[19]....
        /*0268*/ 	.word	0xffffffff


	//   ....[20]....
        /*026c*/ 	.word	0xffffffff


	//   ....[21]....
        /*0270*/ 	.word	0xffffffff


	//   ....[22]....
        /*0274*/ 	.word	0xffffffff


	//   ....[23]....
        /*0278*/ 	.word	0xffffffff


	//   ....[24]....
        /*027c*/ 	.word	0xffffffff


	//   ....[25]....
        /*0280*/ 	.word	0xffffffff


	//   ....[26]....
        /*0284*/ 	.word	0xffffffff


	//   ....[27]....
        /*0288*/ 	.word	0xffffffff


	//   ....[28]....
        /*028c*/ 	.word	0xffffffff


	//   ....[29]....
        /*0290*/ 	.word	0xffffffff


	//   ....[30]....
        /*0294*/ 	.word	0xffffffff


	//   ....[31]....
        /*0298*/ 	.word	0xffffffff


	//   ....[32]....
        /*029c*/ 	.word	0xffffffff


	//   ....[33]....
        /*02a0*/ 	.word	0xffffffff


	//   ....[34]....
        /*02a4*/ 	.word	0xffffffff


	//   ....[35]....
        /*02a8*/ 	.word	0xffffffff


	//   ....[36]....
        /*02ac*/ 	.word	0xffffffff


	//   ....[37]....
        /*02b0*/ 	.word	0xffffffff


	//   ....[38]....
        /*02b4*/ 	.word	0xffffffff


	//   ....[39]....
        /*02b8*/ 	.word	0xffffffff


	//   ....[40]....
        /*02bc*/ 	.word	0xffffffff


	//   ....[41]....
        /*02c0*/ 	.word	0xffffffff


	//   ....[42]....
        /*02c4*/ 	.word	0xffffffff


	//   ....[43]....
        /*02c8*/ 	.word	0xffffffff


	//   ....[44]....
        /*02cc*/ 	.word	0xffffffff


	//   ....[45]....
        /*02d0*/ 	.word	0xffffffff


	//   ....[46]....
        /*02d4*/ 	.word	0xffffffff


	//   ....[47]....
        /*02d8*/ 	.word	0xffffffff


	//   ....[48]....
        /*02dc*/ 	.word	0xffffffff


	//   ....[49]....
        /*02e0*/ 	.word	0xffffffff


	//   ....[50]....
        /*02e4*/ 	.word	0xffffffff


	//   ....[51]....
        /*02e8*/ 	.word	0xffffffff


	//   ....[52]....
        /*02ec*/ 	.word	0xffffffff


	//   ....[53]....
        /*02f0*/ 	.word	0xffffffff


	//   ....[54]....
        /*02f4*/ 	.word	0xffffffff


	//   ....[55]....
        /*02f8*/ 	.word	0xffffffff


	//   ....[56]....
        /*02fc*/ 	.word	0xffffffff


	//   ....[57]....
        /*0300*/ 	.word	0xffffffff


	//   ....[58]....
        /*0304*/ 	.word	0xffffffff


	//   ....[59]....
        /*0308*/ 	.word	0xffffffff


	//   ....[60]....
        /*030c*/ 	.word	0xffffffff


	//   ....[61]....
        /*0310*/ 	.word	0xffffffff


	//   ....[62]....
        /*0314*/ 	.word	0xffffffff


	//   ....[63]....
        /*0318*/ 	.word	0xffffffff


	//   ....[64]....
        /*031c*/ 	.word	0xffffffff


	//   ....[65]....
        /*0320*/ 	.word	0xffffffff


	//   ....[66]....
        /*0324*/ 	.word	0xffffffff


	//   ....[67]....
        /*0328*/ 	.word	0xffffffff


	//   ....[68]....
        /*032c*/ 	.word	0xffffffff


	//   ....[69]....
        /*0330*/ 	.word	0xffffffff


	//   ....[70]....
        /*0334*/ 	.word	0xffffffff


	//   ....[71]....
        /*0338*/ 	.word	0xffffffff


	//   ....[72]....
        /*033c*/ 	.word	0xffffffff


	//   ....[73]....
        /*0340*/ 	.word	0xffffffff


	//   ....[74]....
        /*0344*/ 	.word	0xffffffff


	//   ....[75]....
        /*0348*/ 	.word	0xffffffff


	//   ....[76]....
        /*034c*/ 	.word	0xffffffff


	//   ....[77]....
        /*0350*/ 	.word	0xffffffff


	//   ....[78]....
        /*0354*/ 	.word	0xffffffff


	//   ....[79]....
        /*0358*/ 	.word	0xffffffff


	//   ....[80]....
        /*035c*/ 	.word	0xffffffff


	//   ....[81]....
        /*0360*/ 	.word	0xffffffff


	//   ....[82]....
        /*0364*/ 	.word	0xffffffff


	//   ....[83]....
        /*0368*/ 	.word	0xffffffff


	//   ....[84]....
        /*036c*/ 	.word	0xffffffff


	//   ....[85]....
        /*0370*/ 	.word	0xffffffff


	//   ....[86]....
        /*0374*/ 	.word	0xffffffff


	//   ....[87]....
        /*0378*/ 	.word	0xffffffff


	//   ....[88]....
        /*037c*/ 	.word	0xffffffff


	//   ....[89]....
        /*0380*/ 	.word	0xffffffff


	//   ....[90]....
        /*0384*/ 	.word	0xffffffff


	//   ....[91]....
        /*0388*/ 	.word	0xffffffff


	//   ....[92]....
        /*038c*/ 	.word	0xffffffff


	//   ....[93]....
        /*0390*/ 	.word	0xffffffff


	//   ....[94]....
        /*0394*/ 	.word	0xffffffff


	//   ....[95]....
        /*0398*/ 	.word	0xffffffff


	//   ....[96]....
        /*039c*/ 	.word	0xffffffff


	//   ....[97]....
        /*03a0*/ 	.word	0xffffffff


	//   ....[98]....
        /*03a4*/ 	.word	0xffffffff


	//   ....[99]....
        /*03a8*/ 	.word	0xffffffff


	//   ....[100]....
        /*03ac*/ 	.word	0xffffffff


	//   ....[101]....
        /*03b0*/ 	.word	0xffffffff


	//   ....[102]....
        /*03b4*/ 	.word	0xffffffff


	//   ....[103]....
        /*03b8*/ 	.word	0xffffffff


	//   ....[104]....
        /*03bc*/ 	.word	0xffffffff


	//   ....[105]....
        /*03c0*/ 	.word	0xffffffff


	//   ....[106]....
        /*03c4*/ 	.word	0xffffffff


	//   ....[107]....
        /*03c8*/ 	.word	0xffffffff


	//   ....[108]....
        /*03cc*/ 	.word	0xffffffff


	//   ....[109]....
        /*03d0*/ 	.word	0xffffffff


	//   ....[110]....
        /*03d4*/ 	.word	0xffffffff


	//   ....[111]....
        /*03d8*/ 	.word	0xffffffff


	//   ....[112]....
        /*03dc*/ 	.word	0xffffffff


	//   ....[113]....
        /*03e0*/ 	.word	0xffffffff


	//   ....[114]....
        /*03e4*/ 	.word	0xffffffff


	//   ....[115]....
        /*03e8*/ 	.word	0xffffffff


	//   ....[116]....
        /*03ec*/ 	.word	0xffffffff


	//   ....[117]....
        /*03f0*/ 	.word	0xffffffff


	//   ....[118]....
        /*03f4*/ 	.word	0xffffffff


	//   ....[119]....
        /*03f8*/ 	.word	0xffffffff


	//   ....[120]....
        /*03fc*/ 	.word	0xffffffff


	//   ....[121]....
        /*0400*/ 	.word	0xffffffff


	//   ....[122]....
        /*0404*/ 	.word	0xffffffff


	//   ....[123]....
        /*0408*/ 	.word	0xffffffff


	//   ....[124]....
        /*040c*/ 	.word	0xffffffff


	//   ....[125]....
        /*0410*/ 	.word	0xffffffff


	//   ....[126]....
        /*0414*/ 	.word	0xffffffff


	//   ....[127]....
        /*0418*/ 	.word	0xffffffff


	//   ....[128]....
        /*041c*/ 	.word	0xffffffff


	//   ....[129]....
        /*0420*/ 	.word	0xffffffff


	//   ....[130]....
        /*0424*/ 	.word	0xffffffff


	//   ....[131]....
        /*0428*/ 	.word	0xffffffff


	//   ....[132]....
        /*042c*/ 	.word	0xffffffff


	//   ....[133]....
        /*0430*/ 	.word	0xffffffff


	//   ....[134]....
        /*0434*/ 	.word	0xffffffff


	//   ....[135]....
        /*0438*/ 	.word	0xffffffff


	//   ....[136]....
        /*043c*/ 	.word	0xffffffff


	//   ....[137]....
        /*0440*/ 	.word	0xffffffff


	//   ....[138]....
        /*0444*/ 	.word	0xffffffff


	//   ....[139]....
        /*0448*/ 	.word	0xffffffff


	//   ....[140]....
        /*044c*/ 	.word	0xffffffff


	//   ....[141]....
        /*0450*/ 	.word	0xffffffff


	//   ....[142]....
        /*0454*/ 	.word	0xffffffff


	//   ....[143]....
        /*0458*/ 	.word	0xffffffff


	//   ....[144]....
        /*045c*/ 	.word	0xffffffff


	//   ....[145]....
        /*0460*/ 	.word	0xffffffff


	//   ....[146]....
        /*0464*/ 	.word	0xffffffff


	//   ....[147]....
        /*0468*/ 	.word	0xffffffff


	//   ....[148]....
        /*046c*/ 	.word	0xffffffff


	//   ....[149]....
        /*0470*/ 	.word	0xffffffff


	//   ....[150]....
        /*0474*/ 	.word	0xffffffff


	//   ....[151]....
        /*0478*/ 	.word	0xffffffff


	//   ....[152]....
        /*047c*/ 	.word	0xffffffff


	//   ....[153]....
        /*0480*/ 	.word	0xffffffff


	//   ....[154]....
        /*0484*/ 	.word	0xffffffff


	//   ....[155]....
        /*0488*/ 	.word	0x0500000f


	//   ....[156]....
        /*048c*/ 	.word	0x0500000f


	//   ....[157]....
        /*0490*/ 	.word	0x0500000f


	//   ....[158]....
        /*0494*/ 	.word	0x0500000f


	//   ....[159]....
        /*0498*/ 	.word	0x0500000f


	//   ....[160]....
        /*049c*/ 	.word	0x0500000f


	//   ....[161]....
        /*04a0*/ 	.word	0x0500000f


	//   ....[162]....
        /*04a4*/ 	.word	0x0500000f


	//   ....[163]....
        /*04a8*/ 	.word	0x0500000f


	//   ....[164]....
        /*04ac*/ 	.word	0x0500000f


	//   ....[165]....
        /*04b0*/ 	.word	0x0500000f


	//   ....[166]....
        /*04b4*/ 	.word	0x0500000f


	//   ....[167]....
        /*04b8*/ 	.word	0x0500000f


	//   ....[168]....
        /*04bc*/ 	.word	0x0500000f


	//   ....[169]....
        /*04c0*/ 	.word	0x0500000f


	//   ....[170]....
        /*04c4*/ 	.word	0x0500000f


	//   ....[171]....
        /*04c8*/ 	.word	0x0500000f


	//   ....[172]....
        /*04cc*/ 	.word	0x0500000f


	//   ....[173]....
        /*04d0*/ 	.word	0x0500000f


	//   ....[174]....
        /*04d4*/ 	.word	0x0500000f


	//   ....[175]....
        /*04d8*/ 	.word	0x0500000f


	//   ....[176]....
        /*04dc*/ 	.word	0x0500000f


	//   ....[177]....
        /*04e0*/ 	.word	0x0500000f


	//   ....[178]....
        /*04e4*/ 	.word	0x0500000f


	//----- nvinfo : EIATTR_COOP_GROUP_INSTR_OFFSETS
	.align		4
.L_1246:
        /*04e8*/ 	.byte	0x04, 0x28
        /*04ea*/ 	.short	(.L_1248 - .L_1247)


	//   ....[0]....
.L_1247:
        /*04ec*/ 	.word	0x00000070


	//   ....[1]....
        /*04f0*/ 	.word	0x000000b0


	//   ....[2]....
        /*04f4*/ 	.word	0x000002d0


	//   ....[3]....
        /*04f8*/ 	.word	0x00000430


	//   ....[4]....
        /*04fc*/ 	.word	0x00000550


	//   ....[5]....
        /*0500*/ 	.word	0x000006b0


	//   ....[6]....
        /*0504*/ 	.word	0x00002060


	//   ....[7]....
        /*0508*/ 	.word	0x00002670


	//   ....[8]....
        /*050c*/ 	.word	0x000028b0


	//   ....[9]....
        /*0510*/ 	.word	0x00003c20


	//   ....[10]....
        /*0514*/ 	.word	0x00003d30


	//   ....[11]....
        /*0518*/ 	.word	0x000045d0


	//   ....[12]....
        /*051c*/ 	.word	0x00004660


	//   ....[13]....
        /*0520*/ 	.word	0x00005ba0


	//   ....[14]....
        /*0524*/ 	.word	0x00005d90


	//   ....[15]....
        /*0528*/ 	.word	0x00006ce0


	//   ....[16]....
        /*052c*/ 	.word	0x00006dd0


	//   ....[17]....
        /*0530*/ 	.word	0x00007570


	//   ....[18]....
        /*0534*/ 	.word	0x000075d0


	//   ....[19]....
        /*0538*/ 	.word	0x00008e40


	//   ....[20]....
        /*053c*/ 	.word	0x00008e60


	//   ....[21]....
        /*0540*/ 	.word	0x000090b0


	//   ....[22]....
        /*0544*/ 	.word	0x000090d0


	//   ....[23]....
        /*0548*/ 	.word	0x0000a8e0


	//   ....[24]....
        /*054c*/ 	.word	0x0000ab00


	//   ....[25]....
        /*0550*/ 	.word	0x0000ba50


	//   ....[26]....
        /*0554*/ 	.word	0x0000bb40


	//   ....[27]....
        /*0558*/ 	.word	0x0000c2e0


	//   ....[28]....
        /*055c*/ 	.word	0x0000c340


	//   ....[29]....
        /*0560*/ 	.word	0x0000d540


	//   ....[30]....
        /*0564*/ 	.word	0x0000d560


	//   ....[31]....
        /*0568*/ 	.word	0x0000d5d0


	//   ....[32]....
        /*056c*/ 	.word	0x0000d5e0


	//   ....[33]....
        /*0570*/ 	.word	0x0000e070


	//   ....[34]....
        /*0574*/ 	.word	0x0000e080


	//   ....[35]....
        /*0578*/ 	.word	0x0000e090


	//   ....[36]....
        /*057c*/ 	.word	0x0000e0b0


	//   ....[37]....
        /*0580*/ 	.word	0x0000e0d0


	//   ....[38]....
        /*0584*/ 	.word	0x0000e140


	//   ....[39]....
        /*0588*/ 	.word	0x0000e180


	//   ....[40]....
        /*058c*/ 	.word	0x0000e1c0


	//   ....[41]....
        /*0590*/ 	.word	0x0000e1f0


	//   ....[42]....
        /*0594*/ 	.word	0x0000e220


	//   ....[43]....
        /*0598*/ 	.word	0x0000e250


	//   ....[44]....
        /*059c*/ 	.word	0x0000e280


	//   ....[45]....
        /*05a0*/ 	.word	0x0000e2b0


	//   ....[46]....
        /*05a4*/ 	.word	0x0000e2f0


	//   ....[47]....
        /*05a8*/ 	.word	0x0000e330


	//   ....[48]....
        /*05ac*/ 	.word	0x0000e360


	//   ....[49]....
        /*05b0*/ 	.word	0x0000e390


	//   ....[50]....
        /*05b4*/ 	.word	0x0000e3c0


	//   ....[51]....
        /*05b8*/ 	.word	0x0000e3d0


	//   ....[52]....
        /*05bc*/ 	.word	0x0000e3e0


	//   ....[53]....
        /*05c0*/ 	.word	0x0000e400


	//   ....[54]....
        /*05c4*/ 	.word	0x0000e410


	//   ....[55]....
        /*05c8*/ 	.word	0x0000e420


	//   ....[56]....
        /*05cc*/ 	.word	0x0000e430


	//   ....[57]....
        /*05d0*/ 	.word	0x0000e440


	//   ....[58]....
        /*05d4*/ 	.word	0x0000e460


	//   ....[59]....
        /*05d8*/ 	.word	0x0000e470


	//   ....[60]....
        /*05dc*/ 	.word	0x0000e4a0


	//   ....[61]....
        /*05e0*/ 	.word	0x0000e4c0


	//   ....[62]....
        /*05e4*/ 	.word	0x0000e4d0


	//   ....[63]....
        /*05e8*/ 	.word	0x0000e500


	//   ....[64]....
        /*05ec*/ 	.word	0x0000e510


	//   ....[65]....
        /*05f0*/ 	.word	0x0000e520


	//   ....[66]....
        /*05f4*/ 	.word	0x0000e530


	//   ....[67]....
        /*05f8*/ 	.word	0x0000e540


	//   ....[68]....
        /*05fc*/ 	.word	0x0000e560


	//   ....[69]....
        /*0600*/ 	.word	0x0000e580


	//   ....[70]....
        /*0604*/ 	.word	0x0000e590


	//   ....[71]....
        /*0608*/ 	.word	0x0000e5b0


	//   ....[72]....
        /*060c*/ 	.word	0x0000e5e0


	//   ....[73]....
        /*0610*/ 	.word	0x0000e610


	//   ....[74]....
        /*0614*/ 	.word	0x0000e640


	//   ....[75]....
        /*0618*/ 	.word	0x0000e670


	//   ....[76]....
        /*061c*/ 	.word	0x0000e6a0


	//   ....[77]....
        /*0620*/ 	.word	0x0000e6d0


	//   ....[78]....
        /*0624*/ 	.word	0x0000e700


	//   ....[79]....
        /*0628*/ 	.word	0x0000e730


	//   ....[80]....
        /*062c*/ 	.word	0x0000e760


	//   ....[81]....
        /*0630*/ 	.word	0x0000ef70


	//   ....[82]....
        /*0634*/ 	.word	0x0000ef80


	//   ....[83]....
        /*0638*/ 	.word	0x0000ef90


	//   ....[84]....
        /*063c*/ 	.word	0x0000efe0


	//   ....[85]....
        /*0640*/ 	.word	0x0000f6c0


	//   ....[86]....
        /*0644*/ 	.word	0x0000f6f0


	//   ....[87]....
        /*0648*/ 	.word	0x0000f810


	//   ....[88]....
        /*064c*/ 	.word	0x0000f830


	//   ....[89]....
        /*0650*/ 	.word	0x0000fd50


	//   ....[90]....
        /*0654*/ 	.word	0x0000fd80


	//   ....[91]....
        /*0658*/ 	.word	0x000100c0


	//   ....[92]....
        /*065c*/ 	.word	0x000100d0


	//   ....[93]....
        /*0660*/ 	.word	0x00010d50


	//   ....[94]....
        /*0664*/ 	.word	0x00010d60


	//   ....[95]....
        /*0668*/ 	.word	0x00010e60


	//   ....[96]....
        /*066c*/ 	.word	0x00010e80


	//   ....[97]....
        /*0670*/ 	.word	0x00011000


	//   ....[98]....
        /*0674*/ 	.word	0x00011210


	//   ....[99]....
        /*0678*/ 	.word	0x00011240


	//   ....[100]....
        /*067c*/ 	.word	0x00011270


	//   ....[101]....
        /*0680*/ 	.word	0x000112a0


	//   ....[102]....
        /*0684*/ 	.word	0x000112d0


	//   ....[103]....
        /*0688*/ 	.word	0x00011320


	//   ....[104]....
        /*068c*/ 	.word	0x000114a0


	//   ....[105]....
        /*0690*/ 	.word	0x000114d0


	//   ....[106]....
        /*0694*/ 	.word	0x00011500


	//   ....[107]....
        /*0698*/ 	.word	0x00011530


	//   ....[108]....
        /*069c*/ 	.word	0x00011560


	//   ....[109]....
        /*06a0*/ 	.word	0x00011590


	//   ....[110]....
        /*06a4*/ 	.word	0x00011620


	//   ....[111]....
        /*06a8*/ 	.word	0x00011680


	//   ....[112]....
        /*06ac*/ 	.word	0x00011690


	//   ....[113]....
        /*06b0*/ 	.word	0x000116e0


	//   ....[114]....
        /*06b4*/ 	.word	0x00013d90


	//   ....[115]....
        /*06b8*/ 	.word	0x00013dd0


	//   ....[116]....
        /*06bc*/ 	.word	0x00013df0


	//   ....[117]....
        /*06c0*/ 	.word	0x00013ec0


	//   ....[118]....
        /*06c4*/ 	.word	0x00014240


	//   ....[119]....
        /*06c8*/ 	.word	0x00014250


	//   ....[120]....
        /*06cc*/ 	.word	0x00014260


	//   ....[121]....
        /*06d0*/ 	.word	0x00014270


	//   ....[122]....
        /*06d4*/ 	.word	0x00014bb0


	//   ....[123]....
        /*06d8*/ 	.word	0x00014be0


	//   ....[124]....
        /*06dc*/ 	.word	0x00014c00


	//   ....[125]....
        /*06e0*/ 	.word	0x00014c10


	//   ....[126]....
        /*06e4*/ 	.word	0x00014c20


	//   ....[127]....
        /*06e8*/ 	.word	0x00014d20


	//   ....[128]....
        /*06ec*/ 	.word	0x00015450


	//   ....[129]....
        /*06f0*/ 	.word	0x00015470


	//   ....[130]....
        /*06f4*/ 	.word	0x00015480


	//   ....[131]....
        /*06f8*/ 	.word	0x000154e0


	//   ....[132]....
        /*06fc*/ 	.word	0x00015830


	//   ....[133]....
        /*0700*/ 	.word	0x00015840


	//   ....[134]....
        /*0704*/ 	.word	0x00015850


	//   ....[135]....
        /*0708*/ 	.word	0x000158b0


	//   ....[136]....
        /*070c*/ 	.word	0x00016a40


	//   ....[137]....
        /*0710*/ 	.word	0x00016a70


	//   ....[138]....
        /*0714*/ 	.word	0x00016aa0


	//   ....[139]....
        /*0718*/ 	.word	0x00016ae0


	//   ....[140]....
        /*071c*/ 	.word	0x00016af0


	//   ....[141]....
        /*0720*/ 	.word	0x00016b20


	//   ....[142]....
        /*0724*/ 	.word	0x00016b30


	//   ....[143]....
        /*0728*/ 	.word	0x00016b70


	//   ....[144]....
        /*072c*/ 	.word	0x00016cd0


	//   ....[145]....
        /*0730*/ 	.word	0x00016d10


	//   ....[146]....
        /*0734*/ 	.word	0x00016d40


	//   ....[147]....
        /*0738*/ 	.word	0x00016d70


	//   ....[148]....
        /*073c*/ 	.word	0x00016da0


	//   ....[149]....
        /*0740*/ 	.word	0x00016dd0


	//   ....[150]....
        /*0744*/ 	.word	0x00016e50


	//   ....[151]....
        /*0748*/ 	.word	0x00016e90


	//   ....[152]....
        /*074c*/ 	.word	0x00016ea0


	//   ....[153]....
        /*0750*/ 	.word	0x00016ee0


	//   ....[154]....
        /*0754*/ 	.word	0x000179f0


	//   ....[155]....
        /*0758*/ 	.word	0x000180c0


	//   ....[156]....
        /*075c*/ 	.word	0x000181a0


	//   ....[157]....
        /*0760*/ 	.word	0x00018240


	//   ....[158]....
        /*0764*/ 	.word	0x000183c0


	//   ....[159]....
        /*0768*/ 	.word	0x00018460


	//   ....[160]....
        /*076c*/ 	.word	0x00018550


	//   ....[161]....
        /*0770*/ 	.word	0x000185e0


	//   ....[162]....
        /*0774*/ 	.word	0x00018640


	//   ....[163]....
        /*0778*/ 	.word	0x000186e0


	//   ....[164]....
        /*077c*/ 	.word	0x000187f0


	//   ....[165]....
        /*0780*/ 	.word	0x00018850


	//   ....[166]....
        /*0784*/ 	.word	0x000188b0


	//   ....[167]....
        /*0788*/ 	.word	0x00018950


	//   ....[168]....
        /*078c*/ 	.word	0x00018a10


	//   ....[169]....
        /*0790*/ 	.word	0x00018a90


	//   ....[170]....
        /*0794*/ 	.word	0x00018c40


	//   ....[171]....
        /*0798*/ 	.word	0x00018ce0


	//   ....[172]....
        /*079c*/ 	.word	0x00018d40


	//   ....[173]....
        /*07a0*/ 	.word	0x00018e10


	//   ....[174]....
        /*07a4*/ 	.word	0x00018f00


	//   ....[175]....
        /*07a8*/ 	.word	0x00018f90


	//   ....[176]....
        /*07ac*/ 	.word	0x00018ff0


	//   ....[177]....
        /*07b0*/ 	.word	0x000190c0


	//   ....[178]....
        /*07b4*/ 	.word	0x00019320


	//----- nvinfo : EIATTR_REG_RECONFIG
	.align		4
.L_1248:
        /*07b8*/ 	.byte	0x01, 0x54
	.zero		2


	//----- nvinfo : EIATTR_SYSCALL_OFFSETS
	.align		4
        /*07bc*/ 	.byte	0x04, 0x46
        /*07be*/ 	.short	(.L_1250 - .L_1249)


	//   ....[0]....
.L_1249:
        /*07c0*/ 	.word	0x00002210


	//   ....[1]....
        /*07c4*/ 	.word	0x00013350


	//   ....[2]....
        /*07c8*/ 	.word	0x000134c0


	//   ....[3]....
        /*07cc*/ 	.word	0x00013610


	//   ....[4]....
        /*07d0*/ 	.word	0x00013750


	//   ....[5]....
        /*07d4*/ 	.word	0x00014630


	//----- nvinfo : EIATTR_MBARRIER_INSTR_OFFSETS
	.align		4
.L_1250:
        /*07d8*/ 	.byte	0x04, 0x39
        /*07da*/ 	.short	(.L_1252 - .L_1251)


	//   ....[0]....
.L_1251:
        /*07dc*/ 	.word	0x00000180
        /*07e0*/ 	.word	0x000000ff
        /*07e4*/ 	.word	0x00019c00
        /*07e8*/ 	.short	0x0100
        /*07ea*/ 	.byte	0x08
	.zero		1


	//   ....[1]....
        /*07ec*/ 	.word	0x00000190
        /*07f0*/ 	.word	0x000000ff
        /*07f4*/ 	.word	0x00019c20
        /*07f8*/ 	.short	0x0100
        /*07fa*/ 	.byte	0x08
	.zero		1


	//   ....[2]....
        /*07fc*/ 	.word	0x00000280
        /*0800*/ 	.word	0x000000ff
        /*0804*/ 	.word	0x00019c30
        /*0808*/ 	.short	0x0100
        /*080a*/ 	.byte	0x08
	.zero		1


	//   ....[3]....
        /*080c*/ 	.word	0x00000290
        /*0810*/ 	.word	0x000000ff
        /*0814*/ 	.word	0x00019c40
        /*0818*/ 	.short	0x0100
        /*081a*/ 	.byte	0x08
	.zero		1


	//   ....[4]....
        /*081c*/ 	.word	0x000002a0
        /*0820*/ 	.word	0x000000ff
        /*0824*/ 	.word	0x00019c38
        /*0828*/ 	.short	0x0100
        /*082a*/ 	.byte	0x08
	.zero		1


	//   ....[5]....
        /*082c*/ 	.word	0x000002b0
        /*0830*/ 	.word	0x000000ff
        /*0834*/ 	.word	0x00019c48
        /*0838*/ 	.short	0x0100
        /*083a*/ 	.byte	0x08
	.zero		1


	//   ....[6]....
        /*083c*/ 	.word	0x000003e0
        /*0840*/ 	.word	0x000000ff
        /*0844*/ 	.word	0x00019c50
        /*0848*/ 	.short	0x0100
        /*084a*/ 	.byte	0x08
	.zero		1


	//   ....[7]....
        /*084c*/ 	.word	0x000003f0
        /*0850*/ 	.word	0x000000ff
        /*0854*/ 	.word	0x00019c60
        /*0858*/ 	.short	0x0100
        /*085a*/ 	.byte	0x08
	.zero		1


	//   ....[8]....
        /*085c*/ 	.word	0x00000400
        /*0860*/ 	.word	0x000000ff
        /*0864*/ 	.word	0x00019c58
        /*0868*/ 	.short	0x0100
        /*086a*/ 	.byte	0x08
	.zero		1


	//   ....[9]....
        /*086c*/ 	.word	0x00000410
        /*0870*/ 	.word	0x000000ff
        /*0874*/ 	.word	0x00019c68
        /*0878*/ 	.short	0x0100
        /*087a*/ 	.byte	0x08
	.zero		1


	//   ....[10]....
        /*087c*/ 	.word	0x00000500
        /*0880*/ 	.word	0x000000ff
        /*0884*/ 	.word	0x00019c70
        /*0888*/ 	.short	0x0100
        /*088a*/ 	.byte	0x06
	.zero		1


	//   ....[11]....
        /*088c*/ 	.word	0x00000510
        /*0890*/ 	.word	0x000000ff
        /*0894*/ 	.word	0x00019c80
        /*0898*/ 	.short	0x0100
        /*089a*/ 	.byte	0x06
	.zero		1


	//   ....[12]....
        /*089c*/ 	.word	0x00000520
        /*08a0*/ 	.word	0x000000ff
        /*08a4*/ 	.word	0x00019c78
        /*08a8*/ 	.short	0x0100
        /*08aa*/ 	.byte	0x06
	.zero		1


	//   ....[13]....
        /*08ac*/ 	.word	0x00000530
        /*08b0*/ 	.word	0x000000ff
        /*08b4*/ 	.word	0x00019c88
        /*08b8*/ 	.short	0x0100
        /*08ba*/ 	.byte	0x06
	.zero		1


	//   ....[14]....
        /*08bc*/ 	.word	0x00000660
        /*08c0*/ 	.word	0x000000ff
        /*08c4*/ 	.word	0x00019c90
        /*08c8*/ 	.short	0x0100
        /*08ca*/ 	.byte	0x08
	.zero		1


	//   ....[15]....
        /*08cc*/ 	.word	0x00000670
        /*08d0*/ 	.word	0x000000ff
        /*08d4*/ 	.word	0x00019ca0
        /*08d8*/ 	.short	0x0100
        /*08da*/ 	.byte	0x08
	.zero		1


	//   ....[16]....
        /*08dc*/ 	.word	0x00000680
        /*08e0*/ 	.word	0x000000ff
        /*08e4*/ 	.word	0x00019c98
        /*08e8*/ 	.short	0x0100
        /*08ea*/ 	.byte	0x08
	.zero		1


	//   ....[17]....
        /*08ec*/ 	.word	0x00000690
        /*08f0*/ 	.word	0x000000ff
        /*08f4*/ 	.word	0x00019ca8
        /*08f8*/ 	.short	0x0100
        /*08fa*/ 	.byte	0x08
	.zero		1


	//   ....[18]....
        /*08fc*/ 	.word	0x000007e0
        /*0900*/ 	.word	0x000000ff
        /*0904*/ 	.word	0x00019cb0
        /*0908*/ 	.short	0x0100
        /*090a*/ 	.byte	0x08
	.zero		1


	//   ....[19]....
        /*090c*/ 	.word	0x000007f0
        /*0910*/ 	.word	0x000000ff
        /*0914*/ 	.word	0x00019cc0
        /*0918*/ 	.short	0x0100
        /*091a*/ 	.byte	0x08
	.zero		1


	//   ....[20]....
        /*091c*/ 	.word	0x00000800
        /*0920*/ 	.word	0x000000ff
        /*0924*/ 	.word	0x00019cb8
        /*0928*/ 	.short	0x0100
        /*092a*/ 	.byte	0x08
	.zero		1


	//   ....[21]....
        /*092c*/ 	.word	0x00000810
        /*0930*/ 	.word	0x000000ff
        /*0934*/ 	.word	0x00019cc8
        /*0938*/ 	.short	0x0100
        /*093a*/ 	.byte	0x08
	.zero		1


	//   ....[22]....
        /*093c*/ 	.word	0x00002290
        /*0940*/ 	.word	0x000000ff
        /*0944*/ 	.word	0x00019c00
        /*0948*/ 	.short	0x010a
        /*094a*/ 	.byte	0x2e
	.zero		1


	//   ....[23]....
        /*094c*/ 	.word	0x00002310
        /*0950*/ 	.word	0x00000003
        /*0954*/ 	.word	0x00019c30
        /*0958*/ 	.short	0x010a
        /*095a*/ 	.byte	0x3f
	.zero		1


	//   ....[24]....
        /*095c*/ 	.word	0x00002350
        /*0960*/ 	.word	0x00000003
        /*0964*/ 	.word	0x00019c30
        /*0968*/ 	.short	0x010a
        /*096a*/ 	.byte	0x3f
	.zero		1


	//   ....[25]....
        /*096c*/ 	.word	0x00002680
        /*0970*/ 	.word	0x000000ff
        /*0974*/ 	.word	0x00000000
        /*0978*/ 	.short	0x0101
        /*097a*/ 	.byte	0x06
	.zero		1


	//   ....[26]....
        /*097c*/ 	.word	0x000056e0
        /*0980*/ 	.word	0x000000ff
        /*0984*/ 	.word	0x00019c30
        /*0988*/ 	.short	0x010a
        /*098a*/ 	.byte	0x13
	.zero		1


	//   ....[27]....
        /*098c*/ 	.word	0x00005720
        /*0990*/ 	.word	0x000000ff
        /*0994*/ 	.word	0x00019c30
        /*0998*/ 	.short	0x010a
        /*099a*/ 	.byte	0x13
	.zero		1


	//   ....[28]....
        /*099c*/ 	.word	0x00005880
        /*09a0*/ 	.word	0x000000ff
        /*09a4*/ 	.word	0x00019c50
        /*09a8*/ 	.short	0x010a
        /*09aa*/ 	.byte	0x0b
	.zero		1


	//   ....[29]....
        /*09ac*/ 	.word	0x000058c0
        /*09b0*/ 	.word	0x000000ff
        /*09b4*/ 	.word	0x00019c50
        /*09b8*/ 	.short	0x010a
        /*09ba*/ 	.byte	0x0b
	.zero		1


	//   ....[30]....
        /*09bc*/ 	.word	0x00005b30
        /*09c0*/ 	.word	0x000000ff
        /*09c4*/ 	.word	0x00000000
        /*09c8*/ 	.short	0x0101
        /*09ca*/ 	.byte	0x13
	.zero		1


	//   ....[31]....
        /*09cc*/ 	.word	0x00008020
        /*09d0*/ 	.word	0x000000ff
        /*09d4*/ 	.word	0x00000000
        /*09d8*/ 	.short	0x0101
        /*09da*/ 	.byte	0x06
	.zero		1


	//   ....[32]....
        /*09dc*/ 	.word	0x00008840
        /*09e0*/ 	.word	0x000000ff
        /*09e4*/ 	.word	0x00019c30
        /*09e8*/ 	.short	0x010a
        /*09ea*/ 	.byte	0x06
	.zero		1


	//   ....[33]....
        /*09ec*/ 	.word	0x00008880
        /*09f0*/ 	.word	0x000000ff
        /*09f4*/ 	.word	0x00019c30
        /*09f8*/ 	.short	0x010a
        /*09fa*/ 	.byte	0x06
	.zero		1


	//   ....[34]....
        /*09fc*/ 	.word	0x000089e0
        /*0a00*/ 	.word	0x000000ff
        /*0a04*/ 	.word	0x00019c50
        /*0a08*/ 	.short	0x010a
        /*0a0a*/ 	.byte	0x0b
	.zero		1


	//   ....[35]....
        /*0a0c*/ 	.word	0x00008a20
        /*0a10*/ 	.word	0x000000ff
        /*0a14*/ 	.word	0x00019c50
        /*0a18*/ 	.short	0x010a
        /*0a1a*/ 	.byte	0x0b
	.zero		1


	//   ....[36]....
        /*0a1c*/ 	.word	0x00008c80
        /*0a20*/ 	.word	0x000000ff
        /*0a24*/ 	.word	0x00000000
        /*0a28*/ 	.short	0x0101
        /*0a2a*/ 	.byte	0x06
	.zero		1


	//   ....[37]....
        /*0a2c*/ 	.word	0x00009e50
        /*0a30*/ 	.word	0x000000ff
        /*0a34*/ 	.word	0x00000000
        /*0a38*/ 	.short	0x0101
        /*0a3a*/ 	.byte	0x06
	.zero		1


	//   ....[38]....
        /*0a3c*/ 	.word	0x0000a440
        /*0a40*/ 	.word	0x000000ff
        /*0a44*/ 	.word	0x00019c30
        /*0a48*/ 	.short	0x010a
        /*0a4a*/ 	.byte	0x06
	.zero		1


	//   ....[39]....
        /*0a4c*/ 	.word	0x0000a480
        /*0a50*/ 	.word	0x000000ff
        /*0a54*/ 	.word	0x00019c30
        /*0a58*/ 	.short	0x010a
        /*0a5a*/ 	.byte	0x06
	.zero		1


	//   ....[40]....
        /*0a5c*/ 	.word	0x0000a5e0
        /*0a60*/ 	.word	0x000000ff
        /*0a64*/ 	.word	0x00019c50
        /*0a68*/ 	.short	0x010a
        /*0a6a*/ 	.byte	0x0b
	.zero		1


	//   ....[41]....
        /*0a6c*/ 	.word	0x0000a620
        /*0a70*/ 	.word	0x000000ff
        /*0a74*/ 	.word	0x00019c50
        /*0a78*/ 	.short	0x010a
        /*0a7a*/ 	.byte	0x0b
	.zero		1


	//   ....[42]....
        /*0a7c*/ 	.word	0x0000a920
        /*0a80*/ 	.word	0x000000ff
        /*0a84*/ 	.word	0x00000000
        /*0a88*/ 	.short	0x0101
        /*0a8a*/ 	.byte	0x06
	.zero		1


	//   ....[43]....
        /*0a8c*/ 	.word	0x0000cd90
        /*0a90*/ 	.word	0x000000ff
        /*0a94*/ 	.word	0x00000000
        /*0a98*/ 	.short	0x0101
        /*0a9a*/ 	.byte	0x06
	.zero		1


	//   ....[44]....
        /*0a9c*/ 	.word	0x0000d2b0
        /*0aa0*/ 	.word	0x000000ff
        /*0aa4*/ 	.word	0x00019c50
        /*0aa8*/ 	.short	0x010a
        /*0aaa*/ 	.byte	0x0e
	.zero		1


	//   ....[45]....
        /*0aac*/ 	.word	0x0000d2f0
        /*0ab0*/ 	.word	0x000000ff
        /*0ab4*/ 	.word	0x00019c50
        /*0ab8*/ 	.short	0x010a
        /*0aba*/ 	.byte	0x0e
	.zero		1


	//   ....[46]....
        /*0abc*/ 	.word	0x0000d8c0
        /*0ac0*/ 	.word	0x000000ff
        /*0ac4*/ 	.word	0x00000000
        /*0ac8*/ 	.short	0x0101
        /*0aca*/ 	.byte	0x04
	.zero		1


	//   ....[47]....
        /*0acc*/ 	.word	0x0000f6e0
        /*0ad0*/ 	.word	0x00000000
        /*0ad4*/ 	.word	0x00000000
        /*0ad8*/ 	.short	0x0101
        /*0ada*/ 	.byte	0x3f
	.zero		1


	//   ....[48]....
        /*0adc*/ 	.word	0x0000fd70
        /*0ae0*/ 	.word	0x00000004
        /*0ae4*/ 	.word	0x00000000
        /*0ae8*/ 	.short	0x0101
        /*0aea*/ 	.byte	0x3f
	.zero		1


	//   ....[49]....
        /*0aec*/ 	.word	0x00013bc0
        /*0af0*/ 	.word	0x00000005
        /*0af4*/ 	.word	0x00019c80
        /*0af8*/ 	.short	0x010a
        /*0afa*/ 	.byte	0x3f
	.zero		1


	//   ....[50]....
        /*0afc*/ 	.word	0x00013f90
        /*0b00*/ 	.word	0x00000005
        /*0b04*/ 	.word	0x00019c70
        /*0b08*/ 	.short	0x0107
        /*0b0a*/ 	.byte	0x3f
	.zero		1


	//   ....[51]....
        /*0b0c*/ 	.word	0x00014050
        /*0b10*/ 	.word	0x00000005
        /*0b14*/ 	.word	0x00019c70
        /*0b18*/ 	.short	0x0101
        /*0b1a*/ 	.byte	0x3f
	.zero		1


	//   ....[52]....
        /*0b1c*/ 	.word	0x00014080
        /*0b20*/ 	.word	0x00000005
        /*0b24*/ 	.word	0x00019c40
        /*0b28*/ 	.short	0x010a
        /*0b2a*/ 	.byte	0x3f
	.zero		1


	//   ....[53]....
        /*0b2c*/ 	.word	0x000143b0
        /*0b30*/ 	.word	0x00000005
        /*0b34*/ 	.word	0x00019c30
        /*0b38*/ 	.short	0x0107
        /*0b3a*/ 	.byte	0x3f
	.zero		1


	//   ....[54]....
        /*0b3c*/ 	.word	0x00014470
        /*0b40*/ 	.word	0x00000005
        /*0b44*/ 	.word	0x00019c30
        /*0b48*/ 	.short	0x0101
        /*0b4a*/ 	.byte	0x3f
	.zero		1


	//   ....[55]....
        /*0b4c*/ 	.word	0x00014e00
        /*0b50*/ 	.word	0x00000011
        /*0b54*/ 	.word	0x00019c00
        /*0b58*/ 	.short	0x0107
        /*0b5a*/ 	.byte	0x3f
	.zero		1


	//   ....[56]....
        /*0b5c*/ 	.word	0x00014f00
        /*0b60*/ 	.word	0x00000011
        /*0b64*/ 	.word	0x00019c00
        /*0b68*/ 	.short	0x0101
        /*0b6a*/ 	.byte	0x3f
	.zero		1


	//   ....[57]....
        /*0b6c*/ 	.word	0x00014f20
        /*0b70*/ 	.word	0x00000011
        /*0b74*/ 	.word	0x00019c20
        /*0b78*/ 	.short	0x010a
        /*0b7a*/ 	.byte	0x3f
	.zero		1


	//   ....[58]....
        /*0b7c*/ 	.word	0x00015280
        /*0b80*/ 	.word	0x00000004
        /*0b84*/ 	.word	0x00019c80
        /*0b88*/ 	.short	0x010a
        /*0b8a*/ 	.byte	0x3f
	.zero		1


	//   ....[59]....
        /*0b8c*/ 	.word	0x00015580
        /*0b90*/ 	.word	0x00000004
        /*0b94*/ 	.word	0x00019c70
        /*0b98*/ 	.short	0x0107
        /*0b9a*/ 	.byte	0x3f
	.zero		1


	//   ....[60]....
        /*0b9c*/ 	.word	0x00015640
        /*0ba0*/ 	.word	0x00000004
        /*0ba4*/ 	.word	0x00019c70
        /*0ba8*/ 	.short	0x0101
        /*0baa*/ 	.byte	0x3f
	.zero		1


	//   ....[61]....
        /*0bac*/ 	.word	0x00015670
        /*0bb0*/ 	.word	0x00000004
        /*0bb4*/ 	.word	0x00019c40
        /*0bb8*/ 	.short	0x010a
        /*0bba*/ 	.byte	0x3f
	.zero		1


	//   ....[62]....
        /*0bbc*/ 	.word	0x00015950
        /*0bc0*/ 	.word	0x00000004
        /*0bc4*/ 	.word	0x00019c30
        /*0bc8*/ 	.short	0x0107
        /*0bca*/ 	.byte	0x3f
	.zero		1


	//   ....[63]....
        /*0bcc*/ 	.word	0x00015a20
        /*0bd0*/ 	.word	0x00000004
        /*0bd4*/ 	.word	0x00019c30
        /*0bd8*/ 	.short	0x0101
        /*0bda*/ 	.byte	0x3f
	.zero		1


	//   ....[64]....
        /*0bdc*/ 	.word	0x00015aa0
        /*0be0*/ 	.word	0x00000002
        /*0be4*/ 	.word	0x00019c70
        /*0be8*/ 	.short	0x010a
        /*0bea*/ 	.byte	0x3f
	.zero		1


	//   ....[65]....
        /*0bec*/ 	.word	0x00015b30
        /*0bf0*/ 	.word	0x00000002
        /*0bf4*/ 	.word	0x00019c60
        /*0bf8*/ 	.short	0x010a
        /*0bfa*/ 	.byte	0x3f
	.zero		1


	//   ....[66]....
        /*0bfc*/ 	.word	0x00015fa0
        /*0c00*/ 	.word	0x00000002
        /*0c04*/ 	.word	0x00019c50
        /*0c08*/ 	.short	0x0101
        /*0c0a*/ 	.byte	0x3f
	.zero		1


	//   ....[67]....
        /*0c0c*/ 	.word	0x00016030
        /*0c10*/ 	.word	0x00000002
        /*0c14*/ 	.word	0x00000000
        /*0c18*/ 	.short	0x0101
        /*0c1a*/ 	.byte	0x3f
	.zero		1


	//   ....[68]....
        /*0c1c*/ 	.word	0x00016200
        /*0c20*/ 	.word	0x00000000
        /*0c24*/ 	.word	0x00019c70
        /*0c28*/ 	.short	0x010a
        /*0c2a*/ 	.byte	0x3f
	.zero		1


	//   ....[69]....
        /*0c2c*/ 	.word	0x00016280
        /*0c30*/ 	.word	0x00000000
        /*0c34*/ 	.word	0x00019c60
        /*0c38*/ 	.short	0x010a
        /*0c3a*/ 	.byte	0x3f
	.zero		1


	//   ....[70]....
        /*0c3c*/ 	.word	0x00016700
        /*0c40*/ 	.word	0x00000000
        /*0c44*/ 	.word	0x00019c50
        /*0c48*/ 	.short	0x0101
        /*0c4a*/ 	.byte	0x3f
	.zero		1


	//   ....[71]....
        /*0c4c*/ 	.word	0x000167a0
        /*0c50*/ 	.word	0x00000000
        /*0c54*/ 	.word	0x00000000
        /*0c58*/ 	.short	0x0101
        /*0c5a*/ 	.byte	0x3f
	.zero		1


	//   ....[72]....
        /*0c5c*/ 	.word	0x00017970
        /*0c60*/ 	.word	0x00000005
        /*0c64*/ 	.word	0x00019c20
        /*0c68*/ 	.short	0x010a
        /*0c6a*/ 	.byte	0x3f
	.zero		1


	//   ....[73]....
        /*0c6c*/ 	.word	0x00017af0
        /*0c70*/ 	.word	0x00000003
        /*0c74*/ 	.word	0x00019c40
        /*0c78*/ 	.short	0x010a
        /*0c7a*/ 	.byte	0x3f
	.zero		1


	//   ....[74]....
        /*0c7c*/ 	.word	0x00017b90
        /*0c80*/ 	.word	0x00000005
        /*0c84*/ 	.word	0x00019c40
        /*0c88*/ 	.short	0x010a
        /*0c8a*/ 	.byte	0x3f
	.zero		1


	//   ....[75]....
        /*0c8c*/ 	.word	0x00017bd0
        /*0c90*/ 	.word	0x00000003
        /*0c94*/ 	.word	0x00019c60
        /*0c98*/ 	.short	0x010a
        /*0c9a*/ 	.byte	0x3f
	.zero		1


	//   ....[76]....
        /*0c9c*/ 	.word	0x00017c10
        /*0ca0*/ 	.word	0x00000005
        /*0ca4*/ 	.word	0x00019c60
        /*0ca8*/ 	.short	0x010a
        /*0caa*/ 	.byte	0x3f
	.zero		1


	//   ....[77]....
        /*0cac*/ 	.word	0x00017c50
        /*0cb0*/ 	.word	0x00000003
        /*0cb4*/ 	.word	0x00019c80
        /*0cb8*/ 	.short	0x010a
        /*0cba*/ 	.byte	0x3f
	.zero		1


	//   ....[78]....
        /*0cbc*/ 	.word	0x00017c90
        /*0cc0*/ 	.word	0x00000005
        /*0cc4*/ 	.word	0x00019c80
        /*0cc8*/ 	.short	0x010a
        /*0cca*/ 	.byte	0x3f
	.zero		1


	//   ....[79]....
        /*0ccc*/ 	.word	0x00017d00
        /*0cd0*/ 	.word	0x00000003
        /*0cd4*/ 	.word	0x00019c00
        /*0cd8*/ 	.short	0x010a
        /*0cda*/ 	.byte	0x3f
	.zero		1


	//   ....[80]....
        /*0cdc*/ 	.word	0x00017d50
        /*0ce0*/ 	.word	0x00000003
        /*0ce4*/ 	.word	0x00019c30
        /*0ce8*/ 	.short	0x010a
        /*0cea*/ 	.byte	0x3f
	.zero		1


	//   ....[81]....
        /*0cec*/ 	.word	0x00017db0
        /*0cf0*/ 	.word	0x00000005
        /*0cf4*/ 	.word	0x00019c30
        /*0cf8*/ 	.short	0x010a
        /*0cfa*/ 	.byte	0x3f
	.zero		1


	//   ....[82]....
        /*0cfc*/ 	.word	0x00017e10
        /*0d00*/ 	.word	0x00000004
        /*0d04*/ 	.word	0x00019c50
        /*0d08*/ 	.short	0x010a
        /*0d0a*/ 	.byte	0x3f
	.zero		1


	//   ....[83]....
        /*0d0c*/ 	.word	0x00017e70
        /*0d10*/ 	.word	0x00000007
        /*0d14*/ 	.word	0x00019c30
        /*0d18*/ 	.short	0x010a
        /*0d1a*/ 	.byte	0x3f
	.zero		1


	//   ....[84]....
        /*0d1c*/ 	.word	0x00017ed0
        /*0d20*/ 	.word	0x00000004
        /*0d24*/ 	.word	0x00019c50
        /*0d28*/ 	.short	0x010a
        /*0d2a*/ 	.byte	0x3f
	.zero		1


	//   ....[85]....
        /*0d2c*/ 	.word	0x00017f30
        /*0d30*/ 	.word	0x00000005
        /*0d34*/ 	.word	0x00019c30
        /*0d38*/ 	.short	0x010a
        /*0d3a*/ 	.byte	0x3f
	.zero		1


	//   ....[86]....
        /*0d3c*/ 	.word	0x00017f90
        /*0d40*/ 	.word	0x00000004
        /*0d44*/ 	.word	0x00019c50
        /*0d48*/ 	.short	0x010a
        /*0d4a*/ 	.byte	0x3f
	.zero		1


	//   ....[87]....
        /*0d4c*/ 	.word	0x00017ff0
        /*0d50*/ 	.word	0x00000006
        /*0d54*/ 	.word	0x00019c50
        /*0d58*/ 	.short	0x010a
        /*0d5a*/ 	.byte	0x3f
	.zero		1


	//   ....[88]....
        /*0d5c*/ 	.word	0x000180f0
        /*0d60*/ 	.word	0x00000005
        /*0d64*/ 	.word	0x00019c80
        /*0d68*/ 	.short	0x010a
        /*0d6a*/ 	.byte	0x3f
	.zero		1


	//   ....[89]....
        /*0d6c*/ 	.word	0x000184a0
        /*0d70*/ 	.word	0x00000005
        /*0d74*/ 	.word	0x00019c40
        /*0d78*/ 	.short	0x010a
        /*0d7a*/ 	.byte	0x3f
	.zero		1


	//   ....[90]....
        /*0d7c*/ 	.word	0x00018b40
        /*0d80*/ 	.word	0x00000011
        /*0d84*/ 	.word	0x00019c20
        /*0d88*/ 	.short	0x010a
        /*0d8a*/ 	.byte	0x3f
	.zero		1


	//   ....[91]....
        /*0d8c*/ 	.word	0x00018b90
        /*0d90*/ 	.word	0x00000004
        /*0d94*/ 	.word	0x00019c80
        /*0d98*/ 	.short	0x010a
        /*0d9a*/ 	.byte	0x3f
	.zero		1


	//   ....[92]....
        /*0d9c*/ 	.word	0x00018e50
        /*0da0*/ 	.word	0x00000004
        /*0da4*/ 	.word	0x00019c40
        /*0da8*/ 	.short	0x010a
        /*0daa*/ 	.byte	0x3f
	.zero		1


	//   ....[93]....
        /*0dac*/ 	.word	0x00019100
        /*0db0*/ 	.word	0x00000002
        /*0db4*/ 	.word	0x00019c70
        /*0db8*/ 	.short	0x010a
        /*0dba*/ 	.byte	0x3f
	.zero		1


	//   ....[94]....
        /*0dbc*/ 	.word	0x00019150
        /*0dc0*/ 	.word	0x00000002
        /*0dc4*/ 	.word	0x00019c60
        /*0dc8*/ 	.short	0x010a
        /*0dca*/ 	.byte	0x3f
	.zero		1


	//   ....[95]....
        /*0dcc*/ 	.word	0x000191a0
        /*0dd0*/ 	.word	0x00000000
        /*0dd4*/ 	.word	0x00019c70
        /*0dd8*/ 	.short	0x010a
        /*0dda*/ 	.byte	0x3f
	.zero		1


	//   ....[96]....
        /*0ddc*/ 	.word	0x000191f0
        /*0de0*/ 	.word	0x00000000
        /*0de4*/ 	.word	0x00019c60
        /*0de8*/ 	.short	0x010a
        /*0dea*/ 	.byte	0x3f
	.zero		1


	//   ....[97]....
        /*0dec*/ 	.word	0x00019240
        /*0df0*/ 	.word	0x00000005
        /*0df4*/ 	.word	0x00019c20
        /*0df8*/ 	.short	0x010a
        /*0dfa*/ 	.byte	0x3f
	.zero		1


	//   ....[98]....
        /*0dfc*/ 	.word	0x000193e0
        /*0e00*/ 	.word	0x00000003
        /*0e04*/ 	.word	0x00019c40
        /*0e08*/ 	.short	0x010a
        /*0e0a*/ 	.byte	0x3f
	.zero		1


	//   ....[99]....
        /*0e0c*/ 	.word	0x00019430
        /*0e10*/ 	.word	0x00000005
        /*0e14*/ 	.word	0x00019c40
        /*0e18*/ 	.short	0x010a
        /*0e1a*/ 	.byte	0x3f
	.zero		1


	//   ....[100]....
        /*0e1c*/ 	.word	0x00019480
        /*0e20*/ 	.word	0x00000003
        /*0e24*/ 	.word	0x00019c60
        /*0e28*/ 	.short	0x010a
        /*0e2a*/ 	.byte	0x3f
	.zero		1


	//   ....[101]....
        /*0e2c*/ 	.word	0x000194d0
        /*0e30*/ 	.word	0x00000005
        /*0e34*/ 	.word	0x00019c60
        /*0e38*/ 	.short	0x010a
        /*0e3a*/ 	.byte	0x3f
	.zero		1


	//   ....[102]....
        /*0e3c*/ 	.word	0x00019520
        /*0e40*/ 	.word	0x00000003
        /*0e44*/ 	.word	0x00019c80
        /*0e48*/ 	.short	0x010a
        /*0e4a*/ 	.byte	0x3f
	.zero		1


	//----- nvinfo : EIATTR_NUM_MBARRIERS
	.align		4
.L_1252:
        /*0e4c*/ 	.byte	0x03, 0x38
        /*0e4e*/ 	.short	0x0016


	//----- nvinfo : EIATTR_EXIT_INSTR_OFFSETS
	.align		4
        /*0e50*/ 	.byte	0x04, 0x1c
        /*0e52*/ 	.short	(.L_1254 - .L_1253)


	//   ....[0]....
.L_1253:
        /*0e54*/ 	.word	0x00000980


	//   ....[1]....
        /*0e58*/ 	.word	0x00010fb0


	//   ....[2]....
        /*0e5c*/ 	.word	0x00017ce0


	//----- nvinfo : EIATTR_MAX_THREADS
	.align		4
.L_1254:
        /*0e60*/ 	.byte	0x04, 0x05
        /*0e62*/ 	.short	(.L_1256 - .L_1255)
.L_1255:
        /*0e64*/ 	.word	0x00000200
        /*0e68*/ 	.word	0x00000001
        /*0e6c*/ 	.word	0x00000001


	//----- nvinfo : EIATTR_CRS_STACK_SIZE
	.align		4
.L_1256:
        /*0e70*/ 	.byte	0x04, 0x1e
        /*0e72*/ 	.short	(.L_1258 - .L_1257)
.L_1257:
        /*0e74*/ 	.word	0x00000000


	//----- nvinfo : EIATTR_CBANK_PARAM_SIZE
	.align		4
.L_1258:
        /*0e78*/ 	.byte	0x03, 0x19
        /*0e7a*/ 	.short	0x0af0


	//----- nvinfo : EIATTR_PARAM_CBANK
	.align		4
        /*0e7c*/ 	.byte	0x04, 0x0a
        /*0e7e*/ 	.short	(.L_1260 - .L_1259)
	.align		4
.L_1259:
        /*0e80*/ 	.word	index@(.nv.constant0._ZN7cutlass13device_kernelIN5flash11enable_sm90INS1_16FlashAttnFwdSm90INS1_25CollectiveMainloopFwdSm90ILi2EN4cute5tupleIJNS5_1CILi1EEES8_S8_EEENS6_IJNS7_ILi192EEENS7_ILi128EEENS7_ILi96EEEEEELi96ENS_12float_e4m3_tEfNS_4arch4Sm90ELb0ELb1ELb0ELb1ELb1ELb0ELb0ELb1ELb1ELb1ELb1ELb0EEENS1_21CollectiveEpilogueFwdINS6_IJSA_SC_SB_EEES9_NS_10bfloat16_tESG_Li384ELb1ELb1ELb1ELb1EEENS1_36VarlenDynamicPersistentTileSchedulerILi192ELi128ELi384ELi128ELb1ELb1ELb1ELb1ELb0ELb1EEEEEEEEEvNT_6ParamsE)
        /*0e84*/ 	.short	0x0210
        /*0e86*/ 	.short	0x0af0


	//----- nvinfo : EIATTR_SW_WAR
	.align		4
.L_1260:
        /*0e88*/ 	.byte	0x04, 0x36
        /*0e8a*/ 	.short	(.L_1262 - .L_1261)
.L_1261:
        /*0e8c*/ 	.word	0x00000008
.L_1262:


//--------------------- .nv.info._ZN7cutlass13device_kernelIN5flash11enable_sm90INS1_16FlashAttnFwdSm90INS1_25CollectiveMainloopFwdSm90ILi2EN4cute5tupleIJNS5_1CILi1EEES8_S8_EEENS6_IJNS7_ILi192EEENS7_ILi128EEENS7_ILi96EEEEEELi96ENS_12float_e4m3_tEfNS_4arch4Sm90ELb0ELb1ELb0ELb1ELb1ELb1ELb0ELb1ELb1ELb1ELb1ELb0EEENS1_21CollectiveEpilogueFwdINS6_IJSA_SC_SB_EEES9_NS_10bfloat16_tESG_Li384ELb1ELb1ELb1ELb1EEENS1_36VarlenDynamicPersistentTileSchedulerILi192ELi128ELi384ELi128ELb1ELb1ELb1ELb1ELb0ELb1EEEEEEEEEvNT_6ParamsE --------------------------
	.section	.nv.info._ZN7cutlass13device_kernelIN5flash11enable_sm90INS1_16FlashAttnFwdSm90INS1_25CollectiveMainloopFwdSm90ILi2EN4cute5tupleIJNS5_1CILi1EEES8_S8_EEENS6_IJNS7_ILi192EEENS7_ILi128EEENS7_ILi96EEEEEELi96ENS_12float_e4m3_tEfNS_4arch4Sm90ELb0ELb1ELb0ELb1ELb1ELb1ELb0ELb1ELb1ELb1ELb1ELb0EEENS1_21CollectiveEpilogueFwdINS6_IJSA_SC_SB_EEES9_NS_10bfloat16_tESG_Li384ELb1ELb1ELb1ELb1EEENS1_36VarlenDynamicPersistentTileSchedulerILi192ELi128ELi384ELi128ELb1ELb1ELb1ELb1ELb0ELb1EEEEEEEEEvNT_6ParamsE,"",@"SHT_CUDA_INFO"
	.sectionflags	@""
	.align	4


	//----- nvinfo : EIATTR_CUDA_API_VERSION
	.align		4
        /*0000*/ 	.byte	0x04, 0x37
        /*0002*/ 	.short	(.L_1264 - .L_1263)
.L_1263:
        /*0004*/ 	.word	0x00000082


	//----- nvinfo : EIATTR_KPARAM_INFO
	.align		4
.L_1264:
        /*0008*/ 	.byte	0x04, 0x17
        /*000a*/ 	.short	(.L_1266 - .L_1265)
.L_1265:
        /*000c*/ 	.word	0x00000000
        /*0010*/ 	.short	0x0000
        /*0012*/ 	.short	0x0070
        /*0014*/ 	.byte	0x00, 0xf0, 0x01, 0x2a


	//----- nvinfo : EIATTR_SPARSE_MMA_MASK
	.align		4
.L_1266:
        /*0018*/ 	.byte	0x03, 0x50
        /*001a*/ 	.short	0x0000


	//----- nvinfo : EIATTR_MAXREG_COUNT
	.align		4
        /*001c*/ 	.byte	0x03, 0x1b
        /*001e*/ 	.short	0x0080


	//----- nvinfo : EIATTR_NUM_BARRIERS
	.align		4
        /*0020*/ 	.byte	0x02, 0x4c
        /*0022*/ 	.byte	0x10
	.zero		1


	//----- nvinfo : EIATTR_EXTERNS
	.align		4
        /*0024*/ 	.byte	0x04, 0x0f
        /*0026*/ 	.short	(.L_1268 - .L_1267)


	//   ....[0]....
	.align		4
.L_1267:
        /*0028*/ 	.word	index@(__assertfail)


	//----- nvinfo : EIATTR_ANNOTATIONS
	.align		4
.L_1268:
        /*002c*/ 	.byte	0x04, 0x55
        /*002e*/ 	.short	(.L_1270 - .L_1269)


	//   ....[0]....
.L_1269:
        /* <DEDUP_REMOVED lines=108> */


	//----- nvinfo : EIATTR_MERCURY_ISA_VERSION
	.align		4
.L_1270:
        /*06d8*/ 	.byte	0x03, 0x5f
        /*06da*/ 	.short	0x0101


	//----- nvinfo : EIATTR_UNUSED_LOAD_BYTE_OFFSET
	.align		4
        /*06dc*/ 	.byte	0x04, 0x44
        /*06de*/ 	.short	(.L_1272 - .L_1271)


	//   ....[0]....
.L_1271:
        /*06e0*/ 	.word	0x00000a50
        /*06e4*/ 	.word	0x0000fff0


	//   ....[1]....
        /*06e8*/ 	.word	0x00018900
        /*06ec*/ 	.word	0x0000fff0


	//----- nvinfo : EIATTR_INT_WARP_WIDE_INSTR_OFFSETS
	.align		4
.L_1272:
        /*06f0*/ 	.byte	0x04, 0x31
        /*06f2*/ 	.short	(.L_1274 - .L_1273)


	//   ....[0]....
.L_1273:
        /*06f4*/ 	.word	0x00000130


	//   ....[1]....
        /*06f8*/ 	.word	0x00000170


	//   ....[2]....
        /*06fc*/ 	.word	0x000001e0


	//   ....[3]....
        /*0700*/ 	.word	0x0001f7e0


	//   ....[4]....
        /*0704*/ 	.word	0x0001f870


	//   ....[5]....
        /*0708*/ 	.word	0x00022990


	//   ....[6]....
        /*070c*/ 	.word	0x00022a20


	//----- nvinfo : EIATTR_COOP_GROUP_MASK_REGIDS
	.align		4
.L_1274:
        /*0710*/ 	.byte	0x04, 0x29
        /*0712*/ 	.short	(.L_1276 - .L_1275)


	//   ....[0]....
.L_1275:
        /*0714*/ 	.word	0xffffffff


	//   ....[1]....
        /*0718*/ 	.word	0xffffffff


	//   ....[2]....
        /*071c*/ 	.word	0xffffffff


	//   ....[3]....
        /*0720*/ 	.word	0xffffffff


	//   ....[4]....
        /*0724*/ 	.word	0xffffffff


	//   ....[5]....
        /*0728*/ 	.word	0xffffffff


	//   ....[6]....
        /*072c*/ 	.word	0xffffffff


	//   ....[7]....
        /*0730*/ 	.word	0xffffffff


	//   ....[8]....
        /*0734*/ 	.word	0xffffffff


	//   ....[9]....
        /*0738*/ 	.word	0xffffffff


	//   ....[10]....
        /*073c*/ 	.word	0xffffffff


	//   ....[11]....
        /*0740*/ 	.word	0xffffffff


	//   ....[12]....
        /*0744*/ 	.word	0xffffffff


	//   ....[13]....
        /*0748*/ 	.word	0xffffffff


	//   ....[14]....
        /*074c*/ 	.word	0xffffffff


	//   ....[15]....
        /*0750*/ 	.word	0xffffffff


	//   ....[16]....
        /*0754*/ 	.word	0xffffffff


	//   ....[17]....
        /*0758*/ 	.word	0xffffffff


	//   ....[18]....
        /*075c*/ 	.word	0xffffffff


	//   ....[19]....
        /*0760*/ 	.word	0xffffffff


	//   ....[20]....
        /*0764*/ 	.word	0xffffffff


	//   ....[21]....
        /*0768*/ 	.word	0xffffffff


	//   ....[22]....
        /*076c*/ 	.word	0xffffffff


	//   ....[23]....
        /*0770*/ 	.word	0xffffffff


	//   ....[24]....
        /*0774*/ 	.word	0xffffffff


	//   ....[25]....
        /*0778*/ 	.word	0xffffffff


	//   ....[26]....
        /*077c*/ 	.word	0xffffffff


	//   ....[27]....
        /*0780*/ 	.word	0xffffffff


	//   ....[28]....
        /*0784*/ 	.word	0xffffffff


	//   ....[29]....
        /*0788*/ 	.word	0xffffffff


	//   ....[30]....
        /*078c*/ 	.word	0xffffffff


	//   ....[31]....
        /*0790*/ 	.word	0xffffffff


	//   ....[32]....
        /*0794*/ 	.word	0xffffffff


	//   ....[33]....
        /*0798*/ 	.word	0xffffffff


	//   ....[34]....
        /*079c*/ 	.word	0xffffffff


	//   ....[35]....
        /*07a0*/ 	.word	0xffffffff


	//   ....[36]....
        /*07a4*/ 	.word	0xffffffff


	//   ....[37]....
        /*07a8*/ 	.word	0xffffffff


	//   ....[38]....
        /*07ac*/ 	.word	0xffffffff


	//   ....[39]....
        /*07b0*/ 	.word	0xffffffff


	//   ....[40]....
        /*07b4*/ 	.word	0xffffffff


	//   ....[41]....
        /*07b8*/ 	.word	0xffffffff


	//   ....[42]....
        /*07bc*/ 	.word	0xffffffff


	//   ....[43]....
        /*07c0*/ 	.word	0xffffffff


	//   ....[44]....
        /*07c4*/ 	.word	0xffffffff


	//   ....[45]....
        /*07c8*/ 	.word	0xffffffff


	//   ....[46]....
        /*07cc*/ 	.word	0xffffffff


	//   ....[47]....
        /*07d0*/ 	.word	0xffffffff


	//   ....[48]....
        /*07d4*/ 	.word	0xffffffff


	//   ....[49]....
        /*07d8*/ 	.word	0xffffffff


	//   ....[50]....
        /*07dc*/ 	.word	0xffffffff


	//   ....[51]....
        /*07e0*/ 	.word	0xffffffff


	//   ....[52]....
        /*07e4*/ 	.word	0xffffffff


	//   ....[53]....
        /*07e8*/ 	.word	0xffffffff


	//   ....[54]....
        /*07ec*/ 	.word	0xffffffff


	//   ....[55]....
        /*07f0*/ 	.word	0xffffffff


	//   ....[56]....
        /*07f4*/ 	.word	0xffffffff


	//   ....[57]....
        /*07f8*/ 	.word	0xffffffff


	//   ....[58]....
        /*07fc*/ 	.word	0xffffffff


	//   ....[59]....
        /*0800*/ 	.word	0xffffffff


	//   ....[60]....
        /*0804*/ 	.word	0xffffffff


	//   ....[61]....
        /*0808*/ 	.word	0xffffffff


	//   ....[62]....
        /*080c*/ 	.word	0xffffffff


	//   ....[63]....
        /*0810*/ 	.word	0xffffffff


	//   ....[64]....
        /*0814*/ 	.word	0xffffffff


	//   ....[65]....
        /*0818*/ 	.word	0xffffffff


	//   ....[66]....
        /*081c*/ 	.word	0xffffffff


	//   ....[67]....
        /*0820*/ 	.word	0xffffffff


	//   ....[68]....
        /*0824*/ 	.word	0xffffffff


	//   ....[69]....
        /*0828*/ 	.word	0xffffffff


	//   ....[70]....
        /*082c*/ 	.word	0xffffffff


	//   ....[71]....
        /*0830*/ 	.word	0xffffffff


	//   ....[72]....
        /*0834*/ 	.word	0xffffffff


	//   ....[73]....
        /*0838*/ 	.word	0xffffffff


	//   ....[74]....
        /*083c*/ 	.word	0xffffffff


	//   ....[75]....
        /*0840*/ 	.word	0xffffffff


	//   ....[76]....
        /*0844*/ 	.word	0xffffffff


	//   ....[77]....
        /*0848*/ 	.word	0xffffffff


	//   ....[78]....
        /*084c*/ 	.word	0xffffffff


	//   ....[79]....
        /*0850*/ 	.word	0xffffffff


	//   ....[80]....
        /*0854*/ 	.word	0xffffffff


	//   ....[81]....
        /*0858*/ 	.word	0xffffffff


	//   ....[82]....
        /*085c*/ 	.word	0xffffffff


	//   ....[83]....
        /*0860*/ 	.word	0xffffffff


	//   ....[84]....
        /*0864*/ 	.word	0xffffffff


	//   ....[85]....
        /*0868*/ 	.word	0xffffffff


	//   ....[86]....
        /*086c*/ 	.word	0xffffffff


	//   ....[87]....
        /*0870*/ 	.word	0xffffffff


	//   ....[88]....
        /*0874*/ 	.word	0xffffffff


	//   ....[89]....
        /*0878*/ 	.word	0xffffffff


	//   ....[90]....
        /*087c*/ 	.word	0xffffffff


	//   ....[91]....
        /*0880*/ 	.word	0xffffffff


	//   ....[92]....
        /*0884*/ 	.word	0xffffffff


	//   ....[93]....
        /*0888*/ 	.word	0xffffffff


	//   ....[94]....
        /*088c*/ 	.word	0xffffffff


	//   ....[95]....
        /*0890*/ 	.word	0xffffffff


	//   ....[96]....
        /*0894*/ 	.word	0xffffffff


	//   ....[97]....
        /*0898*/ 	.word	0xffffffff


	//   ....[98]....
        /*089c*/ 	.word	0xffffffff


	//   ....[99]....
        /*08a0*/ 	.word	0xffffffff


	//   ....[100]....
        /*08a4*/ 	.word	0xffffffff


	//   ....[101]....
        /*08a8*/ 	.word	0xffffffff


	//   ....[102]....
        /*08ac*/ 	.word	0xffffffff


	//   ....[103]....
        /*08b0*/ 	.word	0xffffffff


	//   ....[104]....
        /*08b4*/ 	.word	0xffffffff


	//   ....[105]....
        /*08b8*/ 	.word	0xffffffff


	//   ....[106]....
        /*08bc*/ 	.word	0xffffffff


	//   ....[107]....
        /*08c0*/ 	.word	0xffffffff


	//   ....[108]....
        /*08c4*/ 	.word	0xffffffff


	//   ....[109]....
        /*08c8*/ 	.word	0xffffffff


	//   ....[110]....
        /*08cc*/ 	.word	0xffffffff


	//   ....[111]....
        /*08d0*/ 	.word	0xffffffff


	//   ....[112]....
        /*08d4*/ 	.word	0xffffffff


	//   ....[113]....
        /*08d8*/ 	.word	0xffffffff


	//   ....[114]....
        /*08dc*/ 	.word	0xffffffff


	//   ....[115]....
        /*08e0*/ 	.word	0xffffffff


	//   ....[116]....
        /*08e4*/ 	.word	0xffffffff


	//   ....[117]....
        /*08e8*/ 	.word	0xffffffff


	//   ....[118]....
        /*08ec*/ 	.word	0xffffffff


	//   ....[119]....
        /*08f0*/ 	.word	0xffffffff


	//   ....[120]....
        /*08f4*/ 	.word	0xffffffff


	//   ....[121]....
        /*08f8*/ 	.word	0xffffffff


	//   ....[122]....
        /*08fc*/ 	.word	0xffffffff


	//   ....[123]....
        /*0900*/ 	.word	0xffffffff


	//   ....[124]....
        /*0904*/ 	.word	0xffffffff


	//   ....[125]....
        /*0908*/ 	.word	0xffffffff


	//   ....[126]....
        /*090c*/ 	.word	0xffffffff


	//   ....[127]....
        /*0910*/ 	.word	0xffffffff


	//   ....[128]....
        /*0914*/ 	.word	0xffffffff


	//   ....[129]....
        /*0918*/ 	.word	0xffffffff


	//   ....[130]....
        /*091c*/ 	.word	0xffffffff


	//   ....[131]....
        /*0920*/ 	.word	0xffffffff


	//   ....[132]....
        /*0924*/ 	.word	0xffffffff


	//   ....[133]....
        /*0928*/ 	.word	0xffffffff


	//   ....[134]....
        /*092c*/ 	.word	0xffffffff


	//   ....[135]....
        /*0930*/ 	.word	0xffffffff


	//   ....[136]....
        /*0934*/ 	.word	0xffffffff


	//   ....[137]....
        /*0938*/ 	.word	0xffffffff


	//   ....[138]....
        /*093c*/ 	.word	0xffffffff


	//   ....[139]....
        /*0940*/ 	.word	0xffffffff


	//   ....[140]....
        /*0944*/ 	.word	0xffffffff


	//   ....[141]....
        /*0948*/ 	.word	0xffffffff


	//   ....[142]....
        /*094c*/ 	.word	0xffffffff


	//   ....[143]....
        /*0950*/ 	.word	0xffffffff


	//   ....[144]....
        /*0954*/ 	.word	0xffffffff


	//   ....[145]....
        /*0958*/ 	.word	0xffffffff


	//   ....[146]....
        /*095c*/ 	.word	0xffffffff


	//   ....[147]....
        /*0960*/ 	.word	0xffffffff


	//   ....[148]....
        /*0964*/ 	.word	0xffffffff


	//   ....[149]....
        /*0968*/ 	.word	0xffffffff


	//   ....[150]....
        /*096c*/ 	.word	0xffffffff


	//   ....[151]....
        /*0970*/ 	.word	0xffffffff


	//   ....[152]....
        /*0974*/ 	.word	0xffffffff


	//   ....[153]....
        /*0978*/ 	.word	0xffffffff


	//   ....[154]....
        /*097c*/ 	.word	0xffffffff


	//   ....[155]....
        /*0980*/ 	.word	0xffffffff


	//   ....[156]....
        /*0984*/ 	.word	0xffffffff


	//   ....[157]....
        /*0988*/ 	.word	0xffffffff


	//   ....[158]....
        /*098c*/ 	.word	0xffffffff


	//   ....[159]....
        /*0990*/ 	.word	0xffffffff


	//   ....[160]....
        /*0994*/ 	.word	0xffffffff


	//   ....[161]....
        /*0998*/ 	.word	0xffffffff


	//   ....[162]....
        /*099c*/ 	.word	0xffffffff


	//   ....[163]....
        /*09a0*/ 	.word	0xffffffff


	//   ....[164]....
        /*09a4*/ 	.word	0xffffffff


	//   ....[165]....
        /*09a8*/ 	.word	0xffffffff


	//   ....[166]....
        /*09ac*/ 	.word	0xffffffff


	//   ....[167]....
        /*09b0*/ 	.word	0xffffffff


	//   ....[168]....
        /*09b4*/ 	.word	0xffffffff


	//   ....[169]....
        /*09b8*/ 	.word	0xffffffff


	//   ....[170]....
        /*09bc*/ 	.word	0xffffffff


	//   ....[171]....
        /*09c0*/ 	.word	0xffffffff


	//   ....[172]....
        /*09c4*/ 	.word	0xffffffff


	//   ....[173]....
        /*09c8*/ 	.word	0x0500000f


	//   ....[174]....
        /*09cc*/ 	.word	0x0500000f


	//   ....[175]....
        /*09d0*/ 	.word	0x0500000f


	//   ....[176]....
        /*09d4*/ 	.word	0x0500000f


	//   ....[177]....
        /*09d8*/ 	.word	0x0500000f


	//   ....[178]....
        /*09dc*/ 	.word	0x0500000f


	//   ....[179]....
        /*09e0*/ 	.word	0x0500000f


	//   ....[180]....
        /*09e4*/ 	.word	0x0500000f


	//   ....[181]....
        /*09e8*/ 	.word	0x0500000f


	//   ....[182]....
        /*09ec*/ 	.word	0x0500000f


	//   ....[183]....
        /*09f0*/ 	.word	0x0500000f


	//   ....[184]....
        /*09f4*/ 	.word	0x0500000f


	//   ....[185]....
        /*09f8*/ 	.word	0x0500000f


	//   ....[186]....
        /*09fc*/ 	.word	0x0500000f


	//   ....[187]....
        /*0a00*/ 	.word	0x0500000f


	//   ....[188]....
        /*0a04*/ 	.word	0x0500000f


	//   ....[189]....
        /*0a08*/ 	.word	0x0500000f


	//   ....[190]....
        /*0a0c*/ 	.word	0x0500000f


	//   ....[191]....
        /*0a10*/ 	.word	0x0500000f


	//   ....[192]....
        /*0a14*/ 	.word	0x0500000f


	//   ....[193]....
        /*0a18*/ 	.word	0x0500000f


	//   ....[194]....
        /*0a1c*/ 	.word	0x0500000f


	//   ....[195]....
        /*0a20*/ 	.word	0x0500000f


	//   ....[196]....
        /*0a24*/ 	.word	0x0500000f


	//   ....[197]....
        /*0a28*/ 	.word	0x0500000f


	//   ....[198]....
        /*0a2c*/ 	.word	0x0500000f


	//   ....[199]....
        /*0a30*/ 	.word	0x0500000f


	//   ....[200]....
        /*0a34*/ 	.word	0x0500000f


	//   ....[201]....
        /*0a38*/ 	.word	0x0500000f


	//   ....[202]....
        /*0a3c*/ 	.word	0x0500000f


	//   ....[203]....
        /*0a40*/ 	.word	0x0500000f


	//   ....[204]....
        /*0a44*/ 	.word	0x0500000f


	//   ....[205]....
        /*0a48*/ 	.word	0x0500000f


	//   ....[206]....
        /*0a4c*/ 	.word	0x0500000f


	//   ....[207]....
        /*0a50*/ 	.word	0x0500000f


	//   ....[208]....
        /*0a54*/ 	.word	0x0500000f


	//   ....[209]....
        /*0a58*/ 	.word	0x0500000f


	//   ....[210]....
        /*0a5c*/ 	.word	0x0500000f


	//   ....[211]....
        /*0a60*/ 	.word	0x0500000f


	//   ....[212]....
        /*0a64*/ 	.word	0x0500000f


	//   ....[213]....
        /*0a68*/ 	.word	0x0500000f


	//   ....[214]....
        /*0a6c*/ 	.word	0x0500000f


	//   ....[215]....
        /*0a70*/ 	.word	0x0500000f


	//   ....[216]....
        /*0a74*/ 	.word	0x0500000f


	//   ....[217]....
        /*0a78*/ 	.word	0x0500000f


	//   ....[218]....
        /*0a7c*/ 	.word	0x0500000f


	//   ....[219]....
        /*0a80*/ 	.word	0x0500000f


	//   ....[220]....
        /*0a84*/ 	.word	0x0500000f


	//   ....[221]....
        /*0a88*/ 	.word	0x0500000f


	//   ....[222]....
        /*0a8c*/ 	.word	0x0500000f


	//   ....[223]....
        /*0a90*/ 	.word	0x0500000f


	//   ....[224]....
        /*0a94*/ 	.word	0x0500000f


	//   ....[225]....
        /*0a98*/ 	.word	0x0500000f


	//   ....[226]....
        /*0a9c*/ 	.word	0x0500000f


	//   ....[227]....
        /*0aa0*/ 	.word	0x0500000f


	//   ....[228]....
        /*0aa4*/ 	.word	0x0500000f


	//   ....[229]....
        /*0aa8*/ 	.word	0x0500000f


	//----- nvinfo : EIATTR_COOP_GROUP_INSTR_OFFSETS
	.align		4
.L_1276:
        /*0aac*/ 	.byte	0x04, 0x28
        /*0aae*/ 	.short	(.L_1278 - .L_1277)


	//   ....[0]....
.L_1277:
        /*0ab0*/ 	.word	0x00000070


	//   ....[1]....
        /*0ab4*/ 	.word	0x00000140


	//   ....[2]....
        /*0ab8*/ 	.word	0x00000190


	//   ....[3]....
        /*0abc*/ 	.word	0x000003c0


	//   ....[4]....
        /*0ac0*/ 	.word	0x00000520


	//   ....[5]....
        /*0ac4*/ 	.word	0x00000640


	//   ....[6]....
        /*0ac8*/ 	.word	0x000007a0


	//   ....[7]....
        /*0acc*/ 	.word	0x00002ff0


	//   ....[8]....
        /*0ad0*/ 	.word	0x00003000


	//   ....[9]....
        /*0ad4*/ 	.word	0x000049f0


	//   ....[10]....
        /*0ad8*/ 	.word	0x00004a00


	//   ....[11]....
        /*0adc*/ 	.word	0x00006c10


	//   ....[12]....
        /*0ae0*/ 	.word	0x00006c20


	//   ....[13]....
        /*0ae4*/ 	.word	0x00007010


	//   ....[14]....
        /*0ae8*/ 	.word	0x00007030


	//   ....[15]....
        /*0aec*/ 	.word	0x00007ea0


	//   ....[16]....
        /*0af0*/ 	.word	0x000085d0


	//   ....[17]....
        /*0af4*/ 	.word	0x000085e0


	//   ....[18]....
        /*0af8*/ 	.word	0x000085f0


	//   ....[19]....
        /*0afc*/ 	.word	0x00008600


	//   ....[20]....
        /*0b00*/ 	.word	0x0000a2d0


	//   ....[21]....
        /*0b04*/ 	.word	0x0000a2e0


	//   ....[22]....
        /*0b08*/ 	.word	0x0000a2f0


	//   ....[23]....
        /*0b0c*/ 	.word	0x0000a300


	//   ....[24]....
        /*0b10*/ 	.word	0x0000cc30


	//   ....[25]....
        /*0b14*/ 	.word	0x0000ce70


	//   ....[26]....
        /*0b18*/ 	.word	0x0000e0a0


	//   ....[27]....
        /*0b1c*/ 	.word	0x0000e1b0


	//   ....[28]....
        /*0b20*/ 	.word	0x0000e940


	//   ....[29]....
        /*0b24*/ 	.word	0x0000ea40


	//   ....[30]....
        /*0b28*/ 	.word	0x00010280


	//   ....[31]....
        /*0b2c*/ 	.word	0x000104d0


	//   ....[32]....
        /*0b30*/ 	.word	0x00011510


	//   ....[33]....
        /*0b34*/ 	.word	0x00011610


	//   ....[34]....
        /*0b38*/ 	.word	0x00011a80


	//   ....[35]....
        /*0b3c*/ 	.word	0x00011be0


	//   ....[36]....
        /*0b40*/ 	.word	0x00013850


	//   ....[37]....
        /*0b44*/ 	.word	0x00013870


	//   ....[38]....
        /*0b48*/ 	.word	0x00013dd0


	//   ....[39]....
        /*0b4c*/ 	.word	0x00013e30


	//   ....[40]....
        /*0b50*/ 	.word	0x00015590


	//   ....[41]....
        /*0b54*/ 	.word	0x000157a0


	//   ....[42]....
        /*0b58*/ 	.word	0x000164c0


	//   ....[43]....
        /*0b5c*/ 	.word	0x000166e0


	//   ....[44]....
        /*0b60*/ 	.word	0x00016e50


	//   ....[45]....
        /*0b64*/ 	.word	0x00016ea0


	//   ....[46]....
        /*0b68*/ 	.word	0x00018190


	//   ....[47]....
        /*0b6c*/ 	.word	0x00018250


	//   ....[48]....
        /*0b70*/ 	.word	0x00018290


	//   ....[49]....
        /*0b74*/ 	.word	0x00018390


	//   ....[50]....
        /*0b78*/ 	.word	0x00018fa0


	//   ....[51]....
        /*0b7c*/ 	.word	0x00018fe0


	//   ....[52]....
        /*0b80*/ 	.word	0x00019010


	//   ....[53]....
        /*0b84*/ 	.word	0x00019030


	//   ....[54]....
        /*0b88*/ 	.word	0x00019050


	//   ....[55]....
        /*0b8c*/ 	.word	0x00019060


	//   ....[56]....
        /*0b90*/ 	.word	0x00019070


	//   ....[57]....
        /*0b94*/ 	.word	0x00019080


	//   ....[58]....
        /*0b98*/ 	.word	0x00019090


	//   ....[59]....
        /*0b9c*/ 	.word	0x000190a0


	//   ....[60]....
        /*0ba0*/ 	.word	0x000190b0


	//   ....[61]....
        /*0ba4*/ 	.word	0x000190c0


	//   ....[62]....
        /*0ba8*/ 	.word	0x000190d0


	//   ....[63]....
        /*0bac*/ 	.word	0x000190e0


	//   ....[64]....
        /*0bb0*/ 	.word	0x000190f0


	//   ....[65]....
        /*0bb4*/ 	.word	0x00019100


	//   ....[66]....
        /*0bb8*/ 	.word	0x00019110


	//   ....[67]....
        /*0bbc*/ 	.word	0x00019120


	//   ....[68]....
        /*0bc0*/ 	.word	0x00019130


	//   ....[69]....
        /*0bc4*/ 	.word	0x00019140


	//   ....[70]....
        /*0bc8*/ 	.word	0x00019150


	//   ....[71]....
        /*0bcc*/ 	.word	0x00019160


	//   ....[72]....
        /*0bd0*/ 	.word	0x00019170


	//   ....[73]....
        /*0bd4*/ 	.word	0x00019180


	//   ....[74]....
        /*0bd8*/ 	.word	0x00019190


	//   ....[75]....
        /*0bdc*/ 	.word	0x000191a0


	//   ....[76]....
        /*0be0*/ 	.word	0x000191b0


	//   ....[77]....
        /*0be4*/ 	.word	0x000191c0


	//   ....[78]....
        /*0be8*/ 	.word	0x000191d0


	//   ....[79]....
        /*0bec*/ 	.word	0x000191e0


	//   ....[80]....
        /*0bf0*/ 	.word	0x000191f0


	//   ....[81]....
        /*0bf4*/ 	.word	0x00019200


	//   ....[82]....
        /*0bf8*/ 	.word	0x00019210


	//   ....[83]....
        /*0bfc*/ 	.word	0x00019220


	//   ....[84]....
        /*0c00*/ 	.word	0x00019230


	//   ....[85]....
        /*0c04*/ 	.word	0x00019240


	//   ....[86]....
        /*0c08*/ 	.word	0x00019250


	//   ....[87]....
        /*0c0c*/ 	.word	0x00019260


	//   ....[88]....
        /*0c10*/ 	.word	0x00019270


	//   ....[89]....
        /*0c14*/ 	.word	0x00019280


	//   ....[90]....
        /*0c18*/ 	.word	0x00019290


	//   ....[91]....
        /*0c1c*/ 	.word	0x000192a0


	//   ....[92]....
        /*0c20*/ 	.word	0x000192b0


	//   ....[93]....
        /*0c24*/ 	.word	0x000192c0


	//   ....[94]....
        /*0c28*/ 	.word	0x000192d0


	//   ....[95]....
        /*0c2c*/ 	.word	0x000192e0


	//   ....[96]....
        /*0c30*/ 	.word	0x000192f0


	//   ....[97]....
        /*0c34*/ 	.word	0x00019300


	//   ....[98]....
        /*0c38*/ 	.word	0x00019c40


	//   ....[99]....
        /*0c3c*/ 	.word	0x00019c50


	//   ....[100]....
        /*0c40*/ 	.word	0x00019c60


	//   ....[101]....
        /*0c44*/ 	.word	0x00019ca0


	//   ....[102]....
        /*0c48*/ 	.word	0x0001a390


	//   ....[103]....
        /*0c4c*/ 	.word	0x0001a3b0


	//   ....[104]....
        /*0c50*/ 	.word	0x0001a4b0


	//   ....[105]....
        /*0c54*/ 	.word	0x0001a4d0


	//   ....[106]....
        /*0c58*/ 	.word	0x0001a910


	//   ....[107]....
        /*0c5c*/ 	.word	0x0001a950


	//   ....[108]....
        /*0c60*/ 	.word	0x0001adc0


	//   ....[109]....
        /*0c64*/ 	.word	0x0001add0


	//   ....[110]....
        /*0c68*/ 	.word	0x0001b9f0


	//   ....[111]....
        /*0c6c*/ 	.word	0x0001ba00


	//   ....[112]....
        /*0c70*/ 	.word	0x0001bb00


	//   ....[113]....
        /*0c74*/ 	.word	0x0001bb20


	//   ....[114]....
        /*0c78*/ 	.word	0x0001bca0


	//   ....[115]....
        /*0c7c*/ 	.word	0x0001be90


	//   ....[116]....
        /*0c80*/ 	.word	0x0001bec0


	//   ....[117]....
        /*0c84*/ 	.word	0x0001bef0


	//   ....[118]....
        /*0c88*/ 	.word	0x0001bf20


	//   ....[119]....
        /*0c8c*/ 	.word	0x0001bf50


	//   ....[120]....
        /*0c90*/ 	.word	0x0001bf80


	//   ....[121]....
        /*0c94*/ 	.word	0x0001c110


	//   ....[122]....
        /*0c98*/ 	.word	0x0001c140


	//   ....[123]....
        /*0c9c*/ 	.word	0x0001c170


	//   ....[124]....
        /*0ca0*/ 	.word	0x0001c1a0


	//   ....[125]....
        /*0ca4*/ 	.word	0x0001c1d0


	//   ....[126]....
        /*0ca8*/ 	.word	0x0001c200


	//   ....[127]....
        /*0cac*/ 	.word	0x0001c290


	//   ....[128]....
        /*0cb0*/ 	.word	0x0001c2c0


	//   ....[129]....
        /*0cb4*/ 	.word	0x0001c2d0


	//   ....[130]....
        /*0cb8*/ 	.word	0x0001c310


	//   ....[131]....
        /*0cbc*/ 	.word	0x0001dcc0


	//   ....[132]....
        /*0cc0*/ 	.word	0x00020410


	//   ....[133]....
        /*0cc4*/ 	.word	0x00020420


	//   ....[134]....
        /*0cc8*/ 	.word	0x00020430


	//   ....[135]....
        /*0ccc*/ 	.word	0x00020550


	//   ....[136]....
        /*0cd0*/ 	.word	0x00020960


	//   ....[137]....
        /*0cd4*/ 	.word	0x00020970


	//   ....[138]....
        /*0cd8*/ 	.word	0x00020980


	//   ....[139]....
        /*0cdc*/ 	.word	0x00020990


	//   ....[140]....
        /*0ce0*/ 	.word	0x00021320


	//   ....[141]....
        /*0ce4*/ 	.word	0x00021350


	//   ....[142]....
        /*0ce8*/ 	.word	0x00021370


	//   ....[143]....
        /*0cec*/ 	.word	0x00021380


	//   ....[144]....
        /*0cf0*/ 	.word	0x00021480


	//   ....[145]....
        /*0cf4*/ 	.word	0x00021490


	//   ....[146]....
        /*0cf8*/ 	.word	0x00021c70


	//   ....[147]....
        /*0cfc*/ 	.word	0x00021c90


	//   ....[148]....
        /*0d00*/ 	.word	0x00021cb0


	//   ....[149]....
        /*0d04*/ 	.word	0x00021d10


	//   ....[150]....
        /*0d08*/ 	.word	0x000220e0


	//   ....[151]....
        /*0d0c*/ 	.word	0x000220f0


	//   ....[152]....
        /*0d10*/ 	.word	0x00022100


	//   ....[153]....
        /*0d14*/ 	.word	0x00022160


	//   ....[154]....
        /*0d18*/ 	.word	0x000232a0


	//   ....[155]....
        /*0d1c*/ 	.word	0x000232d0


	//   ....[156]....
        /*0d20*/ 	.word	0x00023340


	//   ....[157]....
        /*0d24*/ 	.word	0x00023370


	//   ....[158]....
        /*0d28*/ 	.word	0x000233a0


	//   ....[159]....
        /*0d2c*/ 	.word	0x000233d0


	//   ....[160]....
        /*0d30*/ 	.word	0x00023400


	//   ....[161]....
        /*0d34*/ 	.word	0x00023430


	//   ....[162]....
        /*0d38*/ 	.word	0x000235d0


	//   ....[163]....
        /*0d3c*/ 	.word	0x00023600


	//   ....[164]....
        /*0d40*/ 	.word	0x00023630


	//   ....[165]....
        /*0d44*/ 	.word	0x00023660


	//   ....[166]....
        /*0d48*/ 	.word	0x00023690


	//   ....[167]....
        /*0d4c*/ 	.word	0x000236c0


	//   ....[168]....
        /*0d50*/ 	.word	0x00023780


	//   ....[169]....
        /*0d54*/ 	.word	0x000237a0


	//   ....[170]....
        /*0d58*/ 	.word	0x000237c0


	//   ....[171]....
        /*0d5c*/ 	.word	0x00023820


	//   ....[172]....
        /*0d60*/ 	.word	0x00024290


	//   ....[173]....
        /*0d64*/ 	.word	0x00024650


	//   ....[174]....
        /*0d68*/ 	.word	0x000246e0


	//   ....[175]....
        /*0d6c*/ 	.word	0x000247c0


	//   ....[176]....
        /*0d70*/ 	.word	0x00024850


	//   ....[177]....
        /*0d74*/ 	.word	0x00024930


	//   ....[178]....
        /*0d78*/ 	.word	0x000249c0


	//   ....[179]....
        /*0d7c*/ 	.word	0x00024a90


	//   ....[180]....
        /*0d80*/ 	.word	0x00024b20


	//   ....[181]....
        /*0d84*/ 	.word	0x00024b70


	//   ....[182]....
        /*0d88*/ 	.word	0x00024bc0


	//   ....[183]....
        /*0d8c*/ 	.word	0x00024ca0


	//   ....[184]....
        /*0d90*/ 	.word	0x00024d30


	//   ....[185]....
        /*0d94*/ 	.word	0x00024d80


	//   ....[186]....
        /*0d98*/ 	.word	0x00024dd0


	//   ....[187]....
        /*0d9c*/ 	.word	0x00025170


	//   ....[188]....
        /*0da0*/ 	.word	0x00025450


	//   ....[189]....
        /*0da4*/ 	.word	0x00025540


	//   ....[190]....
        /*0da8*/ 	.word	0x000255e0


	//   ....[191]....
        /*0dac*/ 	.word	0x00025790


	//   ....[192]....
        /*0db0*/ 	.word	0x00025830


	//   ....[193]....
        /*0db4*/ 	.word	0x00025920


	//   ....[194]....
        /*0db8*/ 	.word	0x000259b0


	//   ....[195]....
        /*0dbc*/ 	.word	0x00025a10


	//   ....[196]....
        /*0dc0*/ 	.word	0x00025ab0


	//   ....[197]....
        /*0dc4*/ 	.word	0x00025bc0


	//   ....[198]....
        /*0dc8*/ 	.word	0x00025c20


	//   ....[199]....
        /*0dcc*/ 	.word	0x00025c80


	//   ....[200]....
        /*0dd0*/ 	.word	0x00025d20


	//   ....[201]....
        /*0dd4*/ 	.word	0x00025df0


	//   ....[202]....
        /*0dd8*/ 	.word	0x00025ed0


	//   ....[203]....
        /*0ddc*/ 	.word	0x00026010


	//   ....[204]....
        /*0de0*/ 	.word	0x000260c0


	//   ....[205]....
        /*0de4*/ 	.word	0x00026170


	//   ....[206]....
        /*0de8*/ 	.word	0x00026220


	//   ....[207]....
        /*0dec*/ 	.word	0x00026310


	//   ....[208]....
        /*0df0*/ 	.word	0x000263a0


	//   ....[209]....
        /*0df4*/ 	.word	0x00026400


	//   ....[210]....
        /*0df8*/ 	.word	0x000264d0


	//   ....[211]....
        /*0dfc*/ 	.word	0x000266b0


	//   ....[212]....
        /*0e00*/ 	.word	0x00026750


	//   ....[213]....
        /*0e04*/ 	.word	0x000268e0


	//   ....[214]....
        /*0e08*/ 	.word	0x00026960


	//   ....[215]....
        /*0e0c*/ 	.word	0x000269e0


	//   ....[216]....
        /*0e10*/ 	.word	0x00026a60


	//   ....[217]....
        /*0e14*/ 	.word	0x00026ae0


	//   ....[218]....
        /*0e18*/ 	.word	0x00026b70


	//   ....[219]....
        /*0e1c*/ 	.word	0x00026c10


	//   ....[220]....
        /*0e20*/ 	.word	0x00026cc0


	//   ....[221]....
        /*0e24*/ 	.word	0x00026d40


	//   ....[222]....
        /*0e28*/ 	.word	0x00026dc0


	//   ....[223]....
        /*0e2c*/ 	.word	0x00026e40


	//   ....[224]....
        /*0e30*/ 	.word	0x00026ed0


	//   ....[225]....
        /*0e34*/ 	.word	0x00026f50


	//   ....[226]....
        /*0e38*/ 	.word	0x00027000


	//   ....[227]....
        /*0e3c*/ 	.word	0x00027050


	//   ....[228]....
        /*0e40*/ 	.word	0x000270f0


	//   ....[229]....
        /*0e44*/ 	.word	0x00027220


	//----- nvinfo : EIATTR_REG_RECONFIG
	.align		4
.L_1278:
        /*0e48*/ 	.byte	0x01, 0x54
	.zero		2


	//----- nvinfo : EIATTR_SYSCALL_OFFSETS
	.align		4
        /*0e4c*/ 	.byte	0x04, 0x46
        /*0e4e*/ 	.short	(.L_1280 - .L_1279)


	//   ....[0]....
.L_1279:
        /*0e50*/ 	.word	0x000020a0


	//   ....[1]....
        /*0e54*/ 	.word	0x000021f0


	//   ....[2]....
        /*0e58*/ 	.word	0x00008010


	//   ....[3]....
        /*0e5c*/ 	.word	0x00008330


	//   ....[4]....
        /*0e60*/ 	.word	0x0001f9d0


	//   ....[5]....
        /*0e64*/ 	.word	0x0001fb40


	//   ....[6]....
        /*0e68*/ 	.word	0x0001fc90


	//   ....[7]....
        /*0e6c*/ 	.word	0x0001fdd0


	//   ....[8]....
        /*0e70*/ 	.word	0x00020e00


	//----- nvinfo : EIATTR_MBARRIER_INSTR_OFFSETS
	.align		4
.L_1280:
        /*0e74*/ 	.byte	0x04, 0x39
        /*0e76*/ 	.short	(.L_1282 - .L_1281)


	//   ....[0]....
.L_1281:
        /*0e78*/ 	.word	0x00000270
        /*0e7c*/ 	.word	0x000000ff
        /*0e80*/ 	.word	0x00019c00
        /*0e84*/ 	.short	0x0100
        /*0e86*/ 	.byte	0x08
	.zero		1


	//   ....[1]....
        /*0e88*/ 	.word	0x00000280
        /*0e8c*/ 	.word	0x000000ff
        /*0e90*/ 	.word	0x00019c20
        /*0e94*/ 	.short	0x0100
        /*0e96*/ 	.byte	0x08
	.zero		1


	//   ....[2]....
        /*0e98*/ 	.word	0x00000370
        /*0e9c*/ 	.word	0x000000ff
        /*0ea0*/ 	.word	0x00019c30
        /*0ea4*/ 	.short	0x0100
        /*0ea6*/ 	.byte	0x08
	.zero		1


	//   ....[3]....
        /*0ea8*/ 	.word	0x00000380
        /*0eac*/ 	.word	0x000000ff
        /*0eb0*/ 	.word	0x00019c40
        /*0eb4*/ 	.short	0x0100
        /*0eb6*/ 	.byte	0x08
	.zero		1


	//   ....[4]....
        /*0eb8*/ 	.word	0x00000390
        /*0ebc*/ 	.word	0x000000ff
        /*0ec0*/ 	.word	0x00019c38
        /*0ec4*/ 	.short	0x0100
        /*0ec6*/ 	.byte	0x08
	.zero		1


	//   ....[5]....
        /*0ec8*/ 	.word	0x000003a0
        /*0ecc*/ 	.word	0x000000ff
        /*0ed0*/ 	.word	0x00019c48
        /*0ed4*/ 	.short	0x0100
        /*0ed6*/ 	.byte	0x08
	.zero		1


	//   ....[6]....
        /*0ed8*/ 	.word	0x000004d0
        /*0edc*/ 	.word	0x000000ff
        /*0ee0*/ 	.word	0x00019c50
        /*0ee4*/ 	.short	0x0100
        /*0ee6*/ 	.byte	0x08
	.zero		1


	//   ....[7]....
        /*0ee8*/ 	.word	0x000004e0
        /*0eec*/ 	.word	0x000000ff
        /*0ef0*/ 	.word	0x00019c60
        /*0ef4*/ 	.short	0x0100
        /*0ef6*/ 	.byte	0x08
	.zero		1


	//   ....[8]....
        /*0ef8*/ 	.word	0x000004f0
        /*0efc*/ 	.word	0x000000ff
        /*0f00*/ 	.word	0x00019c58
        /*0f04*/ 	.short	0x0100
        /*0f06*/ 	.byte	0x08
	.zero		1


	//   ....[9]....
        /*0f08*/ 	.word	0x00000500
        /*0f0c*/ 	.word	0x000000ff
        /*0f10*/ 	.word	0x00019c68
        /*0f14*/ 	.short	0x0100
        /*0f16*/ 	.byte	0x08
	.zero		1


	//   ....[10]....
        /*0f18*/ 	.word	0x000005f0
        /*0f1c*/ 	.word	0x000000ff
        /*0f20*/ 	.word	0x00019c70
        /*0f24*/ 	.short	0x0100
        /*0f26*/ 	.byte	0x06
	.zero		1


	//   ....[11]....
        /*0f28*/ 	.word	0x00000600
        /*0f2c*/ 	.word	0x000000ff
        /*0f30*/ 	.word	0x00019c80
        /*0f34*/ 	.short	0x0100
        /*0f36*/ 	.byte	0x06
	.zero		1


	//   ....[12]....
        /*0f38*/ 	.word	0x00000610
        /*0f3c*/ 	.word	0x000000ff
        /*0f40*/ 	.word	0x00019c78
        /*0f44*/ 	.short	0x0100
        /*0f46*/ 	.byte	0x06
	.zero		1


	//   ....[13]....
        /*0f48*/ 	.word	0x00000620
        /*0f4c*/ 	.word	0x000000ff
        /*0f50*/ 	.word	0x00019c88
        /*0f54*/ 	.short	0x0100
        /*0f56*/ 	.byte	0x06
	.zero		1


	//   ....[14]....
        /*0f58*/ 	.word	0x00000750
        /*0f5c*/ 	.word	0x000000ff
        /*0f60*/ 	.word	0x00019c90
        /*0f64*/ 	.short	0x0100
        /*0f66*/ 	.byte	0x08
	.zero		1


	//   ....[15]....
        /*0f68*/ 	.word	0x00000760
        /*0f6c*/ 	.word	0x000000ff
        /*0f70*/ 	.word	0x00019ca0
        /*0f74*/ 	.short	0x0100
        /*0f76*/ 	.byte	0x08
	.zero		1


	//   ....[16]....
        /*0f78*/ 	.word	0x00000770
        /*0f7c*/ 	.word	0x000000ff
        /*0f80*/ 	.word	0x00019c98
        /*0f84*/ 	.short	0x0100
        /*0f86*/ 	.byte	0x08
	.zero		1


	//   ....[17]....
        /*0f88*/ 	.word	0x00000780
        /*0f8c*/ 	.word	0x000000ff
        /*0f90*/ 	.word	0x00019ca8
        /*0f94*/ 	.short	0x0100
        /*0f96*/ 	.byte	0x08
	.zero		1


	//   ....[18]....
        /*0f98*/ 	.word	0x000008c0
        /*0f9c*/ 	.word	0x000000ff
        /*0fa0*/ 	.word	0x00019cb0
        /*0fa4*/ 	.short	0x0100
        /*0fa6*/ 	.byte	0x08
	.zero		1


	//   ....[19]....
        /*0fa8*/ 	.word	0x000008d0
        /*0fac*/ 	.word	0x000000ff
        /*0fb0*/ 	.word	0x00019cc0
        /*0fb4*/ 	.short	0x0100
        /*0fb6*/ 	.byte	0x08
	.zero		1


	//   ....[20]....
        /*0fb8*/ 	.word	0x000008e0
        /*0fbc*/ 	.word	0x000000ff
        /*0fc0*/ 	.word	0x00019cb8
        /*0fc4*/ 	.short	0x0100
        /*0fc6*/ 	.byte	0x08
	.zero		1


	//   ....[21]....
        /*0fc8*/ 	.word	0x000008f0
        /*0fcc*/ 	.word	0x000000ff
        /*0fd0*/ 	.word	0x00019cc8
        /*0fd4*/ 	.short	0x0100
        /*0fd6*/ 	.byte	0x08
	.zero		1


	//   ....[22]....
        /*0fd8*/ 	.word	0x00002fa0
        /*0fdc*/ 	.word	0x00000044
        /*0fe0*/ 	.word	0x00019c90
        /*0fe4*/ 	.short	0x010a
        /*0fe6*/ 	.byte	0x3f
	.zero		1


	//   ....[23]....
        /*0fe8*/ 	.word	0x000049a0
        /*0fec*/ 	.word	0x00000044
        /*0ff0*/ 	.word	0x00019c90
        /*0ff4*/ 	.short	0x010a
        /*0ff6*/ 	.byte	0x3f
	.zero		1


	//   ....[24]....
        /*0ff8*/ 	.word	0x00006a40
        /*0ffc*/ 	.word	0x00000044
        /*1000*/ 	.word	0x00019c90
        /*1004*/ 	.short	0x010a
        /*1006*/ 	.byte	0x3f
	.zero		1


	//   ....[25]....
        /*1008*/ 	.word	0x00006e60
        /*100c*/ 	.word	0x00000004
        /*1010*/ 	.word	0x00000000
        /*1014*/ 	.short	0x0101
        /*1016*/ 	.byte	0x3f
	.zero		1


	//   ....[26]....
        /*1018*/ 	.word	0x00006ea0
        /*101c*/ 	.word	0x00000044
        /*1020*/ 	.word	0x00019cb0
        /*1024*/ 	.short	0x010a
        /*1026*/ 	.byte	0x3f
	.zero		1


	//   ....[27]....
        /*1028*/ 	.word	0x00007280
        /*102c*/ 	.word	0x00000044
        /*1030*/ 	.word	0x00000000
        /*1034*/ 	.short	0x0101
        /*1036*/ 	.byte	0x3f
	.zero		1


	//   ....[28]....
        /*1038*/ 	.word	0x000080b0
        /*103c*/ 	.word	0x00000010
        /*1040*/ 	.word	0x00019c00
        /*1044*/ 	.short	0x010a
        /*1046*/ 	.byte	0x3f
	.zero		1


	//   ....[29]....
        /*1048*/ 	.word	0x00008100
        /*104c*/ 	.word	0x00000010
        /*1050*/ 	.word	0x00019c00
        /*1054*/ 	.short	0x010a
        /*1056*/ 	.byte	0x3f
	.zero		1


	//   ....[30]....
        /*1058*/ 	.word	0x00008940
        /*105c*/ 	.word	0x00000010
        /*1060*/ 	.word	0x00019c00
        /*1064*/ 	.short	0x010a
        /*1066*/ 	.byte	0x3f
	.zero		1


	//   ....[31]....
        /*1068*/ 	.word	0x0000a600
        /*106c*/ 	.word	0x00000010
        /*1070*/ 	.word	0x00019c00
        /*1074*/ 	.short	0x010a
        /*1076*/ 	.byte	0x3f
	.zero		1


	//   ....[32]....
        /*1078*/ 	.word	0x0000c7d0
        /*107c*/ 	.word	0x0000000e
        /*1080*/ 	.word	0x00019c30
        /*1084*/ 	.short	0x010a
        /*1086*/ 	.byte	0x3f
	.zero		1


	//   ....[33]....
        /*1088*/ 	.word	0x0000c880
        /*108c*/ 	.word	0x0000000e
        /*1090*/ 	.word	0x00019c30
        /*1094*/ 	.short	0x010a
        /*1096*/ 	.byte	0x3f
	.zero		1


	//   ....[34]....
        /*1098*/ 	.word	0x0000cc60
        /*109c*/ 	.word	0x00000000
        /*10a0*/ 	.word	0x00000000
        /*10a4*/ 	.short	0x0101
        /*10a6*/ 	.byte	0x3f
	.zero		1


	//   ....[35]....
        /*10a8*/ 	.word	0x0000fc90
        /*10ac*/ 	.word	0x00000007
        /*10b0*/ 	.word	0x00019c30
        /*10b4*/ 	.short	0x010a
        /*10b6*/ 	.byte	0x3f
	.zero		1


	//   ....[36]....
        /*10b8*/ 	.word	0x0000fd10
        /*10bc*/ 	.word	0x00000007
        /*10c0*/ 	.word	0x00019c30
        /*10c4*/ 	.short	0x010a
        /*10c6*/ 	.byte	0x3f
	.zero		1


	//   ....[37]....
        /*10c8*/ 	.word	0x0000ff10
        /*10cc*/ 	.word	0x00000098
        /*10d0*/ 	.word	0x00019c50
        /*10d4*/ 	.short	0x010a
        /*10d6*/ 	.byte	0x3f
	.zero		1


	//   ....[38]....
        /*10d8*/ 	.word	0x0000ff60
        /*10dc*/ 	.word	0x00000098
        /*10e0*/ 	.word	0x00019c50
        /*10e4*/ 	.short	0x010a
        /*10e6*/ 	.byte	0x3f
	.zero		1


	//   ....[39]....
        /*10e8*/ 	.word	0x000102c0
        /*10ec*/ 	.word	0x00000007
        /*10f0*/ 	.word	0x00000000
        /*10f4*/ 	.short	0x0101
        /*10f6*/ 	.byte	0x3f
	.zero		1


	//   ....[40]....
        /*10f8*/ 	.word	0x00012740
        /*10fc*/ 	.word	0x00000098
        /*1100*/ 	.word	0x00000000
        /*1104*/ 	.short	0x0101
        /*1106*/ 	.byte	0x3f
	.zero		1


	//   ....[41]....
        /*1108*/ 	.word	0x000130e0
        /*110c*/ 	.word	0x00000003
        /*1110*/ 	.word	0x00019c30
        /*1114*/ 	.short	0x010a
        /*1116*/ 	.byte	0x3f
	.zero		1


	//   ....[42]....
        /*1118*/ 	.word	0x00013160
        /*111c*/ 	.word	0x00000003
        /*1120*/ 	.word	0x00019c30
        /*1124*/ 	.short	0x010a
        /*1126*/ 	.byte	0x3f
	.zero		1


	//   ....[43]....
        /*1128*/ 	.word	0x00013360
        /*112c*/ 	.word	0x00000015
        /*1130*/ 	.word	0x00019c50
        /*1134*/ 	.short	0x010a
        /*1136*/ 	.byte	0x3f
	.zero		1


	//   ....[44]....
        /*1138*/ 	.word	0x000133b0
        /*113c*/ 	.word	0x00000015
        /*1140*/ 	.word	0x00019c50
        /*1144*/ 	.short	0x010a
        /*1146*/ 	.byte	0x3f
	.zero		1


	//   ....[45]....
        /*1148*/ 	.word	0x00013640
        /*114c*/ 	.word	0x00000000
        /*1150*/ 	.word	0x00000000
        /*1154*/ 	.short	0x0101
        /*1156*/ 	.byte	0x3f
	.zero		1


	//   ....[46]....
        /*1158*/ 	.word	0x000148c0
        /*115c*/ 	.word	0x00000015
        /*1160*/ 	.word	0x00000000
        /*1164*/ 	.short	0x0101
        /*1166*/ 	.byte	0x3f
	.zero		1


	//   ....[47]....
        /*1168*/ 	.word	0x00014f60
        /*116c*/ 	.word	0x00000003
        /*1170*/ 	.word	0x00019c30
        /*1174*/ 	.short	0x010a
        /*1176*/ 	.byte	0x3f
	.zero		1


	//   ....[48]....
        /*1178*/ 	.word	0x00014fe0
        /*117c*/ 	.word	0x00000003
        /*1180*/ 	.word	0x00019c30
        /*1184*/ 	.short	0x010a
        /*1186*/ 	.byte	0x3f
	.zero		1


	//   ....[49]....
        /*1188*/ 	.word	0x000151e0
        /*118c*/ 	.word	0x00000015
        /*1190*/ 	.word	0x00019c50
        /*1194*/ 	.short	0x010a
        /*1196*/ 	.byte	0x3f
	.zero		1


	//   ....[50]....
        /*1198*/ 	.word	0x00015230
        /*119c*/ 	.word	0x00000015
        /*11a0*/ 	.word	0x00019c50
        /*11a4*/ 	.short	0x010a
        /*11a6*/ 	.byte	0x3f
	.zero		1


	//   ....[51]....
        /*11a8*/ 	.word	0x000155a0
        /*11ac*/ 	.word	0x00000000
        /*11b0*/ 	.word	0x00000000
        /*11b4*/ 	.short	0x0101
        /*11b6*/ 	.byte	0x3f
	.zero		1


	//   ....[52]....
        /*11b8*/ 	.word	0x00017960
        /*11bc*/ 	.word	0x00000015
        /*11c0*/ 	.word	0x00000000
        /*11c4*/ 	.short	0x0101
        /*11c6*/ 	.byte	0x3f
	.zero		1


	//   ....[53]....
        /*11c8*/ 	.word	0x00017f20
        /*11cc*/ 	.word	0x00000004
        /*11d0*/ 	.word	0x00019c50
        /*11d4*/ 	.short	0x010a
        /*11d6*/ 	.byte	0x3f
	.zero		1


	//   ....[54]....
        /*11d8*/ 	.word	0x00017f70
        /*11dc*/ 	.word	0x00000004
        /*11e0*/ 	.word	0x00019c50
        /*11e4*/ 	.short	0x010a
        /*11e6*/ 	.byte	0x3f
	.zero		1


	//   ....[55]....
        /*11e8*/ 	.word	0x00018840
        /*11ec*/ 	.word	0x00000004
        /*11f0*/ 	.word	0x00000000
        /*11f4*/ 	.short	0x0101
        /*11f6*/ 	.byte	0x3f
	.zero		1


	//   ....[56]....
        /*11f8*/ 	.word	0x0001a3a0
        /*11fc*/ 	.word	0x00000000
        /*1200*/ 	.word	0x00000000
        /*1204*/ 	.short	0x0101
        /*1206*/ 	.byte	0x3f
	.zero		1


	//   ....[57]....
        /*1208*/ 	.word	0x0001a7d0
        /*120c*/ 	.word	0x00000004
        /*1210*/ 	.word	0x00000000
        /*1214*/ 	.short	0x0101
        /*1216*/ 	.byte	0x3f
	.zero		1


	//   ....[58]....
        /*1218*/ 	.word	0x0001dda0
        /*121c*/ 	.word	0x00000012
        /*1220*/ 	.word	0x00019c20
        /*1224*/ 	.short	0x010a
        /*1226*/ 	.byte	0x3f
	.zero		1


	//   ....[59]....
        /*1228*/ 	.word	0x0001de60
        /*122c*/ 	.word	0x00000009
        /*1230*/ 	.word	0x00019ca0
        /*1234*/ 	.short	0x010a
        /*1236*/ 	.byte	0x3f
	.zero		1


	//   ....[60]....
        /*1238*/ 	.word	0x0001e290
        /*123c*/ 	.word	0x00000009
        /*1240*/ 	.word	0x00019cc0
        /*1244*/ 	.short	0x010a
        /*1246*/ 	.byte	0x3f
	.zero		1


	//   ....[61]....
        /*1248*/ 	.word	0x0001e7f0
        /*124c*/ 	.word	0x00000009
        /*1250*/ 	.word	0x00019ca0
        /*1254*/ 	.short	0x010a
        /*1256*/ 	.byte	0x3f
	.zero		1


	//   ....[62]....
        /*1258*/ 	.word	0x0001ec10
        /*125c*/ 	.word	0x00000009
        /*1260*/ 	.word	0x00019cc0
        /*1264*/ 	.short	0x010a
        /*1266*/ 	.byte	0x3f
	.zero		1


	//   ....[63]....
        /*1268*/ 	.word	0x00020260
        /*126c*/ 	.word	0x00000004
        /*1270*/ 	.word	0x00019c80
        /*1274*/ 	.short	0x010a
        /*1276*/ 	.byte	0x3f
	.zero		1


	//   ....[64]....
        /*1278*/ 	.word	0x00020650
        /*127c*/ 	.word	0x00000004
        /*1280*/ 	.word	0x00019c70
        /*1284*/ 	.short	0x0107
        /*1286*/ 	.byte	0x3f
	.zero		1


	//   ....[65]....
        /*1288*/ 	.word	0x00020710
        /*128c*/ 	.word	0x00000004
        /*1290*/ 	.word	0x00019c70
        /*1294*/ 	.short	0x0101
        /*1296*/ 	.byte	0x3f
	.zero		1


	//   ....[66]....
        /*1298*/ 	.word	0x00020740
        /*129c*/ 	.word	0x00000004
        /*12a0*/ 	.word	0x00019c40
        /*12a4*/ 	.short	0x010a
        /*12a6*/ 	.byte	0x3f
	.zero		1


	//   ....[67]....
        /*12a8*/ 	.word	0x00020ae0
        /*12ac*/ 	.word	0x00000004
        /*12b0*/ 	.word	0x00019c30
        /*12b4*/ 	.short	0x0107
        /*12b6*/ 	.byte	0x3f
	.zero		1


	//   ....[68]....
        /*12b8*/ 	.word	0x00020bb0
        /*12bc*/ 	.word	0x00000004
        /*12c0*/ 	.word	0x00019c30
        /*12c4*/ 	.short	0x0101
        /*12c6*/ 	.byte	0x3f
	.zero		1


	//   ....[69]....
        /*12c8*/ 	.word	0x00021570
        /*12cc*/ 	.word	0x00000012
        /*12d0*/ 	.word	0x00019c00
        /*12d4*/ 	.short	0x0107
        /*12d6*/ 	.byte	0x3f
	.zero		1


	//   ....[70]....
        /*12d8*/ 	.word	0x00021670
        /*12dc*/ 	.word	0x00000012
        /*12e0*/ 	.word	0x00019c00
        /*12e4*/ 	.short	0x0101
        /*12e6*/ 	.byte	0x3f
	.zero		1


	//   ....[71]....
        /*12e8*/ 	.word	0x00021690
        /*12ec*/ 	.word	0x00000012
        /*12f0*/ 	.word	0x00019c20
        /*12f4*/ 	.short	0x010a
        /*12f6*/ 	.byte	0x3f
	.zero		1


	//   ....[72]....
        /*12f8*/ 	.word	0x00021a30
        /*12fc*/ 	.word	0x00000000
        /*1300*/ 	.word	0x00019c80
        /*1304*/ 	.short	0x010a
        /*1306*/ 	.byte	0x3f
	.zero		1


	//   ....[73]....
        /*1308*/ 	.word	0x00021de0
        /*130c*/ 	.word	0x00000000
        /*1310*/ 	.word	0x00019c70
        /*1314*/ 	.short	0x0107
        /*1316*/ 	.byte	0x3f
	.zero		1


	//   ....[74]....
        /*1318*/ 	.word	0x00021ea0
        /*131c*/ 	.word	0x00000000
        /*1320*/ 	.word	0x00019c70
        /*1324*/ 	.short	0x0101
        /*1326*/ 	.byte	0x3f
	.zero		1


	//   ....[75]....
        /*1328*/ 	.word	0x00021ed0
        /*132c*/ 	.word	0x00000000
        /*1330*/ 	.word	0x00019c40
        /*1334*/ 	.short	0x010a
        /*1336*/ 	.byte	0x3f
	.zero		1


	//   ....[76]....
        /*1338*/ 	.word	0x00022200
        /*133c*/ 	.word	0x00000000
        /*1340*/ 	.word	0x00019c30
        /*1344*/ 	.short	0x0107
        /*1346*/ 	.byte	0x3f
	.zero		1


	//   ....[77]....
        /*1348*/ 	.word	0x000222c0
        /*134c*/ 	.word	0x00000000
        /*1350*/ 	.word	0x00019c30
        /*1354*/ 	.short	0x0101
        /*1356*/ 	.byte	0x3f
	.zero		1


	//   ....[78]....
        /*1358*/ 	.word	0x00022350
        /*135c*/ 	.word	0x00000002
        /*1360*/ 	.word	0x00019c70
        /*1364*/ 	.short	0x010a
        /*1366*/ 	.byte	0x3f
	.zero		1


	//   ....[79]....
        /*1368*/ 	.word	0x000223e0
        /*136c*/ 	.word	0x00000002
        /*1370*/ 	.word	0x00019c60
        /*1374*/ 	.short	0x010a
        /*1376*/ 	.byte	0x3f
	.zero		1


	//   ....[80]....
        /*1378*/ 	.word	0x00022860
        /*137c*/ 	.word	0x00000002
        /*1380*/ 	.word	0x00019c50
        /*1384*/ 	.short	0x0101
        /*1386*/ 	.byte	0x3f
	.zero		1


	//   ....[81]....
        /*1388*/ 	.word	0x000228f0
        /*138c*/ 	.word	0x00000002
        /*1390*/ 	.word	0x00000000
        /*1394*/ 	.short	0x0101
        /*1396*/ 	.byte	0x3f
	.zero		1


	//   ....[82]....
        /*1398*/ 	.word	0x00022ac0
        /*139c*/ 	.word	0x00000000
        /*13a0*/ 	.word	0x00019c70
        /*13a4*/ 	.short	0x010a
        /*13a6*/ 	.byte	0x3f
	.zero		1


	//   ....[83]....
        /*13a8*/ 	.word	0x00022b50
        /*13ac*/ 	.word	0x00000000
        /*13b0*/ 	.word	0x00019c60
        /*13b4*/ 	.short	0x010a
        /*13b6*/ 	.byte	0x3f
	.zero		1


	//   ....[84]....
        /*13b8*/ 	.word	0x00022fe0
        /*13bc*/ 	.word	0x00000000
        /*13c0*/ 	.word	0x00019c50
        /*13c4*/ 	.short	0x0101
        /*13c6*/ 	.byte	0x3f
	.zero		1


	//   ....[85]....
        /*13c8*/ 	.word	0x00023090
        /*13cc*/ 	.word	0x00000000
        /*13d0*/ 	.word	0x00000000
        /*13d4*/ 	.short	0x0101
        /*13d6*/ 	.byte	0x3f
	.zero		1


	//   ....[86]....
        /*13d8*/ 	.word	0x00024210
        /*13dc*/ 	.word	0x00000005
        /*13e0*/ 	.word	0x00019c20
        /*13e4*/ 	.short	0x010a
        /*13e6*/ 	.byte	0x3f
	.zero		1


	//   ....[87]....
        /*13e8*/ 	.word	0x000243b0
        /*13ec*/ 	.word	0x00000003
        /*13f0*/ 	.word	0x00019c40
        /*13f4*/ 	.short	0x010a
        /*13f6*/ 	.byte	0x3f
	.zero		1


	//   ....[88]....
        /*13f8*/ 	.word	0x00024440
        /*13fc*/ 	.word	0x00000005
        /*1400*/ 	.word	0x00019c40
        /*1404*/ 	.short	0x010a
        /*1406*/ 	.byte	0x3f
	.zero		1


	//   ....[89]....
        /*1408*/ 	.word	0x00024480
        /*140c*/ 	.word	0x00000003
        /*1410*/ 	.word	0x00019c60
        /*1414*/ 	.short	0x010a
        /*1416*/ 	.byte	0x3f
	.zero		1


	//   ....[90]....
        /*1418*/ 	.word	0x000244c0
        /*141c*/ 	.word	0x00000005
        /*1420*/ 	.word	0x00019c60
        /*1424*/ 	.short	0x010a
        /*1426*/ 	.byte	0x3f
	.zero		1


	//   ....[91]....
        /*1428*/ 	.word	0x00024500
        /*142c*/ 	.word	0x00000003
        /*1430*/ 	.word	0x00019c80
        /*1434*/ 	.short	0x010a
        /*1436*/ 	.byte	0x3f
	.zero		1


	//   ....[92]....
        /*1438*/ 	.word	0x00024540
        /*143c*/ 	.word	0x00000005
        /*1440*/ 	.word	0x00019c80
        /*1444*/ 	.short	0x010a
        /*1446*/ 	.byte	0x3f
	.zero		1


	//   ....[93]....
        /*1448*/ 	.word	0x000245a0
        /*144c*/ 	.word	0x00000044
        /*1450*/ 	.word	0x00019c90
        /*1454*/ 	.short	0x010a
        /*1456*/ 	.byte	0x3f
	.zero		1


	//   ....[94]....
        /*1458*/ 	.word	0x00024710
        /*145c*/ 	.word	0x00000044
        /*1460*/ 	.word	0x00019c90
        /*1464*/ 	.short	0x010a
        /*1466*/ 	.byte	0x3f
	.zero		1


	//   ....[95]....
        /*1468*/ 	.word	0x00024890
        /*146c*/ 	.word	0x00000044
        /*1470*/ 	.word	0x00019c90
        /*1474*/ 	.short	0x010a
        /*1476*/ 	.byte	0x3f
	.zero		1


	//   ....[96]....
        /*1478*/ 	.word	0x000249f0
        /*147c*/ 	.word	0x00000044
        /*1480*/ 	.word	0x00019cb0
        /*1484*/ 	.short	0x010a
        /*1486*/ 	.byte	0x3f
	.zero		1


	//   ....[97]....
        /*1488*/ 	.word	0x00024c00
        /*148c*/ 	.word	0x00000010
        /*1490*/ 	.word	0x00019c00
        /*1494*/ 	.short	0x010a
        /*1496*/ 	.byte	0x3f
	.zero		1


	//   ....[98]....
        /*1498*/ 	.word	0x00024e10
        /*149c*/ 	.word	0x00000010
        /*14a0*/ 	.word	0x00019c00
        /*14a4*/ 	.short	0x010a
        /*14a6*/ 	.byte	0x3f
	.zero		1


	//   ....[99]....
        /*14a8*/ 	.word	0x00024e60
        /*14ac*/ 	.word	0x0000000e
        /*14b0*/ 	.word	0x00019c30
        /*14b4*/ 	.short	0x010a
        /*14b6*/ 	.byte	0x3f
	.zero		1


	//   ....[100]....
        /*14b8*/ 	.word	0x00024eb0
        /*14bc*/ 	.word	0x00000007
        /*14c0*/ 	.word	0x00019c30
        /*14c4*/ 	.short	0x010a
        /*14c6*/ 	.byte	0x3f
	.zero		1


	//   ....[101]....
        /*14c8*/ 	.word	0x00024f00
        /*14cc*/ 	.word	0x00000098
        /*14d0*/ 	.word	0x00019c50
        /*14d4*/ 	.short	0x010a
        /*14d6*/ 	.byte	0x3f
	.zero		1


	//   ....[102]....
        /*14d8*/ 	.word	0x00024f50
        /*14dc*/ 	.word	0x00000003
        /*14e0*/ 	.word	0x00019c30
        /*14e4*/ 	.short	0x010a
        /*14e6*/ 	.byte	0x3f
	.zero		1


	//   ....[103]....
        /*14e8*/ 	.word	0x00024fa0
        /*14ec*/ 	.word	0x00000015
        /*14f0*/ 	.word	0x00019c50
        /*14f4*/ 	.short	0x010a
        /*14f6*/ 	.byte	0x3f
	.zero		1


	//   ....[104]....
        /*14f8*/ 	.word	0x00024ff0
        /*14fc*/ 	.word	0x00000003
        /*1500*/ 	.word	0x00019c30
        /*1504*/ 	.short	0x010a
        /*1506*/ 	.byte	0x3f
	.zero		1


	//   ....[105]....
        /*1508*/ 	.word	0x00025040
        /*150c*/ 	.word	0x00000015
        /*1510*/ 	.word	0x00019c50
        /*1514*/ 	.short	0x010a
        /*1516*/ 	.byte	0x3f
	.zero		1


	//   ....[106]....
        /*1518*/ 	.word	0x00025090
        /*151c*/ 	.word	0x00000004
        /*1520*/ 	.word	0x00019c50
        /*1524*/ 	.short	0x010a
        /*1526*/ 	.byte	0x3f
	.zero		1


	//   ....[107]....
        /*1528*/ 	.word	0x00025230
        /*152c*/ 	.word	0x00000012
        /*1530*/ 	.word	0x00019c20
        /*1534*/ 	.short	0x010a
        /*1536*/ 	.byte	0x3f
	.zero		1


	//   ....[108]....
        /*1538*/ 	.word	0x00025280
        /*153c*/ 	.word	0x00000009
        /*1540*/ 	.word	0x00019ca0
        /*1544*/ 	.short	0x010a
        /*1546*/ 	.byte	0x3f
	.zero		1


	//   ....[109]....
        /*1548*/ 	.word	0x000252d0
        /*154c*/ 	.word	0x00000009
        /*1550*/ 	.word	0x00019cc0
        /*1554*/ 	.short	0x010a
        /*1556*/ 	.byte	0x3f
	.zero		1


	//   ....[110]....
        /*1558*/ 	.word	0x00025320
        /*155c*/ 	.word	0x00000009
        /*1560*/ 	.word	0x00019ca0
        /*1564*/ 	.short	0x010a
        /*1566*/ 	.byte	0x3f
	.zero		1


	//   ....[111]....
        /*1568*/ 	.word	0x00025370
        /*156c*/ 	.word	0x00000009
        /*1570*/ 	.word	0x00019cc0
        /*1574*/ 	.short	0x010a
        /*1576*/ 	.byte	0x3f
	.zero		1


	//   ....[112]....
        /*1578*/ 	.word	0x00025490
        /*157c*/ 	.word	0x00000004
        /*1580*/ 	.word	0x00019c80
        /*1584*/ 	.short	0x010a
        /*1586*/ 	.byte	0x3f
	.zero		1


	//   ....[113]....
        /*1588*/ 	.word	0x00025870
        /*158c*/ 	.word	0x00000004
        /*1590*/ 	.word	0x00019c40
        /*1594*/ 	.short	0x010a
        /*1596*/ 	.byte	0x3f
	.zero		1


	//   ....[114]....
        /*1598*/ 	.word	0x00025f10
        /*159c*/ 	.word	0x00000012
        /*15a0*/ 	.word	0x00019c20
        /*15a4*/ 	.short	0x010a
        /*15a6*/ 	.byte	0x3f
	.zero		1


	//   ....[115]....
        /*15a8*/ 	.word	0x00025f60
        /*15ac*/ 	.word	0x00000000
        /*15b0*/ 	.word	0x00019c80
        /*15b4*/ 	.short	0x010a
        /*15b6*/ 	.byte	0x3f
	.zero		1


	//   ....[116]....
        /*15b8*/ 	.word	0x00026260
        /*15bc*/ 	.word	0x00000000
        /*15c0*/ 	.word	0x00019c40
        /*15c4*/ 	.short	0x010a
        /*15c6*/ 	.byte	0x3f
	.zero		1


	//   ....[117]....
        /*15c8*/ 	.word	0x00026510
        /*15cc*/ 	.word	0x00000002
        /*15d0*/ 	.word	0x00019c70
        /*15d4*/ 	.short	0x010a
        /*15d6*/ 	.byte	0x3f
	.zero		1


	//   ....[118]....
        /*15d8*/ 	.word	0x00026560
        /*15dc*/ 	.word	0x00000002
        /*15e0*/ 	.word	0x00019c60
        /*15e4*/ 	.short	0x010a
        /*15e6*/ 	.byte	0x3f
	.zero		1


	//   ....[119]....
        /*15e8*/ 	.word	0x000265b0
        /*15ec*/ 	.word	0x00000000
        /*15f0*/ 	.word	0x00019c70
        /*15f4*/ 	.short	0x010a
        /*15f6*/ 	.byte	0x3f
	.zero		1


	//   ....[120]....
        /*15f8*/ 	.word	0x00026600
        /*15fc*/ 	.word	0x00000000
        /*1600*/ 	.word	0x00019c60
        /*1604*/ 	.short	0x010a
        /*1606*/ 	.byte	0x3f
	.zero		1


	//   ....[121]....
        /*1608*/ 	.word	0x00027140
        /*160c*/ 	.word	0x00000005
        /*1610*/ 	.word	0x00019c20
        /*1614*/ 	.short	0x010a
        /*1616*/ 	.byte	0x3f
	.zero		1


	//   ....[122]....
        /*1618*/ 	.word	0x000272e0
        /*161c*/ 	.word	0x00000003
        /*1620*/ 	.word	0x00019c40
        /*1624*/ 	.short	0x010a
        /*1626*/ 	.byte	0x3f
	.zero		1


	//   ....[123]....
        /*1628*/ 	.word	0x00027330
        /*162c*/ 	.word	0x00000005
        /*1630*/ 	.word	0x00019c40
        /*1634*/ 	.short	0x010a
        /*1636*/ 	.byte	0x3f
	.zero		1


	//   ....[124]....
        /*1638*/ 	.word	0x00027380
        /*163c*/ 	.word	0x00000003
        /*1640*/ 	.word	0x00019c60
        /*1644*/ 	.short	0x010a
        /*1646*/ 	.byte	0x3f
	.zero		1


	//   ....[125]....
        /*1648*/ 	.word	0x000273d0
        /*164c*/ 	.word	0x00000005
        /*1650*/ 	.word	0x00019c60
        /*1654*/ 	.short	0x010a
        /*1656*/ 	.byte	0x3f
	.zero		1


	//   ....[126]....
        /*1658*/ 	.word	0x00027420
        /*165c*/ 	.word	0x00000003
        /*1660*/ 	.word	0x00019c80
        /*1664*/ 	.short	0x010a
        /*1666*/ 	.byte	0x3f
	.zero		1


	//----- nvinfo : EIATTR_NUM_MBARRIERS
	.align		4
.L_1282:
        /*1668*/ 	.byte	0x03, 0x38
        /*166a*/ 	.short	0x0016


	//----- nvinfo : EIATTR_EXIT_INSTR_OFFSETS
	.align		4
        /*166c*/ 	.byte	0x04, 0x1c
        /*166e*/ 	.short	(.L_1284 - .L_1283)


	//   ....[0]....
.L_1283:
        /*1670*/ 	.word	0x00024590


	//----- nvinfo : EIATTR_MAX_THREADS
	.align		4
.L_1284:
        /*1674*/ 	.byte	0x04, 0x05
        /*1676*/ 	.short	(.L_1286 - .L_1285)
.L_1285:
        /*1678*/ 	.word	0x00000200
        /*167c*/ 	.word	0x00000001
        /*1680*/ 	.word	0x00000001


	//----- nvinfo : EIATTR_CRS_STACK_SIZE
	.align		4
.L_1286:
        /*1684*/ 	.byte	0x04, 0x1e
        /*1686*/ 	.short	(.L_1288 - .L_1287)
.L_1287:
        /*1688*/ 	.word	0x00000000


	//----- nvinfo : EIATTR_CBANK_PARAM_SIZE
	.align		4
.L_1288:
        /*168c*/ 	.byte	0x03, 0x19
        /*168e*/ 	.short	0x0af0


	//----- nvinfo : EIATTR_PARAM_CBANK
	.align		4
        /*1690*/ 	.byte	0x04, 0x0a
        /*1692*/ 	.short	(.L_1290 - .L_1289)
	.align		4
.L_1289:
        /*1694*/ 	.word	index@(.nv.constant0._ZN7cutlass13device_kernelIN5flash11enable_sm90INS1_16FlashAttnFwdSm90INS1_25CollectiveMainloopFwdSm90ILi2EN4cute5tupleIJNS5_1CILi1EEES8_S8_EEENS6_IJNS7_ILi192EEENS7_ILi128EEENS7_ILi96EEEEEELi96ENS_12float_e4m3_tEfNS_4arch4Sm90ELb0ELb1ELb0ELb1ELb1ELb1ELb0ELb1ELb1ELb1ELb1ELb0EEENS1_21CollectiveEpilogueFwdINS6_IJSA_SC_SB_EEES9_NS_10bfloat16_tESG_Li384ELb1ELb1ELb1ELb1EEENS1_36VarlenDynamicPersistentTileSchedulerILi192ELi128ELi384ELi128ELb1ELb1ELb1ELb1ELb0ELb1EEEEEEEEEvNT_6ParamsE)
        /*1698*/ 	.short	0x0210
        /*169a*/ 	.short	0x0af0


	//----- nvinfo : EIATTR_SW_WAR
	.align		4
.L_1290:
        /*169c*/ 	.byte	0x04, 0x36
        /*169e*/ 	.short	(.L_1292 - .L_1291)
.L_1291:
        /*16a0*/ 	.word	0x00000008
.L_1292:


//--------------------- .nv.info._ZN7cutlass13device_kernelIN5flash11enable_sm90INS1_16FlashAttnFwdSm90INS1_25CollectiveMainloopFwdSm90ILi2EN4cute5tupleIJNS5_1CILi1EEES8_S8_EEENS6_IJNS7_ILi192EEENS7_ILi128EEENS7_ILi96EEEEEELi96ENS_12float_e4m3_tEfNS_4arch4Sm90ELb1ELb0ELb0ELb0ELb1ELb0ELb0ELb1ELb1ELb1ELb1ELb0EEENS1_21CollectiveEpilogueFwdINS6_IJSA_SC_SB_EEES9_NS_10bfloat16_tESG_Li384ELb0ELb1ELb1ELb1EEENS1_19SingleTileSchedulerILb0ELb1ELb1ELi192EEEEEEEEEvNT_6ParamsE --------------------------
	.section	.nv.info._ZN7cutlass13device_kernelIN5flash11enable_sm90INS1_16FlashAttnFwdSm90INS1_25CollectiveMainloopFwdSm90ILi2EN4cute5tupleIJNS5_1CILi1EEES8_S8_EEENS6_IJNS7_ILi192EEENS7_ILi128EEENS7_ILi96EEEEEELi96ENS_12float_e4m3_tEfNS_4arch4Sm90ELb1ELb0ELb0ELb0ELb1ELb0ELb0ELb1ELb1ELb1ELb1ELb0EEENS1_21CollectiveEpilogueFwdINS6_IJSA_SC_SB_EEES9_NS_10bfloat16_tESG_Li384ELb0ELb1ELb1ELb1EEENS1_19SingleTileSchedulerILb0ELb1ELb1ELi192EEEEEEEEEvNT_6ParamsE,"",@"SHT_CUDA_INFO"
	.sectionflags	@""
	.align	4


	//----- nvinfo : EIATTR_CUDA_API_VERSION
	.align		4
        /*0000*/ 	.byte	0x04, 0x37
        /*0002*/ 	.short	(.L_1294 - .L_1293)
.L_1293:
        /*0004*/ 	.word	0x00000082


	//----- nvinfo : EIATTR_KPARAM_INFO
	.align		4
.L_1294:
        /*0008*/ 	.byte	0x04, 0x17
        /*000a*/ 	.short	(.L_1296 - .L_1295)
.L_1295:
        /*000c*/ 	.word	0x00000000
        /*0010*/ 	.short	0x0000
        /*0012*/ 	.short	0x0070
        /*0014*/ 	.byte	0x00, 0xf0, 0x01, 0x28


	//----- nvinfo : EIATTR_SPARSE_MMA_MASK
	.align		4
.L_1296:
        /*0018*/ 	.byte	0x03, 0x50
        /*001a*/ 	.short	0x0000


	//----- nvinfo : EIATTR_MAXREG_COUNT
	.align		4
        /*001c*/ 	.byte	0x03, 0x1b
        /*001e*/ 	.short	0x0080


	//----- nvinfo : EIATTR_NUM_BARRIERS
	.align		4
        /*0020*/ 	.byte	0x02, 0x4c
        /*0022*/ 	.byte	0x09
	.zero		1


	//----- nvinfo : EIATTR_EXTERNS
	.align		4
        /*0024*/ 	.byte	0x04, 0x0f
        /*0026*/ 	.short	(.L_1298 - .L_1297)


	//   ....[0]....
	.align		4
.L_1297:
        /*0028*/ 	.word	index@(__assertfail)


	//----- nvinfo : EIATTR_ANNOTATIONS
	.align		4
.L_1298:
        /*002c*/ 	.byte	0x04, 0x55
        /*002e*/ 	.short	(.L_1300 - .L_1299)


	//   ....[0]....
.L_1299:
        /*0030*/ 	.word	0x00000001
        /*0034*/ 	.byte	0xa0, 0xb3, 0x00, 0x00, 0x01, 0x00, 0x00, 0x00, 0xa0, 0xb7, 0x00, 0x00, 0x01, 0x00, 0x00, 0x00
        /*0044*/ 	.byte	0xb0, 0xb9, 0x00, 0x00, 0x01, 0x00, 0x00, 0x00, 0x30, 0xcb, 0x00, 0x00, 0x01, 0x00, 0x00, 0x00
        /*0054*/ 	.byte	0xc0, 0xd3, 0x00, 0x00, 0x01, 0x00, 0x00, 0x00, 0x70, 0xe9, 0x00, 0x00, 0x01, 0x00, 0x00, 0x00
        /*0064*/ 	.byte	0x30, 0xf6, 0x00, 0x00


	//----- nvinfo : EIATTR_MERCURY_ISA_VERSION
	.align		4
.L_1300:
        /*0068*/ 	.byte	0x03, 0x5f
        /*006a*/ 	.short	0x0101


	//----- nvinfo : EIATTR_INT_WARP_WIDE_INSTR_OFFSETS
	.align		4
        /*006c*/ 	.byte	0x04, 0x31
        /*006e*/ 	.short	(.L_1302 - .L_1301)


	//   ....[0]....
.L_1301:
        /*0070*/ 	.word	0x000000c0


	//   ....[1]....
        /*0074*/ 	.word	0x000000d0


	//   ....[2]....
        /*0078*/ 	.word	0x00000170


	//----- nvinfo : EIATTR_COOP_GROUP_MASK_REGIDS
	.align		4
.L_1302:
        /*007c*/ 	.byte	0x04, 0x29
        /*007e*/ 	.short	(.L_1304 - .L_1303)


	//   ....[0]....
.L_1303:
        /*0080*/ 	.word	0xffffffff


	//   ....[1]....
        /*0084*/ 	.word	0xffffffff


	//   ....[2]....
        /*0088*/ 	.word	0xffffffff


	//   ....[3]....
        /*008c*/ 	.word	0xffffffff


	//   ....[4]....
        /*0090*/ 	.word	0xffffffff


	//   ....[5]....
        /*0094*/ 	.word	0xffffffff


	//   ....[6]....
        /*0098*/ 	.word	0xffffffff


	//   ....[7]....
        /*009c*/ 	.word	0xffffffff


	//   ....[8]....
        /*00a0*/ 	.word	0xffffffff


	//   ....[9]....
        /*00a4*/ 	.word	0xffffffff


	//   ....[10]....
        /*00a8*/ 	.word	0xffffffff


	//   ....[11]....
        /*00ac*/ 	.word	0xffffffff


	//   ....[12]....
        /*00b0*/ 	.word	0xffffffff


	//   ....[13]....
        /*00b4*/ 	.word	0xffffffff


	//   ....[14]....
        /*00b8*/ 	.word	0xffffffff


	//   ....[15]....
        /*00bc*/ 	.word	0xffffffff


	//   ....[16]....
        /*00c0*/ 	.word	0xffffffff


	//   ....[17]....
        /*00c4*/ 	.word	0xffffffff


	//   ....[18]....
        /*00c8*/ 	.word	0xffffffff


	//   ....[19]....
        /*00cc*/ 	.word	0xffffffff


	//   ....[20]....
        /*00d0*/ 	.word	0xffffffff


	//   ....[21]....
        /*00d4*/ 	.word	0xffffffff


	//   ....[22]....
        /*00d8*/ 	.word	0xffffffff


	//   ....[23]....
        /*00dc*/ 	.word	0xffffffff


	//   ....[24]....
        /*00e0*/ 	.word	0xffffffff


	//   ....[25]....
        /*00e4*/ 	.word	0xffffffff


	//   ....[26]....
        /*00e8*/ 	.word	0xffffffff


	//   ....[27]....
        /*00ec*/ 	.word	0xffffffff


	//   ....[28]....
        /*00f0*/ 	.word	0xffffffff


	//   ....[29]....
        /*00f4*/ 	.word	0xffffffff


	//   ....[30]....
        /*00f8*/ 	.word	0xffffffff


	//   ....[31]....
        /*00fc*/ 	.word	0xffffffff


	//   ....[32]....
        /*0100*/ 	.word	0xffffffff


	//   ....[33]....
        /*0104*/ 	.word	0xffffffff


	//   ....[34]....
        /*0108*/ 	.word	0xffffffff


	//   ....[35]....
        /*010c*/ 	.word	0xffffffff


	//   ....[36]....
        /*0110*/ 	.word	0xffffffff


	//   ....[37]....
        /*0114*/ 	.word	0xffffffff


	//   ....[38]....
        /*0118*/ 	.word	0xffffffff


	//   ....[39]....
        /*011c*/ 	.word	0xffffffff


	//   ....[40]....
        /*0120*/ 	.word	0xffffffff


	//   ....[41]....
        /*0124*/ 	.word	0xffffffff


	//   ....[42]....
        /*0128*/ 	.word	0xffffffff


	//   ....[43]....
        /*012c*/ 	.word	0xffffffff


	//   ....[44]....
        /*0130*/ 	.word	0xffffffff


	//   ....[45]....
        /*0134*/ 	.word	0xffffffff


	//   ....[46]....
        /*0138*/ 	.word	0xffffffff


	//   ....[47]....
        /*013c*/ 	.word	0xffffffff


	//   ....[48]....
        /*0140*/ 	.word	0xffffffff


	//   ....[49]....
        /*0144*/ 	.word	0xffffffff


	//   ....[50]....
        /*0148*/ 	.word	0xffffffff


	//   ....[51]....
        /*014c*/ 	.word	0xffffffff


	//   ....[52]....
        /*0150*/ 	.word	0xffffffff


	//   ....[53]....
        /*0154*/ 	.word	0xffffffff


	//   ....[54]....
        /*0158*/ 	.word	0xffffffff


	//   ....[55]....
        /*015c*/ 	.word	0xffffffff


	//   ....[56]....
        /*0160*/ 	.word	0xffffffff


	//   ....[57]....
        /*0164*/ 	.word	0xffffffff


	//   ....[58]....
        /*0168*/ 	.word	0xffffffff


	//   ....[59]....
        /*016c*/ 	.word	0xffffffff


	//   ....[60]....
        /*0170*/ 	.word	0xffffffff


	//   ....[61]....
        /*0174*/ 	.word	0xffffffff


	//   ....[62]....
        /*0178*/ 	.word	0xffffffff


	//   ....[63]....
        /*017c*/ 	.word	0xffffffff


	//   ....[64]....
        /*0180*/ 	.word	0xffffffff


	//   ....[65]....
        /*0184*/ 	.word	0xffffffff


	//   ....[66]....
        /*0188*/ 	.word	0xffffffff


	//   ....[67]....
        /*018c*/ 	.word	0xffffffff


	//   ....[68]....
        /*0190*/ 	.word	0xffffffff


	//   ....[69]....
        /*0194*/ 	.word	0xffffffff


	//   ....[70]....
        /*0198*/ 	.word	0xffffffff


	//   ....[71]....
        /*019c*/ 	.word	0xffffffff


	//   ....[72]....
        /*01a0*/ 	.word	0xffffffff


	//   ....[73]....
        /*01a4*/ 	.word	0xffffffff


	//   ....[74]....
        /*01a8*/ 	.word	0xffffffff


	//   ....[75]....
        /*01ac*/ 	.word	0xffffffff


	//   ....[76]....
        /*01b0*/ 	.word	0xffffffff


	//   ....[77]....
        /*01b4*/ 	.word	0xffffffff


	//   ....[78]....
        /*01b8*/ 	.word	0xffffffff


	//   ....[79]....
        /*01bc*/ 	.word	0xffffffff


	//   ....[80]....
        /*01c0*/ 	.word	0xffffffff


	//   ....[81]....
        /*01c4*/ 	.word	0xffffffff


	//   ....[82]....
        /*01c8*/ 	.word	0xffffffff


	//   ....[83]....
        /*01cc*/ 	.word	0xffffffff


	//   ....[84]....
        /*01d0*/ 	.word	0xffffffff


	//   ....[85]....
        /*01d4*/ 	.word	0xffffffff


	//   ....[86]....
        /*01d8*/ 	.word	0xffffffff


	//   ....[87]....
        /*01dc*/ 	.word	0xffffffff


	//   ....[88]....
        /*01e0*/ 	.word	0xffffffff


	//   ....[89]....
        /*01e4*/ 	.word	0xffffffff


	//   ....[90]....
        /*01e8*/ 	.word	0xffffffff


	//   ....[91]....
        /*01ec*/ 	.word	0xffffffff


	//   ....[92]....
        /*01f0*/ 	.word	0xffffffff


	//   ....[93]....
        /*01f4*/ 	.word	0xffffffff


	//   ....[94]....
        /*01f8*/ 	.word	0xffffffff


	//   ....[95]....
        /*01fc*/ 	.word	0xffffffff


	//   ....[96]....
        /*0200*/ 	.word	0xffffffff


	//   ....[97]....
        /*0204*/ 	.word	0xffffffff


	//   ....[98]....
        /*0208*/ 	.word	0xffffffff


	//   ....[99]....
        /*020c*/ 	.word	0xffffffff


	//   ....[100]....
        /*0210*/ 	.word	0xffffffff


	//   ....[101]....
        /*0214*/ 	.word	0xffffffff


	//   ....[102]....
        /*0218*/ 	.word	0xffffffff


	//   ....[103]....
        /*021c*/ 	.word	0xffffffff


	//   ....[104]....
        /*0220*/ 	.word	0xffffffff


	//   ....[105]....
        /*0224*/ 	.word	0xffffffff


	//   ....[106]....
        /*0228*/ 	.word	0xffffffff


	//   ....[107]....
        /*022c*/ 	.word	0x0500000f


	//   ....[108]....
        /*0230*/ 	.word	0x0500000f


	//   ....[109]....
        /*0234*/ 	.word	0x0500000f


	//   ....[110]....
        /*0238*/ 	.word	0x0500000f


	//   ....[111]....
        /*023c*/ 	.word	0x0500000f


	//   ....[112]....
        /*0240*/ 	.word	0x0500000f


	//   ....[113]....
        /*0244*/ 	.word	0x0500000f


	//   ....[114]....
        /*0248*/ 	.word	0x0500000f


	//   ....[115]....
        /*024c*/ 	.word	0x0500000f


	//   ....[116]....
        /*0250*/ 	.word	0x0500000f


	//   ....[117]....
        /*0254*/ 	.word	0x0500000f


	//   ....[118]....
        /*0258*/ 	.word	0x0500000f


	//   ....[119]....
        /*025c*/ 	.word	0x0500000f


	//   ....[120]....
        /*0260*/ 	.word	0x0500000f


	//   ....[121]....
        /*0264*/ 	.word	0x0500000f


	//   ....[122]....
        /*0268*/ 	.word	0x0500000f


	//   ....[123]....
        /*026c*/ 	.word	0x0500000f


	//   ....[124]....
        /*0270*/ 	.word	0x0500000f


	//   ....[125]....
        /*0274*/ 	.word	0x0500000f


	//   ....[126]....
        /*0278*/ 	.word	0x0500000f


	//   ....[127]....
        /*027c*/ 	.word	0x0500000f


	//   ....[128]....
        /*0280*/ 	.word	0x0500000f


	//   ....[129]....
        /*0284*/ 	.word	0x0500000f


	//----- nvinfo : EIATTR_COOP_GROUP_INSTR_OFFSETS
	.align		4
.L_1304:
        /*0288*/ 	.byte	0x04, 0x28
        /*028a*/ 	.short	(.L_1306 - .L_1305)


	//   ....[0]....
.L_1305:
        /*028c*/ 	.word	0x00000070


	//   ....[1]....
        /*0290*/ 	.word	0x000000b0


	//   ....[2]....
        /*0294*/ 	.word	0x000002d0


	//   ....[3]....
        /*0298*/ 	.word	0x00000430


	//   ....[4]....
        /*029c*/ 	.word	0x00000550


	//   ....[5]....
        /*02a0*/ 	.word	0x000006b0


	//   ....[6]....
        /*02a4*/ 	.word	0x00001420


	//   ....[7]....
        /*02a8*/ 	.word	0x00001c60


	//   ....[8]....
        /*02ac*/ 	.word	0x00002480


	//   ....[9]....
        /*02b0*/ 	.word	0x000024a0


	//   ....[10]....
        /*02b4*/ 	.word	0x000024b0


	//   ....[11]....
        /*02b8*/ 	.word	0x00002e90


	//   ....[12]....
        /*02bc*/ 	.word	0x00002f70


	//   ....[13]....
        /*02c0*/ 	.word	0x000040a0


	//   ....[14]....
        /*02c4*/ 	.word	0x000040c0


	//   ....[15]....
        /*02c8*/ 	.word	0x00004770


	//   ....[16]....
        /*02cc*/ 	.word	0x00004870


	//   ....[17]....
        /*02d0*/ 	.word	0x000050b0


	//   ....[18]....
        /*02d4*/ 	.word	0x00005100


	//   ....[19]....
        /*02d8*/ 	.word	0x000069b0


	//   ....[20]....
        /*02dc*/ 	.word	0x000069c0


	//   ....[21]....
        /*02e0*/ 	.word	0x000069f0


	//   ....[22]....
        /*02e4*/ 	.word	0x00006a00


	//   ....[23]....
        /*02e8*/ 	.word	0x00007fd0


	//   ....[24]....
        /*02ec*/ 	.word	0x00007ff0


	//   ....[25]....
        /*02f0*/ 	.word	0x00008070


	//   ....[26]....
        /*02f4*/ 	.word	0x00008080


	//   ....[27]....
        /*02f8*/ 	.word	0x00008d50


	//   ....[28]....
        /*02fc*/ 	.word	0x00008d60


	//   ....[29]....
        /*0300*/ 	.word	0x00008d70


	//   ....[30]....
        /*0304*/ 	.word	0x00008d80


	//   ....[31]....
        /*0308*/ 	.word	0x00008d90


	//   ....[32]....
        /*030c*/ 	.word	0x00008db0


	//   ....[33]....
        /*0310*/ 	.word	0x00008dc0


	//   ....[34]....
        /*0314*/ 	.word	0x00008dd0


	//   ....[35]....
        /*0318*/ 	.word	0x00008df0


	//   ....[36]....
        /*031c*/ 	.word	0x00008e00


	//   ....[37]....
        /*0320*/ 	.word	0x00008e10


	//   ....[38]....
        /*0324*/ 	.word	0x00008e20


	//   ....[39]....
        /*0328*/ 	.word	0x00008e40


	//   ....[40]....
        /*032c*/ 	.word	0x00008e60


	//   ....[41]....
        /*0330*/ 	.word	0x00008e70


	//   ....[42]....
        /*0334*/ 	.word	0x00008e80


	//   ....[43]....
        /*0338*/ 	.word	0x00008ea0


	//   ....[44]....
        /*033c*/ 	.word	0x00008ec0


	//   ....[45]....
        /*0340*/ 	.word	0x00008ed0


	//   ....[46]....
        /*0344*/ 	.word	0x00008ef0


	//   ....[47]....
        /*0348*/ 	.word	0x00008f10


	//   ....[48]....
        /*034c*/ 	.word	0x00008f20


	//   ....[49]....
        /*0350*/ 	.word	0x00008f30


	//   ....[50]....
        /*0354*/ 	.word	0x00008f40


	//   ....[51]....
        /*0358*/ 	.word	0x00008f50


	//   ....[52]....
        /*035c*/ 	.word	0x00008f70


	//   ....[53]....
        /*0360*/ 	.word	0x00008f80


	//   ....[54]....
        /*0364*/ 	.word	0x00008f90


	//   ....[55]....
        /*0368*/ 	.word	0x00008fa0


	//   ....[56]....
        /*036c*/ 	.word	0x00008fb0


	//   ....[57]....
        /*0370*/ 	.word	0x00008fc0


	//   ....[58]....
        /*0374*/ 	.word	0x00008fd0


	//   ....[59]....
        /*0378*/ 	.word	0x00008fe0


	//   ....[60]....
        /*037c*/ 	.word	0x00009000


	//   ....[61]....
        /*0380*/ 	.word	0x00009030


	//   ....[62]....
        /*0384*/ 	.word	0x00009060


	//   ....[63]....
        /*0388*/ 	.word	0x00009090


	//   ....[64]....
        /*038c*/ 	.word	0x000090d0


	//   ....[65]....
        /*0390*/ 	.word	0x00009110


	//   ....[66]....
        /*0394*/ 	.word	0x00009140


	//   ....[67]....
        /*0398*/ 	.word	0x00009150


	//   ....[68]....
        /*039c*/ 	.word	0x00009160


	//   ....[69]....
        /*03a0*/ 	.word	0x00009170


	//   ....[70]....
        /*03a4*/ 	.word	0x00009180


	//   ....[71]....
        /*03a8*/ 	.word	0x00009190


	//   ....[72]....
        /*03ac*/ 	.word	0x000091a0


	//   ....[73]....
        /*03b0*/ 	.word	0x000091b0


	//   ....[74]....
        /*03b4*/ 	.word	0x000091c0


	//   ....[75]....
        /*03b8*/ 	.word	0x00009510


	//   ....[76]....
        /*03bc*/ 	.word	0x00009570


	//   ....[77]....
        /*03c0*/ 	.word	0x000095a0


	//   ....[78]....
        /*03c4*/ 	.word	0x000095e0


	//   ....[79]....
        /*03c8*/ 	.word	0x00009620


	//   ....[80]....
        /*03cc*/ 	.word	0x00009660


	//   ....[81]....
        /*03d0*/ 	.word	0x00009b80


	//   ....[82]....
        /*03d4*/ 	.word	0x00009bb0


	//   ....[83]....
        /*03d8*/ 	.word	0x0000a580


	//   ....[84]....
        /*03dc*/ 	.word	0x0000b9d0


	//   ....[85]....
        /*03e0*/ 	.word	0x0000b9e0


	//   ....[86]....
        /*03e4*/ 	.word	0x0000b9f0


	//   ....[87]....
        /*03e8*/ 	.word	0x0000bad0


	//   ....[88]....
        /*03ec*/ 	.word	0x0000be40


	//   ....[89]....
        /*03f0*/ 	.word	0x0000be50


	//   ....[90]....
        /*03f4*/ 	.word	0x0000be60


	//   ....[91]....
        /*03f8*/ 	.word	0x0000bea0


	//   ....[92]....
        /*03fc*/ 	.word	0x0000c680


	//   ....[93]....
        /*0400*/ 	.word	0x0000c6b0


	//   ....[94]....
        /*0404*/ 	.word	0x0000c6e0


	//   ....[95]....
        /*0408*/ 	.word	0x0000c700


	//   ....[96]....
        /*040c*/ 	.word	0x0000c710


	//   ....[97]....
        /*0410*/ 	.word	0x0000c7e0


	//   ....[98]....
        /*0414*/ 	.word	0x0000cfa0


	//   ....[99]....
        /*0418*/ 	.word	0x0000cfb0


	//   ....[100]....
        /*041c*/ 	.word	0x0000cfc0


	//   ....[101]....
        /*0420*/ 	.word	0x0000d040


	//   ....[102]....
        /*0424*/ 	.word	0x0000d3d0


	//   ....[103]....
        /*0428*/ 	.word	0x0000d3e0


	//   ....[104]....
        /*042c*/ 	.word	0x0000d3f0


	//   ....[105]....
        /*0430*/ 	.word	0x0000d410


	//   ....[106]....
        /*0434*/ 	.word	0x0000e2a0


	//   ....[107]....
        /*0438*/ 	.word	0x0000e860


	//   ....[108]....
        /*043c*/ 	.word	0x0000e940


	//   ....[109]....
        /*0440*/ 	.word	0x0000e9f0


	//   ....[110]....
        /*0444*/ 	.word	0x0000ea70


	//   ....[111]....
        /*0448*/ 	.word	0x0000eaf0


	//   ....[112]....
        /*044c*/ 	.word	0x0000ec90


	//   ....[113]....
        /*0450*/ 	.word	0x0000ed20


	//   ....[114]....
        /*0454*/ 	.word	0x0000eda0


	//   ....[115]....
        /*0458*/ 	.word	0x0000ee50


	//   ....[116]....
        /*045c*/ 	.word	0x0000eee0


	//   ....[117]....
        /*0460*/ 	.word	0x0000ef40


	//   ....[118]....
        /*0464*/ 	.word	0x0000efd0


	//   ....[119]....
        /*0468*/ 	.word	0x0000f0b0


	//   ....[120]....
        /*046c*/ 	.word	0x0000f140


	//   ....[121]....
        /*0470*/ 	.word	0x0000f210


	//   ....[122]....
        /*0474*/ 	.word	0x0000f340


	//   ....[123]....
        /*0478*/ 	.word	0x0000f3d0


	//   ....[124]....
        /*047c*/ 	.word	0x0000f430


	//   ....[125]....
        /*0480*/ 	.word	0x0000f510


	//   ....[126]....
        /*0484*/ 	.word	0x0000f600


	//   ....[127]....
        /*0488*/ 	.word	0x0000f6a0


	//   ....[128]....
        /*048c*/ 	.word	0x0000f700


	//   ....[129]....
        /*0490*/ 	.word	0x0000f760


	//----- nvinfo : EIATTR_REG_RECONFIG
	.align		4
.L_1306:
        /*0494*/ 	.byte	0x01, 0x54
	.zero		2


	//----- nvinfo : EIATTR_SYSCALL_OFFSETS
	.align		4
        /*0498*/ 	.byte	0x04, 0x46
        /*049a*/ 	.short	(.L_1308 - .L_1307)


	//   ....[0]....
.L_1307:
        /*049c*/ 	.word	0x000015e0


	//   ....[1]....
        /*04a0*/ 	.word	0x0000adc0


	//   ....[2]....
        /*04a4*/ 	.word	0x0000af00


	//   ....[3]....
        /*04a8*/ 	.word	0x0000b040


	//   ....[4]....
        /*04ac*/ 	.word	0x0000b160


	//   ....[5]....
        /*04b0*/ 	.word	0x0000c1b0


	//----- nvinfo : EIATTR_MBARRIER_INSTR_OFFSETS
	.align		4
.L_1308:
        /*04b4*/ 	.byte	0x04, 0x39
        /*04b6*/ 	.short	(.L_1310 - .L_1309)


	//   ....[0]....
.L_1309:
        /*04b8*/ 	.word	0x00000180
        /*04bc*/ 	.word	0x000000ff
        /*04c0*/ 	.word	0x00017000
        /*04c4*/ 	.short	0x0100
        /*04c6*/ 	.byte	0x08
	.zero		1


	//   ....[1]....
        /*04c8*/ 	.word	0x00000190
        /*04cc*/ 	.word	0x000000ff
        /*04d0*/ 	.word	0x00017020
        /*04d4*/ 	.short	0x0100
        /*04d6*/ 	.byte	0x08
	.zero		1


	//   ....[2]....
        /*04d8*/ 	.word	0x00000280
        /*04dc*/ 	.word	0x000000ff
        /*04e0*/ 	.word	0x00017030
        /*04e4*/ 	.short	0x0100
        /*04e6*/ 	.byte	0x08
	.zero		1


	//   ....[3]....
        /*04e8*/ 	.word	0x00000290
        /*04ec*/ 	.word	0x000000ff
        /*04f0*/ 	.word	0x00017040
        /*04f4*/ 	.short	0x0100
        /*04f6*/ 	.byte	0x08
	.zero		1


	//   ....[4]....
        /*04f8*/ 	.word	0x000002a0
        /*04fc*/ 	.word	0x000000ff
        /*0500*/ 	.word	0x00017038
        /*0504*/ 	.short	0x0100
        /*0506*/ 	.byte	0x08
	.zero		1


	//   ....[5]....
        /*0508*/ 	.word	0x000002b0
        /*050c*/ 	.word	0x000000ff
        /*0510*/ 	.word	0x00017048
        /*0514*/ 	.short	0x0100
        /*0516*/ 	.byte	0x08
	.zero		1


	//   ....[6]....
        /*0518*/ 	.word	0x000003e0
        /*051c*/ 	.word	0x000000ff
        /*0520*/ 	.word	0x00017050
        /*0524*/ 	.short	0x0100
        /*0526*/ 	.byte	0x08
	.zero		1


	//   ....[7]....
        /*0528*/ 	.word	0x000003f0
        /*052c*/ 	.word	0x000000ff
        /*0530*/ 	.word	0x00017060
        /*0534*/ 	.short	0x0100
        /*0536*/ 	.byte	0x08
	.zero		1


	//   ....[8]....
        /*0538*/ 	.word	0x00000400
        /*053c*/ 	.word	0x000000ff
        /*0540*/ 	.word	0x00017058
        /*0544*/ 	.short	0x0100
        /*0546*/ 	.byte	0x08
	.zero		1


	//   ....[9]....
        /*0548*/ 	.word	0x00000410
        /*054c*/ 	.word	0x000000ff
        /*0550*/ 	.word	0x00017068
        /*0554*/ 	.short	0x0100
        /*0556*/ 	.byte	0x08
	.zero		1


	//   ....[10]....
        /*0558*/ 	.word	0x00000500
        /*055c*/ 	.word	0x000000ff
        /*0560*/ 	.word	0x00017070
        /*0564*/ 	.short	0x0100
        /*0566*/ 	.byte	0x06
	.zero		1


	//   ....[11]....
        /*0568*/ 	.word	0x00000510
        /*056c*/ 	.word	0x000000ff
        /*0570*/ 	.word	0x00017080
        /*0574*/ 	.short	0x0100
        /*0576*/ 	.byte	0x06
	.zero		1


	//   ....[12]....
        /*0578*/ 	.word	0x00000520
        /*057c*/ 	.word	0x000000ff
        /*0580*/ 	.word	0x00017078
        /*0584*/ 	.short	0x0100
        /*0586*/ 	.byte	0x06
	.zero		1


	//   ....[13]....
        /*0588*/ 	.word	0x00000530
        /*058c*/ 	.word	0x000000ff
        /*0590*/ 	.word	0x00017088
        /*0594*/ 	.short	0x0100
        /*0596*/ 	.byte	0x06
	.zero		1


	//   ....[14]....
        /*0598*/ 	.word	0x00000660
        /*059c*/ 	.word	0x000000ff
        /*05a0*/ 	.word	0x00017090
        /*05a4*/ 	.short	0x0100
        /*05a6*/ 	.byte	0x08
	.zero		1


	//   ....[15]....
        /*05a8*/ 	.word	0x00000670
        /*05ac*/ 	.word	0x000000ff
        /*05b0*/ 	.word	0x000170a0
        /*05b4*/ 	.short	0x0100
        /*05b6*/ 	.byte	0x08
	.zero		1


	//   ....[16]....
        /*05b8*/ 	.word	0x00000680
        /*05bc*/ 	.word	0x000000ff
        /*05c0*/ 	.word	0x00017098
        /*05c4*/ 	.short	0x0100
        /*05c6*/ 	.byte	0x08
	.zero		1


	//   ....[17]....
        /*05c8*/ 	.word	0x00000690
        /*05cc*/ 	.word	0x000000ff
        /*05d0*/ 	.word	0x000170a8
        /*05d4*/ 	.short	0x0100
        /*05d6*/ 	.byte	0x08
	.zero		1


	//   ....[18]....
        /*05d8*/ 	.word	0x000007d0
        /*05dc*/ 	.word	0x000000ff
        /*05e0*/ 	.word	0x000170b0
        /*05e4*/ 	.short	0x0100
        /*05e6*/ 	.byte	0x08
	.zero		1


	//   ....[19]....
        /*05e8*/ 	.word	0x000007e0
        /*05ec*/ 	.word	0x000000ff
        /*05f0*/ 	.word	0x000170c0
        /*05f4*/ 	.short	0x0100
        /*05f6*/ 	.byte	0x08
	.zero		1


	//   ....[20]....
        /*05f8*/ 	.word	0x000007f0
        /*05fc*/ 	.word	0x000000ff
        /*0600*/ 	.word	0x000170b8
        /*0604*/ 	.short	0x0100
        /*0606*/ 	.byte	0x08
	.zero		1


	//   ....[21]....
        /*0608*/ 	.word	0x00000800
        /*060c*/ 	.word	0x000000ff
        /*0610*/ 	.word	0x000170c8
        /*0614*/ 	.short	0x0100
        /*0616*/ 	.byte	0x08
	.zero		1


	//   ....[22]....
        /*0618*/ 	.word	0x00001600
        /*061c*/ 	.word	0x000000ff
        /*0620*/ 	.word	0x00017000
        /*0624*/ 	.short	0x010a
        /*0626*/ 	.byte	0x2a
	.zero		1


	//   ....[23]....
        /*0628*/ 	.word	0x00001670
        /*062c*/ 	.word	0x000000ff
        /*0630*/ 	.word	0x00017030
        /*0634*/ 	.short	0x010a
        /*0636*/ 	.byte	0x2a
	.zero		1


	//   ....[24]....
        /*0638*/ 	.word	0x000016d0
        /*063c*/ 	.word	0x000000ff
        /*0640*/ 	.word	0x00017030
        /*0644*/ 	.short	0x010a
        /*0646*/ 	.byte	0x2a
	.zero		1


	//   ....[25]....
        /*0648*/ 	.word	0x00001b50
        /*064c*/ 	.word	0x000000ff
        /*0650*/ 	.word	0x00000000
        /*0654*/ 	.short	0x0101
        /*0656*/ 	.byte	0x06
	.zero		1


	//   ....[26]....
        /*0658*/ 	.word	0x00003c20
        /*065c*/ 	.word	0x000000ff
        /*0660*/ 	.word	0x00017030
        /*0664*/ 	.short	0x010a
        /*0666*/ 	.byte	0x19
	.zero		1


	//   ....[27]....
        /*0668*/ 	.word	0x00003c60
        /*066c*/ 	.word	0x000000ff
        /*0670*/ 	.word	0x00017030
        /*0674*/ 	.short	0x010a
        /*0676*/ 	.byte	0x19
	.zero		1


	//   ....[28]....
        /*0678*/ 	.word	0x00003de0
        /*067c*/ 	.word	0x000000ff
        /*0680*/ 	.word	0x00017050
        /*0684*/ 	.short	0x010a
        /*0686*/ 	.byte	0x0b
	.zero		1


	//   ....[29]....
        /*0688*/ 	.word	0x00003e20
        /*068c*/ 	.word	0x000000ff
        /*0690*/ 	.word	0x00017050
        /*0694*/ 	.short	0x010a
        /*0696*/ 	.byte	0x0b
	.zero		1


	//   ....[30]....
        /*0698*/ 	.word	0x00004110
        /*069c*/ 	.word	0x000000ff
        /*06a0*/ 	.word	0x00000000
        /*06a4*/ 	.short	0x0101
        /*06a6*/ 	.byte	0x06
	.zero		1


	//   ....[31]....
        /*06a8*/ 	.word	0x00005be0
        /*06ac*/ 	.word	0x000000ff
        /*06b0*/ 	.word	0x00000000
        /*06b4*/ 	.short	0x0101
        /*06b6*/ 	.byte	0x07
	.zero		1


	//   ....[32]....
        /*06b8*/ 	.word	0x000061a0
        /*06bc*/ 	.word	0x000000ff
        /*06c0*/ 	.word	0x00017030
        /*06c4*/ 	.short	0x010a
        /*06c6*/ 	.byte	0x16
	.zero		1


	//   ....[33]....
        /*06c8*/ 	.word	0x000061e0
        /*06cc*/ 	.word	0x000000ff
        /*06d0*/ 	.word	0x00017030
        /*06d4*/ 	.short	0x010a
        /*06d6*/ 	.byte	0x16
	.zero		1


	//   ....[34]....
        /*06d8*/ 	.word	0x00006360
        /*06dc*/ 	.word	0x000000ff
        /*06e0*/ 	.word	0x00017050
        /*06e4*/ 	.short	0x010a
        /*06e6*/ 	.byte	0x0e
	.zero		1


	//   ....[35]....
        /*06e8*/ 	.word	0x000063a0
        /*06ec*/ 	.word	0x000000ff
        /*06f0*/ 	.word	0x00017050
        /*06f4*/ 	.short	0x010a
        /*06f6*/ 	.byte	0x0e
	.zero		1


	//   ....[36]....
        /*06f8*/ 	.word	0x00006630
        /*06fc*/ 	.word	0x000000ff
        /*0700*/ 	.word	0x00000000
        /*0704*/ 	.short	0x0101
        /*0706*/ 	.byte	0x06
	.zero		1


	//   ....[37]....
        /*0708*/ 	.word	0x000077e0
        /*070c*/ 	.word	0x000000ff
        /*0710*/ 	.word	0x00000000
        /*0714*/ 	.short	0x0101
        /*0716*/ 	.byte	0x07
	.zero		1


	//   ....[38]....
        /*0718*/ 	.word	0x00007cf0
        /*071c*/ 	.word	0x000000ff
        /*0720*/ 	.word	0x00017050
        /*0724*/ 	.short	0x010a
        /*0726*/ 	.byte	0x10
	.zero		1


	//   ....[39]....
        /*0728*/ 	.word	0x00007d30
        /*072c*/ 	.word	0x000000ff
        /*0730*/ 	.word	0x00017050
        /*0734*/ 	.short	0x010a
        /*0736*/ 	.byte	0x10
	.zero		1


	//   ....[40]....
        /*0738*/ 	.word	0x00008360
        /*073c*/ 	.word	0x000000ff
        /*0740*/ 	.word	0x00000000
        /*0744*/ 	.short	0x0101
        /*0746*/ 	.byte	0x04
	.zero		1


	//   ....[41]....
        /*0748*/ 	.word	0x00009640
        /*074c*/ 	.word	0x000000ff
        /*0750*/ 	.word	0x00000000
        /*0754*/ 	.short	0x0101
        /*0756*/ 	.byte	0x04
	.zero		1


	//   ....[42]....
        /*0758*/ 	.word	0x0000b760
        /*075c*/ 	.word	0x000000ff
        /*0760*/ 	.word	0x00017080
        /*0764*/ 	.short	0x010a
        /*0766*/ 	.byte	0x2e
	.zero		1


	//   ....[43]....
        /*0768*/ 	.word	0x0000bb90
        /*076c*/ 	.word	0x000000ff
        /*0770*/ 	.word	0x00017070
        /*0774*/ 	.short	0x0107
        /*0776*/ 	.byte	0x2e
	.zero		1


	//   ....[44]....
        /*0778*/ 	.word	0x0000bc20
        /*077c*/ 	.word	0x000000ff
        /*0780*/ 	.word	0x00017070
        /*0784*/ 	.short	0x0101
        /*0786*/ 	.byte	0x2e
	.zero		1


	//   ....[45]....
        /*0788*/ 	.word	0x0000bc50
        /*078c*/ 	.word	0x000000ff
        /*0790*/ 	.word	0x00017040
        /*0794*/ 	.short	0x010a
        /*0796*/ 	.byte	0x2e
	.zero		1


	//   ....[46]....
        /*0798*/ 	.word	0x0000bf60
        /*079c*/ 	.word	0x000000ff
        /*07a0*/ 	.word	0x00017030
        /*07a4*/ 	.short	0x0107
        /*07a6*/ 	.byte	0x2e
	.zero		1


	//   ....[47]....
        /*07a8*/ 	.word	0x0000bff0
        /*07ac*/ 	.word	0x000000ff
        /*07b0*/ 	.word	0x00017030
        /*07b4*/ 	.short	0x0101
        /*07b6*/ 	.byte	0x2e
	.zero		1


	//   ....[48]....
        /*07b8*/ 	.word	0x0000c8f0
        /*07bc*/ 	.word	0x000000ff
        /*07c0*/ 	.word	0x00017000
        /*07c4*/ 	.short	0x0107
        /*07c6*/ 	.byte	0x2e
	.zero		1


	//   ....[49]....
        /*07c8*/ 	.word	0x0000c950
        /*07cc*/ 	.word	0x000000ff
        /*07d0*/ 	.word	0x00017000
        /*07d4*/ 	.short	0x0101
        /*07d6*/ 	.byte	0x2e
	.zero		1


	//   ....[50]....
        /*07d8*/ 	.word	0x0000c980
        /*07dc*/ 	.word	0x000000ff
        /*07e0*/ 	.word	0x00017020
        /*07e4*/ 	.short	0x010a
        /*07e6*/ 	.byte	0x2e
	.zero		1


	//   ....[51]....
        /*07e8*/ 	.word	0x0000cd50
        /*07ec*/ 	.word	0x00000006
        /*07f0*/ 	.word	0x00017080
        /*07f4*/ 	.short	0x010a
        /*07f6*/ 	.byte	0x3f
	.zero		1


	//   ....[52]....
        /*07f8*/ 	.word	0x0000d110
        /*07fc*/ 	.word	0x00000006
        /*0800*/ 	.word	0x00017070
        /*0804*/ 	.short	0x0107
        /*0806*/ 	.byte	0x3f
	.zero		1


	//   ....[53]....
        /*0808*/ 	.word	0x0000d1a0
        /*080c*/ 	.word	0x00000006
        /*0810*/ 	.word	0x00017070
        /*0814*/ 	.short	0x0101
        /*0816*/ 	.byte	0x3f
	.zero		1


	//   ....[54]....
        /*0818*/ 	.word	0x0000d1d0
        /*081c*/ 	.word	0x00000006
        /*0820*/ 	.word	0x00017040
        /*0824*/ 	.short	0x010a
        /*0826*/ 	.byte	0x3f
	.zero		1


	//   ....[55]....
        /*0828*/ 	.word	0x0000d510
        /*082c*/ 	.word	0x00000006
        /*0830*/ 	.word	0x00017030
        /*0834*/ 	.short	0x0107
        /*0836*/ 	.byte	0x3f
	.zero		1


	//   ....[56]....
        /*0838*/ 	.word	0x0000d5b0
        /*083c*/ 	.word	0x00000006
        /*0840*/ 	.word	0x00017030
        /*0844*/ 	.short	0x0101
        /*0846*/ 	.byte	0x3f
	.zero		1


	//   ....[57]....
        /*0848*/ 	.word	0x0000d630
        /*084c*/ 	.word	0x00000002
        /*0850*/ 	.word	0x00017070
        /*0854*/ 	.short	0x010a
        /*0856*/ 	.byte	0x3f
	.zero		1


	//   ....[58]....
        /*0858*/ 	.word	0x0000d6c0
        /*085c*/ 	.word	0x00000002
        /*0860*/ 	.word	0x00017060
        /*0864*/ 	.short	0x010a
        /*0866*/ 	.byte	0x3f
	.zero		1


	//   ....[59]....
        /*0868*/ 	.word	0x0000daf0
        /*086c*/ 	.word	0x00000002
        /*0870*/ 	.word	0x00017050
        /*0874*/ 	.short	0x0101
        /*0876*/ 	.byte	0x3f
	.zero		1


	//   ....[60]....
        /*0878*/ 	.word	0x0000db90
        /*087c*/ 	.word	0x00000002
        /*0880*/ 	.word	0x00000000
        /*0884*/ 	.short	0x0101
        /*0886*/ 	.byte	0x3f
	.zero		1


	//   ....[61]....
        /*0888*/ 	.word	0x0000dc60
        /*088c*/ 	.word	0x00000003
        /*0890*/ 	.word	0x00017070
        /*0894*/ 	.short	0x010a
        /*0896*/ 	.byte	0x3f
	.zero		1


	//   ....[62]....
        /*0898*/ 	.word	0x0000dd00
        /*089c*/ 	.word	0x00000003
        /*08a0*/ 	.word	0x00017060
        /*08a4*/ 	.short	0x010a
        /*08a6*/ 	.byte	0x3f
	.zero		1


	//   ....[63]....
        /*08a8*/ 	.word	0x0000e130
        /*08ac*/ 	.word	0x00000003
        /*08b0*/ 	.word	0x00017050
        /*08b4*/ 	.short	0x0101
        /*08b6*/ 	.byte	0x3f
	.zero		1


	//   ....[64]....
        /*08b8*/ 	.word	0x0000e1e0
        /*08bc*/ 	.word	0x00000003
        /*08c0*/ 	.word	0x00000000
        /*08c4*/ 	.short	0x0101
        /*08c6*/ 	.byte	0x3f
	.zero		1


	//   ....[65]....
        /*08c8*/ 	.word	0x0000e250
        /*08cc*/ 	.word	0x00000007
        /*08d0*/ 	.word	0x00017020
        /*08d4*/ 	.short	0x010a
        /*08d6*/ 	.byte	0x3f
	.zero		1


	//   ....[66]....
        /*08d8*/ 	.word	0x0000e370
        /*08dc*/ 	.word	0x00000005
        /*08e0*/ 	.word	0x00017040
        /*08e4*/ 	.short	0x010a
        /*08e6*/ 	.byte	0x3f
	.zero		1


	//   ....[67]....
        /*08e8*/ 	.word	0x0000e410
        /*08ec*/ 	.word	0x00000007
        /*08f0*/ 	.word	0x00017040
        /*08f4*/ 	.short	0x010a
        /*08f6*/ 	.byte	0x3f
	.zero		1


	//   ....[68]....
        /*08f8*/ 	.word	0x0000e450
        /*08fc*/ 	.word	0x00000005
        /*0900*/ 	.word	0x00017060
        /*0904*/ 	.short	0x010a
        /*0906*/ 	.byte	0x3f
	.zero		1


	//   ....[69]....
        /*0908*/ 	.word	0x0000e490
        /*090c*/ 	.word	0x00000007
        /*0910*/ 	.word	0x00017060
        /*0914*/ 	.short	0x010a
        /*0916*/ 	.byte	0x3f
	.zero		1


	//   ....[70]....
        /*0918*/ 	.word	0x0000e4d0
        /*091c*/ 	.word	0x00000005
        /*0920*/ 	.word	0x00017080
        /*0924*/ 	.short	0x010a
        /*0926*/ 	.byte	0x3f
	.zero		1


	//   ....[71]....
        /*0928*/ 	.word	0x0000e510
        /*092c*/ 	.word	0x00000007
        /*0930*/ 	.word	0x00017080
        /*0934*/ 	.short	0x010a
        /*0936*/ 	.byte	0x3f
	.zero		1


	//   ....[72]....
        /*0938*/ 	.word	0x0000e580
        /*093c*/ 	.word	0x00000003
        /*0940*/ 	.word	0x00017000
        /*0944*/ 	.short	0x010a
        /*0946*/ 	.byte	0x3f
	.zero		1


	//   ....[73]....
        /*0948*/ 	.word	0x0000e5e0
        /*094c*/ 	.word	0x00000003
        /*0950*/ 	.word	0x00017030
        /*0954*/ 	.short	0x010a
        /*0956*/ 	.byte	0x3f
	.zero		1


	//   ....[74]....
        /*0958*/ 	.word	0x0000e640
        /*095c*/ 	.word	0x0000000b
        /*0960*/ 	.word	0x00017030
        /*0964*/ 	.short	0x010a
        /*0966*/ 	.byte	0x3f
	.zero		1


	//   ....[75]....
        /*0968*/ 	.word	0x0000e6a0
        /*096c*/ 	.word	0x0000000b
        /*0970*/ 	.word	0x00017050
        /*0974*/ 	.short	0x010a
        /*0976*/ 	.byte	0x3f
	.zero		1


	//   ....[76]....
        /*0978*/ 	.word	0x0000e700
        /*097c*/ 	.word	0x0000000b
        /*0980*/ 	.word	0x00017030
        /*0984*/ 	.short	0x010a
        /*0986*/ 	.byte	0x3f
	.zero		1


	//   ....[77]....
        /*0988*/ 	.word	0x0000e760
        /*098c*/ 	.word	0x0000000b
        /*0990*/ 	.word	0x00017050
        /*0994*/ 	.short	0x010a
        /*0996*/ 	.byte	0x3f
	.zero		1


	//   ....[78]....
        /*0998*/ 	.word	0x0000e7c0
        /*099c*/ 	.word	0x00000005
        /*09a0*/ 	.word	0x00017050
        /*09a4*/ 	.short	0x010a
        /*09a6*/ 	.byte	0x3f
	.zero		1


	//   ....[79]....
        /*09a8*/ 	.word	0x0000e890
        /*09ac*/ 	.word	0x0000001b
        /*09b0*/ 	.word	0x00017080
        /*09b4*/ 	.short	0x010a
        /*09b6*/ 	.byte	0x3f
	.zero		1


	//   ....[80]....
        /*09b8*/ 	.word	0x0000ebe0
        /*09bc*/ 	.word	0x0000001b
        /*09c0*/ 	.word	0x00017040
        /*09c4*/ 	.short	0x010a
        /*09c6*/ 	.byte	0x3f
	.zero		1


	//   ....[81]....
        /*09c8*/ 	.word	0x0000f240
        /*09cc*/ 	.word	0x0000001b
        /*09d0*/ 	.word	0x00017020
        /*09d4*/ 	.short	0x010a
        /*09d6*/ 	.byte	0x3f
	.zero		1


	//   ....[82]....
        /*09d8*/ 	.word	0x0000f290
        /*09dc*/ 	.word	0x00000006
        /*09e0*/ 	.word	0x00017080
        /*09e4*/ 	.short	0x010a
        /*09e6*/ 	.byte	0x3f
	.zero		1


	//   ....[83]....
        /*09e8*/ 	.word	0x0000f550
        /*09ec*/ 	.word	0x00000006
        /*09f0*/ 	.word	0x00017040
        /*09f4*/ 	.short	0x010a
        /*09f6*/ 	.byte	0x3f
	.zero		1


	//   ....[84]....
        /*09f8*/ 	.word	0x0000f810
        /*09fc*/ 	.word	0x00000002
        /*0a00*/ 	.word	0x00017070
        /*0a04*/ 	.short	0x010a
        /*0a06*/ 	.byte	0x3f
	.zero		1


	//   ....[85]....
        /*0a08*/ 	.word	0x0000f860
        /*0a0c*/ 	.word	0x00000002
        /*0a10*/ 	.word	0x00017060
        /*0a14*/ 	.short	0x010a
        /*0a16*/ 	.byte	0x3f
	.zero		1


	//   ....[86]....
        /*0a18*/ 	.word	0x0000f8b0
        /*0a1c*/ 	.word	0x00000003
        /*0a20*/ 	.word	0x00017070
        /*0a24*/ 	.short	0x010a
        /*0a26*/ 	.byte	0x3f
	.zero		1


	//   ....[87]....
        /*0a28*/ 	.word	0x0000f900
        /*0a2c*/ 	.word	0x00000003
        /*0a30*/ 	.word	0x00017060
        /*0a34*/ 	.short	0x010a
        /*0a36*/ 	.byte	0x3f
	.zero		1


	//   ....[88]....
        /*0a38*/ 	.word	0x0000f950
        /*0a3c*/ 	.word	0x00000007
        /*0a40*/ 	.word	0x00017020
        /*0a44*/ 	.short	0x010a
        /*0a46*/ 	.byte	0x3f
	.zero		1


	//   ....[89]....
        /*0a48*/ 	.word	0x0000f9a0
        /*0a4c*/ 	.word	0x00000005
        /*0a50*/ 	.word	0x00017040
        /*0a54*/ 	.short	0x010a
        /*0a56*/ 	.byte	0x3f
	.zero		1


	//   ....[90]....
        /*0a58*/ 	.word	0x0000f9f0
        /*0a5c*/ 	.word	0x00000007
        /*0a60*/ 	.word	0x00017040
        /*0a64*/ 	.short	0x010a
        /*0a66*/ 	.byte	0x3f
	.zero		1


	//   ....[91]....
        /*0a68*/ 	.word	0x0000fa40
        /*0a6c*/ 	.word	0x00000005
        /*0a70*/ 	.word	0x00017060
        /*0a74*/ 	.short	0x010a
        /*0a76*/ 	.byte	0x3f
	.zero		1


	//   ....[92]....
        /*0a78*/ 	.word	0x0000fa90
        /*0a7c*/ 	.word	0x00000007
        /*0a80*/ 	.word	0x00017060
        /*0a84*/ 	.short	0x010a
        /*0a86*/ 	.byte	0x3f
	.zero		1


	//   ....[93]....
        /*0a88*/ 	.word	0x0000fae0
        /*0a8c*/ 	.word	0x00000005
        /*0a90*/ 	.word	0x00017080
        /*0a94*/ 	.short	0x010a
        /*0a96*/ 	.byte	0x3f
	.zero		1


	//----- nvinfo : EIATTR_NUM_MBARRIERS
	.align		4
.L_1310:
        /*0a98*/ 	.byte	0x03, 0x38
        /*0a9a*/ 	.short	0x0016


	//----- nvinfo : EIATTR_EXIT_INSTR_OFFSETS
	.align		4
        /*0a9c*/ 	.byte	0x04, 0x1c
        /*0a9e*/ 	.short	(.L_1312 - .L_1311)


	//   ....[0]....
.L_1311:
        /*0aa0*/ 	.word	0x0000e560


	//----- nvinfo : EIATTR_MAX_THREADS
	.align		4
.L_1312:
        /*0aa4*/ 	.byte	0x04, 0x05
        /*0aa6*/ 	.short	(.L_1314 - .L_1313)
.L_1313:
        /*0aa8*/ 	.word	0x00000200
        /*0aac*/ 	.word	0x00000001
        /*0ab0*/ 	.word	0x00000001


	//----- nvinfo : EIATTR_CRS_STACK_SIZE
	.align		4
.L_1314:
        /*0ab4*/ 	.byte	0x04, 0x1e
        /*0ab6*/ 	.short	(.L_1316 - .L_1315)
.L_1315:
        /*0ab8*/ 	.word	0x00000000


	//----- nvinfo : EIATTR_CBANK_PARAM_SIZE
	.align		4
.L_1316:
        /*0abc*/ 	.byte	0x03, 0x19
        /*0abe*/ 	.short	0x0a70


	//----- nvinfo : EIATTR_PARAM_CBANK
	.align		4
        /*0ac0*/ 	.byte	0x04, 0x0a
        /*0ac2*/ 	.short	(.L_1318 - .L_1317)
	.align		4
.L_1317:
        /*0ac4*/ 	.word	index@(.nv.constant0._ZN7cutlass13device_kernelIN5flash11enable_sm90INS1_16FlashAttnFwdSm90INS1_25CollectiveMainloopFwdSm90ILi2EN4cute5tupleIJNS5_1CILi1EEES8_S8_EEENS6_IJNS7_ILi192EEENS7_ILi128EEENS7_ILi96EEEEEELi96ENS_12float_e4m3_tEfNS_4arch4Sm90ELb1ELb0ELb0ELb0ELb1ELb0ELb0ELb1ELb1ELb1ELb1ELb0EEENS1_21CollectiveEpilogueFwdINS6_IJSA_SC_SB_EEES9_NS_10bfloat16_tESG_Li384ELb0ELb1ELb1ELb1EEENS1_19SingleTileSchedulerILb0ELb1ELb1ELi192EEEEEEEEEvNT_6ParamsE)
        /*0ac8*/ 	.short	0x0210
        /*0aca*/ 	.short	0x0a70


	//----- nvinfo : EIATTR_SW_WAR
	.align		4
.L_1318:
        /*0acc*/ 	.byte	0x04, 0x36
        /*0ace*/ 	.short	(.L_1320 - .L_1319)
.L_1319:
        /*0ad0*/ 	.word	0x00000008
.L_1320:


//--------------------- .nv.info._ZN7cutlass13device_kernelIN5flash11enable_sm90INS1_16FlashAttnFwdSm90INS1_25CollectiveMainloopFwdSm90ILi2EN4cute5tupleIJNS5_1CILi1EEES8_S8_EEENS6_IJNS7_ILi192EEENS7_ILi128EEENS7_ILi96EEEEEELi96ENS_12float_e4m3_tEfNS_4arch4Sm90ELb1ELb0ELb0ELb1ELb1ELb0ELb0ELb1ELb1ELb1ELb1ELb0EEENS1_21CollectiveEpilogueFwdINS6_IJSA_SC_SB_EEES9_NS_10bfloat16_tESG_Li384ELb1ELb1ELb1ELb1EEENS1_36VarlenDynamicPersistentTileSchedulerILi192ELi128ELi384ELi128ELb1ELb1ELb1ELb1ELb1ELb1EEEEEEEEEvNT_6ParamsE --------------------------
	.section	.nv.info._ZN7cutlass13device_kernelIN5flash11enable_sm90INS1_16FlashAttnFwdSm90INS1_25CollectiveMainloopFwdSm90ILi2EN4cute5tupleIJNS5_1CILi1EEES8_S8_EEENS6_IJNS7_ILi192EEENS7_ILi128EEENS7_ILi96EEEEEELi96ENS_12float_e4m3_tEfNS_4arch4Sm90ELb1ELb0ELb0ELb1ELb1ELb0ELb0ELb1ELb1ELb1ELb1ELb0EEENS1_21CollectiveEpilogueFwdINS6_IJSA_SC_SB_EEES9_NS_10bfloat16_tESG_Li384ELb1ELb1ELb1ELb1EEENS1_36VarlenDynamicPersistentTileSchedulerILi192ELi128ELi384ELi128ELb1ELb1ELb1ELb1ELb1ELb1EEEEEEEEEvNT_6ParamsE,"",@"SHT_CUDA_INFO"
	.sectionflags	@""
	.align	4


	//----- nvinfo : EIATTR_CUDA_API_VERSION
	.align		4
        /*0000*/ 	.byte	0x04, 0x37
        /*0002*/ 	.short	(.L_1322 - .L_1321)
.L_1321:
        /*0004*/ 	.word	0x00000082


	//----- nvinfo : EIATTR_KPARAM_INFO
	.align		4
.L_1322:
        /*0008*/ 	.byte	0x04, 0x17
        /*000a*/ 	.short	(.L_1324 - .L_1323)
.L_1323:
        /*000c*/ 	.word	0x00000000
        /*0010*/ 	.short	0x0000
        /*0012*/ 	.short	0x0070
        /*0014*/ 	.byte	0x00, 0xf0, 0x01, 0x2a


	//----- nvinfo : EIATTR_SPARSE_MMA_MASK
	.align		4
.L_1324:
        /*0018*/ 	.byte	0x03, 0x50
        /*001a*/ 	.short	0x0000


	//----- nvinfo : EIATTR_MAXREG_COUNT
	.align		4
        /*001c*/ 	.byte	0x03, 0x1b
        /*001e*/ 	.short	0x0080


	//----- nvinfo : EIATTR_NUM_BARRIERS
	.align		4
        /*0020*/ 	.byte	0x02, 0x4c
        /*0022*/ 	.byte	0x09
	.zero		1


	//----- nvinfo : EIATTR_EXTERNS
	.align		4
        /*0024*/ 	.byte	0x04, 0x0f
        /*0026*/ 	.short	(.L_1326 - .L_1325)


	//   ....[0]....
	.align		4
.L_1325:
        /*0028*/ 	.word	index@(__assertfail)


	//----- nvinfo : EIATTR_ANNOTATIONS
	.align		4
.L_1326:
        /*002c*/ 	.byte	0x04, 0x55
        /*002e*/ 	.short	(.L_1328 - .L_1327)


	//   ....[0]....
.L_1327:
        /* <DEDUP_REMOVED lines=33> */


	//----- nvinfo : EIATTR_MERCURY_ISA_VERSION
	.align		4
.L_1328:
        /*0230*/ 	.byte	0x03, 0x5f
        /*0232*/ 	.short	0x0101


	//----- nvinfo : EIATTR_UNUSED_LOAD_BYTE_OFFSET
	.align		4
        /*0234*/ 	.byte	0x04, 0x44
        /*0236*/ 	.short	(.L_1330 - .L_1329)


	//   ....[0]....
.L_1329:
        /*0238*/ 	.word	0x00000940
        /*023c*/ 	.word	0x0000fff0


	//   ....[1]....
        /*0240*/ 	.word	0x00008c90
        /*0244*/ 	.word	0x0000fff0


	//----- nvinfo : EIATTR_INT_WARP_WIDE_INSTR_OFFSETS
	.align		4
.L_1330:
        /*0248*/ 	.byte	0x04, 0x31
        /*024a*/ 	.short	(.L_1332 - .L_1331)


	//   ....[0]....
.L_1331:
        /*024c*/ 	.word	0x000000c0


	//   ....[1]....
        /*0250*/ 	.word	0x000000d0


	//   ....[2]....
        /*0254*/ 	.word	0x00000170


	//   ....[3]....
        /*0258*/ 	.word	0x0000dd50


	//   ....[4]....
        /*025c*/ 	.word	0x0000dde0


	//   ....[5]....
        /*0260*/ 	.word	0x00010c70


	//   ....[6]....
        /*0264*/ 	.word	0x00010d00


	//----- nvinfo : EIATTR_COOP_GROUP_MASK_REGIDS
	.align		4
.L_1332:
        /*0268*/ 	.byte	0x04, 0x29
        /*026a*/ 	.short	(.L_1334 - .L_1333)


	//   ....[0]....
.L_1333:
        /*026c*/ 	.word	0xffffffff


	//   ....[1]....
        /*0270*/ 	.word	0xffffffff


	//   ....[2]....
        /*0274*/ 	.word	0xffffffff


	//   ....[3]....
        /*0278*/ 	.word	0xffffffff


	//   ....[4]....
        /*027c*/ 	.word	0xffffffff


	//   ....[5]....
        /*0280*/ 	.word	0xffffffff


	//   ....[6]....
        /*0284*/ 	.word	0xffffffff


	//   ....[7]....
        /*0288*/ 	.word	0xffffffff


	//   ....[8]....
        /*028c*/ 	.word	0xffffffff


	//   ....[9]....
        /*0290*/ 	.word	0xffffffff


	//   ....[10]....
        /*0294*/ 	.word	0xffffffff


	//   ....[11]....
        /*0298*/ 	.word	0xffffffff


	//   ....[12]....
        /*029c*/ 	.word	0xffffffff


	//   ....[13]....
        /*02a0*/ 	.word	0xffffffff


	//   ....[14]....
        /*02a4*/ 	.word	0xffffffff


	//   ....[15]....
        /*02a8*/ 	.word	0xffffffff


	//   ....[16]....
        /*02ac*/ 	.word	0xffffffff


	//   ....[17]....
        /*02b0*/ 	.word	0xffffffff


	//   ....[18]....
        /*02b4*/ 	.word	0xffffffff


	//   ....[19]....
        /*02b8*/ 	.word	0xffffffff


	//   ....[20]....
        /*02bc*/ 	.word	0xffffffff


	//   ....[21]....
        /*02c0*/ 	.word	0xffffffff


	//   ....[22]....
        /*02c4*/ 	.word	0xffffffff


	//   ....[23]....
        /*02c8*/ 	.word	0xffffffff


	//   ....[24]....
        /*02cc*/ 	.word	0xffffffff


	//   ....[25]....
        /*02d0*/ 	.word	0xffffffff


	//   ....[26]....
        /*02d4*/ 	.word	0xffffffff


	//   ....[27]....
        /*02d8*/ 	.word	0xffffffff


	//   ....[28]....
        /*02dc*/ 	.word	0xffffffff


	//   ....[29]....
        /*02e0*/ 	.word	0xffffffff


	//   ....[30]....
        /*02e4*/ 	.word	0xffffffff


	//   ....[31]....
        /*02e8*/ 	.word	0xffffffff


	//   ....[32]....
        /*02ec*/ 	.word	0xffffffff


	//   ....[33]....
        /*02f0*/ 	.word	0xffffffff


	//   ....[34]....
        /*02f4*/ 	.word	0xffffffff


	//   ....[35]....
        /*02f8*/ 	.word	0xffffffff


	//   ....[36]....
        /*02fc*/ 	.word	0xffffffff


	//   ....[37]....
        /*0300*/ 	.word	0xffffffff


	//   ....[38]....
        /*0304*/ 	.word	0xffffffff


	//   ....[39]....
        /*0308*/ 	.word	0xffffffff


	//   ....[40]....
        /*030c*/ 	.word	0xffffffff


	//   ....[41]....
        /*0310*/ 	.word	0xffffffff


	//   ....[42]....
        /*0314*/ 	.word	0xffffffff


	//   ....[43]....
        /*0318*/ 	.word	0xffffffff


	//   ....[44]....
        /*031c*/ 	.word	0xffffffff


	//   ....[45]....
        /*0320*/ 	.word	0xffffffff


	//   ....[46]....
        /*0324*/ 	.word	0xffffffff


	//   ....[47]....
        /*0328*/ 	.word	0xffffffff


	//   ....[48]....
        /*032c*/ 	.word	0xffffffff


	//   ....[49]....
        /*0330*/ 	.word	0xffffffff


	//   ....[50]....
        /*0334*/ 	.word	0xffffffff


	//   ....[51]....
        /*0338*/ 	.word	0xffffffff


	//   ....[52]....
        /*033c*/ 	.word	0xffffffff


	//   ....[53]....
        /*0340*/ 	.word	0xffffffff


	//   ....[54]....
        /*0344*/ 	.word	0xffffffff


	//   ....[55]....
        /*0348*/ 	.word	0xffffffff


	//   ....[56]....
        /*034c*/ 	.word	0xffffffff


	//   ....[57]....
        /*0350*/ 	.word	0xffffffff


	//   ....[58]....
        /*0354*/ 	.word	0xffffffff


	//   ....[59]....
        /*0358*/ 	.word	0xffffffff


	//   ....[60]....
        /*035c*/ 	.word	0xffffffff


	//   ....[61]....
        /*0360*/ 	.word	0xffffffff


	//   ....[62]....
        /*0364*/ 	.word	0xffffffff


	//   ....[63]....
        /*0368*/ 	.word	0xffffffff


	//   ....[64]....
        /*036c*/ 	.word	0xffffffff


	//   ....[65]....
        /*0370*/ 	.word	0xffffffff


	//   ....[66]....
        /*0374*/ 	.word	0xffffffff


	//   ....[67]....
        /*0378*/ 	.word	0xffffffff


	//   ....[68]....
        /*037c*/ 	.word	0xffffffff


	//   ....[69]....
        /*0380*/ 	.word	0xffffffff


	//   ....[70]....
        /*0384*/ 	.word	0xffffffff


	//   ....[71]....
        /*0388*/ 	.word	0xffffffff


	//   ....[72]....
        /*038c*/ 	.word	0xffffffff


	//   ....[73]....
        /*0390*/ 	.word	0xffffffff


	//   ....[74]....
        /*0394*/ 	.word	0xffffffff


	//   ....[75]....
        /*0398*/ 	.word	0xffffffff


	//   ....[76]....
        /*039c*/ 	.word	0xffffffff


	//   ....[77]....
        /*03a0*/ 	.word	0xffffffff


	//   ....[78]....
        /*03a4*/ 	.word	0xffffffff


	//   ....[79]....
        /*03a8*/ 	.word	0xffffffff


	//   ....[80]....
        /*03ac*/ 	.word	0xffffffff


	//   ....[81]....
        /*03b0*/ 	.word	0xffffffff


	//   ....[82]....
        /*03b4*/ 	.word	0xffffffff


	//   ....[83]....
        /*03b8*/ 	.word	0xffffffff


	//   ....[84]....
        /*03bc*/ 	.word	0xffffffff


	//   ....[85]....
        /*03c0*/ 	.word	0xffffffff


	//   ....[86]....
        /*03c4*/ 	.word	0xffffffff


	//   ....[87]....
        /*03c8*/ 	.word	0xffffffff


	//   ....[88]....
        /*03cc*/ 	.word	0xffffffff


	//   ....[89]....
        /*03d0*/ 	.word	0xffffffff


	//   ....[90]....
        /*03d4*/ 	.word	0xffffffff


	//   ....[91]....
        /*03d8*/ 	.word	0xffffffff


	//   ....[92]....
        /*03dc*/ 	.word	0xffffffff


	//   ....[93]....
        /*03e0*/ 	.word	0xffffffff


	//   ....[94]....
        /*03e4*/ 	.word	0xffffffff


	//   ....[95]....
        /*03e8*/ 	.word	0xffffffff


	//   ....[96]....
        /*03ec*/ 	.word	0xffffffff


	//   ....[97]....
        /*03f0*/ 	.word	0xffffffff


	//   ....[98]....
        /*03f4*/ 	.word	0xffffffff


	//   ....[99]....
        /*03f8*/ 	.word	0xffffffff


	//   ....[100]....
        /*03fc*/ 	.word	0xffffffff


	//   ....[101]....
        /*0400*/ 	.word	0xffffffff


	//   ....[102]....
        /*0404*/ 	.word	0xffffffff


	//   ....[103]....
        /*0408*/ 	.word	0xffffffff


	//   ....[104]....
        /*040c*/ 	.word	0xffffffff


	//   ....[105]....
        /*0410*/ 	.word	0xffffffff


	//   ....[106]....
        /*0414*/ 	.word	0xffffffff


	//   ....[107]....
        /*0418*/ 	.word	0xffffffff


	//   ....[108]....
        /*041c*/ 	.word	0xffffffff


	//   ....[109]....
        /*0420*/ 	.word	0xffffffff


	//   ....[110]....
        /*0424*/ 	.word	0xffffffff


	//   ....[111]....
        /*0428*/ 	.word	0xffffffff


	//   ....[112]....
        /*042c*/ 	.word	0xffffffff


	//   ....[113]....
        /*0430*/ 	.word	0xffffffff


	//   ....[114]....
        /*0434*/ 	.word	0xffffffff


	//   ....[115]....
        /*0438*/ 	.word	0xffffffff


	//   ....[116]....
        /*043c*/ 	.word	0xffffffff


	//   ....[117]....
        /*0440*/ 	.word	0xffffffff


	//   ....[118]....
        /*0444*/ 	.word	0xffffffff


	//   ....[119]....
        /*0448*/ 	.word	0xffffffff


	//   ....[120]....
        /*044c*/ 	.word	0xffffffff


	//   ....[121]....
        /*0450*/ 	.word	0xffffffff


	//   ....[122]....
        /*0454*/ 	.word	0xffffffff


	//   ....[123]....
        /*0458*/ 	.word	0xffffffff


	//   ....[124]....
        /*045c*/ 	.word	0xffffffff


	//   ....[125]....
        /*0460*/ 	.word	0xffffffff


	//   ....[126]....
        /*0464*/ 	.word	0xffffffff


	//   ....[127]....
        /*0468*/ 	.word	0xffffffff


	//   ....[128]....
        /*046c*/ 	.word	0xffffffff


	//   ....[129]....
        /*0470*/ 	.word	0xffffffff


	//   ....[130]....
        /*0474*/ 	.word	0xffffffff


	//   ....[131]....
        /*0478*/ 	.word	0xffffffff


	//   ....[132]....
        /*047c*/ 	.word	0xffffffff


	//   ....[133]....
        /*0480*/ 	.word	0xffffffff


	//   ....[134]....
        /*0484*/ 	.word	0xffffffff


	//   ....[135]....
        /*0488*/ 	.word	0xffffffff


	//   ....[136]....
        /*048c*/ 	.word	0xffffffff


	//   ....[137]....
        /*0490*/ 	.word	0xffffffff


	//   ....[138]....
        /*0494*/ 	.word	0xffffffff


	//   ....[139]....
        /*0498*/ 	.word	0xffffffff


	//   ....[140]....
        /*049c*/ 	.word	0xffffffff


	//   ....[141]....
        /*04a0*/ 	.word	0xffffffff


	//   ....[142]....
        /*04a4*/ 	.word	0xffffffff


	//   ....[143]....
        /*04a8*/ 	.word	0xffffffff


	//   ....[144]....
        /*04ac*/ 	.word	0xffffffff


	//   ....[145]....
        /*04b0*/ 	.word	0xffffffff


	//   ....[146]....
        /*04b4*/ 	.word	0xffffffff


	//   ....[147]....
        /*04b8*/ 	.word	0xffffffff


	//   ....[148]....
        /*04bc*/ 	.word	0xffffffff


	//   ....[149]....
        /*04c0*/ 	.word	0x0500000f


	//   ....[150]....
        /*04c4*/ 	.word	0x0500000f


	//   ....[151]....
        /*04c8*/ 	.word	0x0500000f


	//   ....[152]....
        /*04cc*/ 	.word	0x0500000f


	//   ....[153]....
        /*04d0*/ 	.word	0x0500000f


	//   ....[154]....
        /*04d4*/ 	.word	0x0500000f


	//   ....[155]....
        /*04d8*/ 	.word	0x0500000f


	//   ....[156]....
        /*04dc*/ 	.word	0x0500000f


	//   ....[157]....
        /*04e0*/ 	.word	0x0500000f


	//   ....[158]....
        /*04e4*/ 	.word	0x0500000f


	//   ....[159]....
        /*04e8*/ 	.word	0x0500000f


	//   ....[160]....
        /*04ec*/ 	.word	0x0500000f


	//   ....[161]....
        /*04f0*/ 	.word	0x0500000f


	//   ....[162]....
        /*04f4*/ 	.word	0x0500000f


	//   ....[163]....
        /*04f8*/ 	.word	0x0500000f


	//   ....[164]....
        /*04fc*/ 	.word	0x0500000f


	//   ....[165]....
        /*0500*/ 	.word	0x0500000f


	//   ....[166]....
        /*0504*/ 	.word	0x0500000f


	//   ....[167]....
        /*0508*/ 	.word	0x0500000f


	//   ....[168]....
        /*050c*/ 	.word	0x0500000f


	//   ....[169]....
        /*0510*/ 	.word	0x0500000f


	//   ....[170]....
        /*0514*/ 	.word	0x0500000f


	//   ....[171]....
        /*0518*/ 	.word	0x0500000f


	//   ....[172]....
        /*051c*/ 	.word	0x0500000f


	//----- nvinfo : EIATTR_COOP_GROUP_INSTR_OFFSETS
	.align		4
.L_1334:
        /*0520*/ 	.byte	0x04, 0x28
        /*0522*/ 	.short	(.L_1336 - .L_1335)


	//   ....[0]....
.L_1335:
        /*0524*/ 	.word	0x00000070


	//   ....[1]....
        /*0528*/ 	.word	0x000000b0


	//   ....[2]....
        /*052c*/ 	.word	0x000002d0


	//   ....[3]....
        /*0530*/ 	.word	0x00000430


	//   ....[4]....
        /*0534*/ 	.word	0x00000550


	//   ....[5]....
        /*0538*/ 	.word	0x000006b0


	//   ....[6]....
        /*053c*/ 	.word	0x00001c80


	//   ....[7]....
        /*0540*/ 	.word	0x00002320


	//   ....[8]....
        /*0544*/ 	.word	0x00002370


	//   ....[9]....
        /*0548*/ 	.word	0x00002b30


	//   ....[10]....
        /*054c*/ 	.word	0x00002c00


	//   ....[11]....
        /*0550*/ 	.word	0x00003490


	//   ....[12]....
        /*0554*/ 	.word	0x00003550


	//   ....[13]....
        /*0558*/ 	.word	0x00004720


	//   ....[14]....
        /*055c*/ 	.word	0x00004760


	//   ....[15]....
        /*0560*/ 	.word	0x00004f30


	//   ....[16]....
        /*0564*/ 	.word	0x00005030


	//   ....[17]....
        /*0568*/ 	.word	0x000057b0


	//   ....[18]....
        /*056c*/ 	.word	0x00005810


	//   ....[19]....
        /*0570*/ 	.word	0x00006e50


	//   ....[20]....
        /*0574*/ 	.word	0x00006e80


	//   ....[21]....
        /*0578*/ 	.word	0x000070b0


	//   ....[22]....
        /*057c*/ 	.word	0x000070e0


	//   ....[23]....
        /*0580*/ 	.word	0x000085d0


	//   ....[24]....
        /*0584*/ 	.word	0x000085e0


	//   ....[25]....
        /*0588*/ 	.word	0x00008660


	//   ....[26]....
        /*058c*/ 	.word	0x00008670


	//   ....[27]....
        /*0590*/ 	.word	0x000090f0


	//   ....[28]....
        /*0594*/ 	.word	0x00009100


	//   ....[29]....
        /*0598*/ 	.word	0x00009110


	//   ....[30]....
        /*059c*/ 	.word	0x00009130


	//   ....[31]....
        /*05a0*/ 	.word	0x00009150


	//   ....[32]....
        /*05a4*/ 	.word	0x000091c0


	//   ....[33]....
        /*05a8*/ 	.word	0x00009200


	//   ....[34]....
        /*05ac*/ 	.word	0x00009240


	//   ....[35]....
        /*05b0*/ 	.word	0x00009270


	//   ....[36]....
        /*05b4*/ 	.word	0x000092a0


	//   ....[37]....
        /*05b8*/ 	.word	0x000092d0


	//   ....[38]....
        /*05bc*/ 	.word	0x00009300


	//   ....[39]....
        /*05c0*/ 	.word	0x00009330


	//   ....[40]....
        /*05c4*/ 	.word	0x00009370


	//   ....[41]....
        /*05c8*/ 	.word	0x000093a0


	//   ....[42]....
        /*05cc*/ 	.word	0x000093d0


	//   ....[43]....
        /*05d0*/ 	.word	0x00009400


	//   ....[44]....
        /*05d4*/ 	.word	0x00009430


	//   ....[45]....
        /*05d8*/ 	.word	0x00009450


	//   ....[46]....
        /*05dc*/ 	.word	0x00009460


	//   ....[47]....
        /*05e0*/ 	.word	0x00009470


	//   ....[48]....
        /*05e4*/ 	.word	0x00009480


	//   ....[49]....
        /*05e8*/ 	.word	0x00009490


	//   ....[50]....
        /*05ec*/ 	.word	0x000094a0


	//   ....[51]....
        /*05f0*/ 	.word	0x000094b0


	//   ....[52]....
        /*05f4*/ 	.word	0x000094d0


	//   ....[53]....
        /*05f8*/ 	.word	0x000094e0


	//   ....[54]....
        /*05fc*/ 	.word	0x00009510


	//   ....[55]....
        /*0600*/ 	.word	0x00009520


	//   ....[56]....
        /*0604*/ 	.word	0x00009530


	//   ....[57]....
        /*0608*/ 	.word	0x00009560


	//   ....[58]....
        /*060c*/ 	.word	0x00009580


	//   ....[59]....
        /*0610*/ 	.word	0x00009590


	//   ....[60]....
        /*0614*/ 	.word	0x000095a0


	//   ....[61]....
        /*0618*/ 	.word	0x000095b0


	//   ....[62]....
        /*061c*/ 	.word	0x000095c0


	//   ....[63]....
        /*0620*/ 	.word	0x000095e0


	//   ....[64]....
        /*0624*/ 	.word	0x00009600


	//   ....[65]....
        /*0628*/ 	.word	0x00009610


	//   ....[66]....
        /*062c*/ 	.word	0x00009630


	//   ....[67]....
        /*0630*/ 	.word	0x00009660


	//   ....[68]....
        /*0634*/ 	.word	0x00009690


	//   ....[69]....
        /*0638*/ 	.word	0x000096c0


	//   ....[70]....
        /*063c*/ 	.word	0x000096f0


	//   ....[71]....
        /*0640*/ 	.word	0x00009720


	//   ....[72]....
        /*0644*/ 	.word	0x00009750


	//   ....[73]....
        /*0648*/ 	.word	0x00009780


	//   ....[74]....
        /*064c*/ 	.word	0x000097b0


	//   ....[75]....
        /*0650*/ 	.word	0x00009fe0


	//   ....[76]....
        /*0654*/ 	.word	0x00009ff0


	//   ....[77]....
        /*0658*/ 	.word	0x0000a000


	//   ....[78]....
        /*065c*/ 	.word	0x0000a040


	//   ....[79]....
        /*0660*/ 	.word	0x0000a730


	//   ....[80]....
        /*0664*/ 	.word	0x0000a760


	//   ....[81]....
        /*0668*/ 	.word	0x0000a880


	//   ....[82]....
        /*066c*/ 	.word	0x0000a8a0


	//   ....[83]....
        /*0670*/ 	.word	0x0000add0


	//   ....[84]....
        /*0674*/ 	.word	0x0000ade0


	//   ....[85]....
        /*0678*/ 	.word	0x0000b110


	//   ....[86]....
        /*067c*/ 	.word	0x0000b120


	//   ....[87]....
        /*0680*/ 	.word	0x0000bd80


	//   ....[88]....
        /*0684*/ 	.word	0x0000bd90


	//   ....[89]....
        /*0688*/ 	.word	0x0000be90


	//   ....[90]....
        /*068c*/ 	.word	0x0000beb0


	//   ....[91]....
        /*0690*/ 	.word	0x0000c020


	//   ....[92]....
        /*0694*/ 	.word	0x0000c230


	//   ....[93]....
        /*0698*/ 	.word	0x0000c260


	//   ....[94]....
        /*069c*/ 	.word	0x0000c290


	//   ....[95]....
        /*06a0*/ 	.word	0x0000c2c0


	//   ....[96]....
        /*06a4*/ 	.word	0x0000c2f0


	//   ....[97]....
        /*06a8*/ 	.word	0x0000c340


	//   ....[98]....
        /*06ac*/ 	.word	0x0000c4c0


	//   ....[99]....
        /*06b0*/ 	.word	0x0000c4f0


	//   ....[100]....
        /*06b4*/ 	.word	0x0000c520


	//   ....[101]....
        /*06b8*/ 	.word	0x0000c550


	//   ....[102]....
        /*06bc*/ 	.word	0x0000c580


	//   ....[103]....
        /*06c0*/ 	.word	0x0000c5b0


	//   ....[104]....
        /*06c4*/ 	.word	0x0000c640


	//   ....[105]....
        /*06c8*/ 	.word	0x0000c6a0


	//   ....[106]....
        /*06cc*/ 	.word	0x0000c6b0


	//   ....[107]....
        /*06d0*/ 	.word	0x0000c700


	//   ....[108]....
        /*06d4*/ 	.word	0x0000e970


	//   ....[109]....
        /*06d8*/ 	.word	0x0000e9a0


	//   ....[110]....
        /*06dc*/ 	.word	0x0000e9c0


	//   ....[111]....
        /*06e0*/ 	.word	0x0000eaa0


	//   ....[112]....
        /*06e4*/ 	.word	0x0000ee30


	//   ....[113]....
        /*06e8*/ 	.word	0x0000ee40


	//   ....[114]....
        /*06ec*/ 	.word	0x0000ee50


	//   ....[115]....
        /*06f0*/ 	.word	0x0000ee60


	//   ....[116]....
        /*06f4*/ 	.word	0x0000f710


	//   ....[117]....
        /*06f8*/ 	.word	0x0000f740


	//   ....[118]....
        /*06fc*/ 	.word	0x0000f760


	//   ....[119]....
        /*0700*/ 	.word	0x0000f770


	//   ....[120]....
        /*0704*/ 	.word	0x0000f870


	//   ....[121]....
        /*0708*/ 	.word	0x0000f880


	//   ....[122]....
        /*070c*/ 	.word	0x0000fff0


	//   ....[123]....
        /*0710*/ 	.word	0x00010010


	//   ....[124]....
        /*0714*/ 	.word	0x00010020


	//   ....[125]....
        /*0718*/ 	.word	0x00010080


	//   ....[126]....
        /*071c*/ 	.word	0x000103d0


	//   ....[127]....
        /*0720*/ 	.word	0x000103e0


	//   ....[128]....
        /*0724*/ 	.word	0x000103f0


	//   ....[129]....
        /*0728*/ 	.word	0x00010450


	//   ....[130]....
        /*072c*/ 	.word	0x000115e0


	//   ....[131]....
        /*0730*/ 	.word	0x00011610


	//   ....[132]....
        /*0734*/ 	.word	0x00011640


	//   ....[133]....
        /*0738*/ 	.word	0x00011680


	//   ....[134]....
        /*073c*/ 	.word	0x00011690


	//   ....[135]....
        /*0740*/ 	.word	0x000116c0


	//   ....[136]....
        /*0744*/ 	.word	0x000116d0


	//   ....[137]....
        /*0748*/ 	.word	0x00011710


	//   ....[138]....
        /*074c*/ 	.word	0x00011870


	//   ....[139]....
        /*0750*/ 	.word	0x000118b0


	//   ....[140]....
        /*0754*/ 	.word	0x000118e0


	//   ....[141]....
        /*0758*/ 	.word	0x00011910


	//   ....[142]....
        /*075c*/ 	.word	0x00011940


	//   ....[143]....
        /*0760*/ 	.word	0x00011970


	//   ....[144]....
        /*0764*/ 	.word	0x000119f0


	//   ....[145]....
        /*0768*/ 	.word	0x00011a30


	//   ....[146]....
        /*076c*/ 	.word	0x00011a40


	//   ....[147]....
        /*0770*/ 	.word	0x00011a80


	//   ....[148]....
        /*0774*/ 	.word	0x00012590


	//   ....[149]....
        /*0778*/ 	.word	0x00012ba0


	//   ....[150]....
        /*077c*/ 	.word	0x00012c80


	//   ....[151]....
        /*0780*/ 	.word	0x00012d10


	//   ....[152]....
        /*0784*/ 	.word	0x00012ea0


	//   ....[153]....
        /*0788*/ 	.word	0x00012f40


	//   ....[154]....
        /*078c*/ 	.word	0x00013030


	//   ....[155]....
        /*0790*/ 	.word	0x000130c0


	//   ....[156]....
        /*0794*/ 	.word	0x00013120


	//   ....[157]....
        /*0798*/ 	.word	0x000131c0


	//   ....[158]....
        /*079c*/ 	.word	0x000132d0


	//   ....[159]....
        /*07a0*/ 	.word	0x00013330


	//   ....[160]....
        /*07a4*/ 	.word	0x00013390


	//   ....[161]....
        /*07a8*/ 	.word	0x00013430


	//   ....[162]....
        /*07ac*/ 	.word	0x00013500


	//   ....[163]....
        /*07b0*/ 	.word	0x000135e0


	//   ....[164]....
        /*07b4*/ 	.word	0x00013720


	//   ....[165]....
        /*07b8*/ 	.word	0x000137c0


	//   ....[166]....
        /*07bc*/ 	.word	0x00013820


	//   ....[167]....
        /*07c0*/ 	.word	0x000138f0


	//   ....[168]....
        /*07c4*/ 	.word	0x000139e0


	//   ....[169]....
        /*07c8*/ 	.word	0x00013a70


	//   ....[170]....
        /*07cc*/ 	.word	0x00013ad0


	//   ....[171]....
        /*07d0*/ 	.word	0x00013ba0


	//   ....[172]....
        /*07d4*/ 	.word	0x00013e00


	//----- nvinfo : EIATTR_REG_RECONFIG
	.align		4
.L_1336:
        /*07d8*/ 	.byte	0x01, 0x54
	.zero		2


	//----- nvinfo : EIATTR_SYSCALL_OFFSETS
	.align		4
        /*07dc*/ 	.byte	0x04, 0x46
        /*07de*/ 	.short	(.L_1338 - .L_1337)


	//   ....[0]....
.L_1337:
        /*07e0*/ 	.word	0x00001e30


	//   ....[1]....
        /*07e4*/ 	.word	0x0000df50


	//   ....[2]....
        /*07e8*/ 	.word	0x0000e0c0


	//   ....[3]....
        /*07ec*/ 	.word	0x0000e210


	//   ....[4]....
        /*07f0*/ 	.word	0x0000e350


	//   ....[5]....
        /*07f4*/ 	.word	0x0000f230


	//----- nvinfo : EIATTR_MBARRIER_INSTR_OFFSETS
	.align		4
.L_1338:
        /*07f8*/ 	.byte	0x04, 0x39
        /*07fa*/ 	.short	(.L_1340 - .L_1339)


	//   ....[0]....
.L_1339:
        /*07fc*/ 	.word	0x00000180
        /*0800*/ 	.word	0x000000ff
        /*0804*/ 	.word	0x00019c00
        /*0808*/ 	.short	0x0100
        /*080a*/ 	.byte	0x08
	.zero		1


	//   ....[1]....
        /*080c*/ 	.word	0x00000190
        /*0810*/ 	.word	0x000000ff
        /*0814*/ 	.word	0x00019c20
        /*0818*/ 	.short	0x0100
        /*081a*/ 	.byte	0x08
	.zero		1


	//   ....[2]....
        /*081c*/ 	.word	0x00000280
        /*0820*/ 	.word	0x000000ff
        /*0824*/ 	.word	0x00019c30
        /*0828*/ 	.short	0x0100
        /*082a*/ 	.byte	0x08
	.zero		1


	//   ....[3]....
        /*082c*/ 	.word	0x00000290
        /*0830*/ 	.word	0x000000ff
        /*0834*/ 	.word	0x00019c40
        /*0838*/ 	.short	0x0100
        /*083a*/ 	.byte	0x08
	.zero		1


	//   ....[4]....
        /*083c*/ 	.word	0x000002a0
        /*0840*/ 	.word	0x000000ff
        /*0844*/ 	.word	0x00019c38
        /*0848*/ 	.short	0x0100
        /*084a*/ 	.byte	0x08
	.zero		1


	//   ....[5]....
        /*084c*/ 	.word	0x000002b0
        /*0850*/ 	.word	0x000000ff
        /*0854*/ 	.word	0x00019c48
        /*0858*/ 	.short	0x0100
        /*085a*/ 	.byte	0x08
	.zero		1


	//   ....[6]....
        /*085c*/ 	.word	0x000003e0
        /*0860*/ 	.word	0x000000ff
        /*0864*/ 	.word	0x00019c50
        /*0868*/ 	.short	0x0100
        /*086a*/ 	.byte	0x08
	.zero		1


	//   ....[7]....
        /*086c*/ 	.word	0x000003f0
        /*0870*/ 	.word	0x000000ff
        /*0874*/ 	.word	0x00019c60
        /*0878*/ 	.short	0x0100
        /*087a*/ 	.byte	0x08
	.zero		1


	//   ....[8]....
        /*087c*/ 	.word	0x00000400
        /*0880*/ 	.word	0x000000ff
        /*0884*/ 	.word	0x00019c58
        /*0888*/ 	.short	0x0100
        /*088a*/ 	.byte	0x08
	.zero		1


	//   ....[9]....
        /*088c*/ 	.word	0x00000410
        /*0890*/ 	.word	0x000000ff
        /*0894*/ 	.word	0x00019c68
        /*0898*/ 	.short	0x0100
        /*089a*/ 	.byte	0x08
	.zero		1


	//   ....[10]....
        /*089c*/ 	.word	0x00000500
        /*08a0*/ 	.word	0x000000ff
        /*08a4*/ 	.word	0x00019c70
        /*08a8*/ 	.short	0x0100
        /*08aa*/ 	.byte	0x06
	.zero		1


	//   ....[11]....
        /*08ac*/ 	.word	0x00000510
        /*08b0*/ 	.word	0x000000ff
        /*08b4*/ 	.word	0x00019c80
        /*08b8*/ 	.short	0x0100
        /*08ba*/ 	.byte	0x06
	.zero		1


	//   ....[12]....
        /*08bc*/ 	.word	0x00000520
        /*08c0*/ 	.word	0x000000ff
        /*08c4*/ 	.word	0x00019c78
        /*08c8*/ 	.short	0x0100
        /*08ca*/ 	.byte	0x06
	.zero		1


	//   ....[13]....
        /*08cc*/ 	.word	0x00000530
        /*08d0*/ 	.word	0x000000ff
        /*08d4*/ 	.word	0x00019c88
        /*08d8*/ 	.short	0x0100
        /*08da*/ 	.byte	0x06
	.zero		1


	//   ....[14]....
        /*08dc*/ 	.word	0x00000660
        /*08e0*/ 	.word	0x000000ff
        /*08e4*/ 	.word	0x00019c90
        /*08e8*/ 	.short	0x0100
        /*08ea*/ 	.byte	0x08
	.zero		1


	//   ....[15]....
        /*08ec*/ 	.word	0x00000670
        /*08f0*/ 	.word	0x000000ff
        /*08f4*/ 	.word	0x00019ca0
        /*08f8*/ 	.short	0x0100
        /*08fa*/ 	.byte	0x08
	.zero		1


	//   ....[16]....
        /*08fc*/ 	.word	0x00000680
        /*0900*/ 	.word	0x000000ff
        /*0904*/ 	.word	0x00019c98
        /*0908*/ 	.short	0x0100
        /*090a*/ 	.byte	0x08
	.zero		1


	//   ....[17]....
        /*090c*/ 	.word	0x00000690
        /*0910*/ 	.word	0x000000ff
        /*0914*/ 	.word	0x00019ca8
        /*0918*/ 	.short	0x0100
        /*091a*/ 	.byte	0x08
	.zero		1


	//   ....[18]....
        /*091c*/ 	.word	0x000007e0
        /*0920*/ 	.word	0x000000ff
        /*0924*/ 	.word	0x00019cb0
        /*0928*/ 	.short	0x0100
        /*092a*/ 	.byte	0x08
	.zero		1


	//   ....[19]....
        /*092c*/ 	.word	0x000007f0
        /*0930*/ 	.word	0x000000ff
        /*0934*/ 	.word	0x00019cc0
        /*0938*/ 	.short	0x0100
        /*093a*/ 	.byte	0x08
	.zero		1


	//   ....[20]....
        /*093c*/ 	.word	0x00000800
        /*0940*/ 	.word	0x000000ff
        /*0944*/ 	.word	0x00019cb8
        /*0948*/ 	.short	0x0100
        /*094a*/ 	.byte	0x08
	.zero		1


	//   ....[21]....
        /*094c*/ 	.word	0x00000810
        /*0950*/ 	.word	0x000000ff
        /*0954*/ 	.word	0x00019cc8
        /*0958*/ 	.short	0x0100
        /*095a*/ 	.byte	0x08
	.zero		1


	//   ....[22]....
        /*095c*/ 	.word	0x00001eb0
        /*0960*/ 	.word	0x000000ff
        /*0964*/ 	.word	0x00019c00
        /*0968*/ 	.short	0x010a
        /*096a*/ 	.byte	0x2e
	.zero		1


	//   ....[23]....
        /*096c*/ 	.word	0x00001f30
        /*0970*/ 	.word	0x00000002
        /*0974*/ 	.word	0x00019c30
        /*0978*/ 	.short	0x010a
        /*097a*/ 	.byte	0x3f
	.zero		1


	//   ....[24]....
        /*097c*/ 	.word	0x00001f70
        /*0980*/ 	.word	0x00000002
        /*0984*/ 	.word	0x00019c30
        /*0988*/ 	.short	0x010a
        /*098a*/ 	.byte	0x3f
	.zero		1


	//   ....[25]....
        /*098c*/ 	.word	0x00002580
        /*0990*/ 	.word	0x000000ff
        /*0994*/ 	.word	0x00000000
        /*0998*/ 	.short	0x0101
        /*099a*/ 	.byte	0x06
	.zero		1


	//   ....[26]....
        /*099c*/ 	.word	0x00004260
        /*09a0*/ 	.word	0x000000ff
        /*09a4*/ 	.word	0x00019c30
        /*09a8*/ 	.short	0x010a
        /*09aa*/ 	.byte	0x12
	.zero		1


	//   ....[27]....
        /*09ac*/ 	.word	0x000042a0
        /*09b0*/ 	.word	0x000000ff
        /*09b4*/ 	.word	0x00019c30
        /*09b8*/ 	.short	0x010a
        /*09ba*/ 	.byte	0x12
	.zero		1


	//   ....[28]....
        /*09bc*/ 	.word	0x00004400
        /*09c0*/ 	.word	0x000000ff
        /*09c4*/ 	.word	0x00019c50
        /*09c8*/ 	.short	0x010a
        /*09ca*/ 	.byte	0x0b
	.zero		1


	//   ....[29]....
        /*09cc*/ 	.word	0x00004440
        /*09d0*/ 	.word	0x000000ff
        /*09d4*/ 	.word	0x00019c50
        /*09d8*/ 	.short	0x010a
        /*09da*/ 	.byte	0x0b
	.zero		1


	//   ....[30]....
        /*09dc*/ 	.word	0x000046c0
        /*09e0*/ 	.word	0x000000ff
        /*09e4*/ 	.word	0x00000000
        /*09e8*/ 	.short	0x0101
        /*09ea*/ 	.byte	0x12
	.zero		1


	//   ....[31]....
        /*09ec*/ 	.word	0x00006280
        /*09f0*/ 	.word	0x000000ff
        /*09f4*/ 	.word	0x00000000
        /*09f8*/ 	.short	0x0101
        /*09fa*/ 	.byte	0x06
	.zero		1


	//   ....[32]....
        /*09fc*/ 	.word	0x00006840
        /*0a00*/ 	.word	0x000000ff
        /*0a04*/ 	.word	0x00019c30
        /*0a08*/ 	.short	0x010a
        /*0a0a*/ 	.byte	0x06
	.zero		1


	//   ....[33]....
        /*0a0c*/ 	.word	0x00006880
        /*0a10*/ 	.word	0x000000ff
        /*0a14*/ 	.word	0x00019c30
        /*0a18*/ 	.short	0x010a
        /*0a1a*/ 	.byte	0x06
	.zero		1


	//   ....[34]....
        /*0a1c*/ 	.word	0x000069e0
        /*0a20*/ 	.word	0x000000ff
        /*0a24*/ 	.word	0x00019c50
        /*0a28*/ 	.short	0x010a
        /*0a2a*/ 	.byte	0x0b
	.zero		1


	//   ....[35]....
        /*0a2c*/ 	.word	0x00006a20
        /*0a30*/ 	.word	0x000000ff
        /*0a34*/ 	.word	0x00019c50
        /*0a38*/ 	.short	0x010a
        /*0a3a*/ 	.byte	0x0b
	.zero		1


	//   ....[36]....
        /*0a3c*/ 	.word	0x00006c80
        /*0a40*/ 	.word	0x000000ff
        /*0a44*/ 	.word	0x00000000
        /*0a48*/ 	.short	0x0101
        /*0a4a*/ 	.byte	0x06
	.zero		1


	//   ....[37]....
        /*0a4c*/ 	.word	0x00007e70
        /*0a50*/ 	.word	0x000000ff
        /*0a54*/ 	.word	0x00000000
        /*0a58*/ 	.short	0x0101
        /*0a5a*/ 	.byte	0x06
	.zero		1


	//   ....[38]....
        /*0a5c*/ 	.word	0x00008380
        /*0a60*/ 	.word	0x000000ff
        /*0a64*/ 	.word	0x00019c50
        /*0a68*/ 	.short	0x010a
        /*0a6a*/ 	.byte	0x05
	.zero		1


	//   ....[39]....
        /*0a6c*/ 	.word	0x000083c0
        /*0a70*/ 	.word	0x000000ff
        /*0a74*/ 	.word	0x00019c50
        /*0a78*/ 	.short	0x010a
        /*0a7a*/ 	.byte	0x05
	.zero		1


	//   ....[40]....
        /*0a7c*/ 	.word	0x00008950
        /*0a80*/ 	.word	0x000000ff
        /*0a84*/ 	.word	0x00000000
        /*0a88*/ 	.short	0x0101
        /*0a8a*/ 	.byte	0x04
	.zero		1


	//   ....[41]....
        /*0a8c*/ 	.word	0x0000a750
        /*0a90*/ 	.word	0x00000000
        /*0a94*/ 	.word	0x00000000
        /*0a98*/ 	.short	0x0101
        /*0a9a*/ 	.byte	0x3f
	.zero		1


	//   ....[42]....
        /*0a9c*/ 	.word	0x0000adc0
        /*0aa0*/ 	.word	0x00000004
        /*0aa4*/ 	.word	0x00000000
        /*0aa8*/ 	.short	0x0101
        /*0aaa*/ 	.byte	0x3f
	.zero		1


	//   ....[43]....
        /*0aac*/ 	.word	0x0000e7d0
        /*0ab0*/ 	.word	0x00000004
        /*0ab4*/ 	.word	0x00019c80
        /*0ab8*/ 	.short	0x010a
        /*0aba*/ 	.byte	0x3f
	.zero		1


	//   ....[44]....
        /*0abc*/ 	.word	0x0000eb70
        /*0ac0*/ 	.word	0x00000004
        /*0ac4*/ 	.word	0x00019c70
        /*0ac8*/ 	.short	0x0107
        /*0aca*/ 	.byte	0x3f
	.zero		1


	//   ....[45]....
        /*0acc*/ 	.word	0x0000ec30
        /*0ad0*/ 	.word	0x00000004
        /*0ad4*/ 	.word	0x00019c70
        /*0ad8*/ 	.short	0x0101
        /*0ada*/ 	.byte	0x3f
	.zero		1


	//   ....[46]....
        /*0adc*/ 	.word	0x0000ec60
        /*0ae0*/ 	.word	0x00000004
        /*0ae4*/ 	.word	0x00019c40
        /*0ae8*/ 	.short	0x010a
        /*0aea*/ 	.byte	0x3f
	.zero		1


	//   ....[47]....
        /*0aec*/ 	.word	0x0000ef80
        /*0af0*/ 	.word	0x00000004
        /*0af4*/ 	.word	0x00019c30
        /*0af8*/ 	.short	0x0107
        /*0afa*/ 	.byte	0x3f
	.zero		1


	//   ....[48]....
        /*0afc*/ 	.word	0x0000f040
        /*0b00*/ 	.word	0x00000004
        /*0b04*/ 	.word	0x00019c30
        /*0b08*/ 	.short	0x0101
        /*0b0a*/ 	.byte	0x3f
	.zero		1


	//   ....[49]....
        /*0b0c*/ 	.word	0x0000f960
        /*0b10*/ 	.word	0x00000010
        /*0b14*/ 	.word	0x00019c00
        /*0b18*/ 	.short	0x0107
        /*0b1a*/ 	.byte	0x3f
	.zero		1


	//   ....[50]....
        /*0b1c*/ 	.word	0x0000fa60
        /*0b20*/ 	.word	0x00000010
        /*0b24*/ 	.word	0x00019c00
        /*0b28*/ 	.short	0x0101
        /*0b2a*/ 	.byte	0x3f
	.zero		1


	//   ....[51]....
        /*0b2c*/ 	.word	0x0000fa80
        /*0b30*/ 	.word	0x00000010
        /*0b34*/ 	.word	0x00019c20
        /*0b38*/ 	.short	0x010a
        /*0b3a*/ 	.byte	0x3f
	.zero		1


	//   ....[52]....
        /*0b3c*/ 	.word	0x0000fe20
        /*0b40*/ 	.word	0x00000004
        /*0b44*/ 	.word	0x00019c80
        /*0b48*/ 	.short	0x010a
        /*0b4a*/ 	.byte	0x3f
	.zero		1


	//   ....[53]....
        /*0b4c*/ 	.word	0x00010120
        /*0b50*/ 	.word	0x00000004
        /*0b54*/ 	.word	0x00019c70
        /*0b58*/ 	.short	0x0107
        /*0b5a*/ 	.byte	0x3f
	.zero		1


	//   ....[54]....
        /*0b5c*/ 	.word	0x000101e0
        /*0b60*/ 	.word	0x00000004
        /*0b64*/ 	.word	0x00019c70
        /*0b68*/ 	.short	0x0101
        /*0b6a*/ 	.byte	0x3f
	.zero		1


	//   ....[55]....
        /*0b6c*/ 	.word	0x00010210
        /*0b70*/ 	.word	0x00000004
        /*0b74*/ 	.word	0x00019c40
        /*0b78*/ 	.short	0x010a
        /*0b7a*/ 	.byte	0x3f
	.zero		1


	//   ....[56]....
        /*0b7c*/ 	.word	0x000104f0
        /*0b80*/ 	.word	0x00000004
        /*0b84*/ 	.word	0x00019c30
        /*0b88*/ 	.short	0x0107
        /*0b8a*/ 	.byte	0x3f
	.zero		1


	//   ....[57]....
        /*0b8c*/ 	.word	0x000105c0
        /*0b90*/ 	.word	0x00000004
        /*0b94*/ 	.word	0x00019c30
        /*0b98*/ 	.short	0x0101
        /*0b9a*/ 	.byte	0x3f
	.zero		1


	//   ....[58]....
        /*0b9c*/ 	.word	0x00010640
        /*0ba0*/ 	.word	0x00000002
        /*0ba4*/ 	.word	0x00019c70
        /*0ba8*/ 	.short	0x010a
        /*0baa*/ 	.byte	0x3f
	.zero		1


	//   ....[59]....
        /*0bac*/ 	.word	0x000106d0
        /*0bb0*/ 	.word	0x00000002
        /*0bb4*/ 	.word	0x00019c60
        /*0bb8*/ 	.short	0x010a
        /*0bba*/ 	.byte	0x3f
	.zero		1


	//   ....[60]....
        /*0bbc*/ 	.word	0x00010b40
        /*0bc0*/ 	.word	0x00000002
        /*0bc4*/ 	.word	0x00019c50
        /*0bc8*/ 	.short	0x0101
        /*0bca*/ 	.byte	0x3f
	.zero		1


	//   ....[61]....
        /*0bcc*/ 	.word	0x00010bd0
        /*0bd0*/ 	.word	0x00000002
        /*0bd4*/ 	.word	0x00000000
        /*0bd8*/ 	.short	0x0101
        /*0bda*/ 	.byte	0x3f
	.zero		1


	//   ....[62]....
        /*0bdc*/ 	.word	0x00010da0
        /*0be0*/ 	.word	0x00000000
        /*0be4*/ 	.word	0x00019c70
        /*0be8*/ 	.short	0x010a
        /*0bea*/ 	.byte	0x3f
	.zero		1


	//   ....[63]....
        /*0bec*/ 	.word	0x00010e20
        /*0bf0*/ 	.word	0x00000000
        /*0bf4*/ 	.word	0x00019c60
        /*0bf8*/ 	.short	0x010a
        /*0bfa*/ 	.byte	0x3f
	.zero		1


	//   ....[64]....
        /*0bfc*/ 	.word	0x000112a0
        /*0c00*/ 	.word	0x00000000
        /*0c04*/ 	.word	0x00019c50
        /*0c08*/ 	.short	0x0101
        /*0c0a*/ 	.byte	0x3f
	.zero		1


	//   ....[65]....
        /*0c0c*/ 	.word	0x00011340
        /*0c10*/ 	.word	0x00000000
        /*0c14*/ 	.word	0x00000000
        /*0c18*/ 	.short	0x0101
        /*0c1a*/ 	.byte	0x3f
	.zero		1


	//   ....[66]....
        /*0c1c*/ 	.word	0x00012510
        /*0c20*/ 	.word	0x00000005
        /*0c24*/ 	.word	0x00019c20
        /*0c28*/ 	.short	0x010a
        /*0c2a*/ 	.byte	0x3f
	.zero		1


	//   ....[67]....
        /*0c2c*/ 	.word	0x00012690
        /*0c30*/ 	.word	0x00000003
        /*0c34*/ 	.word	0x00019c40
        /*0c38*/ 	.short	0x010a
        /*0c3a*/ 	.byte	0x3f
	.zero		1


	//   ....[68]....
        /*0c3c*/ 	.word	0x00012730
        /*0c40*/ 	.word	0x00000005
        /*0c44*/ 	.word	0x00019c40
        /*0c48*/ 	.short	0x010a
        /*0c4a*/ 	.byte	0x3f
	.zero		1


	//   ....[69]....
        /*0c4c*/ 	.word	0x00012770
        /*0c50*/ 	.word	0x00000003
        /*0c54*/ 	.word	0x00019c60
        /*0c58*/ 	.short	0x010a
        /*0c5a*/ 	.byte	0x3f
	.zero		1


	//   ....[70]....
        /*0c5c*/ 	.word	0x000127b0
        /*0c60*/ 	.word	0x00000005
        /*0c64*/ 	.word	0x00019c60
        /*0c68*/ 	.short	0x010a
        /*0c6a*/ 	.byte	0x3f
	.zero		1


	//   ....[71]....
        /*0c6c*/ 	.word	0x000127f0
        /*0c70*/ 	.word	0x00000003
        /*0c74*/ 	.word	0x00019c80
        /*0c78*/ 	.short	0x010a
        /*0c7a*/ 	.byte	0x3f
	.zero		1


	//   ....[72]....
        /*0c7c*/ 	.word	0x00012830
        /*0c80*/ 	.word	0x00000005
        /*0c84*/ 	.word	0x00019c80
        /*0c88*/ 	.short	0x010a
        /*0c8a*/ 	.byte	0x3f
	.zero		1


	//   ....[73]....
        /*0c8c*/ 	.word	0x000128a0
        /*0c90*/ 	.word	0x00000003
        /*0c94*/ 	.word	0x00019c00
        /*0c98*/ 	.short	0x010a
        /*0c9a*/ 	.byte	0x3f
	.zero		1


	//   ....[74]....
        /*0c9c*/ 	.word	0x000128f0
        /*0ca0*/ 	.word	0x00000002
        /*0ca4*/ 	.word	0x00019c30
        /*0ca8*/ 	.short	0x010a
        /*0caa*/ 	.byte	0x3f
	.zero		1


	//   ....[75]....
        /*0cac*/ 	.word	0x00012950
        /*0cb0*/ 	.word	0x00000007
        /*0cb4*/ 	.word	0x00019c30
        /*0cb8*/ 	.short	0x010a
        /*0cba*/ 	.byte	0x3f
	.zero		1


	//   ....[76]....
        /*0cbc*/ 	.word	0x000129b0
        /*0cc0*/ 	.word	0x00000004
        /*0cc4*/ 	.word	0x00019c50
        /*0cc8*/ 	.short	0x010a
        /*0cca*/ 	.byte	0x3f
	.zero		1


	//   ....[77]....
        /*0ccc*/ 	.word	0x00012a10
        /*0cd0*/ 	.word	0x00000007
        /*0cd4*/ 	.word	0x00019c30
        /*0cd8*/ 	.short	0x010a
        /*0cda*/ 	.byte	0x3f
	.zero		1


	//   ....[78]....
        /*0cdc*/ 	.word	0x00012a70
        /*0ce0*/ 	.word	0x00000004
        /*0ce4*/ 	.word	0x00019c50
        /*0ce8*/ 	.short	0x010a
        /*0cea*/ 	.byte	0x3f
	.zero		1


	//   ....[79]....
        /*0cec*/ 	.word	0x00012ad0
        /*0cf0*/ 	.word	0x00000006
        /*0cf4*/ 	.word	0x00019c50
        /*0cf8*/ 	.short	0x010a
        /*0cfa*/ 	.byte	0x3f
	.zero		1


	//   ....[80]....
        /*0cfc*/ 	.word	0x00012bd0
        /*0d00*/ 	.word	0x00000004
        /*0d04*/ 	.word	0x00019c80
        /*0d08*/ 	.short	0x010a
        /*0d0a*/ 	.byte	0x3f
	.zero		1


	//   ....[81]....
        /*0d0c*/ 	.word	0x00012f80
        /*0d10*/ 	.word	0x00000004
        /*0d14*/ 	.word	0x00019c40
        /*0d18*/ 	.short	0x010a
        /*0d1a*/ 	.byte	0x3f
	.zero		1


	//   ....[82]....
        /*0d1c*/ 	.word	0x00013620
        /*0d20*/ 	.word	0x00000010
        /*0d24*/ 	.word	0x00019c20
        /*0d28*/ 	.short	0x010a
        /*0d2a*/ 	.byte	0x3f
	.zero		1


	//   ....[83]....
        /*0d2c*/ 	.word	0x00013670
        /*0d30*/ 	.word	0x00000004
        /*0d34*/ 	.word	0x00019c80
        /*0d38*/ 	.short	0x010a
        /*0d3a*/ 	.byte	0x3f
	.zero		1


	//   ....[84]....
        /*0d3c*/ 	.word	0x00013930
        /*0d40*/ 	.word	0x00000004
        /*0d44*/ 	.word	0x00019c40
        /*0d48*/ 	.short	0x010a
        /*0d4a*/ 	.byte	0x3f
	.zero		1


	//   ....[85]....
        /*0d4c*/ 	.word	0x00013be0
        /*0d50*/ 	.word	0x00000002
        /*0d54*/ 	.word	0x00019c70
        /*0d58*/ 	.short	0x010a
        /*0d5a*/ 	.byte	0x3f
	.zero		1


	//   ....[86]....
        /*0d5c*/ 	.word	0x00013c30
        /*0d60*/ 	.word	0x00000002
        /*0d64*/ 	.word	0x00019c60
        /*0d68*/ 	.short	0x010a
        /*0d6a*/ 	.byte	0x3f
	.zero		1


	//   ....[87]....
        /*0d6c*/ 	.word	0x00013c80
        /*0d70*/ 	.word	0x00000000
        /*0d74*/ 	.word	0x00019c70
        /*0d78*/ 	.short	0x010a
        /*0d7a*/ 	.byte	0x3f
	.zero		1


	//   ....[88]....
        /*0d7c*/ 	.word	0x00013cd0
        /*0d80*/ 	.word	0x00000000
        /*0d84*/ 	.word	0x00019c60
        /*0d88*/ 	.short	0x010a
        /*0d8a*/ 	.byte	0x3f
	.zero		1


	//   ....[89]....
        /*0d8c*/ 	.word	0x00013d20
        /*0d90*/ 	.word	0x00000005
        /*0d94*/ 	.word	0x00019c20
        /*0d98*/ 	.short	0x010a
        /*0d9a*/ 	.byte	0x3f
	.zero		1


	//   ....[90]....
        /*0d9c*/ 	.word	0x00013ec0
        /*0da0*/ 	.word	0x00000003
        /*0da4*/ 	.word	0x00019c40
        /*0da8*/ 	.short	0x010a
        /*0daa*/ 	.byte	0x3f
	.zero		1


	//   ....[91]....
        /*0dac*/ 	.word	0x00013f10
        /*0db0*/ 	.word	0x00000005
        /*0db4*/ 	.word	0x00019c40
        /*0db8*/ 	.short	0x010a
        /*0dba*/ 	.byte	0x3f
	.zero		1


	//   ....[92]....
        /*0dbc*/ 	.word	0x00013f60
        /*0dc0*/ 	.word	0x00000003
        /*0dc4*/ 	.word	0x00019c60
        /*0dc8*/ 	.short	0x010a
        /*0dca*/ 	.byte	0x3f
	.zero		1


	//   ....[93]....
        /*0dcc*/ 	.word	0x00013fb0
        /*0dd0*/ 	.word	0x00000005
        /*0dd4*/ 	.word	0x00019c60
        /*0dd8*/ 	.short	0x010a
        /*0dda*/ 	.byte	0x3f
	.zero		1


	//   ....[94]....
        /*0ddc*/ 	.word	0x00014000
        /*0de0*/ 	.word	0x00000003
        /*0de4*/ 	.word	0x00019c80
        /*0de8*/ 	.short	0x010a
        /*0dea*/ 	.byte	0x3f
	.zero		1


	//----- nvinfo : EIATTR_NUM_MBARRIERS
	.align		4
.L_1340:
        /*0dec*/ 	.byte	0x03, 0x38
        /*0dee*/ 	.short	0x0016


	//----- nvinfo : EIATTR_EXIT_INSTR_OFFSETS
	.align		4
        /*0df0*/ 	.byte	0x04, 0x1c
        /*0df2*/ 	.short	(.L_1342 - .L_1341)


	//   ....[0]....
.L_1341:
        /*0df4*/ 	.word	0x00000980


	//   ....[1]....
        /*0df8*/ 	.word	0x0000bfd0


	//   ....[2]....
        /*0dfc*/ 	.word	0x00012880


	//----- nvinfo : EIATTR_MAX_THREADS
	.align		4
.L_1342:
        /*0e00*/ 	.byte	0x04, 0x05
        /*0e02*/ 	.short	(.L_1344 - .L_1343)
.L_1343:
        /*0e04*/ 	.word	0x00000200
        /*0e08*/ 	.word	0x00000001
        /*0e0c*/ 	.word	0x00000001


	//----- nvinfo : EIATTR_CRS_STACK_SIZE
	.align		4
.L_1344:
        /*0e10*/ 	.byte	0x04, 0x1e
        /*0e12*/ 	.short	(.L_1346 - .L_1345)
.L_1345:
        /*0e14*/ 	.word	0x00000000


	//----- nvinfo : EIATTR_CBANK_PARAM_SIZE
	.align		4
.L_1346:
        /*0e18*/ 	.byte	0x03, 0x19
        /*0e1a*/ 	.short	0x0af0


	//----- nvinfo : EIATTR_PARAM_CBANK
	.align		4
        /*0e1c*/ 	.byte	0x04, 0x0a
        /*0e1e*/ 	.short	(.L_1348 - .L_1347)
	.align		4
.L_1347:
        /*0e20*/ 	.word	index@(.nv.constant0._ZN7cutlass13device_kernelIN5flash11enable_sm90INS1_16FlashAttnFwdSm90INS1_25CollectiveMainloopFwdSm90ILi2EN4cute5tupleIJNS5_1CILi1EEES8_S8_EEENS6_IJNS7_ILi192EEENS7_ILi128EEENS7_ILi96EEEEEELi96ENS_12float_e4m3_tEfNS_4arch4Sm90ELb1ELb0ELb0ELb1ELb1ELb0ELb0ELb1ELb1ELb1ELb1ELb0EEENS1_21CollectiveEpilogueFwdINS6_IJSA_SC_SB_EEES9_NS_10bfloat16_tESG_Li384ELb1ELb1ELb1ELb1EEENS1_36VarlenDynamicPersistentTileSchedulerILi192ELi128ELi384ELi128ELb1ELb1ELb1ELb1ELb1ELb1EEEEEEEEEvNT_6ParamsE)
        /*0e24*/ 	.short	0x0210
        /*0e26*/ 	.short	0x0af0


	//----- nvinfo : EIATTR_SW_WAR
	.align		4
.L_1348:
        /*0e28*/ 	.byte	0x04, 0x36
        /*0e2a*/ 	.short	(.L_1350 - .L_1349)
.L_1349:
        /*0e2c*/ 	.word	0x00000008
.L_1350:


//--------------------- .nv.info._ZN7cutlass13device_kernelIN5flash11enable_sm90INS1_16FlashAttnFwdSm90INS1_25CollectiveMainloopFwdSm90ILi2EN4cute5tupleIJNS5_1CILi1EEES8_S8_EEENS6_IJNS7_ILi192EEENS7_ILi128EEENS7_ILi96EEEEEELi96ENS_12float_e4m3_tEfNS_4arch4Sm90ELb1ELb0ELb0ELb1ELb1ELb1ELb0ELb1ELb1ELb1ELb1ELb0EEENS1_21CollectiveEpilogueFwdINS6_IJSA_SC_SB_EEES9_NS_10bfloat16_tESG_Li384ELb1ELb1ELb1ELb1EEENS1_36VarlenDynamicPersistentTileSchedulerILi192ELi128ELi384ELi128ELb1ELb1ELb1ELb1ELb1ELb1EEEEEEEEEvNT_6ParamsE --------------------------
	.section	.nv.info._ZN7cutlass13device_kernelIN5flash11enable_sm90INS1_16FlashAttnFwdSm90INS1_25CollectiveMainloopFwdSm90ILi2EN4cute5tupleIJNS5_1CILi1EEES8_S8_EEENS6_IJNS7_ILi192EEENS7_ILi128EEENS7_ILi96EEEEEELi96ENS_12float_e4m3_tEfNS_4arch4Sm90ELb1ELb0ELb0ELb1ELb1ELb1ELb0ELb1ELb1ELb1ELb1ELb0EEENS1_21CollectiveEpilogueFwdINS6_IJSA_SC_SB_EEES9_NS_10bfloat16_tESG_Li384ELb1ELb1ELb1ELb1EEENS1_36VarlenDynamicPersistentTileSchedulerILi192ELi128ELi384ELi128ELb1ELb1ELb1ELb1ELb1ELb1EEEEEEEEEvNT_6ParamsE,"",@"SHT_CUDA_INFO"
	.sectionflags	@""
	.align	4


	//----- nvinfo : EIATTR_CUDA_API_VERSION
	.align		4
        /*0000*/ 	.byte	0x04, 0x37
        /*0002*/ 	.short	(.L_1352 - .L_1351)
.L_1351:
        /*0004*/ 	.word	0x00000082


	//----- nvinfo : EIATTR_KPARAM_INFO
	.align		4
.L_1352:
        /*0008*/ 	.byte	0x04, 0x17
        /*000a*/ 	.short	(.L_1354 - .L_1353)
.L_1353:
        /*000c*/ 	.word	0x00000000
        /*0010*/ 	.short	0x0000
        /*0012*/ 	.short	0x0070
        /*0014*/ 	.byte	0x00, 0xf0, 0x01, 0x2a


	//----- nvinfo : EIATTR_SPARSE_MMA_MASK
	.align		4
.L_1354:
        /*0018*/ 	.byte	0x03, 0x50
        /*001a*/ 	.short	0x0000


	//----- nvinfo : EIATTR_MAXREG_COUNT
	.align		4
        /*001c*/ 	.byte	0x03, 0x1b
        /*001e*/ 	.short	0x0080


	//----- nvinfo : EIATTR_NUM_BARRIERS
	.align		4
        /*0020*/ 	.byte	0x02, 0x4c
        /*0022*/ 	.byte	0x10
	.zero		1


	//----- nvinfo : EIATTR_EXTERNS
	.align		4
        /*0024*/ 	.byte	0x04, 0x0f
        /*0026*/ 	.short	(.L_1356 - .L_1355)


	//   ....[0]....
	.align		4
.L_1355:
        /*0028*/ 	.word	index@(__assertfail)


	//----- nvinfo : EIATTR_ANNOTATIONS
	.align		4
.L_1356:
        /*002c*/ 	.byte	0x04, 0x55
        /*002e*/ 	.short	(.L_1358 - .L_1357)


	//   ....[0]....
.L_1357:
        /* <DEDUP_REMOVED lines=130> */


	//----- nvinfo : EIATTR_MERCURY_ISA_VERSION
	.align		4
.L_1358:
        /*0838*/ 	.byte	0x03, 0x5f
        /*083a*/ 	.short	0x0101


	//----- nvinfo : EIATTR_UNUSED_LOAD_BYTE_OFFSET
	.align		4
        /*083c*/ 	.byte	0x04, 0x44
        /*083e*/ 	.short	(.L_1360 - .L_1359)


	//   ....[0]....
.L_1359:
        /*0840*/ 	.word	0x00000a40
        /*0844*/ 	.word	0x0000fff0


	//   ....[1]....
        /*0848*/ 	.word	0x000133c0
        /*084c*/ 	.word	0x0000fff0


	//----- nvinfo : EIATTR_INT_WARP_WIDE_INSTR_OFFSETS
	.align		4
.L_1360:
        /*0850*/ 	.byte	0x04, 0x31
        /*0852*/ 	.short	(.L_1362 - .L_1361)


	//   ....[0]....
.L_1361:
        /*0854*/ 	.word	0x00000120


	//   ....[1]....
        /*0858*/ 	.word	0x000001c0


	//   ....[2]....
        /*085c*/ 	.word	0x00000230


	//   ....[3]....
        /*0860*/ 	.word	0x00019cb0


	//   ....[4]....
        /*0864*/ 	.word	0x00019d10


	//   ....[5]....
        /*0868*/ 	.word	0x0001cea0


	//   ....[6]....
        /*086c*/ 	.word	0x0001cf00


	//----- nvinfo : EIATTR_COOP_GROUP_MASK_REGIDS
	.align		4
.L_1362:
        /*0870*/ 	.byte	0x04, 0x29
        /*0872*/ 	.short	(.L_1364 - .L_1363)


	//   ....[0]....
.L_1363:
        /*0874*/ 	.word	0xffffffff


	//   ....[1]....
        /*0878*/ 	.word	0xffffffff


	//   ....[2]....
        /*087c*/ 	.word	0xffffffff


	//   ....[3]....
        /*0880*/ 	.word	0xffffffff


	//   ....[4]....
        /*0884*/ 	.word	0xffffffff


	//   ....[5]....
        /*0888*/ 	.word	0xffffffff


	//   ....[6]....
        /*088c*/ 	.word	0xffffffff


	//   ....[7]....
        /*0890*/ 	.word	0xffffffff


	//   ....[8]....
        /*0894*/ 	.word	0xffffffff


	//   ....[9]....
        /*0898*/ 	.word	0xffffffff


	//   ....[10]....
        /*089c*/ 	.word	0xffffffff


	//   ....[11]....
        /*08a0*/ 	.word	0xffffffff


	//   ....[12]....
        /*08a4*/ 	.word	0xffffffff


	//   ....[13]....
        /*08a8*/ 	.word	0xffffffff


	//   ....[14]....
        /*08ac*/ 	.word	0xffffffff


	//   ....[15]....
        /*08b0*/ 	.word	0xffffffff


	//   ....[16]....
        /*08b4*/ 	.word	0xffffffff


	//   ....[17]....
        /*08b8*/ 	.word	0xffffffff


	//   ....[18]....
        /*08bc*/ 	.word	0xffffffff


	//   ....[19]....
        /*08c0*/ 	.word	0xffffffff


	//   ....[20]....
        /*08c4*/ 	.word	0xffffffff


	//   ....[21]....
        /*08c8*/ 	.word	0xffffffff


	//   ....[22]....
        /*08cc*/ 	.word	0xffffffff


	//   ....[23]....
        /*08d0*/ 	.word	0xffffffff


	//   ....[24]....
        /*08d4*/ 	.word	0xffffffff


	//   ....[25]....
        /*08d8*/ 	.word	0xffffffff


	//   ....[26]....
        /*08dc*/ 	.word	0xffffffff


	//   ....[27]....
        /*08e0*/ 	.word	0xffffffff


	//   ....[28]....
        /*08e4*/ 	.word	0xffffffff


	//   ....[29]....
        /*08e8*/ 	.word	0xffffffff


	//   ....[30]....
        /*08ec*/ 	.word	0xffffffff


	//   ....[31]....
        /*08f0*/ 	.word	0xffffffff


	//   ....[32]....
        /*08f4*/ 	.word	0xffffffff


	//   ....[33]....
        /*08f8*/ 	.word	0xffffffff


	//   ....[34]....
        /*08fc*/ 	.word	0xffffffff


	//   ....[35]....
        /*0900*/ 	.word	0xffffffff


	//   ....[36]....
        /*0904*/ 	.word	0xffffffff


	//   ....[37]....
        /*0908*/ 	.word	0xffffffff


	//   ....[38]....
        /*090c*/ 	.word	0xffffffff


	//   ....[39]....
        /*0910*/ 	.word	0xffffffff


	//   ....[40]....
        /*0914*/ 	.word	0xffffffff


	//   ....[41]....
        /*0918*/ 	.word	0xffffffff


	//   ....[42]....
        /*091c*/ 	.word	0xffffffff


	//   ....[43]....
        /*0920*/ 	.word	0xffffffff


	//   ....[44]....
        /*0924*/ 	.word	0xffffffff


	//   ....[45]....
        /*0928*/ 	.word	0xffffffff


	//   ....[46]....
        /*092c*/ 	.word	0xffffffff


	//   ....[47]....
        /*0930*/ 	.word	0xffffffff


	//   ....[48]....
        /*0934*/ 	.word	0xffffffff


	//   ....[49]....
        /*0938*/ 	.word	0xffffffff


	//   ....[50]....
        /*093c*/ 	.word	0xffffffff


	//   ....[51]....
        /*0940*/ 	.word	0xffffffff


	//   ....[52]....
        /*0944*/ 	.word	0xffffffff


	//   ....[53]....
        /*0948*/ 	.word	0xffffffff


	//   ....[54]....
        /*094c*/ 	.word	0xffffffff


	//   ....[55]....
        /*0950*/ 	.word	0xffffffff


	//   ....[56]....
        /*0954*/ 	.word	0xffffffff


	//   ....[57]....
        /*0958*/ 	.word	0xffffffff


	//   ....[58]....
        /*095c*/ 	.word	0xffffffff


	//   ....[59]....
        /*0960*/ 	.word	0xffffffff


	//   ....[60]....
        /*0964*/ 	.word	0xffffffff


	//   ....[61]....
        /*0968*/ 	.word	0xffffffff


	//   ....[62]....
        /*096c*/ 	.word	0xffffffff


	//   ....[63]....
        /*0970*/ 	.word	0xffffffff


	//   ....[64]....
        /*0974*/ 	.word	0xffffffff


	//   ....[65]....
        /*0978*/ 	.word	0xffffffff


	//   ....[66]....
        /*097c*/ 	.word	0xffffffff


	//   ....[67]....
        /*0980*/ 	.word	0xffffffff


	//   ....[68]....
        /*0984*/ 	.word	0xffffffff


	//   ....[69]....
        /*0988*/ 	.word	0xffffffff


	//   ....[70]....
        /*098c*/ 	.word	0xffffffff


	//   ....[71]....
        /*0990*/ 	.word	0xffffffff


	//   ....[72]....
        /*0994*/ 	.word	0xffffffff


	//   ....[73]....
        /*0998*/ 	.word	0xffffffff


	//   ....[74]....
        /*099c*/ 	.word	0xffffffff


	//   ....[75]....
        /*09a0*/ 	.word	0xffffffff


	//   ....[76]....
        /*09a4*/ 	.word	0xffffffff


	//   ....[77]....
        /*09a8*/ 	.word	0xffffffff


	//   ....[78]....
        /*09ac*/ 	.word	0xffffffff


	//   ....[79]....
        /*09b0*/ 	.word	0xffffffff


	//   ....[80]....
        /*09b4*/ 	.word	0xffffffff


	//   ....[81]....
        /*09b8*/ 	.word	0xffffffff


	//   ....[82]....
        /*09bc*/ 	.word	0xffffffff


	//   ....[83]....
        /*09c0*/ 	.word	0xffffffff


	//   ....[84]....
        /*09c4*/ 	.word	0xffffffff


	//   ....[85]....
        /*09c8*/ 	.word	0xffffffff


	//   ....[86]....
        /*09cc*/ 	.word	0xffffffff


	//   ....[87]....
        /*09d0*/ 	.word	0xffffffff


	//   ....[88]....
        /*09d4*/ 	.word	0xffffffff


	//   ....[89]....
        /*09d8*/ 	.word	0xffffffff


	//   ....[90]....
        /*09dc*/ 	.word	0xffffffff


	//   ....[91]....
        /*09e0*/ 	.word	0xffffffff


	//   ....[92]....
        /*09e4*/ 	.word	0xffffffff


	//   ....[93]....
        /*09e8*/ 	.word	0xffffffff


	//   ....[94]....
        /*09ec*/ 	.word	0xffffffff


	//   ....[95]....
        /*09f0*/ 	.word	0xffffffff


	//   ....[96]....
        /*09f4*/ 	.word	0xffffffff


	//   ....[97]....
        /*09f8*/ 	.word	0xffffffff


	//   ....[98]....
        /*09fc*/ 	.word	0xffffffff


	//   ....[99]....
        /*0a00*/ 	.word	0xffffffff


	//   ....[100]....
        /*0a04*/ 	.word	0xffffffff


	//   ....[101]....
        /*0a08*/ 	.word	0xffffffff


	//   ....[102]....
        /*0a0c*/ 	.word	0xffffffff


	//   ....[103]....
        /*0a10*/ 	.word	0xffffffff


	//   ....[104]....
        /*0a14*/ 	.word	0xffffffff


	//   ....[105]....
        /*0a18*/ 	.word	0xffffffff


	//   ....[106]....
        /*0a1c*/ 	.word	0xffffffff


	//   ....[107]....
        /*0a20*/ 	.word	0xffffffff


	//   ....[108]....
        /*0a24*/ 	.word	0xffffffff


	//   ....[109]....
        /*0a28*/ 	.word	0xffffffff


	//   ....[110]....
        /*0a2c*/ 	.word	0xffffffff


	//   ....[111]....
        /*0a30*/ 	.word	0xffffffff


	//   ....[112]....
        /*0a34*/ 	.word	0xffffffff


	//   ....[113]....
        /*0a38*/ 	.word	0xffffffff


	//   ....[114]....
        /*0a3c*/ 	.word	0xffffffff


	//   ....[115]....
        /*0a40*/ 	.word	0xffffffff


	//   ....[116]....
        /*0a44*/ 	.word	0xffffffff


	//   ....[117]....
        /*0a48*/ 	.word	0xffffffff


	//   ....[118]....
        /*0a4c*/ 	.word	0xffffffff


	//   ....[119]....
        /*0a50*/ 	.word	0xffffffff


	//   ....[120]....
        /*0a54*/ 	.word	0xffffffff


	//   ....[121]....
        /*0a58*/ 	.word	0xffffffff


	//   ....[122]....
        /*0a5c*/ 	.word	0xffffffff


	//   ....[123]....
        /*0a60*/ 	.word	0xffffffff


	//   ....[124]....
        /*0a64*/ 	.word	0xffffffff


	//   ....[125]....
        /*0a68*/ 	.word	0xffffffff


	//   ....[126]....
        /*0a6c*/ 	.word	0xffffffff


	//   ....[127]....
        /*0a70*/ 	.word	0xffffffff


	//   ....[128]....
        /*0a74*/ 	.word	0xffffffff


	//   ....[129]....
        /*0a78*/ 	.word	0xffffffff


	//   ....[130]....
        /*0a7c*/ 	.word	0xffffffff


	//   ....[131]....
        /*0a80*/ 	.word	0xffffffff


	//   ....[132]....
        /*0a84*/ 	.word	0xffffffff


	//   ....[133]....
        /*0a88*/ 	.word	0xffffffff


	//   ....[134]....
        /*0a8c*/ 	.word	0xffffffff


	//   ....[135]....
        /*0a90*/ 	.word	0xffffffff


	//   ....[136]....
        /*0a94*/ 	.word	0xffffffff


	//   ....[137]....
        /*0a98*/ 	.word	0xffffffff


	//   ....[138]....
        /*0a9c*/ 	.word	0xffffffff


	//   ....[139]....
        /*0aa0*/ 	.word	0xffffffff


	//   ....[140]....
        /*0aa4*/ 	.word	0xffffffff


	//   ....[141]....
        /*0aa8*/ 	.word	0xffffffff


	//   ....[142]....
        /*0aac*/ 	.word	0xffffffff


	//   ....[143]....
        /*0ab0*/ 	.word	0xffffffff


	//   ....[144]....
        /*0ab4*/ 	.word	0xffffffff


	//   ....[145]....
        /*0ab8*/ 	.word	0xffffffff


	//   ....[146]....
        /*0abc*/ 	.word	0xffffffff


	//   ....[147]....
        /*0ac0*/ 	.word	0xffffffff


	//   ....[148]....
        /*0ac4*/ 	.word	0xffffffff


	//   ....[149]....
        /*0ac8*/ 	.word	0xffffffff


	//   ....[150]....
        /*0acc*/ 	.word	0xffffffff


	//   ....[151]....
        /*0ad0*/ 	.word	0xffffffff


	//   ....[152]....
        /*0ad4*/ 	.word	0xffffffff


	//   ....[153]....
        /*0ad8*/ 	.word	0xffffffff


	//   ....[154]....
        /*0adc*/ 	.word	0xffffffff


	//   ....[155]....
        /*0ae0*/ 	.word	0xffffffff


	//   ....[156]....
        /*0ae4*/ 	.word	0xffffffff


	//   ....[157]....
        /*0ae8*/ 	.word	0xffffffff


	//   ....[158]....
        /*0aec*/ 	.word	0xffffffff


	//   ....[159]....
        /*0af0*/ 	.word	0xffffffff


	//   ....[160]....
        /*0af4*/ 	.word	0xffffffff


	//   ....[161]....
        /*0af8*/ 	.word	0xffffffff


	//   ....[162]....
        /*0afc*/ 	.word	0xffffffff


	//   ....[163]....
        /*0b00*/ 	.word	0xffffffff


	//   ....[164]....
        /*0b04*/ 	.word	0xffffffff


	//   ....[165]....
        /*0b08*/ 	.word	0xffffffff


	//   ....[166]....
        /*0b0c*/ 	.word	0xffffffff


	//   ....[167]....
        /*0b10*/ 	.word	0x0500000f


	//   ....[168]....
        /*0b14*/ 	.word	0x0500000f


	//   ....[169]....
        /*0b18*/ 	.word	0x0500000f


	//   ....[170]....
        /*0b1c*/ 	.word	0x0500000f


	//   ....[171]....
        /*0b20*/ 	.word	0x0500000f


	//   ....[172]....
        /*0b24*/ 	.word	0x0500000f


	//   ....[173]....
        /*0b28*/ 	.word	0x0500000f


	//   ....[174]....
        /*0b2c*/ 	.word	0x0500000f


	//   ....[175]....
        /*0b30*/ 	.word	0x0500000f


	//   ....[176]....
        /*0b34*/ 	.word	0x0500000f


	//   ....[177]....
        /*0b38*/ 	.word	0x0500000f


	//   ....[178]....
        /*0b3c*/ 	.word	0x0500000f


	//   ....[179]....
        /*0b40*/ 	.word	0x0500000f


	//   ....[180]....
        /*0b44*/ 	.word	0x0500000f


	//   ....[181]....
        /*0b48*/ 	.word	0x0500000f


	//   ....[182]....
        /*0b4c*/ 	.word	0x0500000f


	//   ....[183]....
        /*0b50*/ 	.word	0x0500000f


	//   ....[184]....
        /*0b54*/ 	.word	0x0500000f


	//   ....[185]....
        /*0b58*/ 	.word	0x0500000f


	//   ....[186]....
        /*0b5c*/ 	.word	0x0500000f


	//   ....[187]....
        /*0b60*/ 	.word	0x0500000f


	//   ....[188]....
        /*0b64*/ 	.word	0x0500000f


	//   ....[189]....
        /*0b68*/ 	.word	0x0500000f


	//   ....[190]....
        /*0b6c*/ 	.word	0x0500000f


	//   ....[191]....
        /*0b70*/ 	.word	0x0500000f


	//   ....[192]....
        /*0b74*/ 	.word	0x0500000f


	//   ....[193]....
        /*0b78*/ 	.word	0x0500000f


	//   ....[194]....
        /*0b7c*/ 	.word	0x0500000f


	//   ....[195]....
        /*0b80*/ 	.word	0x0500000f


	//   ....[196]....
        /*0b84*/ 	.word	0x0500000f


	//   ....[197]....
        /*0b88*/ 	.word	0x0500000f


	//   ....[198]....
        /*0b8c*/ 	.word	0x0500000f


	//   ....[199]....
        /*0b90*/ 	.word	0x0500000f


	//   ....[200]....
        /*0b94*/ 	.word	0x0500000f


	//   ....[201]....
        /*0b98*/ 	.word	0x0500000f


	//   ....[202]....
        /*0b9c*/ 	.word	0x0500000f


	//   ....[203]....
        /*0ba0*/ 	.word	0x0500000f


	//   ....[204]....
        /*0ba4*/ 	.word	0x0500000f


	//   ....[205]....
        /*0ba8*/ 	.word	0x0500000f


	//   ....[206]....
        /*0bac*/ 	.word	0x0500000f


	//   ....[207]....
        /*0bb0*/ 	.word	0x0500000f


	//   ....[208]....
        /*0bb4*/ 	.word	0x0500000f


	//   ....[209]....
        /*0bb8*/ 	.word	0x0500000f


	//   ....[210]....
        /*0bbc*/ 	.word	0x0500000f


	//   ....[211]....
        /*0bc0*/ 	.word	0x0500000f


	//   ....[212]....
        /*0bc4*/ 	.word	0x0500000f


	//   ....[213]....
        /*0bc8*/ 	.word	0x0500000f


	//   ....[214]....
        /*0bcc*/ 	.word	0x0500000f


	//   ....[215]....
        /*0bd0*/ 	.word	0x0500000f


	//   ....[216]....
        /*0bd4*/ 	.word	0x0500000f


	//   ....[217]....
        /*0bd8*/ 	.word	0x0500000f


	//   ....[218]....
        /*0bdc*/ 	.word	0x0500000f


	//   ....[219]....
        /*0be0*/ 	.word	0x0500000f


	//   ....[220]....
        /*0be4*/ 	.word	0x0500000f


	//   ....[221]....
        /*0be8*/ 	.word	0x0500000f


	//   ....[222]....
        /*0bec*/ 	.word	0x0500000f


	//   ....[223]....
        /*0bf0*/ 	.word	0x0500000f


	//----- nvinfo : EIATTR_COOP_GROUP_INSTR_OFFSETS
	.align		4
.L_1364:
        /*0bf4*/ 	.byte	0x04, 0x28
        /*0bf6*/ 	.short	(.L_1366 - .L_1365)


	//   ....[0]....
.L_1365:
        /*0bf8*/ 	.word	0x00000060


	//   ....[1]....
        /*0bfc*/ 	.word	0x00000130


	//   ....[2]....
        /*0c00*/ 	.word	0x000001e0


	//   ....[3]....
        /*0c04*/ 	.word	0x000003a0


	//   ....[4]....
        /*0c08*/ 	.word	0x00000500


	//   ....[5]....
        /*0c0c*/ 	.word	0x00000620


	//   ....[6]....
        /*0c10*/ 	.word	0x00000780


	//   ....[7]....
        /*0c14*/ 	.word	0x00002ce0


	//   ....[8]....
        /*0c18*/ 	.word	0x00002cf0


	//   ....[9]....
        /*0c1c*/ 	.word	0x00004680


	//   ....[10]....
        /*0c20*/ 	.word	0x00004690


	//   ....[11]....
        /*0c24*/ 	.word	0x00006810


	//   ....[12]....
        /*0c28*/ 	.word	0x00006820


	//   ....[13]....
        /*0c2c*/ 	.word	0x00006be0


	//   ....[14]....
        /*0c30*/ 	.word	0x00006c00


	//   ....[15]....
        /*0c34*/ 	.word	0x00007690


	//   ....[16]....
        /*0c38*/ 	.word	0x00007d80


	//   ....[17]....
        /*0c3c*/ 	.word	0x00007d90


	//   ....[18]....
        /*0c40*/ 	.word	0x00007da0


	//   ....[19]....
        /*0c44*/ 	.word	0x00007db0


	//   ....[20]....
        /*0c48*/ 	.word	0x00009a80


	//   ....[21]....
        /*0c4c*/ 	.word	0x00009a90


	//   ....[22]....
        /*0c50*/ 	.word	0x00009aa0


	//   ....[23]....
        /*0c54*/ 	.word	0x00009ab0


	//   ....[24]....
        /*0c58*/ 	.word	0x0000c310


	//   ....[25]....
        /*0c5c*/ 	.word	0x0000c970


	//   ....[26]....
        /*0c60*/ 	.word	0x0000c980


	//   ....[27]....
        /*0c64*/ 	.word	0x0000c9a0


	//   ....[28]....
        /*0c68*/ 	.word	0x0000d100


	//   ....[29]....
        /*0c6c*/ 	.word	0x0000d120


	//   ....[30]....
        /*0c70*/ 	.word	0x0000e9d0


	//   ....[31]....
        /*0c74*/ 	.word	0x0000ef80


	//   ....[32]....
        /*0c78*/ 	.word	0x0000f050


	//   ....[33]....
        /*0c7c*/ 	.word	0x0000f0c0


	//   ....[34]....
        /*0c80*/ 	.word	0x0000f730


	//   ....[35]....
        /*0c84*/ 	.word	0x0000f750


	//   ....[36]....
        /*0c88*/ 	.word	0x000113b0


	//   ....[37]....
        /*0c8c*/ 	.word	0x000113d0


	//   ....[38]....
        /*0c90*/ 	.word	0x000118f0


	//   ....[39]....
        /*0c94*/ 	.word	0x00011950


	//   ....[40]....
        /*0c98*/ 	.word	0x00012c50


	//   ....[41]....
        /*0c9c*/ 	.word	0x00012c60


	//   ....[42]....
        /*0ca0*/ 	.word	0x00012d90


	//   ....[43]....
        /*0ca4*/ 	.word	0x00012da0


	//   ....[44]....
        /*0ca8*/ 	.word	0x00013a60


	//   ....[45]....
        /*0cac*/ 	.word	0x00013ad0


	//   ....[46]....
        /*0cb0*/ 	.word	0x00013b00


	//   ....[47]....
        /*0cb4*/ 	.word	0x00013b20


	//   ....[48]....
        /*0cb8*/ 	.word	0x00013b40


	//   ....[49]....
        /*0cbc*/ 	.word	0x00013b60


	//   ....[50]....
        /*0cc0*/ 	.word	0x00013b70


	//   ....[51]....
        /*0cc4*/ 	.word	0x00013b80


	//   ....[52]....
        /*0cc8*/ 	.word	0x00013b90


	//   ....[53]....
        /*0ccc*/ 	.word	0x00013ba0


	//   ....[54]....
        /*0cd0*/ 	.word	0x00013bb0


	//   ....[55]....
        /*0cd4*/ 	.word	0x00013bc0


	//   ....[56]....
        /*0cd8*/ 	.word	0x00013bd0


	//   ....[57]....
        /*0cdc*/ 	.word	0x00013be0


	//   ....[58]....
        /*0ce0*/ 	.word	0x00013bf0


	//   ....[59]....
        /*0ce4*/ 	.word	0x00013c00


	//   ....[60]....
        /*0ce8*/ 	.word	0x00013c10


	//   ....[61]....
        /*0cec*/ 	.word	0x00013c20


	//   ....[62]....
        /*0cf0*/ 	.word	0x00013c30


	//   ....[63]....
        /*0cf4*/ 	.word	0x00013c40


	//   ....[64]....
        /*0cf8*/ 	.word	0x00013c50


	//   ....[65]....
        /*0cfc*/ 	.word	0x00013c60


	//   ....[66]....
        /*0d00*/ 	.word	0x00013c70


	//   ....[67]....
        /*0d04*/ 	.word	0x00013c80


	//   ....[68]....
        /*0d08*/ 	.word	0x00013c90


	//   ....[69]....
        /*0d0c*/ 	.word	0x00013ca0


	//   ....[70]....
        /*0d10*/ 	.word	0x00013cb0


	//   ....[71]....
        /*0d14*/ 	.word	0x00013cc0


	//   ....[72]....
        /*0d18*/ 	.word	0x00013cd0


	//   ....[73]....
        /*0d1c*/ 	.word	0x00013ce0


	//   ....[74]....
        /*0d20*/ 	.word	0x00013cf0


	//   ....[75]....
        /*0d24*/ 	.word	0x00013d00


	//   ....[76]....
        /*0d28*/ 	.word	0x00013d10


	//   ....[77]....
        /*0d2c*/ 	.word	0x00013d20


	//   ....[78]....
        /*0d30*/ 	.word	0x00013d30


	//   ....[79]....
        /*0d34*/ 	.word	0x00013d40


	//   ....[80]....
        /*0d38*/ 	.word	0x00013d50


	//   ....[81]....
        /*0d3c*/ 	.word	0x00013d60


	//   ....[82]....
        /*0d40*/ 	.word	0x00013d70


	//   ....[83]....
        /*0d44*/ 	.word	0x00013d80


	//   ....[84]....
        /*0d48*/ 	.word	0x00013d90


	//   ....[85]....
        /*0d4c*/ 	.word	0x00013da0


	//   ....[86]....
        /*0d50*/ 	.word	0x00013db0


	//   ....[87]....
        /*0d54*/ 	.word	0x00013dc0


	//   ....[88]....
        /*0d58*/ 	.word	0x00013dd0


	//   ....[89]....
        /*0d5c*/ 	.word	0x00013de0


	//   ....[90]....
        /*0d60*/ 	.word	0x00013df0


	//   ....[91]....
        /*0d64*/ 	.word	0x00013e00


	//   ....[92]....
        /*0d68*/ 	.word	0x00014740


	//   ....[93]....
        /*0d6c*/ 	.word	0x00014750


	//   ....[94]....
        /*0d70*/ 	.word	0x00014760


	//   ....[95]....
        /*0d74*/ 	.word	0x000147a0


	//   ....[96]....
        /*0d78*/ 	.word	0x00014ea0


	//   ....[97]....
        /*0d7c*/ 	.word	0x00014eb0


	//   ....[98]....
        /*0d80*/ 	.word	0x00014fc0


	//   ....[99]....
        /*0d84*/ 	.word	0x00014fe0


	//   ....[100]....
        /*0d88*/ 	.word	0x00015460


	//   ....[101]....
        /*0d8c*/ 	.word	0x00015470


	//   ....[102]....
        /*0d90*/ 	.word	0x00015860


	//   ....[103]....
        /*0d94*/ 	.word	0x00015870


	//   ....[104]....
        /*0d98*/ 	.word	0x000164a0


	//   ....[105]....
        /*0d9c*/ 	.word	0x000164b0


	//   ....[106]....
        /*0da0*/ 	.word	0x000165b0


	//   ....[107]....
        /*0da4*/ 	.word	0x000165d0


	//   ....[108]....
        /*0da8*/ 	.word	0x00016740


	//   ....[109]....
        /*0dac*/ 	.word	0x00016930


	//   ....[110]....
        /*0db0*/ 	.word	0x00016960


	//   ....[111]....
        /*0db4*/ 	.word	0x00016990


	//   ....[112]....
        /*0db8*/ 	.word	0x000169c0


	//   ....[113]....
        /*0dbc*/ 	.word	0x000169f0


	//   ....[114]....
        /*0dc0*/ 	.word	0x00016a20


	//   ....[115]....
        /*0dc4*/ 	.word	0x00016bb0


	//   ....[116]....
        /*0dc8*/ 	.word	0x00016be0


	//   ....[117]....
        /*0dcc*/ 	.word	0x00016c10


	//   ....[118]....
        /*0dd0*/ 	.word	0x00016c40


	//   ....[119]....
        /*0dd4*/ 	.word	0x00016c70


	//   ....[120]....
        /*0dd8*/ 	.word	0x00016ca0


	//   ....[121]....
        /*0ddc*/ 	.word	0x00016d30


	//   ....[122]....
        /*0de0*/ 	.word	0x00016d60


	//   ....[123]....
        /*0de4*/ 	.word	0x00016d70


	//   ....[124]....
        /*0de8*/ 	.word	0x00016db0


	//   ....[125]....
        /*0dec*/ 	.word	0x000184d0


	//   ....[126]....
        /*0df0*/ 	.word	0x0001a910


	//   ....[127]....
        /*0df4*/ 	.word	0x0001a920


	//   ....[128]....
        /*0df8*/ 	.word	0x0001a930


	//   ....[129]....
        /*0dfc*/ 	.word	0x0001aa50


	//   ....[130]....
        /*0e00*/ 	.word	0x0001ae70


	//   ....[131]....
        /*0e04*/ 	.word	0x0001ae80


	//   ....[132]....
        /*0e08*/ 	.word	0x0001ae90


	//   ....[133]....
        /*0e0c*/ 	.word	0x0001aea0


	//   ....[134]....
        /*0e10*/ 	.word	0x0001b830


	//   ....[135]....
        /*0e14*/ 	.word	0x0001b860


	//   ....[136]....
        /*0e18*/ 	.word	0x0001b880


	//   ....[137]....
        /*0e1c*/ 	.word	0x0001b890


	//   ....[138]....
        /*0e20*/ 	.word	0x0001b990


	//   ....[139]....
        /*0e24*/ 	.word	0x0001b9a0


	//   ....[140]....
        /*0e28*/ 	.word	0x0001c180


	//   ....[141]....
        /*0e2c*/ 	.word	0x0001c1a0


	//   ....[142]....
        /*0e30*/ 	.word	0x0001c1c0


	//   ....[143]....
        /*0e34*/ 	.word	0x0001c220


	//   ....[144]....
        /*0e38*/ 	.word	0x0001c5f0


	//   ....[145]....
        /*0e3c*/ 	.word	0x0001c600


	//   ....[146]....
        /*0e40*/ 	.word	0x0001c610


	//   ....[147]....
        /*0e44*/ 	.word	0x0001c670


	//   ....[148]....
        /*0e48*/ 	.word	0x0001d7b0


	//   ....[149]....
        /*0e4c*/ 	.word	0x0001d7e0


	//   ....[150]....
        /*0e50*/ 	.word	0x0001d850


	//   ....[151]....
        /*0e54*/ 	.word	0x0001d880


	//   ....[152]....
        /*0e58*/ 	.word	0x0001d8b0


	//   ....[153]....
        /*0e5c*/ 	.word	0x0001d8e0


	//   ....[154]....
        /*0e60*/ 	.word	0x0001d910


	//   ....[155]....
        /*0e64*/ 	.word	0x0001d940


	//   ....[156]....
        /*0e68*/ 	.word	0x0001dae0


	//   ....[157]....
        /*0e6c*/ 	.word	0x0001db10


	//   ....[158]....
        /*0e70*/ 	.word	0x0001db40


	//   ....[159]....
        /*0e74*/ 	.word	0x0001db70


	//   ....[160]....
        /*0e78*/ 	.word	0x0001dba0


	//   ....[161]....
        /*0e7c*/ 	.word	0x0001dbd0


	//   ....[162]....
        /*0e80*/ 	.word	0x0001dc90


	//   ....[163]....
        /*0e84*/ 	.word	0x0001dcb0


	//   ....[164]....
        /*0e88*/ 	.word	0x0001dcd0


	//   ....[165]....
        /*0e8c*/ 	.word	0x0001dd30


	//   ....[166]....
        /*0e90*/ 	.word	0x0001e7a0


	//   ....[167]....
        /*0e94*/ 	.word	0x0001eb60


	//   ....[168]....
        /*0e98*/ 	.word	0x0001ebf0


	//   ....[169]....
        /*0e9c*/ 	.word	0x0001ecd0


	//   ....[170]....
        /*0ea0*/ 	.word	0x0001ed60


	//   ....[171]....
        /*0ea4*/ 	.word	0x0001ee40


	//   ....[172]....
        /*0ea8*/ 	.word	0x0001eed0


	//   ....[173]....
        /*0eac*/ 	.word	0x0001efa0


	//   ....[174]....
        /*0eb0*/ 	.word	0x0001f030


	//   ....[175]....
        /*0eb4*/ 	.word	0x0001f080


	//   ....[176]....
        /*0eb8*/ 	.word	0x0001f0d0


	//   ....[177]....
        /*0ebc*/ 	.word	0x0001f1b0


	//   ....[178]....
        /*0ec0*/ 	.word	0x0001f240


	//   ....[179]....
        /*0ec4*/ 	.word	0x0001f290


	//   ....[180]....
        /*0ec8*/ 	.word	0x0001f2e0


	//   ....[181]....
        /*0ecc*/ 	.word	0x0001f5e0


	//   ....[182]....
        /*0ed0*/ 	.word	0x0001f8c0


	//   ....[183]....
        /*0ed4*/ 	.word	0x0001f9c0


	//   ....[184]....
        /*0ed8*/ 	.word	0x0001fa60


	//   ....[185]....
        /*0edc*/ 	.word	0x0001fc10


	//   ....[186]....
        /*0ee0*/ 	.word	0x0001fcb0


	//   ....[187]....
        /*0ee4*/ 	.word	0x0001fdb0


	//   ....[188]....
        /*0ee8*/ 	.word	0x0001fe40


	//   ....[189]....
        /*0eec*/ 	.word	0x0001fea0


	//   ....[190]....
        /*0ef0*/ 	.word	0x0001ff40


	//   ....[191]....
        /*0ef4*/ 	.word	0x00020050


	//   ....[192]....
        /*0ef8*/ 	.word	0x000200b0


	//   ....[193]....
        /*0efc*/ 	.word	0x00020110


	//   ....[194]....
        /*0f00*/ 	.word	0x000201b0


	//   ....[195]....
        /*0f04*/ 	.word	0x00020280


	//   ....[196]....
        /*0f08*/ 	.word	0x00020360


	//   ....[197]....
        /*0f0c*/ 	.word	0x000204a0


	//   ....[198]....
        /*0f10*/ 	.word	0x00020550


	//   ....[199]....
        /*0f14*/ 	.word	0x00020600


	//   ....[200]....
        /*0f18*/ 	.word	0x000206b0


	//   ....[201]....
        /*0f1c*/ 	.word	0x000207a0


	//   ....[202]....
        /*0f20*/ 	.word	0x00020830


	//   ....[203]....
        /*0f24*/ 	.word	0x00020890


	//   ....[204]....
        /*0f28*/ 	.word	0x00020960


	//   ....[205]....
        /*0f2c*/ 	.word	0x00020b40


	//   ....[206]....
        /*0f30*/ 	.word	0x00020be0


	//   ....[207]....
        /*0f34*/ 	.word	0x00020d70


	//   ....[208]....
        /*0f38*/ 	.word	0x00020df0


	//   ....[209]....
        /*0f3c*/ 	.word	0x00020e70


	//   ....[210]....
        /*0f40*/ 	.word	0x00020ef0


	//   ....[211]....
        /*0f44*/ 	.word	0x00020f70


	//   ....[212]....
        /*0f48*/ 	.word	0x00021000


	//   ....[213]....
        /*0f4c*/ 	.word	0x000210a0


	//   ....[214]....
        /*0f50*/ 	.word	0x00021150


	//   ....[215]....
        /*0f54*/ 	.word	0x000211d0


	//   ....[216]....
        /*0f58*/ 	.word	0x00021250


	//   ....[217]....
        /*0f5c*/ 	.word	0x000212d0


	//   ....[218]....
        /*0f60*/ 	.word	0x00021360


	//   ....[219]....
        /*0f64*/ 	.word	0x000213e0


	//   ....[220]....
        /*0f68*/ 	.word	0x00021490


	//   ....[221]....
        /*0f6c*/ 	.word	0x000214e0


	//   ....[222]....
        /*0f70*/ 	.word	0x00021580


	//   ....[223]....
        /*0f74*/ 	.word	0x000216b0


	//----- nvinfo : EIATTR_REG_RECONFIG
	.align		4
.L_1366:
        /*0f78*/ 	.byte	0x01, 0x54
	.zero		2


	//----- nvinfo : EIATTR_SYSCALL_OFFSETS
	.align		4
        /*0f7c*/ 	.byte	0x04, 0x46
        /*0f7e*/ 	.short	(.L_1368 - .L_1367)


	//   ....[0]....
.L_1367:
        /*0f80*/ 	.word	0x00001e20


	//   ....[1]....
        /*0f84*/ 	.word	0x00001f70


	//   ....[2]....
        /*0f88*/ 	.word	0x00007800


	//   ....[3]....
        /*0f8c*/ 	.word	0x00007b20


	//   ....[4]....
        /*0f90*/ 	.word	0x00019ea0


	//   ....[5]....
        /*0f94*/ 	.word	0x0001a010


	//   ....[6]....
        /*0f98*/ 	.word	0x0001a160


	//   ....[7]....
        /*0f9c*/ 	.word	0x0001a2a0


	//   ....[8]....
        /*0fa0*/ 	.word	0x0001b310


	//----- nvinfo : EIATTR_MBARRIER_INSTR_OFFSETS
	.align		4
.L_1368:
        /*0fa4*/ 	.byte	0x04, 0x39
        /*0fa6*/ 	.short	(.L_1370 - .L_1369)


	//   ....[0]....
.L_1369:
        /*0fa8*/ 	.word	0x00000250
        /*0fac*/ 	.word	0x000000ff
        /*0fb0*/ 	.word	0x00019c00
        /*0fb4*/ 	.short	0x0100
        /*0fb6*/ 	.byte	0x08
	.zero		1


	//   ....[1]....
        /*0fb8*/ 	.word	0x00000260
        /*0fbc*/ 	.word	0x000000ff
        /*0fc0*/ 	.word	0x00019c20
        /*0fc4*/ 	.short	0x0100
        /*0fc6*/ 	.byte	0x08
	.zero		1


	//   ....[2]....
        /*0fc8*/ 	.word	0x00000350
        /*0fcc*/ 	.word	0x000000ff
        /*0fd0*/ 	.word	0x00019c30
        /*0fd4*/ 	.short	0x0100
        /*0fd6*/ 	.byte	0x08
	.zero		1


	//   ....[3]....
        /*0fd8*/ 	.word	0x00000360
        /*0fdc*/ 	.word	0x000000ff
        /*0fe0*/ 	.word	0x00019c40
        /*0fe4*/ 	.short	0x0100
        /*0fe6*/ 	.byte	0x08
	.zero		1


	//   ....[4]....
        /*0fe8*/ 	.word	0x00000370
        /*0fec*/ 	.word	0x000000ff
        /*0ff0*/ 	.word	0x00019c38
        /*0ff4*/ 	.short	0x0100
        /*0ff6*/ 	.byte	0x08
	.zero		1


	//   ....[5]....
        /*0ff8*/ 	.word	0x00000380
        /*0ffc*/ 	.word	0x000000ff
        /*1000*/ 	.word	0x00019c48
        /*1004*/ 	.short	0x0100
        /*1006*/ 	.byte	0x08
	.zero		1


	//   ....[6]....
        /*1008*/ 	.word	0x000004b0
        /*100c*/ 	.word	0x000000ff
        /*1010*/ 	.word	0x00019c50
        /*1014*/ 	.short	0x0100
        /*1016*/ 	.byte	0x08
	.zero		1


	//   ....[7]....
        /*1018*/ 	.word	0x000004c0
        /*101c*/ 	.word	0x000000ff
        /*1020*/ 	.word	0x00019c60
        /*1024*/ 	.short	0x0100
        /*1026*/ 	.byte	0x08
	.zero		1


	//   ....[8]....
        /*1028*/ 	.word	0x000004d0
        /*102c*/ 	.word	0x000000ff
        /*1030*/ 	.word	0x00019c58
        /*1034*/ 	.short	0x0100
        /*1036*/ 	.byte	0x08
	.zero		1


	//   ....[9]....
        /*1038*/ 	.word	0x000004e0
        /*103c*/ 	.word	0x000000ff
        /*1040*/ 	.word	0x00019c68
        /*1044*/ 	.short	0x0100
        /*1046*/ 	.byte	0x08
	.zero		1


	//   ....[10]....
        /*1048*/ 	.word	0x000005d0
        /*104c*/ 	.word	0x000000ff
        /*1050*/ 	.word	0x00019c70
        /*1054*/ 	.short	0x0100
        /*1056*/ 	.byte	0x06
	.zero		1


	//   ....[11]....
        /*1058*/ 	.word	0x000005e0
        /*105c*/ 	.word	0x000000ff
        /*1060*/ 	.word	0x00019c80
        /*1064*/ 	.short	0x0100
        /*1066*/ 	.byte	0x06
	.zero		1


	//   ....[12]....
        /*1068*/ 	.word	0x000005f0
        /*106c*/ 	.word	0x000000ff
        /*1070*/ 	.word	0x00019c78
        /*1074*/ 	.short	0x0100
        /*1076*/ 	.byte	0x06
	.zero		1


	//   ....[13]....
        /*1078*/ 	.word	0x00000600
        /*107c*/ 	.word	0x000000ff
        /*1080*/ 	.word	0x00019c88
        /*1084*/ 	.short	0x0100
        /*1086*/ 	.byte	0x06
	.zero		1


	//   ....[14]....
        /*1088*/ 	.word	0x00000730
        /*108c*/ 	.word	0x000000ff
        /*1090*/ 	.word	0x00019c90
        /*1094*/ 	.short	0x0100
        /*1096*/ 	.byte	0x08
	.zero		1


	//   ....[15]....
        /*1098*/ 	.word	0x00000740
        /*109c*/ 	.word	0x000000ff
        /*10a0*/ 	.word	0x00019ca0
        /*10a4*/ 	.short	0x0100
        /*10a6*/ 	.byte	0x08
	.zero		1


	//   ....[16]....
        /*10a8*/ 	.word	0x00000750
        /*10ac*/ 	.word	0x000000ff
        /*10b0*/ 	.word	0x00019c98
        /*10b4*/ 	.short	0x0100
        /*10b6*/ 	.byte	0x08
	.zero		1


	//   ....[17]....
        /*10b8*/ 	.word	0x00000760
        /*10bc*/ 	.word	0x000000ff
        /*10c0*/ 	.word	0x00019ca8
        /*10c4*/ 	.short	0x0100
        /*10c6*/ 	.byte	0x08
	.zero		1


	//   ....[18]....
        /*10c8*/ 	.word	0x000008a0
        /*10cc*/ 	.word	0x000000ff
        /*10d0*/ 	.word	0x00019cb0
        /*10d4*/ 	.short	0x0100
        /*10d6*/ 	.byte	0x08
	.zero		1


	//   ....[19]....
        /*10d8*/ 	.word	0x000008b0
        /*10dc*/ 	.word	0x000000ff
        /*10e0*/ 	.word	0x00019cc0
        /*10e4*/ 	.short	0x0100
        /*10e6*/ 	.byte	0x08
	.zero		1


	//   ....[20]....
        /*10e8*/ 	.word	0x000008c0
        /*10ec*/ 	.word	0x000000ff
        /*10f0*/ 	.word	0x00019cb8
        /*10f4*/ 	.short	0x0100
        /*10f6*/ 	.byte	0x08
	.zero		1


	//   ....[21]....
        /*10f8*/ 	.word	0x000008d0
        /*10fc*/ 	.word	0x000000ff
        /*1100*/ 	.word	0x00019cc8
        /*1104*/ 	.short	0x0100
        /*1106*/ 	.byte	0x08
	.zero		1


	//   ....[22]....
        /*1108*/ 	.word	0x00002c90
        /*110c*/ 	.word	0x00000046
        /*1110*/ 	.word	0x00019c90
        /*1114*/ 	.short	0x010a
        /*1116*/ 	.byte	0x3f
	.zero		1


	//   ....[23]....
        /*1118*/ 	.word	0x00004630
        /*111c*/ 	.word	0x00000046
        /*1120*/ 	.word	0x00019c90
        /*1124*/ 	.short	0x010a
        /*1126*/ 	.byte	0x3f
	.zero		1


	//   ....[24]....
        /*1128*/ 	.word	0x00006680
        /*112c*/ 	.word	0x00000046
        /*1130*/ 	.word	0x00019c90
        /*1134*/ 	.short	0x010a
        /*1136*/ 	.byte	0x3f
	.zero		1


	//   ....[25]....
        /*1138*/ 	.word	0x00006a50
        /*113c*/ 	.word	0x00000004
        /*1140*/ 	.word	0x00000000
        /*1144*/ 	.short	0x0101
        /*1146*/ 	.byte	0x3f
	.zero		1


	//   ....[26]....
        /*1148*/ 	.word	0x00006a90
        /*114c*/ 	.word	0x00000046
        /*1150*/ 	.word	0x00019cb0
        /*1154*/ 	.short	0x010a
        /*1156*/ 	.byte	0x3f
	.zero		1


	//   ....[27]....
        /*1158*/ 	.word	0x00006e10
        /*115c*/ 	.word	0x00000046
        /*1160*/ 	.word	0x00000000
        /*1164*/ 	.short	0x0101
        /*1166*/ 	.byte	0x3f
	.zero		1


	//   ....[28]....
        /*1168*/ 	.word	0x000078a0
        /*116c*/ 	.word	0x00000012
        /*1170*/ 	.word	0x00019c00
        /*1174*/ 	.short	0x010a
        /*1176*/ 	.byte	0x3f
	.zero		1


	//   ....[29]....
        /*1178*/ 	.word	0x000078f0
        /*117c*/ 	.word	0x00000012
        /*1180*/ 	.word	0x00019c00
        /*1184*/ 	.short	0x010a
        /*1186*/ 	.byte	0x3f
	.zero		1


	//   ....[30]....
        /*1188*/ 	.word	0x000080f0
        /*118c*/ 	.word	0x00000012
        /*1190*/ 	.word	0x00019c00
        /*1194*/ 	.short	0x010a
        /*1196*/ 	.byte	0x3f
	.zero		1


	//   ....[31]....
        /*1198*/ 	.word	0x00009db0
        /*119c*/ 	.word	0x00000012
        /*11a0*/ 	.word	0x00019c00
        /*11a4*/ 	.short	0x010a
        /*11a6*/ 	.byte	0x3f
	.zero		1


	//   ....[32]....
        /*11a8*/ 	.word	0x0000bf30
        /*11ac*/ 	.word	0x00000003
        /*11b0*/ 	.word	0x00019c30
        /*11b4*/ 	.short	0x010a
        /*11b6*/ 	.byte	0x3f
	.zero		1


	//   ....[33]....
        /*11b8*/ 	.word	0x0000bfe0
        /*11bc*/ 	.word	0x00000003
        /*11c0*/ 	.word	0x00019c30
        /*11c4*/ 	.short	0x010a
        /*11c6*/ 	.byte	0x3f
	.zero		1


	//   ....[34]....
        /*11c8*/ 	.word	0x0000d780
        /*11cc*/ 	.word	0x00000003
        /*11d0*/ 	.word	0x00000000
        /*11d4*/ 	.short	0x0101
        /*11d6*/ 	.byte	0x3f
	.zero		1


	//   ....[35]....
        /*11d8*/ 	.word	0x0000e380
        /*11dc*/ 	.word	0x00000000
        /*11e0*/ 	.word	0x00019c30
        /*11e4*/ 	.short	0x010a
        /*11e6*/ 	.byte	0x3f
	.zero		1


	//   ....[36]....
        /*11e8*/ 	.word	0x0000e400
        /*11ec*/ 	.word	0x00000000
        /*11f0*/ 	.word	0x00019c30
        /*11f4*/ 	.short	0x010a
        /*11f6*/ 	.byte	0x3f
	.zero		1


	//   ....[37]....
        /*11f8*/ 	.word	0x0000e610
        /*11fc*/ 	.word	0x0000000e
        /*1200*/ 	.word	0x00019c50
        /*1204*/ 	.short	0x010a
        /*1206*/ 	.byte	0x3f
	.zero		1


	//   ....[38]....
        /*1208*/ 	.word	0x0000e660
        /*120c*/ 	.word	0x0000000e
        /*1210*/ 	.word	0x00019c50
        /*1214*/ 	.short	0x010a
        /*1216*/ 	.byte	0x3f
	.zero		1


	//   ....[39]....
        /*1218*/ 	.word	0x0000e990
        /*121c*/ 	.word	0x00000000
        /*1220*/ 	.word	0x00000000
        /*1224*/ 	.short	0x0101
        /*1226*/ 	.byte	0x3f
	.zero		1


	//   ....[40]....
        /*1228*/ 	.word	0x00010590
        /*122c*/ 	.word	0x0000000e
        /*1230*/ 	.word	0x00000000
        /*1234*/ 	.short	0x0101
        /*1236*/ 	.byte	0x3f
	.zero		1


	//   ....[41]....
        /*1238*/ 	.word	0x00010c30
        /*123c*/ 	.word	0x00000005
        /*1240*/ 	.word	0x00019c30
        /*1244*/ 	.short	0x010a
        /*1246*/ 	.byte	0x3f
	.zero		1


	//   ....[42]....
        /*1248*/ 	.word	0x00010cb0
        /*124c*/ 	.word	0x00000005
        /*1250*/ 	.word	0x00019c30
        /*1254*/ 	.short	0x010a
        /*1256*/ 	.byte	0x3f
	.zero		1


	//   ....[43]....
        /*1258*/ 	.word	0x00010ec0
        /*125c*/ 	.word	0x0000000c
        /*1260*/ 	.word	0x00019c50
        /*1264*/ 	.short	0x010a
        /*1266*/ 	.byte	0x3f
	.zero		1


	//   ....[44]....
        /*1268*/ 	.word	0x00010f10
        /*126c*/ 	.word	0x0000000c
        /*1270*/ 	.word	0x00019c50
        /*1274*/ 	.short	0x010a
        /*1276*/ 	.byte	0x3f
	.zero		1


	//   ....[45]....
        /*1278*/ 	.word	0x000111a0
        /*127c*/ 	.word	0x00000000
        /*1280*/ 	.word	0x00000000
        /*1284*/ 	.short	0x0101
        /*1286*/ 	.byte	0x3f
	.zero		1


	//   ....[46]....
        /*1288*/ 	.word	0x00012420
        /*128c*/ 	.word	0x0000000c
        /*1290*/ 	.word	0x00000000
        /*1294*/ 	.short	0x0101
        /*1296*/ 	.byte	0x3f
	.zero		1


	//   ....[47]....
        /*1298*/ 	.word	0x000129e0
        /*129c*/ 	.word	0x0000000c
        /*12a0*/ 	.word	0x00019c50
        /*12a4*/ 	.short	0x010a
        /*12a6*/ 	.byte	0x3f
	.zero		1


	//   ....[48]....
        /*12a8*/ 	.word	0x00012a30
        /*12ac*/ 	.word	0x0000000c
        /*12b0*/ 	.word	0x00019c50
        /*12b4*/ 	.short	0x010a
        /*12b6*/ 	.byte	0x3f
	.zero		1


	//   ....[49]....
        /*12b8*/ 	.word	0x00013300
        /*12bc*/ 	.word	0x0000000c
        /*12c0*/ 	.word	0x00000000
        /*12c4*/ 	.short	0x0101
        /*12c6*/ 	.byte	0x3f
	.zero		1


	//   ....[50]....
        /*12c8*/ 	.word	0x00014ec0
        /*12cc*/ 	.word	0x00000000
        /*12d0*/ 	.word	0x00000000
        /*12d4*/ 	.short	0x0101
        /*12d6*/ 	.byte	0x3f
	.zero		1


	//   ....[51]....
        /*12d8*/ 	.word	0x00015450
        /*12dc*/ 	.word	0x00000002
        /*12e0*/ 	.word	0x00000000
        /*12e4*/ 	.short	0x0101
        /*12e6*/ 	.byte	0x3f
	.zero		1


	//   ....[52]....
        /*12e8*/ 	.word	0x000185b0
        /*12ec*/ 	.word	0x00000011
        /*12f0*/ 	.word	0x00019c20
        /*12f4*/ 	.short	0x010a
        /*12f6*/ 	.byte	0x3f
	.zero		1


	//   ....[53]....
        /*12f8*/ 	.word	0x00018670
        /*12fc*/ 	.word	0x00000008
        /*1300*/ 	.word	0x00019ca0
        /*1304*/ 	.short	0x010a
        /*1306*/ 	.byte	0x3f
	.zero		1


	//   ....[54]....
        /*1308*/ 	.word	0x00018aa0
        /*130c*/ 	.word	0x00000008
        /*1310*/ 	.word	0x00019cc0
        /*1314*/ 	.short	0x010a
        /*1316*/ 	.byte	0x3f
	.zero		1


	//   ....[55]....
        /*1318*/ 	.word	0x00019010
        /*131c*/ 	.word	0x00000009
        /*1320*/ 	.word	0x00019ca0
        /*1324*/ 	.short	0x010a
        /*1326*/ 	.byte	0x3f
	.zero		1


	//   ....[56]....
        /*1328*/ 	.word	0x00019430
        /*132c*/ 	.word	0x00000009
        /*1330*/ 	.word	0x00019cc0
        /*1334*/ 	.short	0x010a
        /*1336*/ 	.byte	0x3f
	.zero		1


	//   ....[57]....
        /*1338*/ 	.word	0x0001a750
        /*133c*/ 	.word	0x00000004
        /*1340*/ 	.word	0x00019c80
        /*1344*/ 	.short	0x010a
        /*1346*/ 	.byte	0x3f
	.zero		1


	//   ....[58]....
        /*1348*/ 	.word	0x0001ab50
        /*134c*/ 	.word	0x00000004
        /*1350*/ 	.word	0x00019c70
        /*1354*/ 	.short	0x0107
        /*1356*/ 	.byte	0x3f
	.zero		1


	//   ....[59]....
        /*1358*/ 	.word	0x0001ac10
        /*135c*/ 	.word	0x00000004
        /*1360*/ 	.word	0x00019c70
        /*1364*/ 	.short	0x0101
        /*1366*/ 	.byte	0x3f
	.zero		1


	//   ....[60]....
        /*1368*/ 	.word	0x0001ac60
        /*136c*/ 	.word	0x00000004
        /*1370*/ 	.word	0x00019c40
        /*1374*/ 	.short	0x010a
        /*1376*/ 	.byte	0x3f
	.zero		1


	//   ....[61]....
        /*1378*/ 	.word	0x0001aff0
        /*137c*/ 	.word	0x00000004
        /*1380*/ 	.word	0x00019c30
        /*1384*/ 	.short	0x0107
        /*1386*/ 	.byte	0x3f
	.zero		1


	//   ....[62]....
        /*1388*/ 	.word	0x0001b0c0
        /*138c*/ 	.word	0x00000004
        /*1390*/ 	.word	0x00019c30
        /*1394*/ 	.short	0x0101
        /*1396*/ 	.byte	0x3f
	.zero		1


	//   ....[63]....
        /*1398*/ 	.word	0x0001ba80
        /*139c*/ 	.word	0x00000011
        /*13a0*/ 	.word	0x00019c00
        /*13a4*/ 	.short	0x0107
        /*13a6*/ 	.byte	0x3f
	.zero		1


	//   ....[64]....
        /*13a8*/ 	.word	0x0001bb80
        /*13ac*/ 	.word	0x00000011
        /*13b0*/ 	.word	0x00019c00
        /*13b4*/ 	.short	0x0101
        /*13b6*/ 	.byte	0x3f
	.zero		1


	//   ....[65]....
        /*13b8*/ 	.word	0x0001bba0
        /*13bc*/ 	.word	0x00000011
        /*13c0*/ 	.word	0x00019c20
        /*13c4*/ 	.short	0x010a
        /*13c6*/ 	.byte	0x3f
	.zero		1


	//   ....[66]....
        /*13c8*/ 	.word	0x0001bf40
        /*13cc*/ 	.word	0x00000000
        /*13d0*/ 	.word	0x00019c80
        /*13d4*/ 	.short	0x010a
        /*13d6*/ 	.byte	0x3f
	.zero		1


	//   ....[67]....
        /*13d8*/ 	.word	0x0001c2f0
        /*13dc*/ 	.word	0x00000000
        /*13e0*/ 	.word	0x00019c70
        /*13e4*/ 	.short	0x0107
        /*13e6*/ 	.byte	0x3f
	.zero		1


	//   ....[68]....
        /*13e8*/ 	.word	0x0001c3b0
        /*13ec*/ 	.word	0x00000000
        /*13f0*/ 	.word	0x00019c70
        /*13f4*/ 	.short	0x0101
        /*13f6*/ 	.byte	0x3f
	.zero		1


	//   ....[69]....
        /*13f8*/ 	.word	0x0001c3e0
        /*13fc*/ 	.word	0x00000000
        /*1400*/ 	.word	0x00019c40
        /*1404*/ 	.short	0x010a
        /*1406*/ 	.byte	0x3f
	.zero		1


	//   ....[70]....
        /*1408*/ 	.word	0x0001c710
        /*140c*/ 	.word	0x00000000
        /*1410*/ 	.word	0x00019c30
        /*1414*/ 	.short	0x0107
        /*1416*/ 	.byte	0x3f
	.zero		1


	//   ....[71]....
        /*1418*/ 	.word	0x0001c7e0
        /*141c*/ 	.word	0x00000000
        /*1420*/ 	.word	0x00019c30
        /*1424*/ 	.short	0x0101
        /*1426*/ 	.byte	0x3f
	.zero		1


	//   ....[72]....
        /*1428*/ 	.word	0x0001c860
        /*142c*/ 	.word	0x00000002
        /*1430*/ 	.word	0x00019c70
        /*1434*/ 	.short	0x010a
        /*1436*/ 	.byte	0x3f
	.zero		1


	//   ....[73]....
        /*1438*/ 	.word	0x0001c8f0
        /*143c*/ 	.word	0x00000002
        /*1440*/ 	.word	0x00019c60
        /*1444*/ 	.short	0x010a
        /*1446*/ 	.byte	0x3f
	.zero		1


	//   ....[74]....
        /*1448*/ 	.word	0x0001cd70
        /*144c*/ 	.word	0x00000002
        /*1450*/ 	.word	0x00019c50
        /*1454*/ 	.short	0x0101
        /*1456*/ 	.byte	0x3f
	.zero		1


	//   ....[75]....
        /*1458*/ 	.word	0x0001ce00
        /*145c*/ 	.word	0x00000002
        /*1460*/ 	.word	0x00000000
        /*1464*/ 	.short	0x0101
        /*1466*/ 	.byte	0x3f
	.zero		1


	//   ....[76]....
        /*1468*/ 	.word	0x0001cfd0
        /*146c*/ 	.word	0x00000000
        /*1470*/ 	.word	0x00019c70
        /*1474*/ 	.short	0x010a
        /*1476*/ 	.byte	0x3f
	.zero		1


	//   ....[77]....
        /*1478*/ 	.word	0x0001d060
        /*147c*/ 	.word	0x00000000
        /*1480*/ 	.word	0x00019c60
        /*1484*/ 	.short	0x010a
        /*1486*/ 	.byte	0x3f
	.zero		1


	//   ....[78]....
        /*1488*/ 	.word	0x0001d4f0
        /*148c*/ 	.word	0x00000000
        /*1490*/ 	.word	0x00019c50
        /*1494*/ 	.short	0x0101
        /*1496*/ 	.byte	0x3f
	.zero		1


	//   ....[79]....
        /*1498*/ 	.word	0x0001d5a0
        /*149c*/ 	.word	0x00000000
        /*14a0*/ 	.word	0x00000000
        /*14a4*/ 	.short	0x0101
        /*14a6*/ 	.byte	0x3f
	.zero		1


	//   ....[80]....
        /*14a8*/ 	.word	0x0001e720
        /*14ac*/ 	.word	0x00000005
        /*14b0*/ 	.word	0x00019c20
        /*14b4*/ 	.short	0x010a
        /*14b6*/ 	.byte	0x3f
	.zero		1


	//   ....[81]....
        /*14b8*/ 	.word	0x0001e8c0
        /*14bc*/ 	.word	0x00000003
        /*14c0*/ 	.word	0x00019c40
        /*14c4*/ 	.short	0x010a
        /*14c6*/ 	.byte	0x3f
	.zero		1


	//   ....[82]....
        /*14c8*/ 	.word	0x0001e950
        /*14cc*/ 	.word	0x00000013
        /*14d0*/ 	.word	0x00019c40
        /*14d4*/ 	.short	0x010a
        /*14d6*/ 	.byte	0x3f
	.zero		1


	//   ....[83]....
        /*14d8*/ 	.word	0x0001e990
        /*14dc*/ 	.word	0x00000003
        /*14e0*/ 	.word	0x00019c60
        /*14e4*/ 	.short	0x010a
        /*14e6*/ 	.byte	0x3f
	.zero		1


	//   ....[84]....
        /*14e8*/ 	.word	0x0001e9d0
        /*14ec*/ 	.word	0x00000013
        /*14f0*/ 	.word	0x00019c60
        /*14f4*/ 	.short	0x010a
        /*14f6*/ 	.byte	0x3f
	.zero		1


	//   ....[85]....
        /*14f8*/ 	.word	0x0001ea10
        /*14fc*/ 	.word	0x00000003
        /*1500*/ 	.word	0x00019c80
        /*1504*/ 	.short	0x010a
        /*1506*/ 	.byte	0x3f
	.zero		1


	//   ....[86]....
        /*1508*/ 	.word	0x0001ea50
        /*150c*/ 	.word	0x00000013
        /*1510*/ 	.word	0x00019c80
        /*1514*/ 	.short	0x010a
        /*1516*/ 	.byte	0x3f
	.zero		1


	//   ....[87]....
        /*1518*/ 	.word	0x0001eab0
        /*151c*/ 	.word	0x00000046
        /*1520*/ 	.word	0x00019c90
        /*1524*/ 	.short	0x010a
        /*1526*/ 	.byte	0x3f
	.zero		1


	//   ....[88]....
        /*1528*/ 	.word	0x0001ec20
        /*152c*/ 	.word	0x00000046
        /*1530*/ 	.word	0x00019c90
        /*1534*/ 	.short	0x010a
        /*1536*/ 	.byte	0x3f
	.zero		1


	//   ....[89]....
        /*1538*/ 	.word	0x0001eda0
        /*153c*/ 	.word	0x00000046
        /*1540*/ 	.word	0x00019c90
        /*1544*/ 	.short	0x010a
        /*1546*/ 	.byte	0x3f
	.zero		1


	//   ....[90]....
        /*1548*/ 	.word	0x0001ef00
        /*154c*/ 	.word	0x00000046
        /*1550*/ 	.word	0x00019cb0
        /*1554*/ 	.short	0x010a
        /*1556*/ 	.byte	0x3f
	.zero		1


	//   ....[91]....
        /*1558*/ 	.word	0x0001f110
        /*155c*/ 	.word	0x00000012
        /*1560*/ 	.word	0x00019c00
        /*1564*/ 	.short	0x010a
        /*1566*/ 	.byte	0x3f
	.zero		1


	//   ....[92]....
        /*1568*/ 	.word	0x0001f320
        /*156c*/ 	.word	0x00000012
        /*1570*/ 	.word	0x00019c00
        /*1574*/ 	.short	0x010a
        /*1576*/ 	.byte	0x3f
	.zero		1


	//   ....[93]....
        /*1578*/ 	.word	0x0001f370
        /*157c*/ 	.word	0x00000003
        /*1580*/ 	.word	0x00019c30
        /*1584*/ 	.short	0x010a
        /*1586*/ 	.byte	0x3f
	.zero		1


	//   ....[94]....
        /*1588*/ 	.word	0x0001f3c0
        /*158c*/ 	.word	0x00000000
        /*1590*/ 	.word	0x00019c30
        /*1594*/ 	.short	0x010a
        /*1596*/ 	.byte	0x3f
	.zero		1


	//   ....[95]....
        /*1598*/ 	.word	0x0001f410
        /*159c*/ 	.word	0x0000000e
        /*15a0*/ 	.word	0x00019c50
        /*15a4*/ 	.short	0x010a
        /*15a6*/ 	.byte	0x3f
	.zero		1


	//   ....[96]....
        /*15a8*/ 	.word	0x0001f460
        /*15ac*/ 	.word	0x00000005
        /*15b0*/ 	.word	0x00019c30
        /*15b4*/ 	.short	0x010a
        /*15b6*/ 	.byte	0x3f
	.zero		1


	//   ....[97]....
        /*15b8*/ 	.word	0x0001f4b0
        /*15bc*/ 	.word	0x0000000c
        /*15c0*/ 	.word	0x00019c50
        /*15c4*/ 	.short	0x010a
        /*15c6*/ 	.byte	0x3f
	.zero		1


	//   ....[98]....
        /*15c8*/ 	.word	0x0001f500
        /*15cc*/ 	.word	0x0000000c
        /*15d0*/ 	.word	0x00019c50
        /*15d4*/ 	.short	0x010a
        /*15d6*/ 	.byte	0x3f
	.zero		1


	//   ....[99]....
        /*15d8*/ 	.word	0x0001f6a0
        /*15dc*/ 	.word	0x00000011
        /*15e0*/ 	.word	0x00019c20
        /*15e4*/ 	.short	0x010a
        /*15e6*/ 	.byte	0x3f
	.zero		1


	//   ....[100]....
        /*15e8*/ 	.word	0x0001f6f0
        /*15ec*/ 	.word	0x00000008
        /*15f0*/ 	.word	0x00019ca0
        /*15f4*/ 	.short	0x010a
        /*15f6*/ 	.byte	0x3f
	.zero		1


	//   ....[101]....
        /*15f8*/ 	.word	0x0001f740
        /*15fc*/ 	.word	0x00000008
        /*1600*/ 	.word	0x00019cc0
        /*1604*/ 	.short	0x010a
        /*1606*/ 	.byte	0x3f
	.zero		1


	//   ....[102]....
        /*1608*/ 	.word	0x0001f790
        /*160c*/ 	.word	0x00000009
        /*1610*/ 	.word	0x00019ca0
        /*1614*/ 	.short	0x010a
        /*1616*/ 	.byte	0x3f
	.zero		1


	//   ....[103]....
        /*1618*/ 	.word	0x0001f7e0
        /*161c*/ 	.word	0x00000009
        /*1620*/ 	.word	0x00019cc0
        /*1624*/ 	.short	0x010a
        /*1626*/ 	.byte	0x3f
	.zero		1


	//   ....[104]....
        /*1628*/ 	.word	0x0001f910
        /*162c*/ 	.word	0x00000004
        /*1630*/ 	.word	0x00019c80
        /*1634*/ 	.short	0x010a
        /*1636*/ 	.byte	0x3f
	.zero		1


	//   ....[105]....
        /*1638*/ 	.word	0x0001fd00
        /*163c*/ 	.word	0x00000004
        /*1640*/ 	.word	0x00019c40
        /*1644*/ 	.short	0x010a
        /*1646*/ 	.byte	0x3f
	.zero		1


	//   ....[106]....
        /*1648*/ 	.word	0x000203a0
        /*164c*/ 	.word	0x00000011
        /*1650*/ 	.word	0x00019c20
        /*1654*/ 	.short	0x010a
        /*1656*/ 	.byte	0x3f
	.zero		1


	//   ....[107]....
        /*1658*/ 	.word	0x000203f0
        /*165c*/ 	.word	0x00000000
        /*1660*/ 	.word	0x00019c80
        /*1664*/ 	.short	0x010a
        /*1666*/ 	.byte	0x3f
	.zero		1


	//   ....[108]....
        /*1668*/ 	.word	0x000206f0
        /*166c*/ 	.word	0x00000000
        /*1670*/ 	.word	0x00019c40
        /*1674*/ 	.short	0x010a
        /*1676*/ 	.byte	0x3f
	.zero		1


	//   ....[109]....
        /*1678*/ 	.word	0x000209a0
        /*167c*/ 	.word	0x00000002
        /*1680*/ 	.word	0x00019c70
        /*1684*/ 	.short	0x010a
        /*1686*/ 	.byte	0x3f
	.zero		1


	//   ....[110]....
        /*1688*/ 	.word	0x000209f0
        /*168c*/ 	.word	0x00000002
        /*1690*/ 	.word	0x00019c60
        /*1694*/ 	.short	0x010a
        /*1696*/ 	.byte	0x3f
	.zero		1


	//   ....[111]....
        /*1698*/ 	.word	0x00020a40
        /*169c*/ 	.word	0x00000000
        /*16a0*/ 	.word	0x00019c70
        /*16a4*/ 	.short	0x010a
        /*16a6*/ 	.byte	0x3f
	.zero		1


	//   ....[112]....
        /*16a8*/ 	.word	0x00020a90
        /*16ac*/ 	.word	0x00000000
        /*16b0*/ 	.word	0x00019c60
        /*16b4*/ 	.short	0x010a
        /*16b6*/ 	.byte	0x3f
	.zero		1


	//   ....[113]....
        /*16b8*/ 	.word	0x000215d0
        /*16bc*/ 	.word	0x00000005
        /*16c0*/ 	.word	0x00019c20
        /*16c4*/ 	.short	0x010a
        /*16c6*/ 	.byte	0x3f
	.zero		1


	//   ....[114]....
        /*16c8*/ 	.word	0x00021770
        /*16cc*/ 	.word	0x00000003
        /*16d0*/ 	.word	0x00019c40
        /*16d4*/ 	.short	0x010a
        /*16d6*/ 	.byte	0x3f
	.zero		1


	//   ....[115]....
        /*16d8*/ 	.word	0x000217c0
        /*16dc*/ 	.word	0x00000013
        /*16e0*/ 	.word	0x00019c40
        /*16e4*/ 	.short	0x010a
        /*16e6*/ 	.byte	0x3f
	.zero		1


	//   ....[116]....
        /*16e8*/ 	.word	0x00021810
        /*16ec*/ 	.word	0x00000003
        /*16f0*/ 	.word	0x00019c60
        /*16f4*/ 	.short	0x010a
        /*16f6*/ 	.byte	0x3f
	.zero		1


	//   ....[117]....
        /*16f8*/ 	.word	0x00021860
        /*16fc*/ 	.word	0x00000013
        /*1700*/ 	.word	0x00019c60
        /*1704*/ 	.short	0x010a
        /*1706*/ 	.byte	0x3f
	.zero		1


	//   ....[118]....
        /*1708*/ 	.word	0x000218b0
        /*170c*/ 	.word	0x00000003
        /*1710*/ 	.word	0x00019c80
        /*1714*/ 	.short	0x010a
        /*1716*/ 	.byte	0x3f
	.zero		1


	//----- nvinfo : EIATTR_NUM_MBARRIERS
	.align		4
.L_1370:
        /*1718*/ 	.byte	0x03, 0x38
        /*171a*/ 	.short	0x0016


	//----- nvinfo : EIATTR_EXIT_INSTR_OFFSETS
	.align		4
        /*171c*/ 	.byte	0x04, 0x1c
        /*171e*/ 	.short	(.L_1372 - .L_1371)


	//   ....[0]....
.L_1371:
        /*1720*/ 	.word	0x0001eaa0


	//----- nvinfo : EIATTR_MAX_THREADS
	.align		4
.L_1372:
        /*1724*/ 	.byte	0x04, 0x05
        /*1726*/ 	.short	(.L_1374 - .L_1373)
.L_1373:
        /*1728*/ 	.word	0x00000200
        /*172c*/ 	.word	0x00000001
        /*1730*/ 	.word	0x00000001


	//----- nvinfo : EIATTR_CRS_STACK_SIZE
	.align		4
.L_1374:
        /*1734*/ 	.byte	0x04, 0x1e
        /*1736*/ 	.short	(.L_1376 - .L_1375)
.L_1375:
        /*1738*/ 	.word	0x00000000


	//----- nvinfo : EIATTR_CBANK_PARAM_SIZE
	.align		4
.L_1376:
        /*173c*/ 	.byte	0x03, 0x19
        /*173e*/ 	.short	0x0af0


	//----- nvinfo : EIATTR_PARAM_CBANK
	.align		4
        /*1740*/ 	.byte	0x04, 0x0a
        /*1742*/ 	.short	(.L_1378 - .L_1377)
	.align		4
.L_1377:
        /*1744*/ 	.word	index@(.nv.constant0._ZN7cutlass13device_kernelIN5flash11enable_sm90INS1_16FlashAttnFwdSm90INS1_25CollectiveMainloopFwdSm90ILi2EN4cute5tupleIJNS5_1CILi1EEES8_S8_EEENS6_IJNS7_ILi192EEENS7_ILi128EEENS7_ILi96EEEEEELi96ENS_12float_e4m3_tEfNS_4arch4Sm90ELb1ELb0ELb0ELb1ELb1ELb1ELb0ELb1ELb1ELb1ELb1ELb0EEENS1_21CollectiveEpilogueFwdINS6_IJSA_SC_SB_EEES9_NS_10bfloat16_tESG_Li384ELb1ELb1ELb1ELb1EEENS1_36VarlenDynamicPersistentTileSchedulerILi192ELi128ELi384ELi128ELb1ELb1ELb1ELb1ELb1ELb1EEEEEEEEEvNT_6ParamsE)
        /*1748*/ 	.short	0x0210
        /*174a*/ 	.short	0x0af0


	//----- nvinfo : EIATTR_SW_WAR
	.align		4
.L_1378:
        /*174c*/ 	.byte	0x04, 0x36
        /*174e*/ 	.short	(.L_1380 - .L_1379)
.L_1379:
        /*1750*/ 	.word	0x00000008
.L_1380:


//--------------------- .nv.info._ZN7cutlass13device_kernelIN5flash11enable_sm90INS1_16FlashAttnFwdSm90INS1_25CollectiveMainloopFwdSm90ILi2EN4cute5tupleIJNS5_1CILi1EEES8_S8_EEENS6_IJNS7_ILi192EEENS7_ILi160EEENS7_ILi64EEEEEELi64ENS_12float_e4m3_tEfNS_4arch4Sm90ELb0ELb0ELb0ELb0ELb1ELb0ELb0ELb1ELb1ELb1ELb1ELb0EEENS1_21CollectiveEpilogueFwdINS6_IJSA_SC_SB_EEES9_NS_10bfloat16_tESG_Li384ELb0ELb1ELb1ELb1EEENS1_19SingleTileSchedulerILb0ELb1ELb1ELi192EEEEEEEEEvNT_6ParamsE --------------------------
	.section	.nv.info._ZN7cutlass13device_kernelIN5flash11enable_sm90INS1_16FlashAttnFwdSm90INS1_25CollectiveMainloopFwdSm90ILi2EN4cute5tupleIJNS5_1CILi1EEES8_S8_EEENS6_IJNS7_ILi192EEENS7_ILi160EEENS7_ILi64EEEEEELi64ENS_12float_e4m3_tEfNS_4arch4Sm90ELb0ELb0ELb0ELb0ELb1ELb0ELb0ELb1ELb1ELb1ELb1ELb0EEENS1_21CollectiveEpilogueFwdINS6_IJSA_SC_SB_EEES9_NS_10bfloat16_tESG_Li384ELb0ELb1ELb1ELb1EEENS1_19SingleTileSchedulerILb0ELb1ELb1ELi192EEEEEEEEEvNT_6ParamsE,"",@"SHT_CUDA_INFO"
	.sectionflags	@""
	.align	4


	//----- nvinfo : EIATTR_CUDA_API_VERSION
	.align		4
        /*0000*/ 	.byte	0x04, 0x37
        /*0002*/ 	.short	(.L_1382 - .L_1381)
.L_1381:
        /*0004*/ 	.word	0x00000082


	//----- nvinfo : EIATTR_KPARAM_INFO
	.align		4
.L_1382:
        /*0008*/ 	.byte	0x04, 0x17
        /*000a*/ 	.short	(.L_1384 - .L_1383)
.L_1383:
        /*000c*/ 	.word	0x00000000
        /*0010*/ 	.short	0x0000
        /*0012*/ 	.short	0x0070
        /*0014*/ 	.byte	0x00, 0xf0, 0x01, 0x28


	//----- nvinfo : EIATTR_SPARSE_MMA_MASK
	.align		4
.L_1384:
        /*0018*/ 	.byte	0x03, 0x50
        /*001a*/ 	.short	0x0000


	//----- nvinfo : EIATTR_MAXREG_COUNT
	.align		4
        /*001c*/ 	.byte	0x03, 0x1b
        /*001e*/ 	.short	0x0080


	//----- nvinfo : EIATTR_NUM_BARRIERS
	.align		4
        /*0020*/ 	.byte	0x02, 0x4c
        /*0022*/ 	.byte	0x09
	.zero		1


	//----- nvinfo : EIATTR_EXTERNS
	.align		4
        /*0024*/ 	.byte	0x04, 0x0f
        /*0026*/ 	.short	(.L_1386 - .L_1385)


	//   ....[0]....
	.align		4
.L_1385:
        /*0028*/ 	.word	index@(__assertfail)


	//----- nvinfo : EIATTR_ANNOTATIONS
	.align		4
.L_1386:
        /*002c*/ 	.byte	0x04, 0x55
        /*002e*/ 	.short	(.L_1388 - .L_1387)


	//   ....[0]....
.L_1387:
        /* <DEDUP_REMOVED lines=17> */


	//----- nvinfo : EIATTR_MERCURY_ISA_VERSION
	.align		4
.L_1388:
        /*0128*/ 	.byte	0x03, 0x5f
        /*012a*/ 	.short	0x0101


	//----- nvinfo : EIATTR_INT_WARP_WIDE_INSTR_OFFSETS
	.align		4
        /*012c*/ 	.byte	0x04, 0x31
        /*012e*/ 	.short	(.L_1390 - .L_1389)


	//   ....[0]....
.L_1389:
        /*0130*/ 	.word	0x000000c0


	//   ....[1]....
        /*0134*/ 	.word	0x000000d0


	//   ....[2]....
        /*0138*/ 	.word	0x00000170


	//----- nvinfo : EIATTR_COOP_GROUP_MASK_REGIDS
	.align		4
.L_1390:
        /*013c*/ 	.byte	0x04, 0x29
        /*013e*/ 	.short	(.L_1392 - .L_1391)


	//   ....[0]....
.L_1391:
        /*0140*/ 	.word	0xffffffff


	//   ....[1]....
        /*0144*/ 	.word	0xffffffff


	//   ....[2]....
        /*0148*/ 	.word	0xffffffff


	//   ....[3]....
        /*014c*/ 	.word	0xffffffff


	//   ....[4]....
        /*0150*/ 	.word	0xffffffff


	//   ....[5]....
        /*0154*/ 	.word	0xffffffff


	//   ....[6]....
        /*0158*/ 	.word	0xffffffff


	//   ....[7]....
        /*015c*/ 	.word	0xffffffff


	//   ....[8]....
        /*0160*/ 	.word	0xffffffff


	//   ....[9]....
        /*0164*/ 	.word	0xffffffff


	//   ....[10]....
        /*0168*/ 	.word	0xffffffff


	//   ....[11]....
        /*016c*/ 	.word	0xffffffff


	//   ....[12]....
        /*0170*/ 	.word	0xffffffff


	//   ....[13]....
        /*0174*/ 	.word	0xffffffff


	//   ....[14]....
        /*0178*/ 	.word	0xffffffff


	//   ....[15]....
        /*017c*/ 	.word	0xffffffff


	//   ....[16]....
        /*0180*/ 	.word	0xffffffff


	//   ....[17]....
        /*0184*/ 	.word	0xffffffff


	//   ....[18]....
        /*0188*/ 	.word	0xffffffff


	//   ....[19]....
        /*018c*/ 	.word	0xffffffff


	//   ....[20]....
        /*0190*/ 	.word	0xffffffff


	//   ....[21]....
        /*0194*/ 	.word	0xffffffff


	//   ....[22]....
        /*0198*/ 	.word	0xffffffff


	//   ....[23]....
        /*019c*/ 	.word	0xffffffff


	//   ....[24]....
        /*01a0*/ 	.word	0xffffffff


	//   ....[25]....
        /*01a4*/ 	.word	0xffffffff


	//   ....[26]....
        /*01a8*/ 	.word	0xffffffff


	//   ....[27]....
        /*01ac*/ 	.word	0xffffffff


	//   ....[28]....
        /*01b0*/ 	.word	0xffffffff


	//   ....[29]....
        /*01b4*/ 	.word	0xffffffff


	//   ....[30]....
        /*01b8*/ 	.word	0xffffffff


	//   ....[31]....
        /*01bc*/ 	.word	0xffffffff


	//   ....[32]....
        /*01c0*/ 	.word	0xffffffff


	//   ....[33]....
        /*01c4*/ 	.word	0xffffffff


	//   ....[34]....
        /*01c8*/ 	.word	0xffffffff


	//   ....[35]....
        /*01cc*/ 	.word	0xffffffff


	//   ....[36]....
        /*01d0*/ 	.word	0xffffffff


	//   ....[37]....
        /*01d4*/ 	.word	0xffffffff


	//   ....[38]....
        /*01d8*/ 	.word	0xffffffff


	//   ....[39]....
        /*01dc*/ 	.word	0xffffffff


	//   ....[40]....
        /*01e0*/ 	.word	0xffffffff


	//   ....[41]....
        /*01e4*/ 	.word	0xffffffff


	//   ....[42]....
        /*01e8*/ 	.word	0xffffffff


	//   ....[43]....
        /*01ec*/ 	.word	0xffffffff


	//   ....[44]....
        /*01f0*/ 	.word	0xffffffff


	//   ....[45]....
        /*01f4*/ 	.word	0xffffffff


	//   ....[46]....
        /*01f8*/ 	.word	0xffffffff


	//   ....[47]....
        /*01fc*/ 	.word	0xffffffff


	//   ....[48]....
        /*0200*/ 	.word	0xffffffff


	//   ....[49]....
        /*0204*/ 	.word	0xffffffff


	//   ....[50]....
        /*0208*/ 	.word	0xffffffff


	//   ....[51]....
        /*020c*/ 	.word	0xffffffff


	//   ....[52]....
        /*0210*/ 	.word	0xffffffff


	//   ....[53]....
        /*0214*/ 	.word	0xffffffff


	//   ....[54]....
        /*0218*/ 	.word	0xffffffff


	//   ....[55]....
        /*021c*/ 	.word	0xffffffff


	//   ....[56]....
        /*0220*/ 	.word	0xffffffff


	//   ....[57]....
        /*0224*/ 	.word	0xffffffff


	//   ....[58]....
        /*0228*/ 	.word	0xffffffff


	//   ....[59]....
        /*022c*/ 	.word	0xffffffff


	//   ....[60]....
        /*0230*/ 	.word	0xffffffff


	//   ....[61]....
        /*0234*/ 	.word	0xffffffff


	//   ....[62]....
        /*0238*/ 	.word	0xffffffff


	//   ....[63]....
        /*023c*/ 	.word	0xffffffff


	//   ....[64]....
        /*0240*/ 	.word	0xffffffff


	//   ....[65]....
        /*0244*/ 	.word	0xffffffff


	//   ....[66]....
        /*0248*/ 	.word	0xffffffff


	//   ....[67]....
        /*024c*/ 	.word	0xffffffff


	//   ....[68]....
        /*0250*/ 	.word	0xffffffff


	//   ....[69]....
        /*0254*/ 	.word	0xffffffff


	//   ....[70]....
        /*0258*/ 	.word	0xffffffff


	//   ....[71]....
        /*025c*/ 	.word	0xffffffff


	//   ....[72]....
        /*0260*/ 	.word	0xffffffff


	//   ....[73]....
        /*0264*/ 	.word	0xffffffff


	//   ....[74]....
        /*0268*/ 	.word	0xffffffff


	//   ....[75]....
        /*026c*/ 	.word	0xffffffff


	//   ....[76]....
        /*0270*/ 	.word	0xffffffff


	//   ....[77]....
        /*0274*/ 	.word	0xffffffff


	//   ....[78]....
        /*0278*/ 	.word	0xffffffff


	//   ....[79]....
        /*027c*/ 	.word	0xffffffff


	//   ....[80]....
        /*0280*/ 	.word	0xffffffff


	//   ....[81]....
        /*0284*/ 	.word	0xffffffff


	//   ....[82]....
        /*0288*/ 	.word	0xffffffff


	//   ....[83]....
        /*028c*/ 	.word	0xffffffff


	//   ....[84]....
        /*0290*/ 	.word	0xffffffff


	//   ....[85]....
        /*0294*/ 	.word	0xffffffff


	//   ....[86]....
        /*0298*/ 	.word	0xffffffff


	//   ....[87]....
        /*029c*/ 	.word	0xffffffff


	//   ....[88]....
        /*02a0*/ 	.word	0xffffffff


	//   ....[89]....
        /*02a4*/ 	.word	0xffffffff


	//   ....[90]....
        /*02a8*/ 	.word	0xffffffff


	//   ....[91]....
        /*02ac*/ 	.word	0xffffffff


	//   ....[92]....
        /*02b0*/ 	.word	0xffffffff


	//   ....[93]....
        /*02b4*/ 	.word	0xffffffff


	//   ....[94]....
        /*02b8*/ 	.word	0xffffffff


	//   ....[95]....
        /*02bc*/ 	.word	0xffffffff


	//   ....[96]....
        /*02c0*/ 	.word	0xffffffff


	//   ....[97]....
        /*02c4*/ 	.word	0xffffffff


	//   ....[98]....
        /*02c8*/ 	.word	0xffffffff


	//   ....[99]....
        /*02cc*/ 	.word	0xffffffff


	//   ....[100]....
        /*02d0*/ 	.word	0xffffffff


	//   ....[101]....
        /*02d4*/ 	.word	0xffffffff


	//   ....[102]....
        /*02d8*/ 	.word	0xffffffff


	//   ....[103]....
        /*02dc*/ 	.word	0xffffffff


	//   ....[104]....
        /*02e0*/ 	.word	0xffffffff


	//   ....[105]....
        /*02e4*/ 	.word	0xffffffff


	//   ....[106]....
        /*02e8*/ 	.word	0xffffffff


	//   ....[107]....
        /*02ec*/ 	.word	0xffffffff


	//   ....[108]....
        /*02f0*/ 	.word	0xffffffff


	//   ....[109]....
        /*02f4*/ 	.word	0xffffffff


	//   ....[110]....
        /*02f8*/ 	.word	0xffffffff


	//   ....[111]....
        /*02fc*/ 	.word	0xffffffff


	//   ....[112]....
        /*0300*/ 	.word	0xffffffff


	//   ....[113]....
        /*0304*/ 	.word	0x0500000f


	//   ....[114]....
        /*0308*/ 	.word	0x0500000f


	//   ....[115]....
        /*030c*/ 	.word	0x0500000f


	//   ....[116]....
        /*0310*/ 	.word	0x0500000f


	//   ....[117]....
        /*0314*/ 	.word	0x0500000f


	//   ....[118]....
        /*0318*/ 	.word	0x0500000f


	//   ....[119]....
        /*031c*/ 	.word	0x0500000f


	//   ....[120]....
        /*0320*/ 	.word	0x0500000f


	//   ....[121]....
        /*0324*/ 	.word	0x0500000f


	//   ....[122]....
        /*0328*/ 	.word	0x0500000f


	//   ....[123]....
        /*032c*/ 	.word	0x0500000f


	//   ....[124]....
        /*0330*/ 	.word	0x0500000f


	//   ....[125]....
        /*0334*/ 	.word	0x0500000f


	//   ....[126]....
        /*0338*/ 	.word	0x0500000f


	//   ....[127]....
        /*033c*/ 	.word	0x0500000f


	//   ....[128]....
        /*0340*/ 	.word	0x0500000f


	//   ....[129]....
        /*0344*/ 	.word	0x0500000f


	//   ....[130]....
        /*0348*/ 	.word	0x0500000f


	//   ....[131]....
        /*034c*/ 	.word	0x0500000f


	//   ....[132]....
        /*0350*/ 	.word	0x0500000f


	//   ....[133]....
        /*0354*/ 	.word	0x0500000f


	//   ....[134]....
        /*0358*/ 	.word	0x0500000f


	//   ....[135]....
        /*035c*/ 	.word	0x0500000f


	//   ....[136]....
        /*0360*/ 	.word	0x0500000f


	//   ....[137]....
        /*0364*/ 	.word	0x0500000f


	//   ....[138]....
        /*0368*/ 	.word	0x0500000f


	//   ....[139]....
        /*036c*/ 	.word	0x0500000f


	//   ....[140]....
        /*0370*/ 	.word	0x0500000f


	//   ....[141]....
        /*0374*/ 	.word	0x0500000f


	//   ....[142]....
        /*0378*/ 	.word	0x0500000f


	//   ....[143]....
        /*037c*/ 	.word	0x0500000f


	//   ....[144]....
        /*0380*/ 	.word	0x0500000f


	//   ....[145]....
        /*0384*/ 	.word	0x0500000f


	//   ....[146]....
        /*0388*/ 	.word	0x0500000f


	//   ....[147]....
        /*038c*/ 	.word	0x0500000f


	//   ....[148]....
        /*0390*/ 	.word	0x0500000f


	//   ....[149]....
        /*0394*/ 	.word	0x0500000f


	//   ....[150]....
        /*0398*/ 	.word	0x0500000f


	//   ....[151]....
        /*039c*/ 	.word	0x0500000f


	//   ....[152]....
        /*03a0*/ 	.word	0x0500000f


	//   ....[153]....
        /*03a4*/ 	.word	0x0500000f


	//   ....[154]....
        /*03a8*/ 	.word	0x0500000f


	//   ....[155]....
        /*03ac*/ 	.word	0x0500000f


	//   ....[156]....
        /*03b0*/ 	.word	0x0500000f


	//   ....[157]....
        /*03b4*/ 	.word	0x0500000f


	//   ....[158]....
        /*03b8*/ 	.word	0x0500000f


	//   ....[159]....
        /*03bc*/ 	.word	0x0500000f


	//   ....[160]....
        /*03c0*/ 	.word	0x0500000f


	//   ....[161]....
        /*03c4*/ 	.word	0x0500000f


	//   ....[162]....
        /*03c8*/ 	.word	0x0500000f


	//   ....[163]....
        /*03cc*/ 	.word	0x0500000f


	//   ....[164]....
        /*03d0*/ 	.word	0x0500000f


	//   ....[165]....
        /*03d4*/ 	.word	0x0500000f


	//----- nvinfo : EIATTR_COOP_GROUP_INSTR_OFFSETS
	.align		4
.L_1392:
        /*03d8*/ 	.byte	0x04, 0x28
        /*03da*/ 	.short	(.L_1394 - .L_1393)


	//   ....[0]....
.L_1393:
        /*03dc*/ 	.word	0x00000070


	//   ....[1]....
        /*03e0*/ 	.word	0x000000b0


	//   ....[2]....
        /*03e4*/ 	.word	0x000002d0


	//   ....[3]....
        /*03e8*/ 	.word	0x00000430


	//   ....[4]....
        /*03ec*/ 	.word	0x00000550


	//   ....[5]....
        /*03f0*/ 	.word	0x000006b0


	//   ....[6]....
        /*03f4*/ 	.word	0x00001250


	//   ....[7]....
        /*03f8*/ 	.word	0x00002580


	//   ....[8]....
        /*03fc*/ 	.word	0x00002680


	//   ....[9]....
        /*0400*/ 	.word	0x00002b40


	//   ....[10]....
        /*0404*/ 	.word	0x00002c00


	//   ....[11]....
        /*0408*/ 	.word	0x00004ad0


	//   ....[12]....
        /*040c*/ 	.word	0x00004ae0


	//   ....[13]....
        /*0410*/ 	.word	0x00004b10


	//   ....[14]....
        /*0414*/ 	.word	0x00004b20


	//   ....[15]....
        /*0418*/ 	.word	0x000063c0


	//   ....[16]....
        /*041c*/ 	.word	0x000063d0


	//   ....[17]....
        /*0420*/ 	.word	0x00006450


	//   ....[18]....
        /*0424*/ 	.word	0x00006460


	//   ....[19]....
        /*0428*/ 	.word	0x00006f70


	//   ....[20]....
        /*042c*/ 	.word	0x00006f80


	//   ....[21]....
        /*0430*/ 	.word	0x00006f90


	//   ....[22]....
        /*0434*/ 	.word	0x00006fa0


	//   ....[23]....
        /*0438*/ 	.word	0x00006fb0


	//   ....[24]....
        /*043c*/ 	.word	0x00006fd0


	//   ....[25]....
        /*0440*/ 	.word	0x00006fe0


	//   ....[26]....
        /*0444*/ 	.word	0x00007000


	//   ....[27]....
        /*0448*/ 	.word	0x00007030


	//   ....[28]....
        /*044c*/ 	.word	0x00007050


	//   ....[29]....
        /*0450*/ 	.word	0x00007060


	//   ....[30]....
        /*0454*/ 	.word	0x000070a0


	//   ....[31]....
        /*0458*/ 	.word	0x000070c0


	//   ....[32]....
        /*045c*/ 	.word	0x00007100


	//   ....[33]....
        /*0460*/ 	.word	0x00007120


	//   ....[34]....
        /*0464*/ 	.word	0x00007150


	//   ....[35]....
        /*0468*/ 	.word	0x00007160


	//   ....[36]....
        /*046c*/ 	.word	0x000071a0


	//   ....[37]....
        /*0470*/ 	.word	0x000071c0


	//   ....[38]....
        /*0474*/ 	.word	0x000071e0


	//   ....[39]....
        /*0478*/ 	.word	0x00007200


	//   ....[40]....
        /*047c*/ 	.word	0x00007210


	//   ....[41]....
        /*0480*/ 	.word	0x00007220


	//   ....[42]....
        /*0484*/ 	.word	0x00007230


	//   ....[43]....
        /*0488*/ 	.word	0x00007240


	//   ....[44]....
        /*048c*/ 	.word	0x00007250


	//   ....[45]....
        /*0490*/ 	.word	0x00007260


	//   ....[46]....
        /*0494*/ 	.word	0x00007270


	//   ....[47]....
        /*0498*/ 	.word	0x00007280


	//   ....[48]....
        /*049c*/ 	.word	0x00007290


	//   ....[49]....
        /*04a0*/ 	.word	0x000072b0


	//   ....[50]....
        /*04a4*/ 	.word	0x000072c0


	//   ....[51]....
        /*04a8*/ 	.word	0x00007560


	//   ....[52]....
        /*04ac*/ 	.word	0x000075a0


	//   ....[53]....
        /*04b0*/ 	.word	0x000075d0


	//   ....[54]....
        /*04b4*/ 	.word	0x00007610


	//   ....[55]....
        /*04b8*/ 	.word	0x00007640


	//   ....[56]....
        /*04bc*/ 	.word	0x00007670


	//   ....[57]....
        /*04c0*/ 	.word	0x00007a40


	//   ....[58]....
        /*04c4*/ 	.word	0x00007a70


	//   ....[59]....
        /*04c8*/ 	.word	0x00008260


	//   ....[60]....
        /*04cc*/ 	.word	0x000097e0


	//   ....[61]....
        /*04d0*/ 	.word	0x000097f0


	//   ....[62]....
        /*04d4*/ 	.word	0x00009800


	//   ....[63]....
        /*04d8*/ 	.word	0x000098a0


	//   ....[64]....
        /*04dc*/ 	.word	0x000098b0


	//   ....[65]....
        /*04e0*/ 	.word	0x00009900


	//   ....[66]....
        /*04e4*/ 	.word	0x00009910


	//   ....[67]....
        /*04e8*/ 	.word	0x00009920


	//   ....[68]....
        /*04ec*/ 	.word	0x00009970


	//   ....[69]....
        /*04f0*/ 	.word	0x000099d0


	//   ....[70]....
        /*04f4*/ 	.word	0x00009e40


	//   ....[71]....
        /*04f8*/ 	.word	0x00009e50


	//   ....[72]....
        /*04fc*/ 	.word	0x00009e60


	//   ....[73]....
        /*0500*/ 	.word	0x00009e80


	//   ....[74]....
        /*0504*/ 	.word	0x00009ec0


	//   ....[75]....
        /*0508*/ 	.word	0x00009ee0


	//   ....[76]....
        /*050c*/ 	.word	0x00009ef0


	//   ....[77]....
        /*0510*/ 	.word	0x00009f30


	//   ....[78]....
        /*0514*/ 	.word	0x00009f50


	//   ....[79]....
        /*0518*/ 	.word	0x00009f60


	//   ....[80]....
        /*051c*/ 	.word	0x0000a6b0


	//   ....[81]....
        /*0520*/ 	.word	0x0000a6e0


	//   ....[82]....
        /*0524*/ 	.word	0x0000a710


	//   ....[83]....
        /*0528*/ 	.word	0x0000a730


	//   ....[84]....
        /*052c*/ 	.word	0x0000a740


	//   ....[85]....
        /*0530*/ 	.word	0x0000a750


	//   ....[86]....
        /*0534*/ 	.word	0x0000a770


	//   ....[87]....
        /*0538*/ 	.word	0x0000a7a0


	//   ....[88]....
        /*053c*/ 	.word	0x0000a7c0


	//   ....[89]....
        /*0540*/ 	.word	0x0000a8d0


	//   ....[90]....
        /*0544*/ 	.word	0x0000a900


	//   ....[91]....
        /*0548*/ 	.word	0x0000a920


	//   ....[92]....
        /*054c*/ 	.word	0x0000b260


	//   ....[93]....
        /*0550*/ 	.word	0x0000b270


	//   ....[94]....
        /*0554*/ 	.word	0x0000b280


	//   ....[95]....
        /*0558*/ 	.word	0x0000b2f0


	//   ....[96]....
        /*055c*/ 	.word	0x0000b300


	//   ....[97]....
        /*0560*/ 	.word	0x0000b340


	//   ....[98]....
        /*0564*/ 	.word	0x0000b350


	//   ....[99]....
        /*0568*/ 	.word	0x0000b360


	//   ....[100]....
        /*056c*/ 	.word	0x0000b3a0


	//   ....[101]....
        /*0570*/ 	.word	0x0000b3e0


	//   ....[102]....
        /*0574*/ 	.word	0x0000b800


	//   ....[103]....
        /*0578*/ 	.word	0x0000b810


	//   ....[104]....
        /*057c*/ 	.word	0x0000b820


	//   ....[105]....
        /*0580*/ 	.word	0x0000b840


	//   ....[106]....
        /*0584*/ 	.word	0x0000b890


	//   ....[107]....
        /*0588*/ 	.word	0x0000b8a0


	//   ....[108]....
        /*058c*/ 	.word	0x0000b8e0


	//   ....[109]....
        /*0590*/ 	.word	0x0000b8f0


	//   ....[110]....
        /*0594*/ 	.word	0x0000b900


	//   ....[111]....
        /*0598*/ 	.word	0x0000b910


	//   ....[112]....
        /*059c*/ 	.word	0x0000c750


	//   ....[113]....
        /*05a0*/ 	.word	0x0000cc50


	//   ....[114]....
        /*05a4*/ 	.word	0x0000cd50


	//   ....[115]....
        /*05a8*/ 	.word	0x0000ce30


	//   ....[116]....
        /*05ac*/ 	.word	0x0000cf00


	//   ....[117]....
        /*05b0*/ 	.word	0x0000cfc0


	//   ....[118]....
        /*05b4*/ 	.word	0x0000d080


	//   ....[119]....
        /*05b8*/ 	.word	0x0000d120


	//   ....[120]....
        /*05bc*/ 	.word	0x0000d1e0


	//   ....[121]....
        /*05c0*/ 	.word	0x0000d290


	//   ....[122]....
        /*05c4*/ 	.word	0x0000d300


	//   ....[123]....
        /*05c8*/ 	.word	0x0000d3e0


	//   ....[124]....
        /*05cc*/ 	.word	0x0000d500


	//   ....[125]....
        /*05d0*/ 	.word	0x0000d590


	//   ....[126]....
        /*05d4*/ 	.word	0x0000d5f0


	//   ....[127]....
        /*05d8*/ 	.word	0x0000d6a0


	//   ....[128]....
        /*05dc*/ 	.word	0x0000d700


	//   ....[129]....
        /*05e0*/ 	.word	0x0000d7b0


	//   ....[130]....
        /*05e4*/ 	.word	0x0000d810


	//   ....[131]....
        /*05e8*/ 	.word	0x0000d8e0


	//   ....[132]....
        /*05ec*/ 	.word	0x0000d940


	//   ....[133]....
        /*05f0*/ 	.word	0x0000da10


	//   ....[134]....
        /*05f4*/ 	.word	0x0000daa0


	//   ....[135]....
        /*05f8*/ 	.word	0x0000daf0


	//   ....[136]....
        /*05fc*/ 	.word	0x0000db90


	//   ....[137]....
        /*0600*/ 	.word	0x0000dc40


	//   ....[138]....
        /*0604*/ 	.word	0x0000dd10


	//   ....[139]....
        /*0608*/ 	.word	0x0000ddd0


	//   ....[140]....
        /*060c*/ 	.word	0x0000de50


	//   ....[141]....
        /*0610*/ 	.word	0x0000df00


	//   ....[142]....
        /*0614*/ 	.word	0x0000df60


	//   ....[143]....
        /*0618*/ 	.word	0x0000e020


	//   ....[144]....
        /*061c*/ 	.word	0x0000e0a0


	//   ....[145]....
        /*0620*/ 	.word	0x0000e160


	//   ....[146]....
        /*0624*/ 	.word	0x0000e290


	//   ....[147]....
        /*0628*/ 	.word	0x0000e330


	//   ....[148]....
        /*062c*/ 	.word	0x0000e3f0


	//   ....[149]....
        /*0630*/ 	.word	0x0000e490


	//   ....[150]....
        /*0634*/ 	.word	0x0000e550


	//   ....[151]....
        /*0638*/ 	.word	0x0000e5e0


	//   ....[152]....
        /*063c*/ 	.word	0x0000e6a0


	//   ....[153]....
        /*0640*/ 	.word	0x0000e740


	//   ....[154]....
        /*0644*/ 	.word	0x0000e7b0


	//   ....[155]....
        /*0648*/ 	.word	0x0000e870


	//   ....[156]....
        /*064c*/ 	.word	0x0000e960


	//   ....[157]....
        /*0650*/ 	.word	0x0000ea00


	//   ....[158]....
        /*0654*/ 	.word	0x0000ea60


	//   ....[159]....
        /*0658*/ 	.word	0x0000eb20


	//   ....[160]....
        /*065c*/ 	.word	0x0000eb80


	//   ....[161]....
        /*0660*/ 	.word	0x0000ec30


	//   ....[162]....
        /*0664*/ 	.word	0x0000ec90


	//   ....[163]....
        /*0668*/ 	.word	0x0000ed40


	//   ....[164]....
        /*066c*/ 	.word	0x0000eda0


	//   ....[165]....
        /*0670*/ 	.word	0x0000ee50


	//----- nvinfo : EIATTR_REG_RECONFIG
	.align		4
.L_1394:
        /*0674*/ 	.byte	0x01, 0x54
	.zero		2


	//----- nvinfo : EIATTR_SYSCALL_OFFSETS
	.align		4
        /*0678*/ 	.byte	0x04, 0x46
        /*067a*/ 	.short	(.L_1396 - .L_1395)


	//   ....[0]....
.L_1395:
        /*067c*/ 	.word	0x00001420


	//   ....[1]....
        /*0680*/ 	.word	0x000089b0


	//   ....[2]....
        /*0684*/ 	.word	0x00008af0


	//   ....[3]....
        /*0688*/ 	.word	0x00008c30


	//   ....[4]....
        /*068c*/ 	.word	0x00008d50


	//   ....[5]....
        /*0690*/ 	.word	0x0000a320


	//----- nvinfo : EIATTR_MBARRIER_INSTR_OFFSETS
	.align		4
.L_1396:
        /*0694*/ 	.byte	0x04, 0x39
        /*0696*/ 	.short	(.L_1398 - .L_1397)


	//   ....[0]....
.L_1397:
        /*0698*/ 	.word	0x00000180
        /*069c*/ 	.word	0x000000ff
        /*06a0*/ 	.word	0x00012400
        /*06a4*/ 	.short	0x0100
        /*06a6*/ 	.byte	0x08
	.zero		1


	//   ....[1]....
        /*06a8*/ 	.word	0x00000190
        /*06ac*/ 	.word	0x000000ff
        /*06b0*/ 	.word	0x00012420
        /*06b4*/ 	.short	0x0100
        /*06b6*/ 	.byte	0x08
	.zero		1


	//   ....[2]....
        /*06b8*/ 	.word	0x00000280
        /*06bc*/ 	.word	0x000000ff
        /*06c0*/ 	.word	0x00012430
        /*06c4*/ 	.short	0x0100
        /*06c6*/ 	.byte	0x08
	.zero		1


	//   ....[3]....
        /*06c8*/ 	.word	0x00000290
        /*06cc*/ 	.word	0x000000ff
        /*06d0*/ 	.word	0x00012440
        /*06d4*/ 	.short	0x0100
        /*06d6*/ 	.byte	0x08
	.zero		1


	//   ....[4]....
        /*06d8*/ 	.word	0x000002a0
        /*06dc*/ 	.word	0x000000ff
        /*06e0*/ 	.word	0x00012438
        /*06e4*/ 	.short	0x0100
        /*06e6*/ 	.byte	0x08
	.zero		1


	//   ....[5]....
        /*06e8*/ 	.word	0x000002b0
        /*06ec*/ 	.word	0x000000ff
        /*06f0*/ 	.word	0x00012448
        /*06f4*/ 	.short	0x0100
        /*06f6*/ 	.byte	0x08
	.zero		1


	//   ....[6]....
        /*06f8*/ 	.word	0x000003e0
        /*06fc*/ 	.word	0x000000ff
        /*0700*/ 	.word	0x00012450
        /*0704*/ 	.short	0x0100
        /*0706*/ 	.byte	0x08
	.zero		1


	//   ....[7]....
        /*0708*/ 	.word	0x000003f0
        /*070c*/ 	.word	0x000000ff
        /*0710*/ 	.word	0x00012460
        /*0714*/ 	.short	0x0100
        /*0716*/ 	.byte	0x08
	.zero		1


	//   ....[8]....
        /*0718*/ 	.word	0x00000400
        /*071c*/ 	.word	0x000000ff
        /*0720*/ 	.word	0x00012458
        /*0724*/ 	.short	0x0100
        /*0726*/ 	.byte	0x08
	.zero		1


	//   ....[9]....
        /*0728*/ 	.word	0x00000410
        /*072c*/ 	.word	0x000000ff
        /*0730*/ 	.word	0x00012468
        /*0734*/ 	.short	0x0100
        /*0736*/ 	.byte	0x08
	.zero		1


	//   ....[10]....
        /*0738*/ 	.word	0x00000500
        /*073c*/ 	.word	0x000000ff
        /*0740*/ 	.word	0x00012470
        /*0744*/ 	.short	0x0100
        /*0746*/ 	.byte	0x06
	.zero		1


	//   ....[11]....
        /*0748*/ 	.word	0x00000510
        /*074c*/ 	.word	0x000000ff
        /*0750*/ 	.word	0x00012480
        /*0754*/ 	.short	0x0100
        /*0756*/ 	.byte	0x06
	.zero		1


	//   ....[12]....
        /*0758*/ 	.word	0x00000520
        /*075c*/ 	.word	0x000000ff
        /*0760*/ 	.word	0x00012478
        /*0764*/ 	.short	0x0100
        /*0766*/ 	.byte	0x06
	.zero		1


	//   ....[13]....
        /*0768*/ 	.word	0x00000530
        /*076c*/ 	.word	0x000000ff
        /*0770*/ 	.word	0x00012488
        /*0774*/ 	.short	0x0100
        /*0776*/ 	.byte	0x06
	.zero		1


	//   ....[14]....
        /*0778*/ 	.word	0x00000660
        /*077c*/ 	.word	0x000000ff
        /*0780*/ 	.word	0x00012490
        /*0784*/ 	.short	0x0100
        /*0786*/ 	.byte	0x08
	.zero		1


	//   ....[15]....
        /*0788*/ 	.word	0x00000670
        /*078c*/ 	.word	0x000000ff
        /*0790*/ 	.word	0x000124a0
        /*0794*/ 	.short	0x0100
        /*0796*/ 	.byte	0x08
	.zero		1


	//   ....[16]....
        /*0798*/ 	.word	0x00000680
        /*079c*/ 	.word	0x000000ff
        /*07a0*/ 	.word	0x00012498
        /*07a4*/ 	.short	0x0100
        /*07a6*/ 	.byte	0x08
	.zero		1


	//   ....[17]....
        /*07a8*/ 	.word	0x00000690
        /*07ac*/ 	.word	0x000000ff
        /*07b0*/ 	.word	0x000124a8
        /*07b4*/ 	.short	0x0100
        /*07b6*/ 	.byte	0x08
	.zero		1


	//   ....[18]....
        /*07b8*/ 	.word	0x000007d0
        /*07bc*/ 	.word	0x000000ff
        /*07c0*/ 	.word	0x000124b0
        /*07c4*/ 	.short	0x0100
        /*07c6*/ 	.byte	0x08
	.zero		1


	//   ....[19]....
        /*07c8*/ 	.word	0x000007e0
        /*07cc*/ 	.word	0x000000ff
        /*07d0*/ 	.word	0x000124c0
        /*07d4*/ 	.short	0x0100
        /*07d6*/ 	.byte	0x08
	.zero		1


	//   ....[20]....
        /*07d8*/ 	.word	0x000007f0
        /*07dc*/ 	.word	0x000000ff
        /*07e0*/ 	.word	0x000124b8
        /*07e4*/ 	.short	0x0100
        /*07e6*/ 	.byte	0x08
	.zero		1


	//   ....[21]....
        /*07e8*/ 	.word	0x00000800
        /*07ec*/ 	.word	0x000000ff
        /*07f0*/ 	.word	0x000124c8
        /*07f4*/ 	.short	0x0100
        /*07f6*/ 	.byte	0x08
	.zero		1


	//   ....[22]....
        /*07f8*/ 	.word	0x00001440
        /*07fc*/ 	.word	0x000000ff
        /*0800*/ 	.word	0x00012400
        /*0804*/ 	.short	0x010a
        /*0806*/ 	.byte	0x30
	.zero		1


	//   ....[23]....
        /*0808*/ 	.word	0x000014b0
        /*080c*/ 	.word	0x000000ff
        /*0810*/ 	.word	0x00012430
        /*0814*/ 	.short	0x010a
        /*0816*/ 	.byte	0x30
	.zero		1


	//   ....[24]....
        /*0818*/ 	.word	0x00001500
        /*081c*/ 	.word	0x000000ff
        /*0820*/ 	.word	0x00012430
        /*0824*/ 	.short	0x010a
        /*0826*/ 	.byte	0x30
	.zero		1


	//   ....[25]....
        /*0828*/ 	.word	0x00001ac0
        /*082c*/ 	.word	0x000000ff
        /*0830*/ 	.word	0x00000000
        /*0834*/ 	.short	0x0101
        /*0836*/ 	.byte	0x05
	.zero		1


	//   ....[26]....
        /*0838*/ 	.word	0x00003ea0
        /*083c*/ 	.word	0x000000ff
        /*0840*/ 	.word	0x00012430
        /*0844*/ 	.short	0x010a
        /*0846*/ 	.byte	0x07
	.zero		1


	//   ....[27]....
        /*0848*/ 	.word	0x00003ee0
        /*084c*/ 	.word	0x000000ff
        /*0850*/ 	.word	0x00012430
        /*0854*/ 	.short	0x010a
        /*0856*/ 	.byte	0x07
	.zero		1


	//   ....[28]....
        /*0858*/ 	.word	0x00004330
        /*085c*/ 	.word	0x000000ff
        /*0860*/ 	.word	0x00012450
        /*0864*/ 	.short	0x010a
        /*0866*/ 	.byte	0x0d
	.zero		1


	//   ....[29]....
        /*0868*/ 	.word	0x00004370
        /*086c*/ 	.word	0x000000ff
        /*0870*/ 	.word	0x00012450
        /*0874*/ 	.short	0x010a
        /*0876*/ 	.byte	0x0d
	.zero		1


	//   ....[30]....
        /*0878*/ 	.word	0x00004650
        /*087c*/ 	.word	0x000000ff
        /*0880*/ 	.word	0x00000000
        /*0884*/ 	.short	0x0101
        /*0886*/ 	.byte	0x07
	.zero		1


	//   ....[31]....
        /*0888*/ 	.word	0x00005c00
        /*088c*/ 	.word	0x000000ff
        /*0890*/ 	.word	0x00000000
        /*0894*/ 	.short	0x0101
        /*0896*/ 	.byte	0x07
	.zero		1


	//   ....[32]....
        /*0898*/ 	.word	0x00006090
        /*089c*/ 	.word	0x000000ff
        /*08a0*/ 	.word	0x00012450
        /*08a4*/ 	.short	0x010a
        /*08a6*/ 	.byte	0x10
	.zero		1


	//   ....[33]....
        /*08a8*/ 	.word	0x000060d0
        /*08ac*/ 	.word	0x000000ff
        /*08b0*/ 	.word	0x00012450
        /*08b4*/ 	.short	0x010a
        /*08b6*/ 	.byte	0x10
	.zero		1


	//   ....[34]....
        /*08b8*/ 	.word	0x00006740
        /*08bc*/ 	.word	0x000000ff
        /*08c0*/ 	.word	0x00000000
        /*08c4*/ 	.short	0x0101
        /*08c6*/ 	.byte	0x04
	.zero		1


	//   ....[35]....
        /*08c8*/ 	.word	0x00007660
        /*08cc*/ 	.word	0x000000ff
        /*08d0*/ 	.word	0x00000000
        /*08d4*/ 	.short	0x0101
        /*08d6*/ 	.byte	0x04
	.zero		1


	//   ....[36]....
        /*08d8*/ 	.word	0x00009410
        /*08dc*/ 	.word	0x000000ff
        /*08e0*/ 	.word	0x00012480
        /*08e4*/ 	.short	0x010a
        /*08e6*/ 	.byte	0x2b
	.zero		1


	//   ....[37]....
        /*08e8*/ 	.word	0x00009a90
        /*08ec*/ 	.word	0x000000ff
        /*08f0*/ 	.word	0x00012470
        /*08f4*/ 	.short	0x0107
        /*08f6*/ 	.byte	0x2b
	.zero		1


	//   ....[38]....
        /*08f8*/ 	.word	0x00009b20
        /*08fc*/ 	.word	0x000000ff
        /*0900*/ 	.word	0x00012470
        /*0904*/ 	.short	0x0101
        /*0906*/ 	.byte	0x2b
	.zero		1


	//   ....[39]....
        /*0908*/ 	.word	0x00009b70
        /*090c*/ 	.word	0x000000ff
        /*0910*/ 	.word	0x00012440
        /*0914*/ 	.short	0x010a
        /*0916*/ 	.byte	0x2b
	.zero		1


	//   ....[40]....
        /*0918*/ 	.word	0x0000a0b0
        /*091c*/ 	.word	0x000000ff
        /*0920*/ 	.word	0x00012430
        /*0924*/ 	.short	0x0107
        /*0926*/ 	.byte	0x2b
	.zero		1


	//   ....[41]....
        /*0928*/ 	.word	0x0000a140
        /*092c*/ 	.word	0x000000ff
        /*0930*/ 	.word	0x00012430
        /*0934*/ 	.short	0x0101
        /*0936*/ 	.byte	0x2b
	.zero		1


	//   ....[42]....
        /*0938*/ 	.word	0x0000aa30
        /*093c*/ 	.word	0x000000ff
        /*0940*/ 	.word	0x00012400
        /*0944*/ 	.short	0x0107
        /*0946*/ 	.byte	0x2b
	.zero		1


	//   ....[43]....
        /*0948*/ 	.word	0x0000aa70
        /*094c*/ 	.word	0x000000ff
        /*0950*/ 	.word	0x00012400
        /*0954*/ 	.short	0x0101
        /*0956*/ 	.byte	0x2b
	.zero		1


	//   ....[44]....
        /*0958*/ 	.word	0x0000aa80
        /*095c*/ 	.word	0x000000ff
        /*0960*/ 	.word	0x00012420
        /*0964*/ 	.short	0x010a
        /*0966*/ 	.byte	0x2b
	.zero		1


	//   ....[45]....
        /*0968*/ 	.word	0x0000af20
        /*096c*/ 	.word	0x00000005
        /*0970*/ 	.word	0x00012480
        /*0974*/ 	.short	0x010a
        /*0976*/ 	.byte	0x3f
	.zero		1


	//   ....[46]....
        /*0978*/ 	.word	0x0000b490
        /*097c*/ 	.word	0x00000005
        /*0980*/ 	.word	0x00012470
        /*0984*/ 	.short	0x0107
        /*0986*/ 	.byte	0x3f
	.zero		1


	//   ....[47]....
        /*0988*/ 	.word	0x0000b520
        /*098c*/ 	.word	0x00000005
        /*0990*/ 	.word	0x00012470
        /*0994*/ 	.short	0x0101
        /*0996*/ 	.byte	0x3f
	.zero		1


	//   ....[48]....
        /*0998*/ 	.word	0x0000b550
        /*099c*/ 	.word	0x00000005
        /*09a0*/ 	.word	0x00012440
        /*09a4*/ 	.short	0x010a
        /*09a6*/ 	.byte	0x3f
	.zero		1


	//   ....[49]....
        /*09a8*/ 	.word	0x0000b9f0
        /*09ac*/ 	.word	0x00000005
        /*09b0*/ 	.word	0x00012430
        /*09b4*/ 	.short	0x0107
        /*09b6*/ 	.byte	0x3f
	.zero		1


	//   ....[50]....
        /*09b8*/ 	.word	0x0000ba90
        /*09bc*/ 	.word	0x00000005
        /*09c0*/ 	.word	0x00012430
        /*09c4*/ 	.short	0x0101
        /*09c6*/ 	.byte	0x3f
	.zero		1


	//   ....[51]....
        /*09c8*/ 	.word	0x0000bb10
        /*09cc*/ 	.word	0x00000003
        /*09d0*/ 	.word	0x00012470
        /*09d4*/ 	.short	0x010a
        /*09d6*/ 	.byte	0x3f
	.zero		1


	//   ....[52]....
        /*09d8*/ 	.word	0x0000bba0
        /*09dc*/ 	.word	0x00000003
        /*09e0*/ 	.word	0x00012460
        /*09e4*/ 	.short	0x010a
        /*09e6*/ 	.byte	0x3f
	.zero		1


	//   ....[53]....
        /*09e8*/ 	.word	0x0000bf90
        /*09ec*/ 	.word	0x00000003
        /*09f0*/ 	.word	0x00012450
        /*09f4*/ 	.short	0x0101
        /*09f6*/ 	.byte	0x3f
	.zero		1


	//   ....[54]....
        /*09f8*/ 	.word	0x0000c030
        /*09fc*/ 	.word	0x00000003
        /*0a00*/ 	.word	0x00000000
        /*0a04*/ 	.short	0x0101
        /*0a06*/ 	.byte	0x3f
	.zero		1


	//   ....[55]....
        /*0a08*/ 	.word	0x0000c130
        /*0a0c*/ 	.word	0x00000002
        /*0a10*/ 	.word	0x00012470
        /*0a14*/ 	.short	0x010a
        /*0a16*/ 	.byte	0x3f
	.zero		1


	//   ....[56]....
        /*0a18*/ 	.word	0x0000c1e0
        /*0a1c*/ 	.word	0x00000002
        /*0a20*/ 	.word	0x00012460
        /*0a24*/ 	.short	0x010a
        /*0a26*/ 	.byte	0x3f
	.zero		1


	//   ....[57]....
        /*0a28*/ 	.word	0x0000c5d0
        /*0a2c*/ 	.word	0x00000002
        /*0a30*/ 	.word	0x00012450
        /*0a34*/ 	.short	0x0101
        /*0a36*/ 	.byte	0x3f
	.zero		1


	//   ....[58]....
        /*0a38*/ 	.word	0x0000c660
        /*0a3c*/ 	.word	0x00000002
        /*0a40*/ 	.word	0x00000000
        /*0a44*/ 	.short	0x0101
        /*0a46*/ 	.byte	0x3f
	.zero		1


	//   ....[59]....
        /*0a48*/ 	.word	0x0000c700
        /*0a4c*/ 	.word	0x00000006
        /*0a50*/ 	.word	0x00012420
        /*0a54*/ 	.short	0x010a
        /*0a56*/ 	.byte	0x3f
	.zero		1


	//   ....[60]....
        /*0a58*/ 	.word	0x0000c820
        /*0a5c*/ 	.word	0x00000005
        /*0a60*/ 	.word	0x00012440
        /*0a64*/ 	.short	0x010a
        /*0a66*/ 	.byte	0x3f
	.zero		1


	//   ....[61]....
        /*0a68*/ 	.word	0x0000c8c0
        /*0a6c*/ 	.word	0x00000003
        /*0a70*/ 	.word	0x00012440
        /*0a74*/ 	.short	0x010a
        /*0a76*/ 	.byte	0x3f
	.zero		1


	//   ....[62]....
        /*0a78*/ 	.word	0x0000c900
        /*0a7c*/ 	.word	0x00000005
        /*0a80*/ 	.word	0x00012460
        /*0a84*/ 	.short	0x010a
        /*0a86*/ 	.byte	0x3f
	.zero		1


	//   ....[63]....
        /*0a88*/ 	.word	0x0000c940
        /*0a8c*/ 	.word	0x00000003
        /*0a90*/ 	.word	0x00012460
        /*0a94*/ 	.short	0x010a
        /*0a96*/ 	.byte	0x3f
	.zero		1


	//   ....[64]....
        /*0a98*/ 	.word	0x0000c980
        /*0a9c*/ 	.word	0x00000005
        /*0aa0*/ 	.word	0x00012480
        /*0aa4*/ 	.short	0x010a
        /*0aa6*/ 	.byte	0x3f
	.zero		1


	//   ....[65]....
        /*0aa8*/ 	.word	0x0000c9c0
        /*0aac*/ 	.word	0x00000003
        /*0ab0*/ 	.word	0x00012480
        /*0ab4*/ 	.short	0x010a
        /*0ab6*/ 	.byte	0x3f
	.zero		1


	//   ....[66]....
        /*0ab8*/ 	.word	0x0000ca30
        /*0abc*/ 	.word	0x00000003
        /*0ac0*/ 	.word	0x00012400
        /*0ac4*/ 	.short	0x010a
        /*0ac6*/ 	.byte	0x3f
	.zero		1


	//   ....[67]....
        /*0ac8*/ 	.word	0x0000ca90
        /*0acc*/ 	.word	0x00000003
        /*0ad0*/ 	.word	0x00012430
        /*0ad4*/ 	.short	0x010a
        /*0ad6*/ 	.byte	0x3f
	.zero		1


	//   ....[68]....
        /*0ad8*/ 	.word	0x0000caf0
        /*0adc*/ 	.word	0x00000009
        /*0ae0*/ 	.word	0x00012430
        /*0ae4*/ 	.short	0x010a
        /*0ae6*/ 	.byte	0x3f
	.zero		1


	//   ....[69]....
        /*0ae8*/ 	.word	0x0000cb50
        /*0aec*/ 	.word	0x00000009
        /*0af0*/ 	.word	0x00012450
        /*0af4*/ 	.short	0x010a
        /*0af6*/ 	.byte	0x3f
	.zero		1


	//   ....[70]....
        /*0af8*/ 	.word	0x0000cbb0
        /*0afc*/ 	.word	0x00000006
        /*0b00*/ 	.word	0x00012450
        /*0b04*/ 	.short	0x010a
        /*0b06*/ 	.byte	0x3f
	.zero		1


	//   ....[71]....
        /*0b08*/ 	.word	0x0000cca0
        /*0b0c*/ 	.word	0x0000001c
        /*0b10*/ 	.word	0x00012480
        /*0b14*/ 	.short	0x010a
        /*0b16*/ 	.byte	0x3f
	.zero		1


	//   ....[72]....
        /*0b18*/ 	.word	0x0000d450
        /*0b1c*/ 	.word	0x0000001c
        /*0b20*/ 	.word	0x00012440
        /*0b24*/ 	.short	0x010a
        /*0b26*/ 	.byte	0x3f
	.zero		1


	//   ....[73]....
        /*0b28*/ 	.word	0x0000e190
        /*0b2c*/ 	.word	0x0000001c
        /*0b30*/ 	.word	0x00012420
        /*0b34*/ 	.short	0x010a
        /*0b36*/ 	.byte	0x3f
	.zero		1


	//   ....[74]....
        /*0b38*/ 	.word	0x0000e1e0
        /*0b3c*/ 	.word	0x00000005
        /*0b40*/ 	.word	0x00012480
        /*0b44*/ 	.short	0x010a
        /*0b46*/ 	.byte	0x3f
	.zero		1


	//   ....[75]....
        /*0b48*/ 	.word	0x0000e8b0
        /*0b4c*/ 	.word	0x00000005
        /*0b50*/ 	.word	0x00012440
        /*0b54*/ 	.short	0x010a
        /*0b56*/ 	.byte	0x3f
	.zero		1


	//   ....[76]....
        /*0b58*/ 	.word	0x0000ee80
        /*0b5c*/ 	.word	0x00000003
        /*0b60*/ 	.word	0x00012470
        /*0b64*/ 	.short	0x010a
        /*0b66*/ 	.byte	0x3f
	.zero		1


	//   ....[77]....
        /*0b68*/ 	.word	0x0000eed0
        /*0b6c*/ 	.word	0x00000003
        /*0b70*/ 	.word	0x00012460
        /*0b74*/ 	.short	0x010a
        /*0b76*/ 	.byte	0x3f
	.zero		1


	//   ....[78]....
        /*0b78*/ 	.word	0x0000ef20
        /*0b7c*/ 	.word	0x00000002
        /*0b80*/ 	.word	0x00012470
        /*0b84*/ 	.short	0x010a
        /*0b86*/ 	.byte	0x3f
	.zero		1


	//   ....[79]....
        /*0b88*/ 	.word	0x0000ef70
        /*0b8c*/ 	.word	0x00000002
        /*0b90*/ 	.word	0x00012460
        /*0b94*/ 	.short	0x010a
        /*0b96*/ 	.byte	0x3f
	.zero		1


	//   ....[80]....
        /*0b98*/ 	.word	0x0000efc0
        /*0b9c*/ 	.word	0x00000006
        /*0ba0*/ 	.word	0x00012420
        /*0ba4*/ 	.short	0x010a
        /*0ba6*/ 	.byte	0x3f
	.zero		1


	//   ....[81]....
        /*0ba8*/ 	.word	0x0000f010
        /*0bac*/ 	.word	0x00000005
        /*0bb0*/ 	.word	0x00012440
        /*0bb4*/ 	.short	0x010a
        /*0bb6*/ 	.byte	0x3f
	.zero		1


	//   ....[82]....
        /*0bb8*/ 	.word	0x0000f060
        /*0bbc*/ 	.word	0x00000003
        /*0bc0*/ 	.word	0x00012440
        /*0bc4*/ 	.short	0x010a
        /*0bc6*/ 	.byte	0x3f
	.zero		1


	//   ....[83]....
        /*0bc8*/ 	.word	0x0000f0b0
        /*0bcc*/ 	.word	0x00000005
        /*0bd0*/ 	.word	0x00012460
        /*0bd4*/ 	.short	0x010a
        /*0bd6*/ 	.byte	0x3f
	.zero		1


	//   ....[84]....
        /*0bd8*/ 	.word	0x0000f100
        /*0bdc*/ 	.word	0x00000003
        /*0be0*/ 	.word	0x00012460
        /*0be4*/ 	.short	0x010a
        /*0be6*/ 	.byte	0x3f
	.zero		1


	//   ....[85]....
        /*0be8*/ 	.word	0x0000f150
        /*0bec*/ 	.word	0x00000005
        /*0bf0*/ 	.word	0x00012480
        /*0bf4*/ 	.short	0x010a
        /*0bf6*/ 	.byte	0x3f
	.zero		1


	//----- nvinfo : EIATTR_NUM_MBARRIERS
	.align		4
.L_1398:
        /*0bf8*/ 	.byte	0x03, 0x38
        /*0bfa*/ 	.short	0x0016


	//----- nvinfo : EIATTR_EXIT_INSTR_OFFSETS
	.align		4
        /*0bfc*/ 	.byte	0x04, 0x1c
        /*0bfe*/ 	.short	(.L_1400 - .L_1399)


	//   ....[0]....
.L_1399:
        /*0c00*/ 	.word	0x0000ca10


	//----- nvinfo : EIATTR_MAX_THREADS
	.align		4
.L_1400:
        /*0c04*/ 	.byte	0x04, 0x05
        /*0c06*/ 	.short	(.L_1402 - .L_1401)
.L_1401:
        /*0c08*/ 	.word	0x00000200
        /*0c0c*/ 	.word	0x00000001
        /*0c10*/ 	.word	0x00000001


	//----- nvinfo : EIATTR_CRS_STACK_SIZE
	.align		4
.L_1402:
        /*0c14*/ 	.byte	0x04, 0x1e
        /*0c16*/ 	.short	(.L_1404 - .L_1403)
.L_1403:
        /*0c18*/ 	.word	0x00000000


	//----- nvinfo : EIATTR_CBANK_PARAM_SIZE
	.align		4
.L_1404:
        /*0c1c*/ 	.byte	0x03, 0x19
        /*0c1e*/ 	.short	0x0a70


	//----- nvinfo : EIATTR_PARAM_CBANK
	.align		4
        /*0c20*/ 	.byte	0x04, 0x0a
        /*0c22*/ 	.short	(.L_1406 - .L_1405)
	.align		4
.L_1405:
        /*0c24*/ 	.word	index@(.nv.constant0._ZN7cutlass13device_kernelIN5flash11enable_sm90INS1_16FlashAttnFwdSm90INS1_25CollectiveMainloopFwdSm90ILi2EN4cute5tupleIJNS5_1CILi1EEES8_S8_EEENS6_IJNS7_ILi192EEENS7_ILi160EEENS7_ILi64EEEEEELi64ENS_12float_e4m3_tEfNS_4arch4Sm90ELb0ELb0ELb0ELb0ELb1ELb0ELb0ELb1ELb1ELb1ELb1ELb0EEENS1_21CollectiveEpilogueFwdINS6_IJSA_SC_SB_EEES9_NS_10bfloat16_tESG_Li384ELb0ELb1ELb1ELb1EEENS1_19SingleTileSchedulerILb0ELb1ELb1ELi192EEEEEEEEEvNT_6ParamsE)
        /*0c28*/ 	.short	0x0210
        /*0c2a*/ 	.short	0x0a70


	//----- nvinfo : EIATTR_SW_WAR
	.align		4
.L_1406:
        /*0c2c*/ 	.byte	0x04, 0x36
        /*0c2e*/ 	.short	(.L_1408 - .L_1407)
.L_1407:
        /*0c30*/ 	.word	0x00000008
.L_1408:


//--------------------- .nv.info._ZN7cutlass13device_kernelIN5flash11enable_sm90INS1_16FlashAttnFwdSm90INS1_25CollectiveMainloopFwdSm90ILi2EN4cute5tupleIJNS5_1CILi1EEES8_S8_EEENS6_IJNS7_ILi192EEENS7_ILi160EEENS7_ILi64EEEEEELi64ENS_12float_e4m3_tEfNS_4arch4Sm90ELb0ELb0ELb0ELb1ELb1ELb0ELb0ELb1ELb1ELb1ELb1ELb0EEENS1_21CollectiveEpilogueFwdINS6_IJSA_SC_SB_EEES9_NS_10bfloat16_tESG_Li384ELb1ELb1ELb1ELb1EEENS1_36VarlenDynamicPersistentTileSchedulerILi192ELi160ELi384ELi128ELb1ELb1ELb1ELb0ELb1ELb1EEEEEEEEEvNT_6ParamsE --------------------------
	.section	.nv.info._ZN7cutlass13device_kernelIN5flash11enable_sm90INS1_16FlashAttnFwdSm90INS1_25CollectiveMainloopFwdSm90ILi2EN4cute5tupleIJNS5_1CILi1EEES8_S8_EEENS6_IJNS7_ILi192EEENS7_ILi160EEENS7_ILi64EEEEEELi64ENS_12float_e4m3_tEfNS_4arch4Sm90ELb0ELb0ELb0ELb1ELb1ELb0ELb0ELb1ELb1ELb1ELb1ELb0EEENS1_21CollectiveEpilogueFwdINS6_IJSA_SC_SB_EEES9_NS_10bfloat16_tESG_Li384ELb1ELb1ELb1ELb1EEENS1_36VarlenDynamicPersistentTileSchedulerILi192ELi160ELi384ELi128ELb1ELb1ELb1ELb0ELb1ELb1EEEEEEEEEvNT_6ParamsE,"",@"SHT_CUDA_INFO"
	.sectionflags	@""
	.align	4


	//----- nvinfo : EIATTR_CUDA_API_VERSION
	.align		4
        /*0000*/ 	.byte	0x04, 0x37
        /*0002*/ 	.short	(.L_1410 - .L_1409)
.L_1409:
        /*0004*/ 	.word	0x00000082


	//----- nvinfo : EIATTR_KPARAM_INFO
	.align		4
.L_1410:
        /*0008*/ 	.byte	0x04, 0x17
        /*000a*/ 	.short	(.L_1412 - .L_1411)
.L_1411:
        /*000c*/ 	.word	0x00000000
        /*0010*/ 	.short	0x0000
        /*0012*/ 	.short	0x0070
        /*0014*/ 	.byte	0x00, 0xf0, 0x01, 0x2a


	//----- nvinfo : EIATTR_SPARSE_MMA_MASK
	.align		4
.L_1412:
        /*0018*/ 	.byte	0x03, 0x50
        /*001a*/ 	.short	0x0000


	//----- nvinfo : EIATTR_MAXREG_COUNT
	.align		4
        /*001c*/ 	.byte	0x03, 0x1b
        /*001e*/ 	.short	0x0080


	//----- nvinfo : EIATTR_NUM_BARRIERS
	.align		4
        /*0020*/ 	.byte	0x02, 0x4c
        /*0022*/ 	.byte	0x09
	.zero		1


	//----- nvinfo : EIATTR_EXTERNS
	.align		4
        /*0024*/ 	.byte	0x04, 0x0f
        /*0026*/ 	.short	(.L_1414 - .L_1413)


	//   ....[0]....
	.align		4
.L_1413:
        /*0028*/ 	.word	index@(__assertfail)


	//----- nvinfo : EIATTR_ANNOTATIONS
	.align		4
.L_1414:
        /*002c*/ 	.byte	0x04, 0x55
        /*002e*/ 	.short	(.L_1416 - .L_1415)


	//   ....[0]....
.L_1415:
        /* <DEDUP_REMOVED lines=55> */


	//----- nvinfo : EIATTR_MERCURY_ISA_VERSION
	.align		4
.L_1416:
        /*0390*/ 	.byte	0x03, 0x5f
        /*0392*/ 	.short	0x0101


	//----- nvinfo : EIATTR_UNUSED_LOAD_BYTE_OFFSET
	.align		4
        /*0394*/ 	.byte	0x04, 0x44
        /*0396*/ 	.short	(.L_1418 - .L_1417)


	//   ....[0]....
.L_1417:
        /*0398*/ 	.word	0x00000940
        /*039c*/ 	.word	0x0000fff0


	//   ....[1]....
        /*03a0*/ 	.word	0x00006f70
        /*03a4*/ 	.word	0x0000fff0


	//----- nvinfo : EIATTR_INT_WARP_WIDE_INSTR_OFFSETS
	.align		4
.L_1418:
        /*03a8*/ 	.byte	0x04, 0x31
        /*03aa*/ 	.short	(.L_1420 - .L_1419)


	//   ....[0]....
.L_1419:
        /*03ac*/ 	.word	0x000000c0


	//   ....[1]....
        /*03b0*/ 	.word	0x000000d0


	//   ....[2]....
        /*03b4*/ 	.word	0x00000170


	//   ....[3]....
        /*03b8*/ 	.word	0x0000b1f0


	//   ....[4]....
        /*03bc*/ 	.word	0x0000b280


	//   ....[5]....
        /*03c0*/ 	.word	0x0000ee10


	//   ....[6]....
        /*03c4*/ 	.word	0x0000eea0


	//----- nvinfo : EIATTR_COOP_GROUP_MASK_REGIDS
	.align		4
.L_1420:
        /*03c8*/ 	.byte	0x04, 0x29
        /*03ca*/ 	.short	(.L_1422 - .L_1421)


	//   ....[0]....
.L_1421:
        /*03cc*/ 	.word	0xffffffff


	//   ....[1]....
        /*03d0*/ 	.word	0xffffffff


	//   ....[2]....
        /*03d4*/ 	.word	0xffffffff


	//   ....[3]....
        /*03d8*/ 	.word	0xffffffff


	//   ....[4]....
        /*03dc*/ 	.word	0xffffffff


	//   ....[5]....
        /*03e0*/ 	.word	0xffffffff


	//   ....[6]....
        /*03e4*/ 	.word	0xffffffff


	//   ....[7]....
        /*03e8*/ 	.word	0xffffffff


	//   ....[8]....
        /*03ec*/ 	.word	0xffffffff


	//   ....[9]....
        /*03f0*/ 	.word	0xffffffff


	//   ....[10]....
        /*03f4*/ 	.word	0xffffffff


	//   ....[11]....
        /*03f8*/ 	.word	0xffffffff


	//   ....[12]....
        /*03fc*/ 	.word	0xffffffff


	//   ....[13]....
        /*0400*/ 	.word	0xffffffff


	//   ....[14]....
        /*0404*/ 	.word	0xffffffff


	//   ....[15]....
        /*0408*/ 	.word	0xffffffff


	//   ....[16]....
        /*040c*/ 	.word	0xffffffff


	//   ....[17]....
        /*0410*/ 	.word	0xffffffff


	//   ....[18]....
        /*0414*/ 	.word	0xffffffff


	//   ....[19]....
        /*0418*/ 	.word	0xffffffff


	//   ....[20]....
        /*041c*/ 	.word	0xffffffff


	//   ....[21]....
        /*0420*/ 	.word	0xffffffff


	//   ....[22]....
        /*0424*/ 	.word	0xffffffff


	//   ....[23]....
        /*0428*/ 	.word	0xffffffff


	//   ....[24]....
        /*042c*/ 	.word	0xffffffff


	//   ....[25]....
        /*0430*/ 	.word	0xffffffff


	//   ....[26]....
        /*0434*/ 	.word	0xffffffff


	//   ....[27]....
        /*0438*/ 	.word	0xffffffff


	//   ....[28]....
        /*043c*/ 	.word	0xffffffff


	//   ....[29]....
        /*0440*/ 	.word	0xffffffff


	//   ....[30]....
        /*0444*/ 	.word	0xffffffff


	//   ....[31]....
        /*0448*/ 	.word	0xffffffff


	//   ....[32]....
        /*044c*/ 	.word	0xffffffff


	//   ....[33]....
        /*0450*/ 	.word	0xffffffff


	//   ....[34]....
        /*0454*/ 	.word	0xffffffff


	//   ....[35]....
        /*0458*/ 	.word	0xffffffff


	//   ....[36]....
        /*045c*/ 	.word	0xffffffff


	//   ....[37]....
        /*0460*/ 	.word	0xffffffff


	//   ....[38]....
        /*0464*/ 	.word	0xffffffff


	//   ....[39]....
        /*0468*/ 	.word	0xffffffff


	//   ....[40]....
        /*046c*/ 	.word	0xffffffff


	//   ....[41]....
        /*0470*/ 	.word	0xffffffff


	//   ....[42]....
        /*0474*/ 	.word	0xffffffff


	//   ....[43]....
        /*0478*/ 	.word	0xffffffff


	//   ....[44]....
        /*047c*/ 	.word	0xffffffff


	//   ....[45]....
        /*0480*/ 	.word	0xffffffff


	//   ....[46]....
        /*0484*/ 	.word	0xffffffff


	//   ....[47]....
        /*0488*/ 	.word	0xffffffff


	//   ....[48]....
        /*048c*/ 	.word	0xffffffff


	//   ....[49]....
        /*0490*/ 	.word	0xffffffff


	//   ....[50]....
        /*0494*/ 	.word	0xffffffff


	//   ....[51]....
        /*0498*/ 	.word	0xffffffff


	//   ....[52]....
        /*049c*/ 	.word	0xffffffff


	//   ....[53]....
        /*04a0*/ 	.word	0xffffffff


	//   ....[54]....
        /*04a4*/ 	.word	0xffffffff


	//   ....[55]....
        /*04a8*/ 	.word	0xffffffff


	//   ....[56]....
        /*04ac*/ 	.word	0xffffffff


	//   ....[57]....
        /*04b0*/ 	.word	0xffffffff


	//   ....[58]....
        /*04b4*/ 	.word	0xffffffff


	//   ....[59]....
        /*04b8*/ 	.word	0xffffffff


	//   ....[60]....
        /*04bc*/ 	.word	0xffffffff


	//   ....[61]....
        /*04c0*/ 	.word	0xffffffff


	//   ....[62]....
        /*04c4*/ 	.word	0xffffffff


	//   ....[63]....
        /*04c8*/ 	.word	0xffffffff


	//   ....[64]....
        /*04cc*/ 	.word	0xffffffff


	//   ....[65]....
        /*04d0*/ 	.word	0xffffffff


	//   ....[66]....
        /*04d4*/ 	.word	0xffffffff


	//   ....[67]....
        /*04d8*/ 	.word	0xffffffff


	//   ....[68]....
        /*04dc*/ 	.word	0xffffffff


	//   ....[69]....
        /*04e0*/ 	.word	0xffffffff


	//   ....[70]....
        /*04e4*/ 	.word	0xffffffff


	//   ....[71]....
        /*04e8*/ 	.word	0xffffffff


	//   ....[72]....
        /*04ec*/ 	.word	0xffffffff


	//   ....[73]....
        /*04f0*/ 	.word	0xffffffff


	//   ....[74]....
        /*04f4*/ 	.word	0xffffffff


	//   ....[75]....
        /*04f8*/ 	.word	0xffffffff


	//   ....[76]....
        /*04fc*/ 	.word	0xffffffff


	//   ....[77]....
        /*0500*/ 	.word	0xffffffff


	//   ....[78]....
        /*0504*/ 	.word	0xffffffff


	//   ....[79]....
        /*0508*/ 	.word	0xffffffff


	//   ....[80]....
        /*050c*/ 	.word	0xffffffff


	//   ....[81]....
        /*0510*/ 	.word	0xffffffff


	//   ....[82]....
        /*0514*/ 	.word	0xffffffff


	//   ....[83]....
        /*0518*/ 	.word	0xffffffff


	//   ....[84]....
        /*051c*/ 	.word	0xffffffff


	//   ....[85]....
        /*0520*/ 	.word	0xffffffff


	//   ....[86]....
        /*0524*/ 	.word	0xffffffff


	//   ....[87]....
        /*0528*/ 	.word	0xffffffff


	//   ....[88]....
        /*052c*/ 	.word	0xffffffff


	//   ....[89]....
        /*0530*/ 	.word	0xffffffff


	//   ....[90]....
        /*0534*/ 	.word	0xffffffff


	//   ....[91]....
        /*0538*/ 	.word	0xffffffff


	//   ....[92]....
        /*053c*/ 	.word	0xffffffff


	//   ....[93]....
        /*0540*/ 	.word	0xffffffff


	//   ....[94]....
        /*0544*/ 	.word	0xffffffff


	//   ....[95]....
        /*0548*/ 	.word	0xffffffff


	//   ....[96]....
        /*054c*/ 	.word	0xffffffff


	//   ....[97]....
        /*0550*/ 	.word	0xffffffff


	//   ....[98]....
        /*0554*/ 	.word	0xffffffff


	//   ....[99]....
        /*0558*/ 	.word	0xffffffff


	//   ....[100]....
        /*055c*/ 	.word	0xffffffff


	//   ....[101]....
        /*0560*/ 	.word	0xffffffff


	//   ....[102]....
        /*0564*/ 	.word	0xffffffff


	//   ....[103]....
        /*0568*/ 	.word	0xffffffff


	//   ....[104]....
        /*056c*/ 	.word	0xffffffff


	//   ....[105]....
        /*0570*/ 	.word	0xffffffff


	//   ....[106]....
        /*0574*/ 	.word	0xffffffff


	//   ....[107]....
        /*0578*/ 	.word	0xffffffff


	//   ....[108]....
        /*057c*/ 	.word	0xffffffff


	//   ....[109]....
        /*0580*/ 	.word	0xffffffff


	//   ....[110]....
        /*0584*/ 	.word	0xffffffff


	//   ....[111]....
        /*0588*/ 	.word	0xffffffff


	//   ....[112]....
        /*058c*/ 	.word	0xffffffff


	//   ....[113]....
        /*0590*/ 	.word	0xffffffff


	//   ....[114]....
        /*0594*/ 	.word	0xffffffff


	//   ....[115]....
        /*0598*/ 	.word	0xffffffff


	//   ....[116]....
        /*059c*/ 	.word	0xffffffff


	//   ....[117]....
        /*05a0*/ 	.word	0xffffffff


	//   ....[118]....
        /*05a4*/ 	.word	0xffffffff


	//   ....[119]....
        /*05a8*/ 	.word	0xffffffff


	//   ....[120]....
        /*05ac*/ 	.word	0xffffffff


	//   ....[121]....
        /*05b0*/ 	.word	0xffffffff


	//   ....[122]....
        /*05b4*/ 	.word	0xffffffff


	//   ....[123]....
        /*05b8*/ 	.word	0xffffffff


	//   ....[124]....
        /*05bc*/ 	.word	0xffffffff


	//   ....[125]....
        /*05c0*/ 	.word	0xffffffff


	//   ....[126]....
        /*05c4*/ 	.word	0xffffffff


	//   ....[127]....
        /*05c8*/ 	.word	0xffffffff


	//   ....[128]....
        /*05cc*/ 	.word	0xffffffff


	//   ....[129]....
        /*05d0*/ 	.word	0xffffffff


	//   ....[130]....
        /*05d4*/ 	.word	0xffffffff


	//   ....[131]....
        /*05d8*/ 	.word	0xffffffff


	//   ....[132]....
        /*05dc*/ 	.word	0xffffffff


	//   ....[133]....
        /*05e0*/ 	.word	0xffffffff


	//   ....[134]....
        /*05e4*/ 	.word	0xffffffff


	//   ....[135]....
        /*05e8*/ 	.word	0xffffffff


	//   ....[136]....
        /*05ec*/ 	.word	0xffffffff


	//   ....[137]....
        /*05f0*/ 	.word	0xffffffff


	//   ....[138]....
        /*05f4*/ 	.word	0xffffffff


	//   ....[139]....
        /*05f8*/ 	.word	0xffffffff


	//   ....[140]....
        /*05fc*/ 	.word	0xffffffff


	//   ....[141]....
        /*0600*/ 	.word	0xffffffff


	//   ....[142]....
        /*0604*/ 	.word	0xffffffff


	//   ....[143]....
        /*0608*/ 	.word	0xffffffff


	//   ....[144]....
        /*060c*/ 	.word	0xffffffff


	//   ....[145]....
        /*0610*/ 	.word	0xffffffff


	//   ....[146]....
        /*0614*/ 	.word	0xffffffff


	//   ....[147]....
        /*0618*/ 	.word	0xffffffff


	//   ....[148]....
        /*061c*/ 	.word	0xffffffff


	//   ....[149]....
        /*0620*/ 	.word	0xffffffff


	//   ....[150]....
        /*0624*/ 	.word	0xffffffff


	//   ....[151]....
        /*0628*/ 	.word	0xffffffff


	//   ....[152]....
        /*062c*/ 	.word	0xffffffff


	//   ....[153]....
        /*0630*/ 	.word	0xffffffff


	//   ....[154]....
        /*0634*/ 	.word	0xffffffff


	//   ....[155]....
        /*0638*/ 	.word	0xffffffff


	//   ....[156]....
        /*063c*/ 	.word	0xffffffff


	//   ....[157]....
        /*0640*/ 	.word	0xffffffff


	//   ....[158]....
        /*0644*/ 	.word	0xffffffff


	//   ....[159]....
        /*0648*/ 	.word	0xffffffff


	//   ....[160]....
        /*064c*/ 	.word	0xffffffff


	//   ....[161]....
        /*0650*/ 	.word	0xffffffff


	//   ....[162]....
        /*0654*/ 	.word	0xffffffff


	//   ....[163]....
        /*0658*/ 	.word	0x0500000f


	//   ....[164]....
        /*065c*/ 	.word	0x0500000f


	//   ....[165]....
        /*0660*/ 	.word	0x0500000f


	//   ....[166]....
        /*0664*/ 	.word	0x0500000f


	//   ....[167]....
        /*0668*/ 	.word	0x0500000f


	//   ....[168]....
        /*066c*/ 	.word	0x0500000f


	//   ....[169]....
        /*0670*/ 	.word	0x0500000f


	//   ....[170]....
        /*0674*/ 	.word	0x0500000f


	//   ....[171]....
        /*0678*/ 	.word	0x0500000f


	//   ....[172]....
        /*067c*/ 	.word	0x0500000f


	//   ....[173]....
        /*0680*/ 	.word	0x0500000f


	//   ....[174]....
        /*0684*/ 	.word	0x0500000f


	//   ....[175]....
        /*0688*/ 	.word	0x0500000f


	//   ....[176]....
        /*068c*/ 	.word	0x0500000f


	//   ....[177]....
        /*0690*/ 	.word	0x0500000f


	//   ....[178]....
        /*0694*/ 	.word	0x0500000f


	//   ....[179]....
        /*0698*/ 	.word	0x0500000f


	//   ....[180]....
        /*069c*/ 	.word	0x0500000f


	//   ....[181]....
        /*06a0*/ 	.word	0x0500000f


	//   ....[182]....
        /*06a4*/ 	.word	0x0500000f


	//   ....[183]....
        /*06a8*/ 	.word	0x0500000f


	//   ....[184]....
        /*06ac*/ 	.word	0x0500000f


	//   ....[185]....
        /*06b0*/ 	.word	0x0500000f


	//   ....[186]....
        /*06b4*/ 	.word	0x0500000f


	//   ....[187]....
        /*06b8*/ 	.word	0x0500000f


	//   ....[188]....
        /*06bc*/ 	.word	0x0500000f


	//   ....[189]....
        /*06c0*/ 	.word	0x0500000f


	//   ....[190]....
        /*06c4*/ 	.word	0x0500000f


	//   ....[191]....
        /*06c8*/ 	.word	0x0500000f


	//   ....[192]....
        /*06cc*/ 	.word	0x0500000f


	//   ....[193]....
        /*06d0*/ 	.word	0x0500000f


	//   ....[194]....
        /*06d4*/ 	.word	0x0500000f


	//   ....[195]....
        /*06d8*/ 	.word	0x0500000f


	//   ....[196]....
        /*06dc*/ 	.word	0x0500000f


	//   ....[197]....
        /*06e0*/ 	.word	0x0500000f


	//   ....[198]....
        /*06e4*/ 	.word	0x0500000f


	//   ....[199]....
        /*06e8*/ 	.word	0x0500000f


	//   ....[200]....
        /*06ec*/ 	.word	0x0500000f


	//   ....[201]....
        /*06f0*/ 	.word	0x0500000f


	//   ....[202]....
        /*06f4*/ 	.word	0x0500000f


	//   ....[203]....
        /*06f8*/ 	.word	0x0500000f


	//   ....[204]....
        /*06fc*/ 	.word	0x0500000f


	//   ....[205]....
        /*0700*/ 	.word	0x0500000f


	//   ....[206]....
        /*0704*/ 	.word	0x0500000f


	//   ....[207]....
        /*0708*/ 	.word	0x0500000f


	//   ....[208]....
        /*070c*/ 	.word	0x0500000f


	//   ....[209]....
        /*0710*/ 	.word	0x0500000f


	//   ....[210]....
        /*0714*/ 	.word	0x0500000f


	//   ....[211]....
        /*0718*/ 	.word	0x0500000f


	//   ....[212]....
        /*071c*/ 	.word	0x0500000f


	//   ....[213]....
        /*0720*/ 	.word	0x0500000f


	//   ....[214]....
        /*0724*/ 	.word	0x0500000f


	//   ....[215]....
        /*0728*/ 	.word	0x0500000f


	//   ....[216]....
        /*072c*/ 	.word	0x0500000f


	//----- nvinfo : EIATTR_COOP_GROUP_INSTR_OFFSETS
	.align		4
.L_1422:
        /*0730*/ 	.byte	0x04, 0x28
        /*0732*/ 	.short	(.L_1424 - .L_1423)


	//   ....[0]....
.L_1423:
        /*0734*/ 	.word	0x00000070


	//   ....[1]....
        /*0738*/ 	.word	0x000000b0


	//   ....[2]....
        /*073c*/ 	.word	0x000002d0


	//   ....[3]....
        /*0740*/ 	.word	0x00000430


	//   ....[4]....
        /*0744*/ 	.word	0x00000550


	//   ....[5]....
        /*0748*/ 	.word	0x000006b0


	//   ....[6]....
        /*074c*/ 	.word	0x000018c0


	//   ....[7]....
        /*0750*/ 	.word	0x00002ab0


	//   ....[8]....
        /*0754*/ 	.word	0x00002bb0


	//   ....[9]....
        /*0758*/ 	.word	0x00003210


	//   ....[10]....
        /*075c*/ 	.word	0x000032a0


	//   ....[11]....
        /*0760*/ 	.word	0x00005100


	//   ....[12]....
        /*0764*/ 	.word	0x00005110


	//   ....[13]....
        /*0768*/ 	.word	0x00005140


	//   ....[14]....
        /*076c*/ 	.word	0x00005160


	//   ....[15]....
        /*0770*/ 	.word	0x000069a0


	//   ....[16]....
        /*0774*/ 	.word	0x000069b0


	//   ....[17]....
        /*0778*/ 	.word	0x00006a30


	//   ....[18]....
        /*077c*/ 	.word	0x00006a50


	//   ....[19]....
        /*0780*/ 	.word	0x00007430


	//   ....[20]....
        /*0784*/ 	.word	0x00007460


	//   ....[21]....
        /*0788*/ 	.word	0x00007480


	//   ....[22]....
        /*078c*/ 	.word	0x00007490


	//   ....[23]....
        /*0790*/ 	.word	0x000074a0


	//   ....[24]....
        /*0794*/ 	.word	0x000074b0


	//   ....[25]....
        /*0798*/ 	.word	0x000074c0


	//   ....[26]....
        /*079c*/ 	.word	0x000074d0


	//   ....[27]....
        /*07a0*/ 	.word	0x000074e0


	//   ....[28]....
        /*07a4*/ 	.word	0x000074f0


	//   ....[29]....
        /*07a8*/ 	.word	0x00007500


	//   ....[30]....
        /*07ac*/ 	.word	0x00007510


	//   ....[31]....
        /*07b0*/ 	.word	0x00007520


	//   ....[32]....
        /*07b4*/ 	.word	0x00007530


	//   ....[33]....
        /*07b8*/ 	.word	0x00007540


	//   ....[34]....
        /*07bc*/ 	.word	0x00007550


	//   ....[35]....
        /*07c0*/ 	.word	0x00007560


	//   ....[36]....
        /*07c4*/ 	.word	0x00007570


	//   ....[37]....
        /*07c8*/ 	.word	0x00007580


	//   ....[38]....
        /*07cc*/ 	.word	0x00007590


	//   ....[39]....
        /*07d0*/ 	.word	0x000075a0


	//   ....[40]....
        /*07d4*/ 	.word	0x000075b0


	//   ....[41]....
        /*07d8*/ 	.word	0x000075c0


	//   ....[42]....
        /*07dc*/ 	.word	0x000075d0


	//   ....[43]....
        /*07e0*/ 	.word	0x000075e0


	//   ....[44]....
        /*07e4*/ 	.word	0x000075f0


	//   ....[45]....
        /*07e8*/ 	.word	0x00007600


	//   ....[46]....
        /*07ec*/ 	.word	0x00007610


	//   ....[47]....
        /*07f0*/ 	.word	0x00007620


	//   ....[48]....
        /*07f4*/ 	.word	0x00007630


	//   ....[49]....
        /*07f8*/ 	.word	0x00007640


	//   ....[50]....
        /*07fc*/ 	.word	0x00007650


	//   ....[51]....
        /*0800*/ 	.word	0x00007e90


	//   ....[52]....
        /*0804*/ 	.word	0x00007ea0


	//   ....[53]....
        /*0808*/ 	.word	0x00007eb0


	//   ....[54]....
        /*080c*/ 	.word	0x00007f00


	//   ....[55]....
        /*0810*/ 	.word	0x00008540


	//   ....[56]....
        /*0814*/ 	.word	0x00008580


	//   ....[57]....
        /*0818*/ 	.word	0x000085a0


	//   ....[58]....
        /*081c*/ 	.word	0x000085d0


	//   ....[59]....
        /*0820*/ 	.word	0x000085f0


	//   ....[60]....
        /*0824*/ 	.word	0x00008600


	//   ....[61]....
        /*0828*/ 	.word	0x00008620


	//   ....[62]....
        /*082c*/ 	.word	0x00008640


	//   ....[63]....
        /*0830*/ 	.word	0x00008a80


	//   ....[64]....
        /*0834*/ 	.word	0x00008a90


	//   ....[65]....
        /*0838*/ 	.word	0x00008cc0


	//   ....[66]....
        /*083c*/ 	.word	0x00008cd0


	//   ....[67]....
        /*0840*/ 	.word	0x000097f0


	//   ....[68]....
        /*0844*/ 	.word	0x00009820


	//   ....[69]....
        /*0848*/ 	.word	0x00009850


	//   ....[70]....
        /*084c*/ 	.word	0x00009890


	//   ....[71]....
        /*0850*/ 	.word	0x000098c0


	//   ....[72]....
        /*0854*/ 	.word	0x000098d0


	//   ....[73]....
        /*0858*/ 	.word	0x000098e0


	//   ....[74]....
        /*085c*/ 	.word	0x00009900


	//   ....[75]....
        /*0860*/ 	.word	0x00009a50


	//   ....[76]....
        /*0864*/ 	.word	0x00009c80


	//   ....[77]....
        /*0868*/ 	.word	0x00009cb0


	//   ....[78]....
        /*086c*/ 	.word	0x00009ce0


	//   ....[79]....
        /*0870*/ 	.word	0x00009d10


	//   ....[80]....
        /*0874*/ 	.word	0x00009d40


	//   ....[81]....
        /*0878*/ 	.word	0x00009d90


	//   ....[82]....
        /*087c*/ 	.word	0x00009f00


	//   ....[83]....
        /*0880*/ 	.word	0x00009f30


	//   ....[84]....
        /*0884*/ 	.word	0x00009f60


	//   ....[85]....
        /*0888*/ 	.word	0x00009f90


	//   ....[86]....
        /*088c*/ 	.word	0x00009fc0


	//   ....[87]....
        /*0890*/ 	.word	0x0000a000


	//   ....[88]....
        /*0894*/ 	.word	0x0000a080


	//   ....[89]....
        /*0898*/ 	.word	0x0000a0d0


	//   ....[90]....
        /*089c*/ 	.word	0x0000a0e0


	//   ....[91]....
        /*08a0*/ 	.word	0x0000a190


	//   ....[92]....
        /*08a4*/ 	.word	0x0000c1f0


	//   ....[93]....
        /*08a8*/ 	.word	0x0000c200


	//   ....[94]....
        /*08ac*/ 	.word	0x0000c270


	//   ....[95]....
        /*08b0*/ 	.word	0x0000c290


	//   ....[96]....
        /*08b4*/ 	.word	0x0000c2d0


	//   ....[97]....
        /*08b8*/ 	.word	0x0000c2f0


	//   ....[98]....
        /*08bc*/ 	.word	0x0000c300


	//   ....[99]....
        /*08c0*/ 	.word	0x0000c310


	//   ....[100]....
        /*08c4*/ 	.word	0x0000c3a0


	//   ....[101]....
        /*08c8*/ 	.word	0x0000c3c0


	//   ....[102]....
        /*08cc*/ 	.word	0x0000c810


	//   ....[103]....
        /*08d0*/ 	.word	0x0000c820


	//   ....[104]....
        /*08d4*/ 	.word	0x0000c840


	//   ....[105]....
        /*08d8*/ 	.word	0x0000c8d0


	//   ....[106]....
        /*08dc*/ 	.word	0x0000c8e0


	//   ....[107]....
        /*08e0*/ 	.word	0x0000c950


	//   ....[108]....
        /*08e4*/ 	.word	0x0000c960


	//   ....[109]....
        /*08e8*/ 	.word	0x0000c970


	//   ....[110]....
        /*08ec*/ 	.word	0x0000c980


	//   ....[111]....
        /*08f0*/ 	.word	0x0000ca40


	//   ....[112]....
        /*08f4*/ 	.word	0x0000d2b0


	//   ....[113]....
        /*08f8*/ 	.word	0x0000d2e0


	//   ....[114]....
        /*08fc*/ 	.word	0x0000d370


	//   ....[115]....
        /*0900*/ 	.word	0x0000d380


	//   ....[116]....
        /*0904*/ 	.word	0x0000d3f0


	//   ....[117]....
        /*0908*/ 	.word	0x0000d400


	//   ....[118]....
        /*090c*/ 	.word	0x0000d410


	//   ....[119]....
        /*0910*/ 	.word	0x0000d420


	//   ....[120]....
        /*0914*/ 	.word	0x0000d500


	//   ....[121]....
        /*0918*/ 	.word	0x0000d510


	//   ....[122]....
        /*091c*/ 	.word	0x0000d520


	//   ....[123]....
        /*0920*/ 	.word	0x0000d530


	//   ....[124]....
        /*0924*/ 	.word	0x0000df70


	//   ....[125]....
        /*0928*/ 	.word	0x0000df80


	//   ....[126]....
        /*092c*/ 	.word	0x0000dff0


	//   ....[127]....
        /*0930*/ 	.word	0x0000e000


	//   ....[128]....
        /*0934*/ 	.word	0x0000e040


	//   ....[129]....
        /*0938*/ 	.word	0x0000e050


	//   ....[130]....
        /*093c*/ 	.word	0x0000e090


	//   ....[131]....
        /*0940*/ 	.word	0x0000e0a0


	//   ....[132]....
        /*0944*/ 	.word	0x0000e0e0


	//   ....[133]....
        /*0948*/ 	.word	0x0000e0f0


	//   ....[134]....
        /*094c*/ 	.word	0x0000e500


	//   ....[135]....
        /*0950*/ 	.word	0x0000e510


	//   ....[136]....
        /*0954*/ 	.word	0x0000e520


	//   ....[137]....
        /*0958*/ 	.word	0x0000e560


	//   ....[138]....
        /*095c*/ 	.word	0x0000e570


	//   ....[139]....
        /*0960*/ 	.word	0x0000e5b0


	//   ....[140]....
        /*0964*/ 	.word	0x0000e5c0


	//   ....[141]....
        /*0968*/ 	.word	0x0000e5d0


	//   ....[142]....
        /*096c*/ 	.word	0x0000e610


	//   ....[143]....
        /*0970*/ 	.word	0x0000e650


	//   ....[144]....
        /*0974*/ 	.word	0x0000f7c0


	//   ....[145]....
        /*0978*/ 	.word	0x0000f7f0


	//   ....[146]....
        /*097c*/ 	.word	0x0000f820


	//   ....[147]....
        /*0980*/ 	.word	0x0000f830


	//   ....[148]....
        /*0984*/ 	.word	0x0000f860


	//   ....[149]....
        /*0988*/ 	.word	0x0000f870


	//   ....[150]....
        /*098c*/ 	.word	0x0000f8a0


	//   ....[151]....
        /*0990*/ 	.word	0x0000f8f0


	//   ....[152]....
        /*0994*/ 	.word	0x0000fa50


	//   ....[153]....
        /*0998*/ 	.word	0x0000fa80


	//   ....[154]....
        /*099c*/ 	.word	0x0000fab0


	//   ....[155]....
        /*09a0*/ 	.word	0x0000fae0


	//   ....[156]....
        /*09a4*/ 	.word	0x0000fb10


	//   ....[157]....
        /*09a8*/ 	.word	0x0000fb50


	//   ....[158]....
        /*09ac*/ 	.word	0x0000fbe0


	//   ....[159]....
        /*09b0*/ 	.word	0x0000fc30


	//   ....[160]....
        /*09b4*/ 	.word	0x0000fc40


	//   ....[161]....
        /*09b8*/ 	.word	0x0000fcd0


	//   ....[162]....
        /*09bc*/ 	.word	0x00010340


	//   ....[163]....
        /*09c0*/ 	.word	0x000108b0


	//   ....[164]....
        /*09c4*/ 	.word	0x000109a0


	//   ....[165]....
        /*09c8*/ 	.word	0x00010a30


	//   ....[166]....
        /*09cc*/ 	.word	0x00010af0


	//   ....[167]....
        /*09d0*/ 	.word	0x00010bb0


	//   ....[168]....
        /*09d4*/ 	.word	0x00010c60


	//   ....[169]....
        /*09d8*/ 	.word	0x00010d00


	//   ....[170]....
        /*09dc*/ 	.word	0x00010da0


	//   ....[171]....
        /*09e0*/ 	.word	0x00010e50


	//   ....[172]....
        /*09e4*/ 	.word	0x00010ed0


	//   ....[173]....
        /*09e8*/ 	.word	0x00010fa0


	//   ....[174]....
        /*09ec*/ 	.word	0x000110d0


	//   ....[175]....
        /*09f0*/ 	.word	0x00011180


	//   ....[176]....
        /*09f4*/ 	.word	0x00011200


	//   ....[177]....
        /*09f8*/ 	.word	0x000112f0


	//   ....[178]....
        /*09fc*/ 	.word	0x00011350


	//   ....[179]....
        /*0a00*/ 	.word	0x00011430


	//   ....[180]....
        /*0a04*/ 	.word	0x00011490


	//   ....[181]....
        /*0a08*/ 	.word	0x00011570


	//   ....[182]....
        /*0a0c*/ 	.word	0x000115d0


	//   ....[183]....
        /*0a10*/ 	.word	0x000116a0


	//   ....[184]....
        /*0a14*/ 	.word	0x00011750


	//   ....[185]....
        /*0a18*/ 	.word	0x000117c0


	//   ....[186]....
        /*0a1c*/ 	.word	0x00011820


	//   ....[187]....
        /*0a20*/ 	.word	0x000118f0


	//   ....[188]....
        /*0a24*/ 	.word	0x00011950


	//   ....[189]....
        /*0a28*/ 	.word	0x00011a30


	//   ....[190]....
        /*0a2c*/ 	.word	0x00011a90


	//   ....[191]....
        /*0a30*/ 	.word	0x00011b70


	//   ....[192]....
        /*0a34*/ 	.word	0x00011bd0


	//   ....[193]....
        /*0a38*/ 	.word	0x00011cc0


	//   ....[194]....
        /*0a3c*/ 	.word	0x00011d20


	//   ....[195]....
        /*0a40*/ 	.word	0x00011de0


	//   ....[196]....
        /*0a44*/ 	.word	0x00011f20


	//   ....[197]....
        /*0a48*/ 	.word	0x00011fd0


	//   ....[198]....
        /*0a4c*/ 	.word	0x00012080


	//   ....[199]....
        /*0a50*/ 	.word	0x00012120


	//   ....[200]....
        /*0a54*/ 	.word	0x000121d0


	//   ....[201]....
        /*0a58*/ 	.word	0x00012270


	//   ....[202]....
        /*0a5c*/ 	.word	0x00012320


	//   ....[203]....
        /*0a60*/ 	.word	0x000123c0


	//   ....[204]....
        /*0a64*/ 	.word	0x00012430


	//   ....[205]....
        /*0a68*/ 	.word	0x000124f0


	//   ....[206]....
        /*0a6c*/ 	.word	0x000125e0


	//   ....[207]....
        /*0a70*/ 	.word	0x00012670


	//   ....[208]....
        /*0a74*/ 	.word	0x000126d0


	//   ....[209]....
        /*0a78*/ 	.word	0x00012780


	//   ....[210]....
        /*0a7c*/ 	.word	0x000127e0


	//   ....[211]....
        /*0a80*/ 	.word	0x00012890


	//   ....[212]....
        /*0a84*/ 	.word	0x000128f0


	//   ....[213]....
        /*0a88*/ 	.word	0x000129a0


	//   ....[214]....
        /*0a8c*/ 	.word	0x00012a00


	//   ....[215]....
        /*0a90*/ 	.word	0x00012ab0


	//   ....[216]....
        /*0a94*/ 	.word	0x00012d10


	//----- nvinfo : EIATTR_REG_RECONFIG
	.align		4
.L_1424:
        /*0a98*/ 	.byte	0x01, 0x54
	.zero		2


	//----- nvinfo : EIATTR_SYSCALL_OFFSETS
	.align		4
        /*0a9c*/ 	.byte	0x04, 0x46
        /*0a9e*/ 	.short	(.L_1426 - .L_1425)


	//   ....[0]....
.L_1425:
        /*0aa0*/ 	.word	0x00001a90


	//   ....[1]....
        /*0aa4*/ 	.word	0x0000b3f0


	//   ....[2]....
        /*0aa8*/ 	.word	0x0000b580


	//   ....[3]....
        /*0aac*/ 	.word	0x0000b6d0


	//   ....[4]....
        /*0ab0*/ 	.word	0x0000b810


	//   ....[5]....
        /*0ab4*/ 	.word	0x0000ce10


	//----- nvinfo : EIATTR_MBARRIER_INSTR_OFFSETS
	.align		4
.L_1426:
        /*0ab8*/ 	.byte	0x04, 0x39
        /*0aba*/ 	.short	(.L_1428 - .L_1427)


	//   ....[0]....
.L_1427:
        /*0abc*/ 	.word	0x00000180
        /*0ac0*/ 	.word	0x000000ff
        /*0ac4*/ 	.word	0x00013200
        /*0ac8*/ 	.short	0x0100
        /*0aca*/ 	.byte	0x08
	.zero		1


	//   ....[1]....
        /*0acc*/ 	.word	0x00000190
        /*0ad0*/ 	.word	0x000000ff
        /*0ad4*/ 	.word	0x00013220
        /*0ad8*/ 	.short	0x0100
        /*0ada*/ 	.byte	0x08
	.zero		1


	//   ....[2]....
        /*0adc*/ 	.word	0x00000280
        /*0ae0*/ 	.word	0x000000ff
        /*0ae4*/ 	.word	0x00013230
        /*0ae8*/ 	.short	0x0100
        /*0aea*/ 	.byte	0x08
	.zero		1


	//   ....[3]....
        /*0aec*/ 	.word	0x00000290
        /*0af0*/ 	.word	0x000000ff
        /*0af4*/ 	.word	0x00013240
        /*0af8*/ 	.short	0x0100
        /*0afa*/ 	.byte	0x08
	.zero		1


	//   ....[4]....
        /*0afc*/ 	.word	0x000002a0
        /*0b00*/ 	.word	0x000000ff
        /*0b04*/ 	.word	0x00013238
        /*0b08*/ 	.short	0x0100
        /*0b0a*/ 	.byte	0x08
	.zero		1


	//   ....[5]....
        /*0b0c*/ 	.word	0x000002b0
        /*0b10*/ 	.word	0x000000ff
        /*0b14*/ 	.word	0x00013248
        /*0b18*/ 	.short	0x0100
        /*0b1a*/ 	.byte	0x08
	.zero		1


	//   ....[6]....
        /*0b1c*/ 	.word	0x000003e0
        /*0b20*/ 	.word	0x000000ff
        /*0b24*/ 	.word	0x00013250
        /*0b28*/ 	.short	0x0100
        /*0b2a*/ 	.byte	0x08
	.zero		1


	//   ....[7]....
        /*0b2c*/ 	.word	0x000003f0
        /*0b30*/ 	.word	0x000000ff
        /*0b34*/ 	.word	0x00013260
        /*0b38*/ 	.short	0x0100
        /*0b3a*/ 	.byte	0x08
	.zero		1


	//   ....[8]....
        /*0b3c*/ 	.word	0x00000400
        /*0b40*/ 	.word	0x000000ff
        /*0b44*/ 	.word	0x00013258
        /*0b48*/ 	.short	0x0100
        /*0b4a*/ 	.byte	0x08
	.zero		1


	//   ....[9]....
        /*0b4c*/ 	.word	0x00000410
        /*0b50*/ 	.word	0x000000ff
        /*0b54*/ 	.word	0x00013268
        /*0b58*/ 	.short	0x0100
        /*0b5a*/ 	.byte	0x08
	.zero		1


	//   ....[10]....
        /*0b5c*/ 	.word	0x00000500
        /*0b60*/ 	.word	0x000000ff
        /*0b64*/ 	.word	0x00013270
        /*0b68*/ 	.short	0x0100
        /*0b6a*/ 	.byte	0x06
	.zero		1


	//   ....[11]....
        /*0b6c*/ 	.word	0x00000510
        /*0b70*/ 	.word	0x000000ff
        /*0b74*/ 	.word	0x00013280
        /*0b78*/ 	.short	0x0100
        /*0b7a*/ 	.byte	0x06
	.zero		1


	//   ....[12]....
        /*0b7c*/ 	.word	0x00000520
        /*0b80*/ 	.word	0x000000ff
        /*0b84*/ 	.word	0x00013278
        /*0b88*/ 	.short	0x0100
        /*0b8a*/ 	.byte	0x06
	.zero		1


	//   ....[13]....
        /*0b8c*/ 	.word	0x00000530
        /*0b90*/ 	.word	0x000000ff
        /*0b94*/ 	.word	0x00013288
        /*0b98*/ 	.short	0x0100
        /*0b9a*/ 	.byte	0x06
	.zero		1


	//   ....[14]....
        /*0b9c*/ 	.word	0x00000660
        /*0ba0*/ 	.word	0x000000ff
        /*0ba4*/ 	.word	0x00013290
        /*0ba8*/ 	.short	0x0100
        /*0baa*/ 	.byte	0x08
	.zero		1


	//   ....[15]....
        /*0bac*/ 	.word	0x00000670
        /*0bb0*/ 	.word	0x000000ff
        /*0bb4*/ 	.word	0x000132a0
        /*0bb8*/ 	.short	0x0100
        /*0bba*/ 	.byte	0x08
	.zero		1


	//   ....[16]....
        /*0bbc*/ 	.word	0x00000680
        /*0bc0*/ 	.word	0x000000ff
        /*0bc4*/ 	.word	0x00013298
        /*0bc8*/ 	.short	0x0100
        /*0bca*/ 	.byte	0x08
	.zero		1


	//   ....[17]....
        /*0bcc*/ 	.word	0x00000690
        /*0bd0*/ 	.word	0x000000ff
        /*0bd4*/ 	.word	0x000132a8
        /*0bd8*/ 	.short	0x0100
        /*0bda*/ 	.byte	0x08
	.zero		1


	//   ....[18]....
        /*0bdc*/ 	.word	0x000007e0
        /*0be0*/ 	.word	0x000000ff
        /*0be4*/ 	.word	0x000132b0
        /*0be8*/ 	.short	0x0100
        /*0bea*/ 	.byte	0x08
	.zero		1


	//   ....[19]....
        /*0bec*/ 	.word	0x000007f0
        /*0bf0*/ 	.word	0x000000ff
        /*0bf4*/ 	.word	0x000132c0
        /*0bf8*/ 	.short	0x0100
        /*0bfa*/ 	.byte	0x08
	.zero		1


	//   ....[20]....
        /*0bfc*/ 	.word	0x00000800
        /*0c00*/ 	.word	0x000000ff
        /*0c04*/ 	.word	0x000132b8
        /*0c08*/ 	.short	0x0100
        /*0c0a*/ 	.byte	0x08
	.zero		1


	//   ....[21]....
        /*0c0c*/ 	.word	0x00000810
        /*0c10*/ 	.word	0x000000ff
        /*0c14*/ 	.word	0x000132c8
        /*0c18*/ 	.short	0x0100
        /*0c1a*/ 	.byte	0x08
	.zero		1


	//   ....[22]....
        /*0c1c*/ 	.word	0x00001b10
        /*0c20*/ 	.word	0x00000019
        /*0c24*/ 	.word	0x00013200
        /*0c28*/ 	.short	0x010a
        /*0c2a*/ 	.byte	0x3f
	.zero		1


	//   ....[23]....
        /*0c2c*/ 	.word	0x00001b90
        /*0c30*/ 	.word	0x00000005
        /*0c34*/ 	.word	0x00013230
        /*0c38*/ 	.short	0x010a
        /*0c3a*/ 	.byte	0x3f
	.zero		1


	//   ....[24]....
        /*0c3c*/ 	.word	0x00001c10
        /*0c40*/ 	.word	0x00000005
        /*0c44*/ 	.word	0x00013230
        /*0c48*/ 	.short	0x010a
        /*0c4a*/ 	.byte	0x3f
	.zero		1


	//   ....[25]....
        /*0c4c*/ 	.word	0x00002100
        /*0c50*/ 	.word	0x00000018
        /*0c54*/ 	.word	0x00000000
        /*0c58*/ 	.short	0x0101
        /*0c5a*/ 	.byte	0x3f
	.zero		1


	//   ....[26]....
        /*0c5c*/ 	.word	0x000044e0
        /*0c60*/ 	.word	0x000000ff
        /*0c64*/ 	.word	0x00013230
        /*0c68*/ 	.short	0x010a
        /*0c6a*/ 	.byte	0x11
	.zero		1


	//   ....[27]....
        /*0c6c*/ 	.word	0x00004520
        /*0c70*/ 	.word	0x000000ff
        /*0c74*/ 	.word	0x00013230
        /*0c78*/ 	.short	0x010a
        /*0c7a*/ 	.byte	0x11
	.zero		1


	//   ....[28]....
        /*0c7c*/ 	.word	0x00004970
        /*0c80*/ 	.word	0x000000ff
        /*0c84*/ 	.word	0x00013250
        /*0c88*/ 	.short	0x010a
        /*0c8a*/ 	.byte	0x09
	.zero		1


	//   ....[29]....
        /*0c8c*/ 	.word	0x000049b0
        /*0c90*/ 	.word	0x000000ff
        /*0c94*/ 	.word	0x00013250
        /*0c98*/ 	.short	0x010a
        /*0c9a*/ 	.byte	0x09
	.zero		1


	//   ....[30]....
        /*0c9c*/ 	.word	0x00004c70
        /*0ca0*/ 	.word	0x000000ff
        /*0ca4*/ 	.word	0x00000000
        /*0ca8*/ 	.short	0x0101
        /*0caa*/ 	.byte	0x11
	.zero		1


	//   ....[31]....
        /*0cac*/ 	.word	0x00006240
        /*0cb0*/ 	.word	0x000000ff
        /*0cb4*/ 	.word	0x00000000
        /*0cb8*/ 	.short	0x0101
        /*0cba*/ 	.byte	0x06
	.zero		1


	//   ....[32]....
        /*0cbc*/ 	.word	0x00006700
        /*0cc0*/ 	.word	0x000000ff
        /*0cc4*/ 	.word	0x00013250
        /*0cc8*/ 	.short	0x010a
        /*0cca*/ 	.byte	0x05
	.zero		1


	//   ....[33]....
        /*0ccc*/ 	.word	0x00006740
        /*0cd0*/ 	.word	0x000000ff
        /*0cd4*/ 	.word	0x00013250
        /*0cd8*/ 	.short	0x010a
        /*0cda*/ 	.byte	0x05
	.zero		1


	//   ....[34]....
        /*0cdc*/ 	.word	0x00006d30
        /*0ce0*/ 	.word	0x000000ff
        /*0ce4*/ 	.word	0x00000000
        /*0ce8*/ 	.short	0x0101
        /*0cea*/ 	.byte	0x04
	.zero		1


	//   ....[35]....
        /*0cec*/ 	.word	0x00008420
        /*0cf0*/ 	.word	0x00000000
        /*0cf4*/ 	.word	0x00000000
        /*0cf8*/ 	.short	0x0101
        /*0cfa*/ 	.byte	0x3f
	.zero		1


	//   ....[36]....
        /*0cfc*/ 	.word	0x00008a70
        /*0d00*/ 	.word	0x00000006
        /*0d04*/ 	.word	0x00000000
        /*0d08*/ 	.short	0x0101
        /*0d0a*/ 	.byte	0x3f
	.zero		1


	//   ....[37]....
        /*0d0c*/ 	.word	0x0000be50
        /*0d10*/ 	.word	0x00000006
        /*0d14*/ 	.word	0x00013280
        /*0d18*/ 	.short	0x010a
        /*0d1a*/ 	.byte	0x3f
	.zero		1


	//   ....[38]....
        /*0d1c*/ 	.word	0x0000c4e0
        /*0d20*/ 	.word	0x00000006
        /*0d24*/ 	.word	0x00013270
        /*0d28*/ 	.short	0x0107
        /*0d2a*/ 	.byte	0x3f
	.zero		1


	//   ....[39]....
        /*0d2c*/ 	.word	0x0000c5a0
        /*0d30*/ 	.word	0x00000006
        /*0d34*/ 	.word	0x00013270
        /*0d38*/ 	.short	0x0101
        /*0d3a*/ 	.byte	0x3f
	.zero		1


	//   ....[40]....
        /*0d3c*/ 	.word	0x0000c5f0
        /*0d40*/ 	.word	0x00000006
        /*0d44*/ 	.word	0x00013240
        /*0d48*/ 	.short	0x010a
        /*0d4a*/ 	.byte	0x3f
	.zero		1


	//   ....[41]....
        /*0d4c*/ 	.word	0x0000cb50
        /*0d50*/ 	.word	0x00000006
        /*0d54*/ 	.word	0x00013230
        /*0d58*/ 	.short	0x0107
        /*0d5a*/ 	.byte	0x3f
	.zero		1


	//   ....[42]....
        /*0d5c*/ 	.word	0x0000cc20
        /*0d60*/ 	.word	0x00000006
        /*0d64*/ 	.word	0x00013230
        /*0d68*/ 	.short	0x0101
        /*0d6a*/ 	.byte	0x3f
	.zero		1


	//   ....[43]....
        /*0d6c*/ 	.word	0x0000d610
        /*0d70*/ 	.word	0x00000010
        /*0d74*/ 	.word	0x00013200
        /*0d78*/ 	.short	0x0107
        /*0d7a*/ 	.byte	0x3f
	.zero		1


	//   ....[44]....
        /*0d7c*/ 	.word	0x0000d700
        /*0d80*/ 	.word	0x00000010
        /*0d84*/ 	.word	0x00013200
        /*0d88*/ 	.short	0x0101
        /*0d8a*/ 	.byte	0x3f
	.zero		1


	//   ....[45]....
        /*0d8c*/ 	.word	0x0000d720
        /*0d90*/ 	.word	0x00000010
        /*0d94*/ 	.word	0x00013220
        /*0d98*/ 	.short	0x010a
        /*0d9a*/ 	.byte	0x3f
	.zero		1


	//   ....[46]....
        /*0d9c*/ 	.word	0x0000dca0
        /*0da0*/ 	.word	0x00000000
        /*0da4*/ 	.word	0x00013280
        /*0da8*/ 	.short	0x010a
        /*0daa*/ 	.byte	0x3f
	.zero		1


	//   ....[47]....
        /*0dac*/ 	.word	0x0000e1a0
        /*0db0*/ 	.word	0x00000000
        /*0db4*/ 	.word	0x00013270
        /*0db8*/ 	.short	0x0107
        /*0dba*/ 	.byte	0x3f
	.zero		1


	//   ....[48]....
        /*0dbc*/ 	.word	0x0000e260
        /*0dc0*/ 	.word	0x00000000
        /*0dc4*/ 	.word	0x00013270
        /*0dc8*/ 	.short	0x0101
        /*0dca*/ 	.byte	0x3f
	.zero		1


	//   ....[49]....
        /*0dcc*/ 	.word	0x0000e290
        /*0dd0*/ 	.word	0x00000000
        /*0dd4*/ 	.word	0x00013240
        /*0dd8*/ 	.short	0x010a
        /*0dda*/ 	.byte	0x3f
	.zero		1


	//   ....[50]....
        /*0ddc*/ 	.word	0x0000e6d0
        /*0de0*/ 	.word	0x00000000
        /*0de4*/ 	.word	0x00013230
        /*0de8*/ 	.short	0x0107
        /*0dea*/ 	.byte	0x3f
	.zero		1


	//   ....[51]....
        /*0dec*/ 	.word	0x0000e790
        /*0df0*/ 	.word	0x00000000
        /*0df4*/ 	.word	0x00013230
        /*0df8*/ 	.short	0x0101
        /*0dfa*/ 	.byte	0x3f
	.zero		1


	//   ....[52]....
        /*0dfc*/ 	.word	0x0000e820
        /*0e00*/ 	.word	0x00000002
        /*0e04*/ 	.word	0x00013270
        /*0e08*/ 	.short	0x010a
        /*0e0a*/ 	.byte	0x3f
	.zero		1


	//   ....[53]....
        /*0e0c*/ 	.word	0x0000e8b0
        /*0e10*/ 	.word	0x00000002
        /*0e14*/ 	.word	0x00013260
        /*0e18*/ 	.short	0x010a
        /*0e1a*/ 	.byte	0x3f
	.zero		1


	//   ....[54]....
        /*0e1c*/ 	.word	0x0000ece0
        /*0e20*/ 	.word	0x00000002
        /*0e24*/ 	.word	0x00013250
        /*0e28*/ 	.short	0x0101
        /*0e2a*/ 	.byte	0x3f
	.zero		1


	//   ....[55]....
        /*0e2c*/ 	.word	0x0000ed70
        /*0e30*/ 	.word	0x00000002
        /*0e34*/ 	.word	0x00000000
        /*0e38*/ 	.short	0x0101
        /*0e3a*/ 	.byte	0x3f
	.zero		1


	//   ....[56]....
        /*0e3c*/ 	.word	0x0000ef60
        /*0e40*/ 	.word	0x00000000
        /*0e44*/ 	.word	0x00013270
        /*0e48*/ 	.short	0x010a
        /*0e4a*/ 	.byte	0x3f
	.zero		1


	//   ....[57]....
        /*0e4c*/ 	.word	0x0000eff0
        /*0e50*/ 	.word	0x00000000
        /*0e54*/ 	.word	0x00013260
        /*0e58*/ 	.short	0x010a
        /*0e5a*/ 	.byte	0x3f
	.zero		1


	//   ....[58]....
        /*0e5c*/ 	.word	0x0000f440
        /*0e60*/ 	.word	0x00000000
        /*0e64*/ 	.word	0x00013250
        /*0e68*/ 	.short	0x0101
        /*0e6a*/ 	.byte	0x3f
	.zero		1


	//   ....[59]....
        /*0e6c*/ 	.word	0x0000f4c0
        /*0e70*/ 	.word	0x00000000
        /*0e74*/ 	.word	0x00000000
        /*0e78*/ 	.short	0x0101
        /*0e7a*/ 	.byte	0x3f
	.zero		1


	//   ....[60]....
        /*0e7c*/ 	.word	0x000102c0
        /*0e80*/ 	.word	0x00000005
        /*0e84*/ 	.word	0x00013220
        /*0e88*/ 	.short	0x010a
        /*0e8a*/ 	.byte	0x3f
	.zero		1


	//   ....[61]....
        /*0e8c*/ 	.word	0x00010460
        /*0e90*/ 	.word	0x00000004
        /*0e94*/ 	.word	0x00013240
        /*0e98*/ 	.short	0x010a
        /*0e9a*/ 	.byte	0x3f
	.zero		1


	//   ....[62]....
        /*0e9c*/ 	.word	0x00010510
        /*0ea0*/ 	.word	0x00000005
        /*0ea4*/ 	.word	0x00013240
        /*0ea8*/ 	.short	0x010a
        /*0eaa*/ 	.byte	0x3f
	.zero		1


	//   ....[63]....
        /*0eac*/ 	.word	0x00010550
        /*0eb0*/ 	.word	0x00000004
        /*0eb4*/ 	.word	0x00013260
        /*0eb8*/ 	.short	0x010a
        /*0eba*/ 	.byte	0x3f
	.zero		1


	//   ....[64]....
        /*0ebc*/ 	.word	0x00010590
        /*0ec0*/ 	.word	0x00000005
        /*0ec4*/ 	.word	0x00013260
        /*0ec8*/ 	.short	0x010a
        /*0eca*/ 	.byte	0x3f
	.zero		1


	//   ....[65]....
        /*0ecc*/ 	.word	0x000105d0
        /*0ed0*/ 	.word	0x00000004
        /*0ed4*/ 	.word	0x00013280
        /*0ed8*/ 	.short	0x010a
        /*0eda*/ 	.byte	0x3f
	.zero		1


	//   ....[66]....
        /*0edc*/ 	.word	0x00010610
        /*0ee0*/ 	.word	0x00000005
        /*0ee4*/ 	.word	0x00013280
        /*0ee8*/ 	.short	0x010a
        /*0eea*/ 	.byte	0x3f
	.zero		1


	//   ....[67]....
        /*0eec*/ 	.word	0x00010670
        /*0ef0*/ 	.word	0x00000019
        /*0ef4*/ 	.word	0x00013200
        /*0ef8*/ 	.short	0x010a
        /*0efa*/ 	.byte	0x3f
	.zero		1


	//   ....[68]....
        /*0efc*/ 	.word	0x000106c0
        /*0f00*/ 	.word	0x00000005
        /*0f04*/ 	.word	0x00013230
        /*0f08*/ 	.short	0x010a
        /*0f0a*/ 	.byte	0x3f
	.zero		1


	//   ....[69]....
        /*0f0c*/ 	.word	0x00010720
        /*0f10*/ 	.word	0x00000004
        /*0f14*/ 	.word	0x00013230
        /*0f18*/ 	.short	0x010a
        /*0f1a*/ 	.byte	0x3f
	.zero		1


	//   ....[70]....
        /*0f1c*/ 	.word	0x00010780
        /*0f20*/ 	.word	0x00000004
        /*0f24*/ 	.word	0x00013250
        /*0f28*/ 	.short	0x010a
        /*0f2a*/ 	.byte	0x3f
	.zero		1


	//   ....[71]....
        /*0f2c*/ 	.word	0x000107e0
        /*0f30*/ 	.word	0x00000007
        /*0f34*/ 	.word	0x00013250
        /*0f38*/ 	.short	0x010a
        /*0f3a*/ 	.byte	0x3f
	.zero		1


	//   ....[72]....
        /*0f3c*/ 	.word	0x000108f0
        /*0f40*/ 	.word	0x00000006
        /*0f44*/ 	.word	0x00013280
        /*0f48*/ 	.short	0x010a
        /*0f4a*/ 	.byte	0x3f
	.zero		1


	//   ....[73]....
        /*0f4c*/ 	.word	0x00011020
        /*0f50*/ 	.word	0x00000006
        /*0f54*/ 	.word	0x00013240
        /*0f58*/ 	.short	0x010a
        /*0f5a*/ 	.byte	0x3f
	.zero		1


	//   ....[74]....
        /*0f5c*/ 	.word	0x00011e20
        /*0f60*/ 	.word	0x00000010
        /*0f64*/ 	.word	0x00013220
        /*0f68*/ 	.short	0x010a
        /*0f6a*/ 	.byte	0x3f
	.zero		1


	//   ....[75]....
        /*0f6c*/ 	.word	0x00011e70
        /*0f70*/ 	.word	0x00000000
        /*0f74*/ 	.word	0x00013280
        /*0f78*/ 	.short	0x010a
        /*0f7a*/ 	.byte	0x3f
	.zero		1


	//   ....[76]....
        /*0f7c*/ 	.word	0x00012530
        /*0f80*/ 	.word	0x00000000
        /*0f84*/ 	.word	0x00013240
        /*0f88*/ 	.short	0x010a
        /*0f8a*/ 	.byte	0x3f
	.zero		1


	//   ....[77]....
        /*0f8c*/ 	.word	0x00012af0
        /*0f90*/ 	.word	0x00000002
        /*0f94*/ 	.word	0x00013270
        /*0f98*/ 	.short	0x010a
        /*0f9a*/ 	.byte	0x3f
	.zero		1


	//   ....[78]....
        /*0f9c*/ 	.word	0x00012b40
        /*0fa0*/ 	.word	0x00000002
        /*0fa4*/ 	.word	0x00013260
        /*0fa8*/ 	.short	0x010a
        /*0faa*/ 	.byte	0x3f
	.zero		1


	//   ....[79]....
        /*0fac*/ 	.word	0x00012b90
        /*0fb0*/ 	.word	0x00000000
        /*0fb4*/ 	.word	0x00013270
        /*0fb8*/ 	.short	0x010a
        /*0fba*/ 	.byte	0x3f
	.zero		1


	//   ....[80]....
        /*0fbc*/ 	.word	0x00012be0
        /*0fc0*/ 	.word	0x00000000
        /*0fc4*/ 	.word	0x00013260
        /*0fc8*/ 	.short	0x010a
        /*0fca*/ 	.byte	0x3f
	.zero		1


	//   ....[81]....
        /*0fcc*/ 	.word	0x00012c30
        /*0fd0*/ 	.word	0x00000005
        /*0fd4*/ 	.word	0x00013220
        /*0fd8*/ 	.short	0x010a
        /*0fda*/ 	.byte	0x3f
	.zero		1


	//   ....[82]....
        /*0fdc*/ 	.word	0x00012dd0
        /*0fe0*/ 	.word	0x00000004
        /*0fe4*/ 	.word	0x00013240
        /*0fe8*/ 	.short	0x010a
        /*0fea*/ 	.byte	0x3f
	.zero		1


	//   ....[83]....
        /*0fec*/ 	.word	0x00012e20
        /*0ff0*/ 	.word	0x00000005
        /*0ff4*/ 	.word	0x00013240
        /*0ff8*/ 	.short	0x010a
        /*0ffa*/ 	.byte	0x3f
	.zero		1


	//   ....[84]....
        /*0ffc*/ 	.word	0x00012e70
        /*1000*/ 	.word	0x00000004
        /*1004*/ 	.word	0x00013260
        /*1008*/ 	.short	0x010a
        /*100a*/ 	.byte	0x3f
	.zero		1


	//   ....[85]....
        /*100c*/ 	.word	0x00012ec0
        /*1010*/ 	.word	0x00000005
        /*1014*/ 	.word	0x00013260
        /*1018*/ 	.short	0x010a
        /*101a*/ 	.byte	0x3f
	.zero		1


	//   ....[86]....
        /*101c*/ 	.word	0x00012f10
        /*1020*/ 	.word	0x00000004
        /*1024*/ 	.word	0x00013280
        /*1028*/ 	.short	0x010a
        /*102a*/ 	.byte	0x3f
	.zero		1


	//----- nvinfo : EIATTR_NUM_MBARRIERS
	.align		4
.L_1428:
        /*102c*/ 	.byte	0x03, 0x38
        /*102e*/ 	.short	0x0016


	//----- nvinfo : EIATTR_EXIT_INSTR_OFFSETS
	.align		4
        /*1030*/ 	.byte	0x04, 0x1c
        /*1032*/ 	.short	(.L_1430 - .L_1429)


	//   ....[0]....
.L_1429:
        /*1034*/ 	.word	0x00000980


	//   ....[1]....
        /*1038*/ 	.word	0x00009a00


	//   ....[2]....
        /*103c*/ 	.word	0x00010660


	//----- nvinfo : EIATTR_MAX_THREADS
	.align		4
.L_1430:
        /*1040*/ 	.byte	0x04, 0x05
        /*1042*/ 	.short	(.L_1432 - .L_1431)
.L_1431:
        /*1044*/ 	.word	0x00000200
        /*1048*/ 	.word	0x00000001
        /*104c*/ 	.word	0x00000001


	//----- nvinfo : EIATTR_CRS_STACK_SIZE
	.align		4
.L_1432:
        /*1050*/ 	.byte	0x04, 0x1e
        /*1052*/ 	.short	(.L_1434 - .L_1433)
.L_1433:
        /*1054*/ 	.word	0x00000000


	//----- nvinfo : EIATTR_CBANK_PARAM_SIZE
	.align		4
.L_1434:
        /*1058*/ 	.byte	0x03, 0x19
        /*105a*/ 	.short	0x0af0


	//----- nvinfo : EIATTR_PARAM_CBANK
	.align		4
        /*105c*/ 	.byte	0x04, 0x0a
        /*105e*/ 	.short	(.L_1436 - .L_1435)
	.align		4
.L_1435:
        /*1060*/ 	.word	index@(.nv.constant0._ZN7cutlass13device_kernelIN5flash11enable_sm90INS1_16FlashAttnFwdSm90INS1_25CollectiveMainloopFwdSm90ILi2EN4cute5tupleIJNS5_1CILi1EEES8_S8_EEENS6_IJNS7_ILi192EEENS7_ILi160EEENS7_ILi64EEEEEELi64ENS_12float_e4m3_tEfNS_4arch4Sm90ELb0ELb0ELb0ELb1ELb1ELb0ELb0ELb1ELb1ELb1ELb1ELb0EEENS1_21CollectiveEpilogueFwdINS6_IJSA_SC_SB_EEES9_NS_10bfloat16_tESG_Li384ELb1ELb1ELb1ELb1EEENS1_36VarlenDynamicPersistentTileSchedulerILi192ELi160ELi384ELi128ELb1ELb1ELb1ELb0ELb1ELb1EEEEEEEEEvNT_6ParamsE)
        /*1064*/ 	.short	0x0210
        /*1066*/ 	.short	0x0af0


	//----- nvinfo : EIATTR_SW_WAR
	.align		4
.L_1436:
        /*1068*/ 	.byte	0x04, 0x36
        /*106a*/ 	.short	(.L_1438 - .L_1437)
.L_1437:
        /*106c*/ 	.word	0x00000008
.L_1438:


//--------------------- .nv.info._ZN7cutlass13device_kernelIN5flash11enable_sm90INS1_16FlashAttnFwdSm90INS1_25CollectiveMainloopFwdSm90ILi2EN4cute5tupleIJNS5_1CILi1EEES8_S8_EEENS6_IJNS7_ILi192EEENS7_ILi160EEENS7_ILi64EEEEEELi64ENS_12float_e4m3_tEfNS_4arch4Sm90ELb0ELb0ELb0ELb1ELb1ELb1ELb0ELb1ELb1ELb1ELb1ELb0EEENS1_21CollectiveEpilogueFwdINS6_IJSA_SC_SB_EEES9_NS_10bfloat16_tESG_Li384ELb1ELb1ELb1ELb1EEENS1_36VarlenDynamicPersistentTileSchedulerILi192ELi160ELi384ELi128ELb1ELb1ELb1ELb0ELb1ELb1EEEEEEEEEvNT_6ParamsE --------------------------
	.section	.nv.info._ZN7cutlass13device_kernelIN5flash11enable_sm90INS1_16FlashAttnFwdSm90INS1_25CollectiveMainloopFwdSm90ILi2EN4cute5tupleIJNS5_1CILi1EEES8_S8_EEENS6_IJNS7_ILi192EEENS7_ILi160EEENS7_ILi64EEEEEELi64ENS_12float_e4m3_tEfNS_4arch4Sm90ELb0ELb0ELb0ELb1ELb1ELb1ELb0ELb1ELb1ELb1ELb1ELb0EEENS1_21CollectiveEpilogueFwdINS6_IJSA_SC_SB_EEES9_NS_10bfloat16_tESG_Li384ELb1ELb1ELb1ELb1EEENS1_36VarlenDynamicPersistentTileSchedulerILi192ELi160ELi384ELi128ELb1ELb1ELb1ELb0ELb1ELb1EEEEEEEEEvNT_6ParamsE,"",@"SHT_CUDA_INFO"
	.sectionflags	@""
	.align	4


	//----- nvinfo : EIATTR_CUDA_API_VERSION
	.align		4
        /*0000*/ 	.byte	0x04, 0x37
        /*0002*/ 	.short	(.L_1440 - .L_1439)
.L_1439:
        /*0004*/ 	.word	0x00000082


	//----- nvinfo : EIATTR_KPARAM_INFO
	.align		4
.L_1440:
        /*0008*/ 	.byte	0x04, 0x17
        /*000a*/ 	.short	(.L_1442 - .L_1441)
.L_1441:
        /*000c*/ 	.word	0x00000000
        /*0010*/ 	.short	0x0000
        /*0012*/ 	.short	0x0070
        /*0014*/ 	.byte	0x00, 0xf0, 0x01, 0x2a


	//----- nvinfo : EIATTR_SPARSE_MMA_MASK
	.align		4
.L_1442:
        /*0018*/ 	.byte	0x03, 0x50
        /*001a*/ 	.short	0x0000


	//----- nvinfo : EIATTR_MAXREG_COUNT
	.align		4
        /*001c*/ 	.byte	0x03, 0x1b
        /*001e*/ 	.short	0x0080


	//----- nvinfo : EIATTR_NUM_BARRIERS
	.align		4
        /*0020*/ 	.byte	0x02, 0x4c
        /*0022*/ 	.byte	0x10
	.zero		1


	//----- nvinfo : EIATTR_EXTERNS
	.align		4
        /*0024*/ 	.byte	0x04, 0x0f
        /*0026*/ 	.short	(.L_1444 - .L_1443)


	//   ....[0]....
	.align		4
.L_1443:
        /*0028*/ 	.word	index@(__assertfail)


	//----- nvinfo : EIATTR_ANNOTATIONS
	.align		4
.L_1444:
        /*002c*/ 	.byte	0x04, 0x55
        /*002e*/ 	.short	(.L_1446 - .L_1445)


	//   ....[0]....
.L_1445:
        /* <DEDUP_REMOVED lines=138> */


	//----- nvinfo : EIATTR_MERCURY_ISA_VERSION
	.align		4
.L_1446:
        /*08c0*/ 	.byte	0x03, 0x5f
        /*08c2*/ 	.short	0x0101


	//----- nvinfo : EIATTR_UNUSED_LOAD_BYTE_OFFSET
	.align		4
        /*08c4*/ 	.byte	0x04, 0x44
        /*08c6*/ 	.short	(.L_1448 - .L_1447)


	//   ....[0]....
.L_1447:
        /*08c8*/ 	.word	0x00000a40
        /*08cc*/ 	.word	0x0000fff0


	//   ....[1]....
        /*08d0*/ 	.word	0x0000e0c0
        /*08d4*/ 	.word	0x0000fff0


	//----- nvinfo : EIATTR_INT_WARP_WIDE_INSTR_OFFSETS
	.align		4
.L_1448:
        /*08d8*/ 	.byte	0x04, 0x31
        /*08da*/ 	.short	(.L_1450 - .L_1449)


	//   ....[0]....
.L_1449:
        /*08dc*/ 	.word	0x00000120


	//   ....[1]....
        /*08e0*/ 	.word	0x000001c0


	//   ....[2]....
        /*08e4*/ 	.word	0x00000230


	//   ....[3]....
        /*08e8*/ 	.word	0x000131e0


	//   ....[4]....
        /*08ec*/ 	.word	0x00013270


	//   ....[5]....
        /*08f0*/ 	.word	0x00016e80


	//   ....[6]....
        /*08f4*/ 	.word	0x00016f10


	//----- nvinfo : EIATTR_COOP_GROUP_MASK_REGIDS
	.align		4
.L_1450:
        /*08f8*/ 	.byte	0x04, 0x29
        /*08fa*/ 	.short	(.L_1452 - .L_1451)


	//   ....[0]....
.L_1451:
        /*08fc*/ 	.word	0xffffffff


	//   ....[1]....
        /*0900*/ 	.word	0xffffffff


	//   ....[2]....
        /*0904*/ 	.word	0xffffffff


	//   ....[3]....
        /*0908*/ 	.word	0xffffffff


	//   ....[4]....
        /*090c*/ 	.word	0xffffffff


	//   ....[5]....
        /*0910*/ 	.word	0xffffffff


	//   ....[6]....
        /*0914*/ 	.word	0xffffffff


	//   ....[7]....
        /*0918*/ 	.word	0xffffffff


	//   ....[8]....
        /*091c*/ 	.word	0xffffffff


	//   ....[9]....
        /*0920*/ 	.word	0xffffffff


	//   ....[10]....
        /*0924*/ 	.word	0xffffffff


	//   ....[11]....
        /*0928*/ 	.word	0xffffffff


	//   ....[12]....
        /*092c*/ 	.word	0xffffffff


	//   ....[13]....
        /*0930*/ 	.word	0xffffffff


	//   ....[14]....
        /*0934*/ 	.word	0xffffffff


	//   ....[15]....
        /*0938*/ 	.word	0xffffffff


	//   ....[16]....
        /*093c*/ 	.word	0xffffffff


	//   ....[17]....
        /*0940*/ 	.word	0xffffffff


	//   ....[18]....
        /*0944*/ 	.word	0xffffffff


	//   ....[19]....
        /*0948*/ 	.word	0xffffffff


	//   ....[20]....
        /*094c*/ 	.word	0xffffffff


	//   ....[21]....
        /*0950*/ 	.word	0xffffffff


	//   ....[22]....
        /*0954*/ 	.word	0xffffffff


	//   ....[23]....
        /*0958*/ 	.word	0xffffffff


	//   ....[24]....
        /*095c*/ 	.word	0xffffffff


	//   ....[25]....
        /*0960*/ 	.word	0xffffffff


	//   ....[26]....
        /*0964*/ 	.word	0xffffffff


	//   ....[27]....
        /*0968*/ 	.word	0xffffffff


	//   ....[28]....
        /*096c*/ 	.word	0xffffffff


	//   ....[29]....
        /*0970*/ 	.word	0xffffffff


	//   ....[30]....
        /*0974*/ 	.word	0xffffffff


	//   ....[31]....
        /*0978*/ 	.word	0xffffffff


	//   ....[32]....
        /*097c*/ 	.word	0xffffffff


	//   ....[33]....
        /*0980*/ 	.word	0xffffffff


	//   ....[34]....
        /*0984*/ 	.word	0xffffffff


	//   ....[35]....
        /*0988*/ 	.word	0xffffffff


	//   ....[36]....
        /*098c*/ 	.word	0xffffffff


	//   ....[37]....
        /*0990*/ 	.word	0xffffffff


	//   ....[38]....
        /*0994*/ 	.word	0xffffffff


	//   ....[39]....
        /*0998*/ 	.word	0xffffffff


	//   ....[40]....
        /*099c*/ 	.word	0xffffffff


	//   ....[41]....
        /*09a0*/ 	.word	0xffffffff


	//   ....[42]....
        /*09a4*/ 	.word	0xffffffff


	//   ....[43]....
        /*09a8*/ 	.word	0xffffffff


	//   ....[44]....
        /*09ac*/ 	.word	0xffffffff


	//   ....[45]....
        /*09b0*/ 	.word	0xffffffff


	//   ....[46]....
        /*09b4*/ 	.word	0xffffffff


	//   ....[47]....
        /*09b8*/ 	.word	0xffffffff


	//   ....[48]....
        /*09bc*/ 	.word	0xffffffff


	//   ....[49]....
        /*09c0*/ 	.word	0xffffffff


	//   ....[50]....
        /*09c4*/ 	.word	0xffffffff


	//   ....[51]....
        /*09c8*/ 	.word	0xffffffff


	//   ....[52]....
        /*09cc*/ 	.word	0xffffffff


	//   ....[53]....
        /*09d0*/ 	.word	0xffffffff


	//   ....[54]....
        /*09d4*/ 	.word	0xffffffff


	//   ....[55]....
        /*09d8*/ 	.word	0xffffffff


	//   ....[56]....
        /*09dc*/ 	.word	0xffffffff


	//   ....[57]....
        /*09e0*/ 	.word	0xffffffff


	//   ....[58]....
        /*09e4*/ 	.word	0xffffffff


	//   ....[59]....
        /*09e8*/ 	.word	0xffffffff


	//   ....[60]....
        /*09ec*/ 	.word	0xffffffff


	//   ....[61]....
        /*09f0*/ 	.word	0xffffffff


	//   ....[62]....
        /*09f4*/ 	.word	0xffffffff


	//   ....[63]....
        /*09f8*/ 	.word	0xffffffff


	//   ....[64]....
        /*09fc*/ 	.word	0xffffffff


	//   ....[65]....
        /*0a00*/ 	.word	0xffffffff


	//   ....[66]....
        /*0a04*/ 	.word	0xffffffff


	//   ....[67]....
        /*0a08*/ 	.word	0xffffffff


	//   ....[68]....
        /*0a0c*/ 	.word	0xffffffff


	//   ....[69]....
        /*0a10*/ 	.word	0xffffffff


	//   ....[70]....
        /*0a14*/ 	.word	0xffffffff


	//   ....[71]....
        /*0a18*/ 	.word	0xffffffff


	//   ....[72]....
        /*0a1c*/ 	.word	0xffffffff


	//   ....[73]....
        /*0a20*/ 	.word	0xffffffff


	//   ....[74]....
        /*0a24*/ 	.word	0xffffffff


	//   ....[75]....
        /*0a28*/ 	.word	0xffffffff


	//   ....[76]....
        /*0a2c*/ 	.word	0xffffffff


	//   ....[77]....
        /*0a30*/ 	.word	0xffffffff


	//   ....[78]....
        /*0a34*/ 	.word	0xffffffff


	//   ....[79]....
        /*0a38*/ 	.word	0xffffffff


	//   ....[80]....
        /*0a3c*/ 	.word	0xffffffff


	//   ....[81]....
        /*0a40*/ 	.word	0xffffffff


	//   ....[82]....
        /*0a44*/ 	.word	0xffffffff


	//   ....[83]....
        /*0a48*/ 	.word	0xffffffff


	//   ....[84]....
        /*0a4c*/ 	.word	0xffffffff


	//   ....[85]....
        /*0a50*/ 	.word	0xffffffff


	//   ....[86]....
        /*0a54*/ 	.word	0xffffffff


	//   ....[87]....
        /*0a58*/ 	.word	0xffffffff


	//   ....[88]....
        /*0a5c*/ 	.word	0xffffffff


	//   ....[89]....
        /*0a60*/ 	.word	0xffffffff


	//   ....[90]....
        /*0a64*/ 	.word	0xffffffff


	//   ....[91]....
        /*0a68*/ 	.word	0xffffffff


	//   ....[92]....
        /*0a6c*/ 	.word	0xffffffff


	//   ....[93]....
        /*0a70*/ 	.word	0xffffffff


	//   ....[94]....
        /*0a74*/ 	.word	0xffffffff


	//   ....[95]....
        /*0a78*/ 	.word	0xffffffff


	//   ....[96]....
        /*0a7c*/ 	.word	0xffffffff


	//   ....[97]....
        /*0a80*/ 	.word	0xffffffff


	//   ....[98]....
        /*0a84*/ 	.word	0xffffffff


	//   ....[99]....
        /*0a88*/ 	.word	0xffffffff


	//   ....[100]....
        /*0a8c*/ 	.word	0xffffffff


	//   ....[101]....
        /*0a90*/ 	.word	0xffffffff


	//   ....[102]....
        /*0a94*/ 	.word	0xffffffff


	//   ....[103]....
        /*0a98*/ 	.word	0xffffffff


	//   ....[104]....
        /*0a9c*/ 	.word	0xffffffff


	//   ....[105]....
        /*0aa0*/ 	.word	0xffffffff


	//   ....[106]....
        /*0aa4*/ 	.word	0xffffffff


	//   ....[107]....
        /*0aa8*/ 	.word	0xffffffff


	//   ....[108]....
        /*0aac*/ 	.word	0xffffffff


	//   ....[109]....
        /*0ab0*/ 	.word	0xffffffff


	//   ....[110]....
        /*0ab4*/ 	.word	0xffffffff


	//   ....[111]....
        /*0ab8*/ 	.word	0xffffffff


	//   ....[112]....
        /*0abc*/ 	.word	0xffffffff


	//   ....[113]....
        /*0ac0*/ 	.word	0xffffffff


	//   ....[114]....
        /*0ac4*/ 	.word	0xffffffff


	//   ....[115]....
        /*0ac8*/ 	.word	0xffffffff


	//   ....[116]....
        /*0acc*/ 	.word	0xffffffff


	//   ....[117]....
        /*0ad0*/ 	.word	0xffffffff


	//   ....[118]....
        /*0ad4*/ 	.word	0xffffffff


	//   ....[119]....
        /*0ad8*/ 	.word	0xffffffff


	//   ....[120]....
        /*0adc*/ 	.word	0xffffffff


	//   ....[121]....
        /*0ae0*/ 	.word	0xffffffff


	//   ....[122]....
        /*0ae4*/ 	.word	0xffffffff


	//   ....[123]....
        /*0ae8*/ 	.word	0xffffffff


	//   ....[124]....
        /*0aec*/ 	.word	0xffffffff


	//   ....[125]....
        /*0af0*/ 	.word	0xffffffff


	//   ....[126]....
        /*0af4*/ 	.word	0xffffffff


	//   ....[127]....
        /*0af8*/ 	.word	0xffffffff


	//   ....[128]....
        /*0afc*/ 	.word	0xffffffff


	//   ....[129]....
        /*0b00*/ 	.word	0xffffffff


	//   ....[130]....
        /*0b04*/ 	.word	0xffffffff


	//   ....[131]....
        /*0b08*/ 	.word	0xffffffff


	//   ....[132]....
        /*0b0c*/ 	.word	0xffffffff


	//   ....[133]....
        /*0b10*/ 	.word	0xffffffff


	//   ....[134]....
        /*0b14*/ 	.word	0xffffffff


	//   ....[135]....
        /*0b18*/ 	.word	0xffffffff


	//   ....[136]....
        /*0b1c*/ 	.word	0xffffffff


	//   ....[137]....
        /*0b20*/ 	.word	0xffffffff


	//   ....[138]....
        /*0b24*/ 	.word	0xffffffff


	//   ....[139]....
        /*0b28*/ 	.word	0xffffffff


	//   ....[140]....
        /*0b2c*/ 	.word	0xffffffff


	//   ....[141]....
        /*0b30*/ 	.word	0xffffffff


	//   ....[142]....
        /*0b34*/ 	.word	0xffffffff


	//   ....[143]....
        /*0b38*/ 	.word	0xffffffff


	//   ....[144]....
        /*0b3c*/ 	.word	0xffffffff


	//   ....[145]....
        /*0b40*/ 	.word	0xffffffff


	//   ....[146]....
        /*0b44*/ 	.word	0xffffffff


	//   ....[147]....
        /*0b48*/ 	.word	0xffffffff


	//   ....[148]....
        /*0b4c*/ 	.word	0xffffffff


	//   ....[149]....
        /*0b50*/ 	.word	0xffffffff


	//   ....[150]....
        /*0b54*/ 	.word	0xffffffff


	//   ....[151]....
        /*0b58*/ 	.word	0xffffffff


	//   ....[152]....
        /*0b5c*/ 	.word	0xffffffff


	//   ....[153]....
        /*0b60*/ 	.word	0xffffffff


	//   ....[154]....
        /*0b64*/ 	.word	0xffffffff


	//   ....[155]....
        /*0b68*/ 	.word	0xffffffff


	//   ....[156]....
        /*0b6c*/ 	.word	0xffffffff


	//   ....[157]....
        /*0b70*/ 	.word	0xffffffff


	//   ....[158]....
        /*0b74*/ 	.word	0xffffffff


	//   ....[159]....
        /*0b78*/ 	.word	0xffffffff


	//   ....[160]....
        /*0b7c*/ 	.word	0xffffffff


	//   ....[161]....
        /*0b80*/ 	.word	0xffffffff


	//   ....[162]....
        /*0b84*/ 	.word	0xffffffff


	//   ....[163]....
        /*0b88*/ 	.word	0xffffffff


	//   ....[164]....
        /*0b8c*/ 	.word	0xffffffff


	//   ....[165]....
        /*0b90*/ 	.word	0xffffffff


	//   ....[166]....
        /*0b94*/ 	.word	0xffffffff


	//   ....[167]....
        /*0b98*/ 	.word	0xffffffff


	//   ....[168]....
        /*0b9c*/ 	.word	0xffffffff


	//   ....[169]....
        /*0ba0*/ 	.word	0xffffffff


	//   ....[170]....
        /*0ba4*/ 	.word	0xffffffff


	//   ....[171]....
        /*0ba8*/ 	.word	0xffffffff


	//   ....[172]....
        /*0bac*/ 	.word	0xffffffff


	//   ....[173]....
        /*0bb0*/ 	.word	0xffffffff


	//   ....[174]....
        /*0bb4*/ 	.word	0xffffffff


	//   ....[175]....
        /*0bb8*/ 	.word	0xffffffff


	//   ....[176]....
        /*0bbc*/ 	.word	0xffffffff


	//   ....[177]....
        /*0bc0*/ 	.word	0xffffffff


	//   ....[178]....
        /*0bc4*/ 	.word	0xffffffff


	//   ....[179]....
        /*0bc8*/ 	.word	0xffffffff


	//   ....[180]....
        /*0bcc*/ 	.word	0xffffffff


	//   ....[181]....
        /*0bd0*/ 	.word	0x0500000f


	//   ....[182]....
        /*0bd4*/ 	.word	0x0500000f


	//   ....[183]....
        /*0bd8*/ 	.word	0x0500000f


	//   ....[184]....
        /*0bdc*/ 	.word	0x0500000f


	//   ....[185]....
        /*0be0*/ 	.word	0x0500000f


	//   ....[186]....
        /*0be4*/ 	.word	0x0500000f


	//   ....[187]....
        /*0be8*/ 	.word	0x0500000f


	//   ....[188]....
        /*0bec*/ 	.word	0x0500000f


	//   ....[189]....
        /*0bf0*/ 	.word	0x0500000f


	//   ....[190]....
        /*0bf4*/ 	.word	0x0500000f


	//   ....[191]....
        /*0bf8*/ 	.word	0x0500000f


	//   ....[192]....
        /*0bfc*/ 	.word	0x0500000f


	//   ....[193]....
        /*0c00*/ 	.word	0x0500000f


	//   ....[194]....
        /*0c04*/ 	.word	0x0500000f


	//   ....[195]....
        /*0c08*/ 	.word	0x0500000f


	//   ....[196]....
        /*0c0c*/ 	.word	0x0500000f


	//   ....[197]....
        /*0c10*/ 	.word	0x0500000f


	//   ....[198]....
        /*0c14*/ 	.word	0x0500000f


	//   ....[199]....
        /*0c18*/ 	.word	0x0500000f


	//   ....[200]....
        /*0c1c*/ 	.word	0x0500000f


	//   ....[201]....
        /*0c20*/ 	.word	0x0500000f


	//   ....[202]....
        /*0c24*/ 	.word	0x0500000f


	//   ....[203]....
        /*0c28*/ 	.word	0x0500000f


	//   ....[204]....
        /*0c2c*/ 	.word	0x0500000f


	//   ....[205]....
        /*0c30*/ 	.word	0x0500000f


	//   ....[206]....
        /*0c34*/ 	.word	0x0500000f


	//   ....[207]....
        /*0c38*/ 	.word	0x0500000f


	//   ....[208]....
        /*0c3c*/ 	.word	0x0500000f


	//   ....[209]....
        /*0c40*/ 	.word	0x0500000f


	//   ....[210]....
        /*0c44*/ 	.word	0x0500000f


	//   ....[211]....
        /*0c48*/ 	.word	0x0500000f


	//   ....[212]....
        /*0c4c*/ 	.word	0x0500000f


	//   ....[213]....
        /*0c50*/ 	.word	0x0500000f


	//   ....[214]....
        /*0c54*/ 	.word	0x0500000f


	//   ....[215]....
        /*0c58*/ 	.word	0x0500000f


	//   ....[216]....
        /*0c5c*/ 	.word	0x0500000f


	//   ....[217]....
        /*0c60*/ 	.word	0x0500000f


	//   ....[218]....
        /*0c64*/ 	.word	0x0500000f


	//   ....[219]....
        /*0c68*/ 	.word	0x0500000f


	//   ....[220]....
        /*0c6c*/ 	.word	0x0500000f


	//   ....[221]....
        /*0c70*/ 	.word	0x0500000f


	//   ....[222]....
        /*0c74*/ 	.word	0x0500000f


	//   ....[223]....
        /*0c78*/ 	.word	0x0500000f


	//   ....[224]....
        /*0c7c*/ 	.word	0x0500000f


	//   ....[225]....
        /*0c80*/ 	.word	0x0500000f


	//   ....[226]....
        /*0c84*/ 	.word	0x0500000f


	//   ....[227]....
        /*0c88*/ 	.word	0x0500000f


	//   ....[228]....
        /*0c8c*/ 	.word	0x0500000f


	//   ....[229]....
        /*0c90*/ 	.word	0x0500000f


	//   ....[230]....
        /*0c94*/ 	.word	0x0500000f


	//   ....[231]....
        /*0c98*/ 	.word	0x0500000f


	//   ....[232]....
        /*0c9c*/ 	.word	0x0500000f


	//   ....[233]....
        /*0ca0*/ 	.word	0x0500000f


	//   ....[234]....
        /*0ca4*/ 	.word	0x0500000f


	//   ....[235]....
        /*0ca8*/ 	.word	0x0500000f


	//   ....[236]....
        /*0cac*/ 	.word	0x0500000f


	//   ....[237]....
        /*0cb0*/ 	.word	0x0500000f


	//   ....[238]....
        /*0cb4*/ 	.word	0x0500000f


	//   ....[239]....
        /*0cb8*/ 	.word	0x0500000f


	//   ....[240]....
        /*0cbc*/ 	.word	0x0500000f


	//   ....[241]....
        /*0cc0*/ 	.word	0x0500000f


	//   ....[242]....
        /*0cc4*/ 	.word	0x0500000f


	//   ....[243]....
        /*0cc8*/ 	.word	0x0500000f


	//   ....[244]....
        /*0ccc*/ 	.word	0x0500000f


	//   ....[245]....
        /*0cd0*/ 	.word	0x0500000f


	//   ....[246]....
        /*0cd4*/ 	.word	0x0500000f


	//   ....[247]....
        /*0cd8*/ 	.word	0x0500000f


	//   ....[248]....
        /*0cdc*/ 	.word	0x0500000f


	//   ....[249]....
        /*0ce0*/ 	.word	0x0500000f


	//   ....[250]....
        /*0ce4*/ 	.word	0x0500000f


	//   ....[251]....
        /*0ce8*/ 	.word	0x0500000f


	//   ....[252]....
        /*0cec*/ 	.word	0x0500000f


	//   ....[253]....
        /*0cf0*/ 	.word	0x0500000f


	//   ....[254]....
        /*0cf4*/ 	.word	0x0500000f


	//   ....[255]....
        /*0cf8*/ 	.word	0x0500000f


	//   ....[0]....
        /*0cfc*/ 	.word	0x0500000f


	//   ....[1]....
        /*0d00*/ 	.word	0x0500000f


	//   ....[2]....
        /*0d04*/ 	.word	0x0500000f


	//   ....[3]....
        /*0d08*/ 	.word	0x0500000f


	//   ....[4]....
        /*0d0c*/ 	.word	0x0500000f


	//   ....[5]....
        /*0d10*/ 	.word	0x0500000f


	//   ....[6]....
        /*0d14*/ 	.word	0x0500000f


	//   ....[7]....
        /*0d18*/ 	.word	0x0500000f


	//   ....[8]....
        /*0d1c*/ 	.word	0x0500000f


	//   ....[9]....
        /*0d20*/ 	.word	0x0500000f


	//   ....[10]....
        /*0d24*/ 	.word	0x0500000f


	//   ....[11]....
        /*0d28*/ 	.word	0x0500000f


	//----- nvinfo : EIATTR_COOP_GROUP_INSTR_OFFSETS
	.align		4
.L_1452:
        /*0d2c*/ 	.byte	0x04, 0x28
        /*0d2e*/ 	.short	(.L_1454 - .L_1453)


	//   ....[0]....
.L_1453:
        /*0d30*/ 	.word	0x00000060


	//   ....[1]....
        /*0d34*/ 	.word	0x00000130


	//   ....[2]....
        /*0d38*/ 	.word	0x000001e0


	//   ....[3]....
        /*0d3c*/ 	.word	0x000003a0


	//   ....[4]....
        /*0d40*/ 	.word	0x00000500


	//   ....[5]....
        /*0d44*/ 	.word	0x00000620


	//   ....[6]....
        /*0d48*/ 	.word	0x00000780


	//   ....[7]....
        /*0d4c*/ 	.word	0x00002a00


	//   ....[8]....
        /*0d50*/ 	.word	0x00002a10


	//   ....[9]....
        /*0d54*/ 	.word	0x00003c40


	//   ....[10]....
        /*0d58*/ 	.word	0x00003c50


	//   ....[11]....
        /*0d5c*/ 	.word	0x00004e20


	//   ....[12]....
        /*0d60*/ 	.word	0x00004e30


	//   ....[13]....
        /*0d64*/ 	.word	0x000051b0


	//   ....[14]....
        /*0d68*/ 	.word	0x000051d0


	//   ....[15]....
        /*0d6c*/ 	.word	0x00005ae0


	//   ....[16]....
        /*0d70*/ 	.word	0x00006060


	//   ....[17]....
        /*0d74*/ 	.word	0x00006070


	//   ....[18]....
        /*0d78*/ 	.word	0x00006080


	//   ....[19]....
        /*0d7c*/ 	.word	0x00006090


	//   ....[20]....
        /*0d80*/ 	.word	0x00007390


	//   ....[21]....
        /*0d84*/ 	.word	0x000073a0


	//   ....[22]....
        /*0d88*/ 	.word	0x000073b0


	//   ....[23]....
        /*0d8c*/ 	.word	0x000073c0


	//   ....[24]....
        /*0d90*/ 	.word	0x00009770


	//   ....[25]....
        /*0d94*/ 	.word	0x00009790


	//   ....[26]....
        /*0d98*/ 	.word	0x00009c10


	//   ....[27]....
        /*0d9c*/ 	.word	0x00009c30


	//   ....[28]....
        /*0da0*/ 	.word	0x0000be10


	//   ....[29]....
        /*0da4*/ 	.word	0x0000be30


	//   ....[30]....
        /*0da8*/ 	.word	0x0000c460


	//   ....[31]....
        /*0dac*/ 	.word	0x0000c4b0


	//   ....[32]....
        /*0db0*/ 	.word	0x0000da20


	//   ....[33]....
        /*0db4*/ 	.word	0x0000da30


	//   ....[34]....
        /*0db8*/ 	.word	0x0000dac0


	//   ....[35]....
        /*0dbc*/ 	.word	0x0000dae0


	//   ....[36]....
        /*0dc0*/ 	.word	0x0000e600


	//   ....[37]....
        /*0dc4*/ 	.word	0x0000e620


	//   ....[38]....
        /*0dc8*/ 	.word	0x0000e640


	//   ....[39]....
        /*0dcc*/ 	.word	0x0000e660


	//   ....[40]....
        /*0dd0*/ 	.word	0x0000e670


	//   ....[41]....
        /*0dd4*/ 	.word	0x0000e680


	//   ....[42]....
        /*0dd8*/ 	.word	0x0000e690


	//   ....[43]....
        /*0ddc*/ 	.word	0x0000e6a0


	//   ....[44]....
        /*0de0*/ 	.word	0x0000e6b0


	//   ....[45]....
        /*0de4*/ 	.word	0x0000e6c0


	//   ....[46]....
        /*0de8*/ 	.word	0x0000e6d0


	//   ....[47]....
        /*0dec*/ 	.word	0x0000e6e0


	//   ....[48]....
        /*0df0*/ 	.word	0x0000e6f0


	//   ....[49]....
        /*0df4*/ 	.word	0x0000e700


	//   ....[50]....
        /*0df8*/ 	.word	0x0000e710


	//   ....[51]....
        /*0dfc*/ 	.word	0x0000e720


	//   ....[52]....
        /*0e00*/ 	.word	0x0000e730


	//   ....[53]....
        /*0e04*/ 	.word	0x0000e740


	//   ....[54]....
        /*0e08*/ 	.word	0x0000e750


	//   ....[55]....
        /*0e0c*/ 	.word	0x0000e760


	//   ....[56]....
        /*0e10*/ 	.word	0x0000e770


	//   ....[57]....
        /*0e14*/ 	.word	0x0000e780


	//   ....[58]....
        /*0e18*/ 	.word	0x0000e790


	//   ....[59]....
        /*0e1c*/ 	.word	0x0000e7a0


	//   ....[60]....
        /*0e20*/ 	.word	0x0000e7b0


	//   ....[61]....
        /*0e24*/ 	.word	0x0000e7c0


	//   ....[62]....
        /*0e28*/ 	.word	0x0000e7d0


	//   ....[63]....
        /*0e2c*/ 	.word	0x0000e7e0


	//   ....[64]....
        /*0e30*/ 	.word	0x0000e7f0


	//   ....[65]....
        /*0e34*/ 	.word	0x0000e800


	//   ....[66]....
        /*0e38*/ 	.word	0x0000e810


	//   ....[67]....
        /*0e3c*/ 	.word	0x0000e820


	//   ....[68]....
        /*0e40*/ 	.word	0x0000efc0


	//   ....[69]....
        /*0e44*/ 	.word	0x0000efd0


	//   ....[70]....
        /*0e48*/ 	.word	0x0000efe0


	//   ....[71]....
        /*0e4c*/ 	.word	0x0000f020


	//   ....[72]....
        /*0e50*/ 	.word	0x0000f580


	//   ....[73]....
        /*0e54*/ 	.word	0x0000f5c0


	//   ....[74]....
        /*0e58*/ 	.word	0x0000f5e0


	//   ....[75]....
        /*0e5c*/ 	.word	0x0000f620


	//   ....[76]....
        /*0e60*/ 	.word	0x0000f640


	//   ....[77]....
        /*0e64*/ 	.word	0x0000f660


	//   ....[78]....
        /*0e68*/ 	.word	0x0000f690


	//   ....[79]....
        /*0e6c*/ 	.word	0x0000f6c0


	//   ....[80]....
        /*0e70*/ 	.word	0x0000fb20


	//   ....[81]....
        /*0e74*/ 	.word	0x0000fb30


	//   ....[82]....
        /*0e78*/ 	.word	0x0000fd90


	//   ....[83]....
        /*0e7c*/ 	.word	0x0000fda0


	//   ....[84]....
        /*0e80*/ 	.word	0x00010820


	//   ....[85]....
        /*0e84*/ 	.word	0x00010850


	//   ....[86]....
        /*0e88*/ 	.word	0x00010890


	//   ....[87]....
        /*0e8c*/ 	.word	0x000108c0


	//   ....[88]....
        /*0e90*/ 	.word	0x000108e0


	//   ....[89]....
        /*0e94*/ 	.word	0x000108f0


	//   ....[90]....
        /*0e98*/ 	.word	0x00010900


	//   ....[91]....
        /*0e9c*/ 	.word	0x00010920


	//   ....[92]....
        /*0ea0*/ 	.word	0x00010a70


	//   ....[93]....
        /*0ea4*/ 	.word	0x00010c70


	//   ....[94]....
        /*0ea8*/ 	.word	0x00010ca0


	//   ....[95]....
        /*0eac*/ 	.word	0x00010cd0


	//   ....[96]....
        /*0eb0*/ 	.word	0x00010d00


	//   ....[97]....
        /*0eb4*/ 	.word	0x00010d30


	//   ....[98]....
        /*0eb8*/ 	.word	0x00010d60


	//   ....[99]....
        /*0ebc*/ 	.word	0x00010ee0


	//   ....[100]....
        /*0ec0*/ 	.word	0x00010f10


	//   ....[101]....
        /*0ec4*/ 	.word	0x00010f40


	//   ....[102]....
        /*0ec8*/ 	.word	0x00010f70


	//   ....[103]....
        /*0ecc*/ 	.word	0x00010fa0


	//   ....[104]....
        /*0ed0*/ 	.word	0x00010fd0


	//   ....[105]....
        /*0ed4*/ 	.word	0x00011060


	//   ....[106]....
        /*0ed8*/ 	.word	0x00011090


	//   ....[107]....
        /*0edc*/ 	.word	0x000110a0


	//   ....[108]....
        /*0ee0*/ 	.word	0x00011140


	//   ....[109]....
        /*0ee4*/ 	.word	0x00012230


	//   ....[110]....
        /*0ee8*/ 	.word	0x000141f0


	//   ....[111]....
        /*0eec*/ 	.word	0x00014200


	//   ....[112]....
        /*0ef0*/ 	.word	0x00014250


	//   ....[113]....
        /*0ef4*/ 	.word	0x00014270


	//   ....[114]....
        /*0ef8*/ 	.word	0x000142d0


	//   ....[115]....
        /*0efc*/ 	.word	0x000142f0


	//   ....[116]....
        /*0f00*/ 	.word	0x00014300


	//   ....[117]....
        /*0f04*/ 	.word	0x00014310


	//   ....[118]....
        /*0f08*/ 	.word	0x000143a0


	//   ....[119]....
        /*0f0c*/ 	.word	0x000143c0


	//   ....[120]....
        /*0f10*/ 	.word	0x00014850


	//   ....[121]....
        /*0f14*/ 	.word	0x00014870


	//   ....[122]....
        /*0f18*/ 	.word	0x000148d0


	//   ....[123]....
        /*0f1c*/ 	.word	0x000148f0


	//   ....[124]....
        /*0f20*/ 	.word	0x00014930


	//   ....[125]....
        /*0f24*/ 	.word	0x00014950


	//   ....[126]....
        /*0f28*/ 	.word	0x00014960


	//   ....[127]....
        /*0f2c*/ 	.word	0x00014970


	//   ....[128]....
        /*0f30*/ 	.word	0x00014a00


	//   ....[129]....
        /*0f34*/ 	.word	0x00014a20


	//   ....[130]....
        /*0f38*/ 	.word	0x000152c0


	//   ....[131]....
        /*0f3c*/ 	.word	0x000152f0


	//   ....[132]....
        /*0f40*/ 	.word	0x00015360


	//   ....[133]....
        /*0f44*/ 	.word	0x00015380


	//   ....[134]....
        /*0f48*/ 	.word	0x00015400


	//   ....[135]....
        /*0f4c*/ 	.word	0x00015420


	//   ....[136]....
        /*0f50*/ 	.word	0x00015430


	//   ....[137]....
        /*0f54*/ 	.word	0x000154a0


	//   ....[138]....
        /*0f58*/ 	.word	0x000154f0


	//   ....[139]....
        /*0f5c*/ 	.word	0x00015500


	//   ....[140]....
        /*0f60*/ 	.word	0x00015530


	//   ....[141]....
        /*0f64*/ 	.word	0x00015550


	//   ....[142]....
        /*0f68*/ 	.word	0x00015fd0


	//   ....[143]....
        /*0f6c*/ 	.word	0x00015fe0


	//   ....[144]....
        /*0f70*/ 	.word	0x00016000


	//   ....[145]....
        /*0f74*/ 	.word	0x00016050


	//   ....[146]....
        /*0f78*/ 	.word	0x00016060


	//   ....[147]....
        /*0f7c*/ 	.word	0x000160a0


	//   ....[148]....
        /*0f80*/ 	.word	0x000160b0


	//   ....[149]....
        /*0f84*/ 	.word	0x000160c0


	//   ....[150]....
        /*0f88*/ 	.word	0x00016100


	//   ....[151]....
        /*0f8c*/ 	.word	0x00016140


	//   ....[152]....
        /*0f90*/ 	.word	0x00016570


	//   ....[153]....
        /*0f94*/ 	.word	0x00016580


	//   ....[154]....
        /*0f98*/ 	.word	0x00016590


	//   ....[155]....
        /*0f9c*/ 	.word	0x000165d0


	//   ....[156]....
        /*0fa0*/ 	.word	0x000165e0


	//   ....[157]....
        /*0fa4*/ 	.word	0x00016620


	//   ....[158]....
        /*0fa8*/ 	.word	0x00016630


	//   ....[159]....
        /*0fac*/ 	.word	0x00016640


	//   ....[160]....
        /*0fb0*/ 	.word	0x00016680


	//   ....[161]....
        /*0fb4*/ 	.word	0x000166c0


	//   ....[162]....
        /*0fb8*/ 	.word	0x00017780


	//   ....[163]....
        /*0fbc*/ 	.word	0x000177b0


	//   ....[164]....
        /*0fc0*/ 	.word	0x00017820


	//   ....[165]....
        /*0fc4*/ 	.word	0x00017850


	//   ....[166]....
        /*0fc8*/ 	.word	0x00017880


	//   ....[167]....
        /*0fcc*/ 	.word	0x000178b0


	//   ....[168]....
        /*0fd0*/ 	.word	0x000178e0


	//   ....[169]....
        /*0fd4*/ 	.word	0x00017910


	//   ....[170]....
        /*0fd8*/ 	.word	0x00017ab0


	//   ....[171]....
        /*0fdc*/ 	.word	0x00017ae0


	//   ....[172]....
        /*0fe0*/ 	.word	0x00017b10


	//   ....[173]....
        /*0fe4*/ 	.word	0x00017b40


	//   ....[174]....
        /*0fe8*/ 	.word	0x00017b70


	//   ....[175]....
        /*0fec*/ 	.word	0x00017ba0


	//   ....[176]....
        /*0ff0*/ 	.word	0x00017c60


	//   ....[177]....
        /*0ff4*/ 	.word	0x00017c80


	//   ....[178]....
        /*0ff8*/ 	.word	0x00017c90


	//   ....[179]....
        /*0ffc*/ 	.word	0x00017cf0


	//   ....[180]....
        /*1000*/ 	.word	0x00018340


	//   ....[181]....
        /*1004*/ 	.word	0x00018700


	//   ....[182]....
        /*1008*/ 	.word	0x00018790


	//   ....[183]....
        /*100c*/ 	.word	0x00018860


	//   ....[184]....
        /*1010*/ 	.word	0x000188f0


	//   ....[185]....
        /*1014*/ 	.word	0x000189d0


	//   ....[186]....
        /*1018*/ 	.word	0x00018a60


	//   ....[187]....
        /*101c*/ 	.word	0x00018b40


	//   ....[188]....
        /*1020*/ 	.word	0x00018bd0


	//   ....[189]....
        /*1024*/ 	.word	0x00018c20


	//   ....[190]....
        /*1028*/ 	.word	0x00018c70


	//   ....[191]....
        /*102c*/ 	.word	0x00018d50


	//   ....[192]....
        /*1030*/ 	.word	0x00018de0


	//   ....[193]....
        /*1034*/ 	.word	0x00018e30


	//   ....[194]....
        /*1038*/ 	.word	0x00018e80


	//   ....[195]....
        /*103c*/ 	.word	0x000190d0


	//   ....[196]....
        /*1040*/ 	.word	0x000193b0


	//   ....[197]....
        /*1044*/ 	.word	0x000194b0


	//   ....[198]....
        /*1048*/ 	.word	0x00019540


	//   ....[199]....
        /*104c*/ 	.word	0x000195a0


	//   ....[200]....
        /*1050*/ 	.word	0x00019680


	//   ....[201]....
        /*1054*/ 	.word	0x00019700


	//   ....[202]....
        /*1058*/ 	.word	0x000197d0


	//   ....[203]....
        /*105c*/ 	.word	0x00019850


	//   ....[204]....
        /*1060*/ 	.word	0x00019940


	//   ....[205]....
        /*1064*/ 	.word	0x000199c0


	//   ....[206]....
        /*1068*/ 	.word	0x00019a20


	//   ....[207]....
        /*106c*/ 	.word	0x00019be0


	//   ....[208]....
        /*1070*/ 	.word	0x00019c90


	//   ....[209]....
        /*1074*/ 	.word	0x00019cf0


	//   ....[210]....
        /*1078*/ 	.word	0x00019de0


	//   ....[211]....
        /*107c*/ 	.word	0x00019e40


	//   ....[212]....
        /*1080*/ 	.word	0x00019f00


	//   ....[213]....
        /*1084*/ 	.word	0x00019f60


	//   ....[214]....
        /*1088*/ 	.word	0x0001a020


	//   ....[215]....
        /*108c*/ 	.word	0x0001a080


	//   ....[216]....
        /*1090*/ 	.word	0x0001a150


	//   ....[217]....
        /*1094*/ 	.word	0x0001a200


	//   ....[218]....
        /*1098*/ 	.word	0x0001a270


	//   ....[219]....
        /*109c*/ 	.word	0x0001a2d0


	//   ....[220]....
        /*10a0*/ 	.word	0x0001a390


	//   ....[221]....
        /*10a4*/ 	.word	0x0001a3f0


	//   ....[222]....
        /*10a8*/ 	.word	0x0001a4f0


	//   ....[223]....
        /*10ac*/ 	.word	0x0001a550


	//   ....[224]....
        /*10b0*/ 	.word	0x0001a600


	//   ....[225]....
        /*10b4*/ 	.word	0x0001a6b0


	//   ....[226]....
        /*10b8*/ 	.word	0x0001a760


	//   ....[227]....
        /*10bc*/ 	.word	0x0001a7e0


	//   ....[228]....
        /*10c0*/ 	.word	0x0001a8b0


	//   ....[229]....
        /*10c4*/ 	.word	0x0001aa00


	//   ....[230]....
        /*10c8*/ 	.word	0x0001aab0


	//   ....[231]....
        /*10cc*/ 	.word	0x0001ab60


	//   ....[232]....
        /*10d0*/ 	.word	0x0001ac00


	//   ....[233]....
        /*10d4*/ 	.word	0x0001acb0


	//   ....[234]....
        /*10d8*/ 	.word	0x0001ad50


	//   ....[235]....
        /*10dc*/ 	.word	0x0001ae00


	//   ....[236]....
        /*10e0*/ 	.word	0x0001aea0


	//   ....[237]....
        /*10e4*/ 	.word	0x0001af10


	//   ....[238]....
        /*10e8*/ 	.word	0x0001afd0


	//   ....[239]....
        /*10ec*/ 	.word	0x0001b0d0


	//   ....[240]....
        /*10f0*/ 	.word	0x0001b160


	//   ....[241]....
        /*10f4*/ 	.word	0x0001b1c0


	//   ....[242]....
        /*10f8*/ 	.word	0x0001b270


	//   ....[243]....
        /*10fc*/ 	.word	0x0001b2d0


	//   ....[244]....
        /*1100*/ 	.word	0x0001b380


	//   ....[245]....
        /*1104*/ 	.word	0x0001b3e0


	//   ....[246]....
        /*1108*/ 	.word	0x0001b490


	//   ....[247]....
        /*110c*/ 	.word	0x0001b4f0


	//   ....[248]....
        /*1110*/ 	.word	0x0001b5a0


	//   ....[249]....
        /*1114*/ 	.word	0x0001b780


	//   ....[250]....
        /*1118*/ 	.word	0x0001b820


	//   ....[251]....
        /*111c*/ 	.word	0x0001b9b0


	//   ....[252]....
        /*1120*/ 	.word	0x0001ba30


	//   ....[253]....
        /*1124*/ 	.word	0x0001bab0


	//   ....[254]....
        /*1128*/ 	.word	0x0001bb30


	//   ....[255]....
        /*112c*/ 	.word	0x0001bbb0


	//   ....[0]....
        /*1130*/ 	.word	0x0001bc40


	//   ....[1]....
        /*1134*/ 	.word	0x0001bce0


	//   ....[2]....
        /*1138*/ 	.word	0x0001bd90


	//   ....[3]....
        /*113c*/ 	.word	0x0001be10


	//   ....[4]....
        /*1140*/ 	.word	0x0001be90


	//   ....[5]....
        /*1144*/ 	.word	0x0001bf10


	//   ....[6]....
        /*1148*/ 	.word	0x0001bfa0


	//   ....[7]....
        /*114c*/ 	.word	0x0001c020


	//   ....[8]....
        /*1150*/ 	.word	0x0001c0c0


	//   ....[9]....
        /*1154*/ 	.word	0x0001c110


	//   ....[10]....
        /*1158*/ 	.word	0x0001c1a0


	//   ....[11]....
        /*115c*/ 	.word	0x0001c2d0


	//----- nvinfo : EIATTR_REG_RECONFIG
	.align		4
.L_1454:
        /*1160*/ 	.byte	0x01, 0x54
	.zero		2


	//----- nvinfo : EIATTR_SYSCALL_OFFSETS
	.align		4
        /*1164*/ 	.byte	0x04, 0x46
        /*1166*/ 	.short	(.L_1456 - .L_1455)


	//   ....[0]....
.L_1455:
        /*1168*/ 	.word	0x00001c90


	//   ....[1]....
        /*116c*/ 	.word	0x00001de0


	//   ....[2]....
        /*1170*/ 	.word	0x00005c50


	//   ....[3]....
        /*1174*/ 	.word	0x00005f90


	//   ....[4]....
        /*1178*/ 	.word	0x000133d0


	//   ....[5]....
        /*117c*/ 	.word	0x00013560


	//   ....[6]....
        /*1180*/ 	.word	0x000136b0


	//   ....[7]....
        /*1184*/ 	.word	0x00013800


	//   ....[8]....
        /*1188*/ 	.word	0x00014e40


	//----- nvinfo : EIATTR_MBARRIER_INSTR_OFFSETS
	.align		4
.L_1456:
        /*118c*/ 	.byte	0x04, 0x39
        /*118e*/ 	.short	(.L_1458 - .L_1457)


	//   ....[0]....
.L_1457:
        /*1190*/ 	.word	0x00000250
        /*1194*/ 	.word	0x000000ff
        /*1198*/ 	.word	0x00013200
        /*119c*/ 	.short	0x0100
        /*119e*/ 	.byte	0x08
	.zero		1


	//   ....[1]....
        /*11a0*/ 	.word	0x00000260
        /*11a4*/ 	.word	0x000000ff
        /*11a8*/ 	.word	0x00013220
        /*11ac*/ 	.short	0x0100
        /*11ae*/ 	.byte	0x08
	.zero		1


	//   ....[2]....
        /*11b0*/ 	.word	0x00000350
        /*11b4*/ 	.word	0x000000ff
        /*11b8*/ 	.word	0x00013230
        /*11bc*/ 	.short	0x0100
        /*11be*/ 	.byte	0x08
	.zero		1


	//   ....[3]....
        /*11c0*/ 	.word	0x00000360
        /*11c4*/ 	.word	0x000000ff
        /*11c8*/ 	.word	0x00013240
        /*11cc*/ 	.short	0x0100
        /*11ce*/ 	.byte	0x08
	.zero		1


	//   ....[4]....
        /*11d0*/ 	.word	0x00000370
        /*11d4*/ 	.word	0x000000ff
        /*11d8*/ 	.word	0x00013238
        /*11dc*/ 	.short	0x0100
        /*11de*/ 	.byte	0x08
	.zero		1


	//   ....[5]....
        /*11e0*/ 	.word	0x00000380
        /*11e4*/ 	.word	0x000000ff
        /*11e8*/ 	.word	0x00013248
        /*11ec*/ 	.short	0x0100
        /*11ee*/ 	.byte	0x08
	.zero		1


	//   ....[6]....
        /*11f0*/ 	.word	0x000004b0
        /*11f4*/ 	.word	0x000000ff
        /*11f8*/ 	.word	0x00013250
        /*11fc*/ 	.short	0x0100
        /*11fe*/ 	.byte	0x08
	.zero		1


	//   ....[7]....
        /*1200*/ 	.word	0x000004c0
        /*1204*/ 	.word	0x000000ff
        /*1208*/ 	.word	0x00013260
        /*120c*/ 	.short	0x0100
        /*120e*/ 	.byte	0x08
	.zero		1


	//   ....[8]....
        /*1210*/ 	.word	0x000004d0
        /*1214*/ 	.word	0x000000ff
        /*1218*/ 	.word	0x00013258
        /*121c*/ 	.short	0x0100
        /*121e*/ 	.byte	0x08
	.zero		1


	//   ....[9]....
        /*1220*/ 	.word	0x000004e0
        /*1224*/ 	.word	0x000000ff
        /*1228*/ 	.word	0x00013268
        /*122c*/ 	.short	0x0100
        /*122e*/ 	.byte	0x08
	.zero		1


	//   ....[10]....
        /*1230*/ 	.word	0x000005d0
        /*1234*/ 	.word	0x000000ff
        /*1238*/ 	.word	0x00013270
        /*123c*/ 	.short	0x0100
        /*123e*/ 	.byte	0x06
	.zero		1


	//   ....[11]....
        /*1240*/ 	.word	0x000005e0
        /*1244*/ 	.word	0x000000ff
        /*1248*/ 	.word	0x00013280
        /*124c*/ 	.short	0x0100
        /*124e*/ 	.byte	0x06
	.zero		1


	//   ....[12]....
        /*1250*/ 	.word	0x000005f0
        /*1254*/ 	.word	0x000000ff
        /*1258*/ 	.word	0x00013278
        /*125c*/ 	.short	0x0100
        /*125e*/ 	.byte	0x06
	.zero		1


	//   ....[13]....
        /*1260*/ 	.word	0x00000600
        /*1264*/ 	.word	0x000000ff
        /*1268*/ 	.word	0x00013288
        /*126c*/ 	.short	0x0100
        /*126e*/ 	.byte	0x06
	.zero		1


	//   ....[14]....
        /*1270*/ 	.word	0x00000730
        /*1274*/ 	.word	0x000000ff
        /*1278*/ 	.word	0x00013290
        /*127c*/ 	.short	0x0100
        /*127e*/ 	.byte	0x08
	.zero		1


	//   ....[15]....
        /*1280*/ 	.word	0x00000740
        /*1284*/ 	.word	0x000000ff
        /*1288*/ 	.word	0x000132a0
        /*128c*/ 	.short	0x0100
        /*128e*/ 	.byte	0x08
	.zero		1


	//   ....[16]....
        /*1290*/ 	.word	0x00000750
        /*1294*/ 	.word	0x000000ff
        /*1298*/ 	.word	0x00013298
        /*129c*/ 	.short	0x0100
        /*129e*/ 	.byte	0x08
	.zero		1


	//   ....[17]....
        /*12a0*/ 	.word	0x00000760
        /*12a4*/ 	.word	0x000000ff
        /*12a8*/ 	.word	0x000132a8
        /*12ac*/ 	.short	0x0100
        /*12ae*/ 	.byte	0x08
	.zero		1


	//   ....[18]....
        /*12b0*/ 	.word	0x000008a0
        /*12b4*/ 	.word	0x000000ff
        /*12b8*/ 	.word	0x000132b0
        /*12bc*/ 	.short	0x0100
        /*12be*/ 	.byte	0x08
	.zero		1


	//   ....[19]....
        /*12c0*/ 	.word	0x000008b0
        /*12c4*/ 	.word	0x000000ff
        /*12c8*/ 	.word	0x000132c0
        /*12cc*/ 	.short	0x0100
        /*12ce*/ 	.byte	0x08
	.zero		1


	//   ....[20]....
        /*12d0*/ 	.word	0x000008c0
        /*12d4*/ 	.word	0x000000ff
        /*12d8*/ 	.word	0x000132b8
        /*12dc*/ 	.short	0x0100
        /*12de*/ 	.byte	0x08
	.zero		1


	//   ....[21]....
        /*12e0*/ 	.word	0x000008d0
        /*12e4*/ 	.word	0x000000ff
        /*12e8*/ 	.word	0x000132c8
        /*12ec*/ 	.short	0x0100
        /*12ee*/ 	.byte	0x08
	.zero		1


	//   ....[22]....
        /*12f0*/ 	.word	0x000029b0
        /*12f4*/ 	.word	0x00000043
        /*12f8*/ 	.word	0x00013290
        /*12fc*/ 	.short	0x010a
        /*12fe*/ 	.byte	0x3f
	.zero		1


	//   ....[23]....
        /*1300*/ 	.word	0x00003bf0
        /*1304*/ 	.word	0x00000043
        /*1308*/ 	.word	0x00013290
        /*130c*/ 	.short	0x010a
        /*130e*/ 	.byte	0x3f
	.zero		1


	//   ....[24]....
        /*1310*/ 	.word	0x00004c50
        /*1314*/ 	.word	0x00000043
        /*1318*/ 	.word	0x00013290
        /*131c*/ 	.short	0x010a
        /*131e*/ 	.byte	0x3f
	.zero		1


	//   ....[25]....
        /*1320*/ 	.word	0x00004ff0
        /*1324*/ 	.word	0x00000004
        /*1328*/ 	.word	0x00000000
        /*132c*/ 	.short	0x0101
        /*132e*/ 	.byte	0x3f
	.zero		1


	//   ....[26]....
        /*1330*/ 	.word	0x00005030
        /*1334*/ 	.word	0x00000043
        /*1338*/ 	.word	0x000132b0
        /*133c*/ 	.short	0x010a
        /*133e*/ 	.byte	0x3f
	.zero		1


	//   ....[27]....
        /*1340*/ 	.word	0x00005380
        /*1344*/ 	.word	0x00000043
        /*1348*/ 	.word	0x00000000
        /*134c*/ 	.short	0x0101
        /*134e*/ 	.byte	0x3f
	.zero		1


	//   ....[28]....
        /*1350*/ 	.word	0x00005cf0
        /*1354*/ 	.word	0x00000012
        /*1358*/ 	.word	0x00013200
        /*135c*/ 	.short	0x010a
        /*135e*/ 	.byte	0x3f
	.zero		1


	//   ....[29]....
        /*1360*/ 	.word	0x00005d40
        /*1364*/ 	.word	0x00000012
        /*1368*/ 	.word	0x00013200
        /*136c*/ 	.short	0x010a
        /*136e*/ 	.byte	0x3f
	.zero		1


	//   ....[30]....
        /*1370*/ 	.word	0x000062f0
        /*1374*/ 	.word	0x00000012
        /*1378*/ 	.word	0x00013200
        /*137c*/ 	.short	0x010a
        /*137e*/ 	.byte	0x3f
	.zero		1


	//   ....[31]....
        /*1380*/ 	.word	0x00007580
        /*1384*/ 	.word	0x00000012
        /*1388*/ 	.word	0x00013200
        /*138c*/ 	.short	0x010a
        /*138e*/ 	.byte	0x3f
	.zero		1


	//   ....[32]....
        /*1390*/ 	.word	0x00008710
        /*1394*/ 	.word	0x00000003
        /*1398*/ 	.word	0x00013230
        /*139c*/ 	.short	0x010a
        /*139e*/ 	.byte	0x3f
	.zero		1


	//   ....[33]....
        /*13a0*/ 	.word	0x000087a0
        /*13a4*/ 	.word	0x00000003
        /*13a8*/ 	.word	0x00013230
        /*13ac*/ 	.short	0x010a
        /*13ae*/ 	.byte	0x3f
	.zero		1


	//   ....[34]....
        /*13b0*/ 	.word	0x0000a5a0
        /*13b4*/ 	.word	0x00000043
        /*13b8*/ 	.word	0x00000000
        /*13bc*/ 	.short	0x0101
        /*13be*/ 	.byte	0x3f
	.zero		1


	//   ....[35]....
        /*13c0*/ 	.word	0x0000b200
        /*13c4*/ 	.word	0x00000000
        /*13c8*/ 	.word	0x00013230
        /*13cc*/ 	.short	0x010a
        /*13ce*/ 	.byte	0x3f
	.zero		1


	//   ....[36]....
        /*13d0*/ 	.word	0x0000b280
        /*13d4*/ 	.word	0x00000000
        /*13d8*/ 	.word	0x00013230
        /*13dc*/ 	.short	0x010a
        /*13de*/ 	.byte	0x3f
	.zero		1


	//   ....[37]....
        /*13e0*/ 	.word	0x0000b840
        /*13e4*/ 	.word	0x0000000e
        /*13e8*/ 	.word	0x00013250
        /*13ec*/ 	.short	0x010a
        /*13ee*/ 	.byte	0x3f
	.zero		1


	//   ....[38]....
        /*13f0*/ 	.word	0x0000b890
        /*13f4*/ 	.word	0x0000000e
        /*13f8*/ 	.word	0x00013250
        /*13fc*/ 	.short	0x010a
        /*13fe*/ 	.byte	0x3f
	.zero		1


	//   ....[39]....
        /*1400*/ 	.word	0x0000bb80
        /*1404*/ 	.word	0x00000000
        /*1408*/ 	.word	0x00000000
        /*140c*/ 	.short	0x0101
        /*140e*/ 	.byte	0x3f
	.zero		1


	//   ....[40]....
        /*1410*/ 	.word	0x0000d280
        /*1414*/ 	.word	0x0000000e
        /*1418*/ 	.word	0x00000000
        /*141c*/ 	.short	0x0101
        /*141e*/ 	.byte	0x3f
	.zero		1


	//   ....[41]....
        /*1420*/ 	.word	0x0000d6c0
        /*1424*/ 	.word	0x00000003
        /*1428*/ 	.word	0x00013250
        /*142c*/ 	.short	0x010a
        /*142e*/ 	.byte	0x3f
	.zero		1


	//   ....[42]....
        /*1430*/ 	.word	0x0000d710
        /*1434*/ 	.word	0x00000003
        /*1438*/ 	.word	0x00013250
        /*143c*/ 	.short	0x010a
        /*143e*/ 	.byte	0x3f
	.zero		1


	//   ....[43]....
        /*1440*/ 	.word	0x0000df40
        /*1444*/ 	.word	0x00000003
        /*1448*/ 	.word	0x00000000
        /*144c*/ 	.short	0x0101
        /*144e*/ 	.byte	0x3f
	.zero		1


	//   ....[44]....
        /*1450*/ 	.word	0x0000f650
        /*1454*/ 	.word	0x00000015
        /*1458*/ 	.word	0x00000000
        /*145c*/ 	.short	0x0101
        /*145e*/ 	.byte	0x3f
	.zero		1


	//   ....[45]....
        /*1460*/ 	.word	0x0000fb10
        /*1464*/ 	.word	0x00000004
        /*1468*/ 	.word	0x00000000
        /*146c*/ 	.short	0x0101
        /*146e*/ 	.byte	0x3f
	.zero		1


	//   ....[46]....
        /*1470*/ 	.word	0x00012310
        /*1474*/ 	.word	0x00000011
        /*1478*/ 	.word	0x00013220
        /*147c*/ 	.short	0x010a
        /*147e*/ 	.byte	0x3f
	.zero		1


	//   ....[47]....
        /*1480*/ 	.word	0x000123e0
        /*1484*/ 	.word	0x00000006
        /*1488*/ 	.word	0x000132a0
        /*148c*/ 	.short	0x010a
        /*148e*/ 	.byte	0x3f
	.zero		1


	//   ....[48]....
        /*1490*/ 	.word	0x00012620
        /*1494*/ 	.word	0x00000006
        /*1498*/ 	.word	0x000132c0
        /*149c*/ 	.short	0x010a
        /*149e*/ 	.byte	0x3f
	.zero		1


	//   ....[49]....
        /*14a0*/ 	.word	0x000129d0
        /*14a4*/ 	.word	0x00000006
        /*14a8*/ 	.word	0x000132a0
        /*14ac*/ 	.short	0x010a
        /*14ae*/ 	.byte	0x3f
	.zero		1


	//   ....[50]....
        /*14b0*/ 	.word	0x00012c00
        /*14b4*/ 	.word	0x00000006
        /*14b8*/ 	.word	0x000132c0
        /*14bc*/ 	.short	0x010a
        /*14be*/ 	.byte	0x3f
	.zero		1


	//   ....[51]....
        /*14c0*/ 	.word	0x00013e40
        /*14c4*/ 	.word	0x00000004
        /*14c8*/ 	.word	0x00013280
        /*14cc*/ 	.short	0x010a
        /*14ce*/ 	.byte	0x3f
	.zero		1


	//   ....[52]....
        /*14d0*/ 	.word	0x000144e0
        /*14d4*/ 	.word	0x00000004
        /*14d8*/ 	.word	0x00013270
        /*14dc*/ 	.short	0x0107
        /*14de*/ 	.byte	0x3f
	.zero		1


	//   ....[53]....
        /*14e0*/ 	.word	0x000145a0
        /*14e4*/ 	.word	0x00000004
        /*14e8*/ 	.word	0x00013270
        /*14ec*/ 	.short	0x0101
        /*14ee*/ 	.byte	0x3f
	.zero		1


	//   ....[54]....
        /*14f0*/ 	.word	0x000145f0
        /*14f4*/ 	.word	0x00000004
        /*14f8*/ 	.word	0x00013240
        /*14fc*/ 	.short	0x010a
        /*14fe*/ 	.byte	0x3f
	.zero		1


	//   ....[55]....
        /*1500*/ 	.word	0x00014b30
        /*1504*/ 	.word	0x00000004
        /*1508*/ 	.word	0x00013230
        /*150c*/ 	.short	0x0107
        /*150e*/ 	.byte	0x3f
	.zero		1


	//   ....[56]....
        /*1510*/ 	.word	0x00014c10
        /*1514*/ 	.word	0x00000004
        /*1518*/ 	.word	0x00013230
        /*151c*/ 	.short	0x0101
        /*151e*/ 	.byte	0x3f
	.zero		1


	//   ....[57]....
        /*1520*/ 	.word	0x00015640
        /*1524*/ 	.word	0x00000011
        /*1528*/ 	.word	0x00013200
        /*152c*/ 	.short	0x0107
        /*152e*/ 	.byte	0x3f
	.zero		1


	//   ....[58]....
        /*1530*/ 	.word	0x00015730
        /*1534*/ 	.word	0x00000011
        /*1538*/ 	.word	0x00013200
        /*153c*/ 	.short	0x0101
        /*153e*/ 	.byte	0x3f
	.zero		1


	//   ....[59]....
        /*1540*/ 	.word	0x00015750
        /*1544*/ 	.word	0x00000011
        /*1548*/ 	.word	0x00013220
        /*154c*/ 	.short	0x010a
        /*154e*/ 	.byte	0x3f
	.zero		1


	//   ....[60]....
        /*1550*/ 	.word	0x00015ce0
        /*1554*/ 	.word	0x00000006
        /*1558*/ 	.word	0x00013280
        /*155c*/ 	.short	0x010a
        /*155e*/ 	.byte	0x3f
	.zero		1


	//   ....[61]....
        /*1560*/ 	.word	0x000161f0
        /*1564*/ 	.word	0x00000006
        /*1568*/ 	.word	0x00013270
        /*156c*/ 	.short	0x0107
        /*156e*/ 	.byte	0x3f
	.zero		1


	//   ....[62]....
        /*1570*/ 	.word	0x000162b0
        /*1574*/ 	.word	0x00000006
        /*1578*/ 	.word	0x00013270
        /*157c*/ 	.short	0x0101
        /*157e*/ 	.byte	0x3f
	.zero		1


	//   ....[63]....
        /*1580*/ 	.word	0x00016300
        /*1584*/ 	.word	0x00000006
        /*1588*/ 	.word	0x00013240
        /*158c*/ 	.short	0x010a
        /*158e*/ 	.byte	0x3f
	.zero		1


	//   ....[64]....
        /*1590*/ 	.word	0x00016740
        /*1594*/ 	.word	0x00000006
        /*1598*/ 	.word	0x00013230
        /*159c*/ 	.short	0x0107
        /*159e*/ 	.byte	0x3f
	.zero		1


	//   ....[65]....
        /*15a0*/ 	.word	0x00016810
        /*15a4*/ 	.word	0x00000006
        /*15a8*/ 	.word	0x00013230
        /*15ac*/ 	.short	0x0101
        /*15ae*/ 	.byte	0x3f
	.zero		1


	//   ....[66]....
        /*15b0*/ 	.word	0x00016890
        /*15b4*/ 	.word	0x00000002
        /*15b8*/ 	.word	0x00013270
        /*15bc*/ 	.short	0x010a
        /*15be*/ 	.byte	0x3f
	.zero		1


	//   ....[67]....
        /*15c0*/ 	.word	0x00016920
        /*15c4*/ 	.word	0x00000002
        /*15c8*/ 	.word	0x00013260
        /*15cc*/ 	.short	0x010a
        /*15ce*/ 	.byte	0x3f
	.zero		1


	//   ....[68]....
        /*15d0*/ 	.word	0x00016d50
        /*15d4*/ 	.word	0x00000002
        /*15d8*/ 	.word	0x00013250
        /*15dc*/ 	.short	0x0101
        /*15de*/ 	.byte	0x3f
	.zero		1


	//   ....[69]....
        /*15e0*/ 	.word	0x00016de0
        /*15e4*/ 	.word	0x00000002
        /*15e8*/ 	.word	0x00000000
        /*15ec*/ 	.short	0x0101
        /*15ee*/ 	.byte	0x3f
	.zero		1


	//   ....[70]....
        /*15f0*/ 	.word	0x00016fc0
        /*15f4*/ 	.word	0x00000000
        /*15f8*/ 	.word	0x00013270
        /*15fc*/ 	.short	0x010a
        /*15fe*/ 	.byte	0x3f
	.zero		1


	//   ....[71]....
        /*1600*/ 	.word	0x00017050
        /*1604*/ 	.word	0x00000000
        /*1608*/ 	.word	0x00013260
        /*160c*/ 	.short	0x010a
        /*160e*/ 	.byte	0x3f
	.zero		1


	//   ....[72]....
        /*1610*/ 	.word	0x000174a0
        /*1614*/ 	.word	0x00000000
        /*1618*/ 	.word	0x00013250
        /*161c*/ 	.short	0x0101
        /*161e*/ 	.byte	0x3f
	.zero		1


	//   ....[73]....
        /*1620*/ 	.word	0x00017520
        /*1624*/ 	.word	0x00000000
        /*1628*/ 	.word	0x00000000
        /*162c*/ 	.short	0x0101
        /*162e*/ 	.byte	0x3f
	.zero		1


	//   ....[74]....
        /*1630*/ 	.word	0x000182c0
        /*1634*/ 	.word	0x00000005
        /*1638*/ 	.word	0x00013220
        /*163c*/ 	.short	0x010a
        /*163e*/ 	.byte	0x3f
	.zero		1


	//   ....[75]....
        /*1640*/ 	.word	0x00018450
        /*1644*/ 	.word	0x00000004
        /*1648*/ 	.word	0x00013240
        /*164c*/ 	.short	0x010a
        /*164e*/ 	.byte	0x3f
	.zero		1


	//   ....[76]....
        /*1650*/ 	.word	0x00018500
        /*1654*/ 	.word	0x00000005
        /*1658*/ 	.word	0x00013240
        /*165c*/ 	.short	0x010a
        /*165e*/ 	.byte	0x3f
	.zero		1


	//   ....[77]....
        /*1660*/ 	.word	0x00018540
        /*1664*/ 	.word	0x00000004
        /*1668*/ 	.word	0x00013260
        /*166c*/ 	.short	0x010a
        /*166e*/ 	.byte	0x3f
	.zero		1


	//   ....[78]....
        /*1670*/ 	.word	0x00018580
        /*1674*/ 	.word	0x00000005
        /*1678*/ 	.word	0x00013260
        /*167c*/ 	.short	0x010a
        /*167e*/ 	.byte	0x3f
	.zero		1


	//   ....[79]....
        /*1680*/ 	.word	0x000185c0
        /*1684*/ 	.word	0x00000004
        /*1688*/ 	.word	0x00013280
        /*168c*/ 	.short	0x010a
        /*168e*/ 	.byte	0x3f
	.zero		1


	//   ....[80]....
        /*1690*/ 	.word	0x00018600
        /*1694*/ 	.word	0x00000005
        /*1698*/ 	.word	0x00013280
        /*169c*/ 	.short	0x010a
        /*169e*/ 	.byte	0x3f
	.zero		1


	//   ....[81]....
        /*16a0*/ 	.word	0x00018660
        /*16a4*/ 	.word	0x00000043
        /*16a8*/ 	.word	0x00013290
        /*16ac*/ 	.short	0x010a
        /*16ae*/ 	.byte	0x3f
	.zero		1


	//   ....[82]....
        /*16b0*/ 	.word	0x000187c0
        /*16b4*/ 	.word	0x00000043
        /*16b8*/ 	.word	0x00013290
        /*16bc*/ 	.short	0x010a
        /*16be*/ 	.byte	0x3f
	.zero		1


	//   ....[83]....
        /*16c0*/ 	.word	0x00018930
        /*16c4*/ 	.word	0x00000043
        /*16c8*/ 	.word	0x00013290
        /*16cc*/ 	.short	0x010a
        /*16ce*/ 	.byte	0x3f
	.zero		1


	//   ....[84]....
        /*16d0*/ 	.word	0x00018a90
        /*16d4*/ 	.word	0x00000043
        /*16d8*/ 	.word	0x000132b0
        /*16dc*/ 	.short	0x010a
        /*16de*/ 	.byte	0x3f
	.zero		1


	//   ....[85]....
        /*16e0*/ 	.word	0x00018ca0
        /*16e4*/ 	.word	0x00000012
        /*16e8*/ 	.word	0x00013200
        /*16ec*/ 	.short	0x010a
        /*16ee*/ 	.byte	0x3f
	.zero		1


	//   ....[86]....
        /*16f0*/ 	.word	0x00018eb0
        /*16f4*/ 	.word	0x00000012
        /*16f8*/ 	.word	0x00013200
        /*16fc*/ 	.short	0x010a
        /*16fe*/ 	.byte	0x3f
	.zero		1


	//   ....[87]....
        /*1700*/ 	.word	0x00018f00
        /*1704*/ 	.word	0x00000003
        /*1708*/ 	.word	0x00013230
        /*170c*/ 	.short	0x010a
        /*170e*/ 	.byte	0x3f
	.zero		1


	//   ....[88]....
        /*1710*/ 	.word	0x00018f50
        /*1714*/ 	.word	0x00000000
        /*1718*/ 	.word	0x00013230
        /*171c*/ 	.short	0x010a
        /*171e*/ 	.byte	0x3f
	.zero		1


	//   ....[89]....
        /*1720*/ 	.word	0x00018fa0
        /*1724*/ 	.word	0x0000000e
        /*1728*/ 	.word	0x00013250
        /*172c*/ 	.short	0x010a
        /*172e*/ 	.byte	0x3f
	.zero		1


	//   ....[90]....
        /*1730*/ 	.word	0x00018ff0
        /*1734*/ 	.word	0x00000003
        /*1738*/ 	.word	0x00013250
        /*173c*/ 	.short	0x010a
        /*173e*/ 	.byte	0x3f
	.zero		1


	//   ....[91]....
        /*1740*/ 	.word	0x00019190
        /*1744*/ 	.word	0x00000011
        /*1748*/ 	.word	0x00013220
        /*174c*/ 	.short	0x010a
        /*174e*/ 	.byte	0x3f
	.zero		1


	//   ....[92]....
        /*1750*/ 	.word	0x000191e0
        /*1754*/ 	.word	0x00000006
        /*1758*/ 	.word	0x000132a0
        /*175c*/ 	.short	0x010a
        /*175e*/ 	.byte	0x3f
	.zero		1


	//   ....[93]....
        /*1760*/ 	.word	0x00019230
        /*1764*/ 	.word	0x00000006
        /*1768*/ 	.word	0x000132c0
        /*176c*/ 	.short	0x010a
        /*176e*/ 	.byte	0x3f
	.zero		1


	//   ....[94]....
        /*1770*/ 	.word	0x00019280
        /*1774*/ 	.word	0x00000006
        /*1778*/ 	.word	0x000132a0
        /*177c*/ 	.short	0x010a
        /*177e*/ 	.byte	0x3f
	.zero		1


	//   ....[95]....
        /*1780*/ 	.word	0x000192d0
        /*1784*/ 	.word	0x00000006
        /*1788*/ 	.word	0x000132c0
        /*178c*/ 	.short	0x010a
        /*178e*/ 	.byte	0x3f
	.zero		1


	//   ....[96]....
        /*1790*/ 	.word	0x00019400
        /*1794*/ 	.word	0x00000004
        /*1798*/ 	.word	0x00013280
        /*179c*/ 	.short	0x010a
        /*179e*/ 	.byte	0x3f
	.zero		1


	//   ....[97]....
        /*17a0*/ 	.word	0x00019b30
        /*17a4*/ 	.word	0x00000004
        /*17a8*/ 	.word	0x00013240
        /*17ac*/ 	.short	0x010a
        /*17ae*/ 	.byte	0x3f
	.zero		1


	//   ....[98]....
        /*17b0*/ 	.word	0x0001a8f0
        /*17b4*/ 	.word	0x00000011
        /*17b8*/ 	.word	0x00013220
        /*17bc*/ 	.short	0x010a
        /*17be*/ 	.byte	0x3f
	.zero		1


	//   ....[99]....
        /*17c0*/ 	.word	0x0001a950
        /*17c4*/ 	.word	0x00000006
        /*17c8*/ 	.word	0x00013280
        /*17cc*/ 	.short	0x010a
        /*17ce*/ 	.byte	0x3f
	.zero		1


	//   ....[100]....
        /*17d0*/ 	.word	0x0001b020
        /*17d4*/ 	.word	0x00000006
        /*17d8*/ 	.word	0x00013240
        /*17dc*/ 	.short	0x010a
        /*17de*/ 	.byte	0x3f
	.zero		1


	//   ....[101]....
        /*17e0*/ 	.word	0x0001b5e0
        /*17e4*/ 	.word	0x00000002
        /*17e8*/ 	.word	0x00013270
        /*17ec*/ 	.short	0x010a
        /*17ee*/ 	.byte	0x3f
	.zero		1


	//   ....[102]....
        /*17f0*/ 	.word	0x0001b630
        /*17f4*/ 	.word	0x00000002
        /*17f8*/ 	.word	0x00013260
        /*17fc*/ 	.short	0x010a
        /*17fe*/ 	.byte	0x3f
	.zero		1


	//   ....[103]....
        /*1800*/ 	.word	0x0001b680
        /*1804*/ 	.word	0x00000000
        /*1808*/ 	.word	0x00013270
        /*180c*/ 	.short	0x010a
        /*180e*/ 	.byte	0x3f
	.zero		1


	//   ....[104]....
        /*1810*/ 	.word	0x0001b6d0
        /*1814*/ 	.word	0x00000000
        /*1818*/ 	.word	0x00013260
        /*181c*/ 	.short	0x010a
        /*181e*/ 	.byte	0x3f
	.zero		1


	//   ....[105]....
        /*1820*/ 	.word	0x0001c1f0
        /*1824*/ 	.word	0x00000005
        /*1828*/ 	.word	0x00013220
        /*182c*/ 	.short	0x010a
        /*182e*/ 	.byte	0x3f
	.zero		1


	//   ....[106]....
        /*1830*/ 	.word	0x0001c390
        /*1834*/ 	.word	0x00000004
        /*1838*/ 	.word	0x00013240
        /*183c*/ 	.short	0x010a
        /*183e*/ 	.byte	0x3f
	.zero		1


	//   ....[107]....
        /*1840*/ 	.word	0x0001c3e0
        /*1844*/ 	.word	0x00000005
        /*1848*/ 	.word	0x00013240
        /*184c*/ 	.short	0x010a
        /*184e*/ 	.byte	0x3f
	.zero		1


	//   ....[108]....
        /*1850*/ 	.word	0x0001c430
        /*1854*/ 	.word	0x00000004
        /*1858*/ 	.word	0x00013260
        /*185c*/ 	.short	0x010a
        /*185e*/ 	.byte	0x3f
	.zero		1


	//   ....[109]....
        /*1860*/ 	.word	0x0001c480
        /*1864*/ 	.word	0x00000005
        /*1868*/ 	.word	0x00013260
        /*186c*/ 	.short	0x010a
        /*186e*/ 	.byte	0x3f
	.zero		1


	//   ....[110]....
        /*1870*/ 	.word	0x0001c4d0
        /*1874*/ 	.word	0x00000004
        /*1878*/ 	.word	0x00013280
        /*187c*/ 	.short	0x010a
        /*187e*/ 	.byte	0x3f
	.zero		1


	//----- nvinfo : EIATTR_NUM_MBARRIERS
	.align		4
.L_1458:
        /*1880*/ 	.byte	0x03, 0x38
        /*1882*/ 	.short	0x0016


	//----- nvinfo : EIATTR_EXIT_INSTR_OFFSETS
	.align		4
        /*1884*/ 	.byte	0x04, 0x1c
        /*1886*/ 	.short	(.L_1460 - .L_1459)


	//   ....[0]....
.L_1459:
        /*1888*/ 	.word	0x00018650


	//----- nvinfo : EIATTR_MAX_THREADS
	.align		4
.L_1460:
        /*188c*/ 	.byte	0x04, 0x05
        /*188e*/ 	.short	(.L_1462 - .L_1461)
.L_1461:
        /*1890*/ 	.word	0x00000200
        /*1894*/ 	.word	0x00000001
        /*1898*/ 	.word	0x00000001


	//----- nvinfo : EIATTR_CRS_STACK_SIZE
	.align		4
.L_1462:
        /*189c*/ 	.byte	0x04, 0x1e
        /*189e*/ 	.short	(.L_1464 - .L_1463)
.L_1463:
        /*18a0*/ 	.word	0x00000000


	//----- nvinfo : EIATTR_CBANK_PARAM_SIZE
	.align		4
.L_1464:
        /*18a4*/ 	.byte	0x03, 0x19
        /*18a6*/ 	.short	0x0af0


	//----- nvinfo : EIATTR_PARAM_CBANK
	.align		4
        /*18a8*/ 	.byte	0x04, 0x0a
        /*18aa*/ 	.short	(.L_1466 - .L_1465)
	.align		4
.L_1465:
        /*18ac*/ 	.word	index@(.nv.constant0._ZN7cutlass13device_kernelIN5flash11enable_sm90INS1_16FlashAttnFwdSm90INS1_25CollectiveMainloopFwdSm90ILi2EN4cute5tupleIJNS5_1CILi1EEES8_S8_EEENS6_IJNS7_ILi192EEENS7_ILi160EEENS7_ILi64EEEEEELi64ENS_12float_e4m3_tEfNS_4arch4Sm90ELb0ELb0ELb0ELb1ELb1ELb1ELb0ELb1ELb1ELb1ELb1ELb0EEENS1_21CollectiveEpilogueFwdINS6_IJSA_SC_SB_EEES9_NS_10bfloat16_tESG_Li384ELb1ELb1ELb1ELb1EEENS1_36VarlenDynamicPersistentTileSchedulerILi192ELi160ELi384ELi128ELb1ELb1ELb1ELb0ELb1ELb1EEEEEEEEEvNT_6ParamsE)
        /*18b0*/ 	.short	0x0210
        /*18b2*/ 	.short	0x0af0


	//----- nvinfo : EIATTR_SW_WAR
	.align		4
.L_1466:
        /*18b4*/ 	.byte	0x04, 0x36
        /*18b6*/ 	.short	(.L_1468 - .L_1467)
.L_1467:
        /*18b8*/ 	.word	0x00000008
.L_1468:


//--------------------- .nv.info._ZN7cutlass13device_kernelIN5flash11enable_sm90INS1_16FlashAttnFwdSm90INS1_25CollectiveMainloopFwdSm90ILi2EN4cute5tupleIJNS5_1CILi1EEES8_S8_EEENS6_IJNS7_ILi192EEENS7_ILi160EEENS7_ILi64EEEEEELi64ENS_12float_e4m3_tEfNS_4arch4Sm90ELb0ELb1ELb0ELb0ELb1ELb0ELb0ELb1ELb1ELb1ELb1ELb0EEENS1_21CollectiveEpilogueFwdINS6_IJSA_SC_SB_EEES9_NS_10bfloat16_tESG_Li384ELb0ELb1ELb1ELb1EEENS1_19SingleTileSchedulerILb0ELb1ELb1ELi192EEEEEEEEEvNT_6ParamsE --------------------------
	.section	.nv.info._ZN7cutlass13device_kernelIN5flash11enable_sm90INS1_16FlashAttnFwdSm90INS1_25CollectiveMainloopFwdSm90ILi2EN4cute5tupleIJNS5_1CILi1EEES8_S8_EEENS6_IJNS7_ILi192EEENS7_ILi160EEENS7_ILi64EEEEEELi64ENS_12float_e4m3_tEfNS_4arch4Sm90ELb0ELb1ELb0ELb0ELb1ELb0ELb0ELb1ELb1ELb1ELb1ELb0EEENS1_21CollectiveEpilogueFwdINS6_IJSA_SC_SB_EEES9_NS_10bfloat16_tESG_Li384ELb0ELb1ELb1ELb1EEENS1_19SingleTileSchedulerILb0ELb1ELb1ELi192EEEEEEEEEvNT_6ParamsE,"",@"SHT_CUDA_INFO"
	.sectionflags	@""
	.align	4


	//----- nvinfo : EIATTR_CUDA_API_VERSION
	.align		4
        /*0000*/ 	.byte	0x04, 0x37
        /*0002*/ 	.short	(.L_1470 - .L_1469)
.L_1469:
        /*0004*/ 	.word	0x00000082


	//----- nvinfo : EIATTR_KPARAM_INFO
	.align		4
.L_1470:
        /*0008*/ 	.byte	0x04, 0x17
        /*000a*/ 	.short	(.L_1472 - .L_1471)
.L_1471:
        /*000c*/ 	.word	0x00000000
        /*0010*/ 	.short	0x0000
        /*0012*/ 	.short	0x0070
        /*0014*/ 	.byte	0x00, 0xf0, 0x01, 0x28


	//----- nvinfo : EIATTR_SPARSE_MMA_MASK
	.align		4
.L_1472:
        /*0018*/ 	.byte	0x03, 0x50
        /*001a*/ 	.short	0x0000


	//----- nvinfo : EIATTR_MAXREG_COUNT
	.align		4
        /*001c*/ 	.byte	0x03, 0x1b
        /*001e*/ 	.short	0x0080


	//----- nvinfo : EIATTR_NUM_BARRIERS
	.align		4
        /*0020*/ 	.byte	0x02, 0x4c
        /*0022*/ 	.byte	0x09
	.zero		1


	//----- nvinfo : EIATTR_EXTERNS
	.align		4
        /*0024*/ 	.byte	0x04, 0x0f
        /*0026*/ 	.short	(.L_1474 - .L_1473)


	//   ....[0]....
	.align		4
.L_1473:
        /*0028*/ 	.word	index@(__assertfail)


	//----- nvinfo : EIATTR_ANNOTATIONS
	.align		4
.L_1474:
        /*002c*/ 	.byte	0x04, 0x55
        /*002e*/ 	.short	(.L_1476 - .L_1475)


	//   ....[0]....
.L_1475:
        /* <DEDUP_REMOVED lines=18> */


	//----- nvinfo : EIATTR_MERCURY_ISA_VERSION
	.align		4
.L_1476:
        /*0138*/ 	.byte	0x03, 0x5f
        /*013a*/ 	.short	0x0101


	//----- nvinfo : EIATTR_INT_WARP_WIDE_INSTR_OFFSETS
	.align		4
        /*013c*/ 	.byte	0x04, 0x31
        /*013e*/ 	.short	(.L_1478 - .L_1477)


	//   ....[0]....
.L_1477:
        /*0140*/ 	.word	0x000000c0


	//   ....[1]....
        /*0144*/ 	.word	0x000000d0


	//   ....[2]....
        /*0148*/ 	.word	0x00000170


	//----- nvinfo : EIATTR_COOP_GROUP_MASK_REGIDS
	.align		4
.L_1478:
        /*014c*/ 	.byte	0x04, 0x29
        /*014e*/ 	.short	(.L_1480 - .L_1479)


	//   ....[0]....
.L_1479:
        /*0150*/ 	.word	0xffffffff


	//   ....[1]....
        /*0154*/ 	.word	0xffffffff


	//   ....[2]....
        /*0158*/ 	.word	0xffffffff


	//   ....[3]....
        /*015c*/ 	.word	0xffffffff


	//   ....[4]....
        /*0160*/ 	.word	0xffffffff


	//   ....[5]....
        /*0164*/ 	.word	0xffffffff


	//   ....[6]....
        /*0168*/ 	.word	0xffffffff


	//   ....[7]....
        /*016c*/ 	.word	0xffffffff


	//   ....[8]....
        /*0170*/ 	.word	0xffffffff


	//   ....[9]....
        /*0174*/ 	.word	0xffffffff


	//   ....[10]....
        /*0178*/ 	.word	0xffffffff


	//   ....[11]....
        /*017c*/ 	.word	0xffffffff


	//   ....[12]....
        /*0180*/ 	.word	0xffffffff


	//   ....[13]....
        /*0184*/ 	.word	0xffffffff


	//   ....[14]....
        /*0188*/ 	.word	0xffffffff


	//   ....[15]....
        /*018c*/ 	.word	0xffffffff


	//   ....[16]....
        /*0190*/ 	.word	0xffffffff


	//   ....[17]....
        /*0194*/ 	.word	0xffffffff


	//   ....[18]....
        /*0198*/ 	.word	0xffffffff


	//   ....[19]....
        /*019c*/ 	.word	0xffffffff


	//   ....[20]....
        /*01a0*/ 	.word	0xffffffff


	//   ....[21]....
        /*01a4*/ 	.word	0xffffffff


	//   ....[22]....
        /*01a8*/ 	.word	0xffffffff


	//   ....[23]....
        /*01ac*/ 	.word	0xffffffff


	//   ....[24]....
        /*01b0*/ 	.word	0xffffffff


	//   ....[25]....
        /*01b4*/ 	.word	0xffffffff


	//   ....[26]....
        /*01b8*/ 	.word	0xffffffff


	//   ....[27]....
        /*01bc*/ 	.word	0xffffffff


	//   ....[28]....
        /*01c0*/ 	.word	0xffffffff


	//   ....[29]....
        /*01c4*/ 	.word	0xffffffff


	//   ....[30]....
        /*01c8*/ 	.word	0xffffffff


	//   ....[31]....
        /*01cc*/ 	.word	0xffffffff


	//   ....[32]....
        /*01d0*/ 	.word	0xffffffff


	//   ....[33]....
        /*01d4*/ 	.word	0xffffffff


	//   ....[34]....
        /*01d8*/ 	.word	0xffffffff


	//   ....[35]....
        /*01dc*/ 	.word	0xffffffff


	//   ....[36]....
        /*01e0*/ 	.word	0xffffffff


	//   ....[37]....
        /*01e4*/ 	.word	0xffffffff


	//   ....[38]....
        /*01e8*/ 	.word	0xffffffff


	//   ....[39]....
        /*01ec*/ 	.word	0xffffffff


	//   ....[40]....
        /*01f0*/ 	.word	0xffffffff


	//   ....[41]....
        /*01f4*/ 	.word	0xffffffff


	//   ....[42]....
        /*01f8*/ 	.word	0xffffffff


	//   ....[43]....
        /*01fc*/ 	.word	0xffffffff


	//   ....[44]....
        /*0200*/ 	.word	0xffffffff


	//   ....[45]....
        /*0204*/ 	.word	0xffffffff


	//   ....[46]....
        /*0208*/ 	.word	0xffffffff


	//   ....[47]....
        /*020c*/ 	.word	0xffffffff


	//   ....[48]....
        /*0210*/ 	.word	0xffffffff


	//   ....[49]....
        /*0214*/ 	.word	0xffffffff


	//   ....[50]....
        /*0218*/ 	.word	0xffffffff


	//   ....[51]....
        /*021c*/ 	.word	0xffffffff


	//   ....[52]....
        /*0220*/ 	.word	0xffffffff


	//   ....[53]....
        /*0224*/ 	.word	0xffffffff


	//   ....[54]....
        /*0228*/ 	.word	0xffffffff


	//   ....[55]....
        /*022c*/ 	.word	0xffffffff


	//   ....[56]....
        /*0230*/ 	.word	0xffffffff


	//   ....[57]....
        /*0234*/ 	.word	0xffffffff


	//   ....[58]....
        /*0238*/ 	.word	0xffffffff


	//   ....[59]....
        /*023c*/ 	.word	0xffffffff


	//   ....[60]....
        /*0240*/ 	.word	0xffffffff


	//   ....[61]....
        /*0244*/ 	.word	0xffffffff


	//   ....[62]....
        /*0248*/ 	.word	0xffffffff


	//   ....[63]....
        /*024c*/ 	.word	0xffffffff


	//   ....[64]....
        /*0250*/ 	.word	0xffffffff


	//   ....[65]....
        /*0254*/ 	.word	0xffffffff


	//   ....[66]....
        /*0258*/ 	.word	0xffffffff


	//   ....[67]....
        /*025c*/ 	.word	0xffffffff


	//   ....[68]....
        /*0260*/ 	.word	0xffffffff


	//   ....[69]....
        /*0264*/ 	.word	0xffffffff


	//   ....[70]....
        /*0268*/ 	.word	0xffffffff


	//   ....[71]....
        /*026c*/ 	.word	0xffffffff


	//   ....[72]....
        /*0270*/ 	.word	0xffffffff


	//   ....[73]....
        /*0274*/ 	.word	0xffffffff


	//   ....[74]....
        /*0278*/ 	.word	0xffffffff


	//   ....[75]....
        /*027c*/ 	.word	0xffffffff


	//   ....[76]....
        /*0280*/ 	.word	0xffffffff


	//   ....[77]....
        /*0284*/ 	.word	0xffffffff


	//   ....[78]....
        /*0288*/ 	.word	0xffffffff


	//   ....[79]....
        /*028c*/ 	.word	0xffffffff


	//   ....[80]....
        /*0290*/ 	.word	0xffffffff


	//   ....[81]....
        /*0294*/ 	.word	0xffffffff


	//   ....[82]....
        /*0298*/ 	.word	0xffffffff


	//   ....[83]....
        /*029c*/ 	.word	0xffffffff


	//   ....[84]....
        /*02a0*/ 	.word	0xffffffff


	//   ....[85]....
        /*02a4*/ 	.word	0xffffffff


	//   ....[86]....
        /*02a8*/ 	.word	0xffffffff


	//   ....[87]....
        /*02ac*/ 	.word	0xffffffff


	//   ....[88]....
        /*02b0*/ 	.word	0xffffffff


	//   ....[89]....
        /*02b4*/ 	.word	0xffffffff


	//   ....[90]....
        /*02b8*/ 	.word	0xffffffff


	//   ....[91]....
        /*02bc*/ 	.word	0xffffffff


	//   ....[92]....
        /*02c0*/ 	.word	0xffffffff


	//   ....[93]....
        /*02c4*/ 	.word	0xffffffff


	//   ....[94]....
        /*02c8*/ 	.word	0xffffffff


	//   ....[95]....
        /*02cc*/ 	.word	0xffffffff


	//   ....[96]....
        /*02d0*/ 	.word	0xffffffff


	//   ....[97]....
        /*02d4*/ 	.word	0xffffffff


	//   ....[98]....
        /*02d8*/ 	.word	0xffffffff


	//   ....[99]....
        /*02dc*/ 	.word	0xffffffff


	//   ....[100]....
        /*02e0*/ 	.word	0xffffffff


	//   ....[101]....
        /*02e4*/ 	.word	0xffffffff


	//   ....[102]....
        /*02e8*/ 	.word	0xffffffff


	//   ....[103]....
        /*02ec*/ 	.word	0xffffffff


	//   ....[104]....
        /*02f0*/ 	.word	0xffffffff


	//   ....[105]....
        /*02f4*/ 	.word	0xffffffff


	//   ....[106]....
        /*02f8*/ 	.word	0xffffffff


	//   ....[107]....
        /*02fc*/ 	.word	0xffffffff


	//   ....[108]....
        /*0300*/ 	.word	0xffffffff


	//   ....[109]....
        /*0304*/ 	.word	0xffffffff


	//   ....[110]....
        /*0308*/ 	.word	0xffffffff


	//   ....[111]....
        /*030c*/ 	.word	0xffffffff


	//   ....[112]....
        /*0310*/ 	.word	0xffffffff


	//   ....[113]....
        /*0314*/ 	.word	0xffffffff


	//   ....[114]....
        /*0318*/ 	.word	0xffffffff


	//   ....[115]....
        /*031c*/ 	.word	0xffffffff


	//   ....[116]....
        /*0320*/ 	.word	0xffffffff


	//   ....[117]....
        /*0324*/ 	.word	0xffffffff


	//   ....[118]....
        /*0328*/ 	.word	0xffffffff


	//   ....[119]....
        /*032c*/ 	.word	0xffffffff


	//   ....[120]....
        /*0330*/ 	.word	0xffffffff


	//   ....[121]....
        /*0334*/ 	.word	0xffffffff


	//   ....[122]....
        /*0338*/ 	.word	0xffffffff


	//   ....[123]....
        /*033c*/ 	.word	0xffffffff


	//   ....[124]....
        /*0340*/ 	.word	0xffffffff


	//   ....[125]....
        /*0344*/ 	.word	0xffffffff


	//   ....[126]....
        /*0348*/ 	.word	0xffffffff


	//   ....[127]....
        /*034c*/ 	.word	0x0500000f


	//   ....[128]....
        /*0350*/ 	.word	0x0500000f


	//   ....[129]....
        /*0354*/ 	.word	0x0500000f


	//   ....[130]....
        /*0358*/ 	.word	0x0500000f


	//   ....[131]....
        /*035c*/ 	.word	0x0500000f


	//   ....[132]....
        /*0360*/ 	.word	0x0500000f


	//   ....[133]....
        /*0364*/ 	.word	0x0500000f


	//   ....[134]....
        /*0368*/ 	.word	0x0500000f


	//   ....[135]....
        /*036c*/ 	.word	0x0500000f


	//   ....[136]....
        /*0370*/ 	.word	0x0500000f


	//   ....[137]....
        /*0374*/ 	.word	0x0500000f


	//   ....[138]....
        /*0378*/ 	.word	0x0500000f


	//   ....[139]....
        /*037c*/ 	.word	0x0500000f


	//   ....[140]....
        /*0380*/ 	.word	0x0500000f


	//   ....[141]....
        /*0384*/ 	.word	0x0500000f


	//   ....[142]....
        /*0388*/ 	.word	0x0500000f


	//   ....[143]....
        /*038c*/ 	.word	0x0500000f


	//   ....[144]....
        /*0390*/ 	.word	0x0500000f


	//   ....[145]....
        /*0394*/ 	.word	0x0500000f


	//   ....[146]....
        /*0398*/ 	.word	0x0500000f


	//   ....[147]....
        /*039c*/ 	.word	0x0500000f


	//   ....[148]....
        /*03a0*/ 	.word	0x0500000f


	//   ....[149]....
        /*03a4*/ 	.word	0x0500000f


	//   ....[150]....
        /*03a8*/ 	.word	0x0500000f


	//   ....[151]....
        /*03ac*/ 	.word	0x0500000f


	//   ....[152]....
        /*03b0*/ 	.word	0x0500000f


	//   ....[153]....
        /*03b4*/ 	.word	0x0500000f


	//   ....[154]....
        /*03b8*/ 	.word	0x0500000f


	//   ....[155]....
        /*03bc*/ 	.word	0x0500000f


	//   ....[156]....
        /*03c0*/ 	.word	0x0500000f


	//   ....[157]....
        /*03c4*/ 	.word	0x0500000f


	//   ....[158]....
        /*03c8*/ 	.word	0x0500000f


	//   ....[159]....
        /*03cc*/ 	.word	0x0500000f


	//   ....[160]....
        /*03d0*/ 	.word	0x0500000f


	//   ....[161]....
        /*03d4*/ 	.word	0x0500000f


	//   ....[162]....
        /*03d8*/ 	.word	0x0500000f


	//   ....[163]....
        /*03dc*/ 	.word	0x0500000f


	//   ....[164]....
        /*03e0*/ 	.word	0x0500000f


	//   ....[165]....
        /*03e4*/ 	.word	0x0500000f


	//   ....[166]....
        /*03e8*/ 	.word	0x0500000f


	//   ....[167]....
        /*03ec*/ 	.word	0x0500000f


	//   ....[168]....
        /*03f0*/ 	.word	0x0500000f


	//   ....[169]....
        /*03f4*/ 	.word	0x0500000f


	//   ....[170]....
        /*03f8*/ 	.word	0x0500000f


	//   ....[171]....
        /*03fc*/ 	.word	0x0500000f


	//   ....[172]....
        /*0400*/ 	.word	0x0500000f


	//   ....[173]....
        /*0404*/ 	.word	0x0500000f


	//   ....[174]....
        /*0408*/ 	.word	0x0500000f


	//   ....[175]....
        /*040c*/ 	.word	0x0500000f


	//   ....[176]....
        /*0410*/ 	.word	0x0500000f


	//   ....[177]....
        /*0414*/ 	.word	0x0500000f


	//   ....[178]....
        /*0418*/ 	.word	0x0500000f


	//   ....[179]....
        /*041c*/ 	.word	0x0500000f


	//----- nvinfo : EIATTR_COOP_GROUP_INSTR_OFFSETS
	.align		4
.L_1480:
        /*0420*/ 	.byte	0x04, 0x28
        /*0422*/ 	.short	(.L_1482 - .L_1481)


	//   ....[0]....
.L_1481:
        /*0424*/ 	.word	0x00000070


	//   ....[1]....
        /*0428*/ 	.word	0x000000b0


	//   ....[2]....
        /*042c*/ 	.word	0x000002d0


	//   ....[3]....
        /*0430*/ 	.word	0x00000430


	//   ....[4]....
        /*0434*/ 	.word	0x00000550


	//   ....[5]....
        /*0438*/ 	.word	0x000006b0


	//   ....[6]....
        /*043c*/ 	.word	0x00001700


	//   ....[7]....
        /*0440*/ 	.word	0x000020e0


	//   ....[8]....
        /*0444*/ 	.word	0x00002330


	//   ....[9]....
        /*0448*/ 	.word	0x000039e0


	//   ....[10]....
        /*044c*/ 	.word	0x00003af0


	//   ....[11]....
        /*0450*/ 	.word	0x000046e0


	//   ....[12]....
        /*0454*/ 	.word	0x00004760


	//   ....[13]....
        /*0458*/ 	.word	0x000061f0


	//   ....[14]....
        /*045c*/ 	.word	0x000063f0


	//   ....[15]....
        /*0460*/ 	.word	0x00007a40


	//   ....[16]....
        /*0464*/ 	.word	0x00007b50


	//   ....[17]....
        /*0468*/ 	.word	0x000086e0


	//   ....[18]....
        /*046c*/ 	.word	0x00008740


	//   ....[19]....
        /*0470*/ 	.word	0x0000a840


	//   ....[20]....
        /*0474*/ 	.word	0x0000a850


	//   ....[21]....
        /*0478*/ 	.word	0x0000a880


	//   ....[22]....
        /*047c*/ 	.word	0x0000a890


	//   ....[23]....
        /*0480*/ 	.word	0x0000c700


	//   ....[24]....
        /*0484*/ 	.word	0x0000d6d0


	//   ....[25]....
        /*0488*/ 	.word	0x0000df00


	//   ....[26]....
        /*048c*/ 	.word	0x0000e010


	//   ....[27]....
        /*0490*/ 	.word	0x0000eba0


	//   ....[28]....
        /*0494*/ 	.word	0x0000ec00


	//   ....[29]....
        /*0498*/ 	.word	0x00010090


	//   ....[30]....
        /*049c*/ 	.word	0x000100a0


	//   ....[31]....
        /*04a0*/ 	.word	0x00010120


	//   ....[32]....
        /*04a4*/ 	.word	0x00010130


	//   ....[33]....
        /*04a8*/ 	.word	0x00010c50


	//   ....[34]....
        /*04ac*/ 	.word	0x00010c60


	//   ....[35]....
        /*04b0*/ 	.word	0x00010c70


	//   ....[36]....
        /*04b4*/ 	.word	0x00010c80


	//   ....[37]....
        /*04b8*/ 	.word	0x00010c90


	//   ....[38]....
        /*04bc*/ 	.word	0x00010ca0


	//   ....[39]....
        /*04c0*/ 	.word	0x00010cc0


	//   ....[40]....
        /*04c4*/ 	.word	0x00010cd0


	//   ....[41]....
        /*04c8*/ 	.word	0x00010d00


	//   ....[42]....
        /*04cc*/ 	.word	0x00010d10


	//   ....[43]....
        /*04d0*/ 	.word	0x00010d30


	//   ....[44]....
        /*04d4*/ 	.word	0x00010d60


	//   ....[45]....
        /*04d8*/ 	.word	0x00010d70


	//   ....[46]....
        /*04dc*/ 	.word	0x00010d80


	//   ....[47]....
        /*04e0*/ 	.word	0x00010da0


	//   ....[48]....
        /*04e4*/ 	.word	0x00010dc0


	//   ....[49]....
        /*04e8*/ 	.word	0x00010de0


	//   ....[50]....
        /*04ec*/ 	.word	0x00010df0


	//   ....[51]....
        /*04f0*/ 	.word	0x00010e00


	//   ....[52]....
        /*04f4*/ 	.word	0x00010e10


	//   ....[53]....
        /*04f8*/ 	.word	0x00010e40


	//   ....[54]....
        /*04fc*/ 	.word	0x00010ea0


	//   ....[55]....
        /*0500*/ 	.word	0x00010ed0


	//   ....[56]....
        /*0504*/ 	.word	0x00010ef0


	//   ....[57]....
        /*0508*/ 	.word	0x00010f20


	//   ....[58]....
        /*050c*/ 	.word	0x00010f30


	//   ....[59]....
        /*0510*/ 	.word	0x00010f40


	//   ....[60]....
        /*0514*/ 	.word	0x00010f50


	//   ....[61]....
        /*0518*/ 	.word	0x00010f60


	//   ....[62]....
        /*051c*/ 	.word	0x00010f70


	//   ....[63]....
        /*0520*/ 	.word	0x00010f90


	//   ....[64]....
        /*0524*/ 	.word	0x00010fa0


	//   ....[65]....
        /*0528*/ 	.word	0x00011240


	//   ....[66]....
        /*052c*/ 	.word	0x00011280


	//   ....[67]....
        /*0530*/ 	.word	0x000112b0


	//   ....[68]....
        /*0534*/ 	.word	0x000112f0


	//   ....[69]....
        /*0538*/ 	.word	0x00011320


	//   ....[70]....
        /*053c*/ 	.word	0x00011350


	//   ....[71]....
        /*0540*/ 	.word	0x00011710


	//   ....[72]....
        /*0544*/ 	.word	0x00011740


	//   ....[73]....
        /*0548*/ 	.word	0x00011f30


	//   ....[74]....
        /*054c*/ 	.word	0x00013950


	//   ....[75]....
        /*0550*/ 	.word	0x00013960


	//   ....[76]....
        /*0554*/ 	.word	0x00013970


	//   ....[77]....
        /*0558*/ 	.word	0x00013a10


	//   ....[78]....
        /*055c*/ 	.word	0x00013a20


	//   ....[79]....
        /*0560*/ 	.word	0x00013a70


	//   ....[80]....
        /*0564*/ 	.word	0x00013a80


	//   ....[81]....
        /*0568*/ 	.word	0x00013a90


	//   ....[82]....
        /*056c*/ 	.word	0x00013ae0


	//   ....[83]....
        /*0570*/ 	.word	0x00013b40


	//   ....[84]....
        /*0574*/ 	.word	0x00013fa0


	//   ....[85]....
        /*0578*/ 	.word	0x00013fb0


	//   ....[86]....
        /*057c*/ 	.word	0x00013fc0


	//   ....[87]....
        /*0580*/ 	.word	0x00014000


	//   ....[88]....
        /*0584*/ 	.word	0x00014020


	//   ....[89]....
        /*0588*/ 	.word	0x00014060


	//   ....[90]....
        /*058c*/ 	.word	0x00014080


	//   ....[91]....
        /*0590*/ 	.word	0x00014090


	//   ....[92]....
        /*0594*/ 	.word	0x000140a0


	//   ....[93]....
        /*0598*/ 	.word	0x000140c0


	//   ....[94]....
        /*059c*/ 	.word	0x00014840


	//   ....[95]....
        /*05a0*/ 	.word	0x00014870


	//   ....[96]....
        /*05a4*/ 	.word	0x000148a0


	//   ....[97]....
        /*05a8*/ 	.word	0x000148c0


	//   ....[98]....
        /*05ac*/ 	.word	0x000148d0


	//   ....[99]....
        /*05b0*/ 	.word	0x000148e0


	//   ....[100]....
        /*05b4*/ 	.word	0x00014900


	//   ....[101]....
        /*05b8*/ 	.word	0x00014930


	//   ....[102]....
        /*05bc*/ 	.word	0x00014950


	//   ....[103]....
        /*05c0*/ 	.word	0x00014a60


	//   ....[104]....
        /*05c4*/ 	.word	0x00014a90


	//   ....[105]....
        /*05c8*/ 	.word	0x00014ab0


	//   ....[106]....
        /*05cc*/ 	.word	0x00015410


	//   ....[107]....
        /*05d0*/ 	.word	0x00015420


	//   ....[108]....
        /*05d4*/ 	.word	0x00015430


	//   ....[109]....
        /*05d8*/ 	.word	0x000154a0


	//   ....[110]....
        /*05dc*/ 	.word	0x000154b0


	//   ....[111]....
        /*05e0*/ 	.word	0x000154f0


	//   ....[112]....
        /*05e4*/ 	.word	0x00015500


	//   ....[113]....
        /*05e8*/ 	.word	0x00015510


	//   ....[114]....
        /*05ec*/ 	.word	0x00015550


	//   ....[115]....
        /*05f0*/ 	.word	0x00015590


	//   ....[116]....
        /*05f4*/ 	.word	0x000159b0


	//   ....[117]....
        /*05f8*/ 	.word	0x000159c0


	//   ....[118]....
        /*05fc*/ 	.word	0x000159d0


	//   ....[119]....
        /*0600*/ 	.word	0x000159f0


	//   ....[120]....
        /*0604*/ 	.word	0x00015a40


	//   ....[121]....
        /*0608*/ 	.word	0x00015a50


	//   ....[122]....
        /*060c*/ 	.word	0x00015a90


	//   ....[123]....
        /*0610*/ 	.word	0x00015aa0


	//   ....[124]....
        /*0614*/ 	.word	0x00015ab0


	//   ....[125]....
        /*0618*/ 	.word	0x00015ac0


	//   ....[126]....
        /*061c*/ 	.word	0x00016900


	//   ....[127]....
        /*0620*/ 	.word	0x00016f80


	//   ....[128]....
        /*0624*/ 	.word	0x00017080


	//   ....[129]....
        /*0628*/ 	.word	0x00017140


	//   ....[130]....
        /*062c*/ 	.word	0x00017200


	//   ....[131]....
        /*0630*/ 	.word	0x000172c0


	//   ....[132]....
        /*0634*/ 	.word	0x00017380


	//   ....[133]....
        /*0638*/ 	.word	0x00017420


	//   ....[134]....
        /*063c*/ 	.word	0x000174e0


	//   ....[135]....
        /*0640*/ 	.word	0x00017590


	//   ....[136]....
        /*0644*/ 	.word	0x000176b0


	//   ....[137]....
        /*0648*/ 	.word	0x00017730


	//   ....[138]....
        /*064c*/ 	.word	0x00017840


	//   ....[139]....
        /*0650*/ 	.word	0x000178d0


	//   ....[140]....
        /*0654*/ 	.word	0x00017950


	//   ....[141]....
        /*0658*/ 	.word	0x000179e0


	//   ....[142]....
        /*065c*/ 	.word	0x00017a60


	//   ....[143]....
        /*0660*/ 	.word	0x00017af0


	//   ....[144]....
        /*0664*/ 	.word	0x00017b50


	//   ....[145]....
        /*0668*/ 	.word	0x00017c20


	//   ....[146]....
        /*066c*/ 	.word	0x00017c80


	//   ....[147]....
        /*0670*/ 	.word	0x00017d50


	//   ....[148]....
        /*0674*/ 	.word	0x00017de0


	//   ....[149]....
        /*0678*/ 	.word	0x00017e40


	//   ....[150]....
        /*067c*/ 	.word	0x00017ed0


	//   ....[151]....
        /*0680*/ 	.word	0x00017f90


	//   ....[152]....
        /*0684*/ 	.word	0x00018060


	//   ....[153]....
        /*0688*/ 	.word	0x00018110


	//   ....[154]....
        /*068c*/ 	.word	0x00018190


	//   ....[155]....
        /*0690*/ 	.word	0x00018240


	//   ....[156]....
        /*0694*/ 	.word	0x000182a0


	//   ....[157]....
        /*0698*/ 	.word	0x00018380


	//   ....[158]....
        /*069c*/ 	.word	0x000183e0


	//   ....[159]....
        /*06a0*/ 	.word	0x000184a0


	//   ....[160]....
        /*06a4*/ 	.word	0x000185d0


	//   ....[161]....
        /*06a8*/ 	.word	0x00018670


	//   ....[162]....
        /*06ac*/ 	.word	0x00018730


	//   ....[163]....
        /*06b0*/ 	.word	0x000187d0


	//   ....[164]....
        /*06b4*/ 	.word	0x00018890


	//   ....[165]....
        /*06b8*/ 	.word	0x00018920


	//   ....[166]....
        /*06bc*/ 	.word	0x000189e0


	//   ....[167]....
        /*06c0*/ 	.word	0x00018a80


	//   ....[168]....
        /*06c4*/ 	.word	0x00018af0


	//   ....[169]....
        /*06c8*/ 	.word	0x00018bb0


	//   ....[170]....
        /*06cc*/ 	.word	0x00018ca0


	//   ....[171]....
        /*06d0*/ 	.word	0x00018d40


	//   ....[172]....
        /*06d4*/ 	.word	0x00018da0


	//   ....[173]....
        /*06d8*/ 	.word	0x00018e60


	//   ....[174]....
        /*06dc*/ 	.word	0x00018ec0


	//   ....[175]....
        /*06e0*/ 	.word	0x00018f70


	//   ....[176]....
        /*06e4*/ 	.word	0x00018fd0


	//   ....[177]....
        /*06e8*/ 	.word	0x00019080


	//   ....[178]....
        /*06ec*/ 	.word	0x000190e0


	//   ....[179]....
        /*06f0*/ 	.word	0x00019190


	//----- nvinfo : EIATTR_REG_RECONFIG
	.align		4
.L_1482:
        /*06f4*/ 	.byte	0x01, 0x54
	.zero		2


	//----- nvinfo : EIATTR_SYSCALL_OFFSETS
	.align		4
        /*06f8*/ 	.byte	0x04, 0x46
        /*06fa*/ 	.short	(.L_1484 - .L_1483)


	//   ....[0]....
.L_1483:
        /*06fc*/ 	.word	0x000018e0


	//   ....[1]....
        /*0700*/ 	.word	0x00012b20


	//   ....[2]....
        /*0704*/ 	.word	0x00012c60


	//   ....[3]....
        /*0708*/ 	.word	0x00012da0


	//   ....[4]....
        /*070c*/ 	.word	0x00012ec0


	//   ....[5]....
        /*0710*/ 	.word	0x00014470


	//----- nvinfo : EIATTR_MBARRIER_INSTR_OFFSETS
	.align		4
.L_1484:
        /*0714*/ 	.byte	0x04, 0x39
        /*0716*/ 	.short	(.L_1486 - .L_1485)


	//   ....[0]....
.L_1485:
        /*0718*/ 	.word	0x00000180
        /*071c*/ 	.word	0x000000ff
        /*0720*/ 	.word	0x00012400
        /*0724*/ 	.short	0x0100
        /*0726*/ 	.byte	0x08
	.zero		1


	//   ....[1]....
        /*0728*/ 	.word	0x00000190
        /*072c*/ 	.word	0x000000ff
        /*0730*/ 	.word	0x00012420
        /*0734*/ 	.short	0x0100
        /*0736*/ 	.byte	0x08
	.zero		1


	//   ....[2]....
        /*0738*/ 	.word	0x00000280
        /*073c*/ 	.word	0x000000ff
        /*0740*/ 	.word	0x00012430
        /*0744*/ 	.short	0x0100
        /*0746*/ 	.byte	0x08
	.zero		1


	//   ....[3]....
        /*0748*/ 	.word	0x00000290
        /*074c*/ 	.word	0x000000ff
        /*0750*/ 	.word	0x00012440
        /*0754*/ 	.short	0x0100
        /*0756*/ 	.byte	0x08
	.zero		1


	//   ....[4]....
        /*0758*/ 	.word	0x000002a0
        /*075c*/ 	.word	0x000000ff
        /*0760*/ 	.word	0x00012438
        /*0764*/ 	.short	0x0100
        /*0766*/ 	.byte	0x08
	.zero		1


	//   ....[5]....
        /*0768*/ 	.word	0x000002b0
        /*076c*/ 	.word	0x000000ff
        /*0770*/ 	.word	0x00012448
        /*0774*/ 	.short	0x0100
        /*0776*/ 	.byte	0x08
	.zero		1


	//   ....[6]....
        /*0778*/ 	.word	0x000003e0
        /*077c*/ 	.word	0x000000ff
        /*0780*/ 	.word	0x00012450
        /*0784*/ 	.short	0x0100
        /*0786*/ 	.byte	0x08
	.zero		1


	//   ....[7]....
        /*0788*/ 	.word	0x000003f0
        /*078c*/ 	.word	0x000000ff
        /*0790*/ 	.word	0x00012460
        /*0794*/ 	.short	0x0100
        /*0796*/ 	.byte	0x08
	.zero		1


	//   ....[8]....
        /*0798*/ 	.word	0x00000400
        /*079c*/ 	.word	0x000000ff
        /*07a0*/ 	.word	0x00012458
        /*07a4*/ 	.short	0x0100
        /*07a6*/ 	.byte	0x08
	.zero		1


	//   ....[9]....
        /*07a8*/ 	.word	0x00000410
        /*07ac*/ 	.word	0x000000ff
        /*07b0*/ 	.word	0x00012468
        /*07b4*/ 	.short	0x0100
        /*07b6*/ 	.byte	0x08
	.zero		1


	//   ....[10]....
        /*07b8*/ 	.word	0x00000500
        /*07bc*/ 	.word	0x000000ff
        /*07c0*/ 	.word	0x00012470
        /*07c4*/ 	.short	0x0100
        /*07c6*/ 	.byte	0x06
	.zero		1


	//   ....[11]....
        /*07c8*/ 	.word	0x00000510
        /*07cc*/ 	.word	0x000000ff
        /*07d0*/ 	.word	0x00012480
        /*07d4*/ 	.short	0x0100
        /*07d6*/ 	.byte	0x06
	.zero		1


	//   ....[12]....
        /*07d8*/ 	.word	0x00000520
        /*07dc*/ 	.word	0x000000ff
        /*07e0*/ 	.word	0x00012478
        /*07e4*/ 	.short	0x0100
        /*07e6*/ 	.byte	0x06
	.zero		1


	//   ....[13]....
        /*07e8*/ 	.word	0x00000530
        /*07ec*/ 	.word	0x000000ff
        /*07f0*/ 	.word	0x00012488
        /*07f4*/ 	.short	0x0100
        /*07f6*/ 	.byte	0x06
	.zero		1


	//   ....[14]....
        /*07f8*/ 	.word	0x00000660
        /*07fc*/ 	.word	0x000000ff
        /*0800*/ 	.word	0x00012490
        /*0804*/ 	.short	0x0100
        /*0806*/ 	.byte	0x08
	.zero		1


	//   ....[15]....
        /*0808*/ 	.word	0x00000670
        /*080c*/ 	.word	0x000000ff
        /*0810*/ 	.word	0x000124a0
        /*0814*/ 	.short	0x0100
        /*0816*/ 	.byte	0x08
	.zero		1


	//   ....[16]....
        /*0818*/ 	.word	0x00000680
        /*081c*/ 	.word	0x000000ff
        /*0820*/ 	.word	0x00012498
        /*0824*/ 	.short	0x0100
        /*0826*/ 	.byte	0x08
	.zero		1


	//   ....[17]....
        /*0828*/ 	.word	0x00000690
        /*082c*/ 	.word	0x000000ff
        /*0830*/ 	.word	0x000124a8
        /*0834*/ 	.short	0x0100
        /*0836*/ 	.byte	0x08
	.zero		1


	//   ....[18]....
        /*0838*/ 	.word	0x000007d0
        /*083c*/ 	.word	0x000000ff
        /*0840*/ 	.word	0x000124b0
        /*0844*/ 	.short	0x0100
        /*0846*/ 	.byte	0x08
	.zero		1


	//   ....[19]....
        /*0848*/ 	.word	0x000007e0
        /*084c*/ 	.word	0x000000ff
        /*0850*/ 	.word	0x000124c0
        /*0854*/ 	.short	0x0100
        /*0856*/ 	.byte	0x08
	.zero		1


	//   ....[20]....
        /*0858*/ 	.word	0x000007f0
        /*085c*/ 	.word	0x000000ff
        /*0860*/ 	.word	0x000124b8
        /*0864*/ 	.short	0x0100
        /*0866*/ 	.byte	0x08
	.zero		1


	//   ....[21]....
        /*0868*/ 	.word	0x00000800
        /*086c*/ 	.word	0x000000ff
        /*0870*/ 	.word	0x000124c8
        /*0874*/ 	.short	0x0100
        /*0876*/ 	.byte	0x08
	.zero		1


	//   ....[22]....
        /*0878*/ 	.word	0x00001900
        /*087c*/ 	.word	0x000000ff
        /*0880*/ 	.word	0x00012400
        /*0884*/ 	.short	0x010a
        /*0886*/ 	.byte	0x2f
	.zero		1


	//   ....[23]....
        /*0888*/ 	.word	0x00001970
        /*088c*/ 	.word	0x000000ff
        /*0890*/ 	.word	0x00012430
        /*0894*/ 	.short	0x010a
        /*0896*/ 	.byte	0x2f
	.zero		1


	//   ....[24]....
        /*0898*/ 	.word	0x000019b0
        /*089c*/ 	.word	0x000000ff
        /*08a0*/ 	.word	0x00012430
        /*08a4*/ 	.short	0x010a
        /*08a6*/ 	.byte	0x2f
	.zero		1


	//   ....[25]....
        /*08a8*/ 	.word	0x00002140
        /*08ac*/ 	.word	0x000000ff
        /*08b0*/ 	.word	0x00000000
        /*08b4*/ 	.short	0x0101
        /*08b6*/ 	.byte	0x04
	.zero		1


	//   ....[26]....
        /*08b8*/ 	.word	0x00005a00
        /*08bc*/ 	.word	0x000000ff
        /*08c0*/ 	.word	0x00012430
        /*08c4*/ 	.short	0x010a
        /*08c6*/ 	.byte	0x15
	.zero		1


	//   ....[27]....
        /*08c8*/ 	.word	0x00005a40
        /*08cc*/ 	.word	0x000000ff
        /*08d0*/ 	.word	0x00012430
        /*08d4*/ 	.short	0x010a
        /*08d6*/ 	.byte	0x15
	.zero		1


	//   ....[28]....
        /*08d8*/ 	.word	0x00005e90
        /*08dc*/ 	.word	0x000000ff
        /*08e0*/ 	.word	0x00012450
        /*08e4*/ 	.short	0x010a
        /*08e6*/ 	.byte	0x0d
	.zero		1


	//   ....[29]....
        /*08e8*/ 	.word	0x00005ed0
        /*08ec*/ 	.word	0x000000ff
        /*08f0*/ 	.word	0x00012450
        /*08f4*/ 	.short	0x010a
        /*08f6*/ 	.byte	0x0d
	.zero		1


	//   ....[30]....
        /*08f8*/ 	.word	0x00006190
        /*08fc*/ 	.word	0x000000ff
        /*0900*/ 	.word	0x00000000
        /*0904*/ 	.short	0x0101
        /*0906*/ 	.byte	0x15
	.zero		1


	//   ....[31]....
        /*0908*/ 	.word	0x00009430
        /*090c*/ 	.word	0x000000ff
        /*0910*/ 	.word	0x00000000
        /*0914*/ 	.short	0x0101
        /*0916*/ 	.byte	0x0a
	.zero		1


	//   ....[32]....
        /*0918*/ 	.word	0x00009c20
        /*091c*/ 	.word	0x000000ff
        /*0920*/ 	.word	0x00012430
        /*0924*/ 	.short	0x010a
        /*0926*/ 	.byte	0x0a
	.zero		1


	//   ....[33]....
        /*0928*/ 	.word	0x00009c60
        /*092c*/ 	.word	0x000000ff
        /*0930*/ 	.word	0x00012430
        /*0934*/ 	.short	0x010a
        /*0936*/ 	.byte	0x0a
	.zero		1


	//   ....[34]....
        /*0938*/ 	.word	0x0000a0a0
        /*093c*/ 	.word	0x000000ff
        /*0940*/ 	.word	0x00012450
        /*0944*/ 	.short	0x010a
        /*0946*/ 	.byte	0x0d
	.zero		1


	//   ....[35]....
        /*0948*/ 	.word	0x0000a0e0
        /*094c*/ 	.word	0x000000ff
        /*0950*/ 	.word	0x00012450
        /*0954*/ 	.short	0x010a
        /*0956*/ 	.byte	0x0d
	.zero		1


	//   ....[36]....
        /*0958*/ 	.word	0x0000a3d0
        /*095c*/ 	.word	0x000000ff
        /*0960*/ 	.word	0x00000000
        /*0964*/ 	.short	0x0101
        /*0966*/ 	.byte	0x0a
	.zero		1


	//   ....[37]....
        /*0968*/ 	.word	0x0000b960
        /*096c*/ 	.word	0x000000ff
        /*0970*/ 	.word	0x00000000
        /*0974*/ 	.short	0x0101
        /*0976*/ 	.byte	0x0a
	.zero		1


	//   ....[38]....
        /*0978*/ 	.word	0x0000bee0
        /*097c*/ 	.word	0x000000ff
        /*0980*/ 	.word	0x00012430
        /*0984*/ 	.short	0x010a
        /*0986*/ 	.byte	0x19
	.zero		1


	//   ....[39]....
        /*0988*/ 	.word	0x0000bf20
        /*098c*/ 	.word	0x000000ff
        /*0990*/ 	.word	0x00012430
        /*0994*/ 	.short	0x010a
        /*0996*/ 	.byte	0x19
	.zero		1


	//   ....[40]....
        /*0998*/ 	.word	0x0000c360
        /*099c*/ 	.word	0x000000ff
        /*09a0*/ 	.word	0x00012450
        /*09a4*/ 	.short	0x010a
        /*09a6*/ 	.byte	0x0d
	.zero		1


	//   ....[41]....
        /*09a8*/ 	.word	0x0000c3a0
        /*09ac*/ 	.word	0x000000ff
        /*09b0*/ 	.word	0x00012450
        /*09b4*/ 	.short	0x010a
        /*09b6*/ 	.byte	0x0d
	.zero		1


	//   ....[42]....
        /*09b8*/ 	.word	0x0000c680
        /*09bc*/ 	.word	0x000000ff
        /*09c0*/ 	.word	0x00000000
        /*09c4*/ 	.short	0x0101
        /*09c6*/ 	.byte	0x19
	.zero		1


	//   ....[43]....
        /*09c8*/ 	.word	0x0000f8f0
        /*09cc*/ 	.word	0x000000ff
        /*09d0*/ 	.word	0x00000000
        /*09d4*/ 	.short	0x0101
        /*09d6*/ 	.byte	0x0a
	.zero		1


	//   ....[44]....
        /*09d8*/ 	.word	0x0000fd90
        /*09dc*/ 	.word	0x000000ff
        /*09e0*/ 	.word	0x00012450
        /*09e4*/ 	.short	0x010a
        /*09e6*/ 	.byte	0x10
	.zero		1


	//   ....[45]....
        /*09e8*/ 	.word	0x0000fdd0
        /*09ec*/ 	.word	0x000000ff
        /*09f0*/ 	.word	0x00012450
        /*09f4*/ 	.short	0x010a
        /*09f6*/ 	.byte	0x10
	.zero		1


	//   ....[46]....
        /*09f8*/ 	.word	0x00010410
        /*09fc*/ 	.word	0x000000ff
        /*0a00*/ 	.word	0x00000000
        /*0a04*/ 	.short	0x0101
        /*0a06*/ 	.byte	0x05
	.zero		1


	//   ....[47]....
        /*0a08*/ 	.word	0x00011340
        /*0a0c*/ 	.word	0x000000ff
        /*0a10*/ 	.word	0x00000000
        /*0a14*/ 	.short	0x0101
        /*0a16*/ 	.byte	0x04
	.zero		1


	//   ....[48]....
        /*0a18*/ 	.word	0x00013560
        /*0a1c*/ 	.word	0x000000ff
        /*0a20*/ 	.word	0x00012480
        /*0a24*/ 	.short	0x010a
        /*0a26*/ 	.byte	0x2e
	.zero		1


	//   ....[49]....
        /*0a28*/ 	.word	0x00013c00
        /*0a2c*/ 	.word	0x000000ff
        /*0a30*/ 	.word	0x00012470
        /*0a34*/ 	.short	0x0107
        /*0a36*/ 	.byte	0x2e
	.zero		1


	//   ....[50]....
        /*0a38*/ 	.word	0x00013c90
        /*0a3c*/ 	.word	0x000000ff
        /*0a40*/ 	.word	0x00012470
        /*0a44*/ 	.short	0x0101
        /*0a46*/ 	.byte	0x2e
	.zero		1


	//   ....[51]....
        /*0a48*/ 	.word	0x00013ce0
        /*0a4c*/ 	.word	0x000000ff
        /*0a50*/ 	.word	0x00012440
        /*0a54*/ 	.short	0x010a
        /*0a56*/ 	.byte	0x2e
	.zero		1


	//   ....[52]....
        /*0a58*/ 	.word	0x00014210
        /*0a5c*/ 	.word	0x000000ff
        /*0a60*/ 	.word	0x00012430
        /*0a64*/ 	.short	0x0107
        /*0a66*/ 	.byte	0x2e
	.zero		1


	//   ....[53]....
        /*0a68*/ 	.word	0x000142a0
        /*0a6c*/ 	.word	0x000000ff
        /*0a70*/ 	.word	0x00012430
        /*0a74*/ 	.short	0x0101
        /*0a76*/ 	.byte	0x2e
	.zero		1


	//   ....[54]....
        /*0a78*/ 	.word	0x00014bc0
        /*0a7c*/ 	.word	0x000000ff
        /*0a80*/ 	.word	0x00012400
        /*0a84*/ 	.short	0x0107
        /*0a86*/ 	.byte	0x2e
	.zero		1


	//   ....[55]....
        /*0a88*/ 	.word	0x00014c00
        /*0a8c*/ 	.word	0x000000ff
        /*0a90*/ 	.word	0x00012400
        /*0a94*/ 	.short	0x0101
        /*0a96*/ 	.byte	0x2e
	.zero		1


	//   ....[56]....
        /*0a98*/ 	.word	0x00014c10
        /*0a9c*/ 	.word	0x000000ff
        /*0aa0*/ 	.word	0x00012420
        /*0aa4*/ 	.short	0x010a
        /*0aa6*/ 	.byte	0x2e
	.zero		1


	//   ....[57]....
        /*0aa8*/ 	.word	0x000150d0
        /*0aac*/ 	.word	0x00000005
        /*0ab0*/ 	.word	0x00012480
        /*0ab4*/ 	.short	0x010a
        /*0ab6*/ 	.byte	0x3f
	.zero		1


	//   ....[58]....
        /*0ab8*/ 	.word	0x00015640
        /*0abc*/ 	.word	0x00000005
        /*0ac0*/ 	.word	0x00012470
        /*0ac4*/ 	.short	0x0107
        /*0ac6*/ 	.byte	0x3f
	.zero		1


	//   ....[59]....
        /*0ac8*/ 	.word	0x000156d0
        /*0acc*/ 	.word	0x00000005
        /*0ad0*/ 	.word	0x00012470
        /*0ad4*/ 	.short	0x0101
        /*0ad6*/ 	.byte	0x3f
	.zero		1


	//   ....[60]....
        /*0ad8*/ 	.word	0x00015700
        /*0adc*/ 	.word	0x00000005
        /*0ae0*/ 	.word	0x00012440
        /*0ae4*/ 	.short	0x010a
        /*0ae6*/ 	.byte	0x3f
	.zero		1


	//   ....[61]....
        /*0ae8*/ 	.word	0x00015ba0
        /*0aec*/ 	.word	0x00000005
        /*0af0*/ 	.word	0x00012430
        /*0af4*/ 	.short	0x0107
        /*0af6*/ 	.byte	0x3f
	.zero		1


	//   ....[62]....
        /*0af8*/ 	.word	0x00015c40
        /*0afc*/ 	.word	0x00000005
        /*0b00*/ 	.word	0x00012430
        /*0b04*/ 	.short	0x0101
        /*0b06*/ 	.byte	0x3f
	.zero		1


	//   ....[63]....
        /*0b08*/ 	.word	0x00015cc0
        /*0b0c*/ 	.word	0x00000003
        /*0b10*/ 	.word	0x00012470
        /*0b14*/ 	.short	0x010a
        /*0b16*/ 	.byte	0x3f
	.zero		1


	//   ....[64]....
        /*0b18*/ 	.word	0x00015d50
        /*0b1c*/ 	.word	0x00000003
        /*0b20*/ 	.word	0x00012460
        /*0b24*/ 	.short	0x010a
        /*0b26*/ 	.byte	0x3f
	.zero		1


	//   ....[65]....
        /*0b28*/ 	.word	0x00016140
        /*0b2c*/ 	.word	0x00000003
        /*0b30*/ 	.word	0x00012450
        /*0b34*/ 	.short	0x0101
        /*0b36*/ 	.byte	0x3f
	.zero		1


	//   ....[66]....
        /*0b38*/ 	.word	0x000161e0
        /*0b3c*/ 	.word	0x00000003
        /*0b40*/ 	.word	0x00000000
        /*0b44*/ 	.short	0x0101
        /*0b46*/ 	.byte	0x3f
	.zero		1


	//   ....[67]....
        /*0b48*/ 	.word	0x000162e0
        /*0b4c*/ 	.word	0x00000002
        /*0b50*/ 	.word	0x00012470
        /*0b54*/ 	.short	0x010a
        /*0b56*/ 	.byte	0x3f
	.zero		1


	//   ....[68]....
        /*0b58*/ 	.word	0x00016390
        /*0b5c*/ 	.word	0x00000002
        /*0b60*/ 	.word	0x00012460
        /*0b64*/ 	.short	0x010a
        /*0b66*/ 	.byte	0x3f
	.zero		1


	//   ....[69]....
        /*0b68*/ 	.word	0x00016780
        /*0b6c*/ 	.word	0x00000002
        /*0b70*/ 	.word	0x00012450
        /*0b74*/ 	.short	0x0101
        /*0b76*/ 	.byte	0x3f
	.zero		1


	//   ....[70]....
        /*0b78*/ 	.word	0x00016810
        /*0b7c*/ 	.word	0x00000002
        /*0b80*/ 	.word	0x00000000
        /*0b84*/ 	.short	0x0101
        /*0b86*/ 	.byte	0x3f
	.zero		1


	//   ....[71]....
        /*0b88*/ 	.word	0x000168b0
        /*0b8c*/ 	.word	0x00000006
        /*0b90*/ 	.word	0x00012420
        /*0b94*/ 	.short	0x010a
        /*0b96*/ 	.byte	0x3f
	.zero		1


	//   ....[72]....
        /*0b98*/ 	.word	0x000169d0
        /*0b9c*/ 	.word	0x00000005
        /*0ba0*/ 	.word	0x00012440
        /*0ba4*/ 	.short	0x010a
        /*0ba6*/ 	.byte	0x3f
	.zero		1


	//   ....[73]....
        /*0ba8*/ 	.word	0x00016a70
        /*0bac*/ 	.word	0x00000003
        /*0bb0*/ 	.word	0x00012440
        /*0bb4*/ 	.short	0x010a
        /*0bb6*/ 	.byte	0x3f
	.zero		1


	//   ....[74]....
        /*0bb8*/ 	.word	0x00016ab0
        /*0bbc*/ 	.word	0x00000005
        /*0bc0*/ 	.word	0x00012460
        /*0bc4*/ 	.short	0x010a
        /*0bc6*/ 	.byte	0x3f
	.zero		1


	//   ....[75]....
        /*0bc8*/ 	.word	0x00016af0
        /*0bcc*/ 	.word	0x00000003
        /*0bd0*/ 	.word	0x00012460
        /*0bd4*/ 	.short	0x010a
        /*0bd6*/ 	.byte	0x3f
	.zero		1


	//   ....[76]....
        /*0bd8*/ 	.word	0x00016b30
        /*0bdc*/ 	.word	0x00000005
        /*0be0*/ 	.word	0x00012480
        /*0be4*/ 	.short	0x010a
        /*0be6*/ 	.byte	0x3f
	.zero		1


	//   ....[77]....
        /*0be8*/ 	.word	0x00016b70
        /*0bec*/ 	.word	0x00000003
        /*0bf0*/ 	.word	0x00012480
        /*0bf4*/ 	.short	0x010a
        /*0bf6*/ 	.byte	0x3f
	.zero		1


	//   ....[78]....
        /*0bf8*/ 	.word	0x00016be0
        /*0bfc*/ 	.word	0x00000003
        /*0c00*/ 	.word	0x00012400
        /*0c04*/ 	.short	0x010a
        /*0c06*/ 	.byte	0x3f
	.zero		1


	//   ....[79]....
        /*0c08*/ 	.word	0x00016c40
        /*0c0c*/ 	.word	0x00000003
        /*0c10*/ 	.word	0x00012430
        /*0c14*/ 	.short	0x010a
        /*0c16*/ 	.byte	0x3f
	.zero		1


	//   ....[80]....
        /*0c18*/ 	.word	0x00016ca0
        /*0c1c*/ 	.word	0x0000000c
        /*0c20*/ 	.word	0x00012430
        /*0c24*/ 	.short	0x010a
        /*0c26*/ 	.byte	0x3f
	.zero		1


	//   ....[81]....
        /*0c28*/ 	.word	0x00016d00
        /*0c2c*/ 	.word	0x0000000c
        /*0c30*/ 	.word	0x00012450
        /*0c34*/ 	.short	0x010a
        /*0c36*/ 	.byte	0x3f
	.zero		1


	//   ....[82]....
        /*0c38*/ 	.word	0x00016d60
        /*0c3c*/ 	.word	0x0000000c
        /*0c40*/ 	.word	0x00012430
        /*0c44*/ 	.short	0x010a
        /*0c46*/ 	.byte	0x3f
	.zero		1


	//   ....[83]....
        /*0c48*/ 	.word	0x00016dc0
        /*0c4c*/ 	.word	0x0000000c
        /*0c50*/ 	.word	0x00012450
        /*0c54*/ 	.short	0x010a
        /*0c56*/ 	.byte	0x3f
	.zero		1


	//   ....[84]....
        /*0c58*/ 	.word	0x00016e20
        /*0c5c*/ 	.word	0x0000000c
        /*0c60*/ 	.word	0x00012430
        /*0c64*/ 	.short	0x010a
        /*0c66*/ 	.byte	0x3f
	.zero		1


	//   ....[85]....
        /*0c68*/ 	.word	0x00016e80
        /*0c6c*/ 	.word	0x0000000c
        /*0c70*/ 	.word	0x00012450
        /*0c74*/ 	.short	0x010a
        /*0c76*/ 	.byte	0x3f
	.zero		1


	//   ....[86]....
        /*0c78*/ 	.word	0x00016ee0
        /*0c7c*/ 	.word	0x00000007
        /*0c80*/ 	.word	0x00012450
        /*0c84*/ 	.short	0x010a
        /*0c86*/ 	.byte	0x3f
	.zero		1


	//   ....[87]....
        /*0c88*/ 	.word	0x00016fd0
        /*0c8c*/ 	.word	0x0000001b
        /*0c90*/ 	.word	0x00012480
        /*0c94*/ 	.short	0x010a
        /*0c96*/ 	.byte	0x3f
	.zero		1


	//   ....[88]....
        /*0c98*/ 	.word	0x00017790
        /*0c9c*/ 	.word	0x0000001b
        /*0ca0*/ 	.word	0x00012440
        /*0ca4*/ 	.short	0x010a
        /*0ca6*/ 	.byte	0x3f
	.zero		1


	//   ....[89]....
        /*0ca8*/ 	.word	0x000184d0
        /*0cac*/ 	.word	0x0000001b
        /*0cb0*/ 	.word	0x00012420
        /*0cb4*/ 	.short	0x010a
        /*0cb6*/ 	.byte	0x3f
	.zero		1


	//   ....[90]....
        /*0cb8*/ 	.word	0x00018520
        /*0cbc*/ 	.word	0x00000005
        /*0cc0*/ 	.word	0x00012480
        /*0cc4*/ 	.short	0x010a
        /*0cc6*/ 	.byte	0x3f
	.zero		1


	//   ....[91]....
        /*0cc8*/ 	.word	0x00018bf0
        /*0ccc*/ 	.word	0x00000005
        /*0cd0*/ 	.word	0x00012440
        /*0cd4*/ 	.short	0x010a
        /*0cd6*/ 	.byte	0x3f
	.zero		1


	//   ....[92]....
        /*0cd8*/ 	.word	0x000191c0
        /*0cdc*/ 	.word	0x00000003
        /*0ce0*/ 	.word	0x00012470
        /*0ce4*/ 	.short	0x010a
        /*0ce6*/ 	.byte	0x3f
	.zero		1


	//   ....[93]....
        /*0ce8*/ 	.word	0x00019210
        /*0cec*/ 	.word	0x00000003
        /*0cf0*/ 	.word	0x00012460
        /*0cf4*/ 	.short	0x010a
        /*0cf6*/ 	.byte	0x3f
	.zero		1


	//   ....[94]....
        /*0cf8*/ 	.word	0x00019260
        /*0cfc*/ 	.word	0x00000002
        /*0d00*/ 	.word	0x00012470
        /*0d04*/ 	.short	0x010a
        /*0d06*/ 	.byte	0x3f
	.zero		1


	//   ....[95]....
        /*0d08*/ 	.word	0x000192b0
        /*0d0c*/ 	.word	0x00000002
        /*0d10*/ 	.word	0x00012460
        /*0d14*/ 	.short	0x010a
        /*0d16*/ 	.byte	0x3f
	.zero		1


	//   ....[96]....
        /*0d18*/ 	.word	0x00019300
        /*0d1c*/ 	.word	0x00000006
        /*0d20*/ 	.word	0x00012420
        /*0d24*/ 	.short	0x010a
        /*0d26*/ 	.byte	0x3f
	.zero		1


	//   ....[97]....
        /*0d28*/ 	.word	0x00019350
        /*0d2c*/ 	.word	0x00000005
        /*0d30*/ 	.word	0x00012440
        /*0d34*/ 	.short	0x010a
        /*0d36*/ 	.byte	0x3f
	.zero		1


	//   ....[98]....
        /*0d38*/ 	.word	0x000193a0
        /*0d3c*/ 	.word	0x00000003
        /*0d40*/ 	.word	0x00012440
        /*0d44*/ 	.short	0x010a
        /*0d46*/ 	.byte	0x3f
	.zero		1


	//   ....[99]....
        /*0d48*/ 	.word	0x000193f0
        /*0d4c*/ 	.word	0x00000005
        /*0d50*/ 	.word	0x00012460
        /*0d54*/ 	.short	0x010a
        /*0d56*/ 	.byte	0x3f
	.zero		1


	//   ....[100]....
        /*0d58*/ 	.word	0x00019440
        /*0d5c*/ 	.word	0x00000003
        /*0d60*/ 	.word	0x00012460
        /*0d64*/ 	.short	0x010a
        /*0d66*/ 	.byte	0x3f
	.zero		1


	//   ....[101]....
        /*0d68*/ 	.word	0x00019490
        /*0d6c*/ 	.word	0x00000005
        /*0d70*/ 	.word	0x00012480
        /*0d74*/ 	.short	0x010a
        /*0d76*/ 	.byte	0x3f
	.zero		1


	//----- nvinfo : EIATTR_NUM_MBARRIERS
	.align		4
.L_1486:
        /*0d78*/ 	.byte	0x03, 0x38
        /*0d7a*/ 	.short	0x0016


	//----- nvinfo : EIATTR_EXIT_INSTR_OFFSETS
	.align		4
        /*0d7c*/ 	.byte	0x04, 0x1c
        /*0d7e*/ 	.short	(.L_1488 - .L_1487)


	//   ....[0]....
.L_1487:
        /*0d80*/ 	.word	0x00016bc0


	//----- nvinfo : EIATTR_MAX_THREADS
	.align		4
.L_1488:
        /*0d84*/ 	.byte	0x04, 0x05
        /*0d86*/ 	.short	(.L_1490 - .L_1489)
.L_1489:
        /*0d88*/ 	.word	0x00000200
        /*0d8c*/ 	.word	0x00000001
        /*0d90*/ 	.word	0x00000001


	//----- nvinfo : EIATTR_CRS_STACK_SIZE
	.align		4
.L_1490:
        /*0d94*/ 	.byte	0x04, 0x1e
        /*0d96*/ 	.short	(.L_1492 - .L_1491)
.L_1491:
        /*0d98*/ 	.word	0x00000000


	//----- nvinfo : EIATTR_CBANK_PARAM_SIZE
	.align		4
.L_1492:
        /*0d9c*/ 	.byte	0x03, 0x19
        /*0d9e*/ 	.short	0x0a70


	//----- nvinfo : EIATTR_PARAM_CBANK
	.align		4
        /*0da0*/ 	.byte	0x04, 0x0a
        /*0da2*/ 	.short	(.L_1494 - .L_1493)
	.align		4
.L_1493:
        /*0da4*/ 	.word	index@(.nv.constant0._ZN7cutlass13device_kernelIN5flash11enable_sm90INS1_16FlashAttnFwdSm90INS1_25CollectiveMainloopFwdSm90ILi2EN4cute5tupleIJNS5_1CILi1EEES8_S8_EEENS6_IJNS7_ILi192EEENS7_ILi160EEENS7_ILi64EEEEEELi64ENS_12float_e4m3_tEfNS_4arch4Sm90ELb0ELb1ELb0ELb0ELb1ELb0ELb0ELb1ELb1ELb1ELb1ELb0EEENS1_21CollectiveEpilogueFwdINS6_IJSA_SC_SB_EEES9_NS_10bfloat16_tESG_Li384ELb0ELb1ELb1ELb1EEENS1_19SingleTileSchedulerILb0ELb1ELb1ELi192EEEEEEEEEvNT_6ParamsE)
        /*0da8*/ 	.short	0x0210
        /*0daa*/ 	.short	0x0a70


	//----- nvinfo : EIATTR_SW_WAR
	.align		4
.L_1494:
        /*0dac*/ 	.byte	0x04, 0x36
        /*0dae*/ 	.short	(.L_1496 - .L_1495)
.L_1495:
        /*0db0*/ 	.word	0x00000008
.L_1496:


//--------------------- .nv.info._ZN7cutlass13device_kernelIN5flash11enable_sm90INS1_16FlashAttnFwdSm90INS1_25CollectiveMainloopFwdSm90ILi2EN4cute5tupleIJNS5_1CILi1EEES8_S8_EEENS6_IJNS7_ILi192EEENS7_ILi160EEENS7_ILi64EEEEEELi64ENS_12float_e4m3_tEfNS_4arch4Sm90ELb0ELb1ELb0ELb1ELb1ELb0ELb0ELb1ELb1ELb1ELb1ELb0EEENS1_21CollectiveEpilogueFwdINS6_IJSA_SC_SB_EEES9_NS_10bfloat16_tESG_Li384ELb1ELb1ELb1ELb1EEENS1_36VarlenDynamicPersistentTileSchedulerILi192ELi160ELi384ELi128ELb1ELb1ELb1ELb1ELb0ELb1EEEEEEEEEvNT_6ParamsE --------------------------
	.section	.nv.info._ZN7cutlass13device_kernelIN5flash11enable_sm90INS1_16FlashAttnFwdSm90INS1_25CollectiveMainloopFwdSm90ILi2EN4cute5tupleIJNS5_1CILi1EEES8_S8_EEENS6_IJNS7_ILi192EEENS7_ILi160EEENS7_ILi64EEEEEELi64ENS_12float_e4m3_tEfNS_4arch4Sm90ELb0ELb1ELb0ELb1ELb1ELb0ELb0ELb1ELb1ELb1ELb1ELb0EEENS1_21CollectiveEpilogueFwdINS6_IJSA_SC_SB_EEES9_NS_10bfloat16_tESG_Li384ELb1ELb1ELb1ELb1EEENS1_36VarlenDynamicPersistentTileSchedulerILi192ELi160ELi384ELi128ELb1ELb1ELb1ELb1ELb0ELb1EEEEEEEEEvNT_6ParamsE,"",@"SHT_CUDA_INFO"
	.sectionflags	@""
	.align	4


	//----- nvinfo : EIATTR_CUDA_API_VERSION
	.align		4
        /*0000*/ 	.byte	0x04, 0x37
        /*0002*/ 	.short	(.L_1498 - .L_1497)
.L_1497:
        /*0004*/ 	.word	0x00000082


	//----- nvinfo : EIATTR_KPARAM_INFO
	.align		4
.L_1498:
        /*0008*/ 	.byte	0x04, 0x17
        /*000a*/ 	.short	(.L_1500 - .L_1499)
.L_1499:
        /*000c*/ 	.word	0x00000000
        /*0010*/ 	.short	0x0000
        /*0012*/ 	.short	0x0070
        /*0014*/ 	.byte	0x00, 0xf0, 0x01, 0x2a


	//----- nvinfo : EIATTR_SPARSE_MMA_MASK
	.align		4
.L_1500:
        /*0018*/ 	.byte	0x03, 0x50
        /*001a*/ 	.short	0x0000


	//----- nvinfo : EIATTR_MAXREG_COUNT
	.align		4
        /*001c*/ 	.byte	0x03, 0x1b
        /*001e*/ 	.short	0x0080


	//----- nvinfo : EIATTR_NUM_BARRIERS
	.align		4
        /*0020*/ 	.byte	0x02, 0x4c
        /*0022*/ 	.byte	0x09
	.zero		1


	//----- nvinfo : EIATTR_EXTERNS
	.align		4
        /*0024*/ 	.byte	0x04, 0x0f
        /*0026*/ 	.short	(.L_1502 - .L_1501)


	//   ....[0]....
	.align		4
.L_1501:
        /*0028*/ 	.word	index@(__assertfail)


	//----- nvinfo : EIATTR_ANNOTATIONS
	.align		4
.L_1502:
        /*002c*/ 	.byte	0x04, 0x55
        /*002e*/ 	.short	(.L_1504 - .L_1503)


	//   ....[0]....
.L_1503:
        /* <DEDUP_REMOVED lines=45> */


	//----- nvinfo : EIATTR_MERCURY_ISA_VERSION
	.align		4
.L_1504:
        /*02f0*/ 	.byte	0x03, 0x5f
        /*02f2*/ 	.short	0x0101


	//----- nvinfo : EIATTR_UNUSED_LOAD_BYTE_OFFSET
	.align		4
        /*02f4*/ 	.byte	0x04, 0x44
        /*02f6*/ 	.short	(.L_1506 - .L_1505)


	//   ....[0]....
.L_1505:
        /*02f8*/ 	.word	0x00000940
        /*02fc*/ 	.word	0x0000fff0


	//   ....[1]....
        /*0300*/ 	.word	0x000109e0
        /*0304*/ 	.word	0x0000fff0


	//----- nvinfo : EIATTR_INT_WARP_WIDE_INSTR_OFFSETS
	.align		4
.L_1506:
        /*0308*/ 	.byte	0x04, 0x31
        /*030a*/ 	.short	(.L_1508 - .L_1507)


	//   ....[0]....
.L_1507:
        /*030c*/ 	.word	0x000000c0


	//   ....[1]....
        /*0310*/ 	.word	0x000000d0


	//   ....[2]....
        /*0314*/ 	.word	0x00000170


	//   ....[3]....
        /*0318*/ 	.word	0x00015520


	//   ....[4]....
        /*031c*/ 	.word	0x000155b0


	//   ....[5]....
        /*0320*/ 	.word	0x00019150


	//   ....[6]....
        /*0324*/ 	.word	0x000191e0


	//----- nvinfo : EIATTR_COOP_GROUP_MASK_REGIDS
	.align		4
.L_1508:
        /*0328*/ 	.byte	0x04, 0x29
        /*032a*/ 	.short	(.L_1510 - .L_1509)


	//   ....[0]....
.L_1509:
        /*032c*/ 	.word	0xffffffff


	//   ....[1]....
        /*0330*/ 	.word	0xffffffff


	//   ....[2]....
        /*0334*/ 	.word	0xffffffff


	//   ....[3]....
        /*0338*/ 	.word	0xffffffff


	//   ....[4]....
        /*033c*/ 	.word	0xffffffff


	//   ....[5]....
        /*0340*/ 	.word	0xffffffff


	//   ....[6]....
        /*0344*/ 	.word	0xffffffff


	//   ....[7]....
        /*0348*/ 	.word	0xffffffff


	//   ....[8]....
        /*034c*/ 	.word	0xffffffff


	//   ....[9]....
        /*0350*/ 	.word	0xffffffff


	//   ....[10]....
        /*0354*/ 	.word	0xffffffff


	//   ....[11]....
        /*0358*/ 	.word	0xffffffff


	//   ....[12]....
        /*035c*/ 	.word	0xffffffff


	//   ....[13]....
        /*0360*/ 	.word	0xffffffff


	//   ....[14]....
        /*0364*/ 	.word	0xffffffff


	//   ....[15]....
        /*0368*/ 	.word	0xffffffff


	//   ....[16]....
        /*036c*/ 	.word	0xffffffff


	//   ....[17]....
        /*0370*/ 	.word	0xffffffff


	//   ....[18]....
        /*0374*/ 	.word	0xffffffff


	//   ....[19]....
        /*0378*/ 	.word	0xffffffff


	//   ....[20]....
        /*037c*/ 	.word	0xffffffff


	//   ....[21]....
        /*0380*/ 	.word	0xffffffff


	//   ....[22]....
        /*0384*/ 	.word	0xffffffff


	//   ....[23]....
        /*0388*/ 	.word	0xffffffff


	//   ....[24]....
        /*038c*/ 	.word	0xffffffff


	//   ....[25]....
        /*0390*/ 	.word	0xffffffff


	//   ....[26]....
        /*0394*/ 	.word	0xffffffff


	//   ....[27]....
        /*0398*/ 	.word	0xffffffff


	//   ....[28]....
        /*039c*/ 	.word	0xffffffff


	//   ....[29]....
        /*03a0*/ 	.word	0xffffffff


	//   ....[30]....
        /*03a4*/ 	.word	0xffffffff


	//   ....[31]....
        /*03a8*/ 	.word	0xffffffff


	//   ....[32]....
        /*03ac*/ 	.word	0xffffffff


	//   ....[33]....
        /*03b0*/ 	.word	0xffffffff


	//   ....[34]....
        /*03b4*/ 	.word	0xffffffff


	//   ....[35]....
        /*03b8*/ 	.word	0xffffffff


	//   ....[36]....
        /*03bc*/ 	.word	0xffffffff


	//   ....[37]....
        /*03c0*/ 	.word	0xffffffff


	//   ....[38]....
        /*03c4*/ 	.word	0xffffffff


	//   ....[39]....
        /*03c8*/ 	.word	0xffffffff


	//   ....[40]....
        /*03cc*/ 	.word	0xffffffff


	//   ....[41]....
        /*03d0*/ 	.word	0xffffffff


	//   ....[42]....
        /*03d4*/ 	.word	0xffffffff


	//   ....[43]....
        /*03d8*/ 	.word	0xffffffff


	//   ....[44]....
        /*03dc*/ 	.word	0xffffffff


	//   ....[45]....
        /*03e0*/ 	.word	0xffffffff


	//   ....[46]....
        /*03e4*/ 	.word	0xffffffff


	//   ....[47]....
        /*03e8*/ 	.word	0xffffffff


	//   ....[48]....
        /*03ec*/ 	.word	0xffffffff


	//   ....[49]....
        /*03f0*/ 	.word	0xffffffff


	//   ....[50]....
        /*03f4*/ 	.word	0xffffffff


	//   ....[51]....
        /*03f8*/ 	.word	0xffffffff


	//   ....[52]....
        /*03fc*/ 	.word	0xffffffff


	//   ....[53]....
        /*0400*/ 	.word	0xffffffff


	//   ....[54]....
        /*0404*/ 	.word	0xffffffff


	//   ....[55]....
        /*0408*/ 	.word	0xffffffff


	//   ....[56]....
        /*040c*/ 	.word	0xffffffff


	//   ....[57]....
        /*0410*/ 	.word	0xffffffff


	//   ....[58]....
        /*0414*/ 	.word	0xffffffff


	//   ....[59]....
        /*0418*/ 	.word	0xffffffff


	//   ....[60]....
        /*041c*/ 	.word	0xffffffff


	//   ....[61]....
        /*0420*/ 	.word	0xffffffff


	//   ....[62]....
        /*0424*/ 	.word	0xffffffff


	//   ....[63]....
        /*0428*/ 	.word	0xffffffff


	//   ....[64]....
        /*042c*/ 	.word	0xffffffff


	//   ....[65]....
        /*0430*/ 	.word	0xffffffff


	//   ....[66]....
        /*0434*/ 	.word	0xffffffff


	//   ....[67]....
        /*0438*/ 	.word	0xffffffff


	//   ....[68]....
        /*043c*/ 	.word	0xffffffff


	//   ....[69]....
        /*0440*/ 	.word	0xffffffff


	//   ....[70]....
        /*0444*/ 	.word	0xffffffff


	//   ....[71]....
        /*0448*/ 	.word	0xffffffff


	//   ....[72]....
        /*044c*/ 	.word	0xffffffff


	//   ....[73]....
        /*0450*/ 	.word	0xffffffff


	//   ....[74]....
        /*0454*/ 	.word	0xffffffff


	//   ....[75]....
        /*0458*/ 	.word	0xffffffff


	//   ....[76]....
        /*045c*/ 	.word	0xffffffff


	//   ....[77]....
        /*0460*/ 	.word	0xffffffff


	//   ....[78]....
        /*0464*/ 	.word	0xffffffff


	//   ....[79]....
        /*0468*/ 	.word	0xffffffff


	//   ....[80]....
        /*046c*/ 	.word	0xffffffff


	//   ....[81]....
        /*0470*/ 	.word	0xffffffff


	//   ....[82]....
        /*0474*/ 	.word	0xffffffff


	//   ....[83]....
        /*0478*/ 	.word	0xffffffff


	//   ....[84]....
        /*047c*/ 	.word	0xffffffff


	//   ....[85]....
        /*0480*/ 	.word	0xffffffff


	//   ....[86]....
        /*0484*/ 	.word	0xffffffff


	//   ....[87]....
        /*0488*/ 	.word	0xffffffff


	//   ....[88]....
        /*048c*/ 	.word	0xffffffff


	//   ....[89]....
        /*0490*/ 	.word	0xffffffff


	//   ....[90]....
        /*0494*/ 	.word	0xffffffff


	//   ....[91]....
        /*0498*/ 	.word	0xffffffff


	//   ....[92]....
        /*049c*/ 	.word	0xffffffff


	//   ....[93]....
        /*04a0*/ 	.word	0xffffffff


	//   ....[94]....
        /*04a4*/ 	.word	0xffffffff


	//   ....[95]....
        /*04a8*/ 	.word	0xffffffff


	//   ....[96]....
        /*04ac*/ 	.word	0xffffffff


	//   ....[97]....
        /*04b0*/ 	.word	0xffffffff


	//   ....[98]....
        /*04b4*/ 	.word	0xffffffff


	//   ....[99]....
        /*04b8*/ 	.word	0xffffffff


	//   ....[100]....
        /*04bc*/ 	.word	0xffffffff


	//   ....[101]....
        /*04c0*/ 	.word	0xffffffff


	//   ....[102]....
        /*04c4*/ 	.word	0xffffffff


	//   ....[103]....
        /*04c8*/ 	.word	0xffffffff


	//   ....[104]....
        /*04cc*/ 	.word	0xffffffff


	//   ....[105]....
        /*04d0*/ 	.word	0xffffffff


	//   ....[106]....
        /*04d4*/ 	.word	0xffffffff


	//   ....[107]....
        /*04d8*/ 	.word	0xffffffff


	//   ....[108]....
        /*04dc*/ 	.word	0xffffffff


	//   ....[109]....
        /*04e0*/ 	.word	0xffffffff


	//   ....[110]....
        /*04e4*/ 	.word	0xffffffff


	//   ....[111]....
        /*04e8*/ 	.word	0xffffffff


	//   ....[112]....
        /*04ec*/ 	.word	0xffffffff


	//   ....[113]....
        /*04f0*/ 	.word	0xffffffff


	//   ....[114]....
        /*04f4*/ 	.word	0xffffffff


	//   ....[115]....
        /*04f8*/ 	.word	0xffffffff


	//   ....[116]....
        /*04fc*/ 	.word	0xffffffff


	//   ....[117]....
        /*0500*/ 	.word	0xffffffff


	//   ....[118]....
        /*0504*/ 	.word	0xffffffff


	//   ....[119]....
        /*0508*/ 	.word	0xffffffff


	//   ....[120]....
        /*050c*/ 	.word	0xffffffff


	//   ....[121]....
        /*0510*/ 	.word	0xffffffff


	//   ....[122]....
        /*0514*/ 	.word	0xffffffff


	//   ....[123]....
        /*0518*/ 	.word	0xffffffff


	//   ....[124]....
        /*051c*/ 	.word	0xffffffff


	//   ....[125]....
        /*0520*/ 	.word	0xffffffff


	//   ....[126]....
        /*0524*/ 	.word	0xffffffff


	//   ....[127]....
        /*0528*/ 	.word	0xffffffff


	//   ....[128]....
        /*052c*/ 	.word	0xffffffff


	//   ....[129]....
        /*0530*/ 	.word	0xffffffff


	//   ....[130]....
        /*0534*/ 	.word	0xffffffff


	//   ....[131]....
        /*0538*/ 	.word	0xffffffff


	//   ....[132]....
        /*053c*/ 	.word	0xffffffff


	//   ....[133]....
        /*0540*/ 	.word	0xffffffff


	//   ....[134]....
        /*0544*/ 	.word	0xffffffff


	//   ....[135]....
        /*0548*/ 	.word	0xffffffff


	//   ....[136]....
        /*054c*/ 	.word	0xffffffff


	//   ....[137]....
        /*0550*/ 	.word	0xffffffff


	//   ....[138]....
        /*0554*/ 	.word	0xffffffff


	//   ....[139]....
        /*0558*/ 	.word	0xffffffff


	//   ....[140]....
        /*055c*/ 	.word	0xffffffff


	//   ....[141]....
        /*0560*/ 	.word	0xffffffff


	//   ....[142]....
        /*0564*/ 	.word	0xffffffff


	//   ....[143]....
        /*0568*/ 	.word	0xffffffff


	//   ....[144]....
        /*056c*/ 	.word	0xffffffff


	//   ....[145]....
        /*0570*/ 	.word	0xffffffff


	//   ....[146]....
        /*0574*/ 	.word	0xffffffff


	//   ....[147]....
        /*0578*/ 	.word	0xffffffff


	//   ....[148]....
        /*057c*/ 	.word	0xffffffff


	//   ....[149]....
        /*0580*/ 	.word	0xffffffff


	//   ....[150]....
        /*0584*/ 	.word	0xffffffff


	//   ....[151]....
        /*0588*/ 	.word	0xffffffff


	//   ....[152]....
        /*058c*/ 	.word	0xffffffff


	//   ....[153]....
        /*0590*/ 	.word	0xffffffff


	//   ....[154]....
        /*0594*/ 	.word	0xffffffff


	//   ....[155]....
        /*0598*/ 	.word	0xffffffff


	//   ....[156]....
        /*059c*/ 	.word	0xffffffff


	//   ....[157]....
        /*05a0*/ 	.word	0xffffffff


	//   ....[158]....
        /*05a4*/ 	.word	0xffffffff


	//   ....[159]....
        /*05a8*/ 	.word	0xffffffff


	//   ....[160]....
        /*05ac*/ 	.word	0xffffffff


	//   ....[161]....
        /*05b0*/ 	.word	0xffffffff


	//   ....[162]....
        /*05b4*/ 	.word	0xffffffff


	//   ....[163]....
        /*05b8*/ 	.word	0xffffffff


	//   ....[164]....
        /*05bc*/ 	.word	0xffffffff


	//   ....[165]....
        /*05c0*/ 	.word	0xffffffff


	//   ....[166]....
        /*05c4*/ 	.word	0xffffffff


	//   ....[167]....
        /*05c8*/ 	.word	0xffffffff


	//   ....[168]....
        /*05cc*/ 	.word	0xffffffff


	//   ....[169]....
        /*05d0*/ 	.word	0xffffffff


	//   ....[170]....
        /*05d4*/ 	.word	0xffffffff


	//   ....[171]....
        /*05d8*/ 	.word	0xffffffff


	//   ....[172]....
        /*05dc*/ 	.word	0xffffffff


	//   ....[173]....
        /*05e0*/ 	.word	0xffffffff


	//   ....[174]....
        /*05e4*/ 	.word	0xffffffff


	//   ....[175]....
        /*05e8*/ 	.word	0xffffffff


	//   ....[176]....
        /*05ec*/ 	.word	0xffffffff


	//   ....[177]....
        /*05f0*/ 	.word	0x0500000f


	//   ....[178]....
        /*05f4*/ 	.word	0x0500000f


	//   ....[179]....
        /*05f8*/ 	.word	0x0500000f


	//   ....[180]....
        /*05fc*/ 	.word	0x0500000f


	//   ....[181]....
        /*0600*/ 	.word	0x0500000f


	//   ....[182]....
        /*0604*/ 	.word	0x0500000f


	//   ....[183]....
        /*0608*/ 	.word	0x0500000f


	//   ....[184]....
        /*060c*/ 	.word	0x0500000f


	//   ....[185]....
        /*0610*/ 	.word	0x0500000f


	//   ....[186]....
        /*0614*/ 	.word	0x0500000f


	//   ....[187]....
        /*0618*/ 	.word	0x0500000f


	//   ....[188]....
        /*061c*/ 	.word	0x0500000f


	//   ....[189]....
        /*0620*/ 	.word	0x0500000f


	//   ....[190]....
        /*0624*/ 	.word	0x0500000f


	//   ....[191]....
        /*0628*/ 	.word	0x0500000f


	//   ....[192]....
        /*062c*/ 	.word	0x0500000f


	//   ....[193]....
        /*0630*/ 	.word	0x0500000f


	//   ....[194]....
        /*0634*/ 	.word	0x0500000f


	//   ....[195]....
        /*0638*/ 	.word	0x0500000f


	//   ....[196]....
        /*063c*/ 	.word	0x0500000f


	//   ....[197]....
        /*0640*/ 	.word	0x0500000f


	//   ....[198]....
        /*0644*/ 	.word	0x0500000f


	//   ....[199]....
        /*0648*/ 	.word	0x0500000f


	//   ....[200]....
        /*064c*/ 	.word	0x0500000f


	//   ....[201]....
        /*0650*/ 	.word	0x0500000f


	//   ....[202]....
        /*0654*/ 	.word	0x0500000f


	//   ....[203]....
        /*0658*/ 	.word	0x0500000f


	//   ....[204]....
        /*065c*/ 	.word	0x0500000f


	//   ....[205]....
        /*0660*/ 	.word	0x0500000f


	//   ....[206]....
        /*0664*/ 	.word	0x0500000f


	//   ....[207]....
        /*0668*/ 	.word	0x0500000f


	//   ....[208]....
        /*066c*/ 	.word	0x0500000f


	//   ....[209]....
        /*0670*/ 	.word	0x0500000f


	//   ....[210]....
        /*0674*/ 	.word	0x0500000f


	//   ....[211]....
        /*0678*/ 	.word	0x0500000f


	//   ....[212]....
        /*067c*/ 	.word	0x0500000f


	//   ....[213]....
        /*0680*/ 	.word	0x0500000f


	//   ....[214]....
        /*0684*/ 	.word	0x0500000f


	//   ....[215]....
        /*0688*/ 	.word	0x0500000f


	//   ....[216]....
        /*068c*/ 	.word	0x0500000f


	//   ....[217]....
        /*0690*/ 	.word	0x0500000f


	//   ....[218]....
        /*0694*/ 	.word	0x0500000f


	//   ....[219]....
        /*0698*/ 	.word	0x0500000f


	//   ....[220]....
        /*069c*/ 	.word	0x0500000f


	//   ....[221]....
        /*06a0*/ 	.word	0x0500000f


	//   ....[222]....
        /*06a4*/ 	.word	0x0500000f


	//   ....[223]....
        /*06a8*/ 	.word	0x0500000f


	//   ....[224]....
        /*06ac*/ 	.word	0x0500000f


	//   ....[225]....
        /*06b0*/ 	.word	0x0500000f


	//   ....[226]....
        /*06b4*/ 	.word	0x0500000f


	//   ....[227]....
        /*06b8*/ 	.word	0x0500000f


	//   ....[228]....
        /*06bc*/ 	.word	0x0500000f


	//   ....[229]....
        /*06c0*/ 	.word	0x0500000f


	//   ....[230]....
        /*06c4*/ 	.word	0x0500000f


	//----- nvinfo : EIATTR_COOP_GROUP_INSTR_OFFSETS
	.align		4
.L_1510:
        /*06c8*/ 	.byte	0x04, 0x28
        /*06ca*/ 	.short	(.L_1512 - .L_1511)


	//   ....[0]....
.L_1511:
        /*06cc*/ 	.word	0x00000070


	//   ....[1]....
        /*06d0*/ 	.word	0x000000b0


	//   ....[2]....
        /*06d4*/ 	.word	0x000002d0


	//   ....[3]....
        /*06d8*/ 	.word	0x00000430


	//   ....[4]....
        /*06dc*/ 	.word	0x00000550


	//   ....[5]....
        /*06e0*/ 	.word	0x000006b0


	//   ....[6]....
        /*06e4*/ 	.word	0x00001c50


	//   ....[7]....
        /*06e8*/ 	.word	0x00002590


	//   ....[8]....
        /*06ec*/ 	.word	0x00002790


	//   ....[9]....
        /*06f0*/ 	.word	0x00003e50


	//   ....[10]....
        /*06f4*/ 	.word	0x00003f60


	//   ....[11]....
        /*06f8*/ 	.word	0x00004b60


	//   ....[12]....
        /*06fc*/ 	.word	0x00004bc0


	//   ....[13]....
        /*0700*/ 	.word	0x00006620


	//   ....[14]....
        /*0704*/ 	.word	0x00007640


	//   ....[15]....
        /*0708*/ 	.word	0x00007e40


	//   ....[16]....
        /*070c*/ 	.word	0x00007f50


	//   ....[17]....
        /*0710*/ 	.word	0x00008a90


	//   ....[18]....
        /*0714*/ 	.word	0x00008af0


	//   ....[19]....
        /*0718*/ 	.word	0x0000ac10


	//   ....[20]....
        /*071c*/ 	.word	0x0000ac20


	//   ....[21]....
        /*0720*/ 	.word	0x0000ac50


	//   ....[22]....
        /*0724*/ 	.word	0x0000ac60


	//   ....[23]....
        /*0728*/ 	.word	0x0000ca80


	//   ....[24]....
        /*072c*/ 	.word	0x0000daa0


	//   ....[25]....
        /*0730*/ 	.word	0x0000e2a0


	//   ....[26]....
        /*0734*/ 	.word	0x0000e3b0


	//   ....[27]....
        /*0738*/ 	.word	0x0000eef0


	//   ....[28]....
        /*073c*/ 	.word	0x0000ef50


	//   ....[29]....
        /*0740*/ 	.word	0x00010410


	//   ....[30]....
        /*0744*/ 	.word	0x00010420


	//   ....[31]....
        /*0748*/ 	.word	0x000104a0


	//   ....[32]....
        /*074c*/ 	.word	0x000104b0


	//   ....[33]....
        /*0750*/ 	.word	0x00010eb0


	//   ....[34]....
        /*0754*/ 	.word	0x00010ee0


	//   ....[35]....
        /*0758*/ 	.word	0x00010f10


	//   ....[36]....
        /*075c*/ 	.word	0x00010f40


	//   ....[37]....
        /*0760*/ 	.word	0x00010f70


	//   ....[38]....
        /*0764*/ 	.word	0x00010f90


	//   ....[39]....
        /*0768*/ 	.word	0x00010fa0


	//   ....[40]....
        /*076c*/ 	.word	0x00010fb0


	//   ....[41]....
        /*0770*/ 	.word	0x00010fc0


	//   ....[42]....
        /*0774*/ 	.word	0x00010fd0


	//   ....[43]....
        /*0778*/ 	.word	0x00010ff0


	//   ....[44]....
        /*077c*/ 	.word	0x00011000


	//   ....[45]....
        /*0780*/ 	.word	0x00011010


	//   ....[46]....
        /*0784*/ 	.word	0x00011020


	//   ....[47]....
        /*0788*/ 	.word	0x00011030


	//   ....[48]....
        /*078c*/ 	.word	0x00011040


	//   ....[49]....
        /*0790*/ 	.word	0x00011050


	//   ....[50]....
        /*0794*/ 	.word	0x00011060


	//   ....[51]....
        /*0798*/ 	.word	0x00011070


	//   ....[52]....
        /*079c*/ 	.word	0x00011080


	//   ....[53]....
        /*07a0*/ 	.word	0x00011090


	//   ....[54]....
        /*07a4*/ 	.word	0x000110b0


	//   ....[55]....
        /*07a8*/ 	.word	0x000110e0


	//   ....[56]....
        /*07ac*/ 	.word	0x00011100


	//   ....[57]....
        /*07b0*/ 	.word	0x00011130


	//   ....[58]....
        /*07b4*/ 	.word	0x00011170


	//   ....[59]....
        /*07b8*/ 	.word	0x000111a0


	//   ....[60]....
        /*07bc*/ 	.word	0x000111d0


	//   ....[61]....
        /*07c0*/ 	.word	0x00011200


	//   ....[62]....
        /*07c4*/ 	.word	0x00011230


	//   ....[63]....
        /*07c8*/ 	.word	0x00011270


	//   ....[64]....
        /*07cc*/ 	.word	0x000112a0


	//   ....[65]....
        /*07d0*/ 	.word	0x00011960


	//   ....[66]....
        /*07d4*/ 	.word	0x000119a0


	//   ....[67]....
        /*07d8*/ 	.word	0x000119d0


	//   ....[68]....
        /*07dc*/ 	.word	0x00011a00


	//   ....[69]....
        /*07e0*/ 	.word	0x00011f10


	//   ....[70]....
        /*07e4*/ 	.word	0x00011f50


	//   ....[71]....
        /*07e8*/ 	.word	0x00011f80


	//   ....[72]....
        /*07ec*/ 	.word	0x00011fc0


	//   ....[73]....
        /*07f0*/ 	.word	0x00011fe0


	//   ....[74]....
        /*07f4*/ 	.word	0x00012000


	//   ....[75]....
        /*07f8*/ 	.word	0x00012020


	//   ....[76]....
        /*07fc*/ 	.word	0x00012040


	//   ....[77]....
        /*0800*/ 	.word	0x000124c0


	//   ....[78]....
        /*0804*/ 	.word	0x000124e0


	//   ....[79]....
        /*0808*/ 	.word	0x00012710


	//   ....[80]....
        /*080c*/ 	.word	0x00012720


	//   ....[81]....
        /*0810*/ 	.word	0x00013250


	//   ....[82]....
        /*0814*/ 	.word	0x00013280


	//   ....[83]....
        /*0818*/ 	.word	0x000132c0


	//   ....[84]....
        /*081c*/ 	.word	0x000132f0


	//   ....[85]....
        /*0820*/ 	.word	0x00013310


	//   ....[86]....
        /*0824*/ 	.word	0x00013320


	//   ....[87]....
        /*0828*/ 	.word	0x00013330


	//   ....[88]....
        /*082c*/ 	.word	0x00013350


	//   ....[89]....
        /*0830*/ 	.word	0x000134b0


	//   ....[90]....
        /*0834*/ 	.word	0x000136b0


	//   ....[91]....
        /*0838*/ 	.word	0x000136e0


	//   ....[92]....
        /*083c*/ 	.word	0x00013710


	//   ....[93]....
        /*0840*/ 	.word	0x00013740


	//   ....[94]....
        /*0844*/ 	.word	0x00013770


	//   ....[95]....
        /*0848*/ 	.word	0x000137c0


	//   ....[96]....
        /*084c*/ 	.word	0x00013930


	//   ....[97]....
        /*0850*/ 	.word	0x00013960


	//   ....[98]....
        /*0854*/ 	.word	0x00013990


	//   ....[99]....
        /*0858*/ 	.word	0x000139c0


	//   ....[100]....
        /*085c*/ 	.word	0x000139f0


	//   ....[101]....
        /*0860*/ 	.word	0x00013a20


	//   ....[102]....
        /*0864*/ 	.word	0x00013ab0


	//   ....[103]....
        /*0868*/ 	.word	0x00013b10


	//   ....[104]....
        /*086c*/ 	.word	0x00013b20


	//   ....[105]....
        /*0870*/ 	.word	0x00013b70


	//   ....[106]....
        /*0874*/ 	.word	0x000164b0


	//   ....[107]....
        /*0878*/ 	.word	0x000164e0


	//   ....[108]....
        /*087c*/ 	.word	0x00016560


	//   ....[109]....
        /*0880*/ 	.word	0x00016580


	//   ....[110]....
        /*0884*/ 	.word	0x000165c0


	//   ....[111]....
        /*0888*/ 	.word	0x000165d0


	//   ....[112]....
        /*088c*/ 	.word	0x000165f0


	//   ....[113]....
        /*0890*/ 	.word	0x00016600


	//   ....[114]....
        /*0894*/ 	.word	0x00016640


	//   ....[115]....
        /*0898*/ 	.word	0x000166b0


	//   ....[116]....
        /*089c*/ 	.word	0x00016ac0


	//   ....[117]....
        /*08a0*/ 	.word	0x00016ad0


	//   ....[118]....
        /*08a4*/ 	.word	0x00016af0


	//   ....[119]....
        /*08a8*/ 	.word	0x00016b80


	//   ....[120]....
        /*08ac*/ 	.word	0x00016b90


	//   ....[121]....
        /*08b0*/ 	.word	0x00016c00


	//   ....[122]....
        /*08b4*/ 	.word	0x00016c10


	//   ....[123]....
        /*08b8*/ 	.word	0x00016c20


	//   ....[124]....
        /*08bc*/ 	.word	0x00016c30


	//   ....[125]....
        /*08c0*/ 	.word	0x00016cd0


	//   ....[126]....
        /*08c4*/ 	.word	0x000175a0


	//   ....[127]....
        /*08c8*/ 	.word	0x000175d0


	//   ....[128]....
        /*08cc*/ 	.word	0x000175f0


	//   ....[129]....
        /*08d0*/ 	.word	0x00017670


	//   ....[130]....
        /*08d4*/ 	.word	0x00017690


	//   ....[131]....
        /*08d8*/ 	.word	0x00017710


	//   ....[132]....
        /*08dc*/ 	.word	0x00017730


	//   ....[133]....
        /*08e0*/ 	.word	0x00017740


	//   ....[134]....
        /*08e4*/ 	.word	0x00017750


	//   ....[135]....
        /*08e8*/ 	.word	0x00017850


	//   ....[136]....
        /*08ec*/ 	.word	0x00017860


	//   ....[137]....
        /*08f0*/ 	.word	0x00017870


	//   ....[138]....
        /*08f4*/ 	.word	0x000182a0


	//   ....[139]....
        /*08f8*/ 	.word	0x000182b0


	//   ....[140]....
        /*08fc*/ 	.word	0x00018320


	//   ....[141]....
        /*0900*/ 	.word	0x00018330


	//   ....[142]....
        /*0904*/ 	.word	0x00018370


	//   ....[143]....
        /*0908*/ 	.word	0x00018380


	//   ....[144]....
        /*090c*/ 	.word	0x000183c0


	//   ....[145]....
        /*0910*/ 	.word	0x000183d0


	//   ....[146]....
        /*0914*/ 	.word	0x00018410


	//   ....[147]....
        /*0918*/ 	.word	0x00018420


	//   ....[148]....
        /*091c*/ 	.word	0x00018840


	//   ....[149]....
        /*0920*/ 	.word	0x00018850


	//   ....[150]....
        /*0924*/ 	.word	0x00018860


	//   ....[151]....
        /*0928*/ 	.word	0x000188a0


	//   ....[152]....
        /*092c*/ 	.word	0x000188b0


	//   ....[153]....
        /*0930*/ 	.word	0x000188f0


	//   ....[154]....
        /*0934*/ 	.word	0x00018900


	//   ....[155]....
        /*0938*/ 	.word	0x00018910


	//   ....[156]....
        /*093c*/ 	.word	0x00018950


	//   ....[157]....
        /*0940*/ 	.word	0x00018990


	//   ....[158]....
        /*0944*/ 	.word	0x00019ae0


	//   ....[159]....
        /*0948*/ 	.word	0x00019b00


	//   ....[160]....
        /*094c*/ 	.word	0x00019b30


	//   ....[161]....
        /*0950*/ 	.word	0x00019b60


	//   ....[162]....
        /*0954*/ 	.word	0x00019ba0


	//   ....[163]....
        /*0958*/ 	.word	0x00019bb0


	//   ....[164]....
        /*095c*/ 	.word	0x00019be0


	//   ....[165]....
        /*0960*/ 	.word	0x00019c10


	//   ....[166]....
        /*0964*/ 	.word	0x00019d80


	//   ....[167]....
        /*0968*/ 	.word	0x00019db0


	//   ....[168]....
        /*096c*/ 	.word	0x00019de0


	//   ....[169]....
        /*0970*/ 	.word	0x00019e20


	//   ....[170]....
        /*0974*/ 	.word	0x00019e50


	//   ....[171]....
        /*0978*/ 	.word	0x00019e80


	//   ....[172]....
        /*097c*/ 	.word	0x00019f20


	//   ....[173]....
        /*0980*/ 	.word	0x00019f70


	//   ....[174]....
        /*0984*/ 	.word	0x00019f80


	//   ....[175]....
        /*0988*/ 	.word	0x00019fc0


	//   ....[176]....
        /*098c*/ 	.word	0x0001aac0


	//   ....[177]....
        /*0990*/ 	.word	0x0001b1c0


	//   ....[178]....
        /*0994*/ 	.word	0x0001b2b0


	//   ....[179]....
        /*0998*/ 	.word	0x0001b380


	//   ....[180]....
        /*099c*/ 	.word	0x0001b420


	//   ....[181]....
        /*09a0*/ 	.word	0x0001b4d0


	//   ....[182]....
        /*09a4*/ 	.word	0x0001b580


	//   ....[183]....
        /*09a8*/ 	.word	0x0001b620


	//   ....[184]....
        /*09ac*/ 	.word	0x0001b6c0


	//   ....[185]....
        /*09b0*/ 	.word	0x0001b770


	//   ....[186]....
        /*09b4*/ 	.word	0x0001b7f0


	//   ....[187]....
        /*09b8*/ 	.word	0x0001b8c0


	//   ....[188]....
        /*09bc*/ 	.word	0x0001b9c0


	//   ....[189]....
        /*09c0*/ 	.word	0x0001ba70


	//   ....[190]....
        /*09c4*/ 	.word	0x0001baf0


	//   ....[191]....
        /*09c8*/ 	.word	0x0001bbe0


	//   ....[192]....
        /*09cc*/ 	.word	0x0001bc40


	//   ....[193]....
        /*09d0*/ 	.word	0x0001bd20


	//   ....[194]....
        /*09d4*/ 	.word	0x0001bd80


	//   ....[195]....
        /*09d8*/ 	.word	0x0001be20


	//   ....[196]....
        /*09dc*/ 	.word	0x0001bec0


	//   ....[197]....
        /*09e0*/ 	.word	0x0001bf70


	//   ....[198]....
        /*09e4*/ 	.word	0x0001c020


	//   ....[199]....
        /*09e8*/ 	.word	0x0001c090


	//   ....[200]....
        /*09ec*/ 	.word	0x0001c0f0


	//   ....[201]....
        /*09f0*/ 	.word	0x0001c1e0


	//   ....[202]....
        /*09f4*/ 	.word	0x0001c240


	//   ....[203]....
        /*09f8*/ 	.word	0x0001c340


	//   ....[204]....
        /*09fc*/ 	.word	0x0001c3a0


	//   ....[205]....
        /*0a00*/ 	.word	0x0001c440


	//   ....[206]....
        /*0a04*/ 	.word	0x0001c500


	//   ....[207]....
        /*0a08*/ 	.word	0x0001c5d0


	//   ....[208]....
        /*0a0c*/ 	.word	0x0001c650


	//   ....[209]....
        /*0a10*/ 	.word	0x0001c710


	//   ....[210]....
        /*0a14*/ 	.word	0x0001c850


	//   ....[211]....
        /*0a18*/ 	.word	0x0001c900


	//   ....[212]....
        /*0a1c*/ 	.word	0x0001c9b0


	//   ....[213]....
        /*0a20*/ 	.word	0x0001ca50


	//   ....[214]....
        /*0a24*/ 	.word	0x0001cb00


	//   ....[215]....
        /*0a28*/ 	.word	0x0001cba0


	//   ....[216]....
        /*0a2c*/ 	.word	0x0001cc50


	//   ....[217]....
        /*0a30*/ 	.word	0x0001ccf0


	//   ....[218]....
        /*0a34*/ 	.word	0x0001cd60


	//   ....[219]....
        /*0a38*/ 	.word	0x0001ce20


	//   ....[220]....
        /*0a3c*/ 	.word	0x0001cf20


	//   ....[221]....
        /*0a40*/ 	.word	0x0001cfb0


	//   ....[222]....
        /*0a44*/ 	.word	0x0001d010


	//   ....[223]....
        /*0a48*/ 	.word	0x0001d0c0


	//   ....[224]....
        /*0a4c*/ 	.word	0x0001d120


	//   ....[225]....
        /*0a50*/ 	.word	0x0001d1d0


	//   ....[226]....
        /*0a54*/ 	.word	0x0001d230


	//   ....[227]....
        /*0a58*/ 	.word	0x0001d2e0


	//   ....[228]....
        /*0a5c*/ 	.word	0x0001d340


	//   ....[229]....
        /*0a60*/ 	.word	0x0001d3f0


	//   ....[230]....
        /*0a64*/ 	.word	0x0001d650


	//----- nvinfo : EIATTR_REG_RECONFIG
	.align		4
.L_1512:
        /*0a68*/ 	.byte	0x01, 0x54
	.zero		2


	//----- nvinfo : EIATTR_SYSCALL_OFFSETS
	.align		4
        /*0a6c*/ 	.byte	0x04, 0x46
        /*0a6e*/ 	.short	(.L_1514 - .L_1513)


	//   ....[0]....
.L_1513:
        /*0a70*/ 	.word	0x00001e30


	//   ....[1]....
        /*0a74*/ 	.word	0x00015720


	//   ....[2]....
        /*0a78*/ 	.word	0x00015890


	//   ....[3]....
        /*0a7c*/ 	.word	0x000159e0


	//   ....[4]....
        /*0a80*/ 	.word	0x00015b20


	//   ....[5]....
        /*0a84*/ 	.word	0x00017060


	//----- nvinfo : EIATTR_MBARRIER_INSTR_OFFSETS
	.align		4
.L_1514:
        /*0a88*/ 	.byte	0x04, 0x39
        /*0a8a*/ 	.short	(.L_1516 - .L_1515)


	//   ....[0]....
.L_1515:
        /*0a8c*/ 	.word	0x00000180
        /*0a90*/ 	.word	0x000000ff
        /*0a94*/ 	.word	0x00013200
        /*0a98*/ 	.short	0x0100
        /*0a9a*/ 	.byte	0x08
	.zero		1


	//   ....[1]....
        /*0a9c*/ 	.word	0x00000190
        /*0aa0*/ 	.word	0x000000ff
        /*0aa4*/ 	.word	0x00013220
        /*0aa8*/ 	.short	0x0100
        /*0aaa*/ 	.byte	0x08
	.zero		1


	//   ....[2]....
        /*0aac*/ 	.word	0x00000280
        /*0ab0*/ 	.word	0x000000ff
        /*0ab4*/ 	.word	0x00013230
        /*0ab8*/ 	.short	0x0100
        /*0aba*/ 	.byte	0x08
	.zero		1


	//   ....[3]....
        /*0abc*/ 	.word	0x00000290
        /*0ac0*/ 	.word	0x000000ff
        /*0ac4*/ 	.word	0x00013240
        /*0ac8*/ 	.short	0x0100
        /*0aca*/ 	.byte	0x08
	.zero		1


	//   ....[4]....
        /*0acc*/ 	.word	0x000002a0
        /*0ad0*/ 	.word	0x000000ff
        /*0ad4*/ 	.word	0x00013238
        /*0ad8*/ 	.short	0x0100
        /*0ada*/ 	.byte	0x08
	.zero		1


	//   ....[5]....
        /*0adc*/ 	.word	0x000002b0
        /*0ae0*/ 	.word	0x000000ff
        /*0ae4*/ 	.word	0x00013248
        /*0ae8*/ 	.short	0x0100
        /*0aea*/ 	.byte	0x08
	.zero		1


	//   ....[6]....
        /*0aec*/ 	.word	0x000003e0
        /*0af0*/ 	.word	0x000000ff
        /*0af4*/ 	.word	0x00013250
        /*0af8*/ 	.short	0x0100
        /*0afa*/ 	.byte	0x08
	.zero		1


	//   ....[7]....
        /*0afc*/ 	.word	0x000003f0
        /*0b00*/ 	.word	0x000000ff
        /*0b04*/ 	.word	0x00013260
        /*0b08*/ 	.short	0x0100
        /*0b0a*/ 	.byte	0x08
	.zero		1


	//   ....[8]....
        /*0b0c*/ 	.word	0x00000400
        /*0b10*/ 	.word	0x000000ff
        /*0b14*/ 	.word	0x00013258
        /*0b18*/ 	.short	0x0100
        /*0b1a*/ 	.byte	0x08
	.zero		1


	//   ....[9]....
        /*0b1c*/ 	.word	0x00000410
        /*0b20*/ 	.word	0x000000ff
        /*0b24*/ 	.word	0x00013268
        /*0b28*/ 	.short	0x0100
        /*0b2a*/ 	.byte	0x08
	.zero		1


	//   ....[10]....
        /*0b2c*/ 	.word	0x00000500
        /*0b30*/ 	.word	0x000000ff
        /*0b34*/ 	.word	0x00013270
        /*0b38*/ 	.short	0x0100
        /*0b3a*/ 	.byte	0x06
	.zero		1


	//   ....[11]....
        /*0b3c*/ 	.word	0x00000510
        /*0b40*/ 	.word	0x000000ff
        /*0b44*/ 	.word	0x00013280
        /*0b48*/ 	.short	0x0100
        /*0b4a*/ 	.byte	0x06
	.zero		1


	//   ....[12]....
        /*0b4c*/ 	.word	0x00000520
        /*0b50*/ 	.word	0x000000ff
        /*0b54*/ 	.word	0x00013278
        /*0b58*/ 	.short	0x0100
        /*0b5a*/ 	.byte	0x06
	.zero		1


	//   ....[13]....
        /*0b5c*/ 	.word	0x00000530
        /*0b60*/ 	.word	0x000000ff
        /*0b64*/ 	.word	0x00013288
        /*0b68*/ 	.short	0x0100
        /*0b6a*/ 	.byte	0x06
	.zero		1


	//   ....[14]....
        /*0b6c*/ 	.word	0x00000660
        /*0b70*/ 	.word	0x000000ff
        /*0b74*/ 	.word	0x00013290
        /*0b78*/ 	.short	0x0100
        /*0b7a*/ 	.byte	0x08
	.zero		1


	//   ....[15]....
        /*0b7c*/ 	.word	0x00000670
        /*0b80*/ 	.word	0x000000ff
        /*0b84*/ 	.word	0x000132a0
        /*0b88*/ 	.short	0x0100
        /*0b8a*/ 	.byte	0x08
	.zero		1


	//   ....[16]....
        /*0b8c*/ 	.word	0x00000680
        /*0b90*/ 	.word	0x000000ff
        /*0b94*/ 	.word	0x00013298
        /*0b98*/ 	.short	0x0100
        /*0b9a*/ 	.byte	0x08
	.zero		1


	//   ....[17]....
        /*0b9c*/ 	.word	0x00000690
        /*0ba0*/ 	.word	0x000000ff
        /*0ba4*/ 	.word	0x000132a8
        /*0ba8*/ 	.short	0x0100
        /*0baa*/ 	.byte	0x08
	.zero		1


	//   ....[18]....
        /*0bac*/ 	.word	0x000007e0
        /*0bb0*/ 	.word	0x000000ff
        /*0bb4*/ 	.word	0x000132b0
        /*0bb8*/ 	.short	0x0100
        /*0bba*/ 	.byte	0x08
	.zero		1


	//   ....[19]....
        /*0bbc*/ 	.word	0x000007f0
        /*0bc0*/ 	.word	0x000000ff
        /*0bc4*/ 	.word	0x000132c0
        /*0bc8*/ 	.short	0x0100
        /*0bca*/ 	.byte	0x08
	.zero		1


	//   ....[20]....
        /*0bcc*/ 	.word	0x00000800
        /*0bd0*/ 	.word	0x000000ff
        /*0bd4*/ 	.word	0x000132b8
        /*0bd8*/ 	.short	0x0100
        /*0bda*/ 	.byte	0x08
	.zero		1


	//   ....[21]....
        /*0bdc*/ 	.word	0x00000810
        /*0be0*/ 	.word	0x000000ff
        /*0be4*/ 	.word	0x000132c8
        /*0be8*/ 	.short	0x0100
        /*0bea*/ 	.byte	0x08
	.zero		1


	//   ....[22]....
        /*0bec*/ 	.word	0x00001eb0
        /*0bf0*/ 	.word	0x000000ff
        /*0bf4*/ 	.word	0x00013200
        /*0bf8*/ 	.short	0x010a
        /*0bfa*/ 	.byte	0x2d
	.zero		1


	//   ....[23]....
        /*0bfc*/ 	.word	0x00001f30
        /*0c00*/ 	.word	0x00000003
        /*0c04*/ 	.word	0x00013230
        /*0c08*/ 	.short	0x010a
        /*0c0a*/ 	.byte	0x3f
	.zero		1


	//   ....[24]....
        /*0c0c*/ 	.word	0x00001f70
        /*0c10*/ 	.word	0x00000003
        /*0c14*/ 	.word	0x00013230
        /*0c18*/ 	.short	0x010a
        /*0c1a*/ 	.byte	0x3f
	.zero		1


	//   ....[25]....
        /*0c1c*/ 	.word	0x000025a0
        /*0c20*/ 	.word	0x000000ff
        /*0c24*/ 	.word	0x00000000
        /*0c28*/ 	.short	0x0101
        /*0c2a*/ 	.byte	0x06
	.zero		1


	//   ....[26]....
        /*0c2c*/ 	.word	0x00005e30
        /*0c30*/ 	.word	0x000000ff
        /*0c34*/ 	.word	0x00013230
        /*0c38*/ 	.short	0x010a
        /*0c3a*/ 	.byte	0x17
	.zero		1


	//   ....[27]....
        /*0c3c*/ 	.word	0x00005e70
        /*0c40*/ 	.word	0x000000ff
        /*0c44*/ 	.word	0x00013230
        /*0c48*/ 	.short	0x010a
        /*0c4a*/ 	.byte	0x17
	.zero		1


	//   ....[28]....
        /*0c4c*/ 	.word	0x000062c0
        /*0c50*/ 	.word	0x000000ff
        /*0c54*/ 	.word	0x00013250
        /*0c58*/ 	.short	0x010a
        /*0c5a*/ 	.byte	0x0b
	.zero		1


	//   ....[29]....
        /*0c5c*/ 	.word	0x00006300
        /*0c60*/ 	.word	0x000000ff
        /*0c64*/ 	.word	0x00013250
        /*0c68*/ 	.short	0x010a
        /*0c6a*/ 	.byte	0x0b
	.zero		1


	//   ....[30]....
        /*0c6c*/ 	.word	0x000065b0
        /*0c70*/ 	.word	0x000000ff
        /*0c74*/ 	.word	0x00000000
        /*0c78*/ 	.short	0x0101
        /*0c7a*/ 	.byte	0x17
	.zero		1


	//   ....[31]....
        /*0c7c*/ 	.word	0x00009830
        /*0c80*/ 	.word	0x000000ff
        /*0c84*/ 	.word	0x00000000
        /*0c88*/ 	.short	0x0101
        /*0c8a*/ 	.byte	0x06
	.zero		1


	//   ....[32]....
        /*0c8c*/ 	.word	0x00009fe0
        /*0c90*/ 	.word	0x000000ff
        /*0c94*/ 	.word	0x00013230
        /*0c98*/ 	.short	0x010a
        /*0c9a*/ 	.byte	0x14
	.zero		1


	//   ....[33]....
        /*0c9c*/ 	.word	0x0000a020
        /*0ca0*/ 	.word	0x000000ff
        /*0ca4*/ 	.word	0x00013230
        /*0ca8*/ 	.short	0x010a
        /*0caa*/ 	.byte	0x14
	.zero		1


	//   ....[34]....
        /*0cac*/ 	.word	0x0000a470
        /*0cb0*/ 	.word	0x000000ff
        /*0cb4*/ 	.word	0x00013250
        /*0cb8*/ 	.short	0x010a
        /*0cba*/ 	.byte	0x0b
	.zero		1


	//   ....[35]....
        /*0cbc*/ 	.word	0x0000a4b0
        /*0cc0*/ 	.word	0x000000ff
        /*0cc4*/ 	.word	0x00013250
        /*0cc8*/ 	.short	0x010a
        /*0cca*/ 	.byte	0x0b
	.zero		1


	//   ....[36]....
        /*0ccc*/ 	.word	0x0000a790
        /*0cd0*/ 	.word	0x000000ff
        /*0cd4*/ 	.word	0x00000000
        /*0cd8*/ 	.short	0x0101
        /*0cda*/ 	.byte	0x14
	.zero		1


	//   ....[37]....
        /*0cdc*/ 	.word	0x0000bd20
        /*0ce0*/ 	.word	0x000000ff
        /*0ce4*/ 	.word	0x00000000
        /*0ce8*/ 	.short	0x0101
        /*0cea*/ 	.byte	0x06
	.zero		1


	//   ....[38]....
        /*0cec*/ 	.word	0x0000c290
        /*0cf0*/ 	.word	0x000000ff
        /*0cf4*/ 	.word	0x00013230
        /*0cf8*/ 	.short	0x010a
        /*0cfa*/ 	.byte	0x17
	.zero		1


	//   ....[39]....
        /*0cfc*/ 	.word	0x0000c2d0
        /*0d00*/ 	.word	0x000000ff
        /*0d04*/ 	.word	0x00013230
        /*0d08*/ 	.short	0x010a
        /*0d0a*/ 	.byte	0x17
	.zero		1


	//   ....[40]....
        /*0d0c*/ 	.word	0x0000c720
        /*0d10*/ 	.word	0x000000ff
        /*0d14*/ 	.word	0x00013250
        /*0d18*/ 	.short	0x010a
        /*0d1a*/ 	.byte	0x0b
	.zero		1


	//   ....[41]....
        /*0d1c*/ 	.word	0x0000c760
        /*0d20*/ 	.word	0x000000ff
        /*0d24*/ 	.word	0x00013250
        /*0d28*/ 	.short	0x010a
        /*0d2a*/ 	.byte	0x0b
	.zero		1


	//   ....[42]....
        /*0d2c*/ 	.word	0x0000ca10
        /*0d30*/ 	.word	0x000000ff
        /*0d34*/ 	.word	0x00000000
        /*0d38*/ 	.short	0x0101
        /*0d3a*/ 	.byte	0x17
	.zero		1


	//   ....[43]....
        /*0d3c*/ 	.word	0x0000fc90
        /*0d40*/ 	.word	0x000000ff
        /*0d44*/ 	.word	0x00000000
        /*0d48*/ 	.short	0x0101
        /*0d4a*/ 	.byte	0x06
	.zero		1


	//   ....[44]....
        /*0d4c*/ 	.word	0x00010130
        /*0d50*/ 	.word	0x000000ff
        /*0d54*/ 	.word	0x00013250
        /*0d58*/ 	.short	0x010a
        /*0d5a*/ 	.byte	0x0e
	.zero		1


	//   ....[45]....
        /*0d5c*/ 	.word	0x00010170
        /*0d60*/ 	.word	0x000000ff
        /*0d64*/ 	.word	0x00013250
        /*0d68*/ 	.short	0x010a
        /*0d6a*/ 	.byte	0x0e
	.zero		1


	//   ....[46]....
        /*0d6c*/ 	.word	0x00010790
        /*0d70*/ 	.word	0x000000ff
        /*0d74*/ 	.word	0x00000000
        /*0d78*/ 	.short	0x0101
        /*0d7a*/ 	.byte	0x04
	.zero		1


	//   ....[47]....
        /*0d7c*/ 	.word	0x00011fa0
        /*0d80*/ 	.word	0x00000012
        /*0d84*/ 	.word	0x00000000
        /*0d88*/ 	.short	0x0101
        /*0d8a*/ 	.byte	0x3f
	.zero		1


	//   ....[48]....
        /*0d8c*/ 	.word	0x00012220
        /*0d90*/ 	.word	0x00000012
        /*0d94*/ 	.word	0x00000000
        /*0d98*/ 	.short	0x0101
        /*0d9a*/ 	.byte	0x3f
	.zero		1


	//   ....[49]....
        /*0d9c*/ 	.word	0x00016110
        /*0da0*/ 	.word	0x00000004
        /*0da4*/ 	.word	0x00013280
        /*0da8*/ 	.short	0x010a
        /*0daa*/ 	.byte	0x3f
	.zero		1


	//   ....[50]....
        /*0dac*/ 	.word	0x00016770
        /*0db0*/ 	.word	0x00000004
        /*0db4*/ 	.word	0x00013270
        /*0db8*/ 	.short	0x0107
        /*0dba*/ 	.byte	0x3f
	.zero		1


	//   ....[51]....
        /*0dbc*/ 	.word	0x00016830
        /*0dc0*/ 	.word	0x00000004
        /*0dc4*/ 	.word	0x00013270
        /*0dc8*/ 	.short	0x0101
        /*0dca*/ 	.byte	0x3f
	.zero		1


	//   ....[52]....
        /*0dcc*/ 	.word	0x00016880
        /*0dd0*/ 	.word	0x00000004
        /*0dd4*/ 	.word	0x00013240
        /*0dd8*/ 	.short	0x010a
        /*0dda*/ 	.byte	0x3f
	.zero		1


	//   ....[53]....
        /*0ddc*/ 	.word	0x00016dd0
        /*0de0*/ 	.word	0x00000004
        /*0de4*/ 	.word	0x00013230
        /*0de8*/ 	.short	0x0107
        /*0dea*/ 	.byte	0x3f
	.zero		1


	//   ....[54]....
        /*0dec*/ 	.word	0x00016ea0
        /*0df0*/ 	.word	0x00000004
        /*0df4*/ 	.word	0x00013230
        /*0df8*/ 	.short	0x0101
        /*0dfa*/ 	.byte	0x3f
	.zero		1


	//   ....[55]....
        /*0dfc*/ 	.word	0x00017950
        /*0e00*/ 	.word	0x00000011
        /*0e04*/ 	.word	0x00013200
        /*0e08*/ 	.short	0x0107
        /*0e0a*/ 	.byte	0x3f
	.zero		1


	//   ....[56]....
        /*0e0c*/ 	.word	0x00017a40
        /*0e10*/ 	.word	0x00000011
        /*0e14*/ 	.word	0x00013200
        /*0e18*/ 	.short	0x0101
        /*0e1a*/ 	.byte	0x3f
	.zero		1


	//   ....[57]....
        /*0e1c*/ 	.word	0x00017a60
        /*0e20*/ 	.word	0x00000011
        /*0e24*/ 	.word	0x00013220
        /*0e28*/ 	.short	0x010a
        /*0e2a*/ 	.byte	0x3f
	.zero		1


	//   ....[58]....
        /*0e2c*/ 	.word	0x00017fc0
        /*0e30*/ 	.word	0x00000000
        /*0e34*/ 	.word	0x00013280
        /*0e38*/ 	.short	0x010a
        /*0e3a*/ 	.byte	0x3f
	.zero		1


	//   ....[59]....
        /*0e3c*/ 	.word	0x000184d0
        /*0e40*/ 	.word	0x00000000
        /*0e44*/ 	.word	0x00013270
        /*0e48*/ 	.short	0x0107
        /*0e4a*/ 	.byte	0x3f
	.zero		1


	//   ....[60]....
        /*0e4c*/ 	.word	0x00018590
        /*0e50*/ 	.word	0x00000000
        /*0e54*/ 	.word	0x00013270
        /*0e58*/ 	.short	0x0101
        /*0e5a*/ 	.byte	0x3f
	.zero		1


	//   ....[61]....
        /*0e5c*/ 	.word	0x000185e0
        /*0e60*/ 	.word	0x00000000
        /*0e64*/ 	.word	0x00013240
        /*0e68*/ 	.short	0x010a
        /*0e6a*/ 	.byte	0x3f
	.zero		1


	//   ....[62]....
        /*0e6c*/ 	.word	0x00018a10
        /*0e70*/ 	.word	0x00000000
        /*0e74*/ 	.word	0x00013230
        /*0e78*/ 	.short	0x0107
        /*0e7a*/ 	.byte	0x3f
	.zero		1


	//   ....[63]....
        /*0e7c*/ 	.word	0x00018ad0
        /*0e80*/ 	.word	0x00000000
        /*0e84*/ 	.word	0x00013230
        /*0e88*/ 	.short	0x0101
        /*0e8a*/ 	.byte	0x3f
	.zero		1


	//   ....[64]....
        /*0e8c*/ 	.word	0x00018b60
        /*0e90*/ 	.word	0x00000002
        /*0e94*/ 	.word	0x00013270
        /*0e98*/ 	.short	0x010a
        /*0e9a*/ 	.byte	0x3f
	.zero		1


	//   ....[65]....
        /*0e9c*/ 	.word	0x00018bf0
        /*0ea0*/ 	.word	0x00000002
        /*0ea4*/ 	.word	0x00013260
        /*0ea8*/ 	.short	0x010a
        /*0eaa*/ 	.byte	0x3f
	.zero		1


	//   ....[66]....
        /*0eac*/ 	.word	0x00019020
        /*0eb0*/ 	.word	0x00000002
        /*0eb4*/ 	.word	0x00013250
        /*0eb8*/ 	.short	0x0101
        /*0eba*/ 	.byte	0x3f
	.zero		1


	//   ....[67]....
        /*0ebc*/ 	.word	0x000190b0
        /*0ec0*/ 	.word	0x00000002
        /*0ec4*/ 	.word	0x00000000
        /*0ec8*/ 	.short	0x0101
        /*0eca*/ 	.byte	0x3f
	.zero		1


	//   ....[68]....
        /*0ecc*/ 	.word	0x000192a0
        /*0ed0*/ 	.word	0x00000000
        /*0ed4*/ 	.word	0x00013270
        /*0ed8*/ 	.short	0x010a
        /*0eda*/ 	.byte	0x3f
	.zero		1


	//   ....[69]....
        /*0edc*/ 	.word	0x00019330
        /*0ee0*/ 	.word	0x00000000
        /*0ee4*/ 	.word	0x00013260
        /*0ee8*/ 	.short	0x010a
        /*0eea*/ 	.byte	0x3f
	.zero		1


	//   ....[70]....
        /*0eec*/ 	.word	0x00019780
        /*0ef0*/ 	.word	0x00000000
        /*0ef4*/ 	.word	0x00013250
        /*0ef8*/ 	.short	0x0101
        /*0efa*/ 	.byte	0x3f
	.zero		1


	//   ....[71]....
        /*0efc*/ 	.word	0x00019800
        /*0f00*/ 	.word	0x00000000
        /*0f04*/ 	.word	0x00000000
        /*0f08*/ 	.short	0x0101
        /*0f0a*/ 	.byte	0x3f
	.zero		1


	//   ....[72]....
        /*0f0c*/ 	.word	0x0001aa40
        /*0f10*/ 	.word	0x00000005
        /*0f14*/ 	.word	0x00013220
        /*0f18*/ 	.short	0x010a
        /*0f1a*/ 	.byte	0x3f
	.zero		1


	//   ....[73]....
        /*0f1c*/ 	.word	0x0001abe0
        /*0f20*/ 	.word	0x00000004
        /*0f24*/ 	.word	0x00013240
        /*0f28*/ 	.short	0x010a
        /*0f2a*/ 	.byte	0x3f
	.zero		1


	//   ....[74]....
        /*0f2c*/ 	.word	0x0001ac90
        /*0f30*/ 	.word	0x00000005
        /*0f34*/ 	.word	0x00013240
        /*0f38*/ 	.short	0x010a
        /*0f3a*/ 	.byte	0x3f
	.zero		1


	//   ....[75]....
        /*0f3c*/ 	.word	0x0001acd0
        /*0f40*/ 	.word	0x00000004
        /*0f44*/ 	.word	0x00013260
        /*0f48*/ 	.short	0x010a
        /*0f4a*/ 	.byte	0x3f
	.zero		1


	//   ....[76]....
        /*0f4c*/ 	.word	0x0001ad10
        /*0f50*/ 	.word	0x00000005
        /*0f54*/ 	.word	0x00013260
        /*0f58*/ 	.short	0x010a
        /*0f5a*/ 	.byte	0x3f
	.zero		1


	//   ....[77]....
        /*0f5c*/ 	.word	0x0001ad50
        /*0f60*/ 	.word	0x00000004
        /*0f64*/ 	.word	0x00013280
        /*0f68*/ 	.short	0x010a
        /*0f6a*/ 	.byte	0x3f
	.zero		1


	//   ....[78]....
        /*0f6c*/ 	.word	0x0001ad90
        /*0f70*/ 	.word	0x00000005
        /*0f74*/ 	.word	0x00013280
        /*0f78*/ 	.short	0x010a
        /*0f7a*/ 	.byte	0x3f
	.zero		1


	//   ....[79]....
        /*0f7c*/ 	.word	0x0001ae00
        /*0f80*/ 	.word	0x00000003
        /*0f84*/ 	.word	0x00013200
        /*0f88*/ 	.short	0x010a
        /*0f8a*/ 	.byte	0x3f
	.zero		1


	//   ....[80]....
        /*0f8c*/ 	.word	0x0001ae50
        /*0f90*/ 	.word	0x00000003
        /*0f94*/ 	.word	0x00013230
        /*0f98*/ 	.short	0x010a
        /*0f9a*/ 	.byte	0x3f
	.zero		1


	//   ....[81]....
        /*0f9c*/ 	.word	0x0001aeb0
        /*0fa0*/ 	.word	0x00000009
        /*0fa4*/ 	.word	0x00013230
        /*0fa8*/ 	.short	0x010a
        /*0faa*/ 	.byte	0x3f
	.zero		1


	//   ....[82]....
        /*0fac*/ 	.word	0x0001af10
        /*0fb0*/ 	.word	0x00000009
        /*0fb4*/ 	.word	0x00013250
        /*0fb8*/ 	.short	0x010a
        /*0fba*/ 	.byte	0x3f
	.zero		1


	//   ....[83]....
        /*0fbc*/ 	.word	0x0001af70
        /*0fc0*/ 	.word	0x00000009
        /*0fc4*/ 	.word	0x00013230
        /*0fc8*/ 	.short	0x010a
        /*0fca*/ 	.byte	0x3f
	.zero		1


	//   ....[84]....
        /*0fcc*/ 	.word	0x0001afd0
        /*0fd0*/ 	.word	0x00000009
        /*0fd4*/ 	.word	0x00013250
        /*0fd8*/ 	.short	0x010a
        /*0fda*/ 	.byte	0x3f
	.zero		1


	//   ....[85]....
        /*0fdc*/ 	.word	0x0001b030
        /*0fe0*/ 	.word	0x00000009
        /*0fe4*/ 	.word	0x00013230
        /*0fe8*/ 	.short	0x010a
        /*0fea*/ 	.byte	0x3f
	.zero		1


	//   ....[86]....
        /*0fec*/ 	.word	0x0001b090
        /*0ff0*/ 	.word	0x00000009
        /*0ff4*/ 	.word	0x00013250
        /*0ff8*/ 	.short	0x010a
        /*0ffa*/ 	.byte	0x3f
	.zero		1


	//   ....[87]....
        /*0ffc*/ 	.word	0x0001b0f0
        /*1000*/ 	.word	0x00000006
        /*1004*/ 	.word	0x00013250
        /*1008*/ 	.short	0x010a
        /*100a*/ 	.byte	0x3f
	.zero		1


	//   ....[88]....
        /*100c*/ 	.word	0x0001b200
        /*1010*/ 	.word	0x00000004
        /*1014*/ 	.word	0x00013280
        /*1018*/ 	.short	0x010a
        /*101a*/ 	.byte	0x3f
	.zero		1


	//   ....[89]....
        /*101c*/ 	.word	0x0001b910
        /*1020*/ 	.word	0x00000004
        /*1024*/ 	.word	0x00013240
        /*1028*/ 	.short	0x010a
        /*102a*/ 	.byte	0x3f
	.zero		1


	//   ....[90]....
        /*102c*/ 	.word	0x0001c740
        /*1030*/ 	.word	0x00000011
        /*1034*/ 	.word	0x00013220
        /*1038*/ 	.short	0x010a
        /*103a*/ 	.byte	0x3f
	.zero		1


	//   ....[91]....
        /*103c*/ 	.word	0x0001c7a0
        /*1040*/ 	.word	0x00000000
        /*1044*/ 	.word	0x00013280
        /*1048*/ 	.short	0x010a
        /*104a*/ 	.byte	0x3f
	.zero		1


	//   ....[92]....
        /*104c*/ 	.word	0x0001ce70
        /*1050*/ 	.word	0x00000000
        /*1054*/ 	.word	0x00013240
        /*1058*/ 	.short	0x010a
        /*105a*/ 	.byte	0x3f
	.zero		1


	//   ....[93]....
        /*105c*/ 	.word	0x0001d430
        /*1060*/ 	.word	0x00000002
        /*1064*/ 	.word	0x00013270
        /*1068*/ 	.short	0x010a
        /*106a*/ 	.byte	0x3f
	.zero		1


	//   ....[94]....
        /*106c*/ 	.word	0x0001d480
        /*1070*/ 	.word	0x00000002
        /*1074*/ 	.word	0x00013260
        /*1078*/ 	.short	0x010a
        /*107a*/ 	.byte	0x3f
	.zero		1


	//   ....[95]....
        /*107c*/ 	.word	0x0001d4d0
        /*1080*/ 	.word	0x00000000
        /*1084*/ 	.word	0x00013270
        /*1088*/ 	.short	0x010a
        /*108a*/ 	.byte	0x3f
	.zero		1


	//   ....[96]....
        /*108c*/ 	.word	0x0001d520
        /*1090*/ 	.word	0x00000000
        /*1094*/ 	.word	0x00013260
        /*1098*/ 	.short	0x010a
        /*109a*/ 	.byte	0x3f
	.zero		1


	//   ....[97]....
        /*109c*/ 	.word	0x0001d570
        /*10a0*/ 	.word	0x00000005
        /*10a4*/ 	.word	0x00013220
        /*10a8*/ 	.short	0x010a
        /*10aa*/ 	.byte	0x3f
	.zero		1


	//   ....[98]....
        /*10ac*/ 	.word	0x0001d710
        /*10b0*/ 	.word	0x00000004
        /*10b4*/ 	.word	0x00013240
        /*10b8*/ 	.short	0x010a
        /*10ba*/ 	.byte	0x3f
	.zero		1


	//   ....[99]....
        /*10bc*/ 	.word	0x0001d760
        /*10c0*/ 	.word	0x00000005
        /*10c4*/ 	.word	0x00013240
        /*10c8*/ 	.short	0x010a
        /*10ca*/ 	.byte	0x3f
	.zero		1


	//   ....[100]....
        /*10cc*/ 	.word	0x0001d7b0
        /*10d0*/ 	.word	0x00000004
        /*10d4*/ 	.word	0x00013260
        /*10d8*/ 	.short	0x010a
        /*10da*/ 	.byte	0x3f
	.zero		1


	//   ....[101]....
        /*10dc*/ 	.word	0x0001d800
        /*10e0*/ 	.word	0x00000005
        /*10e4*/ 	.word	0x00013260
        /*10e8*/ 	.short	0x010a
        /*10ea*/ 	.byte	0x3f
	.zero		1


	//   ....[102]....
        /*10ec*/ 	.word	0x0001d850
        /*10f0*/ 	.word	0x00000004
        /*10f4*/ 	.word	0x00013280
        /*10f8*/ 	.short	0x010a
        /*10fa*/ 	.byte	0x3f
	.zero		1


	//----- nvinfo : EIATTR_NUM_MBARRIERS
	.align		4
.L_1516:
        /*10fc*/ 	.byte	0x03, 0x38
        /*10fe*/ 	.short	0x0016


	//----- nvinfo : EIATTR_EXIT_INSTR_OFFSETS
	.align		4
        /*1100*/ 	.byte	0x04, 0x1c
        /*1102*/ 	.short	(.L_1518 - .L_1517)


	//   ....[0]....
.L_1517:
        /*1104*/ 	.word	0x00000980


	//   ....[1]....
        /*1108*/ 	.word	0x00013460


	//   ....[2]....
        /*110c*/ 	.word	0x0001ade0


	//----- nvinfo : EIATTR_MAX_THREADS
	.align		4
.L_1518:
        /*1110*/ 	.byte	0x04, 0x05
        /*1112*/ 	.short	(.L_1520 - .L_1519)
.L_1519:
        /*1114*/ 	.word	0x00000200
        /*1118*/ 	.word	0x00000001
        /*111c*/ 	.word	0x00000001


	//----- nvinfo : EIATTR_CRS_STACK_SIZE
	.align		4
.L_1520:
        /*1120*/ 	.byte	0x04, 0x1e
        /*1122*/ 	.short	(.L_1522 - .L_1521)
.L_1521:
        /*1124*/ 	.word	0x00000000


	//----- nvinfo : EIATTR_CBANK_PARAM_SIZE
	.align		4
.L_1522:
        /*1128*/ 	.byte	0x03, 0x19
        /*112a*/ 	.short	0x0af0


	//----- nvinfo : EIATTR_PARAM_CBANK
	.align		4
        /*112c*/ 	.byte	0x04, 0x0a
        /*112e*/ 	.short	(.L_1524 - .L_1523)
	.align		4
.L_1523:
        /*1130*/ 	.word	index@(.nv.constant0._ZN7cutlass13device_kernelIN5flash11enable_sm90INS1_16FlashAttnFwdSm90INS1_25CollectiveMainloopFwdSm90ILi2EN4cute5tupleIJNS5_1CILi1EEES8_S8_EEENS6_IJNS7_ILi192EEENS7_ILi160EEENS7_ILi64EEEEEELi64ENS_12float_e4m3_tEfNS_4arch4Sm90ELb0ELb1ELb0ELb1ELb1ELb0ELb0ELb1ELb1ELb1ELb1ELb0EEENS1_21CollectiveEpilogueFwdINS6_IJSA_SC_SB_EEES9_NS_10bfloat16_tESG_Li384ELb1ELb1ELb1ELb1EEENS1_36VarlenDynamicPersistentTileSchedulerILi192ELi160ELi384ELi128ELb1ELb1ELb1ELb1ELb0ELb1EEEEEEEEEvNT_6ParamsE)
        /*1134*/ 	.short	0x0210
        /*1136*/ 	.short	0x0af0


	//----- nvinfo : EIATTR_SW_WAR
	.align		4
.L_1524:
        /*1138*/ 	.byte	0x04, 0x36
        /*113a*/ 	.short	(.L_1526 - .L_1525)
.L_1525:
        /*113c*/ 	.word	0x00000008
.L_1526:


//--------------------- .nv.info._ZN7cutlass13device_kernelIN5flash11enable_sm90INS1_16FlashAttnFwdSm90INS1_25CollectiveMainloopFwdSm90ILi2EN4cute5tupleIJNS5_1CILi1EEES8_S8_EEENS6_IJNS7_ILi192EEENS7_ILi160EEENS7_ILi64EEEEEELi64ENS_12float_e4m3_tEfNS_4arch4Sm90ELb0ELb1ELb0ELb1ELb1ELb1ELb0ELb1ELb1ELb1ELb1ELb0EEENS1_21CollectiveEpilogueFwdINS6_IJSA_SC_SB_EEES9_NS_10bfloat16_tESG_Li384ELb1ELb1ELb1ELb1EEENS1_36VarlenDynamicPersistentTileSchedulerILi192ELi160ELi384ELi128ELb1ELb1ELb1ELb1ELb0ELb1EEEEEEEEEvNT_6ParamsE --------------------------
	.section	.nv.info._ZN7cutlass13device_kernelIN5flash11enable_sm90INS1_16FlashAttnFwdSm90INS1_25CollectiveMainloopFwdSm90ILi2EN4cute5tupleIJNS5_1CILi1EEES8_S8_EEENS6_IJNS7_ILi192EEENS7_ILi160EEENS7_ILi64EEEEEELi64ENS_12float_e4m3_tEfNS_4arch4Sm90ELb0ELb1ELb0ELb1ELb1ELb1ELb0ELb1ELb1ELb1ELb1ELb0EEENS1_21CollectiveEpilogueFwdINS6_IJSA_SC_SB_EEES9_NS_10bfloat16_tESG_Li384ELb1ELb1ELb1ELb1EEENS1_36VarlenDynamicPersistentTileSchedulerILi192ELi160ELi384ELi128ELb1ELb1ELb1ELb1ELb0ELb1EEEEEEEEEvNT_6ParamsE,"",@"SHT_CUDA_INFO"
	.sectionflags	@""
	.align	4


	//----- nvinfo : EIATTR_CUDA_API_VERSION
	.align		4
        /*0000*/ 	.byte	0x04, 0x37
        /*0002*/ 	.short	(.L_1528 - .L_1527)
.L_1527:
        /*0004*/ 	.word	0x00000082


	//----- nvinfo : EIATTR_KPARAM_INFO
	.align		4
.L_1528:
        /*0008*/ 	.byte	0x04, 0x17
        /*000a*/ 	.short	(.L_1530 - .L_1529)
.L_1529:
        /*000c*/ 	.word	0x00000000
        /*0010*/ 	.short	0x0000
        /*0012*/ 	.short	0x0070
        /*0014*/ 	.byte	0x00, 0xf0, 0x01, 0x2a


	//----- nvinfo : EIATTR_SPARSE_MMA_MASK
	.align		4
.L_1530:
        /*0018*/ 	.byte	0x03, 0x50
        /*001a*/ 	.short	0x0000


	//----- nvinfo : EIATTR_MAXREG_COUNT
	.align		4
        /*001c*/ 	.byte	0x03, 0x1b
        /*001e*/ 	.short	0x0080


	//----- nvinfo : EIATTR_NUM_BARRIERS
	.align		4
        /*0020*/ 	.byte	0x02, 0x4c
        /*0022*/ 	.byte	0x10
	.zero		1


	//----- nvinfo : EIATTR_EXTERNS
	.align		4
        /*0024*/ 	.byte	0x04, 0x0f
        /*0026*/ 	.short	(.L_1532 - .L_1531)


	//   ....[0]....
	.align		4
.L_1531:
        /*0028*/ 	.word	index@(__assertfail)


	//----- nvinfo : EIATTR_ANNOTATIONS
	.align		4
.L_1532:
        /*002c*/ 	.byte	0x04, 0x55
        /*002e*/ 	.short	(.L_1534 - .L_1533)


	//   ....[0]....
.L_1533:
        /* <DEDUP_REMOVED lines=126> */


	//----- nvinfo : EIATTR_MERCURY_ISA_VERSION
	.align		4
.L_1534:
        /*07f8*/ 	.byte	0x03, 0x5f
        /*07fa*/ 	.short	0x0101


	//----- nvinfo : EIATTR_UNUSED_LOAD_BYTE_OFFSET
	.align		4
        /*07fc*/ 	.byte	0x04, 0x44
        /*07fe*/ 	.short	(.L_1536 - .L_1535)


	//   ....[0]....
.L_1535:
        /*0800*/ 	.word	0x00000a40
        /*0804*/ 	.word	0x0000fff0


	//   ....[1]....
        /*0808*/ 	.word	0x00018a00
        /*080c*/ 	.word	0x0000fff0


	//----- nvinfo : EIATTR_INT_WARP_WIDE_INSTR_OFFSETS
	.align		4
.L_1536:
        /*0810*/ 	.byte	0x04, 0x31
        /*0812*/ 	.short	(.L_1538 - .L_1537)


	//   ....[0]....
.L_1537:
        /*0814*/ 	.word	0x00000120


	//   ....[1]....
        /*0818*/ 	.word	0x00000160


	//   ....[2]....
        /*081c*/ 	.word	0x00000220


	//   ....[3]....
        /*0820*/ 	.word	0x0001e820


	//   ....[4]....
        /*0824*/ 	.word	0x0001e8b0


	//   ....[5]....
        /*0828*/ 	.word	0x00022440


	//   ....[6]....
        /*082c*/ 	.word	0x000224d0


	//----- nvinfo : EIATTR_COOP_GROUP_MASK_REGIDS
	.align		4
.L_1538:
        /*0830*/ 	.byte	0x04, 0x29
        /*0832*/ 	.short	(.L_1540 - .L_1539)


	//   ....[0]....
.L_1539:
        /*0834*/ 	.word	0xffffffff


	//   ....[1]....
        /*0838*/ 	.word	0xffffffff


	//   ....[2]....
        /*083c*/ 	.word	0xffffffff


	//   ....[3]....
        /*0840*/ 	.word	0xffffffff


	//   ....[4]....
        /*0844*/ 	.word	0xffffffff


	//   ....[5]....
        /*0848*/ 	.word	0xffffffff


	//   ....[6]....
        /*084c*/ 	.word	0xffffffff


	//   ....[7]....
        /*0850*/ 	.word	0xffffffff


	//   ....[8]....
        /*0854*/ 	.word	0xffffffff


	//   ....[9]....
        /*0858*/ 	.word	0xffffffff


	//   ....[10]....
        /*085c*/ 	.word	0xffffffff


	//   ....[11]....
        /*0860*/ 	.word	0xffffffff


	//   ....[12]....
        /*0864*/ 	.word	0xffffffff


	//   ....[13]....
        /*0868*/ 	.word	0xffffffff


	//   ....[14]....
        /*086c*/ 	.word	0xffffffff


	//   ....[15]....
        /*0870*/ 	.word	0xffffffff


	//   ....[16]....
        /*0874*/ 	.word	0xffffffff


	//   ....[17]....
        /*0878*/ 	.word	0xffffffff


	//   ....[18]....
        /*087c*/ 	.word	0xffffffff


	//   ....[19]....
        /*0880*/ 	.word	0xffffffff


	//   ....[20]....
        /*0884*/ 	.word	0xffffffff


	//   ....[21]....
        /*0888*/ 	.word	0xffffffff


	//   ....[22]....
        /*088c*/ 	.word	0xffffffff


	//   ....[23]....
        /*0890*/ 	.word	0xffffffff


	//   ....[24]....
        /*0894*/ 	.word	0xffffffff


	//   ....[25]....
        /*0898*/ 	.word	0xffffffff


	//   ....[26]....
        /*089c*/ 	.word	0xffffffff


	//   ....[27]....
        /*08a0*/ 	.word	0xffffffff


	//   ....[28]....
        /*08a4*/ 	.word	0xffffffff


	//   ....[29]....
        /*08a8*/ 	.word	0xffffffff


	//   ....[30]....
        /*08ac*/ 	.word	0xffffffff


	//   ....[31]....
        /*08b0*/ 	.word	0xffffffff


	//   ....[32]....
        /*08b4*/ 	.word	0xffffffff


	//   ....[33]....
        /*08b8*/ 	.word	0xffffffff


	//   ....[34]....
        /*08bc*/ 	.word	0xffffffff


	//   ....[35]....
        /*08c0*/ 	.word	0xffffffff


	//   ....[36]....
        /*08c4*/ 	.word	0xffffffff


	//   ....[37]....
        /*08c8*/ 	.word	0xffffffff


	//   ....[38]....
        /*08cc*/ 	.word	0xffffffff


	//   ....[39]....
        /*08d0*/ 	.word	0xffffffff


	//   ....[40]....
        /*08d4*/ 	.word	0xffffffff


	//   ....[41]....
        /*08d8*/ 	.word	0xffffffff


	//   ....[42]....
        /*08dc*/ 	.word	0xffffffff


	//   ....[43]....
        /*08e0*/ 	.word	0xffffffff


	//   ....[44]....
        /*08e4*/ 	.word	0xffffffff


	//   ....[45]....
        /*08e8*/ 	.word	0xffffffff


	//   ....[46]....
        /*08ec*/ 	.word	0xffffffff


	//   ....[47]....
        /*08f0*/ 	.word	0xffffffff


	//   ....[48]....
        /*08f4*/ 	.word	0xffffffff


	//   ....[49]....
        /*08f8*/ 	.word	0xffffffff


	//   ....[50]....
        /*08fc*/ 	.word	0xffffffff


	//   ....[51]....
        /*0900*/ 	.word	0xffffffff


	//   ....[52]....
        /*0904*/ 	.word	0xffffffff


	//   ....[53]....
        /*0908*/ 	.word	0xffffffff


	//   ....[54]....
        /*090c*/ 	.word	0xffffffff


	//   ....[55]....
        /*0910*/ 	.word	0xffffffff


	//   ....[56]....
        /*0914*/ 	.word	0xffffffff


	//   ....[57]....
        /*0918*/ 	.word	0xffffffff


	//   ....[58]....
        /*091c*/ 	.word	0xffffffff


	//   ....[59]....
        /*0920*/ 	.word	0xffffffff


	//   ....[60]....
        /*0924*/ 	.word	0xffffffff


	//   ....[61]....
        /*0928*/ 	.word	0xffffffff


	//   ....[62]....
        /*092c*/ 	.word	0xffffffff


	//   ....[63]....
        /*0930*/ 	.word	0xffffffff


	//   ....[64]....
        /*0934*/ 	.word	0xffffffff


	//   ....[65]....
        /*0938*/ 	.word	0xffffffff


	//   ....[66]....
        /*093c*/ 	.word	0xffffffff


	//   ....[67]....
        /*0940*/ 	.word	0xffffffff


	//   ....[68]....
        /*0944*/ 	.word	0xffffffff


	//   ....[69]....
        /*0948*/ 	.word	0xffffffff


	//   ....[70]....
        /*094c*/ 	.word	0xffffffff


	//   ....[71]....
        /*0950*/ 	.word	0xffffffff


	//   ....[72]....
        /*0954*/ 	.word	0xffffffff


	//   ....[73]....
        /*0958*/ 	.word	0xffffffff


	//   ....[74]....
        /*095c*/ 	.word	0xffffffff


	//   ....[75]....
        /*0960*/ 	.word	0xffffffff


	//   ....[76]....
        /*0964*/ 	.word	0xffffffff


	//   ....[77]....
        /*0968*/ 	.word	0xffffffff


	//   ....[78]....
        /*096c*/ 	.word	0xffffffff


	//   ....[79]....
        /*0970*/ 	.word	0xffffffff


	//   ....[80]....
        /*0974*/ 	.word	0xffffffff


	//   ....[81]....
        /*0978*/ 	.word	0xffffffff


	//   ....[82]....
        /*097c*/ 	.word	0xffffffff


	//   ....[83]....
        /*0980*/ 	.word	0xffffffff


	//   ....[84]....
        /*0984*/ 	.word	0xffffffff


	//   ....[85]....
        /*0988*/ 	.word	0xffffffff


	//   ....[86]....
        /*098c*/ 	.word	0xffffffff


	//   ....[87]....
        /*0990*/ 	.word	0xffffffff


	//   ....[88]....
        /*0994*/ 	.word	0xffffffff


	//   ....[89]....
        /*0998*/ 	.word	0xffffffff


	//   ....[90]....
        /*099c*/ 	.word	0xffffffff


	//   ....[91]....
        /*09a0*/ 	.word	0xffffffff


	//   ....[92]....
        /*09a4*/ 	.word	0xffffffff


	//   ....[93]....
        /*09a8*/ 	.word	0xffffffff


	//   ....[94]....
        /*09ac*/ 	.word	0xffffffff


	//   ....[95]....
        /*09b0*/ 	.word	0xffffffff


	//   ....[96]....
        /*09b4*/ 	.word	0xffffffff


	//   ....[97]....
        /*09b8*/ 	.word	0xffffffff


	//   ....[98]....
        /*09bc*/ 	.word	0xffffffff


	//   ....[99]....
        /*09c0*/ 	.word	0xffffffff


	//   ....[100]....
        /*09c4*/ 	.word	0xffffffff


	//   ....[101]....
        /*09c8*/ 	.word	0xffffffff


	//   ....[102]....
        /*09cc*/ 	.word	0xffffffff


	//   ....[103]....
        /*09d0*/ 	.word	0xffffffff


	//   ....[104]....
        /*09d4*/ 	.word	0xffffffff


	//   ....[105]....
        /*09d8*/ 	.word	0xffffffff


	//   ....[106]....
        /*09dc*/ 	.word	0xffffffff


	//   ....[107]....
        /*09e0*/ 	.word	0xffffffff


	//   ....[108]....
        /*09e4*/ 	.word	0xffffffff


	//   ....[109]....
        /*09e8*/ 	.word	0xffffffff


	//   ....[110]....
        /*09ec*/ 	.word	0xffffffff


	//   ....[111]....
        /*09f0*/ 	.word	0xffffffff


	//   ....[112]....
        /*09f4*/ 	.word	0xffffffff


	//   ....[113]....
        /*09f8*/ 	.word	0xffffffff


	//   ....[114]....
        /*09fc*/ 	.word	0xffffffff


	//   ....[115]....
        /*0a00*/ 	.word	0xffffffff


	//   ....[116]....
        /*0a04*/ 	.word	0xffffffff


	//   ....[117]....
        /*0a08*/ 	.word	0xffffffff


	//   ....[118]....
        /*0a0c*/ 	.word	0xffffffff


	//   ....[119]....
        /*0a10*/ 	.word	0xffffffff


	//   ....[120]....
        /*0a14*/ 	.word	0xffffffff


	//   ....[121]....
        /*0a18*/ 	.word	0xffffffff


	//   ....[122]....
        /*0a1c*/ 	.word	0xffffffff


	//   ....[123]....
        /*0a20*/ 	.word	0xffffffff


	//   ....[124]....
        /*0a24*/ 	.word	0xffffffff


	//   ....[125]....
        /*0a28*/ 	.word	0xffffffff


	//   ....[126]....
        /*0a2c*/ 	.word	0xffffffff


	//   ....[127]....
        /*0a30*/ 	.word	0xffffffff


	//   ....[128]....
        /*0a34*/ 	.word	0xffffffff


	//   ....[129]....
        /*0a38*/ 	.word	0xffffffff


	//   ....[130]....
        /*0a3c*/ 	.word	0xffffffff


	//   ....[131]....
        /*0a40*/ 	.word	0xffffffff


	//   ....[132]....
        /*0a44*/ 	.word	0xffffffff


	//   ....[133]....
        /*0a48*/ 	.word	0xffffffff


	//   ....[134]....
        /*0a4c*/ 	.word	0xffffffff


	//   ....[135]....
        /*0a50*/ 	.word	0xffffffff


	//   ....[136]....
        /*0a54*/ 	.word	0xffffffff


	//   ....[137]....
        /*0a58*/ 	.word	0xffffffff


	//   ....[138]....
        /*0a5c*/ 	.word	0xffffffff


	//   ....[139]....
        /*0a60*/ 	.word	0xffffffff


	//   ....[140]....
        /*0a64*/ 	.word	0xffffffff


	//   ....[141]....
        /*0a68*/ 	.word	0xffffffff


	//   ....[142]....
        /*0a6c*/ 	.word	0xffffffff


	//   ....[143]....
        /*0a70*/ 	.word	0xffffffff


	//   ....[144]....
        /*0a74*/ 	.word	0xffffffff


	//   ....[145]....
        /*0a78*/ 	.word	0xffffffff


	//   ....[146]....
        /*0a7c*/ 	.word	0xffffffff


	//   ....[147]....
        /*0a80*/ 	.word	0xffffffff


	//   ....[148]....
        /*0a84*/ 	.word	0xffffffff


	//   ....[149]....
        /*0a88*/ 	.word	0xffffffff


	//   ....[150]....
        /*0a8c*/ 	.word	0xffffffff


	//   ....[151]....
        /*0a90*/ 	.word	0xffffffff


	//   ....[152]....
        /*0a94*/ 	.word	0xffffffff


	//   ....[153]....
        /*0a98*/ 	.word	0xffffffff


	//   ....[154]....
        /*0a9c*/ 	.word	0xffffffff


	//   ....[155]....
        /*0aa0*/ 	.word	0xffffffff


	//   ....[156]....
        /*0aa4*/ 	.word	0xffffffff


	//   ....[157]....
        /*0aa8*/ 	.word	0xffffffff


	//   ....[158]....
        /*0aac*/ 	.word	0xffffffff


	//   ....[159]....
        /*0ab0*/ 	.word	0xffffffff


	//   ....[160]....
        /*0ab4*/ 	.word	0xffffffff


	//   ....[161]....
        /*0ab8*/ 	.word	0xffffffff


	//   ....[162]....
        /*0abc*/ 	.word	0xffffffff


	//   ....[163]....
        /*0ac0*/ 	.word	0xffffffff


	//   ....[164]....
        /*0ac4*/ 	.word	0xffffffff


	//   ....[165]....
        /*0ac8*/ 	.word	0xffffffff


	//   ....[166]....
        /*0acc*/ 	.word	0xffffffff


	//   ....[167]....
        /*0ad0*/ 	.word	0xffffffff


	//   ....[168]....
        /*0ad4*/ 	.word	0xffffffff


	//   ....[169]....
        /*0ad8*/ 	.word	0xffffffff


	//   ....[170]....
        /*0adc*/ 	.word	0xffffffff


	//   ....[171]....
        /*0ae0*/ 	.word	0xffffffff


	//   ....[172]....
        /*0ae4*/ 	.word	0xffffffff


	//   ....[173]....
        /*0ae8*/ 	.word	0xffffffff


	//   ....[174]....
        /*0aec*/ 	.word	0xffffffff


	//   ....[175]....
        /*0af0*/ 	.word	0xffffffff


	//   ....[176]....
        /*0af4*/ 	.word	0xffffffff


	//   ....[177]....
        /*0af8*/ 	.word	0xffffffff


	//   ....[178]....
        /*0afc*/ 	.word	0xffffffff


	//   ....[179]....
        /*0b00*/ 	.word	0xffffffff


	//   ....[180]....
        /*0b04*/ 	.word	0xffffffff


	//   ....[181]....
        /*0b08*/ 	.word	0xffffffff


	//   ....[182]....
        /*0b0c*/ 	.word	0xffffffff


	//   ....[183]....
        /*0b10*/ 	.word	0xffffffff


	//   ....[184]....
        /*0b14*/ 	.word	0xffffffff


	//   ....[185]....
        /*0b18*/ 	.word	0xffffffff


	//   ....[186]....
        /*0b1c*/ 	.word	0xffffffff


	//   ....[187]....
        /*0b20*/ 	.word	0xffffffff


	//   ....[188]....
        /*0b24*/ 	.word	0xffffffff


	//   ....[189]....
        /*0b28*/ 	.word	0xffffffff


	//   ....[190]....
        /*0b2c*/ 	.word	0xffffffff


	//   ....[191]....
        /*0b30*/ 	.word	0xffffffff


	//   ....[192]....
        /*0b34*/ 	.word	0xffffffff


	//   ....[193]....
        /*0b38*/ 	.word	0xffffffff


	//   ....[194]....
        /*0b3c*/ 	.word	0xffffffff


	//   ....[195]....
        /*0b40*/ 	.word	0x0500000f


	//   ....[196]....
        /*0b44*/ 	.word	0x0500000f


	//   ....[197]....
        /*0b48*/ 	.word	0x0500000f


	//   ....[198]....
        /*0b4c*/ 	.word	0x0500000f


	//   ....[199]....
        /*0b50*/ 	.word	0x0500000f


	//   ....[200]....
        /*0b54*/ 	.word	0x0500000f


	//   ....[201]....
        /*0b58*/ 	.word	0x0500000f


	//   ....[202]....
        /*0b5c*/ 	.word	0x0500000f


	//   ....[203]....
        /*0b60*/ 	.word	0x0500000f


	//   ....[204]....
        /*0b64*/ 	.word	0x0500000f


	//   ....[205]....
        /*0b68*/ 	.word	0x0500000f


	//   ....[206]....
        /*0b6c*/ 	.word	0x0500000f


	//   ....[207]....
        /*0b70*/ 	.word	0x0500000f


	//   ....[208]....
        /*0b74*/ 	.word	0x0500000f


	//   ....[209]....
        /*0b78*/ 	.word	0x0500000f


	//   ....[210]....
        /*0b7c*/ 	.word	0x0500000f


	//   ....[211]....
        /*0b80*/ 	.word	0x0500000f


	//   ....[212]....
        /*0b84*/ 	.word	0x0500000f


	//   ....[213]....
        /*0b88*/ 	.word	0x0500000f


	//   ....[214]....
        /*0b8c*/ 	.word	0x0500000f


	//   ....[215]....
        /*0b90*/ 	.word	0x0500000f


	//   ....[216]....
        /*0b94*/ 	.word	0x0500000f


	//   ....[217]....
        /*0b98*/ 	.word	0x0500000f


	//   ....[218]....
        /*0b9c*/ 	.word	0x0500000f


	//   ....[219]....
        /*0ba0*/ 	.word	0x0500000f


	//   ....[220]....
        /*0ba4*/ 	.word	0x0500000f


	//   ....[221]....
        /*0ba8*/ 	.word	0x0500000f


	//   ....[222]....
        /*0bac*/ 	.word	0x0500000f


	//   ....[223]....
        /*0bb0*/ 	.word	0x0500000f


	//   ....[224]....
        /*0bb4*/ 	.word	0x0500000f


	//   ....[225]....
        /*0bb8*/ 	.word	0x0500000f


	//   ....[226]....
        /*0bbc*/ 	.word	0x0500000f


	//   ....[227]....
        /*0bc0*/ 	.word	0x0500000f


	//   ....[228]....
        /*0bc4*/ 	.word	0x0500000f


	//   ....[229]....
        /*0bc8*/ 	.word	0x0500000f


	//   ....[230]....
        /*0bcc*/ 	.word	0x0500000f


	//   ....[231]....
        /*0bd0*/ 	.word	0x0500000f


	//   ....[232]....
        /*0bd4*/ 	.word	0x0500000f


	//   ....[233]....
        /*0bd8*/ 	.word	0x0500000f


	//   ....[234]....
        /*0bdc*/ 	.word	0x0500000f


	//   ....[235]....
        /*0be0*/ 	.word	0x0500000f


	//   ....[236]....
        /*0be4*/ 	.word	0x0500000f


	//   ....[237]....
        /*0be8*/ 	.word	0x0500000f


	//   ....[238]....
        /*0bec*/ 	.word	0x0500000f


	//   ....[239]....
        /*0bf0*/ 	.word	0x0500000f


	//   ....[240]....
        /*0bf4*/ 	.word	0x0500000f


	//   ....[241]....
        /*0bf8*/ 	.word	0x0500000f


	//   ....[242]....
        /*0bfc*/ 	.word	0x0500000f


	//   ....[243]....
        /*0c00*/ 	.word	0x0500000f


	//   ....[244]....
        /*0c04*/ 	.word	0x0500000f


	//   ....[245]....
        /*0c08*/ 	.word	0x0500000f


	//   ....[246]....
        /*0c0c*/ 	.word	0x0500000f


	//   ....[247]....
        /*0c10*/ 	.word	0x0500000f


	//   ....[248]....
        /*0c14*/ 	.word	0x0500000f


	//   ....[249]....
        /*0c18*/ 	.word	0x0500000f


	//   ....[250]....
        /*0c1c*/ 	.word	0x0500000f


	//   ....[251]....
        /*0c20*/ 	.word	0x0500000f


	//   ....[252]....
        /*0c24*/ 	.word	0x0500000f


	//   ....[253]....
        /*0c28*/ 	.word	0x0500000f


	//   ....[254]....
        /*0c2c*/ 	.word	0x0500000f


	//   ....[255]....
        /*0c30*/ 	.word	0x0500000f


	//   ....[0]....
        /*0c34*/ 	.word	0x0500000f


	//   ....[1]....
        /*0c38*/ 	.word	0x0500000f


	//   ....[2]....
        /*0c3c*/ 	.word	0x0500000f


	//   ....[3]....
        /*0c40*/ 	.word	0x0500000f


	//   ....[4]....
        /*0c44*/ 	.word	0x0500000f


	//   ....[5]....
        /*0c48*/ 	.word	0x0500000f


	//   ....[6]....
        /*0c4c*/ 	.word	0x0500000f


	//   ....[7]....
        /*0c50*/ 	.word	0x0500000f


	//   ....[8]....
        /*0c54*/ 	.word	0x0500000f


	//   ....[9]....
        /*0c58*/ 	.word	0x0500000f


	//   ....[10]....
        /*0c5c*/ 	.word	0x0500000f


	//   ....[11]....
        /*0c60*/ 	.word	0x0500000f


	//   ....[12]....
        /*0c64*/ 	.word	0x0500000f


	//   ....[13]....
        /*0c68*/ 	.word	0x0500000f


	//   ....[14]....
        /*0c6c*/ 	.word	0x0500000f


	//   ....[15]....
        /*0c70*/ 	.word	0x0500000f


	//   ....[16]....
        /*0c74*/ 	.word	0x0500000f


	//   ....[17]....
        /*0c78*/ 	.word	0x0500000f


	//   ....[18]....
        /*0c7c*/ 	.word	0x0500000f


	//   ....[19]....
        /*0c80*/ 	.word	0x0500000f


	//   ....[20]....
        /*0c84*/ 	.word	0x0500000f


	//   ....[21]....
        /*0c88*/ 	.word	0x0500000f


	//   ....[22]....
        /*0c8c*/ 	.word	0x0500000f


	//   ....[23]....
        /*0c90*/ 	.word	0x0500000f


	//   ....[24]....
        /*0c94*/ 	.word	0x0500000f


	//   ....[25]....
        /*0c98*/ 	.word	0x0500000f


	//----- nvinfo : EIATTR_COOP_GROUP_INSTR_OFFSETS
	.align		4
.L_1540:
        /*0c9c*/ 	.byte	0x04, 0x28
        /*0c9e*/ 	.short	(.L_1542 - .L_1541)


	//   ....[0]....
.L_1541:
        /*0ca0*/ 	.word	0x00000060


	//   ....[1]....
        /*0ca4*/ 	.word	0x00000130


	//   ....[2]....
        /*0ca8*/ 	.word	0x00000230


	//   ....[3]....
        /*0cac*/ 	.word	0x000003a0


	//   ....[4]....
        /*0cb0*/ 	.word	0x00000500


	//   ....[5]....
        /*0cb4*/ 	.word	0x00000620


	//   ....[6]....
        /*0cb8*/ 	.word	0x00000780


	//   ....[7]....
        /*0cbc*/ 	.word	0x00002c30


	//   ....[8]....
        /*0cc0*/ 	.word	0x00002c40


	//   ....[9]....
        /*0cc4*/ 	.word	0x00003e50


	//   ....[10]....
        /*0cc8*/ 	.word	0x00003e60


	//   ....[11]....
        /*0ccc*/ 	.word	0x00005030


	//   ....[12]....
        /*0cd0*/ 	.word	0x00005040


	//   ....[13]....
        /*0cd4*/ 	.word	0x000053e0


	//   ....[14]....
        /*0cd8*/ 	.word	0x00005400


	//   ....[15]....
        /*0cdc*/ 	.word	0x000061b0


	//   ....[16]....
        /*0ce0*/ 	.word	0x00006980


	//   ....[17]....
        /*0ce4*/ 	.word	0x00006990


	//   ....[18]....
        /*0ce8*/ 	.word	0x000069a0


	//   ....[19]....
        /*0cec*/ 	.word	0x000069b0


	//   ....[20]....
        /*0cf0*/ 	.word	0x00007e30


	//   ....[21]....
        /*0cf4*/ 	.word	0x00007e40


	//   ....[22]....
        /*0cf8*/ 	.word	0x00007e50


	//   ....[23]....
        /*0cfc*/ 	.word	0x00007e60


	//   ....[24]....
        /*0d00*/ 	.word	0x000099c0


	//   ....[25]....
        /*0d04*/ 	.word	0x00009c20


	//   ....[26]....
        /*0d08*/ 	.word	0x0000b3b0


	//   ....[27]....
        /*0d0c*/ 	.word	0x0000b4b0


	//   ....[28]....
        /*0d10*/ 	.word	0x0000beb0


	//   ....[29]....
        /*0d14*/ 	.word	0x0000bf50


	//   ....[30]....
        /*0d18*/ 	.word	0x0000dc80


	//   ....[31]....
        /*0d1c*/ 	.word	0x0000dec0


	//   ....[32]....
        /*0d20*/ 	.word	0x0000f930


	//   ....[33]....
        /*0d24*/ 	.word	0x0000fb00


	//   ....[34]....
        /*0d28*/ 	.word	0x00010150


	//   ....[35]....
        /*0d2c*/ 	.word	0x00010280


	//   ....[36]....
        /*0d30*/ 	.word	0x000124b0


	//   ....[37]....
        /*0d34*/ 	.word	0x000124d0


	//   ....[38]....
        /*0d38*/ 	.word	0x00012b30


	//   ....[39]....
        /*0d3c*/ 	.word	0x00012b90


	//   ....[40]....
        /*0d40*/ 	.word	0x00014830


	//   ....[41]....
        /*0d44*/ 	.word	0x00015860


	//   ....[42]....
        /*0d48*/ 	.word	0x000163b0


	//   ....[43]....
        /*0d4c*/ 	.word	0x000164c0


	//   ....[44]....
        /*0d50*/ 	.word	0x00016d80


	//   ....[45]....
        /*0d54*/ 	.word	0x00016e40


	//   ....[46]....
        /*0d58*/ 	.word	0x00018320


	//   ....[47]....
        /*0d5c*/ 	.word	0x00018340


	//   ....[48]....
        /*0d60*/ 	.word	0x00018450


	//   ....[49]....
        /*0d64*/ 	.word	0x00018510


	//   ....[50]....
        /*0d68*/ 	.word	0x00019050


	//   ....[51]....
        /*0d6c*/ 	.word	0x00019060


	//   ....[52]....
        /*0d70*/ 	.word	0x00019070


	//   ....[53]....
        /*0d74*/ 	.word	0x00019080


	//   ....[54]....
        /*0d78*/ 	.word	0x00019090


	//   ....[55]....
        /*0d7c*/ 	.word	0x000190a0


	//   ....[56]....
        /*0d80*/ 	.word	0x000190b0


	//   ....[57]....
        /*0d84*/ 	.word	0x000190c0


	//   ....[58]....
        /*0d88*/ 	.word	0x000190d0


	//   ....[59]....
        /*0d8c*/ 	.word	0x000190e0


	//   ....[60]....
        /*0d90*/ 	.word	0x000190f0


	//   ....[61]....
        /*0d94*/ 	.word	0x00019100


	//   ....[62]....
        /*0d98*/ 	.word	0x00019110


	//   ....[63]....
        /*0d9c*/ 	.word	0x00019120


	//   ....[64]....
        /*0da0*/ 	.word	0x00019130


	//   ....[65]....
        /*0da4*/ 	.word	0x00019140


	//   ....[66]....
        /*0da8*/ 	.word	0x00019150


	//   ....[67]....
        /*0dac*/ 	.word	0x00019160


	//   ....[68]....
        /*0db0*/ 	.word	0x00019170


	//   ....[69]....
        /*0db4*/ 	.word	0x00019180


	//   ....[70]....
        /*0db8*/ 	.word	0x00019190


	//   ....[71]....
        /*0dbc*/ 	.word	0x000191a0


	//   ....[72]....
        /*0dc0*/ 	.word	0x000191b0


	//   ....[73]....
        /*0dc4*/ 	.word	0x000191c0


	//   ....[74]....
        /*0dc8*/ 	.word	0x000191d0


	//   ....[75]....
        /*0dcc*/ 	.word	0x000191e0


	//   ....[76]....
        /*0dd0*/ 	.word	0x000191f0


	//   ....[77]....
        /*0dd4*/ 	.word	0x00019200


	//   ....[78]....
        /*0dd8*/ 	.word	0x00019210


	//   ....[79]....
        /*0ddc*/ 	.word	0x00019220


	//   ....[80]....
        /*0de0*/ 	.word	0x00019230


	//   ....[81]....
        /*0de4*/ 	.word	0x00019240


	//   ....[82]....
        /*0de8*/ 	.word	0x00019ae0


	//   ....[83]....
        /*0dec*/ 	.word	0x00019b20


	//   ....[84]....
        /*0df0*/ 	.word	0x00019b40


	//   ....[85]....
        /*0df4*/ 	.word	0x00019b60


	//   ....[86]....
        /*0df8*/ 	.word	0x0001a020


	//   ....[87]....
        /*0dfc*/ 	.word	0x0001a060


	//   ....[88]....
        /*0e00*/ 	.word	0x0001a080


	//   ....[89]....
        /*0e04*/ 	.word	0x0001a0c0


	//   ....[90]....
        /*0e08*/ 	.word	0x0001a0e0


	//   ....[91]....
        /*0e0c*/ 	.word	0x0001a100


	//   ....[92]....
        /*0e10*/ 	.word	0x0001a130


	//   ....[93]....
        /*0e14*/ 	.word	0x0001a190


	//   ....[94]....
        /*0e18*/ 	.word	0x0001a500


	//   ....[95]....
        /*0e1c*/ 	.word	0x0001a510


	//   ....[96]....
        /*0e20*/ 	.word	0x0001a830


	//   ....[97]....
        /*0e24*/ 	.word	0x0001a840


	//   ....[98]....
        /*0e28*/ 	.word	0x0001b260


	//   ....[99]....
        /*0e2c*/ 	.word	0x0001b290


	//   ....[100]....
        /*0e30*/ 	.word	0x0001b2d0


	//   ....[101]....
        /*0e34*/ 	.word	0x0001b300


	//   ....[102]....
        /*0e38*/ 	.word	0x0001b320


	//   ....[103]....
        /*0e3c*/ 	.word	0x0001b330


	//   ....[104]....
        /*0e40*/ 	.word	0x0001b340


	//   ....[105]....
        /*0e44*/ 	.word	0x0001b360


	//   ....[106]....
        /*0e48*/ 	.word	0x0001b4c0


	//   ....[107]....
        /*0e4c*/ 	.word	0x0001b6b0


	//   ....[108]....
        /*0e50*/ 	.word	0x0001b6e0


	//   ....[109]....
        /*0e54*/ 	.word	0x0001b710


	//   ....[110]....
        /*0e58*/ 	.word	0x0001b740


	//   ....[111]....
        /*0e5c*/ 	.word	0x0001b770


	//   ....[112]....
        /*0e60*/ 	.word	0x0001b7a0


	//   ....[113]....
        /*0e64*/ 	.word	0x0001b930


	//   ....[114]....
        /*0e68*/ 	.word	0x0001b960


	//   ....[115]....
        /*0e6c*/ 	.word	0x0001b990


	//   ....[116]....
        /*0e70*/ 	.word	0x0001b9c0


	//   ....[117]....
        /*0e74*/ 	.word	0x0001b9f0


	//   ....[118]....
        /*0e78*/ 	.word	0x0001ba20


	//   ....[119]....
        /*0e7c*/ 	.word	0x0001bab0


	//   ....[120]....
        /*0e80*/ 	.word	0x0001bae0


	//   ....[121]....
        /*0e84*/ 	.word	0x0001baf0


	//   ....[122]....
        /*0e88*/ 	.word	0x0001bb30


	//   ....[123]....
        /*0e8c*/ 	.word	0x0001d450


	//   ....[124]....
        /*0e90*/ 	.word	0x0001f7d0


	//   ....[125]....
        /*0e94*/ 	.word	0x0001f800


	//   ....[126]....
        /*0e98*/ 	.word	0x0001f860


	//   ....[127]....
        /*0e9c*/ 	.word	0x0001f890


	//   ....[128]....
        /*0ea0*/ 	.word	0x0001f8e0


	//   ....[129]....
        /*0ea4*/ 	.word	0x0001f8f0


	//   ....[130]....
        /*0ea8*/ 	.word	0x0001f910


	//   ....[131]....
        /*0eac*/ 	.word	0x0001f920


	//   ....[132]....
        /*0eb0*/ 	.word	0x0001f980


	//   ....[133]....
        /*0eb4*/ 	.word	0x0001f9d0


	//   ....[134]....
        /*0eb8*/ 	.word	0x0001fe00


	//   ....[135]....
        /*0ebc*/ 	.word	0x0001fe20


	//   ....[136]....
        /*0ec0*/ 	.word	0x0001fe80


	//   ....[137]....
        /*0ec4*/ 	.word	0x0001fea0


	//   ....[138]....
        /*0ec8*/ 	.word	0x0001fee0


	//   ....[139]....
        /*0ecc*/ 	.word	0x0001ff00


	//   ....[140]....
        /*0ed0*/ 	.word	0x0001ff10


	//   ....[141]....
        /*0ed4*/ 	.word	0x0001ff20


	//   ....[142]....
        /*0ed8*/ 	.word	0x0001ffb0


	//   ....[143]....
        /*0edc*/ 	.word	0x0001ffd0


	//   ....[144]....
        /*0ee0*/ 	.word	0x00020860


	//   ....[145]....
        /*0ee4*/ 	.word	0x00020890


	//   ....[146]....
        /*0ee8*/ 	.word	0x00020900


	//   ....[147]....
        /*0eec*/ 	.word	0x00020920


	//   ....[148]....
        /*0ef0*/ 	.word	0x000209a0


	//   ....[149]....
        /*0ef4*/ 	.word	0x000209c0


	//   ....[150]....
        /*0ef8*/ 	.word	0x000209d0


	//   ....[151]....
        /*0efc*/ 	.word	0x00020a40


	//   ....[152]....
        /*0f00*/ 	.word	0x00020a90


	//   ....[153]....
        /*0f04*/ 	.word	0x00020aa0


	//   ....[154]....
        /*0f08*/ 	.word	0x00020ad0


	//   ....[155]....
        /*0f0c*/ 	.word	0x00020af0


	//   ....[156]....
        /*0f10*/ 	.word	0x00021580


	//   ....[157]....
        /*0f14*/ 	.word	0x00021590


	//   ....[158]....
        /*0f18*/ 	.word	0x000215b0


	//   ....[159]....
        /*0f1c*/ 	.word	0x00021600


	//   ....[160]....
        /*0f20*/ 	.word	0x00021610


	//   ....[161]....
        /*0f24*/ 	.word	0x00021650


	//   ....[162]....
        /*0f28*/ 	.word	0x00021660


	//   ....[163]....
        /*0f2c*/ 	.word	0x00021670


	//   ....[164]....
        /*0f30*/ 	.word	0x000216b0


	//   ....[165]....
        /*0f34*/ 	.word	0x000216f0


	//   ....[166]....
        /*0f38*/ 	.word	0x00021b30


	//   ....[167]....
        /*0f3c*/ 	.word	0x00021b40


	//   ....[168]....
        /*0f40*/ 	.word	0x00021b50


	//   ....[169]....
        /*0f44*/ 	.word	0x00021b90


	//   ....[170]....
        /*0f48*/ 	.word	0x00021ba0


	//   ....[171]....
        /*0f4c*/ 	.word	0x00021be0


	//   ....[172]....
        /*0f50*/ 	.word	0x00021bf0


	//   ....[173]....
        /*0f54*/ 	.word	0x00021c00


	//   ....[174]....
        /*0f58*/ 	.word	0x00021c40


	//   ....[175]....
        /*0f5c*/ 	.word	0x00021c80


	//   ....[176]....
        /*0f60*/ 	.word	0x00022d40


	//   ....[177]....
        /*0f64*/ 	.word	0x00022d70


	//   ....[178]....
        /*0f68*/ 	.word	0x00022dd0


	//   ....[179]....
        /*0f6c*/ 	.word	0x00022e00


	//   ....[180]....
        /*0f70*/ 	.word	0x00022e30


	//   ....[181]....
        /*0f74*/ 	.word	0x00022e60


	//   ....[182]....
        /*0f78*/ 	.word	0x00022e90


	//   ....[183]....
        /*0f7c*/ 	.word	0x00022ec0


	//   ....[184]....
        /*0f80*/ 	.word	0x00023060


	//   ....[185]....
        /*0f84*/ 	.word	0x00023090


	//   ....[186]....
        /*0f88*/ 	.word	0x000230c0


	//   ....[187]....
        /*0f8c*/ 	.word	0x000230f0


	//   ....[188]....
        /*0f90*/ 	.word	0x00023120


	//   ....[189]....
        /*0f94*/ 	.word	0x00023150


	//   ....[190]....
        /*0f98*/ 	.word	0x00023210


	//   ....[191]....
        /*0f9c*/ 	.word	0x00023230


	//   ....[192]....
        /*0fa0*/ 	.word	0x00023250


	//   ....[193]....
        /*0fa4*/ 	.word	0x000232b0


	//   ....[194]....
        /*0fa8*/ 	.word	0x00023d10


	//   ....[195]....
        /*0fac*/ 	.word	0x000240d0


	//   ....[196]....
        /*0fb0*/ 	.word	0x00024160


	//   ....[197]....
        /*0fb4*/ 	.word	0x00024230


	//   ....[198]....
        /*0fb8*/ 	.word	0x000242c0


	//   ....[199]....
        /*0fbc*/ 	.word	0x00024390


	//   ....[200]....
        /*0fc0*/ 	.word	0x00024420


	//   ....[201]....
        /*0fc4*/ 	.word	0x000244f0


	//   ....[202]....
        /*0fc8*/ 	.word	0x00024580


	//   ....[203]....
        /*0fcc*/ 	.word	0x000245d0


	//   ....[204]....
        /*0fd0*/ 	.word	0x00024620


	//   ....[205]....
        /*0fd4*/ 	.word	0x000246f0


	//   ....[206]....
        /*0fd8*/ 	.word	0x00024780


	//   ....[207]....
        /*0fdc*/ 	.word	0x000247d0


	//   ....[208]....
        /*0fe0*/ 	.word	0x00024820


	//   ....[209]....
        /*0fe4*/ 	.word	0x00024bb0


	//   ....[210]....
        /*0fe8*/ 	.word	0x00024e80


	//   ....[211]....
        /*0fec*/ 	.word	0x00024f80


	//   ....[212]....
        /*0ff0*/ 	.word	0x00025050


	//   ....[213]....
        /*0ff4*/ 	.word	0x000250c0


	//   ....[214]....
        /*0ff8*/ 	.word	0x000251a0


	//   ....[215]....
        /*0ffc*/ 	.word	0x00025220


	//   ....[216]....
        /*1000*/ 	.word	0x000252f0


	//   ....[217]....
        /*1004*/ 	.word	0x00025370


	//   ....[218]....
        /*1008*/ 	.word	0x00025440


	//   ....[219]....
        /*100c*/ 	.word	0x000254c0


	//   ....[220]....
        /*1010*/ 	.word	0x00025590


	//   ....[221]....
        /*1014*/ 	.word	0x00025690


	//   ....[222]....
        /*1018*/ 	.word	0x00025740


	//   ....[223]....
        /*101c*/ 	.word	0x000257b0


	//   ....[224]....
        /*1020*/ 	.word	0x00025890


	//   ....[225]....
        /*1024*/ 	.word	0x000258f0


	//   ....[226]....
        /*1028*/ 	.word	0x000259b0


	//   ....[227]....
        /*102c*/ 	.word	0x00025a10


	//   ....[228]....
        /*1030*/ 	.word	0x00025ad0


	//   ....[229]....
        /*1034*/ 	.word	0x00025b30


	//   ....[230]....
        /*1038*/ 	.word	0x00025c00


	//   ....[231]....
        /*103c*/ 	.word	0x00025cb0


	//   ....[232]....
        /*1040*/ 	.word	0x00025d20


	//   ....[233]....
        /*1044*/ 	.word	0x00025d80


	//   ....[234]....
        /*1048*/ 	.word	0x00025e40


	//   ....[235]....
        /*104c*/ 	.word	0x00025ea0


	//   ....[236]....
        /*1050*/ 	.word	0x00025fa0


	//   ....[237]....
        /*1054*/ 	.word	0x00026000


	//   ....[238]....
        /*1058*/ 	.word	0x000260b0


	//   ....[239]....
        /*105c*/ 	.word	0x00026160


	//   ....[240]....
        /*1060*/ 	.word	0x00026210


	//   ....[241]....
        /*1064*/ 	.word	0x00026290


	//   ....[242]....
        /*1068*/ 	.word	0x00026360


	//   ....[243]....
        /*106c*/ 	.word	0x000264b0


	//   ....[244]....
        /*1070*/ 	.word	0x00026560


	//   ....[245]....
        /*1074*/ 	.word	0x00026610


	//   ....[246]....
        /*1078*/ 	.word	0x000266b0


	//   ....[247]....
        /*107c*/ 	.word	0x00026760


	//   ....[248]....
        /*1080*/ 	.word	0x00026800


	//   ....[249]....
        /*1084*/ 	.word	0x000268b0


	//   ....[250]....
        /*1088*/ 	.word	0x00026950


	//   ....[251]....
        /*108c*/ 	.word	0x000269c0


	//   ....[252]....
        /*1090*/ 	.word	0x00026a80


	//   ....[253]....
        /*1094*/ 	.word	0x00026b80


	//   ....[254]....
        /*1098*/ 	.word	0x00026c10


	//   ....[255]....
        /*109c*/ 	.word	0x00026c70


	//   ....[0]....
        /*10a0*/ 	.word	0x00026d20


	//   ....[1]....
        /*10a4*/ 	.word	0x00026d80


	//   ....[2]....
        /*10a8*/ 	.word	0x00026e30


	//   ....[3]....
        /*10ac*/ 	.word	0x00026e90


	//   ....[4]....
        /*10b0*/ 	.word	0x00026f40


	//   ....[5]....
        /*10b4*/ 	.word	0x00026fa0


	//   ....[6]....
        /*10b8*/ 	.word	0x00027050


	//   ....[7]....
        /*10bc*/ 	.word	0x00027230


	//   ....[8]....
        /*10c0*/ 	.word	0x000272d0


	//   ....[9]....
        /*10c4*/ 	.word	0x00027450


	//   ....[10]....
        /*10c8*/ 	.word	0x000274d0


	//   ....[11]....
        /*10cc*/ 	.word	0x00027550


	//   ....[12]....
        /*10d0*/ 	.word	0x000275d0


	//   ....[13]....
        /*10d4*/ 	.word	0x00027650


	//   ....[14]....
        /*10d8*/ 	.word	0x000276e0


	//   ....[15]....
        /*10dc*/ 	.word	0x00027780


	//   ....[16]....
        /*10e0*/ 	.word	0x00027830


	//   ....[17]....
        /*10e4*/ 	.word	0x000278b0


	//   ....[18]....
        /*10e8*/ 	.word	0x00027930


	//   ....[19]....
        /*10ec*/ 	.word	0x000279b0


	//   ....[20]....
        /*10f0*/ 	.word	0x00027a40


	//   ....[21]....
        /*10f4*/ 	.word	0x00027ac0


	//   ....[22]....
        /*10f8*/ 	.word	0x00027b70


	//   ....[23]....
        /*10fc*/ 	.word	0x00027bc0


	//   ....[24]....
        /*1100*/ 	.word	0x00027c60


	//   ....[25]....
        /*1104*/ 	.word	0x00027d90


	//----- nvinfo : EIATTR_REG_RECONFIG
	.align		4
.L_1542:
        /*1108*/ 	.byte	0x01, 0x54
	.zero		2


	//----- nvinfo : EIATTR_SYSCALL_OFFSETS
	.align		4
        /*110c*/ 	.byte	0x04, 0x46
        /*110e*/ 	.short	(.L_1544 - .L_1543)


	//   ....[0]....
.L_1543:
        /*1110*/ 	.word	0x00001df0


	//   ....[1]....
        /*1114*/ 	.word	0x00001f40


	//   ....[2]....
        /*1118*/ 	.word	0x00006320


	//   ....[3]....
        /*111c*/ 	.word	0x00006640


	//   ....[4]....
        /*1120*/ 	.word	0x0001ea10


	//   ....[5]....
        /*1124*/ 	.word	0x0001eb80


	//   ....[6]....
        /*1128*/ 	.word	0x0001ecd0


	//   ....[7]....
        /*112c*/ 	.word	0x0001ee10


	//   ....[8]....
        /*1130*/ 	.word	0x000203e0


	//----- nvinfo : EIATTR_MBARRIER_INSTR_OFFSETS
	.align		4
.L_1544:
        /*1134*/ 	.byte	0x04, 0x39
        /*1136*/ 	.short	(.L_1546 - .L_1545)


	//   ....[0]....
.L_1545:
        /*1138*/ 	.word	0x00000250
        /*113c*/ 	.word	0x000000ff
        /*1140*/ 	.word	0x00013200
        /*1144*/ 	.short	0x0100
        /*1146*/ 	.byte	0x08
	.zero		1


	//   ....[1]....
        /*1148*/ 	.word	0x00000260
        /*114c*/ 	.word	0x000000ff
        /*1150*/ 	.word	0x00013220
        /*1154*/ 	.short	0x0100
        /*1156*/ 	.byte	0x08
	.zero		1


	//   ....[2]....
        /*1158*/ 	.word	0x00000350
        /*115c*/ 	.word	0x000000ff
        /*1160*/ 	.word	0x00013230
        /*1164*/ 	.short	0x0100
        /*1166*/ 	.byte	0x08
	.zero		1


	//   ....[3]....
        /*1168*/ 	.word	0x00000360
        /*116c*/ 	.word	0x000000ff
        /*1170*/ 	.word	0x00013240
        /*1174*/ 	.short	0x0100
        /*1176*/ 	.byte	0x08
	.zero		1


	//   ....[4]....
        /*1178*/ 	.word	0x00000370
        /*117c*/ 	.word	0x000000ff
        /*1180*/ 	.word	0x00013238
        /*1184*/ 	.short	0x0100
        /*1186*/ 	.byte	0x08
	.zero		1


	//   ....[5]....
        /*1188*/ 	.word	0x00000380
        /*118c*/ 	.word	0x000000ff
        /*1190*/ 	.word	0x00013248
        /*1194*/ 	.short	0x0100
        /*1196*/ 	.byte	0x08
	.zero		1


	//   ....[6]....
        /*1198*/ 	.word	0x000004b0
        /*119c*/ 	.word	0x000000ff
        /*11a0*/ 	.word	0x00013250
        /*11a4*/ 	.short	0x0100
        /*11a6*/ 	.byte	0x08
	.zero		1


	//   ....[7]....
        /*11a8*/ 	.word	0x000004c0
        /*11ac*/ 	.word	0x000000ff
        /*11b0*/ 	.word	0x00013260
        /*11b4*/ 	.short	0x0100
        /*11b6*/ 	.byte	0x08
	.zero		1


	//   ....[8]....
        /*11b8*/ 	.word	0x000004d0
        /*11bc*/ 	.word	0x000000ff
        /*11c0*/ 	.word	0x00013258
        /*11c4*/ 	.short	0x0100
        /*11c6*/ 	.byte	0x08
	.zero		1


	//   ....[9]....
        /*11c8*/ 	.word	0x000004e0
        /*11cc*/ 	.word	0x000000ff
        /*11d0*/ 	.word	0x00013268
        /*11d4*/ 	.short	0x0100
        /*11d6*/ 	.byte	0x08
	.zero		1


	//   ....[10]....
        /*11d8*/ 	.word	0x000005d0
        /*11dc*/ 	.word	0x000000ff
        /*11e0*/ 	.word	0x00013270
        /*11e4*/ 	.short	0x0100
        /*11e6*/ 	.byte	0x06
	.zero		1


	//   ....[11]....
        /*11e8*/ 	.word	0x000005e0
        /*11ec*/ 	.word	0x000000ff
        /*11f0*/ 	.word	0x00013280
        /*11f4*/ 	.short	0x0100
        /*11f6*/ 	.byte	0x06
	.zero		1


	//   ....[12]....
        /*11f8*/ 	.word	0x000005f0
        /*11fc*/ 	.word	0x000000ff
        /*1200*/ 	.word	0x00013278
        /*1204*/ 	.short	0x0100
        /*1206*/ 	.byte	0x06
	.zero		1


	//   ....[13]....
        /*1208*/ 	.word	0x00000600
        /*120c*/ 	.word	0x000000ff
        /*1210*/ 	.word	0x00013288
        /*1214*/ 	.short	0x0100
        /*1216*/ 	.byte	0x06
	.zero		1


	//   ....[14]....
        /*1218*/ 	.word	0x00000730
        /*121c*/ 	.word	0x000000ff
        /*1220*/ 	.word	0x00013290
        /*1224*/ 	.short	0x0100
        /*1226*/ 	.byte	0x08
	.zero		1


	//   ....[15]....
        /*1228*/ 	.word	0x00000740
        /*122c*/ 	.word	0x000000ff
        /*1230*/ 	.word	0x000132a0
        /*1234*/ 	.short	0x0100
        /*1236*/ 	.byte	0x08
	.zero		1


	//   ....[16]....
        /*1238*/ 	.word	0x00000750
        /*123c*/ 	.word	0x000000ff
        /*1240*/ 	.word	0x00013298
        /*1244*/ 	.short	0x0100
        /*1246*/ 	.byte	0x08
	.zero		1


	//   ....[17]....
        /*1248*/ 	.word	0x00000760
        /*124c*/ 	.word	0x000000ff
        /*1250*/ 	.word	0x000132a8
        /*1254*/ 	.short	0x0100
        /*1256*/ 	.byte	0x08
	.zero		1


	//   ....[18]....
        /*1258*/ 	.word	0x000008a0
        /*125c*/ 	.word	0x000000ff
        /*1260*/ 	.word	0x000132b0
        /*1264*/ 	.short	0x0100
        /*1266*/ 	.byte	0x08
	.zero		1


	//   ....[19]....
        /*1268*/ 	.word	0x000008b0
        /*126c*/ 	.word	0x000000ff
        /*1270*/ 	.word	0x000132c0
        /*1274*/ 	.short	0x0100
        /*1276*/ 	.byte	0x08
	.zero		1


	//   ....[20]....
        /*1278*/ 	.word	0x000008c0
        /*127c*/ 	.word	0x000000ff
        /*1280*/ 	.word	0x000132b8
        /*1284*/ 	.short	0x0100
        /*1286*/ 	.byte	0x08
	.zero		1


	//   ....[21]....
        /*1288*/ 	.word	0x000008d0
        /*128c*/ 	.word	0x000000ff
        /*1290*/ 	.word	0x000132c8
        /*1294*/ 	.short	0x0100
        /*1296*/ 	.byte	0x08
	.zero		1


	//   ....[22]....
        /*1298*/ 	.word	0x00002be0
        /*129c*/ 	.word	0x00000032
        /*12a0*/ 	.word	0x00013290
        /*12a4*/ 	.short	0x010a
        /*12a6*/ 	.byte	0x3f
	.zero		1


	//   ....[23]....
        /*12a8*/ 	.word	0x00003e00
        /*12ac*/ 	.word	0x00000032
        /*12b0*/ 	.word	0x00013290
        /*12b4*/ 	.short	0x010a
        /*12b6*/ 	.byte	0x3f
	.zero		1


	//   ....[24]....
        /*12b8*/ 	.word	0x00004e40
        /*12bc*/ 	.word	0x00000032
        /*12c0*/ 	.word	0x00013290
        /*12c4*/ 	.short	0x010a
        /*12c6*/ 	.byte	0x3f
	.zero		1


	//   ....[25]....
        /*12c8*/ 	.word	0x00005210
        /*12cc*/ 	.word	0x00000000
        /*12d0*/ 	.word	0x00000000
        /*12d4*/ 	.short	0x0101
        /*12d6*/ 	.byte	0x3f
	.zero		1


	//   ....[26]....
        /*12d8*/ 	.word	0x00005250
        /*12dc*/ 	.word	0x00000032
        /*12e0*/ 	.word	0x000132b0
        /*12e4*/ 	.short	0x010a
        /*12e6*/ 	.byte	0x3f
	.zero		1


	//   ....[27]....
        /*12e8*/ 	.word	0x00005600
        /*12ec*/ 	.word	0x00000032
        /*12f0*/ 	.word	0x00000000
        /*12f4*/ 	.short	0x0101
        /*12f6*/ 	.byte	0x3f
	.zero		1


	//   ....[28]....
        /*12f8*/ 	.word	0x000063c0
        /*12fc*/ 	.word	0x00000016
        /*1300*/ 	.word	0x00013200
        /*1304*/ 	.short	0x010a
        /*1306*/ 	.byte	0x3f
	.zero		1


	//   ....[29]....
        /*1308*/ 	.word	0x00006410
        /*130c*/ 	.word	0x00000016
        /*1310*/ 	.word	0x00013200
        /*1314*/ 	.short	0x010a
        /*1316*/ 	.byte	0x3f
	.zero		1


	//   ....[30]....
        /*1318*/ 	.word	0x00006c10
        /*131c*/ 	.word	0x00000016
        /*1320*/ 	.word	0x00013200
        /*1324*/ 	.short	0x010a
        /*1326*/ 	.byte	0x3f
	.zero		1


	//   ....[31]....
        /*1328*/ 	.word	0x00008020
        /*132c*/ 	.word	0x00000016
        /*1330*/ 	.word	0x00013200
        /*1334*/ 	.short	0x010a
        /*1336*/ 	.byte	0x3f
	.zero		1


	//   ....[32]....
        /*1338*/ 	.word	0x000091c0
        /*133c*/ 	.word	0x0000000c
        /*1340*/ 	.word	0x00013230
        /*1344*/ 	.short	0x010a
        /*1346*/ 	.byte	0x3f
	.zero		1


	//   ....[33]....
        /*1348*/ 	.word	0x00009260
        /*134c*/ 	.word	0x0000000c
        /*1350*/ 	.word	0x00013230
        /*1354*/ 	.short	0x010a
        /*1356*/ 	.byte	0x3f
	.zero		1


	//   ....[34]....
        /*1358*/ 	.word	0x00009a00
        /*135c*/ 	.word	0x00000000
        /*1360*/ 	.word	0x00000000
        /*1364*/ 	.short	0x0101
        /*1366*/ 	.byte	0x3f
	.zero		1


	//   ....[35]....
        /*1368*/ 	.word	0x0000d230
        /*136c*/ 	.word	0x00000009
        /*1370*/ 	.word	0x00013230
        /*1374*/ 	.short	0x010a
        /*1376*/ 	.byte	0x3f
	.zero		1


	//   ....[36]....
        /*1378*/ 	.word	0x0000d2c0
        /*137c*/ 	.word	0x00000009
        /*1380*/ 	.word	0x00013230
        /*1384*/ 	.short	0x010a
        /*1386*/ 	.byte	0x3f
	.zero		1


	//   ....[37]....
        /*1388*/ 	.word	0x0000d880
        /*138c*/ 	.word	0x00000014
        /*1390*/ 	.word	0x00013250
        /*1394*/ 	.short	0x010a
        /*1396*/ 	.byte	0x3f
	.zero		1


	//   ....[38]....
        /*1398*/ 	.word	0x0000d8d0
        /*139c*/ 	.word	0x00000014
        /*13a0*/ 	.word	0x00013250
        /*13a4*/ 	.short	0x010a
        /*13a6*/ 	.byte	0x3f
	.zero		1


	//   ....[39]....
        /*13a8*/ 	.word	0x0000dcb0
        /*13ac*/ 	.word	0x00000009
        /*13b0*/ 	.word	0x00000000
        /*13b4*/ 	.short	0x0101
        /*13b6*/ 	.byte	0x3f
	.zero		1


	//   ....[40]....
        /*13b8*/ 	.word	0x00010f80
        /*13bc*/ 	.word	0x00000014
        /*13c0*/ 	.word	0x00000000
        /*13c4*/ 	.short	0x0101
        /*13c6*/ 	.byte	0x3f
	.zero		1


	//   ....[41]....
        /*13c8*/ 	.word	0x00011880
        /*13cc*/ 	.word	0x00000000
        /*13d0*/ 	.word	0x00013230
        /*13d4*/ 	.short	0x010a
        /*13d6*/ 	.byte	0x3f
	.zero		1


	//   ....[42]....
        /*13d8*/ 	.word	0x00011910
        /*13dc*/ 	.word	0x00000000
        /*13e0*/ 	.word	0x00013230
        /*13e4*/ 	.short	0x010a
        /*13e6*/ 	.byte	0x3f
	.zero		1


	//   ....[43]....
        /*13e8*/ 	.word	0x00011ed0
        /*13ec*/ 	.word	0x0000000d
        /*13f0*/ 	.word	0x00013250
        /*13f4*/ 	.short	0x010a
        /*13f6*/ 	.byte	0x3f
	.zero		1


	//   ....[44]....
        /*13f8*/ 	.word	0x00011f20
        /*13fc*/ 	.word	0x0000000d
        /*1400*/ 	.word	0x00013250
        /*1404*/ 	.short	0x010a
        /*1406*/ 	.byte	0x3f
	.zero		1


	//   ....[45]....
        /*1408*/ 	.word	0x00012220
        /*140c*/ 	.word	0x00000000
        /*1410*/ 	.word	0x00000000
        /*1414*/ 	.short	0x0101
        /*1416*/ 	.byte	0x3f
	.zero		1


	//   ....[46]....
        /*1418*/ 	.word	0x00013810
        /*141c*/ 	.word	0x0000000d
        /*1420*/ 	.word	0x00000000
        /*1424*/ 	.short	0x0101
        /*1426*/ 	.byte	0x3f
	.zero		1


	//   ....[47]....
        /*1428*/ 	.word	0x00013dc0
        /*142c*/ 	.word	0x00000000
        /*1430*/ 	.word	0x00013230
        /*1434*/ 	.short	0x010a
        /*1436*/ 	.byte	0x3f
	.zero		1


	//   ....[48]....
        /*1438*/ 	.word	0x00013e50
        /*143c*/ 	.word	0x00000000
        /*1440*/ 	.word	0x00013230
        /*1444*/ 	.short	0x010a
        /*1446*/ 	.byte	0x3f
	.zero		1


	//   ....[49]....
        /*1448*/ 	.word	0x00014410
        /*144c*/ 	.word	0x0000000f
        /*1450*/ 	.word	0x00013250
        /*1454*/ 	.short	0x010a
        /*1456*/ 	.byte	0x3f
	.zero		1


	//   ....[50]....
        /*1458*/ 	.word	0x00014460
        /*145c*/ 	.word	0x0000000f
        /*1460*/ 	.word	0x00013250
        /*1464*/ 	.short	0x010a
        /*1466*/ 	.byte	0x3f
	.zero		1


	//   ....[51]....
        /*1468*/ 	.word	0x00014840
        /*146c*/ 	.word	0x00000000
        /*1470*/ 	.word	0x00000000
        /*1474*/ 	.short	0x0101
        /*1476*/ 	.byte	0x3f
	.zero		1


	//   ....[52]....
        /*1478*/ 	.word	0x00017b30
        /*147c*/ 	.word	0x0000000f
        /*1480*/ 	.word	0x00000000
        /*1484*/ 	.short	0x0101
        /*1486*/ 	.byte	0x3f
	.zero		1


	//   ....[53]....
        /*1488*/ 	.word	0x00018050
        /*148c*/ 	.word	0x0000000d
        /*1490*/ 	.word	0x00013250
        /*1494*/ 	.short	0x010a
        /*1496*/ 	.byte	0x3f
	.zero		1


	//   ....[54]....
        /*1498*/ 	.word	0x000180a0
        /*149c*/ 	.word	0x0000000d
        /*14a0*/ 	.word	0x00013250
        /*14a4*/ 	.short	0x010a
        /*14a6*/ 	.byte	0x3f
	.zero		1


	//   ....[55]....
        /*14a8*/ 	.word	0x000186e0
        /*14ac*/ 	.word	0x00000000
        /*14b0*/ 	.word	0x00000000
        /*14b4*/ 	.short	0x0101
        /*14b6*/ 	.byte	0x3f
	.zero		1


	//   ....[56]....
        /*14b8*/ 	.word	0x0001a0f0
        /*14bc*/ 	.word	0x00000015
        /*14c0*/ 	.word	0x00000000
        /*14c4*/ 	.short	0x0101
        /*14c6*/ 	.byte	0x3f
	.zero		1


	//   ....[57]....
        /*14c8*/ 	.word	0x0001a4f0
        /*14cc*/ 	.word	0x00000004
        /*14d0*/ 	.word	0x00000000
        /*14d4*/ 	.short	0x0101
        /*14d6*/ 	.byte	0x3f
	.zero		1


	//   ....[58]....
        /*14d8*/ 	.word	0x0001d530
        /*14dc*/ 	.word	0x00000012
        /*14e0*/ 	.word	0x00013220
        /*14e4*/ 	.short	0x010a
        /*14e6*/ 	.byte	0x3f
	.zero		1


	//   ....[59]....
        /*14e8*/ 	.word	0x0001d600
        /*14ec*/ 	.word	0x00000006
        /*14f0*/ 	.word	0x000132a0
        /*14f4*/ 	.short	0x010a
        /*14f6*/ 	.byte	0x3f
	.zero		1


	//   ....[60]....
        /*14f8*/ 	.word	0x0001d840
        /*14fc*/ 	.word	0x00000006
        /*1500*/ 	.word	0x000132c0
        /*1504*/ 	.short	0x010a
        /*1506*/ 	.byte	0x3f
	.zero		1


	//   ....[61]....
        /*1508*/ 	.word	0x0001dbf0
        /*150c*/ 	.word	0x00000006
        /*1510*/ 	.word	0x000132a0
        /*1514*/ 	.short	0x010a
        /*1516*/ 	.byte	0x3f
	.zero		1


	//   ....[62]....
        /*1518*/ 	.word	0x0001de20
        /*151c*/ 	.word	0x00000006
        /*1520*/ 	.word	0x000132c0
        /*1524*/ 	.short	0x010a
        /*1526*/ 	.byte	0x3f
	.zero		1


	//   ....[63]....
        /*1528*/ 	.word	0x0001f410
        /*152c*/ 	.word	0x00000004
        /*1530*/ 	.word	0x00013280
        /*1534*/ 	.short	0x010a
        /*1536*/ 	.byte	0x3f
	.zero		1


	//   ....[64]....
        /*1538*/ 	.word	0x0001fa90
        /*153c*/ 	.word	0x00000004
        /*1540*/ 	.word	0x00013270
        /*1544*/ 	.short	0x0107
        /*1546*/ 	.byte	0x3f
	.zero		1


	//   ....[65]....
        /*1548*/ 	.word	0x0001fb50
        /*154c*/ 	.word	0x00000004
        /*1550*/ 	.word	0x00013270
        /*1554*/ 	.short	0x0101
        /*1556*/ 	.byte	0x3f
	.zero		1


	//   ....[66]....
        /*1558*/ 	.word	0x0001fba0
        /*155c*/ 	.word	0x00000004
        /*1560*/ 	.word	0x00013240
        /*1564*/ 	.short	0x010a
        /*1566*/ 	.byte	0x3f
	.zero		1


	//   ....[67]....
        /*1568*/ 	.word	0x000200d0
        /*156c*/ 	.word	0x00000004
        /*1570*/ 	.word	0x00013230
        /*1574*/ 	.short	0x0107
        /*1576*/ 	.byte	0x3f
	.zero		1


	//   ....[68]....
        /*1578*/ 	.word	0x000201b0
        /*157c*/ 	.word	0x00000004
        /*1580*/ 	.word	0x00013230
        /*1584*/ 	.short	0x0101
        /*1586*/ 	.byte	0x3f
	.zero		1


	//   ....[69]....
        /*1588*/ 	.word	0x00020be0
        /*158c*/ 	.word	0x00000012
        /*1590*/ 	.word	0x00013200
        /*1594*/ 	.short	0x0107
        /*1596*/ 	.byte	0x3f
	.zero		1


	//   ....[70]....
        /*1598*/ 	.word	0x00020cd0
        /*159c*/ 	.word	0x00000012
        /*15a0*/ 	.word	0x00013200
        /*15a4*/ 	.short	0x0101
        /*15a6*/ 	.byte	0x3f
	.zero		1


	//   ....[71]....
        /*15a8*/ 	.word	0x00020cf0
        /*15ac*/ 	.word	0x00000012
        /*15b0*/ 	.word	0x00013220
        /*15b4*/ 	.short	0x010a
        /*15b6*/ 	.byte	0x3f
	.zero		1


	//   ....[72]....
        /*15b8*/ 	.word	0x00021280
        /*15bc*/ 	.word	0x00000006
        /*15c0*/ 	.word	0x00013280
        /*15c4*/ 	.short	0x010a
        /*15c6*/ 	.byte	0x3f
	.zero		1


	//   ....[73]....
        /*15c8*/ 	.word	0x000217a0
        /*15cc*/ 	.word	0x00000006
        /*15d0*/ 	.word	0x00013270
        /*15d4*/ 	.short	0x0107
        /*15d6*/ 	.byte	0x3f
	.zero		1


	//   ....[74]....
        /*15d8*/ 	.word	0x00021860
        /*15dc*/ 	.word	0x00000006
        /*15e0*/ 	.word	0x00013270
        /*15e4*/ 	.short	0x0101
        /*15e6*/ 	.byte	0x3f
	.zero		1


	//   ....[75]....
        /*15e8*/ 	.word	0x000218b0
        /*15ec*/ 	.word	0x00000006
        /*15f0*/ 	.word	0x00013240
        /*15f4*/ 	.short	0x010a
        /*15f6*/ 	.byte	0x3f
	.zero		1


	//   ....[76]....
        /*15f8*/ 	.word	0x00021d00
        /*15fc*/ 	.word	0x00000006
        /*1600*/ 	.word	0x00013230
        /*1604*/ 	.short	0x0107
        /*1606*/ 	.byte	0x3f
	.zero		1


	//   ....[77]....
        /*1608*/ 	.word	0x00021dd0
        /*160c*/ 	.word	0x00000006
        /*1610*/ 	.word	0x00013230
        /*1614*/ 	.short	0x0101
        /*1616*/ 	.byte	0x3f
	.zero		1


	//   ....[78]....
        /*1618*/ 	.word	0x00021e50
        /*161c*/ 	.word	0x00000002
        /*1620*/ 	.word	0x00013270
        /*1624*/ 	.short	0x010a
        /*1626*/ 	.byte	0x3f
	.zero		1


	//   ....[79]....
        /*1628*/ 	.word	0x00021ee0
        /*162c*/ 	.word	0x00000002
        /*1630*/ 	.word	0x00013260
        /*1634*/ 	.short	0x010a
        /*1636*/ 	.byte	0x3f
	.zero		1


	//   ....[80]....
        /*1638*/ 	.word	0x00022310
        /*163c*/ 	.word	0x00000002
        /*1640*/ 	.word	0x00013250
        /*1644*/ 	.short	0x0101
        /*1646*/ 	.byte	0x3f
	.zero		1


	//   ....[81]....
        /*1648*/ 	.word	0x000223a0
        /*164c*/ 	.word	0x00000002
        /*1650*/ 	.word	0x00000000
        /*1654*/ 	.short	0x0101
        /*1656*/ 	.byte	0x3f
	.zero		1


	//   ....[82]....
        /*1658*/ 	.word	0x00022580
        /*165c*/ 	.word	0x00000000
        /*1660*/ 	.word	0x00013270
        /*1664*/ 	.short	0x010a
        /*1666*/ 	.byte	0x3f
	.zero		1


	//   ....[83]....
        /*1668*/ 	.word	0x00022610
        /*166c*/ 	.word	0x00000000
        /*1670*/ 	.word	0x00013260
        /*1674*/ 	.short	0x010a
        /*1676*/ 	.byte	0x3f
	.zero		1


	//   ....[84]....
        /*1678*/ 	.word	0x00022a60
        /*167c*/ 	.word	0x00000000
        /*1680*/ 	.word	0x00013250
        /*1684*/ 	.short	0x0101
        /*1686*/ 	.byte	0x3f
	.zero		1


	//   ....[85]....
        /*1688*/ 	.word	0x00022ae0
        /*168c*/ 	.word	0x00000000
        /*1690*/ 	.word	0x00000000
        /*1694*/ 	.short	0x0101
        /*1696*/ 	.byte	0x3f
	.zero		1


	//   ....[86]....
        /*1698*/ 	.word	0x00023c90
        /*169c*/ 	.word	0x00000005
        /*16a0*/ 	.word	0x00013220
        /*16a4*/ 	.short	0x010a
        /*16a6*/ 	.byte	0x3f
	.zero		1


	//   ....[87]....
        /*16a8*/ 	.word	0x00023e20
        /*16ac*/ 	.word	0x00000004
        /*16b0*/ 	.word	0x00013240
        /*16b4*/ 	.short	0x010a
        /*16b6*/ 	.byte	0x3f
	.zero		1


	//   ....[88]....
        /*16b8*/ 	.word	0x00023ed0
        /*16bc*/ 	.word	0x00000005
        /*16c0*/ 	.word	0x00013240
        /*16c4*/ 	.short	0x010a
        /*16c6*/ 	.byte	0x3f
	.zero		1


	//   ....[89]....
        /*16c8*/ 	.word	0x00023f10
        /*16cc*/ 	.word	0x00000004
        /*16d0*/ 	.word	0x00013260
        /*16d4*/ 	.short	0x010a
        /*16d6*/ 	.byte	0x3f
	.zero		1


	//   ....[90]....
        /*16d8*/ 	.word	0x00023f50
        /*16dc*/ 	.word	0x00000005
        /*16e0*/ 	.word	0x00013260
        /*16e4*/ 	.short	0x010a
        /*16e6*/ 	.byte	0x3f
	.zero		1


	//   ....[91]....
        /*16e8*/ 	.word	0x00023f90
        /*16ec*/ 	.word	0x00000004
        /*16f0*/ 	.word	0x00013280
        /*16f4*/ 	.short	0x010a
        /*16f6*/ 	.byte	0x3f
	.zero		1


	//   ....[92]....
        /*16f8*/ 	.word	0x00023fd0
        /*16fc*/ 	.word	0x00000005
        /*1700*/ 	.word	0x00013280
        /*1704*/ 	.short	0x010a
        /*1706*/ 	.byte	0x3f
	.zero		1


	//   ....[93]....
        /*1708*/ 	.word	0x00024030
        /*170c*/ 	.word	0x00000032
        /*1710*/ 	.word	0x00013290
        /*1714*/ 	.short	0x010a
        /*1716*/ 	.byte	0x3f
	.zero		1


	//   ....[94]....
        /*1718*/ 	.word	0x00024190
        /*171c*/ 	.word	0x00000032
        /*1720*/ 	.word	0x00013290
        /*1724*/ 	.short	0x010a
        /*1726*/ 	.byte	0x3f
	.zero		1


	//   ....[95]....
        /*1728*/ 	.word	0x000242f0
        /*172c*/ 	.word	0x00000032
        /*1730*/ 	.word	0x00013290
        /*1734*/ 	.short	0x010a
        /*1736*/ 	.byte	0x3f
	.zero		1


	//   ....[96]....
        /*1738*/ 	.word	0x00024450
        /*173c*/ 	.word	0x00000032
        /*1740*/ 	.word	0x000132b0
        /*1744*/ 	.short	0x010a
        /*1746*/ 	.byte	0x3f
	.zero		1


	//   ....[97]....
        /*1748*/ 	.word	0x00024650
        /*174c*/ 	.word	0x00000016
        /*1750*/ 	.word	0x00013200
        /*1754*/ 	.short	0x010a
        /*1756*/ 	.byte	0x3f
	.zero		1


	//   ....[98]....
        /*1758*/ 	.word	0x00024850
        /*175c*/ 	.word	0x00000016
        /*1760*/ 	.word	0x00013200
        /*1764*/ 	.short	0x010a
        /*1766*/ 	.byte	0x3f
	.zero		1


	//   ....[99]....
        /*1768*/ 	.word	0x000248a0
        /*176c*/ 	.word	0x0000000c
        /*1770*/ 	.word	0x00013230
        /*1774*/ 	.short	0x010a
        /*1776*/ 	.byte	0x3f
	.zero		1


	//   ....[100]....
        /*1778*/ 	.word	0x000248f0
        /*177c*/ 	.word	0x00000009
        /*1780*/ 	.word	0x00013230
        /*1784*/ 	.short	0x010a
        /*1786*/ 	.byte	0x3f
	.zero		1


	//   ....[101]....
        /*1788*/ 	.word	0x00024940
        /*178c*/ 	.word	0x00000014
        /*1790*/ 	.word	0x00013250
        /*1794*/ 	.short	0x010a
        /*1796*/ 	.byte	0x3f
	.zero		1


	//   ....[102]....
        /*1798*/ 	.word	0x00024990
        /*179c*/ 	.word	0x00000000
        /*17a0*/ 	.word	0x00013230
        /*17a4*/ 	.short	0x010a
        /*17a6*/ 	.byte	0x3f
	.zero		1


	//   ....[103]....
        /*17a8*/ 	.word	0x000249e0
        /*17ac*/ 	.word	0x0000000d
        /*17b0*/ 	.word	0x00013250
        /*17b4*/ 	.short	0x010a
        /*17b6*/ 	.byte	0x3f
	.zero		1


	//   ....[104]....
        /*17b8*/ 	.word	0x00024a30
        /*17bc*/ 	.word	0x00000000
        /*17c0*/ 	.word	0x00013230
        /*17c4*/ 	.short	0x010a
        /*17c6*/ 	.byte	0x3f
	.zero		1


	//   ....[105]....
        /*17c8*/ 	.word	0x00024a80
        /*17cc*/ 	.word	0x0000000f
        /*17d0*/ 	.word	0x00013250
        /*17d4*/ 	.short	0x010a
        /*17d6*/ 	.byte	0x3f
	.zero		1


	//   ....[106]....
        /*17d8*/ 	.word	0x00024ad0
        /*17dc*/ 	.word	0x0000000d
        /*17e0*/ 	.word	0x00013250
        /*17e4*/ 	.short	0x010a
        /*17e6*/ 	.byte	0x3f
	.zero		1


	//   ....[107]....
        /*17e8*/ 	.word	0x00024c70
        /*17ec*/ 	.word	0x00000012
        /*17f0*/ 	.word	0x00013220
        /*17f4*/ 	.short	0x010a
        /*17f6*/ 	.byte	0x3f
	.zero		1


	//   ....[108]....
        /*17f8*/ 	.word	0x00024cc0
        /*17fc*/ 	.word	0x00000006
        /*1800*/ 	.word	0x000132a0
        /*1804*/ 	.short	0x010a
        /*1806*/ 	.byte	0x3f
	.zero		1


	//   ....[109]....
        /*1808*/ 	.word	0x00024d10
        /*180c*/ 	.word	0x00000006
        /*1810*/ 	.word	0x000132c0
        /*1814*/ 	.short	0x010a
        /*1816*/ 	.byte	0x3f
	.zero		1


	//   ....[110]....
        /*1818*/ 	.word	0x00024d60
        /*181c*/ 	.word	0x00000006
        /*1820*/ 	.word	0x000132a0
        /*1824*/ 	.short	0x010a
        /*1826*/ 	.byte	0x3f
	.zero		1


	//   ....[111]....
        /*1828*/ 	.word	0x00024db0
        /*182c*/ 	.word	0x00000006
        /*1830*/ 	.word	0x000132c0
        /*1834*/ 	.short	0x010a
        /*1836*/ 	.byte	0x3f
	.zero		1


	//   ....[112]....
        /*1838*/ 	.word	0x00024ed0
        /*183c*/ 	.word	0x00000004
        /*1840*/ 	.word	0x00013280
        /*1844*/ 	.short	0x010a
        /*1846*/ 	.byte	0x3f
	.zero		1


	//   ....[113]....
        /*1848*/ 	.word	0x000255e0
        /*184c*/ 	.word	0x00000004
        /*1850*/ 	.word	0x00013240
        /*1854*/ 	.short	0x010a
        /*1856*/ 	.byte	0x3f
	.zero		1


	//   ....[114]....
        /*1858*/ 	.word	0x000263a0
        /*185c*/ 	.word	0x00000012
        /*1860*/ 	.word	0x00013220
        /*1864*/ 	.short	0x010a
        /*1866*/ 	.byte	0x3f
	.zero		1


	//   ....[115]....
        /*1868*/ 	.word	0x00026400
        /*186c*/ 	.word	0x00000006
        /*1870*/ 	.word	0x00013280
        /*1874*/ 	.short	0x010a
        /*1876*/ 	.byte	0x3f
	.zero		1


	//   ....[116]....
        /*1878*/ 	.word	0x00026ad0
        /*187c*/ 	.word	0x00000006
        /*1880*/ 	.word	0x00013240
        /*1884*/ 	.short	0x010a
        /*1886*/ 	.byte	0x3f
	.zero		1


	//   ....[117]....
        /*1888*/ 	.word	0x00027090
        /*188c*/ 	.word	0x00000002
        /*1890*/ 	.word	0x00013270
        /*1894*/ 	.short	0x010a
        /*1896*/ 	.byte	0x3f
	.zero		1


	//   ....[118]....
        /*1898*/ 	.word	0x000270e0
        /*189c*/ 	.word	0x00000002
        /*18a0*/ 	.word	0x00013260
        /*18a4*/ 	.short	0x010a
        /*18a6*/ 	.byte	0x3f
	.zero		1


	//   ....[119]....
        /*18a8*/ 	.word	0x00027130
        /*18ac*/ 	.word	0x00000000
        /*18b0*/ 	.word	0x00013270
        /*18b4*/ 	.short	0x010a
        /*18b6*/ 	.byte	0x3f
	.zero		1


	//   ....[120]....
        /*18b8*/ 	.word	0x00027180
        /*18bc*/ 	.word	0x00000000
        /*18c0*/ 	.word	0x00013260
        /*18c4*/ 	.short	0x010a
        /*18c6*/ 	.byte	0x3f
	.zero		1


	//   ....[121]....
        /*18c8*/ 	.word	0x00027cb0
        /*18cc*/ 	.word	0x00000005
        /*18d0*/ 	.word	0x00013220
        /*18d4*/ 	.short	0x010a
        /*18d6*/ 	.byte	0x3f
	.zero		1


	//   ....[122]....
        /*18d8*/ 	.word	0x00027e50
        /*18dc*/ 	.word	0x00000004
        /*18e0*/ 	.word	0x00013240
        /*18e4*/ 	.short	0x010a
        /*18e6*/ 	.byte	0x3f
	.zero		1


	//   ....[123]....
        /*18e8*/ 	.word	0x00027ea0
        /*18ec*/ 	.word	0x00000005
        /*18f0*/ 	.word	0x00013240
        /*18f4*/ 	.short	0x010a
        /*18f6*/ 	.byte	0x3f
	.zero		1


	//   ....[124]....
        /*18f8*/ 	.word	0x00027ef0
        /*18fc*/ 	.word	0x00000004
        /*1900*/ 	.word	0x00013260
        /*1904*/ 	.short	0x010a
        /*1906*/ 	.byte	0x3f
	.zero		1


	//   ....[125]....
        /*1908*/ 	.word	0x00027f40
        /*190c*/ 	.word	0x00000005
        /*1910*/ 	.word	0x00013260
        /*1914*/ 	.short	0x010a
        /*1916*/ 	.byte	0x3f
	.zero		1


	//   ....[126]....
        /*1918*/ 	.word	0x00027f90
        /*191c*/ 	.word	0x00000004
        /*1920*/ 	.word	0x00013280
        /*1924*/ 	.short	0x010a
        /*1926*/ 	.byte	0x3f
	.zero		1


	//----- nvinfo : EIATTR_NUM_MBARRIERS
	.align		4
.L_1546:
        /*1928*/ 	.byte	0x03, 0x38
        /*192a*/ 	.short	0x0016


	//----- nvinfo : EIATTR_EXIT_INSTR_OFFSETS
	.align		4
        /*192c*/ 	.byte	0x04, 0x1c
        /*192e*/ 	.short	(.L_1548 - .L_1547)


	//   ....[0]....
.L_1547:
        /*1930*/ 	.word	0x00024020


	//----- nvinfo : EIATTR_MAX_THREADS
	.align		4
.L_1548:
        /*1934*/ 	.byte	0x04, 0x05
        /*1936*/ 	.short	(.L_1550 - .L_1549)
.L_1549:
        /*1938*/ 	.word	0x00000200
        /*193c*/ 	.word	0x00000001
        /*1940*/ 	.word	0x00000001


	//----- nvinfo : EIATTR_CRS_STACK_SIZE
	.align		4
.L_1550:
        /*1944*/ 	.byte	0x04, 0x1e
        /*1946*/ 	.short	(.L_1552 - .L_1551)
.L_1551:
        /*1948*/ 	.word	0x00000000


	//----- nvinfo : EIATTR_CBANK_PARAM_SIZE
	.align		4
.L_1552:
        /*194c*/ 	.byte	0x03, 0x19
        /*194e*/ 	.short	0x0af0


	//----- nvinfo : EIATTR_PARAM_CBANK
	.align		4
        /*1950*/ 	.byte	0x04, 0x0a
        /*1952*/ 	.short	(.L_1554 - .L_1553)
	.align		4
.L_1553:
        /*1954*/ 	.word	index@(.nv.constant0._ZN7cutlass13device_kernelIN5flash11enable_sm90INS1_16FlashAttnFwdSm90INS1_25CollectiveMainloopFwdSm90ILi2EN4cute5tupleIJNS5_1CILi1EEES8_S8_EEENS6_IJNS7_ILi192EEENS7_ILi160EEENS7_ILi64EEEEEELi64ENS_12float_e4m3_tEfNS_4arch4Sm90ELb0ELb1ELb0ELb1ELb1ELb1ELb0ELb1ELb1ELb1ELb1ELb0EEENS1_21CollectiveEpilogueFwdINS6_IJSA_SC_SB_EEES9_NS_10bfloat16_tESG_Li384ELb1ELb1ELb1ELb1EEENS1_36VarlenDynamicPersistentTileSchedulerILi192ELi160ELi384ELi128ELb1ELb1ELb1ELb1ELb0ELb1EEEEEEEEEvNT_6ParamsE)
        /*1958*/ 	.short	0x0210
        /*195a*/ 	.short	0x0af0


	//----- nvinfo : EIATTR_SW_WAR
	.align		4
.L_1554:
        /*195c*/ 	.byte	0x04, 0x36
        /*195e*/ 	.short	(.L_1556 - .L_1555)
.L_1555:
        /*1960*/ 	.word	0x00000008
.L_1556:


//--------------------- .nv.info._ZN7cutlass13device_kernelIN5flash11enable_sm90INS1_16FlashAttnFwdSm90INS1_25CollectiveMainloopFwdSm90ILi2EN4cute5tupleIJNS5_1CILi1EEES8_S8_EEENS6_IJNS7_ILi192EEENS7_ILi160EEENS7_ILi64EEEEEELi64ENS_12float_e4m3_tEfNS_4arch4Sm90ELb1ELb0ELb0ELb0ELb1ELb0ELb0ELb1ELb1ELb1ELb1ELb0EEENS1_21CollectiveEpilogueFwdINS6_IJSA_SC_SB_EEES9_NS_10bfloat16_tESG_Li384ELb0ELb1ELb1ELb1EEENS1_19SingleTileSchedulerILb0ELb1ELb1ELi192EEEEEEEEEvNT_6ParamsE --------------------------
	.section	.nv.info._ZN7cutlass13device_kernelIN5flash11enable_sm90INS1_16FlashAttnFwdSm90INS1_25CollectiveMainloopFwdSm90ILi2EN4cute5tupleIJNS5_1CILi1EEES8_S8_EEENS6_IJNS7_ILi192EEENS7_ILi160EEENS7_ILi64EEEEEELi64ENS_12float_e4m3_tEfNS_4arch4Sm90ELb1ELb0ELb0ELb0ELb1ELb0ELb0ELb1ELb1ELb1ELb1ELb0EEENS1_21CollectiveEpilogueFwdINS6_IJSA_SC_SB_EEES9_NS_10bfloat16_tESG_Li384ELb0ELb1ELb1ELb1EEENS1_19SingleTileSchedulerILb0ELb1ELb1ELi192EEEEEEEEEvNT_6ParamsE,"",@"SHT_CUDA_INFO"
	.sectionflags	@""
	.align	4


	//----- nvinfo : EIATTR_CUDA_API_VERSION
	.align		4
        /*0000*/ 	.byte	0x04, 0x37
        /*0002*/ 	.short	(.L_1558 - .L_1557)
.L_1557:
        /*0004*/ 	.word	0x00000082


	//----- nvinfo : EIATTR_KPARAM_INFO
	.align		4
.L_1558:
        /*0008*/ 	.byte	0x04, 0x17
        /*000a*/ 	.short	(.L_1560 - .L_1559)
.L_1559:
        /*000c*/ 	.word	0x00000000
        /*0010*/ 	.short	0x0000
        /*0012*/ 	.short	0x0070
        /*0014*/ 	.byte	0x00, 0xf0, 0x01, 0x28


	//----- nvinfo : EIATTR_SPARSE_MMA_MASK
	.align		4
.L_1560:
        /*0018*/ 	.byte	0x03, 0x50
        /*001a*/ 	.short	0x0000


	//----- nvinfo : EIATTR_MAXREG_COUNT
	.align		4
        /*001c*/ 	.byte	0x03, 0x1b
        /*001e*/ 	.short	0x0080


	//----- nvinfo : EIATTR_NUM_BARRIERS
	.align		4
        /*0020*/ 	.byte	0x02, 0x4c
        /*0022*/ 	.byte	0x09
	.zero		1


	//----- nvinfo : EIATTR_EXTERNS
	.align		4
        /*0024*/ 	.byte	0x04, 0x0f
        /*0026*/ 	.short	(.L_1562 - .L_1561)


	//   ....[0]....
	.align		4
.L_1561:
        /*0028*/ 	.word	index@(__assertfail)


	//----- nvinfo : EIATTR_ANNOTATIONS
	.align		4
.L_1562:
        /*002c*/ 	.byte	0x04, 0x55
        /*002e*/ 	.short	(.L_1564 - .L_1563)


	//   ....[0]....
.L_1563:
        /* <DEDUP_REMOVED lines=18> */


	//----- nvinfo : EIATTR_MERCURY_ISA_VERSION
	.align		4
.L_1564:
        /*0138*/ 	.byte	0x03, 0x5f
        /*013a*/ 	.short	0x0101


	//----- nvinfo : EIATTR_INT_WARP_WIDE_INSTR_OFFSETS
	.align		4
        /*013c*/ 	.byte	0x04, 0x31
        /*013e*/ 	.short	(.L_1566 - .L_1565)


	//   ....[0]....
.L_1565:
        /*0140*/ 	.word	0x000000c0


	//   ....[1]....
        /*0144*/ 	.word	0x000000d0


	//   ....[2]....
        /*0148*/ 	.word	0x00000170


	//----- nvinfo : EIATTR_COOP_GROUP_MASK_REGIDS
	.align		4
.L_1566:
        /*014c*/ 	.byte	0x04, 0x29
        /*014e*/ 	.short	(.L_1568 - .L_1567)


	//   ....[0]....
.L_1567:
        /*0150*/ 	.word	0xffffffff


	//   ....[1]....
        /*0154*/ 	.word	0xffffffff


	//   ....[2]....
        /*0158*/ 	.word	0xffffffff


	//   ....[3]....
        /*015c*/ 	.word	0xffffffff


	//   ....[4]....
        /*0160*/ 	.word	0xffffffff


	//   ....[5]....
        /*0164*/ 	.word	0xffffffff


	//   ....[6]....
        /*0168*/ 	.word	0xffffffff


	//   ....[7]....
        /*016c*/ 	.word	0xffffffff


	//   ....[8]....
        /*0170*/ 	.word	0xffffffff


	//   ....[9]....
        /*0174*/ 	.word	0xffffffff


	//   ....[10]....
        /*0178*/ 	.word	0xffffffff


	//   ....[11]....
        /*017c*/ 	.word	0xffffffff


	//   ....[12]....
        /*0180*/ 	.word	0xffffffff


	//   ....[13]....
        /*0184*/ 	.word	0xffffffff


	//   ....[14]....
        /*0188*/ 	.word	0xffffffff


	//   ....[15]....
        /*018c*/ 	.word	0xffffffff


	//   ....[16]....
        /*0190*/ 	.word	0xffffffff


	//   ....[17]....
        /*0194*/ 	.word	0xffffffff


	//   ....[18]....
        /*0198*/ 	.word	0xffffffff


	//   ....[19]....
        /*019c*/ 	.word	0xffffffff


	//   ....[20]....
        /*01a0*/ 	.word	0xffffffff


	//   ....[21]....
        /*01a4*/ 	.word	0xffffffff


	//   ....[22]....
        /*01a8*/ 	.word	0xffffffff


	//   ....[23]....
        /*01ac*/ 	.word	0xffffffff


	//   ....[24]....
        /*01b0*/ 	.word	0xffffffff


	//   ....[25]....
        /*01b4*/ 	.word	0xffffffff


	//   ....[26]....
        /*01b8*/ 	.word	0xffffffff


	//   ....[27]....
        /*01bc*/ 	.word	0xffffffff


	//   ....[28]....
        /*01c0*/ 	.word	0xffffffff


	//   ....[29]....
        /*01c4*/ 	.word	0xffffffff


	//   ....[30]....
        /*01c8*/ 	.word	0xffffffff


	//   ....[31]....
        /*01cc*/ 	.word	0xffffffff


	//   ....[32]....
        /*01d0*/ 	.word	0xffffffff


	//   ....[33]....
        /*01d4*/ 	.word	0xffffffff


	//   ....[34]....
        /*01d8*/ 	.word	0xffffffff


	//   ....[35]....
        /*01dc*/ 	.word	0xffffffff


	//   ....[36]....
        /*01e0*/ 	.word	0xffffffff


	//   ....[37]....
        /*01e4*/ 	.word	0xffffffff


	//   ....[38]....
        /*01e8*/ 	.word	0xffffffff


	//   ....[39]....
        /*01ec*/ 	.word	0xffffffff


	//   ....[40]....
        /*01f0*/ 	.word	0xffffffff


	//   ....[41]....
        /*01f4*/ 	.word	0xffffffff


	//   ....[42]....
        /*01f8*/ 	.word	0xffffffff


	//   ....[43]....
        /*01fc*/ 	.word	0xffffffff


	//   ....[44]....
        /*0200*/ 	.word	0xffffffff


	//   ....[45]....
        /*0204*/ 	.word	0xffffffff


	//   ....[46]....
        /*0208*/ 	.word	0xffffffff


	//   ....[47]....
        /*020c*/ 	.word	0xffffffff


	//   ....[48]....
        /*0210*/ 	.word	0xffffffff


	//   ....[49]....
        /*0214*/ 	.word	0xffffffff


	//   ....[50]....
        /*0218*/ 	.word	0xffffffff


	//   ....[51]....
        /*021c*/ 	.word	0xffffffff


	//   ....[52]....
        /*0220*/ 	.word	0xffffffff


	//   ....[53]....
        /*0224*/ 	.word	0xffffffff


	//   ....[54]....
        /*0228*/ 	.word	0xffffffff


	//   ....[55]....
        /*022c*/ 	.word	0xffffffff


	//   ....[56]....
        /*0230*/ 	.word	0xffffffff


	//   ....[57]....
        /*0234*/ 	.word	0xffffffff


	//   ....[58]....
        /*0238*/ 	.word	0xffffffff


	//   ....[59]....
        /*023c*/ 	.word	0xffffffff


	//   ....[60]....
        /*0240*/ 	.word	0xffffffff


	//   ....[61]....
        /*0244*/ 	.word	0xffffffff


	//   ....[62]....
        /*0248*/ 	.word	0xffffffff


	//   ....[63]....
        /*024c*/ 	.word	0xffffffff


	//   ....[64]....
        /*0250*/ 	.word	0xffffffff


	//   ....[65]....
        /*0254*/ 	.word	0xffffffff


	//   ....[66]....
        /*0258*/ 	.word	0xffffffff


	//   ....[67]....
        /*025c*/ 	.word	0xffffffff


	//   ....[68]....
        /*0260*/ 	.word	0xffffffff


	//   ....[69]....
        /*0264*/ 	.word	0xffffffff


	//   ....[70]....
        /*0268*/ 	.word	0xffffffff


	//   ....[71]....
        /*026c*/ 	.word	0xffffffff


	//   ....[72]....
        /*0270*/ 	.word	0xffffffff


	//   ....[73]....
        /*0274*/ 	.word	0xffffffff


	//   ....[74]....
        /*0278*/ 	.word	0xffffffff


	//   ....[75]....
        /*027c*/ 	.word	0xffffffff


	//   ....[76]....
        /*0280*/ 	.word	0xffffffff


	//   ....[77]....
        /*0284*/ 	.word	0xffffffff


	//   ....[78]....
        /*0288*/ 	.word	0xffffffff


	//   ....[79]....
        /*028c*/ 	.word	0xffffffff


	//   ....[80]....
        /*0290*/ 	.word	0xffffffff


	//   ....[81]....
        /*0294*/ 	.word	0xffffffff


	//   ....[82]....
        /*0298*/ 	.word	0xffffffff


	//   ....[83]....
        /*029c*/ 	.word	0xffffffff


	//   ....[84]....
        /*02a0*/ 	.word	0xffffffff


	//   ....[85]....
        /*02a4*/ 	.word	0xffffffff


	//   ....[86]....
        /*02a8*/ 	.word	0xffffffff


	//   ....[87]....
        /*02ac*/ 	.word	0xffffffff


	//   ....[88]....
        /*02b0*/ 	.word	0xffffffff


	//   ....[89]....
        /*02b4*/ 	.word	0xffffffff


	//   ....[90]....
        /*02b8*/ 	.word	0xffffffff


	//   ....[91]....
        /*02bc*/ 	.word	0xffffffff


	//   ....[92]....
        /*02c0*/ 	.word	0xffffffff


	//   ....[93]....
        /*02c4*/ 	.word	0xffffffff


	//   ....[94]....
        /*02c8*/ 	.word	0xffffffff


	//   ....[95]....
        /*02cc*/ 	.word	0xffffffff


	//   ....[96]....
        /*02d0*/ 	.word	0xffffffff


	//   ....[97]....
        /*02d4*/ 	.word	0xffffffff


	//   ....[98]....
        /*02d8*/ 	.word	0xffffffff


	//   ....[99]....
        /*02dc*/ 	.word	0xffffffff


	//   ....[100]....
        /*02e0*/ 	.word	0xffffffff


	//   ....[101]....
        /*02e4*/ 	.word	0xffffffff


	//   ....[102]....
        /*02e8*/ 	.word	0xffffffff


	//   ....[103]....
        /*02ec*/ 	.word	0xffffffff


	//   ....[104]....
        /*02f0*/ 	.word	0xffffffff


	//   ....[105]....
        /*02f4*/ 	.word	0xffffffff


	//   ....[106]....
        /*02f8*/ 	.word	0xffffffff


	//   ....[107]....
        /*02fc*/ 	.word	0xffffffff


	//   ....[108]....
        /*0300*/ 	.word	0xffffffff


	//   ....[109]....
        /*0304*/ 	.word	0xffffffff


	//   ....[110]....
        /*0308*/ 	.word	0xffffffff


	//   ....[111]....
        /*030c*/ 	.word	0xffffffff


	//   ....[112]....
        /*0310*/ 	.word	0xffffffff


	//   ....[113]....
        /*0314*/ 	.word	0xffffffff


	//   ....[114]....
        /*0318*/ 	.word	0xffffffff


	//   ....[115]....
        /*031c*/ 	.word	0xffffffff


	//   ....[116]....
        /*0320*/ 	.word	0xffffffff


	//   ....[117]....
        /*0324*/ 	.word	0xffffffff


	//   ....[118]....
        /*0328*/ 	.word	0xffffffff


	//   ....[119]....
        /*032c*/ 	.word	0xffffffff


	//   ....[120]....
        /*0330*/ 	.word	0xffffffff


	//   ....[121]....
        /*0334*/ 	.word	0x0500000f


	//   ....[122]....
        /*0338*/ 	.word	0x0500000f


	//   ....[123]....
        /*033c*/ 	.word	0x0500000f


	//   ....[124]....
        /*0340*/ 	.word	0x0500000f


	//   ....[125]....
        /*0344*/ 	.word	0x0500000f


	//   ....[126]....
        /*0348*/ 	.word	0x0500000f


	//   ....[127]....
        /*034c*/ 	.word	0x0500000f


	//   ....[128]....
        /*0350*/ 	.word	0x0500000f


	//   ....[129]....
        /*0354*/ 	.word	0x0500000f


	//   ....[130]....
        /*0358*/ 	.word	0x0500000f


	//   ....[131]....
        /*035c*/ 	.word	0x0500000f


	//   ....[132]....
        /*0360*/ 	.word	0x0500000f


	//   ....[133]....
        /*0364*/ 	.word	0x0500000f


	//   ....[134]....
        /*0368*/ 	.word	0x0500000f


	//   ....[135]....
        /*036c*/ 	.word	0x0500000f


	//   ....[136]....
        /*0370*/ 	.word	0x0500000f


	//   ....[137]....
        /*0374*/ 	.word	0x0500000f


	//   ....[138]....
        /*0378*/ 	.word	0x0500000f


	//   ....[139]....
        /*037c*/ 	.word	0x0500000f


	//   ....[140]....
        /*0380*/ 	.word	0x0500000f


	//   ....[141]....
        /*0384*/ 	.word	0x0500000f


	//   ....[142]....
        /*0388*/ 	.word	0x0500000f


	//   ....[143]....
        /*038c*/ 	.word	0x0500000f


	//   ....[144]....
        /*0390*/ 	.word	0x0500000f


	//   ....[145]....
        /*0394*/ 	.word	0x0500000f


	//   ....[146]....
        /*0398*/ 	.word	0x0500000f


	//   ....[147]....
        /*039c*/ 	.word	0x0500000f


	//   ....[148]....
        /*03a0*/ 	.word	0x0500000f


	//   ....[149]....
        /*03a4*/ 	.word	0x0500000f


	//   ....[150]....
        /*03a8*/ 	.word	0x0500000f


	//   ....[151]....
        /*03ac*/ 	.word	0x0500000f


	//   ....[152]....
        /*03b0*/ 	.word	0x0500000f


	//   ....[153]....
        /*03b4*/ 	.word	0x0500000f


	//   ....[154]....
        /*03b8*/ 	.word	0x0500000f


	//   ....[155]....
        /*03bc*/ 	.word	0x0500000f


	//   ....[156]....
        /*03c0*/ 	.word	0x0500000f


	//   ....[157]....
        /*03c4*/ 	.word	0x0500000f


	//   ....[158]....
        /*03c8*/ 	.word	0x0500000f


	//   ....[159]....
        /*03cc*/ 	.word	0x0500000f


	//   ....[160]....
        /*03d0*/ 	.word	0x0500000f


	//   ....[161]....
        /*03d4*/ 	.word	0x0500000f


	//   ....[162]....
        /*03d8*/ 	.word	0x0500000f


	//   ....[163]....
        /*03dc*/ 	.word	0x0500000f


	//   ....[164]....
        /*03e0*/ 	.word	0x0500000f


	//   ....[165]....
        /*03e4*/ 	.word	0x0500000f


	//   ....[166]....
        /*03e8*/ 	.word	0x0500000f


	//   ....[167]....
        /*03ec*/ 	.word	0x0500000f


	//   ....[168]....
        /*03f0*/ 	.word	0x0500000f


	//   ....[169]....
        /*03f4*/ 	.word	0x0500000f


	//   ....[170]....
        /*03f8*/ 	.word	0x0500000f


	//   ....[171]....
        /*03fc*/ 	.word	0x0500000f


	//   ....[172]....
        /*0400*/ 	.word	0x0500000f


	//   ....[173]....
        /*0404*/ 	.word	0x0500000f


	//----- nvinfo : EIATTR_COOP_GROUP_INSTR_OFFSETS
	.align		4
.L_1568:
        /*0408*/ 	.byte	0x04, 0x28
        /*040a*/ 	.short	(.L_1570 - .L_1569)


	//   ....[0]....
.L_1569:
        /*040c*/ 	.word	0x00000070


	//   ....[1]....
        /*0410*/ 	.word	0x000000b0


	//   ....[2]....
        /*0414*/ 	.word	0x000002d0


	//   ....[3]....
        /*0418*/ 	.word	0x00000430


	//   ....[4]....
        /*041c*/ 	.word	0x00000550


	//   ....[5]....
        /*0420*/ 	.word	0x000006b0


	//   ....[6]....
        /*0424*/ 	.word	0x00001360


	//   ....[7]....
        /*0428*/ 	.word	0x00001db0


	//   ....[8]....
        /*042c*/ 	.word	0x00002630


	//   ....[9]....
        /*0430*/ 	.word	0x00002660


	//   ....[10]....
        /*0434*/ 	.word	0x000026d0


	//   ....[11]....
        /*0438*/ 	.word	0x00003240


	//   ....[12]....
        /*043c*/ 	.word	0x00003310


	//   ....[13]....
        /*0440*/ 	.word	0x00004b40


	//   ....[14]....
        /*0444*/ 	.word	0x00004b60


	//   ....[15]....
        /*0448*/ 	.word	0x00005350


	//   ....[16]....
        /*044c*/ 	.word	0x00005460


	//   ....[17]....
        /*0450*/ 	.word	0x00005ee0


	//   ....[18]....
        /*0454*/ 	.word	0x00005f50


	//   ....[19]....
        /*0458*/ 	.word	0x00007dc0


	//   ....[20]....
        /*045c*/ 	.word	0x00007dd0


	//   ....[21]....
        /*0460*/ 	.word	0x00007e00


	//   ....[22]....
        /*0464*/ 	.word	0x00007e10


	//   ....[23]....
        /*0468*/ 	.word	0x000096a0


	//   ....[24]....
        /*046c*/ 	.word	0x000096b0


	//   ....[25]....
        /*0470*/ 	.word	0x00009730


	//   ....[26]....
        /*0474*/ 	.word	0x00009740


	//   ....[27]....
        /*0478*/ 	.word	0x0000a280


	//   ....[28]....
        /*047c*/ 	.word	0x0000a290


	//   ....[29]....
        /*0480*/ 	.word	0x0000a2a0


	//   ....[30]....
        /*0484*/ 	.word	0x0000a2b0


	//   ....[31]....
        /*0488*/ 	.word	0x0000a2c0


	//   ....[32]....
        /*048c*/ 	.word	0x0000a2d0


	//   ....[33]....
        /*0490*/ 	.word	0x0000a2f0


	//   ....[34]....
        /*0494*/ 	.word	0x0000a300


	//   ....[35]....
        /*0498*/ 	.word	0x0000a330


	//   ....[36]....
        /*049c*/ 	.word	0x0000a340


	//   ....[37]....
        /*04a0*/ 	.word	0x0000a350


	//   ....[38]....
        /*04a4*/ 	.word	0x0000a380


	//   ....[39]....
        /*04a8*/ 	.word	0x0000a3a0


	//   ....[40]....
        /*04ac*/ 	.word	0x0000a3b0


	//   ....[41]....
        /*04b0*/ 	.word	0x0000a3d0


	//   ....[42]....
        /*04b4*/ 	.word	0x0000a3e0


	//   ....[43]....
        /*04b8*/ 	.word	0x0000a3f0


	//   ....[44]....
        /*04bc*/ 	.word	0x0000a400


	//   ....[45]....
        /*04c0*/ 	.word	0x0000a410


	//   ....[46]....
        /*04c4*/ 	.word	0x0000a420


	//   ....[47]....
        /*04c8*/ 	.word	0x0000a450


	//   ....[48]....
        /*04cc*/ 	.word	0x0000a4b0


	//   ....[49]....
        /*04d0*/ 	.word	0x0000a4e0


	//   ....[50]....
        /*04d4*/ 	.word	0x0000a500


	//   ....[51]....
        /*04d8*/ 	.word	0x0000a530


	//   ....[52]....
        /*04dc*/ 	.word	0x0000a540


	//   ....[53]....
        /*04e0*/ 	.word	0x0000a550


	//   ....[54]....
        /*04e4*/ 	.word	0x0000a560


	//   ....[55]....
        /*04e8*/ 	.word	0x0000a570


	//   ....[56]....
        /*04ec*/ 	.word	0x0000a580


	//   ....[57]....
        /*04f0*/ 	.word	0x0000a5a0


	//   ....[58]....
        /*04f4*/ 	.word	0x0000a5b0


	//   ....[59]....
        /*04f8*/ 	.word	0x0000a850


	//   ....[60]....
        /*04fc*/ 	.word	0x0000a890


	//   ....[61]....
        /*0500*/ 	.word	0x0000a8c0


	//   ....[62]....
        /*0504*/ 	.word	0x0000a900


	//   ....[63]....
        /*0508*/ 	.word	0x0000a930


	//   ....[64]....
        /*050c*/ 	.word	0x0000a960


	//   ....[65]....
        /*0510*/ 	.word	0x0000ad20


	//   ....[66]....
        /*0514*/ 	.word	0x0000ad50


	//   ....[67]....
        /*0518*/ 	.word	0x0000b540


	//   ....[68]....
        /*051c*/ 	.word	0x0000cbd0


	//   ....[69]....
        /*0520*/ 	.word	0x0000cbe0


	//   ....[70]....
        /*0524*/ 	.word	0x0000cbf0


	//   ....[71]....
        /*0528*/ 	.word	0x0000cc90


	//   ....[72]....
        /*052c*/ 	.word	0x0000cca0


	//   ....[73]....
        /*0530*/ 	.word	0x0000ccf0


	//   ....[74]....
        /*0534*/ 	.word	0x0000cd00


	//   ....[75]....
        /*0538*/ 	.word	0x0000cd10


	//   ....[76]....
        /*053c*/ 	.word	0x0000cd60


	//   ....[77]....
        /*0540*/ 	.word	0x0000cdc0


	//   ....[78]....
        /*0544*/ 	.word	0x0000d220


	//   ....[79]....
        /*0548*/ 	.word	0x0000d230


	//   ....[80]....
        /*054c*/ 	.word	0x0000d240


	//   ....[81]....
        /*0550*/ 	.word	0x0000d280


	//   ....[82]....
        /*0554*/ 	.word	0x0000d2a0


	//   ....[83]....
        /*0558*/ 	.word	0x0000d2e0


	//   ....[84]....
        /*055c*/ 	.word	0x0000d300


	//   ....[85]....
        /*0560*/ 	.word	0x0000d310


	//   ....[86]....
        /*0564*/ 	.word	0x0000d320


	//   ....[87]....
        /*0568*/ 	.word	0x0000d340


	//   ....[88]....
        /*056c*/ 	.word	0x0000dad0


	//   ....[89]....
        /*0570*/ 	.word	0x0000db00


	//   ....[90]....
        /*0574*/ 	.word	0x0000db30


	//   ....[91]....
        /*0578*/ 	.word	0x0000db60


	//   ....[92]....
        /*057c*/ 	.word	0x0000db70


	//   ....[93]....
        /*0580*/ 	.word	0x0000db80


	//   ....[94]....
        /*0584*/ 	.word	0x0000dba0


	//   ....[95]....
        /*0588*/ 	.word	0x0000dbd0


	//   ....[96]....
        /*058c*/ 	.word	0x0000dbf0


	//   ....[97]....
        /*0590*/ 	.word	0x0000dd00


	//   ....[98]....
        /*0594*/ 	.word	0x0000dd30


	//   ....[99]....
        /*0598*/ 	.word	0x0000dd50


	//   ....[100]....
        /*059c*/ 	.word	0x0000e6a0


	//   ....[101]....
        /*05a0*/ 	.word	0x0000e6b0


	//   ....[102]....
        /*05a4*/ 	.word	0x0000e6c0


	//   ....[103]....
        /*05a8*/ 	.word	0x0000e730


	//   ....[104]....
        /*05ac*/ 	.word	0x0000e740


	//   ....[105]....
        /*05b0*/ 	.word	0x0000e780


	//   ....[106]....
        /*05b4*/ 	.word	0x0000e790


	//   ....[107]....
        /*05b8*/ 	.word	0x0000e7a0


	//   ....[108]....
        /*05bc*/ 	.word	0x0000e7e0


	//   ....[109]....
        /*05c0*/ 	.word	0x0000e820


	//   ....[110]....
        /*05c4*/ 	.word	0x0000ec40


	//   ....[111]....
        /*05c8*/ 	.word	0x0000ec50


	//   ....[112]....
        /*05cc*/ 	.word	0x0000ec60


	//   ....[113]....
        /*05d0*/ 	.word	0x0000ec80


	//   ....[114]....
        /*05d4*/ 	.word	0x0000ecd0


	//   ....[115]....
        /*05d8*/ 	.word	0x0000ece0


	//   ....[116]....
        /*05dc*/ 	.word	0x0000ed20


	//   ....[117]....
        /*05e0*/ 	.word	0x0000ed30


	//   ....[118]....
        /*05e4*/ 	.word	0x0000ed40


	//   ....[119]....
        /*05e8*/ 	.word	0x0000ed50


	//   ....[120]....
        /*05ec*/ 	.word	0x0000fb90


	//   ....[121]....
        /*05f0*/ 	.word	0x00010150


	//   ....[122]....
        /*05f4*/ 	.word	0x00010250


	//   ....[123]....
        /*05f8*/ 	.word	0x00010310


	//   ....[124]....
        /*05fc*/ 	.word	0x000103d0


	//   ....[125]....
        /*0600*/ 	.word	0x00010490


	//   ....[126]....
        /*0604*/ 	.word	0x00010550


	//   ....[127]....
        /*0608*/ 	.word	0x000105f0


	//   ....[128]....
        /*060c*/ 	.word	0x000106b0


	//   ....[129]....
        /*0610*/ 	.word	0x00010760


	//   ....[130]....
        /*0614*/ 	.word	0x00010880


	//   ....[131]....
        /*0618*/ 	.word	0x00010900


	//   ....[132]....
        /*061c*/ 	.word	0x00010a10


	//   ....[133]....
        /*0620*/ 	.word	0x00010aa0


	//   ....[134]....
        /*0624*/ 	.word	0x00010b20


	//   ....[135]....
        /*0628*/ 	.word	0x00010bb0


	//   ....[136]....
        /*062c*/ 	.word	0x00010c30


	//   ....[137]....
        /*0630*/ 	.word	0x00010cc0


	//   ....[138]....
        /*0634*/ 	.word	0x00010d20


	//   ....[139]....
        /*0638*/ 	.word	0x00010df0


	//   ....[140]....
        /*063c*/ 	.word	0x00010e50


	//   ....[141]....
        /*0640*/ 	.word	0x00010f20


	//   ....[142]....
        /*0644*/ 	.word	0x00010fb0


	//   ....[143]....
        /*0648*/ 	.word	0x00011020


	//   ....[144]....
        /*064c*/ 	.word	0x000110b0


	//   ....[145]....
        /*0650*/ 	.word	0x00011160


	//   ....[146]....
        /*0654*/ 	.word	0x00011230


	//   ....[147]....
        /*0658*/ 	.word	0x000112f0


	//   ....[148]....
        /*065c*/ 	.word	0x00011370


	//   ....[149]....
        /*0660*/ 	.word	0x00011420


	//   ....[150]....
        /*0664*/ 	.word	0x00011480


	//   ....[151]....
        /*0668*/ 	.word	0x00011540


	//   ....[152]....
        /*066c*/ 	.word	0x000115c0


	//   ....[153]....
        /*0670*/ 	.word	0x00011680


	//   ....[154]....
        /*0674*/ 	.word	0x000117b0


	//   ....[155]....
        /*0678*/ 	.word	0x00011850


	//   ....[156]....
        /*067c*/ 	.word	0x00011910


	//   ....[157]....
        /*0680*/ 	.word	0x000119b0


	//   ....[158]....
        /*0684*/ 	.word	0x00011a70


	//   ....[159]....
        /*0688*/ 	.word	0x00011b00


	//   ....[160]....
        /*068c*/ 	.word	0x00011bc0


	//   ....[161]....
        /*0690*/ 	.word	0x00011c60


	//   ....[162]....
        /*0694*/ 	.word	0x00011cd0


	//   ....[163]....
        /*0698*/ 	.word	0x00011d90


	//   ....[164]....
        /*069c*/ 	.word	0x00011e80


	//   ....[165]....
        /*06a0*/ 	.word	0x00011f20


	//   ....[166]....
        /*06a4*/ 	.word	0x00011f80


	//   ....[167]....
        /*06a8*/ 	.word	0x00012040


	//   ....[168]....
        /*06ac*/ 	.word	0x000120a0


	//   ....[169]....
        /*06b0*/ 	.word	0x00012150


	//   ....[170]....
        /*06b4*/ 	.word	0x000121b0


	//   ....[171]....
        /*06b8*/ 	.word	0x00012260


	//   ....[172]....
        /*06bc*/ 	.word	0x000122c0


	//   ....[173]....
        /*06c0*/ 	.word	0x00012370


	//----- nvinfo : EIATTR_REG_RECONFIG
	.align		4
.L_1570:
        /*06c4*/ 	.byte	0x01, 0x54
	.zero		2


	//----- nvinfo : EIATTR_SYSCALL_OFFSETS
	.align		4
        /*06c8*/ 	.byte	0x04, 0x46
        /*06ca*/ 	.short	(.L_1572 - .L_1571)


	//   ....[0]....
.L_1571:
        /*06cc*/ 	.word	0x00001530


	//   ....[1]....
        /*06d0*/ 	.word	0x0000bda0


	//   ....[2]....
        /*06d4*/ 	.word	0x0000bee0


	//   ....[3]....
        /*06d8*/ 	.word	0x0000c020


	//   ....[4]....
        /*06dc*/ 	.word	0x0000c140


	//   ....[5]....
        /*06e0*/ 	.word	0x0000d6f0


	//----- nvinfo : EIATTR_MBARRIER_INSTR_OFFSETS
	.align		4
.L_1572:
        /*06e4*/ 	.byte	0x04, 0x39
        /*06e6*/ 	.short	(.L_1574 - .L_1573)


	//   ....[0]....
.L_1573:
        /*06e8*/ 	.word	0x00000180
        /*06ec*/ 	.word	0x000000ff
        /*06f0*/ 	.word	0x00012400
        /*06f4*/ 	.short	0x0100
        /*06f6*/ 	.byte	0x08
	.zero		1


	//   ....[1]....
        /*06f8*/ 	.word	0x00000190
        /*06fc*/ 	.word	0x000000ff
        /*0700*/ 	.word	0x00012420
        /*0704*/ 	.short	0x0100
        /*0706*/ 	.byte	0x08
	.zero		1


	//   ....[2]....
        /*0708*/ 	.word	0x00000280
        /*070c*/ 	.word	0x000000ff
        /*0710*/ 	.word	0x00012430
        /*0714*/ 	.short	0x0100
        /*0716*/ 	.byte	0x08
	.zero		1


	//   ....[3]....
        /*0718*/ 	.word	0x00000290
        /*071c*/ 	.word	0x000000ff
        /*0720*/ 	.word	0x00012440
        /*0724*/ 	.short	0x0100
        /*0726*/ 	.byte	0x08
	.zero		1


	//   ....[4]....
        /*0728*/ 	.word	0x000002a0
        /*072c*/ 	.word	0x000000ff
        /*0730*/ 	.word	0x00012438
        /*0734*/ 	.short	0x0100
        /*0736*/ 	.byte	0x08
	.zero		1


	//   ....[5]....
        /*0738*/ 	.word	0x000002b0
        /*073c*/ 	.word	0x000000ff
        /*0740*/ 	.word	0x00012448
        /*0744*/ 	.short	0x0100
        /*0746*/ 	.byte	0x08
	.zero		1


	//   ....[6]....
        /*0748*/ 	.word	0x000003e0
        /*074c*/ 	.word	0x000000ff
        /*0750*/ 	.word	0x00012450
        /*0754*/ 	.short	0x0100
        /*0756*/ 	.byte	0x08
	.zero		1


	//   ....[7]....
        /*0758*/ 	.word	0x000003f0
        /*075c*/ 	.word	0x000000ff
        /*0760*/ 	.word	0x00012460
        /*0764*/ 	.short	0x0100
        /*0766*/ 	.byte	0x08
	.zero		1


	//   ....[8]....
        /*0768*/ 	.word	0x00000400
        /*076c*/ 	.word	0x000000ff
        /*0770*/ 	.word	0x00012458
        /*0774*/ 	.short	0x0100
        /*0776*/ 	.byte	0x08
	.zero		1


	//   ....[9]....
        /*0778*/ 	.word	0x00000410
        /*077c*/ 	.word	0x000000ff
        /*0780*/ 	.word	0x00012468
        /*0784*/ 	.short	0x0100
        /*0786*/ 	.byte	0x08
	.zero		1


	//   ....[10]....
        /*0788*/ 	.word	0x00000500
        /*078c*/ 	.word	0x000000ff
        /*0790*/ 	.word	0x00012470
        /*0794*/ 	.short	0x0100
        /*0796*/ 	.byte	0x06
	.zero		1


	//   ....[11]....
        /*0798*/ 	.word	0x00000510
        /*079c*/ 	.word	0x000000ff
        /*07a0*/ 	.word	0x00012480
        /*07a4*/ 	.short	0x0100
        /*07a6*/ 	.byte	0x06
	.zero		1


	//   ....[12]....
        /*07a8*/ 	.word	0x00000520
        /*07ac*/ 	.word	0x000000ff
        /*07b0*/ 	.word	0x00012478
        /*07b4*/ 	.short	0x0100
        /*07b6*/ 	.byte	0x06
	.zero		1


	//   ....[13]....
        /*07b8*/ 	.word	0x00000530
        /*07bc*/ 	.word	0x000000ff
        /*07c0*/ 	.word	0x00012488
        /*07c4*/ 	.short	0x0100
        /*07c6*/ 	.byte	0x06
	.zero		1


	//   ....[14]....
        /*07c8*/ 	.word	0x00000660
        /*07cc*/ 	.word	0x000000ff
        /*07d0*/ 	.word	0x00012490
        /*07d4*/ 	.short	0x0100
        /*07d6*/ 	.byte	0x08
	.zero		1


	//   ....[15]....
        /*07d8*/ 	.word	0x00000670
        /*07dc*/ 	.word	0x000000ff
        /*07e0*/ 	.word	0x000124a0
        /*07e4*/ 	.short	0x0100
        /*07e6*/ 	.byte	0x08
	.zero		1


	//   ....[16]....
        /*07e8*/ 	.word	0x00000680
        /*07ec*/ 	.word	0x000000ff
        /*07f0*/ 	.word	0x00012498
        /*07f4*/ 	.short	0x0100
        /*07f6*/ 	.byte	0x08
	.zero		1


	//   ....[17]....
        /*07f8*/ 	.word	0x00000690
        /*07fc*/ 	.word	0x000000ff
        /*0800*/ 	.word	0x000124a8
        /*0804*/ 	.short	0x0100
        /*0806*/ 	.byte	0x08
	.zero		1


	//   ....[18]....
        /*0808*/ 	.word	0x000007d0
        /*080c*/ 	.word	0x000000ff
        /*0810*/ 	.word	0x000124b0
        /*0814*/ 	.short	0x0100
        /*0816*/ 	.byte	0x08
	.zero		1


	//   ....[19]....
        /*0818*/ 	.word	0x000007e0
        /*081c*/ 	.word	0x000000ff
        /*0820*/ 	.word	0x000124c0
        /*0824*/ 	.short	0x0100
        /*0826*/ 	.byte	0x08
	.zero		1


	//   ....[20]....
        /*0828*/ 	.word	0x000007f0
        /*082c*/ 	.word	0x000000ff
        /*0830*/ 	.word	0x000124b8
        /*0834*/ 	.short	0x0100
        /*0836*/ 	.byte	0x08
	.zero		1


	//   ....[21]....
        /*0838*/ 	.word	0x00000800
        /*083c*/ 	.word	0x000000ff
        /*0840*/ 	.word	0x000124c8
        /*0844*/ 	.short	0x0100
        /*0846*/ 	.byte	0x08
	.zero		1


	//   ....[22]....
        /*0848*/ 	.word	0x00001550
        /*084c*/ 	.word	0x000000ff
        /*0850*/ 	.word	0x00012400
        /*0854*/ 	.short	0x010a
        /*0856*/ 	.byte	0x2f
	.zero		1


	//   ....[23]....
        /*0858*/ 	.word	0x000015c0
        /*085c*/ 	.word	0x000000ff
        /*0860*/ 	.word	0x00012430
        /*0864*/ 	.short	0x010a
        /*0866*/ 	.byte	0x2f
	.zero		1


	//   ....[24]....
        /*0868*/ 	.word	0x00001600
        /*086c*/ 	.word	0x000000ff
        /*0870*/ 	.word	0x00012430
        /*0874*/ 	.short	0x010a
        /*0876*/ 	.byte	0x2f
	.zero		1


	//   ....[25]....
        /*0878*/ 	.word	0x00001d00
        /*087c*/ 	.word	0x000000ff
        /*0880*/ 	.word	0x00000000
        /*0884*/ 	.short	0x0101
        /*0886*/ 	.byte	0x08
	.zero		1


	//   ....[26]....
        /*0888*/ 	.word	0x00004370
        /*088c*/ 	.word	0x000000ff
        /*0890*/ 	.word	0x00012430
        /*0894*/ 	.short	0x010a
        /*0896*/ 	.byte	0x12
	.zero		1


	//   ....[27]....
        /*0898*/ 	.word	0x000043b0
        /*089c*/ 	.word	0x000000ff
        /*08a0*/ 	.word	0x00012430
        /*08a4*/ 	.short	0x010a
        /*08a6*/ 	.byte	0x12
	.zero		1


	//   ....[28]....
        /*08a8*/ 	.word	0x00004800
        /*08ac*/ 	.word	0x000000ff
        /*08b0*/ 	.word	0x00012450
        /*08b4*/ 	.short	0x010a
        /*08b6*/ 	.byte	0x09
	.zero		1


	//   ....[29]....
        /*08b8*/ 	.word	0x00004840
        /*08bc*/ 	.word	0x000000ff
        /*08c0*/ 	.word	0x00012450
        /*08c4*/ 	.short	0x010a
        /*08c6*/ 	.byte	0x09
	.zero		1


	//   ....[30]....
        /*08c8*/ 	.word	0x00004ae0
        /*08cc*/ 	.word	0x000000ff
        /*08d0*/ 	.word	0x00000000
        /*08d4*/ 	.short	0x0101
        /*08d6*/ 	.byte	0x12
	.zero		1


	//   ....[31]....
        /*08d8*/ 	.word	0x00006c50
        /*08dc*/ 	.word	0x000000ff
        /*08e0*/ 	.word	0x00000000
        /*08e4*/ 	.short	0x0101
        /*08e6*/ 	.byte	0x06
	.zero		1


	//   ....[32]....
        /*08e8*/ 	.word	0x000071a0
        /*08ec*/ 	.word	0x000000ff
        /*08f0*/ 	.word	0x00012430
        /*08f4*/ 	.short	0x010a
        /*08f6*/ 	.byte	0x11
	.zero		1


	//   ....[33]....
        /*08f8*/ 	.word	0x000071e0
        /*08fc*/ 	.word	0x000000ff
        /*0900*/ 	.word	0x00012430
        /*0904*/ 	.short	0x010a
        /*0906*/ 	.byte	0x11
	.zero		1


	//   ....[34]....
        /*0908*/ 	.word	0x00007620
        /*090c*/ 	.word	0x000000ff
        /*0910*/ 	.word	0x00012450
        /*0914*/ 	.short	0x010a
        /*0916*/ 	.byte	0x09
	.zero		1


	//   ....[35]....
        /*0918*/ 	.word	0x00007660
        /*091c*/ 	.word	0x000000ff
        /*0920*/ 	.word	0x00012450
        /*0924*/ 	.short	0x010a
        /*0926*/ 	.byte	0x09
	.zero		1


	//   ....[36]....
        /*0928*/ 	.word	0x00007940
        /*092c*/ 	.word	0x000000ff
        /*0930*/ 	.word	0x00000000
        /*0934*/ 	.short	0x0101
        /*0936*/ 	.byte	0x11
	.zero		1


	//   ....[37]....
        /*0938*/ 	.word	0x00008ef0
        /*093c*/ 	.word	0x000000ff
        /*0940*/ 	.word	0x00000000
        /*0944*/ 	.short	0x0101
        /*0946*/ 	.byte	0x06
	.zero		1


	//   ....[38]....
        /*0948*/ 	.word	0x00009380
        /*094c*/ 	.word	0x000000ff
        /*0950*/ 	.word	0x00012450
        /*0954*/ 	.short	0x010a
        /*0956*/ 	.byte	0x10
	.zero		1


	//   ....[39]....
        /*0958*/ 	.word	0x000093c0
        /*095c*/ 	.word	0x000000ff
        /*0960*/ 	.word	0x00012450
        /*0964*/ 	.short	0x010a
        /*0966*/ 	.byte	0x10
	.zero		1


	//   ....[40]....
        /*0968*/ 	.word	0x00009a20
        /*096c*/ 	.word	0x000000ff
        /*0970*/ 	.word	0x00000000
        /*0974*/ 	.short	0x0101
        /*0976*/ 	.byte	0x04
	.zero		1


	//   ....[41]....
        /*0978*/ 	.word	0x0000a950
        /*097c*/ 	.word	0x000000ff
        /*0980*/ 	.word	0x00000000
        /*0984*/ 	.short	0x0101
        /*0986*/ 	.byte	0x04
	.zero		1


	//   ....[42]....
        /*0988*/ 	.word	0x0000c7e0
        /*098c*/ 	.word	0x000000ff
        /*0990*/ 	.word	0x00012480
        /*0994*/ 	.short	0x010a
        /*0996*/ 	.byte	0x2b
	.zero		1


	//   ....[43]....
        /*0998*/ 	.word	0x0000ce80
        /*099c*/ 	.word	0x000000ff
        /*09a0*/ 	.word	0x00012470
        /*09a4*/ 	.short	0x0107
        /*09a6*/ 	.byte	0x2b
	.zero		1


	//   ....[44]....
        /*09a8*/ 	.word	0x0000cf10
        /*09ac*/ 	.word	0x000000ff
        /*09b0*/ 	.word	0x00012470
        /*09b4*/ 	.short	0x0101
        /*09b6*/ 	.byte	0x2b
	.zero		1


	//   ....[45]....
        /*09b8*/ 	.word	0x0000cf60
        /*09bc*/ 	.word	0x000000ff
        /*09c0*/ 	.word	0x00012440
        /*09c4*/ 	.short	0x010a
        /*09c6*/ 	.byte	0x2b
	.zero		1


	//   ....[46]....
        /*09c8*/ 	.word	0x0000d490
        /*09cc*/ 	.word	0x000000ff
        /*09d0*/ 	.word	0x00012430
        /*09d4*/ 	.short	0x0107
        /*09d6*/ 	.byte	0x2b
	.zero		1


	//   ....[47]....
        /*09d8*/ 	.word	0x0000d520
        /*09dc*/ 	.word	0x000000ff
        /*09e0*/ 	.word	0x00012430
        /*09e4*/ 	.short	0x0101
        /*09e6*/ 	.byte	0x2b
	.zero		1


	//   ....[48]....
        /*09e8*/ 	.word	0x0000de60
        /*09ec*/ 	.word	0x000000ff
        /*09f0*/ 	.word	0x00012400
        /*09f4*/ 	.short	0x0107
        /*09f6*/ 	.byte	0x2b
	.zero		1


	//   ....[49]....
        /*09f8*/ 	.word	0x0000dea0
        /*09fc*/ 	.word	0x000000ff
        /*0a00*/ 	.word	0x00012400
        /*0a04*/ 	.short	0x0101
        /*0a06*/ 	.byte	0x2b
	.zero		1


	//   ....[50]....
        /*0a08*/ 	.word	0x0000deb0
        /*0a0c*/ 	.word	0x000000ff
        /*0a10*/ 	.word	0x00012420
        /*0a14*/ 	.short	0x010a
        /*0a16*/ 	.byte	0x2b
	.zero		1


	//   ....[51]....
        /*0a18*/ 	.word	0x0000e360
        /*0a1c*/ 	.word	0x00000005
        /*0a20*/ 	.word	0x00012480
        /*0a24*/ 	.short	0x010a
        /*0a26*/ 	.byte	0x3f
	.zero		1


	//   ....[52]....
        /*0a28*/ 	.word	0x0000e8d0
        /*0a2c*/ 	.word	0x00000005
        /*0a30*/ 	.word	0x00012470
        /*0a34*/ 	.short	0x0107
        /*0a36*/ 	.byte	0x3f
	.zero		1


	//   ....[53]....
        /*0a38*/ 	.word	0x0000e960
        /*0a3c*/ 	.word	0x00000005
        /*0a40*/ 	.word	0x00012470
        /*0a44*/ 	.short	0x0101
        /*0a46*/ 	.byte	0x3f
	.zero		1


	//   ....[54]....
        /*0a48*/ 	.word	0x0000e990
        /*0a4c*/ 	.word	0x00000005
        /*0a50*/ 	.word	0x00012440
        /*0a54*/ 	.short	0x010a
        /*0a56*/ 	.byte	0x3f
	.zero		1


	//   ....[55]....
        /*0a58*/ 	.word	0x0000ee30
        /*0a5c*/ 	.word	0x00000005
        /*0a60*/ 	.word	0x00012430
        /*0a64*/ 	.short	0x0107
        /*0a66*/ 	.byte	0x3f
	.zero		1


	//   ....[56]....
        /*0a68*/ 	.word	0x0000eed0
        /*0a6c*/ 	.word	0x00000005
        /*0a70*/ 	.word	0x00012430
        /*0a74*/ 	.short	0x0101
        /*0a76*/ 	.byte	0x3f
	.zero		1


	//   ....[57]....
        /*0a78*/ 	.word	0x0000ef50
        /*0a7c*/ 	.word	0x00000003
        /*0a80*/ 	.word	0x00012470
        /*0a84*/ 	.short	0x010a
        /*0a86*/ 	.byte	0x3f
	.zero		1


	//   ....[58]....
        /*0a88*/ 	.word	0x0000efe0
        /*0a8c*/ 	.word	0x00000003
        /*0a90*/ 	.word	0x00012460
        /*0a94*/ 	.short	0x010a
        /*0a96*/ 	.byte	0x3f
	.zero		1


	//   ....[59]....
        /*0a98*/ 	.word	0x0000f3d0
        /*0a9c*/ 	.word	0x00000003
        /*0aa0*/ 	.word	0x00012450
        /*0aa4*/ 	.short	0x0101
        /*0aa6*/ 	.byte	0x3f
	.zero		1


	//   ....[60]....
        /*0aa8*/ 	.word	0x0000f470
        /*0aac*/ 	.word	0x00000003
        /*0ab0*/ 	.word	0x00000000
        /*0ab4*/ 	.short	0x0101
        /*0ab6*/ 	.byte	0x3f
	.zero		1


	//   ....[61]....
        /*0ab8*/ 	.word	0x0000f570
        /*0abc*/ 	.word	0x00000002
        /*0ac0*/ 	.word	0x00012470
        /*0ac4*/ 	.short	0x010a
        /*0ac6*/ 	.byte	0x3f
	.zero		1


	//   ....[62]....
        /*0ac8*/ 	.word	0x0000f620
        /*0acc*/ 	.word	0x00000002
        /*0ad0*/ 	.word	0x00012460
        /*0ad4*/ 	.short	0x010a
        /*0ad6*/ 	.byte	0x3f
	.zero		1


	//   ....[63]....
        /*0ad8*/ 	.word	0x0000fa10
        /*0adc*/ 	.word	0x00000002
        /*0ae0*/ 	.word	0x00012450
        /*0ae4*/ 	.short	0x0101
        /*0ae6*/ 	.byte	0x3f
	.zero		1


	//   ....[64]....
        /*0ae8*/ 	.word	0x0000faa0
        /*0aec*/ 	.word	0x00000002
        /*0af0*/ 	.word	0x00000000
        /*0af4*/ 	.short	0x0101
        /*0af6*/ 	.byte	0x3f
	.zero		1


	//   ....[65]....
        /*0af8*/ 	.word	0x0000fb40
        /*0afc*/ 	.word	0x00000006
        /*0b00*/ 	.word	0x00012420
        /*0b04*/ 	.short	0x010a
        /*0b06*/ 	.byte	0x3f
	.zero		1


	//   ....[66]....
        /*0b08*/ 	.word	0x0000fc60
        /*0b0c*/ 	.word	0x00000005
        /*0b10*/ 	.word	0x00012440
        /*0b14*/ 	.short	0x010a
        /*0b16*/ 	.byte	0x3f
	.zero		1


	//   ....[67]....
        /*0b18*/ 	.word	0x0000fd00
        /*0b1c*/ 	.word	0x00000003
        /*0b20*/ 	.word	0x00012440
        /*0b24*/ 	.short	0x010a
        /*0b26*/ 	.byte	0x3f
	.zero		1


	//   ....[68]....
        /*0b28*/ 	.word	0x0000fd40
        /*0b2c*/ 	.word	0x00000005
        /*0b30*/ 	.word	0x00012460
        /*0b34*/ 	.short	0x010a
        /*0b36*/ 	.byte	0x3f
	.zero		1


	//   ....[69]....
        /*0b38*/ 	.word	0x0000fd80
        /*0b3c*/ 	.word	0x00000003
        /*0b40*/ 	.word	0x00012460
        /*0b44*/ 	.short	0x010a
        /*0b46*/ 	.byte	0x3f
	.zero		1


	//   ....[70]....
        /*0b48*/ 	.word	0x0000fdc0
        /*0b4c*/ 	.word	0x00000005
        /*0b50*/ 	.word	0x00012480
        /*0b54*/ 	.short	0x010a
        /*0b56*/ 	.byte	0x3f
	.zero		1


	//   ....[71]....
        /*0b58*/ 	.word	0x0000fe00
        /*0b5c*/ 	.word	0x00000003
        /*0b60*/ 	.word	0x00012480
        /*0b64*/ 	.short	0x010a
        /*0b66*/ 	.byte	0x3f
	.zero		1


	//   ....[72]....
        /*0b68*/ 	.word	0x0000fe70
        /*0b6c*/ 	.word	0x00000003
        /*0b70*/ 	.word	0x00012400
        /*0b74*/ 	.short	0x010a
        /*0b76*/ 	.byte	0x3f
	.zero		1


	//   ....[73]....
        /*0b78*/ 	.word	0x0000fed0
        /*0b7c*/ 	.word	0x00000003
        /*0b80*/ 	.word	0x00012430
        /*0b84*/ 	.short	0x010a
        /*0b86*/ 	.byte	0x3f
	.zero		1


	//   ....[74]....
        /*0b88*/ 	.word	0x0000ff30
        /*0b8c*/ 	.word	0x00000009
        /*0b90*/ 	.word	0x00012430
        /*0b94*/ 	.short	0x010a
        /*0b96*/ 	.byte	0x3f
	.zero		1


	//   ....[75]....
        /*0b98*/ 	.word	0x0000ff90
        /*0b9c*/ 	.word	0x00000009
        /*0ba0*/ 	.word	0x00012450
        /*0ba4*/ 	.short	0x010a
        /*0ba6*/ 	.byte	0x3f
	.zero		1


	//   ....[76]....
        /*0ba8*/ 	.word	0x0000fff0
        /*0bac*/ 	.word	0x00000009
        /*0bb0*/ 	.word	0x00012430
        /*0bb4*/ 	.short	0x010a
        /*0bb6*/ 	.byte	0x3f
	.zero		1


	//   ....[77]....
        /*0bb8*/ 	.word	0x00010050
        /*0bbc*/ 	.word	0x00000009
        /*0bc0*/ 	.word	0x00012450
        /*0bc4*/ 	.short	0x010a
        /*0bc6*/ 	.byte	0x3f
	.zero		1


	//   ....[78]....
        /*0bc8*/ 	.word	0x000100b0
        /*0bcc*/ 	.word	0x00000006
        /*0bd0*/ 	.word	0x00012450
        /*0bd4*/ 	.short	0x010a
        /*0bd6*/ 	.byte	0x3f
	.zero		1


	//   ....[79]....
        /*0bd8*/ 	.word	0x000101a0
        /*0bdc*/ 	.word	0x0000001b
        /*0be0*/ 	.word	0x00012480
        /*0be4*/ 	.short	0x010a
        /*0be6*/ 	.byte	0x3f
	.zero		1


	//   ....[80]....
        /*0be8*/ 	.word	0x00010960
        /*0bec*/ 	.word	0x0000001b
        /*0bf0*/ 	.word	0x00012440
        /*0bf4*/ 	.short	0x010a
        /*0bf6*/ 	.byte	0x3f
	.zero		1


	//   ....[81]....
        /*0bf8*/ 	.word	0x000116b0
        /*0bfc*/ 	.word	0x0000001b
        /*0c00*/ 	.word	0x00012420
        /*0c04*/ 	.short	0x010a
        /*0c06*/ 	.byte	0x3f
	.zero		1


	//   ....[82]....
        /*0c08*/ 	.word	0x00011700
        /*0c0c*/ 	.word	0x00000005
        /*0c10*/ 	.word	0x00012480
        /*0c14*/ 	.short	0x010a
        /*0c16*/ 	.byte	0x3f
	.zero		1


	//   ....[83]....
        /*0c18*/ 	.word	0x00011dd0
        /*0c1c*/ 	.word	0x00000005
        /*0c20*/ 	.word	0x00012440
        /*0c24*/ 	.short	0x010a
        /*0c26*/ 	.byte	0x3f
	.zero		1


	//   ....[84]....
        /*0c28*/ 	.word	0x000123a0
        /*0c2c*/ 	.word	0x00000003
        /*0c30*/ 	.word	0x00012470
        /*0c34*/ 	.short	0x010a
        /*0c36*/ 	.byte	0x3f
	.zero		1


	//   ....[85]....
        /*0c38*/ 	.word	0x000123f0
        /*0c3c*/ 	.word	0x00000003
        /*0c40*/ 	.word	0x00012460
        /*0c44*/ 	.short	0x010a
        /*0c46*/ 	.byte	0x3f
	.zero		1


	//   ....[86]....
        /*0c48*/ 	.word	0x00012440
        /*0c4c*/ 	.word	0x00000002
        /*0c50*/ 	.word	0x00012470
        /*0c54*/ 	.short	0x010a
        /*0c56*/ 	.byte	0x3f
	.zero		1


	//   ....[87]....
        /*0c58*/ 	.word	0x00012490
        /*0c5c*/ 	.word	0x00000002
        /*0c60*/ 	.word	0x00012460
        /*0c64*/ 	.short	0x010a
        /*0c66*/ 	.byte	0x3f
	.zero		1


	//   ....[88]....
        /*0c68*/ 	.word	0x000124e0
        /*0c6c*/ 	.word	0x00000006
        /*0c70*/ 	.word	0x00012420
        /*0c74*/ 	.short	0x010a
        /*0c76*/ 	.byte	0x3f
	.zero		1


	//   ....[89]....
        /*0c78*/ 	.word	0x00012530
        /*0c7c*/ 	.word	0x00000005
        /*0c80*/ 	.word	0x00012440
        /*0c84*/ 	.short	0x010a
        /*0c86*/ 	.byte	0x3f
	.zero		1


	//   ....[90]....
        /*0c88*/ 	.word	0x00012580
        /*0c8c*/ 	.word	0x00000003
        /*0c90*/ 	.word	0x00012440
        /*0c94*/ 	.short	0x010a
        /*0c96*/ 	.byte	0x3f
	.zero		1


	//   ....[91]....
        /*0c98*/ 	.word	0x000125d0
        /*0c9c*/ 	.word	0x00000005
        /*0ca0*/ 	.word	0x00012460
        /*0ca4*/ 	.short	0x010a
        /*0ca6*/ 	.byte	0x3f
	.zero		1


	//   ....[92]....
        /*0ca8*/ 	.word	0x00012620
        /*0cac*/ 	.word	0x00000003
        /*0cb0*/ 	.word	0x00012460
        /*0cb4*/ 	.short	0x010a
        /*0cb6*/ 	.byte	0x3f
	.zero		1


	//   ....[93]....
        /*0cb8*/ 	.word	0x00012670
        /*0cbc*/ 	.word	0x00000005
        /*0cc0*/ 	.word	0x00012480
        /*0cc4*/ 	.short	0x010a
        /*0cc6*/ 	.byte	0x3f
	.zero		1


	//----- nvinfo : EIATTR_NUM_MBARRIERS
	.align		4
.L_1574:
        /*0cc8*/ 	.byte	0x03, 0x38
        /*0cca*/ 	.short	0x0016


	//----- nvinfo : EIATTR_EXIT_INSTR_OFFSETS
	.align		4
        /*0ccc*/ 	.byte	0x04, 0x1c
        /*0cce*/ 	.short	(.L_1576 - .L_1575)


	//   ....[0]....
.L_1575:
        /*0cd0*/ 	.word	0x0000fe50


	//----- nvinfo : EIATTR_MAX_THREADS
	.align		4
.L_1576:
        /*0cd4*/ 	.byte	0x04, 0x05
        /*0cd6*/ 	.short	(.L_1578 - .L_1577)
.L_1577:
        /*0cd8*/ 	.word	0x00000200
        /*0cdc*/ 	.word	0x00000001
        /*0ce0*/ 	.word	0x00000001


	//----- nvinfo : EIATTR_CRS_STACK_SIZE
	.align		4
.L_1578:
        /*0ce4*/ 	.byte	0x04, 0x1e
        /*0ce6*/ 	.short	(.L_1580 - .L_1579)
.L_1579:
        /*0ce8*/ 	.word	0x00000000


	//----- nvinfo : EIATTR_CBANK_PARAM_SIZE
	.align		4
.L_1580:
        /*0cec*/ 	.byte	0x03, 0x19
        /*0cee*/ 	.short	0x0a70


	//----- nvinfo : EIATTR_PARAM_CBANK
	.align		4
        /*0cf0*/ 	.byte	0x04, 0x0a
        /*0cf2*/ 	.short	(.L_1582 - .L_1581)
	.align		4
.L_1581:
        /*0cf4*/ 	.word	index@(.nv.constant0._ZN7cutlass13device_kernelIN5flash11enable_sm90INS1_16FlashAttnFwdSm90INS1_25CollectiveMainloopFwdSm90ILi2EN4cute5tupleIJNS5_1CILi1EEES8_S8_EEENS6_IJNS7_ILi192EEENS7_ILi160EEENS7_ILi64EEEEEELi64ENS_12float_e4m3_tEfNS_4arch4Sm90ELb1ELb0ELb0ELb0ELb1ELb0ELb0ELb1ELb1ELb1ELb1ELb0EEENS1_21CollectiveEpilogueFwdINS6_IJSA_SC_SB_EEES9_NS_10bfloat16_tESG_Li384ELb0ELb1ELb1ELb1EEENS1_19SingleTileSchedulerILb0ELb1ELb1ELi192EEEEEEEEEvNT_6ParamsE)
        /*0cf8*/ 	.short	0x0210
        /*0cfa*/ 	.short	0x0a70


	//----- nvinfo : EIATTR_SW_WAR
	.align		4
.L_1582:
        /*0cfc*/ 	.byte	0x04, 0x36
        /*0cfe*/ 	.short	(.L_1584 - .L_1583)
.L_1583:
        /*0d00*/ 	.word	0x00000008
.L_1584:


//--------------------- .nv.info._ZN7cutlass13device_kernelIN5flash11enable_sm90INS1_16FlashAttnFwdSm90INS1_25CollectiveMainloopFwdSm90ILi2EN4cute5tupleIJNS5_1CILi1EEES8_S8_EEENS6_IJNS7_ILi192EEENS7_ILi160EEENS7_ILi64EEEEEELi64ENS_12float_e4m3_tEfNS_4arch4Sm90ELb1ELb0ELb0ELb1ELb1ELb0ELb0ELb1ELb1ELb1ELb1ELb0EEENS1_21CollectiveEpilogueFwdINS6_IJSA_SC_SB_EEES9_NS_10bfloat16_tESG_Li384ELb1ELb1ELb1ELb1EEENS1_36VarlenDynamicPersistentTileSchedulerILi192ELi160ELi384ELi128ELb1ELb1ELb1ELb1ELb1ELb1EEEEEEEEEvNT_6ParamsE --------------------------
	.section	.nv.info._ZN7cutlass13device_kernelIN5flash11enable_sm90INS1_16FlashAttnFwdSm90INS1_25CollectiveMainloopFwdSm90ILi2EN4cute5tupleIJNS5_1CILi1EEES8_S8_EEENS6_IJNS7_ILi192EEENS7_ILi160EEENS7_ILi64EEEEEELi64ENS_12float_e4m3_tEfNS_4arch4Sm90ELb1ELb0ELb0ELb1ELb1ELb0ELb0ELb1ELb1ELb1ELb1ELb0EEENS1_21CollectiveEpilogueFwdINS6_IJSA_SC_SB_EEES9_NS_10bfloat16_tESG_Li384ELb1ELb1ELb1ELb1EEENS1_36VarlenDynamicPersistentTileSchedulerILi192ELi160ELi384ELi128ELb1ELb1ELb1ELb1ELb1ELb1EEEEEEEEEvNT_6ParamsE,"",@"SHT_CUDA_INFO"
	.sectionflags	@""
	.align	4


	//----- nvinfo : EIATTR_CUDA_API_VERSION
	.align		4
        /*0000*/ 	.byte	0x04, 0x37
        /*0002*/ 	.short	(.L_1586 - .L_1585)
.L_1585:
        /*0004*/ 	.word	0x00000082


	//----- nvinfo : EIATTR_KPARAM_INFO
	.align		4
.L_1586:
        /*0008*/ 	.byte	0x04, 0x17
        /*000a*/ 	.short	(.L_1588 - .L_1587)
.L_1587:
        /*000c*/ 	.word	0x00000000
        /*0010*/ 	.short	0x0000
        /*0012*/ 	.short	0x0070
        /*0014*/ 	.byte	0x00, 0xf0, 0x01, 0x2a


	//----- nvinfo : EIATTR_SPARSE_MMA_MASK
	.align		4
.L_1588:
        /*0018*/ 	.byte	0x03, 0x50
        /*001a*/ 	.short	0x0000


	//----- nvinfo : EIATTR_MAXREG_COUNT
	.align		4
        /*001c*/ 	.byte	0x03, 0x1b
        /*001e*/ 	.short	0x0080


	//----- nvinfo : EIATTR_NUM_BARRIERS
	.align		4
        /*0020*/ 	.byte	0x02, 0x4c
        /*0022*/ 	.byte	0x09
	.zero		1


	//----- nvinfo : EIATTR_EXTERNS
	.align		4
        /*0024*/ 	.byte	0x04, 0x0f
        /*0026*/ 	.short	(.L_1590 - .L_1589)


	//   ....[0]....
	.align		4
.L_1589:
        /*0028*/ 	.word	index@(__assertfail)


	//----- nvinfo : EIATTR_ANNOTATIONS
	.align		4
.L_1590:
        /*002c*/ 	.byte	0x04, 0x55
        /*002e*/ 	.short	(.L_1592 - .L_1591)


	//   ....[0]....
.L_1591:
        /* <DEDUP_REMOVED lines=56> */


	//----- nvinfo : EIATTR_MERCURY_ISA_VERSION
	.align		4
.L_1592:
        /*0398*/ 	.byte	0x03, 0x5f
        /*039a*/ 	.short	0x0101


	//----- nvinfo : EIATTR_UNUSED_LOAD_BYTE_OFFSET
	.align		4
        /*039c*/ 	.byte	0x04, 0x44
        /*039e*/ 	.short	(.L_1594 - .L_1593)


	//   ....[0]....
.L_1593:
        /*03a0*/ 	.word	0x00000940
        /*03a4*/ 	.word	0x0000fff0


	//   ....[1]....
        /*03a8*/ 	.word	0x0000a1b0
        /*03ac*/ 	.word	0x0000fff0


	//----- nvinfo : EIATTR_INT_WARP_WIDE_INSTR_OFFSETS
	.align		4
.L_1594:
        /*03b0*/ 	.byte	0x04, 0x31
        /*03b2*/ 	.short	(.L_1596 - .L_1595)


	//   ....[0]....
.L_1595:
        /*03b4*/ 	.word	0x000000c0


	//   ....[1]....
        /*03b8*/ 	.word	0x000000d0


	//   ....[2]....
        /*03bc*/ 	.word	0x00000170


	//   ....[3]....
        /*03c0*/ 	.word	0x0000e8f0


	//   ....[4]....
        /*03c4*/ 	.word	0x0000e980


	//   ....[5]....
        /*03c8*/ 	.word	0x00012560


	//   ....[6]....
        /*03cc*/ 	.word	0x000125f0


	//----- nvinfo : EIATTR_COOP_GROUP_MASK_REGIDS
	.align		4
.L_1596:
        /*03d0*/ 	.byte	0x04, 0x29
        /*03d2*/ 	.short	(.L_1598 - .L_1597)


	//   ....[0]....
.L_1597:
        /*03d4*/ 	.word	0xffffffff


	//   ....[1]....
        /*03d8*/ 	.word	0xffffffff


	//   ....[2]....
        /*03dc*/ 	.word	0xffffffff


	//   ....[3]....
        /*03e0*/ 	.word	0xffffffff


	//   ....[4]....
        /*03e4*/ 	.word	0xffffffff


	//   ....[5]....
        /*03e8*/ 	.word	0xffffffff


	//   ....[6]....
        /*03ec*/ 	.word	0xffffffff


	//   ....[7]....
        /*03f0*/ 	.word	0xffffffff


	//   ....[8]....
        /*03f4*/ 	.word	0xffffffff


	//   ....[9]....
        /*03f8*/ 	.word	0xffffffff


	//   ....[10]....
        /*03fc*/ 	.word	0xffffffff


	//   ....[11]....
        /*0400*/ 	.word	0xffffffff


	//   ....[12]....
        /*0404*/ 	.word	0xffffffff


	//   ....[13]....
        /*0408*/ 	.word	0xffffffff


	//   ....[14]....
        /*040c*/ 	.word	0xffffffff


	//   ....[15]....
        /*0410*/ 	.word	0xffffffff


	//   ....[16]....
        /*0414*/ 	.word	0xffffffff


	//   ....[17]....
        /*0418*/ 	.word	0xffffffff


	//   ....[18]....
        /*041c*/ 	.word	0xffffffff


	//   ....[19]....
        /*0420*/ 	.word	0xffffffff


	//   ....[20]....
        /*0424*/ 	.word	0xffffffff


	//   ....[21]....
        /*0428*/ 	.word	0xffffffff


	//   ....[22]....
        /*042c*/ 	.word	0xffffffff


	//   ....[23]....
        /*0430*/ 	.word	0xffffffff


	//   ....[24]....
        /*0434*/ 	.word	0xffffffff


	//   ....[25]....
        /*0438*/ 	.word	0xffffffff


	//   ....[26]....
        /*043c*/ 	.word	0xffffffff


	//   ....[27]....
        /*0440*/ 	.word	0xffffffff


	//   ....[28]....
        /*0444*/ 	.word	0xffffffff


	//   ....[29]....
        /*0448*/ 	.word	0xffffffff


	//   ....[30]....
        /*044c*/ 	.word	0xffffffff


	//   ....[31]....
        /*0450*/ 	.word	0xffffffff


	//   ....[32]....
        /*0454*/ 	.word	0xffffffff


	//   ....[33]....
        /*0458*/ 	.word	0xffffffff


	//   ....[34]....
        /*045c*/ 	.word	0xffffffff


	//   ....[35]....
        /*0460*/ 	.word	0xffffffff


	//   ....[36]....
        /*0464*/ 	.word	0xffffffff


	//   ....[37]....
        /*0468*/ 	.word	0xffffffff


	//   ....[38]....
        /*046c*/ 	.word	0xffffffff


	//   ....[39]....
        /*0470*/ 	.word	0xffffffff


	//   ....[40]....
        /*0474*/ 	.word	0xffffffff


	//   ....[41]....
        /*0478*/ 	.word	0xffffffff


	//   ....[42]....
        /*047c*/ 	.word	0xffffffff


	//   ....[43]....
        /*0480*/ 	.word	0xffffffff


	//   ....[44]....
        /*0484*/ 	.word	0xffffffff


	//   ....[45]....
        /*0488*/ 	.word	0xffffffff


	//   ....[46]....
        /*048c*/ 	.word	0xffffffff


	//   ....[47]....
        /*0490*/ 	.word	0xffffffff


	//   ....[48]....
        /*0494*/ 	.word	0xffffffff


	//   ....[49]....
        /*0498*/ 	.word	0xffffffff


	//   ....[50]....
        /*049c*/ 	.word	0xffffffff


	//   ....[51]....
        /*04a0*/ 	.word	0xffffffff


	//   ....[52]....
        /*04a4*/ 	.word	0xffffffff


	//   ....[53]....
        /*04a8*/ 	.word	0xffffffff


	//   ....[54]....
        /*04ac*/ 	.word	0xffffffff


	//   ....[55]....
        /*04b0*/ 	.word	0xffffffff


	//   ....[56]....
        /*04b4*/ 	.word	0xffffffff


	//   ....[57]....
        /*04b8*/ 	.word	0xffffffff


	//   ....[58]....
        /*04bc*/ 	.word	0xffffffff


	//   ....[59]....
        /*04c0*/ 	.word	0xffffffff


	//   ....[60]....
        /*04c4*/ 	.word	0xffffffff


	//   ....[61]....
        /*04c8*/ 	.word	0xffffffff


	//   ....[62]....
        /*04cc*/ 	.word	0xffffffff


	//   ....[63]....
        /*04d0*/ 	.word	0xffffffff


	//   ....[64]....
        /*04d4*/ 	.word	0xffffffff


	//   ....[65]....
        /*04d8*/ 	.word	0xffffffff


	//   ....[66]....
        /*04dc*/ 	.word	0xffffffff


	//   ....[67]....
        /*04e0*/ 	.word	0xffffffff


	//   ....[68]....
        /*04e4*/ 	.word	0xffffffff


	//   ....[69]....
        /*04e8*/ 	.word	0xffffffff


	//   ....[70]....
        /*04ec*/ 	.word	0xffffffff


	//   ....[71]....
        /*04f0*/ 	.word	0xffffffff


	//   ....[72]....
        /*04f4*/ 	.word	0xffffffff


	//   ....[73]....
        /*04f8*/ 	.word	0xffffffff


	//   ....[74]....
        /*04fc*/ 	.word	0xffffffff


	//   ....[75]....
        /*0500*/ 	.word	0xffffffff


	//   ....[76]....
        /*0504*/ 	.word	0xffffffff


	//   ....[77]....
        /*0508*/ 	.word	0xffffffff


	//   ....[78]....
        /*050c*/ 	.word	0xffffffff


	//   ....[79]....
        /*0510*/ 	.word	0xffffffff


	//   ....[80]....
        /*0514*/ 	.word	0xffffffff


	//   ....[81]....
        /*0518*/ 	.word	0xffffffff


	//   ....[82]....
        /*051c*/ 	.word	0xffffffff


	//   ....[83]....
        /*0520*/ 	.word	0xffffffff


	//   ....[84]....
        /*0524*/ 	.word	0xffffffff


	//   ....[85]....
        /*0528*/ 	.word	0xffffffff


	//   ....[86]....
        /*052c*/ 	.word	0xffffffff


	//   ....[87]....
        /*0530*/ 	.word	0xffffffff


	//   ....[88]....
        /*0534*/ 	.word	0xffffffff


	//   ....[89]....
        /*0538*/ 	.word	0xffffffff


	//   ....[90]....
        /*053c*/ 	.word	0xffffffff


	//   ....[91]....
        /*0540*/ 	.word	0xffffffff


	//   ....[92]....
        /*0544*/ 	.word	0xffffffff


	//   ....[93]....
        /*0548*/ 	.word	0xffffffff


	//   ....[94]....
        /*054c*/ 	.word	0xffffffff


	//   ....[95]....
        /*0550*/ 	.word	0xffffffff


	//   ....[96]....
        /*0554*/ 	.word	0xffffffff


	//   ....[97]....
        /*0558*/ 	.word	0xffffffff


	//   ....[98]....
        /*055c*/ 	.word	0xffffffff


	//   ....[99]....
        /*0560*/ 	.word	0xffffffff


	//   ....[100]....
        /*0564*/ 	.word	0xffffffff


	//   ....[101]....
        /*0568*/ 	.word	0xffffffff


	//   ....[102]....
        /*056c*/ 	.word	0xffffffff


	//   ....[103]....
        /*0570*/ 	.word	0xffffffff


	//   ....[104]....
        /*0574*/ 	.word	0xffffffff


	//   ....[105]....
        /*0578*/ 	.word	0xffffffff


	//   ....[106]....
        /*057c*/ 	.word	0xffffffff


	//   ....[107]....
        /*0580*/ 	.word	0xffffffff


	//   ....[108]....
        /*0584*/ 	.word	0xffffffff


	//   ....[109]....
        /*0588*/ 	.word	0xffffffff


	//   ....[110]....
        /*058c*/ 	.word	0xffffffff


	//   ....[111]....
        /*0590*/ 	.word	0xffffffff


	//   ....[112]....
        /*0594*/ 	.word	0xffffffff


	//   ....[113]....
        /*0598*/ 	.word	0xffffffff


	//   ....[114]....
        /*059c*/ 	.word	0xffffffff


	//   ....[115]....
        /*05a0*/ 	.word	0xffffffff


	//   ....[116]....
        /*05a4*/ 	.word	0xffffffff


	//   ....[117]....
        /*05a8*/ 	.word	0xffffffff


	//   ....[118]....
        /*05ac*/ 	.word	0xffffffff


	//   ....[119]....
        /*05b0*/ 	.word	0xffffffff


	//   ....[120]....
        /*05b4*/ 	.word	0xffffffff


	//   ....[121]....
        /*05b8*/ 	.word	0xffffffff


	//   ....[122]....
        /*05bc*/ 	.word	0xffffffff


	//   ....[123]....
        /*05c0*/ 	.word	0xffffffff


	//   ....[124]....
        /*05c4*/ 	.word	0xffffffff


	//   ....[125]....
        /*05c8*/ 	.word	0xffffffff


	//   ....[126]....
        /*05cc*/ 	.word	0xffffffff


	//   ....[127]....
        /*05d0*/ 	.word	0xffffffff


	//   ....[128]....
        /*05d4*/ 	.word	0xffffffff


	//   ....[129]....
        /*05d8*/ 	.word	0xffffffff


	//   ....[130]....
        /*05dc*/ 	.word	0xffffffff


	//   ....[131]....
        /*05e0*/ 	.word	0xffffffff


	//   ....[132]....
        /*05e4*/ 	.word	0xffffffff


	//   ....[133]....
        /*05e8*/ 	.word	0xffffffff


	//   ....[134]....
        /*05ec*/ 	.word	0xffffffff


	//   ....[135]....
        /*05f0*/ 	.word	0xffffffff


	//   ....[136]....
        /*05f4*/ 	.word	0xffffffff


	//   ....[137]....
        /*05f8*/ 	.word	0xffffffff


	//   ....[138]....
        /*05fc*/ 	.word	0xffffffff


	//   ....[139]....
        /*0600*/ 	.word	0xffffffff


	//   ....[140]....
        /*0604*/ 	.word	0xffffffff


	//   ....[141]....
        /*0608*/ 	.word	0xffffffff


	//   ....[142]....
        /*060c*/ 	.word	0xffffffff


	//   ....[143]....
        /*0610*/ 	.word	0xffffffff


	//   ....[144]....
        /*0614*/ 	.word	0xffffffff


	//   ....[145]....
        /*0618*/ 	.word	0xffffffff


	//   ....[146]....
        /*061c*/ 	.word	0xffffffff


	//   ....[147]....
        /*0620*/ 	.word	0xffffffff


	//   ....[148]....
        /*0624*/ 	.word	0xffffffff


	//   ....[149]....
        /*0628*/ 	.word	0xffffffff


	//   ....[150]....
        /*062c*/ 	.word	0xffffffff


	//   ....[151]....
        /*0630*/ 	.word	0xffffffff


	//   ....[152]....
        /*0634*/ 	.word	0xffffffff


	//   ....[153]....
        /*0638*/ 	.word	0xffffffff


	//   ....[154]....
        /*063c*/ 	.word	0xffffffff


	//   ....[155]....
        /*0640*/ 	.word	0xffffffff


	//   ....[156]....
        /*0644*/ 	.word	0xffffffff


	//   ....[157]....
        /*0648*/ 	.word	0xffffffff


	//   ....[158]....
        /*064c*/ 	.word	0xffffffff


	//   ....[159]....
        /*0650*/ 	.word	0xffffffff


	//   ....[160]....
        /*0654*/ 	.word	0xffffffff


	//   ....[161]....
        /*0658*/ 	.word	0xffffffff


	//   ....[162]....
        /*065c*/ 	.word	0xffffffff


	//   ....[163]....
        /*0660*/ 	.word	0xffffffff


	//   ....[164]....
        /*0664*/ 	.word	0xffffffff


	//   ....[165]....
        /*0668*/ 	.word	0xffffffff


	//   ....[166]....
        /*066c*/ 	.word	0xffffffff


	//   ....[167]....
        /*0670*/ 	.word	0xffffffff


	//   ....[168]....
        /*0674*/ 	.word	0xffffffff


	//   ....[169]....
        /*0678*/ 	.word	0xffffffff


	//   ....[170]....
        /*067c*/ 	.word	0xffffffff


	//   ....[171]....
        /*0680*/ 	.word	0x0500000f


	//   ....[172]....
        /*0684*/ 	.word	0x0500000f


	//   ....[173]....
        /*0688*/ 	.word	0x0500000f


	//   ....[174]....
        /*068c*/ 	.word	0x0500000f


	//   ....[175]....
        /*0690*/ 	.word	0x0500000f


	//   ....[176]....
        /*0694*/ 	.word	0x0500000f


	//   ....[177]....
        /*0698*/ 	.word	0x0500000f


	//   ....[178]....
        /*069c*/ 	.word	0x0500000f


	//   ....[179]....
        /*06a0*/ 	.word	0x0500000f


	//   ....[180]....
        /*06a4*/ 	.word	0x0500000f


	//   ....[181]....
        /*06a8*/ 	.word	0x0500000f


	//   ....[182]....
        /*06ac*/ 	.word	0x0500000f


	//   ....[183]....
        /*06b0*/ 	.word	0x0500000f


	//   ....[184]....
        /*06b4*/ 	.word	0x0500000f


	//   ....[185]....
        /*06b8*/ 	.word	0x0500000f


	//   ....[186]....
        /*06bc*/ 	.word	0x0500000f


	//   ....[187]....
        /*06c0*/ 	.word	0x0500000f


	//   ....[188]....
        /*06c4*/ 	.word	0x0500000f


	//   ....[189]....
        /*06c8*/ 	.word	0x0500000f


	//   ....[190]....
        /*06cc*/ 	.word	0x0500000f


	//   ....[191]....
        /*06d0*/ 	.word	0x0500000f


	//   ....[192]....
        /*06d4*/ 	.word	0x0500000f


	//   ....[193]....
        /*06d8*/ 	.word	0x0500000f


	//   ....[194]....
        /*06dc*/ 	.word	0x0500000f


	//   ....[195]....
        /*06e0*/ 	.word	0x0500000f


	//   ....[196]....
        /*06e4*/ 	.word	0x0500000f


	//   ....[197]....
        /*06e8*/ 	.word	0x0500000f


	//   ....[198]....
        /*06ec*/ 	.word	0x0500000f


	//   ....[199]....
        /*06f0*/ 	.word	0x0500000f


	//   ....[200]....
        /*06f4*/ 	.word	0x0500000f


	//   ....[201]....
        /*06f8*/ 	.word	0x0500000f


	//   ....[202]....
        /*06fc*/ 	.word	0x0500000f


	//   ....[203]....
        /*0700*/ 	.word	0x0500000f


	//   ....[204]....
        /*0704*/ 	.word	0x0500000f


	//   ....[205]....
        /*0708*/ 	.word	0x0500000f


	//   ....[206]....
        /*070c*/ 	.word	0x0500000f


	//   ....[207]....
        /*0710*/ 	.word	0x0500000f


	//   ....[208]....
        /*0714*/ 	.word	0x0500000f


	//   ....[209]....
        /*0718*/ 	.word	0x0500000f


	//   ....[210]....
        /*071c*/ 	.word	0x0500000f


	//   ....[211]....
        /*0720*/ 	.word	0x0500000f


	//   ....[212]....
        /*0724*/ 	.word	0x0500000f


	//   ....[213]....
        /*0728*/ 	.word	0x0500000f


	//   ....[214]....
        /*072c*/ 	.word	0x0500000f


	//   ....[215]....
        /*0730*/ 	.word	0x0500000f


	//   ....[216]....
        /*0734*/ 	.word	0x0500000f


	//   ....[217]....
        /*0738*/ 	.word	0x0500000f


	//   ....[218]....
        /*073c*/ 	.word	0x0500000f


	//   ....[219]....
        /*0740*/ 	.word	0x0500000f


	//   ....[220]....
        /*0744*/ 	.word	0x0500000f


	//   ....[221]....
        /*0748*/ 	.word	0x0500000f


	//   ....[222]....
        /*074c*/ 	.word	0x0500000f


	//   ....[223]....
        /*0750*/ 	.word	0x0500000f


	//   ....[224]....
        /*0754*/ 	.word	0x0500000f


	//----- nvinfo : EIATTR_COOP_GROUP_INSTR_OFFSETS
	.align		4
.L_1598:
        /*0758*/ 	.byte	0x04, 0x28
        /*075a*/ 	.short	(.L_1600 - .L_1599)


	//   ....[0]....
.L_1599:
        /*075c*/ 	.word	0x00000070


	//   ....[1]....
        /*0760*/ 	.word	0x000000b0


	//   ....[2]....
        /*0764*/ 	.word	0x000002d0


	//   ....[3]....
        /*0768*/ 	.word	0x00000430


	//   ....[4]....
        /*076c*/ 	.word	0x00000550


	//   ....[5]....
        /*0770*/ 	.word	0x000006b0


	//   ....[6]....
        /*0774*/ 	.word	0x00001b00


	//   ....[7]....
        /*0778*/ 	.word	0x000023b0


	//   ....[8]....
        /*077c*/ 	.word	0x000023e0


	//   ....[9]....
        /*0780*/ 	.word	0x00002c90


	//   ....[10]....
        /*0784*/ 	.word	0x00002d60


	//   ....[11]....
        /*0788*/ 	.word	0x00003870


	//   ....[12]....
        /*078c*/ 	.word	0x00003920


	//   ....[13]....
        /*0790*/ 	.word	0x000050f0


	//   ....[14]....
        /*0794*/ 	.word	0x000058d0


	//   ....[15]....
        /*0798*/ 	.word	0x000058f0


	//   ....[16]....
        /*079c*/ 	.word	0x00005900


	//   ....[17]....
        /*07a0*/ 	.word	0x00006480


	//   ....[18]....
        /*07a4*/ 	.word	0x000064e0


	//   ....[19]....
        /*07a8*/ 	.word	0x00008380


	//   ....[20]....
        /*07ac*/ 	.word	0x00008390


	//   ....[21]....
        /*07b0*/ 	.word	0x000083c0


	//   ....[22]....
        /*07b4*/ 	.word	0x000083e0


	//   ....[23]....
        /*07b8*/ 	.word	0x00009bf0


	//   ....[24]....
        /*07bc*/ 	.word	0x00009c00


	//   ....[25]....
        /*07c0*/ 	.word	0x00009c80


	//   ....[26]....
        /*07c4*/ 	.word	0x00009c90


	//   ....[27]....
        /*07c8*/ 	.word	0x0000a690


	//   ....[28]....
        /*07cc*/ 	.word	0x0000a6a0


	//   ....[29]....
        /*07d0*/ 	.word	0x0000a6b0


	//   ....[30]....
        /*07d4*/ 	.word	0x0000a6c0


	//   ....[31]....
        /*07d8*/ 	.word	0x0000a6d0


	//   ....[32]....
        /*07dc*/ 	.word	0x0000a6e0


	//   ....[33]....
        /*07e0*/ 	.word	0x0000a6f0


	//   ....[34]....
        /*07e4*/ 	.word	0x0000a700


	//   ....[35]....
        /*07e8*/ 	.word	0x0000a710


	//   ....[36]....
        /*07ec*/ 	.word	0x0000a730


	//   ....[37]....
        /*07f0*/ 	.word	0x0000a750


	//   ....[38]....
        /*07f4*/ 	.word	0x0000a760


	//   ....[39]....
        /*07f8*/ 	.word	0x0000a790


	//   ....[40]....
        /*07fc*/ 	.word	0x0000a7a0


	//   ....[41]....
        /*0800*/ 	.word	0x0000a7b0


	//   ....[42]....
        /*0804*/ 	.word	0x0000a7c0


	//   ....[43]....
        /*0808*/ 	.word	0x0000a7d0


	//   ....[44]....
        /*080c*/ 	.word	0x0000a800


	//   ....[45]....
        /*0810*/ 	.word	0x0000a820


	//   ....[46]....
        /*0814*/ 	.word	0x0000a850


	//   ....[47]....
        /*0818*/ 	.word	0x0000a870


	//   ....[48]....
        /*081c*/ 	.word	0x0000a890


	//   ....[49]....
        /*0820*/ 	.word	0x0000a8a0


	//   ....[50]....
        /*0824*/ 	.word	0x0000a8b0


	//   ....[51]....
        /*0828*/ 	.word	0x0000a8d0


	//   ....[52]....
        /*082c*/ 	.word	0x0000a900


	//   ....[53]....
        /*0830*/ 	.word	0x0000a920


	//   ....[54]....
        /*0834*/ 	.word	0x0000a950


	//   ....[55]....
        /*0838*/ 	.word	0x0000a980


	//   ....[56]....
        /*083c*/ 	.word	0x0000a9b0


	//   ....[57]....
        /*0840*/ 	.word	0x0000a9e0


	//   ....[58]....
        /*0844*/ 	.word	0x0000aa10


	//   ....[59]....
        /*0848*/ 	.word	0x0000b0a0


	//   ....[60]....
        /*084c*/ 	.word	0x0000b0b0


	//   ....[61]....
        /*0850*/ 	.word	0x0000b0c0


	//   ....[62]....
        /*0854*/ 	.word	0x0000b110


	//   ....[63]....
        /*0858*/ 	.word	0x0000b720


	//   ....[64]....
        /*085c*/ 	.word	0x0000b760


	//   ....[65]....
        /*0860*/ 	.word	0x0000b780


	//   ....[66]....
        /*0864*/ 	.word	0x0000b7c0


	//   ....[67]....
        /*0868*/ 	.word	0x0000b7e0


	//   ....[68]....
        /*086c*/ 	.word	0x0000b7f0


	//   ....[69]....
        /*0870*/ 	.word	0x0000b810


	//   ....[70]....
        /*0874*/ 	.word	0x0000b830


	//   ....[71]....
        /*0878*/ 	.word	0x0000bcb0


	//   ....[72]....
        /*087c*/ 	.word	0x0000bcc0


	//   ....[73]....
        /*0880*/ 	.word	0x0000bef0


	//   ....[74]....
        /*0884*/ 	.word	0x0000bf00


	//   ....[75]....
        /*0888*/ 	.word	0x0000ca10


	//   ....[76]....
        /*088c*/ 	.word	0x0000ca40


	//   ....[77]....
        /*0890*/ 	.word	0x0000ca80


	//   ....[78]....
        /*0894*/ 	.word	0x0000cab0


	//   ....[79]....
        /*0898*/ 	.word	0x0000cac0


	//   ....[80]....
        /*089c*/ 	.word	0x0000cad0


	//   ....[81]....
        /*08a0*/ 	.word	0x0000cae0


	//   ....[82]....
        /*08a4*/ 	.word	0x0000cb00


	//   ....[83]....
        /*08a8*/ 	.word	0x0000cc50


	//   ....[84]....
        /*08ac*/ 	.word	0x0000ce70


	//   ....[85]....
        /*08b0*/ 	.word	0x0000cea0


	//   ....[86]....
        /*08b4*/ 	.word	0x0000ced0


	//   ....[87]....
        /*08b8*/ 	.word	0x0000cf00


	//   ....[88]....
        /*08bc*/ 	.word	0x0000cf30


	//   ....[89]....
        /*08c0*/ 	.word	0x0000cf80


	//   ....[90]....
        /*08c4*/ 	.word	0x0000d0f0


	//   ....[91]....
        /*08c8*/ 	.word	0x0000d120


	//   ....[92]....
        /*08cc*/ 	.word	0x0000d150


	//   ....[93]....
        /*08d0*/ 	.word	0x0000d180


	//   ....[94]....
        /*08d4*/ 	.word	0x0000d1b0


	//   ....[95]....
        /*08d8*/ 	.word	0x0000d1e0


	//   ....[96]....
        /*08dc*/ 	.word	0x0000d270


	//   ....[97]....
        /*08e0*/ 	.word	0x0000d2d0


	//   ....[98]....
        /*08e4*/ 	.word	0x0000d2e0


	//   ....[99]....
        /*08e8*/ 	.word	0x0000d330


	//   ....[100]....
        /*08ec*/ 	.word	0x0000f8d0


	//   ....[101]....
        /*08f0*/ 	.word	0x0000f8e0


	//   ....[102]....
        /*08f4*/ 	.word	0x0000f950


	//   ....[103]....
        /*08f8*/ 	.word	0x0000f970


	//   ....[104]....
        /*08fc*/ 	.word	0x0000f9b0


	//   ....[105]....
        /*0900*/ 	.word	0x0000f9d0


	//   ....[106]....
        /*0904*/ 	.word	0x0000f9e0


	//   ....[107]....
        /*0908*/ 	.word	0x0000f9f0


	//   ....[108]....
        /*090c*/ 	.word	0x0000fa80


	//   ....[109]....
        /*0910*/ 	.word	0x0000faa0


	//   ....[110]....
        /*0914*/ 	.word	0x0000ff00


	//   ....[111]....
        /*0918*/ 	.word	0x0000ff10


	//   ....[112]....
        /*091c*/ 	.word	0x0000ff30


	//   ....[113]....
        /*0920*/ 	.word	0x0000ffc0


	//   ....[114]....
        /*0924*/ 	.word	0x0000ffd0


	//   ....[115]....
        /*0928*/ 	.word	0x00010040


	//   ....[116]....
        /*092c*/ 	.word	0x00010050


	//   ....[117]....
        /*0930*/ 	.word	0x00010060


	//   ....[118]....
        /*0934*/ 	.word	0x00010070


	//   ....[119]....
        /*0938*/ 	.word	0x00010130


	//   ....[120]....
        /*093c*/ 	.word	0x000109a0


	//   ....[121]....
        /*0940*/ 	.word	0x000109d0


	//   ....[122]....
        /*0944*/ 	.word	0x00010a70


	//   ....[123]....
        /*0948*/ 	.word	0x00010a90


	//   ....[124]....
        /*094c*/ 	.word	0x00010b10


	//   ....[125]....
        /*0950*/ 	.word	0x00010b30


	//   ....[126]....
        /*0954*/ 	.word	0x00010b40


	//   ....[127]....
        /*0958*/ 	.word	0x00010b50


	//   ....[128]....
        /*095c*/ 	.word	0x00010c50


	//   ....[129]....
        /*0960*/ 	.word	0x00010c60


	//   ....[130]....
        /*0964*/ 	.word	0x00010c70


	//   ....[131]....
        /*0968*/ 	.word	0x00010c80


	//   ....[132]....
        /*096c*/ 	.word	0x000116c0


	//   ....[133]....
        /*0970*/ 	.word	0x000116d0


	//   ....[134]....
        /*0974*/ 	.word	0x00011740


	//   ....[135]....
        /*0978*/ 	.word	0x00011750


	//   ....[136]....
        /*097c*/ 	.word	0x00011790


	//   ....[137]....
        /*0980*/ 	.word	0x000117a0


	//   ....[138]....
        /*0984*/ 	.word	0x000117e0


	//   ....[139]....
        /*0988*/ 	.word	0x000117f0


	//   ....[140]....
        /*098c*/ 	.word	0x00011830


	//   ....[141]....
        /*0990*/ 	.word	0x00011840


	//   ....[142]....
        /*0994*/ 	.word	0x00011c50


	//   ....[143]....
        /*0998*/ 	.word	0x00011c60


	//   ....[144]....
        /*099c*/ 	.word	0x00011c70


	//   ....[145]....
        /*09a0*/ 	.word	0x00011cb0


	//   ....[146]....
        /*09a4*/ 	.word	0x00011cc0


	//   ....[147]....
        /*09a8*/ 	.word	0x00011d00


	//   ....[148]....
        /*09ac*/ 	.word	0x00011d10


	//   ....[149]....
        /*09b0*/ 	.word	0x00011d20


	//   ....[150]....
        /*09b4*/ 	.word	0x00011d60


	//   ....[151]....
        /*09b8*/ 	.word	0x00011da0


	//   ....[152]....
        /*09bc*/ 	.word	0x00012f00


	//   ....[153]....
        /*09c0*/ 	.word	0x00012f20


	//   ....[154]....
        /*09c4*/ 	.word	0x00012f50


	//   ....[155]....
        /*09c8*/ 	.word	0x00012f80


	//   ....[156]....
        /*09cc*/ 	.word	0x00012fc0


	//   ....[157]....
        /*09d0*/ 	.word	0x00012fd0


	//   ....[158]....
        /*09d4*/ 	.word	0x00013000


	//   ....[159]....
        /*09d8*/ 	.word	0x00013030


	//   ....[160]....
        /*09dc*/ 	.word	0x000131a0


	//   ....[161]....
        /*09e0*/ 	.word	0x000131d0


	//   ....[162]....
        /*09e4*/ 	.word	0x00013200


	//   ....[163]....
        /*09e8*/ 	.word	0x00013240


	//   ....[164]....
        /*09ec*/ 	.word	0x00013270


	//   ....[165]....
        /*09f0*/ 	.word	0x000132a0


	//   ....[166]....
        /*09f4*/ 	.word	0x00013340


	//   ....[167]....
        /*09f8*/ 	.word	0x00013390


	//   ....[168]....
        /*09fc*/ 	.word	0x000133a0


	//   ....[169]....
        /*0a00*/ 	.word	0x000133e0


	//   ....[170]....
        /*0a04*/ 	.word	0x00013ee0


	//   ....[171]....
        /*0a08*/ 	.word	0x00014520


	//   ....[172]....
        /*0a0c*/ 	.word	0x00014610


	//   ....[173]....
        /*0a10*/ 	.word	0x000146a0


	//   ....[174]....
        /*0a14*/ 	.word	0x00014770


	//   ....[175]....
        /*0a18*/ 	.word	0x00014820


	//   ....[176]....
        /*0a1c*/ 	.word	0x000148d0


	//   ....[177]....
        /*0a20*/ 	.word	0x00014970


	//   ....[178]....
        /*0a24*/ 	.word	0x00014a10


	//   ....[179]....
        /*0a28*/ 	.word	0x00014ac0


	//   ....[180]....
        /*0a2c*/ 	.word	0x00014b40


	//   ....[181]....
        /*0a30*/ 	.word	0x00014c10


	//   ....[182]....
        /*0a34*/ 	.word	0x00014d40


	//   ....[183]....
        /*0a38*/ 	.word	0x00014df0


	//   ....[184]....
        /*0a3c*/ 	.word	0x00014e70


	//   ....[185]....
        /*0a40*/ 	.word	0x00014f60


	//   ....[186]....
        /*0a44*/ 	.word	0x00014fc0


	//   ....[187]....
        /*0a48*/ 	.word	0x000150a0


	//   ....[188]....
        /*0a4c*/ 	.word	0x00015100


	//   ....[189]....
        /*0a50*/ 	.word	0x000151a0


	//   ....[190]....
        /*0a54*/ 	.word	0x00015240


	//   ....[191]....
        /*0a58*/ 	.word	0x00015310


	//   ....[192]....
        /*0a5c*/ 	.word	0x000153c0


	//   ....[193]....
        /*0a60*/ 	.word	0x00015430


	//   ....[194]....
        /*0a64*/ 	.word	0x00015490


	//   ....[195]....
        /*0a68*/ 	.word	0x00015580


	//   ....[196]....
        /*0a6c*/ 	.word	0x000155e0


	//   ....[197]....
        /*0a70*/ 	.word	0x000156e0


	//   ....[198]....
        /*0a74*/ 	.word	0x00015740


	//   ....[199]....
        /*0a78*/ 	.word	0x000157e0


	//   ....[200]....
        /*0a7c*/ 	.word	0x000158a0


	//   ....[201]....
        /*0a80*/ 	.word	0x00015930


	//   ....[202]....
        /*0a84*/ 	.word	0x000159f0


	//   ....[203]....
        /*0a88*/ 	.word	0x00015ab0


	//   ....[204]....
        /*0a8c*/ 	.word	0x00015bf0


	//   ....[205]....
        /*0a90*/ 	.word	0x00015ca0


	//   ....[206]....
        /*0a94*/ 	.word	0x00015d50


	//   ....[207]....
        /*0a98*/ 	.word	0x00015df0


	//   ....[208]....
        /*0a9c*/ 	.word	0x00015ea0


	//   ....[209]....
        /*0aa0*/ 	.word	0x00015f40


	//   ....[210]....
        /*0aa4*/ 	.word	0x00015ff0


	//   ....[211]....
        /*0aa8*/ 	.word	0x00016090


	//   ....[212]....
        /*0aac*/ 	.word	0x00016100


	//   ....[213]....
        /*0ab0*/ 	.word	0x000161c0


	//   ....[214]....
        /*0ab4*/ 	.word	0x000162b0


	//   ....[215]....
        /*0ab8*/ 	.word	0x00016340


	//   ....[216]....
        /*0abc*/ 	.word	0x000163a0


	//   ....[217]....
        /*0ac0*/ 	.word	0x00016450


	//   ....[218]....
        /*0ac4*/ 	.word	0x000164b0


	//   ....[219]....
        /*0ac8*/ 	.word	0x00016560


	//   ....[220]....
        /*0acc*/ 	.word	0x000165c0


	//   ....[221]....
        /*0ad0*/ 	.word	0x00016670


	//   ....[222]....
        /*0ad4*/ 	.word	0x000166d0


	//   ....[223]....
        /*0ad8*/ 	.word	0x00016780


	//   ....[224]....
        /*0adc*/ 	.word	0x000169e0


	//----- nvinfo : EIATTR_REG_RECONFIG
	.align		4
.L_1600:
        /*0ae0*/ 	.byte	0x01, 0x54
	.zero		2


	//----- nvinfo : EIATTR_SYSCALL_OFFSETS
	.align		4
        /*0ae4*/ 	.byte	0x04, 0x46
        /*0ae6*/ 	.short	(.L_1602 - .L_1601)


	//   ....[0]....
.L_1601:
        /*0ae8*/ 	.word	0x00001cb0


	//   ....[1]....
        /*0aec*/ 	.word	0x0000eaf0


	//   ....[2]....
        /*0af0*/ 	.word	0x0000ec80


	//   ....[3]....
        /*0af4*/ 	.word	0x0000edd0


	//   ....[4]....
        /*0af8*/ 	.word	0x0000ef10


	//   ....[5]....
        /*0afc*/ 	.word	0x00010500


	//----- nvinfo : EIATTR_MBARRIER_INSTR_OFFSETS
	.align		4
.L_1602:
        /*0b00*/ 	.byte	0x04, 0x39
        /*0b02*/ 	.short	(.L_1604 - .L_1603)


	//   ....[0]....
.L_1603:
        /*0b04*/ 	.word	0x00000180
        /*0b08*/ 	.word	0x000000ff
        /*0b0c*/ 	.word	0x00013200
        /*0b10*/ 	.short	0x0100
        /*0b12*/ 	.byte	0x08
	.zero		1


	//   ....[1]....
        /*0b14*/ 	.word	0x00000190
        /*0b18*/ 	.word	0x000000ff
        /*0b1c*/ 	.word	0x00013220
        /*0b20*/ 	.short	0x0100
        /*0b22*/ 	.byte	0x08
	.zero		1


	//   ....[2]....
        /*0b24*/ 	.word	0x00000280
        /*0b28*/ 	.word	0x000000ff
        /*0b2c*/ 	.word	0x00013230
        /*0b30*/ 	.short	0x0100
        /*0b32*/ 	.byte	0x08
	.zero		1


	//   ....[3]....
        /*0b34*/ 	.word	0x00000290
        /*0b38*/ 	.word	0x000000ff
        /*0b3c*/ 	.word	0x00013240
        /*0b40*/ 	.short	0x0100
        /*0b42*/ 	.byte	0x08
	.zero		1


	//   ....[4]....
        /*0b44*/ 	.word	0x000002a0
        /*0b48*/ 	.word	0x000000ff
        /*0b4c*/ 	.word	0x00013238
        /*0b50*/ 	.short	0x0100
        /*0b52*/ 	.byte	0x08
	.zero		1


	//   ....[5]....
        /*0b54*/ 	.word	0x000002b0
        /*0b58*/ 	.word	0x000000ff
        /*0b5c*/ 	.word	0x00013248
        /*0b60*/ 	.short	0x0100
        /*0b62*/ 	.byte	0x08
	.zero		1


	//   ....[6]....
        /*0b64*/ 	.word	0x000003e0
        /*0b68*/ 	.word	0x000000ff
        /*0b6c*/ 	.word	0x00013250
        /*0b70*/ 	.short	0x0100
        /*0b72*/ 	.byte	0x08
	.zero		1


	//   ....[7]....
        /*0b74*/ 	.word	0x000003f0
        /*0b78*/ 	.word	0x000000ff
        /*0b7c*/ 	.word	0x00013260
        /*0b80*/ 	.short	0x0100
        /*0b82*/ 	.byte	0x08
	.zero		1


	//   ....[8]....
        /*0b84*/ 	.word	0x00000400
        /*0b88*/ 	.word	0x000000ff
        /*0b8c*/ 	.word	0x00013258
        /*0b90*/ 	.short	0x0100
        /*0b92*/ 	.byte	0x08
	.zero		1


	//   ....[9]....
        /*0b94*/ 	.word	0x00000410
        /*0b98*/ 	.word	0x000000ff
        /*0b9c*/ 	.word	0x00013268
        /*0ba0*/ 	.short	0x0100
        /*0ba2*/ 	.byte	0x08
	.zero		1


	//   ....[10]....
        /*0ba4*/ 	.word	0x00000500
        /*0ba8*/ 	.word	0x000000ff
        /*0bac*/ 	.word	0x00013270
        /*0bb0*/ 	.short	0x0100
        /*0bb2*/ 	.byte	0x06
	.zero		1


	//   ....[11]....
        /*0bb4*/ 	.word	0x00000510
        /*0bb8*/ 	.word	0x000000ff
        /*0bbc*/ 	.word	0x00013280
        /*0bc0*/ 	.short	0x0100
        /*0bc2*/ 	.byte	0x06
	.zero		1


	//   ....[12]....
        /*0bc4*/ 	.word	0x00000520
        /*0bc8*/ 	.word	0x000000ff
        /*0bcc*/ 	.word	0x00013278
        /*0bd0*/ 	.short	0x0100
        /*0bd2*/ 	.byte	0x06
	.zero		1


	//   ....[13]....
        /*0bd4*/ 	.word	0x00000530
        /*0bd8*/ 	.word	0x000000ff
        /*0bdc*/ 	.word	0x00013288
        /*0be0*/ 	.short	0x0100
        /*0be2*/ 	.byte	0x06
	.zero		1


	//   ....[14]....
        /*0be4*/ 	.word	0x00000660
        /*0be8*/ 	.word	0x000000ff
        /*0bec*/ 	.word	0x00013290
        /*0bf0*/ 	.short	0x0100
        /*0bf2*/ 	.byte	0x08
	.zero		1


	//   ....[15]....
        /*0bf4*/ 	.word	0x00000670
        /*0bf8*/ 	.word	0x000000ff
        /*0bfc*/ 	.word	0x000132a0
        /*0c00*/ 	.short	0x0100
        /*0c02*/ 	.byte	0x08
	.zero		1


	//   ....[16]....
        /*0c04*/ 	.word	0x00000680
        /*0c08*/ 	.word	0x000000ff
        /*0c0c*/ 	.word	0x00013298
        /*0c10*/ 	.short	0x0100
        /*0c12*/ 	.byte	0x08
	.zero		1


	//   ....[17]....
        /*0c14*/ 	.word	0x00000690
        /*0c18*/ 	.word	0x000000ff
        /*0c1c*/ 	.word	0x000132a8
        /*0c20*/ 	.short	0x0100
        /*0c22*/ 	.byte	0x08
	.zero		1


	//   ....[18]....
        /*0c24*/ 	.word	0x000007e0
        /*0c28*/ 	.word	0x000000ff
        /*0c2c*/ 	.word	0x000132b0
        /*0c30*/ 	.short	0x0100
        /*0c32*/ 	.byte	0x08
	.zero		1


	//   ....[19]....
        /*0c34*/ 	.word	0x000007f0
        /*0c38*/ 	.word	0x000000ff
        /*0c3c*/ 	.word	0x000132c0
        /*0c40*/ 	.short	0x0100
        /*0c42*/ 	.byte	0x08
	.zero		1


	//   ....[20]....
        /*0c44*/ 	.word	0x00000800
        /*0c48*/ 	.word	0x000000ff
        /*0c4c*/ 	.word	0x000132b8
        /*0c50*/ 	.short	0x0100
        /*0c52*/ 	.byte	0x08
	.zero		1


	//   ....[21]....
        /*0c54*/ 	.word	0x00000810
        /*0c58*/ 	.word	0x000000ff
        /*0c5c*/ 	.word	0x000132c8
        /*0c60*/ 	.short	0x0100
        /*0c62*/ 	.byte	0x08
	.zero		1


	//   ....[22]....
        /*0c64*/ 	.word	0x00001d30
        /*0c68*/ 	.word	0x000000ff
        /*0c6c*/ 	.word	0x00013200
        /*0c70*/ 	.short	0x010a
        /*0c72*/ 	.byte	0x2d
	.zero		1


	//   ....[23]....
        /*0c74*/ 	.word	0x00001db0
        /*0c78*/ 	.word	0x00000003
        /*0c7c*/ 	.word	0x00013230
        /*0c80*/ 	.short	0x010a
        /*0c82*/ 	.byte	0x3f
	.zero		1


	//   ....[24]....
        /*0c84*/ 	.word	0x00001df0
        /*0c88*/ 	.word	0x00000003
        /*0c8c*/ 	.word	0x00013230
        /*0c90*/ 	.short	0x010a
        /*0c92*/ 	.byte	0x3f
	.zero		1


	//   ....[25]....
        /*0c94*/ 	.word	0x00002540
        /*0c98*/ 	.word	0x000000ff
        /*0c9c*/ 	.word	0x00000000
        /*0ca0*/ 	.short	0x0101
        /*0ca2*/ 	.byte	0x06
	.zero		1


	//   ....[26]....
        /*0ca4*/ 	.word	0x00004940
        /*0ca8*/ 	.word	0x000000ff
        /*0cac*/ 	.word	0x00013230
        /*0cb0*/ 	.short	0x010a
        /*0cb2*/ 	.byte	0x14
	.zero		1


	//   ....[27]....
        /*0cb4*/ 	.word	0x00004980
        /*0cb8*/ 	.word	0x000000ff
        /*0cbc*/ 	.word	0x00013230
        /*0cc0*/ 	.short	0x010a
        /*0cc2*/ 	.byte	0x14
	.zero		1


	//   ....[28]....
        /*0cc4*/ 	.word	0x00004dd0
        /*0cc8*/ 	.word	0x000000ff
        /*0ccc*/ 	.word	0x00013250
        /*0cd0*/ 	.short	0x010a
        /*0cd2*/ 	.byte	0x0b
	.zero		1


	//   ....[29]....
        /*0cd4*/ 	.word	0x00004e10
        /*0cd8*/ 	.word	0x000000ff
        /*0cdc*/ 	.word	0x00013250
        /*0ce0*/ 	.short	0x010a
        /*0ce2*/ 	.byte	0x0b
	.zero		1


	//   ....[30]....
        /*0ce4*/ 	.word	0x000050a0
        /*0ce8*/ 	.word	0x000000ff
        /*0cec*/ 	.word	0x00000000
        /*0cf0*/ 	.short	0x0101
        /*0cf2*/ 	.byte	0x14
	.zero		1


	//   ....[31]....
        /*0cf4*/ 	.word	0x00007210
        /*0cf8*/ 	.word	0x000000ff
        /*0cfc*/ 	.word	0x00000000
        /*0d00*/ 	.short	0x0101
        /*0d02*/ 	.byte	0x06
	.zero		1


	//   ....[32]....
        /*0d04*/ 	.word	0x00007750
        /*0d08*/ 	.word	0x000000ff
        /*0d0c*/ 	.word	0x00013230
        /*0d10*/ 	.short	0x010a
        /*0d12*/ 	.byte	0x06
	.zero		1


	//   ....[33]....
        /*0d14*/ 	.word	0x00007790
        /*0d18*/ 	.word	0x000000ff
        /*0d1c*/ 	.word	0x00013230
        /*0d20*/ 	.short	0x010a
        /*0d22*/ 	.byte	0x06
	.zero		1


	//   ....[34]....
        /*0d24*/ 	.word	0x00007be0
        /*0d28*/ 	.word	0x000000ff
        /*0d2c*/ 	.word	0x00013250
        /*0d30*/ 	.short	0x010a
        /*0d32*/ 	.byte	0x0b
	.zero		1


	//   ....[35]....
        /*0d34*/ 	.word	0x00007c20
        /*0d38*/ 	.word	0x000000ff
        /*0d3c*/ 	.word	0x00013250
        /*0d40*/ 	.short	0x010a
        /*0d42*/ 	.byte	0x0b
	.zero		1


	//   ....[36]....
        /*0d44*/ 	.word	0x00007f10
        /*0d48*/ 	.word	0x000000ff
        /*0d4c*/ 	.word	0x00000000
        /*0d50*/ 	.short	0x0101
        /*0d52*/ 	.byte	0x06
	.zero		1


	//   ....[37]....
        /*0d54*/ 	.word	0x000094c0
        /*0d58*/ 	.word	0x000000ff
        /*0d5c*/ 	.word	0x00000000
        /*0d60*/ 	.short	0x0101
        /*0d62*/ 	.byte	0x06
	.zero		1


	//   ....[38]....
        /*0d64*/ 	.word	0x00009950
        /*0d68*/ 	.word	0x000000ff
        /*0d6c*/ 	.word	0x00013250
        /*0d70*/ 	.short	0x010a
        /*0d72*/ 	.byte	0x05
	.zero		1


	//   ....[39]....
        /*0d74*/ 	.word	0x00009990
        /*0d78*/ 	.word	0x000000ff
        /*0d7c*/ 	.word	0x00013250
        /*0d80*/ 	.short	0x010a
        /*0d82*/ 	.byte	0x05
	.zero		1


	//   ....[40]....
        /*0d84*/ 	.word	0x00009f70
        /*0d88*/ 	.word	0x000000ff
        /*0d8c*/ 	.word	0x00000000
        /*0d90*/ 	.short	0x0101
        /*0d92*/ 	.byte	0x04
	.zero		1


	//   ....[41]....
        /*0d94*/ 	.word	0x0000b5f0
        /*0d98*/ 	.word	0x00000000
        /*0d9c*/ 	.word	0x00000000
        /*0da0*/ 	.short	0x0101
        /*0da2*/ 	.byte	0x3f
	.zero		1


	//   ....[42]....
        /*0da4*/ 	.word	0x0000bca0
        /*0da8*/ 	.word	0x00000006
        /*0dac*/ 	.word	0x00000000
        /*0db0*/ 	.short	0x0101
        /*0db2*/ 	.byte	0x3f
	.zero		1


	//   ....[43]....
        /*0db4*/ 	.word	0x0000f520
        /*0db8*/ 	.word	0x00000006
        /*0dbc*/ 	.word	0x00013280
        /*0dc0*/ 	.short	0x010a
        /*0dc2*/ 	.byte	0x3f
	.zero		1


	//   ....[44]....
        /*0dc4*/ 	.word	0x0000fbc0
        /*0dc8*/ 	.word	0x00000006
        /*0dcc*/ 	.word	0x00013270
        /*0dd0*/ 	.short	0x0107
        /*0dd2*/ 	.byte	0x3f
	.zero		1


	//   ....[45]....
        /*0dd4*/ 	.word	0x0000fc80
        /*0dd8*/ 	.word	0x00000006
        /*0ddc*/ 	.word	0x00013270
        /*0de0*/ 	.short	0x0101
        /*0de2*/ 	.byte	0x3f
	.zero		1


	//   ....[46]....
        /*0de4*/ 	.word	0x0000fcd0
        /*0de8*/ 	.word	0x00000006
        /*0dec*/ 	.word	0x00013240
        /*0df0*/ 	.short	0x010a
        /*0df2*/ 	.byte	0x3f
	.zero		1


	//   ....[47]....
        /*0df4*/ 	.word	0x00010240
        /*0df8*/ 	.word	0x00000006
        /*0dfc*/ 	.word	0x00013230
        /*0e00*/ 	.short	0x0107
        /*0e02*/ 	.byte	0x3f
	.zero		1


	//   ....[48]....
        /*0e04*/ 	.word	0x00010310
        /*0e08*/ 	.word	0x00000006
        /*0e0c*/ 	.word	0x00013230
        /*0e10*/ 	.short	0x0101
        /*0e12*/ 	.byte	0x3f
	.zero		1


	//   ....[49]....
        /*0e14*/ 	.word	0x00010d60
        /*0e18*/ 	.word	0x00000010
        /*0e1c*/ 	.word	0x00013200
        /*0e20*/ 	.short	0x0107
        /*0e22*/ 	.byte	0x3f
	.zero		1


	//   ....[50]....
        /*0e24*/ 	.word	0x00010e50
        /*0e28*/ 	.word	0x00000010
        /*0e2c*/ 	.word	0x00013200
        /*0e30*/ 	.short	0x0101
        /*0e32*/ 	.byte	0x3f
	.zero		1


	//   ....[51]....
        /*0e34*/ 	.word	0x00010e70
        /*0e38*/ 	.word	0x00000010
        /*0e3c*/ 	.word	0x00013220
        /*0e40*/ 	.short	0x010a
        /*0e42*/ 	.byte	0x3f
	.zero		1


	//   ....[52]....
        /*0e44*/ 	.word	0x000113f0
        /*0e48*/ 	.word	0x00000000
        /*0e4c*/ 	.word	0x00013280
        /*0e50*/ 	.short	0x010a
        /*0e52*/ 	.byte	0x3f
	.zero		1


	//   ....[53]....
        /*0e54*/ 	.word	0x000118f0
        /*0e58*/ 	.word	0x00000000
        /*0e5c*/ 	.word	0x00013270
        /*0e60*/ 	.short	0x0107
        /*0e62*/ 	.byte	0x3f
	.zero		1


	//   ....[54]....
        /*0e64*/ 	.word	0x000119b0
        /*0e68*/ 	.word	0x00000000
        /*0e6c*/ 	.word	0x00013270
        /*0e70*/ 	.short	0x0101
        /*0e72*/ 	.byte	0x3f
	.zero		1


	//   ....[55]....
        /*0e74*/ 	.word	0x000119e0
        /*0e78*/ 	.word	0x00000000
        /*0e7c*/ 	.word	0x00013240
        /*0e80*/ 	.short	0x010a
        /*0e82*/ 	.byte	0x3f
	.zero		1


	//   ....[56]....
        /*0e84*/ 	.word	0x00011e20
        /*0e88*/ 	.word	0x00000000
        /*0e8c*/ 	.word	0x00013230
        /*0e90*/ 	.short	0x0107
        /*0e92*/ 	.byte	0x3f
	.zero		1


	//   ....[57]....
        /*0e94*/ 	.word	0x00011ee0
        /*0e98*/ 	.word	0x00000000
        /*0e9c*/ 	.word	0x00013230
        /*0ea0*/ 	.short	0x0101
        /*0ea2*/ 	.byte	0x3f
	.zero		1


	//   ....[58]....
        /*0ea4*/ 	.word	0x00011f70
        /*0ea8*/ 	.word	0x00000002
        /*0eac*/ 	.word	0x00013270
        /*0eb0*/ 	.short	0x010a
        /*0eb2*/ 	.byte	0x3f
	.zero		1


	//   ....[59]....
        /*0eb4*/ 	.word	0x00012000
        /*0eb8*/ 	.word	0x00000002
        /*0ebc*/ 	.word	0x00013260
        /*0ec0*/ 	.short	0x010a
        /*0ec2*/ 	.byte	0x3f
	.zero		1


	//   ....[60]....
        /*0ec4*/ 	.word	0x00012430
        /*0ec8*/ 	.word	0x00000002
        /*0ecc*/ 	.word	0x00013250
        /*0ed0*/ 	.short	0x0101
        /*0ed2*/ 	.byte	0x3f
	.zero		1


	//   ....[61]....
        /*0ed4*/ 	.word	0x000124c0
        /*0ed8*/ 	.word	0x00000002
        /*0edc*/ 	.word	0x00000000
        /*0ee0*/ 	.short	0x0101
        /*0ee2*/ 	.byte	0x3f
	.zero		1


	//   ....[62]....
        /*0ee4*/ 	.word	0x000126b0
        /*0ee8*/ 	.word	0x00000000
        /*0eec*/ 	.word	0x00013270
        /*0ef0*/ 	.short	0x010a
        /*0ef2*/ 	.byte	0x3f
	.zero		1


	//   ....[63]....
        /*0ef4*/ 	.word	0x00012740
        /*0ef8*/ 	.word	0x00000000
        /*0efc*/ 	.word	0x00013260
        /*0f00*/ 	.short	0x010a
        /*0f02*/ 	.byte	0x3f
	.zero		1


	//   ....[64]....
        /*0f04*/ 	.word	0x00012b90
        /*0f08*/ 	.word	0x00000000
        /*0f0c*/ 	.word	0x00013250
        /*0f10*/ 	.short	0x0101
        /*0f12*/ 	.byte	0x3f
	.zero		1


	//   ....[65]....
        /*0f14*/ 	.word	0x00012c10
        /*0f18*/ 	.word	0x00000000
        /*0f1c*/ 	.word	0x00000000
        /*0f20*/ 	.short	0x0101
        /*0f22*/ 	.byte	0x3f
	.zero		1


	//   ....[66]....
        /*0f24*/ 	.word	0x00013e60
        /*0f28*/ 	.word	0x00000005
        /*0f2c*/ 	.word	0x00013220
        /*0f30*/ 	.short	0x010a
        /*0f32*/ 	.byte	0x3f
	.zero		1


	//   ....[67]....
        /*0f34*/ 	.word	0x00014000
        /*0f38*/ 	.word	0x00000004
        /*0f3c*/ 	.word	0x00013240
        /*0f40*/ 	.short	0x010a
        /*0f42*/ 	.byte	0x3f
	.zero		1


	//   ....[68]....
        /*0f44*/ 	.word	0x000140b0
        /*0f48*/ 	.word	0x00000005
        /*0f4c*/ 	.word	0x00013240
        /*0f50*/ 	.short	0x010a
        /*0f52*/ 	.byte	0x3f
	.zero		1


	//   ....[69]....
        /*0f54*/ 	.word	0x000140f0
        /*0f58*/ 	.word	0x00000004
        /*0f5c*/ 	.word	0x00013260
        /*0f60*/ 	.short	0x010a
        /*0f62*/ 	.byte	0x3f
	.zero		1


	//   ....[70]....
        /*0f64*/ 	.word	0x00014130
        /*0f68*/ 	.word	0x00000005
        /*0f6c*/ 	.word	0x00013260
        /*0f70*/ 	.short	0x010a
        /*0f72*/ 	.byte	0x3f
	.zero		1


	//   ....[71]....
        /*0f74*/ 	.word	0x00014170
        /*0f78*/ 	.word	0x00000004
        /*0f7c*/ 	.word	0x00013280
        /*0f80*/ 	.short	0x010a
        /*0f82*/ 	.byte	0x3f
	.zero		1


	//   ....[72]....
        /*0f84*/ 	.word	0x000141b0
        /*0f88*/ 	.word	0x00000005
        /*0f8c*/ 	.word	0x00013280
        /*0f90*/ 	.short	0x010a
        /*0f92*/ 	.byte	0x3f
	.zero		1


	//   ....[73]....
        /*0f94*/ 	.word	0x00014220
        /*0f98*/ 	.word	0x00000003
        /*0f9c*/ 	.word	0x00013200
        /*0fa0*/ 	.short	0x010a
        /*0fa2*/ 	.byte	0x3f
	.zero		1


	//   ....[74]....
        /*0fa4*/ 	.word	0x00014270
        /*0fa8*/ 	.word	0x00000003
        /*0fac*/ 	.word	0x00013230
        /*0fb0*/ 	.short	0x010a
        /*0fb2*/ 	.byte	0x3f
	.zero		1


	//   ....[75]....
        /*0fb4*/ 	.word	0x000142d0
        /*0fb8*/ 	.word	0x00000009
        /*0fbc*/ 	.word	0x00013230
        /*0fc0*/ 	.short	0x010a
        /*0fc2*/ 	.byte	0x3f
	.zero		1


	//   ....[76]....
        /*0fc4*/ 	.word	0x00014330
        /*0fc8*/ 	.word	0x00000002
        /*0fcc*/ 	.word	0x00013250
        /*0fd0*/ 	.short	0x010a
        /*0fd2*/ 	.byte	0x3f
	.zero		1


	//   ....[77]....
        /*0fd4*/ 	.word	0x00014390
        /*0fd8*/ 	.word	0x00000009
        /*0fdc*/ 	.word	0x00013230
        /*0fe0*/ 	.short	0x010a
        /*0fe2*/ 	.byte	0x3f
	.zero		1


	//   ....[78]....
        /*0fe4*/ 	.word	0x000143f0
        /*0fe8*/ 	.word	0x00000002
        /*0fec*/ 	.word	0x00013250
        /*0ff0*/ 	.short	0x010a
        /*0ff2*/ 	.byte	0x3f
	.zero		1


	//   ....[79]....
        /*0ff4*/ 	.word	0x00014450
        /*0ff8*/ 	.word	0x00000006
        /*0ffc*/ 	.word	0x00013250
        /*1000*/ 	.short	0x010a
        /*1002*/ 	.byte	0x3f
	.zero		1


	//   ....[80]....
        /*1004*/ 	.word	0x00014560
        /*1008*/ 	.word	0x00000006
        /*100c*/ 	.word	0x00013280
        /*1010*/ 	.short	0x010a
        /*1012*/ 	.byte	0x3f
	.zero		1


	//   ....[81]....
        /*1014*/ 	.word	0x00014c90
        /*1018*/ 	.word	0x00000006
        /*101c*/ 	.word	0x00013240
        /*1020*/ 	.short	0x010a
        /*1022*/ 	.byte	0x3f
	.zero		1


	//   ....[82]....
        /*1024*/ 	.word	0x00015af0
        /*1028*/ 	.word	0x00000010
        /*102c*/ 	.word	0x00013220
        /*1030*/ 	.short	0x010a
        /*1032*/ 	.byte	0x3f
	.zero		1


	//   ....[83]....
        /*1034*/ 	.word	0x00015b40
        /*1038*/ 	.word	0x00000000
        /*103c*/ 	.word	0x00013280
        /*1040*/ 	.short	0x010a
        /*1042*/ 	.byte	0x3f
	.zero		1


	//   ....[84]....
        /*1044*/ 	.word	0x00016200
        /*1048*/ 	.word	0x00000000
        /*104c*/ 	.word	0x00013240
        /*1050*/ 	.short	0x010a
        /*1052*/ 	.byte	0x3f
	.zero		1


	//   ....[85]....
        /*1054*/ 	.word	0x000167c0
        /*1058*/ 	.word	0x00000002
        /*105c*/ 	.word	0x00013270
        /*1060*/ 	.short	0x010a
        /*1062*/ 	.byte	0x3f
	.zero		1


	//   ....[86]....
        /*1064*/ 	.word	0x00016810
        /*1068*/ 	.word	0x00000002
        /*106c*/ 	.word	0x00013260
        /*1070*/ 	.short	0x010a
        /*1072*/ 	.byte	0x3f
	.zero		1


	//   ....[87]....
        /*1074*/ 	.word	0x00016860
        /*1078*/ 	.word	0x00000000
        /*107c*/ 	.word	0x00013270
        /*1080*/ 	.short	0x010a
        /*1082*/ 	.byte	0x3f
	.zero		1


	//   ....[88]....
        /*1084*/ 	.word	0x000168b0
        /*1088*/ 	.word	0x00000000
        /*108c*/ 	.word	0x00013260
        /*1090*/ 	.short	0x010a
        /*1092*/ 	.byte	0x3f
	.zero		1


	//   ....[89]....
        /*1094*/ 	.word	0x00016900
        /*1098*/ 	.word	0x00000005
        /*109c*/ 	.word	0x00013220
        /*10a0*/ 	.short	0x010a
        /*10a2*/ 	.byte	0x3f
	.zero		1


	//   ....[90]....
        /*10a4*/ 	.word	0x00016aa0
        /*10a8*/ 	.word	0x00000004
        /*10ac*/ 	.word	0x00013240
        /*10b0*/ 	.short	0x010a
        /*10b2*/ 	.byte	0x3f
	.zero		1


	//   ....[91]....
        /*10b4*/ 	.word	0x00016af0
        /*10b8*/ 	.word	0x00000005
        /*10bc*/ 	.word	0x00013240
        /*10c0*/ 	.short	0x010a
        /*10c2*/ 	.byte	0x3f
	.zero		1


	//   ....[92]....
        /*10c4*/ 	.word	0x00016b40
        /*10c8*/ 	.word	0x00000004
        /*10cc*/ 	.word	0x00013260
        /*10d0*/ 	.short	0x010a
        /*10d2*/ 	.byte	0x3f
	.zero		1


	//   ....[93]....
        /*10d4*/ 	.word	0x00016b90
        /*10d8*/ 	.word	0x00000005
        /*10dc*/ 	.word	0x00013260
        /*10e0*/ 	.short	0x010a
        /*10e2*/ 	.byte	0x3f
	.zero		1


	//   ....[94]....
        /*10e4*/ 	.word	0x00016be0
        /*10e8*/ 	.word	0x00000004
        /*10ec*/ 	.word	0x00013280
        /*10f0*/ 	.short	0x010a
        /*10f2*/ 	.byte	0x3f
	.zero		1


	//----- nvinfo : EIATTR_NUM_MBARRIERS
	.align		4
.L_1604:
        /*10f4*/ 	.byte	0x03, 0x38
        /*10f6*/ 	.short	0x0016


	//----- nvinfo : EIATTR_EXIT_INSTR_OFFSETS
	.align		4
        /*10f8*/ 	.byte	0x04, 0x1c
        /*10fa*/ 	.short	(.L_1606 - .L_1605)


	//   ....[0]....
.L_1605:
        /*10fc*/ 	.word	0x00000980


	//   ....[1]....
        /*1100*/ 	.word	0x0000cc00


	//   ....[2]....
        /*1104*/ 	.word	0x00014200


	//----- nvinfo : EIATTR_MAX_THREADS
	.align		4
.L_1606:
        /*1108*/ 	.byte	0x04, 0x05
        /*110a*/ 	.short	(.L_1608 - .L_1607)
.L_1607:
        /*110c*/ 	.word	0x00000200
        /*1110*/ 	.word	0x00000001
        /*1114*/ 	.word	0x00000001


	//----- nvinfo : EIATTR_CRS_STACK_SIZE
	.align		4
.L_1608:
        /*1118*/ 	.byte	0x04, 0x1e
        /*111a*/ 	.short	(.L_1610 - .L_1609)
.L_1609:
        /*111c*/ 	.word	0x00000000


	//----- nvinfo : EIATTR_CBANK_PARAM_SIZE
	.align		4
.L_1610:
        /*1120*/ 	.byte	0x03, 0x19
        /*1122*/ 	.short	0x0af0


	//----- nvinfo : EIATTR_PARAM_CBANK
	.align		4
        /*1124*/ 	.byte	0x04, 0x0a
        /*1126*/ 	.short	(.L_1612 - .L_1611)
	.align		4
.L_1611:
        /*1128*/ 	.word	index@(.nv.constant0._ZN7cutlass13device_kernelIN5flash11enable_sm90INS1_16FlashAttnFwdSm90INS1_25CollectiveMainloopFwdSm90ILi2EN4cute5tupleIJNS5_1CILi1EEES8_S8_EEENS6_IJNS7_ILi192EEENS7_ILi160EEENS7_ILi64EEEEEELi64ENS_12float_e4m3_tEfNS_4arch4Sm90ELb1ELb0ELb0ELb1ELb1ELb0ELb0ELb1ELb1ELb1ELb1ELb0EEENS1_21CollectiveEpilogueFwdINS6_IJSA_SC_SB_EEES9_NS_10bfloat16_tESG_Li384ELb1ELb1ELb1ELb1EEENS1_36VarlenDynamicPersistentTileSchedulerILi192ELi160ELi384ELi128ELb1ELb1ELb1ELb1ELb1ELb1EEEEEEEEEvNT_6ParamsE)
        /*112c*/ 	.short	0x0210
        /*112e*/ 	.short	0x0af0


	//----- nvinfo : EIATTR_SW_WAR
	.align		4
.L_1612:
        /*1130*/ 	.byte	0x04, 0x36
        /*1132*/ 	.short	(.L_1614 - .L_1613)
.L_1613:
        /*1134*/ 	.word	0x00000008
.L_1614:


//--------------------- .nv.info._ZN7cutlass13device_kernelIN5flash11enable_sm90INS1_16FlashAttnFwdSm90INS1_25CollectiveMainloopFwdSm90ILi2EN4cute5tupleIJNS5_1CILi1EEES8_S8_EEENS6_IJNS7_ILi192EEENS7_ILi160EEENS7_ILi64EEEEEELi64ENS_12float_e4m3_tEfNS_4arch4Sm90ELb1ELb0ELb0ELb1ELb1ELb1ELb0ELb1ELb1ELb1ELb1ELb0EEENS1_21CollectiveEpilogueFwdINS6_IJSA_SC_SB_EEES9_NS_10bfloat16_tESG_Li384ELb1ELb1ELb1ELb1EEENS1_36VarlenDynamicPersistentTileSchedulerILi192ELi160ELi384ELi128ELb1ELb1ELb1ELb1ELb1ELb1EEEEEEEEEvNT_6ParamsE --------------------------
	.section	.nv.info._ZN7cutlass13device_kernelIN5flash11enable_sm90INS1_16FlashAttnFwdSm90INS1_25CollectiveMainloopFwdSm90ILi2EN4cute5tupleIJNS5_1CILi1EEES8_S8_EEENS6_IJNS7_ILi192EEENS7_ILi160EEENS7_ILi64EEEEEELi64ENS_12float_e4m3_tEfNS_4arch4Sm90ELb1ELb0ELb0ELb1ELb1ELb1ELb0ELb1ELb1ELb1ELb1ELb0EEENS1_21CollectiveEpilogueFwdINS6_IJSA_SC_SB_EEES9_NS_10bfloat16_tESG_Li384ELb1ELb1ELb1ELb1EEENS1_36VarlenDynamicPersistentTileSchedulerILi192ELi160ELi384ELi128ELb1ELb1ELb1ELb1ELb1ELb1EEEEEEEEEvNT_6ParamsE,"",@"SHT_CUDA_INFO"
	.sectionflags	@""
	.align	4


	//----- nvinfo : EIATTR_CUDA_API_VERSION
	.align		4
        /*0000*/ 	.byte	0x04, 0x37
        /*0002*/ 	.short	(.L_1616 - .L_1615)
.L_1615:
        /*0004*/ 	.word	0x00000082


	//----- nvinfo : EIATTR_KPARAM_INFO
	.align		4
.L_1616:
        /*0008*/ 	.byte	0x04, 0x17
        /*000a*/ 	.short	(.L_1618 - .L_1617)
.L_1617:
        /*000c*/ 	.word	0x00000000
        /*0010*/ 	.short	0x0000
        /*0012*/ 	.short	0x0070
        /*0014*/ 	.byte	0x00, 0xf0, 0x01, 0x2a


	//----- nvinfo : EIATTR_SPARSE_MMA_MASK
	.align		4
.L_1618:
        /*0018*/ 	.byte	0x03, 0x50
        /*001a*/ 	.short	0x0000


	//----- nvinfo : EIATTR_MAXREG_COUNT
	.align		4
        /*001c*/ 	.byte	0x03, 0x1b
        /*001e*/ 	.short	0x0080


	//----- nvinfo : EIATTR_NUM_BARRIERS
	.align		4
        /*0020*/ 	.byte	0x02, 0x4c
        /*0022*/ 	.byte	0x10
	.zero		1


	//----- nvinfo : EIATTR_EXTERNS
	.align		4
        /*0024*/ 	.byte	0x04, 0x0f
        /*0026*/ 	.short	(.L_1620 - .L_1619)


	//   ....[0]....
	.align		4
.L_1619:
        /*0028*/ 	.word	index@(__assertfail)


	//----- nvinfo : EIATTR_ANNOTATIONS
	.align		4
.L_1620:
        /*002c*/ 	.byte	0x04, 0x55
        /*002e*/ 	.short	(.L_1622 - .L_1621)


	//   ....[0]....
.L_1621:
        /* <DEDUP_REMOVED lines=139> */


	//----- nvinfo : EIATTR_MERCURY_ISA_VERSION
	.align		4
.L_1622:
        /*08c8*/ 	.byte	0x03, 0x5f
        /*08ca*/ 	.short	0x0101


	//----- nvinfo : EIATTR_UNUSED_LOAD_BYTE_OFFSET
	.align		4
        /*08cc*/ 	.byte	0x04, 0x44
        /*08ce*/ 	.short	(.L_1624 - .L_1623)


	//   ....[0]....
.L_1623:
        /*08d0*/ 	.word	0x00000a40
        /*08d4*/ 	.word	0x0000fff0


	//   ....[1]....
        /*08d8*/ 	.word	0x00011950
        /*08dc*/ 	.word	0x0000fff0


	//----- nvinfo : EIATTR_INT_WARP_WIDE_INSTR_OFFSETS
	.align		4
.L_1624:
        /*08e0*/ 	.byte	0x04, 0x31
        /*08e2*/ 	.short	(.L_1626 - .L_1625)


	//   ....[0]....
.L_1625:
        /*08e4*/ 	.word	0x00000120


	//   ....[1]....
        /*08e8*/ 	.word	0x000001c0


	//   ....[2]....
        /*08ec*/ 	.word	0x00000230


	//   ....[3]....
        /*08f0*/ 	.word	0x00017040


	//   ....[4]....
        /*08f4*/ 	.word	0x000170d0


	//   ....[5]....
        /*08f8*/ 	.word	0x0001acb0


	//   ....[6]....
        /*08fc*/ 	.word	0x0001ad40


	//----- nvinfo : EIATTR_COOP_GROUP_MASK_REGIDS
	.align		4
.L_1626:
        /*0900*/ 	.byte	0x04, 0x29
        /*0902*/ 	.short	(.L_1628 - .L_1627)


	//   ....[0]....
.L_1627:
        /*0904*/ 	.word	0xffffffff


	//   ....[1]....
        /*0908*/ 	.word	0xffffffff


	//   ....[2]....
        /*090c*/ 	.word	0xffffffff


	//   ....[3]....
        /*0910*/ 	.word	0xffffffff


	//   ....[4]....
        /*0914*/ 	.word	0xffffffff


	//   ....[5]....
        /*0918*/ 	.word	0xffffffff


	//   ....[6]....
        /*091c*/ 	.word	0xffffffff


	//   ....[7]....
        /*0920*/ 	.word	0xffffffff


	//   ....[8]....
        /*0924*/ 	.word	0xffffffff


	//   ....[9]....
        /*0928*/ 	.word	0xffffffff


	//   ....[10]....
        /*092c*/ 	.word	0xffffffff


	//   ....[11]....
        /*0930*/ 	.word	0xffffffff


	//   ....[12]....
        /*0934*/ 	.word	0xffffffff


	//   ....[13]....
        /*0938*/ 	.word	0xffffffff


	//   ....[14]....
        /*093c*/ 	.word	0xffffffff


	//   ....[15]....
        /*0940*/ 	.word	0xffffffff


	//   ....[16]....
        /*0944*/ 	.word	0xffffffff


	//   ....[17]....
        /*0948*/ 	.word	0xffffffff


	//   ....[18]....
        /*094c*/ 	.word	0xffffffff


	//   ....[19]....
        /*0950*/ 	.word	0xffffffff


	//   ....[20]....
        /*0954*/ 	.word	0xffffffff


	//   ....[21]....
        /*0958*/ 	.word	0xffffffff


	//   ....[22]....
        /*095c*/ 	.word	0xffffffff


	//   ....[23]....
        /*0960*/ 	.word	0xffffffff


	//   ....[24]....
        /*0964*/ 	.word	0xffffffff


	//   ....[25]....
        /*0968*/ 	.word	0xffffffff


	//   ....[26]....
        /*096c*/ 	.word	0xffffffff


	//   ....[27]....
        /*0970*/ 	.word	0xffffffff


	//   ....[28]....
        /*0974*/ 	.word	0xffffffff


	//   ....[29]....
        /*0978*/ 	.word	0xffffffff


	//   ....[30]....
        /*097c*/ 	.word	0xffffffff


	//   ....[31]....
        /*0980*/ 	.word	0xffffffff


	//   ....[32]....
        /*0984*/ 	.word	0xffffffff


	//   ....[33]....
        /*0988*/ 	.word	0xffffffff


	//   ....[34]....
        /*098c*/ 	.word	0xffffffff


	//   ....[35]....
        /*0990*/ 	.word	0xffffffff


	//   ....[36]....
        /*0994*/ 	.word	0xffffffff


	//   ....[37]....
        /*0998*/ 	.word	0xffffffff


	//   ....[38]....
        /*099c*/ 	.word	0xffffffff


	//   ....[39]....
        /*09a0*/ 	.word	0xffffffff


	//   ....[40]....
        /*09a4*/ 	.word	0xffffffff


	//   ....[41]....
        /*09a8*/ 	.word	0xffffffff


	//   ....[42]....
        /*09ac*/ 	.word	0xffffffff


	//   ....[43]....
        /*09b0*/ 	.word	0xffffffff


	//   ....[44]....
        /*09b4*/ 	.word	0xffffffff


	//   ....[45]....
        /*09b8*/ 	.word	0xffffffff


	//   ....[46]....
        /*09bc*/ 	.word	0xffffffff


	//   ....[47]....
        /*09c0*/ 	.word	0xffffffff


	//   ....[48]....
        /*09c4*/ 	.word	0xffffffff


	//   ....[49]....
        /*09c8*/ 	.word	0xffffffff


	//   ....[50]....
        /*09cc*/ 	.word	0xffffffff


	//   ....[51]....
        /*09d0*/ 	.word	0xffffffff


	//   ....[52]....
        /*09d4*/ 	.word	0xffffffff


	//   ....[53]....
        /*09d8*/ 	.word	0xffffffff


	//   ....[54]....
        /*09dc*/ 	.word	0xffffffff


	//   ....[55]....
        /*09e0*/ 	.word	0xffffffff


	//   ....[56]....
        /*09e4*/ 	.word	0xffffffff


	//   ....[57]....
        /*09e8*/ 	.word	0xffffffff


	//   ....[58]....
        /*09ec*/ 	.word	0xffffffff


	//   ....[59]....
        /*09f0*/ 	.word	0xffffffff


	//   ....[60]....
        /*09f4*/ 	.word	0xffffffff


	//   ....[61]....
        /*09f8*/ 	.word	0xffffffff


	//   ....[62]....
        /*09fc*/ 	.word	0xffffffff


	//   ....[63]....
        /*0a00*/ 	.word	0xffffffff


	//   ....[64]....
        /*0a04*/ 	.word	0xffffffff


	//   ....[65]....
        /*0a08*/ 	.word	0xffffffff


	//   ....[66]....
        /*0a0c*/ 	.word	0xffffffff


	//   ....[67]....
        /*0a10*/ 	.word	0xffffffff


	//   ....[68]....
        /*0a14*/ 	.word	0xffffffff


	//   ....[69]....
        /*0a18*/ 	.word	0xffffffff


	//   ....[70]....
        /*0a1c*/ 	.word	0xffffffff


	//   ....[71]....
        /*0a20*/ 	.word	0xffffffff


	//   ....[72]....
        /*0a24*/ 	.word	0xffffffff


	//   ....[73]....
        /*0a28*/ 	.word	0xffffffff


	//   ....[74]....
        /*0a2c*/ 	.word	0xffffffff


	//   ....[75]....
        /*0a30*/ 	.word	0xffffffff


	//   ....[76]....
        /*0a34*/ 	.word	0xffffffff


	//   ....[77]....
        /*0a38*/ 	.word	0xffffffff


	//   ....[78]....
        /*0a3c*/ 	.word	0xffffffff


	//   ....[79]....
        /*0a40*/ 	.word	0xffffffff


	//   ....[80]....
        /*0a44*/ 	.word	0xffffffff


	//   ....[81]....
        /*0a48*/ 	.word	0xffffffff


	//   ....[82]....
        /*0a4c*/ 	.word	0xffffffff


	//   ....[83]....
        /*0a50*/ 	.word	0xffffffff


	//   ....[84]....
        /*0a54*/ 	.word	0xffffffff


	//   ....[85]....
        /*0a58*/ 	.word	0xffffffff


	//   ....[86]....
        /*0a5c*/ 	.word	0xffffffff


	//   ....[87]....
        /*0a60*/ 	.word	0xffffffff


	//   ....[88]....
        /*0a64*/ 	.word	0xffffffff


	//   ....[89]....
        /*0a68*/ 	.word	0xffffffff


	//   ....[90]....
        /*0a6c*/ 	.word	0xffffffff


	//   ....[91]....
        /*0a70*/ 	.word	0xffffffff


	//   ....[92]....
        /*0a74*/ 	.word	0xffffffff


	//   ....[93]....
        /*0a78*/ 	.word	0xffffffff


	//   ....[94]....
        /*0a7c*/ 	.word	0xffffffff


	//   ....[95]....
        /*0a80*/ 	.word	0xffffffff


	//   ....[96]....
        /*0a84*/ 	.word	0xffffffff


	//   ....[97]....
        /*0a88*/ 	.word	0xffffffff


	//   ....[98]....
        /*0a8c*/ 	.word	0xffffffff


	//   ....[99]....
        /*0a90*/ 	.word	0xffffffff


	//   ....[100]....
        /*0a94*/ 	.word	0xffffffff


	//   ....[101]....
        /*0a98*/ 	.word	0xffffffff


	//   ....[102]....
        /*0a9c*/ 	.word	0xffffffff


	//   ....[103]....
        /*0aa0*/ 	.word	0xffffffff


	//   ....[104]....
        /*0aa4*/ 	.word	0xffffffff


	//   ....[105]....
        /*0aa8*/ 	.word	0xffffffff


	//   ....[106]....
        /*0aac*/ 	.word	0xffffffff


	//   ....[107]....
        /*0ab0*/ 	.word	0xffffffff


	//   ....[108]....
        /*0ab4*/ 	.word	0xffffffff


	//   ....[109]....
        /*0ab8*/ 	.word	0xffffffff


	//   ....[110]....
        /*0abc*/ 	.word	0xffffffff


	//   ....[111]....
        /*0ac0*/ 	.word	0xffffffff


	//   ....[112]....
        /*0ac4*/ 	.word	0xffffffff


	//   ....[113]....
        /*0ac8*/ 	.word	0xffffffff


	//   ....[114]....
        /*0acc*/ 	.word	0xffffffff


	//   ....[115]....
        /*0ad0*/ 	.word	0xffffffff


	//   ....[116]....
        /*0ad4*/ 	.word	0xffffffff


	//   ....[117]....
        /*0ad8*/ 	.word	0xffffffff


	//   ....[118]....
        /*0adc*/ 	.word	0xffffffff


	//   ....[119]....
        /*0ae0*/ 	.word	0xffffffff


	//   ....[120]....
        /*0ae4*/ 	.word	0xffffffff


	//   ....[121]....
        /*0ae8*/ 	.word	0xffffffff


	//   ....[122]....
        /*0aec*/ 	.word	0xffffffff


	//   ....[123]....
        /*0af0*/ 	.word	0xffffffff


	//   ....[124]....
        /*0af4*/ 	.word	0xffffffff


	//   ....[125]....
        /*0af8*/ 	.word	0xffffffff


	//   ....[126]....
        /*0afc*/ 	.word	0xffffffff


	//   ....[127]....
        /*0b00*/ 	.word	0xffffffff


	//   ....[128]....
        /*0b04*/ 	.word	0xffffffff


	//   ....[129]....
        /*0b08*/ 	.word	0xffffffff


	//   ....[130]....
        /*0b0c*/ 	.word	0xffffffff


	//   ....[131]....
        /*0b10*/ 	.word	0xffffffff


	//   ....[132]....
        /*0b14*/ 	.word	0xffffffff


	//   ....[133]....
        /*0b18*/ 	.word	0xffffffff


	//   ....[134]....
        /*0b1c*/ 	.word	0xffffffff


	//   ....[135]....
        /*0b20*/ 	.word	0xffffffff


	//   ....[136]....
        /*0b24*/ 	.word	0xffffffff


	//   ....[137]....
        /*0b28*/ 	.word	0xffffffff


	//   ....[138]....
        /*0b2c*/ 	.word	0xffffffff


	//   ....[139]....
        /*0b30*/ 	.word	0xffffffff


	//   ....[140]....
        /*0b34*/ 	.word	0xffffffff


	//   ....[141]....
        /*0b38*/ 	.word	0xffffffff


	//   ....[142]....
        /*0b3c*/ 	.word	0xffffffff


	//   ....[143]....
        /*0b40*/ 	.word	0xffffffff


	//   ....[144]....
        /*0b44*/ 	.word	0xffffffff


	//   ....[145]....
        /*0b48*/ 	.word	0xffffffff


	//   ....[146]....
        /*0b4c*/ 	.word	0xffffffff


	//   ....[147]....
        /*0b50*/ 	.word	0xffffffff


	//   ....[148]....
        /*0b54*/ 	.word	0xffffffff


	//   ....[149]....
        /*0b58*/ 	.word	0xffffffff


	//   ....[150]....
        /*0b5c*/ 	.word	0xffffffff


	//   ....[151]....
        /*0b60*/ 	.word	0xffffffff


	//   ....[152]....
        /*0b64*/ 	.word	0xffffffff


	//   ....[153]....
        /*0b68*/ 	.word	0xffffffff


	//   ....[154]....
        /*0b6c*/ 	.word	0xffffffff


	//   ....[155]....
        /*0b70*/ 	.word	0xffffffff


	//   ....[156]....
        /*0b74*/ 	.word	0xffffffff


	//   ....[157]....
        /*0b78*/ 	.word	0xffffffff


	//   ....[158]....
        /*0b7c*/ 	.word	0xffffffff


	//   ....[159]....
        /*0b80*/ 	.word	0xffffffff


	//   ....[160]....
        /*0b84*/ 	.word	0xffffffff


	//   ....[161]....
        /*0b88*/ 	.word	0xffffffff


	//   ....[162]....
        /*0b8c*/ 	.word	0xffffffff


	//   ....[163]....
        /*0b90*/ 	.word	0xffffffff


	//   ....[164]....
        /*0b94*/ 	.word	0xffffffff


	//   ....[165]....
        /*0b98*/ 	.word	0xffffffff


	//   ....[166]....
        /*0b9c*/ 	.word	0xffffffff


	//   ....[167]....
        /*0ba0*/ 	.word	0xffffffff


	//   ....[168]....
        /*0ba4*/ 	.word	0xffffffff


	//   ....[169]....
        /*0ba8*/ 	.word	0xffffffff


	//   ....[170]....
        /*0bac*/ 	.word	0xffffffff


	//   ....[171]....
        /*0bb0*/ 	.word	0xffffffff


	//   ....[172]....
        /*0bb4*/ 	.word	0xffffffff


	//   ....[173]....
        /*0bb8*/ 	.word	0xffffffff


	//   ....[174]....
        /*0bbc*/ 	.word	0xffffffff


	//   ....[175]....
        /*0bc0*/ 	.word	0xffffffff


	//   ....[176]....
        /*0bc4*/ 	.word	0xffffffff


	//   ....[177]....
        /*0bc8*/ 	.word	0xffffffff


	//   ....[178]....
        /*0bcc*/ 	.word	0xffffffff


	//   ....[179]....
        /*0bd0*/ 	.word	0xffffffff


	//   ....[180]....
        /*0bd4*/ 	.word	0xffffffff


	//   ....[181]....
        /*0bd8*/ 	.word	0xffffffff


	//   ....[182]....
        /*0bdc*/ 	.word	0xffffffff


	//   ....[183]....
        /*0be0*/ 	.word	0xffffffff


	//   ....[184]....
        /*0be4*/ 	.word	0xffffffff


	//   ....[185]....
        /*0be8*/ 	.word	0xffffffff


	//   ....[186]....
        /*0bec*/ 	.word	0xffffffff


	//   ....[187]....
        /*0bf0*/ 	.word	0xffffffff


	//   ....[188]....
        /*0bf4*/ 	.word	0xffffffff


	//   ....[189]....
        /*0bf8*/ 	.word	0x0500000f


	//   ....[190]....
        /*0bfc*/ 	.word	0x0500000f


	//   ....[191]....
        /*0c00*/ 	.word	0x0500000f


	//   ....[192]....
        /*0c04*/ 	.word	0x0500000f


	//   ....[193]....
        /*0c08*/ 	.word	0x0500000f


	//   ....[194]....
        /*0c0c*/ 	.word	0x0500000f


	//   ....[195]....
        /*0c10*/ 	.word	0x0500000f


	//   ....[196]....
        /*0c14*/ 	.word	0x0500000f


	//   ....[197]....
        /*0c18*/ 	.word	0x0500000f


	//   ....[198]....
        /*0c1c*/ 	.word	0x0500000f


	//   ....[199]....
        /*0c20*/ 	.word	0x0500000f


	//   ....[200]....
        /*0c24*/ 	.word	0x0500000f


	//   ....[201]....
        /*0c28*/ 	.word	0x0500000f


	//   ....[202]....
        /*0c2c*/ 	.word	0x0500000f


	//   ....[203]....
        /*0c30*/ 	.word	0x0500000f


	//   ....[204]....
        /*0c34*/ 	.word	0x0500000f


	//   ....[205]....
        /*0c38*/ 	.word	0x0500000f


	//   ....[206]....
        /*0c3c*/ 	.word	0x0500000f


	//   ....[207]....
        /*0c40*/ 	.word	0x0500000f


	//   ....[208]....
        /*0c44*/ 	.word	0x0500000f


	//   ....[209]....
        /*0c48*/ 	.word	0x0500000f


	//   ....[210]....
        /*0c4c*/ 	.word	0x0500000f


	//   ....[211]....
        /*0c50*/ 	.word	0x0500000f


	//   ....[212]....
        /*0c54*/ 	.word	0x0500000f


	//   ....[213]....
        /*0c58*/ 	.word	0x0500000f


	//   ....[214]....
        /*0c5c*/ 	.word	0x0500000f


	//   ....[215]....
        /*0c60*/ 	.word	0x0500000f


	//   ....[216]....
        /*0c64*/ 	.word	0x0500000f


	//   ....[217]....
        /*0c68*/ 	.word	0x0500000f


	//   ....[218]....
        /*0c6c*/ 	.word	0x0500000f


	//   ....[219]....
        /*0c70*/ 	.word	0x0500000f


	//   ....[220]....
        /*0c74*/ 	.word	0x0500000f


	//   ....[221]....
        /*0c78*/ 	.word	0x0500000f


	//   ....[222]....
        /*0c7c*/ 	.word	0x0500000f


	//   ....[223]....
        /*0c80*/ 	.word	0x0500000f


	//   ....[224]....
        /*0c84*/ 	.word	0x0500000f


	//   ....[225]....
        /*0c88*/ 	.word	0x0500000f


	//   ....[226]....
        /*0c8c*/ 	.word	0x0500000f


	//   ....[227]....
        /*0c90*/ 	.word	0x0500000f


	//   ....[228]....
        /*0c94*/ 	.word	0x0500000f


	//   ....[229]....
        /*0c98*/ 	.word	0x0500000f


	//   ....[230]....
        /*0c9c*/ 	.word	0x0500000f


	//   ....[231]....
        /*0ca0*/ 	.word	0x0500000f


	//   ....[232]....
        /*0ca4*/ 	.word	0x0500000f


	//   ....[233]....
        /*0ca8*/ 	.word	0x0500000f


	//   ....[234]....
        /*0cac*/ 	.word	0x0500000f


	//   ....[235]....
        /*0cb0*/ 	.word	0x0500000f


	//   ....[236]....
        /*0cb4*/ 	.word	0x0500000f


	//   ....[237]....
        /*0cb8*/ 	.word	0x0500000f


	//   ....[238]....
        /*0cbc*/ 	.word	0x0500000f


	//   ....[239]....
        /*0cc0*/ 	.word	0x0500000f


	//   ....[240]....
        /*0cc4*/ 	.word	0x0500000f


	//   ....[241]....
        /*0cc8*/ 	.word	0x0500000f


	//   ....[242]....
        /*0ccc*/ 	.word	0x0500000f


	//   ....[243]....
        /*0cd0*/ 	.word	0x0500000f


	//   ....[244]....
        /*0cd4*/ 	.word	0x0500000f


	//   ....[245]....
        /*0cd8*/ 	.word	0x0500000f


	//   ....[246]....
        /*0cdc*/ 	.word	0x0500000f


	//   ....[247]....
        /*0ce0*/ 	.word	0x0500000f


	//   ....[248]....
        /*0ce4*/ 	.word	0x0500000f


	//   ....[249]....
        /*0ce8*/ 	.word	0x0500000f


	//   ....[250]....
        /*0cec*/ 	.word	0x0500000f


	//   ....[251]....
        /*0cf0*/ 	.word	0x0500000f


	//   ....[252]....
        /*0cf4*/ 	.word	0x0500000f


	//   ....[253]....
        /*0cf8*/ 	.word	0x0500000f


	//   ....[254]....
        /*0cfc*/ 	.word	0x0500000f


	//   ....[255]....
        /*0d00*/ 	.word	0x0500000f


	//   ....[0]....
        /*0d04*/ 	.word	0x0500000f


	//   ....[1]....
        /*0d08*/ 	.word	0x0500000f


	//   ....[2]....
        /*0d0c*/ 	.word	0x0500000f


	//   ....[3]....
        /*0d10*/ 	.word	0x0500000f


	//   ....[4]....
        /*0d14*/ 	.word	0x0500000f


	//   ....[5]....
        /*0d18*/ 	.word	0x0500000f


	//   ....[6]....
        /*0d1c*/ 	.word	0x0500000f


	//   ....[7]....
        /*0d20*/ 	.word	0x0500000f


	//   ....[8]....
        /*0d24*/ 	.word	0x0500000f


	//   ....[9]....
        /*0d28*/ 	.word	0x0500000f


	//   ....[10]....
        /*0d2c*/ 	.word	0x0500000f


	//   ....[11]....
        /*0d30*/ 	.word	0x0500000f


	//   ....[12]....
        /*0d34*/ 	.word	0x0500000f


	//   ....[13]....
        /*0d38*/ 	.word	0x0500000f


	//   ....[14]....
        /*0d3c*/ 	.word	0x0500000f


	//   ....[15]....
        /*0d40*/ 	.word	0x0500000f


	//   ....[16]....
        /*0d44*/ 	.word	0x0500000f


	//   ....[17]....
        /*0d48*/ 	.word	0x0500000f


	//   ....[18]....
        /*0d4c*/ 	.word	0x0500000f


	//   ....[19]....
        /*0d50*/ 	.word	0x0500000f


	//----- nvinfo : EIATTR_COOP_GROUP_INSTR_OFFSETS
	.align		4
.L_1628:
        /*0d54*/ 	.byte	0x04, 0x28
        /*0d56*/ 	.short	(.L_1630 - .L_1629)


	//   ....[0]....
.L_1629:
        /*0d58*/ 	.word	0x00000060


	//   ....[1]....
        /*0d5c*/ 	.word	0x00000130


	//   ....[2]....
        /*0d60*/ 	.word	0x000001e0


	//   ....[3]....
        /*0d64*/ 	.word	0x000003a0


	//   ....[4]....
        /*0d68*/ 	.word	0x00000500


	//   ....[5]....
        /*0d6c*/ 	.word	0x00000620


	//   ....[6]....
        /*0d70*/ 	.word	0x00000780


	//   ....[7]....
        /*0d74*/ 	.word	0x00002ac0


	//   ....[8]....
        /*0d78*/ 	.word	0x00002ad0


	//   ....[9]....
        /*0d7c*/ 	.word	0x00003cf0


	//   ....[10]....
        /*0d80*/ 	.word	0x00003d00


	//   ....[11]....
        /*0d84*/ 	.word	0x00004ed0


	//   ....[12]....
        /*0d88*/ 	.word	0x00004ee0


	//   ....[13]....
        /*0d8c*/ 	.word	0x00005260


	//   ....[14]....
        /*0d90*/ 	.word	0x00005290


	//   ....[15]....
        /*0d94*/ 	.word	0x00005c80


	//   ....[16]....
        /*0d98*/ 	.word	0x00006390


	//   ....[17]....
        /*0d9c*/ 	.word	0x000063a0


	//   ....[18]....
        /*0da0*/ 	.word	0x000063b0


	//   ....[19]....
        /*0da4*/ 	.word	0x000063c0


	//   ....[20]....
        /*0da8*/ 	.word	0x00007880


	//   ....[21]....
        /*0dac*/ 	.word	0x00007890


	//   ....[22]....
        /*0db0*/ 	.word	0x000078a0


	//   ....[23]....
        /*0db4*/ 	.word	0x000078b0


	//   ....[24]....
        /*0db8*/ 	.word	0x00009360


	//   ....[25]....
        /*0dbc*/ 	.word	0x00009b40


	//   ....[26]....
        /*0dc0*/ 	.word	0x00009b50


	//   ....[27]....
        /*0dc4*/ 	.word	0x00009b70


	//   ....[28]....
        /*0dc8*/ 	.word	0x0000a4f0


	//   ....[29]....
        /*0dcc*/ 	.word	0x0000a510


	//   ....[30]....
        /*0dd0*/ 	.word	0x0000c3c0


	//   ....[31]....
        /*0dd4*/ 	.word	0x0000c9c0


	//   ....[32]....
        /*0dd8*/ 	.word	0x0000cd60


	//   ....[33]....
        /*0ddc*/ 	.word	0x0000ce20


	//   ....[34]....
        /*0de0*/ 	.word	0x0000d440


	//   ....[35]....
        /*0de4*/ 	.word	0x0000d460


	//   ....[36]....
        /*0de8*/ 	.word	0x0000f740


	//   ....[37]....
        /*0dec*/ 	.word	0x0000f760


	//   ....[38]....
        /*0df0*/ 	.word	0x0000fdc0


	//   ....[39]....
        /*0df4*/ 	.word	0x0000fe20


	//   ....[40]....
        /*0df8*/ 	.word	0x00011200


	//   ....[41]....
        /*0dfc*/ 	.word	0x00011270


	//   ....[42]....
        /*0e00*/ 	.word	0x000112f0


	//   ....[43]....
        /*0e04*/ 	.word	0x00011420


	//   ....[44]....
        /*0e08*/ 	.word	0x00011e70


	//   ....[45]....
        /*0e0c*/ 	.word	0x00011ea0


	//   ....[46]....
        /*0e10*/ 	.word	0x00011ed0


	//   ....[47]....
        /*0e14*/ 	.word	0x00011ef0


	//   ....[48]....
        /*0e18*/ 	.word	0x00011f00


	//   ....[49]....
        /*0e1c*/ 	.word	0x00011f10


	//   ....[50]....
        /*0e20*/ 	.word	0x00011f20


	//   ....[51]....
        /*0e24*/ 	.word	0x00011f30


	//   ....[52]....
        /*0e28*/ 	.word	0x00011f40


	//   ....[53]....
        /*0e2c*/ 	.word	0x00011f50


	//   ....[54]....
        /*0e30*/ 	.word	0x00011f60


	//   ....[55]....
        /*0e34*/ 	.word	0x00011f70


	//   ....[56]....
        /*0e38*/ 	.word	0x00011f80


	//   ....[57]....
        /*0e3c*/ 	.word	0x00011f90


	//   ....[58]....
        /*0e40*/ 	.word	0x00011fa0


	//   ....[59]....
        /*0e44*/ 	.word	0x00011fb0


	//   ....[60]....
        /*0e48*/ 	.word	0x00011fc0


	//   ....[61]....
        /*0e4c*/ 	.word	0x00011fd0


	//   ....[62]....
        /*0e50*/ 	.word	0x00011fe0


	//   ....[63]....
        /*0e54*/ 	.word	0x00011ff0


	//   ....[64]....
        /*0e58*/ 	.word	0x00012000


	//   ....[65]....
        /*0e5c*/ 	.word	0x00012010


	//   ....[66]....
        /*0e60*/ 	.word	0x00012020


	//   ....[67]....
        /*0e64*/ 	.word	0x00012030


	//   ....[68]....
        /*0e68*/ 	.word	0x00012040


	//   ....[69]....
        /*0e6c*/ 	.word	0x00012050


	//   ....[70]....
        /*0e70*/ 	.word	0x00012060


	//   ....[71]....
        /*0e74*/ 	.word	0x00012070


	//   ....[72]....
        /*0e78*/ 	.word	0x00012080


	//   ....[73]....
        /*0e7c*/ 	.word	0x00012090


	//   ....[74]....
        /*0e80*/ 	.word	0x000120a0


	//   ....[75]....
        /*0e84*/ 	.word	0x000120b0


	//   ....[76]....
        /*0e88*/ 	.word	0x00012850


	//   ....[77]....
        /*0e8c*/ 	.word	0x00012860


	//   ....[78]....
        /*0e90*/ 	.word	0x00012870


	//   ....[79]....
        /*0e94*/ 	.word	0x000128b0


	//   ....[80]....
        /*0e98*/ 	.word	0x00012e10


	//   ....[81]....
        /*0e9c*/ 	.word	0x00012e50


	//   ....[82]....
        /*0ea0*/ 	.word	0x00012e70


	//   ....[83]....
        /*0ea4*/ 	.word	0x00012eb0


	//   ....[84]....
        /*0ea8*/ 	.word	0x00012ed0


	//   ....[85]....
        /*0eac*/ 	.word	0x00012ef0


	//   ....[86]....
        /*0eb0*/ 	.word	0x00012f20


	//   ....[87]....
        /*0eb4*/ 	.word	0x00012f50


	//   ....[88]....
        /*0eb8*/ 	.word	0x00013370


	//   ....[89]....
        /*0ebc*/ 	.word	0x00013380


	//   ....[90]....
        /*0ec0*/ 	.word	0x00013620


	//   ....[91]....
        /*0ec4*/ 	.word	0x00013630


	//   ....[92]....
        /*0ec8*/ 	.word	0x000140a0


	//   ....[93]....
        /*0ecc*/ 	.word	0x000140d0


	//   ....[94]....
        /*0ed0*/ 	.word	0x00014110


	//   ....[95]....
        /*0ed4*/ 	.word	0x00014140


	//   ....[96]....
        /*0ed8*/ 	.word	0x00014160


	//   ....[97]....
        /*0edc*/ 	.word	0x00014170


	//   ....[98]....
        /*0ee0*/ 	.word	0x00014180


	//   ....[99]....
        /*0ee4*/ 	.word	0x000141a0


	//   ....[100]....
        /*0ee8*/ 	.word	0x000142f0


	//   ....[101]....
        /*0eec*/ 	.word	0x000144e0


	//   ....[102]....
        /*0ef0*/ 	.word	0x00014510


	//   ....[103]....
        /*0ef4*/ 	.word	0x00014540


	//   ....[104]....
        /*0ef8*/ 	.word	0x00014570


	//   ....[105]....
        /*0efc*/ 	.word	0x000145a0


	//   ....[106]....
        /*0f00*/ 	.word	0x000145d0


	//   ....[107]....
        /*0f04*/ 	.word	0x00014760


	//   ....[108]....
        /*0f08*/ 	.word	0x00014790


	//   ....[109]....
        /*0f0c*/ 	.word	0x000147c0


	//   ....[110]....
        /*0f10*/ 	.word	0x000147f0


	//   ....[111]....
        /*0f14*/ 	.word	0x00014820


	//   ....[112]....
        /*0f18*/ 	.word	0x00014850


	//   ....[113]....
        /*0f1c*/ 	.word	0x000148e0


	//   ....[114]....
        /*0f20*/ 	.word	0x00014910


	//   ....[115]....
        /*0f24*/ 	.word	0x00014920


	//   ....[116]....
        /*0f28*/ 	.word	0x00014960


	//   ....[117]....
        /*0f2c*/ 	.word	0x00015fb0


	//   ....[118]....
        /*0f30*/ 	.word	0x00018020


	//   ....[119]....
        /*0f34*/ 	.word	0x00018030


	//   ....[120]....
        /*0f38*/ 	.word	0x00018040


	//   ....[121]....
        /*0f3c*/ 	.word	0x00018090


	//   ....[122]....
        /*0f40*/ 	.word	0x00018100


	//   ....[123]....
        /*0f44*/ 	.word	0x00018120


	//   ....[124]....
        /*0f48*/ 	.word	0x00018130


	//   ....[125]....
        /*0f4c*/ 	.word	0x00018140


	//   ....[126]....
        /*0f50*/ 	.word	0x000181c0


	//   ....[127]....
        /*0f54*/ 	.word	0x00018240


	//   ....[128]....
        /*0f58*/ 	.word	0x00018670


	//   ....[129]....
        /*0f5c*/ 	.word	0x00018690


	//   ....[130]....
        /*0f60*/ 	.word	0x000186f0


	//   ....[131]....
        /*0f64*/ 	.word	0x00018710


	//   ....[132]....
        /*0f68*/ 	.word	0x00018750


	//   ....[133]....
        /*0f6c*/ 	.word	0x00018770


	//   ....[134]....
        /*0f70*/ 	.word	0x00018780


	//   ....[135]....
        /*0f74*/ 	.word	0x00018790


	//   ....[136]....
        /*0f78*/ 	.word	0x00018820


	//   ....[137]....
        /*0f7c*/ 	.word	0x00018840


	//   ....[138]....
        /*0f80*/ 	.word	0x000190d0


	//   ....[139]....
        /*0f84*/ 	.word	0x00019100


	//   ....[140]....
        /*0f88*/ 	.word	0x00019170


	//   ....[141]....
        /*0f8c*/ 	.word	0x00019190


	//   ....[142]....
        /*0f90*/ 	.word	0x00019210


	//   ....[143]....
        /*0f94*/ 	.word	0x00019230


	//   ....[144]....
        /*0f98*/ 	.word	0x00019240


	//   ....[145]....
        /*0f9c*/ 	.word	0x000192b0


	//   ....[146]....
        /*0fa0*/ 	.word	0x00019300


	//   ....[147]....
        /*0fa4*/ 	.word	0x00019310


	//   ....[148]....
        /*0fa8*/ 	.word	0x00019340


	//   ....[149]....
        /*0fac*/ 	.word	0x00019360


	//   ....[150]....
        /*0fb0*/ 	.word	0x00019df0


	//   ....[151]....
        /*0fb4*/ 	.word	0x00019e00


	//   ....[152]....
        /*0fb8*/ 	.word	0x00019e20


	//   ....[153]....
        /*0fbc*/ 	.word	0x00019e70


	//   ....[154]....
        /*0fc0*/ 	.word	0x00019e80


	//   ....[155]....
        /*0fc4*/ 	.word	0x00019ec0


	//   ....[156]....
        /*0fc8*/ 	.word	0x00019ed0


	//   ....[157]....
        /*0fcc*/ 	.word	0x00019ee0


	//   ....[158]....
        /*0fd0*/ 	.word	0x00019f20


	//   ....[159]....
        /*0fd4*/ 	.word	0x00019f60


	//   ....[160]....
        /*0fd8*/ 	.word	0x0001a3a0


	//   ....[161]....
        /*0fdc*/ 	.word	0x0001a3b0


	//   ....[162]....
        /*0fe0*/ 	.word	0x0001a3c0


	//   ....[163]....
        /*0fe4*/ 	.word	0x0001a400


	//   ....[164]....
        /*0fe8*/ 	.word	0x0001a410


	//   ....[165]....
        /*0fec*/ 	.word	0x0001a450


	//   ....[166]....
        /*0ff0*/ 	.word	0x0001a460


	//   ....[167]....
        /*0ff4*/ 	.word	0x0001a470


	//   ....[168]....
        /*0ff8*/ 	.word	0x0001a4b0


	//   ....[169]....
        /*0ffc*/ 	.word	0x0001a4f0


	//   ....[170]....
        /*1000*/ 	.word	0x0001b5b0


	//   ....[171]....
        /*1004*/ 	.word	0x0001b5e0


	//   ....[172]....
        /*1008*/ 	.word	0x0001b640


	//   ....[173]....
        /*100c*/ 	.word	0x0001b670


	//   ....[174]....
        /*1010*/ 	.word	0x0001b6a0


	//   ....[175]....
        /*1014*/ 	.word	0x0001b6d0


	//   ....[176]....
        /*1018*/ 	.word	0x0001b700


	//   ....[177]....
        /*101c*/ 	.word	0x0001b730


	//   ....[178]....
        /*1020*/ 	.word	0x0001b8d0


	//   ....[179]....
        /*1024*/ 	.word	0x0001b900


	//   ....[180]....
        /*1028*/ 	.word	0x0001b930


	//   ....[181]....
        /*102c*/ 	.word	0x0001b960


	//   ....[182]....
        /*1030*/ 	.word	0x0001b990


	//   ....[183]....
        /*1034*/ 	.word	0x0001b9c0


	//   ....[184]....
        /*1038*/ 	.word	0x0001ba80


	//   ....[185]....
        /*103c*/ 	.word	0x0001baa0


	//   ....[186]....
        /*1040*/ 	.word	0x0001bac0


	//   ....[187]....
        /*1044*/ 	.word	0x0001bb20


	//   ....[188]....
        /*1048*/ 	.word	0x0001c580


	//   ....[189]....
        /*104c*/ 	.word	0x0001c940


	//   ....[190]....
        /*1050*/ 	.word	0x0001c9d0


	//   ....[191]....
        /*1054*/ 	.word	0x0001caa0


	//   ....[192]....
        /*1058*/ 	.word	0x0001cb30


	//   ....[193]....
        /*105c*/ 	.word	0x0001cc10


	//   ....[194]....
        /*1060*/ 	.word	0x0001cca0


	//   ....[195]....
        /*1064*/ 	.word	0x0001cd70


	//   ....[196]....
        /*1068*/ 	.word	0x0001ce00


	//   ....[197]....
        /*106c*/ 	.word	0x0001ce50


	//   ....[198]....
        /*1070*/ 	.word	0x0001cea0


	//   ....[199]....
        /*1074*/ 	.word	0x0001cf70


	//   ....[200]....
        /*1078*/ 	.word	0x0001d000


	//   ....[201]....
        /*107c*/ 	.word	0x0001d050


	//   ....[202]....
        /*1080*/ 	.word	0x0001d0a0


	//   ....[203]....
        /*1084*/ 	.word	0x0001d390


	//   ....[204]....
        /*1088*/ 	.word	0x0001d670


	//   ....[205]....
        /*108c*/ 	.word	0x0001d770


	//   ....[206]....
        /*1090*/ 	.word	0x0001d800


	//   ....[207]....
        /*1094*/ 	.word	0x0001d860


	//   ....[208]....
        /*1098*/ 	.word	0x0001d940


	//   ....[209]....
        /*109c*/ 	.word	0x0001da40


	//   ....[210]....
        /*10a0*/ 	.word	0x0001da90


	//   ....[211]....
        /*10a4*/ 	.word	0x0001db70


	//   ....[212]....
        /*10a8*/ 	.word	0x0001dbc0


	//   ....[213]....
        /*10ac*/ 	.word	0x0001dc20


	//   ....[214]....
        /*10b0*/ 	.word	0x0001dd40


	//   ....[215]....
        /*10b4*/ 	.word	0x0001de40


	//   ....[216]....
        /*10b8*/ 	.word	0x0001def0


	//   ....[217]....
        /*10bc*/ 	.word	0x0001df50


	//   ....[218]....
        /*10c0*/ 	.word	0x0001e040


	//   ....[219]....
        /*10c4*/ 	.word	0x0001e0a0


	//   ....[220]....
        /*10c8*/ 	.word	0x0001e160


	//   ....[221]....
        /*10cc*/ 	.word	0x0001e1c0


	//   ....[222]....
        /*10d0*/ 	.word	0x0001e280


	//   ....[223]....
        /*10d4*/ 	.word	0x0001e2e0


	//   ....[224]....
        /*10d8*/ 	.word	0x0001e3b0


	//   ....[225]....
        /*10dc*/ 	.word	0x0001e460


	//   ....[226]....
        /*10e0*/ 	.word	0x0001e4d0


	//   ....[227]....
        /*10e4*/ 	.word	0x0001e530


	//   ....[228]....
        /*10e8*/ 	.word	0x0001e5f0


	//   ....[229]....
        /*10ec*/ 	.word	0x0001e650


	//   ....[230]....
        /*10f0*/ 	.word	0x0001e750


	//   ....[231]....
        /*10f4*/ 	.word	0x0001e7b0


	//   ....[232]....
        /*10f8*/ 	.word	0x0001e860


	//   ....[233]....
        /*10fc*/ 	.word	0x0001e910


	//   ....[234]....
        /*1100*/ 	.word	0x0001e9c0


	//   ....[235]....
        /*1104*/ 	.word	0x0001ea40


	//   ....[236]....
        /*1108*/ 	.word	0x0001eb10


	//   ....[237]....
        /*110c*/ 	.word	0x0001ec60


	//   ....[238]....
        /*1110*/ 	.word	0x0001ed10


	//   ....[239]....
        /*1114*/ 	.word	0x0001edc0


	//   ....[240]....
        /*1118*/ 	.word	0x0001ee60


	//   ....[241]....
        /*111c*/ 	.word	0x0001ef10


	//   ....[242]....
        /*1120*/ 	.word	0x0001efb0


	//   ....[243]....
        /*1124*/ 	.word	0x0001f060


	//   ....[244]....
        /*1128*/ 	.word	0x0001f100


	//   ....[245]....
        /*112c*/ 	.word	0x0001f170


	//   ....[246]....
        /*1130*/ 	.word	0x0001f230


	//   ....[247]....
        /*1134*/ 	.word	0x0001f330


	//   ....[248]....
        /*1138*/ 	.word	0x0001f3c0


	//   ....[249]....
        /*113c*/ 	.word	0x0001f420


	//   ....[250]....
        /*1140*/ 	.word	0x0001f4d0


	//   ....[251]....
        /*1144*/ 	.word	0x0001f530


	//   ....[252]....
        /*1148*/ 	.word	0x0001f5e0


	//   ....[253]....
        /*114c*/ 	.word	0x0001f640


	//   ....[254]....
        /*1150*/ 	.word	0x0001f6f0


	//   ....[255]....
        /*1154*/ 	.word	0x0001f750


	//   ....[0]....
        /*1158*/ 	.word	0x0001f800


	//   ....[1]....
        /*115c*/ 	.word	0x0001f9e0


	//   ....[2]....
        /*1160*/ 	.word	0x0001fa80


	//   ....[3]....
        /*1164*/ 	.word	0x0001fc00


	//   ....[4]....
        /*1168*/ 	.word	0x0001fc80


	//   ....[5]....
        /*116c*/ 	.word	0x0001fd00


	//   ....[6]....
        /*1170*/ 	.word	0x0001fd80


	//   ....[7]....
        /*1174*/ 	.word	0x0001fe00


	//   ....[8]....
        /*1178*/ 	.word	0x0001fe90


	//   ....[9]....
        /*117c*/ 	.word	0x0001ff30


	//   ....[10]....
        /*1180*/ 	.word	0x0001ffe0


	//   ....[11]....
        /*1184*/ 	.word	0x00020060


	//   ....[12]....
        /*1188*/ 	.word	0x000200e0


	//   ....[13]....
        /*118c*/ 	.word	0x00020160


	//   ....[14]....
        /*1190*/ 	.word	0x000201f0


	//   ....[15]....
        /*1194*/ 	.word	0x00020270


	//   ....[16]....
        /*1198*/ 	.word	0x00020320


	//   ....[17]....
        /*119c*/ 	.word	0x00020370


	//   ....[18]....
        /*11a0*/ 	.word	0x00020410


	//   ....[19]....
        /*11a4*/ 	.word	0x00020540


	//----- nvinfo : EIATTR_REG_RECONFIG
	.align		4
.L_1630:
        /*11a8*/ 	.byte	0x01, 0x54
	.zero		2


	//----- nvinfo : EIATTR_SYSCALL_OFFSETS
	.align		4
        /*11ac*/ 	.byte	0x04, 0x46
        /*11ae*/ 	.short	(.L_1632 - .L_1631)


	//   ....[0]....
.L_1631:
        /*11b0*/ 	.word	0x00001d00


	//   ....[1]....
        /*11b4*/ 	.word	0x00001e50


	//   ....[2]....
        /*11b8*/ 	.word	0x00005df0


	//   ....[3]....
        /*11bc*/ 	.word	0x00006110


	//   ....[4]....
        /*11c0*/ 	.word	0x00017230


	//   ....[5]....
        /*11c4*/ 	.word	0x000173a0


	//   ....[6]....
        /*11c8*/ 	.word	0x000174f0


	//   ....[7]....
        /*11cc*/ 	.word	0x00017630


	//   ....[8]....
        /*11d0*/ 	.word	0x00018c50


	//----- nvinfo : EIATTR_MBARRIER_INSTR_OFFSETS
	.align		4
.L_1632:
        /*11d4*/ 	.byte	0x04, 0x39
        /*11d6*/ 	.short	(.L_1634 - .L_1633)


	//   ....[0]....
.L_1633:
        /*11d8*/ 	.word	0x00000250
        /*11dc*/ 	.word	0x000000ff
        /*11e0*/ 	.word	0x00013200
        /*11e4*/ 	.short	0x0100
        /*11e6*/ 	.byte	0x08
	.zero		1


	//   ....[1]....
        /*11e8*/ 	.word	0x00000260
        /*11ec*/ 	.word	0x000000ff
        /*11f0*/ 	.word	0x00013220
        /*11f4*/ 	.short	0x0100
        /*11f6*/ 	.byte	0x08
	.zero		1


	//   ....[2]....
        /*11f8*/ 	.word	0x00000350
        /*11fc*/ 	.word	0x000000ff
        /*1200*/ 	.word	0x00013230
        /*1204*/ 	.short	0x0100
        /*1206*/ 	.byte	0x08
	.zero		1


	//   ....[3]....
        /*1208*/ 	.word	0x00000360
        /*120c*/ 	.word	0x000000ff
        /*1210*/ 	.word	0x00013240
        /*1214*/ 	.short	0x0100
        /*1216*/ 	.byte	0x08
	.zero		1


	//   ....[4]....
        /*1218*/ 	.word	0x00000370
        /*121c*/ 	.word	0x000000ff
        /*1220*/ 	.word	0x00013238
        /*1224*/ 	.short	0x0100
        /*1226*/ 	.byte	0x08
	.zero		1


	//   ....[5]....
        /*1228*/ 	.word	0x00000380
        /*122c*/ 	.word	0x000000ff
        /*1230*/ 	.word	0x00013248
        /*1234*/ 	.short	0x0100
        /*1236*/ 	.byte	0x08
	.zero		1


	//   ....[6]....
        /*1238*/ 	.word	0x000004b0
        /*123c*/ 	.word	0x000000ff
        /*1240*/ 	.word	0x00013250
        /*1244*/ 	.short	0x0100
        /*1246*/ 	.byte	0x08
	.zero		1


	//   ....[7]....
        /*1248*/ 	.word	0x000004c0
        /*124c*/ 	.word	0x000000ff
        /*1250*/ 	.word	0x00013260
        /*1254*/ 	.short	0x0100
        /*1256*/ 	.byte	0x08
	.zero		1


	//   ....[8]....
        /*1258*/ 	.word	0x000004d0
        /*125c*/ 	.word	0x000000ff
        /*1260*/ 	.word	0x00013258
        /*1264*/ 	.short	0x0100
        /*1266*/ 	.byte	0x08
	.zero		1


	//   ....[9]....
        /*1268*/ 	.word	0x000004e0
        /*126c*/ 	.word	0x000000ff
        /*1270*/ 	.word	0x00013268
        /*1274*/ 	.short	0x0100
        /*1276*/ 	.byte	0x08
	.zero		1


	//   ....[10]....
        /*1278*/ 	.word	0x000005d0
        /*127c*/ 	.word	0x000000ff
        /*1280*/ 	.word	0x00013270
        /*1284*/ 	.short	0x0100
        /*1286*/ 	.byte	0x06
	.zero		1


	//   ....[11]....
        /*1288*/ 	.word	0x000005e0
        /*128c*/ 	.word	0x000000ff
        /*1290*/ 	.word	0x00013280
        /*1294*/ 	.short	0x0100
        /*1296*/ 	.byte	0x06
	.zero		1


	//   ....[12]....
        /*1298*/ 	.word	0x000005f0
        /*129c*/ 	.word	0x000000ff
        /*12a0*/ 	.word	0x00013278
        /*12a4*/ 	.short	0x0100
        /*12a6*/ 	.byte	0x06
	.zero		1


	//   ....[13]....
        /*12a8*/ 	.word	0x00000600
        /*12ac*/ 	.word	0x000000ff
        /*12b0*/ 	.word	0x00013288
        /*12b4*/ 	.short	0x0100
        /*12b6*/ 	.byte	0x06
	.zero		1


	//   ....[14]....
        /*12b8*/ 	.word	0x00000730
        /*12bc*/ 	.word	0x000000ff
        /*12c0*/ 	.word	0x00013290
        /*12c4*/ 	.short	0x0100
        /*12c6*/ 	.byte	0x08
	.zero		1


	//   ....[15]....
        /*12c8*/ 	.word	0x00000740
        /*12cc*/ 	.word	0x000000ff
        /*12d0*/ 	.word	0x000132a0
        /*12d4*/ 	.short	0x0100
        /*12d6*/ 	.byte	0x08
	.zero		1


	//   ....[16]....
        /*12d8*/ 	.word	0x00000750
        /*12dc*/ 	.word	0x000000ff
        /*12e0*/ 	.word	0x00013298
        /*12e4*/ 	.short	0x0100
        /*12e6*/ 	.byte	0x08
	.zero		1


	//   ....[17]....
        /*12e8*/ 	.word	0x00000760
        /*12ec*/ 	.word	0x000000ff
        /*12f0*/ 	.word	0x000132a8
        /*12f4*/ 	.short	0x0100
        /*12f6*/ 	.byte	0x08
	.zero		1


	//   ....[18]....
        /*12f8*/ 	.word	0x000008a0
        /*12fc*/ 	.word	0x000000ff
        /*1300*/ 	.word	0x000132b0
        /*1304*/ 	.short	0x0100
        /*1306*/ 	.byte	0x08
	.zero		1


	//   ....[19]....
        /*1308*/ 	.word	0x000008b0
        /*130c*/ 	.word	0x000000ff
        /*1310*/ 	.word	0x000132c0
        /*1314*/ 	.short	0x0100
        /*1316*/ 	.byte	0x08
	.zero		1


	//   ....[20]....
        /*1318*/ 	.word	0x000008c0
        /*131c*/ 	.word	0x000000ff
        /*1320*/ 	.word	0x000132b8
        /*1324*/ 	.short	0x0100
        /*1326*/ 	.byte	0x08
	.zero		1


	//   ....[21]....
        /*1328*/ 	.word	0x000008d0
        /*132c*/ 	.word	0x000000ff
        /*1330*/ 	.word	0x000132c8
        /*1334*/ 	.short	0x0100
        /*1336*/ 	.byte	0x08
	.zero		1


	//   ....[22]....
        /*1338*/ 	.word	0x00002a70
        /*133c*/ 	.word	0x00000042
        /*1340*/ 	.word	0x00013290
        /*1344*/ 	.short	0x010a
        /*1346*/ 	.byte	0x3f
	.zero		1


	//   ....[23]....
        /*1348*/ 	.word	0x00003ca0
        /*134c*/ 	.word	0x00000042
        /*1350*/ 	.word	0x00013290
        /*1354*/ 	.short	0x010a
        /*1356*/ 	.byte	0x3f
	.zero		1


	//   ....[24]....
        /*1358*/ 	.word	0x00004d00
        /*135c*/ 	.word	0x00000042
        /*1360*/ 	.word	0x00013290
        /*1364*/ 	.short	0x010a
        /*1366*/ 	.byte	0x3f
	.zero		1


	//   ....[25]....
        /*1368*/ 	.word	0x000050b0
        /*136c*/ 	.word	0x00000004
        /*1370*/ 	.word	0x00000000
        /*1374*/ 	.short	0x0101
        /*1376*/ 	.byte	0x3f
	.zero		1


	//   ....[26]....
        /*1378*/ 	.word	0x000050f0
        /*137c*/ 	.word	0x00000042
        /*1380*/ 	.word	0x000132b0
        /*1384*/ 	.short	0x010a
        /*1386*/ 	.byte	0x3f
	.zero		1


	//   ....[27]....
        /*1388*/ 	.word	0x00005480
        /*138c*/ 	.word	0x00000042
        /*1390*/ 	.word	0x00000000
        /*1394*/ 	.short	0x0101
        /*1396*/ 	.byte	0x3f
	.zero		1


	//   ....[28]....
        /*1398*/ 	.word	0x00005e90
        /*139c*/ 	.word	0x00000012
        /*13a0*/ 	.word	0x00013200
        /*13a4*/ 	.short	0x010a
        /*13a6*/ 	.byte	0x3f
	.zero		1


	//   ....[29]....
        /*13a8*/ 	.word	0x00005ee0
        /*13ac*/ 	.word	0x00000012
        /*13b0*/ 	.word	0x00013200
        /*13b4*/ 	.short	0x010a
        /*13b6*/ 	.byte	0x3f
	.zero		1


	//   ....[30]....
        /*13b8*/ 	.word	0x00006630
        /*13bc*/ 	.word	0x00000012
        /*13c0*/ 	.word	0x00013200
        /*13c4*/ 	.short	0x010a
        /*13c6*/ 	.byte	0x3f
	.zero		1


	//   ....[31]....
        /*13c8*/ 	.word	0x00007a70
        /*13cc*/ 	.word	0x00000012
        /*13d0*/ 	.word	0x00013200
        /*13d4*/ 	.short	0x010a
        /*13d6*/ 	.byte	0x3f
	.zero		1


	//   ....[32]....
        /*13d8*/ 	.word	0x00008be0
        /*13dc*/ 	.word	0x0000000c
        /*13e0*/ 	.word	0x00013230
        /*13e4*/ 	.short	0x010a
        /*13e6*/ 	.byte	0x3f
	.zero		1


	//   ....[33]....
        /*13e8*/ 	.word	0x00008c80
        /*13ec*/ 	.word	0x0000000c
        /*13f0*/ 	.word	0x00013230
        /*13f4*/ 	.short	0x010a
        /*13f6*/ 	.byte	0x3f
	.zero		1


	//   ....[34]....
        /*13f8*/ 	.word	0x0000a930
        /*13fc*/ 	.word	0x00000051
        /*1400*/ 	.word	0x00000000
        /*1404*/ 	.short	0x0101
        /*1406*/ 	.byte	0x3f
	.zero		1


	//   ....[35]....
        /*1408*/ 	.word	0x0000b960
        /*140c*/ 	.word	0x00000000
        /*1410*/ 	.word	0x00013230
        /*1414*/ 	.short	0x010a
        /*1416*/ 	.byte	0x3f
	.zero		1


	//   ....[36]....
        /*1418*/ 	.word	0x0000b9f0
        /*141c*/ 	.word	0x00000000
        /*1420*/ 	.word	0x00013230
        /*1424*/ 	.short	0x010a
        /*1426*/ 	.byte	0x3f
	.zero		1


	//   ....[37]....
        /*1428*/ 	.word	0x0000bfb0
        /*142c*/ 	.word	0x0000000f
        /*1430*/ 	.word	0x00013250
        /*1434*/ 	.short	0x010a
        /*1436*/ 	.byte	0x3f
	.zero		1


	//   ....[38]....
        /*1438*/ 	.word	0x0000c000
        /*143c*/ 	.word	0x0000000f
        /*1440*/ 	.word	0x00013250
        /*1444*/ 	.short	0x010a
        /*1446*/ 	.byte	0x3f
	.zero		1


	//   ....[39]....
        /*1448*/ 	.word	0x0000c380
        /*144c*/ 	.word	0x00000000
        /*1450*/ 	.word	0x00000000
        /*1454*/ 	.short	0x0101
        /*1456*/ 	.byte	0x3f
	.zero		1


	//   ....[40]....
        /*1458*/ 	.word	0x0000e4f0
        /*145c*/ 	.word	0x0000000f
        /*1460*/ 	.word	0x00000000
        /*1464*/ 	.short	0x0101
        /*1466*/ 	.byte	0x3f
	.zero		1


	//   ....[41]....
        /*1468*/ 	.word	0x0000eb10
        /*146c*/ 	.word	0x00000003
        /*1470*/ 	.word	0x00013230
        /*1474*/ 	.short	0x010a
        /*1476*/ 	.byte	0x3f
	.zero		1


	//   ....[42]....
        /*1478*/ 	.word	0x0000eba0
        /*147c*/ 	.word	0x00000003
        /*1480*/ 	.word	0x00013230
        /*1484*/ 	.short	0x010a
        /*1486*/ 	.byte	0x3f
	.zero		1


	//   ....[43]....
        /*1488*/ 	.word	0x0000f160
        /*148c*/ 	.word	0x0000000f
        /*1490*/ 	.word	0x00013250
        /*1494*/ 	.short	0x010a
        /*1496*/ 	.byte	0x3f
	.zero		1


	//   ....[44]....
        /*1498*/ 	.word	0x0000f1b0
        /*149c*/ 	.word	0x0000000f
        /*14a0*/ 	.word	0x00013250
        /*14a4*/ 	.short	0x010a
        /*14a6*/ 	.byte	0x3f
	.zero		1


	//   ....[45]....
        /*14a8*/ 	.word	0x0000f4b0
        /*14ac*/ 	.word	0x00000000
        /*14b0*/ 	.word	0x00000000
        /*14b4*/ 	.short	0x0101
        /*14b6*/ 	.byte	0x3f
	.zero		1


	//   ....[46]....
        /*14b8*/ 	.word	0x00010a50
        /*14bc*/ 	.word	0x0000000f
        /*14c0*/ 	.word	0x00000000
        /*14c4*/ 	.short	0x0101
        /*14c6*/ 	.byte	0x3f
	.zero		1


	//   ....[47]....
        /*14c8*/ 	.word	0x00010f90
        /*14cc*/ 	.word	0x0000000a
        /*14d0*/ 	.word	0x00013250
        /*14d4*/ 	.short	0x010a
        /*14d6*/ 	.byte	0x3f
	.zero		1


	//   ....[48]....
        /*14d8*/ 	.word	0x00010fe0
        /*14dc*/ 	.word	0x0000000a
        /*14e0*/ 	.word	0x00013250
        /*14e4*/ 	.short	0x010a
        /*14e6*/ 	.byte	0x3f
	.zero		1


	//   ....[49]....
        /*14e8*/ 	.word	0x00011820
        /*14ec*/ 	.word	0x0000000a
        /*14f0*/ 	.word	0x00000000
        /*14f4*/ 	.short	0x0101
        /*14f6*/ 	.byte	0x3f
	.zero		1


	//   ....[50]....
        /*14f8*/ 	.word	0x00012ee0
        /*14fc*/ 	.word	0x00000015
        /*1500*/ 	.word	0x00000000
        /*1504*/ 	.short	0x0101
        /*1506*/ 	.byte	0x3f
	.zero		1


	//   ....[51]....
        /*1508*/ 	.word	0x00013360
        /*150c*/ 	.word	0x00000004
        /*1510*/ 	.word	0x00000000
        /*1514*/ 	.short	0x0101
        /*1516*/ 	.byte	0x3f
	.zero		1


	//   ....[52]....
        /*1518*/ 	.word	0x00016090
        /*151c*/ 	.word	0x00000011
        /*1520*/ 	.word	0x00013220
        /*1524*/ 	.short	0x010a
        /*1526*/ 	.byte	0x3f
	.zero		1


	//   ....[53]....
        /*1528*/ 	.word	0x00016160
        /*152c*/ 	.word	0x00000006
        /*1530*/ 	.word	0x000132a0
        /*1534*/ 	.short	0x010a
        /*1536*/ 	.byte	0x3f
	.zero		1


	//   ....[54]....
        /*1538*/ 	.word	0x000163a0
        /*153c*/ 	.word	0x00000006
        /*1540*/ 	.word	0x000132c0
        /*1544*/ 	.short	0x010a
        /*1546*/ 	.byte	0x3f
	.zero		1


	//   ....[55]....
        /*1548*/ 	.word	0x00016750
        /*154c*/ 	.word	0x00000006
        /*1550*/ 	.word	0x000132a0
        /*1554*/ 	.short	0x010a
        /*1556*/ 	.byte	0x3f
	.zero		1


	//   ....[56]....
        /*1558*/ 	.word	0x00016980
        /*155c*/ 	.word	0x00000006
        /*1560*/ 	.word	0x000132c0
        /*1564*/ 	.short	0x010a
        /*1566*/ 	.byte	0x3f
	.zero		1


	//   ....[57]....
        /*1568*/ 	.word	0x00017c60
        /*156c*/ 	.word	0x00000004
        /*1570*/ 	.word	0x00013280
        /*1574*/ 	.short	0x010a
        /*1576*/ 	.byte	0x3f
	.zero		1


	//   ....[58]....
        /*1578*/ 	.word	0x00018300
        /*157c*/ 	.word	0x00000004
        /*1580*/ 	.word	0x00013270
        /*1584*/ 	.short	0x0107
        /*1586*/ 	.byte	0x3f
	.zero		1


	//   ....[59]....
        /*1588*/ 	.word	0x000183c0
        /*158c*/ 	.word	0x00000004
        /*1590*/ 	.word	0x00013270
        /*1594*/ 	.short	0x0101
        /*1596*/ 	.byte	0x3f
	.zero		1


	//   ....[60]....
        /*1598*/ 	.word	0x00018410
        /*159c*/ 	.word	0x00000004
        /*15a0*/ 	.word	0x00013240
        /*15a4*/ 	.short	0x010a
        /*15a6*/ 	.byte	0x3f
	.zero		1


	//   ....[61]....
        /*15a8*/ 	.word	0x00018940
        /*15ac*/ 	.word	0x00000004
        /*15b0*/ 	.word	0x00013230
        /*15b4*/ 	.short	0x0107
        /*15b6*/ 	.byte	0x3f
	.zero		1


	//   ....[62]....
        /*15b8*/ 	.word	0x00018a20
        /*15bc*/ 	.word	0x00000004
        /*15c0*/ 	.word	0x00013230
        /*15c4*/ 	.short	0x0101
        /*15c6*/ 	.byte	0x3f
	.zero		1


	//   ....[63]....
        /*15c8*/ 	.word	0x00019450
        /*15cc*/ 	.word	0x00000011
        /*15d0*/ 	.word	0x00013200
        /*15d4*/ 	.short	0x0107
        /*15d6*/ 	.byte	0x3f
	.zero		1


	//   ....[64]....
        /*15d8*/ 	.word	0x00019540
        /*15dc*/ 	.word	0x00000011
        /*15e0*/ 	.word	0x00013200
        /*15e4*/ 	.short	0x0101
        /*15e6*/ 	.byte	0x3f
	.zero		1


	//   ....[65]....
        /*15e8*/ 	.word	0x00019560
        /*15ec*/ 	.word	0x00000011
        /*15f0*/ 	.word	0x00013220
        /*15f4*/ 	.short	0x010a
        /*15f6*/ 	.byte	0x3f
	.zero		1


	//   ....[66]....
        /*15f8*/ 	.word	0x00019af0
        /*15fc*/ 	.word	0x00000006
        /*1600*/ 	.word	0x00013280
        /*1604*/ 	.short	0x010a
        /*1606*/ 	.byte	0x3f
	.zero		1


	//   ....[67]....
        /*1608*/ 	.word	0x0001a010
        /*160c*/ 	.word	0x00000006
        /*1610*/ 	.word	0x00013270
        /*1614*/ 	.short	0x0107
        /*1616*/ 	.byte	0x3f
	.zero		1


	//   ....[68]....
        /*1618*/ 	.word	0x0001a0d0
        /*161c*/ 	.word	0x00000006
        /*1620*/ 	.word	0x00013270
        /*1624*/ 	.short	0x0101
        /*1626*/ 	.byte	0x3f
	.zero		1


	//   ....[69]....
        /*1628*/ 	.word	0x0001a120
        /*162c*/ 	.word	0x00000006
        /*1630*/ 	.word	0x00013240
        /*1634*/ 	.short	0x010a
        /*1636*/ 	.byte	0x3f
	.zero		1


	//   ....[70]....
        /*1638*/ 	.word	0x0001a570
        /*163c*/ 	.word	0x00000006
        /*1640*/ 	.word	0x00013230
        /*1644*/ 	.short	0x0107
        /*1646*/ 	.byte	0x3f
	.zero		1


	//   ....[71]....
        /*1648*/ 	.word	0x0001a640
        /*164c*/ 	.word	0x00000006
        /*1650*/ 	.word	0x00013230
        /*1654*/ 	.short	0x0101
        /*1656*/ 	.byte	0x3f
	.zero		1


	//   ....[72]....
        /*1658*/ 	.word	0x0001a6c0
        /*165c*/ 	.word	0x00000002
        /*1660*/ 	.word	0x00013270
        /*1664*/ 	.short	0x010a
        /*1666*/ 	.byte	0x3f
	.zero		1


	//   ....[73]....
        /*1668*/ 	.word	0x0001a750
        /*166c*/ 	.word	0x00000002
        /*1670*/ 	.word	0x00013260
        /*1674*/ 	.short	0x010a
        /*1676*/ 	.byte	0x3f
	.zero		1


	//   ....[74]....
        /*1678*/ 	.word	0x0001ab80
        /*167c*/ 	.word	0x00000002
        /*1680*/ 	.word	0x00013250
        /*1684*/ 	.short	0x0101
        /*1686*/ 	.byte	0x3f
	.zero		1


	//   ....[75]....
        /*1688*/ 	.word	0x0001ac10
        /*168c*/ 	.word	0x00000002
        /*1690*/ 	.word	0x00000000
        /*1694*/ 	.short	0x0101
        /*1696*/ 	.byte	0x3f
	.zero		1


	//   ....[76]....
        /*1698*/ 	.word	0x0001adf0
        /*169c*/ 	.word	0x00000000
        /*16a0*/ 	.word	0x00013270
        /*16a4*/ 	.short	0x010a
        /*16a6*/ 	.byte	0x3f
	.zero		1


	//   ....[77]....
        /*16a8*/ 	.word	0x0001ae80
        /*16ac*/ 	.word	0x00000000
        /*16b0*/ 	.word	0x00013260
        /*16b4*/ 	.short	0x010a
        /*16b6*/ 	.byte	0x3f
	.zero		1


	//   ....[78]....
        /*16b8*/ 	.word	0x0001b2d0
        /*16bc*/ 	.word	0x00000000
        /*16c0*/ 	.word	0x00013250
        /*16c4*/ 	.short	0x0101
        /*16c6*/ 	.byte	0x3f
	.zero		1


	//   ....[79]....
        /*16c8*/ 	.word	0x0001b350
        /*16cc*/ 	.word	0x00000000
        /*16d0*/ 	.word	0x00000000
        /*16d4*/ 	.short	0x0101
        /*16d6*/ 	.byte	0x3f
	.zero		1


	//   ....[80]....
        /*16d8*/ 	.word	0x0001c500
        /*16dc*/ 	.word	0x00000005
        /*16e0*/ 	.word	0x00013220
        /*16e4*/ 	.short	0x010a
        /*16e6*/ 	.byte	0x3f
	.zero		1


	//   ....[81]....
        /*16e8*/ 	.word	0x0001c690
        /*16ec*/ 	.word	0x00000004
        /*16f0*/ 	.word	0x00013240
        /*16f4*/ 	.short	0x010a
        /*16f6*/ 	.byte	0x3f
	.zero		1


	//   ....[82]....
        /*16f8*/ 	.word	0x0001c740
        /*16fc*/ 	.word	0x00000005
        /*1700*/ 	.word	0x00013240
        /*1704*/ 	.short	0x010a
        /*1706*/ 	.byte	0x3f
	.zero		1


	//   ....[83]....
        /*1708*/ 	.word	0x0001c780
        /*170c*/ 	.word	0x00000004
        /*1710*/ 	.word	0x00013260
        /*1714*/ 	.short	0x010a
        /*1716*/ 	.byte	0x3f
	.zero		1


	//   ....[84]....
        /*1718*/ 	.word	0x0001c7c0
        /*171c*/ 	.word	0x00000005
        /*1720*/ 	.word	0x00013260
        /*1724*/ 	.short	0x010a
        /*1726*/ 	.byte	0x3f
	.zero		1


	//   ....[85]....
        /*1728*/ 	.word	0x0001c800
        /*172c*/ 	.word	0x00000004
        /*1730*/ 	.word	0x00013280
        /*1734*/ 	.short	0x010a
        /*1736*/ 	.byte	0x3f
	.zero		1


	//   ....[86]....
        /*1738*/ 	.word	0x0001c840
        /*173c*/ 	.word	0x00000005
        /*1740*/ 	.word	0x00013280
        /*1744*/ 	.short	0x010a
        /*1746*/ 	.byte	0x3f
	.zero		1


	//   ....[87]....
        /*1748*/ 	.word	0x0001c8a0
        /*174c*/ 	.word	0x00000042
        /*1750*/ 	.word	0x00013290
        /*1754*/ 	.short	0x010a
        /*1756*/ 	.byte	0x3f
	.zero		1


	//   ....[88]....
        /*1758*/ 	.word	0x0001ca00
        /*175c*/ 	.word	0x00000042
        /*1760*/ 	.word	0x00013290
        /*1764*/ 	.short	0x010a
        /*1766*/ 	.byte	0x3f
	.zero		1


	//   ....[89]....
        /*1768*/ 	.word	0x0001cb70
        /*176c*/ 	.word	0x00000042
        /*1770*/ 	.word	0x00013290
        /*1774*/ 	.short	0x010a
        /*1776*/ 	.byte	0x3f
	.zero		1


	//   ....[90]....
        /*1778*/ 	.word	0x0001ccd0
        /*177c*/ 	.word	0x00000042
        /*1780*/ 	.word	0x000132b0
        /*1784*/ 	.short	0x010a
        /*1786*/ 	.byte	0x3f
	.zero		1


	//   ....[91]....
        /*1788*/ 	.word	0x0001ced0
        /*178c*/ 	.word	0x00000012
        /*1790*/ 	.word	0x00013200
        /*1794*/ 	.short	0x010a
        /*1796*/ 	.byte	0x3f
	.zero		1


	//   ....[92]....
        /*1798*/ 	.word	0x0001d0d0
        /*179c*/ 	.word	0x00000012
        /*17a0*/ 	.word	0x00013200
        /*17a4*/ 	.short	0x010a
        /*17a6*/ 	.byte	0x3f
	.zero		1


	//   ....[93]....
        /*17a8*/ 	.word	0x0001d120
        /*17ac*/ 	.word	0x0000000c
        /*17b0*/ 	.word	0x00013230
        /*17b4*/ 	.short	0x010a
        /*17b6*/ 	.byte	0x3f
	.zero		1


	//   ....[94]....
        /*17b8*/ 	.word	0x0001d170
        /*17bc*/ 	.word	0x00000000
        /*17c0*/ 	.word	0x00013230
        /*17c4*/ 	.short	0x010a
        /*17c6*/ 	.byte	0x3f
	.zero		1


	//   ....[95]....
        /*17c8*/ 	.word	0x0001d1c0
        /*17cc*/ 	.word	0x0000000f
        /*17d0*/ 	.word	0x00013250
        /*17d4*/ 	.short	0x010a
        /*17d6*/ 	.byte	0x3f
	.zero		1


	//   ....[96]....
        /*17d8*/ 	.word	0x0001d210
        /*17dc*/ 	.word	0x00000003
        /*17e0*/ 	.word	0x00013230
        /*17e4*/ 	.short	0x010a
        /*17e6*/ 	.byte	0x3f
	.zero		1


	//   ....[97]....
        /*17e8*/ 	.word	0x0001d260
        /*17ec*/ 	.word	0x0000000f
        /*17f0*/ 	.word	0x00013250
        /*17f4*/ 	.short	0x010a
        /*17f6*/ 	.byte	0x3f
	.zero		1


	//   ....[98]....
        /*17f8*/ 	.word	0x0001d2b0
        /*17fc*/ 	.word	0x0000000a
        /*1800*/ 	.word	0x00013250
        /*1804*/ 	.short	0x010a
        /*1806*/ 	.byte	0x3f
	.zero		1


	//   ....[99]....
        /*1808*/ 	.word	0x0001d450
        /*180c*/ 	.word	0x00000011
        /*1810*/ 	.word	0x00013220
        /*1814*/ 	.short	0x010a
        /*1816*/ 	.byte	0x3f
	.zero		1


	//   ....[100]....
        /*1818*/ 	.word	0x0001d4a0
        /*181c*/ 	.word	0x00000006
        /*1820*/ 	.word	0x000132a0
        /*1824*/ 	.short	0x010a
        /*1826*/ 	.byte	0x3f
	.zero		1


	//   ....[101]....
        /*1828*/ 	.word	0x0001d4f0
        /*182c*/ 	.word	0x00000006
        /*1830*/ 	.word	0x000132c0
        /*1834*/ 	.short	0x010a
        /*1836*/ 	.byte	0x3f
	.zero		1


	//   ....[102]....
        /*1838*/ 	.word	0x0001d540
        /*183c*/ 	.word	0x00000006
        /*1840*/ 	.word	0x000132a0
        /*1844*/ 	.short	0x010a
        /*1846*/ 	.byte	0x3f
	.zero		1


	//   ....[103]....
        /*1848*/ 	.word	0x0001d590
        /*184c*/ 	.word	0x00000006
        /*1850*/ 	.word	0x000132c0
        /*1854*/ 	.short	0x010a
        /*1856*/ 	.byte	0x3f
	.zero		1


	//   ....[104]....
        /*1858*/ 	.word	0x0001d6c0
        /*185c*/ 	.word	0x00000004
        /*1860*/ 	.word	0x00013280
        /*1864*/ 	.short	0x010a
        /*1866*/ 	.byte	0x3f
	.zero		1


	//   ....[105]....
        /*1868*/ 	.word	0x0001dd90
        /*186c*/ 	.word	0x00000004
        /*1870*/ 	.word	0x00013240
        /*1874*/ 	.short	0x010a
        /*1876*/ 	.byte	0x3f
	.zero		1


	//   ....[106]....
        /*1878*/ 	.word	0x0001eb50
        /*187c*/ 	.word	0x00000011
        /*1880*/ 	.word	0x00013220
        /*1884*/ 	.short	0x010a
        /*1886*/ 	.byte	0x3f
	.zero		1


	//   ....[107]....
        /*1888*/ 	.word	0x0001ebb0
        /*188c*/ 	.word	0x00000006
        /*1890*/ 	.word	0x00013280
        /*1894*/ 	.short	0x010a
        /*1896*/ 	.byte	0x3f
	.zero		1


	//   ....[108]....
        /*1898*/ 	.word	0x0001f280
        /*189c*/ 	.word	0x00000006
        /*18a0*/ 	.word	0x00013240
        /*18a4*/ 	.short	0x010a
        /*18a6*/ 	.byte	0x3f
	.zero		1


	//   ....[109]....
        /*18a8*/ 	.word	0x0001f840
        /*18ac*/ 	.word	0x00000002
        /*18b0*/ 	.word	0x00013270
        /*18b4*/ 	.short	0x010a
        /*18b6*/ 	.byte	0x3f
	.zero		1


	//   ....[110]....
        /*18b8*/ 	.word	0x0001f890
        /*18bc*/ 	.word	0x00000002
        /*18c0*/ 	.word	0x00013260
        /*18c4*/ 	.short	0x010a
        /*18c6*/ 	.byte	0x3f
	.zero		1


	//   ....[111]....
        /*18c8*/ 	.word	0x0001f8e0
        /*18cc*/ 	.word	0x00000000
        /*18d0*/ 	.word	0x00013270
        /*18d4*/ 	.short	0x010a
        /*18d6*/ 	.byte	0x3f
	.zero		1


	//   ....[112]....
        /*18d8*/ 	.word	0x0001f930
        /*18dc*/ 	.word	0x00000000
        /*18e0*/ 	.word	0x00013260
        /*18e4*/ 	.short	0x010a
        /*18e6*/ 	.byte	0x3f
	.zero		1


	//   ....[113]....
        /*18e8*/ 	.word	0x00020460
        /*18ec*/ 	.word	0x00000005
        /*18f0*/ 	.word	0x00013220
        /*18f4*/ 	.short	0x010a
        /*18f6*/ 	.byte	0x3f
	.zero		1


	//   ....[114]....
        /*18f8*/ 	.word	0x00020600
        /*18fc*/ 	.word	0x00000004
        /*1900*/ 	.word	0x00013240
        /*1904*/ 	.short	0x010a
        /*1906*/ 	.byte	0x3f
	.zero		1


	//   ....[115]....
        /*1908*/ 	.word	0x00020650
        /*190c*/ 	.word	0x00000005
        /*1910*/ 	.word	0x00013240
        /*1914*/ 	.short	0x010a
        /*1916*/ 	.byte	0x3f
	.zero		1


	//   ....[116]....
        /*1918*/ 	.word	0x000206a0
        /*191c*/ 	.word	0x00000004
        /*1920*/ 	.word	0x00013260
        /*1924*/ 	.short	0x010a
        /*1926*/ 	.byte	0x3f
	.zero		1


	//   ....[117]....
        /*1928*/ 	.word	0x000206f0
        /*192c*/ 	.word	0x00000005
        /*1930*/ 	.word	0x00013260
        /*1934*/ 	.short	0x010a
        /*1936*/ 	.byte	0x3f
	.zero		1


	//   ....[118]....
        /*1938*/ 	.word	0x00020740
        /*193c*/ 	.word	0x00000004
        /*1940*/ 	.word	0x00013280
        /*1944*/ 	.short	0x010a
        /*1946*/ 	.byte	0x3f
	.zero		1


	//----- nvinfo : EIATTR_NUM_MBARRIERS
	.align		4
.L_1634:
        /*1948*/ 	.byte	0x03, 0x38
        /*194a*/ 	.short	0x0016


	//----- nvinfo : EIATTR_EXIT_INSTR_OFFSETS
	.align		4
        /*194c*/ 	.byte	0x04, 0x1c
        /*194e*/ 	.short	(.L_1636 - .L_1635)


	//   ....[0]....
.L_1635:
        /*1950*/ 	.word	0x0001c890


	//----- nvinfo : EIATTR_MAX_THREADS
	.align		4
.L_1636:
        /*1954*/ 	.byte	0x04, 0x05
        /*1956*/ 	.short	(.L_1638 - .L_1637)
.L_1637:
        /*1958*/ 	.word	0x00000200
        /*195c*/ 	.word	0x00000001
        /*1960*/ 	.word	0x00000001


	//----- nvinfo : EIATTR_CRS_STACK_SIZE
	.align		4
.L_1638:
        /*1964*/ 	.byte	0x04, 0x1e
        /*1966*/ 	.short	(.L_1640 - .L_1639)
.L_1639:
        /*1968*/ 	.word	0x00000000


	//----- nvinfo : EIATTR_CBANK_PARAM_SIZE
	.align		4
.L_1640:
        /*196c*/ 	.byte	0x03, 0x19
        /*196e*/ 	.short	0x0af0


	//----- nvinfo : EIATTR_PARAM_CBANK
	.align		4
        /*1970*/ 	.byte	0x04, 0x0a
        /*1972*/ 	.short	(.L_1642 - .L_1641)
	.align		4
.L_1641:
        /*1974*/ 	.word	index@(.nv.constant0._ZN7cutlass13device_kernelIN5flash11enable_sm90INS1_16FlashAttnFwdSm90INS1_25CollectiveMainloopFwdSm90ILi2EN4cute5tupleIJNS5_1CILi1EEES8_S8_EEENS6_IJNS7_ILi192EEENS7_ILi160EEENS7_ILi64EEEEEELi64ENS_12float_e4m3_tEfNS_4arch4Sm90ELb1ELb0ELb0ELb1ELb1ELb1ELb0ELb1ELb1ELb1ELb1ELb0EEENS1_21CollectiveEpilogueFwdINS6_IJSA_SC_SB_EEES9_NS_10bfloat16_tESG_Li384ELb1ELb1ELb1ELb1EEENS1_36VarlenDynamicPersistentTileSchedulerILi192ELi160ELi384ELi128ELb1ELb1ELb1ELb1ELb1ELb1EEEEEEEEEvNT_6ParamsE)
        /*1978*/ 	.short	0x0210
        /*197a*/ 	.short	0x0af0


	//----- nvinfo : EIATTR_SW_WAR
	.align		4
.L_1642:
        /*197c*/ 	.byte	0x04, 0x36
        /*197e*/ 	.short	(.L_1644 - .L_1643)
.L_1643:
        /*1980*/ 	.word	0x00000008
.L_1644:


//--------------------- .nv.callgraph             --------------------------
	.section	.nv.callgraph,"",@"SHT_CUDA_CALLGRAPH"
	.align	4
	.sectionentsize	8
	.align		4
        /*0000*/ 	.word	0x00000000
	.align		4
        /*0004*/ 	.word	0xffffffff
	.align		4
        /*0008*/ 	.word	index@(_ZN7cutlass13device_kernelIN5flash11enable_sm90INS1_16FlashAttnFwdSm90INS1_25CollectiveMainloopFwdSm90ILi2EN4cute5tupleIJNS5_1CILi1EEES8_S8_EEENS6_IJNS7_ILi128EEESA_NS7_ILi256EEEEEELi256ENS_12float_e4m3_tEfNS_4arch4Sm90ELb0ELb0ELb0ELb0ELb1ELb0ELb0ELb1ELb0ELb1ELb1ELb0EEENS1_21CollectiveEpilogueFwdINS6_IJSA_SB_SA_EEES9_NS_10bfloat16_tESF_Li256ELb0ELb1ELb1ELb1EEENS1_19SingleTileSchedulerILb0ELb1ELb1ELi128EEEEEEEEEvNT_6ParamsE)
	.align		4
        /*000c*/ 	.word	index@(__assertfail)
	.align		4
        /*0010*/ 	.word	index@(_ZN7cutlass13device_kernelIN5flash11enable_sm90INS1_16FlashAttnFwdSm90INS1_25CollectiveMainloopFwdSm90ILi2EN4cute5tupleIJNS5_1CILi1EEES8_S8_EEENS6_IJNS7_ILi128EEESA_NS7_ILi256EEEEEELi256ENS_12float_e4m3_tEfNS_4arch4Sm90ELb0ELb0ELb0ELb1ELb1ELb0ELb0ELb1ELb0ELb1ELb1ELb0EEENS1_21CollectiveEpilogueFwdINS6_IJSA_SB_SA_EEES9_NS_10bfloat16_tESF_Li256ELb1ELb1ELb1ELb1EEENS1_36VarlenDynamicPersistentTileSchedulerILi128ELi128ELi256ELi128ELb1ELb1ELb1ELb0ELb1ELb1EEEEEEEEEvNT_6ParamsE)
	.align		4
        /*0014*/ 	.word	index@(__assertfail)
	.align		4
        /*0018*/ 	.word	index@(_ZN7cutlass13device_kernelIN5flash11enable_sm90INS1_16FlashAttnFwdSm90INS1_25CollectiveMainloopFwdSm90ILi2EN4cute5tupleIJNS5_1CILi1EEES8_S8_EEENS6_IJNS7_ILi128EEESA_NS7_ILi256EEEEEELi256ENS_12float_e4m3_tEfNS_4arch4Sm90ELb0ELb0ELb0ELb1ELb1ELb1ELb0ELb1ELb0ELb1ELb1ELb0EEENS1_21CollectiveEpilogueFwdINS6_IJSA_SB_SA_EEES9_NS_10bfloat16_tESF_Li256ELb1ELb1ELb1ELb1EEENS1_36VarlenDynamicPersistentTileSchedulerILi128ELi128ELi256ELi128ELb1ELb1ELb1ELb0ELb1ELb1EEEEEEEEEvNT_6ParamsE)
	.align		4
        /*001c*/ 	.word	index@(__assertfail)
	.align		4
        /*0020*/ 	.word	index@(_ZN7cutlass13device_kernelIN5flash11enable_sm90INS1_16FlashAttnFwdSm90INS1_25CollectiveMainloopFwdSm90ILi2EN4cute5tupleIJNS5_1CILi1EEES8_S8_EEENS6_IJNS7_ILi128EEENS7_ILi64EEENS7_ILi256EEEEEELi256ENS_12float_e4m3_tEfNS_4arch4Sm90ELb0ELb1ELb0ELb0ELb1ELb0ELb0ELb1ELb0ELb1ELb1ELb0EEENS1_21CollectiveEpilogueFwdINS6_IJSA_SC_SB_EEES9_NS_10bfloat16_tESG_Li256ELb0ELb1ELb1ELb1EEENS1_19SingleTileSchedulerILb0ELb1ELb1ELi128EEEEEEEEEvNT_6ParamsE)
	.align		4
        /*0024*/ 	.word	index@(__assertfail)
	.align		4
        /*0028*/ 	.word	index@(_ZN7cutlass13device_kernelIN5flash11enable_sm90INS1_16FlashAttnFwdSm90INS1_25CollectiveMainloopFwdSm90ILi2EN4cute5tupleIJNS5_1CILi1EEES8_S8_EEENS6_IJNS7_ILi128EEENS7_ILi64EEENS7_ILi256EEEEEELi256ENS_12float_e4m3_tEfNS_4arch4Sm90ELb0ELb1ELb0ELb1ELb1ELb0ELb0ELb1ELb0ELb1ELb1ELb0EEENS1_21CollectiveEpilogueFwdINS6_IJSA_SC_SB_EEES9_NS_10bfloat16_tESG_Li256ELb1ELb1ELb1ELb1EEENS1_36VarlenDynamicPersistentTileSchedulerILi128ELi64ELi256ELi128ELb1ELb1ELb1ELb1ELb0ELb1EEEEEEEEEvNT_6ParamsE)
	.align		4
        /*002c*/ 	.word	index@(__assertfail)
	.align		4
        /*0030*/ 	.word	index@(_ZN7cutlass13device_kernelIN5flash11enable_sm90INS1_16FlashAttnFwdSm90INS1_25CollectiveMainloopFwdSm90ILi2EN4cute5tupleIJNS5_1CILi1EEES8_S8_EEENS6_IJNS7_ILi128EEENS7_ILi64EEENS7_ILi256EEEEEELi256ENS_12float_e4m3_tEfNS_4arch4Sm90ELb0ELb1ELb0ELb1ELb1ELb1ELb0ELb1ELb0ELb1ELb1ELb0EEENS1_21CollectiveEpilogueFwdINS6_IJSA_SC_SB_EEES9_NS_10bfloat16_tESG_Li256ELb1ELb1ELb1ELb1EEENS1_36VarlenDynamicPersistentTileSchedulerILi128ELi64ELi256ELi128ELb1ELb1ELb1ELb1ELb0ELb1EEEEEEEEEvNT_6ParamsE)
	.align		4
        /*0034*/ 	.word	index@(__assertfail)
	.align		4
        /*0038*/ 	.word	index@(_ZN7cutlass13device_kernelIN5flash11enable_sm90INS1_16FlashAttnFwdSm90INS1_25CollectiveMainloopFwdSm90ILi2EN4cute5tupleIJNS5_1CILi1EEES8_S8_EEENS6_IJNS7_ILi128EEESA_NS7_ILi256EEEEEELi256ENS_12float_e4m3_tEfNS_4arch4Sm90ELb1ELb0ELb0ELb0ELb1ELb0ELb0ELb1ELb0ELb1ELb1ELb0EEENS1_21CollectiveEpilogueFwdINS6_IJSA_SB_SA_EEES9_NS_10bfloat16_tESF_Li256ELb0ELb1ELb1ELb1EEENS1_19SingleTileSchedulerILb0ELb1ELb1ELi128EEEEEEEEEvNT_6ParamsE)
	.align		4
        /*003c*/ 	.word	index@(__assertfail)
	.align		4
        /*0040*/ 	.word	index@(_ZN7cutlass13device_kernelIN5flash11enable_sm90INS1_16FlashAttnFwdSm90INS1_25CollectiveMainloopFwdSm90ILi2EN4cute5tupleIJNS5_1CILi1EEES8_S8_EEENS6_IJNS7_ILi128EEESA_NS7_ILi256EEEEEELi256ENS_12float_e4m3_tEfNS_4arch4Sm90ELb1ELb0ELb0ELb1ELb1ELb0ELb0ELb1ELb0ELb1ELb1ELb0EEENS1_21CollectiveEpilogueFwdINS6_IJSA_SB_SA_EEES9_NS_10bfloat16_tESF_Li256ELb1ELb1ELb1ELb1EEENS1_36VarlenDynamicPersistentTileSchedulerILi128ELi128ELi256ELi128ELb1ELb1ELb1ELb1ELb1ELb1EEEEEEEEEvNT_6ParamsE)
	.align		4
        /*0044*/ 	.word	index@(__assertfail)
	.align		4
        /*0048*/ 	.word	index@(_ZN7cutlass13device_kernelIN5flash11enable_sm90INS1_16FlashAttnFwdSm90INS1_25CollectiveMainloopFwdSm90ILi2EN4cute5tupleIJNS5_1CILi1EEES8_S8_EEENS6_IJNS7_ILi128EEESA_NS7_ILi256EEEEEELi256ENS_12float_e4m3_tEfNS_4arch4Sm90ELb1ELb0ELb0ELb1ELb1ELb1ELb0ELb1ELb0ELb1ELb1ELb0EEENS1_21CollectiveEpilogueFwdINS6_IJSA_SB_SA_EEES9_NS_10bfloat16_tESF_Li256ELb1ELb1ELb1ELb1EEENS1_36VarlenDynamicPersistentTileSchedulerILi128ELi128ELi256ELi128ELb1ELb1ELb1ELb1ELb1ELb1EEEEEEEEEvNT_6ParamsE)
	.align		4
        /*004c*/ 	.word	index@(__assertfail)
	.align		4
        /*0050*/ 	.word	index@(_ZN7cutlass13device_kernelIN5flash11enable_sm90INS1_16FlashAttnFwdSm90INS1_25CollectiveMainloopFwdSm90ILi2EN4cute5tupleIJNS5_1CILi1EEES8_S8_EEENS6_IJNS7_ILi128EEENS7_ILi160EEENS7_ILi192EEEEEELi192ENS_12float_e4m3_tEfNS_4arch4Sm90ELb0ELb0ELb0ELb0ELb1ELb0ELb0ELb1ELb1ELb1ELb1ELb0EEENS1_21CollectiveEpilogueFwdINS6_IJSA_SC_SB_EEES9_NS_10bfloat16_tESG_Li256ELb0ELb1ELb1ELb1EEENS1_19SingleTileSchedulerILb0ELb1ELb1ELi128EEEEEEEEEvNT_6ParamsE)
	.align		4
        /*0054*/ 	.word	index@(__assertfail)
	.align		4
        /*0058*/ 	.word	index@(_ZN7cutlass13device_kernelIN5flash11enable_sm90INS1_16FlashAttnFwdSm90INS1_25CollectiveMainloopFwdSm90ILi2EN4cute5tupleIJNS5_1CILi1EEES8_S8_EEENS6_IJNS7_ILi128EEENS7_ILi160EEENS7_ILi192EEEEEELi192ENS_12float_e4m3_tEfNS_4arch4Sm90ELb0ELb0ELb0ELb1ELb1ELb0ELb0ELb1ELb1ELb1ELb1ELb0EEENS1_21CollectiveEpilogueFwdINS6_IJSA_SC_SB_EEES9_NS_10bfloat16_tESG_Li256ELb1ELb1ELb1ELb1EEENS1_36VarlenDynamicPersistentTileSchedulerILi128ELi160ELi256ELi128ELb1ELb1ELb1ELb0ELb1ELb1EEEEEEEEEvNT_6ParamsE)
	.align		4
        /*005c*/ 	.word	index@(__assertfail)
	.align		4
        /*0060*/ 	.word	index@(_ZN7cutlass13device_kernelIN5flash11enable_sm90INS1_16FlashAttnFwdSm90INS1_25CollectiveMainloopFwdSm90ILi2EN4cute5tupleIJNS5_1CILi1EEES8_S8_EEENS6_IJNS7_ILi128EEENS7_ILi160EEENS7_ILi192EEEEEELi192ENS_12float_e4m3_tEfNS_4arch4Sm90ELb0ELb0ELb0ELb1ELb1ELb1ELb0ELb1ELb1ELb1ELb1ELb0EEENS1_21CollectiveEpilogueFwdINS6_IJSA_SC_SB_EEES9_NS_10bfloat16_tESG_Li256ELb1ELb1ELb1ELb1EEENS1_36VarlenDynamicPersistentTileSchedulerILi128ELi160ELi256ELi128ELb1ELb1ELb1ELb0ELb1ELb1EEEEEEEEEvNT_6ParamsE)
	.align		4
        /*0064*/ 	.word	index@(__assertfail)
	.align		4
        /*0068*/ 	.word	index@(_ZN7cutlass13device_kernelIN5flash11enable_sm90INS1_16FlashAttnFwdSm90INS1_25CollectiveMainloopFwdSm90ILi2EN4cute5tupleIJNS5_1CILi1EEES8_S8_EEENS6_IJNS7_ILi128EEESA_NS7_ILi192EEEEEELi192ENS_12float_e4m3_tEfNS_4arch4Sm90ELb0ELb1ELb0ELb0ELb1ELb0ELb0ELb1ELb1ELb1ELb1ELb0EEENS1_21CollectiveEpilogueFwdINS6_IJSA_SB_SA_EEES9_NS_10bfloat16_tESF_Li256ELb0ELb1ELb1ELb1EEENS1_19SingleTileSchedulerILb0ELb1ELb1ELi128EEEEEEEEEvNT_6ParamsE)
	.align		4
        /*006c*/ 	.word	index@(__assertfail)
	.align		4
        /*0070*/ 	.word	index@(_ZN7cutlass13device_kernelIN5flash11enable_sm90INS1_16FlashAttnFwdSm90INS1_25CollectiveMainloopFwdSm90ILi2EN4cute5tupleIJNS5_1CILi1EEES8_S8_EEENS6_IJNS7_ILi128EEESA_NS7_ILi192EEEEEELi192ENS_12float_e4m3_tEfNS_4arch4Sm90ELb0ELb1ELb0ELb1ELb1ELb0ELb0ELb1ELb1ELb1ELb1ELb0EEENS1_21CollectiveEpilogueFwdINS6_IJSA_SB_SA_EEES9_NS_10bfloat16_tESF_Li256ELb1ELb1ELb1ELb1EEENS1_36VarlenDynamicPersistentTileSchedulerILi128ELi128ELi256ELi128ELb1ELb1ELb1ELb1ELb0ELb1EEEEEEEEEvNT_6ParamsE)
	.align		4
        /*0074*/ 	.word	index@(__assertfail)
	.align		4
        /*0078*/ 	.word	index@(_ZN7cutlass13device_kernelIN5flash11enable_sm90INS1_16FlashAttnFwdSm90INS1_25CollectiveMainloopFwdSm90ILi2EN4cute5tupleIJNS5_1CILi1EEES8_S8_EEENS6_IJNS7_ILi128EEESA_NS7_ILi192EEEEEELi192ENS_12float_e4m3_tEfNS_4arch4Sm90ELb0ELb1ELb0ELb1ELb1ELb1ELb0ELb1ELb1ELb1ELb1ELb0EEENS1_21CollectiveEpilogueFwdINS6_IJSA_SB_SA_EEES9_NS_10bfloat16_tESF_Li256ELb1ELb1ELb1ELb1EEENS1_36VarlenDynamicPersistentTileSchedulerILi128ELi128ELi256ELi128ELb1ELb1ELb1ELb1ELb0ELb1EEEEEEEEEvNT_6ParamsE)
	.align		4
        /*007c*/ 	.word	index@(__assertfail)
	.align		4
        /*0080*/ 	.word	index@(_ZN7cutlass13device_kernelIN5flash11enable_sm90INS1_16FlashAttnFwdSm90INS1_25CollectiveMainloopFwdSm90ILi2EN4cute5tupleIJNS5_1CILi1EEES8_S8_EEENS6_IJNS7_ILi128EEENS7_ILi160EEENS7_ILi192EEEEEELi192ENS_12float_e4m3_tEfNS_4arch4Sm90ELb1ELb0ELb0ELb0ELb1ELb0ELb0ELb1ELb1ELb1ELb1ELb0EEENS1_21CollectiveEpilogueFwdINS6_IJSA_SC_SB_EEES9_NS_10bfloat16_tESG_Li256ELb0ELb1ELb1ELb1EEENS1_19SingleTileSchedulerILb0ELb1ELb1ELi128EEEEEEEEEvNT_6ParamsE)
	.align		4
        /*0084*/ 	.word	index@(__assertfail)
	.align		4
        /*0088*/ 	.word	index@(_ZN7cutlass13device_kernelIN5flash11enable_sm90INS1_16FlashAttnFwdSm90INS1_25CollectiveMainloopFwdSm90ILi2EN4cute5tupleIJNS5_1CILi1EEES8_S8_EEENS6_IJNS7_ILi128EEENS7_ILi160EEENS7_ILi192EEEEEELi192ENS_12float_e4m3_tEfNS_4arch4Sm90ELb1ELb0ELb0ELb1ELb1ELb0ELb0ELb1ELb1ELb1ELb1ELb0EEENS1_21CollectiveEpilogueFwdINS6_IJSA_SC_SB_EEES9_NS_10bfloat16_tESG_Li256ELb1ELb1ELb1ELb1EEENS1_36VarlenDynamicPersistentTileSchedulerILi128ELi160ELi256ELi128ELb1ELb1ELb1ELb1ELb1ELb1EEEEEEEEEvNT_6ParamsE)
	.align		4
        /*008c*/ 	.word	index@(__assertfail)
	.align		4
        /*0090*/ 	.word	index@(_ZN7cutlass13device_kernelIN5flash11enable_sm90INS1_16FlashAttnFwdSm90INS1_25CollectiveMainloopFwdSm90ILi2EN4cute5tupleIJNS5_1CILi1EEES8_S8_EEENS6_IJNS7_ILi128EEENS7_ILi160EEENS7_ILi192EEEEEELi192ENS_12float_e4m3_tEfNS_4arch4Sm90ELb1ELb0ELb0ELb1ELb1ELb1ELb0ELb1ELb1ELb1ELb1ELb0EEENS1_21CollectiveEpilogueFwdINS6_IJSA_SC_SB_EEES9_NS_10bfloat16_tESG_Li256ELb1ELb1ELb1ELb1EEENS1_36VarlenDynamicPersistentTileSchedulerILi128ELi160ELi256ELi128ELb1ELb1ELb1ELb1ELb1ELb1EEEEEEEEEvNT_6ParamsE)
	.align		4
        /*0094*/ 	.word	index@(__assertfail)
	.align		4
        /*0098*/ 	.word	index@(_ZN7cutlass13device_kernelIN5flash11enable_sm90INS1_16FlashAttnFwdSm90INS1_25CollectiveMainloopFwdSm90ILi2EN4cute5tupleIJNS5_1CILi1EEES8_S8_EEENS6_IJNS7_ILi128EEENS7_ILi160EEESA_EEELi128ENS_12float_e4m3_tEfNS_4arch4Sm90ELb0ELb0ELb0ELb0ELb1ELb0ELb0ELb1ELb1ELb1ELb1ELb0EEENS1_21CollectiveEpilogueFwdINS6_IJSA_SA_SB_EEES9_NS_10bfloat16_tESF_Li256ELb0ELb1ELb1ELb1EEENS1_19SingleTileSchedulerILb0ELb1ELb1ELi128EEEEEEEEEvNT_6ParamsE)
	.align		4
        /*009c*/ 	.word	index@(__assertfail)
	.align		4
        /*00a0*/ 	.word	index@(_ZN7cutlass13device_kernelIN5flash11enable_sm90INS1_16FlashAttnFwdSm90INS1_25CollectiveMainloopFwdSm90ILi2EN4cute5tupleIJNS5_1CILi1EEES8_S8_EEENS6_IJNS7_ILi128EEENS7_ILi160EEESA_EEELi128ENS_12float_e4m3_tEfNS_4arch4Sm90ELb0ELb0ELb0ELb1ELb1ELb0ELb0ELb1ELb1ELb1ELb1ELb0EEENS1_21CollectiveEpilogueFwdINS6_IJSA_SA_SB_EEES9_NS_10bfloat16_tESF_Li256ELb1ELb1ELb1ELb1EEENS1_36VarlenDynamicPersistentTileSchedulerILi128ELi160ELi256ELi128ELb1ELb1ELb1ELb0ELb1ELb1EEEEEEEEEvNT_6ParamsE)
	.align		4
        /*00a4*/ 	.word	index@(__assertfail)
	.align		4
        /*00a8*/ 	.word	index@(_ZN7cutlass13device_kernelIN5flash11enable_sm90INS1_16FlashAttnFwdSm90INS1_25CollectiveMainloopFwdSm90ILi2EN4cute5tupleIJNS5_1CILi1EEES8_S8_EEENS6_IJNS7_ILi128EEENS7_ILi160EEESA_EEELi128ENS_12float_e4m3_tEfNS_4arch4Sm90ELb0ELb0ELb0ELb1ELb1ELb1ELb0ELb1ELb1ELb1ELb1ELb0EEENS1_21CollectiveEpilogueFwdINS6_IJSA_SA_SB_EEES9_NS_10bfloat16_tESF_Li256ELb1ELb1ELb1ELb1EEENS1_36VarlenDynamicPersistentTileSchedulerILi128ELi160ELi256ELi128ELb1ELb1ELb1ELb0ELb1ELb1EEEEEEEEEvNT_6ParamsE)
	.align		4
        /*00ac*/ 	.word	index@(__assertfail)
	.align		4
        /*00b0*/ 	.word	index@(_ZN7cutlass13device_kernelIN5flash11enable_sm90INS1_16FlashAttnFwdSm90INS1_25CollectiveMainloopFwdSm90ILi2EN4cute5tupleIJNS5_1CILi1EEES8_S8_EEENS6_IJNS7_ILi128EEENS7_ILi160EEESA_EEELi128ENS_12float_e4m3_tEfNS_4arch4Sm90ELb0ELb1ELb0ELb0ELb1ELb0ELb0ELb1ELb1ELb1ELb1ELb0EEENS1_21CollectiveEpilogueFwdINS6_IJSA_SA_SB_EEES9_NS_10bfloat16_tESF_Li256ELb0ELb1ELb1ELb1EEENS1_19SingleTileSchedulerILb0ELb1ELb1ELi128EEEEEEEEEvNT_6ParamsE)
	.align		4
        /*00b4*/ 	.word	index@(__assertfail)
	.align		4
        /*00b8*/ 	.word	index@(_ZN7cutlass13device_kernelIN5flash11enable_sm90INS1_16FlashAttnFwdSm90INS1_25CollectiveMainloopFwdSm90ILi2EN4cute5tupleIJNS5_1CILi1EEES8_S8_EEENS6_IJNS7_ILi128EEENS7_ILi160EEESA_EEELi128ENS_12float_e4m3_tEfNS_4arch4Sm90ELb0ELb1ELb0ELb1ELb1ELb0ELb0ELb1ELb1ELb1ELb1ELb0EEENS1_21CollectiveEpilogueFwdINS6_IJSA_SA_SB_EEES9_NS_10bfloat16_tESF_Li256ELb1ELb1ELb1ELb1EEENS1_36VarlenDynamicPersistentTileSchedulerILi128ELi160ELi256ELi128ELb1ELb1ELb1ELb1ELb0ELb1EEEEEEEEEvNT_6ParamsE)
	.align		4
        /*00bc*/ 	.word	index@(__assertfail)
	.align		4
        /*00c0*/ 	.word	index@(_ZN7cutlass13device_kernelIN5flash11enable_sm90INS1_16FlashAttnFwdSm90INS1_25CollectiveMainloopFwdSm90ILi2EN4cute5tupleIJNS5_1CILi1EEES8_S8_EEENS6_IJNS7_ILi128EEENS7_ILi160EEESA_EEELi128ENS_12float_e4m3_tEfNS_4arch4Sm90ELb0ELb1ELb0ELb1ELb1ELb1ELb0ELb1ELb1ELb1ELb1ELb0EEENS1_21CollectiveEpilogueFwdINS6_IJSA_SA_SB_EEES9_NS_10bfloat16_tESF_Li256ELb1ELb1ELb1ELb1EEENS1_36VarlenDynamicPersistentTileSchedulerILi128ELi160ELi256ELi128ELb1ELb1ELb1ELb1ELb0ELb1EEEEEEEEEvNT_6ParamsE)
	.align		4
        /*00c4*/ 	.word	index@(__assertfail)
	.align		4
        /*00c8*/ 	.word	index@(_ZN7cutlass13device_kernelIN5flash11enable_sm90INS1_16FlashAttnFwdSm90INS1_25CollectiveMainloopFwdSm90ILi2EN4cute5tupleIJNS5_1CILi1EEES8_S8_EEENS6_IJNS7_ILi128EEENS7_ILi160EEESA_EEELi128ENS_12float_e4m3_tEfNS_4arch4Sm90ELb1ELb0ELb0ELb0ELb1ELb0ELb0ELb1ELb1ELb1ELb1ELb0EEENS1_21CollectiveEpilogueFwdINS6_IJSA_SA_SB_EEES9_NS_10bfloat16_tESF_Li256ELb0ELb1ELb1ELb1EEENS1_19SingleTileSchedulerILb0ELb1ELb1ELi128EEEEEEEEEvNT_6ParamsE)
	.align		4
        /*00cc*/ 	.word	index@(__assertfail)
	.align		4
        /*00d0*/ 	.word	index@(_ZN7cutlass13device_kernelIN5flash11enable_sm90INS1_16FlashAttnFwdSm90INS1_25CollectiveMainloopFwdSm90ILi2EN4cute5tupleIJNS5_1CILi1EEES8_S8_EEENS6_IJNS7_ILi128EEENS7_ILi160EEESA_EEELi128ENS_12float_e4m3_tEfNS_4arch4Sm90ELb1ELb0ELb0ELb1ELb1ELb0ELb0ELb1ELb1ELb1ELb1ELb0EEENS1_21CollectiveEpilogueFwdINS6_IJSA_SA_SB_EEES9_NS_10bfloat16_tESF_Li256ELb1ELb1ELb1ELb1EEENS1_36VarlenDynamicPersistentTileSchedulerILi128ELi160ELi256ELi128ELb1ELb1ELb1ELb1ELb1ELb1EEEEEEEEEvNT_6ParamsE)
	.align		4
        /*00d4*/ 	.word	index@(__assertfail)
	.align		4
        /*00d8*/ 	.word	index@(_ZN7cutlass13device_kernelIN5flash11enable_sm90INS1_16FlashAttnFwdSm90INS1_25CollectiveMainloopFwdSm90ILi2EN4cute5tupleIJNS5_1CILi1EEES8_S8_EEENS6_IJNS7_ILi128EEENS7_ILi160EEESA_EEELi128ENS_12float_e4m3_tEfNS_4arch4Sm90ELb1ELb0ELb0ELb1ELb1ELb1ELb0ELb1ELb1ELb1ELb1ELb0EEENS1_21CollectiveEpilogueFwdINS6_IJSA_SA_SB_EEES9_NS_10bfloat16_tESF_Li256ELb1ELb1ELb1ELb1EEENS1_36VarlenDynamicPersistentTileSchedulerILi128ELi160ELi256ELi128ELb1ELb1ELb1ELb1ELb1ELb1EEEEEEEEEvNT_6ParamsE)
	.align		4
        /*00dc*/ 	.word	index@(__assertfail)
	.align		4
        /*00e0*/ 	.word	index@(_ZN7cutlass13device_kernelIN5flash11enable_sm90INS1_16FlashAttnFwdSm90INS1_25CollectiveMainloopFwdSm90ILi2EN4cute5tupleIJNS5_1CILi1EEES8_S8_EEENS6_IJNS7_ILi192EEENS7_ILi128EEENS7_ILi96EEEEEELi96ENS_12float_e4m3_tEfNS_4arch4Sm90ELb0ELb0ELb0ELb0ELb1ELb0ELb0ELb1ELb1ELb1ELb1ELb0EEENS1_21CollectiveEpilogueFwdINS6_IJSA_SC_SB_EEES9_NS_10bfloat16_tESG_Li384ELb0ELb1ELb1ELb1EEENS1_19SingleTileSchedulerILb0ELb1ELb1ELi192EEEEEEEEEvNT_6ParamsE)
	.align		4
        /*00e4*/ 	.word	index@(__assertfail)
	.align		4
        /*00e8*/ 	.word	index@(_ZN7cutlass13device_kernelIN5flash11enable_sm90INS1_16FlashAttnFwdSm90INS1_25CollectiveMainloopFwdSm90ILi2EN4cute5tupleIJNS5_1CILi1EEES8_S8_EEENS6_IJNS7_ILi192EEENS7_ILi128EEENS7_ILi96EEEEEELi96ENS_12float_e4m3_tEfNS_4arch4Sm90ELb0ELb0ELb0ELb1ELb1ELb0ELb0ELb1ELb1ELb1ELb1ELb0EEENS1_21CollectiveEpilogueFwdINS6_IJSA_SC_SB_EEES9_NS_10bfloat16_tESG_Li384ELb1ELb1ELb1ELb1EEENS1_36VarlenDynamicPersistentTileSchedulerILi192ELi128ELi384ELi128ELb1ELb1ELb1ELb0ELb1ELb1EEEEEEEEEvNT_6ParamsE)
	.align		4
        /*00ec*/ 	.word	index@(__assertfail)
	.align		4
        /*00f0*/ 	.word	index@(_ZN7cutlass13device_kernelIN5flash11enable_sm90INS1_16FlashAttnFwdSm90INS1_25CollectiveMainloopFwdSm90ILi2EN4cute5tupleIJNS5_1CILi1EEES8_S8_EEENS6_IJNS7_ILi192EEENS7_ILi128EEENS7_ILi96EEEEEELi96ENS_12float_e4m3_tEfNS_4arch4Sm90ELb0ELb0ELb0ELb1ELb1ELb1ELb0ELb1ELb1ELb1ELb1ELb0EEENS1_21CollectiveEpilogueFwdINS6_IJSA_SC_SB_EEES9_NS_10bfloat16_tESG_Li384ELb1ELb1ELb1ELb1EEENS1_36VarlenDynamicPersistentTileSchedulerILi192ELi128ELi384ELi128ELb1ELb1ELb1ELb0ELb1ELb1EEEEEEEEEvNT_6ParamsE)
	.align		4
        /*00f4*/ 	.word	index@(__assertfail)
	.align		4
        /*00f8*/ 	.word	index@(_ZN7cutlass13device_kernelIN5flash11enable_sm90INS1_16FlashAttnFwdSm90INS1_25CollectiveMainloopFwdSm90ILi2EN4cute5tupleIJNS5_1CILi1EEES8_S8_EEENS6_IJNS7_ILi192EEENS7_ILi128EEENS7_ILi96EEEEEELi96ENS_12float_e4m3_tEfNS_4arch4Sm90ELb0ELb1ELb0ELb0ELb1ELb0ELb0ELb1ELb1ELb1ELb1ELb0EEENS1_21CollectiveEpilogueFwdINS6_IJSA_SC_SB_EEES9_NS_10bfloat16_tESG_Li384ELb0ELb1ELb1ELb1EEENS1_19SingleTileSchedulerILb0ELb1ELb1ELi192EEEEEEEEEvNT_6ParamsE)
	.align		4
        /*00fc*/ 	.word	index@(__assertfail)
	.align		4
        /*0100*/ 	.word	index@(_ZN7cutlass13device_kernelIN5flash11enable_sm90INS1_16FlashAttnFwdSm90INS1_25CollectiveMainloopFwdSm90ILi2EN4cute5tupleIJNS5_1CILi1EEES8_S8_EEENS6_IJNS7_ILi192EEENS7_ILi128EEENS7_ILi96EEEEEELi96ENS_12float_e4m3_tEfNS_4arch4Sm90ELb0ELb1ELb0ELb1ELb1ELb0ELb0ELb1ELb1ELb1ELb1ELb0EEENS1_21CollectiveEpilogueFwdINS6_IJSA_SC_SB_EEES9_NS_10bfloat16_tESG_Li384ELb1ELb1ELb1ELb1EEENS1_36VarlenDynamicPersistentTileSchedulerILi192ELi128ELi384ELi128ELb1ELb1ELb1ELb1ELb0ELb1EEEEEEEEEvNT_6ParamsE)
	.align		4
        /*0104*/ 	.word	index@(__assertfail)
	.align		4
        /*0108*/ 	.word	index@(_ZN7cutlass13device_kernelIN5flash11enable_sm90INS1_16FlashAttnFwdSm90INS1_25CollectiveMainloopFwdSm90ILi2EN4cute5tupleIJNS5_1CILi1EEES8_S8_EEENS6_IJNS7_ILi192EEENS7_ILi128EEENS7_ILi96EEEEEELi96ENS_12float_e4m3_tEfNS_4arch4Sm90ELb0ELb1ELb0ELb1ELb1ELb1ELb0ELb1ELb1ELb1ELb1ELb0EEENS1_21CollectiveEpilogueFwdINS6_IJSA_SC_SB_EEES9_NS_10bfloat16_tESG_Li384ELb1ELb1ELb1ELb1EEENS1_36VarlenDynamicPersistentTileSchedulerILi192ELi128ELi384ELi128ELb1ELb1ELb1ELb1ELb0ELb1EEEEEEEEEvNT_6ParamsE)
	.align		4
        /*010c*/ 	.word	index@(__assertfail)
	.align		4
        /*0110*/ 	.word	index@(_ZN7cutlass13device_kernelIN5flash11enable_sm90INS1_16FlashAttnFwdSm90INS1_25CollectiveMainloopFwdSm90ILi2EN4cute5tupleIJNS5_1CILi1EEES8_S8_EEENS6_IJNS7_ILi192EEENS7_ILi128EEENS7_ILi96EEEEEELi96ENS_12float_e4m3_tEfNS_4arch4Sm90ELb1ELb0ELb0ELb0ELb1ELb0ELb0ELb1ELb1ELb1ELb1ELb0EEENS1_21CollectiveEpilogueFwdINS6_IJSA_SC_SB_EEES9_NS_10bfloat16_tESG_Li384ELb0ELb1ELb1ELb1EEENS1_19SingleTileSchedulerILb0ELb1ELb1ELi192EEEEEEEEEvNT_6ParamsE)
	.align		4
        /*0114*/ 	.word	index@(__assertfail)
	.align		4
        /*0118*/ 	.word	index@(_ZN7cutlass13device_kernelIN5flash11enable_sm90INS1_16FlashAttnFwdSm90INS1_25CollectiveMainloopFwdSm90ILi2EN4cute5tupleIJNS5_1CILi1EEES8_S8_EEENS6_IJNS7_ILi192EEENS7_ILi128EEENS7_ILi96EEEEEELi96ENS_12float_e4m3_tEfNS_4arch4Sm90ELb1ELb0ELb0ELb1ELb1ELb0ELb0ELb1ELb1ELb1ELb1ELb0EEENS1_21CollectiveEpilogueFwdINS6_IJSA_SC_SB_EEES9_NS_10bfloat16_tESG_Li384ELb1ELb1ELb1ELb1EEENS1_36VarlenDynamicPersistentTileSchedulerILi192ELi128ELi384ELi128ELb1ELb1ELb1ELb1ELb1ELb1EEEEEEEEEvNT_6ParamsE)
	.align		4
        /*011c*/ 	.word	index@(__assertfail)
	.align		4
        /*0120*/ 	.word	index@(_ZN7cutlass13device_kernelIN5flash11enable_sm90INS1_16FlashAttnFwdSm90INS1_25CollectiveMainloopFwdSm90ILi2EN4cute5tupleIJNS5_1CILi1EEES8_S8_EEENS6_IJNS7_ILi192EEENS7_ILi128EEENS7_ILi96EEEEEELi96ENS_12float_e4m3_tEfNS_4arch4Sm90ELb1ELb0ELb0ELb1ELb1ELb1ELb0ELb1ELb1ELb1ELb1ELb0EEENS1_21CollectiveEpilogueFwdINS6_IJSA_SC_SB_EEES9_NS_10bfloat16_tESG_Li384ELb1ELb1ELb1ELb1EEENS1_36VarlenDynamicPersistentTileSchedulerILi192ELi128ELi384ELi128ELb1ELb1ELb1ELb1ELb1ELb1EEEEEEEEEvNT_6ParamsE)
	.align		4
        /*0124*/ 	.word	index@(__assertfail)
	.align		4
        /*0128*/ 	.word	index@(_ZN7cutlass13device_kernelIN5flash11enable_sm90INS1_16FlashAttnFwdSm90INS1_25CollectiveMainloopFwdSm90ILi2EN4cute5tupleIJNS5_1CILi1EEES8_S8_EEENS6_IJNS7_ILi192EEENS7_ILi160EEENS7_ILi64EEEEEELi64ENS_12float_e4m3_tEfNS_4arch4Sm90ELb0ELb0ELb0ELb0ELb1ELb0ELb0ELb1ELb1ELb1ELb1ELb0EEENS1_21CollectiveEpilogueFwdINS6_IJSA_SC_SB_EEES9_NS_10bfloat16_tESG_Li384ELb0ELb1ELb1ELb1EEENS1_19SingleTileSchedulerILb0ELb1ELb1ELi192EEEEEEEEEvNT_6ParamsE)
	.align		4
        /*012c*/ 	.word	index@(__assertfail)
	.align		4
        /*0130*/ 	.word	index@(_ZN7cutlass13device_kernelIN5flash11enable_sm90INS1_16FlashAttnFwdSm90INS1_25CollectiveMainloopFwdSm90ILi2EN4cute5tupleIJNS5_1CILi1EEES8_S8_EEENS6_IJNS7_ILi192EEENS7_ILi160EEENS7_ILi64EEEEEELi64ENS_12float_e4m3_tEfNS_4arch4Sm90ELb0ELb0ELb0ELb1ELb1ELb0ELb0ELb1ELb1ELb1ELb1ELb0EEENS1_21CollectiveEpilogueFwdINS6_IJSA_SC_SB_EEES9_NS_10bfloat16_tESG_Li384ELb1ELb1ELb1ELb1EEENS1_36VarlenDynamicPersistentTileSchedulerILi192ELi160ELi384ELi128ELb1ELb1ELb1ELb0ELb1ELb1EEEEEEEEEvNT_6ParamsE)
	.align		4
        /*0134*/ 	.word	index@(__assertfail)
	.align		4
        /*0138*/ 	.word	index@(_ZN7cutlass13device_kernelIN5flash11enable_sm90INS1_16FlashAttnFwdSm90INS1_25CollectiveMainloopFwdSm90ILi2EN4cute5tupleIJNS5_1CILi1EEES8_S8_EEENS6_IJNS7_ILi192EEENS7_ILi160EEENS7_ILi64EEEEEELi64ENS_12float_e4m3_tEfNS_4arch4Sm90ELb0ELb0ELb0ELb1ELb1ELb1ELb0ELb1ELb1ELb1ELb1ELb0EEENS1_21CollectiveEpilogueFwdINS6_IJSA_SC_SB_EEES9_NS_10bfloat16_tESG_Li384ELb1ELb1ELb1ELb1EEENS1_36VarlenDynamicPersistentTileSchedulerILi192ELi160ELi384ELi128ELb1ELb1ELb1ELb0ELb1ELb1EEEEEEEEEvNT_6ParamsE)
	.align		4
        /*013c*/ 	.word	index@(__assertfail)
	.align		4
        /*0140*/ 	.word	index@(_ZN7cutlass13device_kernelIN5flash11enable_sm90INS1_16FlashAttnFwdSm90INS1_25CollectiveMainloopFwdSm90ILi2EN4cute5tupleIJNS5_1CILi1EEES8_S8_EEENS6_IJNS7_ILi192EEENS7_ILi160EEENS7_ILi64EEEEEELi64ENS_12float_e4m3_tEfNS_4arch4Sm90ELb0ELb1ELb0ELb0ELb1ELb0ELb0ELb1ELb1ELb1ELb1ELb0EEENS1_21CollectiveEpilogueFwdINS6_IJSA_SC_SB_EEES9_NS_10bfloat16_tESG_Li384ELb0ELb1ELb1ELb1EEENS1_19SingleTileSchedulerILb0ELb1ELb1ELi192EEEEEEEEEvNT_6ParamsE)
	.align		4
        /*0144*/ 	.word	index@(__assertfail)
	.align		4
        /*0148*/ 	.word	index@(_ZN7cutlass13device_kernelIN5flash11enable_sm90INS1_16FlashAttnFwdSm90INS1_25CollectiveMainloopFwdSm90ILi2EN4cute5tupleIJNS5_1CILi1EEES8_S8_EEENS6_IJNS7_ILi192EEENS7_ILi160EEENS7_ILi64EEEEEELi64ENS_12float_e4m3_tEfNS_4arch4Sm90ELb0ELb1ELb0ELb1ELb1ELb0ELb0ELb1ELb1ELb1ELb1ELb0EEENS1_21CollectiveEpilogueFwdINS6_IJSA_SC_SB_EEES9_NS_10bfloat16_tESG_Li384ELb1ELb1ELb1ELb1EEENS1_36VarlenDynamicPersistentTileSchedulerILi192ELi160ELi384ELi128ELb1ELb1ELb1ELb1ELb0ELb1EEEEEEEEEvNT_6ParamsE)
	.align		4
        /*014c*/ 	.word	index@(__assertfail)
	.align		4
        /*0150*/ 	.word	index@(_ZN7cutlass13device_kernelIN5flash11enable_sm90INS1_16FlashAttnFwdSm90INS1_25CollectiveMainloopFwdSm90ILi2EN4cute5tupleIJNS5_1CILi1EEES8_S8_EEENS6_IJNS7_ILi192EEENS7_ILi160EEENS7_ILi64EEEEEELi64ENS_12float_e4m3_tEfNS_4arch4Sm90ELb0ELb1ELb0ELb1ELb1ELb1ELb0ELb1ELb1ELb1ELb1ELb0EEENS1_21CollectiveEpilogueFwdINS6_IJSA_SC_SB_EEES9_NS_10bfloat16_tESG_Li384ELb1ELb1ELb1ELb1EEENS1_36VarlenDynamicPersistentTileSchedulerILi192ELi160ELi384ELi128ELb1ELb1ELb1ELb1ELb0ELb1EEEEEEEEEvNT_6ParamsE)
	.align		4
        /*0154*/ 	.word	index@(__assertfail)
	.align		4
        /*0158*/ 	.word	index@(_ZN7cutlass13device_kernelIN5flash11enable_sm90INS1_16FlashAttnFwdSm90INS1_25CollectiveMainloopFwdSm90ILi2EN4cute5tupleIJNS5_1CILi1EEES8_S8_EEENS6_IJNS7_ILi192EEENS7_ILi160EEENS7_ILi64EEEEEELi64ENS_12float_e4m3_tEfNS_4arch4Sm90ELb1ELb0ELb0ELb0ELb1ELb0ELb0ELb1ELb1ELb1ELb1ELb0EEENS1_21CollectiveEpilogueFwdINS6_IJSA_SC_SB_EEES9_NS_10bfloat16_tESG_Li384ELb0ELb1ELb1ELb1EEENS1_19SingleTileSchedulerILb0ELb1ELb1ELi192EEEEEEEEEvNT_6ParamsE)
	.align		4
        /*015c*/ 	.word	index@(__assertfail)
	.align		4
        /*0160*/ 	.word	index@(_ZN7cutlass13device_kernelIN5flash11enable_sm90INS1_16FlashAttnFwdSm90INS1_25CollectiveMainloopFwdSm90ILi2EN4cute5tupleIJNS5_1CILi1EEES8_S8_EEENS6_IJNS7_ILi192EEENS7_ILi160EEENS7_ILi64EEEEEELi64ENS_12float_e4m3_tEfNS_4arch4Sm90ELb1ELb0ELb0ELb1ELb1ELb0ELb0ELb1ELb1ELb1ELb1ELb0EEENS1_21CollectiveEpilogueFwdINS6_IJSA_SC_SB_EEES9_NS_10bfloat16_tESG_Li384ELb1ELb1ELb1ELb1EEENS1_36VarlenDynamicPersistentTileSchedulerILi192ELi160ELi384ELi128ELb1ELb1ELb1ELb1ELb1ELb1EEEEEEEEEvNT_6ParamsE)
	.align		4
        /*0164*/ 	.word	index@(__assertfail)
	.align		4
        /*0168*/ 	.word	index@(_ZN7cutlass13device_kernelIN5flash11enable_sm90INS1_16FlashAttnFwdSm90INS1_25CollectiveMainloopFwdSm90ILi2EN4cute5tupleIJNS5_1CILi1EEES8_S8_EEENS6_IJNS7_ILi192EEENS7_ILi160EEENS7_ILi64EEEEEELi64ENS_12float_e4m3_tEfNS_4arch4Sm90ELb1ELb0ELb0ELb1ELb1ELb1ELb0ELb1ELb1ELb1ELb1ELb0EEENS1_21CollectiveEpilogueFwdINS6_IJSA_SC_SB_EEES9_NS_10bfloat16_tESG_Li384ELb1ELb1ELb1ELb1EEENS1_36VarlenDynamicPersistentTileSchedulerILi192ELi160ELi384ELi128ELb1ELb1ELb1ELb1ELb1ELb1EEEEEEEEEvNT_6ParamsE)
	.align		4
        /*016c*/ 	.word	index@(__assertfail)
	.align		4
        /*0170*/ 	.word	0x00000000
	.align		4
        /*0174*/ 	.word	0xfffffffe
	.align		4
        /*0178*/ 	.word	0x00000000
	.align		4
        /*017c*/ 	.word	0xfffffffd
	.align		4
        /*0180*/ 	.word	0x00000000
	.align		4
        /*0184*/ 	.word	0xfffffffc


//--------------------- .nv.constant4             --------------------------
	.section	.nv.constant4,"a",@progbits
	.align	8
	.align		8
.nv.constant4:
        /*0000*/ 	.dword	__assertfail
	.align		8
        /*0008*/ 	.dword	__unnamed_1
	.align		8
        /*0010*/ 	.dword	__unnamed_2
	.align		8
        /*0018*/ 	.dword	__unnamed_3
	.align		8
        /*0020*/ 	.dword	__unnamed_4
	.align		8
        /*0028*/ 	.dword	__unnamed_5
	.align		8
        /*0030*/ 	.dword	__unnamed_6
	.align		8
        /*0038*/ 	.dword	_ZZN5flash28permute_output_fp8_VcolmajorIN4cute6TensorINS1_11ArrayEngineIfLm32EEENS1_6LayoutINS1_5tupleIJNS6_IJNS1_1CILi2EEES8_NS7_ILi8EEEEEENS7_ILi1EEESB_EEENS6_IJNS6_IJSB_S8_NS7_ILi4EEEEEENS7_ILi0EEESF_EEEEEEEEEvRT_E9upper_map
	.align		8
        /*0040*/ 	.dword	__unnamed_7
	.align		8
        /*0048*/ 	.dword	__unnamed_8
	.align		8
        /*0050*/ 	.dword	__unnamed_9
	.align		8
        /*0058*/ 	.dword	__unnamed_10
	.align		8
        /*0060*/ 	.dword	__unnamed_11
	.align		8
        /*0068*/ 	.dword	__unnamed_12
	.align		8
        /*0070*/ 	.dword	_ZZN5flash28permute_output_fp8_VcolmajorIN4cute6TensorINS1_11ArrayEngineIfLm48EEENS1_6LayoutINS1_5tupleIJNS6_IJNS1_1CILi2EEES8_NS7_ILi12EEEEEENS7_ILi1EEESB_EEENS6_IJNS6_IJSB_S8_NS7_ILi4EEEEEENS7_ILi0EEESF_EEEEEEEEEvRT_E9upper_map
	.align		8
        /*0078*/ 	.dword	__unnamed_13
	.align		8
        /*0080*/ 	.dword	__unnamed_14
	.align		8
        /*0088*/ 	.dword	__unnamed_15
	.align		8
        /*0090*/ 	.dword	__unnamed_16
	.align		8
        /*0098*/ 	.dword	__unnamed_17
	.align		8
        /*00a0*/ 	.dword	__unnamed_18
	.align		8
        /*00a8*/ 	.dword	_ZZN5flash28permute_output_fp8_VcolmajorIN4cute6TensorINS1_11ArrayEngineIfLm64EEENS1_6LayoutINS1_5tupleIJNS6_IJNS1_1CILi2EEES8_NS7_ILi16EEEEEENS7_ILi1EEESB_EEENS6_IJNS6_IJSB_S8_NS7_ILi4EEEEEENS7_ILi0EEESF_EEEEEEEEEvRT_E9upper_map
	.align		8
        /*00b0*/ 	.dword	__unnamed_19
	.align		8
        /*00b8*/ 	.dword	__unnamed_20
	.align		8
        /*00c0*/ 	.dword	__unnamed_21
	.align		8
        /*00c8*/ 	.dword	__unnamed_22
	.align		8
        /*00d0*/ 	.dword	__unnamed_23
	.align		8
        /*00d8*/ 	.dword	_ZZN5flash28permute_output_fp8_VcolmajorIN4cute6TensorINS1_11ArrayEngineIfLm96EEENS1_6LayoutINS1_5tupleIJNS6_IJNS1_1CILi2EEES8_NS7_ILi24EEEEEENS7_ILi1EEESB_EEENS6_IJNS6_IJSB_S8_NS7_ILi4EEEEEENS7_ILi0EEESF_EEEEEEEEEvRT_E9upper_map
	.align		8
        /*00e0*/ 	.dword	__unnamed_24
	.align		8
        /*00e8*/ 	.dword	__unnamed_25
	.align		8
        /*00f0*/ 	.dword	__unnamed_26
	.align		8
        /*00f8*/ 	.dword	__unnamed_27
	.align		8
        /*0100*/ 	.dword	__unnamed_28
	.align		8
        /*0108*/ 	.dword	__unnamed_29
	.align		8
        /*0110*/ 	.dword	__unnamed_30
	.align		8
        /*0118*/ 	.dword	__unnamed_31
	.align		8
        /*0120*/ 	.dword	__unnamed_32
	.align		8
        /*0128*/ 	.dword	_ZZN5flash28permute_output_fp8_VcolmajorIN4cute6TensorINS1_11ArrayEngineIfLm128EEENS1_6LayoutINS1_5tupleIJNS6_IJNS1_1CILi2EEES8_NS7_ILi32EEEEEENS7_ILi1EEESB_EEENS6_IJNS6_IJSB_S8_NS7_ILi4EEEEEENS7_ILi0EEESF_EEEEEEEEEvRT_E9upper_map
	.align		8
        /*0130*/ 	.dword	__unnamed_33
	.align		8
        /*0138*/ 	.dword	__unnamed_34
	.align		8
        /*0140*/ 	.dword	__unnamed_35
	.align		8
        /*0148*/ 	.dword	__unnamed_36
	.align		8
        /*0150*/ 	.dword	__unnamed_37
	.align		8
        /*0158*/ 	.dword	_ZN78_INTERNAL_1f62f79f_42_flash_fwd_hdimall_e4m3_paged_split_sm90_cu_ef95aea4_63264cuda3std3__45__cpo5beginE
	.align		8
        /*0160*/ 	.dword	_ZN78_INTERNAL_1f62f79f_42_flash_fwd_hdimall_e4m3_paged_split_sm90_cu_ef95aea4_63264cuda3std3__45__cpo3endE
	.align		8
        /*0168*/ 	.dword	_ZN78_INTERNAL_1f62f79f_42_flash_fwd_hdimall_e4m3_paged_split_sm90_cu_ef95aea4_63264cuda3std3__45__cpo6cbeginE
	.align		8
        /*0170*/ 	.dword	_ZN78_INTERNAL_1f62f79f_42_flash_fwd_hdimall_e4m3_paged_split_sm90_cu_ef95aea4_63264cuda3std3__45__cpo4cendE
	.align		8
        /*0178*/ 	.dword	_ZN78_INTERNAL_1f62f79f_42_flash_fwd_hdimall_e4m3_paged_split_sm90_cu_ef95aea4_63264cuda3std3__480_GLOBAL__N__1f62f79f_42_flash_fwd_hdimall_e4m3_paged_split_sm90_cu_ef95aea4_63266ignoreE
	.align		8
        /*0180*/ 	.dword	_ZN78_INTERNAL_1f62f79f_42_flash_fwd_hdimall_e4m3_paged_split_sm90_cu_ef95aea4_63264cuda3std3__419piecewise_constructE
	.align		8
        /*0188*/ 	.dword	_ZN78_INTERNAL_1f62f79f_42_flash_fwd_hdimall_e4m3_paged_split_sm90_cu_ef95aea4_63264cuda3std3__48in_placeE
	.align		8
        /*0190*/ 	.dword	_ZN78_INTERNAL_1f62f79f_42_flash_fwd_hdimall_e4m3_paged_split_sm90_cu_ef95aea4_63264cuda3std6ranges3__45__cpo4swapE
	.align		8
        /*0198*/ 	.dword	_ZN78_INTERNAL_1f62f79f_42_flash_fwd_hdimall_e4m3_paged_split_sm90_cu_ef95aea4_63264cuda3std6ranges3__45__cpo9iter_moveE
	.align		8
        /*01a0*/ 	.dword	_ZN78_INTERNAL_1f62f79f_42_flash_fwd_hdimall_e4m3_paged_split_sm90_cu_ef95aea4_63264cute7productE
	.align		8
        /*01a8*/ 	.dword	_ZN78_INTERNAL_1f62f79f_42_flash_fwd_hdimall_e4m3_paged_split_sm90_cu_ef95aea4_63264cute1_E
	.align		8
        /*01b0*/ 	.dword	$str$23
	.align		8
        /*01b8*/ 	.dword	$str$24


//--------------------- .text._ZN7cutlass13device_kernelIN5flash11enable_sm90INS1_16FlashAttnFwdSm90INS1_25CollectiveMainloopFwdSm90ILi2EN4cute5tupleIJNS5_1CILi1EEES8_S8_EEENS6_IJNS7_ILi128EEESA_NS7_ILi256EEEEEELi256ENS_12float_e4m3_tEfNS_4arch4Sm90ELb0ELb0ELb0ELb0ELb1ELb0ELb0ELb1ELb0ELb1ELb1ELb0EEENS1_21CollectiveEpilogueFwdINS6_IJSA_SB_SA_EEES9_NS_10bfloat16_tESF_Li256ELb0ELb1ELb1ELb1EEENS1_19SingleTileSchedulerILb0ELb1ELb1ELi128EEEEEEEEEvNT_6ParamsE --------------------------
	.section	.text._ZN7cutlass13device_kernelIN5flash11enable_sm90INS1_16FlashAttnFwdSm90INS1_25CollectiveMainloopFwdSm90ILi2EN4cute5tupleIJNS5_1CILi1EEES8_S8_EEENS6_IJNS7_ILi128EEESA_NS7_ILi256EEEEEELi256ENS_12float_e4m3_tEfNS_4arch4Sm90ELb0ELb0ELb0ELb0ELb1ELb0ELb0ELb1ELb0ELb1ELb1ELb0EEENS1_21CollectiveEpilogueFwdINS6_IJSA_SB_SA_EEES9_NS_10bfloat16_tESF_Li256ELb0ELb1ELb1ELb1EEENS1_19SingleTileSchedulerILb0ELb1ELb1ELi128EEEEEEEEEvNT_6ParamsE,"ax",@progbits
	.align	128
.text._ZN7cutlass13device_kernelIN5flash11enable_sm90INS1_16FlashAttnFwdSm90INS1_25CollectiveMainloopFwdSm90ILi2EN4cute5tupleIJNS5_1CILi1EEES8_S8_EEENS6_IJNS7_ILi128EEESA_NS7_ILi256EEEEEELi256ENS_12float_e4m3_tEfNS_4arch4Sm90ELb0ELb0ELb0ELb0ELb1ELb0ELb0ELb1ELb0ELb1ELb1ELb0EEENS1_21CollectiveEpilogueFwdINS6_IJSA_SB_SA_EEES9_NS_10bfloat16_tESF_Li256ELb0ELb1ELb1ELb1EEENS1_19SingleTileSchedulerILb0ELb1ELb1ELi128EEEEEEEEEvNT_6ParamsE:
        .type           _ZN7cutlass13device_kernelIN5flash11enable_sm90INS1_16FlashAttnFwdSm90INS1_25CollectiveMainloopFwdSm90ILi2EN4cute5tupleIJNS5_1CILi1EEES8_S8_EEENS6_IJNS7_ILi128EEESA_NS7_ILi256EEEEEELi256ENS_12float_e4m3_tEfNS_4arch4Sm90ELb0ELb0ELb0ELb0ELb1ELb0ELb0ELb1ELb0ELb1ELb1ELb0EEENS1_21CollectiveEpilogueFwdINS6_IJSA_SB_SA_EEES9_NS_10bfloat16_tESF_Li256ELb0ELb1ELb1ELb1EEENS1_19SingleTileSchedulerILb0ELb1ELb1ELi128EEEEEEEEEvNT_6ParamsE,@function
        .size           _ZN7cutlass13device_kernelIN5flash11enable_sm90INS1_16FlashAttnFwdSm90INS1_25CollectiveMainloopFwdSm90ILi2EN4cute5tupleIJNS5_1CILi1EEES8_S8_EEENS6_IJNS7_ILi128EEESA_NS7_ILi256EEEEEELi256ENS_12float_e4m3_tEfNS_4arch4Sm90ELb0ELb0ELb0ELb0ELb1ELb0ELb0ELb1ELb0ELb1ELb1ELb0EEENS1_21CollectiveEpilogueFwdINS6_IJSA_SB_SA_EEES9_NS_10bfloat16_tESF_Li256ELb0ELb1ELb1ELb1EEENS1_19SingleTileSchedulerILb0ELb1ELb1ELi128EEEEEEEEEvNT_6ParamsE,(.L_x_16266 - _ZN7cutlass13device_kernelIN5flash11enable_sm90INS1_16FlashAttnFwdSm90INS1_25CollectiveMainloopFwdSm90ILi2EN4cute5tupleIJNS5_1CILi1EEES8_S8_EEENS6_IJNS7_ILi128EEESA_NS7_ILi256EEEEEELi256ENS_12float_e4m3_tEfNS_4arch4Sm90ELb0ELb0ELb0ELb0ELb1ELb0ELb0ELb1ELb0ELb1ELb1ELb0EEENS1_21CollectiveEpilogueFwdINS6_IJSA_SB_SA_EEES9_NS_10bfloat16_tESF_Li256ELb0ELb1ELb1ELb1EEENS1_19SingleTileSchedulerILb0ELb1ELb1ELi128EEEEEEEEEvNT_6ParamsE)
        .other          _ZN7cutlass13device_kernelIN5flash11enable_sm90INS1_16FlashAttnFwdSm90INS1_25CollectiveMainloopFwdSm90ILi2EN4cute5tupleIJNS5_1CILi1EEES8_S8_EEENS6_IJNS7_ILi128EEESA_NS7_ILi256EEEEEELi256ENS_12float_e4m3_tEfNS_4arch4Sm90ELb0ELb0ELb0ELb0ELb1ELb0ELb0ELb1ELb0ELb1ELb1ELb0EEENS1_21CollectiveEpilogueFwdINS6_IJSA_SB_SA_EEES9_NS_10bfloat16_tESF_Li256ELb0ELb1ELb1ELb1EEENS1_19SingleTileSchedulerILb0ELb1ELb1ELi128EEEEEEEEEvNT_6ParamsE,@"STO_CUDA_ENTRY STV_DEFAULT"
_ZN7cutlass13device_kernelIN5flash11enable_sm90INS1_16FlashAttnFwdSm90INS1_25CollectiveMainloopFwdSm90ILi2EN4cute5tupleIJNS5_1CILi1EEES8_S8_EEENS6_IJNS7_ILi128EEESA_NS7_ILi256EEEEEELi256ENS_12float_e4m3_tEfNS_4arch4Sm90ELb0ELb0ELb0ELb0ELb1ELb0ELb0ELb1ELb0ELb1ELb1ELb0EEENS1_21CollectiveEpilogueFwdINS6_IJSA_SB_SA_EEES9_NS_10bfloat16_tESF_Li256ELb0ELb1ELb1ELb1EEENS1_19SingleTileSchedulerILb0ELb1ELb1ELi128EEEEEEEEEvNT_6ParamsE:
[----:B------:R-:W0:Y:S02]  /*0000*/  LDC R1, c[0x0][0x28] ;  /* 0x00000a00ff017b82 */ /* 0x000e240000000800 */
[----:B0-----:R-:W-:Y:S01]  /*0010*/  VIADD R1, R1, 0xffffffe8 ;  /* 0xffffffe801017836 */ /* 0x001fe20000000000 */
[----:B------:R-:W0:Y:S01]  /*0020*/  S2R R17, SR_TID.X ;  /* 0x0000000000117919 */ /* 0x000e220000002100 */
[----:B------:R-:W-:Y:S01]  /*0030*/  ELECT P0, URZ, PT ;  /* 0x00000000003f782f */ /* 0x000fe20003800000 */
[----:B------:R-:W-:Y:S01]  /*0040*/  UMOV UR4, 0x80 ;  /* 0x0000008000047882 */ /* 0x000fe20000000000 */
[----:B------:R-:W-:Y:S01]  /*0050*/  UMOV UR7, 0x100 ;  /* 0x0000010000077882 */ /* 0x000fe20000000000 */
[--C-:B0-----:R-:W-:Y:S02]  /*0060*/  SHF.R.U32.HI R0, RZ, 0x5, R17.reuse ;  /* 0x00000005ff007819 */ /* 0x101fe40000011611 */
[----:B------:R-:W-:-:S03]  /*0070*/  SHF.R.U32.HI R16, RZ, 0x7, R17 ;  /* 0x00000007ff107819 */ /* 0x000fc60000011611 */
[----:B------:R-:W0:Y:S04]  /*0080*/  SHFL.IDX PT, R2, R0, RZ, 0x1f ;  /* 0x00001fff00027589 */ /* 0x000e2800000e0000 */
[----:B------:R1:W2:Y:S01]  /*0090*/  SHFL.IDX PT, R3, R16, RZ, 0x1f ;  /* 0x00001fff10037589 */ /* 0x0002a200000e0000 */
[C---:B0-----:R-:W-:Y:S02]  /*00a0*/  ISETP.NE.OR P0, PT, R2.reuse, RZ, !P0 ;  /* 0x000000ff0200720c */ /* 0x041fe40004705670 */
[----:B------:R-:W-:-:S11]  /*00b0*/  ISETP.NE.AND P1, PT, R2, RZ, PT ;  /* 0x000000ff0200720c */ /* 0x000fd60003f25270 */
[----:B------:R-:W-:Y:S01]  /*00c0*/  VOTEU.ALL UP0, P0 ;  /* 0x00000000003f7886 */ /* 0x000fe20000000000 */
[----:B------:R-:W-:-:S04]  /*00d0*/  VOTEU.ALL UP1, P0 ;  /* 0x00000000003f7886 */ /* 0x000fc80000020000 */
[----:B------:R-:W0:Y:S01]  /*00e0*/  @!UP0 S2UR UR8, SR_CgaCtaId ;  /* 0x00000000000889c3 */ /* 0x000e220000008800 */
[----:B------:R-:W-:Y:S01]  /*00f0*/  @!UP0 UMOV UR6, 0x400 ;  /* 0x0000040000068882 */ /* 0x000fe20000000000 */
[----:B------:R-:W-:-:S04]  /*0100*/  @!UP0 UIADD3 UR4, -UR4, 0x100000, URZ ;  /* 0x0010000004048890 */ /* 0x000fc8000fffe13f */
[----:B------:R-:W-:Y:S02]  /*0110*/  @!UP0 USHF.L.U32 UR5, UR4, 0xb, URZ ;  /* 0x0000000b04058899 */ /* 0x000fe4000800063f */
[----:B------:R-:W-:Y:S02]  /*0120*/  @!UP0 USHF.L.U32 UR4, UR4, 0x1, URZ ;  /* 0x0000000104048899 */ /* 0x000fe4000800063f */
[----:B0-----:R-:W-:Y:S02]  /*0130*/  @!UP0 ULEA UR8, UR8, UR6, 0x18 ;  /* 0x0000000608088291 */ /* 0x001fe4000f8ec03f */
[----:B------:R-:W-:-:S04]  /*0140*/  @!UP0 UIADD3 UR6, -UR7, 0x100000, URZ ;  /* 0x0010000007068890 */ /* 0x000fc8000fffe13f */
[----:B------:R-:W-:Y:S02]  /*0150*/  @!UP0 USHF.L.U32 UR7, UR6, 0xb, URZ ;  /* 0x0000000b06078899 */ /* 0x000fe4000800063f */
[----:B------:R-:W-:Y:S01]  /*0160*/  @!UP0 USHF.L.U32 UR6, UR6, 0x1, URZ ;  /* 0x0000000106068899 */ /* 0x000fe2000800063f */
[----:B------:R-:W-:-:S05]  /*0170*/  VOTEU.ALL UP0, P0 ;  /* 0x00000000003f7886 */ /* 0x000fca0000000000 */
[----:B------:R1:W0:Y:S06]  /*0180*/  @!UP0 SYNCS.EXCH.64 URZ, [UR8+0x38800], UR4 ;  /* 0x03880004083f85b2 */ /* 0x00022c0008000100 */
[----:B------:R1:W3:Y:S02]  /*0190*/  @!UP1 SYNCS.EXCH.64 URZ, [UR8+0x38820], UR6 ;  /* 0x03882006083f95b2 */ /* 0x0002e40008000100 */
[----:B-12---:R-:W-:Y:S05]  /*01a0*/  @P1 BRA `(.L_x_0) ;  /* 0x0000000000481947 */ /* 0x006fea0003800000 */
[----:B------:R-:W1:Y:S01]  /*01b0*/  S2UR UR5, SR_CgaCtaId ;  /* 0x00000000000579c3 */ /* 0x000e620000008800 */
[----:B------:R-:W-:Y:S01]  /*01c0*/  UMOV UR4, 0x400 ;  /* 0x0000040000047882 */ /* 0x000fe20000000000 */
[----:B------:R-:W-:Y:S01]  /*01d0*/  UMOV UR6, 0x80 ;  /* 0x0000008000067882 */ /* 0x000fe20000000000 */
[----:B------:R-:W-:Y:S01]  /*01e0*/  UMOV UR7, 0x100 ;  /* 0x0000010000077882 */ /* 0x000fe20000000000 */
[----:B------:R-:W-:Y:S01]  /*01f0*/  ELECT P0, URZ, PT ;  /* 0x00000000003f782f */ /* 0x000fe20003800000 */
[----:B-1----:R-:W-:Y:S02]  /*0200*/  ULEA UR8, UR5, UR4, 0x18 ;  /* 0x0000000405087291 */ /* 0x002fe4000f8ec03f */
[----:B------:R-:W-:-:S04]  /*0210*/  UIADD3 UR4, -UR6, 0x100000, URZ ;  /* 0x0010000006047890 */ /* 0x000fc8000fffe13f */
[----:B------:R-:W-:Y:S02]  /*0220*/  USHF.L.U32 UR5, UR4, 0xb, URZ ;  /* 0x0000000b04057899 */ /* 0x000fe4000800063f */
[----:B------:R-:W-:Y:S02]  /*0230*/  USHF.L.U32 UR4, UR4, 0x1, URZ ;  /* 0x0000000104047899 */ /* 0x000fe4000800063f */
[----:B------:R-:W-:-:S04]  /*0240*/  UIADD3 UR6, -UR7, 0x100000, URZ ;  /* 0x0010000007067890 */ /* 0x000fc8000fffe13f */
[----:B------:R-:W-:Y:S02]  /*0250*/  USHF.L.U32 UR7, UR6, 0xb, URZ ;  /* 0x0000000b06077899 */ /* 0x000fe4000800063f */
[----:B------:R-:W-:Y:S01]  /*0260*/  USHF.L.U32 UR6, UR6, 0x1, URZ ;  /* 0x0000000106067899 */ /* 0x000fe2000800063f */
[----:B------:R-:W1:Y:S03]  /*0270*/  FENCE.VIEW.ASYNC.S ;  /* 0x00000000000073c6 */ /* 0x000e660000000000 */
[----:B-1----:R1:W2:Y:S08]  /*0280*/  SYNCS.EXCH.64 URZ, [UR8+0x38830], UR4 ;  /* 0x03883004083f75b2 */ /* 0x0022b00008000100 */
[----:B------:R1:W4:Y:S01]  /*0290*/  SYNCS.EXCH.64 URZ, [UR8+0x38840], UR6 ;  /* 0x03884006083f75b2 */ /* 0x0003220008000100 */
[----:B------:R1:W0:Y:S01]  /*02a0*/  SYNCS.EXCH.64 URZ, [UR8+0x38838], UR4 ;  /* 0x03883804083f75b2 */ /* 0x0002220008000100 */
[----:B------:R1:W0:Y:S01]  /*02b0*/  SYNCS.EXCH.64 URZ, [UR8+0x38848], UR6 ;  /* 0x03884806083f75b2 */ /* 0x0002220008000100 */
[----:B------:R-:W-:Y:S01]  /*02c0*/  NOP ;  /* 0x0000000000007918 */ /* 0x000fe20000000000 */
.L_x_0:
[----:B------:R-:W5:Y:S01]  /*02d0*/  SHFL.IDX PT, R2, R0, RZ, 0x1f ;  /* 0x00001fff00027589 */ /* 0x000f6200000e0000 */
[----:B------:R-:W-:Y:S01]  /*02e0*/  NOP ;  /* 0x0000000000007918 */ /* 0x000fe20000000000 */
[----:B-----5:R-:W-:-:S13]  /*02f0*/  ISETP.NE.AND P0, PT, R2, RZ, PT ;  /* 0x000000ff0200720c */ /* 0x020fda0003f05270 */
[----:B------:R-:W-:Y:S05]  /*0300*/  @P0 BRA `(.L_x_1) ;  /* 0x0000000000480947 */ /* 0x000fea0003800000 */
[----:B-1----:R-:W1:Y:S01]  /*0310*/  S2UR UR5, SR_CgaCtaId ;  /* 0x00000000000579c3 */ /* 0x002e620000008800 */
        /* <DEDUP_REMOVED lines=12> */
[----:B-1----:R1:W0:Y:S08]  /*03e0*/  SYNCS.EXCH.64 URZ, [UR8+0x38850], UR4 ;  /* 0x03885004083f75b2 */ /* 0x0022300008000100 */
[----:B------:R1:W0:Y:S01]  /*03f0*/  SYNCS.EXCH.64 URZ, [UR8+0x38860], UR6 ;  /* 0x03886006083f75b2 */ /* 0x0002220008000100 */
[----:B------:R1:W0:Y:S01]  /*0400*/  SYNCS.EXCH.64 URZ, [UR8+0x38858], UR4 ;  /* 0x03885804083f75b2 */ /* 0x0002220008000100 */
[----:B------:R1:W0:Y:S01]  /*0410*/  SYNCS.EXCH.64 URZ, [UR8+0x38868], UR6 ;  /* 0x03886806083f75b2 */ /* 0x0002220008000100 */
[----:B------:R-:W-:Y:S01]  /*0420*/  NOP ;  /* 0x0000000000007918 */ /* 0x000fe20000000000 */
.L_x_1:
[----:B------:R-:W5:Y:S01]  /*0430*/  SHFL.IDX PT, R2, R0, RZ, 0x1f ;  /* 0x00001fff00027589 */ /* 0x000f6200000e0000 */
[----:B------:R-:W-:Y:S01]  /*0440*/  NOP ;  /* 0x0000000000007918 */ /* 0x000fe20000000000 */
[----:B-----5:R-:W-:-:S13]  /*0450*/  ISETP.NE.AND P0, PT, R2, RZ, PT ;  /* 0x000000ff0200720c */ /* 0x020fda0003f05270 */
[----:B------:R-:W-:Y:S05]  /*0460*/  @P0 BRA `(.L_x_2) ;  /* 0x0000000000380947 */ /* 0x000fea0003800000 */
[----:B-1----:R-:W1:Y:S01]  /*0470*/  S2UR UR5, SR_CgaCtaId ;  /* 0x00000000000579c3 */ /* 0x002e620000008800 */
[----:B------:R-:W-:Y:S01]  /*0480*/  UMOV UR4, 0x400 ;  /* 0x0000040000047882 */ /* 0x000fe20000000000 */
[----:B------:R-:W-:Y:S01]  /*0490*/  UMOV UR7, 0x80 ;  /* 0x0000008000077882 */ /* 0x000fe20000000000 */
[----:B------:R-:W-:Y:S01]  /*04a0*/  ELECT P0, URZ, PT ;  /* 0x00000000003f782f */ /* 0x000fe20003800000 */
[----:B-1----:R-:W-:Y:S02]  /*04b0*/  ULEA UR6, UR5, UR4, 0x18 ;  /* 0x0000000405067291 */ /* 0x002fe4000f8ec03f */
[----:B------:R-:W-:-:S04]  /*04c0*/  UIADD3 UR4, -UR7, 0x100000, URZ ;  /* 0x0010000007047890 */ /* 0x000fc8000fffe13f */
[----:B------:R-:W-:Y:S02]  /*04d0*/  USHF.L.U32 UR5, UR4, 0xb, URZ ;  /* 0x0000000b04057899 */ /* 0x000fe4000800063f */
[----:B------:R-:W-:Y:S01]  /*04e0*/  USHF.L.U32 UR4, UR4, 0x1, URZ ;  /* 0x0000000104047899 */ /* 0x000fe2000800063f */
[----:B------:R-:W1:Y:S11]  /*04f0*/  FENCE.VIEW.ASYNC.S ;  /* 0x00000000000073c6 */ /* 0x000e760000000000 */
[----:B-1----:R1:W0:Y:S01]  /*0500*/  SYNCS.EXCH.64 URZ, [UR6+0x38870], UR4 ;  /* 0x03887004063f75b2 */ /* 0x0022220008000100 */
[----:B------:R1:W0:Y:S01]  /*0510*/  SYNCS.EXCH.64 URZ, [UR6+0x38880], UR4 ;  /* 0x03888004063f75b2 */ /* 0x0002220008000100 */
[----:B------:R1:W0:Y:S01]  /*0520*/  SYNCS.EXCH.64 URZ, [UR6+0x38878], UR4 ;  /* 0x03887804063f75b2 */ /* 0x0002220008000100 */
[----:B------:R1:W0:Y:S01]  /*0530*/  SYNCS.EXCH.64 URZ, [UR6+0x38888], UR4 ;  /* 0x03888804063f75b2 */ /* 0x0002220008000100 */
[----:B------:R-:W-:Y:S01]  /*0540*/  NOP ;  /* 0x0000000000007918 */ /* 0x000fe20000000000 */
.L_x_2:
        /* <DEDUP_REMOVED lines=22> */
.L_x_3:
[----:B------:R-:W5:Y:S01]  /*06b0*/  SHFL.IDX PT, R2, R0, RZ, 0x1f ;  /* 0x00001fff00027589 */ /* 0x000f6200000e0000 */
[----:B------:R-:W-:Y:S01]  /*06c0*/  R2UR UR9, R3 ;  /* 0x00000000030972ca */ /* 0x000fe200000e0000 */
        /* <DEDUP_REMOVED lines=21> */
.L_x_4:
[----:B------:R-:W-:Y:S01]  /*0820*/  UISETP.NE.AND UP0, UPT, UR9, URZ, UPT ;  /* 0x0000003f0900728c */ /* 0x000fe2000bf05270 */
[----:B------:R-:W-:Y:S01]  /*0830*/  NOP ;  /* 0x0000000000007918 */ /* 0x000fe20000000000 */
[----:B------:R-:W-:Y:S01]  /*0840*/  UMOV UR36, 0x1 ;  /* 0x0000000100247882 */ /* 0x000fe20000000000 */
[----:B------:R-:W-:Y:S01]  /*0850*/  ULDC.64 UR46, c[0x0][0x208] ;  /* 0x00008200002e7ab9 */ /* 0x000fe20000000a00 */
[----:B------:R-:W-:Y:S01]  /*0860*/  USEL UR36, UR36, 0x2, !UP0 ;  /* 0x0000000224247887 */ /* 0x000fe2000c000000 */
[----:B------:R-:W-:Y:S01]  /*0870*/  BSSY B6, `(.L_x_5) ;  /* 0x0000eda000067945 */ /* 0x000fe20003800000 */
[----:B0-234-:R-:W-:Y:S01]  /*0880*/  BAR.SYNC.DEFER_BLOCKING 0x0 ;  /* 0x0000000000007b1d */ /* 0x01dfe20000010000 */
[----:B------:R-:W-:-:S13]  /*0890*/  PLOP3.LUT P0, PT, PT, PT, UP0, 0x80, 0x0 ;  /* 0x000000000000781c */ /* 0x000fda0003f0f008 */
[----:B------:R-:W-:Y:S05]  /*08a0*/  @!P0 BRA `(.L_x_6) ;  /* 0x0000009c000c8947 */ /* 0x000fea0003800000 */
.L_x_7:
[----:B------:R-:W-:-:S08]  /*08b0*/  NOP ;  /* 0x0000000000007918 */ /* 0x000fd00000000000 */
[----:B------:R-:W0:Y:S02]  /*08c0*/  USETMAXREG.TRY_ALLOC.CTAPOOL UP0, 0xe8 ;  /* 0x000000e8000079c8 */ /* 0x000e240008000600 */
[----:B0-----:R-:W-:-:S13]  /*08d0*/  PLOP3.LUT P0, PT, PT, PT, UP0, 0x80, 0x0 ;  /* 0x000000000000781c */ /* 0x001fda0003f0f008 */
[----:B------:R-:W-:Y:S05]  /*08e0*/  @!P0 BRA `(.L_x_7) ;  /* 0xfffffffc00f08947 */ /* 0x000fea000383ffff */
[----:B-1----:R-:W0:Y:S01]  /*08f0*/  S2UR UR6, SR_CTAID.Y ;  /* 0x00000000000679c3 */ /* 0x002e220000002600 */
[----:B------:R-:W-:-:S07]  /*0900*/  ULDC UR8, c[0x0][0xc50] ;  /* 0x0003140000087ab9 */ /* 0x000fce0000000800 */
[----:B------:R-:W-:Y:S08]  /*0910*/  BAR.ARV 0x8, 0x180 ;  /* 0x0206000000007b1d */ /* 0x000ff00000002000 */
[----:B------:R-:W1:Y:S01]  /*0920*/  S2UR UR37, SR_CTAID.Z ;  /* 0x00000000002579c3 */ /* 0x000e620000002700 */
[----:B------:R-:W-:Y:S01]  /*0930*/  ISETP.NE.AND P0, PT, R16, 0x1, PT ;  /* 0x000000011000780c */ /* 0x000fe20003f05270 */
[----:B------:R-:W-:-:S11]  /*0940*/  UISETP.NE.AND UP0, UPT, UR8, 0x1, UPT ;  /* 0x000000010800788c */ /* 0x000fd6000bf05270 */
[----:B------:R-:W-:Y:S01]  /*0950*/  @UP0 ULDC UR4, c[0x0][0xc54] ;  /* 0x0003150000040ab9 */ /* 0x000fe20000000800 */
[----:B------:R-:W-:Y:S06]  /*0960*/  @!P0 BAR.ARV 0x9, 0x100 ;  /* 0x0244000000008b1d */ /* 0x000fec0000002000 */
[----:B0-----:R-:W-:Y:S01]  /*0970*/  UIMAD.WIDE.U32 UR4, UR6, UR4, URZ ;  /* 0x00000004060472a5 */ /* 0x001fe2000f8e003f */
[----:B------:R-:W-:Y:S01]  /*0980*/  @UP0 ULDC UR7, c[0x0][0xc58] ;  /* 0x0003160000070ab9 */ /* 0x000fe20000000800 */
[----:B------:R-:W-:Y:S01]  /*0990*/  UMOV UR42, UR6 ;  /* 0x00000006002a7c82 */ /* 0x000fe20008000000 */
[----:B-1----:R-:W-:Y:S01]  /*09a0*/  ISETP.LE.AND P0, PT, RZ, UR37, PT ;  /* 0x00000025ff007c0c */ /* 0x002fe2000bf03270 */
[----:B------:R-:W-:-:S04]  /*09b0*/  @UP0 USHF.R.U32.HI UR42, URZ, UR7, UR5 ;  /* 0x000000073f2a0299 */ /* 0x000fc80008011605 */
[----:B------:R-:W-:-:S04]  /*09c0*/  UIADD3 UR4, -UR42, URZ, URZ ;  /* 0x0000003f2a047290 */ /* 0x000fc8000fffe13f */
[----:B------:R-:W-:-:S04]  /*09d0*/  UIMAD UR8, UR8, UR4, UR6 ;  /* 0x00000004080872a4 */ /* 0x000fc8000f8e0206 */
[----:B------:R-:W-:Y:S08]  /*09e0*/  @!P0 BRA `(.L_x_8) ;  /* 0x000000ec00088947 */ /* 0x000ff00003800000 */
[----:B------:R-:W-:Y:S01]  /*09f0*/  ULDC.64 UR4, c[0x0][0x990] ;  /* 0x0002640000047ab9 */ /* 0x000fe20000000a00 */
[----:B------:R-:W-:Y:S01]  /*0a00*/  ULDC.64 UR6, c[0x0][0x998] ;  /* 0x0002660000067ab9 */ /* 0x000fe20000000a00 */
[----:B------:R-:W-:Y:S01]  /*0a10*/  UISETP.NE.U32.AND UP0, UPT, UR4, URZ, UPT ;  /* 0x0000003f0400728c */ /* 0x000fe2000bf05070 */
[----:B------:R-:W-:Y:S01]  /*0a20*/  IMAD.MOV.U32 R0, RZ, RZ, 0x3f800000 ;  /* 0x3f800000ff007424 */ /* 0x000fe200078e00ff */
[----:B------:R-:W-:Y:S01]  /*0a30*/  UISETP.NE.U32.AND UP1, UPT, UR6, URZ, UPT ;  /* 0x0000003f0600728c */ /* 0x000fe2000bf25070 */
[----:B------:R-:W-:Y:S01]  /*0a40*/  IMAD.MOV.U32 R5, RZ, RZ, 0x3f800000 ;  /* 0x3f800000ff057424 */ /* 0x000fe200078e00ff */
[----:B------:R-:W-:Y:S02]  /*0a50*/  UISETP.NE.AND.EX UP0, UPT, UR5, URZ, UPT, UP0 ;  /* 0x0000003f0500728c */ /* 0x000fe4000bf05300 */
[----:B------:R-:W-:Y:S02]  /*0a60*/  UISETP.NE.AND.EX UP1, UPT, UR7, URZ, UPT, UP1 ;  /* 0x0000003f0700728c */ /* 0x000fe4000bf25310 */
[----:B------:R-:W-:-:S02]  /*0a70*/  USHF.R.S32.HI UR38, URZ, 0x1f, UR37 ;  /* 0x0000001f3f267899 */ /* 0x000fc40008011425 */
[----:B------:R-:W-:Y:S01]  /*0a80*/  PLOP3.LUT P0, PT, PT, PT, UP0, 0x80, 0x0 ;  /* 0x000000000000781c */ /* 0x000fe20003f0f008 */
[----:B------:R-:W-:Y:S01]  /*0a90*/  ULDC UR45, c[0x0][0x424] ;  /* 0x00010900002d7ab9 */ /* 0x000fe20000000800 */
[----:B------:R-:W-:-:S03]  /*0aa0*/  PLOP3.LUT P1, PT, PT, PT, UP1, 0x80, 0x0 ;  /* 0x000000000000781c */ /* 0x000fc60003f2f018 */
[----:B------:R-:W-:Y:S02]  /*0ab0*/  @UP0 ULDC.64 UR12, c[0x0][0x9a8] ;  /* 0x00026a00000c0ab9 */ /* 0x000fe40000000a00 */
[----:B------:R-:W-:Y:S01]  /*0ac0*/  @UP1 ULDC.64 UR16, c[0x0][0x9b8] ;  /* 0x00026e0000101ab9 */ /* 0x000fe20000000a00 */
[----:B------:R-:W-:Y:S02]  /*0ad0*/  @UP0 UIMAD UR9, UR38, UR12, URZ ;  /* 0x0000000c260902a4 */ /* 0x000fe4000f8e023f */
[----:B------:R-:W-:Y:S02]  /*0ae0*/  @UP1 UIMAD UR15, UR38, UR16, URZ ;  /* 0x00000010260f12a4 */ /* 0x000fe4000f8e023f */
[----:B------:R-:W-:Y:S02]  /*0af0*/  @UP0 UIMAD UR14, UR37, UR13, UR9 ;  /* 0x0000000d250e02a4 */ /* 0x000fe4000f8e0209 */
[----:B------:R-:W-:Y:S02]  /*0b00*/  @UP0 UIMAD.WIDE.U32 UR10, UR37, UR12, URZ ;  /* 0x0000000c250a02a5 */ /* 0x000fe4000f8e003f */
[----:B------:R-:W-:-:S02]  /*0b10*/  @UP0 USHF.R.S32.HI UR9, URZ, 0x1f, UR42 ;  /* 0x0000001f3f090899 */ /* 0x000fc4000801142a */
[----:B------:R-:W-:Y:S02]  /*0b20*/  @UP1 UIMAD.WIDE.U32 UR12, UR37, UR16, URZ ;  /* 0x00000010250c12a5 */ /* 0x000fe4000f8e003f */
[----:B------:R-:W-:Y:S02]  /*0b30*/  @UP1 UIMAD UR15, UR37, UR17, UR15 ;  /* 0x00000011250f12a4 */ /* 0x000fe4000f8e020f */
[----:B------:R-:W-:Y:S01]  /*0b40*/  @UP1 USHF.R.S32.HI UR20, URZ, 0x1f, UR42 ;  /* 0x0000001f3f141899 */ /* 0x000fe2000801142a */
[----:B------:R-:W-:Y:S01]  /*0b50*/  @UP0 ULDC.64 UR16, c[0x0][0x9b0] ;  /* 0x00026c0000100ab9 */ /* 0x000fe20000000a00 */
[----:B------:R-:W-:Y:S01]  /*0b60*/  @UP1 ULDC.64 UR18, c[0x0][0x9c0] ;  /* 0x0002700000121ab9 */ /* 0x000fe20000000a00 */
[----:B------:R-:W-:Y:S02]  /*0b70*/  @UP0 UIMAD UR9, UR9, UR16, URZ ;  /* 0x00000010090902a4 */ /* 0x000fe4000f8e023f */
[----:B------:R-:W-:Y:S02]  /*0b80*/  @UP0 UIADD3 UR11, UR11, UR14, URZ ;  /* 0x0000000e0b0b0290 */ /* 0x000fe4000fffe03f */
[----:B------:R-:W-:-:S02]  /*0b90*/  @UP1 UIMAD UR14, UR20, UR18, URZ ;  /* 0x00000012140e12a4 */ /* 0x000fc4000f8e023f */
[----:B------:R-:W-:Y:S02]  /*0ba0*/  @UP1 UIADD3 UR13, UR13, UR15, URZ ;  /* 0x0000000f0d0d1290 */ /* 0x000fe4000fffe03f */
[----:B------:R-:W-:Y:S02]  /*0bb0*/  @UP0 UIMAD UR9, UR42, UR17, UR9 ;  /* 0x000000112a0902a4 */ /* 0x000fe4000f8e0209 */
[----:B------:R-:W-:Y:S02]  /*0bc0*/  @UP0 UIMAD.WIDE.U32 UR10, UR42, UR16, UR10 ;  /* 0x000000102a0a02a5 */ /* 0x000fe4000f8e000a */
[----:B------:R-:W-:Y:S02]  /*0bd0*/  @UP1 UIMAD UR14, UR42, UR19, UR14 ;  /* 0x000000132a0e12a4 */ /* 0x000fe4000f8e020e */
[----:B------:R-:W-:Y:S02]  /*0be0*/  @UP1 UIMAD.WIDE.U32 UR12, UR42, UR18, UR12 ;  /* 0x000000122a0c12a5 */ /* 0x000fe4000f8e000c */
[----:B------:R-:W-:-:S02]  /*0bf0*/  @UP0 UIADD3 UR11, UR11, UR9, URZ ;  /* 0x000000090b0b0290 */ /* 0x000fc4000fffe03f */
[----:B------:R-:W-:Y:S02]  /*0c00*/  @UP1 UIADD3 UR9, UR13, UR14, URZ ;  /* 0x0000000e0d091290 */ /* 0x000fe4000fffe03f */
[----:B------:R-:W-:Y:S02]  /*0c10*/  @UP1 ULEA UR6, UP3, UR12, UR6, 0x2 ;  /* 0x000000060c061291 */ /* 0x000fe4000f86103f */
[----:B------:R-:W-:Y:S02]  /*0c20*/  @UP0 ULEA UR4, UP2, UR10, UR4, 0x2 ;  /* 0x000000040a040291 */ /* 0x000fe4000f84103f */
[----:B------:R-:W-:Y:S02]  /*0c30*/  @UP1 ULEA.HI.X UR7, UR12, UR7, UR9, 0x2, UP3 ;  /* 0x000000070c071291 */ /* 0x000fe400098f1409 */
[----:B------:R-:W-:Y:S01]  /*0c40*/  IMAD.U32 R6, RZ, RZ, UR6 ;  /* 0x00000006ff067e24 */ /* 0x000fe2000f8e00ff */
[----:B------:R-:W-:Y:S01]  /*0c50*/  @UP0 ULEA.HI.X UR5, UR10, UR5, UR11, 0x2, UP2 ;  /* 0x000000050a050291 */ /* 0x000fe200090f140b */
[----:B------:R-:W-:-:S02]  /*0c60*/  IMAD.U32 R2, RZ, RZ, UR4 ;  /* 0x00000004ff027e24 */ /* 0x000fc4000f8e00ff */
[----:B------:R-:W-:-:S03]  /*0c70*/  IMAD.U32 R7, RZ, RZ, UR7 ;  /* 0x00000007ff077e24 */ /* 0x000fc6000f8e00ff */
[----:B------:R-:W-:Y:S01]  /*0c80*/  IMAD.U32 R3, RZ, RZ, UR5 ;  /* 0x00000005ff037e24 */ /* 0x000fe2000f8e00ff */
[----:B------:R-:W-:Y:S01]  /*0c90*/  ULDC.64 UR4, c[0x0][0x418] ;  /* 0x0001060000047ab9 */ /* 0x000fe20000000a00 */
[----:B------:R0:W5:Y:S01]  /*0ca0*/  @P1 LDG.E R0, desc[UR46][R6.64] ;  /* 0x0000002e06001981 */ /* 0x000162000c1e1900 */
[----:B------:R-:W-:-:S03]  /*0cb0*/  UISETP.NE.U32.AND UP0, UPT, UR4, URZ, UPT ;  /* 0x0000003f0400728c */ /* 0x000fc6000bf05070 */
[----:B------:R-:W-:Y:S01]  /*0cc0*/  ULDC UR4, c[0x0][0x2f0] ;  /* 0x0000bc0000047ab9 */ /* 0x000fe20000000800 */
[----:B------:R-:W-:Y:S01]  /*0cd0*/  UISETP.NE.AND.EX UP0, UPT, UR5, URZ, UPT, UP0 ;  /* 0x0000003f0500728c */ /* 0x000fe2000bf05300 */
[----:B------:R0:W5:Y:S03]  /*0ce0*/  @P0 LDG.E R5, desc[UR46][R2.64] ;  /* 0x0000002e02050981 */ /* 0x000166000c1e1900 */
[----:B------:R-:W-:-:S04]  /*0cf0*/  USEL UR45, UR45, 0x1, UP0 ;  /* 0x000000012d2d7887 */ /* 0x000fc80008000000 */
[----:B------:R-:W-:-:S04]  /*0d00*/  UIMAD UR45, UR45, UR4, URZ ;  /* 0x000000042d2d72a4 */ /* 0x000fc8000f8e023f */
[----:B------:R-:W-:Y:S02]  /*0d10*/  UISETP.GE.AND UP0, UPT, UR45, 0x1, UPT ;  /* 0x000000012d00788c */ /* 0x000fe4000bf06270 */
[----:B------:R-:W-:-:S04]  /*0d20*/  UIADD3 UR4, UR45, 0x7f, URZ ;  /* 0x0000007f2d047890 */ /* 0x000fc8000fffe03f */
[----:B------:R-:W-:Y:S01]  /*0d30*/  PLOP3.LUT P0, PT, PT, PT, UP0, 0x80, 0x0 ;  /* 0x000000000000781c */ /* 0x000fe20003f0f008 */
[----:B------:R-:W-:-:S04]  /*0d40*/  USHF.R.S32.HI UR5, URZ, 0x1f, UR4 ;  /* 0x0000001f3f057899 */ /* 0x000fc80008011404 */
[----:B------:R-:W-:Y:S02]  /*0d50*/  ULEA.HI UR5, UR5, UR4, URZ, 0x7 ;  /* 0x0000000405057291 */ /* 0x000fe4000f8f383f */
[----:B------:R-:W-:Y:S01]  /*0d60*/  ULOP3.LUT UR39, UR8, 0xffff, URZ, 0xc0, !UPT ;  /* 0x0000ffff08277892 */ /* 0x000fe2000f8ec03f */
[----:B------:R-:W-:Y:S01]  /*0d70*/  UMOV UR4, URZ ;  /* 0x0000003f00047c82 */ /* 0x000fe20008000000 */
[----:B------:R-:W-:-:S04]  /*0d80*/  USHF.R.S32.HI UR6, URZ, 0x7, UR5 ;  /* 0x000000073f067899 */ /* 0x000fc80008011405 */
[----:B0-----:R-:W-:Y:S08]  /*0d90*/  @!P0 BRA `(.L_x_9) ;  /* 0x0000000000908947 */ /* 0x001ff00003800000 */
[----:B------:R-:W-:Y:S01]  /*0da0*/  USHF.R.U32.HI UR8, URZ, 0x10, UR8 ;  /* 0x000000103f087899 */ /* 0x000fe20008011608 */
[----:B------:R-:W-:-:S03]  /*0db0*/  UMOV UR4, URZ ;  /* 0x0000003f00047c82 */ /* 0x000fc60008000000 */
[----:B------:R-:W-:-:S11]  /*0dc0*/  UISETP.NE.AND UP0, UPT, UR8, URZ, UPT ;  /* 0x0000003f0800728c */ /* 0x000fd6000bf05270 */
[----:B------:R-:W-:Y:S02]  /*0dd0*/  @!UP0 ULDC UR8, c[0x0][0x9f0] ;  /* 0x00027c0000088ab9 */ /* 0x000fe40000000800 */
[----:B------:R-:W-:Y:S01]  /*0de0*/  IMAD.U32 R4, RZ, RZ, UR8 ;  /* 0x00000008ff047e24 */ /* 0x000fe2000f8e00ff */
[----:B------:R-:W-:-:S04]  /*0df0*/  UIADD3 UR7, UR6, -0x1, UR8 ;  /* 0xffffffff06077890 */ /* 0x000fc8000fffe008 */
[-C--:B------:R-:W-:Y:S02]  /*0e00*/  IABS R2, R4.reuse ;  /* 0x0000000400027213 */ /* 0x080fe40000000000 */
[----:B------:R-:W-:Y:S01]  /*0e10*/  IMAD.U32 R6, RZ, RZ, UR7 ;  /* 0x00000007ff067e24 */ /* 0x000fe2000f8e00ff */
[----:B------:R-:W-:Y:S01]  /*0e20*/  IABS R7, R4 ;  /* 0x0000000400077213 */ /* 0x000fe20000000000 */
[----:B------:R-:W-:Y:S01]  /*0e30*/  ULOP3.LUT UR7, UR7, UR8, URZ, 0x3c, !UPT ;  /* 0x0000000807077292 */ /* 0x000fe2000f8e3c3f */
[----:B------:R-:W-:Y:S02]  /*0e40*/  R2UR UR11, R2 ;  /* 0x00000000020b72ca */ /* 0x000fe400000e0000 */
[----:B------:R-:W-:-:S05]  /*0e50*/  IABS R6, R6 ;  /* 0x0000000600067213 */ /* 0x000fca0000000000 */
[----:B------:R-:W-:-:S05]  /*0e60*/  IMAD.MOV.U32 R4, RZ, RZ, R6 ;  /* 0x000000ffff047224 */ /* 0x000fca00078e0006 */
[----:B------:R-:W-:Y:S01]  /*0e70*/  R2UR UR10, R4 ;  /* 0x00000000040a72ca */ /* 0x000fe200000e0000 */
[----:B------:R-:W0:Y:S08]  /*0e80*/  I2F.RP R2, UR11 ;  /* 0x0000000b00027d06 */ /* 0x000e300008209400 */
[----:B0-----:R-:W0:Y:S02]  /*0e90*/  MUFU.RCP R2, R2 ;  /* 0x0000000200027308 */ /* 0x001e240000001000 */
[----:B0-----:R-:W-:-:S02]  /*0ea0*/  VIADD R3, R2, 0xffffffe ;  /* 0x0ffffffe02037836 */ /* 0x001fc40000000000 */
[----:B------:R-:W-:-:S04]  /*0eb0*/  IMAD.MOV R2, RZ, RZ, -R7 ;  /* 0x000000ffff027224 */ /* 0x000fc800078e0a07 */
[----:B------:R-:W0:Y:S02]  /*0ec0*/  F2I.FTZ.U32.TRUNC.NTZ R3, R3 ;  /* 0x0000000300037305 */ /* 0x000e24000021f000 */
[----:B0-----:R-:W-:-:S13]  /*0ed0*/  R2UR UR5, R3 ;  /* 0x00000000030572ca */ /* 0x001fda00000e0000 */
[----:B------:R-:W-:-:S04]  /*0ee0*/  UIADD3 UR9, URZ, -UR5, URZ ;  /* 0x800000053f097290 */ /* 0x000fc8000fffe03f */
[----:B------:R-:W-:-:S04]  /*0ef0*/  UIMAD UR9, UR9, UR11, URZ ;  /* 0x0000000b090972a4 */ /* 0x000fc8000f8e023f */
[----:B------:R-:W-:-:S03]  /*0f00*/  UIMAD.WIDE.U32 UR4, UR5, UR9, UR4 ;  /* 0x00000009050472a5 */ /* 0x000fc6000f8e0004 */
[----:B------:R-:W-:Y:S01]  /*0f10*/  R2UR UR9, R2 ;  /* 0x00000000020972ca */ /* 0x000fe200000e0000 */
[----:B------:R-:W-:-:S12]  /*0f20*/  UIMAD.WIDE.U32 UR4, UR5, UR10, URZ ;  /* 0x0000000a050472a5 */ /* 0x000fd8000f8e003f */
[----:B------:R-:W-:-:S04]  /*0f30*/  UIMAD UR4, UR5, UR9, UR10 ;  /* 0x00000009050472a4 */ /* 0x000fc8000f8e020a */
[----:B------:R-:W-:-:S11]  /*0f40*/  UISETP.GT.U32.AND UP1, UPT, UR11, UR4, UPT ;  /* 0x000000040b00728c */ /* 0x000fd6000bf24070 */
[----:B------:R-:W-:Y:S02]  /*0f50*/  @!UP1 UIADD3 UR4, UR4, -UR11, URZ ;  /* 0x8000000b04049290 */ /* 0x000fe4000fffe03f */
[----:B------:R-:W-:Y:S02]  /*0f60*/  @!UP1 UIADD3 UR5, UR5, 0x1, URZ ;  /* 0x0000000105059890 */ /* 0x000fe4000fffe03f */
[----:B------:R-:W-:Y:S02]  /*0f70*/  UISETP.GE.U32.AND UP0, UPT, UR4, UR11, UPT ;  /* 0x0000000b0400728c */ /* 0x000fe4000bf06070 */
[----:B------:R-:W-:-:S09]  /*0f80*/  UISETP.GE.AND UP1, UPT, UR7, URZ, UPT ;  /* 0x0000003f0700728c */ /* 0x000fd2000bf26270 */
[----:B------:R-:W-:Y:S02]  /*0f90*/  @UP0 UIADD3 UR5, UR5, 0x1, URZ ;  /* 0x0000000105050890 */ /* 0x000fe4000fffe03f */
[----:B------:R-:W-:-:S05]  /*0fa0*/  UISETP.NE.AND UP0, UPT, UR8, URZ, UPT ;  /* 0x0000003f0800728c */ /* 0x000fca000bf05270 */
[----:B------:R-:W-:Y:S02]  /*0fb0*/  UMOV UR4, UR5 ;  /* 0x0000000500047c82 */ /* 0x000fe40008000000 */
[----:B------:R-:W-:-:S04]  /*0fc0*/  @!UP1 UIADD3 UR4, -UR4, URZ, URZ ;  /* 0x0000003f04049290 */ /* 0x000fc8000fffe13f */
[----:B------:R-:W-:-:S12]  /*0fd0*/  @!UP0 ULOP3.LUT UR4, URZ, UR8, URZ, 0x33, !UPT ;  /* 0x000000083f048292 */ /* 0x000fd8000f8e333f */
.L_x_9:
[----:B------:R-:W-:Y:S01]  /*0fe0*/  UIMAD UR39, UR39, UR4, URZ ;  /* 0x00000004272772a4 */ /* 0x000fe2000f8e023f */
[----:B------:R-:W-:Y:S02]  /*0ff0*/  IMAD.U32 R2, RZ, RZ, UR6 ;  /* 0x00000006ff027e24 */ /* 0x000fe4000f8e00ff */
[----:B-----5:R-:W-:Y:S01]  /*1000*/  FMUL.FTZ R0, R5, R0 ;  /* 0x0000000005007220 */ /* 0x020fe20000410000 */
[----:B------:R-:W-:Y:S01]  /*1010*/  IMAD.U32 R3, RZ, RZ, UR4 ;  /* 0x00000004ff037e24 */ /* 0x000fe2000f8e00ff */
[----:B------:R-:W-:Y:S01]  /*1020*/  ULDC UR4, c[0x0][0x988] ;  /* 0x0002620000047ab9 */ /* 0x000fe20000000800 */
[----:B------:R-:W-:Y:S02]  /*1030*/  VIADD R17, R17, 0xffffff80 ;  /* 0xffffff8011117836 */ /* 0x000fe40000000000 */
[----:B------:R-:W-:Y:S01]  /*1040*/  FMUL.FTZ R0, R0, UR4 ;  /* 0x0000000400007c20 */ /* 0x000fe20008410000 */
[----:B------:R-:W-:Y:S02]  /*1050*/  PLOP3.LUT P0, PT, PT, PT, PT, 0x80, 0x0 ;  /* 0x000000000000781c */ /* 0x000fe40003f0f070 */
[----:B------:R-:W-:-:S02]  /*1060*/  CS2R R28, SRZ ;  /* 0x00000000001c7805 */ /* 0x000fc4000001ff00 */
[----:B------:R-:W-:Y:S02]  /*1070*/  VIADDMNMX R2, R3, UR39, R2, PT ;  /* 0x0000002703027c46 */ /* 0x000fe4000b800102 */
[----:B------:R-:W-:Y:S02]  /*1080*/  CS2R R24, SRZ ;  /* 0x0000000000187805 */ /* 0x000fe4000001ff00 */
[----:B------:R-:W-:Y:S01]  /*1090*/  R2UR UR40, R0 ;  /* 0x00000000002872ca */ /* 0x000fe200000e0000 */
[----:B------:R-:W-:Y:S01]  /*10a0*/  IMAD.MOV.U32 R0, RZ, RZ, RZ ;  /* 0x000000ffff007224 */ /* 0x000fe200078e00ff */
[----:B------:R-:W-:Y:S01]  /*10b0*/  R2UR UR44, R2 ;  /* 0x00000000022c72ca */ /* 0x000fe200000e0000 */
[----:B------:R-:W-:Y:S01]  /*10c0*/  IMAD.MOV.U32 R2, RZ, RZ, RZ ;  /* 0x000000ffff027224 */ /* 0x000fe200078e00ff */
[----:B------:R-:W-:Y:S01]  /*10d0*/  CS2R R26, SRZ ;  /* 0x00000000001a7805 */ /* 0x000fe2000001ff00 */
[----:B------:R-:W-:Y:S01]  /*10e0*/  IMAD.MOV.U32 R6, RZ, RZ, RZ ;  /* 0x000000ffff067224 */ /* 0x000fe200078e00ff */
[----:B------:R-:W-:Y:S01]  /*10f0*/  CS2R R36, SRZ ;  /* 0x0000000000247805 */ /* 0x000fe2000001ff00 */
[----:B------:R-:W-:Y:S01]  /*1100*/  IMAD.MOV.U32 R31, RZ, RZ, RZ ;  /* 0x000000ffff1f7224 */ /* 0x000fe200078e00ff */
[----:B------:R-:W-:Y:S01]  /*1110*/  CS2R R32, SRZ ;  /* 0x0000000000207805 */ /* 0x000fe2000001ff00 */
[----:B------:R-:W-:Y:S01]  /*1120*/  IMAD.MOV.U32 R10, RZ, RZ, RZ ;  /* 0x000000ffff0a7224 */ /* 0x000fe200078e00ff */
[----:B------:R-:W-:Y:S01]  /*1130*/  CS2R R34, SRZ ;  /* 0x0000000000227805 */ /* 0x000fe2000001ff00 */
[----:B------:R-:W-:Y:S01]  /*1140*/  IMAD.MOV.U32 R39, RZ, RZ, RZ ;  /* 0x000000ffff277224 */ /* 0x000fe200078e00ff */
[----:B------:R-:W-:-:S02]  /*1150*/  CS2R R44, SRZ ;  /* 0x00000000002c7805 */ /* 0x000fc4000001ff00 */
[----:B------:R-:W-:Y:S02]  /*1160*/  CS2R R40, SRZ ;  /* 0x0000000000287805 */ /* 0x000fe4000001ff00 */
[----:B------:R-:W-:Y:S01]  /*1170*/  CS2R R46, SRZ ;  /* 0x00000000002e7805 */ /* 0x000fe2000001ff00 */
[----:B------:R-:W-:Y:S01]  /*1180*/  UISETP.GT.AND UP0, UPT, UR44, UR39, UPT ;  /* 0x000000272c00728c */ /* 0x000fe2000bf04270 */
[----:B------:R-:W-:Y:S02]  /*1190*/  CS2R R42, SRZ ;  /* 0x00000000002a7805 */ /* 0x000fe4000001ff00 */
[----:B------:R-:W-:Y:S02]  /*11a0*/  CS2R R52, SRZ ;  /* 0x0000000000347805 */ /* 0x000fe4000001ff00 */
[----:B------:R-:W-:Y:S02]  /*11b0*/  CS2R R48, SRZ ;  /* 0x0000000000307805 */ /* 0x000fe4000001ff00 */
[----:B------:R-:W-:-:S02]  /*11c0*/  CS2R R54, SRZ ;  /* 0x0000000000367805 */ /* 0x000fc4000001ff00 */
[----:B------:R-:W-:Y:S02]  /*11d0*/  CS2R R50, SRZ ;  /* 0x0000000000327805 */ /* 0x000fe4000001ff00 */
[----:B------:R-:W-:Y:S02]  /*11e0*/  PLOP3.LUT P1, PT, PT, PT, UP0, 0x80, 0x0 ;  /* 0x000000000000781c */ /* 0x000fe40003f2f008 */
[----:B------:R-:W-:Y:S02]  /*11f0*/  CS2R R60, SRZ ;  /* 0x00000000003c7805 */ /* 0x000fe4000001ff00 */
[----:B------:R-:W-:Y:S02]  /*1200*/  CS2R R56, SRZ ;  /* 0x0000000000387805 */ /* 0x000fe4000001ff00 */
[----:B------:R-:W-:Y:S02]  /*1210*/  CS2R R62, SRZ ;  /* 0x00000000003e7805 */ /* 0x000fe4000001ff00 */
[----:B------:R-:W-:-:S02]  /*1220*/  CS2R R58, SRZ ;  /* 0x00000000003a7805 */ /* 0x000fc4000001ff00 */
[----:B------:R-:W-:Y:S02]  /*1230*/  CS2R R68, SRZ ;  /* 0x0000000000447805 */ /* 0x000fe4000001ff00 */
[----:B------:R-:W-:Y:S02]  /*1240*/  CS2R R64, SRZ ;  /* 0x0000000000407805 */ /* 0x000fe4000001ff00 */
        /* <DEDUP_REMOVED lines=40> */
[----:B------:R-:W-:Y:S01]  /*14d0*/  CS2R R150, SRZ ;  /* 0x0000000000967805 */ /* 0x000fe2000001ff00 */
[----:B------:R-:W-:Y:S02]  /*14e0*/  IMAD.MOV.U32 R8, RZ, RZ, RZ ;  /* 0x000000ffff087224 */ /* 0x000fe400078e00ff */
[----:B------:R-:W-:Y:S01]  /*14f0*/  IMAD.MOV.U32 R147, RZ, RZ, RZ ;  /* 0x000000ffff937224 */ /* 0x000fe200078e00ff */
[----:B------:R-:W-:Y:S06]  /*1500*/  @!P1 BRA `(.L_x_10) ;  /* 0x00000050009c9947 */ /* 0x000fec0003800000 */
[----:B------:R-:W-:Y:S01]  /*1510*/  SHF.R.S32.HI R0, RZ, 0x1f, R17 ;  /* 0x0000001fff007819 */ /* 0x000fe20000011411 */
[----:B------:R-:W0:Y:S01]  /*1520*/  S2UR UR43, SR_CgaCtaId ;  /* 0x00000000002b79c3 */ /* 0x000e220000008800 */
[----:B------:R-:W-:Y:S02]  /*1530*/  UMOV UR41, 0x400 ;  /* 0x0000040000297882 */ /* 0x000fe40000000000 */
[----:B------:R-:W-:-:S04]  /*1540*/  LEA.HI R18, R0, R17, RZ, 0x7 ;  /* 0x0000001100127211 */ /* 0x000fc800078f38ff */
[----:B------:R-:W-:-:S06]  /*1550*/  SHF.R.S32.HI R0, RZ, 0x7, R18 ;  /* 0x00000007ff007819 */ /* 0x000fcc0000011412 */
[----:B------:R-:W1:Y:S01]  /*1560*/  SHFL.IDX PT, R0, R0, RZ, 0x1f ;  /* 0x00001fff00007589 */ /* 0x000e6200000e0000 */
[----:B0-----:R-:W-:-:S04]  /*1570*/  ULEA UR41, UR43, UR41, 0x18 ;  /* 0x000000292b297291 */ /* 0x001fc8000f8ec03f */
[----:B------:R-:W-:-:S04]  /*1580*/  UIADD3 UR6, UR41, 0x20400, URZ ;  /* 0x0002040029067890 */ /* 0x000fc8000fffe03f */
[----:B------:R-:W-:Y:S01]  /*1590*/  ULOP3.LUT UP0, URZ, UR6, 0x3ff, URZ, 0xc0, !UPT ;  /* 0x000003ff063f7892 */ /* 0x000fe2000f80c03f */
[----:B-1----:R-:W-:-:S05]  /*15a0*/  R2UR UR4, R0 ;  /* 0x00000000000472ca */ /* 0x002fca00000e0000 */
[----:B------:R-:W-:-:S08]  /*15b0*/  PLOP3.LUT P0, PT, PT, PT, UP0, 0x80, 0x0 ;  /* 0x000000000000781c */ /* 0x000fd00003f0f008 */
[----:B------:R-:W-:-:S04]  /*15c0*/  ULEA.HI UR5, UR4, UR4, URZ, 0x1 ;  /* 0x0000000404057291 */ /* 0x000fc8000f8f083f */
[----:B------:R-:W-:-:S04]  /*15d0*/  ULOP3.LUT UR5, UR5, 0x1e, URZ, 0xc0, !UPT ;  /* 0x0000001e05057892 */ /* 0x000fc8000f8ec03f */
[----:B------:R-:W-:-:S04]  /*15e0*/  UIADD3 UR5, UR4, -UR5, URZ ;  /* 0x8000000504057290 */ /* 0x000fc8000fffe03f */
[----:B------:R-:W-:-:S04]  /*15f0*/  ULEA UR5, UR5, UR6, 0xd ;  /* 0x0000000605057291 */ /* 0x000fc8000f8e683f */
[----:B------:R-:W-:-:S04]  /*1600*/  USHF.R.U32.HI UR5, URZ, 0x4, UR5 ;  /* 0x000000043f057899 */ /* 0x000fc80008011605 */
[----:B------:R-:W-:Y:S01]  /*1610*/  ULOP3.LUT UR48, UR5, 0x3fff, URZ, 0xc0, !UPT ;  /* 0x00003fff05307892 */ /* 0x000fe2000f8ec03f */
[----:B------:R-:W-:Y:S11]  /*1620*/  @!P0 BRA `(.L_x_11) ;  /* 0x0000000000408947 */ /* 0x000ff60003800000 */
[----:B------:R-:W-:Y:S01]  /*1630*/  MOV R0, 0x0 ;  /* 0x0000000000007802 */ /* 0x000fe20000000f00 */
[----:B------:R-:W-:Y:S01]  /*1640*/  ULDC.64 UR4, c[0x4][0x1b0] ;  /* 0x01006c0000047ab9 */ /* 0x000fe20000000a00 */
[----:B------:R-:W-:Y:S01]  /*1650*/  ULDC.64 UR6, c[0x4][0x98] ;  /* 0x0100260000067ab9 */ /* 0x000fe20000000a00 */
[----:B------:R-:W-:Y:S01]  /*1660*/  IMAD.U32 R4, RZ, RZ, UR4 ;  /* 0x00000004ff047e24 */ /* 0x000fe2000f8e00ff */
[----:B------:R0:W1:Y:S01]  /*1670*/  LDC.64 R2, c[0x4][R0] ;  /* 0x0100000000027b82 */ /* 0x0000620000000a00 */
[----:B------:R-:W-:Y:S01]  /*1680*/  IMAD.U32 R5, RZ, RZ, UR5 ;  /* 0x00000005ff057e24 */ /* 0x000fe2000f8e00ff */
[----:B------:R-:W-:Y:S01]  /*1690*/  ULDC.64 UR4, c[0x4][0x1b8] ;  /* 0x01006e0000047ab9 */ /* 0x000fe20000000a00 */
[----:B------:R-:W-:Y:S02]  /*16a0*/  IMAD.U32 R10, RZ, RZ, UR6 ;  /* 0x00000006ff0a7e24 */ /* 0x000fe4000f8e00ff */
[----:B------:R-:W-:Y:S02]  /*16b0*/  IMAD.U32 R6, RZ, RZ, UR4 ;  /* 0x00000004ff067e24 */ /* 0x000fe4000f8e00ff */
[----:B------:R-:W-:-:S02]  /*16c0*/  IMAD.U32 R7, RZ, RZ, UR5 ;  /* 0x00000005ff077e24 */ /* 0x000fc4000f8e00ff */
[----:B------:R-:W-:Y:S02]  /*16d0*/  IMAD.U32 R11, RZ, RZ, UR7 ;  /* 0x00000007ff0b7e24 */ /* 0x000fe4000f8e00ff */
[----:B------:R-:W-:Y:S02]  /*16e0*/  IMAD.MOV.U32 R8, RZ, RZ, 0x70 ;  /* 0x00000070ff087424 */ /* 0x000fe400078e00ff */
[----:B------:R-:W-:Y:S02]  /*16f0*/  IMAD.MOV.U32 R12, RZ, RZ, 0x1 ;  /* 0x00000001ff0c7424 */ /* 0x000fe400078e00ff */
[----:B0-----:R-:W-:-:S07]  /*1700*/  IMAD.MOV.U32 R13, RZ, RZ, RZ ;  /* 0x000000ffff0d7224 */ /* 0x001fce00078e00ff */
[----:B------:R-:W-:-:S07]  /*1710*/  LEPC R20, `(.L_x_11) ;  /* 0x000000001014794e */ /* 0x000fce0000000000 */
[----:B-1----:R-:W-:Y:S05]  /*1720*/  CALL.ABS.NOINC R2 ;  /* 0x0000000002007343 */ /* 0x002fea0003c00000 */
.L_x_11:
[----:B------:R-:W-:Y:S01]  /*1730*/  SHF.L.U32 R6, RZ, 0x1f, RZ ;  /* 0x0000001fff067819 */ /* 0x000fe200000006ff */
[----:B------:R-:W-:-:S03]  /*1740*/  VIADD R2, R16, 0x8 ;  /* 0x0000000810027836 */ /* 0x000fc60000000000 */
[----:B------:R-:W0:Y:S02]  /*1750*/  SYNCS.PHASECHK.TRANS64.TRYWAIT P0, [UR41+0x38800], R6 ;  /* 0x03880006ff0075a7 */ /* 0x000e240008000169 */
[----:B0-----:R-:W-:Y:S05]  /*1760*/  @!P0 BRA `(.L_x_12) ;  /* 0x000000dc00b08947 */ /* 0x001fea0003800000 */
.L_x_96:
[----:B------:R-:W-:Y:S05]  /*1770*/  WARPSYNC.ALL ;  /* 0x0000000000007948 */ /* 0x000fea0003800000 */
[----:B------:R-:W-:Y:S01]  /*1780*/  ULOP3.LUT UR4, UR36, 0x1, URZ, 0xfc, !UPT ;  /* 0x0000000124047892 */ /* 0x000fe2000f8efc3f */
[----:B------:R1:W-:Y:S03]  /*1790*/  BAR.SYNC.DEFER_BLOCKING R2, 0x100 ;  /* 0x000400020000751d */ /* 0x0003e60000010000 */
[----:B------:R-:W-:-:S06]  /*17a0*/  UISETP.NE.AND UP0, UPT, UR4, 0x3, UPT ;  /* 0x000000030400788c */ /* 0x000fcc000bf05270 */
[----:B------:R-:W-:-:S13]  /*17b0*/  PLOP3.LUT P0, PT, PT, PT, UP0, 0x80, 0x0 ;  /* 0x000000000000781c */ /* 0x000fda0003f0f008 */
[----:B-1----:R-:W-:Y:S05]  /*17c0*/  @!P0 BRA `(.L_x_13) ;  /* 0x0000000000048947 */ /* 0x002fea0003800000 */
[----:B------:R-:W-:Y:S01]  /*17d0*/  BPT.TRAP 0x1 ;  /* 0x000000040000795c */ /* 0x000fe20000300000 */
.L_x_13:
[----:B------:R1:W2:Y:S01]  /*17e0*/  SYNCS.PHASECHK.TRANS64.TRYWAIT P1, [UR41+0x38830], R6 ;  /* 0x03883006ff0075a7 */ /* 0x0002a20008020169 */
[----:B------:R-:W-:Y:S05]  /*17f0*/  @!P0 BRA `(.L_x_14) ;  /* 0x0000000000048947 */ /* 0x000fea0003800000 */
[----:B------:R-:W-:Y:S01]  /*1800*/  BPT.TRAP 0x1 ;  /* 0x000000040000795c */ /* 0x000fe20000300000 */
.L_x_14:
[----:B--2---:R-:W-:Y:S05]  /*1810*/  @P1 BRA `(.L_x_15) ;  /* 0x0000000000081947 */ /* 0x004fea0003800000 */
[----:B------:R-:W2:Y:S02]  /*1820*/  SYNCS.PHASECHK.TRANS64.TRYWAIT P1, [UR41+0x38830], R6 ;  /* 0x03883006ff0075a7 */ /* 0x000ea40008020169 */
[----:B--2---:R-:W-:Y:S05]  /*1830*/  @!P1 BRA `(.L_x_16) ;  /* 0x000000dc00949947 */ /* 0x004fea0003800000 */
.L_x_15:
[----:B------:R-:W-:Y:S01]  /*1840*/  UIADD3 UR4, UR41, 0x28400, URZ ;  /* 0x0002840029047890 */ /* 0x000fe2000fffe03f */
[----:B------:R-:W-:Y:S01]  /*1850*/  WARPGROUP.ARRIVE ;  /* 0x00000000000079c5 */ /* 0x000fe20000000000 */
[----:B------:R-:W-:Y:S01]  /*1860*/  ULOP3.LUT UR28, UR48, 0x10000, URZ, 0xfc, !UPT ;  /* 0x00010000301c7892 */ /* 0x000fe2000f8efc3f */
[----:B------:R-:W-:Y:S01]  /*1870*/  IADD3 R0, -R16, 0xb, RZ ;  /* 0x0000000b10007810 */ /* 0x000fe20007ffe1ff */
[----:B------:R-:W-:Y:S01]  /*1880*/  USHF.R.U32.HI UR4, URZ, 0x4, UR4 ;  /* 0x000000043f047899 */ /* 0x000fe20008011604 */
[----:B------:R-:W-:Y:S01]  /*1890*/  UMOV UR29, 0x40000040 ;  /* 0x40000040001d7882 */ /* 0x000fe20000000000 */
[----:B------:R-:W-:Y:S02]  /*18a0*/  UMOV UR7, 0x40000040 ;  /* 0x4000004000077882 */ /* 0x000fe40000000000 */
[----:B------:R-:W-:Y:S01]  /*18b0*/  ULOP3.LUT UR4, UR4, 0x3fff, URZ, 0xc0, !UPT ;  /* 0x00003fff04047892 */ /* 0x000fe2000f8ec03f */
[----:B------:R-:W-:Y:S01]  /*18c0*/  UMOV UR5, UR29 ;  /* 0x0000001d00057c82 */ /* 0x000fe20008000000 */
[----:B------:R-:W-:-:S02]  /*18d0*/  UIADD3 UR24, UR28, 0x2, URZ ;  /* 0x000000021c187890 */ /* 0x000fc4000fffe03f */
[----:B------:R-:W-:Y:S01]  /*18e0*/  ULOP3.LUT UR48, UR4, 0x10000, URZ, 0xfc, !UPT ;  /* 0x0001000004307892 */ /* 0x000fe2000f8efc3f */
[----:B------:R-:W-:Y:S02]  /*18f0*/  UMOV UR25, 0x40000040 ;  /* 0x4000004000197882 */ /* 0x000fe40000000000 */
[----:B------:R-:W-:Y:S01]  /*1900*/  UMOV UR4, UR28 ;  /* 0x0000001c00047c82 */ /* 0x000fe20008000000 */
[----:B------:R-:W-:Y:S01]  /*1910*/  UIADD3 UR26, UR48, 0x2, URZ ;  /* 0x00000002301a7890 */ /* 0x000fe2000fffe03f */
[----:B------:R-:W-:Y:S02]  /*1920*/  UMOV UR27, 0x40000040 ;  /* 0x40000040001b7882 */ /* 0x000fe40000000000 */
[----:B------:R-:W-:Y:S01]  /*1930*/  UMOV UR6, UR48 ;  /* 0x0000003000067c82 */ /* 0x000fe20008000000 */
[----:B------:R-:W-:Y:S01]  /*1940*/  UIADD3 UR20, UR28, 0x4, URZ ;  /* 0x000000041c147890 */ /* 0x000fe2000fffe03f */
[----:B------:R-:W-:Y:S01]  /*1950*/  QGMMA.64x128x32.F32.E4M3.E4M3 R24, gdesc[UR4], RZ, !UPT, gsb0 ;  /* 0x01e00000041879f3 */ /* 0x000fe2000c0008ff */
[----:B------:R-:W-:Y:S01]  /*1960*/  UIADD3 UR22, UR48, 0x4, URZ ;  /* 0x0000000430167890 */ /* 0x000fe2000fffe03f */
[----:B------:R-:W-:Y:S01]  /*1970*/  UMOV UR21, 0x40000040 ;  /* 0x4000004000157882 */ /* 0x000fe20000000000 */
[----:B------:R-:W-:Y:S01]  /*1980*/  UMOV UR23, 0x40000040 ;  /* 0x4000004000177882 */ /* 0x000fe20000000000 */
[----:B------:R-:W-:-:S02]  /*1990*/  UIADD3 UR16, UR28, 0x6, URZ ;  /* 0x000000061c107890 */ /* 0x000fc4000fffe03f */
[----:B------:R-:W-:Y:S01]  /*19a0*/  UIADD3 UR18, UR48, 0x6, URZ ;  /* 0x0000000630127890 */ /* 0x000fe2000fffe03f */
[----:B------:R-:W-:Y:S01]  /*19b0*/  UMOV UR17, 0x40000040 ;  /* 0x4000004000117882 */ /* 0x000fe20000000000 */
[----:B------:R-:W-:Y:S01]  /*19c0*/  UMOV UR19, 0x40000040 ;  /* 0x4000004000137882 */ /* 0x000fe20000000000 */
[----:B------:R-:W-:Y:S02]  /*19d0*/  UIADD3 UR12, UR28, 0x400, URZ ;  /* 0x000004001c0c7890 */ /* 0x000fe4000fffe03f */
[----:B------:R-:W-:Y:S01]  /*19e0*/  UIADD3 UR14, UR48, 0x400, URZ ;  /* 0x00000400300e7890 */ /* 0x000fe2000fffe03f */
[----:B------:R-:W-:Y:S01]  /*19f0*/  UMOV UR13, 0x40000040 ;  /* 0x40000040000d7882 */ /* 0x000fe20000000000 */
[----:B------:R-:W-:Y:S01]  /*1a00*/  UMOV UR15, 0x40000040 ;  /* 0x40000040000f7882 */ /* 0x000fe20000000000 */
[----:B------:R-:W-:Y:S02]  /*1a10*/  UIADD3 UR8, UR28, 0x402, URZ ;  /* 0x000004021c087890 */ /* 0x000fe4000fffe03f */
        /* <DEDUP_REMOVED lines=11> */
[----:B------:R-:W-:Y:S02]  /*1ad0*/  WARPGROUP.DEPBAR.LE gsb0, 0x0 ;  /* 0x00008000000079c5 */ /* 0x000fe40000010000 */
[----:B------:R-:W-:-:S06]  /*1ae0*/  WARPGROUP.ARRIVE ;  /* 0x00000000000079c5 */ /* 0x000fcc0000000000 */
[----:B------:R-:W-:Y:S03]  /*1af0*/  QGMMA.64x128x32.F32.E4M3.E4M3 R24, gdesc[UR24], R24, gsb0 ;  /* 0x01e00000181879f3 */ /* 0x000fe60008000818 */
[----:B------:R-:W-:Y:S02]  /*1b00*/  WARPGROUP.DEPBAR.LE gsb0, 0x0 ;  /* 0x00008000000079c5 */ /* 0x000fe40000010000 */
[----:B------:R-:W-:-:S07]  /*1b10*/  WARPGROUP.ARRIVE ;  /* 0x00000000000079c5 */ /* 0x000fce0000000000 */
        /* <DEDUP_REMOVED lines=17> */
[----:B------:R2:W-:Y:S06]  /*1c30*/  BAR.ARV R0, 0x100 ;  /* 0x000400000000751d */ /* 0x0005ec0000002000 */
[----:B------:R-:W-:Y:S05]  /*1c40*/  @!P0 BRA `(.L_x_17) ;  /* 0x0000000000048947 */ /* 0x000fea0003800000 */
[----:B------:R-:W-:Y:S01]  /*1c50*/  BPT.TRAP 0x1 ;  /* 0x000000040000795c */ /* 0x000fe20000300000 */
.L_x_17:
[----:B------:R-:W-:Y:S01]  /*1c60*/  LOP3.LUT R18, R18, 0xffffff80, RZ, 0xc0, !PT ;  /* 0xffffff8012127812 */ /* 0x000fe200078ec0ff */
[----:B------:R-:W-:Y:S01]  /*1c70*/  UIMAD UR45, UR44, -0x80, UR45 ;  /* 0xffffff802c2d78a4 */ /* 0x000fe2000f8e022d */
[----:B------:R-:W-:Y:S01]  /*1c80*/  P2R R14, PR, RZ, 0x1 ;  /* 0x00000001ff0e7803 */ /* 0x000fe20000000000 */
[----:B------:R-:W-:Y:S02]  /*1c90*/  UIADD3 UR6, UR41, 0x38840, URZ ;  /* 0x0003884029067890 */ /* 0x000fe4000fffe03f */
[----:B------:R-:W-:Y:S01]  /*1ca0*/  IMAD.IADD R18, R17, 0x1, -R18 ;  /* 0x0000000111127824 */ /* 0x000fe200078e0a12 */
[----:B------:R-:W-:Y:S02]  /*1cb0*/  UIADD3 UR45, UR45, 0x80, URZ ;  /* 0x000000802d2d7890 */ /* 0x000fe4000fffe03f */
[----:B------:R-:W-:Y:S02]  /*1cc0*/  UPRMT UR6, UR43, 0x654, UR6 ;  /* 0x000006542b067896 */ /* 0x000fe40008000006 */
[----:B0-----:R-:W-:-:S02]  /*1cd0*/  SHF.R.S32.HI R3, RZ, 0x1f, R18 ;  /* 0x0000001fff037819 */ /* 0x001fc40000011412 */
[----:B------:R-:W-:Y:S02]  /*1ce0*/  IMAD.U32 R4, RZ, RZ, UR45 ;  /* 0x0000002dff047e24 */ /* 0x000fe4000f8e00ff */
[----:B------:R-:W-:-:S03]  /*1cf0*/  LEA.HI R3, R3, R18, RZ, 0x2 ;  /* 0x0000001203037211 */ /* 0x000fc600078f10ff */
[----:B------:R-:W-:Y:S01]  /*1d00*/  SYNCS.ARRIVE.TRANS64.RED.A1T0 RZ, [UR6], RZ ;  /* 0x000000ffffff79a7 */ /* 0x000fe20008100406 */
[----:B------:R-:W-:-:S05]  /*1d10*/  LOP3.LUT R3, R3, 0x7ffffffc, RZ, 0xc0, !PT ;  /* 0x7ffffffc03037812 */ /* 0x000fca00078ec0ff */
[----:B------:R-:W-:-:S04]  /*1d20*/  IMAD.IADD R3, R18, 0x1, -R3 ;  /* 0x0000000112037824 */ /* 0x000fc800078e0a03 */
[----:B------:R-:W-:-:S05]  /*1d30*/  IMAD R4, R3, -0x2, R4 ;  /* 0xfffffffe03047824 */ /* 0x000fca00078e0204 */
[C---:B------:R-:W-:Y:S02]  /*1d40*/  ISETP.GT.AND P4, PT, R4.reuse, RZ, PT ;  /* 0x000000ff0400720c */ /* 0x040fe40003f84270 */
[C---:B------:R-:W-:Y:S02]  /*1d50*/  ISETP.GT.AND P3, PT, R4.reuse, 0x1, PT ;  /* 0x000000010400780c */ /* 0x040fe40003f64270 */
[----:B------:R-:W-:Y:S02]  /*1d60*/  ISETP.GT.AND P1, PT, R4, 0x8, PT ;  /* 0x000000080400780c */ /* 0x000fe40003f24270 */
[----:B------:R-:W-:Y:S02]  /*1d70*/  FSEL R24, R24, -INF , P4 ;  /* 0xff80000018187808 */ /* 0x000fe40002000000 */
[----:B------:R-:W-:Y:S02]  /*1d80*/  FSEL R25, R25, -INF , P3 ;  /* 0xff80000019197808 */ /* 0x000fe40001800000 */
[----:B------:R-:W-:-:S02]  /*1d90*/  ISETP.GT.AND P2, PT, R4, 0x9, PT ;  /* 0x000000090400780c */ /* 0x000fc40003f44270 */
[----:B------:R-:W-:Y:S02]  /*1da0*/  FSEL R28, R28, -INF , P1 ;  /* 0xff8000001c1c7808 */ /* 0x000fe40000800000 */
[----:B------:R-:W-:Y:S02]  /*1db0*/  FMNMX.FTZ R3, R24, R25, !PT ;  /* 0x0000001918037209 */ /* 0x000fe40007810000 */
[----:B------:R-:W-:Y:S02]  /*1dc0*/  ISETP.GT.AND P6, PT, R4, 0x10, PT ;  /* 0x000000100400780c */ /* 0x000fe40003fc4270 */
[----:B------:R-:W-:Y:S02]  /*1dd0*/  FSEL R29, R29, -INF , P2 ;  /* 0xff8000001d1d7808 */ /* 0x000fe40001000000 */
[----:B------:R-:W-:Y:S02]  /*1de0*/  FMNMX.FTZ R8, R28, R3, !PT ;  /* 0x000000031c087209 */ /* 0x000fe40007810000 */
[----:B------:R-:W-:-:S02]  /*1df0*/  ISETP.GT.AND P5, PT, R4, 0x11, PT ;  /* 0x000000110400780c */ /* 0x000fc40003fa4270 */
[----:B------:R-:W-:Y:S02]  /*1e00*/  FSEL R32, R32, -INF , P6 ;  /* 0xff80000020207808 */ /* 0x000fe40003000000 */
[----:B------:R-:W-:Y:S02]  /*1e10*/  FMNMX.FTZ R3, R29, R8, !PT ;  /* 0x000000081d037209 */ /* 0x000fe40007810000 */
[----:B------:R-:W-:Y:S02]  /*1e20*/  FSEL R26, R26, -INF , P4 ;  /* 0xff8000001a1a7808 */ /* 0x000fe40002000000 */
[----:B------:R-:W-:Y:S02]  /*1e30*/  ISETP.GT.AND P4, PT, R4, 0x18, PT ;  /* 0x000000180400780c */ /* 0x000fe40003f84270 */
[----:B------:R-:W-:Y:S02]  /*1e40*/  FSEL R33, R33, -INF , P5 ;  /* 0xff80000021217808 */ /* 0x000fe40002800000 */
[----:B------:R-:W-:-:S02]  /*1e50*/  FMNMX.FTZ R8, R32, R3, !PT ;  /* 0x0000000320087209 */ /* 0x000fc40007810000 */
[----:B------:R-:W-:Y:S02]  /*1e60*/  FSEL R27, R27, -INF , P3 ;  /* 0xff8000001b1b7808 */ /* 0x000fe40001800000 */
[----:B------:R-:W-:Y:S02]  /*1e70*/  ISETP.GT.AND P3, PT, R4, 0x19, PT ;  /* 0x000000190400780c */ /* 0x000fe40003f64270 */
[----:B------:R-:W-:Y:S02]  /*1e80*/  FSEL R36, R36, -INF , P4 ;  /* 0xff80000024247808 */ /* 0x000fe40002000000 */
[----:B------:R-:W-:Y:S02]  /*1e90*/  FMNMX.FTZ R3, R33, R8, !PT ;  /* 0x0000000821037209 */ /* 0x000fe40007810000 */
[----:B------:R-:W-:Y:S02]  /*1ea0*/  FSEL R30, R30, -INF , P1 ;  /* 0xff8000001e1e7808 */ /* 0x000fe40000800000 */
        /* <DEDUP_REMOVED lines=59> */
[----:B------:R-:W-:Y:S02]  /*2260*/  ISETP.GT.AND P0, PT, R4, 0x59, PT ;  /* 0x000000590400780c */ /* 0x000fe40003f04270 */
[----:B------:R-:W-:-:S02]  /*2270*/  FSEL R68, R68, -INF , P6 ;  /* 0xff80000044447808 */ /* 0x000fc40003000000 */
[----:B------:R-:W-:Y:S02]  /*2280*/  FMNMX.FTZ R3, R65, R8, !PT ;  /* 0x0000000841037209 */ /* 0x000fe40007810000 */
[----:B------:R-:W-:Y:S02]  /*2290*/  FSEL R59, R59, -INF , P5 ;  /* 0xff8000003b3b7808 */ /* 0x000fe40002800000 */
        /* <DEDUP_REMOVED lines=15> */
[----:B------:R-:W-:-:S02]  /*2390*/  FSEL R77, R77, -INF , P2 ;  /* 0xff8000004d4d7808 */ /* 0x000fc40001000000 */
[----:B------:R-:W-:Y:S02]  /*23a0*/  FMNMX.FTZ R8, R76, R3, !PT ;  /* 0x000000034c087209 */ /* 0x000fe40007810000 */
[----:B------:R-:W-:Y:S02]  /*23b0*/  ISETP.GT.AND P3, PT, R4, 0x70, PT ;  /* 0x000000700400780c */ /* 0x000fe40003f64270 */
[----:B------:R-:W-:Y:S02]  /*23c0*/  FSEL R62, R62, -INF , P4 ;  /* 0xff8000003e3e7808 */ /* 0x000fe40002000000 */
[----:B------:R-:W-:Y:S02]  /*23d0*/  FSEL R80, R80, -INF , P3 ;  /* 0xff80000050507808 */ /* 0x000fe40001800000 */
[----:B------:R-:W-:Y:S02]  /*23e0*/  FMNMX.FTZ R3, R77, R8, !PT ;  /* 0x000000084d037209 */ /* 0x000fe40007810000 */
[----:B------:R-:W-:-:S02]  /*23f0*/  ISETP.GT.AND P4, PT, R4, 0x71, PT ;  /* 0x000000710400780c */ /* 0x000fc40003f84270 */
[----:B------:R-:W-:Y:S02]  /*2400*/  FMNMX.FTZ R8, R80, R3, !PT ;  /* 0x0000000350087209 */ /* 0x000fe40007810000 */
[----:B------:R-:W-:Y:S02]  /*2410*/  FSEL R81, R81, -INF , P4 ;  /* 0xff80000051517808 */ /* 0x000fe40002000000 */
[----:B------:R-:W-:Y:S02]  /*2420*/  ISETP.GT.AND P5, PT, R4, 0x78, PT ;  /* 0x000000780400780c */ /* 0x000fe40003fa4270 */
[----:B------:R-:W-:Y:S02]  /*2430*/  FMNMX.FTZ R3, R81, R8, !PT ;  /* 0x0000000851037209 */ /* 0x000fe40007810000 */
[----:B------:R-:W-:Y:S02]  /*2440*/  FSEL R84, R84, -INF , P5 ;  /* 0xff80000054547808 */ /* 0x000fe40002800000 */
[----:B------:R-:W-:-:S02]  /*2450*/  ISETP.GT.AND P6, PT, R4, 0x79, PT ;  /* 0x000000790400780c */ /* 0x000fc40003fc4270 */
[----:B------:R-:W-:Y:S02]  /*2460*/  FMNMX.FTZ R8, R84, R3, !PT ;  /* 0x0000000354087209 */ /* 0x000fe40007810000 */
[----:B------:R-:W-:Y:S02]  /*2470*/  FSEL R85, R85, -INF , P6 ;  /* 0xff80000055557808 */ /* 0x000fe40003000000 */
[----:B------:R-:W-:Y:S02]  /*2480*/  P2R R9, PR, RZ, 0x8 ;  /* 0x00000008ff097803 */ /* 0x000fe40000000000 */
[----:B------:R-:W-:Y:S02]  /*2490*/  FMNMX.FTZ R8, R85, R8, !PT ;  /* 0x0000000855087209 */ /* 0x000fe40007810000 */
[----:B------:R-:W-:Y:S02]  /*24a0*/  P2R R11, PR, RZ, 0x4 ;  /* 0x00000004ff0b7803 */ /* 0x000fe40000000000 */
[----:B------:R-:W-:Y:S01]  /*24b0*/  ISETP.GT.AND P2, PT, R4, 0x58, PT ;  /* 0x000000580400780c */ /* 0x000fe20003f44270 */
[----:B------:R-:W0:Y:S01]  /*24c0*/  SHFL.BFLY PT, R3, R8, 0x2, 0x1f ;  /* 0x0c401f0008037f89 */ /* 0x000e2200000e0000 */
[----:B------:R-:W-:-:S02]  /*24d0*/  P2R R13, PR, RZ, 0x1 ;  /* 0x00000001ff0d7803 */ /* 0x000fc40000000000 */
[----:B------:R-:W-:Y:S02]  /*24e0*/  FSEL R70, R70, -INF , P2 ;  /* 0xff80000046467808 */ /* 0x000fe40001000000 */
[----:B------:R-:W-:Y:S02]  /*24f0*/  ISETP.NE.AND P2, PT, R11, RZ, PT ;  /* 0x000000ff0b00720c */ /* 0x000fe40003f45270 */
[----:B------:R-:W-:Y:S02]  /*2500*/  ISETP.GT.AND P0, PT, R4, 0x60, PT ;  /* 0x000000600400780c */ /* 0x000fe40003f04270 */
[----:B------:R-:W-:Y:S02]  /*2510*/  P2R R12, PR, RZ, 0x2 ;  /* 0x00000002ff0c7803 */ /* 0x000fe40000000000 */
[----:B------:R-:W-:Y:S02]  /*2520*/  FSEL R74, R74, -INF , P0 ;  /* 0xff8000004a4a7808 */ /* 0x000fe40000000000 */
[----:B------:R-:W-:-:S02]  /*2530*/  ISETP.NE.AND P0, PT, R13, RZ, PT ;  /* 0x000000ff0d00720c */ /* 0x000fc40003f05270 */
[----:B------:R-:W-:Y:S02]  /*2540*/  ISETP.GT.AND P1, PT, R4, 0x59, PT ;  /* 0x000000590400780c */ /* 0x000fe40003f24270 */
[----:B------:R-:W-:Y:S02]  /*2550*/  FSEL R75, R75, -INF , P0 ;  /* 0xff8000004b4b7808 */ /* 0x000fe40000000000 */
[----:B------:R-:W-:Y:S02]  /*2560*/  FSEL R71, R71, -INF , P1 ;  /* 0xff80000047477808 */ /* 0x000fe40000800000 */
[----:B------:R-:W-:Y:S02]  /*2570*/  ISETP.NE.AND P1, PT, R12, RZ, PT ;  /* 0x000000ff0c00720c */ /* 0x000fe40003f25270 */
[----:B------:R-:W-:Y:S02]  /*2580*/  ISETP.NE.AND P0, PT, R14, RZ, PT ;  /* 0x000000ff0e00720c */ /* 0x000fe40003f05270 */
[----:B0-----:R-:W-:-:S02]  /*2590*/  FMNMX.FTZ R5, R8, R3, !PT ;  /* 0x0000000308057209 */ /* 0x001fc40007810000 */
[----:B------:R-:W-:Y:S02]  /*25a0*/  FSEL R78, R78, -INF , P1 ;  /* 0xff8000004e4e7808 */ /* 0x000fe40000800000 */
[----:B------:R-:W-:Y:S01]  /*25b0*/  FSEL R79, R79, -INF , P2 ;  /* 0xff8000004f4f7808 */ /* 0x000fe20001000000 */
[----:B------:R-:W0:Y:S01]  /*25c0*/  SHFL.BFLY PT, R10, R5, 0x1, 0x1f ;  /* 0x0c201f00050a7f89 */ /* 0x000e2200000e0000 */
[----:B------:R-:W-:Y:S02]  /*25d0*/  FSEL R83, R83, -INF , P4 ;  /* 0xff80000053537808 */ /* 0x000fe40002000000 */
[----:B------:R-:W-:Y:S02]  /*25e0*/  FSEL R86, R86, -INF , P5 ;  /* 0xff80000056567808 */ /* 0x000fe40002800000 */
[----:B------:R-:W-:Y:S02]  /*25f0*/  FSEL R87, R87, -INF , P6 ;  /* 0xff80000057577808 */ /* 0x000fe40003000000 */
[----:B0-----:R-:W-:Y:S01]  /*2600*/  FMNMX.FTZ R3, R5, R10, !PT ;  /* 0x0000000a05037209 */ /* 0x001fe20007810000 */
[----:B------:R-:W-:Y:S01]  /*2610*/  IMAD.U32 R10, RZ, RZ, UR40 ;  /* 0x00000028ff0a7e24 */ /* 0x000fe2000f8e00ff */
[----:B------:R-:W-:-:S02]  /*2620*/  FMNMX.FTZ R5, R26, R27, !PT ;  /* 0x0000001b1a057209 */ /* 0x000fc40007810000 */
[C---:B------:R-:W-:Y:S01]  /*2630*/  FSETP.NEU.FTZ.AND P3, PT, R3.reuse, -INF , PT ;  /* 0xff8000000300780b */ /* 0x040fe20003f7d000 */
[----:B------:R-:W-:Y:S01]  /*2640*/  FFMA.FTZ R7, R3, R10, -8 ;  /* 0xc100000003077423 */ /* 0x000fe2000001000a */
[----:B------:R-:W-:-:S04]  /*2650*/  FMNMX.FTZ R8, R30, R5, !PT ;  /* 0x000000051e087209 */ /* 0x000fc80007810000 */
[----:B------:R-:W-:Y:S02]  /*2660*/  FSEL R20, R7, RZ, P3 ;  /* 0x000000ff07147208 */ /* 0x000fe40001800000 */
[----:B------:R-:W-:Y:S02]  /*2670*/  ISETP.NE.AND P3, PT, R9, RZ, PT ;  /* 0x000000ff0900720c */ /* 0x000fe40003f65270 */
[----:B------:R-:W-:Y:S01]  /*2680*/  FMNMX.FTZ R9, R31, R8, !PT ;  /* 0x000000081f097209 */ /* 0x000fe20007810000 */
[--C-:B------:R-:W-:Y:S01]  /*2690*/  FFMA.FTZ R7, R25, UR40, -R20.reuse ;  /* 0x0000002819077c23 */ /* 0x100fe20008010814 */
[----:B------:R-:W-:Y:S01]  /*26a0*/  FSEL R82, R82, -INF , P3 ;  /* 0xff80000052527808 */ /* 0x000fe20001800000 */
[--C-:B------:R-:W-:Y:S01]  /*26b0*/  FFMA.FTZ R152, R24, UR40, -R20.reuse ;  /* 0x0000002818987c23 */ /* 0x100fe20008010814 */
[----:B------:R-:W-:Y:S01]  /*26c0*/  FMNMX.FTZ R8, R34, R9, !PT ;  /* 0x0000000922087209 */ /* 0x000fe20007810000 */
[--C-:B------:R-:W-:Y:S01]  /*26d0*/  FFMA.FTZ R4, R28, UR40, -R20.reuse ;  /* 0x000000281c047c23 */ /* 0x100fe20008010814 */
[--C-:B------:R-:W-:Y:S01]  /*26e0*/  FFMA.FTZ R29, R29, UR40, -R20.reuse ;  /* 0x000000281d1d7c23 */ /* 0x100fe20008010814 */
[----:B------:R-:W-:Y:S01]  /*26f0*/  MUFU.EX2 R7, R7 ;  /* 0x0000000700077308 */ /* 0x000fe20000000800 */
[----:B------:R-:W-:Y:S01]  /*2700*/  FMNMX.FTZ R9, R35, R8, !PT ;  /* 0x0000000823097209 */ /* 0x000fe20007810000 */
[--C-:B------:R-:W-:Y:S01]  /*2710*/  FFMA.FTZ R154, R32, UR40, -R20.reuse ;  /* 0x00000028209a7c23 */ /* 0x100fe20008010814 */
[--C-:B------:R-:W-:Y:S01]  /*2720*/  FFMA.FTZ R33, R33, UR40, -R20.reuse ;  /* 0x0000002821217c23 */ /* 0x100fe20008010814 */
[--C-:B------:R-:W-:Y:S01]  /*2730*/  FFMA.FTZ R37, R37, UR40, -R20.reuse ;  /* 0x0000002825257c23 */ /* 0x100fe20008010814 */
[----:B------:R-:W-:Y:S01]  /*2740*/  FMNMX.FTZ R8, R38, R9, !PT ;  /* 0x0000000926087209 */ /* 0x000fe20007810000 */
[--C-:B------:R-:W-:Y:S01]  /*2750*/  FFMA.FTZ R156, R40, UR40, -R20.reuse ;  /* 0x00000028289c7c23 */ /* 0x100fe20008010814 */
[--C-:B------:R-:W-:Y:S01]  /*2760*/  FFMA.FTZ R41, R41, UR40, -R20.reuse ;  /* 0x0000002829297c23 */ /* 0x100fe20008010814 */
[----:B------:R-:W0:Y:S01]  /*2770*/  MUFU.EX2 R152, R152 ;  /* 0x0000009800987308 */ /* 0x000e220000000800 */
[----:B------:R-:W-:Y:S01]  /*2780*/  FMNMX.FTZ R11, R39, R8, !PT ;  /* 0x00000008270b7209 */ /* 0x000fe20007810000 */
[--C-:B------:R-:W-:Y:S01]  /*2790*/  FFMA.FTZ R8, R36, UR40, -R20.reuse ;  /* 0x0000002824087c23 */ /* 0x100fe20008010814 */
[--C-:B------:R-:W-:Y:S01]  /*27a0*/  FFMA.FTZ R17, R45, UR40, -R20.reuse ;  /* 0x000000282d117c23 */ /* 0x100fe20008010814 */
[--C-:B------:R-:W-:Y:S01]  /*27b0*/  FFMA.FTZ R158, R48, UR40, -R20.reuse ;  /* 0x00000028309e7c23 */ /* 0x100fe20008010814 */
[----:B------:R-:W-:Y:S01]  /*27c0*/  FMNMX.FTZ R10, R42, R11, !PT ;  /* 0x0000000b2a0a7209 */ /* 0x000fe20007810000 */
[--C-:B------:R-:W-:Y:S01]  /*27d0*/  FFMA.FTZ R49, R49, UR40, -R20.reuse ;  /* 0x0000002831317c23 */ /* 0x100fe20008010814 */
[--C-:B------:R-:W-:Y:S01]  /*27e0*/  FFMA.FTZ R53, R53, UR40, -R20.reuse ;  /* 0x0000002835357c23 */ /* 0x100fe20008010814 */
[----:B------:R-:W3:Y:S01]  /*27f0*/  MUFU.EX2 R4, R4 ;  /* 0x0000000400047308 */ /* 0x000ee20000000800 */
[----:B------:R-:W-:Y:S01]  /*2800*/  FMNMX.FTZ R11, R43, R10, !PT ;  /* 0x0000000a2b0b7209 */ /* 0x000fe20007810000 */
[--C-:B------:R-:W-:Y:S01]  /*2810*/  FFMA.FTZ R168, R56, UR40, -R20.reuse ;  /* 0x0000002838a87c23 */ /* 0x100fe20008010814 */
[--C-:B------:R-:W-:Y:S01]  /*2820*/  FFMA.FTZ R57, R57, UR40, -R20.reuse ;  /* 0x0000002839397c23 */ /* 0x100fe20008010814 */
[--C-:B------:R-:W-:Y:S01]  /*2830*/  FFMA.FTZ R60, R60, UR40, -R20.reuse ;  /* 0x000000283c3c7c23 */ /* 0x100fe20008010814 */
[----:B------:R-:W-:Y:S01]  /*2840*/  FMNMX.FTZ R10, R46, R11, !PT ;  /* 0x0000000b2e0a7209 */ /* 0x000fe20007810000 */
[--C-:B------:R-:W-:Y:S01]  /*2850*/  FFMA.FTZ R61, R61, UR40, -R20.reuse ;  /* 0x000000283d3d7c23 */ /* 0x100fe20008010814 */
[--C-:B------:R-:W-:Y:S01]  /*2860*/  FFMA.FTZ R170, R64, UR40, -R20.reuse ;  /* 0x0000002840aa7c23 */ /* 0x100fe20008010814 */
[----:B------:R0:W4:Y:S01]  /*2870*/  MUFU.EX2 R5, R29 ;  /* 0x0000001d00057308 */ /* 0x0001220000000800 */
[----:B------:R-:W-:Y:S01]  /*2880*/  FMNMX.FTZ R13, R47, R10, !PT ;  /* 0x0000000a2f0d7209 */ /* 0x000fe20007810000 */
[--C-:B------:R-:W-:Y:S01]  /*2890*/  FFMA.FTZ R21, R65, UR40, -R20.reuse ;  /* 0x0000002841157c23 */ /* 0x100fe20008010814 */
[--C-:B------:R-:W-:Y:S01]  /*28a0*/  FFMA.FTZ R68, R68, UR40, -R20.reuse ;  /* 0x0000002844447c23 */ /* 0x100fe20008010814 */
[--C-:B------:R-:W-:Y:S01]  /*28b0*/  FFMA.FTZ R69, R69, UR40, -R20.reuse ;  /* 0x0000002845457c23 */ /* 0x100fe20008010814 */
[----:B------:R-:W-:Y:S01]  /*28c0*/  FMNMX.FTZ R10, R50, R13, !PT ;  /* 0x0000000d320a7209 */ /* 0x000fe20007810000 */
[--C-:B------:R-:W-:Y:S01]  /*28d0*/  FFMA.FTZ R172, R72, UR40, -R20.reuse ;  /* 0x0000002848ac7c23 */ /* 0x100fe20008010814 */
[--C-:B------:R-:W-:Y:S01]  /*28e0*/  FFMA.FTZ R76, R76, UR40, -R20.reuse ;  /* 0x000000284c4c7c23 */ /* 0x100fe20008010814 */
[----:B------:R-:W5:Y:S01]  /*28f0*/  MUFU.EX2 R154, R154 ;  /* 0x0000009a009a7308 */ /* 0x000f620000000800 */
[----:B------:R-:W-:Y:S01]  /*2900*/  FMNMX.FTZ R13, R51, R10, !PT ;  /* 0x0000000a330d7209 */ /* 0x000fe20007810000 */
[--C-:B------:R-:W-:Y:S01]  /*2910*/  FFMA.FTZ R77, R77, UR40, -R20.reuse ;  /* 0x000000284d4d7c23 */ /* 0x100fe20008010814 */
[--C-:B------:R-:W-:Y:S01]  /*2920*/  FFMA.FTZ R174, R80, UR40, -R20.reuse ;  /* 0x0000002850ae7c23 */ /* 0x100fe20008010814 */
[--C-:B------:R-:W-:Y:S01]  /*2930*/  FFMA.FTZ R81, R81, UR40, -R20.reuse ;  /* 0x0000002851517c23 */ /* 0x100fe20008010814 */
[----:B------:R-:W-:Y:S01]  /*2940*/  FMNMX.FTZ R10, R54, R13, !PT ;  /* 0x0000000d360a7209 */ /* 0x000fe20007810000 */
[--C-:B------:R-:W-:Y:S01]  /*2950*/  FFMA.FTZ R84, R84, UR40, -R20.reuse ;  /* 0x0000002854547c23 */ /* 0x100fe20008010814 */
[----:B0-----:R-:W-:Y:S01]  /*2960*/  FADD.FTZ R29, R152, R7 ;  /* 0x00000007981d7221 */ /* 0x001fe20000010000 */
[----:B------:R-:W0:Y:S01]  /*2970*/  MUFU.EX2 R9, R33 ;  /* 0x0000002100097308 */ /* 0x000e220000000800 */
[----:B------:R-:W-:Y:S01]  /*2980*/  FMNMX.FTZ R15, R55, R10, !PT ;  /* 0x0000000a370f7209 */ /* 0x000fe20007810000 */
[----:B------:R-:W-:-:S03]  /*2990*/  FFMA.FTZ R10, R44, UR40, -R20 ;  /* 0x000000282c0a7c23 */ /* 0x000fc60008010814 */
[----:B------:R-:W-:-:S03]  /*29a0*/  FMNMX.FTZ R12, R58, R15, !PT ;  /* 0x0000000f3a0c7209 */ /* 0x000fc60007810000 */
[----:B------:R-:W1:Y:S01]  /*29b0*/  MUFU.EX2 R8, R8 ;  /* 0x0000000800087308 */ /* 0x000e620000000800 */
[----:B------:R-:W-:-:S04]  /*29c0*/  FMNMX.FTZ R15, R59, R12, !PT ;  /* 0x0000000c3b0f7209 */ /* 0x000fc80007810000 */
[----:B------:R-:W-:-:S03]  /*29d0*/  FMNMX.FTZ R12, R62, R15, !PT ;  /* 0x0000000f3e0c7209 */ /* 0x000fc60007810000 */
[----:B------:R-:W2:Y:S01]  /*29e0*/  MUFU.EX2 R11, R37 ;  /* 0x00000025000b7308 */ /* 0x000ea20000000800 */
[----:B------:R-:W-:-:S04]  /*29f0*/  FMNMX.FTZ R15, R63, R12, !PT ;  /* 0x0000000c3f0f7209 */ /* 0x000fc80007810000 */
[----:B------:R-:W-:-:S03]  /*2a00*/  FMNMX.FTZ R12, R66, R15, !PT ;  /* 0x0000000f420c7209 */ /* 0x000fc60007810000 */
[----:B------:R-:W2:Y:S01]  /*2a10*/  MUFU.EX2 R156, R156 ;  /* 0x0000009c009c7308 */ /* 0x000ea20000000800 */
[----:B------:R-:W-:-:S04]  /*2a20*/  FMNMX.FTZ R15, R67, R12, !PT ;  /* 0x0000000c430f7209 */ /* 0x000fc80007810000 */
[----:B------:R-:W-:-:S03]  /*2a30*/  FMNMX.FTZ R12, R70, R15, !PT ;  /* 0x0000000f460c7209 */ /* 0x000fc60007810000 */
[----:B------:R-:W2:Y:S01]  /*2a40*/  MUFU.EX2 R13, R41 ;  /* 0x00000029000d7308 */ /* 0x000ea20000000800 */
[----:B------:R-:W-:Y:S01]  /*2a50*/  FMNMX.FTZ R19, R71, R12, !PT ;  /* 0x0000000c47137209 */ /* 0x000fe20007810000 */
[----:B------:R-:W-:-:S03]  /*2a60*/  FFMA.FTZ R12, R52, UR40, -R20 ;  /* 0x00000028340c7c23 */ /* 0x000fc60008010814 */
[----:B------:R-:W-:-:S03]  /*2a70*/  FMNMX.FTZ R14, R74, R19, !PT ;  /* 0x000000134a0e7209 */ /* 0x000fc60007810000 */
[----:B------:R-:W-:Y:S01]  /*2a80*/  MUFU.EX2 R10, R10 ;  /* 0x0000000a000a7308 */ /* 0x000fe20000000800 */
[----:B------:R-:W-:-:S04]  /*2a90*/  FMNMX.FTZ R19, R75, R14, !PT ;  /* 0x0000000e4b137209 */ /* 0x000fc80007810000 */
        /* <DEDUP_REMOVED lines=8> */
[----:B------:R-:W-:-:S05]  /*2b20*/  FMNMX.FTZ R14, R87, R14, !PT ;  /* 0x0000000e570e7209 */ /* 0x000fca0007810000 */
[----:B------:R-:W3:Y:S02]  /*2b30*/  SHFL.BFLY PT, R23, R14, 0x2, 0x1f ;  /* 0x0c401f000e177f89 */ /* 0x000ee400000e0000 */
[----:B------:R-:W-:Y:S08]  /*2b40*/  MUFU.EX2 R12, R12 ;  /* 0x0000000c000c7308 */ /* 0x000ff00000000800 */
[----:B------:R-:W-:Y:S08]  /*2b50*/  MUFU.EX2 R53, R53 ;  /* 0x0000003500357308 */ /* 0x000ff00000000800 */
[----:B------:R-:W-:Y:S01]  /*2b60*/  MUFU.EX2 R168, R168 ;  /* 0x000000a800a87308 */ /* 0x000fe20000000800 */
[----:B---3--:R-:W-:Y:S01]  /*2b70*/  FMNMX.FTZ R18, R14, R23, !PT ;  /* 0x000000170e127209 */ /* 0x008fe20007810000 */
[--C-:B------:R-:W-:Y:S01]  /*2b80*/  FFMA.FTZ R23, R73, UR40, -R20.reuse ;  /* 0x0000002849177c23 */ /* 0x100fe20008010814 */
[----:B------:R-:W-:-:S05]  /*2b90*/  FFMA.FTZ R20, R85, UR40, -R20 ;  /* 0x0000002855147c23 */ /* 0x000fca0008010814 */
[----:B------:R-:W-:Y:S01]  /*2ba0*/  MUFU.EX2 R19, R57 ;  /* 0x0000003900137308 */ /* 0x000fe20000000800 */
[----:B------:R-:W3:Y:S07]  /*2bb0*/  SHFL.BFLY PT, R25, R18, 0x1, 0x1f ;  /* 0x0c201f0012197f89 */ /* 0x000eee00000e0000 */
[----:B------:R-:W-:Y:S08]  /*2bc0*/  MUFU.EX2 R60, R60 ;  /* 0x0000003c003c7308 */ /* 0x000ff00000000800 */
[----:B------:R-:W-:Y:S08]  /*2bd0*/  MUFU.EX2 R61, R61 ;  /* 0x0000003d003d7308 */ /* 0x000ff00000000800 */
[----:B------:R-:W-:Y:S01]  /*2be0*/  MUFU.EX2 R170, R170 ;  /* 0x000000aa00aa7308 */ /* 0x000fe20000000800 */
[----:B---3--:R-:W-:Y:S01]  /*2bf0*/  FMNMX.FTZ R164, R18, R25, !PT ;  /* 0x0000001912a47209 */ /* 0x008fe20007810000 */
[----:B------:R-:W-:-:S02]  /*2c00*/  IMAD.U32 R25, RZ, RZ, UR40 ;  /* 0x00000028ff197e24 */ /* 0x000fc4000f8e00ff */
[----:B------:R-:W-:Y:S01]  /*2c10*/  FADD.FTZ R18, R4, R29 ;  /* 0x0000001d04127221 */ /* 0x000fe20000010000 */
[C---:B------:R-:W-:Y:S01]  /*2c20*/  FSETP.NEU.FTZ.AND P1, PT, R164.reuse, -INF , PT ;  /* 0xff800000a400780b */ /* 0x040fe20003f3d000 */
[----:B------:R-:W-:Y:S02]  /*2c30*/  FFMA.FTZ R14, R164, R25, -8 ;  /* 0xc1000000a40e7423 */ /* 0x000fe40000010019 */
[----:B----4-:R-:W-:Y:S01]  /*2c40*/  FADD.FTZ R29, R5, R18 ;  /* 0x00000012051d7221 */ /* 0x010fe20000010000 */
[----:B------:R-:W-:Y:S02]  /*2c50*/  MUFU.EX2 R25, R20 ;  /* 0x0000001400197308 */ /* 0x000fe40000000800 */
[----:B------:R-:W-:Y:S01]  /*2c60*/  FSEL R14, R14, RZ, P1 ;  /* 0x000000ff0e0e7208 */ /* 0x000fe20000800000 */
[----:B-----5:R-:W-:-:S04]  /*2c70*/  FADD.FTZ R18, R154, R29 ;  /* 0x0000001d9a127221 */ /* 0x020fc80000010000 */
[--C-:B------:R-:W-:Y:S01]  /*2c80*/  FFMA.FTZ R26, R26, UR40, -R14.reuse ;  /* 0x000000281a1a7c23 */ /* 0x100fe2000801080e */
[--C-:B------:R-:W-:Y:S01]  /*2c90*/  FFMA.FTZ R27, R27, UR40, -R14.reuse ;  /* 0x000000281b1b7c23 */ /* 0x100fe2000801080e */
[--C-:B------:R-:W-:Y:S01]  /*2ca0*/  FFMA.FTZ R30, R30, UR40, -R14.reuse ;  /* 0x000000281e1e7c23 */ /* 0x100fe2000801080e */
[--C-:B------:R-:W-:Y:S01]  /*2cb0*/  FFMA.FTZ R31, R31, UR40, -R14.reuse ;  /* 0x000000281f1f7c23 */ /* 0x100fe2000801080e */
[--C-:B------:R-:W-:Y:S01]  /*2cc0*/  FFMA.FTZ R34, R34, UR40, -R14.reuse ;  /* 0x0000002822227c23 */ /* 0x100fe2000801080e */
[--C-:B------:R-:W-:Y:S01]  /*2cd0*/  FFMA.FTZ R35, R35, UR40, -R14.reuse ;  /* 0x0000002823237c23 */ /* 0x100fe2000801080e */
[----:B------:R-:W-:Y:S01]  /*2ce0*/  MUFU.EX2 R26, R26 ;  /* 0x0000001a001a7308 */ /* 0x000fe20000000800 */
[--C-:B------:R-:W-:Y:S01]  /*2cf0*/  FFMA.FTZ R38, R38, UR40, -R14.reuse ;  /* 0x0000002826267c23 */ /* 0x100fe2000801080e */
[--C-:B------:R-:W-:Y:S01]  /*2d00*/  FFMA.FTZ R39, R39, UR40, -R14.reuse ;  /* 0x0000002827277c23 */ /* 0x100fe2000801080e */
[--C-:B------:R-:W-:Y:S01]  /*2d10*/  FFMA.FTZ R42, R42, UR40, -R14.reuse ;  /* 0x000000282a2a7c23 */ /* 0x100fe2000801080e */
[--C-:B------:R-:W-:Y:S01]  /*2d20*/  FFMA.FTZ R43, R43, UR40, -R14.reuse ;  /* 0x000000282b2b7c23 */ /* 0x100fe2000801080e */
[----:B------:R-:W-:Y:S01]  /*2d30*/  FFMA.FTZ R46, R46, UR40, -R14 ;  /* 0x000000282e2e7c23 */ /* 0x000fe2000801080e */
[----:B0-----:R-:W-:Y:S01]  /*2d40*/  FADD.FTZ R29, R9, R18 ;  /* 0x00000012091d7221 */ /* 0x001fe20000010000 */
[--C-:B------:R-:W-:Y:S01]  /*2d50*/  FFMA.FTZ R47, R47, UR40, -R14.reuse ;  /* 0x000000282f2f7c23 */ /* 0x100fe2000801080e */
[----:B------:R-:W0:Y:S01]  /*2d60*/  MUFU.EX2 R27, R27 ;  /* 0x0000001b001b7308 */ /* 0x000e220000000800 */
[--C-:B------:R-:W-:Y:S01]  /*2d70*/  FFMA.FTZ R50, R50, UR40, -R14.reuse ;  /* 0x0000002832327c23 */ /* 0x100fe2000801080e */
[----:B-1----:R-:W-:Y:S01]  /*2d80*/  FADD.FTZ R18, R8, R29 ;  /* 0x0000001d08127221 */ /* 0x002fe20000010000 */
[--C-:B------:R-:W-:Y:S01]  /*2d90*/  FFMA.FTZ R51, R51, UR40, -R14.reuse ;  /* 0x0000002833337c23 */ /* 0x100fe2000801080e */
[--C-:B------:R-:W-:Y:S01]  /*2da0*/  FFMA.FTZ R54, R54, UR40, -R14.reuse ;  /* 0x0000002836367c23 */ /* 0x100fe2000801080e */
[----:B------:R-:W-:Y:S01]  /*2db0*/  FFMA.FTZ R55, R55, UR40, -R14 ;  /* 0x0000002837377c23 */ /* 0x000fe2000801080e */
[----:B--2---:R-:W-:Y:S01]  /*2dc0*/  FADD.FTZ R29, R11, R18 ;  /* 0x000000120b1d7221 */ /* 0x004fe20000010000 */
[--C-:B------:R-:W-:Y:S01]  /*2dd0*/  FFMA.FTZ R58, R58, UR40, -R14.reuse ;  /* 0x000000283a3a7c23 */ /* 0x100fe2000801080e */
[----:B------:R-:W1:Y:S01]  /*2de0*/  MUFU.EX2 R30, R30 ;  /* 0x0000001e001e7308 */ /* 0x000e620000000800 */
[--C-:B------:R-:W-:Y:S01]  /*2df0*/  FFMA.FTZ R59, R59, UR40, -R14.reuse ;  /* 0x000000283b3b7c23 */ /* 0x100fe2000801080e */
[----:B------:R-:W-:Y:S01]  /*2e00*/  FADD.FTZ R18, R156, R29 ;  /* 0x0000001d9c127221 */ /* 0x000fe20000010000 */
[--C-:B------:R-:W-:Y:S01]  /*2e10*/  FFMA.FTZ R62, R62, UR40, -R14.reuse ;  /* 0x000000283e3e7c23 */ /* 0x100fe2000801080e */
[--C-:B------:R-:W-:Y:S01]  /*2e20*/  FFMA.FTZ R63, R63, UR40, -R14.reuse ;  /* 0x000000283f3f7c23 */ /* 0x100fe2000801080e */
[----:B------:R-:W-:Y:S01]  /*2e30*/  FFMA.FTZ R66, R66, UR40, -R14 ;  /* 0x0000002842427c23 */ /* 0x000fe2000801080e */
[----:B------:R-:W-:Y:S01]  /*2e40*/  FADD.FTZ R29, R13, R18 ;  /* 0x000000120d1d7221 */ /* 0x000fe20000010000 */
[--C-:B------:R-:W-:Y:S01]  /*2e50*/  FFMA.FTZ R67, R67, UR40, -R14.reuse ;  /* 0x0000002843437c23 */ /* 0x100fe2000801080e */
[----:B------:R-:W2:Y:S01]  /*2e60*/  MUFU.EX2 R31, R31 ;  /* 0x0000001f001f7308 */ /* 0x000ea20000000800 */
[----:B0-----:R-:W-:Y:S01]  /*2e70*/  FADD.FTZ R33, R26, R27 ;  /* 0x0000001b1a217221 */ /* 0x001fe20000010000 */
[----:B------:R-:W-:Y:S01]  /*2e80*/  FADD.FTZ R18, R10, R29 ;  /* 0x0000001d0a127221 */ /* 0x000fe20000010000 */
[--C-:B------:R-:W-:Y:S01]  /*2e90*/  FFMA.FTZ R70, R70, UR40, -R14.reuse ;  /* 0x0000002846467c23 */ /* 0x100fe2000801080e */
[--C-:B------:R-:W-:Y:S01]  /*2ea0*/  FFMA.FTZ R71, R71, UR40, -R14.reuse ;  /* 0x0000002847477c23 */ /* 0x100fe2000801080e */
[----:B------:R-:W-:Y:S01]  /*2eb0*/  FFMA.FTZ R74, R74, UR40, -R14 ;  /* 0x000000284a4a7c23 */ /* 0x000fe2000801080e */
[----:B------:R-:W-:Y:S01]  /*2ec0*/  FADD.FTZ R29, R17, R18 ;  /* 0x00000012111d7221 */ /* 0x000fe20000010000 */
[--C-:B------:R-:W-:Y:S01]  /*2ed0*/  FFMA.FTZ R75, R75, UR40, -R14.reuse ;  /* 0x000000284b4b7c23 */ /* 0x100fe2000801080e */
[----:B------:R-:W0:Y:S01]  /*2ee0*/  MUFU.EX2 R34, R34 ;  /* 0x0000002200227308 */ /* 0x000e220000000800 */
[----:B-1----:R-:W-:Y:S01]  /*2ef0*/  FADD.FTZ R20, R30, R33 ;  /* 0x000000211e147221 */ /* 0x002fe20000010000 */
[----:B------:R-:W-:Y:S01]  /*2f00*/  FADD.FTZ R18, R158, R29 ;  /* 0x0000001d9e127221 */ /* 0x000fe20000010000 */
[--C-:B------:R-:W-:Y:S01]  /*2f10*/  FFMA.FTZ R78, R78, UR40, -R14.reuse ;  /* 0x000000284e4e7c23 */ /* 0x100fe2000801080e */
[--C-:B------:R-:W-:Y:S01]  /*2f20*/  FFMA.FTZ R79, R79, UR40, -R14.reuse ;  /* 0x000000284f4f7c23 */ /* 0x100fe2000801080e */
[----:B------:R-:W-:Y:S01]  /*2f30*/  FFMA.FTZ R82, R82, UR40, -R14 ;  /* 0x0000002852527c23 */ /* 0x000fe2000801080e */
[----:B------:R-:W-:Y:S01]  /*2f40*/  FADD.FTZ R29, R15, R18 ;  /* 0x000000120f1d7221 */ /* 0x000fe20000010000 */
[----:B------:R-:W-:Y:S01]  /*2f50*/  FFMA.FTZ R83, R83, UR40, -R14 ;  /* 0x0000002853537c23 */ /* 0x000fe2000801080e */
[----:B------:R-:W1:Y:S01]  /*2f60*/  MUFU.EX2 R35, R35 ;  /* 0x0000002300237308 */ /* 0x000e620000000800 */
[----:B--2---:R-:W-:Y:S01]  /*2f70*/  FADD.FTZ R33, R31, R20 ;  /* 0x000000141f217221 */ /* 0x004fe20000010000 */
[----:B------:R-:W-:Y:S01]  /*2f80*/  FADD.FTZ R18, R12, R29 ;  /* 0x0000001d0c127221 */ /* 0x000fe20000010000 */
[--C-:B------:R-:W-:Y:S01]  /*2f90*/  FFMA.FTZ R86, R86, UR40, -R14.reuse ;  /* 0x0000002856567c23 */ /* 0x100fe2000801080e */
[----:B------:R-:W-:Y:S01]  /*2fa0*/  FFMA.FTZ R14, R87, UR40, -R14 ;  /* 0x00000028570e7c23 */ /* 0x000fe2000801080e */
[----:B------:R-:W-:Y:S01]  /*2fb0*/  F2FP.SATFINITE.E4M3.F32.PACK_AB_MERGE_C R10, R17, R10, RZ ;  /* 0x0000000a110a723e */ /* 0x000fe200048070ff */
[C---:B------:R-:W-:Y:S01]  /*2fc0*/  FADD.FTZ R29, R53.reuse, R18 ;  /* 0x00000012351d7221 */ /* 0x040fe20000010000 */
[----:B------:R-:W-:Y:S01]  /*2fd0*/  F2FP.SATFINITE.E4M3.F32.PACK_AB_MERGE_C R12, R53, R12, RZ ;  /* 0x0000000c350c723e */ /* 0x000fe200048070ff */
[----:B------:R-:W2:Y:S01]  /*2fe0*/  MUFU.EX2 R38, R38 ;  /* 0x0000002600267308 */ /* 0x000ea20000000800 */
[----:B0-----:R-:W-:Y:S01]  /*2ff0*/  FADD.FTZ R20, R34, R33 ;  /* 0x0000002122147221 */ /* 0x001fe20000010000 */
[----:B------:R-:W-:Y:S01]  /*3000*/  FADD.FTZ R18, R168, R29 ;  /* 0x0000001da8127221 */ /* 0x000fe20000010000 */
[----:B------:R-:W-:-:S02]  /*3010*/  F2FP.SATFINITE.E4M3.F32.PACK_AB_MERGE_C R30, R31, R30, RZ ;  /* 0x0000001e1f1e723e */ /* 0x000fc400048070ff */
[----:B------:R-:W-:Y:S01]  /*3020*/  F2FP.SATFINITE.E4M3.F32.PACK_AB_MERGE_C R156, R13, R156, R10 ;  /* 0x0000009c0d9c723e */ /* 0x000fe2000480700a */
[----:B------:R-:W-:Y:S01]  /*3030*/  FADD.FTZ R29, R19, R18 ;  /* 0x00000012131d7221 */ /* 0x000fe20000010000 */
[----:B------:R-:W-:Y:S01]  /*3040*/  F2FP.SATFINITE.E4M3.F32.PACK_AB_MERGE_C R158, R15, R158, R12 ;  /* 0x0000009e0f9e723e */ /* 0x000fe2000480700c */
[----:B------:R-:W0:Y:S01]  /*3050*/  MUFU.EX2 R39, R39 ;  /* 0x0000002700277308 */ /* 0x000e220000000800 */
[----:B-1----:R-:W-:Y:S01]  /*3060*/  FADD.FTZ R33, R35, R20 ;  /* 0x0000001423217221 */ /* 0x002fe20000010000 */
[----:B------:R-:W-:Y:S01]  /*3070*/  FADD.FTZ R18, R60, R29 ;  /* 0x0000001d3c127221 */ /* 0x000fe20000010000 */
[----:B------:R-:W-:Y:S02]  /*3080*/  F2FP.SATFINITE.E4M3.F32.PACK_AB_MERGE_C R60, R61, R60, RZ ;  /* 0x0000003c3d3c723e */ /* 0x000fe400048070ff */
[----:B------:R-:W-:Y:S01]  /*3090*/  F2FP.SATFINITE.E4M3.F32.PACK_AB_MERGE_C R153, R27, R26, R30 ;  /* 0x0000001a1b99723e */ /* 0x000fe2000480701e */
[----:B------:R-:W-:Y:S01]  /*30a0*/  FADD.FTZ R29, R61, R18 ;  /* 0x000000123d1d7221 */ /* 0x000fe20000010000 */
[----:B------:R-:W-:Y:S01]  /*30b0*/  F2FP.SATFINITE.E4M3.F32.PACK_AB_MERGE_C R168, R19, R168, R60 ;  /* 0x000000a813a8723e */ /* 0x000fe2000480703c */
[----:B------:R-:W1:Y:S01]  /*30c0*/  MUFU.EX2 R42, R42 ;  /* 0x0000002a002a7308 */ /* 0x000e620000000800 */
[----:B--2---:R-:W-:Y:S01]  /*30d0*/  FADD.FTZ R20, R38, R33 ;  /* 0x0000002126147221 */ /* 0x004fe20000010000 */
[----:B------:R-:W-:-:S06]  /*30e0*/  FADD.FTZ R18, R170, R29 ;  /* 0x0000001daa127221 */ /* 0x000fcc0000010000 */
[----:B------:R-:W2:Y:S01]  /*30f0*/  MUFU.EX2 R43, R43 ;  /* 0x0000002b002b7308 */ /* 0x000ea20000000800 */
[C---:B0-----:R-:W-:Y:S01]  /*3100*/  FADD.FTZ R33, R39.reuse, R20 ;  /* 0x0000001427217221 */ /* 0x041fe20000010000 */
[----:B------:R-:W-:-:S04]  /*3110*/  F2FP.SATFINITE.E4M3.F32.PACK_AB_MERGE_C R38, R39, R38, RZ ;  /* 0x000000262726723e */ /* 0x000fc800048070ff */
[----:B------:R-:W-:Y:S02]  /*3120*/  F2FP.SATFINITE.E4M3.F32.PACK_AB_MERGE_C R155, R35, R34, R38 ;  /* 0x00000022239b723e */ /* 0x000fe40004807026 */
[----:B------:R-:W0:Y:S01]  /*3130*/  MUFU.EX2 R46, R46 ;  /* 0x0000002e002e7308 */ /* 0x000e220000000800 */
[----:B-1----:R-:W-:-:S07]  /*3140*/  FADD.FTZ R20, R42, R33 ;  /* 0x000000212a147221 */ /* 0x002fce0000010000 */
[----:B------:R-:W1:Y:S01]  /*3150*/  MUFU.EX2 R47, R47 ;  /* 0x0000002f002f7308 */ /* 0x000e620000000800 */
[----:B--2---:R-:W-:-:S07]  /*3160*/  FADD.FTZ R33, R43, R20 ;  /* 0x000000142b217221 */ /* 0x004fce0000010000 */
[----:B------:R-:W2:Y:S01]  /*3170*/  MUFU.EX2 R50, R50 ;  /* 0x0000003200327308 */ /* 0x000ea20000000800 */
[----:B0-----:R-:W-:-:S07]  /*3180*/  FADD.FTZ R20, R46, R33 ;  /* 0x000000212e147221 */ /* 0x001fce0000010000 */
[----:B------:R-:W0:Y:S01]  /*3190*/  MUFU.EX2 R51, R51 ;  /* 0x0000003300337308 */ /* 0x000e220000000800 */
[C---:B-1----:R-:W-:Y:S01]  /*31a0*/  FADD.FTZ R33, R47.reuse, R20 ;  /* 0x000000142f217221 */ /* 0x042fe20000010000 */
[----:B------:R-:W-:-:S04]  /*31b0*/  F2FP.SATFINITE.E4M3.F32.PACK_AB_MERGE_C R46, R47, R46, RZ ;  /* 0x0000002e2f2e723e */ /* 0x000fc800048070ff */
[----:B------:R-:W-:Y:S02]  /*31c0*/  F2FP.SATFINITE.E4M3.F32.PACK_AB_MERGE_C R157, R43, R42, R46 ;  /* 0x0000002a2b9d723e */ /* 0x000fe4000480702e */
[----:B------:R-:W1:Y:S01]  /*31d0*/  MUFU.EX2 R54, R54 ;  /* 0x0000003600367308 */ /* 0x000e620000000800 */
[----:B--2---:R-:W-:-:S07]  /*31e0*/  FADD.FTZ R20, R50, R33 ;  /* 0x0000002132147221 */ /* 0x004fce0000010000 */
[----:B------:R-:W2:Y:S01]  /*31f0*/  MUFU.EX2 R55, R55 ;  /* 0x0000003700377308 */ /* 0x000ea20000000800 */
[----:B0-----:R-:W-:-:S07]  /*3200*/  FADD.FTZ R33, R51, R20 ;  /* 0x0000001433217221 */ /* 0x001fce0000010000 */
[----:B------:R-:W0:Y:S01]  /*3210*/  MUFU.EX2 R58, R58 ;  /* 0x0000003a003a7308 */ /* 0x000e220000000800 */
[----:B-1----:R-:W-:-:S07]  /*3220*/  FADD.FTZ R20, R54, R33 ;  /* 0x0000002136147221 */ /* 0x002fce0000010000 */
[----:B------:R-:W1:Y:S01]  /*3230*/  MUFU.EX2 R59, R59 ;  /* 0x0000003b003b7308 */ /* 0x000e620000000800 */
[C---:B--2---:R-:W-:Y:S01]  /*3240*/  FADD.FTZ R33, R55.reuse, R20 ;  /* 0x0000001437217221 */ /* 0x044fe20000010000 */
[----:B------:R-:W-:-:S04]  /*3250*/  F2FP.SATFINITE.E4M3.F32.PACK_AB_MERGE_C R54, R55, R54, RZ ;  /* 0x000000363736723e */ /* 0x000fc800048070ff */
[----:B------:R-:W-:Y:S02]  /*3260*/  F2FP.SATFINITE.E4M3.F32.PACK_AB_MERGE_C R159, R51, R50, R54 ;  /* 0x00000032339f723e */ /* 0x000fe40004807036 */
[----:B------:R-:W2:Y:S01]  /*3270*/  MUFU.EX2 R62, R62 ;  /* 0x0000003e003e7308 */ /* 0x000ea20000000800 */
[----:B0-----:R-:W-:-:S07]  /*3280*/  FADD.FTZ R20, R58, R33 ;  /* 0x000000213a147221 */ /* 0x001fce0000010000 */
[----:B------:R-:W0:Y:S01]  /*3290*/  MUFU.EX2 R63, R63 ;  /* 0x0000003f003f7308 */ /* 0x000e220000000800 */
[----:B-1----:R-:W-:-:S07]  /*32a0*/  FADD.FTZ R33, R59, R20 ;  /* 0x000000143b217221 */ /* 0x002fce0000010000 */
[----:B------:R-:W1:Y:S01]  /*32b0*/  MUFU.EX2 R66, R66 ;  /* 0x0000004200427308 */ /* 0x000e620000000800 */
[----:B--2---:R-:W-:-:S07]  /*32c0*/  FADD.FTZ R20, R62, R33 ;  /* 0x000000213e147221 */ /* 0x004fce0000010000 */
[----:B------:R-:W2:Y:S01]  /*32d0*/  MUFU.EX2 R21, R21 ;  /* 0x0000001500157308 */ /* 0x000ea20000000800 */
[----:B0-----:R-:W-:Y:S01]  /*32e0*/  FADD.FTZ R33, R63, R20 ;  /* 0x000000143f217221 */ /* 0x001fe20000010000 */
[----:B------:R-:W-:Y:S02]  /*32f0*/  F2FP.SATFINITE.E4M3.F32.PACK_AB_MERGE_C R20, R5, R4, RZ ;  /* 0x000000040514723e */ /* 0x000fe400048070ff */
[----:B------:R-:W-:Y:S02]  /*3300*/  F2FP.SATFINITE.E4M3.F32.PACK_AB_MERGE_C R62, R63, R62, RZ ;  /* 0x0000003e3f3e723e */ /* 0x000fe400048070ff */
[----:B------:R-:W-:Y:S02]  /*3310*/  F2FP.SATFINITE.E4M3.F32.PACK_AB_MERGE_C R152, R7, R152, R20 ;  /* 0x000000980798723e */ /* 0x000fe40004807014 */
[----:B------:R-:W0:Y:S01]  /*3320*/  MUFU.EX2 R67, R67 ;  /* 0x0000004300437308 */ /* 0x000e220000000800 */
[----:B-1----:R-:W-:Y:S01]  /*3330*/  FADD.FTZ R4, R66, R33 ;  /* 0x0000002142047221 */ /* 0x002fe20000010000 */
[----:B------:R-:W-:-:S06]  /*3340*/  F2FP.SATFINITE.E4M3.F32.PACK_AB_MERGE_C R169, R59, R58, R62 ;  /* 0x0000003a3ba9723e */ /* 0x000fcc000480703e */
[----:B------:R-:W1:Y:S01]  /*3350*/  MUFU.EX2 R70, R70 ;  /* 0x0000004600467308 */ /* 0x000e620000000800 */
[----:B--2---:R-:W-:Y:S01]  /*3360*/  FADD.FTZ R5, R21, R18 ;  /* 0x0000001215057221 */ /* 0x004fe20000010000 */
        /* <DEDUP_REMOVED lines=9> */
[C---:B0-----:R-:W-:Y:S01]  /*3400*/  FADD.FTZ R11, R71.reuse, R8 ;  /* 0x00000008470b7221 */ /* 0x041fe20000010000 */
[----:B------:R-:W-:-:S04]  /*3410*/  F2FP.SATFINITE.E4M3.F32.PACK_AB_MERGE_C R70, R71, R70, RZ ;  /* 0x000000464746723e */ /* 0x000fc800048070ff */
[----:B------:R-:W-:Y:S02]  /*3420*/  F2FP.SATFINITE.E4M3.F32.PACK_AB_MERGE_C R171, R67, R66, R70 ;  /* 0x0000004243ab723e */ /* 0x000fe40004807046 */
        /* <DEDUP_REMOVED lines=11> */
[----:B--2---:R-:W-:-:S07]  /*34e0*/  FADD.FTZ R5, R23, R4 ;  /* 0x0000000417057221 */ /* 0x004fce0000010000 */
[----:B------:R-:W2:Y:S01]  /*34f0*/  MUFU.EX2 R77, R77 ;  /* 0x0000004d004d7308 */ /* 0x000ea20000000800 */
[----:B0-----:R-:W-:-:S07]  /*3500*/  FADD.FTZ R8, R78, R11 ;  /* 0x0000000b4e087221 */ /* 0x001fce0000010000 */
[----:B------:R-:W0:Y:S01]  /*3510*/  MUFU.EX2 R79, R79 ;  /* 0x0000004f004f7308 */ /* 0x000e220000000800 */
[----:B-1----:R-:W-:-:S07]  /*3520*/  FADD.FTZ R4, R76, R5 ;  /* 0x000000054c047221 */ /* 0x002fce0000010000 */
[----:B------:R-:W1:Y:S01]  /*3530*/  MUFU.EX2 R174, R174 ;  /* 0x000000ae00ae7308 */ /* 0x000e620000000800 */
[C---:B--2---:R-:W-:Y:S01]  /*3540*/  F2FP.SATFINITE.E4M3.F32.PACK_AB_MERGE_C R76, R77.reuse, R76, RZ ;  /* 0x0000004c4d4c723e */ /* 0x044fe200048070ff */
[----:B------:R-:W-:-:S03]  /*3550*/  FADD.FTZ R77, R77, R4 ;  /* 0x000000044d4d7221 */ /* 0x000fc60000010000 */
[----:B------:R-:W-:-:S03]  /*3560*/  F2FP.SATFINITE.E4M3.F32.PACK_AB_MERGE_C R172, R23, R172, R76 ;  /* 0x000000ac17ac723e */ /* 0x000fc6000480704c */
        /* <DEDUP_REMOVED lines=13> */
[----:B--2---:R-:W-:Y:S01]  /*3640*/  FADD.FTZ R4, R84, R5 ;  /* 0x0000000554047221 */ /* 0x004fe20000010000 */
[----:B------:R-:W-:-:S03]  /*3650*/  F2FP.SATFINITE.E4M3.F32.PACK_AB_MERGE_C R84, R25, R84, RZ ;  /* 0x000000541954723e */ /* 0x000fc600048070ff */
[----:B------:R-:W-:Y:S01]  /*3660*/  FADD.FTZ R5, R25, R4 ;  /* 0x0000000419057221 */ /* 0x000fe20000010000 */
[----:B------:R-:W-:Y:S01]  /*3670*/  F2FP.SATFINITE.E4M3.F32.PACK_AB_MERGE_C R174, R81, R174, R84 ;  /* 0x000000ae51ae723e */ /* 0x000fe20004807054 */
[----:B0-----:R-:W-:Y:S01]  /*3680*/  FADD.FTZ R8, R86, R17 ;  /* 0x0000001156087221 */ /* 0x001fe20000010000 */
[----:B-1----:R-:W-:-:S03]  /*3690*/  F2FP.SATFINITE.E4M3.F32.PACK_AB_MERGE_C R86, R11, R86, RZ ;  /* 0x000000560b56723e */ /* 0x002fc600048070ff */
[----:B------:R-:W-:Y:S01]  /*36a0*/  FADD.FTZ R4, R11, R8 ;  /* 0x000000080b047221 */ /* 0x000fe20000010000 */
[----:B------:R-:W-:Y:S01]  /*36b0*/  F2FP.SATFINITE.E4M3.F32.PACK_AB_MERGE_C R175, R83, R82, R86 ;  /* 0x0000005253af723e */ /* 0x000fe20004807056 */
[----:B------:R-:W-:Y:S06]  /*36c0*/  @!P0 BRA `(.L_x_18) ;  /* 0x0000000000048947 */ /* 0x000fec0003800000 */
[----:B------:R-:W-:Y:S01]  /*36d0*/  BPT.TRAP 0x1 ;  /* 0x000000040000795c */ /* 0x000fe20000300000 */
.L_x_18:
[----:B------:R0:W1:Y:S01]  /*36e0*/  SYNCS.PHASECHK.TRANS64.TRYWAIT P1, [UR41+0x38850], R6 ;  /* 0x03885006ff0075a7 */ /* 0x0000620008020169 */
[----:B------:R-:W-:Y:S05]  /*36f0*/  @!P0 BRA `(.L_x_19) ;  /* 0x0000000000048947 */ /* 0x000fea0003800000 */
[----:B------:R-:W-:Y:S01]  /*3700*/  BPT.TRAP 0x1 ;  /* 0x000000040000795c */ /* 0x000fe20000300000 */
.L_x_19:
[----:B-1----:R-:W-:Y:S05]  /*3710*/  @P1 BRA `(.L_x_20) ;  /* 0x0000000000081947 */ /* 0x002fea0003800000 */
[----:B------:R-:W1:Y:S02]  /*3720*/  SYNCS.PHASECHK.TRANS64.TRYWAIT P1, [UR41+0x38850], R6 ;  /* 0x03885006ff0075a7 */ /* 0x000e640008020169 */
[----:B-1----:R-:W-:Y:S05]  /*3730*/  @!P1 BRA `(.L_x_21) ;  /* 0x000000bc00ec9947 */ /* 0x002fea0003800000 */
.L_x_20:
[----:B------:R2:W-:Y:S01]  /*3740*/  BAR.SYNC.DEFER_BLOCKING R2, 0x100 ;  /* 0x000400020000751d */ /* 0x0005e20000010000 */
[----:B------:R-:W-:-:S04]  /*3750*/  UIADD3 UR6, UR41, 0x400, URZ ;  /* 0x0000040029067890 */ /* 0x000fc8000fffe03f */
[----:B------:R-:W-:Y:S01]  /*3760*/  USHF.R.U32.HI UR6, URZ, 0x4, UR6 ;  /* 0x000000043f067899 */ /* 0x000fe20008011606 */
[----:B------:R-:W-:Y:S01]  /*3770*/  UMOV UR51, 0x40000040 ;  /* 0x4000004000337882 */ /* 0x000fe20000000000 */
[----:B------:R-:W-:Y:S02]  /*3780*/  UMOV UR7, 0x40000040 ;  /* 0x4000004000077882 */ /* 0x000fe40000000000 */
[----:B------:R-:W-:-:S04]  /*3790*/  ULOP3.LUT UR6, UR6, 0x3fff, URZ, 0xc0, !UPT ;  /* 0x00003fff06067892 */ /* 0x000fc8000f8ec03f */
[----:B------:R-:W-:-:S04]  /*37a0*/  ULOP3.LUT UR50, UR6, 0x10000, URZ, 0xfc, !UPT ;  /* 0x0001000006327892 */ /* 0x000fc8000f8efc3f */
[----:B------:R-:W-:Y:S01]  /*37b0*/  UIADD3 UR6, UR50, 0x2, URZ ;  /* 0x0000000232067890 */ /* 0x000fe2000fffe03f */
[----:B------:R-:W-:-:S06]  /*37c0*/  WARPGROUP.ARRIVE ;  /* 0x00000000000079c5 */ /* 0x000fcc0000000000 */
[----:B------:R-:W-:Y:S03]  /*37d0*/  QGMMA.64x256x32.F32.E4M3.E4M3 R24, R152, gdesc[UR48], RZ, !UPT, gsb0 ;  /* 0x03e0003098187df3 */ /* 0x000fe6000c0008ff */
[----:B------:R-:W3:Y:S01]  /*37e0*/  S2UR UR51, SR_CgaCtaId ;  /* 0x00000000003379c3 */ /* 0x000ee20000008800 */
[----:B------:R-:W-:Y:S02]  /*37f0*/  WARPGROUP.DEPBAR.LE gsb0, 0x0 ;  /* 0x00008000000079c5 */ /* 0x000fe40000010000 */
[----:B------:R-:W-:-:S15]  /*3800*/  WARPGROUP.ARRIVE ;  /* 0x00000000000079c5 */ /* 0x000fde0000000000 */
[----:B------:R-:W-:-:S07]  /*3810*/  NOP ;  /* 0x0000000000007918 */ /* 0x000fce0000000000 */
[----:B------:R-:W-:Y:S01]  /*3820*/  QGMMA.64x256x32.F32.E4M3.E4M3 R24, R156, gdesc[UR4], R24, gsb0 ;  /* 0x03e000049c187df3 */ /* 0x000fe20008000818 */
[----:B------:R-:W-:Y:S01]  /*3830*/  UIADD3 UR6, UR50, 0x4, URZ ;  /* 0x0000000432067890 */ /* 0x000fe2000fffe03f */
[----:B------:R-:W-:Y:S01]  /*3840*/  UMOV UR7, 0x40000040 ;  /* 0x4000004000077882 */ /* 0x000fe20000000000 */
[----:B------:R-:W-:Y:S02]  /*3850*/  WARPGROUP.DEPBAR.LE gsb0, 0x0 ;  /* 0x00008000000079c5 */ /* 0x000fe40000010000 */
[----:B------:R-:W-:-:S15]  /*3860*/  WARPGROUP.ARRIVE ;  /* 0x00000000000079c5 */ /* 0x000fde0000000000 */
[----:B------:R-:W-:-:S08]  /*3870*/  NOP ;  /* 0x0000000000007918 */ /* 0x000fd00000000000 */
[----:B------:R-:W-:Y:S01]  /*3880*/  QGMMA.64x256x32.F32.E4M3.E4M3 R24, R168, gdesc[UR4], R24, gsb0 ;  /* 0x03e00004a8187df3 */ /* 0x000fe20008000818 */
[----:B------:R-:W-:Y:S01]  /*3890*/  UIADD3 UR6, UR50, 0x6, URZ ;  /* 0x0000000632067890 */ /* 0x000fe2000fffe03f */
[----:B------:R-:W-:Y:S01]  /*38a0*/  UMOV UR7, 0x40000040 ;  /* 0x4000004000077882 */ /* 0x000fe20000000000 */
[----:B------:R-:W-:Y:S02]  /*38b0*/  WARPGROUP.DEPBAR.LE gsb0, 0x0 ;  /* 0x00008000000079c5 */ /* 0x000fe40000010000 */
[----:B------:R-:W-:-:S15]  /*38c0*/  WARPGROUP.ARRIVE ;  /* 0x00000000000079c5 */ /* 0x000fde0000000000 */
[----:B------:R-:W-:-:S08]  /*38d0*/  NOP ;  /* 0x0000000000007918 */ /* 0x000fd00000000000 */
[----:B------:R-:W-:Y:S03]  /*38e0*/  QGMMA.64x256x32.F32.E4M3.E4M3 R24, R172, gdesc[UR4], R24, gsb0 ;  /* 0x03e00004ac187df3 */ /* 0x000fe60008000818 */
[----:B------:R-:W-:Y:S02]  /*38f0*/  WARPGROUP.DEPBAR.LE gsb0, 0x0 ;  /* 0x00008000000079c5 */ /* 0x000fe40000010000 */
[----:B--23--:R-:W-:Y:S05]  /*3900*/  @!P0 BRA `(.L_x_22) ;  /* 0x0000000000048947 */ /* 0x00cfea0003800000 */
[----:B------:R-:W-:Y:S01]  /*3910*/  BPT.TRAP 0x1 ;  /* 0x000000040000795c */ /* 0x000fe20000300000 */
.L_x_22:
[----:B------:R-:W-:Y:S02]  /*3920*/  UIADD3 UR44, UR44, -0x2, URZ ;  /* 0xfffffffe2c2c7890 */ /* 0x000fe4000fffe03f */
[----:B------:R-:W-:Y:S02]  /*3930*/  UIADD3 UR6, UR41, 0x38860, URZ ;  /* 0x0003886029067890 */ /* 0x000fe4000fffe03f */
[----:B------:R-:W-:Y:S02]  /*3940*/  UISETP.GE.AND UP0, UPT, UR44, UR39, UPT ;  /* 0x000000272c00728c */ /* 0x000fe4000bf06270 */
[----:B------:R-:W-:-:S04]  /*3950*/  UPRMT UR6, UR51, 0x654, UR6 ;  /* 0x0000065433067896 */ /* 0x000fc80008000006 */
[----:B------:R-:W-:-:S05]  /*3960*/  PLOP3.LUT P1, PT, PT, PT, UP0, 0x80, 0x0 ;  /* 0x000000000000781c */ /* 0x000fca0003f2f008 */
[----:B------:R-:W-:Y:S08]  /*3970*/  SYNCS.ARRIVE.TRANS64.RED.A1T0 RZ, [UR6], RZ ;  /* 0x000000ffffff79a7 */ /* 0x000ff00008100406 */
[----:B------:R-:W-:Y:S05]  /*3980*/  @!P1 BRA `(.L_x_23) ;  /* 0x00000020009c9947 */ /* 0x000fea0003800000 */
[----:B-1----:R-:W-:Y:S01]  /*3990*/  IMAD.MOV.U32 R7, RZ, RZ, R164 ;  /* 0x000000ffff077224 */ /* 0x002fe200078e00a4 */
[----:B------:R-:W-:Y:S01]  /*39a0*/  UMOV UR43, URZ ;  /* 0x0000003f002b7c82 */ /* 0x000fe20008000000 */
[----:B0-----:R-:W-:Y:S01]  /*39b0*/  IMAD.MOV.U32 R6, RZ, RZ, R3 ;  /* 0x000000ffff067224 */ /* 0x001fe200078e0003 */
[----:B------:R-:W-:-:S06]  /*39c0*/  UMOV UR6, URZ ;  /* 0x0000003f00067c82 */ /* 0x000fcc0008000000 */
.L_x_34:
[----:B------:R-:W-:Y:S01]  /*39d0*/  UIADD3 UR6, UR6, 0x1, URZ ;  /* 0x0000000106067890 */ /* 0x000fe2000fffe03f */
[----:B0-----:R-:W-:Y:S01]  /*39e0*/  IMAD.U32 R0, RZ, RZ, UR44 ;  /* 0x0000002cff007e24 */ /* 0x001fe2000f8e00ff */
[----:B------:R-:W-:Y:S02]  /*39f0*/  UIADD3 UR44, UR44, -0x1, URZ ;  /* 0xffffffff2c2c7890 */ /* 0x000fe4000fffe03f */
[----:B------:R-:W-:Y:S02]  /*3a00*/  UISETP.NE.AND UP0, UPT, UR6, 0x2, UPT ;  /* 0x000000020600788c */ /* 0x000fe4000bf05270 */
[----:B------:R-:W-:Y:S02]  /*3a10*/  ISETP.GT.AND P1, PT, R0, UR39, PT ;  /* 0x0000002700007c0c */ /* 0x000fe4000bf24270 */
[----:B------:R-:W-:Y:S02]  /*3a20*/  USEL UR7, URZ, 0x1, UP0 ;  /* 0x000000013f077887 */ /* 0x000fe40008000000 */
[----:B------:R-:W-:-:S02]  /*3a30*/  USEL UR45, UR6, URZ, UP0 ;  /* 0x0000003f062d7287 */ /* 0x000fc40008000000 */
[----:B------:R-:W-:Y:S01]  /*3a40*/  ULOP3.LUT UR43, UR43, UR7, URZ, 0x3c, !UPT ;  /* 0x000000072b2b7292 */ /* 0x000fe2000f8e3c3f */
[----:B------:R-:W-:Y:S11]  /*3a50*/  @!P0 BRA `(.L_x_24) ;  /* 0x0000000000048947 */ /* 0x000ff60003800000 */
[----:B------:R-:W-:Y:S01]  /*3a60*/  BPT.TRAP 0x1 ;  /* 0x000000040000795c */ /* 0x000fe20000300000 */
.L_x_24:
[----:B------:R-:W-:Y:S01]  /*3a70*/  IMAD.U32 R0, RZ, RZ, UR43 ;  /* 0x0000002bff007e24 */ /* 0x000fe2000f8e00ff */
[----:B------:R-:W-:-:S04]  /*3a80*/  ULEA UR49, UR45, UR41, 0x3 ;  /* 0x000000292d317291 */ /* 0x000fc8000f8e183f */
[----:B------:R-:W-:-:S04]  /*3a90*/  SHF.L.U32 R0, R0, 0x1f, RZ ;  /* 0x0000001f00007819 */ /* 0x000fc800000006ff */
[----:B------:R-:W-:-:S13]  /*3aa0*/  R2UR UR52, R0 ;  /* 0x00000000003472ca */ /* 0x000fda00000e0000 */
[----:B------:R-:W-:-:S04]  /*3ab0*/  IMAD.U32 R0, RZ, RZ, UR52 ;  /* 0x00000034ff007e24 */ /* 0x000fc8000f8e00ff */
[----:B------:R0:W1:Y:S01]  /*3ac0*/  SYNCS.PHASECHK.TRANS64.TRYWAIT P2, [UR49+0x38830], R0 ;  /* 0x03883000ff0075a7 */ /* 0x0000620008040171 */
[----:B------:R-:W-:Y:S05]  /*3ad0*/  @!P0 BRA `(.L_x_25) ;  /* 0x0000000000048947 */ /* 0x000fea0003800000 */
[----:B------:R-:W-:Y:S01]  /*3ae0*/  BPT.TRAP 0x1 ;  /* 0x000000040000795c */ /* 0x000fe20000300000 */
.L_x_25:
[----:B-1----:R-:W-:Y:S05]  /*3af0*/  @P2 BRA `(.L_x_26) ;  /* 0x00000000000c2947 */ /* 0x002fea0003800000 */
[----:B0-----:R-:W-:-:S04]  /*3b00*/  IMAD.U32 R0, RZ, RZ, UR52 ;  /* 0x00000034ff007e24 */ /* 0x001fc8000f8e00ff */
[----:B------:R-:W0:Y:S02]  /*3b10*/  SYNCS.PHASECHK.TRANS64.TRYWAIT P2, [UR49+0x38830], R0 ;  /* 0x03883000ff0075a7 */ /* 0x000e240008040171 */
[----:B0-----:R-:W-:Y:S05]  /*3b20*/  @!P2 BRA `(.L_x_27) ;  /* 0x000000bc0008a947 */ /* 0x001fea0003800000 */
.L_x_26:
[----:B------:R-:W-:Y:S01]  /*3b30*/  ULEA UR30, UR45, UR48, 0xb ;  /* 0x000000302d1e7291 */ /* 0x000fe2000f8e583f */
[----:B------:R-:W-:Y:S01]  /*3b40*/  WARPGROUP.ARRIVE ;  /* 0x00000000000079c5 */ /* 0x000fe20000000000 */
[----:B------:R-:W-:Y:S01]  /*3b50*/  UMOV UR31, 0x40000040 ;  /* 0x40000040001f7882 */ /* 0x000fe20000000000 */
[----:B------:R-:W-:Y:S01]  /*3b60*/  UMOV UR27, 0x40000040 ;  /* 0x40000040001b7882 */ /* 0x000fe20000000000 */
[----:B------:R-:W-:Y:S01]  /*3b70*/  UIADD3 UR26, UR30, 0x2, URZ ;  /* 0x000000021e1a7890 */ /* 0x000fe2000fffe03f */
[----:B0-----:R-:W-:Y:S01]  /*3b80*/  IADD3 R0, -R16, 0xb, RZ ;  /* 0x0000000b10007810 */ /* 0x001fe20007ffe1ff */
[----:B------:R-:W-:Y:S01]  /*3b90*/  UIADD3 UR22, UR30, 0x4, URZ ;  /* 0x000000041e167890 */ /* 0x000fe2000fffe03f */
[----:B------:R-:W-:Y:S02]  /*3ba0*/  UMOV UR23, 0x40000040 ;  /* 0x4000004000177882 */ /* 0x000fe40000000000 */
[----:B------:R-:W-:Y:S01]  /*3bb0*/  QGMMA.64x128x32.F32.E4M3.E4M3 R152, gdesc[UR28], RZ, !UPT, gsb0 ;  /* 0x01e000001c9879f3 */ /* 0x000fe2000c0008ff */
[----:B------:R-:W-:Y:S01]  /*3bc0*/  UIADD3 UR18, UR30, 0x6, URZ ;  /* 0x000000061e127890 */ /* 0x000fe2000fffe03f */
[----:B------:R-:W-:Y:S01]  /*3bd0*/  UMOV UR19, 0x40000040 ;  /* 0x4000004000137882 */ /* 0x000fe20000000000 */
        /* <DEDUP_REMOVED lines=8> */
[----:B------:R-:W-:-:S02]  /*3c60*/  WARPGROUP.DEPBAR.LE gsb0, 0x0 ;  /* 0x00008000000079c5 */ /* 0x000fc40000010000 */
        /* <DEDUP_REMOVED lines=24> */
.L_x_28:
[----:B------:R-:W-:Y:S01]  /*3df0*/  FMNMX.FTZ R8, R152, R6, !PT ;  /* 0x0000000698087209 */ /* 0x000fe20007810000 */
[----:B------:R-:W-:Y:S01]  /*3e00*/  IMAD.U32 R12, RZ, RZ, UR40 ;  /* 0x00000028ff0c7e24 */ /* 0x000fe2000f8e00ff */
[----:B------:R-:W-:Y:S02]  /*3e10*/  UIADD3 UR6, UR49, 0x38840, URZ ;  /* 0x0003884031067890 */ /* 0x000fe4000fffe03f */
[----:B------:R-:W-:Y:S02]  /*3e20*/  FMNMX.FTZ R3, R153, R8, !PT ;  /* 0x0000000899037209 */ /* 0x000fe40007810000 */
[----:B------:R-:W-:Y:S02]  /*3e30*/  UPRMT UR6, UR51, 0x654, UR6 ;  /* 0x0000065433067896 */ /* 0x000fe40008000006 */
[----:B------:R-:W-:-:S04]  /*3e40*/  FMNMX.FTZ R8, R156, R3, !PT ;  /* 0x000000039c087209 */ /* 0x000fc80007810000 */
[----:B------:R-:W-:-:S03]  /*3e50*/  FMNMX.FTZ R3, R157, R8, !PT ;  /* 0x000000089d037209 */ /* 0x000fc60007810000 */
[----:B------:R-:W-:Y:S01]  /*3e60*/  SYNCS.ARRIVE.TRANS64.RED.A1T0 RZ, [UR6], RZ ;  /* 0x000000ffffff79a7 */ /* 0x000fe20008100406 */
[----:B------:R-:W-:-:S04]  /*3e70*/  FMNMX.FTZ R8, R160, R3, !PT ;  /* 0x00000003a0087209 */ /* 0x000fc80007810000 */
        /* <DEDUP_REMOVED lines=26> */
[----:B------:R-:W-:-:S05]  /*4020*/  FMNMX.FTZ R10, R213, R8, !PT ;  /* 0x00000008d50a7209 */ /* 0x000fca0007810000 */
[----:B------:R-:W1:Y:S02]  /*4030*/  SHFL.BFLY PT, R3, R10, 0x2, 0x1f ;  /* 0x0c401f000a037f89 */ /* 0x000e6400000e0000 */
[----:B-1----:R-:W-:-:S05]  /*4040*/  FMNMX.FTZ R11, R10, R3, !PT ;  /* 0x000000030a0b7209 */ /* 0x002fca0007810000 */
[----:B------:R-:W1:Y:S02]  /*4050*/  SHFL.BFLY PT, R8, R11, 0x1, 0x1f ;  /* 0x0c201f000b087f89 */ /* 0x000e6400000e0000 */
[----:B-1----:R-:W-:-:S05]  /*4060*/  FMNMX.FTZ R3, R11, R8, !PT ;  /* 0x000000080b037209 */ /* 0x002fca0007810000 */
[----:B------:R-:W-:-:S04]  /*4070*/  FADD.FTZ R6, -R3, R6 ;  /* 0x0000000603067221 */ /* 0x000fc80000010100 */
[----:B------:R-:W-:Y:S01]  /*4080*/  FMUL.FTZ R8, R6, UR40 ;  /* 0x0000002806087c20 */ /* 0x000fe20008410000 */
[----:B------:R-:W-:-:S01]  /*4090*/  FFMA.FTZ R6, R3, R12, -8 ;  /* 0xc100000003067423 */ /* 0x000fc2000001000c */
[----:B------:R-:W-:-:S03]  /*40a0*/  FMNMX.FTZ R12, R154, R7, !PT ;  /* 0x000000079a0c7209 */ /* 0x000fc60007810000 */
[--C-:B------:R-:W-:Y:S01]  /*40b0*/  FFMA.FTZ R11, R160, UR40, -R6.reuse ;  /* 0x00000028a00b7c23 */ /* 0x100fe20008010806 */
[----:B------:R-:W-:Y:S01]  /*40c0*/  FMNMX.FTZ R15, R155, R12, !PT ;  /* 0x0000000c9b0f7209 */ /* 0x000fe20007810000 */
[--C-:B------:R-:W-:Y:S01]  /*40d0*/  FFMA.FTZ R164, R164, UR40, -R6.reuse ;  /* 0x00000028a4a47c23 */ /* 0x100fe20008010806 */
[----:B------:R-:W-:-:S01]  /*40e0*/  FFMA.FTZ R19, R165, UR40, -R6 ;  /* 0x00000028a5137c23 */ /* 0x000fc20008010806 */
        /* <DEDUP_REMOVED lines=12> */
[----:B------:R1:W-:Y:S01]  /*41b0*/  MUFU.EX2 R12, R161 ;  /* 0x000000a1000c7308 */ /* 0x0003e20000000800 */
[----:B------:R-:W-:Y:S01]  /*41c0*/  FMNMX.FTZ R15, R163, R14, !PT ;  /* 0x0000000ea30f7209 */ /* 0x000fe20007810000 */
[--C-:B------:R-:W-:Y:S01]  /*41d0*/  FFMA.FTZ R22, R172, UR40, -R6.reuse ;  /* 0x00000028ac167c23 */ /* 0x100fe20008010806 */
[----:B------:R-:W-:-:S01]  /*41e0*/  FFMA.FTZ R153, R173, UR40, -R6 ;  /* 0x00000028ad997c23 */ /* 0x000fc20008010806 */
[--C-:B------:R-:W-:Y:S01]  /*41f0*/  FFMA.FTZ R157, R180, UR40, -R6.reuse ;  /* 0x00000028b49d7c23 */ /* 0x100fe20008010806 */
[----:B------:R-:W-:Y:S01]  /*4200*/  FMNMX.FTZ R18, R166, R15, !PT ;  /* 0x0000000fa6127209 */ /* 0x000fe20007810000 */
[--C-:B------:R-:W-:Y:S01]  /*4210*/  FFMA.FTZ R180, R189, UR40, -R6.reuse ;  /* 0x00000028bdb47c23 */ /* 0x100fe20008010806 */
[----:B------:R-:W-:-:S01]  /*4220*/  FFMA.FTZ R173, R196, UR40, -R6 ;  /* 0x00000028c4ad7c23 */ /* 0x000fc20008010806 */
[----:B------:R-:W-:Y:S01]  /*4230*/  MUFU.EX2 R14, R164 ;  /* 0x000000a4000e7308 */ /* 0x000fe20000000800 */
[----:B------:R-:W-:Y:S01]  /*4240*/  FMNMX.FTZ R15, R167, R18, !PT ;  /* 0x00000012a70f7209 */ /* 0x000fe20007810000 */
[--C-:B-1----:R-:W-:Y:S01]  /*4250*/  FFMA.FTZ R161, R200, UR40, -R6.reuse ;  /* 0x00000028c8a17c23 */ /* 0x102fe20008010806 */
[----:B------:R-:W-:-:S01]  /*4260*/  FFMA.FTZ R172, R201, UR40, -R6 ;  /* 0x00000028c9ac7c23 */ /* 0x000fc20008010806 */
[----:B------:R-:W-:Y:S01]  /*4270*/  FFMA.FTZ R212, R212, UR40, -R6 ;  /* 0x00000028d4d47c23 */ /* 0x000fe20008010806 */
[----:B------:R-:W-:-:S03]  /*4280*/  FMNMX.FTZ R18, R170, R15, !PT ;  /* 0x0000000faa127209 */ /* 0x000fc60007810000 */
[----:B------:R-:W1:Y:S01]  /*4290*/  MUFU.EX2 R8, R8 ;  /* 0x0000000800087308 */ /* 0x000e620000000800 */
[----:B------:R-:W-:-:S04]  /*42a0*/  FMNMX.FTZ R15, R171, R18, !PT ;  /* 0x00000012ab0f7209 */ /* 0x000fc80007810000 */
[----:B------:R-:W-:Y:S01]  /*42b0*/  FMNMX.FTZ R18, R174, R15, !PT ;  /* 0x0000000fae127209 */ /* 0x000fe20007810000 */
[----:B------:R-:W-:-:S01]  /*42c0*/  FFMA.FTZ R15, R169, UR40, -R6 ;  /* 0x00000028a90f7c23 */ /* 0x000fc20008010806 */
[--C-:B------:R-:W-:Y:S01]  /*42d0*/  FFMA.FTZ R169, R188, UR40, -R6.reuse ;  /* 0x00000028bca97c23 */ /* 0x100fe20008010806 */
[----:B------:R-:W-:-:S01]  /*42e0*/  FFMA.FTZ R188, R205, UR40, -R6 ;  /* 0x00000028cdbc7c23 */ /* 0x000fc20008010806 */
[----:B------:R-:W-:Y:S01]  /*42f0*/  FMNMX.FTZ R17, R175, R18, !PT ;  /* 0x00000012af117209 */ /* 0x000fe20007810000 */
[----:B------:R-:W2:Y:S03]  /*4300*/  MUFU.EX2 R9, R9 ;  /* 0x0000000900097308 */ /* 0x000ea60000000800 */
[----:B------:R-:W-:-:S04]  /*4310*/  FMNMX.FTZ R18, R178, R17, !PT ;  /* 0x00000011b2127209 */ /* 0x000fc80007810000 */
[----:B------:R-:W-:Y:S01]  /*4320*/  FMNMX.FTZ R17, R179, R18, !PT ;  /* 0x00000012b3117209 */ /* 0x000fe20007810000 */
[----:B------:R-:W3:Y:S01]  /*4330*/  MUFU.EX2 R152, R152 ;  /* 0x0000009800987308 */ /* 0x000ee20000000800 */
[-C--:B-1----:R-:W-:Y:S01]  /*4340*/  FMUL.FTZ R24, R24, R8.reuse ;  /* 0x0000000818187220 */ /* 0x082fe20000410000 */
[-C--:B------:R-:W-:Y:S01]  /*4350*/  FMUL.FTZ R25, R25, R8.reuse ;  /* 0x0000000819197220 */ /* 0x080fe20000410000 */
[----:B------:R-:W-:Y:S01]  /*4360*/  FMNMX.FTZ R18, R182, R17, !PT ;  /* 0x00000011b6127209 */ /* 0x000fe20007810000 */
[-C--:B------:R-:W-:Y:S01]  /*4370*/  FMUL.FTZ R28, R28, R8.reuse ;  /* 0x000000081c1c7220 */ /* 0x080fe20000410000 */
[-C--:B------:R-:W-:Y:S01]  /*4380*/  FMUL.FTZ R29, R29, R8.reuse ;  /* 0x000000081d1d7220 */ /* 0x080fe20000410000 */
[----:B------:R-:W-:Y:S01]  /*4390*/  FMUL.FTZ R32, R32, R8 ;  /* 0x0000000820207220 */ /* 0x000fe20000410000 */
[----:B------:R-:W-:Y:S01]  /*43a0*/  FMNMX.FTZ R17, R183, R18, !PT ;  /* 0x00000012b7117209 */ /* 0x000fe20007810000 */
[----:B------:R-:W1:Y:S01]  /*43b0*/  MUFU.EX2 R10, R10 ;  /* 0x0000000a000a7308 */ /* 0x000e620000000800 */
[----:B--2---:R-:W-:-:S01]  /*43c0*/  FFMA.FTZ R5, R8, R5, R9 ;  /* 0x0000000508057223 */ /* 0x004fc20000010009 */
[----:B------:R-:W-:Y:S01]  /*43d0*/  FMUL.FTZ R33, R33, R8 ;  /* 0x0000000821217220 */ /* 0x000fe20000410000 */
[----:B------:R-:W-:Y:S01]  /*43e0*/  FMNMX.FTZ R18, R186, R17, !PT ;  /* 0x00000011ba127209 */ /* 0x000fe20007810000 */
[--C-:B------:R-:W-:Y:S01]  /*43f0*/  FFMA.FTZ R17, R176, UR40, -R6.reuse ;  /* 0x00000028b0117c23 */ /* 0x100fe20008010806 */
[----:B------:R-:W-:-:S01]  /*4400*/  FFMA.FTZ R176, R209, UR40, -R6 ;  /* 0x00000028d1b07c23 */ /* 0x000fc20008010806 */
[----:B------:R-:W-:Y:S01]  /*4410*/  FMUL.FTZ R36, R36, R8 ;  /* 0x0000000824247220 */ /* 0x000fe20000410000 */
[----:B------:R-:W-:Y:S01]  /*4420*/  FMNMX.FTZ R21, R187, R18, !PT ;  /* 0x00000012bb157209 */ /* 0x000fe20007810000 */
[----:B------:R-:W2:Y:S01]  /*4430*/  MUFU.EX2 R13, R13 ;  /* 0x0000000d000d7308 */ /* 0x000ea20000000800 */
[-C--:B------:R-:W-:Y:S01]  /*4440*/  FMUL.FTZ R37, R37, R8.reuse ;  /* 0x0000000825257220 */ /* 0x080fe20000410000 */
[-C--:B------:R-:W-:Y:S01]  /*4450*/  FMUL.FTZ R40, R40, R8.reuse ;  /* 0x0000000828287220 */ /* 0x080fe20000410000 */
[----:B------:R-:W-:Y:S01]  /*4460*/  FMNMX.FTZ R18, R190, R21, !PT ;  /* 0x00000015be127209 */ /* 0x000fe20007810000 */
[-C--:B------:R-:W-:Y:S01]  /*4470*/  FMUL.FTZ R41, R41, R8.reuse ;  /* 0x0000000829297220 */ /* 0x080fe20000410000 */
[-C--:B------:R-:W-:Y:S01]  /*4480*/  FMUL.FTZ R44, R44, R8.reuse ;  /* 0x000000082c2c7220 */ /* 0x080fe20000410000 */
[----:B------:R-:W-:Y:S01]  /*4490*/  FMUL.FTZ R45, R45, R8 ;  /* 0x000000082d2d7220 */ /* 0x000fe20000410000 */
[----:B------:R-:W-:Y:S01]  /*44a0*/  FMNMX.FTZ R21, R191, R18, !PT ;  /* 0x00000012bf157209 */ /* 0x000fe20007810000 */
[----:B------:R-:W4:Y:S01]  /*44b0*/  MUFU.EX2 R11, R11 ;  /* 0x0000000b000b7308 */ /* 0x000f220000000800 */
[-C--:B------:R-:W-:Y:S01]  /*44c0*/  FMUL.FTZ R48, R48, R8.reuse ;  /* 0x0000000830307220 */ /* 0x080fe20000410000 */
[-C--:B------:R-:W-:Y:S01]  /*44d0*/  FMUL.FTZ R49, R49, R8.reuse ;  /* 0x0000000831317220 */ /* 0x080fe20000410000 */
[----:B------:R-:W-:Y:S01]  /*44e0*/  FMNMX.FTZ R20, R194, R21, !PT ;  /* 0x00000015c2147209 */ /* 0x000fe20007810000 */
[-C--:B------:R-:W-:Y:S01]  /*44f0*/  FMUL.FTZ R52, R52, R8.reuse ;  /* 0x0000000834347220 */ /* 0x080fe20000410000 */
[-C--:B------:R-:W-:Y:S01]  /*4500*/  FMUL.FTZ R53, R53, R8.reuse ;  /* 0x0000000835357220 */ /* 0x080fe20000410000 */
[----:B------:R-:W-:Y:S01]  /*4510*/  FMUL.FTZ R56, R56, R8 ;  /* 0x0000000838387220 */ /* 0x000fe20000410000 */
[----:B------:R-:W-:Y:S01]  /*4520*/  FMNMX.FTZ R21, R195, R20, !PT ;  /* 0x00000014c3157209 */ /* 0x000fe20007810000 */
[----:B------:R5:W-:Y:S01]  /*4530*/  MUFU.EX2 R18, R177 ;  /* 0x000000b100127308 */ /* 0x000be20000000800 */
[-C--:B------:R-:W-:Y:S01]  /*4540*/  FMUL.FTZ R57, R57, R8.reuse ;  /* 0x0000000839397220 */ /* 0x080fe20000410000 */
[-C--:B------:R-:W-:Y:S01]  /*4550*/  FMUL.FTZ R60, R60, R8.reuse ;  /* 0x000000083c3c7220 */ /* 0x080fe20000410000 */
[----:B------:R-:W-:Y:S01]  /*4560*/  FMNMX.FTZ R20, R198, R21, !PT ;  /* 0x00000015c6147209 */ /* 0x000fe20007810000 */
[-C--:B------:R-:W-:Y:S01]  /*4570*/  FMUL.FTZ R61, R61, R8.reuse ;  /* 0x000000083d3d7220 */ /* 0x080fe20000410000 */
[-C--:B------:R-:W-:Y:S01]  /*4580*/  FMUL.FTZ R64, R64, R8.reuse ;  /* 0x0000000840407220 */ /* 0x080fe20000410000 */
[----:B------:R-:W-:Y:S01]  /*4590*/  FMUL.FTZ R65, R65, R8 ;  /* 0x0000000841417220 */ /* 0x000fe20000410000 */
[----:B------:R-:W-:Y:S01]  /*45a0*/  FMNMX.FTZ R21, R199, R20, !PT ;  /* 0x00000014c7157209 */ /* 0x000fe20007810000 */
[----:B------:R-:W-:Y:S01]  /*45b0*/  MUFU.EX2 R19, R19 ;  /* 0x0000001300137308 */ /* 0x000fe20000000800 */
[----:B-----5:R-:W-:-:S01]  /*45c0*/  FFMA.FTZ R177, R204, UR40, -R6 ;  /* 0x00000028ccb17c23 */ /* 0x020fc20008010806 */
[-C--:B------:R-:W-:Y:S01]  /*45d0*/  FMUL.FTZ R68, R68, R8.reuse ;  /* 0x0000000844447220 */ /* 0x080fe20000410000 */
[----:B------:R-:W-:Y:S01]  /*45e0*/  FMNMX.FTZ R20, R202, R21, !PT ;  /* 0x00000015ca147209 */ /* 0x000fe20007810000 */
[-C--:B------:R-:W-:Y:S01]  /*45f0*/  FMUL.FTZ R69, R69, R8.reuse ;  /* 0x0000000845457220 */ /* 0x080fe20000410000 */
[-C--:B------:R-:W-:Y:S01]  /*4600*/  FMUL.FTZ R72, R72, R8.reuse ;  /* 0x0000000848487220 */ /* 0x080fe20000410000 */
[----:B------:R-:W-:Y:S01]  /*4610*/  FMUL.FTZ R73, R73, R8 ;  /* 0x0000000849497220 */ /* 0x000fe20000410000 */
[----:B------:R-:W-:Y:S01]  /*4620*/  FMNMX.FTZ R21, R203, R20, !PT ;  /* 0x00000014cb157209 */ /* 0x000fe20007810000 */
[----:B------:R-:W-:Y:S01]  /*4630*/  MUFU.EX2 R156, R156 ;  /* 0x0000009c009c7308 */ /* 0x000fe20000000800 */
[-C--:B------:R-:W-:Y:S01]  /*4640*/  FMUL.FTZ R76, R76, R8.reuse ;  /* 0x000000084c4c7220 */ /* 0x080fe20000410000 */
[----:B------:R-:W-:Y:S01]  /*4650*/  FMUL.FTZ R77, R77, R8 ;  /* 0x000000084d4d7220 */ /* 0x000fe20000410000 */
[----:B------:R-:W-:Y:S01]  /*4660*/  FMNMX.FTZ R160, R206, R21, !PT ;  /* 0x00000015cea07209 */ /* 0x000fe20007810000 */
[----:B------:R-:W-:Y:S01]  /*4670*/  FFMA.FTZ R21, R185, UR40, -R6 ;  /* 0x00000028b9157c23 */ /* 0x000fe20008010806 */
[----:B------:R-:W-:-:S02]  /*4680*/  IMAD.U32 R185, RZ, RZ, UR40 ;  /* 0x00000028ffb97e24 */ /* 0x000fc4000f8e00ff */
        /* <DEDUP_REMOVED lines=12> */
[----:B------:R-:W-:Y:S01]  /*4750*/  FMUL.FTZ R92, R92, R8 ;  /* 0x000000085c5c7220 */ /* 0x000fe20000410000 */
[----:B------:R-:W-:Y:S01]  /*4760*/  FMNMX.FTZ R160, R214, R23, !PT ;  /* 0x00000017d6a07209 */ /* 0x000fe20007810000 */
[--C-:B------:R-:W-:Y:S01]  /*4770*/  FFMA.FTZ R23, R192, UR40, -R6.reuse ;  /* 0x00000028c0177c23 */ /* 0x100fe20008010806 */
[----:B------:R-:W-:-:S01]  /*4780*/  FFMA.FTZ R192, R213, UR40, -R6 ;  /* 0x00000028d5c07c23 */ /* 0x000fc20008010806 */
[----:B------:R-:W-:Y:S01]  /*4790*/  FMUL.FTZ R93, R93, R8 ;  /* 0x000000085d5d7220 */ /* 0x000fe20000410000 */
[----:B------:R-:W-:Y:S01]  /*47a0*/  FMNMX.FTZ R164, R215, R160, !PT ;  /* 0x000000a0d7a47209 */ /* 0x000fe20007810000 */
[--C-:B------:R-:W-:Y:S01]  /*47b0*/  FFMA.FTZ R160, R193, UR40, -R6.reuse ;  /* 0x00000028c1a07c23 */ /* 0x100fe20008010806 */
[----:B------:R-:W-:Y:S01]  /*47c0*/  MUFU.EX2 R22, R22 ;  /* 0x0000001600167308 */ /* 0x000fe20000000800 */
[-C--:B------:R-:W-:Y:S01]  /*47d0*/  FMUL.FTZ R96, R96, R8.reuse ;  /* 0x0000000860607220 */ /* 0x080fe20000410000 */
[-C--:B------:R-:W-:Y:S01]  /*47e0*/  FMUL.FTZ R97, R97, R8.reuse ;  /* 0x0000000861617220 */ /* 0x080fe20000410000 */
[----:B------:R-:W5:Y:S01]  /*47f0*/  SHFL.BFLY PT, R165, R164, 0x2, 0x1f ;  /* 0x0c401f00a4a57f89 */ /* 0x000f6200000e0000 */
[-C--:B------:R-:W-:Y:S01]  /*4800*/  FMUL.FTZ R100, R100, R8.reuse ;  /* 0x0000000864647220 */ /* 0x080fe20000410000 */
[-C--:B------:R-:W-:Y:S01]  /*4810*/  FMUL.FTZ R101, R101, R8.reuse ;  /* 0x0000000865657220 */ /* 0x080fe20000410000 */
[-C--:B------:R-:W-:Y:S01]  /*4820*/  FMUL.FTZ R104, R104, R8.reuse ;  /* 0x0000000868687220 */ /* 0x080fe20000410000 */
[-C--:B------:R-:W-:Y:S01]  /*4830*/  FMUL.FTZ R105, R105, R8.reuse ;  /* 0x0000000869697220 */ /* 0x080fe20000410000 */
[----:B------:R-:W-:Y:S01]  /*4840*/  MUFU.EX2 R153, R153 ;  /* 0x0000009900997308 */ /* 0x000fe20000000800 */
[-C--:B------:R-:W-:Y:S01]  /*4850*/  FMUL.FTZ R108, R108, R8.reuse ;  /* 0x000000086c6c7220 */ /* 0x080fe20000410000 */
[-C--:B------:R-:W-:Y:S01]  /*4860*/  FMUL.FTZ R109, R109, R8.reuse ;  /* 0x000000086d6d7220 */ /* 0x080fe20000410000 */
[-C--:B------:R-:W-:Y:S01]  /*4870*/  FMUL.FTZ R112, R112, R8.reuse ;  /* 0x0000000870707220 */ /* 0x080fe20000410000 */
        /* <DEDUP_REMOVED lines=15> */
[----:B-----5:R-:W-:Y:S01]  /*4970*/  FMNMX.FTZ R181, R164, R165, !PT ;  /* 0x000000a5a4b57209 */ /* 0x020fe20007810000 */
[----:B------:R-:W-:Y:S01]  /*4980*/  FFMA.FTZ R165, R208, UR40, -R6 ;  /* 0x00000028d0a57c23 */ /* 0x000fe20008010806 */
[-C--:B------:R-:W-:Y:S01]  /*4990*/  FMUL.FTZ R140, R140, R8.reuse ;  /* 0x000000088c8c7220 */ /* 0x080fe20000410000 */
[-C--:B------:R-:W-:Y:S01]  /*49a0*/  FMUL.FTZ R141, R141, R8.reuse ;  /* 0x000000088d8d7220 */ /* 0x080fe20000410000 */
[-C--:B------:R-:W-:Y:S01]  /*49b0*/  FMUL.FTZ R144, R144, R8.reuse ;  /* 0x0000000890907220 */ /* 0x080fe20000410000 */
[----:B------:R-:W5:Y:S01]  /*49c0*/  SHFL.BFLY PT, R164, R181, 0x1, 0x1f ;  /* 0x0c201f00b5a47f89 */ /* 0x000f6200000e0000 */
[----:B------:R-:W-:Y:S01]  /*49d0*/  MUFU.EX2 R168, R168 ;  /* 0x000000a800a87308 */ /* 0x000fe20000000800 */
[-C--:B------:R-:W-:Y:S01]  /*49e0*/  FMUL.FTZ R145, R145, R8.reuse ;  /* 0x0000000891917220 */ /* 0x080fe20000410000 */
[-C--:B------:R-:W-:Y:S01]  /*49f0*/  FMUL.FTZ R148, R148, R8.reuse ;  /* 0x0000000894947220 */ /* 0x080fe20000410000 */
[----:B------:R-:W-:-:S05]  /*4a00*/  FMUL.FTZ R149, R149, R8 ;  /* 0x0000000895957220 */ /* 0x000fca0000410000 */
[----:B------:R-:W-:Y:S08]  /*4a10*/  MUFU.EX2 R21, R21 ;  /* 0x0000001500157308 */ /* 0x000ff00000000800 */
[----:B------:R-:W-:Y:S01]  /*4a20*/  MUFU.EX2 R169, R169 ;  /* 0x000000a900a97308 */ /* 0x000fe20000000800 */
[----:B-----5:R-:W-:-:S07]  /*4a30*/  FMNMX.FTZ R164, R181, R164, !PT ;  /* 0x000000a4b5a47209 */ /* 0x020fce0007810000 */
[----:B------:R-:W-:Y:S01]  /*4a40*/  MUFU.EX2 R180, R180 ;  /* 0x000000b400b47308 */ /* 0x000fe20000000800 */
[----:B------:R-:W-:-:S04]  /*4a50*/  FADD.FTZ R6, -R164, R7 ;  /* 0x00000007a4067221 */ /* 0x000fc80000010100 */
[----:B------:R-:W-:Y:S01]  /*4a60*/  FMUL.FTZ R7, R6, UR40 ;  /* 0x0000002806077c20 */ /* 0x000fe20008410000 */
[----:B------:R-:W-:-:S02]  /*4a70*/  FFMA.FTZ R6, R164, R185, -8 ;  /* 0xc1000000a4067423 */ /* 0x000fc400000100b9 */
[----:B------:R-:W-:Y:S02]  /*4a80*/  MUFU.EX2 R23, R23 ;  /* 0x0000001700177308 */ /* 0x000fe40000000800 */
[----:B------:R-:W-:-:S01]  /*4a90*/  FFMA.FTZ R154, R154, UR40, -R6 ;  /* 0x000000289a9a7c23 */ /* 0x000fc20008010806 */
[--C-:B------:R-:W-:Y:S01]  /*4aa0*/  FFMA.FTZ R155, R155, UR40, -R6.reuse ;  /* 0x000000289b9b7c23 */ /* 0x100fe20008010806 */
[----:B------:R-:W-:-:S01]  /*4ab0*/  FFMA.FTZ R185, R158, UR40, -R6 ;  /* 0x000000289eb97c23 */ /* 0x000fc20008010806 */
[--C-:B------:R-:W-:Y:S01]  /*4ac0*/  FFMA.FTZ R196, R159, UR40, -R6.reuse ;  /* 0x000000289fc47c23 */ /* 0x100fe20008010806 */
[----:B------:R-:W-:-:S02]  /*4ad0*/  FFMA.FTZ R158, R162, UR40, -R6 ;  /* 0x00000028a29e7c23 */ /* 0x000fc40008010806 */
[----:B------:R-:W-:Y:S01]  /*4ae0*/  MUFU.EX2 R7, R7 ;  /* 0x0000000700077308 */ /* 0x000fe20000000800 */
[----:B------:R-:W-:-:S01]  /*4af0*/  FFMA.FTZ R159, R163, UR40, -R6 ;  /* 0x00000028a39f7c23 */ /* 0x000fc20008010806 */
[--C-:B------:R-:W-:Y:S01]  /*4b00*/  FFMA.FTZ R189, R166, UR40, -R6.reuse ;  /* 0x00000028a6bd7c23 */ /* 0x100fe20008010806 */
[----:B------:R-:W-:-:S01]  /*4b10*/  FFMA.FTZ R166, R178, UR40, -R6 ;  /* 0x00000028b2a67c23 */ /* 0x000fc20008010806 */
[--C-:B------:R-:W-:Y:S01]  /*4b20*/  FFMA.FTZ R178, R182, UR40, -R6.reuse ;  /* 0x00000028b6b27c23 */ /* 0x100fe20008010806 */
[----:B------:R-:W-:-:S01]  /*4b30*/  FFMA.FTZ R200, R167, UR40, -R6 ;  /* 0x00000028a7c87c23 */ /* 0x000fc20008010806 */
[----:B------:R-:W-:Y:S01]  /*4b40*/  FFMA.FTZ R167, R179, UR40, -R6 ;  /* 0x00000028b3a77c23 */ /* 0x000fe20008010806 */
[----:B---3--:R-:W-:-:S01]  /*4b50*/  FADD.FTZ R179, R152, R5 ;  /* 0x0000000598b37221 */ /* 0x008fc20000010000 */
[----:B------:R-:W3:Y:S01]  /*4b60*/  MUFU.EX2 R154, R154 ;  /* 0x0000009a009a7308 */ /* 0x000ee20000000800 */
[----:B------:R-:W-:-:S01]  /*4b70*/  FFMA.FTZ R162, R170, UR40, -R6 ;  /* 0x00000028aaa27c23 */ /* 0x000fc20008010806 */
[--C-:B------:R-:W-:Y:S01]  /*4b80*/  FFMA.FTZ R170, R174, UR40, -R6.reuse ;  /* 0x00000028aeaa7c23 */ /* 0x100fe20008010806 */
[----:B------:R-:W-:-:S01]  /*4b90*/  FFMA.FTZ R174, R186, UR40, -R6 ;  /* 0x00000028baae7c23 */ /* 0x000fc20008010806 */
[----:B-1----:R-:W-:Y:S01]  /*4ba0*/  FADD.FTZ R186, R10, R179 ;  /* 0x000000b30aba7221 */ /* 0x002fe20000010000 */
[----:B------:R-:W-:-:S01]  /*4bb0*/  FFMA.FTZ R163, R171, UR40, -R6 ;  /* 0x00000028aba37c23 */ /* 0x000fc20008010806 */
[--C-:B------:R-:W-:Y:S01]  /*4bc0*/  FFMA.FTZ R171, R175, UR40, -R6.reuse ;  /* 0x00000028afab7c23 */ /* 0x100fe20008010806 */
[----:B------:R-:W-:-:S01]  /*4bd0*/  FFMA.FTZ R175, R187, UR40, -R6 ;  /* 0x00000028bbaf7c23 */ /* 0x000fc20008010806 */
[----:B------:R-:W1:Y:S01]  /*4be0*/  MUFU.EX2 R155, R155 ;  /* 0x0000009b009b7308 */ /* 0x000e620000000800 */
[----:B--2---:R-:W-:-:S01]  /*4bf0*/  FADD.FTZ R186, R13, R186 ;  /* 0x000000ba0dba7221 */ /* 0x004fc20000010000 */
[--C-:B------:R-:W-:Y:S01]  /*4c00*/  FFMA.FTZ R5, R191, UR40, -R6.reuse ;  /* 0x00000028bf057c23 */ /* 0x100fe20008010806 */
[----:B------:R-:W-:-:S01]  /*4c10*/  FFMA.FTZ R190, R190, UR40, -R6 ;  /* 0x00000028bebe7c23 */ /* 0x000fc20008010806 */
[----:B------:R-:W-:Y:S01]  /*4c20*/  FFMA.FTZ R183, R183, UR40, -R6 ;  /* 0x00000028b7b77c23 */ /* 0x000fe20008010806 */
[----:B----4-:R-:W-:-:S01]  /*4c30*/  FADD.FTZ R191, R11, R186 ;  /* 0x000000ba0bbf7221 */ /* 0x010fc20000010000 */
[----:B------:R-:W-:Y:S01]  /*4c40*/  F2FP.SATFINITE.E4M3.F32.PACK_AB_MERGE_C R10, R13, R10, RZ ;  /* 0x0000000a0d0a723e */ /* 0x000fe200048070ff */
[----:B------:R-:W-:-:S01]  /*4c50*/  FFMA.FTZ R211, R211, UR40, -R6 ;  /* 0x00000028d3d37c23 */ /* 0x000fc20008010806 */
[----:B------:R-:W2:Y:S01]  /*4c60*/  MUFU.EX2 R185, R185 ;  /* 0x000000b900b97308 */ /* 0x000ea20000000800 */
[----:B---3--:R-:W-:-:S01]  /*4c70*/  FFMA.FTZ R182, R7, R4, R154 ;  /* 0x0000000407b67223 */ /* 0x008fc2000001009a */
[----:B------:R-:W-:Y:S01]  /*4c80*/  FADD.FTZ R191, R12, R191 ;  /* 0x000000bf0cbf7221 */ /* 0x000fe20000010000 */
[----:B------:R-:W-:-:S01]  /*4c90*/  FFMA.FTZ R214, R214, UR40, -R6 ;  /* 0x00000028d6d67c23 */ /* 0x000fc20008010806 */
[----:B------:R-:W-:Y:S01]  /*4ca0*/  FFMA.FTZ R215, R215, UR40, -R6 ;  /* 0x00000028d7d77c23 */ /* 0x000fe20008010806 */
[-C--:B------:R-:W-:Y:S01]  /*4cb0*/  FMUL.FTZ R26, R26, R7.reuse ;  /* 0x000000071a1a7220 */ /* 0x080fe20000410000 */
[-C--:B------:R-:W-:Y:S01]  /*4cc0*/  FMUL.FTZ R27, R27, R7.reuse ;  /* 0x000000071b1b7220 */ /* 0x080fe20000410000 */
[----:B------:R-:W-:Y:S01]  /*4cd0*/  FMUL.FTZ R30, R30, R7 ;  /* 0x000000071e1e7220 */ /* 0x000fe20000410000 */
[----:B------:R-:W3:Y:S01]  /*4ce0*/  MUFU.EX2 R196, R196 ;  /* 0x000000c400c47308 */ /* 0x000ee20000000800 */
[----:B-1----:R-:W-:-:S01]  /*4cf0*/  FADD.FTZ R182, R155, R182 ;  /* 0x000000b69bb67221 */ /* 0x002fc20000010000 */
[-C--:B------:R-:W-:Y:S01]  /*4d00*/  FMUL.FTZ R31, R31, R7.reuse ;  /* 0x000000071f1f7220 */ /* 0x080fe20000410000 */
[-C--:B------:R-:W-:Y:S01]  /*4d10*/  FMUL.FTZ R34, R34, R7.reuse ;  /* 0x0000000722227220 */ /* 0x080fe20000410000 */
[-C--:B------:R-:W-:Y:S01]  /*4d20*/  FMUL.FTZ R35, R35, R7.reuse ;  /* 0x0000000723237220 */ /* 0x080fe20000410000 */
[-C--:B------:R-:W-:Y:S01]  /*4d30*/  FMUL.FTZ R38, R38, R7.reuse ;  /* 0x0000000726267220 */ /* 0x080fe20000410000 */
[-C--:B------:R-:W-:Y:S01]  /*4d40*/  FMUL.FTZ R39, R39, R7.reuse ;  /* 0x0000000727277220 */ /* 0x080fe20000410000 */
[----:B------:R-:W-:Y:S01]  /*4d50*/  FMUL.FTZ R42, R42, R7 ;  /* 0x000000072a2a7220 */ /* 0x000fe20000410000 */
[----:B------:R-:W1:Y:S01]  /*4d60*/  MUFU.EX2 R158, R158 ;  /* 0x0000009e009e7308 */ /* 0x000e620000000800 */
[----:B--2---:R-:W-:-:S01]  /*4d70*/  FADD.FTZ R179, R185, R182 ;  /* 0x000000b6b9b37221 */ /* 0x004fc20000010000 */
[-C--:B------:R-:W-:Y:S01]  /*4d80*/  FMUL.FTZ R43, R43, R7.reuse ;  /* 0x000000072b2b7220 */ /* 0x080fe20000410000 */
[-C--:B------:R-:W-:Y:S01]  /*4d90*/  FMUL.FTZ R46, R46, R7.reuse ;  /* 0x000000072e2e7220 */ /* 0x080fe20000410000 */
[-C--:B------:R-:W-:Y:S01]  /*4da0*/  FMUL.FTZ R47, R47, R7.reuse ;  /* 0x000000072f2f7220 */ /* 0x080fe20000410000 */
[-C--:B------:R-:W-:Y:S01]  /*4db0*/  FMUL.FTZ R50, R50, R7.reuse ;  /* 0x0000000732327220 */ /* 0x080fe20000410000 */
[-C--:B------:R-:W-:Y:S01]  /*4dc0*/  FMUL.FTZ R51, R51, R7.reuse ;  /* 0x0000000733337220 */ /* 0x080fe20000410000 */
[----:B------:R-:W-:Y:S01]  /*4dd0*/  FMUL.FTZ R54, R54, R7 ;  /* 0x0000000736367220 */ /* 0x000fe20000410000 */
[----:B------:R-:W2:Y:S01]  /*4de0*/  MUFU.EX2 R159, R159 ;  /* 0x0000009f009f7308 */ /* 0x000ea20000000800 */
[----:B---3--:R-:W-:-:S01]  /*4df0*/  FADD.FTZ R187, R196, R179 ;  /* 0x000000b3c4bb7221 */ /* 0x008fc20000010000 */
[----:B------:R-:W-:Y:S01]  /*4e00*/  FFMA.FTZ R179, R194, UR40, -R6 ;  /* 0x00000028c2b37c23 */ /* 0x000fe20008010806 */
[----:B------:R-:W-:Y:S01]  /*4e10*/  F2FP.SATFINITE.E4M3.F32.PACK_AB_MERGE_C R185, R196, R185, RZ ;  /* 0x000000b9c4b9723e */ /* 0x000fe200048070ff */
[-C--:B------:R-:W-:Y:S01]  /*4e20*/  FMUL.FTZ R55, R55, R7.reuse ;  /* 0x0000000737377220 */ /* 0x080fe20000410000 */
        /* <DEDUP_REMOVED lines=13> */
[----:B------:R-:W-:Y:S01]  /*4f00*/  FFMA.FTZ R182, R195, UR40, -R6 ;  /* 0x00000028c3b67c23 */ /* 0x000fe20008010806 */
[-C--:B------:R-:W-:Y:S01]  /*4f10*/  FMUL.FTZ R75, R75, R7.reuse ;  /* 0x000000074b4b7220 */ /* 0x080fe20000410000 */
[-C--:B------:R-:W-:Y:S01]  /*4f20*/  FMUL.FTZ R78, R78, R7.reuse ;  /* 0x000000074e4e7220 */ /* 0x080fe20000410000 */
[-C--:B------:R-:W-:Y:S01]  /*4f30*/  FMUL.FTZ R79, R79, R7.reuse ;  /* 0x000000074f4f7220 */ /* 0x080fe20000410000 */
[-C--:B------:R-:W-:Y:S01]  /*4f40*/  FMUL.FTZ R82, R82, R7.reuse ;  /* 0x0000000752527220 */ /* 0x080fe20000410000 */
[----:B------:R-:W-:Y:S01]  /*4f50*/  FMUL.FTZ R83, R83, R7 ;  /* 0x0000000753537220 */ /* 0x000fe20000410000 */
[----:B------:R-:W2:Y:S01]  /*4f60*/  MUFU.EX2 R162, R162 ;  /* 0x000000a200a27308 */ /* 0x000ea20000000800 */
[----:B---3--:R-:W-:-:S01]  /*4f70*/  FADD.FTZ R187, R189, R186 ;  /* 0x000000babdbb7221 */ /* 0x008fc20000010000 */
[-C--:B------:R-:W-:Y:S01]  /*4f80*/  FMUL.FTZ R86, R86, R7.reuse ;  /* 0x0000000756567220 */ /* 0x080fe20000410000 */
[-C--:B------:R-:W-:Y:S01]  /*4f90*/  FMUL.FTZ R87, R87, R7.reuse ;  /* 0x0000000757577220 */ /* 0x080fe20000410000 */
[-C--:B------:R-:W-:Y:S01]  /*4fa0*/  FMUL.FTZ R90, R90, R7.reuse ;  /* 0x000000075a5a7220 */ /* 0x080fe20000410000 */
[-C--:B------:R-:W-:Y:S01]  /*4fb0*/  FMUL.FTZ R91, R91, R7.reuse ;  /* 0x000000075b5b7220 */ /* 0x080fe20000410000 */
[-C--:B------:R-:W-:Y:S01]  /*4fc0*/  FMUL.FTZ R94, R94, R7.reuse ;  /* 0x000000075e5e7220 */ /* 0x080fe20000410000 */
[----:B------:R-:W-:Y:S01]  /*4fd0*/  FMUL.FTZ R95, R95, R7 ;  /* 0x000000075f5f7220 */ /* 0x000fe20000410000 */
[----:B------:R-:W3:Y:S01]  /*4fe0*/  MUFU.EX2 R163, R163 ;  /* 0x000000a300a37308 */ /* 0x000ee20000000800 */
[----:B-1----:R-:W-:-:S01]  /*4ff0*/  FADD.FTZ R187, R200, R187 ;  /* 0x000000bbc8bb7221 */ /* 0x002fc20000010000 */
[----:B------:R-:W-:Y:S01]  /*5000*/  F2FP.SATFINITE.E4M3.F32.PACK_AB_MERGE_C R189, R200, R189, RZ ;  /* 0x000000bdc8bd723e */ /* 0x000fe200048070ff */
[-C--:B------:R-:W-:Y:S01]  /*5010*/  FMUL.FTZ R98, R98, R7.reuse ;  /* 0x0000000762627220 */ /* 0x080fe20000410000 */
[-C--:B------:R-:W-:Y:S01]  /*5020*/  FMUL.FTZ R99, R99, R7.reuse ;  /* 0x0000000763637220 */ /* 0x080fe20000410000 */
[-C--:B------:R-:W-:Y:S01]  /*5030*/  FMUL.FTZ R102, R102, R7.reuse ;  /* 0x0000000766667220 */ /* 0x080fe20000410000 */
[-C--:B------:R-:W-:Y:S01]  /*5040*/  FMUL.FTZ R103, R103, R7.reuse ;  /* 0x0000000767677220 */ /* 0x080fe20000410000 */
[----:B------:R-:W-:Y:S01]  /*5050*/  FMUL.FTZ R106, R106, R7 ;  /* 0x000000076a6a7220 */ /* 0x000fe20000410000 */
[----:B------:R1:W-:Y:S01]  /*5060*/  MUFU.EX2 R4, R190 ;  /* 0x000000be00047308 */ /* 0x0003e20000000800 */
        /* <DEDUP_REMOVED lines=8> */
[----:B-1----:R-:W-:-:S01]  /*50f0*/  FADD.FTZ R190, R14, R191 ;  /* 0x000000bf0ebe7221 */ /* 0x002fc20000010000 */
[----:B---3--:R-:W-:Y:S01]  /*5100*/  FADD.FTZ R193, R163, R194 ;  /* 0x000000c2a3c17221 */ /* 0x008fe20000010000 */
[----:B------:R-:W-:Y:S01]  /*5110*/  F2FP.SATFINITE.E4M3.F32.PACK_AB_MERGE_C R14, R19, R14, RZ ;  /* 0x0000000e130e723e */ /* 0x000fe200048070ff */
[----:B------:R-:W-:Y:S01]  /*5120*/  FMUL.FTZ R119, R119, R7 ;  /* 0x0000000777777220 */ /* 0x000fe20000410000 */
[----:B------:R-:W-:-:S01]  /*5130*/  FADD.FTZ R191, R19, R190 ;  /* 0x000000be13bf7221 */ /* 0x000fc20000010000 */
[----:B------:R-:W-:Y:S01]  /*5140*/  FFMA.FTZ R190, R198, UR40, -R6 ;  /* 0x00000028c6be7c23 */ /* 0x000fe20008010806 */
[----:B------:R-:W-:Y:S01]  /*5150*/  FMUL.FTZ R122, R122, R7 ;  /* 0x000000077a7a7220 */ /* 0x000fe20000410000 */
[----:B------:R-:W1:Y:S01]  /*5160*/  MUFU.EX2 R171, R171 ;  /* 0x000000ab00ab7308 */ /* 0x000e620000000800 */
[----:B------:R-:W-:-:S01]  /*5170*/  FADD.FTZ R186, R156, R191 ;  /* 0x000000bf9cba7221 */ /* 0x000fc20000010000 */
[----:B------:R-:W-:Y:S01]  /*5180*/  FFMA.FTZ R191, R199, UR40, -R6 ;  /* 0x00000028c7bf7c23 */ /* 0x000fe20008010806 */
[-C--:B------:R-:W-:Y:S01]  /*5190*/  FMUL.FTZ R123, R123, R7.reuse ;  /* 0x000000077b7b7220 */ /* 0x080fe20000410000 */
[----:B------:R-:W-:Y:S01]  /*51a0*/  FMUL.FTZ R126, R126, R7 ;  /* 0x000000077e7e7220 */ /* 0x000fe20000410000 */
[----:B------:R-:W-:-:S01]  /*51b0*/  FADD.FTZ R187, R15, R186 ;  /* 0x000000ba0fbb7221 */ /* 0x000fc20000010000 */
[-C--:B------:R-:W-:Y:S01]  /*51c0*/  FMUL.FTZ R127, R127, R7.reuse ;  /* 0x000000077f7f7220 */ /* 0x080fe20000410000 */
[----:B------:R-:W-:Y:S01]  /*51d0*/  FMUL.FTZ R130, R130, R7 ;  /* 0x0000000782827220 */ /* 0x000fe20000410000 */
[----:B------:R-:W3:Y:S01]  /*51e0*/  MUFU.EX2 R166, R166 ;  /* 0x000000a600a67308 */ /* 0x000ee20000000800 */
[----:B------:R-:W-:-:S01]  /*51f0*/  FADD.FTZ R186, R22, R187 ;  /* 0x000000bb16ba7221 */ /* 0x000fc20000010000 */
[----:B--2---:R-:W-:Y:S01]  /*5200*/  FADD.FTZ R194, R170, R193 ;  /* 0x000000c1aac27221 */ /* 0x004fe20000010000 */
[-C--:B------:R-:W-:Y:S01]  /*5210*/  FMUL.FTZ R131, R131, R7.reuse ;  /* 0x0000000783837220 */ /* 0x080fe20000410000 */
[----:B------:R-:W-:Y:S01]  /*5220*/  FMUL.FTZ R134, R134, R7 ;  /* 0x0000000786867220 */ /* 0x000fe20000410000 */
[----:B------:R-:W-:-:S01]  /*5230*/  FADD.FTZ R198, R153, R186 ;  /* 0x000000ba99c67221 */ /* 0x000fc20000010000 */
[----:B------:R-:W-:Y:S01]  /*5240*/  FFMA.FTZ R186, R202, UR40, -R6 ;  /* 0x00000028caba7c23 */ /* 0x000fe20008010806 */
[----:B------:R-:W-:Y:S01]  /*5250*/  FMUL.FTZ R135, R135, R7 ;  /* 0x0000000787877220 */ /* 0x000fe20000410000 */
[----:B------:R-:W2:Y:S01]  /*5260*/  MUFU.EX2 R167, R167 ;  /* 0x000000a700a77308 */ /* 0x000ea20000000800 */
[----:B-1----:R-:W-:-:S01]  /*5270*/  FADD.FTZ R187, R171, R194 ;  /* 0x000000c2abbb7221 */ /* 0x002fc20000010000 */
[----:B------:R-:W-:Y:S01]  /*5280*/  FADD.FTZ R193, R17, R198 ;  /* 0x000000c611c17221 */ /* 0x000fe20000010000 */
[----:B------:R-:W-:Y:S01]  /*5290*/  F2FP.SATFINITE.E4M3.F32.PACK_AB_MERGE_C R170, R171, R170, RZ ;  /* 0x000000aaabaa723e */ /* 0x000fe200048070ff */
[----:B------:R-:W-:Y:S01]  /*52a0*/  FMUL.FTZ R138, R138, R7 ;  /* 0x000000078a8a7220 */ /* 0x000fe20000410000 */
[----:B------:R-:W-:Y:S01]  /*52b0*/  F2FP.SATFINITE.E4M3.F32.PACK_AB_MERGE_C R171, R168, R157, RZ ;  /* 0x0000009da8ab723e */ /* 0x000fe200048070ff */
[----:B------:R-:W-:Y:S01]  /*52c0*/  FADD.FTZ R198, R18, R193 ;  /* 0x000000c112c67221 */ /* 0x000fe20000010000 */
[----:B------:R-:W-:Y:S01]  /*52d0*/  FMUL.FTZ R139, R139, R7 ;  /* 0x000000078b8b7220 */ /* 0x000fe20000410000 */
[----:B------:R-:W1:Y:S01]  /*52e0*/  MUFU.EX2 R178, R178 ;  /* 0x000000b200b27308 */ /* 0x000e620000000800 */
[----:B---3--:R-:W-:-:S01]  /*52f0*/  FADD.FTZ R194, R166, R187 ;  /* 0x000000bba6c27221 */ /* 0x008fc20000010000 */
[----:B------:R-:W-:Y:S01]  /*5300*/  FADD.FTZ R195, R157, R198 ;  /* 0x000000c69dc37221 */ /* 0x000fe20000010000 */
[----:B------:R-:W-:-:S01]  /*5310*/  FFMA.FTZ R187, R203, UR40, -R6 ;  /* 0x00000028cbbb7c23 */ /* 0x000fc20008010806 */
[----:B------:R-:W-:Y:S01]  /*5320*/  F2FP.SATFINITE.E4M3.F32.PACK_AB_MERGE_C R157, R163, R162, R170 ;  /* 0x000000a2a39d723e */ /* 0x000fe200048070aa */
[-C--:B------:R-:W-:Y:S01]  /*5330*/  FMUL.FTZ R142, R142, R7.reuse ;  /* 0x000000078e8e7220 */ /* 0x080fe20000410000 */
[----:B------:R-:W-:Y:S01]  /*5340*/  FADD.FTZ R195, R168, R195 ;  /* 0x000000c3a8c37221 */ /* 0x000fe20000010000 */
[----:B------:R-:W-:Y:S01]  /*5350*/  FMUL.FTZ R143, R143, R7 ;  /* 0x000000078f8f7220 */ /* 0x000fe20000410000 */
[----:B------:R-:W3:Y:S01]  /*5360*/  MUFU.EX2 R183, R183 ;  /* 0x000000b700b77308 */ /* 0x000ee20000000800 */
[----:B--2---:R-:W-:-:S01]  /*5370*/  FADD.FTZ R193, R167, R194 ;  /* 0x000000c2a7c17221 */ /* 0x004fc20000010000 */
[----:B------:R-:W-:Y:S01]  /*5380*/  FADD.FTZ R198, R20, R195 ;  /* 0x000000c314c67221 */ /* 0x000fe20000010000 */
[----:B------:R-:W-:-:S01]  /*5390*/  FFMA.FTZ R195, R207, UR40, -R6 ;  /* 0x00000028cfc37c23 */ /* 0x000fc20008010806 */
[-C--:B------:R-:W-:Y:S01]  /*53a0*/  FMUL.FTZ R146, R146, R7.reuse ;  /* 0x0000000792927220 */ /* 0x080fe20000410000 */
[-C--:B------:R-:W-:Y:S01]  /*53b0*/  FMUL.FTZ R147, R147, R7.reuse ;  /* 0x0000000793937220 */ /* 0x080fe20000410000 */
[----:B------:R-:W-:Y:S01]  /*53c0*/  FADD.FTZ R198, R21, R198 ;  /* 0x000000c615c67221 */ /* 0x000fe20000010000 */
[----:B------:R-:W-:Y:S01]  /*53d0*/  FMUL.FTZ R150, R150, R7 ;  /* 0x0000000796967220 */ /* 0x000fe20000410000 */
[----:B------:R-:W2:Y:S01]  /*53e0*/  MUFU.EX2 R174, R174 ;  /* 0x000000ae00ae7308 */ /* 0x000ea20000000800 */
[----:B-1----:R-:W-:-:S01]  /*53f0*/  FADD.FTZ R194, R178, R193 ;  /* 0x000000c1b2c27221 */ /* 0x002fc20000010000 */
[----:B------:R-:W-:Y:S01]  /*5400*/  FADD.FTZ R197, R169, R198 ;  /* 0x000000c6a9c57221 */ /* 0x000fe20000010000 */
[----:B------:R-:W-:Y:S01]  /*5410*/  F2FP.SATFINITE.E4M3.F32.PACK_AB_MERGE_C R169, R180, R169, RZ ;  /* 0x000000a9b4a9723e */ /* 0x000fe200048070ff */
[----:B------:R-:W-:Y:S01]  /*5420*/  FMUL.FTZ R151, R151, R7 ;  /* 0x0000000797977220 */ /* 0x000fe20000410000 */
[----:B------:R-:W-:-:S03]  /*5430*/  F2FP.SATFINITE.E4M3.F32.PACK_AB_MERGE_C R152, R152, R9, R10 ;  /* 0x000000099898723e */ /* 0x000fc6000480700a */
[----:B------:R-:W1:Y:S01]  /*5440*/  MUFU.EX2 R175, R175 ;  /* 0x000000af00af7308 */ /* 0x000e620000000800 */
[----:B---3--:R-:W-:-:S01]  /*5450*/  FADD.FTZ R193, R183, R194 ;  /* 0x000000c2b7c17221 */ /* 0x008fc20000010000 */
[----:B------:R-:W-:Y:S01]  /*5460*/  FFMA.FTZ R194, R206, UR40, -R6 ;  /* 0x00000028cec27c23 */ /* 0x000fe20008010806 */
[----:B------:R-:W-:-:S05]  /*5470*/  F2FP.SATFINITE.E4M3.F32.PACK_AB_MERGE_C R178, R183, R178, RZ ;  /* 0x000000b2b7b2723e */ /* 0x000fca00048070ff */
[----:B------:R-:W3:Y:S01]  /*5480*/  MUFU.EX2 R5, R5 ;  /* 0x0000000500057308 */ /* 0x000ee20000000800 */
[----:B--2---:R-:W-:-:S07]  /*5490*/  FADD.FTZ R202, R174, R193 ;  /* 0x000000c1aeca7221 */ /* 0x004fce0000010000 */
[----:B------:R-:W2:Y:S01]  /*54a0*/  MUFU.EX2 R179, R179 ;  /* 0x000000b300b37308 */ /* 0x000ea20000000800 */
[----:B-1----:R-:W-:-:S01]  /*54b0*/  FADD.FTZ R193, R175, R202 ;  /* 0x000000caafc17221 */ /* 0x002fc20000010000 */
[----:B------:R-:W-:-:S03]  /*54c0*/  FADD.FTZ R202, R180, R197 ;  /* 0x000000c5b4ca7221 */ /* 0x000fc60000010000 */
[----:B------:R-:W-:Y:S01]  /*54d0*/  FADD.FTZ R198, R4, R193 ;  /* 0x000000c104c67221 */ /* 0x000fe20000010000 */
[----:B------:R-:W-:-:S01]  /*54e0*/  FADD.FTZ R197, R23, R202 ;  /* 0x000000ca17c57221 */ /* 0x000fc20000010000 */
[----:B------:R-:W-:Y:S01]  /*54f0*/  FFMA.FTZ R193, R210, UR40, -R6 ;  /* 0x00000028d2c17c23 */ /* 0x000fe20008010806 */
[----:B------:R-:W1:Y:S01]  /*5500*/  MUFU.EX2 R160, R160 ;  /* 0x000000a000a07308 */ /* 0x000e620000000800 */
[----:B---3--:R-:W-:-:S07]  /*5510*/  FADD.FTZ R198, R5, R198 ;  /* 0x000000c605c67221 */ /* 0x008fce0000010000 */
[----:B------:R-:W3:Y:S01]  /*5520*/  MUFU.EX2 R182, R182 ;  /* 0x000000b600b67308 */ /* 0x000ee20000000800 */
[----:B--2---:R-:W-:-:S07]  /*5530*/  FADD.FTZ R199, R179, R198 ;  /* 0x000000c6b3c77221 */ /* 0x004fce0000010000 */
[----:B------:R-:W2:Y:S01]  /*5540*/  MUFU.EX2 R173, R173 ;  /* 0x000000ad00ad7308 */ /* 0x000ea20000000800 */
[----:B-1----:R-:W-:-:S01]  /*5550*/  FADD.FTZ R198, R160, R197 ;  /* 0x000000c5a0c67221 */ /* 0x002fc20000010000 */
[----:B------:R-:W-:Y:S02]  /*5560*/  F2FP.SATFINITE.E4M3.F32.PACK_AB_MERGE_C R197, R153, R22, RZ ;  /* 0x0000001699c5723e */ /* 0x000fe400048070ff */
[----:B------:R-:W-:Y:S02]  /*5570*/  F2FP.SATFINITE.E4M3.F32.PACK_AB_MERGE_C R153, R155, R154, R185 ;  /* 0x0000009a9b99723e */ /* 0x000fe400048070b9 */
[----:B------:R-:W-:Y:S02]  /*5580*/  F2FP.SATFINITE.E4M3.F32.PACK_AB_MERGE_C R155, R159, R158, R189 ;  /* 0x0000009e9f9b723e */ /* 0x000fe400048070bd */
[----:B------:R-:W1:Y:S01]  /*5590*/  MUFU.EX2 R190, R190 ;  /* 0x000000be00be7308 */ /* 0x000e620000000800 */
[----:B---3--:R-:W-:-:S01]  /*55a0*/  FADD.FTZ R199, R182, R199 ;  /* 0x000000c7b6c77221 */ /* 0x008fc20000010000 */
[----:B------:R-:W-:-:S02]  /*55b0*/  F2FP.SATFINITE.E4M3.F32.PACK_AB_MERGE_C R158, R18, R17, R171 ;  /* 0x00000011129e723e */ /* 0x000fc400048070ab */
[----:B------:R-:W-:Y:S02]  /*55c0*/  F2FP.SATFINITE.E4M3.F32.PACK_AB_MERGE_C R154, R12, R11, R14 ;  /* 0x0000000b0c9a723e */ /* 0x000fe4000480700e */
[----:B------:R-:W-:Y:S02]  /*55d0*/  F2FP.SATFINITE.E4M3.F32.PACK_AB_MERGE_C R156, R15, R156, R197 ;  /* 0x0000009c0f9c723e */ /* 0x000fe400048070c5 */
[----:B------:R-:W3:Y:S01]  /*55e0*/  MUFU.EX2 R184, R184 ;  /* 0x000000b800b87308 */ /* 0x000ee20000000800 */
[----:B--2---:R-:W-:-:S01]  /*55f0*/  FADD.FTZ R13, R173, R198 ;  /* 0x000000c6ad0d7221 */ /* 0x004fc20000010000 */
[----:B------:R-:W-:-:S06]  /*5600*/  F2FP.SATFINITE.E4M3.F32.PACK_AB_MERGE_C R159, R167, R166, R178 ;  /* 0x000000a6a79f723e */ /* 0x000fcc00048070b2 */
[----:B------:R-:W2:Y:S01]  /*5610*/  MUFU.EX2 R191, R191 ;  /* 0x000000bf00bf7308 */ /* 0x000ea20000000800 */
[----:B-1----:R-:W-:-:S07]  /*5620*/  FADD.FTZ R196, R190, R199 ;  /* 0x000000c7bec47221 */ /* 0x002fce0000010000 */
[----:B------:R-:W1:Y:S01]  /*5630*/  MUFU.EX2 R161, R161 ;  /* 0x000000a100a17308 */ /* 0x000e620000000800 */
[----:B---3--:R-:W-:-:S01]  /*5640*/  FADD.FTZ R198, R184, R13 ;  /* 0x0000000db8c67221 */ /* 0x008fc20000010000 */
[----:B------:R-:W-:-:S04]  /*5650*/  F2FP.SATFINITE.E4M3.F32.PACK_AB_MERGE_C R173, R184, R173, RZ ;  /* 0x000000adb8ad723e */ /* 0x000fc800048070ff */
[----:B------:R-:W-:Y:S02]  /*5660*/  F2FP.SATFINITE.E4M3.F32.PACK_AB_MERGE_C R170, R160, R23, R173 ;  /* 0x00000017a0aa723e */ /* 0x000fe400048070ad */
[----:B------:R-:W3:Y:S01]  /*5670*/  MUFU.EX2 R186, R186 ;  /* 0x000000ba00ba7308 */ /* 0x000ee20000000800 */
[----:B--2---:R-:W-:-:S01]  /*5680*/  FADD.FTZ R13, R191, R196 ;  /* 0x000000c4bf0d7221 */ /* 0x004fc20000010000 */
[----:B------:R-:W-:-:S04]  /*5690*/  F2FP.SATFINITE.E4M3.F32.PACK_AB_MERGE_C R190, R191, R190, RZ ;  /* 0x000000bebfbe723e */ /* 0x000fc800048070ff */
[----:B------:R-:W-:Y:S02]  /*56a0*/  F2FP.SATFINITE.E4M3.F32.PACK_AB_MERGE_C R171, R182, R179, R190 ;  /* 0x000000b3b6ab723e */ /* 0x000fe400048070be */
[----:B------:R-:W2:Y:S01]  /*56b0*/  MUFU.EX2 R172, R172 ;  /* 0x000000ac00ac7308 */ /* 0x000ea20000000800 */
[----:B-1----:R-:W-:-:S07]  /*56c0*/  FADD.FTZ R19, R161, R198 ;  /* 0x000000c6a1137221 */ /* 0x002fce0000010000 */
[----:B------:R-:W1:Y:S01]  /*56d0*/  MUFU.EX2 R187, R187 ;  /* 0x000000bb00bb7308 */ /* 0x000e620000000800 */
[----:B---3--:R-:W-:-:S07]  /*56e0*/  FADD.FTZ R22, R186, R13 ;  /* 0x0000000dba167221 */ /* 0x008fce0000010000 */
[----:B------:R-:W3:Y:S01]  /*56f0*/  MUFU.EX2 R177, R177 ;  /* 0x000000b100b17308 */ /* 0x000ee20000000800 */
[----:B--2---:R-:W-:-:S07]  /*5700*/  FADD.FTZ R196, R172, R19 ;  /* 0x00000013acc47221 */ /* 0x004fce0000010000 */
[----:B------:R-:W2:Y:S01]  /*5710*/  MUFU.EX2 R194, R194 ;  /* 0x000000c200c27308 */ /* 0x000ea20000000800 */
[----:B-1----:R-:W-:-:S07]  /*5720*/  FADD.FTZ R13, R187, R22 ;  /* 0x00000016bb0d7221 */ /* 0x002fce0000010000 */
[----:B------:R-:W1:Y:S01]  /*5730*/  MUFU.EX2 R188, R188 ;  /* 0x000000bc00bc7308 */ /* 0x000e620000000800 */
[----:B---3--:R-:W-:-:S07]  /*5740*/  FADD.FTZ R19, R177, R196 ;  /* 0x000000c4b1137221 */ /* 0x008fce0000010000 */
[----:B------:R-:W3:Y:S01]  /*5750*/  MUFU.EX2 R195, R195 ;  /* 0x000000c300c37308 */ /* 0x000ee20000000800 */
[----:B--2---:R-:W-:-:S07]  /*5760*/  FADD.FTZ R22, R194, R13 ;  /* 0x0000000dc2167221 */ /* 0x004fce0000010000 */
[----:B------:R-:W2:Y:S01]  /*5770*/  MUFU.EX2 R165, R165 ;  /* 0x000000a500a57308 */ /* 0x000ea20000000800 */
[----:B-1----:R-:W-:-:S01]  /*5780*/  FADD.FTZ R168, R188, R19 ;  /* 0x00000013bca87221 */ /* 0x002fc20000010000 */
[----:B------:R-:W-:Y:S02]  /*5790*/  F2FP.SATFINITE.E4M3.F32.PACK_AB_MERGE_C R19, R5, R4, RZ ;  /* 0x000000040513723e */ /* 0x000fe400048070ff */
[----:B------:R-:W-:-:S04]  /*57a0*/  F2FP.SATFINITE.E4M3.F32.PACK_AB_MERGE_C R177, R188, R177, RZ ;  /* 0x000000b1bcb1723e */ /* 0x000fc800048070ff */
[----:B------:R-:W1:Y:S01]  /*57b0*/  MUFU.EX2 R193, R193 ;  /* 0x000000c100c17308 */ /* 0x000e620000000800 */
[----:B---3--:R-:W-:-:S01]  /*57c0*/  FADD.FTZ R22, R195, R22 ;  /* 0x00000016c3167221 */ /* 0x008fc20000010000 */
[----:B------:R-:W-:Y:S02]  /*57d0*/  F2FP.SATFINITE.E4M3.F32.PACK_AB_MERGE_C R194, R195, R194, RZ ;  /* 0x000000c2c3c2723e */ /* 0x000fe400048070ff */
[----:B------:R-:W-:Y:S02]  /*57e0*/  F2FP.SATFINITE.E4M3.F32.PACK_AB_MERGE_C R172, R172, R161, R177 ;  /* 0x000000a1acac723e */ /* 0x000fe400048070b1 */
[----:B------:R-:W-:Y:S02]  /*57f0*/  F2FP.SATFINITE.E4M3.F32.PACK_AB_MERGE_C R173, R187, R186, R194 ;  /* 0x000000babbad723e */ /* 0x000fe400048070c2 */
[----:B------:R-:W3:Y:S01]  /*5800*/  MUFU.EX2 R176, R176 ;  /* 0x000000b000b07308 */ /* 0x000ee20000000800 */
[----:B--2---:R-:W-:-:S01]  /*5810*/  FADD.FTZ R5, R165, R168 ;  /* 0x000000a8a5057221 */ /* 0x004fc20000010000 */
[----:B------:R-:W-:-:S02]  /*5820*/  F2FP.SATFINITE.E4M3.F32.PACK_AB_MERGE_C R168, R21, R20, R169 ;  /* 0x0000001415a8723e */ /* 0x000fc400048070a9 */
[----:B------:R-:W-:-:S04]  /*5830*/  F2FP.SATFINITE.E4M3.F32.PACK_AB_MERGE_C R169, R175, R174, R19 ;  /* 0x000000aeafa9723e */ /* 0x000fc80004807013 */
        /* <DEDUP_REMOVED lines=9> */
[----:B---3--:R-:W-:-:S01]  /*58d0*/  FADD.FTZ R4, R214, R13 ;  /* 0x0000000dd6047221 */ /* 0x008fc20000010000 */
[C---:B--2---:R-:W-:Y:S01]  /*58e0*/  F2FP.SATFINITE.E4M3.F32.PACK_AB_MERGE_C R181, R192.reuse, R181, RZ ;  /* 0x000000b5c0b5723e */ /* 0x044fe200048070ff */
[----:B------:R-:W-:-:S03]  /*58f0*/  FADD.FTZ R5, R192, R5 ;  /* 0x00000005c0057221 */ /* 0x000fc60000010000 */
[----:B------:R-:W-:Y:S02]  /*5900*/  F2FP.SATFINITE.E4M3.F32.PACK_AB_MERGE_C R174, R176, R165, R181 ;  /* 0x000000a5b0ae723e */ /* 0x000fe400048070b5 */
[C---:B-1----:R-:W-:Y:S01]  /*5910*/  F2FP.SATFINITE.E4M3.F32.PACK_AB_MERGE_C R214, R215.reuse, R214, RZ ;  /* 0x000000d6d7d6723e */ /* 0x042fe200048070ff */
[----:B------:R-:W-:-:S03]  /*5920*/  FADD.FTZ R4, R215, R4 ;  /* 0x00000004d7047221 */ /* 0x000fc60000010000 */
[----:B------:R-:W-:Y:S01]  /*5930*/  F2FP.SATFINITE.E4M3.F32.PACK_AB_MERGE_C R175, R6, R193, R214 ;  /* 0x000000c106af723e */ /* 0x000fe200048070d6 */
[----:B------:R-:W-:Y:S06]  /*5940*/  @!P0 BRA `(.L_x_29) ;  /* 0x0000000000048947 */ /* 0x000fec0003800000 */
[----:B------:R-:W-:Y:S01]  /*5950*/  BPT.TRAP 0x1 ;  /* 0x000000040000795c */ /* 0x000fe20000300000 */
.L_x_29:
[----:B------:R-:W-:-:S04]  /*5960*/  IMAD.U32 R6, RZ, RZ, UR52 ;  /* 0x00000034ff067e24 */ /* 0x000fc8000f8e00ff */
[----:B------:R1:W2:Y:S01]  /*5970*/  SYNCS.PHASECHK.TRANS64.TRYWAIT P2, [UR49+0x38850], R6 ;  /* 0x03885006ff0075a7 */ /* 0x0002a20008040171 */
[----:B------:R-:W-:Y:S05]  /*5980*/  @!P0 BRA `(.L_x_30) ;  /* 0x0000000000048947 */ /* 0x000fea0003800000 */
[----:B------:R-:W-:Y:S01]  /*5990*/  BPT.TRAP 0x1 ;  /* 0x000000040000795c */ /* 0x000fe20000300000 */
.L_x_30:
[----:B--2---:R-:W-:Y:S05]  /*59a0*/  @P2 BRA `(.L_x_31) ;  /* 0x00000000000c2947 */ /* 0x004fea0003800000 */
[----:B-1----:R-:W-:-:S04]  /*59b0*/  IMAD.U32 R6, RZ, RZ, UR52 ;  /* 0x00000034ff067e24 */ /* 0x002fc8000f8e00ff */
[----:B------:R-:W1:Y:S02]  /*59c0*/  SYNCS.PHASECHK.TRANS64.TRYWAIT P2, [UR49+0x38850], R6 ;  /* 0x03885006ff0075a7 */ /* 0x000e640008040171 */
[----:B-1----:R-:W-:Y:S05]  /*59d0*/  @!P2 BRA `(.L_x_32) ;  /* 0x0000009c0078a947 */ /* 0x002fea0003800000 */
.L_x_31:
[----:B------:R2:W-:Y:S01]  /*59e0*/  BAR.SYNC.DEFER_BLOCKING R2, 0x100 ;  /* 0x000400020000751d */ /* 0x0005e20000010000 */
[----:B------:R-:W-:-:S05]  /*59f0*/  ULEA UR10, UR45, UR50, 0xb ;  /* 0x000000322d0a7291 */ /* 0x000fca000f8e583f */
[----:B------:R-:W-:Y:S02]  /*5a00*/  UMOV UR7, 0x40000040 ;  /* 0x4000004000077882 */ /* 0x000fe40000000000 */
[----:B------:R-:W-:Y:S01]  /*5a10*/  UMOV UR6, UR10 ;  /* 0x0000000a00067c82 */ /* 0x000fe20008000000 */
[----:B------:R-:W-:-:S06]  /*5a20*/  WARPGROUP.ARRIVE ;  /* 0x00000000000079c5 */ /* 0x000fcc0000000000 */
        /* <DEDUP_REMOVED lines=20> */
[----:B--2---:R-:W-:Y:S05]  /*5b70*/  @!P0 BRA `(.L_x_33) ;  /* 0x0000000000048947 */ /* 0x004fea0003800000 */
[----:B------:R-:W-:Y:S01]  /*5b80*/  BPT.TRAP 0x1 ;  /* 0x000000040000795c */ /* 0x000fe20000300000 */
.L_x_33:
[----:B------:R-:W-:Y:S01]  /*5b90*/  UIADD3 UR49, UR49, 0x38860, URZ ;  /* 0x0003886031317890 */ /* 0x000fe2000fffe03f */
[----:B-1----:R-:W-:Y:S01]  /*5ba0*/  IMAD.MOV.U32 R7, RZ, RZ, R164 ;  /* 0x000000ffff077224 */ /* 0x002fe200078e00a4 */
[----:B------:R-:W-:Y:S01]  /*5bb0*/  UMOV UR6, UR45 ;  /* 0x0000002d00067c82 */ /* 0x000fe20008000000 */
[----:B------:R-:W-:Y:S01]  /*5bc0*/  IMAD.MOV.U32 R6, RZ, RZ, R3 ;  /* 0x000000ffff067224 */ /* 0x000fe200078e0003 */
[----:B------:R-:W-:-:S09]  /*5bd0*/  UPRMT UR49, UR51, 0x654, UR49 ;  /* 0x0000065433317896 */ /* 0x000fd20008000031 */
[----:B------:R-:W-:Y:S01]  /*5be0*/  SYNCS.ARRIVE.TRANS64.RED.A1T0 RZ, [UR49], RZ ;  /* 0x000000ffffff79a7 */ /* 0x000fe20008100431 */
[----:B------:R-:W-:Y:S05]  /*5bf0*/  @P1 BRA `(.L_x_34) ;  /* 0xffffffdc00741947 */ /* 0x000fea000383ffff */
.L_x_23:
[----:B------:R-:W-:Y:S01]  /*5c00*/  ULDC.64 UR8, c[0x0][0x9a0] ;  /* 0x0002680000087ab9 */ /* 0x000fe20000000a00 */
[----:B------:R-:W-:Y:S01]  /*5c10*/  IMAD.MOV.U32 R8, RZ, RZ, 0x3f800000 ;  /* 0x3f800000ff087424 */ /* 0x000fe200078e00ff */
[----:B------:R-:W-:Y:S01]  /*5c20*/  UISETP.NE.U32.AND UP0, UPT, UR8, URZ, UPT ;  /* 0x0000003f0800728c */ /* 0x000fe2000bf05070 */
[----:B------:R2:W-:Y:S06]  /*5c30*/  BAR.ARV R0, 0x100 ;  /* 0x000400000000751d */ /* 0x0005ec0000002000 */
[----:B------:R-:W-:Y:S02]  /*5c40*/  UISETP.NE.AND.EX UP0, UPT, UR9, URZ, UPT, UP0 ;  /* 0x0000003f0900728c */ /* 0x000fe4000bf05300 */
[----:B------:R-:W-:Y:S06]  /*5c50*/  BAR.ARV 0x8, 0x180 ;  /* 0x0206000000007b1d */ /* 0x000fec0000002000 */
[----:B------:R-:W-:-:S03]  /*5c60*/  PLOP3.LUT P0, PT, PT, PT, UP0, 0x80, 0x0 ;  /* 0x000000000000781c */ /* 0x000fc60003f0f008 */
[----:B------:R-:W-:Y:S01]  /*5c70*/  @UP0 ULDC.64 UR10, c[0x0][0x9c8] ;  /* 0x00027200000a0ab9 */ /* 0x000fe20000000a00 */
[----:B------:R-:W-:Y:S02]  /*5c80*/  @UP0 USHF.R.S32.HI UR7, URZ, 0x1f, UR42 ;  /* 0x0000001f3f070899 */ /* 0x000fe4000801142a */
[----:B------:R-:W-:Y:S02]  /*5c90*/  @UP0 UIMAD UR6, UR38, UR10, URZ ;  /* 0x0000000a260602a4 */ /* 0x000fe4000f8e023f */
[----:B------:R-:W-:Y:S02]  /*5ca0*/  @UP0 UIMAD.WIDE.U32 UR4, UR37, UR10, URZ ;  /* 0x0000000a250402a5 */ /* 0x000fe4000f8e003f */
[----:B------:R-:W-:-:S03]  /*5cb0*/  @UP0 UIMAD UR6, UR37, UR11, UR6 ;  /* 0x0000000b250602a4 */ /* 0x000fc6000f8e0206 */
[----:B------:R-:W-:Y:S01]  /*5cc0*/  @UP0 ULDC.64 UR10, c[0x0][0x9d0] ;  /* 0x00027400000a0ab9 */ /* 0x000fe20000000a00 */
[----:B------:R-:W-:Y:S02]  /*5cd0*/  @UP0 UIADD3 UR5, UR5, UR6, URZ ;  /* 0x0000000605050290 */ /* 0x000fe4000fffe03f */
[----:B------:R-:W-:Y:S02]  /*5ce0*/  @UP0 UIMAD UR6, UR7, UR10, URZ ;  /* 0x0000000a070602a4 */ /* 0x000fe4000f8e023f */
[----:B------:R-:W-:Y:S02]  /*5cf0*/  @UP0 UIMAD.WIDE.U32 UR4, UR42, UR10, UR4 ;  /* 0x0000000a2a0402a5 */ /* 0x000fe4000f8e0004 */
[----:B------:R-:W-:-:S04]  /*5d00*/  @UP0 UIMAD UR6, UR42, UR11, UR6 ;  /* 0x0000000b2a0602a4 */ /* 0x000fc8000f8e0206 */
[----:B------:R-:W-:Y:S02]  /*5d10*/  @UP0 UIADD3 UR5, UR5, UR6, URZ ;  /* 0x0000000605050290 */ /* 0x000fe4000fffe03f */
[----:B------:R-:W-:-:S04]  /*5d20*/  @UP0 ULEA UR6, UP1, UR4, UR8, 0x2 ;  /* 0x0000000804060291 */ /* 0x000fc8000f82103f */
[----:B------:R-:W-:Y:S02]  /*5d30*/  @UP0 ULEA.HI.X UR7, UR4, UR9, UR5, 0x2, UP1 ;  /* 0x0000000904070291 */ /* 0x000fe400088f1405 */
[----:B01----:R-:W-:-:S04]  /*5d40*/  IMAD.U32 R6, RZ, RZ, UR6 ;  /* 0x00000006ff067e24 */ /* 0x003fc8000f8e00ff */
[----:B------:R-:W-:-:S05]  /*5d50*/  IMAD.U32 R7, RZ, RZ, UR7 ;  /* 0x00000007ff077e24 */ /* 0x000fca000f8e00ff */
[----:B------:R0:W3:Y:S01]  /*5d60*/  @P0 LDG.E R8, desc[UR46][R6.64] ;  /* 0x0000002e06080981 */ /* 0x0000e2000c1e1900 */
[----:B--2---:R-:W-:-:S03]  /*5d70*/  IMAD.MOV.U32 R0, RZ, RZ, -0x800000 ;  /* 0xff800000ff007424 */ /* 0x004fc600078e00ff */
[----:B------:R-:W1:Y:S04]  /*5d80*/  SHFL.BFLY PT, R2, R5, 0x2, 0x1f ;  /* 0x0c401f0005027f89 */ /* 0x000e6800000e0000 */
[----:B------:R-:W2:Y:S01]  /*5d90*/  SHFL.BFLY PT, R9, R4, 0x2, 0x1f ;  /* 0x0c401f0004097f89 */ /* 0x000ea200000e0000 */
[----:B0-----:R-:W-:Y:S02]  /*5da0*/  IMAD.U32 R7, RZ, RZ, UR40 ;  /* 0x00000028ff077e24 */ /* 0x001fe4000f8e00ff */
[----:B-1----:R-:W-:Y:S01]  /*5db0*/  FADD.FTZ R2, R2, R5 ;  /* 0x0000000502027221 */ /* 0x002fe20000010000 */
[----:B------:R-:W-:Y:S02]  /*5dc0*/  IMAD.MOV.U32 R5, RZ, RZ, RZ ;  /* 0x000000ffff057224 */ /* 0x000fe400078e00ff */
[----:B--2---:R-:W-:Y:S01]  /*5dd0*/  FADD.FTZ R10, R9, R4 ;  /* 0x00000004090a7221 */ /* 0x004fe20000010000 */
[----:B------:R-:W-:Y:S01]  /*5de0*/  IMAD.U32 R4, RZ, RZ, UR40 ;  /* 0x00000028ff047e24 */ /* 0x000fe2000f8e00ff */
[----:B------:R-:W0:Y:S04]  /*5df0*/  SHFL.BFLY PT, R9, R2, 0x1, 0x1f ;  /* 0x0c201f0002097f89 */ /* 0x000e2800000e0000 */
[----:B------:R-:W1:Y:S01]  /*5e00*/  SHFL.BFLY PT, R11, R10, 0x1, 0x1f ;  /* 0x0c201f000a0b7f89 */ /* 0x000e6200000e0000 */
[----:B0-----:R-:W-:Y:S01]  /*5e10*/  FADD.FTZ R12, R2, R9 ;  /* 0x00000009020c7221 */ /* 0x001fe20000010000 */
[----:B------:R-:W-:-:S02]  /*5e20*/  IMAD.MOV.U32 R9, RZ, RZ, RZ ;  /* 0x000000ffff097224 */ /* 0x000fc400078e00ff */
[----:B------:R-:W-:Y:S02]  /*5e30*/  IMAD.MOV.U32 R2, RZ, RZ, -0x800000 ;  /* 0xff800000ff027424 */ /* 0x000fe400078e00ff */
[----:B-1----:R-:W-:Y:S01]  /*5e40*/  FADD.FTZ R13, R10, R11 ;  /* 0x0000000b0a0d7221 */ /* 0x002fe20000010000 */
[C---:B------:R-:W-:Y:S01]  /*5e50*/  FSETP.NE.FTZ.AND P0, PT, R12.reuse, RZ, PT ;  /* 0x000000ff0c00720b */ /* 0x040fe20003f15000 */
[----:B------:R-:W-:Y:S02]  /*5e60*/  FMUL.FTZ R11, R12, 0.00390625 ;  /* 0x3b8000000c0b7820 */ /* 0x000fe40000410000 */
[----:B------:R-:W-:-:S03]  /*5e70*/  FMUL.FTZ R14, R13, 0.00390625 ;  /* 0x3b8000000d0e7820 */ /* 0x000fc60000410000 */
[----:B------:R-:W-:Y:S02]  /*5e80*/  FSETP.NE.FTZ.AND P1, PT, R11, RZ, PT ;  /* 0x000000ff0b00720b */ /* 0x000fe40003f35000 */
[----:B------:R-:W-:-:S05]  /*5e90*/  FSETP.NE.FTZ.AND P2, PT, R14, RZ, PT ;  /* 0x000000ff0e00720b */ /* 0x000fca0003f55000 */
[----:B------:R0:W-:Y:S01]  /*5ea0*/  @P0 MUFU.RCP R5, R12 ;  /* 0x0000000c00050308 */ /* 0x0001e20000001000 */
[----:B------:R-:W-:-:S05]  /*5eb0*/  FSETP.NE.FTZ.AND P0, PT, R13, RZ, PT ;  /* 0x000000ff0d00720b */ /* 0x000fca0003f15000 */
[----:B------:R-:W-:Y:S02]  /*5ec0*/  @P1 FMUL.FTZ R4, R4, 0.69314718246459960938 ;  /* 0x3f31721804041820 */ /* 0x000fe40000410000 */
[----:B------:R-:W1:Y:S01]  /*5ed0*/  @P1 MUFU.LG2 R6, R11 ;  /* 0x0000000b00061308 */ /* 0x000e620000000c00 */
[----:B0-----:R-:W-:-:S07]  /*5ee0*/  @P2 FMUL.FTZ R12, R7, 0.69314718246459960938 ;  /* 0x3f317218070c2820 */ /* 0x001fce0000410000 */
[----:B------:R-:W0:Y:S08]  /*5ef0*/  @P2 MUFU.LG2 R10, R14 ;  /* 0x0000000e000a2308 */ /* 0x000e300000000c00 */
[----:B------:R-:W2:Y:S01]  /*5f00*/  @P0 MUFU.RCP R9, R13 ;  /* 0x0000000d00090308 */ /* 0x000ea20000001000 */
[----:B-1----:R-:W-:Y:S01]  /*5f10*/  @P1 FMUL.FTZ R7, R6, 0.69314718246459960938 ;  /* 0x3f31721806071820 */ /* 0x002fe20000410000 */
[----:B------:R-:W-:-:S03]  /*5f20*/  PLOP3.LUT P0, PT, PT, PT, PT, 0x8, 0x0 ;  /* 0x000000000000781c */ /* 0x000fc60003f0e170 */
[----:B------:R-:W-:Y:S01]  /*5f30*/  @P1 FFMA.FTZ R2, R4, R3, R7 ;  /* 0x0000000304021223 */ /* 0x000fe20000010007 */
[----:B0-----:R-:W-:-:S04]  /*5f40*/  @P2 FMUL.FTZ R11, R10, 0.69314718246459960938 ;  /* 0x3f3172180a0b2820 */ /* 0x001fc80000410000 */
[----:B------:R-:W-:Y:S01]  /*5f50*/  @P2 FFMA.FTZ R0, R12, R164, R11 ;  /* 0x000000a40c002223 */ /* 0x000fe2000001000b */
[-C--:B---3--:R-:W-:Y:S01]  /*5f60*/  FMUL.FTZ R5, R5, R8.reuse ;  /* 0x0000000805057220 */ /* 0x088fe20000410000 */
[----:B--2---:R-:W-:-:S03]  /*5f70*/  FMUL.FTZ R3, R9, R8 ;  /* 0x0000000809037220 */ /* 0x004fc60000410000 */
[-C--:B------:R-:W-:Y:S01]  /*5f80*/  FMUL.FTZ R24, R24, R5.reuse ;  /* 0x0000000518187220 */ /* 0x080fe20000410000 */
        /* <DEDUP_REMOVED lines=62> */
[----:B------:R-:W-:Y:S01]  /*6370*/  FMUL.FTZ R145, R145, R5 ;  /* 0x0000000591917220 */ /* 0x000fe20000410000 */
        /* <DEDUP_REMOVED lines=63> */
[----:B------:R-:W-:-:S07]  /*6770*/  FMUL.FTZ R147, R147, R3 ;  /* 0x0000000393937220 */ /* 0x000fce0000410000 */
.L_x_10:
[----:B------:R-:W-:Y:S05]  /*6780*/  @P0 BRA `(.L_x_35) ;  /* 0x00000038006c0947 */ /* 0x000fea0003800000 */
[----:B------:R-:W0:Y:S01]  /*6790*/  S2R R7, SR_TID.X ;  /* 0x0000000000077919 */ /* 0x000e220000002100 */
[----:B------:R-:W-:Y:S01]  /*67a0*/  ULDC.64 UR4, c[0x4][0x128] ;  /* 0x01004a0000047ab9 */ /* 0x000fe20000000a00 */
[----:B------:R-:W-:Y:S01]  /*67b0*/  ULDC.64 UR8, c[0x0][0xbd0] ;  /* 0x0002f40000087ab9 */ /* 0x000fe20000000a00 */
[----:B------:R-:W-:Y:S01]  /*67c0*/  USHF.R.S32.HI UR7, URZ, 0x1f, UR42 ;  /* 0x0000001f3f077899 */ /* 0x000fe2000801142a */
[----:B------:R-:W-:Y:S01]  /*67d0*/  ULDC.64 UR10, c[0x0][0xb38] ;  /* 0x0002ce00000a7ab9 */ /* 0x000fe20000000a00 */
[----:B0-----:R-:W-:-:S05]  /*67e0*/  IMAD.SHL.U32 R3, R7, 0x4, RZ ;  /* 0x0000000407037824 */ /* 0x001fca00078e00ff */
[----:B------:R-:W-:Y:S01]  /*67f0*/  LOP3.LUT R3, R3, 0xc, RZ, 0xc0, !PT ;  /* 0x0000000c03037812 */ /* 0x000fe200078ec0ff */
[----:B------:R-:W-:Y:S03]  /*6800*/  BAR.SYNC.DEFER_BLOCKING 0x1, 0x100 ;  /* 0x0044000000007b1d */ /* 0x000fe60000010000 */
[----:B------:R-:W-:-:S05]  /*6810*/  IADD3 R4, P0, R3, UR4, RZ ;  /* 0x0000000403047c10 */ /* 0x000fca000ff1e0ff */
[----:B------:R-:W-:-:S05]  /*6820*/  IMAD.X R5, RZ, RZ, UR5, P0 ;  /* 0x00000005ff057e24 */ /* 0x000fca00080e06ff */
[----:B------:R0:W2:Y:S01]  /*6830*/  LDG.E.CONSTANT R3, desc[UR46][R4.64] ;  /* 0x0000002e04037981 */ /* 0x0000a2000c1e9900 */
[----:B------:R-:W-:Y:S01]  /*6840*/  LOP3.LUT P0, R9, R7, 0x3, RZ, 0xc0, !PT ;  /* 0x0000000307097812 */ /* 0x000fe2000780c0ff */
[----:B------:R-:W-:Y:S01]  /*6850*/  UIMAD.WIDE.U32 UR4, UR42, UR8, URZ ;  /* 0x000000082a0472a5 */ /* 0x000fe2000f8e003f */
[----:B------:R-:W-:Y:S01]  /*6860*/  BSSY B0, `(.L_x_36) ;  /* 0x00002b3000007945 */ /* 0x000fe20003800000 */
[----:B------:R-:W-:Y:S01]  /*6870*/  UIMAD UR6, UR7, UR8, URZ ;  /* 0x00000008070672a4 */ /* 0x000fe2000f8e023f */
[----:B------:R-:W-:Y:S01]  /*6880*/  ISETP.EQ.OR P0, PT, R9, 0x3, !P0 ;  /* 0x000000030900780c */ /* 0x000fe20004702670 */
[----:B------:R-:W-:Y:S02]  /*6890*/  UIMAD UR8, UR7, UR10, URZ ;  /* 0x0000000a070872a4 */ /* 0x000fe4000f8e023f */
[----:B------:R-:W-:Y:S01]  /*68a0*/  UIMAD UR9, UR42, UR9, UR6 ;  /* 0x000000092a0972a4 */ /* 0x000fe2000f8e0206 */
[----:B------:R-:W-:Y:S01]  /*68b0*/  SEL R206, R10, R39, P0 ;  /* 0x000000270ace7207 */ /* 0x000fe20000000000 */
[----:B------:R-:W-:Y:S01]  /*68c0*/  UIMAD.WIDE.U32 UR6, UR42, UR10, URZ ;  /* 0x0000000a2a0672a5 */ /* 0x000fe2000f8e003f */
[----:B------:R-:W-:Y:S01]  /*68d0*/  SEL R15, R39, R10, P0 ;  /* 0x0000000a270f7207 */ /* 0x000fe20000000000 */
[----:B------:R-:W-:Y:S01]  /*68e0*/  VIADD R10, R7, 0xffffff80 ;  /* 0xffffff80070a7836 */ /* 0x000fe20000000000 */
[----:B------:R-:W-:Y:S01]  /*68f0*/  SEL R30, R44, R45, P0 ;  /* 0x0000002d2c1e7207 */ /* 0x000fe20000000000 */
[----:B------:R-:W-:Y:S01]  /*6900*/  UIADD3 UR9, UR5, UR9, URZ ;  /* 0x0000000905097290 */ /* 0x000fe2000fffe03f */
[----:B------:R-:W-:Y:S01]  /*6910*/  SEL R44, R45, R44, P0 ;  /* 0x0000002c2d2c7207 */ /* 0x000fe20000000000 */
[----:B------:R-:W-:Y:S01]  /*6920*/  UIMAD UR8, UR42, UR11, UR8 ;  /* 0x0000000b2a0872a4 */ /* 0x000fe2000f8e0208 */
[----:B0-----:R-:W-:-:S02]  /*6930*/  SHF.R.S32.HI R5, RZ, 0x1f, R10 ;  /* 0x0000001fff057819 */ /* 0x001fc4000001140a */
[----:B------:R-:W-:Y:S01]  /*6940*/  SEL R204, R34, R35, P0 ;  /* 0x0000002322cc7207 */ /* 0x000fe20000000000 */
[----:B------:R-:W-:Y:S01]  /*6950*/  UIADD3 UR8, UR7, UR8, URZ ;  /* 0x0000000807087290 */ /* 0x000fe2000fffe03f */
[----:B------:R-:W-:Y:S02]  /*6960*/  LEA.HI R4, R5, R10, RZ, 0x7 ;  /* 0x0000000a05047211 */ /* 0x000fe400078f38ff */
[----:B------:R-:W-:Y:S02]  /*6970*/  SEL R34, R35, R34, P0 ;  /* 0x0000002223227207 */ /* 0x000fe40000000000 */
[----:B------:R-:W-:Y:S02]  /*6980*/  LOP3.LUT R7, R4, 0xffffff80, RZ, 0xc0, !PT ;  /* 0xffffff8004077812 */ /* 0x000fe400078ec0ff */
[----:B------:R-:W-:Y:S02]  /*6990*/  SEL R220, R86, R87, P0 ;  /* 0x0000005756dc7207 */ /* 0x000fe40000000000 */
[----:B------:R-:W-:Y:S01]  /*69a0*/  SEL R35, R87, R86, P0 ;  /* 0x0000005657237207 */ /* 0x000fe20000000000 */
[----:B------:R-:W-:Y:S01]  /*69b0*/  IMAD.IADD R45, R10, 0x1, -R7 ;  /* 0x000000010a2d7824 */ /* 0x000fe200078e0a07 */
[----:B------:R-:W-:-:S02]  /*69c0*/  SEL R208, R42, R43, P0 ;  /* 0x0000002b2ad07207 */ /* 0x000fc40000000000 */
[----:B------:R-:W-:Y:S02]  /*69d0*/  SEL R17, R43, R42, P0 ;  /* 0x0000002a2b117207 */ /* 0x000fe40000000000 */
[----:B------:R-:W-:Y:S02]  /*69e0*/  SHF.R.S32.HI R86, RZ, 0x1f, R45 ;  /* 0x0000001fff567819 */ /* 0x000fe4000001142d */
[----:B------:R-:W-:Y:S02]  /*69f0*/  SEL R42, R46, R47, P0 ;  /* 0x0000002f2e2a7207 */ /* 0x000fe40000000000 */
[----:B------:R-:W-:Y:S02]  /*6a00*/  SEL R19, R47, R46, P0 ;  /* 0x0000002e2f137207 */ /* 0x000fe40000000000 */
[----:B------:R-:W-:Y:S02]  /*6a10*/  LEA.HI R5, R5, R10, RZ, 0x2 ;  /* 0x0000000a05057211 */ /* 0x000fe400078f10ff */
[----:B------:R-:W-:-:S02]  /*6a20*/  LEA.HI R47, R86, R45, RZ, 0x2 ;  /* 0x0000002d562f7211 */ /* 0x000fc400078f10ff */
[----:B------:R-:W-:Y:S02]  /*6a30*/  SEL R202, R6, R31, P0 ;  /* 0x0000001f06ca7207 */ /* 0x000fe40000000000 */
[----:B------:R-:W-:Y:S02]  /*6a40*/  SEL R31, R31, R6, P0 ;  /* 0x000000061f1f7207 */ /* 0x000fe40000000000 */
[----:B------:R-:W-:Y:S02]  /*6a50*/  LOP3.LUT R7, R5, 0xfffffffc, RZ, 0xc0, !PT ;  /* 0xfffffffc05077812 */ /* 0x000fe400078ec0ff */
[----:B------:R-:W-:Y:S02]  /*6a60*/  SHF.R.S32.HI R9, RZ, 0x7, R4 ;  /* 0x00000007ff097819 */ /* 0x000fe40000011404 */
[----:B------:R-:W-:Y:S01]  /*6a70*/  SHF.R.S32.HI R5, RZ, 0x2, R47 ;  /* 0x00000002ff057819 */ /* 0x000fe2000001142f */
[----:B------:R-:W-:Y:S01]  /*6a80*/  IMAD.IADD R11, R10, 0x1, -R7 ;  /* 0x000000010a0b7824 */ /* 0x000fe200078e0a07 */
[----:B------:R-:W-:Y:S01]  /*6a90*/  SHF.R.S32.HI R6, RZ, 0x1f, R47 ;  /* 0x0000001fff067819 */ /* 0x000fe2000001142f */
[----:B------:R-:W-:Y:S01]  /*6aa0*/  IMAD.U32 R7, RZ, RZ, UR7 ;  /* 0x00000007ff077e24 */ /* 0x000fe2000f8e00ff */
[----:B------:R-:W-:Y:S01]  /*6ab0*/  SEL R20, R36, R37, P0 ;  /* 0x0000002524147207 */ /* 0x000fe20000000000 */
[----:B------:R-:W-:Y:S01]  /*6ac0*/  IMAD.U32 R7, RZ, RZ, UR8 ;  /* 0x00000008ff077e24 */ /* 0x000fe2000f8e00ff */
[----:B------:R-:W-:-:S02]  /*6ad0*/  SEL R36, R37, R36, P0 ;  /* 0x0000002425247207 */ /* 0x000fc40000000000 */
[----:B------:R-:W0:Y:S01]  /*6ae0*/  S2R R37, SR_CTAID.X ;  /* 0x0000000000257919 */ /* 0x000e220000002500 */
[----:B------:R-:W-:Y:S02]  /*6af0*/  LEA.HI R4, R4, R9, RZ, 0x1 ;  /* 0x0000000904047211 */ /* 0x000fe400078f08ff */
[----:B------:R-:W-:Y:S02]  /*6b00*/  LEA.HI R6, R6, R5, RZ, 0x3 ;  /* 0x0000000506067211 */ /* 0x000fe400078f18ff */
[----:B------:R-:W-:Y:S02]  /*6b10*/  LOP3.LUT R4, R4, 0x3fffffe, RZ, 0xc0, !PT ;  /* 0x03fffffe04047812 */ /* 0x000fe400078ec0ff */
[----:B------:R-:W-:Y:S02]  /*6b20*/  LOP3.LUT R6, R6, 0xfffffff8, RZ, 0xc0, !PT ;  /* 0xfffffff806067812 */ /* 0x000fe400078ec0ff */
[----:B------:R-:W-:Y:S01]  /*6b30*/  SEL R14, R24, R25, P0 ;  /* 0x00000019180e7207 */ /* 0x000fe20000000000 */
[----:B------:R-:W-:Y:S01]  /*6b40*/  IMAD.IADD R9, R9, 0x1, -R4 ;  /* 0x0000000109097824 */ /* 0x000fe200078e0a04 */
[----:B------:R-:W-:Y:S01]  /*6b50*/  LEA.HI R4, R86, R45, RZ, 0x5 ;  /* 0x0000002d56047211 */ /* 0x000fe200078f28ff */
[----:B------:R-:W-:Y:S01]  /*6b60*/  IMAD.IADD R5, R5, 0x1, -R6 ;  /* 0x0000000105057824 */ /* 0x000fe200078e0a06 */
[----:B------:R-:W-:-:S02]  /*6b70*/  LEA.HI R6, R11, R11, RZ, 0x1 ;  /* 0x0000000b0b067211 */ /* 0x000fc400078f08ff */
[----:B------:R-:W-:Y:S02]  /*6b80*/  SEL R24, R25, R24, P0 ;  /* 0x0000001819187207 */ /* 0x000fe40000000000 */
[----:B------:R-:W-:Y:S02]  /*6b90*/  SEL R168, R88, R89, P0 ;  /* 0x0000005958a87207 */ /* 0x000fe40000000000 */
[----:B------:R-:W-:Y:S02]  /*6ba0*/  SEL R200, R26, R27, P0 ;  /* 0x0000001b1ac87207 */ /* 0x000fe40000000000 */
[----:B------:R-:W-:Y:S02]  /*6bb0*/  SEL R46, R50, R51, P0 ;  /* 0x00000033322e7207 */ /* 0x000fe40000000000 */
[----:B------:R-:W-:Y:S02]  /*6bc0*/  SEL R21, R51, R50, P0 ;  /* 0x0000003233157207 */ /* 0x000fe40000000000 */
[----:B------:R-:W-:-:S02]  /*6bd0*/  SEL R88, R89, R88, P0 ;  /* 0x0000005859587207 */ /* 0x000fc40000000000 */
        /* <DEDUP_REMOVED lines=9> */
[----:B------:R-:W-:Y:S02]  /*6c70*/  SHF.R.S32.HI R4, RZ, 0x5, R4 ;  /* 0x00000005ff047819 */ /* 0x000fe40000011404 */
[----:B------:R-:W-:Y:S01]  /*6c80*/  LOP3.LUT R86, R6, 0x1ffffffe, RZ, 0xc0, !PT ;  /* 0x1ffffffe06567812 */ /* 0x000fe200078ec0ff */
[----:B------:R-:W-:Y:S01]  /*6c90*/  IMAD.U32 R6, RZ, RZ, UR6 ;  /* 0x00000006ff067e24 */ /* 0x000fe2000f8e00ff */
[----:B------:R-:W-:Y:S01]  /*6ca0*/  SEL R176, R104, R105, P0 ;  /* 0x0000006968b07207 */ /* 0x000fe20000000000 */
[----:B------:R-:W-:Y:S01]  /*6cb0*/  IMAD R10, R4, 0x10, R5 ;  /* 0x00000010040a7824 */ /* 0x000fe200078e0205 */
[----:B------:R-:W-:Y:S01]  /*6cc0*/  SEL R66, R102, R103, P0 ;  /* 0x0000006766427207 */ /* 0x000fe20000000000 */
[----:B------:R-:W-:Y:S01]  /*6cd0*/  IMAD.IADD R11, R11, 0x1, -R86 ;  /* 0x000000010b0b7824 */ /* 0x000fe200078e0a56 */
[----:B------:R-:W-:Y:S01]  /*6ce0*/  SEL R125, R103, R102, P0 ;  /* 0x00000066677d7207 */ /* 0x000fe20000000000 */
[----:B------:R-:W-:Y:S01]  /*6cf0*/  IMAD R10, R9, 0x40, R10 ;  /* 0x00000040090a7824 */ /* 0x000fe200078e020a */
[----:B------:R-:W-:Y:S01]  /*6d00*/  SEL R104, R105, R104, P0 ;  /* 0x0000006869687207 */ /* 0x000fe20000000000 */
[----:B------:R-:W-:Y:S01]  /*6d10*/  IMAD.U32 R4, RZ, RZ, UR4 ;  /* 0x00000004ff047e24 */ /* 0x000fe2000f8e00ff */
[----:B------:R-:W-:Y:S01]  /*6d20*/  SEL R180, R112, R113, P0 ;  /* 0x0000007170b47207 */ /* 0x000fe20000000000 */
[--C-:B------:R-:W-:Y:S01]  /*6d30*/  IMAD R11, R11, 0x8, R10.reuse ;  /* 0x000000080b0b7824 */ /* 0x100fe200078e020a */
[----:B------:R-:W-:Y:S01]  /*6d40*/  SEL R102, R106, R107, P0 ;  /* 0x0000006b6a667207 */ /* 0x000fe20000000000 */
[----:B0-----:R-:W-:Y:S01]  /*6d50*/  IMAD R10, R37, 0x80, R10 ;  /* 0x00000080250a7824 */ /* 0x001fe200078e020a */
[----:B------:R-:W-:Y:S01]  /*6d60*/  SEL R112, R113, R112, P0 ;  /* 0x0000007071707207 */ /* 0x000fe20000000000 */
[----:B------:R-:W-:Y:S01]  /*6d70*/  IMAD R11, R37, 0x80, R11 ;  /* 0x00000080250b7824 */ /* 0x000fe200078e020b */
[----:B------:R-:W-:Y:S01]  /*6d80*/  SEL R182, R116, R117, P0 ;  /* 0x0000007574b67207 */ /* 0x000fe20000000000 */
[----:B------:R-:W0:Y:S01]  /*6d90*/  S2UR UR4, SR_CTAID.Y ;  /* 0x00000000000479c3 */ /* 0x000e220000002600 */
[----:B------:R-:W-:Y:S01]  /*6da0*/  SEL R222, R94, R95, P0 ;  /* 0x0000005f5ede7207 */ /* 0x000fe20000000000 */
[----:B------:R-:W-:Y:S01]  /*6db0*/  IMAD.U32 R5, RZ, RZ, UR5 ;  /* 0x00000005ff057e24 */ /* 0x000fe2000f8e00ff */
[----:B------:R-:W-:Y:S01]  /*6dc0*/  SEL R172, R96, R97, P0 ;  /* 0x0000006160ac7207 */ /* 0x000fe20000000000 */
[----:B------:R-:W-:Y:S01]  /*6dd0*/  IMAD.U32 R5, RZ, RZ, UR9 ;  /* 0x00000009ff057e24 */ /* 0x000fe2000f8e00ff */
[----:B------:R-:W-:Y:S01]  /*6de0*/  SEL R116, R117, R116, P0 ;  /* 0x0000007475747207 */ /* 0x000fe20000000000 */
[----:B------:R-:W-:Y:S01]  /*6df0*/  ULDC.64 UR6, c[0x0][0xb48] ;  /* 0x0002d20000067ab9 */ /* 0x000fe20000000a00 */
[----:B------:R-:W-:Y:S01]  /*6e00*/  SEL R94, R95, R94, P0 ;  /* 0x0000005e5f5e7207 */ /* 0x000fe20000000000 */
[----:B------:R-:W-:Y:S01]  /*6e10*/  ULDC.64 UR8, c[0x0][0xb28] ;  /* 0x0002ca0000087ab9 */ /* 0x000fe20000000a00 */
[----:B------:R-:W-:-:S02]  /*6e20*/  SEL R96, R97, R96, P0 ;  /* 0x0000006061607207 */ /* 0x000fc40000000000 */
[----:B------:R-:W-:Y:S02]  /*6e30*/  SEL R192, R136, R137, P0 ;  /* 0x0000008988c07207 */ /* 0x000fe40000000000 */
[----:B------:R-:W-:Y:S02]  /*6e40*/  SEL R146, R52, R53, P0 ;  /* 0x0000003534927207 */ /* 0x000fe40000000000 */
[----:B------:R-:W-:Y:S02]  /*6e50*/  SEL R136, R137, R136, P0 ;  /* 0x0000008889887207 */ /* 0x000fe40000000000 */
[----:B------:R-:W-:Y:S02]  /*6e60*/  SEL R214, R70, R71, P0 ;  /* 0x0000004746d67207 */ /* 0x000fe40000000000 */
[----:B------:R-:W-:Y:S02]  /*6e70*/  SEL R224, R98, R99, P0 ;  /* 0x0000006362e07207 */ /* 0x000fe40000000000 */
[----:B------:R-:W-:-:S02]  /*6e80*/  LOP3.LUT R86, R47, 0x7ffffffc, RZ, 0xc0, !PT ;  /* 0x7ffffffc2f567812 */ /* 0x000fc400078ec0ff */
[----:B------:R-:W-:Y:S02]  /*6e90*/  SEL R52, R53, R52, P0 ;  /* 0x0000003435347207 */ /* 0x000fe40000000000 */
[----:B------:R-:W-:Y:S01]  /*6ea0*/  SEL R70, R71, R70, P0 ;  /* 0x0000004647467207 */ /* 0x000fe20000000000 */
[----:B------:R-:W-:Y:S01]  /*6eb0*/  IMAD.IADD R9, R45, 0x1, -R86 ;  /* 0x000000012d097824 */ /* 0x000fe200078e0a56 */
[----:B------:R-:W-:Y:S02]  /*6ec0*/  SEL R98, R99, R98, P0 ;  /* 0x0000006263627207 */ /* 0x000fe40000000000 */
[----:B------:R-:W-:Y:S01]  /*6ed0*/  SEL R16, R28, R29, P0 ;  /* 0x0000001d1c107207 */ /* 0x000fe20000000000 */
[----:B------:R-:W-:Y:S01]  /*6ee0*/  IMAD.SHL.U32 R9, R9, 0x2, RZ ;  /* 0x0000000209097824 */ /* 0x000fe200078e00ff */
        /* <DEDUP_REMOVED lines=67> */
[----:B------:R-:W-:-:S02]  /*7320*/  LOP3.LUT P1, RZ, R45, 0x3, RZ, 0xc0, !PT ;  /* 0x000000032dff7812 */ /* 0x000fc4000782c0ff */
[----:B------:R-:W-:Y:S02]  /*7330*/  SEL R122, R123, R122, P0 ;  /* 0x0000007a7b7a7207 */ /* 0x000fe40000000000 */
[----:B------:R-:W-:Y:S02]  /*7340*/  SEL R92, R93, R92, P0 ;  /* 0x0000005c5d5c7207 */ /* 0x000fe40000000000 */
[----:B------:R-:W-:Y:S02]  /*7350*/  SEL R140, R141, R140, P0 ;  /* 0x0000008c8d8c7207 */ /* 0x000fe40000000000 */
[----:B------:R-:W-:Y:S02]  /*7360*/  SEL R142, R143, R142, P0 ;  /* 0x0000008e8f8e7207 */ /* 0x000fe40000000000 */
[----:B--2---:R-:W-:Y:S01]  /*7370*/  LOP3.LUT R89, R3, 0x2, RZ, 0x3c, !PT ;  /* 0x0000000203597812 */ /* 0x004fe200078e3cff */
[----:B------:R-:W-:Y:S01]  /*7380*/  SHFL.IDX PT, R14, R14, R3, 0x1c1f ;  /* 0x001c1f030e0e7589 */ /* 0x000fe200000e0000 */
[----:B------:R-:W-:-:S02]  /*7390*/  SEL R128, R129, R128, P0 ;  /* 0x0000008081807207 */ /* 0x000fc40000000000 */
[----:B------:R-:W-:Y:S01]  /*73a0*/  SEL R130, R131, R130, P0 ;  /* 0x0000008283827207 */ /* 0x000fe20000000000 */
[----:B------:R-:W1:Y:S01]  /*73b0*/  SHFL.IDX PT, R95, R24, R89, 0x1c1f ;  /* 0x001c1f59185f7589 */ /* 0x000e6200000e0000 */
[----:B------:R-:W-:-:S03]  /*73c0*/  SEL R126, R127, R126, P0 ;  /* 0x0000007e7f7e7207 */ /* 0x000fc60000000000 */
[----:B------:R-:W-:Y:S04]  /*73d0*/  SHFL.IDX PT, R97, R174, R3, 0x1c1f ;  /* 0x001c1f03ae617589 */ /* 0x000fe800000e0000 */
[----:B------:R-:W-:Y:S04]  /*73e0*/  SHFL.IDX PT, R100, R100, R89, 0x1c1f ;  /* 0x001c1f5964647589 */ /* 0x000fe800000e0000 */
[----:B------:R-:W-:Y:S04]  /*73f0*/  SHFL.IDX PT, R47, R102, R3, 0x1c1f ;  /* 0x001c1f03662f7589 */ /* 0x000fe800000e0000 */
[----:B------:R1:W-:Y:S04]  /*7400*/  SHFL.IDX PT, R71, R30, R3, 0x1c1f ;  /* 0x001c1f031e477589 */ /* 0x0003e800000e0000 */
[----:B------:R-:W-:Y:S04]  /*7410*/  SHFL.IDX PT, R99, R176, R3, 0x1c1f ;  /* 0x001c1f03b0637589 */ /* 0x000fe800000e0000 */
[----:B------:R-:W-:Y:S01]  /*7420*/  SHFL.IDX PT, R102, R44, R89, 0x1c1f ;  /* 0x001c1f592c667589 */ /* 0x000fe200000e0000 */
[----:B-1----:R-:W-:-:S03]  /*7430*/  SEL R30, R14, R95, P0 ;  /* 0x0000005f0e1e7207 */ /* 0x002fc60000000000 */
[----:B------:R-:W-:Y:S04]  /*7440*/  SHFL.IDX PT, R104, R104, R89, 0x1c1f ;  /* 0x001c1f5968687589 */ /* 0x000fe800000e0000 */
        /* <DEDUP_REMOVED lines=65> */
[----:B------:R1:W-:Y:S04]  /*7860*/  SHFL.IDX PT, R139, R8, R89, 0x1c1f ;  /* 0x001c1f59088b7589 */ /* 0x0003e800000e0000 */
[----:B------:R-:W-:Y:S04]  /*7870*/  SHFL.IDX PT, R155, R80, R89, 0x1c1f ;  /* 0x001c1f59509b7589 */ /* 0x000fe800000e0000 */
[----:B------:R-:W-:Y:S01]  /*7880*/  SHFL.IDX PT, R108, R108, R89, 0x1c1f ;  /* 0x001c1f596c6c7589 */ /* 0x000fe200000e0000 */
[----:B-1----:R-:W1:Y:S03]  /*7890*/  LDC R8, c[0x0][0xbe8] ;  /* 0x0002fa00ff087b82 */ /* 0x002e660000000800 */
[----:B------:R-:W-:Y:S04]  /*78a0*/  SHFL.IDX PT, R3, R150, R89, 0x1c1f ;  /* 0x001c1f5996037589 */ /* 0x000fe800000e0000 */
[----:B------:R-:W-:Y:S04]  /*78b0*/  SHFL.IDX PT, R149, R76, R89, 0x1c1f ;  /* 0x001c1f594c957589 */ /* 0x000fe800000e0000 */
[----:B------:R-:W-:Y:S04]  /*78c0*/  SHFL.IDX PT, R80, R26, R89, 0x1c1f ;  /* 0x001c1f591a507589 */ /* 0x000fe800000e0000 */
[----:B------:R-:W2:Y:S04]  /*78d0*/  SHFL.IDX PT, R79, R32, R89, 0x1c1f ;  /* 0x001c1f59204f7589 */ /* 0x000ea800000e0000 */
[----:B------:R-:W-:Y:S04]  /*78e0*/  SHFL.IDX PT, R186, R40, R89, 0x1c1f ;  /* 0x001c1f5928ba7589 */ /* 0x000fe800000e0000 */
[----:B------:R-:W3:Y:S01]  /*78f0*/  SHFL.IDX PT, R83, R60, R89, 0x1c1f ;  /* 0x001c1f593c537589 */ /* 0x000ee200000e0000 */
[----:B-1----:R-:W-:-:S03]  /*7900*/  ISETP.NE.AND P2, PT, R8, 0x1, PT ;  /* 0x000000010800780c */ /* 0x002fc60003f45270 */
[----:B------:R-:W-:Y:S04]  /*7910*/  SHFL.IDX PT, R120, R120, R89, 0x1c1f ;  /* 0x001c1f5978787589 */ /* 0x000fe800000e0000 */
[----:B------:R-:W-:Y:S04]  /*7920*/  SHFL.IDX PT, R76, R34, R89, 0x1c1f ;  /* 0x001c1f59224c7589 */ /* 0x000fe800000e0000 */
[----:B------:R-:W-:Y:S04]  /*7930*/  SHFL.IDX PT, R151, R72, R89, 0x1c1f ;  /* 0x001c1f5948977589 */ /* 0x000fe800000e0000 */
[----:B------:R-:W-:Y:S01]  /*7940*/  SHFL.IDX PT, R178, R144, R89, 0x1c1f ;  /* 0x001c1f5990b27589 */ /* 0x000fe200000e0000 */
[----:B--2---:R-:W-:-:S02]  /*7950*/  SEL R26, R18, R79, P0 ;  /* 0x0000004f121a7207 */ /* 0x004fc40000000000 */
[----:B------:R-:W-:Y:S01]  /*7960*/  SEL R24, R79, R18, P0 ;  /* 0x000000124f187207 */ /* 0x000fe20000000000 */
[----:B------:R-:W-:Y:S01]  /*7970*/  SHFL.IDX PT, R123, R31, R89, 0x1c1f ;  /* 0x001c1f591f7b7589 */ /* 0x000fe200000e0000 */
[----:B------:R-:W-:-:S03]  /*7980*/  SEL R79, R149, R162, P0 ;  /* 0x000000a2954f7207 */ /* 0x000fc60000000000 */
[----:B------:R3:W-:Y:S04]  /*7990*/  SHFL.IDX PT, R72, R15, R89, 0x1c1f ;  /* 0x001c1f590f487589 */ /* 0x0007e800000e0000 */
[----:B------:R-:W1:Y:S04]  /*79a0*/  SHFL.IDX PT, R188, R48, R89, 0x1c1f ;  /* 0x001c1f5930bc7589 */ /* 0x000e6800000e0000 */
[----:B------:R2:W4:Y:S01]  /*79b0*/  SHFL.IDX PT, R174, R17, R89, 0x1c1f ;  /* 0x001c1f5911ae7589 */ /* 0x00052200000e0000 */
[----:B---3--:R-:W-:-:S03]  /*79c0*/  SEL R15, R154, R83, P0 ;  /* 0x000000539a0f7207 */ /* 0x008fc60000000000 */
[----:B------:R3:W5:Y:S04]  /*79d0*/  SHFL.IDX PT, R48, R19, R89, 0x1c1f ;  /* 0x001c1f5913307589 */ /* 0x00076800000e0000 */
[----:B------:R0:W5:Y:S01]  /*79e0*/  SHFL.IDX PT, R134, R21, R89, 0x1c1f ;  /* 0x001c1f5915867589 */ /* 0x00016200000e0000 */
[----:B--2---:R-:W-:-:S03]  /*79f0*/  SEL R17, R137, R146, P0 ;  /* 0x0000009289117207 */ /* 0x004fc60000000000 */
[----:B------:R2:W-:Y:S01]  /*7a00*/  SHFL.IDX PT, R93, R28, R89, 0x1c1f ;  /* 0x001c1f591c5d7589 */ /* 0x0005e200000e0000 */
[----:B---3--:R-:W-:-:S03]  /*7a10*/  SEL R19, R146, R137, P0 ;  /* 0x0000008992137207 */ /* 0x008fc60000000000 */
[----:B------:R-:W3:Y:S01]  /*7a20*/  SHFL.IDX PT, R135, R25, R89, 0x1c1f ;  /* 0x001c1f5919877589 */ /* 0x000ee200000e0000 */
[----:B0-----:R-:W-:-:S03]  /*7a30*/  SEL R21, R102, R71, P0 ;  /* 0x0000004766157207 */ /* 0x001fc60000000000 */
[----:B------:R0:W3:Y:S01]  /*7a40*/  SHFL.IDX PT, R144, R23, R89, 0x1c1f ;  /* 0x001c1f5917907589 */ /* 0x0000e200000e0000 */
[----:B-1----:R-:W-:Y:S02]  /*7a50*/  SEL R18, R69, R188, P0 ;  /* 0x000000bc45127207 */ /* 0x002fe40000000000 */
[----:B--2---:R-:W-:Y:S01]  /*7a60*/  SEL R28, R95, R14, P0 ;  /* 0x0000000e5f1c7207 */ /* 0x004fe20000000000 */
[----:B------:R1:W-:Y:S01]  /*7a70*/  SHFL.IDX PT, R44, R98, R89, 0x1c1f ;  /* 0x001c1f59622c7589 */ /* 0x0003e200000e0000 */
[----:B------:R-:W-:Y:S02]  /*7a80*/  SEL R95, R97, R100, P0 ;  /* 0x00000064615f7207 */ /* 0x000fe40000000000 */
[----:B------:R-:W-:Y:S01]  /*7a90*/  SEL R97, R100, R97, P0 ;  /* 0x0000006164617207 */ /* 0x000fe20000000000 */
[----:B------:R-:W2:Y:S01]  /*7aa0*/  SHFL.IDX PT, R145, R56, R89, 0x1c1f ;  /* 0x001c1f5938917589 */ /* 0x000ea200000e0000 */
[----:B------:R-:W-:Y:S02]  /*7ab0*/  SEL R100, R104, R99, P0 ;  /* 0x0000006368647207 */ /* 0x000fe40000000000 */
[----:B0-----:R-:W-:Y:S01]  /*7ac0*/  SEL R23, R71, R102, P0 ;  /* 0x0000006647177207 */ /* 0x001fe20000000000 */
[----:B------:R-:W-:Y:S01]  /*7ad0*/  SHFL.IDX PT, R176, R140, R89, 0x1c1f ;  /* 0x001c1f598cb07589 */ /* 0x000fe200000e0000 */
[----:B------:R-:W-:-:S02]  /*7ae0*/  SEL R102, R103, R112, P0 ;  /* 0x0000007067667207 */ /* 0x000fc40000000000 */
[----:B-1----:R-:W-:Y:S01]  /*7af0*/  SEL R98, R99, R104, P0 ;  /* 0x0000006863627207 */ /* 0x002fe20000000000 */
[----:B------:R-:W0:Y:S01]  /*7b00*/  SHFL.IDX PT, R140, R29, R89, 0x1c1f ;  /* 0x001c1f591d8c7589 */ /* 0x000e2200000e0000 */
[----:B------:R-:W-:Y:S02]  /*7b10*/  SEL R104, R112, R103, P0 ;  /* 0x0000006770687207 */ /* 0x000fe40000000000 */
[----:B------:R-:W-:Y:S01]  /*7b20*/  SEL R103, R105, R116, P0 ;  /* 0x0000007469677207 */ /* 0x000fe20000000000 */
[----:B------:R1:W-:Y:S01]  /*7b30*/  SHFL.IDX PT, R52, R114, R89, 0x1c1f ;  /* 0x001c1f5972347589 */ /* 0x0003e200000e0000 */
[----:B------:R-:W-:Y:S02]  /*7b40*/  SEL R105, R116, R105, P0 ;  /* 0x0000006974697207 */ /* 0x000fe40000000000 */
[----:B------:R-:W-:Y:S01]  /*7b50*/  SEL R116, R136, R115, P0 ;  /* 0x0000007388747207 */ /* 0x000fe20000000000 */
[----:B------:R4:W0:Y:S01]  /*7b60*/  SHFL.IDX PT, R143, R27, R89, 0x1c1f ;  /* 0x001c1f591b8f7589 */ /* 0x00082200000e0000 */
[----:B------:R-:W-:-:S02]  /*7b70*/  SEL R25, R119, R20, P0 ;  /* 0x0000001477197207 */ /* 0x000fc40000000000 */
[----:B------:R-:W-:Y:S01]  /*7b80*/  SEL R99, R101, R108, P0 ;  /* 0x0000006c65637207 */ /* 0x000fe20000000000 */
[----:B------:R5:W-:Y:S01]  /*7b90*/  SHFL.IDX PT, R129, R33, R89, 0x1c1f ;  /* 0x001c1f5921817589 */ /* 0x000be200000e0000 */
[----:B------:R-:W-:Y:S02]  /*7ba0*/  SEL R101, R108, R101, P0 ;  /* 0x000000656c657207 */ /* 0x000fe40000000000 */
[----:B-1----:R-:W-:Y:S01]  /*7bb0*/  SEL R114, R115, R136, P0 ;  /* 0x0000008873727207 */ /* 0x002fe20000000000 */
[----:B------:R1:W-:Y:S01]  /*7bc0*/  SHFL.IDX PT, R131, R122, R89, 0x1c1f ;  /* 0x001c1f597a837589 */ /* 0x0003e200000e0000 */
[----:B------:R-:W3:Y:S01]  /*7bd0*/  LDC.64 R136, c[0x0][0xbd8] ;  /* 0x0002f600ff887b82 */ /* 0x000ee20000000a00 */
[----:B----4-:R-:W-:Y:S02]  /*7be0*/  SEL R27, R20, R119, P0 ;  /* 0x00000077141b7207 */ /* 0x010fe40000000000 */
[----:B------:R-:W-:Y:S01]  /*7bf0*/  SEL R119, R90, R121, P0 ;  /* 0x000000795a777207 */ /* 0x000fe20000000000 */
[----:B------:R4:W-:Y:S01]  /*7c00*/  SHFL.IDX PT, R60, R35, R89, 0x1c1f ;  /* 0x001c1f59233c7589 */ /* 0x0009e200000e0000 */
[----:B-----5:R-:W-:-:S02]  /*7c10*/  SEL R33, R22, R3, P0 ;  /* 0x0000000316217207 */ /* 0x020fc40000000000 */
[----:B------:R-:W-:Y:S01]  /*7c20*/  SEL R121, R121, R90, P0 ;  /* 0x0000005a79797207 */ /* 0x000fe20000000000 */
[----:B------:R5:W-:Y:S01]  /*7c30*/  SHFL.IDX PT, R32, R106, R89, 0x1c1f ;  /* 0x001c1f596a207589 */ /* 0x000be200000e0000 */
[----:B------:R-:W-:Y:S02]  /*7c40*/  SEL R3, R3, R22, P0 ;  /* 0x0000001603037207 */ /* 0x000fe40000000000 */
[----:B------:R-:W-:Y:S01]  /*7c50*/  SEL R90, R87, R80, P0 ;  /* 0x00000050575a7207 */ /* 0x000fe20000000000 */
[----:B------:R2:W-:Y:S01]  /*7c60*/  SHFL.IDX PT, R40, R118, R89, 0x1c1f ;  /* 0x001c1f5976287589 */ /* 0x0005e200000e0000 */
[----:B-1----:R-:W-:Y:S02]  /*7c70*/  SEL R122, R80, R87, P0 ;  /* 0x00000057507a7207 */ /* 0x002fe40000000000 */
[----:B------:R-:W-:Y:S01]  /*7c80*/  SEL R22, R75, R186, P0 ;  /* 0x000000ba4b167207 */ /* 0x000fe20000000000 */
[----:B------:R-:W1:Y:S01]  /*7c90*/  SHFL.IDX PT, R141, R78, R89, 0x1c1f ;  /* 0x001c1f594e8d7589 */ /* 0x000e6200000e0000 */
[----:B------:R-:W-:-:S02]  /*7ca0*/  SEL R20, R186, R75, P0 ;  /* 0x0000004bba147207 */ /* 0x000fc40000000000 */
[----:B----4-:R-:W-:Y:S01]  /*7cb0*/  SEL R35, R83, R154, P0 ;  /* 0x0000009a53237207 */ /* 0x010fe20000000000 */
[----:B------:R-:W-:Y:S01]  /*7cc0*/  SHFL.IDX PT, R147, R64, R89, 0x1c1f ;  /* 0x001c1f5940937589 */ /* 0x000fe200000e0000 */
[----:B-----5:R-:W-:Y:S01]  /*7cd0*/  SEL R106, R107, R120, P0 ;  /* 0x000000786b6a7207 */ /* 0x020fe20000000000 */
[----:B------:R-:W4:Y:S01]  /*7ce0*/  LDC R154, c[0x0][0xc50] ;  /* 0x00031400ff9a7b82 */ /* 0x000f220000000800 */
[----:B------:R-:W-:Y:S01]  /*7cf0*/  SEL R108, R120, R107, P0 ;  /* 0x0000006b786c7207 */ /* 0x000fe20000000000 */
[----:B------:R-:W-:Y:S01]  /*7d00*/  SHFL.IDX PT, R184, R128, R89, 0x1c1f ;  /* 0x001c1f5980b87589 */ /* 0x000fe200000e0000 */
[----:B------:R-:W-:Y:S02]  /*7d10*/  SEL R80, R81, R76, P0 ;  /* 0x0000004c51507207 */ /* 0x000fe40000000000 */
[----:B------:R-:W-:Y:S01]  /*7d20*/  SEL R75, R162, R149, P0 ;  /* 0x00000095a24b7207 */ /* 0x000fe20000000000 */
[----:B------:R-:W5:Y:S01]  /*7d30*/  SHFL.IDX PT, R128, R74, R89, 0x1c1f ;  /* 0x001c1f594a807589 */ /* 0x000f6200000e0000 */
[----:B--2---:R-:W-:Y:S01]  /*7d40*/  SEL R118, R91, R178, P0 ;  /* 0x000000b25b767207 */ /* 0x004fe20000000000 */
[----:B------:R-:W2:Y:S01]  /*7d50*/  LDC.64 R148, c[0x0][0xb40] ;  /* 0x0002d000ff947b82 */ /* 0x000ea20000000a00 */
[----:B------:R-:W-:Y:S01]  /*7d60*/  SEL R120, R178, R91, P0 ;  /* 0x0000005bb2787207 */ /* 0x000fe20000000000 */
[----:B------:R0:W-:Y:S01]  /*7d70*/  SHFL.IDX PT, R64, R130, R89, 0x1c1f ;  /* 0x001c1f5982407589 */ /* 0x0001e200000e0000 */
[----:B------:R-:W-:-:S02]  /*7d80*/  SEL R76, R76, R81, P0 ;  /* 0x000000514c4c7207 */ /* 0x000fc40000000000 */
[----:B------:R-:W-:Y:S01]  /*7d90*/  SEL R91, R86, R123, P0 ;  /* 0x0000007b565b7207 */ /* 0x000fe20000000000 */
[----:B------:R3:W-:Y:S01]  /*7da0*/  SHFL.IDX PT, R56, R126, R89, 0x1c1f ;  /* 0x001c1f597e387589 */ /* 0x0007e200000e0000 */
[----:B------:R-:W-:Y:S02]  /*7db0*/  SEL R81, R77, R72, P0 ;  /* 0x000000484d517207 */ /* 0x000fe40000000000 */
[----:B------:R-:W-:Y:S01]  /*7dc0*/  SEL R123, R123, R86, P0 ;  /* 0x000000567b7b7207 */ /* 0x000fe20000000000 */
[----:B------:R-:W-:Y:S01]  /*7dd0*/  SHFL.IDX PT, R182, R124, R89, 0x1c1f ;  /* 0x001c1f597cb67589 */ /* 0x000fe200000e0000 */
[----:B------:R-:W-:Y:S01]  /*7de0*/  SEL R77, R72, R77, P0 ;  /* 0x0000004d484d7207 */ /* 0x000fe20000000000 */
[----:B0-----:R-:W0:Y:S01]  /*7df0*/  @P2 LDC R130, c[0x0][0xbec] ;  /* 0x0002fb00ff822b82 */ /* 0x001e220000000800 */
[----:B------:R-:W-:Y:S01]  /*7e00*/  SEL R72, R73, R174, P0 ;  /* 0x000000ae49487207 */ /* 0x000fe20000000000 */
[----:B------:R-:W-:Y:S01]  /*7e10*/  SHFL.IDX PT, R124, R82, R89, 0x1c1f ;  /* 0x001c1f59527c7589 */ /* 0x000fe200000e0000 */
[----:B------:R-:W-:Y:S01]  /*7e20*/  SEL R86, R174, R73, P0 ;  /* 0x00000049ae567207 */ /* 0x000fe20000000000 */
[----:B---3--:R-:W-:Y:S01]  /*7e30*/  IMAD R126, R136, UR38, RZ ;  /* 0x00000026887e7c24 */ /* 0x008fe2000f8e02ff */
[----:B------:R-:W-:Y:S01]  /*7e40*/  SEL R73, R67, R48, P0 ;  /* 0x0000003043497207 */ /* 0x000fe20000000000 */
[----:B------:R-:W-:Y:S01]  /*7e50*/  SHFL.IDX PT, R180, R132, R89, 0x1c1f ;  /* 0x001c1f5984b47589 */ /* 0x000fe200000e0000 */
[----:B------:R-:W-:Y:S01]  /*7e60*/  SEL R87, R48, R67, P0 ;  /* 0x0000004330577207 */ /* 0x000fe20000000000 */
[----:B------:R-:W-:Y:S01]  /*7e70*/  IMAD R137, R137, UR37, R126 ;  /* 0x0000002589897c24 */ /* 0x000fe2000f8e027e */
[----:B------:R-:W-:Y:S01]  /*7e80*/  SEL R48, R49, R134, P0 ;  /* 0x0000008631307207 */ /* 0x000fe20000000000 */
[----:B------:R-:W-:Y:S01]  /*7e90*/  IMAD R67, RZ, RZ, -UR42 ;  /* 0x8000002aff437e24 */ /* 0x000fe2000f8e02ff */
[----:B------:R-:W-:Y:S01]  /*7ea0*/  SEL R134, R134, R49, P0 ;  /* 0x0000003186867207 */ /* 0x000fe20000000000 */
[----:B--2---:R-:W-:Y:S01]  /*7eb0*/  IMAD.WIDE.U32 R6, R148, UR37, R6 ;  /* 0x0000002594067c25 */ /* 0x004fe2000f8e0006 */
[----:B------:R-:W-:Y:S01]  /*7ec0*/  SEL R49, R50, R135, P0 ;  /* 0x0000008732317207 */ /* 0x000fe20000000000 */
[----:B------:R2:W3:Y:S01]  /*7ed0*/  SHFL.IDX PT, R85, R68, R89, 0x1c1f ;  /* 0x001c1f5944557589 */ /* 0x0004e200000e0000 */
[----:B------:R-:W-:Y:S01]  /*7ee0*/  SEL R135, R135, R50, P0 ;  /* 0x0000003287877207 */ /* 0x000fe20000000000 */
[----:B----4-:R-:W-:Y:S01]  /*7ef0*/  IMAD R154, R154, R67, UR4 ;  /* 0x000000049a9a7e24 */ /* 0x010fe2000f8e0243 */
[----:B------:R-:W-:Y:S01]  /*7f00*/  SEL R50, R51, R144, P0 ;  /* 0x0000009033327207 */ /* 0x000fe20000000000 */
[----:B------:R-:W-:Y:S01]  /*7f10*/  ULDC.64 UR4, c[0x0][0xbe0] ;  /* 0x0002f80000047ab9 */ /* 0x000fe20000000a00 */
[----:B------:R-:W-:Y:S01]  /*7f20*/  SEL R14, R152, R145, P0 ;  /* 0x00000091980e7207 */ /* 0x000fe20000000000 */
[----:B------:R4:W3:Y:S01]  /*7f30*/  SHFL.IDX PT, R132, R70, R89, 0x1c1f ;  /* 0x001c1f5946847589 */ /* 0x0008e200000e0000 */
[----:B------:R-:W-:-:S02]  /*7f40*/  SEL R34, R145, R152, P0 ;  /* 0x0000009891227207 */ /* 0x000fc40000000000 */
[----:B------:R-:W-:Y:S01]  /*7f50*/  SEL R144, R144, R51, P0 ;  /* 0x0000003390907207 */ /* 0x000fe20000000000 */
[----:B------:R-:W2:Y:S01]  /*7f60*/  @P2 LDC R152, c[0x0][0xbf0] ;  /* 0x0002fc00ff982b82 */ /* 0x000ea20000000800 */
[----:B------:R-:W-:Y:S01]  /*7f70*/  SEL R51, R53, R140, P0 ;  /* 0x0000008c35337207 */ /* 0x000fe20000000000 */
[----:B------:R-:W3:Y:S01]  /*7f80*/  SHFL.IDX PT, R36, R94, R89, 0x1c1f ;  /* 0x001c1f595e247589 */ /* 0x000ee200000e0000 */
[----:B------:R-:W-:Y:S01]  /*7f90*/  SEL R145, R140, R53, P0 ;  /* 0x000000358c917207 */ /* 0x000fe20000000000 */
[----:B------:R-:W-:Y:S01]  /*7fa0*/  IMAD.MOV.U32 R53, RZ, RZ, R11 ;  /* 0x000000ffff357224 */ /* 0x000fe200078e000b */
[----:B------:R-:W-:Y:S01]  /*7fb0*/  SEL R146, R54, R143, P0 ;  /* 0x0000008f36927207 */ /* 0x000fe20000000000 */
[----:B------:R-:W3:Y:S01]  /*7fc0*/  SHFL.IDX PT, R125, R125, R89, 0x1c1f ;  /* 0x001c1f597d7d7589 */ /* 0x000ee200000e0000 */
[----:B------:R-:W-:Y:S01]  /*7fd0*/  SEL R54, R143, R54, P0 ;  /* 0x000000368f367207 */ /* 0x000fe20000000000 */
[----:B------:R-:W4:Y:S01]  /*7fe0*/  @P2 LDC R140, c[0x0][0xbec] ;  /* 0x0002fb00ff8c2b82 */ /* 0x000f220000000800 */
[----:B------:R-:W-:Y:S01]  /*7ff0*/  SEL R74, R160, R151, P0 ;  /* 0x00000097a04a7207 */ /* 0x000fe20000000000 */
[----:B------:R-:W3:Y:S01]  /*8000*/  SHFL.IDX PT, R153, R84, R89, 0x1c1f ;  /* 0x001c1f5954997589 */ /* 0x000ee200000e0000 */
[----:B------:R-:W-:Y:S01]  /*8010*/  SEL R78, R151, R160, P0 ;  /* 0x000000a0974e7207 */ /* 0x000fe20000000000 */
[----:B------:R-:W-:Y:S01]  /*8020*/  IMAD.WIDE.U32 R150, R136, UR37, R4 ;  /* 0x0000002588967c25 */ /* 0x000fe2000f8e0004 */
[----:B-1----:R-:W-:Y:S01]  /*8030*/  SEL R5, R58, R141, P0 ;  /* 0x0000008d3a057207 */ /* 0x002fe20000000000 */
[----:B------:R-:W-:Y:S01]  /*8040*/  SHFL.IDX PT, R157, R92, R89, 0x1c1f ;  /* 0x001c1f595c9d7589 */ /* 0x000fe200000e0000 */
[----:B------:R-:W-:Y:S01]  /*8050*/  SHF.R.S32.HI R67, RZ, 0x1f, R154 ;  /* 0x0000001fff437819 */ /* 0x000fe2000001149a */
[----:B------:R-:W1:Y:S01]  /*8060*/  @P2 LDC R143, c[0x0][0xbf0] ;  /* 0x0002fc00ff8f2b82 */ /* 0x000e620000000800 */
[----:B------:R-:W-:Y:S01]  /*8070*/  IMAD.IADD R151, R151, 0x1, R137 ;  /* 0x0000000197977824 */ /* 0x000fe200078e0289 */
[----:B------:R-:W-:Y:S01]  /*8080*/  SEL R137, R141, R58, P0 ;  /* 0x0000003a8d897207 */ /* 0x000fe20000000000 */
[----:B------:R-:W-:Y:S01]  /*8090*/  IMAD R58, R148, UR38, RZ ;  /* 0x00000026943a7c24 */ /* 0x000fe2000f8e02ff */
[----:B-----5:R-:W-:Y:S01]  /*80a0*/  SEL R4, R57, R128, P0 ;  /* 0x0000008039047207 */ /* 0x020fe20000000000 */
[----:B------:R-:W-:Y:S01]  /*80b0*/  IMAD.MOV.U32 R148, RZ, RZ, R6 ;  /* 0x000000ffff947224 */ /* 0x000fe200078e0006 */
[----:B------:R-:W-:Y:S01]  /*80c0*/  SEL R136, R128, R57, P0 ;  /* 0x0000003980887207 */ /* 0x000fe20000000000 */
[----:B------:R-:W-:Y:S01]  /*80d0*/  IMAD R149, R149, UR37, R58 ;  /* 0x0000002595957c24 */ /* 0x000fe2000f8e023a */
[----:B------:R-:W-:Y:S01]  /*80e0*/  SHFL.IDX PT, R159, R88, R89, 0x1c1f ;  /* 0x001c1f59589f7589 */ /* 0x000fe200000e0000 */
[----:B0-----:R-:W-:Y:S01]  /*80f0*/  @P2 IMAD.HI.U32 R57, R11, R130, RZ ;  /* 0x000000820b392227 */ /* 0x001fe200078e00ff */
[----:B------:R-:W-:-:S02]  /*8100*/  SEL R31, R16, R93, P0 ;  /* 0x0000005d101f7207 */ /* 0x000fc40000000000 */
[----:B------:R-:W-:Y:S01]  /*8110*/  SHFL.IDX PT, R161, R96, R89, 0x1c1f ;  /* 0x001c1f5960a17589 */ /* 0x000fe200000e0000 */
[----:B------:R-:W-:Y:S01]  /*8120*/  IMAD.IADD R149, R7, 0x1, R149 ;  /* 0x0000000107957824 */ /* 0x000fe200078e0295 */
[----:B--2---:R-:W-:Y:S01]  /*8130*/  @P2 SHF.R.U32.HI R53, RZ, R152, R57 ;  /* 0x00000098ff352219 */ /* 0x004fe20000011639 */
[----:B------:R-:W-:Y:S01]  /*8140*/  IMAD R7, R67, UR4, RZ ;  /* 0x0000000443077c24 */ /* 0x000fe2000f8e02ff */
[----:B------:R0:W-:Y:S01]  /*8150*/  SHFL.IDX PT, R127, R110, R89, 0x1c1f ;  /* 0x001c1f596e7f7589 */ /* 0x0001e200000e0000 */
[----:B----4-:R-:W-:Y:S01]  /*8160*/  @P2 IMAD.HI.U32 R140, R11, R140, RZ ;  /* 0x0000008c0b8c2227 */ /* 0x010fe200078e00ff */
[----:B------:R-:W-:Y:S02]  /*8170*/  SEL R29, R93, R16, P0 ;  /* 0x000000105d1d7207 */ /* 0x000fe40000000000 */
[----:B------:R-:W-:Y:S01]  /*8180*/  SHFL.IDX PT, R133, R133, R89, 0x1c1f ;  /* 0x001c1f5985857589 */ /* 0x000fe200000e0000 */
[----:B------:R-:W-:Y:S01]  /*8190*/  IMAD R58, R154, UR5, R7 ;  /* 0x000000059a3a7c24 */ /* 0x000fe2000f8e0207 */
[----:B------:R-:W-:Y:S01]  /*81a0*/  SEL R16, R188, R69, P0 ;  /* 0x00000045bc107207 */ /* 0x000fe20000000000 */
[----:B------:R-:W-:Y:S01]  /*81b0*/  IMAD.WIDE.U32 R6, R154, UR4, R150 ;  /* 0x000000049a067c25 */ /* 0x000fe2000f8e0096 */
[----:B------:R-:W-:Y:S01]  /*81c0*/  ULDC.64 UR4, c[0x0][0xb30] ;  /* 0x0002cc0000047ab9 */ /* 0x000fe20000000a00 */
[----:B------:R-:W-:Y:S01]  /*81d0*/  SHFL.IDX PT, R142, R142, R89, 0x1c1f ;  /* 0x001c1f598e8e7589 */ /* 0x000fe200000e0000 */
[----:B------:R-:W-:Y:S01]  /*81e0*/  SEL R68, R156, R147, P0 ;  /* 0x000000939c447207 */ /* 0x000fe20000000000 */
[----:B------:R-:W-:Y:S01]  /*81f0*/  IMAD.MOV.U32 R57, RZ, RZ, R11 ;  /* 0x000000ffff397224 */ /* 0x000fe200078e000b */
[----:B-1----:R-:W-:Y:S01]  /*8200*/  @P2 SHF.R.U32.HI R57, RZ, R143, R140 ;  /* 0x0000008fff392219 */ /* 0x002fe2000001168c */
[----:B------:R-:W-:Y:S01]  /*8210*/  IMAD R67, R67, UR6, RZ ;  /* 0x0000000643437c24 */ /* 0x000fe2000f8e02ff */
[----:B------:R-:W-:Y:S01]  /*8220*/  IADD3 R140, P2, R53, R6, RZ ;  /* 0x00000006358c7210 */ /* 0x000fe20007f5e0ff */
[C---:B------:R-:W-:Y:S01]  /*8230*/  IMAD.WIDE.U32 R148, R154.reuse, UR6, R148 ;  /* 0x000000069a947c25 */ /* 0x040fe2000f8e0094 */
[----:B------:R-:W-:Y:S01]  /*8240*/  SHF.R.S32.HI R6, RZ, 0x1f, R57 ;  /* 0x0000001fff067819 */ /* 0x000fe20000011439 */
[----:B------:R-:W-:Y:S01]  /*8250*/  SHFL.IDX PT, R138, R138, R89, 0x1c1f ;  /* 0x001c1f598a8a7589 */ /* 0x000fe200000e0000 */
[----:B------:R-:W-:Y:S01]  /*8260*/  SEL R70, R147, R156, P0 ;  /* 0x0000009c93467207 */ /* 0x000fe20000000000 */
[----:B------:R-:W-:Y:S01]  /*8270*/  IMAD R141, R154, UR7, R67 ;  /* 0x000000079a8d7c24 */ /* 0x000fe2000f8e0243 */
[--C-:B------:R-:W-:Y:S01]  /*8280*/  SHF.R.S32.HI R67, RZ, 0x1f, R53.reuse ;  /* 0x0000001fff437819 */ /* 0x100fe20000011435 */
[----:B------:R-:W-:Y:S01]  /*8290*/  IMAD.MOV R53, RZ, RZ, -R53 ;  /* 0x000000ffff357224 */ /* 0x000fe200078e0a35 */
[----:B------:R-:W-:Y:S01]  /*82a0*/  ULDC.64 UR6, c[0x0][0xbc8] ;  /* 0x0002f20000067ab9 */ /* 0x000fe20000000a00 */
[----:B------:R-:W-:Y:S01]  /*82b0*/  IMAD R6, R6, UR4, RZ ;  /* 0x0000000406067c24 */ /* 0x000fe2000f8e02ff */
[----:B0-----:R-:W-:Y:S01]  /*82c0*/  SEL R110, R111, R184, P0 ;  /* 0x000000b86f6e7207 */ /* 0x001fe20000000000 */
[----:B------:R-:W-:Y:S01]  /*82d0*/  IMAD.MOV R126, RZ, RZ, -R57 ;  /* 0x000000ffff7e7224 */ /* 0x000fe200078e0a39 */
[----:B------:R-:W-:Y:S01]  /*82e0*/  SEL R112, R184, R111, P0 ;  /* 0x0000006fb8707207 */ /* 0x000fe20000000000 */
[----:B------:R-:W-:Y:S01]  /*82f0*/  IMAD.IADD R149, R149, 0x1, R141 ;  /* 0x0000000195957824 */ /* 0x000fe200078e028d */
[----:B------:R-:W-:Y:S01]  /*8300*/  IADD3.X R141, R67, R7, R58, P2, !PT ;  /* 0x00000007438d7210 */ /* 0x000fe200017fe43a */
[--C-:B------:R-:W-:Y:S01]  /*8310*/  IMAD R53, R8, R53, R11.reuse ;  /* 0x0000003508357224 */ /* 0x100fe200078e020b */
[----:B---3--:R-:W-:Y:S01]  /*8320*/  SEL R69, R158, R85, P0 ;  /* 0x000000559e457207 */ /* 0x008fe20000000000 */
[----:B------:R-:W-:Y:S01]  /*8330*/  IMAD R67, R57, UR5, R6 ;  /* 0x0000000539437c24 */ /* 0x000fe2000f8e0206 */
[----:B------:R-:W0:Y:S01]  /*8340*/  S2UR UR5, SR_CgaCtaId ;  /* 0x00000000000579c3 */ /* 0x000e220000008800 */
[----:B------:R-:W-:Y:S01]  /*8350*/  IMAD R11, R8, R126, R11 ;  /* 0x0000007e080b7224 */ /* 0x000fe200078e020b */
[----:B------:R-:W-:Y:S01]  /*8360*/  SEL R71, R85, R158, P0 ;  /* 0x0000009e55477207 */ /* 0x000fe20000000000 */
[----:B------:R-:W-:Y:S01]  /*8370*/  IMAD.WIDE.U32 R6, R57, UR4, R148 ;  /* 0x0000000439067c25 */ /* 0x000fe2000f8e0094 */
[----:B------:R-:W-:Y:S01]  /*8380*/  SHF.R.S32.HI R57, RZ, 0x1f, R53 ;  /* 0x0000001fff397819 */ /* 0x000fe20000011435 */
[----:B------:R-:W-:Y:S01]  /*8390*/  UMOV UR4, 0x400 ;  /* 0x0000040000047882 */ /* 0x000fe20000000000 */
[----:B------:R-:W-:Y:S01]  /*83a0*/  SHF.R.S32.HI R58, RZ, 0x1f, R11 ;  /* 0x0000001fff3a7819 */ /* 0x000fe2000001140b */
[----:B------:R-:W-:Y:S01]  /*83b0*/  IMAD.IADD R7, R7, 0x1, R67 ;  /* 0x0000000107077824 */ /* 0x000fe200078e0243 */
[----:B------:R-:W-:Y:S01]  /*83c0*/  SEL R107, R109, R182, P0 ;  /* 0x000000b66d6b7207 */ /* 0x000fe20000000000 */
[----:B------:R-:W-:Y:S01]  /*83d0*/  IMAD R126, R57, UR6, RZ ;  /* 0x00000006397e7c24 */ /* 0x000fe2000f8e02ff */
[----:B------:R-:W-:Y:S01]  /*83e0*/  SEL R111, R113, R180, P0 ;  /* 0x000000b4716f7207 */ /* 0x000fe20000000000 */
[----:B------:R-:W-:Y:S01]  /*83f0*/  IMAD R58, R58, UR8, RZ ;  /* 0x000000083a3a7c24 */ /* 0x000fe2000f8e02ff */
[----:B------:R-:W-:Y:S01]  /*8400*/  SEL R115, R117, R176, P0 ;  /* 0x000000b075737207 */ /* 0x000fe20000000000 */
[----:B------:R-:W-:Y:S01]  /*8410*/  IMAD R57, R53, UR7, R126 ;  /* 0x0000000735397c24 */ /* 0x000fe2000f8e027e */
[----:B------:R-:W-:Y:S01]  /*8420*/  SEL R147, R55, R132, P0 ;  /* 0x0000008437937207 */ /* 0x000fe20000000000 */
[----:B------:R-:W-:Y:S01]  /*8430*/  IMAD.WIDE.U32 R140, R53, UR6, R140 ;  /* 0x00000006358c7c25 */ /* 0x000fe2000f8e008c */
[----:B------:R-:W-:Y:S01]  /*8440*/  ULDC.64 UR6, c[0x0][0xba8] ;  /* 0x0002ea0000067ab9 */ /* 0x000fe20000000a00 */
[----:B------:R-:W-:-:S02]  /*8450*/  SEL R82, R164, R155, P0 ;  /* 0x0000009ba4527207 */ /* 0x000fc40000000000 */
[----:B------:R-:W-:Y:S01]  /*8460*/  IMAD.WIDE.U32 R148, R11, UR8, R6 ;  /* 0x000000080b947c25 */ /* 0x000fe2000f8e0006 */
[----:B------:R-:W-:Y:S01]  /*8470*/  LEA R67, P2, R140, UR6, 0x2 ;  /* 0x000000068c437c11 */ /* 0x000fe2000f8410ff */
[----:B------:R-:W-:Y:S01]  /*8480*/  ULDC UR6, c[0x0][0xa88] ;  /* 0x0002a20000067ab9 */ /* 0x000fe20000000800 */
[----:B------:R-:W-:Y:S01]  /*8490*/  SEL R6, R59, R124, P0 ;  /* 0x0000007c3b067207 */ /* 0x000fe20000000000 */
[----:B------:R-:W-:Y:S01]  /*84a0*/  IMAD R53, R11, UR9, R58 ;  /* 0x000000090b357c24 */ /* 0x000fe2000f8e023a */
[----:B------:R-:W-:Y:S01]  /*84b0*/  ULDC.64 UR8, c[0x0][0xb00] ;  /* 0x0002c00000087ab9 */ /* 0x000fe20000000a00 */
[----:B------:R-:W-:Y:S01]  /*84c0*/  IMAD.IADD R7, R141, 0x1, R57 ;  /* 0x000000018d077824 */ /* 0x000fe200078e0239 */
[----:B------:R-:W-:Y:S01]  /*84d0*/  SEL R58, R124, R59, P0 ;  /* 0x0000003b7c3a7207 */ /* 0x000fe20000000000 */
[----:B------:R-:W-:Y:S01]  /*84e0*/  IMAD.IADD R57, R149, 0x1, R53 ;  /* 0x0000000195397824 */ /* 0x000fe200078e0235 */
[----:B------:R-:W-:Y:S01]  /*84f0*/  LEA R53, P3, R148, UR8, 0x2 ;  /* 0x0000000894357c11 */ /* 0x000fe2000f8610ff */
[----:B------:R-:W-:Y:S01]  /*8500*/  SHFL.IDX PT, R150, R67, 0x1, 0x1c1f ;  /* 0x003c1f0043967f89 */ /* 0x000fe200000e0000 */
[----:B------:R-:W-:Y:S01]  /*8510*/  LEA.HI.X R124, R140, UR7, R7, 0x2, P2 ;  /* 0x000000078c7c7c11 */ /* 0x000fe200090f1407 */
[----:B0-----:R-:W-:Y:S01]  /*8520*/  ULEA UR4, UR5, UR4, 0x18 ;  /* 0x0000000405047291 */ /* 0x001fe2000f8ec03f */
[----:B------:R-:W-:Y:S01]  /*8530*/  LEA.HI.X R57, R148, UR9, R57, 0x2, P3 ;  /* 0x0000000994397c11 */ /* 0x000fe200098f1439 */
[----:B------:R-:W-:Y:S01]  /*8540*/  IMAD R11, R8, UR6, RZ ;  /* 0x00000006080b7c24 */ /* 0x000fe2000f8e02ff */
[----:B------:R-:W-:Y:S01]  /*8550*/  SHFL.IDX PT, R148, R67, RZ, 0x1c1f ;  /* 0x001c1fff43947589 */ /* 0x000fe200000e0000 */
[C---:B------:R-:W-:Y:S01]  /*8560*/  VIADD R8, R10.reuse, 0x8 ;  /* 0x000000080a087836 */ /* 0x040fe20000000000 */
[----:B------:R-:W-:Y:S01]  /*8570*/  UIADD3 UR4, UR4, 0x38820, URZ ;  /* 0x0003882004047890 */ /* 0x000fe2000fffe03f */
[----:B------:R-:W-:Y:S01]  /*8580*/  SEL R7, R61, R60, P0 ;  /* 0x0000003c3d077207 */ /* 0x000fe20000000000 */
[----:B------:R-:W0:Y:S01]  /*8590*/  SHFL.IDX PT, R149, R124, RZ, 0x1c1f ;  /* 0x001c1fff7c957589 */ /* 0x000e2200000e0000 */
[-C--:B------:R-:W-:Y:S01]  /*85a0*/  ISETP.GE.OR P2, PT, R10, R11.reuse, P1 ;  /* 0x0000000b0a00720c */ /* 0x080fe20000f46670 */
[----:B------:R-:W-:Y:S01]  /*85b0*/  UPRMT UR4, URZ, 0x654, UR4 ;  /* 0x000006543f047896 */ /* 0x000fe20008000004 */
[-C--:B------:R-:W-:Y:S01]  /*85c0*/  ISETP.GE.OR P1, PT, R8, R11.reuse, P1 ;  /* 0x0000000b0800720c */ /* 0x080fe20000f26670 */
[----:B------:R-:W1:Y:S01]  /*85d0*/  SHFL.IDX PT, R151, R124, 0x1, 0x1c1f ;  /* 0x003c1f007c977f89 */ /* 0x000e6200000e0000 */
[----:B------:R-:W-:-:S02]  /*85e0*/  ISETP.GE.AND P3, PT, R10, R11, PT ;  /* 0x0000000b0a00720c */ /* 0x000fc40003f66270 */
[----:B------:R-:W-:Y:S01]  /*85f0*/  SEL R59, R60, R61, P0 ;  /* 0x0000003d3c3b7207 */ /* 0x000fe20000000000 */
[----:B------:R2:W3:Y:S01]  /*8600*/  SHFL.IDX PT, R140, R53, RZ, 0x1c1f ;  /* 0x001c1fff358c7589 */ /* 0x0004e200000e0000 */
[----:B------:R-:W-:Y:S02]  /*8610*/  SEL R60, R62, R129, P0 ;  /* 0x000000813e3c7207 */ /* 0x000fe40000000000 */
[----:B------:R-:W-:Y:S01]  /*8620*/  SYNCS.ARRIVE.TRANS64.RED.A1T0 RZ, [UR4], RZ ;  /* 0x000000ffffff79a7 */ /* 0x000fe20008100404 */
[----:B------:R2:W4:Y:S01]  /*8630*/  SHFL.IDX PT, R141, R57, RZ, 0x1c1f ;  /* 0x001c1fff398d7589 */ /* 0x00052200000e0000 */
[----:B------:R-:W-:Y:S02]  /*8640*/  SEL R62, R129, R62, P0 ;  /* 0x0000003e813e7207 */ /* 0x000fe40000000000 */
[----:B------:R-:W-:Y:S02]  /*8650*/  SEL R61, R63, R36, P0 ;  /* 0x000000243f3d7207 */ /* 0x000fe40000000000 */
[----:B------:R-:W-:-:S02]  /*8660*/  SEL R129, R66, R125, P0 ;  /* 0x0000007d42817207 */ /* 0x000fc40000000000 */
[----:B------:R-:W-:Y:S02]  /*8670*/  SEL R84, R155, R164, P0 ;  /* 0x000000a49b547207 */ /* 0x000fe40000000000 */
[----:B------:R-:W-:Y:S02]  /*8680*/  SEL R83, R166, R153, P0 ;  /* 0x00000099a6537207 */ /* 0x000fe40000000000 */
[----:B------:R-:W-:Y:S01]  /*8690*/  SEL R85, R153, R166, P0 ;  /* 0x000000a699557207 */ /* 0x000fe20000000000 */
[----:B0-----:R2:W-:Y:S01]  /*86a0*/  @!P2 ST.E desc[UR46][R148.64], R2 ;  /* 0x000000029400a985 */ /* 0x0015e2000c10192e */
[----:B------:R-:W-:Y:S02]  /*86b0*/  SEL R88, R168, R159, P0 ;  /* 0x0000009fa8587207 */ /* 0x000fe40000000000 */
[----:B------:R-:W-:Y:S01]  /*86c0*/  SEL R92, R159, R168, P0 ;  /* 0x000000a89f5c7207 */ /* 0x000fe20000000000 */
[----:B-1----:R2:W-:Y:S01]  /*86d0*/  @!P1 ST.E desc[UR46][R150.64], R0 ;  /* 0x0000000096009985 */ /* 0x0025e2000c10192e */
        /* <DEDUP_REMOVED lines=11> */
[----:B------:R-:W-:Y:S01]  /*8790*/  SEL R125, R125, R66, P0 ;  /* 0x000000427d7d7207 */ /* 0x000fe20000000000 */
[----:B--234-:R-:W-:Y:S06]  /*87a0*/  @P3 BRA `(.L_x_37) ;  /* 0x0000000800f83947 */ /* 0x01cfec0003800000 */
[----:B------:R-:W-:Y:S01]  /*87b0*/  ULDC UR4, c[0x0][0xac8] ;  /* 0x0002b20000047ab9 */ /* 0x000fe20000000800 */
[C---:B------:R-:W-:Y:S01]  /*87c0*/  VIADD R0, R9.reuse, 0x8 ;  /* 0x0000000809007836 */ /* 0x040fe20000000000 */
[C---:B------:R-:W-:Y:S01]  /*87d0*/  ISETP.GE.AND P1, PT, R9.reuse, UR4, PT ;  /* 0x0000000409007c0c */ /* 0x040fe2000bf26270 */
[C---:B------:R-:W-:Y:S02]  /*87e0*/  VIADD R10, R9.reuse, 0x10 ;  /* 0x00000010090a7836 */ /* 0x040fe40000000000 */
[C---:B------:R-:W-:Y:S01]  /*87f0*/  VIADD R36, R9.reuse, 0x18 ;  /* 0x0000001809247836 */ /* 0x040fe20000000000 */
[----:B------:R-:W-:Y:S01]  /*8800*/  ISETP.GE.AND P4, PT, R0, UR4, PT ;  /* 0x0000000400007c0c */ /* 0x000fe2000bf86270 */
[C---:B------:R-:W-:Y:S01]  /*8810*/  VIADD R44, R9.reuse, 0x20 ;  /* 0x00000020092c7836 */ /* 0x040fe20000000000 */
[----:B------:R-:W-:Y:S01]  /*8820*/  ISETP.GE.AND P5, PT, R10, UR4, PT ;  /* 0x000000040a007c0c */ /* 0x000fe2000bfa6270 */
[C---:B------:R-:W-:Y:S01]  /*8830*/  VIADD R126, R9.reuse, 0x28 ;  /* 0x00000028097e7836 */ /* 0x040fe20000000000 */
[----:B------:R-:W-:Y:S01]  /*8840*/  ISETP.GE.AND P6, PT, R36, UR4, PT ;  /* 0x0000000424007c0c */ /* 0x000fe2000bfc6270 */
[----:B------:R-:W-:-:S03]  /*8850*/  VIADD R130, R9, 0x30 ;  /* 0x0000003009827836 */ /* 0x000fc60000000000 */
[----:B------:R-:W-:Y:S01]  /*8860*/  ISETP.GE.AND P2, PT, R126, UR4, PT ;  /* 0x000000047e007c0c */ /* 0x000fe2000bf46270 */
[----:B------:R-:W-:Y:S01]  /*8870*/  @!P1 IMAD.WIDE R66, R9, 0x4, R140 ;  /* 0x0000000409429825 */ /* 0x000fe200078e028c */
[----:B------:R-:W-:-:S03]  /*8880*/  ISETP.GE.AND P3, PT, R130, UR4, PT ;  /* 0x0000000482007c0c */ /* 0x000fc6000bf66270 */
[----:B------:R-:W-:Y:S01]  /*8890*/  @!P4 LEA.HI R0, R0, R0, RZ, 0x1 ;  /* 0x000000000000c211 */ /* 0x000fe200078f08ff */
[----:B------:R0:W-:Y:S01]  /*88a0*/  @!P1 ST.E.64 desc[UR46][R66.64], R30 ;  /* 0x0000001e42009985 */ /* 0x0001e2000c101b2e */
[----:B------:R-:W-:Y:S02]  /*88b0*/  ISETP.GE.AND P1, PT, R44, UR4, PT ;  /* 0x000000042c007c0c */ /* 0x000fe4000bf26270 */
[----:B------:R-:W-:Y:S02]  /*88c0*/  @!P5 LEA.HI R10, R10, R10, RZ, 0x1 ;  /* 0x0000000a0a0ad211 */ /* 0x000fe400078f08ff */
[----:B------:R-:W-:Y:S02]  /*88d0*/  @!P6 LEA.HI R36, R36, R36, RZ, 0x1 ;  /* 0x000000242424e211 */ /* 0x000fe400078f08ff */
[----:B------:R-:W-:Y:S01]  /*88e0*/  @!P4 LOP3.LUT R65, R0, 0xfffffffe, RZ, 0xc0, !PT ;  /* 0xfffffffe0041c812 */ /* 0x000fe200078ec0ff */
[C---:B------:R-:W-:Y:S01]  /*88f0*/  VIADD R0, R9.reuse, 0x38 ;  /* 0x0000003809007836 */ /* 0x040fe20000000000 */
[----:B------:R-:W-:Y:S01]  /*8900*/  @!P5 LOP3.LUT R143, R10, 0xfffffffe, RZ, 0xc0, !PT ;  /* 0xfffffffe0a8fd812 */ /* 0x000fe200078ec0ff */
[C---:B------:R-:W-:Y:S01]  /*8910*/  VIADD R10, R9.reuse, 0x40 ;  /* 0x00000040090a7836 */ /* 0x040fe20000000000 */
[----:B------:R-:W-:Y:S01]  /*8920*/  @!P6 LOP3.LUT R149, R36, 0xfffffffe, RZ, 0xc0, !PT ;  /* 0xfffffffe2495e812 */ /* 0x000fe200078ec0ff */
[----:B------:R-:W-:Y:S01]  /*8930*/  VIADD R36, R9, 0x48 ;  /* 0x0000004809247836 */ /* 0x000fe20000000000 */
[----:B------:R-:W-:Y:S01]  /*8940*/  @!P2 LEA.HI R126, R126, R126, RZ, 0x1 ;  /* 0x0000007e7e7ea211 */ /* 0x000fe200078f08ff */
[----:B0-----:R-:W-:Y:S01]  /*8950*/  @!P4 IMAD.WIDE R30, R65, 0x4, R140 ;  /* 0x00000004411ec825 */ /* 0x001fe200078e028c */
[----:B------:R-:W-:-:S02]  /*8960*/  @!P1 LEA.HI R44, R44, R44, RZ, 0x1 ;  /* 0x0000002c2c2c9211 */ /* 0x000fc400078f08ff */
[----:B------:R-:W-:Y:S01]  /*8970*/  @!P3 LEA.HI R130, R130, R130, RZ, 0x1 ;  /* 0x000000828282b211 */ /* 0x000fe200078f08ff */
[--C-:B------:R-:W-:Y:S01]  /*8980*/  @!P5 IMAD.WIDE R66, R143, 0x4, R140.reuse ;  /* 0x000000048f42d825 */ /* 0x100fe200078e028c */
[----:B------:R0:W-:Y:S01]  /*8990*/  @!P4 ST.E.64 desc[UR46][R30.64], R28 ;  /* 0x0000001c1e00c985 */ /* 0x0001e2000c101b2e */
[----:B------:R-:W-:Y:S02]  /*89a0*/  @!P1 LOP3.LUT R65, R44, 0xfffffffe, RZ, 0xc0, !PT ;  /* 0xfffffffe2c419812 */ /* 0x000fe400078ec0ff */
[----:B------:R-:W-:Y:S01]  /*89b0*/  @!P6 IMAD.WIDE R148, R149, 0x4, R140 ;  /* 0x000000049594e825 */ /* 0x000fe200078e028c */
[----:B------:R1:W-:Y:S01]  /*89c0*/  @!P5 ST.E.64 desc[UR46][R66.64], R26 ;  /* 0x0000001a4200d985 */ /* 0x0003e2000c101b2e */
[----:B------:R-:W-:Y:S02]  /*89d0*/  ISETP.GE.AND P4, PT, R0, UR4, PT ;  /* 0x0000000400007c0c */ /* 0x000fe4000bf86270 */
[----:B------:R-:W-:Y:S01]  /*89e0*/  ISETP.GE.AND P5, PT, R10, UR4, PT ;  /* 0x000000040a007c0c */ /* 0x000fe2000bfa6270 */
[----:B------:R2:W-:Y:S01]  /*89f0*/  @!P6 ST.E.64 desc[UR46][R148.64], R24 ;  /* 0x000000189400e985 */ /* 0x0005e2000c101b2e */
[----:B------:R-:W-:Y:S01]  /*8a00*/  ISETP.GE.AND P6, PT, R36, UR4, PT ;  /* 0x0000000424007c0c */ /* 0x000fe2000bfc6270 */
[C---:B------:R-:W-:Y:S01]  /*8a10*/  VIADD R44, R9.reuse, 0x58 ;  /* 0x00000058092c7836 */ /* 0x040fe20000000000 */
[----:B0-----:R-:W-:Y:S01]  /*8a20*/  @!P2 LOP3.LUT R29, R126, 0xfffffffe, RZ, 0xc0, !PT ;  /* 0xfffffffe7e1da812 */ /* 0x001fe200078ec0ff */
[----:B------:R-:W-:Y:S01]  /*8a30*/  VIADD R30, R9, 0x50 ;  /* 0x00000050091e7836 */ /* 0x000fe20000000000 */
[----:B------:R-:W-:-:S05]  /*8a40*/  @!P3 LOP3.LUT R31, R130, 0xfffffffe, RZ, 0xc0, !PT ;  /* 0xfffffffe821fb812 */ /* 0x000fca00078ec0ff */
[----:B------:R-:W-:Y:S01]  /*8a50*/  @!P4 LEA.HI R0, R0, R0, RZ, 0x1 ;  /* 0x000000000000c211 */ /* 0x000fe200078f08ff */
[--C-:B-1----:R-:W-:Y:S01]  /*8a60*/  @!P2 IMAD.WIDE R26, R29, 0x4, R140.reuse ;  /* 0x000000041d1aa825 */ /* 0x102fe200078e028c */
[----:B------:R-:W-:Y:S02]  /*8a70*/  @!P5 LEA.HI R10, R10, R10, RZ, 0x1 ;  /* 0x0000000a0a0ad211 */ /* 0x000fe400078f08ff */
[----:B------:R-:W-:Y:S01]  /*8a80*/  @!P6 LEA.HI R36, R36, R36, RZ, 0x1 ;  /* 0x000000242424e211 */ /* 0x000fe200078f08ff */
[----:B--2---:R-:W-:-:S04]  /*8a90*/  @!P1 IMAD.WIDE R24, R65, 0x4, R140 ;  /* 0x0000000441189825 */ /* 0x004fc800078e028c */
[----:B------:R-:W-:Y:S01]  /*8aa0*/  @!P3 IMAD.WIDE R28, R31, 0x4, R140 ;  /* 0x000000041f1cb825 */ /* 0x000fe200078e028c */
[----:B------:R0:W-:Y:S01]  /*8ab0*/  @!P1 ST.E.64 desc[UR46][R24.64], R22 ;  /* 0x0000001618009985 */ /* 0x0001e2000c101b2e */
[----:B------:R-:W-:Y:S02]  /*8ac0*/  @!P4 LOP3.LUT R31, R0, 0xfffffffe, RZ, 0xc0, !PT ;  /* 0xfffffffe001fc812 */ /* 0x000fe400078ec0ff */
[C---:B------:R-:W-:Y:S01]  /*8ad0*/  VIADD R65, R9.reuse, 0x60 ;  /* 0x0000006009417836 */ /* 0x040fe20000000000 */
[----:B------:R1:W-:Y:S01]  /*8ae0*/  @!P2 ST.E.64 desc[UR46][R26.64], R20 ;  /* 0x000000141a00a985 */ /* 0x0003e2000c101b2e */
[----:B------:R-:W-:Y:S01]  /*8af0*/  ISETP.GE.AND P1, PT, R44, UR4, PT ;  /* 0x000000042c007c0c */ /* 0x000fe2000bf26270 */
[----:B------:R-:W-:Y:S02]  /*8b00*/  VIADD R0, R9, 0x68 ;  /* 0x0000006809007836 */ /* 0x000fe40000000000 */
[----:B------:R2:W-:Y:S01]  /*8b10*/  @!P3 ST.E.64 desc[UR46][R28.64], R18 ;  /* 0x000000121c00b985 */ /* 0x0005e2000c101b2e */
[----:B------:R-:W-:-:S02]  /*8b20*/  ISETP.GE.AND P3, PT, R30, UR4, PT ;  /* 0x000000041e007c0c */ /* 0x000fc4000bf66270 */
[----:B------:R-:W-:Y:S02]  /*8b30*/  ISETP.GE.AND P2, PT, R65, UR4, PT ;  /* 0x0000000441007c0c */ /* 0x000fe4000bf46270 */
[----:B0-----:R-:W-:Y:S01]  /*8b40*/  @!P5 LOP3.LUT R23, R10, 0xfffffffe, RZ, 0xc0, !PT ;  /* 0xfffffffe0a17d812 */ /* 0x001fe200078ec0ff */
[C---:B------:R-:W-:Y:S01]  /*8b50*/  VIADD R10, R9.reuse, 0x70 ;  /* 0x00000070090a7836 */ /* 0x040fe20000000000 */
[----:B------:R-:W-:Y:S01]  /*8b60*/  @!P6 LOP3.LUT R25, R36, 0xfffffffe, RZ, 0xc0, !PT ;  /* 0xfffffffe2419e812 */ /* 0x000fe200078ec0ff */
[----:B------:R-:W-:Y:S02]  /*8b70*/  VIADD R24, R9, 0x78 ;  /* 0x0000007809187836 */ /* 0x000fe40000000000 */
[----:B------:R-:W-:Y:S01]  /*8b80*/  @!P1 LEA.HI R44, R44, R44, RZ, 0x1 ;  /* 0x0000002c2c2c9211 */ /* 0x000fe200078f08ff */
[----:B-1----:R-:W-:-:S03]  /*8b90*/  @!P5 IMAD.WIDE R20, R23, 0x4, R140 ;  /* 0x000000041714d825 */ /* 0x002fc600078e028c */
[----:B------:R-:W-:Y:S01]  /*8ba0*/  @!P3 LEA.HI R30, R30, R30, RZ, 0x1 ;  /* 0x0000001e1e1eb211 */ /* 0x000fe200078f08ff */
[----:B--2---:R-:W-:Y:S01]  /*8bb0*/  @!P4 IMAD.WIDE R18, R31, 0x4, R140 ;  /* 0x000000041f12c825 */ /* 0x004fe200078e028c */
[----:B------:R-:W-:-:S03]  /*8bc0*/  @!P2 LEA.HI R65, R65, R65, RZ, 0x1 ;  /* 0x000000414141a211 */ /* 0x000fc600078f08ff */
[----:B------:R-:W-:Y:S01]  /*8bd0*/  @!P6 IMAD.WIDE R22, R25, 0x4, R140 ;  /* 0x000000041916e825 */ /* 0x000fe200078e028c */
[----:B------:R-:W-:Y:S01]  /*8be0*/  @!P3 LOP3.LUT R25, R30, 0xfffffffe, RZ, 0xc0, !PT ;  /* 0xfffffffe1e19b812 */ /* 0x000fe200078ec0ff */
[----:B------:R0:W-:Y:S01]  /*8bf0*/  @!P4 ST.E.64 desc[UR46][R18.64], R16 ;  /* 0x000000101200c985 */ /* 0x0001e2000c101b2e */
[----:B------:R-:W-:-:S03]  /*8c00*/  ISETP.GE.AND P4, PT, R0, UR4, PT ;  /* 0x0000000400007c0c */ /* 0x000fc6000bf86270 */
[----:B------:R1:W-:Y:S01]  /*8c10*/  @!P5 ST.E.64 desc[UR46][R20.64], R14 ;  /* 0x0000000e1400d985 */ /* 0x0003e2000c101b2e */
[----:B------:R-:W-:-:S03]  /*8c20*/  ISETP.GE.AND P5, PT, R10, UR4, PT ;  /* 0x000000040a007c0c */ /* 0x000fc6000bfa6270 */
[----:B------:R2:W-:Y:S01]  /*8c30*/  @!P6 ST.E.64 desc[UR46][R22.64], R34 ;  /* 0x000000221600e985 */ /* 0x0005e2000c101b2e */
[----:B0-----:R-:W-:Y:S02]  /*8c40*/  @!P1 LOP3.LUT R17, R44, 0xfffffffe, RZ, 0xc0, !PT ;  /* 0xfffffffe2c119812 */ /* 0x001fe400078ec0ff */
[----:B------:R-:W-:Y:S01]  /*8c50*/  @!P2 LOP3.LUT R19, R65, 0xfffffffe, RZ, 0xc0, !PT ;  /* 0xfffffffe4113a812 */ /* 0x000fe200078ec0ff */
[----:B-1----:R-:W-:Y:S02]  /*8c60*/  @!P3 IMAD.WIDE R14, R25, 0x4, R140 ;  /* 0x00000004190eb825 */ /* 0x002fe400078e028c */
[----:B------:R-:W-:-:S04]  /*8c70*/  @!P4 LEA.HI R0, R0, R0, RZ, 0x1 ;  /* 0x000000000000c211 */ /* 0x000fc800078f08ff */
[----:B------:R-:W-:Y:S01]  /*8c80*/  @!P5 LEA.HI R10, R10, R10, RZ, 0x1 ;  /* 0x0000000a0a0ad211 */ /* 0x000fe200078f08ff */
[--C-:B------:R-:W-:Y:S01]  /*8c90*/  @!P1 IMAD.WIDE R16, R17, 0x4, R140.reuse ;  /* 0x0000000411109825 */ /* 0x100fe200078e028c */
[----:B------:R0:W-:Y:S01]  /*8ca0*/  @!P3 ST.E.64 desc[UR46][R14.64], R68 ;  /* 0x000000440e00b985 */ /* 0x0001e2000c101b2e */
[----:B------:R-:W-:Y:S02]  /*8cb0*/  ISETP.GE.AND P3, PT, R24, UR4, PT ;  /* 0x0000000418007c0c */ /* 0x000fe4000bf66270 */
[----:B------:R-:W-:Y:S01]  /*8cc0*/  VIADD R20, R9, 0x80 ;  /* 0x0000008009147836 */ /* 0x000fe20000000000 */
[----:B------:R1:W-:Y:S01]  /*8cd0*/  @!P1 ST.E.64 desc[UR46][R16.64], R70 ;  /* 0x0000004610009985 */ /* 0x0003e2000c101b2e */
[----:B------:R-:W-:Y:S01]  /*8ce0*/  @!P2 IMAD.WIDE R18, R19, 0x4, R140 ;  /* 0x000000041312a825 */ /* 0x000fe200078e028c */
[----:B------:R-:W-:Y:S02]  /*8cf0*/  @!P4 LOP3.LUT R21, R0, 0xfffffffe, RZ, 0xc0, !PT ;  /* 0xfffffffe0015c812 */ /* 0x000fe400078ec0ff */
[----:B------:R-:W-:Y:S01]  /*8d00*/  ISETP.GE.AND P6, PT, R20, UR4, PT ;  /* 0x0000000414007c0c */ /* 0x000fe2000bfc6270 */
[C---:B--2---:R-:W-:Y:S01]  /*8d10*/  VIADD R22, R9.reuse, 0x88 ;  /* 0x0000008809167836 */ /* 0x044fe20000000000 */
[----:B------:R2:W-:Y:S01]  /*8d20*/  @!P2 ST.E.64 desc[UR46][R18.64], R74 ;  /* 0x0000004a1200a985 */ /* 0x0005e2000c101b2e */
[----:B------:R-:W-:-:S03]  /*8d30*/  VIADD R0, R9, 0x90 ;  /* 0x0000009009007836 */ /* 0x000fc60000000000 */
[----:B------:R-:W-:Y:S01]  /*8d40*/  @!P3 LEA.HI R24, R24, R24, RZ, 0x1 ;  /* 0x000000181818b211 */ /* 0x000fe200078f08ff */
[--C-:B0-----:R-:W-:Y:S01]  /*8d50*/  @!P4 IMAD.WIDE R14, R21, 0x4, R140.reuse ;  /* 0x00000004150ec825 */ /* 0x101fe200078e028c */
[----:B------:R-:W-:Y:S02]  /*8d60*/  ISETP.GE.AND P1, PT, R22, UR4, PT ;  /* 0x0000000416007c0c */ /* 0x000fe4000bf26270 */
[----:B-1----:R-:W-:Y:S01]  /*8d70*/  @!P5 LOP3.LUT R17, R10, 0xfffffffe, RZ, 0xc0, !PT ;  /* 0xfffffffe0a11d812 */ /* 0x002fe200078ec0ff */
[----:B------:R-:W-:Y:S01]  /*8d80*/  VIADD R10, R9, 0x98 ;  /* 0x00000098090a7836 */ /* 0x000fe20000000000 */
[----:B------:R-:W-:Y:S01]  /*8d90*/  ISETP.GE.AND P2, PT, R0, UR4, PT ;  /* 0x0000000400007c0c */ /* 0x000fe2000bf46270 */
[----:B------:R0:W-:Y:S01]  /*8da0*/  @!P4 ST.E.64 desc[UR46][R14.64], R78 ;  /* 0x0000004e0e00c985 */ /* 0x0001e2000c101b2e */
[----:B------:R-:W-:Y:S01]  /*8db0*/  @!P6 LEA.HI R20, R20, R20, RZ, 0x1 ;  /* 0x000000141414e211 */ /* 0x000fe200078f08ff */
[----:B------:R-:W-:Y:S01]  /*8dc0*/  @!P5 IMAD.WIDE R16, R17, 0x4, R140 ;  /* 0x000000041110d825 */ /* 0x000fe200078e028c */
[----:B--2---:R-:W-:-:S02]  /*8dd0*/  @!P3 LOP3.LUT R19, R24, 0xfffffffe, RZ, 0xc0, !PT ;  /* 0xfffffffe1813b812 */ /* 0x004fc400078ec0ff */
[----:B------:R-:W-:Y:S01]  /*8de0*/  @!P6 LOP3.LUT R21, R20, 0xfffffffe, RZ, 0xc0, !PT ;  /* 0xfffffffe1415e812 */ /* 0x000fe200078ec0ff */
[----:B------:R-:W-:Y:S01]  /*8df0*/  VIADD R24, R9, 0xa0 ;  /* 0x000000a009187836 */ /* 0x000fe20000000000 */
[----:B------:R-:W-:Y:S01]  /*8e00*/  @!P5 ST.E.64 desc[UR46][R16.64], R82 ;  /* 0x000000521000d985 */ /* 0x000fe2000c101b2e */
[--C-:B------:R-:W-:Y:S01]  /*8e10*/  @!P3 IMAD.WIDE R18, R19, 0x4, R140.reuse ;  /* 0x000000041312b825 */ /* 0x100fe200078e028c */
[----:B------:R-:W-:Y:S02]  /*8e20*/  @!P1 LEA.HI R22, R22, R22, RZ, 0x1 ;  /* 0x0000001616169211 */ /* 0x000fe400078f08ff */
[----:B------:R-:W-:Y:S01]  /*8e30*/  ISETP.GE.AND P4, PT, R24, UR4, PT ;  /* 0x0000000418007c0c */ /* 0x000fe2000bf86270 */
[----:B------:R-:W-:Y:S01]  /*8e40*/  @!P6 IMAD.WIDE R20, R21, 0x4, R140 ;  /* 0x000000041514e825 */ /* 0x000fe200078e028c */
[----:B------:R1:W-:Y:S01]  /*8e50*/  @!P3 ST.E.64 desc[UR46][R18.64], R84 ;  /* 0x000000541200b985 */ /* 0x0003e2000c101b2e */
[----:B------:R-:W-:Y:S02]  /*8e60*/  ISETP.GE.AND P3, PT, R10, UR4, PT ;  /* 0x000000040a007c0c */ /* 0x000fe4000bf66270 */
[----:B0-----:R-:W-:Y:S01]  /*8e70*/  @!P1 LOP3.LUT R15, R22, 0xfffffffe, RZ, 0xc0, !PT ;  /* 0xfffffffe160f9812 */ /* 0x001fe200078ec0ff */
[----:B------:R0:W-:Y:S01]  /*8e80*/  @!P6 ST.E.64 desc[UR46][R20.64], R88 ;  /* 0x000000581400e985 */ /* 0x0001e2000c101b2e */
[----:B------:R-:W-:Y:S01]  /*8e90*/  @!P2 LEA.HI R0, R0, R0, RZ, 0x1 ;  /* 0x000000000000a211 */ /* 0x000fe200078f08ff */
[----:B------:R-:W-:-:S02]  /*8ea0*/  VIADD R22, R9, 0xb8 ;  /* 0x000000b809167836 */ /* 0x000fc40000000000 */
[--C-:B------:R-:W-:Y:S01]  /*8eb0*/  @!P1 IMAD.WIDE R14, R15, 0x4, R140.reuse ;  /* 0x000000040f0e9825 */ /* 0x100fe200078e028c */
[----:B------:R-:W-:Y:S02]  /*8ec0*/  @!P2 LOP3.LUT R23, R0, 0xfffffffe, RZ, 0xc0, !PT ;  /* 0xfffffffe0017a812 */ /* 0x000fe400078ec0ff */
[----:B------:R-:W-:Y:S01]  /*8ed0*/  ISETP.GE.AND P5, PT, R22, UR4, PT ;  /* 0x0000000416007c0c */ /* 0x000fe2000bfa6270 */
[C---:B------:R-:W-:Y:S01]  /*8ee0*/  VIADD R0, R9.reuse, 0xa8 ;  /* 0x000000a809007836 */ /* 0x040fe20000000000 */
[----:B------:R2:W-:Y:S01]  /*8ef0*/  @!P1 ST.E.64 desc[UR46][R14.64], R92 ;  /* 0x0000005c0e009985 */ /* 0x0005e2000c101b2e */
[----:B------:R-:W-:Y:S01]  /*8f00*/  @!P3 LEA.HI R10, R10, R10, RZ, 0x1 ;  /* 0x0000000a0a0ab211 */ /* 0x000fe200078f08ff */
[----:B-1----:R-:W-:Y:S01]  /*8f10*/  VIADD R18, R9, 0xb0 ;  /* 0x000000b009127836 */ /* 0x002fe20000000000 */
[----:B------:R-:W-:Y:S01]  /*8f20*/  @!P4 LEA.HI R24, R24, R24, RZ, 0x1 ;  /* 0x000000181818c211 */ /* 0x000fe200078f08ff */
[----:B------:R-:W-:Y:S01]  /*8f30*/  @!P2 IMAD.WIDE R16, R23, 0x4, R140 ;  /* 0x000000041710a825 */ /* 0x000fe200078e028c */
[----:B------:R-:W-:-:S02]  /*8f40*/  ISETP.GE.AND P1, PT, R0, UR4, PT ;  /* 0x0000000400007c0c */ /* 0x000fc4000bf26270 */
[----:B------:R-:W-:Y:S01]  /*8f50*/  @!P3 LOP3.LUT R19, R10, 0xfffffffe, RZ, 0xc0, !PT ;  /* 0xfffffffe0a13b812 */ /* 0x000fe200078ec0ff */
[C---:B0-----:R-:W-:Y:S01]  /*8f60*/  VIADD R20, R9.reuse, 0xc0 ;  /* 0x000000c009147836 */ /* 0x041fe20000000000 */
[----:B------:R-:W-:Y:S01]  /*8f70*/  ISETP.GE.AND P6, PT, R18, UR4, PT ;  /* 0x0000000412007c0c */ /* 0x000fe2000bfc6270 */
[----:B------:R-:W-:Y:S01]  /*8f80*/  VIADD R10, R9, 0xc8 ;  /* 0x000000c8090a7836 */ /* 0x000fe20000000000 */
[----:B------:R0:W-:Y:S01]  /*8f90*/  @!P2 ST.E.64 desc[UR46][R16.64], R94 ;  /* 0x0000005e1000a985 */ /* 0x0001e2000c101b2e */
[----:B------:R-:W-:Y:S01]  /*8fa0*/  @!P5 LEA.HI R22, R22, R22, RZ, 0x1 ;  /* 0x000000161616d211 */ /* 0x000fe200078f08ff */
[----:B--2---:R-:W-:Y:S01]  /*8fb0*/  @!P3 IMAD.WIDE R14, R19, 0x4, R140 ;  /* 0x00000004130eb825 */ /* 0x004fe200078e028c */
[----:B------:R-:W-:Y:S02]  /*8fc0*/  ISETP.GE.AND P2, PT, R20, UR4, PT ;  /* 0x0000000414007c0c */ /* 0x000fe4000bf46270 */
[----:B------:R-:W-:Y:S01]  /*8fd0*/  @!P5 LOP3.LUT R23, R22, 0xfffffffe, RZ, 0xc0, !PT ;  /* 0xfffffffe1617d812 */ /* 0x000fe200078ec0ff */
[----:B------:R-:W-:Y:S01]  /*8fe0*/  VIADD R22, R9, 0xe0 ;  /* 0x000000e009167836 */ /* 0x000fe20000000000 */
[----:B------:R1:W-:Y:S01]  /*8ff0*/  @!P3 ST.E.64 desc[UR46][R14.64], R96 ;  /* 0x000000600e00b985 */ /* 0x0003e2000c101b2e */
[----:B------:R-:W-:-:S02]  /*9000*/  ISETP.GE.AND P3, PT, R10, UR4, PT ;  /* 0x000000040a007c0c */ /* 0x000fc4000bf66270 */
[----:B------:R-:W-:Y:S02]  /*9010*/  @!P1 LEA.HI R0, R0, R0, RZ, 0x1 ;  /* 0x0000000000009211 */ /* 0x000fe400078f08ff */
[----:B0-----:R-:W-:Y:S02]  /*9020*/  @!P4 LOP3.LUT R17, R24, 0xfffffffe, RZ, 0xc0, !PT ;  /* 0xfffffffe1811c812 */ /* 0x001fe400078ec0ff */
[----:B------:R-:W-:Y:S02]  /*9030*/  @!P1 LOP3.LUT R19, R0, 0xfffffffe, RZ, 0xc0, !PT ;  /* 0xfffffffe00139812 */ /* 0x000fe400078ec0ff */
[----:B------:R-:W-:Y:S01]  /*9040*/  @!P6 LEA.HI R0, R18, R18, RZ, 0x1 ;  /* 0x000000121200e211 */ /* 0x000fe200078f08ff */
[--C-:B------:R-:W-:Y:S01]  /*9050*/  @!P4 IMAD.WIDE R16, R17, 0x4, R140.reuse ;  /* 0x000000041110c825 */ /* 0x100fe200078e028c */
[----:B------:R-:W-:Y:S02]  /*9060*/  @!P2 LEA.HI R20, R20, R20, RZ, 0x1 ;  /* 0x000000141414a211 */ /* 0x000fe400078f08ff */
[----:B------:R-:W-:Y:S01]  /*9070*/  @!P6 LOP3.LUT R21, R0, 0xfffffffe, RZ, 0xc0, !PT ;  /* 0xfffffffe0015e812 */ /* 0x000fe200078ec0ff */
[--C-:B------:R-:W-:Y:S01]  /*9080*/  @!P1 IMAD.WIDE R18, R19, 0x4, R140.reuse ;  /* 0x0000000413129825 */ /* 0x100fe200078e028c */
[----:B------:R-:W-:Y:S01]  /*9090*/  @!P3 LEA.HI R10, R10, R10, RZ, 0x1 ;  /* 0x0000000a0a0ab211 */ /* 0x000fe200078f08ff */
[----:B------:R0:W-:Y:S01]  /*90a0*/  @!P4 ST.E.64 desc[UR46][R16.64], R98 ;  /* 0x000000621000c985 */ /* 0x0001e2000c101b2e */
[----:B------:R-:W-:Y:S01]  /*90b0*/  @!P2 LOP3.LUT R25, R20, 0xfffffffe, RZ, 0xc0, !PT ;  /* 0xfffffffe1419a812 */ /* 0x000fe200078ec0ff */
[----:B-1----:R-:W-:-:S02]  /*90c0*/  @!P6 IMAD.WIDE R14, R21, 0x4, R140 ;  /* 0x00000004150ee825 */ /* 0x002fc400078e028c */
[----:B------:R1:W-:Y:S02]  /*90d0*/  @!P1 ST.E.64 desc[UR46][R18.64], R100 ;  /* 0x0000006412009985 */ /* 0x0003e4000c101b2e */
[--C-:B------:R-:W-:Y:S01]  /*90e0*/  @!P5 IMAD.WIDE R20, R23, 0x4, R140.reuse ;  /* 0x000000041714d825 */ /* 0x100fe200078e028c */
[----:B------:R-:W-:Y:S01]  /*90f0*/  @!P3 LOP3.LUT R23, R10, 0xfffffffe, RZ, 0xc0, !PT ;  /* 0xfffffffe0a17b812 */ /* 0x000fe200078ec0ff */
[----:B------:R2:W-:Y:S02]  /*9100*/  @!P6 ST.E.64 desc[UR46][R14.64], R102 ;  /* 0x000000660e00e985 */ /* 0x0005e4000c101b2e */
[C---:B------:R-:W-:Y:S02]  /*9110*/  VIADD R0, R9.reuse, 0xd0 ;  /* 0x000000d009007836 */ /* 0x040fe40000000000 */
[----:B------:R-:W-:Y:S01]  /*9120*/  VIADD R10, R9, 0xd8 ;  /* 0x000000d8090a7836 */ /* 0x000fe20000000000 */
[----:B------:R-:W-:Y:S01]  /*9130*/  @!P5 ST.E.64 desc[UR46][R20.64], R104 ;  /* 0x000000681400d985 */ /* 0x000fe2000c101b2e */
[----:B0-----:R-:W-:Y:S01]  /*9140*/  @!P2 IMAD.WIDE R16, R25, 0x4, R140 ;  /* 0x000000041910a825 */ /* 0x001fe200078e028c */
[----:B------:R-:W-:-:S03]  /*9150*/  ISETP.GE.AND P1, PT, R0, UR4, PT ;  /* 0x0000000400007c0c */ /* 0x000fc6000bf26270 */
[----:B-1----:R-:W-:Y:S01]  /*9160*/  @!P3 IMAD.WIDE R18, R23, 0x4, R140 ;  /* 0x000000041712b825 */ /* 0x002fe200078e028c */
[----:B------:R0:W-:Y:S01]  /*9170*/  @!P2 ST.E.64 desc[UR46][R16.64], R106 ;  /* 0x0000006a1000a985 */ /* 0x0001e2000c101b2e */
[----:B------:R-:W-:Y:S02]  /*9180*/  ISETP.GE.AND P2, PT, R10, UR4, PT ;  /* 0x000000040a007c0c */ /* 0x000fe4000bf46270 */
[C---:B------:R-:W-:Y:S01]  /*9190*/  VIADD R23, R9.reuse, 0xe8 ;  /* 0x000000e809177836 */ /* 0x040fe20000000000 */
[----:B------:R1:W-:Y:S01]  /*91a0*/  @!P3 ST.E.64 desc[UR46][R18.64], R108 ;  /* 0x0000006c1200b985 */ /* 0x0003e2000c101b2e */
[C---:B--2---:R-:W-:Y:S01]  /*91b0*/  VIADD R15, R9.reuse, 0xf8 ;  /* 0x000000f8090f7836 */ /* 0x044fe20000000000 */
[----:B------:R-:W-:Y:S01]  /*91c0*/  ISETP.GE.AND P3, PT, R22, UR4, PT ;  /* 0x0000000416007c0c */ /* 0x000fe2000bf66270 */
[----:B------:R-:W-:Y:S01]  /*91d0*/  VIADD R14, R9, 0xf0 ;  /* 0x000000f0090e7836 */ /* 0x000fe20000000000 */
[----:B------:R-:W-:Y:S02]  /*91e0*/  ISETP.GE.AND P4, PT, R23, UR4, PT ;  /* 0x0000000417007c0c */ /* 0x000fe4000bf86270 */
[----:B------:R-:W-:-:S02]  /*91f0*/  ISETP.GE.AND P6, PT, R15, UR4, PT ;  /* 0x000000040f007c0c */ /* 0x000fc4000bfc6270 */
[----:B------:R-:W-:Y:S02]  /*9200*/  ISETP.GE.AND P5, PT, R14, UR4, PT ;  /* 0x000000040e007c0c */ /* 0x000fe4000bfa6270 */
[----:B------:R-:W-:Y:S02]  /*9210*/  @!P1 LEA.HI R0, R0, R0, RZ, 0x1 ;  /* 0x0000000000009211 */ /* 0x000fe400078f08ff */
[----:B------:R-:W-:-:S03]  /*9220*/  @!P2 LEA.HI R10, R10, R10, RZ, 0x1 ;  /* 0x0000000a0a0aa211 */ /* 0x000fc600078f08ff */
[----:B------:R-:W-:Y:S02]  /*9230*/  @!P3 LEA.HI R22, R22, R22, RZ, 0x1 ;  /* 0x000000161616b211 */ /* 0x000fe400078f08ff */
[----:B------:R-:W-:Y:S02]  /*9240*/  @!P4 LEA.HI R23, R23, R23, RZ, 0x1 ;  /* 0x000000171717c211 */ /* 0x000fe400078f08ff */
[----:B0-----:R-:W-:Y:S02]  /*9250*/  @!P6 LEA.HI R16, R15, R15, RZ, 0x1 ;  /* 0x0000000f0f10e211 */ /* 0x001fe400078f08ff */
[----:B------:R-:W-:Y:S02]  /*9260*/  @!P5 LEA.HI R14, R14, R14, RZ, 0x1 ;  /* 0x0000000e0e0ed211 */ /* 0x000fe400078f08ff */
[----:B------:R-:W-:Y:S02]  /*9270*/  @!P1 LOP3.LUT R15, R0, 0xfffffffe, RZ, 0xc0, !PT ;  /* 0xfffffffe000f9812 */ /* 0x000fe400078ec0ff */
[----:B------:R-:W-:-:S02]  /*9280*/  @!P2 LOP3.LUT R17, R10, 0xfffffffe, RZ, 0xc0, !PT ;  /* 0xfffffffe0a11a812 */ /* 0x000fc400078ec0ff */
[----:B-1----:R-:W-:Y:S02]  /*9290*/  @!P3 LOP3.LUT R19, R22, 0xfffffffe, RZ, 0xc0, !PT ;  /* 0xfffffffe1613b812 */ /* 0x002fe400078ec0ff */
[----:B------:R-:W-:Y:S02]  /*92a0*/  @!P4 LOP3.LUT R21, R23, 0xfffffffe, RZ, 0xc0, !PT ;  /* 0xfffffffe1715c812 */ /* 0x000fe400078ec0ff */
[----:B------:R-:W-:Y:S01]  /*92b0*/  @!P5 LOP3.LUT R23, R14, 0xfffffffe, RZ, 0xc0, !PT ;  /* 0xfffffffe0e17d812 */ /* 0x000fe200078ec0ff */
[----:B------:R-:W-:Y:S01]  /*92c0*/  @!P1 IMAD.WIDE R14, R15, 0x4, R140 ;  /* 0x000000040f0e9825 */ /* 0x000fe200078e028c */
[----:B------:R-:W-:-:S03]  /*92d0*/  @!P6 LOP3.LUT R25, R16, 0xfffffffe, RZ, 0xc0, !PT ;  /* 0xfffffffe1019e812 */ /* 0x000fc600078ec0ff */
[--C-:B------:R-:W-:Y:S01]  /*92e0*/  @!P2 IMAD.WIDE R16, R17, 0x4, R140.reuse ;  /* 0x000000041110a825 */ /* 0x100fe200078e028c */
[----:B------:R0:W-:Y:S03]  /*92f0*/  @!P1 ST.E.64 desc[UR46][R14.64], R110 ;  /* 0x0000006e0e009985 */ /* 0x0001e6000c101b2e */
[--C-:B------:R-:W-:Y:S01]  /*9300*/  @!P3 IMAD.WIDE R18, R19, 0x4, R140.reuse ;  /* 0x000000041312b825 */ /* 0x100fe200078e028c */
[----:B------:R0:W-:Y:S03]  /*9310*/  @!P2 ST.E.64 desc[UR46][R16.64], R112 ;  /* 0x000000701000a985 */ /* 0x0001e6000c101b2e */
[--C-:B------:R-:W-:Y:S01]  /*9320*/  @!P4 IMAD.WIDE R20, R21, 0x4, R140.reuse ;  /* 0x000000041514c825 */ /* 0x100fe200078e028c */
[----:B------:R0:W-:Y:S03]  /*9330*/  @!P3 ST.E.64 desc[UR46][R18.64], R114 ;  /* 0x000000721200b985 */ /* 0x0001e6000c101b2e */
[--C-:B------:R-:W-:Y:S01]  /*9340*/  @!P5 IMAD.WIDE R22, R23, 0x4, R140.reuse ;  /* 0x000000041716d825 */ /* 0x100fe200078e028c */
[----:B------:R0:W-:Y:S03]  /*9350*/  @!P4 ST.E.64 desc[UR46][R20.64], R116 ;  /* 0x000000741400c985 */ /* 0x0001e6000c101b2e */
[----:B------:R-:W-:Y:S01]  /*9360*/  @!P6 IMAD.WIDE R140, R25, 0x4, R140 ;  /* 0x00000004198ce825 */ /* 0x000fe200078e028c */
[----:B------:R0:W-:Y:S04]  /*9370*/  @!P5 ST.E.64 desc[UR46][R22.64], R118 ;  /* 0x000000761600d985 */ /* 0x0001e8000c101b2e */
[----:B------:R0:W-:Y:S02]  /*9380*/  @!P6 ST.E.64 desc[UR46][R140.64], R120 ;  /* 0x000000788c00e985 */ /* 0x0001e4000c101b2e */
.L_x_37:
[----:B------:R-:W-:Y:S05]  /*9390*/  BSYNC B0 ;  /* 0x0000000000007941 */ /* 0x000fea0003800000 */
.L_x_36:
[----:B------:R-:W-:Y:S01]  /*93a0*/  ISETP.GE.AND P1, PT, R8, R11, PT ;  /* 0x0000000b0800720c */ /* 0x000fe20003f26270 */
[----:B0-----:R0:W1:Y:S01]  /*93b0*/  SHFL.IDX PT, R15, R57, 0x1, 0x1c1f ;  /* 0x003c1f00390f7f89 */ /* 0x00106200000e0000 */
[----:B------:R-:W-:Y:S02]  /*93c0*/  SEL R16, R47, R32, P0 ;  /* 0x000000202f107207 */ /* 0x000fe40000000000 */
[----:B------:R-:W-:Y:S01]  /*93d0*/  SEL R18, R32, R47, P0 ;  /* 0x0000002f20127207 */ /* 0x000fe20000000000 */
[----:B------:R0:W2:Y:S01]  /*93e0*/  SHFL.IDX PT, R14, R53, 0x1, 0x1c1f ;  /* 0x003c1f00350e7f89 */ /* 0x0000a200000e0000 */
        /* <DEDUP_REMOVED lines=20> */
[----:B012---:R-:W-:Y:S06]  /*9530*/  @P1 BRA `(.L_x_8) ;  /* 0x0000006000341947 */ /* 0x007fec0003800000 */
[C---:B------:R-:W-:Y:S01]  /*9540*/  VIADD R0, R9.reuse, 0x8 ;  /* 0x0000000809007836 */ /* 0x040fe20000000000 */
[----:B------:R-:W-:Y:S01]  /*9550*/  ULDC UR4, c[0x0][0xac8] ;  /* 0x0002b20000047ab9 */ /* 0x000fe20000000800 */
[C---:B------:R-:W-:Y:S01]  /*9560*/  VIADD R8, R9.reuse, 0x10 ;  /* 0x0000001009087836 */ /* 0x040fe20000000000 */
[C---:B------:R-:W-:Y:S01]  /*9570*/  ISETP.GE.AND P3, PT, R9.reuse, UR4, PT ;  /* 0x0000000409007c0c */ /* 0x040fe2000bf66270 */
[C---:B------:R-:W-:Y:S01]  /*9580*/  VIADD R36, R9.reuse, 0x18 ;  /* 0x0000001809247836 */ /* 0x040fe20000000000 */
[----:B------:R-:W-:Y:S01]  /*9590*/  ISETP.GE.AND P4, PT, R0, UR4, PT ;  /* 0x0000000400007c0c */ /* 0x000fe2000bf86270 */
[C---:B------:R-:W-:Y:S01]  /*95a0*/  VIADD R37, R9.reuse, 0x20 ;  /* 0x0000002009257836 */ /* 0x040fe20000000000 */
[----:B------:R-:W-:Y:S01]  /*95b0*/  ISETP.GE.AND P5, PT, R8, UR4, PT ;  /* 0x0000000408007c0c */ /* 0x000fe2000bfa6270 */
[C---:B------:R-:W-:Y:S01]  /*95c0*/  VIADD R38, R9.reuse, 0x28 ;  /* 0x0000002809267836 */ /* 0x040fe20000000000 */
[----:B------:R-:W-:Y:S01]  /*95d0*/  ISETP.GE.AND P0, PT, R36, UR4, PT ;  /* 0x0000000424007c0c */ /* 0x000fe2000bf06270 */
[----:B------:R-:W-:Y:S01]  /*95e0*/  VIADD R40, R9, 0x38 ;  /* 0x0000003809287836 */ /* 0x000fe20000000000 */
[----:B------:R-:W-:Y:S01]  /*95f0*/  ISETP.GE.AND P1, PT, R37, UR4, PT ;  /* 0x0000000425007c0c */ /* 0x000fe2000bf26270 */
[----:B------:R-:W-:Y:S01]  /*9600*/  VIADD R41, R9, 0x40 ;  /* 0x0000004009297836 */ /* 0x000fe20000000000 */
[----:B------:R-:W-:-:S03]  /*9610*/  ISETP.GE.AND P2, PT, R38, UR4, PT ;  /* 0x0000000426007c0c */ /* 0x000fc6000bf46270 */
[C-C-:B------:R-:W-:Y:S02]  /*9620*/  @!P3 IMAD.WIDE R12, R9.reuse, 0x4, R14.reuse ;  /* 0x00000004090cb825 */ /* 0x140fe400078e020e */
[----:B------:R-:W-:Y:S02]  /*9630*/  @!P4 LEA.HI R0, R0, R0, RZ, 0x1 ;  /* 0x000000000000c211 */ /* 0x000fe400078f08ff */
[----:B------:R-:W-:Y:S01]  /*9640*/  @!P5 LEA.HI R8, R8, R8, RZ, 0x1 ;  /* 0x000000080808d211 */ /* 0x000fe200078f08ff */
[----:B------:R0:W-:Y:S01]  /*9650*/  @!P3 ST.E.64 desc[UR46][R12.64], R90 ;  /* 0x0000005a0c00b985 */ /* 0x0001e2000c101b2e */
[----:B------:R-:W-:Y:S02]  /*9660*/  @!P4 LOP3.LUT R31, R0, 0xfffffffe, RZ, 0xc0, !PT ;  /* 0xfffffffe001fc812 */ /* 0x000fe400078ec0ff */
[----:B------:R-:W-:Y:S01]  /*9670*/  @!P5 LOP3.LUT R35, R8, 0xfffffffe, RZ, 0xc0, !PT ;  /* 0xfffffffe0823d812 */ /* 0x000fe200078ec0ff */
[----:B------:R-:W-:Y:S01]  /*9680*/  VIADD R8, R9, 0x30 ;  /* 0x0000003009087836 */ /* 0x000fe20000000000 */
[----:B------:R-:W-:Y:S01]  /*9690*/  @!P0 LEA.HI R36, R36, R36, RZ, 0x1 ;  /* 0x0000002424248211 */ /* 0x000fe200078f08ff */
[----:B------:R-:W-:Y:S01]  /*96a0*/  @!P4 IMAD.WIDE R30, R31, 0x4, R14 ;  /* 0x000000041f1ec825 */ /* 0x000fe200078e020e */
[----:B------:R-:W-:-:S02]  /*96b0*/  @!P1 LEA.HI R0, R37, R37, RZ, 0x1 ;  /* 0x0000002525009211 */ /* 0x000fc400078f08ff */
[----:B------:R-:W-:Y:S01]  /*96c0*/  @!P0 LOP3.LUT R37, R36, 0xfffffffe, RZ, 0xc0, !PT ;  /* 0xfffffffe24258812 */ /* 0x000fe200078ec0ff */
[--C-:B------:R-:W-:Y:S01]  /*96d0*/  @!P5 IMAD.WIDE R34, R35, 0x4, R14.reuse ;  /* 0x000000042322d825 */ /* 0x100fe200078e020e */
[----:B------:R-:W-:Y:S01]  /*96e0*/  ISETP.GE.AND P3, PT, R8, UR4, PT ;  /* 0x0000000408007c0c */ /* 0x000fe2000bf66270 */
[----:B------:R1:W-:Y:S01]  /*96f0*/  @!P4 ST.E.64 desc[UR46][R30.64], R122 ;  /* 0x0000007a1e00c985 */ /* 0x0003e2000c101b2e */
[----:B------:R-:W-:Y:S01]  /*9700*/  @!P1 LOP3.LUT R39, R0, 0xfffffffe, RZ, 0xc0, !PT ;  /* 0xfffffffe00279812 */ /* 0x000fe200078ec0ff */
[----:B0-----:R-:W-:Y:S01]  /*9710*/  @!P0 IMAD.WIDE R12, R37, 0x4, R14 ;  /* 0x00000004250c8825 */ /* 0x001fe200078e020e */
[----:B------:R-:W-:Y:S01]  /*9720*/  ISETP.GE.AND P4, PT, R40, UR4, PT ;  /* 0x0000000428007c0c */ /* 0x000fe2000bf86270 */
[----:B------:R0:W-:Y:S01]  /*9730*/  @!P5 ST.E.64 desc[UR46][R34.64], R80 ;  /* 0x000000502200d985 */ /* 0x0001e2000c101b2e */
[----:B------:R-:W-:Y:S01]  /*9740*/  ISETP.GE.AND P5, PT, R41, UR4, PT ;  /* 0x0000000429007c0c */ /* 0x000fe2000bfa6270 */
[C---:B------:R-:W-:Y:S01]  /*9750*/  VIADD R0, R9.reuse, 0x48 ;  /* 0x0000004809007836 */ /* 0x040fe20000000000 */
[----:B------:R-:W-:Y:S01]  /*9760*/  @!P2 LEA.HI R38, R38, R38, RZ, 0x1 ;  /* 0x000000262626a211 */ /* 0x000fe200078f08ff */
[----:B------:R-:W-:Y:S01]  /*9770*/  VIADD R36, R9, 0x50 ;  /* 0x0000005009247836 */ /* 0x000fe20000000000 */
[----:B------:R2:W-:Y:S02]  /*9780*/  @!P0 ST.E.64 desc[UR46][R12.64], R76 ;  /* 0x0000004c0c008985 */ /* 0x0005e4000c101b2e */
[----:B------:R-:W-:-:S02]  /*9790*/  ISETP.GE.AND P0, PT, R0, UR4, PT ;  /* 0x0000000400007c0c */ /* 0x000fc4000bf06270 */
[----:B------:R-:W-:Y:S01]  /*97a0*/  @!P3 LEA.HI R8, R8, R8, RZ, 0x1 ;  /* 0x000000080808b211 */ /* 0x000fe200078f08ff */
[--C-:B-1----:R-:W-:Y:S02]  /*97b0*/  @!P1 IMAD.WIDE R30, R39, 0x4, R14.reuse ;  /* 0x00000004271e9825 */ /* 0x102fe400078e020e */
[----:B------:R-:W-:Y:S02]  /*97c0*/  @!P4 LEA.HI R40, R40, R40, RZ, 0x1 ;  /* 0x000000282828c211 */ /* 0x000fe400078f08ff */
[----:B0-----:R-:W-:Y:S01]  /*97d0*/  @!P2 LOP3.LUT R35, R38, 0xfffffffe, RZ, 0xc0, !PT ;  /* 0xfffffffe2623a812 */ /* 0x001fe200078ec0ff */
[----:B------:R0:W-:Y:S01]  /*97e0*/  @!P1 ST.E.64 desc[UR46][R30.64], R72 ;  /* 0x000000481e009985 */ /* 0x0001e2000c101b2e */
[----:B------:R-:W-:Y:S01]  /*97f0*/  ISETP.GE.AND P1, PT, R36, UR4, PT ;  /* 0x0000000424007c0c */ /* 0x000fe2000bf26270 */
[----:B------:R-:W-:Y:S01]  /*9800*/  VIADD R38, R9, 0x58 ;  /* 0x0000005809267836 */ /* 0x000fe20000000000 */
[----:B------:R-:W-:Y:S01]  /*9810*/  @!P5 LEA.HI R41, R41, R41, RZ, 0x1 ;  /* 0x000000292929d211 */ /* 0x000fe200078f08ff */
[----:B------:R-:W-:Y:S01]  /*9820*/  @!P2 IMAD.WIDE R34, R35, 0x4, R14 ;  /* 0x000000042322a825 */ /* 0x000fe200078e020e */
[----:B------:R-:W-:-:S02]  /*9830*/  @!P3 LOP3.LUT R37, R8, 0xfffffffe, RZ, 0xc0, !PT ;  /* 0xfffffffe0825b812 */ /* 0x000fc400078ec0ff */
[----:B------:R-:W-:Y:S01]  /*9840*/  @!P4 LOP3.LUT R39, R40, 0xfffffffe, RZ, 0xc0, !PT ;  /* 0xfffffffe2827c812 */ /* 0x000fe200078ec0ff */
[----:B------:R-:W-:Y:S01]  /*9850*/  VIADD R8, R9, 0x60 ;  /* 0x0000006009087836 */ /* 0x000fe20000000000 */
[----:B------:R1:W-:Y:S01]  /*9860*/  @!P2 ST.E.64 desc[UR46][R34.64], R86 ;  /* 0x000000562200a985 */ /* 0x0003e2000c101b2e */
[----:B------:R-:W-:Y:S01]  /*9870*/  ISETP.GE.AND P2, PT, R38, UR4, PT ;  /* 0x0000000426007c0c */ /* 0x000fe2000bf46270 */
[--C-:B--2---:R-:W-:Y:S01]  /*9880*/  @!P3 IMAD.WIDE R12, R37, 0x4, R14.reuse ;  /* 0x00000004250cb825 */ /* 0x104fe200078e020e */
[----:B------:R-:W-:Y:S02]  /*9890*/  @!P0 LEA.HI R0, R0, R0, RZ, 0x1 ;  /* 0x0000000000008211 */ /* 0x000fe400078f08ff */
[----:B------:R-:W-:Y:S01]  /*98a0*/  @!P1 LEA.HI R36, R36, R36, RZ, 0x1 ;  /* 0x0000002424249211 */ /* 0x000fe200078f08ff */
[----:B0-----:R-:W-:Y:S01]  /*98b0*/  @!P4 IMAD.WIDE R30, R39, 0x4, R14 ;  /* 0x00000004271ec825 */ /* 0x001fe200078e020e */
[----:B------:R0:W-:Y:S01]  /*98c0*/  @!P3 ST.E.64 desc[UR46][R12.64], R48 ;  /* 0x000000300c00b985 */ /* 0x0001e2000c101b2e */
[----:B------:R-:W-:-:S02]  /*98d0*/  @!P0 LOP3.LUT R37, R0, 0xfffffffe, RZ, 0xc0, !PT ;  /* 0xfffffffe00258812 */ /* 0x000fc400078ec0ff */
[C---:B------:R-:W-:Y:S01]  /*98e0*/  VIADD R40, R9.reuse, 0x68 ;  /* 0x0000006809287836 */ /* 0x040fe20000000000 */
[----:B------:R-:W-:Y:S01]  /*98f0*/  ISETP.GE.AND P3, PT, R8, UR4, PT ;  /* 0x0000000408007c0c */ /* 0x000fe2000bf66270 */
[----:B------:R2:W-:Y:S01]  /*9900*/  @!P4 ST.E.64 desc[UR46][R30.64], R134 ;  /* 0x000000861e00c985 */ /* 0x0005e2000c101b2e */
[----:B------:R-:W-:Y:S01]  /*9910*/  @!P1 LOP3.LUT R39, R36, 0xfffffffe, RZ, 0xc0, !PT ;  /* 0xfffffffe24279812 */ /* 0x000fe200078ec0ff */
[----:B------:R-:W-:Y:S01]  /*9920*/  VIADD R0, R9, 0x78 ;  /* 0x0000007809007836 */ /* 0x000fe20000000000 */
[----:B-1----:R-:W-:Y:S01]  /*9930*/  @!P5 LOP3.LUT R35, R41, 0xfffffffe, RZ, 0xc0, !PT ;  /* 0xfffffffe2923d812 */ /* 0x002fe200078ec0ff */
[C---:B------:R-:W-:Y:S01]  /*9940*/  VIADD R41, R9.reuse, 0x70 ;  /* 0x0000007009297836 */ /* 0x040fe20000000000 */
[----:B------:R-:W-:Y:S01]  /*9950*/  @!P2 LEA.HI R38, R38, R38, RZ, 0x1 ;  /* 0x000000262626a211 */ /* 0x000fe200078f08ff */
[----:B------:R-:W-:Y:S01]  /*9960*/  VIADD R36, R9, 0x80 ;  /* 0x0000008009247836 */ /* 0x000fe20000000000 */
[----:B------:R-:W-:Y:S01]  /*9970*/  ISETP.GE.AND P6, PT, R0, UR4, PT ;  /* 0x0000000400007c0c */ /* 0x000fe2000bfc6270 */
[----:B------:R-:W-:Y:S01]  /*9980*/  @!P5 IMAD.WIDE R34, R35, 0x4, R14 ;  /* 0x000000042322d825 */ /* 0x000fe200078e020e */
[----:B------:R-:W-:-:S03]  /*9990*/  ISETP.GE.AND P4, PT, R41, UR4, PT ;  /* 0x0000000429007c0c */ /* 0x000fc6000bf86270 */
[--C-:B0-----:R-:W-:Y:S01]  /*99a0*/  @!P0 IMAD.WIDE R12, R37, 0x4, R14.reuse ;  /* 0x00000004250c8825 */ /* 0x101fe200078e020e */
[----:B------:R0:W-:Y:S01]  /*99b0*/  @!P5 ST.E.64 desc[UR46][R34.64], R50 ;  /* 0x000000322200d985 */ /* 0x0001e2000c101b2e */
[----:B------:R-:W-:Y:S02]  /*99c0*/  ISETP.GE.AND P5, PT, R40, UR4, PT ;  /* 0x0000000428007c0c */ /* 0x000fe4000bfa6270 */
[----:B--2---:R-:W-:Y:S01]  /*99d0*/  @!P1 IMAD.WIDE R30, R39, 0x4, R14 ;  /* 0x00000004271e9825 */ /* 0x004fe200078e020e */
[----:B------:R1:W-:Y:S01]  /*99e0*/  @!P0 ST.E.64 desc[UR46][R12.64], R144 ;  /* 0x000000900c008985 */ /* 0x0003e2000c101b2e */
[----:B------:R-:W-:Y:S02]  /*99f0*/  @!P3 LEA.HI R8, R8, R8, RZ, 0x1 ;  /* 0x000000080808b211 */ /* 0x000fe400078f08ff */
[----:B------:R-:W-:Y:S01]  /*9a00*/  @!P6 LEA.HI R0, R0, R0, RZ, 0x1 ;  /* 0x000000000000e211 */ /* 0x000fe200078f08ff */
[----:B------:R2:W-:Y:S01]  /*9a10*/  @!P1 ST.E.64 desc[UR46][R30.64], R146 ;  /* 0x000000921e009985 */ /* 0x0005e2000c101b2e */
[----:B------:R-:W-:-:S02]  /*9a20*/  ISETP.GE.AND P1, PT, R36, UR4, PT ;  /* 0x0000000424007c0c */ /* 0x000fc4000bf26270 */
[----:B------:R-:W-:Y:S01]  /*9a30*/  @!P3 LOP3.LUT R37, R8, 0xfffffffe, RZ, 0xc0, !PT ;  /* 0xfffffffe0825b812 */ /* 0x000fe200078ec0ff */
[----:B------:R-:W-:Y:S01]  /*9a40*/  VIADD R8, R9, 0x90 ;  /* 0x0000009009087836 */ /* 0x000fe20000000000 */
[----:B------:R-:W-:Y:S02]  /*9a50*/  @!P4 LEA.HI R41, R41, R41, RZ, 0x1 ;  /* 0x000000292929c211 */ /* 0x000fe400078f08ff */
[----:B0-----:R-:W-:Y:S01]  /*9a60*/  @!P2 LOP3.LUT R35, R38, 0xfffffffe, RZ, 0xc0, !PT ;  /* 0xfffffffe2623a812 */ /* 0x001fe200078ec0ff */
[----:B------:R-:W-:Y:S01]  /*9a70*/  VIADD R38, R9, 0x88 ;  /* 0x0000008809267836 */ /* 0x000fe20000000000 */
[----:B------:R-:W-:Y:S01]  /*9a80*/  @!P5 LEA.HI R40, R40, R40, RZ, 0x1 ;  /* 0x000000282828d211 */ /* 0x000fe200078f08ff */
[--C-:B-1----:R-:W-:Y:S01]  /*9a90*/  @!P3 IMAD.WIDE R12, R37, 0x4, R14.reuse ;  /* 0x00000004250cb825 */ /* 0x102fe200078e020e */
[----:B------:R-:W-:Y:S02]  /*9aa0*/  @!P6 LOP3.LUT R37, R0, 0xfffffffe, RZ, 0xc0, !PT ;  /* 0xfffffffe0025e812 */ /* 0x000fe400078ec0ff */
[----:B------:R-:W-:Y:S01]  /*9ab0*/  ISETP.GE.AND P0, PT, R38, UR4, PT ;  /* 0x0000000426007c0c */ /* 0x000fe2000bf06270 */
[----:B------:R-:W-:Y:S01]  /*9ac0*/  @!P2 IMAD.WIDE R34, R35, 0x4, R14 ;  /* 0x000000042322a825 */ /* 0x000fe200078e020e */
[----:B------:R-:W-:-:S02]  /*9ad0*/  @!P5 LOP3.LUT R39, R40, 0xfffffffe, RZ, 0xc0, !PT ;  /* 0xfffffffe2827d812 */ /* 0x000fc400078ec0ff */
[----:B------:R-:W-:Y:S01]  /*9ae0*/  @!P1 LEA.HI R36, R36, R36, RZ, 0x1 ;  /* 0x0000002424249211 */ /* 0x000fe200078f08ff */
[----:B------:R-:W-:Y:S01]  /*9af0*/  VIADD R0, R9, 0x98 ;  /* 0x0000009809007836 */ /* 0x000fe20000000000 */
[----:B------:R0:W-:Y:S01]  /*9b00*/  @!P2 ST.E.64 desc[UR46][R34.64], R54 ;  /* 0x000000362200a985 */ /* 0x0001e2000c101b2e */
[----:B--2---:R-:W-:Y:S01]  /*9b10*/  @!P5 IMAD.WIDE R30, R39, 0x4, R14 ;  /* 0x00000004271ed825 */ /* 0x004fe200078e020e */
[----:B------:R-:W-:Y:S02]  /*9b20*/  ISETP.GE.AND P2, PT, R8, UR4, PT ;  /* 0x0000000408007c0c */ /* 0x000fe4000bf46270 */
[----:B------:R1:W-:Y:S01]  /*9b30*/  @!P3 ST.E.64 desc[UR46][R12.64], R4 ;  /* 0x000000040c00b985 */ /* 0x0003e2000c101b2e */
[----:B------:R-:W-:Y:S01]  /*9b40*/  VIADD R39, R9, 0xa0 ;  /* 0x000000a009277836 */ /* 0x000fe20000000000 */
[----:B------:R-:W-:Y:S02]  /*9b50*/  ISETP.GE.AND P3, PT, R0, UR4, PT ;  /* 0x0000000400007c0c */ /* 0x000fe4000bf66270 */
[----:B------:R-:W-:Y:S01]  /*9b60*/  @!P0 LEA.HI R38, R38, R38, RZ, 0x1 ;  /* 0x0000002626268211 */ /* 0x000fe200078f08ff */
[----:B------:R2:W-:Y:S01]  /*9b70*/  @!P5 ST.E.64 desc[UR46][R30.64], R136 ;  /* 0x000000881e00d985 */ /* 0x0005e2000c101b2e */
[----:B0-----:R-:W-:-:S05]  /*9b80*/  @!P4 LOP3.LUT R35, R41, 0xfffffffe, RZ, 0xc0, !PT ;  /* 0xfffffffe2923c812 */ /* 0x001fca00078ec0ff */
[----:B------:R-:W-:Y:S02]  /*9b90*/  @!P2 LEA.HI R8, R8, R8, RZ, 0x1 ;  /* 0x000000080808a211 */ /* 0x000fe400078f08ff */
[----:B-1----:R-:W-:Y:S01]  /*9ba0*/  @!P1 LOP3.LUT R13, R36, 0xfffffffe, RZ, 0xc0, !PT ;  /* 0xfffffffe240d9812 */ /* 0x002fe200078ec0ff */
[--C-:B------:R-:W-:Y:S01]  /*9bb0*/  @!P4 IMAD.WIDE R34, R35, 0x4, R14.reuse ;  /* 0x000000042322c825 */ /* 0x100fe200078e020e */
[----:B------:R-:W-:Y:S02]  /*9bc0*/  @!P3 LEA.HI R0, R0, R0, RZ, 0x1 ;  /* 0x000000000000b211 */ /* 0x000fe400078f08ff */
[----:B--2---:R-:W-:Y:S02]  /*9bd0*/  @!P0 LOP3.LUT R31, R38, 0xfffffffe, RZ, 0xc0, !PT ;  /* 0xfffffffe261f8812 */ /* 0x004fe400078ec0ff */
[----:B------:R0:W-:Y:S01]  /*9be0*/  @!P4 ST.E.64 desc[UR46][R34.64], R6 ;  /* 0x000000062200c985 */ /* 0x0001e2000c101b2e */
[----:B------:R-:W-:Y:S01]  /*9bf0*/  @!P6 IMAD.WIDE R4, R37, 0x4, R14 ;  /* 0x000000042504e825 */ /* 0x000fe200078e020e */
[----:B------:R-:W-:-:S03]  /*9c00*/  ISETP.GE.AND P4, PT, R39, UR4, PT ;  /* 0x0000000427007c0c */ /* 0x000fc6000bf86270 */
[----:B------:R-:W-:Y:S01]  /*9c10*/  VIADD R30, R9, 0xa8 ;  /* 0x000000a8091e7836 */ /* 0x000fe20000000000 */
[----:B------:R1:W-:Y:S04]  /*9c20*/  @!P6 ST.E.64 desc[UR46][R4.64], R58 ;  /* 0x0000003a0400e985 */ /* 0x0003e8000c101b2e */
[----:B------:R-:W-:Y:S01]  /*9c30*/  ISETP.GE.AND P5, PT, R30, UR4, PT ;  /* 0x000000041e007c0c */ /* 0x000fe2000bfa6270 */
[----:B0-----:R-:W-:-:S04]  /*9c40*/  @!P1 IMAD.WIDE R6, R13, 0x4, R14 ;  /* 0x000000040d069825 */ /* 0x001fc800078e020e */
[----:B------:R-:W-:Y:S01]  /*9c50*/  @!P4 LEA.HI R39, R39, R39, RZ, 0x1 ;  /* 0x000000272727c211 */ /* 0x000fe200078f08ff */
[----:B------:R-:W-:Y:S01]  /*9c60*/  VIADD R34, R9, 0xb0 ;  /* 0x000000b009227836 */ /* 0x000fe20000000000 */
[----:B------:R0:W-:Y:S01]  /*9c70*/  @!P1 ST.E.64 desc[UR46][R6.64], R60 ;  /* 0x0000003c06009985 */ /* 0x0001e2000c101b2e */
[--C-:B------:R-:W-:Y:S01]  /*9c80*/  @!P0 IMAD.WIDE R12, R31, 0x4, R14.reuse ;  /* 0x000000041f0c8825 */ /* 0x100fe200078e020e */
[----:B-1----:R-:W-:Y:S02]  /*9c90*/  @!P2 LOP3.LUT R5, R8, 0xfffffffe, RZ, 0xc0, !PT ;  /* 0xfffffffe0805a812 */ /* 0x002fe400078ec0ff */
[----:B------:R-:W-:Y:S01]  /*9ca0*/  ISETP.GE.AND P1, PT, R34, UR4, PT ;  /* 0x0000000422007c0c */ /* 0x000fe2000bf26270 */
[----:B------:R-:W-:Y:S01]  /*9cb0*/  VIADD R35, R9, 0xb8 ;  /* 0x000000b809237836 */ /* 0x000fe20000000000 */
[----:B------:R1:W-:Y:S01]  /*9cc0*/  @!P0 ST.E.64 desc[UR46][R12.64], R62 ;  /* 0x0000003e0c008985 */ /* 0x0003e2000c101b2e */
[----:B------:R-:W-:Y:S01]  /*9cd0*/  @!P5 LEA.HI R30, R30, R30, RZ, 0x1 ;  /* 0x0000001e1e1ed211 */ /* 0x000fe200078f08ff */
[----:B------:R-:W-:-:S02]  /*9ce0*/  @!P2 IMAD.WIDE R4, R5, 0x4, R14 ;  /* 0x000000040504a825 */ /* 0x000fc400078e020e */
[----:B------:R-:W-:Y:S02]  /*9cf0*/  ISETP.GE.AND P0, PT, R35, UR4, PT ;  /* 0x0000000423007c0c */ /* 0x000fe4000bf06270 */
[----:B------:R-:W-:Y:S01]  /*9d00*/  @!P5 LOP3.LUT R31, R30, 0xfffffffe, RZ, 0xc0, !PT ;  /* 0xfffffffe1e1fd812 */ /* 0x000fe200078ec0ff */
[----:B------:R-:W-:Y:S01]  /*9d10*/  VIADD R8, R9, 0xc0 ;  /* 0x000000c009087836 */ /* 0x000fe20000000000 */
[----:B0-----:R-:W-:Y:S01]  /*9d20*/  @!P3 LOP3.LUT R7, R0, 0xfffffffe, RZ, 0xc0, !PT ;  /* 0xfffffffe0007b812 */ /* 0x001fe200078ec0ff */
[----:B------:R0:W-:Y:S02]  /*9d30*/  @!P2 ST.E.64 desc[UR46][R4.64], R128 ;  /* 0x000000800400a985 */ /* 0x0001e4000c101b2e */
[----:B------:R-:W-:Y:S01]  /*9d40*/  @!P1 LEA.HI R34, R34, R34, RZ, 0x1 ;  /* 0x0000002222229211 */ /* 0x000fe200078f08ff */
[--C-:B------:R-:W-:Y:S01]  /*9d50*/  @!P5 IMAD.WIDE R30, R31, 0x4, R14.reuse ;  /* 0x000000041f1ed825 */ /* 0x100fe200078e020e */
[----:B------:R-:W-:Y:S02]  /*9d60*/  ISETP.GE.AND P2, PT, R8, UR4, PT ;  /* 0x0000000408007c0c */ /* 0x000fe4000bf46270 */
[----:B-1----:R-:W-:Y:S01]  /*9d70*/  @!P4 LOP3.LUT R13, R39, 0xfffffffe, RZ, 0xc0, !PT ;  /* 0xfffffffe270dc812 */ /* 0x002fe200078ec0ff */
[----:B------:R-:W-:Y:S01]  /*9d80*/  @!P3 IMAD.WIDE R6, R7, 0x4, R14 ;  /* 0x000000040706b825 */ /* 0x000fe200078e020e */
[----:B------:R-:W-:-:S02]  /*9d90*/  @!P0 LEA.HI R0, R35, R35, RZ, 0x1 ;  /* 0x0000002323008211 */ /* 0x000fc400078f08ff */
[----:B------:R-:W-:Y:S01]  /*9da0*/  @!P1 LOP3.LUT R35, R34, 0xfffffffe, RZ, 0xc0, !PT ;  /* 0xfffffffe22239812 */ /* 0x000fe200078ec0ff */
[--C-:B------:R-:W-:Y:S01]  /*9db0*/  @!P4 IMAD.WIDE R12, R13, 0x4, R14.reuse ;  /* 0x000000040d0cc825 */ /* 0x100fe200078e020e */
[----:B------:R-:W-:Y:S01]  /*9dc0*/  @!P0 LOP3.LUT R37, R0, 0xfffffffe, RZ, 0xc0, !PT ;  /* 0xfffffffe00258812 */ /* 0x000fe200078ec0ff */
[----:B------:R1:W-:Y:S02]  /*9dd0*/  @!P3 ST.E.64 desc[UR46][R6.64], R124 ;  /* 0x0000007c0600b985 */ /* 0x0003e4000c101b2e */
[----:B0-----:R-:W-:Y:S02]  /*9de0*/  @!P1 IMAD.WIDE R4, R35, 0x4, R14 ;  /* 0x0000000423049825 */ /* 0x001fe400078e020e */
[----:B------:R0:W-:Y:S01]  /*9df0*/  @!P4 ST.E.64 desc[UR46][R12.64], R16 ;  /* 0x000000100c00c985 */ /* 0x0001e2000c101b2e */
[----:B------:R-:W-:Y:S01]  /*9e00*/  @!P2 LEA.HI R8, R8, R8, RZ, 0x1 ;  /* 0x000000080808a211 */ /* 0x000fe200078f08ff */
[C---:B------:R-:W-:Y:S02]  /*9e10*/  VIADD R0, R9.reuse, 0xd0 ;  /* 0x000000d009007836 */ /* 0x040fe40000000000 */
[----:B------:R2:W-:Y:S01]  /*9e20*/  @!P5 ST.E.64 desc[UR46][R30.64], R18 ;  /* 0x000000121e00d985 */ /* 0x0005e2000c101b2e */
[----:B------:R-:W-:-:S03]  /*9e30*/  VIADD R34, R9, 0xc8 ;  /* 0x000000c809227836 */ /* 0x000fc60000000000 */
[----:B------:R3:W-:Y:S01]  /*9e40*/  @!P1 ST.E.64 desc[UR46][R4.64], R20 ;  /* 0x0000001404009985 */ /* 0x0007e2000c101b2e */
[----:B------:R-:W-:Y:S01]  /*9e50*/  ISETP.GE.AND P1, PT, R0, UR4, PT ;  /* 0x0000000400007c0c */ /* 0x000fe2000bf26270 */
[----:B-1----:R-:W-:Y:S01]  /*9e60*/  @!P0 IMAD.WIDE R6, R37, 0x4, R14 ;  /* 0x0000000425068825 */ /* 0x002fe200078e020e */
[----:B------:R-:W-:-:S03]  /*9e70*/  ISETP.GE.AND P3, PT, R34, UR4, PT ;  /* 0x0000000422007c0c */ /* 0x000fc6000bf66270 */
[C---:B0-----:R-:W-:Y:S01]  /*9e80*/  VIADD R12, R9.reuse, 0xd8 ;  /* 0x000000d8090c7836 */ /* 0x041fe20000000000 */
[----:B------:R0:W-:Y:S01]  /*9e90*/  @!P0 ST.E.64 desc[UR46][R6.64], R24 ;  /* 0x0000001806008985 */ /* 0x0001e2000c101b2e */
[C---:B------:R-:W-:Y:S01]  /*9ea0*/  VIADD R16, R9.reuse, 0xe0 ;  /* 0x000000e009107836 */ /* 0x040fe20000000000 */
[----:B------:R-:W-:Y:S01]  /*9eb0*/  @!P2 LOP3.LUT R13, R8, 0xfffffffe, RZ, 0xc0, !PT ;  /* 0xfffffffe080da812 */ /* 0x000fe200078ec0ff */
[C---:B--2---:R-:W-:Y:S01]  /*9ec0*/  VIADD R18, R9.reuse, 0xe8 ;  /* 0x000000e809127836 */ /* 0x044fe20000000000 */
[----:B------:R-:W-:Y:S01]  /*9ed0*/  ISETP.GE.AND P0, PT, R12, UR4, PT ;  /* 0x000000040c007c0c */ /* 0x000fe2000bf06270 */
[----:B------:R-:W-:Y:S01]  /*9ee0*/  VIADD R19, R9, 0xf0 ;  /* 0x000000f009137836 */ /* 0x000fe20000000000 */
[----:B------:R-:W-:Y:S01]  /*9ef0*/  ISETP.GE.AND P4, PT, R16, UR4, PT ;  /* 0x0000000410007c0c */ /* 0x000fe2000bf86270 */
[----:B---3--:R-:W-:Y:S01]  /*9f00*/  @!P2 IMAD.WIDE R4, R13, 0x4, R14 ;  /* 0x000000040d04a825 */ /* 0x008fe200078e020e */
[----:B------:R-:W-:Y:S02]  /*9f10*/  ISETP.GE.AND P5, PT, R18, UR4, PT ;  /* 0x0000000412007c0c */ /* 0x000fe4000bfa6270 */
[----:B------:R-:W-:Y:S01]  /*9f20*/  ISETP.GE.AND P6, PT, R19, UR4, PT ;  /* 0x0000000413007c0c */ /* 0x000fe2000bfc6270 */
[----:B------:R-:W-:Y:S01]  /*9f30*/  VIADD R9, R9, 0xf8 ;  /* 0x000000f809097836 */ /* 0x000fe20000000000 */
[----:B------:R-:W-:Y:S01]  /*9f40*/  @!P1 LEA.HI R0, R0, R0, RZ, 0x1 ;  /* 0x0000000000009211 */ /* 0x000fe200078f08ff */
[----:B------:R1:W-:Y:S01]  /*9f50*/  @!P2 ST.E.64 desc[UR46][R4.64], R22 ;  /* 0x000000160400a985 */ /* 0x0003e2000c101b2e */
[----:B------:R-:W-:-:S02]  /*9f60*/  @!P3 LEA.HI R34, R34, R34, RZ, 0x1 ;  /* 0x000000222222b211 */ /* 0x000fc400078f08ff */
[----:B------:R-:W-:Y:S02]  /*9f70*/  @!P1 LOP3.LUT R13, R0, 0xfffffffe, RZ, 0xc0, !PT ;  /* 0xfffffffe000d9812 */ /* 0x000fe400078ec0ff */
[----:B------:R-:W-:Y:S02]  /*9f80*/  @!P0 LEA.HI R0, R12, R12, RZ, 0x1 ;  /* 0x0000000c0c008211 */ /* 0x000fe400078f08ff */
[----:B0-----:R-:W-:Y:S01]  /*9f90*/  @!P3 LOP3.LUT R7, R34, 0xfffffffe, RZ, 0xc0, !PT ;  /* 0xfffffffe2207b812 */ /* 0x001fe200078ec0ff */
[--C-:B------:R-:W-:Y:S01]  /*9fa0*/  @!P1 IMAD.WIDE R12, R13, 0x4, R14.reuse ;  /* 0x000000040d0c9825 */ /* 0x100fe200078e020e */
[----:B------:R-:W-:Y:S02]  /*9fb0*/  @!P4 LEA.HI R16, R16, R16, RZ, 0x1 ;  /* 0x000000101010c211 */ /* 0x000fe400078f08ff */
[----:B------:R-:W-:Y:S01]  /*9fc0*/  @!P0 LOP3.LUT R17, R0, 0xfffffffe, RZ, 0xc0, !PT ;  /* 0xfffffffe00118812 */ /* 0x000fe200078ec0ff */
[----:B------:R-:W-:Y:S01]  /*9fd0*/  @!P3 IMAD.WIDE R6, R7, 0x4, R14 ;  /* 0x000000040706b825 */ /* 0x000fe200078e020e */
[----:B------:R-:W-:-:S02]  /*9fe0*/  @!P5 LEA.HI R18, R18, R18, RZ, 0x1 ;  /* 0x000000121212d211 */ /* 0x000fc400078f08ff */
[----:B------:R-:W-:Y:S02]  /*9ff0*/  @!P6 LEA.HI R0, R19, R19, RZ, 0x1 ;  /* 0x000000131300e211 */ /* 0x000fe400078f08ff */
[----:B------:R-:W-:Y:S01]  /*a000*/  @!P4 LOP3.LUT R19, R16, 0xfffffffe, RZ, 0xc0, !PT ;  /* 0xfffffffe1013c812 */ /* 0x000fe200078ec0ff */
[--C-:B------:R-:W-:Y:S01]  /*a010*/  @!P0 IMAD.WIDE R16, R17, 0x4, R14.reuse ;  /* 0x0000000411108825 */ /* 0x100fe200078e020e */
[----:B------:R-:W-:Y:S01]  /*a020*/  @!P5 LOP3.LUT R21, R18, 0xfffffffe, RZ, 0xc0, !PT ;  /* 0xfffffffe1215d812 */ /* 0x000fe200078ec0ff */
[----:B------:R0:W-:Y:S01]  /*a030*/  @!P3 ST.E.64 desc[UR46][R6.64], R42 ;  /* 0x0000002a0600b985 */ /* 0x0001e2000c101b2e */
[----:B-1----:R-:W-:Y:S01]  /*a040*/  @!P6 LOP3.LUT R23, R0, 0xfffffffe, RZ, 0xc0, !PT ;  /* 0xfffffffe0017e812 */ /* 0x002fe200078ec0ff */
[--C-:B------:R-:W-:Y:S02]  /*a050*/  @!P4 IMAD.WIDE R4, R19, 0x4, R14.reuse ;  /* 0x000000041304c825 */ /* 0x100fe400078e020e */
[----:B------:R1:W-:Y:S02]  /*a060*/  @!P1 ST.E.64 desc[UR46][R12.64], R26 ;  /* 0x0000001a0c009985 */ /* 0x0003e4000c101b2e */
[----:B------:R-:W-:-:S02]  /*a070*/  @!P6 IMAD.WIDE R18, R23, 0x4, R14 ;  /* 0x000000041712e825 */ /* 0x000fc400078e020e */
[----:B------:R1:W-:Y:S01]  /*a080*/  @!P0 ST.E.64 desc[UR46][R16.64], R64 ;  /* 0x0000004010008985 */ /* 0x0003e2000c101b2e */
[----:B------:R-:W-:-:S03]  /*a090*/  ISETP.GE.AND P0, PT, R9, UR4, PT ;  /* 0x0000000409007c0c */ /* 0x000fc6000bf06270 */
[----:B------:R1:W-:Y:S01]  /*a0a0*/  @!P4 ST.E.64 desc[UR46][R4.64], R10 ;  /* 0x0000000a0400c985 */ /* 0x0003e2000c101b2e */
[----:B0-----:R-:W-:-:S05]  /*a0b0*/  @!P5 IMAD.WIDE R6, R21, 0x4, R14 ;  /* 0x000000041506d825 */ /* 0x001fca00078e020e */
[----:B------:R1:W-:Y:S04]  /*a0c0*/  @!P5 ST.E.64 desc[UR46][R6.64], R28 ;  /* 0x0000001c0600d985 */ /* 0x0003e8000c101b2e */
[----:B------:R1:W-:Y:S01]  /*a0d0*/  @!P6 ST.E.64 desc[UR46][R18.64], R32 ;  /* 0x000000201200e985 */ /* 0x0003e2000c101b2e */
[----:B------:R-:W-:Y:S05]  /*a0e0*/  @P0 BRA `(.L_x_8) ;  /* 0x0000005400480947 */ /* 0x000fea0003800000 */
[----:B------:R-:W-:-:S04]  /*a0f0*/  LEA.HI R9, R9, R9, RZ, 0x1 ;  /* 0x0000000909097211 */ /* 0x000fc800078f08ff */
[----:B------:R-:W-:-:S05]  /*a100*/  LOP3.LUT R9, R9, 0xfffffffe, RZ, 0xc0, !PT ;  /* 0xfffffffe09097812 */ /* 0x000fca00078ec0ff */
[----:B------:R-:W-:-:S05]  /*a110*/  IMAD.WIDE R14, R9, 0x4, R14 ;  /* 0x00000004090e7825 */ /* 0x000fca00078e020e */
[----:B------:R0:W-:Y:S01]  /*a120*/  ST.E.64 desc[UR46][R14.64], R2 ;  /* 0x000000020e007985 */ /* 0x0001e2000c101b2e */
[----:B------:R-:W-:Y:S05]  /*a130*/  BRA `(.L_x_8) ;  /* 0x0000005400347947 */ /* 0x000fea0003800000 */
.L_x_35:
[----:B------:R-:W0:Y:S02]  /*a140*/  S2R R0, SR_TID.X ;  /* 0x0000000000007919 */ /* 0x000e240000002100 */
[----:B0-----:R-:W-:-:S05]  /*a150*/  VIADD R2, R0, 0xffffff80 ;  /* 0xffffff8000027836 */ /* 0x001fca0000000000 */
[----:B------:R-:W-:-:S13]  /*a160*/  ISETP.GT.AND P0, PT, R2, 0x7f, PT ;  /* 0x0000007f0200780c */ /* 0x000fda0003f04270 */
[----:B------:R-:W-:Y:S05]  /*a170*/  @P0 BRA `(.L_x_8) ;  /* 0x0000005400240947 */ /* 0x000fea0003800000 */
[----:B------:R-:W0:Y:S01]  /*a180*/  S2R R3, SR_CTAID.X ;  /* 0x0000000000037919 */ /* 0x000e220000002500 */
[----:B------:R-:W1:Y:S01]  /*a190*/  LDC R6, c[0x0][0xbe8] ;  /* 0x0002fa00ff067b82 */ /* 0x000e620000000800 */
[----:B------:R-:W-:Y:S01]  /*a1a0*/  ULDC UR4, c[0x0][0xa88] ;  /* 0x0002a20000047ab9 */ /* 0x000fe20000000800 */
[----:B0-----:R-:W-:Y:S02]  /*a1b0*/  IMAD R0, R3, 0x80, R0 ;  /* 0x0000008003007824 */ /* 0x001fe400078e0200 */
[----:B-1----:R-:W-:Y:S02]  /*a1c0*/  IMAD R3, R6, UR4, RZ ;  /* 0x0000000406037c24 */ /* 0x002fe4000f8e02ff */
[----:B------:R-:W-:-:S05]  /*a1d0*/  VIADD R0, R0, 0xffffff80 ;  /* 0xffffff8000007836 */ /* 0x000fca0000000000 */
[----:B------:R-:W-:-:S13]  /*a1e0*/  ISETP.GE.AND P0, PT, R0, R3, PT ;  /* 0x000000030000720c */ /* 0x000fda0003f06270 */
[----:B------:R-:W-:Y:S05]  /*a1f0*/  @P0 BRA `(.L_x_8) ;  /* 0x0000005400040947 */ /* 0x000fea0003800000 */
[----:B------:R-:W-:Y:S01]  /*a200*/  ISETP.NE.AND P0, PT, R6, 0x1, PT ;  /* 0x000000010600780c */ /* 0x000fe20003f05270 */
[----:B------:R-:W0:Y:S01]  /*a210*/  LDC.64 R10, c[0x0][0xbd8] ;  /* 0x0002f600ff0a7b82 */ /* 0x000e220000000a00 */
[----:B------:R-:W-:Y:S01]  /*a220*/  USHF.R.S32.HI UR6, URZ, 0x1f, UR42 ;  /* 0x0000001f3f067899 */ /* 0x000fe2000801142a */
[----:B------:R-:W-:Y:S01]  /*a230*/  IMAD.MOV.U32 R5, RZ, RZ, R0 ;  /* 0x000000ffff057224 */ /* 0x000fe200078e0000 */
[----:B------:R-:W-:Y:S02]  /*a240*/  ULDC.64 UR8, c[0x0][0xbd0] ;  /* 0x0002f40000087ab9 */ /* 0x000fe40000000a00 */
[----:B------:R-:W-:Y:S02]  /*a250*/  UIMAD UR6, UR6, UR8, URZ ;  /* 0x00000008060672a4 */ /* 0x000fe4000f8e023f */
[----:B------:R-:W-:Y:S01]  /*a260*/  UIMAD.WIDE.U32 UR4, UR42, UR8, URZ ;  /* 0x000000082a0472a5 */ /* 0x000fe2000f8e003f */
[----:B------:R-:W1:Y:S01]  /*a270*/  S2UR UR7, SR_CTAID.Y ;  /* 0x00000000000779c3 */ /* 0x000e620000002600 */
[----:B------:R-:W-:-:S04]  /*a280*/  UIMAD UR6, UR42, UR9, UR6 ;  /* 0x000000092a0672a4 */ /* 0x000fc8000f8e0206 */
[----:B------:R-:W-:Y:S02]  /*a290*/  UIADD3 UR6, UR5, UR6, URZ ;  /* 0x0000000605067290 */ /* 0x000fe4000fffe03f */
[----:B------:R-:W-:Y:S01]  /*a2a0*/  IMAD.U32 R3, RZ, RZ, UR5 ;  /* 0x00000005ff037e24 */ /* 0x000fe2000f8e00ff */
[----:B------:R-:W2:Y:S01]  /*a2b0*/  @P0 LDC R7, c[0x0][0xbec] ;  /* 0x0002fb00ff070b82 */ /* 0x000ea20000000800 */
[----:B------:R-:W-:Y:S01]  /*a2c0*/  IMAD.U32 R2, RZ, RZ, UR4 ;  /* 0x00000004ff027e24 */ /* 0x000fe2000f8e00ff */
[----:B------:R-:W-:Y:S01]  /*a2d0*/  ULDC.64 UR4, c[0x0][0xbe0] ;  /* 0x0002f80000047ab9 */ /* 0x000fe20000000a00 */
[----:B------:R-:W-:-:S05]  /*a2e0*/  IMAD.U32 R3, RZ, RZ, UR6 ;  /* 0x00000006ff037e24 */ /* 0x000fca000f8e00ff */
[----:B------:R-:W3:Y:S01]  /*a2f0*/  @P0 LDC R9, c[0x0][0xbf0] ;  /* 0x0002fc00ff090b82 */ /* 0x000ee20000000800 */
[C---:B0-----:R-:W-:Y:S02]  /*a300*/  IMAD R12, R10.reuse, UR38, RZ ;  /* 0x000000260a0c7c24 */ /* 0x041fe4000f8e02ff */
[----:B------:R-:W-:-:S04]  /*a310*/  IMAD.WIDE.U32 R2, R10, UR37, R2 ;  /* 0x000000250a027c25 */ /* 0x000fc8000f8e0002 */
[----:B------:R-:W-:Y:S01]  /*a320*/  IMAD R11, R11, UR37, R12 ;  /* 0x000000250b0b7c24 */ /* 0x000fe2000f8e020c */
[----:B------:R-:W1:Y:S03]  /*a330*/  LDC R8, c[0x0][0xc50] ;  /* 0x00031400ff087b82 */ /* 0x000e660000000800 */
[----:B------:R-:W-:Y:S02]  /*a340*/  IMAD.IADD R3, R11, 0x1, R3 ;  /* 0x000000010b037824 */ /* 0x000fe400078e0203 */
[----:B--2---:R-:W-:-:S04]  /*a350*/  @P0 IMAD.HI.U32 R4, R0, R7, RZ ;  /* 0x0000000700040227 */ /* 0x004fc800078e00ff */
[----:B------:R-:W-:Y:S01]  /*a360*/  IMAD R7, RZ, RZ, -UR42 ;  /* 0x8000002aff077e24 */ /* 0x000fe2000f8e02ff */
[----:B---3--:R-:W-:-:S03]  /*a370*/  @P0 SHF.R.U32.HI R5, RZ, R9, R4 ;  /* 0x00000009ff050219 */ /* 0x008fc60000011604 */
[----:B-1----:R-:W-:Y:S02]  /*a380*/  IMAD R9, R8, R7, UR7 ;  /* 0x0000000708097e24 */ /* 0x002fe4000f8e0207 */
[----:B------:R-:W-:Y:S02]  /*a390*/  IMAD.MOV R7, RZ, RZ, -R5 ;  /* 0x000000ffff077224 */ /* 0x000fe400078e0a05 */
[----:B------:R-:W-:Y:S01]  /*a3a0*/  IMAD.WIDE.U32 R2, R9, UR4, R2 ;  /* 0x0000000409027c25 */ /* 0x000fe2000f8e0002 */
[----:B------:R-:W-:-:S03]  /*a3b0*/  SHF.R.S32.HI R4, RZ, 0x1f, R9 ;  /* 0x0000001fff047819 */ /* 0x000fc60000011409 */
[----:B------:R-:W-:Y:S01]  /*a3c0*/  IMAD R7, R6, R7, R0 ;  /* 0x0000000706077224 */ /* 0x000fe200078e0200 */
[----:B------:R-:W-:Y:S01]  /*a3d0*/  IADD3 R2, P0, R5, R2, RZ ;  /* 0x0000000205027210 */ /* 0x000fe20007f1e0ff */
[----:B------:R-:W-:-:S03]  /*a3e0*/  IMAD R4, R4, UR4, RZ ;  /* 0x0000000404047c24 */ /* 0x000fc6000f8e02ff */
[----:B------:R-:W-:Y:S01]  /*a3f0*/  SHF.R.S32.HI R0, RZ, 0x1f, R7 ;  /* 0x0000001fff007819 */ /* 0x000fe20000011407 */
[----:B------:R-:W-:Y:S01]  /*a400*/  IMAD R4, R9, UR5, R4 ;  /* 0x0000000509047c24 */ /* 0x000fe2000f8e0204 */
[----:B------:R-:W-:Y:S01]  /*a410*/  SHF.R.S32.HI R9, RZ, 0x1f, R5 ;  /* 0x0000001fff097819 */ /* 0x000fe20000011405 */
[----:B------:R-:W-:Y:S02]  /*a420*/  ULDC.64 UR4, c[0x0][0xbc8] ;  /* 0x0002f20000047ab9 */ /* 0x000fe40000000a00 */
[----:B------:R-:W-:Y:S01]  /*a430*/  IMAD R0, R0, UR4, RZ ;  /* 0x0000000400007c24 */ /* 0x000fe2000f8e02ff */
[----:B------:R-:W-:-:S03]  /*a440*/  IADD3.X R3, R9, R3, R4, P0, !PT ;  /* 0x0000000309037210 */ /* 0x000fc600007fe404 */
[C---:B------:R-:W-:Y:S02]  /*a450*/  IMAD R5, R7.reuse, UR5, R0 ;  /* 0x0000000507057c24 */ /* 0x040fe4000f8e0200 */
[----:B------:R-:W-:Y:S01]  /*a460*/  IMAD.WIDE.U32 R2, R7, UR4, R2 ;  /* 0x0000000407027c25 */ /* 0x000fe2000f8e0002 */
[----:B------:R-:W-:-:S03]  /*a470*/  ULDC.64 UR4, c[0x0][0xba8] ;  /* 0x0002ea0000047ab9 */ /* 0x000fc60000000a00 */
[----:B------:R-:W-:Y:S01]  /*a480*/  IMAD.IADD R3, R3, 0x1, R5 ;  /* 0x0000000103037824 */ /* 0x000fe200078e0205 */
[----:B------:R-:W-:-:S04]  /*a490*/  LEA R4, P0, R2, UR4, 0x2 ;  /* 0x0000000402047c11 */ /* 0x000fc8000f8010ff */
[----:B------:R-:W-:Y:S01]  /*a4a0*/  LEA.HI.X R5, R2, UR5, R3, 0x2, P0 ;  /* 0x0000000502057c11 */ /* 0x000fe200080f1403 */
[----:B------:R-:W-:-:S05]  /*a4b0*/  IMAD.MOV.U32 R3, RZ, RZ, -0x800000 ;  /* 0xff800000ff037424 */ /* 0x000fca00078e00ff */
[----:B------:R0:W-:Y:S01]  /*a4c0*/  STG.E desc[UR46][R4.64], R3 ;  /* 0x0000000304007986 */ /* 0x0001e2000c10192e */
[----:B------:R-:W-:Y:S05]  /*a4d0*/  BRA `(.L_x_8) ;  /* 0x00000050004c7947 */ /* 0x000fea0003800000 */
.L_x_6:
[----:B------:R-:W-:-:S08]  /*a4e0*/  NOP ;  /* 0x0000000000007918 */ /* 0x000fd00000000000 */
[----:B------:R-:W0:-:S00]  /*a4f0*/  USETMAXREG.DEALLOC.CTAPOOL 0x28 ;  /* 0x00000028000079c8 */ /* 0x000e0000080e0500 */
[----:B0-----:R-:W-:Y:S01]  /*a500*/  LOP3.LUT R19, R0, 0x3, RZ, 0xc0, !PT ;  /* 0x0000000300137812 */ /* 0x001fe200078ec0ff */
[----:B------:R-:W0:Y:S05]  /*a510*/  S2R R24, SR_CTAID.Z ;  /* 0x0000000000187919 */ /* 0x000e2a0000002700 */
[----:B-1----:R-:W1:Y:S01]  /*a520*/  S2UR UR6, SR_CTAID.Y ;  /* 0x00000000000679c3 */ /* 0x002e620000002600 */
[----:B------:R-:W2:Y:S02]  /*a530*/  SHFL.IDX PT, R0, R19, RZ, 0x1f ;  /* 0x00001fff13007589 */ /* 0x000ea400000e0000 */
[----:B--2---:R-:W-:-:S13]  /*a540*/  ISETP.NE.AND P0, PT, R0, RZ, PT ;  /* 0x000000ff0000720c */ /* 0x004fda0003f05270 */
[----:B01----:R-:W-:Y:S05]  /*a550*/  @!P0 BRA `(.L_x_38) ;  /* 0x0000000000288947 */ /* 0x003fea0003800000 */
[----:B------:R-:W-:Y:S01]  /*a560*/  ULDC UR7, c[0x0][0xc50] ;  /* 0x0003140000077ab9 */ /* 0x000fe20000000800 */
[----:B------:R-:W-:Y:S01]  /*a570*/  UMOV UR40, UR6 ;  /* 0x0000000600287c82 */ /* 0x000fe20008000000 */
[----:B------:R-:W-:-:S06]  /*a580*/  UISETP.NE.AND UP0, UPT, UR7, 0x1, UPT ;  /* 0x000000010700788c */ /* 0x000fcc000bf05270 */
[----:B------:R-:W-:-:S13]  /*a590*/  PLOP3.LUT P0, PT, PT, PT, UP0, 0x80, 0x0 ;  /* 0x000000000000781c */ /* 0x000fda0003f0f008 */
[----:B------:R-:W-:Y:S05]  /*a5a0*/  @!P0 BRA `(.L_x_39) ;  /* 0x0000000000308947 */ /* 0x000fea0003800000 */
[----:B------:R-:W-:Y:S01]  /*a5b0*/  ULDC UR4, c[0x0][0xc54] ;  /* 0x0003150000047ab9 */ /* 0x000fe20000000800 */
[----:B------:R-:W-:Y:S01]  /*a5c0*/  ULDC UR40, c[0x0][0xc58] ;  /* 0x0003160000287ab9 */ /* 0x000fe20000000800 */
[----:B------:R-:W-:-:S04]  /*a5d0*/  UIMAD.WIDE.U32 UR4, UR6, UR4, URZ ;  /* 0x00000004060472a5 */ /* 0x000fc8000f8e003f */
[----:B------:R-:W-:Y:S01]  /*a5e0*/  USHF.R.U32.HI UR40, URZ, UR40, UR5 ;  /* 0x000000283f287299 */ /* 0x000fe20008011605 */
[----:B------:R-:W-:Y:S11]  /*a5f0*/  BRA `(.L_x_39) ;  /* 0x00000000001c7947 */ /* 0x000ff60003800000 */
.L_x_38:
[----:B------:R-:W-:Y:S01]  /*a600*/  ULDC UR7, c[0x0][0xc50] ;  /* 0x0003140000077ab9 */ /* 0x000fe20000000800 */
[----:B------:R-:W-:Y:S01]  /*a610*/  UMOV UR40, UR6 ;  /* 0x0000000600287c82 */ /* 0x000fe20008000000 */
[----:B------:R-:W-:-:S11]  /*a620*/  UISETP.NE.AND UP0, UPT, UR7, 0x1, UPT ;  /* 0x000000010700788c */ /* 0x000fd6000bf05270 */
[----:B------:R-:W-:Y:S01]  /*a630*/  @UP0 ULDC UR4, c[0x0][0xc54] ;  /* 0x0003150000040ab9 */ /* 0x000fe20000000800 */
[----:B------:R-:W-:Y:S01]  /*a640*/  @UP0 ULDC UR8, c[0x0][0xc58] ;  /* 0x0003160000080ab9 */ /* 0x000fe20000000800 */
[----:B------:R-:W-:-:S04]  /*a650*/  UIMAD.WIDE.U32 UR4, UR6, UR4, URZ ;  /* 0x00000004060472a5 */ /* 0x000fc8000f8e003f */
[----:B------:R-:W-:-:S12]  /*a660*/  @UP0 USHF.R.U32.HI UR40, URZ, UR8, UR5 ;  /* 0x000000083f280299 */ /* 0x000fd80008011605 */
.L_x_39:
[----:B------:R-:W-:Y:S01]  /*a670*/  ISETP.GE.AND P0, PT, R24, RZ, PT ;  /* 0x000000ff1800720c */ /* 0x000fe20003f06270 */
[----:B------:R-:W-:Y:S01]  /*a680*/  UIADD3 UR4, -UR40, URZ, URZ ;  /* 0x0000003f28047290 */ /* 0x000fe2000fffe13f */
[----:B------:R-:W-:Y:S02]  /*a690*/  IMAD.MOV.U32 R33, RZ, RZ, 0x1 ;  /* 0x00000001ff217424 */ /* 0x000fe400078e00ff */
[----:B------:R-:W-:Y:S01]  /*a6a0*/  IMAD.MOV.U32 R0, RZ, RZ, RZ ;  /* 0x000000ffff007224 */ /* 0x000fe200078e00ff */
[----:B------:R-:W-:Y:S01]  /*a6b0*/  UIMAD UR4, UR7, UR4, UR6 ;  /* 0x00000004070472a4 */ /* 0x000fe2000f8e0206 */
[----:B------:R-:W-:-:S07]  /*a6c0*/  IMAD.MOV.U32 R2, RZ, RZ, 0x1 ;  /* 0x00000001ff027424 */ /* 0x000fce00078e00ff */
[----:B------:R-:W-:Y:S05]  /*a6d0*/  @!P0 BRA `(.L_x_40) ;  /* 0x0000004800fc8947 */ /* 0x000fea0003800000 */
[----:B------:R-:W0:Y:S01]  /*a6e0*/  LDC.64 R2, c[0x0][0xa28] ;  /* 0x00028a00ff027b82 */ /* 0x000e220000000a00 */
[----:B------:R-:W-:Y:S01]  /*a6f0*/  ULDC.64 UR6, c[0x0][0x418] ;  /* 0x0001060000067ab9 */ /* 0x000fe20000000a00 */
[----:B------:R-:W-:Y:S01]  /*a700*/  ULDC UR5, c[0x0][0x424] ;  /* 0x0001090000057ab9 */ /* 0x000fe20000000800 */
[----:B------:R-:W-:Y:S01]  /*a710*/  ULDC UR38, c[0x0][0x2f0] ;  /* 0x0000bc0000267ab9 */ /* 0x000fe20000000800 */
[----:B------:R-:W-:Y:S01]  /*a720*/  IMAD.MOV.U32 R18, RZ, RZ, RZ ;  /* 0x000000ffff127224 */ /* 0x000fe200078e00ff */
[----:B0-----:R-:W-:-:S04]  /*a730*/  ISETP.NE.U32.AND P0, PT, R2, RZ, PT ;  /* 0x000000ff0200720c */ /* 0x001fc80003f05070 */
[----:B------:R-:W-:Y:S01]  /*a740*/  ISETP.NE.AND.EX P0, PT, R3, RZ, PT, P0 ;  /* 0x000000ff0300720c */ /* 0x000fe20003f05300 */
[----:B------:R-:W-:-:S12]  /*a750*/  UISETP.NE.U32.AND UP0, UPT, UR6, URZ, UPT ;  /* 0x0000003f0600728c */ /* 0x000fd8000bf05070 */
[----:B------:R-:W0:Y:S01]  /*a760*/  @P0 LDC.64 R2, c[0x0][0xa28] ;  /* 0x00028a00ff020b82 */ /* 0x000e220000000a00 */
[----:B------:R-:W-:-:S04]  /*a770*/  UISETP.NE.AND.EX UP0, UPT, UR7, URZ, UPT, UP0 ;  /* 0x0000003f0700728c */ /* 0x000fc8000bf05300 */
[----:B------:R-:W-:-:S04]  /*a780*/  USEL UR5, UR5, 0x1, UP0 ;  /* 0x0000000105057887 */ /* 0x000fc80008000000 */
[----:B------:R-:W-:Y:S01]  /*a790*/  UIMAD UR38, UR5, UR38, URZ ;  /* 0x00000026052672a4 */ /* 0x000fe2000f8e023f */
[----:B------:R-:W1:Y:S03]  /*a7a0*/  S2R R26, SR_CTAID.X ;  /* 0x00000000001a7919 */ /* 0x000e660000002500 */
[----:B------:R-:W-:Y:S02]  /*a7b0*/  UISETP.GE.AND UP0, UPT, UR38, 0x1, UPT ;  /* 0x000000012600788c */ /* 0x000fe4000bf06270 */
[----:B------:R-:W-:Y:S01]  /*a7c0*/  UIADD3 UR5, UR38, 0x7f, URZ ;  /* 0x0000007f26057890 */ /* 0x000fe2000fffe03f */
[----:B0-----:R-:W-:-:S05]  /*a7d0*/  @P0 IMAD.WIDE R2, R24, 0x4, R2 ;  /* 0x0000000418020825 */ /* 0x001fca00078e0202 */
[----:B------:R0:W5:Y:S01]  /*a7e0*/  @P0 LDG.E R18, desc[UR46][R2.64] ;  /* 0x0000002e02120981 */ /* 0x000162000c1e1900 */
[----:B------:R-:W-:Y:S01]  /*a7f0*/  PLOP3.LUT P0, PT, PT, PT, UP0, 0x80, 0x0 ;  /* 0x000000000000781c */ /* 0x000fe20003f0f008 */
[----:B------:R-:W-:Y:S02]  /*a800*/  USHF.R.S32.HI UR6, URZ, 0x1f, UR5 ;  /* 0x0000001f3f067899 */ /* 0x000fe40008011405 */
[----:B------:R-:W-:Y:S02]  /*a810*/  ULOP3.LUT UR44, UR4, 0xffff, URZ, 0xc0, !UPT ;  /* 0x0000ffff042c7892 */ /* 0x000fe4000f8ec03f */
[----:B------:R-:W-:Y:S01]  /*a820*/  ULEA.HI UR6, UR6, UR5, URZ, 0x7 ;  /* 0x0000000506067291 */ /* 0x000fe2000f8f383f */
[----:B------:R-:W-:-:S03]  /*a830*/  UMOV UR37, URZ ;  /* 0x0000003f00257c82 */ /* 0x000fc60008000000 */
[----:B------:R-:W-:-:S04]  /*a840*/  USHF.R.S32.HI UR41, URZ, 0x7, UR6 ;  /* 0x000000073f297899 */ /* 0x000fc80008011406 */
[----:B01----:R-:W-:Y:S08]  /*a850*/  @!P0 BRA `(.L_x_41) ;  /* 0x0000000000848947 */ /* 0x003ff00003800000 */
[----:B------:R-:W-:-:S03]  /*a860*/  USHF.R.U32.HI UR6, URZ, 0x10, UR4 ;  /* 0x000000103f067899 */ /* 0x000fc60008011604 */
[----:B------:R-:W-:Y:S01]  /*a870*/  UMOV UR4, URZ ;  /* 0x0000003f00047c82 */ /* 0x000fe20008000000 */
[----:B------:R-:W-:-:S11]  /*a880*/  UISETP.NE.AND UP0, UPT, UR6, URZ, UPT ;  /* 0x0000003f0600728c */ /* 0x000fd6000bf05270 */
[----:B------:R-:W-:Y:S02]  /*a890*/  @!UP0 ULDC UR6, c[0x0][0x9f0] ;  /* 0x00027c0000068ab9 */ /* 0x000fe40000000800 */
[----:B------:R-:W-:Y:S01]  /*a8a0*/  IABS R0, UR6 ;  /* 0x0000000600007c13 */ /* 0x000fe20008000000 */
[----:B------:R-:W-:Y:S02]  /*a8b0*/  UIADD3 UR7, UR41, -0x1, UR6 ;  /* 0xffffffff29077890 */ /* 0x000fe4000fffe006 */
[----:B------:R-:W-:Y:S02]  /*a8c0*/  IABS R4, UR6 ;  /* 0x0000000600047c13 */ /* 0x000fe40008000000 */
[----:B------:R-:W-:Y:S02]  /*a8d0*/  R2UR UR10, R0 ;  /* 0x00000000000a72ca */ /* 0x000fe400000e0000 */
[----:B------:R-:W-:Y:S01]  /*a8e0*/  IABS R3, UR7 ;  /* 0x0000000700037c13 */ /* 0x000fe20008000000 */
[----:B------:R-:W-:-:S03]  /*a8f0*/  ULOP3.LUT UR7, UR7, UR6, URZ, 0x3c, !UPT ;  /* 0x0000000607077292 */ /* 0x000fc6000f8e3c3f */
[----:B------:R-:W-:-:S07]  /*a900*/  R2UR UR9, R3 ;  /* 0x00000000030972ca */ /* 0x000fce00000e0000 */
        /* <DEDUP_REMOVED lines=18> */
[----:B------:R-:W-:Y:S02]  /*aa30*/  UISETP.NE.AND UP0, UPT, UR6, URZ, UPT ;  /* 0x0000003f0600728c */ /* 0x000fe4000bf05270 */
[----:B------:R-:W-:-:S09]  /*aa40*/  @!UP1 UIADD3 UR5, -UR5, URZ, URZ ;  /* 0x0000003f05059290 */ /* 0x000fd2000fffe13f */
[----:B------:R-:W-:-:S07]  /*aa50*/  @!UP0 ULOP3.LUT UR5, URZ, UR6, URZ, 0x33, !UPT ;  /* 0x000000063f058292 */ /* 0x000fce000f8e333f */
[----:B------:R-:W-:-:S05]  /*aa60*/  UMOV UR37, UR5 ;  /* 0x0000000500257c82 */ /* 0x000fca0008000000 */
.L_x_41:
[----:B------:R-:W-:Y:S02]  /*aa70*/  UIMAD UR45, UR44, UR37, URZ ;  /* 0x000000252c2d72a4 */ /* 0x000fe4000f8e023f */
[----:B------:R-:W-:Y:S02]  /*aa80*/  IMAD.U32 R3, RZ, RZ, UR37 ;  /* 0x00000025ff037e24 */ /* 0x000fe4000f8e00ff */
[----:B------:R-:W-:Y:S02]  /*aa90*/  IMAD.MOV.U32 R2, RZ, RZ, 0x1 ;  /* 0x00000001ff027424 */ /* 0x000fe400078e00ff */
[----:B------:R-:W-:-:S05]  /*aaa0*/  IMAD.U32 R0, RZ, RZ, UR45 ;  /* 0x0000002dff007e24 */ /* 0x000fca000f8e00ff */
[----:B------:R-:W-:-:S04]  /*aab0*/  VIADDMNMX R0, R0, R3, UR41, PT ;  /* 0x0000002900007e46 */ /* 0x000fc8000b800103 */
[----:B------:R-:W-:Y:S01]  /*aac0*/  R2UR UR48, R0 ;  /* 0x00000000003072ca */ /* 0x000fe200000e0000 */
[----:B------:R-:W-:-:S12]  /*aad0*/  IMAD.MOV.U32 R0, RZ, RZ, RZ ;  /* 0x000000ffff007224 */ /* 0x000fd800078e00ff */
[----:B------:R-:W-:-:S06]  /*aae0*/  UISETP.GT.AND UP0, UPT, UR48, UR45, UPT ;  /* 0x0000002d3000728c */ /* 0x000fcc000bf04270 */
[----:B------:R-:W-:-:S13]  /*aaf0*/  PLOP3.LUT P0, PT, PT, PT, UP0, 0x80, 0x0 ;  /* 0x000000000000781c */ /* 0x000fda0003f0f008 */
[----:B------:R-:W-:Y:S05]  /*ab00*/  @!P0 BRA `(.L_x_40) ;  /* 0x0000004400f08947 */ /* 0x000fea0003800000 */
[----:B------:R-:W0:Y:S01]  /*ab10*/  S2UR UR4, SR_CgaCtaId ;  /* 0x00000000000479c3 */ /* 0x000e220000008800 */
[----:B------:R-:W-:-:S04]  /*ab20*/  MOV R0, 0x400 ;  /* 0x0000040000007802 */ /* 0x000fc80000000f00 */
[----:B------:R-:W-:-:S13]  /*ab30*/  R2UR UR42, R0 ;  /* 0x00000000002a72ca */ /* 0x000fda00000e0000 */
[----:B0-----:R-:W-:-:S04]  /*ab40*/  ULEA UR42, UR4, UR42, 0x18 ;  /* 0x0000002a042a7291 */ /* 0x001fc8000f8ec03f */
[----:B------:R-:W-:-:S04]  /*ab50*/  UIADD3 UR4, UR42, 0x28400, URZ ;  /* 0x000284002a047890 */ /* 0x000fc8000fffe03f */
[----:B------:R-:W-:-:S06]  /*ab60*/  ULOP3.LUT UP0, URZ, UR4, 0x3ff, URZ, 0xc0, !UPT ;  /* 0x000003ff043f7892 */ /* 0x000fcc000f80c03f */
[----:B------:R-:W-:-:S13]  /*ab70*/  PLOP3.LUT P0, PT, PT, PT, UP0, 0x80, 0x0 ;  /* 0x000000000000781c */ /* 0x000fda0003f0f008 */
[----:B------:R-:W-:Y:S05]  /*ab80*/  @!P0 BRA `(.L_x_42) ;  /* 0x0000000000408947 */ /* 0x000fea0003800000 */
[----:B------:R-:W-:Y:S01]  /*ab90*/  MOV R2, 0x0 ;  /* 0x0000000000027802 */ /* 0x000fe20000000f00 */
[----:B------:R-:W-:Y:S01]  /*aba0*/  ULDC.64 UR4, c[0x4][0x1b0] ;  /* 0x01006c0000047ab9 */ /* 0x000fe20000000a00 */
[----:B------:R-:W-:Y:S01]  /*abb0*/  ULDC.64 UR6, c[0x4][0x1b8] ;  /* 0x01006e0000067ab9 */ /* 0x000fe20000000a00 */
[----:B------:R-:W-:Y:S02]  /*abc0*/  IMAD.U32 R4, RZ, RZ, UR4 ;  /* 0x00000004ff047e24 */ /* 0x000fe4000f8e00ff */
[----:B------:R-:W-:Y:S01]  /*abd0*/  IMAD.U32 R5, RZ, RZ, UR5 ;  /* 0x00000005ff057e24 */ /* 0x000fe2000f8e00ff */
[----:B------:R-:W0:Y:S01]  /*abe0*/  LDC.64 R2, c[0x4][R2] ;  /* 0x0100000002027b82 */ /* 0x000e220000000a00 */
[----:B------:R-:W-:Y:S01]  /*abf0*/  ULDC.64 UR4, c[0x4][0x100] ;  /* 0x0100400000047ab9 */ /* 0x000fe20000000a00 */
[----:B------:R-:W-:Y:S02]  /*ac00*/  IMAD.U32 R6, RZ, RZ, UR6 ;  /* 0x00000006ff067e24 */ /* 0x000fe4000f8e00ff */
[----:B------:R-:W-:-:S02]  /*ac10*/  IMAD.U32 R7, RZ, RZ, UR7 ;  /* 0x00000007ff077e24 */ /* 0x000fc4000f8e00ff */
[----:B------:R-:W-:Y:S02]  /*ac20*/  IMAD.U32 R10, RZ, RZ, UR4 ;  /* 0x00000004ff0a7e24 */ /* 0x000fe4000f8e00ff */
[----:B------:R-:W-:Y:S02]  /*ac30*/  IMAD.U32 R11, RZ, RZ, UR5 ;  /* 0x00000005ff0b7e24 */ /* 0x000fe4000f8e00ff */
[----:B------:R-:W-:Y:S02]  /*ac40*/  IMAD.MOV.U32 R8, RZ, RZ, 0x70 ;  /* 0x00000070ff087424 */ /* 0x000fe400078e00ff */
[----:B------:R-:W-:Y:S02]  /*ac50*/  IMAD.MOV.U32 R12, RZ, RZ, 0x1 ;  /* 0x00000001ff0c7424 */ /* 0x000fe400078e00ff */
[----:B------:R-:W-:-:S07]  /*ac60*/  IMAD.MOV.U32 R13, RZ, RZ, RZ ;  /* 0x000000ffff0d7224 */ /* 0x000fce00078e00ff */
[----:B------:R-:W-:-:S07]  /*ac70*/  LEPC R20, `(.L_x_42) ;  /* 0x000000001014794e */ /* 0x000fce0000000000 */
[----:B0----5:R-:W-:Y:S05]  /*ac80*/  CALL.ABS.NOINC R2 ;  /* 0x0000000002007343 */ /* 0x021fea0003c00000 */
.L_x_42:
[----:B------:R-:W-:-:S06]  /*ac90*/  UIADD3 UR4, UR42, 0x10400, URZ ;  /* 0x000104002a047890 */ /* 0x000fcc000fffe03f */
[----:B------:R-:W-:-:S05]  /*aca0*/  IMAD.U32 R16, RZ, RZ, UR4 ;  /* 0x00000004ff107e24 */ /* 0x000fca000f8e00ff */
[----:B------:R-:W-:-:S13]  /*acb0*/  LOP3.LUT P0, RZ, R16, 0x3ff, RZ, 0xc0, !PT ;  /* 0x000003ff10ff7812 */ /* 0x000fda000780c0ff */
        /* <DEDUP_REMOVED lines=17> */
.L_x_43:
[----:B------:R-:W-:-:S04]  /*add0*/  IMAD.U32 R22, RZ, RZ, UR42 ;  /* 0x0000002aff167e24 */ /* 0x000fc8000f8e00ff */
[----:B------:R-:W-:-:S05]  /*ade0*/  VIADD R30, R22, 0x400 ;  /* 0x00000400161e7836 */ /* 0x000fca0000000000 */
        /* <DEDUP_REMOVED lines=18> */
.L_x_44:
        /* <DEDUP_REMOVED lines=18> */
.L_x_45:
[----:B------:R-:W0:Y:S01]  /*b030*/  LDC.64 R2, c[0x0][0x9f8] ;  /* 0x00027e00ff027b82 */ /* 0x000e220000000a00 */
[----:B------:R-:W-:-:S07]  /*b040*/  IMAD.MOV.U32 R36, RZ, RZ, R24 ;  /* 0x000000ffff247224 */ /* 0x000fce00078e0018 */
[----:B------:R-:W1:Y:S01]  /*b050*/  LDC R12, c[0x0][0x430] ;  /* 0x00010c00ff0c7b82 */ /* 0x000e620000000800 */
[C---:B------:R-:W-:Y:S01]  /*b060*/  IMAD.SHL.U32 R32, R17.reuse, 0x10, RZ ;  /* 0x0000001011207824 */ /* 0x040fe200078e00ff */
[----:B------:R-:W-:Y:S01]  /*b070*/  LOP3.LUT R10, R17, 0x7f, RZ, 0xc0, !PT ;  /* 0x0000007f110a7812 */ /* 0x000fe200078ec0ff */
[----:B------:R-:W-:Y:S01]  /*b080*/  IMAD.U32 R6, RZ, RZ, UR48 ;  /* 0x00000030ff067e24 */ /* 0x000fe2000f8e00ff */
[----:B------:R-:W-:-:S04]  /*b090*/  LOP3.LUT R29, R29, 0xfffffff7, RZ, 0xc0, !PT ;  /* 0xfffffff71d1d7812 */ /* 0x000fc800078ec0ff */
[----:B------:R-:W2:Y:S01]  /*b0a0*/  LDC R20, c[0x0][0x2f4] ;  /* 0x0000bd00ff147b82 */ /* 0x000ea20000000800 */
[----:B0-----:R-:W-:-:S04]  /*b0b0*/  ISETP.NE.U32.AND P0, PT, R2, RZ, PT ;  /* 0x000000ff0200720c */ /* 0x001fc80003f05070 */
[----:B------:R-:W-:-:S13]  /*b0c0*/  ISETP.NE.AND.EX P0, PT, R3, RZ, PT, P0 ;  /* 0x000000ff0300720c */ /* 0x000fda0003f05300 */
[----:B------:R-:W0:Y:S02]  /*b0d0*/  @P0 LDC.64 R2, c[0x0][0x9f8] ;  /* 0x00027e00ff020b82 */ /* 0x000e240000000a00 */
[----:B0-----:R-:W-:-:S05]  /*b0e0*/  @P0 IMAD.WIDE R2, R24, 0x4, R2 ;  /* 0x0000000418020825 */ /* 0x001fca00078e0202 */
[----:B------:R0:W3:Y:S01]  /*b0f0*/  @P0 LDG.E R36, desc[UR46][R2.64] ;  /* 0x0000002e02240981 */ /* 0x0000e2000c1e1900 */
[----:B-1----:R-:W-:Y:S02]  /*b100*/  ISETP.NE.AND P1, PT, R12, 0x1, PT ;  /* 0x000000010c00780c */ /* 0x002fe40003f25270 */
[----:B------:R-:W-:Y:S02]  /*b110*/  LOP3.LUT R32, R32, 0x70, RZ, 0xc0, !PT ;  /* 0x0000007020207812 */ /* 0x000fe400078ec0ff */
[----:B------:R-:W-:Y:S02]  /*b120*/  LEA R6, R6, 0xffffff80, 0x7 ;  /* 0xffffff8006067811 */ /* 0x000fe400078e38ff */
[----:B------:R-:W-:-:S04]  /*b130*/  SHF.R.U32.HI R23, RZ, 0x3, R10 ;  /* 0x00000003ff177819 */ /* 0x000fc8000001160a */
[----:B------:R-:W-:-:S03]  /*b140*/  IADD3 R5, R32, R23, R6 ;  /* 0x0000001720057210 */ /* 0x000fc60007ffe006 */
[----:B------:R-:W1:Y:S01]  /*b150*/  @P1 LDC R0, c[0x0][0x434] ;  /* 0x00010d00ff001b82 */ /* 0x000e620000000800 */
[C---:B------:R-:W-:Y:S01]  /*b160*/  ISETP.GE.AND P0, PT, R5.reuse, UR38, PT ;  /* 0x0000002605007c0c */ /* 0x040fe2000bf06270 */
[----:B-----5:R-:W-:Y:S01]  /*b170*/  IMAD.IADD R11, R5, 0x1, R18 ;  /* 0x00000001050b7824 */ /* 0x020fe200078e0212 */
[----:B------:R-:W-:-:S03]  /*b180*/  @P1 LOP3.LUT R29, R29, 0x8, RZ, 0xfc, !PT ;  /* 0x000000081d1d1812 */ /* 0x000fc600078efcff */
[----:B------:R-:W-:Y:S02]  /*b190*/  IMAD.MOV.U32 R7, RZ, RZ, R11 ;  /* 0x000000ffff077224 */ /* 0x000fe400078e000b */
[----:B0-----:R-:W0:Y:S08]  /*b1a0*/  @P1 LDC R3, c[0x0][0x438] ;  /* 0x00010e00ff031b82 */ /* 0x001e300000000800 */
[----:B------:R-:W4:Y:S08]  /*b1b0*/  @!P0 LDC.64 R8, c[0x0][0x428] ;  /* 0x00010a00ff088b82 */ /* 0x000f300000000a00 */
[----:B------:R-:W2:Y:S01]  /*b1c0*/  @!P0 LDC.64 R4, c[0x0][0x418] ;  /* 0x00010600ff048b82 */ /* 0x000ea20000000a00 */
[----:B-1----:R-:W-:-:S05]  /*b1d0*/  @P1 IMAD.HI.U32 R0, R11, R0, RZ ;  /* 0x000000000b001227 */ /* 0x002fca00078e00ff */
[----:B0-----:R-:W-:-:S04]  /*b1e0*/  @P1 SHF.R.U32.HI R7, RZ, R3, R0 ;  /* 0x00000003ff071219 */ /* 0x001fc80000011600 */
[--C-:B------:R-:W-:Y:S01]  /*b1f0*/  @!P0 SHF.R.S32.HI R3, RZ, 0x1f, R7.reuse ;  /* 0x0000001fff038819 */ /* 0x100fe20000011407 */
[----:B------:R-:W-:Y:S02]  /*b200*/  @!P0 IMAD.MOV.U32 R2, RZ, RZ, R7 ;  /* 0x000000ffff028224 */ /* 0x000fe400078e0007 */
[----:B------:R-:W-:Y:S01]  /*b210*/  IMAD.SHL.U32 R16, R17, 0x80, RZ ;  /* 0x0000008011107824 */ /* 0x000fe200078e00ff */
[----:B------:R-:W-:Y:S01]  /*b220*/  UMOV UR4, 0xffffffff ;  /* 0xffffffff00047882 */ /* 0x000fe20000000000 */
[----:B---3--:R-:W-:Y:S01]  /*b230*/  SHF.R.S32.HI R13, RZ, 0x1f, R36 ;  /* 0x0000001fff0d7819 */ /* 0x008fe20000011424 */
[----:B----4-:R-:W-:-:S04]  /*b240*/  @!P0 IMAD.WIDE.U32 R2, R36, R8, R2 ;  /* 0x0000000824028225 */ /* 0x010fc800078e0002 */
[----:B------:R-:W-:Y:S01]  /*b250*/  @!P0 IMAD R0, R13, R8, RZ ;  /* 0x000000080d008224 */ /* 0x000fe200078e02ff */
[----:B--2---:R-:W-:Y:S01]  /*b260*/  @!P0 LEA R4, P1, R2, R4, 0x2 ;  /* 0x0000000402048211 */ /* 0x004fe200078210ff */
[----:B------:R-:W-:Y:S02]  /*b270*/  STL [R1], R13 ;  /* 0x0000000d01007387 */ /* 0x000fe40000100800 */
[----:B------:R-:W-:-:S04]  /*b280*/  @!P0 IMAD R9, R36, R9, R0 ;  /* 0x0000000924098224 */ /* 0x000fc800078e0200 */
[----:B------:R-:W-:-:S05]  /*b290*/  @!P0 IMAD.IADD R0, R3, 0x1, R9 ;  /* 0x0000000103008824 */ /* 0x000fca00078e0209 */
[----:B------:R-:W-:Y:S01]  /*b2a0*/  @!P0 LEA.HI.X R5, R2, R5, R0, 0x2, P1 ;  /* 0x0000000502058211 */ /* 0x000fe200008f1400 */
[----:B------:R-:W-:Y:S01]  /*b2b0*/  IMAD.MOV.U32 R0, RZ, RZ, RZ ;  /* 0x000000ffff007224 */ /* 0x000fe200078e00ff */
[----:B------:R-:W-:Y:S01]  /*b2c0*/  R2P PR, R17, 0x6 ;  /* 0x0000000611007804 */ /* 0x000fe20000000000 */
[----:B------:R-:W-:Y:S02]  /*b2d0*/  IMAD.MOV R2, RZ, RZ, -R7 ;  /* 0x000000ffff027224 */ /* 0x000fe400078e0a07 */
[----:B------:R-:W-:Y:S01]  /*b2e0*/  IMAD.MOV.U32 R7, RZ, RZ, 0x40 ;  /* 0x00000040ff077424 */ /* 0x000fe200078e00ff */
[----:B------:R-:W-:Y:S01]  /*b2f0*/  SHF.R.U32.HI R3, RZ, 0x5, R10 ;  /* 0x00000005ff037819 */ /* 0x000fe2000001160a */
[----:B------:R0:W5:Y:S01]  /*b300*/  @!P0 LDG.E R0, desc[UR46][R4.64] ;  /* 0x0000002e04008981 */ /* 0x000162000c1e1900 */
[----:B------:R-:W-:-:S05]  /*b310*/  LOP3.LUT R8, R16, 0x400, RZ, 0xc0, !PT ;  /* 0x0000040010087812 */ /* 0x000fca00078ec0ff */
[----:B------:R-:W-:Y:S02]  /*b320*/  IMAD R8, R3, 0x800, R8 ;  /* 0x0000080003087824 */ /* 0x000fe400078e0208 */
[----:B0-----:R-:W-:Y:S01]  /*b330*/  IMAD R4, R12, R2, R11 ;  /* 0x000000020c047224 */ /* 0x001fe200078e020b */
[----:B------:R-:W-:Y:S01]  /*b340*/  SEL R5, R7, 0xffffffc0, !P2 ;  /* 0xffffffc007057807 */ /* 0x000fe20005000000 */
[----:B------:R-:W-:Y:S01]  /*b350*/  IMAD.MOV.U32 R7, RZ, RZ, 0x20 ;  /* 0x00000020ff077424 */ /* 0x000fe200078e00ff */
[----:B------:R-:W-:-:S03]  /*b360*/  LOP3.LUT R2, R16, 0x380, RZ, 0xc0, !PT ;  /* 0x0000038010027812 */ /* 0x000fc600078ec0ff */
[----:B------:R0:W-:Y:S02]  /*b370*/  STL [R1+0x4], R5 ;  /* 0x0000040501007387 */ /* 0x0001e40000100800 */
[----:B------:R-:W-:-:S05]  /*b380*/  IMAD R3, R3, 0x10, R2 ;  /* 0x0000001003037824 */ /* 0x000fca00078e0202 */
[----:B------:R-:W-:Y:S02]  /*b390*/  LOP3.LUT R3, R3, R32, RZ, 0x3c, !PT ;  /* 0x0000002003037212 */ /* 0x000fe400078e3cff */
[----:B0-----:R-:W-:Y:S02]  /*b3a0*/  LOP3.LUT R5, R2, 0x10, R17, 0xf8, !PT ;  /* 0x0000001002057812 */ /* 0x001fe400078ef811 */
[----:B------:R-:W-:-:S05]  /*b3b0*/  SEL R2, R7, 0xffffffe0, !P1 ;  /* 0xffffffe007027807 */ /* 0x000fca0004800000 */
[----:B------:R0:W-:Y:S01]  /*b3c0*/  STL [R1+0x10], R2 ;  /* 0x0000100201007387 */ /* 0x0001e20000100800 */
[----:B------:R-:W-:Y:S05]  /*b3d0*/  BRA.DIV UR4, `(.L_x_46) ;  /* 0x0000004604147947 */ /* 0x000fea000b800000 */
.L_x_98:
[----:B------:R-:W-:Y:S01]  /*b3e0*/  ULOP3.LUT UR4, UR36, 0x2, URZ, 0xfc, !UPT ;  /* 0x0000000224047892 */ /* 0x000fe2000f8efc3f */
[CC--:B------:R-:W-:Y:S01]  /*b3f0*/  ISETP.GE.AND P2, PT, R32.reuse, R20.reuse, PT ;  /* 0x000000142000720c */ /* 0x0c0fe20003f46270 */
[----:B------:R-:W-:Y:S01]  /*b400*/  IMAD.U32 R35, RZ, RZ, UR40 ;  /* 0x00000028ff237e24 */ /* 0x000fe2000f8e00ff */
[----:B------:R-:W-:Y:S02]  /*b410*/  LOP3.LUT R29, R29, 0xfffffffb, RZ, 0xc0, !PT ;  /* 0xfffffffb1d1d7812 */ /* 0x000fe400078ec0ff */
[----:B------:R-:W-:Y:S01]  /*b420*/  LOP3.LUT R19, R32, 0x80, RZ, 0xfc, !PT ;  /* 0x0000008020137812 */ /* 0x000fe200078efcff */
[----:B0-----:R-:W-:Y:S01]  /*b430*/  IMAD.U32 R2, RZ, RZ, UR4 ;  /* 0x00000004ff027e24 */ /* 0x001fe2000f8e00ff */
[----:B------:R-:W-:Y:S02]  /*b440*/  LOP3.LUT R29, R29, 0xfffffffd, RZ, 0xc0, !PT ;  /* 0xfffffffd1d1d7812 */ /* 0x000fe400078ec0ff */
[----:B------:R-:W-:Y:S02]  /*b450*/  ISETP.GE.AND P1, PT, R19, R20, PT ;  /* 0x000000141300720c */ /* 0x000fe40003f26270 */
[----:B------:R-:W-:-:S02]  /*b460*/  ISETP.NE.AND P0, PT, R2, 0x3, PT ;  /* 0x000000030200780c */ /* 0x000fc40003f05270 */
[----:B------:R-:W-:Y:S02]  /*b470*/  LOP3.LUT R5, R5, R32, RZ, 0x3c, !PT ;  /* 0x0000002005057212 */ /* 0x000fe400078e3cff */
[----:B------:R-:W-:Y:S02]  /*b480*/  @P2 LOP3.LUT R29, R29, 0x2, RZ, 0xfc, !PT ;  /* 0x000000021d1d2812 */ /* 0x000fe400078efcff */
[----:B------:R-:W-:Y:S01]  /*b490*/  LOP3.LUT R16, R3, 0xc00, R16, 0xf8, !PT ;  /* 0x00000c0003107812 */ /* 0x000fe200078ef810 */
[----:B------:R-:W-:Y:S01]  /*b4a0*/  IMAD.IADD R31, R8, 0x1, R5 ;  /* 0x00000001081f7824 */ /* 0x000fe200078e0205 */
[----:B------:R-:W-:Y:S02]  /*b4b0*/  SHF.R.U32.HI R17, RZ, 0x3, R17 ;  /* 0x00000003ff117819 */ /* 0x000fe40000011611 */
[----:B------:R-:W-:-:S03]  /*b4c0*/  SHF.R.S32.HI R35, RZ, 0x1f, R35 ;  /* 0x0000001fff237819 */ /* 0x000fc60000011423 */
[----:B------:R-:W-:-:S04]  /*b4d0*/  @P0 LOP3.LUT R29, R29, 0x4, RZ, 0xfc, !PT ;  /* 0x000000041d1d0812 */ /* 0x000fc800078efcff */
[----:B------:R-:W-:-:S04]  /*b4e0*/  LOP3.LUT R29, R29, 0xfffffffe, RZ, 0xc0, !PT ;  /* 0xfffffffe1d1d7812 */ /* 0x000fc800078ec0ff */
[----:B------:R-:W-:Y:S01]  /*b4f0*/  @P1 LOP3.LUT R29, R29, 0x1, RZ, 0xfc, !PT ;  /* 0x000000011d1d1812 */ /* 0x000fe200078efcff */
[----:B------:R-:W-:Y:S06]  /*b500*/  @!P0 BRA `(.L_x_47) ;  /* 0x0000000000048947 */ /* 0x000fec0003800000 */
[----:B------:R-:W-:Y:S01]  /*b510*/  BPT.TRAP 0x1 ;  /* 0x000000040000795c */ /* 0x000fe20000300000 */
.L_x_47:
[----:B------:R-:W-:Y:S01]  /*b520*/  IMAD.MOV.U32 R20, RZ, RZ, 0x1 ;  /* 0x00000001ff147424 */ /* 0x000fe200078e00ff */
[----:B------:R-:W-:-:S04]  /*b530*/  SHF.R.S32.HI R8, RZ, 0x1f, R4 ;  /* 0x0000001fff087819 */ /* 0x000fc80000011404 */
[----:B------:R-:W-:-:S04]  /*b540*/  SHF.L.U32 R20, R20, 0x1f, RZ ;  /* 0x0000001f14147819 */ /* 0x000fc800000006ff */
[----:B------:R-:W0:Y:S02]  /*b550*/  SYNCS.PHASECHK.TRANS64.TRYWAIT P0, [UR42+0x38880], R20 ;  /* 0x03888014ff0075a7 */ /* 0x000e24000800016a */
[----:B0-----:R-:W-:Y:S05]  /*b560*/  @!P0 BRA `(.L_x_48) ;  /* 0x0000004000d08947 */ /* 0x001fea0003800000 */
.L_x_99:
[----:B------:R-:W-:Y:S01]  /*b570*/  ULDC.64 UR4, c[0x0][0x328] ;  /* 0x0000ca0000047ab9 */ /* 0x000fe20000000a00 */
[----:B-----5:R-:W-:Y:S01]  /*b580*/  SHF.R.S32.HI R9, RZ, 0x1f, R0 ;  /* 0x0000001fff097819 */ /* 0x020fe20000011400 */
[----:B------:R-:W-:Y:S01]  /*b590*/  IMAD R3, R8, UR4, RZ ;  /* 0x0000000408037c24 */ /* 0x000fe2000f8e02ff */
[----:B------:R-:W-:Y:S01]  /*b5a0*/  R2UR UR6, R35 ;  /* 0x00000000230672ca */ /* 0x000fe200000e0000 */
[----:B------:R-:W-:Y:S01]  /*b5b0*/  IMAD.SHL.U32 R37, R10, 0x10, RZ ;  /* 0x000000100a257824 */ /* 0x000fe200078e00ff */
[----:B------:R-:W-:Y:S01]  /*b5c0*/  IADD3 R6, -R23, UR38, -R6 ;  /* 0x0000002617067c10 */ /* 0x000fe2000fffe906 */
[C---:B------:R-:W-:Y:S01]  /*b5d0*/  IMAD R5, R4.reuse, UR5, R3 ;  /* 0x0000000504057c24 */ /* 0x040fe2000f8e0203 */
[----:B------:R-:W-:Y:S01]  /*b5e0*/  LOP3.LUT R29, R29, 0xffffff7f, RZ, 0xc0, !PT ;  /* 0xffffff7f1d1d7812 */ /* 0x000fe200078ec0ff */
[----:B------:R-:W-:Y:S01]  /*b5f0*/  IMAD.WIDE.U32 R2, R4, UR4, RZ ;  /* 0x0000000404027c25 */ /* 0x000fe2000f8e00ff */
[----:B------:R-:W-:-:S03]  /*b600*/  ULDC.64 UR4, c[0x0][0x338] ;  /* 0x0000ce0000047ab9 */ /* 0x000fc60000000a00 */
[----:B------:R-:W-:Y:S02]  /*b610*/  IMAD.IADD R3, R3, 0x1, R5 ;  /* 0x0000000103037824 */ /* 0x000fe400078e0205 */
[----:B------:R-:W-:Y:S02]  /*b620*/  IMAD R5, R9, UR4, RZ ;  /* 0x0000000409057c24 */ /* 0x000fe4000f8e02ff */
[----:B------:R-:W-:-:S04]  /*b630*/  IMAD.WIDE.U32 R2, R0, UR4, R2 ;  /* 0x0000000400027c25 */ /* 0x000fc8000f8e0002 */
[----:B------:R-:W-:Y:S01]  /*b640*/  IMAD R5, R0, UR5, R5 ;  /* 0x0000000500057c24 */ /* 0x000fe2000f8e0205 */
[----:B------:R-:W-:-:S03]  /*b650*/  ULDC.64 UR4, c[0x0][0x330] ;  /* 0x0000cc0000047ab9 */ /* 0x000fc60000000a00 */
[----:B------:R-:W-:Y:S02]  /*b660*/  IMAD.IADD R3, R3, 0x1, R5 ;  /* 0x0000000103037824 */ /* 0x000fe400078e0205 */
[----:B------:R-:W-:Y:S01]  /*b670*/  IMAD.U32 R5, RZ, RZ, UR4 ;  /* 0x00000004ff057e24 */ /* 0x000fe2000f8e00ff */
[----:B------:R-:W-:-:S03]  /*b680*/  UIMAD UR4, UR6, UR4, URZ ;  /* 0x00000004060472a4 */ /* 0x000fc6000f8e023f */
[----:B------:R-:W-:Y:S01]  /*b690*/  IMAD.WIDE.U32 R2, R5, UR40, R2 ;  /* 0x0000002805027c25 */ /* 0x000fe2000f8e0002 */
[----:B------:R-:W-:Y:S01]  /*b6a0*/  ULDC.64 UR6, c[0x0][0x318] ;  /* 0x0000c60000067ab9 */ /* 0x000fe20000000a00 */
[----:B------:R-:W-:Y:S02]  /*b6b0*/  UIMAD UR4, UR40, UR5, UR4 ;  /* 0x00000005280472a4 */ /* 0x000fe4000f8e0204 */
[----:B------:R-:W-:Y:S01]  /*b6c0*/  IMAD.U32 R7, RZ, RZ, UR7 ;  /* 0x00000007ff077e24 */ /* 0x000fe2000f8e00ff */
[----:B------:R-:W-:Y:S01]  /*b6d0*/  IADD3 R5, P0, R2, UR6, RZ ;  /* 0x0000000602057c10 */ /* 0x000fe2000ff1e0ff */
[----:B------:R-:W-:-:S03]  /*b6e0*/  IMAD.SHL.U32 R2, R17, 0x10, RZ ;  /* 0x0000001011027824 */ /* 0x000fc600078e00ff */
[----:B------:R-:W-:Y:S01]  /*b6f0*/  IADD3.X R7, R7, UR4, R3, P0, !PT ;  /* 0x0000000407077c10 */ /* 0x000fe200087fe403 */
[----:B------:R-:W-:Y:S01]  /*b700*/  IMAD.SHL.U32 R3, R17, 0x80, RZ ;  /* 0x0000008011037824 */ /* 0x000fe200078e00ff */
[----:B------:R-:W-:Y:S01]  /*b710*/  ISETP.GE.AND P0, PT, R6, 0x1, PT ;  /* 0x000000010600780c */ /* 0x000fe20003f06270 */
[----:B------:R-:W-:-:S03]  /*b720*/  UMOV UR4, 0xffffffff ;  /* 0xffffffff00047882 */ /* 0x000fc60000000000 */
[----:B------:R-:W-:-:S04]  /*b730*/  LOP3.LUT R3, R32, 0x380, R3, 0xf8, !PT ;  /* 0x0000038020037812 */ /* 0x000fc800078ef803 */
[----:B------:R-:W-:-:S04]  /*b740*/  LOP3.LUT R2, R3, 0x70, R2, 0x78, !PT ;  /* 0x0000007003027812 */ /* 0x000fc800078e7802 */
[----:B------:R-:W-:Y:S02]  /*b750*/  LOP3.LUT R37, R2, 0x400, R37, 0xf8, !PT ;  /* 0x0000040002257812 */ /* 0x000fe400078ef825 */
[----:B------:R-:W-:Y:S01]  /*b760*/  @P0 LOP3.LUT R29, R29, 0x80, RZ, 0xfc, !PT ;  /* 0x000000801d1d0812 */ /* 0x000fe200078efcff */
[----:B------:R-:W-:Y:S06]  /*b770*/  BRA.DIV UR4, `(.L_x_49) ;  /* 0x0000004204607947 */ /* 0x000fec000b800000 */
[----:B------:R-:W1:Y:S01]  /*b780*/  SHFL.IDX PT, R14, R5, RZ, 0x181f ;  /* 0x00181fff050e7589 */ /* 0x000e6200000e0000 */
[----:B------:R-:W2:Y:S01]  /*b790*/  LDC R10, c[0x0][0x2f4] ;  /* 0x0000bd00ff0a7b82 */ /* 0x000ea20000000800 */
[----:B------:R-:W-:Y:S01]  /*b7a0*/  VIADD R17, R37, UR42 ;  /* 0x0000002a25117c36 */ /* 0x000fe20008000000 */
[C---:B------:R-:W-:Y:S01]  /*b7b0*/  ISETP.GE.AND P3, PT, R6.reuse, 0x11, PT ;  /* 0x000000110600780c */ /* 0x040fe20003f66270 */
[----:B------:R-:W3:Y:S01]  /*b7c0*/  SHFL.IDX PT, R3, R7, RZ, 0x181f ;  /* 0x00181fff07037589 */ /* 0x000ee200000e0000 */
[----:B------:R-:W-:Y:S02]  /*b7d0*/  LOP3.LUT R29, R29, 0xffffffdf, RZ, 0xc0, !PT ;  /* 0xffffffdf1d1d7812 */ /* 0x000fe400078ec0ff */
[C---:B------:R-:W-:Y:S02]  /*b7e0*/  ISETP.GE.AND P6, PT, R6.reuse, 0x71, PT ;  /* 0x000000710600780c */ /* 0x040fe40003fc6270 */
[C---:B------:R-:W-:Y:S02]  /*b7f0*/  ISETP.GE.AND P5, PT, R6.reuse, 0x31, PT ;  /* 0x000000310600780c */ /* 0x040fe40003fa6270 */
[----:B------:R-:W-:-:S05]  /*b800*/  ISETP.GE.AND P4, PT, R6, 0x41, PT ;  /* 0x000000410600780c */ /* 0x000fca0003f86270 */
[----:B------:R-:W-:Y:S02]  /*b810*/  @P3 LOP3.LUT R29, R29, 0x20, RZ, 0xfc, !PT ;  /* 0x000000201d1d3812 */ /* 0x000fe400078efcff */
[----:B------:R-:W-:Y:S02]  /*b820*/  ISETP.GE.AND P3, PT, R6, 0x51, PT ;  /* 0x000000510600780c */ /* 0x000fe40003f66270 */
[----:B------:R-:W-:Y:S02]  /*b830*/  LOP3.LUT R29, R29, 0xffffffef, RZ, 0xc0, !PT ;  /* 0xffffffef1d1d7812 */ /* 0x000fe400078ec0ff */
[C---:B-1----:R-:W-:Y:S02]  /*b840*/  IADD3 R2, P0, R32.reuse, R14, RZ ;  /* 0x0000000e20027210 */ /* 0x042fe40007f1e0ff */
[----:B--2---:R-:W-:Y:S01]  /*b850*/  ISETP.GE.AND P1, PT, R32, R10, PT ;  /* 0x0000000a2000720c */ /* 0x004fe20003f26270 */
[----:B------:R-:W1:Y:S02]  /*b860*/  SHFL.IDX PT, R14, R5, 0x1, 0x181f ;  /* 0x00381f00050e7f89 */ /* 0x000e6400000e0000 */
[----:B---3--:R-:W-:Y:S01]  /*b870*/  IMAD.X R3, RZ, RZ, R3, P0 ;  /* 0x000000ffff037224 */ /* 0x008fe200000e0603 */
[----:B------:R-:W-:-:S13]  /*b880*/  ISETP.LT.OR P0, PT, R6, 0x1, P1 ;  /* 0x000000010600780c */ /* 0x000fda0000f01670 */
[----:B------:R-:W-:Y:S01]  /*b890*/  LDGSTS.E.BYPASS.LTC128B.128 [R17+0x10400], desc[UR46][R2.64], !P0 ;  /* 0x1040000002117fae */ /* 0x000fe2000c101d6e */
[----:B------:R-:W-:-:S04]  /*b8a0*/  ISETP.GE.AND P0, PT, R19, R10, PT ;  /* 0x0000000a1300720c */ /* 0x000fc80003f06270 */
[----:B------:R-:W-:-:S13]  /*b8b0*/  ISETP.LT.OR P2, PT, R6, 0x1, P0 ;  /* 0x000000010600780c */ /* 0x000fda0000741670 */
[----:B------:R2:W-:Y:S04]  /*b8c0*/  LDGSTS.E.BYPASS.LTC128B.128 [R17+0x14400], desc[UR46][R2.64+0x80], !P2 ;  /* 0x1440008002117fae */ /* 0x0005e8000d101d6e */
[----:B--2---:R-:W2:Y:S01]  /*b8d0*/  SHFL.IDX PT, R3, R7, 0x1, 0x181f ;  /* 0x00381f0007037f89 */ /* 0x004ea200000e0000 */
[----:B-1----:R-:W-:-:S03]  /*b8e0*/  IADD3 R2, P2, R32, R14, RZ ;  /* 0x0000000e20027210 */ /* 0x002fc60007f5e0ff */
[----:B------:R-:W1:Y:S02]  /*b8f0*/  SHFL.IDX PT, R14, R5, 0x2, 0x181f ;  /* 0x00581f00050e7f89 */ /* 0x000e6400000e0000 */
[----:B--2---:R-:W-:Y:S01]  /*b900*/  IMAD.X R3, RZ, RZ, R3, P2 ;  /* 0x000000ffff037224 */ /* 0x004fe200010e0603 */
[----:B------:R-:W-:-:S13]  /*b910*/  ISETP.LT.OR P2, PT, R6, 0x11, P1 ;  /* 0x000000110600780c */ /* 0x000fda0000f41670 */
[----:B------:R-:W-:Y:S01]  /*b920*/  LDGSTS.E.BYPASS.LTC128B.128 [R17+0x10c00], desc[UR46][R2.64], !P2 ;  /* 0x10c0000002117fae */ /* 0x000fe2000d101d6e */
        /* <DEDUP_REMOVED lines=36> */
[----:B------:R-:W1:Y:S04]  /*bb70*/  SHFL.IDX PT, R7, R7, 0x7, 0x181f ;  /* 0x00f81f0007077f89 */ /* 0x000e6800000e0000 */
[----:B------:R3:W4:Y:S01]  /*bb80*/  SHFL.IDX PT, R14, R5, 0x7, 0x181f ;  /* 0x00f81f00050e7f89 */ /* 0x00072200000e0000 */
[----:B--2---:R-:W-:Y:S01]  /*bb90*/  IMAD.X R3, RZ, RZ, R3, P2 ;  /* 0x000000ffff037224 */ /* 0x004fe200010e0603 */
[----:B------:R-:W-:-:S13]  /*bba0*/  ISETP.LT.OR P2, PT, R6, 0x61, P1 ;  /* 0x000000610600780c */ /* 0x000fda0000f41670 */
[----:B------:R3:W-:Y:S01]  /*bbb0*/  LDGSTS.E.BYPASS.LTC128B.128 [R17+0x13400], desc[UR46][R2.64], !P2 ;  /* 0x1340000002117fae */ /* 0x0007e2000d101d6e */
[----:B------:R-:W-:-:S13]  /*bbc0*/  ISETP.LT.OR P2, PT, R6, 0x61, P0 ;  /* 0x000000610600780c */ /* 0x000fda0000741670 */
[----:B------:R3:W-:Y:S01]  /*bbd0*/  LDGSTS.E.BYPASS.LTC128B.128 [R17+0x17400], desc[UR46][R2.64+0x80], !P2 ;  /* 0x1740008002117fae */ /* 0x0007e2000d101d6e */
[----:B------:R-:W-:-:S13]  /*bbe0*/  ISETP.GE.AND P2, PT, R6, 0x21, PT ;  /* 0x000000210600780c */ /* 0x000fda0003f46270 */
[----:B------:R-:W-:Y:S02]  /*bbf0*/  @P2 LOP3.LUT R29, R29, 0x10, RZ, 0xfc, !PT ;  /* 0x000000101d1d2812 */ /* 0x000fe400078efcff */
[----:B------:R-:W-:Y:S02]  /*bc00*/  ISETP.GE.AND P2, PT, R6, 0x61, PT ;  /* 0x000000610600780c */ /* 0x000fe40003f46270 */
[----:B------:R-:W-:-:S04]  /*bc10*/  LOP3.LUT R29, R29, 0xffffffbf, RZ, 0xc0, !PT ;  /* 0xffffffbf1d1d7812 */ /* 0x000fc800078ec0ff */
[----:B-1-34-:R-:W-:-:S07]  /*bc20*/  @P6 LOP3.LUT R29, R29, 0x40, RZ, 0xfc, !PT ;  /* 0x000000401d1d6812 */ /* 0x01afce00078efcff */
.L_x_117:
[C---:B------:R-:W-:Y:S02]  /*bc30*/  ISETP.LT.OR P1, PT, R6.reuse, 0x71, P1 ;  /* 0x000000710600780c */ /* 0x040fe40000f21670 */
[----:B------:R-:W-:Y:S02]  /*bc40*/  ISETP.LT.OR P0, PT, R6, 0x71, P0 ;  /* 0x000000710600780c */ /* 0x000fe40000701670 */
[----:B------:R-:W-:-:S05]  /*bc50*/  IADD3 R2, P6, R32, R14, RZ ;  /* 0x0000000e20027210 */ /* 0x000fca0007fde0ff */
[----:B------:R-:W-:-:S05]  /*bc60*/  IMAD.X R3, RZ, RZ, R7, P6 ;  /* 0x000000ffff037224 */ /* 0x000fca00030e0607 */
[----:B------:R-:W-:Y:S01]  /*bc70*/  @!PT LDS RZ, [RZ] ;  /* 0x00000000fffff984 */ /* 0x000fe20000000800 */
[----:B------:R-:W-:Y:S01]  /*bc80*/  @!PT LDS RZ, [RZ] ;  /* 0x00000000fffff984 */ /* 0x000fe20000000800 */
[----:B------:R-:W-:Y:S01]  /*bc90*/  @!PT LDS RZ, [RZ] ;  /* 0x00000000fffff984 */ /* 0x000fe20000000800 */
[----:B------:R1:W-:Y:S04]  /*bca0*/  LDGSTS.E.BYPASS.LTC128B.128 [R17+0x13c00], desc[UR46][R2.64], !P1 ;  /* 0x13c0000002117fae */ /* 0x0003e8000c901d6e */
[----:B------:R1:W-:Y:S01]  /*bcb0*/  LDGSTS.E.BYPASS.LTC128B.128 [R17+0x17c00], desc[UR46][R2.64+0x80], !P0 ;  /* 0x17c0008002117fae */ /* 0x0003e2000c101d6e */
[----:B------:R-:W-:Y:S01]  /*bcc0*/  NOP ;  /* 0x0000000000007918 */ /* 0x000fe20000000000 */
[----:B------:R-:W-:Y:S02]  /*bcd0*/  SYNCS.ARRIVE.TRANS64.RED.A0T1 RZ, [UR42+0x38870], RZ ;  /* 0x038870ffffff79a7 */ /* 0x000fe4000820042a */
[----:B------:R-:W-:Y:S01]  /*bce0*/  ARRIVES.LDGSTSBAR.64.TRANSCNT [UR42+0x38870] ;  /* 0x03887000ff0079b0 */ /* 0x000fe20008000aaa */
[----:B------:R-:W-:Y:S01]  /*bcf0*/  NOP ;  /* 0x0000000000007918 */ /* 0x000fe20000000000 */
[----:B------:R-:W-:-:S06]  /*bd00*/  ULOP3.LUT UR4, UR36, 0x2, URZ, 0xfc, !UPT ;  /* 0x0000000224047892 */ /* 0x000fcc000f8efc3f */
[----:B------:R-:W-:-:S05]  /*bd10*/  IMAD.U32 R10, RZ, RZ, UR4 ;  /* 0x00000004ff0a7e24 */ /* 0x000fca000f8e00ff */
[----:B------:R-:W-:-:S13]  /*bd20*/  ISETP.NE.AND P6, PT, R10, 0x3, PT ;  /* 0x000000030a00780c */ /* 0x000fda0003fc5270 */
[----:B-1----:R-:W-:Y:S05]  /*bd30*/  @!P6 BRA `(.L_x_50) ;  /* 0x000000000004e947 */ /* 0x002fea0003800000 */
[----:B------:R-:W-:Y:S01]  /*bd40*/  BPT.TRAP 0x1 ;  /* 0x000000040000795c */ /* 0x000fe20000300000 */
.L_x_50:
[----:B------:R-:W-:Y:S01]  /*bd50*/  SYNCS.ARRIVE.TRANS64.A1T0 RZ, [UR42+0x38870], RZ ;  /* 0x038870ffffff79a7 */ /* 0x000fe2000810002a */
[----:B------:R-:W-:Y:S05]  /*bd60*/  @!P6 BRA `(.L_x_51) ;  /* 0x000000000004e947 */ /* 0x000fea0003800000 */
[----:B------:R-:W-:Y:S01]  /*bd70*/  BPT.TRAP 0x1 ;  /* 0x000000040000795c */ /* 0x000fe20000300000 */
.L_x_51:
[----:B------:R-:W1:Y:S02]  /*bd80*/  SYNCS.PHASECHK.TRANS64.TRYWAIT P0, [UR42+0x38840], R20 ;  /* 0x03884014ff0075a7 */ /* 0x000e64000800016a */
[----:B-1----:R-:W-:Y:S05]  /*bd90*/  @!P0 BRA `(.L_x_52) ;  /* 0x0000004400848947 */ /* 0x002fea0003800000 */
.L_x_118:
[----:B------:R-:W-:Y:S01]  /*bda0*/  ULDC.64 UR4, c[0x0][0x300] ;  /* 0x0000c00000047ab9 */ /* 0x000fe20000000a00 */
[----:B------:R-:W-:Y:S01]  /*bdb0*/  R2UR UR6, R35 ;  /* 0x00000000230672ca */ /* 0x000fe200000e0000 */
[----:B------:R-:W-:Y:S01]  /*bdc0*/  IMAD R3, R8, UR4, RZ ;  /* 0x0000000408037c24 */ /* 0x000fe2000f8e02ff */
[----:B------:R-:W2:Y:S03]  /*bdd0*/  LDC R10, c[0x0][0x2f4] ;  /* 0x0000bd00ff0a7b82 */ /* 0x000ea60000000800 */
[C---:B------:R-:W-:Y:S02]  /*bde0*/  IMAD R5, R4.reuse, UR5, R3 ;  /* 0x0000000504057c24 */ /* 0x040fe4000f8e0203 */
[----:B------:R-:W-:Y:S01]  /*bdf0*/  IMAD.WIDE.U32 R2, R4, UR4, RZ ;  /* 0x0000000404027c25 */ /* 0x000fe2000f8e00ff */
[----:B------:R-:W-:-:S03]  /*be00*/  ULDC.64 UR4, c[0x0][0x310] ;  /* 0x0000c40000047ab9 */ /* 0x000fc60000000a00 */
[----:B------:R-:W-:Y:S02]  /*be10*/  IMAD.IADD R3, R3, 0x1, R5 ;  /* 0x0000000103037824 */ /* 0x000fe400078e0205 */
[----:B------:R-:W-:Y:S02]  /*be20*/  IMAD R9, R9, UR4, RZ ;  /* 0x0000000409097c24 */ /* 0x000fe4000f8e02ff */
[----:B------:R-:W-:-:S04]  /*be30*/  IMAD.WIDE.U32 R2, R0, UR4, R2 ;  /* 0x0000000400027c25 */ /* 0x000fc8000f8e0002 */
[----:B------:R-:W-:Y:S01]  /*be40*/  IMAD R9, R0, UR5, R9 ;  /* 0x0000000500097c24 */ /* 0x000fe2000f8e0209 */
[----:B------:R-:W-:Y:S02]  /*be50*/  ULDC.64 UR4, c[0x0][0x308] ;  /* 0x0000c20000047ab9 */ /* 0x000fe40000000a00 */
[----:B------:R-:W-:Y:S01]  /*be60*/  IMAD.U32 R5, RZ, RZ, UR4 ;  /* 0x00000004ff057e24 */ /* 0x000fe2000f8e00ff */
[----:B------:R-:W-:Y:S01]  /*be70*/  UIMAD UR4, UR6, UR4, URZ ;  /* 0x00000004060472a4 */ /* 0x000fe2000f8e023f */
[----:B------:R-:W-:Y:S02]  /*be80*/  IMAD.IADD R3, R3, 0x1, R9 ;  /* 0x0000000103037824 */ /* 0x000fe400078e0209 */
[----:B------:R-:W-:Y:S01]  /*be90*/  ULDC.64 UR6, c[0x0][0x2e8] ;  /* 0x0000ba0000067ab9 */ /* 0x000fe20000000a00 */
[----:B------:R-:W-:Y:S02]  /*bea0*/  UIMAD UR4, UR40, UR5, UR4 ;  /* 0x00000005280472a4 */ /* 0x000fe4000f8e0204 */
[----:B------:R-:W-:Y:S01]  /*beb0*/  IMAD.WIDE.U32 R2, R5, UR40, R2 ;  /* 0x0000002805027c25 */ /* 0x000fe2000f8e0002 */
[----:B--2---:R-:W-:-:S03]  /*bec0*/  ISETP.GE.AND P1, PT, R19, R10, PT ;  /* 0x0000000a1300720c */ /* 0x004fc60003f26270 */
[----:B------:R-:W-:Y:S01]  /*bed0*/  IMAD.U32 R5, RZ, RZ, UR7 ;  /* 0x00000007ff057e24 */ /* 0x000fe2000f8e00ff */
[----:B------:R-:W-:-:S04]  /*bee0*/  IADD3 R0, P0, R2, UR6, RZ ;  /* 0x0000000602007c10 */ /* 0x000fc8000ff1e0ff */
[----:B------:R-:W-:Y:S01]  /*bef0*/  IADD3.X R4, R5, UR4, R3, P0, !PT ;  /* 0x0000000405047c10 */ /* 0x000fe200087fe403 */
[----:B------:R-:W-:-:S03]  /*bf00*/  UMOV UR4, 0xffffffff ;  /* 0xffffffff00047882 */ /* 0x000fc60000000000 */
[----:B------:R-:W-:Y:S05]  /*bf10*/  BRA.DIV UR4, `(.L_x_53) ;  /* 0x0000004604387947 */ /* 0x000fea000b800000 */
[----:B------:R-:W2:Y:S01]  /*bf20*/  SHFL.IDX PT, R14, R0, RZ, 0x181f ;  /* 0x00181fff000e7589 */ /* 0x000ea200000e0000 */
[----:B------:R-:W-:Y:S02]  /*bf30*/  P2R R5, PR, RZ, 0x10 ;  /* 0x00000010ff057803 */ /* 0x000fe40000000000 */
[C---:B------:R-:W-:Y:S01]  /*bf40*/  LOP3.LUT P4, RZ, R29.reuse, 0x80, RZ, 0xc0, !PT ;  /* 0x000000801dff7812 */ /* 0x040fe2000788c0ff */
[----:B------:R-:W3:Y:S01]  /*bf50*/  SHFL.IDX PT, R2, R4, RZ, 0x181f ;  /* 0x00181fff04027589 */ /* 0x000ee200000e0000 */
[----:B------:R-:W-:Y:S02]  /*bf60*/  ISETP.GE.AND P6, PT, R32, R10, PT ;  /* 0x0000000a2000720c */ /* 0x000fe40003fc6270 */
[----:B------:R-:W-:Y:S02]  /*bf70*/  P2R R7, PR, RZ, 0x8 ;  /* 0x00000008ff077803 */ /* 0x000fe40000000000 */
[----:B------:R-:W-:Y:S02]  /*bf80*/  LOP3.LUT P3, RZ, R29, 0x20, RZ, 0xc0, !PT ;  /* 0x000000201dff7812 */ /* 0x000fe4000786c0ff */
[----:B------:R-:W-:-:S02]  /*bf90*/  P2R R6, PR, RZ, 0x4 ;  /* 0x00000004ff067803 */ /* 0x000fc40000000000 */
[----:B------:R-:W-:-:S03]  /*bfa0*/  LOP3.LUT P2, RZ, R29, 0x10, RZ, 0xc0, !PT ;  /* 0x000000101dff7812 */ /* 0x000fc6000784c0ff */
[----:B--2---:R-:W-:-:S05]  /*bfb0*/  @P4 IADD3 R14, P0, R32, R14, RZ ;  /* 0x0000000e200e4210 */ /* 0x004fca0007f1e0ff */
[----:B---3--:R-:W-:Y:S02]  /*bfc0*/  @P4 IMAD.X R3, RZ, RZ, R2, P0 ;  /* 0x000000ffff034224 */ /* 0x008fe400000e0602 */
[----:B------:R-:W-:Y:S02]  /*bfd0*/  @P4 IMAD.MOV.U32 R2, RZ, RZ, R14 ;  /* 0x000000ffff024224 */ /* 0x000fe400078e000e */
[----:B------:R-:W2:Y:S04]  /*bfe0*/  SHFL.IDX PT, R14, R0, 0x1, 0x181f ;  /* 0x00381f00000e7f89 */ /* 0x000ea800000e0000 */
[----:B------:R-:W-:Y:S04]  /*bff0*/  @P4 LDGSTS.E.BYPASS.LTC128B.128 [R17+0x28400], desc[UR46][R2.64], !P6 ;  /* 0x2840000002114fae */ /* 0x000fe8000f101d6e */
[----:B------:R3:W-:Y:S01]  /*c000*/  @P4 LDGSTS.E.BYPASS.LTC128B.128 [R17+0x2c400], desc[UR46][R2.64+0x80], !P1 ;  /* 0x2c40008002114fae */ /* 0x0007e2000c901d6e */
[----:B------:R-:W-:-:S03]  /*c010*/  ISETP.NE.AND P4, PT, R5, RZ, PT ;  /* 0x000000ff0500720c */ /* 0x000fc60003f85270 */
[----:B------:R-:W4:Y:S01]  /*c020*/  SHFL.IDX PT, R5, R4, 0x1, 0x181f ;  /* 0x00381f0004057f89 */ /* 0x000f2200000e0000 */
[----:B--2---:R-:W-:-:S05]  /*c030*/  @P3 IADD3 R14, P0, R32, R14, RZ ;  /* 0x0000000e200e3210 */ /* 0x004fca0007f1e0ff */
[----:B---3--:R-:W-:Y:S02]  /*c040*/  @P3 IMAD.MOV.U32 R2, RZ, RZ, R14 ;  /* 0x000000ffff023224 */ /* 0x008fe400078e000e */
[----:B------:R-:W2:Y:S01]  /*c050*/  SHFL.IDX PT, R14, R0, 0x2, 0x181f ;  /* 0x00581f00000e7f89 */ /* 0x000ea200000e0000 */
[----:B----4-:R-:W-:-:S04]  /*c060*/  @P3 IMAD.X R5, RZ, RZ, R5, P0 ;  /* 0x000000ffff053224 */ /* 0x010fc800000e0605 */
[----:B------:R-:W-:Y:S02]  /*c070*/  @P3 IMAD.MOV.U32 R3, RZ, RZ, R5 ;  /* 0x000000ffff033224 */ /* 0x000fe400078e0005 */
[----:B------:R-:W3:Y:S04]  /*c080*/  SHFL.IDX PT, R5, R4, 0x2, 0x181f ;  /* 0x00581f0004057f89 */ /* 0x000ee800000e0000 */
[----:B------:R-:W-:Y:S04]  /*c090*/  @P3 LDGSTS.E.BYPASS.LTC128B.128 [R17+0x28c00], desc[UR46][R2.64], !P6 ;  /* 0x28c0000002113fae */ /* 0x000fe8000f101d6e */
[----:B------:R4:W-:Y:S01]  /*c0a0*/  @P3 LDGSTS.E.BYPASS.LTC128B.128 [R17+0x2cc00], desc[UR46][R2.64+0x80], !P1 ;  /* 0x2cc0008002113fae */ /* 0x0009e2000c901d6e */
[----:B------:R-:W-:-:S02]  /*c0b0*/  ISETP.NE.AND P3, PT, R7, RZ, PT ;  /* 0x000000ff0700720c */ /* 0x000fc40003f65270 */
[----:B--2---:R-:W-:-:S05]  /*c0c0*/  @P2 IADD3 R14, P0, R32, R14, RZ ;  /* 0x0000000e200e2210 */ /* 0x004fca0007f1e0ff */
[----:B----4-:R-:W-:Y:S02]  /*c0d0*/  @P2 IMAD.MOV.U32 R2, RZ, RZ, R14 ;  /* 0x000000ffff022224 */ /* 0x010fe400078e000e */
[----:B------:R-:W2:Y:S01]  /*c0e0*/  SHFL.IDX PT, R14, R0, 0x3, 0x181f ;  /* 0x00781f00000e7f89 */ /* 0x000ea200000e0000 */
[----:B---3--:R-:W-:-:S04]  /*c0f0*/  @P2 IMAD.X R5, RZ, RZ, R5, P0 ;  /* 0x000000ffff052224 */ /* 0x008fc800000e0605 */
        /* <DEDUP_REMOVED lines=13> */
[----:B--2---:R-:W-:-:S05]  /*c1d0*/  @P4 IADD3 R14, P0, R32, R14, RZ ;  /* 0x0000000e200e4210 */ /* 0x004fca0007f1e0ff */
[----:B----4-:R-:W-:Y:S02]  /*c1e0*/  @P4 IMAD.MOV.U32 R2, RZ, RZ, R14 ;  /* 0x000000ffff024224 */ /* 0x010fe400078e000e */
[----:B---3--:R-:W-:Y:S01]  /*c1f0*/  @P4 IMAD.X R5, RZ, RZ, R5, P0 ;  /* 0x000000ffff054224 */ /* 0x008fe200000e0605 */
[----:B------:R-:W2:Y:S03]  /*c200*/  SHFL.IDX PT, R14, R0, 0x5, 0x181f ;  /* 0x00b81f00000e7f89 */ /* 0x000ea600000e0000 */
[----:B------:R-:W-:Y:S02]  /*c210*/  @P4 IMAD.MOV.U32 R3, RZ, RZ, R5 ;  /* 0x000000ffff034224 */ /* 0x000fe400078e0005 */
[----:B------:R-:W3:Y:S04]  /*c220*/  SHFL.IDX PT, R5, R4, 0x5, 0x181f ;  /* 0x00b81f0004057f89 */ /* 0x000ee800000e0000 */
[----:B------:R-:W-:Y:S04]  /*c230*/  @P4 LDGSTS.E.BYPASS.LTC128B.128 [R17+0x2a400], desc[UR46][R2.64], !P6 ;  /* 0x2a40000002114fae */ /* 0x000fe8000f101d6e */
[----:B------:R4:W-:Y:S01]  /*c240*/  @P4 LDGSTS.E.BYPASS.LTC128B.128 [R17+0x2e400], desc[UR46][R2.64+0x80], !P1 ;  /* 0x2e40008002114fae */ /* 0x0009e2000c901d6e */
[----:B--2---:R-:W-:-:S03]  /*c250*/  @P3 IADD3 R6, P0, R32, R14, RZ ;  /* 0x0000000e20063210 */ /* 0x004fc60007f1e0ff */
[----:B------:R-:W2:Y:S02]  /*c260*/  SHFL.IDX PT, R14, R0, 0x6, 0x181f ;  /* 0x00d81f00000e7f89 */ /* 0x000ea400000e0000 */
[----:B---3--:R-:W-:Y:S02]  /*c270*/  @P3 IMAD.X R7, RZ, RZ, R5, P0 ;  /* 0x000000ffff073224 */ /* 0x008fe400000e0605 */
[----:B------:R-:W3:Y:S01]  /*c280*/  SHFL.IDX PT, R5, R4, 0x6, 0x181f ;  /* 0x00d81f0004057f89 */ /* 0x000ee200000e0000 */
[----:B----4-:R-:W-:Y:S02]  /*c290*/  @P3 IMAD.MOV.U32 R2, RZ, RZ, R6 ;  /* 0x000000ffff023224 */ /* 0x010fe400078e0006 */
[----:B------:R-:W-:-:S05]  /*c2a0*/  @P3 IMAD.MOV.U32 R3, RZ, RZ, R7 ;  /* 0x000000ffff033224 */ /* 0x000fca00078e0007 */
[----:B------:R-:W-:Y:S04]  /*c2b0*/  @P3 LDGSTS.E.BYPASS.LTC128B.128 [R17+0x2ac00], desc[UR46][R2.64], !P6 ;  /* 0x2ac0000002113fae */ /* 0x000fe8000f101d6e */
[----:B------:R4:W-:Y:S01]  /*c2c0*/  @P3 LDGSTS.E.BYPASS.LTC128B.128 [R17+0x2ec00], desc[UR46][R2.64+0x80], !P1 ;  /* 0x2ec0008002113fae */ /* 0x0009e2000c901d6e */
[----:B--2---:R-:W-:-:S05]  /*c2d0*/  @P2 IADD3 R14, P0, R32, R14, RZ ;  /* 0x0000000e200e2210 */ /* 0x004fca0007f1e0ff */
[----:B---3--:R-:W-:Y:S02]  /*c2e0*/  @P2 IMAD.X R5, RZ, RZ, R5, P0 ;  /* 0x000000ffff052224 */ /* 0x008fe400000e0605 */
[----:B----4-:R-:W-:Y:S02]  /*c2f0*/  @P2 IMAD.MOV.U32 R2, RZ, RZ, R14 ;  /* 0x000000ffff022224 */ /* 0x010fe400078e000e */
[----:B------:R-:W-:Y:S01]  /*c300*/  @P2 IMAD.MOV.U32 R3, RZ, RZ, R5 ;  /* 0x000000ffff032224 */ /* 0x000fe200078e0005 */
[----:B------:R2:W3:Y:S04]  /*c310*/  SHFL.IDX PT, R14, R0, 0x7, 0x181f ;  /* 0x00f81f00000e7f89 */ /* 0x0004e800000e0000 */
[----:B------:R2:W-:Y:S04]  /*c320*/  @P2 LDGSTS.E.BYPASS.LTC128B.128 [R17+0x2b400], desc[UR46][R2.64], !P6 ;  /* 0x2b40000002112fae */ /* 0x0005e8000f101d6e */
[----:B------:R2:W-:Y:S04]  /*c330*/  @P2 LDGSTS.E.BYPASS.LTC128B.128 [R17+0x2f400], desc[UR46][R2.64+0x80], !P1 ;  /* 0x2f40008002112fae */ /* 0x0005e8000c901d6e */
[----:B------:R2:W4:Y:S02]  /*c340*/  SHFL.IDX PT, R5, R4, 0x7, 0x181f ;  /* 0x00f81f0004057f89 */ /* 0x00052400000e0000 */
.L_x_136:
[----:B------:R-:W-:Y:S02]  /*c350*/  LOP3.LUT P2, RZ, R29, 0x40, RZ, 0xc0, !PT ;  /* 0x000000401dff7812 */ /* 0x000fe4000784c0ff */
[----:B------:R-:W-:-:S11]  /*c360*/  ISETP.GE.AND P3, PT, R32, R10, PT ;  /* 0x0000000a2000720c */ /* 0x000fd60003f66270 */
[----:B--23--:R-:W-:-:S05]  /*c370*/  @P2 IADD3 R2, P0, R32, R14, RZ ;  /* 0x0000000e20022210 */ /* 0x00cfca0007f1e0ff */
[----:B----4-:R-:W-:-:S05]  /*c380*/  @P2 IMAD.X R3, RZ, RZ, R5, P0 ;  /* 0x000000ffff032224 */ /* 0x010fca00000e0605 */
[----:B------:R-:W-:Y:S01]  /*c390*/  @!PT LDS RZ, [RZ] ;  /* 0x00000000fffff984 */ /* 0x000fe20000000800 */
[----:B------:R-:W-:Y:S01]  /*c3a0*/  @!PT LDS RZ, [RZ] ;  /* 0x00000000fffff984 */ /* 0x000fe20000000800 */
[----:B------:R-:W-:Y:S01]  /*c3b0*/  @!PT LDS RZ, [RZ] ;  /* 0x00000000fffff984 */ /* 0x000fe20000000800 */
[----:B------:R2:W-:Y:S04]  /*c3c0*/  @P2 LDGSTS.E.BYPASS.LTC128B.128 [R17+0x2bc00], desc[UR46][R2.64], !P3 ;  /* 0x2bc0000002112fae */ /* 0x0005e8000d901d6e */
[----:B------:R2:W-:Y:S01]  /*c3d0*/  @P2 LDGSTS.E.BYPASS.LTC128B.128 [R17+0x2fc00], desc[UR46][R2.64+0x80], !P1 ;  /* 0x2fc0008002112fae */ /* 0x0005e2000c901d6e */
[----:B------:R-:W-:Y:S01]  /*c3e0*/  NOP ;  /* 0x0000000000007918 */ /* 0x000fe20000000000 */
[----:B------:R-:W-:Y:S02]  /*c3f0*/  SYNCS.ARRIVE.TRANS64.RED.A0T1 RZ, [UR42+0x38830], RZ ;  /* 0x038830ffffff79a7 */ /* 0x000fe4000820042a */
[----:B------:R-:W-:Y:S01]  /*c400*/  ARRIVES.LDGSTSBAR.64.TRANSCNT [UR42+0x38830] ;  /* 0x03883000ff0079b0 */ /* 0x000fe20008000aaa */
[----:B------:R-:W-:Y:S01]  /*c410*/  NOP ;  /* 0x0000000000007918 */ /* 0x000fe20000000000 */
[----:B------:R-:W-:-:S06]  /*c420*/  ULOP3.LUT UR4, UR36, 0x2, URZ, 0xfc, !UPT ;  /* 0x0000000224047892 */ /* 0x000fcc000f8efc3f */
[----:B------:R-:W-:-:S05]  /*c430*/  IMAD.U32 R4, RZ, RZ, UR4 ;  /* 0x00000004ff047e24 */ /* 0x000fca000f8e00ff */
[----:B------:R-:W-:-:S13]  /*c440*/  ISETP.NE.AND P1, PT, R4, 0x3, PT ;  /* 0x000000030400780c */ /* 0x000fda0003f25270 */
[----:B--2---:R-:W-:Y:S05]  /*c450*/  @!P1 BRA `(.L_x_54) ;  /* 0x0000000000049947 */ /* 0x004fea0003800000 */
[----:B------:R-:W-:Y:S01]  /*c460*/  BPT.TRAP 0x1 ;  /* 0x000000040000795c */ /* 0x000fe20000300000 */
.L_x_54:
[----:B------:R-:W-:Y:S01]  /*c470*/  SYNCS.ARRIVE.TRANS64.A1T0 RZ, [UR42+0x38830], RZ ;  /* 0x038830ffffff79a7 */ /* 0x000fe2000810002a */
[----:B------:R-:W-:Y:S05]  /*c480*/  WARPSYNC.ALL ;  /* 0x0000000000007948 */ /* 0x000fea0003800000 */
[----:B------:R-:W-:Y:S01]  /*c490*/  UIADD3 UR5, UR42, 0x20400, URZ ;  /* 0x000204002a057890 */ /* 0x000fe2000fffe03f */
[----:B------:R-:W-:Y:S01]  /*c4a0*/  R2UR UR4, R35 ;  /* 0x00000000230472ca */ /* 0x000fe200000e0000 */
[----:B------:R-:W-:Y:S01]  /*c4b0*/  ULDC.64 UR6, c[0x0][0x2d8] ;  /* 0x0000b60000067ab9 */ /* 0x000fe20000000a00 */
[----:B------:R-:W-:Y:S01]  /*c4c0*/  SHF.R.S32.HI R25, RZ, 0x1f, R24 ;  /* 0x0000001fff197819 */ /* 0x000fe20000011418 */
[----:B------:R-:W-:Y:S02]  /*c4d0*/  ULOP3.LUT UP0, URZ, UR5, 0x3ff, URZ, 0xc0, !UPT ;  /* 0x000003ff053f7892 */ /* 0x000fe4000f80c03f */
[----:B------:R-:W-:Y:S01]  /*c4e0*/  UIMAD.WIDE.U32 UR38, UR40, UR6, URZ ;  /* 0x00000006282672a5 */ /* 0x000fe2000f8e003f */
[----:B------:R-:W-:Y:S03]  /*c4f0*/  BAR.SYNC.DEFER_BLOCKING 0x8, 0x180 ;  /* 0x0206000000007b1d */ /* 0x000fe60000010000 */
[----:B------:R-:W-:-:S04]  /*c500*/  PLOP3.LUT P0, PT, PT, PT, UP0, 0x80, 0x0 ;  /* 0x000000000000781c */ /* 0x000fc80003f0f008 */
[----:B------:R-:W-:-:S04]  /*c510*/  UIMAD UR4, UR4, UR6, URZ ;  /* 0x00000006040472a4 */ /* 0x000fc8000f8e023f */
[----:B------:R-:W-:-:S04]  /*c520*/  UIMAD UR4, UR40, UR7, UR4 ;  /* 0x00000007280472a4 */ /* 0x000fc8000f8e0204 */
[----:B------:R-:W-:Y:S01]  /*c530*/  UIADD3 UR43, UR39, UR4, URZ ;  /* 0x00000004272b7290 */ /* 0x000fe2000fffe03f */
[----:B------:R-:W-:Y:S11]  /*c540*/  @!P0 BRA `(.L_x_55) ;  /* 0x0000000000408947 */ /* 0x000ff60003800000 */
[----:B------:R-:W-:Y:S01]  /*c550*/  MOV R2, 0x0 ;  /* 0x0000000000027802 */ /* 0x000fe20000000f00 */
[----:B------:R-:W-:Y:S01]  /*c560*/  ULDC.64 UR6, c[0x4][0x1b0] ;  /* 0x01006c0000067ab9 */ /* 0x000fe20000000a00 */
[----:B------:R-:W-:Y:S01]  /*c570*/  ULDC.64 UR8, c[0x4][0x1b8] ;  /* 0x01006e0000087ab9 */ /* 0x000fe20000000a00 */
[----:B------:R-:W-:Y:S01]  /*c580*/  ULDC.64 UR4, c[0x4][0x120] ;  /* 0x0100480000047ab9 */ /* 0x000fe20000000a00 */
[----:B------:R-:W-:Y:S02]  /*c590*/  IMAD.U32 R4, RZ, RZ, UR6 ;  /* 0x00000006ff047e24 */ /* 0x000fe4000f8e00ff */
[----:B------:R-:W2:Y:S01]  /*c5a0*/  LDC.64 R2, c[0x4][R2] ;  /* 0x0100000002027b82 */ /* 0x000ea20000000a00 */
[----:B------:R-:W-:Y:S02]  /*c5b0*/  IMAD.U32 R5, RZ, RZ, UR7 ;  /* 0x00000007ff057e24 */ /* 0x000fe4000f8e00ff */
[----:B------:R-:W-:Y:S02]  /*c5c0*/  IMAD.U32 R6, RZ, RZ, UR8 ;  /* 0x00000008ff067e24 */ /* 0x000fe4000f8e00ff */
[----:B------:R-:W-:-:S02]  /*c5d0*/  IMAD.U32 R7, RZ, RZ, UR9 ;  /* 0x00000009ff077e24 */ /* 0x000fc4000f8e00ff */
[----:B------:R-:W-:Y:S02]  /*c5e0*/  IMAD.U32 R10, RZ, RZ, UR4 ;  /* 0x00000004ff0a7e24 */ /* 0x000fe4000f8e00ff */
[----:B------:R-:W-:Y:S02]  /*c5f0*/  IMAD.U32 R11, RZ, RZ, UR5 ;  /* 0x00000005ff0b7e24 */ /* 0x000fe4000f8e00ff */
[----:B------:R-:W-:Y:S02]  /*c600*/  IMAD.MOV.U32 R8, RZ, RZ, 0x70 ;  /* 0x00000070ff087424 */ /* 0x000fe400078e00ff */
[----:B------:R-:W-:Y:S02]  /*c610*/  IMAD.MOV.U32 R12, RZ, RZ, 0x1 ;  /* 0x00000001ff0c7424 */ /* 0x000fe400078e00ff */
[----:B------:R-:W-:-:S07]  /*c620*/  IMAD.MOV.U32 R13, RZ, RZ, RZ ;  /* 0x000000ffff0d7224 */ /* 0x000fce00078e00ff */
[----:B01----:R-:W-:-:S07]  /*c630*/  LEPC R20, `(.L_x_55) ;  /* 0x000000001014794e */ /* 0x003fce0000000000 */
[----:B--2---:R-:W-:Y:S05]  /*c640*/  CALL.ABS.NOINC R2 ;  /* 0x0000000002007343 */ /* 0x004fea0003c00000 */
.L_x_55:
[----:B------:R-:W2:Y:S01]  /*c650*/  LDC R6, c[0x0][0x448] ;  /* 0x00011200ff067b82 */ /* 0x000ea20000000800 */
[----:B------:R-:W-:Y:S01]  /*c660*/  IMAD.IADD R7, R32, 0x1, R23 ;  /* 0x0000000120077824 */ /* 0x000fe200078e0217 */
[----:B------:R-:W-:Y:S01]  /*c670*/  ULDC.64 UR4, c[0x0][0x2e0] ;  /* 0x0000b80000047ab9 */ /* 0x000fe20000000a00 */
[----:B------:R-:W-:Y:S01]  /*c680*/  IMAD.U32 R4, RZ, RZ, UR38 ;  /* 0x00000026ff047e24 */ /* 0x000fe2000f8e00ff */
[----:B------:R-:W-:Y:S01]  /*c690*/  ULDC.64 UR6, c[0x0][0x2c8] ;  /* 0x0000b20000067ab9 */ /* 0x000fe20000000a00 */
[----:B------:R-:W-:Y:S02]  /*c6a0*/  IMAD R7, R26, 0x80, R7 ;  /* 0x000000801a077824 */ /* 0x000fe400078e0207 */
[----:B------:R-:W-:Y:S02]  /*c6b0*/  IMAD.U32 R5, RZ, RZ, UR39 ;  /* 0x00000027ff057e24 */ /* 0x000fe4000f8e00ff */
[----:B------:R-:W-:Y:S02]  /*c6c0*/  IMAD.MOV.U32 R5, RZ, RZ, R7 ;  /* 0x000000ffff057224 */ /* 0x000fe400078e0007 */
[----:B------:R-:W-:-:S02]  /*c6d0*/  IMAD R25, R25, UR4, RZ ;  /* 0x0000000419197c24 */ /* 0x000fc4000f8e02ff */
[----:B------:R-:W-:Y:S02]  /*c6e0*/  IMAD.U32 R3, RZ, RZ, UR43 ;  /* 0x0000002bff037e24 */ /* 0x000fe4000f8e00ff */
[----:B------:R-:W-:Y:S02]  /*c6f0*/  IMAD.MOV.U32 R2, RZ, RZ, R4 ;  /* 0x000000ffff027224 */ /* 0x000fe400078e0004 */
[C---:B------:R-:W-:Y:S02]  /*c700*/  IMAD R25, R24.reuse, UR5, R25 ;  /* 0x0000000518197c24 */ /* 0x040fe4000f8e0219 */
[----:B------:R-:W-:Y:S01]  /*c710*/  IMAD.WIDE.U32 R2, R24, UR4, R2 ;  /* 0x0000000418027c25 */ /* 0x000fe2000f8e0002 */
[----:B------:R-:W-:-:S03]  /*c720*/  ULDC.64 UR4, c[0x0][0x2d0] ;  /* 0x0000b40000047ab9 */ /* 0x000fc60000000a00 */
[----:B------:R-:W-:Y:S01]  /*c730*/  IMAD.IADD R3, R3, 0x1, R25 ;  /* 0x0000000103037824 */ /* 0x000fe200078e0219 */
[----:B--2---:R-:W-:-:S13]  /*c740*/  ISETP.NE.AND P0, PT, R6, 0x1, PT ;  /* 0x000000010600780c */ /* 0x004fda0003f05270 */
[----:B------:R-:W2:Y:S08]  /*c750*/  @P0 LDC R8, c[0x0][0x44c] ;  /* 0x00011300ff080b82 */ /* 0x000eb00000000800 */
[----:B------:R-:W3:Y:S01]  /*c760*/  @P0 LDC R0, c[0x0][0x450] ;  /* 0x00011400ff000b82 */ /* 0x000ee20000000800 */
[----:B--2---:R-:W-:-:S05]  /*c770*/  @P0 IMAD.HI.U32 R9, R7, R8, RZ ;  /* 0x0000000807090227 */ /* 0x004fca00078e00ff */
[----:B---3--:R-:W-:-:S04]  /*c780*/  @P0 SHF.R.U32.HI R5, RZ, R0, R9 ;  /* 0x00000000ff050219 */ /* 0x008fc80000011609 */
[----:B------:R-:W-:Y:S01]  /*c790*/  SHF.R.S32.HI R0, RZ, 0x1f, R5 ;  /* 0x0000001fff007819 */ /* 0x000fe20000011405 */
[----:B------:R-:W-:-:S04]  /*c7a0*/  IMAD.WIDE.U32 R2, R5, UR4, R2 ;  /* 0x0000000405027c25 */ /* 0x000fc8000f8e0002 */
[----:B------:R-:W-:Y:S01]  /*c7b0*/  IMAD R0, R0, UR4, RZ ;  /* 0x0000000400007c24 */ /* 0x000fe2000f8e02ff */
[----:B------:R-:W-:Y:S02]  /*c7c0*/  ULDC UR4, c[0x0][0x2b8] ;  /* 0x0000ae0000047ab9 */ /* 0x000fe40000000800 */
[----:B------:R-:W-:Y:S01]  /*c7d0*/  ISETP.GE.AND P0, PT, R19, UR4, PT ;  /* 0x0000000413007c0c */ /* 0x000fe2000bf06270 */
[----:B------:R-:W-:Y:S01]  /*c7e0*/  IMAD R9, R5, UR5, R0 ;  /* 0x0000000505097c24 */ /* 0x000fe2000f8e0200 */
[----:B------:R-:W-:Y:S01]  /*c7f0*/  ISETP.GE.AND P1, PT, R32, UR4, PT ;  /* 0x0000000420007c0c */ /* 0x000fe2000bf26270 */
[----:B------:R-:W-:Y:S01]  /*c800*/  IMAD.MOV R0, RZ, RZ, -R5 ;  /* 0x000000ffff007224 */ /* 0x000fe200078e0a05 */
[----:B------:R-:W-:Y:S01]  /*c810*/  UMOV UR4, 0xffffffff ;  /* 0xffffffff00047882 */ /* 0x000fe20000000000 */
[----:B------:R-:W-:Y:S02]  /*c820*/  IMAD.IADD R3, R3, 0x1, R9 ;  /* 0x0000000103037824 */ /* 0x000fe400078e0209 */
[----:B------:R-:W-:-:S04]  /*c830*/  IMAD R7, R6, R0, R7 ;  /* 0x0000000006077224 */ /* 0x000fc800078e0207 */
[----:B------:R-:W-:Y:S01]  /*c840*/  IMAD.WIDE.U32 R2, R7, UR6, R2 ;  /* 0x0000000607027c25 */ /* 0x000fe2000f8e0002 */
[----:B------:R-:W-:-:S05]  /*c850*/  SHF.R.S32.HI R0, RZ, 0x1f, R7 ;  /* 0x0000001fff007819 */ /* 0x000fca0000011407 */
[----:B------:R-:W-:-:S04]  /*c860*/  IMAD R0, R0, UR6, RZ ;  /* 0x0000000600007c24 */ /* 0x000fc8000f8e02ff */
[----:B------:R-:W-:Y:S01]  /*c870*/  IMAD R7, R7, UR7, R0 ;  /* 0x0000000707077c24 */ /* 0x000fe2000f8e0200 */
[----:B------:R-:W-:Y:S02]  /*c880*/  ULDC.64 UR6, c[0x0][0x280] ;  /* 0x0000a00000067ab9 */ /* 0x000fe40000000a00 */
[----:B------:R-:W-:-:S04]  /*c890*/  IADD3 R0, P2, R2, UR6, RZ ;  /* 0x0000000602007c10 */ /* 0x000fc8000ff5e0ff */
[----:B------:R-:W-:Y:S01]  /*c8a0*/  IADD3.X R4, R3, UR7, R7, P2, !PT ;  /* 0x0000000703047c10 */ /* 0x000fe200097fe407 */
[----:B------:R-:W-:Y:S08]  /*c8b0*/  BRA.DIV UR4, `(.L_x_56) ;  /* 0x0000004604547947 */ /* 0x000ff0000b800000 */
[----:B------:R-:W2:Y:S01]  /*c8c0*/  SHFL.IDX PT, R14, R0, RZ, 0x181f ;  /* 0x00181fff000e7589 */ /* 0x000ea200000e0000 */
[----:B------:R-:W-:Y:S02]  /*c8d0*/  ULDC UR4, c[0x0][0x288] ;  /* 0x0000a20000047ab9 */ /* 0x000fe40000000800 */
[----:B------:R-:W-:Y:S01]  /*c8e0*/  IMAD R5, R6, UR4, RZ ;  /* 0x0000000406057c24 */ /* 0x000fe2000f8e02ff */
[----:B------:R-:W3:Y:S01]  /*c8f0*/  SHFL.IDX PT, R2, R4, RZ, 0x181f ;  /* 0x00181fff04027589 */ /* 0x000ee200000e0000 */
[----:B------:R-:W-:-:S03]  /*c900*/  IMAD R6, R26, 0x80, R23 ;  /* 0x000000801a067824 */ /* 0x000fc600078e0217 */
[----:B------:R-:W-:Y:S01]  /*c910*/  SHFL.IDX PT, R7, R4, 0x1, 0x181f ;  /* 0x00381f0004077f89 */ /* 0x000fe200000e0000 */
[C---:B------:R-:W-:Y:S01]  /*c920*/  VIADD R8, R6.reuse, 0x10 ;  /* 0x0000001006087836 */ /* 0x040fe20000000000 */
[----:B------:R-:W-:-:S13]  /*c930*/  ISETP.GE.AND P2, PT, R6, R5, PT ;  /* 0x000000050600720c */ /* 0x000fda0003f46270 */
[----:B--2---:R-:W-:-:S05]  /*c940*/  @!P2 IADD3 R14, P3, R32, R14, RZ ;  /* 0x0000000e200ea210 */ /* 0x004fca0007f7e0ff */
[----:B---3--:R-:W-:Y:S02]  /*c950*/  @!P2 IMAD.X R3, RZ, RZ, R2, P3 ;  /* 0x000000ffff03a224 */ /* 0x008fe400018e0602 */
[----:B------:R-:W-:Y:S02]  /*c960*/  @!P2 IMAD.MOV.U32 R2, RZ, RZ, R14 ;  /* 0x000000ffff02a224 */ /* 0x000fe400078e000e */
[----:B------:R-:W2:Y:S04]  /*c970*/  SHFL.IDX PT, R14, R0, 0x1, 0x181f ;  /* 0x00381f00000e7f89 */ /* 0x000ea800000e0000 */
[----:B------:R-:W-:Y:S04]  /*c980*/  @!P2 LDGSTS.E.BYPASS.LTC128B.128 [R17+0x20400], desc[UR46][R2.64], !P1 ;  /* 0x204000000211afae */ /* 0x000fe8000c901d6e */
[----:B------:R3:W-:Y:S01]  /*c990*/  @!P2 LDGSTS.E.BYPASS.LTC128B.128 [R17+0x24400], desc[UR46][R2.64+0x80], !P0 ;  /* 0x244000800211afae */ /* 0x0007e2000c101d6e */
[----:B------:R-:W-:Y:S01]  /*c9a0*/  ISETP.GE.AND P2, PT, R8, R5, PT ;  /* 0x000000050800720c */ /* 0x000fe20003f46270 */
[----:B------:R-:W-:-:S12]  /*c9b0*/  VIADD R8, R6, 0x20 ;  /* 0x0000002006087836 */ /* 0x000fd80000000000 */
[----:B--2---:R-:W-:-:S05]  /*c9c0*/  @!P2 IADD3 R14, P3, R32, R14, RZ ;  /* 0x0000000e200ea210 */ /* 0x004fca0007f7e0ff */
[----:B------:R-:W-:Y:S02]  /*c9d0*/  @!P2 IMAD.X R7, RZ, RZ, R7, P3 ;  /* 0x000000ffff07a224 */ /* 0x000fe400018e0607 */
[----:B---3--:R-:W-:Y:S02]  /*c9e0*/  @!P2 IMAD.MOV.U32 R2, RZ, RZ, R14 ;  /* 0x000000ffff02a224 */ /* 0x008fe400078e000e */
[----:B------:R-:W2:Y:S01]  /*c9f0*/  SHFL.IDX PT, R14, R0, 0x2, 0x181f ;  /* 0x00581f00000e7f89 */ /* 0x000ea200000e0000 */
[----:B------:R-:W-:-:S03]  /*ca00*/  @!P2 IMAD.MOV.U32 R3, RZ, RZ, R7 ;  /* 0x000000ffff03a224 */ /* 0x000fc600078e0007 */
[----:B------:R-:W3:Y:S04]  /*ca10*/  SHFL.IDX PT, R7, R4, 0x2, 0x181f ;  /* 0x00581f0004077f89 */ /* 0x000ee800000e0000 */
[----:B------:R-:W-:Y:S04]  /*ca20*/  @!P2 LDGSTS.E.BYPASS.LTC128B.128 [R17+0x20c00], desc[UR46][R2.64], !P1 ;  /* 0x20c000000211afae */ /* 0x000fe8000c901d6e */
[----:B------:R4:W-:Y:S01]  /*ca30*/  @!P2 LDGSTS.E.BYPASS.LTC128B.128 [R17+0x24c00], desc[UR46][R2.64+0x80], !P0 ;  /* 0x24c000800211afae */ /* 0x0009e2000c101d6e */
[----:B------:R-:W-:Y:S01]  /*ca40*/  ISETP.GE.AND P2, PT, R8, R5, PT ;  /* 0x000000050800720c */ /* 0x000fe20003f46270 */
[----:B------:R-:W-:-:S12]  /*ca50*/  VIADD R8, R6, 0x30 ;  /* 0x0000003006087836 */ /* 0x000fd80000000000 */
[----:B--2---:R-:W-:-:S05]  /*ca60*/  @!P2 IADD3 R14, P3, R32, R14, RZ ;  /* 0x0000000e200ea210 */ /* 0x004fca0007f7e0ff */
[----:B---3--:R-:W-:Y:S02]  /*ca70*/  @!P2 IMAD.X R7, RZ, RZ, R7, P3 ;  /* 0x000000ffff07a224 */ /* 0x008fe400018e0607 */
[----:B----4-:R-:W-:Y:S02]  /*ca80*/  @!P2 IMAD.MOV.U32 R2, RZ, RZ, R14 ;  /* 0x000000ffff02a224 */ /* 0x010fe400078e000e */
        /* <DEDUP_REMOVED lines=35> */
[----:B------:R-:W-:-:S13]  /*ccc0*/  ISETP.GE.AND P2, PT, R8, R5, PT ;  /* 0x000000050800720c */ /* 0x000fda0003f46270 */
[----:B--2---:R-:W-:-:S05]  /*ccd0*/  @!P2 IADD3 R14, P3, R32, R14, RZ ;  /* 0x0000000e200ea210 */ /* 0x004fca0007f7e0ff */
[----:B---3--:R-:W-:Y:S02]  /*cce0*/  @!P2 IMAD.X R7, RZ, RZ, R7, P3 ;  /* 0x000000ffff07a224 */ /* 0x008fe400018e0607 */
[----:B----4-:R-:W-:Y:S02]  /*ccf0*/  @!P2 IMAD.MOV.U32 R2, RZ, RZ, R14 ;  /* 0x000000ffff02a224 */ /* 0x010fe400078e000e */
[----:B------:R-:W-:Y:S01]  /*cd00*/  @!P2 IMAD.MOV.U32 R3, RZ, RZ, R7 ;  /* 0x000000ffff03a224 */ /* 0x000fe200078e0007 */
[----:B------:R2:W3:Y:S04]  /*cd10*/  SHFL.IDX PT, R14, R0, 0x7, 0x181f ;  /* 0x00f81f00000e7f89 */ /* 0x0004e800000e0000 */
[----:B------:R2:W-:Y:S04]  /*cd20*/  @!P2 LDGSTS.E.BYPASS.LTC128B.128 [R17+0x23400], desc[UR46][R2.64], !P1 ;  /* 0x234000000211afae */ /* 0x0005e8000c901d6e */
[----:B------:R2:W-:Y:S04]  /*cd30*/  @!P2 LDGSTS.E.BYPASS.LTC128B.128 [R17+0x27400], desc[UR46][R2.64+0x80], !P0 ;  /* 0x274000800211afae */ /* 0x0005e8000c101d6e */
[----:B------:R2:W4:Y:S02]  /*cd40*/  SHFL.IDX PT, R7, R4, 0x7, 0x181f ;  /* 0x00f81f0004077f89 */ /* 0x00052400000e0000 */
.L_x_153:
[----:B------:R-:W-:Y:S01]  /*cd50*/  VIADD R6, R6, 0x70 ;  /* 0x0000007006067836 */ /* 0x000fe20000000000 */
[----:B------:R-:W-:Y:S04]  /*cd60*/  BSSY B0, `(.L_x_57) ;  /* 0x000000c000007945 */ /* 0x000fe80003800000 */
[----:B------:R-:W-:Y:S01]  /*cd70*/  ISETP.GE.AND P2, PT, R6, R5, PT ;  /* 0x000000050600720c */ /* 0x000fe20003f46270 */
[----:B------:R-:W-:-:S05]  /*cd80*/  IMAD.MOV.U32 R5, RZ, RZ, 0x1 ;  /* 0x00000001ff057424 */ /* 0x000fca00078e00ff */
[----:B------:R-:W-:-:S07]  /*cd90*/  SHF.L.U32 R5, R5, 0x1f, RZ ;  /* 0x0000001f05057819 */ /* 0x000fce00000006ff */
[----:B------:R-:W-:Y:S05]  /*cda0*/  @P2 BRA `(.L_x_58) ;  /* 0x00000000001c2947 */ /* 0x000fea0003800000 */
[----:B--23--:R-:W-:-:S05]  /*cdb0*/  IADD3 R2, P2, R32, R14, RZ ;  /* 0x0000000e20027210 */ /* 0x00cfca0007f5e0ff */
[----:B----4-:R-:W-:-:S05]  /*cdc0*/  IMAD.X R3, RZ, RZ, R7, P2 ;  /* 0x000000ffff037224 */ /* 0x010fca00010e0607 */
[----:B------:R-:W-:Y:S01]  /*cdd0*/  @!PT LDS RZ, [RZ] ;  /* 0x00000000fffff984 */ /* 0x000fe20000000800 */
[----:B------:R-:W-:Y:S01]  /*cde0*/  @!PT LDS RZ, [RZ] ;  /* 0x00000000fffff984 */ /* 0x000fe20000000800 */
[----:B------:R-:W-:Y:S01]  /*cdf0*/  @!PT LDS RZ, [RZ] ;  /* 0x00000000fffff984 */ /* 0x000fe20000000800 */
[----:B------:R2:W-:Y:S04]  /*ce00*/  LDGSTS.E.BYPASS.LTC128B.128 [R17+0x23c00], desc[UR46][R2.64], !P1 ;  /* 0x23c0000002117fae */ /* 0x0005e8000c901d6e */
[----:B------:R2:W-:Y:S02]  /*ce10*/  LDGSTS.E.BYPASS.LTC128B.128 [R17+0x27c00], desc[UR46][R2.64+0x80], !P0 ;  /* 0x27c0008002117fae */ /* 0x0005e4000c101d6e */
.L_x_58:
[----:B------:R-:W-:Y:S05]  /*ce20*/  BSYNC B0 ;  /* 0x0000000000007941 */ /* 0x000fea0003800000 */
.L_x_57:
[----:B------:R-:W-:Y:S01]  /*ce30*/  NOP ;  /* 0x0000000000007918 */ /* 0x000fe20000000000 */
[----:B------:R-:W-:Y:S01]  /*ce40*/  SYNCS.ARRIVE.TRANS64.RED.A0T1 RZ, [UR42+0x38800], RZ ;  /* 0x038800ffffff79a7 */ /* 0x000fe2000820042a */
[----:B------:R-:W-:Y:S01]  /*ce50*/  ARRIVES.LDGSTSBAR.64.TRANSCNT [UR42+0x38800] ;  /* 0x03880000ff0079b0 */ /* 0x000fe20008000aaa */
[----:B------:R-:W-:Y:S01]  /*ce60*/  NOP ;  /* 0x0000000000007918 */ /* 0x000fe20000000000 */
[----:B------:R-:W-:Y:S01]  /*ce70*/  SYNCS.ARRIVE.TRANS64.A1T0 RZ, [UR42+0x38800], RZ ;  /* 0x038800ffffff79a7 */ /* 0x000fe2000810002a */
[----:B------:R-:W5:Y:S02]  /*ce80*/  SYNCS.PHASECHK.TRANS64.TRYWAIT P0, [UR42+0x38820], R5 ;  /* 0x03882005ff0075a7 */ /* 0x000f64000800016a */
[----:B-----5:R-:W-:Y:S05]  /*ce90*/  @!P0 BRA `(.L_x_59) ;  /* 0x0000004800608947 */ /* 0x020fea0003800000 */
.L_x_154:
[----:B------:R-:W-:Y:S01]  /*cea0*/  UIADD3 UR4, UR48, -0x2, URZ ;  /* 0xfffffffe30047890 */ /* 0x000fe2000fffe03f */
[----:B------:R-:W-:-:S03]  /*ceb0*/  IMAD.MOV.U32 R33, RZ, RZ, 0x1 ;  /* 0x00000001ff217424 */ /* 0x000fc600078e00ff */
[----:B------:R-:W-:-:S06]  /*cec0*/  UISETP.GE.AND UP0, UPT, UR4, UR45, UPT ;  /* 0x0000002d0400728c */ /* 0x000fcc000bf06270 */
[----:B------:R-:W-:-:S13]  /*ced0*/  PLOP3.LUT P0, PT, PT, PT, UP0, 0x80, 0x0 ;  /* 0x000000000000781c */ /* 0x000fda0003f0f008 */
[----:B------:R-:W-:Y:S05]  /*cee0*/  @!P0 BRA `(.L_x_60) ;  /* 0x0000001800548947 */ /* 0x000fea0003800000 */
[----:B--2---:R-:W2:Y:S04]  /*cef0*/  LDL R4, [R1+0x4] ;  /* 0x0000040001047983 */ /* 0x004ea80000100800 */
[----:B------:R-:W5:Y:S01]  /*cf00*/  LDL R6, [R1+0x10] ;  /* 0x0000100001067983 */ /* 0x000f620000100800 */
[----:B------:R-:W-:-:S04]  /*cf10*/  UIADD3 UR4, UR44, 0x1, URZ ;  /* 0x000000012c047890 */ /* 0x000fc8000fffe03f */
[----:B------:R-:W-:Y:S01]  /*cf20*/  UIMAD UR4, UR4, UR37, URZ ;  /* 0x00000025040472a4 */ /* 0x000fe2000f8e023f */
[----:B------:R-:W-:-:S05]  /*cf30*/  LOP3.LUT R3, RZ, UR41, RZ, 0x33, !PT ;  /* 0x00000029ff037c12 */ /* 0x000fca000f8e33ff */
[----:B------:R-:W-:-:S04]  /*cf40*/  LOP3.LUT R0, RZ, UR4, RZ, 0x33, !PT ;  /* 0x00000004ff007c12 */ /* 0x000fc8000f8e33ff */
[----:B------:R-:W-:Y:S02]  /*cf50*/  VIMNMX R0, R0, R3, !PT ;  /* 0x0000000300007248 */ /* 0x000fe40007fe0100 */
[----:B------:R-:W-:Y:S01]  /*cf60*/  IADD3 R18, R32, R18, R23 ;  /* 0x0000001220127210 */ /* 0x000fe20007ffe017 */
[----:B------:R-:W-:-:S04]  /*cf70*/  IMAD.MOV.U32 R19, RZ, RZ, 0x1 ;  /* 0x00000001ff137424 */ /* 0x000fc800078e00ff */
[----:B------:R-:W-:Y:S01]  /*cf80*/  VIADD R5, R18, 0xfffffe80 ;  /* 0xfffffe8012057836 */ /* 0x000fe20000000000 */
[C---:B------:R-:W-:Y:S01]  /*cf90*/  IADD3 R34, -R0.reuse, -0x2, RZ ;  /* 0xfffffffe00227810 */ /* 0x040fe20007ffe1ff */
[----:B------:R-:W-:Y:S02]  /*cfa0*/  IMAD.MOV.U32 R10, RZ, RZ, RZ ;  /* 0x000000ffff0a7224 */ /* 0x000fe400078e00ff */
[----:B------:R-:W-:Y:S02]  /*cfb0*/  IMAD R28, R0, -0x80, R5 ;  /* 0xffffff80001c7824 */ /* 0x000fe400078e0205 */
[C---:B--2---:R-:W-:Y:S02]  /*cfc0*/  IMAD.IADD R3, R4.reuse, 0x1, R16 ;  /* 0x0000000104037824 */ /* 0x044fe400078e0210 */
[----:B-----5:R-:W-:-:S03]  /*cfd0*/  IMAD.IADD R2, R4, 0x1, R6 ;  /* 0x0000000104027824 */ /* 0x020fc600078e0206 */
[----:B------:R2:W-:Y:S04]  /*cfe0*/  STL [R1+0xc], R3 ;  /* 0x00000c0301007387 */ /* 0x0005e80000100800 */
[----:B------:R2:W-:Y:S02]  /*cff0*/  STL [R1+0x8], R2 ;  /* 0x0000080201007387 */ /* 0x0005e40000100800 */
.L_x_75:
[----:B------:R-:W5:Y:S01]  /*d000*/  LDL R4, [R1] ;  /* 0x0000000001047983 */ /* 0x000f620000100800 */
[----:B0-----:R-:W0:Y:S01]  /*d010*/  LDC R0, c[0x0][0x430] ;  /* 0x00010c00ff007b82 */ /* 0x001e220000000800 */
[----:B----4-:R-:W-:Y:S01]  /*d020*/  IMAD.MOV.U32 R7, RZ, RZ, R28 ;  /* 0x000000ffff077224 */ /* 0x010fe200078e001c */
[----:B------:R-:W-:Y:S01]  /*d030*/  ULDC.64 UR4, c[0x0][0x428] ;  /* 0x00010a0000047ab9 */ /* 0x000fe20000000a00 */
[----:B0-----:R-:W-:-:S13]  /*d040*/  ISETP.NE.AND P0, PT, R0, 0x1, PT ;  /* 0x000000010000780c */ /* 0x001fda0003f05270 */
[----:B--2---:R-:W0:Y:S08]  /*d050*/  @P0 LDC R3, c[0x0][0x434] ;  /* 0x00010d00ff030b82 */ /* 0x004e300000000800 */
[----:B------:R-:W2:Y:S01]  /*d060*/  @P0 LDC R5, c[0x0][0x438] ;  /* 0x00010e00ff050b82 */ /* 0x000ea20000000800 */
[----:B0-----:R-:W-:-:S05]  /*d070*/  @P0 IMAD.HI.U32 R0, R28, R3, RZ ;  /* 0x000000031c000227 */ /* 0x001fca00078e00ff */
[----:B--2---:R-:W-:-:S04]  /*d080*/  @P0 SHF.R.U32.HI R7, RZ, R5, R0 ;  /* 0x00000005ff070219 */ /* 0x004fc80000011600 */
[--C-:B------:R-:W-:Y:S01]  /*d090*/  SHF.R.S32.HI R3, RZ, 0x1f, R7.reuse ;  /* 0x0000001fff037819 */ /* 0x100fe20000011407 */
[----:B------:R-:W-:-:S04]  /*d0a0*/  IMAD.MOV.U32 R2, RZ, RZ, R7 ;  /* 0x000000ffff027224 */ /* 0x000fc800078e0007 */
[----:B------:R-:W-:-:S04]  /*d0b0*/  IMAD.WIDE.U32 R2, R36, UR4, R2 ;  /* 0x0000000424027c25 */ /* 0x000fc8000f8e0002 */
[----:B-----5:R-:W-:-:S04]  /*d0c0*/  IMAD R5, R4, UR4, RZ ;  /* 0x0000000404057c24 */ /* 0x020fc8000f8e02ff */
[----:B------:R-:W-:Y:S01]  /*d0d0*/  IMAD R5, R36, UR5, R5 ;  /* 0x0000000524057c24 */ /* 0x000fe2000f8e0205 */
[----:B------:R-:W-:Y:S02]  /*d0e0*/  ULDC.64 UR4, c[0x0][0x418] ;  /* 0x0001060000047ab9 */ /* 0x000fe40000000a00 */
[----:B------:R-:W-:Y:S01]  /*d0f0*/  LEA R4, P0, R2, UR4, 0x2 ;  /* 0x0000000402047c11 */ /* 0x000fe2000f8010ff */
[----:B------:R-:W-:-:S05]  /*d100*/  IMAD.IADD R3, R5, 0x1, R3 ;  /* 0x0000000105037824 */ /* 0x000fca00078e0203 */
[----:B------:R-:W-:-:S06]  /*d110*/  LEA.HI.X R5, R2, UR5, R3, 0x2, P0 ;  /* 0x0000000502057c11 */ /* 0x000fcc00080f1403 */
[----:B------:R-:W1:Y:S01]  /*d120*/  LDG.E R5, desc[UR46][R4.64] ;  /* 0x0000002e04057981 */ /* 0x000e62000c1e1900 */
[----:B------:R-:W-:-:S06]  /*d130*/  ULOP3.LUT UR6, UR36, 0x2, URZ, 0xfc, !UPT ;  /* 0x0000000224067892 */ /* 0x000fcc000f8efc3f */
[----:B------:R-:W-:Y:S02]  /*d140*/  IMAD.U32 R6, RZ, RZ, UR6 ;  /* 0x00000006ff067e24 */ /* 0x000fe4000f8e00ff */
[----:B------:R-:W-:-:S03]  /*d150*/  VIADD R0, R10, 0x1 ;  /* 0x000000010a007836 */ /* 0x000fc60000000000 */
[----:B------:R-:W-:Y:S02]  /*d160*/  ISETP.NE.AND P2, PT, R6, 0x3, PT ;  /* 0x000000030600780c */ /* 0x000fe40003f45270 */
[----:B------:R-:W-:Y:S01]  /*d170*/  ISETP.NE.AND P1, PT, R0, 0x2, PT ;  /* 0x000000020000780c */ /* 0x000fe20003f25270 */
[----:B------:R-:W-:-:S03]  /*d180*/  VIADD R34, R34, 0xffffffff ;  /* 0xffffffff22227836 */ /* 0x000fc60000000000 */
[----:B------:R-:W-:Y:S02]  /*d190*/  SEL R2, RZ, 0x1, P1 ;  /* 0x00000001ff027807 */ /* 0x000fe40000800000 */
[----:B------:R-:W-:Y:S02]  /*d1a0*/  ISETP.GT.AND P0, PT, R34, UR45, PT ;  /* 0x0000002d22007c0c */ /* 0x000fe4000bf04270 */
[----:B------:R-:W-:Y:S02]  /*d1b0*/  SEL R0, R0, RZ, P1 ;  /* 0x000000ff00007207 */ /* 0x000fe40000800000 */
[----:B------:R-:W-:Y:S02]  /*d1c0*/  LOP3.LUT R33, R19, R2, RZ, 0x3c, !PT ;  /* 0x0000000213217212 */ /* 0x000fe400078e3cff */
[----:B-1----:R-:W-:Y:S01]  /*d1d0*/  SHF.R.S32.HI R20, RZ, 0x1f, R5 ;  /* 0x0000001fff147819 */ /* 0x002fe20000011405 */
[----:B------:R-:W-:Y:S06]  /*d1e0*/  @!P2 BRA `(.L_x_61) ;  /* 0x000000000004a947 */ /* 0x000fec0003800000 */
[----:B------:R-:W-:Y:S01]  /*d1f0*/  BPT.TRAP 0x1 ;  /* 0x000000040000795c */ /* 0x000fe20000300000 */
.L_x_61:
[----:B------:R-:W-:Y:S02]  /*d200*/  LEA R4, R0, UR42, 0x3 ;  /* 0x0000002a00047c11 */ /* 0x000fe4000f8e18ff */
[----:B------:R-:W-:-:S04]  /*d210*/  SHF.L.U32 R21, R33, 0x1f, RZ ;  /* 0x0000001f21157819 */ /* 0x000fc800000006ff */
[----:B------:R-:W0:Y:S02]  /*d220*/  SYNCS.PHASECHK.TRANS64.TRYWAIT P1, [R4+URZ+0x38880], R21 ;  /* 0x03888015040075a7 */ /* 0x000e24000802017f */
[----:B0-----:R-:W-:Y:S05]  /*d230*/  @!P1 BRA `(.L_x_62) ;  /* 0x00000044008c9947 */ /* 0x001fea0003800000 */
.L_x_155:
[----:B------:R-:W-:Y:S01]  /*d240*/  ULDC UR4, c[0x0][0x430] ;  /* 0x00010c0000047ab9 */ /* 0x000fe20000000800 */
[----:B------:R-:W-:Y:S01]  /*d250*/  R2UR UR6, R35 ;  /* 0x00000000230672ca */ /* 0x000fe200000e0000 */
[----:B------:R-:W-:Y:S01]  /*d260*/  UIADD3 UR4, -UR4, URZ, URZ ;  /* 0x0000003f04047290 */ /* 0x000fe2000fffe13f */
[----:B------:R-:W1:Y:S01]  /*d270*/  LDC R11, c[0x0][0x2f4] ;  /* 0x0000bd00ff0b7b82 */ /* 0x000e620000000800 */
[----:B------:R-:W-:-:S04]  /*d280*/  LOP3.LUT P2, RZ, R29, 0x1, RZ, 0xc0, !PT ;  /* 0x000000011dff7812 */ /* 0x000fc8000784c0ff */
[----:B------:R-:W-:Y:S01]  /*d290*/  IMAD R6, R7, UR4, R28 ;  /* 0x0000000407067c24 */ /* 0x000fe2000f8e021c */
[----:B------:R-:W-:-:S04]  /*d2a0*/  ULDC.64 UR4, c[0x0][0x328] ;  /* 0x0000ca0000047ab9 */ /* 0x000fc80000000a00 */
[----:B------:R-:W-:-:S05]  /*d2b0*/  SHF.R.S32.HI R18, RZ, 0x1f, R6 ;  /* 0x0000001fff127819 */ /* 0x000fca0000011406 */
[----:B------:R-:W-:-:S04]  /*d2c0*/  IMAD R3, R18, UR4, RZ ;  /* 0x0000000412037c24 */ /* 0x000fc8000f8e02ff */
[C---:B------:R-:W-:Y:S02]  /*d2d0*/  IMAD R7, R6.reuse, UR5, R3 ;  /* 0x0000000506077c24 */ /* 0x040fe4000f8e0203 */
[----:B------:R-:W-:Y:S01]  /*d2e0*/  IMAD.WIDE.U32 R2, R6, UR4, RZ ;  /* 0x0000000406027c25 */ /* 0x000fe2000f8e00ff */
[----:B------:R-:W-:Y:S01]  /*d2f0*/  ULDC.64 UR4, c[0x0][0x338] ;  /* 0x0000ce0000047ab9 */ /* 0x000fe20000000a00 */
[----:B-1----:R-:W-:Y:S02]  /*d300*/  ISETP.GE.AND P3, PT, R32, R11, PT ;  /* 0x0000000b2000720c */ /* 0x002fe40003f66270 */
        /* <DEDUP_REMOVED lines=12> */
[----:B------:R-:W-:-:S04]  /*d3d0*/  IADD3 R9, P1, R2, UR6, RZ ;  /* 0x0000000602097c10 */ /* 0x000fc8000ff3e0ff */
[----:B------:R-:W-:Y:S01]  /*d3e0*/  IADD3.X R8, R7, UR4, R3, P1, !PT ;  /* 0x0000000407087c10 */ /* 0x000fe20008ffe403 */
[----:B------:R-:W-:-:S03]  /*d3f0*/  UMOV UR4, 0xffffffff ;  /* 0xffffffff00047882 */ /* 0x000fc60000000000 */
[----:B------:R-:W-:Y:S05]  /*d400*/  BRA.DIV UR4, `(.L_x_63) ;  /* 0x00000046042c7947 */ /* 0x000fea000b800000 */
[----:B---3--:R-:W1:Y:S01]  /*d410*/  SHFL.IDX PT, R14, R9, RZ, 0x181f ;  /* 0x00181fff090e7589 */ /* 0x008e6200000e0000 */
[----:B------:R-:W-:-:S03]  /*d420*/  IMAD R7, R0, 0x8000, R17 ;  /* 0x0000800000077824 */ /* 0x000fc600078e0211 */
[----:B------:R-:W2:Y:S01]  /*d430*/  SHFL.IDX PT, R3, R8, RZ, 0x181f ;  /* 0x00181fff08037589 */ /* 0x000ea200000e0000 */
[----:B-1----:R-:W-:-:S03]  /*d440*/  IADD3 R2, P1, R32, R14, RZ ;  /* 0x0000000e20027210 */ /* 0x002fc60007f3e0ff */
[----:B------:R-:W1:Y:S02]  /*d450*/  SHFL.IDX PT, R14, R9, 0x1, 0x181f ;  /* 0x00381f00090e7f89 */ /* 0x000e6400000e0000 */
[----:B--2---:R-:W-:-:S05]  /*d460*/  IMAD.X R3, RZ, RZ, R3, P1 ;  /* 0x000000ffff037224 */ /* 0x004fca00008e0603 */
[----:B------:R-:W-:Y:S04]  /*d470*/  LDGSTS.E.BYPASS.LTC128B.128 [R7+0x10400], desc[UR46][R2.64], !P3 ;  /* 0x1040000002077fae */ /* 0x000fe8000d901d6e */
[----:B------:R2:W-:Y:S04]  /*d480*/  LDGSTS.E.BYPASS.LTC128B.128 [R7+0x14400], desc[UR46][R2.64+0x80], !P2 ;  /* 0x1440008002077fae */ /* 0x0005e8000d101d6e */
[----:B--2---:R-:W2:Y:S01]  /*d490*/  SHFL.IDX PT, R3, R8, 0x1, 0x181f ;  /* 0x00381f0008037f89 */ /* 0x004ea200000e0000 */
        /* <DEDUP_REMOVED lines=31> */
[----:B------:R1:W3:Y:S04]  /*d690*/  SHFL.IDX PT, R14, R9, 0x7, 0x181f ;  /* 0x00f81f00090e7f89 */ /* 0x0002e800000e0000 */
[----:B------:R-:W4:Y:S01]  /*d6a0*/  SHFL.IDX PT, R8, R8, 0x7, 0x181f ;  /* 0x00f81f0008087f89 */ /* 0x000f2200000e0000 */
[----:B--2---:R-:W-:-:S05]  /*d6b0*/  IMAD.X R3, RZ, RZ, R3, P1 ;  /* 0x000000ffff037224 */ /* 0x004fca00008e0603 */
[----:B------:R1:W-:Y:S04]  /*d6c0*/  LDGSTS.E.BYPASS.LTC128B.128 [R7+0x13400], desc[UR46][R2.64], !P3 ;  /* 0x1340000002077fae */ /* 0x0003e8000d901d6e */
[----:B---34-:R1:W-:Y:S02]  /*d6d0*/  LDGSTS.E.BYPASS.LTC128B.128 [R7+0x17400], desc[UR46][R2.64+0x80], !P2 ;  /* 0x1740008002077fae */ /* 0x0183e4000d101d6e */
.L_x_173:
[----:B-1----:R-:W-:Y:S02]  /*d6e0*/  IADD3 R2, P1, R32, R14, RZ ;  /* 0x0000000e20027210 */ /* 0x002fe40007f3e0ff */
[----:B------:R-:W-:-:S03]  /*d6f0*/  R2UR UR4, R4 ;  /* 0x00000000040472ca */ /* 0x000fc600000e0000 */
        /* <DEDUP_REMOVED lines=15> */
.L_x_64:
[----:B------:R1:W-:Y:S01]  /*d7f0*/  SYNCS.ARRIVE.TRANS64.A1T0 RZ, [R4+URZ+0x38870], RZ ;  /* 0x038870ff04ff79a7 */ /* 0x0003e2000810003f */
[----:B------:R-:W-:Y:S05]  /*d800*/  @!P2 BRA `(.L_x_65) ;  /* 0x000000000004a947 */ /* 0x000fea0003800000 */
[----:B------:R-:W-:Y:S01]  /*d810*/  BPT.TRAP 0x1 ;  /* 0x000000040000795c */ /* 0x000fe20000300000 */
.L_x_65:
[----:B------:R-:W2:Y:S02]  /*d820*/  SYNCS.PHASECHK.TRANS64.TRYWAIT P1, [R4+URZ+0x38840], R21 ;  /* 0x03884015040075a7 */ /* 0x000ea4000802017f */
[----:B--2---:R-:W-:Y:S05]  /*d830*/  @!P1 BRA `(.L_x_66) ;  /* 0x0000004800489947 */ /* 0x004fea0003800000 */
.L_x_174:
[----:B------:R-:W-:Y:S01]  /*d840*/  ULDC.64 UR4, c[0x0][0x300] ;  /* 0x0000c00000047ab9 */ /* 0x000fe20000000a00 */
[----:B------:R-:W-:Y:S01]  /*d850*/  R2UR UR6, R35 ;  /* 0x00000000230672ca */ /* 0x000fe200000e0000 */
[----:B------:R-:W-:Y:S01]  /*d860*/  IMAD R3, R18, UR4, RZ ;  /* 0x0000000412037c24 */ /* 0x000fe2000f8e02ff */
[----:B------:R-:W3:Y:S01]  /*d870*/  LDC R8, c[0x0][0x2f4] ;  /* 0x0000bd00ff087b82 */ /* 0x000ee20000000800 */
[----:B------:R-:W-:Y:S02]  /*d880*/  LOP3.LUT P2, RZ, R29, 0x1, RZ, 0xc0, !PT ;  /* 0x000000011dff7812 */ /* 0x000fe4000784c0ff */
        /* <DEDUP_REMOVED lines=14> */
[----:B---3--:R-:W-:-:S03]  /*d970*/  ISETP.GE.AND P3, PT, R32, R8, PT ;  /* 0x000000082000720c */ /* 0x008fc60003f66270 */
[----:B------:R-:W-:Y:S01]  /*d980*/  IMAD.U32 R5, RZ, RZ, UR7 ;  /* 0x00000007ff057e24 */ /* 0x000fe2000f8e00ff */
[----:B------:R-:W-:-:S04]  /*d990*/  IADD3 R7, P1, R2, UR6, RZ ;  /* 0x0000000602077c10 */ /* 0x000fc8000ff3e0ff */
[----:B------:R-:W-:Y:S01]  /*d9a0*/  IADD3.X R6, R5, UR4, R3, P1, !PT ;  /* 0x0000000405067c10 */ /* 0x000fe20008ffe403 */
[----:B------:R-:W-:-:S03]  /*d9b0*/  UMOV UR4, 0xffffffff ;  /* 0xffffffff00047882 */ /* 0x000fc60000000000 */
[----:B------:R-:W-:Y:S05]  /*d9c0*/  BRA.DIV UR4, `(.L_x_67) ;  /* 0x0000004604f87947 */ /* 0x000fea000b800000 */
[----:B------:R-:W3:Y:S01]  /*d9d0*/  SHFL.IDX PT, R14, R7, RZ, 0x181f ;  /* 0x00181fff070e7589 */ /* 0x000ee200000e0000 */
[----:B------:R-:W-:-:S03]  /*d9e0*/  IMAD R5, R0, 0x8000, R37 ;  /* 0x0000800000057824 */ /* 0x000fc600078e0225 */
[----:B------:R-:W4:Y:S01]  /*d9f0*/  SHFL.IDX PT, R3, R6, RZ, 0x181f ;  /* 0x00181fff06037589 */ /* 0x000f2200000e0000 */
[----:B------:R-:W-:-:S03]  /*da00*/  VIADD R5, R5, UR42 ;  /* 0x0000002a05057c36 */ /* 0x000fc60008000000 */
[----:B0-2---:R-:W0:Y:S04]  /*da10*/  SHFL.IDX PT, R21, R7, 0x1, 0x181f ;  /* 0x00381f0007157f89 */ /* 0x005e2800000e0000 */
[----:B------:R-:W2:Y:S04]  /*da20*/  SHFL.IDX PT, R8, R6, 0x1, 0x181f ;  /* 0x00381f0006087f89 */ /* 0x000ea800000e0000 */
[----:B------:R-:W-:Y:S04]  /*da30*/  SHFL.IDX PT, R9, R6, 0x2, 0x181f ;  /* 0x00581f0006097f89 */ /* 0x000fe800000e0000 */
[----:B------:R-:W-:Y:S01]  /*da40*/  SHFL.IDX PT, R11, R7, 0x3, 0x181f ;  /* 0x00781f00070b7f89 */ /* 0x000fe200000e0000 */
[----:B---3--:R-:W-:-:S03]  /*da50*/  IADD3 R2, P1, R32, R14, RZ ;  /* 0x0000000e20027210 */ /* 0x008fc60007f3e0ff */
[----:B------:R-:W3:Y:S02]  /*da60*/  SHFL.IDX PT, R14, R7, 0x2, 0x181f ;  /* 0x00581f00070e7f89 */ /* 0x000ee400000e0000 */
[----:B----4-:R-:W-:-:S05]  /*da70*/  IMAD.X R3, RZ, RZ, R3, P1 ;  /* 0x000000ffff037224 */ /* 0x010fca00008e0603 */
[----:B------:R-:W-:Y:S04]  /*da80*/  LDGSTS.E.BYPASS.LTC128B.128 [R5+0x28400], desc[UR46][R2.64], !P3 ;  /* 0x2840000002057fae */ /* 0x000fe8000d901d6e */
[----:B------:R0:W-:Y:S02]  /*da90*/  LDGSTS.E.BYPASS.LTC128B.128 [R5+0x2c400], desc[UR46][R2.64+0x80], !P2 ;  /* 0x2c40008002057fae */ /* 0x0001e4000d101d6e */
[----:B0-----:R-:W-:Y:S02]  /*daa0*/  IADD3 R2, P1, R32, R21, RZ ;  /* 0x0000001520027210 */ /* 0x001fe40007f3e0ff */
[----:B------:R-:W-:Y:S03]  /*dab0*/  SHFL.IDX PT, R21, R7, 0x4, 0x181f ;  /* 0x00981f0007157f89 */ /* 0x000fe600000e0000 */
[----:B--2---:R-:W-:-:S02]  /*dac0*/  IMAD.X R3, RZ, RZ, R8, P1 ;  /* 0x000000ffff037224 */ /* 0x004fc400008e0608 */
[----:B------:R-:W0:Y:S04]  /*dad0*/  SHFL.IDX PT, R8, R6, 0x3, 0x181f ;  /* 0x00781f0006087f89 */ /* 0x000e2800000e0000 */
[----:B------:R-:W-:Y:S04]  /*dae0*/  LDGSTS.E.BYPASS.LTC128B.128 [R5+0x28c00], desc[UR46][R2.64], !P3 ;  /* 0x28c0000002057fae */ /* 0x000fe8000d901d6e */
[----:B------:R3:W-:Y:S02]  /*daf0*/  LDGSTS.E.BYPASS.LTC128B.128 [R5+0x2cc00], desc[UR46][R2.64+0x80], !P2 ;  /* 0x2cc0008002057fae */ /* 0x0007e4000d101d6e */
[----:B---3--:R-:W-:-:S02]  /*db00*/  IADD3 R2, P1, R32, R14, RZ ;  /* 0x0000000e20027210 */ /* 0x008fc40007f3e0ff */
[----:B------:R-:W-:Y:S03]  /*db10*/  SHFL.IDX PT, R14, R7, 0x5, 0x181f ;  /* 0x00b81f00070e7f89 */ /* 0x000fe600000e0000 */
[----:B------:R-:W-:Y:S02]  /*db20*/  IMAD.X R3, RZ, RZ, R9, P1 ;  /* 0x000000ffff037224 */ /* 0x000fe400008e0609 */
[----:B------:R-:W-:Y:S04]  /*db30*/  SHFL.IDX PT, R9, R6, 0x5, 0x181f ;  /* 0x00b81f0006097f89 */ /* 0x000fe800000e0000 */
[----:B------:R-:W-:Y:S04]  /*db40*/  LDGSTS.E.BYPASS.LTC128B.128 [R5+0x29400], desc[UR46][R2.64], !P3 ;  /* 0x2940000002057fae */ /* 0x000fe8000d901d6e */
[----:B------:R2:W-:Y:S02]  /*db50*/  LDGSTS.E.BYPASS.LTC128B.128 [R5+0x2d400], desc[UR46][R2.64+0x80], !P2 ;  /* 0x2d40008002057fae */ /* 0x0005e4000d101d6e */
[----:B--2---:R-:W-:-:S02]  /*db60*/  IADD3 R2, P1, R32, R11, RZ ;  /* 0x0000000b20027210 */ /* 0x004fc40007f3e0ff */
[----:B------:R-:W-:Y:S03]  /*db70*/  SHFL.IDX PT, R11, R7, 0x6, 0x181f ;  /* 0x00d81f00070b7f89 */ /* 0x000fe600000e0000 */
[----:B0-----:R-:W-:Y:S02]  /*db80*/  IMAD.X R3, RZ, RZ, R8, P1 ;  /* 0x000000ffff037224 */ /* 0x001fe400008e0608 */
[----:B------:R-:W0:Y:S04]  /*db90*/  SHFL.IDX PT, R8, R6, 0x4, 0x181f ;  /* 0x00981f0006087f89 */ /* 0x000e2800000e0000 */
[----:B------:R-:W-:Y:S04]  /*dba0*/  LDGSTS.E.BYPASS.LTC128B.128 [R5+0x29c00], desc[UR46][R2.64], !P3 ;  /* 0x29c0000002057fae */ /* 0x000fe8000d901d6e */
[----:B------:R2:W-:Y:S02]  /*dbb0*/  LDGSTS.E.BYPASS.LTC128B.128 [R5+0x2dc00], desc[UR46][R2.64+0x80], !P2 ;  /* 0x2dc0008002057fae */ /* 0x0005e4000d101d6e */
[----:B--2---:R-:W-:-:S05]  /*dbc0*/  IADD3 R2, P1, R32, R21, RZ ;  /* 0x0000001520027210 */ /* 0x004fca0007f3e0ff */
[----:B0-----:R-:W-:Y:S02]  /*dbd0*/  IMAD.X R3, RZ, RZ, R8, P1 ;  /* 0x000000ffff037224 */ /* 0x001fe400008e0608 */
[----:B------:R-:W0:Y:S04]  /*dbe0*/  SHFL.IDX PT, R8, R6, 0x6, 0x181f ;  /* 0x00d81f0006087f89 */ /* 0x000e2800000e0000 */
[----:B------:R-:W-:Y:S04]  /*dbf0*/  LDGSTS.E.BYPASS.LTC128B.128 [R5+0x2a400], desc[UR46][R2.64], !P3 ;  /* 0x2a40000002057fae */ /* 0x000fe8000d901d6e */
[----:B------:R2:W-:Y:S04]  /*dc00*/  LDGSTS.E.BYPASS.LTC128B.128 [R5+0x2e400], desc[UR46][R2.64+0x80], !P2 ;  /* 0x2e40008002057fae */ /* 0x0005e8000d101d6e */
[----:B------:R-:W3:Y:S01]  /*dc10*/  SHFL.IDX PT, R6, R6, 0x7, 0x181f ;  /* 0x00f81f0006067f89 */ /* 0x000ee200000e0000 */
[----:B--2---:R-:W-:-:S03]  /*dc20*/  IADD3 R2, P1, R32, R14, RZ ;  /* 0x0000000e20027210 */ /* 0x004fc60007f3e0ff */
[----:B------:R2:W4:Y:S02]  /*dc30*/  SHFL.IDX PT, R14, R7, 0x7, 0x181f ;  /* 0x00f81f00070e7f89 */ /* 0x00052400000e0000 */
[----:B------:R-:W-:-:S05]  /*dc40*/  IMAD.X R3, RZ, RZ, R9, P1 ;  /* 0x000000ffff037224 */ /* 0x000fca00008e0609 */
[----:B------:R-:W-:Y:S04]  /*dc50*/  LDGSTS.E.BYPASS.LTC128B.128 [R5+0x2ac00], desc[UR46][R2.64], !P3 ;  /* 0x2ac0000002057fae */ /* 0x000fe8000d901d6e */
[----:B------:R5:W-:Y:S02]  /*dc60*/  LDGSTS.E.BYPASS.LTC128B.128 [R5+0x2ec00], desc[UR46][R2.64+0x80], !P2 ;  /* 0x2ec0008002057fae */ /* 0x000be4000d101d6e */
[----:B-----5:R-:W-:-:S05]  /*dc70*/  IADD3 R2, P1, R32, R11, RZ ;  /* 0x0000000b20027210 */ /* 0x020fca0007f3e0ff */
[----:B0-----:R-:W-:-:S05]  /*dc80*/  IMAD.X R3, RZ, RZ, R8, P1 ;  /* 0x000000ffff037224 */ /* 0x001fca00008e0608 */
[----:B------:R2:W-:Y:S04]  /*dc90*/  LDGSTS.E.BYPASS.LTC128B.128 [R5+0x2b400], desc[UR46][R2.64], !P3 ;  /* 0x2b40000002057fae */ /* 0x0005e8000d901d6e */
[----:B---34-:R2:W-:Y:S02]  /*dca0*/  LDGSTS.E.BYPASS.LTC128B.128 [R5+0x2f400], desc[UR46][R2.64+0x80], !P2 ;  /* 0x2f40008002057fae */ /* 0x0185e4000d101d6e */
.L_x_192:
[----:B--2---:R-:W-:Y:S02]  /*dcb0*/  IADD3 R2, P1, R32, R14, RZ ;  /* 0x0000000e20027210 */ /* 0x004fe40007f3e0ff */
        /* <DEDUP_REMOVED lines=14> */
[----:B0-----:R-:W-:Y:S05]  /*dda0*/  @!P2 BRA `(.L_x_68) ;  /* 0x000000000004a947 */ /* 0x001fea0003800000 */
[----:B------:R-:W-:Y:S01]  /*ddb0*/  BPT.TRAP 0x1 ;  /* 0x000000040000795c */ /* 0x000fe20000300000 */
.L_x_68:
[----:B------:R-:W-:Y:S01]  /*ddc0*/  IMAD.U32 R2, RZ, RZ, UR36 ;  /* 0x00000024ff027e24 */ /* 0x000fe2000f8e00ff */
[----:B------:R0:W-:Y:S04]  /*ddd0*/  SYNCS.ARRIVE.TRANS64.A1T0 RZ, [R4+URZ+0x38830], RZ ;  /* 0x038830ff04ff79a7 */ /* 0x0001e8000810003f */
[----:B------:R-:W-:-:S04]  /*dde0*/  LOP3.LUT R2, R2, 0x1, RZ, 0xfc, !PT ;  /* 0x0000000102027812 */ /* 0x000fc800078efcff */
[----:B------:R-:W-:-:S13]  /*ddf0*/  ISETP.NE.AND P1, PT, R2, 0x3, PT ;  /* 0x000000030200780c */ /* 0x000fda0003f25270 */
[----:B0-----:R-:W-:Y:S05]  /*de00*/  @!P1 BRA `(.L_x_69) ;  /* 0x0000000000049947 */ /* 0x001fea0003800000 */
[----:B------:R-:W-:Y:S01]  /*de10*/  BPT.TRAP 0x1 ;  /* 0x000000040000795c */ /* 0x000fe20000300000 */
.L_x_69:
[----:B------:R-:W-:Y:S02]  /*de20*/  LOP3.LUT R3, R19, 0x1, RZ, 0x3c, !PT ;  /* 0x0000000113037812 */ /* 0x000fe400078e3cff */
[----:B------:R-:W-:Y:S02]  /*de30*/  LEA R18, R10, UR42, 0x3 ;  /* 0x0000002a0a127c11 */ /* 0x000fe4000f8e18ff */
[----:B------:R-:W-:-:S04]  /*de40*/  SHF.L.U32 R3, R3, 0x1f, RZ ;  /* 0x0000001f03037819 */ /* 0x000fc800000006ff */
[----:B------:R-:W0:Y:S02]  /*de50*/  SYNCS.PHASECHK.TRANS64.TRYWAIT P2, [R18+URZ+0x38870], R3 ;  /* 0x03887003120075a7 */ /* 0x000e24000804017f */
[----:B0-----:R-:W-:Y:S05]  /*de60*/  @!P2 BRA `(.L_x_70) ;  /* 0x0000004c0014a947 */ /* 0x001fea0003800000 */
.L_x_193:
[----:B------:R-:W-:-:S06]  /*de70*/  ULOP3.LUT UR4, UR36, 0x2, URZ, 0xfc, !UPT ;  /* 0x0000000224047892 */ /* 0x000fcc000f8efc3f */
[----:B------:R-:W-:-:S05]  /*de80*/  IMAD.U32 R2, RZ, RZ, UR4 ;  /* 0x00000004ff027e24 */ /* 0x000fca000f8e00ff */
[----:B------:R-:W-:-:S13]  /*de90*/  ISETP.NE.AND P2, PT, R2, 0x3, PT ;  /* 0x000000030200780c */ /* 0x000fda0003f45270 */
[----:B------:R-:W-:Y:S05]  /*dea0*/  @!P2 BRA `(.L_x_71) ;  /* 0x000000000004a947 */ /* 0x000fea0003800000 */
[----:B------:R-:W-:Y:S01]  /*deb0*/  BPT.TRAP 0x1 ;  /* 0x000000040000795c */ /* 0x000fe20000300000 */
.L_x_71:
[----:B------:R-:W-:Y:S01]  /*dec0*/  SHF.L.U32 R5, R19, 0x1f, RZ ;  /* 0x0000001f13057819 */ /* 0x000fe200000006ff */
[----:B0-----:R-:W-:-:S03]  /*ded0*/  IMAD.SHL.U32 R3, R10, 0x8000, RZ ;  /* 0x000080000a037824 */ /* 0x001fc600078e00ff */
[----:B------:R-:W0:Y:S02]  /*dee0*/  SYNCS.PHASECHK.TRANS64.TRYWAIT P2, [R18+URZ+0x38860], R5 ;  /* 0x03886005120075a7 */ /* 0x000e24000804017f */
[----:B0-----:R-:W-:Y:S05]  /*def0*/  @!P2 BRA `(.L_x_72) ;  /* 0x0000004c0004a947 */ /* 0x001fea0003800000 */
.L_x_194:
[----:B------:R-:W2:Y:S01]  /*df00*/  LDL R2, [R1+0xc] ;  /* 0x00000c0001027983 */ /* 0x000ea20000100800 */
[----:B-1----:R-:W-:Y:S01]  /*df10*/  LOP3.LUT R4, R3, R16, RZ, 0xfc, !PT ;  /* 0x0000001003047212 */ /* 0x002fe200078efcff */
[----:B------:R-:W-:Y:S05]  /*df20*/  WARPSYNC.ALL ;  /* 0x0000000000007948 */ /* 0x000fea0003800000 */
[----:B0-----:R-:W0:Y:S01]  /*df30*/  LDSM.16.MT88.4 R4, [R4+UR42+0x10400] ;  /* 0x0104002a0404783b */ /* 0x001e220008004200 */
[----:B------:R-:W-:Y:S02]  /*df40*/  IADD3 R19, R30, R3, R31 ;  /* 0x000000031e137210 */ /* 0x000fe40007ffe01f */
[----:B0-----:R-:W-:-:S02]  /*df50*/  PRMT R12, R4, 0x6420, R5 ;  /* 0x00006420040c7816 */ /* 0x001fc40000000005 */
[----:B------:R-:W-:Y:S02]  /*df60*/  PRMT R13, R4, 0x7531, R5 ;  /* 0x00007531040d7816 */ /* 0x000fe40000000005 */
[C-C-:B------:R-:W-:Y:S02]  /*df70*/  PRMT R14, R6.reuse, 0x6420, R7.reuse ;  /* 0x00006420060e7816 */ /* 0x140fe40000000007 */
[----:B------:R-:W-:Y:S02]  /*df80*/  PRMT R15, R6, 0x7531, R7 ;  /* 0x00007531060f7816 */ /* 0x000fe40000000007 */
[----:B--2---:R-:W-:-:S05]  /*df90*/  IADD3 R2, R2, UR42, R3 ;  /* 0x0000002a02027c10 */ /* 0x004fca000fffe003 */
[----:B------:R-:W0:Y:S04]  /*dfa0*/  LDSM.16.MT88.4 R8, [R2+0x10400] ;  /* 0x010400000208783b */ /* 0x000e280000004200 */
[----:B------:R-:W-:Y:S01]  /*dfb0*/  STSM.16.M88.4 [R19], R12 ;  /* 0x0000000c13007844 */ /* 0x000fe20000000200 */
[C-C-:B0-----:R-:W-:Y:S02]  /*dfc0*/  PRMT R20, R8.reuse, 0x6420, R9.reuse ;  /* 0x0000642008147816 */ /* 0x141fe40000000009 */
[----:B------:R-:W-:Y:S02]  /*dfd0*/  PRMT R21, R8, 0x7531, R9 ;  /* 0x0000753108157816 */ /* 0x000fe40000000009 */
[C-C-:B------:R-:W-:Y:S02]  /*dfe0*/  PRMT R22, R10.reuse, 0x6420, R11.reuse ;  /* 0x000064200a167816 */ /* 0x140fe4000000000b */
[----:B------:R-:W-:-:S05]  /*dff0*/  PRMT R23, R10, 0x7531, R11 ;  /* 0x000075310a177816 */ /* 0x000fca000000000b */
[----:B------:R0:W-:Y:S01]  /*e000*/  STSM.16.M88.4 [R19+0x2000], R20 ;  /* 0x0020001413007844 */ /* 0x0001e20000000200 */
[----:B------:R-:W-:-:S03]  /*e010*/  VIADD R5, R3, 0x4000 ;  /* 0x0000400003057836 */ /* 0x000fc60000000000 */
[----:B------:R-:W1:Y:S04]  /*e020*/  LDSM.16.MT88.4 R8, [R2+0x14400] ;  /* 0x014400000208783b */ /* 0x000e680000004200 */
[----:B0-----:R-:W2:Y:S01]  /*e030*/  LDL R23, [R1+0x10] ;  /* 0x0000100001177983 */ /* 0x001ea20000100800 */
[----:B------:R-:W-:-:S06]  /*e040*/  LOP3.LUT R5, R5, R16, RZ, 0xfc, !PT ;  /* 0x0000001005057212 */ /* 0x000fcc00078efcff */
[----:B------:R-:W0:Y:S01]  /*e050*/  LDSM.16.MT88.4 R4, [R5+UR42+0x10400] ;  /* 0x0104002a0504783b */ /* 0x000e220008004200 */
[C-C-:B-1----:R-:W-:Y:S02]  /*e060*/  PRMT R24, R8.reuse, 0x6420, R9.reuse ;  /* 0x0000642008187816 */ /* 0x142fe40000000009 */
[----:B------:R-:W-:Y:S02]  /*e070*/  PRMT R25, R8, 0x7531, R9 ;  /* 0x0000753108197816 */ /* 0x000fe40000000009 */
[C-C-:B------:R-:W-:Y:S02]  /*e080*/  PRMT R26, R10.reuse, 0x6420, R11.reuse ;  /* 0x000064200a1a7816 */ /* 0x140fe4000000000b */
[----:B------:R-:W-:Y:S02]  /*e090*/  PRMT R27, R10, 0x7531, R11 ;  /* 0x000075310a1b7816 */ /* 0x000fe4000000000b */
[C-C-:B0-----:R-:W-:Y:S02]  /*e0a0*/  PRMT R12, R4.reuse, 0x6420, R5.reuse ;  /* 0x00006420040c7816 */ /* 0x141fe40000000005 */
[----:B------:R-:W-:Y:S01]  /*e0b0*/  PRMT R13, R4, 0x7531, R5 ;  /* 0x00007531040d7816 */ /* 0x000fe20000000005 */
[----:B------:R-:W-:Y:S01]  /*e0c0*/  VIADD R5, R3, 0x1000 ;  /* 0x0000100003057836 */ /* 0x000fe20000000000 */
[----:B------:R-:W-:-:S02]  /*e0d0*/  PRMT R14, R6, 0x6420, R7 ;  /* 0x00006420060e7816 */ /* 0x000fc40000000007 */
[----:B------:R-:W-:Y:S02]  /*e0e0*/  PRMT R15, R6, 0x7531, R7 ;  /* 0x00007531060f7816 */ /* 0x000fe40000000007 */
[----:B------:R-:W-:-:S03]  /*e0f0*/  LOP3.LUT R5, R5, R16, RZ, 0xfc, !PT ;  /* 0x0000001005057212 */ /* 0x000fc600078efcff */
[----:B------:R-:W-:Y:S04]  /*e100*/  STSM.16.M88.4 [R19+0x4000], R12 ;  /* 0x0040000c13007844 */ /* 0x000fe80000000200 */
[----:B------:R-:W-:Y:S04]  /*e110*/  STSM.16.M88.4 [R19+0x6000], R24 ;  /* 0x0060001813007844 */ /* 0x000fe80000000200 */
[----:B------:R-:W0:Y:S04]  /*e120*/  LDSM.16.MT88.4 R4, [R5+UR42+0x10400] ;  /* 0x0104002a0504783b */ /* 0x000e280008004200 */
[----:B------:R-:W1:Y:S01]  /*e130*/  LDSM.16.MT88.4 R8, [R2+0x11400] ;  /* 0x011400000208783b */ /* 0x000e620000004200 */
[----:B0-----:R-:W-:-:S02]  /*e140*/  PRMT R14, R6, 0x6420, R7 ;  /* 0x00006420060e7816 */ /* 0x001fc40000000007 */
[----:B------:R-:W-:Y:S02]  /*e150*/  PRMT R15, R6, 0x7531, R7 ;  /* 0x00007531060f7816 */ /* 0x000fe40000000007 */
[C-C-:B------:R-:W-:Y:S02]  /*e160*/  PRMT R12, R4.reuse, 0x6420, R5.reuse ;  /* 0x00006420040c7816 */ /* 0x140fe40000000005 */
[----:B------:R-:W-:Y:S02]  /*e170*/  PRMT R13, R4, 0x7531, R5 ;  /* 0x00007531040d7816 */ /* 0x000fe40000000005 */
[C-C-:B-1----:R-:W-:Y:S02]  /*e180*/  PRMT R20, R8.reuse, 0x6420, R9.reuse ;  /* 0x0000642008147816 */ /* 0x142fe40000000009 */
[----:B------:R-:W-:Y:S02]  /*e190*/  PRMT R21, R8, 0x7531, R9 ;  /* 0x0000753108157816 */ /* 0x000fe40000000009 */
[----:B------:R-:W-:-:S02]  /*e1a0*/  PRMT R22, R10, 0x6420, R11 ;  /* 0x000064200a167816 */ /* 0x000fc4000000000b */
[----:B--2---:R-:W-:Y:S02]  /*e1b0*/  IADD3 R7, R31, R3, R23 ;  /* 0x000000031f077210 */ /* 0x004fe40007ffe017 */
[----:B------:R-:W-:-:S03]  /*e1c0*/  PRMT R23, R10, 0x7531, R11 ;  /* 0x000075310a177816 */ /* 0x000fc6000000000b */
[----:B------:R-:W-:-:S05]  /*e1d0*/  IMAD.IADD R19, R30, 0x1, R7 ;  /* 0x000000011e137824 */ /* 0x000fca00078e0207 */
[----:B------:R-:W-:Y:S04]  /*e1e0*/  STSM.16.M88.4 [R19], R12 ;  /* 0x0000000c13007844 */ /* 0x000fe80000000200 */
        /* <DEDUP_REMOVED lines=35> */
[----:B------:R-:W-:Y:S01]  /*e420*/  LOP3.LUT R5, R5, R16, RZ, 0xfc, !PT ;  /* 0x0000001005057212 */ /* 0x000fe200078efcff */
[----:B------:R-:W-:-:S05]  /*e430*/  ULOP3.LUT UR4, UR36, 0x2, URZ, 0xfc, !UPT ;  /* 0x0000000224047892 */ /* 0x000fca000f8efc3f */
        /* <DEDUP_REMOVED lines=19> */
[----:B-1----:R-:W-:Y:S02]  /*e570*/  PRMT R4, R8, 0x6420, R9 ;  /* 0x0000642008047816 */ /* 0x002fe40000000009 */
[C-C-:B------:R-:W-:Y:S02]  /*e580*/  PRMT R6, R10.reuse, 0x6420, R11.reuse ;  /* 0x000064200a067816 */ /* 0x140fe4000000000b */
[----:B------:R-:W-:-:S02]  /*e590*/  PRMT R7, R10, 0x7531, R11 ;  /* 0x000075310a077816 */ /* 0x000fc4000000000b */
[----:B--2---:R-:W-:Y:S01]  /*e5a0*/  IADD3 R5, R31, R23, R3 ;  /* 0x000000171f057210 */ /* 0x004fe20007ffe003 */
[----:B------:R-:W-:Y:S02]  /*e5b0*/  VIADD R3, R3, 0x7000 ;  /* 0x0000700003037836 */ /* 0x000fe40000000000 */
[----:B------:R-:W-:Y:S02]  /*e5c0*/  IMAD.U32 R23, RZ, RZ, UR4 ;  /* 0x00000004ff177e24 */ /* 0x000fe4000f8e00ff */
[----:B------:R-:W-:Y:S01]  /*e5d0*/  IMAD.IADD R19, R30, 0x1, R5 ;  /* 0x000000011e137824 */ /* 0x000fe200078e0205 */
[----:B------:R-:W-:Y:S02]  /*e5e0*/  PRMT R5, R8, 0x7531, R9 ;  /* 0x0000753108057816 */ /* 0x000fe40000000009 */
[----:B------:R-:W-:Y:S02]  /*e5f0*/  LOP3.LUT R3, R3, R16, RZ, 0xfc, !PT ;  /* 0x0000001003037212 */ /* 0x000fe400078efcff */
[----:B------:R-:W-:Y:S01]  /*e600*/  STSM.16.M88.4 [R19], R12 ;  /* 0x0000000c13007844 */ /* 0x000fe20000000200 */
[----:B------:R-:W-:-:S03]  /*e610*/  ISETP.NE.AND P2, PT, R23, 0x3, PT ;  /* 0x000000031700780c */ /* 0x000fc60003f45270 */
[----:B------:R-:W-:Y:S04]  /*e620*/  STSM.16.M88.4 [R19+0x2000], R4 ;  /* 0x0020000413007844 */ /* 0x000fe80000000200 */
[----:B------:R-:W0:Y:S04]  /*e630*/  LDSM.16.MT88.4 R4, [R3+UR42+0x10400] ;  /* 0x0104002a0304783b */ /* 0x000e280008004200 */
[----:B------:R-:W1:Y:S01]  /*e640*/  LDSM.16.MT88.4 R8, [R2+0x17400] ;  /* 0x017400000208783b */ /* 0x000e620000004200 */
[C-C-:B0-----:R-:W-:Y:S02]  /*e650*/  PRMT R12, R4.reuse, 0x6420, R5.reuse ;  /* 0x00006420040c7816 */ /* 0x141fe40000000005 */
[----:B------:R-:W-:-:S02]  /*e660*/  PRMT R13, R4, 0x7531, R5 ;  /* 0x00007531040d7816 */ /* 0x000fc40000000005 */
[C-C-:B------:R-:W-:Y:S02]  /*e670*/  PRMT R14, R6.reuse, 0x6420, R7.reuse ;  /* 0x00006420060e7816 */ /* 0x140fe40000000007 */
[----:B------:R-:W-:Y:S02]  /*e680*/  PRMT R15, R6, 0x7531, R7 ;  /* 0x00007531060f7816 */ /* 0x000fe40000000007 */
[C-C-:B-1----:R-:W-:Y:S02]  /*e690*/  PRMT R4, R8.reuse, 0x6420, R9.reuse ;  /* 0x0000642008047816 */ /* 0x142fe40000000009 */
[----:B------:R-:W-:Y:S01]  /*e6a0*/  PRMT R5, R8, 0x7531, R9 ;  /* 0x0000753108057816 */ /* 0x000fe20000000009 */
[----:B------:R0:W-:Y:S01]  /*e6b0*/  STSM.16.M88.4 [R19+0x4000], R12 ;  /* 0x0040000c13007844 */ /* 0x0001e20000000200 */
[C-C-:B------:R-:W-:Y:S02]  /*e6c0*/  PRMT R6, R10.reuse, 0x6420, R11.reuse ;  /* 0x000064200a067816 */ /* 0x140fe4000000000b */
[----:B------:R-:W-:-:S05]  /*e6d0*/  PRMT R7, R10, 0x7531, R11 ;  /* 0x000075310a077816 */ /* 0x000fca000000000b */
[----:B------:R0:W-:Y:S01]  /*e6e0*/  STSM.16.M88.4 [R19+0x6000], R4 ;  /* 0x0060000413007844 */ /* 0x0001e20000000200 */
[----:B------:R-:W-:Y:S01]  /*e6f0*/  @!PT LDS RZ, [RZ] ;  /* 0x00000000fffff984 */ /* 0x000fe20000000800 */
[----:B------:R-:W-:Y:S01]  /*e700*/  @!PT LDS RZ, [RZ] ;  /* 0x00000000fffff984 */ /* 0x000fe20000000800 */
[----:B------:R-:W-:Y:S01]  /*e710*/  @!PT LDS RZ, [RZ] ;  /* 0x00000000fffff984 */ /* 0x000fe20000000800 */
[----:B------:R-:W-:Y:S01]  /*e720*/  @!PT LDS RZ, [RZ] ;  /* 0x00000000fffff984 */ /* 0x000fe20000000800 */
[----:B------:R1:W-:Y:S06]  /*e730*/  MEMBAR.ALL.CTA ;  /* 0x0000000000007992 */ /* 0x0003ec0000008000 */
[----:B-1----:R-:W1:Y:S01]  /*e740*/  FENCE.VIEW.ASYNC.S ;  /* 0x00000000000073c6 */ /* 0x002e620000000000 */
[----:B------:R-:W-:Y:S05]  /*e750*/  @!P2 BRA `(.L_x_73) ;  /* 0x000000000004a947 */ /* 0x000fea0003800000 */
[----:B------:R-:W-:Y:S01]  /*e760*/  BPT.TRAP 0x1 ;  /* 0x000000040000795c */ /* 0x000fe20000300000 */
.L_x_73:
[----:B-1----:R1:W-:Y:S01]  /*e770*/  SYNCS.ARRIVE.TRANS64.A1T0 RZ, [R18+URZ+0x38850], RZ ;  /* 0x038850ff12ff79a7 */ /* 0x0023e2000810003f */
[----:B------:R-:W-:Y:S06]  /*e780*/  BAR.SYNC.DEFER_BLOCKING 0x2, 0x80 ;  /* 0x0082000000007b1d */ /* 0x000fec0000010000 */
[----:B------:R-:W-:Y:S05]  /*e790*/  @!P1 BRA `(.L_x_74) ;  /* 0x0000000000049947 */ /* 0x000fea0003800000 */
[----:B------:R-:W-:Y:S01]  /*e7a0*/  BPT.TRAP 0x1 ;  /* 0x000000040000795c */ /* 0x000fe20000300000 */
.L_x_74:
[----:B------:R-:W2:Y:S01]  /*e7b0*/  S2R R2, SR_CgaCtaId ;  /* 0x0000000000027919 */ /* 0x000ea20000008800 */
[----:B-1----:R-:W-:Y:S02]  /*e7c0*/  VIADD R18, R18, 0x38880 ;  /* 0x0003888012127836 */ /* 0x002fe40000000000 */
[----:B------:R-:W-:Y:S02]  /*e7d0*/  VIADD R28, R28, 0xffffff80 ;  /* 0xffffff801c1c7836 */ /* 0x000fe40000000000 */
[----:B0-----:R-:W-:Y:S02]  /*e7e0*/  IMAD.MOV.U32 R19, RZ, RZ, R33 ;  /* 0x000000ffff137224 */ /* 0x001fe400078e0021 */
[----:B------:R-:W-:Y:S01]  /*e7f0*/  IMAD.MOV.U32 R10, RZ, RZ, R0 ;  /* 0x000000ffff0a7224 */ /* 0x000fe200078e0000 */
[----:B--2---:R-:W-:-:S04]  /*e800*/  PRMT R18, R2, 0x654, R18 ;  /* 0x0000065402127816 */ /* 0x004fc80000000012 */
[----:B------:R0:W-:Y:S01]  /*e810*/  SYNCS.ARRIVE.TRANS64.RED.A1T0 RZ, [R18+URZ], RZ ;  /* 0x000000ff12ff79a7 */ /* 0x0001e2000810043f */
[----:B------:R-:W-:Y:S05]  /*e820*/  @P0 BRA `(.L_x_75) ;  /* 0xffffffe400f40947 */ /* 0x000fea000383ffff */
[----:B------:R-:W-:Y:S05]  /*e830*/  BRA `(.L_x_76) ;  /* 0x0000000000047947 */ /* 0x000fea0003800000 */
.L_x_60:
[----:B--2---:R-:W-:-:S07]  /*e840*/  IMAD.MOV.U32 R0, RZ, RZ, RZ ;  /* 0x000000ffff007224 */ /* 0x004fce00078e00ff */
.L_x_76:
[----:B------:R-:W-:-:S06]  /*e850*/  ULOP3.LUT UR4, UR36, 0x1, URZ, 0xfc, !UPT ;  /* 0x0000000124047892 */ /* 0x000fcc000f8efc3f */
[----:B------:R-:W-:-:S05]  /*e860*/  IMAD.U32 R2, RZ, RZ, UR4 ;  /* 0x00000004ff027e24 */ /* 0x000fca000f8e00ff */
[----:B------:R-:W-:-:S13]  /*e870*/  ISETP.NE.AND P1, PT, R2, 0x3, PT ;  /* 0x000000030200780c */ /* 0x000fda0003f25270 */
[----:B------:R-:W-:Y:S05]  /*e880*/  @!P1 BRA `(.L_x_77) ;  /* 0x0000000000049947 */ /* 0x000fea0003800000 */
[----:B------:R-:W-:Y:S01]  /*e890*/  BPT.TRAP 0x1 ;  /* 0x000000040000795c */ /* 0x000fe20000300000 */
.L_x_77:
[----:B------:R-:W-:Y:S01]  /*e8a0*/  LOP3.LUT R3, R33, 0x1, RZ, 0x3c, !PT ;  /* 0x0000000121037812 */ /* 0x000fe200078e3cff */
[----:B------:R-:W-:Y:S01]  /*e8b0*/  BSSY B0, `(.L_x_78) ;  /* 0x0000005000007945 */ /* 0x000fe20003800000 */
[----:B0-----:R-:W-:Y:S02]  /*e8c0*/  LEA R18, R0, UR42, 0x3 ;  /* 0x0000002a00127c11 */ /* 0x001fe4000f8e18ff */
[----:B------:R-:W-:-:S04]  /*e8d0*/  SHF.L.U32 R3, R3, 0x1f, RZ ;  /* 0x0000001f03037819 */ /* 0x000fc800000006ff */
[----:B------:R-:W0:Y:S02]  /*e8e0*/  SYNCS.PHASECHK.TRANS64.TRYWAIT P0, [R18+URZ+0x38870], R3 ;  /* 0x03887003120075a7 */ /* 0x000e24000800017f */
[----:B0-----:R-:W-:Y:S05]  /*e8f0*/  @!P0 BRA `(.L_x_79) ;  /* 0x0000004000988947 */ /* 0x001fea0003800000 */
.L_x_195:
[----:B------:R-:W-:Y:S05]  /*e900*/  BSYNC B0 ;  /* 0x0000000000007941 */ /* 0x000fea0003800000 */
.L_x_78:
[----:B------:R-:W-:-:S06]  /*e910*/  ULOP3.LUT UR4, UR36, 0x2, URZ, 0xfc, !UPT ;  /* 0x0000000224047892 */ /* 0x000fcc000f8efc3f */
[----:B------:R-:W-:-:S05]  /*e920*/  IMAD.U32 R2, RZ, RZ, UR4 ;  /* 0x00000004ff027e24 */ /* 0x000fca000f8e00ff */
[----:B------:R-:W-:-:S13]  /*e930*/  ISETP.NE.AND P0, PT, R2, 0x3, PT ;  /* 0x000000030200780c */ /* 0x000fda0003f05270 */
[----:B------:R-:W-:Y:S05]  /*e940*/  @!P0 BRA `(.L_x_80) ;  /* 0x0000000000048947 */ /* 0x000fea0003800000 */
[----:B------:R-:W-:Y:S01]  /*e950*/  BPT.TRAP 0x1 ;  /* 0x000000040000795c */ /* 0x000fe20000300000 */
.L_x_80:
[----:B0-----:R-:W-:Y:S01]  /*e960*/  SHF.L.U32 R3, R33, 0x1f, RZ ;  /* 0x0000001f21037819 */ /* 0x001fe200000006ff */
[----:B------:R-:W-:-:S03]  /*e970*/  IMAD.SHL.U32 R2, R0, 0x8000, RZ ;  /* 0x0000800000027824 */ /* 0x000fc600078e00ff */
[----:B------:R-:W0:Y:S02]  /*e980*/  SYNCS.PHASECHK.TRANS64.TRYWAIT P0, [R18+URZ+0x38860], R3 ;  /* 0x03886003120075a7 */ /* 0x000e24000800017f */
[----:B------:R-:W-:Y:S01]  /*e990*/  LOP3.LUT R5, R2, R16, RZ, 0xfc, !PT ;  /* 0x0000001002057212 */ /* 0x000fe200078efcff */
[----:B0-----:R-:W-:Y:S06]  /*e9a0*/  @!P0 BRA `(.L_x_81) ;  /* 0x0000004000808947 */ /* 0x001fec0003800000 */
.L_x_196:
[----:B------:R-:W2:Y:S04]  /*e9b0*/  LDL.LU R23, [R1+0x10] ;  /* 0x0000100001177983 */ /* 0x000ea80000300800 */
[----:B-1----:R-:W0:Y:S01]  /*e9c0*/  LDL.LU R22, [R1+0x4] ;  /* 0x0000040001167983 */ /* 0x002e220000300800 */
[----:B------:R-:W-:Y:S05]  /*e9d0*/  WARPSYNC.ALL ;  /* 0x0000000000007948 */ /* 0x000fea0003800000 */
[----:B----4-:R-:W1:Y:S01]  /*e9e0*/  LDSM.16.MT88.4 R4, [R5+UR42+0x10400] ;  /* 0x0104002a0504783b */ /* 0x010e620008004200 */
[----:B------:R-:W-:Y:S01]  /*e9f0*/  VIADD R19, R2, 0x4000 ;  /* 0x0000400002137836 */ /* 0x000fe20000000000 */
[----:B------:R-:W-:Y:S01]  /*ea00*/  IADD3 R17, R30, R2, R31 ;  /* 0x000000021e117210 */ /* 0x000fe20007ffe01f */
[----:B------:R-:W-:Y:S01]  /*ea10*/  VIADD R21, R2, 0x1000 ;  /* 0x0000100002157836 */ /* 0x000fe20000000000 */
[----:B------:R-:W-:-:S02]  /*ea20*/  ULOP3.LUT UR4, UR36, 0x2, URZ, 0xfc, !UPT ;  /* 0x0000000224047892 */ /* 0x000fc4000f8efc3f */
[-C--:B------:R-:W-:Y:S02]  /*ea30*/  LOP3.LUT R19, R19, R16.reuse, RZ, 0xfc, !PT ;  /* 0x0000001013137212 */ /* 0x080fe400078efcff */
[----:B------:R-:W-:Y:S02]  /*ea40*/  LOP3.LUT R21, R21, R16, RZ, 0xfc, !PT ;  /* 0x0000001015157212 */ /* 0x000fe400078efcff */
[C-C-:B-1----:R-:W-:Y:S02]  /*ea50*/  PRMT R12, R4.reuse, 0x6420, R5.reuse ;  /* 0x00006420040c7816 */ /* 0x142fe40000000005 */
[----:B------:R-:W-:Y:S02]  /*ea60*/  PRMT R13, R4, 0x7531, R5 ;  /* 0x00007531040d7816 */ /* 0x000fe40000000005 */
[C-C-:B---3--:R-:W-:Y:S02]  /*ea70*/  PRMT R14, R6.reuse, 0x6420, R7.reuse ;  /* 0x00006420060e7816 */ /* 0x148fe40000000007 */
[----:B------:R-:W-:-:S02]  /*ea80*/  PRMT R15, R6, 0x7531, R7 ;  /* 0x00007531060f7816 */ /* 0x000fc40000000007 */
[----:B0-----:R-:W-:-:S05]  /*ea90*/  IADD3 R3, R2, R16, R22 ;  /* 0x0000001002037210 */ /* 0x001fca0007ffe016 */
[----:B------:R-:W0:Y:S04]  /*eaa0*/  LDSM.16.MT88.4 R8, [R3+UR42+0x10400] ;  /* 0x0104002a0308783b */ /* 0x000e280008004200 */
[----:B------:R-:W-:Y:S01]  /*eab0*/  STSM.16.M88.4 [R17], R12 ;  /* 0x0000000c11007844 */ /* 0x000fe20000000200 */
[C-C-:B0-----:R-:W-:Y:S02]  /*eac0*/  PRMT R4, R8.reuse, 0x6420, R9.reuse ;  /* 0x0000642008047816 */ /* 0x141fe40000000009 */
[----:B------:R-:W-:Y:S02]  /*ead0*/  PRMT R5, R8, 0x7531, R9 ;  /* 0x0000753108057816 */ /* 0x000fe40000000009 */
[C-C-:B------:R-:W-:Y:S02]  /*eae0*/  PRMT R6, R10.reuse, 0x6420, R11.reuse ;  /* 0x000064200a067816 */ /* 0x140fe4000000000b */
[----:B------:R-:W-:-:S05]  /*eaf0*/  PRMT R7, R10, 0x7531, R11 ;  /* 0x000075310a077816 */ /* 0x000fca000000000b */
[----:B------:R-:W-:Y:S04]  /*eb00*/  STSM.16.M88.4 [R17+0x2000], R4 ;  /* 0x0020000411007844 */ /* 0x000fe80000000200 */
[----:B------:R2:W0:Y:S04]  /*eb10*/  LDSM.16.MT88.4 R4, [R19+UR42+0x10400] ;  /* 0x0104002a1304783b */ /* 0x0004280008004200 */
[----:B------:R-:W1:Y:S01]  /*eb20*/  LDSM.16.MT88.4 R8, [R3+UR42+0x14400] ;  /* 0x0144002a0308783b */ /* 0x000e620008004200 */
[----:B--2---:R-:W-:Y:S02]  /*eb30*/  IADD3 R19, R31, R2, R23 ;  /* 0x000000021f137210 */ /* 0x004fe40007ffe017 */
[----:B0-----:R-:W-:-:S02]  /*eb40*/  PRMT R12, R4, 0x6420, R5 ;  /* 0x00006420040c7816 */ /* 0x001fc40000000005 */
[----:B------:R-:W-:Y:S02]  /*eb50*/  PRMT R13, R4, 0x7531, R5 ;  /* 0x00007531040d7816 */ /* 0x000fe40000000005 */
[C-C-:B------:R-:W-:Y:S02]  /*eb60*/  PRMT R14, R6.reuse, 0x6420, R7.reuse ;  /* 0x00006420060e7816 */ /* 0x140fe40000000007 */
[----:B------:R-:W-:Y:S02]  /*eb70*/  PRMT R15, R6, 0x7531, R7 ;  /* 0x00007531060f7816 */ /* 0x000fe40000000007 */
[C-C-:B-1----:R-:W-:Y:S02]  /*eb80*/  PRMT R4, R8.reuse, 0x6420, R9.reuse ;  /* 0x0000642008047816 */ /* 0x142fe40000000009 */
[----:B------:R-:W-:Y:S01]  /*eb90*/  PRMT R5, R8, 0x7531, R9 ;  /* 0x0000753108057816 */ /* 0x000fe20000000009 */
[----:B------:R-:W-:Y:S01]  /*eba0*/  STSM.16.M88.4 [R17+0x4000], R12 ;  /* 0x0040000c11007844 */ /* 0x000fe20000000200 */
[----:B------:R-:W-:-:S02]  /*ebb0*/  PRMT R6, R10, 0x6420, R11 ;  /* 0x000064200a067816 */ /* 0x000fc4000000000b */
[----:B------:R-:W-:-:S05]  /*ebc0*/  PRMT R7, R10, 0x7531, R11 ;  /* 0x000075310a077816 */ /* 0x000fca000000000b */
[----:B------:R-:W-:Y:S04]  /*ebd0*/  STSM.16.M88.4 [R17+0x6000], R4 ;  /* 0x0060000411007844 */ /* 0x000fe80000000200 */
[----:B------:R0:W1:Y:S04]  /*ebe0*/  LDSM.16.MT88.4 R4, [R21+UR42+0x10400] ;  /* 0x0104002a1504783b */ /* 0x0000680008004200 */
[----:B------:R-:W2:Y:S01]  /*ebf0*/  LDSM.16.MT88.4 R8, [R3+UR42+0x11400] ;  /* 0x0114002a0308783b */ /* 0x000ea20008004200 */
[----:B0-----:R-:W-:Y:S02]  /*ec00*/  VIADD R21, R2, 0x3000 ;  /* 0x0000300002157836 */ /* 0x001fe40000000000 */
[----:B------:R-:W-:-:S03]  /*ec10*/  IMAD.IADD R17, R30, 0x1, R19 ;  /* 0x000000011e117824 */ /* 0x000fc600078e0213 */
[----:B------:R-:W-:Y:S01]  /*ec20*/  LOP3.LUT R21, R21, R16, RZ, 0xfc, !PT ;  /* 0x0000001015157212 */ /* 0x000fe200078efcff */
[----:B------:R-:W-:-:S05]  /*ec30*/  VIADD R19, R2, 0x5000 ;  /* 0x0000500002137836 */ /* 0x000fca0000000000 */
[----:B------:R-:W-:Y:S01]  /*ec40*/  LOP3.LUT R20, R19, R16, RZ, 0xfc, !PT ;  /* 0x0000001013147212 */ /* 0x000fe200078efcff */
[----:B------:R-:W-:Y:S01]  /*ec50*/  VIADD R19, R2, 0x2000 ;  /* 0x0000200002137836 */ /* 0x000fe20000000000 */
[C-C-:B-1----:R-:W-:Y:S02]  /*ec60*/  PRMT R12, R4.reuse, 0x6420, R5.reuse ;  /* 0x00006420040c7816 */ /* 0x142fe40000000005 */
[----:B------:R-:W-:Y:S02]  /*ec70*/  PRMT R13, R4, 0x7531, R5 ;  /* 0x00007531040d7816 */ /* 0x000fe40000000005 */
[C-C-:B------:R-:W-:Y:S02]  /*ec80*/  PRMT R14, R6.reuse, 0x6420, R7.reuse ;  /* 0x00006420060e7816 */ /* 0x140fe40000000007 */
[----:B------:R-:W-:Y:S02]  /*ec90*/  PRMT R15, R6, 0x7531, R7 ;  /* 0x00007531060f7816 */ /* 0x000fe40000000007 */
[----:B--2---:R-:W-:-:S02]  /*eca0*/  PRMT R4, R8, 0x6420, R9 ;  /* 0x0000642008047816 */ /* 0x004fc40000000009 */
[----:B------:R-:W-:Y:S01]  /*ecb0*/  PRMT R5, R8, 0x7531, R9 ;  /* 0x0000753108057816 */ /* 0x000fe20000000009 */
[----:B------:R-:W-:Y:S01]  /*ecc0*/  STSM.16.M88.4 [R17], R12 ;  /* 0x0000000c11007844 */ /* 0x000fe20000000200 */
[C-C-:B------:R-:W-:Y:S02]  /*ecd0*/  PRMT R6, R10.reuse, 0x6420, R11.reuse ;  /* 0x000064200a067816 */ /* 0x140fe4000000000b */
[----:B------:R-:W-:-:S05]  /*ece0*/  PRMT R7, R10, 0x7531, R11 ;  /* 0x000075310a077816 */ /* 0x000fca000000000b */
[----:B------:R-:W-:Y:S04]  /*ecf0*/  STSM.16.M88.4 [R17+0x2000], R4 ;  /* 0x0020000411007844 */ /* 0x000fe80000000200 */
[----:B------:R0:W1:Y:S04]  /*ed00*/  LDSM.16.MT88.4 R4, [R20+UR42+0x10400] ;  /* 0x0104002a1404783b */ /* 0x0000680008004200 */
[----:B------:R-:W2:Y:S01]  /*ed10*/  LDSM.16.MT88.4 R8, [R3+UR42+0x15400] ;  /* 0x0154002a0308783b */ /* 0x000ea20008004200 */
[----:B0-----:R-:W-:Y:S02]  /*ed20*/  LOP3.LUT R20, R19, R16, RZ, 0xfc, !PT ;  /* 0x0000001013147212 */ /* 0x001fe400078efcff */
[----:B------:R-:W-:-:S02]  /*ed30*/  IADD3 R19, R31, R2, R22 ;  /* 0x000000021f137210 */ /* 0x000fc40007ffe016 */
[C-C-:B-1----:R-:W-:Y:S02]  /*ed40*/  PRMT R12, R4.reuse, 0x6420, R5.reuse ;  /* 0x00006420040c7816 */ /* 0x142fe40000000005 */
[----:B------:R-:W-:Y:S02]  /*ed50*/  PRMT R13, R4, 0x7531, R5 ;  /* 0x00007531040d7816 */ /* 0x000fe40000000005 */
[C-C-:B------:R-:W-:Y:S02]  /*ed60*/  PRMT R14, R6.reuse, 0x6420, R7.reuse ;  /* 0x00006420060e7816 */ /* 0x140fe40000000007 */
[----:B------:R-:W-:Y:S02]  /*ed70*/  PRMT R15, R6, 0x7531, R7 ;  /* 0x00007531060f7816 */ /* 0x000fe40000000007 */
[C-C-:B--2---:R-:W-:Y:S02]  /*ed80*/  PRMT R4, R8.reuse, 0x6420, R9.reuse ;  /* 0x0000642008047816 */ /* 0x144fe40000000009 */
[----:B------:R-:W-:Y:S01]  /*ed90*/  PRMT R5, R8, 0x7531, R9 ;  /* 0x0000753108057816 */ /* 0x000fe20000000009 */
[----:B------:R-:W-:Y:S01]  /*eda0*/  STSM.16.M88.4 [R17+0x4000], R12 ;  /* 0x0040000c11007844 */ /* 0x000fe20000000200 */
[----:B------:R-:W-:-:S02]  /*edb0*/  PRMT R6, R10, 0x6420, R11 ;  /* 0x000064200a067816 */ /* 0x000fc4000000000b */
[----:B------:R-:W-:-:S05]  /*edc0*/  PRMT R7, R10, 0x7531, R11 ;  /* 0x000075310a077816 */ /* 0x000fca000000000b */
[----:B------:R0:W-:Y:S04]  /*edd0*/  STSM.16.M88.4 [R17+0x6000], R4 ;  /* 0x0060000411007844 */ /* 0x0001e80000000200 */
[----:B------:R-:W1:Y:S04]  /*ede0*/  LDSM.16.MT88.4 R4, [R20+UR42+0x10400] ;  /* 0x0104002a1404783b */ /* 0x000e680008004200 */
[----:B------:R-:W2:Y:S01]  /*edf0*/  LDSM.16.MT88.4 R8, [R3+UR42+0x12400] ;  /* 0x0124002a0308783b */ /* 0x000ea20008004200 */
[----:B0-----:R-:W-:Y:S02]  /*ee00*/  IMAD.IADD R17, R30, 0x1, R19 ;  /* 0x000000011e117824 */ /* 0x001fe400078e0213 */
[----:B------:R-:W-:-:S05]  /*ee10*/  VIADD R19, R2, 0x6000 ;  /* 0x0000600002137836 */ /* 0x000fca0000000000 */
[----:B------:R-:W-:Y:S02]  /*ee20*/  LOP3.LUT R19, R19, R16, RZ, 0xfc, !PT ;  /* 0x0000001013137212 */ /* 0x000fe400078efcff */
        /* <DEDUP_REMOVED lines=12> */
[----:B0-----:R-:W-:Y:S01]  /*eef0*/  IADD3 R19, R2, R22, R23 ;  /* 0x0000001602137210 */ /* 0x001fe20007ffe017 */
[----:B------:R-:W-:-:S03]  /*ef00*/  IMAD.U32 R22, RZ, RZ, UR4 ;  /* 0x00000004ff167e24 */ /* 0x000fc6000f8e00ff */
[----:B------:R-:W-:Y:S01]  /*ef10*/  IADD3 R30, R30, R19, R31 ;  /* 0x000000131e1e7210 */ /* 0x000fe20007ffe01f */
[----:B------:R-:W-:Y:S01]  /*ef20*/  VIADD R19, R2, 0x7000 ;  /* 0x0000700002137836 */ /* 0x000fe20000000000 */
[----:B------:R-:W-:-:S04]  /*ef30*/  ISETP.NE.AND P0, PT, R22, 0x3, PT ;  /* 0x000000031600780c */ /* 0x000fc80003f05270 */
[----:B------:R-:W-:Y:S02]  /*ef40*/  LOP3.LUT R19, R19, R16, RZ, 0xfc, !PT ;  /* 0x0000001013137212 */ /* 0x000fe400078efcff */
[C-C-:B-1----:R-:W-:Y:S02]  /*ef50*/  PRMT R12, R4.reuse, 0x6420, R5.reuse ;  /* 0x00006420040c7816 */ /* 0x142fe40000000005 */
[----:B------:R-:W-:Y:S02]  /*ef60*/  PRMT R13, R4, 0x7531, R5 ;  /* 0x00007531040d7816 */ /* 0x000fe40000000005 */
[C-C-:B------:R-:W-:Y:S02]  /*ef70*/  PRMT R14, R6.reuse, 0x6420, R7.reuse ;  /* 0x00006420060e7816 */ /* 0x140fe40000000007 */
[----:B------:R-:W-:Y:S02]  /*ef80*/  PRMT R15, R6, 0x7531, R7 ;  /* 0x00007531060f7816 */ /* 0x000fe40000000007 */
[----:B--2---:R-:W-:-:S02]  /*ef90*/  PRMT R4, R8, 0x6420, R9 ;  /* 0x0000642008047816 */ /* 0x004fc40000000009 */
[----:B------:R-:W-:Y:S01]  /*efa0*/  PRMT R5, R8, 0x7531, R9 ;  /* 0x0000753108057816 */ /* 0x000fe20000000009 */
[----:B------:R-:W-:Y:S01]  /*efb0*/  STSM.16.M88.4 [R17+0x4000], R12 ;  /* 0x0040000c11007844 */ /* 0x000fe20000000200 */
[C-C-:B------:R-:W-:Y:S02]  /*efc0*/  PRMT R6, R10.reuse, 0x6420, R11.reuse ;  /* 0x000064200a067816 */ /* 0x140fe4000000000b */
[----:B------:R-:W-:-:S05]  /*efd0*/  PRMT R7, R10, 0x7531, R11 ;  /* 0x000075310a077816 */ /* 0x000fca000000000b */
[----:B------:R-:W-:Y:S04]  /*efe0*/  STSM.16.M88.4 [R17+0x6000], R4 ;  /* 0x0060000411007844 */ /* 0x000fe80000000200 */
[----:B------:R-:W0:Y:S04]  /*eff0*/  LDSM.16.MT88.4 R4, [R21+UR42+0x10400] ;  /* 0x0104002a1504783b */ /* 0x000e280008004200 */
[----:B------:R-:W1:Y:S01]  /*f000*/  LDSM.16.MT88.4 R8, [R3+UR42+0x13400] ;  /* 0x0134002a0308783b */ /* 0x000e620008004200 */
[C-C-:B0-----:R-:W-:Y:S02]  /*f010*/  PRMT R12, R4.reuse, 0x6420, R5.reuse ;  /* 0x00006420040c7816 */ /* 0x141fe40000000005 */
[----:B------:R-:W-:-:S02]  /*f020*/  PRMT R13, R4, 0x7531, R5 ;  /* 0x00007531040d7816 */ /* 0x000fc40000000005 */
[C-C-:B------:R-:W-:Y:S02]  /*f030*/  PRMT R14, R6.reuse, 0x6420, R7.reuse ;  /* 0x00006420060e7816 */ /* 0x140fe40000000007 */
[----:B------:R-:W-:Y:S02]  /*f040*/  PRMT R15, R6, 0x7531, R7 ;  /* 0x00007531060f7816 */ /* 0x000fe40000000007 */
[C-C-:B-1----:R-:W-:Y:S02]  /*f050*/  PRMT R4, R8.reuse, 0x6420, R9.reuse ;  /* 0x0000642008047816 */ /* 0x142fe40000000009 */
[----:B------:R-:W-:Y:S01]  /*f060*/  PRMT R5, R8, 0x7531, R9 ;  /* 0x0000753108057816 */ /* 0x000fe20000000009 */
[----:B------:R-:W-:Y:S01]  /*f070*/  STSM.16.M88.4 [R30], R12 ;  /* 0x0000000c1e007844 */ /* 0x000fe20000000200 */
        /* <DEDUP_REMOVED lines=23> */
.L_x_82:
[----:B-1----:R1:W-:Y:S01]  /*f1f0*/  SYNCS.ARRIVE.TRANS64.A1T0 RZ, [R18+URZ+0x38850], RZ ;  /* 0x038850ff12ff79a7 */ /* 0x0023e2000810003f */
[----:B------:R-:W-:Y:S06]  /*f200*/  BAR.SYNC.DEFER_BLOCKING 0x2, 0x80 ;  /* 0x0082000000007b1d */ /* 0x000fec0000010000 */
[----:B------:R-:W-:Y:S05]  /*f210*/  @!P1 BRA `(.L_x_83) ;  /* 0x0000000000049947 */ /* 0x000fea0003800000 */
[----:B------:R-:W-:Y:S01]  /*f220*/  BPT.TRAP 0x1 ;  /* 0x000000040000795c */ /* 0x000fe20000300000 */
.L_x_83:
[----:B------:R-:W2:Y:S01]  /*f230*/  S2R R2, SR_CgaCtaId ;  /* 0x0000000000027919 */ /* 0x000ea20000008800 */
[----:B-1----:R-:W-:Y:S02]  /*f240*/  VIADD R18, R18, 0x38880 ;  /* 0x0003888012127836 */ /* 0x002fe40000000000 */
[----:B------:R-:W-:-:S05]  /*f250*/  VIADD R0, R0, 0x1 ;  /* 0x0000000100007836 */ /* 0x000fca0000000000 */
[----:B------:R-:W-:-:S04]  /*f260*/  ISETP.NE.AND P0, PT, R0, 0x2, PT ;  /* 0x000000020000780c */ /* 0x000fc80003f05270 */
[----:B0-----:R-:W-:Y:S02]  /*f270*/  SEL R4, RZ, 0x1, P0 ;  /* 0x00000001ff047807 */ /* 0x001fe40000000000 */
[----:B------:R-:W-:Y:S02]  /*f280*/  SEL R0, R0, RZ, P0 ;  /* 0x000000ff00007207 */ /* 0x000fe40000000000 */
[----:B------:R-:W-:Y:S02]  /*f290*/  LOP3.LUT R33, R33, R4, RZ, 0x3c, !PT ;  /* 0x0000000421217212 */ /* 0x000fe400078e3cff */
[----:B--2---:R-:W-:Y:S01]  /*f2a0*/  PRMT R18, R2, 0x654, R18 ;  /* 0x0000065402127816 */ /* 0x004fe20000000012 */
[----:B------:R-:W-:-:S03]  /*f2b0*/  IMAD.MOV.U32 R2, RZ, RZ, RZ ;  /* 0x000000ffff027224 */ /* 0x000fc600078e00ff */
[----:B------:R0:W-:Y:S04]  /*f2c0*/  SYNCS.ARRIVE.TRANS64.RED.A1T0 RZ, [R18+URZ], RZ ;  /* 0x000000ff12ff79a7 */ /* 0x0001e8000810043f */
.L_x_40:
[----:B------:R-:W1:Y:S01]  /*f2d0*/  S2R R4, SR_CgaCtaId ;  /* 0x0000000000047919 */ /* 0x000e620000008800 */
[----:B------:R-:W-:Y:S02]  /*f2e0*/  MOV R3, 0x400 ;  /* 0x0000040000037802 */ /* 0x000fe40000000f00 */
[----:B------:R-:W-:Y:S02]  /*f2f0*/  SHF.L.U32 R2, R2, 0x1f, RZ ;  /* 0x0000001f02027819 */ /* 0x000fe400000006ff */
[----:B-1----:R-:W-:-:S04]  /*f300*/  LEA R5, R4, R3, 0x18 ;  /* 0x0000000304057211 */ /* 0x002fc800078ec0ff */
[----:B------:R-:W1:Y:S02]  /*f310*/  SYNCS.PHASECHK.TRANS64.TRYWAIT P0, [R5+URZ+0x38820], R2 ;  /* 0x03882002050075a7 */ /* 0x000e64000800017f */
[----:B-1----:R-:W-:Y:S05]  /*f320*/  @!P0 BRA `(.L_x_84) ;  /* 0x0000003800348947 */ /* 0x002fea0003800000 */
.L_x_197:
[----:B------:R-:W2:Y:S02]  /*f330*/  S2R R3, SR_TID.X ;  /* 0x0000000000037919 */ /* 0x000ea40000002100 */
[----:B--2---:R-:W-:-:S04]  /*f340*/  SHF.R.U32.HI R3, RZ, 0x5, R3 ;  /* 0x00000005ff037819 */ /* 0x004fc80000011603 */
[----:B------:R-:W-:-:S05]  /*f350*/  LOP3.LUT R3, R3, 0x3, RZ, 0xc0, !PT ;  /* 0x0000000303037812 */ /* 0x000fca00078ec0ff */
[----:B-1----:R-:W1:Y:S02]  /*f360*/  SHFL.IDX PT, R2, R3, RZ, 0x1f ;  /* 0x00001fff03027589 */ /* 0x002e6400000e0000 */
[----:B-1----:R-:W-:-:S13]  /*f370*/  ISETP.NE.AND P0, PT, R2, RZ, PT ;  /* 0x000000ff0200720c */ /* 0x002fda0003f05270 */
[----:B------:R-:W-:Y:S05]  /*f380*/  @P0 BRA `(.L_x_8) ;  /* 0x0000000000a00947 */ /* 0x000fea0003800000 */
[----:B------:R-:W-:-:S13]  /*f390*/  ELECT P0, URZ, PT ;  /* 0x00000000003f782f */ /* 0x000fda0003800000 */
[----:B------:R-:W-:Y:S05]  /*f3a0*/  @!P0 BRA `(.L_x_8) ;  /* 0x0000000000988947 */ /* 0x000fea0003800000 */
[----:B------:R-:W-:-:S06]  /*f3b0*/  ULOP3.LUT UR4, UR36, 0x2, URZ, 0xfc, !UPT ;  /* 0x0000000224047892 */ /* 0x000fcc000f8efc3f */
[----:B------:R-:W-:-:S05]  /*f3c0*/  IMAD.U32 R2, RZ, RZ, UR4 ;  /* 0x00000004ff027e24 */ /* 0x000fca000f8e00ff */
[----:B------:R-:W-:-:S13]  /*f3d0*/  ISETP.NE.AND P0, PT, R2, 0x3, PT ;  /* 0x000000030200780c */ /* 0x000fda0003f05270 */
[----:B------:R-:W-:Y:S05]  /*f3e0*/  @!P0 BRA `(.L_x_85) ;  /* 0x0000000000048947 */ /* 0x000fea0003800000 */
[----:B------:R-:W-:Y:S01]  /*f3f0*/  BPT.TRAP 0x1 ;  /* 0x000000040000795c */ /* 0x000fe20000300000 */
.L_x_85:
[C---:B------:R-:W-:Y:S01]  /*f400*/  IMAD R4, R0.reuse, 0x8, R5 ;  /* 0x0000000800047824 */ /* 0x040fe200078e0205 */
[----:B------:R-:W-:Y:S01]  /*f410*/  SHF.L.U32 R3, R33, 0x1f, RZ ;  /* 0x0000001f21037819 */ /* 0x000fe200000006ff */
[----:B------:R-:W-:-:S03]  /*f420*/  VIADD R0, R0, 0x1 ;  /* 0x0000000100007836 */ /* 0x000fc60000000000 */
[----:B------:R-:W1:Y:S02]  /*f430*/  SYNCS.PHASECHK.TRANS64.TRYWAIT P1, [R4+URZ+0x38840], R3 ;  /* 0x03884003040075a7 */ /* 0x000e64000802017f */
[----:B------:R-:W-:-:S04]  /*f440*/  ISETP.NE.AND P2, PT, R0, 0x2, PT ;  /* 0x000000020000780c */ /* 0x000fc80003f45270 */
[----:B------:R-:W-:Y:S01]  /*f450*/  SEL R2, RZ, 0x1, P2 ;  /* 0x00000001ff027807 */ /* 0x000fe20001000000 */
[----:B-1----:R-:W-:Y:S08]  /*f460*/  @!P1 BRA `(.L_x_86) ;  /* 0x0000003400f89947 */ /* 0x002ff00003800000 */
.L_x_198:
[----:B------:R-:W-:Y:S02]  /*f470*/  SEL R0, R0, RZ, P2 ;  /* 0x000000ff00007207 */ /* 0x000fe40001000000 */
[----:B------:R-:W-:Y:S01]  /*f480*/  LOP3.LUT R2, R33, R2, RZ, 0x3c, !PT ;  /* 0x0000000221027212 */ /* 0x000fe200078e3cff */
[----:B------:R-:W-:Y:S06]  /*f490*/  @!P0 BRA `(.L_x_87) ;  /* 0x0000000000048947 */ /* 0x000fec0003800000 */
[----:B------:R-:W-:Y:S01]  /*f4a0*/  BPT.TRAP 0x1 ;  /* 0x000000040000795c */ /* 0x000fe20000300000 */
.L_x_87:
[----:B------:R-:W-:Y:S01]  /*f4b0*/  IMAD R5, R0, 0x8, R5 ;  /* 0x0000000800057824 */ /* 0x000fe200078e0205 */
[----:B------:R-:W-:-:S04]  /*f4c0*/  SHF.L.U32 R0, R2, 0x1f, RZ ;  /* 0x0000001f02007819 */ /* 0x000fc800000006ff */
[----:B------:R-:W2:Y:S02]  /*f4d0*/  SYNCS.PHASECHK.TRANS64.TRYWAIT P1, [R5+URZ+0x38840], R0 ;  /* 0x03884000050075a7 */ /* 0x000ea4000802017f */
[----:B--2---:R-:W-:Y:S05]  /*f4e0*/  @!P1 BRA `(.L_x_88) ;  /* 0x0000003400ec9947 */ /* 0x004fea0003800000 */
.L_x_199:
[----:B------:R-:W-:Y:S05]  /*f4f0*/  @!P0 BRA `(.L_x_89) ;  /* 0x0000000000048947 */ /* 0x000fea0003800000 */
[----:B------:R-:W-:Y:S01]  /*f500*/  BPT.TRAP 0x1 ;  /* 0x000000040000795c */ /* 0x000fe20000300000 */
.L_x_89:
[----:B------:R-:W3:Y:S02]  /*f510*/  SYNCS.PHASECHK.TRANS64.TRYWAIT P1, [R4+URZ+0x38860], R3 ;  /* 0x03886003040075a7 */ /* 0x000ee4000802017f */
[----:B---3--:R-:W-:Y:S05]  /*f520*/  @!P1 BRA `(.L_x_90) ;  /* 0x0000003400f09947 */ /* 0x008fea0003800000 */
.L_x_200:
[----:B------:R-:W-:Y:S05]  /*f530*/  @!P0 BRA `(.L_x_91) ;  /* 0x0000000000048947 */ /* 0x000fea0003800000 */
[----:B------:R-:W-:Y:S01]  /*f540*/  BPT.TRAP 0x1 ;  /* 0x000000040000795c */ /* 0x000fe20000300000 */
.L_x_91:
[----:B------:R-:W4:Y:S02]  /*f550*/  SYNCS.PHASECHK.TRANS64.TRYWAIT P1, [R5+URZ+0x38860], R0 ;  /* 0x03886000050075a7 */ /* 0x000f24000802017f */
[----:B----4-:R-:W-:Y:S05]  /*f560*/  @!P1 BRA `(.L_x_92) ;  /* 0x0000003400f49947 */ /* 0x010fea0003800000 */
.L_x_201:
[----:B------:R-:W-:Y:S05]  /*f570*/  @!P0 BRA `(.L_x_93) ;  /* 0x0000000000048947 */ /* 0x000fea0003800000 */
[----:B------:R-:W-:Y:S01]  /*f580*/  BPT.TRAP 0x1 ;  /* 0x000000040000795c */ /* 0x000fe20000300000 */
.L_x_93:
[----:B------:R-:W0:Y:S02]  /*f590*/  SYNCS.PHASECHK.TRANS64.TRYWAIT P1, [R4+URZ+0x38880], R3 ;  /* 0x03888003040075a7 */ /* 0x000e24000802017f */
[----:B0-----:R-:W-:Y:S05]  /*f5a0*/  @!P1 BRA `(.L_x_94) ;  /* 0x0000003400f89947 */ /* 0x001fea0003800000 */
.L_x_202:
[----:B------:R-:W-:Y:S05]  /*f5b0*/  @!P0 BRA `(.L_x_95) ;  /* 0x0000000000048947 */ /* 0x000fea0003800000 */
[----:B------:R-:W-:Y:S01]  /*f5c0*/  BPT.TRAP 0x1 ;  /* 0x000000040000795c */ /* 0x000fe20000300000 */
.L_x_95:
[----:B------:R0:W0:Y:S02]  /*f5d0*/  SYNCS.PHASECHK.TRANS64.TRYWAIT P0, [R5+URZ+0x38880], R0 ;  /* 0x03888000050075a7 */ /* 0x000024000800017f */
[----:B0-----:R-:W-:Y:S05]  /*f5e0*/  @!P0 NANOSLEEP.SYNCS 0x989680 ;  /* 0x009896800000895d */ /* 0x001fea0003900000 */
[----:B------:R-:W0:Y:S02]  /*f5f0*/  @!P0 SYNCS.PHASECHK.TRANS64 P0, [R5+URZ+0x38880], R0 ;  /* 0x03888000050085a7 */ /* 0x000e24000800007f */
[----:B0-----:R-:W-:Y:S05]  /*f600*/  @!P0 BRA `(.L_x_95) ;  /* 0xfffffffc00f08947 */ /* 0x001fea000383ffff */
.L_x_8:
[----:B------:R-:W-:Y:S05]  /*f610*/  BSYNC B6 ;  /* 0x0000000000067941 */ /* 0x000fea0003800000 */
.L_x_5:
[----:B------:R-:W-:Y:S05]  /*f620*/  EXIT ;  /* 0x000000000000794d */ /* 0x000fea0003800000 */
.L_x_12:
[----:B0-----:R-:W-:-:S04]  /*f630*/  IMAD.U32 R3, RZ, RZ, UR41 ;  /* 0x00000029ff037e24 */ /* 0x001fc8000f8e00ff */
[----:B------:R0:W1:Y:S03]  /*f640*/  SYNCS.PHASECHK.TRANS64.TRYWAIT P0, [R3+URZ+0x38800], R6 ;  /* 0x03880006030075a7 */ /* 0x000066000800017f */
[----:B-1----:R-:W-:Y:S05]  /*f650*/  @!P0 NANOSLEEP.SYNCS 0x989680 ;  /* 0x009896800000895d */ /* 0x002fea0003900000 */
[----:B------:R-:W1:Y:S02]  /*f660*/  @!P0 SYNCS.PHASECHK.TRANS64 P0, [R3+URZ+0x38800], R6 ;  /* 0x03880006030085a7 */ /* 0x000e64000800007f */
[----:B-1----:R-:W-:Y:S05]  /*f670*/  @!P0 BRA `(.L_x_12) ;  /* 0xfffffffc00ec8947 */ /* 0x002fea000383ffff */
[----:B------:R-:W-:Y:S05]  /*f680*/  BRA `(.L_x_96) ;  /* 0xffffff2000387947 */ /* 0x000fea000383ffff */
.L_x_16:
[----:B0-----:R-:W-:-:S04]  /*f690*/  IMAD.U32 R3, RZ, RZ, UR41 ;  /* 0x00000029ff037e24 */ /* 0x001fc8000f8e00ff */
[----:B------:R0:W2:Y:S03]  /*f6a0*/  SYNCS.PHASECHK.TRANS64.TRYWAIT P1, [R3+URZ+0x38830], R6 ;  /* 0x03883006030075a7 */ /* 0x0000a6000802017f */
[----:B--2---:R-:W-:Y:S05]  /*f6b0*/  @!P1 NANOSLEEP.SYNCS 0x989680 ;  /* 0x009896800000995d */ /* 0x004fea0003900000 */
[----:B------:R-:W2:Y:S02]  /*f6c0*/  @!P1 SYNCS.PHASECHK.TRANS64 P1, [R3+URZ+0x38830], R6 ;  /* 0x03883006030095a7 */ /* 0x000ea4000802007f */
[----:B--2---:R-:W-:Y:S05]  /*f6d0*/  @!P1 BRA `(.L_x_16) ;  /* 0xfffffffc00ec9947 */ /* 0x004fea000383ffff */
[----:B------:R-:W-:Y:S05]  /*f6e0*/  BRA `(.L_x_15) ;  /* 0xffffff2000547947 */ /* 0x000fea000383ffff */
.L_x_21:
[----:B-1----:R-:W-:-:S04]  /*f6f0*/  IMAD.U32 R7, RZ, RZ, UR41 ;  /* 0x00000029ff077e24 */ /* 0x002fc8000f8e00ff */
[----:B------:R1:W2:Y:S03]  /*f700*/  SYNCS.PHASECHK.TRANS64.TRYWAIT P1, [R7+URZ+0x38850], R6 ;  /* 0x03885006070075a7 */ /* 0x0002a6000802017f */
[----:B--2---:R-:W-:Y:S05]  /*f710*/  @!P1 NANOSLEEP.SYNCS 0x989680 ;  /* 0x009896800000995d */ /* 0x004fea0003900000 */
[----:B------:R-:W2:Y:S02]  /*f720*/  @!P1 SYNCS.PHASECHK.TRANS64 P1, [R7+URZ+0x38850], R6 ;  /* 0x03885006070095a7 */ /* 0x000ea4000802007f */
[----:B--2---:R-:W-:Y:S05]  /*f730*/  @!P1 BRA `(.L_x_21) ;  /* 0xfffffffc00ec9947 */ /* 0x004fea000383ffff */
[----:B------:R-:W-:Y:S05]  /*f740*/  BRA `(.L_x_20) ;  /* 0xffffff3c00fc7947 */ /* 0x000fea000383ffff */
.L_x_27:
[----:B0-----:R-:W-:Y:S02]  /*f750*/  IMAD.U32 R0, RZ, RZ, UR49 ;  /* 0x00000031ff007e24 */ /* 0x001fe4000f8e00ff */
[----:B------:R-:W-:-:S04]  /*f760*/  IMAD.U32 R3, RZ, RZ, UR52 ;  /* 0x00000034ff037e24 */ /* 0x000fc8000f8e00ff */
[----:B------:R0:W1:Y:S03]  /*f770*/  SYNCS.PHASECHK.TRANS64.TRYWAIT P2, [R0+URZ+0x38830], R3 ;  /* 0x03883003000075a7 */ /* 0x000066000804017f */
[----:B-1----:R-:W-:Y:S05]  /*f780*/  @!P2 NANOSLEEP.SYNCS 0x989680 ;  /* 0x009896800000a95d */ /* 0x002fea0003900000 */
[----:B------:R-:W1:Y:S02]  /*f790*/  @!P2 SYNCS.PHASECHK.TRANS64 P2, [R0+URZ+0x38830], R3 ;  /* 0x038830030000a5a7 */ /* 0x000e64000804007f */
[----:B-1----:R-:W-:Y:S05]  /*f7a0*/  @!P2 BRA `(.L_x_27) ;  /* 0xfffffffc00e8a947 */ /* 0x002fea000383ffff */
[----:B------:R-:W-:Y:S05]  /*f7b0*/  BRA `(.L_x_26) ;  /* 0xffffff4000dc7947 */ /* 0x000fea000383ffff */
.L_x_32:
[----:B-1----:R-:W-:Y:S02]  /*f7c0*/  IMAD.U32 R6, RZ, RZ, UR49 ;  /* 0x00000031ff067e24 */ /* 0x002fe4000f8e00ff */
[----:B------:R-:W-:-:S04]  /*f7d0*/  IMAD.U32 R7, RZ, RZ, UR52 ;  /* 0x00000034ff077e24 */ /* 0x000fc8000f8e00ff */
[----:B------:R1:W2:Y:S03]  /*f7e0*/  SYNCS.PHASECHK.TRANS64.TRYWAIT P2, [R6+URZ+0x38850], R7 ;  /* 0x03885007060075a7 */ /* 0x0002a6000804017f */
[----:B--2---:R-:W-:Y:S05]  /*f7f0*/  @!P2 NANOSLEEP.SYNCS 0x989680 ;  /* 0x009896800000a95d */ /* 0x004fea0003900000 */
[----:B------:R-:W2:Y:S02]  /*f800*/  @!P2 SYNCS.PHASECHK.TRANS64 P2, [R6+URZ+0x38850], R7 ;  /* 0x038850070600a5a7 */ /* 0x000ea4000804007f */
[----:B--2---:R-:W-:Y:S05]  /*f810*/  @!P2 BRA `(.L_x_32) ;  /* 0xfffffffc00e8a947 */ /* 0x004fea000383ffff */
[----:B------:R-:W-:Y:S05]  /*f820*/  BRA `(.L_x_31) ;  /* 0xffffff60006c7947 */ /* 0x000fea000383ffff */
.L_x_46:
[----:B------:R-:W-:Y:S02]  /*f830*/  IMAD.MOV.U32 R13, RZ, RZ, R19 ;  /* 0x000000ffff0d7224 */ /* 0x000fe400078e0013 */
[----:B------:R-:W-:Y:S02]  /*f840*/  IMAD.MOV.U32 R12, RZ, RZ, RZ ;  /* 0x000000ffff0c7224 */ /* 0x000fe400078e00ff */
[----:B------:R-:W-:Y:S02]  /*f850*/  IMAD.MOV.U32 R11, RZ, RZ, 0x1f ;  /* 0x0000001fff0b7424 */ /* 0x000fe400078e00ff */
[----:B------:R-:W-:-:S07]  /*f860*/  IMAD.MOV.U32 R15, RZ, RZ, -0x1 ;  /* 0xffffffffff0f7424 */ /* 0x000fce00078e00ff */
[----:B0----5:R-:W-:Y:S05]  /*f870*/  WARPSYNC.COLLECTIVE R15, `(.L_x_97) ;  /* 0x000000000f087348 */ /* 0x021fea0003c00000 */
[----:B------:R1:W2:Y:S02]  /*f880*/  SHFL.IDX P6, R14, R13, R12, R11 ;  /* 0x0000000c0d0e7389 */ /* 0x0002a400000c000b */
[----:B012--5:R-:W-:Y:S01]  /*f890*/  ENDCOLLECTIVE ;  /* 0x000000000000791b */ /* 0x027fe20003800000 */
.L_x_97:
[----:B------:R-:W-:Y:S05]  /*f8a0*/  BRA `(.L_x_98) ;  /* 0xffffffb800cc7947 */ /* 0x000fea000383ffff */
.L_x_48:
[----:B0-----:R0:W1:Y:S02]  /*f8b0*/  SYNCS.PHASECHK.TRANS64.TRYWAIT P0, [R22+URZ+0x38880], R20 ;  /* 0x03888014160075a7 */ /* 0x001064000800017f */
[----:B-1----:R-:W-:Y:S05]  /*f8c0*/  @!P0 NANOSLEEP.SYNCS 0x989680 ;  /* 0x009896800000895d */ /* 0x002fea0003900000 */
[----:B------:R-:W1:Y:S02]  /*f8d0*/  @!P0 SYNCS.PHASECHK.TRANS64 P0, [R22+URZ+0x38880], R20 ;  /* 0x03888014160085a7 */ /* 0x000e64000800007f */
[----:B-1----:R-:W-:Y:S05]  /*f8e0*/  @!P0 BRA `(.L_x_48) ;  /* 0xfffffffc00f08947 */ /* 0x002fea000383ffff */
[----:B------:R-:W-:Y:S05]  /*f8f0*/  BRA `(.L_x_99) ;  /* 0xffffffbc001c7947 */ /* 0x000fea000383ffff */
.L_x_49:
[----:B------:R-:W-:Y:S01]  /*f900*/  BSSY B0, `(.L_x_100) ;  /* 0x0000008000007945 */ /* 0x000fe20003800000 */
[----:B------:R-:W-:Y:S02]  /*f910*/  IMAD.MOV.U32 R13, RZ, RZ, R7 ;  /* 0x000000ffff0d7224 */ /* 0x000fe400078e0007 */
[----:B------:R-:W-:Y:S02]  /*f920*/  IMAD.MOV.U32 R12, RZ, RZ, RZ ;  /* 0x000000ffff0c7224 */ /* 0x000fe400078e00ff */
[----:B------:R-:W-:Y:S02]  /*f930*/  IMAD.MOV.U32 R11, RZ, RZ, 0x181f ;  /* 0x0000181fff0b7424 */ /* 0x000fe400078e00ff */
[----:B------:R-:W-:-:S07]  /*f940*/  IMAD.MOV.U32 R15, RZ, RZ, -0x1 ;  /* 0xffffffffff0f7424 */ /* 0x000fce00078e00ff */
[----:B0-----:R-:W-:Y:S05]  /*f950*/  WARPSYNC.COLLECTIVE R15, `(.L_x_101) ;  /* 0x000000000f087348 */ /* 0x001fea0003c00000 */
[----:B------:R1:W2:Y:S02]  /*f960*/  SHFL.IDX P6, R14, R13, R12, R11 ;  /* 0x0000000c0d0e7389 */ /* 0x0002a400000c000b */
[----:B012---:R-:W-:Y:S01]  /*f970*/  ENDCOLLECTIVE ;  /* 0x000000000000791b */ /* 0x007fe20003800000 */
.L_x_101:
[----:B------:R-:W-:Y:S05]  /*f980*/  BSYNC B0 ;  /* 0x0000000000007941 */ /* 0x000fea0003800000 */
.L_x_100:
[----:B------:R-:W0:Y:S01]  /*f990*/  LDC R21, c[0x0][0x2f4] ;  /* 0x0000bd00ff157b82 */ /* 0x000e220000000800 */
[----:B------:R-:W-:Y:S01]  /*f9a0*/  IMAD.MOV.U32 R13, RZ, RZ, R5 ;  /* 0x000000ffff0d7224 */ /* 0x000fe200078e0005 */
[C---:B------:R-:W-:Y:S01]  /*f9b0*/  ISETP.GE.AND P3, PT, R6.reuse, 0x11, PT ;  /* 0x000000110600780c */ /* 0x040fe20003f66270 */
[----:B------:R-:W-:Y:S01]  /*f9c0*/  IMAD.MOV.U32 R12, RZ, RZ, RZ ;  /* 0x000000ffff0c7224 */ /* 0x000fe200078e00ff */
[----:B------:R-:W-:Y:S01]  /*f9d0*/  LOP3.LUT R29, R29, 0xffffffdf, RZ, 0xc0, !PT ;  /* 0xffffffdf1d1d7812 */ /* 0x000fe200078ec0ff */
[----:B------:R-:W-:Y:S01]  /*f9e0*/  IMAD.MOV.U32 R11, RZ, RZ, 0x181f ;  /* 0x0000181fff0b7424 */ /* 0x000fe200078e00ff */
[C---:B------:R-:W-:Y:S01]  /*f9f0*/  ISETP.GE.AND P5, PT, R6.reuse, 0x31, PT ;  /* 0x000000310600780c */ /* 0x040fe20003fa6270 */
[----:B------:R-:W-:Y:S01]  /*fa00*/  IMAD.MOV.U32 R15, RZ, RZ, -0x1 ;  /* 0xffffffffff0f7424 */ /* 0x000fe200078e00ff */
[----:B------:R-:W-:Y:S01]  /*fa10*/  ISETP.GE.AND P4, PT, R6, 0x41, PT ;  /* 0x000000410600780c */ /* 0x000fe20003f86270 */
[----:B------:R-:W-:Y:S02]  /*fa20*/  IMAD.MOV.U32 R3, RZ, RZ, R14 ;  /* 0x000000ffff037224 */ /* 0x000fe400078e000e */
[----:B------:R-:W-:-:S10]  /*fa30*/  VIADD R17, R37, UR42 ;  /* 0x0000002a25117c36 */ /* 0x000fd40008000000 */
[----:B0-----:R-:W-:Y:S05]  /*fa40*/  WARPSYNC.COLLECTIVE R15, `(.L_x_102) ;  /* 0x000000000f087348 */ /* 0x001fea0003c00000 */
[----:B------:R1:W2:Y:S02]  /*fa50*/  SHFL.IDX P6, R14, R13, R12, R11 ;  /* 0x0000000c0d0e7389 */ /* 0x0002a400000c000b */
[----:B012---:R-:W-:Y:S01]  /*fa60*/  ENDCOLLECTIVE ;  /* 0x000000000000791b */ /* 0x007fe20003800000 */
.L_x_102:
[----:B------:R-:W-:Y:S02]  /*fa70*/  @P3 LOP3.LUT R29, R29, 0x20, RZ, 0xfc, !PT ;  /* 0x000000201d1d3812 */ /* 0x000fe400078efcff */
[----:B------:R-:W-:Y:S02]  /*fa80*/  ISETP.GE.AND P3, PT, R6, 0x51, PT ;  /* 0x000000510600780c */ /* 0x000fe40003f66270 */
[----:B------:R-:W-:Y:S02]  /*fa90*/  LOP3.LUT R29, R29, 0xffffffef, RZ, 0xc0, !PT ;  /* 0xffffffef1d1d7812 */ /* 0x000fe400078ec0ff */
[----:B------:R-:W-:Y:S01]  /*faa0*/  ISETP.GE.AND P1, PT, R32, R21, PT ;  /* 0x000000152000720c */ /* 0x000fe20003f26270 */
[----:B------:R-:W-:Y:S02]  /*fab0*/  IMAD.MOV.U32 R13, RZ, RZ, R7 ;  /* 0x000000ffff0d7224 */ /* 0x000fe400078e0007 */
[----:B------:R-:W-:Y:S01]  /*fac0*/  IMAD.MOV.U32 R12, RZ, RZ, 0x1 ;  /* 0x00000001ff0c7424 */ /* 0x000fe200078e00ff */
[----:B------:R-:W-:-:S02]  /*fad0*/  ISETP.LT.OR P2, PT, R6, 0x1, P1 ;  /* 0x000000010600780c */ /* 0x000fc40000f41670 */
[----:B------:R-:W-:-:S13]  /*fae0*/  IADD3 R2, P0, R32, R14, RZ ;  /* 0x0000000e20027210 */ /* 0x000fda0007f1e0ff */
[----:B------:R-:W-:Y:S05]  /*faf0*/  WARPSYNC.COLLECTIVE R15, `(.L_x_103) ;  /* 0x000000000f087348 */ /* 0x000fea0003c00000 */
[----:B------:R0:W1:Y:S02]  /*fb00*/  SHFL.IDX P6, R14, R13, R12, R11 ;  /* 0x0000000c0d0e7389 */ /* 0x00006400000c000b */
[----:B01----:R-:W-:Y:S01]  /*fb10*/  ENDCOLLECTIVE ;  /* 0x000000000000791b */ /* 0x003fe20003800000 */
.L_x_103:
[----:B------:R-:W-:Y:S01]  /*fb20*/  IMAD.X R3, RZ, RZ, R3, P0 ;  /* 0x000000ffff037224 */ /* 0x000fe200000e0603 */
[----:B------:R-:W-:-:S04]  /*fb30*/  ISETP.GE.AND P0, PT, R19, R21, PT ;  /* 0x000000151300720c */ /* 0x000fc80003f06270 */
[----:B------:R-:W-:Y:S01]  /*fb40*/  @!PT LDS RZ, [RZ] ;  /* 0x00000000fffff984 */ /* 0x000fe20000000800 */
[----:B------:R-:W-:Y:S01]  /*fb50*/  @!PT LDS RZ, [RZ] ;  /* 0x00000000fffff984 */ /* 0x000fe20000000800 */
[----:B------:R-:W-:Y:S01]  /*fb60*/  @!PT LDS RZ, [RZ] ;  /* 0x00000000fffff984 */ /* 0x000fe20000000800 */
[----:B------:R-:W-:Y:S01]  /*fb70*/  LDGSTS.E.BYPASS.LTC128B.128 [R17+0x10400], desc[UR46][R2.64], !P2 ;  /* 0x1040000002117fae */ /* 0x000fe2000d101d6e */
[----:B------:R-:W-:Y:S01]  /*fb80*/  ISETP.LT.OR P2, PT, R6, 0x1, P0 ;  /* 0x000000010600780c */ /* 0x000fe20000741670 */
[----:B------:R-:W-:-:S12]  /*fb90*/  IMAD.MOV.U32 R13, RZ, RZ, R5 ;  /* 0x000000ffff0d7224 */ /* 0x000fd800078e0005 */
[----:B------:R0:W-:Y:S02]  /*fba0*/  LDGSTS.E.BYPASS.LTC128B.128 [R17+0x14400], desc[UR46][R2.64+0x80], !P2 ;  /* 0x1440008002117fae */ /* 0x0001e4000d101d6e */
[----:B0-----:R-:W-:-:S07]  /*fbb0*/  IMAD.MOV.U32 R3, RZ, RZ, R14 ;  /* 0x000000ffff037224 */ /* 0x001fce00078e000e */
[----:B------:R-:W-:Y:S05]  /*fbc0*/  WARPSYNC.COLLECTIVE R15, `(.L_x_104) ;  /* 0x000000000f087348 */ /* 0x000fea0003c00000 */
[----:B------:R0:W1:Y:S02]  /*fbd0*/  SHFL.IDX P6, R14, R13, R12, R11 ;  /* 0x0000000c0d0e7389 */ /* 0x00006400000c000b */
[----:B01----:R-:W-:Y:S01]  /*fbe0*/  ENDCOLLECTIVE ;  /* 0x000000000000791b */ /* 0x003fe20003800000 */
.L_x_104:
[----:B------:R-:W-:Y:S02]  /*fbf0*/  IMAD.MOV.U32 R13, RZ, RZ, R7 ;  /* 0x000000ffff0d7224 */ /* 0x000fe400078e0007 */
[----:B------:R-:W-:Y:S01]  /*fc00*/  IMAD.MOV.U32 R12, RZ, RZ, 0x2 ;  /* 0x00000002ff0c7424 */ /* 0x000fe200078e00ff */
[----:B------:R-:W-:-:S13]  /*fc10*/  IADD3 R2, P2, R32, R14, RZ ;  /* 0x0000000e20027210 */ /* 0x000fda0007f5e0ff */
[----:B------:R-:W-:Y:S05]  /*fc20*/  WARPSYNC.COLLECTIVE R15, `(.L_x_105) ;  /* 0x000000000f087348 */ /* 0x000fea0003c00000 */
[----:B------:R0:W1:Y:S02]  /*fc30*/  SHFL.IDX P6, R14, R13, R12, R11 ;  /* 0x0000000c0d0e7389 */ /* 0x00006400000c000b */
[----:B01----:R-:W-:Y:S01]  /*fc40*/  ENDCOLLECTIVE ;  /* 0x000000000000791b */ /* 0x003fe20003800000 */
.L_x_105:
[----:B------:R-:W-:Y:S01]  /*fc50*/  IMAD.X R3, RZ, RZ, R3, P2 ;  /* 0x000000ffff037224 */ /* 0x000fe200010e0603 */
[----:B------:R-:W-:Y:S01]  /*fc60*/  ISETP.LT.OR P2, PT, R6, 0x11, P1 ;  /* 0x000000110600780c */ /* 0x000fe20000f41670 */
[----:B------:R-:W-:-:S12]  /*fc70*/  IMAD.MOV.U32 R13, RZ, RZ, R5 ;  /* 0x000000ffff0d7224 */ /* 0x000fd800078e0005 */
[----:B------:R-:W-:Y:S01]  /*fc80*/  @!PT LDS RZ, [RZ] ;  /* 0x00000000fffff984 */ /* 0x000fe20000000800 */
[----:B------:R-:W-:Y:S01]  /*fc90*/  @!PT LDS RZ, [RZ] ;  /* 0x00000000fffff984 */ /* 0x000fe20000000800 */
[----:B------:R-:W-:Y:S01]  /*fca0*/  @!PT LDS RZ, [RZ] ;  /* 0x00000000fffff984 */ /* 0x000fe20000000800 */
[----:B------:R-:W-:Y:S01]  /*fcb0*/  LDGSTS.E.BYPASS.LTC128B.128 [R17+0x10c00], desc[UR46][R2.64], !P2 ;  /* 0x10c0000002117fae */ /* 0x000fe2000d101d6e */
[----:B------:R-:W-:-:S13]  /*fcc0*/  ISETP.LT.OR P2, PT, R6, 0x11, P0 ;  /* 0x000000110600780c */ /* 0x000fda0000741670 */
[----:B------:R0:W-:Y:S02]  /*fcd0*/  LDGSTS.E.BYPASS.LTC128B.128 [R17+0x14c00], desc[UR46][R2.64+0x80], !P2 ;  /* 0x14c0008002117fae */ /* 0x0001e4000d101d6e */
[----:B0-----:R-:W-:-:S07]  /*fce0*/  IMAD.MOV.U32 R3, RZ, RZ, R14 ;  /* 0x000000ffff037224 */ /* 0x001fce00078e000e */
[----:B------:R-:W-:Y:S05]  /*fcf0*/  WARPSYNC.COLLECTIVE R15, `(.L_x_106) ;  /* 0x000000000f087348 */ /* 0x000fea0003c00000 */
[----:B------:R0:W1:Y:S02]  /*fd00*/  SHFL.IDX P6, R14, R13, R12, R11 ;  /* 0x0000000c0d0e7389 */ /* 0x00006400000c000b */
[----:B01----:R-:W-:Y:S01]  /*fd10*/  ENDCOLLECTIVE ;  /* 0x000000000000791b */ /* 0x003fe20003800000 */
.L_x_106:
[----:B------:R-:W-:Y:S02]  /*fd20*/  IMAD.MOV.U32 R13, RZ, RZ, R7 ;  /* 0x000000ffff0d7224 */ /* 0x000fe400078e0007 */
[----:B------:R-:W-:Y:S01]  /*fd30*/  IMAD.MOV.U32 R12, RZ, RZ, 0x3 ;  /* 0x00000003ff0c7424 */ /* 0x000fe200078e00ff */
[----:B------:R-:W-:-:S13]  /*fd40*/  IADD3 R2, P2, R32, R14, RZ ;  /* 0x0000000e20027210 */ /* 0x000fda0007f5e0ff */
[----:B------:R-:W-:Y:S05]  /*fd50*/  WARPSYNC.COLLECTIVE R15, `(.L_x_107) ;  /* 0x000000000f087348 */ /* 0x000fea0003c00000 */
[----:B------:R0:W1:Y:S02]  /*fd60*/  SHFL.IDX P6, R14, R13, R12, R11 ;  /* 0x0000000c0d0e7389 */ /* 0x00006400000c000b */
[----:B01----:R-:W-:Y:S01]  /*fd70*/  ENDCOLLECTIVE ;  /* 0x000000000000791b */ /* 0x003fe20003800000 */
.L_x_107:
        /* <DEDUP_REMOVED lines=13> */
.L_x_108:
[----:B------:R-:W-:Y:S02]  /*fe50*/  IMAD.MOV.U32 R13, RZ, RZ, R7 ;  /* 0x000000ffff0d7224 */ /* 0x000fe400078e0007 */
[----:B------:R-:W-:Y:S01]  /*fe60*/  IMAD.MOV.U32 R12, RZ, RZ, 0x4 ;  /* 0x00000004ff0c7424 */ /* 0x000fe200078e00ff */
[----:B------:R-:W-:-:S13]  /*fe70*/  IADD3 R2, P2, R32, R14, RZ ;  /* 0x0000000e20027210 */ /* 0x000fda0007f5e0ff */
[----:B------:R-:W-:Y:S05]  /*fe80*/  WARPSYNC.COLLECTIVE R15, `(.L_x_109) ;  /* 0x000000000f087348 */ /* 0x000fea0003c00000 */
[----:B------:R0:W1:Y:S02]  /*fe90*/  SHFL.IDX P6, R14, R13, R12, R11 ;  /* 0x0000000c0d0e7389 */ /* 0x00006400000c000b */
[----:B01----:R-:W-:Y:S01]  /*fea0*/  ENDCOLLECTIVE ;  /* 0x000000000000791b */ /* 0x003fe20003800000 */
.L_x_109:
        /* <DEDUP_REMOVED lines=13> */
.L_x_110:
[----:B------:R-:W-:Y:S02]  /*ff80*/  IMAD.MOV.U32 R13, RZ, RZ, R7 ;  /* 0x000000ffff0d7224 */ /* 0x000fe400078e0007 */
[----:B------:R-:W-:Y:S01]  /*ff90*/  IMAD.MOV.U32 R12, RZ, RZ, 0x5 ;  /* 0x00000005ff0c7424 */ /* 0x000fe200078e00ff */
[----:B------:R-:W-:-:S13]  /*ffa0*/  IADD3 R2, P2, R32, R14, RZ ;  /* 0x0000000e20027210 */ /* 0x000fda0007f5e0ff */
[----:B------:R-:W-:Y:S05]  /*ffb0*/  WARPSYNC.COLLECTIVE R15, `(.L_x_111) ;  /* 0x000000000f087348 */ /* 0x000fea0003c00000 */
[----:B------:R0:W1:Y:S02]  /*ffc0*/  SHFL.IDX P6, R14, R13, R12, R11 ;  /* 0x0000000c0d0e7389 */ /* 0x00006400000c000b */
[----:B01----:R-:W-:Y:S01]  /*ffd0*/  ENDCOLLECTIVE ;  /* 0x000000000000791b */ /* 0x003fe20003800000 */
.L_x_111:
        /* <DEDUP_REMOVED lines=13> */
.L_x_112:
[----:B------:R-:W-:Y:S02]  /*100b0*/  IMAD.MOV.U32 R13, RZ, RZ, R7 ;  /* 0x000000ffff0d7224 */ /* 0x000fe400078e0007 */
[----:B------:R-:W-:Y:S01]  /*100c0*/  IMAD.MOV.U32 R12, RZ, RZ, 0x6 ;  /* 0x00000006ff0c7424 */ /* 0x000fe200078e00ff */
[----:B------:R-:W-:-:S13]  /*100d0*/  IADD3 R2, P2, R32, R14, RZ ;  /* 0x0000000e20027210 */ /* 0x000fda0007f5e0ff */
[----:B------:R-:W-:Y:S05]  /*100e0*/  WARPSYNC.COLLECTIVE R15, `(.L_x_113) ;  /* 0x000000000f087348 */ /* 0x000fea0003c00000 */
[----:B------:R0:W1:Y:S02]  /*100f0*/  SHFL.IDX P6, R14, R13, R12, R11 ;  /* 0x0000000c0d0e7389 */ /* 0x00006400000c000b */
[----:B01----:R-:W-:Y:S01]  /*10100*/  ENDCOLLECTIVE ;  /* 0x000000000000791b */ /* 0x003fe20003800000 */
.L_x_113:
        /* <DEDUP_REMOVED lines=13> */
.L_x_114:
[----:B------:R-:W-:Y:S02]  /*101e0*/  IMAD.MOV.U32 R13, RZ, RZ, R7 ;  /* 0x000000ffff0d7224 */ /* 0x000fe400078e0007 */
[----:B------:R-:W-:Y:S01]  /*101f0*/  IMAD.MOV.U32 R12, RZ, RZ, 0x7 ;  /* 0x00000007ff0c7424 */ /* 0x000fe200078e00ff */
[----:B------:R-:W-:-:S13]  /*10200*/  IADD3 R2, P2, R32, R14, RZ ;  /* 0x0000000e20027210 */ /* 0x000fda0007f5e0ff */
[----:B------:R-:W-:Y:S05]  /*10210*/  WARPSYNC.COLLECTIVE R15, `(.L_x_115) ;  /* 0x000000000f087348 */ /* 0x000fea0003c00000 */
[----:B------:R0:W1:Y:S02]  /*10220*/  SHFL.IDX P6, R14, R13, R12, R11 ;  /* 0x0000000c0d0e7389 */ /* 0x00006400000c000b */
[----:B01----:R-:W-:Y:S01]  /*10230*/  ENDCOLLECTIVE ;  /* 0x000000000000791b */ /* 0x003fe20003800000 */
.L_x_115:
[----:B------:R-:W-:Y:S01]  /*10240*/  IMAD.X R3, RZ, RZ, R3, P2 ;  /* 0x000000ffff037224 */ /* 0x000fe200010e0603 */
[----:B------:R-:W-:Y:S01]  /*10250*/  ISETP.LT.OR P2, PT, R6, 0x61, P1 ;  /* 0x000000610600780c */ /* 0x000fe20000f41670 */
[----:B------:R-:W-:-:S12]  /*10260*/  IMAD.MOV.U32 R13, RZ, RZ, R5 ;  /* 0x000000ffff0d7224 */ /* 0x000fd800078e0005 */
[----:B------:R-:W-:Y:S01]  /*10270*/  @!PT LDS RZ, [RZ] ;  /* 0x00000000fffff984 */ /* 0x000fe20000000800 */
[----:B------:R-:W-:Y:S01]  /*10280*/  @!PT LDS RZ, [RZ] ;  /* 0x00000000fffff984 */ /* 0x000fe20000000800 */
[----:B------:R-:W-:Y:S01]  /*10290*/  @!PT LDS RZ, [RZ] ;  /* 0x00000000fffff984 */ /* 0x000fe20000000800 */
[----:B------:R0:W-:Y:S01]  /*102a0*/  LDGSTS.E.BYPASS.LTC128B.128 [R17+0x13400], desc[UR46][R2.64], !P2 ;  /* 0x1340000002117fae */ /* 0x0001e2000d101d6e */
[----:B------:R-:W-:Y:S01]  /*102b0*/  ISETP.LT.OR P2, PT, R6, 0x61, P0 ;  /* 0x000000610600780c */ /* 0x000fe20000741670 */
[----:B------:R-:W-:-:S12]  /*102c0*/  IMAD.MOV.U32 R7, RZ, RZ, R14 ;  /* 0x000000ffff077224 */ /* 0x000fd800078e000e */
[----:B0-----:R-:W-:Y:S05]  /*102d0*/  WARPSYNC.COLLECTIVE R15, `(.L_x_116) ;  /* 0x000000000f087348 */ /* 0x001fea0003c00000 */
[----:B------:R1:W2:Y:S02]  /*102e0*/  SHFL.IDX P6, R14, R13, R12, R11 ;  /* 0x0000000c0d0e7389 */ /* 0x0002a400000c000b */
[----:B012---:R-:W-:Y:S01]  /*102f0*/  ENDCOLLECTIVE ;  /* 0x000000000000791b */ /* 0x007fe20003800000 */
.L_x_116:
[----:B------:R-:W-:Y:S01]  /*10300*/  @!PT LDS RZ, [RZ] ;  /* 0x00000000fffff984 */ /* 0x000fe20000000800 */
[----:B------:R-:W-:Y:S01]  /*10310*/  @!PT LDS RZ, [RZ] ;  /* 0x00000000fffff984 */ /* 0x000fe20000000800 */
[----:B------:R-:W-:Y:S01]  /*10320*/  @!PT LDS RZ, [RZ] ;  /* 0x00000000fffff984 */ /* 0x000fe20000000800 */
[----:B------:R0:W-:Y:S01]  /*10330*/  LDGSTS.E.BYPASS.LTC128B.128 [R17+0x17400], desc[UR46][R2.64+0x80], !P2 ;  /* 0x1740008002117fae */ /* 0x0001e2000d101d6e */
[----:B------:R-:W-:-:S13]  /*10340*/  ISETP.GE.AND P2, PT, R6, 0x21, PT ;  /* 0x000000210600780c */ /* 0x000fda0003f46270 */
[----:B------:R-:W-:Y:S02]  /*10350*/  @P2 LOP3.LUT R29, R29, 0x10, RZ, 0xfc, !PT ;  /* 0x000000101d1d2812 */ /* 0x000fe400078efcff */
[C---:B------:R-:W-:Y:S02]  /*10360*/  ISETP.GE.AND P2, PT, R6.reuse, 0x61, PT ;  /* 0x000000610600780c */ /* 0x040fe40003f46270 */
[----:B------:R-:W-:Y:S02]  /*10370*/  LOP3.LUT R29, R29, 0xffffffbf, RZ, 0xc0, !PT ;  /* 0xffffffbf1d1d7812 */ /* 0x000fe400078ec0ff */
[----:B------:R-:W-:-:S13]  /*10380*/  ISETP.GE.AND P6, PT, R6, 0x71, PT ;  /* 0x000000710600780c */ /* 0x000fda0003fc6270 */
[----:B------:R-:W-:Y:S01]  /*10390*/  @P6 LOP3.LUT R29, R29, 0x40, RZ, 0xfc, !PT ;  /* 0x000000401d1d6812 */ /* 0x000fe200078efcff */
[----:B0-----:R-:W-:Y:S06]  /*103a0*/  BRA `(.L_x_117) ;  /* 0xffffffb800207947 */ /* 0x001fec000383ffff */
.L_x_52:
[----:B-1----:R1:W2:Y:S02]  /*103b0*/  SYNCS.PHASECHK.TRANS64.TRYWAIT P0, [R22+URZ+0x38840], R20 ;  /* 0x03884014160075a7 */ /* 0x0022a4000800017f */
[----:B--2---:R-:W-:Y:S05]  /*103c0*/  @!P0 NANOSLEEP.SYNCS 0x989680 ;  /* 0x009896800000895d */ /* 0x004fea0003900000 */
[----:B------:R-:W2:Y:S02]  /*103d0*/  @!P0 SYNCS.PHASECHK.TRANS64 P0, [R22+URZ+0x38840], R20 ;  /* 0x03884014160085a7 */ /* 0x000ea4000800007f */
[----:B--2---:R-:W-:Y:S05]  /*103e0*/  @!P0 BRA `(.L_x_52) ;  /* 0xfffffffc00f08947 */ /* 0x004fea000383ffff */
[----:B------:R-:W-:Y:S05]  /*103f0*/  BRA `(.L_x_118) ;  /* 0xffffffb800687947 */ /* 0x000fea000383ffff */
.L_x_53:
[----:B------:R-:W-:Y:S01]  /*10400*/  BSSY B0, `(.L_x_119) ;  /* 0x0000008000007945 */ /* 0x000fe20003800000 */
[----:B------:R-:W-:Y:S02]  /*10410*/  IMAD.MOV.U32 R13, RZ, RZ, R4 ;  /* 0x000000ffff0d7224 */ /* 0x000fe400078e0004 */
[----:B------:R-:W-:Y:S02]  /*10420*/  IMAD.MOV.U32 R12, RZ, RZ, RZ ;  /* 0x000000ffff0c7224 */ /* 0x000fe400078e00ff */
[----:B------:R-:W-:Y:S02]  /*10430*/  IMAD.MOV.U32 R11, RZ, RZ, 0x181f ;  /* 0x0000181fff0b7424 */ /* 0x000fe400078e00ff */
[----:B------:R-:W-:-:S07]  /*10440*/  IMAD.MOV.U32 R15, RZ, RZ, -0x1 ;  /* 0xffffffffff0f7424 */ /* 0x000fce00078e00ff */
[----:B01----:R-:W-:Y:S05]  /*10450*/  WARPSYNC.COLLECTIVE R15, `(.L_x_120) ;  /* 0x000000000f087348 */ /* 0x003fea0003c00000 */
[----:B------:R2:W3:Y:S02]  /*10460*/  SHFL.IDX P6, R14, R13, R12, R11 ;  /* 0x0000000c0d0e7389 */ /* 0x0004e400000c000b */
[----:B0123--:R-:W-:Y:S01]  /*10470*/  ENDCOLLECTIVE ;  /* 0x000000000000791b */ /* 0x00ffe20003800000 */
.L_x_120:
[----:B------:R-:W-:Y:S05]  /*10480*/  BSYNC B0 ;  /* 0x0000000000007941 */ /* 0x000fea0003800000 */
.L_x_119:
[----:B------:R-:W-:Y:S02]  /*10490*/  IMAD.MOV.U32 R13, RZ, RZ, R0 ;  /* 0x000000ffff0d7224 */ /* 0x000fe400078e0000 */
[----:B------:R-:W-:Y:S02]  /*104a0*/  IMAD.MOV.U32 R12, RZ, RZ, RZ ;  /* 0x000000ffff0c7224 */ /* 0x000fe400078e00ff */
[----:B------:R-:W-:Y:S02]  /*104b0*/  IMAD.MOV.U32 R11, RZ, RZ, 0x181f ;  /* 0x0000181fff0b7424 */ /* 0x000fe400078e00ff */
[----:B------:R-:W-:Y:S02]  /*104c0*/  IMAD.MOV.U32 R15, RZ, RZ, -0x1 ;  /* 0xffffffffff0f7424 */ /* 0x000fe400078e00ff */
[----:B------:R-:W-:-:S07]  /*104d0*/  IMAD.MOV.U32 R2, RZ, RZ, R14 ;  /* 0x000000ffff027224 */ /* 0x000fce00078e000e */
[----:B------:R-:W-:Y:S05]  /*104e0*/  WARPSYNC.COLLECTIVE R15, `(.L_x_121) ;  /* 0x000000000f087348 */ /* 0x000fea0003c00000 */
[----:B------:R0:W1:Y:S02]  /*104f0*/  SHFL.IDX P6, R14, R13, R12, R11 ;  /* 0x0000000c0d0e7389 */ /* 0x00006400000c000b */
[----:B01----:R-:W-:Y:S01]  /*10500*/  ENDCOLLECTIVE ;  /* 0x000000000000791b */ /* 0x003fe20003800000 */
.L_x_121:
[----:B------:R-:W-:Y:S02]  /*10510*/  IMAD.MOV.U32 R13, RZ, RZ, R4 ;  /* 0x000000ffff0d7224 */ /* 0x000fe400078e0004 */
[----:B------:R-:W-:Y:S01]  /*10520*/  IMAD.MOV.U32 R12, RZ, RZ, 0x1 ;  /* 0x00000001ff0c7424 */ /* 0x000fe200078e00ff */
[----:B------:R-:W-:-:S13]  /*10530*/  LOP3.LUT P6, RZ, R29, 0x80, RZ, 0xc0, !PT ;  /* 0x000000801dff7812 */ /* 0x000fda00078cc0ff */
[----:B------:R-:W-:-:S05]  /*10540*/  @P6 IADD3 R14, P0, R32, R14, RZ ;  /* 0x0000000e200e6210 */ /* 0x000fca0007f1e0ff */
[----:B------:R-:W-:Y:S01]  /*10550*/  @P6 IMAD.X R3, RZ, RZ, R2, P0 ;  /* 0x000000ffff036224 */ /* 0x000fe200000e0602 */
[----:B------:R-:W-:Y:S01]  /*10560*/  ISETP.GE.AND P0, PT, R32, R10, PT ;  /* 0x0000000a2000720c */ /* 0x000fe20003f06270 */
[----:B------:R-:W-:-:S12]  /*10570*/  @P6 IMAD.MOV.U32 R2, RZ, RZ, R14 ;  /* 0x000000ffff026224 */ /* 0x000fd800078e000e */
[----:B------:R-:W-:Y:S01]  /*10580*/  @!PT LDS RZ, [RZ] ;  /* 0x00000000fffff984 */ /* 0x000fe20000000800 */
[----:B------:R-:W-:Y:S01]  /*10590*/  @!PT LDS RZ, [RZ] ;  /* 0x00000000fffff984 */ /* 0x000fe20000000800 */
[----:B------:R-:W-:Y:S01]  /*105a0*/  @!PT LDS RZ, [RZ] ;  /* 0x00000000fffff984 */ /* 0x000fe20000000800 */
[----:B------:R0:W-:Y:S04]  /*105b0*/  @P6 LDGSTS.E.BYPASS.LTC128B.128 [R17+0x28400], desc[UR46][R2.64], !P0 ;  /* 0x2840000002116fae */ /* 0x0001e8000c101d6e */
[----:B------:R0:W-:Y:S02]  /*105c0*/  @P6 LDGSTS.E.BYPASS.LTC128B.128 [R17+0x2c400], desc[UR46][R2.64+0x80], !P1 ;  /* 0x2c40008002116fae */ /* 0x0001e4000c901d6e */
[----:B0-----:R-:W-:Y:S05]  /*105d0*/  WARPSYNC.COLLECTIVE R15, `(.L_x_122) ;  /* 0x000000000f087348 */ /* 0x001fea0003c00000 */
[----:B------:R1:W2:Y:S02]  /*105e0*/  SHFL.IDX P6, R14, R13, R12, R11 ;  /* 0x0000000c0d0e7389 */ /* 0x0002a400000c000b */
[----:B012---:R-:W-:Y:S01]  /*105f0*/  ENDCOLLECTIVE ;  /* 0x000000000000791b */ /* 0x007fe20003800000 */
.L_x_122:
[----:B------:R-:W-:Y:S02]  /*10600*/  IMAD.MOV.U32 R13, RZ, RZ, R0 ;  /* 0x000000ffff0d7224 */ /* 0x000fe400078e0000 */
[----:B------:R-:W-:-:S07]  /*10610*/  IMAD.MOV.U32 R5, RZ, RZ, R14 ;  /* 0x000000ffff057224 */ /* 0x000fce00078e000e */
[----:B------:R-:W-:Y:S05]  /*10620*/  WARPSYNC.COLLECTIVE R15, `(.L_x_123) ;  /* 0x000000000f087348 */ /* 0x000fea0003c00000 */
[----:B------:R0:W1:Y:S02]  /*10630*/  SHFL.IDX P6, R14, R13, R12, R11 ;  /* 0x0000000c0d0e7389 */ /* 0x00006400000c000b */
[----:B01----:R-:W-:Y:S01]  /*10640*/  ENDCOLLECTIVE ;  /* 0x000000000000791b */ /* 0x003fe20003800000 */
.L_x_123:
[----:B------:R-:W-:Y:S02]  /*10650*/  IMAD.MOV.U32 R13, RZ, RZ, R4 ;  /* 0x000000ffff0d7224 */ /* 0x000fe400078e0004 */
[----:B------:R-:W-:Y:S01]  /*10660*/  IMAD.MOV.U32 R12, RZ, RZ, 0x2 ;  /* 0x00000002ff0c7424 */ /* 0x000fe200078e00ff */
[----:B------:R-:W-:-:S13]  /*10670*/  LOP3.LUT P6, RZ, R29, 0x20, RZ, 0xc0, !PT ;  /* 0x000000201dff7812 */ /* 0x000fda00078cc0ff */
[----:B------:R-:W-:-:S05]  /*10680*/  @P6 IADD3 R14, P0, R32, R14, RZ ;  /* 0x0000000e200e6210 */ /* 0x000fca0007f1e0ff */
[----:B------:R-:W-:Y:S01]  /*10690*/  @P6 IMAD.X R5, RZ, RZ, R5, P0 ;  /* 0x000000ffff056224 */ /* 0x000fe200000e0605 */
[----:B------:R-:W-:Y:S01]  /*106a0*/  ISETP.GE.AND P0, PT, R32, R10, PT ;  /* 0x0000000a2000720c */ /* 0x000fe20003f06270 */
[----:B------:R-:W-:Y:S02]  /*106b0*/  @P6 IMAD.MOV.U32 R2, RZ, RZ, R14 ;  /* 0x000000ffff026224 */ /* 0x000fe400078e000e */
[----:B------:R-:W-:-:S10]  /*106c0*/  @P6 IMAD.MOV.U32 R3, RZ, RZ, R5 ;  /* 0x000000ffff036224 */ /* 0x000fd400078e0005 */
        /* <DEDUP_REMOVED lines=8> */
.L_x_124:
[----:B------:R-:W-:Y:S02]  /*10750*/  IMAD.MOV.U32 R13, RZ, RZ, R0 ;  /* 0x000000ffff0d7224 */ /* 0x000fe400078e0000 */
[----:B------:R-:W-:-:S07]  /*10760*/  IMAD.MOV.U32 R5, RZ, RZ, R14 ;  /* 0x000000ffff057224 */ /* 0x000fce00078e000e */
[----:B------:R-:W-:Y:S05]  /*10770*/  WARPSYNC.COLLECTIVE R15, `(.L_x_125) ;  /* 0x000000000f087348 */ /* 0x000fea0003c00000 */
[----:B------:R0:W1:Y:S02]  /*10780*/  SHFL.IDX P6, R14, R13, R12, R11 ;  /* 0x0000000c0d0e7389 */ /* 0x00006400000c000b */
[----:B01----:R-:W-:Y:S01]  /*10790*/  ENDCOLLECTIVE ;  /* 0x000000000000791b */ /* 0x003fe20003800000 */
.L_x_125:
        /* <DEDUP_REMOVED lines=16> */
.L_x_126:
[----:B------:R-:W-:Y:S02]  /*108a0*/  IMAD.MOV.U32 R13, RZ, RZ, R0 ;  /* 0x000000ffff0d7224 */ /* 0x000fe400078e0000 */
[----:B------:R-:W-:-:S07]  /*108b0*/  IMAD.MOV.U32 R5, RZ, RZ, R14 ;  /* 0x000000ffff057224 */ /* 0x000fce00078e000e */
[----:B------:R-:W-:Y:S05]  /*108c0*/  WARPSYNC.COLLECTIVE R15, `(.L_x_127) ;  /* 0x000000000f087348 */ /* 0x000fea0003c00000 */
[----:B------:R0:W1:Y:S02]  /*108d0*/  SHFL.IDX P6, R14, R13, R12, R11 ;  /* 0x0000000c0d0e7389 */ /* 0x00006400000c000b */
[----:B01----:R-:W-:Y:S01]  /*108e0*/  ENDCOLLECTIVE ;  /* 0x000000000000791b */ /* 0x003fe20003800000 */
.L_x_127:
[----:B------:R-:W-:Y:S02]  /*108f0*/  IMAD.MOV.U32 R13, RZ, RZ, R4 ;  /* 0x000000ffff0d7224 */ /* 0x000fe400078e0004 */
[----:B------:R-:W-:Y:S01]  /*10900*/  IMAD.MOV.U32 R12, RZ, RZ, 0x4 ;  /* 0x00000004ff0c7424 */ /* 0x000fe200078e00ff */
[C---:B------:R-:W-:Y:S02]  /*10910*/  @P5 IADD3 R14, P0, R32.reuse, R14, RZ ;  /* 0x0000000e200e5210 */ /* 0x040fe40007f1e0ff */
[----:B------:R-:W-:-:S03]  /*10920*/  ISETP.GE.AND P6, PT, R32, R10, PT ;  /* 0x0000000a2000720c */ /* 0x000fc60003fc6270 */
[----:B------:R-:W-:Y:S02]  /*10930*/  @P5 IMAD.X R5, RZ, RZ, R5, P0 ;  /* 0x000000ffff055224 */ /* 0x000fe400000e0605 */
[----:B------:R-:W-:Y:S02]  /*10940*/  @P5 IMAD.MOV.U32 R2, RZ, RZ, R14 ;  /* 0x000000ffff025224 */ /* 0x000fe400078e000e */
[----:B------:R-:W-:-:S06]  /*10950*/  @P5 IMAD.MOV.U32 R3, RZ, RZ, R5 ;  /* 0x000000ffff035224 */ /* 0x000fcc00078e0005 */
[----:B------:R-:W-:Y:S01]  /*10960*/  @!PT LDS RZ, [RZ] ;  /* 0x00000000fffff984 */ /* 0x000fe20000000800 */
[----:B------:R-:W-:Y:S01]  /*10970*/  @!PT LDS RZ, [RZ] ;  /* 0x00000000fffff984 */ /* 0x000fe20000000800 */
[----:B------:R-:W-:Y:S01]  /*10980*/  @!PT LDS RZ, [RZ] ;  /* 0x00000000fffff984 */ /* 0x000fe20000000800 */
[----:B------:R0:W-:Y:S02]  /*10990*/  @P5 LDGSTS.E.BYPASS.LTC128B.128 [R17+0x29c00], desc[UR46][R2.64], !P6 ;  /* 0x29c0000002115fae */ /* 0x0001e4000f101d6e */
[----:B0-----:R-:W-:Y:S05]  /*109a0*/  WARPSYNC.COLLECTIVE R15, `(.L_x_128) ;  /* 0x000000000f087348 */ /* 0x001fea0003c00000 */
[----:B------:R1:W2:Y:S02]  /*109b0*/  SHFL.IDX P6, R14, R13, R12, R11 ;  /* 0x0000000c0d0e7389 */ /* 0x0002a400000c000b */
[----:B012---:R-:W-:Y:S01]  /*109c0*/  ENDCOLLECTIVE ;  /* 0x000000000000791b */ /* 0x007fe20003800000 */
.L_x_128:
[----:B------:R-:W-:Y:S01]  /*109d0*/  @!PT LDS RZ, [RZ] ;  /* 0x00000000fffff984 */ /* 0x000fe20000000800 */
[----:B------:R-:W-:Y:S01]  /*109e0*/  @!PT LDS RZ, [RZ] ;  /* 0x00000000fffff984 */ /* 0x000fe20000000800 */
[----:B------:R-:W-:Y:S01]  /*109f0*/  @!PT LDS RZ, [RZ] ;  /* 0x00000000fffff984 */ /* 0x000fe20000000800 */
[----:B------:R0:W-:Y:S01]  /*10a00*/  @P5 LDGSTS.E.BYPASS.LTC128B.128 [R17+0x2dc00], desc[UR46][R2.64+0x80], !P1 ;  /* 0x2dc0008002115fae */ /* 0x0001e2000c901d6e */
[----:B------:R-:W-:Y:S01]  /*10a10*/  ISETP.GE.AND P5, PT, R32, R10, PT ;  /* 0x0000000a2000720c */ /* 0x000fe20003fa6270 */
[----:B------:R-:W-:Y:S02]  /*10a20*/  IMAD.MOV.U32 R13, RZ, RZ, R0 ;  /* 0x000000ffff0d7224 */ /* 0x000fe400078e0000 */
[----:B------:R-:W-:-:S10]  /*10a30*/  IMAD.MOV.U32 R5, RZ, RZ, R14 ;  /* 0x000000ffff057224 */ /* 0x000fd400078e000e */
[----:B0-----:R-:W-:Y:S05]  /*10a40*/  WARPSYNC.COLLECTIVE R15, `(.L_x_129) ;  /* 0x000000000f087348 */ /* 0x001fea0003c00000 */
[----:B------:R1:W2:Y:S02]  /*10a50*/  SHFL.IDX P6, R14, R13, R12, R11 ;  /* 0x0000000c0d0e7389 */ /* 0x0002a400000c000b */
[----:B012---:R-:W-:Y:S01]  /*10a60*/  ENDCOLLECTIVE ;  /* 0x000000000000791b */ /* 0x007fe20003800000 */
.L_x_129:
[----:B------:R-:W-:Y:S02]  /*10a70*/  IMAD.MOV.U32 R13, RZ, RZ, R4 ;  /* 0x000000ffff0d7224 */ /* 0x000fe400078e0004 */
[----:B------:R-:W-:Y:S01]  /*10a80*/  IMAD.MOV.U32 R12, RZ, RZ, 0x5 ;  /* 0x00000005ff0c7424 */ /* 0x000fe200078e00ff */
[----:B------:R-:W-:-:S05]  /*10a90*/  @P4 IADD3 R14, P0, R32, R14, RZ ;  /* 0x0000000e200e4210 */ /* 0x000fca0007f1e0ff */
[----:B------:R-:W-:-:S08]  /*10aa0*/  @P4 IMAD.MOV.U32 R2, RZ, RZ, R14 ;  /* 0x000000ffff024224 */ /* 0x000fd000078e000e */
[----:B------:R-:W-:Y:S05]  /*10ab0*/  WARPSYNC.COLLECTIVE R15, `(.L_x_130) ;  /* 0x000000000f087348 */ /* 0x000fea0003c00000 */
[----:B------:R0:W1:Y:S02]  /*10ac0*/  SHFL.IDX P6, R14, R13, R12, R11 ;  /* 0x0000000c0d0e7389 */ /* 0x00006400000c000b */
[----:B01----:R-:W-:Y:S01]  /*10ad0*/  ENDCOLLECTIVE ;  /* 0x000000000000791b */ /* 0x003fe20003800000 */
.L_x_130:
[----:B------:R-:W-:-:S04]  /*10ae0*/  @P4 IMAD.X R5, RZ, RZ, R5, P0 ;  /* 0x000000ffff054224 */ /* 0x000fc800000e0605 */
[----:B------:R-:W-:-:S05]  /*10af0*/  @P4 IMAD.MOV.U32 R3, RZ, RZ, R5 ;  /* 0x000000ffff034224 */ /* 0x000fca00078e0005 */
[----:B------:R-:W-:Y:S01]  /*10b00*/  @!PT LDS RZ, [RZ] ;  /* 0x00000000fffff984 */ /* 0x000fe20000000800 */
[----:B------:R-:W-:Y:S01]  /*10b10*/  @!PT LDS RZ, [RZ] ;  /* 0x00000000fffff984 */ /* 0x000fe20000000800 */
[----:B------:R-:W-:Y:S01]  /*10b20*/  @!PT LDS RZ, [RZ] ;  /* 0x00000000fffff984 */ /* 0x000fe20000000800 */
[----:B------:R0:W-:Y:S01]  /*10b30*/  @P4 LDGSTS.E.BYPASS.LTC128B.128 [R17+0x2a400], desc[UR46][R2.64], !P5 ;  /* 0x2a40000002114fae */ /* 0x0001e2000e901d6e */
[----:B------:R-:W-:-:S03]  /*10b40*/  IMAD.MOV.U32 R13, RZ, RZ, R0 ;  /* 0x000000ffff0d7224 */ /* 0x000fc600078e0000 */
[----:B------:R0:W-:Y:S01]  /*10b50*/  @P4 LDGSTS.E.BYPASS.LTC128B.128 [R17+0x2e400], desc[UR46][R2.64+0x80], !P1 ;  /* 0x2e40008002114fae */ /* 0x0001e2000c901d6e */
[----:B------:R-:W-:-:S07]  /*10b60*/  IMAD.MOV.U32 R5, RZ, RZ, R14 ;  /* 0x000000ffff057224 */ /* 0x000fce00078e000e */
[----:B0-----:R-:W-:Y:S05]  /*10b70*/  WARPSYNC.COLLECTIVE R15, `(.L_x_131) ;  /* 0x000000000f087348 */ /* 0x001fea0003c00000 */
[----:B------:R1:W2:Y:S02]  /*10b80*/  SHFL.IDX P6, R14, R13, R12, R11 ;  /* 0x0000000c0d0e7389 */ /* 0x0002a400000c000b */
[----:B012---:R-:W-:Y:S01]  /*10b90*/  ENDCOLLECTIVE ;  /* 0x000000000000791b */ /* 0x007fe20003800000 */
.L_x_131:
[----:B------:R-:W-:Y:S02]  /*10ba0*/  IMAD.MOV.U32 R13, RZ, RZ, R4 ;  /* 0x000000ffff0d7224 */ /* 0x000fe400078e0004 */
[----:B------:R-:W-:Y:S01]  /*10bb0*/  IMAD.MOV.U32 R12, RZ, RZ, 0x6 ;  /* 0x00000006ff0c7424 */ /* 0x000fe200078e00ff */
[----:B------:R-:W-:-:S13]  /*10bc0*/  @P3 IADD3 R6, P0, R32, R14, RZ ;  /* 0x0000000e20063210 */ /* 0x000fda0007f1e0ff */
[----:B------:R-:W-:Y:S05]  /*10bd0*/  WARPSYNC.COLLECTIVE R15, `(.L_x_132) ;  /* 0x000000000f087348 */ /* 0x000fea0003c00000 */
[----:B------:R0:W1:Y:S02]  /*10be0*/  SHFL.IDX P6, R14, R13, R12, R11 ;  /* 0x0000000c0d0e7389 */ /* 0x00006400000c000b */
[----:B01----:R-:W-:Y:S01]  /*10bf0*/  ENDCOLLECTIVE ;  /* 0x000000000000791b */ /* 0x003fe20003800000 */
.L_x_132:
[----:B------:R-:W-:Y:S02]  /*10c00*/  @P3 IMAD.X R7, RZ, RZ, R5, P0 ;  /* 0x000000ffff073224 */ /* 0x000fe400000e0605 */
[----:B------:R-:W-:Y:S02]  /*10c10*/  @P3 IMAD.MOV.U32 R2, RZ, RZ, R6 ;  /* 0x000000ffff023224 */ /* 0x000fe400078e0006 */
        /* <DEDUP_REMOVED lines=11> */
.L_x_133:
[----:B------:R-:W-:Y:S02]  /*10cd0*/  IMAD.MOV.U32 R13, RZ, RZ, R4 ;  /* 0x000000ffff0d7224 */ /* 0x000fe400078e0004 */
[----:B------:R-:W-:Y:S01]  /*10ce0*/  IMAD.MOV.U32 R12, RZ, RZ, 0x7 ;  /* 0x00000007ff0c7424 */ /* 0x000fe200078e00ff */
[----:B------:R-:W-:-:S05]  /*10cf0*/  @P2 IADD3 R14, P0, R32, R14, RZ ;  /* 0x0000000e200e2210 */ /* 0x000fca0007f1e0ff */
[----:B------:R-:W-:-:S08]  /*10d00*/  @P2 IMAD.MOV.U32 R2, RZ, RZ, R14 ;  /* 0x000000ffff022224 */ /* 0x000fd000078e000e */
[----:B------:R-:W-:Y:S05]  /*10d10*/  WARPSYNC.COLLECTIVE R15, `(.L_x_134) ;  /* 0x000000000f087348 */ /* 0x000fea0003c00000 */
[----:B------:R0:W1:Y:S02]  /*10d20*/  SHFL.IDX P6, R14, R13, R12, R11 ;  /* 0x0000000c0d0e7389 */ /* 0x00006400000c000b */
[----:B01----:R-:W-:Y:S01]  /*10d30*/  ENDCOLLECTIVE ;  /* 0x000000000000791b */ /* 0x003fe20003800000 */
.L_x_134:
        /* <DEDUP_REMOVED lines=12> */
.L_x_135:
[----:B------:R-:W-:Y:S05]  /*10e00*/  BRA `(.L_x_136) ;  /* 0xffffffb400507947 */ /* 0x000fea000383ffff */
.L_x_56:
[----:B------:R-:W-:Y:S02]  /*10e10*/  IMAD.MOV.U32 R13, RZ, RZ, R4 ;  /* 0x000000ffff0d7224 */ /* 0x000fe400078e0004 */
[----:B------:R-:W-:Y:S02]  /*10e20*/  IMAD.MOV.U32 R12, RZ, RZ, RZ ;  /* 0x000000ffff0c7224 */ /* 0x000fe400078e00ff */
[----:B------:R-:W-:Y:S02]  /*10e30*/  IMAD.MOV.U32 R11, RZ, RZ, 0x181f ;  /* 0x0000181fff0b7424 */ /* 0x000fe400078e00ff */
[----:B------:R-:W-:-:S07]  /*10e40*/  IMAD.MOV.U32 R15, RZ, RZ, -0x1 ;  /* 0xffffffffff0f7424 */ /* 0x000fce00078e00ff */
[----:B01----:R-:W-:Y:S05]  /*10e50*/  WARPSYNC.COLLECTIVE R15, `(.L_x_137) ;  /* 0x000000000f087348 */ /* 0x003fea0003c00000 */
[----:B------:R2:W3:Y:S02]  /*10e60*/  SHFL.IDX P6, R14, R13, R12, R11 ;  /* 0x0000000c0d0e7389 */ /* 0x0004e400000c000b */
[----:B0123--:R-:W-:Y:S01]  /*10e70*/  ENDCOLLECTIVE ;  /* 0x000000000000791b */ /* 0x00ffe20003800000 */
.L_x_137:
[----:B------:R-:W-:Y:S02]  /*10e80*/  IMAD.MOV.U32 R13, RZ, RZ, R0 ;  /* 0x000000ffff0d7224 */ /* 0x000fe400078e0000 */
[----:B------:R-:W-:-:S07]  /*10e90*/  IMAD.MOV.U32 R2, RZ, RZ, R14 ;  /* 0x000000ffff027224 */ /* 0x000fce00078e000e */
[----:B------:R-:W-:Y:S05]  /*10ea0*/  WARPSYNC.COLLECTIVE R15, `(.L_x_138) ;  /* 0x000000000f087348 */ /* 0x000fea0003c00000 */
[----:B------:R0:W1:Y:S02]  /*10eb0*/  SHFL.IDX P6, R14, R13, R12, R11 ;  /* 0x0000000c0d0e7389 */ /* 0x00006400000c000b */
[----:B01----:R-:W-:Y:S01]  /*10ec0*/  ENDCOLLECTIVE ;  /* 0x000000000000791b */ /* 0x003fe20003800000 */
.L_x_138:
[----:B------:R-:W-:Y:S02]  /*10ed0*/  ULDC UR4, c[0x0][0x288] ;  /* 0x0000a20000047ab9 */ /* 0x000fe40000000800 */
[----:B------:R-:W-:Y:S02]  /*10ee0*/  IMAD R5, R6, UR4, RZ ;  /* 0x0000000406057c24 */ /* 0x000fe4000f8e02ff */
[----:B------:R-:W-:-:S04]  /*10ef0*/  IMAD R6, R26, 0x80, R23 ;  /* 0x000000801a067824 */ /* 0x000fc800078e0217 */
[C---:B------:R-:W-:Y:S01]  /*10f00*/  VIADD R8, R6.reuse, 0x10 ;  /* 0x0000001006087836 */ /* 0x040fe20000000000 */
[----:B------:R-:W-:Y:S01]  /*10f10*/  ISETP.GE.AND P2, PT, R6, R5, PT ;  /* 0x000000050600720c */ /* 0x000fe20003f46270 */
[----:B------:R-:W-:Y:S02]  /*10f20*/  IMAD.MOV.U32 R13, RZ, RZ, R4 ;  /* 0x000000ffff0d7224 */ /* 0x000fe400078e0004 */
[----:B------:R-:W-:-:S10]  /*10f30*/  IMAD.MOV.U32 R12, RZ, RZ, 0x1 ;  /* 0x00000001ff0c7424 */ /* 0x000fd400078e00ff */
[----:B------:R-:W-:-:S05]  /*10f40*/  @!P2 IADD3 R14, P3, R32, R14, RZ ;  /* 0x0000000e200ea210 */ /* 0x000fca0007f7e0ff */
[----:B------:R-:W-:Y:S02]  /*10f50*/  @!P2 IMAD.X R3, RZ, RZ, R2, P3 ;  /* 0x000000ffff03a224 */ /* 0x000fe400018e0602 */
[----:B------:R-:W-:-:S07]  /*10f60*/  @!P2 IMAD.MOV.U32 R2, RZ, RZ, R14 ;  /* 0x000000ffff02a224 */ /* 0x000fce00078e000e */
[----:B------:R-:W-:Y:S05]  /*10f70*/  WARPSYNC.COLLECTIVE R15, `(.L_x_139) ;  /* 0x000000000f087348 */ /* 0x000fea0003c00000 */
[----:B------:R0:W1:Y:S02]  /*10f80*/  SHFL.IDX P6, R14, R13, R12, R11 ;  /* 0x0000000c0d0e7389 */ /* 0x00006400000c000b */
[----:B01----:R-:W-:Y:S01]  /*10f90*/  ENDCOLLECTIVE ;  /* 0x000000000000791b */ /* 0x003fe20003800000 */
.L_x_139:
[----:B------:R-:W-:Y:S01]  /*10fa0*/  @!PT LDS RZ, [RZ] ;  /* 0x00000000fffff984 */ /* 0x000fe20000000800 */
[----:B------:R-:W-:Y:S01]  /*10fb0*/  @!PT LDS RZ, [RZ] ;  /* 0x00000000fffff984 */ /* 0x000fe20000000800 */
[----:B------:R-:W-:Y:S01]  /*10fc0*/  @!PT LDS RZ, [RZ] ;  /* 0x00000000fffff984 */ /* 0x000fe20000000800 */
[----:B------:R0:W-:Y:S04]  /*10fd0*/  @!P2 LDGSTS.E.BYPASS.LTC128B.128 [R17+0x20400], desc[UR46][R2.64], !P1 ;  /* 0x204000000211afae */ /* 0x0001e8000c901d6e */
[----:B------:R0:W-:Y:S01]  /*10fe0*/  @!P2 LDGSTS.E.BYPASS.LTC128B.128 [R17+0x24400], desc[UR46][R2.64+0x80], !P0 ;  /* 0x244000800211afae */ /* 0x0001e2000c101d6e */
[----:B------:R-:W-:Y:S01]  /*10ff0*/  ISETP.GE.AND P2, PT, R8, R5, PT ;  /* 0x000000050800720c */ /* 0x000fe20003f46270 */
[----:B------:R-:W-:Y:S02]  /*11000*/  VIADD R8, R6, 0x20 ;  /* 0x0000002006087836 */ /* 0x000fe40000000000 */
[----:B------:R-:W-:Y:S02]  /*11010*/  IMAD.MOV.U32 R13, RZ, RZ, R0 ;  /* 0x000000ffff0d7224 */ /* 0x000fe400078e0000 */
[----:B------:R-:W-:-:S08]  /*11020*/  IMAD.MOV.U32 R7, RZ, RZ, R14 ;  /* 0x000000ffff077224 */ /* 0x000fd000078e000e */
[----:B0-----:R-:W-:Y:S05]  /*11030*/  WARPSYNC.COLLECTIVE R15, `(.L_x_140) ;  /* 0x000000000f087348 */ /* 0x001fea0003c00000 */
[----:B------:R1:W2:Y:S02]  /*11040*/  SHFL.IDX P6, R14, R13, R12, R11 ;  /* 0x0000000c0d0e7389 */ /* 0x0002a400000c000b */
[----:B012---:R-:W-:Y:S01]  /*11050*/  ENDCOLLECTIVE ;  /* 0x000000000000791b */ /* 0x007fe20003800000 */
.L_x_140:
[----:B------:R-:W-:Y:S02]  /*11060*/  IMAD.MOV.U32 R13, RZ, RZ, R4 ;  /* 0x000000ffff0d7224 */ /* 0x000fe400078e0004 */
[----:B------:R-:W-:Y:S01]  /*11070*/  IMAD.MOV.U32 R12, RZ, RZ, 0x2 ;  /* 0x00000002ff0c7424 */ /* 0x000fe200078e00ff */
[----:B------:R-:W-:-:S05]  /*11080*/  @!P2 IADD3 R14, P3, R32, R14, RZ ;  /* 0x0000000e200ea210 */ /* 0x000fca0007f7e0ff */
[----:B------:R-:W-:-:S08]  /*11090*/  @!P2 IMAD.MOV.U32 R2, RZ, RZ, R14 ;  /* 0x000000ffff02a224 */ /* 0x000fd000078e000e */
[----:B------:R-:W-:Y:S05]  /*110a0*/  WARPSYNC.COLLECTIVE R15, `(.L_x_141) ;  /* 0x000000000f087348 */ /* 0x000fea0003c00000 */
[----:B------:R0:W1:Y:S02]  /*110b0*/  SHFL.IDX P6, R14, R13, R12, R11 ;  /* 0x0000000c0d0e7389 */ /* 0x00006400000c000b */
[----:B01----:R-:W-:Y:S01]  /*110c0*/  ENDCOLLECTIVE ;  /* 0x000000000000791b */ /* 0x003fe20003800000 */
.L_x_141:
[----:B------:R-:W-:-:S04]  /*110d0*/  @!P2 IMAD.X R7, RZ, RZ, R7, P3 ;  /* 0x000000ffff07a224 */ /* 0x000fc800018e0607 */
[----:B------:R-:W-:-:S05]  /*110e0*/  @!P2 IMAD.MOV.U32 R3, RZ, RZ, R7 ;  /* 0x000000ffff03a224 */ /* 0x000fca00078e0007 */
[----:B------:R-:W-:Y:S01]  /*110f0*/  @!PT LDS RZ, [RZ] ;  /* 0x00000000fffff984 */ /* 0x000fe20000000800 */
[----:B------:R-:W-:Y:S01]  /*11100*/  @!PT LDS RZ, [RZ] ;  /* 0x00000000fffff984 */ /* 0x000fe20000000800 */
[----:B------:R-:W-:Y:S01]  /*11110*/  @!PT LDS RZ, [RZ] ;  /* 0x00000000fffff984 */ /* 0x000fe20000000800 */
[----:B------:R0:W-:Y:S01]  /*11120*/  @!P2 LDGSTS.E.BYPASS.LTC128B.128 [R17+0x20c00], desc[UR46][R2.64], !P1 ;  /* 0x20c000000211afae */ /* 0x0001e2000c901d6e */
[----:B------:R-:W-:-:S03]  /*11130*/  IMAD.MOV.U32 R13, RZ, RZ, R0 ;  /* 0x000000ffff0d7224 */ /* 0x000fc600078e0000 */
[----:B------:R0:W-:Y:S01]  /*11140*/  @!P2 LDGSTS.E.BYPASS.LTC128B.128 [R17+0x24c00], desc[UR46][R2.64+0x80], !P0 ;  /* 0x24c000800211afae */ /* 0x0001e2000c101d6e */
[----:B------:R-:W-:Y:S01]  /*11150*/  ISETP.GE.AND P2, PT, R8, R5, PT ;  /* 0x000000050800720c */ /* 0x000fe20003f46270 */
[----:B------:R-:W-:Y:S02]  /*11160*/  VIADD R8, R6, 0x30 ;  /* 0x0000003006087836 */ /* 0x000fe40000000000 */
[----:B------:R-:W-:-:S10]  /*11170*/  IMAD.MOV.U32 R7, RZ, RZ, R14 ;  /* 0x000000ffff077224 */ /* 0x000fd400078e000e */
[----:B0-----:R-:W-:Y:S05]  /*11180*/  WARPSYNC.COLLECTIVE R15, `(.L_x_142) ;  /* 0x000000000f087348 */ /* 0x001fea0003c00000 */
[----:B------:R1:W2:Y:S02]  /*11190*/  SHFL.IDX P6, R14, R13, R12, R11 ;  /* 0x0000000c0d0e7389 */ /* 0x0002a400000c000b */
[----:B012---:R-:W-:Y:S01]  /*111a0*/  ENDCOLLECTIVE ;  /* 0x000000000000791b */ /* 0x007fe20003800000 */
.L_x_142:
[----:B------:R-:W-:Y:S02]  /*111b0*/  IMAD.MOV.U32 R13, RZ, RZ, R4 ;  /* 0x000000ffff0d7224 */ /* 0x000fe400078e0004 */
[----:B------:R-:W-:Y:S01]  /*111c0*/  IMAD.MOV.U32 R12, RZ, RZ, 0x3 ;  /* 0x00000003ff0c7424 */ /* 0x000fe200078e00ff */
[----:B------:R-:W-:-:S05]  /*111d0*/  @!P2 IADD3 R14, P3, R32, R14, RZ ;  /* 0x0000000e200ea210 */ /* 0x000fca0007f7e0ff */
[----:B------:R-:W-:-:S08]  /*111e0*/  @!P2 IMAD.MOV.U32 R2, RZ, RZ, R14 ;  /* 0x000000ffff02a224 */ /* 0x000fd000078e000e */
[----:B------:R-:W-:Y:S05]  /*111f0*/  WARPSYNC.COLLECTIVE R15, `(.L_x_143) ;  /* 0x000000000f087348 */ /* 0x000fea0003c00000 */
[----:B------:R0:W1:Y:S02]  /*11200*/  SHFL.IDX P6, R14, R13, R12, R11 ;  /* 0x0000000c0d0e7389 */ /* 0x00006400000c000b */
[----:B01----:R-:W-:Y:S01]  /*11210*/  ENDCOLLECTIVE ;  /* 0x000000000000791b */ /* 0x003fe20003800000 */
.L_x_143:
        /* <DEDUP_REMOVED lines=14> */
.L_x_144:
[----:B------:R-:W-:Y:S02]  /*11300*/  IMAD.MOV.U32 R13, RZ, RZ, R4 ;  /* 0x000000ffff0d7224 */ /* 0x000fe400078e0004 */
[----:B------:R-:W-:Y:S01]  /*11310*/  IMAD.MOV.U32 R12, RZ, RZ, 0x4 ;  /* 0x00000004ff0c7424 */ /* 0x000fe200078e00ff */
[----:B------:R-:W-:-:S05]  /*11320*/  @!P2 IADD3 R14, P3, R32, R14, RZ ;  /* 0x0000000e200ea210 */ /* 0x000fca0007f7e0ff */
[----:B------:R-:W-:-:S08]  /*11330*/  @!P2 IMAD.MOV.U32 R2, RZ, RZ, R14 ;  /* 0x000000ffff02a224 */ /* 0x000fd000078e000e */
[----:B------:R-:W-:Y:S05]  /*11340*/  WARPSYNC.COLLECTIVE R15, `(.L_x_145) ;  /* 0x000000000f087348 */ /* 0x000fea0003c00000 */
[----:B------:R0:W1:Y:S02]  /*11350*/  SHFL.IDX P6, R14, R13, R12, R11 ;  /* 0x0000000c0d0e7389 */ /* 0x00006400000c000b */
[----:B01----:R-:W-:Y:S01]  /*11360*/  ENDCOLLECTIVE ;  /* 0x000000000000791b */ /* 0x003fe20003800000 */
.L_x_145:
        /* <DEDUP_REMOVED lines=14> */
.L_x_146:
[----:B------:R-:W-:Y:S02]  /*11450*/  IMAD.MOV.U32 R13, RZ, RZ, R4 ;  /* 0x000000ffff0d7224 */ /* 0x000fe400078e0004 */
[----:B------:R-:W-:Y:S01]  /*11460*/  IMAD.MOV.U32 R12, RZ, RZ, 0x5 ;  /* 0x00000005ff0c7424 */ /* 0x000fe200078e00ff */
[----:B------:R-:W-:-:S05]  /*11470*/  @!P2 IADD3 R14, P3, R32, R14, RZ ;  /* 0x0000000e200ea210 */ /* 0x000fca0007f7e0ff */
[----:B------:R-:W-:-:S08]  /*11480*/  @!P2 IMAD.MOV.U32 R2, RZ, RZ, R14 ;  /* 0x000000ffff02a224 */ /* 0x000fd000078e000e */
[----:B------:R-:W-:Y:S05]  /*11490*/  WARPSYNC.COLLECTIVE R15, `(.L_x_147) ;  /* 0x000000000f087348 */ /* 0x000fea0003c00000 */
[----:B------:R0:W1:Y:S02]  /*114a0*/  SHFL.IDX P6, R14, R13, R12, R11 ;  /* 0x0000000c0d0e7389 */ /* 0x00006400000c000b */
[----:B01----:R-:W-:Y:S01]  /*114b0*/  ENDCOLLECTIVE ;  /* 0x000000000000791b */ /* 0x003fe20003800000 */
.L_x_147:
        /* <DEDUP_REMOVED lines=14> */
.L_x_148:
[----:B------:R-:W-:Y:S02]  /*115a0*/  IMAD.MOV.U32 R13, RZ, RZ, R4 ;  /* 0x000000ffff0d7224 */ /* 0x000fe400078e0004 */
[----:B------:R-:W-:Y:S01]  /*115b0*/  IMAD.MOV.U32 R12, RZ, RZ, 0x6 ;  /* 0x00000006ff0c7424 */ /* 0x000fe200078e00ff */
[----:B------:R-:W-:-:S05]  /*115c0*/  @!P2 IADD3 R14, P3, R32, R14, RZ ;  /* 0x0000000e200ea210 */ /* 0x000fca0007f7e0ff */
[----:B------:R-:W-:-:S08]  /*115d0*/  @!P2 IMAD.MOV.U32 R2, RZ, RZ, R14 ;  /* 0x000000ffff02a224 */ /* 0x000fd000078e000e */
[----:B------:R-:W-:Y:S05]  /*115e0*/  WARPSYNC.COLLECTIVE R15, `(.L_x_149) ;  /* 0x000000000f087348 */ /* 0x000fea0003c00000 */
[----:B------:R0:W1:Y:S02]  /*115f0*/  SHFL.IDX P6, R14, R13, R12, R11 ;  /* 0x0000000c0d0e7389 */ /* 0x00006400000c000b */
[----:B01----:R-:W-:Y:S01]  /*11600*/  ENDCOLLECTIVE ;  /* 0x000000000000791b */ /* 0x003fe20003800000 */
.L_x_149:
        /* <DEDUP_REMOVED lines=9> */
[----:B------:R-:W-:-:S12]  /*116a0*/  IMAD.MOV.U32 R7, RZ, RZ, R14 ;  /* 0x000000ffff077224 */ /* 0x000fd800078e000e */
[----:B0-----:R-:W-:Y:S05]  /*116b0*/  WARPSYNC.COLLECTIVE R15, `(.L_x_150) ;  /* 0x000000000f087348 */ /* 0x001fea0003c00000 */
[----:B------:R1:W2:Y:S02]  /*116c0*/  SHFL.IDX P6, R14, R13, R12, R11 ;  /* 0x0000000c0d0e7389 */ /* 0x0002a400000c000b */
[----:B012---:R-:W-:Y:S01]  /*116d0*/  ENDCOLLECTIVE ;  /* 0x000000000000791b */ /* 0x007fe20003800000 */
.L_x_150:
[----:B------:R-:W-:Y:S02]  /*116e0*/  IMAD.MOV.U32 R13, RZ, RZ, R4 ;  /* 0x000000ffff0d7224 */ /* 0x000fe400078e0004 */
[----:B------:R-:W-:Y:S01]  /*116f0*/  IMAD.MOV.U32 R12, RZ, RZ, 0x7 ;  /* 0x00000007ff0c7424 */ /* 0x000fe200078e00ff */
[----:B------:R-:W-:-:S05]  /*11700*/  @!P2 IADD3 R14, P3, R32, R14, RZ ;  /* 0x0000000e200ea210 */ /* 0x000fca0007f7e0ff */
[----:B------:R-:W-:-:S08]  /*11710*/  @!P2 IMAD.MOV.U32 R2, RZ, RZ, R14 ;  /* 0x000000ffff02a224 */ /* 0x000fd000078e000e */
[----:B------:R-:W-:Y:S05]  /*11720*/  WARPSYNC.COLLECTIVE R15, `(.L_x_151) ;  /* 0x000000000f087348 */ /* 0x000fea0003c00000 */
[----:B------:R0:W1:Y:S02]  /*11730*/  SHFL.IDX P6, R14, R13, R12, R11 ;  /* 0x0000000c0d0e7389 */ /* 0x00006400000c000b */
[----:B01----:R-:W-:Y:S01]  /*11740*/  ENDCOLLECTIVE ;  /* 0x000000000000791b */ /* 0x003fe20003800000 */
.L_x_151:
        /* <DEDUP_REMOVED lines=8> */
[----:B------:R-:W-:-:S07]  /*117d0*/  IMAD.MOV.U32 R7, RZ, RZ, R14 ;  /* 0x000000ffff077224 */ /* 0x000fce00078e000e */
[----:B0-----:R-:W-:Y:S05]  /*117e0*/  WARPSYNC.COLLECTIVE R15, `(.L_x_152) ;  /* 0x000000000f087348 */ /* 0x001fea0003c00000 */
[----:B------:R1:W2:Y:S02]  /*117f0*/  SHFL.IDX P6, R14, R13, R12, R11 ;  /* 0x0000000c0d0e7389 */ /* 0x0002a400000c000b */
[----:B012---:R-:W-:Y:S01]  /*11800*/  ENDCOLLECTIVE ;  /* 0x000000000000791b */ /* 0x007fe20003800000 */
.L_x_152:
[----:B------:R-:W-:Y:S05]  /*11810*/  BRA `(.L_x_153) ;  /* 0xffffffb4004c7947 */ /* 0x000fea000383ffff */
.L_x_59:
[----:B------:R0:W0:Y:S02]  /*11820*/  SYNCS.PHASECHK.TRANS64.TRYWAIT P0, [R22+URZ+0x38820], R5 ;  /* 0x03882005160075a7 */ /* 0x000024000800017f */
[----:B0-----:R-:W-:Y:S05]  /*11830*/  @!P0 NANOSLEEP.SYNCS 0x989680 ;  /* 0x009896800000895d */ /* 0x001fea0003900000 */
[----:B------:R-:W0:Y:S02]  /*11840*/  @!P0 SYNCS.PHASECHK.TRANS64 P0, [R22+URZ+0x38820], R5 ;  /* 0x03882005160085a7 */ /* 0x000e24000800007f */
[----:B0-----:R-:W-:Y:S05]  /*11850*/  @!P0 BRA `(.L_x_59) ;  /* 0xfffffffc00f08947 */ /* 0x001fea000383ffff */
[----:B------:R-:W-:Y:S05]  /*11860*/  BRA `(.L_x_154) ;  /* 0xffffffb4008c7947 */ /* 0x000fea000383ffff */
.L_x_62:
[----:B0-----:R0:W1:Y:S02]  /*11870*/  SYNCS.PHASECHK.TRANS64.TRYWAIT P1, [R4+URZ+0x38880], R21 ;  /* 0x03888015040075a7 */ /* 0x001064000802017f */
[----:B-1----:R-:W-:Y:S05]  /*11880*/  @!P1 NANOSLEEP.SYNCS 0x989680 ;  /* 0x009896800000995d */ /* 0x002fea0003900000 */
[----:B------:R-:W1:Y:S02]  /*11890*/  @!P1 SYNCS.PHASECHK.TRANS64 P1, [R4+URZ+0x38880], R21 ;  /* 0x03888015040095a7 */ /* 0x000e64000802007f */
[----:B-1----:R-:W-:Y:S05]  /*118a0*/  @!P1 BRA `(.L_x_62) ;  /* 0xfffffffc00f09947 */ /* 0x002fea000383ffff */
[----:B------:R-:W-:Y:S05]  /*118b0*/  BRA `(.L_x_155) ;  /* 0xffffffb800607947 */ /* 0x000fea000383ffff */
.L_x_63:
[----:B------:R-:W-:Y:S01]  /*118c0*/  BSSY B0, `(.L_x_156) ;  /* 0x0000008000007945 */ /* 0x000fe20003800000 */
[----:B------:R-:W-:Y:S02]  /*118d0*/  IMAD.MOV.U32 R13, RZ, RZ, R8 ;  /* 0x000000ffff0d7224 */ /* 0x000fe400078e0008 */
[----:B------:R-:W-:Y:S02]  /*118e0*/  IMAD.MOV.U32 R12, RZ, RZ, RZ ;  /* 0x000000ffff0c7224 */ /* 0x000fe400078e00ff */
[----:B------:R-:W-:Y:S02]  /*118f0*/  IMAD.MOV.U32 R11, RZ, RZ, 0x181f ;  /* 0x0000181fff0b7424 */ /* 0x000fe400078e00ff */
[----:B------:R-:W-:-:S07]  /*11900*/  IMAD.MOV.U32 R15, RZ, RZ, -0x1 ;  /* 0xffffffffff0f7424 */ /* 0x000fce00078e00ff */
[----:B0--3--:R-:W-:Y:S05]  /*11910*/  WARPSYNC.COLLECTIVE R15, `(.L_x_157) ;  /* 0x000000000f087348 */ /* 0x009fea0003c00000 */
[----:B---3--:R1:W2:Y:S02]  /*11920*/  SHFL.IDX P6, R14, R13, R12, R11 ;  /* 0x0000000c0d0e7389 */ /* 0x0082a400000c000b */
[----:B012---:R-:W-:Y:S01]  /*11930*/  ENDCOLLECTIVE ;  /* 0x000000000000791b */ /* 0x007fe20003800000 */
.L_x_157:
[----:B------:R-:W-:Y:S05]  /*11940*/  BSYNC B0 ;  /* 0x0000000000007941 */ /* 0x000fea0003800000 */
.L_x_156:
[----:B------:R-:W-:Y:S02]  /*11950*/  IMAD.MOV.U32 R13, RZ, RZ, R9 ;  /* 0x000000ffff0d7224 */ /* 0x000fe400078e0009 */
[----:B------:R-:W-:Y:S02]  /*11960*/  IMAD.MOV.U32 R12, RZ, RZ, RZ ;  /* 0x000000ffff0c7224 */ /* 0x000fe400078e00ff */
[----:B------:R-:W-:Y:S02]  /*11970*/  IMAD.MOV.U32 R11, RZ, RZ, 0x181f ;  /* 0x0000181fff0b7424 */ /* 0x000fe400078e00ff */
[----:B------:R-:W-:Y:S02]  /*11980*/  IMAD.MOV.U32 R15, RZ, RZ, -0x1 ;  /* 0xffffffffff0f7424 */ /* 0x000fe400078e00ff */
[----:B------:R-:W-:Y:S02]  /*11990*/  IMAD.MOV.U32 R3, RZ, RZ, R14 ;  /* 0x000000ffff037224 */ /* 0x000fe400078e000e */
[----:B------:R-:W-:-:S07]  /*119a0*/  IMAD R7, R0, 0x8000, R17 ;  /* 0x0000800000077824 */ /* 0x000fce00078e0211 */
[----:B------:R-:W-:Y:S05]  /*119b0*/  WARPSYNC.COLLECTIVE R15, `(.L_x_158) ;  /* 0x000000000f087348 */ /* 0x000fea0003c00000 */
[----:B------:R0:W1:Y:S02]  /*119c0*/  SHFL.IDX P6, R14, R13, R12, R11 ;  /* 0x0000000c0d0e7389 */ /* 0x00006400000c000b */
[----:B01----:R-:W-:Y:S01]  /*119d0*/  ENDCOLLECTIVE ;  /* 0x000000000000791b */ /* 0x003fe20003800000 */
.L_x_158:
[----:B------:R-:W-:Y:S02]  /*119e0*/  IMAD.MOV.U32 R13, RZ, RZ, R8 ;  /* 0x000000ffff0d7224 */ /* 0x000fe400078e0008 */
[----:B------:R-:W-:Y:S01]  /*119f0*/  IMAD.MOV.U32 R12, RZ, RZ, 0x1 ;  /* 0x00000001ff0c7424 */ /* 0x000fe200078e00ff */
[----:B------:R-:W-:-:S13]  /*11a00*/  IADD3 R2, P1, R32, R14, RZ ;  /* 0x0000000e20027210 */ /* 0x000fda0007f3e0ff */
[----:B------:R-:W-:Y:S05]  /*11a10*/  WARPSYNC.COLLECTIVE R15, `(.L_x_159) ;  /* 0x000000000f087348 */ /* 0x000fea0003c00000 */
[----:B------:R0:W1:Y:S02]  /*11a20*/  SHFL.IDX P6, R14, R13, R12, R11 ;  /* 0x0000000c0d0e7389 */ /* 0x00006400000c000b */
[----:B01----:R-:W-:Y:S01]  /*11a30*/  ENDCOLLECTIVE ;  /* 0x000000000000791b */ /* 0x003fe20003800000 */
.L_x_159:
[----:B------:R-:W-:-:S05]  /*11a40*/  IMAD.X R3, RZ, RZ, R3, P1 ;  /* 0x000000ffff037224 */ /* 0x000fca00008e0603 */
[----:B------:R-:W-:Y:S01]  /*11a50*/  @!PT LDS RZ, [RZ] ;  /* 0x00000000fffff984 */ /* 0x000fe20000000800 */
[----:B------:R-:W-:Y:S01]  /*11a60*/  @!PT LDS RZ, [RZ] ;  /* 0x00000000fffff984 */ /* 0x000fe20000000800 */
[----:B------:R-:W-:Y:S01]  /*11a70*/  @!PT LDS RZ, [RZ] ;  /* 0x00000000fffff984 */ /* 0x000fe20000000800 */
[----:B------:R-:W-:Y:S04]  /*11a80*/  LDGSTS.E.BYPASS.LTC128B.128 [R7+0x10400], desc[UR46][R2.64], !P3 ;  /* 0x1040000002077fae */ /* 0x000fe8000d901d6e */
[----:B------:R0:W-:Y:S01]  /*11a90*/  LDGSTS.E.BYPASS.LTC128B.128 [R7+0x14400], desc[UR46][R2.64+0x80], !P2 ;  /* 0x1440008002077fae */ /* 0x0001e2000d101d6e */
[----:B------:R-:W-:Y:S02]  /*11aa0*/  IMAD.MOV.U32 R13, RZ, RZ, R9 ;  /* 0x000000ffff0d7224 */ /* 0x000fe400078e0009 */
[----:B0-----:R-:W-:-:S07]  /*11ab0*/  IMAD.MOV.U32 R3, RZ, RZ, R14 ;  /* 0x000000ffff037224 */ /* 0x001fce00078e000e */
[----:B------:R-:W-:Y:S05]  /*11ac0*/  WARPSYNC.COLLECTIVE R15, `(.L_x_160) ;  /* 0x000000000f087348 */ /* 0x000fea0003c00000 */
[----:B------:R0:W1:Y:S02]  /*11ad0*/  SHFL.IDX P6, R14, R13, R12, R11 ;  /* 0x0000000c0d0e7389 */ /* 0x00006400000c000b */
[----:B01----:R-:W-:Y:S01]  /*11ae0*/  ENDCOLLECTIVE ;  /* 0x000000000000791b */ /* 0x003fe20003800000 */
.L_x_160:
[----:B------:R-:W-:Y:S02]  /*11af0*/  IMAD.MOV.U32 R13, RZ, RZ, R8 ;  /* 0x000000ffff0d7224 */ /* 0x000fe400078e0008 */
[----:B------:R-:W-:Y:S01]  /*11b00*/  IMAD.MOV.U32 R12, RZ, RZ, 0x2 ;  /* 0x00000002ff0c7424 */ /* 0x000fe200078e00ff */
[----:B------:R-:W-:-:S13]  /*11b10*/  IADD3 R2, P1, R32, R14, RZ ;  /* 0x0000000e20027210 */ /* 0x000fda0007f3e0ff */
[----:B------:R-:W-:Y:S05]  /*11b20*/  WARPSYNC.COLLECTIVE R15, `(.L_x_161) ;  /* 0x000000000f087348 */ /* 0x000fea0003c00000 */
[----:B------:R0:W1:Y:S02]  /*11b30*/  SHFL.IDX P6, R14, R13, R12, R11 ;  /* 0x0000000c0d0e7389 */ /* 0x00006400000c000b */
[----:B01----:R-:W-:Y:S01]  /*11b40*/  ENDCOLLECTIVE ;  /* 0x000000000000791b */ /* 0x003fe20003800000 */
.L_x_161:
        /* <DEDUP_REMOVED lines=11> */
.L_x_162:
[----:B------:R-:W-:Y:S02]  /*11c00*/  IMAD.MOV.U32 R13, RZ, RZ, R8 ;  /* 0x000000ffff0d7224 */ /* 0x000fe400078e0008 */
[----:B------:R-:W-:Y:S01]  /*11c10*/  IMAD.MOV.U32 R12, RZ, RZ, 0x3 ;  /* 0x00000003ff0c7424 */ /* 0x000fe200078e00ff */
[----:B------:R-:W-:-:S13]  /*11c20*/  IADD3 R2, P1, R32, R14, RZ ;  /* 0x0000000e20027210 */ /* 0x000fda0007f3e0ff */
[----:B------:R-:W-:Y:S05]  /*11c30*/  WARPSYNC.COLLECTIVE R15, `(.L_x_163) ;  /* 0x000000000f087348 */ /* 0x000fea0003c00000 */
[----:B------:R0:W1:Y:S02]  /*11c40*/  SHFL.IDX P6, R14, R13, R12, R11 ;  /* 0x0000000c0d0e7389 */ /* 0x00006400000c000b */
[----:B01----:R-:W-:Y:S01]  /*11c50*/  ENDCOLLECTIVE ;  /* 0x000000000000791b */ /* 0x003fe20003800000 */
.L_x_163:
        /* <DEDUP_REMOVED lines=11> */
.L_x_164:
[----:B------:R-:W-:Y:S02]  /*11d10*/  IMAD.MOV.U32 R13, RZ, RZ, R8 ;  /* 0x000000ffff0d7224 */ /* 0x000fe400078e0008 */
[----:B------:R-:W-:Y:S01]  /*11d20*/  IMAD.MOV.U32 R12, RZ, RZ, 0x4 ;  /* 0x00000004ff0c7424 */ /* 0x000fe200078e00ff */
[----:B------:R-:W-:-:S13]  /*11d30*/  IADD3 R2, P1, R32, R14, RZ ;  /* 0x0000000e20027210 */ /* 0x000fda0007f3e0ff */
[----:B------:R-:W-:Y:S05]  /*11d40*/  WARPSYNC.COLLECTIVE R15, `(.L_x_165) ;  /* 0x000000000f087348 */ /* 0x000fea0003c00000 */
[----:B------:R0:W1:Y:S02]  /*11d50*/  SHFL.IDX P6, R14, R13, R12, R11 ;  /* 0x0000000c0d0e7389 */ /* 0x00006400000c000b */
[----:B01----:R-:W-:Y:S01]  /*11d60*/  ENDCOLLECTIVE ;  /* 0x000000000000791b */ /* 0x003fe20003800000 */
.L_x_165:
        /* <DEDUP_REMOVED lines=11> */
.L_x_166:
[----:B------:R-:W-:Y:S02]  /*11e20*/  IMAD.MOV.U32 R13, RZ, RZ, R8 ;  /* 0x000000ffff0d7224 */ /* 0x000fe400078e0008 */
[----:B------:R-:W-:Y:S01]  /*11e30*/  IMAD.MOV.U32 R12, RZ, RZ, 0x5 ;  /* 0x00000005ff0c7424 */ /* 0x000fe200078e00ff */
[----:B------:R-:W-:-:S13]  /*11e40*/  IADD3 R2, P1, R32, R14, RZ ;  /* 0x0000000e20027210 */ /* 0x000fda0007f3e0ff */
[----:B------:R-:W-:Y:S05]  /*11e50*/  WARPSYNC.COLLECTIVE R15, `(.L_x_167) ;  /* 0x000000000f087348 */ /* 0x000fea0003c00000 */
[----:B------:R0:W1:Y:S02]  /*11e60*/  SHFL.IDX P6, R14, R13, R12, R11 ;  /* 0x0000000c0d0e7389 */ /* 0x00006400000c000b */
[----:B01----:R-:W-:Y:S01]  /*11e70*/  ENDCOLLECTIVE ;  /* 0x000000000000791b */ /* 0x003fe20003800000 */
.L_x_167:
        /* <DEDUP_REMOVED lines=11> */
.L_x_168:
[----:B------:R-:W-:Y:S02]  /*11f30*/  IMAD.MOV.U32 R13, RZ, RZ, R8 ;  /* 0x000000ffff0d7224 */ /* 0x000fe400078e0008 */
[----:B------:R-:W-:Y:S01]  /*11f40*/  IMAD.MOV.U32 R12, RZ, RZ, 0x6 ;  /* 0x00000006ff0c7424 */ /* 0x000fe200078e00ff */
[----:B------:R-:W-:-:S13]  /*11f50*/  IADD3 R2, P1, R32, R14, RZ ;  /* 0x0000000e20027210 */ /* 0x000fda0007f3e0ff */
[----:B------:R-:W-:Y:S05]  /*11f60*/  WARPSYNC.COLLECTIVE R15, `(.L_x_169) ;  /* 0x000000000f087348 */ /* 0x000fea0003c00000 */
[----:B------:R0:W1:Y:S02]  /*11f70*/  SHFL.IDX P6, R14, R13, R12, R11 ;  /* 0x0000000c0d0e7389 */ /* 0x00006400000c000b */
[----:B01----:R-:W-:Y:S01]  /*11f80*/  ENDCOLLECTIVE ;  /* 0x000000000000791b */ /* 0x003fe20003800000 */
.L_x_169:
        /* <DEDUP_REMOVED lines=11> */
.L_x_170:
[----:B------:R-:W-:Y:S02]  /*12040*/  IMAD.MOV.U32 R13, RZ, RZ, R8 ;  /* 0x000000ffff0d7224 */ /* 0x000fe400078e0008 */
[----:B------:R-:W-:Y:S01]  /*12050*/  IMAD.MOV.U32 R12, RZ, RZ, 0x7 ;  /* 0x00000007ff0c7424 */ /* 0x000fe200078e00ff */
[----:B------:R-:W-:-:S13]  /*12060*/  IADD3 R2, P1, R32, R14, RZ ;  /* 0x0000000e20027210 */ /* 0x000fda0007f3e0ff */
[----:B------:R-:W-:Y:S05]  /*12070*/  WARPSYNC.COLLECTIVE R15, `(.L_x_171) ;  /* 0x000000000f087348 */ /* 0x000fea0003c00000 */
[----:B------:R0:W1:Y:S02]  /*12080*/  SHFL.IDX P6, R14, R13, R12, R11 ;  /* 0x0000000c0d0e7389 */ /* 0x00006400000c000b */
[----:B01----:R-:W-:Y:S01]  /*12090*/  ENDCOLLECTIVE ;  /* 0x000000000000791b */ /* 0x003fe20003800000 */
.L_x_171:
[----:B------:R-:W-:-:S05]  /*120a0*/  IMAD.X R3, RZ, RZ, R3, P1 ;  /* 0x000000ffff037224 */ /* 0x000fca00008e0603 */
[----:B------:R-:W-:Y:S01]  /*120b0*/  @!PT LDS RZ, [RZ] ;  /* 0x00000000fffff984 */ /* 0x000fe20000000800 */
[----:B------:R-:W-:Y:S01]  /*120c0*/  @!PT LDS RZ, [RZ] ;  /* 0x00000000fffff984 */ /* 0x000fe20000000800 */
[----:B------:R-:W-:Y:S01]  /*120d0*/  @!PT LDS RZ, [RZ] ;  /* 0x00000000fffff984 */ /* 0x000fe20000000800 */
[----:B------:R0:W-:Y:S04]  /*120e0*/  LDGSTS.E.BYPASS.LTC128B.128 [R7+0x13400], desc[UR46][R2.64], !P3 ;  /* 0x1340000002077fae */ /* 0x0001e8000d901d6e */
[----:B------:R0:W-:Y:S01]  /*120f0*/  LDGSTS.E.BYPASS.LTC128B.128 [R7+0x17400], desc[UR46][R2.64+0x80], !P2 ;  /* 0x1740008002077fae */ /* 0x0001e2000d101d6e */
[----:B------:R-:W-:Y:S02]  /*12100*/  IMAD.MOV.U32 R13, RZ, RZ, R9 ;  /* 0x000000ffff0d7224 */ /* 0x000fe400078e0009 */
[----:B------:R-:W-:-:S07]  /*12110*/  IMAD.MOV.U32 R8, RZ, RZ, R14 ;  /* 0x000000ffff087224 */ /* 0x000fce00078e000e */
[----:B0-----:R-:W-:Y:S05]  /*12120*/  WARPSYNC.COLLECTIVE R15, `(.L_x_172) ;  /* 0x000000000f087348 */ /* 0x001fea0003c00000 */
[----:B------:R1:W2:Y:S02]  /*12130*/  SHFL.IDX P6, R14, R13, R12, R11 ;  /* 0x0000000c0d0e7389 */ /* 0x0002a400000c000b */
[----:B012---:R-:W-:Y:S01]  /*12140*/  ENDCOLLECTIVE ;  /* 0x000000000000791b */ /* 0x007fe20003800000 */
.L_x_172:
[----:B------:R-:W-:Y:S05]  /*12150*/  BRA `(.L_x_173) ;  /* 0xffffffb400607947 */ /* 0x000fea000383ffff */
.L_x_66:
[----:B--2---:R2:W3:Y:S02]  /*12160*/  SYNCS.PHASECHK.TRANS64.TRYWAIT P1, [R4+URZ+0x38840], R21 ;  /* 0x03884015040075a7 */ /* 0x0044e4000802017f */
[----:B---3--:R-:W-:Y:S05]  /*12170*/  @!P1 NANOSLEEP.SYNCS 0x989680 ;  /* 0x009896800000995d */ /* 0x008fea0003900000 */
[----:B------:R-:W3:Y:S02]  /*12180*/  @!P1 SYNCS.PHASECHK.TRANS64 P1, [R4+URZ+0x38840], R21 ;  /* 0x03884015040095a7 */ /* 0x000ee4000802007f */
[----:B---3--:R-:W-:Y:S05]  /*12190*/  @!P1 BRA `(.L_x_66) ;  /* 0xfffffffc00f09947 */ /* 0x008fea000383ffff */
[----:B------:R-:W-:Y:S05]  /*121a0*/  BRA `(.L_x_174) ;  /* 0xffffffb400a47947 */ /* 0x000fea000383ffff */
.L_x_67:
[----:B------:R-:W-:Y:S01]  /*121b0*/  BSSY B0, `(.L_x_175) ;  /* 0x0000008000007945 */ /* 0x000fe20003800000 */
[----:B------:R-:W-:Y:S02]  /*121c0*/  IMAD.MOV.U32 R13, RZ, RZ, R6 ;  /* 0x000000ffff0d7224 */ /* 0x000fe400078e0006 */
[----:B------:R-:W-:Y:S02]  /*121d0*/  IMAD.MOV.U32 R12, RZ, RZ, RZ ;  /* 0x000000ffff0c7224 */ /* 0x000fe400078e00ff */
[----:B------:R-:W-:Y:S02]  /*121e0*/  IMAD.MOV.U32 R11, RZ, RZ, 0x181f ;  /* 0x0000181fff0b7424 */ /* 0x000fe400078e00ff */
[----:B------:R-:W-:-:S07]  /*121f0*/  IMAD.MOV.U32 R15, RZ, RZ, -0x1 ;  /* 0xffffffffff0f7424 */ /* 0x000fce00078e00ff */
[----:B012---:R-:W-:Y:S05]  /*12200*/  WARPSYNC.COLLECTIVE R15, `(.L_x_176) ;  /* 0x000000000f087348 */ /* 0x007fea0003c00000 */
[----:B------:R3:W4:Y:S02]  /*12210*/  SHFL.IDX P6, R14, R13, R12, R11 ;  /* 0x0000000c0d0e7389 */ /* 0x00072400000c000b */
[----:B01234-:R-:W-:Y:S01]  /*12220*/  ENDCOLLECTIVE ;  /* 0x000000000000791b */ /* 0x01ffe20003800000 */
.L_x_176:
[----:B------:R-:W-:Y:S05]  /*12230*/  BSYNC B0 ;  /* 0x0000000000007941 */ /* 0x000fea0003800000 */
.L_x_175:
        /* <DEDUP_REMOVED lines=9> */
.L_x_177:
[----:B------:R-:W-:Y:S02]  /*122d0*/  VIADD R5, R5, UR42 ;  /* 0x0000002a05057c36 */ /* 0x000fe40008000000 */
[----:B------:R-:W-:Y:S02]  /*122e0*/  IMAD.MOV.U32 R13, RZ, RZ, R6 ;  /* 0x000000ffff0d7224 */ /* 0x000fe400078e0006 */
[----:B------:R-:W-:Y:S01]  /*122f0*/  IMAD.MOV.U32 R12, RZ, RZ, 0x1 ;  /* 0x00000001ff0c7424 */ /* 0x000fe200078e00ff */
[----:B------:R-:W-:-:S13]  /*12300*/  IADD3 R2, P1, R32, R14, RZ ;  /* 0x0000000e20027210 */ /* 0x000fda0007f3e0ff */
[----:B------:R-:W-:Y:S05]  /*12310*/  WARPSYNC.COLLECTIVE R15, `(.L_x_178) ;  /* 0x000000000f087348 */ /* 0x000fea0003c00000 */
[----:B------:R0:W1:Y:S02]  /*12320*/  SHFL.IDX P6, R14, R13, R12, R11 ;  /* 0x0000000c0d0e7389 */ /* 0x00006400000c000b */
[----:B01----:R-:W-:Y:S01]  /*12330*/  ENDCOLLECTIVE ;  /* 0x000000000000791b */ /* 0x003fe20003800000 */
.L_x_178:
        /* <DEDUP_REMOVED lines=11> */
.L_x_179:
[----:B------:R-:W-:Y:S02]  /*123f0*/  IMAD.MOV.U32 R13, RZ, RZ, R6 ;  /* 0x000000ffff0d7224 */ /* 0x000fe400078e0006 */
[----:B------:R-:W-:Y:S02]  /*12400*/  IMAD.MOV.U32 R12, RZ, RZ, 0x2 ;  /* 0x00000002ff0c7424 */ /* 0x000fe400078e00ff */
[----:B------:R-:W-:-:S07]  /*12410*/  IMAD.MOV.U32 R21, RZ, RZ, R14 ;  /* 0x000000ffff157224 */ /* 0x000fce00078e000e */
[----:B------:R-:W-:Y:S05]  /*12420*/  WARPSYNC.COLLECTIVE R15, `(.L_x_180) ;  /* 0x000000000f087348 */ /* 0x000fea0003c00000 */
[----:B------:R0:W1:Y:S02]  /*12430*/  SHFL.IDX P6, R14, R13, R12, R11 ;  /* 0x0000000c0d0e7389 */ /* 0x00006400000c000b */
[----:B01----:R-:W-:Y:S01]  /*12440*/  ENDCOLLECTIVE ;  /* 0x000000000000791b */ /* 0x003fe20003800000 */
.L_x_180:
[----:B------:R-:W-:-:S05]  /*12450*/  IADD3 R2, P1, R32, R21, RZ ;  /* 0x0000001520027210 */ /* 0x000fca0007f3e0ff */
[----:B------:R-:W-:-:S05]  /*12460*/  IMAD.X R3, RZ, RZ, R8, P1 ;  /* 0x000000ffff037224 */ /* 0x000fca00008e0608 */
[----:B------:R-:W-:Y:S01]  /*12470*/  @!PT LDS RZ, [RZ] ;  /* 0x00000000fffff984 */ /* 0x000fe20000000800 */
[----:B------:R-:W-:Y:S01]  /*12480*/  @!PT LDS RZ, [RZ] ;  /* 0x00000000fffff984 */ /* 0x000fe20000000800 */
[----:B------:R-:W-:Y:S01]  /*12490*/  @!PT LDS RZ, [RZ] ;  /* 0x00000000fffff984 */ /* 0x000fe20000000800 */
[----:B------:R0:W-:Y:S01]  /*124a0*/  LDGSTS.E.BYPASS.LTC128B.128 [R5+0x28c00], desc[UR46][R2.64], !P3 ;  /* 0x28c0000002057fae */ /* 0x0001e2000d901d6e */
[----:B------:R-:W-:-:S03]  /*124b0*/  IMAD.MOV.U32 R13, RZ, RZ, R7 ;  /* 0x000000ffff0d7224 */ /* 0x000fc600078e0007 */
[----:B------:R0:W-:Y:S01]  /*124c0*/  LDGSTS.E.BYPASS.LTC128B.128 [R5+0x2cc00], desc[UR46][R2.64+0x80], !P2 ;  /* 0x2cc0008002057fae */ /* 0x0001e2000d101d6e */
[----:B------:R-:W-:-:S07]  /*124d0*/  IMAD.MOV.U32 R9, RZ, RZ, R14 ;  /* 0x000000ffff097224 */ /* 0x000fce00078e000e */
[----:B0-----:R-:W-:Y:S05]  /*124e0*/  WARPSYNC.COLLECTIVE R15, `(.L_x_181) ;  /* 0x000000000f087348 */ /* 0x001fea0003c00000 */
[----:B------:R1:W2:Y:S02]  /*124f0*/  SHFL.IDX P6, R14, R13, R12, R11 ;  /* 0x0000000c0d0e7389 */ /* 0x0002a400000c000b */
[----:B012---:R-:W-:Y:S01]  /*12500*/  ENDCOLLECTIVE ;  /* 0x000000000000791b */ /* 0x007fe20003800000 */
.L_x_181:
[----:B------:R-:W-:Y:S02]  /*12510*/  IMAD.MOV.U32 R13, RZ, RZ, R6 ;  /* 0x000000ffff0d7224 */ /* 0x000fe400078e0006 */
[----:B------:R-:W-:Y:S01]  /*12520*/  IMAD.MOV.U32 R12, RZ, RZ, 0x3 ;  /* 0x00000003ff0c7424 */ /* 0x000fe200078e00ff */
[----:B------:R-:W-:-:S13]  /*12530*/  IADD3 R2, P1, R32, R14, RZ ;  /* 0x0000000e20027210 */ /* 0x000fda0007f3e0ff */
[----:B------:R-:W-:Y:S05]  /*12540*/  WARPSYNC.COLLECTIVE R15, `(.L_x_182) ;  /* 0x000000000f087348 */ /* 0x000fea0003c00000 */
[----:B------:R0:W1:Y:S02]  /*12550*/  SHFL.IDX P6, R14, R13, R12, R11 ;  /* 0x0000000c0d0e7389 */ /* 0x00006400000c000b */
[----:B01----:R-:W-:Y:S01]  /*12560*/  ENDCOLLECTIVE ;  /* 0x000000000000791b */ /* 0x003fe20003800000 */
.L_x_182:
        /* <DEDUP_REMOVED lines=11> */
.L_x_183:
[----:B------:R-:W-:Y:S02]  /*12620*/  IMAD.MOV.U32 R13, RZ, RZ, R6 ;  /* 0x000000ffff0d7224 */ /* 0x000fe400078e0006 */
[----:B------:R-:W-:Y:S02]  /*12630*/  IMAD.MOV.U32 R12, RZ, RZ, 0x4 ;  /* 0x00000004ff0c7424 */ /* 0x000fe400078e00ff */
[----:B------:R-:W-:-:S05]  /*12640*/  IMAD.MOV.U32 R11, RZ, RZ, R14 ;  /* 0x000000ffff0b7224 */ /* 0x000fca00078e000e */
[----:B------:R-:W-:Y:S01]  /*12650*/  IADD3 R2, P1, R32, R11, RZ ;  /* 0x0000000b20027210 */ /* 0x000fe20007f3e0ff */
[----:B------:R-:W-:-:S04]  /*12660*/  IMAD.MOV.U32 R11, RZ, RZ, 0x181f ;  /* 0x0000181fff0b7424 */ /* 0x000fc800078e00ff */
[----:B------:R-:W-:-:S08]  /*12670*/  IMAD.X R3, RZ, RZ, R8, P1 ;  /* 0x000000ffff037224 */ /* 0x000fd000008e0608 */
[----:B------:R-:W-:Y:S05]  /*12680*/  WARPSYNC.COLLECTIVE R15, `(.L_x_184) ;  /* 0x000000000f087348 */ /* 0x000fea0003c00000 */
[----:B------:R0:W1:Y:S02]  /*12690*/  SHFL.IDX P6, R14, R13, R12, R11 ;  /* 0x0000000c0d0e7389 */ /* 0x00006400000c000b */
[----:B01----:R-:W-:Y:S01]  /*126a0*/  ENDCOLLECTIVE ;  /* 0x000000000000791b */ /* 0x003fe20003800000 */
.L_x_184:
        /* <DEDUP_REMOVED lines=10> */
.L_x_185:
[----:B------:R-:W-:Y:S02]  /*12750*/  IMAD.MOV.U32 R13, RZ, RZ, R6 ;  /* 0x000000ffff0d7224 */ /* 0x000fe400078e0006 */
[----:B------:R-:W-:Y:S02]  /*12760*/  IMAD.MOV.U32 R12, RZ, RZ, 0x5 ;  /* 0x00000005ff0c7424 */ /* 0x000fe400078e00ff */
[----:B------:R-:W-:-:S07]  /*12770*/  IMAD.MOV.U32 R21, RZ, RZ, R14 ;  /* 0x000000ffff157224 */ /* 0x000fce00078e000e */
[----:B------:R-:W-:Y:S05]  /*12780*/  WARPSYNC.COLLECTIVE R15, `(.L_x_186) ;  /* 0x000000000f087348 */ /* 0x000fea0003c00000 */
[----:B------:R0:W1:Y:S02]  /*12790*/  SHFL.IDX P6, R14, R13, R12, R11 ;  /* 0x0000000c0d0e7389 */ /* 0x00006400000c000b */
[----:B01----:R-:W-:Y:S01]  /*127a0*/  ENDCOLLECTIVE ;  /* 0x000000000000791b */ /* 0x003fe20003800000 */
.L_x_186:
        /* <DEDUP_REMOVED lines=12> */
.L_x_187:
[----:B------:R-:W-:Y:S02]  /*12870*/  IMAD.MOV.U32 R13, RZ, RZ, R6 ;  /* 0x000000ffff0d7224 */ /* 0x000fe400078e0006 */
[----:B------:R-:W-:Y:S01]  /*12880*/  IMAD.MOV.U32 R12, RZ, RZ, 0x6 ;  /* 0x00000006ff0c7424 */ /* 0x000fe200078e00ff */
[----:B------:R-:W-:-:S13]  /*12890*/  IADD3 R2, P1, R32, R14, RZ ;  /* 0x0000000e20027210 */ /* 0x000fda0007f3e0ff */
[----:B------:R-:W-:Y:S05]  /*128a0*/  WARPSYNC.COLLECTIVE R15, `(.L_x_188) ;  /* 0x000000000f087348 */ /* 0x000fea0003c00000 */
[----:B------:R0:W1:Y:S02]  /*128b0*/  SHFL.IDX P6, R14, R13, R12, R11 ;  /* 0x0000000c0d0e7389 */ /* 0x00006400000c000b */
[----:B01----:R-:W-:Y:S01]  /*128c0*/  ENDCOLLECTIVE ;  /* 0x000000000000791b */ /* 0x003fe20003800000 */
.L_x_188:
        /* <DEDUP_REMOVED lines=11> */
.L_x_189:
        /* <DEDUP_REMOVED lines=9> */
.L_x_190:
        /* <DEDUP_REMOVED lines=10> */
.L_x_191:
[----:B------:R-:W-:Y:S05]  /*12ab0*/  BRA `(.L_x_192) ;  /* 0xffffffb0007c7947 */ /* 0x000fea000383ffff */
.L_x_70:
[----:B0-----:R0:W2:Y:S02]  /*12ac0*/  SYNCS.PHASECHK.TRANS64.TRYWAIT P2, [R18+URZ+0x38870], R3 ;  /* 0x03887003120075a7 */ /* 0x0010a4000804017f */
[----:B--2---:R-:W-:Y:S05]  /*12ad0*/  @!P2 NANOSLEEP.SYNCS 0x989680 ;  /* 0x009896800000a95d */ /* 0x004fea0003900000 */
[----:B------:R-:W2:Y:S02]  /*12ae0*/  @!P2 SYNCS.PHASECHK.TRANS64 P2, [R18+URZ+0x38870], R3 ;  /* 0x038870031200a5a7 */ /* 0x000ea4000804007f */
[----:B--2---:R-:W-:Y:S05]  /*12af0*/  @!P2 BRA `(.L_x_70) ;  /* 0xfffffffc00f0a947 */ /* 0x004fea000383ffff */
[----:B------:R-:W-:Y:S05]  /*12b00*/  BRA `(.L_x_193) ;  /* 0xffffffb000d87947 */ /* 0x000fea000383ffff */
.L_x_72:
[----:B0-----:R0:W2:Y:S02]  /*12b10*/  SYNCS.PHASECHK.TRANS64.TRYWAIT P2, [R18+URZ+0x38860], R5 ;  /* 0x03886005120075a7 */ /* 0x0010a4000804017f */
[----:B--2---:R-:W-:Y:S05]  /*12b20*/  @!P2 NANOSLEEP.SYNCS 0x989680 ;  /* 0x009896800000a95d */ /* 0x004fea0003900000 */
[----:B------:R-:W2:Y:S02]  /*12b30*/  @!P2 SYNCS.PHASECHK.TRANS64 P2, [R18+URZ+0x38860], R5 ;  /* 0x038860051200a5a7 */ /* 0x000ea4000804007f */
[----:B--2---:R-:W-:Y:S05]  /*12b40*/  @!P2 BRA `(.L_x_72) ;  /* 0xfffffffc00f0a947 */ /* 0x004fea000383ffff */
[----:B------:R-:W-:Y:S05]  /*12b50*/  BRA `(.L_x_194) ;  /* 0xffffffb000e87947 */ /* 0x000fea000383ffff */
.L_x_79:
[----:B0-----:R0:W2:Y:S02]  /*12b60*/  SYNCS.PHASECHK.TRANS64.TRYWAIT P0, [R18+URZ+0x38870], R3 ;  /* 0x03887003120075a7 */ /* 0x0010a4000800017f */
[----:B--2---:R-:W-:Y:S05]  /*12b70*/  @!P0 NANOSLEEP.SYNCS 0x989680 ;  /* 0x009896800000895d */ /* 0x004fea0003900000 */
[----:B------:R-:W2:Y:S02]  /*12b80*/  @!P0 SYNCS.PHASECHK.TRANS64 P0, [R18+URZ+0x38870], R3 ;  /* 0x03887003120085a7 */ /* 0x000ea4000800007f */
[----:B--2---:R-:W-:Y:S05]  /*12b90*/  @!P0 BRA `(.L_x_79) ;  /* 0xfffffffc00f08947 */ /* 0x004fea000383ffff */
[----:B------:R-:W-:Y:S05]  /*12ba0*/  BRA `(.L_x_195) ;  /* 0xffffffbc00547947 */ /* 0x000fea000383ffff */
.L_x_81:
[----:B0-----:R0:W2:Y:S02]  /*12bb0*/  SYNCS.PHASECHK.TRANS64.TRYWAIT P0, [R18+URZ+0x38860], R3 ;  /* 0x03886003120075a7 */ /* 0x0010a4000800017f */
[----:B--2---:R-:W-:Y:S05]  /*12bc0*/  @!P0 NANOSLEEP.SYNCS 0x989680 ;  /* 0x009896800000895d */ /* 0x004fea0003900000 */
[----:B------:R-:W2:Y:S02]  /*12bd0*/  @!P0 SYNCS.PHASECHK.TRANS64 P0, [R18+URZ+0x38860], R3 ;  /* 0x03886003120085a7 */ /* 0x000ea4000800007f */
[----:B--2---:R-:W-:Y:S05]  /*12be0*/  @!P0 BRA `(.L_x_81) ;  /* 0xfffffffc00f08947 */ /* 0x004fea000383ffff */
[----:B------:R-:W-:Y:S05]  /*12bf0*/  BRA `(.L_x_196) ;  /* 0xffffffbc006c7947 */ /* 0x000fea000383ffff */
.L_x_84:
[----:B-1----:R1:W2:Y:S02]  /*12c00*/  SYNCS.PHASECHK.TRANS64.TRYWAIT P0, [R5+URZ+0x38820], R2 ;  /* 0x03882002050075a7 */ /* 0x0022a4000800017f */
[----:B--2---:R-:W-:Y:S05]  /*12c10*/  @!P0 NANOSLEEP.SYNCS 0x989680 ;  /* 0x009896800000895d */ /* 0x004fea0003900000 */
[----:B------:R-:W2:Y:S02]  /*12c20*/  @!P0 SYNCS.PHASECHK.TRANS64 P0, [R5+URZ+0x38820], R2 ;  /* 0x03882002050085a7 */ /* 0x000ea4000800007f */
[----:B--2---:R-:W-:Y:S05]  /*12c30*/  @!P0 BRA `(.L_x_84) ;  /* 0xfffffffc00f08947 */ /* 0x004fea000383ffff */
[----:B------:R-:W-:Y:S05]  /*12c40*/  BRA `(.L_x_197) ;  /* 0xffffffc400b87947 */ /* 0x000fea000383ffff */
.L_x_86:
[----:B-1----:R1:W2:Y:S02]  /*12c50*/  SYNCS.PHASECHK.TRANS64.TRYWAIT P1, [R4+URZ+0x38840], R3 ;  /* 0x03884003040075a7 */ /* 0x0022a4000802017f */
[----:B--2---:R-:W-:Y:S05]  /*12c60*/  @!P1 NANOSLEEP.SYNCS 0x989680 ;  /* 0x009896800000995d */ /* 0x004fea0003900000 */
[----:B------:R-:W2:Y:S02]  /*12c70*/  @!P1 SYNCS.PHASECHK.TRANS64 P1, [R4+URZ+0x38840], R3 ;  /* 0x03884003040095a7 */ /* 0x000ea4000802007f */
[----:B--2---:R-:W-:Y:S05]  /*12c80*/  @!P1 BRA `(.L_x_86) ;  /* 0xfffffffc00f09947 */ /* 0x004fea000383ffff */
[----:B------:R-:W-:Y:S05]  /*12c90*/  BRA `(.L_x_198) ;  /* 0xffffffc400f47947 */ /* 0x000fea000383ffff */
.L_x_88:
[----:B--2---:R2:W3:Y:S02]  /*12ca0*/  SYNCS.PHASECHK.TRANS64.TRYWAIT P1, [R5+URZ+0x38840], R0 ;  /* 0x03884000050075a7 */ /* 0x0044e4000802017f */
[----:B---3--:R-:W-:Y:S05]  /*12cb0*/  @!P1 NANOSLEEP.SYNCS 0x989680 ;  /* 0x009896800000995d */ /* 0x008fea0003900000 */
[----:B------:R-:W3:Y:S02]  /*12cc0*/  @!P1 SYNCS.PHASECHK.TRANS64 P1, [R5+URZ+0x38840], R0 ;  /* 0x03884000050095a7 */ /* 0x000ee4000802007f */
[----:B---3--:R-:W-:Y:S05]  /*12cd0*/  @!P1 BRA `(.L_x_88) ;  /* 0xfffffffc00f09947 */ /* 0x008fea000383ffff */
[----:B------:R-:W-:Y:S05]  /*12ce0*/  BRA `(.L_x_199) ;  /* 0xffffffc800007947 */ /* 0x000fea000383ffff */
.L_x_90:
[----:B---3--:R3:W4:Y:S02]  /*12cf0*/  SYNCS.PHASECHK.TRANS64.TRYWAIT P1, [R4+URZ+0x38860], R3 ;  /* 0x03886003040075a7 */ /* 0x008724000802017f */
[----:B----4-:R-:W-:Y:S05]  /*12d00*/  @!P1 NANOSLEEP.SYNCS 0x989680 ;  /* 0x009896800000995d */ /* 0x010fea0003900000 */
[----:B------:R-:W4:Y:S02]  /*12d10*/  @!P1 SYNCS.PHASECHK.TRANS64 P1, [R4+URZ+0x38860], R3 ;  /* 0x03886003040095a7 */ /* 0x000f24000802007f */
[----:B----4-:R-:W-:Y:S05]  /*12d20*/  @!P1 BRA `(.L_x_90) ;  /* 0xfffffffc00f09947 */ /* 0x010fea000383ffff */
[----:B------:R-:W-:Y:S05]  /*12d30*/  BRA `(.L_x_200) ;  /* 0xffffffc400fc7947 */ /* 0x000fea000383ffff */
.L_x_92:
[----:B----4-:R4:W0:Y:S02]  /*12d40*/  SYNCS.PHASECHK.TRANS64.TRYWAIT P1, [R5+URZ+0x38860], R0 ;  /* 0x03886000050075a7 */ /* 0x010824000802017f */
[----:B0-----:R-:W-:Y:S05]  /*12d50*/  @!P1 NANOSLEEP.SYNCS 0x989680 ;  /* 0x009896800000995d */ /* 0x001fea0003900000 */
[----:B------:R-:W0:Y:S02]  /*12d60*/  @!P1 SYNCS.PHASECHK.TRANS64 P1, [R5+URZ+0x38860], R0 ;  /* 0x03886000050095a7 */ /* 0x000e24000802007f */
[----:B0-----:R-:W-:Y:S05]  /*12d70*/  @!P1 BRA `(.L_x_92) ;  /* 0xfffffffc00f09947 */ /* 0x001fea000383ffff */
[----:B------:R-:W-:Y:S05]  /*12d80*/  BRA `(.L_x_201) ;  /* 0xffffffc400f87947 */ /* 0x000fea000383ffff */
.L_x_94:
[----:B------:R0:W0:Y:S02]  /*12d90*/  SYNCS.PHASECHK.TRANS64.TRYWAIT P1, [R4+URZ+0x38880], R3 ;  /* 0x03888003040075a7 */ /* 0x000024000802017f */
[----:B0-----:R-:W-:Y:S05]  /*12da0*/  @!P1 NANOSLEEP.SYNCS 0x989680 ;  /* 0x009896800000995d */ /* 0x001fea0003900000 */
[----:B------:R-:W0:Y:S02]  /*12db0*/  @!P1 SYNCS.PHASECHK.TRANS64 P1, [R4+URZ+0x38880], R3 ;  /* 0x03888003040095a7 */ /* 0x000e24000802007f */
[----:B0-----:R-:W-:Y:S05]  /*12dc0*/  @!P1 BRA `(.L_x_94) ;  /* 0xfffffffc00f09947 */ /* 0x001fea000383ffff */
[----:B------:R-:W-:Y:S05]  /*12dd0*/  BRA `(.L_x_202) ;  /* 0xffffffc400f47947 */ /* 0x000fea000383ffff */
.L_x_203:
[----:B------:R-:W-:-:S00]  /*12de0*/  BRA `(.L_x_203) ;  /* 0xfffffffc00fc7947 */ /* 0x000fc0000383ffff */
[----:B------:R-:W-:-:S00]  /*12df0*/  NOP ;  /* 0x0000000000007918 */ /* 0x000fc00000000000 */
        /* <DEDUP_REMOVED lines=8> */
.L_x_16266:


//--------------------- .text._ZN7cutlass13device_kernelIN5flash11enable_sm90INS1_16FlashAttnFwdSm90INS1_25CollectiveMainloopFwdSm90ILi2EN4cute5tupleIJNS5_1CILi1EEES8_S8_EEENS6_IJNS7_ILi128EEESA_NS7_ILi256EEEEEELi256ENS_12float_e4m3_tEfNS_4arch4Sm90ELb0ELb0ELb0ELb1ELb1ELb0ELb0ELb1ELb0ELb1ELb1ELb0EEENS1_21CollectiveEpilogueFwdINS6_IJSA_SB_SA_EEES9_NS_10bfloat16_tESF_Li256ELb1ELb1ELb1ELb1EEENS1_36VarlenDynamicPersistentTileSchedulerILi128ELi128ELi256ELi128ELb1ELb1ELb1ELb0ELb1ELb1EEEEEEEEEvNT_6ParamsE --------------------------
	.section	.text._ZN7cutlass13device_kernelIN5flash11enable_sm90INS1_16FlashAttnFwdSm90INS1_25CollectiveMainloopFwdSm90ILi2EN4cute5tupleIJNS5_1CILi1EEES8_S8_EEENS6_IJNS7_ILi128EEESA_NS7_ILi256EEEEEELi256ENS_12float_e4m3_tEfNS_4arch4Sm90ELb0ELb0ELb0ELb1ELb1ELb0ELb0ELb1ELb0ELb1ELb1ELb0EEENS1_21CollectiveEpilogueFwdINS6_IJSA_SB_SA_EEES9_NS_10bfloat16_tESF_Li256ELb1ELb1ELb1ELb1EEENS1_36VarlenDynamicPersistentTileSchedulerILi128ELi128ELi256ELi128ELb1ELb1ELb1ELb0ELb1ELb1EEEEEEEEEvNT_6ParamsE,"ax",@progbits
	.align	128
.text._ZN7cutlass13device_kernelIN5flash11enable_sm90INS1_16FlashAttnFwdSm90INS1_25CollectiveMainloopFwdSm90ILi2EN4cute5tupleIJNS5_1CILi1EEES8_S8_EEENS6_IJNS7_ILi128EEESA_NS7_ILi256EEEEEELi256ENS_12float_e4m3_tEfNS_4arch4Sm90ELb0ELb0ELb0ELb1ELb1ELb0ELb0ELb1ELb0ELb1ELb1ELb0EEENS1_21CollectiveEpilogueFwdINS6_IJSA_SB_SA_EEES9_NS_10bfloat16_tESF_Li256ELb1ELb1ELb1ELb1EEENS1_36VarlenDynamicPersistentTileSchedulerILi128ELi128ELi256ELi128ELb1ELb1ELb1ELb0ELb1ELb1EEEEEEEEEvNT_6ParamsE:
        .type           _ZN7cutlass13device_kernelIN5flash11enable_sm90INS1_16FlashAttnFwdSm90INS1_25CollectiveMainloopFwdSm90ILi2EN4cute5tupleIJNS5_1CILi1EEES8_S8_EEENS6_IJNS7_ILi128EEESA_NS7_ILi256EEEEEELi256ENS_12float_e4m3_tEfNS_4arch4Sm90ELb0ELb0ELb0ELb1ELb1ELb0ELb0ELb1ELb0ELb1ELb1ELb0EEENS1_21CollectiveEpilogueFwdINS6_IJSA_SB_SA_EEES9_NS_10bfloat16_tESF_Li256ELb1ELb1ELb1ELb1EEENS1_36VarlenDynamicPersistentTileSchedulerILi128ELi128ELi256ELi128ELb1ELb1ELb1ELb0ELb1ELb1EEEEEEEEEvNT_6ParamsE,@function
        .size           _ZN7cutlass13device_kernelIN5flash11enable_sm90INS1_16FlashAttnFwdSm90INS1_25CollectiveMainloopFwdSm90ILi2EN4cute5tupleIJNS5_1CILi1EEES8_S8_EEENS6_IJNS7_ILi128EEESA_NS7_ILi256EEEEEELi256ENS_12float_e4m3_tEfNS_4arch4Sm90ELb0ELb0ELb0ELb1ELb1ELb0ELb0ELb1ELb0ELb1ELb1ELb0EEENS1_21CollectiveEpilogueFwdINS6_IJSA_SB_SA_EEES9_NS_10bfloat16_tESF_Li256ELb1ELb1ELb1ELb1EEENS1_36VarlenDynamicPersistentTileSchedulerILi128ELi128ELi256ELi128ELb1ELb1ELb1ELb0ELb1ELb1EEEEEEEEEvNT_6ParamsE,(.L_x_16267 - _ZN7cutlass13device_kernelIN5flash11enable_sm90INS1_16FlashAttnFwdSm90INS1_25CollectiveMainloopFwdSm90ILi2EN4cute5tupleIJNS5_1CILi1EEES8_S8_EEENS6_IJNS7_ILi128EEESA_NS7_ILi256EEEEEELi256ENS_12float_e4m3_tEfNS_4arch4Sm90ELb0ELb0ELb0ELb1ELb1ELb0ELb0ELb1ELb0ELb1ELb1ELb0EEENS1_21CollectiveEpilogueFwdINS6_IJSA_SB_SA_EEES9_NS_10bfloat16_tESF_Li256ELb1ELb1ELb1ELb1EEENS1_36VarlenDynamicPersistentTileSchedulerILi128ELi128ELi256ELi128ELb1ELb1ELb1ELb0ELb1ELb1EEEEEEEEEvNT_6ParamsE)
        .other          _ZN7cutlass13device_kernelIN5flash11enable_sm90INS1_16FlashAttnFwdSm90INS1_25CollectiveMainloopFwdSm90ILi2EN4cute5tupleIJNS5_1CILi1EEES8_S8_EEENS6_IJNS7_ILi128EEESA_NS7_ILi256EEEEEELi256ENS_12float_e4m3_tEfNS_4arch4Sm90ELb0ELb0ELb0ELb1ELb1ELb0ELb0ELb1ELb0ELb1ELb1ELb0EEENS1_21CollectiveEpilogueFwdINS6_IJSA_SB_SA_EEES9_NS_10bfloat16_tESF_Li256ELb1ELb1ELb1ELb1EEENS1_36VarlenDynamicPersistentTileSchedulerILi128ELi128ELi256ELi128ELb1ELb1ELb1ELb0ELb1ELb1EEEEEEEEEvNT_6ParamsE,@"STO_CUDA_ENTRY STV_DEFAULT"
_ZN7cutlass13device_kernelIN5flash11enable_sm90INS1_16FlashAttnFwdSm90INS1_25CollectiveMainloopFwdSm90ILi2EN4cute5tupleIJNS5_1CILi1EEES8_S8_EEENS6_IJNS7_ILi128EEESA_NS7_ILi256EEEEEELi256ENS_12float_e4m3_tEfNS_4arch4Sm90ELb0ELb0ELb0ELb1ELb1ELb0ELb0ELb1ELb0ELb1ELb1ELb0EEENS1_21CollectiveEpilogueFwdINS6_IJSA_SB_SA_EEES9_NS_10bfloat16_tESF_Li256ELb1ELb1ELb1ELb1EEENS1_36VarlenDynamicPersistentTileSchedulerILi128ELi128ELi256ELi128ELb1ELb1ELb1ELb0ELb1ELb1EEEEEEEEEvNT_6ParamsE:
        /* <DEDUP_REMOVED lines=45> */
.L_x_204:
        /* <DEDUP_REMOVED lines=22> */
.L_x_205:
        /* <DEDUP_REMOVED lines=18> */
.L_x_206:
        /* <DEDUP_REMOVED lines=22> */
.L_x_207:
[----:B------:R-:W5:Y:S01]  /*06b0*/  SHFL.IDX PT, R3, R0, RZ, 0x1f ;  /* 0x00001fff00037589 */ /* 0x000f6200000e0000 */
[----:B------:R-:W-:Y:S01]  /*06c0*/  R2UR UR9, R4 ;  /* 0x00000000040972ca */ /* 0x000fe200000e0000 */
[----:B------:R-:W-:Y:S01]  /*06d0*/  NOP ;  /* 0x0000000000007918 */ /* 0x000fe20000000000 */
[----:B------:R-:W0:Y:S01]  /*06e0*/  S2R R2, SR_CgaCtaId ;  /* 0x0000000000027919 */ /* 0x000e220000008800 */
[----:B-----5:R-:W-:-:S13]  /*06f0*/  ISETP.NE.AND P0, PT, R3, RZ, PT ;  /* 0x000000ff0300720c */ /* 0x020fda0003f05270 */
[----:B0-----:R-:W-:Y:S05]  /*0700*/  @P0 BRA `(.L_x_208) ;  /* 0x0000000000480947 */ /* 0x001fea0003800000 */
[----:B-1----:R-:W0:Y:S01]  /*0710*/  S2UR UR5, SR_CgaCtaId ;  /* 0x00000000000579c3 */ /* 0x002e220000008800 */
[----:B------:R-:W-:Y:S01]  /*0720*/  UMOV UR4, 0x400 ;  /* 0x0000040000047882 */ /* 0x000fe20000000000 */
[----:B------:R-:W-:Y:S01]  /*0730*/  UMOV UR6, 0x1 ;  /* 0x0000000100067882 */ /* 0x000fe20000000000 */
[----:B------:R-:W-:Y:S01]  /*0740*/  UMOV UR7, 0x2 ;  /* 0x0000000200077882 */ /* 0x000fe20000000000 */
[----:B------:R-:W-:Y:S01]  /*0750*/  ELECT P0, URZ, PT ;  /* 0x00000000003f782f */ /* 0x000fe20003800000 */
[----:B0-----:R-:W-:Y:S02]  /*0760*/  ULEA UR8, UR5, UR4, 0x18 ;  /* 0x0000000405087291 */ /* 0x001fe4000f8ec03f */
[----:B------:R-:W-:-:S04]  /*0770*/  UIADD3 UR4, -UR6, 0x100000, URZ ;  /* 0x0010000006047890 */ /* 0x000fc8000fffe13f */
[----:B------:R-:W-:Y:S02]  /*0780*/  USHF.L.U32 UR5, UR4, 0xb, URZ ;  /* 0x0000000b04057899 */ /* 0x000fe4000800063f */
[----:B------:R-:W-:Y:S02]  /*0790*/  USHF.L.U32 UR4, UR4, 0x1, URZ ;  /* 0x0000000104047899 */ /* 0x000fe4000800063f */
[----:B------:R-:W-:-:S04]  /*07a0*/  UIADD3 UR6, -UR7, 0x100000, URZ ;  /* 0x0010000007067890 */ /* 0x000fc8000fffe13f */
[----:B------:R-:W-:Y:S02]  /*07b0*/  USHF.L.U32 UR7, UR6, 0xb, URZ ;  /* 0x0000000b06077899 */ /* 0x000fe4000800063f */
[----:B------:R-:W-:Y:S01]  /*07c0*/  USHF.L.U32 UR6, UR6, 0x1, URZ ;  /* 0x0000000106067899 */ /* 0x000fe2000800063f */
[----:B------:R-:W0:Y:S03]  /*07d0*/  FENCE.VIEW.ASYNC.S ;  /* 0x00000000000073c6 */ /* 0x000e260000000000 */
[----:B0-----:R0:W1:Y:S08]  /*07e0*/  SYNCS.EXCH.64 URZ, [UR8+0x388b0], UR4 ;  /* 0x0388b004083f75b2 */ /* 0x0010700008000100 */
[----:B------:R0:W0:Y:S01]  /*07f0*/  SYNCS.EXCH.64 URZ, [UR8+0x388c0], UR6 ;  /* 0x0388c006083f75b2 */ /* 0x0000220008000100 */
[----:B------:R0:W0:Y:S01]  /*0800*/  SYNCS.EXCH.64 URZ, [UR8+0x388b8], UR4 ;  /* 0x0388b804083f75b2 */ /* 0x0000220008000100 */
[----:B------:R0:W0:Y:S01]  /*0810*/  SYNCS.EXCH.64 URZ, [UR8+0x388c8], UR6 ;  /* 0x0388c806083f75b2 */ /* 0x0000220008000100 */
[----:B------:R-:W-:Y:S01]  /*0820*/  NOP ;  /* 0x0000000000007918 */ /* 0x000fe20000000000 */
.L_x_208:
[----:B------:R-:W-:Y:S01]  /*0830*/  UISETP.NE.AND UP0, UPT, UR9, URZ, UPT ;  /* 0x0000003f0900728c */ /* 0x000fe2000bf05270 */
[----:B------:R-:W-:Y:S01]  /*0840*/  NOP ;  /* 0x0000000000007918 */ /* 0x000fe20000000000 */
[----:B------:R-:W-:Y:S01]  /*0850*/  UMOV UR43, 0x1 ;  /* 0x00000001002b7882 */ /* 0x000fe20000000000 */
[----:B------:R-:W-:Y:S01]  /*0860*/  ULDC.64 UR52, c[0x0][0x208] ;  /* 0x0000820000347ab9 */ /* 0x000fe20000000a00 */
[----:B------:R-:W-:Y:S01]  /*0870*/  USEL UR43, UR43, 0x2, !UP0 ;  /* 0x000000022b2b7887 */ /* 0x000fe2000c000000 */
[----:B01234-:R-:W-:Y:S01]  /*0880*/  BAR.SYNC.DEFER_BLOCKING 0x0 ;  /* 0x0000000000007b1d */ /* 0x01ffe20000010000 */
[----:B------:R-:W-:-:S13]  /*0890*/  PLOP3.LUT P0, PT, PT, PT, UP0, 0x80, 0x0 ;  /* 0x000000000000781c */ /* 0x000fda0003f0f008 */
[----:B------:R-:W-:Y:S05]  /*08a0*/  @!P0 BRA `(.L_x_209) ;  /* 0x000000c800908947 */ /* 0x000fea0003800000 */
.L_x_210:
[----:B------:R-:W-:-:S08]  /*08b0*/  NOP ;  /* 0x0000000000007918 */ /* 0x000fd00000000000 */
[----:B------:R-:W0:Y:S02]  /*08c0*/  USETMAXREG.TRY_ALLOC.CTAPOOL UP0, 0xe8 ;  /* 0x000000e8000079c8 */ /* 0x000e240008000600 */
[----:B0-----:R-:W-:-:S13]  /*08d0*/  PLOP3.LUT P0, PT, PT, PT, UP0, 0x80, 0x0 ;  /* 0x000000000000781c */ /* 0x001fda0003f0f008 */
[----:B------:R-:W-:Y:S05]  /*08e0*/  @!P0 BRA `(.L_x_210) ;  /* 0xfffffffc00f08947 */ /* 0x000fea000383ffff */
[----:B------:R-:W0:Y:S01]  /*08f0*/  S2R R0, SR_TID.X ;  /* 0x0000000000007919 */ /* 0x000e220000002100 */
[----:B------:R-:W1:Y:S01]  /*0900*/  S2UR UR5, SR_CgaCtaId ;  /* 0x00000000000579c3 */ /* 0x000e620000008800 */
[----:B------:R-:W-:-:S07]  /*0910*/  UMOV UR4, 0x400 ;  /* 0x0000040000047882 */ /* 0x000fce0000000000 */
[----:B------:R-:W-:Y:S06]  /*0920*/  BAR.ARV 0x8, 0x180 ;  /* 0x0206000000007b1d */ /* 0x000fec0000002000 */
[----:B-1----:R-:W-:Y:S01]  /*0930*/  ULEA UR4, UR5, UR4, 0x18 ;  /* 0x0000000405047291 */ /* 0x002fe2000f8ec03f */
[----:B0-----:R-:W-:-:S04]  /*0940*/  SHF.R.U32.HI R0, RZ, 0x7, R0 ;  /* 0x00000007ff007819 */ /* 0x001fc80000011600 */
[----:B------:R-:W-:-:S13]  /*0950*/  ISETP.NE.AND P0, PT, R0, 0x1, PT ;  /* 0x000000010000780c */ /* 0x000fda0003f05270 */
[----:B------:R-:W-:Y:S08]  /*0960*/  @!P0 BAR.ARV 0x9, 0x100 ;  /* 0x0244000000008b1d */ /* 0x000ff00000002000 */
[----:B------:R-:W-:Y:S06]  /*0970*/  BAR.SYNC.DEFER_BLOCKING 0x5, 0x180 ;  /* 0x0146000000007b1d */ /* 0x000fec0000010000 */
[----:B------:R-:W0:Y:S01]  /*0980*/  LDS.128 R8, [UR4+0x388d0] ;  /* 0x0388d004ff087984 */ /* 0x000e220008000c00 */
[----:B------:R-:W-:Y:S01]  /*0990*/  ULDC UR4, c[0x0][0xc3c] ;  /* 0x00030f0000047ab9 */ /* 0x000fe20000000800 */
[----:B------:R-:W-:Y:S06]  /*09a0*/  BAR.ARV 0x4, 0x180 ;  /* 0x0106000000007b1d */ /* 0x000fec0000002000 */
[----:B0-----:R-:W-:-:S13]  /*09b0*/  ISETP.GE.AND P0, PT, R11, UR4, PT ;  /* 0x000000040b007c0c */ /* 0x001fda000bf06270 */
[----:B------:R-:W-:Y:S05]  /*09c0*/  @P0 EXIT ;  /* 0x000000000000094d */ /* 0x000fea0003800000 */
[----:B------:R-:W0:Y:S01]  /*09d0*/  S2R R0, SR_TID.X ;  /* 0x0000000000007919 */ /* 0x000e220000002100 */
[----:B------:R-:W-:Y:S01]  /*09e0*/  R2UR UR7, R11 ;  /* 0x000000000b0772ca */ /* 0x000fe200000e0000 */
[----:B------:R-:W-:Y:S01]  /*09f0*/  ULOP3.LUT UR48, UR43, 0x1, URZ, 0xfc, !UPT ;  /* 0x000000012b307892 */ /* 0x000fe2000f8efc3f */
[----:B------:R-:W-:Y:S01]  /*0a00*/  R2UR UR6, R9 ;  /* 0x00000000090672ca */ /* 0x000fe200000e0000 */
[----:B------:R-:W-:Y:S01]  /*0a10*/  UMOV UR47, URZ ;  /* 0x0000003f002f7c82 */ /* 0x000fe20008000000 */
[----:B------:R-:W-:Y:S01]  /*0a20*/  R2UR UR5, R10 ;  /* 0x000000000a0572ca */ /* 0x000fe200000e0000 */
[----:B------:R-:W-:Y:S01]  /*0a30*/  UMOV UR46, URZ ;  /* 0x0000003f002e7c82 */ /* 0x000fe20008000000 */
[----:B------:R-:W-:Y:S01]  /*0a40*/  UMOV UR45, URZ ;  /* 0x0000003f002d7c82 */ /* 0x000fe20008000000 */
[----:B0-----:R-:W-:-:S05]  /*0a50*/  VIADD R0, R0, 0xffffff80 ;  /* 0xffffff8000007836 */ /* 0x001fca0000000000 */
[----:B------:R-:W-:-:S04]  /*0a60*/  SHF.R.S32.HI R3, RZ, 0x1f, R0 ;  /* 0x0000001fff037819 */ /* 0x000fc80000011400 */
[CC--:B------:R-:W-:Y:S02]  /*0a70*/  LEA.HI R2, R3.reuse, R0.reuse, RZ, 0x7 ;  /* 0x0000000003027211 */ /* 0x0c0fe400078f38ff */
[----:B------:R-:W-:Y:S02]  /*0a80*/  LEA.HI R4, R3, R0, RZ, 0x5 ;  /* 0x0000000003047211 */ /* 0x000fe400078f28ff */
[----:B------:R-:W-:-:S03]  /*0a90*/  LOP3.LUT R5, R2, 0xffffff80, RZ, 0xc0, !PT ;  /* 0xffffff8002057812 */ /* 0x000fc600078ec0ff */
[----:B------:R-:W-:Y:S02]  /*0aa0*/  IMAD.SHL.U32 R6, R4, 0x20, RZ ;  /* 0x0000002004067824 */ /* 0x000fe400078e00ff */
[----:B------:R-:W-:Y:S01]  /*0ab0*/  IMAD.IADD R13, R0, 0x1, -R5 ;  /* 0x00000001000d7824 */ /* 0x000fe200078e0a05 */
[CC--:B------:R-:W-:Y:S02]  /*0ac0*/  LEA.HI R5, R3.reuse, R0.reuse, RZ, 0x2 ;  /* 0x0000000003057211 */ /* 0x0c0fe400078f10ff */
[----:B------:R-:W-:Y:S02]  /*0ad0*/  LEA.HI R3, R3, R0, RZ, 0x4 ;  /* 0x0000000003037211 */ /* 0x000fe400078f20ff */
[----:B------:R-:W-:Y:S01]  /*0ae0*/  SHF.R.S32.HI R8, RZ, 0x1f, R13 ;  /* 0x0000001fff087819 */ /* 0x000fe2000001140d */
[----:B------:R-:W-:Y:S01]  /*0af0*/  STL [R1+0x1c], R13 ;  /* 0x00001c0d01007387 */ /* 0x000fe20000100800 */
[----:B------:R-:W-:Y:S02]  /*0b00*/  LOP3.LUT R11, R5, 0xfffffffc, RZ, 0xc0, !PT ;  /* 0xfffffffc050b7812 */ /* 0x000fe400078ec0ff */
[----:B------:R-:W-:-:S02]  /*0b10*/  LEA.HI R9, R8, R13, RZ, 0x2 ;  /* 0x0000000d08097211 */ /* 0x000fc400078f10ff */
[C---:B------:R-:W-:Y:S01]  /*0b20*/  LOP3.LUT R5, R3.reuse, 0x3fffff0, RZ, 0xc0, !PT ;  /* 0x03fffff003057812 */ /* 0x040fe200078ec0ff */
[C---:B------:R-:W-:Y:S01]  /*0b30*/  IMAD.IADD R12, R0.reuse, 0x1, -R11 ;  /* 0x00000001000c7824 */ /* 0x040fe200078e0a0b */
[----:B------:R-:W-:Y:S02]  /*0b40*/  SHF.R.S32.HI R4, RZ, 0x4, R3 ;  /* 0x00000004ff047819 */ /* 0x000fe40000011403 */
[----:B------:R-:W-:Y:S01]  /*0b50*/  SHF.R.S32.HI R10, RZ, 0x2, R9 ;  /* 0x00000002ff0a7819 */ /* 0x000fe20000011409 */
[----:B------:R-:W-:Y:S01]  /*0b60*/  IMAD.IADD R5, R0, 0x1, -R5 ;  /* 0x0000000100057824 */ /* 0x000fe200078e0a05 */
[----:B------:R-:W-:Y:S02]  /*0b70*/  SHF.R.S32.HI R7, RZ, 0x1f, R9 ;  /* 0x0000001fff077819 */ /* 0x000fe40000011409 */
[----:B------:R-:W-:Y:S02]  /*0b80*/  LEA.HI R0, R3, R4, RZ, 0x1 ;  /* 0x0000000403007211 */ /* 0x000fe400078f08ff */
[----:B------:R-:W-:-:S02]  /*0b90*/  LEA.HI R11, R7, R10, RZ, 0x3 ;  /* 0x0000000a070b7211 */ /* 0x000fc400078f18ff */
[----:B------:R-:W-:Y:S02]  /*0ba0*/  SHF.R.S32.HI R3, RZ, 0x7, R2 ;  /* 0x00000007ff037819 */ /* 0x000fe40000011402 */
[----:B------:R-:W-:Y:S02]  /*0bb0*/  LOP3.LUT R6, R6, 0xfffffc00, RZ, 0xc0, !PT ;  /* 0xfffffc0006067812 */ /* 0x000fe400078ec0ff */
[----:B------:R-:W-:Y:S02]  /*0bc0*/  LOP3.LUT R7, R0, 0x1ffffffe, RZ, 0xc0, !PT ;  /* 0x1ffffffe00077812 */ /* 0x000fe400078ec0ff */
[----:B------:R-:W-:Y:S01]  /*0bd0*/  LOP3.LUT R11, R11, 0xfffffff8, RZ, 0xc0, !PT ;  /* 0xfffffff80b0b7812 */ /* 0x000fe200078ec0ff */
[----:B------:R-:W-:Y:S01]  /*0be0*/  IMAD R6, R5, 0x40, R6 ;  /* 0x0000004005067824 */ /* 0x000fe200078e0206 */
[----:B------:R-:W-:Y:S01]  /*0bf0*/  LEA.HI R2, R2, R3, RZ, 0x1 ;  /* 0x0000000302027211 */ /* 0x000fe200078f08ff */
[----:B------:R-:W-:Y:S01]  /*0c00*/  IMAD.IADD R7, R4, 0x1, -R7 ;  /* 0x0000000104077824 */ /* 0x000fe200078e0a07 */
[----:B------:R-:W-:Y:S01]  /*0c10*/  LEA.HI R8, R8, R13, RZ, 0x5 ;  /* 0x0000000d08087211 */ /* 0x000fe200078f28ff */
[----:B------:R-:W-:Y:S01]  /*0c20*/  IMAD.IADD R11, R10, 0x1, -R11 ;  /* 0x000000010a0b7824 */ /* 0x000fe200078e0a0b */
[----:B------:R-:W-:-:S02]  /*0c30*/  LEA.HI R0, R12, R12, RZ, 0x1 ;  /* 0x0000000c0c007211 */ /* 0x000fc400078f08ff */
[----:B------:R-:W-:Y:S02]  /*0c40*/  LOP3.LUT R2, R2, 0x3fffffe, RZ, 0xc0, !PT ;  /* 0x03fffffe02027812 */ /* 0x000fe400078ec0ff */
[----:B------:R-:W-:Y:S02]  /*0c50*/  SHF.R.S32.HI R8, RZ, 0x5, R8 ;  /* 0x00000005ff087819 */ /* 0x000fe40000011408 */
[----:B------:R-:W-:Y:S01]  /*0c60*/  LOP3.LUT R5, R0, 0x1ffffffe, RZ, 0xc0, !PT ;  /* 0x1ffffffe00057812 */ /* 0x000fe200078ec0ff */
[----:B------:R-:W-:Y:S01]  /*0c70*/  IMAD R0, R7, 0x8, R6 ;  /* 0x0000000807007824 */ /* 0x000fe200078e0206 */
[----:B------:R-:W-:Y:S01]  /*0c80*/  LOP3.LUT R9, R9, 0x7ffffffc, RZ, 0xc0, !PT ;  /* 0x7ffffffc09097812 */ /* 0x000fe200078ec0ff */
[----:B------:R-:W-:Y:S02]  /*0c90*/  IMAD.IADD R3, R3, 0x1, -R2 ;  /* 0x0000000103037824 */ /* 0x000fe400078e0a02 */
[----:B------:R-:W-:Y:S01]  /*0ca0*/  IMAD R8, R8, 0x10, R11 ;  /* 0x0000001008087824 */ /* 0x000fe200078e020b */
[----:B------:R0:W-:Y:S01]  /*0cb0*/  STL [R1+0x28], R0 ;  /* 0x0000280001007387 */ /* 0x0001e20000100800 */
[----:B------:R-:W-:-:S02]  /*0cc0*/  IMAD.IADD R5, R12, 0x1, -R5 ;  /* 0x000000010c057824 */ /* 0x000fc400078e0a05 */
[----:B------:R-:W-:-:S04]  /*0cd0*/  IMAD.IADD R2, R13, 0x1, -R9 ;  /* 0x000000010d027824 */ /* 0x000fc800078e0a09 */
[----:B------:R-:W-:Y:S02]  /*0ce0*/  IMAD.SHL.U32 R2, R2, 0x2, RZ ;  /* 0x0000000202027824 */ /* 0x000fe400078e00ff */
[----:B0-----:R-:W-:Y:S02]  /*0cf0*/  IMAD R0, R3, 0x40, R8 ;  /* 0x0000004003007824 */ /* 0x001fe400078e0208 */
[C---:B------:R-:W-:Y:S02]  /*0d00*/  VIADD R15, R2.reuse, 0x10 ;  /* 0x00000010020f7836 */ /* 0x040fe40000000000 */
[C---:B------:R-:W-:Y:S01]  /*0d10*/  VIADD R14, R2.reuse, 0x18 ;  /* 0x00000018020e7836 */ /* 0x040fe20000000000 */
[----:B------:R0:W-:Y:S01]  /*0d20*/  STL [R1+0x20], R0 ;  /* 0x0000200001007387 */ /* 0x0001e20000100800 */
[C---:B------:R-:W-:Y:S01]  /*0d30*/  VIADD R11, R2.reuse, 0x28 ;  /* 0x00000028020b7836 */ /* 0x040fe20000000000 */
[----:B------:R-:W-:Y:S01]  /*0d40*/  SHF.R.S32.HI R3, RZ, 0x1f, R15 ;  /* 0x0000001fff037819 */ /* 0x000fe2000001140f */
        /* <DEDUP_REMOVED lines=8> */
[----:B0-----:R-:W-:Y:S01]  /*0dd0*/  IMAD R0, R5, 0x8, R0 ;  /* 0x0000000805007824 */ /* 0x001fe200078e0200 */
[----:B------:R-:W-:Y:S01]  /*0de0*/  SHF.R.S32.HI R6, RZ, 0x1f, R229 ;  /* 0x0000001fff067819 */ /* 0x000fe200000114e5 */
[C---:B------:R-:W-:Y:S01]  /*0df0*/  VIADD R227, R2.reuse, 0x58 ;  /* 0x0000005802e37836 */ /* 0x040fe20000000000 */
[----:B------:R-:W-:Y:S01]  /*0e00*/  SHF.R.S32.HI R4, RZ, 0x1f, R228 ;  /* 0x0000001fff047819 */ /* 0x000fe200000114e4 */
        /* <DEDUP_REMOVED lines=38> */
[----:B------:R-:W-:Y:S01]  /*1070*/  VIADD R16, R2, 0xe0 ;  /* 0x000000e002107836 */ /* 0x000fe20000000000 */
[----:B0-----:R-:W-:-:S07]  /*1080*/  SHF.R.S32.HI R3, RZ, 0x1f, R18 ;  /* 0x0000001fff037819 */ /* 0x001fce0000011412 */
.L_x_260:
[----:B------:R-:W-:Y:S01]  /*1090*/  ULDC.64 UR8, c[0x0][0xc88] ;  /* 0x0003220000087ab9 */ /* 0x000fe20000000a00 */
[----:B------:R-:W-:Y:S01]  /*10a0*/  ULDC.64 UR14, c[0x0][0x998] ;  /* 0x00026600000e7ab9 */ /* 0x000fe20000000a00 */
[----:B------:R-:W-:Y:S01]  /*10b0*/  UIMAD.WIDE UR8, UR7, 0x4, UR8 ;  /* 0x00000004070878a5 */ /* 0x000fe2000f8e0208 */
[----:B------:R-:W-:Y:S01]  /*10c0*/  ISETP.NE.U32.AND P1, PT, RZ, UR14, PT ;  /* 0x0000000eff007c0c */ /* 0x000fe2000bf25070 */
[----:B------:R-:W-:Y:S01]  /*10d0*/  ULDC.64 UR12, c[0x0][0x990] ;  /* 0x00026400000c7ab9 */ /* 0x000fe20000000a00 */
[----:B------:R-:W-:Y:S01]  /*10e0*/  ULDC.64 UR10, c[0x0][0xa20] ;  /* 0x00028800000a7ab9 */ /* 0x000fe20000000a00 */
[----:B------:R-:W-:Y:S02]  /*10f0*/  ULOP3.LUT UR38, UR5, 0xffff, URZ, 0xc0, !UPT ;  /* 0x0000ffff05267892 */ /* 0x000fe4000f8ec03f */
[----:B0-2-4-:R-:W-:Y:S01]  /*1100*/  IMAD.U32 R4, RZ, RZ, UR8 ;  /* 0x00000008ff047e24 */ /* 0x015fe2000f8e00ff */
[----:B------:R-:W-:Y:S01]  /*1110*/  ULDC UR4, c[0x0][0x424] ;  /* 0x0001090000047ab9 */ /* 0x000fe20000000800 */
[----:B------:R-:W-:Y:S01]  /*1120*/  IMAD.U32 R5, RZ, RZ, UR9 ;  /* 0x00000009ff057e24 */ /* 0x000fe2000f8e00ff */
[----:B------:R-:W-:Y:S01]  /*1130*/  ISETP.NE.U32.AND P0, PT, RZ, UR12, PT ;  /* 0x0000000cff007c0c */ /* 0x000fe2000bf05070 */
[----:B------:R-:W-:Y:S01]  /*1140*/  ULDC.64 UR8, c[0x0][0xa28] ;  /* 0x00028a0000087ab9 */ /* 0x000fe20000000a00 */
[----:B------:R-:W-:-:S02]  /*1150*/  ULDC UR7, c[0x0][0x2f0] ;  /* 0x0000bc0000077ab9 */ /* 0x000fc40000000800 */
[----:B------:R-:W2:Y:S01]  /*1160*/  LDG.E R4, desc[UR52][R4.64] ;  /* 0x0000003404047981 */ /* 0x000ea2000c1e1900 */
[----:B------:R-:W-:Y:S01]  /*1170*/  ISETP.NE.AND.EX P1, PT, RZ, UR15, PT, P1 ;  /* 0x0000000fff007c0c */ /* 0x000fe2000bf25310 */
[----:B------:R-:W-:Y:S01]  /*1180*/  UISETP.NE.U32.AND UP0, UPT, UR8, URZ, UPT ;  /* 0x0000003f0800728c */ /* 0x000fe2000bf05070 */
[----:B------:R-:W-:Y:S01]  /*1190*/  ISETP.NE.AND.EX P0, PT, RZ, UR13, PT, P0 ;  /* 0x0000000dff007c0c */ /* 0x000fe2000bf05300 */
[----:B------:R-:W-:Y:S02]  /*11a0*/  UISETP.NE.U32.AND UP1, UPT, UR10, URZ, UPT ;  /* 0x0000003f0a00728c */ /* 0x000fe4000bf25070 */
[----:B------:R-:W-:Y:S02]  /*11b0*/  UISETP.NE.AND.EX UP0, UPT, UR9, URZ, UPT, UP0 ;  /* 0x0000003f0900728c */ /* 0x000fe4000bf05300 */
[----:B------:R-:W-:-:S04]  /*11c0*/  UISETP.NE.AND.EX UP1, UPT, UR11, URZ, UPT, UP1 ;  /* 0x0000003f0b00728c */ /* 0x000fc8000bf25310 */
[----:B------:R-:W-:Y:S02]  /*11d0*/  PLOP3.LUT P4, PT, PT, PT, UP0, 0x80, 0x0 ;  /* 0x000000000000781c */ /* 0x000fe40003f8f008 */
[----:B-1-3--:R-:W0:Y:S01]  /*11e0*/  @P1 LDC.64 R8, c[0x0][0x9b8] ;  /* 0x00026e00ff081b82 */ /* 0x00ae220000000a00 */
[----:B------:R-:W-:-:S07]  /*11f0*/  PLOP3.LUT P5, PT, PT, PT, UP1, 0x80, 0x0 ;  /* 0x000000000000781c */ /* 0x000fce0003faf018 */
[----:B------:R-:W1:Y:S08]  /*1200*/  @P0 LDC.64 R6, c[0x0][0x9a8] ;  /* 0x00026a00ff060b82 */ /* 0x000e700000000a00 */
[----:B------:R-:W3:Y:S08]  /*1210*/  @P0 LDC.64 R10, c[0x0][0x9b0] ;  /* 0x00026c00ff0a0b82 */ /* 0x000ef00000000a00 */
[----:B------:R-:W4:Y:S01]  /*1220*/  @P1 LDC.64 R20, c[0x0][0x9c0] ;  /* 0x00027000ff141b82 */ /* 0x000f220000000a00 */
[----:B--2---:R-:W-:-:S13]  /*1230*/  R2UR UR36, R4 ;  /* 0x00000000042472ca */ /* 0x004fda00000e0000 */
[----:B------:R-:W-:Y:S02]  /*1240*/  USHF.R.S32.HI UR37, URZ, 0x1f, UR36 ;  /* 0x0000001f3f257899 */ /* 0x000fe40008011424 */
[----:B------:R-:W-:-:S04]  /*1250*/  @UP0 ULEA UR8, UP2, UR36, UR8, 0x2 ;  /* 0x0000000824080291 */ /* 0x000fc8000f84103f */
[----:B0-----:R-:W-:Y:S01]  /*1260*/  @P1 IMAD R4, R8, UR37, RZ ;  /* 0x0000002508041c24 */ /* 0x001fe2000f8e02ff */
[----:B------:R-:W-:Y:S02]  /*1270*/  @UP0 ULEA.HI.X UR9, UR36, UR9, UR37, 0x2, UP2 ;  /* 0x0000000924090291 */ /* 0x000fe400090f1425 */
[C---:B-1---5:R-:W-:Y:S01]  /*1280*/  @P0 IMAD R0, R6.reuse, UR37, RZ ;  /* 0x0000002506000c24 */ /* 0x062fe2000f8e02ff */
[----:B------:R-:W-:Y:S02]  /*1290*/  @UP1 ULEA UR10, UP0, UR36, UR10, 0x2 ;  /* 0x0000000a240a1291 */ /* 0x000fe4000f80103f */
[----:B------:R-:W-:Y:S02]  /*12a0*/  @P1 IMAD R9, R9, UR36, R4 ;  /* 0x0000002409091c24 */ /* 0x000fe4000f8e0204 */
[----:B------:R-:W-:Y:S01]  /*12b0*/  @P0 IMAD R3, R7, UR36, R0 ;  /* 0x0000002407030c24 */ /* 0x000fe2000f8e0200 */
[----:B------:R-:W-:Y:S02]  /*12c0*/  @UP1 ULEA.HI.X UR11, UR36, UR11, UR37, 0x2, UP0 ;  /* 0x0000000b240b1291 */ /* 0x000fe400080f1425 */
[----:B------:R-:W-:-:S04]  /*12d0*/  @P0 IMAD.WIDE.U32 R4, R6, UR36, RZ ;  /* 0x0000002406040c25 */ /* 0x000fc8000f8e00ff */
[----:B------:R-:W-:-:S04]  /*12e0*/  @P1 IMAD.WIDE.U32 R6, R8, UR36, RZ ;  /* 0x0000002408061c25 */ /* 0x000fc8000f8e00ff */
[----:B------:R-:W-:Y:S02]  /*12f0*/  @P0 IMAD.IADD R5, R5, 0x1, R3 ;  /* 0x0000000105050824 */ /* 0x000fe400078e0203 */
[----:B------:R-:W-:Y:S02]  /*1300*/  @P1 IMAD.IADD R7, R7, 0x1, R9 ;  /* 0x0000000107071824 */ /* 0x000fe400078e0209 */
[----:B---3--:R-:W-:-:S04]  /*1310*/  @P0 IMAD.WIDE.U32 R4, R10, UR38, R4 ;  /* 0x000000260a040c25 */ /* 0x008fc8000f8e0004 */
[----:B----4-:R-:W-:Y:S01]  /*1320*/  @P1 IMAD.WIDE.U32 R8, R20, UR38, R6 ;  /* 0x0000002614081c25 */ /* 0x010fe2000f8e0006 */
[----:B------:R-:W-:-:S03]  /*1330*/  @P0 LEA R6, P2, R4, UR12, 0x2 ;  /* 0x0000000c04060c11 */ /* 0x000fc6000f8410ff */
[----:B------:R-:W-:Y:S02]  /*1340*/  IMAD.U32 R12, RZ, RZ, UR8 ;  /* 0x00000008ff0c7e24 */ /* 0x000fe4000f8e00ff */
[----:B------:R-:W-:Y:S02]  /*1350*/  IMAD.U32 R14, RZ, RZ, UR10 ;  /* 0x0000000aff0e7e24 */ /* 0x000fe4000f8e00ff */
[----:B------:R-:W-:Y:S02]  /*1360*/  IMAD.U32 R13, RZ, RZ, UR9 ;  /* 0x00000009ff0d7e24 */ /* 0x000fe4000f8e00ff */
[----:B------:R-:W-:Y:S02]  /*1370*/  IMAD.U32 R15, RZ, RZ, UR11 ;  /* 0x0000000bff0f7e24 */ /* 0x000fe4000f8e00ff */
[----:B------:R-:W-:Y:S01]  /*1380*/  @P0 IMAD R3, R11, UR38, R5 ;  /* 0x000000260b030c24 */ /* 0x000fe2000f8e0205 */
[----:B------:R-:W-:Y:S01]  /*1390*/  @P1 LEA R10, P3, R8, UR14, 0x2 ;  /* 0x0000000e080a1c11 */ /* 0x000fe2000f8610ff */
[----:B------:R-:W-:Y:S01]  /*13a0*/  @P1 IMAD R5, R21, UR38, R9 ;  /* 0x0000002615051c24 */ /* 0x000fe2000f8e0209 */
[----:B------:R-:W2:Y:S01]  /*13b0*/  @P4 LDG.E R12, desc[UR52][R12.64] ;  /* 0x000000340c0c4981 */ /* 0x000ea2000c1e1900 */
[----:B------:R-:W-:Y:S01]  /*13c0*/  IMAD.MOV.U32 R0, RZ, RZ, 0x3f800000 ;  /* 0x3f800000ff007424 */ /* 0x000fe200078e00ff */
[----:B------:R-:W-:Y:S01]  /*13d0*/  @P0 LEA.HI.X R7, R4, UR13, R3, 0x2, P2 ;  /* 0x0000000d04070c11 */ /* 0x000fe200090f1403 */
[----:B------:R-:W-:Y:S01]  /*13e0*/  IMAD.MOV.U32 R3, RZ, RZ, 0x3f800000 ;  /* 0x3f800000ff037424 */ /* 0x000fe200078e00ff */
[----:B------:R-:W3:Y:S01]  /*13f0*/  @P5 LDG.E R14, desc[UR52][R14.64] ;  /* 0x000000340e0e5981 */ /* 0x000ee2000c1e1900 */
[----:B------:R-:W-:Y:S01]  /*1400*/  @P1 LEA.HI.X R11, R8, UR15, R5, 0x2, P3 ;  /* 0x0000000f080b1c11 */ /* 0x000fe200098f1405 */
[----:B------:R-:W-:-:S03]  /*1410*/  ULDC.64 UR8, c[0x0][0x418] ;  /* 0x0001060000087ab9 */ /* 0x000fc60000000a00 */
[----:B------:R0:W5:Y:S04]  /*1420*/  @P0 LDG.E R3, desc[UR52][R6.64] ;  /* 0x0000003406030981 */ /* 0x000168000c1e1900 */
[----:B------:R0:W5:Y:S01]  /*1430*/  @P1 LDG.E R0, desc[UR52][R10.64] ;  /* 0x000000340a001981 */ /* 0x000162000c1e1900 */
[----:B------:R-:W-:Y:S01]  /*1440*/  UISETP.NE.U32.AND UP0, UPT, UR8, URZ, UPT ;  /* 0x0000003f0800728c */ /* 0x000fe2000bf05070 */
[----:B------:R-:W-:Y:S01]  /*1450*/  UMOV UR55, URZ ;  /* 0x0000003f00377c82 */ /* 0x000fe20008000000 */
[----:B------:R-:W-:Y:S02]  /*1460*/  ULOP3.LUT UR8, UR5, 0xff000000, URZ, 0xc0, !UPT ;  /* 0xff00000005087892 */ /* 0x000fe4000f8ec03f */
[----:B------:R-:W-:Y:S01]  /*1470*/  UISETP.NE.AND.EX UP0, UPT, UR9, URZ, UPT, UP0 ;  /* 0x0000003f0900728c */ /* 0x000fe2000bf05300 */
[----:B------:R-:W-:-:S03]  /*1480*/  UMOV UR42, UR6 ;  /* 0x00000006002a7c82 */ /* 0x000fc60008000000 */
[----:B------:R-:W-:-:S04]  /*1490*/  USEL UR4, UR4, 0x1, UP0 ;  /* 0x0000000104047887 */ /* 0x000fc80008000000 */
[----:B------:R-:W-:Y:S01]  /*14a0*/  UIMAD UR4, UR4, UR7, URZ ;  /* 0x00000007040472a4 */ /* 0x000fe2000f8e023f */
[----:B--2---:R-:W-:-:S06]  /*14b0*/  @P4 R2UR UR55, R12 ;  /* 0x000000000c3742ca */ /* 0x004fcc00000e0000 */
[----:B---3--:R-:W-:Y:S01]  /*14c0*/  @P5 R2UR UR4, R14 ;  /* 0x000000000e0452ca */ /* 0x008fe200000e0000 */
[----:B0-----:R-:W-:-:S14]  /*14d0*/  @P5 BRA `(.L_x_211) ;  /* 0x0000000000345947 */ /* 0x001fdc0003800000 */
[----:B------:R-:W-:Y:S02]  /*14e0*/  ULDC.64 UR6, c[0x0][0xa08] ;  /* 0x0002820000067ab9 */ /* 0x000fe40000000a00 */
[----:B------:R-:W-:-:S04]  /*14f0*/  ISETP.NE.U32.AND P0, PT, RZ, UR6, PT ;  /* 0x00000006ff007c0c */ /* 0x000fc8000bf05070 */
[----:B------:R-:W-:-:S13]  /*1500*/  ISETP.NE.AND.EX P0, PT, RZ, UR7, PT, P0 ;  /* 0x00000007ff007c0c */ /* 0x000fda000bf05300 */
[----:B------:R-:W-:Y:S05]  /*1510*/  @!P0 BRA `(.L_x_211) ;  /* 0x0000000000248947 */ /* 0x000fea0003800000 */
[----:B------:R-:W-:Y:S02]  /*1520*/  ULDC.64 UR6, c[0x0][0xa08] ;  /* 0x0002820000067ab9 */ /* 0x000fe40000000a00 */
[----:B------:R-:W-:-:S06]  /*1530*/  UIMAD.WIDE UR6, UR36, 0x4, UR6 ;  /* 0x00000004240678a5 */ /* 0x000fcc000f8e0206 */
[----:B------:R-:W-:Y:S02]  /*1540*/  IMAD.U32 R4, RZ, RZ, UR6 ;  /* 0x00000006ff047e24 */ /* 0x000fe4000f8e00ff */
[----:B------:R-:W-:-:S05]  /*1550*/  IMAD.U32 R5, RZ, RZ, UR7 ;  /* 0x00000007ff057e24 */ /* 0x000fca000f8e00ff */
[----:B------:R-:W2:Y:S04]  /*1560*/  LDG.E R7, desc[UR52][R4.64] ;  /* 0x0000003404077981 */ /* 0x000ea8000c1e1900 */
[----:B------:R-:W3:Y:S01]  /*1570*/  LDG.E R6, desc[UR52][R4.64+0x4] ;  /* 0x0000043404067981 */ /* 0x000ee2000c1e1900 */
[----:B--2---:R-:W-:Y:S02]  /*1580*/  R2UR UR4, R7 ;  /* 0x00000000070472ca */ /* 0x004fe400000e0000 */
[----:B---3--:R-:W-:-:S13]  /*1590*/  R2UR UR6, R6 ;  /* 0x00000000060672ca */ /* 0x008fda00000e0000 */
[----:B------:R-:W-:-:S12]  /*15a0*/  UIADD3 UR4, -UR4, UR6, URZ ;  /* 0x0000000604047290 */ /* 0x000fd8000fffe13f */
.L_x_211:
[----:B------:R-:W-:Y:S01]  /*15b0*/  UIADD3 UR55, -UR55, UR4, URZ ;  /* 0x0000000437377290 */ /* 0x000fe2000fffe13f */
[----:B-----5:R-:W-:Y:S01]  /*15c0*/  FMUL.FTZ R0, R3, R0 ;  /* 0x0000000003007220 */ /* 0x020fe20000410000 */
[----:B------:R-:W-:Y:S02]  /*15d0*/  ULOP3.LUT UR5, UR5, 0xff0000, URZ, 0xc0, !UPT ;  /* 0x00ff000005057892 */ /* 0x000fe4000f8ec03f */
[----:B------:R-:W-:Y:S02]  /*15e0*/  UISETP.GE.AND UP0, UPT, UR55, 0x1, UPT ;  /* 0x000000013700788c */ /* 0x000fe4000bf06270 */
[----:B------:R-:W-:Y:S02]  /*15f0*/  UIADD3 UR6, UR55, 0x7f, URZ ;  /* 0x0000007f37067890 */ /* 0x000fe4000fffe03f */
[----:B------:R-:W-:Y:S02]  /*1600*/  USHF.R.U32.HI UR8, URZ, 0x8, UR8 ;  /* 0x000000083f087899 */ /* 0x000fe40008011608 */
[----:B------:R-:W-:Y:S01]  /*1610*/  PLOP3.LUT P0, PT, PT, PT, UP0, 0x80, 0x0 ;  /* 0x000000000000781c */ /* 0x000fe20003f0f008 */
[----:B------:R-:W-:-:S02]  /*1620*/  USHF.R.S32.HI UR7, URZ, 0x1f, UR6 ;  /* 0x0000001f3f077899 */ /* 0x000fc40008011406 */
[----:B------:R-:W-:Y:S02]  /*1630*/  ULEA.HI UR5, UR5, UR8, URZ, 0x10 ;  /* 0x0000000805057291 */ /* 0x000fe4000f8f803f */
[----:B------:R-:W-:Y:S01]  /*1640*/  ULEA.HI UR7, UR7, UR6, URZ, 0x7 ;  /* 0x0000000607077291 */ /* 0x000fe2000f8f383f */
[----:B------:R-:W-:Y:S01]  /*1650*/  ULDC UR11, c[0x0][0x988] ;  /* 0x00026200000b7ab9 */ /* 0x000fe20000000800 */
[----:B------:R-:W-:Y:S01]  /*1660*/  UMOV UR4, URZ ;  /* 0x0000003f00047c82 */ /* 0x000fe20008000000 */
[----:B------:R-:W-:Y:S02]  /*1670*/  ULOP3.LUT UR39, UR5, 0xff, URZ, 0xc0, !UPT ;  /* 0x000000ff05277892 */ /* 0x000fe4000f8ec03f */
[----:B------:R-:W-:Y:S02]  /*1680*/  USHF.R.U32.HI UR44, URZ, 0x10, UR5 ;  /* 0x000000103f2c7899 */ /* 0x000fe40008011605 */
[----:B------:R-:W-:Y:S01]  /*1690*/  USHF.R.S32.HI UR9, URZ, 0x7, UR7 ;  /* 0x000000073f097899 */ /* 0x000fe20008011407 */
[----:B------:R-:W-:Y:S11]  /*16a0*/  @!P0 BRA `(.L_x_212) ;  /* 0x0000000000908947 */ /* 0x000ff60003800000 */
[----:B------:R-:W-:Y:S01]  /*16b0*/  UISETP.NE.AND UP0, UPT, UR44, URZ, UPT ;  /* 0x0000003f2c00728c */ /* 0x000fe2000bf05270 */
[----:B------:R-:W-:-:S03]  /*16c0*/  ULDC UR4, c[0x0][0x9f0] ;  /* 0x00027c0000047ab9 */ /* 0x000fc60000000800 */
[----:B------:R-:W-:-:S03]  /*16d0*/  USEL UR10, UR44, UR4, UP0 ;  /* 0x000000042c0a7287 */ /* 0x000fc60008000000 */
[----:B------:R-:W-:Y:S01]  /*16e0*/  UMOV UR4, URZ ;  /* 0x0000003f00047c82 */ /* 0x000fe20008000000 */
[----:B------:R-:W-:Y:S02]  /*16f0*/  UIADD3 UR6, UR9, -0x1, UR10 ;  /* 0xffffffff09067890 */ /* 0x000fe4000fffe00a */
[----:B------:R-:W-:-:S04]  /*1700*/  IMAD.U32 R5, RZ, RZ, UR10 ;  /* 0x0000000aff057e24 */ /* 0x000fc8000f8e00ff */
[----:B------:R-:W-:Y:S01]  /*1710*/  IMAD.U32 R6, RZ, RZ, UR6 ;  /* 0x00000006ff067e24 */ /* 0x000fe2000f8e00ff */
[-C--:B------:R-:W-:Y:S01]  /*1720*/  IABS R3, R5.reuse ;  /* 0x0000000500037213 */ /* 0x080fe20000000000 */
[----:B------:R-:W-:Y:S01]  /*1730*/  ULOP3.LUT UR6, UR6, UR10, URZ, 0x3c, !UPT ;  /* 0x0000000a06067292 */ /* 0x000fe2000f8e3c3f */
[----:B------:R-:W-:Y:S02]  /*1740*/  IABS R7, R5 ;  /* 0x0000000500077213 */ /* 0x000fe40000000000 */
        /* <DEDUP_REMOVED lines=26> */
.L_x_212:
[----:B------:R-:W-:Y:S01]  /*18f0*/  UIMAD UR40, UR39, UR4, URZ ;  /* 0x00000004272872a4 */ /* 0x000fe2000f8e023f */
[----:B------:R-:W-:Y:S02]  /*1900*/  IMAD.U32 R3, RZ, RZ, UR9 ;  /* 0x00000009ff037e24 */ /* 0x000fe4000f8e00ff */
[----:B------:R-:W-:Y:S01]  /*1910*/  FMUL.FTZ R0, R0, UR11 ;  /* 0x0000000b00007c20 */ /* 0x000fe20008410000 */
[----:B------:R-:W-:Y:S01]  /*1920*/  IMAD.U32 R4, RZ, RZ, UR4 ;  /* 0x00000004ff047e24 */ /* 0x000fe2000f8e00ff */
[----:B------:R-:W-:Y:S02]  /*1930*/  PLOP3.LUT P0, PT, PT, PT, PT, 0x80, 0x0 ;  /* 0x000000000000781c */ /* 0x000fe40003f0f070 */
[----:B------:R-:W-:Y:S01]  /*1940*/  CS2R R28, SRZ ;  /* 0x00000000001c7805 */ /* 0x000fe2000001ff00 */
[----:B------:R-:W-:Y:S01]  /*1950*/  IMAD.MOV.U32 R173, RZ, RZ, RZ ;  /* 0x000000ffffad7224 */ /* 0x000fe200078e00ff */
[----:B------:R-:W-:Y:S01]  /*1960*/  R2UR UR41, R0 ;  /* 0x00000000002972ca */ /* 0x000fe200000e0000 */
[----:B------:R-:W-:Y:S01]  /*1970*/  IMAD.MOV.U32 R0, RZ, RZ, RZ ;  /* 0x000000ffff007224 */ /* 0x000fe200078e00ff */
[----:B------:R-:W-:-:S02]  /*1980*/  VIADDMNMX R3, R4, UR40, R3, PT ;  /* 0x0000002804037c46 */ /* 0x000fc4000b800103 */
[----:B------:R-:W-:Y:S02]  /*1990*/  CS2R R24, SRZ ;  /* 0x0000000000187805 */ /* 0x000fe4000001ff00 */
[----:B------:R-:W-:Y:S02]  /*19a0*/  CS2R R30, SRZ ;  /* 0x00000000001e7805 */ /* 0x000fe4000001ff00 */
[----:B------:R-:W-:Y:S02]  /*19b0*/  CS2R R26, SRZ ;  /* 0x00000000001a7805 */ /* 0x000fe4000001ff00 */
[----:B------:R-:W-:Y:S02]  /*19c0*/  R2UR UR51, R3 ;  /* 0x00000000033372ca */ /* 0x000fe400000e0000 */
        /* <DEDUP_REMOVED lines=11> */
[----:B------:R-:W-:Y:S01]  /*1a80*/  CS2R R50, SRZ ;  /* 0x0000000000327805 */ /* 0x000fe2000001ff00 */
[----:B------:R-:W-:Y:S01]  /*1a90*/  UISETP.GT.AND UP0, UPT, UR51, UR40, UPT ;  /* 0x000000283300728c */ /* 0x000fe2000bf04270 */
[----:B------:R-:W-:Y:S02]  /*1aa0*/  CS2R R60, SRZ ;  /* 0x00000000003c7805 */ /* 0x000fe4000001ff00 */
[----:B------:R-:W-:-:S02]  /*1ab0*/  CS2R R56, SRZ ;  /* 0x0000000000387805 */ /* 0x000fc4000001ff00 */
[----:B------:R-:W-:Y:S02]  /*1ac0*/  CS2R R62, SRZ ;  /* 0x00000000003e7805 */ /* 0x000fe4000001ff00 */
[----:B------:R-:W-:Y:S02]  /*1ad0*/  CS2R R58, SRZ ;  /* 0x00000000003a7805 */ /* 0x000fe4000001ff00 */
[----:B------:R-:W-:Y:S02]  /*1ae0*/  CS2R R68, SRZ ;  /* 0x0000000000447805 */ /* 0x000fe4000001ff00 */
[----:B------:R-:W-:Y:S02]  /*1af0*/  PLOP3.LUT P1, PT, PT, PT, UP0, 0x80, 0x0 ;  /* 0x000000000000781c */ /* 0x000fe40003f2f008 */
        /* <DEDUP_REMOVED lines=42> */
[----:B------:R-:W-:Y:S01]  /*1da0*/  CS2R R146, SRZ ;  /* 0x0000000000927805 */ /* 0x000fe2000001ff00 */
[----:B------:R-:W-:Y:S06]  /*1db0*/  @!P1 BRA `(.L_x_213) ;  /* 0x0000005000bc9947 */ /* 0x000fec0003800000 */
[----:B------:R-:W0:Y:S01]  /*1dc0*/  S2R R152, SR_TID.X ;  /* 0x0000000000987919 */ /* 0x000e220000002100 */
[----:B------:R-:W1:Y:S01]  /*1dd0*/  S2UR UR50, SR_CgaCtaId ;  /* 0x00000000003279c3 */ /* 0x000e620000008800 */
[----:B------:R-:W-:Y:S02]  /*1de0*/  UMOV UR54, 0x400 ;  /* 0x0000040000367882 */ /* 0x000fe40000000000 */
[----:B-1----:R-:W-:-:S04]  /*1df0*/  ULEA UR54, UR50, UR54, 0x18 ;  /* 0x0000003632367291 */ /* 0x002fc8000f8ec03f */
[----:B------:R-:W-:Y:S01]  /*1e00*/  UIADD3 UR6, UR54, 0x20400, URZ ;  /* 0x0002040036067890 */ /* 0x000fe2000fffe03f */
[----:B0-----:R-:W-:-:S03]  /*1e10*/  VIADD R0, R152, 0xffffff80 ;  /* 0xffffff8098007836 */ /* 0x001fc60000000000 */
[----:B------:R-:W-:Y:S02]  /*1e20*/  ULOP3.LUT UP0, URZ, UR6, 0x3ff, URZ, 0xc0, !UPT ;  /* 0x000003ff063f7892 */ /* 0x000fe4000f80c03f */
[----:B------:R-:W-:-:S04]  /*1e30*/  SHF.R.S32.HI R3, RZ, 0x1f, R0 ;  /* 0x0000001fff037819 */ /* 0x000fc80000011400 */
[----:B------:R-:W-:Y:S02]  /*1e40*/  PLOP3.LUT P0, PT, PT, PT, UP0, 0x80, 0x0 ;  /* 0x000000000000781c */ /* 0x000fe40003f0f008 */
[----:B------:R-:W-:-:S04]  /*1e50*/  LEA.HI R3, R3, R0, RZ, 0x7 ;  /* 0x0000000003037211 */ /* 0x000fc800078f38ff */
[----:B------:R-:W-:-:S06]  /*1e60*/  SHF.R.S32.HI R3, RZ, 0x7, R3 ;  /* 0x00000007ff037819 */ /* 0x000fcc0000011403 */
[----:B------:R-:W0:Y:S02]  /*1e70*/  SHFL.IDX PT, R3, R3, RZ, 0x1f ;  /* 0x00001fff03037589 */ /* 0x000e2400000e0000 */
[----:B0-----:R-:W-:-:S13]  /*1e80*/  R2UR UR4, R3 ;  /* 0x00000000030472ca */ /* 0x001fda00000e0000 */
        /* <DEDUP_REMOVED lines=23> */
.L_x_214:
[----:B------:R-:W-:Y:S01]  /*2000*/  ULEA.HI UR4, UR47, UR47, URZ, 0x1 ;  /* 0x0000002f2f047291 */ /* 0x000fe2000f8f083f */
[----:B------:R-:W-:-:S03]  /*2010*/  SHF.R.U32.HI R20, RZ, 0x7, R152 ;  /* 0x00000007ff147819 */ /* 0x000fc60000011698 */
[----:B------:R-:W-:Y:S02]  /*2020*/  ULOP3.LUT UR4, UR4, 0xfffffffe, URZ, 0xc0, !UPT ;  /* 0xfffffffe04047892 */ /* 0x000fe4000f8ec03f */
[----:B------:R-:W-:Y:S02]  /*2030*/  VIADD R6, R20, 0x8 ;  /* 0x0000000814067836 */ /* 0x000fe40000000000 */
[----:B------:R-:W-:-:S06]  /*2040*/  UIADD3 UR4, UR47, -UR4, URZ ;  /* 0x800000042f047290 */ /* 0x000fcc000fffe03f */
[----:B------:R-:W-:-:S05]  /*2050*/  IMAD.U32 R0, RZ, RZ, UR4 ;  /* 0x00000004ff007e24 */ /* 0x000fca000f8e00ff */
[----:B------:R-:W-:-:S04]  /*2060*/  SHF.L.U32 R0, R0, 0x1f, RZ ;  /* 0x0000001f00007819 */ /* 0x000fc800000006ff */
[----:B------:R-:W0:Y:S02]  /*2070*/  SYNCS.PHASECHK.TRANS64.TRYWAIT P0, [UR54+0x38800], R0 ;  /* 0x03880000ff0075a7 */ /* 0x000e240008000176 */
[----:B0-----:R-:W-:Y:S05]  /*2080*/  @!P0 BRA `(.L_x_215) ;  /* 0x0000012400448947 */ /* 0x001fea0003800000 */
.L_x_359:
[----:B0-----:R-:W-:Y:S01]  /*2090*/  IMAD.U32 R0, RZ, RZ, UR48 ;  /* 0x00000030ff007e24 */ /* 0x001fe2000f8e00ff */
[----:B------:R-:W-:Y:S05]  /*20a0*/  WARPSYNC.ALL ;  /* 0x0000000000007948 */ /* 0x000fea0003800000 */
[----:B------:R0:W-:Y:S01]  /*20b0*/  BAR.SYNC.DEFER_BLOCKING R6, 0x100 ;  /* 0x000400060000751d */ /* 0x0001e20000010000 */
[----:B------:R-:W-:-:S13]  /*20c0*/  ISETP.NE.AND P0, PT, R0, 0x3, PT ;  /* 0x000000030000780c */ /* 0x000fda0003f05270 */
[----:B0-----:R-:W-:Y:S05]  /*20d0*/  @!P0 BRA `(.L_x_216) ;  /* 0x0000000000048947 */ /* 0x001fea0003800000 */
[----:B------:R-:W-:Y:S01]  /*20e0*/  BPT.TRAP 0x1 ;  /* 0x000000040000795c */ /* 0x000fe20000300000 */
.L_x_216:
[----:B------:R-:W-:Y:S01]  /*20f0*/  ULEA UR56, UR45, UR54, 0x3 ;  /* 0x000000362d387291 */ /* 0x000fe2000f8e183f */
[----:B------:R-:W-:-:S05]  /*2100*/  IMAD.U32 R7, RZ, RZ, UR46 ;  /* 0x0000002eff077e24 */ /* 0x000fca000f8e00ff */
[----:B------:R-:W-:-:S04]  /*2110*/  SHF.L.U32 R7, R7, 0x1f, RZ ;  /* 0x0000001f07077819 */ /* 0x000fc800000006ff */
[----:B------:R0:W1:Y:S01]  /*2120*/  SYNCS.PHASECHK.TRANS64.TRYWAIT P1, [UR56+0x38830], R7 ;  /* 0x03883007ff0075a7 */ /* 0x0000620008020178 */
[----:B------:R-:W-:Y:S05]  /*2130*/  @!P0 BRA `(.L_x_217) ;  /* 0x0000000000048947 */ /* 0x000fea0003800000 */
[----:B------:R-:W-:Y:S01]  /*2140*/  BPT.TRAP 0x1 ;  /* 0x000000040000795c */ /* 0x000fe20000300000 */
.L_x_217:
[----:B-1----:R-:W-:Y:S05]  /*2150*/  @P1 BRA `(.L_x_218) ;  /* 0x0000000000081947 */ /* 0x002fea0003800000 */
[----:B------:R-:W1:Y:S02]  /*2160*/  SYNCS.PHASECHK.TRANS64.TRYWAIT P1, [UR56+0x38830], R7 ;  /* 0x03883007ff0075a7 */ /* 0x000e640008020178 */
[----:B-1----:R-:W-:Y:S05]  /*2170*/  @!P1 BRA `(.L_x_219) ;  /* 0x0000012400209947 */ /* 0x002fea0003800000 */
.L_x_218:
[----:B------:R-:W-:Y:S01]  /*2180*/  UIADD3 UR4, UR54, 0x28400, URZ ;  /* 0x0002840036047890 */ /* 0x000fe2000fffe03f */
[----:B------:R-:W-:Y:S01]  /*2190*/  WARPGROUP.ARRIVE ;  /* 0x00000000000079c5 */ /* 0x000fe20000000000 */
[----:B------:R-:W-:-:S05]  /*21a0*/  ULOP3.LUT UR32, UR57, 0x10000, URZ, 0xfc, !UPT ;  /* 0x0001000039207892 */ /* 0x000fca000f8efc3f */
[----:B-1----:R-:W1:Y:S01]  /*21b0*/  S2R R0, SR_TID.X ;  /* 0x0000000000007919 */ /* 0x002e620000002100 */
[----:B------:R-:W-:Y:S01]  /*21c0*/  USHF.R.U32.HI UR4, URZ, 0x4, UR4 ;  /* 0x000000043f047899 */ /* 0x000fe20008011604 */
[----:B------:R-:W-:Y:S01]  /*21d0*/  UMOV UR33, 0x40000040 ;  /* 0x4000004000217882 */ /* 0x000fe20000000000 */
[----:B------:R-:W-:Y:S02]  /*21e0*/  UMOV UR35, 0x40000040 ;  /* 0x4000004000237882 */ /* 0x000fe40000000000 */
[----:B------:R-:W-:Y:S01]  /*21f0*/  ULOP3.LUT UR4, UR4, 0x3fff, URZ, 0xc0, !UPT ;  /* 0x00003fff04047892 */ /* 0x000fe2000f8ec03f */
[----:B------:R-:W-:Y:S01]  /*2200*/  UMOV UR5, 0x40000040 ;  /* 0x4000004000057882 */ /* 0x000fe20000000000 */
[----:B------:R-:W-:Y:S02]  /*2210*/  UMOV UR7, 0x40000040 ;  /* 0x4000004000077882 */ /* 0x000fe40000000000 */
[----:B------:R-:W-:Y:S02]  /*2220*/  ULOP3.LUT UR49, UR4, 0x10000, URZ, 0xfc, !UPT ;  /* 0x0001000004317892 */ /* 0x000fe4000f8efc3f */
[----:B------:R-:W-:-:S02]  /*2230*/  UIADD3 UR4, UR32, 0x2, URZ ;  /* 0x0000000220047890 */ /* 0x000fc4000fffe03f */
[----:B------:R-:W-:Y:S02]  /*2240*/  ULEA UR34, UR45, UR49, 0xb ;  /* 0x000000312d227291 */ /* 0x000fe4000f8e583f */
[----:B------:R-:W-:Y:S02]  /*2250*/  UIADD3 UR8, UR32, 0x4, URZ ;  /* 0x0000000420087890 */ /* 0x000fe4000fffe03f */
[----:B------:R-:W-:Y:S02]  /*2260*/  UIADD3 UR6, UR34, 0x2, URZ ;  /* 0x0000000222067890 */ /* 0x000fe4000fffe03f */
[----:B------:R-:W-:Y:S01]  /*2270*/  UIADD3 UR10, UR34, 0x4, URZ ;  /* 0x00000004220a7890 */ /* 0x000fe2000fffe03f */
[----:B------:R-:W-:Y:S02]  /*2280*/  UMOV UR9, 0x40000040 ;  /* 0x4000004000097882 */ /* 0x000fe40000000000 */
[----:B------:R-:W-:Y:S01]  /*2290*/  QGMMA.64x128x32.F32.E4M3.E4M3 R24, gdesc[UR32], RZ, !UPT, gsb0 ;  /* 0x01e00000201879f3 */ /* 0x000fe2000c0008ff */
[----:B------:R-:W-:Y:S01]  /*22a0*/  UMOV UR11, 0x40000040 ;  /* 0x40000040000b7882 */ /* 0x000fe20000000000 */
[----:B------:R-:W-:-:S02]  /*22b0*/  UIADD3 UR12, UR32, 0x6, URZ ;  /* 0x00000006200c7890 */ /* 0x000fc4000fffe03f */
[----:B------:R-:W-:Y:S01]  /*22c0*/  UIADD3 UR14, UR34, 0x6, URZ ;  /* 0x00000006220e7890 */ /* 0x000fe2000fffe03f */
[----:B------:R-:W-:Y:S01]  /*22d0*/  UMOV UR13, 0x40000040 ;  /* 0x40000040000d7882 */ /* 0x000fe20000000000 */
[----:B------:R-:W-:Y:S01]  /*22e0*/  UMOV UR15, 0x40000040 ;  /* 0x40000040000f7882 */ /* 0x000fe20000000000 */
[----:B------:R-:W-:Y:S02]  /*22f0*/  UIADD3 UR16, UR32, 0x400, URZ ;  /* 0x0000040020107890 */ /* 0x000fe4000fffe03f */
[----:B------:R-:W-:Y:S01]  /*2300*/  UIADD3 UR18, UR34, 0x400, URZ ;  /* 0x0000040022127890 */ /* 0x000fe2000fffe03f */
[----:B-1----:R-:W-:Y:S01]  /*2310*/  SHF.R.U32.HI R0, RZ, 0x7, R0 ;  /* 0x00000007ff007819 */ /* 0x002fe20000011600 */
[----:B------:R-:W-:Y:S01]  /*2320*/  UMOV UR17, 0x40000040 ;  /* 0x4000004000117882 */ /* 0x000fe20000000000 */
[----:B------:R-:W-:Y:S01]  /*2330*/  UMOV UR19, 0x40000040 ;  /* 0x4000004000137882 */ /* 0x000fe20000000000 */
[----:B------:R-:W-:Y:S01]  /*2340*/  UIADD3 UR20, UR32, 0x402, URZ ;  /* 0x0000040220147890 */ /* 0x000fe2000fffe03f */
[----:B------:R-:W-:Y:S01]  /*2350*/  IADD3 R0, -R0, 0xb, RZ ;  /* 0x0000000b00007810 */ /* 0x000fe20007ffe1ff */
        /* <DEDUP_REMOVED lines=36> */
.L_x_220:
[----:B------:R-:W-:Y:S01]  /*25a0*/  UIMAD UR55, UR51, -0x80, UR55 ;  /* 0xffffff80333778a4 */ /* 0x000fe2000f8e0237 */
[----:B------:R-:W-:Y:S01]  /*25b0*/  P2R R13, PR, RZ, 0x1 ;  /* 0x00000001ff0d7803 */ /* 0x000fe20000000000 */
[----:B------:R-:W-:-:S04]  /*25c0*/  UIADD3 UR6, UR56, 0x38840, URZ ;  /* 0x0003884038067890 */ /* 0x000fc8000fffe03f */
[----:B------:R-:W-:Y:S01]  /*25d0*/  IMAD.U32 R3, RZ, RZ, UR55 ;  /* 0x00000037ff037e24 */ /* 0x000fe2000f8e00ff */
[----:B------:R-:W-:-:S04]  /*25e0*/  UPRMT UR6, UR50, 0x654, UR6 ;  /* 0x0000065432067896 */ /* 0x000fc80008000006 */
[----:B------:R-:W-:-:S04]  /*25f0*/  IADD3 R4, -R2, 0x80, R3 ;  /* 0x0000008002047810 */ /* 0x000fc80007ffe103 */
[C---:B------:R-:W-:Y:S01]  /*2600*/  ISETP.GT.AND P4, PT, R4.reuse, RZ, PT ;  /* 0x000000ff0400720c */ /* 0x040fe20003f84270 */
[----:B------:R-:W-:Y:S01]  /*2610*/  SYNCS.ARRIVE.TRANS64.RED.A1T0 RZ, [UR6], RZ ;  /* 0x000000ffffff79a7 */ /* 0x000fe20008100406 */
[C---:B------:R-:W-:Y:S02]  /*2620*/  ISETP.GT.AND P3, PT, R4.reuse, 0x1, PT ;  /* 0x000000010400780c */ /* 0x040fe40003f64270 */
[----:B------:R-:W-:Y:S02]  /*2630*/  ISETP.GT.AND P1, PT, R4, 0x8, PT ;  /* 0x000000080400780c */ /* 0x000fe40003f24270 */
[----:B------:R-:W-:Y:S02]  /*2640*/  FSEL R11, R24, -INF , P4 ;  /* 0xff800000180b7808 */ /* 0x000fe40002000000 */
[----:B------:R-:W-:Y:S02]  /*2650*/  FSEL R25, R25, -INF , P3 ;  /* 0xff80000019197808 */ /* 0x000fe40001800000 */
[----:B------:R-:W-:-:S02]  /*2660*/  ISETP.GT.AND P2, PT, R4, 0x9, PT ;  /* 0x000000090400780c */ /* 0x000fc40003f44270 */
[----:B------:R-:W-:Y:S02]  /*2670*/  FSEL R5, R28, -INF , P1 ;  /* 0xff8000001c057808 */ /* 0x000fe40000800000 */
[----:B------:R-:W-:Y:S02]  /*2680*/  FMNMX.FTZ R8, R11, R25, !PT ;  /* 0x000000190b087209 */ /* 0x000fe40007810000 */
[C---:B------:R-:W-:Y:S02]  /*2690*/  ISETP.GT.AND P6, PT, R4.reuse, 0x10, PT ;  /* 0x000000100400780c */ /* 0x040fe40003fc4270 */
        /* <DEDUP_REMOVED lines=108> */
[----:B------:R-:W-:Y:S01]  /*2d60*/  FMNMX.FTZ R10, R85, R8, !PT ;  /* 0x00000008550a7209 */ /* 0x000fe20007810000 */
[----:B------:R-:W-:Y:S01]  /*2d70*/  IMAD.U32 R8, RZ, RZ, UR41 ;  /* 0x00000029ff087e24 */ /* 0x000fe2000f8e00ff */
[----:B------:R-:W-:Y:S02]  /*2d80*/  P2R R21, PR, RZ, 0x1 ;  /* 0x00000001ff157803 */ /* 0x000fe40000000000 */
[----:B------:R-:W-:Y:S01]  /*2d90*/  P2R R20, PR, RZ, 0x2 ;  /* 0x00000002ff147803 */ /* 0x000fe20000000000 */
[----:B------:R-:W2:Y:S01]  /*2da0*/  SHFL.BFLY PT, R3, R10, 0x2, 0x1f ;  /* 0x0c401f000a037f89 */ /* 0x000ea200000e0000 */
[----:B------:R-:W-:-:S02]  /*2db0*/  P2R R15, PR, RZ, 0x4 ;  /* 0x00000004ff0f7803 */ /* 0x000fc40000000000 */
[C---:B------:R-:W-:Y:S02]  /*2dc0*/  ISETP.GT.AND P0, PT, R4.reuse, 0x60, PT ;  /* 0x000000600400780c */ /* 0x040fe40003f04270 */
[C---:B------:R-:W-:Y:S02]  /*2dd0*/  ISETP.GT.AND P2, PT, R4.reuse, 0x58, PT ;  /* 0x000000580400780c */ /* 0x040fe40003f44270 */
[----:B------:R-:W-:Y:S02]  /*2de0*/  ISETP.GT.AND P1, PT, R4, 0x59, PT ;  /* 0x000000590400780c */ /* 0x000fe40003f24270 */
[----:B------:R-:W-:Y:S02]  /*2df0*/  FSEL R74, R74, -INF , P0 ;  /* 0xff8000004a4a7808 */ /* 0x000fe40000000000 */
[----:B------:R-:W-:Y:S02]  /*2e00*/  ISETP.NE.AND P0, PT, R21, RZ, PT ;  /* 0x000000ff1500720c */ /* 0x000fe40003f05270 */
[----:B------:R-:W-:-:S02]  /*2e10*/  FSEL R70, R70, -INF , P2 ;  /* 0xff80000046467808 */ /* 0x000fc40001000000 */
[----:B------:R-:W-:Y:S02]  /*2e20*/  FSEL R75, R75, -INF , P0 ;  /* 0xff8000004b4b7808 */ /* 0x000fe40000000000 */
[----:B------:R-:W-:Y:S02]  /*2e30*/  ISETP.NE.AND P0, PT, R13, RZ, PT ;  /* 0x000000ff0d00720c */ /* 0x000fe40003f05270 */
[----:B------:R-:W-:Y:S02]  /*2e40*/  FSEL R71, R71, -INF , P1 ;  /* 0xff80000047477808 */ /* 0x000fe40000800000 */
[----:B------:R-:W-:Y:S02]  /*2e50*/  ISETP.NE.AND P1, PT, R20, RZ, PT ;  /* 0x000000ff1400720c */ /* 0x000fe40003f25270 */
[----:B------:R-:W-:Y:S02]  /*2e60*/  ISETP.NE.AND P2, PT, R15, RZ, PT ;  /* 0x000000ff0f00720c */ /* 0x000fe40003f45270 */
[----:B--2---:R-:W-:-:S02]  /*2e70*/  FMNMX.FTZ R12, R10, R3, !PT ;  /* 0x000000030a0c7209 */ /* 0x004fc40007810000 */
[----:B------:R-:W-:Y:S02]  /*2e80*/  FSEL R78, R78, -INF , P1 ;  /* 0xff8000004e4e7808 */ /* 0x000fe40000800000 */
[----:B------:R-:W-:Y:S01]  /*2e90*/  FSEL R79, R79, -INF , P2 ;  /* 0xff8000004f4f7808 */ /* 0x000fe20001000000 */
[----:B------:R-:W2:Y:S01]  /*2ea0*/  SHFL.BFLY PT, R3, R12, 0x1, 0x1f ;  /* 0x0c201f000c037f89 */ /* 0x000ea200000e0000 */
[----:B------:R-:W-:Y:S02]  /*2eb0*/  FSEL R83, R83, -INF , P4 ;  /* 0xff80000053537808 */ /* 0x000fe40002000000 */
[----:B------:R-:W-:Y:S02]  /*2ec0*/  FSEL R86, R86, -INF , P5 ;  /* 0xff80000056567808 */ /* 0x000fe40002800000 */
[----:B------:R-:W-:Y:S02]  /*2ed0*/  FSEL R87, R87, -INF , P6 ;  /* 0xff80000057577808 */ /* 0x000fe40003000000 */
[----:B--2---:R-:W-:-:S04]  /*2ee0*/  FMNMX.FTZ R3, R12, R3, !PT ;  /* 0x000000030c037209 */ /* 0x004fc80007810000 */
[C---:B------:R-:W-:Y:S01]  /*2ef0*/  FSETP.NEU.FTZ.AND P3, PT, R3.reuse, -INF , PT ;  /* 0xff8000000300780b */ /* 0x040fe20003f7d000 */
[----:B------:R-:W-:-:S05]  /*2f00*/  FFMA.FTZ R8, R3, R8, -8 ;  /* 0xc100000003087423 */ /* 0x000fca0000010008 */
[----:B------:R-:W-:Y:S02]  /*2f10*/  FSEL R8, R8, RZ, P3 ;  /* 0x000000ff08087208 */ /* 0x000fe40001800000 */
[----:B------:R-:W-:-:S03]  /*2f20*/  ISETP.NE.AND P3, PT, R14, RZ, PT ;  /* 0x000000ff0e00720c */ /* 0x000fc60003f65270 */
[--C-:B------:R-:W-:Y:S01]  /*2f30*/  FFMA.FTZ R4, R5, UR41, -R8.reuse ;  /* 0x0000002905047c23 */ /* 0x100fe20008010808 */
[----:B------:R-:W-:Y:S01]  /*2f40*/  FMNMX.FTZ R5, R26, R27, !PT ;  /* 0x0000001b1a057209 */ /* 0x000fe20007810000 */
[--C-:B------:R-:W-:Y:S01]  /*2f50*/  FFMA.FTZ R154, R9, UR41, -R8.reuse ;  /* 0x00000029099a7c23 */ /* 0x100fe20008010808 */
[----:B------:R-:W-:Y:S01]  /*2f60*/  FSEL R82, R82, -INF , P3 ;  /* 0xff80000052527808 */ /* 0x000fe20001800000 */
        /* <DEDUP_REMOVED lines=14> */
[--C-:B--2---:R-:W-:Y:S01]  /*3050*/  FFMA.FTZ R29, R49, UR41, -R8.reuse ;  /* 0x00000029311d7c23 */ /* 0x104fe20008010808 */
[----:B------:R-:W-:-:S01]  /*3060*/  FFMA.FTZ R45, R61, UR41, -R8 ;  /* 0x000000293d2d7c23 */ /* 0x000fc20008010808 */
[--C-:B------:R-:W-:Y:S01]  /*3070*/  FFMA.FTZ R41, R65, UR41, -R8.reuse ;  /* 0x0000002941297c23 */ /* 0x100fe20008010808 */
[----:B------:R-:W-:Y:S01]  /*3080*/  FMNMX.FTZ R10, R38, R9, !PT ;  /* 0x00000009260a7209 */ /* 0x000fe20007810000 */
[--C-:B------:R-:W-:Y:S01]  /*3090*/  FFMA.FTZ R156, R40, UR41, -R8.reuse ;  /* 0x00000029289c7c23 */ /* 0x100fe20008010808 */
[----:B------:R-:W-:-:S01]  /*30a0*/  FFMA.FTZ R158, R48, UR41, -R8 ;  /* 0x00000029309e7c23 */ /* 0x000fc20008010808 */
[--C-:B------:R-:W-:Y:S01]  /*30b0*/  FFMA.FTZ R160, R56, UR41, -R8.reuse ;  /* 0x0000002938a07c23 */ /* 0x100fe20008010808 */
[----:B------:R-:W-:Y:S01]  /*30c0*/  FMNMX.FTZ R9, R39, R10, !PT ;  /* 0x0000000a27097209 */ /* 0x000fe20007810000 */
[----:B------:R-:W-:Y:S01]  /*30d0*/  FFMA.FTZ R10, R36, UR41, -R8 ;  /* 0x00000029240a7c23 */ /* 0x000fe20008010808 */
[----:B------:R-:W-:-:S02]  /*30e0*/  IMAD.U32 R36, RZ, RZ, UR41 ;  /* 0x00000029ff247e24 */ /* 0x000fc4000f8e00ff */
        /* <DEDUP_REMOVED lines=13> */
[----:B------:R-:W-:-:S04]  /*31c0*/  FMNMX.FTZ R9, R47, R12, !PT ;  /* 0x0000000c2f097209 */ /* 0x000fc80007810000 */
[----:B------:R-:W-:-:S03]  /*31d0*/  FMNMX.FTZ R12, R50, R9, !PT ;  /* 0x00000009320c7209 */ /* 0x000fc60007810000 */
[----:B------:R-:W2:Y:S01]  /*31e0*/  MUFU.EX2 R11, R11 ;  /* 0x0000000b000b7308 */ /* 0x000ea20000000800 */
[----:B------:R-:W-:-:S04]  /*31f0*/  FMNMX.FTZ R9, R51, R12, !PT ;  /* 0x0000000c33097209 */ /* 0x000fc80007810000 */
[----:B------:R-:W-:-:S03]  /*3200*/  FMNMX.FTZ R12, R54, R9, !PT ;  /* 0x00000009360c7209 */ /* 0x000fc60007810000 */
[----:B------:R-:W3:Y:S01]  /*3210*/  MUFU.EX2 R4, R4 ;  /* 0x0000000400047308 */ /* 0x000ee20000000800 */
        /* <DEDUP_REMOVED lines=27> */
[----:B------:R-:W-:-:S04]  /*33d0*/  FFMA.FTZ R20, R60, UR41, -R8 ;  /* 0x000000293c147c23 */ /* 0x000fc80008010808 */
[----:B------:R-:W4:Y:S02]  /*33e0*/  SHFL.BFLY PT, R28, R9, 0x2, 0x1f ;  /* 0x0c401f00091c7f89 */ /* 0x000f2400000e0000 */
[----:B------:R-:W-:Y:S08]  /*33f0*/  MUFU.EX2 R158, R158 ;  /* 0x0000009e009e7308 */ /* 0x000ff00000000800 */
[----:B------:R-:W-:Y:S08]  /*3400*/  MUFU.EX2 R29, R29 ;  /* 0x0000001d001d7308 */ /* 0x000ff00000000800 */
[----:B------:R-:W-:Y:S01]  /*3410*/  MUFU.EX2 R14, R14 ;  /* 0x0000000e000e7308 */ /* 0x000fe20000000800 */
[----:B----4-:R-:W-:Y:S01]  /*3420*/  FMNMX.FTZ R32, R9, R28, !PT ;  /* 0x0000001c09207209 */ /* 0x010fe20007810000 */
[----:B------:R-:W-:-:S06]  /*3430*/  FFMA.FTZ R28, R76, UR41, -R8 ;  /* 0x000000294c1c7c23 */ /* 0x000fcc0008010808 */
[----:B------:R-:W-:Y:S01]  /*3440*/  MUFU.EX2 R33, R33 ;  /* 0x0000002100217308 */ /* 0x000fe20000000800 */
[----:B------:R-:W4:Y:S07]  /*3450*/  SHFL.BFLY PT, R9, R32, 0x1, 0x1f ;  /* 0x0c201f0020097f89 */ /* 0x000f2e00000e0000 */
[----:B------:R-:W-:Y:S08]  /*3460*/  MUFU.EX2 R160, R160 ;  /* 0x000000a000a07308 */ /* 0x000ff00000000800 */
[----:B------:R-:W-:Y:S08]  /*3470*/  MUFU.EX2 R37, R37 ;  /* 0x0000002500257308 */ /* 0x000ff00000000800 */
[----:B------:R-:W-:Y:S01]  /*3480*/  MUFU.EX2 R20, R20 ;  /* 0x0000001400147308 */ /* 0x000fe20000000800 */
[----:B----4-:R-:W-:Y:S01]  /*3490*/  FMNMX.FTZ R9, R32, R9, !PT ;  /* 0x0000000920097209 */ /* 0x010fe20007810000 */
[----:B------:R-:W-:-:S03]  /*34a0*/  FFMA.FTZ R32, R84, UR41, -R8 ;  /* 0x0000002954207c23 */ /* 0x000fc60008010808 */
[C---:B------:R-:W-:Y:S01]  /*34b0*/  FSETP.NEU.FTZ.AND P1, PT, R9.reuse, -INF , PT ;  /* 0xff8000000900780b */ /* 0x040fe20003f3d000 */
[----:B------:R-:W-:-:S02]  /*34c0*/  FFMA.FTZ R36, R9, R36, -8 ;  /* 0xc100000009247423 */ /* 0x000fc40000010024 */
[----:B------:R-:W-:Y:S03]  /*34d0*/  MUFU.EX2 R45, R45 ;  /* 0x0000002d002d7308 */ /* 0x000fe60000000800 */
[----:B------:R-:W-:-:S05]  /*34e0*/  FSEL R36, R36, RZ, P1 ;  /* 0x000000ff24247208 */ /* 0x000fca0000800000 */
[----:B------:R-:W-:Y:S01]  /*34f0*/  MUFU.EX2 R162, R162 ;  /* 0x000000a200a27308 */ /* 0x000fe20000000800 */
[----:B------:R-:W-:-:S01]  /*3500*/  FFMA.FTZ R153, R26, UR41, -R36 ;  /* 0x000000291a997c23 */ /* 0x000fc20008010824 */
[--C-:B------:R-:W-:Y:S01]  /*3510*/  FFMA.FTZ R8, R27, UR41, -R36.reuse ;  /* 0x000000291b087c23 */ /* 0x100fe20008010824 */
[----:B------:R-:W-:-:S01]  /*3520*/  FFMA.FTZ R27, R30, UR41, -R36 ;  /* 0x000000291e1b7c23 */ /* 0x000fc20008010824 */
[--C-:B------:R-:W-:Y:S01]  /*3530*/  FFMA.FTZ R40, R31, UR41, -R36.reuse ;  /* 0x000000291f287c23 */ /* 0x100fe20008010824 */
[----:B------:R-:W-:-:S01]  /*3540*/  FFMA.FTZ R155, R34, UR41, -R36 ;  /* 0x00000029229b7c23 */ /* 0x000fc20008010824 */
[--C-:B------:R-:W-:Y:S01]  /*3550*/  FFMA.FTZ R26, R35, UR41, -R36.reuse ;  /* 0x00000029231a7c23 */ /* 0x100fe20008010824 */
[----:B------:R-:W-:-:S01]  /*3560*/  FFMA.FTZ R31, R38, UR41, -R36 ;  /* 0x00000029261f7c23 */ /* 0x000fc20008010824 */
[----:B------:R-:W-:Y:S01]  /*3570*/  MUFU.EX2 R153, R153 ;  /* 0x0000009900997308 */ /* 0x000fe20000000800 */
[----:B------:R-:W-:-:S01]  /*3580*/  FFMA.FTZ R30, R43, UR41, -R36 ;  /* 0x000000292b1e7c23 */ /* 0x000fc20008010824 */
[----:B--2---:R-:W-:Y:S01]  /*3590*/  FADD.FTZ R43, R152, R11 ;  /* 0x0000000b982b7221 */ /* 0x004fe20000010000 */
[----:B------:R-:W-:-:S01]  /*35a0*/  FFMA.FTZ R157, R42, UR41, -R36 ;  /* 0x000000292a9d7c23 */ /* 0x000fc20008010824 */
[--C-:B------:R-:W-:Y:S01]  /*35b0*/  FFMA.FTZ R44, R39, UR41, -R36.reuse ;  /* 0x00000029272c7c23 */ /* 0x100fe20008010824 */
[----:B------:R-:W-:-:S01]  /*35c0*/  FFMA.FTZ R47, R47, UR41, -R36 ;  /* 0x000000292f2f7c23 */ /* 0x000fc20008010824 */
[----:B------:R-:W-:Y:S01]  /*35d0*/  FFMA.FTZ R159, R50, UR41, -R36 ;  /* 0x00000029329f7c23 */ /* 0x000fe20008010824 */
[----:B---3--:R-:W-:-:S01]  /*35e0*/  FADD.FTZ R50, R4, R43 ;  /* 0x0000002b04327221 */ /* 0x008fc20000010000 */
[----:B------:R-:W2:Y:S01]  /*35f0*/  MUFU.EX2 R8, R8 ;  /* 0x0000000800087308 */ /* 0x000ea20000000800 */
[----:B------:R-:W-:-:S01]  /*3600*/  FFMA.FTZ R35, R46, UR41, -R36 ;  /* 0x000000292e237c23 */ /* 0x000fc20008010824 */
[--C-:B------:R-:W-:Y:S01]  /*3610*/  FFMA.FTZ R34, R51, UR41, -R36.reuse ;  /* 0x0000002933227c23 */ /* 0x100fe20008010824 */
[----:B------:R-:W-:-:S01]  /*3620*/  FFMA.FTZ R39, R54, UR41, -R36 ;  /* 0x0000002936277c23 */ /* 0x000fc20008010824 */
[--C-:B------:R-:W-:Y:S01]  /*3630*/  FFMA.FTZ R55, R55, UR41, -R36.reuse ;  /* 0x0000002937377c23 */ /* 0x100fe20008010824 */
[----:B------:R-:W-:-:S01]  /*3640*/  FFMA.FTZ R161, R58, UR41, -R36 ;  /* 0x000000293aa17c23 */ /* 0x000fc20008010824 */
[--C-:B------:R-:W-:Y:S01]  /*3650*/  FFMA.FTZ R38, R59, UR41, -R36.reuse ;  /* 0x000000293b267c23 */ /* 0x100fe20008010824 */
[----:B------:R-:W-:-:S01]  /*3660*/  FFMA.FTZ R62, R62, UR41, -R36 ;  /* 0x000000293e3e7c23 */ /* 0x000fc20008010824 */
[----:B------:R-:W3:Y:S01]  /*3670*/  MUFU.EX2 R27, R27 ;  /* 0x0000001b001b7308 */ /* 0x000ee20000000800 */
[----:B------:R-:W-:-:S01]  /*3680*/  FFMA.FTZ R63, R63, UR41, -R36 ;  /* 0x000000293f3f7c23 */ /* 0x000fc20008010824 */
[--C-:B------:R-:W-:Y:S01]  /*3690*/  FFMA.FTZ R163, R66, UR41, -R36.reuse ;  /* 0x0000002942a37c23 */ /* 0x100fe20008010824 */
[----:B------:R-:W-:-:S01]  /*36a0*/  FFMA.FTZ R70, R70, UR41, -R36 ;  /* 0x0000002946467c23 */ /* 0x000fc20008010824 */
[--C-:B------:R-:W-:Y:S01]  /*36b0*/  FFMA.FTZ R71, R71, UR41, -R36.reuse ;  /* 0x0000002947477c23 */ /* 0x100fe20008010824 */
[----:B------:R-:W-:-:S01]  /*36c0*/  FFMA.FTZ R74, R74, UR41, -R36 ;  /* 0x000000294a4a7c23 */ /* 0x000fc20008010824 */
[--C-:B------:R-:W-:Y:S01]  /*36d0*/  FFMA.FTZ R75, R75, UR41, -R36.reuse ;  /* 0x000000294b4b7c23 */ /* 0x100fe20008010824 */
[----:B------:R-:W-:-:S01]  /*36e0*/  FFMA.FTZ R78, R78, UR41, -R36 ;  /* 0x000000294e4e7c23 */ /* 0x000fc20008010824 */
[----:B------:R-:W4:Y:S01]  /*36f0*/  MUFU.EX2 R40, R40 ;  /* 0x0000002800287308 */ /* 0x000f220000000800 */
[----:B--2---:R-:W-:-:S01]  /*3700*/  FADD.FTZ R42, R153, R8 ;  /* 0x00000008992a7221 */ /* 0x004fc20000010000 */
[--C-:B------:R-:W-:Y:S01]  /*3710*/  FFMA.FTZ R79, R79, UR41, -R36.reuse ;  /* 0x000000294f4f7c23 */ /* 0x100fe20008010824 */
[----:B------:R-:W-:-:S01]  /*3720*/  FFMA.FTZ R82, R82, UR41, -R36 ;  /* 0x0000002952527c23 */ /* 0x000fc20008010824 */
[--C-:B------:R-:W-:Y:S01]  /*3730*/  FFMA.FTZ R83, R83, UR41, -R36.reuse ;  /* 0x0000002953537c23 */ /* 0x100fe20008010824 */
[----:B------:R-:W-:-:S03]  /*3740*/  FFMA.FTZ R86, R86, UR41, -R36 ;  /* 0x0000002956567c23 */ /* 0x000fc60008010824 */
[----:B------:R-:W2:Y:S01]  /*3750*/  MUFU.EX2 R155, R155 ;  /* 0x0000009b009b7308 */ /* 0x000ea20000000800 */
[----:B---3--:R-:W-:-:S07]  /*3760*/  FADD.FTZ R43, R27, R42 ;  /* 0x0000002a1b2b7221 */ /* 0x008fce0000010000 */
[----:B------:R-:W3:Y:S01]  /*3770*/  MUFU.EX2 R26, R26 ;  /* 0x0000001a001a7308 */ /* 0x000ee20000000800 */
[----:B----4-:R-:W-:-:S01]  /*3780*/  FADD.FTZ R42, R40, R43 ;  /* 0x0000002b282a7221 */ /* 0x010fc20000010000 */
[----:B------:R-:W-:-:S04]  /*3790*/  F2FP.SATFINITE.E4M3.F32.PACK_AB_MERGE_C R27, R40, R27, RZ ;  /* 0x0000001b281b723e */ /* 0x000fc800048070ff */
[----:B------:R-:W-:Y:S02]  /*37a0*/  F2FP.SATFINITE.E4M3.F32.PACK_AB_MERGE_C R153, R8, R153, R27 ;  /* 0x000000990899723e */ /* 0x000fe4000480701b */
[----:B------:R-:W4:Y:S01]  /*37b0*/  MUFU.EX2 R31, R31 ;  /* 0x0000001f001f7308 */ /* 0x000f220000000800 */
[----:B--2---:R-:W-:-:S01]  /*37c0*/  FADD.FTZ R43, R155, R42 ;  /* 0x0000002a9b2b7221 */ /* 0x004fc20000010000 */
[--C-:B------:R-:W-:Y:S01]  /*37d0*/  FFMA.FTZ R42, R67, UR41, -R36.reuse ;  /* 0x00000029432a7c23 */ /* 0x100fe20008010824 */
[----:B------:R-:W-:-:S05]  /*37e0*/  FFMA.FTZ R36, R87, UR41, -R36 ;  /* 0x0000002957247c23 */ /* 0x000fca0008010824 */
[----:B------:R2:W-:Y:S08]  /*37f0*/  MUFU.EX2 R46, R47 ;  /* 0x0000002f002e7308 */ /* 0x0005f00000000800 */
[----:B------:R-:W5:Y:S01]  /*3800*/  MUFU.EX2 R44, R44 ;  /* 0x0000002c002c7308 */ /* 0x000f620000000800 */
[----:B--2---:R-:W-:-:S04]  /*3810*/  FADD.FTZ R47, R5, R50 ;  /* 0x00000032052f7221 */ /* 0x004fc80000010000 */
[----:B------:R-:W-:-:S03]  /*3820*/  FADD.FTZ R50, R154, R47 ;  /* 0x0000002f9a327221 */ /* 0x000fc60000010000 */
[----:B------:R-:W2:Y:S01]  /*3830*/  MUFU.EX2 R157, R157 ;  /* 0x0000009d009d7308 */ /* 0x000ea20000000800 */
[----:B------:R-:W-:-:S01]  /*3840*/  FADD.FTZ R47, R13, R50 ;  /* 0x000000320d2f7221 */ /* 0x000fc20000010000 */
[----:B---3--:R-:W-:-:S03]  /*3850*/  FADD.FTZ R50, R26, R43 ;  /* 0x0000002b1a327221 */ /* 0x008fc60000010000 */
[----:B------:R-:W-:Y:S01]  /*3860*/  FADD.FTZ R52, R10, R47 ;  /* 0x0000002f0a347221 */ /* 0x000fe20000010000 */
[----:B----4-:R-:W-:-:S02]  /*3870*/  FADD.FTZ R43, R31, R50 ;  /* 0x000000321f2b7221 */ /* 0x010fc40000010000 */
[----:B------:R-:W3:Y:S01]  /*3880*/  MUFU.EX2 R30, R30 ;  /* 0x0000001e001e7308 */ /* 0x000ee20000000800 */
[----:B------:R-:W-:-:S01]  /*3890*/  FADD.FTZ R47, R15, R52 ;  /* 0x000000340f2f7221 */ /* 0x000fc20000010000 */
[C---:B-----5:R-:W-:Y:S01]  /*38a0*/  FADD.FTZ R50, R44.reuse, R43 ;  /* 0x0000002b2c327221 */ /* 0x060fe20000010000 */
[----:B------:R-:W-:Y:S02]  /*38b0*/  F2FP.SATFINITE.E4M3.F32.PACK_AB_MERGE_C R31, R44, R31, RZ ;  /* 0x0000001f2c1f723e */ /* 0x000fe400048070ff */
[----:B------:R-:W-:Y:S02]  /*38c0*/  FADD.FTZ R52, R156, R47 ;  /* 0x0000002f9c347221 */ /* 0x000fe40000010000 */
[----:B------:R-:W-:Y:S01]  /*38d0*/  F2FP.SATFINITE.E4M3.F32.PACK_AB_MERGE_C R155, R26, R155, R31 ;  /* 0x0000009b1a9b723e */ /* 0x000fe2000480701f */
[----:B------:R-:W4:Y:S01]  /*38e0*/  MUFU.EX2 R35, R35 ;  /* 0x0000002300237308 */ /* 0x000f220000000800 */
[----:B--2---:R-:W-:-:S01]  /*38f0*/  FADD.FTZ R43, R157, R50 ;  /* 0x000000329d2b7221 */ /* 0x004fc20000010000 */
[----:B------:R-:W-:-:S04]  /*3900*/  FADD.FTZ R47, R21, R52 ;  /* 0x00000034152f7221 */ /* 0x000fc80000010000 */
[----:B------:R-:W-:Y:S01]  /*3910*/  FADD.FTZ R52, R12, R47 ;  /* 0x0000002f0c347221 */ /* 0x000fe20000010000 */
[----:B------:R-:W-:Y:S01]  /*3920*/  F2FP.SATFINITE.E4M3.F32.PACK_AB_MERGE_C R12, R25, R12, RZ ;  /* 0x0000000c190c723e */ /* 0x000fe200048070ff */
[----:B------:R-:W2:Y:S01]  /*3930*/  MUFU.EX2 R159, R159 ;  /* 0x0000009f009f7308 */ /* 0x000ea20000000800 */
[----:B---3--:R-:W-:-:S01]  /*3940*/  FADD.FTZ R50, R30, R43 ;  /* 0x0000002b1e327221 */ /* 0x008fc20000010000 */
[----:B------:R-:W-:Y:S01]  /*3950*/  FADD.FTZ R47, R25, R52 ;  /* 0x00000034192f7221 */ /* 0x000fe20000010000 */
[----:B------:R-:W-:-:S03]  /*3960*/  F2FP.SATFINITE.E4M3.F32.PACK_AB_MERGE_C R156, R21, R156, R12 ;  /* 0x0000009c159c723e */ /* 0x000fc6000480700c */
[----:B------:R-:W-:Y:S02]  /*3970*/  FADD.FTZ R52, R158, R47 ;  /* 0x0000002f9e347221 */ /* 0x000fe40000010000 */
[----:B------:R-:W3:Y:S01]  /*3980*/  MUFU.EX2 R34, R34 ;  /* 0x0000002200227308 */ /* 0x000ee20000000800 */
[----:B----4-:R-:W-:-:S01]  /*3990*/  FADD.FTZ R43, R35, R50 ;  /* 0x00000032232b7221 */ /* 0x010fc20000010000 */
[----:B------:R-:W-:Y:S01]  /*39a0*/  FADD.FTZ R47, R29, R52 ;  /* 0x000000341d2f7221 */ /* 0x000fe20000010000 */
[C---:B------:R-:W-:Y:S02]  /*39b0*/  F2FP.SATFINITE.E4M3.F32.PACK_AB_MERGE_C R35, R46.reuse, R35, RZ ;  /* 0x000000232e23723e */ /* 0x040fe400048070ff */
[----:B------:R-:W-:Y:S01]  /*39c0*/  FADD.FTZ R50, R46, R43 ;  /* 0x0000002b2e327221 */ /* 0x000fe20000010000 */
[----:B------:R-:W-:-:S01]  /*39d0*/  FADD.FTZ R52, R14, R47 ;  /* 0x0000002f0e347221 */ /* 0x000fc20000010000 */
[----:B------:R-:W-:Y:S01]  /*39e0*/  F2FP.SATFINITE.E4M3.F32.PACK_AB_MERGE_C R14, R33, R14, RZ ;  /* 0x0000000e210e723e */ /* 0x000fe200048070ff */
[----:B------:R-:W4:Y:S01]  /*39f0*/  MUFU.EX2 R39, R39 ;  /* 0x0000002700277308 */ /* 0x000f220000000800 */
[----:B--2---:R-:W-:-:S01]  /*3a00*/  FADD.FTZ R43, R159, R50 ;  /* 0x000000329f2b7221 */ /* 0x004fc20000010000 */
[----:B------:R-:W-:Y:S01]  /*3a10*/  FADD.FTZ R47, R33, R52 ;  /* 0x00000034212f7221 */ /* 0x000fe20000010000 */
[----:B------:R-:W-:-:S02]  /*3a20*/  F2FP.SATFINITE.E4M3.F32.PACK_AB_MERGE_C R158, R29, R158, R14 ;  /* 0x0000009e1d9e723e */ /* 0x000fc4000480700e */
[----:B------:R-:W-:Y:S01]  /*3a30*/  F2FP.SATFINITE.E4M3.F32.PACK_AB_MERGE_C R157, R30, R157, R35 ;  /* 0x0000009d1e9d723e */ /* 0x000fe20004807023 */
[----:B------:R-:W-:-:S02]  /*3a40*/  FADD.FTZ R52, R160, R47 ;  /* 0x0000002fa0347221 */ /* 0x000fc40000010000 */
[----:B------:R-:W2:Y:S01]  /*3a50*/  MUFU.EX2 R48, R55 ;  /* 0x0000003700307308 */ /* 0x000ea20000000800 */
[----:B---3--:R-:W-:-:S01]  /*3a60*/  FADD.FTZ R50, R34, R43 ;  /* 0x0000002b22327221 */ /* 0x008fc20000010000 */
[----:B------:R-:W-:-:S06]  /*3a70*/  FADD.FTZ R47, R37, R52 ;  /* 0x00000034252f7221 */ /* 0x000fcc0000010000 */
[----:B------:R-:W3:Y:S01]  /*3a80*/  MUFU.EX2 R161, R161 ;  /* 0x000000a100a17308 */ /* 0x000ee20000000800 */
[----:B----4-:R-:W-:-:S07]  /*3a90*/  FADD.FTZ R43, R39, R50 ;  /* 0x00000032272b7221 */ /* 0x010fce0000010000 */
[----:B------:R-:W4:Y:S01]  /*3aa0*/  MUFU.EX2 R38, R38 ;  /* 0x0000002600267308 */ /* 0x000f220000000800 */
[----:B--2---:R-:W-:-:S01]  /*3ab0*/  FADD.FTZ R50, R48, R43 ;  /* 0x0000002b30327221 */ /* 0x004fc20000010000 */
[----:B------:R-:W-:-:S04]  /*3ac0*/  F2FP.SATFINITE.E4M3.F32.PACK_AB_MERGE_C R39, R48, R39, RZ ;  /* 0x000000273027723e */ /* 0x000fc800048070ff */
[----:B------:R-:W-:Y:S02]  /*3ad0*/  F2FP.SATFINITE.E4M3.F32.PACK_AB_MERGE_C R159, R34, R159, R39 ;  /* 0x0000009f229f723e */ /* 0x000fe40004807027 */
[----:B------:R-:W2:Y:S01]  /*3ae0*/  MUFU.EX2 R62, R62 ;  /* 0x0000003e003e7308 */ /* 0x000ea20000000800 */
[----:B---3--:R-:W-:-:S01]  /*3af0*/  FADD.FTZ R43, R161, R50 ;  /* 0x00000032a12b7221 */ /* 0x008fc20000010000 */
[----:B------:R-:W-:Y:S01]  /*3b00*/  FADD.FTZ R50, R20, R47 ;  /* 0x0000002f14327221 */ /* 0x000fe20000010000 */
[----:B------:R-:W-:Y:S02]  /*3b10*/  F2FP.SATFINITE.E4M3.F32.PACK_AB_MERGE_C R47, R5, R4, RZ ;  /* 0x00000004052f723e */ /* 0x000fe400048070ff */
[----:B------:R-:W-:Y:S02]  /*3b20*/  F2FP.SATFINITE.E4M3.F32.PACK_AB_MERGE_C R20, R45, R20, RZ ;  /* 0x000000142d14723e */ /* 0x000fe400048070ff */
[----:B------:R-:W-:Y:S01]  /*3b30*/  F2FP.SATFINITE.E4M3.F32.PACK_AB_MERGE_C R152, R11, R152, R47 ;  /* 0x000000980b98723e */ /* 0x000fe2000480702f */
[----:B------:R-:W3:Y:S01]  /*3b40*/  MUFU.EX2 R63, R63 ;  /* 0x0000003f003f7308 */ /* 0x000ee20000000800 */
[----:B----4-:R-:W-:-:S01]  /*3b50*/  FADD.FTZ R43, R38, R43 ;  /* 0x0000002b262b7221 */ /* 0x010fc20000010000 */
[----:B------:R-:W-:-:S06]  /*3b60*/  F2FP.SATFINITE.E4M3.F32.PACK_AB_MERGE_C R160, R37, R160, R20 ;  /* 0x000000a025a0723e */ /* 0x000fcc0004807014 */
[----:B------:R-:W4:Y:S01]  /*3b70*/  MUFU.EX2 R163, R163 ;  /* 0x000000a300a37308 */ /* 0x000f220000000800 */
[----:B--2---:R-:W-:-:S01]  /*3b80*/  FADD.FTZ R52, R62, R43 ;  /* 0x0000002b3e347221 */ /* 0x004fc20000010000 */
[----:B------:R-:W-:-:S04]  /*3b90*/  FADD.FTZ R43, R45, R50 ;  /* 0x000000322d2b7221 */ /* 0x000fc80000010000 */
[----:B------:R-:W-:Y:S02]  /*3ba0*/  FADD.FTZ R50, R162, R43 ;  /* 0x0000002ba2327221 */ /* 0x000fe40000010000 */
[----:B------:R-:W2:Y:S01]  /*3bb0*/  MUFU.EX2 R41, R41 ;  /* 0x0000002900297308 */ /* 0x000ea20000000800 */
[----:B---3--:R-:W-:-:S01]  /*3bc0*/  FADD.FTZ R52, R63, R52 ;  /* 0x000000343f347221 */ /* 0x008fc20000010000 */
[----:B------:R-:W-:-:S04]  /*3bd0*/  F2FP.SATFINITE.E4M3.F32.PACK_AB_MERGE_C R62, R63, R62, RZ ;  /* 0x0000003e3f3e723e */ /* 0x000fc800048070ff */
[----:B------:R-:W-:Y:S02]  /*3be0*/  F2FP.SATFINITE.E4M3.F32.PACK_AB_MERGE_C R161, R38, R161, R62 ;  /* 0x000000a126a1723e */ /* 0x000fe4000480703e */
[----:B------:R-:W3:Y:S01]  /*3bf0*/  MUFU.EX2 R42, R42 ;  /* 0x0000002a002a7308 */ /* 0x000ee20000000800 */
[----:B----4-:R-:W-:-:S07]  /*3c00*/  FADD.FTZ R5, R163, R52 ;  /* 0x00000034a3057221 */ /* 0x010fce0000010000 */
[----:B------:R-:W4:Y:S01]  /*3c10*/  MUFU.EX2 R24, R24 ;  /* 0x0000001800187308 */ /* 0x000f220000000800 */
[----:B--2---:R-:W-:-:S01]  /*3c20*/  FADD.FTZ R43, R41, R50 ;  /* 0x00000032292b7221 */ /* 0x004fc20000010000 */
[----:B------:R-:W-:-:S04]  /*3c30*/  F2FP.SATFINITE.E4M3.F32.PACK_AB_MERGE_C R50, R15, R10, RZ ;  /* 0x0000000a0f32723e */ /* 0x000fc800048070ff */
[----:B------:R-:W-:Y:S02]  /*3c40*/  F2FP.SATFINITE.E4M3.F32.PACK_AB_MERGE_C R154, R13, R154, R50 ;  /* 0x0000009a0d9a723e */ /* 0x000fe40004807032 */
[----:B------:R-:W2:Y:S01]  /*3c50*/  MUFU.EX2 R70, R70 ;  /* 0x0000004600467308 */ /* 0x000ea20000000800 */
[----:B---3--:R-:W-:-:S07]  /*3c60*/  FADD.FTZ R5, R42, R5 ;  /* 0x000000052a057221 */ /* 0x008fce0000010000 */
[----:B------:R-:W3:Y:S01]  /*3c70*/  MUFU.EX2 R53, R53 ;  /* 0x0000003500357308 */ /* 0x000ee20000000800 */
[----:B----4-:R-:W-:-:S07]  /*3c80*/  FADD.FTZ R4, R24, R43 ;  /* 0x0000002b18047221 */ /* 0x010fce0000010000 */
[----:B------:R-:W4:Y:S01]  /*3c90*/  MUFU.EX2 R71, R71 ;  /* 0x0000004700477308 */ /* 0x000f220000000800 */
[----:B--2---:R-:W-:-:S07]  /*3ca0*/  FADD.FTZ R10, R70, R5 ;  /* 0x00000005460a7221 */ /* 0x004fce0000010000 */
[----:B------:R-:W2:Y:S01]  /*3cb0*/  MUFU.EX2 R164, R164 ;  /* 0x000000a400a47308 */ /* 0x000ea20000000800 */
[----:B---3--:R-:W-:-:S01]  /*3cc0*/  FADD.FTZ R5, R53, R4 ;  /* 0x0000000435057221 */ /* 0x008fc20000010000 */
[----:B------:R-:W-:-:S04]  /*3cd0*/  F2FP.SATFINITE.E4M3.F32.PACK_AB_MERGE_C R24, R53, R24, RZ ;  /* 0x000000183518723e */ /* 0x000fc800048070ff */
[----:B------:R-:W-:Y:S02]  /*3ce0*/  F2FP.SATFINITE.E4M3.F32.PACK_AB_MERGE_C R162, R41, R162, R24 ;  /* 0x000000a229a2723e */ /* 0x000fe40004807018 */
[----:B------:R-:W3:Y:S01]  /*3cf0*/  MUFU.EX2 R74, R74 ;  /* 0x0000004a004a7308 */ /* 0x000ee20000000800 */
[----:B----4-:R-:W-:-:S01]  /*3d00*/  FADD.FTZ R15, R71, R10 ;  /* 0x0000000a470f7221 */ /* 0x010fc20000010000 */
[----:B------:R-:W-:-:S04]  /*3d10*/  F2FP.SATFINITE.E4M3.F32.PACK_AB_MERGE_C R70, R71, R70, RZ ;  /* 0x000000464746723e */ /* 0x000fc800048070ff */
[----:B------:R-:W-:Y:S02]  /*3d20*/  F2FP.SATFINITE.E4M3.F32.PACK_AB_MERGE_C R163, R42, R163, R70 ;  /* 0x000000a32aa3723e */ /* 0x000fe40004807046 */
[----:B------:R-:W4:Y:S01]  /*3d30*/  MUFU.EX2 R49, R49 ;  /* 0x0000003100317308 */ /* 0x000f220000000800 */
[----:B--2---:R-:W-:-:S07]  /*3d40*/  FADD.FTZ R4, R164, R5 ;  /* 0x00000005a4047221 */ /* 0x004fce0000010000 */
[----:B------:R-:W2:Y:S01]  /*3d50*/  MUFU.EX2 R75, R75 ;  /* 0x0000004b004b7308 */ /* 0x000ea20000000800 */
[----:B---3--:R-:W-:-:S07]  /*3d60*/  FADD.FTZ R10, R74, R15 ;  /* 0x0000000f4a0a7221 */ /* 0x008fce0000010000 */
[----:B------:R-:W3:Y:S01]  /*3d70*/  MUFU.EX2 R28, R28 ;  /* 0x0000001c001c7308 */ /* 0x000ee20000000800 */
[----:B----4-:R-:W-:-:S07]  /*3d80*/  FADD.FTZ R5, R49, R4 ;  /* 0x0000000431057221 */ /* 0x010fce0000010000 */
[----:B------:R-:W4:Y:S01]  /*3d90*/  MUFU.EX2 R78, R78 ;  /* 0x0000004e004e7308 */ /* 0x000f220000000800 */
[----:B--2---:R-:W-:-:S07]  /*3da0*/  FADD.FTZ R15, R75, R10 ;  /* 0x0000000a4b0f7221 */ /* 0x004fce0000010000 */
[----:B------:R-:W2:Y:S01]  /*3db0*/  MUFU.EX2 R61, R61 ;  /* 0x0000003d003d7308 */ /* 0x000ea20000000800 */
[----:B---3--:R-:W-:-:S07]  /*3dc0*/  FADD.FTZ R4, R28, R5 ;  /* 0x000000051c047221 */ /* 0x008fce0000010000 */
[----:B------:R-:W3:Y:S01]  /*3dd0*/  MUFU.EX2 R79, R79 ;  /* 0x0000004f004f7308 */ /* 0x000ee20000000800 */
[----:B----4-:R-:W-:-:S07]  /*3de0*/  FADD.FTZ R10, R78, R15 ;  /* 0x0000000f4e0a7221 */ /* 0x010fce0000010000 */
[----:B------:R-:W4:Y:S01]  /*3df0*/  MUFU.EX2 R166, R166 ;  /* 0x000000a600a67308 */ /* 0x000f220000000800 */
[C---:B--2---:R-:W-:Y:S01]  /*3e00*/  F2FP.SATFINITE.E4M3.F32.PACK_AB_MERGE_C R28, R61.reuse, R28, RZ ;  /* 0x0000001c3d1c723e */ /* 0x044fe200048070ff */
[----:B------:R-:W-:-:S03]  /*3e10*/  FADD.FTZ R61, R61, R4 ;  /* 0x000000043d3d7221 */ /* 0x000fc60000010000 */
[----:B------:R-:W-:-:S03]  /*3e20*/  F2FP.SATFINITE.E4M3.F32.PACK_AB_MERGE_C R164, R49, R164, R28 ;  /* 0x000000a431a4723e */ /* 0x000fc6000480701c */
[----:B------:R-:W2:Y:S01]  /*3e30*/  MUFU.EX2 R82, R82 ;  /* 0x0000005200527308 */ /* 0x000ea20000000800 */
[----:B---3--:R-:W-:-:S01]  /*3e40*/  FADD.FTZ R15, R79, R10 ;  /* 0x0000000a4f0f7221 */ /* 0x008fc20000010000 */
[----:B------:R-:W-:-:S04]  /*3e50*/  F2FP.SATFINITE.E4M3.F32.PACK_AB_MERGE_C R78, R79, R78, RZ ;  /* 0x0000004e4f4e723e */ /* 0x000fc800048070ff */
[----:B------:R-:W-:Y:S02]  /*3e60*/  F2FP.SATFINITE.E4M3.F32.PACK_AB_MERGE_C R165, R75, R74, R78 ;  /* 0x0000004a4ba5723e */ /* 0x000fe4000480704e */
        /* <DEDUP_REMOVED lines=12> */
[C---:B----4-:R-:W-:Y:S01]  /*3f30*/  F2FP.SATFINITE.E4M3.F32.PACK_AB_MERGE_C R32, R65.reuse, R32, RZ ;  /* 0x000000204120723e */ /* 0x050fe200048070ff */
[----:B------:R-:W-:-:S03]  /*3f40*/  FADD.FTZ R4, R65, R4 ;  /* 0x0000000441047221 */ /* 0x000fc60000010000 */
[----:B------:R-:W-:Y:S02]  /*3f50*/  F2FP.SATFINITE.E4M3.F32.PACK_AB_MERGE_C R166, R57, R166, R32 ;  /* 0x000000a639a6723e */ /* 0x000fe40004807020 */
[C---:B--2---:R-:W-:Y:S01]  /*3f60*/  F2FP.SATFINITE.E4M3.F32.PACK_AB_MERGE_C R86, R5.reuse, R86, RZ ;  /* 0x000000560556723e */ /* 0x044fe200048070ff */
[----:B------:R-:W-:-:S03]  /*3f70*/  FADD.FTZ R5, R5, R10 ;  /* 0x0000000a05057221 */ /* 0x000fc60000010000 */
[----:B------:R-:W-:Y:S01]  /*3f80*/  F2FP.SATFINITE.E4M3.F32.PACK_AB_MERGE_C R167, R83, R82, R86 ;  /* 0x0000005253a7723e */ /* 0x000fe20004807056 */
[----:B------:R-:W-:Y:S06]  /*3f90*/  @!P0 BRA `(.L_x_221) ;  /* 0x0000000000048947 */ /* 0x000fec0003800000 */
[----:B------:R-:W-:Y:S01]  /*3fa0*/  BPT.TRAP 0x1 ;  /* 0x000000040000795c */ /* 0x000fe20000300000 */
.L_x_221:
[----:B------:R2:W3:Y:S01]  /*3fb0*/  SYNCS.PHASECHK.TRANS64.TRYWAIT P1, [UR56+0x38850], R7 ;  /* 0x03885007ff0075a7 */ /* 0x0004e20008020178 */
[----:B------:R-:W-:Y:S05]  /*3fc0*/  @!P0 BRA `(.L_x_222) ;  /* 0x0000000000048947 */ /* 0x000fea0003800000 */
[----:B------:R-:W-:Y:S01]  /*3fd0*/  BPT.TRAP 0x1 ;  /* 0x000000040000795c */ /* 0x000fe20000300000 */
.L_x_222:
[----:B---3--:R-:W-:Y:S05]  /*3fe0*/  @P1 BRA `(.L_x_223) ;  /* 0x0000000000081947 */ /* 0x008fea0003800000 */
[----:B------:R-:W3:Y:S02]  /*3ff0*/  SYNCS.PHASECHK.TRANS64.TRYWAIT P1, [UR56+0x38850], R7 ;  /* 0x03885007ff0075a7 */ /* 0x000ee40008020178 */
[----:B---3--:R-:W-:Y:S05]  /*4000*/  @!P1 BRA `(.L_x_224) ;  /* 0x0000010400949947 */ /* 0x008fea0003800000 */
.L_x_223:
[----:B------:R4:W-:Y:S01]  /*4010*/  BAR.SYNC.DEFER_BLOCKING R6, 0x100 ;  /* 0x000400060000751d */ /* 0x0009e20000010000 */
[----:B------:R-:W-:-:S04]  /*4020*/  UIADD3 UR54, UR54, 0x400, URZ ;  /* 0x0000040036367890 */ /* 0x000fc8000fffe03f */
[----:B------:R-:W-:Y:S01]  /*4030*/  USHF.R.U32.HI UR54, URZ, 0x4, UR54 ;  /* 0x000000043f367899 */ /* 0x000fe20008011636 */
[----:B------:R-:W-:-:S03]  /*4040*/  UMOV UR7, 0x40000040 ;  /* 0x4000004000077882 */ /* 0x000fc60000000000 */
[----:B------:R-:W-:-:S04]  /*4050*/  ULOP3.LUT UR54, UR54, 0x3fff, URZ, 0xc0, !UPT ;  /* 0x00003fff36367892 */ /* 0x000fc8000f8ec03f */
[----:B------:R-:W-:-:S04]  /*4060*/  ULOP3.LUT UR54, UR54, 0x10000, URZ, 0xfc, !UPT ;  /* 0x0001000036367892 */ /* 0x000fc8000f8efc3f */
[----:B------:R-:W-:Y:S01]  /*4070*/  ULEA UR10, UR45, UR54, 0xb ;  /* 0x000000362d0a7291 */ /* 0x000fe2000f8e583f */
[----:B------:R-:W-:-:S06]  /*4080*/  WARPGROUP.ARRIVE ;  /* 0x00000000000079c5 */ /* 0x000fcc0000000000 */
[----:B------:R-:W-:Y:S02]  /*4090*/  UMOV UR6, UR10 ;  /* 0x0000000a00067c82 */ /* 0x000fe40008000000 */
[----:B------:R-:W-:Y:S01]  /*40a0*/  QGMMA.64x256x32.F32.E4M3.E4M3 R24, R152, gdesc[UR4], RZ, !UPT, gsb0 ;  /* 0x03e0000498187df3 */ /* 0x000fe2000c0008ff */
        /* <DEDUP_REMOVED lines=19> */
[----:B----4-:R-:W-:Y:S05]  /*41e0*/  @!P0 BRA `(.L_x_225) ;  /* 0x0000000000048947 */ /* 0x010fea0003800000 */
[----:B------:R-:W-:Y:S01]  /*41f0*/  BPT.TRAP 0x1 ;  /* 0x000000040000795c */ /* 0x000fe20000300000 */
.L_x_225:
[----:B------:R-:W-:Y:S02]  /*4200*/  UIADD3 UR55, UR51, -0x2, URZ ;  /* 0xfffffffe33377890 */ /* 0x000fe4000fffe03f */
[----:B------:R-:W-:Y:S02]  /*4210*/  UIADD3 UR56, UR56, 0x38860, URZ ;  /* 0x0003886038387890 */ /* 0x000fe4000fffe03f */
[----:B------:R-:W-:Y:S02]  /*4220*/  UISETP.GE.AND UP0, UPT, UR55, UR40, UPT ;  /* 0x000000283700728c */ /* 0x000fe4000bf06270 */
[----:B------:R-:W-:-:S04]  /*4230*/  UPRMT UR56, UR50, 0x654, UR56 ;  /* 0x0000065432387896 */ /* 0x000fc80008000038 */
[----:B------:R-:W-:-:S05]  /*4240*/  PLOP3.LUT P1, PT, PT, PT, UP0, 0x80, 0x0 ;  /* 0x000000000000781c */ /* 0x000fca0003f2f008 */
[----:B------:R-:W-:Y:S08]  /*4250*/  SYNCS.ARRIVE.TRANS64.RED.A1T0 RZ, [UR56], RZ ;  /* 0x000000ffffff79a7 */ /* 0x000ff00008100438 */
[----:B------:R-:W-:Y:S05]  /*4260*/  @!P1 BRA `(.L_x_226) ;  /* 0x0000002000ac9947 */ /* 0x000fea0003800000 */
[----:B------:R-:W-:Y:S02]  /*4270*/  IMAD.MOV.U32 R6, RZ, RZ, R9 ;  /* 0x000000ffff067224 */ /* 0x000fe400078e0009 */
[----:B---3--:R-:W-:-:S07]  /*4280*/  IMAD.MOV.U32 R8, RZ, RZ, R3 ;  /* 0x000000ffff087224 */ /* 0x008fce00078e0003 */
.L_x_237:
[----:B------:R-:W-:Y:S01]  /*4290*/  UIADD3 UR45, UR45, 0x1, URZ ;  /* 0x000000012d2d7890 */ /* 0x000fe2000fffe03f */
[----:B------:R-:W-:Y:S01]  /*42a0*/  UMOV UR6, UR55 ;  /* 0x0000003700067c82 */ /* 0x000fe20008000000 */
[----:B------:R-:W-:Y:S02]  /*42b0*/  UIADD3 UR55, UR55, -0x1, URZ ;  /* 0xffffffff37377890 */ /* 0x000fe4000fffe03f */
[----:B------:R-:W-:-:S04]  /*42c0*/  UISETP.NE.AND UP0, UPT, UR45, 0x2, UPT ;  /* 0x000000022d00788c */ /* 0x000fc8000bf05270 */
[----:B------:R-:W-:Y:S02]  /*42d0*/  USEL UR7, URZ, 0x1, UP0 ;  /* 0x000000013f077887 */ /* 0x000fe40008000000 */
[----:B------:R-:W-:Y:S02]  /*42e0*/  USEL UR45, UR45, URZ, UP0 ;  /* 0x0000003f2d2d7287 */ /* 0x000fe40008000000 */
[----:B------:R-:W-:Y:S02]  /*42f0*/  ULOP3.LUT UR46, UR46, UR7, URZ, 0x3c, !UPT ;  /* 0x000000072e2e7292 */ /* 0x000fe4000f8e3c3f */
[----:B------:R-:W-:Y:S01]  /*4300*/  UISETP.GT.AND UP0, UPT, UR6, UR40, UPT ;  /* 0x000000280600728c */ /* 0x000fe2000bf04270 */
[----:B------:R-:W-:Y:S10]  /*4310*/  @!P0 BRA `(.L_x_227) ;  /* 0x0000000000048947 */ /* 0x000ff40003800000 */
[----:B------:R-:W-:Y:S01]  /*4320*/  BPT.TRAP 0x1 ;  /* 0x000000040000795c */ /* 0x000fe20000300000 */
.L_x_227:
[----:B------:R-:W3:Y:S01]  /*4330*/  S2UR UR51, SR_CgaCtaId ;  /* 0x00000000003379c3 */ /* 0x000ee20000008800 */
[----:B-1----:R-:W-:Y:S01]  /*4340*/  IMAD.U32 R0, RZ, RZ, UR46 ;  /* 0x0000002eff007e24 */ /* 0x002fe2000f8e00ff */
[----:B------:R-:W-:-:S04]  /*4350*/  UMOV UR6, 0x400 ;  /* 0x0000040000067882 */ /* 0x000fc80000000000 */
[----:B------:R-:W-:-:S04]  /*4360*/  SHF.L.U32 R0, R0, 0x1f, RZ ;  /* 0x0000001f00007819 */ /* 0x000fc800000006ff */
[----:B------:R-:W-:-:S13]  /*4370*/  R2UR UR56, R0 ;  /* 0x00000000003872ca */ /* 0x000fda00000e0000 */
[----:B------:R-:W-:Y:S01]  /*4380*/  IMAD.U32 R0, RZ, RZ, UR56 ;  /* 0x00000038ff007e24 */ /* 0x000fe2000f8e00ff */
[----:B---3--:R-:W-:-:S04]  /*4390*/  ULEA UR6, UR51, UR6, 0x18 ;  /* 0x0000000633067291 */ /* 0x008fc8000f8ec03f */
[----:B------:R-:W-:-:S09]  /*43a0*/  ULEA UR50, UR45, UR6, 0x3 ;  /* 0x000000062d327291 */ /* 0x000fd2000f8e183f */
[----:B------:R1:W3:Y:S01]  /*43b0*/  SYNCS.PHASECHK.TRANS64.TRYWAIT P1, [UR50+0x38830], R0 ;  /* 0x03883000ff0075a7 */ /* 0x0002e20008020172 */
[----:B------:R-:W-:Y:S05]  /*43c0*/  @!P0 BRA `(.L_x_228) ;  /* 0x0000000000048947 */ /* 0x000fea0003800000 */
[----:B------:R-:W-:Y:S01]  /*43d0*/  BPT.TRAP 0x1 ;  /* 0x000000040000795c */ /* 0x000fe20000300000 */
.L_x_228:
[----:B---3--:R-:W-:Y:S05]  /*43e0*/  @P1 BRA `(.L_x_229) ;  /* 0x00000000000c1947 */ /* 0x008fea0003800000 */
[----:B-1----:R-:W-:-:S04]  /*43f0*/  IMAD.U32 R0, RZ, RZ, UR56 ;  /* 0x00000038ff007e24 */ /* 0x002fc8000f8e00ff */
[----:B------:R-:W1:Y:S02]  /*4400*/  SYNCS.PHASECHK.TRANS64.TRYWAIT P1, [UR50+0x38830], R0 ;  /* 0x03883000ff0075a7 */ /* 0x000e640008020172 */
[----:B-1----:R-:W-:Y:S05]  /*4410*/  @!P1 BRA `(.L_x_230) ;  /* 0x0000010000a89947 */ /* 0x002fea0003800000 */
.L_x_229:
[----:B------:R-:W-:Y:S01]  /*4420*/  ULEA UR34, UR45, UR49, 0xb ;  /* 0x000000312d227291 */ /* 0x000fe2000f8e583f */
[----:B------:R-:W-:Y:S01]  /*4430*/  WARPGROUP.ARRIVE ;  /* 0x00000000000079c5 */ /* 0x000fe20000000000 */
[----:B------:R-:W-:Y:S01]  /*4440*/  UMOV UR35, 0x40000040 ;  /* 0x4000004000237882 */ /* 0x000fe20000000000 */
[----:B------:R-:W-:Y:S01]  /*4450*/  UMOV UR7, 0x40000040 ;  /* 0x4000004000077882 */ /* 0x000fe20000000000 */
[----:B------:R-:W-:-:S03]  /*4460*/  UIADD3 UR6, UR34, 0x2, URZ ;  /* 0x0000000222067890 */ /* 0x000fc6000fffe03f */
[----:B-1----:R-:W1:Y:S01]  /*4470*/  S2R R0, SR_TID.X ;  /* 0x0000000000007919 */ /* 0x002e620000002100 */
[----:B------:R-:W-:Y:S01]  /*4480*/  UIADD3 UR10, UR34, 0x4, URZ ;  /* 0x00000004220a7890 */ /* 0x000fe2000fffe03f */
[----:B------:R-:W-:Y:S01]  /*4490*/  UMOV UR11, 0x40000040 ;  /* 0x40000040000b7882 */ /* 0x000fe20000000000 */
        /* <DEDUP_REMOVED lines=11> */
[----:B-1----:R-:W-:-:S04]  /*4550*/  SHF.R.U32.HI R11, RZ, 0x7, R0 ;  /* 0x00000007ff0b7819 */ /* 0x002fc80000011600 */
[----:B------:R-:W-:Y:S01]  /*4560*/  IADD3 R0, -R11, 0xb, RZ ;  /* 0x0000000b0b007810 */ /* 0x000fe20007ffe1ff */
        /* <DEDUP_REMOVED lines=25> */
.L_x_231:
[----:B------:R-:W-:Y:S01]  /*4700*/  FMNMX.FTZ R3, R152, R8, !PT ;  /* 0x0000000898037209 */ /* 0x000fe20007810000 */
[----:B------:R-:W-:Y:S01]  /*4710*/  UIADD3 UR6, UR50, 0x38840, URZ ;  /* 0x0003884032067890 */ /* 0x000fe2000fffe03f */
[----:B------:R-:W-:Y:S02]  /*4720*/  FMNMX.FTZ R9, R154, R6, !PT ;  /* 0x000000069a097209 */ /* 0x000fe40007810000 */
[----:B------:R-:W-:Y:S01]  /*4730*/  FMNMX.FTZ R3, R153, R3, !PT ;  /* 0x0000000399037209 */ /* 0x000fe20007810000 */
[----:B------:R-:W-:Y:S01]  /*4740*/  UPRMT UR6, UR51, 0x654, UR6 ;  /* 0x0000065433067896 */ /* 0x000fe20008000006 */
[----:B------:R-:W-:Y:S02]  /*4750*/  FMNMX.FTZ R9, R155, R9, !PT ;  /* 0x000000099b097209 */ /* 0x000fe40007810000 */
[----:B------:R-:W-:Y:S02]  /*4760*/  FMNMX.FTZ R3, R156, R3, !PT ;  /* 0x000000039c037209 */ /* 0x000fe40007810000 */
[----:B------:R-:W-:-:S02]  /*4770*/  FMNMX.FTZ R9, R158, R9, !PT ;  /* 0x000000099e097209 */ /* 0x000fc40007810000 */
[----:B------:R-:W-:Y:S02]  /*4780*/  FMNMX.FTZ R3, R157, R3, !PT ;  /* 0x000000039d037209 */ /* 0x000fe40007810000 */
[----:B------:R-:W-:Y:S01]  /*4790*/  FMNMX.FTZ R9, R159, R9, !PT ;  /* 0x000000099f097209 */ /* 0x000fe20007810000 */
[----:B------:R-:W-:Y:S01]  /*47a0*/  SYNCS.ARRIVE.TRANS64.RED.A1T0 RZ, [UR6], RZ ;  /* 0x000000ffffff79a7 */ /* 0x000fe20008100406 */
[----:B------:R-:W-:Y:S02]  /*47b0*/  FMNMX.FTZ R3, R160, R3, !PT ;  /* 0x00000003a0037209 */ /* 0x000fe40007810000 */
[----:B------:R-:W-:Y:S02]  /*47c0*/  FMNMX.FTZ R9, R162, R9, !PT ;  /* 0x00000009a2097209 */ /* 0x000fe40007810000 */
[----:B------:R-:W-:Y:S02]  /*47d0*/  FMNMX.FTZ R3, R161, R3, !PT ;  /* 0x00000003a1037209 */ /* 0x000fe40007810000 */
[----:B------:R-:W-:-:S02]  /*47e0*/  FMNMX.FTZ R9, R163, R9, !PT ;  /* 0x00000009a3097209 */ /* 0x000fc40007810000 */
[----:B------:R-:W-:Y:S02]  /*47f0*/  FMNMX.FTZ R3, R164, R3, !PT ;  /* 0x00000003a4037209 */ /* 0x000fe40007810000 */
[----:B------:R-:W-:Y:S02]  /*4800*/  FMNMX.FTZ R9, R166, R9, !PT ;  /* 0x00000009a6097209 */ /* 0x000fe40007810000 */
        /* <DEDUP_REMOVED lines=49> */
[----:B------:R-:W-:-:S03]  /*4b20*/  FMNMX.FTZ R9, R215, R9, !PT ;  /* 0x00000009d7097209 */ /* 0x000fc60007810000 */
[----:B0-2---:R-:W0:Y:S04]  /*4b30*/  SHFL.BFLY PT, R7, R3, 0x2, 0x1f ;  /* 0x0c401f0003077f89 */ /* 0x005e2800000e0000 */
[----:B------:R-:W2:Y:S01]  /*4b40*/  SHFL.BFLY PT, R10, R9, 0x2, 0x1f ;  /* 0x0c401f00090a7f89 */ /* 0x000ea200000e0000 */
[----:B0-----:R-:W-:Y:S02]  /*4b50*/  FMNMX.FTZ R3, R3, R7, !PT ;  /* 0x0000000703037209 */ /* 0x001fe40007810000 */
[----:B--2---:R-:W-:-:S03]  /*4b60*/  FMNMX.FTZ R9, R9, R10, !PT ;  /* 0x0000000a09097209 */ /* 0x004fc60007810000 */
[----:B------:R-:W0:Y:S04]  /*4b70*/  SHFL.BFLY PT, R7, R3, 0x1, 0x1f ;  /* 0x0c201f0003077f89 */ /* 0x000e2800000e0000 */
[----:B------:R-:W2:Y:S01]  /*4b80*/  SHFL.BFLY PT, R10, R9, 0x1, 0x1f ;  /* 0x0c201f00090a7f89 */ /* 0x000ea200000e0000 */
[----:B0-----:R-:W-:Y:S01]  /*4b90*/  FMNMX.FTZ R3, R3, R7, !PT ;  /* 0x0000000703037209 */ /* 0x001fe20007810000 */
[----:B------:R-:W-:Y:S01]  /*4ba0*/  IMAD.U32 R7, RZ, RZ, UR41 ;  /* 0x00000029ff077e24 */ /* 0x000fe2000f8e00ff */
[----:B--2---:R-:W-:-:S03]  /*4bb0*/  FMNMX.FTZ R9, R9, R10, !PT ;  /* 0x0000000a09097209 */ /* 0x004fc60007810000 */
[C---:B------:R-:W-:Y:S01]  /*4bc0*/  FFMA.FTZ R7, R3.reuse, R7, -8 ;  /* 0xc100000003077423 */ /* 0x040fe20000010007 */
[----:B------:R-:W-:-:S01]  /*4bd0*/  FADD.FTZ R8, -R3, R8 ;  /* 0x0000000803087221 */ /* 0x000fc20000010100 */
[----:B------:R-:W-:Y:S02]  /*4be0*/  IMAD.U32 R10, RZ, RZ, UR41 ;  /* 0x00000029ff0a7e24 */ /* 0x000fe4000f8e00ff */
[----:B------:R-:W-:-:S01]  /*4bf0*/  FFMA.FTZ R152, R152, UR41, -R7 ;  /* 0x0000002998987c23 */ /* 0x000fc20008010807 */
[----:B------:R-:W-:Y:S01]  /*4c00*/  FMUL.FTZ R8, R8, UR41 ;  /* 0x0000002908087c20 */ /* 0x000fe20008410000 */
[----:B------:R-:W-:-:S01]  /*4c10*/  FFMA.FTZ R10, R9, R10, -8 ;  /* 0xc1000000090a7423 */ /* 0x000fc2000001000a */
[----:B------:R-:W-:Y:S01]  /*4c20*/  FADD.FTZ R6, -R9, R6 ;  /* 0x0000000609067221 */ /* 0x000fe20000010100 */
[----:B------:R-:W-:-:S01]  /*4c30*/  FFMA.FTZ R153, R153, UR41, -R7 ;  /* 0x0000002999997c23 */ /* 0x000fc20008010807 */
[----:B------:R-:W-:Y:S01]  /*4c40*/  FFMA.FTZ R156, R156, UR41, -R7 ;  /* 0x000000299c9c7c23 */ /* 0x000fe20008010807 */
[----:B------:R-:W-:-:S01]  /*4c50*/  FFMA.FTZ R154, R154, UR41, -R10 ;  /* 0x000000299a9a7c23 */ /* 0x000fc2000801080a */
[----:B------:R-:W-:Y:S01]  /*4c60*/  FMUL.FTZ R6, R6, UR41 ;  /* 0x0000002906067c20 */ /* 0x000fe20008410000 */
[----:B------:R-:W-:Y:S01]  /*4c70*/  MUFU.EX2 R8, R8 ;  /* 0x0000000800087308 */ /* 0x000fe20000000800 */
[----:B------:R-:W-:-:S01]  /*4c80*/  FFMA.FTZ R155, R155, UR41, -R10 ;  /* 0x000000299b9b7c23 */ /* 0x000fc2000801080a */
[----:B------:R-:W-:Y:S01]  /*4c90*/  FFMA.FTZ R157, R157, UR41, -R7 ;  /* 0x000000299d9d7c23 */ /* 0x000fe20008010807 */
[----:B------:R-:W-:-:S01]  /*4ca0*/  FFMA.FTZ R158, R158, UR41, -R10 ;  /* 0x000000299e9e7c23 */ /* 0x000fc2000801080a */
[----:B------:R-:W-:Y:S01]  /*4cb0*/  FFMA.FTZ R160, R160, UR41, -R7 ;  /* 0x00000029a0a07c23 */ /* 0x000fe20008010807 */
[----:B------:R-:W-:-:S01]  /*4cc0*/  FFMA.FTZ R159, R159, UR41, -R10 ;  /* 0x000000299f9f7c23 */ /* 0x000fc2000801080a */
[----:B------:R-:W-:Y:S01]  /*4cd0*/  FFMA.FTZ R161, R161, UR41, -R7 ;  /* 0x00000029a1a17c23 */ /* 0x000fe20008010807 */
[----:B------:R-:W-:-:S01]  /*4ce0*/  FFMA.FTZ R162, R162, UR41, -R10 ;  /* 0x00000029a2a27c23 */ /* 0x000fc2000801080a */
[----:B------:R-:W0:Y:S01]  /*4cf0*/  MUFU.EX2 R152, R152 ;  /* 0x0000009800987308 */ /* 0x000e220000000800 */
[----:B------:R-:W-:-:S01]  /*4d00*/  FFMA.FTZ R164, R164, UR41, -R7 ;  /* 0x00000029a4a47c23 */ /* 0x000fc20008010807 */
[----:B------:R-:W-:Y:S01]  /*4d10*/  FFMA.FTZ R163, R163, UR41, -R10 ;  /* 0x00000029a3a37c23 */ /* 0x000fe2000801080a */
[----:B------:R-:W-:-:S01]  /*4d20*/  FFMA.FTZ R165, R165, UR41, -R7 ;  /* 0x00000029a5a57c23 */ /* 0x000fc20008010807 */
[----:B------:R-:W-:Y:S01]  /*4d30*/  FFMA.FTZ R166, R166, UR41, -R10 ;  /* 0x00000029a6a67c23 */ /* 0x000fe2000801080a */
[----:B------:R-:W-:-:S01]  /*4d40*/  FFMA.FTZ R168, R168, UR41, -R7 ;  /* 0x00000029a8a87c23 */ /* 0x000fc20008010807 */
[----:B------:R-:W-:Y:S01]  /*4d50*/  FFMA.FTZ R167, R167, UR41, -R10 ;  /* 0x00000029a7a77c23 */ /* 0x000fe2000801080a */
[----:B------:R-:W-:-:S01]  /*4d60*/  FFMA.FTZ R169, R169, UR41, -R7 ;  /* 0x00000029a9a97c23 */ /* 0x000fc20008010807 */
[----:B------:R-:W2:Y:S01]  /*4d70*/  MUFU.EX2 R153, R153 ;  /* 0x0000009900997308 */ /* 0x000ea20000000800 */
[----:B------:R-:W-:-:S01]  /*4d80*/  FFMA.FTZ R170, R170, UR41, -R10 ;  /* 0x00000029aaaa7c23 */ /* 0x000fc2000801080a */
[----:B------:R-:W-:Y:S01]  /*4d90*/  FFMA.FTZ R172, R172, UR41, -R7 ;  /* 0x00000029acac7c23 */ /* 0x000fe20008010807 */
[----:B------:R-:W-:-:S01]  /*4da0*/  FFMA.FTZ R171, R171, UR41, -R10 ;  /* 0x00000029abab7c23 */ /* 0x000fc2000801080a */
[----:B------:R-:W-:Y:S01]  /*4db0*/  FFMA.FTZ R173, R173, UR41, -R7 ;  /* 0x00000029adad7c23 */ /* 0x000fe20008010807 */
[----:B------:R-:W-:-:S01]  /*4dc0*/  FFMA.FTZ R174, R174, UR41, -R10 ;  /* 0x00000029aeae7c23 */ /* 0x000fc2000801080a */
[----:B------:R-:W-:Y:S01]  /*4dd0*/  FFMA.FTZ R176, R176, UR41, -R7 ;  /* 0x00000029b0b07c23 */ /* 0x000fe20008010807 */
[----:B------:R-:W-:-:S01]  /*4de0*/  FFMA.FTZ R175, R175, UR41, -R10 ;  /* 0x00000029afaf7c23 */ /* 0x000fc2000801080a */
[----:B------:R-:W-:Y:S01]  /*4df0*/  MUFU.EX2 R6, R6 ;  /* 0x0000000600067308 */ /* 0x000fe20000000800 */
[----:B0-----:R-:W-:-:S01]  /*4e00*/  FFMA.FTZ R4, R8, R4, R152 ;  /* 0x0000000408047223 */ /* 0x001fc20000010098 */
[----:B------:R-:W-:Y:S01]  /*4e10*/  FFMA.FTZ R177, R177, UR41, -R7 ;  /* 0x00000029b1b17c23 */ /* 0x000fe20008010807 */
[----:B------:R-:W-:-:S01]  /*4e20*/  FFMA.FTZ R178, R178, UR41, -R10 ;  /* 0x00000029b2b27c23 */ /* 0x000fc2000801080a */
[----:B------:R-:W-:Y:S01]  /*4e30*/  FFMA.FTZ R180, R180, UR41, -R7 ;  /* 0x00000029b4b47c23 */ /* 0x000fe20008010807 */
[----:B------:R-:W-:-:S01]  /*4e40*/  FFMA.FTZ R179, R179, UR41, -R10 ;  /* 0x00000029b3b37c23 */ /* 0x000fc2000801080a */
[----:B------:R-:W-:Y:S01]  /*4e50*/  FFMA.FTZ R181, R181, UR41, -R7 ;  /* 0x00000029b5b57c23 */ /* 0x000fe20008010807 */
[----:B------:R-:W-:-:S01]  /*4e60*/  FFMA.FTZ R182, R182, UR41, -R10 ;  /* 0x00000029b6b67c23 */ /* 0x000fc2000801080a */
[----:B------:R-:W0:Y:S01]  /*4e70*/  MUFU.EX2 R154, R154 ;  /* 0x0000009a009a7308 */ /* 0x000e220000000800 */
[----:B--2---:R-:W-:-:S01]  /*4e80*/  FADD.FTZ R4, R153, R4 ;  /* 0x0000000499047221 */ /* 0x004fc20000010000 */
        /* <DEDUP_REMOVED lines=14> */
[----:B------:R-:W3:Y:S01]  /*4f70*/  MUFU.EX2 R155, R155 ;  /* 0x0000009b009b7308 */ /* 0x000ee20000000800 */
        /* <DEDUP_REMOVED lines=16> */
[----:B---3--:R-:W-:-:S01]  /*5080*/  FADD.FTZ R5, R155, R5 ;  /* 0x000000059b057221 */ /* 0x008fc20000010000 */
[----:B------:R-:W-:Y:S01]  /*5090*/  FFMA.FTZ R207, R207, UR41, -R10 ;  /* 0x00000029cfcf7c23 */ /* 0x000fe2000801080a */
[----:B------:R-:W-:-:S01]  /*50a0*/  FFMA.FTZ R209, R209, UR41, -R7 ;  /* 0x00000029d1d17c23 */ /* 0x000fc20008010807 */
[----:B------:R-:W-:Y:S01]  /*50b0*/  FFMA.FTZ R210, R210, UR41, -R10 ;  /* 0x00000029d2d27c23 */ /* 0x000fe2000801080a */
[----:B------:R-:W-:-:S01]  /*50c0*/  FFMA.FTZ R212, R212, UR41, -R7 ;  /* 0x00000029d4d47c23 */ /* 0x000fc20008010807 */
[----:B------:R-:W-:Y:S01]  /*50d0*/  FFMA.FTZ R211, R211, UR41, -R10 ;  /* 0x00000029d3d37c23 */ /* 0x000fe2000801080a */
[----:B------:R-:W-:-:S01]  /*50e0*/  FFMA.FTZ R7, R213, UR41, -R7 ;  /* 0x00000029d5077c23 */ /* 0x000fc20008010807 */
[----:B------:R-:W3:Y:S01]  /*50f0*/  MUFU.EX2 R160, R160 ;  /* 0x000000a000a07308 */ /* 0x000ee20000000800 */
[----:B0-----:R-:W-:-:S01]  /*5100*/  FADD.FTZ R4, R157, R4 ;  /* 0x000000049d047221 */ /* 0x001fc20000010000 */
[--C-:B------:R-:W-:Y:S01]  /*5110*/  FFMA.FTZ R214, R214, UR41, -R10.reuse ;  /* 0x00000029d6d67c23 */ /* 0x100fe2000801080a */
[----:B------:R-:W-:-:S01]  /*5120*/  FFMA.FTZ R10, R215, UR41, -R10 ;  /* 0x00000029d70a7c23 */ /* 0x000fc2000801080a */
[----:B------:R-:W-:Y:S01]  /*5130*/  F2FP.SATFINITE.E4M3.F32.PACK_AB_MERGE_C R156, R157, R156, RZ ;  /* 0x0000009c9d9c723e */ /* 0x000fe200048070ff */
[-C--:B------:R-:W-:Y:S01]  /*5140*/  FMUL.FTZ R24, R24, R8.reuse ;  /* 0x0000000818187220 */ /* 0x080fe20000410000 */
[-C--:B------:R-:W-:Y:S01]  /*5150*/  FMUL.FTZ R25, R25, R8.reuse ;  /* 0x0000000819197220 */ /* 0x080fe20000410000 */
[----:B------:R-:W-:Y:S01]  /*5160*/  FMUL.FTZ R28, R28, R8 ;  /* 0x000000081c1c7220 */ /* 0x000fe20000410000 */
[----:B------:R-:W0:Y:S01]  /*5170*/  MUFU.EX2 R159, R159 ;  /* 0x0000009f009f7308 */ /* 0x000e220000000800 */
[----:B--2---:R-:W-:-:S01]  /*5180*/  FADD.FTZ R5, R158, R5 ;  /* 0x000000059e057221 */ /* 0x004fc20000010000 */
[----:B------:R-:W-:Y:S01]  /*5190*/  F2FP.SATFINITE.E4M3.F32.PACK_AB_MERGE_C R152, R153, R152, R156 ;  /* 0x000000989998723e */ /* 0x000fe2000480709c */
        /* <DEDUP_REMOVED lines=14> */
[----:B0-----:R-:W-:-:S01]  /*5280*/  FADD.FTZ R5, R159, R5 ;  /* 0x000000059f057221 */ /* 0x001fc20000010000 */
[----:B------:R-:W-:Y:S01]  /*5290*/  F2FP.SATFINITE.E4M3.F32.PACK_AB_MERGE_C R153, R159, R158, RZ ;  /* 0x0000009e9f99723e */ /* 0x000fe200048070ff */
[-C--:B------:R-:W-:Y:S01]  /*52a0*/  FMUL.FTZ R52, R52, R8.reuse ;  /* 0x0000000834347220 */ /* 0x080fe20000410000 */
[-C--:B------:R-:W-:Y:S01]  /*52b0*/  FMUL.FTZ R53, R53, R8.reuse ;  /* 0x0000000835357220 */ /* 0x080fe20000410000 */
[----:B------:R-:W-:Y:S01]  /*52c0*/  FMUL.FTZ R56, R56, R8 ;  /* 0x0000000838387220 */ /* 0x000fe20000410000 */
[----:B------:R-:W-:Y:S01]  /*52d0*/  F2FP.SATFINITE.E4M3.F32.PACK_AB_MERGE_C R153, R155, R154, R153 ;  /* 0x0000009a9b99723e */ /* 0x000fe20004807099 */
[----:B------:R-:W-:Y:S01]  /*52e0*/  FMUL.FTZ R57, R57, R8 ;  /* 0x0000000839397220 */ /* 0x000fe20000410000 */
[----:B------:R-:W0:Y:S01]  /*52f0*/  MUFU.EX2 R164, R164 ;  /* 0x000000a400a47308 */ /* 0x000e220000000800 */
        /* <DEDUP_REMOVED lines=17> */
[-C--:B------:R-:W-:Y:S01]  /*5410*/  FMUL.FTZ R84, R84, R8.reuse ;  /* 0x0000000854547220 */ /* 0x080fe20000410000 */
[-C--:B------:R-:W-:Y:S01]  /*5420*/  FMUL.FTZ R85, R85, R8.reuse ;  /* 0x0000000855557220 */ /* 0x080fe20000410000 */
[-C--:B------:R-:W-:Y:S01]  /*5430*/  FMUL.FTZ R88, R88, R8.reuse ;  /* 0x0000000858587220 */ /* 0x080fe20000410000 */
[-C--:B------:R-:W-:Y:S01]  /*5440*/  FMUL.FTZ R89, R89, R8.reuse ;  /* 0x0000000859597220 */ /* 0x080fe20000410000 */
[-C--:B------:R-:W-:Y:S01]  /*5450*/  FMUL.FTZ R92, R92, R8.reuse ;  /* 0x000000085c5c7220 */ /* 0x080fe20000410000 */
        /* <DEDUP_REMOVED lines=11> */
[----:B------:R-:W-:Y:S01]  /*5510*/  F2FP.SATFINITE.E4M3.F32.PACK_AB_MERGE_C R164, R165, R164, RZ ;  /* 0x000000a4a5a4723e */ /* 0x000fe200048070ff */
[-C--:B------:R-:W-:Y:S01]  /*5520*/  FMUL.FTZ R108, R108, R8.reuse ;  /* 0x000000086c6c7220 */ /* 0x080fe20000410000 */
[-C--:B------:R-:W-:Y:S01]  /*5530*/  FMUL.FTZ R109, R109, R8.reuse ;  /* 0x000000086d6d7220 */ /* 0x080fe20000410000 */
[----:B------:R-:W-:Y:S01]  /*5540*/  FMUL.FTZ R112, R112, R8 ;  /* 0x0000000870707220 */ /* 0x000fe20000410000 */
[----:B------:R-:W-:Y:S01]  /*5550*/  F2FP.SATFINITE.E4M3.F32.PACK_AB_MERGE_C R154, R161, R160, R164 ;  /* 0x000000a0a19a723e */ /* 0x000fe200048070a4 */
        /* <DEDUP_REMOVED lines=28> */
[----:B------:R-:W-:Y:S01]  /*5720*/  FMUL.FTZ R149, R149, R8 ;  /* 0x0000000895957220 */ /* 0x000fe20000410000 */
        /* <DEDUP_REMOVED lines=30> */
[----:B------:R-:W-:Y:S01]  /*5910*/  F2FP.SATFINITE.E4M3.F32.PACK_AB_MERGE_C R156, R173, R172, RZ ;  /* 0x000000acad9c723e */ /* 0x000fe200048070ff */
        /* <DEDUP_REMOVED lines=56> */
[----:B------:R-:W-:Y:S01]  /*5ca0*/  FMUL.FTZ R151, R151, R6 ;  /* 0x0000000697977220 */ /* 0x000fe20000410000 */
[----:B------:R-:W-:-:S02]  /*5cb0*/  F2FP.SATFINITE.E4M3.F32.PACK_AB_MERGE_C R156, R169, R168, R156 ;  /* 0x000000a8a99c723e */ /* 0x000fc4000480709c */
[----:B------:R-:W-:Y:S02]  /*5cc0*/  F2FP.SATFINITE.E4M3.F32.PACK_AB_MERGE_C R157, R171, R170, R157 ;  /* 0x000000aaab9d723e */ /* 0x000fe4000480709d */
[----:B------:R-:W3:Y:S01]  /*5cd0*/  MUFU.EX2 R184, R184 ;  /* 0x000000b800b87308 */ /* 0x000ee20000000800 */
[----:B0-----:R-:W-:-:S01]  /*5ce0*/  FADD.FTZ R4, R181, R4 ;  /* 0x00000004b5047221 */ /* 0x001fc20000010000 */
[----:B------:R-:W-:-:S04]  /*5cf0*/  F2FP.SATFINITE.E4M3.F32.PACK_AB_MERGE_C R158, R181, R180, RZ ;  /* 0x000000b4b59e723e */ /* 0x000fc800048070ff */
[----:B------:R-:W-:Y:S02]  /*5d00*/  F2FP.SATFINITE.E4M3.F32.PACK_AB_MERGE_C R158, R177, R176, R158 ;  /* 0x000000b0b19e723e */ /* 0x000fe4000480709e */
[----:B------:R-:W0:Y:S01]  /*5d10*/  MUFU.EX2 R183, R183 ;  /* 0x000000b700b77308 */ /* 0x000e220000000800 */
[----:B--2---:R-:W-:-:S07]  /*5d20*/  FADD.FTZ R5, R182, R5 ;  /* 0x00000005b6057221 */ /* 0x004fce0000010000 */
[----:B------:R-:W2:Y:S01]  /*5d30*/  MUFU.EX2 R185, R185 ;  /* 0x000000b900b97308 */ /* 0x000ea20000000800 */
[----:B---3--:R-:W-:-:S07]  /*5d40*/  FADD.FTZ R4, R184, R4 ;  /* 0x00000004b8047221 */ /* 0x008fce0000010000 */
        /* <DEDUP_REMOVED lines=9> */
[----:B0-----:R-:W-:-:S07]  /*5de0*/  FADD.FTZ R4, R188, R4 ;  /* 0x00000004bc047221 */ /* 0x001fce0000010000 */
[----:B------:R-:W0:Y:S01]  /*5df0*/  MUFU.EX2 R190, R190 ;  /* 0x000000be00be7308 */ /* 0x000e220000000800 */
[----:B--2---:R-:W-:-:S07]  /*5e00*/  FADD.FTZ R5, R187, R5 ;  /* 0x00000005bb057221 */ /* 0x004fce0000010000 */
[----:B------:R-:W2:Y:S01]  /*5e10*/  MUFU.EX2 R192, R192 ;  /* 0x000000c000c07308 */ /* 0x000ea20000000800 */
[----:B---3--:R-:W-:-:S01]  /*5e20*/  FADD.FTZ R4, R189, R4 ;  /* 0x00000004bd047221 */ /* 0x008fc20000010000 */
[----:B------:R-:W-:-:S04]  /*5e30*/  F2FP.SATFINITE.E4M3.F32.PACK_AB_MERGE_C R188, R189, R188, RZ ;  /* 0x000000bcbdbc723e */ /* 0x000fc800048070ff */
[----:B------:R-:W-:Y:S02]  /*5e40*/  F2FP.SATFINITE.E4M3.F32.PACK_AB_MERGE_C R160, R185, R184, R188 ;  /* 0x000000b8b9a0723e */ /* 0x000fe400048070bc */
        /* <DEDUP_REMOVED lines=13> */
[----:B---3--:R-:W-:-:S07]  /*5f20*/  FADD.FTZ R4, R196, R4 ;  /* 0x00000004c4047221 */ /* 0x008fce0000010000 */
[----:B------:R-:W3:Y:S01]  /*5f30*/  MUFU.EX2 R198, R198 ;  /* 0x000000c600c67308 */ /* 0x000ee20000000800 */
[----:B0-----:R-:W-:-:S07]  /*5f40*/  FADD.FTZ R5, R195, R5 ;  /* 0x00000005c3057221 */ /* 0x001fce0000010000 */
[----:B------:R-:W0:Y:S01]  /*5f50*/  MUFU.EX2 R200, R200 ;  /* 0x000000c800c87308 */ /* 0x000e220000000800 */
[----:B--2---:R-:W-:-:S01]  /*5f60*/  FADD.FTZ R4, R197, R4 ;  /* 0x00000004c5047221 */ /* 0x004fc20000010000 */
[----:B------:R-:W-:-:S04]  /*5f70*/  F2FP.SATFINITE.E4M3.F32.PACK_AB_MERGE_C R196, R197, R196, RZ ;  /* 0x000000c4c5c4723e */ /* 0x000fc800048070ff */
[----:B------:R-:W-:Y:S02]  /*5f80*/  F2FP.SATFINITE.E4M3.F32.PACK_AB_MERGE_C R162, R193, R192, R196 ;  /* 0x000000c0c1a2723e */ /* 0x000fe400048070c4 */
        /* <DEDUP_REMOVED lines=39> */
[----:B------:R-:W-:Y:S01]  /*6200*/  F2FP.SATFINITE.E4M3.F32.PACK_AB_MERGE_C R166, R209, R208, R7 ;  /* 0x000000d0d1a6723e */ /* 0x000fe20004807007 */
[----:B0-----:R-:W-:-:S01]  /*6210*/  FADD.FTZ R5, R214, R5 ;  /* 0x00000005d6057221 */ /* 0x001fc20000010000 */
[----:B--2---:R-:W-:-:S03]  /*6220*/  F2FP.SATFINITE.E4M3.F32.PACK_AB_MERGE_C R167, R10, R214, RZ ;  /* 0x000000d60aa7723e */ /* 0x004fc600048070ff */
[----:B------:R-:W-:Y:S01]  /*6230*/  FADD.FTZ R5, R10, R5 ;  /* 0x000000050a057221 */ /* 0x000fe20000010000 */
[----:B------:R-:W-:Y:S01]  /*6240*/  F2FP.SATFINITE.E4M3.F32.PACK_AB_MERGE_C R167, R211, R210, R167 ;  /* 0x000000d2d3a7723e */ /* 0x000fe200048070a7 */
[----:B------:R-:W-:Y:S06]  /*6250*/  @!P0 BRA `(.L_x_232) ;  /* 0x0000000000048947 */ /* 0x000fec0003800000 */
[----:B------:R-:W-:Y:S01]  /*6260*/  BPT.TRAP 0x1 ;  /* 0x000000040000795c */ /* 0x000fe20000300000 */
.L_x_232:
[----:B------:R-:W-:-:S04]  /*6270*/  IMAD.U32 R6, RZ, RZ, UR56 ;  /* 0x00000038ff067e24 */ /* 0x000fc8000f8e00ff */
[----:B------:R0:W2:Y:S01]  /*6280*/  SYNCS.PHASECHK.TRANS64.TRYWAIT P1, [UR50+0x38850], R6 ;  /* 0x03885006ff0075a7 */ /* 0x0000a20008020172 */
[----:B------:R-:W-:Y:S05]  /*6290*/  @!P0 BRA `(.L_x_233) ;  /* 0x0000000000048947 */ /* 0x000fea0003800000 */
[----:B------:R-:W-:Y:S01]  /*62a0*/  BPT.TRAP 0x1 ;  /* 0x000000040000795c */ /* 0x000fe20000300000 */
.L_x_233:
[----:B0-----:R-:W-:Y:S01]  /*62b0*/  VIADD R6, R11, 0x8 ;  /* 0x000000080b067836 */ /* 0x001fe20000000000 */
[----:B--2---:R-:W-:Y:S06]  /*62c0*/  @P1 BRA `(.L_x_234) ;  /* 0x00000000000c1947 */ /* 0x004fec0003800000 */
[----:B------:R-:W-:-:S04]  /*62d0*/  IMAD.U32 R7, RZ, RZ, UR56 ;  /* 0x00000038ff077e24 */ /* 0x000fc8000f8e00ff */
[----:B------:R-:W0:Y:S02]  /*62e0*/  SYNCS.PHASECHK.TRANS64.TRYWAIT P1, [UR50+0x38850], R7 ;  /* 0x03885007ff0075a7 */ /* 0x000e240008020172 */
[----:B0-----:R-:W-:Y:S05]  /*62f0*/  @!P1 BRA `(.L_x_235) ;  /* 0x000000e4000c9947 */ /* 0x001fea0003800000 */
.L_x_234:
        /* <DEDUP_REMOVED lines=27> */
.L_x_236:
[----:B------:R-:W-:Y:S01]  /*64b0*/  UIADD3 UR50, UR50, 0x38860, URZ ;  /* 0x0003886032327890 */ /* 0x000fe2000fffe03f */
[----:B------:R-:W-:Y:S01]  /*64c0*/  PLOP3.LUT P1, PT, PT, PT, UP0, 0x80, 0x0 ;  /* 0x000000000000781c */ /* 0x000fe20003f2f008 */
[----:B------:R-:W-:Y:S02]  /*64d0*/  IMAD.MOV.U32 R6, RZ, RZ, R9 ;  /* 0x000000ffff067224 */ /* 0x000fe400078e0009 */
[----:B------:R-:W-:Y:S01]  /*64e0*/  UPRMT UR50, UR51, 0x654, UR50 ;  /* 0x0000065433327896 */ /* 0x000fe20008000032 */
[----:B0-----:R-:W-:-:S08]  /*64f0*/  IMAD.MOV.U32 R8, RZ, RZ, R3 ;  /* 0x000000ffff087224 */ /* 0x001fd000078e0003 */
[----:B------:R-:W-:Y:S01]  /*6500*/  SYNCS.ARRIVE.TRANS64.RED.A1T0 RZ, [UR50], RZ ;  /* 0x000000ffffff79a7 */ /* 0x000fe20008100432 */
[----:B------:R-:W-:Y:S05]  /*6510*/  @P1 BRA `(.L_x_237) ;  /* 0xffffffdc005c1947 */ /* 0x000fea000383ffff */
.L_x_226:
[----:B------:R-:W-:Y:S01]  /*6520*/  ULDC.64 UR4, c[0x0][0x9a0] ;  /* 0x0002680000047ab9 */ /* 0x000fe20000000a00 */
[----:B------:R1:W-:Y:S08]  /*6530*/  BAR.ARV R0, 0x100 ;  /* 0x000400000000751d */ /* 0x0003f00000002000 */
[----:B------:R-:W-:Y:S06]  /*6540*/  BAR.ARV 0x8, 0x180 ;  /* 0x0206000000007b1d */ /* 0x000fec0000002000 */
[----:B------:R-:W-:-:S04]  /*6550*/  ISETP.NE.U32.AND P0, PT, RZ, UR4, PT ;  /* 0x00000004ff007c0c */ /* 0x000fc8000bf05070 */
[----:B------:R-:W-:-:S13]  /*6560*/  ISETP.NE.AND.EX P0, PT, RZ, UR5, PT, P0 ;  /* 0x00000005ff007c0c */ /* 0x000fda000bf05300 */
[----:B0-23--:R-:W0:Y:S08]  /*6570*/  @P0 LDC.64 R6, c[0x0][0x9c8] ;  /* 0x00027200ff060b82 */ /* 0x00de300000000a00 */
[----:B------:R-:W2:Y:S01]  /*6580*/  @P0 LDC.64 R10, c[0x0][0x9d0] ;  /* 0x00027400ff0a0b82 */ /* 0x000ea20000000a00 */
[C---:B0-----:R-:W-:Y:S02]  /*6590*/  @P0 IMAD R8, R6.reuse, UR37, RZ ;  /* 0x0000002506080c24 */ /* 0x041fe4000f8e02ff */
[----:B------:R-:W-:-:S04]  /*65a0*/  @P0 IMAD.WIDE.U32 R12, R6, UR36, RZ ;  /* 0x00000024060c0c25 */ /* 0x000fc8000f8e00ff */
[----:B------:R-:W-:Y:S02]  /*65b0*/  @P0 IMAD R7, R7, UR36, R8 ;  /* 0x0000002407070c24 */ /* 0x000fe4000f8e0208 */
[----:B------:R-:W-:Y:S02]  /*65c0*/  @P0 IMAD.MOV.U32 R6, RZ, RZ, R12 ;  /* 0x000000ffff060224 */ /* 0x000fe400078e000c */
[----:B------:R-:W-:Y:S02]  /*65d0*/  @P0 IMAD.IADD R7, R13, 0x1, R7 ;  /* 0x000000010d070824 */ /* 0x000fe400078e0207 */
[----:B--2---:R-:W-:-:S04]  /*65e0*/  @P0 IMAD.WIDE.U32 R6, R10, UR38, R6 ;  /* 0x000000260a060c25 */ /* 0x004fc8000f8e0006 */
[----:B------:R-:W-:Y:S01]  /*65f0*/  @P0 IMAD R11, R11, UR38, R7 ;  /* 0x000000260b0b0c24 */ /* 0x000fe2000f8e0207 */
[----:B------:R-:W-:Y:S01]  /*6600*/  @P0 LEA R10, P1, R6, UR4, 0x2 ;  /* 0x00000004060a0c11 */ /* 0x000fe2000f8210ff */
[----:B------:R-:W-:-:S03]  /*6610*/  IMAD.MOV.U32 R7, RZ, RZ, 0x3f800000 ;  /* 0x3f800000ff077424 */ /* 0x000fc600078e00ff */
[----:B------:R-:W-:-:S05]  /*6620*/  @P0 LEA.HI.X R11, R6, UR5, R11, 0x2, P1 ;  /* 0x00000005060b0c11 */ /* 0x000fca00088f140b */
[----:B------:R0:W2:Y:S01]  /*6630*/  @P0 LDG.E R7, desc[UR52][R10.64] ;  /* 0x000000340a070981 */ /* 0x0000a2000c1e1900 */
[----:B------:R-:W-:Y:S01]  /*6640*/  UIADD3 UR45, UR45, 0x1, URZ ;  /* 0x000000012d2d7890 */ /* 0x000fe2000fffe03f */
[----:B-1----:R-:W-:Y:S01]  /*6650*/  IMAD.MOV.U32 R0, RZ, RZ, -0x800000 ;  /* 0xff800000ff007424 */ /* 0x002fe200078e00ff */
[----:B------:R-:W-:Y:S01]  /*6660*/  UIADD3 UR47, UR47, 0x1, URZ ;  /* 0x000000012f2f7890 */ /* 0x000fe2000fffe03f */
[----:B------:R-:W1:Y:S01]  /*6670*/  SHFL.BFLY PT, R13, R4, 0x2, 0x1f ;  /* 0x0c401f00040d7f89 */ /* 0x000e6200000e0000 */
[----:B------:R-:W-:Y:S01]  /*6680*/  UISETP.NE.AND UP0, UPT, UR45, 0x2, UPT ;  /* 0x000000022d00788c */ /* 0x000fe2000bf05270 */
[----:B------:R-:W-:Y:S02]  /*6690*/  IMAD.MOV.U32 R173, RZ, RZ, -0x800000 ;  /* 0xff800000ffad7424 */ /* 0x000fe400078e00ff */
[----:B------:R-:W3:Y:S01]  /*66a0*/  SHFL.BFLY PT, R8, R5, 0x2, 0x1f ;  /* 0x0c401f0005087f89 */ /* 0x000ee200000e0000 */
[----:B------:R-:W-:Y:S02]  /*66b0*/  USEL UR4, URZ, 0x1, UP0 ;  /* 0x000000013f047887 */ /* 0x000fe40008000000 */
[----:B------:R-:W-:-:S02]  /*66c0*/  USEL UR45, UR45, URZ, UP0 ;  /* 0x0000003f2d2d7287 */ /* 0x000fc40008000000 */
[----:B------:R-:W-:Y:S01]  /*66d0*/  ULOP3.LUT UR46, UR46, UR4, URZ, 0x3c, !UPT ;  /* 0x000000042e2e7292 */ /* 0x000fe2000f8e3c3f */
[----:B-1----:R-:W-:Y:S01]  /*66e0*/  FADD.FTZ R13, R13, R4 ;  /* 0x000000040d0d7221 */ /* 0x002fe20000010000 */
[----:B------:R-:W-:Y:S02]  /*66f0*/  IMAD.U32 R4, RZ, RZ, UR41 ;  /* 0x00000029ff047e24 */ /* 0x000fe4000f8e00ff */
[----:B---3--:R-:W-:Y:S02]  /*6700*/  FADD.FTZ R8, R8, R5 ;  /* 0x0000000508087221 */ /* 0x008fe40000010000 */
[----:B------:R-:W1:Y:S04]  /*6710*/  SHFL.BFLY PT, R6, R13, 0x1, 0x1f ;  /* 0x0c201f000d067f89 */ /* 0x000e6800000e0000 */
[----:B------:R-:W3:Y:S01]  /*6720*/  SHFL.BFLY PT, R15, R8, 0x1, 0x1f ;  /* 0x0c201f00080f7f89 */ /* 0x000ee200000e0000 */
[----:B-1----:R-:W-:Y:S01]  /*6730*/  FADD.FTZ R12, R13, R6 ;  /* 0x000000060d0c7221 */ /* 0x002fe20000010000 */
[----:B------:R-:W-:-:S02]  /*6740*/  IMAD.MOV.U32 R6, RZ, RZ, RZ ;  /* 0x000000ffff067224 */ /* 0x000fc400078e00ff */
[----:B------:R-:W-:Y:S02]  /*6750*/  IMAD.U32 R13, RZ, RZ, UR41 ;  /* 0x00000029ff0d7e24 */ /* 0x000fe4000f8e00ff */
[C---:B------:R-:W-:Y:S01]  /*6760*/  FMUL.FTZ R14, R12.reuse, 0.00390625 ;  /* 0x3b8000000c0e7820 */ /* 0x040fe20000410000 */
[----:B------:R-:W-:Y:S01]  /*6770*/  FSETP.NE.FTZ.AND P0, PT, R12, RZ, PT ;  /* 0x000000ff0c00720b */ /* 0x000fe20003f15000 */
[----:B---3--:R-:W-:Y:S01]  /*6780*/  FADD.FTZ R15, R8, R15 ;  /* 0x0000000f080f7221 */ /* 0x008fe20000010000 */
[----:B------:R-:W-:Y:S02]  /*6790*/  IMAD.MOV.U32 R8, RZ, RZ, RZ ;  /* 0x000000ffff087224 */ /* 0x000fe400078e00ff */
[----:B------:R-:W-:Y:S01]  /*67a0*/  FSETP.NE.FTZ.AND P1, PT, R14, RZ, PT ;  /* 0x000000ff0e00720b */ /* 0x000fe20003f35000 */
[----:B0-----:R-:W-:-:S05]  /*67b0*/  FMUL.FTZ R11, R15, 0.00390625 ;  /* 0x3b8000000f0b7820 */ /* 0x001fca0000410000 */
[----:B------:R-:W-:-:S03]  /*67c0*/  FSETP.NE.FTZ.AND P2, PT, R11, RZ, PT ;  /* 0x000000ff0b00720b */ /* 0x000fc60003f55000 */
[----:B------:R-:W-:Y:S01]  /*67d0*/  @P0 MUFU.RCP R6, R12 ;  /* 0x0000000c00060308 */ /* 0x000fe20000001000 */
[----:B------:R-:W-:-:S03]  /*67e0*/  FSETP.NE.FTZ.AND P0, PT, R15, RZ, PT ;  /* 0x000000ff0f00720b */ /* 0x000fc60003f15000 */
[----:B------:R-:W-:-:S04]  /*67f0*/  @P1 FMUL.FTZ R4, R4, 0.69314718246459960938 ;  /* 0x3f31721804041820 */ /* 0x000fc80000410000 */
[----:B------:R-:W0:Y:S02]  /*6800*/  @P1 MUFU.LG2 R5, R14 ;  /* 0x0000000e00051308 */ /* 0x000e240000000c00 */
[----:B------:R-:W-:-:S06]  /*6810*/  @P2 FMUL.FTZ R13, R13, 0.69314718246459960938 ;  /* 0x3f3172180d0d2820 */ /* 0x000fcc0000410000 */
[----:B------:R-:W1:Y:S08]  /*6820*/  @P2 MUFU.LG2 R10, R11 ;  /* 0x0000000b000a2308 */ /* 0x000e700000000c00 */
[----:B------:R-:W3:Y:S01]  /*6830*/  @P0 MUFU.RCP R8, R15 ;  /* 0x0000000f00080308 */ /* 0x000ee20000001000 */
[----:B0-----:R-:W-:Y:S01]  /*6840*/  @P1 FMUL.FTZ R5, R5, 0.69314718246459960938 ;  /* 0x3f31721805051820 */ /* 0x001fe20000410000 */
[----:B------:R-:W-:-:S03]  /*6850*/  PLOP3.LUT P0, PT, PT, PT, PT, 0x8, 0x0 ;  /* 0x000000000000781c */ /* 0x000fc60003f0e170 */
[----:B------:R-:W-:Y:S01]  /*6860*/  @P1 FFMA.FTZ R0, R4, R3, R5 ;  /* 0x0000000304001223 */ /* 0x000fe20000010005 */
[----:B-1----:R-:W-:-:S04]  /*6870*/  @P2 FMUL.FTZ R10, R10, 0.69314718246459960938 ;  /* 0x3f3172180a0a2820 */ /* 0x002fc80000410000 */
[----:B------:R-:W-:Y:S01]  /*6880*/  @P2 FFMA.FTZ R173, R13, R9, R10 ;  /* 0x000000090dad2223 */ /* 0x000fe2000001000a */
[-C--:B--2---:R-:W-:Y:S01]  /*6890*/  FMUL.FTZ R4, R6, R7.reuse ;  /* 0x0000000706047220 */ /* 0x084fe20000410000 */
[----:B---3--:R-:W-:-:S03]  /*68a0*/  FMUL.FTZ R3, R8, R7 ;  /* 0x0000000708037220 */ /* 0x008fc60000410000 */
        /* <DEDUP_REMOVED lines=128> */
.L_x_213:
[----:B------:R-:W0:Y:S08]  /*70b0*/  S2UR UR4, SR_CgaCtaId ;  /* 0x00000000000479c3 */ /* 0x000e300000008800 */
[----:B------:R-:W-:Y:S01]  /*70c0*/  BAR.SYNC.DEFER_BLOCKING 0x5, 0x180 ;  /* 0x0146000000007b1d */ /* 0x000fe20000010000 */
[----:B------:R-:W-:-:S05]  /*70d0*/  UISETP.NE.AND UP0, UPT, UR44, URZ, UPT ;  /* 0x0000003f2c00728c */ /* 0x000fca000bf05270 */
[----:B------:R-:W-:Y:S01]  /*70e0*/  UMOV UR8, 0x400 ;  /* 0x0000040000087882 */ /* 0x000fe20000000000 */
[----:B------:R-:W-:Y:S05]  /*70f0*/  BSSY B0, `(.L_x_238) ;  /* 0x000061a000007945 */ /* 0x000fea0003800000 */
[----:B------:R-:W-:Y:S01]  /*7100*/  @!UP0 ULDC UR44, c[0x0][0xad4] ;  /* 0x0002b500002c8ab9 */ /* 0x000fe20000000800 */
[----:B0-----:R-:W-:-:S09]  /*7110*/  ULEA UR8, UR4, UR8, 0x18 ;  /* 0x0000000804087291 */ /* 0x001fd2000f8ec03f */
[----:B------:R-:W0:Y:S02]  /*7120*/  LDS.128 R4, [UR8+0x388d0] ;  /* 0x0388d008ff047984 */ /* 0x000e240008000c00 */
[----:B0-----:R-:W-:Y:S02]  /*7130*/  R2UR UR6, R5 ;  /* 0x00000000050672ca */ /* 0x001fe400000e0000 */
[----:B------:R-:W-:Y:S02]  /*7140*/  R2UR UR5, R6 ;  /* 0x00000000060572ca */ /* 0x000fe400000e0000 */
[----:B------:R-:W-:Y:S01]  /*7150*/  R2UR UR7, R7 ;  /* 0x00000000070772ca */ /* 0x000fe200000e0000 */
[----:B------:R-:W-:Y:S06]  /*7160*/  BAR.ARV 0x4, 0x180 ;  /* 0x0106000000007b1d */ /* 0x000fec0000002000 */
[----:B------:R-:W-:Y:S08]  /*7170*/  @P0 BRA `(.L_x_239) ;  /* 0x0000005000740947 */ /* 0x000ff00003800000 */
[----:B------:R-:W2:Y:S01]  /*7180*/  LDL R168, [R1+0x28] ;  /* 0x0000280001a87983 */ /* 0x000ea20000100800 */
[----:B------:R-:W-:Y:S01]  /*7190*/  ULDC.64 UR10, c[0x4][0x128] ;  /* 0x01004a00000a7ab9 */ /* 0x000fe20000000a00 */
[----:B------:R-:W0:Y:S01]  /*71a0*/  S2R R193, SR_TID.X ;  /* 0x0000000000c17919 */ /* 0x000e220000002100 */
[----:B------:R-:W1:Y:S01]  /*71b0*/  S2UR UR4, SR_SWINHI ;  /* 0x00000000000479c3 */ /* 0x000e620000002f00 */
[----:B------:R-:W-:Y:S01]  /*71c0*/  ULDC.64 UR16, c[0x0][0xc00] ;  /* 0x0003000000107ab9 */ /* 0x000fe20000000a00 */
[----:B------:R-:W-:Y:S01]  /*71d0*/  ULDC.64 UR12, c[0x0][0xc00] ;  /* 0x00030000000c7ab9 */ /* 0x000fe20000000a00 */
[----:B------:R-:W3:Y:S01]  /*71e0*/  LDL R194, [R1+0x24] ;  /* 0x0000240001c27983 */ /* 0x000ee20000100800 */
[----:B------:R-:W-:Y:S01]  /*71f0*/  ULDC.64 UR14, c[0x0][0xc08] ;  /* 0x00030200000e7ab9 */ /* 0x000fe20000000a00 */
[----:B------:R-:W-:Y:S01]  /*7200*/  ULDC UR9, c[0x0][0xbe8] ;  /* 0x0002fa0000097ab9 */ /* 0x000fe20000000800 */
[----:B0-----:R-:W-:-:S05]  /*7210*/  IMAD.SHL.U32 R3, R193, 0x4, RZ ;  /* 0x00000004c1037824 */ /* 0x001fca00078e00ff */
[----:B------:R-:W-:Y:S01]  /*7220*/  LOP3.LUT R3, R3, 0xc, RZ, 0xc0, !PT ;  /* 0x0000000c03037812 */ /* 0x000fe200078ec0ff */
[----:B------:R-:W-:Y:S03]  /*7230*/  BAR.SYNC.DEFER_BLOCKING 0x1, 0x100 ;  /* 0x0044000000007b1d */ /* 0x000fe60000010000 */
[----:B------:R-:W-:-:S05]  /*7240*/  IADD3 R4, P0, R3, UR10, RZ ;  /* 0x0000000a03047c10 */ /* 0x000fca000ff1e0ff */
[----:B------:R-:W-:-:S05]  /*7250*/  IMAD.X R5, RZ, RZ, UR11, P0 ;  /* 0x0000000bff057e24 */ /* 0x000fca00080e06ff */
[----:B------:R0:W4:Y:S01]  /*7260*/  LDG.E.CONSTANT R4, desc[UR52][R4.64] ;  /* 0x0000003404047981 */ /* 0x000122000c1e9900 */
[----:B------:R-:W-:Y:S01]  /*7270*/  LOP3.LUT P0, R3, R193, 0x3, RZ, 0xc0, !PT ;  /* 0x00000003c1037812 */ /* 0x000fe2000780c0ff */
[----:B------:R-:W-:Y:S01]  /*7280*/  UMOV UR10, UR8 ;  /* 0x00000008000a7c82 */ /* 0x000fe20008000000 */
[----:B-1----:R-:W-:Y:S02]  /*7290*/  UMOV UR11, UR4 ;  /* 0x00000004000b7c82 */ /* 0x002fe40008000000 */
[----:B------:R-:W-:-:S04]  /*72a0*/  ISETP.EQ.OR P0, PT, R3, 0x3, !P0 ;  /* 0x000000030300780c */ /* 0x000fc80004702670 */
        /* <DEDUP_REMOVED lines=13> */
[----:B------:R-:W-:Y:S01]  /*7380*/  SEL R31, R43, R42, P0 ;  /* 0x0000002a2b1f7207 */ /* 0x000fe20000000000 */
[----:B------:R-:W-:Y:S01]  /*7390*/  IMAD.MOV.U32 R42, RZ, RZ, 0x2 ;  /* 0x00000002ff2a7424 */ /* 0x000fe200078e00ff */
[----:B0-----:R-:W-:Y:S02]  /*73a0*/  SEL R5, R24, R25, P0 ;  /* 0x0000001918057207 */ /* 0x001fe40000000000 */
        /* <DEDUP_REMOVED lines=99> */
[----:B------:R-:W-:Y:S01]  /*79e0*/  SEL R106, R107, R106, P0 ;  /* 0x0000006a6b6a7207 */ /* 0x000fe20000000000 */
[----:B--2---:R-:W-:-:S03]  /*79f0*/  IMAD.WIDE R42, R168, R42, UR10 ;  /* 0x0000000aa82a7e25 */ /* 0x004fc6000f8e022a */
[----:B------:R-:W-:-:S04]  /*7a00*/  IADD3 R59, P4, R42, 0xc060, RZ ;  /* 0x0000c0602a3b7810 */ /* 0x000fc80007f9e0ff */
[----:B------:R-:W-:Y:S02]  /*7a10*/  LOP3.LUT R58, R59, 0x380, RZ, 0xc0, !PT ;  /* 0x000003803b3a7812 */ /* 0x000fe400078ec0ff */
[----:B------:R-:W-:Y:S02]  /*7a20*/  IADD3 R63, P3, R42, 0xc040, RZ ;  /* 0x0000c0402a3f7810 */ /* 0x000fe40007f7e0ff */
[----:B------:R-:W-:Y:S02]  /*7a30*/  SHF.R.U64 R58, R58, 0x3, RZ ;  /* 0x000000033a3a7819 */ /* 0x000fe400000012ff */
[----:B------:R-:W-:Y:S02]  /*7a40*/  IADD3 R67, P2, R42, 0xc020, RZ ;  /* 0x0000c0202a437810 */ /* 0x000fe40007f5e0ff */
[----:B------:R-:W-:Y:S01]  /*7a50*/  LOP3.LUT R58, R58, R59, RZ, 0x3c, !PT ;  /* 0x0000003b3a3a7212 */ /* 0x000fe200078e3cff */
[----:B------:R-:W-:Y:S01]  /*7a60*/  IMAD.X R59, RZ, RZ, R43, P4 ;  /* 0x000000ffff3b7224 */ /* 0x000fe200020e062b */
[----:B------:R-:W-:-:S02]  /*7a70*/  LOP3.LUT R62, R63, 0x380, RZ, 0xc0, !PT ;  /* 0x000003803f3e7812 */ /* 0x000fc400078ec0ff */
[----:B------:R-:W-:Y:S02]  /*7a80*/  IADD3 R83, P4, R42, 0x8020, RZ ;  /* 0x000080202a537810 */ /* 0x000fe40007f9e0ff */
[----:B------:R-:W-:Y:S02]  /*7a90*/  LOP3.LUT R66, R67, 0x380, RZ, 0xc0, !PT ;  /* 0x0000038043427812 */ /* 0x000fe400078ec0ff */
[----:B------:R-:W-:Y:S02]  /*7aa0*/  SHF.R.U64 R62, R62, 0x3, RZ ;  /* 0x000000033e3e7819 */ /* 0x000fe400000012ff */
[----:B------:R-:W-:Y:S02]  /*7ab0*/  LOP3.LUT R82, R83, 0x380, RZ, 0xc0, !PT ;  /* 0x0000038053527812 */ /* 0x000fe400078ec0ff */
[----:B------:R-:W-:Y:S02]  /*7ac0*/  SHF.R.U64 R66, R66, 0x3, RZ ;  /* 0x0000000342427819 */ /* 0x000fe400000012ff */
[----:B------:R-:W-:Y:S01]  /*7ad0*/  LOP3.LUT R62, R62, R63, RZ, 0x3c, !PT ;  /* 0x0000003f3e3e7212 */ /* 0x000fe200078e3cff */
[----:B------:R-:W-:Y:S01]  /*7ae0*/  IMAD.X R63, RZ, RZ, R43, P3 ;  /* 0x000000ffff3f7224 */ /* 0x000fe200018e062b */
[----:B------:R-:W-:-:S02]  /*7af0*/  SHF.R.U64 R82, R82, 0x3, RZ ;  /* 0x0000000352527819 */ /* 0x000fc400000012ff */
[----:B------:R-:W-:Y:S01]  /*7b00*/  LOP3.LUT R66, R66, R67, RZ, 0x3c, !PT ;  /* 0x0000004342427212 */ /* 0x000fe200078e3cff */
[--C-:B------:R-:W-:Y:S01]  /*7b10*/  IMAD.X R67, RZ, RZ, R43.reuse, P2 ;  /* 0x000000ffff437224 */ /* 0x100fe200010e062b */
[C---:B------:R-:W-:Y:S02]  /*7b20*/  IADD3 R79, P5, R42.reuse, 0x8040, RZ ;  /* 0x000080402a4f7810 */ /* 0x040fe40007fbe0ff */
[C---:B------:R-:W-:Y:S02]  /*7b30*/  IADD3 R87, P3, R42.reuse, 0x8000, RZ ;  /* 0x000080002a577810 */ /* 0x040fe40007f7e0ff */
[----:B------:R-:W-:Y:S02]  /*7b40*/  IADD3 R91, P2, R42, 0x4060, RZ ;  /* 0x000040602a5b7810 */ /* 0x000fe40007f5e0ff */
[----:B------:R-:W-:Y:S01]  /*7b50*/  LOP3.LUT R82, R82, R83, RZ, 0x3c, !PT ;  /* 0x0000005352527212 */ /* 0x000fe200078e3cff */
[----:B------:R-:W-:Y:S01]  /*7b60*/  IMAD.X R83, RZ, RZ, R43, P4 ;  /* 0x000000ffff537224 */ /* 0x000fe200020e062b */
[----:B------:R-:W-:-:S02]  /*7b70*/  LOP3.LUT R78, R79, 0x380, RZ, 0xc0, !PT ;  /* 0x000003804f4e7812 */ /* 0x000fc400078ec0ff */
[----:B------:R-:W-:Y:S02]  /*7b80*/  LOP3.LUT R86, R87, 0x380, RZ, 0xc0, !PT ;  /* 0x0000038057567812 */ /* 0x000fe400078ec0ff */
[C---:B------:R-:W-:Y:S02]  /*7b90*/  IADD3 R75, P6, R42.reuse, 0x8060, RZ ;  /* 0x000080602a4b7810 */ /* 0x040fe40007fde0ff */
[C---:B------:R-:W-:Y:S02]  /*7ba0*/  IADD3 R47, P4, R42.reuse, 0x40, RZ ;  /* 0x000000402a2f7810 */ /* 0x040fe40007f9e0ff */
[----:B------:R-:W-:Y:S02]  /*7bb0*/  LOP3.LUT R90, R91, 0x380, RZ, 0xc0, !PT ;  /* 0x000003805b5a7812 */ /* 0x000fe400078ec0ff */
[----:B------:R-:W-:Y:S02]  /*7bc0*/  IADD3 R71, P1, R42, 0xc000, RZ ;  /* 0x0000c0002a477810 */ /* 0x000fe40007f3e0ff */
[----:B------:R-:W-:-:S02]  /*7bd0*/  SHF.R.U64 R78, R78, 0x3, RZ ;  /* 0x000000034e4e7819 */ /* 0x000fc400000012ff */
[----:B------:R-:W-:Y:S02]  /*7be0*/  SHF.R.U64 R86, R86, 0x3, RZ ;  /* 0x0000000356567819 */ /* 0x000fe400000012ff */
[----:B------:R-:W-:Y:S02]  /*7bf0*/  LOP3.LUT R74, R75, 0x380, RZ, 0xc0, !PT ;  /* 0x000003804b4a7812 */ /* 0x000fe400078ec0ff */
[----:B------:R-:W-:Y:S02]  /*7c00*/  LOP3.LUT R46, R47, 0x380, RZ, 0xc0, !PT ;  /* 0x000003802f2e7812 */ /* 0x000fe400078ec0ff */
[----:B------:R-:W-:Y:S02]  /*7c10*/  SHF.R.U64 R90, R90, 0x3, RZ ;  /* 0x000000035a5a7819 */ /* 0x000fe400000012ff */
[----:B------:R-:W-:Y:S02]  /*7c20*/  LOP3.LUT R70, R71, 0x380, RZ, 0xc0, !PT ;  /* 0x0000038047467812 */ /* 0x000fe400078ec0ff */
[----:B------:R-:W-:Y:S01]  /*7c30*/  LOP3.LUT R78, R78, R79, RZ, 0x3c, !PT ;  /* 0x0000004f4e4e7212 */ /* 0x000fe200078e3cff */
[--C-:B------:R-:W-:Y:S01]  /*7c40*/  IMAD.X R79, RZ, RZ, R43.reuse, P5 ;  /* 0x000000ffff4f7224 */ /* 0x100fe200028e062b */
[----:B------:R-:W-:Y:S01]  /*7c50*/  LOP3.LUT R86, R86, R87, RZ, 0x3c, !PT ;  /* 0x0000005756567212 */ /* 0x000fe200078e3cff */
[----:B------:R-:W-:Y:S01]  /*7c60*/  IMAD.X R87, RZ, RZ, R43, P3 ;  /* 0x000000ffff577224 */ /* 0x000fe200018e062b */
[----:B------:R-:W-:-:S02]  /*7c70*/  SHF.R.U64 R74, R74, 0x3, RZ ;  /* 0x000000034a4a7819 */ /* 0x000fc400000012ff */
[----:B------:R-:W-:Y:S02]  /*7c80*/  SHF.R.U64 R46, R46, 0x3, RZ ;  /* 0x000000032e2e7819 */ /* 0x000fe400000012ff */
[----:B------:R-:W-:Y:S01]  /*7c90*/  LOP3.LUT R90, R90, R91, RZ, 0x3c, !PT ;  /* 0x0000005b5a5a7212 */ /* 0x000fe200078e3cff */
[----:B------:R-:W-:Y:S01]  /*7ca0*/  IMAD.X R91, RZ, RZ, R43, P2 ;  /* 0x000000ffff5b7224 */ /* 0x000fe200010e062b */
[C---:B------:R-:W-:Y:S02]  /*7cb0*/  IADD3 R103, P5, R42.reuse, 0x20, RZ ;  /* 0x000000202a677810 */ /* 0x040fe40007fbe0ff */
[----:B------:R-:W-:Y:S02]  /*7cc0*/  IADD3 R51, P3, R42, 0x4000, RZ ;  /* 0x000040002a337810 */ /* 0x000fe40007f7e0ff */
[----:B------:R-:W-:Y:S02]  /*7cd0*/  SHF.R.U64 R70, R70, 0x3, RZ ;  /* 0x0000000346467819 */ /* 0x000fe400000012ff */
[----:B------:R-:W-:-:S02]  /*7ce0*/  IADD3 R55, P2, R42, 0x60, RZ ;  /* 0x000000602a377810 */ /* 0x000fc40007f5e0ff */
[----:B------:R-:W-:Y:S01]  /*7cf0*/  LOP3.LUT R74, R74, R75, RZ, 0x3c, !PT ;  /* 0x0000004b4a4a7212 */ /* 0x000fe200078e3cff */
[----:B------:R-:W-:Y:S01]  /*7d00*/  IMAD.X R75, RZ, RZ, R43, P6 ;  /* 0x000000ffff4b7224 */ /* 0x000fe200030e062b */
[----:B------:R-:W-:Y:S02]  /*7d10*/  LOP3.LUT R46, R46, R47, RZ, 0x3c, !PT ;  /* 0x0000002f2e2e7212 */ /* 0x000fe400078e3cff */
[----:B------:R-:W-:Y:S02]  /*7d20*/  LOP3.LUT R102, R103, 0x380, RZ, 0xc0, !PT ;  /* 0x0000038067667812 */ /* 0x000fe400078ec0ff */
[----:B------:R-:W-:Y:S02]  /*7d30*/  LOP3.LUT R50, R51, 0x380, RZ, 0xc0, !PT ;  /* 0x0000038033327812 */ /* 0x000fe400078ec0ff */
[C---:B------:R-:W-:Y:S02]  /*7d40*/  LOP3.LUT R47, R42.reuse, 0x380, RZ, 0xc0, !PT ;  /* 0x000003802a2f7812 */ /* 0x040fe400078ec0ff */
[----:B------:R-:W-:-:S02]  /*7d50*/  IADD3 R99, P6, R42, 0x4020, RZ ;  /* 0x000040202a637810 */ /* 0x000fc40007fde0ff */
[----:B------:R-:W-:Y:S01]  /*7d60*/  LOP3.LUT R70, R70, R71, RZ, 0x3c, !PT ;  /* 0x0000004746467212 */ /* 0x000fe200078e3cff */
[----:B------:R-:W-:Y:S01]  /*7d70*/  IMAD.X R71, RZ, RZ, R43, P1 ;  /* 0x000000ffff477224 */ /* 0x000fe200008e062b */
[----:B------:R-:W-:Y:S02]  /*7d80*/  LOP3.LUT R54, R55, 0x380, RZ, 0xc0, !PT ;  /* 0x0000038037367812 */ /* 0x000fe400078ec0ff */
[----:B------:R-:W-:Y:S02]  /*7d90*/  IADD3 R95, P1, R42, 0x4040, RZ ;  /* 0x000040402a5f7810 */ /* 0x000fe40007f3e0ff */
[----:B------:R-:W-:Y:S02]  /*7da0*/  SHF.R.U64 R102, R102, 0x3, RZ ;  /* 0x0000000366667819 */ /* 0x000fe400000012ff */
[----:B------:R-:W-:Y:S02]  /*7db0*/  SHF.R.U64 R50, R50, 0x3, RZ ;  /* 0x0000000332327819 */ /* 0x000fe400000012ff */
[----:B------:R-:W-:-:S02]  /*7dc0*/  SHF.R.U64 R47, R47, 0x3, RZ ;  /* 0x000000032f2f7819 */ /* 0x000fc400000012ff */
[----:B------:R-:W-:Y:S02]  /*7dd0*/  LOP3.LUT R98, R99, 0x380, RZ, 0xc0, !PT ;  /* 0x0000038063627812 */ /* 0x000fe400078ec0ff */
[----:B------:R-:W-:Y:S02]  /*7de0*/  SHF.R.U64 R54, R54, 0x3, RZ ;  /* 0x0000000336367819 */ /* 0x000fe400000012ff */
[----:B------:R-:W-:Y:S02]  /*7df0*/  SEL R168, R126, R127, P0 ;  /* 0x0000007f7ea87207 */ /* 0x000fe40000000000 */
[----:B------:R-:W-:Y:S02]  /*7e00*/  LOP3.LUT R94, R95, 0x380, RZ, 0xc0, !PT ;  /* 0x000003805f5e7812 */ /* 0x000fe400078ec0ff */
[----:B------:R-:W-:Y:S01]  /*7e10*/  LOP3.LUT R102, R102, R103, RZ, 0x3c, !PT ;  /* 0x0000006766667212 */ /* 0x000fe200078e3cff */
[--C-:B------:R-:W-:Y:S01]  /*7e20*/  IMAD.X R103, RZ, RZ, R43.reuse, P5 ;  /* 0x000000ffff677224 */ /* 0x100fe200028e062b */
[----:B------:R-:W-:Y:S01]  /*7e30*/  LOP3.LUT R50, R50, R51, RZ, 0x3c, !PT ;  /* 0x0000003332327212 */ /* 0x000fe200078e3cff */
[----:B------:R-:W-:Y:S01]  /*7e40*/  IMAD.X R51, RZ, RZ, R43, P3 ;  /* 0x000000ffff337224 */ /* 0x000fe200018e062b */
[----:B------:R-:W-:-:S02]  /*7e50*/  MOV R187, R78 ;  /* 0x0000004e00bb7202 */ /* 0x000fc40000000f00 */
[----:B------:R-:W-:Y:S01]  /*7e60*/  LOP3.LUT R42, R47, R42, RZ, 0x3c, !PT ;  /* 0x0000002a2f2a7212 */ /* 0x000fe200078e3cff */
[--C-:B------:R-:W-:Y:S01]  /*7e70*/  IMAD.X R47, RZ, RZ, R43.reuse, P4 ;  /* 0x000000ffff2f7224 */ /* 0x100fe200020e062b */
[----:B------:R-:W-:Y:S02]  /*7e80*/  SHF.R.U64 R98, R98, 0x3, RZ ;  /* 0x0000000362627819 */ /* 0x000fe400000012ff */
[----:B----4-:R-:W-:Y:S02]  /*7e90*/  LOP3.LUT R79, R4, 0x2, RZ, 0x3c, !PT ;  /* 0x00000002044f7812 */ /* 0x010fe400078e3cff */
[----:B------:R-:W-:Y:S01]  /*7ea0*/  LOP3.LUT R54, R54, R55, RZ, 0x3c, !PT ;  /* 0x0000003736367212 */ /* 0x000fe200078e3cff */
[----:B------:R-:W-:Y:S01]  /*7eb0*/  IMAD.X R55, RZ, RZ, R43, P2 ;  /* 0x000000ffff377224 */ /* 0x000fe200010e062b */
[----:B------:R-:W-:Y:S02]  /*7ec0*/  SHF.R.U64 R94, R94, 0x3, RZ ;  /* 0x000000035e5e7819 */ /* 0x000fe400000012ff */
[----:B------:R-:W-:-:S02]  /*7ed0*/  MOV R190, R66 ;  /* 0x0000004200be7202 */ /* 0x000fc40000000f00 */
[----:B------:R-:W-:Y:S01]  /*7ee0*/  SEL R122, R123, R122, P0 ;  /* 0x0000007a7b7a7207 */ /* 0x000fe20000000000 */
[----:B------:R-:W-:Y:S01]  /*7ef0*/  SHFL.IDX PT, R66, R168, R4, 0x1c1f ;  /* 0x001c1f04a8427589 */ /* 0x000fe200000e0000 */
[----:B------:R-:W-:Y:S01]  /*7f00*/  LOP3.LUT R98, R98, R99, RZ, 0x3c, !PT ;  /* 0x0000006362627212 */ /* 0x000fe200078e3cff */
[----:B------:R-:W-:Y:S01]  /*7f10*/  IMAD.X R99, RZ, RZ, R43, P6 ;  /* 0x000000ffff637224 */ /* 0x000fe200030e062b */
[----:B------:R-:W-:Y:S01]  /*7f20*/  MOV R64, R42 ;  /* 0x0000002a00407202 */ /* 0x000fe20000000f00 */
[----:B------:R-:W-:Y:S01]  /*7f30*/  SHFL.IDX PT, R168, R88, R79, 0x1c1f ;  /* 0x001c1f4f58a87589 */ /* 0x000fe200000e0000 */
[----:B------:R-:W-:Y:S02]  /*7f40*/  SEL R126, R127, R126, P0 ;  /* 0x0000007e7f7e7207 */ /* 0x000fe40000000000 */
[----:B------:R-:W-:Y:S01]  /*7f50*/  SEL R170, R134, R135, P0 ;  /* 0x0000008786aa7207 */ /* 0x000fe20000000000 */
[----:B------:R-:W-:Y:S01]  /*7f60*/  SHFL.IDX PT, R42, R10, R4, 0x1c1f ;  /* 0x001c1f040a2a7589 */ /* 0x000fe200000e0000 */
[----:B------:R-:W-:-:S02]  /*7f70*/  SEL R107, R135, R134, P0 ;  /* 0x00000086876b7207 */ /* 0x000fc40000000000 */
[----:B------:R-:W-:Y:S01]  /*7f80*/  SEL R171, R142, R143, P0 ;  /* 0x0000008f8eab7207 */ /* 0x000fe20000000000 */
[----:B------:R-:W-:Y:S01]  /*7f90*/  SHFL.IDX PT, R93, R93, R4, 0x1c1f ;  /* 0x001c1f045d5d7589 */ /* 0x000fe200000e0000 */
[----:B------:R-:W-:Y:S02]  /*7fa0*/  SEL R123, R143, R142, P0 ;  /* 0x0000008e8f7b7207 */ /* 0x000fe40000000000 */
[----:B------:R-:W-:Y:S01]  /*7fb0*/  SEL R172, R150, R151, P0 ;  /* 0x0000009796ac7207 */ /* 0x000fe20000000000 */
[----:B------:R-:W-:Y:S01]  /*7fc0*/  SHFL.IDX PT, R143, R81, R4, 0x1c1f ;  /* 0x001c1f04518f7589 */ /* 0x000fe200000e0000 */
[----:B------:R-:W-:Y:S02]  /*7fd0*/  MOV R188, R74 ;  /* 0x0000004a00bc7202 */ /* 0x000fe40000000f00 */
[----:B------:R-:W-:Y:S01]  /*7fe0*/  MOV R68, R102 ;  /* 0x0000006600447202 */ /* 0x000fe20000000f00 */
[----:B------:R-:W-:Y:S01]  /*7ff0*/  SHFL.IDX PT, R10, R115, R4, 0x1c1f ;  /* 0x001c1f04730a7589 */ /* 0x000fe200000e0000 */
[----:B------:R-:W-:-:S02]  /*8000*/  MOV R180, R50 ;  /* 0x0000003200b47202 */ /* 0x000fc40000000f00 */
[----:B------:R-:W-:Y:S01]  /*8010*/  SEL R127, R130, R131, P0 ;  /* 0x00000083827f7207 */ /* 0x000fe20000000000 */
[----:B------:R-:W-:Y:S01]  /*8020*/  SHFL.IDX PT, R51, R5, R4, 0x1c1f ;  /* 0x001c1f0405337589 */ /* 0x000fe200000e0000 */
[----:B------:R-:W-:Y:S02]  /*8030*/  SEL R135, R138, R139, P0 ;  /* 0x0000008b8a877207 */ /* 0x000fe40000000000 */
[----:B------:R-:W-:Y:S01]  /*8040*/  MOV R185, R86 ;  /* 0x0000005600b97202 */ /* 0x000fe20000000f00 */
[----:B------:R-:W-:Y:S01]  /*8050*/  SHFL.IDX PT, R102, R11, R4, 0x1c1f ;  /* 0x001c1f040b667589 */ /* 0x000fe200000e0000 */
[----:B------:R-:W-:Y:S02]  /*8060*/  MOV R75, R46 ;  /* 0x0000002e004b7202 */ /* 0x000fe40000000f00 */
[----:B------:R-:W-:Y:S01]  /*8070*/  SEL R169, R151, R150, P0 ;  /* 0x0000009697a97207 */ /* 0x000fe20000000000 */
[----:B------:R-:W-:Y:S01]  /*8080*/  SHFL.IDX PT, R103, R48, R79, 0x1c1f ;  /* 0x001c1f4f30677589 */ /* 0x000fe200000e0000 */
[----:B------:R-:W-:Y:S01]  /*8090*/  LOP3.LUT R94, R94, R95, RZ, 0x3c, !PT ;  /* 0x0000005f5e5e7212 */ /* 0x000fe200078e3cff */
[----:B------:R-:W-:Y:S01]  /*80a0*/  IMAD.X R95, RZ, RZ, R43, P1 ;  /* 0x000000ffff5f7224 */ /* 0x000fe200008e062b */
[----:B------:R-:W-:Y:S01]  /*80b0*/  MOV R179, R54 ;  /* 0x0000003600b37202 */ /* 0x000fe20000000f00 */
[----:B------:R-:W0:Y:S01]  /*80c0*/  SHFL.IDX PT, R88, R26, R79, 0x1c1f ;  /* 0x001c1f4f1a587589 */ /* 0x000e2200000e0000 */
[----:B------:R-:W-:-:S03]  /*80d0*/  MOV R186, R82 ;  /* 0x0000005200ba7202 */ /* 0x000fc60000000f00 */
[----:B------:R-:W-:Y:S01]  /*80e0*/  SHFL.IDX PT, R50, R6, R4, 0x1c1f ;  /* 0x001c1f0406327589 */ /* 0x000fe200000e0000 */
[----:B------:R-:W-:-:S03]  /*80f0*/  MOV R192, R58 ;  /* 0x0000003a00c07202 */ /* 0x000fc60000000f00 */
[----:B------:R-:W-:Y:S01]  /*8100*/  SHFL.IDX PT, R46, R8, R4, 0x1c1f ;  /* 0x001c1f04082e7589 */ /* 0x000fe200000e0000 */
[----:B------:R-:W-:-:S03]  /*8110*/  SEL R131, R131, R130, P0 ;  /* 0x0000008283837207 */ /* 0x000fc60000000000 */
[----:B------:R-:W-:Y:S01]  /*8120*/  SHFL.IDX PT, R86, R20, R4, 0x1c1f ;  /* 0x001c1f0414567589 */ /* 0x000fe200000e0000 */
[----:B------:R-:W-:-:S03]  /*8130*/  SEL R139, R139, R138, P0 ;  /* 0x0000008a8b8b7207 */ /* 0x000fc60000000000 */
[----:B------:R-:W-:Y:S01]  /*8140*/  SHFL.IDX PT, R5, R57, R4, 0x1c1f ;  /* 0x001c1f0439057589 */ /* 0x000fe200000e0000 */
[----:B------:R-:W-:-:S03]  /*8150*/  MOV R182, R98 ;  /* 0x0000006200b67202 */ /* 0x000fc60000000f00 */
[----:B------:R-:W-:Y:S04]  /*8160*/  SHFL.IDX PT, R97, R97, R4, 0x1c1f ;  /* 0x001c1f0461617589 */ /* 0x000fe800000e0000 */
[----:B------:R-:W-:Y:S04]  /*8170*/  SHFL.IDX PT, R105, R105, R4, 0x1c1f ;  /* 0x001c1f0469697589 */ /* 0x000fe800000e0000 */
[----:B------:R-:W-:Y:S04]  /*8180*/  SHFL.IDX PT, R87, R65, R79, 0x1c1f ;  /* 0x001c1f4f41577589 */ /* 0x000fe800000e0000 */
[----:B------:R-:W1:Y:S04]  /*8190*/  SHFL.IDX PT, R115, R34, R79, 0x1c1f ;  /* 0x001c1f4f22737589 */ /* 0x000e6800000e0000 */
[----:B------:R-:W2:Y:S01]  /*81a0*/  SHFL.IDX PT, R81, R31, R79, 0x1c1f ;  /* 0x001c1f4f1f517589 */ /* 0x000ea200000e0000 */
[----:B------:R-:W-:-:S03]  /*81b0*/  MOV R191, R62 ;  /* 0x0000003e00bf7202 */ /* 0x000fc60000000f00 */
[----:B------:R-:W-:Y:S04]  /*81c0*/  SHFL.IDX PT, R11, R12, R4, 0x1c1f ;  /* 0x001c1f040c0b7589 */ /* 0x000fe800000e0000 */
[----:B------:R-:W-:Y:S04]  /*81d0*/  SHFL.IDX PT, R15, R15, R4, 0x1c1f ;  /* 0x001c1f040f0f7589 */ /* 0x000fe800000e0000 */
[----:B------:R-:W-:Y:S04]  /*81e0*/  SHFL.IDX PT, R6, R49, R4, 0x1c1f ;  /* 0x001c1f0431067589 */ /* 0x000fe800000e0000 */
[----:B------:R-:W-:Y:S04]  /*81f0*/  SHFL.IDX PT, R8, R53, R4, 0x1c1f ;  /* 0x001c1f0435087589 */ /* 0x000fe800000e0000 */
[----:B------:R-:W-:Y:S04]  /*8200*/  SHFL.IDX PT, R150, R85, R4, 0x1c1f ;  /* 0x001c1f0455967589 */ /* 0x000fe800000e0000 */
[----:B------:R-:W4:Y:S04]  /*8210*/  SHFL.IDX PT, R57, R52, R79, 0x1c1f ;  /* 0x001c1f4f34397589 */ /* 0x000f2800000e0000 */
[----:B------:R-:W5:Y:S04]  /*8220*/  SHFL.IDX PT, R55, R60, R79, 0x1c1f ;  /* 0x001c1f4f3c377589 */ /* 0x000f6800000e0000 */
        /* <DEDUP_REMOVED lines=8> */
[----:B------:R-:W3:Y:S04]  /*82b0*/  SHFL.IDX PT, R178, R178, R79, 0x1c1f ;  /* 0x001c1f4fb2b27589 */ /* 0x000ee800000e0000 */
[----:B------:R-:W-:Y:S04]  /*82c0*/  SHFL.IDX PT, R175, R175, R79, 0x1c1f ;  /* 0x001c1f4fafaf7589 */ /* 0x000fe800000e0000 */
[----:B------:R-:W-:Y:S04]  /*82d0*/  SHFL.IDX PT, R52, R13, R79, 0x1c1f ;  /* 0x001c1f4f0d347589 */ /* 0x000fe800000e0000 */
[----:B------:R-:W-:Y:S04]  /*82e0*/  SHFL.IDX PT, R76, R76, R79, 0x1c1f ;  /* 0x001c1f4f4c4c7589 */ /* 0x000fe800000e0000 */
[----:B------:R-:W-:Y:S04]  /*82f0*/  SHFL.IDX PT, R48, R84, R79, 0x1c1f ;  /* 0x001c1f4f54307589 */ /* 0x000fe800000e0000 */
[----:B------:R-:W3:Y:S04]  /*8300*/  SHFL.IDX PT, R85, R30, R79, 0x1c1f ;  /* 0x001c1f4f1e557589 */ /* 0x000ee800000e0000 */
[----:B------:R-:W3:Y:S04]  /*8310*/  SHFL.IDX PT, R80, R35, R79, 0x1c1f ;  /* 0x001c1f4f23507589 */ /* 0x000ee800000e0000 */
        /* <DEDUP_REMOVED lines=46> */
[----:B------:R-:W3:Y:S04]  /*8600*/  SHFL.IDX PT, R65, R104, R79, 0x1c1f ;  /* 0x001c1f4f68417589 */ /* 0x000ee800000e0000 */
[----:B------:R-:W3:Y:S04]  /*8610*/  SHFL.IDX PT, R140, R118, R79, 0x1c1f ;  /* 0x001c1f4f768c7589 */ /* 0x000ee800000e0000 */
[----:B------:R-:W-:Y:S04]  /*8620*/  SHFL.IDX PT, R44, R92, R79, 0x1c1f ;  /* 0x001c1f4f5c2c7589 */ /* 0x000fe800000e0000 */
[----:B------:R-:W-:Y:S04]  /*8630*/  SHFL.IDX PT, R62, R112, R79, 0x1c1f ;  /* 0x001c1f4f703e7589 */ /* 0x000fe800000e0000 */
[----:B------:R0:W-:Y:S04]  /*8640*/  SHFL.IDX PT, R4, R124, R79, 0x1c1f ;  /* 0x001c1f4f7c047589 */ /* 0x0001e800000e0000 */
[----:B------:R-:W-:Y:S04]  /*8650*/  SHFL.IDX PT, R60, R120, R79, 0x1c1f ;  /* 0x001c1f4f783c7589 */ /* 0x000fe800000e0000 */
[----:B------:R-:W-:Y:S04]  /*8660*/  SHFL.IDX PT, R145, R136, R79, 0x1c1f ;  /* 0x001c1f4f88917589 */ /* 0x000fe800000e0000 */
[----:B------:R-:W3:Y:S04]  /*8670*/  SHFL.IDX PT, R31, R153, R79, 0x1c1f ;  /* 0x001c1f4f991f7589 */ /* 0x000ee800000e0000 */
[----:B------:R-:W3:Y:S04]  /*8680*/  SHFL.IDX PT, R63, R108, R79, 0x1c1f ;  /* 0x001c1f4f6c3f7589 */ /* 0x000ee800000e0000 */
[----:B------:R1:W3:Y:S01]  /*8690*/  SHFL.IDX PT, R136, R122, R79, 0x1c1f ;  /* 0x001c1f4f7a887589 */ /* 0x0002e200000e0000 */
[----:B------:R-:W-:-:S03]  /*86a0*/  MOV R189, R70 ;  /* 0x0000004600bd7202 */ /* 0x000fc60000000f00 */
[----:B------:R-:W3:Y:S04]  /*86b0*/  SHFL.IDX PT, R84, R38, R79, 0x1c1f ;  /* 0x001c1f4f26547589 */ /* 0x000ee800000e0000 */
[----:B------:R-:W3:Y:S04]  /*86c0*/  SHFL.IDX PT, R39, R39, R79, 0x1c1f ;  /* 0x001c1f4f27277589 */ /* 0x000ee800000e0000 */
[----:B------:R-:W3:Y:S04]  /*86d0*/  SHFL.IDX PT, R38, R125, R79, 0x1c1f ;  /* 0x001c1f4f7d267589 */ /* 0x000ee800000e0000 */
[----:B------:R-:W3:Y:S01]  /*86e0*/  SHFL.IDX PT, R41, R96, R79, 0x1c1f ;  /* 0x001c1f4f60297589 */ /* 0x000ee200000e0000 */
[----:B------:R-:W-:-:S03]  /*86f0*/  MOV R184, R90 ;  /* 0x0000005a00b87202 */ /* 0x000fc60000000f00 */
[----:B------:R-:W3:Y:S04]  /*8700*/  SHFL.IDX PT, R67, R100, R79, 0x1c1f ;  /* 0x001c1f4f64437589 */ /* 0x000ee800000e0000 */
[----:B------:R-:W3:Y:S04]  /*8710*/  SHFL.IDX PT, R71, R126, R79, 0x1c1f ;  /* 0x001c1f4f7e477589 */ /* 0x000ee800000e0000 */
[----:B------:R-:W3:Y:S04]  /*8720*/  SHFL.IDX PT, R174, R174, R79, 0x1c1f ;  /* 0x001c1f4faeae7589 */ /* 0x000ee800000e0000 */
[----:B------:R-:W-:Y:S04]  /*8730*/  SHFL.IDX PT, R135, R128, R79, 0x1c1f ;  /* 0x001c1f4f80877589 */ /* 0x000fe800000e0000 */
[----:B------:R-:W3:Y:S04]  /*8740*/  SHFL.IDX PT, R90, R117, R79, 0x1c1f ;  /* 0x001c1f4f755a7589 */ /* 0x000ee800000e0000 */
[----:B------:R-:W3:Y:S01]  /*8750*/  SHFL.IDX PT, R70, R132, R79, 0x1c1f ;  /* 0x001c1f4f84467589 */ /* 0x000ee200000e0000 */
[----:B0-----:R-:W-:-:S03]  /*8760*/  SEL R124, R93, R88, P0 ;  /* 0x000000585d7c7207 */ /* 0x001fc60000000000 */
[----:B------:R-:W-:Y:S01]  /*8770*/  SHFL.IDX PT, R132, R77, R79, 0x1c1f ;  /* 0x001c1f4f4d847589 */ /* 0x000fe200000e0000 */
[----:B-1----:R-:W-:-:S03]  /*8780*/  SEL R122, R88, R93, P0 ;  /* 0x0000005d587a7207 */ /* 0x002fc60000000000 */
[----:B------:R-:W-:Y:S01]  /*8790*/  SHFL.IDX PT, R56, R56, R79, 0x1c1f ;  /* 0x001c1f4f38387589 */ /* 0x000fe200000e0000 */
[----:B------:R-:W-:-:S03]  /*87a0*/  SEL R104, R102, R103, P0 ;  /* 0x0000006766687207 */ /* 0x000fc60000000000 */
[----:B------:R-:W0:Y:S01]  /*87b0*/  SHFL.IDX PT, R77, R109, R79, 0x1c1f ;  /* 0x001c1f4f6d4d7589 */ /* 0x000e2200000e0000 */
[----:B------:R-:W-:-:S03]  /*87c0*/  MOV R183, R94 ;  /* 0x0000005e00b77202 */ /* 0x000fc60000000f00 */
[----:B------:R-:W-:Y:S01]  /*87d0*/  SHFL.IDX PT, R35, R141, R79, 0x1c1f ;  /* 0x001c1f4f8d237589 */ /* 0x000fe200000e0000 */
[----:B------:R-:W-:-:S03]  /*87e0*/  SEL R116, R97, R115, P0 ;  /* 0x0000007361747207 */ /* 0x000fc60000000000 */
[----:B------:R1:W0:Y:S01]  /*87f0*/  SHFL.IDX PT, R141, R114, R79, 0x1c1f ;  /* 0x001c1f4f728d7589 */ /* 0x00022200000e0000 */
[----:B--2---:R-:W-:Y:S02]  /*8800*/  SEL R108, R105, R81, P0 ;  /* 0x00000051696c7207 */ /* 0x004fe40000000000 */
[----:B------:R-:W-:Y:S01]  /*8810*/  SEL R102, R103, R102, P0 ;  /* 0x0000006667667207 */ /* 0x000fe20000000000 */
[----:B------:R-:W2:Y:S01]  /*8820*/  SHFL.IDX PT, R83, R133, R79, 0x1c1f ;  /* 0x001c1f4f85537589 */ /* 0x000ea200000e0000 */
[----:B------:R-:W-:-:S03]  /*8830*/  SEL R88, R86, R87, P0 ;  /* 0x0000005756587207 */ /* 0x000fc60000000000 */
[----:B------:R3:W-:Y:S01]  /*8840*/  SHFL.IDX PT, R26, R106, R79, 0x1c1f ;  /* 0x001c1f4f6a1a7589 */ /* 0x0007e200000e0000 */
[----:B----4-:R-:W-:Y:S02]  /*8850*/  SEL R103, R57, R11, P0 ;  /* 0x0000000b39677207 */ /* 0x010fe40000000000 */
[----:B-1----:R-:W-:Y:S01]  /*8860*/  SEL R114, R115, R97, P0 ;  /* 0x0000006173727207 */ /* 0x002fe20000000000 */
[----:B------:R-:W1:Y:S01]  /*8870*/  SHFL.IDX PT, R74, R131, R79, 0x1c1f ;  /* 0x001c1f4f834a7589 */ /* 0x000e6200000e0000 */
[----:B-----5:R-:W-:Y:S02]  /*8880*/  SEL R97, R15, R55, P0 ;  /* 0x000000370f617207 */ /* 0x020fe40000000000 */
[----:B------:R-:W-:Y:S01]  /*8890*/  SEL R95, R55, R15, P0 ;  /* 0x0000000f375f7207 */ /* 0x000fe20000000000 */
[----:B------:R-:W-:Y:S01]  /*88a0*/  SHFL.IDX PT, R151, R144, R79, 0x1c1f ;  /* 0x001c1f4f90977589 */ /* 0x000fe200000e0000 */
[----:B------:R-:W-:Y:S02]  /*88b0*/  SEL R86, R87, R86, P0 ;  /* 0x0000005657567207 */ /* 0x000fe40000000000 */
[----:B---3--:R-:W-:Y:S01]  /*88c0*/  SEL R106, R81, R105, P0 ;  /* 0x00000069516a7207 */ /* 0x008fe20000000000 */
[----:B------:R-:W-:Y:S01]  /*88d0*/  SHFL.IDX PT, R34, R152, R79, 0x1c1f ;  /* 0x001c1f4f98227589 */ /* 0x000fe200000e0000 */
[----:B------:R-:W-:-:S03]  /*88e0*/  SEL R105, R11, R57, P0 ;  /* 0x000000390b697207 */ /* 0x000fc60000000000 */
[----:B------:R3:W4:Y:S01]  /*88f0*/  SHFL.IDX PT, R73, R107, R79, 0x1c1f ;  /* 0x001c1f4f6b497589 */ /* 0x00072200000e0000 */
[----:B------:R-:W-:Y:S02]  /*8900*/  SEL R128, R51, R178, P0 ;  /* 0x000000b233807207 */ /* 0x000fe40000000000 */
[----:B------:R-:W-:Y:S01]  /*8910*/  SEL R126, R178, R51, P0 ;  /* 0x00000033b27e7207 */ /* 0x000fe20000000000 */
[----:B------:R-:W-:Y:S01]  /*8920*/  SHFL.IDX PT, R169, R169, R79, 0x1c1f ;  /* 0x001c1f4fa9a97589 */ /* 0x000fe200000e0000 */
[----:B------:R-:W-:Y:S02]  /*8930*/  SEL R125, R53, R85, P0 ;  /* 0x00000055357d7207 */ /* 0x000fe40000000000 */
[----:B------:R-:W-:Y:S01]  /*8940*/  SEL R121, R46, R175, P0 ;  /* 0x000000af2e797207 */ /* 0x000fe20000000000 */
[----:B------:R-:W5:Y:S01]  /*8950*/  SHFL.IDX PT, R146, R146, R79, 0x1c1f ;  /* 0x001c1f4f92927589 */ /* 0x000f6200000e0000 */
[----:B------:R-:W-:Y:S02]  /*8960*/  SEL R119, R175, R46, P0 ;  /* 0x0000002eaf777207 */ /* 0x000fe40000000000 */
[----:B------:R-:W-:Y:S01]  /*8970*/  SEL R109, R49, R80, P0 ;  /* 0x00000050316d7207 */ /* 0x000fe20000000000 */
[----:B------:R-:W-:Y:S01]  /*8980*/  SHFL.IDX PT, R156, R156, R79, 0x1c1f ;  /* 0x001c1f4f9c9c7589 */ /* 0x000fe200000e0000 */
[----:B---3--:R-:W-:-:S02]  /*8990*/  SEL R107, R80, R49, P0 ;  /* 0x00000031506b7207 */ /* 0x008fc40000000000 */
[----:B------:R-:W-:Y:S01]  /*89a0*/  SEL R89, R21, R52, P0 ;  /* 0x0000003415597207 */ /* 0x000fe20000000000 */
[----:B------:R-:W-:Y:S01]  /*89b0*/  SHFL.IDX PT, R155, R155, R79, 0x1c1f ;  /* 0x001c1f4f9b9b7589 */ /* 0x000fe200000e0000 */
[----:B------:R-:W-:Y:S02]  /*89c0*/  SEL R87, R52, R21, P0 ;  /* 0x0000001534577207 */ /* 0x000fe40000000000 */
[----:B------:R-:W-:Y:S01]  /*89d0*/  SEL R81, R25, R76, P0 ;  /* 0x0000004c19517207 */ /* 0x000fe20000000000 */
[----:B------:R-:W-:Y:S01]  /*89e0*/  SHFL.IDX PT, R160, R160, R79, 0x1c1f ;  /* 0x001c1f4fa0a07589 */ /* 0x000fe200000e0000 */
[----:B------:R-:W-:Y:S02]  /*89f0*/  SEL R57, R29, R48, P0 ;  /* 0x000000301d397207 */ /* 0x000fe40000000000 */
[----:B------:R-:W-:Y:S01]  /*8a00*/  SEL R55, R48, R29, P0 ;  /* 0x0000001d30377207 */ /* 0x000fe20000000000 */
[----:B------:R-:W-:Y:S01]  /*8a10*/  SHFL.IDX PT, R158, R158, R79, 0x1c1f ;  /* 0x001c1f4f9e9e7589 */ /* 0x000fe200000e0000 */
[----:B------:R-:W-:-:S03]  /*8a20*/  SEL R129, R50, R177, P0 ;  /* 0x000000b132817207 */ /* 0x000fc60000000000 */
[----:B------:R-:W3:Y:S01]  /*8a30*/  SHFL.IDX PT, R144, R110, R79, 0x1c1f ;  /* 0x001c1f4f6e907589 */ /* 0x000ee200000e0000 */
[----:B------:R-:W-:-:S03]  /*8a40*/  SEL R127, R177, R50, P0 ;  /* 0x00000032b17f7207 */ /* 0x000fc60000000000 */
[----:B------:R0:W3:Y:S01]  /*8a50*/  SHFL.IDX PT, R152, R123, R79, 0x1c1f ;  /* 0x001c1f4f7b987589 */ /* 0x0000e200000e0000 */
[----:B------:R-:W-:-:S03]  /*8a60*/  SEL R80, R24, R78, P0 ;  /* 0x0000004e18507207 */ /* 0x000fc60000000000 */
[----:B------:R-:W3:Y:S01]  /*8a70*/  SHFL.IDX PT, R153, R139, R79, 0x1c1f ;  /* 0x001c1f4f8b997589 */ /* 0x000ee200000e0000 */
[----:B------:R-:W-:-:S03]  /*8a80*/  SEL R51, R30, R161, P0 ;  /* 0x000000a11e337207 */ /* 0x000fc60000000000 */
[----:B------:R2:W3:Y:S01]  /*8a90*/  SHFL.IDX PT, R154, R181, R79, 0x1c1f ;  /* 0x001c1f4fb59a7589 */ /* 0x0004e200000e0000 */
[----:B------:R-:W-:Y:S02]  /*8aa0*/  SEL R48, R32, R168, P0 ;  /* 0x000000a820307207 */ /* 0x000fe40000000000 */
[----:B0-----:R-:W-:Y:S02]  /*8ab0*/  SEL R123, R85, R53, P0 ;  /* 0x00000035557b7207 */ /* 0x001fe40000000000 */
[----:B------:R-:W-:Y:S02]  /*8ac0*/  SEL R53, R161, R30, P0 ;  /* 0x0000001ea1357207 */ /* 0x000fe40000000000 */
[----:B------:R-:W-:Y:S02]  /*8ad0*/  SEL R46, R168, R32, P0 ;  /* 0x00000020a82e7207 */ /* 0x000fe40000000000 */
[----:B------:R-:W-:Y:S02]  /*8ae0*/  SEL R21, R13, R6, P0 ;  /* 0x000000060d157207 */ /* 0x000fe40000000000 */
[----:B--2---:R-:W-:-:S02]  /*8af0*/  SEL R79, R76, R25, P0 ;  /* 0x000000194c4f7207 */ /* 0x004fc40000000000 */
        /* <DEDUP_REMOVED lines=22> */
[----:B------:R-:W-:Y:S02]  /*8c60*/  F2FP.BF16.F32.PACK_AB R60, R129, R128 ;  /* 0x00000080813c723e */ /* 0x000fe400000010ff */
[----:B------:R-:W-:-:S02]  /*8c70*/  F2FP.BF16.F32.PACK_AB R61, R125, R124 ;  /* 0x0000007c7d3d723e */ /* 0x000fc400000010ff */
[----:B------:R-:W-:Y:S02]  /*8c80*/  F2FP.BF16.F32.PACK_AB R62, R127, R126 ;  /* 0x0000007e7f3e723e */ /* 0x000fe400000010ff */
[----:B------:R-:W-:Y:S02]  /*8c90*/  F2FP.BF16.F32.PACK_AB R63, R123, R122 ;  /* 0x0000007a7b3f723e */ /* 0x000fe400000010ff */
[----:B------:R-:W-:Y:S02]  /*8ca0*/  SEL R117, R101, R84, P0 ;  /* 0x0000005465757207 */ /* 0x000fe40000000000 */
[----:B------:R-:W-:Y:S02]  /*8cb0*/  SEL R115, R84, R101, P0 ;  /* 0x0000006554737207 */ /* 0x000fe40000000000 */
[----:B------:R-:W-:Y:S02]  /*8cc0*/  SEL R100, R98, R39, P0 ;  /* 0x0000002762647207 */ /* 0x000fe40000000000 */
[----:B------:R-:W-:-:S02]  /*8cd0*/  SEL R93, R40, R38, P0 ;  /* 0x00000026285d7207 */ /* 0x000fc40000000000 */
[----:B------:R-:W-:Y:S01]  /*8ce0*/  SEL R91, R38, R40, P0 ;  /* 0x00000028265b7207 */ /* 0x000fe20000000000 */
[----:B------:R0:W-:Y:S01]  /*8cf0*/  STSM.16.M88.4 [R64], R60 ;  /* 0x0000003c40007844 */ /* 0x0001e20000000200 */
[----:B------:R-:W-:Y:S02]  /*8d00*/  SEL R98, R39, R98, P0 ;  /* 0x0000006227627207 */ /* 0x000fe40000000000 */
[----:B------:R-:W-:Y:S02]  /*8d10*/  SEL R40, R36, R41, P0 ;  /* 0x0000002924287207 */ /* 0x000fe40000000000 */
[----:B------:R-:W-:Y:S02]  /*8d20*/  SEL R38, R41, R36, P0 ;  /* 0x0000002429267207 */ /* 0x000fe40000000000 */
[----:B------:R-:W-:Y:S02]  /*8d30*/  SEL R41, R37, R67, P0 ;  /* 0x0000004325297207 */ /* 0x000fe40000000000 */
[----:B------:R-:W-:-:S02]  /*8d40*/  SEL R39, R67, R37, P0 ;  /* 0x0000002543277207 */ /* 0x000fc40000000000 */
[----:B------:R-:W-:Y:S02]  /*8d50*/  SEL R7, R66, R71, P0 ;  /* 0x0000004742077207 */ /* 0x000fe40000000000 */
[----:B------:R-:W-:Y:S02]  /*8d60*/  SEL R5, R71, R66, P0 ;  /* 0x0000004247057207 */ /* 0x000fe40000000000 */
[----:B------:R-:W-:Y:S02]  /*8d70*/  F2FP.BF16.F32.PACK_AB R65, R117, R116 ;  /* 0x000000747541723e */ /* 0x000fe400000010ff */
[----:B0-----:R-:W-:Y:S02]  /*8d80*/  F2FP.BF16.F32.PACK_AB R64, R121, R120 ;  /* 0x000000787940723e */ /* 0x001fe400000010ff */
[----:B------:R-:W-:Y:S02]  /*8d90*/  F2FP.BF16.F32.PACK_AB R66, R119, R118 ;  /* 0x000000767742723e */ /* 0x000fe400000010ff */
[----:B------:R-:W-:-:S02]  /*8da0*/  F2FP.BF16.F32.PACK_AB R67, R115, R114 ;  /* 0x000000727343723e */ /* 0x000fc400000010ff */
[----:B------:R-:W-:Y:S02]  /*8db0*/  SEL R112, R43, R174, P0 ;  /* 0x000000ae2b707207 */ /* 0x000fe40000000000 */
[----:B------:R-:W-:Y:S02]  /*8dc0*/  SEL R110, R174, R43, P0 ;  /* 0x0000002bae6e7207 */ /* 0x000fe40000000000 */
[----:B------:R-:W-:Y:S02]  /*8dd0*/  SEL R113, R42, R59, P0 ;  /* 0x0000003b2a717207 */ /* 0x000fe40000000000 */
[----:B------:R-:W-:Y:S02]  /*8de0*/  SEL R111, R59, R42, P0 ;  /* 0x0000002a3b6f7207 */ /* 0x000fe40000000000 */
[----:B------:R-:W-:Y:S02]  /*8df0*/  SEL R92, R137, R90, P0 ;  /* 0x0000005a895c7207 */ /* 0x000fe40000000000 */
[----:B------:R-:W-:Y:S01]  /*8e00*/  SEL R136, R134, R135, P0 ;  /* 0x0000008786887207 */ /* 0x000fe20000000000 */
[----:B------:R0:W-:Y:S01]  /*8e10*/  STSM.16.M88.4 [R68], R64 ;  /* 0x0000004044007844 */ /* 0x0001e20000000200 */
[----:B------:R-:W-:-:S02]  /*8e20*/  SEL R90, R90, R137, P0 ;  /* 0x000000895a5a7207 */ /* 0x000fc40000000000 */
[----:B------:R-:W-:Y:S02]  /*8e30*/  SEL R134, R135, R134, P0 ;  /* 0x0000008687867207 */ /* 0x000fe40000000000 */
[----:B------:R-:W-:Y:S02]  /*8e40*/  SEL R137, R69, R70, P0 ;  /* 0x0000004645897207 */ /* 0x000fe40000000000 */
[----:B------:R-:W-:Y:S02]  /*8e50*/  SEL R135, R70, R69, P0 ;  /* 0x0000004546877207 */ /* 0x000fe40000000000 */
[----:B------:R-:W-:Y:S02]  /*8e60*/  F2FP.BF16.F32.PACK_AB R69, R109, R108 ;  /* 0x0000006c6d45723e */ /* 0x000fe400000010ff */
[----:B------:R-:W-:Y:S02]  /*8e70*/  F2FP.BF16.F32.PACK_AB R70, R111, R110 ;  /* 0x0000006e6f46723e */ /* 0x000fe400000010ff */
[----:B------:R-:W-:-:S02]  /*8e80*/  F2FP.BF16.F32.PACK_AB R71, R107, R106 ;  /* 0x0000006a6b47723e */ /* 0x000fc400000010ff */
[----:B0-----:R-:W-:Y:S02]  /*8e90*/  F2FP.BF16.F32.PACK_AB R68, R113, R112 ;  /* 0x000000707144723e */ /* 0x001fe400000010ff */
        /* <DEDUP_REMOVED lines=8> */
[----:B-1----:R-:W-:Y:S02]  /*8f20*/  SEL R140, R138, R74, P0 ;  /* 0x0000004a8a8c7207 */ /* 0x002fe40000000000 */
[----:B------:R-:W-:Y:S02]  /*8f30*/  SEL R82, R83, R82, P0 ;  /* 0x0000005253527207 */ /* 0x000fe40000000000 */
[----:B------:R-:W-:Y:S02]  /*8f40*/  SEL R138, R74, R138, P0 ;  /* 0x0000008a4a8a7207 */ /* 0x000fe40000000000 */
[----:B----4-:R-:W-:Y:S02]  /*8f50*/  SEL R141, R72, R73, P0 ;  /* 0x00000049488d7207 */ /* 0x010fe40000000000 */
[----:B------:R-:W-:-:S02]  /*8f60*/  SEL R139, R73, R72, P0 ;  /* 0x00000048498b7207 */ /* 0x000fc40000000000 */
[----:B------:R-:W-:Y:S02]  /*8f70*/  SEL R85, R27, R35, P0 ;  /* 0x000000231b557207 */ /* 0x000fe40000000000 */
[----:B------:R-:W-:Y:S02]  /*8f80*/  SEL R83, R35, R27, P0 ;  /* 0x0000001b23537207 */ /* 0x000fe40000000000 */
[----:B-----5:R-:W-:Y:S02]  /*8f90*/  SEL R76, R58, R146, P0 ;  /* 0x000000923a4c7207 */ /* 0x020fe40000000000 */
[----:B------:R-:W-:Y:S02]  /*8fa0*/  F2FP.BF16.F32.PACK_AB R72, R105, R104 ;  /* 0x000000686948723e */ /* 0x000fe400000010ff */
[----:B------:R-:W-:Y:S02]  /*8fb0*/  F2FP.BF16.F32.PACK_AB R74, R103, R102 ;  /* 0x00000066674a723e */ /* 0x000fe400000010ff */
[----:B0-----:R-:W-:-:S02]  /*8fc0*/  F2FP.BF16.F32.PACK_AB R75, R99, R98 ;  /* 0x00000062634b723e */ /* 0x001fc400000010ff */
[----:B------:R-:W-:Y:S02]  /*8fd0*/  F2FP.BF16.F32.PACK_AB R73, R101, R100 ;  /* 0x000000646549723e */ /* 0x000fe400000010ff */
[----:B------:R-:W-:Y:S02]  /*8fe0*/  SEL R58, R146, R58, P0 ;  /* 0x0000003a923a7207 */ /* 0x000fe40000000000 */
[----:B------:R-:W-:Y:S02]  /*8ff0*/  SEL R77, R157, R34, P0 ;  /* 0x000000229d4d7207 */ /* 0x000fe40000000000 */
[----:B------:R-:W-:Y:S02]  /*9000*/  SEL R59, R34, R157, P0 ;  /* 0x0000009d223b7207 */ /* 0x000fe40000000000 */
[----:B------:R-:W-:Y:S02]  /*9010*/  SEL R56, R28, R54, P0 ;  /* 0x000000361c387207 */ /* 0x000fe40000000000 */
[----:B------:R-:W-:-:S02]  /*9020*/  SEL R54, R54, R28, P0 ;  /* 0x0000001c36367207 */ /* 0x000fc40000000000 */
[----:B------:R-:W-:Y:S02]  /*9030*/  F2FP.BF16.F32.PACK_AB R60, R97, R96 ;  /* 0x00000060613c723e */ /* 0x000fe400000010ff */
[----:B------:R-:W-:Y:S02]  /*9040*/  F2FP.BF16.F32.PACK_AB R62, R95, R94 ;  /* 0x0000005e5f3e723e */ /* 0x000fe400000010ff */
[----:B------:R-:W-:Y:S02]  /*9050*/  F2FP.BF16.F32.PACK_AB R63, R91, R90 ;  /* 0x0000005a5b3f723e */ /* 0x000fe400000010ff */
[----:B------:R-:W-:Y:S01]  /*9060*/  F2FP.BF16.F32.PACK_AB R61, R93, R92 ;  /* 0x0000005c5d3d723e */ /* 0x000fe200000010ff */
[----:B------:R0:W-:Y:S01]  /*9070*/  STSM.16.M88.4 [R179], R72 ;  /* 0x00000048b3007844 */ /* 0x0001e20000000200 */
[----:B---3--:R-:W-:Y:S02]  /*9080*/  SEL R29, R167, R144, P0 ;  /* 0x00000090a71d7207 */ /* 0x008fe40000000000 */
[----:B------:R-:W-:-:S02]  /*9090*/  SEL R27, R144, R167, P0 ;  /* 0x000000a7901b7207 */ /* 0x000fc40000000000 */
[----:B------:R-:W-:Y:S02]  /*90a0*/  F2FP.BF16.F32.PACK_AB R64, R89, R88 ;  /* 0x000000585940723e */ /* 0x000fe400000010ff */
[----:B------:R-:W-:Y:S02]  /*90b0*/  F2FP.BF16.F32.PACK_AB R66, R87, R86 ;  /* 0x000000565742723e */ /* 0x000fe400000010ff */
[----:B------:R-:W-:Y:S02]  /*90c0*/  F2FP.BF16.F32.PACK_AB R67, R83, R82 ;  /* 0x000000525343723e */ /* 0x000fe400000010ff */
[----:B------:R-:W-:Y:S02]  /*90d0*/  F2FP.BF16.F32.PACK_AB R65, R85, R84 ;  /* 0x000000545541723e */ /* 0x000fe400000010ff */
[----:B------:R-:W-:Y:S02]  /*90e0*/  SEL R44, R162, R155, P0 ;  /* 0x0000009ba22c7207 */ /* 0x000fe40000000000 */
[----:B------:R-:W-:-:S02]  /*90f0*/  SEL R42, R155, R162, P0 ;  /* 0x000000a29b2a7207 */ /* 0x000fc40000000000 */
[----:B------:R-:W-:Y:S02]  /*9100*/  SEL R45, R163, R156, P0 ;  /* 0x0000009ca32d7207 */ /* 0x000fe40000000000 */
[----:B------:R-:W-:Y:S02]  /*9110*/  SEL R43, R156, R163, P0 ;  /* 0x000000a39c2b7207 */ /* 0x000fe40000000000 */
[----:B------:R-:W-:Y:S02]  /*9120*/  SEL R144, R142, R145, P0 ;  /* 0x000000918e907207 */ /* 0x000fe40000000000 */
[----:B------:R-:W-:Y:S02]  /*9130*/  F2FP.BF16.F32.PACK_AB R68, R81, R80 ;  /* 0x000000505144723e */ /* 0x000fe400000010ff */
[----:B------:R-:W-:Y:S02]  /*9140*/  F2FP.BF16.F32.PACK_AB R70, R79, R78 ;  /* 0x0000004e4f46723e */ /* 0x000fe400000010ff */
[----:B------:R-:W-:-:S02]  /*9150*/  F2FP.BF16.F32.PACK_AB R71, R59, R58 ;  /* 0x0000003a3b47723e */ /* 0x000fc400000010ff */
[----:B------:R-:W-:Y:S02]  /*9160*/  F2FP.BF16.F32.PACK_AB R69, R77, R76 ;  /* 0x0000004c4d45723e */ /* 0x000fe400000010ff */
[----:B------:R-:W-:Y:S02]  /*9170*/  SEL R36, R164, R158, P0 ;  /* 0x0000009ea4247207 */ /* 0x000fe40000000000 */
[----:B------:R-:W-:Y:S02]  /*9180*/  SEL R34, R158, R164, P0 ;  /* 0x000000a49e227207 */ /* 0x000fe40000000000 */
[----:B------:R-:W-:Y:S02]  /*9190*/  SEL R37, R165, R160, P0 ;  /* 0x000000a0a5257207 */ /* 0x000fe40000000000 */
[----:B------:R-:W-:Y:S02]  /*91a0*/  SEL R35, R160, R165, P0 ;  /* 0x000000a5a0237207 */ /* 0x000fe40000000000 */
[----:B------:R-:W-:-:S02]  /*91b0*/  SEL R28, R166, R26, P0 ;  /* 0x0000001aa61c7207 */ /* 0x000fc40000000000 */
[----:B------:R-:W-:Y:S02]  /*91c0*/  SEL R142, R145, R142, P0 ;  /* 0x0000008e918e7207 */ /* 0x000fe40000000000 */
[----:B0-----:R-:W-:Y:S02]  /*91d0*/  F2FP.BF16.F32.PACK_AB R72, R57, R56 ;  /* 0x000000383948723e */ /* 0x001fe400000010ff */
[----:B------:R-:W-:Y:S02]  /*91e0*/  F2FP.BF16.F32.PACK_AB R74, R55, R54 ;  /* 0x00000036374a723e */ /* 0x000fe400000010ff */
[----:B------:R-:W-:Y:S02]  /*91f0*/  F2FP.BF16.F32.PACK_AB R75, R51, R50 ;  /* 0x00000032334b723e */ /* 0x000fe400000010ff */
[----:B------:R-:W-:Y:S01]  /*9200*/  F2FP.BF16.F32.PACK_AB R73, R53, R52 ;  /* 0x000000343549723e */ /* 0x000fe200000010ff */
[----:B------:R0:W-:Y:S01]  /*9210*/  STSM.16.M88.4 [R180], R60 ;  /* 0x0000003cb4007844 */ /* 0x0001e20000000200 */
[----:B------:R-:W-:-:S02]  /*9220*/  SEL R26, R26, R166, P0 ;  /* 0x000000a61a1a7207 */ /* 0x000fc40000000000 */
[----:B------:R-:W-:Y:S01]  /*9230*/  SEL R145, R143, R147, P0 ;  /* 0x000000938f917207 */ /* 0x000fe20000000000 */
[----:B------:R1:W-:Y:S01]  /*9240*/  STSM.16.M88.4 [R182], R64 ;  /* 0x00000040b6007844 */ /* 0x0003e20000000200 */
[----:B------:R-:W-:Y:S02]  /*9250*/  SEL R143, R147, R143, P0 ;  /* 0x0000008f938f7207 */ /* 0x000fe40000000000 */
[----:B------:R-:W-:Y:S01]  /*9260*/  SEL R147, R149, R152, P0 ;  /* 0x0000009895937207 */ /* 0x000fe20000000000 */
[----:B------:R2:W-:Y:S01]  /*9270*/  STSM.16.M88.4 [R183], R68 ;  /* 0x00000044b7007844 */ /* 0x0005e20000000200 */
[----:B------:R-:W-:Y:S02]  /*9280*/  SEL R149, R152, R149, P0 ;  /* 0x0000009598957207 */ /* 0x000fe40000000000 */
[----:B------:R-:W-:Y:S01]  /*9290*/  SEL R146, R148, R153, P0 ;  /* 0x0000009994927207 */ /* 0x000fe20000000000 */
[----:B------:R3:W-:Y:S01]  /*92a0*/  STSM.16.M88.4 [R184], R72 ;  /* 0x00000048b8007844 */ /* 0x0007e20000000200 */
[----:B------:R-:W-:-:S02]  /*92b0*/  SEL R152, R150, R151, P0 ;  /* 0x0000009796987207 */ /* 0x000fc40000000000 */
[----:B0-----:R-:W-:Y:S02]  /*92c0*/  F2FP.BF16.F32.PACK_AB R60, R49, R48 ;  /* 0x00000030313c723e */ /* 0x001fe400000010ff */
[----:B------:R-:W-:Y:S02]  /*92d0*/  F2FP.BF16.F32.PACK_AB R62, R47, R46 ;  /* 0x0000002e2f3e723e */ /* 0x000fe400000010ff */
[----:B------:R-:W-:Y:S02]  /*92e0*/  F2FP.BF16.F32.PACK_AB R63, R43, R42 ;  /* 0x0000002a2b3f723e */ /* 0x000fe400000010ff */
[----:B------:R-:W-:Y:S02]  /*92f0*/  F2FP.BF16.F32.PACK_AB R61, R45, R44 ;  /* 0x0000002c2d3d723e */ /* 0x000fe400000010ff */
[----:B-1----:R-:W-:Y:S02]  /*9300*/  F2FP.BF16.F32.PACK_AB R64, R41, R40 ;  /* 0x000000282940723e */ /* 0x002fe400000010ff */
[----:B------:R-:W-:-:S02]  /*9310*/  F2FP.BF16.F32.PACK_AB R66, R39, R38 ;  /* 0x000000262742723e */ /* 0x000fc400000010ff */
[----:B------:R-:W-:Y:S02]  /*9320*/  F2FP.BF16.F32.PACK_AB R67, R35, R34 ;  /* 0x000000222343723e */ /* 0x000fe400000010ff */
[----:B------:R-:W-:Y:S02]  /*9330*/  F2FP.BF16.F32.PACK_AB R65, R37, R36 ;  /* 0x000000242541723e */ /* 0x000fe400000010ff */
[----:B--2---:R-:W-:Y:S02]  /*9340*/  F2FP.BF16.F32.PACK_AB R68, R33, R32 ;  /* 0x000000202144723e */ /* 0x004fe400000010ff */
[----:B------:R-:W-:Y:S02]  /*9350*/  F2FP.BF16.F32.PACK_AB R70, R31, R30 ;  /* 0x0000001e1f46723e */ /* 0x000fe400000010ff */
[----:B------:R-:W-:Y:S02]  /*9360*/  F2FP.BF16.F32.PACK_AB R71, R27, R26 ;  /* 0x0000001a1b47723e */ /* 0x000fe400000010ff */
[----:B------:R-:W-:-:S02]  /*9370*/  F2FP.BF16.F32.PACK_AB R69, R29, R28 ;  /* 0x0000001c1d45723e */ /* 0x000fc400000010ff */
[----:B------:R-:W-:Y:S02]  /*9380*/  SEL R148, R153, R148, P0 ;  /* 0x0000009499947207 */ /* 0x000fe40000000000 */
[----:B------:R-:W-:Y:S02]  /*9390*/  SEL R150, R151, R150, P0 ;  /* 0x0000009697967207 */ /* 0x000fe40000000000 */
[----:B---3--:R-:W-:Y:S02]  /*93a0*/  F2FP.BF16.F32.PACK_AB R72, R25, R24 ;  /* 0x000000181948723e */ /* 0x008fe400000010ff */
        /* <DEDUP_REMOVED lines=8> */
[----:B------:R-:W-:Y:S02]  /*9430*/  SEL R131, R169, R172, P0 ;  /* 0x000000aca9837207 */ /* 0x000fe40000000000 */
[----:B------:R-:W-:Y:S02]  /*9440*/  SEL R132, R3, R154, P0 ;  /* 0x0000009a03847207 */ /* 0x000fe40000000000 */
[----:B------:R-:W-:Y:S01]  /*9450*/  SEL R130, R154, R3, P0 ;  /* 0x000000039a827207 */ /* 0x000fe20000000000 */
[----:B------:R2:W-:Y:S01]  /*9460*/  STSM.16.M88.4 [R187], R68 ;  /* 0x00000044bb007844 */ /* 0x0005e20000000200 */
[----:B0-----:R-:W-:-:S02]  /*9470*/  F2FP.BF16.F32.PACK_AB R60, R11, R10 ;  /* 0x0000000a0b3c723e */ /* 0x001fc400000010ff */
[----:B------:R-:W-:Y:S02]  /*9480*/  F2FP.BF16.F32.PACK_AB R62, R9, R8 ;  /* 0x00000008093e723e */ /* 0x000fe400000010ff */
[----:B------:R-:W-:Y:S02]  /*9490*/  F2FP.BF16.F32.PACK_AB R63, R5, R4 ;  /* 0x00000004053f723e */ /* 0x000fe400000010ff */
[----:B------:R-:W-:Y:S01]  /*94a0*/  F2FP.BF16.F32.PACK_AB R61, R7, R6 ;  /* 0x00000006073d723e */ /* 0x000fe200000010ff */
[----:B------:R0:W-:Y:S01]  /*94b0*/  STSM.16.M88.4 [R188], R72 ;  /* 0x00000048bc007844 */ /* 0x0001e20000000200 */
[----:B-1----:R-:W-:Y:S02]  /*94c0*/  F2FP.BF16.F32.PACK_AB R64, R137, R136 ;  /* 0x000000888940723e */ /* 0x002fe400000010ff */
[----:B------:R-:W-:Y:S02]  /*94d0*/  F2FP.BF16.F32.PACK_AB R66, R135, R134 ;  /* 0x000000868742723e */ /* 0x000fe400000010ff */
[----:B------:R-:W-:-:S02]  /*94e0*/  F2FP.BF16.F32.PACK_AB R67, R139, R138 ;  /* 0x0000008a8b43723e */ /* 0x000fc400000010ff */
[----:B------:R-:W-:Y:S02]  /*94f0*/  F2FP.BF16.F32.PACK_AB R65, R141, R140 ;  /* 0x0000008c8d41723e */ /* 0x000fe400000010ff */
[----:B--2---:R-:W-:Y:S02]  /*9500*/  F2FP.BF16.F32.PACK_AB R68, R145, R144 ;  /* 0x000000909144723e */ /* 0x004fe400000010ff */
[----:B------:R-:W-:Y:S02]  /*9510*/  F2FP.BF16.F32.PACK_AB R70, R143, R142 ;  /* 0x0000008e8f46723e */ /* 0x000fe400000010ff */
[----:B------:R-:W-:Y:S02]  /*9520*/  F2FP.BF16.F32.PACK_AB R71, R149, R148 ;  /* 0x000000949547723e */ /* 0x000fe400000010ff */
[----:B------:R-:W-:Y:S02]  /*9530*/  F2FP.BF16.F32.PACK_AB R69, R147, R146 ;  /* 0x000000929345723e */ /* 0x000fe400000010ff */
[----:B0-----:R-:W-:-:S02]  /*9540*/  F2FP.BF16.F32.PACK_AB R73, R133, R132 ;  /* 0x000000848549723e */ /* 0x001fc400000010ff */
[----:B------:R-:W-:Y:S02]  /*9550*/  F2FP.BF16.F32.PACK_AB R74, R151, R150 ;  /* 0x00000096974a723e */ /* 0x000fe400000010ff */
[----:B------:R-:W-:Y:S02]  /*9560*/  F2FP.BF16.F32.PACK_AB R75, R131, R130 ;  /* 0x00000082834b723e */ /* 0x000fe400000010ff */
[----:B------:R-:W-:Y:S01]  /*9570*/  F2FP.BF16.F32.PACK_AB R72, R153, R152 ;  /* 0x000000989948723e */ /* 0x000fe200000010ff */
[----:B------:R0:W-:Y:S04]  /*9580*/  STSM.16.M88.4 [R189], R60 ;  /* 0x0000003cbd007844 */ /* 0x0001e80000000200 */
[----:B------:R1:W-:Y:S04]  /*9590*/  STSM.16.M88.4 [R190], R64 ;  /* 0x00000040be007844 */ /* 0x0003e80000000200 */
[----:B------:R2:W-:Y:S04]  /*95a0*/  STSM.16.M88.4 [R191], R68 ;  /* 0x00000044bf007844 */ /* 0x0005e80000000200 */
[----:B------:R3:W-:Y:S01]  /*95b0*/  STSM.16.M88.4 [R192], R72 ;  /* 0x00000048c0007844 */ /* 0x0007e20000000200 */
[----:B------:R-:W-:Y:S01]  /*95c0*/  BAR.SYNC.DEFER_BLOCKING 0x1, 0x100 ;  /* 0x0044000000007b1d */ /* 0x000fe20000010000 */
[----:B------:R-:W-:Y:S01]  /*95d0*/  ISETP.NE.U32.AND P0, PT, RZ, UR16, PT ;  /* 0x00000010ff007c0c */ /* 0x000fe2000bf05070 */
[----:B------:R-:W-:-:S03]  /*95e0*/  UIMAD.WIDE UR12, UR36, 0x4, UR12 ;  /* 0x00000004240c78a5 */ /* 0x000fc6000f8e020c */
[----:B------:R-:W-:-:S03]  /*95f0*/  ISETP.NE.AND.EX P0, PT, RZ, UR17, PT, P0 ;  /* 0x00000011ff007c0c */ /* 0x000fc6000bf05300 */
[----:B0-----:R-:W-:Y:S02]  /*9600*/  IMAD.U32 R60, RZ, RZ, UR12 ;  /* 0x0000000cff3c7e24 */ /* 0x001fe4000f8e00ff */
[----:B------:R-:W-:Y:S01]  /*9610*/  IMAD.U32 R61, RZ, RZ, UR13 ;  /* 0x0000000dff3d7e24 */ /* 0x000fe2000f8e00ff */
[----:B------:R-:W-:-:S07]  /*9620*/  UISETP.NE.U32.AND UP0, UPT, UR14, URZ, UPT ;  /* 0x0000003f0e00728c */ /* 0x000fce000bf05070 */
[----:B------:R0:W4:Y:S01]  /*9630*/  @P0 LDG.E R3, desc[UR52][R60.64] ;  /* 0x000000343c030981 */ /* 0x000122000c1e1900 */
[----:B------:R-:W-:-:S06]  /*9640*/  UISETP.NE.AND.EX UP0, UPT, UR15, URZ, UPT, UP0 ;  /* 0x0000003f0f00728c */ /* 0x000fcc000bf05300 */
[----:B------:R-:W-:-:S05]  /*9650*/  PLOP3.LUT P4, PT, PT, PT, UP0, 0x80, 0x0 ;  /* 0x000000000000781c */ /* 0x000fca0003f8f008 */
[----:B------:R-:W-:-:S04]  /*9660*/  @UP0 ULEA UR14, UP1, UR36, UR14, 0x2 ;  /* 0x0000000e240e0291 */ /* 0x000fc8000f82103f */
[----:B------:R-:W-:Y:S02]  /*9670*/  @UP0 ULEA.HI.X UR15, UR36, UR15, UR37, 0x2, UP1 ;  /* 0x0000000f240f0291 */ /* 0x000fe400088f1425 */
[----:B0-----:R-:W-:-:S04]  /*9680*/  IMAD.U32 R60, RZ, RZ, UR14 ;  /* 0x0000000eff3c7e24 */ /* 0x001fc8000f8e00ff */
[----:B------:R-:W-:-:S05]  /*9690*/  IMAD.U32 R61, RZ, RZ, UR15 ;  /* 0x0000000fff3d7e24 */ /* 0x000fca000f8e00ff */
[----:B------:R0:W5:Y:S01]  /*96a0*/  @P4 LDG.E R62, desc[UR52][R60.64] ;  /* 0x000000343c3e4981 */ /* 0x000162000c1e1900 */
[----:B------:R-:W-:Y:S02]  /*96b0*/  UISETP.NE.AND UP2, UPT, UR9, 0x1, UPT ;  /* 0x000000010900788c */ /* 0x000fe4000bf45270 */
[----:B------:R-:W-:Y:S01]  /*96c0*/  UISETP.GT.AND UP1, UPT, UR44, 0x1, UPT ;  /* 0x000000012c00788c */ /* 0x000fe2000bf24270 */
[----:B------:R-:W-:-:S03]  /*96d0*/  UMOV UR23, 0x9b8 ;  /* 0x000009b800177882 */ /* 0x000fc60000000000 */
[----:B------:R-:W-:Y:S01]  /*96e0*/  USEL UR23, UR23, 0x978, UP1 ;  /* 0x0000097817177887 */ /* 0x000fe20008800000 */
[----:B------:R-:W-:Y:S01]  /*96f0*/  PLOP3.LUT P1, PT, PT, PT, UP2, 0x80, 0x0 ;  /* 0x000000000000781c */ /* 0x000fe20003f2f028 */
[----:B------:R-:W-:Y:S01]  /*9700*/  UISETP.NE.U32.AND UP0, UPT, UR16, URZ, UPT ;  /* 0x0000003f1000728c */ /* 0x000fe2000bf05070 */
[----:B-1----:R-:W-:Y:S01]  /*9710*/  IMAD.U32 R66, RZ, RZ, UR42 ;  /* 0x0000002aff427e24 */ /* 0x002fe2000f8e00ff */
[----:B------:R-:W-:Y:S01]  /*9720*/  UMOV UR4, URZ ;  /* 0x0000003f00047c82 */ /* 0x000fe20008000000 */
[----:B------:R-:W-:Y:S01]  /*9730*/  @UP2 ULDC UR26, c[0x0][0xbec] ;  /* 0x0002fb00001a2ab9 */ /* 0x000fe20000000800 */
[----:B------:R-:W-:Y:S01]  /*9740*/  UISETP.NE.AND.EX UP0, UPT, UR17, URZ, UPT, UP0 ;  /* 0x0000003f1100728c */ /* 0x000fe2000bf05300 */
[----:B------:R-:W-:Y:S01]  /*9750*/  IMAD R66, R66, 0x80, R194 ;  /* 0x0000008042427824 */ /* 0x000fe200078e02c2 */
[----:B------:R-:W-:Y:S02]  /*9760*/  USEL UR22, UR39, URZ, UP1 ;  /* 0x0000003f27167287 */ /* 0x000fe40008800000 */
[----:B------:R-:W-:-:S02]  /*9770*/  USEL UR36, UR36, URZ, !UP0 ;  /* 0x0000003f24247287 */ /* 0x000fc4000c000000 */
[----:B------:R-:W-:Y:S01]  /*9780*/  ULDC.64 UR16, c[0x0][UR23+0x220] ;  /* 0x0000880017107abb */ /* 0x000fe20008000a00 */
[----:B------:R-:W-:Y:S01]  /*9790*/  ULDC.64 UR20, c[0x0][UR23+0x218] ;  /* 0x0000860017147abb */ /* 0x000fe20008000a00 */
[----:B------:R-:W-:Y:S01]  /*97a0*/  ULDC.64 UR18, c[0x0][UR23+0x228] ;  /* 0x00008a0017127abb */ /* 0x000fe20008000a00 */
[----:B------:R-:W-:Y:S01]  /*97b0*/  USEL UR37, UR37, URZ, !UP0 ;  /* 0x0000003f25257287 */ /* 0x000fe2000c000000 */
[----:B0-----:R-:W-:Y:S01]  /*97c0*/  @P1 IMAD.HI.U32 R60, R66, UR26, RZ ;  /* 0x0000001a423c1c27 */ /* 0x001fe2000f8e00ff */
[----:B------:R-:W-:Y:S02]  /*97d0*/  UIMAD UR17, UR17, UR36, URZ ;  /* 0x00000024111172a4 */ /* 0x000fe4000f8e023f */
[----:B------:R-:W-:Y:S02]  /*97e0*/  UIMAD.WIDE.U32 UR14, UR20, UR38, URZ ;  /* 0x00000026140e72a5 */ /* 0x000fe4000f8e003f */
[----:B------:R-:W-:Y:S01]  /*97f0*/  UIMAD.WIDE.U32 UR24, UR18, UR22, URZ ;  /* 0x00000016121872a5 */ /* 0x000fe2000f8e003f */
[----:B------:R-:W-:Y:S01]  /*9800*/  @UP2 ULDC UR27, c[0x0][0xbf0] ;  /* 0x0002fc00001b2ab9 */ /* 0x000fe20000000800 */
[----:B------:R-:W-:-:S02]  /*9810*/  UIMAD UR20, UR21, UR38, URZ ;  /* 0x00000026151472a4 */ /* 0x000fc4000f8e023f */
[----:B------:R-:W-:Y:S02]  /*9820*/  UIMAD UR22, UR19, UR22, URZ ;  /* 0x00000016131672a4 */ /* 0x000fe4000f8e023f */
[----:B------:R-:W-:Y:S02]  /*9830*/  UIMAD.WIDE.U32 UR18, UR16, UR36, URZ ;  /* 0x00000024101272a5 */ /* 0x000fe4000f8e003f */
[----:B------:R-:W-:Y:S02]  /*9840*/  UIMAD UR17, UR16, UR37, UR17 ;  /* 0x00000025101172a4 */ /* 0x000fe4000f8e0211 */
[----:B------:R-:W-:Y:S02]  /*9850*/  UIADD3 UR16, UR15, UR20, URZ ;  /* 0x000000140f107290 */ /* 0x000fe4000fffe03f */
[----:B------:R-:W-:Y:S02]  /*9860*/  UIADD3 UR22, UR25, UR22, URZ ;  /* 0x0000001619167290 */ /* 0x000fe4000fffe03f */
[----:B------:R-:W-:-:S04]  /*9870*/  UIADD3 UR15, UR19, UR17, URZ ;  /* 0x00000011130f7290 */ /* 0x000fc8000fffe03f */
[----:B--2---:R-:W-:Y:S01]  /*9880*/  IMAD.U32 R68, RZ, RZ, UR22 ;  /* 0x00000016ff447e24 */ /* 0x004fe2000f8e00ff */
[----:B----4-:R-:W-:Y:S01]  /*9890*/  @P0 R2UR UR4, R3 ;  /* 0x00000000030402ca */ /* 0x010fe200000e0000 */
[----:B------:R-:W-:Y:S01]  /*98a0*/  IMAD.MOV.U32 R3, RZ, RZ, R66 ;  /* 0x000000ffff037224 */ /* 0x000fe200078e0042 */
[----:B------:R-:W-:Y:S01]  /*98b0*/  @P1 SHF.R.U32.HI R3, RZ, UR27, R60 ;  /* 0x0000001bff031c19 */ /* 0x000fe2000801163c */
[----:B------:R-:W-:-:S04]  /*98c0*/  IMAD.U32 R60, RZ, RZ, UR24 ;  /* 0x00000018ff3c7e24 */ /* 0x000fc8000f8e00ff */
[----:B------:R-:W-:-:S06]  /*98d0*/  IMAD.MOV R63, RZ, RZ, -R3 ;  /* 0x000000ffff3f7224 */ /* 0x000fcc00078e0a03 */
[----:B------:R-:W-:Y:S02]  /*98e0*/  UIADD3 UR14, UP0, UP3, UR18, UR14, UR4 ;  /* 0x0000000e120e7290 */ /* 0x000fe4000fb1e004 */
[----:B------:R-:W-:Y:S01]  /*98f0*/  USHF.R.S32.HI UR17, URZ, 0x1f, UR4 ;  /* 0x0000001f3f117899 */ /* 0x000fe20008011404 */
[----:B------:R-:W-:Y:S01]  /*9900*/  IMAD R63, R63, UR9, R66 ;  /* 0x000000093f3f7c24 */ /* 0x000fe2000f8e0242 */
[----:B------:R-:W-:Y:S01]  /*9910*/  SHF.R.S32.HI R61, RZ, 0x1f, R3 ;  /* 0x0000001fff3d7819 */ /* 0x000fe20000011403 */
[----:B------:R-:W-:Y:S01]  /*9920*/  ULDC.64 UR18, c[0x0][0xba8] ;  /* 0x0002ea0000127ab9 */ /* 0x000fe20000000a00 */
[----:B------:R-:W-:Y:S01]  /*9930*/  UIADD3.X UR16, UR15, UR16, UR17, UP0, UP3 ;  /* 0x000000100f107290 */ /* 0x000fe200087e6411 */
[----:B------:R-:W-:Y:S01]  /*9940*/  IADD3 R60, P2, P3, R3, UR14, R60 ;  /* 0x0000000e033c7c10 */ /* 0x000fe2000fb5e03c */
[----:B------:R-:W-:Y:S01]  /*9950*/  @!UP1 ULDC UR18, c[0x0][0xb50] ;  /* 0x0002d40000129ab9 */ /* 0x000fe20000000800 */
[----:B------:R-:W-:Y:S01]  /*9960*/  ULDC.64 UR14, c[0x0][UR23+0x210] ;  /* 0x00008400170e7abb */ /* 0x000fe20008000a00 */
[----:B------:R-:W-:Y:S01]  /*9970*/  SHF.R.S32.HI R3, RZ, 0x1f, R63 ;  /* 0x0000001fff037819 */ /* 0x000fe2000001143f */
[----:B------:R-:W-:Y:S01]  /*9980*/  IMAD R64, R63, UR15, RZ ;  /* 0x0000000f3f407c24 */ /* 0x000fe2000f8e02ff */
[----:B------:R-:W-:Y:S01]  /*9990*/  IADD3.X R61, R61, UR16, R68, P2, P3 ;  /* 0x000000103d3d7c10 */ /* 0x000fe200097e6444 */
[----:B------:R-:W-:-:S02]  /*99a0*/  @!UP1 ULDC UR19, c[0x0][0xb54] ;  /* 0x0002d50000139ab9 */ /* 0x000fc40000000800 */
[----:B------:R-:W-:Y:S02]  /*99b0*/  IMAD R3, R3, UR14, R64 ;  /* 0x0000000e03037c24 */ /* 0x000fe4000f8e0240 */
[----:B------:R-:W-:-:S04]  /*99c0*/  IMAD.WIDE.U32 R60, R63, UR14, R60 ;  /* 0x0000000e3f3c7c25 */ /* 0x000fc8000f8e003c */
[----:B------:R-:W-:Y:S01]  /*99d0*/  IMAD.IADD R3, R61, 0x1, R3 ;  /* 0x000000013d037824 */ /* 0x000fe200078e0203 */
[----:B------:R-:W-:Y:S01]  /*99e0*/  LEA R64, P2, R60, UR18, 0x2 ;  /* 0x000000123c407c11 */ /* 0x000fe2000f8410ff */
[----:B------:R-:W-:Y:S01]  /*99f0*/  ULDC UR14, c[0x0][0xa88] ;  /* 0x0002a200000e7ab9 */ /* 0x000fe20000000800 */
[----:B-----5:R-:W-:Y:S02]  /*9a00*/  @P4 R2UR UR14, R62 ;  /* 0x000000003e0e42ca */ /* 0x020fe400000e0000 */
[----:B------:R-:W-:Y:S01]  /*9a10*/  LEA.HI.X R65, R60, UR19, R3, 0x2, P2 ;  /* 0x000000133c417c11 */ /* 0x000fe200090f1403 */
[----:B---3--:R-:W-:-:S12]  /*9a20*/  @P4 BRA `(.L_x_240) ;  /* 0x0000000000284947 */ /* 0x008fd80003800000 */
[----:B------:R-:W-:Y:S05]  /*9a30*/  @!P0 BRA `(.L_x_240) ;  /* 0x0000000000248947 */ /* 0x000fea0003800000 */
[----:B------:R-:W-:Y:S02]  /*9a40*/  IMAD.U32 R60, RZ, RZ, UR12 ;  /* 0x0000000cff3c7e24 */ /* 0x000fe4000f8e00ff */
[----:B------:R-:W-:Y:S02]  /*9a50*/  IMAD.U32 R62, RZ, RZ, UR12 ;  /* 0x0000000cff3e7e24 */ /* 0x000fe4000f8e00ff */
[----:B------:R-:W-:Y:S02]  /*9a60*/  IMAD.U32 R61, RZ, RZ, UR13 ;  /* 0x0000000dff3d7e24 */ /* 0x000fe4000f8e00ff */
[----:B------:R-:W-:-:S03]  /*9a70*/  IMAD.U32 R63, RZ, RZ, UR13 ;  /* 0x0000000dff3f7e24 */ /* 0x000fc6000f8e00ff */
[----:B------:R-:W2:Y:S04]  /*9a80*/  LDG.E R60, desc[UR52][R60.64] ;  /* 0x000000343c3c7981 */ /* 0x000ea8000c1e1900 */
[----:B------:R-:W3:Y:S01]  /*9a90*/  LDG.E R62, desc[UR52][R62.64+0x4] ;  /* 0x000004343e3e7981 */ /* 0x000ee2000c1e1900 */
[----:B--2---:R-:W-:Y:S02]  /*9aa0*/  R2UR UR12, R60 ;  /* 0x000000003c0c72ca */ /* 0x004fe400000e0000 */
[----:B---3--:R-:W-:-:S13]  /*9ab0*/  R2UR UR14, R62 ;  /* 0x000000003e0e72ca */ /* 0x008fda00000e0000 */
[----:B------:R-:W-:-:S12]  /*9ac0*/  UIADD3 UR14, -UR12, UR14, URZ ;  /* 0x0000000e0c0e7290 */ /* 0x000fd8000fffe13f */
.L_x_240:
[----:B------:R-:W2:Y:S04]  /*9ad0*/  LDL R68, [R1+0x20] ;  /* 0x0000200001447983 */ /* 0x000ea80000100800 */
[----:B------:R-:W3:Y:S01]  /*9ae0*/  LDL R3, [R1+0x1c] ;  /* 0x00001c0001037983 */ /* 0x000ee20000100800 */
[----:B------:R-:W-:Y:S01]  /*9af0*/  IMAD.U32 R67, RZ, RZ, UR42 ;  /* 0x0000002aff437e24 */ /* 0x000fe2000f8e00ff */
[----:B------:R-:W-:Y:S01]  /*9b00*/  UIMAD UR16, UR14, UR9, URZ ;  /* 0x000000090e1072a4 */ /* 0x000fe2000f8e023f */
[----:B------:R-:W-:Y:S01]  /*9b10*/  PLOP3.LUT P3, PT, PT, PT, UP1, 0x80, 0x0 ;  /* 0x000000000000781c */ /* 0x000fe20003f6f018 */
[----:B------:R-:W-:Y:S04]  /*9b20*/  SHFL.IDX PT, R60, R64, RZ, 0x1c1f ;  /* 0x001c1fff403c7589 */ /* 0x000fe800000e0000 */
[----:B------:R-:W0:Y:S04]  /*9b30*/  SHFL.IDX PT, R61, R65, RZ, 0x1c1f ;  /* 0x001c1fff413d7589 */ /* 0x000e2800000e0000 */
[----:B------:R-:W-:Y:S04]  /*9b40*/  SHFL.IDX PT, R62, R64, 0x1, 0x1c1f ;  /* 0x003c1f00403e7f89 */ /* 0x000fe800000e0000 */
[----:B------:R-:W1:Y:S01]  /*9b50*/  SHFL.IDX PT, R63, R65, 0x1, 0x1c1f ;  /* 0x003c1f00413f7f89 */ /* 0x000e6200000e0000 */
[----:B--2---:R-:W-:Y:S01]  /*9b60*/  IMAD R67, R67, 0x80, R68 ;  /* 0x0000008043437824 */ /* 0x004fe200078e0244 */
[----:B---3--:R-:W-:-:S03]  /*9b70*/  LOP3.LUT P0, RZ, R3, 0x3, RZ, 0xc0, !PT ;  /* 0x0000000303ff7812 */ /* 0x008fc6000780c0ff */
[C---:B------:R-:W-:Y:S01]  /*9b80*/  VIADD R3, R67.reuse, 0x8 ;  /* 0x0000000843037836 */ /* 0x040fe20000000000 */
[----:B------:R-:W-:-:S04]  /*9b90*/  ISETP.GE.OR P2, PT, R67, UR16, P0 ;  /* 0x0000001043007c0c */ /* 0x000fc80008746670 */
[----:B------:R-:W-:-:S09]  /*9ba0*/  ISETP.GE.OR P0, PT, R3, UR16, P0 ;  /* 0x0000001003007c0c */ /* 0x000fd20008706670 */
[----:B0-----:R0:W-:Y:S01]  /*9bb0*/  @!P2 ST.E desc[UR52][R60.64], R0 ;  /* 0x000000003c00a985 */ /* 0x0011e2000c101934 */
[----:B------:R-:W-:-:S03]  /*9bc0*/  ISETP.GE.AND P2, PT, R67, UR16, PT ;  /* 0x0000001043007c0c */ /* 0x000fc6000bf46270 */
[----:B-1----:R0:W-:Y:S01]  /*9bd0*/  @!P0 ST.E desc[UR52][R62.64], R173 ;  /* 0x000000ad3e008985 */ /* 0x0021e2000c101934 */
[----:B------:R-:W-:Y:S01]  /*9be0*/  ISETP.GE.AND P0, PT, R3, UR16, PT ;  /* 0x0000001003007c0c */ /* 0x000fe2000bf06270 */
[----:B------:R-:W-:-:S12]  /*9bf0*/  @P3 BRA `(.L_x_241) ;  /* 0x00000010000c3947 */ /* 0x000fd80003800000 */
[----:B0-----:R-:W-:Y:S01]  /*9c00*/  VIADD R0, R193, 0xffffff80 ;  /* 0xffffff80c1007836 */ /* 0x001fe20000000000 */
[----:B------:R-:W-:-:S04]  /*9c10*/  ULDC.64 UR14, c[0x0][0xaa0] ;  /* 0x0002a800000e7ab9 */ /* 0x000fc80000000a00 */
[----:B------:R-:W-:-:S04]  /*9c20*/  SHF.R.S32.HI R3, RZ, 0x1f, R0 ;  /* 0x0000001fff037819 */ /* 0x000fc80000011400 */
[----:B------:R-:W-:-:S04]  /*9c30*/  LEA.HI R3, R3, R0, RZ, 0x3 ;  /* 0x0000000003037211 */ /* 0x000fc800078f18ff */
[----:B------:R-:W-:Y:S02]  /*9c40*/  LOP3.LUT R5, R3, 0xfffffff8, RZ, 0xc0, !PT ;  /* 0xfffffff803057812 */ /* 0x000fe400078ec0ff */
[----:B------:R-:W-:-:S03]  /*9c50*/  SHF.R.S32.HI R3, RZ, 0x3, R3 ;  /* 0x00000003ff037819 */ /* 0x000fc60000011403 */
[----:B------:R-:W-:Y:S02]  /*9c60*/  IMAD.IADD R20, R0, 0x1, -R5 ;  /* 0x0000000100147824 */ /* 0x000fe400078e0a05 */
[----:B------:R-:W-:Y:S02]  /*9c70*/  IMAD.MOV.U32 R5, RZ, RZ, 0x2 ;  /* 0x00000002ff057424 */ /* 0x000fe400078e00ff */
[----:B------:R-:W-:-:S04]  /*9c80*/  IMAD.SHL.U32 R0, R20, 0x8, RZ ;  /* 0x0000000814007824 */ /* 0x000fc800078e00ff */
[----:B------:R-:W-:-:S04]  /*9c90*/  IMAD R4, R3, 0x40, R0 ;  /* 0x0000004003047824 */ /* 0x000fc800078e0200 */
[----:B------:R-:W-:Y:S01]  /*9ca0*/  IMAD.WIDE R4, R4, R5, UR10 ;  /* 0x0000000a04047e25 */ /* 0x000fe2000f8e0205 */
[----:B------:R-:W-:Y:S02]  /*9cb0*/  UIMAD UR12, UR17, UR14, URZ ;  /* 0x0000000e110c72a4 */ /* 0x000fe4000f8e023f */
[C---:B------:R-:W-:Y:S02]  /*9cc0*/  IADD3 R9, P4, R4.reuse, 0x1000, RZ ;  /* 0x0000100004097810 */ /* 0x040fe40007f9e0ff */
[C---:B------:R-:W-:Y:S02]  /*9cd0*/  IADD3 R13, P3, R4.reuse, 0x2000, RZ ;  /* 0x00002000040d7810 */ /* 0x040fe40007f7e0ff */
[----:B------:R-:W-:Y:S01]  /*9ce0*/  IADD3 R25, P2, R4, 0x3000, RZ ;  /* 0x0000300004197810 */ /* 0x000fe20007f5e0ff */
[----:B------:R-:W-:Y:S01]  /*9cf0*/  UIMAD UR12, UR4, UR15, UR12 ;  /* 0x0000000f040c72a4 */ /* 0x000fe2000f8e020c */
[----:B------:R-:W-:Y:S01]  /*9d00*/  LOP3.LUT R8, R9, 0x380, RZ, 0xc0, !PT ;  /* 0x0000038009087812 */ /* 0x000fe200078ec0ff */
[----:B------:R-:W-:Y:S01]  /*9d10*/  UIMAD.WIDE.U32 UR10, UR4, UR14, URZ ;  /* 0x0000000e040a72a5 */ /* 0x000fe2000f8e003f */
[----:B------:R-:W-:-:S02]  /*9d20*/  LOP3.LUT R12, R13, 0x380, RZ, 0xc0, !PT ;  /* 0x000003800d0c7812 */ /* 0x000fc400078ec0ff */
[----:B------:R-:W-:Y:S01]  /*9d30*/  LOP3.LUT R24, R25, 0x380, RZ, 0xc0, !PT ;  /* 0x0000038019187812 */ /* 0x000fe200078ec0ff */
[----:B------:R-:W-:Y:S01]  /*9d40*/  UIADD3 UR11, UR11, UR12, URZ ;  /* 0x0000000c0b0b7290 */ /* 0x000fe2000fffe03f */
[----:B------:R-:W-:Y:S01]  /*9d50*/  SHF.R.U64 R8, R8, 0x3, RZ ;  /* 0x0000000308087819 */ /* 0x000fe200000012ff */
[----:B------:R-:W-:Y:S01]  /*9d60*/  IMAD.U32 R21, RZ, RZ, UR42 ;  /* 0x0000002aff157e24 */ /* 0x000fe2000f8e00ff */
[----:B------:R-:W-:Y:S01]  /*9d70*/  SHF.R.U64 R12, R12, 0x3, RZ ;  /* 0x000000030c0c7819 */ /* 0x000fe200000012ff */
[----:B------:R-:W-:Y:S01]  /*9d80*/  ULDC.64 UR12, c[0x0][0xae8] ;  /* 0x0002ba00000c7ab9 */ /* 0x000fe20000000a00 */
[----:B------:R-:W-:Y:S01]  /*9d90*/  SHF.R.U64 R24, R24, 0x3, RZ ;  /* 0x0000000318187819 */ /* 0x000fe200000012ff */
[----:B------:R-:W-:Y:S01]  /*9da0*/  UIMAD.WIDE.U32 UR10, UR38, UR12, UR10 ;  /* 0x0000000c260a72a5 */ /* 0x000fe2000f8e000a */
[----:B------:R-:W-:Y:S01]  /*9db0*/  LOP3.LUT R8, R8, R9, RZ, 0x3c, !PT ;  /* 0x0000000908087212 */ /* 0x000fe200078e3cff */
[--C-:B------:R-:W-:Y:S01]  /*9dc0*/  IMAD.X R9, RZ, RZ, R5.reuse, P4 ;  /* 0x000000ffff097224 */ /* 0x100fe200020e0605 */
[----:B------:R-:W-:Y:S01]  /*9dd0*/  LOP3.LUT R12, R12, R13, RZ, 0x3c, !PT ;  /* 0x0000000d0c0c7212 */ /* 0x000fe200078e3cff */
[--C-:B------:R-:W-:Y:S01]  /*9de0*/  IMAD.X R13, RZ, RZ, R5.reuse, P3 ;  /* 0x000000ffff0d7224 */ /* 0x100fe200018e0605 */
[----:B------:R-:W-:Y:S01]  /*9df0*/  LOP3.LUT R24, R24, R25, RZ, 0x3c, !PT ;  /* 0x0000001918187212 */ /* 0x000fe200078e3cff */
[----:B------:R-:W-:Y:S01]  /*9e00*/  IMAD.X R25, RZ, RZ, R5, P2 ;  /* 0x000000ffff197224 */ /* 0x000fe200010e0605 */
[----:B------:R-:W-:Y:S01]  /*9e10*/  IADD3 R29, P0, R4, 0x4000, RZ ;  /* 0x00004000041d7810 */ /* 0x000fe20007f1e0ff */
[----:B------:R-:W-:Y:S01]  /*9e20*/  IMAD R20, R20, 0x20, R3 ;  /* 0x0000002014147824 */ /* 0x000fe200078e0203 */
[C---:B------:R-:W-:Y:S01]  /*9e30*/  IADD3 R33, P6, R4.reuse, 0x5000, RZ ;  /* 0x0000500004217810 */ /* 0x040fe20007fde0ff */
[----:B------:R-:W-:Y:S01]  /*9e40*/  USHF.R.S32.HI UR4, URZ, 0x1f, UR36 ;  /* 0x0000001f3f047899 */ /* 0x000fe20008011424 */
[C---:B------:R-:W-:Y:S01]  /*9e50*/  IADD3 R37, P5, R4.reuse, 0x6000, RZ ;  /* 0x0000600004257810 */ /* 0x040fe20007fbe0ff */
[----:B------:R-:W-:Y:S01]  /*9e60*/  UIMAD UR11, UR38, UR13, UR11 ;  /* 0x0000000d260b72a4 */ /* 0x000fe2000f8e020b */
[C---:B------:R-:W-:Y:S01]  /*9e70*/  IADD3 R41, P4, R4.reuse, 0x7000, RZ ;  /* 0x0000700004297810 */ /* 0x040fe20007f9e0ff */
[----:B------:R-:W-:Y:S01]  /*9e80*/  @UP2 ULDC UR14, c[0x0][0xbec] ;  /* 0x0002fb00000e2ab9 */ /* 0x000fe20000000800 */
[C---:B------:R-:W-:Y:S01]  /*9e90*/  IADD3 R45, P3, R4.reuse, 0x8000, RZ ;  /* 0x00008000042d7810 */ /* 0x040fe20007f7e0ff */
[----:B------:R-:W-:Y:S01]  /*9ea0*/  ULDC.64 UR12, c[0x0][0xaf0] ;  /* 0x0002bc00000c7ab9 */ /* 0x000fe20000000a00 */
[----:B------:R-:W-:Y:S01]  /*9eb0*/  IADD3 R49, P2, R4, 0x9000, RZ ;  /* 0x0000900004317810 */ /* 0x000fe20007f5e0ff */
[----:B------:R-:W-:Y:S01]  /*9ec0*/  IMAD R78, R21, 0x80, R20 ;  /* 0x00000080154e7824 */ /* 0x000fe200078e0214 */
[----:B------:R-:W-:Y:S01]  /*9ed0*/  LOP3.LUT R28, R29, 0x380, RZ, 0xc0, !PT ;  /* 0x000003801d1c7812 */ /* 0x000fe200078ec0ff */
[----:B------:R-:W-:Y:S01]  /*9ee0*/  UIMAD UR4, UR4, UR12, URZ ;  /* 0x0000000c040472a4 */ /* 0x000fe2000f8e023f */
[----:B------:R-:W-:Y:S01]  /*9ef0*/  LOP3.LUT R32, R33, 0x380, RZ, 0xc0, !PT ;  /* 0x0000038021207812 */ /* 0x000fe200078ec0ff */
[----:B------:R-:W-:Y:S01]  /*9f00*/  IMAD.U32 R84, RZ, RZ, UR42 ;  /* 0x0000002aff547e24 */ /* 0x000fe2000f8e00ff */
[----:B------:R-:W-:Y:S01]  /*9f10*/  LOP3.LUT R36, R37, 0x380, RZ, 0xc0, !PT ;  /* 0x0000038025247812 */ /* 0x000fe200078ec0ff */
[----:B------:R-:W5:Y:S01]  /*9f20*/  LD.E.128 R12, desc[UR52][R12.64] ;  /* 0x000000340c0c7980 */ /* 0x000f62000c101d00 */
[----:B------:R-:W-:-:S02]  /*9f30*/  LOP3.LUT R40, R41, 0x380, RZ, 0xc0, !PT ;  /* 0x0000038029287812 */ /* 0x000fc400078ec0ff */
[----:B------:R-:W-:Y:S01]  /*9f40*/  LOP3.LUT R44, R45, 0x380, RZ, 0xc0, !PT ;  /* 0x000003802d2c7812 */ /* 0x000fe200078ec0ff */
[----:B------:R-:W5:Y:S01]  /*9f50*/  LD.E.128 R24, desc[UR52][R24.64] ;  /* 0x0000003418187980 */ /* 0x000f62000c101d00 */
[----:B------:R-:W-:Y:S01]  /*9f60*/  LOP3.LUT R48, R49, 0x380, RZ, 0xc0, !PT ;  /* 0x0000038031307812 */ /* 0x000fe200078ec0ff */
[----:B------:R-:W-:Y:S01]  /*9f70*/  @P1 IMAD.HI.U32 R20, R78, UR14, RZ ;  /* 0x0000000e4e141c27 */ /* 0x000fe2000f8e00ff */
[----:B------:R-:W-:Y:S01]  /*9f80*/  SHF.R.U64 R28, R28, 0x3, RZ ;  /* 0x000000031c1c7819 */ /* 0x000fe200000012ff */
[----:B------:R-:W-:Y:S01]  /*9f90*/  UIMAD UR4, UR36, UR13, UR4 ;  /* 0x0000000d240472a4 */ /* 0x000fe2000f8e0204 */
[----:B------:R-:W-:Y:S02]  /*9fa0*/  SHF.R.U64 R32, R32, 0x3, RZ ;  /* 0x0000000320207819 */ /* 0x000fe400000012ff */
[----:B------:R-:W-:Y:S02]  /*9fb0*/  SHF.R.U64 R36, R36, 0x3, RZ ;  /* 0x0000000324247819 */ /* 0x000fe400000012ff */
[----:B------:R-:W-:-:S02]  /*9fc0*/  SHF.R.U64 R40, R40, 0x3, RZ ;  /* 0x0000000328287819 */ /* 0x000fc400000012ff */
[----:B------:R-:W-:Y:S01]  /*9fd0*/  SHF.R.U64 R44, R44, 0x3, RZ ;  /* 0x000000032c2c7819 */ /* 0x000fe200000012ff */
[----:B------:R-:W-:Y:S01]  /*9fe0*/  UIMAD.WIDE.U32 UR36, UR36, UR12, UR10 ;  /* 0x0000000c242472a5 */ /* 0x000fe2000f8e000a */
[----:B------:R-:W-:Y:S01]  /*9ff0*/  SHF.R.U64 R48, R48, 0x3, RZ ;  /* 0x0000000330307819 */ /* 0x000fe200000012ff */
[----:B------:R-:W-:Y:S01]  /*a000*/  IMAD.MOV.U32 R77, RZ, RZ, R78 ;  /* 0x000000ffff4d7224 */ /* 0x000fe200078e004e */
[----:B------:R-:W-:Y:S01]  /*a010*/  @UP2 ULDC UR10, c[0x0][0xbf0] ;  /* 0x0002fc00000a2ab9 */ /* 0x000fe20000000800 */
[----:B------:R-:W-:Y:S01]  /*a020*/  LOP3.LUT R28, R28, R29, RZ, 0x3c, !PT ;  /* 0x0000001d1c1c7212 */ /* 0x000fe200078e3cff */
[--C-:B------:R-:W-:Y:S01]  /*a030*/  IMAD.X R29, RZ, RZ, R5.reuse, P0 ;  /* 0x000000ffff1d7224 */ /* 0x100fe200000e0605 */
        /* <DEDUP_REMOVED lines=9> */
[----:B------:R-:W-:Y:S01]  /*a0d0*/  IMAD.X R49, RZ, RZ, R5, P2 ;  /* 0x000000ffff317224 */ /* 0x000fe200010e0605 */
[----:B------:R-:W-:Y:S01]  /*a0e0*/  @P1 SHF.R.U32.HI R77, RZ, UR10, R20 ;  /* 0x0000000aff4d1c19 */ /* 0x000fe20008011614 */
[----:B------:R-:W-:Y:S01]  /*a0f0*/  UIADD3 UR4, UR37, UR4, URZ ;  /* 0x0000000425047290 */ /* 0x000fe2000fffe03f */
[C---:B------:R-:W-:Y:S01]  /*a100*/  IADD3 R53, P0, R4.reuse, 0xa000, RZ ;  /* 0x0000a00004357810 */ /* 0x040fe20007f1e0ff */
[----:B------:R-:W-:Y:S01]  /*a110*/  ULDC.64 UR10, c[0x0][0xae0] ;  /* 0x0002b800000a7ab9 */ /* 0x000fe20000000a00 */
[----:B------:R-:W-:-:S02]  /*a120*/  IADD3 R57, P6, R4, 0xb000, RZ ;  /* 0x0000b00004397810 */ /* 0x000fc40007fde0ff */
[C---:B------:R-:W-:Y:S01]  /*a130*/  LOP3.LUT R11, R4.reuse, 0x380, RZ, 0xc0, !PT ;  /* 0x00000380040b7812 */ /* 0x040fe200078ec0ff */
[----:B------:R-:W-:Y:S01]  /*a140*/  IMAD.U32 R21, RZ, RZ, UR37 ;  /* 0x00000025ff157e24 */ /* 0x000fe2000f8e00ff */
[C---:B------:R-:W-:Y:S01]  /*a150*/  IADD3 R61, P5, R4.reuse, 0xc000, RZ ;  /* 0x0000c000043d7810 */ /* 0x040fe20007fbe0ff */
[----:B------:R-:W5:Y:S01]  /*a160*/  LD.E.128 R28, desc[UR52][R28.64] ;  /* 0x000000341c1c7980 */ /* 0x000f62000c101d00 */
[C---:B------:R-:W-:Y:S02]  /*a170*/  IADD3 R65, P4, R4.reuse, 0xd000, RZ ;  /* 0x0000d00004417810 */ /* 0x040fe40007f9e0ff */
[C---:B------:R-:W-:Y:S01]  /*a180*/  IADD3 R69, P3, R4.reuse, 0xe000, RZ ;  /* 0x0000e00004457810 */ /* 0x040fe20007f7e0ff */
[----:B------:R-:W5:Y:S01]  /*a190*/  LD.E.128 R32, desc[UR52][R32.64] ;  /* 0x0000003420207980 */ /* 0x000f62000c101d00 */
[----:B------:R-:W-:Y:S01]  /*a1a0*/  IADD3 R7, P2, R4, 0xf000, RZ ;  /* 0x0000f00004077810 */ /* 0x000fe20007f5e0ff */
[--C-:B------:R-:W-:Y:S01]  /*a1b0*/  IMAD.MOV R79, RZ, RZ, -R77.reuse ;  /* 0x000000ffff4f7224 */ /* 0x100fe200078e0a4d */
[----:B------:R-:W-:Y:S01]  /*a1c0*/  SHF.R.S32.HI R76, RZ, 0x1f, R77 ;  /* 0x0000001fff4c7819 */ /* 0x000fe2000001144d */
[----:B------:R-:W5:Y:S01]  /*a1d0*/  LD.E.128 R36, desc[UR52][R36.64] ;  /* 0x0000003424247980 */ /* 0x000f62000c101d00 */
[----:B------:R-:W-:-:S02]  /*a1e0*/  LOP3.LUT R52, R53, 0x380, RZ, 0xc0, !PT ;  /* 0x0000038035347812 */ /* 0x000fc400078ec0ff */
[----:B------:R-:W-:Y:S01]  /*a1f0*/  LOP3.LUT R56, R57, 0x380, RZ, 0xc0, !PT ;  /* 0x0000038039387812 */ /* 0x000fe200078ec0ff */
[----:B------:R-:W-:Y:S01]  /*a200*/  IMAD.U32 R20, RZ, RZ, UR36 ;  /* 0x00000024ff147e24 */ /* 0x000fe2000f8e00ff */
[----:B------:R-:W-:Y:S01]  /*a210*/  LOP3.LUT R60, R61, 0x380, RZ, 0xc0, !PT ;  /* 0x000003803d3c7812 */ /* 0x000fe200078ec0ff */
[----:B------:R-:W-:Y:S01]  /*a220*/  IMAD.U32 R21, RZ, RZ, UR4 ;  /* 0x00000004ff157e24 */ /* 0x000fe2000f8e00ff */
[----:B------:R-:W-:Y:S01]  /*a230*/  LOP3.LUT R64, R65, 0x380, RZ, 0xc0, !PT ;  /* 0x0000038041407812 */ /* 0x000fe200078ec0ff */
[----:B------:R-:W-:Y:S01]  /*a240*/  IMAD.X R73, RZ, RZ, R5, P2 ;  /* 0x000000ffff497224 */ /* 0x000fe200010e0605 */
[----:B------:R-:W-:Y:S01]  /*a250*/  LOP3.LUT R68, R69, 0x380, RZ, 0xc0, !PT ;  /* 0x0000038045447812 */ /* 0x000fe200078ec0ff */
[----:B------:R-:W5:Y:S01]  /*a260*/  LD.E.128 R40, desc[UR52][R40.64] ;  /* 0x0000003428287980 */ /* 0x000f62000c101d00 */
[----:B------:R-:W-:Y:S01]  /*a270*/  LOP3.LUT R6, R7, 0x380, RZ, 0xc0, !PT ;  /* 0x0000038007067812 */ /* 0x000fe200078ec0ff */
[----:B------:R-:W-:Y:S01]  /*a280*/  IMAD R76, R76, UR10, RZ ;  /* 0x0000000a4c4c7c24 */ /* 0x000fe2000f8e02ff */
[----:B------:R-:W-:Y:S01]  /*a290*/  SHF.R.U64 R52, R52, 0x3, RZ ;  /* 0x0000000334347819 */ /* 0x000fe200000012ff */
[----:B------:R-:W-:Y:S01]  /*a2a0*/  IMAD R79, R79, UR9, R78 ;  /* 0x000000094f4f7c24 */ /* 0x000fe2000f8e024e */
[----:B------:R-:W-:Y:S01]  /*a2b0*/  SHF.R.U64 R56, R56, 0x3, RZ ;  /* 0x0000000338387819 */ /* 0x000fe200000012ff */
[----:B------:R-:W5:Y:S01]  /*a2c0*/  LD.E.128 R44, desc[UR52][R44.64] ;  /* 0x000000342c2c7980 */ /* 0x000f62000c101d00 */
[----:B------:R-:W-:-:S02]  /*a2d0*/  SHF.R.U64 R60, R60, 0x3, RZ ;  /* 0x000000033c3c7819 */ /* 0x000fc400000012ff */
[----:B------:R-:W-:Y:S01]  /*a2e0*/  SHF.R.U64 R64, R64, 0x3, RZ ;  /* 0x0000000340407819 */ /* 0x000fe200000012ff */
[----:B------:R-:W5:Y:S01]  /*a2f0*/  LD.E.128 R48, desc[UR52][R48.64] ;  /* 0x0000003430307980 */ /* 0x000f62000c101d00 */
[----:B------:R-:W-:Y:S02]  /*a300*/  SHF.R.U64 R68, R68, 0x3, RZ ;  /* 0x0000000344447819 */ /* 0x000fe400000012ff */
[----:B------:R-:W-:Y:S02]  /*a310*/  SHF.R.U64 R11, R11, 0x3, RZ ;  /* 0x000000030b0b7819 */ /* 0x000fe400000012ff */
[----:B------:R-:W-:Y:S01]  /*a320*/  SHF.R.U64 R6, R6, 0x3, RZ ;  /* 0x0000000306067819 */ /* 0x000fe200000012ff */
[----:B------:R-:W-:Y:S01]  /*a330*/  IMAD R81, R77, UR11, R76 ;  /* 0x0000000b4d517c24 */ /* 0x000fe2000f8e024c */
        /* <DEDUP_REMOVED lines=10> */
[----:B------:R-:W-:Y:S01]  /*a3e0*/  LOP3.LUT R4, R11, R4, RZ, 0x3c, !PT ;  /* 0x000000040b047212 */ /* 0x000fe200078e3cff */
[----:B------:R-:W-:Y:S01]  /*a3f0*/  IMAD.WIDE.U32 R20, R77, UR10, R20 ;  /* 0x0000000a4d147c25 */ /* 0x000fe2000f8e0014 */
[----:B------:R-:W-:Y:S01]  /*a400*/  LOP3.LUT R72, R6, R7, RZ, 0x3c, !PT ;  /* 0x0000000706487212 */ /* 0x000fe200078e3cff */
[----:B------:R-:W-:Y:S01]  /*a410*/  ULDC.64 UR10, c[0x0][0xad8] ;  /* 0x0002b600000a7ab9 */ /* 0x000fe20000000a00 */
[----:B------:R-:W-:Y:S01]  /*a420*/  SHF.R.S32.HI R76, RZ, 0x1f, R79 ;  /* 0x0000001fff4c7819 */ /* 0x000fe2000001144f */
[----:B------:R-:W-:Y:S01]  /*a430*/  IMAD.IADD R21, R21, 0x1, R81 ;  /* 0x0000000115157824 */ /* 0x000fe200078e0251 */
[----:B------:R-:W5:Y:S03]  /*a440*/  LD.E.128 R4, desc[UR52][R4.64] ;  /* 0x0000003404047980 */ /* 0x000f66000c101d00 */
[----:B------:R-:W-:Y:S01]  /*a450*/  IMAD R76, R76, UR10, RZ ;  /* 0x0000000a4c4c7c24 */ /* 0x000fe2000f8e02ff */
[----:B------:R-:W5:Y:S01]  /*a460*/  LD.E.128 R8, desc[UR52][R8.64] ;  /* 0x0000003408087980 */ /* 0x000f62000c101d00 */
[----:B------:R-:W-:-:S03]  /*a470*/  IMAD R84, R84, 0x80, R3 ;  /* 0x0000008054547824 */ /* 0x000fc600078e0203 */
[----:B------:R-:W5:Y:S01]  /*a480*/  LD.E.128 R52, desc[UR52][R52.64] ;  /* 0x0000003434347980 */ /* 0x000f62000c101d00 */
[----:B------:R-:W-:-:S03]  /*a490*/  IMAD R3, R79, UR11, R76 ;  /* 0x0000000b4f037c24 */ /* 0x000fc6000f8e024c */
[----:B------:R-:W5:Y:S01]  /*a4a0*/  LD.E.128 R56, desc[UR52][R56.64] ;  /* 0x0000003438387980 */ /* 0x000f62000c101d00 */
[----:B------:R-:W-:Y:S01]  /*a4b0*/  IMAD.WIDE.U32 R20, R79, UR10, R20 ;  /* 0x0000000a4f147c25 */ /* 0x000fe2000f8e0014 */
[----:B------:R-:W-:Y:S02]  /*a4c0*/  ULDC.64 UR10, c[0x0][0xa80] ;  /* 0x0002a000000a7ab9 */ /* 0x000fe40000000a00 */
[----:B------:R-:W5:Y:S04]  /*a4d0*/  LD.E.128 R60, desc[UR52][R60.64] ;  /* 0x000000343c3c7980 */ /* 0x000f68000c101d00 */
[----:B------:R-:W5:Y:S04]  /*a4e0*/  LD.E.128 R64, desc[UR52][R64.64] ;  /* 0x0000003440407980 */ /* 0x000f68000c101d00 */
[----:B------:R-:W5:Y:S04]  /*a4f0*/  LD.E.128 R68, desc[UR52][R68.64] ;  /* 0x0000003444447980 */ /* 0x000f68000c101d00 */
[----:B------:R-:W5:Y:S01]  /*a500*/  LD.E.128 R72, desc[UR52][R72.64] ;  /* 0x0000003448487980 */ /* 0x000f62000c101d00 */
[----:B------:R-:W-:Y:S01]  /*a510*/  @!PT LDS RZ, [RZ] ;  /* 0x00000000fffff984 */ /* 0x000fe20000000800 */
[----:B------:R-:W-:Y:S01]  /*a520*/  @!PT LDS RZ, [RZ] ;  /* 0x00000000fffff984 */ /* 0x000fe20000000800 */
[----:B------:R-:W-:Y:S01]  /*a530*/  @!PT LDS RZ, [RZ] ;  /* 0x00000000fffff984 */ /* 0x000fe20000000800 */
[----:B------:R-:W-:Y:S01]  /*a540*/  @!PT LDS RZ, [RZ] ;  /* 0x00000000fffff984 */ /* 0x000fe20000000800 */
[----:B------:R0:W-:Y:S06]  /*a550*/  MEMBAR.ALL.CTA ;  /* 0x0000000000007992 */ /* 0x0001ec0000008000 */
[----:B0-----:R-:W0:Y:S01]  /*a560*/  FENCE.VIEW.ASYNC.S ;  /* 0x00000000000073c6 */ /* 0x001e220000000000 */
[----:B------:R-:W-:Y:S01]  /*a570*/  IMAD.IADD R3, R21, 0x1, R3 ;  /* 0x0000000115037824 */ /* 0x000fe200078e0203 */
[----:B------:R-:W-:Y:S01]  /*a580*/  LEA R82, P2, R20, UR10, 0x1 ;  /* 0x0000000a14527c11 */ /* 0x000fe2000f8408ff */
[----:B------:R-:W-:-:S03]  /*a590*/  UIADD3 UR8, UR8, 0x38820, URZ ;  /* 0x0003882008087890 */ /* 0x000fc6000fffe03f */
[----:B------:R-:W-:Y:S02]  /*a5a0*/  LEA.HI.X R83, R20, UR11, R3, 0x1, P2 ;  /* 0x0000000b14537c11 */ /* 0x000fe400090f0c03 */
[C---:B------:R-:W-:Y:S01]  /*a5b0*/  ISETP.GE.AND P2, PT, R84.reuse, UR16, PT ;  /* 0x0000001054007c0c */ /* 0x040fe2000bf46270 */
[----:B------:R-:W-:Y:S01]  /*a5c0*/  UPRMT UR8, URZ, 0x654, UR8 ;  /* 0x000006543f087896 */ /* 0x000fe20008000008 */
[C---:B------:R-:W-:Y:S02]  /*a5d0*/  VIADD R76, R84.reuse, 0x20 ;  /* 0x00000020544c7836 */ /* 0x040fe40000000000 */
[----:B------:R-:W-:Y:S02]  /*a5e0*/  VIADD R77, R84, 0x40 ;  /* 0x00000040544d7836 */ /* 0x000fe40000000000 */
[C---:B------:R-:W-:Y:S02]  /*a5f0*/  VIADD R86, R0.reuse, 0x40 ;  /* 0x0000004000567836 */ /* 0x040fe40000000000 */
[----:B------:R-:W-:-:S02]  /*a600*/  VIADD R88, R0, 0x80 ;  /* 0x0000008000587836 */ /* 0x000fc40000000000 */
[----:B------:R-:W-:Y:S01]  /*a610*/  VIADD R90, R0, 0xc0 ;  /* 0x000000c0005a7836 */ /* 0x000fe20000000000 */
[----:B0-----:R0:W1:Y:S01]  /*a620*/  SHFL.IDX PT, R81, R82, RZ, 0x181f ;  /* 0x00181fff52517589 */ /* 0x00106200000e0000 */
[----:B------:R-:W-:Y:S03]  /*a630*/  BSSY B1, `(.L_x_242) ;  /* 0x000001b000017945 */ /* 0x000fe60003800000 */
[----:B------:R0:W2:Y:S01]  /*a640*/  SHFL.IDX PT, R3, R83, RZ, 0x181f ;  /* 0x00181fff53037589 */ /* 0x0000a200000e0000 */
[----:B------:R-:W-:Y:S01]  /*a650*/  SYNCS.ARRIVE.TRANS64.RED.A1T0 RZ, [UR8], RZ ;  /* 0x000000ffffff79a7 */ /* 0x000fe20008100408 */
[----:B------:R-:W-:Y:S02]  /*a660*/  ISETP.GE.AND P1, PT, R76, UR16, PT ;  /* 0x000000104c007c0c */ /* 0x000fe4000bf26270 */
[----:B------:R-:W-:Y:S02]  /*a670*/  ISETP.GE.AND P0, PT, R77, UR16, PT ;  /* 0x000000104d007c0c */ /* 0x000fe4000bf06270 */
[----:B------:R-:W-:-:S02]  /*a680*/  SHF.R.S32.HI R91, RZ, 0x1f, R0 ;  /* 0x0000001fff5b7819 */ /* 0x000fc40000011400 */
[----:B------:R-:W-:Y:S02]  /*a690*/  SHF.R.S32.HI R85, RZ, 0x1f, R86 ;  /* 0x0000001fff557819 */ /* 0x000fe40000011456 */
[----:B------:R-:W-:Y:S02]  /*a6a0*/  SHF.R.S32.HI R87, RZ, 0x1f, R88 ;  /* 0x0000001fff577819 */ /* 0x000fe40000011458 */
[----:B------:R-:W-:Y:S01]  /*a6b0*/  SHF.R.S32.HI R89, RZ, 0x1f, R90 ;  /* 0x0000001fff597819 */ /* 0x000fe2000001145a */
[----:B0-----:R-:W-:Y:S06]  /*a6c0*/  @P2 BRA `(.L_x_243) ;  /* 0x0000000000442947 */ /* 0x001fec0003800000 */
[----:B------:R-:W-:Y:S02]  /*a6d0*/  ULDC UR4, c[0x0][0xac8] ;  /* 0x0002b20000047ab9 */ /* 0x000fe40000000800 */
[----:B------:R-:W-:Y:S02]  /*a6e0*/  ISETP.GE.AND P5, PT, R0, UR4, PT ;  /* 0x0000000400007c0c */ /* 0x000fe4000bfa6270 */
[----:B------:R-:W-:Y:S02]  /*a6f0*/  ISETP.GE.AND P4, PT, R86, UR4, PT ;  /* 0x0000000456007c0c */ /* 0x000fe4000bf86270 */
[----:B------:R-:W-:Y:S02]  /*a700*/  ISETP.GE.AND P3, PT, R88, UR4, PT ;  /* 0x0000000458007c0c */ /* 0x000fe4000bf66270 */
[----:B------:R-:W-:-:S07]  /*a710*/  ISETP.GE.AND P2, PT, R90, UR4, PT ;  /* 0x000000045a007c0c */ /* 0x000fce000bf46270 */
[----:B-1----:R-:W-:-:S04]  /*a720*/  @!P5 LEA R20, P6, R0, R81, 0x1 ;  /* 0x000000510014d211 */ /* 0x002fc800078c08ff */
[----:B--2---:R-:W-:Y:S02]  /*a730*/  @!P5 LEA.HI.X R21, R0, R3, R91, 0x1, P6 ;  /* 0x000000030015d211 */ /* 0x004fe400030f0c5b */
[----:B------:R-:W-:-:S03]  /*a740*/  @!P4 LEA R76, P6, R86, R81, 0x1 ;  /* 0x00000051564cc211 */ /* 0x000fc600078c08ff */
[----:B-----5:R0:W-:Y:S01]  /*a750*/  @!P5 ST.E.128 desc[UR52][R20.64], R4 ;  /* 0x000000041400d985 */ /* 0x0201e2000c101d34 */
[----:B------:R-:W-:Y:S02]  /*a760*/  @!P4 LEA.HI.X R77, R86, R3, R85, 0x1, P6 ;  /* 0x00000003564dc211 */ /* 0x000fe400030f0c55 */
[----:B------:R-:W-:-:S03]  /*a770*/  @!P3 LEA R78, P6, R88, R81, 0x1 ;  /* 0x00000051584eb211 */ /* 0x000fc600078c08ff */
[----:B------:R0:W-:Y:S01]  /*a780*/  @!P4 ST.E.128 desc[UR52][R76.64], R28 ;  /* 0x0000001c4c00c985 */ /* 0x0001e2000c101d34 */
[----:B------:R-:W-:Y:S02]  /*a790*/  @!P3 LEA.HI.X R79, R88, R3, R87, 0x1, P6 ;  /* 0x00000003584fb211 */ /* 0x000fe400030f0c57 */
[----:B------:R-:W-:-:S03]  /*a7a0*/  @!P2 LEA R80, P6, R90, R81, 0x1 ;  /* 0x000000515a50a211 */ /* 0x000fc600078c08ff */
[----:B------:R0:W-:Y:S01]  /*a7b0*/  @!P3 ST.E.128 desc[UR52][R78.64], R44 ;  /* 0x0000002c4e00b985 */ /* 0x0001e2000c101d34 */
[----:B------:R-:W-:-:S05]  /*a7c0*/  @!P2 LEA.HI.X R81, R90, R3, R89, 0x1, P6 ;  /* 0x000000035a51a211 */ /* 0x000fca00030f0c59 */
[----:B------:R0:W-:Y:S04]  /*a7d0*/  @!P2 ST.E.128 desc[UR52][R80.64], R60 ;  /* 0x0000003c5000a985 */ /* 0x0001e8000c101d34 */
.L_x_243:
[----:B------:R-:W-:Y:S05]  /*a7e0*/  BSYNC B1 ;  /* 0x0000000000017941 */ /* 0x000fea0003800000 */
.L_x_242:
[----:B--2---:R2:W3:Y:S01]  /*a7f0*/  SHFL.IDX PT, R3, R83, 0x1, 0x181f ;  /* 0x00381f0053037f89 */ /* 0x0044e200000e0000 */
[----:B------:R-:W-:Y:S03]  /*a800*/  BSSY B1, `(.L_x_244) ;  /* 0x0000014000017945 */ /* 0x000fe60003800000 */
[----:B0----5:R2:W0:Y:S01]  /*a810*/  SHFL.IDX PT, R29, R82, 0x1, 0x181f ;  /* 0x00381f00521d7f89 */ /* 0x02142200000e0000 */
[----:B------:R-:W-:Y:S05]  /*a820*/  @P1 BRA `(.L_x_245) ;  /* 0x0000000000441947 */ /* 0x000fea0003800000 */
[----:B------:R-:W-:Y:S02]  /*a830*/  ULDC UR4, c[0x0][0xac8] ;  /* 0x0002b20000047ab9 */ /* 0x000fe40000000800 */
[----:B------:R-:W-:Y:S02]  /*a840*/  ISETP.GE.AND P4, PT, R0, UR4, PT ;  /* 0x0000000400007c0c */ /* 0x000fe4000bf86270 */
[----:B------:R-:W-:Y:S02]  /*a850*/  ISETP.GE.AND P3, PT, R86, UR4, PT ;  /* 0x0000000456007c0c */ /* 0x000fe4000bf66270 */
[----:B------:R-:W-:Y:S02]  /*a860*/  ISETP.GE.AND P2, PT, R88, UR4, PT ;  /* 0x0000000458007c0c */ /* 0x000fe4000bf46270 */
[----:B------:R-:W-:-:S07]  /*a870*/  ISETP.GE.AND P1, PT, R90, UR4, PT ;  /* 0x000000045a007c0c */ /* 0x000fce000bf26270 */
[-C--:B0-----:R-:W-:Y:S02]  /*a880*/  @!P4 LEA R4, P6, R0, R29.reuse, 0x1 ;  /* 0x0000001d0004c211 */ /* 0x081fe400078c08ff */
[----:B------:R-:W-:Y:S02]  /*a890*/  @!P3 LEA R6, P5, R86, R29, 0x1 ;  /* 0x0000001d5606b211 */ /* 0x000fe400078a08ff */
[----:B---3--:R-:W-:Y:S02]  /*a8a0*/  @!P4 LEA.HI.X R5, R0, R3, R91, 0x1, P6 ;  /* 0x000000030005c211 */ /* 0x008fe400030f0c5b */
[----:B------:R-:W-:Y:S02]  /*a8b0*/  @!P2 LEA R20, P6, R88, R29, 0x1 ;  /* 0x0000001d5814a211 */ /* 0x000fe400078c08ff */
[----:B------:R-:W-:Y:S01]  /*a8c0*/  @!P3 LEA.HI.X R7, R86, R3, R85, 0x1, P5 ;  /* 0x000000035607b211 */ /* 0x000fe200028f0c55 */
[----:B------:R4:W-:Y:S01]  /*a8d0*/  @!P4 ST.E.128 desc[UR52][R4.64], R8 ;  /* 0x000000080400c985 */ /* 0x0009e2000c101d34 */
[----:B------:R-:W-:-:S02]  /*a8e0*/  @!P1 LEA R28, P5, R90, R29, 0x1 ;  /* 0x0000001d5a1c9211 */ /* 0x000fc400078a08ff */
[-C--:B------:R-:W-:Y:S01]  /*a8f0*/  @!P2 LEA.HI.X R21, R88, R3.reuse, R87, 0x1, P6 ;  /* 0x000000035815a211 */ /* 0x080fe200030f0c57 */
[----:B------:R4:W-:Y:S01]  /*a900*/  @!P3 ST.E.128 desc[UR52][R6.64], R32 ;  /* 0x000000200600b985 */ /* 0x0009e2000c101d34 */
[----:B------:R-:W-:-:S03]  /*a910*/  @!P1 LEA.HI.X R29, R90, R3, R89, 0x1, P5 ;  /* 0x000000035a1d9211 */ /* 0x000fc600028f0c59 */
[----:B------:R4:W-:Y:S04]  /*a920*/  @!P2 ST.E.128 desc[UR52][R20.64], R48 ;  /* 0x000000301400a985 */ /* 0x0009e8000c101d34 */
[----:B------:R4:W-:Y:S02]  /*a930*/  @!P1 ST.E.128 desc[UR52][R28.64], R64 ;  /* 0x000000401c009985 */ /* 0x0009e4000c101d34 */
.L_x_245:
[----:B------:R-:W-:Y:S05]  /*a940*/  BSYNC B1 ;  /* 0x0000000000017941 */ /* 0x000fea0003800000 */
.L_x_244:
[----:B---3--:R3:W0:Y:S01]  /*a950*/  SHFL.IDX PT, R3, R83, 0x2, 0x181f ;  /* 0x00581f0053037f89 */ /* 0x00862200000e0000 */
[----:B------:R-:W-:Y:S03]  /*a960*/  BSSY B1, `(.L_x_246) ;  /* 0x0000014000017945 */ /* 0x000fe60003800000 */
[----:B----4-:R3:W4:Y:S01]  /*a970*/  SHFL.IDX PT, R11, R82, 0x2, 0x181f ;  /* 0x00581f00520b7f89 */ /* 0x01072200000e0000 */
[----:B------:R-:W-:Y:S05]  /*a980*/  @P0 BRA `(.L_x_247) ;  /* 0x0000000000440947 */ /* 0x000fea0003800000 */
[----:B------:R-:W-:Y:S02]  /*a990*/  ULDC UR4, c[0x0][0xac8] ;  /* 0x0002b20000047ab9 */ /* 0x000fe40000000800 */
[----:B------:R-:W-:Y:S02]  /*a9a0*/  ISETP.GE.AND P3, PT, R0, UR4, PT ;  /* 0x0000000400007c0c */ /* 0x000fe4000bf66270 */
[----:B------:R-:W-:Y:S02]  /*a9b0*/  ISETP.GE.AND P2, PT, R86, UR4, PT ;  /* 0x0000000456007c0c */ /* 0x000fe4000bf46270 */
[----:B------:R-:W-:Y:S02]  /*a9c0*/  ISETP.GE.AND P1, PT, R88, UR4, PT ;  /* 0x0000000458007c0c */ /* 0x000fe4000bf26270 */
[----:B------:R-:W-:-:S07]  /*a9d0*/  ISETP.GE.AND P0, PT, R90, UR4, PT ;  /* 0x000000045a007c0c */ /* 0x000fce000bf06270 */
[-C--:B----4-:R-:W-:Y:S02]  /*a9e0*/  @!P3 LEA R4, P6, R0, R11.reuse, 0x1 ;  /* 0x0000000b0004b211 */ /* 0x090fe400078c08ff */
[-C--:B------:R-:W-:Y:S02]  /*a9f0*/  @!P2 LEA R6, P5, R86, R11.reuse, 0x1 ;  /* 0x0000000b5606a211 */ /* 0x080fe400078a08ff */
[----:B------:R-:W-:Y:S02]  /*aa00*/  @!P1 LEA R8, P4, R88, R11, 0x1 ;  /* 0x0000000b58089211 */ /* 0x000fe400078808ff */
[----:B0-----:R-:W-:Y:S02]  /*aa10*/  @!P3 LEA.HI.X R5, R0, R3, R91, 0x1, P6 ;  /* 0x000000030005b211 */ /* 0x001fe400030f0c5b */
[----:B------:R-:W-:Y:S02]  /*aa20*/  @!P0 LEA R10, P6, R90, R11, 0x1 ;  /* 0x0000000b5a0a8211 */ /* 0x000fe400078c08ff */
[-C--:B------:R-:W-:Y:S01]  /*aa30*/  @!P2 LEA.HI.X R7, R86, R3.reuse, R85, 0x1, P5 ;  /* 0x000000035607a211 */ /* 0x080fe200028f0c55 */
[----:B------:R0:W-:Y:S01]  /*aa40*/  @!P3 ST.E.128 desc[UR52][R4.64], R12 ;  /* 0x0000000c0400b985 */ /* 0x0001e2000c101d34 */
[----:B------:R-:W-:-:S02]  /*aa50*/  @!P1 LEA.HI.X R9, R88, R3, R87, 0x1, P4 ;  /* 0x0000000358099211 */ /* 0x000fc400020f0c57 */
[----:B------:R-:W-:Y:S01]  /*aa60*/  @!P0 LEA.HI.X R11, R90, R3, R89, 0x1, P6 ;  /* 0x000000035a0b8211 */ /* 0x000fe200030f0c59 */
[----:B------:R0:W-:Y:S04]  /*aa70*/  @!P2 ST.E.128 desc[UR52][R6.64], R36 ;  /* 0x000000240600a985 */ /* 0x0001e8000c101d34 */
[----:B------:R0:W-:Y:S04]  /*aa80*/  @!P1 ST.E.128 desc[UR52][R8.64], R52 ;  /* 0x0000003408009985 */ /* 0x0001e8000c101d34 */
[----:B------:R0:W-:Y:S02]  /*aa90*/  @!P0 ST.E.128 desc[UR52][R10.64], R68 ;  /* 0x000000440a008985 */ /* 0x0001e4000c101d34 */
.L_x_247:
[----:B------:R-:W-:Y:S05]  /*aaa0*/  BSYNC B1 ;  /* 0x0000000000017941 */ /* 0x000fea0003800000 */
.L_x_246:
[----:B0-----:R-:W-:Y:S01]  /*aab0*/  VIADD R3, R84, 0x60 ;  /* 0x0000006054037836 */ /* 0x001fe20000000000 */
[----:B--23--:R-:W0:Y:S04]  /*aac0*/  SHFL.IDX PT, R83, R83, 0x3, 0x181f ;  /* 0x00781f0053537f89 */ /* 0x00ce2800000e0000 */
[----:B------:R-:W-:Y:S01]  /*aad0*/  ISETP.GE.AND P0, PT, R3, UR16, PT ;  /* 0x0000001003007c0c */ /* 0x000fe2000bf06270 */
[----:B----4-:R2:W3:-:S12]  /*aae0*/  SHFL.IDX PT, R11, R82, 0x3, 0x181f ;  /* 0x00781f00520b7f89 */ /* 0x0104d800000e0000 */
[----:B--2---:R-:W-:Y:S05]  /*aaf0*/  @P0 BRA `(.L_x_248) ;  /* 0x0000002400e40947 */ /* 0x004fea0003800000 */
[----:B------:R-:W-:Y:S02]  /*ab00*/  ULDC UR4, c[0x0][0xac8] ;  /* 0x0002b20000047ab9 */ /* 0x000fe40000000800 */
[----:B------:R-:W-:Y:S02]  /*ab10*/  ISETP.GE.AND P3, PT, R0, UR4, PT ;  /* 0x0000000400007c0c */ /* 0x000fe4000bf66270 */
[----:B------:R-:W-:Y:S02]  /*ab20*/  ISETP.GE.AND P4, PT, R86, UR4, PT ;  /* 0x0000000456007c0c */ /* 0x000fe4000bf86270 */
[----:B------:R-:W-:-:S09]  /*ab30*/  ISETP.GE.AND P5, PT, R88, UR4, PT ;  /* 0x0000000458007c0c */ /* 0x000fd2000bfa6270 */
[-C--:B---3--:R-:W-:Y:S02]  /*ab40*/  @!P3 LEA R4, P0, R0, R11.reuse, 0x1 ;  /* 0x0000000b0004b211 */ /* 0x088fe400078008ff */
[-C--:B------:R-:W-:Y:S02]  /*ab50*/  @!P4 LEA R6, P1, R86, R11.reuse, 0x1 ;  /* 0x0000000b5606c211 */ /* 0x080fe400078208ff */
[----:B------:R-:W-:Y:S02]  /*ab60*/  @!P5 LEA R8, P2, R88, R11, 0x1 ;  /* 0x0000000b5808d211 */ /* 0x000fe400078408ff */
[-C--:B0-----:R-:W-:Y:S02]  /*ab70*/  @!P3 LEA.HI.X R5, R0, R83.reuse, R91, 0x1, P0 ;  /* 0x000000530005b211 */ /* 0x081fe400000f0c5b */
[-C--:B------:R-:W-:Y:S02]  /*ab80*/  @!P4 LEA.HI.X R7, R86, R83.reuse, R85, 0x1, P1 ;  /* 0x000000535607c211 */ /* 0x080fe400008f0c55 */
[----:B------:R-:W-:Y:S01]  /*ab90*/  @!P5 LEA.HI.X R9, R88, R83, R87, 0x1, P2 ;  /* 0x000000535809d211 */ /* 0x000fe200010f0c57 */
[----:B------:R2:W-:Y:S01]  /*aba0*/  @!P3 ST.E.128 desc[UR52][R4.64], R24 ;  /* 0x000000180400b985 */ /* 0x0005e2000c101d34 */
[----:B------:R-:W-:-:S03]  /*abb0*/  ISETP.GE.AND P0, PT, R90, UR4, PT ;  /* 0x000000045a007c0c */ /* 0x000fc6000bf06270 */
[----:B------:R2:W-:Y:S04]  /*abc0*/  @!P4 ST.E.128 desc[UR52][R6.64], R40 ;  /* 0x000000280600c985 */ /* 0x0005e8000c101d34 */
[----:B------:R2:W-:Y:S06]  /*abd0*/  @!P5 ST.E.128 desc[UR52][R8.64], R56 ;  /* 0x000000380800d985 */ /* 0x0005ec000c101d34 */
[----:B------:R-:W-:Y:S05]  /*abe0*/  @P0 BRA `(.L_x_248) ;  /* 0x0000002400a80947 */ /* 0x000fea0003800000 */
[----:B--2---:R-:W-:-:S04]  /*abf0*/  LEA R4, P0, R90, R11, 0x1 ;  /* 0x0000000b5a047211 */ /* 0x004fc800078008ff */
[----:B------:R-:W-:-:S05]  /*ac00*/  LEA.HI.X R5, R90, R83, R89, 0x1, P0 ;  /* 0x000000535a057211 */ /* 0x000fca00000f0c59 */
[----:B------:R4:W-:Y:S01]  /*ac10*/  ST.E.128 desc[UR52][R4.64], R72 ;  /* 0x0000004804007985 */ /* 0x0009e2000c101d34 */
[----:B------:R-:W-:Y:S05]  /*ac20*/  BRA `(.L_x_248) ;  /* 0x0000002400987947 */ /* 0x000fea0003800000 */
.L_x_241:
[----:B------:R-:W-:Y:S01]  /*ac30*/  ULDC.64 UR14, c[0x0][0xb08] ;  /* 0x0002c200000e7ab9 */ /* 0x000fe20000000a00 */
[----:B------:R-:W-:Y:S01]  /*ac40*/  IMAD.MOV.U32 R3, RZ, RZ, R66 ;  /* 0x000000ffff037224 */ /* 0x000fe200078e0042 */
[----:B------:R-:W-:Y:S01]  /*ac50*/  UIMAD UR12, UR17, UR14, URZ ;  /* 0x0000000e110c72a4 */ /* 0x000fe2000f8e023f */
[C---:B------:R-:W-:Y:S01]  /*ac60*/  VIADD R169, R2.reuse, 0x40 ;  /* 0x0000004002a97836 */ /* 0x040fe20000000000 */
[----:B------:R-:W-:Y:S01]  /*ac70*/  UIMAD.WIDE.U32 UR10, UR4, UR14, URZ ;  /* 0x0000000e040a72a5 */ /* 0x000fe2000f8e003f */
[C---:B------:R-:W-:Y:S01]  /*ac80*/  VIADD R171, R2.reuse, 0x38 ;  /* 0x0000003802ab7836 */ /* 0x040fe20000000000 */
[----:B------:R-:W-:Y:S01]  /*ac90*/  UIMAD UR12, UR4, UR15, UR12 ;  /* 0x0000000f040c72a4 */ /* 0x000fe2000f8e020c */
[C---:B0-----:R-:W-:Y:S01]  /*aca0*/  VIADD R173, R2.reuse, 0x30 ;  /* 0x0000003002ad7836 */ /* 0x041fe20000000000 */
[----:B------:R-:W-:Y:S01]  /*acb0*/  USHF.R.S32.HI UR4, URZ, 0x1f, UR36 ;  /* 0x0000001f3f047899 */ /* 0x000fe20008011424 */
[C---:B------:R-:W-:Y:S01]  /*acc0*/  VIADD R175, R2.reuse, 0x28 ;  /* 0x0000002802af7836 */ /* 0x040fe20000000000 */
[----:B------:R-:W-:Y:S01]  /*acd0*/  UIADD3 UR11, UR11, UR12, URZ ;  /* 0x0000000c0b0b7290 */ /* 0x000fe2000fffe03f */
[C---:B------:R-:W-:Y:S01]  /*ace0*/  VIADD R177, R2.reuse, 0x20 ;  /* 0x0000002002b17836 */ /* 0x040fe20000000000 */
[----:B------:R-:W-:Y:S01]  /*acf0*/  ULDC.64 UR14, c[0x0][0xb40] ;  /* 0x0002d000000e7ab9 */ /* 0x000fe20000000a00 */
[----:B------:R-:W-:Y:S01]  /*ad00*/  ULDC.64 UR12, c[0x0][0xb38] ;  /* 0x0002ce00000c7ab9 */ /* 0x000fe20000000a00 */
[----:B------:R-:W-:Y:S01]  /*ad10*/  UIMAD UR4, UR4, UR14, URZ ;  /* 0x0000000e040472a4 */ /* 0x000fe2000f8e023f */
[C---:B------:R-:W-:Y:S01]  /*ad20*/  VIADD R179, R2.reuse, 0x18 ;  /* 0x0000001802b37836 */ /* 0x040fe20000000000 */
[----:B------:R-:W-:Y:S01]  /*ad30*/  UIMAD.WIDE.U32 UR10, UR38, UR12, UR10 ;  /* 0x0000000c260a72a5 */ /* 0x000fe2000f8e000a */
[C---:B------:R-:W-:Y:S01]  /*ad40*/  VIADD R181, R2.reuse, 0x10 ;  /* 0x0000001002b57836 */ /* 0x040fe20000000000 */
[----:B------:R-:W-:Y:S01]  /*ad50*/  UIMAD UR4, UR36, UR15, UR4 ;  /* 0x0000000f240472a4 */ /* 0x000fe2000f8e0204 */
[----:B------:R-:W-:Y:S01]  /*ad60*/  VIADD R183, R2, 0x8 ;  /* 0x0000000802b77836 */ /* 0x000fe20000000000 */
[----:B------:R-:W-:Y:S01]  /*ad70*/  UIMAD UR11, UR38, UR13, UR11 ;  /* 0x0000000d260b72a4 */ /* 0x000fe2000f8e020b */
[----:B------:R-:W-:Y:S01]  /*ad80*/  BSSY B1, `(.L_x_249) ;  /* 0x00000cf000017945 */ /* 0x000fe20003800000 */
[----:B------:R-:W-:Y:S01]  /*ad90*/  UIADD3 UR8, UR8, 0x38820, URZ ;  /* 0x0003882008087890 */ /* 0x000fe2000fffe03f */
[----:B------:R-:W-:Y:S01]  /*ada0*/  SHF.R.S32.HI R72, RZ, 0x1f, R18 ;  /* 0x0000001fff487819 */ /* 0x000fe20000011412 */
[----:B------:R-:W-:Y:S01]  /*adb0*/  UIMAD.WIDE.U32 UR36, UR36, UR14, UR10 ;  /* 0x0000000e242472a5 */ /* 0x000fe2000f8e000a */
[----:B------:R-:W-:Y:S01]  /*adc0*/  SHF.R.S32.HI R73, RZ, 0x1f, R19 ;  /* 0x0000001fff497819 */ /* 0x000fe20000011413 */
[----:B------:R-:W-:Y:S01]  /*add0*/  ULDC.64 UR12, c[0x0][0xb48] ;  /* 0x0002d200000c7ab9 */ /* 0x000fe20000000a00 */
[----:B------:R-:W-:Y:S01]  /*ade0*/  @UP2 ULDC UR10, c[0x0][0xbec] ;  /* 0x0002fb00000a2ab9 */ /* 0x000fe20000000800 */
[----:B------:R-:W-:Y:S01]  /*adf0*/  UIADD3 UR11, UR37, UR4, URZ ;  /* 0x00000004250b7290 */ /* 0x000fe2000fffe03f */
[----:B------:R-:W-:Y:S01]  /*ae00*/  @P1 IMAD.HI.U32 R0, R66, UR10, RZ ;  /* 0x0000000a42001c27 */ /* 0x000fe2000f8e00ff */
[----:B------:R-:W-:Y:S01]  /*ae10*/  UPRMT UR8, URZ, 0x654, UR8 ;  /* 0x000006543f087896 */ /* 0x000fe20008000008 */
[----:B------:R-:W-:Y:S01]  /*ae20*/  SHF.R.S32.HI R74, RZ, 0x1f, R22 ;  /* 0x0000001fff4a7819 */ /* 0x000fe20000011416 */
[----:B------:R-:W-:Y:S01]  /*ae30*/  @UP2 ULDC UR4, c[0x0][0xbf0] ;  /* 0x0002fc0000042ab9 */ /* 0x000fe20000000800 */
[----:B------:R-:W-:Y:S01]  /*ae40*/  UMOV UR10, UR36 ;  /* 0x00000024000a7c82 */ /* 0x000fe20008000000 */
[----:B------:R-:W-:Y:S01]  /*ae50*/  @P1 SHF.R.U32.HI R3, RZ, UR4, R0 ;  /* 0x00000004ff031c19 */ /* 0x000fe20008011600 */
[----:B------:R-:W-:Y:S01]  /*ae60*/  UIMAD.WIDE.U32 UR10, UR39, UR12, UR10 ;  /* 0x0000000c270a72a5 */ /* 0x000fe2000f8e000a */
[----:B------:R-:W-:Y:S01]  /*ae70*/  SHF.R.S32.HI R75, RZ, 0x1f, R23 ;  /* 0x0000001fff4b7819 */ /* 0x000fe20000011417 */
[----:B------:R-:W-:Y:S01]  /*ae80*/  VIADD R168, R2, 0x40 ;  /* 0x0000004002a87836 */ /* 0x000fe20000000000 */
[--C-:B------:R-:W-:Y:S01]  /*ae90*/  SHF.R.S32.HI R0, RZ, 0x1f, R3.reuse ;  /* 0x0000001fff007819 */ /* 0x100fe20000011403 */
[----:B------:R-:W-:Y:S01]  /*aea0*/  IMAD.MOV R63, RZ, RZ, -R3 ;  /* 0x000000ffff3f7224 */ /* 0x000fe200078e0a03 */
[----:B------:R-:W-:-:S02]  /*aeb0*/  UIMAD UR39, UR39, UR13, UR11 ;  /* 0x0000000d272772a4 */ /* 0x000fc4000f8e020b */
[----:B------:R-:W-:Y:S01]  /*aec0*/  IMAD.U32 R61, RZ, RZ, UR11 ;  /* 0x0000000bff3d7e24 */ /* 0x000fe2000f8e00ff */
[----:B------:R-:W-:Y:S01]  /*aed0*/  SYNCS.ARRIVE.TRANS64.RED.A1T0 RZ, [UR8], RZ ;  /* 0x000000ffffff79a7 */ /* 0x000fe20008100408 */
[----:B------:R-:W-:Y:S01]  /*aee0*/  ULDC.64 UR12, c[0x0][0xb30] ;  /* 0x0002cc00000c7ab9 */ /* 0x000fe20000000a00 */
[----:B------:R-:W-:Y:S01]  /*aef0*/  IMAD R63, R63, UR9, R66 ;  /* 0x000000093f3f7c24 */ /* 0x000fe2000f8e0242 */
[----:B------:R-:W-:Y:S01]  /*af00*/  SHF.R.S32.HI R154, RZ, 0x1f, R216 ;  /* 0x0000001fff9a7819 */ /* 0x000fe200000114d8 */
[----:B------:R-:W-:Y:S01]  /*af10*/  IMAD R0, R0, UR12, RZ ;  /* 0x0000000c00007c24 */ /* 0x000fe2000f8e02ff */
[----:B------:R-:W-:Y:S01]  /*af20*/  SHF.R.S32.HI R155, RZ, 0x1f, R217 ;  /* 0x0000001fff9b7819 */ /* 0x000fe200000114d9 */
[----:B------:R-:W-:Y:S01]  /*af30*/  IMAD.U32 R60, RZ, RZ, UR10 ;  /* 0x0000000aff3c7e24 */ /* 0x000fe2000f8e00ff */
[----:B------:R-:W-:Y:S01]  /*af40*/  ULDC.64 UR10, c[0x0][0xb28] ;  /* 0x0002ca00000a7ab9 */ /* 0x000fe20000000a00 */
[----:B------:R-:W-:Y:S01]  /*af50*/  IMAD.U32 R61, RZ, RZ, UR39 ;  /* 0x00000027ff3d7e24 */ /* 0x000fe2000f8e00ff */
[----:B------:R-:W-:Y:S01]  /*af60*/  SHF.R.S32.HI R156, RZ, 0x1f, R218 ;  /* 0x0000001fff9c7819 */ /* 0x000fe200000114da */
[C---:B------:R-:W-:Y:S01]  /*af70*/  IMAD R65, R3.reuse, UR13, R0 ;  /* 0x0000000d03417c24 */ /* 0x040fe2000f8e0200 */
[----:B------:R-:W-:Y:S01]  /*af80*/  SHF.R.S32.HI R0, RZ, 0x1f, R63 ;  /* 0x0000001fff007819 */ /* 0x000fe2000001143f */
[----:B------:R-:W-:Y:S01]  /*af90*/  IMAD.WIDE.U32 R60, R3, UR12, R60 ;  /* 0x0000000c033c7c25 */ /* 0x000fe2000f8e003c */
[----:B------:R-:W-:-:S02]  /*afa0*/  SHF.R.S32.HI R157, RZ, 0x1f, R219 ;  /* 0x0000001fff9d7819 */ /* 0x000fc400000114db */
[----:B------:R-:W-:Y:S01]  /*afb0*/  SHF.R.S32.HI R158, RZ, 0x1f, R220 ;  /* 0x0000001fff9e7819 */ /* 0x000fe200000114dc */
[----:B------:R-:W-:Y:S01]  /*afc0*/  IMAD R0, R0, UR10, RZ ;  /* 0x0000000a00007c24 */ /* 0x000fe2000f8e02ff */
[----:B------:R-:W-:Y:S01]  /*afd0*/  SHF.R.S32.HI R159, RZ, 0x1f, R221 ;  /* 0x0000001fff9f7819 */ /* 0x000fe200000114dd */
[----:B------:R-:W-:Y:S01]  /*afe0*/  IMAD.IADD R61, R61, 0x1, R65 ;  /* 0x000000013d3d7824 */ /* 0x000fe200078e0241 */
[----:B------:R-:W-:Y:S01]  /*aff0*/  SHF.R.S32.HI R160, RZ, 0x1f, R222 ;  /* 0x0000001fffa07819 */ /* 0x000fe200000114de */
[C---:B------:R-:W-:Y:S01]  /*b000*/  IMAD R3, R63.reuse, UR11, R0 ;  /* 0x0000000b3f037c24 */ /* 0x040fe2000f8e0200 */
[----:B------:R-:W-:Y:S01]  /*b010*/  SHF.R.S32.HI R161, RZ, 0x1f, R223 ;  /* 0x0000001fffa17819 */ /* 0x000fe200000114df */
[----:B------:R-:W-:Y:S01]  /*b020*/  IMAD.WIDE.U32 R60, R63, UR10, R60 ;  /* 0x0000000a3f3c7c25 */ /* 0x000fe2000f8e003c */
[----:B------:R-:W-:Y:S01]  /*b030*/  ULDC.64 UR10, c[0x0][0xb00] ;  /* 0x0002c000000a7ab9 */ /* 0x000fe20000000a00 */
[----:B------:R-:W-:Y:S02]  /*b040*/  SHF.R.S32.HI R162, RZ, 0x1f, R224 ;  /* 0x0000001fffa27819 */ /* 0x000fe400000114e0 */
[----:B------:R-:W-:Y:S01]  /*b050*/  IMAD.IADD R3, R61, 0x1, R3 ;  /* 0x000000013d037824 */ /* 0x000fe200078e0203 */
[----:B------:R-:W-:Y:S01]  /*b060*/  LEA R0, P1, R60, UR10, 0x2 ;  /* 0x0000000a3c007c11 */ /* 0x000fe2000f8210ff */
[C---:B------:R-:W-:Y:S01]  /*b070*/  VIADD R170, R2.reuse, 0x38 ;  /* 0x0000003802aa7836 */ /* 0x040fe20000000000 */
[----:B------:R-:W-:Y:S01]  /*b080*/  SHF.R.S32.HI R163, RZ, 0x1f, R225 ;  /* 0x0000001fffa37819 */ /* 0x000fe200000114e1 */
[----:B------:R-:W-:Y:S01]  /*b090*/  VIADD R172, R2, 0x30 ;  /* 0x0000003002ac7836 */ /* 0x000fe20000000000 */
[----:B------:R-:W-:Y:S01]  /*b0a0*/  LEA.HI.X R3, R60, UR11, R3, 0x2, P1 ;  /* 0x0000000b3c037c11 */ /* 0x000fe200088f1403 */
[C---:B------:R-:W-:Y:S01]  /*b0b0*/  VIADD R174, R2.reuse, 0x28 ;  /* 0x0000002802ae7836 */ /* 0x040fe20000000000 */
[----:B------:R0:W1:Y:S01]  /*b0c0*/  SHFL.IDX PT, R60, R0, RZ, 0x1c1f ;  /* 0x001c1fff003c7589 */ /* 0x00006200000e0000 */
[----:B------:R-:W-:Y:S01]  /*b0d0*/  SHF.R.S32.HI R164, RZ, 0x1f, R226 ;  /* 0x0000001fffa47819 */ /* 0x000fe200000114e2 */
[C---:B------:R-:W-:Y:S01]  /*b0e0*/  VIADD R176, R2.reuse, 0x20 ;  /* 0x0000002002b07836 */ /* 0x040fe20000000000 */
[----:B------:R-:W-:Y:S01]  /*b0f0*/  SHF.R.S32.HI R165, RZ, 0x1f, R227 ;  /* 0x0000001fffa57819 */ /* 0x000fe200000114e3 */
[----:B------:R0:W2:Y:S01]  /*b100*/  SHFL.IDX PT, R61, R3, RZ, 0x1c1f ;  /* 0x001c1fff033d7589 */ /* 0x0000a200000e0000 */
[----:B------:R-:W-:Y:S01]  /*b110*/  SHF.R.S32.HI R166, RZ, 0x1f, R228 ;  /* 0x0000001fffa67819 */ /* 0x000fe200000114e4 */
[C---:B------:R-:W-:Y:S01]  /*b120*/  VIADD R178, R2.reuse, 0x18 ;  /* 0x0000001802b27836 */ /* 0x040fe20000000000 */
[----:B------:R-:W-:Y:S01]  /*b130*/  SHF.R.S32.HI R167, RZ, 0x1f, R229 ;  /* 0x0000001fffa77819 */ /* 0x000fe200000114e5 */
[C---:B------:R-:W-:Y:S01]  /*b140*/  VIADD R180, R2.reuse, 0x10 ;  /* 0x0000001002b47836 */ /* 0x040fe20000000000 */
[----:B------:R-:W-:Y:S01]  /*b150*/  SHF.R.S32.HI R169, RZ, 0x1f, R169 ;  /* 0x0000001fffa97819 */ /* 0x000fe200000114a9 */
[----:B------:R-:W-:Y:S01]  /*b160*/  VIADD R182, R2, 0x8 ;  /* 0x0000000802b67836 */ /* 0x000fe20000000000 */
[----:B------:R-:W-:-:S02]  /*b170*/  SHF.R.S32.HI R171, RZ, 0x1f, R171 ;  /* 0x0000001fffab7819 */ /* 0x000fc400000114ab */
[----:B------:R-:W-:Y:S02]  /*b180*/  SHF.R.S32.HI R173, RZ, 0x1f, R173 ;  /* 0x0000001fffad7819 */ /* 0x000fe400000114ad */
[----:B------:R-:W-:Y:S02]  /*b190*/  SHF.R.S32.HI R175, RZ, 0x1f, R175 ;  /* 0x0000001fffaf7819 */ /* 0x000fe400000114af */
[----:B------:R-:W-:Y:S02]  /*b1a0*/  SHF.R.S32.HI R177, RZ, 0x1f, R177 ;  /* 0x0000001fffb17819 */ /* 0x000fe400000114b1 */
[----:B------:R-:W-:Y:S02]  /*b1b0*/  SHF.R.S32.HI R179, RZ, 0x1f, R179 ;  /* 0x0000001fffb37819 */ /* 0x000fe400000114b3 */
[----:B------:R-:W-:Y:S02]  /*b1c0*/  SHF.R.S32.HI R181, RZ, 0x1f, R181 ;  /* 0x0000001fffb57819 */ /* 0x000fe400000114b5 */
[----:B------:R-:W-:Y:S01]  /*b1d0*/  SHF.R.S32.HI R183, RZ, 0x1f, R183 ;  /* 0x0000001fffb77819 */ /* 0x000fe200000114b7 */
[----:B01----:R-:W-:Y:S06]  /*b1e0*/  @P2 BRA `(.L_x_250) ;  /* 0x0000000800202947 */ /* 0x003fec0003800000 */
[----:B------:R-:W-:Y:S02]  /*b1f0*/  ULDC UR4, c[0x0][0xac8] ;  /* 0x0002b20000047ab9 */ /* 0x000fe40000000800 */
[----:B------:R-:W-:Y:S02]  /*b200*/  ISETP.GE.AND P3, PT, R2, UR4, PT ;  /* 0x0000000402007c0c */ /* 0x000fe4000bf66270 */
[----:B------:R-:W-:Y:S02]  /*b210*/  ISETP.GE.AND P2, PT, R182, UR4, PT ;  /* 0x00000004b6007c0c */ /* 0x000fe4000bf46270 */
[----:B------:R-:W-:Y:S02]  /*b220*/  ISETP.GE.AND P1, PT, R180, UR4, PT ;  /* 0x00000004b4007c0c */ /* 0x000fe4000bf26270 */
[----:B------:R-:W-:-:S07]  /*b230*/  ISETP.GE.AND P4, PT, R178, UR4, PT ;  /* 0x00000004b2007c0c */ /* 0x000fce000bf86270 */
[----:B--2---:R-:W-:Y:S02]  /*b240*/  @!P3 IMAD.WIDE R62, R2, 0x4, R60 ;  /* 0x00000004023eb825 */ /* 0x004fe400078e023c */
[----:B------:R-:W-:-:S03]  /*b250*/  @!P2 LEA R64, P5, R182, R60, 0x2 ;  /* 0x0000003cb640a211 */ /* 0x000fc600078a10ff */
[----:B------:R0:W-:Y:S01]  /*b260*/  @!P3 ST.E.64 desc[UR52][R62.64], R128 ;  /* 0x000000803e00b985 */ /* 0x0001e2000c101b34 */
[----:B------:R-:W-:Y:S02]  /*b270*/  ISETP.GE.AND P3, PT, R176, UR4, PT ;  /* 0x00000004b0007c0c */ /* 0x000fe4000bf66270 */
[----:B------:R-:W-:-:S05]  /*b280*/  @!P2 LEA.HI.X R65, R182, R61, R183, 0x2, P5 ;  /* 0x0000003db641a211 */ /* 0x000fca00028f14b7 */
[----:B------:R1:W-:Y:S01]  /*b290*/  @!P2 ST.E.64 desc[UR52][R64.64], R126 ;  /* 0x0000007e4000a985 */ /* 0x0003e2000c101b34 */
[----:B------:R-:W-:Y:S02]  /*b2a0*/  ISETP.GE.AND P2, PT, R174, UR4, PT ;  /* 0x00000004ae007c0c */ /* 0x000fe4000bf46270 */
[----:B0-----:R-:W-:-:S04]  /*b2b0*/  @!P1 LEA R62, P6, R180, R60, 0x2 ;  /* 0x0000003cb43e9211 */ /* 0x001fc800078c10ff */
[----:B------:R-:W-:Y:S02]  /*b2c0*/  @!P1 LEA.HI.X R63, R180, R61, R181, 0x2, P6 ;  /* 0x0000003db43f9211 */ /* 0x000fe400030f14b5 */
[----:B-1----:R-:W-:-:S03]  /*b2d0*/  @!P4 LEA R64, P5, R178, R60, 0x2 ;  /* 0x0000003cb240c211 */ /* 0x002fc600078a10ff */
        /* <DEDUP_REMOVED lines=42> */
[----:B------:R-:W-:Y:S02]  /*b580*/  @!P2 LEA.HI.X R65, R225, R61, R163, 0x2, P5 ;  /* 0x0000003de141a211 */ /* 0x000fe400028f14a3 */
[----:B------:R-:W-:-:S03]  /*b590*/  ISETP.GE.AND P5, PT, R220, UR4, PT ;  /* 0x00000004dc007c0c */ /* 0x000fc6000bfa6270 */
[----:B------:R1:W-:Y:S01]  /*b5a0*/  @!P2 ST.E.64 desc[UR52][R64.64], R78 ;  /* 0x0000004e4000a985 */ /* 0x0003e2000c101b34 */
[----:B------:R-:W-:Y:S02]  /*b5b0*/  ISETP.GE.AND P2, PT, R221, UR4, PT ;  /* 0x00000004dd007c0c */ /* 0x000fe4000bf46270 */
[----:B0-----:R-:W-:-:S04]  /*b5c0*/  @!P1 LEA R62, P6, R224, R60, 0x2 ;  /* 0x0000003ce03e9211 */ /* 0x001fc800078c10ff */
[----:B------:R-:W-:Y:S02]  /*b5d0*/  @!P1 LEA.HI.X R63, R224, R61, R162, 0x2, P6 ;  /* 0x0000003de03f9211 */ /* 0x000fe400030f14a2 */
[----:B------:R-:W-:-:S03]  /*b5e0*/  @!P4 LEA R66, P6, R223, R60, 0x2 ;  /* 0x0000003cdf42c211 */ /* 0x000fc600078c10ff */
[----:B------:R0:W-:Y:S01]  /*b5f0*/  @!P1 ST.E.64 desc[UR52][R62.64], R56 ;  /* 0x000000383e009985 */ /* 0x0001e2000c101b34 */
[-C--:B------:R-:W-:Y:S02]  /*b600*/  @!P4 LEA.HI.X R67, R223, R61.reuse, R161, 0x2, P6 ;  /* 0x0000003ddf43c211 */ /* 0x080fe400030f14a1 */
[CC--:B------:R-:W-:Y:S02]  /*b610*/  @!P3 LEA R68, P1, R222.reuse, R60.reuse, 0x2 ;  /* 0x0000003cde44b211 */ /* 0x0c0fe400078210ff */
[-C--:B------:R-:W-:Y:S01]  /*b620*/  @!P2 LEA R70, P6, R221, R60.reuse, 0x2 ;  /* 0x0000003cdd46a211 */ /* 0x080fe200078c10ff */
[----:B------:R2:W-:Y:S01]  /*b630*/  @!P4 ST.E.64 desc[UR52][R66.64], R54 ;  /* 0x000000364200c985 */ /* 0x0005e2000c101b34 */
[----:B------:R-:W-:Y:S02]  /*b640*/  @!P3 LEA.HI.X R69, R222, R61, R160, 0x2, P1 ;  /* 0x0000003dde45b211 */ /* 0x000fe400008f14a0 */
[----:B------:R-:W-:Y:S02]  /*b650*/  ISETP.GE.AND P4, PT, R219, UR4, PT ;  /* 0x00000004db007c0c */ /* 0x000fe4000bf86270 */
[----:B------:R-:W-:Y:S01]  /*b660*/  ISETP.GE.AND P1, PT, R218, UR4, PT ;  /* 0x00000004da007c0c */ /* 0x000fe2000bf26270 */
[----:B------:R3:W-:Y:S01]  /*b670*/  @!P3 ST.E.64 desc[UR52][R68.64], R48 ;  /* 0x000000304400b985 */ /* 0x0007e2000c101b34 */
[----:B-1----:R-:W-:-:S02]  /*b680*/  @!P5 LEA R64, P3, R220, R60, 0x2 ;  /* 0x0000003cdc40d211 */ /* 0x002fc400078610ff */
[-C--:B------:R-:W-:Y:S02]  /*b690*/  @!P2 LEA.HI.X R71, R221, R61.reuse, R159, 0x2, P6 ;  /* 0x0000003ddd47a211 */ /* 0x080fe400030f149f */
[----:B------:R-:W-:Y:S02]  /*b6a0*/  @!P5 LEA.HI.X R65, R220, R61, R158, 0x2, P3 ;  /* 0x0000003ddc41d211 */ /* 0x000fe400018f149e */
[----:B------:R-:W-:Y:S01]  /*b6b0*/  ISETP.GE.AND P6, PT, R217, UR4, PT ;  /* 0x00000004d9007c0c */ /* 0x000fe2000bfc6270 */
[----:B------:R1:W-:Y:S01]  /*b6c0*/  @!P2 ST.E.64 desc[UR52][R70.64], R46 ;  /* 0x0000002e4600a985 */ /* 0x0003e2000c101b34 */
[----:B------:R-:W-:Y:S02]  /*b6d0*/  ISETP.GE.AND P3, PT, R216, UR4, PT ;  /* 0x00000004d8007c0c */ /* 0x000fe4000bf66270 */
[-C--:B0-----:R-:W-:Y:S01]  /*b6e0*/  @!P4 LEA R56, P2, R219, R60.reuse, 0x2 ;  /* 0x0000003cdb38c211 */ /* 0x081fe200078410ff */
[----:B------:R0:W-:Y:S01]  /*b6f0*/  @!P5 ST.E.64 desc[UR52][R64.64], R40 ;  /* 0x000000284000d985 */ /* 0x0001e2000c101b34 */
[----:B--2---:R-:W-:-:S02]  /*b700*/  @!P1 LEA R54, P5, R218, R60, 0x2 ;  /* 0x0000003cda369211 */ /* 0x004fc400078a10ff */
[-C--:B------:R-:W-:Y:S02]  /*b710*/  @!P4 LEA.HI.X R57, R219, R61.reuse, R157, 0x2, P2 ;  /* 0x0000003ddb39c211 */ /* 0x080fe400010f149d */
[----:B------:R-:W-:Y:S02]  /*b720*/  @!P1 LEA.HI.X R55, R218, R61, R156, 0x2, P5 ;  /* 0x0000003dda379211 */ /* 0x000fe400028f149c */
[----:B------:R-:W-:Y:S01]  /*b730*/  ISETP.GE.AND P2, PT, R23, UR4, PT ;  /* 0x0000000417007c0c */ /* 0x000fe2000bf46270 */
[----:B------:R2:W-:Y:S01]  /*b740*/  @!P4 ST.E.64 desc[UR52][R56.64], R38 ;  /* 0x000000263800c985 */ /* 0x0005e2000c101b34 */
[----:B------:R-:W-:Y:S02]  /*b750*/  ISETP.GE.AND P4, PT, R22, UR4, PT ;  /* 0x0000000416007c0c */ /* 0x000fe4000bf86270 */
[-C--:B---3--:R-:W-:Y:S01]  /*b760*/  @!P6 LEA R48, P5, R217, R60.reuse, 0x2 ;  /* 0x0000003cd930e211 */ /* 0x088fe200078a10ff */
[----:B------:R3:W-:Y:S01]  /*b770*/  @!P1 ST.E.64 desc[UR52][R54.64], R32 ;  /* 0x0000002036009985 */ /* 0x0007e2000c101b34 */
[----:B-1----:R-:W-:-:S02]  /*b780*/  @!P3 LEA R46, P1, R216, R60, 0x2 ;  /* 0x0000003cd82eb211 */ /* 0x002fc400078210ff */
[-C--:B------:R-:W-:Y:S02]  /*b790*/  @!P6 LEA.HI.X R49, R217, R61.reuse, R155, 0x2, P5 ;  /* 0x0000003dd931e211 */ /* 0x080fe400028f149b */
[----:B------:R-:W-:Y:S02]  /*b7a0*/  @!P3 LEA.HI.X R47, R216, R61, R154, 0x2, P1 ;  /* 0x0000003dd82fb211 */ /* 0x000fe400008f149a */
[----:B------:R-:W-:Y:S01]  /*b7b0*/  ISETP.GE.AND P1, PT, R19, UR4, PT ;  /* 0x0000000413007c0c */ /* 0x000fe2000bf26270 */
[----:B------:R1:W-:Y:S01]  /*b7c0*/  @!P6 ST.E.64 desc[UR52][R48.64], R30 ;  /* 0x0000001e3000e985 */ /* 0x0003e2000c101b34 */
[-C--:B0-----:R-:W-:Y:S02]  /*b7d0*/  @!P2 LEA R40, P5, R23, R60.reuse, 0x2 ;  /* 0x0000003c1728a211 */ /* 0x081fe400078a10ff */
[----:B--2---:R-:W-:Y:S01]  /*b7e0*/  @!P4 LEA R38, P6, R22, R60, 0x2 ;  /* 0x0000003c1626c211 */ /* 0x004fe200078c10ff */
[----:B------:R0:W-:Y:S01]  /*b7f0*/  @!P3 ST.E.64 desc[UR52][R46.64], R24 ;  /* 0x000000182e00b985 */ /* 0x0001e2000c101b34 */
[----:B------:R-:W-:-:S02]  /*b800*/  ISETP.GE.AND P3, PT, R18, UR4, PT ;  /* 0x0000000412007c0c */ /* 0x000fc4000bf66270 */
[-C--:B------:R-:W-:Y:S02]  /*b810*/  @!P2 LEA.HI.X R41, R23, R61.reuse, R75, 0x2, P5 ;  /* 0x0000003d1729a211 */ /* 0x080fe400028f144b */
[----:B------:R-:W-:-:S03]  /*b820*/  @!P4 LEA.HI.X R39, R22, R61, R74, 0x2, P6 ;  /* 0x0000003d1627c211 */ /* 0x000fc600030f144a */
[----:B------:R2:W-:Y:S01]  /*b830*/  @!P2 ST.E.64 desc[UR52][R40.64], R20 ;  /* 0x000000142800a985 */ /* 0x0005e2000c101b34 */
[-C--:B---3--:R-:W-:Y:S01]  /*b840*/  @!P1 LEA R32, P2, R19, R60.reuse, 0x2 ;  /* 0x0000003c13209211 */ /* 0x088fe200078410ff */
[C---:B-1----:R-:W-:Y:S02]  /*b850*/  VIADD R49, R2.reuse, 0xe8 ;  /* 0x000000e802317836 */ /* 0x042fe40000000000 */
[----:B------:R1:W-:Y:S01]  /*b860*/  @!P4 ST.E.64 desc[UR52][R38.64], R10 ;  /* 0x0000000a2600c985 */ /* 0x0003e2000c101b34 */
[----:B------:R-:W-:Y:S01]  /*b870*/  ISETP.GE.AND P4, PT, R17, UR4, PT ;  /* 0x0000000411007c0c */ /* 0x000fe2000bf86270 */
[----:B0-----:R-:W-:Y:S01]  /*b880*/  VIADD R25, R2, 0xf0 ;  /* 0x000000f002197836 */ /* 0x001fe20000000000 */
[-C--:B------:R-:W-:Y:S02]  /*b890*/  @!P1 LEA.HI.X R33, R19, R61.reuse, R73, 0x2, P2 ;  /* 0x0000003d13219211 */ /* 0x080fe400010f1449 */
[----:B------:R-:W-:Y:S02]  /*b8a0*/  @!P3 LEA R30, P5, R18, R60, 0x2 ;  /* 0x0000003c121eb211 */ /* 0x000fe400078a10ff */
[----:B------:R-:W-:Y:S01]  /*b8b0*/  ISETP.GE.AND P2, PT, R16, UR4, PT ;  /* 0x0000000410007c0c */ /* 0x000fe2000bf46270 */
[----:B------:R0:W-:Y:S01]  /*b8c0*/  @!P1 ST.E.64 desc[UR52][R32.64], R8 ;  /* 0x0000000820009985 */ /* 0x0001e2000c101b34 */
[----:B------:R-:W-:-:S02]  /*b8d0*/  @!P3 LEA.HI.X R31, R18, R61, R72, 0x2, P5 ;  /* 0x0000003d121fb211 */ /* 0x000fc400028f1448 */
[----:B------:R-:W-:Y:S02]  /*b8e0*/  ISETP.GE.AND P1, PT, R49, UR4, PT ;  /* 0x0000000431007c0c */ /* 0x000fe4000bf26270 */
[----:B--2---:R-:W-:Y:S01]  /*b8f0*/  SHF.R.S32.HI R21, RZ, 0x1f, R16 ;  /* 0x0000001fff157819 */ /* 0x004fe20000011410 */
[----:B------:R2:W-:Y:S01]  /*b900*/  @!P3 ST.E.64 desc[UR52][R30.64], R136 ;  /* 0x000000881e00b985 */ /* 0x0005e2000c101b34 */
[----:B-1----:R-:W-:Y:S01]  /*b910*/  SHF.R.S32.HI R11, RZ, 0x1f, R17 ;  /* 0x0000001fff0b7819 */ /* 0x002fe20000011411 */
[----:B------:R-:W-:Y:S01]  /*b920*/  VIADD R39, R2, 0xf8 ;  /* 0x000000f802277836 */ /* 0x000fe20000000000 */
[-C--:B------:R-:W-:Y:S02]  /*b930*/  @!P4 LEA R10, P6, R17, R60.reuse, 0x2 ;  /* 0x0000003c110ac211 */ /* 0x080fe400078c10ff */
[----:B------:R-:W-:Y:S02]  /*b940*/  ISETP.GE.AND P3, PT, R25, UR4, PT ;  /* 0x0000000419007c0c */ /* 0x000fe4000bf66270 */
[----:B------:R-:W-:-:S02]  /*b950*/  @!P2 LEA R20, P5, R16, R60, 0x2 ;  /* 0x0000003c1014a211 */ /* 0x000fc400078a10ff */
[-C--:B------:R-:W-:Y:S02]  /*b960*/  @!P4 LEA.HI.X R11, R17, R61.reuse, R11, 0x2, P6 ;  /* 0x0000003d110bc211 */ /* 0x080fe400030f140b */
[----:B------:R-:W-:Y:S02]  /*b970*/  ISETP.GE.AND P6, PT, R39, UR4, PT ;  /* 0x0000000427007c0c */ /* 0x000fe4000bfc6270 */
[----:B------:R-:W-:Y:S01]  /*b980*/  @!P2 LEA.HI.X R21, R16, R61, R21, 0x2, P5 ;  /* 0x0000003d1015a211 */ /* 0x000fe200028f1415 */
[----:B------:R1:W-:Y:S01]  /*b990*/  @!P4 ST.E.64 desc[UR52][R10.64], R134 ;  /* 0x000000860a00c985 */ /* 0x0003e2000c101b34 */
[----:B0-----:R-:W-:Y:S02]  /*b9a0*/  SHF.R.S32.HI R9, RZ, 0x1f, R49 ;  /* 0x0000001fff097819 */ /* 0x001fe40000011431 */
[----:B------:R-:W-:Y:S01]  /*b9b0*/  @!P1 LEA R8, P5, R49, R60, 0x2 ;  /* 0x0000003c31089211 */ /* 0x000fe200078a10ff */
[----:B------:R1:W-:Y:S01]  /*b9c0*/  @!P2 ST.E.64 desc[UR52][R20.64], R144 ;  /* 0x000000901400a985 */ /* 0x0003e2000c101b34 */
[----:B--2---:R-:W-:-:S02]  /*b9d0*/  SHF.R.S32.HI R30, RZ, 0x1f, R25 ;  /* 0x0000001fff1e7819 */ /* 0x004fc40000011419 */
[-C--:B------:R-:W-:Y:S02]  /*b9e0*/  @!P1 LEA.HI.X R9, R49, R61.reuse, R9, 0x2, P5 ;  /* 0x0000003d31099211 */ /* 0x080fe400028f1409 */
[CC--:B------:R-:W-:Y:S02]  /*b9f0*/  @!P3 LEA R24, P5, R25.reuse, R60.reuse, 0x2 ;  /* 0x0000003c1918b211 */ /* 0x0c0fe400078a10ff */
[----:B------:R-:W-:Y:S01]  /*ba00*/  SHF.R.S32.HI R31, RZ, 0x1f, R39 ;  /* 0x0000001fff1f7819 */ /* 0x000fe20000011427 */
[----:B------:R1:W-:Y:S01]  /*ba10*/  @!P1 ST.E.64 desc[UR52][R8.64], R142 ;  /* 0x0000008e08009985 */ /* 0x0003e2000c101b34 */
[----:B------:R-:W-:Y:S02]  /*ba20*/  @!P3 LEA.HI.X R25, R25, R61, R30, 0x2, P5 ;  /* 0x0000003d1919b211 */ /* 0x000fe400028f141e */
[----:B------:R-:W-:-:S03]  /*ba30*/  @!P6 LEA R30, P5, R39, R60, 0x2 ;  /* 0x0000003c271ee211 */ /* 0x000fc600078a10ff */
[----:B------:R1:W-:Y:S01]  /*ba40*/  @!P3 ST.E.64 desc[UR52][R24.64], R152 ;  /* 0x000000981800b985 */ /* 0x0003e2000c101b34 */
[----:B------:R-:W-:-:S05]  /*ba50*/  @!P6 LEA.HI.X R31, R39, R61, R31, 0x2, P5 ;  /* 0x0000003d271fe211 */ /* 0x000fca00028f141f */
[----:B------:R1:W-:Y:S04]  /*ba60*/  @!P6 ST.E.64 desc[UR52][R30.64], R150 ;  /* 0x000000961e00e985 */ /* 0x0003e8000c101b34 */
.L_x_250:
[----:B------:R-:W-:Y:S05]  /*ba70*/  BSYNC B1 ;  /* 0x0000000000017941 */ /* 0x000fea0003800000 */
.L_x_249:
[----:B-1----:R0:W1:Y:S04]  /*ba80*/  SHFL.IDX PT, R9, R3, 0x1, 0x1c1f ;  /* 0x003c1f0003097f89 */ /* 0x00206800000e0000 */
[----:B------:R0:W3:Y:S01]  /*ba90*/  SHFL.IDX PT, R8, R0, 0x1, 0x1c1f ;  /* 0x003c1f0000087f89 */ /* 0x0000e200000e0000 */
[----:B------:R-:W-:Y:S05]  /*baa0*/  @P0 BRA `(.L_x_248) ;  /* 0x0000001400f80947 */ /* 0x000fea0003800000 */
[----:B------:R-:W-:Y:S01]  /*bab0*/  ULDC UR4, c[0x0][0xac8] ;  /* 0x0002b20000047ab9 */ /* 0x000fe20000000800 */
[----:B0-----:R-:W-:Y:S01]  /*bac0*/  VIADD R3, R2, 0xf0 ;  /* 0x000000f002037836 */ /* 0x001fe20000000000 */
[----:B------:R-:W-:Y:S02]  /*bad0*/  ISETP.GE.AND P4, PT, R182, UR4, PT ;  /* 0x00000004b6007c0c */ /* 0x000fe4000bf86270 */
[----:B------:R-:W-:Y:S02]  /*bae0*/  ISETP.GE.AND P6, PT, R2, UR4, PT ;  /* 0x0000000402007c0c */ /* 0x000fe4000bfc6270 */
[----:B------:R-:W-:Y:S02]  /*baf0*/  ISETP.GE.AND P0, PT, R180, UR4, PT ;  /* 0x00000004b4007c0c */ /* 0x000fe4000bf06270 */
[----:B------:R-:W-:Y:S02]  /*bb00*/  ISETP.GE.AND P2, PT, R178, UR4, PT ;  /* 0x00000004b2007c0c */ /* 0x000fe4000bf46270 */
[----:B------:R-:W-:-:S05]  /*bb10*/  ISETP.GE.AND P1, PT, R176, UR4, PT ;  /* 0x00000004b0007c0c */ /* 0x000fca000bf26270 */
[-C--:B---3--:R-:W-:Y:S02]  /*bb20*/  @!P4 LEA R20, P3, R182, R8.reuse, 0x2 ;  /* 0x00000008b614c211 */ /* 0x088fe400078610ff */
[----:B-1----:R-:W-:Y:S02]  /*bb30*/  @!P6 IMAD.WIDE R10, R2, 0x4, R8 ;  /* 0x00000004020ae825 */ /* 0x002fe400078e0208 */
[----:B------:R-:W-:Y:S02]  /*bb40*/  @!P4 LEA.HI.X R21, R182, R9, R183, 0x2, P3 ;  /* 0x00000009b615c211 */ /* 0x000fe400018f14b7 */
[----:B------:R-:W-:Y:S01]  /*bb50*/  ISETP.GE.AND P3, PT, R174, UR4, PT ;  /* 0x00000004ae007c0c */ /* 0x000fe2000bf66270 */
[----:B------:R0:W-:Y:S01]  /*bb60*/  @!P6 ST.E.64 desc[UR52][R10.64], R124 ;  /* 0x0000007c0a00e985 */ /* 0x0001e2000c101b34 */
[-C--:B------:R-:W-:Y:S02]  /*bb70*/  @!P0 LEA R24, P5, R180, R8.reuse, 0x2 ;  /* 0x00000008b4188211 */ /* 0x080fe400078a10ff */
[----:B------:R-:W-:Y:S01]  /*bb80*/  @!P1 LEA R32, P6, R176, R8, 0x2 ;  /* 0x00000008b0209211 */ /* 0x000fe200078c10ff */
[----:B------:R1:W-:Y:S01]  /*bb90*/  @!P4 ST.E.64 desc[UR52][R20.64], R122 ;  /* 0x0000007a1400c985 */ /* 0x0003e2000c101b34 */
[----:B------:R-:W-:-:S02]  /*bba0*/  ISETP.GE.AND P4, PT, R172, UR4, PT ;  /* 0x00000004ac007c0c */ /* 0x000fc4000bf86270 */
[-C--:B------:R-:W-:Y:S02]  /*bbb0*/  @!P0 LEA.HI.X R25, R180, R9.reuse, R181, 0x2, P5 ;  /* 0x00000009b4198211 */ /* 0x080fe400028f14b5 */
[-C--:B------:R-:W-:Y:S02]  /*bbc0*/  @!P2 LEA R30, P5, R178, R8.reuse, 0x2 ;  /* 0x00000008b21ea211 */ /* 0x080fe400078a10ff */
[-C--:B------:R-:W-:Y:S01]  /*bbd0*/  @!P1 LEA.HI.X R33, R176, R9.reuse, R177, 0x2, P6 ;  /* 0x00000009b0219211 */ /* 0x080fe200030f14b1 */
[----:B------:R3:W-:Y:S01]  /*bbe0*/  @!P0 ST.E.64 desc[UR52][R24.64], R116 ;  /* 0x0000007418008985 */ /* 0x0007e2000c101b34 */
[----:B------:R-:W-:Y:S02]  /*bbf0*/  @!P2 LEA.HI.X R31, R178, R9, R179, 0x2, P5 ;  /* 0x00000009b21fa211 */ /* 0x000fe400028f14b3 */
[----:B------:R-:W-:Y:S02]  /*bc00*/  ISETP.GE.AND P0, PT, R170, UR4, PT ;  /* 0x00000004aa007c0c */ /* 0x000fe4000bf06270 */
[----:B------:R-:W-:Y:S01]  /*bc10*/  @!P3 LEA R38, P5, R174, R8, 0x2 ;  /* 0x00000008ae26b211 */ /* 0x000fe200078a10ff */
[----:B------:R4:W-:Y:S01]  /*bc20*/  @!P2 ST.E.64 desc[UR52][R30.64], R114 ;  /* 0x000000721e00a985 */ /* 0x0009e2000c101b34 */
[----:B------:R-:W-:-:S02]  /*bc30*/  ISETP.GE.AND P2, PT, R168, UR4, PT ;  /* 0x00000004a8007c0c */ /* 0x000fc4000bf46270 */
[-C--:B------:R-:W-:Y:S01]  /*bc40*/  @!P3 LEA.HI.X R39, R174, R9.reuse, R175, 0x2, P5 ;  /* 0x00000009ae27b211 */ /* 0x080fe200028f14af */
[----:B------:R5:W-:Y:S01]  /*bc50*/  @!P1 ST.E.64 desc[UR52][R32.64], R108 ;  /* 0x0000006c20009985 */ /* 0x000be2000c101b34 */
[CC--:B0-----:R-:W-:Y:S02]  /*bc60*/  @!P4 LEA R10, P5, R172.reuse, R8.reuse, 0x2 ;  /* 0x00000008ac0ac211 */ /* 0x0c1fe400078a10ff */
[----:B------:R-:W-:Y:S01]  /*bc70*/  ISETP.GE.AND P1, PT, R229, UR4, PT ;  /* 0x00000004e5007c0c */ /* 0x000fe2000bf26270 */
[----:B------:R0:W-:Y:S01]  /*bc80*/  @!P3 ST.E.64 desc[UR52][R38.64], R106 ;  /* 0x0000006a2600b985 */ /* 0x0001e2000c101b34 */
[----:B------:R-:W-:Y:S02]  /*bc90*/  @!P4 LEA.HI.X R11, R172, R9, R173, 0x2, P5 ;  /* 0x00000009ac0bc211 */ /* 0x000fe400028f14ad */
[----:B-1----:R-:W-:Y:S02]  /*bca0*/  @!P0 LEA R20, P6, R170, R8, 0x2 ;  /* 0x00000008aa148211 */ /* 0x002fe400078c10ff */
[----:B------:R-:W-:Y:S01]  /*bcb0*/  ISETP.GE.AND P3, PT, R228, UR4, PT ;  /* 0x00000004e4007c0c */ /* 0x000fe2000bf66270 */
[----:B------:R1:W-:Y:S01]  /*bcc0*/  @!P4 ST.E.64 desc[UR52][R10.64], R100 ;  /* 0x000000640a00c985 */ /* 0x0003e2000c101b34 */
[----:B------:R-:W-:-:S02]  /*bcd0*/  ISETP.GE.AND P4, PT, R227, UR4, PT ;  /* 0x00000004e3007c0c */ /* 0x000fc4000bf86270 */
[----:B------:R-:W-:Y:S02]  /*bce0*/  @!P0 LEA.HI.X R21, R170, R9, R171, 0x2, P6 ;  /* 0x00000009aa158211 */ /* 0x000fe400030f14ab */
[----:B---3--:R-:W-:-:S03]  /*bcf0*/  @!P2 LEA R24, P5, R168, R8, 0x2 ;  /* 0x00000008a818a211 */ /* 0x008fc600078a10ff */
[----:B------:R3:W-:Y:S01]  /*bd00*/  @!P0 ST.E.64 desc[UR52][R20.64], R98 ;  /* 0x0000006214008985 */ /* 0x0007e2000c101b34 */
[-C--:B------:R-:W-:Y:S02]  /*bd10*/  @!P2 LEA.HI.X R25, R168, R9.reuse, R169, 0x2, P5 ;  /* 0x00000009a819a211 */ /* 0x080fe400028f14a9 */
[CC--:B----4-:R-:W-:Y:S02]  /*bd20*/  @!P1 LEA R30, P0, R229.reuse, R8.reuse, 0x2 ;  /* 0x00000008e51e9211 */ /* 0x0d0fe400078010ff */
[-C--:B-----5:R-:W-:Y:S01]  /*bd30*/  @!P3 LEA R32, P6, R228, R8.reuse, 0x2 ;  /* 0x00000008e420b211 */ /* 0x0a0fe200078c10ff */
[----:B------:R4:W-:Y:S01]  /*bd40*/  @!P2 ST.E.64 desc[UR52][R24.64], R92 ;  /* 0x0000005c1800a985 */ /* 0x0009e2000c101b34 */
[-C--:B------:R-:W-:Y:S02]  /*bd50*/  @!P1 LEA.HI.X R31, R229, R9.reuse, R167, 0x2, P0 ;  /* 0x00000009e51f9211 */ /* 0x080fe400000f14a7 */
[----:B------:R-:W-:Y:S02]  /*bd60*/  ISETP.GE.AND P2, PT, R226, UR4, PT ;  /* 0x00000004e2007c0c */ /* 0x000fe4000bf46270 */
[----:B0-----:R-:W-:Y:S01]  /*bd70*/  @!P4 LEA R38, P5, R227, R8, 0x2 ;  /* 0x00000008e326c211 */ /* 0x001fe200078a10ff */
[----:B------:R0:W-:Y:S01]  /*bd80*/  @!P1 ST.E.64 desc[UR52][R30.64], R90 ;  /* 0x0000005a1e009985 */ /* 0x0001e2000c101b34 */
[----:B------:R-:W-:-:S02]  /*bd90*/  @!P3 LEA.HI.X R33, R228, R9, R166, 0x2, P6 ;  /* 0x00000009e421b211 */ /* 0x000fc400030f14a6 */
[----:B------:R-:W-:Y:S02]  /*bda0*/  @!P4 LEA.HI.X R39, R227, R9, R165, 0x2, P5 ;  /* 0x00000009e327c211 */ /* 0x000fe400028f14a5 */
[----:B------:R-:W-:Y:S01]  /*bdb0*/  ISETP.GE.AND P0, PT, R225, UR4, PT ;  /* 0x00000004e1007c0c */ /* 0x000fe2000bf06270 */
[----:B------:R5:W-:Y:S01]  /*bdc0*/  @!P3 ST.E.64 desc[UR52][R32.64], R84 ;  /* 0x000000542000b985 */ /* 0x000be2000c101b34 */
[----:B------:R-:W-:-:S03]  /*bdd0*/  ISETP.GE.AND P1, PT, R224, UR4, PT ;  /* 0x00000004e0007c0c */ /* 0x000fc6000bf26270 */
[----:B------:R2:W-:Y:S01]  /*bde0*/  @!P4 ST.E.64 desc[UR52][R38.64], R82 ;  /* 0x000000522600c985 */ /* 0x0005e2000c101b34 */
[----:B------:R-:W-:Y:S02]  /*bdf0*/  ISETP.GE.AND P4, PT, R223, UR4, PT ;  /* 0x00000004df007c0c */ /* 0x000fe4000bf86270 */
[----:B-1----:R-:W-:-:S04]  /*be00*/  @!P2 LEA R10, P3, R226, R8, 0x2 ;  /* 0x00000008e20aa211 */ /* 0x002fc800078610ff */
[-C--:B------:R-:W-:Y:S02]  /*be10*/  @!P2 LEA.HI.X R11, R226, R9.reuse, R164, 0x2, P3 ;  /* 0x00000009e20ba211 */ /* 0x080fe400018f14a4 */
[CC--:B---3--:R-:W-:Y:S02]  /*be20*/  @!P0 LEA R20, P6, R225.reuse, R8.reuse, 0x2 ;  /* 0x00000008e1148211 */ /* 0x0c8fe400078c10ff */
[----:B----4-:R-:W-:Y:S01]  /*be30*/  @!P1 LEA R24, P5, R224, R8, 0x2 ;  /* 0x00000008e0189211 */ /* 0x010fe200078a10ff */
[----:B------:R1:W-:Y:S01]  /*be40*/  @!P2 ST.E.64 desc[UR52][R10.64], R76 ;  /* 0x0000004c0a00a985 */ /* 0x0003e2000c101b34 */
[----:B------:R-:W-:Y:S02]  /*be50*/  ISETP.GE.AND P3, PT, R222, UR4, PT ;  /* 0x00000004de007c0c */ /* 0x000fe4000bf66270 */
[-C--:B------:R-:W-:Y:S02]  /*be60*/  @!P0 LEA.HI.X R21, R225, R9.reuse, R163, 0x2, P6 ;  /* 0x00000009e1158211 */ /* 0x080fe400030f14a3 */
[----:B------:R-:W-:-:S02]  /*be70*/  @!P1 LEA.HI.X R25, R224, R9, R162, 0x2, P5 ;  /* 0x00000009e0199211 */ /* 0x000fc400028f14a2 */
[----:B------:R-:W-:Y:S01]  /*be80*/  ISETP.GE.AND P2, PT, R221, UR4, PT ;  /* 0x00000004dd007c0c */ /* 0x000fe2000bf46270 */
[----:B------:R3:W-:Y:S01]  /*be90*/  @!P0 ST.E.64 desc[UR52][R20.64], R58 ;  /* 0x0000003a14008985 */ /* 0x0007e2000c101b34 */
[CC--:B0-----:R-:W-:Y:S02]  /*bea0*/  @!P4 LEA R30, P5, R223.reuse, R8.reuse, 0x2 ;  /* 0x00000008df1ec211 */ /* 0x0c1fe400078a10ff */
[----:B------:R-:W-:Y:S01]  /*beb0*/  ISETP.GE.AND P0, PT, R220, UR4, PT ;  /* 0x00000004dc007c0c */ /* 0x000fe2000bf06270 */
[----:B------:R0:W-:Y:S01]  /*bec0*/  @!P1 ST.E.64 desc[UR52][R24.64], R52 ;  /* 0x0000003418009985 */ /* 0x0001e2000c101b34 */
[----:B------:R-:W-:Y:S02]  /*bed0*/  @!P4 LEA.HI.X R31, R223, R9, R161, 0x2, P5 ;  /* 0x00000009df1fc211 */ /* 0x000fe400028f14a1 */
[----:B------:R-:W-:Y:S02]  /*bee0*/  ISETP.GE.AND P1, PT, R219, UR4, PT ;  /* 0x00000004db007c0c */ /* 0x000fe4000bf26270 */
[----:B-----5:R-:W-:Y:S01]  /*bef0*/  @!P3 LEA R32, P6, R222, R8, 0x2 ;  /* 0x00000008de20b211 */ /* 0x020fe200078c10ff */
[----:B------:R4:W-:Y:S01]  /*bf00*/  @!P4 ST.E.64 desc[UR52][R30.64], R50 ;  /* 0x000000321e00c985 */ /* 0x0009e2000c101b34 */
[----:B------:R-:W-:-:S02]  /*bf10*/  ISETP.GE.AND P4, PT, R218, UR4, PT ;  /* 0x00000004da007c0c */ /* 0x000fc4000bf86270 */
[CC--:B--2---:R-:W-:Y:S02]  /*bf20*/  @!P2 LEA R38, P5, R221.reuse, R8.reuse, 0x2 ;  /* 0x00000008dd26a211 */ /* 0x0c4fe400078a10ff */
[-C--:B------:R-:W-:Y:S02]  /*bf30*/  @!P3 LEA.HI.X R33, R222, R9.reuse, R160, 0x2, P6 ;  /* 0x00000009de21b211 */ /* 0x080fe400030f14a0 */
[-C--:B------:R-:W-:Y:S02]  /*bf40*/  @!P2 LEA.HI.X R39, R221, R9.reuse, R159, 0x2, P5 ;  /* 0x00000009dd27a211 */ /* 0x080fe400028f149f */
[CC--:B-1----:R-:W-:Y:S01]  /*bf50*/  @!P0 LEA R10, P5, R220.reuse, R8.reuse, 0x2 ;  /* 0x00000008dc0a8211 */ /* 0x0c2fe200078a10ff */
[----:B------:R1:W-:Y:S01]  /*bf60*/  @!P3 ST.E.64 desc[UR52][R32.64], R44 ;  /* 0x0000002c2000b985 */ /* 0x0003e2000c101b34 */
[----:B------:R-:W-:Y:S02]  /*bf70*/  ISETP.GE.AND P3, PT, R217, UR4, PT ;  /* 0x00000004d9007c0c */ /* 0x000fe4000bf66270 */
[----:B---3--:R-:W-:Y:S01]  /*bf80*/  @!P1 LEA R20, P6, R219, R8, 0x2 ;  /* 0x00000008db149211 */ /* 0x008fe200078c10ff */
[----:B------:R2:W-:Y:S01]  /*bf90*/  @!P2 ST.E.64 desc[UR52][R38.64], R42 ;  /* 0x0000002a2600a985 */ /* 0x0005e2000c101b34 */
[----:B------:R-:W-:-:S02]  /*bfa0*/  @!P0 LEA.HI.X R11, R220, R9, R158, 0x2, P5 ;  /* 0x00000009dc0b8211 */ /* 0x000fc400028f149e */
[----:B------:R-:W-:Y:S02]  /*bfb0*/  ISETP.GE.AND P2, PT, R216, UR4, PT ;  /* 0x00000004d8007c0c */ /* 0x000fe4000bf46270 */
[CC--:B0-----:R-:W-:Y:S01]  /*bfc0*/  @!P4 LEA R24, P5, R218.reuse, R8.reuse, 0x2 ;  /* 0x00000008da18c211 */ /* 0x0c1fe200078a10ff */
[----:B------:R-:W-:Y:S01]  /*bfd0*/  @!P0 ST.E.64 desc[UR52][R10.64], R36 ;  /* 0x000000240a008985 */ /* 0x000fe2000c101b34 */
[-C--:B------:R-:W-:Y:S02]  /*bfe0*/  @!P1 LEA.HI.X R21, R219, R9.reuse, R157, 0x2, P6 ;  /* 0x00000009db159211 */ /* 0x080fe400030f149d */
[----:B------:R-:W-:Y:S02]  /*bff0*/  @!P4 LEA.HI.X R25, R218, R9, R156, 0x2, P5 ;  /* 0x00000009da19c211 */ /* 0x000fe400028f149c */
[----:B------:R-:W-:Y:S01]  /*c000*/  ISETP.GE.AND P0, PT, R23, UR4, PT ;  /* 0x0000000417007c0c */ /* 0x000fe2000bf06270 */
[----:B------:R0:W-:Y:S01]  /*c010*/  @!P1 ST.E.64 desc[UR52][R20.64], R34 ;  /* 0x0000002214009985 */ /* 0x0001e2000c101b34 */
[----:B----4-:R-:W-:-:S03]  /*c020*/  @!P3 LEA R30, P1, R217, R8, 0x2 ;  /* 0x00000008d91eb211 */ /* 0x010fc600078210ff */
[----:B------:R-:W-:Y:S01]  /*c030*/  @!P4 ST.E.64 desc[UR52][R24.64], R28 ;  /* 0x0000001c1800c985 */ /* 0x000fe2000c101b34 */
[----:B------:R-:W-:Y:S02]  /*c040*/  ISETP.GE.AND P4, PT, R22, UR4, PT ;  /* 0x0000000416007c0c */ /* 0x000fe4000bf86270 */
[CC--:B-1----:R-:W-:Y:S02]  /*c050*/  @!P2 LEA R32, P5, R216.reuse, R8.reuse, 0x2 ;  /* 0x00000008d820a211 */ /* 0x0c2fe400078a10ff */
[-C--:B------:R-:W-:Y:S02]  /*c060*/  @!P3 LEA.HI.X R31, R217, R9.reuse, R155, 0x2, P1 ;  /* 0x00000009d91fb211 */ /* 0x080fe400008f149b */
[----:B------:R-:W-:Y:S02]  /*c070*/  ISETP.GE.AND P1, PT, R19, UR4, PT ;  /* 0x0000000413007c0c */ /* 0x000fe4000bf26270 */
[----:B------:R-:W-:Y:S01]  /*c080*/  @!P2 LEA.HI.X R33, R216, R9, R154, 0x2, P5 ;  /* 0x00000009d821a211 */ /* 0x000fe200028f149a */
[----:B------:R-:W-:Y:S01]  /*c090*/  @!P3 ST.E.64 desc[UR52][R30.64], R26 ;  /* 0x0000001a1e00b985 */ /* 0x000fe2000c101b34 */
[----:B--2---:R-:W-:Y:S01]  /*c0a0*/  @!P0 LEA R38, P6, R23, R8, 0x2 ;  /* 0x0000000817268211 */ /* 0x004fe200078c10ff */
[----:B0-----:R-:W-:-:S02]  /*c0b0*/  VIADD R35, R2, 0xe8 ;  /* 0x000000e802237836 */ /* 0x001fc40000000000 */
[----:B------:R0:W-:Y:S01]  /*c0c0*/  @!P2 ST.E.64 desc[UR52][R32.64], R14 ;  /* 0x0000000e2000a985 */ /* 0x0001e2000c101b34 */
[-C--:B------:R-:W-:Y:S02]  /*c0d0*/  @!P0 LEA.HI.X R39, R23, R9.reuse, R75, 0x2, P6 ;  /* 0x0000000917278211 */ /* 0x080fe400030f144b */
[CC--:B------:R-:W-:Y:S02]  /*c0e0*/  @!P4 LEA R10, P2, R22.reuse, R8.reuse, 0x2 ;  /* 0x00000008160ac211 */ /* 0x0c0fe400078410ff */
[----:B------:R-:W-:Y:S01]  /*c0f0*/  SHF.R.S32.HI R0, RZ, 0x1f, R35 ;  /* 0x0000001fff007819 */ /* 0x000fe20000011423 */
[----:B------:R1:W-:Y:S01]  /*c100*/  @!P0 ST.E.64 desc[UR52][R38.64], R12 ;  /* 0x0000000c26008985 */ /* 0x0003e2000c101b34 */
[----:B------:R-:W-:Y:S02]  /*c110*/  @!P4 LEA.HI.X R11, R22, R9, R74, 0x2, P2 ;  /* 0x00000009160bc211 */ /* 0x000fe400010f144a */
[----:B------:R-:W-:Y:S02]  /*c120*/  ISETP.GE.AND P0, PT, R35, UR4, PT ;  /* 0x0000000423007c0c */ /* 0x000fe4000bf06270 */
[----:B------:R-:W-:Y:S01]  /*c130*/  @!P1 LEA R20, P3, R19, R8, 0x2 ;  /* 0x0000000813149211 */ /* 0x000fe200078610ff */
[----:B------:R2:W-:Y:S01]  /*c140*/  @!P4 ST.E.64 desc[UR52][R10.64], R6 ;  /* 0x000000060a00c985 */ /* 0x0005e2000c101b34 */
[----:B------:R-:W-:-:S02]  /*c150*/  ISETP.GE.AND P2, PT, R18, UR4, PT ;  /* 0x0000000412007c0c */ /* 0x000fc4000bf46270 */
[----:B------:R-:W-:Y:S02]  /*c160*/  @!P1 LEA.HI.X R21, R19, R9, R73, 0x2, P3 ;  /* 0x0000000913159211 */ /* 0x000fe400018f1449 */
[----:B------:R-:W-:Y:S02]  /*c170*/  ISETP.GE.AND P3, PT, R3, UR4, PT ;  /* 0x0000000403007c0c */ /* 0x000fe4000bf66270 */
[----:B------:R-:W-:Y:S01]  /*c180*/  ISETP.GE.AND P4, PT, R17, UR4, PT ;  /* 0x0000000411007c0c */ /* 0x000fe2000bf86270 */
[----:B------:R3:W-:Y:S01]  /*c190*/  @!P1 ST.E.64 desc[UR52][R20.64], R4 ;  /* 0x0000000414009985 */ /* 0x0007e2000c101b34 */
[----:B------:R-:W-:Y:S02]  /*c1a0*/  ISETP.GE.AND P1, PT, R16, UR4, PT ;  /* 0x0000000410007c0c */ /* 0x000fe4000bf26270 */
[----:B0-----:R-:W-:-:S03]  /*c1b0*/  @!P0 LEA R14, P6, R35, R8, 0x2 ;  /* 0x00000008230e8211 */ /* 0x001fc600078c10ff */
[CC--:B-1----:R-:W-:Y:S02]  /*c1c0*/  @!P2 LEA R12, P5, R18.reuse, R8.reuse, 0x2 ;  /* 0x00000008120ca211 */ /* 0x0c2fe400078a10ff */
[-C--:B------:R-:W-:Y:S02]  /*c1d0*/  @!P0 LEA.HI.X R15, R35, R9.reuse, R0, 0x2, P6 ;  /* 0x00000009230f8211 */ /* 0x080fe400030f1400 */
[----:B------:R-:W-:Y:S02]  /*c1e0*/  @!P2 LEA.HI.X R13, R18, R9, R72, 0x2, P5 ;  /* 0x00000009120da211 */ /* 0x000fe400028f1448 */
[----:B------:R-:W-:Y:S02]  /*c1f0*/  SHF.R.S32.HI R0, RZ, 0x1f, R3 ;  /* 0x0000001fff007819 */ /* 0x000fe40000011403 */
[----:B--2---:R-:W-:Y:S01]  /*c200*/  @!P3 LEA R10, P6, R3, R8, 0x2 ;  /* 0x00000008030ab211 */ /* 0x004fe200078c10ff */
[----:B------:R0:W-:Y:S01]  /*c210*/  @!P2 ST.E.64 desc[UR52][R12.64], R140 ;  /* 0x0000008c0c00a985 */ /* 0x0001e2000c101b34 */
[----:B------:R-:W-:-:S02]  /*c220*/  SHF.R.S32.HI R7, RZ, 0x1f, R17 ;  /* 0x0000001fff077819 */ /* 0x000fc40000011411 */
[-C--:B------:R-:W-:Y:S02]  /*c230*/  @!P4 LEA R6, P5, R17, R8.reuse, 0x2 ;  /* 0x000000081106c211 */ /* 0x080fe400078a10ff */
[-C--:B------:R-:W-:Y:S02]  /*c240*/  @!P3 LEA.HI.X R11, R3, R9.reuse, R0, 0x2, P6 ;  /* 0x00000009030bb211 */ /* 0x080fe400030f1400 */
[-C--:B------:R-:W-:Y:S02]  /*c250*/  @!P4 LEA.HI.X R7, R17, R9.reuse, R7, 0x2, P5 ;  /* 0x000000091107c211 */ /* 0x080fe400028f1407 */
[----:B------:R-:W-:Y:S02]  /*c260*/  SHF.R.S32.HI R3, RZ, 0x1f, R16 ;  /* 0x0000001fff037819 */ /* 0x000fe40000011410 */
[C---:B---3--:R-:W-:Y:S01]  /*c270*/  @!P1 LEA R4, P5, R16.reuse, R8, 0x2 ;  /* 0x0000000810049211 */ /* 0x048fe200078a10ff */
[----:B------:R0:W-:Y:S03]  /*c280*/  @!P4 ST.E.64 desc[UR52][R6.64], R138 ;  /* 0x0000008a0600c985 */ /* 0x0001e6000c101b34 */
[----:B------:R-:W-:Y:S01]  /*c290*/  @!P1 LEA.HI.X R5, R16, R9, R3, 0x2, P5 ;  /* 0x0000000910059211 */ /* 0x000fe200028f1403 */
[----:B------:R-:W-:-:S04]  /*c2a0*/  VIADD R3, R2, 0xf8 ;  /* 0x000000f802037836 */ /* 0x000fc80000000000 */
[----:B------:R0:W-:Y:S04]  /*c2b0*/  @!P1 ST.E.64 desc[UR52][R4.64], R146 ;  /* 0x0000009204009985 */ /* 0x0001e8000c101b34 */
[----:B------:R0:W-:Y:S01]  /*c2c0*/  @!P0 ST.E.64 desc[UR52][R14.64], R148 ;  /* 0x000000940e008985 */ /* 0x0001e2000c101b34 */
[----:B------:R-:W-:-:S03]  /*c2d0*/  ISETP.GE.AND P0, PT, R3, UR4, PT ;  /* 0x0000000403007c0c */ /* 0x000fc6000bf06270 */
[----:B------:R0:W-:Y:S10]  /*c2e0*/  @!P3 ST.E.64 desc[UR52][R10.64], R132 ;  /* 0x000000840a00b985 */ /* 0x0001f4000c101b34 */
[----:B------:R-:W-:Y:S05]  /*c2f0*/  @P0 BRA `(.L_x_248) ;  /* 0x0000000c00e40947 */ /* 0x000fea0003800000 */
[----:B0-----:R-:W-:Y:S02]  /*c300*/  LEA R4, P0, R3, R8, 0x2 ;  /* 0x0000000803047211 */ /* 0x001fe400078010ff */
[----:B------:R-:W-:-:S04]  /*c310*/  SHF.R.S32.HI R8, RZ, 0x1f, R3 ;  /* 0x0000001fff087819 */ /* 0x000fc80000011403 */
[----:B------:R-:W-:-:S05]  /*c320*/  LEA.HI.X R5, R3, R9, R8, 0x2, P0 ;  /* 0x0000000903057211 */ /* 0x000fca00000f1408 */
[----:B------:R0:W-:Y:S01]  /*c330*/  ST.E.64 desc[UR52][R4.64], R130 ;  /* 0x0000008204007985 */ /* 0x0001e2000c101b34 */
[----:B------:R-:W-:Y:S05]  /*c340*/  BRA `(.L_x_248) ;  /* 0x0000000c00d07947 */ /* 0x000fea0003800000 */
.L_x_239:
[----:B------:R-:W-:Y:S02]  /*c350*/  ULDC.64 UR8, c[0x0][0xc00] ;  /* 0x0003000000087ab9 */ /* 0x000fe40000000a00 */
[----:B------:R-:W-:-:S04]  /*c360*/  UISETP.NE.U32.AND UP0, UPT, UR8, URZ, UPT ;  /* 0x0000003f0800728c */ /* 0x000fc8000bf05070 */
[----:B------:R-:W-:-:S03]  /*c370*/  UISETP.NE.AND.EX UP0, UPT, UR9, URZ, UPT, UP0 ;  /* 0x0000003f0900728c */ /* 0x000fc6000bf05300 */
[----:B------:R-:W-:Y:S02]  /*c380*/  ULDC.64 UR8, c[0x0][0xc00] ;  /* 0x0003000000087ab9 */ /* 0x000fe40000000a00 */
[----:B------:R-:W-:Y:S01]  /*c390*/  UIMAD.WIDE UR8, UR36, 0x4, UR8 ;  /* 0x00000004240878a5 */ /* 0x000fe2000f8e0208 */
[----:B------:R-:W-:-:S05]  /*c3a0*/  PLOP3.LUT P1, PT, PT, PT, UP0, 0x80, 0x0 ;  /* 0x000000000000781c */ /* 0x000fca0003f2f008 */
[----:B------:R-:W-:Y:S02]  /*c3b0*/  IMAD.U32 R4, RZ, RZ, UR8 ;  /* 0x00000008ff047e24 */ /* 0x000fe4000f8e00ff */
[----:B------:R-:W-:Y:S01]  /*c3c0*/  IMAD.U32 R5, RZ, RZ, UR9 ;  /* 0x00000009ff057e24 */ /* 0x000fe2000f8e00ff */
[----:B------:R-:W-:Y:S02]  /*c3d0*/  ULDC.64 UR8, c[0x0][0xc08] ;  /* 0x0003020000087ab9 */ /* 0x000fe40000000a00 */
[----:B------:R-:W-:-:S03]  /*c3e0*/  UISETP.NE.U32.AND UP1, UPT, UR8, URZ, UPT ;  /* 0x0000003f0800728c */ /* 0x000fc6000bf25070 */
[----:B------:R-:W2:Y:S01]  /*c3f0*/  @P1 LDG.E R3, desc[UR52][R4.64] ;  /* 0x0000003404031981 */ /* 0x000ea2000c1e1900 */
[----:B------:R-:W-:Y:S01]  /*c400*/  UISETP.NE.AND.EX UP1, UPT, UR9, URZ, UPT, UP1 ;  /* 0x0000003f0900728c */ /* 0x000fe2000bf25310 */
[----:B------:R-:W-:Y:S01]  /*c410*/  ULDC UR4, c[0x0][0xa88] ;  /* 0x0002a20000047ab9 */ /* 0x000fe20000000800 */
[----:B------:R-:W0:Y:S01]  /*c420*/  S2R R10, SR_TID.X ;  /* 0x00000000000a7919 */ /* 0x000e220000002100 */
[----:B------:R-:W-:-:S03]  /*c430*/  IMAD.U32 R0, RZ, RZ, UR4 ;  /* 0x00000004ff007e24 */ /* 0x000fc6000f8e00ff */
[----:B------:R-:W-:-:S05]  /*c440*/  PLOP3.LUT P2, PT, PT, PT, UP1, 0x80, 0x0 ;  /* 0x000000000000781c */ /* 0x000fca0003f4f018 */
[----:B------:R-:W-:-:S04]  /*c450*/  @UP1 ULEA UR8, UP2, UR36, UR8, 0x2 ;  /* 0x0000000824081291 */ /* 0x000fc8000f84103f */
[----:B------:R-:W-:Y:S02]  /*c460*/  @UP1 ULEA.HI.X UR9, UR36, UR9, UR37, 0x2, UP2 ;  /* 0x0000000924091291 */ /* 0x000fe400090f1425 */
[----:B------:R-:W-:-:S04]  /*c470*/  IMAD.U32 R6, RZ, RZ, UR8 ;  /* 0x00000008ff067e24 */ /* 0x000fc8000f8e00ff */
[----:B------:R-:W-:-:S05]  /*c480*/  IMAD.U32 R7, RZ, RZ, UR9 ;  /* 0x00000009ff077e24 */ /* 0x000fca000f8e00ff */
[----:B------:R1:W5:Y:S01]  /*c490*/  @P2 LDG.E R0, desc[UR52][R6.64] ;  /* 0x0000003406002981 */ /* 0x000362000c1e1900 */
[----:B------:R-:W-:Y:S01]  /*c4a0*/  UMOV UR4, URZ ;  /* 0x0000003f00047c82 */ /* 0x000fe20008000000 */
[----:B0-----:R-:W-:-:S05]  /*c4b0*/  VIADD R8, R10, 0xffffff80 ;  /* 0xffffff800a087836 */ /* 0x001fca0000000000 */
[----:B------:R-:W-:Y:S02]  /*c4c0*/  ISETP.GT.AND P0, PT, R8, 0x7f, PT ;  /* 0x0000007f0800780c */ /* 0x000fe40003f04270 */
[----:B--2---:R-:W-:-:S13]  /*c4d0*/  @P1 R2UR UR4, R3 ;  /* 0x00000000030412ca */ /* 0x004fda00000e0000 */
[----:B------:R-:W-:Y:S01]  /*c4e0*/  USHF.R.S32.HI UR16, URZ, 0x1f, UR4 ;  /* 0x0000001f3f107899 */ /* 0x000fe20008011404 */
[----:B-1----:R-:W-:Y:S11]  /*c4f0*/  @P2 BRA `(.L_x_251) ;  /* 0x0000000000102947 */ /* 0x002ff60003800000 */
[----:B------:R-:W-:Y:S05]  /*c500*/  @!P1 BRA `(.L_x_251) ;  /* 0x00000000000c9947 */ /* 0x000fea0003800000 */
[----:B------:R-:W2:Y:S04]  /*c510*/  LDG.E R3, desc[UR52][R4.64] ;  /* 0x0000003404037981 */ /* 0x000ea8000c1e1900 */
[----:B-----5:R-:W2:Y:S02]  /*c520*/  LDG.E R0, desc[UR52][R4.64+0x4] ;  /* 0x0000043404007981 */ /* 0x020ea4000c1e1900 */
[----:B--2---:R-:W-:-:S07]  /*c530*/  IMAD.IADD R0, R0, 0x1, -R3 ;  /* 0x0000000100007824 */ /* 0x004fce00078e0a03 */
.L_x_251:
[----:B------:R-:W-:Y:S01]  /*c540*/  USEL UR36, UR36, URZ, !UP0 ;  /* 0x0000003f24247287 */ /* 0x000fe2000c000000 */
[----:B------:R-:W-:Y:S01]  /*c550*/  BSSY B1, `(.L_x_252) ;  /* 0x0000038000017945 */ /* 0x000fe20003800000 */
[----:B------:R-:W-:-:S03]  /*c560*/  USEL UR37, UR37, URZ, !UP0 ;  /* 0x0000003f25257287 */ /* 0x000fc6000c000000 */
[----:B------:R-:W-:Y:S09]  /*c570*/  @P0 BRA `(.L_x_253) ;  /* 0x0000000000d40947 */ /* 0x000ff20003800000 */
[----:B------:R-:W0:Y:S01]  /*c580*/  LDC R9, c[0x0][0xbe8] ;  /* 0x0002fa00ff097b82 */ /* 0x000e220000000800 */
[----:B------:R-:W-:-:S04]  /*c590*/  IMAD.U32 R3, RZ, RZ, UR42 ;  /* 0x0000002aff037e24 */ /* 0x000fc8000f8e00ff */
[----:B------:R-:W-:-:S04]  /*c5a0*/  IMAD R3, R3, 0x80, R10 ;  /* 0x0000008003037824 */ /* 0x000fc800078e020a */
[----:B------:R-:W-:Y:S02]  /*c5b0*/  VIADD R6, R3, 0xffffff80 ;  /* 0xffffff8003067836 */ /* 0x000fe40000000000 */
[----:B0----5:R-:W-:-:S05]  /*c5c0*/  IMAD R4, R0, R9, RZ ;  /* 0x0000000900047224 */ /* 0x021fca00078e02ff */
[----:B------:R-:W-:-:S13]  /*c5d0*/  ISETP.GE.AND P0, PT, R6, R4, PT ;  /* 0x000000040600720c */ /* 0x000fda0003f06270 */
[----:B------:R-:W-:Y:S05]  /*c5e0*/  @P0 BRA `(.L_x_253) ;  /* 0x0000000000b80947 */ /* 0x000fea0003800000 */
[----:B------:R-:W-:Y:S01]  /*c5f0*/  ISETP.NE.AND P0, PT, R9, 0x1, PT ;  /* 0x000000010900780c */ /* 0x000fe20003f05270 */
[----:B------:R-:W-:Y:S01]  /*c600*/  UISETP.GT.AND UP2, UPT, UR44, 0x1, UPT ;  /* 0x000000012c00788c */ /* 0x000fe2000bf44270 */
[----:B------:R-:W-:-:S03]  /*c610*/  UMOV UR8, 0x9b8 ;  /* 0x000009b800087882 */ /* 0x000fc60000000000 */
[----:B------:R-:W-:Y:S02]  /*c620*/  USEL UR17, UR8, 0x978, UP2 ;  /* 0x0000097808117887 */ /* 0x000fe40009000000 */
[----:B------:R-:W-:-:S06]  /*c630*/  USEL UR19, UR39, URZ, UP2 ;  /* 0x0000003f27137287 */ /* 0x000fcc0009000000 */
[----:B------:R-:W0:Y:S04]  /*c640*/  @P0 LDC R3, c[0x0][0xbec] ;  /* 0x0002fb00ff030b82 */ /* 0x000e280000000800 */
[----:B------:R-:W-:Y:S01]  /*c650*/  ULDC.64 UR8, c[0x0][UR17+0x218] ;  /* 0x0000860011087abb */ /* 0x000fe20008000a00 */
[----:B------:R-:W-:Y:S01]  /*c660*/  ULDC.64 UR12, c[0x0][UR17+0x220] ;  /* 0x00008800110c7abb */ /* 0x000fe20008000a00 */
[----:B------:R-:W-:Y:S01]  /*c670*/  ULDC.64 UR14, c[0x0][UR17+0x228] ;  /* 0x00008a00110e7abb */ /* 0x000fe20008000a00 */
[----:B------:R-:W-:Y:S01]  /*c680*/  UIMAD.WIDE.U32 UR10, UR8, UR38, URZ ;  /* 0x00000026080a72a5 */ /* 0x000fe2000f8e003f */
[----:B------:R-:W1:Y:S01]  /*c690*/  @P0 LDC R5, c[0x0][0xbf0] ;  /* 0x0002fc00ff050b82 */ /* 0x000e620000000800 */
[----:B------:R-:W-:Y:S02]  /*c6a0*/  UIMAD UR18, UR9, UR38, URZ ;  /* 0x00000026091272a4 */ /* 0x000fe4000f8e023f */
[----:B------:R-:W-:-:S02]  /*c6b0*/  UIMAD UR13, UR13, UR36, URZ ;  /* 0x000000240d0d72a4 */ /* 0x000fc4000f8e023f */
[----:B------:R-:W-:Y:S02]  /*c6c0*/  UIMAD.WIDE.U32 UR20, UR14, UR19, URZ ;  /* 0x000000130e1472a5 */ /* 0x000fe4000f8e003f */
[----:B------:R-:W-:Y:S02]  /*c6d0*/  UIMAD.WIDE.U32 UR8, UR12, UR36, URZ ;  /* 0x000000240c0872a5 */ /* 0x000fe4000f8e003f */
[----:B------:R-:W-:Y:S02]  /*c6e0*/  UIMAD UR14, UR15, UR19, URZ ;  /* 0x000000130f0e72a4 */ /* 0x000fe4000f8e023f */
[----:B------:R-:W-:Y:S02]  /*c6f0*/  UIMAD UR13, UR12, UR37, UR13 ;  /* 0x000000250c0d72a4 */ /* 0x000fe4000f8e020d */
[----:B------:R-:W-:Y:S02]  /*c700*/  UIADD3 UR10, UP0, UP1, UR8, UR10, UR4 ;  /* 0x0000000a080a7290 */ /* 0x000fe4000f91e004 */
[----:B------:R-:W-:Y:S01]  /*c710*/  UIADD3 UR8, UR14, UR21, URZ ;  /* 0x000000150e087290 */ /* 0x000fe2000fffe03f */
[----:B0-----:R-:W-:Y:S01]  /*c720*/  @P0 IMAD.HI.U32 R4, R6, R3, RZ ;  /* 0x0000000306040227 */ /* 0x001fe200078e00ff */
[----:B------:R-:W-:-:S02]  /*c730*/  UIADD3 UR11, UR18, UR11, URZ ;  /* 0x0000000b120b7290 */ /* 0x000fc4000fffe03f */
[----:B------:R-:W-:Y:S01]  /*c740*/  UIADD3 UR13, UR9, UR13, URZ ;  /* 0x0000000d090d7290 */ /* 0x000fe2000fffe03f */
[----:B------:R-:W-:Y:S02]  /*c750*/  IMAD.MOV.U32 R3, RZ, RZ, R6 ;  /* 0x000000ffff037224 */ /* 0x000fe400078e0006 */
[----:B------:R-:W-:Y:S01]  /*c760*/  IMAD.U32 R10, RZ, RZ, UR8 ;  /* 0x00000008ff0a7e24 */ /* 0x000fe2000f8e00ff */
[----:B------:R-:W-:Y:S01]  /*c770*/  ULDC.64 UR8, c[0x0][UR17+0x210] ;  /* 0x0000840011087abb */ /* 0x000fe20008000a00 */
[----:B-1----:R-:W-:Y:S01]  /*c780*/  @P0 SHF.R.U32.HI R3, RZ, R5, R4 ;  /* 0x00000005ff030219 */ /* 0x002fe20000011604 */
[----:B------:R-:W-:Y:S02]  /*c790*/  IMAD.U32 R4, RZ, RZ, UR20 ;  /* 0x00000014ff047e24 */ /* 0x000fe4000f8e00ff */
[----:B------:R-:W-:Y:S01]  /*c7a0*/  IMAD.U32 R5, RZ, RZ, UR21 ;  /* 0x00000015ff057e24 */ /* 0x000fe2000f8e00ff */
[--C-:B------:R-:W-:Y:S01]  /*c7b0*/  SHF.R.S32.HI R5, RZ, 0x1f, R3.reuse ;  /* 0x0000001fff057819 */ /* 0x100fe20000011403 */
[----:B------:R-:W-:Y:S01]  /*c7c0*/  IMAD.MOV R7, RZ, RZ, -R3 ;  /* 0x000000ffff077224 */ /* 0x000fe200078e0a03 */
[----:B------:R-:W-:Y:S01]  /*c7d0*/  IADD3 R4, P0, P1, R3, UR10, R4 ;  /* 0x0000000a03047c10 */ /* 0x000fe2000f91e004 */
[----:B------:R-:W-:-:S02]  /*c7e0*/  UIADD3.X UR10, UR13, UR11, UR16, UP0, UP1 ;  /* 0x0000000b0d0a7290 */ /* 0x000fc400087e2410 */
[----:B------:R-:W-:-:S04]  /*c7f0*/  IMAD R7, R9, R7, R6 ;  /* 0x0000000709077224 */ /* 0x000fc800078e0206 */
[----:B------:R-:W-:Y:S01]  /*c800*/  IADD3.X R5, R5, UR10, R10, P0, P1 ;  /* 0x0000000a05057c10 */ /* 0x000fe200087e240a */
[C---:B------:R-:W-:Y:S01]  /*c810*/  IMAD R6, R7.reuse, UR9, RZ ;  /* 0x0000000907067c24 */ /* 0x040fe2000f8e02ff */
[----:B------:R-:W-:Y:S01]  /*c820*/  SHF.R.S32.HI R3, RZ, 0x1f, R7 ;  /* 0x0000001fff037819 */ /* 0x000fe20000011407 */
[----:B------:R-:W-:Y:S01]  /*c830*/  ULDC.64 UR10, c[0x0][0xba8] ;  /* 0x0002ea00000a7ab9 */ /* 0x000fe20000000a00 */
[----:B------:R-:W-:Y:S01]  /*c840*/  @!UP2 ULDC UR10, c[0x0][0xb50] ;  /* 0x0002d400000aaab9 */ /* 0x000fe20000000800 */
[----:B------:R-:W-:Y:S01]  /*c850*/  IMAD.WIDE.U32 R4, R7, UR8, R4 ;  /* 0x0000000807047c25 */ /* 0x000fe2000f8e0004 */
[----:B------:R-:W-:-:S03]  /*c860*/  @!UP2 ULDC UR11, c[0x0][0xb54] ;  /* 0x0002d500000baab9 */ /* 0x000fc60000000800 */
[----:B------:R-:W-:Y:S01]  /*c870*/  IMAD R3, R3, UR8, R6 ;  /* 0x0000000803037c24 */ /* 0x000fe2000f8e0206 */
[----:B------:R-:W-:-:S03]  /*c880*/  LEA R6, P0, R4, UR10, 0x2 ;  /* 0x0000000a04067c11 */ /* 0x000fc6000f8010ff */
[----:B------:R-:W-:-:S05]  /*c890*/  IMAD.IADD R3, R5, 0x1, R3 ;  /* 0x0000000105037824 */ /* 0x000fca00078e0203 */
[----:B------:R-:W-:Y:S01]  /*c8a0*/  LEA.HI.X R7, R4, UR11, R3, 0x2, P0 ;  /* 0x0000000b04077c11 */ /* 0x000fe200080f1403 */
[----:B------:R-:W-:-:S05]  /*c8b0*/  IMAD.MOV.U32 R3, RZ, RZ, -0x800000 ;  /* 0xff800000ff037424 */ /* 0x000fca00078e00ff */
[----:B------:R0:W-:Y:S02]  /*c8c0*/  STG.E desc[UR52][R6.64], R3 ;  /* 0x0000000306007986 */ /* 0x0001e4000c101934 */
.L_x_253:
[----:B------:R-:W-:Y:S05]  /*c8d0*/  BSYNC B1 ;  /* 0x0000000000017941 */ /* 0x000fea0003800000 */
.L_x_252:
[----:B------:R-:W-:-:S06]  /*c8e0*/  UISETP.GT.AND UP0, UPT, UR44, 0x1, UPT ;  /* 0x000000012c00788c */ /* 0x000fcc000bf04270 */
[----:B------:R-:W-:-:S13]  /*c8f0*/  PLOP3.LUT P0, PT, PT, PT, UP0, 0x80, 0x0 ;  /* 0x000000000000781c */ /* 0x000fda0003f0f008 */
[----:B------:R-:W-:Y:S05]  /*c900*/  @P0 BRA `(.L_x_248) ;  /* 0x0000000800600947 */ /* 0x000fea0003800000 */
[----:B------:R-:W1:Y:S01]  /*c910*/  LDC R11, c[0x0][0xbe8] ;  /* 0x0002fa00ff0b7b82 */ /* 0x000e620000000800 */
[----:B0-----:R-:W-:Y:S01]  /*c920*/  SHF.R.S32.HI R3, RZ, 0x1f, R8 ;  /* 0x0000001fff037819 */ /* 0x001fe20000011408 */
[----:B------:R-:W-:Y:S01]  /*c930*/  ULDC.64 UR10, c[0x0][0xaa0] ;  /* 0x0002a800000a7ab9 */ /* 0x000fe20000000a00 */
[----:B------:R-:W-:Y:S01]  /*c940*/  BSSY B1, `(.L_x_254) ;  /* 0x0000052000017945 */ /* 0x000fe20003800000 */
[----:B------:R-:W-:Y:S01]  /*c950*/  UIMAD.WIDE.U32 UR8, UR4, UR10, URZ ;  /* 0x0000000a040872a5 */ /* 0x000fe2000f8e003f */
[----:B------:R-:W-:Y:S01]  /*c960*/  LEA.HI R3, R3, R8, RZ, 0x3 ;  /* 0x0000000803037211 */ /* 0x000fe200078f18ff */
[----:B------:R-:W-:-:S03]  /*c970*/  UIMAD UR10, UR16, UR10, URZ ;  /* 0x0000000a100a72a4 */ /* 0x000fc6000f8e023f */
[----:B------:R-:W-:Y:S01]  /*c980*/  LOP3.LUT R9, R3, 0xfffffff8, RZ, 0xc0, !PT ;  /* 0xfffffff803097812 */ /* 0x000fe200078ec0ff */
[----:B------:R-:W-:Y:S01]  /*c990*/  UIMAD UR10, UR4, UR11, UR10 ;  /* 0x0000000b040a72a4 */ /* 0x000fe2000f8e020a */
[----:B------:R-:W-:-:S03]  /*c9a0*/  SHF.R.S32.HI R13, RZ, 0x3, R3 ;  /* 0x00000003ff0d7819 */ /* 0x000fc60000011403 */
[----:B------:R-:W-:Y:S01]  /*c9b0*/  IMAD.IADD R10, R8, 0x1, -R9 ;  /* 0x00000001080a7824 */ /* 0x000fe200078e0a09 */
[----:B------:R-:W-:Y:S01]  /*c9c0*/  UIADD3 UR9, UR9, UR10, URZ ;  /* 0x0000000a09097290 */ /* 0x000fe2000fffe03f */
[----:B------:R-:W-:Y:S02]  /*c9d0*/  IMAD.U32 R8, RZ, RZ, UR42 ;  /* 0x0000002aff087e24 */ /* 0x000fe4000f8e00ff */
[----:B------:R-:W-:Y:S01]  /*c9e0*/  IMAD R3, R10, 0x20, R13 ;  /* 0x000000200a037824 */ /* 0x000fe200078e020d */
[----:B------:R-:W-:Y:S02]  /*c9f0*/  ULDC.64 UR10, c[0x0][0xae8] ;  /* 0x0002ba00000a7ab9 */ /* 0x000fe40000000a00 */
[----:B------:R-:W-:Y:S01]  /*ca00*/  UIMAD.WIDE.U32 UR8, UR38, UR10, UR8 ;  /* 0x0000000a260872a5 */ /* 0x000fe2000f8e0008 */
[----:B------:R-:W-:Y:S01]  /*ca10*/  IMAD R8, R8, 0x80, R3 ;  /* 0x0000008008087824 */ /* 0x000fe200078e0203 */
[----:B-1----:R-:W-:Y:S02]  /*ca20*/  ISETP.NE.AND P0, PT, R11, 0x1, PT ;  /* 0x000000010b00780c */ /* 0x002fe40003f05270 */
[----:B------:R-:W-:Y:S01]  /*ca30*/  UIMAD UR9, UR38, UR11, UR9 ;  /* 0x0000000b260972a4 */ /* 0x000fe2000f8e0209 */
[----:B------:R-:W-:-:S02]  /*ca40*/  IMAD.MOV.U32 R3, RZ, RZ, R8 ;  /* 0x000000ffff037224 */ /* 0x000fc400078e0008 */
[----:B------:R-:W-:Y:S02]  /*ca50*/  ULDC.64 UR10, c[0x0][0xaf0] ;  /* 0x0002bc00000a7ab9 */ /* 0x000fe40000000a00 */
[----:B------:R-:W-:-:S04]  /*ca60*/  UIMAD UR37, UR37, UR10, URZ ;  /* 0x0000000a252572a4 */ /* 0x000fc8000f8e023f */
[----:B------:R-:W-:Y:S02]  /*ca70*/  UIMAD UR4, UR36, UR11, UR37 ;  /* 0x0000000b240472a4 */ /* 0x000fe4000f8e0225 */
[----:B------:R-:W-:Y:S01]  /*ca80*/  UIMAD.WIDE.U32 UR36, UR36, UR10, UR8 ;  /* 0x0000000a242472a5 */ /* 0x000fe2000f8e0008 */
[----:B------:R-:W0:Y:S02]  /*ca90*/  @P0 LDC R5, c[0x0][0xbec] ;  /* 0x0002fb00ff050b82 */ /* 0x000e240000000800 */
[----:B------:R-:W-:Y:S01]  /*caa0*/  ULDC.64 UR8, c[0x0][0xae0] ;  /* 0x0002b80000087ab9 */ /* 0x000fe20000000a00 */
[----:B------:R-:W-:-:S05]  /*cab0*/  UIADD3 UR4, UR37, UR4, URZ ;  /* 0x0000000425047290 */ /* 0x000fca000fffe03f */
[----:B------:R-:W1:Y:S01]  /*cac0*/  @P0 LDC R7, c[0x0][0xbf0] ;  /* 0x0002fc00ff070b82 */ /* 0x000e620000000800 */
[----:B0-----:R-:W-:-:S04]  /*cad0*/  @P0 IMAD.HI.U32 R4, R8, R5, RZ ;  /* 0x0000000508040227 */ /* 0x001fc800078e00ff */
[----:B------:R-:W-:Y:S02]  /*cae0*/  IMAD.U32 R5, RZ, RZ, UR37 ;  /* 0x00000025ff057e24 */ /* 0x000fe4000f8e00ff */
[----:B------:R-:W-:Y:S01]  /*caf0*/  IMAD.U32 R5, RZ, RZ, UR4 ;  /* 0x00000004ff057e24 */ /* 0x000fe2000f8e00ff */
[----:B-1----:R-:W-:Y:S01]  /*cb00*/  @P0 SHF.R.U32.HI R3, RZ, R7, R4 ;  /* 0x00000007ff030219 */ /* 0x002fe20000011604 */
[----:B------:R-:W-:-:S03]  /*cb10*/  IMAD.U32 R4, RZ, RZ, UR36 ;  /* 0x00000024ff047e24 */ /* 0x000fc6000f8e00ff */
[--C-:B------:R-:W-:Y:S01]  /*cb20*/  SHF.R.S32.HI R6, RZ, 0x1f, R3.reuse ;  /* 0x0000001fff067819 */ /* 0x100fe20000011403 */
[----:B------:R-:W-:Y:S02]  /*cb30*/  IMAD.MOV R7, RZ, RZ, -R3 ;  /* 0x000000ffff077224 */ /* 0x000fe400078e0a03 */
[----:B------:R-:W-:-:S04]  /*cb40*/  IMAD.WIDE.U32 R4, R3, UR8, R4 ;  /* 0x0000000803047c25 */ /* 0x000fc8000f8e0004 */
[----:B------:R-:W-:Y:S02]  /*cb50*/  IMAD R7, R11, R7, R8 ;  /* 0x000000070b077224 */ /* 0x000fe400078e0208 */
[----:B------:R-:W-:Y:S02]  /*cb60*/  IMAD R6, R6, UR8, RZ ;  /* 0x0000000806067c24 */ /* 0x000fe4000f8e02ff */
[----:B------:R-:W-:Y:S02]  /*cb70*/  IMAD.U32 R8, RZ, RZ, UR42 ;  /* 0x0000002aff087e24 */ /* 0x000fe4000f8e00ff */
[----:B------:R-:W-:Y:S01]  /*cb80*/  IMAD R9, R3, UR9, R6 ;  /* 0x0000000903097c24 */ /* 0x000fe2000f8e0206 */
[----:B------:R-:W-:Y:S01]  /*cb90*/  SHF.R.S32.HI R6, RZ, 0x1f, R7 ;  /* 0x0000001fff067819 */ /* 0x000fe20000011407 */
[----:B------:R-:W-:Y:S01]  /*cba0*/  ULDC.64 UR8, c[0x0][0xad8] ;  /* 0x0002b60000087ab9 */ /* 0x000fe20000000a00 */
[----:B------:R-:W-:Y:S02]  /*cbb0*/  IMAD R8, R8, 0x80, R13 ;  /* 0x0000008008087824 */ /* 0x000fe400078e020d */
[----:B------:R-:W-:-:S02]  /*cbc0*/  IMAD.IADD R5, R5, 0x1, R9 ;  /* 0x0000000105057824 */ /* 0x000fc400078e0209 */
[----:B------:R-:W-:Y:S02]  /*cbd0*/  IMAD R6, R6, UR8, RZ ;  /* 0x0000000806067c24 */ /* 0x000fe4000f8e02ff */
[----:B------:R-:W-:-:S04]  /*cbe0*/  IMAD.WIDE.U32 R4, R7, UR8, R4 ;  /* 0x0000000807047c25 */ /* 0x000fc8000f8e0004 */
[----:B------:R-:W-:Y:S01]  /*cbf0*/  IMAD R9, R7, UR9, R6 ;  /* 0x0000000907097c24 */ /* 0x000fe2000f8e0206 */
[----:B------:R-:W-:Y:S01]  /*cc00*/  ULDC.64 UR8, c[0x0][0xa80] ;  /* 0x0002a00000087ab9 */ /* 0x000fe20000000a00 */
[----:B-----5:R-:W-:Y:S01]  /*cc10*/  IMAD R11, R0, R11, RZ ;  /* 0x0000000b000b7224 */ /* 0x020fe200078e02ff */
[----:B------:R-:W-:Y:S01]  /*cc20*/  LEA R6, P2, R4, UR8, 0x1 ;  /* 0x0000000804067c11 */ /* 0x000fe2000f8408ff */
[C---:B------:R-:W-:Y:S02]  /*cc30*/  VIADD R3, R8.reuse, 0x40 ;  /* 0x0000004008037836 */ /* 0x040fe40000000000 */
[----:B------:R-:W-:Y:S02]  /*cc40*/  IMAD.IADD R5, R5, 0x1, R9 ;  /* 0x0000000105057824 */ /* 0x000fe400078e0209 */
[----:B------:R-:W-:Y:S01]  /*cc50*/  VIADD R0, R8, 0x20 ;  /* 0x0000002008007836 */ /* 0x000fe20000000000 */
[----:B------:R-:W-:Y:S01]  /*cc60*/  ISETP.GE.AND P0, PT, R3, R11, PT ;  /* 0x0000000b0300720c */ /* 0x000fe20003f06270 */
[----:B------:R-:W-:Y:S01]  /*cc70*/  IMAD.SHL.U32 R7, R10, 0x8, RZ ;  /* 0x000000080a077824 */ /* 0x000fe200078e00ff */
[----:B------:R-:W-:-:S02]  /*cc80*/  LEA.HI.X R3, R4, UR9, R5, 0x1, P2 ;  /* 0x0000000904037c11 */ /* 0x000fc400090f0c05 */
[-C--:B------:R-:W-:Y:S01]  /*cc90*/  ISETP.GE.AND P2, PT, R8, R11.reuse, PT ;  /* 0x0000000b0800720c */ /* 0x080fe20003f46270 */
[C---:B------:R-:W-:Y:S01]  /*cca0*/  VIADD R9, R7.reuse, 0x40 ;  /* 0x0000004007097836 */ /* 0x040fe20000000000 */
[----:B------:R-:W-:Y:S01]  /*ccb0*/  ISETP.GE.AND P1, PT, R0, R11, PT ;  /* 0x0000000b0000720c */ /* 0x000fe20003f26270 */
[C---:B------:R-:W-:Y:S01]  /*ccc0*/  VIADD R15, R7.reuse, 0xc0 ;  /* 0x000000c0070f7836 */ /* 0x040fe20000000000 */
[----:B------:R0:W1:Y:S01]  /*ccd0*/  SHFL.IDX PT, R4, R6, RZ, 0x181f ;  /* 0x00181fff06047589 */ /* 0x00006200000e0000 */
[----:B------:R-:W-:Y:S01]  /*cce0*/  VIADD R13, R7, 0x80 ;  /* 0x00000080070d7836 */ /* 0x000fe20000000000 */
[----:B------:R-:W-:Y:S02]  /*ccf0*/  SHF.R.S32.HI R10, RZ, 0x1f, R7 ;  /* 0x0000001fff0a7819 */ /* 0x000fe40000011407 */
[----:B------:R0:W2:Y:S01]  /*cd00*/  SHFL.IDX PT, R0, R3, RZ, 0x181f ;  /* 0x00181fff03007589 */ /* 0x0000a200000e0000 */
[----:B------:R-:W-:Y:S02]  /*cd10*/  SHF.R.S32.HI R12, RZ, 0x1f, R9 ;  /* 0x0000001fff0c7819 */ /* 0x000fe40000011409 */
[----:B------:R-:W-:-:S02]  /*cd20*/  SHF.R.S32.HI R14, RZ, 0x1f, R15 ;  /* 0x0000001fff0e7819 */ /* 0x000fc4000001140f */
[----:B------:R-:W-:Y:S01]  /*cd30*/  SHF.R.S32.HI R20, RZ, 0x1f, R13 ;  /* 0x0000001fff147819 */ /* 0x000fe2000001140d */
[----:B------:R-:W-:Y:S06]  /*cd40*/  @P2 BRA `(.L_x_255) ;  /* 0x0000000000442947 */ /* 0x000fec0003800000 */
        /* <DEDUP_REMOVED lines=8> */
[----:B------:R3:W-:Y:S01]  /*cdd0*/  @!P5 ST.E.128 desc[UR52][R24.64], RZ ;  /* 0x000000ff1800d985 */ /* 0x0007e2000c101d34 */
[----:B------:R-:W-:Y:S02]  /*cde0*/  @!P4 LEA.HI.X R27, R9, R0, R12, 0x1, P6 ;  /* 0x00000000091bc211 */ /* 0x000fe400030f0c0c */
[----:B------:R-:W-:-:S03]  /*cdf0*/  @!P3 LEA R28, P6, R13, R4, 0x1 ;  /* 0x000000040d1cb211 */ /* 0x000fc600078c08ff */
[----:B------:R3:W-:Y:S01]  /*ce00*/  @!P4 ST.E.128 desc[UR52][R26.64], RZ ;  /* 0x000000ff1a00c985 */ /* 0x0007e2000c101d34 */
[----:B------:R-:W-:Y:S02]  /*ce10*/  @!P3 LEA.HI.X R29, R13, R0, R20, 0x1, P6 ;  /* 0x000000000d1db211 */ /* 0x000fe400030f0c14 */
[----:B------:R-:W-:-:S03]  /*ce20*/  @!P2 LEA R4, P6, R15, R4, 0x1 ;  /* 0x000000040f04a211 */ /* 0x000fc600078c08ff */
[----:B------:R3:W-:Y:S01]  /*ce30*/  @!P3 ST.E.128 desc[UR52][R28.64], RZ ;  /* 0x000000ff1c00b985 */ /* 0x0007e2000c101d34 */
[----:B------:R-:W-:-:S05]  /*ce40*/  @!P2 LEA.HI.X R5, R15, R0, R14, 0x1, P6 ;  /* 0x000000000f05a211 */ /* 0x000fca00030f0c0e */
[----:B------:R3:W-:Y:S04]  /*ce50*/  @!P2 ST.E.128 desc[UR52][R4.64], RZ ;  /* 0x000000ff0400a985 */ /* 0x0007e8000c101d34 */
.L_x_255:
[----:B------:R-:W-:Y:S05]  /*ce60*/  BSYNC B1 ;  /* 0x0000000000017941 */ /* 0x000fea0003800000 */
.L_x_254:
[----:B--2---:R2:W4:Y:S01]  /*ce70*/  SHFL.IDX PT, R0, R3, 0x1, 0x181f ;  /* 0x00381f0003007f89 */ /* 0x00452200000e0000 */
[----:B------:R-:W-:Y:S03]  /*ce80*/  BSSY B1, `(.L_x_256) ;  /* 0x0000014000017945 */ /* 0x000fe60003800000 */
[----:B-1-3--:R2:W1:Y:S01]  /*ce90*/  SHFL.IDX PT, R4, R6, 0x1, 0x181f ;  /* 0x00381f0006047f89 */ /* 0x00a46200000e0000 */
[----:B------:R-:W-:Y:S05]  /*cea0*/  @P1 BRA `(.L_x_257) ;  /* 0x0000000000441947 */ /* 0x000fea0003800000 */
[----:B------:R-:W-:Y:S02]  /*ceb0*/  ULDC UR4, c[0x0][0xac8] ;  /* 0x0002b20000047ab9 */ /* 0x000fe40000000800 */
[----:B------:R-:W-:Y:S02]  /*cec0*/  ISETP.GE.AND P4, PT, R7, UR4, PT ;  /* 0x0000000407007c0c */ /* 0x000fe4000bf86270 */
[----:B------:R-:W-:Y:S02]  /*ced0*/  ISETP.GE.AND P3, PT, R9, UR4, PT ;  /* 0x0000000409007c0c */ /* 0x000fe4000bf66270 */
[----:B------:R-:W-:Y:S02]  /*cee0*/  ISETP.GE.AND P2, PT, R13, UR4, PT ;  /* 0x000000040d007c0c */ /* 0x000fe4000bf46270 */
[----:B------:R-:W-:-:S07]  /*cef0*/  ISETP.GE.AND P1, PT, R15, UR4, PT ;  /* 0x000000040f007c0c */ /* 0x000fce000bf26270 */
[-C--:B-1----:R-:W-:Y:S02]  /*cf00*/  @!P4 LEA R24, P6, R7, R4.reuse, 0x1 ;  /* 0x000000040718c211 */ /* 0x082fe400078c08ff */
[----:B------:R-:W-:Y:S02]  /*cf10*/  @!P3 LEA R26, P5, R9, R4, 0x1 ;  /* 0x00000004091ab211 */ /* 0x000fe400078a08ff */
[----:B----4-:R-:W-:Y:S02]  /*cf20*/  @!P4 LEA.HI.X R25, R7, R0, R10, 0x1, P6 ;  /* 0x000000000719c211 */ /* 0x010fe400030f0c0a */
[----:B------:R-:W-:Y:S02]  /*cf30*/  @!P2 LEA R28, P6, R13, R4, 0x1 ;  /* 0x000000040d1ca211 */ /* 0x000fe400078c08ff */
[----:B------:R-:W-:Y:S01]  /*cf40*/  @!P3 LEA.HI.X R27, R9, R0, R12, 0x1, P5 ;  /* 0x00000000091bb211 */ /* 0x000fe200028f0c0c */
[----:B------:R3:W-:Y:S01]  /*cf50*/  @!P4 ST.E.128 desc[UR52][R24.64], RZ ;  /* 0x000000ff1800c985 */ /* 0x0007e2000c101d34 */
[----:B------:R-:W-:-:S02]  /*cf60*/  @!P1 LEA R4, P5, R15, R4, 0x1 ;  /* 0x000000040f049211 */ /* 0x000fc400078a08ff */
[-C--:B------:R-:W-:Y:S01]  /*cf70*/  @!P2 LEA.HI.X R29, R13, R0.reuse, R20, 0x1, P6 ;  /* 0x000000000d1da211 */ /* 0x080fe200030f0c14 */
[----:B------:R3:W-:Y:S01]  /*cf80*/  @!P3 ST.E.128 desc[UR52][R26.64], RZ ;  /* 0x000000ff1a00b985 */ /* 0x0007e2000c101d34 */
[----:B------:R-:W-:-:S03]  /*cf90*/  @!P1 LEA.HI.X R5, R15, R0, R14, 0x1, P5 ;  /* 0x000000000f059211 */ /* 0x000fc600028f0c0e */
[----:B------:R3:W-:Y:S04]  /*cfa0*/  @!P2 ST.E.128 desc[UR52][R28.64], RZ ;  /* 0x000000ff1c00a985 */ /* 0x0007e8000c101d34 */
[----:B------:R3:W-:Y:S02]  /*cfb0*/  @!P1 ST.E.128 desc[UR52][R4.64], RZ ;  /* 0x000000ff04009985 */ /* 0x0007e4000c101d34 */
.L_x_257:
[----:B------:R-:W-:Y:S05]  /*cfc0*/  BSYNC B1 ;  /* 0x0000000000017941 */ /* 0x000fea0003800000 */
.L_x_256:
[----:B----4-:R4:W0:Y:S01]  /*cfd0*/  SHFL.IDX PT, R0, R3, 0x2, 0x181f ;  /* 0x00581f0003007f89 */ /* 0x01082200000e0000 */
        /* <DEDUP_REMOVED lines=9> */
[-C--:B------:R-:W-:Y:S02]  /*d070*/  @!P2 LEA R26, P5, R9, R4.reuse, 0x1 ;  /* 0x00000004091aa211 */ /* 0x080fe400078a08ff */
[----:B------:R-:W-:Y:S02]  /*d080*/  @!P1 LEA R28, P4, R13, R4, 0x1 ;  /* 0x000000040d1c9211 */ /* 0x000fe400078808ff */
[----:B0-----:R-:W-:Y:S02]  /*d090*/  @!P3 LEA.HI.X R25, R7, R0, R10, 0x1, P6 ;  /* 0x000000000719b211 */ /* 0x001fe400030f0c0a */
[----:B------:R-:W-:Y:S02]  /*d0a0*/  @!P0 LEA R4, P6, R15, R4, 0x1 ;  /* 0x000000040f048211 */ /* 0x000fe400078c08ff */
[-C--:B------:R-:W-:Y:S01]  /*d0b0*/  @!P2 LEA.HI.X R27, R9, R0.reuse, R12, 0x1, P5 ;  /* 0x00000000091ba211 */ /* 0x080fe200028f0c0c */
[----:B------:R3:W-:Y:S01]  /*d0c0*/  @!P3 ST.E.128 desc[UR52][R24.64], RZ ;  /* 0x000000ff1800b985 */ /* 0x0007e2000c101d34 */
[----:B------:R-:W-:-:S02]  /*d0d0*/  @!P1 LEA.HI.X R29, R13, R0, R20, 0x1, P4 ;  /* 0x000000000d1d9211 */ /* 0x000fc400020f0c14 */
[----:B------:R-:W-:Y:S01]  /*d0e0*/  @!P0 LEA.HI.X R5, R15, R0, R14, 0x1, P6 ;  /* 0x000000000f058211 */ /* 0x000fe200030f0c0e */
[----:B------:R3:W-:Y:S04]  /*d0f0*/  @!P2 ST.E.128 desc[UR52][R26.64], RZ ;  /* 0x000000ff1a00a985 */ /* 0x0007e8000c101d34 */
[----:B------:R3:W-:Y:S04]  /*d100*/  @!P1 ST.E.128 desc[UR52][R28.64], RZ ;  /* 0x000000ff1c009985 */ /* 0x0007e8000c101d34 */
[----:B------:R3:W-:Y:S02]  /*d110*/  @!P0 ST.E.128 desc[UR52][R4.64], RZ ;  /* 0x000000ff04008985 */ /* 0x0007e4000c101d34 */
.L_x_259:
[----:B------:R-:W-:Y:S05]  /*d120*/  BSYNC B1 ;  /* 0x0000000000017941 */ /* 0x000fea0003800000 */
.L_x_258:
[----:B0-----:R-:W-:Y:S01]  /*d130*/  VIADD R0, R8, 0x60 ;  /* 0x0000006008007836 */ /* 0x001fe20000000000 */
[----:B--2-4-:R-:W0:Y:S04]  /*d140*/  SHFL.IDX PT, R3, R3, 0x3, 0x181f ;  /* 0x00781f0003037f89 */ /* 0x014e2800000e0000 */
[----:B------:R-:W-:Y:S01]  /*d150*/  ISETP.GE.AND P0, PT, R0, R11, PT ;  /* 0x0000000b0000720c */ /* 0x000fe20003f06270 */
[----:B-1-3--:R1:W2:-:S12]  /*d160*/  SHFL.IDX PT, R4, R6, 0x3, 0x181f ;  /* 0x00781f0006047f89 */ /* 0x00a29800000e0000 */
[----:B-1----:R-:W-:Y:S05]  /*d170*/  @P0 BRA `(.L_x_248) ;  /* 0x0000000000440947 */ /* 0x002fea0003800000 */
[----:B------:R-:W-:Y:S02]  /*d180*/  ULDC UR4, c[0x0][0xac8] ;  /* 0x0002b20000047ab9 */ /* 0x000fe40000000800 */
[----:B------:R-:W-:Y:S02]  /*d190*/  ISETP.GE.AND P3, PT, R7, UR4, PT ;  /* 0x0000000407007c0c */ /* 0x000fe4000bf66270 */
[----:B------:R-:W-:Y:S02]  /*d1a0*/  ISETP.GE.AND P2, PT, R9, UR4, PT ;  /* 0x0000000409007c0c */ /* 0x000fe4000bf46270 */
[----:B------:R-:W-:Y:S02]  /*d1b0*/  ISETP.GE.AND P1, PT, R13, UR4, PT ;  /* 0x000000040d007c0c */ /* 0x000fe4000bf26270 */
[----:B------:R-:W-:-:S07]  /*d1c0*/  ISETP.GE.AND P0, PT, R15, UR4, PT ;  /* 0x000000040f007c0c */ /* 0x000fce000bf06270 */
[----:B--2---:R-:W-:-:S04]  /*d1d0*/  @!P3 LEA R6, P4, R7, R4, 0x1 ;  /* 0x000000040706b211 */ /* 0x004fc800078808ff */
[-C--:B0-----:R-:W-:Y:S02]  /*d1e0*/  @!P3 LEA.HI.X R7, R7, R3.reuse, R10, 0x1, P4 ;  /* 0x000000030707b211 */ /* 0x081fe400020f0c0a */
[-C--:B------:R-:W-:Y:S02]  /*d1f0*/  @!P2 LEA R8, P4, R9, R4.reuse, 0x1 ;  /* 0x000000040908a211 */ /* 0x080fe400078808ff */
[-C--:B------:R-:W-:Y:S01]  /*d200*/  @!P1 LEA R10, P5, R13, R4.reuse, 0x1 ;  /* 0x000000040d0a9211 */ /* 0x080fe200078a08ff */
[----:B------:R0:W-:Y:S01]  /*d210*/  @!P3 ST.E.128 desc[UR52][R6.64], RZ ;  /* 0x000000ff0600b985 */ /* 0x0001e2000c101d34 */
[----:B------:R-:W-:Y:S02]  /*d220*/  @!P0 LEA R4, P6, R15, R4, 0x1 ;  /* 0x000000040f048211 */ /* 0x000fe400078c08ff */
[-C--:B------:R-:W-:Y:S02]  /*d230*/  @!P2 LEA.HI.X R9, R9, R3.reuse, R12, 0x1, P4 ;  /* 0x000000030909a211 */ /* 0x080fe400020f0c0c */
[----:B------:R-:W-:-:S02]  /*d240*/  @!P1 LEA.HI.X R11, R13, R3, R20, 0x1, P5 ;  /* 0x000000030d0b9211 */ /* 0x000fc400028f0c14 */
[----:B------:R-:W-:Y:S01]  /*d250*/  @!P0 LEA.HI.X R5, R15, R3, R14, 0x1, P6 ;  /* 0x000000030f058211 */ /* 0x000fe200030f0c0e */
[----:B------:R0:W-:Y:S04]  /*d260*/  @!P2 ST.E.128 desc[UR52][R8.64], RZ ;  /* 0x000000ff0800a985 */ /* 0x0001e8000c101d34 */
[----:B------:R0:W-:Y:S04]  /*d270*/  @!P1 ST.E.128 desc[UR52][R10.64], RZ ;  /* 0x000000ff0a009985 */ /* 0x0001e8000c101d34 */
[----:B------:R0:W-:Y:S02]  /*d280*/  @!P0 ST.E.128 desc[UR52][R4.64], RZ ;  /* 0x000000ff04008985 */ /* 0x0001e4000c101d34 */
.L_x_248:
[----:B------:R-:W-:Y:S05]  /*d290*/  BSYNC B0 ;  /* 0x0000000000007941 */ /* 0x000fea0003800000 */
.L_x_238:
[----:B------:R-:W-:Y:S02]  /*d2a0*/  ULDC UR4, c[0x0][0xc3c] ;  /* 0x00030f0000047ab9 */ /* 0x000fe40000000800 */
[----:B------:R-:W-:-:S06]  /*d2b0*/  UISETP.GE.AND UP0, UPT, UR7, UR4, UPT ;  /* 0x000000040700728c */ /* 0x000fcc000bf06270 */
[----:B------:R-:W-:-:S13]  /*d2c0*/  PLOP3.LUT P0, PT, PT, PT, UP0, 0x80, 0x0 ;  /* 0x000000000000781c */ /* 0x000fda0003f0f008 */
[----:B------:R-:W-:Y:S05]  /*d2d0*/  @!P0 BRA `(.L_x_260) ;  /* 0xffffff3c006c8947 */ /* 0x000fea000383ffff */
[----:B------:R-:W-:Y:S05]  /*d2e0*/  EXIT ;  /* 0x000000000000794d */ /* 0x000fea0003800000 */
.L_x_209:
[----:B------:R-:W-:-:S08]  /*d2f0*/  NOP ;  /* 0x0000000000007918 */ /* 0x000fd00000000000 */
[----:B------:R-:W0:-:S00]  /*d300*/  USETMAXREG.DEALLOC.CTAPOOL 0x28 ;  /* 0x00000028000079c8 */ /* 0x000e0000080e0500 */
[----:B0-----:R-:W-:Y:S02]  /*d310*/  LOP3.LUT R0, R0, 0x3, RZ, 0xc0, !PT ;  /* 0x0000000300007812 */ /* 0x001fe400078ec0ff */
[----:B------:R-:W-:-:S04]  /*d320*/  LOP3.LUT R25, R25, 0xfffffeff, RZ, 0xc0, !PT ;  /* 0xfffffeff19197812 */ /* 0x000fc800078ec0ff */
[----:B------:R-:W0:Y:S02]  /*d330*/  SHFL.IDX PT, R0, R0, RZ, 0x1f ;  /* 0x00001fff00007589 */ /* 0x000e2400000e0000 */
[----:B0-----:R-:W-:-:S13]  /*d340*/  ISETP.NE.AND P0, PT, R0, RZ, PT ;  /* 0x000000ff0000720c */ /* 0x001fda0003f05270 */
[----:B------:R-:W-:Y:S01]  /*d350*/  @P0 BAR.SYNC.DEFER_BLOCKING 0x5, 0x180 ;  /* 0x0146000000000b1d */ /* 0x000fe20000010000 */
[----:B------:R-:W-:Y:S02]  /*d360*/  @P0 MOV R3, 0x400 ;  /* 0x0000040000030802 */ /* 0x000fe40000000f00 */
[----:B------:R-:W-:Y:S02]  /*d370*/  @P0 LOP3.LUT R25, R25, 0x100, RZ, 0xfc, !PT ;  /* 0x0000010019190812 */ /* 0x000fe400078efcff */
[----:B------:R-:W-:-:S05]  /*d380*/  @P0 LEA R2, R2, R3, 0x18 ;  /* 0x0000000302020211 */ /* 0x000fca00078ec0ff */
[----:B------:R-:W0:Y:S02]  /*d390*/  @P0 LDS.128 R32, [R2+0x388d0] ;  /* 0x0388d00002200984 */ /* 0x000e240000000c00 */
[----:B0-----:R-:W-:Y:S01]  /*d3a0*/  @P0 R2UR UR39, R35 ;  /* 0x00000000232702ca */ /* 0x001fe200000e0000 */
[----:B------:R-:W-:Y:S06]  /*d3b0*/  @P0 BAR.ARV 0x4, 0x180 ;  /* 0x0106000000000b1d */ /* 0x000fec0000002000 */
[----:B------:R-:W-:Y:S08]  /*d3c0*/  @P0 BRA `(.L_x_261) ;  /* 0x0000000800b00947 */ /* 0x000ff00003800000 */
[----:B------:R-:W0:Y:S01]  /*d3d0*/  S2R R4, SR_TID.X ;  /* 0x0000000000047919 */ /* 0x000e220000002100 */
[----:B------:R-:W-:Y:S01]  /*d3e0*/  ULDC UR4, c[0x0][0xc3c] ;  /* 0x00030f0000047ab9 */ /* 0x000fe20000000800 */
[----:B------:R-:W-:Y:S01]  /*d3f0*/  IMAD.MOV.U32 R0, RZ, RZ, RZ ;  /* 0x000000ffff007224 */ /* 0x000fe200078e00ff */
[----:B------:R-:W1:Y:S01]  /*d400*/  LDC R15, c[0x0][0xc38] ;  /* 0x00030e00ff0f7b82 */ /* 0x000e620000000800 */
[----:B------:R-:W-:Y:S01]  /*d410*/  IMAD.MOV.U32 R9, RZ, RZ, RZ ;  /* 0x000000ffff097224 */ /* 0x000fe200078e00ff */
[----:B0-----:R-:W-:-:S04]  /*d420*/  LOP3.LUT R7, R4, 0x1f, RZ, 0xc0, !PT ;  /* 0x0000001f04077812 */ /* 0x001fc800078ec0ff */
[----:B------:R-:W-:-:S04]  /*d430*/  ISETP.NE.AND P0, PT, R7, 0x1f, PT ;  /* 0x0000001f0700780c */ /* 0x000fc80003f05270 */
[----:B------:R-:W-:-:S13]  /*d440*/  ISETP.GE.OR P1, PT, R7, UR4, !P0 ;  /* 0x0000000407007c0c */ /* 0x000fda000c726670 */
[----:B------:R-:W0:Y:S08]  /*d450*/  @!P1 LDC.64 R4, c[0x0][0xc80] ;  /* 0x00032000ff049b82 */ /* 0x000e300000000a00 */
[----:B------:R-:W2:Y:S01]  /*d460*/  @!P1 LDC.64 R2, c[0x0][0xc78] ;  /* 0x00031e00ff029b82 */ /* 0x000ea20000000a00 */
[----:B0-----:R-:W-:-:S05]  /*d470*/  @!P1 IMAD.WIDE.U32 R4, R7, 0x4, R4 ;  /* 0x0000000407049825 */ /* 0x001fca00078e0004 */
[----:B------:R-:W3:Y:S01]  /*d480*/  @!P1 LDG.E R0, desc[UR52][R4.64] ;  /* 0x0000003404009981 */ /* 0x000ee2000c1e1900 */
[----:B--2---:R-:W-:-:S05]  /*d490*/  @!P1 IMAD.WIDE.U32 R2, R7, 0x4, R2 ;  /* 0x0000000407029825 */ /* 0x004fca00078e0002 */
[----:B------:R-:W3:Y:S01]  /*d4a0*/  @!P1 LDG.E R9, desc[UR52][R2.64] ;  /* 0x0000003402099981 */ /* 0x000ee2000c1e1900 */
[C---:B------:R-:W-:Y:S02]  /*d4b0*/  ISETP.NE.AND P1, PT, R7.reuse, RZ, PT ;  /* 0x000000ff0700720c */ /* 0x040fe40003f25270 */
[C---:B------:R-:W-:Y:S02]  /*d4c0*/  ISETP.GE.U32.AND P2, PT, R7.reuse, 0x2, PT ;  /* 0x000000020700780c */ /* 0x040fe40003f46070 */
[C---:B------:R-:W-:Y:S02]  /*d4d0*/  ISETP.GE.U32.AND P3, PT, R7.reuse, 0x4, PT ;  /* 0x000000040700780c */ /* 0x040fe40003f66070 */
[C---:B------:R-:W-:Y:S02]  /*d4e0*/  ISETP.GE.U32.AND P4, PT, R7.reuse, 0x8, PT ;  /* 0x000000080700780c */ /* 0x040fe40003f86070 */
[----:B------:R-:W-:Y:S01]  /*d4f0*/  ISETP.GE.U32.AND P5, PT, R7, 0x10, PT ;  /* 0x000000100700780c */ /* 0x000fe20003fa6070 */
[----:B------:R-:W-:Y:S01]  /*d500*/  UMOV UR4, URZ ;  /* 0x0000003f00047c82 */ /* 0x000fe20008000000 */
[----:B---3--:R-:W-:-:S05]  /*d510*/  IMAD R6, R0, R9, RZ ;  /* 0x0000000900067224 */ /* 0x008fca00078e02ff */
[----:B------:R-:W0:Y:S02]  /*d520*/  SHFL.UP PT, R8, R6, 0x1, RZ ;  /* 0x0420000006087989 */ /* 0x000e2400000e00ff */
[----:B0-----:R-:W-:-:S05]  /*d530*/  SEL R11, R8, RZ, P1 ;  /* 0x000000ff080b7207 */ /* 0x001fca0000800000 */
[----:B------:R-:W-:-:S05]  /*d540*/  IMAD.IADD R11, R6, 0x1, R11 ;  /* 0x00000001060b7824 */ /* 0x000fca00078e020b */
        /* <DEDUP_REMOVED lines=9> */
[----:B------:R-:W0:Y:S01]  /*d5e0*/  SHFL.UP PT, R4, R2, 0x10, RZ ;  /* 0x0600000002047989 */ /* 0x000e2200000e00ff */
[----:B------:R-:W2:Y:S01]  /*d5f0*/  S2R R11, SR_CTAID.X ;  /* 0x00000000000b7919 */ /* 0x000ea20000002500 */
[----:B0-----:R-:W-:-:S05]  /*d600*/  SEL R5, R4, RZ, P5 ;  /* 0x000000ff04057207 */ /* 0x001fca0002800000 */
[----:B------:R-:W-:-:S05]  /*d610*/  IMAD.IADD R5, R2, 0x1, R5 ;  /* 0x0000000102057824 */ /* 0x000fca00078e0205 */
[----:B------:R-:W1:Y:S02]  /*d620*/  SHFL.IDX PT, R6, R5, 0x1f, 0x1f ;  /* 0x03e01f0005067f89 */ /* 0x000e6400000e0000 */
[----:B-1----:R-:W-:-:S05]  /*d630*/  IMAD R6, R6, R15, RZ ;  /* 0x0000000f06067224 */ /* 0x002fca00078e02ff */
[----:B--2---:R-:W-:Y:S01]  /*d640*/  ISETP.GT.AND P6, PT, R6, R11, PT ;  /* 0x0000000b0600720c */ /* 0x004fe20003fc4270 */
[----:B------:R-:W-:-:S12]  /*d650*/  IMAD.MOV.U32 R3, RZ, RZ, R6 ;  /* 0x000000ffff037224 */ /* 0x000fd800078e0006 */
[----:B------:R-:W-:Y:S05]  /*d660*/  @P6 BRA `(.L_x_262) ;  /* 0x00000000009c6947 */ /* 0x000fea0003800000 */
[----:B------:R-:W-:Y:S01]  /*d670*/  IMAD.MOV.U32 R6, RZ, RZ, R3 ;  /* 0x000000ffff067224 */ /* 0x000fe200078e0003 */
[----:B------:R-:W-:Y:S01]  /*d680*/  UMOV UR4, URZ ;  /* 0x0000003f00047c82 */ /* 0x000fe20008000000 */
[----:B------:R-:W-:-:S05]  /*d690*/  ULDC UR5, c[0x0][0xc3c] ;  /* 0x00030f0000057ab9 */ /* 0x000fca0000000800 */
.L_x_264:
[----:B------:R-:W-:-:S04]  /*d6a0*/  UIADD3 UR4, UR4, 0x1f, URZ ;  /* 0x0000001f04047890 */ /* 0x000fc8000fffe03f */
[----:B------:R-:W-:-:S06]  /*d6b0*/  UISETP.GE.AND UP0, UPT, UR4, UR5, UPT ;  /* 0x000000050400728c */ /* 0x000fcc000bf06270 */
[----:B------:R-:W-:-:S13]  /*d6c0*/  PLOP3.LUT P6, PT, PT, PT, UP0, 0x40, 0x0 ;  /* 0x000000000000781c */ /* 0x000fda0003fce808 */
[----:B------:R-:W-:Y:S05]  /*d6d0*/  @!P6 BRA `(.L_x_263) ;  /* 0x0000000400c0e947 */ /* 0x000fea0003800000 */
[----:B------:R-:W-:Y:S02]  /*d6e0*/  VIADD R9, R7, UR4 ;  /* 0x0000000407097c36 */ /* 0x000fe40008000000 */
[----:B------:R-:W-:-:S03]  /*d6f0*/  IMAD.MOV.U32 R0, RZ, RZ, RZ ;  /* 0x000000ffff007224 */ /* 0x000fc600078e00ff */
[----:B------:R-:W-:-:S13]  /*d700*/  ISETP.GE.OR P6, PT, R9, UR5, !P0 ;  /* 0x0000000509007c0c */ /* 0x000fda000c7c6670 */
[----:B------:R-:W0:Y:S08]  /*d710*/  @!P6 LDC.64 R4, c[0x0][0xc80] ;  /* 0x00032000ff04eb82 */ /* 0x000e300000000a00 */
[----:B------:R-:W1:Y:S01]  /*d720*/  @!P6 LDC.64 R2, c[0x0][0xc78] ;  /* 0x00031e00ff02eb82 */ /* 0x000e620000000a00 */
[----:B0-----:R-:W-:-:S05]  /*d730*/  @!P6 IMAD.WIDE R4, R9, 0x4, R4 ;  /* 0x000000040904e825 */ /* 0x001fca00078e0204 */
[----:B------:R-:W2:Y:S01]  /*d740*/  @!P6 LDG.E R0, desc[UR52][R4.64] ;  /* 0x000000340400e981 */ /* 0x000ea2000c1e1900 */
[----:B-1----:R-:W-:-:S04]  /*d750*/  @!P6 IMAD.WIDE R2, R9, 0x4, R2 ;  /* 0x000000040902e825 */ /* 0x002fc800078e0202 */
[----:B------:R-:W-:-:S06]  /*d760*/  IMAD.MOV.U32 R9, RZ, RZ, RZ ;  /* 0x000000ffff097224 */ /* 0x000fcc00078e00ff */
[----:B------:R-:W2:Y:S02]  /*d770*/  @!P6 LDG.E R9, desc[UR52][R2.64] ;  /* 0x000000340209e981 */ /* 0x000ea4000c1e1900 */
[----:B--2---:R-:W-:-:S05]  /*d780*/  IMAD R15, R0, R9, RZ ;  /* 0x00000009000f7224 */ /* 0x004fca00078e02ff */
[----:B------:R-:W0:Y:S02]  /*d790*/  SHFL.UP PT, R8, R15, 0x1, RZ ;  /* 0x042000000f087989 */ /* 0x000e2400000e00ff */
[----:B0-----:R-:W-:-:S05]  /*d7a0*/  SEL R8, R8, RZ, P1 ;  /* 0x000000ff08087207 */ /* 0x001fca0000800000 */
[----:B------:R-:W-:Y:S02]  /*d7b0*/  IMAD.IADD R8, R15, 0x1, R8 ;  /* 0x000000010f087824 */ /* 0x000fe400078e0208 */
[----:B------:R-:W0:Y:S03]  /*d7c0*/  LDC R15, c[0x0][0xc38] ;  /* 0x00030e00ff0f7b82 */ /* 0x000e260000000800 */
[----:B------:R-:W1:Y:S02]  /*d7d0*/  SHFL.UP PT, R10, R8, 0x2, RZ ;  /* 0x04400000080a7989 */ /* 0x000e6400000e00ff */
[----:B-1----:R-:W-:-:S05]  /*d7e0*/  SEL R13, R10, RZ, P2 ;  /* 0x000000ff0a0d7207 */ /* 0x002fca0001000000 */
[----:B------:R-:W-:-:S05]  /*d7f0*/  IMAD.IADD R13, R8, 0x1, R13 ;  /* 0x00000001080d7824 */ /* 0x000fca00078e020d */
        /* <DEDUP_REMOVED lines=9> */
[----:B------:R-:W0:Y:S02]  /*d890*/  SHFL.IDX PT, R2, R5, 0x1f, 0x1f ;  /* 0x03e01f0005027f89 */ /* 0x000e2400000e0000 */
[----:B0-----:R-:W-:-:S04]  /*d8a0*/  IMAD R3, R2, R15, RZ ;  /* 0x0000000f02037224 */ /* 0x001fc800078e02ff */
[----:B------:R-:W-:-:S05]  /*d8b0*/  IMAD.IADD R6, R3, 0x1, R6 ;  /* 0x0000000103067824 */ /* 0x000fca00078e0206 */
[----:B------:R-:W-:-:S13]  /*d8c0*/  ISETP.GT.AND P6, PT, R6, R11, PT ;  /* 0x0000000b0600720c */ /* 0x000fda0003fc4270 */
[----:B------:R-:W-:Y:S05]  /*d8d0*/  @!P6 BRA `(.L_x_264) ;  /* 0xfffffffc0070e947 */ /* 0x000fea000383ffff */
.L_x_262:
[----:B------:R-:W-:Y:S02]  /*d8e0*/  IMAD.IADD R8, R6, 0x1, -R3 ;  /* 0x0000000106087824 */ /* 0x000fe400078e0a03 */
[----:B------:R-:W-:Y:S02]  /*d8f0*/  IMAD.MOV.U32 R32, RZ, RZ, RZ ;  /* 0x000000ffff207224 */ /* 0x000fe400078e00ff */
[----:B------:R-:W-:-:S05]  /*d900*/  IMAD R2, R5, R15, R8 ;  /* 0x0000000f05027224 */ /* 0x000fca00078e0208 */
[----:B------:R-:W-:-:S13]  /*d910*/  ISETP.GT.AND P0, PT, R2, R11, PT ;  /* 0x0000000b0200720c */ /* 0x000fda0003f04270 */
[----:B------:R-:W-:Y:S02]  /*d920*/  VOTEU.ANY UR5, UPT, !P0 ;  /* 0x0000000000057886 */ /* 0x000fe400040e0100 */
[----:B------:R-:W-:Y:S02]  /*d930*/  UPOPC UR39, UR5 ;  /* 0x00000005002772bf */ /* 0x000fe40008000000 */
[----:B------:R-:W-:-:S04]  /*d940*/  ISETP.NE.AND P0, PT, RZ, UR5, PT ;  /* 0x00000005ff007c0c */ /* 0x000fc8000bf05270 */
[----:B------:R-:W-:Y:S02]  /*d950*/  IMAD.U32 R13, RZ, RZ, UR39 ;  /* 0x00000027ff0d7e24 */ /* 0x000fe4000f8e00ff */
[----:B------:R-:W-:-:S03]  /*d960*/  IMAD.U32 R10, RZ, RZ, UR39 ;  /* 0x00000027ff0a7e24 */ /* 0x000fc6000f8e00ff */
[----:B------:R-:W0:Y:S04]  /*d970*/  SHFL.IDX PT, R0, R0, R13, 0x1f ;  /* 0x00001f0d00007589 */ /* 0x000e2800000e0000 */
[----:B------:R1:W2:Y:S01]  /*d980*/  SHFL.IDX PT, R9, R9, R10, 0x1f ;  /* 0x00001f0a09097589 */ /* 0x0002a200000e0000 */
[----:B0-----:R-:W-:-:S04]  /*d990*/  IABS R4, R0 ;  /* 0x0000000000047213 */ /* 0x001fc80000000000 */
[----:B------:R-:W0:Y:S08]  /*d9a0*/  I2F.RP R6, R4 ;  /* 0x0000000400067306 */ /* 0x000e300000209400 */
[----:B0-----:R-:W0:Y:S02]  /*d9b0*/  MUFU.RCP R6, R6 ;  /* 0x0000000600067308 */ /* 0x001e240000001000 */
[----:B0-----:R-:W-:-:S06]  /*d9c0*/  VIADD R2, R6, 0xffffffe ;  /* 0x0ffffffe06027836 */ /* 0x001fcc0000000000 */
[----:B------:R-:W0:Y:S02]  /*d9d0*/  F2I.FTZ.U32.TRUNC.NTZ R3, R2 ;  /* 0x0000000200037305 */ /* 0x000e24000021f000 */
[----:B0-----:R-:W-:Y:S01]  /*d9e0*/  IMAD.MOV R12, RZ, RZ, -R3 ;  /* 0x000000ffff0c7224 */ /* 0x001fe200078e0a03 */
[----:B-12---:R-:W-:Y:S06]  /*d9f0*/  @!P0 BRA `(.L_x_265) ;  /* 0x00000000000c8947 */ /* 0x006fec0003800000 */
[----:B------:R-:W-:-:S06]  /*da00*/  UIADD3 UR5, UR39, -0x1, URZ ;  /* 0xffffffff27057890 */ /* 0x000fcc000fffe03f */
[----:B------:R-:W-:-:S06]  /*da10*/  IMAD.U32 R32, RZ, RZ, UR5 ;  /* 0x00000005ff207e24 */ /* 0x000fcc000f8e00ff */
[----:B------:R0:W1:Y:S02]  /*da20*/  SHFL.IDX PT, R32, R5, R32, 0x1f ;  /* 0x00001f2005207589 */ /* 0x00006400000e0000 */
.L_x_265:
[----:B-1----:R-:W-:Y:S01]  /*da30*/  IMAD R32, R32, R15, R8 ;  /* 0x0000000f20207224 */ /* 0x002fe200078e0208 */
[----:B------:R-:W-:Y:S01]  /*da40*/  IABS R2, R9 ;  /* 0x0000000900027213 */ /* 0x000fe20000000000 */
[----:B0-----:R-:W-:Y:S01]  /*da50*/  IMAD.MOV.U32 R5, RZ, RZ, R12 ;  /* 0x000000ffff057224 */ /* 0x001fe200078e000c */
[----:B------:R-:W-:Y:S01]  /*da60*/  IABS R10, R0 ;  /* 0x00000000000a7213 */ /* 0x000fe20000000000 */
[----:B------:R-:W-:Y:S01]  /*da70*/  IMAD.IADD R33, R11, 0x1, -R32 ;  /* 0x000000010b217824 */ /* 0x000fe200078e0a20 */
[----:B------:R-:W-:Y:S01]  /*da80*/  UIADD3 UR39, UR39, UR4, URZ ;  /* 0x0000000427277290 */ /* 0x000fe2000fffe03f */
[----:B------:R-:W-:Y:S02]  /*da90*/  IMAD R11, R5, R4, RZ ;  /* 0x00000004050b7224 */ /* 0x000fe400078e02ff */
[----:B------:R-:W-:Y:S01]  /*daa0*/  IMAD.MOV.U32 R5, RZ, RZ, R2 ;  /* 0x000000ffff057224 */ /* 0x000fe200078e0002 */
[----:B------:R-:W-:Y:S01]  /*dab0*/  IABS R8, R33 ;  /* 0x0000002100087213 */ /* 0x000fe20000000000 */
[----:B------:R-:W-:-:S02]  /*dac0*/  IMAD.MOV.U32 R2, RZ, RZ, RZ ;  /* 0x000000ffff027224 */ /* 0x000fc400078e00ff */
[----:B------:R-:W0:Y:S01]  /*dad0*/  I2F.RP R6, R5 ;  /* 0x0000000500067306 */ /* 0x000e220000209400 */
[----:B------:R-:W-:Y:S02]  /*dae0*/  IMAD.MOV R10, RZ, RZ, -R10 ;  /* 0x000000ffff0a7224 */ /* 0x000fe400078e0a0a */
[----:B------:R-:W-:-:S04]  /*daf0*/  IMAD.HI.U32 R2, R3, R11, R2 ;  /* 0x0000000b03027227 */ /* 0x000fc800078e0002 */
[----:B------:R-:W-:Y:S02]  /*db00*/  IMAD.MOV.U32 R3, RZ, RZ, R8 ;  /* 0x000000ffff037224 */ /* 0x000fe400078e0008 */
[----:B------:R-:W-:Y:S02]  /*db10*/  IMAD.MOV.U32 R8, RZ, RZ, R10 ;  /* 0x000000ffff087224 */ /* 0x000fe400078e000a */
[----:B------:R-:W-:-:S04]  /*db20*/  IMAD.HI.U32 R2, R2, R3, RZ ;  /* 0x0000000302027227 */ /* 0x000fc800078e00ff */
[----:B------:R-:W-:Y:S01]  /*db30*/  IMAD R3, R2, R8, R3 ;  /* 0x0000000802037224 */ /* 0x000fe200078e0203 */
[----:B0-----:R-:W0:Y:S04]  /*db40*/  MUFU.RCP R6, R6 ;  /* 0x0000000600067308 */ /* 0x001e280000001000 */
[----:B------:R-:W-:-:S13]  /*db50*/  ISETP.GT.U32.AND P1, PT, R4, R3, PT ;  /* 0x000000030400720c */ /* 0x000fda0003f24070 */
[----:B------:R-:W-:Y:S02]  /*db60*/  @!P1 IMAD.IADD R3, R3, 0x1, -R4 ;  /* 0x0000000103039824 */ /* 0x000fe400078e0a04 */
[----:B0-----:R-:W-:Y:S02]  /*db70*/  VIADD R8, R6, 0xffffffe ;  /* 0x0ffffffe06087836 */ /* 0x001fe40000000000 */
[----:B------:R-:W-:Y:S01]  /*db80*/  @!P1 VIADD R2, R2, 0x1 ;  /* 0x0000000102029836 */ /* 0x000fe20000000000 */
[----:B------:R-:W-:Y:S02]  /*db90*/  ISETP.GE.U32.AND P0, PT, R3, R4, PT ;  /* 0x000000040300720c */ /* 0x000fe40003f06070 */
[----:B------:R-:W-:Y:S01]  /*dba0*/  LOP3.LUT R4, R33, R0, RZ, 0x3c, !PT ;  /* 0x0000000021047212 */ /* 0x000fe200078e3cff */
[----:B------:R0:W1:Y:S01]  /*dbb0*/  F2I.FTZ.U32.TRUNC.NTZ R3, R8 ;  /* 0x0000000800037305 */ /* 0x000062000021f000 */
[----:B------:R-:W-:Y:S02]  /*dbc0*/  ISETP.NE.AND P1, PT, R0, RZ, PT ;  /* 0x000000ff0000720c */ /* 0x000fe40003f25270 */
[----:B------:R-:W-:-:S02]  /*dbd0*/  ISETP.GE.AND P2, PT, R4, RZ, PT ;  /* 0x000000ff0400720c */ /* 0x000fc40003f46270 */
[----:B0-----:R-:W-:-:S05]  /*dbe0*/  IABS R8, R9 ;  /* 0x0000000900087213 */ /* 0x001fca0000000000 */
[----:B------:R-:W-:-:S04]  /*dbf0*/  @P0 VIADD R2, R2, 0x1 ;  /* 0x0000000102020836 */ /* 0x000fc80000000000 */
[----:B------:R-:W-:Y:S02]  /*dc00*/  IMAD.MOV.U32 R6, RZ, RZ, R2 ;  /* 0x000000ffff067224 */ /* 0x000fe400078e0002 */
[----:B-1----:R-:W-:Y:S02]  /*dc10*/  IMAD.MOV R2, RZ, RZ, -R3 ;  /* 0x000000ffff027224 */ /* 0x002fe400078e0a03 */
[----:B------:R-:W-:Y:S01]  /*dc20*/  @!P2 IMAD.MOV R6, RZ, RZ, -R6 ;  /* 0x000000ffff06a224 */ /* 0x000fe200078e0a06 */
[----:B------:R-:W-:Y:S01]  /*dc30*/  @!P1 LOP3.LUT R6, RZ, R0, RZ, 0x33, !PT ;  /* 0x00000000ff069212 */ /* 0x000fe200078e33ff */
[----:B------:R-:W-:Y:S02]  /*dc40*/  IMAD R11, R2, R5, RZ ;  /* 0x00000005020b7224 */ /* 0x000fe400078e02ff */
[----:B------:R-:W-:Y:S01]  /*dc50*/  IMAD.MOV.U32 R2, RZ, RZ, RZ ;  /* 0x000000ffff027224 */ /* 0x000fe200078e00ff */
[----:B------:R-:W-:Y:S01]  /*dc60*/  IABS R4, R6 ;  /* 0x0000000600047213 */ /* 0x000fe20000000000 */
[----:B------:R-:W-:-:S02]  /*dc70*/  IMAD.MOV R8, RZ, RZ, -R8 ;  /* 0x000000ffff087224 */ /* 0x000fc400078e0a08 */
[----:B------:R-:W-:-:S04]  /*dc80*/  IMAD.HI.U32 R2, R3, R11, R2 ;  /* 0x0000000b03027227 */ /* 0x000fc800078e0002 */
[----:B------:R-:W-:Y:S02]  /*dc90*/  IMAD.MOV.U32 R3, RZ, RZ, R4 ;  /* 0x000000ffff037224 */ /* 0x000fe400078e0004 */
[----:B------:R-:W-:Y:S02]  /*dca0*/  IMAD.MOV.U32 R4, RZ, RZ, R8 ;  /* 0x000000ffff047224 */ /* 0x000fe400078e0008 */
[----:B------:R-:W-:-:S04]  /*dcb0*/  IMAD.HI.U32 R2, R2, R3, RZ ;  /* 0x0000000302027227 */ /* 0x000fc800078e00ff */
[----:B------:R-:W-:Y:S01]  /*dcc0*/  IMAD R4, R2, R4, R3 ;  /* 0x0000000402047224 */ /* 0x000fe200078e0203 */
[----:B------:R-:W-:Y:S01]  /*dcd0*/  LOP3.LUT R3, R6, R9, RZ, 0x3c, !PT ;  /* 0x0000000906037212 */ /* 0x000fe200078e3cff */
[----:B------:R-:W-:-:S03]  /*dce0*/  IMAD R0, R0, R6, RZ ;  /* 0x0000000600007224 */ /* 0x000fc600078e02ff */
[----:B------:R-:W-:Y:S01]  /*dcf0*/  ISETP.GT.U32.AND P1, PT, R5, R4, PT ;  /* 0x000000040500720c */ /* 0x000fe20003f24070 */
[----:B------:R-:W-:Y:S01]  /*dd00*/  IMAD.IADD R33, R33, 0x1, -R0 ;  /* 0x0000000121217824 */ /* 0x000fe200078e0a00 */
[----:B------:R-:W-:-:S11]  /*dd10*/  ISETP.GE.AND P2, PT, R3, RZ, PT ;  /* 0x000000ff0300720c */ /* 0x000fd60003f46270 */
[----:B------:R-:W-:Y:S02]  /*dd20*/  @!P1 IMAD.IADD R4, R4, 0x1, -R5 ;  /* 0x0000000104049824 */ /* 0x000fe400078e0a05 */
[----:B------:R-:W-:Y:S01]  /*dd30*/  @!P1 VIADD R2, R2, 0x1 ;  /* 0x0000000102029836 */ /* 0x000fe20000000000 */
[----:B------:R-:W-:Y:S02]  /*dd40*/  ISETP.NE.AND P1, PT, R9, RZ, PT ;  /* 0x000000ff0900720c */ /* 0x000fe40003f25270 */
[----:B------:R-:W-:-:S13]  /*dd50*/  ISETP.GE.U32.AND P0, PT, R4, R5, PT ;  /* 0x000000050400720c */ /* 0x000fda0003f06070 */
[----:B------:R-:W-:-:S04]  /*dd60*/  @P0 VIADD R2, R2, 0x1 ;  /* 0x0000000102020836 */ /* 0x000fc80000000000 */
[----:B------:R-:W-:Y:S01]  /*dd70*/  @!P2 IMAD.MOV R2, RZ, RZ, -R2 ;  /* 0x000000ffff02a224 */ /* 0x000fe200078e0a02 */
[----:B------:R-:W-:-:S05]  /*dd80*/  @!P1 LOP3.LUT R2, RZ, R9, RZ, 0x33, !PT ;  /* 0x00000009ff029212 */ /* 0x000fca00078e33ff */
[----:B------:R-:W-:-:S04]  /*dd90*/  IMAD.MOV R34, RZ, RZ, -R2 ;  /* 0x000000ffff227224 */ /* 0x000fc800078e0a02 */
[C---:B------:R-:W-:Y:S02]  /*dda0*/  IMAD R34, R9.reuse, R34, R6 ;  /* 0x0000002209227224 */ /* 0x040fe400078e0206 */
[----:B------:R-:W-:-:S04]  /*ddb0*/  IMAD R9, R9, 0x1000000, R2 ;  /* 0x0100000009097824 */ /* 0x000fc800078e0202 */
[----:B------:R-:W-:Y:S01]  /*ddc0*/  IMAD R34, R34, 0x10000, R9 ;  /* 0x0001000022227824 */ /* 0x000fe200078e0209 */
[----:B------:R-:W-:Y:S06]  /*ddd0*/  BRA `(.L_x_266) ;  /* 0x0000000000107947 */ /* 0x000fec0003800000 */
.L_x_263:
[----:B------:R-:W-:Y:S01]  /*dde0*/  IMAD.MOV.U32 R32, RZ, RZ, R11 ;  /* 0x000000ffff207224 */ /* 0x000fe200078e000b */
[----:B------:R-:W-:Y:S01]  /*ddf0*/  ULDC UR39, c[0x0][0xc3c] ;  /* 0x00030f0000277ab9 */ /* 0x000fe20000000800 */
[----:B------:R-:W-:Y:S02]  /*de00*/  IMAD.MOV.U32 R33, RZ, RZ, RZ ;  /* 0x000000ffff217224 */ /* 0x000fe400078e00ff */
[----:B------:R-:W-:-:S07]  /*de10*/  IMAD.MOV.U32 R34, RZ, RZ, RZ ;  /* 0x000000ffff227224 */ /* 0x000fce00078e00ff */
.L_x_266:
[----:B------:R-:W-:Y:S01]  /*de20*/  ISETP.NE.AND P0, PT, R7, RZ, PT ;  /* 0x000000ff0700720c */ /* 0x000fe20003f05270 */
[----:B------:R-:W-:-:S12]  /*de30*/  IMAD.U32 R35, RZ, RZ, UR39 ;  /* 0x00000027ff237e24 */ /* 0x000fd8000f8e00ff */
[----:B------:R-:W0:Y:S01]  /*de40*/  @!P0 S2R R3, SR_CgaCtaId ;  /* 0x0000000000038919 */ /* 0x000e220000008800 */
[----:B------:R-:W-:-:S04]  /*de50*/  @!P0 MOV R0, 0x400 ;  /* 0x0000040000008802 */ /* 0x000fc80000000f00 */
[----:B0-----:R-:W-:-:S05]  /*de60*/  @!P0 LEA R0, R3, R0, 0x18 ;  /* 0x0000000003008211 */ /* 0x001fca00078ec0ff */
[----:B------:R0:W-:Y:S01]  /*de70*/  @!P0 STS.128 [R0+0x388d0], R32 ;  /* 0x0388d02000008388 */ /* 0x0001e20000000c00 */
[----:B------:R-:W-:Y:S06]  /*de80*/  BAR.ARV 0x5, 0x180 ;  /* 0x0146000000007b1d */ /* 0x000fec0000002000 */
.L_x_261:
[----:B------:R-:W-:Y:S01]  /*de90*/  ULDC UR4, c[0x0][0xc3c] ;  /* 0x00030f0000047ab9 */ /* 0x000fe20000000800 */
[----:B------:R1:W-:Y:S01]  /*dea0*/  STL [R1+0x18], RZ ;  /* 0x000018ff01007387 */ /* 0x0003e20000100800 */
[----:B------:R-:W-:Y:S01]  /*deb0*/  UISETP.GE.AND UP0, UPT, UR39, UR4, UPT ;  /* 0x000000042700728c */ /* 0x000fe2000bf06270 */
[----:B------:R-:W-:Y:S02]  /*dec0*/  IMAD.MOV.U32 R28, RZ, RZ, 0x1 ;  /* 0x00000001ff1c7424 */ /* 0x000fe400078e00ff */
[----:B------:R-:W-:-:S03]  /*ded0*/  IMAD.MOV.U32 R24, RZ, RZ, RZ ;  /* 0x000000ffff187224 */ /* 0x000fc600078e00ff */
[----:B------:R-:W-:-:S13]  /*dee0*/  PLOP3.LUT P0, PT, PT, PT, UP0, 0x80, 0x0 ;  /* 0x000000000000781c */ /* 0x000fda0003f0f008 */
[----:B-1----:R-:W-:Y:S05]  /*def0*/  @P0 BRA `(.L_x_267) ;  /* 0x0000006000a00947 */ /* 0x002fea0003800000 */
[----:B------:R-:W1:Y:S01]  /*df00*/  S2R R8, SR_TID.X ;  /* 0x0000000000087919 */ /* 0x000e620000002100 */
[----:B------:R-:W2:Y:S01]  /*df10*/  S2UR UR4, SR_CgaCtaId ;  /* 0x00000000000479c3 */ /* 0x000ea20000008800 */
[----:B------:R-:W-:Y:S01]  /*df20*/  IMAD.MOV.U32 R37, RZ, RZ, 0x40 ;  /* 0x00000040ff257424 */ /* 0x000fe200078e00ff */
[----:B------:R-:W-:Y:S01]  /*df30*/  MOV R17, 0x400 ;  /* 0x0000040000117802 */ /* 0x000fe20000000f00 */
[----:B------:R-:W-:Y:S01]  /*df40*/  STL [R1+0x18], RZ ;  /* 0x000018ff01007387 */ /* 0x000fe20000100800 */
[----:B------:R-:W-:Y:S01]  /*df50*/  IMAD.MOV.U32 R28, RZ, RZ, 0x1 ;  /* 0x00000001ff1c7424 */ /* 0x000fe200078e00ff */
[----:B------:R-:W-:Y:S01]  /*df60*/  ULOP3.LUT UR42, UR43, 0x2, URZ, 0xfc, !UPT ;  /* 0x000000022b2a7892 */ /* 0x000fe2000f8efc3f */
[----:B------:R-:W-:Y:S01]  /*df70*/  IMAD.MOV.U32 R24, RZ, RZ, RZ ;  /* 0x000000ffff187224 */ /* 0x000fe200078e00ff */
[----:B------:R-:W-:Y:S01]  /*df80*/  ULOP3.LUT UR44, UR43, 0x1, URZ, 0xfc, !UPT ;  /* 0x000000012b2c7892 */ /* 0x000fe2000f8efc3f */
[----:B------:R-:W-:Y:S01]  /*df90*/  ULDC UR46, c[0x0][0xc] ;  /* 0x00000300002e7ab9 */ /* 0x000fe20000000800 */
[----:B--2---:R-:W-:-:S05]  /*dfa0*/  IMAD.U32 R36, RZ, RZ, UR4 ;  /* 0x00000004ff247e24 */ /* 0x004fca000f8e00ff */
[----:B------:R-:W-:Y:S01]  /*dfb0*/  LEA R17, R36, R17, 0x18 ;  /* 0x0000001124117211 */ /* 0x000fe200078ec0ff */
[C---:B-1----:R-:W-:Y:S01]  /*dfc0*/  IMAD.SHL.U32 R16, R8.reuse, 0x80, RZ ;  /* 0x0000008008107824 */ /* 0x042fe200078e00ff */
[C---:B------:R-:W-:Y:S01]  /*dfd0*/  LOP3.LUT R6, R8.reuse, 0x7f, RZ, 0xc0, !PT ;  /* 0x0000007f08067812 */ /* 0x040fe200078ec0ff */
[C---:B------:R-:W-:Y:S01]  /*dfe0*/  IMAD.SHL.U32 R5, R8.reuse, 0x10, RZ ;  /* 0x0000001008057824 */ /* 0x040fe200078e00ff */
[C---:B------:R-:W-:Y:S01]  /*dff0*/  R2P PR, R8.reuse, 0x6 ;  /* 0x0000000608007804 */ /* 0x040fe20000000000 */
[----:B------:R-:W-:Y:S01]  /*e000*/  IMAD.SHL.U32 R9, R8, 0x2, RZ ;  /* 0x0000000208097824 */ /* 0x000fe200078e00ff */
[----:B0-----:R-:W-:Y:S02]  /*e010*/  SHF.R.U32.HI R0, RZ, 0x5, R6 ;  /* 0x00000005ff007819 */ /* 0x001fe40000011606 */
[C---:B------:R-:W-:Y:S02]  /*e020*/  LOP3.LUT R7, R16.reuse, 0x400, RZ, 0xc0, !PT ;  /* 0x0000040010077812 */ /* 0x040fe400078ec0ff */
[----:B------:R-:W-:-:S02]  /*e030*/  LOP3.LUT R3, R16, 0x380, RZ, 0xc0, !PT ;  /* 0x0000038010037812 */ /* 0x000fc400078ec0ff */
[----:B------:R-:W-:Y:S01]  /*e040*/  LOP3.LUT R4, R5, 0x3f0, RZ, 0xc0, !PT ;  /* 0x000003f005047812 */ /* 0x000fe200078ec0ff */
[C---:B------:R-:W-:Y:S01]  /*e050*/  IMAD R7, R0.reuse, 0x800, R7 ;  /* 0x0000080000077824 */ /* 0x040fe200078e0207 */
[----:B------:R-:W-:Y:S01]  /*e060*/  LOP3.LUT R2, R3, 0x10, R8, 0xf8, !PT ;  /* 0x0000001003027812 */ /* 0x000fe200078ef808 */
[----:B------:R-:W-:Y:S01]  /*e070*/  IMAD R0, R0, 0x10, R3 ;  /* 0x0000001000007824 */ /* 0x000fe200078e0203 */
[----:B------:R-:W-:Y:S02]  /*e080*/  LOP3.LUT R4, R4, 0x70, R9, 0x78, !PT ;  /* 0x0000007004047812 */ /* 0x000fe400078e7809 */
[--C-:B------:R-:W-:Y:S02]  /*e090*/  LOP3.LUT R2, R2, 0x70, R5.reuse, 0x78, !PT ;  /* 0x0000007002027812 */ /* 0x100fe400078e7805 */
[----:B------:R-:W-:Y:S01]  /*e0a0*/  LOP3.LUT R3, R0, 0x70, R5, 0x78, !PT ;  /* 0x0000007000037812 */ /* 0x000fe200078e7805 */
[----:B------:R-:W-:Y:S01]  /*e0b0*/  IMAD.MOV.U32 R0, RZ, RZ, 0x20 ;  /* 0x00000020ff007424 */ /* 0x000fe200078e00ff */
[----:B------:R-:W-:Y:S01]  /*e0c0*/  SEL R37, R37, 0xffffffc0, !P2 ;  /* 0xffffffc025257807 */ /* 0x000fe20005000000 */
[----:B------:R-:W-:Y:S01]  /*e0d0*/  IMAD.IADD R26, R7, 0x1, R2 ;  /* 0x00000001071a7824 */ /* 0x000fe200078e0202 */
[----:B------:R-:W-:-:S02]  /*e0e0*/  LOP3.LUT R16, R3, 0xc00, R16, 0xf8, !PT ;  /* 0x00000c0003107812 */ /* 0x000fc400078ef810 */
[----:B------:R-:W-:Y:S02]  /*e0f0*/  SEL R2, R0, 0xffffffe0, !P1 ;  /* 0xffffffe000027807 */ /* 0x000fe40004800000 */
[--C-:B------:R-:W-:Y:S02]  /*e100*/  LOP3.LUT R0, R4, 0x400, R5.reuse, 0xf8, !PT ;  /* 0x0000040004007812 */ /* 0x100fe400078ef805 */
[----:B------:R-:W-:Y:S01]  /*e110*/  SHF.R.U32.HI R3, RZ, 0x3, R6 ;  /* 0x00000003ff037819 */ /* 0x000fe20000011606 */
[----:B------:R0:W-:Y:S01]  /*e120*/  STL [R1], R2 ;  /* 0x0000000201007387 */ /* 0x0001e20000100800 */
[----:B------:R-:W-:Y:S02]  /*e130*/  LOP3.LUT R27, R5, 0x70, RZ, 0xc0, !PT ;  /* 0x00000070051b7812 */ /* 0x000fe400078ec0ff */
[----:B------:R-:W-:Y:S01]  /*e140*/  LOP3.LUT R4, R3, 0x70, R5, 0xf8, !PT ;  /* 0x0000007003047812 */ /* 0x000fe200078ef805 */
[----:B------:R-:W-:Y:S01]  /*e150*/  STL [R1+0x8], R0 ;  /* 0x0000080001007387 */ /* 0x000fe20000100800 */
[----:B------:R-:W-:Y:S01]  /*e160*/  LOP3.LUT R3, R27, 0x80, RZ, 0xfc, !PT ;  /* 0x000000801b037812 */ /* 0x000fe200078efcff */
[----:B0-----:R-:W-:-:S05]  /*e170*/  IMAD.IADD R2, R37, 0x1, R2 ;  /* 0x0000000125027824 */ /* 0x001fca00078e0202 */
[----:B------:R0:W-:Y:S02]  /*e180*/  STL [R1+0x4], R2 ;  /* 0x0000040201007387 */ /* 0x0001e40000100800 */
[----:B0-----:R-:W-:Y:S02]  /*e190*/  IMAD.IADD R2, R17, 0x1, R0 ;  /* 0x0000000111027824 */ /* 0x001fe400078e0200 */
[----:B------:R-:W-:-:S03]  /*e1a0*/  IMAD.IADD R0, R37, 0x1, R16 ;  /* 0x0000000125007824 */ /* 0x000fc600078e0210 */
[----:B------:R0:W-:Y:S04]  /*e1b0*/  STL [R1+0x10], R2 ;  /* 0x0000100201007387 */ /* 0x0001e80000100800 */
[----:B------:R0:W-:Y:S02]  /*e1c0*/  STL [R1+0xc], R0 ;  /* 0x00000c0001007387 */ /* 0x0001e40000100800 */
.L_x_341:
[----:B------:R-:W-:Y:S01]  /*e1d0*/  ULDC.64 UR4, c[0x0][0xc88] ;  /* 0x0003220000047ab9 */ /* 0x000fe20000000a00 */
[----:B------:R-:W-:Y:S01]  /*e1e0*/  ULDC.64 UR6, c[0x0][0xa18] ;  /* 0x0002860000067ab9 */ /* 0x000fe20000000a00 */
[----:B------:R-:W-:Y:S01]  /*e1f0*/  UIMAD.WIDE UR4, UR39, 0x4, UR4 ;  /* 0x00000004270478a5 */ /* 0x000fe2000f8e0204 */
[----:B------:R-:W-:Y:S01]  /*e200*/  IMAD.MOV.U32 R31, RZ, RZ, RZ ;  /* 0x000000ffff1f7224 */ /* 0x000fe200078e00ff */
[----:B0-----:R-:W0:Y:S04]  /*e210*/  LDC R0, c[0x0][0x424] ;  /* 0x00010900ff007b82 */ /* 0x001e280000000800 */
[----:B-1----:R-:W-:Y:S02]  /*e220*/  IMAD.U32 R2, RZ, RZ, UR4 ;  /* 0x00000004ff027e24 */ /* 0x002fe4000f8e00ff */
[----:B------:R-:W-:Y:S01]  /*e230*/  IMAD.U32 R3, RZ, RZ, UR5 ;  /* 0x00000005ff037e24 */ /* 0x000fe2000f8e00ff */
[----:B------:R-:W-:Y:S01]  /*e240*/  ULDC.64 UR4, c[0x0][0xa28] ;  /* 0x00028a0000047ab9 */ /* 0x000fe20000000a00 */
[----:B------:R-:W1:Y:S03]  /*e250*/  LDC R7, c[0x0][0x2f0] ;  /* 0x0000bc00ff077b82 */ /* 0x000e660000000800 */
[----:B------:R-:W2:Y:S01]  /*e260*/  LDG.E R2, desc[UR52][R2.64] ;  /* 0x0000003402027981 */ /* 0x000ea2000c1e1900 */
[----:B------:R-:W-:-:S04]  /*e270*/  UISETP.NE.U32.AND UP0, UPT, UR4, URZ, UPT ;  /* 0x0000003f0400728c */ /* 0x000fc8000bf05070 */
[----:B------:R-:W-:-:S06]  /*e280*/  UISETP.NE.AND.EX UP0, UPT, UR5, URZ, UPT, UP0 ;  /* 0x0000003f0500728c */ /* 0x000fcc000bf05300 */
[----:B------:R-:W-:Y:S02]  /*e290*/  PLOP3.LUT P0, PT, PT, PT, UP0, 0x80, 0x0 ;  /* 0x000000000000781c */ /* 0x000fe40003f0f008 */
[----:B--2---:R-:W-:-:S13]  /*e2a0*/  R2UR UR41, R2 ;  /* 0x00000000022972ca */ /* 0x004fda00000e0000 */
[----:B------:R-:W-:Y:S02]  /*e2b0*/  USHF.R.S32.HI UR40, URZ, 0x1f, UR41 ;  /* 0x0000001f3f287899 */ /* 0x000fe40008011429 */
[----:B------:R-:W-:-:S04]  /*e2c0*/  @UP0 ULEA UR4, UP1, UR41, UR4, 0x2 ;  /* 0x0000000429040291 */ /* 0x000fc8000f82103f */
[----:B------:R-:W-:Y:S02]  /*e2d0*/  @UP0 ULEA.HI.X UR5, UR41, UR5, UR40, 0x2, UP1 ;  /* 0x0000000529050291 */ /* 0x000fe400088f1428 */
[----:B------:R-:W-:-:S04]  /*e2e0*/  IMAD.U32 R2, RZ, RZ, UR4 ;  /* 0x00000004ff027e24 */ /* 0x000fc8000f8e00ff */
[----:B------:R-:W-:Y:S01]  /*e2f0*/  IMAD.U32 R3, RZ, RZ, UR5 ;  /* 0x00000005ff037e24 */ /* 0x000fe2000f8e00ff */
[----:B------:R-:W-:Y:S01]  /*e300*/  ULDC.64 UR4, c[0x0][0xa00] ;  /* 0x0002800000047ab9 */ /* 0x000fe20000000a00 */
[----:B------:R-:W-:Y:S02]  /*e310*/  USHF.L.U32 UR37, UR41, 0x2, URZ ;  /* 0x0000000229257899 */ /* 0x000fe4000800063f */
[----:B------:R-:W-:Y:S01]  /*e320*/  UISETP.NE.U32.AND UP0, UPT, UR4, URZ, UPT ;  /* 0x0000003f0400728c */ /* 0x000fe2000bf05070 */
[----:B------:R2:W5:Y:S01]  /*e330*/  @P0 LDG.E R31, desc[UR52][R2.64] ;  /* 0x00000034021f0981 */ /* 0x000562000c1e1900 */
[----:B------:R-:W-:Y:S02]  /*e340*/  USHF.L.U64.HI UR36, UR41, 0x2, UR40 ;  /* 0x0000000229247899 */ /* 0x000fe40008010228 */
[----:B------:R-:W-:Y:S02]  /*e350*/  UISETP.NE.AND.EX UP2, UPT, UR5, URZ, UPT, UP0 ;  /* 0x0000003f0500728c */ /* 0x000fe4000bf45300 */
[----:B------:R-:W-:-:S02]  /*e360*/  UIADD3 UR4, UP0, UR37, UR4, URZ ;  /* 0x0000000425047290 */ /* 0x000fc4000ff1e03f */
[----:B------:R-:W-:Y:S02]  /*e370*/  UP2UR UR45, UPR, URZ, 0x4 ;  /* 0x000000043f2d7883 */ /* 0x000fe40008000000 */
[----:B------:R-:W-:Y:S01]  /*e380*/  UIADD3.X UR5, UR36, UR5, URZ, UP0, !UPT ;  /* 0x0000000524057290 */ /* 0x000fe200087fe43f */
[----:B------:R-:W-:Y:S01]  /*e390*/  PLOP3.LUT P0, PT, PT, PT, UP2, 0x80, 0x0 ;  /* 0x000000000000781c */ /* 0x000fe20003f0f028 */
[----:B------:R-:W-:Y:S01]  /*e3a0*/  UISETP.NE.U32.AND UP0, UPT, UR6, URZ, UPT ;  /* 0x0000003f0600728c */ /* 0x000fe2000bf05070 */
[----:B------:R-:W-:-:S03]  /*e3b0*/  IMAD.U32 R4, RZ, RZ, UR4 ;  /* 0x00000004ff047e24 */ /* 0x000fc6000f8e00ff */
[----:B------:R-:W-:Y:S01]  /*e3c0*/  UISETP.NE.AND.EX UP0, UPT, UR7, URZ, UPT, UP0 ;  /* 0x0000003f0700728c */ /* 0x000fe2000bf05300 */
[----:B------:R-:W-:-:S05]  /*e3d0*/  IMAD.U32 R5, RZ, RZ, UR5 ;  /* 0x00000005ff057e24 */ /* 0x000fca000f8e00ff */
[----:B------:R-:W-:Y:S02]  /*e3e0*/  PLOP3.LUT P1, PT, PT, PT, UP0, 0x80, 0x0 ;  /* 0x000000000000781c */ /* 0x000fe40003f2f008 */
[----:B------:R-:W-:Y:S01]  /*e3f0*/  PLOP3.LUT P2, PT, PT, PT, UP2, 0x80, 0x0 ;  /* 0x000000000000781c */ /* 0x000fe20003f4f028 */
[----:B------:R-:W5:Y:S02]  /*e400*/  @P0 LDG.E R6, desc[UR52][R4.64] ;  /* 0x0000003404060981 */ /* 0x000f64000c1e1900 */
[----:B------:R-:W-:-:S04]  /*e410*/  @UP0 UIADD3 UR4, UP1, UR37, UR6, URZ ;  /* 0x0000000625040290 */ /* 0x000fc8000ff3e03f */
[----:B------:R-:W-:Y:S02]  /*e420*/  @UP0 UIADD3.X UR5, UR36, UR7, URZ, UP1, !UPT ;  /* 0x0000000724050290 */ /* 0x000fe40008ffe43f */
[----:B--2---:R-:W-:-:S04]  /*e430*/  IMAD.U32 R2, RZ, RZ, UR4 ;  /* 0x00000004ff027e24 */ /* 0x004fc8000f8e00ff */
[----:B------:R-:W-:-:S05]  /*e440*/  IMAD.U32 R3, RZ, RZ, UR5 ;  /* 0x00000005ff037e24 */ /* 0x000fca000f8e00ff */
[----:B------:R2:W5:Y:S02]  /*e450*/  @P1 LDG.E R19, desc[UR52][R2.64] ;  /* 0x0000003402131981 */ /* 0x000564000c1e1900 */
[----:B--2---:R-:W2:Y:S02]  /*e460*/  LDC.64 R2, c[0x0][0x418] ;  /* 0x00010600ff027b82 */ /* 0x004ea40000000a00 */
[----:B--2---:R-:W-:Y:S01]  /*e470*/  ISETP.NE.U32.AND P0, PT, R2, RZ, PT ;  /* 0x000000ff0200720c */ /* 0x004fe20003f05070 */
[----:B01----:R-:W-:-:S12]  /*e480*/  @P1 BRA `(.L_x_268) ;  /* 0x00000000001c1947 */ /* 0x003fd80003800000 */
[----:B------:R-:W-:Y:S01]  /*e490*/  UISETP.NE.AND UP0, UPT, UR45, URZ, UPT ;  /* 0x0000003f2d00728c */ /* 0x000fe2000bf05270 */
[----:B-----5:R-:W0:Y:S05]  /*e4a0*/  LDC R19, c[0x0][0x288] ;  /* 0x0000a200ff137b82 */ /* 0x020e2a0000000800 */
[----:B------:R-:W-:-:S13]  /*e4b0*/  PLOP3.LUT P1, PT, PT, PT, UP0, 0x40, 0x0 ;  /* 0x000000000000781c */ /* 0x000fda0003f2e808 */
[----:B------:R-:W-:Y:S05]  /*e4c0*/  @P1 BRA `(.L_x_268) ;  /* 0x00000000000c1947 */ /* 0x000fea0003800000 */
[----:B------:R-:W2:Y:S04]  /*e4d0*/  LDG.E R2, desc[UR52][R4.64] ;  /* 0x0000003404027981 */ /* 0x000ea8000c1e1900 */
[----:B0-----:R-:W2:Y:S02]  /*e4e0*/  LDG.E R19, desc[UR52][R4.64+0x4] ;  /* 0x0000043404137981 */ /* 0x001ea4000c1e1900 */
[----:B--2---:R-:W-:-:S07]  /*e4f0*/  IMAD.IADD R19, R19, 0x1, -R2 ;  /* 0x0000000113137824 */ /* 0x004fce00078e0a02 */
.L_x_268:
[----:B------:R-:W-:Y:S01]  /*e500*/  ULDC.64 UR4, c[0x0][0xa20] ;  /* 0x0002880000047ab9 */ /* 0x000fe20000000a00 */
[----:B------:R-:W-:Y:S01]  /*e510*/  ISETP.NE.AND.EX P0, PT, R3, RZ, PT, P0 ;  /* 0x000000ff0300720c */ /* 0x000fe20003f05300 */
[----:B------:R-:W-:Y:S01]  /*e520*/  UMOV UR38, URZ ;  /* 0x0000003f00267c82 */ /* 0x000fe20008000000 */
[----:B------:R-:W-:Y:S01]  /*e530*/  ISETP.NE.U32.AND P1, PT, RZ, UR4, PT ;  /* 0x00000004ff007c0c */ /* 0x000fe2000bf25070 */
[----:B------:R-:W-:Y:S01]  /*e540*/  IMAD.U32 R29, RZ, RZ, UR41 ;  /* 0x00000029ff1d7e24 */ /* 0x000fe2000f8e00ff */
[----:B------:R-:W-:Y:S02]  /*e550*/  SEL R0, R0, 0x1, P0 ;  /* 0x0000000100007807 */ /* 0x000fe40000000000 */
[----:B------:R-:W-:Y:S02]  /*e560*/  ISETP.NE.AND.EX P1, PT, RZ, UR5, PT, P1 ;  /* 0x00000005ff007c0c */ /* 0x000fe4000bf25310 */
[----:B-----5:R-:W-:Y:S01]  /*e570*/  @P2 R2UR UR38, R6 ;  /* 0x00000000062622ca */ /* 0x020fe200000e0000 */
[----:B------:R-:W-:-:S10]  /*e580*/  IMAD R18, R0, R7, RZ ;  /* 0x0000000700127224 */ /* 0x000fd400078e02ff */
[----:B------:R-:W-:Y:S05]  /*e590*/  @!P1 BRA `(.L_x_269) ;  /* 0x0000000000189947 */ /* 0x000fea0003800000 */
[----:B------:R-:W-:-:S04]  /*e5a0*/  UIADD3 UR4, UP0, UR37, UR4, URZ ;  /* 0x0000000425047290 */ /* 0x000fc8000ff1e03f */
[----:B------:R-:W-:Y:S02]  /*e5b0*/  UIADD3.X UR5, UR36, UR5, URZ, UP0, !UPT ;  /* 0x0000000524057290 */ /* 0x000fe400087fe43f */
[----:B------:R-:W-:-:S04]  /*e5c0*/  IMAD.U32 R2, RZ, RZ, UR4 ;  /* 0x00000004ff027e24 */ /* 0x000fc8000f8e00ff */
[----:B------:R-:W-:-:S05]  /*e5d0*/  IMAD.U32 R3, RZ, RZ, UR5 ;  /* 0x00000005ff037e24 */ /* 0x000fca000f8e00ff */
[----:B------:R1:W5:Y:S01]  /*e5e0*/  LDG.E R18, desc[UR52][R2.64] ;  /* 0x0000003402127981 */ /* 0x000362000c1e1900 */
[----:B------:R-:W-:Y:S05]  /*e5f0*/  BRA `(.L_x_270) ;  /* 0x0000000000247947 */ /* 0x000fea0003800000 */
.L_x_269:
[----:B------:R-:W-:Y:S02]  /*e600*/  ULDC.64 UR4, c[0x0][0xa08] ;  /* 0x0002820000047ab9 */ /* 0x000fe40000000a00 */
[----:B------:R-:W-:-:S04]  /*e610*/  ISETP.NE.U32.AND P0, PT, RZ, UR4, PT ;  /* 0x00000004ff007c0c */ /* 0x000fc8000bf05070 */
[----:B------:R-:W-:-:S13]  /*e620*/  ISETP.NE.AND.EX P0, PT, RZ, UR5, PT, P0 ;  /* 0x00000005ff007c0c */ /* 0x000fda000bf05300 */
[----:B------:R-:W-:Y:S05]  /*e630*/  @!P0 BRA `(.L_x_270) ;  /* 0x0000000000148947 */ /* 0x000fea0003800000 */
[----:B------:R-:W1:Y:S02]  /*e640*/  LDC.64 R2, c[0x0][0xa08] ;  /* 0x00028200ff027b82 */ /* 0x000e640000000a00 */
[----:B-1----:R-:W-:-:S05]  /*e650*/  IMAD.WIDE R2, R29, 0x4, R2 ;  /* 0x000000041d027825 */ /* 0x002fca00078e0202 */
[----:B------:R-:W2:Y:S04]  /*e660*/  LDG.E R18, desc[UR52][R2.64] ;  /* 0x0000003402127981 */ /* 0x000ea8000c1e1900 */
[----:B------:R-:W2:Y:S02]  /*e670*/  LDG.E R5, desc[UR52][R2.64+0x4] ;  /* 0x0000043402057981 */ /* 0x000ea4000c1e1900 */
[----:B--2---:R-:W-:-:S07]  /*e680*/  IMAD.IADD R18, R5, 0x1, -R18 ;  /* 0x0000000105127824 */ /* 0x004fce00078e0a12 */
.L_x_270:
[----:B-----5:R-:W-:-:S04]  /*e690*/  IMAD.IADD R18, R18, 0x1, -R31 ;  /* 0x0000000112127824 */ /* 0x020fc800078e0a1f */
[C---:B------:R-:W-:Y:S01]  /*e6a0*/  VIADD R0, R18.reuse, 0x7f ;  /* 0x0000007f12007836 */ /* 0x040fe20000000000 */
[----:B------:R-:W-:-:S04]  /*e6b0*/  ISETP.GE.AND P0, PT, R18, 0x1, PT ;  /* 0x000000011200780c */ /* 0x000fc80003f06270 */
[----:B-1----:R-:W-:-:S04]  /*e6c0*/  SHF.R.S32.HI R3, RZ, 0x1f, R0 ;  /* 0x0000001fff037819 */ /* 0x002fc80000011400 */
[----:B------:R-:W-:Y:S02]  /*e6d0*/  LEA.HI R5, R3, R0, RZ, 0x7 ;  /* 0x0000000003057211 */ /* 0x000fe400078f38ff */
[C---:B------:R-:W-:Y:S02]  /*e6e0*/  LOP3.LUT R0, R34.reuse, 0xff000000, RZ, 0xc0, !PT ;  /* 0xff00000022007812 */ /* 0x040fe400078ec0ff */
[----:B------:R-:W-:Y:S02]  /*e6f0*/  SHF.R.S32.HI R5, RZ, 0x7, R5 ;  /* 0x00000007ff057819 */ /* 0x000fe40000011405 */
[----:B------:R-:W-:Y:S02]  /*e700*/  SHF.R.U32.HI R3, RZ, 0x8, R0 ;  /* 0x00000008ff037819 */ /* 0x000fe40000011600 */
[----:B------:R-:W-:-:S04]  /*e710*/  LOP3.LUT R0, R34, 0xff0000, RZ, 0xc0, !PT ;  /* 0x00ff000022007812 */ /* 0x000fc800078ec0ff */
[----:B------:R-:W-:Y:S01]  /*e720*/  LEA.HI R0, R0, R3, RZ, 0x10 ;  /* 0x0000000300007211 */ /* 0x000fe200078f80ff */
[----:B------:R-:W-:-:S03]  /*e730*/  IMAD.MOV.U32 R3, RZ, RZ, RZ ;  /* 0x000000ffff037224 */ /* 0x000fc600078e00ff */
[----:B------:R-:W-:Y:S01]  /*e740*/  LOP3.LUT R30, R0, 0xff, RZ, 0xc0, !PT ;  /* 0x000000ff001e7812 */ /* 0x000fe200078ec0ff */
[----:B------:R-:W-:Y:S06]  /*e750*/  @!P0 BRA `(.L_x_271) ;  /* 0x0000000000748947 */ /* 0x000fec0003800000 */
[----:B------:R-:W-:-:S04]  /*e760*/  SHF.R.U32.HI R0, RZ, 0x10, R0 ;  /* 0x00000010ff007819 */ /* 0x000fc80000011600 */
[----:B------:R-:W-:-:S13]  /*e770*/  ISETP.NE.AND P0, PT, R0, RZ, PT ;  /* 0x000000ff0000720c */ /* 0x000fda0003f05270 */
[----:B------:R-:W1:Y:S02]  /*e780*/  @!P0 LDC R0, c[0x0][0x9f0] ;  /* 0x00027c00ff008b82 */ /* 0x000e640000000800 */
[-C--:B-1----:R-:W-:Y:S02]  /*e790*/  IABS R4, R0.reuse ;  /* 0x0000000000047213 */ /* 0x082fe40000000000 */
[----:B------:R-:W-:Y:S02]  /*e7a0*/  IADD3 R7, R0, -0x1, R5 ;  /* 0xffffffff00077810 */ /* 0x000fe40007ffe005 */
[----:B------:R-:W1:Y:S02]  /*e7b0*/  I2F.RP R6, R4 ;  /* 0x0000000400067306 */ /* 0x000e640000209400 */
[----:B------:R-:W-:-:S04]  /*e7c0*/  LOP3.LUT R2, R7, R0, RZ, 0x3c, !PT ;  /* 0x0000000007027212 */ /* 0x000fc800078e3cff */
[----:B------:R-:W-:Y:S01]  /*e7d0*/  ISETP.GE.AND P2, PT, R2, RZ, PT ;  /* 0x000000ff0200720c */ /* 0x000fe20003f46270 */
[----:B------:R-:W-:Y:S01]  /*e7e0*/  IMAD.MOV.U32 R2, RZ, RZ, RZ ;  /* 0x000000ffff027224 */ /* 0x000fe200078e00ff */
[----:B-1----:R-:W1:Y:S02]  /*e7f0*/  MUFU.RCP R6, R6 ;  /* 0x0000000600067308 */ /* 0x002e640000001000 */
[----:B-1----:R-:W-:Y:S01]  /*e800*/  VIADD R3, R6, 0xffffffe ;  /* 0x0ffffffe06037836 */ /* 0x002fe20000000000 */
[----:B------:R-:W-:-:S05]  /*e810*/  IABS R6, R0 ;  /* 0x0000000000067213 */ /* 0x000fca0000000000 */
[----:B------:R-:W1:Y:S01]  /*e820*/  F2I.FTZ.U32.TRUNC.NTZ R3, R3 ;  /* 0x0000000300037305 */ /* 0x000e62000021f000 */
[----:B------:R-:W-:Y:S02]  /*e830*/  IMAD.MOV R6, RZ, RZ, -R6 ;  /* 0x000000ffff067224 */ /* 0x000fe400078e0a06 */
[----:B-1----:R-:W-:-:S04]  /*e840*/  IMAD.MOV R9, RZ, RZ, -R3 ;  /* 0x000000ffff097224 */ /* 0x002fc800078e0a03 */
[----:B------:R-:W-:-:S04]  /*e850*/  IMAD R9, R9, R4, RZ ;  /* 0x0000000409097224 */ /* 0x000fc800078e02ff */
[----:B------:R-:W-:Y:S01]  /*e860*/  IMAD.HI.U32 R2, R3, R9, R2 ;  /* 0x0000000903027227 */ /* 0x000fe200078e0002 */
[----:B------:R-:W-:-:S05]  /*e870*/  IABS R3, R7 ;  /* 0x0000000700037213 */ /* 0x000fca0000000000 */
[----:B------:R-:W-:-:S04]  /*e880*/  IMAD.HI.U32 R2, R2, R3, RZ ;  /* 0x0000000302027227 */ /* 0x000fc800078e00ff */
[----:B------:R-:W-:-:S05]  /*e890*/  IMAD R3, R2, R6, R3 ;  /* 0x0000000602037224 */ /* 0x000fca00078e0203 */
[----:B------:R-:W-:-:S13]  /*e8a0*/  ISETP.GT.U32.AND P1, PT, R4, R3, PT ;  /* 0x000000030400720c */ /* 0x000fda0003f24070 */
[----:B------:R-:W-:Y:S02]  /*e8b0*/  @!P1 IMAD.IADD R3, R3, 0x1, -R4 ;  /* 0x0000000103039824 */ /* 0x000fe400078e0a04 */
[----:B------:R-:W-:Y:S01]  /*e8c0*/  @!P1 VIADD R2, R2, 0x1 ;  /* 0x0000000102029836 */ /* 0x000fe20000000000 */
[----:B------:R-:W-:Y:S02]  /*e8d0*/  ISETP.NE.AND P1, PT, R0, RZ, PT ;  /* 0x000000ff0000720c */ /* 0x000fe40003f25270 */
[----:B------:R-:W-:-:S13]  /*e8e0*/  ISETP.GE.U32.AND P0, PT, R3, R4, PT ;  /* 0x000000040300720c */ /* 0x000fda0003f06070 */
[----:B------:R-:W-:-:S04]  /*e8f0*/  @P0 VIADD R2, R2, 0x1 ;  /* 0x0000000102020836 */ /* 0x000fc80000000000 */
[----:B------:R-:W-:Y:S01]  /*e900*/  @!P2 IMAD.MOV R2, RZ, RZ, -R2 ;  /* 0x000000ffff02a224 */ /* 0x000fe200078e0a02 */
[----:B------:R-:W-:-:S05]  /*e910*/  @!P1 LOP3.LUT R2, RZ, R0, RZ, 0x33, !PT ;  /* 0x00000000ff029212 */ /* 0x000fca00078e33ff */
[----:B------:R-:W-:-:S07]  /*e920*/  IMAD.MOV.U32 R3, RZ, RZ, R2 ;  /* 0x000000ffff037224 */ /* 0x000fce00078e0002 */
.L_x_271:
[-C--:B------:R-:W-:Y:S01]  /*e930*/  IMAD R30, R30, R3.reuse, RZ ;  /* 0x000000031e1e7224 */ /* 0x080fe200078e02ff */
[----:B------:R-:W-:Y:S04]  /*e940*/  BSSY B7, `(.L_x_272) ;  /* 0x00004ca000077945 */ /* 0x000fe80003800000 */
[----:B------:R-:W-:-:S04]  /*e950*/  VIADDMNMX R23, R30, R3, R5, PT ;  /* 0x000000031e177246 */ /* 0x000fc80003800105 */
[----:B------:R-:W-:Y:S01]  /*e960*/  ISETP.GT.AND P0, PT, R23, R30, PT ;  /* 0x0000001e1700720c */ /* 0x000fe20003f04270 */
[----:B------:R1:W-:-:S12]  /*e970*/  STL [R1+0x14], R23 ;  /* 0x0000141701007387 */ /* 0x0003d80000100800 */
[----:B-1----:R-:W-:Y:S05]  /*e980*/  @P0 BRA `(.L_x_273) ;  /* 0x0000000000440947 */ /* 0x002fea0003800000 */
[----:B------:R-:W1:Y:S02]  /*e990*/  S2R R0, SR_TID.X ;  /* 0x0000000000007919 */ /* 0x000e640000002100 */
[----:B-1----:R-:W-:-:S04]  /*e9a0*/  LOP3.LUT R0, R0, 0x7f, RZ, 0xc0, !PT ;  /* 0x0000007f00007812 */ /* 0x002fc800078ec0ff */
[----:B------:R-:W-:-:S13]  /*e9b0*/  ISETP.NE.AND P0, PT, R0, RZ, PT ;  /* 0x000000ff0000720c */ /* 0x000fda0003f05270 */
[----:B------:R-:W-:Y:S05]  /*e9c0*/  @P0 BRA `(.L_x_274) ;  /* 0x0000004c00040947 */ /* 0x000fea0003800000 */
[----:B------:R-:W1:Y:S01]  /*e9d0*/  S2R R5, SR_LANEID ;  /* 0x0000000000057919 */ /* 0x000e620000000000 */
[----:B------:R-:W-:Y:S01]  /*e9e0*/  VOTEU.ANY UR4, UPT, PT ;  /* 0x0000000000047886 */ /* 0x000fe200038e0100 */
[----:B------:R-:W2:Y:S01]  /*e9f0*/  LDC.64 R2, c[0x0][0xc60] ;  /* 0x00031800ff027b82 */ /* 0x000ea20000000a00 */
[----:B------:R-:W1:Y:S02]  /*ea00*/  FLO.U32 R0, UR4 ;  /* 0x0000000400007d00 */ /* 0x000e6400080e0000 */
[----:B-1----:R-:W-:-:S06]  /*ea10*/  ISETP.EQ.U32.AND P0, PT, R0, R5, PT ;  /* 0x000000050000720c */ /* 0x002fcc0003f02070 */
[----:B------:R-:W2:Y:S07]  /*ea20*/  POPC R5, UR4 ;  /* 0x0000000400057d09 */ /* 0x000eae0008000000 */
[----:B--2---:R-:W2:Y:S01]  /*ea30*/  @P0 ATOMG.E.ADD.STRONG.GPU PT, R3, desc[UR52][R2.64], R5 ;  /* 0x00000005020309a8 */ /* 0x004ea200081ee1f4 */
[----:B------:R-:W1:Y:S02]  /*ea40*/  S2R R4, SR_LTMASK ;  /* 0x0000000000047919 */ /* 0x000e640000003900 */
[----:B-1----:R-:W-:-:S04]  /*ea50*/  LOP3.LUT R4, R4, UR4, RZ, 0xc0, !PT ;  /* 0x0000000404047c12 */ /* 0x002fc8000f8ec0ff */
[----:B------:R-:W1:Y:S01]  /*ea60*/  POPC R7, R4 ;  /* 0x0000000400077309 */ /* 0x000e620000000000 */
[----:B--2---:R-:W1:Y:S02]  /*ea70*/  SHFL.IDX PT, R0, R3, R0, 0x1f ;  /* 0x00001f0003007589 */ /* 0x004e6400000e0000 */
[----:B-1----:R-:W-:Y:S01]  /*ea80*/  IADD3 R32, R0, UR46, R7 ;  /* 0x0000002e00207c10 */ /* 0x002fe2000fffe007 */
[----:B------:R-:W-:Y:S06]  /*ea90*/  BRA `(.L_x_274) ;  /* 0x0000004800d07947 */ /* 0x000fec0003800000 */
.L_x_273:
[----:B------:R-:W-:Y:S01]  /*eaa0*/  VIADD R0, R17, 0x28400 ;  /* 0x0002840011007836 */ /* 0x000fe20000000000 */
[----:B------:R-:W-:Y:S04]  /*eab0*/  BSSY B6, `(.L_x_275) ;  /* 0x0000013000067945 */ /* 0x000fe80003800000 */
[----:B------:R-:W-:-:S13]  /*eac0*/  LOP3.LUT P0, RZ, R0, 0x3ff, RZ, 0xc0, !PT ;  /* 0x000003ff00ff7812 */ /* 0x000fda000780c0ff */
[----:B------:R-:W-:Y:S05]  /*ead0*/  @!P0 BRA `(.L_x_276) ;  /* 0x0000000000408947 */ /* 0x000fea0003800000 */
[----:B------:R-:W-:Y:S01]  /*eae0*/  MOV R2, 0x0 ;  /* 0x0000000000027802 */ /* 0x000fe20000000f00 */
[----:B------:R-:W-:Y:S01]  /*eaf0*/  ULDC.64 UR6, c[0x4][0x1b0] ;  /* 0x01006c0000067ab9 */ /* 0x000fe20000000a00 */
[----:B------:R-:W-:Y:S01]  /*eb00*/  ULDC.64 UR8, c[0x4][0x1b8] ;  /* 0x01006e0000087ab9 */ /* 0x000fe20000000a00 */
[----:B------:R-:W-:Y:S01]  /*eb10*/  ULDC.64 UR4, c[0x4][0x100] ;  /* 0x0100400000047ab9 */ /* 0x000fe20000000a00 */
[----:B------:R-:W-:Y:S02]  /*eb20*/  IMAD.U32 R4, RZ, RZ, UR6 ;  /* 0x00000006ff047e24 */ /* 0x000fe4000f8e00ff */
[----:B------:R-:W1:Y:S01]  /*eb30*/  LDC.64 R2, c[0x4][R2] ;  /* 0x0100000002027b82 */ /* 0x000e620000000a00 */
        /* <DEDUP_REMOVED lines=9> */
[----:B01----:R-:W-:Y:S05]  /*ebd0*/  CALL.ABS.NOINC R2 ;  /* 0x0000000002007343 */ /* 0x003fea0003c00000 */
.L_x_276:
[----:B------:R-:W-:Y:S05]  /*ebe0*/  BSYNC B6 ;  /* 0x0000000000067941 */ /* 0x000fea0003800000 */
.L_x_275:
[----:B------:R-:W-:Y:S01]  /*ebf0*/  VIADD R0, R17, 0x10400 ;  /* 0x0001040011007836 */ /* 0x000fe20000000000 */
[----:B------:R-:W-:Y:S01]  /*ec00*/  LOP3.LUT R25, R25, 0xfffffffe, RZ, 0xc0, !PT ;  /* 0xfffffffe19197812 */ /* 0x000fe200078ec0ff */
[----:B------:R-:W-:Y:S03]  /*ec10*/  BSSY B6, `(.L_x_277) ;  /* 0x0000014000067945 */ /* 0x000fe60003800000 */
[----:B------:R-:W-:-:S13]  /*ec20*/  LOP3.LUT P0, RZ, R0, 0x3ff, RZ, 0xc0, !PT ;  /* 0x000003ff00ff7812 */ /* 0x000fda000780c0ff */
[----:B------:R-:W-:Y:S01]  /*ec30*/  @P0 LOP3.LUT R25, R25, 0x1, RZ, 0xfc, !PT ;  /* 0x0000000119190812 */ /* 0x000fe200078efcff */
[----:B------:R-:W-:Y:S06]  /*ec40*/  @!P0 BRA `(.L_x_278) ;  /* 0x0000000000408947 */ /* 0x000fec0003800000 */
        /* <DEDUP_REMOVED lines=16> */
.L_x_278:
[----:B------:R-:W-:Y:S05]  /*ed50*/  BSYNC B6 ;  /* 0x0000000000067941 */ /* 0x000fea0003800000 */
.L_x_277:
        /* <DEDUP_REMOVED lines=20> */
.L_x_280:
[----:B------:R-:W-:Y:S05]  /*eea0*/  BSYNC B6 ;  /* 0x0000000000067941 */ /* 0x000fea0003800000 */
.L_x_279:
[----:B------:R-:W-:Y:S01]  /*eeb0*/  LOP3.LUT P6, RZ, R25, 0x1, RZ, 0xc0, !PT ;  /* 0x0000000119ff7812 */ /* 0x000fe200078cc0ff */
[----:B------:R-:W-:-:S12]  /*eec0*/  BSSY B6, `(.L_x_281) ;  /* 0x0000012000067945 */ /* 0x000fd80003800000 */
        /* <DEDUP_REMOVED lines=17> */
.L_x_282:
[----:B------:R-:W-:Y:S05]  /*efe0*/  BSYNC B6 ;  /* 0x0000000000067941 */ /* 0x000fea0003800000 */
.L_x_281:
[----:B------:R-:W-:Y:S01]  /*eff0*/  ULDC.64 UR4, c[0x0][0x9f8] ;  /* 0x00027e0000047ab9 */ /* 0x000fe20000000a00 */
[----:B------:R-:W1:Y:S01]  /*f000*/  S2R R20, SR_TID.X ;  /* 0x0000000000147919 */ /* 0x000e620000002100 */
[----:B------:R-:W-:Y:S01]  /*f010*/  UISETP.NE.U32.AND UP0, UPT, UR4, URZ, UPT ;  /* 0x0000003f0400728c */ /* 0x000fe2000bf05070 */
[----:B------:R-:W2:Y:S03]  /*f020*/  LDC R8, c[0x0][0x430] ;  /* 0x00010c00ff087b82 */ /* 0x000ea60000000800 */
[----:B------:R-:W-:-:S06]  /*f030*/  UISETP.NE.AND.EX UP0, UPT, UR5, URZ, UPT, UP0 ;  /* 0x0000003f0500728c */ /* 0x000fcc000bf05300 */
[----:B------:R-:W-:-:S05]  /*f040*/  PLOP3.LUT P0, PT, PT, PT, UP0, 0x80, 0x0 ;  /* 0x000000000000781c */ /* 0x000fca0003f0f008 */
[----:B------:R-:W-:-:S04]  /*f050*/  @UP0 UIADD3 UR4, UP1, UR37, UR4, URZ ;  /* 0x0000000425040290 */ /* 0x000fc8000ff3e03f */
[----:B------:R-:W-:Y:S02]  /*f060*/  @UP0 UIADD3.X UR5, UR36, UR5, URZ, UP1, !UPT ;  /* 0x0000000524050290 */ /* 0x000fe40008ffe43f */
[----:B------:R-:W-:-:S04]  /*f070*/  IMAD.U32 R2, RZ, RZ, UR4 ;  /* 0x00000004ff027e24 */ /* 0x000fc8000f8e00ff */
[----:B------:R-:W-:-:S05]  /*f080*/  IMAD.U32 R3, RZ, RZ, UR5 ;  /* 0x00000005ff037e24 */ /* 0x000fca000f8e00ff */
[----:B------:R3:W4:Y:S01]  /*f090*/  @P0 LDG.E R29, desc[UR52][R2.64] ;  /* 0x00000034021d0981 */ /* 0x000722000c1e1900 */
[----:B-1----:R-:W-:Y:S02]  /*f0a0*/  LOP3.LUT R21, R20, 0x7f, RZ, 0xc0, !PT ;  /* 0x0000007f14157812 */ /* 0x002fe400078ec0ff */
[----:B--2---:R-:W-:Y:S01]  /*f0b0*/  ISETP.NE.AND P1, PT, R8, 0x1, PT ;  /* 0x000000010800780c */ /* 0x004fe20003f25270 */
[----:B------:R-:W-:Y:S01]  /*f0c0*/  IMAD.SHL.U32 R20, R20, 0x10, RZ ;  /* 0x0000001014147824 */ /* 0x000fe200078e00ff */
[----:B------:R-:W-:Y:S02]  /*f0d0*/  SHF.R.U32.HI R21, RZ, 0x3, R21 ;  /* 0x00000003ff157819 */ /* 0x000fe40000011615 */
[----:B------:R-:W-:Y:S02]  /*f0e0*/  LEA R7, R23, 0xffffff80, 0x7 ;  /* 0xffffff8017077811 */ /* 0x000fe400078e38ff */
[----:B------:R-:W-:-:S04]  /*f0f0*/  LOP3.LUT R20, R21, 0x70, R20, 0xf8, !PT ;  /* 0x0000007015147812 */ /* 0x000fc800078ef814 */
[----:B------:R-:W-:-:S03]  /*f100*/  LOP3.LUT R5, R20, R7, RZ, 0xfc, !PT ;  /* 0x0000000714057212 */ /* 0x000fc600078efcff */
[----:B------:R-:W1:Y:S01]  /*f110*/  @P1 LDC R6, c[0x0][0x434] ;  /* 0x00010d00ff061b82 */ /* 0x000e620000000800 */
[----:B------:R-:W-:-:S07]  /*f120*/  ISETP.GE.AND P0, PT, R5, R18, PT ;  /* 0x000000120500720c */ /* 0x000fce0003f06270 */
[----:B------:R-:W2:Y:S01]  /*f130*/  @P1 LDC R0, c[0x0][0x438] ;  /* 0x00010e00ff001b82 */ /* 0x000ea20000000800 */
[----:B------:R-:W-:-:S07]  /*f140*/  IMAD.IADD R5, R5, 0x1, R31 ;  /* 0x0000000105057824 */ /* 0x000fce00078e021f */
[----:B---3--:R-:W3:Y:S01]  /*f150*/  @!P0 LDC.64 R2, c[0x0][0x428] ;  /* 0x00010a00ff028b82 */ /* 0x008ee20000000a00 */
[----:B------:R-:W-:Y:S02]  /*f160*/  IMAD.MOV.U32 R4, RZ, RZ, R5 ;  /* 0x000000ffff047224 */ /* 0x000fe400078e0005 */
[----:B-1----:R-:W-:-:S05]  /*f170*/  @P1 IMAD.HI.U32 R6, R5, R6, RZ ;  /* 0x0000000605061227 */ /* 0x002fca00078e00ff */
[----:B--2---:R-:W-:-:S05]  /*f180*/  @P1 SHF.R.U32.HI R4, RZ, R0, R6 ;  /* 0x00000000ff041219 */ /* 0x004fca0000011606 */
[----:B------:R-:W-:-:S04]  /*f190*/  IMAD.MOV R0, RZ, RZ, -R4 ;  /* 0x000000ffff007224 */ /* 0x000fc800078e0a04 */
[----:B------:R-:W-:Y:S01]  /*f1a0*/  IMAD R0, R8, R0, R5 ;  /* 0x0000000008007224 */ /* 0x000fe200078e0205 */
[----:B------:R-:W-:Y:S01]  /*f1b0*/  @!P0 SHF.R.S32.HI R5, RZ, 0x1f, R4 ;  /* 0x0000001fff058819 */ /* 0x000fe20000011404 */
[----:B------:R-:W1:Y:S01]  /*f1c0*/  LDC R8, c[0x0][0x2f4] ;  /* 0x0000bd00ff087b82 */ /* 0x000e620000000800 */
[----:B------:R-:W-:-:S04]  /*f1d0*/  LOP3.LUT R25, R25, 0xfffffff7, RZ, 0xc0, !PT ;  /* 0xfffffff719197812 */ /* 0x000fc800078ec0ff */
[----:B------:R-:W-:Y:S02]  /*f1e0*/  @P1 LOP3.LUT R25, R25, 0x8, RZ, 0xfc, !PT ;  /* 0x0000000819191812 */ /* 0x000fe400078efcff */
[----:B------:R-:W-:Y:S02]  /*f1f0*/  LOP3.LUT R20, R27, 0x80, RZ, 0xfc, !PT ;  /* 0x000000801b147812 */ /* 0x000fe400078efcff */
[----:B------:R-:W-:Y:S01]  /*f200*/  LOP3.LUT R25, R25, 0xfffffffd, RZ, 0xc0, !PT ;  /* 0xfffffffd19197812 */ /* 0x000fe200078ec0ff */
[----:B------:R-:W-:-:S05]  /*f210*/  IMAD.U32 R9, RZ, RZ, UR42 ;  /* 0x0000002aff097e24 */ /* 0x000fca000f8e00ff */
[----:B------:R-:W-:Y:S01]  /*f220*/  ISETP.NE.AND P2, PT, R9, 0x3, PT ;  /* 0x000000030900780c */ /* 0x000fe20003f45270 */
[----:B------:R-:W-:Y:S01]  /*f230*/  UMOV UR4, 0xffffffff ;  /* 0xffffffff00047882 */ /* 0x000fe20000000000 */
[----:B----4-:R-:W-:Y:S01]  /*f240*/  SHF.R.S32.HI R35, RZ, 0x1f, R29 ;  /* 0x0000001fff237819 */ /* 0x010fe2000001141d */
[----:B---3--:R-:W-:-:S04]  /*f250*/  @!P0 IMAD.WIDE.U32 R4, R29, R2, R4 ;  /* 0x000000021d048225 */ /* 0x008fc800078e0004 */
[----:B------:R-:W-:-:S04]  /*f260*/  @!P0 IMAD R6, R35, R2, RZ ;  /* 0x0000000223068224 */ /* 0x000fc800078e02ff */
[----:B------:R-:W-:Y:S02]  /*f270*/  @!P0 IMAD R6, R29, R3, R6 ;  /* 0x000000031d068224 */ /* 0x000fe400078e0206 */
[----:B------:R-:W2:Y:S02]  /*f280*/  @!P0 LDC.64 R2, c[0x0][0x418] ;  /* 0x00010600ff028b82 */ /* 0x000ea40000000a00 */
[----:B------:R-:W-:Y:S01]  /*f290*/  @!P0 IMAD.IADD R6, R5, 0x1, R6 ;  /* 0x0000000105068824 */ /* 0x000fe200078e0206 */
[----:B--2---:R-:W-:-:S04]  /*f2a0*/  @!P0 LEA R2, P1, R4, R2, 0x2 ;  /* 0x0000000204028211 */ /* 0x004fc800078210ff */
[----:B------:R-:W-:Y:S02]  /*f2b0*/  @!P0 LEA.HI.X R3, R4, R3, R6, 0x2, P1 ;  /* 0x0000000304038211 */ /* 0x000fe400008f1406 */
[----:B-1----:R-:W-:Y:S01]  /*f2c0*/  ISETP.GE.AND P1, PT, R27, R8, PT ;  /* 0x000000081b00720c */ /* 0x002fe20003f26270 */
[----:B------:R-:W-:-:S06]  /*f2d0*/  IMAD.MOV.U32 R4, RZ, RZ, RZ ;  /* 0x000000ffff047224 */ /* 0x000fcc00078e00ff */
[----:B------:R1:W5:Y:S01]  /*f2e0*/  @!P0 LDG.E R4, desc[UR52][R2.64] ;  /* 0x0000003402048981 */ /* 0x000362000c1e1900 */
[----:B------:R-:W-:-:S05]  /*f2f0*/  ISETP.GE.AND P0, PT, R20, R8, PT ;  /* 0x000000081400720c */ /* 0x000fca0003f06270 */
[----:B------:R-:W-:-:S04]  /*f300*/  @P1 LOP3.LUT R25, R25, 0x2, RZ, 0xfc, !PT ;  /* 0x0000000219191812 */ /* 0x000fc800078efcff */
[----:B------:R-:W-:-:S04]  /*f310*/  LOP3.LUT R25, R25, 0xfffffffb, RZ, 0xc0, !PT ;  /* 0xfffffffb19197812 */ /* 0x000fc800078ec0ff */
[----:B------:R-:W-:-:S04]  /*f320*/  LOP3.LUT R25, R25, 0xfffffffe, RZ, 0xc0, !PT ;  /* 0xfffffffe19197812 */ /* 0x000fc800078ec0ff */
[----:B------:R-:W-:-:S04]  /*f330*/  @P0 LOP3.LUT R25, R25, 0x1, RZ, 0xfc, !PT ;  /* 0x0000000119190812 */ /* 0x000fc800078efcff */
[----:B------:R-:W-:Y:S01]  /*f340*/  @P2 LOP3.LUT R25, R25, 0x4, RZ, 0xfc, !PT ;  /* 0x0000000419192812 */ /* 0x000fe200078efcff */
[----:B-1----:R-:W-:Y:S06]  /*f350*/  BRA.DIV UR4, `(.L_x_283) ;  /* 0x0000005604107947 */ /* 0x002fec000b800000 */
.L_x_361:
[----:B------:R-:W-:Y:S01]  /*f360*/  LOP3.LUT R23, R34, 0xffff, RZ, 0xc0, !PT ;  /* 0x0000ffff22177812 */ /* 0x000fe200078ec0ff */
[----:B------:R-:W-:Y:S06]  /*f370*/  @!P2 BRA `(.L_x_284) ;  /* 0x000000000004a947 */ /* 0x000fec0003800000 */
[----:B------:R-:W-:Y:S01]  /*f380*/  BPT.TRAP 0x1 ;  /* 0x000000040000795c */ /* 0x000fe20000300000 */
.L_x_284:
[----:B------:R-:W-:Y:S01]  /*f390*/  IMAD R6, R24, 0x8, R17 ;  /* 0x0000000818067824 */ /* 0x000fe200078e0211 */
[----:B------:R-:W-:Y:S01]  /*f3a0*/  SHF.L.U32 R20, R28, 0x1f, RZ ;  /* 0x0000001f1c147819 */ /* 0x000fe200000006ff */
[----:B------:R-:W1:Y:S01]  /*f3b0*/  S2R R2, SR_TID.X ;  /* 0x0000000000027919 */ /* 0x000e620000002100 */
[----:B------:R-:W-:Y:S01]  /*f3c0*/  BSSY B0, `(.L_x_285) ;  /* 0x0000007000007945 */ /* 0x000fe20003800000 */
[----:B------:R-:W-:Y:S01]  /*f3d0*/  SHF.R.S32.HI R9, RZ, 0x1f, R0 ;  /* 0x0000001fff097819 */ /* 0x000fe20000011400 */
[----:B------:R-:W2:Y:S01]  /*f3e0*/  SYNCS.PHASECHK.TRANS64.TRYWAIT P0, [R6+URZ+0x38880], R20 ;  /* 0x03888014060075a7 */ /* 0x000ea2000800017f */
[----:B-1----:R-:W-:-:S04]  /*f3f0*/  LOP3.LUT R2, R2, 0x7f, RZ, 0xc0, !PT ;  /* 0x0000007f02027812 */ /* 0x002fc800078ec0ff */
[----:B------:R-:W-:-:S04]  /*f400*/  SHF.R.U32.HI R2, RZ, 0x3, R2 ;  /* 0x00000003ff027819 */ /* 0x000fc80000011602 */
[----:B------:R-:W-:Y:S01]  /*f410*/  IADD3 R18, -R2, R18, -R7 ;  /* 0x0000001202127210 */ /* 0x000fe20007ffe907 */
[----:B--2---:R-:W-:Y:S06]  /*f420*/  @!P0 BRA `(.L_x_286) ;  /* 0x0000005400088947 */ /* 0x004fec0003800000 */
.L_x_362:
[----:B------:R-:W-:Y:S05]  /*f430*/  BSYNC B0 ;  /* 0x0000000000007941 */ /* 0x000fea0003800000 */
.L_x_285:
[----:B------:R-:W2:Y:S01]  /*f440*/  LDL R11, [R1+0x8] ;  /* 0x00000800010b7983 */ /* 0x000ea20000100800 */
[----:B------:R-:W-:Y:S01]  /*f450*/  ULDC.64 UR4, c[0x0][0x328] ;  /* 0x0000ca0000047ab9 */ /* 0x000fe20000000a00 */
[----:B-----5:R-:W-:Y:S01]  /*f460*/  SHF.R.S32.HI R10, RZ, 0x1f, R4 ;  /* 0x0000001fff0a7819 */ /* 0x020fe20000011404 */
[----:B------:R-:W-:Y:S01]  /*f470*/  IMAD R5, R9, UR4, RZ ;  /* 0x0000000409057c24 */ /* 0x000fe2000f8e02ff */
[----:B------:R-:W-:Y:S01]  /*f480*/  ISETP.GE.AND P1, PT, R18, 0x1, PT ;  /* 0x000000011200780c */ /* 0x000fe20003f26270 */
[C---:B------:R-:W-:Y:S01]  /*f490*/  IMAD.WIDE.U32 R2, R0.reuse, UR4, RZ ;  /* 0x0000000400027c25 */ /* 0x040fe2000f8e00ff */
[----:B------:R-:W-:Y:S01]  /*f4a0*/  ULDC.64 UR6, c[0x0][0x318] ;  /* 0x0000c60000067ab9 */ /* 0x000fe20000000a00 */
[----:B------:R-:W-:Y:S02]  /*f4b0*/  LOP3.LUT R25, R25, 0xffffff7f, RZ, 0xc0, !PT ;  /* 0xffffff7f19197812 */ /* 0x000fe400078ec0ff */
[----:B------:R-:W-:Y:S01]  /*f4c0*/  IMAD R5, R0, UR5, R5 ;  /* 0x0000000500057c24 */ /* 0x000fe2000f8e0205 */
[----:B------:R-:W-:-:S03]  /*f4d0*/  ULDC.64 UR4, c[0x0][0x338] ;  /* 0x0000ce0000047ab9 */ /* 0x000fc60000000a00 */
[----:B------:R-:W-:Y:S02]  /*f4e0*/  IMAD.IADD R3, R3, 0x1, R5 ;  /* 0x0000000103037824 */ /* 0x000fe400078e0205 */
[----:B------:R-:W-:Y:S02]  /*f4f0*/  IMAD R5, R10, UR4, RZ ;  /* 0x000000040a057c24 */ /* 0x000fe4000f8e02ff */
[----:B------:R-:W-:Y:S01]  /*f500*/  IMAD.WIDE.U32 R2, R4, UR4, R2 ;  /* 0x0000000404027c25 */ /* 0x000fe2000f8e0002 */
[----:B------:R-:W-:-:S03]  /*f510*/  @P1 LOP3.LUT R25, R25, 0x80, RZ, 0xfc, !PT ;  /* 0x0000008019191812 */ /* 0x000fc600078efcff */
[----:B------:R-:W-:Y:S01]  /*f520*/  IMAD R5, R4, UR5, R5 ;  /* 0x0000000504057c24 */ /* 0x000fe2000f8e0205 */
[----:B------:R-:W-:-:S03]  /*f530*/  ULDC.64 UR4, c[0x0][0x330] ;  /* 0x0000cc0000047ab9 */ /* 0x000fc60000000a00 */
[----:B------:R-:W-:Y:S02]  /*f540*/  IMAD.IADD R3, R3, 0x1, R5 ;  /* 0x0000000103037824 */ /* 0x000fe400078e0205 */
[----:B------:R-:W-:Y:S01]  /*f550*/  IMAD.WIDE.U32 R2, R23, UR4, R2 ;  /* 0x0000000417027c25 */ /* 0x000fe2000f8e0002 */
[----:B------:R-:W-:-:S03]  /*f560*/  UMOV UR4, 0xffffffff ;  /* 0xffffffff00047882 */ /* 0x000fc60000000000 */
[----:B------:R-:W-:Y:S01]  /*f570*/  IMAD R8, R23, UR5, R3 ;  /* 0x0000000517087c24 */ /* 0x000fe2000f8e0203 */
[----:B------:R-:W-:-:S04]  /*f580*/  IADD3 R7, P0, R2, UR6, RZ ;  /* 0x0000000602077c10 */ /* 0x000fc8000ff1e0ff */
[----:B------:R-:W-:Y:S01]  /*f590*/  IADD3.X R8, R8, UR7, RZ, P0, !PT ;  /* 0x0000000708087c10 */ /* 0x000fe200087fe4ff */
[----:B--2---:R-:W-:Y:S01]  /*f5a0*/  IMAD R5, R24, 0x8000, R11 ;  /* 0x0000800018057824 */ /* 0x004fe200078e020b */
[----:B------:R-:W-:Y:S07]  /*f5b0*/  BRA.DIV UR4, `(.L_x_287) ;  /* 0x0000005204b87947 */ /* 0x000fee000b800000 */
[----:B------:R-:W2:Y:S01]  /*f5c0*/  LDC R12, c[0x0][0x2f4] ;  /* 0x0000bd00ff0c7b82 */ /* 0x000ea20000000800 */
[----:B------:R-:W3:Y:S01]  /*f5d0*/  SHFL.IDX PT, R2, R7, RZ, 0x181f ;  /* 0x00181fff07027589 */ /* 0x000ee200000e0000 */
[----:B------:R-:W-:Y:S01]  /*f5e0*/  LOP3.LUT R11, R27, 0x80, RZ, 0xfc, !PT ;  /* 0x000000801b0b7812 */ /* 0x000fe200078efcff */
[----:B------:R-:W-:Y:S01]  /*f5f0*/  IMAD.IADD R5, R17, 0x1, R5 ;  /* 0x0000000111057824 */ /* 0x000fe200078e0205 */
[C---:B------:R-:W-:Y:S01]  /*f600*/  ISETP.GE.AND P3, PT, R18.reuse, 0x11, PT ;  /* 0x000000111200780c */ /* 0x040fe20003f66270 */
[----:B------:R-:W4:Y:S01]  /*f610*/  SHFL.IDX PT, R3, R8, RZ, 0x181f ;  /* 0x00181fff08037589 */ /* 0x000f2200000e0000 */
[----:B------:R-:W-:Y:S02]  /*f620*/  LOP3.LUT R25, R25, 0xffffffdf, RZ, 0xc0, !PT ;  /* 0xffffffdf19197812 */ /* 0x000fe400078ec0ff */
[C---:B------:R-:W-:Y:S02]  /*f630*/  ISETP.GE.AND P6, PT, R18.reuse, 0x71, PT ;  /* 0x000000711200780c */ /* 0x040fe40003fc6270 */
[----:B------:R-:W-:-:S02]  /*f640*/  ISETP.GE.AND P5, PT, R18, 0x31, PT ;  /* 0x000000311200780c */ /* 0x000fc40003fa6270 */
[----:B------:R-:W-:-:S05]  /*f650*/  ISETP.GE.AND P4, PT, R18, 0x41, PT ;  /* 0x000000411200780c */ /* 0x000fca0003f86270 */
[----:B------:R-:W-:Y:S02]  /*f660*/  @P3 LOP3.LUT R25, R25, 0x20, RZ, 0xfc, !PT ;  /* 0x0000002019193812 */ /* 0x000fe400078efcff */
[C---:B------:R-:W-:Y:S02]  /*f670*/  ISETP.GE.AND P3, PT, R18.reuse, 0x51, PT ;  /* 0x000000511200780c */ /* 0x040fe40003f66270 */
[----:B------:R-:W-:Y:S02]  /*f680*/  LOP3.LUT R25, R25, 0xffffffef, RZ, 0xc0, !PT ;  /* 0xffffffef19197812 */ /* 0x000fe400078ec0ff */
[C---:B--2---:R-:W-:Y:S02]  /*f690*/  ISETP.GE.AND P1, PT, R27.reuse, R12, PT ;  /* 0x0000000c1b00720c */ /* 0x044fe40003f26270 */
[----:B---3--:R-:W-:Y:S02]  /*f6a0*/  IADD3 R2, P0, R27, R2, RZ ;  /* 0x000000021b027210 */ /* 0x008fe40007f1e0ff */
[----:B------:R-:W-:-:S03]  /*f6b0*/  ISETP.LT.OR P2, PT, R18, 0x1, P1 ;  /* 0x000000011200780c */ /* 0x000fc60000f41670 */
[----:B----4-:R-:W-:Y:S01]  /*f6c0*/  IMAD.X R3, RZ, RZ, R3, P0 ;  /* 0x000000ffff037224 */ /* 0x010fe200000e0603 */
[----:B------:R-:W-:-:S09]  /*f6d0*/  ISETP.GE.AND P0, PT, R11, R12, PT ;  /* 0x0000000c0b00720c */ /* 0x000fd20003f06270 */
[----:B------:R-:W-:Y:S01]  /*f6e0*/  @!PT LDS RZ, [RZ] ;  /* 0x00000000fffff984 */ /* 0x000fe20000000800 */
[----:B------:R-:W-:Y:S01]  /*f6f0*/  LDGSTS.E.BYPASS.LTC128B.128 [R5+0x10400], desc[UR52][R2.64], !P2 ;  /* 0x1040000002057fae */ /* 0x000fe2000d101d74 */
[----:B------:R-:W-:-:S13]  /*f700*/  ISETP.LT.OR P2, PT, R18, 0x1, P0 ;  /* 0x000000011200780c */ /* 0x000fda0000741670 */
[----:B------:R2:W-:Y:S04]  /*f710*/  LDGSTS.E.BYPASS.LTC128B.128 [R5+0x14400], desc[UR52][R2.64+0x80], !P2 ;  /* 0x1440008002057fae */ /* 0x0005e8000d101d74 */
[----:B--2---:R-:W2:Y:S04]  /*f720*/  SHFL.IDX PT, R2, R7, 0x1, 0x181f ;  /* 0x00381f0007027f89 */ /* 0x004ea800000e0000 */
[----:B------:R-:W3:Y:S01]  /*f730*/  SHFL.IDX PT, R3, R8, 0x1, 0x181f ;  /* 0x00381f0008037f89 */ /* 0x000ee200000e0000 */
[----:B--2---:R-:W-:-:S05]  /*f740*/  IADD3 R2, P2, R27, R2, RZ ;  /* 0x000000021b027210 */ /* 0x004fca0007f5e0ff */
[----:B---3--:R-:W-:Y:S01]  /*f750*/  IMAD.X R3, RZ, RZ, R3, P2 ;  /* 0x000000ffff037224 */ /* 0x008fe200010e0603 */
[----:B------:R-:W-:-:S13]  /*f760*/  ISETP.LT.OR P2, PT, R18, 0x11, P1 ;  /* 0x000000111200780c */ /* 0x000fda0000f41670 */
        /* <DEDUP_REMOVED lines=36> */
[----:B------:R-:W3:Y:S04]  /*f9b0*/  SHFL.IDX PT, R3, R8, 0x6, 0x181f ;  /* 0x00d81f0008037f89 */ /* 0x000ee800000e0000 */
[----:B------:R-:W4:Y:S01]  /*f9c0*/  SHFL.IDX PT, R8, R8, 0x7, 0x181f ;  /* 0x00f81f0008087f89 */ /* 0x000f2200000e0000 */
[----:B--2---:R-:W-:-:S05]  /*f9d0*/  IADD3 R2, P2, R27, R2, RZ ;  /* 0x000000021b027210 */ /* 0x004fca0007f5e0ff */
[----:B---3--:R-:W-:Y:S01]  /*f9e0*/  IMAD.X R3, RZ, RZ, R3, P2 ;  /* 0x000000ffff037224 */ /* 0x008fe200010e0603 */
[----:B------:R-:W-:-:S13]  /*f9f0*/  ISETP.LT.OR P2, PT, R18, 0x61, P1 ;  /* 0x000000611200780c */ /* 0x000fda0000f41670 */
[----:B------:R-:W-:Y:S01]  /*fa00*/  LDGSTS.E.BYPASS.LTC128B.128 [R5+0x13400], desc[UR52][R2.64], !P2 ;  /* 0x1340000002057fae */ /* 0x000fe2000d101d74 */
[----:B------:R-:W-:-:S13]  /*fa10*/  ISETP.LT.OR P2, PT, R18, 0x61, P0 ;  /* 0x000000611200780c */ /* 0x000fda0000741670 */
[----:B------:R2:W-:Y:S01]  /*fa20*/  LDGSTS.E.BYPASS.LTC128B.128 [R5+0x17400], desc[UR52][R2.64+0x80], !P2 ;  /* 0x1740008002057fae */ /* 0x0005e2000d101d74 */
[----:B------:R-:W-:-:S03]  /*fa30*/  ISETP.GE.AND P2, PT, R18, 0x21, PT ;  /* 0x000000211200780c */ /* 0x000fc60003f46270 */
[----:B--2---:R2:W3:Y:S10]  /*fa40*/  SHFL.IDX PT, R2, R7, 0x7, 0x181f ;  /* 0x00f81f0007027f89 */ /* 0x0044f400000e0000 */
[----:B------:R-:W-:-:S02]  /*fa50*/  @P2 LOP3.LUT R25, R25, 0x10, RZ, 0xfc, !PT ;  /* 0x0000001019192812 */ /* 0x000fc400078efcff */
[----:B------:R-:W-:Y:S02]  /*fa60*/  ISETP.GE.AND P2, PT, R18, 0x61, PT ;  /* 0x000000611200780c */ /* 0x000fe40003f46270 */
[----:B------:R-:W-:-:S04]  /*fa70*/  LOP3.LUT R25, R25, 0xffffffbf, RZ, 0xc0, !PT ;  /* 0xffffffbf19197812 */ /* 0x000fc800078ec0ff */
[----:B--2-4-:R-:W-:-:S07]  /*fa80*/  @P6 LOP3.LUT R25, R25, 0x40, RZ, 0xfc, !PT ;  /* 0x0000004019196812 */ /* 0x014fce00078efcff */
.L_x_380:
[C---:B------:R-:W-:Y:S02]  /*fa90*/  ISETP.LT.OR P1, PT, R18.reuse, 0x71, P1 ;  /* 0x000000711200780c */ /* 0x040fe40000f21670 */
[----:B------:R-:W-:Y:S02]  /*faa0*/  ISETP.LT.OR P0, PT, R18, 0x71, P0 ;  /* 0x000000711200780c */ /* 0x000fe40000701670 */
[----:B---3--:R-:W-:-:S05]  /*fab0*/  IADD3 R2, P6, R27, R2, RZ ;  /* 0x000000021b027210 */ /* 0x008fca0007fde0ff */
[----:B------:R-:W-:-:S05]  /*fac0*/  IMAD.X R3, RZ, RZ, R8, P6 ;  /* 0x000000ffff037224 */ /* 0x000fca00030e0608 */
[----:B------:R-:W-:Y:S01]  /*fad0*/  @!PT LDS RZ, [RZ] ;  /* 0x00000000fffff984 */ /* 0x000fe20000000800 */
[----:B------:R-:W-:Y:S01]  /*fae0*/  @!PT LDS RZ, [RZ] ;  /* 0x00000000fffff984 */ /* 0x000fe20000000800 */
[----:B------:R-:W-:Y:S01]  /*faf0*/  @!PT LDS RZ, [RZ] ;  /* 0x00000000fffff984 */ /* 0x000fe20000000800 */
[----:B------:R2:W-:Y:S04]  /*fb00*/  LDGSTS.E.BYPASS.LTC128B.128 [R5+0x13c00], desc[UR52][R2.64], !P1 ;  /* 0x13c0000002057fae */ /* 0x0005e8000c901d74 */
[----:B------:R2:W-:Y:S01]  /*fb10*/  LDGSTS.E.BYPASS.LTC128B.128 [R5+0x17c00], desc[UR52][R2.64+0x80], !P0 ;  /* 0x17c0008002057fae */ /* 0x0005e2000c101d74 */
[----:B------:R-:W-:Y:S01]  /*fb20*/  PLOP3.LUT P0, PT, PT, PT, PT, 0x80, 0x0 ;  /* 0x000000000000781c */ /* 0x000fe20003f0f070 */
[----:B------:R-:W-:-:S12]  /*fb30*/  NOP ;  /* 0x0000000000007918 */ /* 0x000fd80000000000 */
.L_x_288:
[----:B------:R-:W-:Y:S02]  /*fb40*/  PLOP3.LUT P1, PT, P1, P0, PT, 0xa2, 0x0 ;  /* 0x000000000000781c */ /* 0x000fe40000f21472 */
[----:B------:R-:W-:-:S08]  /*fb50*/  @P0 R2UR P1, UR4, R6 ;  /* 0x00000000060402ca */ /* 0x000fd00000020000 */
[----:B------:R-:W-:-:S05]  /*fb60*/  @P0 PLOP3.LUT P0, PT, P1, PT, PT, 0x80, 0x0 ;  /* 0x000000000000081c */ /* 0x000fca0000f0f070 */
[----:B------:R-:W-:Y:S01]  /*fb70*/  @!P1 SYNCS.ARRIVE.TRANS64.RED.A0T1 RZ, [UR4+0x38870], RZ ;  /* 0x038870ffffff99a7 */ /* 0x000fe20008200404 */
[----:B------:R-:W-:Y:S07]  /*fb80*/  @!P1 ARRIVES.LDGSTSBAR.64.TRANSCNT [UR4+0x38870] ;  /* 0x03887000ff0099b0 */ /* 0x000fee0008000a84 */
[----:B------:R-:W-:Y:S05]  /*fb90*/  @P0 BRA.U.ANY `(.L_x_288) ;  /* 0xfffffffd00e80947 */ /* 0x000fea000393ffff */
[----:B------:R-:W-:Y:S01]  /*fba0*/  NOP ;  /* 0x0000000000007918 */ /* 0x000fe20000000000 */
[----:B--2---:R-:W-:-:S05]  /*fbb0*/  IMAD.U32 R2, RZ, RZ, UR42 ;  /* 0x0000002aff027e24 */ /* 0x004fca000f8e00ff */
[----:B------:R-:W-:-:S13]  /*fbc0*/  ISETP.NE.AND P6, PT, R2, 0x3, PT ;  /* 0x000000030200780c */ /* 0x000fda0003fc5270 */
[----:B------:R-:W-:Y:S05]  /*fbd0*/  @!P6 BRA `(.L_x_289) ;  /* 0x000000000004e947 */ /* 0x000fea0003800000 */
[----:B------:R-:W-:Y:S01]  /*fbe0*/  BPT.TRAP 0x1 ;  /* 0x000000040000795c */ /* 0x000fe20000300000 */
.L_x_289:
[----:B------:R2:W-:Y:S01]  /*fbf0*/  SYNCS.ARRIVE.TRANS64.A1T0 RZ, [R6+URZ+0x38870], RZ ;  /* 0x038870ff06ff79a7 */ /* 0x0005e2000810003f */
[----:B------:R-:W-:Y:S05]  /*fc00*/  @!P6 BRA `(.L_x_290) ;  /* 0x000000000004e947 */ /* 0x000fea0003800000 */
[----:B------:R-:W-:Y:S01]  /*fc10*/  BPT.TRAP 0x1 ;  /* 0x000000040000795c */ /* 0x000fe20000300000 */
.L_x_290:
[----:B------:R-:W3:Y:S01]  /*fc20*/  SYNCS.PHASECHK.TRANS64.TRYWAIT P0, [R6+URZ+0x38840], R20 ;  /* 0x03884014060075a7 */ /* 0x000ee2000800017f */
[----:B------:R-:W-:Y:S04]  /*fc30*/  BSSY B0, `(.L_x_291) ;  /* 0x0000002000007945 */ /* 0x000fe80003800000 */
[----:B---3--:R-:W-:Y:S05]  /*fc40*/  @!P0 BRA `(.L_x_292) ;  /* 0x0000005400e48947 */ /* 0x008fea0003800000 */
.L_x_381:
[----:B------:R-:W-:Y:S05]  /*fc50*/  BSYNC B0 ;  /* 0x0000000000007941 */ /* 0x000fea0003800000 */
.L_x_291:
[----:B------:R-:W-:Y:S01]  /*fc60*/  ULDC.64 UR4, c[0x0][0x300] ;  /* 0x0000c00000047ab9 */ /* 0x000fe20000000a00 */
[----:B------:R-:W4:Y:S01]  /*fc70*/  LDC R8, c[0x0][0x2f4] ;  /* 0x0000bd00ff087b82 */ /* 0x000f220000000800 */
[----:B------:R-:W-:Y:S01]  /*fc80*/  IMAD R7, R9, UR4, RZ ;  /* 0x0000000409077c24 */ /* 0x000fe2000f8e02ff */
[----:B------:R-:W-:Y:S01]  /*fc90*/  ULDC.64 UR6, c[0x0][0x2e8] ;  /* 0x0000ba0000067ab9 */ /* 0x000fe20000000a00 */
[----:B------:R-:W-:Y:S01]  /*fca0*/  IMAD.WIDE.U32 R2, R0, UR4, RZ ;  /* 0x0000000400027c25 */ /* 0x000fe2000f8e00ff */
[----:B------:R-:W-:-:S03]  /*fcb0*/  LOP3.LUT R11, R27, 0x80, RZ, 0xfc, !PT ;  /* 0x000000801b0b7812 */ /* 0x000fc600078efcff */
[----:B------:R-:W-:Y:S01]  /*fcc0*/  IMAD R7, R0, UR5, R7 ;  /* 0x0000000500077c24 */ /* 0x000fe2000f8e0207 */
[----:B------:R-:W-:Y:S02]  /*fcd0*/  ULDC.64 UR4, c[0x0][0x310] ;  /* 0x0000c40000047ab9 */ /* 0x000fe40000000a00 */
[----:B------:R-:W-:Y:S02]  /*fce0*/  IMAD R10, R10, UR4, RZ ;  /* 0x000000040a0a7c24 */ /* 0x000fe4000f8e02ff */
[----:B------:R-:W-:Y:S02]  /*fcf0*/  IMAD.IADD R3, R3, 0x1, R7 ;  /* 0x0000000103037824 */ /* 0x000fe400078e0207 */
[C---:B------:R-:W-:Y:S02]  /*fd00*/  IMAD R10, R4.reuse, UR5, R10 ;  /* 0x00000005040a7c24 */ /* 0x040fe4000f8e020a */
[----:B------:R-:W-:Y:S01]  /*fd10*/  IMAD.WIDE.U32 R2, R4, UR4, R2 ;  /* 0x0000000404027c25 */ /* 0x000fe2000f8e0002 */
[----:B------:R-:W-:-:S03]  /*fd20*/  ULDC.64 UR4, c[0x0][0x308] ;  /* 0x0000c20000047ab9 */ /* 0x000fc60000000a00 */
[----:B------:R-:W-:Y:S02]  /*fd30*/  IMAD.IADD R3, R3, 0x1, R10 ;  /* 0x0000000103037824 */ /* 0x000fe400078e020a */
[----:B------:R-:W-:Y:S01]  /*fd40*/  IMAD.WIDE.U32 R2, R23, UR4, R2 ;  /* 0x0000000417027c25 */ /* 0x000fe2000f8e0002 */
[----:B------:R-:W-:Y:S01]  /*fd50*/  UMOV UR4, 0xffffffff ;  /* 0xffffffff00047882 */ /* 0x000fe20000000000 */
[----:B----4-:R-:W-:Y:S02]  /*fd60*/  ISETP.GE.AND P1, PT, R11, R8, PT ;  /* 0x000000080b00720c */ /* 0x010fe40003f26270 */
[----:B------:R-:W-:Y:S01]  /*fd70*/  IMAD R0, R23, UR5, R3 ;  /* 0x0000000517007c24 */ /* 0x000fe2000f8e0203 */
[----:B------:R-:W-:-:S04]  /*fd80*/  IADD3 R4, P0, R2, UR6, RZ ;  /* 0x0000000602047c10 */ /* 0x000fc8000ff1e0ff */
[----:B------:R-:W-:Y:S01]  /*fd90*/  IADD3.X R0, R0, UR7, RZ, P0, !PT ;  /* 0x0000000700007c10 */ /* 0x000fe200087fe4ff */
[----:B------:R-:W-:Y:S08]  /*fda0*/  BRA.DIV UR4, `(.L_x_293) ;  /* 0x0000005604a07947 */ /* 0x000ff0000b800000 */
[----:B------:R-:W4:Y:S01]  /*fdb0*/  SHFL.IDX PT, R3, R4, RZ, 0x181f ;  /* 0x00181fff04037589 */ /* 0x000f2200000e0000 */
[----:B------:R-:W-:Y:S02]  /*fdc0*/  LOP3.LUT R25, R25, 0xfffff7ff, RZ, 0xc0, !PT ;  /* 0xfffff7ff19197812 */ /* 0x000fe400078ec0ff */
[----:B------:R-:W-:Y:S01]  /*fdd0*/  ISETP.GE.AND P6, PT, R27, R8, PT ;  /* 0x000000081b00720c */ /* 0x000fe20003fc6270 */
[----:B------:R-:W5:Y:S01]  /*fde0*/  SHFL.IDX PT, R2, R0, RZ, 0x181f ;  /* 0x00181fff00027589 */ /* 0x000f6200000e0000 */
[----:B------:R-:W-:-:S04]  /*fdf0*/  @P4 LOP3.LUT R25, R25, 0x800, RZ, 0xfc, !PT ;  /* 0x0000080019194812 */ /* 0x000fc800078efcff */
[C---:B------:R-:W-:Y:S02]  /*fe00*/  LOP3.LUT P4, RZ, R25.reuse, 0x80, RZ, 0xc0, !PT ;  /* 0x0000008019ff7812 */ /* 0x040fe4000788c0ff */
[----:B------:R-:W-:-:S04]  /*fe10*/  LOP3.LUT R25, R25, 0xfffffbff, RZ, 0xc0, !PT ;  /* 0xfffffbff19197812 */ /* 0x000fc800078ec0ff */
[----:B------:R-:W-:-:S04]  /*fe20*/  @P3 LOP3.LUT R25, R25, 0x400, RZ, 0xfc, !PT ;  /* 0x0000040019193812 */ /* 0x000fc800078efcff */
[C---:B------:R-:W-:Y:S02]  /*fe30*/  LOP3.LUT P3, RZ, R25.reuse, 0x20, RZ, 0xc0, !PT ;  /* 0x0000002019ff7812 */ /* 0x040fe4000786c0ff */
[----:B------:R-:W-:Y:S02]  /*fe40*/  LOP3.LUT R25, R25, 0xfffffdff, RZ, 0xc0, !PT ;  /* 0xfffffdff19197812 */ /* 0x000fe400078ec0ff */
[----:B----4-:R-:W-:Y:S02]  /*fe50*/  @P4 IADD3 R3, P0, R27, R3, RZ ;  /* 0x000000031b034210 */ /* 0x010fe40007f1e0ff */
[----:B------:R-:W-:-:S03]  /*fe60*/  @P2 LOP3.LUT R25, R25, 0x200, RZ, 0xfc, !PT ;  /* 0x0000020019192812 */ /* 0x000fc600078efcff */
[----:B-----5:R-:W-:Y:S01]  /*fe70*/  @P4 IMAD.X R2, RZ, RZ, R2, P0 ;  /* 0x000000ffff024224 */ /* 0x020fe200000e0602 */
[----:B------:R-:W-:-:S04]  /*fe80*/  LOP3.LUT P2, RZ, R25, 0x10, RZ, 0xc0, !PT ;  /* 0x0000001019ff7812 */ /* 0x000fc8000784c0ff */
[----:B------:R-:W-:-:S04]  /*fe90*/  @P4 LOP3.LUT R3, R3, R2, RZ, 0x3c, !PT ;  /* 0x0000000203034212 */ /* 0x000fc800078e3cff */
[----:B------:R-:W-:-:S04]  /*fea0*/  @P4 LOP3.LUT R2, R3, R2, RZ, 0x3c, !PT ;  /* 0x0000000203024212 */ /* 0x000fc800078e3cff */
[----:B------:R-:W-:-:S05]  /*feb0*/  @P4 LOP3.LUT R3, R3, R2, RZ, 0x3c, !PT ;  /* 0x0000000203034212 */ /* 0x000fca00078e3cff */
[----:B------:R-:W-:Y:S01]  /*fec0*/  @!PT LDS RZ, [RZ] ;  /* 0x00000000fffff984 */ /* 0x000fe20000000800 */
[----:B------:R-:W-:Y:S04]  /*fed0*/  @P4 LDGSTS.E.BYPASS.LTC128B.128 [R5+0x28400], desc[UR52][R2.64], !P6 ;  /* 0x2840000002054fae */ /* 0x000fe8000f101d74 */
[----:B------:R4:W-:Y:S01]  /*fee0*/  @P4 LDGSTS.E.BYPASS.LTC128B.128 [R5+0x2c400], desc[UR52][R2.64+0x80], !P1 ;  /* 0x2c40008002054fae */ /* 0x0009e2000c901d74 */
[----:B------:R-:W-:-:S03]  /*fef0*/  LOP3.LUT P4, RZ, R25, 0x800, RZ, 0xc0, !PT ;  /* 0x0000080019ff7812 */ /* 0x000fc6000788c0ff */
[----:B----4-:R-:W4:Y:S04]  /*ff00*/  SHFL.IDX PT, R3, R4, 0x1, 0x181f ;  /* 0x00381f0004037f89 */ /* 0x010f2800000e0000 */
[----:B------:R-:W5:Y:S01]  /*ff10*/  SHFL.IDX PT, R2, R0, 0x1, 0x181f ;  /* 0x00381f0000027f89 */ /* 0x000f6200000e0000 */
[----:B----4-:R-:W-:-:S05]  /*ff20*/  @P3 IADD3 R3, P0, R27, R3, RZ ;  /* 0x000000031b033210 */ /* 0x010fca0007f1e0ff */
[----:B-----5:R-:W-:-:S05]  /*ff30*/  @P3 IMAD.X R2, RZ, RZ, R2, P0 ;  /* 0x000000ffff023224 */ /* 0x020fca00000e0602 */
[----:B------:R-:W-:-:S04]  /*ff40*/  @P3 LOP3.LUT R3, R3, R2, RZ, 0x3c, !PT ;  /* 0x0000000203033212 */ /* 0x000fc800078e3cff */
[----:B------:R-:W-:-:S04]  /*ff50*/  @P3 LOP3.LUT R2, R3, R2, RZ, 0x3c, !PT ;  /* 0x0000000203023212 */ /* 0x000fc800078e3cff */
[----:B------:R-:W-:-:S05]  /*ff60*/  @P3 LOP3.LUT R3, R3, R2, RZ, 0x3c, !PT ;  /* 0x0000000203033212 */ /* 0x000fca00078e3cff */
        /* <DEDUP_REMOVED lines=21> */
[----:B------:R4:W-:Y:S04]  /*100c0*/  @P5 LDGSTS.E.BYPASS.LTC128B.128 [R5+0x2dc00], desc[UR52][R2.64+0x80], !P1 ;  /* 0x2dc0008002055fae */ /* 0x0009e8000c901d74 */
        /* <DEDUP_REMOVED lines=19> */
[----:B------:R-:W5:Y:S04]  /*10200*/  SHFL.IDX PT, R2, R0, 0x6, 0x181f ;  /* 0x00d81f0000027f89 */ /* 0x000f6800000e0000 */
[----:B------:R-:W0:Y:S04]  /*10210*/  SHFL.IDX PT, R4, R4, 0x7, 0x181f ;  /* 0x00f81f0004047f89 */ /* 0x000e2800000e0000 */
[----:B------:R-:W0:Y:S01]  /*10220*/  SHFL.IDX PT, R0, R0, 0x7, 0x181f ;  /* 0x00f81f0000007f89 */ /* 0x000e2200000e0000 */
[----:B----4-:R-:W-:-:S05]  /*10230*/  @P2 IADD3 R3, P0, R27, R3, RZ ;  /* 0x000000031b032210 */ /* 0x010fca0007f1e0ff */
[----:B-----5:R-:W-:-:S05]  /*10240*/  @P2 IMAD.X R2, RZ, RZ, R2, P0 ;  /* 0x000000ffff022224 */ /* 0x020fca00000e0602 */
[----:B------:R-:W-:-:S04]  /*10250*/  @P2 LOP3.LUT R3, R3, R2, RZ, 0x3c, !PT ;  /* 0x0000000203032212 */ /* 0x000fc800078e3cff */
[----:B------:R-:W-:-:S04]  /*10260*/  @P2 LOP3.LUT R2, R3, R2, RZ, 0x3c, !PT ;  /* 0x0000000203022212 */ /* 0x000fc800078e3cff */
[----:B------:R-:W-:-:S05]  /*10270*/  @P2 LOP3.LUT R3, R3, R2, RZ, 0x3c, !PT ;  /* 0x0000000203032212 */ /* 0x000fca00078e3cff */
[----:B------:R4:W-:Y:S04]  /*10280*/  @P2 LDGSTS.E.BYPASS.LTC128B.128 [R5+0x2b400], desc[UR52][R2.64], !P6 ;  /* 0x2b40000002052fae */ /* 0x0009e8000f101d74 */
[----:B0-----:R4:W-:Y:S02]  /*10290*/  @P2 LDGSTS.E.BYPASS.LTC128B.128 [R5+0x2f400], desc[UR52][R2.64+0x80], !P1 ;  /* 0x2f40008002052fae */ /* 0x0019e4000c901d74 */
.L_x_399:
[----:B------:R-:W-:Y:S02]  /*102a0*/  LOP3.LUT P2, RZ, R25, 0x40, RZ, 0xc0, !PT ;  /* 0x0000004019ff7812 */ /* 0x000fe4000784c0ff */
[----:B------:R-:W-:-:S11]  /*102b0*/  ISETP.GE.AND P3, PT, R27, R8, PT ;  /* 0x000000081b00720c */ /* 0x000fd60003f66270 */
[----:B0---4-:R-:W-:-:S05]  /*102c0*/  @P2 IADD3 R2, P0, R27, R4, RZ ;  /* 0x000000041b022210 */ /* 0x011fca0007f1e0ff */
[----:B------:R-:W-:Y:S01]  /*102d0*/  @P2 IMAD.X R0, RZ, RZ, R0, P0 ;  /* 0x000000ffff002224 */ /* 0x000fe200000e0600 */
[----:B------:R-:W-:-:S03]  /*102e0*/  PLOP3.LUT P0, PT, PT, PT, PT, 0x80, 0x0 ;  /* 0x000000000000781c */ /* 0x000fc60003f0f070 */
[----:B------:R-:W-:-:S05]  /*102f0*/  @P2 IMAD.MOV.U32 R3, RZ, RZ, R0 ;  /* 0x000000ffff032224 */ /* 0x000fca00078e0000 */
[----:B------:R-:W-:Y:S01]  /*10300*/  @!PT LDS RZ, [RZ] ;  /* 0x00000000fffff984 */ /* 0x000fe20000000800 */
[----:B------:R-:W-:Y:S01]  /*10310*/  @!PT LDS RZ, [RZ] ;  /* 0x00000000fffff984 */ /* 0x000fe20000000800 */
[----:B------:R-:W-:Y:S01]  /*10320*/  @!PT LDS RZ, [RZ] ;  /* 0x00000000fffff984 */ /* 0x000fe20000000800 */
[----:B------:R0:W-:Y:S04]  /*10330*/  @P2 LDGSTS.E.BYPASS.LTC128B.128 [R5+0x2bc00], desc[UR52][R2.64], !P3 ;  /* 0x2bc0000002052fae */ /* 0x0001e8000d901d74 */
[----:B------:R0:W-:Y:S01]  /*10340*/  @P2 LDGSTS.E.BYPASS.LTC128B.128 [R5+0x2fc00], desc[UR52][R2.64+0x80], !P1 ;  /* 0x2fc0008002052fae */ /* 0x0001e2000c901d74 */
[----:B------:R-:W-:Y:S01]  /*10350*/  NOP ;  /* 0x0000000000007918 */ /* 0x000fe20000000000 */
.L_x_294:
[----:B------:R-:W-:Y:S02]  /*10360*/  PLOP3.LUT P1, PT, P1, P0, PT, 0xa2, 0x0 ;  /* 0x000000000000781c */ /* 0x000fe40000f21472 */
[----:B------:R-:W-:-:S08]  /*10370*/  @P0 R2UR P1, UR4, R6 ;  /* 0x00000000060402ca */ /* 0x000fd00000020000 */
[----:B------:R-:W-:-:S05]  /*10380*/  @P0 PLOP3.LUT P0, PT, P1, PT, PT, 0x80, 0x0 ;  /* 0x000000000000081c */ /* 0x000fca0000f0f070 */
[----:B------:R-:W-:Y:S01]  /*10390*/  @!P1 SYNCS.ARRIVE.TRANS64.RED.A0T1 RZ, [UR4+0x38830], RZ ;  /* 0x038830ffffff99a7 */ /* 0x000fe20008200404 */
[----:B------:R-:W-:Y:S07]  /*103a0*/  @!P1 ARRIVES.LDGSTSBAR.64.TRANSCNT [UR4+0x38830] ;  /* 0x03883000ff0099b0 */ /* 0x000fee0008000a84 */
[----:B------:R-:W-:Y:S05]  /*103b0*/  @P0 BRA.U.ANY `(.L_x_294) ;  /* 0xfffffffd00e80947 */ /* 0x000fea000393ffff */
[----:B------:R-:W-:Y:S01]  /*103c0*/  NOP ;  /* 0x0000000000007918 */ /* 0x000fe20000000000 */
[----:B------:R-:W-:-:S05]  /*103d0*/  IMAD.U32 R0, RZ, RZ, UR42 ;  /* 0x0000002aff007e24 */ /* 0x000fca000f8e00ff */
[----:B------:R-:W-:-:S13]  /*103e0*/  ISETP.NE.AND P2, PT, R0, 0x3, PT ;  /* 0x000000030000780c */ /* 0x000fda0003f45270 */
[----:B------:R-:W-:Y:S05]  /*103f0*/  @!P2 BRA `(.L_x_295) ;  /* 0x000000000004a947 */ /* 0x000fea0003800000 */
[----:B------:R-:W-:Y:S01]  /*10400*/  BPT.TRAP 0x1 ;  /* 0x000000040000795c */ /* 0x000fe20000300000 */
.L_x_295:
[----:B------:R4:W-:Y:S02]  /*10410*/  SYNCS.ARRIVE.TRANS64.A1T0 RZ, [R6+URZ+0x38830], RZ ;  /* 0x038830ff06ff79a7 */ /* 0x0009e4000810003f */
[----:B------:R-:W-:Y:S05]  /*10420*/  WARPSYNC.ALL ;  /* 0x0000000000007948 */ /* 0x000fea0003800000 */
[----:B------:R-:W-:Y:S01]  /*10430*/  VIADD R0, R17, 0x20400 ;  /* 0x0002040011007836 */ /* 0x000fe20000000000 */
[----:B------:R-:W-:Y:S01]  /*10440*/  USHF.R.S32.HI UR4, URZ, 0x1f, UR38 ;  /* 0x0000001f3f047899 */ /* 0x000fe20008011426 */
[----:B------:R-:W-:Y:S01]  /*10450*/  BAR.SYNC.DEFER_BLOCKING 0x8, 0x180 ;  /* 0x0206000000007b1d */ /* 0x000fe20000010000 */
[----:B------:R-:W-:Y:S02]  /*10460*/  UISETP.NE.AND UP0, UPT, UR45, URZ, UPT ;  /* 0x0000003f2d00728c */ /* 0x000fe4000bf05270 */
[----:B------:R-:W-:-:S02]  /*10470*/  LOP3.LUT P0, RZ, R0, 0x3ff, RZ, 0xc0, !PT ;  /* 0x000003ff00ff7812 */ /* 0x000fc4000780c0ff */
[----:B------:R-:W-:Y:S01]  /*10480*/  USEL UR41, UR41, URZ, !UP0 ;  /* 0x0000003f29297287 */ /* 0x000fe2000c000000 */
[----:B------:R-:W-:Y:S01]  /*10490*/  BSSY B6, `(.L_x_296) ;  /* 0x0000018000067945 */ /* 0x000fe20003800000 */
[----:B------:R-:W-:Y:S01]  /*104a0*/  ULDC.64 UR6, c[0x0][0x298] ;  /* 0x0000a60000067ab9 */ /* 0x000fe20000000a00 */
[----:B------:R-:W-:Y:S02]  /*104b0*/  USEL UR40, UR40, URZ, !UP0 ;  /* 0x0000003f28287287 */ /* 0x000fe4000c000000 */
[----:B------:R-:W-:Y:S02]  /*104c0*/  UIMAD UR4, UR4, UR6, URZ ;  /* 0x00000006040472a4 */ /* 0x000fe4000f8e023f */
[----:B------:R-:W-:Y:S02]  /*104d0*/  UIMAD.WIDE.U32 UR36, UR38, UR6, URZ ;  /* 0x00000006262472a5 */ /* 0x000fe4000f8e003f */
[----:B------:R-:W-:-:S04]  /*104e0*/  UIMAD UR4, UR38, UR7, UR4 ;  /* 0x00000007260472a4 */ /* 0x000fc8000f8e0204 */
[----:B------:R-:W-:Y:S01]  /*104f0*/  UIADD3 UR45, UR37, UR4, URZ ;  /* 0x00000004252d7290 */ /* 0x000fe2000fffe03f */
[----:B------:R-:W-:Y:S11]  /*10500*/  @!P0 BRA `(.L_x_297) ;  /* 0x0000000000408947 */ /* 0x000ff60003800000 */
[----:B0-----:R-:W-:Y:S01]  /*10510*/  MOV R2, 0x0 ;  /* 0x0000000000027802 */ /* 0x001fe20000000f00 */
[----:B------:R-:W-:Y:S01]  /*10520*/  ULDC.64 UR6, c[0x4][0x1b0] ;  /* 0x01006c0000067ab9 */ /* 0x000fe20000000a00 */
[----:B------:R-:W-:Y:S01]  /*10530*/  ULDC.64 UR8, c[0x4][0x1b8] ;  /* 0x01006e0000087ab9 */ /* 0x000fe20000000a00 */
[----:B------:R-:W-:Y:S01]  /*10540*/  ULDC.64 UR4, c[0x4][0x120] ;  /* 0x0100480000047ab9 */ /* 0x000fe20000000a00 */
[----:B------:R-:W-:Y:S02]  /*10550*/  IMAD.U32 R4, RZ, RZ, UR6 ;  /* 0x00000006ff047e24 */ /* 0x000fe4000f8e00ff */
[----:B------:R-:W0:Y:S01]  /*10560*/  LDC.64 R2, c[0x4][R2] ;  /* 0x0100000002027b82 */ /* 0x000e220000000a00 */
[----:B------:R-:W-:Y:S02]  /*10570*/  IMAD.U32 R5, RZ, RZ, UR7 ;  /* 0x00000007ff057e24 */ /* 0x000fe4000f8e00ff */
[----:B-1234-:R-:W-:Y:S02]  /*10580*/  IMAD.U32 R6, RZ, RZ, UR8 ;  /* 0x00000008ff067e24 */ /* 0x01efe4000f8e00ff */
[----:B------:R-:W-:-:S02]  /*10590*/  IMAD.U32 R7, RZ, RZ, UR9 ;  /* 0x00000009ff077e24 */ /* 0x000fc4000f8e00ff */
[----:B------:R-:W-:Y:S02]  /*105a0*/  IMAD.U32 R10, RZ, RZ, UR4 ;  /* 0x00000004ff0a7e24 */ /* 0x000fe4000f8e00ff */
[----:B------:R-:W-:Y:S02]  /*105b0*/  IMAD.U32 R11, RZ, RZ, UR5 ;  /* 0x00000005ff0b7e24 */ /* 0x000fe4000f8e00ff */
[----:B------:R-:W-:Y:S02]  /*105c0*/  IMAD.MOV.U32 R8, RZ, RZ, 0x70 ;  /* 0x00000070ff087424 */ /* 0x000fe400078e00ff */
[----:B------:R-:W-:Y:S02]  /*105d0*/  IMAD.MOV.U32 R12, RZ, RZ, 0x1 ;  /* 0x00000001ff0c7424 */ /* 0x000fe400078e00ff */
[----:B------:R-:W-:-:S07]  /*105e0*/  IMAD.MOV.U32 R13, RZ, RZ, RZ ;  /* 0x000000ffff0d7224 */ /* 0x000fce00078e00ff */
[----:B------:R-:W-:-:S07]  /*105f0*/  LEPC R20, `(.L_x_297) ;  /* 0x000000001014794e */ /* 0x000fce0000000000 */
[----:B0-----:R-:W-:Y:S05]  /*10600*/  CALL.ABS.NOINC R2 ;  /* 0x0000000002007343 */ /* 0x001fea0003c00000 */
.L_x_297:
[----:B------:R-:W-:Y:S05]  /*10610*/  BSYNC B6 ;  /* 0x0000000000067941 */ /* 0x000fea0003800000 */
.L_x_296:
[----:B------:R0:W5:Y:S01]  /*10620*/  LDL R8, [R1+0x10] ;  /* 0x0000100001087983 */ /* 0x0001620000100800 */
[----:B-1234-:R-:W1:Y:S01]  /*10630*/  LDC R6, c[0x0][0x448] ;  /* 0x00011200ff067b82 */ /* 0x01ee620000000800 */
[----:B------:R-:W-:Y:S01]  /*10640*/  R2UR UR8, R23 ;  /* 0x00000000170872ca */ /* 0x000fe200000e0000 */
[----:B------:R-:W-:Y:S01]  /*10650*/  IMAD.SHL.U32 R4, R33, 0x80, RZ ;  /* 0x0000008021047824 */ /* 0x000fe200078e00ff */
[----:B0-----:R-:W0:Y:S01]  /*10660*/  S2R R2, SR_TID.X ;  /* 0x0000000000027919 */ /* 0x001e220000002100 */
[----:B------:R-:W2:Y:S01]  /*10670*/  S2R R18, SR_TID.X ;  /* 0x0000000000127919 */ /* 0x000ea20000002100 */
[----:B------:R-:W-:Y:S01]  /*10680*/  R2UR UR10, R23 ;  /* 0x00000000170a72ca */ /* 0x000fe200000e0000 */
[----:B------:R-:W-:Y:S01]  /*10690*/  ULDC.64 UR6, c[0x0][0x2d8] ;  /* 0x0000b60000067ab9 */ /* 0x000fe20000000a00 */
[----:B-1----:R-:W-:Y:S02]  /*106a0*/  ISETP.NE.AND P0, PT, R6, 0x1, PT ;  /* 0x000000010600780c */ /* 0x002fe40003f05270 */
[----:B0-----:R-:W-:-:S11]  /*106b0*/  LOP3.LUT R2, R2, 0x7f, RZ, 0xc0, !PT ;  /* 0x0000007f02027812 */ /* 0x001fd600078ec0ff */
[----:B------:R-:W0:Y:S01]  /*106c0*/  @P0 LDC R0, c[0x0][0x450] ;  /* 0x00011400ff000b82 */ /* 0x000e220000000800 */
[----:B------:R-:W-:Y:S01]  /*106d0*/  SHF.R.U32.HI R20, RZ, 0x3, R2 ;  /* 0x00000003ff147819 */ /* 0x000fe20000011602 */
[----:B--2---:R-:W-:-:S06]  /*106e0*/  IMAD.SHL.U32 R18, R18, 0x10, RZ ;  /* 0x0000001012127824 */ /* 0x004fcc00078e00ff */
[----:B------:R-:W1:Y:S01]  /*106f0*/  @P0 LDC R2, c[0x0][0x44c] ;  /* 0x00011300ff020b82 */ /* 0x000e620000000800 */
[----:B------:R-:W-:-:S04]  /*10700*/  LOP3.LUT R18, R20, 0x70, R18, 0xf8, !PT ;  /* 0x0000007014127812 */ /* 0x000fc800078ef812 */
[----:B------:R-:W-:Y:S01]  /*10710*/  LOP3.LUT R3, R18, R4, RZ, 0xfc, !PT ;  /* 0x0000000412037212 */ /* 0x000fe200078efcff */
[----:B------:R-:W-:Y:S01]  /*10720*/  UMOV UR4, UR36 ;  /* 0x0000002400047c82 */ /* 0x000fe20008000000 */
[----:B------:R-:W-:Y:S02]  /*10730*/  UMOV UR5, UR45 ;  /* 0x0000002d00057c82 */ /* 0x000fe40008000000 */
[----:B------:R-:W-:-:S03]  /*10740*/  UIMAD.WIDE.U32 UR4, UR8, UR6, UR4 ;  /* 0x00000006080472a5 */ /* 0x000fc6000f8e0004 */
[----:B------:R-:W-:Y:S01]  /*10750*/  ULDC.64 UR8, c[0x0][0x2e0] ;  /* 0x0000b80000087ab9 */ /* 0x000fe20000000a00 */
[----:B------:R-:W-:Y:S02]  /*10760*/  UIMAD UR5, UR10, UR7, UR5 ;  /* 0x000000070a0572a4 */ /* 0x000fe4000f8e0205 */
[----:B------:R-:W-:Y:S01]  /*10770*/  UIMAD UR6, UR40, UR8, URZ ;  /* 0x00000008280672a4 */ /* 0x000fe2000f8e023f */
[----:B-1----:R-:W-:-:S04]  /*10780*/  @P0 IMAD.HI.U32 R5, R3, R2, RZ ;  /* 0x0000000203050227 */ /* 0x002fc800078e00ff */
[----:B------:R-:W-:Y:S01]  /*10790*/  IMAD.MOV.U32 R2, RZ, RZ, R3 ;  /* 0x000000ffff027224 */ /* 0x000fe200078e0003 */
[----:B0-----:R-:W-:Y:S01]  /*107a0*/  @P0 SHF.R.U32.HI R2, RZ, R0, R5 ;  /* 0x00000000ff020219 */ /* 0x001fe20000011605 */
[----:B------:R-:W-:Y:S02]  /*107b0*/  UIMAD UR6, UR41, UR9, UR6 ;  /* 0x00000009290672a4 */ /* 0x000fe4000f8e0206 */
[----:B------:R-:W-:Y:S01]  /*107c0*/  UIMAD.WIDE.U32 UR4, UR41, UR8, UR4 ;  /* 0x00000008290472a5 */ /* 0x000fe2000f8e0004 */
[--C-:B------:R-:W-:Y:S01]  /*107d0*/  SHF.R.S32.HI R5, RZ, 0x1f, R2.reuse ;  /* 0x0000001fff057819 */ /* 0x100fe20000011402 */
[----:B------:R-:W-:Y:S01]  /*107e0*/  IMAD.MOV R0, RZ, RZ, -R2 ;  /* 0x000000ffff007224 */ /* 0x000fe200078e0a02 */
[----:B------:R-:W0:Y:S01]  /*107f0*/  S2R R7, SR_TID.X ;  /* 0x0000000000077919 */ /* 0x000e220000002100 */
[----:B------:R-:W-:Y:S01]  /*10800*/  ULDC.64 UR8, c[0x0][0x2d0] ;  /* 0x0000b40000087ab9 */ /* 0x000fe20000000a00 */
[----:B------:R-:W-:Y:S01]  /*10810*/  UIADD3 UR5, UR5, UR6, URZ ;  /* 0x0000000605057290 */ /* 0x000fe2000fffe03f */
[----:B------:R-:W-:-:S02]  /*10820*/  IMAD R0, R6, R0, R3 ;  /* 0x0000000006007224 */ /* 0x000fc400078e0203 */
[----:B------:R-:W-:Y:S02]  /*10830*/  IMAD R5, R5, UR8, RZ ;  /* 0x0000000805057c24 */ /* 0x000fe4000f8e02ff */
[----:B------:R-:W-:Y:S02]  /*10840*/  IMAD.U32 R3, RZ, RZ, UR8 ;  /* 0x00000008ff037e24 */ /* 0x000fe4000f8e00ff */
[C---:B------:R-:W-:Y:S02]  /*10850*/  IMAD R5, R2.reuse, UR9, R5 ;  /* 0x0000000902057c24 */ /* 0x040fe4000f8e0205 */
[----:B------:R-:W-:Y:S01]  /*10860*/  IMAD.WIDE.U32 R2, R2, R3, UR4 ;  /* 0x0000000402027e25 */ /* 0x000fe2000f8e0003 */
[----:B------:R-:W-:-:S03]  /*10870*/  ULDC.64 UR4, c[0x0][0x2c8] ;  /* 0x0000b20000047ab9 */ /* 0x000fc60000000a00 */
[----:B------:R-:W-:Y:S01]  /*10880*/  IMAD.IADD R3, R3, 0x1, R5 ;  /* 0x0000000103037824 */ /* 0x000fe200078e0205 */
[----:B------:R-:W-:Y:S01]  /*10890*/  SHF.R.S32.HI R5, RZ, 0x1f, R0 ;  /* 0x0000001fff057819 */ /* 0x000fe20000011400 */
[----:B------:R-:W-:-:S04]  /*108a0*/  IMAD.WIDE.U32 R2, R0, UR4, R2 ;  /* 0x0000000400027c25 */ /* 0x000fc8000f8e0002 */
[----:B------:R-:W-:-:S04]  /*108b0*/  IMAD R5, R5, UR4, RZ ;  /* 0x0000000405057c24 */ /* 0x000fc8000f8e02ff */
[----:B------:R-:W-:Y:S01]  /*108c0*/  IMAD R5, R0, UR5, R5 ;  /* 0x0000000500057c24 */ /* 0x000fe2000f8e0205 */
[----:B------:R-:W-:Y:S01]  /*108d0*/  ULDC.64 UR4, c[0x0][0x280] ;  /* 0x0000a00000047ab9 */ /* 0x000fe20000000a00 */
[----:B------:R-:W-:Y:S02]  /*108e0*/  LOP3.LUT R9, R27, 0x80, RZ, 0xfc, !PT ;  /* 0x000000801b097812 */ /* 0x000fe400078efcff */
[----:B------:R-:W-:Y:S01]  /*108f0*/  IADD3 R0, P0, R2, UR4, RZ ;  /* 0x0000000402007c10 */ /* 0x000fe2000ff1e0ff */
[----:B------:R-:W-:Y:S02]  /*10900*/  ULDC UR4, c[0x0][0x2b8] ;  /* 0x0000ae0000047ab9 */ /* 0x000fe40000000800 */
[----:B------:R-:W-:Y:S02]  /*10910*/  ISETP.GE.AND P1, PT, R9, UR4, PT ;  /* 0x0000000409007c0c */ /* 0x000fe4000bf26270 */
[----:B------:R-:W-:Y:S02]  /*10920*/  IADD3.X R5, R3, UR5, R5, P0, !PT ;  /* 0x0000000503057c10 */ /* 0x000fe400087fe405 */
[----:B------:R-:W-:Y:S01]  /*10930*/  ISETP.GE.AND P0, PT, R27, UR4, PT ;  /* 0x000000041b007c0c */ /* 0x000fe2000bf06270 */
[----:B------:R-:W-:Y:S01]  /*10940*/  UMOV UR4, 0xffffffff ;  /* 0xffffffff00047882 */ /* 0x000fe20000000000 */
[----:B0-----:R-:W-:-:S04]  /*10950*/  LOP3.LUT R18, R7, 0x7f, RZ, 0xc0, !PT ;  /* 0x0000007f07127812 */ /* 0x001fc800078ec0ff */
[----:B------:R-:W-:Y:S01]  /*10960*/  SHF.R.U32.HI R9, RZ, 0x3, R18 ;  /* 0x00000003ff097819 */ /* 0x000fe20000011612 */
[----:B------:R-:W-:Y:S06]  /*10970*/  BRA.DIV UR4, `(.L_x_298) ;  /* 0x0000005604707947 */ /* 0x000fec000b800000 */
[----:B------:R-:W0:Y:S01]  /*10980*/  SHFL.IDX PT, R3, R0, RZ, 0x181f ;  /* 0x00181fff00037589 */ /* 0x000e2200000e0000 */
[----:B------:R-:W-:Y:S02]  /*10990*/  IMAD R6, R19, R6, RZ ;  /* 0x0000000613067224 */ /* 0x000fe400078e02ff */
[----:B------:R-:W-:Y:S01]  /*109a0*/  IMAD.IADD R4, R9, 0x1, R4 ;  /* 0x0000000109047824 */ /* 0x000fe200078e0204 */
[----:B------:R-:W1:Y:S04]  /*109b0*/  SHFL.IDX PT, R2, R5, RZ, 0x181f ;  /* 0x00181fff05027589 */ /* 0x000e6800000e0000 */
[----:B------:R-:W-:Y:S01]  /*109c0*/  ISETP.GE.AND P2, PT, R4, R6, PT ;  /* 0x000000060400720c */ /* 0x000fe20003f46270 */
[----:B------:R-:W-:-:S12]  /*109d0*/  SHFL.IDX PT, R14, R0, 0x7, 0x181f ;  /* 0x00f81f00000e7f89 */ /* 0x000fd800000e0000 */
[----:B0-----:R-:W-:-:S05]  /*109e0*/  @!P2 IADD3 R3, P3, R27, R3, RZ ;  /* 0x000000031b03a210 */ /* 0x001fca0007f7e0ff */
[----:B-1----:R-:W-:-:S05]  /*109f0*/  @!P2 IMAD.X R2, RZ, RZ, R2, P3 ;  /* 0x000000ffff02a224 */ /* 0x002fca00018e0602 */
[----:B------:R-:W-:-:S04]  /*10a00*/  @!P2 LOP3.LUT R3, R3, R2, RZ, 0x3c, !PT ;  /* 0x000000020303a212 */ /* 0x000fc800078e3cff */
[----:B------:R-:W-:-:S04]  /*10a10*/  @!P2 LOP3.LUT R2, R3, R2, RZ, 0x3c, !PT ;  /* 0x000000020302a212 */ /* 0x000fc800078e3cff */
[----:B------:R-:W-:-:S05]  /*10a20*/  @!P2 LOP3.LUT R3, R3, R2, RZ, 0x3c, !PT ;  /* 0x000000020303a212 */ /* 0x000fca00078e3cff */
[----:B-----5:R-:W-:Y:S04]  /*10a30*/  @!P2 LDGSTS.E.BYPASS.LTC128B.128 [R8+0x20400], desc[UR52][R2.64], !P0 ;  /* 0x204000000208afae */ /* 0x020fe8000c101d74 */
[----:B------:R0:W-:Y:S02]  /*10a40*/  @!P2 LDGSTS.E.BYPASS.LTC128B.128 [R8+0x24400], desc[UR52][R2.64+0x80], !P1 ;  /* 0x244000800208afae */ /* 0x0001e4000c901d74 */
[----:B0-----:R-:W-:Y:S02]  /*10a50*/  VIADD R2, R4, 0x10 ;  /* 0x0000001004027836 */ /* 0x001fe40000000000 */
[----:B------:R-:W0:Y:S03]  /*10a60*/  SHFL.IDX PT, R3, R0, 0x1, 0x181f ;  /* 0x00381f0000037f89 */ /* 0x000e2600000e0000 */
[----:B------:R-:W-:-:S02]  /*10a70*/  ISETP.GE.AND P2, PT, R2, R6, PT ;  /* 0x000000060200720c */ /* 0x000fc40003f46270 */
[----:B------:R-:W1:Y:S11]  /*10a80*/  SHFL.IDX PT, R2, R5, 0x1, 0x181f ;  /* 0x00381f0005027f89 */ /* 0x000e7600000e0000 */
[----:B0-----:R-:W-:-:S05]  /*10a90*/  @!P2 IADD3 R3, P3, R27, R3, RZ ;  /* 0x000000031b03a210 */ /* 0x001fca0007f7e0ff */
[----:B-1----:R-:W-:-:S05]  /*10aa0*/  @!P2 IMAD.X R2, RZ, RZ, R2, P3 ;  /* 0x000000ffff02a224 */ /* 0x002fca00018e0602 */
[----:B------:R-:W-:-:S04]  /*10ab0*/  @!P2 LOP3.LUT R3, R3, R2, RZ, 0x3c, !PT ;  /* 0x000000020303a212 */ /* 0x000fc800078e3cff */
[----:B------:R-:W-:-:S04]  /*10ac0*/  @!P2 LOP3.LUT R2, R3, R2, RZ, 0x3c, !PT ;  /* 0x000000020302a212 */ /* 0x000fc800078e3cff */
[----:B------:R-:W-:-:S05]  /*10ad0*/  @!P2 LOP3.LUT R3, R3, R2, RZ, 0x3c, !PT ;  /* 0x000000020303a212 */ /* 0x000fca00078e3cff */
[----:B------:R-:W-:Y:S04]  /*10ae0*/  @!P2 LDGSTS.E.BYPASS.LTC128B.128 [R8+0x20c00], desc[UR52][R2.64], !P0 ;  /* 0x20c000000208afae */ /* 0x000fe8000c101d74 */
        /* <DEDUP_REMOVED lines=48> */
[----:B------:R-:W1:Y:S04]  /*10df0*/  SHFL.IDX PT, R2, R5, 0x6, 0x181f ;  /* 0x00d81f0005027f89 */ /* 0x000e6800000e0000 */
[----:B------:R-:W2:Y:S07]  /*10e00*/  SHFL.IDX PT, R5, R5, 0x7, 0x181f ;  /* 0x00f81f0005057f89 */ /* 0x000eae00000e0000 */
[----:B0-----:R-:W-:-:S05]  /*10e10*/  @!P2 IADD3 R3, P3, R27, R3, RZ ;  /* 0x000000031b03a210 */ /* 0x001fca0007f7e0ff */
[----:B-1----:R-:W-:-:S05]  /*10e20*/  @!P2 IMAD.X R2, RZ, RZ, R2, P3 ;  /* 0x000000ffff02a224 */ /* 0x002fca00018e0602 */
[----:B------:R-:W-:-:S04]  /*10e30*/  @!P2 LOP3.LUT R3, R3, R2, RZ, 0x3c, !PT ;  /* 0x000000020303a212 */ /* 0x000fc800078e3cff */
[----:B------:R-:W-:-:S04]  /*10e40*/  @!P2 LOP3.LUT R2, R3, R2, RZ, 0x3c, !PT ;  /* 0x000000020302a212 */ /* 0x000fc800078e3cff */
[----:B------:R-:W-:-:S05]  /*10e50*/  @!P2 LOP3.LUT R3, R3, R2, RZ, 0x3c, !PT ;  /* 0x000000020303a212 */ /* 0x000fca00078e3cff */
[----:B------:R0:W-:Y:S04]  /*10e60*/  @!P2 LDGSTS.E.BYPASS.LTC128B.128 [R8+0x23400], desc[UR52][R2.64], !P0 ;  /* 0x234000000208afae */ /* 0x0001e8000c101d74 */
[----:B--2---:R0:W-:Y:S02]  /*10e70*/  @!P2 LDGSTS.E.BYPASS.LTC128B.128 [R8+0x27400], desc[UR52][R2.64+0x80], !P1 ;  /* 0x274000800208afae */ /* 0x0041e4000c901d74 */
.L_x_416:
[----:B0-----:R-:W-:Y:S01]  /*10e80*/  VIADD R3, R4, 0x70 ;  /* 0x0000007004037836 */ /* 0x001fe20000000000 */
[----:B------:R-:W-:Y:S04]  /*10e90*/  BSSY B0, `(.L_x_299) ;  /* 0x000000a000007945 */ /* 0x000fe80003800000 */
[----:B------:R-:W-:-:S13]  /*10ea0*/  ISETP.GE.AND P2, PT, R3, R6, PT ;  /* 0x000000060300720c */ /* 0x000fda0003f46270 */
[----:B------:R-:W-:Y:S05]  /*10eb0*/  @P2 BRA `(.L_x_300) ;  /* 0x00000000001c2947 */ /* 0x000fea0003800000 */
[----:B------:R-:W-:-:S05]  /*10ec0*/  IADD3 R2, P2, R27, R14, RZ ;  /* 0x0000000e1b027210 */ /* 0x000fca0007f5e0ff */
[----:B------:R-:W-:-:S05]  /*10ed0*/  IMAD.X R3, RZ, RZ, R5, P2 ;  /* 0x000000ffff037224 */ /* 0x000fca00010e0605 */
[----:B------:R-:W-:Y:S01]  /*10ee0*/  @!PT LDS RZ, [RZ] ;  /* 0x00000000fffff984 */ /* 0x000fe20000000800 */
[----:B------:R-:W-:Y:S01]  /*10ef0*/  @!PT LDS RZ, [RZ] ;  /* 0x00000000fffff984 */ /* 0x000fe20000000800 */
[----:B------:R-:W-:Y:S01]  /*10f00*/  @!PT LDS RZ, [RZ] ;  /* 0x00000000fffff984 */ /* 0x000fe20000000800 */
[----:B------:R0:W-:Y:S04]  /*10f10*/  LDGSTS.E.BYPASS.LTC128B.128 [R8+0x23c00], desc[UR52][R2.64], !P0 ;  /* 0x23c0000002087fae */ /* 0x0001e8000c101d74 */
[----:B------:R0:W-:Y:S02]  /*10f20*/  LDGSTS.E.BYPASS.LTC128B.128 [R8+0x27c00], desc[UR52][R2.64+0x80], !P1 ;  /* 0x27c0008002087fae */ /* 0x0001e4000c901d74 */
.L_x_300:
[----:B------:R-:W-:Y:S05]  /*10f30*/  BSYNC B0 ;  /* 0x0000000000007941 */ /* 0x000fea0003800000 */
.L_x_299:
[----:B------:R-:W-:Y:S01]  /*10f40*/  NOP ;  /* 0x0000000000007918 */ /* 0x000fe20000000000 */
[----:B------:R-:W-:-:S13]  /*10f50*/  PLOP3.LUT P0, PT, PT, PT, PT, 0x80, 0x0 ;  /* 0x000000000000781c */ /* 0x000fda0003f0f070 */
.L_x_301:
[----:B------:R-:W-:Y:S02]  /*10f60*/  PLOP3.LUT P1, PT, P1, P0, PT, 0xa2, 0x0 ;  /* 0x000000000000781c */ /* 0x000fe40000f21472 */
[----:B------:R-:W-:-:S08]  /*10f70*/  @P0 R2UR P1, UR4, R17 ;  /* 0x00000000110402ca */ /* 0x000fd00000020000 */
[----:B------:R-:W-:-:S05]  /*10f80*/  @P0 PLOP3.LUT P0, PT, P1, PT, PT, 0x80, 0x0 ;  /* 0x000000000000081c */ /* 0x000fca0000f0f070 */
[----:B------:R-:W-:Y:S01]  /*10f90*/  @!P1 SYNCS.ARRIVE.TRANS64.RED.A0T1 RZ, [UR4+0x38800], RZ ;  /* 0x038800ffffff99a7 */ /* 0x000fe20008200404 */
[----:B------:R-:W-:Y:S07]  /*10fa0*/  @!P1 ARRIVES.LDGSTSBAR.64.TRANSCNT [UR4+0x38800] ;  /* 0x03880000ff0099b0 */ /* 0x000fee0008000a84 */
[----:B------:R-:W-:Y:S05]  /*10fb0*/  @P0 BRA.U.ANY `(.L_x_301) ;  /* 0xfffffffd00e80947 */ /* 0x000fea000393ffff */
[----:B0-----:R-:W2:Y:S02]  /*10fc0*/  LDL.LU R2, [R1+0x18] ;  /* 0x0000180001027983 */ /* 0x001ea40000300800 */
[----:B--2---:R-:W-:-:S05]  /*10fd0*/  VIADD R2, R2, 0x1 ;  /* 0x0000000102027836 */ /* 0x004fca0000000000 */
[----:B------:R0:W-:Y:S01]  /*10fe0*/  STL [R1+0x18], R2 ;  /* 0x0000180201007387 */ /* 0x0001e20000100800 */
[----:B------:R-:W-:-:S04]  /*10ff0*/  LEA.HI R0, R2, R2, RZ, 0x1 ;  /* 0x0000000202007211 */ /* 0x000fc800078f08ff */
[----:B------:R-:W-:-:S05]  /*11000*/  LOP3.LUT R0, R0, 0xfffffffe, RZ, 0xc0, !PT ;  /* 0xfffffffe00007812 */ /* 0x000fca00078ec0ff */
[----:B------:R-:W-:-:S05]  /*11010*/  IMAD.IADD R0, R2, 0x1, -R0 ;  /* 0x0000000102007824 */ /* 0x000fca00078e0a00 */
[----:B------:R-:W-:Y:S01]  /*11020*/  SHF.L.U32 R0, R0, 0x1f, RZ ;  /* 0x0000001f00007819 */ /* 0x000fe200000006ff */
[----:B------:R-:W-:Y:S01]  /*11030*/  NOP ;  /* 0x0000000000007918 */ /* 0x000fe20000000000 */
[----:B0-----:R-:W2:Y:S01]  /*11040*/  LDL.LU R2, [R1+0x14] ;  /* 0x0000140001027983 */ /* 0x001ea20000300800 */
[----:B------:R0:W-:Y:S01]  /*11050*/  SYNCS.ARRIVE.TRANS64.A1T0 RZ, [R17+URZ+0x38800], RZ ;  /* 0x038800ff11ff79a7 */ /* 0x0001e2000810003f */
[----:B------:R-:W-:Y:S01]  /*11060*/  BSSY B0, `(.L_x_302) ;  /* 0x0000005000007945 */ /* 0x000fe20003800000 */
[----:B------:R-:W1:Y:S01]  /*11070*/  SYNCS.PHASECHK.TRANS64.TRYWAIT P1, [R17+URZ+0x38820], R0 ;  /* 0x03882000110075a7 */ /* 0x000e62000802017f */
[----:B--2---:R-:W-:-:S05]  /*11080*/  VIADD R21, R2, 0xfffffffe ;  /* 0xfffffffe02157836 */ /* 0x004fca0000000000 */
[----:B------:R-:W-:Y:S01]  /*11090*/  ISETP.GE.AND P0, PT, R21, R30, PT ;  /* 0x0000001e1500720c */ /* 0x000fe20003f06270 */
[----:B01----:R-:W-:-:S12]  /*110a0*/  @!P1 BRA `(.L_x_303) ;  /* 0x0000005800609947 */ /* 0x003fd80003800000 */
.L_x_417:
[----:B------:R-:W-:Y:S05]  /*110b0*/  BSYNC B0 ;  /* 0x0000000000007941 */ /* 0x000fea0003800000 */
.L_x_302:
[----:B------:R-:W-:Y:S05]  /*110c0*/  @!P0 BRA `(.L_x_304) ;  /* 0x00000018004c8947 */ /* 0x000fea0003800000 */
[----:B------:R-:W-:Y:S02]  /*110d0*/  IMAD.MOV.U32 R9, RZ, RZ, R24 ;  /* 0x000000ffff097224 */ /* 0x000fe400078e0018 */
[----:B------:R-:W-:-:S07]  /*110e0*/  IMAD.MOV.U32 R10, RZ, RZ, R28 ;  /* 0x000000ffff0a7224 */ /* 0x000fce00078e001c */
.L_x_324:
[----:B-1----:R-:W1:Y:S01]  /*110f0*/  LDC R2, c[0x0][0x430] ;  /* 0x00010c00ff027b82 */ /* 0x002e620000000800 */
[----:B0-----:R-:W0:Y:S01]  /*11100*/  S2R R0, SR_TID.X ;  /* 0x0000000000007919 */ /* 0x001e220000002100 */
[----:B------:R-:W-:Y:S05]  /*11110*/  YIELD ;  /* 0x0000000000007946 */ /* 0x000fea0003800000 */
[----:B------:R-:W-:Y:S02]  /*11120*/  ULDC.64 UR4, c[0x0][0x428] ;  /* 0x00010a0000047ab9 */ /* 0x000fe40000000a00 */
[----:B------:R-:W-:-:S04]  /*11130*/  IMAD R4, R35, UR4, RZ ;  /* 0x0000000423047c24 */ /* 0x000fc8000f8e02ff */
[----:B------:R-:W-:Y:S01]  /*11140*/  IMAD R4, R29, UR5, R4 ;  /* 0x000000051d047c24 */ /* 0x000fe2000f8e0204 */
[----:B-1----:R-:W-:Y:S02]  /*11150*/  ISETP.NE.AND P0, PT, R2, 0x1, PT ;  /* 0x000000010200780c */ /* 0x002fe40003f05270 */
[----:B0-----:R-:W-:-:S11]  /*11160*/  LOP3.LUT R0, R0, 0x7f, RZ, 0xc0, !PT ;  /* 0x0000007f00007812 */ /* 0x001fd600078ec0ff */
[----:B--2---:R-:W0:Y:S01]  /*11170*/  @P0 LDC R3, c[0x0][0x434] ;  /* 0x00010d00ff030b82 */ /* 0x004e220000000800 */
[----:B------:R-:W-:-:S05]  /*11180*/  SHF.R.U32.HI R0, RZ, 0x3, R0 ;  /* 0x00000003ff007819 */ /* 0x000fca0000011600 */
[----:B------:R-:W-:Y:S02]  /*11190*/  IMAD R6, R21, 0x80, R0 ;  /* 0x0000008015067824 */ /* 0x000fe400078e0200 */
[----:B------:R-:W1:Y:S03]  /*111a0*/  @P0 LDC R2, c[0x0][0x438] ;  /* 0x00010e00ff020b82 */ /* 0x000e660000000800 */
[----:B------:R-:W-:-:S05]  /*111b0*/  IADD3 R6, R27, R6, R31 ;  /* 0x000000061b067210 */ /* 0x000fca0007ffe01f */
[----:B------:R-:W-:Y:S02]  /*111c0*/  IMAD.MOV.U32 R0, RZ, RZ, R6 ;  /* 0x000000ffff007224 */ /* 0x000fe400078e0006 */
[----:B0-----:R-:W-:-:S05]  /*111d0*/  @P0 IMAD.HI.U32 R3, R6, R3, RZ ;  /* 0x0000000306030227 */ /* 0x001fca00078e00ff */
[----:B-1----:R-:W-:-:S04]  /*111e0*/  @P0 SHF.R.U32.HI R0, RZ, R2, R3 ;  /* 0x00000002ff000219 */ /* 0x002fc80000011603 */
[--C-:B------:R-:W-:Y:S01]  /*111f0*/  SHF.R.S32.HI R3, RZ, 0x1f, R0.reuse ;  /* 0x0000001fff037819 */ /* 0x100fe20000011400 */
[----:B------:R-:W-:-:S04]  /*11200*/  IMAD.MOV.U32 R2, RZ, RZ, R0 ;  /* 0x000000ffff027224 */ /* 0x000fc800078e0000 */
[----:B------:R-:W-:Y:S01]  /*11210*/  IMAD.WIDE.U32 R2, R29, UR4, R2 ;  /* 0x000000041d027c25 */ /* 0x000fe2000f8e0002 */
[----:B------:R-:W-:-:S03]  /*11220*/  ULDC.64 UR4, c[0x0][0x418] ;  /* 0x0001060000047ab9 */ /* 0x000fc60000000a00 */
[----:B------:R-:W-:Y:S01]  /*11230*/  IMAD.IADD R3, R4, 0x1, R3 ;  /* 0x0000000104037824 */ /* 0x000fe200078e0203 */
[C---:B------:R-:W-:Y:S01]  /*11240*/  LEA R4, P0, R2.reuse, UR4, 0x2 ;  /* 0x0000000402047c11 */ /* 0x040fe2000f8010ff */
[----:B------:R-:W-:Y:S01]  /*11250*/  IMAD.U32 R7, RZ, RZ, UR42 ;  /* 0x0000002aff077e24 */ /* 0x000fe2000f8e00ff */
[----:B------:R-:W-:Y:S02]  /*11260*/  ULDC UR4, c[0x0][0x430] ;  /* 0x00010c0000047ab9 */ /* 0x000fe40000000800 */
[----:B------:R-:W-:-:S06]  /*11270*/  LEA.HI.X R5, R2, UR5, R3, 0x2, P0 ;  /* 0x0000000502057c11 */ /* 0x000fcc00080f1403 */
[----:B------:R-:W2:Y:S01]  /*11280*/  LDG.E R5, desc[UR52][R4.64] ;  /* 0x0000003404057981 */ /* 0x000ea2000c1e1900 */
[----:B------:R-:W-:Y:S01]  /*11290*/  ISETP.NE.AND P2, PT, R7, 0x3, PT ;  /* 0x000000030700780c */ /* 0x000fe20003f45270 */
[----:B------:R-:W-:Y:S01]  /*112a0*/  VIADD R24, R9, 0x1 ;  /* 0x0000000109187836 */ /* 0x000fe20000000000 */
[C---:B------:R-:W-:Y:S01]  /*112b0*/  ISETP.GT.AND P1, PT, R21.reuse, R30, PT ;  /* 0x0000001e1500720c */ /* 0x040fe20003f24270 */
[----:B------:R-:W-:Y:S02]  /*112c0*/  IMAD.MOV R3, RZ, RZ, -R0 ;  /* 0x000000ffff037224 */ /* 0x000fe400078e0a00 */
[----:B------:R-:W-:Y:S01]  /*112d0*/  VIADD R21, R21, 0xffffffff ;  /* 0xffffffff15157836 */ /* 0x000fe20000000000 */
[----:B------:R-:W-:Y:S01]  /*112e0*/  ISETP.NE.AND P0, PT, R24, 0x2, PT ;  /* 0x000000021800780c */ /* 0x000fe20003f05270 */
[----:B------:R-:W-:-:S03]  /*112f0*/  IMAD R6, R3, UR4, R6 ;  /* 0x0000000403067c24 */ /* 0x000fc6000f8e0206 */
[----:B------:R-:W-:Y:S02]  /*11300*/  SEL R3, RZ, 0x1, P0 ;  /* 0x00000001ff037807 */ /* 0x000fe40000000000 */
[----:B------:R-:W-:Y:S02]  /*11310*/  SEL R24, R24, RZ, P0 ;  /* 0x000000ff18187207 */ /* 0x000fe40000000000 */
[----:B------:R-:W-:Y:S02]  /*11320*/  LOP3.LUT R28, R10, R3, RZ, 0x3c, !PT ;  /* 0x000000030a1c7212 */ /* 0x000fe400078e3cff */
[----:B--2---:R-:W-:Y:S01]  /*11330*/  SHF.R.S32.HI R19, RZ, 0x1f, R5 ;  /* 0x0000001fff137819 */ /* 0x004fe20000011405 */
[----:B------:R-:W-:Y:S06]  /*11340*/  @!P2 BRA `(.L_x_305) ;  /* 0x000000000004a947 */ /* 0x000fec0003800000 */
[----:B------:R-:W-:Y:S01]  /*11350*/  BPT.TRAP 0x1 ;  /* 0x000000040000795c */ /* 0x000fe20000300000 */
.L_x_305:
[----:B------:R-:W-:Y:S01]  /*11360*/  IMAD R0, R24, 0x8, R17 ;  /* 0x0000000818007824 */ /* 0x000fe200078e0211 */
[----:B------:R-:W-:Y:S01]  /*11370*/  SHF.L.U32 R20, R28, 0x1f, RZ ;  /* 0x0000001f1c147819 */ /* 0x000fe200000006ff */
[----:B------:R-:W-:Y:S01]  /*11380*/  BSSY B0, `(.L_x_306) ;  /* 0x0000004000007945 */ /* 0x000fe20003800000 */
[----:B------:R-:W-:Y:S02]  /*11390*/  SHF.R.S32.HI R18, RZ, 0x1f, R6 ;  /* 0x0000001fff127819 */ /* 0x000fe40000011406 */
[----:B------:R-:W0:Y:S02]  /*113a0*/  SYNCS.PHASECHK.TRANS64.TRYWAIT P0, [R0+URZ+0x38880], R20 ;  /* 0x03888014000075a7 */ /* 0x000e24000800017f */
[----:B0-----:R-:W-:Y:S05]  /*113b0*/  @!P0 BRA `(.L_x_307) ;  /* 0x0000005400b08947 */ /* 0x001fea0003800000 */
.L_x_418:
[----:B------:R-:W-:Y:S05]  /*113c0*/  BSYNC B0 ;  /* 0x0000000000007941 */ /* 0x000fea0003800000 */
.L_x_306:
[----:B------:R-:W2:Y:S01]  /*113d0*/  LDL R13, [R1+0x8] ;  /* 0x00000800010d7983 */ /* 0x000ea20000100800 */
[----:B------:R-:W-:Y:S01]  /*113e0*/  ULDC.64 UR4, c[0x0][0x328] ;  /* 0x0000ca0000047ab9 */ /* 0x000fe20000000a00 */
[----:B------:R-:W1:Y:S01]  /*113f0*/  LDC R11, c[0x0][0x2f4] ;  /* 0x0000bd00ff0b7b82 */ /* 0x000e620000000800 */
[----:B------:R-:W-:Y:S01]  /*11400*/  IMAD R4, R18, UR4, RZ ;  /* 0x0000000412047c24 */ /* 0x000fe2000f8e02ff */
[----:B------:R-:W-:Y:S01]  /*11410*/  ULDC.64 UR6, c[0x0][0x318] ;  /* 0x0000c60000067ab9 */ /* 0x000fe20000000a00 */
[----:B------:R-:W-:Y:S01]  /*11420*/  IMAD.WIDE.U32 R2, R6, UR4, RZ ;  /* 0x0000000406027c25 */ /* 0x000fe2000f8e00ff */
[----:B------:R-:W-:-:S03]  /*11430*/  LOP3.LUT R12, R27, 0x80, RZ, 0xfc, !PT ;  /* 0x000000801b0c7812 */ /* 0x000fc600078efcff */
[----:B------:R-:W-:Y:S01]  /*11440*/  IMAD R4, R6, UR5, R4 ;  /* 0x0000000506047c24 */ /* 0x000fe2000f8e0204 */
[----:B------:R-:W-:-:S03]  /*11450*/  ULDC.64 UR4, c[0x0][0x338] ;  /* 0x0000ce0000047ab9 */ /* 0x000fc60000000a00 */
[----:B------:R-:W-:Y:S02]  /*11460*/  IMAD.IADD R3, R3, 0x1, R4 ;  /* 0x0000000103037824 */ /* 0x000fe400078e0204 */
[----:B------:R-:W-:Y:S02]  /*11470*/  IMAD R4, R19, UR4, RZ ;  /* 0x0000000413047c24 */ /* 0x000fe4000f8e02ff */
[----:B------:R-:W-:-:S04]  /*11480*/  IMAD.WIDE.U32 R2, R5, UR4, R2 ;  /* 0x0000000405027c25 */ /* 0x000fc8000f8e0002 */
[----:B------:R-:W-:Y:S01]  /*11490*/  IMAD R4, R5, UR5, R4 ;  /* 0x0000000505047c24 */ /* 0x000fe2000f8e0204 */
[----:B------:R-:W-:-:S03]  /*114a0*/  ULDC.64 UR4, c[0x0][0x330] ;  /* 0x0000cc0000047ab9 */ /* 0x000fc60000000a00 */
[----:B------:R-:W-:Y:S01]  /*114b0*/  IMAD.IADD R3, R3, 0x1, R4 ;  /* 0x0000000103037824 */ /* 0x000fe200078e0204 */
[-C--:B-1----:R-:W-:Y:S02]  /*114c0*/  ISETP.GE.AND P2, PT, R12, R11.reuse, PT ;  /* 0x0000000b0c00720c */ /* 0x082fe40003f46270 */
[----:B------:R-:W-:Y:S01]  /*114d0*/  ISETP.GE.AND P3, PT, R27, R11, PT ;  /* 0x0000000b1b00720c */ /* 0x000fe20003f66270 */
[----:B------:R-:W-:Y:S01]  /*114e0*/  IMAD.WIDE.U32 R2, R23, UR4, R2 ;  /* 0x0000000417027c25 */ /* 0x000fe2000f8e0002 */
[----:B------:R-:W-:-:S03]  /*114f0*/  UMOV UR4, 0xffffffff ;  /* 0xffffffff00047882 */ /* 0x000fc60000000000 */
[----:B------:R-:W-:Y:S01]  /*11500*/  IMAD R7, R23, UR5, R3 ;  /* 0x0000000517077c24 */ /* 0x000fe2000f8e0203 */
[----:B------:R-:W-:-:S04]  /*11510*/  IADD3 R8, P0, R2, UR6, RZ ;  /* 0x0000000602087c10 */ /* 0x000fc8000ff1e0ff */
[----:B------:R-:W-:Y:S01]  /*11520*/  IADD3.X R7, R7, UR7, RZ, P0, !PT ;  /* 0x0000000707077c10 */ /* 0x000fe200087fe4ff */
[----:B--2---:R-:W-:Y:S01]  /*11530*/  IMAD R4, R24, 0x8000, R13 ;  /* 0x0000800018047824 */ /* 0x004fe200078e020d */
[----:B------:R-:W-:Y:S07]  /*11540*/  BRA.DIV UR4, `(.L_x_308) ;  /* 0x0000005604607947 */ /* 0x000fee000b800000 */
[----:B------:R-:W1:Y:S01]  /*11550*/  SHFL.IDX PT, R2, R8, RZ, 0x181f ;  /* 0x00181fff08027589 */ /* 0x000e6200000e0000 */
[----:B------:R-:W-:-:S03]  /*11560*/  IMAD.IADD R4, R17, 0x1, R4 ;  /* 0x0000000111047824 */ /* 0x000fc600078e0204 */
[----:B------:R-:W2:Y:S01]  /*11570*/  SHFL.IDX PT, R3, R7, RZ, 0x181f ;  /* 0x00181fff07037589 */ /* 0x000ea200000e0000 */
[----:B-1----:R-:W-:-:S05]  /*11580*/  IADD3 R2, P0, R27, R2, RZ ;  /* 0x000000021b027210 */ /* 0x002fca0007f1e0ff */
[----:B--2---:R-:W-:-:S05]  /*11590*/  IMAD.X R3, RZ, RZ, R3, P0 ;  /* 0x000000ffff037224 */ /* 0x004fca00000e0603 */
[----:B------:R-:W-:Y:S01]  /*115a0*/  @!PT LDS RZ, [RZ] ;  /* 0x00000000fffff984 */ /* 0x000fe20000000800 */
[----:B------:R-:W-:Y:S04]  /*115b0*/  LDGSTS.E.BYPASS.LTC128B.128 [R4+0x10400], desc[UR52][R2.64], !P3 ;  /* 0x1040000002047fae */ /* 0x000fe8000d901d74 */
[----:B------:R1:W-:Y:S04]  /*115c0*/  LDGSTS.E.BYPASS.LTC128B.128 [R4+0x14400], desc[UR52][R2.64+0x80], !P2 ;  /* 0x1440008002047fae */ /* 0x0003e8000d101d74 */
[----:B-1----:R-:W1:Y:S04]  /*115d0*/  SHFL.IDX PT, R2, R8, 0x1, 0x181f ;  /* 0x00381f0008027f89 */ /* 0x002e6800000e0000 */
[----:B------:R-:W2:Y:S01]  /*115e0*/  SHFL.IDX PT, R3, R7, 0x1, 0x181f ;  /* 0x00381f0007037f89 */ /* 0x000ea200000e0000 */
[----:B-1----:R-:W-:-:S05]  /*115f0*/  IADD3 R2, P0, R27, R2, RZ ;  /* 0x000000021b027210 */ /* 0x002fca0007f1e0ff */
[----:B--2---:R-:W-:-:S05]  /*11600*/  IMAD.X R3, RZ, RZ, R3, P0 ;  /* 0x000000ffff037224 */ /* 0x004fca00000e0603 */
        /* <DEDUP_REMOVED lines=27> */
[----:B------:R-:W2:Y:S04]  /*117c0*/  SHFL.IDX PT, R3, R7, 0x6, 0x181f ;  /* 0x00d81f0007037f89 */ /* 0x000ea800000e0000 */
[----:B------:R-:W3:Y:S01]  /*117d0*/  SHFL.IDX PT, R7, R7, 0x7, 0x181f ;  /* 0x00f81f0007077f89 */ /* 0x000ee200000e0000 */
[----:B-1----:R-:W-:-:S05]  /*117e0*/  IADD3 R2, P0, R27, R2, RZ ;  /* 0x000000021b027210 */ /* 0x002fca0007f1e0ff */
[----:B--2---:R-:W-:-:S05]  /*117f0*/  IMAD.X R3, RZ, RZ, R3, P0 ;  /* 0x000000ffff037224 */ /* 0x004fca00000e0603 */
[----:B------:R-:W-:Y:S04]  /*11800*/  LDGSTS.E.BYPASS.LTC128B.128 [R4+0x13400], desc[UR52][R2.64], !P3 ;  /* 0x1340000002047fae */ /* 0x000fe8000d901d74 */
[----:B------:R1:W-:Y:S04]  /*11810*/  LDGSTS.E.BYPASS.LTC128B.128 [R4+0x17400], desc[UR52][R2.64+0x80], !P2 ;  /* 0x1740008002047fae */ /* 0x0003e8000d101d74 */
[----:B-1-3--:R1:W2:Y:S02]  /*11820*/  SHFL.IDX PT, R2, R8, 0x7, 0x181f ;  /* 0x00f81f0008027f89 */ /* 0x00a2a400000e0000 */
.L_x_436:
[----:B--2---:R-:W-:-:S05]  /*11830*/  IADD3 R2, P0, R27, R2, RZ ;  /* 0x000000021b027210 */ /* 0x004fca0007f1e0ff */
[----:B------:R-:W-:Y:S01]  /*11840*/  IMAD.X R3, RZ, RZ, R7, P0 ;  /* 0x000000ffff037224 */ /* 0x000fe200000e0607 */
[----:B------:R-:W-:-:S04]  /*11850*/  PLOP3.LUT P0, PT, PT, PT, PT, 0x80, 0x0 ;  /* 0x000000000000781c */ /* 0x000fc80003f0f070 */
[----:B------:R-:W-:Y:S01]  /*11860*/  @!PT LDS RZ, [RZ] ;  /* 0x00000000fffff984 */ /* 0x000fe20000000800 */
[----:B------:R-:W-:Y:S01]  /*11870*/  @!PT LDS RZ, [RZ] ;  /* 0x00000000fffff984 */ /* 0x000fe20000000800 */
[----:B------:R-:W-:Y:S01]  /*11880*/  @!PT LDS RZ, [RZ] ;  /* 0x00000000fffff984 */ /* 0x000fe20000000800 */
[----:B------:R2:W-:Y:S04]  /*11890*/  LDGSTS.E.BYPASS.LTC128B.128 [R4+0x13c00], desc[UR52][R2.64], !P3 ;  /* 0x13c0000002047fae */ /* 0x0005e8000d901d74 */
[----:B------:R2:W-:Y:S01]  /*118a0*/  LDGSTS.E.BYPASS.LTC128B.128 [R4+0x17c00], desc[UR52][R2.64+0x80], !P2 ;  /* 0x17c0008002047fae */ /* 0x0005e2000d101d74 */
[----:B------:R-:W-:-:S04]  /*118b0*/  NOP ;  /* 0x0000000000007918 */ /* 0x000fc80000000000 */
.L_x_309:
        /* <DEDUP_REMOVED lines=11> */
.L_x_310:
[----:B------:R2:W-:Y:S01]  /*11970*/  SYNCS.ARRIVE.TRANS64.A1T0 RZ, [R0+URZ+0x38870], RZ ;  /* 0x038870ff00ff79a7 */ /* 0x0005e2000810003f */
[----:B------:R-:W-:Y:S05]  /*11980*/  @!P3 BRA `(.L_x_311) ;  /* 0x000000000004b947 */ /* 0x000fea0003800000 */
[----:B------:R-:W-:Y:S01]  /*11990*/  BPT.TRAP 0x1 ;  /* 0x000000040000795c */ /* 0x000fe20000300000 */
.L_x_311:
[----:B------:R-:W3:Y:S01]  /*119a0*/  SYNCS.PHASECHK.TRANS64.TRYWAIT P0, [R0+URZ+0x38840], R20 ;  /* 0x03884014000075a7 */ /* 0x000ee2000800017f */
[----:B------:R-:W-:Y:S04]  /*119b0*/  BSSY B0, `(.L_x_312) ;  /* 0x0000002000007945 */ /* 0x000fe80003800000 */
[----:B---3--:R-:W-:Y:S05]  /*119c0*/  @!P0 BRA `(.L_x_313) ;  /* 0x0000005800888947 */ /* 0x008fea0003800000 */
.L_x_437:
[----:B------:R-:W-:Y:S05]  /*119d0*/  BSYNC B0 ;  /* 0x0000000000007941 */ /* 0x000fea0003800000 */
.L_x_312:
[----:B------:R-:W-:Y:S01]  /*119e0*/  ULDC.64 UR4, c[0x0][0x300] ;  /* 0x0000c00000047ab9 */ /* 0x000fe20000000a00 */
[----:B-1----:R-:W1:Y:S01]  /*119f0*/  LDC R8, c[0x0][0x2f4] ;  /* 0x0000bd00ff087b82 */ /* 0x002e620000000800 */
        /* <DEDUP_REMOVED lines=14> */
[-C--:B-1----:R-:W-:Y:S02]  /*11ae0*/  ISETP.GE.AND P2, PT, R11, R8.reuse, PT ;  /* 0x000000080b00720c */ /* 0x082fe40003f46270 */
[----:B------:R-:W-:Y:S01]  /*11af0*/  IMAD R5, R23, UR5, R3 ;  /* 0x0000000517057c24 */ /* 0x000fe2000f8e0203 */
[----:B------:R-:W-:Y:S02]  /*11b00*/  IADD3 R6, P0, R2, UR6, RZ ;  /* 0x0000000602067c10 */ /* 0x000fe4000ff1e0ff */
[----:B------:R-:W-:Y:S02]  /*11b10*/  ISETP.GE.AND P3, PT, R27, R8, PT ;  /* 0x000000081b00720c */ /* 0x000fe40003f66270 */
[----:B------:R-:W-:Y:S01]  /*11b20*/  IADD3.X R5, R5, UR7, RZ, P0, !PT ;  /* 0x0000000705057c10 */ /* 0x000fe200087fe4ff */
[----:B------:R-:W-:Y:S10]  /*11b30*/  BRA.DIV UR4, `(.L_x_314) ;  /* 0x0000005a04407947 */ /* 0x000ff4000b800000 */
[----:B------:R-:W1:Y:S04]  /*11b40*/  SHFL.IDX PT, R2, R6, RZ, 0x181f ;  /* 0x00181fff06027589 */ /* 0x000e6800000e0000 */
[----:B------:R-:W4:Y:S01]  /*11b50*/  SHFL.IDX PT, R3, R5, RZ, 0x181f ;  /* 0x00181fff05037589 */ /* 0x000f2200000e0000 */
[----:B-1----:R-:W-:-:S05]  /*11b60*/  IADD3 R2, P0, R27, R2, RZ ;  /* 0x000000021b027210 */ /* 0x002fca0007f1e0ff */
[----:B----4-:R-:W-:-:S05]  /*11b70*/  IMAD.X R3, RZ, RZ, R3, P0 ;  /* 0x000000ffff037224 */ /* 0x010fca00000e0603 */
[----:B------:R-:W-:Y:S01]  /*11b80*/  @!PT LDS RZ, [RZ] ;  /* 0x00000000fffff984 */ /* 0x000fe20000000800 */
[----:B------:R-:W-:Y:S04]  /*11b90*/  LDGSTS.E.BYPASS.LTC128B.128 [R4+0x28400], desc[UR52][R2.64], !P3 ;  /* 0x2840000002047fae */ /* 0x000fe8000d901d74 */
[----:B------:R1:W-:Y:S04]  /*11ba0*/  LDGSTS.E.BYPASS.LTC128B.128 [R4+0x2c400], desc[UR52][R2.64+0x80], !P2 ;  /* 0x2c40008002047fae */ /* 0x0003e8000d101d74 */
[----:B-1----:R-:W1:Y:S04]  /*11bb0*/  SHFL.IDX PT, R2, R6, 0x1, 0x181f ;  /* 0x00381f0006027f89 */ /* 0x002e6800000e0000 */
[----:B------:R-:W4:Y:S01]  /*11bc0*/  SHFL.IDX PT, R3, R5, 0x1, 0x181f ;  /* 0x00381f0005037f89 */ /* 0x000f2200000e0000 */
[----:B-1----:R-:W-:-:S05]  /*11bd0*/  IADD3 R2, P0, R27, R2, RZ ;  /* 0x000000021b027210 */ /* 0x002fca0007f1e0ff */
[----:B----4-:R-:W-:-:S05]  /*11be0*/  IMAD.X R3, RZ, RZ, R3, P0 ;  /* 0x000000ffff037224 */ /* 0x010fca00000e0603 */
        /* <DEDUP_REMOVED lines=27> */
[----:B------:R-:W4:Y:S04]  /*11da0*/  SHFL.IDX PT, R3, R5, 0x6, 0x181f ;  /* 0x00d81f0005037f89 */ /* 0x000f2800000e0000 */
[----:B------:R-:W0:Y:S01]  /*11db0*/  SHFL.IDX PT, R5, R5, 0x7, 0x181f ;  /* 0x00f81f0005057f89 */ /* 0x000e2200000e0000 */
[----:B-1----:R-:W-:-:S05]  /*11dc0*/  IADD3 R2, P0, R27, R2, RZ ;  /* 0x000000021b027210 */ /* 0x002fca0007f1e0ff */
[----:B----4-:R-:W-:-:S05]  /*11dd0*/  IMAD.X R3, RZ, RZ, R3, P0 ;  /* 0x000000ffff037224 */ /* 0x010fca00000e0603 */
[----:B------:R-:W-:Y:S04]  /*11de0*/  LDGSTS.E.BYPASS.LTC128B.128 [R4+0x2b400], desc[UR52][R2.64], !P3 ;  /* 0x2b40000002047fae */ /* 0x000fe8000d901d74 */
[----:B------:R1:W-:Y:S04]  /*11df0*/  LDGSTS.E.BYPASS.LTC128B.128 [R4+0x2f400], desc[UR52][R2.64+0x80], !P2 ;  /* 0x2f40008002047fae */ /* 0x0003e8000d101d74 */
[----:B01----:R1:W4:Y:S02]  /*11e00*/  SHFL.IDX PT, R2, R6, 0x7, 0x181f ;  /* 0x00f81f0006027f89 */ /* 0x00332400000e0000 */
.L_x_455:
[----:B----4-:R-:W-:-:S05]  /*11e10*/  IADD3 R2, P0, R27, R2, RZ ;  /* 0x000000021b027210 */ /* 0x010fca0007f1e0ff */
        /* <DEDUP_REMOVED lines=8> */
.L_x_315:
[----:B------:R-:W-:Y:S02]  /*11ea0*/  PLOP3.LUT P2, PT, P2, P0, PT, 0xa2, 0x0 ;  /* 0x000000000000781c */ /* 0x000fe40001741472 */
[----:B------:R-:W-:-:S08]  /*11eb0*/  @P0 R2UR P2, UR4, R0 ;  /* 0x00000000000402ca */ /* 0x000fd00000040000 */
[----:B------:R-:W-:-:S05]  /*11ec0*/  @P0 PLOP3.LUT P0, PT, P2, PT, PT, 0x80, 0x0 ;  /* 0x000000000000081c */ /* 0x000fca000170f070 */
[----:B------:R-:W-:Y:S01]  /*11ed0*/  @!P2 SYNCS.ARRIVE.TRANS64.RED.A0T1 RZ, [UR4+0x38830], RZ ;  /* 0x038830ffffffa9a7 */ /* 0x000fe20008200404 */
[----:B------:R-:W-:Y:S07]  /*11ee0*/  @!P2 ARRIVES.LDGSTSBAR.64.TRANSCNT [UR4+0x38830] ;  /* 0x03883000ff00a9b0 */ /* 0x000fee0008000a84 */
[----:B------:R-:W-:Y:S05]  /*11ef0*/  @P0 BRA.U.ANY `(.L_x_315) ;  /* 0xfffffffd00e80947 */ /* 0x000fea000393ffff */
[----:B------:R-:W-:Y:S01]  /*11f00*/  NOP ;  /* 0x0000000000007918 */ /* 0x000fe20000000000 */
[----:B0-----:R-:W-:-:S05]  /*11f10*/  IMAD.U32 R2, RZ, RZ, UR42 ;  /* 0x0000002aff027e24 */ /* 0x001fca000f8e00ff */
[----:B------:R-:W-:-:S13]  /*11f20*/  ISETP.NE.AND P3, PT, R2, 0x3, PT ;  /* 0x000000030200780c */ /* 0x000fda0003f65270 */
[----:B------:R-:W-:Y:S05]  /*11f30*/  @!P3 BRA `(.L_x_316) ;  /* 0x000000000004b947 */ /* 0x000fea0003800000 */
[----:B------:R-:W-:Y:S01]  /*11f40*/  BPT.TRAP 0x1 ;  /* 0x000000040000795c */ /* 0x000fe20000300000 */
.L_x_316:
[----:B------:R2:W-:Y:S02]  /*11f50*/  SYNCS.ARRIVE.TRANS64.A1T0 RZ, [R0+URZ+0x38830], RZ ;  /* 0x038830ff00ff79a7 */ /* 0x0005e4000810003f */
[----:B--23--:R-:W-:-:S05]  /*11f60*/  IMAD.U32 R0, RZ, RZ, UR44 ;  /* 0x0000002cff007e24 */ /* 0x00cfca000f8e00ff */
[----:B------:R-:W-:-:S13]  /*11f70*/  ISETP.NE.AND P0, PT, R0, 0x3, PT ;  /* 0x000000030000780c */ /* 0x000fda0003f05270 */
[----:B------:R-:W-:Y:S05]  /*11f80*/  @!P0 BRA `(.L_x_317) ;  /* 0x0000000000048947 */ /* 0x000fea0003800000 */
[----:B------:R-:W-:Y:S01]  /*11f90*/  BPT.TRAP 0x1 ;  /* 0x000000040000795c */ /* 0x000fe20000300000 */
.L_x_317:
[----:B------:R-:W-:Y:S01]  /*11fa0*/  LOP3.LUT R3, R10, 0x1, RZ, 0x3c, !PT ;  /* 0x000000010a037812 */ /* 0x000fe200078e3cff */
[----:B------:R-:W-:Y:S01]  /*11fb0*/  IMAD R0, R9, 0x8, R17 ;  /* 0x0000000809007824 */ /* 0x000fe200078e0211 */
[----:B------:R-:W-:Y:S02]  /*11fc0*/  BSSY B0, `(.L_x_318) ;  /* 0x0000004000007945 */ /* 0x000fe40003800000 */
[----:B------:R-:W-:-:S04]  /*11fd0*/  SHF.L.U32 R3, R3, 0x1f, RZ ;  /* 0x0000001f03037819 */ /* 0x000fc800000006ff */
[----:B------:R-:W0:Y:S02]  /*11fe0*/  SYNCS.PHASECHK.TRANS64.TRYWAIT P2, [R0+URZ+0x38870], R3 ;  /* 0x03887003000075a7 */ /* 0x000e24000804017f */
[----:B0-----:R-:W-:Y:S05]  /*11ff0*/  @!P2 BRA `(.L_x_319) ;  /* 0x0000005c0054a947 */ /* 0x001fea0003800000 */
.L_x_456:
[----:B------:R-:W-:Y:S05]  /*12000*/  BSYNC B0 ;  /* 0x0000000000007941 */ /* 0x000fea0003800000 */
.L_x_318:
[----:B------:R-:W-:-:S05]  /*12010*/  IMAD.U32 R2, RZ, RZ, UR42 ;  /* 0x0000002aff027e24 */ /* 0x000fca000f8e00ff */
[----:B------:R-:W-:-:S13]  /*12020*/  ISETP.NE.AND P2, PT, R2, 0x3, PT ;  /* 0x000000030200780c */ /* 0x000fda0003f45270 */
[----:B------:R-:W-:Y:S05]  /*12030*/  @!P2 BRA `(.L_x_320) ;  /* 0x000000000004a947 */ /* 0x000fea0003800000 */
[----:B------:R-:W-:Y:S01]  /*12040*/  BPT.TRAP 0x1 ;  /* 0x000000040000795c */ /* 0x000fe20000300000 */
.L_x_320:
[----:B------:R-:W-:Y:S01]  /*12050*/  SHF.L.U32 R5, R10, 0x1f, RZ ;  /* 0x0000001f0a057819 */ /* 0x000fe200000006ff */
[----:B0-----:R-:W-:-:S03]  /*12060*/  IMAD.SHL.U32 R3, R9, 0x8000, RZ ;  /* 0x0000800009037824 */ /* 0x001fc600078e00ff */
[----:B------:R-:W0:Y:S02]  /*12070*/  SYNCS.PHASECHK.TRANS64.TRYWAIT P2, [R0+URZ+0x38860], R5 ;  /* 0x03886005000075a7 */ /* 0x000e24000804017f */
[----:B0-----:R-:W-:Y:S05]  /*12080*/  @!P2 BRA `(.L_x_321) ;  /* 0x0000005c0044a947 */ /* 0x001fea0003800000 */
.L_x_457:
[----:B------:R-:W2:Y:S01]  /*12090*/  LDL R12, [R1+0xc] ;  /* 0x00000c00010c7983 */ /* 0x000ea20000100800 */
[----:B------:R-:W-:Y:S01]  /*120a0*/  LOP3.LUT R2, R3, R16, RZ, 0xfc, !PT ;  /* 0x0000001003027212 */ /* 0x000fe200078efcff */
[----:B------:R-:W-:Y:S05]  /*120b0*/  WARPSYNC.ALL ;  /* 0x0000000000007948 */ /* 0x000fea0003800000 */
[----:B------:R-:W3:Y:S01]  /*120c0*/  LDL R20, [R1] ;  /* 0x0000000001147983 */ /* 0x000ee20000100800 */
[----:B------:R-:W-:-:S05]  /*120d0*/  IMAD.IADD R14, R17, 0x1, R2 ;  /* 0x00000001110e7824 */ /* 0x000fca00078e0202 */
[----:B01----:R-:W0:Y:S02]  /*120e0*/  LDSM.16.MT88.4 R4, [R14+0x10400] ;  /* 0x010400000e04783b */ /* 0x003e240000004200 */
[C-C-:B0-----:R-:W-:Y:S02]  /*120f0*/  PRMT R8, R4.reuse, 0x6420, R5.reuse ;  /* 0x0000642004087816 */ /* 0x141fe40000000005 */
[----:B------:R-:W-:Y:S02]  /*12100*/  PRMT R9, R4, 0x7531, R5 ;  /* 0x0000753104097816 */ /* 0x000fe40000000005 */
[C-C-:B------:R-:W-:Y:S02]  /*12110*/  PRMT R10, R6.reuse, 0x6420, R7.reuse ;  /* 0x00006420060a7816 */ /* 0x140fe40000000007 */
[----:B------:R-:W-:Y:S02]  /*12120*/  PRMT R11, R6, 0x7531, R7 ;  /* 0x00007531060b7816 */ /* 0x000fe40000000007 */
[----:B------:R-:W-:-:S02]  /*12130*/  IADD3 R18, R22, R3, R26 ;  /* 0x0000000316127210 */ /* 0x000fc40007ffe01a */
[----:B--2---:R-:W-:-:S05]  /*12140*/  IADD3 R2, R17, R12, R3 ;  /* 0x0000000c11027210 */ /* 0x004fca0007ffe003 */
[----:B------:R-:W0:Y:S04]  /*12150*/  LDSM.16.MT88.4 R4, [R2+0x10400] ;  /* 0x010400000204783b */ /* 0x000e280000004200 */
[----:B------:R-:W-:Y:S01]  /*12160*/  STSM.16.M88.4 [R18], R8 ;  /* 0x0000000812007844 */ /* 0x000fe20000000200 */
[C-C-:B0-----:R-:W-:Y:S02]  /*12170*/  PRMT R12, R4.reuse, 0x6420, R5.reuse ;  /* 0x00006420040c7816 */ /* 0x141fe40000000005 */
[----:B------:R-:W-:Y:S01]  /*12180*/  PRMT R13, R4, 0x7531, R5 ;  /* 0x00007531040d7816 */ /* 0x000fe20000000005 */
[----:B------:R-:W-:Y:S01]  /*12190*/  VIADD R5, R3, 0x4000 ;  /* 0x0000400003057836 */ /* 0x000fe20000000000 */
[----:B------:R-:W-:-:S04]  /*121a0*/  PRMT R14, R6, 0x6420, R7 ;  /* 0x00006420060e7816 */ /* 0x000fc80000000007 */
[----:B------:R-:W-:Y:S02]  /*121b0*/  LOP3.LUT R4, R5, R16, RZ, 0xfc, !PT ;  /* 0x0000001005047212 */ /* 0x000fe400078efcff */
[----:B------:R-:W-:-:S03]  /*121c0*/  PRMT R15, R6, 0x7531, R7 ;  /* 0x00007531060f7816 */ /* 0x000fc60000000007 */
[----:B------:R-:W-:Y:S02]  /*121d0*/  IMAD.IADD R19, R17, 0x1, R4 ;  /* 0x0000000111137824 */ /* 0x000fe400078e0204 */
[----:B------:R-:W-:Y:S04]  /*121e0*/  STSM.16.M88.4 [R18+0x2000], R12 ;  /* 0x0020000c12007844 */ /* 0x000fe80000000200 */
[----:B------:R-:W0:Y:S02]  /*121f0*/  LDSM.16.MT88.4 R8, [R19+0x10400] ;  /* 0x010400001308783b */ /* 0x000e240000004200 */
[C-C-:B0-----:R-:W-:Y:S02]  /*12200*/  PRMT R4, R8.reuse, 0x6420, R9.reuse ;  /* 0x0000642008047816 */ /* 0x141fe40000000009 */
[----:B------:R-:W-:-:S02]  /*12210*/  PRMT R5, R8, 0x7531, R9 ;  /* 0x0000753108057816 */ /* 0x000fc40000000009 */
[C-C-:B------:R-:W-:Y:S02]  /*12220*/  PRMT R6, R10.reuse, 0x6420, R11.reuse ;  /* 0x000064200a067816 */ /* 0x140fe4000000000b */
[----:B------:R-:W-:Y:S02]  /*12230*/  PRMT R7, R10, 0x7531, R11 ;  /* 0x000075310a077816 */ /* 0x000fe4000000000b */
[----:B------:R-:W0:Y:S04]  /*12240*/  LDSM.16.MT88.4 R8, [R2+0x14400] ;  /* 0x014400000208783b */ /* 0x000e280000004200 */
[----:B------:R-:W-:Y:S01]  /*12250*/  STSM.16.M88.4 [R18+0x4000], R4 ;  /* 0x0040000412007844 */ /* 0x000fe20000000200 */
        /* <DEDUP_REMOVED lines=13> */
[----:B------:R-:W0:Y:S01]  /*12330*/  LDSM.16.MT88.4 R8, [R2+0x11400] ;  /* 0x011400000208783b */ /* 0x000e220000004200 */
[----:B---3--:R-:W-:-:S03]  /*12340*/  IADD3 R18, R26, R3, R20 ;  /* 0x000000031a127210 */ /* 0x008fc60007ffe014 */
[----:B------:R-:W2:Y:S02]  /*12350*/  LDL R20, [R1+0x4] ;  /* 0x0000040001147983 */ /* 0x000ea40000100800 */
[----:B------:R-:W-:-:S05]  /*12360*/  IMAD.IADD R18, R22, 0x1, R18 ;  /* 0x0000000116127824 */ /* 0x000fca00078e0212 */
        /* <DEDUP_REMOVED lines=30> */
[----:B------:R-:W-:-:S05]  /*12550*/  IADD3 R18, R26, R3, R37 ;  /* 0x000000031a127210 */ /* 0x000fca0007ffe025 */
        /* <DEDUP_REMOVED lines=31> */
[----:B--2---:R-:W-:Y:S01]  /*12750*/  IADD3 R12, R26, R20, R3 ;  /* 0x000000141a0c7210 */ /* 0x004fe20007ffe003 */
[----:B------:R-:W-:-:S04]  /*12760*/  VIADD R3, R3, 0x7000 ;  /* 0x0000700003037836 */ /* 0x000fc80000000000 */
[----:B------:R-:W-:-:S05]  /*12770*/  IMAD.IADD R12, R22, 0x1, R12 ;  /* 0x00000001160c7824 */ /* 0x000fca00078e020c */
[----:B------:R0:W-:Y:S02]  /*12780*/  STSM.16.M88.4 [R12], R4 ;  /* 0x000000040c007844 */ /* 0x0001e40000000200 */
[C-C-:B0-----:R-:W-:Y:S02]  /*12790*/  PRMT R4, R8.reuse, 0x6420, R9.reuse ;  /* 0x0000642008047816 */ /* 0x141fe40000000009 */
[----:B------:R-:W-:Y:S02]  /*127a0*/  PRMT R5, R8, 0x7531, R9 ;  /* 0x0000753108057816 */ /* 0x000fe40000000009 */
[----:B------:R-:W-:Y:S02]  /*127b0*/  LOP3.LUT R8, R3, R16, RZ, 0xfc, !PT ;  /* 0x0000001003087212 */ /* 0x000fe400078efcff */
[C-C-:B------:R-:W-:Y:S02]  /*127c0*/  PRMT R6, R10.reuse, 0x6420, R11.reuse ;  /* 0x000064200a067816 */ /* 0x140fe4000000000b */
[----:B------:R-:W-:Y:S01]  /*127d0*/  PRMT R7, R10, 0x7531, R11 ;  /* 0x000075310a077816 */ /* 0x000fe2000000000b */
[----:B------:R-:W-:-:S04]  /*127e0*/  IMAD.IADD R3, R17, 0x1, R8 ;  /* 0x0000000111037824 */ /* 0x000fc800078e0208 */
[----:B------:R-:W-:Y:S04]  /*127f0*/  STSM.16.M88.4 [R12+0x2000], R4 ;  /* 0x002000040c007844 */ /* 0x000fe80000000200 */
[----:B------:R-:W0:Y:S01]  /*12800*/  LDSM.16.MT88.4 R8, [R3+0x10400] ;  /* 0x010400000308783b */ /* 0x000e220000004200 */
[----:B------:R-:W-:Y:S01]  /*12810*/  IMAD.U32 R20, RZ, RZ, UR42 ;  /* 0x0000002aff147e24 */ /* 0x000fe2000f8e00ff */
[C-C-:B0-----:R-:W-:Y:S02]  /*12820*/  PRMT R4, R8.reuse, 0x6420, R9.reuse ;  /* 0x0000642008047816 */ /* 0x141fe40000000009 */
[----:B------:R-:W-:Y:S02]  /*12830*/  PRMT R5, R8, 0x7531, R9 ;  /* 0x0000753108057816 */ /* 0x000fe40000000009 */
[----:B------:R-:W-:-:S02]  /*12840*/  PRMT R6, R10, 0x6420, R11 ;  /* 0x000064200a067816 */ /* 0x000fc4000000000b */
[----:B------:R-:W-:Y:S02]  /*12850*/  PRMT R7, R10, 0x7531, R11 ;  /* 0x000075310a077816 */ /* 0x000fe4000000000b */
[----:B------:R-:W0:Y:S01]  /*12860*/  LDSM.16.MT88.4 R8, [R2+0x17400] ;  /* 0x017400000208783b */ /* 0x000e220000004200 */
[----:B------:R-:W-:-:S03]  /*12870*/  ISETP.NE.AND P2, PT, R20, 0x3, PT ;  /* 0x000000031400780c */ /* 0x000fc60003f45270 */
[----:B------:R0:W-:Y:S02]  /*12880*/  STSM.16.M88.4 [R12+0x4000], R4 ;  /* 0x004000040c007844 */ /* 0x0001e40000000200 */
[C-C-:B0-----:R-:W-:Y:S02]  /*12890*/  PRMT R4, R8.reuse, 0x6420, R9.reuse ;  /* 0x0000642008047816 */ /* 0x141fe40000000009 */
[----:B------:R-:W-:Y:S02]  /*128a0*/  PRMT R5, R8, 0x7531, R9 ;  /* 0x0000753108057816 */ /* 0x000fe40000000009 */
        /* <DEDUP_REMOVED lines=11> */
.L_x_322:
[----:B-1----:R1:W-:Y:S01]  /*12960*/  SYNCS.ARRIVE.TRANS64.A1T0 RZ, [R0+URZ+0x38850], RZ ;  /* 0x038850ff00ff79a7 */ /* 0x0023e2000810003f */
[----:B------:R-:W-:Y:S06]  /*12970*/  BAR.SYNC.DEFER_BLOCKING 0x2, 0x80 ;  /* 0x0082000000007b1d */ /* 0x000fec0000010000 */
[----:B------:R-:W-:Y:S05]  /*12980*/  @!P0 BRA `(.L_x_323) ;  /* 0x0000000000048947 */ /* 0x000fea0003800000 */
[----:B------:R-:W-:Y:S01]  /*12990*/  BPT.TRAP 0x1 ;  /* 0x000000040000795c */ /* 0x000fe20000300000 */
.L_x_323:
[----:B------:R-:W-:Y:S02]  /*129a0*/  VIADD R3, R0, 0x38880 ;  /* 0x0003888000037836 */ /* 0x000fe40000000000 */
[----:B------:R-:W-:Y:S02]  /*129b0*/  IMAD.MOV.U32 R9, RZ, RZ, R24 ;  /* 0x000000ffff097224 */ /* 0x000fe400078e0018 */
[----:B------:R-:W-:Y:S01]  /*129c0*/  IMAD.MOV.U32 R10, RZ, RZ, R28 ;  /* 0x000000ffff0a7224 */ /* 0x000fe200078e001c */
[----:B------:R-:W-:-:S04]  /*129d0*/  PRMT R3, R36, 0x654, R3 ;  /* 0x0000065424037816 */ /* 0x000fc80000000003 */
[----:B------:R2:W-:Y:S01]  /*129e0*/  SYNCS.ARRIVE.TRANS64.RED.A1T0 RZ, [R3+URZ], RZ ;  /* 0x000000ff03ff79a7 */ /* 0x0005e2000810043f */
[----:B------:R-:W-:Y:S05]  /*129f0*/  @P1 BRA `(.L_x_324) ;  /* 0xffffffe400bc1947 */ /* 0x000fea000383ffff */
.L_x_304:
[----:B01----:R-:W0:Y:S01]  /*12a00*/  S2R R0, SR_TID.X ;  /* 0x0000000000007919 */ /* 0x003e220000002100 */
[----:B------:R-:W-:Y:S01]  /*12a10*/  BSSY B0, `(.L_x_325) ;  /* 0x0000012000007945 */ /* 0x000fe20003800000 */
[----:B0-----:R-:W-:Y:S01]  /*12a20*/  LOP3.LUT R2, R0, 0x7f, RZ, 0xc0, !PT ;  /* 0x0000007f00027812 */ /* 0x001fe200078ec0ff */
[----:B------:R-:W-:-:S03]  /*12a30*/  IMAD.U32 R0, RZ, RZ, UR44 ;  /* 0x0000002cff007e24 */ /* 0x000fc6000f8e00ff */
[----:B------:R-:W-:Y:S02]  /*12a40*/  ISETP.NE.AND P1, PT, R2, RZ, PT ;  /* 0x000000ff0200720c */ /* 0x000fe40003f25270 */
[----:B------:R-:W-:-:S11]  /*12a50*/  ISETP.NE.AND P0, PT, R0, 0x3, PT ;  /* 0x000000030000780c */ /* 0x000fd60003f05270 */
[----:B------:R-:W-:Y:S05]  /*12a60*/  @P1 BRA `(.L_x_326) ;  /* 0x0000000000301947 */ /* 0x000fea0003800000 */
[----:B------:R-:W0:Y:S01]  /*12a70*/  S2R R5, SR_LANEID ;  /* 0x0000000000057919 */ /* 0x000e220000000000 */
[----:B------:R-:W-:Y:S01]  /*12a80*/  VOTEU.ANY UR4, UPT, PT ;  /* 0x0000000000047886 */ /* 0x000fe200038e0100 */
[----:B--2---:R-:W1:Y:S01]  /*12a90*/  LDC.64 R2, c[0x0][0xc60] ;  /* 0x00031800ff027b82 */ /* 0x004e620000000a00 */
[----:B------:R-:W0:Y:S02]  /*12aa0*/  FLO.U32 R0, UR4 ;  /* 0x0000000400007d00 */ /* 0x000e2400080e0000 */
[----:B0-----:R-:W-:-:S06]  /*12ab0*/  ISETP.EQ.U32.AND P1, PT, R0, R5, PT ;  /* 0x000000050000720c */ /* 0x001fcc0003f22070 */
[----:B------:R-:W1:Y:S07]  /*12ac0*/  POPC R5, UR4 ;  /* 0x0000000400057d09 */ /* 0x000e6e0008000000 */
[----:B-1----:R-:W2:Y:S01]  /*12ad0*/  @P1 ATOMG.E.ADD.STRONG.GPU PT, R3, desc[UR52][R2.64], R5 ;  /* 0x00000005020319a8 */ /* 0x002ea200081ee1f4 */
[----:B------:R-:W0:Y:S02]  /*12ae0*/  S2R R4, SR_LTMASK ;  /* 0x0000000000047919 */ /* 0x000e240000003900 */
[----:B0-----:R-:W-:-:S04]  /*12af0*/  LOP3.LUT R4, R4, UR4, RZ, 0xc0, !PT ;  /* 0x0000000404047c12 */ /* 0x001fc8000f8ec0ff */
[----:B------:R-:W0:Y:S01]  /*12b00*/  POPC R7, R4 ;  /* 0x0000000400077309 */ /* 0x000e220000000000 */
[----:B--2---:R-:W0:Y:S02]  /*12b10*/  SHFL.IDX PT, R0, R3, R0, 0x1f ;  /* 0x00001f0003007589 */ /* 0x004e2400000e0000 */
[----:B0-----:R-:W-:-:S07]  /*12b20*/  IADD3 R32, R0, UR46, R7 ;  /* 0x0000002e00207c10 */ /* 0x001fce000fffe007 */
.L_x_326:
[----:B------:R-:W-:Y:S05]  /*12b30*/  BSYNC B0 ;  /* 0x0000000000007941 */ /* 0x000fea0003800000 */
.L_x_325:
[----:B------:R-:W-:Y:S05]  /*12b40*/  @!P0 BRA `(.L_x_327) ;  /* 0x0000000000048947 */ /* 0x000fea0003800000 */
[----:B------:R-:W-:Y:S01]  /*12b50*/  BPT.TRAP 0x1 ;  /* 0x000000040000795c */ /* 0x000fe20000300000 */
.L_x_327:
[----:B--2---:R-:W-:Y:S01]  /*12b60*/  LOP3.LUT R3, R28, 0x1, RZ, 0x3c, !PT ;  /* 0x000000011c037812 */ /* 0x004fe200078e3cff */
[----:B------:R-:W-:Y:S01]  /*12b70*/  IMAD R2, R24, 0x8, R17 ;  /* 0x0000000818027824 */ /* 0x000fe200078e0211 */
[----:B------:R-:W-:Y:S02]  /*12b80*/  BSSY B0, `(.L_x_328) ;  /* 0x0000004000007945 */ /* 0x000fe40003800000 */
[----:B------:R-:W-:-:S04]  /*12b90*/  SHF.L.U32 R3, R3, 0x1f, RZ ;  /* 0x0000001f03037819 */ /* 0x000fc800000006ff */
[----:B------:R-:W0:Y:S02]  /*12ba0*/  SYNCS.PHASECHK.TRANS64.TRYWAIT P1, [R2+URZ+0x38870], R3 ;  /* 0x03887003020075a7 */ /* 0x000e24000802017f */
[----:B0-----:R-:W-:Y:S05]  /*12bb0*/  @!P1 BRA `(.L_x_329) ;  /* 0x00000050008c9947 */ /* 0x001fea0003800000 */
.L_x_458:
[----:B------:R-:W-:Y:S05]  /*12bc0*/  BSYNC B0 ;  /* 0x0000000000007941 */ /* 0x000fea0003800000 */
.L_x_328:
[----:B------:R-:W-:-:S05]  /*12bd0*/  IMAD.U32 R0, RZ, RZ, UR42 ;  /* 0x0000002aff007e24 */ /* 0x000fca000f8e00ff */
[----:B------:R-:W-:-:S13]  /*12be0*/  ISETP.NE.AND P1, PT, R0, 0x3, PT ;  /* 0x000000030000780c */ /* 0x000fda0003f25270 */
[----:B------:R-:W-:Y:S05]  /*12bf0*/  @!P1 BRA `(.L_x_330) ;  /* 0x0000000000049947 */ /* 0x000fea0003800000 */
[----:B------:R-:W-:Y:S01]  /*12c00*/  BPT.TRAP 0x1 ;  /* 0x000000040000795c */ /* 0x000fe20000300000 */
.L_x_330:
[----:B0-----:R-:W-:-:S04]  /*12c10*/  SHF.L.U32 R3, R28, 0x1f, RZ ;  /* 0x0000001f1c037819 */ /* 0x001fc800000006ff */
[----:B------:R-:W0:Y:S02]  /*12c20*/  SYNCS.PHASECHK.TRANS64.TRYWAIT P1, [R2+URZ+0x38860], R3 ;  /* 0x03886003020075a7 */ /* 0x000e24000802017f */
[----:B0-----:R-:W-:Y:S05]  /*12c30*/  @!P1 BRA `(.L_x_331) ;  /* 0x0000005000809947 */ /* 0x001fea0003800000 */
.L_x_459:
[----:B------:R-:W0:Y:S01]  /*12c40*/  LDL R4, [R1+0xc] ;  /* 0x00000c0001047983 */ /* 0x000e220000100800 */
[----:B------:R-:W-:Y:S01]  /*12c50*/  IMAD.SHL.U32 R18, R24, 0x8000, RZ ;  /* 0x0000800018127824 */ /* 0x000fe200078e00ff */
[----:B------:R-:W-:Y:S05]  /*12c60*/  WARPSYNC.ALL ;  /* 0x0000000000007948 */ /* 0x000fea0003800000 */
[----:B------:R-:W2:Y:S01]  /*12c70*/  LDL R21, [R1] ;  /* 0x0000000001157983 */ /* 0x000ea20000100800 */
[----:B------:R-:W-:-:S05]  /*12c80*/  LOP3.LUT R0, R18, R16, RZ, 0xfc, !PT ;  /* 0x0000001012007212 */ /* 0x000fca00078efcff */
[----:B------:R-:W-:-:S06]  /*12c90*/  IMAD.IADD R10, R17, 0x1, R0 ;  /* 0x00000001110a7824 */ /* 0x000fcc00078e0200 */
[----:B------:R-:W1:Y:S01]  /*12ca0*/  LDSM.16.MT88.4 R8, [R10+0x10400] ;  /* 0x010400000a08783b */ /* 0x000e620000004200 */
[----:B------:R-:W-:Y:S02]  /*12cb0*/  IADD3 R0, R22, R18, R26 ;  /* 0x0000001216007210 */ /* 0x000fe40007ffe01a */
[C-C-:B-1----:R-:W-:Y:S02]  /*12cc0*/  PRMT R12, R8.reuse, 0x6420, R9.reuse ;  /* 0x00006420080c7816 */ /* 0x142fe40000000009 */
[----:B------:R-:W-:Y:S02]  /*12cd0*/  PRMT R13, R8, 0x7531, R9 ;  /* 0x00007531080d7816 */ /* 0x000fe40000000009 */
[C-C-:B------:R-:W-:Y:S02]  /*12ce0*/  PRMT R14, R10.reuse, 0x6420, R11.reuse ;  /* 0x000064200a0e7816 */ /* 0x140fe4000000000b */
[----:B------:R-:W-:Y:S02]  /*12cf0*/  PRMT R15, R10, 0x7531, R11 ;  /* 0x000075310a0f7816 */ /* 0x000fe4000000000b */
[----:B0-----:R-:W-:-:S05]  /*12d00*/  IADD3 R3, R17, R4, R18 ;  /* 0x0000000411037210 */ /* 0x001fca0007ffe012 */
        /* <DEDUP_REMOVED lines=24> */
[----:B------:R0:W-:Y:S04]  /*12e90*/  STSM.16.M88.4 [R0+0x6000], R8 ;  /* 0x0060000800007844 */ /* 0x0001e80000000200 */
[----:B------:R-:W1:Y:S04]  /*12ea0*/  LDSM.16.MT88.4 R8, [R20+0x10400] ;  /* 0x010400001408783b */ /* 0x000e680000004200 */
[----:B------:R-:W3:Y:S01]  /*12eb0*/  LDSM.16.MT88.4 R4, [R3+0x11400] ;  /* 0x011400000304783b */ /* 0x000ee20000004200 */
[----:B--2---:R-:W-:-:S03]  /*12ec0*/  IADD3 R19, R26, R18, R21 ;  /* 0x000000121a137210 */ /* 0x004fc60007ffe015 */
[----:B------:R-:W2:Y:S02]  /*12ed0*/  LDL R21, [R1+0x4] ;  /* 0x0000040001157983 */ /* 0x000ea40000100800 */
[----:B0-----:R-:W-:Y:S01]  /*12ee0*/  IMAD.IADD R0, R22, 0x1, R19 ;  /* 0x0000000116007824 */ /* 0x001fe200078e0213 */
[C-C-:B-1----:R-:W-:Y:S02]  /*12ef0*/  PRMT R12, R8.reuse, 0x6420, R9.reuse ;  /* 0x00006420080c7816 */ /* 0x142fe40000000009 */
[----:B------:R-:W-:Y:S02]  /*12f00*/  PRMT R13, R8, 0x7531, R9 ;  /* 0x00007531080d7816 */ /* 0x000fe40000000009 */
[C-C-:B---3--:R-:W-:Y:S02]  /*12f10*/  PRMT R8, R4.reuse, 0x6420, R5.reuse ;  /* 0x0000642004087816 */ /* 0x148fe40000000005 */
[----:B------:R-:W-:Y:S01]  /*12f20*/  PRMT R9, R4, 0x7531, R5 ;  /* 0x0000753104097816 */ /* 0x000fe20000000005 */
[----:B------:R-:W-:Y:S01]  /*12f30*/  VIADD R5, R18, 0x5000 ;  /* 0x0000500012057836 */ /* 0x000fe20000000000 */
[----:B------:R-:W-:-:S04]  /*12f40*/  PRMT R14, R10, 0x6420, R11 ;  /* 0x000064200a0e7816 */ /* 0x000fc8000000000b */
[----:B------:R-:W-:Y:S02]  /*12f50*/  LOP3.LUT R4, R5, R16, RZ, 0xfc, !PT ;  /* 0x0000001005047212 */ /* 0x000fe400078efcff */
[----:B------:R-:W-:Y:S02]  /*12f60*/  PRMT R15, R10, 0x7531, R11 ;  /* 0x000075310a0f7816 */ /* 0x000fe4000000000b */
[C-C-:B------:R-:W-:Y:S01]  /*12f70*/  PRMT R10, R6.reuse, 0x6420, R7.reuse ;  /* 0x00006420060a7816 */ /* 0x140fe20000000007 */
[----:B------:R-:W-:Y:S01]  /*12f80*/  IMAD.IADD R19, R17, 0x1, R4 ;  /* 0x0000000111137824 */ /* 0x000fe200078e0204 */
[----:B------:R-:W-:Y:S01]  /*12f90*/  PRMT R11, R6, 0x7531, R7 ;  /* 0x00007531060b7816 */ /* 0x000fe20000000007 */
[----:B------:R-:W-:Y:S04]  /*12fa0*/  STSM.16.M88.4 [R0], R12 ;  /* 0x0000000c00007844 */ /* 0x000fe80000000200 */
[----:B------:R-:W-:Y:S04]  /*12fb0*/  STSM.16.M88.4 [R0+0x2000], R8 ;  /* 0x0020000800007844 */ /* 0x000fe80000000200 */
[----:B------:R-:W0:Y:S02]  /*12fc0*/  LDSM.16.MT88.4 R4, [R19+0x10400] ;  /* 0x010400001304783b */ /* 0x000e240000004200 */
[----:B0-----:R-:W-:-:S02]  /*12fd0*/  PRMT R12, R4, 0x6420, R5 ;  /* 0x00006420040c7816 */ /* 0x001fc40000000005 */
[----:B------:R-:W-:Y:S02]  /*12fe0*/  PRMT R13, R4, 0x7531, R5 ;  /* 0x00007531040d7816 */ /* 0x000fe40000000005 */
[C-C-:B------:R-:W-:Y:S02]  /*12ff0*/  PRMT R14, R6.reuse, 0x6420, R7.reuse ;  /* 0x00006420060e7816 */ /* 0x140fe40000000007 */
[----:B------:R-:W-:Y:S02]  /*13000*/  PRMT R15, R6, 0x7531, R7 ;  /* 0x00007531060f7816 */ /* 0x000fe40000000007 */
[----:B------:R-:W0:Y:S04]  /*13010*/  LDSM.16.MT88.4 R4, [R3+0x15400] ;  /* 0x015400000304783b */ /* 0x000e280000004200 */
[----:B------:R-:W-:Y:S01]  /*13020*/  STSM.16.M88.4 [R0+0x4000], R12 ;  /* 0x0040000c00007844 */ /* 0x000fe20000000200 */
[----:B0-----:R-:W-:-:S02]  /*13030*/  PRMT R8, R4, 0x6420, R5 ;  /* 0x0000642004087816 */ /* 0x001fc40000000005 */
        /* <DEDUP_REMOVED lines=9> */
[----:B------:R-:W-:-:S05]  /*130d0*/  IADD3 R19, R26, R18, R37 ;  /* 0x000000121a137210 */ /* 0x000fca0007ffe025 */
        /* <DEDUP_REMOVED lines=28> */
[----:B------:R-:W-:Y:S04]  /*132a0*/  STSM.16.M88.4 [R0+0x6000], R8 ;  /* 0x0060000800007844 */ /* 0x000fe80000000200 */
[----:B------:R-:W0:Y:S04]  /*132b0*/  LDSM.16.MT88.4 R8, [R20+0x10400] ;  /* 0x010400001408783b */ /* 0x000e280000004200 */
[----:B------:R-:W1:Y:S01]  /*132c0*/  LDSM.16.MT88.4 R4, [R3+0x13400] ;  /* 0x013400000304783b */ /* 0x000e620000004200 */
[----:B--2---:R-:W-:-:S05]  /*132d0*/  IADD3 R19, R26, R21, R18 ;  /* 0x000000151a137210 */ /* 0x004fca0007ffe012 */
[----:B------:R-:W-:Y:S01]  /*132e0*/  IMAD.IADD R22, R22, 0x1, R19 ;  /* 0x0000000116167824 */ /* 0x000fe200078e0213 */
[C-C-:B0-----:R-:W-:Y:S02]  /*132f0*/  PRMT R12, R8.reuse, 0x6420, R9.reuse ;  /* 0x00006420080c7816 */ /* 0x141fe40000000009 */
[----:B------:R-:W-:Y:S02]  /*13300*/  PRMT R13, R8, 0x7531, R9 ;  /* 0x00007531080d7816 */ /* 0x000fe40000000009 */
[C-C-:B-1----:R-:W-:Y:S02]  /*13310*/  PRMT R8, R4.reuse, 0x6420, R5.reuse ;  /* 0x0000642004087816 */ /* 0x142fe40000000005 */
        /* <DEDUP_REMOVED lines=10> */
[----:B------:R-:W0:Y:S04]  /*133c0*/  LDSM.16.MT88.4 R8, [R0+0x10400] ;  /* 0x010400000008783b */ /* 0x000e280000004200 */
[----:B------:R-:W1:Y:S01]  /*133d0*/  LDSM.16.MT88.4 R4, [R3+0x17400] ;  /* 0x017400000304783b */ /* 0x000e620000004200 */
[----:B------:R-:W-:-:S05]  /*133e0*/  IMAD.U32 R21, RZ, RZ, UR42 ;  /* 0x0000002aff157e24 */ /* 0x000fca000f8e00ff */
[----:B------:R-:W-:Y:S02]  /*133f0*/  ISETP.NE.AND P1, PT, R21, 0x3, PT ;  /* 0x000000031500780c */ /* 0x000fe40003f25270 */
[C-C-:B0-----:R-:W-:Y:S02]  /*13400*/  PRMT R12, R8.reuse, 0x6420, R9.reuse ;  /* 0x00006420080c7816 */ /* 0x141fe40000000009 */
[----:B------:R-:W-:Y:S02]  /*13410*/  PRMT R13, R8, 0x7531, R9 ;  /* 0x00007531080d7816 */ /* 0x000fe40000000009 */
[C-C-:B------:R-:W-:Y:S02]  /*13420*/  PRMT R14, R10.reuse, 0x6420, R11.reuse ;  /* 0x000064200a0e7816 */ /* 0x140fe4000000000b */
[----:B------:R-:W-:Y:S02]  /*13430*/  PRMT R15, R10, 0x7531, R11 ;  /* 0x000075310a0f7816 */ /* 0x000fe4000000000b */
[----:B-1----:R-:W-:-:S02]  /*13440*/  PRMT R8, R4, 0x6420, R5 ;  /* 0x0000642004087816 */ /* 0x002fc40000000005 */
[----:B------:R-:W-:Y:S02]  /*13450*/  PRMT R9, R4, 0x7531, R5 ;  /* 0x0000753104097816 */ /* 0x000fe40000000005 */
[C-C-:B------:R-:W-:Y:S02]  /*13460*/  PRMT R10, R6.reuse, 0x6420, R7.reuse ;  /* 0x00006420060a7816 */ /* 0x140fe40000000007 */
[----:B------:R-:W-:Y:S01]  /*13470*/  PRMT R11, R6, 0x7531, R7 ;  /* 0x00007531060b7816 */ /* 0x000fe20000000007 */
[----:B------:R0:W-:Y:S04]  /*13480*/  STSM.16.M88.4 [R22+0x4000], R12 ;  /* 0x0040000c16007844 */ /* 0x0001e80000000200 */
        /* <DEDUP_REMOVED lines=9> */
.L_x_332:
[----:B-1----:R1:W-:Y:S01]  /*13520*/  SYNCS.ARRIVE.TRANS64.A1T0 RZ, [R2+URZ+0x38850], RZ ;  /* 0x038850ff02ff79a7 */ /* 0x0023e2000810003f */
[----:B------:R-:W-:Y:S06]  /*13530*/  BAR.SYNC.DEFER_BLOCKING 0x2, 0x80 ;  /* 0x0082000000007b1d */ /* 0x000fec0000010000 */
[----:B------:R-:W-:Y:S05]  /*13540*/  @!P0 BRA `(.L_x_333) ;  /* 0x0000000000048947 */ /* 0x000fea0003800000 */
[----:B------:R-:W-:Y:S01]  /*13550*/  BPT.TRAP 0x1 ;  /* 0x000000040000795c */ /* 0x000fe20000300000 */
.L_x_333:
[----:B------:R-:W-:Y:S02]  /*13560*/  VIADD R3, R2, 0x38880 ;  /* 0x0003888002037836 */ /* 0x000fe40000000000 */
[----:B------:R-:W-:-:S03]  /*13570*/  VIADD R24, R24, 0x1 ;  /* 0x0000000118187836 */ /* 0x000fc60000000000 */
[----:B------:R-:W-:Y:S02]  /*13580*/  PRMT R3, R36, 0x654, R3 ;  /* 0x0000065424037816 */ /* 0x000fe40000000003 */
[C---:B------:R-:W-:Y:S02]  /*13590*/  ISETP.NE.AND P0, PT, R24.reuse, 0x2, PT ;  /* 0x000000021800780c */ /* 0x040fe40003f05270 */
[----:B------:R2:W-:Y:S02]  /*135a0*/  SYNCS.ARRIVE.TRANS64.RED.A1T0 RZ, [R3+URZ], RZ ;  /* 0x000000ff03ff79a7 */ /* 0x0005e4000810043f */
[----:B------:R-:W-:Y:S02]  /*135b0*/  SEL R24, R24, RZ, P0 ;  /* 0x000000ff18187207 */ /* 0x000fe40000000000 */
[----:B--2---:R-:W-:-:S04]  /*135c0*/  SEL R3, RZ, 0x1, P0 ;  /* 0x00000001ff037807 */ /* 0x004fc80000000000 */
[----:B------:R-:W-:-:S07]  /*135d0*/  LOP3.LUT R28, R28, R3, RZ, 0x3c, !PT ;  /* 0x000000031c1c7212 */ /* 0x000fce00078e3cff */
.L_x_274:
[----:B------:R-:W-:Y:S05]  /*135e0*/  BSYNC B7 ;  /* 0x0000000000077941 */ /* 0x000fea0003800000 */
.L_x_272:
[----:B------:R-:W-:-:S13]  /*135f0*/  LOP3.LUT P0, RZ, R25, 0x100, RZ, 0xc0, !PT ;  /* 0x0000010019ff7812 */ /* 0x000fda000780c0ff */
[----:B------:R-:W-:Y:S05]  /*13600*/  @!P0 BRA `(.L_x_334) ;  /* 0x0000000000248947 */ /* 0x000fea0003800000 */
[----:B------:R-:W2:Y:S08]  /*13610*/  S2UR UR4, SR_CgaCtaId ;  /* 0x00000000000479c3 */ /* 0x000eb00000008800 */
[----:B------:R-:W-:Y:S01]  /*13620*/  BAR.SYNC.DEFER_BLOCKING 0x5, 0x180 ;  /* 0x0146000000007b1d */ /* 0x000fe20000010000 */
[----:B------:R-:W-:Y:S01]  /*13630*/  MOV R17, 0x400 ;  /* 0x0000040000117802 */ /* 0x000fe20000000f00 */
[----:B--2---:R-:W-:-:S05]  /*13640*/  IMAD.U32 R36, RZ, RZ, UR4 ;  /* 0x00000004ff247e24 */ /* 0x004fca000f8e00ff */
[----:B------:R-:W-:-:S05]  /*13650*/  LEA R17, R36, R17, 0x18 ;  /* 0x0000001124117211 */ /* 0x000fca00078ec0ff */
[----:B------:R-:W2:Y:S02]  /*13660*/  LDS.128 R32, [R17+0x388d0] ;  /* 0x0388d00011207984 */ /* 0x000ea40000000c00 */
[----:B--2---:R-:W-:Y:S01]  /*13670*/  R2UR UR39, R35 ;  /* 0x00000000232772ca */ /* 0x004fe200000e0000 */
[----:B------:R-:W-:Y:S06]  /*13680*/  BAR.ARV 0x4, 0x180 ;  /* 0x0106000000007b1d */ /* 0x000fec0000002000 */
[----:B------:R-:W-:Y:S08]  /*13690*/  BRA `(.L_x_335) ;  /* 0x0000000800a87947 */ /* 0x000ff00003800000 */
.L_x_334:
[----:B------:R-:W0:Y:S01]  /*136a0*/  S2R R0, SR_TID.X ;  /* 0x0000000000007919 */ /* 0x000e220000002100 */
[----:B------:R-:W-:Y:S01]  /*136b0*/  ULDC UR4, c[0x0][0xc3c] ;  /* 0x00030f0000047ab9 */ /* 0x000fe20000000800 */
[----:B0-----:R-:W-:Y:S01]  /*136c0*/  LOP3.LUT R10, R0, 0x1f, RZ, 0xc0, !PT ;  /* 0x0000001f000a7812 */ /* 0x001fe200078ec0ff */
[----:B------:R-:W-:-:S03]  /*136d0*/  IMAD.MOV.U32 R0, RZ, RZ, RZ ;  /* 0x000000ffff007224 */ /* 0x000fc600078e00ff */
[C---:B------:R-:W-:Y:S01]  /*136e0*/  ISETP.NE.AND P0, PT, R10.reuse, 0x1f, PT ;  /* 0x0000001f0a00780c */ /* 0x040fe20003f05270 */
[----:B------:R-:W-:-:S05]  /*136f0*/  VIADD R7, R10, UR39 ;  /* 0x000000270a077c36 */ /* 0x000fca0008000000 */
[----:B------:R-:W-:Y:S01]  /*13700*/  ISETP.GE.OR P1, PT, R7, UR4, !P0 ;  /* 0x0000000407007c0c */ /* 0x000fe2000c726670 */
[----:B------:R-:W-:-:S12]  /*13710*/  ULDC UR4, c[0x0][0xc3c] ;  /* 0x00030f0000047ab9 */ /* 0x000fd80000000800 */
[----:B-1----:R-:W0:Y:S08]  /*13720*/  @!P1 LDC.64 R2, c[0x0][0xc80] ;  /* 0x00032000ff029b82 */ /* 0x002e300000000a00 */
[----:B------:R-:W1:Y:S01]  /*13730*/  @!P1 LDC.64 R4, c[0x0][0xc78] ;  /* 0x00031e00ff049b82 */ /* 0x000e620000000a00 */
[----:B0-----:R-:W-:-:S05]  /*13740*/  @!P1 IMAD.WIDE R2, R7, 0x4, R2 ;  /* 0x0000000407029825 */ /* 0x001fca00078e0202 */
[----:B------:R1:W2:Y:S02]  /*13750*/  @!P1 LDG.E R0, desc[UR52][R2.64] ;  /* 0x0000003402009981 */ /* 0x0002a4000c1e1900 */
[----:B-1----:R-:W-:-:S04]  /*13760*/  @!P1 IMAD.WIDE R2, R7, 0x4, R4 ;  /* 0x0000000407029825 */ /* 0x002fc800078e0204 */
[----:B------:R-:W-:-:S06]  /*13770*/  IMAD.MOV.U32 R5, RZ, RZ, RZ ;  /* 0x000000ffff057224 */ /* 0x000fcc00078e00ff */
[----:B------:R-:W2:Y:S01]  /*13780*/  @!P1 LDG.E R5, desc[UR52][R2.64] ;  /* 0x0000003402059981 */ /* 0x000ea2000c1e1900 */
[C---:B------:R-:W-:Y:S02]  /*13790*/  ISETP.NE.AND P1, PT, R10.reuse, RZ, PT ;  /* 0x000000ff0a00720c */ /* 0x040fe40003f25270 */
[C---:B------:R-:W-:Y:S02]  /*137a0*/  ISETP.GE.U32.AND P2, PT, R10.reuse, 0x2, PT ;  /* 0x000000020a00780c */ /* 0x040fe40003f46070 */
[C---:B------:R-:W-:Y:S02]  /*137b0*/  ISETP.GE.U32.AND P3, PT, R10.reuse, 0x4, PT ;  /* 0x000000040a00780c */ /* 0x040fe40003f66070 */
[C---:B------:R-:W-:Y:S02]  /*137c0*/  ISETP.GE.U32.AND P4, PT, R10.reuse, 0x8, PT ;  /* 0x000000080a00780c */ /* 0x040fe40003f86070 */
[----:B------:R-:W-:Y:S01]  /*137d0*/  ISETP.GE.U32.AND P5, PT, R10, 0x10, PT ;  /* 0x000000100a00780c */ /* 0x000fe20003fa6070 */
[----:B--2---:R-:W-:-:S05]  /*137e0*/  IMAD R4, R5, R0, RZ ;  /* 0x0000000005047224 */ /* 0x004fca00078e02ff */
[----:B------:R-:W0:Y:S02]  /*137f0*/  SHFL.UP PT, R6, R4, 0x1, RZ ;  /* 0x0420000004067989 */ /* 0x000e2400000e00ff */
[----:B0-----:R-:W-:-:S05]  /*13800*/  SEL R7, R6, RZ, P1 ;  /* 0x000000ff06077207 */ /* 0x001fca0000800000 */
[----:B------:R-:W-:-:S05]  /*13810*/  IMAD.IADD R7, R4, 0x1, R7 ;  /* 0x0000000104077824 */ /* 0x000fca00078e0207 */
[----:B------:R-:W0:Y:S02]  /*13820*/  SHFL.UP PT, R6, R7, 0x2, RZ ;  /* 0x0440000007067989 */ /* 0x000e2400000e00ff */
[----:B0-----:R-:W-:-:S05]  /*13830*/  SEL R6, R6, RZ, P2 ;  /* 0x000000ff06067207 */ /* 0x001fca0001000000 */
[----:B------:R-:W-:Y:S02]  /*13840*/  IMAD.IADD R6, R7, 0x1, R6 ;  /* 0x0000000107067824 */ /* 0x000fe400078e0206 */
[----:B------:R-:W-:Y:S04]  /*13850*/  SHFL.IDX PT, R7, R32, RZ, 0x1f ;  /* 0x00001fff20077589 */ /* 0x000fe800000e0000 */
[----:B------:R-:W0:Y:S02]  /*13860*/  SHFL.UP PT, R8, R6, 0x4, RZ ;  /* 0x0480000006087989 */ /* 0x000e2400000e00ff */
[----:B0-----:R-:W-:Y:S02]  /*13870*/  SEL R3, R8, RZ, P3 ;  /* 0x000000ff08037207 */ /* 0x001fe40001800000 */
[----:B------:R-:W-:Y:S03]  /*13880*/  SHFL.IDX PT, R8, R32, 0x1, 0x1f ;  /* 0x00201f0020087f89 */ /* 0x000fe600000e0000 */
[----:B------:R-:W-:-:S05]  /*13890*/  IMAD.IADD R4, R6, 0x1, R3 ;  /* 0x0000000106047824 */ /* 0x000fca00078e0203 */
[----:B------:R-:W0:Y:S02]  /*138a0*/  SHFL.UP PT, R2, R4, 0x8, RZ ;  /* 0x0500000004027989 */ /* 0x000e2400000e00ff */
[----:B0-----:R-:W-:-:S05]  /*138b0*/  SEL R3, R2, RZ, P4 ;  /* 0x000000ff02037207 */ /* 0x001fca0002000000 */
[----:B------:R-:W-:Y:S02]  /*138c0*/  IMAD.IADD R9, R4, 0x1, R3 ;  /* 0x0000000104097824 */ /* 0x000fe400078e0203 */
[----:B------:R-:W0:Y:S03]  /*138d0*/  LDC R3, c[0x0][0xc38] ;  /* 0x00030e00ff037b82 */ /* 0x000e260000000800 */
[----:B------:R-:W1:Y:S02]  /*138e0*/  SHFL.UP PT, R2, R9, 0x10, RZ ;  /* 0x0600000009027989 */ /* 0x000e6400000e00ff */
[----:B-1----:R-:W-:-:S05]  /*138f0*/  SEL R2, R2, RZ, P5 ;  /* 0x000000ff02027207 */ /* 0x002fca0002800000 */
[----:B------:R-:W-:-:S05]  /*13900*/  IMAD.IADD R2, R9, 0x1, R2 ;  /* 0x0000000109027824 */ /* 0x000fca00078e0202 */
[----:B------:R-:W0:Y:S02]  /*13910*/  SHFL.IDX PT, R6, R2, 0x1f, 0x1f ;  /* 0x03e01f0002067f89 */ /* 0x000e2400000e0000 */
[----:B0-----:R-:W-:Y:S02]  /*13920*/  IMAD R11, R6, R3, RZ ;  /* 0x00000003060b7224 */ /* 0x001fe400078e02ff */
[----:B------:R-:W-:Y:S02]  /*13930*/  IMAD.MOV.U32 R6, RZ, RZ, RZ ;  /* 0x000000ffff067224 */ /* 0x000fe400078e00ff */
[----:B------:R-:W-:-:S05]  /*13940*/  IMAD.IADD R8, R8, 0x1, R11 ;  /* 0x0000000108087824 */ /* 0x000fca00078e020b */
[----:B------:R-:W-:-:S13]  /*13950*/  ISETP.GT.AND P6, PT, R8, R7, PT ;  /* 0x000000070800720c */ /* 0x000fda0003fc4270 */
[----:B------:R-:W-:Y:S05]  /*13960*/  @P6 BRA `(.L_x_336) ;  /* 0x0000000000986947 */ /* 0x000fea0003800000 */
.L_x_338:
[----:B------:R-:W-:-:S04]  /*13970*/  UIADD3 UR39, UR39, 0x1f, URZ ;  /* 0x0000001f27277890 */ /* 0x000fc8000fffe03f */
[----:B------:R-:W-:-:S06]  /*13980*/  UISETP.GE.AND UP0, UPT, UR39, UR4, UPT ;  /* 0x000000042700728c */ /* 0x000fcc000bf06270 */
[----:B------:R-:W-:-:S13]  /*13990*/  PLOP3.LUT P6, PT, PT, PT, UP0, 0x40, 0x0 ;  /* 0x000000000000781c */ /* 0x000fda0003fce808 */
[----:B------:R-:W-:Y:S05]  /*139a0*/  @!P6 BRA `(.L_x_337) ;  /* 0x0000000400ace947 */ /* 0x000fea0003800000 */
[----:B------:R-:W0:Y:S02]  /*139b0*/  S2R R0, SR_TID.X ;  /* 0x0000000000007919 */ /* 0x000e240000002100 */
[----:B0-----:R-:W-:-:S05]  /*139c0*/  LOP3.LUT R0, R0, 0x1f, RZ, 0xc0, !PT ;  /* 0x0000001f00007812 */ /* 0x001fca00078ec0ff */
[----:B------:R-:W-:Y:S02]  /*139d0*/  VIADD R9, R0, UR39 ;  /* 0x0000002700097c36 */ /* 0x000fe40008000000 */
[----:B------:R-:W-:-:S03]  /*139e0*/  IMAD.MOV.U32 R0, RZ, RZ, RZ ;  /* 0x000000ffff007224 */ /* 0x000fc600078e00ff */
[----:B------:R-:W-:-:S13]  /*139f0*/  ISETP.GE.OR P6, PT, R9, UR4, !P0 ;  /* 0x0000000409007c0c */ /* 0x000fda000c7c6670 */
[----:B------:R-:W0:Y:S08]  /*13a00*/  @!P6 LDC.64 R2, c[0x0][0xc80] ;  /* 0x00032000ff02eb82 */ /* 0x000e300000000a00 */
[----:B------:R-:W1:Y:S01]  /*13a10*/  @!P6 LDC.64 R4, c[0x0][0xc78] ;  /* 0x00031e00ff04eb82 */ /* 0x000e620000000a00 */
[----:B0-----:R-:W-:-:S05]  /*13a20*/  @!P6 IMAD.WIDE R2, R9, 0x4, R2 ;  /* 0x000000040902e825 */ /* 0x001fca00078e0202 */
[----:B------:R1:W2:Y:S02]  /*13a30*/  @!P6 LDG.E R0, desc[UR52][R2.64] ;  /* 0x000000340200e981 */ /* 0x0002a4000c1e1900 */
[----:B-1----:R-:W-:-:S04]  /*13a40*/  @!P6 IMAD.WIDE R2, R9, 0x4, R4 ;  /* 0x000000040902e825 */ /* 0x002fc800078e0204 */
[----:B------:R-:W-:-:S06]  /*13a50*/  IMAD.MOV.U32 R5, RZ, RZ, RZ ;  /* 0x000000ffff057224 */ /* 0x000fcc00078e00ff */
[----:B------:R-:W2:Y:S02]  /*13a60*/  @!P6 LDG.E R5, desc[UR52][R2.64] ;  /* 0x000000340205e981 */ /* 0x000ea4000c1e1900 */
[----:B--2---:R-:W-:-:S05]  /*13a70*/  IMAD R11, R5, R0, RZ ;  /* 0x00000000050b7224 */ /* 0x004fca00078e02ff */
        /* <DEDUP_REMOVED lines=14> */
[----:B------:R-:W-:Y:S02]  /*13b60*/  IMAD.IADD R2, R2, 0x1, R3 ;  /* 0x0000000102027824 */ /* 0x000fe400078e0203 */
[----:B------:R-:W0:Y:S03]  /*13b70*/  LDC R3, c[0x0][0xc38] ;  /* 0x00030e00ff037b82 */ /* 0x000e260000000800 */
[----:B------:R-:W0:Y:S02]  /*13b80*/  SHFL.IDX PT, R4, R2, 0x1f, 0x1f ;  /* 0x03e01f0002047f89 */ /* 0x000e2400000e0000 */
[----:B0-----:R-:W-:-:S04]  /*13b90*/  IMAD R11, R4, R3, RZ ;  /* 0x00000003040b7224 */ /* 0x001fc800078e02ff */
[----:B------:R-:W-:-:S05]  /*13ba0*/  IMAD.IADD R8, R11, 0x1, R8 ;  /* 0x000000010b087824 */ /* 0x000fca00078e0208 */
[----:B------:R-:W-:-:S13]  /*13bb0*/  ISETP.GT.AND P6, PT, R8, R7, PT ;  /* 0x000000070800720c */ /* 0x000fda0003fc4270 */
[----:B------:R-:W-:Y:S05]  /*13bc0*/  @!P6 BRA `(.L_x_338) ;  /* 0xfffffffc0068e947 */ /* 0x000fea000383ffff */
.L_x_336:
[----:B------:R-:W-:-:S04]  /*13bd0*/  IMAD.IADD R8, R8, 0x1, -R11 ;  /* 0x0000000108087824 */ /* 0x000fc800078e0a0b */
        /* <DEDUP_REMOVED lines=13> */
[----:B------:R-:W0:Y:S01]  /*13cb0*/  F2I.FTZ.U32.TRUNC.NTZ R9, R9 ;  /* 0x0000000900097305 */ /* 0x000e22000021f000 */
[----:B-12---:R-:W-:Y:S05]  /*13cc0*/  @!P0 BRA `(.L_x_339) ;  /* 0x00000000000c8947 */ /* 0x006fea0003800000 */
[----:B------:R-:W-:-:S06]  /*13cd0*/  UIADD3 UR5, UR4, -0x1, URZ ;  /* 0xffffffff04057890 */ /* 0x000fcc000fffe03f */
[----:B------:R-:W-:-:S05]  /*13ce0*/  IMAD.U32 R11, RZ, RZ, UR5 ;  /* 0x00000005ff0b7e24 */ /* 0x000fca000f8e00ff */
[----:B------:R1:W2:Y:S02]  /*13cf0*/  SHFL.IDX PT, R6, R2, R11, 0x1f ;  /* 0x00001f0b02067589 */ /* 0x0002a400000e0000 */
.L_x_339:
[----:B--2---:R-:W-:Y:S01]  /*13d00*/  IMAD R32, R6, R3, R8 ;  /* 0x0000000306207224 */ /* 0x004fe200078e0208 */
[----:B------:R-:W-:Y:S01]  /*13d10*/  IABS R6, R5 ;  /* 0x0000000500067213 */ /* 0x000fe20000000000 */
[--C-:B0-----:R-:W-:Y:S01]  /*13d20*/  IMAD.MOV R3, RZ, RZ, -R9.reuse ;  /* 0x000000ffff037224 */ /* 0x101fe200078e0a09 */
[----:B------:R-:W-:Y:S01]  /*13d30*/  UIADD3 UR39, UR4, UR39, URZ ;  /* 0x0000002704277290 */ /* 0x000fe2000fffe03f */
[----:B-1----:R-:W-:Y:S01]  /*13d40*/  IMAD.MOV.U32 R2, RZ, RZ, RZ ;  /* 0x000000ffff027224 */ /* 0x002fe200078e00ff */
[----:B------:R-:W0:Y:S01]  /*13d50*/  I2F.RP R8, R6 ;  /* 0x0000000600087306 */ /* 0x000e220000209400 */
[----:B------:R-:W-:Y:S02]  /*13d60*/  IMAD R10, R3, R4, RZ ;  /* 0x00000004030a7224 */ /* 0x000fe400078e02ff */
[----:B------:R-:W-:Y:S02]  /*13d70*/  IMAD.MOV.U32 R3, RZ, RZ, R9 ;  /* 0x000000ffff037224 */ /* 0x000fe400078e0009 */
[----:B------:R-:W-:-:S02]  /*13d80*/  IMAD.IADD R33, R7, 0x1, -R32 ;  /* 0x0000000107217824 */ /* 0x000fc400078e0a20 */
[----:B------:R-:W-:Y:S01]  /*13d90*/  IMAD.HI.U32 R9, R9, R10, R2 ;  /* 0x0000000a09097227 */ /* 0x000fe200078e0002 */
[----:B------:R-:W-:Y:S02]  /*13da0*/  IABS R3, R0 ;  /* 0x0000000000037213 */ /* 0x000fe40000000000 */
[----:B------:R-:W-:-:S03]  /*13db0*/  IABS R2, R33 ;  /* 0x0000002100027213 */ /* 0x000fc60000000000 */
[----:B------:R-:W-:Y:S01]  /*13dc0*/  IMAD.MOV R3, RZ, RZ, -R3 ;  /* 0x000000ffff037224 */ /* 0x000fe200078e0a03 */
[----:B0-----:R-:W0:Y:S01]  /*13dd0*/  MUFU.RCP R8, R8 ;  /* 0x0000000800087308 */ /* 0x001e220000001000 */
[----:B------:R-:W-:-:S04]  /*13de0*/  IMAD.HI.U32 R7, R9, R2, RZ ;  /* 0x0000000209077227 */ /* 0x000fc800078e00ff */
[----:B------:R-:W-:Y:S02]  /*13df0*/  IMAD R9, R7, R3, R2 ;  /* 0x0000000307097224 */ /* 0x000fe400078e0202 */
[----:B------:R-:W-:-:S03]  /*13e00*/  IMAD.MOV.U32 R2, RZ, RZ, RZ ;  /* 0x000000ffff027224 */ /* 0x000fc600078e00ff */
[----:B------:R-:W-:Y:S01]  /*13e10*/  ISETP.GT.U32.AND P1, PT, R4, R9, PT ;  /* 0x000000090400720c */ /* 0x000fe20003f24070 */
[----:B0-----:R-:W-:-:S06]  /*13e20*/  VIADD R3, R8, 0xffffffe ;  /* 0x0ffffffe08037836 */ /* 0x001fcc0000000000 */
[----:B------:R-:W0:Y:S06]  /*13e30*/  F2I.FTZ.U32.TRUNC.NTZ R3, R3 ;  /* 0x0000000300037305 */ /* 0x000e2c000021f000 */
[----:B------:R-:W-:Y:S02]  /*13e40*/  @!P1 IMAD.IADD R9, R9, 0x1, -R4 ;  /* 0x0000000109099824 */ /* 0x000fe400078e0a04 */
[----:B------:R-:W-:Y:S01]  /*13e50*/  @!P1 VIADD R7, R7, 0x1 ;  /* 0x0000000107079836 */ /* 0x000fe20000000000 */
[----:B------:R-:W-:Y:S02]  /*13e60*/  ISETP.NE.AND P1, PT, R0, RZ, PT ;  /* 0x000000ff0000720c */ /* 0x000fe40003f25270 */
[----:B------:R-:W-:Y:S01]  /*13e70*/  ISETP.GE.U32.AND P0, PT, R9, R4, PT ;  /* 0x000000040900720c */ /* 0x000fe20003f06070 */
[----:B0-----:R-:W-:-:S04]  /*13e80*/  IMAD.MOV R9, RZ, RZ, -R3 ;  /* 0x000000ffff097224 */ /* 0x001fc800078e0a03 */
[----:B------:R-:W-:-:S08]  /*13e90*/  IMAD R9, R9, R6, RZ ;  /* 0x0000000609097224 */ /* 0x000fd000078e02ff */
[----:B------:R-:W-:Y:S02]  /*13ea0*/  @P0 VIADD R7, R7, 0x1 ;  /* 0x0000000107070836 */ /* 0x000fe40000000000 */
[----:B------:R-:W-:Y:S01]  /*13eb0*/  IMAD.HI.U32 R4, R3, R9, R2 ;  /* 0x0000000903047227 */ /* 0x000fe200078e0002 */
[----:B------:R-:W-:-:S04]  /*13ec0*/  LOP3.LUT R2, R33, R0, RZ, 0x3c, !PT ;  /* 0x0000000021027212 */ /* 0x000fc800078e3cff */
[----:B------:R-:W-:Y:S02]  /*13ed0*/  ISETP.GE.AND P2, PT, R2, RZ, PT ;  /* 0x000000ff0200720c */ /* 0x000fe40003f46270 */
[----:B------:R-:W-:-:S05]  /*13ee0*/  IABS R2, R5 ;  /* 0x0000000500027213 */ /* 0x000fca0000000000 */
[----:B------:R-:W-:-:S06]  /*13ef0*/  IMAD.MOV R2, RZ, RZ, -R2 ;  /* 0x000000ffff027224 */ /* 0x000fcc00078e0a02 */
[----:B------:R-:W-:Y:S01]  /*13f00*/  @!P2 IMAD.MOV R7, RZ, RZ, -R7 ;  /* 0x000000ffff07a224 */ /* 0x000fe200078e0a07 */
[----:B------:R-:W-:-:S04]  /*13f10*/  @!P1 LOP3.LUT R7, RZ, R0, RZ, 0x33, !PT ;  /* 0x00000000ff079212 */ /* 0x000fc800078e33ff */
[-C--:B------:R-:W-:Y:S01]  /*13f20*/  IABS R3, R7.reuse ;  /* 0x0000000700037213 */ /* 0x080fe20000000000 */
[----:B------:R-:W-:-:S04]  /*13f30*/  IMAD R0, R0, R7, RZ ;  /* 0x0000000700007224 */ /* 0x000fc800078e02ff */
[----:B------:R-:W-:-:S04]  /*13f40*/  IMAD.HI.U32 R4, R4, R3, RZ ;  /* 0x0000000304047227 */ /* 0x000fc800078e00ff */
[----:B------:R-:W-:Y:S01]  /*13f50*/  IMAD R3, R4, R2, R3 ;  /* 0x0000000204037224 */ /* 0x000fe200078e0203 */
[----:B------:R-:W-:Y:S01]  /*13f60*/  LOP3.LUT R2, R7, R5, RZ, 0x3c, !PT ;  /* 0x0000000507027212 */ /* 0x000fe200078e3cff */
[----:B------:R-:W-:-:S03]  /*13f70*/  IMAD.IADD R33, R33, 0x1, -R0 ;  /* 0x0000000121217824 */ /* 0x000fc600078e0a00 */
[----:B------:R-:W-:Y:S02]  /*13f80*/  ISETP.GT.U32.AND P1, PT, R6, R3, PT ;  /* 0x000000030600720c */ /* 0x000fe40003f24070 */
        /* <DEDUP_REMOVED lines=8> */
[--C-:B------:R-:W-:Y:S02]  /*14010*/  IMAD.MOV R2, RZ, RZ, -R4.reuse ;  /* 0x000000ffff027224 */ /* 0x100fe400078e0a04 */
[C---:B------:R-:W-:Y:S02]  /*14020*/  IMAD R4, R5.reuse, 0x1000000, R4 ;  /* 0x0100000005047824 */ /* 0x040fe400078e0204 */
[----:B------:R-:W-:-:S04]  /*14030*/  IMAD R7, R5, R2, R7 ;  /* 0x0000000205077224 */ /* 0x000fc800078e0207 */
[----:B------:R-:W-:Y:S01]  /*14040*/  IMAD R34, R7, 0x10000, R4 ;  /* 0x0001000007227824 */ /* 0x000fe200078e0204 */
[----:B------:R-:W-:Y:S06]  /*14050*/  BRA `(.L_x_340) ;  /* 0x0000000000107947 */ /* 0x000fec0003800000 */
.L_x_337:
[----:B------:R-:W-:Y:S01]  /*14060*/  IMAD.MOV.U32 R32, RZ, RZ, R7 ;  /* 0x000000ffff207224 */ /* 0x000fe200078e0007 */
[----:B------:R-:W-:Y:S01]  /*14070*/  ULDC UR39, c[0x0][0xc3c] ;  /* 0x00030f0000277ab9 */ /* 0x000fe20000000800 */
[----:B------:R-:W-:Y:S02]  /*14080*/  IMAD.MOV.U32 R33, RZ, RZ, RZ ;  /* 0x000000ffff217224 */ /* 0x000fe400078e00ff */
[----:B------:R-:W-:-:S07]  /*14090*/  IMAD.MOV.U32 R34, RZ, RZ, RZ ;  /* 0x000000ffff227224 */ /* 0x000fce00078e00ff */
.L_x_340:
[----:B------:R-:W0:Y:S01]  /*140a0*/  S2R R0, SR_TID.X ;  /* 0x0000000000007919 */ /* 0x000e220000002100 */
[----:B------:R-:W-:Y:S01]  /*140b0*/  IMAD.U32 R35, RZ, RZ, UR39 ;  /* 0x00000027ff237e24 */ /* 0x000fe2000f8e00ff */
[----:B------:R-:W-:Y:S01]  /*140c0*/  BAR.SYNC.DEFER_BLOCKING 0x4, 0x180 ;  /* 0x0106000000007b1d */ /* 0x000fe20000010000 */
[----:B0-----:R-:W-:-:S04]  /*140d0*/  LOP3.LUT R0, R0, 0x1f, RZ, 0xc0, !PT ;  /* 0x0000001f00007812 */ /* 0x001fc800078ec0ff */
[----:B------:R-:W-:-:S13]  /*140e0*/  ISETP.NE.AND P0, PT, R0, RZ, PT ;  /* 0x000000ff0000720c */ /* 0x000fda0003f05270 */
[----:B------:R-:W0:Y:S01]  /*140f0*/  @!P0 S2R R36, SR_CgaCtaId ;  /* 0x0000000000248919 */ /* 0x000e220000008800 */
[----:B------:R-:W-:-:S04]  /*14100*/  @!P0 MOV R3, 0x400 ;  /* 0x0000040000038802 */ /* 0x000fc80000000f00 */
[----:B0-----:R-:W-:-:S05]  /*14110*/  @!P0 LEA R17, R36, R3, 0x18 ;  /* 0x0000000324118211 */ /* 0x001fca00078ec0ff */
[----:B------:R0:W-:Y:S01]  /*14120*/  @!P0 STS.128 [R17+0x388d0], R32 ;  /* 0x0388d02011008388 */ /* 0x0001e20000000c00 */
[----:B------:R-:W-:Y:S06]  /*14130*/  BAR.ARV 0x5, 0x180 ;  /* 0x0146000000007b1d */ /* 0x000fec0000002000 */
.L_x_335:
[----:B------:R-:W-:Y:S02]  /*14140*/  ULDC UR4, c[0x0][0xc3c] ;  /* 0x00030f0000047ab9 */ /* 0x000fe40000000800 */
[----:B------:R-:W-:-:S06]  /*14150*/  UISETP.GE.AND UP0, UPT, UR39, UR4, UPT ;  /* 0x000000042700728c */ /* 0x000fcc000bf06270 */
[----:B------:R-:W-:-:S13]  /*14160*/  PLOP3.LUT P0, PT, PT, PT, UP0, 0x80, 0x0 ;  /* 0x000000000000781c */ /* 0x000fda0003f0f008 */
[----:B------:R-:W-:Y:S05]  /*14170*/  @!P0 BRA `(.L_x_341) ;  /* 0xffffffa000148947 */ /* 0x000fea000383ffff */
.L_x_267:
[----:B0-----:R-:W2:Y:S01]  /*14180*/  LDL.LU R0, [R1+0x18] ;  /* 0x0000180001007983 */ /* 0x001ea20000300800 */
[----:B------:R-:W-:Y:S01]  /*14190*/  BSSY B0, `(.L_x_342) ;  /* 0x000000b000007945 */ /* 0x000fe20003800000 */
[----:B------:R-:W0:Y:S01]  /*141a0*/  S2R R5, SR_CgaCtaId ;  /* 0x0000000000057919 */ /* 0x000e220000008800 */
[----:B--2---:R-:W-:-:S05]  /*141b0*/  VIADD R0, R0, 0x1 ;  /* 0x0000000100007836 */ /* 0x004fca0000000000 */
[----:B-1----:R-:W-:-:S04]  /*141c0*/  LEA.HI R2, R0, R0, RZ, 0x1 ;  /* 0x0000000000027211 */ /* 0x002fc800078f08ff */
[----:B------:R-:W-:Y:S02]  /*141d0*/  LOP3.LUT R3, R2, 0xfffffffe, RZ, 0xc0, !PT ;  /* 0xfffffffe02037812 */ /* 0x000fe400078ec0ff */
[----:B------:R-:W-:-:S03]  /*141e0*/  MOV R2, 0x400 ;  /* 0x0000040000027802 */ /* 0x000fc60000000f00 */
[----:B------:R-:W-:Y:S01]  /*141f0*/  IMAD.IADD R0, R0, 0x1, -R3 ;  /* 0x0000000100007824 */ /* 0x000fe200078e0a03 */
[----:B0-----:R-:W-:-:S04]  /*14200*/  LEA R7, R5, R2, 0x18 ;  /* 0x0000000205077211 */ /* 0x001fc800078ec0ff */
[----:B------:R-:W-:-:S04]  /*14210*/  SHF.L.U32 R0, R0, 0x1f, RZ ;  /* 0x0000001f00007819 */ /* 0x000fc800000006ff */
[----:B------:R-:W0:Y:S02]  /*14220*/  SYNCS.PHASECHK.TRANS64.TRYWAIT P0, [R7+URZ+0x38820], R0 ;  /* 0x03882000070075a7 */ /* 0x000e24000800017f */
[----:B0-----:R-:W-:Y:S05]  /*14230*/  @!P0 BRA `(.L_x_343) ;  /* 0x0000003c00148947 */ /* 0x001fea0003800000 */
.L_x_460:
[----:B------:R-:W-:Y:S05]  /*14240*/  BSYNC B0 ;  /* 0x0000000000007941 */ /* 0x000fea0003800000 */
.L_x_342:
[----:B------:R-:W-:-:S03]  /*14250*/  UMOV UR4, 0xffffffff ;  /* 0xffffffff00047882 */ /* 0x000fc60000000000 */
[----:B------:R-:W-:Y:S05]  /*14260*/  BRA.DIV UR4, `(.L_x_344) ;  /* 0x0000003e041c7947 */ /* 0x000fea000b800000 */
[----:B0-----:R-:W0:Y:S02]  /*14270*/  S2R R0, SR_TID.X ;  /* 0x0000000000007919 */ /* 0x001e240000002100 */
[----:B0-----:R-:W-:-:S04]  /*14280*/  SHF.R.U32.HI R0, RZ, 0x5, R0 ;  /* 0x00000005ff007819 */ /* 0x001fc80000011600 */
[----:B------:R-:W-:-:S05]  /*14290*/  LOP3.LUT R0, R0, 0x3, RZ, 0xc0, !PT ;  /* 0x0000000300007812 */ /* 0x000fca00078ec0ff */
[----:B------:R0:W1:Y:S02]  /*142a0*/  SHFL.IDX PT, R14, R0, RZ, 0x1f ;  /* 0x00001fff000e7589 */ /* 0x00006400000e0000 */
.L_x_463:
[----:B-1----:R-:W-:Y:S01]  /*142b0*/  ISETP.NE.AND P0, PT, R14, RZ, PT ;  /* 0x000000ff0e00720c */ /* 0x002fe20003f05270 */
[----:B------:R-:W-:-:S12]  /*142c0*/  BSSY B0, `(.L_x_345) ;  /* 0x000002c000007945 */ /* 0x000fd80003800000 */
[----:B------:R-:W-:Y:S05]  /*142d0*/  @P0 BRA `(.L_x_346) ;  /* 0x0000000000a80947 */ /* 0x000fea0003800000 */
[----:B------:R-:W-:-:S03]  /*142e0*/  UMOV UR4, 0xffffffff ;  /* 0xffffffff00047882 */ /* 0x000fc60000000000 */
[----:B------:R-:W-:Y:S05]  /*142f0*/  BRA.DIV UR4, `(.L_x_347) ;  /* 0x0000003e042c7947 */ /* 0x000fea000b800000 */
[----:B------:R-:W-:-:S13]  /*14300*/  ELECT P6, URZ, PT ;  /* 0x00000000003f782f */ /* 0x000fda00038c0000 */
.L_x_466:
[----:B------:R-:W-:Y:S05]  /*14310*/  @!P6 BRA `(.L_x_346) ;  /* 0x000000000098e947 */ /* 0x000fea0003800000 */
[----:B------:R-:W-:-:S06]  /*14320*/  ULOP3.LUT UR4, UR43, 0x2, URZ, 0xfc, !UPT ;  /* 0x000000022b047892 */ /* 0x000fcc000f8efc3f */
[----:B0-----:R-:W-:-:S05]  /*14330*/  IMAD.U32 R0, RZ, RZ, UR4 ;  /* 0x00000004ff007e24 */ /* 0x001fca000f8e00ff */
[----:B------:R-:W-:-:S13]  /*14340*/  ISETP.NE.AND P0, PT, R0, 0x3, PT ;  /* 0x000000030000780c */ /* 0x000fda0003f05270 */
[----:B------:R-:W-:Y:S05]  /*14350*/  @!P0 BRA `(.L_x_348) ;  /* 0x0000000000048947 */ /* 0x000fea0003800000 */
[----:B------:R-:W-:Y:S01]  /*14360*/  BPT.TRAP 0x1 ;  /* 0x000000040000795c */ /* 0x000fe20000300000 */
.L_x_348:
[----:B------:R-:W-:Y:S01]  /*14370*/  IMAD R5, R24, 0x8, R7 ;  /* 0x0000000818057824 */ /* 0x000fe200078e0207 */
[----:B------:R-:W-:Y:S01]  /*14380*/  SHF.L.U32 R0, R28, 0x1f, RZ ;  /* 0x0000001f1c007819 */ /* 0x000fe200000006ff */
[----:B------:R-:W-:-:S03]  /*14390*/  VIADD R24, R24, 0x1 ;  /* 0x0000000118187836 */ /* 0x000fc60000000000 */
[----:B------:R-:W0:Y:S02]  /*143a0*/  SYNCS.PHASECHK.TRANS64.TRYWAIT P1, [R5+URZ+0x38840], R0 ;  /* 0x03884000050075a7 */ /* 0x000e24000802017f */
[----:B------:R-:W-:-:S04]  /*143b0*/  ISETP.NE.AND P2, PT, R24, 0x2, PT ;  /* 0x000000021800780c */ /* 0x000fc80003f45270 */
[----:B------:R-:W-:Y:S01]  /*143c0*/  SEL R3, RZ, 0x1, P2 ;  /* 0x00000001ff037807 */ /* 0x000fe20001000000 */
[----:B0-----:R-:W-:Y:S08]  /*143d0*/  @!P1 BRA `(.L_x_349) ;  /* 0x0000003c00149947 */ /* 0x001ff00003800000 */
.L_x_467:
[----:B------:R-:W-:Y:S02]  /*143e0*/  SEL R24, R24, RZ, P2 ;  /* 0x000000ff18187207 */ /* 0x000fe40001000000 */
[----:B------:R-:W-:Y:S01]  /*143f0*/  LOP3.LUT R2, R28, R3, RZ, 0x3c, !PT ;  /* 0x000000031c027212 */ /* 0x000fe200078e3cff */
[----:B------:R-:W-:Y:S06]  /*14400*/  @!P0 BRA `(.L_x_350) ;  /* 0x0000000000048947 */ /* 0x000fec0003800000 */
[----:B------:R-:W-:Y:S01]  /*14410*/  BPT.TRAP 0x1 ;  /* 0x000000040000795c */ /* 0x000fe20000300000 */
.L_x_350:
[----:B------:R-:W-:Y:S01]  /*14420*/  IMAD R3, R24, 0x8, R7 ;  /* 0x0000000818037824 */ /* 0x000fe200078e0207 */
[----:B------:R-:W-:-:S04]  /*14430*/  SHF.L.U32 R2, R2, 0x1f, RZ ;  /* 0x0000001f02027819 */ /* 0x000fc800000006ff */
[----:B------:R-:W1:Y:S02]  /*14440*/  SYNCS.PHASECHK.TRANS64.TRYWAIT P1, [R3+URZ+0x38840], R2 ;  /* 0x03884002030075a7 */ /* 0x000e64000802017f */
[----:B-1----:R-:W-:Y:S05]  /*14450*/  @!P1 BRA `(.L_x_351) ;  /* 0x0000003c00089947 */ /* 0x002fea0003800000 */
.L_x_468:
[----:B------:R-:W-:Y:S05]  /*14460*/  @!P0 BRA `(.L_x_352) ;  /* 0x0000000000048947 */ /* 0x000fea0003800000 */
[----:B------:R-:W-:Y:S01]  /*14470*/  BPT.TRAP 0x1 ;  /* 0x000000040000795c */ /* 0x000fe20000300000 */
.L_x_352:
[----:B------:R-:W2:Y:S02]  /*14480*/  SYNCS.PHASECHK.TRANS64.TRYWAIT P1, [R5+URZ+0x38860], R0 ;  /* 0x03886000050075a7 */ /* 0x000ea4000802017f */
[----:B--2---:R-:W-:Y:S05]  /*14490*/  @!P1 BRA `(.L_x_353) ;  /* 0x0000003c000c9947 */ /* 0x004fea0003800000 */
.L_x_469:
[----:B------:R-:W-:Y:S05]  /*144a0*/  @!P0 BRA `(.L_x_354) ;  /* 0x0000000000048947 */ /* 0x000fea0003800000 */
[----:B------:R-:W-:Y:S01]  /*144b0*/  BPT.TRAP 0x1 ;  /* 0x000000040000795c */ /* 0x000fe20000300000 */
.L_x_354:
[----:B------:R-:W3:Y:S02]  /*144c0*/  SYNCS.PHASECHK.TRANS64.TRYWAIT P1, [R3+URZ+0x38860], R2 ;  /* 0x03886002030075a7 */ /* 0x000ee4000802017f */
[----:B---3--:R-:W-:Y:S05]  /*144d0*/  @!P1 BRA `(.L_x_355) ;  /* 0x0000003c00109947 */ /* 0x008fea0003800000 */
.L_x_470:
[----:B------:R-:W-:Y:S05]  /*144e0*/  @!P0 BRA `(.L_x_356) ;  /* 0x0000000000048947 */ /* 0x000fea0003800000 */
[----:B------:R-:W-:Y:S01]  /*144f0*/  BPT.TRAP 0x1 ;  /* 0x000000040000795c */ /* 0x000fe20000300000 */
.L_x_356:
[----:B------:R-:W4:Y:S02]  /*14500*/  SYNCS.PHASECHK.TRANS64.TRYWAIT P1, [R5+URZ+0x38880], R0 ;  /* 0x03888000050075a7 */ /* 0x000f24000802017f */
[----:B----4-:R-:W-:Y:S05]  /*14510*/  @!P1 BRA `(.L_x_357) ;  /* 0x0000003c00149947 */ /* 0x010fea0003800000 */
.L_x_471:
[----:B------:R-:W-:Y:S05]  /*14520*/  @!P0 BRA `(.L_x_358) ;  /* 0x0000000000048947 */ /* 0x000fea0003800000 */
[----:B------:R-:W-:Y:S01]  /*14530*/  BPT.TRAP 0x1 ;  /* 0x000000040000795c */ /* 0x000fe20000300000 */
.L_x_358:
[----:B------:R0:W0:Y:S02]  /*14540*/  SYNCS.PHASECHK.TRANS64.TRYWAIT P0, [R3+URZ+0x38880], R2 ;  /* 0x03888002030075a7 */ /* 0x000024000800017f */
[----:B0-----:R-:W-:Y:S05]  /*14550*/  @!P0 NANOSLEEP.SYNCS 0x989680 ;  /* 0x009896800000895d */ /* 0x001fea0003900000 */
[----:B------:R-:W0:Y:S02]  /*14560*/  @!P0 SYNCS.PHASECHK.TRANS64 P0, [R3+URZ+0x38880], R2 ;  /* 0x03888002030085a7 */ /* 0x000e24000800007f */
[----:B0-----:R-:W-:Y:S05]  /*14570*/  @!P0 BRA `(.L_x_358) ;  /* 0xfffffffc00f08947 */ /* 0x001fea000383ffff */
.L_x_346:
[----:B------:R-:W-:Y:S05]  /*14580*/  BSYNC B0 ;  /* 0x0000000000007941 */ /* 0x000fea0003800000 */
.L_x_345:
[----:B------:R-:W-:Y:S05]  /*14590*/  EXIT ;  /* 0x000000000000794d */ /* 0x000fea0003800000 */
.L_x_215:
[----:B0-----:R-:W-:-:S04]  /*145a0*/  IMAD.U32 R3, RZ, RZ, UR54 ;  /* 0x00000036ff037e24 */ /* 0x001fc8000f8e00ff */
[----:B------:R0:W1:Y:S03]  /*145b0*/  SYNCS.PHASECHK.TRANS64.TRYWAIT P0, [R3+URZ+0x38800], R0 ;  /* 0x03880000030075a7 */ /* 0x000066000800017f */
[----:B-1----:R-:W-:Y:S05]  /*145c0*/  @!P0 NANOSLEEP.SYNCS 0x989680 ;  /* 0x009896800000895d */ /* 0x002fea0003900000 */
[----:B------:R-:W1:Y:S02]  /*145d0*/  @!P0 SYNCS.PHASECHK.TRANS64 P0, [R3+URZ+0x38800], R0 ;  /* 0x03880000030085a7 */ /* 0x000e64000800007f */
[----:B-1----:R-:W-:Y:S05]  /*145e0*/  @!P0 BRA `(.L_x_215) ;  /* 0xfffffffc00ec8947 */ /* 0x002fea000383ffff */
[----:B------:R-:W-:Y:S05]  /*145f0*/  BRA `(.L_x_359) ;  /* 0xfffffed800a47947 */ /* 0x000fea000383ffff */
.L_x_219:
[----:B-1----:R-:W-:-:S04]  /*14600*/  IMAD.U32 R0, RZ, RZ, UR56 ;  /* 0x00000038ff007e24 */ /* 0x002fc8000f8e00ff */
[----:B------:R1:W2:Y:S03]  /*14610*/  SYNCS.PHASECHK.TRANS64.TRYWAIT P1, [R0+URZ+0x38830], R7 ;  /* 0x03883007000075a7 */ /* 0x0002a6000802017f */
[----:B--2---:R-:W-:Y:S05]  /*14620*/  @!P1 NANOSLEEP.SYNCS 0x989680 ;  /* 0x009896800000995d */ /* 0x004fea0003900000 */
[----:B------:R-:W2:Y:S02]  /*14630*/  @!P1 SYNCS.PHASECHK.TRANS64 P1, [R0+URZ+0x38830], R7 ;  /* 0x03883007000095a7 */ /* 0x000ea4000802007f */
[----:B--2---:R-:W-:Y:S05]  /*14640*/  @!P1 BRA `(.L_x_219) ;  /* 0xfffffffc00ec9947 */ /* 0x004fea000383ffff */
[----:B------:R-:W-:Y:S05]  /*14650*/  BRA `(.L_x_218) ;  /* 0xfffffed800c87947 */ /* 0x000fea000383ffff */
.L_x_224:
[----:B---3--:R-:W-:-:S04]  /*14660*/  IMAD.U32 R8, RZ, RZ, UR56 ;  /* 0x00000038ff087e24 */ /* 0x008fc8000f8e00ff */
[----:B------:R3:W4:Y:S03]  /*14670*/  SYNCS.PHASECHK.TRANS64.TRYWAIT P1, [R8+URZ+0x38850], R7 ;  /* 0x03885007080075a7 */ /* 0x000726000802017f */
[----:B----4-:R-:W-:Y:S05]  /*14680*/  @!P1 NANOSLEEP.SYNCS 0x989680 ;  /* 0x009896800000995d */ /* 0x010fea0003900000 */
[----:B------:R-:W4:Y:S02]  /*14690*/  @!P1 SYNCS.PHASECHK.TRANS64 P1, [R8+URZ+0x38850], R7 ;  /* 0x03885007080095a7 */ /* 0x000f24000802007f */
[----:B----4-:R-:W-:Y:S05]  /*146a0*/  @!P1 BRA `(.L_x_224) ;  /* 0xfffffffc00ec9947 */ /* 0x010fea000383ffff */
[----:B------:R-:W-:Y:S05]  /*146b0*/  BRA `(.L_x_223) ;  /* 0xfffffef800547947 */ /* 0x000fea000383ffff */
.L_x_230:
[----:B-1----:R-:W-:Y:S02]  /*146c0*/  IMAD.U32 R0, RZ, RZ, UR50 ;  /* 0x00000032ff007e24 */ /* 0x002fe4000f8e00ff */
[----:B------:R-:W-:-:S04]  /*146d0*/  IMAD.U32 R3, RZ, RZ, UR56 ;  /* 0x00000038ff037e24 */ /* 0x000fc8000f8e00ff */
[----:B------:R1:W3:Y:S03]  /*146e0*/  SYNCS.PHASECHK.TRANS64.TRYWAIT P1, [R0+URZ+0x38830], R3 ;  /* 0x03883003000075a7 */ /* 0x0002e6000802017f */
[----:B---3--:R-:W-:Y:S05]  /*146f0*/  @!P1 NANOSLEEP.SYNCS 0x989680 ;  /* 0x009896800000995d */ /* 0x008fea0003900000 */
[----:B------:R-:W3:Y:S02]  /*14700*/  @!P1 SYNCS.PHASECHK.TRANS64 P1, [R0+URZ+0x38830], R3 ;  /* 0x03883003000095a7 */ /* 0x000ee4000802007f */
[----:B---3--:R-:W-:Y:S05]  /*14710*/  @!P1 BRA `(.L_x_230) ;  /* 0xfffffffc00e89947 */ /* 0x008fea000383ffff */
[----:B------:R-:W-:Y:S05]  /*14720*/  BRA `(.L_x_229) ;  /* 0xfffffefc003c7947 */ /* 0x000fea000383ffff */
.L_x_235:
[----:B0-----:R-:W-:Y:S02]  /*14730*/  IMAD.U32 R7, RZ, RZ, UR50 ;  /* 0x00000032ff077e24 */ /* 0x001fe4000f8e00ff */
[----:B------:R-:W-:-:S04]  /*14740*/  IMAD.U32 R8, RZ, RZ, UR56 ;  /* 0x00000038ff087e24 */ /* 0x000fc8000f8e00ff */
[----:B------:R0:W2:Y:S03]  /*14750*/  SYNCS.PHASECHK.TRANS64.TRYWAIT P1, [R7+URZ+0x38850], R8 ;  /* 0x03885008070075a7 */ /* 0x0000a6000802017f */
[----:B--2---:R-:W-:Y:S05]  /*14760*/  @!P1 NANOSLEEP.SYNCS 0x989680 ;  /* 0x009896800000995d */ /* 0x004fea0003900000 */
[----:B------:R-:W2:Y:S02]  /*14770*/  @!P1 SYNCS.PHASECHK.TRANS64 P1, [R7+URZ+0x38850], R8 ;  /* 0x03885008070095a7 */ /* 0x000ea4000802007f */
[----:B--2---:R-:W-:Y:S05]  /*14780*/  @!P1 BRA `(.L_x_235) ;  /* 0xfffffffc00e89947 */ /* 0x004fea000383ffff */
[----:B------:R-:W-:Y:S05]  /*14790*/  BRA `(.L_x_234) ;  /* 0xffffff1800d87947 */ /* 0x000fea000383ffff */
.L_x_283:
[----:B------:R-:W1:Y:S01]  /*147a0*/  S2R R20, SR_TID.X ;  /* 0x0000000000147919 */ /* 0x000e620000002100 */
[----:B------:R-:W-:Y:S02]  /*147b0*/  IMAD.MOV.U32 R12, RZ, RZ, RZ ;  /* 0x000000ffff0c7224 */ /* 0x000fe400078e00ff */
[----:B------:R-:W-:Y:S02]  /*147c0*/  IMAD.MOV.U32 R11, RZ, RZ, 0x1f ;  /* 0x0000001fff0b7424 */ /* 0x000fe400078e00ff */
[----:B------:R-:W-:Y:S01]  /*147d0*/  IMAD.MOV.U32 R15, RZ, RZ, -0x1 ;  /* 0xffffffffff0f7424 */ /* 0x000fe200078e00ff */
[----:B-1----:R-:W-:-:S04]  /*147e0*/  SHF.R.U32.HI R8, RZ, 0x5, R20 ;  /* 0x00000005ff087819 */ /* 0x002fc80000011614 */
[----:B------:R-:W-:-:S05]  /*147f0*/  LOP3.LUT R8, R8, 0x3, RZ, 0xc0, !PT ;  /* 0x0000000308087812 */ /* 0x000fca00078ec0ff */
[----:B------:R-:W-:-:S07]  /*14800*/  IMAD.MOV.U32 R13, RZ, RZ, R8 ;  /* 0x000000ffff0d7224 */ /* 0x000fce00078e0008 */
[----:B0----5:R-:W-:Y:S05]  /*14810*/  WARPSYNC.COLLECTIVE R15, `(.L_x_360) ;  /* 0x000000000f087348 */ /* 0x021fea0003c00000 */
[----:B------:R1:W2:Y:S02]  /*14820*/  SHFL.IDX P6, R14, R13, R12, R11 ;  /* 0x0000000c0d0e7389 */ /* 0x0002a400000c000b */
[----:B012--5:R-:W-:Y:S01]  /*14830*/  ENDCOLLECTIVE ;  /* 0x000000000000791b */ /* 0x027fe20003800000 */
.L_x_360:
[----:B------:R-:W-:Y:S05]  /*14840*/  BRA `(.L_x_361) ;  /* 0xffffffa800c47947 */ /* 0x000fea000383ffff */
.L_x_286:
[----:B-1----:R1:W2:Y:S02]  /*14850*/  SYNCS.PHASECHK.TRANS64.TRYWAIT P0, [R6+URZ+0x38880], R20 ;  /* 0x03888014060075a7 */ /* 0x0022a4000800017f */
[----:B--2---:R-:W-:Y:S05]  /*14860*/  @!P0 NANOSLEEP.SYNCS 0x989680 ;  /* 0x009896800000895d */ /* 0x004fea0003900000 */
[----:B------:R-:W2:Y:S02]  /*14870*/  @!P0 SYNCS.PHASECHK.TRANS64 P0, [R6+URZ+0x38880], R20 ;  /* 0x03888014060085a7 */ /* 0x000ea4000800007f */
[----:B--2---:R-:W-:Y:S05]  /*14880*/  @!P0 BRA `(.L_x_286) ;  /* 0xfffffffc00f08947 */ /* 0x004fea000383ffff */
[----:B------:R-:W-:Y:S05]  /*14890*/  BRA `(.L_x_362) ;  /* 0xffffffa800e47947 */ /* 0x000fea000383ffff */
.L_x_287:
        /* <DEDUP_REMOVED lines=8> */
.L_x_364:
[----:B------:R-:W-:Y:S05]  /*14920*/  BSYNC B0 ;  /* 0x0000000000007941 */ /* 0x000fea0003800000 */
.L_x_363:
[----:B------:R-:W-:Y:S01]  /*14930*/  IMAD.MOV.U32 R13, RZ, RZ, R7 ;  /* 0x000000ffff0d7224 */ /* 0x000fe200078e0007 */
[----:B------:R-:W0:Y:S01]  /*14940*/  LDC R34, c[0x0][0x2f4] ;  /* 0x0000bd00ff227b82 */ /* 0x000e220000000800 */
[----:B------:R-:W-:Y:S01]  /*14950*/  IMAD.MOV.U32 R12, RZ, RZ, RZ ;  /* 0x000000ffff0c7224 */ /* 0x000fe200078e00ff */
[----:B------:R-:W-:Y:S01]  /*14960*/  LOP3.LUT R21, R27, 0x80, RZ, 0xfc, !PT ;  /* 0x000000801b157812 */ /* 0x000fe200078efcff */
[----:B------:R-:W-:Y:S01]  /*14970*/  IMAD.MOV.U32 R11, RZ, RZ, 0x181f ;  /* 0x0000181fff0b7424 */ /* 0x000fe200078e00ff */
[C---:B------:R-:W-:Y:S01]  /*14980*/  ISETP.GE.AND P3, PT, R18.reuse, 0x11, PT ;  /* 0x000000111200780c */ /* 0x040fe20003f66270 */
[----:B------:R-:W-:Y:S01]  /*14990*/  IMAD.MOV.U32 R15, RZ, RZ, -0x1 ;  /* 0xffffffffff0f7424 */ /* 0x000fe200078e00ff */
[----:B------:R-:W-:Y:S01]  /*149a0*/  LOP3.LUT R25, R25, 0xffffffdf, RZ, 0xc0, !PT ;  /* 0xffffffdf19197812 */ /* 0x000fe200078ec0ff */
[----:B------:R-:W-:Y:S01]  /*149b0*/  IMAD.MOV.U32 R3, RZ, RZ, R14 ;  /* 0x000000ffff037224 */ /* 0x000fe200078e000e */
[----:B------:R-:W-:Y:S01]  /*149c0*/  ISETP.GE.AND P5, PT, R18, 0x31, PT ;  /* 0x000000311200780c */ /* 0x000fe20003fa6270 */
[----:B------:R-:W-:-:S12]  /*149d0*/  IMAD.IADD R5, R17, 0x1, R5 ;  /* 0x0000000111057824 */ /* 0x000fd800078e0205 */
[----:B0-----:R-:W-:Y:S05]  /*149e0*/  WARPSYNC.COLLECTIVE R15, `(.L_x_365) ;  /* 0x000000000f087348 */ /* 0x001fea0003c00000 */
[----:B------:R1:W2:Y:S02]  /*149f0*/  SHFL.IDX P6, R14, R13, R12, R11 ;  /* 0x0000000c0d0e7389 */ /* 0x0002a400000c000b */
[----:B012---:R-:W-:Y:S01]  /*14a00*/  ENDCOLLECTIVE ;  /* 0x000000000000791b */ /* 0x007fe20003800000 */
.L_x_365:
[C---:B------:R-:W-:Y:S02]  /*14a10*/  ISETP.GE.AND P4, PT, R18.reuse, 0x41, PT ;  /* 0x000000411200780c */ /* 0x040fe40003f86270 */
[----:B------:R-:W-:Y:S02]  /*14a20*/  @P3 LOP3.LUT R25, R25, 0x20, RZ, 0xfc, !PT ;  /* 0x0000002019193812 */ /* 0x000fe400078efcff */
[C---:B------:R-:W-:Y:S02]  /*14a30*/  ISETP.GE.AND P3, PT, R18.reuse, 0x51, PT ;  /* 0x000000511200780c */ /* 0x040fe40003f66270 */
[----:B------:R-:W-:Y:S02]  /*14a40*/  LOP3.LUT R25, R25, 0xffffffef, RZ, 0xc0, !PT ;  /* 0xffffffef19197812 */ /* 0x000fe400078ec0ff */
[----:B------:R-:W-:Y:S01]  /*14a50*/  ISETP.GE.AND P1, PT, R27, R34, PT ;  /* 0x000000221b00720c */ /* 0x000fe20003f26270 */
[----:B------:R-:W-:Y:S02]  /*14a60*/  IMAD.MOV.U32 R13, RZ, RZ, R8 ;  /* 0x000000ffff0d7224 */ /* 0x000fe400078e0008 */
[----:B------:R-:W-:Y:S01]  /*14a70*/  IMAD.MOV.U32 R12, RZ, RZ, 0x1 ;  /* 0x00000001ff0c7424 */ /* 0x000fe200078e00ff */
[----:B------:R-:W-:Y:S01]  /*14a80*/  ISETP.LT.OR P2, PT, R18, 0x1, P1 ;  /* 0x000000011200780c */ /* 0x000fe20000f41670 */
[----:B------:R-:W-:-:S12]  /*14a90*/  IMAD.MOV.U32 R2, RZ, RZ, R14 ;  /* 0x000000ffff027224 */ /* 0x000fd800078e000e */
[----:B------:R-:W-:Y:S05]  /*14aa0*/  WARPSYNC.COLLECTIVE R15, `(.L_x_366) ;  /* 0x000000000f087348 */ /* 0x000fea0003c00000 */
[----:B------:R0:W1:Y:S02]  /*14ab0*/  SHFL.IDX P6, R14, R13, R12, R11 ;  /* 0x0000000c0d0e7389 */ /* 0x00006400000c000b */
[----:B01----:R-:W-:Y:S01]  /*14ac0*/  ENDCOLLECTIVE ;  /* 0x000000000000791b */ /* 0x003fe20003800000 */
.L_x_366:
[----:B------:R-:W-:-:S05]  /*14ad0*/  IADD3 R2, P0, R27, R2, RZ ;  /* 0x000000021b027210 */ /* 0x000fca0007f1e0ff */
        /* <DEDUP_REMOVED lines=13> */
.L_x_367:
[----:B------:R-:W-:Y:S02]  /*14bb0*/  IMAD.MOV.U32 R13, RZ, RZ, R8 ;  /* 0x000000ffff0d7224 */ /* 0x000fe400078e0008 */
[----:B------:R-:W-:Y:S02]  /*14bc0*/  IMAD.MOV.U32 R12, RZ, RZ, 0x2 ;  /* 0x00000002ff0c7424 */ /* 0x000fe400078e00ff */
[----:B------:R-:W-:-:S07]  /*14bd0*/  IMAD.MOV.U32 R2, RZ, RZ, R14 ;  /* 0x000000ffff027224 */ /* 0x000fce00078e000e */
[----:B------:R-:W-:Y:S05]  /*14be0*/  WARPSYNC.COLLECTIVE R15, `(.L_x_368) ;  /* 0x000000000f087348 */ /* 0x000fea0003c00000 */
[----:B------:R0:W1:Y:S02]  /*14bf0*/  SHFL.IDX P6, R14, R13, R12, R11 ;  /* 0x0000000c0d0e7389 */ /* 0x00006400000c000b */
[----:B01----:R-:W-:Y:S01]  /*14c00*/  ENDCOLLECTIVE ;  /* 0x000000000000791b */ /* 0x003fe20003800000 */
.L_x_368:
[----:B------:R-:W-:-:S05]  /*14c10*/  IADD3 R2, P2, R27, R2, RZ ;  /* 0x000000021b027210 */ /* 0x000fca0007f5e0ff */
        /* <DEDUP_REMOVED lines=13> */
.L_x_369:
[----:B------:R-:W-:Y:S02]  /*14cf0*/  IMAD.MOV.U32 R13, RZ, RZ, R8 ;  /* 0x000000ffff0d7224 */ /* 0x000fe400078e0008 */
[----:B------:R-:W-:Y:S02]  /*14d00*/  IMAD.MOV.U32 R12, RZ, RZ, 0x3 ;  /* 0x00000003ff0c7424 */ /* 0x000fe400078e00ff */
[----:B------:R-:W-:-:S07]  /*14d10*/  IMAD.MOV.U32 R2, RZ, RZ, R14 ;  /* 0x000000ffff027224 */ /* 0x000fce00078e000e */
[----:B------:R-:W-:Y:S05]  /*14d20*/  WARPSYNC.COLLECTIVE R15, `(.L_x_370) ;  /* 0x000000000f087348 */ /* 0x000fea0003c00000 */
[----:B------:R0:W1:Y:S02]  /*14d30*/  SHFL.IDX P6, R14, R13, R12, R11 ;  /* 0x0000000c0d0e7389 */ /* 0x00006400000c000b */
[----:B01----:R-:W-:Y:S01]  /*14d40*/  ENDCOLLECTIVE ;  /* 0x000000000000791b */ /* 0x003fe20003800000 */
.L_x_370:
        /* <DEDUP_REMOVED lines=14> */
.L_x_371:
[----:B------:R-:W-:Y:S02]  /*14e30*/  IMAD.MOV.U32 R13, RZ, RZ, R8 ;  /* 0x000000ffff0d7224 */ /* 0x000fe400078e0008 */
[----:B------:R-:W-:Y:S02]  /*14e40*/  IMAD.MOV.U32 R12, RZ, RZ, 0x4 ;  /* 0x00000004ff0c7424 */ /* 0x000fe400078e00ff */
[----:B------:R-:W-:-:S07]  /*14e50*/  IMAD.MOV.U32 R2, RZ, RZ, R14 ;  /* 0x000000ffff027224 */ /* 0x000fce00078e000e */
[----:B------:R-:W-:Y:S05]  /*14e60*/  WARPSYNC.COLLECTIVE R15, `(.L_x_372) ;  /* 0x000000000f087348 */ /* 0x000fea0003c00000 */
[----:B------:R0:W1:Y:S02]  /*14e70*/  SHFL.IDX P6, R14, R13, R12, R11 ;  /* 0x0000000c0d0e7389 */ /* 0x00006400000c000b */
[----:B01----:R-:W-:Y:S01]  /*14e80*/  ENDCOLLECTIVE ;  /* 0x000000000000791b */ /* 0x003fe20003800000 */
.L_x_372:
        /* <DEDUP_REMOVED lines=14> */
.L_x_373:
[----:B------:R-:W-:Y:S02]  /*14f70*/  IMAD.MOV.U32 R13, RZ, RZ, R8 ;  /* 0x000000ffff0d7224 */ /* 0x000fe400078e0008 */
[----:B------:R-:W-:Y:S02]  /*14f80*/  IMAD.MOV.U32 R12, RZ, RZ, 0x5 ;  /* 0x00000005ff0c7424 */ /* 0x000fe400078e00ff */
[----:B------:R-:W-:-:S07]  /*14f90*/  IMAD.MOV.U32 R2, RZ, RZ, R14 ;  /* 0x000000ffff027224 */ /* 0x000fce00078e000e */
[----:B------:R-:W-:Y:S05]  /*14fa0*/  WARPSYNC.COLLECTIVE R15, `(.L_x_374) ;  /* 0x000000000f087348 */ /* 0x000fea0003c00000 */
[----:B------:R0:W1:Y:S02]  /*14fb0*/  SHFL.IDX P6, R14, R13, R12, R11 ;  /* 0x0000000c0d0e7389 */ /* 0x00006400000c000b */
[----:B01----:R-:W-:Y:S01]  /*14fc0*/  ENDCOLLECTIVE ;  /* 0x000000000000791b */ /* 0x003fe20003800000 */
.L_x_374:
        /* <DEDUP_REMOVED lines=14> */
.L_x_375:
[----:B------:R-:W-:Y:S02]  /*150b0*/  IMAD.MOV.U32 R13, RZ, RZ, R8 ;  /* 0x000000ffff0d7224 */ /* 0x000fe400078e0008 */
[----:B------:R-:W-:Y:S02]  /*150c0*/  IMAD.MOV.U32 R12, RZ, RZ, 0x6 ;  /* 0x00000006ff0c7424 */ /* 0x000fe400078e00ff */
[----:B------:R-:W-:-:S07]  /*150d0*/  IMAD.MOV.U32 R2, RZ, RZ, R14 ;  /* 0x000000ffff027224 */ /* 0x000fce00078e000e */
[----:B------:R-:W-:Y:S05]  /*150e0*/  WARPSYNC.COLLECTIVE R15, `(.L_x_376) ;  /* 0x000000000f087348 */ /* 0x000fea0003c00000 */
[----:B------:R0:W1:Y:S02]  /*150f0*/  SHFL.IDX P6, R14, R13, R12, R11 ;  /* 0x0000000c0d0e7389 */ /* 0x00006400000c000b */
[----:B01----:R-:W-:Y:S01]  /*15100*/  ENDCOLLECTIVE ;  /* 0x000000000000791b */ /* 0x003fe20003800000 */
.L_x_376:
        /* <DEDUP_REMOVED lines=14> */
.L_x_377:
[----:B------:R-:W-:Y:S02]  /*151f0*/  IMAD.MOV.U32 R13, RZ, RZ, R8 ;  /* 0x000000ffff0d7224 */ /* 0x000fe400078e0008 */
[----:B------:R-:W-:Y:S02]  /*15200*/  IMAD.MOV.U32 R12, RZ, RZ, 0x7 ;  /* 0x00000007ff0c7424 */ /* 0x000fe400078e00ff */
[----:B------:R-:W-:-:S07]  /*15210*/  IMAD.MOV.U32 R2, RZ, RZ, R14 ;  /* 0x000000ffff027224 */ /* 0x000fce00078e000e */
[----:B------:R-:W-:Y:S05]  /*15220*/  WARPSYNC.COLLECTIVE R15, `(.L_x_378) ;  /* 0x000000000f087348 */ /* 0x000fea0003c00000 */
[----:B------:R0:W1:Y:S02]  /*15230*/  SHFL.IDX P6, R14, R13, R12, R11 ;  /* 0x0000000c0d0e7389 */ /* 0x00006400000c000b */
[----:B01----:R-:W-:Y:S01]  /*15240*/  ENDCOLLECTIVE ;  /* 0x000000000000791b */ /* 0x003fe20003800000 */
.L_x_378:
[----:B------:R-:W-:-:S05]  /*15250*/  IADD3 R2, P2, R27, R2, RZ ;  /* 0x000000021b027210 */ /* 0x000fca0007f5e0ff */
        /* <DEDUP_REMOVED lines=12> */
.L_x_379:
[----:B------:R-:W-:Y:S01]  /*15320*/  @!PT LDS RZ, [RZ] ;  /* 0x00000000fffff984 */ /* 0x000fe20000000800 */
[----:B------:R-:W-:Y:S01]  /*15330*/  @!PT LDS RZ, [RZ] ;  /* 0x00000000fffff984 */ /* 0x000fe20000000800 */
[----:B------:R-:W-:Y:S01]  /*15340*/  @!PT LDS RZ, [RZ] ;  /* 0x00000000fffff984 */ /* 0x000fe20000000800 */
[----:B------:R0:W-:Y:S01]  /*15350*/  LDGSTS.E.BYPASS.LTC128B.128 [R5+0x17400], desc[UR52][R2.64+0x80], !P2 ;  /* 0x1740008002057fae */ /* 0x0001e2000d101d74 */
[C---:B------:R-:W-:Y:S02]  /*15360*/  ISETP.GE.AND P2, PT, R18.reuse, 0x21, PT ;  /* 0x000000211200780c */ /* 0x040fe40003f46270 */
[----:B------:R-:W-:Y:S01]  /*15370*/  ISETP.GE.AND P6, PT, R18, 0x71, PT ;  /* 0x000000711200780c */ /* 0x000fe20003fc6270 */
[----:B0-----:R-:W-:-:S10]  /*15380*/  IMAD.MOV.U32 R2, RZ, RZ, R14 ;  /* 0x000000ffff027224 */ /* 0x001fd400078e000e */
[----:B------:R-:W-:Y:S02]  /*15390*/  @P2 LOP3.LUT R25, R25, 0x10, RZ, 0xfc, !PT ;  /* 0x0000001019192812 */ /* 0x000fe400078efcff */
[----:B------:R-:W-:Y:S02]  /*153a0*/  ISETP.GE.AND P2, PT, R18, 0x61, PT ;  /* 0x000000611200780c */ /* 0x000fe40003f46270 */
[----:B------:R-:W-:-:S04]  /*153b0*/  LOP3.LUT R25, R25, 0xffffffbf, RZ, 0xc0, !PT ;  /* 0xffffffbf19197812 */ /* 0x000fc800078ec0ff */
[----:B------:R-:W-:Y:S01]  /*153c0*/  @P6 LOP3.LUT R25, R25, 0x40, RZ, 0xfc, !PT ;  /* 0x0000004019196812 */ /* 0x000fe200078efcff */
[----:B------:R-:W-:Y:S06]  /*153d0*/  BRA `(.L_x_380) ;  /* 0xffffffa400ac7947 */ /* 0x000fec000383ffff */
.L_x_292:
[----:B---3--:R3:W4:Y:S02]  /*153e0*/  SYNCS.PHASECHK.TRANS64.TRYWAIT P0, [R6+URZ+0x38840], R20 ;  /* 0x03884014060075a7 */ /* 0x008724000800017f */
[----:B----4-:R-:W-:Y:S05]  /*153f0*/  @!P0 NANOSLEEP.SYNCS 0x989680 ;  /* 0x009896800000895d */ /* 0x010fea0003900000 */
[----:B------:R-:W4:Y:S02]  /*15400*/  @!P0 SYNCS.PHASECHK.TRANS64 P0, [R6+URZ+0x38840], R20 ;  /* 0x03884014060085a7 */ /* 0x000f24000800007f */
[----:B----4-:R-:W-:Y:S05]  /*15410*/  @!P0 BRA `(.L_x_292) ;  /* 0xfffffffc00f08947 */ /* 0x010fea000383ffff */
[----:B------:R-:W-:Y:S05]  /*15420*/  BRA `(.L_x_381) ;  /* 0xffffffa800087947 */ /* 0x000fea000383ffff */
.L_x_293:
[----:B------:R-:W-:Y:S01]  /*15430*/  BSSY B0, `(.L_x_382) ;  /* 0x0000008000007945 */ /* 0x000fe20003800000 */
[----:B------:R-:W-:Y:S02]  /*15440*/  IMAD.MOV.U32 R13, RZ, RZ, R0 ;  /* 0x000000ffff0d7224 */ /* 0x000fe400078e0000 */
[----:B------:R-:W-:Y:S02]  /*15450*/  IMAD.MOV.U32 R12, RZ, RZ, RZ ;  /* 0x000000ffff0c7224 */ /* 0x000fe400078e00ff */
[----:B------:R-:W-:Y:S02]  /*15460*/  IMAD.MOV.U32 R11, RZ, RZ, 0x181f ;  /* 0x0000181fff0b7424 */ /* 0x000fe400078e00ff */
[----:B------:R-:W-:-:S07]  /*15470*/  IMAD.MOV.U32 R15, RZ, RZ, -0x1 ;  /* 0xffffffffff0f7424 */ /* 0x000fce00078e00ff */
[----:B0123--:R-:W-:Y:S05]  /*15480*/  WARPSYNC.COLLECTIVE R15, `(.L_x_383) ;  /* 0x000000000f087348 */ /* 0x00ffea0003c00000 */
[----:B------:R4:W0:Y:S02]  /*15490*/  SHFL.IDX P6, R14, R13, R12, R11 ;  /* 0x0000000c0d0e7389 */ /* 0x00082400000c000b */
[----:B01234-:R-:W-:Y:S01]  /*154a0*/  ENDCOLLECTIVE ;  /* 0x000000000000791b */ /* 0x01ffe20003800000 */
.L_x_383:
[----:B------:R-:W-:Y:S05]  /*154b0*/  BSYNC B0 ;  /* 0x0000000000007941 */ /* 0x000fea0003800000 */
.L_x_382:
        /* <DEDUP_REMOVED lines=8> */
.L_x_384:
[----:B------:R-:W-:Y:S02]  /*15540*/  IMAD.MOV.U32 R13, RZ, RZ, R0 ;  /* 0x000000ffff0d7224 */ /* 0x000fe400078e0000 */
[----:B------:R-:W-:Y:S01]  /*15550*/  IMAD.MOV.U32 R12, RZ, RZ, 0x1 ;  /* 0x00000001ff0c7424 */ /* 0x000fe200078e00ff */
[----:B------:R-:W-:Y:S01]  /*15560*/  LOP3.LUT P6, RZ, R25, 0x80, RZ, 0xc0, !PT ;  /* 0x0000008019ff7812 */ /* 0x000fe200078cc0ff */
[----:B------:R-:W-:-:S12]  /*15570*/  IMAD.MOV.U32 R3, RZ, RZ, R14 ;  /* 0x000000ffff037224 */ /* 0x000fd800078e000e */
[----:B------:R-:W-:-:S05]  /*15580*/  @P6 IADD3 R3, P0, R27, R3, RZ ;  /* 0x000000031b036210 */ /* 0x000fca0007f1e0ff */
[----:B------:R-:W-:Y:S01]  /*15590*/  @P6 IMAD.X R2, RZ, RZ, R2, P0 ;  /* 0x000000ffff026224 */ /* 0x000fe200000e0602 */
[----:B------:R-:W-:-:S04]  /*155a0*/  ISETP.GE.AND P0, PT, R27, R8, PT ;  /* 0x000000081b00720c */ /* 0x000fc80003f06270 */
[----:B------:R-:W-:-:S04]  /*155b0*/  @P6 LOP3.LUT R3, R3, R2, RZ, 0x3c, !PT ;  /* 0x0000000203036212 */ /* 0x000fc800078e3cff */
[----:B------:R-:W-:-:S04]  /*155c0*/  @P6 LOP3.LUT R2, R3, R2, RZ, 0x3c, !PT ;  /* 0x0000000203026212 */ /* 0x000fc800078e3cff */
[----:B------:R-:W-:-:S05]  /*155d0*/  @P6 LOP3.LUT R3, R3, R2, RZ, 0x3c, !PT ;  /* 0x0000000203036212 */ /* 0x000fca00078e3cff */
        /* <DEDUP_REMOVED lines=8> */
.L_x_385:
[----:B------:R-:W-:Y:S02]  /*15660*/  IMAD.MOV.U32 R13, RZ, RZ, R4 ;  /* 0x000000ffff0d7224 */ /* 0x000fe400078e0004 */
[----:B------:R-:W-:-:S07]  /*15670*/  IMAD.MOV.U32 R2, RZ, RZ, R14 ;  /* 0x000000ffff027224 */ /* 0x000fce00078e000e */
[----:B------:R-:W-:Y:S05]  /*15680*/  WARPSYNC.COLLECTIVE R15, `(.L_x_386) ;  /* 0x000000000f087348 */ /* 0x000fea0003c00000 */
[----:B------:R0:W1:Y:S02]  /*15690*/  SHFL.IDX P6, R14, R13, R12, R11 ;  /* 0x0000000c0d0e7389 */ /* 0x00006400000c000b */
[----:B01----:R-:W-:Y:S01]  /*156a0*/  ENDCOLLECTIVE ;  /* 0x000000000000791b */ /* 0x003fe20003800000 */
.L_x_386:
        /* <DEDUP_REMOVED lines=18> */
.L_x_387:
[----:B------:R-:W-:Y:S02]  /*157d0*/  IMAD.MOV.U32 R13, RZ, RZ, R4 ;  /* 0x000000ffff0d7224 */ /* 0x000fe400078e0004 */
[----:B------:R-:W-:-:S07]  /*157e0*/  IMAD.MOV.U32 R2, RZ, RZ, R14 ;  /* 0x000000ffff027224 */ /* 0x000fce00078e000e */
[----:B------:R-:W-:Y:S05]  /*157f0*/  WARPSYNC.COLLECTIVE R15, `(.L_x_388) ;  /* 0x000000000f087348 */ /* 0x000fea0003c00000 */
[----:B------:R0:W1:Y:S02]  /*15800*/  SHFL.IDX P6, R14, R13, R12, R11 ;  /* 0x0000000c0d0e7389 */ /* 0x00006400000c000b */
[----:B01----:R-:W-:Y:S01]  /*15810*/  ENDCOLLECTIVE ;  /* 0x000000000000791b */ /* 0x003fe20003800000 */
.L_x_388:
        /* <DEDUP_REMOVED lines=18> */
.L_x_389:
[----:B------:R-:W-:Y:S02]  /*15940*/  IMAD.MOV.U32 R13, RZ, RZ, R4 ;  /* 0x000000ffff0d7224 */ /* 0x000fe400078e0004 */
[----:B------:R-:W-:-:S07]  /*15950*/  IMAD.MOV.U32 R2, RZ, RZ, R14 ;  /* 0x000000ffff027224 */ /* 0x000fce00078e000e */
[----:B------:R-:W-:Y:S05]  /*15960*/  WARPSYNC.COLLECTIVE R15, `(.L_x_390) ;  /* 0x000000000f087348 */ /* 0x000fea0003c00000 */
[----:B------:R0:W1:Y:S02]  /*15970*/  SHFL.IDX P6, R14, R13, R12, R11 ;  /* 0x0000000c0d0e7389 */ /* 0x00006400000c000b */
[----:B01----:R-:W-:Y:S01]  /*15980*/  ENDCOLLECTIVE ;  /* 0x000000000000791b */ /* 0x003fe20003800000 */
.L_x_390:
[----:B------:R-:W-:Y:S02]  /*15990*/  IMAD.MOV.U32 R13, RZ, RZ, R0 ;  /* 0x000000ffff0d7224 */ /* 0x000fe400078e0000 */
[----:B------:R-:W-:Y:S02]  /*159a0*/  IMAD.MOV.U32 R12, RZ, RZ, 0x4 ;  /* 0x00000004ff0c7424 */ /* 0x000fe400078e00ff */
[----:B------:R-:W-:Y:S01]  /*159b0*/  IMAD.MOV.U32 R3, RZ, RZ, R14 ;  /* 0x000000ffff037224 */ /* 0x000fe200078e000e */
[----:B------:R-:W-:-:S04]  /*159c0*/  ISETP.GE.AND P6, PT, R27, R8, PT ;  /* 0x000000081b00720c */ /* 0x000fc80003fc6270 */
[----:B------:R-:W-:-:S05]  /*159d0*/  @P5 IADD3 R3, P0, R27, R3, RZ ;  /* 0x000000031b035210 */ /* 0x000fca0007f1e0ff */
[----:B------:R-:W-:-:S05]  /*159e0*/  @P5 IMAD.X R2, RZ, RZ, R2, P0 ;  /* 0x000000ffff025224 */ /* 0x000fca00000e0602 */
[----:B------:R-:W-:-:S04]  /*159f0*/  @P5 LOP3.LUT R3, R3, R2, RZ, 0x3c, !PT ;  /* 0x0000000203035212 */ /* 0x000fc800078e3cff */
[----:B------:R-:W-:-:S04]  /*15a00*/  @P5 LOP3.LUT R2, R3, R2, RZ, 0x3c, !PT ;  /* 0x0000000203025212 */ /* 0x000fc800078e3cff */
[----:B------:R-:W-:-:S05]  /*15a10*/  @P5 LOP3.LUT R3, R3, R2, RZ, 0x3c, !PT ;  /* 0x0000000203035212 */ /* 0x000fca00078e3cff */
[----:B------:R-:W-:Y:S01]  /*15a20*/  @!PT LDS RZ, [RZ] ;  /* 0x00000000fffff984 */ /* 0x000fe20000000800 */
[----:B------:R-:W-:Y:S01]  /*15a30*/  @!PT LDS RZ, [RZ] ;  /* 0x00000000fffff984 */ /* 0x000fe20000000800 */
[----:B------:R-:W-:Y:S01]  /*15a40*/  @!PT LDS RZ, [RZ] ;  /* 0x00000000fffff984 */ /* 0x000fe20000000800 */
[----:B------:R0:W-:Y:S02]  /*15a50*/  @P5 LDGSTS.E.BYPASS.LTC128B.128 [R5+0x29c00], desc[UR52][R2.64], !P6 ;  /* 0x29c0000002055fae */ /* 0x0001e4000f101d74 */
[----:B0-----:R-:W-:Y:S05]  /*15a60*/  WARPSYNC.COLLECTIVE R15, `(.L_x_391) ;  /* 0x000000000f087348 */ /* 0x001fea0003c00000 */
[----:B------:R1:W2:Y:S02]  /*15a70*/  SHFL.IDX P6, R14, R13, R12, R11 ;  /* 0x0000000c0d0e7389 */ /* 0x0002a400000c000b */
[----:B012---:R-:W-:Y:S01]  /*15a80*/  ENDCOLLECTIVE ;  /* 0x000000000000791b */ /* 0x007fe20003800000 */
.L_x_391:
[----:B------:R-:W-:Y:S01]  /*15a90*/  @!PT LDS RZ, [RZ] ;  /* 0x00000000fffff984 */ /* 0x000fe20000000800 */
[----:B------:R-:W-:Y:S01]  /*15aa0*/  @!PT LDS RZ, [RZ] ;  /* 0x00000000fffff984 */ /* 0x000fe20000000800 */
[----:B------:R-:W-:Y:S01]  /*15ab0*/  @!PT LDS RZ, [RZ] ;  /* 0x00000000fffff984 */ /* 0x000fe20000000800 */
[----:B------:R0:W-:Y:S01]  /*15ac0*/  @P5 LDGSTS.E.BYPASS.LTC128B.128 [R5+0x2dc00], desc[UR52][R2.64+0x80], !P1 ;  /* 0x2dc0008002055fae */ /* 0x0001e2000c901d74 */
[----:B------:R-:W-:Y:S01]  /*15ad0*/  ISETP.GE.AND P5, PT, R27, R8, PT ;  /* 0x000000081b00720c */ /* 0x000fe20003fa6270 */
[----:B------:R-:W-:Y:S02]  /*15ae0*/  IMAD.MOV.U32 R13, RZ, RZ, R4 ;  /* 0x000000ffff0d7224 */ /* 0x000fe400078e0004 */
[----:B0-----:R-:W-:-:S10]  /*15af0*/  IMAD.MOV.U32 R2, RZ, RZ, R14 ;  /* 0x000000ffff027224 */ /* 0x001fd400078e000e */
[----:B------:R-:W-:Y:S05]  /*15b00*/  WARPSYNC.COLLECTIVE R15, `(.L_x_392) ;  /* 0x000000000f087348 */ /* 0x000fea0003c00000 */
[----:B------:R0:W1:Y:S02]  /*15b10*/  SHFL.IDX P6, R14, R13, R12, R11 ;  /* 0x0000000c0d0e7389 */ /* 0x00006400000c000b */
[----:B01----:R-:W-:Y:S01]  /*15b20*/  ENDCOLLECTIVE ;  /* 0x000000000000791b */ /* 0x003fe20003800000 */
.L_x_392:
[----:B------:R-:W-:Y:S02]  /*15b30*/  IMAD.MOV.U32 R13, RZ, RZ, R0 ;  /* 0x000000ffff0d7224 */ /* 0x000fe400078e0000 */
[----:B------:R-:W-:Y:S02]  /*15b40*/  IMAD.MOV.U32 R12, RZ, RZ, 0x5 ;  /* 0x00000005ff0c7424 */ /* 0x000fe400078e00ff */
[----:B------:R-:W-:-:S07]  /*15b50*/  IMAD.MOV.U32 R3, RZ, RZ, R14 ;  /* 0x000000ffff037224 */ /* 0x000fce00078e000e */
[----:B------:R-:W-:Y:S05]  /*15b60*/  WARPSYNC.COLLECTIVE R15, `(.L_x_393) ;  /* 0x000000000f087348 */ /* 0x000fea0003c00000 */
[----:B------:R0:W1:Y:S02]  /*15b70*/  SHFL.IDX P6, R14, R13, R12, R11 ;  /* 0x0000000c0d0e7389 */ /* 0x00006400000c000b */
[----:B01----:R-:W-:Y:S01]  /*15b80*/  ENDCOLLECTIVE ;  /* 0x000000000000791b */ /* 0x003fe20003800000 */
.L_x_393:
[----:B------:R-:W-:-:S05]  /*15b90*/  @P4 IADD3 R3, P0, R27, R3, RZ ;  /* 0x000000031b034210 */ /* 0x000fca0007f1e0ff */
[----:B------:R-:W-:-:S05]  /*15ba0*/  @P4 IMAD.X R2, RZ, RZ, R2, P0 ;  /* 0x000000ffff024224 */ /* 0x000fca00000e0602 */
[----:B------:R-:W-:Y:S01]  /*15bb0*/  @P4 LOP3.LUT R3, R3, R2, RZ, 0x3c, !PT ;  /* 0x0000000203034212 */ /* 0x000fe200078e3cff */
[----:B------:R-:W-:-:S03]  /*15bc0*/  IMAD.MOV.U32 R13, RZ, RZ, R4 ;  /* 0x000000ffff0d7224 */ /* 0x000fc600078e0004 */
[----:B------:R-:W-:-:S04]  /*15bd0*/  @P4 LOP3.LUT R2, R3, R2, RZ, 0x3c, !PT ;  /* 0x0000000203024212 */ /* 0x000fc800078e3cff */
[----:B------:R-:W-:-:S05]  /*15be0*/  @P4 LOP3.LUT R3, R3, R2, RZ, 0x3c, !PT ;  /* 0x0000000203034212 */ /* 0x000fca00078e3cff */
[----:B------:R-:W-:Y:S01]  /*15bf0*/  @!PT LDS RZ, [RZ] ;  /* 0x00000000fffff984 */ /* 0x000fe20000000800 */
[----:B------:R-:W-:Y:S01]  /*15c00*/  @!PT LDS RZ, [RZ] ;  /* 0x00000000fffff984 */ /* 0x000fe20000000800 */
[----:B------:R-:W-:Y:S01]  /*15c10*/  @!PT LDS RZ, [RZ] ;  /* 0x00000000fffff984 */ /* 0x000fe20000000800 */
[----:B------:R-:W-:Y:S04]  /*15c20*/  @P4 LDGSTS.E.BYPASS.LTC128B.128 [R5+0x2a400], desc[UR52][R2.64], !P5 ;  /* 0x2a40000002054fae */ /* 0x000fe8000e901d74 */
[----:B------:R0:W-:Y:S02]  /*15c30*/  @P4 LDGSTS.E.BYPASS.LTC128B.128 [R5+0x2e400], desc[UR52][R2.64+0x80], !P1 ;  /* 0x2e40008002054fae */ /* 0x0001e4000c901d74 */
[----:B0-----:R-:W-:-:S07]  /*15c40*/  IMAD.MOV.U32 R2, RZ, RZ, R14 ;  /* 0x000000ffff027224 */ /* 0x001fce00078e000e */
[----:B------:R-:W-:Y:S05]  /*15c50*/  WARPSYNC.COLLECTIVE R15, `(.L_x_394) ;  /* 0x000000000f087348 */ /* 0x000fea0003c00000 */
[----:B------:R0:W1:Y:S02]  /*15c60*/  SHFL.IDX P6, R14, R13, R12, R11 ;  /* 0x0000000c0d0e7389 */ /* 0x00006400000c000b */
[----:B01----:R-:W-:Y:S01]  /*15c70*/  ENDCOLLECTIVE ;  /* 0x000000000000791b */ /* 0x003fe20003800000 */
.L_x_394:
[----:B------:R-:W-:Y:S02]  /*15c80*/  IMAD.MOV.U32 R13, RZ, RZ, R0 ;  /* 0x000000ffff0d7224 */ /* 0x000fe400078e0000 */
[----:B------:R-:W-:Y:S02]  /*15c90*/  IMAD.MOV.U32 R12, RZ, RZ, 0x6 ;  /* 0x00000006ff0c7424 */ /* 0x000fe400078e00ff */
[----:B------:R-:W-:-:S07]  /*15ca0*/  IMAD.MOV.U32 R3, RZ, RZ, R14 ;  /* 0x000000ffff037224 */ /* 0x000fce00078e000e */
[----:B------:R-:W-:Y:S05]  /*15cb0*/  WARPSYNC.COLLECTIVE R15, `(.L_x_395) ;  /* 0x000000000f087348 */ /* 0x000fea0003c00000 */
[----:B------:R0:W1:Y:S02]  /*15cc0*/  SHFL.IDX P6, R14, R13, R12, R11 ;  /* 0x0000000c0d0e7389 */ /* 0x00006400000c000b */
[----:B01----:R-:W-:Y:S01]  /*15cd0*/  ENDCOLLECTIVE ;  /* 0x000000000000791b */ /* 0x003fe20003800000 */
.L_x_395:
        /* <DEDUP_REMOVED lines=15> */
.L_x_396:
[----:B------:R-:W-:Y:S02]  /*15dd0*/  IMAD.MOV.U32 R13, RZ, RZ, R0 ;  /* 0x000000ffff0d7224 */ /* 0x000fe400078e0000 */
[----:B------:R-:W-:Y:S02]  /*15de0*/  IMAD.MOV.U32 R12, RZ, RZ, 0x7 ;  /* 0x00000007ff0c7424 */ /* 0x000fe400078e00ff */
[----:B------:R-:W-:-:S07]  /*15df0*/  IMAD.MOV.U32 R3, RZ, RZ, R14 ;  /* 0x000000ffff037224 */ /* 0x000fce00078e000e */
[----:B------:R-:W-:Y:S05]  /*15e00*/  WARPSYNC.COLLECTIVE R15, `(.L_x_397) ;  /* 0x000000000f087348 */ /* 0x000fea0003c00000 */
[----:B------:R0:W1:Y:S02]  /*15e10*/  SHFL.IDX P6, R14, R13, R12, R11 ;  /* 0x0000000c0d0e7389 */ /* 0x00006400000c000b */
[----:B01----:R-:W-:Y:S01]  /*15e20*/  ENDCOLLECTIVE ;  /* 0x000000000000791b */ /* 0x003fe20003800000 */
.L_x_397:
[----:B------:R-:W-:-:S05]  /*15e30*/  @P2 IADD3 R3, P0, R27, R3, RZ ;  /* 0x000000031b032210 */ /* 0x000fca0007f1e0ff */
[----:B------:R-:W-:-:S05]  /*15e40*/  @P2 IMAD.X R2, RZ, RZ, R2, P0 ;  /* 0x000000ffff022224 */ /* 0x000fca00000e0602 */
[----:B------:R-:W-:Y:S01]  /*15e50*/  @P2 LOP3.LUT R3, R3, R2, RZ, 0x3c, !PT ;  /* 0x0000000203032212 */ /* 0x000fe200078e3cff */
[----:B------:R-:W-:-:S03]  /*15e60*/  IMAD.MOV.U32 R13, RZ, RZ, R4 ;  /* 0x000000ffff0d7224 */ /* 0x000fc600078e0004 */
[----:B------:R-:W-:-:S04]  /*15e70*/  @P2 LOP3.LUT R2, R3, R2, RZ, 0x3c, !PT ;  /* 0x0000000203022212 */ /* 0x000fc800078e3cff */
[----:B------:R-:W-:Y:S01]  /*15e80*/  @P2 LOP3.LUT R3, R3, R2, RZ, 0x3c, !PT ;  /* 0x0000000203032212 */ /* 0x000fe200078e3cff */
[----:B------:R-:W-:-:S07]  /*15e90*/  IMAD.MOV.U32 R0, RZ, RZ, R14 ;  /* 0x000000ffff007224 */ /* 0x000fce00078e000e */
[----:B------:R-:W-:Y:S05]  /*15ea0*/  WARPSYNC.COLLECTIVE R15, `(.L_x_398) ;  /* 0x000000000f087348 */ /* 0x000fea0003c00000 */
[----:B------:R0:W1:Y:S02]  /*15eb0*/  SHFL.IDX P6, R14, R13, R12, R11 ;  /* 0x0000000c0d0e7389 */ /* 0x00006400000c000b */
[----:B01----:R-:W-:Y:S01]  /*15ec0*/  ENDCOLLECTIVE ;  /* 0x000000000000791b */ /* 0x003fe20003800000 */
.L_x_398:
[----:B------:R-:W-:Y:S01]  /*15ed0*/  @!PT LDS RZ, [RZ] ;  /* 0x00000000fffff984 */ /* 0x000fe20000000800 */
[----:B------:R-:W-:Y:S01]  /*15ee0*/  @!PT LDS RZ, [RZ] ;  /* 0x00000000fffff984 */ /* 0x000fe20000000800 */
[----:B------:R-:W-:Y:S01]  /*15ef0*/  @!PT LDS RZ, [RZ] ;  /* 0x00000000fffff984 */ /* 0x000fe20000000800 */
[----:B------:R0:W-:Y:S04]  /*15f00*/  @P2 LDGSTS.E.BYPASS.LTC128B.128 [R5+0x2b400], desc[UR52][R2.64], !P5 ;  /* 0x2b40000002052fae */ /* 0x0001e8000e901d74 */
[----:B------:R0:W-:Y:S01]  /*15f10*/  @P2 LDGSTS.E.BYPASS.LTC128B.128 [R5+0x2f400], desc[UR52][R2.64+0x80], !P1 ;  /* 0x2f40008002052fae */ /* 0x0001e2000c901d74 */
[----:B------:R-:W-:Y:S01]  /*15f20*/  IMAD.MOV.U32 R4, RZ, RZ, R14 ;  /* 0x000000ffff047224 */ /* 0x000fe200078e000e */
[----:B------:R-:W-:Y:S06]  /*15f30*/  BRA `(.L_x_399) ;  /* 0xffffffa000d87947 */ /* 0x000fec000383ffff */
.L_x_298:
[----:B------:R-:W-:Y:S02]  /*15f40*/  IMAD.MOV.U32 R13, RZ, RZ, R5 ;  /* 0x000000ffff0d7224 */ /* 0x000fe400078e0005 */
[----:B------:R-:W-:Y:S02]  /*15f50*/  IMAD.MOV.U32 R12, RZ, RZ, RZ ;  /* 0x000000ffff0c7224 */ /* 0x000fe400078e00ff */
[----:B------:R-:W-:Y:S02]  /*15f60*/  IMAD.MOV.U32 R11, RZ, RZ, 0x181f ;  /* 0x0000181fff0b7424 */ /* 0x000fe400078e00ff */
[----:B------:R-:W-:Y:S02]  /*15f70*/  IMAD.MOV.U32 R15, RZ, RZ, -0x1 ;  /* 0xffffffffff0f7424 */ /* 0x000fe400078e00ff */
[----:B------:R-:W-:Y:S02]  /*15f80*/  IMAD R6, R19, R6, RZ ;  /* 0x0000000613067224 */ /* 0x000fe400078e02ff */
[----:B------:R-:W-:-:S07]  /*15f90*/  IMAD.IADD R4, R9, 0x1, R4 ;  /* 0x0000000109047824 */ /* 0x000fce00078e0204 */
[----:B-----5:R-:W-:Y:S05]  /*15fa0*/  WARPSYNC.COLLECTIVE R15, `(.L_x_400) ;  /* 0x000000000f087348 */ /* 0x020fea0003c00000 */
[----:B------:R0:W1:Y:S02]  /*15fb0*/  SHFL.IDX P6, R14, R13, R12, R11 ;  /* 0x0000000c0d0e7389 */ /* 0x00006400000c000b */
[----:B01---5:R-:W-:Y:S01]  /*15fc0*/  ENDCOLLECTIVE ;  /* 0x000000000000791b */ /* 0x023fe20003800000 */
.L_x_400:
[C---:B------:R-:W-:Y:S01]  /*15fd0*/  VIADD R7, R4.reuse, 0x10 ;  /* 0x0000001004077836 */ /* 0x040fe20000000000 */
[----:B------:R-:W-:Y:S01]  /*15fe0*/  ISETP.GE.AND P2, PT, R4, R6, PT ;  /* 0x000000060400720c */ /* 0x000fe20003f46270 */
[----:B------:R-:W-:Y:S02]  /*15ff0*/  IMAD.MOV.U32 R13, RZ, RZ, R0 ;  /* 0x000000ffff0d7224 */ /* 0x000fe400078e0000 */
[----:B------:R-:W-:-:S10]  /*16000*/  IMAD.MOV.U32 R2, RZ, RZ, R14 ;  /* 0x000000ffff027224 */ /* 0x000fd400078e000e */
[----:B------:R-:W-:Y:S05]  /*16010*/  WARPSYNC.COLLECTIVE R15, `(.L_x_401) ;  /* 0x000000000f087348 */ /* 0x000fea0003c00000 */
[----:B------:R0:W1:Y:S02]  /*16020*/  SHFL.IDX P6, R14, R13, R12, R11 ;  /* 0x0000000c0d0e7389 */ /* 0x00006400000c000b */
[----:B01----:R-:W-:Y:S01]  /*16030*/  ENDCOLLECTIVE ;  /* 0x000000000000791b */ /* 0x003fe20003800000 */
.L_x_401:
[----:B------:R-:W-:Y:S02]  /*16040*/  IMAD.MOV.U32 R13, RZ, RZ, R5 ;  /* 0x000000ffff0d7224 */ /* 0x000fe400078e0005 */
[----:B------:R-:W-:Y:S02]  /*16050*/  IMAD.MOV.U32 R12, RZ, RZ, 0x1 ;  /* 0x00000001ff0c7424 */ /* 0x000fe400078e00ff */
[----:B------:R-:W-:-:S07]  /*16060*/  IMAD.MOV.U32 R3, RZ, RZ, R14 ;  /* 0x000000ffff037224 */ /* 0x000fce00078e000e */
[----:B------:R-:W-:Y:S05]  /*16070*/  WARPSYNC.COLLECTIVE R15, `(.L_x_402) ;  /* 0x000000000f087348 */ /* 0x000fea0003c00000 */
[----:B------:R0:W1:Y:S02]  /*16080*/  SHFL.IDX P6, R14, R13, R12, R11 ;  /* 0x0000000c0d0e7389 */ /* 0x00006400000c000b */
[----:B01----:R-:W-:Y:S01]  /*16090*/  ENDCOLLECTIVE ;  /* 0x000000000000791b */ /* 0x003fe20003800000 */
.L_x_402:
[----:B------:R-:W-:-:S05]  /*160a0*/  @!P2 IADD3 R3, P3, R27, R3, RZ ;  /* 0x000000031b03a210 */ /* 0x000fca0007f7e0ff */
[----:B------:R-:W-:-:S05]  /*160b0*/  @!P2 IMAD.X R2, RZ, RZ, R2, P3 ;  /* 0x000000ffff02a224 */ /* 0x000fca00018e0602 */
[----:B------:R-:W-:Y:S01]  /*160c0*/  @!P2 LOP3.LUT R3, R3, R2, RZ, 0x3c, !PT ;  /* 0x000000020303a212 */ /* 0x000fe200078e3cff */
[----:B------:R-:W-:-:S03]  /*160d0*/  IMAD.MOV.U32 R13, RZ, RZ, R0 ;  /* 0x000000ffff0d7224 */ /* 0x000fc600078e0000 */
[----:B------:R-:W-:-:S04]  /*160e0*/  @!P2 LOP3.LUT R2, R3, R2, RZ, 0x3c, !PT ;  /* 0x000000020302a212 */ /* 0x000fc800078e3cff */
[----:B------:R-:W-:-:S05]  /*160f0*/  @!P2 LOP3.LUT R3, R3, R2, RZ, 0x3c, !PT ;  /* 0x000000020303a212 */ /* 0x000fca00078e3cff */
[----:B------:R-:W-:Y:S01]  /*16100*/  @!PT LDS RZ, [RZ] ;  /* 0x00000000fffff984 */ /* 0x000fe20000000800 */
[----:B------:R-:W-:Y:S01]  /*16110*/  @!PT LDS RZ, [RZ] ;  /* 0x00000000fffff984 */ /* 0x000fe20000000800 */
[----:B------:R-:W-:Y:S01]  /*16120*/  @!PT LDS RZ, [RZ] ;  /* 0x00000000fffff984 */ /* 0x000fe20000000800 */
[----:B------:R-:W-:Y:S04]  /*16130*/  @!P2 LDGSTS.E.BYPASS.LTC128B.128 [R8+0x20400], desc[UR52][R2.64], !P0 ;  /* 0x204000000208afae */ /* 0x000fe8000c101d74 */
[----:B------:R0:W-:Y:S01]  /*16140*/  @!P2 LDGSTS.E.BYPASS.LTC128B.128 [R8+0x24400], desc[UR52][R2.64+0x80], !P1 ;  /* 0x244000800208afae */ /* 0x0001e2000c901d74 */
[----:B------:R-:W-:Y:S01]  /*16150*/  ISETP.GE.AND P2, PT, R7, R6, PT ;  /* 0x000000060700720c */ /* 0x000fe20003f46270 */
[----:B------:R-:W-:Y:S02]  /*16160*/  VIADD R7, R4, 0x20 ;  /* 0x0000002004077836 */ /* 0x000fe40000000000 */
[----:B0-----:R-:W-:-:S10]  /*16170*/  IMAD.MOV.U32 R2, RZ, RZ, R14 ;  /* 0x000000ffff027224 */ /* 0x001fd400078e000e */
[----:B------:R-:W-:Y:S05]  /*16180*/  WARPSYNC.COLLECTIVE R15, `(.L_x_403) ;  /* 0x000000000f087348 */ /* 0x000fea0003c00000 */
[----:B------:R0:W1:Y:S02]  /*16190*/  SHFL.IDX P6, R14, R13, R12, R11 ;  /* 0x0000000c0d0e7389 */ /* 0x00006400000c000b */
[----:B01----:R-:W-:Y:S01]  /*161a0*/  ENDCOLLECTIVE ;  /* 0x000000000000791b */ /* 0x003fe20003800000 */
.L_x_403:
[----:B------:R-:W-:Y:S02]  /*161b0*/  IMAD.MOV.U32 R13, RZ, RZ, R5 ;  /* 0x000000ffff0d7224 */ /* 0x000fe400078e0005 */
[----:B------:R-:W-:Y:S02]  /*161c0*/  IMAD.MOV.U32 R12, RZ, RZ, 0x2 ;  /* 0x00000002ff0c7424 */ /* 0x000fe400078e00ff */
[----:B------:R-:W-:-:S07]  /*161d0*/  IMAD.MOV.U32 R3, RZ, RZ, R14 ;  /* 0x000000ffff037224 */ /* 0x000fce00078e000e */
[----:B------:R-:W-:Y:S05]  /*161e0*/  WARPSYNC.COLLECTIVE R15, `(.L_x_404) ;  /* 0x000000000f087348 */ /* 0x000fea0003c00000 */
[----:B------:R0:W1:Y:S02]  /*161f0*/  SHFL.IDX P6, R14, R13, R12, R11 ;  /* 0x0000000c0d0e7389 */ /* 0x00006400000c000b */
[----:B01----:R-:W-:Y:S01]  /*16200*/  ENDCOLLECTIVE ;  /* 0x000000000000791b */ /* 0x003fe20003800000 */
.L_x_404:
        /* <DEDUP_REMOVED lines=17> */
.L_x_405:
[----:B------:R-:W-:Y:S02]  /*16320*/  IMAD.MOV.U32 R13, RZ, RZ, R5 ;  /* 0x000000ffff0d7224 */ /* 0x000fe400078e0005 */
[----:B------:R-:W-:Y:S02]  /*16330*/  IMAD.MOV.U32 R12, RZ, RZ, 0x3 ;  /* 0x00000003ff0c7424 */ /* 0x000fe400078e00ff */
[----:B------:R-:W-:-:S07]  /*16340*/  IMAD.MOV.U32 R3, RZ, RZ, R14 ;  /* 0x000000ffff037224 */ /* 0x000fce00078e000e */
[----:B------:R-:W-:Y:S05]  /*16350*/  WARPSYNC.COLLECTIVE R15, `(.L_x_406) ;  /* 0x000000000f087348 */ /* 0x000fea0003c00000 */
[----:B------:R0:W1:Y:S02]  /*16360*/  SHFL.IDX P6, R14, R13, R12, R11 ;  /* 0x0000000c0d0e7389 */ /* 0x00006400000c000b */
[----:B01----:R-:W-:Y:S01]  /*16370*/  ENDCOLLECTIVE ;  /* 0x000000000000791b */ /* 0x003fe20003800000 */
.L_x_406:
        /* <DEDUP_REMOVED lines=17> */
.L_x_407:
[----:B------:R-:W-:Y:S02]  /*16490*/  IMAD.MOV.U32 R13, RZ, RZ, R5 ;  /* 0x000000ffff0d7224 */ /* 0x000fe400078e0005 */
[----:B------:R-:W-:Y:S02]  /*164a0*/  IMAD.MOV.U32 R12, RZ, RZ, 0x4 ;  /* 0x00000004ff0c7424 */ /* 0x000fe400078e00ff */
[----:B------:R-:W-:-:S07]  /*164b0*/  IMAD.MOV.U32 R3, RZ, RZ, R14 ;  /* 0x000000ffff037224 */ /* 0x000fce00078e000e */
[----:B------:R-:W-:Y:S05]  /*164c0*/  WARPSYNC.COLLECTIVE R15, `(.L_x_408) ;  /* 0x000000000f087348 */ /* 0x000fea0003c00000 */
[----:B------:R0:W1:Y:S02]  /*164d0*/  SHFL.IDX P6, R14, R13, R12, R11 ;  /* 0x0000000c0d0e7389 */ /* 0x00006400000c000b */
[----:B01----:R-:W-:Y:S01]  /*164e0*/  ENDCOLLECTIVE ;  /* 0x000000000000791b */ /* 0x003fe20003800000 */
.L_x_408:
        /* <DEDUP_REMOVED lines=17> */
.L_x_409:
[----:B------:R-:W-:Y:S02]  /*16600*/  IMAD.MOV.U32 R13, RZ, RZ, R5 ;  /* 0x000000ffff0d7224 */ /* 0x000fe400078e0005 */
[----:B------:R-:W-:Y:S02]  /*16610*/  IMAD.MOV.U32 R12, RZ, RZ, 0x5 ;  /* 0x00000005ff0c7424 */ /* 0x000fe400078e00ff */
[----:B------:R-:W-:-:S07]  /*16620*/  IMAD.MOV.U32 R3, RZ, RZ, R14 ;  /* 0x000000ffff037224 */ /* 0x000fce00078e000e */
[----:B------:R-:W-:Y:S05]  /*16630*/  WARPSYNC.COLLECTIVE R15, `(.L_x_410) ;  /* 0x000000000f087348 */ /* 0x000fea0003c00000 */
[----:B------:R0:W1:Y:S02]  /*16640*/  SHFL.IDX P6, R14, R13, R12, R11 ;  /* 0x0000000c0d0e7389 */ /* 0x00006400000c000b */
[----:B01----:R-:W-:Y:S01]  /*16650*/  ENDCOLLECTIVE ;  /* 0x000000000000791b */ /* 0x003fe20003800000 */
.L_x_410:
        /* <DEDUP_REMOVED lines=17> */
.L_x_411:
[----:B------:R-:W-:Y:S02]  /*16770*/  IMAD.MOV.U32 R13, RZ, RZ, R5 ;  /* 0x000000ffff0d7224 */ /* 0x000fe400078e0005 */
[----:B------:R-:W-:Y:S02]  /*16780*/  IMAD.MOV.U32 R12, RZ, RZ, 0x6 ;  /* 0x00000006ff0c7424 */ /* 0x000fe400078e00ff */
[----:B------:R-:W-:-:S07]  /*16790*/  IMAD.MOV.U32 R3, RZ, RZ, R14 ;  /* 0x000000ffff037224 */ /* 0x000fce00078e000e */
[----:B------:R-:W-:Y:S05]  /*167a0*/  WARPSYNC.COLLECTIVE R15, `(.L_x_412) ;  /* 0x000000000f087348 */ /* 0x000fea0003c00000 */
[----:B------:R0:W1:Y:S02]  /*167b0*/  SHFL.IDX P6, R14, R13, R12, R11 ;  /* 0x0000000c0d0e7389 */ /* 0x00006400000c000b */
[----:B01----:R-:W-:Y:S01]  /*167c0*/  ENDCOLLECTIVE ;  /* 0x000000000000791b */ /* 0x003fe20003800000 */
.L_x_412:
        /* <DEDUP_REMOVED lines=12> */
[----:B0-----:R-:W-:-:S12]  /*16890*/  IMAD.MOV.U32 R2, RZ, RZ, R14 ;  /* 0x000000ffff027224 */ /* 0x001fd800078e000e */
[----:B------:R-:W-:Y:S05]  /*168a0*/  WARPSYNC.COLLECTIVE R15, `(.L_x_413) ;  /* 0x000000000f087348 */ /* 0x000fea0003c00000 */
[----:B------:R0:W1:Y:S02]  /*168b0*/  SHFL.IDX P6, R14, R13, R12, R11 ;  /* 0x0000000c0d0e7389 */ /* 0x00006400000c000b */
[----:B01----:R-:W-:Y:S01]  /*168c0*/  ENDCOLLECTIVE ;  /* 0x000000000000791b */ /* 0x003fe20003800000 */
.L_x_413:
[----:B------:R-:W-:Y:S02]  /*168d0*/  IMAD.MOV.U32 R13, RZ, RZ, R5 ;  /* 0x000000ffff0d7224 */ /* 0x000fe400078e0005 */
[----:B------:R-:W-:Y:S02]  /*168e0*/  IMAD.MOV.U32 R12, RZ, RZ, 0x7 ;  /* 0x00000007ff0c7424 */ /* 0x000fe400078e00ff */
[----:B------:R-:W-:-:S07]  /*168f0*/  IMAD.MOV.U32 R3, RZ, RZ, R14 ;  /* 0x000000ffff037224 */ /* 0x000fce00078e000e */
[----:B------:R-:W-:Y:S05]  /*16900*/  WARPSYNC.COLLECTIVE R15, `(.L_x_414) ;  /* 0x000000000f087348 */ /* 0x000fea0003c00000 */
[----:B------:R0:W1:Y:S02]  /*16910*/  SHFL.IDX P6, R14, R13, R12, R11 ;  /* 0x0000000c0d0e7389 */ /* 0x00006400000c000b */
[----:B01----:R-:W-:Y:S01]  /*16920*/  ENDCOLLECTIVE ;  /* 0x000000000000791b */ /* 0x003fe20003800000 */
.L_x_414:
[----:B------:R-:W-:-:S05]  /*16930*/  @!P2 IADD3 R3, P3, R27, R3, RZ ;  /* 0x000000031b03a210 */ /* 0x000fca0007f7e0ff */
[----:B------:R-:W-:-:S05]  /*16940*/  @!P2 IMAD.X R2, RZ, RZ, R2, P3 ;  /* 0x000000ffff02a224 */ /* 0x000fca00018e0602 */
[----:B------:R-:W-:Y:S01]  /*16950*/  @!P2 LOP3.LUT R3, R3, R2, RZ, 0x3c, !PT ;  /* 0x000000020303a212 */ /* 0x000fe200078e3cff */
[----:B------:R-:W-:-:S03]  /*16960*/  IMAD.MOV.U32 R13, RZ, RZ, R0 ;  /* 0x000000ffff0d7224 */ /* 0x000fc600078e0000 */
[----:B------:R-:W-:-:S04]  /*16970*/  @!P2 LOP3.LUT R2, R3, R2, RZ, 0x3c, !PT ;  /* 0x000000020302a212 */ /* 0x000fc800078e3cff */
[----:B------:R-:W-:Y:S01]  /*16980*/  @!P2 LOP3.LUT R3, R3, R2, RZ, 0x3c, !PT ;  /* 0x000000020303a212 */ /* 0x000fe200078e3cff */
[----:B------:R-:W-:-:S04]  /*16990*/  IMAD.MOV.U32 R5, RZ, RZ, R14 ;  /* 0x000000ffff057224 */ /* 0x000fc800078e000e */
[----:B------:R-:W-:Y:S01]  /*169a0*/  @!PT LDS RZ, [RZ] ;  /* 0x00000000fffff984 */ /* 0x000fe20000000800 */
[----:B------:R-:W-:Y:S01]  /*169b0*/  @!PT LDS RZ, [RZ] ;  /* 0x00000000fffff984 */ /* 0x000fe20000000800 */
[----:B------:R-:W-:Y:S01]  /*169c0*/  @!PT LDS RZ, [RZ] ;  /* 0x00000000fffff984 */ /* 0x000fe20000000800 */
[----:B------:R0:W-:Y:S04]  /*169d0*/  @!P2 LDGSTS.E.BYPASS.LTC128B.128 [R8+0x23400], desc[UR52][R2.64], !P0 ;  /* 0x234000000208afae */ /* 0x0001e8000c101d74 */
[----:B------:R0:W-:Y:S02]  /*169e0*/  @!P2 LDGSTS.E.BYPASS.LTC128B.128 [R8+0x27400], desc[UR52][R2.64+0x80], !P1 ;  /* 0x274000800208afae */ /* 0x0001e4000c901d74 */
[----:B0-----:R-:W-:Y:S05]  /*169f0*/  WARPSYNC.COLLECTIVE R15, `(.L_x_415) ;  /* 0x000000000f087348 */ /* 0x001fea0003c00000 */
[----:B------:R1:W2:Y:S02]  /*16a00*/  SHFL.IDX P6, R14, R13, R12, R11 ;  /* 0x0000000c0d0e7389 */ /* 0x0002a400000c000b */
[----:B012---:R-:W-:Y:S01]  /*16a10*/  ENDCOLLECTIVE ;  /* 0x000000000000791b */ /* 0x007fe20003800000 */
.L_x_415:
[----:B------:R-:W-:Y:S05]  /*16a20*/  BRA `(.L_x_416) ;  /* 0xffffffa400147947 */ /* 0x000fea000383ffff */
.L_x_303:
[----:B0-----:R0:W1:Y:S02]  /*16a30*/  SYNCS.PHASECHK.TRANS64.TRYWAIT P1, [R17+URZ+0x38820], R0 ;  /* 0x03882000110075a7 */ /* 0x001064000802017f */
[----:B-1----:R-:W-:Y:S05]  /*16a40*/  @!P1 NANOSLEEP.SYNCS 0x989680 ;  /* 0x009896800000995d */ /* 0x002fea0003900000 */
[----:B------:R-:W1:Y:S02]  /*16a50*/  @!P1 SYNCS.PHASECHK.TRANS64 P1, [R17+URZ+0x38820], R0 ;  /* 0x03882000110095a7 */ /* 0x000e64000802007f */
[----:B-1----:R-:W-:Y:S05]  /*16a60*/  @!P1 BRA `(.L_x_303) ;  /* 0xfffffffc00f09947 */ /* 0x002fea000383ffff */
[----:B------:R-:W-:Y:S05]  /*16a70*/  BRA `(.L_x_417) ;  /* 0xffffffa4008c7947 */ /* 0x000fea000383ffff */
.L_x_307:
[----:B0-----:R0:W1:Y:S02]  /*16a80*/  SYNCS.PHASECHK.TRANS64.TRYWAIT P0, [R0+URZ+0x38880], R20 ;  /* 0x03888014000075a7 */ /* 0x001064000800017f */
[----:B-1----:R-:W-:Y:S05]  /*16a90*/  @!P0 NANOSLEEP.SYNCS 0x989680 ;  /* 0x009896800000895d */ /* 0x002fea0003900000 */
[----:B------:R-:W1:Y:S02]  /*16aa0*/  @!P0 SYNCS.PHASECHK.TRANS64 P0, [R0+URZ+0x38880], R20 ;  /* 0x03888014000085a7 */ /* 0x000e64000800007f */
[----:B-1----:R-:W-:Y:S05]  /*16ab0*/  @!P0 BRA `(.L_x_307) ;  /* 0xfffffffc00f08947 */ /* 0x002fea000383ffff */
[----:B------:R-:W-:Y:S05]  /*16ac0*/  BRA `(.L_x_418) ;  /* 0xffffffa8003c7947 */ /* 0x000fea000383ffff */
.L_x_308:
        /* <DEDUP_REMOVED lines=8> */
.L_x_420:
[----:B------:R-:W-:Y:S05]  /*16b50*/  BSYNC B0 ;  /* 0x0000000000007941 */ /* 0x000fea0003800000 */
.L_x_419:
[----:B------:R-:W-:Y:S02]  /*16b60*/  IMAD.MOV.U32 R13, RZ, RZ, R8 ;  /* 0x000000ffff0d7224 */ /* 0x000fe400078e0008 */
[----:B------:R-:W-:Y:S02]  /*16b70*/  IMAD.MOV.U32 R12, RZ, RZ, RZ ;  /* 0x000000ffff0c7224 */ /* 0x000fe400078e00ff */
[----:B------:R-:W-:Y:S02]  /*16b80*/  IMAD.MOV.U32 R11, RZ, RZ, 0x181f ;  /* 0x0000181fff0b7424 */ /* 0x000fe400078e00ff */
[----:B------:R-:W-:Y:S02]  /*16b90*/  IMAD.MOV.U32 R15, RZ, RZ, -0x1 ;  /* 0xffffffffff0f7424 */ /* 0x000fe400078e00ff */
[----:B------:R-:W-:Y:S02]  /*16ba0*/  IMAD.MOV.U32 R3, RZ, RZ, R14 ;  /* 0x000000ffff037224 */ /* 0x000fe400078e000e */
[----:B------:R-:W-:-:S07]  /*16bb0*/  IMAD.IADD R4, R17, 0x1, R4 ;  /* 0x0000000111047824 */ /* 0x000fce00078e0204 */
[----:B------:R-:W-:Y:S05]  /*16bc0*/  WARPSYNC.COLLECTIVE R15, `(.L_x_421) ;  /* 0x000000000f087348 */ /* 0x000fea0003c00000 */
[----:B------:R0:W1:Y:S02]  /*16bd0*/  SHFL.IDX P6, R14, R13, R12, R11 ;  /* 0x0000000c0d0e7389 */ /* 0x00006400000c000b */
[----:B01----:R-:W-:Y:S01]  /*16be0*/  ENDCOLLECTIVE ;  /* 0x000000000000791b */ /* 0x003fe20003800000 */
.L_x_421:
[----:B------:R-:W-:Y:S02]  /*16bf0*/  IMAD.MOV.U32 R13, RZ, RZ, R7 ;  /* 0x000000ffff0d7224 */ /* 0x000fe400078e0007 */
[----:B------:R-:W-:Y:S02]  /*16c00*/  IMAD.MOV.U32 R12, RZ, RZ, 0x1 ;  /* 0x00000001ff0c7424 */ /* 0x000fe400078e00ff */
[----:B------:R-:W-:-:S07]  /*16c10*/  IMAD.MOV.U32 R2, RZ, RZ, R14 ;  /* 0x000000ffff027224 */ /* 0x000fce00078e000e */
[----:B------:R-:W-:Y:S05]  /*16c20*/  WARPSYNC.COLLECTIVE R15, `(.L_x_422) ;  /* 0x000000000f087348 */ /* 0x000fea0003c00000 */
[----:B------:R0:W1:Y:S02]  /*16c30*/  SHFL.IDX P6, R14, R13, R12, R11 ;  /* 0x0000000c0d0e7389 */ /* 0x00006400000c000b */
[----:B01----:R-:W-:Y:S01]  /*16c40*/  ENDCOLLECTIVE ;  /* 0x000000000000791b */ /* 0x003fe20003800000 */
.L_x_422:
[----:B------:R-:W-:-:S05]  /*16c50*/  IADD3 R2, P0, R27, R2, RZ ;  /* 0x000000021b027210 */ /* 0x000fca0007f1e0ff */
[----:B------:R-:W-:-:S05]  /*16c60*/  IMAD.X R3, RZ, RZ, R3, P0 ;  /* 0x000000ffff037224 */ /* 0x000fca00000e0603 */
[----:B------:R-:W-:Y:S01]  /*16c70*/  @!PT LDS RZ, [RZ] ;  /* 0x00000000fffff984 */ /* 0x000fe20000000800 */
[----:B------:R-:W-:Y:S01]  /*16c80*/  @!PT LDS RZ, [RZ] ;  /* 0x00000000fffff984 */ /* 0x000fe20000000800 */
[----:B------:R-:W-:Y:S01]  /*16c90*/  @!PT LDS RZ, [RZ] ;  /* 0x00000000fffff984 */ /* 0x000fe20000000800 */
[----:B------:R-:W-:Y:S01]  /*16ca0*/  LDGSTS.E.BYPASS.LTC128B.128 [R4+0x10400], desc[UR52][R2.64], !P3 ;  /* 0x1040000002047fae */ /* 0x000fe2000d901d74 */
[----:B------:R-:W-:-:S03]  /*16cb0*/  IMAD.MOV.U32 R13, RZ, RZ, R8 ;  /* 0x000000ffff0d7224 */ /* 0x000fc600078e0008 */
[----:B------:R0:W-:Y:S02]  /*16cc0*/  LDGSTS.E.BYPASS.LTC128B.128 [R4+0x14400], desc[UR52][R2.64+0x80], !P2 ;  /* 0x1440008002047fae */ /* 0x0001e4000d101d74 */
[----:B0-----:R-:W-:-:S07]  /*16cd0*/  IMAD.MOV.U32 R3, RZ, RZ, R14 ;  /* 0x000000ffff037224 */ /* 0x001fce00078e000e */
[----:B------:R-:W-:Y:S05]  /*16ce0*/  WARPSYNC.COLLECTIVE R15, `(.L_x_423) ;  /* 0x000000000f087348 */ /* 0x000fea0003c00000 */
[----:B------:R0:W1:Y:S02]  /*16cf0*/  SHFL.IDX P6, R14, R13, R12, R11 ;  /* 0x0000000c0d0e7389 */ /* 0x00006400000c000b */
[----:B01----:R-:W-:Y:S01]  /*16d00*/  ENDCOLLECTIVE ;  /* 0x000000000000791b */ /* 0x003fe20003800000 */
.L_x_423:
[----:B------:R-:W-:Y:S02]  /*16d10*/  IMAD.MOV.U32 R13, RZ, RZ, R7 ;  /* 0x000000ffff0d7224 */ /* 0x000fe400078e0007 */
[----:B------:R-:W-:Y:S02]  /*16d20*/  IMAD.MOV.U32 R12, RZ, RZ, 0x2 ;  /* 0x00000002ff0c7424 */ /* 0x000fe400078e00ff */
[----:B------:R-:W-:-:S07]  /*16d30*/  IMAD.MOV.U32 R2, RZ, RZ, R14 ;  /* 0x000000ffff027224 */ /* 0x000fce00078e000e */
[----:B------:R-:W-:Y:S05]  /*16d40*/  WARPSYNC.COLLECTIVE R15, `(.L_x_424) ;  /* 0x000000000f087348 */ /* 0x000fea0003c00000 */
[----:B------:R0:W1:Y:S02]  /*16d50*/  SHFL.IDX P6, R14, R13, R12, R11 ;  /* 0x0000000c0d0e7389 */ /* 0x00006400000c000b */
[----:B01----:R-:W-:Y:S01]  /*16d60*/  ENDCOLLECTIVE ;  /* 0x000000000000791b */ /* 0x003fe20003800000 */
.L_x_424:
        /* <DEDUP_REMOVED lines=12> */
.L_x_425:
[----:B------:R-:W-:Y:S02]  /*16e30*/  IMAD.MOV.U32 R13, RZ, RZ, R7 ;  /* 0x000000ffff0d7224 */ /* 0x000fe400078e0007 */
[----:B------:R-:W-:Y:S02]  /*16e40*/  IMAD.MOV.U32 R12, RZ, RZ, 0x3 ;  /* 0x00000003ff0c7424 */ /* 0x000fe400078e00ff */
[----:B------:R-:W-:-:S07]  /*16e50*/  IMAD.MOV.U32 R2, RZ, RZ, R14 ;  /* 0x000000ffff027224 */ /* 0x000fce00078e000e */
[----:B------:R-:W-:Y:S05]  /*16e60*/  WARPSYNC.COLLECTIVE R15, `(.L_x_426) ;  /* 0x000000000f087348 */ /* 0x000fea0003c00000 */
[----:B------:R0:W1:Y:S02]  /*16e70*/  SHFL.IDX P6, R14, R13, R12, R11 ;  /* 0x0000000c0d0e7389 */ /* 0x00006400000c000b */
[----:B01----:R-:W-:Y:S01]  /*16e80*/  ENDCOLLECTIVE ;  /* 0x000000000000791b */ /* 0x003fe20003800000 */
.L_x_426:
        /* <DEDUP_REMOVED lines=12> */
.L_x_427:
[----:B------:R-:W-:Y:S02]  /*16f50*/  IMAD.MOV.U32 R13, RZ, RZ, R7 ;  /* 0x000000ffff0d7224 */ /* 0x000fe400078e0007 */
[----:B------:R-:W-:Y:S02]  /*16f60*/  IMAD.MOV.U32 R12, RZ, RZ, 0x4 ;  /* 0x00000004ff0c7424 */ /* 0x000fe400078e00ff */
[----:B------:R-:W-:-:S07]  /*16f70*/  IMAD.MOV.U32 R2, RZ, RZ, R14 ;  /* 0x000000ffff027224 */ /* 0x000fce00078e000e */
[----:B------:R-:W-:Y:S05]  /*16f80*/  WARPSYNC.COLLECTIVE R15, `(.L_x_428) ;  /* 0x000000000f087348 */ /* 0x000fea0003c00000 */
[----:B------:R0:W1:Y:S02]  /*16f90*/  SHFL.IDX P6, R14, R13, R12, R11 ;  /* 0x0000000c0d0e7389 */ /* 0x00006400000c000b */
[----:B01----:R-:W-:Y:S01]  /*16fa0*/  ENDCOLLECTIVE ;  /* 0x000000000000791b */ /* 0x003fe20003800000 */
.L_x_428:
        /* <DEDUP_REMOVED lines=12> */
.L_x_429:
[----:B------:R-:W-:Y:S02]  /*17070*/  IMAD.MOV.U32 R13, RZ, RZ, R7 ;  /* 0x000000ffff0d7224 */ /* 0x000fe400078e0007 */
[----:B------:R-:W-:Y:S02]  /*17080*/  IMAD.MOV.U32 R12, RZ, RZ, 0x5 ;  /* 0x00000005ff0c7424 */ /* 0x000fe400078e00ff */
[----:B------:R-:W-:-:S07]  /*17090*/  IMAD.MOV.U32 R2, RZ, RZ, R14 ;  /* 0x000000ffff027224 */ /* 0x000fce00078e000e */
[----:B------:R-:W-:Y:S05]  /*170a0*/  WARPSYNC.COLLECTIVE R15, `(.L_x_430) ;  /* 0x000000000f087348 */ /* 0x000fea0003c00000 */
[----:B------:R0:W1:Y:S02]  /*170b0*/  SHFL.IDX P6, R14, R13, R12, R11 ;  /* 0x0000000c0d0e7389 */ /* 0x00006400000c000b */
[----:B01----:R-:W-:Y:S01]  /*170c0*/  ENDCOLLECTIVE ;  /* 0x000000000000791b */ /* 0x003fe20003800000 */
.L_x_430:
        /* <DEDUP_REMOVED lines=12> */
.L_x_431:
[----:B------:R-:W-:Y:S02]  /*17190*/  IMAD.MOV.U32 R13, RZ, RZ, R7 ;  /* 0x000000ffff0d7224 */ /* 0x000fe400078e0007 */
[----:B------:R-:W-:Y:S02]  /*171a0*/  IMAD.MOV.U32 R12, RZ, RZ, 0x6 ;  /* 0x00000006ff0c7424 */ /* 0x000fe400078e00ff */
[----:B------:R-:W-:-:S07]  /*171b0*/  IMAD.MOV.U32 R2, RZ, RZ, R14 ;  /* 0x000000ffff027224 */ /* 0x000fce00078e000e */
[----:B------:R-:W-:Y:S05]  /*171c0*/  WARPSYNC.COLLECTIVE R15, `(.L_x_432) ;  /* 0x000000000f087348 */ /* 0x000fea0003c00000 */
[----:B------:R0:W1:Y:S02]  /*171d0*/  SHFL.IDX P6, R14, R13, R12, R11 ;  /* 0x0000000c0d0e7389 */ /* 0x00006400000c000b */
[----:B01----:R-:W-:Y:S01]  /*171e0*/  ENDCOLLECTIVE ;  /* 0x000000000000791b */ /* 0x003fe20003800000 */
.L_x_432:
        /* <DEDUP_REMOVED lines=12> */
.L_x_433:
[----:B------:R-:W-:Y:S02]  /*172b0*/  IMAD.MOV.U32 R13, RZ, RZ, R7 ;  /* 0x000000ffff0d7224 */ /* 0x000fe400078e0007 */
[----:B------:R-:W-:Y:S02]  /*172c0*/  IMAD.MOV.U32 R12, RZ, RZ, 0x7 ;  /* 0x00000007ff0c7424 */ /* 0x000fe400078e00ff */
[----:B------:R-:W-:-:S07]  /*172d0*/  IMAD.MOV.U32 R2, RZ, RZ, R14 ;  /* 0x000000ffff027224 */ /* 0x000fce00078e000e */
[----:B------:R-:W-:Y:S05]  /*172e0*/  WARPSYNC.COLLECTIVE R15, `(.L_x_434) ;  /* 0x000000000f087348 */ /* 0x000fea0003c00000 */
[----:B------:R0:W1:Y:S02]  /*172f0*/  SHFL.IDX P6, R14, R13, R12, R11 ;  /* 0x0000000c0d0e7389 */ /* 0x00006400000c000b */
[----:B01----:R-:W-:Y:S01]  /*17300*/  ENDCOLLECTIVE ;  /* 0x000000000000791b */ /* 0x003fe20003800000 */
.L_x_434:
        /* <DEDUP_REMOVED lines=12> */
.L_x_435:
[----:B------:R-:W-:Y:S01]  /*173d0*/  IMAD.MOV.U32 R2, RZ, RZ, R14 ;  /* 0x000000ffff027224 */ /* 0x000fe200078e000e */
[----:B------:R-:W-:Y:S06]  /*173e0*/  BRA `(.L_x_436) ;  /* 0xffffffa400107947 */ /* 0x000fec000383ffff */
.L_x_313:
[----:B---3--:R3:W4:Y:S02]  /*173f0*/  SYNCS.PHASECHK.TRANS64.TRYWAIT P0, [R0+URZ+0x38840], R20 ;  /* 0x03884014000075a7 */ /* 0x008724000800017f */
[----:B----4-:R-:W-:Y:S05]  /*17400*/  @!P0 NANOSLEEP.SYNCS 0x989680 ;  /* 0x009896800000895d */ /* 0x010fea0003900000 */
[----:B------:R-:W4:Y:S02]  /*17410*/  @!P0 SYNCS.PHASECHK.TRANS64 P0, [R0+URZ+0x38840], R20 ;  /* 0x03884014000085a7 */ /* 0x000f24000800007f */
[----:B----4-:R-:W-:Y:S05]  /*17420*/  @!P0 BRA `(.L_x_313) ;  /* 0xfffffffc00f08947 */ /* 0x010fea000383ffff */
[----:B------:R-:W-:Y:S05]  /*17430*/  BRA `(.L_x_437) ;  /* 0xffffffa400647947 */ /* 0x000fea000383ffff */
.L_x_314:
[----:B------:R-:W-:Y:S01]  /*17440*/  BSSY B0, `(.L_x_438) ;  /* 0x0000008000007945 */ /* 0x000fe20003800000 */
[----:B------:R-:W-:Y:S02]  /*17450*/  IMAD.MOV.U32 R13, RZ, RZ, R5 ;  /* 0x000000ffff0d7224 */ /* 0x000fe400078e0005 */
[----:B------:R-:W-:Y:S02]  /*17460*/  IMAD.MOV.U32 R12, RZ, RZ, RZ ;  /* 0x000000ffff0c7224 */ /* 0x000fe400078e00ff */
[----:B------:R-:W-:Y:S02]  /*17470*/  IMAD.MOV.U32 R11, RZ, RZ, 0x181f ;  /* 0x0000181fff0b7424 */ /* 0x000fe400078e00ff */
[----:B------:R-:W-:-:S07]  /*17480*/  IMAD.MOV.U32 R15, RZ, RZ, -0x1 ;  /* 0xffffffffff0f7424 */ /* 0x000fce00078e00ff */
[----:B0-23--:R-:W-:Y:S05]  /*17490*/  WARPSYNC.COLLECTIVE R15, `(.L_x_439) ;  /* 0x000000000f087348 */ /* 0x00dfea0003c00000 */
[----:B------:R1:W4:Y:S02]  /*174a0*/  SHFL.IDX P6, R14, R13, R12, R11 ;  /* 0x0000000c0d0e7389 */ /* 0x00032400000c000b */
[----:B01234-:R-:W-:Y:S01]  /*174b0*/  ENDCOLLECTIVE ;  /* 0x000000000000791b */ /* 0x01ffe20003800000 */
.L_x_439:
[----:B------:R-:W-:Y:S05]  /*174c0*/  BSYNC B0 ;  /* 0x0000000000007941 */ /* 0x000fea0003800000 */
.L_x_438:
        /* <DEDUP_REMOVED lines=8> */
.L_x_440:
[----:B------:R-:W-:Y:S02]  /*17550*/  IMAD.MOV.U32 R13, RZ, RZ, R5 ;  /* 0x000000ffff0d7224 */ /* 0x000fe400078e0005 */
[----:B------:R-:W-:Y:S02]  /*17560*/  IMAD.MOV.U32 R12, RZ, RZ, 0x1 ;  /* 0x00000001ff0c7424 */ /* 0x000fe400078e00ff */
[----:B------:R-:W-:-:S07]  /*17570*/  IMAD.MOV.U32 R2, RZ, RZ, R14 ;  /* 0x000000ffff027224 */ /* 0x000fce00078e000e */
[----:B------:R-:W-:Y:S05]  /*17580*/  WARPSYNC.COLLECTIVE R15, `(.L_x_441) ;  /* 0x000000000f087348 */ /* 0x000fea0003c00000 */
[----:B------:R0:W1:Y:S02]  /*17590*/  SHFL.IDX P6, R14, R13, R12, R11 ;  /* 0x0000000c0d0e7389 */ /* 0x00006400000c000b */
[----:B01----:R-:W-:Y:S01]  /*175a0*/  ENDCOLLECTIVE ;  /* 0x000000000000791b */ /* 0x003fe20003800000 */
.L_x_441:
        /* <DEDUP_REMOVED lines=12> */
.L_x_442:
[----:B------:R-:W-:Y:S02]  /*17670*/  IMAD.MOV.U32 R13, RZ, RZ, R5 ;  /* 0x000000ffff0d7224 */ /* 0x000fe400078e0005 */
[----:B------:R-:W-:Y:S02]  /*17680*/  IMAD.MOV.U32 R12, RZ, RZ, 0x2 ;  /* 0x00000002ff0c7424 */ /* 0x000fe400078e00ff */
[----:B------:R-:W-:-:S07]  /*17690*/  IMAD.MOV.U32 R2, RZ, RZ, R14 ;  /* 0x000000ffff027224 */ /* 0x000fce00078e000e */
[----:B------:R-:W-:Y:S05]  /*176a0*/  WARPSYNC.COLLECTIVE R15, `(.L_x_443) ;  /* 0x000000000f087348 */ /* 0x000fea0003c00000 */
[----:B------:R0:W1:Y:S02]  /*176b0*/  SHFL.IDX P6, R14, R13, R12, R11 ;  /* 0x0000000c0d0e7389 */ /* 0x00006400000c000b */
[----:B01----:R-:W-:Y:S01]  /*176c0*/  ENDCOLLECTIVE ;  /* 0x000000000000791b */ /* 0x003fe20003800000 */
.L_x_443:
        /* <DEDUP_REMOVED lines=12> */
.L_x_444:
[----:B------:R-:W-:Y:S02]  /*17790*/  IMAD.MOV.U32 R13, RZ, RZ, R5 ;  /* 0x000000ffff0d7224 */ /* 0x000fe400078e0005 */
[----:B------:R-:W-:Y:S02]  /*177a0*/  IMAD.MOV.U32 R12, RZ, RZ, 0x3 ;  /* 0x00000003ff0c7424 */ /* 0x000fe400078e00ff */
[----:B------:R-:W-:-:S07]  /*177b0*/  IMAD.MOV.U32 R2, RZ, RZ, R14 ;  /* 0x000000ffff027224 */ /* 0x000fce00078e000e */
[----:B------:R-:W-:Y:S05]  /*177c0*/  WARPSYNC.COLLECTIVE R15, `(.L_x_445) ;  /* 0x000000000f087348 */ /* 0x000fea0003c00000 */
[----:B------:R0:W1:Y:S02]  /*177d0*/  SHFL.IDX P6, R14, R13, R12, R11 ;  /* 0x0000000c0d0e7389 */ /* 0x00006400000c000b */
[----:B01----:R-:W-:Y:S01]  /*177e0*/  ENDCOLLECTIVE ;  /* 0x000000000000791b */ /* 0x003fe20003800000 */
.L_x_445:
        /* <DEDUP_REMOVED lines=12> */
.L_x_446:
[----:B------:R-:W-:Y:S02]  /*178b0*/  IMAD.MOV.U32 R13, RZ, RZ, R5 ;  /* 0x000000ffff0d7224 */ /* 0x000fe400078e0005 */
[----:B------:R-:W-:Y:S02]  /*178c0*/  IMAD.MOV.U32 R12, RZ, RZ, 0x4 ;  /* 0x00000004ff0c7424 */ /* 0x000fe400078e00ff */
[----:B------:R-:W-:-:S07]  /*178d0*/  IMAD.MOV.U32 R2, RZ, RZ, R14 ;  /* 0x000000ffff027224 */ /* 0x000fce00078e000e */
[----:B------:R-:W-:Y:S05]  /*178e0*/  WARPSYNC.COLLECTIVE R15, `(.L_x_447) ;  /* 0x000000000f087348 */ /* 0x000fea0003c00000 */
[----:B------:R0:W1:Y:S02]  /*178f0*/  SHFL.IDX P6, R14, R13, R12, R11 ;  /* 0x0000000c0d0e7389 */ /* 0x00006400000c000b */
[----:B01----:R-:W-:Y:S01]  /*17900*/  ENDCOLLECTIVE ;  /* 0x000000000000791b */ /* 0x003fe20003800000 */
.L_x_447:
        /* <DEDUP_REMOVED lines=12> */
.L_x_448:
[----:B------:R-:W-:Y:S02]  /*179d0*/  IMAD.MOV.U32 R13, RZ, RZ, R5 ;  /* 0x000000ffff0d7224 */ /* 0x000fe400078e0005 */
[----:B------:R-:W-:Y:S02]  /*179e0*/  IMAD.MOV.U32 R12, RZ, RZ, 0x5 ;  /* 0x00000005ff0c7424 */ /* 0x000fe400078e00ff */
[----:B------:R-:W-:-:S07]  /*179f0*/  IMAD.MOV.U32 R2, RZ, RZ, R14 ;  /* 0x000000ffff027224 */ /* 0x000fce00078e000e */
[----:B------:R-:W-:Y:S05]  /*17a00*/  WARPSYNC.COLLECTIVE R15, `(.L_x_449) ;  /* 0x000000000f087348 */ /* 0x000fea0003c00000 */
[----:B------:R0:W1:Y:S02]  /*17a10*/  SHFL.IDX P6, R14, R13, R12, R11 ;  /* 0x0000000c0d0e7389 */ /* 0x00006400000c000b */
[----:B01----:R-:W-:Y:S01]  /*17a20*/  ENDCOLLECTIVE ;  /* 0x000000000000791b */ /* 0x003fe20003800000 */
.L_x_449:
        /* <DEDUP_REMOVED lines=12> */
.L_x_450:
[----:B------:R-:W-:Y:S02]  /*17af0*/  IMAD.MOV.U32 R13, RZ, RZ, R5 ;  /* 0x000000ffff0d7224 */ /* 0x000fe400078e0005 */
[----:B------:R-:W-:Y:S02]  /*17b00*/  IMAD.MOV.U32 R12, RZ, RZ, 0x6 ;  /* 0x00000006ff0c7424 */ /* 0x000fe400078e00ff */
[----:B------:R-:W-:-:S07]  /*17b10*/  IMAD.MOV.U32 R2, RZ, RZ, R14 ;  /* 0x000000ffff027224 */ /* 0x000fce00078e000e */
[----:B------:R-:W-:Y:S05]  /*17b20*/  WARPSYNC.COLLECTIVE R15, `(.L_x_451) ;  /* 0x000000000f087348 */ /* 0x000fea0003c00000 */
[----:B------:R0:W1:Y:S02]  /*17b30*/  SHFL.IDX P6, R14, R13, R12, R11 ;  /* 0x0000000c0d0e7389 */ /* 0x00006400000c000b */
[----:B01----:R-:W-:Y:S01]  /*17b40*/  ENDCOLLECTIVE ;  /* 0x000000000000791b */ /* 0x003fe20003800000 */
.L_x_451:
        /* <DEDUP_REMOVED lines=12> */
.L_x_452:
[----:B------:R-:W-:Y:S02]  /*17c10*/  IMAD.MOV.U32 R13, RZ, RZ, R5 ;  /* 0x000000ffff0d7224 */ /* 0x000fe400078e0005 */
[----:B------:R-:W-:Y:S02]  /*17c20*/  IMAD.MOV.U32 R12, RZ, RZ, 0x7 ;  /* 0x00000007ff0c7424 */ /* 0x000fe400078e00ff */
[----:B------:R-:W-:-:S07]  /*17c30*/  IMAD.MOV.U32 R2, RZ, RZ, R14 ;  /* 0x000000ffff027224 */ /* 0x000fce00078e000e */
[----:B------:R-:W-:Y:S05]  /*17c40*/  WARPSYNC.COLLECTIVE R15, `(.L_x_453) ;  /* 0x000000000f087348 */ /* 0x000fea0003c00000 */
[----:B------:R0:W1:Y:S02]  /*17c50*/  SHFL.IDX P6, R14, R13, R12, R11 ;  /* 0x0000000c0d0e7389 */ /* 0x00006400000c000b */
[----:B01----:R-:W-:Y:S01]  /*17c60*/  ENDCOLLECTIVE ;  /* 0x000000000000791b */ /* 0x003fe20003800000 */
.L_x_453:
        /* <DEDUP_REMOVED lines=12> */
.L_x_454:
[----:B------:R-:W-:Y:S01]  /*17d30*/  IMAD.MOV.U32 R2, RZ, RZ, R14 ;  /* 0x000000ffff027224 */ /* 0x000fe200078e000e */
[----:B------:R-:W-:Y:S06]  /*17d40*/  BRA `(.L_x_455) ;  /* 0xffffffa000307947 */ /* 0x000fec000383ffff */
.L_x_319:
[----:B0-----:R0:W2:Y:S02]  /*17d50*/  SYNCS.PHASECHK.TRANS64.TRYWAIT P2, [R0+URZ+0x38870], R3 ;  /* 0x03887003000075a7 */ /* 0x0010a4000804017f */
[----:B--2---:R-:W-:Y:S05]  /*17d60*/  @!P2 NANOSLEEP.SYNCS 0x989680 ;  /* 0x009896800000a95d */ /* 0x004fea0003900000 */
[----:B------:R-:W2:Y:S02]  /*17d70*/  @!P2 SYNCS.PHASECHK.TRANS64 P2, [R0+URZ+0x38870], R3 ;  /* 0x038870030000a5a7 */ /* 0x000ea4000804007f */
[----:B--2---:R-:W-:Y:S05]  /*17d80*/  @!P2 BRA `(.L_x_319) ;  /* 0xfffffffc00f0a947 */ /* 0x004fea000383ffff */
[----:B------:R-:W-:Y:S05]  /*17d90*/  BRA `(.L_x_456) ;  /* 0xffffffa000987947 */ /* 0x000fea000383ffff */
.L_x_321:
[----:B0-----:R0:W2:Y:S02]  /*17da0*/  SYNCS.PHASECHK.TRANS64.TRYWAIT P2, [R0+URZ+0x38860], R5 ;  /* 0x03886005000075a7 */ /* 0x0010a4000804017f */
[----:B--2---:R-:W-:Y:S05]  /*17db0*/  @!P2 NANOSLEEP.SYNCS 0x989680 ;  /* 0x009896800000a95d */ /* 0x004fea0003900000 */
[----:B------:R-:W2:Y:S02]  /*17dc0*/  @!P2 SYNCS.PHASECHK.TRANS64 P2, [R0+URZ+0x38860], R5 ;  /* 0x038860050000a5a7 */ /* 0x000ea4000804007f */
[----:B--2---:R-:W-:Y:S05]  /*17dd0*/  @!P2 BRA `(.L_x_321) ;  /* 0xfffffffc00f0a947 */ /* 0x004fea000383ffff */
[----:B------:R-:W-:Y:S05]  /*17de0*/  BRA `(.L_x_457) ;  /* 0xffffffa000a87947 */ /* 0x000fea000383ffff */
.L_x_329:
[----:B0-----:R0:W1:Y:S02]  /*17df0*/  SYNCS.PHASECHK.TRANS64.TRYWAIT P1, [R2+URZ+0x38870], R3 ;  /* 0x03887003020075a7 */ /* 0x001064000802017f */
[----:B-1----:R-:W-:Y:S05]  /*17e00*/  @!P1 NANOSLEEP.SYNCS 0x989680 ;  /* 0x009896800000995d */ /* 0x002fea0003900000 */
[----:B------:R-:W1:Y:S02]  /*17e10*/  @!P1 SYNCS.PHASECHK.TRANS64 P1, [R2+URZ+0x38870], R3 ;  /* 0x03887003020095a7 */ /* 0x000e64000802007f */
[----:B-1----:R-:W-:Y:S05]  /*17e20*/  @!P1 BRA `(.L_x_329) ;  /* 0xfffffffc00f09947 */ /* 0x002fea000383ffff */
[----:B------:R-:W-:Y:S05]  /*17e30*/  BRA `(.L_x_458) ;  /* 0xffffffac00607947 */ /* 0x000fea000383ffff */
.L_x_331:
[----:B0-----:R0:W1:Y:S02]  /*17e40*/  SYNCS.PHASECHK.TRANS64.TRYWAIT P1, [R2+URZ+0x38860], R3 ;  /* 0x03886003020075a7 */ /* 0x001064000802017f */
[----:B-1----:R-:W-:Y:S05]  /*17e50*/  @!P1 NANOSLEEP.SYNCS 0x989680 ;  /* 0x009896800000995d */ /* 0x002fea0003900000 */
[----:B------:R-:W1:Y:S02]  /*17e60*/  @!P1 SYNCS.PHASECHK.TRANS64 P1, [R2+URZ+0x38860], R3 ;  /* 0x03886003020095a7 */ /* 0x000e64000802007f */
[----:B-1----:R-:W-:Y:S05]  /*17e70*/  @!P1 BRA `(.L_x_331) ;  /* 0xfffffffc00f09947 */ /* 0x002fea000383ffff */
[----:B------:R-:W-:Y:S05]  /*17e80*/  BRA `(.L_x_459) ;  /* 0xffffffac006c7947 */ /* 0x000fea000383ffff */
.L_x_343:
[----:B0-----:R0:W1:Y:S02]  /*17e90*/  SYNCS.PHASECHK.TRANS64.TRYWAIT P0, [R7+URZ+0x38820], R0 ;  /* 0x03882000070075a7 */ /* 0x001064000800017f */
[----:B-1----:R-:W-:Y:S05]  /*17ea0*/  @!P0 NANOSLEEP.SYNCS 0x989680 ;  /* 0x009896800000895d */ /* 0x002fea0003900000 */
[----:B------:R-:W1:Y:S02]  /*17eb0*/  @!P0 SYNCS.PHASECHK.TRANS64 P0, [R7+URZ+0x38820], R0 ;  /* 0x03882000070085a7 */ /* 0x000e64000800007f */
[----:B-1----:R-:W-:Y:S05]  /*17ec0*/  @!P0 BRA `(.L_x_343) ;  /* 0xfffffffc00f08947 */ /* 0x002fea000383ffff */
[----:B------:R-:W-:Y:S05]  /*17ed0*/  BRA `(.L_x_460) ;  /* 0xffffffc000d87947 */ /* 0x000fea000383ffff */
.L_x_344:
[----:B------:R-:W1:Y:S01]  /*17ee0*/  S2R R2, SR_TID.X ;  /* 0x0000000000027919 */ /* 0x000e620000002100 */
[----:B------:R-:W-:Y:S01]  /*17ef0*/  BSSY B0, `(.L_x_461) ;  /* 0x000000a000007945 */ /* 0x000fe20003800000 */
[----:B------:R-:W-:Y:S02]  /*17f00*/  IMAD.MOV.U32 R12, RZ, RZ, RZ ;  /* 0x000000ffff0c7224 */ /* 0x000fe400078e00ff */
[----:B------:R-:W-:Y:S02]  /*17f10*/  IMAD.MOV.U32 R11, RZ, RZ, 0x1f ;  /* 0x0000001fff0b7424 */ /* 0x000fe400078e00ff */
[----:B------:R-:W-:Y:S01]  /*17f20*/  IMAD.MOV.U32 R15, RZ, RZ, -0x1 ;  /* 0xffffffffff0f7424 */ /* 0x000fe200078e00ff */
[----:B-1----:R-:W-:-:S04]  /*17f30*/  SHF.R.U32.HI R2, RZ, 0x5, R2 ;  /* 0x00000005ff027819 */ /* 0x002fc80000011602 */
[----:B------:R-:W-:-:S05]  /*17f40*/  LOP3.LUT R2, R2, 0x3, RZ, 0xc0, !PT ;  /* 0x0000000302027812 */ /* 0x000fca00078ec0ff */
[----:B------:R-:W-:-:S07]  /*17f50*/  IMAD.MOV.U32 R13, RZ, RZ, R2 ;  /* 0x000000ffff0d7224 */ /* 0x000fce00078e0002 */
[----:B0-----:R-:W-:Y:S05]  /*17f60*/  WARPSYNC.COLLECTIVE R15, `(.L_x_462) ;  /* 0x000000000f087348 */ /* 0x001fea0003c00000 */
[----:B------:R1:W2:Y:S02]  /*17f70*/  SHFL.IDX P6, R14, R13, R12, R11 ;  /* 0x0000000c0d0e7389 */ /* 0x0002a400000c000b */
[----:B012---:R-:W-:Y:S01]  /*17f80*/  ENDCOLLECTIVE ;  /* 0x000000000000791b */ /* 0x007fe20003800000 */
.L_x_462:
[----:B------:R-:W-:Y:S05]  /*17f90*/  BSYNC B0 ;  /* 0x0000000000007941 */ /* 0x000fea0003800000 */
.L_x_461:
[----:B------:R-:W-:Y:S05]  /*17fa0*/  BRA `(.L_x_463) ;  /* 0xffffffc000c07947 */ /* 0x000fea000383ffff */
.L_x_347:
[----:B------:R-:W-:Y:S01]  /*17fb0*/  BSSY B1, `(.L_x_464) ;  /* 0x0000006000017945 */ /* 0x000fe20003800000 */
[----:B------:R-:W-:-:S07]  /*17fc0*/  IMAD.MOV.U32 R15, RZ, RZ, -0x1 ;  /* 0xffffffffff0f7424 */ /* 0x000fce00078e00ff */
[----:B0-----:R-:W-:Y:S05]  /*17fd0*/  WARPSYNC.COLLECTIVE R15, `(.L_x_465) ;  /* 0x000000000f0c7348 */ /* 0x001fea0003c00000 */
[----:B------:R-:W-:Y:S02]  /*17fe0*/  ELECT P6, UR62, PT ;  /* 0x00000000003e782f */ /* 0x000fe400038c0000 */
[----:B------:R-:W-:Y:S01]  /*17ff0*/  MOV R14, UR62 ;  /* 0x0000003e000e7c02 */ /* 0x000fe20008000f00 */
[----:B0-----:R-:W-:Y:S10]  /*18000*/  ENDCOLLECTIVE ;  /* 0x000000000000791b */ /* 0x001ff40003800000 */
.L_x_465:
[----:B------:R-:W-:Y:S05]  /*18010*/  BSYNC B1 ;  /* 0x0000000000017941 */ /* 0x000fea0003800000 */
.L_x_464:
[----:B------:R-:W-:Y:S05]  /*18020*/  BRA `(.L_x_466) ;  /* 0xffffffc000b87947 */ /* 0x000fea000383ffff */
.L_x_349:
[----:B0-----:R0:W1:Y:S02]  /*18030*/  SYNCS.PHASECHK.TRANS64.TRYWAIT P1, [R5+URZ+0x38840], R0 ;  /* 0x03884000050075a7 */ /* 0x001064000802017f */
[----:B-1----:R-:W-:Y:S05]  /*18040*/  @!P1 NANOSLEEP.SYNCS 0x989680 ;  /* 0x009896800000995d */ /* 0x002fea0003900000 */
[----:B------:R-:W1:Y:S02]  /*18050*/  @!P1 SYNCS.PHASECHK.TRANS64 P1, [R5+URZ+0x38840], R0 ;  /* 0x03884000050095a7 */ /* 0x000e64000802007f */
[----:B-1----:R-:W-:Y:S05]  /*18060*/  @!P1 BRA `(.L_x_349) ;  /* 0xfffffffc00f09947 */ /* 0x002fea000383ffff */
[----:B------:R-:W-:Y:S05]  /*18070*/  BRA `(.L_x_467) ;  /* 0xffffffc000d87947 */ /* 0x000fea000383ffff */
.L_x_351:
[----:B-1----:R1:W2:Y:S02]  /*18080*/  SYNCS.PHASECHK.TRANS64.TRYWAIT P1, [R3+URZ+0x38840], R2 ;  /* 0x03884002030075a7 */ /* 0x0022a4000802017f */
[----:B--2---:R-:W-:Y:S05]  /*18090*/  @!P1 NANOSLEEP.SYNCS 0x989680 ;  /* 0x009896800000995d */ /* 0x004fea0003900000 */
[----:B------:R-:W2:Y:S02]  /*180a0*/  @!P1 SYNCS.PHASECHK.TRANS64 P1, [R3+URZ+0x38840], R2 ;  /* 0x03884002030095a7 */ /* 0x000ea4000802007f */
[----:B--2---:R-:W-:Y:S05]  /*180b0*/  @!P1 BRA `(.L_x_351) ;  /* 0xfffffffc00f09947 */ /* 0x004fea000383ffff */
[----:B------:R-:W-:Y:S05]  /*180c0*/  BRA `(.L_x_468) ;  /* 0xffffffc000e47947 */ /* 0x000fea000383ffff */
.L_x_353:
[----:B--2---:R2:W3:Y:S02]  /*180d0*/  SYNCS.PHASECHK.TRANS64.TRYWAIT P1, [R5+URZ+0x38860], R0 ;  /* 0x03886000050075a7 */ /* 0x0044e4000802017f */
[----:B---3--:R-:W-:Y:S05]  /*180e0*/  @!P1 NANOSLEEP.SYNCS 0x989680 ;  /* 0x009896800000995d */ /* 0x008fea0003900000 */
[----:B------:R-:W3:Y:S02]  /*180f0*/  @!P1 SYNCS.PHASECHK.TRANS64 P1, [R5+URZ+0x38860], R0 ;  /* 0x03886000050095a7 */ /* 0x000ee4000802007f */
[----:B---3--:R-:W-:Y:S05]  /*18100*/  @!P1 BRA `(.L_x_353) ;  /* 0xfffffffc00f09947 */ /* 0x008fea000383ffff */
[----:B------:R-:W-:Y:S05]  /*18110*/  BRA `(.L_x_469) ;  /* 0xffffffc000e07947 */ /* 0x000fea000383ffff */
.L_x_355:
[----:B---3--:R3:W4:Y:S02]  /*18120*/  SYNCS.PHASECHK.TRANS64.TRYWAIT P1, [R3+URZ+0x38860], R2 ;  /* 0x03886002030075a7 */ /* 0x008724000802017f */
[----:B----4-:R-:W-:Y:S05]  /*18130*/  @!P1 NANOSLEEP.SYNCS 0x989680 ;  /* 0x009896800000995d */ /* 0x010fea0003900000 */
[----:B------:R-:W4:Y:S02]  /*18140*/  @!P1 SYNCS.PHASECHK.TRANS64 P1, [R3+URZ+0x38860], R2 ;  /* 0x03886002030095a7 */ /* 0x000f24000802007f */
[----:B----4-:R-:W-:Y:S05]  /*18150*/  @!P1 BRA `(.L_x_355) ;  /* 0xfffffffc00f09947 */ /* 0x010fea000383ffff */
[----:B------:R-:W-:Y:S05]  /*18160*/  BRA `(.L_x_470) ;  /* 0xffffffc000dc7947 */ /* 0x000fea000383ffff */
.L_x_357:
[----:B----4-:R4:W0:Y:S02]  /*18170*/  SYNCS.PHASECHK.TRANS64.TRYWAIT P1, [R5+URZ+0x38880], R0 ;  /* 0x03888000050075a7 */ /* 0x010824000802017f */
[----:B0-----:R-:W-:Y:S05]  /*18180*/  @!P1 NANOSLEEP.SYNCS 0x989680 ;  /* 0x009896800000995d */ /* 0x001fea0003900000 */
[----:B------:R-:W0:Y:S02]  /*18190*/  @!P1 SYNCS.PHASECHK.TRANS64 P1, [R5+URZ+0x38880], R0 ;  /* 0x03888000050095a7 */ /* 0x000e24000802007f */
[----:B0-----:R-:W-:Y:S05]  /*181a0*/  @!P1 BRA `(.L_x_357) ;  /* 0xfffffffc00f09947 */ /* 0x001fea000383ffff */
[----:B------:R-:W-:Y:S05]  /*181b0*/  BRA `(.L_x_471) ;  /* 0xffffffc000d87947 */ /* 0x000fea000383ffff */
.L_x_472:
        /* <DEDUP_REMOVED lines=12> */
.L_x_16267:


//--------------------- .text._ZN7cutlass13device_kernelIN5flash11enable_sm90INS1_16FlashAttnFwdSm90INS1_25CollectiveMainloopFwdSm90ILi2EN4cute5tupleIJNS5_1CILi1EEES8_S8_EEENS6_IJNS7_ILi128EEESA_NS7_ILi256EEEEEELi256ENS_12float_e4m3_tEfNS_4arch4Sm90ELb0ELb0ELb0ELb1ELb1ELb1ELb0ELb1ELb0ELb1ELb1ELb0EEENS1_21CollectiveEpilogueFwdINS6_IJSA_SB_SA_EEES9_NS_10bfloat16_tESF_Li256ELb1ELb1ELb1ELb1EEENS1_36VarlenDynamicPersistentTileSchedulerILi128ELi128ELi256ELi128ELb1ELb1ELb1ELb0ELb1ELb1EEEEEEEEEvNT_6ParamsE --------------------------
	.section	.text._ZN7cutlass13device_kernelIN5flash11enable_sm90INS1_16FlashAttnFwdSm90INS1_25CollectiveMainloopFwdSm90ILi2EN4cute5tupleIJNS5_1CILi1EEES8_S8_EEENS6_IJNS7_ILi128EEESA_NS7_ILi256EEEEEELi256ENS_12float_e4m3_tEfNS_4arch4Sm90ELb0ELb0ELb0ELb1ELb1ELb1ELb0ELb1ELb0ELb1ELb1ELb0EEENS1_21CollectiveEpilogueFwdINS6_IJSA_SB_SA_EEES9_NS_10bfloat16_tESF_Li256ELb1ELb1ELb1ELb1EEENS1_36VarlenDynamicPersistentTileSchedulerILi128ELi128ELi256ELi128ELb1ELb1ELb1ELb0ELb1ELb1EEEEEEEEEvNT_6ParamsE,"ax",@progbits
	.align	128
.text._ZN7cutlass13device_kernelIN5flash11enable_sm90INS1_16FlashAttnFwdSm90INS1_25CollectiveMainloopFwdSm90ILi2EN4cute5tupleIJNS5_1CILi1EEES8_S8_EEENS6_IJNS7_ILi128EEESA_NS7_ILi256EEEEEELi256ENS_12float_e4m3_tEfNS_4arch4Sm90ELb0ELb0ELb0ELb1ELb1ELb1ELb0ELb1ELb0ELb1ELb1ELb0EEENS1_21CollectiveEpilogueFwdINS6_IJSA_SB_SA_EEES9_NS_10bfloat16_tESF_Li256ELb1ELb1ELb1ELb1EEENS1_36VarlenDynamicPersistentTileSchedulerILi128ELi128ELi256ELi128ELb1ELb1ELb1ELb0ELb1ELb1EEEEEEEEEvNT_6ParamsE:
        .type           _ZN7cutlass13device_kernelIN5flash11enable_sm90INS1_16FlashAttnFwdSm90INS1_25CollectiveMainloopFwdSm90ILi2EN4cute5tupleIJNS5_1CILi1EEES8_S8_EEENS6_IJNS7_ILi128EEESA_NS7_ILi256EEEEEELi256ENS_12float_e4m3_tEfNS_4arch4Sm90ELb0ELb0ELb0ELb1ELb1ELb1ELb0ELb1ELb0ELb1ELb1ELb0EEENS1_21CollectiveEpilogueFwdINS6_IJSA_SB_SA_EEES9_NS_10bfloat16_tESF_Li256ELb1ELb1ELb1ELb1EEENS1_36VarlenDynamicPersistentTileSchedulerILi128ELi128ELi256ELi128ELb1ELb1ELb1ELb0ELb1ELb1EEEEEEEEEvNT_6ParamsE,@function
        .size           _ZN7cutlass13device_kernelIN5flash11enable_sm90INS1_16FlashAttnFwdSm90INS1_25CollectiveMainloopFwdSm90ILi2EN4cute5tupleIJNS5_1CILi1EEES8_S8_EEENS6_IJNS7_ILi128EEESA_NS7_ILi256EEEEEELi256ENS_12float_e4m3_tEfNS_4arch4Sm90ELb0ELb0ELb0ELb1ELb1ELb1ELb0ELb1ELb0ELb1ELb1ELb0EEENS1_21CollectiveEpilogueFwdINS6_IJSA_SB_SA_EEES9_NS_10bfloat16_tESF_Li256ELb1ELb1ELb1ELb1EEENS1_36VarlenDynamicPersistentTileSchedulerILi128ELi128ELi256ELi128ELb1ELb1ELb1ELb0ELb1ELb1EEEEEEEEEvNT_6ParamsE,(.L_x_16268 - _ZN7cutlass13device_kernelIN5flash11enable_sm90INS1_16FlashAttnFwdSm90INS1_25CollectiveMainloopFwdSm90ILi2EN4cute5tupleIJNS5_1CILi1EEES8_S8_EEENS6_IJNS7_ILi128EEESA_NS7_ILi256EEEEEELi256ENS_12float_e4m3_tEfNS_4arch4Sm90ELb0ELb0ELb0ELb1ELb1ELb1ELb0ELb1ELb0ELb1ELb1ELb0EEENS1_21CollectiveEpilogueFwdINS6_IJSA_SB_SA_EEES9_NS_10bfloat16_tESF_Li256ELb1ELb1ELb1ELb1EEENS1_36VarlenDynamicPersistentTileSchedulerILi128ELi128ELi256ELi128ELb1ELb1ELb1ELb0ELb1ELb1EEEEEEEEEvNT_6ParamsE)
        .other          _ZN7cutlass13device_kernelIN5flash11enable_sm90INS1_16FlashAttnFwdSm90INS1_25CollectiveMainloopFwdSm90ILi2EN4cute5tupleIJNS5_1CILi1EEES8_S8_EEENS6_IJNS7_ILi128EEESA_NS7_ILi256EEEEEELi256ENS_12float_e4m3_tEfNS_4arch4Sm90ELb0ELb0ELb0ELb1ELb1ELb1ELb0ELb1ELb0ELb1ELb1ELb0EEENS1_21CollectiveEpilogueFwdINS6_IJSA_SB_SA_EEES9_NS_10bfloat16_tESF_Li256ELb1ELb1ELb1ELb1EEENS1_36VarlenDynamicPersistentTileSchedulerILi128ELi128ELi256ELi128ELb1ELb1ELb1ELb0ELb1ELb1EEEEEEEEEvNT_6ParamsE,@"STO_CUDA_ENTRY STV_DEFAULT"
_ZN7cutlass13device_kernelIN5flash11enable_sm90INS1_16FlashAttnFwdSm90INS1_25CollectiveMainloopFwdSm90ILi2EN4cute5tupleIJNS5_1CILi1EEES8_S8_EEENS6_IJNS7_ILi128EEESA_NS7_ILi256EEEEEELi256ENS_12float_e4m3_tEfNS_4arch4Sm90ELb0ELb0ELb0ELb1ELb1ELb1ELb0ELb1ELb0ELb1ELb1ELb0EEENS1_21CollectiveEpilogueFwdINS6_IJSA_SB_SA_EEES9_NS_10bfloat16_tESF_Li256ELb1ELb1ELb1ELb1EEENS1_36VarlenDynamicPersistentTileSchedulerILi128ELi128ELi256ELi128ELb1ELb1ELb1ELb0ELb1ELb1EEEEEEEEEvNT_6ParamsE:
[----:B------:R-:W0:Y:S02]  /*0000*/  LDC R1, c[0x0][0x28] ;  /* 0x00000a00ff017b82 */ /* 0x000e240000000800 */
[----:B0-----:R-:W-:Y:S01]  /*0010*/  VIADD R1, R1, 0xfffffe58 ;  /* 0xfffffe5801017836 */ /* 0x001fe20000000000 */
[----:B------:R-:W0:Y:S01]  /*0020*/  S2R R3, SR_TID.X ;  /* 0x0000000000037919 */ /* 0x000e220000002100 */
[----:B------:R-:W-:Y:S01]  /*0030*/  ELECT P0, URZ, PT ;  /* 0x00000000003f782f */ /* 0x000fe20003800000 */
[----:B------:R-:W-:Y:S01]  /*0040*/  BSSY B0, `(.L_x_473) ;  /* 0x000000e000007945 */ /* 0x000fe20003800000 */
[--C-:B0-----:R-:W-:Y:S02]  /*0050*/  SHF.R.U32.HI R0, RZ, 0x5, R3.reuse ;  /* 0x00000005ff007819 */ /* 0x101fe40000011603 */
[----:B------:R-:W-:-:S03]  /*0060*/  SHF.R.U32.HI R3, RZ, 0x7, R3 ;  /* 0x00000007ff037819 */ /* 0x000fc60000011603 */
[----:B------:R-:W0:Y:S02]  /*0070*/  SHFL.IDX PT, R2, R0, RZ, 0x1f ;  /* 0x00001fff00027589 */ /* 0x000e2400000e0000 */
[----:B0-----:R-:W-:-:S13]  /*0080*/  ISETP.EQ.AND P0, PT, R2, RZ, P0 ;  /* 0x000000ff0200720c */ /* 0x001fda0000702270 */
[----:B------:R-:W-:Y:S05]  /*0090*/  @!P0 BRA `(.L_x_474) ;  /* 0x0000000000208947 */ /* 0x000fea0003800000 */
[----:B------:R-:W-:Y:S02]  /*00a0*/  ULDC.64 UR4, c[0x0][0x198] ;  /* 0x0000660000047ab9 */ /* 0x000fe40000000a00 */
[----:B------:R-:W-:Y:S02]  /*00b0*/  UIADD3 UR6, UP0, UR4, 0x570, URZ ;  /* 0x0000057004067890 */ /* 0x000fe4000ff1e03f */
[----:B------:R-:W-:Y:S02]  /*00c0*/  UIADD3 UR4, UP1, UR4, 0x670, URZ ;  /* 0x0000067004047890 */ /* 0x000fe4000ff3e03f */
[----:B------:R-:W-:Y:S02]  /*00d0*/  UIADD3.X UR7, URZ, UR5, URZ, UP0, !UPT ;  /* 0x000000053f077290 */ /* 0x000fe400087fe43f */
[----:B------:R-:W-:-:S07]  /*00e0*/  UIADD3.X UR5, URZ, UR5, URZ, UP1, !UPT ;  /* 0x000000053f057290 */ /* 0x000fce0008ffe43f */
[----:B------:R0:W-:Y:S02]  /*00f0*/  UTMACCTL.PF [UR6] ;  /* 0x00000000060079b9 */ /* 0x0001e40008040000 */
[----:B------:R0:W-:Y:S02]  /*0100*/  UTMACCTL.PF [UR4] ;  /* 0x00000000040079b9 */ /* 0x0001e40008040000 */
[----:B0-----:R-:W-:Y:S01]  /*0110*/  NOP ;  /* 0x0000000000007918 */ /* 0x001fe20000000000 */
.L_x_474:
[----:B------:R-:W-:Y:S05]  /*0120*/  BSYNC B0 ;  /* 0x0000000000007941 */ /* 0x000fea0003800000 */
.L_x_473:
[----:B------:R-:W-:Y:S01]  /*0130*/  VOTEU.ANY UP0, P0 ;  /* 0x00000000003f7886 */ /* 0x000fe20000000100 */
[----:B------:R-:W0:Y:S01]  /*0140*/  SHFL.IDX PT, R3, R3, RZ, 0x1f ;  /* 0x00001fff03037589 */ /* 0x000e2200000e0000 */
[----:B------:R-:W-:Y:S01]  /*0150*/  UMOV UR4, 0x80 ;  /* 0x0000008000047882 */ /* 0x000fe20000000000 */
[----:B------:R-:W-:Y:S01]  /*0160*/  UMOV UR7, 0x100 ;  /* 0x0000010000077882 */ /* 0x000fe20000000000 */
[----:B------:R-:W-:Y:S01]  /*0170*/  VOTEU.ANY UP1, P0 ;  /* 0x00000000003f7886 */ /* 0x000fe20000020100 */
[----:B------:R-:W1:Y:S01]  /*0180*/  @UP0 S2UR UR8, SR_CgaCtaId ;  /* 0x00000000000809c3 */ /* 0x000e620000008800 */
[----:B------:R-:W2:Y:S01]  /*0190*/  SHFL.IDX PT, R2, R0, RZ, 0x1f ;  /* 0x00001fff00027589 */ /* 0x000ea200000e0000 */
[----:B------:R-:W-:Y:S01]  /*01a0*/  @UP0 UMOV UR6, 0x400 ;  /* 0x0000040000060882 */ /* 0x000fe20000000000 */
[----:B------:R-:W-:-:S04]  /*01b0*/  @UP0 UIADD3 UR4, -UR4, 0x100000, URZ ;  /* 0x0010000004040890 */ /* 0x000fc8000fffe13f */
[----:B------:R-:W-:Y:S02]  /*01c0*/  @UP0 USHF.L.U32 UR5, UR4, 0xb, URZ ;  /* 0x0000000b04050899 */ /* 0x000fe4000800063f */
[----:B------:R-:W-:Y:S01]  /*01d0*/  @UP0 USHF.L.U32 UR4, UR4, 0x1, URZ ;  /* 0x0000000104040899 */ /* 0x000fe2000800063f */
[----:B------:R-:W-:Y:S01]  /*01e0*/  VOTEU.ANY UP2, P0 ;  /* 0x00000000003f7886 */ /* 0x000fe20000040100 */
[----:B0-----:R-:W-:Y:S01]  /*01f0*/  R2UR UR9, R3 ;  /* 0x00000000030972ca */ /* 0x001fe200000e0000 */
[----:B-1----:R-:W-:Y:S01]  /*0200*/  @UP0 ULEA UR8, UR8, UR6, 0x18 ;  /* 0x0000000608080291 */ /* 0x002fe2000f8ec03f */
[----:B--2---:R-:W-:Y:S01]  /*0210*/  ISETP.NE.AND P1, PT, R2, RZ, PT ;  /* 0x000000ff0200720c */ /* 0x004fe20003f25270 */
[----:B------:R-:W-:-:S04]  /*0220*/  @UP0 UIADD3 UR6, -UR7, 0x100000, URZ ;  /* 0x0010000007060890 */ /* 0x000fc8000fffe13f */
[----:B------:R-:W-:Y:S02]  /*0230*/  @UP0 USHF.L.U32 UR7, UR6, 0xb, URZ ;  /* 0x0000000b06070899 */ /* 0x000fe4000800063f */
[----:B------:R-:W-:-:S04]  /*0240*/  @UP0 USHF.L.U32 UR6, UR6, 0x1, URZ ;  /* 0x0000000106060899 */ /* 0x000fc8000800063f */
[----:B------:R-:W-:Y:S01]  /*0250*/  UISETP.NE.AND UP0, UPT, UR9, URZ, UPT ;  /* 0x0000003f0900728c */ /* 0x000fe2000bf05270 */
[----:B------:R-:W0:Y:S02]  /*0260*/  FENCE.VIEW.ASYNC.S ;  /* 0x00000000000073c6 */ /* 0x000e240000000000 */
[----:B0-----:R0:W1:Y:S05]  /*0270*/  @UP1 SYNCS.EXCH.64 URZ, [UR8+0x38800], UR4 ;  /* 0x03880004083f15b2 */ /* 0x00106a0008000100 */
[----:B------:R0:W2:Y:S01]  /*0280*/  @UP2 SYNCS.EXCH.64 URZ, [UR8+0x38820], UR6 ;  /* 0x03882006083f25b2 */ /* 0x0000a20008000100 */
[----:B------:R-:W-:Y:S05]  /*0290*/  @P1 BRA `(.L_x_475) ;  /* 0x0000000000481947 */ /* 0x000fea0003800000 */
[----:B0-----:R-:W0:Y:S01]  /*02a0*/  S2UR UR5, SR_CgaCtaId ;  /* 0x00000000000579c3 */ /* 0x001e220000008800 */
        /* <DEDUP_REMOVED lines=12> */
[----:B0-----:R3:W4:Y:S08]  /*0370*/  SYNCS.EXCH.64 URZ, [UR8+0x38830], UR4 ;  /* 0x03883004083f75b2 */ /* 0x0017300008000100 */
[----:B------:R3:W0:Y:S01]  /*0380*/  SYNCS.EXCH.64 URZ, [UR8+0x38840], UR6 ;  /* 0x03884006083f75b2 */ /* 0x0006220008000100 */
[----:B------:R3:W0:Y:S01]  /*0390*/  SYNCS.EXCH.64 URZ, [UR8+0x38838], UR4 ;  /* 0x03883804083f75b2 */ /* 0x0006220008000100 */
[----:B------:R3:W0:Y:S02]  /*03a0*/  SYNCS.EXCH.64 URZ, [UR8+0x38848], UR6 ;  /* 0x03884806083f75b2 */ /* 0x0006240008000100 */
[----:B---3--:R-:W-:Y:S01]  /*03b0*/  NOP ;  /* 0x0000000000007918 */ /* 0x008fe20000000000 */
.L_x_475:
[----:B------:R-:W3:Y:S01]  /*03c0*/  SHFL.IDX PT, R2, R0, RZ, 0x1f ;  /* 0x00001fff00027589 */ /* 0x000ee200000e0000 */
[----:B------:R-:W-:Y:S01]  /*03d0*/  NOP ;  /* 0x0000000000007918 */ /* 0x000fe20000000000 */
[----:B---3--:R-:W-:-:S13]  /*03e0*/  ISETP.NE.AND P0, PT, R2, RZ, PT ;  /* 0x000000ff0200720c */ /* 0x008fda0003f05270 */
        /* <DEDUP_REMOVED lines=14> */
[----:B0-----:R3:W0:Y:S08]  /*04d0*/  SYNCS.EXCH.64 URZ, [UR8+0x38850], UR4 ;  /* 0x03885004083f75b2 */ /* 0x0016300008000100 */
[----:B------:R3:W0:Y:S01]  /*04e0*/  SYNCS.EXCH.64 URZ, [UR8+0x38860], UR6 ;  /* 0x03886006083f75b2 */ /* 0x0006220008000100 */
[----:B------:R3:W0:Y:S01]  /*04f0*/  SYNCS.EXCH.64 URZ, [UR8+0x38858], UR4 ;  /* 0x03885804083f75b2 */ /* 0x0006220008000100 */
[----:B------:R3:W0:Y:S02]  /*0500*/  SYNCS.EXCH.64 URZ, [UR8+0x38868], UR6 ;  /* 0x03886806083f75b2 */ /* 0x0006240008000100 */
[----:B---3--:R-:W-:Y:S01]  /*0510*/  NOP ;  /* 0x0000000000007918 */ /* 0x008fe20000000000 */
.L_x_476:
[----:B------:R-:W3:Y:S01]  /*0520*/  SHFL.IDX PT, R2, R0, RZ, 0x1f ;  /* 0x00001fff00027589 */ /* 0x000ee200000e0000 */
[----:B------:R-:W-:Y:S01]  /*0530*/  NOP ;  /* 0x0000000000007918 */ /* 0x000fe20000000000 */
[----:B---3--:R-:W-:-:S13]  /*0540*/  ISETP.NE.AND P0, PT, R2, RZ, PT ;  /* 0x000000ff0200720c */ /* 0x008fda0003f05270 */
[----:B------:R-:W-:Y:S05]  /*0550*/  @P0 BRA `(.L_x_477) ;  /* 0x0000000000380947 */ /* 0x000fea0003800000 */
[----:B0-----:R-:W0:Y:S01]  /*0560*/  S2UR UR5, SR_CgaCtaId ;  /* 0x00000000000579c3 */ /* 0x001e220000008800 */
[----:B------:R-:W-:Y:S01]  /*0570*/  UMOV UR4, 0x400 ;  /* 0x0000040000047882 */ /* 0x000fe20000000000 */
[----:B------:R-:W-:Y:S01]  /*0580*/  UMOV UR7, 0x80 ;  /* 0x0000008000077882 */ /* 0x000fe20000000000 */
[----:B------:R-:W-:Y:S01]  /*0590*/  ELECT P0, URZ, PT ;  /* 0x00000000003f782f */ /* 0x000fe20003800000 */
[----:B0-----:R-:W-:Y:S02]  /*05a0*/  ULEA UR6, UR5, UR4, 0x18 ;  /* 0x0000000405067291 */ /* 0x001fe4000f8ec03f */
[----:B------:R-:W-:-:S04]  /*05b0*/  UIADD3 UR4, -UR7, 0x100000, URZ ;  /* 0x0010000007047890 */ /* 0x000fc8000fffe13f */
[----:B------:R-:W-:Y:S02]  /*05c0*/  USHF.L.U32 UR5, UR4, 0xb, URZ ;  /* 0x0000000b04057899 */ /* 0x000fe4000800063f */
[----:B------:R-:W-:Y:S01]  /*05d0*/  USHF.L.U32 UR4, UR4, 0x1, URZ ;  /* 0x0000000104047899 */ /* 0x000fe2000800063f */
[----:B------:R-:W0:Y:S11]  /*05e0*/  FENCE.VIEW.ASYNC.S ;  /* 0x00000000000073c6 */ /* 0x000e360000000000 */
[----:B0-----:R3:W0:Y:S01]  /*05f0*/  SYNCS.EXCH.64 URZ, [UR6+0x38870], UR4 ;  /* 0x03887004063f75b2 */ /* 0x0016220008000100 */
[----:B------:R3:W0:Y:S01]  /*0600*/  SYNCS.EXCH.64 URZ, [UR6+0x38880], UR4 ;  /* 0x03888004063f75b2 */ /* 0x0006220008000100 */
[----:B------:R3:W0:Y:S01]  /*0610*/  SYNCS.EXCH.64 URZ, [UR6+0x38878], UR4 ;  /* 0x03887804063f75b2 */ /* 0x0006220008000100 */
[----:B------:R3:W0:Y:S02]  /*0620*/  SYNCS.EXCH.64 URZ, [UR6+0x38888], UR4 ;  /* 0x03888804063f75b2 */ /* 0x0006240008000100 */
[----:B---3--:R-:W-:Y:S01]  /*0630*/  NOP ;  /* 0x0000000000007918 */ /* 0x008fe20000000000 */
.L_x_477:
        /* <DEDUP_REMOVED lines=22> */
.L_x_478:
[----:B------:R-:W3:Y:S01]  /*07a0*/  SHFL.IDX PT, R3, R0, RZ, 0x1f ;  /* 0x00001fff00037589 */ /* 0x000ee200000e0000 */
[----:B------:R-:W-:Y:S01]  /*07b0*/  NOP ;  /* 0x0000000000007918 */ /* 0x000fe20000000000 */
[----:B------:R-:W0:Y:S01]  /*07c0*/  S2R R2, SR_CgaCtaId ;  /* 0x0000000000027919 */ /* 0x000e220000008800 */
[----:B---3--:R-:W-:-:S13]  /*07d0*/  ISETP.NE.AND P0, PT, R3, RZ, PT ;  /* 0x000000ff0300720c */ /* 0x008fda0003f05270 */
[----:B0-----:R-:W-:Y:S05]  /*07e0*/  @P0 BRA `(.L_x_479) ;  /* 0x0000000000480947 */ /* 0x001fea0003800000 */
[----:B------:R-:W0:Y:S01]  /*07f0*/  S2UR UR5, SR_CgaCtaId ;  /* 0x00000000000579c3 */ /* 0x000e220000008800 */
        /* <DEDUP_REMOVED lines=12> */
[----:B0-----:R0:W3:Y:S08]  /*08c0*/  SYNCS.EXCH.64 URZ, [UR8+0x388b0], UR4 ;  /* 0x0388b004083f75b2 */ /* 0x0010f00008000100 */
[----:B------:R0:W0:Y:S01]  /*08d0*/  SYNCS.EXCH.64 URZ, [UR8+0x388c0], UR6 ;  /* 0x0388c006083f75b2 */ /* 0x0000220008000100 */
[----:B------:R0:W0:Y:S01]  /*08e0*/  SYNCS.EXCH.64 URZ, [UR8+0x388b8], UR4 ;  /* 0x0388b804083f75b2 */ /* 0x0000220008000100 */
[----:B------:R0:W0:Y:S01]  /*08f0*/  SYNCS.EXCH.64 URZ, [UR8+0x388c8], UR6 ;  /* 0x0388c806083f75b2 */ /* 0x0000220008000100 */
[----:B------:R-:W-:Y:S01]  /*0900*/  NOP ;  /* 0x0000000000007918 */ /* 0x000fe20000000000 */
.L_x_479:
[----:B0-----:R-:W-:Y:S01]  /*0910*/  UMOV UR4, 0x1 ;  /* 0x0000000100047882 */ /* 0x001fe20000000000 */
[----:B------:R-:W-:Y:S01]  /*0920*/  PLOP3.LUT P0, PT, PT, PT, UP0, 0x80, 0x0 ;  /* 0x000000000000781c */ /* 0x000fe20003f0f008 */
[----:B------:R-:W-:Y:S01]  /*0930*/  USEL UR4, UR4, 0x2, !UP0 ;  /* 0x0000000204047887 */ /* 0x000fe2000c000000 */
[----:B------:R-:W-:Y:S01]  /*0940*/  NOP ;  /* 0x0000000000007918 */ /* 0x000fe20000000000 */
[----:B------:R-:W-:Y:S01]  /*0950*/  ULDC.64 UR36, c[0x0][0x208] ;  /* 0x0000820000247ab9 */ /* 0x000fe20000000a00 */
[----:B------:R-:W-:Y:S03]  /*0960*/  BSSY B8, `(.L_x_480) ;  /* 0x000297a000087945 */ /* 0x000fe60003800000 */
[----:B------:R-:W-:-:S05]  /*0970*/  IMAD.U32 R3, RZ, RZ, UR4 ;  /* 0x00000004ff037e24 */ /* 0x000fca000f8e00ff */
[----:B------:R0:W-:Y:S01]  /*0980*/  STL [R1+0x1a4], R3 ;  /* 0x0001a40301007387 */ /* 0x0001e20000100800 */
[----:B-1234-:R-:W-:Y:S06]  /*0990*/  BAR.SYNC.DEFER_BLOCKING 0x0 ;  /* 0x0000000000007b1d */ /* 0x01efec0000010000 */
[----:B------:R-:W-:Y:S05]  /*09a0*/  @!P0 BRA `(.L_x_481) ;  /* 0x0000020c00648947 */ /* 0x000fea0003800000 */
.L_x_482:
[----:B------:R-:W-:-:S08]  /*09b0*/  NOP ;  /* 0x0000000000007918 */ /* 0x000fd00000000000 */
[----:B------:R-:W1:Y:S02]  /*09c0*/  USETMAXREG.TRY_ALLOC.CTAPOOL UP0, 0xe8 ;  /* 0x000000e8000079c8 */ /* 0x000e640008000600 */
[----:B-1----:R-:W-:-:S13]  /*09d0*/  PLOP3.LUT P0, PT, PT, PT, UP0, 0x80, 0x0 ;  /* 0x000000000000781c */ /* 0x002fda0003f0f008 */
[----:B------:R-:W-:Y:S05]  /*09e0*/  @!P0 BRA `(.L_x_482) ;  /* 0xfffffffc00f08947 */ /* 0x000fea000383ffff */
[----:B------:R-:W2:Y:S01]  /*09f0*/  LDL.LU R0, [R1] ;  /* 0x0000000001007983 */ /* 0x000ea20000300800 */
[----:B------:R-:W1:Y:S01]  /*0a00*/  S2R R2, SR_TID.X ;  /* 0x0000000000027919 */ /* 0x000e620000002100 */
[----:B------:R-:W3:Y:S01]  /*0a10*/  S2UR UR60, SR_CgaCtaId ;  /* 0x00000000003c79c3 */ /* 0x000ee20000008800 */
[----:B------:R-:W-:Y:S01]  /*0a20*/  UMOV UR4, 0x400 ;  /* 0x0000040000047882 */ /* 0x000fe20000000000 */
[----:B-1----:R-:W-:-:S06]  /*0a30*/  SHF.R.U32.HI R2, RZ, 0x7, R2 ;  /* 0x00000007ff027819 */ /* 0x002fcc0000011602 */
[----:B------:R-:W-:Y:S06]  /*0a40*/  BAR.ARV 0x8, 0x180 ;  /* 0x0206000000007b1d */ /* 0x000fec0000002000 */
[----:B------:R-:W-:-:S13]  /*0a50*/  ISETP.NE.AND P0, PT, R2, 0x1, PT ;  /* 0x000000010200780c */ /* 0x000fda0003f05270 */
[----:B------:R-:W-:Y:S08]  /*0a60*/  @!P0 BAR.ARV 0x9, 0x100 ;  /* 0x0244000000008b1d */ /* 0x000ff00000002000 */
[----:B------:R-:W-:Y:S01]  /*0a70*/  BAR.SYNC.DEFER_BLOCKING 0x5, 0x180 ;  /* 0x0146000000007b1d */ /* 0x000fe20000010000 */
[----:B---3--:R-:W-:-:S06]  /*0a80*/  ULEA UR4, UR60, UR4, 0x18 ;  /* 0x000000043c047291 */ /* 0x008fcc000f8ec03f */
[----:B------:R-:W-:Y:S01]  /*0a90*/  IMAD.U32 R19, RZ, RZ, UR4 ;  /* 0x00000004ff137e24 */ /* 0x000fe2000f8e00ff */
[----:B------:R-:W-:-:S04]  /*0aa0*/  ULDC UR4, c[0x0][0xc3c] ;  /* 0x00030f0000047ab9 */ /* 0x000fc80000000800 */
[----:B------:R-:W1:Y:S01]  /*0ab0*/  LDS.128 R40, [R19+0x388d0] ;  /* 0x0388d00013287984 */ /* 0x000e620000000c00 */
[----:B------:R-:W-:Y:S06]  /*0ac0*/  BAR.ARV 0x4, 0x180 ;  /* 0x0106000000007b1d */ /* 0x000fec0000002000 */
[----:B--2---:R-:W-:-:S04]  /*0ad0*/  LOP3.LUT R0, R0, 0xffffffef, RZ, 0xc0, !PT ;  /* 0xffffffef00007812 */ /* 0x004fc800078ec0ff */
[----:B------:R-:W-:-:S05]  /*0ae0*/  @P0 LOP3.LUT R0, R0, 0x10, RZ, 0xfc, !PT ;  /* 0x0000001000000812 */ /* 0x000fca00078efcff */
[----:B------:R2:W-:Y:S01]  /*0af0*/  STL [R1], R0 ;  /* 0x0000000001007387 */ /* 0x0005e20000100800 */
[----:B-1----:R-:W-:-:S13]  /*0b00*/  ISETP.GE.AND P0, PT, R43, UR4, PT ;  /* 0x000000042b007c0c */ /* 0x002fda000bf06270 */
[----:B--2---:R-:W-:Y:S05]  /*0b10*/  @P0 BRA `(.L_x_483) ;  /* 0x0000029400780947 */ /* 0x004fea0003800000 */
[----:B------:R-:W2:Y:S01]  /*0b20*/  LDL R2, [R1+0x1a4] ;  /* 0x0001a40001027983 */ /* 0x000ea20000100800 */
[----:B------:R-:W-:Y:S01]  /*0b30*/  R2UR UR4, R19 ;  /* 0x00000000130472ca */ /* 0x000fe200000e0000 */
[----:B------:R-:W-:Y:S01]  /*0b40*/  IMAD.MOV.U32 R221, RZ, RZ, RZ ;  /* 0x000000ffffdd7224 */ /* 0x000fe200078e00ff */
[----:B------:R-:W-:Y:S01]  /*0b50*/  MOV R216, RZ ;  /* 0x000000ff00d87202 */ /* 0x000fe20000000f00 */
[----:B------:R-:W1:Y:S01]  /*0b60*/  S2R R0, SR_TID.X ;  /* 0x0000000000007919 */ /* 0x000e620000002100 */
[----:B------:R-:W-:-:S09]  /*0b70*/  CS2R R222, SRZ ;  /* 0x0000000000de7805 */ /* 0x000fd2000001ff00 */
[----:B------:R-:W-:Y:S01]  /*0b80*/  UIADD3 UR4, UR4, 0x20400, URZ ;  /* 0x0002040004047890 */ /* 0x000fe2000fffe03f */
[----:B-1----:R-:W-:-:S05]  /*0b90*/  VIADD R0, R0, 0xffffff80 ;  /* 0xffffff8000007836 */ /* 0x002fca0000000000 */
[----:B0-----:R-:W-:-:S04]  /*0ba0*/  SHF.R.S32.HI R3, RZ, 0x1f, R0 ;  /* 0x0000001fff037819 */ /* 0x001fc80000011400 */
[CC--:B------:R-:W-:Y:S02]  /*0bb0*/  LEA.HI R219, R3.reuse, R0.reuse, RZ, 0x3 ;  /* 0x0000000003db7211 */ /* 0x0c0fe400078f18ff */
[CC--:B------:R-:W-:Y:S02]  /*0bc0*/  LEA.HI R12, R3.reuse, R0.reuse, RZ, 0x2 ;  /* 0x00000000030c7211 */ /* 0x0c0fe400078f10ff */
[CC--:B------:R-:W-:Y:S02]  /*0bd0*/  LEA.HI R6, R3.reuse, R0.reuse, RZ, 0x5 ;  /* 0x0000000003067211 */ /* 0x0c0fe400078f28ff */
[----:B------:R-:W-:Y:S02]  /*0be0*/  LEA.HI R4, R3, R0, RZ, 0x6 ;  /* 0x0000000003047211 */ /* 0x000fe400078f30ff */
[----:B------:R-:W-:Y:S02]  /*0bf0*/  LOP3.LUT R13, R12, 0xfffffffc, RZ, 0xc0, !PT ;  /* 0xfffffffc0c0d7812 */ /* 0x000fe400078ec0ff */
[----:B------:R-:W-:Y:S01]  /*0c00*/  SHF.L.U32 R6, R6, 0x5, RZ ;  /* 0x0000000506067819 */ /* 0x000fe200000006ff */
[----:B------:R-:W-:-:S02]  /*0c10*/  IMAD.SHL.U32 R4, R4, 0x10, RZ ;  /* 0x0000001004047824 */ /* 0x000fc400078e00ff */
[----:B------:R-:W-:Y:S01]  /*0c20*/  IMAD.IADD R13, R0, 0x1, -R13 ;  /* 0x00000001000d7824 */ /* 0x000fe200078e0a0d */
[----:B------:R-:W-:Y:S02]  /*0c30*/  LOP3.LUT R6, R6, 0xfffffc00, RZ, 0xc0, !PT ;  /* 0xfffffc0006067812 */ /* 0x000fe400078ec0ff */
[----:B--2---:R-:W-:Y:S02]  /*0c40*/  R2UR UR5, R2 ;  /* 0x00000000020572ca */ /* 0x004fe400000e0000 */
[----:B------:R-:W-:-:S04]  /*0c50*/  LEA.HI R2, R3, R0, RZ, 0x7 ;  /* 0x0000000003027211 */ /* 0x000fc800078f38ff */
[----:B------:R-:W-:-:S05]  /*0c60*/  LOP3.LUT R5, R2, 0xffffff80, RZ, 0xc0, !PT ;  /* 0xffffff8002057812 */ /* 0x000fca00078ec0ff */
[C---:B------:R-:W-:Y:S01]  /*0c70*/  IMAD.IADD R14, R0.reuse, 0x1, -R5 ;  /* 0x00000001000e7824 */ /* 0x040fe200078e0a05 */
[----:B------:R-:W-:Y:S01]  /*0c80*/  LEA.HI R5, R3, R0, RZ, 0x4 ;  /* 0x0000000003057211 */ /* 0x000fe200078f20ff */
[----:B------:R-:W-:Y:S01]  /*0c90*/  ULOP3.LUT UR39, UR5, 0x1, URZ, 0xfc, !UPT ;  /* 0x0000000105277892 */ /* 0x000fe2000f8efc3f */
[----:B------:R-:W-:Y:S02]  /*0ca0*/  LOP3.LUT R3, R219, 0xfffffff8, RZ, 0xc0, !PT ;  /* 0xfffffff8db037812 */ /* 0x000fe400078ec0ff */
[----:B------:R-:W-:Y:S01]  /*0cb0*/  SHF.R.S32.HI R8, RZ, 0x1f, R14 ;  /* 0x0000001fff087819 */ /* 0x000fe2000001140e */
[----:B------:R-:W-:Y:S01]  /*0cc0*/  STL [R1+0x108], R14 ;  /* 0x0001080e01007387 */ /* 0x000fe20000100800 */
[----:B------:R-:W-:Y:S01]  /*0cd0*/  LOP3.LUT R7, R5, 0x3fffff0, RZ, 0xc0, !PT ;  /* 0x03fffff005077812 */ /* 0x000fe200078ec0ff */
[----:B------:R-:W-:Y:S01]  /*0ce0*/  IMAD.IADD R22, R0, 0x1, -R3 ;  /* 0x0000000100167824 */ /* 0x000fe200078e0a03 */
[----:B------:R-:W-:Y:S02]  /*0cf0*/  LEA.HI R9, R8, R14, RZ, 0x2 ;  /* 0x0000000e08097211 */ /* 0x000fe400078f10ff */
[----:B------:R-:W-:Y:S01]  /*0d00*/  SHF.R.S32.HI R3, RZ, 0x7, R2 ;  /* 0x00000007ff037819 */ /* 0x000fe20000011402 */
[----:B------:R-:W-:Y:S01]  /*0d10*/  IMAD.IADD R7, R0, 0x1, -R7 ;  /* 0x0000000100077824 */ /* 0x000fe200078e0a07 */
[--C-:B------:R-:W-:Y:S01]  /*0d20*/  SHF.R.S32.HI R10, RZ, 0x2, R9.reuse ;  /* 0x00000002ff0a7819 */ /* 0x100fe20000011409 */
[C---:B------:R-:W-:Y:S01]  /*0d30*/  IMAD.SHL.U32 R16, R22.reuse, 0x10, RZ ;  /* 0x0000001016107824 */ /* 0x040fe200078e00ff */
[----:B------:R-:W-:Y:S01]  /*0d40*/  SHF.R.S32.HI R11, RZ, 0x1f, R9 ;  /* 0x0000001fff0b7819 */ /* 0x000fe20000011409 */
[----:B------:R-:W-:Y:S01]  /*0d50*/  IMAD R6, R7, 0x40, R6 ;  /* 0x0000004007067824 */ /* 0x000fe200078e0206 */
[----:B------:R-:W-:Y:S01]  /*0d60*/  SHF.R.S32.HI R0, RZ, 0x4, R5 ;  /* 0x00000004ff007819 */ /* 0x000fe20000011405 */
[----:B------:R-:W-:Y:S01]  /*0d70*/  IMAD.SHL.U32 R22, R22, 0x8, RZ ;  /* 0x0000000816167824 */ /* 0x000fe200078e00ff */
[----:B------:R-:W-:Y:S01]  /*0d80*/  LEA.HI R11, R11, R10, RZ, 0x3 ;  /* 0x0000000a0b0b7211 */ /* 0x000fe200078f18ff */
[----:B------:R-:W-:Y:S01]  /*0d90*/  VIADD R18, R16, 0x80 ;  /* 0x0000008010127836 */ /* 0x000fe20000000000 */
[----:B------:R-:W-:Y:S01]  /*0da0*/  LEA.HI R5, R5, R0, RZ, 0x1 ;  /* 0x0000000005057211 */ /* 0x000fe200078f08ff */
[C---:B------:R-:W-:Y:S01]  /*0db0*/  VIADD R218, R22.reuse, 0x40 ;  /* 0x0000004016da7836 */ /* 0x040fe20000000000 */
[----:B------:R-:W-:Y:S01]  /*0dc0*/  LOP3.LUT R11, R11, 0xfffffff8, RZ, 0xc0, !PT ;  /* 0xfffffff80b0b7812 */ /* 0x000fe200078ec0ff */
[----:B------:R-:W-:Y:S01]  /*0dd0*/  VIADD R20, R22, 0x80 ;  /* 0x0000008016147836 */ /* 0x000fe20000000000 */
[----:B------:R-:W-:-:S02]  /*0de0*/  LEA.HI R2, R2, R3, RZ, 0x1 ;  /* 0x0000000302027211 */ /* 0x000fc400078f08ff */
[----:B------:R-:W-:Y:S01]  /*0df0*/  LEA.HI R8, R8, R14, RZ, 0x5 ;  /* 0x0000000e08087211 */ /* 0x000fe200078f28ff */
[----:B------:R-:W-:Y:S01]  /*0e00*/  IMAD.IADD R11, R10, 0x1, -R11 ;  /* 0x000000010a0b7824 */ /* 0x000fe200078e0a0b */
[----:B------:R-:W-:Y:S02]  /*0e10*/  LOP3.LUT R5, R5, 0x1ffffffe, RZ, 0xc0, !PT ;  /* 0x1ffffffe05057812 */ /* 0x000fe400078ec0ff */
[----:B------:R-:W-:Y:S02]  /*0e20*/  LOP3.LUT R2, R2, 0x3fffffe, RZ, 0xc0, !PT ;  /* 0x03fffffe02027812 */ /* 0x000fe400078ec0ff */
[----:B------:R-:W-:Y:S02]  /*0e30*/  SHF.R.S32.HI R8, RZ, 0x5, R8 ;  /* 0x00000005ff087819 */ /* 0x000fe40000011408 */
[----:B------:R-:W-:Y:S01]  /*0e40*/  LEA.HI R7, R13, R13, RZ, 0x1 ;  /* 0x0000000d0d077211 */ /* 0x000fe200078f08ff */
[----:B------:R-:W-:Y:S01]  /*0e50*/  IMAD.IADD R2, R3, 0x1, -R2 ;  /* 0x0000000103027824 */ /* 0x000fe200078e0a02 */
[----:B------:R-:W-:Y:S01]  /*0e60*/  IADD3 R5, R0, -R5, RZ ;  /* 0x8000000500057210 */ /* 0x000fe20007ffe0ff */
[----:B------:R-:W-:Y:S01]  /*0e70*/  IMAD R11, R8, 0x10, R11 ;  /* 0x00000010080b7824 */ /* 0x000fe200078e020b */
[----:B------:R-:W-:-:S02]  /*0e80*/  LOP3.LUT R0, R7, 0x1ffffffe, RZ, 0xc0, !PT ;  /* 0x1ffffffe07007812 */ /* 0x000fc400078ec0ff */
[----:B------:R-:W-:Y:S01]  /*0e90*/  LOP3.LUT R10, R4, 0xfffffc00, RZ, 0xc0, !PT ;  /* 0xfffffc00040a7812 */ /* 0x000fe200078ec0ff */
[----:B------:R-:W-:Y:S01]  /*0ea0*/  IMAD R3, R5, 0x8, R6 ;  /* 0x0000000805037824 */ /* 0x000fe200078e0206 */
[----:B------:R-:W-:Y:S01]  /*0eb0*/  SHF.R.S32.HI R219, RZ, 0x3, R219 ;  /* 0x00000003ffdb7819 */ /* 0x000fe200000114db */
[----:B------:R-:W-:Y:S01]  /*0ec0*/  IMAD R7, R2, 0x40, R11 ;  /* 0x0000004002077824 */ /* 0x000fe200078e020b */
[----:B------:R-:W-:Y:S01]  /*0ed0*/  SHF.R.S32.HI R21, RZ, 0x1f, R218 ;  /* 0x0000001fff157819 */ /* 0x000fe200000114da */
[----:B------:R-:W-:Y:S01]  /*0ee0*/  IMAD.IADD R13, R13, 0x1, -R0 ;  /* 0x000000010d0d7824 */ /* 0x000fe200078e0a00 */
[----:B------:R0:W-:Y:S01]  /*0ef0*/  STL [R1+0x1a0], R3 ;  /* 0x0001a00301007387 */ /* 0x0001e20000100800 */
[----:B------:R-:W-:Y:S01]  /*0f00*/  IMAD.U32 R0, RZ, RZ, UR4 ;  /* 0x00000004ff007e24 */ /* 0x000fe2000f8e00ff */
[----:B------:R-:W-:Y:S01]  /*0f10*/  LOP3.LUT R9, R9, 0x7ffffffc, RZ, 0xc0, !PT ;  /* 0x7ffffffc09097812 */ /* 0x000fe200078ec0ff */
[C---:B------:R-:W-:Y:S01]  /*0f20*/  VIADD R8, R219.reuse, 0x60 ;  /* 0x00000060db087836 */ /* 0x040fe20000000000 */
[----:B------:R-:W-:Y:S01]  /*0f30*/  STL [R1+0x194], R7 ;  /* 0x0001940701007387 */ /* 0x000fe20000100800 */
[C---:B------:R-:W-:Y:S01]  /*0f40*/  VIADD R15, R219.reuse, 0x20 ;  /* 0x00000020db0f7836 */ /* 0x040fe20000000000 */
[----:B------:R-:W-:Y:S01]  /*0f50*/  SHF.R.S32.HI R23, RZ, 0x1f, R22 ;  /* 0x0000001fff177819 */ /* 0x000fe20000011416 */
[----:B------:R-:W-:Y:S01]  /*0f60*/  VIADD R12, R219, 0x40 ;  /* 0x00000040db0c7836 */ /* 0x000fe20000000000 */
[----:B------:R-:W-:Y:S01]  /*0f70*/  STL [R1+0x54], RZ ;  /* 0x000054ff01007387 */ /* 0x000fe20000100800 */
[----:B------:R-:W-:Y:S01]  /*0f80*/  SHF.R.S32.HI R6, RZ, 0x1f, R8 ;  /* 0x0000001fff067819 */ /* 0x000fe20000011408 */
[----:B------:R-:W-:Y:S01]  /*0f90*/  IMAD.IADD R9, R14, 0x1, -R9 ;  /* 0x000000010e097824 */ /* 0x000fe200078e0a09 */
[----:B------:R-:W-:Y:S01]  /*0fa0*/  SHF.R.S32.HI R2, RZ, 0x1f, R15 ;  /* 0x0000001fff027819 */ /* 0x000fe2000001140f */
[----:B------:R-:W-:Y:S01]  /*0fb0*/  STL [R1+0x2c], R10 ;  /* 0x00002c0a01007387 */ /* 0x000fe20000100800 */
[----:B------:R-:W-:Y:S01]  /*0fc0*/  SHF.L.U32 R5, R8, 0x7, RZ ;  /* 0x0000000708057819 */ /* 0x000fe200000006ff */
[----:B0-----:R-:W-:Y:S01]  /*0fd0*/  IMAD.SHL.U32 R3, R12, 0x80, RZ ;  /* 0x000000800c037824 */ /* 0x001fe200078e00ff */
[----:B------:R-:W-:Y:S01]  /*0fe0*/  LEA.HI R6, R6, R8, RZ, 0x3 ;  /* 0x0000000806067211 */ /* 0x000fe200078f18ff */
[----:B------:R0:W-:Y:S01]  /*0ff0*/  STL [R1+0x198], R0 ;  /* 0x0001980001007387 */ /* 0x0001e20000100800 */
[----:B------:R-:W-:Y:S01]  /*1000*/  SHF.R.S32.HI R4, RZ, 0x1f, R12 ;  /* 0x0000001fff047819 */ /* 0x000fe2000001140c */
[----:B------:R-:W-:Y:S01]  /*1010*/  IMAD.SHL.U32 R44, R9, 0x2, RZ ;  /* 0x00000002092c7824 */ /* 0x000fe200078e00ff */
[----:B------:R-:W-:Y:S01]  /*1020*/  LEA.HI R2, R2, R15, RZ, 0x3 ;  /* 0x0000000f02027211 */ /* 0x000fe200078f18ff */
[----:B------:R1:W-:Y:S01]  /*1030*/  STL [R1+0x14], R20 ;  /* 0x0000141401007387 */ /* 0x0003e20000100800 */
[----:B------:R-:W-:Y:S01]  /*1040*/  LEA.HI R4, R4, R12, RZ, 0x3 ;  /* 0x0000000c04047211 */ /* 0x000fe200078f18ff */
[----:B------:R-:W-:Y:S01]  /*1050*/  IMAD.SHL.U32 R6, R6, 0x80, RZ ;  /* 0x0000008006067824 */ /* 0x000fe200078e00ff */
[----:B------:R-:W-:Y:S01]  /*1060*/  LOP3.LUT R3, R3, 0x380, RZ, 0xc0, !PT ;  /* 0x0000038003037812 */ /* 0x000fe200078ec0ff */
[----:B------:R-:W-:Y:S01]  /*1070*/  IMAD.SHL.U32 R2, R2, 0x80, RZ ;  /* 0x0000008002027824 */ /* 0x000fe200078e00ff */
[----:B------:R-:W-:Y:S01]  /*1080*/  SHF.L.U32 R4, R4, 0x7, RZ ;  /* 0x0000000704047819 */ /* 0x000fe200000006ff */
[C---:B------:R-:W-:Y:S01]  /*1090*/  VIADD R40, R44.reuse, 0x8 ;  /* 0x000000082c287836 */ /* 0x040fe20000000000 */
[----:B0-----:R-:W-:Y:S01]  /*10a0*/  SHF.L.U32 R0, R219, 0x7, RZ ;  /* 0x00000007db007819 */ /* 0x001fe200000006ff */
[C---:B------:R-:W-:Y:S01]  /*10b0*/  VIADD R39, R44.reuse, 0x10 ;  /* 0x000000102c277836 */ /* 0x040fe20000000000 */
[----:B------:R-:W-:Y:S01]  /*10c0*/  LOP3.LUT R5, R5, 0x380, RZ, 0xc0, !PT ;  /* 0x0000038005057812 */ /* 0x000fe200078ec0ff */
[----:B------:R-:W-:Y:S01]  /*10d0*/  VIADD R38, R44, 0x18 ;  /* 0x000000182c267836 */ /* 0x000fe20000000000 */
[----:B------:R-:W-:Y:S01]  /*10e0*/  LOP3.LUT R11, R0, 0x380, RZ, 0xc0, !PT ;  /* 0x00000380000b7812 */ /* 0x000fe200078ec0ff */
[----:B------:R-:W-:Y:S01]  /*10f0*/  IMAD.SHL.U32 R0, R15, 0x80, RZ ;  /* 0x000000800f007824 */ /* 0x000fe200078e00ff */
[----:B-1----:R-:W-:Y:S01]  /*1100*/  SHF.R.S32.HI R20, RZ, 0x1f, R20 ;  /* 0x0000001fff147819 */ /* 0x002fe20000011414 */
[----:B------:R-:W-:Y:S01]  /*1110*/  VIADD R15, R22, 0xc0 ;  /* 0x000000c0160f7836 */ /* 0x000fe20000000000 */
[----:B------:R-:W-:Y:S01]  /*1120*/  LOP3.LUT R2, R2, 0xfffffc00, RZ, 0xc0, !PT ;  /* 0xfffffc0002027812 */ /* 0x000fe200078ec0ff */
[----:B------:R-:W-:Y:S01]  /*1130*/  VIADD R37, R44, 0x20 ;  /* 0x000000202c257836 */ /* 0x000fe20000000000 */
[----:B------:R-:W-:Y:S01]  /*1140*/  LOP3.LUT R8, R0, 0x380, RZ, 0xc0, !PT ;  /* 0x0000038000087812 */ /* 0x000fe200078ec0ff */
[C---:B------:R-:W-:Y:S01]  /*1150*/  VIADD R35, R44.reuse, 0x30 ;  /* 0x000000302c237836 */ /* 0x040fe20000000000 */
[----:B------:R-:W-:Y:S01]  /*1160*/  LOP3.LUT R0, R11, 0x70, R16, 0xf8, !PT ;  /* 0x000000700b007812 */ /* 0x000fe200078ef810 */
[----:B------:R0:W-:Y:S01]  /*1170*/  STL [R1+0x1c], R15 ;  /* 0x00001c0f01007387 */ /* 0x0001e20000100800 */
[----:B------:R-:W-:Y:S01]  /*1180*/  SHF.R.U32.HI R11, RZ, 0x3, R11 ;  /* 0x00000003ff0b7819 */ /* 0x000fe2000001160b */
[----:B------:R-:W-:Y:S01]  /*1190*/  VIADD R34, R44, 0x38 ;  /* 0x000000382c227836 */ /* 0x000fe20000000000 */
[----:B------:R-:W-:Y:S01]  /*11a0*/  LOP3.LUT R4, R4, 0xfffffc00, RZ, 0xc0, !PT ;  /* 0xfffffc0004047812 */ /* 0x000fe200078ec0ff */
[----:B------:R-:W-:Y:S01]  /*11b0*/  VIADD R33, R44, 0x40 ;  /* 0x000000402c217836 */ /* 0x000fe20000000000 */
[----:B------:R-:W-:Y:S01]  /*11c0*/  LOP3.LUT R12, R10, R0, R11, 0xf6, !PT ;  /* 0x000000000a0c7212 */ /* 0x000fe200078ef60b */
[C---:B------:R-:W-:Y:S01]  /*11d0*/  VIADD R32, R44.reuse, 0x48 ;  /* 0x000000482c207836 */ /* 0x040fe20000000000 */
[----:B------:R-:W-:Y:S01]  /*11e0*/  SHF.R.U32.HI R11, RZ, 0x3, R8 ;  /* 0x00000003ff0b7819 */ /* 0x000fe20000011608 */
[----:B------:R-:W-:Y:S01]  /*11f0*/  VIADD R31, R44, 0x50 ;  /* 0x000000502c1f7836 */ /* 0x000fe20000000000 */
[--C-:B------:R-:W-:Y:S01]  /*1200*/  LOP3.LUT R0, R8, 0x70, R16.reuse, 0xf8, !PT ;  /* 0x0000007008007812 */ /* 0x100fe200078ef810 */
[----:B------:R1:W-:Y:S01]  /*1210*/  STL [R1+0x34], R12 ;  /* 0x0000340c01007387 */ /* 0x0003e20000100800 */
[----:B0-----:R-:W-:Y:S01]  /*1220*/  SHF.R.S32.HI R15, RZ, 0x1f, R15 ;  /* 0x0000001fff0f7819 */ /* 0x001fe2000001140f */
[C---:B------:R-:W-:Y:S01]  /*1230*/  VIADD R29, R44.reuse, 0x60 ;  /* 0x000000602c1d7836 */ /* 0x040fe20000000000 */
[----:B------:R-:W-:Y:S01]  /*1240*/  SHF.R.U32.HI R10, RZ, 0x3, R3 ;  /* 0x00000003ff0a7819 */ /* 0x000fe20000011603 */
[----:B------:R0:W-:Y:S01]  /*1250*/  STL [R1+0x40], R21 ;  /* 0x0000401501007387 */ /* 0x0001e20000100800 */
[--C-:B------:R-:W-:Y:S01]  /*1260*/  LOP3.LUT R3, R3, 0x70, R16.reuse, 0xf8, !PT ;  /* 0x0000007003037812 */ /* 0x100fe200078ef810 */
[----:B------:R-:W-:Y:S01]  /*1270*/  VIADD R28, R44, 0x68 ;  /* 0x000000682c1c7836 */ /* 0x000fe20000000000 */
[----:B------:R-:W-:Y:S01]  /*1280*/  SHF.R.U32.HI R8, RZ, 0x3, R5 ;  /* 0x00000003ff087819 */ /* 0x000fe20000011605 */
[----:B------:R2:W-:Y:S01]  /*1290*/  STL [R1+0x5c], R20 ;  /* 0x00005c1401007387 */ /* 0x0005e20000100800 */
[----:B------:R-:W-:Y:S01]  /*12a0*/  LOP3.LUT R5, R5, 0x70, R16, 0xf8, !PT ;  /* 0x0000007005057812 */ /* 0x000fe200078ef810 */
[C---:B-1----:R-:W-:Y:S01]  /*12b0*/  IMAD.IADD R12, R19.reuse, 0x1, R12 ;  /* 0x00000001130c7824 */ /* 0x042fe200078e020c */
[----:B------:R-:W-:Y:S01]  /*12c0*/  LOP3.LUT R6, R6, 0xfffffc00, RZ, 0xc0, !PT ;  /* 0xfffffc0006067812 */ /* 0x000fe200078ec0ff */
[----:B------:R-:W-:Y:S01]  /*12d0*/  STL [R1+0x58], R15 ;  /* 0x0000580f01007387 */ /* 0x000fe20000100800 */
[----:B------:R-:W-:Y:S01]  /*12e0*/  LOP3.LUT R0, R2, R0, R11, 0xf6, !PT ;  /* 0x0000000002007212 */ /* 0x000fe200078ef60b */
[C---:B------:R-:W-:Y:S01]  /*12f0*/  VIADD R27, R44.reuse, 0x70 ;  /* 0x000000702c1b7836 */ /* 0x040fe20000000000 */
[C---:B------:R-:W-:Y:S01]  /*1300*/  IADD3 R36, R44.reuse, 0x28, RZ ;  /* 0x000000282c247810 */ /* 0x040fe20007ffe0ff */
[----:B------:R1:W-:Y:S01]  /*1310*/  STL [R1+0x28], R2 ;  /* 0x0000280201007387 */ /* 0x0003e20000100800 */
[C---:B------:R-:W-:Y:S01]  /*1320*/  IADD3 R30, R44.reuse, 0x58, RZ ;  /* 0x000000582c1e7810 */ /* 0x040fe20007ffe0ff */
[C---:B------:R-:W-:Y:S01]  /*1330*/  VIADD R26, R44.reuse, 0x78 ;  /* 0x000000782c1a7836 */ /* 0x040fe20000000000 */
[C---:B------:R-:W-:Y:S01]  /*1340*/  IADD3 R24, R44.reuse, 0x88, RZ ;  /* 0x000000882c187810 */ /* 0x040fe20007ffe0ff */
[----:B------:R3:W-:Y:S01]  /*1350*/  STL [R1+0x30], R12 ;  /* 0x0000300c01007387 */ /* 0x0007e20000100800 */
[C---:B------:R-:W-:Y:S01]  /*1360*/  VIADD R25, R44.reuse, 0x80 ;  /* 0x000000802c197836 */ /* 0x040fe20000000000 */
[C---:B------:R-:W-:Y:S01]  /*1370*/  IADD3 R11, R44.reuse, 0xb8, RZ ;  /* 0x000000b82c0b7810 */ /* 0x040fe20007ffe0ff */
[C---:B0-----:R-:W-:Y:S01]  /*1380*/  VIADD R21, R44.reuse, 0x90 ;  /* 0x000000902c157836 */ /* 0x041fe20000000000 */
[----:B------:R0:W-:Y:S01]  /*1390*/  STL [R1+0x24], R4 ;  /* 0x0000240401007387 */ /* 0x0001e20000100800 */
[----:B--2---:R-:W-:Y:S01]  /*13a0*/  VIADD R20, R44, 0x98 ;  /* 0x000000982c147836 */ /* 0x004fe20000000000 */
[----:B-1----:R-:W-:Y:S01]  /*13b0*/  LOP3.LUT R2, R4, R3, R10, 0xf6, !PT ;  /* 0x0000000304027212 */ /* 0x002fe200078ef60a */
[C---:B------:R-:W-:Y:S01]  /*13c0*/  IMAD.IADD R3, R19.reuse, 0x1, R0 ;  /* 0x0000000113037824 */ /* 0x040fe200078e0200 */
[----:B------:R-:W-:Y:S01]  /*13d0*/  STL [R1+0x20], R6 ;  /* 0x0000200601007387 */ /* 0x000fe20000100800 */
[C---:B------:R-:W-:Y:S01]  /*13e0*/  VIADD R15, R44.reuse, 0xa0 ;  /* 0x000000a02c0f7836 */ /* 0x040fe20000000000 */
[C---:B------:R-:W-:Y:S01]  /*13f0*/  IADD3 R2, R19.reuse, R2, RZ ;  /* 0x0000000213027210 */ /* 0x040fe20007ffe0ff */
[C---:B------:R-:W-:Y:S01]  /*1400*/  VIADD R14, R44.reuse, 0xa8 ;  /* 0x000000a82c0e7836 */ /* 0x040fe20000000000 */
[----:B------:R1:W-:Y:S01]  /*1410*/  STL [R1+0x190], R3 ;  /* 0x0001900301007387 */ /* 0x0003e20000100800 */
[----:B---3--:R-:W-:Y:S01]  /*1420*/  VIADD R12, R44, 0xb0 ;  /* 0x000000b02c0c7836 */ /* 0x008fe20000000000 */
[----:B0-----:R-:W-:Y:S01]  /*1430*/  LOP3.LUT R4, R6, R5, R8, 0xf6, !PT ;  /* 0x0000000506047212 */ /* 0x001fe200078ef608 */
[C---:B------:R-:W-:Y:S01]  /*1440*/  VIADD R10, R44.reuse, 0xc0 ;  /* 0x000000c02c0a7836 */ /* 0x040fe20000000000 */
[----:B------:R-:W-:Y:S01]  /*1450*/  STL [R1+0x64], R44 ;  /* 0x0000642c01007387 */ /* 0x000fe20000100800 */
[C---:B------:R-:W-:Y:S01]  /*1460*/  VIADD R9, R44.reuse, 0xc8 ;  /* 0x000000c82c097836 */ /* 0x040fe20000000000 */
[----:B------:R-:W-:Y:S01]  /*1470*/  SHF.R.S32.HI R17, RZ, 0x1f, R16 ;  /* 0x0000001fff117819 */ /* 0x000fe20000011410 */
[----:B------:R-:W-:Y:S01]  /*1480*/  IMAD.IADD R0, R19, 0x1, R4 ;  /* 0x0000000113007824 */ /* 0x000fe200078e0204 */
[----:B------:R0:W-:Y:S01]  /*1490*/  STL [R1+0x18c], R2 ;  /* 0x00018c0201007387 */ /* 0x0001e20000100800 */
[C---:B------:R-:W-:Y:S01]  /*14a0*/  VIADD R8, R44.reuse, 0xd0 ;  /* 0x000000d02c087836 */ /* 0x040fe20000000000 */
[C---:B-1----:R-:W-:Y:S01]  /*14b0*/  IADD3 R3, R44.reuse, 0xe8, RZ ;  /* 0x000000e82c037810 */ /* 0x042fe20007ffe0ff */
[C---:B------:R-:W-:Y:S01]  /*14c0*/  VIADD R6, R44.reuse, 0xd8 ;  /* 0x000000d82c067836 */ /* 0x040fe20000000000 */
[----:B------:R1:W-:Y:S01]  /*14d0*/  STL [R1+0x188], R0 ;  /* 0x0001880001007387 */ /* 0x0003e20000100800 */
[----:B------:R-:W-:Y:S01]  /*14e0*/  VIADD R5, R44, 0xe0 ;  /* 0x000000e02c057836 */ /* 0x000fe20000000000 */
[----:B------:R-:W-:-:S02]  /*14f0*/  SHF.R.S32.HI R4, RZ, 0x1f, R40 ;  /* 0x0000001fff047819 */ /* 0x000fc40000011428 */
[----:B------:R-:W-:Y:S01]  /*1500*/  STL [R1+0x100], R40 ;  /* 0x0001002801007387 */ /* 0x000fe20000100800 */
[----:B------:R-:W-:Y:S01]  /*1510*/  SHF.R.S32.HI R217, RZ, 0x1f, R18 ;  /* 0x0000001fffd97819 */ /* 0x000fe20000011412 */
[C---:B0-----:R-:W-:Y:S02]  /*1520*/  VIADD R2, R44.reuse, 0xf0 ;  /* 0x000000f02c027836 */ /* 0x041fe40000000000 */
[----:B------:R0:W-:Y:S01]  /*1530*/  STL [R1+0xfc], R39 ;  /* 0x0000fc2701007387 */ /* 0x0001e20000100800 */
[----:B-1----:R-:W-:-:S03]  /*1540*/  VIADD R0, R44, 0xf8 ;  /* 0x000000f82c007836 */ /* 0x002fc60000000000 */
[----:B------:R-:W-:Y:S04]  /*1550*/  STL [R1+0xf8], R38 ;  /* 0x0000f82601007387 */ /* 0x000fe80000100800 */
[----:B------:R1:W-:Y:S01]  /*1560*/  STL [R1+0xf4], R37 ;  /* 0x0000f42501007387 */ /* 0x0003e20000100800 */
[----:B0-----:R-:W-:-:S03]  /*1570*/  SHF.R.S32.HI R39, RZ, 0x1f, R39 ;  /* 0x0000001fff277819 */ /* 0x001fc60000011427 */
[----:B------:R-:W-:Y:S04]  /*1580*/  STL [R1+0xf0], R36 ;  /* 0x0000f02401007387 */ /* 0x000fe80000100800 */
[----:B------:R0:W-:Y:S01]  /*1590*/  STL [R1+0xe8], R35 ;  /* 0x0000e82301007387 */ /* 0x0001e20000100800 */
[----:B-1----:R-:W-:-:S03]  /*15a0*/  SHF.R.S32.HI R37, RZ, 0x1f, R37 ;  /* 0x0000001fff257819 */ /* 0x002fc60000011425 */
[----:B------:R1:W-:Y:S04]  /*15b0*/  STL [R1+0xe0], R34 ;  /* 0x0000e02201007387 */ /* 0x0003e80000100800 */
[----:B------:R-:W-:Y:S01]  /*15c0*/  STL [R1+0xdc], R33 ;  /* 0x0000dc2101007387 */ /* 0x000fe20000100800 */
[----:B0-----:R-:W-:-:S03]  /*15d0*/  SHF.R.S32.HI R35, RZ, 0x1f, R35 ;  /* 0x0000001fff237819 */ /* 0x001fc60000011423 */
        /* <DEDUP_REMOVED lines=37> */
[----:B------:R-:W-:Y:S04]  /*1830*/  STL [R1+0x6c], R2 ;  /* 0x00006c0201007387 */ /* 0x000fe80000100800 */
[----:B------:R-:W-:Y:S01]  /*1840*/  STL [R1+0x180], R39 ;  /* 0x0001802701007387 */ /* 0x000fe20000100800 */
[----:B0-----:R-:W-:-:S03]  /*1850*/  SHF.R.S32.HI R4, RZ, 0x1f, R38 ;  /* 0x0000001fff047819 */ /* 0x001fc60000011426 */
[----:B------:R-:W-:Y:S04]  /*1860*/  STL [R1+0x68], R0 ;  /* 0x0000680001007387 */ /* 0x000fe80000100800 */
[----:B------:R0:W-:Y:S04]  /*1870*/  STL [R1+0x17c], R4 ;  /* 0x00017c0401007387 */ /* 0x0001e80000100800 */
[----:B------:R-:W-:Y:S01]  /*1880*/  STL [R1+0x178], R37 ;  /* 0x0001782501007387 */ /* 0x000fe20000100800 */
[----:B0-----:R-:W-:-:S05]  /*1890*/  SHF.R.S32.HI R4, RZ, 0x1f, R36 ;  /* 0x0000001fff047819 */ /* 0x001fca0000011424 */
[----:B------:R0:W-:Y:S04]  /*18a0*/  STL [R1+0x174], R4 ;  /* 0x0001740401007387 */ /* 0x0001e80000100800 */
[----:B------:R-:W-:Y:S04]  /*18b0*/  STL [R1+0x170], R35 ;  /* 0x0001702301007387 */ /* 0x000fe80000100800 */
        /* <DEDUP_REMOVED lines=27> */
[----:B------:R1:W-:Y:S04]  /*1a70*/  STL [R1+0x11c], R6 ;  /* 0x00011c0601007387 */ /* 0x0003e80000100800 */
[----:B------:R1:W-:Y:S01]  /*1a80*/  STL [R1+0x118], R5 ;  /* 0x0001180501007387 */ /* 0x0003e20000100800 */
[----:B0-----:R-:W-:Y:S02]  /*1a90*/  SHF.R.S32.HI R4, RZ, 0x1f, R3 ;  /* 0x0000001fff047819 */ /* 0x001fe40000011403 */
[----:B------:R-:W-:-:S02]  /*1aa0*/  SHF.R.S32.HI R3, RZ, 0x1f, R2 ;  /* 0x0000001fff037819 */ /* 0x000fc40000011402 */
[----:B------:R-:W-:Y:S01]  /*1ab0*/  SHF.R.S32.HI R2, RZ, 0x1f, R0 ;  /* 0x0000001fff027819 */ /* 0x000fe20000011400 */
[----:B------:R-:W-:Y:S01]  /*1ac0*/  IMAD R0, R13, 0x8, R7 ;  /* 0x000000080d007824 */ /* 0x000fe200078e0207 */
[----:B------:R1:W-:Y:S04]  /*1ad0*/  STL [R1+0x114], R4 ;  /* 0x0001140401007387 */ /* 0x0003e80000100800 */
[----:B------:R1:W-:Y:S04]  /*1ae0*/  STL [R1+0x110], R3 ;  /* 0x0001100301007387 */ /* 0x0003e80000100800 */
[----:B------:R1:W-:Y:S04]  /*1af0*/  STL [R1+0x19c], R0 ;  /* 0x00019c0001007387 */ /* 0x0003e80000100800 */
[----:B------:R1:W-:Y:S02]  /*1b00*/  STL [R1+0x10c], R2 ;  /* 0x00010c0201007387 */ /* 0x0003e40000100800 */
.L_x_692:
[----:B01-3--:R-:W0:Y:S02]  /*1b10*/  LDC.64 R2, c[0x0][0xc88] ;  /* 0x00032200ff027b82 */ /* 0x00be240000000a00 */
[----:B0-----:R-:W-:-:S05]  /*1b20*/  IMAD.WIDE R2, R43, 0x4, R2 ;  /* 0x000000042b027825 */ /* 0x001fca00078e0202 */
[----:B--2--5:R-:W2:Y:S01]  /*1b30*/  LDG.E R29, desc[UR36][R2.64] ;  /* 0x00000024021d7981 */ /* 0x024ea2000c1e1900 */
[----:B------:R-:W-:Y:S05]  /*1b40*/  YIELD ;  /* 0x0000000000007946 */ /* 0x000fea0003800000 */
[----:B------:R-:W-:Y:S01]  /*1b50*/  ULDC.64 UR6, c[0x0][0xa08] ;  /* 0x0002820000067ab9 */ /* 0x000fe20000000a00 */
[----:B------:R-:W-:Y:S01]  /*1b60*/  MOV R27, RZ ;  /* 0x000000ff001b7202 */ /* 0x000fe20000000f00 */
[----:B------:R-:W-:Y:S01]  /*1b70*/  ULDC.64 UR4, c[0x0][0xa28] ;  /* 0x00028a0000047ab9 */ /* 0x000fe20000000a00 */
[----:B------:R-:W-:Y:S01]  /*1b80*/  ISETP.NE.U32.AND P0, PT, RZ, UR6, PT ;  /* 0x00000006ff007c0c */ /* 0x000fe2000bf05070 */
[----:B------:R-:W-:Y:S01]  /*1b90*/  ULDC.64 UR8, c[0x0][0xa18] ;  /* 0x0002860000087ab9 */ /* 0x000fe20000000a00 */
[----:B------:R-:W-:Y:S01]  /*1ba0*/  ISETP.NE.U32.AND P1, PT, RZ, UR4, PT ;  /* 0x00000004ff007c0c */ /* 0x000fe2000bf25070 */
[----:B------:R-:W-:Y:S01]  /*1bb0*/  IMAD.MOV.U32 R9, RZ, RZ, RZ ;  /* 0x000000ffff097224 */ /* 0x000fe200078e00ff */
[----:B------:R-:W-:-:S02]  /*1bc0*/  ISETP.NE.AND.EX P0, PT, RZ, UR7, PT, P0 ;  /* 0x00000007ff007c0c */ /* 0x000fc4000bf05300 */
[----:B------:R-:W-:Y:S01]  /*1bd0*/  ISETP.NE.AND.EX P1, PT, RZ, UR5, PT, P1 ;  /* 0x00000005ff007c0c */ /* 0x000fe2000bf25310 */
[C---:B--2---:R-:W-:Y:S01]  /*1be0*/  IMAD.SHL.U32 R32, R29.reuse, 0x4, RZ ;  /* 0x000000041d207824 */ /* 0x044fe200078e00ff */
[----:B------:R-:W-:Y:S01]  /*1bf0*/  SHF.R.S32.HI R0, RZ, 0x1f, R29 ;  /* 0x0000001fff007819 */ /* 0x000fe2000001141d */
[----:B------:R0:W-:Y:S10]  /*1c00*/  STL [R1+0x38], R29 ;  /* 0x0000381d01007387 */ /* 0x0001f40000100800 */
[----:B------:R-:W-:-:S02]  /*1c10*/  @P1 LEA R2, P2, R29, UR4, 0x2 ;  /* 0x000000041d021c11 */ /* 0x000fc4000f8410ff */
[C-C-:B------:R-:W-:Y:S01]  /*1c20*/  SHF.L.U64.HI R31, R29.reuse, 0x2, R0.reuse ;  /* 0x000000021d1f7819 */ /* 0x140fe20000010200 */
[----:B------:R0:W-:Y:S01]  /*1c30*/  STL [R1+0x4c], R0 ;  /* 0x00004c0001007387 */ /* 0x0001e20000100800 */
[----:B------:R-:W-:Y:S02]  /*1c40*/  IADD3 R4, P3, R32, UR6, RZ ;  /* 0x0000000620047c10 */ /* 0x000fe4000ff7e0ff */
[----:B------:R-:W-:Y:S01]  /*1c50*/  @P1 LEA.HI.X R3, R29, UR5, R0, 0x2, P2 ;  /* 0x000000051d031c11 */ /* 0x000fe200090f1400 */
[----:B------:R-:W-:Y:S01]  /*1c60*/  ULDC UR4, c[0x0][0x288] ;  /* 0x0000a20000047ab9 */ /* 0x000fe20000000800 */
[----:B------:R-:W-:Y:S01]  /*1c70*/  IADD3.X R5, R31, UR7, RZ, P3, !PT ;  /* 0x000000071f057c10 */ /* 0x000fe20009ffe4ff */
[----:B------:R0:W-:Y:S01]  /*1c80*/  STL [R1+0x44], R32 ;  /* 0x0000442001007387 */ /* 0x0001e20000100800 */
[----:B------:R-:W-:-:S03]  /*1c90*/  ISETP.NE.U32.AND P2, PT, RZ, UR8, PT ;  /* 0x00000008ff007c0c */ /* 0x000fc6000bf45070 */
[----:B------:R-:W5:Y:S01]  /*1ca0*/  @P0 LDG.E R27, desc[UR36][R4.64] ;  /* 0x00000024041b0981 */ /* 0x000f62000c1e1900 */
[----:B------:R-:W-:Y:S01]  /*1cb0*/  ISETP.NE.AND.EX P2, PT, RZ, UR9, PT, P2 ;  /* 0x00000009ff007c0c */ /* 0x000fe2000bf45320 */
[----:B------:R-:W-:Y:S01]  /*1cc0*/  IMAD.U32 R92, RZ, RZ, UR4 ;  /* 0x00000004ff5c7e24 */ /* 0x000fe2000f8e00ff */
[----:B------:R-:W-:Y:S01]  /*1cd0*/  ULDC.64 UR4, c[0x0][0x418] ;  /* 0x0001060000047ab9 */ /* 0x000fe20000000a00 */
[----:B------:R0:W-:Y:S01]  /*1ce0*/  STL [R1+0x48], R31 ;  /* 0x0000481f01007387 */ /* 0x0001e20000100800 */
[----:B------:R-:W-:-:S03]  /*1cf0*/  UISETP.NE.U32.AND UP0, UPT, UR4, URZ, UPT ;  /* 0x0000003f0400728c */ /* 0x000fc6000bf05070 */
[----:B------:R-:W-:Y:S01]  /*1d00*/  ULDC UR4, c[0x0][0x424] ;  /* 0x0001090000047ab9 */ /* 0x000fe20000000800 */
[----:B------:R-:W-:Y:S01]  /*1d10*/  UISETP.NE.AND.EX UP0, UPT, UR5, URZ, UPT, UP0 ;  /* 0x0000003f0500728c */ /* 0x000fe2000bf05300 */
[----:B------:R1:W5:Y:S02]  /*1d20*/  @P1 LDG.E R9, desc[UR36][R2.64] ;  /* 0x0000002402091981 */ /* 0x000364000c1e1900 */
[----:B------:R-:W-:Y:S01]  /*1d30*/  ULDC UR5, c[0x0][0x2f0] ;  /* 0x0000bc0000057ab9 */ /* 0x000fe20000000800 */
[----:B------:R-:W-:Y:S01]  /*1d40*/  USEL UR4, UR4, 0x1, UP0 ;  /* 0x0000000104047887 */ /* 0x000fe20008000000 */
[----:B-1----:R-:W-:-:S03]  /*1d50*/  @P2 IADD3 R2, P1, R32, UR8, RZ ;  /* 0x0000000820022c10 */ /* 0x002fc6000ff3e0ff */
[----:B------:R-:W-:Y:S01]  /*1d60*/  UIMAD UR4, UR4, UR5, URZ ;  /* 0x00000005040472a4 */ /* 0x000fe2000f8e023f */
[----:B------:R-:W-:Y:S02]  /*1d70*/  @P2 IADD3.X R3, R31, UR9, RZ, P1, !PT ;  /* 0x000000091f032c10 */ /* 0x000fe40008ffe4ff */
[----:B------:R-:W-:-:S03]  /*1d80*/  ULDC UR5, c[0x0][0x348] ;  /* 0x0000d20000057ab9 */ /* 0x000fc60000000800 */
[----:B------:R-:W-:Y:S01]  /*1d90*/  IMAD.U32 R28, RZ, RZ, UR4 ;  /* 0x00000004ff1c7e24 */ /* 0x000fe2000f8e00ff */
[----:B------:R1:W5:Y:S02]  /*1da0*/  @P2 LDG.E R92, desc[UR36][R2.64] ;  /* 0x00000024025c2981 */ /* 0x000364000c1e1900 */
[----:B-1----:R-:W-:Y:S01]  /*1db0*/  IMAD.U32 R2, RZ, RZ, UR5 ;  /* 0x00000005ff027e24 */ /* 0x002fe2000f8e00ff */
[----:B0---4-:R-:W-:Y:S06]  /*1dc0*/  @P2 BRA `(.L_x_484) ;  /* 0x0000000000242947 */ /* 0x011fec0003800000 */
[----:B------:R-:W-:Y:S02]  /*1dd0*/  ULDC.64 UR4, c[0x0][0xa00] ;  /* 0x0002800000047ab9 */ /* 0x000fe40000000a00 */
[----:B------:R-:W-:-:S04]  /*1de0*/  ISETP.NE.U32.AND P1, PT, RZ, UR4, PT ;  /* 0x00000004ff007c0c */ /* 0x000fc8000bf25070 */
[----:B------:R-:W-:-:S13]  /*1df0*/  ISETP.NE.AND.EX P1, PT, RZ, UR5, PT, P1 ;  /* 0x00000005ff007c0c */ /* 0x000fda000bf25310 */
[----:B------:R-:W-:Y:S05]  /*1e00*/  @!P1 BRA `(.L_x_484) ;  /* 0x0000000000149947 */ /* 0x000fea0003800000 */
[----:B------:R-:W0:Y:S02]  /*1e10*/  LDC.64 R6, c[0x0][0xa00] ;  /* 0x00028000ff067b82 */ /* 0x000e240000000a00 */
[----:B0-----:R-:W-:-:S05]  /*1e20*/  IMAD.WIDE R6, R29, 0x4, R6 ;  /* 0x000000041d067825 */ /* 0x001fca00078e0206 */
[----:B-----5:R-:W2:Y:S04]  /*1e30*/  LDG.E R92, desc[UR36][R6.64] ;  /* 0x00000024065c7981 */ /* 0x020ea8000c1e1900 */
[----:B------:R-:W2:Y:S02]  /*1e40*/  LDG.E R3, desc[UR36][R6.64+0x4] ;  /* 0x0000042406037981 */ /* 0x000ea4000c1e1900 */
[----:B--2---:R-:W-:-:S07]  /*1e50*/  IMAD.IADD R92, R3, 0x1, -R92 ;  /* 0x00000001035c7824 */ /* 0x004fce00078e0a5c */
.L_x_484:
[----:B------:R-:W-:Y:S01]  /*1e60*/  ULDC.64 UR4, c[0x0][0xa20] ;  /* 0x0002880000047ab9 */ /* 0x000fe20000000a00 */
[----:B------:R0:W-:Y:S01]  /*1e70*/  STL [R1+0x50], R41 ;  /* 0x0000502901007387 */ /* 0x0001e20000100800 */
[----:B------:R-:W-:Y:S02]  /*1e80*/  ISETP.NE.U32.AND P1, PT, RZ, UR4, PT ;  /* 0x00000004ff007c0c */ /* 0x000fe4000bf25070 */
[C---:B------:R-:W-:Y:S02]  /*1e90*/  LOP3.LUT R3, R42.reuse, 0xff000000, RZ, 0xc0, !PT ;  /* 0xff0000002a037812 */ /* 0x040fe400078ec0ff */
[----:B------:R-:W-:Y:S02]  /*1ea0*/  ISETP.NE.AND.EX P1, PT, RZ, UR5, PT, P1 ;  /* 0x00000005ff007c0c */ /* 0x000fe4000bf25310 */
[----:B------:R-:W-:Y:S02]  /*1eb0*/  LOP3.LUT R0, R42, 0xff0000, RZ, 0xc0, !PT ;  /* 0x00ff00002a007812 */ /* 0x000fe400078ec0ff */
[----:B------:R-:W-:-:S02]  /*1ec0*/  SHF.R.U32.HI R3, RZ, 0x8, R3 ;  /* 0x00000008ff037819 */ /* 0x000fc40000011603 */
[----:B------:R-:W-:Y:S02]  /*1ed0*/  LOP3.LUT R220, R42, 0xffff, RZ, 0xc0, !PT ;  /* 0x0000ffff2adc7812 */ /* 0x000fe400078ec0ff */
[----:B------:R-:W-:-:S05]  /*1ee0*/  LEA.HI R6, R0, R3, RZ, 0x10 ;  /* 0x0000000300067211 */ /* 0x000fca00078f80ff */
[----:B0-----:R-:W-:Y:S05]  /*1ef0*/  @!P1 BRA `(.L_x_485) ;  /* 0x0000000000109947 */ /* 0x001fea0003800000 */
[----:B------:R-:W-:-:S04]  /*1f00*/  IADD3 R4, P0, R32, UR4, RZ ;  /* 0x0000000420047c10 */ /* 0x000fc8000ff1e0ff */
[----:B------:R-:W-:-:S05]  /*1f10*/  IADD3.X R5, R31, UR5, RZ, P0, !PT ;  /* 0x000000051f057c10 */ /* 0x000fca00087fe4ff */
[----:B------:R0:W5:Y:S01]  /*1f20*/  LDG.E R28, desc[UR36][R4.64] ;  /* 0x00000024041c7981 */ /* 0x000162000c1e1900 */
[----:B------:R-:W-:Y:S05]  /*1f30*/  BRA `(.L_x_486) ;  /* 0x0000000000107947 */ /* 0x000fea0003800000 */
.L_x_485:
[----:B------:R-:W-:Y:S05]  /*1f40*/  @!P0 BRA `(.L_x_486) ;  /* 0x00000000000c8947 */ /* 0x000fea0003800000 */
[----:B------:R-:W2:Y:S04]  /*1f50*/  LDG.E R3, desc[UR36][R4.64] ;  /* 0x0000002404037981 */ /* 0x000ea8000c1e1900 */
[----:B------:R-:W2:Y:S02]  /*1f60*/  LDG.E R28, desc[UR36][R4.64+0x4] ;  /* 0x00000424041c7981 */ /* 0x000ea4000c1e1900 */
[----:B--2---:R-:W-:-:S07]  /*1f70*/  IMAD.IADD R28, R28, 0x1, -R3 ;  /* 0x000000011c1c7824 */ /* 0x004fce00078e0a03 */
.L_x_486:
[----:B------:R-:W-:Y:S01]  /*1f80*/  ULDC.64 UR4, c[0x0][0xa10] ;  /* 0x0002840000047ab9 */ /* 0x000fe20000000a00 */
[----:B------:R-:W2:Y:S01]  /*1f90*/  LDL.LU R30, [R1] ;  /* 0x00000000011e7983 */ /* 0x000ea20000300800 */
[----:B------:R-:W-:-:S04]  /*1fa0*/  ISETP.NE.U32.AND P0, PT, RZ, UR4, PT ;  /* 0x00000004ff007c0c */ /* 0x000fc8000bf05070 */
[----:B------:R-:W-:Y:S01]  /*1fb0*/  ISETP.NE.AND.EX P0, PT, RZ, UR5, PT, P0 ;  /* 0x00000005ff007c0c */ /* 0x000fe2000bf05300 */
[----:B------:R-:W-:Y:S02]  /*1fc0*/  ULDC.64 UR4, c[0x0][0xa30] ;  /* 0x00028c0000047ab9 */ /* 0x000fe40000000a00 */
[----:B------:R-:W-:-:S10]  /*1fd0*/  ISETP.NE.U32.AND P1, PT, RZ, UR4, PT ;  /* 0x00000004ff007c0c */ /* 0x000fd4000bf25070 */
[----:B0-----:R-:W0:Y:S02]  /*1fe0*/  @P0 LDC.64 R4, c[0x0][0xa10] ;  /* 0x00028400ff040b82 */ /* 0x001e240000000a00 */
[----:B0-----:R-:W-:-:S05]  /*1ff0*/  @P0 IMAD.WIDE R4, R29, 0x4, R4 ;  /* 0x000000041d040825 */ /* 0x001fca00078e0204 */
[----:B------:R-:W3:Y:S04]  /*2000*/  @P0 LDG.E R0, desc[UR36][R4.64] ;  /* 0x0000002404000981 */ /* 0x000ee8000c1e1900 */
[----:B------:R0:W3:Y:S01]  /*2010*/  @P0 LDG.E R3, desc[UR36][R4.64+0x4] ;  /* 0x0000042404030981 */ /* 0x0000e2000c1e1900 */
[----:B------:R-:W-:Y:S02]  /*2020*/  ISETP.NE.AND.EX P1, PT, RZ, UR5, PT, P1 ;  /* 0x00000005ff007c0c */ /* 0x000fe4000bf25310 */
[----:B-----5:R-:W-:-:S11]  /*2030*/  MOV R24, R28 ;  /* 0x0000001c00187202 */ /* 0x020fd60000000f00 */
[----:B0-----:R-:W-:-:S04]  /*2040*/  @P1 IADD3 R4, P2, R32, UR4, RZ ;  /* 0x0000000420041c10 */ /* 0x001fc8000ff5e0ff */
[----:B------:R-:W-:-:S05]  /*2050*/  @P1 IADD3.X R5, R31, UR5, RZ, P2, !PT ;  /* 0x000000051f051c10 */ /* 0x000fca00097fe4ff */
[----:B------:R0:W5:Y:S01]  /*2060*/  @P1 LDG.E R24, desc[UR36][R4.64] ;  /* 0x0000002404181981 */ /* 0x000162000c1e1900 */
[----:B------:R-:W-:Y:S01]  /*2070*/  IMAD.IADD R9, R28, 0x1, -R9 ;  /* 0x000000011c097824 */ /* 0x000fe200078e0a09 */
[----:B------:R-:W-:Y:S01]  /*2080*/  LOP3.LUT R12, R6, 0xff, RZ, 0xc0, !PT ;  /* 0x000000ff060c7812 */ /* 0x000fe200078ec0ff */
[----:B------:R-:W-:Y:S01]  /*2090*/  BSSY B0, `(.L_x_487) ;  /* 0x000002d000007945 */ /* 0x000fe20003800000 */
[----:B------:R-:W-:-:S03]  /*20a0*/  SHF.R.U32.HI R7, RZ, 0x10, R6 ;  /* 0x00000010ff077819 */ /* 0x000fc60000011606 */
[----:B------:R0:W-:Y:S04]  /*20b0*/  STL [R1+0x60], R12 ;  /* 0x0000600c01007387 */ /* 0x0001e80000100800 */
[----:B------:R0:W-:Y:S01]  /*20c0*/  STL [R1+0x3c], R7 ;  /* 0x00003c0701007387 */ /* 0x0001e20000100800 */
[----:B--2---:R-:W-:Y:S01]  /*20d0*/  LOP3.LUT R30, R30, 0xfffffff7, RZ, 0xc0, !PT ;  /* 0xfffffff71e1e7812 */ /* 0x004fe200078ec0ff */
[----:B---3--:R-:W-:-:S04]  /*20e0*/  @P0 IMAD.IADD R2, R3, 0x1, -R0 ;  /* 0x0000000103020824 */ /* 0x008fc800078e0a00 */
[----:B------:R-:W-:-:S04]  /*20f0*/  IMAD.IADD R94, R9, 0x1, R2 ;  /* 0x00000001095e7824 */ /* 0x000fc800078e0202 */
[C---:B------:R-:W-:Y:S01]  /*2100*/  VIADD R0, R94.reuse, 0x7f ;  /* 0x0000007f5e007836 */ /* 0x040fe20000000000 */
[----:B------:R-:W-:-:S04]  /*2110*/  ISETP.GE.AND P3, PT, R94, 0x1, PT ;  /* 0x000000015e00780c */ /* 0x000fc80003f66270 */
[----:B------:R-:W-:-:S04]  /*2120*/  SHF.R.S32.HI R3, RZ, 0x1f, R0 ;  /* 0x0000001fff037819 */ /* 0x000fc80000011400 */
[----:B------:R-:W-:Y:S01]  /*2130*/  LEA.HI R3, R3, R0, RZ, 0x7 ;  /* 0x0000000003037211 */ /* 0x000fe200078f38ff */
[----:B------:R-:W-:-:S03]  /*2140*/  IMAD.MOV.U32 R0, RZ, RZ, RZ ;  /* 0x000000ffff007224 */ /* 0x000fc600078e00ff */
[----:B------:R-:W-:Y:S02]  /*2150*/  SHF.R.S32.HI R91, RZ, 0x7, R3 ;  /* 0x00000007ff5b7819 */ /* 0x000fe40000011403 */
[----:B------:R-:W-:-:S05]  /*2160*/  @P3 LOP3.LUT R30, R30, 0x8, RZ, 0xfc, !PT ;  /* 0x000000081e1e3812 */ /* 0x000fca00078efcff */
[----:B------:R0:W-:Y:S01]  /*2170*/  STL [R1], R30 ;  /* 0x0000001e01007387 */ /* 0x0001e20000100800 */
[----:B------:R-:W-:Y:S05]  /*2180*/  @!P3 BRA `(.L_x_488) ;  /* 0x000000000074b947 */ /* 0x000fea0003800000 */
[----:B------:R-:W-:Y:S01]  /*2190*/  ISETP.NE.AND P0, PT, R7, RZ, PT ;  /* 0x000000ff0700720c */ /* 0x000fe20003f05270 */
[----:B------:R-:W-:-:S03]  /*21a0*/  ULDC UR4, c[0x0][0x9f0] ;  /* 0x00027c0000047ab9 */ /* 0x000fc60000000800 */
[----:B------:R-:W-:-:S04]  /*21b0*/  SEL R10, R7, UR4, P0 ;  /* 0x00000004070a7c07 */ /* 0x000fc80008000000 */
[-C--:B------:R-:W-:Y:S02]  /*21c0*/  IABS R6, R10.reuse ;  /* 0x0000000a00067213 */ /* 0x080fe40000000000 */
[----:B------:R-:W-:Y:S02]  /*21d0*/  IADD3 R0, R91, -0x1, R10 ;  /* 0xffffffff5b007810 */ /* 0x000fe40007ffe00a */
[----:B------:R-:W1:Y:S01]  /*21e0*/  I2F.RP R3, R6 ;  /* 0x0000000600037306 */ /* 0x000e620000209400 */
[----:B------:R-:W-:Y:S02]  /*21f0*/  IABS R11, R10 ;  /* 0x0000000a000b7213 */ /* 0x000fe40000000000 */
[----:B------:R-:W-:Y:S02]  /*2200*/  IABS R8, R0 ;  /* 0x0000000000087213 */ /* 0x000fe40000000000 */
[----:B------:R-:W-:-:S04]  /*2210*/  LOP3.LUT R0, R0, R10, RZ, 0x3c, !PT ;  /* 0x0000000a00007212 */ /* 0x000fc800078e3cff */
[----:B------:R-:W-:Y:S01]  /*2220*/  ISETP.GE.AND P2, PT, R0, RZ, PT ;  /* 0x000000ff0000720c */ /* 0x000fe20003f46270 */
[----:B-1----:R-:W0:Y:S02]  /*2230*/  MUFU.RCP R3, R3 ;  /* 0x0000000300037308 */ /* 0x002e240000001000 */
[----:B0-----:R-:W-:Y:S01]  /*2240*/  IADD3 R4, R3, 0xffffffe, RZ ;  /* 0x0ffffffe03047810 */ /* 0x001fe20007ffe0ff */
[----:B------:R-:W-:-:S05]  /*2250*/  IMAD.MOV R3, RZ, RZ, -R11 ;  /* 0x000000ffff037224 */ /* 0x000fca00078e0a0b */
[----:B------:R0:W1:Y:S02]  /*2260*/  F2I.FTZ.U32.TRUNC.NTZ R5, R4 ;  /* 0x0000000400057305 */ /* 0x000064000021f000 */
[----:B0-----:R-:W-:Y:S02]  /*2270*/  IMAD.MOV.U32 R4, RZ, RZ, RZ ;  /* 0x000000ffff047224 */ /* 0x001fe400078e00ff */
[----:B-1----:R-:W-:-:S04]  /*2280*/  IMAD.MOV R7, RZ, RZ, -R5 ;  /* 0x000000ffff077224 */ /* 0x002fc800078e0a05 */
[----:B------:R-:W-:-:S04]  /*2290*/  IMAD R7, R7, R6, RZ ;  /* 0x0000000607077224 */ /* 0x000fc800078e02ff */
[----:B------:R-:W-:-:S06]  /*22a0*/  IMAD.HI.U32 R5, R5, R7, R4 ;  /* 0x0000000705057227 */ /* 0x000fcc00078e0004 */
[----:B------:R-:W-:-:S04]  /*22b0*/  IMAD.HI.U32 R5, R5, R8, RZ ;  /* 0x0000000805057227 */ /* 0x000fc800078e00ff */
[----:B------:R-:W-:-:S05]  /*22c0*/  IMAD R3, R5, R3, R8 ;  /* 0x0000000305037224 */ /* 0x000fca00078e0208 */
[----:B------:R-:W-:-:S13]  /*22d0*/  ISETP.GT.U32.AND P1, PT, R6, R3, PT ;  /* 0x000000030600720c */ /* 0x000fda0003f24070 */
[----:B------:R-:W-:Y:S02]  /*22e0*/  @!P1 IMAD.IADD R3, R3, 0x1, -R6 ;  /* 0x0000000103039824 */ /* 0x000fe400078e0a06 */
[----:B------:R-:W-:Y:S01]  /*22f0*/  @!P1 VIADD R5, R5, 0x1 ;  /* 0x0000000105059836 */ /* 0x000fe20000000000 */
[----:B------:R-:W-:Y:S02]  /*2300*/  ISETP.NE.AND P1, PT, R10, RZ, PT ;  /* 0x000000ff0a00720c */ /* 0x000fe40003f25270 */
[----:B------:R-:W-:-:S13]  /*2310*/  ISETP.GE.U32.AND P0, PT, R3, R6, PT ;  /* 0x000000060300720c */ /* 0x000fda0003f06070 */
[----:B------:R-:W-:-:S05]  /*2320*/  @P0 IADD3 R5, R5, 0x1, RZ ;  /* 0x0000000105050810 */ /* 0x000fca0007ffe0ff */
[----:B------:R-:W-:-:S04]  /*2330*/  IMAD.MOV.U32 R0, RZ, RZ, R5 ;  /* 0x000000ffff007224 */ /* 0x000fc800078e0005 */
[----:B------:R-:W-:Y:S01]  /*2340*/  @!P2 IMAD.MOV R0, RZ, RZ, -R0 ;  /* 0x000000ffff00a224 */ /* 0x000fe200078e0a00 */
[----:B------:R-:W-:-:S07]  /*2350*/  @!P1 LOP3.LUT R0, RZ, R10, RZ, 0x33, !PT ;  /* 0x0000000aff009212 */ /* 0x000fce00078e33ff */
.L_x_488:
[----:B------:R-:W-:Y:S05]  /*2360*/  BSYNC B0 ;  /* 0x0000000000007941 */ /* 0x000fea0003800000 */
.L_x_487:
[----:B------:R-:W-:-:S05]  /*2370*/  IMAD R3, R12, R0, RZ ;  /* 0x000000000c037224 */ /* 0x000fca00078e02ff */
[C---:B------:R-:W-:Y:S01]  /*2380*/  VIADDMNMX R0, R3.reuse, R0, R91, PT ;  /* 0x0000000003007246 */ /* 0x040fe2000380015b */
[----:B------:R-:W-:-:S04]  /*2390*/  IMAD R3, R3, 0x80, -R9 ;  /* 0x0000008003037824 */ /* 0x000fc800078e0a09 */
[----:B0-----:R-:W-:Y:S01]  /*23a0*/  IMAD R5, R0, 0x80, -R9 ;  /* 0x0000008000057824 */ /* 0x001fe200078e0a09 */
[----:B------:R-:W-:-:S04]  /*23b0*/  VIMNMX R3, RZ, R3, !PT ;  /* 0x00000003ff037248 */ /* 0x000fc80007fe0100 */
[----:B------:R-:W-:Y:S02]  /*23c0*/  VIMNMX R0, R5, R2, PT ;  /* 0x0000000205007248 */ /* 0x000fe40003fe0100 */
[----:B------:R-:W-:Y:S02]  /*23d0*/  SHF.R.U32.HI R25, RZ, 0x7, R3 ;  /* 0x00000007ff197819 */ /* 0x000fe40000011603 */
[----:B------:R-:W-:Y:S02]  /*23e0*/  ISETP.GT.AND P0, PT, R0, R3, PT ;  /* 0x000000030000720c */ /* 0x000fe40003f04270 */
[----:B------:R-:W-:-:S11]  /*23f0*/  MOV R26, R25 ;  /* 0x00000019001a7202 */ /* 0x000fd60000000f00 */
[----:B------:R-:W-:-:S05]  /*2400*/  @P0 VIADD R0, R0, 0x7f ;  /* 0x0000007f00000836 */ /* 0x000fca0000000000 */
[----:B------:R-:W-:-:S04]  /*2410*/  @P0 SHF.R.S32.HI R3, RZ, 0x1f, R0 ;  /* 0x0000001fff030819 */ /* 0x000fc80000011400 */
[----:B------:R-:W-:-:S04]  /*2420*/  @P0 LEA.HI R3, R3, R0, RZ, 0x7 ;  /* 0x0000000003030211 */ /* 0x000fc800078f38ff */
[----:B------:R-:W-:Y:S02]  /*2430*/  @P0 SHF.R.S32.HI R26, RZ, 0x7, R3 ;  /* 0x00000007ff1a0819 */ /* 0x000fe40000011403 */
[----:B------:R-:W-:Y:S02]  /*2440*/  PLOP3.LUT P0, PT, PT, PT, PT, 0x80, 0x0 ;  /* 0x000000000000781c */ /* 0x000fe40003f0f070 */
[----:B------:R-:W-:-:S13]  /*2450*/  ISETP.GT.AND P1, PT, R26, R25, PT ;  /* 0x000000191a00720c */ /* 0x000fda0003f24270 */
[----:B------:R-:W-:Y:S05]  /*2460*/  @!P1 BRA `(.L_x_489) ;  /* 0x000000ac000c9947 */ /* 0x000fea0003800000 */
[----:B------:R-:W-:Y:S01]  /*2470*/  VIADD R0, R19, 0x28400 ;  /* 0x0002840013007836 */ /* 0x000fe20000000000 */
[----:B------:R-:W-:Y:S04]  /*2480*/  BSSY B6, `(.L_x_490) ;  /* 0x0000013000067945 */ /* 0x000fe80003800000 */
[----:B------:R-:W-:-:S13]  /*2490*/  LOP3.LUT P0, RZ, R0, 0x3ff, RZ, 0xc0, !PT ;  /* 0x000003ff00ff7812 */ /* 0x000fda000780c0ff */
[----:B------:R-:W-:Y:S05]  /*24a0*/  @!P0 BRA `(.L_x_491) ;  /* 0x0000000000408947 */ /* 0x000fea0003800000 */
[----:B------:R-:W-:Y:S01]  /*24b0*/  MOV R14, 0x0 ;  /* 0x00000000000e7802 */ /* 0x000fe20000000f00 */
[----:B------:R-:W-:Y:S01]  /*24c0*/  ULDC.64 UR4, c[0x4][0x1b0] ;  /* 0x01006c0000047ab9 */ /* 0x000fe20000000a00 */
[----:B------:R-:W-:Y:S01]  /*24d0*/  ULDC.64 UR6, c[0x4][0x118] ;  /* 0x0100460000067ab9 */ /* 0x000fe20000000a00 */
[----:B------:R-:W-:Y:S01]  /*24e0*/  IMAD.U32 R4, RZ, RZ, UR4 ;  /* 0x00000004ff047e24 */ /* 0x000fe2000f8e00ff */
[----:B------:R-:W-:Y:S01]  /*24f0*/  MOV R10, UR6 ;  /* 0x00000006000a7c02 */ /* 0x000fe20008000f00 */
[----:B------:R-:W-:Y:S01]  /*2500*/  IMAD.U32 R5, RZ, RZ, UR5 ;  /* 0x00000005ff057e24 */ /* 0x000fe2000f8e00ff */
[----:B------:R-:W0:Y:S01]  /*2510*/  LDC.64 R14, c[0x4][R14] ;  /* 0x010000000e0e7b82 */ /* 0x000e220000000a00 */
[----:B------:R-:W-:Y:S01]  /*2520*/  ULDC.64 UR4, c[0x4][0x1b8] ;  /* 0x01006e0000047ab9 */ /* 0x000fe20000000a00 */
[----:B------:R-:W-:Y:S02]  /*2530*/  IMAD.U32 R11, RZ, RZ, UR7 ;  /* 0x00000007ff0b7e24 */ /* 0x000fe4000f8e00ff */
[----:B------:R-:W-:-:S02]  /*2540*/  IMAD.U32 R6, RZ, RZ, UR4 ;  /* 0x00000004ff067e24 */ /* 0x000fc4000f8e00ff */
[----:B------:R-:W-:Y:S02]  /*2550*/  IMAD.U32 R7, RZ, RZ, UR5 ;  /* 0x00000005ff077e24 */ /* 0x000fe4000f8e00ff */
[----:B------:R-:W-:Y:S02]  /*2560*/  IMAD.MOV.U32 R8, RZ, RZ, 0x70 ;  /* 0x00000070ff087424 */ /* 0x000fe400078e00ff */
[----:B------:R-:W-:Y:S02]  /*2570*/  IMAD.MOV.U32 R12, RZ, RZ, 0x1 ;  /* 0x00000001ff0c7424 */ /* 0x000fe400078e00ff */
[----:B------:R-:W-:-:S07]  /*2580*/  IMAD.MOV.U32 R13, RZ, RZ, RZ ;  /* 0x000000ffff0d7224 */ /* 0x000fce00078e00ff */
[----:B------:R-:W-:-:S07]  /*2590*/  LEPC R20, `(.L_x_491) ;  /* 0x000000001014794e */ /* 0x000fce0000000000 */
[----:B0----5:R-:W-:Y:S05]  /*25a0*/  CALL.ABS.NOINC R14 ;  /* 0x000000000e007343 */ /* 0x021fea0003c00000 */
.L_x_491:
[----:B------:R-:W-:Y:S05]  /*25b0*/  BSYNC B6 ;  /* 0x0000000000067941 */ /* 0x000fea0003800000 */
.L_x_490:
[----:B------:R-:W-:Y:S01]  /*25c0*/  VIADD R0, R19, 0x10400 ;  /* 0x0001040013007836 */ /* 0x000fe20000000000 */
[----:B------:R-:W-:Y:S04]  /*25d0*/  BSSY B6, `(.L_x_492) ;  /* 0x0000013000067945 */ /* 0x000fe80003800000 */
[----:B------:R-:W-:-:S13]  /*25e0*/  LOP3.LUT P0, RZ, R0, 0x3ff, RZ, 0xc0, !PT ;  /* 0x000003ff00ff7812 */ /* 0x000fda000780c0ff */
[----:B------:R-:W-:Y:S05]  /*25f0*/  @!P0 BRA `(.L_x_493) ;  /* 0x0000000000408947 */ /* 0x000fea0003800000 */
[----:B------:R-:W-:Y:S01]  /*2600*/  MOV R14, 0x0 ;  /* 0x00000000000e7802 */ /* 0x000fe20000000f00 */
[----:B------:R-:W-:Y:S01]  /*2610*/  ULDC.64 UR4, c[0x4][0x1b0] ;  /* 0x01006c0000047ab9 */ /* 0x000fe20000000a00 */
[----:B------:R-:W-:Y:S01]  /*2620*/  ULDC.64 UR6, c[0x4][0x118] ;  /* 0x0100460000067ab9 */ /* 0x000fe20000000a00 */
[----:B------:R-:W-:Y:S01]  /*2630*/  MOV R4, UR4 ;  /* 0x0000000400047c02 */ /* 0x000fe20008000f00 */
[----:B------:R-:W-:Y:S01]  /*2640*/  IMAD.U32 R5, RZ, RZ, UR5 ;  /* 0x00000005ff057e24 */ /* 0x000fe2000f8e00ff */
[----:B------:R-:W-:Y:S01]  /*2650*/  ULDC.64 UR4, c[0x4][0x1b8] ;  /* 0x01006e0000047ab9 */ /* 0x000fe20000000a00 */
[----:B------:R-:W0:Y:S01]  /*2660*/  LDC.64 R14, c[0x4][R14] ;  /* 0x010000000e0e7b82 */ /* 0x000e220000000a00 */
[----:B------:R-:W-:Y:S01]  /*2670*/  IMAD.U32 R6, RZ, RZ, UR4 ;  /* 0x00000004ff067e24 */ /* 0x000fe2000f8e00ff */
[----:B------:R-:W-:Y:S01]  /*2680*/  MOV R8, 0x70 ;  /* 0x0000007000087802 */ /* 0x000fe20000000f00 */
[----:B------:R-:W-:Y:S02]  /*2690*/  IMAD.U32 R7, RZ, RZ, UR5 ;  /* 0x00000005ff077e24 */ /* 0x000fe4000f8e00ff */
[----:B------:R-:W-:-:S02]  /*26a0*/  IMAD.U32 R10, RZ, RZ, UR6 ;  /* 0x00000006ff0a7e24 */ /* 0x000fc4000f8e00ff */
[----:B------:R-:W-:Y:S02]  /*26b0*/  IMAD.U32 R11, RZ, RZ, UR7 ;  /* 0x00000007ff0b7e24 */ /* 0x000fe4000f8e00ff */
[----:B------:R-:W-:Y:S02]  /*26c0*/  IMAD.MOV.U32 R12, RZ, RZ, 0x1 ;  /* 0x00000001ff0c7424 */ /* 0x000fe400078e00ff */
[----:B------:R-:W-:-:S07]  /*26d0*/  IMAD.MOV.U32 R13, RZ, RZ, RZ ;  /* 0x000000ffff0d7224 */ /* 0x000fce00078e00ff */
[----:B------:R-:W-:-:S07]  /*26e0*/  LEPC R20, `(.L_x_493) ;  /* 0x000000001014794e */ /* 0x000fce0000000000 */
[----:B0----5:R-:W-:Y:S05]  /*26f0*/  CALL.ABS.NOINC R14 ;  /* 0x000000000e007343 */ /* 0x021fea0003c00000 */
.L_x_493:
[----:B------:R-:W-:Y:S05]  /*2700*/  BSYNC B6 ;  /* 0x0000000000067941 */ /* 0x000fea0003800000 */
.L_x_492:
[----:B------:R-:W-:Y:S01]  /*2710*/  ULDC.64 UR4, c[0x0][0x9f8] ;  /* 0x00027e0000047ab9 */ /* 0x000fe20000000a00 */
[----:B------:R-:W-:Y:S01]  /*2720*/  IMAD.MOV.U32 R0, RZ, RZ, R29 ;  /* 0x000000ffff007224 */ /* 0x000fe200078e001d */
[----:B------:R-:W-:Y:S01]  /*2730*/  ISETP.NE.U32.AND P0, PT, RZ, UR4, PT ;  /* 0x00000004ff007c0c */ /* 0x000fe2000bf05070 */
[----:B------:R-:W2:Y:S01]  /*2740*/  LDL R33, [R1+0x2c] ;  /* 0x00002c0001217983 */ /* 0x000ea20000100800 */
[----:B------:R-:W0:Y:S02]  /*2750*/  LDC R35, c[0x0][0x3f4] ;  /* 0x0000fd00ff237b82 */ /* 0x000e240000000800 */
[----:B------:R-:W-:Y:S01]  /*2760*/  ISETP.NE.AND.EX P0, PT, RZ, UR5, PT, P0 ;  /* 0x00000005ff007c0c */ /* 0x000fe2000bf05300 */
[----:B------:R-:W3:Y:S05]  /*2770*/  LDL R21, [R1+0x20] ;  /* 0x0000200001157983 */ /* 0x000eea0000100800 */
[----:B------:R-:W1:Y:S07]  /*2780*/  LDC.64 R14, c[0x0][0x3f8] ;  /* 0x0000fe00ff0e7b82 */ /* 0x000e6e0000000a00 */
[----:B------:R-:W-:Y:S01]  /*2790*/  @P0 IADD3 R4, P1, R32, UR4, RZ ;  /* 0x0000000420040c10 */ /* 0x000fe2000ff3e0ff */
[----:B------:R-:W4:Y:S01]  /*27a0*/  LDC.64 R12, c[0x0][0x408] ;  /* 0x00010200ff0c7b82 */ /* 0x000f220000000a00 */
[----:B------:R-:W3:Y:S02]  /*27b0*/  LDL R32, [R1+0x28] ;  /* 0x0000280001207983 */ /* 0x000ee40000100800 */
[----:B------:R-:W-:-:S02]  /*27c0*/  @P0 IADD3.X R5, R31, UR5, RZ, P1, !PT ;  /* 0x000000051f050c10 */ /* 0x000fc40008ffe4ff */
[----:B------:R-:W3:Y:S04]  /*27d0*/  LDL R31, [R1+0x24] ;  /* 0x00002400011f7983 */ /* 0x000ee80000100800 */
[----:B------:R1:W3:Y:S01]  /*27e0*/  @P0 LDG.E R0, desc[UR36][R4.64] ;  /* 0x0000002404000981 */ /* 0x0002e2000c1e1900 */
[----:B------:R-:W4:Y:S01]  /*27f0*/  S2R R29, SR_TID.X ;  /* 0x00000000001d7919 */ /* 0x000f220000002100 */
[----:B------:R-:W-:Y:S02]  /*2800*/  SHF.R.S32.HI R9, RZ, 0x1f, R219 ;  /* 0x0000001fff097819 */ /* 0x000fe400000114db */
[----:B0-----:R-:W-:-:S03]  /*2810*/  ISETP.GE.AND P0, PT, R16, R35, PT ;  /* 0x000000231000720c */ /* 0x001fc60003f06270 */
[----:B-1----:R-:W-:Y:S01]  /*2820*/  IMAD R4, R9, R14, RZ ;  /* 0x0000000e09047224 */ /* 0x002fe200078e02ff */
[----:B------:R-:W-:Y:S01]  /*2830*/  SEL R5, R35, RZ, P0 ;  /* 0x000000ff23057207 */ /* 0x000fe20000000000 */
[----:B------:R-:W-:-:S04]  /*2840*/  VIADD R34, R219, 0x20 ;  /* 0x00000020db227836 */ /* 0x000fc80000000000 */
[----:B------:R-:W-:Y:S02]  /*2850*/  IMAD.IADD R5, R16, 0x1, R5 ;  /* 0x0000000110057824 */ /* 0x000fe400078e0205 */
[----:B----4-:R-:W-:-:S05]  /*2860*/  VIADD R6, R29, 0xffffff80 ;  /* 0xffffff801d067836 */ /* 0x010fca0000000000 */
[----:B------:R-:W-:-:S04]  /*2870*/  SHF.R.S32.HI R3, RZ, 0x1f, R6 ;  /* 0x0000001fff037819 */ /* 0x000fc80000011406 */
[----:B------:R-:W-:-:S04]  /*2880*/  LEA.HI R3, R3, R6, RZ, 0x3 ;  /* 0x0000000603037211 */ /* 0x000fc800078f18ff */
[----:B------:R-:W-:-:S04]  /*2890*/  LOP3.LUT R7, R3, 0xfffffff8, RZ, 0xc0, !PT ;  /* 0xfffffff803077812 */ /* 0x000fc800078ec0ff */
[----:B------:R-:W-:Y:S01]  /*28a0*/  IADD3 R36, R6, -R7, RZ ;  /* 0x8000000706247210 */ /* 0x000fe20007ffe0ff */
[----:B------:R-:W-:Y:S02]  /*28b0*/  IMAD R7, R219, R15, R4 ;  /* 0x0000000fdb077224 */ /* 0x000fe400078e0204 */
[----:B------:R-:W-:Y:S01]  /*28c0*/  IMAD R4, R9, R12, RZ ;  /* 0x0000000c09047224 */ /* 0x000fe200078e02ff */
[----:B------:R-:W-:-:S03]  /*28d0*/  SHF.L.U32 R34, R34, 0x7, RZ ;  /* 0x0000000722227819 */ /* 0x000fc600000006ff */
[C---:B------:R-:W-:Y:S01]  /*28e0*/  IMAD R9, R219.reuse, R13, R4 ;  /* 0x0000000ddb097224 */ /* 0x040fe200078e0204 */
[----:B------:R-:W-:Y:S02]  /*28f0*/  SHF.R.S32.HI R4, RZ, 0x1f, R5 ;  /* 0x0000001fff047819 */ /* 0x000fe40000011405 */
[----:B------:R-:W-:Y:S02]  /*2900*/  LOP3.LUT R34, R34, 0x380, RZ, 0xc0, !PT ;  /* 0x0000038022227812 */ /* 0x000fe400078ec0ff */
[CC--:B------:R-:W-:Y:S02]  /*2910*/  LEA.HI R42, R4.reuse, R5.reuse, RZ, 0x4 ;  /* 0x00000005042a7211 */ /* 0x0c0fe400078f20ff */
[----:B------:R-:W-:Y:S01]  /*2920*/  LEA.HI R6, R4, R5, RZ, 0x7 ;  /* 0x0000000504067211 */ /* 0x000fe200078f38ff */
[C---:B------:R-:W-:Y:S01]  /*2930*/  VIADD R8, R219.reuse, 0x40 ;  /* 0x00000040db087836 */ /* 0x040fe20000000000 */
[----:B------:R-:W-:Y:S01]  /*2940*/  LOP3.LUT R5, R34, 0x70, R42, 0xf8, !PT ;  /* 0x0000007022057812 */ /* 0x000fe200078ef82a */
[----:B------:R-:W-:-:S02]  /*2950*/  VIADD R34, R219, 0x40 ;  /* 0x00000040db227836 */ /* 0x000fc40000000000 */
[----:B------:R-:W-:Y:S02]  /*2960*/  IMAD.SHL.U32 R8, R8, 0x80, RZ ;  /* 0x0000008008087824 */ /* 0x000fe400078e00ff */
[----:B------:R-:W-:-:S03]  /*2970*/  IMAD.SHL.U32 R34, R34, 0x80, RZ ;  /* 0x0000008022227824 */ /* 0x000fc600078e00ff */
[----:B------:R-:W-:Y:S02]  /*2980*/  LOP3.LUT R8, R8, 0x380, RZ, 0xc0, !PT ;  /* 0x0000038008087812 */ /* 0x000fe400078ec0ff */
[----:B------:R-:W-:Y:S02]  /*2990*/  LOP3.LUT R34, R34, 0x380, RZ, 0xc0, !PT ;  /* 0x0000038022227812 */ /* 0x000fe400078ec0ff */
[----:B------:R-:W-:Y:S02]  /*29a0*/  LOP3.LUT R8, R8, 0x70, R42, 0xf8, !PT ;  /* 0x0000007008087812 */ /* 0x000fe400078ef82a */
[----:B------:R-:W-:-:S04]  /*29b0*/  SHF.R.U32.HI R34, RZ, 0x3, R34 ;  /* 0x00000003ff227819 */ /* 0x000fc80000011622 */
[----:B------:R-:W-:Y:S02]  /*29c0*/  LOP3.LUT R8, R8, R34, RZ, 0x3c, !PT ;  /* 0x0000002208087212 */ /* 0x000fe400078e3cff */
[----:B------:R-:W-:Y:S01]  /*29d0*/  SHF.R.U32.HI R34, RZ, 0x7, R29 ;  /* 0x00000007ff227819 */ /* 0x000fe2000001161d */
[C---:B------:R-:W-:Y:S02]  /*29e0*/  VIADD R10, R219.reuse, 0x60 ;  /* 0x00000060db0a7836 */ /* 0x040fe40000000000 */
[----:B------:R-:W-:Y:S01]  /*29f0*/  IMAD.SHL.U32 R37, R219, 0x80, RZ ;  /* 0x00000080db257824 */ /* 0x000fe200078e00ff */
[----:B------:R-:W-:Y:S01]  /*2a00*/  ISETP.NE.AND P6, PT, R34, 0x1, PT ;  /* 0x000000012200780c */ /* 0x000fe20003fc5270 */
[----:B------:R-:W-:-:S03]  /*2a10*/  IMAD.SHL.U32 R10, R10, 0x80, RZ ;  /* 0x000000800a0a7824 */ /* 0x000fc600078e00ff */
[----:B------:R-:W-:Y:S01]  /*2a20*/  LOP3.LUT R37, R37, 0x380, RZ, 0xc0, !PT ;  /* 0x0000038025257812 */ /* 0x000fe200078ec0ff */
[----:B------:R-:W-:Y:S01]  /*2a30*/  IMAD.WIDE.U32 R86, R219, R12, R22 ;  /* 0x0000000cdb567225 */ /* 0x000fe200078e0016 */
[----:B------:R-:W-:-:S03]  /*2a40*/  LOP3.LUT R10, R10, 0x380, RZ, 0xc0, !PT ;  /* 0x000003800a0a7812 */ /* 0x000fc600078ec0ff */
[----:B------:R-:W-:Y:S01]  /*2a50*/  IMAD.WIDE.U32 R88, R219, R12, R16 ;  /* 0x0000000cdb587225 */ /* 0x000fe200078e0010 */
[--C-:B------:R-:W-:Y:S02]  /*2a60*/  LOP3.LUT R4, R37, 0x70, R42.reuse, 0xf8, !PT ;  /* 0x0000007025047812 */ /* 0x100fe400078ef82a */
[----:B------:R-:W-:Y:S01]  /*2a70*/  IADD3 R37, R219, 0x20, RZ ;  /* 0x00000020db257810 */ /* 0x000fe20007ffe0ff */
[----:B------:R-:W-:Y:S02]  /*2a80*/  IMAD.IADD R87, R87, 0x1, R9 ;  /* 0x0000000157577824 */ /* 0x000fe400078e0209 */
[----:B------:R-:W-:Y:S01]  /*2a90*/  IMAD.IADD R89, R9, 0x1, R89 ;  /* 0x0000000109597824 */ /* 0x000fe200078e0259 */
[----:B------:R-:W-:Y:S01]  /*2aa0*/  LOP3.LUT R9, R10, 0x70, R42, 0xf8, !PT ;  /* 0x000000700a097812 */ /* 0x000fe200078ef82a */
[----:B------:R-:W-:Y:S01]  /*2ab0*/  VIADD R10, R219, 0x60 ;  /* 0x00000060db0a7836 */ /* 0x000fe20000000000 */
[----:B------:R-:W-:Y:S05]  /*2ac0*/  @!P6 WARPSYNC.ALL ;  /* 0x000000000000e948 */ /* 0x000fea0003800000 */
[----:B------:R-:W-:Y:S01]  /*2ad0*/  ULDC UR4, c[0x0][0x2f4] ;  /* 0x0000bd0000047ab9 */ /* 0x000fe20000000800 */
[----:B------:R-:W-:Y:S01]  /*2ae0*/  IMAD.SHL.U32 R37, R37, 0x80, RZ ;  /* 0x0000008025257824 */ /* 0x000fe200078e00ff */
[----:B------:R-:W-:Y:S01]  /*2af0*/  ISETP.GE.AND P2, PT, R18, UR4, PT ;  /* 0x0000000412007c0c */ /* 0x000fe2000bf46270 */
[----:B------:R-:W-:-:S02]  /*2b00*/  IMAD.SHL.U32 R38, R219, 0x80, RZ ;  /* 0x00000080db267824 */ /* 0x000fc400078e00ff */
[----:B------:R-:W-:Y:S01]  /*2b10*/  IMAD.SHL.U32 R10, R10, 0x80, RZ ;  /* 0x000000800a0a7824 */ /* 0x000fe200078e00ff */
[----:B------:R-:W-:Y:S01]  /*2b20*/  LOP3.LUT R37, R37, 0x380, RZ, 0xc0, !PT ;  /* 0x0000038025257812 */ /* 0x000fe200078ec0ff */
[----:B------:R-:W-:Y:S01]  /*2b30*/  IMAD.MOV.U32 R40, RZ, RZ, R30 ;  /* 0x000000ffff287224 */ /* 0x000fe200078e001e */
[----:B-----5:R-:W-:Y:S01]  /*2b40*/  SHF.R.S32.HI R11, RZ, 0x1f, R24 ;  /* 0x0000001fff0b7819 */ /* 0x020fe20000011418 */
[CC--:B------:R-:W-:Y:S01]  /*2b50*/  IMAD.WIDE.U32 R82, R219.reuse, R14.reuse, R22 ;  /* 0x0000000edb527225 */ /* 0x0c0fe200078e0016 */
[----:B------:R-:W-:Y:S02]  /*2b60*/  LOP3.LUT R38, R38, 0x380, RZ, 0xc0, !PT ;  /* 0x0000038026267812 */ /* 0x000fe400078ec0ff */
[----:B------:R-:W-:Y:S01]  /*2b70*/  LOP3.LUT R10, R10, 0x380, RZ, 0xc0, !PT ;  /* 0x000003800a0a7812 */ /* 0x000fe200078ec0ff */
[-C--:B------:R-:W-:Y:S01]  /*2b80*/  IMAD.WIDE.U32 R84, R219, R14.reuse, R16 ;  /* 0x0000000edb547225 */ /* 0x080fe200078e0010 */
[----:B------:R-:W-:Y:S02]  /*2b90*/  SHF.L.U32 R6, R6, 0x7, RZ ;  /* 0x0000000706067819 */ /* 0x000fe400000006ff */
[----:B------:R-:W-:Y:S01]  /*2ba0*/  SHF.R.U32.HI R37, RZ, 0x3, R37 ;  /* 0x00000003ff257819 */ /* 0x000fe20000011625 */
[----:B------:R-:W-:Y:S01]  /*2bb0*/  IMAD.IADD R83, R83, 0x1, R7 ;  /* 0x0000000153537824 */ /* 0x000fe200078e0207 */
[----:B------:R-:W-:Y:S01]  /*2bc0*/  SHF.R.U32.HI R38, RZ, 0x3, R38 ;  /* 0x00000003ff267819 */ /* 0x000fe20000011626 */
[----:B------:R-:W-:Y:S01]  /*2bd0*/  IMAD.IADD R85, R7, 0x1, R85 ;  /* 0x0000000107557824 */ /* 0x000fe200078e0255 */
[----:B------:R-:W-:Y:S01]  /*2be0*/  LOP3.LUT R40, R40, 0xfffffffd, RZ, 0xc0, !PT ;  /* 0xfffffffd28287812 */ /* 0x000fe200078ec0ff */
[C---:B------:R-:W-:Y:S01]  /*2bf0*/  IMAD R20, R11.reuse, R14, RZ ;  /* 0x0000000e0b147224 */ /* 0x040fe200078e02ff */
[----:B------:R-:W-:Y:S01]  /*2c00*/  SHF.R.U32.HI R10, RZ, 0x3, R10 ;  /* 0x00000003ff0a7819 */ /* 0x000fe2000001160a */
[----:B------:R-:W-:Y:S01]  /*2c10*/  IMAD R11, R11, R12, RZ ;  /* 0x0000000c0b0b7224 */ /* 0x000fe200078e02ff */
[----:B------:R-:W-:-:S02]  /*2c20*/  LOP3.LUT R7, R6, 0xffffc000, RZ, 0xc0, !PT ;  /* 0xffffc00006077812 */ /* 0x000fc400078ec0ff */
[----:B------:R-:W-:Y:S01]  /*2c30*/  LOP3.LUT R6, R5, R37, RZ, 0x3c, !PT ;  /* 0x0000002505067212 */ /* 0x000fe200078e3cff */
[----:B------:R-:W-:Y:S01]  /*2c40*/  IMAD R37, R24, R15, R20 ;  /* 0x0000000f18257224 */ /* 0x000fe200078e0214 */
[----:B------:R-:W-:Y:S01]  /*2c50*/  LOP3.LUT R4, R4, R38, RZ, 0x3c, !PT ;  /* 0x0000002604047212 */ /* 0x000fe200078e3cff */
[----:B------:R-:W-:Y:S01]  /*2c60*/  IMAD.WIDE.U32 R82, R24, R14, R82 ;  /* 0x0000000e18527225 */ /* 0x000fe200078e0052 */
[----:B------:R-:W-:Y:S02]  /*2c70*/  @P2 LOP3.LUT R40, R40, 0x2, RZ, 0xfc, !PT ;  /* 0x0000000228282812 */ /* 0x000fe400078efcff */
[----:B------:R-:W-:Y:S01]  /*2c80*/  LOP3.LUT R10, R9, R10, RZ, 0x3c, !PT ;  /* 0x0000000a090a7212 */ /* 0x000fe200078e3cff */
[----:B------:R-:W-:Y:S01]  /*2c90*/  IMAD.WIDE.U32 R84, R24, R14, R84 ;  /* 0x0000000e18547225 */ /* 0x000fe200078e0054 */
[----:B------:R-:W-:-:S03]  /*2ca0*/  LOP3.LUT R39, R42, 0xfffffff0, RZ, 0xc0, !PT ;  /* 0xfffffff02a277812 */ /* 0x000fc600078ec0ff */
[C---:B------:R-:W-:Y:S02]  /*2cb0*/  IMAD R11, R24.reuse, R13, R11 ;  /* 0x0000000d180b7224 */ /* 0x040fe400078e020b */
[CC--:B------:R-:W-:Y:S01]  /*2cc0*/  IMAD.WIDE.U32 R86, R24.reuse, R12.reuse, R86 ;  /* 0x0000000c18567225 */ /* 0x0c0fe200078e0056 */
[----:B------:R0:W-:Y:S03]  /*2cd0*/  STL [R1], R40 ;  /* 0x0000002801007387 */ /* 0x0001e60000100800 */
[----:B------:R-:W-:-:S04]  /*2ce0*/  IMAD.WIDE.U32 R88, R24, R12, R88 ;  /* 0x0000000c18587225 */ /* 0x000fc800078e0058 */
[----:B------:R-:W-:Y:S02]  /*2cf0*/  VIADD R93, R34, 0x8 ;  /* 0x00000008225d7836 */ /* 0x000fe40000000000 */
[----:B------:R-:W-:Y:S01]  /*2d00*/  IMAD.SHL.U32 R34, R35, 0x2, RZ ;  /* 0x0000000223227824 */ /* 0x000fe200078e00ff */
[----:B------:R-:W-:Y:S01]  /*2d10*/  LEA R35, R36, R219, 0x5 ;  /* 0x000000db24237211 */ /* 0x000fe200078e28ff */
[----:B------:R-:W-:Y:S01]  /*2d20*/  IMAD.IADD R3, R27, 0x1, R28 ;  /* 0x000000011b037824 */ /* 0x000fe200078e021c */
[C---:B------:R-:W-:Y:S01]  /*2d30*/  SHF.L.U64.HI R9, R14.reuse, 0x6, R15 ;  /* 0x000000060e097819 */ /* 0x040fe2000001020f */
[----:B------:R-:W-:Y:S01]  /*2d40*/  IMAD.IADD R36, R83, 0x1, R37 ;  /* 0x0000000153247824 */ /* 0x000fe200078e0225 */
[C---:B------:R-:W-:Y:S01]  /*2d50*/  SHF.L.U32 R27, R14.reuse, 0x7, RZ ;  /* 0x000000070e1b7819 */ /* 0x040fe200000006ff */
[----:B------:R-:W-:Y:S01]  /*2d60*/  IMAD.SHL.U32 R20, R14, 0x20, RZ ;  /* 0x000000200e147824 */ /* 0x000fe200078e00ff */
[C---:B------:R-:W-:Y:S01]  /*2d70*/  SHF.L.U64.HI R28, R12.reuse, 0x5, R13 ;  /* 0x000000050c1c7819 */ /* 0x040fe2000001020d */
[----:B------:R-:W-:Y:S01]  /*2d80*/  IMAD.IADD R37, R37, 0x1, R85 ;  /* 0x0000000125257824 */ /* 0x000fe200078e0255 */
[C---:B------:R-:W-:Y:S01]  /*2d90*/  SHF.L.U64.HI R29, R12.reuse, 0x6, R13 ;  /* 0x000000060c1d7819 */ /* 0x040fe2000001020d */
[----:B------:R-:W-:Y:S01]  /*2da0*/  IMAD.IADD R38, R87, 0x1, R11 ;  /* 0x0000000157267824 */ /* 0x000fe200078e020b */
[----:B------:R-:W-:Y:S01]  /*2db0*/  SHF.L.U64.HI R30, R12, 0x7, R13 ;  /* 0x000000070c1e7819 */ /* 0x000fe2000001020d */
[----:B0-----:R-:W-:Y:S01]  /*2dc0*/  IMAD.IADD R40, R11, 0x1, R89 ;  /* 0x000000010b287824 */ /* 0x001fe200078e0259 */
[----:B------:R-:W-:Y:S01]  /*2dd0*/  @!P6 BAR.SYNC.DEFER_BLOCKING 0x9, 0x100 ;  /* 0x024400000000eb1d */ /* 0x000fe20000010000 */
[----:B------:R-:W-:-:S02]  /*2de0*/  ISETP.GE.AND P1, PT, R16, UR4, PT ;  /* 0x0000000410007c0c */ /* 0x000fc4000bf26270 */
[----:B------:R-:W-:Y:S02]  /*2df0*/  SHF.R.S32.HI R42, RZ, 0x4, R42 ;  /* 0x00000004ff2a7819 */ /* 0x000fe4000001142a */
[----:B------:R-:W-:Y:S02]  /*2e00*/  SHF.R.S32.HI R80, RZ, 0x1f, R39 ;  /* 0x0000001fff507819 */ /* 0x000fe40000011427 */
[-C--:B--2---:R-:W-:Y:S01]  /*2e10*/  IADD3 R4, R4, R7.reuse, R33 ;  /* 0x0000000704047210 */ /* 0x084fe20007ffe021 */
[----:B------:R-:W-:Y:S01]  /*2e20*/  IMAD.SHL.U32 R33, R12, 0x80, RZ ;  /* 0x000000800c217824 */ /* 0x000fe200078e00ff */
[-C--:B---3--:R-:W-:Y:S01]  /*2e30*/  IADD3 R5, R6, R7.reuse, R32 ;  /* 0x0000000706057210 */ /* 0x088fe20007ffe020 */
[----:B------:R-:W-:Y:S01]  /*2e40*/  IMAD.SHL.U32 R32, R12, 0x40, RZ ;  /* 0x000000400c207824 */ /* 0x000fe200078e00ff */
[-C--:B------:R-:W-:Y:S01]  /*2e50*/  IADD3 R6, R8, R7.reuse, R31 ;  /* 0x0000000708067210 */ /* 0x080fe20007ffe01f */
[----:B------:R-:W-:Y:S01]  /*2e60*/  IMAD.SHL.U32 R31, R12, 0x20, RZ ;  /* 0x000000200c1f7824 */ /* 0x000fe200078e00ff */
[----:B------:R-:W-:Y:S01]  /*2e70*/  IADD3 R7, R10, R7, R21 ;  /* 0x000000070a077210 */ /* 0x000fe20007ffe015 */
[C---:B------:R-:W-:Y:S01]  /*2e80*/  IMAD.SHL.U32 R21, R14.reuse, 0x40, RZ ;  /* 0x000000400e157824 */ /* 0x040fe200078e00ff */
[----:B------:R-:W-:-:S02]  /*2e90*/  SHF.L.U64.HI R8, R14, 0x5, R15 ;  /* 0x000000050e087819 */ /* 0x000fc4000001020f */
[----:B------:R-:W-:Y:S02]  /*2ea0*/  SHF.L.U64.HI R10, R14, 0x7, R15 ;  /* 0x000000070e0a7819 */ /* 0x000fe4000001020f */
[----:B------:R-:W-:-:S07]  /*2eb0*/  SHF.R.S32.HI R43, RZ, 0x1f, R0 ;  /* 0x0000001fff2b7819 */ /* 0x000fce0000011400 */
.L_x_589:
[----:B------:R-:W2:Y:S01]  /*2ec0*/  LDL R49, [R1+0x34] ;  /* 0x0000340001317983 */ /* 0x000ea20000100800 */
[----:B------:R-:W0:Y:S03]  /*2ed0*/  LDC R96, c[0x0][0x430] ;  /* 0x00010c00ff607b82 */ /* 0x000e260000000800 */
[----:B------:R-:W3:Y:S01]  /*2ee0*/  LDL.LU R47, [R1] ;  /* 0x00000000012f7983 */ /* 0x000ee20000300800 */
[----:B------:R-:W-:Y:S02]  /*2ef0*/  VIADD R26, R26, 0xffffffff ;  /* 0xffffffff1a1a7836 */ /* 0x000fe40000000000 */
[----:B------:R-:W-:Y:S02]  /*2f00*/  IMAD.MOV.U32 R95, RZ, RZ, RZ ;  /* 0x000000ffff5f7224 */ /* 0x000fe400078e00ff */
[----:B-1----:R-:W1:Y:S01]  /*2f10*/  LDC R103, c[0x0][0x3f4] ;  /* 0x0000fd00ff677b82 */ /* 0x002e620000000800 */
[----:B------:R-:W-:-:S04]  /*2f20*/  LEA R12, R26, R35, 0x7 ;  /* 0x000000231a0c7211 */ /* 0x000fc800078e38ff */
[----:B------:R-:W-:Y:S01]  /*2f30*/  ISETP.GE.AND P2, PT, R12, R2, PT ;  /* 0x000000020c00720c */ /* 0x000fe20003f46270 */
[----:B------:R-:W-:-:S03]  /*2f40*/  IMAD.IADD R48, R3, 0x1, R12 ;  /* 0x0000000103307824 */ /* 0x000fc600078e020c */
[----:B------:R-:W-:Y:S01]  /*2f50*/  ISETP.GT.OR P2, PT, R35, 0x7f, P2 ;  /* 0x0000007f2300780c */ /* 0x000fe20001744670 */
[----:B------:R-:W-:Y:S01]  /*2f60*/  IMAD.MOV.U32 R44, RZ, RZ, R48 ;  /* 0x000000ffff2c7224 */ /* 0x000fe200078e0030 */
[----:B0-----:R-:W-:-:S11]  /*2f70*/  ISETP.NE.AND P3, PT, R96, 0x1, PT ;  /* 0x000000016000780c */ /* 0x001fd60003f65270 */
[----:B------:R-:W0:Y:S08]  /*2f80*/  @!P2 LDC.64 R14, c[0x0][0x428] ;  /* 0x00010a00ff0eab82 */ /* 0x000e300000000a00 */
[----:B------:R-:W4:Y:S08]  /*2f90*/  @P3 LDC R11, c[0x0][0x434] ;  /* 0x00010d00ff0b3b82 */ /* 0x000f300000000800 */
[----:B------:R-:W1:Y:S08]  /*2fa0*/  @P3 LDC R46, c[0x0][0x438] ;  /* 0x00010e00ff2e3b82 */ /* 0x000e700000000800 */
[----:B------:R-:W0:Y:S01]  /*2fb0*/  @!P2 LDC.64 R12, c[0x0][0x418] ;  /* 0x00010600ff0cab82 */ /* 0x000e220000000a00 */
[----:B----4-:R-:W-:-:S05]  /*2fc0*/  @P3 IMAD.HI.U32 R11, R48, R11, RZ ;  /* 0x0000000b300b3227 */ /* 0x010fca00078e00ff */
[----:B-1----:R-:W-:Y:S01]  /*2fd0*/  @P3 SHF.R.U32.HI R44, RZ, R46, R11 ;  /* 0x0000002eff2c3219 */ /* 0x002fe2000001160b */
[----:B0-----:R-:W-:-:S03]  /*2fe0*/  @!P2 IMAD R11, R43, R14, RZ ;  /* 0x0000000e2b0ba224 */ /* 0x001fc600078e02ff */
[--C-:B------:R-:W-:Y:S01]  /*2ff0*/  @!P2 SHF.R.S32.HI R45, RZ, 0x1f, R44.reuse ;  /* 0x0000001fff2da819 */ /* 0x100fe2000001142c */
[C---:B------:R-:W-:Y:S02]  /*3000*/  @!P2 IMAD R11, R0.reuse, R15, R11 ;  /* 0x0000000f000ba224 */ /* 0x040fe400078e020b */
[----:B------:R-:W-:-:S04]  /*3010*/  @!P2 IMAD.WIDE.U32 R14, R0, R14, R44 ;  /* 0x0000000e000ea225 */ /* 0x000fc800078e002c */
[----:B------:R-:W-:Y:S01]  /*3020*/  @!P2 IMAD.IADD R11, R15, 0x1, R11 ;  /* 0x000000010f0ba824 */ /* 0x000fe200078e020b */
[----:B------:R-:W-:-:S04]  /*3030*/  @!P2 LEA R12, P3, R14, R12, 0x2 ;  /* 0x0000000c0e0ca211 */ /* 0x000fc800078610ff */
[----:B------:R-:W-:Y:S02]  /*3040*/  @!P2 LEA.HI.X R13, R14, R13, R11, 0x2, P3 ;  /* 0x0000000d0e0da211 */ /* 0x000fe400018f140b */
[----:B------:R-:W-:-:S03]  /*3050*/  ISETP.GT.AND P3, PT, R26, R25, PT ;  /* 0x000000191a00720c */ /* 0x000fc60003f64270 */
[----:B------:R0:W5:Y:S01]  /*3060*/  @!P2 LDG.E R95, desc[UR36][R12.64] ;  /* 0x000000240c5fa981 */ /* 0x000162000c1e1900 */
[----:B------:R-:W-:Y:S01]  /*3070*/  ISETP.GE.AND P2, PT, R103, 0x1, PT ;  /* 0x000000016700780c */ /* 0x000fe20003f46270 */
[----:B------:R-:W-:Y:S01]  /*3080*/  IMAD.MOV R11, RZ, RZ, -R44 ;  /* 0x000000ffff0b7224 */ /* 0x000fe200078e0a2c */
[----:B------:R-:W-:Y:S05]  /*3090*/  YIELD ;  /* 0x0000000000007946 */ /* 0x000fea0003800000 */
[----:B------:R-:W-:Y:S01]  /*30a0*/  BSSY B0, `(.L_x_494) ;  /* 0x0000981000007945 */ /* 0x000fe20003800000 */
[----:B------:R-:W-:Y:S01]  /*30b0*/  IMAD R96, R96, R11, R48 ;  /* 0x0000000b60607224 */ /* 0x000fe200078e0230 */
[----:B--2---:R-:W-:-:S02]  /*30c0*/  LEA R90, R216, R49, 0xf ;  /* 0x00000031d85a7211 */ /* 0x004fc400078e78ff */
[----:B---3--:R-:W-:-:S03]  /*30d0*/  LOP3.LUT R47, R47, 0xfffffffb, RZ, 0xc0, !PT ;  /* 0xfffffffb2f2f7812 */ /* 0x008fc600078ec0ff */
[----:B------:R-:W-:Y:S01]  /*30e0*/  IMAD.IADD R90, R19, 0x1, R90 ;  /* 0x00000001135a7824 */ /* 0x000fe200078e025a */
[----:B------:R-:W-:-:S05]  /*30f0*/  @P3 LOP3.LUT R47, R47, 0x4, RZ, 0xfc, !PT ;  /* 0x000000042f2f3812 */ /* 0x000fca00078efcff */
[----:B------:R0:W-:Y:S01]  /*3100*/  STL [R1], R47 ;  /* 0x0000002f01007387 */ /* 0x0001e20000100800 */
[----:B------:R-:W-:Y:S05]  /*3110*/  @!P2 BRA `(.L_x_495) ;  /* 0x000000900040a947 */ /* 0x000fea0003800000 */
[----:B------:R-:W-:Y:S01]  /*3120*/  SHF.R.S32.HI R97, RZ, 0x1f, R96 ;  /* 0x0000001fff617819 */ /* 0x000fe20000011460 */
[----:B------:R-:W-:Y:S01]  /*3130*/  ULDC.64 UR4, c[0x0][0x300] ;  /* 0x0000c00000047ab9 */ /* 0x000fe20000000a00 */
[----:B-----5:R-:W-:Y:S01]  /*3140*/  SHF.R.S32.HI R98, RZ, 0x1f, R95 ;  /* 0x0000001fff627819 */ /* 0x020fe2000001145f */
[----:B0-----:R-:W-:-:S04]  /*3150*/  IMAD.WIDE.U32 R12, R96, UR4, RZ ;  /* 0x00000004600c7c25 */ /* 0x001fc8000f8e00ff */
[----:B------:R-:W-:Y:S02]  /*3160*/  IMAD R11, R97, UR4, RZ ;  /* 0x00000004610b7c24 */ /* 0x000fe4000f8e02ff */
[----:B------:R-:W-:Y:S02]  /*3170*/  IMAD R99, R26, -0x80, R2 ;  /* 0xffffff801a637824 */ /* 0x000fe400078e0202 */
[----:B------:R-:W-:Y:S01]  /*3180*/  IMAD R11, R96, UR5, R11 ;  /* 0x00000005600b7c24 */ /* 0x000fe2000f8e020b */
[----:B------:R-:W-:Y:S02]  /*3190*/  ULDC.64 UR4, c[0x0][0x310] ;  /* 0x0000c40000047ab9 */ /* 0x000fe40000000a00 */
[----:B------:R-:W-:Y:S01]  /*31a0*/  IMAD R14, R98, UR4, RZ ;  /* 0x00000004620e7c24 */ /* 0x000fe2000f8e02ff */
[----:B------:R-:W-:Y:S01]  /*31b0*/  VIMNMX R99, R99, 0x80, PT ;  /* 0x0000008063637848 */ /* 0x000fe20003fe0100 */
[----:B------:R-:W-:Y:S02]  /*31c0*/  IMAD.IADD R13, R13, 0x1, R11 ;  /* 0x000000010d0d7824 */ /* 0x000fe400078e020b */
[C---:B------:R-:W-:Y:S01]  /*31d0*/  IMAD R11, R95.reuse, UR5, R14 ;  /* 0x000000055f0b7c24 */ /* 0x040fe2000f8e020e */
[----:B------:R-:W-:Y:S01]  /*31e0*/  SHF.R.S32.HI R14, RZ, 0x1f, R26 ;  /* 0x0000001fff0e7819 */ /* 0x000fe2000001141a */
[----:B------:R-:W-:Y:S01]  /*31f0*/  IMAD.WIDE.U32 R12, R95, UR4, R12 ;  /* 0x000000045f0c7c25 */ /* 0x000fe2000f8e000c */
[----:B------:R-:W-:-:S03]  /*3200*/  ULDC.64 UR4, c[0x0][0x308] ;  /* 0x0000c20000047ab9 */ /* 0x000fc60000000a00 */
[----:B------:R-:W-:Y:S02]  /*3210*/  IMAD.IADD R13, R13, 0x1, R11 ;  /* 0x000000010d0d7824 */ /* 0x000fe400078e020b */
[----:B------:R-:W-:Y:S02]  /*3220*/  IMAD R11, R10, R26, RZ ;  /* 0x0000001a0a0b7224 */ /* 0x000fe400078e02ff */
[----:B------:R-:W-:-:S04]  /*3230*/  IMAD.WIDE.U32 R12, R220, UR4, R12 ;  /* 0x00000004dc0c7c25 */ /* 0x000fc8000f8e000c */
[----:B------:R-:W-:Y:S01]  /*3240*/  IMAD R102, R220, UR5, R13 ;  /* 0x00000005dc667c24 */ /* 0x000fe2000f8e020d */
[----:B------:R-:W-:Y:S01]  /*3250*/  ULDC.64 UR4, c[0x0][0x2e8] ;  /* 0x0000ba0000047ab9 */ /* 0x000fe20000000a00 */
[-C--:B------:R-:W-:Y:S01]  /*3260*/  IMAD R13, R30, R26.reuse, RZ ;  /* 0x0000001a1e0d7224 */ /* 0x080fe200078e02ff */
[----:B------:R-:W-:Y:S01]  /*3270*/  IADD3 R101, P2, R12, UR4, RZ ;  /* 0x000000040c657c10 */ /* 0x000fe2000ff5e0ff */
[----:B------:R-:W-:Y:S01]  /*3280*/  ULDC.U8 UR4, c[0x0][0x410] ;  /* 0x0001040000047ab9 */ /* 0x000fe20000000000 */
[----:B------:R-:W-:Y:S02]  /*3290*/  IMAD R11, R14, R27, R11 ;  /* 0x0000001b0e0b7224 */ /* 0x000fe400078e020b */
[----:B------:R-:W-:Y:S01]  /*32a0*/  IADD3.X R102, R102, UR5, RZ, P2, !PT ;  /* 0x0000000566667c10 */ /* 0x000fe200097fe4ff */
[----:B------:R-:W-:Y:S01]  /*32b0*/  IMAD R45, R14, R33, R13 ;  /* 0x000000210e2d7224 */ /* 0x000fe200078e020d */
[----:B------:R-:W-:Y:S01]  /*32c0*/  ISETP.NE.AND P2, PT, RZ, UR4, PT ;  /* 0x00000004ff007c0c */ /* 0x000fe2000bf45270 */
[----:B------:R-:W-:-:S04]  /*32d0*/  IMAD.WIDE.U32 R12, R27, R26, RZ ;  /* 0x0000001a1b0c7225 */ /* 0x000fc800078e00ff */
[----:B------:R-:W-:-:S04]  /*32e0*/  IMAD.WIDE.U32 R14, R33, R26, RZ ;  /* 0x0000001a210e7225 */ /* 0x000fc800078e00ff */
[----:B------:R-:W-:Y:S02]  /*32f0*/  IMAD.IADD R81, R13, 0x1, R11 ;  /* 0x000000010d517824 */ /* 0x000fe400078e020b */
[----:B------:R-:W-:Y:S02]  /*3300*/  IMAD.IADD R11, R15, 0x1, R45 ;  /* 0x000000010f0b7824 */ /* 0x000fe400078e022d */
[----:B------:R-:W-:Y:S05]  /*3310*/  @!P2 BRA `(.L_x_496) ;  /* 0x0000004400a4a947 */ /* 0x000fea0003800000 */
[----:B------:R-:W-:Y:S01]  /*3320*/  ISETP.GE.AND P2, PT, R219, R99, PT ;  /* 0x00000063db00720c */ /* 0x000fe20003f46270 */
[----:B------:R-:W-:Y:S01]  /*3330*/  BSSY B1, `(.L_x_497) ;  /* 0x0000026000017945 */ /* 0x000fe20003800000 */
[----:B------:R-:W-:Y:S02]  /*3340*/  MOV R44, R47 ;  /* 0x0000002f002c7202 */ /* 0x000fe40000000f00 */
[----:B------:R-:W-:Y:S02]  /*3350*/  CS2R R60, SRZ ;  /* 0x00000000003c7805 */ /* 0x000fe4000001ff00 */
[----:B------:R-:W-:Y:S02]  /*3360*/  CS2R R68, SRZ ;  /* 0x0000000000447805 */ /* 0x000fe4000001ff00 */
[----:B------:R-:W-:Y:S02]  /*3370*/  CS2R R72, SRZ ;  /* 0x0000000000487805 */ /* 0x000fe4000001ff00 */
[----:B------:R-:W-:-:S02]  /*3380*/  LOP3.LUT R44, R44, 0xfffffffe, RZ, 0xc0, !PT ;  /* 0xfffffffe2c2c7812 */ /* 0x000fc400078ec0ff */
[----:B------:R-:W-:Y:S02]  /*3390*/  CS2R R70, SRZ ;  /* 0x0000000000467805 */ /* 0x000fe4000001ff00 */
[----:B------:R-:W-:Y:S02]  /*33a0*/  CS2R R64, SRZ ;  /* 0x0000000000407805 */ /* 0x000fe4000001ff00 */
[----:B------:R-:W-:Y:S02]  /*33b0*/  CS2R R62, SRZ ;  /* 0x00000000003e7805 */ /* 0x000fe4000001ff00 */
[----:B------:R-:W-:Y:S02]  /*33c0*/  CS2R R66, SRZ ;  /* 0x0000000000427805 */ /* 0x000fe4000001ff00 */
[----:B------:R-:W-:Y:S02]  /*33d0*/  CS2R R52, SRZ ;  /* 0x0000000000347805 */ /* 0x000fe4000001ff00 */
[----:B------:R-:W-:-:S02]  /*33e0*/  CS2R R56, SRZ ;  /* 0x0000000000387805 */ /* 0x000fc4000001ff00 */
[----:B------:R-:W-:Y:S02]  /*33f0*/  @P2 LOP3.LUT R44, R44, 0x1, RZ, 0xfc, !PT ;  /* 0x000000012c2c2812 */ /* 0x000fe400078efcff */
[----:B------:R-:W-:Y:S02]  /*3400*/  CS2R R54, SRZ ;  /* 0x0000000000367805 */ /* 0x000fe4000001ff00 */
[----:B------:R-:W-:Y:S02]  /*3410*/  CS2R R58, SRZ ;  /* 0x00000000003a7805 */ /* 0x000fe4000001ff00 */
[----:B------:R-:W-:Y:S02]  /*3420*/  CS2R R48, SRZ ;  /* 0x0000000000307805 */ /* 0x000fe4000001ff00 */
[----:B------:R-:W-:Y:S01]  /*3430*/  CS2R R46, SRZ ;  /* 0x00000000002e7805 */ /* 0x000fe2000001ff00 */
[----:B------:R0:W-:Y:S01]  /*3440*/  STL [R1], R44 ;  /* 0x0000002c01007387 */ /* 0x0001e20000100800 */
[----:B------:R-:W-:-:S02]  /*3450*/  CS2R R50, SRZ ;  /* 0x0000000000327805 */ /* 0x000fc4000001ff00 */
[----:B------:R-:W-:Y:S02]  /*3460*/  CS2R R74, SRZ ;  /* 0x00000000004a7805 */ /* 0x000fe4000001ff00 */
[----:B0-----:R-:W-:Y:S01]  /*3470*/  CS2R R44, SRZ ;  /* 0x00000000002c7805 */ /* 0x001fe2000001ff00 */
[----:B------:R-:W-:Y:S06]  /*3480*/  @P2 BRA `(.L_x_498) ;  /* 0x0000000000402947 */ /* 0x000fec0003800000 */
[----:B------:R-:W-:Y:S01]  /*3490*/  ULDC.64 UR4, c[0x0][0x3e8] ;  /* 0x0000fa0000047ab9 */ /* 0x000fe20000000a00 */
[----:B------:R-:W-:Y:S02]  /*34a0*/  CS2R R72, SRZ ;  /* 0x0000000000487805 */ /* 0x000fe4000001ff00 */
[----:B------:R-:W-:Y:S02]  /*34b0*/  IADD3 R76, P2, P3, R82, UR4, R12 ;  /* 0x00000004524c7c10 */ /* 0x000fe4000fb5e00c */
[----:B------:R-:W-:Y:S02]  /*34c0*/  CS2R R74, SRZ ;  /* 0x00000000004a7805 */ /* 0x000fe4000001ff00 */
[----:B------:R-:W-:Y:S01]  /*34d0*/  IADD3.X R77, R36, UR5, R81, P2, P3 ;  /* 0x00000005244d7c10 */ /* 0x000fe200097e6451 */
[----:B------:R-:W-:Y:S02]  /*34e0*/  ULDC.64 UR4, c[0x0][0x400] ;  /* 0x0001000000047ab9 */ /* 0x000fe40000000a00 */
[----:B------:R-:W-:-:S04]  /*34f0*/  IADD3 R78, P2, P3, R86, UR4, R14 ;  /* 0x00000004564e7c10 */ /* 0x000fc8000fb5e00e */
[----:B------:R-:W-:Y:S02]  /*3500*/  IADD3.X R79, R38, UR5, R11, P2, P3 ;  /* 0x00000005264f7c10 */ /* 0x000fe400097e640b */
[----:B------:R-:W-:Y:S02]  /*3510*/  ISETP.GE.AND P2, PT, R22, R103, PT ;  /* 0x000000671600720c */ /* 0x000fe40003f46270 */
[----:B------:R-:W-:Y:S02]  /*3520*/  CS2R R68, SRZ ;  /* 0x0000000000447805 */ /* 0x000fe4000001ff00 */
[----:B------:R-:W-:-:S09]  /*3530*/  CS2R R70, SRZ ;  /* 0x0000000000467805 */ /* 0x000fd2000001ff00 */
[----:B------:R0:W5:Y:S04]  /*3540*/  @!P2 LDG.E.64 R72, desc[UR36][R76.64] ;  /* 0x000000244c48a981 */ /* 0x000168000c1e1b00 */
[----:B------:R0:W5:Y:S01]  /*3550*/  @!P2 LDG.E.64 R74, desc[UR36][R78.64] ;  /* 0x000000244e4aa981 */ /* 0x000162000c1e1b00 */
[----:B------:R-:W-:-:S13]  /*3560*/  ISETP.GE.AND P2, PT, R218, R103, PT ;  /* 0x00000067da00720c */ /* 0x000fda0003f46270 */
[----:B------:R0:W5:Y:S04]  /*3570*/  @!P2 LDG.E.64 R68, desc[UR36][R76.64+0x40] ;  /* 0x000040244c44a981 */ /* 0x000168000c1e1b00 */
[----:B------:R0:W5:Y:S02]  /*3580*/  @!P2 LDG.E.64 R70, desc[UR36][R78.64+0x40] ;  /* 0x000040244e46a981 */ /* 0x000164000c1e1b00 */
.L_x_498:
[----:B------:R-:W-:Y:S05]  /*3590*/  BSYNC B1 ;  /* 0x0000000000017941 */ /* 0x000fea0003800000 */
.L_x_497:
[----:B0-----:R-:W-:Y:S01]  /*35a0*/  VIADD R76, R219, 0x20 ;  /* 0x00000020db4c7836 */ /* 0x001fe20000000000 */
[----:B------:R-:W-:Y:S01]  /*35b0*/  BSSY B1, `(.L_x_499) ;  /* 0x0000019000017945 */ /* 0x000fe20003800000 */
[----:B-----5:R-:W-:Y:S02]  /*35c0*/  IMAD.MOV.U32 R104, RZ, RZ, R68 ;  /* 0x000000ffff687224 */ /* 0x020fe400078e0044 */
[----:B------:R-:W-:Y:S01]  /*35d0*/  IMAD.MOV.U32 R107, RZ, RZ, R72 ;  /* 0x000000ffff6b7224 */ /* 0x000fe200078e0048 */
[----:B------:R-:W-:-:S13]  /*35e0*/  ISETP.GE.AND P2, PT, R76, R99, PT ;  /* 0x000000634c00720c */ /* 0x000fda0003f46270 */
[----:B------:R-:W-:Y:S05]  /*35f0*/  @P2 BRA `(.L_x_500) ;  /* 0x0000000000502947 */ /* 0x000fea0003800000 */
[----:B------:R-:W-:Y:S01]  /*3600*/  IADD3 R62, P3, P4, R82, R12, R20 ;  /* 0x0000000c523e7210 */ /* 0x000fe20007c7e014 */
[----:B------:R-:W-:Y:S01]  /*3610*/  ULDC.64 UR4, c[0x0][0x3e8] ;  /* 0x0000fa0000047ab9 */ /* 0x000fe20000000a00 */
[----:B------:R-:W-:Y:S02]  /*3620*/  CS2R R64, SRZ ;  /* 0x0000000000407805 */ /* 0x000fe4000001ff00 */
[----:B------:R-:W-:Y:S02]  /*3630*/  CS2R R66, SRZ ;  /* 0x0000000000427805 */ /* 0x000fe4000001ff00 */
[----:B------:R-:W-:Y:S02]  /*3640*/  IADD3.X R61, R36, R81, R8, P3, P4 ;  /* 0x00000051243d7210 */ /* 0x000fe40001fe8408 */
[----:B------:R-:W-:-:S04]  /*3650*/  IADD3 R76, P3, P4, R86, R14, R31 ;  /* 0x0000000e564c7210 */ /* 0x000fc80007c7e01f */
[----:B------:R-:W-:Y:S02]  /*3660*/  IADD3.X R60, R38, R11, R28, P3, P4 ;  /* 0x0000000b263c7210 */ /* 0x000fe40001fe841c */
[----:B------:R-:W-:-:S04]  /*3670*/  IADD3 R62, P3, R62, UR4, RZ ;  /* 0x000000043e3e7c10 */ /* 0x000fc8000ff7e0ff */
[----:B------:R-:W-:Y:S01]  /*3680*/  IADD3.X R63, R61, UR5, RZ, P3, !PT ;  /* 0x000000053d3f7c10 */ /* 0x000fe20009ffe4ff */
[----:B------:R-:W-:Y:S02]  /*3690*/  ULDC.64 UR4, c[0x0][0x400] ;  /* 0x0001000000047ab9 */ /* 0x000fe40000000a00 */
[----:B------:R-:W-:-:S04]  /*36a0*/  IADD3 R76, P3, R76, UR4, RZ ;  /* 0x000000044c4c7c10 */ /* 0x000fc8000ff7e0ff */
[----:B------:R-:W-:Y:S02]  /*36b0*/  IADD3.X R77, R60, UR5, RZ, P3, !PT ;  /* 0x000000053c4d7c10 */ /* 0x000fe40009ffe4ff */
[----:B------:R-:W-:Y:S02]  /*36c0*/  ISETP.GE.AND P3, PT, R22, R103, PT ;  /* 0x000000671600720c */ /* 0x000fe40003f66270 */
[----:B------:R-:W-:-:S11]  /*36d0*/  CS2R R60, SRZ ;  /* 0x00000000003c7805 */ /* 0x000fd6000001ff00 */
[----:B------:R-:W5:Y:S04]  /*36e0*/  @!P3 LDG.E.64 R64, desc[UR36][R62.64] ;  /* 0x000000243e40b981 */ /* 0x000f68000c1e1b00 */
[----:B------:R-:W5:Y:S01]  /*36f0*/  @!P3 LDG.E.64 R66, desc[UR36][R76.64] ;  /* 0x000000244c42b981 */ /* 0x000f62000c1e1b00 */
[----:B------:R-:W-:-:S13]  /*3700*/  ISETP.GE.AND P3, PT, R218, R103, PT ;  /* 0x00000067da00720c */ /* 0x000fda0003f66270 */
[----:B------:R0:W5:Y:S02]  /*3710*/  @!P3 LDG.E.64 R60, desc[UR36][R62.64+0x40] ;  /* 0x000040243e3cb981 */ /* 0x000164000c1e1b00 */
[----:B0-----:R-:W-:-:S06]  /*3720*/  CS2R R62, SRZ ;  /* 0x00000000003e7805 */ /* 0x001fcc000001ff00 */
[----:B------:R0:W5:Y:S02]  /*3730*/  @!P3 LDG.E.64 R62, desc[UR36][R76.64+0x40] ;  /* 0x000040244c3eb981 */ /* 0x000164000c1e1b00 */
.L_x_500:
[----:B------:R-:W-:Y:S05]  /*3740*/  BSYNC B1 ;  /* 0x0000000000017941 */ /* 0x000fea0003800000 */
.L_x_499:
[----:B0-----:R-:W-:Y:S01]  /*3750*/  VIADD R76, R219, 0x40 ;  /* 0x00000040db4c7836 */ /* 0x001fe20000000000 */
[----:B------:R-:W-:Y:S04]  /*3760*/  BSSY B1, `(.L_x_501) ;  /* 0x0000017000017945 */ /* 0x000fe80003800000 */
        /* <DEDUP_REMOVED lines=22> */
.L_x_502:
[----:B------:R-:W-:Y:S05]  /*38d0*/  BSYNC B1 ;  /* 0x0000000000017941 */ /* 0x000fea0003800000 */
.L_x_501:
[----:B0-----:R-:W-:Y:S01]  /*38e0*/  VIADD R76, R219, 0x60 ;  /* 0x00000060db4c7836 */ /* 0x001fe20000000000 */
[----:B------:R-:W-:Y:S04]  /*38f0*/  BSSY B1, `(.L_x_503) ;  /* 0x000001d000017945 */ /* 0x000fe80003800000 */
[----:B------:R-:W-:-:S13]  /*3900*/  ISETP.GE.AND P4, PT, R76, R99, PT ;  /* 0x000000634c00720c */ /* 0x000fda0003f86270 */
[----:B------:R-:W-:Y:S05]  /*3910*/  @P4 BRA `(.L_x_504) ;  /* 0x0000000000684947 */ /* 0x000fea0003800000 */
[----:B------:R-:W0:Y:S01]  /*3920*/  LDC.64 R44, c[0x0][0x3f8] ;  /* 0x0000fe00ff2c7b82 */ /* 0x000e220000000a00 */
[----:B------:R-:W-:Y:S01]  /*3930*/  MOV R13, R81 ;  /* 0x00000051000d7202 */ /* 0x000fe20000000f00 */
[----:B------:R-:W-:Y:S01]  /*3940*/  ULDC.64 UR4, c[0x0][0x3e8] ;  /* 0x0000fa0000047ab9 */ /* 0x000fe20000000a00 */
[----:B------:R-:W-:Y:S01]  /*3950*/  IMAD.MOV.U32 R15, RZ, RZ, R11 ;  /* 0x000000ffff0f7224 */ /* 0x000fe200078e000b */
[----:B------:R-:W-:Y:S02]  /*3960*/  CS2R R48, SRZ ;  /* 0x0000000000307805 */ /* 0x000fe4000001ff00 */
[----:B------:R-:W-:Y:S01]  /*3970*/  CS2R R50, SRZ ;  /* 0x0000000000327805 */ /* 0x000fe2000001ff00 */
[----:B0-----:R-:W-:Y:S02]  /*3980*/  IMAD R45, R45, 0x60, RZ ;  /* 0x000000602d2d7824 */ /* 0x001fe400078e02ff */
[----:B------:R-:W-:-:S04]  /*3990*/  IMAD.WIDE.U32 R12, R44, 0x60, R12 ;  /* 0x000000602c0c7825 */ /* 0x000fc800078e000c */
[----:B------:R-:W-:Y:S01]  /*39a0*/  IMAD.IADD R13, R13, 0x1, R45 ;  /* 0x000000010d0d7824 */ /* 0x000fe200078e022d */
[----:B------:R-:W-:Y:S01]  /*39b0*/  IADD3 R12, P5, P6, R82, UR4, R12 ;  /* 0x00000004520c7c10 */ /* 0x000fe2000febe00c */
[----:B------:R-:W0:Y:S03]  /*39c0*/  LDC.64 R44, c[0x0][0x408] ;  /* 0x00010200ff2c7b82 */ /* 0x000e260000000a00 */
[----:B------:R-:W-:Y:S01]  /*39d0*/  IADD3.X R13, R36, UR5, R13, P5, P6 ;  /* 0x00000005240d7c10 */ /* 0x000fe2000afec40d */
[----:B------:R-:W-:Y:S01]  /*39e0*/  ULDC.64 UR4, c[0x0][0x400] ;  /* 0x0001000000047ab9 */ /* 0x000fe20000000a00 */
[----:B0-----:R-:W-:-:S04]  /*39f0*/  IMAD.WIDE.U32 R14, R44, 0x60, R14 ;  /* 0x000000602c0e7825 */ /* 0x001fc800078e000e */
[----:B------:R-:W-:Y:S01]  /*3a00*/  IMAD R11, R45, 0x60, RZ ;  /* 0x000000602d0b7824 */ /* 0x000fe200078e02ff */
[----:B------:R-:W-:-:S03]  /*3a10*/  IADD3 R14, P5, P6, R86, UR4, R14 ;  /* 0x00000004560e7c10 */ /* 0x000fc6000febe00e */
[----:B------:R-:W-:-:S05]  /*3a20*/  IMAD.IADD R11, R15, 0x1, R11 ;  /* 0x000000010f0b7824 */ /* 0x000fca00078e020b */
        /* <DEDUP_REMOVED lines=9> */
.L_x_504:
[----:B------:R-:W-:Y:S05]  /*3ac0*/  BSYNC B1 ;  /* 0x0000000000017941 */ /* 0x000fea0003800000 */
.L_x_503:
[----:B------:R-:W-:Y:S01]  /*3ad0*/  UISETP.NE.AND UP0, UPT, UR39, 0x3, UPT ;  /* 0x000000032700788c */ /* 0x000fe2000bf05270 */
[----:B------:R-:W-:Y:S01]  /*3ae0*/  IMAD.MOV.U32 R114, RZ, RZ, R70 ;  /* 0x000000ffff727224 */ /* 0x000fe200078e0046 */
[----:B-----5:R-:W-:Y:S01]  /*3af0*/  MOV R110, R60 ;  /* 0x0000003c006e7202 */ /* 0x020fe20000000f00 */
[----:B------:R-:W-:Y:S01]  /*3b00*/  IMAD.MOV.U32 R116, RZ, RZ, R74 ;  /* 0x000000ffff747224 */ /* 0x000fe200078e004a */
[----:B------:R-:W-:Y:S01]  /*3b10*/  MOV R106, R54 ;  /* 0x00000036006a7202 */ /* 0x000fe20000000f00 */
[----:B------:R-:W-:Y:S01]  /*3b20*/  IMAD.MOV.U32 R112, RZ, RZ, R64 ;  /* 0x000000ffff707224 */ /* 0x000fe200078e0040 */
[----:B------:R-:W-:Y:S01]  /*3b30*/  PLOP3.LUT P5, PT, PT, PT, UP0, 0x80, 0x0 ;  /* 0x000000000000781c */ /* 0x000fe20003faf008 */
[----:B------:R-:W-:Y:S02]  /*3b40*/  IMAD.MOV.U32 R111, RZ, RZ, R62 ;  /* 0x000000ffff6f7224 */ /* 0x000fe400078e003e */
[----:B------:R-:W-:Y:S02]  /*3b50*/  IMAD.MOV.U32 R113, RZ, RZ, R66 ;  /* 0x000000ffff717224 */ /* 0x000fe400078e0042 */
[----:B------:R-:W-:-:S02]  /*3b60*/  IMAD.MOV.U32 R105, RZ, RZ, R52 ;  /* 0x000000ffff697224 */ /* 0x000fc400078e0034 */
[----:B------:R-:W-:Y:S02]  /*3b70*/  IMAD.MOV.U32 R108, RZ, RZ, R56 ;  /* 0x000000ffff6c7224 */ /* 0x000fe400078e0038 */
[----:B------:R-:W-:Y:S02]  /*3b80*/  IMAD.MOV.U32 R109, RZ, RZ, R58 ;  /* 0x000000ffff6d7224 */ /* 0x000fe400078e003a */
[----:B------:R-:W-:Y:S02]  /*3b90*/  IMAD.MOV.U32 R76, RZ, RZ, R44 ;  /* 0x000000ffff4c7224 */ /* 0x000fe400078e002c */
[----:B------:R-:W-:Y:S02]  /*3ba0*/  IMAD.MOV.U32 R78, RZ, RZ, R48 ;  /* 0x000000ffff4e7224 */ /* 0x000fe400078e0030 */
[----:B------:R-:W-:Y:S02]  /*3bb0*/  IMAD.MOV.U32 R77, RZ, RZ, R46 ;  /* 0x000000ffff4d7224 */ /* 0x000fe400078e002e */
[----:B------:R-:W-:Y:S01]  /*3bc0*/  IMAD.MOV.U32 R79, RZ, RZ, R50 ;  /* 0x000000ffff4f7224 */ /* 0x000fe200078e0032 */
[----:B------:R-:W-:Y:S06]  /*3bd0*/  @!P5 BRA `(.L_x_505) ;  /* 0x000000000004d947 */ /* 0x000fec0003800000 */
[----:B------:R-:W-:Y:S01]  /*3be0*/  BPT.TRAP 0x1 ;  /* 0x000000040000795c */ /* 0x000fe20000300000 */
.L_x_505:
[----:B------:R-:W-:Y:S01]  /*3bf0*/  LEA R81, R216, R19, 0x3 ;  /* 0x00000013d8517211 */ /* 0x000fe200078e18ff */
[----:B------:R-:W-:Y:S01]  /*3c00*/  BSSY B1, `(.L_x_506) ;  /* 0x0000004000017945 */ /* 0x000fe20003800000 */
[----:B------:R-:W-:-:S04]  /*3c10*/  SHF.L.U32 R100, R221, 0x1f, RZ ;  /* 0x0000001fdd647819 */ /* 0x000fc800000006ff */
[----:B------:R-:W1:Y:S02]  /*3c20*/  SYNCS.PHASECHK.TRANS64.TRYWAIT P6, [R81+URZ+0x38890], R100 ;  /* 0x03889064510075a7 */ /* 0x000e6400080c017f */
[----:B-1----:R-:W-:Y:S05]  /*3c30*/  @!P6 BRA `(.L_x_507) ;  /* 0x000002640038e947 */ /* 0x002fea0003800000 */
.L_x_831:
[----:B------:R-:W-:Y:S05]  /*3c40*/  BSYNC B1 ;  /* 0x0000000000017941 */ /* 0x000fea0003800000 */
.L_x_506:
[----:B------:R-:W-:-:S03]  /*3c50*/  UMOV UR4, 0xffffffff ;  /* 0xffffffff00047882 */ /* 0x000fc60000000000 */
[----:B------:R-:W-:Y:S05]  /*3c60*/  BRA.DIV UR4, `(.L_x_508) ;  /* 0x0000026604407947 */ /* 0x000fea000b800000 */
[----:B------:R2:W3:Y:S04]  /*3c70*/  SHFL.IDX PT, R115, R102, RZ, 0x181f ;  /* 0x00181fff66737589 */ /* 0x0004e800000e0000 */
[----:B------:R2:W4:Y:S02]  /*3c80*/  SHFL.IDX PT, R11, R101, RZ, 0x181f ;  /* 0x00181fff650b7589 */ /* 0x00052400000e0000 */
.L_x_835:
[----:B------:R-:W5:Y:S01]  /*3c90*/  LDL R125, [R1] ;  /* 0x00000000017d7983 */ /* 0x000f620000100800 */
[----:B------:R-:W-:Y:S01]  /*3ca0*/  BSSY B1, `(.L_x_509) ;  /* 0x00000f2000017945 */ /* 0x000fe20003800000 */
[----:B-----5:R-:W-:-:S13]  /*3cb0*/  LOP3.LUT P6, RZ, R125, 0x1, RZ, 0xc0, !PT ;  /* 0x000000017dff7812 */ /* 0x020fda00078cc0ff */
[----:B------:R-:W-:Y:S05]  /*3cc0*/  @P6 BRA `(.L_x_510) ;  /* 0x0000000c00bc6947 */ /* 0x000fea0003800000 */
[----:B------:R-:W-:Y:S04]  /*3cd0*/  BSSY B2, `(.L_x_511) ;  /* 0x0000079000027945 */ /* 0x000fe80003800000 */
[----:B------:R-:W-:Y:S05]  /*3ce0*/  @P1 BRA `(.L_x_512) ;  /* 0x0000000400dc1947 */ /* 0x000fea0003800000 */
[----:B0-----:R0:W0:Y:S01]  /*3cf0*/  LDS.128 R12, [R90+0x28400] ;  /* 0x028400005a0c7984 */ /* 0x0010220000000c00 */
[----:B------:R-:W-:Y:S01]  /*3d00*/  ISETP.GE.AND P6, PT, R22, R103, PT ;  /* 0x000000671600720c */ /* 0x000fe20003fc6270 */
[----:B------:R-:W-:-:S12]  /*3d10*/  BSSY B3, `(.L_x_513) ;  /* 0x0000071000037945 */ /* 0x000fd80003800000 */
[----:B------:R-:W-:Y:S05]  /*3d20*/  @P6 BRA `(.L_x_514) ;  /* 0x0000000400bc6947 */ /* 0x000fea0003800000 */
[--C-:B------:R-:W-:Y:S02]  /*3d30*/  SHF.R.U32.HI R117, RZ, 0x8, R73.reuse ;  /* 0x00000008ff757819 */ /* 0x100fe40000011649 */
[--C-:B------:R-:W-:Y:S02]  /*3d40*/  SHF.R.U32.HI R74, RZ, 0x10, R73.reuse ;  /* 0x00000010ff4a7819 */ /* 0x100fe40000011649 */
[----:B------:R-:W-:Y:S01]  /*3d50*/  LOP3.LUT R118, R73, 0xff, RZ, 0xc0, !PT ;  /* 0x000000ff49767812 */ /* 0x000fe200078ec0ff */
[----:B------:R-:W-:Y:S01]  /*3d60*/  IMAD.SHL.U32 R117, R117, 0x100, RZ ;  /* 0x0000010075757824 */ /* 0x000fe200078e00ff */
[----:B------:R-:W-:Y:S01]  /*3d70*/  SHF.R.U32.HI R73, RZ, 0x18, R73 ;  /* 0x00000018ff497819 */ /* 0x000fe20000011649 */
[----:B------:R-:W-:Y:S01]  /*3d80*/  IMAD.U32 R74, R74, 0x10000, RZ ;  /* 0x000100004a4a7824 */ /* 0x000fe200078e00ff */
[----:B------:R-:W-:Y:S02]  /*3d90*/  SHF.R.U32.HI R119, RZ, 0x8, R75 ;  /* 0x00000008ff777819 */ /* 0x000fe4000001164b */
[----:B------:R-:W-:-:S02]  /*3da0*/  PRMT R73, R73, 0x654, R118 ;  /* 0x0000065449497816 */ /* 0x000fc40000000076 */
[----:B------:R-:W-:Y:S01]  /*3db0*/  SHF.R.U32.HI R72, RZ, 0x10, R75 ;  /* 0x00000010ff487819 */ /* 0x000fe2000001164b */
[----:B------:R-:W-:Y:S01]  /*3dc0*/  IMAD.SHL.U32 R119, R119, 0x100, RZ ;  /* 0x0000010077777824 */ /* 0x000fe200078e00ff */
[----:B------:R-:W-:Y:S02]  /*3dd0*/  LOP3.LUT R120, R75, 0xff, RZ, 0xc0, !PT ;  /* 0x000000ff4b787812 */ /* 0x000fe400078ec0ff */
[----:B------:R-:W-:Y:S02]  /*3de0*/  LOP3.LUT R73, R73, 0xff00, R117, 0xf8, !PT ;  /* 0x0000ff0049497812 */ /* 0x000fe400078ef875 */
[----:B------:R-:W-:Y:S02]  /*3df0*/  SHF.R.U32.HI R75, RZ, 0x18, R75 ;  /* 0x00000018ff4b7819 */ /* 0x000fe4000001164b */
[----:B------:R-:W-:Y:S02]  /*3e00*/  LOP3.LUT R73, R73, 0xff0000, R74, 0xf8, !PT ;  /* 0x00ff000049497812 */ /* 0x000fe400078ef84a */
[----:B------:R-:W-:-:S02]  /*3e10*/  PRMT R75, R75, 0x654, R120 ;  /* 0x000006544b4b7816 */ /* 0x000fc40000000078 */
[-C--:B------:R-:W-:Y:S02]  /*3e20*/  F2FP.F16.E4M3.UNPACK_B R74, R116.reuse.H1 ;  /* 0x00000074ff4a723e */ /* 0x080fe400030006ff */
[----:B0-----:R-:W-:Y:S02]  /*3e30*/  F2FP.F16.E4M3.UNPACK_B R117, R13 ;  /* 0x0000000dff75723e */ /* 0x001fe400020006ff */
[----:B------:R-:W-:Y:S01]  /*3e40*/  LOP3.LUT R119, R75, 0xff00, R119, 0xf8, !PT ;  /* 0x0000ff004b777812 */ /* 0x000fe200078ef877 */
[----:B------:R-:W-:Y:S01]  /*3e50*/  HADD2.F32 R121, -RZ, R74.H0_H0 ;  /* 0x2000004aff797230 */ /* 0x000fe20000004100 */
[-C--:B------:R-:W-:Y:S01]  /*3e60*/  F2FP.F16.E4M3.UNPACK_B R118, R107.reuse.H1 ;  /* 0x0000006bff76723e */ /* 0x080fe200030006ff */
[--C-:B------:R-:W-:Y:S01]  /*3e70*/  HADD2.F32 R75, -RZ, R117.reuse.H1_H1 ;  /* 0x30000075ff4b7230 */ /* 0x100fe20000004100 */
[----:B------:R-:W-:Y:S01]  /*3e80*/  F2FP.F16.E4M3.UNPACK_B R116, R116 ;  /* 0x00000074ff74723e */ /* 0x000fe200020006ff */
[----:B------:R-:W-:Y:S01]  /*3e90*/  HADD2.F32 R117, -RZ, R117.H0_H0 ;  /* 0x20000075ff757230 */ /* 0x000fe20000004100 */
[----:B------:R-:W-:Y:S01]  /*3ea0*/  F2FP.F16.E4M3.UNPACK_B R107, R107 ;  /* 0x0000006bff6b723e */ /* 0x000fe200020006ff */
[----:B------:R-:W-:-:S02]  /*3eb0*/  HADD2.F32 R120, -RZ, R118.H0_H0 ;  /* 0x20000076ff787230 */ /* 0x000fc40000004100 */
[-C--:B------:R-:W-:Y:S01]  /*3ec0*/  FMUL.FTZ R122, R75, R121.reuse ;  /* 0x000000794b7a7220 */ /* 0x080fe20000410000 */
[----:B------:R-:W-:Y:S02]  /*3ed0*/  HADD2.F32 R118, -RZ, R118.H1_H1 ;  /* 0x30000076ff767230 */ /* 0x000fe40000004100 */
[C---:B------:R-:W-:Y:S01]  /*3ee0*/  FMUL.FTZ R121, R117.reuse, R121 ;  /* 0x0000007975797220 */ /* 0x040fe20000410000 */
[----:B------:R-:W-:-:S03]  /*3ef0*/  FFMA.FTZ R117, R117, R120, -R122 ;  /* 0x0000007875757223 */ /* 0x000fc6000001087a */
[----:B------:R-:W-:Y:S01]  /*3f00*/  FFMA.FTZ R75, R75, R120, R121 ;  /* 0x000000784b4b7223 */ /* 0x000fe20000010079 */
[----:B------:R-:W-:Y:S01]  /*3f10*/  F2FP.F16.E4M3.UNPACK_B R121, R13.H1 ;  /* 0x0000000dff79723e */ /* 0x000fe200030006ff */
[----:B------:R-:W-:-:S04]  /*3f20*/  HADD2.F32 R120, -RZ, R74.H1_H1 ;  /* 0x3000004aff787230 */ /* 0x000fc80000004100 */
[--C-:B------:R-:W-:Y:S02]  /*3f30*/  HADD2.F32 R13, -RZ, R121.reuse.H1_H1 ;  /* 0x30000079ff0d7230 */ /* 0x100fe40000004100 */
[----:B------:R-:W-:-:S03]  /*3f40*/  HADD2.F32 R74, -RZ, R121.H0_H0 ;  /* 0x20000079ff4a7230 */ /* 0x000fc60000004100 */
[CC--:B------:R-:W-:Y:S02]  /*3f50*/  FMUL.FTZ R121, R13.reuse, R120.reuse ;  /* 0x000000780d797220 */ /* 0x0c0fe40000410000 */
[C---:B------:R-:W-:Y:S02]  /*3f60*/  FMUL.FTZ R120, R74.reuse, R120 ;  /* 0x000000784a787220 */ /* 0x040fe40000410000 */
[-C--:B------:R-:W-:Y:S02]  /*3f70*/  FFMA.FTZ R74, R74, R118.reuse, -R121 ;  /* 0x000000764a4a7223 */ /* 0x080fe40000010879 */
[----:B------:R-:W-:Y:S01]  /*3f80*/  FFMA.FTZ R118, R13, R118, R120 ;  /* 0x000000760d767223 */ /* 0x000fe20000010078 */
[----:B------:R-:W-:Y:S02]  /*3f90*/  IMAD.U32 R13, R72, 0x10000, RZ ;  /* 0x00010000480d7824 */ /* 0x000fe400078e00ff */
[----:B------:R-:W-:Y:S01]  /*3fa0*/  IMAD.MOV.U32 R72, RZ, RZ, R15 ;  /* 0x000000ffff487224 */ /* 0x000fe200078e000f */
[----:B------:R-:W-:-:S02]  /*3fb0*/  F2FP.F16.E4M3.UNPACK_B R15, R73.H1 ;  /* 0x00000049ff0f723e */ /* 0x000fc400030006ff */
[----:B------:R-:W-:Y:S02]  /*3fc0*/  LOP3.LUT R13, R119, 0xff0000, R13, 0xf8, !PT ;  /* 0x00ff0000770d7812 */ /* 0x000fe400078ef80d */
[-C--:B------:R-:W-:Y:S01]  /*3fd0*/  F2FP.F16.E4M3.UNPACK_B R122, R72.reuse ;  /* 0x00000048ff7a723e */ /* 0x080fe200020006ff */
[--C-:B------:R-:W-:Y:S01]  /*3fe0*/  HADD2.F32 R121, -RZ, R15.reuse.H0_H0 ;  /* 0x2000000fff797230 */ /* 0x100fe20000004100 */
[-C--:B------:R-:W-:Y:S01]  /*3ff0*/  F2FP.F16.E4M3.UNPACK_B R119, R13.reuse.H1 ;  /* 0x0000000dff77723e */ /* 0x080fe200030006ff */
[----:B------:R-:W-:Y:S01]  /*4000*/  HADD2.F32 R15, -RZ, R15.H1_H1 ;  /* 0x3000000fff0f7230 */ /* 0x000fe20000004100 */
[----:B------:R-:W-:Y:S01]  /*4010*/  F2FP.F16.E4M3.UNPACK_B R72, R72.H1 ;  /* 0x00000048ff48723e */ /* 0x000fe200030006ff */
[--C-:B------:R-:W-:Y:S01]  /*4020*/  HADD2.F32 R120, -RZ, R122.reuse.H1_H1 ;  /* 0x3000007aff787230 */ /* 0x100fe20000004100 */
[----:B------:R-:W-:Y:S01]  /*4030*/  F2FP.SATFINITE.E4M3.F32.PACK_AB_MERGE_C R74, R118, R74, RZ ;  /* 0x0000004a764a723e */ /* 0x000fe200048070ff */
[--C-:B------:R-:W-:Y:S01]  /*4040*/  HADD2.F32 R123, -RZ, R119.reuse.H0_H0 ;  /* 0x20000077ff7b7230 */ /* 0x100fe20000004100 */
[----:B------:R-:W-:Y:S01]  /*4050*/  F2FP.F16.E4M3.UNPACK_B R13, R13 ;  /* 0x0000000dff0d723e */ /* 0x000fe200020006ff */
[----:B------:R-:W-:Y:S01]  /*4060*/  HADD2.F32 R122, -RZ, R122.H0_H0 ;  /* 0x2000007aff7a7230 */ /* 0x000fe20000004100 */
[----:B------:R-:W-:Y:S01]  /*4070*/  F2FP.SATFINITE.E4M3.F32.PACK_AB_MERGE_C R75, R75, R117, R74 ;  /* 0x000000754b4b723e */ /* 0x000fe2000480704a */
[----:B------:R-:W-:-:S02]  /*4080*/  HADD2.F32 R119, -RZ, R119.H1_H1 ;  /* 0x30000077ff777230 */ /* 0x000fc40000004100 */
[----:B------:R-:W-:Y:S01]  /*4090*/  FMUL.FTZ R124, R120, R123 ;  /* 0x0000007b787c7220 */ /* 0x000fe20000410000 */
[-C--:B------:R-:W-:Y:S02]  /*40a0*/  F2FP.F16.E4M3.UNPACK_B R74, R14.reuse ;  /* 0x0000000eff4a723e */ /* 0x080fe400020006ff */
[----:B------:R-:W-:Y:S01]  /*40b0*/  F2FP.F16.E4M3.UNPACK_B R73, R73 ;  /* 0x00000049ff49723e */ /* 0x000fe200020006ff */
[C---:B------:R-:W-:Y:S01]  /*40c0*/  FFMA.FTZ R124, R122.reuse, R121, -R124 ;  /* 0x000000797a7c7223 */ /* 0x040fe2000001087c */
[----:B------:R-:W-:Y:S01]  /*40d0*/  FMUL.FTZ R122, R122, R123 ;  /* 0x0000007b7a7a7220 */ /* 0x000fe20000410000 */
[----:B------:R-:W-:Y:S02]  /*40e0*/  F2FP.F16.E4M3.UNPACK_B R14, R14.H1 ;  /* 0x0000000eff0e723e */ /* 0x000fe400030006ff */
[----:B------:R-:W-:Y:S02]  /*40f0*/  HADD2.F32 R117, -RZ, R73.H0_H0 ;  /* 0x20000049ff757230 */ /* 0x000fe40000004100 */
[----:B------:R-:W-:Y:S01]  /*4100*/  FFMA.FTZ R122, R120, R121, R122 ;  /* 0x00000079787a7223 */ /* 0x000fe2000001007a */
[----:B------:R-:W-:-:S02]  /*4110*/  HADD2.F32 R120, -RZ, R72.H1_H1 ;  /* 0x30000048ff787230 */ /* 0x000fc40000004100 */
[----:B------:R-:W-:Y:S02]  /*4120*/  HADD2.F32 R72, -RZ, R72.H0_H0 ;  /* 0x20000048ff487230 */ /* 0x000fe40000004100 */
[----:B------:R-:W-:Y:S02]  /*4130*/  HADD2.F32 R73, -RZ, R73.H1_H1 ;  /* 0x30000049ff497230 */ /* 0x000fe40000004100 */
[----:B------:R-:W-:-:S04]  /*4140*/  FMUL.FTZ R121, R120, R119 ;  /* 0x0000007778797220 */ /* 0x000fc80000410000 */
[C---:B------:R-:W-:Y:S01]  /*4150*/  FFMA.FTZ R121, R72.reuse, R15, -R121 ;  /* 0x0000000f48797223 */ /* 0x040fe20000010879 */
[----:B------:R-:W-:Y:S01]  /*4160*/  FMUL.FTZ R72, R72, R119 ;  /* 0x0000007748487220 */ /* 0x000fe20000410000 */
[--C-:B------:R-:W-:Y:S02]  /*4170*/  HADD2.F32 R119, -RZ, R13.reuse.H0_H0 ;  /* 0x2000000dff777230 */ /* 0x100fe40000004100 */
[----:B------:R-:W-:Y:S02]  /*4180*/  HADD2.F32 R13, -RZ, R13.H1_H1 ;  /* 0x3000000dff0d7230 */ /* 0x000fe40000004100 */
[----:B------:R-:W-:Y:S01]  /*4190*/  FFMA.FTZ R72, R120, R15, R72 ;  /* 0x0000000f78487223 */ /* 0x000fe20000010048 */
[--C-:B------:R-:W-:Y:S02]  /*41a0*/  HADD2.F32 R15, -RZ, R74.reuse.H1_H1 ;  /* 0x3000004aff0f7230 */ /* 0x100fe40000004100 */
[----:B------:R-:W-:Y:S02]  /*41b0*/  HADD2.F32 R74, -RZ, R74.H0_H0 ;  /* 0x2000004aff4a7230 */ /* 0x000fe40000004100 */
[----:B------:R-:W-:-:S02]  /*41c0*/  HADD2.F32 R120, -RZ, R116.H1_H1 ;  /* 0x30000074ff787230 */ /* 0x000fc40000004100 */
[CC--:B------:R-:W-:Y:S01]  /*41d0*/  FMUL.FTZ R118, R15.reuse, R119.reuse ;  /* 0x000000770f767220 */ /* 0x0c0fe20000410000 */
[----:B------:R-:W-:Y:S02]  /*41e0*/  HADD2.F32 R116, -RZ, R116.H0_H0 ;  /* 0x20000074ff747230 */ /* 0x000fe40000004100 */
[----:B------:R-:W-:Y:S01]  /*41f0*/  FMUL.FTZ R119, R74, R119 ;  /* 0x000000774a777220 */ /* 0x000fe20000410000 */
[----:B------:R-:W-:Y:S01]  /*4200*/  F2FP.SATFINITE.E4M3.F32.PACK_AB_MERGE_C R72, R72, R121, RZ ;  /* 0x000000794848723e */ /* 0x000fe200048070ff */
[-C--:B------:R-:W-:Y:S02]  /*4210*/  FFMA.FTZ R118, R74, R117.reuse, -R118 ;  /* 0x000000754a767223 */ /* 0x080fe40000010876 */
[----:B------:R-:W-:Y:S01]  /*4220*/  FFMA.FTZ R119, R15, R117, R119 ;  /* 0x000000750f777223 */ /* 0x000fe20000010077 */
[--C-:B------:R-:W-:Y:S01]  /*4230*/  HADD2.F32 R15, -RZ, R14.reuse.H1_H1 ;  /* 0x3000000eff0f7230 */ /* 0x100fe20000004100 */
[----:B------:R-:W-:Y:S01]  /*4240*/  F2FP.SATFINITE.E4M3.F32.PACK_AB_MERGE_C R72, R122, R124, R72 ;  /* 0x0000007c7a48723e */ /* 0x000fe20004807048 */
[----:B------:R-:W-:-:S03]  /*4250*/  HADD2.F32 R14, -RZ, R14.H0_H0 ;  /* 0x2000000eff0e7230 */ /* 0x000fc60000004100 */
[CC--:B------:R-:W-:Y:S02]  /*4260*/  FMUL.FTZ R74, R15.reuse, R13.reuse ;  /* 0x0000000d0f4a7220 */ /* 0x0c0fe40000410000 */
[C---:B------:R-:W-:Y:S02]  /*4270*/  FMUL.FTZ R117, R14.reuse, R13 ;  /* 0x0000000d0e757220 */ /* 0x040fe40000410000 */
[-C--:B------:R-:W-:Y:S01]  /*4280*/  FFMA.FTZ R13, R14, R73.reuse, -R74 ;  /* 0x000000490e0d7223 */ /* 0x080fe2000001084a */
[----:B------:R-:W-:Y:S01]  /*4290*/  F2FP.F16.E4M3.UNPACK_B R74, R12.H1 ;  /* 0x0000000cff4a723e */ /* 0x000fe200030006ff */
[----:B------:R-:W-:Y:S01]  /*42a0*/  FFMA.FTZ R14, R15, R73, R117 ;  /* 0x000000490f0e7223 */ /* 0x000fe20000010075 */
[--C-:B------:R-:W-:Y:S02]  /*42b0*/  HADD2.F32 R73, -RZ, R107.reuse.H1_H1 ;  /* 0x3000006bff497230 */ /* 0x100fe40000004100 */
[----:B------:R-:W-:Y:S02]  /*42c0*/  HADD2.F32 R107, -RZ, R107.H0_H0 ;  /* 0x2000006bff6b7230 */ /* 0x000fe40000004100 */
[--C-:B------:R-:W-:Y:S01]  /*42d0*/  HADD2.F32 R15, -RZ, R74.reuse.H1_H1 ;  /* 0x3000004aff0f7230 */ /* 0x100fe20000004100 */
[----:B------:R-:W-:Y:S01]  /*42e0*/  F2FP.SATFINITE.E4M3.F32.PACK_AB_MERGE_C R13, R14, R13, RZ ;  /* 0x0000000d0e0d723e */ /* 0x000fe200048070ff */
[----:B------:R-:W-:-:S03]  /*42f0*/  HADD2.F32 R74, -RZ, R74.H0_H0 ;  /* 0x2000004aff4a7230 */ /* 0x000fc60000004100 */
[----:B------:R-:W-:Y:S01]  /*4300*/  FMUL.FTZ R117, R15, R120 ;  /* 0x000000780f757220 */ /* 0x000fe20000410000 */
[----:B------:R-:W-:Y:S01]  /*4310*/  F2FP.SATFINITE.E4M3.F32.PACK_AB_MERGE_C R118, R119, R118, R13 ;  /* 0x000000767776723e */ /* 0x000fe2000480700d */
[C---:B------:R-:W-:Y:S01]  /*4320*/  FMUL.FTZ R120, R74.reuse, R120 ;  /* 0x000000784a787220 */ /* 0x040fe20000410000 */
[----:B------:R-:W-:Y:S02]  /*4330*/  IMAD.MOV.U32 R13, RZ, RZ, R75 ;  /* 0x000000ffff0d7224 */ /* 0x000fe400078e004b */
[-C--:B------:R-:W-:Y:S01]  /*4340*/  FFMA.FTZ R117, R74, R73.reuse, -R117 ;  /* 0x000000494a757223 */ /* 0x080fe20000010875 */
[----:B------:R-:W-:Y:S01]  /*4350*/  FFMA.FTZ R120, R15, R73, R120 ;  /* 0x000000490f787223 */ /* 0x000fe20000010078 */
[----:B------:R-:W-:Y:S01]  /*4360*/  F2FP.F16.E4M3.UNPACK_B R15, R12 ;  /* 0x0000000cff0f723e */ /* 0x000fe200020006ff */
[----:B------:R-:W-:-:S03]  /*4370*/  IMAD.MOV.U32 R14, RZ, RZ, R118 ;  /* 0x000000ffff0e7224 */ /* 0x000fc600078e0076 */
[----:B------:R-:W-:Y:S01]  /*4380*/  F2FP.SATFINITE.E4M3.F32.PACK_AB_MERGE_C R117, R120, R117, RZ ;  /* 0x000000757875723e */ /* 0x000fe200048070ff */
[--C-:B------:R-:W-:Y:S02]  /*4390*/  HADD2.F32 R12, -RZ, R15.reuse.H1_H1 ;  /* 0x3000000fff0c7230 */ /* 0x100fe40000004100 */
[----:B------:R-:W-:-:S03]  /*43a0*/  HADD2.F32 R15, -RZ, R15.H0_H0 ;  /* 0x2000000fff0f7230 */ /* 0x000fc60000004100 */
[CC--:B------:R-:W-:Y:S02]  /*43b0*/  FMUL.FTZ R73, R12.reuse, R116.reuse ;  /* 0x000000740c497220 */ /* 0x0c0fe40000410000 */
[C---:B------:R-:W-:Y:S02]  /*43c0*/  FMUL.FTZ R116, R15.reuse, R116 ;  /* 0x000000740f747220 */ /* 0x040fe40000410000 */
[-C--:B------:R-:W-:Y:S01]  /*43d0*/  FFMA.FTZ R73, R15, R107.reuse, -R73 ;  /* 0x0000006b0f497223 */ /* 0x080fe20000010849 */
[----:B------:R-:W-:Y:S02]  /*43e0*/  IMAD.MOV.U32 R15, RZ, RZ, R72 ;  /* 0x000000ffff0f7224 */ /* 0x000fe400078e0048 */
[----:B------:R-:W-:-:S05]  /*43f0*/  FFMA.FTZ R116, R12, R107, R116 ;  /* 0x0000006b0c747223 */ /* 0x000fca0000010074 */
[----:B------:R-:W-:-:S04]  /*4400*/  F2FP.SATFINITE.E4M3.F32.PACK_AB_MERGE_C R73, R116, R73, R117 ;  /* 0x000000497449723e */ /* 0x000fc80004807075 */
[----:B------:R-:W-:-:S07]  /*4410*/  MOV R12, R73 ;  /* 0x00000049000c7202 */ /* 0x000fce0000000f00 */
.L_x_514:
[----:B------:R-:W-:Y:S05]  /*4420*/  BSYNC B3 ;  /* 0x0000000000037941 */ /* 0x000fea0003800000 */
.L_x_513:
[----:B----4-:R-:W-:-:S05]  /*4430*/  IADD3 R72, P6, R16, R11, RZ ;  /* 0x0000000b10487210 */ /* 0x010fca0007fde0ff */
[----:B---3--:R-:W-:-:S05]  /*4440*/  IMAD.X R73, R115, 0x1, R17, P6 ;  /* 0x0000000173497824 */ /* 0x008fca00030e0611 */
[----:B0-----:R0:W-:Y:S03]  /*4450*/  ST.E.128 desc[UR36][R72.64], R12 ;  /* 0x0000000c48007985 */ /* 0x0011e6000c101d24 */
.L_x_512:
[----:B------:R-:W-:Y:S05]  /*4460*/  BSYNC B2 ;  /* 0x0000000000027941 */ /* 0x000fea0003800000 */
.L_x_511:
[----:B------:R-:W-:-:S13]  /*4470*/  LOP3.LUT P6, RZ, R125, 0x2, RZ, 0xc0, !PT ;  /* 0x000000027dff7812 */ /* 0x000fda00078cc0ff */
[----:B------:R-:W-:Y:S05]  /*4480*/  @P6 BRA `(.L_x_510) ;  /* 0x0000000400cc6947 */ /* 0x000fea0003800000 */
[----:B0-----:R0:W0:Y:S01]  /*4490*/  LDS.128 R12, [R90+0x2c400] ;  /* 0x02c400005a0c7984 */ /* 0x0010220000000c00 */
[----:B----4-:R-:W-:Y:S01]  /*44a0*/  IADD3 R72, P6, R18, R11, RZ ;  /* 0x0000000b12487210 */ /* 0x010fe20007fde0ff */
[----:B------:R-:W-:Y:S04]  /*44b0*/  BSSY B2, `(.L_x_515) ;  /* 0x000006f000027945 */ /* 0x000fe80003800000 */
[----:B---3--:R-:W-:Y:S01]  /*44c0*/  IMAD.X R73, R115, 0x1, R217, P6 ;  /* 0x0000000173497824 */ /* 0x008fe200030e06d9 */
[----:B------:R-:W-:-:S13]  /*44d0*/  ISETP.GE.AND P6, PT, R218, R103, PT ;  /* 0x00000067da00720c */ /* 0x000fda0003fc6270 */
[----:B------:R-:W-:Y:S05]  /*44e0*/  @P6 BRA `(.L_x_516) ;  /* 0x0000000400ac6947 */ /* 0x000fea0003800000 */
[--C-:B------:R-:W-:Y:S02]  /*44f0*/  SHF.R.U32.HI R74, RZ, 0x18, R69.reuse ;  /* 0x00000018ff4a7819 */ /* 0x100fe40000011645 */
[----:B------:R-:W-:Y:S02]  /*4500*/  LOP3.LUT R68, R69, 0xff, RZ, 0xc0, !PT ;  /* 0x000000ff45447812 */ /* 0x000fe400078ec0ff */
[--C-:B------:R-:W-:Y:S02]  /*4510*/  SHF.R.U32.HI R70, RZ, 0x8, R69.reuse ;  /* 0x00000008ff467819 */ /* 0x100fe40000011645 */
[----:B------:R-:W-:Y:S02]  /*4520*/  SHF.R.U32.HI R69, RZ, 0x10, R69 ;  /* 0x00000010ff457819 */ /* 0x000fe40000011645 */
[----:B------:R-:W-:Y:S02]  /*4530*/  PRMT R68, R74, 0x654, R68 ;  /* 0x000006544a447816 */ /* 0x000fe40000000044 */
[----:B------:R-:W-:Y:S01]  /*4540*/  SHF.L.U32 R70, R70, 0x8, RZ ;  /* 0x0000000846467819 */ /* 0x000fe200000006ff */
[----:B------:R-:W-:Y:S01]  /*4550*/  IMAD.U32 R69, R69, 0x10000, RZ ;  /* 0x0001000045457824 */ /* 0x000fe200078e00ff */
[----:B------:R-:W-:-:S02]  /*4560*/  SHF.R.U32.HI R115, RZ, 0x8, R71 ;  /* 0x00000008ff737819 */ /* 0x000fc40000011647 */
[----:B------:R-:W-:Y:S02]  /*4570*/  LOP3.LUT R68, R68, 0xff00, R70, 0xf8, !PT ;  /* 0x0000ff0044447812 */ /* 0x000fe400078ef846 */
[--C-:B------:R-:W-:Y:S01]  /*4580*/  SHF.R.U32.HI R75, RZ, 0x18, R71.reuse ;  /* 0x00000018ff4b7819 */ /* 0x100fe20000011647 */
[----:B------:R-:W-:Y:S01]  /*4590*/  IMAD.SHL.U32 R115, R115, 0x100, RZ ;  /* 0x0000010073737824 */ /* 0x000fe200078e00ff */
[----:B------:R-:W-:Y:S02]  /*45a0*/  LOP3.LUT R107, R71, 0xff, RZ, 0xc0, !PT ;  /* 0x000000ff476b7812 */ /* 0x000fe400078ec0ff */
[----:B------:R-:W-:Y:S02]  /*45b0*/  SHF.R.U32.HI R11, RZ, 0x10, R71 ;  /* 0x00000010ff0b7819 */ /* 0x000fe40000011647 */
[----:B------:R-:W-:Y:S02]  /*45c0*/  LOP3.LUT R68, R68, 0xff0000, R69, 0xf8, !PT ;  /* 0x00ff000044447812 */ /* 0x000fe400078ef845 */
[----:B------:R-:W-:Y:S01]  /*45d0*/  PRMT R75, R75, 0x654, R107 ;  /* 0x000006544b4b7816 */ /* 0x000fe2000000006b */
[----:B------:R-:W-:Y:S01]  /*45e0*/  IMAD.U32 R11, R11, 0x10000, RZ ;  /* 0x000100000b0b7824 */ /* 0x000fe200078e00ff */
[----:B------:R-:W-:-:S02]  /*45f0*/  F2FP.F16.E4M3.UNPACK_B R69, R114.H1 ;  /* 0x00000072ff45723e */ /* 0x000fc400030006ff */
[----:B0-----:R-:W-:Y:S02]  /*4600*/  F2FP.F16.E4M3.UNPACK_B R71, R13 ;  /* 0x0000000dff47723e */ /* 0x001fe400020006ff */
[----:B------:R-:W-:Y:S01]  /*4610*/  LOP3.LUT R75, R75, 0xff00, R115, 0xf8, !PT ;  /* 0x0000ff004b4b7812 */ /* 0x000fe200078ef873 */
[----:B------:R-:W-:Y:S01]  /*4620*/  HADD2.F32 R115, -RZ, R69.H0_H0 ;  /* 0x20000045ff737230 */ /* 0x000fe20000004100 */
[----:B------:R-:W-:Y:S01]  /*4630*/  F2FP.F16.E4M3.UNPACK_B R74, R104.H1 ;  /* 0x00000068ff4a723e */ /* 0x000fe200030006ff */
[--C-:B------:R-:W-:Y:S01]  /*4640*/  HADD2.F32 R70, -RZ, R71.reuse.H1_H1 ;  /* 0x30000047ff467230 */ /* 0x100fe20000004100 */
[----:B------:R-:W-:Y:S01]  /*4650*/  LOP3.LUT R11, R75, 0xff0000, R11, 0xf8, !PT ;  /* 0x00ff00004b0b7812 */ /* 0x000fe200078ef80b */
[----:B------:R-:W-:Y:S01]  /*4660*/  HADD2.F32 R71, -RZ, R71.H0_H0 ;  /* 0x20000047ff477230 */ /* 0x000fe20000004100 */
[----:B------:R-:W-:Y:S01]  /*4670*/  F2FP.F16.E4M3.UNPACK_B R114, R114 ;  /* 0x00000072ff72723e */ /* 0x000fe200020006ff */
[--C-:B------:R-:W-:Y:S02]  /*4680*/  HADD2.F32 R107, -RZ, R74.reuse.H0_H0 ;  /* 0x2000004aff6b7230 */ /* 0x100fe40000004100 */
[----:B------:R-:W-:Y:S01]  /*4690*/  FMUL.FTZ R116, R70, R115 ;  /* 0x0000007346747220 */ /* 0x000fe20000410000 */
[----:B------:R-:W-:-:S02]  /*46a0*/  HADD2.F32 R74, -RZ, R74.H1_H1 ;  /* 0x3000004aff4a7230 */ /* 0x000fc40000004100 */
[C---:B------:R-:W-:Y:S01]  /*46b0*/  FMUL.FTZ R115, R71.reuse, R115 ;  /* 0x0000007347737220 */ /* 0x040fe20000410000 */
[----:B------:R-:W-:Y:S01]  /*46c0*/  F2FP.F16.E4M3.UNPACK_B R75, R11.H1 ;  /* 0x0000000bff4b723e */ /* 0x000fe200030006ff */
[----:B------:R-:W-:Y:S01]  /*46d0*/  FFMA.FTZ R71, R71, R107, -R116 ;  /* 0x0000006b47477223 */ /* 0x000fe20000010874 */
[----:B------:R-:W-:Y:S01]  /*46e0*/  F2FP.F16.E4M3.UNPACK_B R116, R15 ;  /* 0x0000000fff74723e */ /* 0x000fe200020006ff */
[----:B------:R-:W-:Y:S01]  /*46f0*/  FFMA.FTZ R70, R70, R107, R115 ;  /* 0x0000006b46467223 */ /* 0x000fe20000010073 */
[----:B------:R-:W-:Y:S01]  /*4700*/  F2FP.F16.E4M3.UNPACK_B R115, R13.H1 ;  /* 0x0000000dff73723e */ /* 0x000fe200030006ff */
[----:B------:R-:W-:Y:S01]  /*4710*/  HADD2.F32 R107, -RZ, R69.H1_H1 ;  /* 0x30000045ff6b7230 */ /* 0x000fe20000004100 */
[----:B------:R-:W-:Y:S01]  /*4720*/  F2FP.F16.E4M3.UNPACK_B R15, R15.H1 ;  /* 0x0000000fff0f723e */ /* 0x000fe200030006ff */
[----:B------:R-:W-:Y:S01]  /*4730*/  HADD2.F32 R117, -RZ, R75.H0_H0 ;  /* 0x2000004bff757230 */ /* 0x000fe20000004100 */
[----:B------:R-:W-:Y:S01]  /*4740*/  F2FP.F16.E4M3.UNPACK_B R11, R11 ;  /* 0x0000000bff0b723e */ /* 0x000fe200020006ff */
[--C-:B------:R-:W-:Y:S01]  /*4750*/  HADD2.F32 R13, -RZ, R115.reuse.H1_H1 ;  /* 0x30000073ff0d7230 */ /* 0x100fe20000004100 */
[----:B------:R-:W-:Y:S01]  /*4760*/  F2FP.F16.E4M3.UNPACK_B R104, R104 ;  /* 0x00000068ff68723e */ /* 0x000fe200020006ff */
[----:B------:R-:W-:-:S02]  /*4770*/  HADD2.F32 R69, -RZ, R115.H0_H0 ;  /* 0x20000073ff457230 */ /* 0x000fc40000004100 */
[----:B------:R-:W-:Y:S02]  /*4780*/  HADD2.F32 R75, -RZ, R75.H1_H1 ;  /* 0x3000004bff4b7230 */ /* 0x000fe40000004100 */
[-C--:B------:R-:W-:Y:S01]  /*4790*/  FMUL.FTZ R115, R13, R107.reuse ;  /* 0x0000006b0d737220 */ /* 0x080fe20000410000 */
[----:B------:R-:W-:-:S03]  /*47a0*/  FMUL.FTZ R107, R69, R107 ;  /* 0x0000006b456b7220 */ /* 0x000fc60000410000 */
[-C--:B------:R-:W-:Y:S01]  /*47b0*/  FFMA.FTZ R69, R69, R74.reuse, -R115 ;  /* 0x0000004a45457223 */ /* 0x080fe20000010873 */
[----:B------:R-:W-:Y:S01]  /*47c0*/  FFMA.FTZ R74, R13, R74, R107 ;  /* 0x0000004a0d4a7223 */ /* 0x000fe2000001006b */
[-C--:B------:R-:W-:Y:S01]  /*47d0*/  F2FP.F16.E4M3.UNPACK_B R13, R68.reuse.H1 ;  /* 0x00000044ff0d723e */ /* 0x080fe200030006ff */
[--C-:B------:R-:W-:Y:S01]  /*47e0*/  HADD2.F32 R107, -RZ, R116.reuse.H1_H1 ;  /* 0x30000074ff6b7230 */ /* 0x100fe20000004100 */
[----:B------:R-:W-:Y:S01]  /*47f0*/  F2FP.F16.E4M3.UNPACK_B R68, R68 ;  /* 0x00000044ff44723e */ /* 0x000fe200020006ff */
[----:B------:R-:W-:Y:S01]  /*4800*/  HADD2.F32 R116, -RZ, R116.H0_H0 ;  /* 0x20000074ff747230 */ /* 0x000fe20000004100 */
[----:B------:R-:W-:Y:S01]  /*4810*/  F2FP.SATFINITE.E4M3.F32.PACK_AB_MERGE_C R69, R74, R69, RZ ;  /* 0x000000454a45723e */ /* 0x000fe200048070ff */
[--C-:B------:R-:W-:Y:S02]  /*4820*/  HADD2.F32 R115, -RZ, R13.reuse.H0_H0 ;  /* 0x2000000dff737230 */ /* 0x100fe40000004100 */
[----:B------:R-:W-:Y:S01]  /*4830*/  FMUL.FTZ R118, R107, R117 ;  /* 0x000000756b767220 */ /* 0x000fe20000410000 */
[----:B------:R-:W-:Y:S01]  /*4840*/  HADD2.F32 R13, -RZ, R13.H1_H1 ;  /* 0x3000000dff0d7230 */ /* 0x000fe20000004100 */
[----:B------:R-:W-:Y:S01]  /*4850*/  F2FP.SATFINITE.E4M3.F32.PACK_AB_MERGE_C R70, R70, R71, R69 ;  /* 0x000000474646723e */ /* 0x000fe20004807045 */
[----:B------:R-:W-:-:S02]  /*4860*/  HADD2.F32 R71, -RZ, R68.H0_H0 ;  /* 0x20000044ff477230 */ /* 0x000fc40000004100 */
[C---:B------:R-:W-:Y:S01]  /*4870*/  FFMA.FTZ R118, R116.reuse, R115, -R118 ;  /* 0x0000007374767223 */ /* 0x040fe20000010876 */
[----:B------:R-:W-:Y:S01]  /*4880*/  FMUL.FTZ R116, R116, R117 ;  /* 0x0000007574747220 */ /* 0x000fe20000410000 */
[-C--:B------:R-:W-:Y:S01]  /*4890*/  F2FP.F16.E4M3.UNPACK_B R69, R14.reuse ;  /* 0x0000000eff45723e */ /* 0x080fe200020006ff */
[----:B------:R-:W-:Y:S01]  /*48a0*/  HADD2.F32 R68, -RZ, R68.H1_H1 ;  /* 0x30000044ff447230 */ /* 0x000fe20000004100 */
[----:B------:R-:W-:Y:S01]  /*48b0*/  F2FP.F16.E4M3.UNPACK_B R14, R14.H1 ;  /* 0x0000000eff0e723e */ /* 0x000fe200030006ff */
[----:B------:R-:W-:Y:S01]  /*48c0*/  FFMA.FTZ R116, R107, R115, R116 ;  /* 0x000000736b747223 */ /* 0x000fe20000010074 */
[--C-:B------:R-:W-:Y:S02]  /*48d0*/  HADD2.F32 R107, -RZ, R15.reuse.H1_H1 ;  /* 0x3000000fff6b7230 */ /* 0x100fe40000004100 */
[----:B------:R-:W-:-:S03]  /*48e0*/  HADD2.F32 R15, -RZ, R15.H0_H0 ;  /* 0x2000000fff0f7230 */ /* 0x000fc60000004100 */
        /* <DEDUP_REMOVED lines=9> */
[-C--:B------:R-:W-:Y:S01]  /*4980*/  FMUL.FTZ R74, R13, R75.reuse ;  /* 0x0000004b0d4a7220 */ /* 0x080fe20000410000 */
        /* <DEDUP_REMOVED lines=10> */
[----:B------:R-:W-:Y:S01]  /*4a30*/  FFMA.FTZ R11, R14, R68, -R69 ;  /* 0x000000440e0b7223 */ /* 0x000fe20000010845 */
[----:B------:R-:W-:Y:S01]  /*4a40*/  F2FP.F16.E4M3.UNPACK_B R69, R12.H1 ;  /* 0x0000000cff45723e */ /* 0x000fe200030006ff */
[----:B------:R-:W-:Y:S01]  /*4a50*/  FFMA.FTZ R13, R13, R68, R71 ;  /* 0x000000440d0d7223 */ /* 0x000fe20000010047 */
[--C-:B------:R-:W-:Y:S02]  /*4a60*/  HADD2.F32 R68, -RZ, R104.reuse.H1_H1 ;  /* 0x30000068ff447230 */ /* 0x100fe40000004100 */
[----:B------:R-:W-:Y:S02]  /*4a70*/  HADD2.F32 R104, -RZ, R104.H0_H0 ;  /* 0x20000068ff687230 */ /* 0x000fe40000004100 */
[--C-:B------:R-:W-:Y:S01]  /*4a80*/  HADD2.F32 R14, -RZ, R69.reuse.H1_H1 ;  /* 0x30000045ff0e7230 */ /* 0x100fe20000004100 */
[----:B------:R-:W-:Y:S01]  /*4a90*/  F2FP.SATFINITE.E4M3.F32.PACK_AB_MERGE_C R11, R13, R11, RZ ;  /* 0x0000000b0d0b723e */ /* 0x000fe200048070ff */
[----:B------:R-:W-:-:S02]  /*4aa0*/  HADD2.F32 R69, -RZ, R69.H0_H0 ;  /* 0x20000045ff457230 */ /* 0x000fc40000004100 */
[----:B------:R-:W-:Y:S02]  /*4ab0*/  IMAD.MOV.U32 R13, RZ, RZ, R70 ;  /* 0x000000ffff0d7224 */ /* 0x000fe400078e0046 */
[-C--:B------:R-:W-:Y:S01]  /*4ac0*/  FMUL.FTZ R71, R14, R107.reuse ;  /* 0x0000006b0e477220 */ /* 0x080fe20000410000 */
[----:B------:R-:W-:-:S03]  /*4ad0*/  FMUL.FTZ R107, R69, R107 ;  /* 0x0000006b456b7220 */ /* 0x000fc60000410000 */
[-C--:B------:R-:W-:Y:S01]  /*4ae0*/  FFMA.FTZ R71, R69, R68.reuse, -R71 ;  /* 0x0000004445477223 */ /* 0x080fe20000010847 */
[----:B------:R-:W-:Y:S01]  /*4af0*/  FFMA.FTZ R107, R14, R68, R107 ;  /* 0x000000440e6b7223 */ /* 0x000fe2000001006b */
[----:B------:R-:W-:-:S04]  /*4b00*/  F2FP.F16.E4M3.UNPACK_B R14, R12 ;  /* 0x0000000cff0e723e */ /* 0x000fc800020006ff */
[----:B------:R-:W-:Y:S01]  /*4b10*/  F2FP.SATFINITE.E4M3.F32.PACK_AB_MERGE_C R71, R107, R71, RZ ;  /* 0x000000476b47723e */ /* 0x000fe200048070ff */
[--C-:B------:R-:W-:Y:S02]  /*4b20*/  HADD2.F32 R12, -RZ, R14.reuse.H1_H1 ;  /* 0x3000000eff0c7230 */ /* 0x100fe40000004100 */
[----:B------:R-:W-:-:S03]  /*4b30*/  HADD2.F32 R14, -RZ, R14.H0_H0 ;  /* 0x2000000eff0e7230 */ /* 0x000fc60000004100 */
[-C--:B------:R-:W-:Y:S02]  /*4b40*/  FMUL.FTZ R68, R12, R114.reuse ;  /* 0x000000720c447220 */ /* 0x080fe40000410000 */
[C---:B------:R-:W-:Y:S02]  /*4b50*/  FMUL.FTZ R114, R14.reuse, R114 ;  /* 0x000000720e727220 */ /* 0x040fe40000410000 */
[----:B------:R-:W-:Y:S01]  /*4b60*/  FFMA.FTZ R68, R14, R104, -R68 ;  /* 0x000000680e447223 */ /* 0x000fe20000010844 */
[----:B------:R-:W-:Y:S01]  /*4b70*/  F2FP.SATFINITE.E4M3.F32.PACK_AB_MERGE_C R14, R75, R74, R11 ;  /* 0x0000004a4b0e723e */ /* 0x000fe2000480700b */
[----:B------:R-:W-:-:S05]  /*4b80*/  FFMA.FTZ R114, R12, R104, R114 ;  /* 0x000000680c727223 */ /* 0x000fca0000010072 */
[----:B------:R-:W-:-:S07]  /*4b90*/  F2FP.SATFINITE.E4M3.F32.PACK_AB_MERGE_C R12, R114, R68, R71 ;  /* 0x00000044720c723e */ /* 0x000fce0004807047 */
.L_x_516:
[----:B------:R-:W-:Y:S05]  /*4ba0*/  BSYNC B2 ;  /* 0x0000000000027941 */ /* 0x000fea0003800000 */
.L_x_515:
[----:B0-----:R0:W-:Y:S02]  /*4bb0*/  ST.E.128 desc[UR36][R72.64], R12 ;  /* 0x0000000c48007985 */ /* 0x0011e4000c101d24 */
.L_x_510:
[----:B------:R-:W-:Y:S05]  /*4bc0*/  BSYNC B1 ;  /* 0x0000000000017941 */ /* 0x000fea0003800000 */
.L_x_509:
[----:B------:R-:W-:-:S03]  /*4bd0*/  UMOV UR4, 0xffffffff ;  /* 0xffffffff00047882 */ /* 0x000fc60000000000 */
[----:B------:R-:W-:Y:S05]  /*4be0*/  BRA.DIV UR4, `(.L_x_517) ;  /* 0x0000025604ac7947 */ /* 0x000fea000b800000 */
[----:B------:R0:W0:Y:S04]  /*4bf0*/  SHFL.IDX PT, R70, R102, 0x1, 0x181f ;  /* 0x00381f0066467f89 */ /* 0x00002800000e0000 */
[----:B----4-:R4:W0:Y:S02]  /*4c00*/  SHFL.IDX PT, R11, R101, 0x1, 0x181f ;  /* 0x00381f00650b7f89 */ /* 0x01082400000e0000 */
.L_x_839:
[----:B------:R-:W-:Y:S04]  /*4c10*/  BSSY B1, `(.L_x_518) ;  /* 0x00000f0000017945 */ /* 0x000fe80003800000 */
[----:B------:R-:W-:Y:S05]  /*4c20*/  @P2 BRA `(.L_x_519) ;  /* 0x0000000c00b82947 */ /* 0x000fea0003800000 */
[----:B------:R-:W-:Y:S04]  /*4c30*/  BSSY B2, `(.L_x_520) ;  /* 0x0000075000027945 */ /* 0x000fe80003800000 */
[----:B------:R-:W-:Y:S05]  /*4c40*/  @P1 BRA `(.L_x_521) ;  /* 0x0000000400cc1947 */ /* 0x000fea0003800000 */
[----:B0-----:R0:W0:Y:S01]  /*4c50*/  LDS.128 R12, [R90+0x29400] ;  /* 0x029400005a0c7984 */ /* 0x0010220000000c00 */
[----:B------:R-:W-:Y:S01]  /*4c60*/  IADD3 R68, P2, R16, R11, RZ ;  /* 0x0000000b10447210 */ /* 0x000fe20007f5e0ff */
[----:B------:R-:W-:Y:S04]  /*4c70*/  BSSY B3, `(.L_x_522) ;  /* 0x000006f000037945 */ /* 0x000fe80003800000 */
[----:B------:R-:W-:Y:S01]  /*4c80*/  IMAD.X R69, R70, 0x1, R17, P2 ;  /* 0x0000000146457824 */ /* 0x000fe200010e0611 */
[----:B------:R-:W-:-:S13]  /*4c90*/  ISETP.GE.AND P2, PT, R22, R103, PT ;  /* 0x000000671600720c */ /* 0x000fda0003f46270 */
[----:B------:R-:W-:Y:S05]  /*4ca0*/  @P2 BRA `(.L_x_523) ;  /* 0x0000000400ac2947 */ /* 0x000fea0003800000 */
[----:B------:R-:W-:Y:S02]  /*4cb0*/  SHF.R.U32.HI R73, RZ, 0x18, R65 ;  /* 0x00000018ff497819 */ /* 0x000fe40000011641 */
[----:B------:R-:W-:Y:S02]  /*4cc0*/  LOP3.LUT R74, R65, 0xff, RZ, 0xc0, !PT ;  /* 0x000000ff414a7812 */ /* 0x000fe400078ec0ff */
[----:B------:R-:W-:Y:S02]  /*4cd0*/  F2FP.F16.E4M3.UNPACK_B R104, R112.H1 ;  /* 0x00000070ff68723e */ /* 0x000fe400030006ff */
[----:B------:R-:W-:Y:S02]  /*4ce0*/  PRMT R73, R73, 0x654, R74 ;  /* 0x0000065449497816 */ /* 0x000fe4000000004a */
[----:B0-----:R-:W-:Y:S01]  /*4cf0*/  MOV R74, R13 ;  /* 0x0000000d004a7202 */ /* 0x001fe20000000f00 */
[--C-:B------:R-:W-:Y:S01]  /*4d00*/  HADD2.F32 R114, -RZ, R104.reuse.H0_H0 ;  /* 0x20000068ff727230 */ /* 0x100fe20000004100 */
[----:B------:R-:W-:Y:S01]  /*4d10*/  F2FP.F16.E4M3.UNPACK_B R13, R113.H1 ;  /* 0x00000071ff0d723e */ /* 0x000fe200030006ff */
[----:B------:R-:W-:Y:S01]  /*4d20*/  HADD2.F32 R104, -RZ, R104.H1_H1 ;  /* 0x30000068ff687230 */ /* 0x000fe20000004100 */
[----:B------:R-:W-:-:S02]  /*4d30*/  F2FP.F16.E4M3.UNPACK_B R107, R74 ;  /* 0x0000004aff6b723e */ /* 0x000fc400020006ff */
[----:B------:R-:W-:Y:S01]  /*4d40*/  F2FP.F16.E4M3.UNPACK_B R74, R74.H1 ;  /* 0x0000004aff4a723e */ /* 0x000fe200030006ff */
[----:B------:R-:W-:Y:S01]  /*4d50*/  HADD2.F32 R116, -RZ, R13.H0_H0 ;  /* 0x2000000dff747230 */ /* 0x000fe20000004100 */
[----:B------:R-:W-:Y:S01]  /*4d60*/  F2FP.F16.E4M3.UNPACK_B R113, R113 ;  /* 0x00000071ff71723e */ /* 0x000fe200020006ff */
[--C-:B------:R-:W-:Y:S01]  /*4d70*/  HADD2.F32 R75, -RZ, R107.reuse.H1_H1 ;  /* 0x3000006bff4b7230 */ /* 0x100fe20000004100 */
[----:B------:R-:W-:Y:S01]  /*4d80*/  F2FP.F16.E4M3.UNPACK_B R112, R112 ;  /* 0x00000070ff70723e */ /* 0x000fe200020006ff */
[----:B------:R-:W-:Y:S01]  /*4d90*/  HADD2.F32 R107, -RZ, R107.H0_H0 ;  /* 0x2000006bff6b7230 */ /* 0x000fe20000004100 */
[----:B------:R-:W-:Y:S01]  /*4da0*/  SHF.R.U32.HI R64, RZ, 0x8, R65 ;  /* 0x00000008ff407819 */ /* 0x000fe20000011641 */
[--C-:B------:R-:W-:Y:S02]  /*4db0*/  HADD2.F32 R117, -RZ, R113.reuse.H1_H1 ;  /* 0x30000071ff757230 */ /* 0x100fe40000004100 */
[----:B---3--:R-:W-:Y:S01]  /*4dc0*/  FMUL.FTZ R115, R75, R116 ;  /* 0x000000744b737220 */ /* 0x008fe20000410000 */
[----:B------:R-:W-:-:S02]  /*4dd0*/  HADD2.F32 R113, -RZ, R113.H0_H0 ;  /* 0x20000071ff717230 */ /* 0x000fc40000004100 */
[C---:B------:R-:W-:Y:S01]  /*4de0*/  FMUL.FTZ R116, R107.reuse, R116 ;  /* 0x000000746b747220 */ /* 0x040fe20000410000 */
[----:B------:R-:W-:Y:S01]  /*4df0*/  SHF.R.U32.HI R71, RZ, 0x8, R67 ;  /* 0x00000008ff477819 */ /* 0x000fe20000011643 */
[-C--:B------:R-:W-:Y:S01]  /*4e00*/  FFMA.FTZ R115, R107, R114.reuse, -R115 ;  /* 0x000000726b737223 */ /* 0x080fe20000010873 */
[----:B------:R-:W-:Y:S01]  /*4e10*/  SHF.R.U32.HI R66, RZ, 0x10, R65 ;  /* 0x00000010ff427819 */ /* 0x000fe20000011641 */
[----:B------:R-:W-:Y:S01]  /*4e20*/  FFMA.FTZ R116, R75, R114, R116 ;  /* 0x000000724b747223 */ /* 0x000fe20000010074 */
[----:B------:R-:W-:Y:S01]  /*4e30*/  HADD2.F32 R75, -RZ, R13.H1_H1 ;  /* 0x3000000dff4b7230 */ /* 0x000fe20000004100 */
[--C-:B------:R-:W-:Y:S01]  /*4e40*/  SHF.R.U32.HI R72, RZ, 0x18, R67.reuse ;  /* 0x00000018ff487819 */ /* 0x100fe20000011643 */
[--C-:B------:R-:W-:Y:S01]  /*4e50*/  HADD2.F32 R13, -RZ, R74.reuse.H1_H1 ;  /* 0x3000004aff0d7230 */ /* 0x100fe20000004100 */
[----:B------:R-:W-:Y:S01]  /*4e60*/  LOP3.LUT R65, R67, 0xff, RZ, 0xc0, !PT ;  /* 0x000000ff43417812 */ /* 0x000fe200078ec0ff */
[----:B------:R-:W-:Y:S01]  /*4e70*/  HADD2.F32 R74, -RZ, R74.H0_H0 ;  /* 0x2000004aff4a7230 */ /* 0x000fe20000004100 */
[----:B------:R-:W-:-:S02]  /*4e80*/  SHF.R.U32.HI R67, RZ, 0x10, R67 ;  /* 0x00000010ff437819 */ /* 0x000fc40000011643 */
[-C--:B------:R-:W-:Y:S01]  /*4e90*/  FMUL.FTZ R107, R13, R75.reuse ;  /* 0x0000004b0d6b7220 */ /* 0x080fe20000410000 */
[----:B------:R-:W-:Y:S01]  /*4ea0*/  PRMT R65, R72, 0x654, R65 ;  /* 0x0000065448417816 */ /* 0x000fe20000000041 */
[C---:B------:R-:W-:Y:S01]  /*4eb0*/  FMUL.FTZ R75, R74.reuse, R75 ;  /* 0x0000004b4a4b7220 */ /* 0x040fe20000410000 */
[----:B------:R-:W-:Y:S02]  /*4ec0*/  IMAD.U32 R67, R67, 0x10000, RZ ;  /* 0x0001000043437824 */ /* 0x000fe400078e00ff */
[----:B------:R-:W-:Y:S01]  /*4ed0*/  FFMA.FTZ R74, R74, R104, -R107 ;  /* 0x000000684a4a7223 */ /* 0x000fe2000001086b */
[----:B------:R-:W-:Y:S01]  /*4ee0*/  F2FP.F16.E4M3.UNPACK_B R107, R12.H1 ;  /* 0x0000000cff6b723e */ /* 0x000fe200030006ff */
[----:B------:R-:W-:Y:S01]  /*4ef0*/  FFMA.FTZ R13, R13, R104, R75 ;  /* 0x000000680d0d7223 */ /* 0x000fe2000001004b */
[----:B------:R-:W-:Y:S01]  /*4f00*/  F2FP.F16.E4M3.UNPACK_B R12, R12 ;  /* 0x0000000cff0c723e */ /* 0x000fe200020006ff */
[----:B------:R-:W-:Y:S02]  /*4f10*/  HADD2.F32 R104, -RZ, R112.H1_H1 ;  /* 0x30000070ff687230 */ /* 0x000fe40000004100 */
[--C-:B------:R-:W-:Y:S01]  /*4f20*/  HADD2.F32 R75, -RZ, R107.reuse.H1_H1 ;  /* 0x3000006bff4b7230 */ /* 0x100fe20000004100 */
[----:B------:R-:W-:Y:S01]  /*4f30*/  F2FP.SATFINITE.E4M3.F32.PACK_AB_MERGE_C R13, R13, R74, RZ ;  /* 0x0000004a0d0d723e */ /* 0x000fe200048070ff */
[----:B------:R-:W-:-:S02]  /*4f40*/  HADD2.F32 R107, -RZ, R107.H0_H0 ;  /* 0x2000006bff6b7230 */ /* 0x000fc40000004100 */
[--C-:B------:R-:W-:Y:S02]  /*4f50*/  HADD2.F32 R74, -RZ, R12.reuse.H1_H1 ;  /* 0x3000000cff4a7230 */ /* 0x100fe40000004100 */
[-C--:B------:R-:W-:Y:S01]  /*4f60*/  FMUL.FTZ R114, R75, R117.reuse ;  /* 0x000000754b727220 */ /* 0x080fe20000410000 */
[----:B------:R-:W-:Y:S02]  /*4f70*/  HADD2.F32 R12, -RZ, R12.H0_H0 ;  /* 0x2000000cff0c7230 */ /* 0x000fe40000004100 */
[C---:B------:R-:W-:Y:S01]  /*4f80*/  FMUL.FTZ R117, R107.reuse, R117 ;  /* 0x000000756b757220 */ /* 0x040fe20000410000 */
[----:B------:R-:W-:Y:S02]  /*4f90*/  HADD2.F32 R112, -RZ, R112.H0_H0 ;  /* 0x20000070ff707230 */ /* 0x000fe40000004100 */
[-C--:B------:R-:W-:Y:S01]  /*4fa0*/  FFMA.FTZ R114, R107, R104.reuse, -R114 ;  /* 0x000000686b727223 */ /* 0x080fe20000010872 */
[----:B------:R-:W-:Y:S01]  /*4fb0*/  F2FP.SATFINITE.E4M3.F32.PACK_AB_MERGE_C R13, R116, R115, R13 ;  /* 0x00000073740d723e */ /* 0x000fe2000480700d */
[----:B------:R-:W-:Y:S01]  /*4fc0*/  FFMA.FTZ R117, R75, R104, R117 ;  /* 0x000000684b757223 */ /* 0x000fe20000010075 */
[-C--:B------:R-:W-:Y:S01]  /*4fd0*/  FMUL.FTZ R75, R74, R113.reuse ;  /* 0x000000714a4b7220 */ /* 0x080fe20000410000 */
[----:B------:R-:W-:-:S03]  /*4fe0*/  FMUL.FTZ R113, R12, R113 ;  /* 0x000000710c717220 */ /* 0x000fc60000410000 */
[-C--:B------:R-:W-:Y:S01]  /*4ff0*/  FFMA.FTZ R75, R12, R112.reuse, -R75 ;  /* 0x000000700c4b7223 */ /* 0x080fe2000001084b */
[----:B------:R-:W-:Y:S02]  /*5000*/  IMAD.SHL.U32 R12, R64, 0x100, RZ ;  /* 0x00000100400c7824 */ /* 0x000fe400078e00ff */
[----:B------:R-:W-:Y:S01]  /*5010*/  FFMA.FTZ R113, R74, R112, R113 ;  /* 0x000000704a717223 */ /* 0x000fe20000010071 */
[----:B------:R-:W-:Y:S01]  /*5020*/  IMAD.SHL.U32 R64, R71, 0x100, RZ ;  /* 0x0000010047407824 */ /* 0x000fe200078e00ff */
[-C--:B------:R-:W-:Y:S02]  /*5030*/  F2FP.F16.E4M3.UNPACK_B R71, R15.reuse ;  /* 0x0000000fff47723e */ /* 0x080fe400020006ff */
[----:B------:R-:W-:Y:S02]  /*5040*/  LOP3.LUT R12, R73, 0xff00, R12, 0xf8, !PT ;  /* 0x0000ff00490c7812 */ /* 0x000fe400078ef80c */
[----:B------:R-:W-:Y:S01]  /*5050*/  LOP3.LUT R64, R65, 0xff00, R64, 0xf8, !PT ;  /* 0x0000ff0041407812 */ /* 0x000fe200078ef840 */
[----:B------:R-:W-:Y:S01]  /*5060*/  IMAD.U32 R65, R66, 0x10000, RZ ;  /* 0x0001000042417824 */ /* 0x000fe200078e00ff */
[----:B------:R-:W-:Y:S01]  /*5070*/  F2FP.F16.E4M3.UNPACK_B R15, R15.H1 ;  /* 0x0000000fff0f723e */ /* 0x000fe200030006ff */
[--C-:B------:R-:W-:Y:S01]  /*5080*/  HADD2.F32 R66, -RZ, R71.reuse.H1_H1 ;  /* 0x30000047ff427230 */ /* 0x100fe20000004100 */
[----:B------:R-:W-:Y:S01]  /*5090*/  LOP3.LUT R64, R64, 0xff0000, R67, 0xf8, !PT ;  /* 0x00ff000040407812 */ /* 0x000fe200078ef843 */
[----:B------:R-:W-:Y:S01]  /*50a0*/  HADD2.F32 R71, -RZ, R71.H0_H0 ;  /* 0x20000047ff477230 */ /* 0x000fe20000004100 */
[----:B------:R-:W-:-:S02]  /*50b0*/  LOP3.LUT R12, R12, 0xff0000, R65, 0xf8, !PT ;  /* 0x00ff00000c0c7812 */ /* 0x000fc400078ef841 */
[----:B------:R-:W-:Y:S02]  /*50c0*/  F2FP.F16.E4M3.UNPACK_B R65, R64.H1 ;  /* 0x00000040ff41723e */ /* 0x000fe400030006ff */
[----:B------:R-:W-:Y:S02]  /*50d0*/  F2FP.F16.E4M3.UNPACK_B R67, R12.H1 ;  /* 0x0000000cff43723e */ /* 0x000fe400030006ff */
[----:B------:R-:W-:Y:S01]  /*50e0*/  F2FP.F16.E4M3.UNPACK_B R64, R64 ;  /* 0x00000040ff40723e */ /* 0x000fe200020006ff */
[----:B------:R-:W-:Y:S01]  /*50f0*/  HADD2.F32 R74, -RZ, R65.H0_H0 ;  /* 0x20000041ff4a7230 */ /* 0x000fe20000004100 */
[----:B------:R-:W-:Y:S01]  /*5100*/  F2FP.F16.E4M3.UNPACK_B R12, R12 ;  /* 0x0000000cff0c723e */ /* 0x000fe200020006ff */
[--C-:B------:R-:W-:Y:S01]  /*5110*/  HADD2.F32 R72, -RZ, R67.reuse.H0_H0 ;  /* 0x20000043ff487230 */ /* 0x100fe20000004100 */
[----:B------:R-:W-:Y:S01]  /*5120*/  F2FP.SATFINITE.E4M3.F32.PACK_AB_MERGE_C R114, R117, R114, RZ ;  /* 0x000000727572723e */ /* 0x000fe200048070ff */
[----:B------:R-:W-:Y:S02]  /*5130*/  HADD2.F32 R67, -RZ, R67.H1_H1 ;  /* 0x30000043ff437230 */ /* 0x000fe40000004100 */
[-C--:B------:R-:W-:Y:S01]  /*5140*/  FMUL.FTZ R73, R66, R74.reuse ;  /* 0x0000004a42497220 */ /* 0x080fe20000410000 */
[----:B------:R-:W-:Y:S01]  /*5150*/  FMUL.FTZ R74, R71, R74 ;  /* 0x0000004a474a7220 */ /* 0x000fe20000410000 */
[----:B------:R-:W-:-:S02]  /*5160*/  HADD2.F32 R104, -RZ, R64.H1_H1 ;  /* 0x30000040ff687230 */ /* 0x000fc40000004100 */
[-C--:B------:R-:W-:Y:S01]  /*5170*/  FFMA.FTZ R73, R71, R72.reuse, -R73 ;  /* 0x0000004847497223 */ /* 0x080fe20000010849 */
[----:B------:R-:W-:Y:S01]  /*5180*/  FFMA.FTZ R74, R66, R72, R74 ;  /* 0x00000048424a7223 */ /* 0x000fe2000001004a */
[----:B------:R-:W-:Y:S02]  /*5190*/  HADD2.F32 R66, -RZ, R65.H1_H1 ;  /* 0x30000041ff427230 */ /* 0x000fe40000004100 */
[--C-:B------:R-:W-:Y:S02]  /*51a0*/  HADD2.F32 R65, -RZ, R15.reuse.H1_H1 ;  /* 0x3000000fff417230 */ /* 0x100fe40000004100 */
[----:B------:R-:W-:-:S03]  /*51b0*/  HADD2.F32 R15, -RZ, R15.H0_H0 ;  /* 0x2000000fff0f7230 */ /* 0x000fc60000004100 */
[-C--:B------:R-:W-:Y:S02]  /*51c0*/  FMUL.FTZ R71, R65, R66.reuse ;  /* 0x0000004241477220 */ /* 0x080fe40000410000 */
        /* <DEDUP_REMOVED lines=9> */
[-C--:B------:R-:W-:Y:S01]  /*5260*/  FMUL.FTZ R72, R66, R104.reuse ;  /* 0x0000006842487220 */ /* 0x080fe20000410000 */
[----:B------:R-:W-:Y:S01]  /*5270*/  F2FP.SATFINITE.E4M3.F32.PACK_AB_MERGE_C R15, R74, R73, R15 ;  /* 0x000000494a0f723e */ /* 0x000fe2000480700f */
[C---:B------:R-:W-:Y:S02]  /*5280*/  FMUL.FTZ R104, R71.reuse, R104 ;  /* 0x0000006847687220 */ /* 0x040fe40000410000 */
[-C--:B------:R-:W-:Y:S02]  /*5290*/  FFMA.FTZ R72, R71, R67.reuse, -R72 ;  /* 0x0000004347487223 */ /* 0x080fe40000010848 */
[----:B------:R-:W-:Y:S01]  /*52a0*/  FFMA.FTZ R104, R66, R67, R104 ;  /* 0x0000004342687223 */ /* 0x000fe20000010068 */
[----:B------:R-:W-:Y:S01]  /*52b0*/  F2FP.F16.E4M3.UNPACK_B R67, R14 ;  /* 0x0000000eff43723e */ /* 0x000fe200020006ff */
[----:B------:R-:W-:-:S03]  /*52c0*/  HADD2.F32 R66, -RZ, R64.H0_H0 ;  /* 0x20000040ff427230 */ /* 0x000fc60000004100 */
[----:B------:R-:W-:Y:S01]  /*52d0*/  F2FP.SATFINITE.E4M3.F32.PACK_AB_MERGE_C R72, R104, R72, RZ ;  /* 0x000000486848723e */ /* 0x000fe200048070ff */
[--C-:B------:R-:W-:Y:S02]  /*52e0*/  HADD2.F32 R14, -RZ, R67.reuse.H1_H1 ;  /* 0x30000043ff0e7230 */ /* 0x100fe40000004100 */
[----:B------:R-:W-:-:S03]  /*52f0*/  HADD2.F32 R64, -RZ, R67.H0_H0 ;  /* 0x20000043ff407230 */ /* 0x000fc60000004100 */
[-C--:B------:R-:W-:Y:S02]  /*5300*/  FMUL.FTZ R67, R14, R66.reuse ;  /* 0x000000420e437220 */ /* 0x080fe40000410000 */
[C---:B------:R-:W-:Y:S02]  /*5310*/  FMUL.FTZ R66, R64.reuse, R66 ;  /* 0x0000004240427220 */ /* 0x040fe40000410000 */
[-C--:B------:R-:W-:Y:S02]  /*5320*/  FFMA.FTZ R67, R64, R12.reuse, -R67 ;  /* 0x0000000c40437223 */ /* 0x080fe40000010843 */
[----:B------:R-:W-:Y:S01]  /*5330*/  FFMA.FTZ R66, R14, R12, R66 ;  /* 0x0000000c0e427223 */ /* 0x000fe20000010042 */
[----:B------:R-:W-:-:S04]  /*5340*/  F2FP.SATFINITE.E4M3.F32.PACK_AB_MERGE_C R12, R113, R75, R114 ;  /* 0x0000004b710c723e */ /* 0x000fc80004807072 */
[----:B------:R-:W-:-:S07]  /*5350*/  F2FP.SATFINITE.E4M3.F32.PACK_AB_MERGE_C R14, R66, R67, R72 ;  /* 0x00000043420e723e */ /* 0x000fce0004807048 */
.L_x_523:
[----:B------:R-:W-:Y:S05]  /*5360*/  BSYNC B3 ;  /* 0x0000000000037941 */ /* 0x000fea0003800000 */
.L_x_522:
[----:B0-----:R0:W-:Y:S02]  /*5370*/  ST.E.128 desc[UR36][R68.64], R12 ;  /* 0x0000000c44007985 */ /* 0x0011e4000c101d24 */
.L_x_521:
[----:B------:R-:W-:Y:S05]  /*5380*/  BSYNC B2 ;  /* 0x0000000000027941 */ /* 0x000fea0003800000 */
.L_x_520:
[----:B------:R-:W-:-:S13]  /*5390*/  LOP3.LUT P2, RZ, R125, 0x2, RZ, 0xc0, !PT ;  /* 0x000000027dff7812 */ /* 0x000fda000784c0ff */
[----:B------:R-:W-:Y:S05]  /*53a0*/  @P2 BRA `(.L_x_519) ;  /* 0x0000000400d82947 */ /* 0x000fea0003800000 */
[----:B0-----:R0:W0:Y:S01]  /*53b0*/  LDS.128 R12, [R90+0x2d400] ;  /* 0x02d400005a0c7984 */ /* 0x0010220000000c00 */
[----:B------:R-:W-:Y:S01]  /*53c0*/  IADD3 R64, P2, R18, R11, RZ ;  /* 0x0000000b12407210 */ /* 0x000fe20007f5e0ff */
[----:B------:R-:W-:Y:S04]  /*53d0*/  BSSY B2, `(.L_x_524) ;  /* 0x0000072000027945 */ /* 0x000fe80003800000 */
[----:B------:R-:W-:Y:S01]  /*53e0*/  IMAD.X R65, R70, 0x1, R217, P2 ;  /* 0x0000000146417824 */ /* 0x000fe200010e06d9 */
[----:B------:R-:W-:-:S13]  /*53f0*/  ISETP.GE.AND P2, PT, R218, R103, PT ;  /* 0x00000067da00720c */ /* 0x000fda0003f46270 */
[----:B------:R-:W-:Y:S05]  /*5400*/  @P2 BRA `(.L_x_525) ;  /* 0x0000000400b82947 */ /* 0x000fea0003800000 */
[----:B0-----:R-:W-:Y:S02]  /*5410*/  MOV R66, R13 ;  /* 0x0000000d00427202 */ /* 0x001fe40000000f00 */
[----:B------:R-:W-:Y:S02]  /*5420*/  F2FP.F16.E4M3.UNPACK_B R62, R111.H1 ;  /* 0x0000006fff3e723e */ /* 0x000fe400030006ff */
[----:B------:R-:W-:Y:S02]  /*5430*/  F2FP.F16.E4M3.UNPACK_B R11, R66 ;  /* 0x00000042ff0b723e */ /* 0x000fe400020006ff */
[----:B------:R-:W-:Y:S01]  /*5440*/  F2FP.F16.E4M3.UNPACK_B R13, R110.H1 ;  /* 0x0000006eff0d723e */ /* 0x000fe200030006ff */
[----:B------:R-:W-:Y:S01]  /*5450*/  HADD2.F32 R60, -RZ, R62.H0_H0 ;  /* 0x2000003eff3c7230 */ /* 0x000fe20000004100 */
[----:B------:R-:W-:Y:S01]  /*5460*/  SHF.R.U32.HI R74, RZ, 0x18, R61 ;  /* 0x00000018ff4a7819 */ /* 0x000fe2000001163d */
[--C-:B------:R-:W-:Y:S02]  /*5470*/  HADD2.F32 R67, -RZ, R11.reuse.H1_H1 ;  /* 0x3000000bff437230 */ /* 0x100fe40000004100 */
[----:B------:R-:W-:-:S02]  /*5480*/  HADD2.F32 R11, -RZ, R11.H0_H0 ;  /* 0x2000000bff0b7230 */ /* 0x000fc40000004100 */
[--C-:B------:R-:W-:Y:S02]  /*5490*/  HADD2.F32 R68, -RZ, R13.reuse.H0_H0 ;  /* 0x2000000dff447230 */ /* 0x100fe40000004100 */
[-C--:B------:R-:W-:Y:S01]  /*54a0*/  FMUL.FTZ R70, R67, R60.reuse ;  /* 0x0000003c43467220 */ /* 0x080fe20000410000 */
[----:B------:R-:W-:Y:S02]  /*54b0*/  HADD2.F32 R13, -RZ, R13.H1_H1 ;  /* 0x3000000dff0d7230 */ /* 0x000fe40000004100 */
[C---:B------:R-:W-:Y:S01]  /*54c0*/  FMUL.FTZ R72, R11.reuse, R60 ;  /* 0x0000003c0b487220 */ /* 0x040fe20000410000 */
[----:B------:R-:W-:-:S03]  /*54d0*/  FFMA.FTZ R60, R11, R68, -R70 ;  /* 0x000000440b3c7223 */ /* 0x000fc60000010846 */
[----:B------:R-:W-:Y:S01]  /*54e0*/  FFMA.FTZ R11, R67, R68, R72 ;  /* 0x00000044430b7223 */ /* 0x000fe20000010048 */
[----:B------:R-:W-:Y:S01]  /*54f0*/  F2FP.F16.E4M3.UNPACK_B R67, R66.H1 ;  /* 0x00000042ff43723e */ /* 0x000fe200030006ff */
[----:B------:R-:W-:Y:S02]  /*5500*/  IMAD.MOV.U32 R66, RZ, RZ, R12 ;  /* 0x000000ffff427224 */ /* 0x000fe400078e000c */
[----:B------:R-:W-:Y:S02]  /*5510*/  HADD2.F32 R12, -RZ, R62.H1_H1 ;  /* 0x3000003eff0c7230 */ /* 0x000fe40000004100 */
[--C-:B------:R-:W-:Y:S02]  /*5520*/  HADD2.F32 R62, -RZ, R67.reuse.H1_H1 ;  /* 0x30000043ff3e7230 */ /* 0x100fe40000004100 */
[----:B------:R-:W-:-:S03]  /*5530*/  HADD2.F32 R67, -RZ, R67.H0_H0 ;  /* 0x20000043ff437230 */ /* 0x000fc60000004100 */
[CC--:B------:R-:W-:Y:S02]  /*5540*/  FMUL.FTZ R68, R62.reuse, R12.reuse ;  /* 0x0000000c3e447220 */ /* 0x0c0fe40000410000 */
[C---:B------:R-:W-:Y:S02]  /*5550*/  FMUL.FTZ R69, R67.reuse, R12 ;  /* 0x0000000c43457220 */ /* 0x040fe40000410000 */
[-C--:B------:R-:W-:Y:S01]  /*5560*/  FFMA.FTZ R12, R67, R13.reuse, -R68 ;  /* 0x0000000d430c7223 */ /* 0x080fe20000010844 */
[----:B------:R-:W-:Y:S01]  /*5570*/  F2FP.F16.E4M3.UNPACK_B R68, R110 ;  /* 0x0000006eff44723e */ /* 0x000fe200020006ff */
[----:B------:R-:W-:Y:S01]  /*5580*/  FFMA.FTZ R13, R62, R13, R69 ;  /* 0x0000000d3e0d7223 */ /* 0x000fe20000010045 */
[-C--:B------:R-:W-:Y:S02]  /*5590*/  F2FP.F16.E4M3.UNPACK_B R62, R66.reuse.H1 ;  /* 0x00000042ff3e723e */ /* 0x080fe400030006ff */
[----:B------:R-:W-:Y:S01]  /*55a0*/  F2FP.F16.E4M3.UNPACK_B R69, R111 ;  /* 0x0000006fff45723e */ /* 0x000fe200020006ff */
[----:B------:R-:W-:Y:S01]  /*55b0*/  HADD2.F32 R70, -RZ, R68.H1_H1 ;  /* 0x30000044ff467230 */ /* 0x000fe20000004100 */
[----:B------:R-:W-:Y:S01]  /*55c0*/  F2FP.F16.E4M3.UNPACK_B R66, R66 ;  /* 0x00000042ff42723e */ /* 0x000fe200020006ff */
[----:B------:R-:W-:Y:S01]  /*55d0*/  HADD2.F32 R67, -RZ, R62.H1_H1 ;  /* 0x3000003eff437230 */ /* 0x000fe20000004100 */
[----:B------:R-:W-:Y:S01]  /*55e0*/  F2FP.SATFINITE.E4M3.F32.PACK_AB_MERGE_C R12, R13, R12, RZ ;  /* 0x0000000c0d0c723e */ /* 0x000fe200048070ff */
[----:B------:R-:W-:-:S02]  /*55f0*/  HADD2.F32 R71, -RZ, R69.H1_H1 ;  /* 0x30000045ff477230 */ /* 0x000fc40000004100 */
[----:B------:R-:W-:Y:S01]  /*5600*/  HADD2.F32 R62, -RZ, R62.H0_H0 ;  /* 0x2000003eff3e7230 */ /* 0x000fe20000004100 */
[----:B------:R-:W-:Y:S01]  /*5610*/  F2FP.SATFINITE.E4M3.F32.PACK_AB_MERGE_C R13, R11, R60, R12 ;  /* 0x0000003c0b0d723e */ /* 0x000fe2000480700c */
[----:B------:R-:W-:Y:S02]  /*5620*/  HADD2.F32 R69, -RZ, R69.H0_H0 ;  /* 0x20000045ff457230 */ /* 0x000fe40000004100 */
[CC--:B------:R-:W-:Y:S01]  /*5630*/  FMUL.FTZ R73, R67.reuse, R71.reuse ;  /* 0x0000004743497220 */ /* 0x0c0fe20000410000 */
[C---:B------:R-:W-:Y:S01]  /*5640*/  FMUL.FTZ R72, R62.reuse, R71 ;  /* 0x000000473e487220 */ /* 0x040fe20000410000 */
[----:B------:R-:W-:Y:S02]  /*5650*/  HADD2.F32 R71, -RZ, R68.H0_H0 ;  /* 0x20000044ff477230 */ /* 0x000fe40000004100 */
[-C--:B------:R-:W-:Y:S01]  /*5660*/  FFMA.FTZ R62, R62, R70.reuse, -R73 ;  /* 0x000000463e3e7223 */ /* 0x080fe20000010849 */
[----:B------:R-:W-:Y:S01]  /*5670*/  SHF.R.U32.HI R68, RZ, 0x10, R61 ;  /* 0x00000010ff447819 */ /* 0x000fe2000001163d */
[----:B------:R-:W-:Y:S01]  /*5680*/  FFMA.FTZ R67, R67, R70, R72 ;  /* 0x0000004643437223 */ /* 0x000fe20000010048 */
[--C-:B------:R-:W-:Y:S01]  /*5690*/  HADD2.F32 R70, -RZ, R66.reuse.H1_H1 ;  /* 0x30000042ff467230 */ /* 0x100fe20000004100 */
[----:B------:R-:W-:Y:S01]  /*56a0*/  SHF.R.U32.HI R72, RZ, 0x18, R63 ;  /* 0x00000018ff487819 */ /* 0x000fe2000001163f */
[----:B------:R-:W-:-:S02]  /*56b0*/  HADD2.F32 R66, -RZ, R66.H0_H0 ;  /* 0x20000042ff427230 */ /* 0x000fc40000004100 */
[----:B------:R-:W-:Y:S02]  /*56c0*/  IMAD.U32 R68, R68, 0x10000, RZ ;  /* 0x0001000044447824 */ /* 0x000fe400078e00ff */
[-C--:B------:R-:W-:Y:S01]  /*56d0*/  FMUL.FTZ R73, R70, R69.reuse ;  /* 0x0000004546497220 */ /* 0x080fe20000410000 */
[----:B------:R-:W-:Y:S01]  /*56e0*/  F2FP.SATFINITE.E4M3.F32.PACK_AB_MERGE_C R62, R67, R62, RZ ;  /* 0x0000003e433e723e */ /* 0x000fe200048070ff */
[C---:B------:R-:W-:Y:S02]  /*56f0*/  FMUL.FTZ R75, R66.reuse, R69 ;  /* 0x00000045424b7220 */ /* 0x040fe40000410000 */
[-C--:B------:R-:W-:Y:S01]  /*5700*/  FFMA.FTZ R69, R66, R71.reuse, -R73 ;  /* 0x0000004742457223 */ /* 0x080fe20000010849 */
[----:B------:R-:W-:Y:S01]  /*5710*/  SHF.R.U32.HI R73, RZ, 0x8, R63 ;  /* 0x00000008ff497819 */ /* 0x000fe2000001163f */
[----:B------:R-:W-:Y:S01]  /*5720*/  FFMA.FTZ R66, R70, R71, R75 ;  /* 0x0000004746427223 */ /* 0x000fe2000001004b */
[----:B------:R-:W-:Y:S02]  /*5730*/  SHF.R.U32.HI R70, RZ, 0x8, R61 ;  /* 0x00000008ff467819 */ /* 0x000fe4000001163d */
[----:B------:R-:W-:-:S02]  /*5740*/  LOP3.LUT R71, R61, 0xff, RZ, 0xc0, !PT ;  /* 0x000000ff3d477812 */ /* 0x000fc400078ec0ff */
[----:B------:R-:W-:Y:S01]  /*5750*/  LOP3.LUT R61, R63, 0xff, RZ, 0xc0, !PT ;  /* 0x000000ff3f3d7812 */ /* 0x000fe200078ec0ff */
[----:B------:R-:W-:Y:S01]  /*5760*/  IMAD.SHL.U32 R70, R70, 0x100, RZ ;  /* 0x0000010046467824 */ /* 0x000fe200078e00ff */
[----:B------:R-:W-:Y:S02]  /*5770*/  SHF.R.U32.HI R63, RZ, 0x10, R63 ;  /* 0x00000010ff3f7819 */ /* 0x000fe4000001163f */
[----:B------:R-:W-:Y:S01]  /*5780*/  PRMT R72, R72, 0x654, R61 ;  /* 0x0000065448487816 */ /* 0x000fe2000000003d */
[----:B------:R-:W-:Y:S01]  /*5790*/  IMAD.SHL.U32 R61, R73, 0x100, RZ ;  /* 0x00000100493d7824 */ /* 0x000fe200078e00ff */
[----:B------:R-:W-:Y:S01]  /*57a0*/  PRMT R71, R74, 0x654, R71 ;  /* 0x000006544a477816 */ /* 0x000fe20000000047 */
[----:B------:R-:W-:Y:S01]  /*57b0*/  IMAD.U32 R63, R63, 0x10000, RZ ;  /* 0x000100003f3f7824 */ /* 0x000fe200078e00ff */
[----:B------:R-:W-:Y:S02]  /*57c0*/  F2FP.SATFINITE.E4M3.F32.PACK_AB_MERGE_C R12, R66, R69, R62 ;  /* 0x00000045420c723e */ /* 0x000fe4000480703e */
[----:B------:R-:W-:-:S02]  /*57d0*/  LOP3.LUT R72, R72, 0xff00, R61, 0xf8, !PT ;  /* 0x0000ff0048487812 */ /* 0x000fc400078ef83d */
[----:B------:R-:W-:Y:S02]  /*57e0*/  LOP3.LUT R61, R71, 0xff00, R70, 0xf8, !PT ;  /* 0x0000ff00473d7812 */ /* 0x000fe400078ef846 */
[----:B------:R-:W-:Y:S02]  /*57f0*/  LOP3.LUT R71, R72, 0xff0000, R63, 0xf8, !PT ;  /* 0x00ff000048477812 */ /* 0x000fe400078ef83f */
[----:B------:R-:W-:Y:S02]  /*5800*/  MOV R63, R15 ;  /* 0x0000000f003f7202 */ /* 0x000fe40000000f00 */
[----:B------:R-:W-:Y:S02]  /*5810*/  LOP3.LUT R70, R61, 0xff0000, R68, 0xf8, !PT ;  /* 0x00ff00003d467812 */ /* 0x000fe400078ef844 */
[----:B------:R-:W-:Y:S02]  /*5820*/  F2FP.F16.E4M3.UNPACK_B R15, R63 ;  /* 0x0000003fff0f723e */ /* 0x000fe400020006ff */
[----:B------:R-:W-:-:S02]  /*5830*/  F2FP.F16.E4M3.UNPACK_B R72, R71.H1 ;  /* 0x00000047ff48723e */ /* 0x000fc400030006ff */
[-C--:B------:R-:W-:Y:S01]  /*5840*/  F2FP.F16.E4M3.UNPACK_B R61, R70.reuse.H1 ;  /* 0x00000046ff3d723e */ /* 0x080fe200030006ff */
[--C-:B------:R-:W-:Y:S01]  /*5850*/  HADD2.F32 R68, -RZ, R15.reuse.H1_H1 ;  /* 0x3000000fff447230 */ /* 0x100fe20000004100 */
[----:B------:R-:W-:Y:S01]  /*5860*/  F2FP.F16.E4M3.UNPACK_B R70, R70 ;  /* 0x00000046ff46723e */ /* 0x000fe200020006ff */
[----:B------:R-:W-:Y:S02]  /*5870*/  HADD2.F32 R74, -RZ, R72.H0_H0 ;  /* 0x20000048ff4a7230 */ /* 0x000fe40000004100 */
[----:B------:R-:W-:Y:S02]  /*5880*/  HADD2.F32 R15, -RZ, R15.H0_H0 ;  /* 0x2000000fff0f7230 */ /* 0x000fe40000004100 */
[--C-:B------:R-:W-:Y:S02]  /*5890*/  HADD2.F32 R73, -RZ, R61.reuse.H0_H0 ;  /* 0x2000003dff497230 */ /* 0x100fe40000004100 */
[----:B------:R-:W-:Y:S01]  /*58a0*/  FMUL.FTZ R104, R68, R74 ;  /* 0x0000004a44687220 */ /* 0x000fe20000410000 */
[----:B------:R-:W-:-:S02]  /*58b0*/  HADD2.F32 R61, -RZ, R61.H1_H1 ;  /* 0x3000003dff3d7230 */ /* 0x000fc40000004100 */
        /* <DEDUP_REMOVED lines=11> */
[----:B------:R-:W-:Y:S02]  /*5970*/  HADD2.F32 R73, -RZ, R70.H1_H1 ;  /* 0x30000046ff497230 */ /* 0x000fe40000004100 */
[----:B------:R-:W-:Y:S01]  /*5980*/  FFMA.FTZ R61, R72, R61, R75 ;  /* 0x0000003d483d7223 */ /* 0x000fe2000001004b */
[----:B------:R-:W-:Y:S02]  /*5990*/  F2FP.F16.E4M3.UNPACK_B R72, R71 ;  /* 0x00000047ff48723e */ /* 0x000fe400020006ff */
[----:B------:R-:W-:-:S02]  /*59a0*/  F2FP.F16.E4M3.UNPACK_B R71, R63.H1 ;  /* 0x0000003fff47723e */ /* 0x000fc400030006ff */
[----:B------:R-:W-:Y:S01]  /*59b0*/  F2FP.SATFINITE.E4M3.F32.PACK_AB_MERGE_C R61, R61, R14, RZ ;  /* 0x0000000e3d3d723e */ /* 0x000fe200048070ff */
[----:B------:R-:W-:Y:S02]  /*59c0*/  HADD2.F32 R75, -RZ, R72.H1_H1 ;  /* 0x30000048ff4b7230 */ /* 0x000fe40000004100 */
[--C-:B------:R-:W-:Y:S01]  /*59d0*/  HADD2.F32 R74, -RZ, R71.reuse.H1_H1 ;  /* 0x30000047ff4a7230 */ /* 0x100fe20000004100 */
[----:B------:R-:W-:Y:S01]  /*59e0*/  F2FP.SATFINITE.E4M3.F32.PACK_AB_MERGE_C R15, R68, R15, R61 ;  /* 0x0000000f440f723e */ /* 0x000fe2000480703d */
[----:B------:R-:W-:-:S03]  /*59f0*/  HADD2.F32 R71, -RZ, R71.H0_H0 ;  /* 0x20000047ff477230 */ /* 0x000fc60000004100 */
[CC--:B------:R-:W-:Y:S02]  /*5a00*/  FMUL.FTZ R104, R74.reuse, R75.reuse ;  /* 0x0000004b4a687220 */ /* 0x0c0fe40000410000 */
[C---:B------:R-:W-:Y:S02]  /*5a10*/  FMUL.FTZ R75, R71.reuse, R75 ;  /* 0x0000004b474b7220 */ /* 0x040fe40000410000 */
[-C--:B------:R-:W-:Y:S01]  /*5a20*/  FFMA.FTZ R71, R71, R73.reuse, -R104 ;  /* 0x0000004947477223 */ /* 0x080fe20000010868 */
[----:B------:R-:W-:Y:S02]  /*5a30*/  HADD2.F32 R104, -RZ, R72.H0_H0 ;  /* 0x20000048ff687230 */ /* 0x000fe40000004100 */
        /* <DEDUP_REMOVED lines=9> */
[----:B------:R-:W-:-:S05]  /*5ad0*/  FFMA.FTZ R63, R63, R72, R104 ;  /* 0x000000483f3f7223 */ /* 0x000fca0000010068 */
[----:B------:R-:W-:-:S07]  /*5ae0*/  F2FP.SATFINITE.E4M3.F32.PACK_AB_MERGE_C R14, R63, R70, R71 ;  /* 0x000000463f0e723e */ /* 0x000fce0004807047 */
.L_x_525:
[----:B------:R-:W-:Y:S05]  /*5af0*/  BSYNC B2 ;  /* 0x0000000000027941 */ /* 0x000fea0003800000 */
.L_x_524:
[----:B0-----:R0:W-:Y:S02]  /*5b00*/  ST.E.128 desc[UR36][R64.64], R12 ;  /* 0x0000000c40007985 */ /* 0x0011e4000c101d24 */
.L_x_519:
[----:B------:R-:W-:Y:S05]  /*5b10*/  BSYNC B1 ;  /* 0x0000000000017941 */ /* 0x000fea0003800000 */
.L_x_518:
[----:B------:R-:W-:-:S03]  /*5b20*/  UMOV UR4, 0xffffffff ;  /* 0xffffffff00047882 */ /* 0x000fc60000000000 */
[----:B------:R-:W-:Y:S05]  /*5b30*/  BRA.DIV UR4, `(.L_x_526) ;  /* 0x0000024a04247947 */ /* 0x000fea000b800000 */
[----:B------:R0:W0:Y:S04]  /*5b40*/  SHFL.IDX PT, R62, R102, 0x2, 0x181f ;  /* 0x00581f00663e7f89 */ /* 0x00002800000e0000 */
[----:B------:R0:W0:Y:S02]  /*5b50*/  SHFL.IDX PT, R63, R101, 0x2, 0x181f ;  /* 0x00581f00653f7f89 */ /* 0x00002400000e0000 */
.L_x_843:
        /* <DEDUP_REMOVED lines=10> */
[----:B0-----:R-:W-:Y:S01]  /*5c00*/  IMAD.MOV.U32 R68, RZ, RZ, R13 ;  /* 0x000000ffff447224 */ /* 0x001fe200078e000d */
[----:B------:R-:W-:Y:S02]  /*5c10*/  F2FP.F16.E4M3.UNPACK_B R66, R109.H1 ;  /* 0x0000006dff42723e */ /* 0x000fe400030006ff */
[----:B------:R-:W-:Y:S02]  /*5c20*/  F2FP.F16.E4M3.UNPACK_B R65, R108.H1 ;  /* 0x0000006cff41723e */ /* 0x000fe400030006ff */
[-C--:B------:R-:W-:Y:S01]  /*5c30*/  F2FP.F16.E4M3.UNPACK_B R11, R68.reuse ;  /* 0x00000044ff0b723e */ /* 0x080fe200020006ff */
[----:B------:R-:W-:Y:S01]  /*5c40*/  HADD2.F32 R56, -RZ, R66.H0_H0 ;  /* 0x20000042ff387230 */ /* 0x000fe20000004100 */
[----:B------:R-:W-:Y:S01]  /*5c50*/  SHF.R.U32.HI R67, RZ, 0x8, R57 ;  /* 0x00000008ff437819 */ /* 0x000fe20000011639 */
[----:B------:R-:W-:Y:S01]  /*5c60*/  HADD2.F32 R64, -RZ, R65.H0_H0 ;  /* 0x20000041ff407230 */ /* 0x000fe20000004100 */
[----:B------:R-:W-:Y:S01]  /*5c70*/  LOP3.LUT R69, R57, 0xff, RZ, 0xc0, !PT ;  /* 0x000000ff39457812 */ /* 0x000fe200078ec0ff */
[--C-:B------:R-:W-:Y:S01]  /*5c80*/  HADD2.F32 R13, -RZ, R11.reuse.H1_H1 ;  /* 0x3000000bff0d7230 */ /* 0x100fe20000004100 */
[----:B------:R-:W-:Y:S01]  /*5c90*/  F2FP.F16.E4M3.UNPACK_B R68, R68.H1 ;  /* 0x00000044ff44723e */ /* 0x000fe200030006ff */
[----:B------:R-:W-:Y:S01]  /*5ca0*/  HADD2.F32 R11, -RZ, R11.H0_H0 ;  /* 0x2000000bff0b7230 */ /* 0x000fe20000004100 */
[----:B------:R-:W-:Y:S01]  /*5cb0*/  LOP3.LUT R71, R59, 0xff, RZ, 0xc0, !PT ;  /* 0x000000ff3b477812 */ /* 0x000fe200078ec0ff */
[----:B------:R-:W-:-:S02]  /*5cc0*/  IMAD.SHL.U32 R67, R67, 0x100, RZ ;  /* 0x0000010043437824 */ /* 0x000fc400078e00ff */
[-C--:B------:R-:W-:Y:S01]  /*5cd0*/  FMUL.FTZ R58, R13, R56.reuse ;  /* 0x000000380d3a7220 */ /* 0x080fe20000410000 */
[----:B------:R-:W-:Y:S01]  /*5ce0*/  SHF.R.U32.HI R72, RZ, 0x18, R59 ;  /* 0x00000018ff487819 */ /* 0x000fe2000001163b */
[C---:B------:R-:W-:Y:S01]  /*5cf0*/  FMUL.FTZ R70, R11.reuse, R56 ;  /* 0x000000380b467220 */ /* 0x040fe20000410000 */
[----:B------:R-:W-:Y:S01]  /*5d00*/  F2FP.F16.E4M3.UNPACK_B R109, R109 ;  /* 0x0000006dff6d723e */ /* 0x000fe200020006ff */
[-C--:B------:R-:W-:Y:S01]  /*5d10*/  FFMA.FTZ R56, R11, R64.reuse, -R58 ;  /* 0x000000400b387223 */ /* 0x080fe2000001083a */
[--C-:B------:R-:W-:Y:S01]  /*5d20*/  SHF.R.U32.HI R58, RZ, 0x10, R57.reuse ;  /* 0x00000010ff3a7819 */ /* 0x100fe20000011639 */
[----:B------:R-:W-:Y:S01]  /*5d30*/  FFMA.FTZ R11, R13, R64, R70 ;  /* 0x000000400d0b7223 */ /* 0x000fe20000010046 */
[----:B------:R-:W-:Y:S01]  /*5d40*/  SHF.R.U32.HI R70, RZ, 0x18, R57 ;  /* 0x00000018ff467819 */ /* 0x000fe20000011639 */
[--C-:B------:R-:W-:Y:S01]  /*5d50*/  HADD2.F32 R57, -RZ, R68.reuse.H1_H1 ;  /* 0x30000044ff397230 */ /* 0x100fe20000004100 */
[--C-:B------:R-:W-:Y:S01]  /*5d60*/  SHF.R.U32.HI R13, RZ, 0x10, R59.reuse ;  /* 0x00000010ff0d7819 */ /* 0x100fe2000001163b */
[----:B------:R-:W-:Y:S01]  /*5d70*/  HADD2.F32 R68, -RZ, R68.H0_H0 ;  /* 0x20000044ff447230 */ /* 0x000fe20000004100 */
[----:B------:R-:W-:Y:S01]  /*5d80*/  SHF.R.U32.HI R64, RZ, 0x8, R59 ;  /* 0x00000008ff407819 */ /* 0x000fe2000001163b */
[----:B------:R-:W-:Y:S01]  /*5d90*/  IMAD.MOV.U32 R59, RZ, RZ, R12 ;  /* 0x000000ffff3b7224 */ /* 0x000fe200078e000c */
[----:B------:R-:W-:Y:S01]  /*5da0*/  PRMT R12, R70, 0x654, R69 ;  /* 0x00000654460c7816 */ /* 0x000fe20000000045 */
[----:B------:R-:W-:Y:S01]  /*5db0*/  HADD2.F32 R70, -RZ, R66.H1_H1 ;  /* 0x30000042ff467230 */ /* 0x000fe20000004100 */
[----:B------:R-:W-:Y:S01]  /*5dc0*/  PRMT R66, R72, 0x654, R71 ;  /* 0x0000065448427816 */ /* 0x000fe20000000047 */
[----:B------:R-:W-:Y:S01]  /*5dd0*/  HADD2.F32 R69, -RZ, R65.H1_H1 ;  /* 0x30000041ff457230 */ /* 0x000fe20000004100 */
[----:B------:R-:W-:Y:S01]  /*5de0*/  LOP3.LUT R65, R12, 0xff00, R67, 0xf8, !PT ;  /* 0x0000ff000c417812 */ /* 0x000fe200078ef843 */
[----:B------:R-:W-:-:S02]  /*5df0*/  IMAD.U32 R58, R58, 0x10000, RZ ;  /* 0x000100003a3a7824 */ /* 0x000fc400078e00ff */
[-C--:B------:R-:W-:Y:S01]  /*5e00*/  FMUL.FTZ R71, R57, R70.reuse ;  /* 0x0000004639477220 */ /* 0x080fe20000410000 */
[C---:B------:R-:W-:Y:S01]  /*5e10*/  FMUL.FTZ R70, R68.reuse, R70 ;  /* 0x0000004644467220 */ /* 0x040fe20000410000 */
[----:B------:R-:W-:Y:S01]  /*5e20*/  F2FP.F16.E4M3.UNPACK_B R67, R59.H1 ;  /* 0x0000003bff43723e */ /* 0x000fe200030006ff */
[----:B------:R-:W-:Y:S02]  /*5e30*/  IMAD.U32 R13, R13, 0x10000, RZ ;  /* 0x000100000d0d7824 */ /* 0x000fe400078e00ff */
[-C--:B------:R-:W-:Y:S01]  /*5e40*/  FFMA.FTZ R12, R68, R69.reuse, -R71 ;  /* 0x00000045440c7223 */ /* 0x080fe20000010847 */
[----:B------:R-:W-:Y:S01]  /*5e50*/  FFMA.FTZ R57, R57, R69, R70 ;  /* 0x0000004539397223 */ /* 0x000fe20000010046 */
[----:B------:R-:W-:Y:S01]  /*5e60*/  F2FP.F16.E4M3.UNPACK_B R108, R108 ;  /* 0x0000006cff6c723e */ /* 0x000fe200020006ff */
[----:B------:R-:W-:Y:S01]  /*5e70*/  HADD2.F32 R69, -RZ, R67.H1_H1 ;  /* 0x30000043ff457230 */ /* 0x000fe20000004100 */
[----:B------:R-:W-:Y:S01]  /*5e80*/  SHF.L.U32 R71, R64, 0x8, RZ ;  /* 0x0000000840477819 */ /* 0x000fe200000006ff */
[----:B------:R-:W-:-:S02]  /*5e90*/  HADD2.F32 R64, -RZ, R109.H1_H1 ;  /* 0x3000006dff407230 */ /* 0x000fc40000004100 */
[----:B------:R-:W-:Y:S01]  /*5ea0*/  HADD2.F32 R68, -RZ, R67.H0_H0 ;  /* 0x20000043ff447230 */ /* 0x000fe20000004100 */
[----:B------:R-:W-:Y:S01]  /*5eb0*/  LOP3.LUT R66, R66, 0xff00, R71, 0xf8, !PT ;  /* 0x0000ff0042427812 */ /* 0x000fe200078ef847 */
[----:B------:R-:W-:Y:S02]  /*5ec0*/  HADD2.F32 R70, -RZ, R108.H1_H1 ;  /* 0x3000006cff467230 */ /* 0x000fe40000004100 */
[-C--:B------:R-:W-:Y:S01]  /*5ed0*/  FMUL.FTZ R71, R69, R64.reuse ;  /* 0x0000004045477220 */ /* 0x080fe20000410000 */
[----:B------:R-:W-:Y:S01]  /*5ee0*/  F2FP.F16.E4M3.UNPACK_B R67, R59 ;  /* 0x0000003bff43723e */ /* 0x000fe200020006ff */
[C---:B------:R-:W-:Y:S01]  /*5ef0*/  FMUL.FTZ R72, R68.reuse, R64 ;  /* 0x0000004044487220 */ /* 0x040fe20000410000 */
[----:B------:R-:W-:Y:S01]  /*5f00*/  LOP3.LUT R64, R65, 0xff0000, R58, 0xf8, !PT ;  /* 0x00ff000041407812 */ /* 0x000fe200078ef83a */
[-C--:B------:R-:W-:Y:S01]  /*5f10*/  FFMA.FTZ R58, R68, R70.reuse, -R71 ;  /* 0x00000046443a7223 */ /* 0x080fe20000010847 */
[----:B------:R-:W-:Y:S02]  /*5f20*/  HADD2.F32 R109, -RZ, R109.H0_H0 ;  /* 0x2000006dff6d7230 */ /* 0x000fe40000004100 */
[----:B------:R-:W-:Y:S01]  /*5f30*/  FFMA.FTZ R59, R69, R70, R72 ;  /* 0x00000046453b7223 */ /* 0x000fe20000010048 */
[--C-:B------:R-:W-:Y:S01]  /*5f40*/  HADD2.F32 R69, -RZ, R67.reuse.H1_H1 ;  /* 0x30000043ff457230 */ /* 0x100fe20000004100 */
[----:B------:R-:W-:Y:S01]  /*5f50*/  LOP3.LUT R65, R66, 0xff0000, R13, 0xf8, !PT ;  /* 0x00ff000042417812 */ /* 0x000fe200078ef80d */
[----:B------:R-:W-:-:S02]  /*5f60*/  HADD2.F32 R68, -RZ, R67.H0_H0 ;  /* 0x20000043ff447230 */ /* 0x000fc40000004100 */
[----:B------:R-:W-:Y:S02]  /*5f70*/  IMAD.MOV.U32 R67, RZ, RZ, R15 ;  /* 0x000000ffff437224 */ /* 0x000fe400078e000f */
[CC--:B------:R-:W-:Y:S01]  /*5f80*/  FMUL.FTZ R71, R69.reuse, R109.reuse ;  /* 0x0000006d45477220 */ /* 0x0c0fe20000410000 */
[----:B------:R-:W-:Y:S02]  /*5f90*/  HADD2.F32 R108, -RZ, R108.H0_H0 ;  /* 0x2000006cff6c7230 */ /* 0x000fe40000004100 */
[C---:B------:R-:W-:Y:S01]  /*5fa0*/  FMUL.FTZ R66, R68.reuse, R109 ;  /* 0x0000006d44427220 */ /* 0x040fe20000410000 */
[----:B------:R-:W-:Y:S02]  /*5fb0*/  F2FP.F16.E4M3.UNPACK_B R70, R65.H1 ;  /* 0x00000041ff46723e */ /* 0x000fe400030006ff */
[----:B------:R-:W-:Y:S01]  /*5fc0*/  F2FP.F16.E4M3.UNPACK_B R15, R67 ;  /* 0x00000043ff0f723e */ /* 0x000fe200020006ff */
[-C--:B------:R-:W-:Y:S01]  /*5fd0*/  FFMA.FTZ R13, R68, R108.reuse, -R71 ;  /* 0x0000006c440d7223 */ /* 0x080fe20000010847 */
[----:B------:R-:W-:Y:S01]  /*5fe0*/  FFMA.FTZ R66, R69, R108, R66 ;  /* 0x0000006c45427223 */ /* 0x000fe20000010042 */
[----:B------:R-:W-:Y:S01]  /*5ff0*/  F2FP.F16.E4M3.UNPACK_B R69, R64.H1 ;  /* 0x00000040ff45723e */ /* 0x000fe200030006ff */
[----:B------:R-:W-:Y:S01]  /*6000*/  HADD2.F32 R71, -RZ, R70.H0_H0 ;  /* 0x20000046ff477230 */ /* 0x000fe20000004100 */
[----:B------:R-:W-:Y:S01]  /*6010*/  F2FP.SATFINITE.E4M3.F32.PACK_AB_MERGE_C R58, R59, R58, RZ ;  /* 0x0000003a3b3a723e */ /* 0x000fe200048070ff */
[----:B------:R-:W-:-:S02]  /*6020*/  HADD2.F32 R68, -RZ, R15.H1_H1 ;  /* 0x3000000fff447230 */ /* 0x000fc40000004100 */
[----:B------:R-:W-:Y:S01]  /*6030*/  HADD2.F32 R15, -RZ, R15.H0_H0 ;  /* 0x2000000fff0f7230 */ /* 0x000fe20000004100 */
[----:B------:R-:W-:Y:S01]  /*6040*/  F2FP.SATFINITE.E4M3.F32.PACK_AB_MERGE_C R58, R66, R13, R58 ;  /* 0x0000000d423a723e */ /* 0x000fe2000480703a */
[----:B------:R-:W-:Y:S02]  /*6050*/  HADD2.F32 R72, -RZ, R69.H0_H0 ;  /* 0x20000045ff487230 */ /* 0x000fe40000004100 */
[-C--:B------:R-:W-:Y:S01]  /*6060*/  FMUL.FTZ R74, R68, R71.reuse ;  /* 0x00000047444a7220 */ /* 0x080fe20000410000 */
[----:B------:R-:W-:Y:S02]  /*6070*/  HADD2.F32 R70, -RZ, R70.H1_H1 ;  /* 0x30000046ff467230 */ /* 0x000fe40000004100 */
[C---:B------:R-:W-:Y:S01]  /*6080*/  FMUL.FTZ R73, R15.reuse, R71 ;  /* 0x000000470f497220 */ /* 0x040fe20000410000 */
[----:B------:R-:W-:Y:S01]  /*6090*/  F2FP.F16.E4M3.UNPACK_B R71, R67.H1 ;  /* 0x00000043ff47723e */ /* 0x000fe200030006ff */
[----:B------:R-:W-:Y:S01]  /*60a0*/  FFMA.FTZ R15, R15, R72, -R74 ;  /* 0x000000480f0f7223 */ /* 0x000fe2000001084a */
[----:B------:R-:W-:-:S02]  /*60b0*/  IMAD.MOV.U32 R67, RZ, RZ, R14 ;  /* 0x000000ffff437224 */ /* 0x000fc400078e000e */
[----:B------:R-:W-:Y:S01]  /*60c0*/  FFMA.FTZ R68, R68, R72, R73 ;  /* 0x0000004844447223 */ /* 0x000fe20000010049 */
[----:B------:R-:W-:Y:S02]  /*60d0*/  HADD2.F32 R69, -RZ, R69.H1_H1 ;  /* 0x30000045ff457230 */ /* 0x000fe40000004100 */
[--C-:B------:R-:W-:Y:S02]  /*60e0*/  HADD2.F32 R72, -RZ, R71.reuse.H1_H1 ;  /* 0x30000047ff487230 */ /* 0x100fe40000004100 */
[----:B------:R-:W-:-:S03]  /*60f0*/  HADD2.F32 R71, -RZ, R71.H0_H0 ;  /* 0x20000047ff477230 */ /* 0x000fc60000004100 */
[CC--:B------:R-:W-:Y:S02]  /*6100*/  FMUL.FTZ R14, R72.reuse, R70.reuse ;  /* 0x00000046480e7220 */ /* 0x0c0fe40000410000 */
[C---:B------:R-:W-:Y:S01]  /*6110*/  FMUL.FTZ R73, R71.reuse, R70 ;  /* 0x0000004647497220 */ /* 0x040fe20000410000 */
[----:B------:R-:W-:Y:S01]  /*6120*/  F2FP.F16.E4M3.UNPACK_B R70, R65 ;  /* 0x00000041ff46723e */ /* 0x000fe200020006ff */
        /* <DEDUP_REMOVED lines=12> */
[----:B------:R-:W-:Y:S01]  /*61f0*/  F2FP.SATFINITE.E4M3.F32.PACK_AB_MERGE_C R15, R68, R15, R65 ;  /* 0x0000000f440f723e */ /* 0x000fe20004807041 */
[----:B------:R-:W-:Y:S01]  /*6200*/  FFMA.FTZ R64, R71, R73, -R74 ;  /* 0x0000004947407223 */ /* 0x000fe2000001084a */
[----:B------:R-:W-:Y:S01]  /*6210*/  F2FP.F16.E4M3.UNPACK_B R71, R67 ;  /* 0x00000043ff47723e */ /* 0x000fe200020006ff */
[----:B------:R-:W-:Y:S01]  /*6220*/  FFMA.FTZ R67, R72, R73, R75 ;  /* 0x0000004948437223 */ /* 0x000fe2000001004b */
[----:B------:R-:W-:Y:S01]  /*6230*/  HADD2.F32 R72, -RZ, R70.H0_H0 ;  /* 0x20000046ff487230 */ /* 0x000fe20000004100 */
[----:B------:R-:W-:-:S02]  /*6240*/  F2FP.SATFINITE.E4M3.F32.PACK_AB_MERGE_C R73, R57, R12, RZ ;  /* 0x0000000c3949723e */ /* 0x000fc400048070ff */
[--C-:B------:R-:W-:Y:S01]  /*6250*/  HADD2.F32 R70, -RZ, R71.reuse.H1_H1 ;  /* 0x30000047ff467230 */ /* 0x100fe20000004100 */
[----:B------:R-:W-:Y:S01]  /*6260*/  F2FP.SATFINITE.E4M3.F32.PACK_AB_MERGE_C R64, R67, R64, RZ ;  /* 0x000000404340723e */ /* 0x000fe200048070ff */
[----:B------:R-:W-:Y:S01]  /*6270*/  HADD2.F32 R71, -RZ, R71.H0_H0 ;  /* 0x20000047ff477230 */ /* 0x000fe20000004100 */
[----:B------:R-:W-:Y:S02]  /*6280*/  F2FP.SATFINITE.E4M3.F32.PACK_AB_MERGE_C R59, R11, R56, R73 ;  /* 0x000000380b3b723e */ /* 0x000fe40004807049 */
[CC--:B------:R-:W-:Y:S02]  /*6290*/  FMUL.FTZ R12, R70.reuse, R72.reuse ;  /* 0x00000048460c7220 */ /* 0x0c0fe40000410000 */
[C---:B------:R-:W-:Y:S01]  /*62a0*/  FMUL.FTZ R57, R71.reuse, R72 ;  /* 0x0000004847397220 */ /* 0x040fe20000410000 */
[----:B------:R-:W-:Y:S01]  /*62b0*/  MOV R13, R59 ;  /* 0x0000003b000d7202 */ /* 0x000fe20000000f00 */
[-C--:B------:R-:W-:Y:S02]  /*62c0*/  FFMA.FTZ R12, R71, R69.reuse, -R12 ;  /* 0x00000045470c7223 */ /* 0x080fe4000001080c */
[----:B------:R-:W-:-:S05]  /*62d0*/  FFMA.FTZ R57, R70, R69, R57 ;  /* 0x0000004546397223 */ /* 0x000fca0000010039 */
[----:B------:R-:W-:Y:S01]  /*62e0*/  F2FP.SATFINITE.E4M3.F32.PACK_AB_MERGE_C R14, R57, R12, R64 ;  /* 0x0000000c390e723e */ /* 0x000fe20004807040 */
[----:B------:R-:W-:-:S07]  /*62f0*/  IMAD.MOV.U32 R12, RZ, RZ, R58 ;  /* 0x000000ffff0c7224 */ /* 0x000fce00078e003a */
.L_x_532:
[----:B------:R-:W-:Y:S05]  /*6300*/  BSYNC B3 ;  /* 0x0000000000037941 */ /* 0x000fea0003800000 */
.L_x_531:
[----:B0-----:R0:W-:Y:S02]  /*6310*/  ST.E.128 desc[UR36][R60.64], R12 ;  /* 0x0000000c3c007985 */ /* 0x0011e4000c101d24 */
.L_x_530:
[----:B------:R-:W-:Y:S05]  /*6320*/  BSYNC B2 ;  /* 0x0000000000027941 */ /* 0x000fea0003800000 */
.L_x_529:
        /* <DEDUP_REMOVED lines=9> */
[----:B------:R-:W-:Y:S02]  /*63c0*/  SHF.R.U32.HI R59, RZ, 0x8, R55 ;  /* 0x00000008ff3b7819 */ /* 0x000fe40000011637 */
[--C-:B------:R-:W-:Y:S02]  /*63d0*/  SHF.R.U32.HI R52, RZ, 0x18, R53.reuse ;  /* 0x00000018ff347819 */ /* 0x100fe40000011635 */
[----:B------:R-:W-:Y:S01]  /*63e0*/  LOP3.LUT R11, R53, 0xff, RZ, 0xc0, !PT ;  /* 0x000000ff350b7812 */ /* 0x000fe200078ec0ff */
[----:B------:R-:W-:Y:S01]  /*63f0*/  IMAD.SHL.U32 R59, R59, 0x100, RZ ;  /* 0x000001003b3b7824 */ /* 0x000fe200078e00ff */
[----:B------:R-:W-:Y:S02]  /*6400*/  SHF.R.U32.HI R60, RZ, 0x10, R53 ;  /* 0x00000010ff3c7819 */ /* 0x000fe40000011635 */
[----:B------:R-:W-:-:S02]  /*6410*/  SHF.R.U32.HI R54, RZ, 0x18, R55 ;  /* 0x00000018ff367819 */ /* 0x000fc40000011637 */
[----:B------:R-:W-:Y:S02]  /*6420*/  LOP3.LUT R53, R55, 0xff, RZ, 0xc0, !PT ;  /* 0x000000ff37357812 */ /* 0x000fe400078ec0ff */
[----:B------:R-:W-:Y:S01]  /*6430*/  SHF.R.U32.HI R58, RZ, 0x10, R55 ;  /* 0x00000010ff3a7819 */ /* 0x000fe20000011637 */
[----:B------:R-:W-:Y:S01]  /*6440*/  IMAD.SHL.U32 R55, R61, 0x100, RZ ;  /* 0x000001003d377824 */ /* 0x000fe200078e00ff */
[----:B------:R-:W-:Y:S01]  /*6450*/  PRMT R52, R52, 0x654, R11 ;  /* 0x0000065434347816 */ /* 0x000fe2000000000b */
[----:B0-----:R-:W-:Y:S01]  /*6460*/  IMAD.MOV.U32 R11, RZ, RZ, R13 ;  /* 0x000000ffff0b7224 */ /* 0x001fe200078e000d */
[----:B------:R-:W-:Y:S01]  /*6470*/  PRMT R54, R54, 0x654, R53 ;  /* 0x0000065436367816 */ /* 0x000fe20000000035 */
[----:B------:R-:W-:Y:S01]  /*6480*/  IMAD.MOV.U32 R53, RZ, RZ, R12 ;  /* 0x000000ffff357224 */ /* 0x000fe200078e000c */
[----:B------:R-:W-:Y:S02]  /*6490*/  LOP3.LUT R13, R52, 0xff00, R55, 0xf8, !PT ;  /* 0x0000ff00340d7812 */ /* 0x000fe400078ef837 */
[----:B------:R-:W-:Y:S01]  /*64a0*/  LOP3.LUT R54, R54, 0xff00, R59, 0xf8, !PT ;  /* 0x0000ff0036367812 */ /* 0x000fe200078ef83b */
[----:B------:R-:W-:Y:S01]  /*64b0*/  IMAD.U32 R59, R58, 0x10000, RZ ;  /* 0x000100003a3b7824 */ /* 0x000fe200078e00ff */
[----:B------:R-:W-:-:S02]  /*64c0*/  SHF.L.U32 R52, R60, 0x10, RZ ;  /* 0x000000103c347819 */ /* 0x000fc400000006ff */
[----:B------:R-:W-:Y:S02]  /*64d0*/  F2FP.F16.E4M3.UNPACK_B R55, R106.H1 ;  /* 0x0000006aff37723e */ /* 0x000fe400030006ff */
[----:B------:R-:W-:Y:S02]  /*64e0*/  F2FP.F16.E4M3.UNPACK_B R12, R11 ;  /* 0x0000000bff0c723e */ /* 0x000fe400020006ff */
[----:B------:R-:W-:Y:S01]  /*64f0*/  LOP3.LUT R13, R13, 0xff0000, R52, 0xf8, !PT ;  /* 0x00ff00000d0d7812 */ /* 0x000fe200078ef834 */
[--C-:B------:R-:W-:Y:S01]  /*6500*/  HADD2.F32 R63, -RZ, R55.reuse.H0_H0 ;  /* 0x20000037ff3f7230 */ /* 0x100fe20000004100 */
[----:B------:R-:W-:Y:S01]  /*6510*/  LOP3.LUT R52, R54, 0xff0000, R59, 0xf8, !PT ;  /* 0x00ff000036347812 */ /* 0x000fe200078ef83b */
[--C-:B------:R-:W-:Y:S01]  /*6520*/  HADD2.F32 R54, -RZ, R12.reuse.H1_H1 ;  /* 0x3000000cff367230 */ /* 0x100fe20000004100 */
[----:B------:R-:W-:Y:S01]  /*6530*/  F2FP.F16.E4M3.UNPACK_B R59, R105.H1 ;  /* 0x00000069ff3b723e */ /* 0x000fe200030006ff */
[----:B------:R-:W-:Y:S01]  /*6540*/  HADD2.F32 R12, -RZ, R12.H0_H0 ;  /* 0x2000000cff0c7230 */ /* 0x000fe20000004100 */
[----:B------:R-:W-:Y:S01]  /*6550*/  F2FP.F16.E4M3.UNPACK_B R11, R11.H1 ;  /* 0x0000000bff0b723e */ /* 0x000fe200030006ff */
[----:B------:R-:W-:-:S02]  /*6560*/  HADD2.F32 R60, -RZ, R55.H1_H1 ;  /* 0x30000037ff3c7230 */ /* 0x000fc40000004100 */
[-C--:B------:R-:W-:Y:S01]  /*6570*/  FMUL.FTZ R65, R54, R63.reuse ;  /* 0x0000003f36417220 */ /* 0x080fe20000410000 */
[----:B------:R-:W-:Y:S02]  /*6580*/  HADD2.F32 R61, -RZ, R59.H0_H0 ;  /* 0x2000003bff3d7230 */ /* 0x000fe40000004100 */
[C---:B------:R-:W-:Y:S01]  /*6590*/  FMUL.FTZ R63, R12.reuse, R63 ;  /* 0x0000003f0c3f7220 */ /* 0x040fe20000410000 */
[--C-:B------:R-:W-:Y:S01]  /*65a0*/  HADD2.F32 R58, -RZ, R11.reuse.H1_H1 ;  /* 0x3000000bff3a7230 */ /* 0x100fe20000004100 */
[----:B------:R-:W-:Y:S01]  /*65b0*/  F2FP.F16.E4M3.UNPACK_B R106, R106 ;  /* 0x0000006aff6a723e */ /* 0x000fe200020006ff */
[----:B------:R-:W-:Y:S02]  /*65c0*/  HADD2.F32 R55, -RZ, R11.H0_H0 ;  /* 0x2000000bff377230 */ /* 0x000fe40000004100 */
[-C--:B------:R-:W-:Y:S01]  /*65d0*/  FFMA.FTZ R11, R12, R61.reuse, -R65 ;  /* 0x0000003d0c0b7223 */ /* 0x080fe20000010841 */
[----:B------:R-:W-:Y:S02]  /*65e0*/  HADD2.F32 R59, -RZ, R59.H1_H1 ;  /* 0x3000003bff3b7230 */ /* 0x000fe40000004100 */
[----:B------:R-:W-:Y:S01]  /*65f0*/  FFMA.FTZ R12, R54, R61, R63 ;  /* 0x0000003d360c7223 */ /* 0x000fe2000001003f */
[CC--:B------:R-:W-:Y:S01]  /*6600*/  FMUL.FTZ R62, R58.reuse, R60.reuse ;  /* 0x0000003c3a3e7220 */ /* 0x0c0fe20000410000 */
[C---:B------:R-:W-:Y:S01]  /*6610*/  FMUL.FTZ R67, R55.reuse, R60 ;  /* 0x0000003c37437220 */ /* 0x040fe20000410000 */
[-C--:B------:R-:W-:Y:S01]  /*6620*/  F2FP.F16.E4M3.UNPACK_B R54, R53.reuse.H1 ;  /* 0x00000035ff36723e */ /* 0x080fe200030006ff */
[--C-:B------:R-:W-:Y:S01]  /*6630*/  HADD2.F32 R61, -RZ, R106.reuse.H0_H0 ;  /* 0x2000006aff3d7230 */ /* 0x100fe20000004100 */
[----:B------:R-:W-:Y:S01]  /*6640*/  F2FP.F16.E4M3.UNPACK_B R53, R53 ;  /* 0x00000035ff35723e */ /* 0x000fe200020006ff */
[-C--:B------:R-:W-:Y:S01]  /*6650*/  FFMA.FTZ R65, R55, R59.reuse, -R62 ;  /* 0x0000003b37417223 */ /* 0x080fe2000001083e */
[----:B------:R-:W-:Y:S01]  /*6660*/  FFMA.FTZ R66, R58, R59, R67 ;  /* 0x0000003b3a427223 */ /* 0x000fe20000010043 */
[----:B------:R-:W-:Y:S01]  /*6670*/  HADD2.F32 R62, -RZ, R106.H1_H1 ;  /* 0x3000006aff3e7230 */ /* 0x000fe20000004100 */
[----:B------:R-:W-:Y:S01]  /*6680*/  F2FP.F16.E4M3.UNPACK_B R105, R105 ;  /* 0x00000069ff69723e */ /* 0x000fe200020006ff */
[----:B------:R-:W-:-:S02]  /*6690*/  HADD2.F32 R59, -RZ, R54.H1_H1 ;  /* 0x30000036ff3b7230 */ /* 0x000fc40000004100 */
[----:B------:R-:W-:Y:S02]  /*66a0*/  HADD2.F32 R55, -RZ, R54.H0_H0 ;  /* 0x20000036ff377230 */ /* 0x000fe40000004100 */
[--C-:B------:R-:W-:Y:S02]  /*66b0*/  HADD2.F32 R58, -RZ, R53.reuse.H1_H1 ;  /* 0x30000035ff3a7230 */ /* 0x100fe40000004100 */
[-C--:B------:R-:W-:Y:S01]  /*66c0*/  FMUL.FTZ R64, R59, R62.reuse ;  /* 0x0000003e3b407220 */ /* 0x080fe20000410000 */
[----:B------:R-:W-:Y:S02]  /*66d0*/  HADD2.F32 R54, -RZ, R53.H0_H0 ;  /* 0x20000035ff367230 */ /* 0x000fe40000004100 */
[----:B------:R-:W-:Y:S01]  /*66e0*/  FMUL.FTZ R62, R55, R62 ;  /* 0x0000003e373e7220 */ /* 0x000fe20000410000 */
[--C-:B------:R-:W-:Y:S02]  /*66f0*/  HADD2.F32 R60, -RZ, R105.reuse.H1_H1 ;  /* 0x30000069ff3c7230 */ /* 0x100fe40000004100 */
[----:B------:R-:W-:Y:S01]  /*6700*/  FMUL.FTZ R53, R58, R61 ;  /* 0x0000003d3a357220 */ /* 0x000fe20000410000 */
[----:B------:R-:W-:-:S02]  /*6710*/  HADD2.F32 R105, -RZ, R105.H0_H0 ;  /* 0x20000069ff697230 */ /* 0x000fc40000004100 */
[----:B------:R-:W-:Y:S01]  /*6720*/  FMUL.FTZ R61, R54, R61 ;  /* 0x0000003d363d7220 */ /* 0x000fe20000410000 */
[----:B------:R-:W-:Y:S01]  /*6730*/  FFMA.FTZ R63, R59, R60, R62 ;  /* 0x0000003c3b3f7223 */ /* 0x000fe2000001003e */
[----:B------:R-:W-:Y:S02]  /*6740*/  F2FP.F16.E4M3.UNPACK_B R59, R15.H1 ;  /* 0x0000000fff3b723e */ /* 0x000fe400030006ff */
[----:B------:R-:W-:Y:S01]  /*6750*/  FFMA.FTZ R58, R58, R105, R61 ;  /* 0x000000693a3a7223 */ /* 0x000fe2000001003d */
[----:B------:R-:W-:Y:S01]  /*6760*/  F2FP.F16.E4M3.UNPACK_B R61, R52.H1 ;  /* 0x00000034ff3d723e */ /* 0x000fe200030006ff */
[----:B------:R-:W-:Y:S01]  /*6770*/  FFMA.FTZ R64, R55, R60, -R64 ;  /* 0x0000003c37407223 */ /* 0x000fe20000010840 */
[----:B------:R-:W-:Y:S01]  /*6780*/  F2FP.SATFINITE.E4M3.F32.PACK_AB_MERGE_C R55, R66, R65, RZ ;  /* 0x000000414237723e */ /* 0x000fe200048070ff */
[--C-:B------:R-:W-:Y:S01]  /*6790*/  HADD2.F32 R65, -RZ, R59.reuse.H0_H0 ;  /* 0x2000003bff417230 */ /* 0x100fe20000004100 */
[----:B------:R-:W-:Y:S01]  /*67a0*/  F2FP.F16.E4M3.UNPACK_B R62, R14.H1 ;  /* 0x0000000eff3e723e */ /* 0x000fe200030006ff */
[----:B------:R-:W-:Y:S01]  /*67b0*/  HADD2.F32 R66, -RZ, R59.H1_H1 ;  /* 0x3000003bff427230 */ /* 0x000fe20000004100 */
[----:B------:R-:W-:Y:S01]  /*67c0*/  F2FP.F16.E4M3.UNPACK_B R59, R13.H1 ;  /* 0x0000000dff3b723e */ /* 0x000fe200030006ff */
[----:B------:R-:W-:Y:S01]  /*67d0*/  HADD2.F32 R67, -RZ, R61.H1_H1 ;  /* 0x3000003dff437230 */ /* 0x000fe20000004100 */
[----:B------:R-:W-:Y:S01]  /*67e0*/  F2FP.F16.E4M3.UNPACK_B R60, R52 ;  /* 0x00000034ff3c723e */ /* 0x000fe200020006ff */
[----:B------:R-:W-:Y:S01]  /*67f0*/  FFMA.FTZ R53, R54, R105, -R53 ;  /* 0x0000006936357223 */ /* 0x000fe20000010835 */
[----:B------:R-:W-:Y:S01]  /*6800*/  F2FP.SATFINITE.E4M3.F32.PACK_AB_MERGE_C R54, R63, R64, RZ ;  /* 0x000000403f36723e */ /* 0x000fe200048070ff */
[----:B------:R-:W-:Y:S01]  /*6810*/  HADD2.F32 R68, -RZ, R59.H1_H1 ;  /* 0x3000003bff447230 */ /* 0x000fe20000004100 */
[----:B------:R-:W-:Y:S01]  /*6820*/  F2FP.F16.E4M3.UNPACK_B R52, R13 ;  /* 0x0000000dff34723e */ /* 0x000fe200020006ff */
[----:B------:R-:W-:-:S02]  /*6830*/  HADD2.F32 R64, -RZ, R62.H1_H1 ;  /* 0x3000003eff407230 */ /* 0x000fc40000004100 */
[-C--:B------:R-:W-:Y:S01]  /*6840*/  FMUL.FTZ R70, R66, R67.reuse ;  /* 0x0000004342467220 */ /* 0x080fe20000410000 */
[----:B------:R-:W-:Y:S02]  /*6850*/  HADD2.F32 R69, -RZ, R60.H1_H1 ;  /* 0x3000003cff457230 */ /* 0x000fe40000004100 */
[C---:B------:R-:W-:Y:S01]  /*6860*/  FMUL.FTZ R71, R65.reuse, R67 ;  /* 0x0000004341477220 */ /* 0x040fe20000410000 */
[----:B------:R-:W-:Y:S02]  /*6870*/  HADD2.F32 R63, -RZ, R62.H0_H0 ;  /* 0x2000003eff3f7230 */ /* 0x000fe40000004100 */
[----:B------:R-:W-:Y:S01]  /*6880*/  FFMA.FTZ R13, R65, R68, -R70 ;  /* 0x00000044410d7223 */ /* 0x000fe20000010846 */
[----:B------:R-:W-:Y:S02]  /*6890*/  HADD2.F32 R67, -RZ, R52.H1_H1 ;  /* 0x30000034ff437230 */ /* 0x000fe40000004100 */
[----:B------:R-:W-:Y:S01]  /*68a0*/  FMUL.FTZ R70, R64, R69 ;  /* 0x0000004540467220 */ /* 0x000fe20000410000 */
[----:B------:R-:W-:Y:S01]  /*68b0*/  F2FP.F16.E4M3.UNPACK_B R65, R15 ;  /* 0x0000000fff41723e */ /* 0x000fe200020006ff */
[C---:B------:R-:W-:Y:S01]  /*68c0*/  FMUL.FTZ R69, R63.reuse, R69 ;  /* 0x000000453f457220 */ /* 0x040fe20000410000 */
[----:B------:R-:W-:Y:S01]  /*68d0*/  F2FP.F16.E4M3.UNPACK_B R14, R14 ;  /* 0x0000000eff0e723e */ /* 0x000fe200020006ff */
[----:B------:R-:W-:Y:S01]  /*68e0*/  FFMA.FTZ R62, R66, R68, R71 ;  /* 0x00000044423e7223 */ /* 0x000fe20000010047 */
[----:B------:R-:W-:Y:S01]  /*68f0*/  FFMA.FTZ R15, R63, R67, -R70 ;  /* 0x000000433f0f7223 */ /* 0x000fe20000010846 */
[----:B------:R-:W-:-:S02]  /*6900*/  HADD2.F32 R63, -RZ, R65.H0_H0 ;  /* 0x20000041ff3f7230 */ /* 0x000fc40000004100 */
[----:B------:R-:W-:Y:S01]  /*6910*/  FFMA.FTZ R68, R64, R67, R69 ;  /* 0x0000004340447223 */ /* 0x000fe20000010045 */
[----:B------:R-:W-:Y:S01]  /*6920*/  HADD2.F32 R66, -RZ, R61.H0_H0 ;  /* 0x2000003dff427230 */ /* 0x000fe20000004100 */
[----:B------:R-:W-:Y:S01]  /*6930*/  F2FP.SATFINITE.E4M3.F32.PACK_AB_MERGE_C R62, R62, R13, RZ ;  /* 0x0000000d3e3e723e */ /* 0x000fe200048070ff */
[----:B------:R-:W-:Y:S01]  /*6940*/  HADD2.F32 R65, -RZ, R65.H1_H1 ;  /* 0x30000041ff417230 */ /* 0x000fe20000004100 */
[----:B------:R-:W-:Y:S01]  /*6950*/  F2FP.SATFINITE.E4M3.F32.PACK_AB_MERGE_C R13, R12, R11, R55 ;  /* 0x0000000b0c0d723e */ /* 0x000fe20004807037 */
[--C-:B------:R-:W-:Y:S02]  /*6960*/  HADD2.F32 R61, -RZ, R14.reuse.H0_H0 ;  /* 0x2000000eff3d7230 */ /* 0x100fe40000004100 */
[-C--:B------:R-:W-:Y:S01]  /*6970*/  FMUL.FTZ R72, R63, R66.reuse ;  /* 0x000000423f487220 */ /* 0x080fe20000410000 */
[----:B------:R-:W-:Y:S02]  /*6980*/  HADD2.F32 R14, -RZ, R14.H1_H1 ;  /* 0x3000000eff0e7230 */ /* 0x000fe40000004100 */
[----:B------:R-:W-:Y:S01]  /*6990*/  FMUL.FTZ R70, R65, R66 ;  /* 0x0000004241467220 */ /* 0x000fe20000410000 */
[----:B------:R-:W-:Y:S01]  /*69a0*/  HADD2.F32 R64, -RZ, R60.H0_H0 ;  /* 0x2000003cff407230 */ /* 0x000fe20000004100 */
[----:B------:R-:W-:Y:S01]  /*69b0*/  F2FP.SATFINITE.E4M3.F32.PACK_AB_MERGE_C R15, R68, R15, RZ ;  /* 0x0000000f440f723e */ /* 0x000fe200048070ff */
[----:B------:R-:W-:Y:S01]  /*69c0*/  HADD2.F32 R60, -RZ, R59.H0_H0 ;  /* 0x2000003bff3c7230 */ /* 0x000fe20000004100 */
[----:B------:R-:W-:Y:S01]  /*69d0*/  F2FP.SATFINITE.E4M3.F32.PACK_AB_MERGE_C R12, R58, R53, R54 ;  /* 0x000000353a0c723e */ /* 0x000fe20004807036 */
[----:B------:R-:W-:-:S02]  /*69e0*/  HADD2.F32 R52, -RZ, R52.H0_H0 ;  /* 0x20000034ff347230 */ /* 0x000fc40000004100 */
[CC--:B------:R-:W-:Y:S01]  /*69f0*/  FMUL.FTZ R66, R14.reuse, R64.reuse ;  /* 0x000000400e427220 */ /* 0x0c0fe20000410000 */
[----:B------:R-:W-:Y:S01]  /*6a00*/  FMUL.FTZ R59, R61, R64 ;  /* 0x000000403d3b7220 */ /* 0x000fe20000410000 */
[-C--:B------:R-:W-:Y:S01]  /*6a10*/  FFMA.FTZ R70, R63, R60.reuse, -R70 ;  /* 0x0000003c3f467223 */ /* 0x080fe20000010846 */
[----:B------:R-:W-:Y:S01]  /*6a20*/  FFMA.FTZ R65, R65, R60, R72 ;  /* 0x0000003c41417223 */ /* 0x000fe20000010048 */
[-C--:B------:R-:W-:Y:S01]  /*6a30*/  FFMA.FTZ R66, R61, R52.reuse, -R66 ;  /* 0x000000343d427223 */ /* 0x080fe20000010842 */
[----:B------:R-:W-:-:S05]  /*6a40*/  FFMA.FTZ R59, R14, R52, R59 ;  /* 0x000000340e3b7223 */ /* 0x000fca000001003b */
[----:B------:R-:W-:Y:S02]  /*6a50*/  F2FP.SATFINITE.E4M3.F32.PACK_AB_MERGE_C R14, R59, R66, R15 ;  /* 0x000000423b0e723e */ /* 0x000fe4000480700f */
[----:B------:R-:W-:-:S07]  /*6a60*/  F2FP.SATFINITE.E4M3.F32.PACK_AB_MERGE_C R15, R65, R70, R62 ;  /* 0x00000046410f723e */ /* 0x000fce000480703e */
.L_x_534:
[----:B------:R-:W-:Y:S05]  /*6a70*/  BSYNC B2 ;  /* 0x0000000000027941 */ /* 0x000fea0003800000 */
.L_x_533:
[----:B0-----:R0:W-:Y:S02]  /*6a80*/  ST.E.128 desc[UR36][R56.64], R12 ;  /* 0x0000000c38007985 */ /* 0x0011e4000c101d24 */
.L_x_528:
[----:B------:R-:W-:Y:S05]  /*6a90*/  BSYNC B1 ;  /* 0x0000000000017941 */ /* 0x000fea0003800000 */
.L_x_527:
[----:B------:R-:W-:-:S03]  /*6aa0*/  UMOV UR4, 0xffffffff ;  /* 0xffffffff00047882 */ /* 0x000fc60000000000 */
[----:B------:R-:W-:Y:S05]  /*6ab0*/  BRA.DIV UR4, `(.L_x_535) ;  /* 0x0000023a04907947 */ /* 0x000fea000b800000 */
[----:B0-2---:R-:W0:Y:S04]  /*6ac0*/  SHFL.IDX PT, R102, R102, 0x3, 0x181f ;  /* 0x00781f0066667f89 */ /* 0x005e2800000e0000 */
[----:B----4-:R-:W2:Y:S02]  /*6ad0*/  SHFL.IDX PT, R101, R101, 0x3, 0x181f ;  /* 0x00781f0065657f89 */ /* 0x010ea400000e0000 */
.L_x_847:
[----:B------:R-:W-:Y:S05]  /*6ae0*/  @P4 BRA `(.L_x_536) ;  /* 0x0000005c00704947 */ /* 0x000fea0003800000 */
[----:B------:R-:W-:Y:S04]  /*6af0*/  BSSY B1, `(.L_x_537) ;  /* 0x0000076000017945 */ /* 0x000fe80003800000 */
[----:B------:R-:W-:Y:S05]  /*6b00*/  @P1 BRA `(.L_x_538) ;  /* 0x0000000400d01947 */ /* 0x000fea0003800000 */
[----:B------:R4:W1:Y:S01]  /*6b10*/  LDS.128 R12, [R90+0x2b400] ;  /* 0x02b400005a0c7984 */ /* 0x0008620000000c00 */
[----:B--2---:R-:W-:Y:S01]  /*6b20*/  IADD3 R52, P2, R16, R101, RZ ;  /* 0x0000006510347210 */ /* 0x004fe20007f5e0ff */
[----:B------:R-:W-:Y:S04]  /*6b30*/  BSSY B2, `(.L_x_539) ;  /* 0x0000070000027945 */ /* 0x000fe80003800000 */
[----:B0-----:R-:W-:Y:S01]  /*6b40*/  IMAD.X R53, R102, 0x1, R17, P2 ;  /* 0x0000000166357824 */ /* 0x001fe200010e0611 */
[----:B------:R-:W-:-:S13]  /*6b50*/  ISETP.GE.AND P2, PT, R22, R103, PT ;  /* 0x000000671600720c */ /* 0x000fda0003f46270 */
[----:B----4-:R-:W-:Y:S05]  /*6b60*/  @P2 BRA `(.L_x_540) ;  /* 0x0000000400b02947 */ /* 0x010fea0003800000 */
        /* <DEDUP_REMOVED lines=11> */
[----:B-1----:R-:W-:Y:S01]  /*6c20*/  IMAD.MOV.U32 R11, RZ, RZ, R13 ;  /* 0x000000ffff0b7224 */ /* 0x002fe200078e000d */
[----:B------:R-:W-:Y:S02]  /*6c30*/  PRMT R50, R50, 0x654, R49 ;  /* 0x0000065432327816 */ /* 0x000fe40000000031 */
[----:B------:R-:W-:Y:S01]  /*6c40*/  LOP3.LUT R13, R48, 0xff00, R51, 0xf8, !PT ;  /* 0x0000ff00300d7812 */ /* 0x000fe200078ef833 */
[----:B------:R-:W-:Y:S01]  /*6c50*/  IMAD.U32 R48, R56, 0x10000, RZ ;  /* 0x0001000038307824 */ /* 0x000fe200078e00ff */
[----:B------:R-:W-:Y:S01]  /*6c60*/  LOP3.LUT R50, R50, 0xff00, R55, 0xf8, !PT ;  /* 0x0000ff0032327812 */ /* 0x000fe200078ef837 */
[----:B------:R-:W-:Y:S01]  /*6c70*/  IMAD.U32 R55, R54, 0x10000, RZ ;  /* 0x0001000036377824 */ /* 0x000fe200078e00ff */
[----:B------:R-:W-:-:S02]  /*6c80*/  MOV R49, R12 ;  /* 0x0000000c00317202 */ /* 0x000fc40000000f00 */
[----:B------:R-:W-:Y:S02]  /*6c90*/  F2FP.F16.E4M3.UNPACK_B R51, R79.H1 ;  /* 0x0000004fff33723e */ /* 0x000fe400030006ff */
[-C--:B------:R-:W-:Y:S02]  /*6ca0*/  F2FP.F16.E4M3.UNPACK_B R12, R11.reuse ;  /* 0x0000000bff0c723e */ /* 0x080fe400020006ff */
        /* <DEDUP_REMOVED lines=20> */
[----:B------:R-:W-:Y:S01]  /*6df0*/  HADD2.F32 R56, -RZ, R79.H1_H1 ;  /* 0x3000004fff387230 */ /* 0x000fe20000004100 */
[----:B------:R-:W-:Y:S01]  /*6e00*/  F2FP.F16.E4M3.UNPACK_B R49, R49 ;  /* 0x00000031ff31723e */ /* 0x000fe200020006ff */
[-C--:B------:R-:W-:Y:S01]  /*6e10*/  FFMA.FTZ R60, R51, R55.reuse, -R58 ;  /* 0x00000037333c7223 */ /* 0x080fe2000001083a */
[----:B------:R-:W-:Y:S01]  /*6e20*/  FFMA.FTZ R61, R54, R55, R61 ;  /* 0x00000037363d7223 */ /* 0x000fe2000001003d */
[----:B------:R-:W-:Y:S01]  /*6e30*/  F2FP.F16.E4M3.UNPACK_B R78, R78 ;  /* 0x0000004eff4e723e */ /* 0x000fe200020006ff */
[--C-:B------:R-:W-:Y:S01]  /*6e40*/  HADD2.F32 R54, -RZ, R50.reuse.H0_H0 ;  /* 0x20000032ff367230 */ /* 0x100fe20000004100 */
[----:B------:R-:W-:Y:S01]  /*6e50*/  F2FP.F16.E4M3.UNPACK_B R62, R48.H1 ;  /* 0x00000030ff3e723e */ /* 0x000fe200030006ff */
[----:B------:R-:W-:-:S02]  /*6e60*/  HADD2.F32 R55, -RZ, R50.H1_H1 ;  /* 0x30000032ff377230 */ /* 0x000fc40000004100 */
[----:B------:R-:W-:Y:S02]  /*6e70*/  HADD2.F32 R79, -RZ, R79.H0_H0 ;  /* 0x2000004fff4f7230 */ /* 0x000fe40000004100 */
[-C--:B------:R-:W-:Y:S01]  /*6e80*/  FMUL.FTZ R58, R54, R56.reuse ;  /* 0x00000038363a7220 */ /* 0x080fe20000410000 */
[--C-:B------:R-:W-:Y:S02]  /*6e90*/  HADD2.F32 R51, -RZ, R49.reuse.H1_H1 ;  /* 0x30000031ff337230 */ /* 0x100fe40000004100 */
[----:B------:R-:W-:Y:S01]  /*6ea0*/  FMUL.FTZ R59, R55, R56 ;  /* 0x00000038373b7220 */ /* 0x000fe20000410000 */
[----:B------:R-:W-:Y:S02]  /*6eb0*/  HADD2.F32 R50, -RZ, R49.H0_H0 ;  /* 0x20000031ff327230 */ /* 0x000fe40000004100 */
[--C-:B------:R-:W-:Y:S02]  /*6ec0*/  HADD2.F32 R49, -RZ, R78.reuse.H1_H1 ;  /* 0x3000004eff317230 */ /* 0x100fe40000004100 */
[----:B------:R-:W-:Y:S01]  /*6ed0*/  FMUL.FTZ R57, R51, R79 ;  /* 0x0000004f33397220 */ /* 0x000fe20000410000 */
[----:B------:R-:W-:-:S02]  /*6ee0*/  HADD2.F32 R78, -RZ, R78.H0_H0 ;  /* 0x2000004eff4e7230 */ /* 0x000fc40000004100 */
[----:B------:R-:W-:Y:S01]  /*6ef0*/  FMUL.FTZ R56, R50, R79 ;  /* 0x0000004f32387220 */ /* 0x000fe20000410000 */
[--C-:B------:R-:W-:Y:S02]  /*6f00*/  HADD2.F32 R64, -RZ, R62.reuse.H1_H1 ;  /* 0x3000003eff407230 */ /* 0x100fe40000004100 */
[-C--:B------:R-:W-:Y:S01]  /*6f10*/  FFMA.FTZ R54, R54, R49.reuse, -R59 ;  /* 0x0000003136367223 */ /* 0x080fe2000001083b */
[----:B------:R-:W-:Y:S01]  /*6f20*/  FFMA.FTZ R55, R55, R49, R58 ;  /* 0x0000003137377223 */ /* 0x000fe2000001003a */
[-C--:B------:R-:W-:Y:S01]  /*6f30*/  FFMA.FTZ R49, R50, R78.reuse, -R57 ;  /* 0x0000004e32317223 */ /* 0x080fe20000010839 */
[----:B------:R-:W-:Y:S01]  /*6f40*/  FFMA.FTZ R50, R51, R78, R56 ;  /* 0x0000004e33327223 */ /* 0x000fe20000010038 */
[----:B------:R-:W-:Y:S01]  /*6f50*/  F2FP.F16.E4M3.UNPACK_B R56, R15.H1 ;  /* 0x0000000fff38723e */ /* 0x000fe200030006ff */
[----:B------:R-:W-:Y:S01]  /*6f60*/  HADD2.F32 R62, -RZ, R62.H0_H0 ;  /* 0x2000003eff3e7230 */ /* 0x000fe20000004100 */
[----:B------:R-:W-:Y:S02]  /*6f70*/  F2FP.SATFINITE.E4M3.F32.PACK_AB_MERGE_C R51, R61, R60, RZ ;  /* 0x0000003c3d33723e */ /* 0x000fe400048070ff */
[----:B------:R-:W-:Y:S01]  /*6f80*/  F2FP.SATFINITE.E4M3.F32.PACK_AB_MERGE_C R54, R55, R54, RZ ;  /* 0x000000363736723e */ /* 0x000fe200048070ff */
[--C-:B------:R-:W-:Y:S01]  /*6f90*/  HADD2.F32 R57, -RZ, R56.reuse.H0_H0 ;  /* 0x20000038ff397230 */ /* 0x100fe20000004100 */
[----:B------:R-:W-:Y:S01]  /*6fa0*/  F2FP.F16.E4M3.UNPACK_B R59, R13.H1 ;  /* 0x0000000dff3b723e */ /* 0x000fe200030006ff */
[----:B------:R-:W-:Y:S01]  /*6fb0*/  HADD2.F32 R56, -RZ, R56.H1_H1 ;  /* 0x30000038ff387230 */ /* 0x000fe20000004100 */
[----:B------:R-:W-:-:S02]  /*6fc0*/  F2FP.F16.E4M3.UNPACK_B R55, R14.H1 ;  /* 0x0000000eff37723e */ /* 0x000fc400030006ff */
[----:B------:R-:W-:Y:S01]  /*6fd0*/  F2FP.F16.E4M3.UNPACK_B R61, R48 ;  /* 0x00000030ff3d723e */ /* 0x000fe200020006ff */
[----:B------:R-:W-:Y:S01]  /*6fe0*/  HADD2.F32 R60, -RZ, R59.H1_H1 ;  /* 0x3000003bff3c7230 */ /* 0x000fe20000004100 */
[----:B------:R-:W-:Y:S01]  /*6ff0*/  F2FP.F16.E4M3.UNPACK_B R58, R13 ;  /* 0x0000000dff3a723e */ /* 0x000fe200020006ff */
[----:B------:R-:W-:Y:S02]  /*7000*/  HADD2.F32 R48, -RZ, R55.H1_H1 ;  /* 0x30000037ff307230 */ /* 0x000fe40000004100 */
[-C--:B------:R-:W-:Y:S01]  /*7010*/  FMUL.FTZ R66, R56, R64.reuse ;  /* 0x0000004038427220 */ /* 0x080fe20000410000 */
[----:B------:R-:W-:Y:S02]  /*7020*/  HADD2.F32 R63, -RZ, R61.H1_H1 ;  /* 0x3000003dff3f7230 */ /* 0x000fe40000004100 */
[C---:B------:R-:W-:Y:S01]  /*7030*/  FMUL.FTZ R65, R57.reuse, R64 ;  /* 0x0000004039417220 */ /* 0x040fe20000410000 */
[----:B------:R-:W-:Y:S02]  /*7040*/  HADD2.F32 R55, -RZ, R55.H0_H0 ;  /* 0x20000037ff377230 */ /* 0x000fe40000004100 */
[----:B------:R-:W-:Y:S01]  /*7050*/  FFMA.FTZ R13, R57, R60, -R66 ;  /* 0x0000003c390d7223 */ /* 0x000fe20000010842 */
[----:B------:R-:W-:-:S02]  /*7060*/  HADD2.F32 R57, -RZ, R58.H1_H1 ;  /* 0x3000003aff397230 */ /* 0x000fc40000004100 */
[C---:B------:R-:W-:Y:S01]  /*7070*/  FMUL.FTZ R64, R48.reuse, R63 ;  /* 0x0000003f30407220 */ /* 0x040fe20000410000 */
[----:B------:R-:W-:Y:S01]  /*7080*/  F2FP.F16.E4M3.UNPACK_B R15, R15 ;  /* 0x0000000fff0f723e */ /* 0x000fe200020006ff */
[C---:B------:R-:W-:Y:S01]  /*7090*/  FMUL.FTZ R63, R55.reuse, R63 ;  /* 0x0000003f373f7220 */ /* 0x040fe20000410000 */
[----:B------:R-:W-:Y:S01]  /*70a0*/  F2FP.F16.E4M3.UNPACK_B R14, R14 ;  /* 0x0000000eff0e723e */ /* 0x000fe200020006ff */
[-C--:B------:R-:W-:Y:S01]  /*70b0*/  FFMA.FTZ R64, R55, R57.reuse, -R64 ;  /* 0x0000003937407223 */ /* 0x080fe20000010840 */
[----:B------:R-:W-:Y:S02]  /*70c0*/  HADD2.F32 R61, -RZ, R61.H0_H0 ;  /* 0x2000003dff3d7230 */ /* 0x000fe40000004100 */
[----:B------:R-:W-:Y:S01]  /*70d0*/  FFMA.FTZ R63, R48, R57, R63 ;  /* 0x00000039303f7223 */ /* 0x000fe2000001003f */
[--C-:B------:R-:W-:Y:S02]  /*70e0*/  HADD2.F32 R48, -RZ, R15.reuse.H0_H0 ;  /* 0x2000000fff307230 */ /* 0x100fe40000004100 */
[----:B------:R-:W-:Y:S01]  /*70f0*/  FFMA.FTZ R60, R56, R60, R65 ;  /* 0x0000003c383c7223 */ /* 0x000fe20000010041 */
[----:B------:R-:W-:-:S02]  /*7100*/  HADD2.F32 R55, -RZ, R15.H1_H1 ;  /* 0x3000000fff377230 */ /* 0x000fc40000004100 */
[--C-:B------:R-:W-:Y:S01]  /*7110*/  HADD2.F32 R15, -RZ, R14.reuse.H0_H0 ;  /* 0x2000000eff0f7230 */ /* 0x100fe20000004100 */
[----:B------:R-:W-:Y:S01]  /*7120*/  F2FP.SATFINITE.E4M3.F32.PACK_AB_MERGE_C R63, R63, R64, RZ ;  /* 0x000000403f3f723e */ /* 0x000fe200048070ff */
[----:B------:R-:W-:Y:S02]  /*7130*/  HADD2.F32 R14, -RZ, R14.H1_H1 ;  /* 0x3000000eff0e7230 */ /* 0x000fe40000004100 */
[-C--:B------:R-:W-:Y:S01]  /*7140*/  FMUL.FTZ R57, R55, R62.reuse ;  /* 0x0000003e37397220 */ /* 0x080fe20000410000 */
[----:B------:R-:W-:Y:S02]  /*7150*/  HADD2.F32 R59, -RZ, R59.H0_H0 ;  /* 0x2000003bff3b7230 */ /* 0x000fe40000004100 */
[----:B------:R-:W-:Y:S01]  /*7160*/  FMUL.FTZ R62, R48, R62 ;  /* 0x0000003e303e7220 */ /* 0x000fe20000410000 */
[----:B------:R-:W-:Y:S02]  /*7170*/  HADD2.F32 R58, -RZ, R58.H0_H0 ;  /* 0x2000003aff3a7230 */ /* 0x000fe40000004100 */
[-C--:B------:R-:W-:Y:S01]  /*7180*/  FMUL.FTZ R56, R14, R61.reuse ;  /* 0x0000003d0e387220 */ /* 0x080fe20000410000 */
[----:B------:R-:W-:Y:S01]  /*7190*/  FMUL.FTZ R61, R15, R61 ;  /* 0x0000003d0f3d7220 */ /* 0x000fe20000410000 */
[-C--:B------:R-:W-:Y:S01]  /*71a0*/  FFMA.FTZ R57, R48, R59.reuse, -R57 ;  /* 0x0000003b30397223 */ /* 0x080fe20000010839 */
[----:B------:R-:W-:Y:S01]  /*71b0*/  FFMA.FTZ R62, R55, R59, R62 ;  /* 0x0000003b373e7223 */ /* 0x000fe2000001003e */
[-C--:B------:R-:W-:Y:S01]  /*71c0*/  FFMA.FTZ R56, R15, R58.reuse, -R56 ;  /* 0x0000003a0f387223 */ /* 0x080fe20000010838 */
[----:B------:R-:W-:Y:S01]  /*71d0*/  FFMA.FTZ R61, R14, R58, R61 ;  /* 0x0000003a0e3d7223 */ /* 0x000fe2000001003d */
[----:B------:R-:W-:-:S02]  /*71e0*/  F2FP.SATFINITE.E4M3.F32.PACK_AB_MERGE_C R60, R60, R13, RZ ;  /* 0x0000000d3c3c723e */ /* 0x000fc400048070ff */
[----:B------:R-:W-:Y:S02]  /*71f0*/  F2FP.SATFINITE.E4M3.F32.PACK_AB_MERGE_C R13, R12, R11, R51 ;  /* 0x0000000b0c0d723e */ /* 0x000fe40004807033 */
[----:B------:R-:W-:Y:S02]  /*7200*/  F2FP.SATFINITE.E4M3.F32.PACK_AB_MERGE_C R12, R50, R49, R54 ;  /* 0x00000031320c723e */ /* 0x000fe40004807036 */
[----:B------:R-:W-:Y:S02]  /*7210*/  F2FP.SATFINITE.E4M3.F32.PACK_AB_MERGE_C R14, R61, R56, R63 ;  /* 0x000000383d0e723e */ /* 0x000fe4000480703f */
[----:B------:R-:W-:-:S07]  /*7220*/  F2FP.SATFINITE.E4M3.F32.PACK_AB_MERGE_C R15, R62, R57, R60 ;  /* 0x000000393e0f723e */ /* 0x000fce000480703c */
.L_x_540:
[----:B------:R-:W-:Y:S05]  /*7230*/  BSYNC B2 ;  /* 0x0000000000027941 */ /* 0x000fea0003800000 */
.L_x_539:
[----:B-1----:R4:W-:Y:S02]  /*7240*/  ST.E.128 desc[UR36][R52.64], R12 ;  /* 0x0000000c34007985 */ /* 0x0029e4000c101d24 */
.L_x_538:
[----:B------:R-:W-:Y:S05]  /*7250*/  BSYNC B1 ;  /* 0x0000000000017941 */ /* 0x000fea0003800000 */
.L_x_537:
[----:B------:R-:W-:-:S13]  /*7260*/  LOP3.LUT P2, RZ, R125, 0x2, RZ, 0xc0, !PT ;  /* 0x000000027dff7812 */ /* 0x000fda000784c0ff */
[----:B------:R-:W-:Y:S05]  /*7270*/  @P2 BRA `(.L_x_536) ;  /* 0x00000054008c2947 */ /* 0x000fea0003800000 */
[----:B----4-:R4:W1:Y:S01]  /*7280*/  LDS.128 R12, [R90+0x2f400] ;  /* 0x02f400005a0c7984 */ /* 0x0108620000000c00 */
[----:B--2---:R-:W-:Y:S01]  /*7290*/  IADD3 R48, P2, R18, R101, RZ ;  /* 0x0000006512307210 */ /* 0x004fe20007f5e0ff */
[----:B------:R-:W-:Y:S04]  /*72a0*/  BSSY B1, `(.L_x_541) ;  /* 0x000006e000017945 */ /* 0x000fe80003800000 */
[----:B0-----:R-:W-:Y:S01]  /*72b0*/  IMAD.X R49, R102, 0x1, R217, P2 ;  /* 0x0000000166317824 */ /* 0x001fe200010e06d9 */
[----:B------:R-:W-:-:S13]  /*72c0*/  ISETP.GE.AND P2, PT, R218, R103, PT ;  /* 0x00000067da00720c */ /* 0x000fda0003f46270 */
[----:B----4-:R-:W-:Y:S05]  /*72d0*/  @P2 BRA `(.L_x_542) ;  /* 0x0000000400a82947 */ /* 0x010fea0003800000 */
[----:B------:R-:W-:Y:S02]  /*72e0*/  SHF.R.U32.HI R46, RZ, 0x8, R47 ;  /* 0x00000008ff2e7819 */ /* 0x000fe4000001162f */
[--C-:B------:R-:W-:Y:S02]  /*72f0*/  SHF.R.U32.HI R52, RZ, 0x8, R45.reuse ;  /* 0x00000008ff347819 */ /* 0x100fe4000001162d */
[----:B------:R-:W-:Y:S01]  /*7300*/  LOP3.LUT R11, R45, 0xff, RZ, 0xc0, !PT ;  /* 0x000000ff2d0b7812 */ /* 0x000fe200078ec0ff */
[----:B------:R-:W-:Y:S01]  /*7310*/  IMAD.SHL.U32 R46, R46, 0x100, RZ ;  /* 0x000001002e2e7824 */ /* 0x000fe200078e00ff */
[----:B------:R-:W-:Y:S02]  /*7320*/  SHF.R.U32.HI R44, RZ, 0x18, R45 ;  /* 0x00000018ff2c7819 */ /* 0x000fe4000001162d */
[----:B------:R-:W-:Y:S02]  /*7330*/  SHF.R.U32.HI R50, RZ, 0x10, R47 ;  /* 0x00000010ff327819 */ /* 0x000fe4000001162f */
[----:B------:R-:W-:-:S02]  /*7340*/  LOP3.LUT R51, R47, 0xff0000ff, RZ, 0xc0, !PT ;  /* 0xff0000ff2f337812 */ /* 0x000fc400078ec0ff */
[----:B------:R-:W-:Y:S01]  /*7350*/  SHF.R.U32.HI R53, RZ, 0x10, R45 ;  /* 0x00000010ff357819 */ /* 0x000fe2000001162d */
[----:B-1----:R-:W-:Y:S01]  /*7360*/  IMAD.MOV.U32 R45, RZ, RZ, R12 ;  /* 0x000000ffff2d7224 */ /* 0x002fe200078e000c */
[----:B------:R-:W-:Y:S01]  /*7370*/  PRMT R47, R44, 0x654, R11 ;  /* 0x000006542c2f7816 */ /* 0x000fe2000000000b */
[----:B------:R-:W-:Y:S01]  /*7380*/  IMAD.SHL.U32 R44, R52, 0x100, RZ ;  /* 0x00000100342c7824 */ /* 0x000fe200078e00ff */
[----:B------:R-:W-:Y:S01]  /*7390*/  MOV R11, R13 ;  /* 0x0000000d000b7202 */ /* 0x000fe20000000f00 */
[----:B------:R-:W-:Y:S01]  /*73a0*/  IMAD.U32 R13, R53, 0x10000, RZ ;  /* 0x00010000350d7824 */ /* 0x000fe200078e00ff */
[----:B------:R-:W-:Y:S01]  /*73b0*/  LOP3.LUT R51, R51, 0xff00, R46, 0xf8, !PT ;  /* 0x0000ff0033337812 */ /* 0x000fe200078ef82e */
[----:B------:R-:W-:Y:S01]  /*73c0*/  IMAD.U32 R46, R50, 0x10000, RZ ;  /* 0x00010000322e7824 */ /* 0x000fe200078e00ff */
[----:B------:R-:W-:Y:S02]  /*73d0*/  LOP3.LUT R44, R47, 0xff00, R44, 0xf8, !PT ;  /* 0x0000ff002f2c7812 */ /* 0x000fe400078ef82c */
[----:B------:R-:W-:-:S02]  /*73e0*/  F2FP.F16.E4M3.UNPACK_B R47, R77.H1 ;  /* 0x0000004dff2f723e */ /* 0x000fc400030006ff */
        /* <DEDUP_REMOVED lines=8> */
[----:B------:R-:W-:Y:S02]  /*7470*/  HADD2.F32 R52, -RZ, R47.H1_H1 ;  /* 0x3000002fff347230 */ /* 0x000fe40000004100 */
[----:B------:R-:W-:Y:S01]  /*7480*/  FMUL.FTZ R57, R46, R55 ;  /* 0x000000372e397220 */ /* 0x000fe20000410000 */
[----:B------:R-:W-:-:S02]  /*7490*/  HADD2.F32 R53, -RZ, R51.H0_H0 ;  /* 0x20000033ff357230 */ /* 0x000fc40000004100 */
        /* <DEDUP_REMOVED lines=39> */
[----:B------:R-:W-:-:S02]  /*7710*/  F2FP.F16.E4M3.UNPACK_B R57, R44 ;  /* 0x0000002cff39723e */ /* 0x000fc400020006ff */
[-C--:B------:R-:W-:Y:S01]  /*7720*/  F2FP.F16.E4M3.UNPACK_B R54, R13.reuse ;  /* 0x0000000dff36723e */ /* 0x080fe200020006ff */
[----:B------:R-:W-:Y:S01]  /*7730*/  HADD2.F32 R44, -RZ, R51.H1_H1 ;  /* 0x30000033ff2c7230 */ /* 0x000fe20000004100 */
[----:B------:R-:W-:Y:S01]  /*7740*/  F2FP.F16.E4M3.UNPACK_B R55, R13.H1 ;  /* 0x0000000dff37723e */ /* 0x000fe200030006ff */
[----:B------:R-:W-:Y:S02]  /*7750*/  HADD2.F32 R59, -RZ, R57.H1_H1 ;  /* 0x30000039ff3b7230 */ /* 0x000fe40000004100 */
[-C--:B------:R-:W-:Y:S01]  /*7760*/  FMUL.FTZ R62, R52, R60.reuse ;  /* 0x0000003c343e7220 */ /* 0x080fe20000410000 */
[----:B------:R-:W-:Y:S02]  /*7770*/  HADD2.F32 R51, -RZ, R51.H0_H0 ;  /* 0x20000033ff337230 */ /* 0x000fe40000004100 */
[----:B------:R-:W-:Y:S01]  /*7780*/  FMUL.FTZ R61, R53, R60 ;  /* 0x0000003c353d7220 */ /* 0x000fe20000410000 */
[----:B------:R-:W-:Y:S02]  /*7790*/  HADD2.F32 R13, -RZ, R54.H1_H1 ;  /* 0x30000036ff0d7230 */ /* 0x000fe40000004100 */
[----:B------:R-:W-:Y:S01]  /*77a0*/  FMUL.FTZ R60, R44, R59 ;  /* 0x0000003b2c3c7220 */ /* 0x000fe20000410000 */
[----:B------:R-:W-:Y:S01]  /*77b0*/  F2FP.F16.E4M3.UNPACK_B R15, R15 ;  /* 0x0000000fff0f723e */ /* 0x000fe200020006ff */
[C---:B------:R-:W-:Y:S01]  /*77c0*/  FMUL.FTZ R59, R51.reuse, R59 ;  /* 0x0000003b333b7220 */ /* 0x040fe20000410000 */
[----:B------:R-:W-:Y:S01]  /*77d0*/  F2FP.F16.E4M3.UNPACK_B R14, R14 ;  /* 0x0000000eff0e723e */ /* 0x000fe200020006ff */
[----:B------:R-:W-:Y:S01]  /*77e0*/  FFMA.FTZ R60, R51, R13, -R60 ;  /* 0x0000000d333c7223 */ /* 0x000fe2000001083c */
[----:B------:R-:W-:-:S02]  /*77f0*/  HADD2.F32 R56, -RZ, R55.H1_H1 ;  /* 0x30000037ff387230 */ /* 0x000fc40000004100 */
[----:B------:R-:W-:Y:S01]  /*7800*/  FFMA.FTZ R59, R44, R13, R59 ;  /* 0x0000000d2c3b7223 */ /* 0x000fe2000001003b */
[--C-:B------:R-:W-:Y:S02]  /*7810*/  HADD2.F32 R44, -RZ, R15.reuse.H0_H0 ;  /* 0x2000000fff2c7230 */ /* 0x100fe40000004100 */
[--C-:B------:R-:W-:Y:S02]  /*7820*/  HADD2.F32 R13, -RZ, R14.reuse.H0_H0 ;  /* 0x2000000eff0d7230 */ /* 0x100fe40000004100 */
[-C--:B------:R-:W-:Y:S01]  /*7830*/  FFMA.FTZ R61, R52, R56.reuse, R61 ;  /* 0x00000038343d7223 */ /* 0x080fe2000001003d */
[----:B------:R-:W-:Y:S02]  /*7840*/  HADD2.F32 R15, -RZ, R15.H1_H1 ;  /* 0x3000000fff0f7230 */ /* 0x000fe40000004100 */
[----:B------:R-:W-:Y:S01]  /*7850*/  FFMA.FTZ R62, R53, R56, -R62 ;  /* 0x00000038353e7223 */ /* 0x000fe2000001083e */
[----:B------:R-:W-:Y:S01]  /*7860*/  HADD2.F32 R14, -RZ, R14.H1_H1 ;  /* 0x3000000eff0e7230 */ /* 0x000fe20000004100 */
[----:B------:R-:W-:Y:S01]  /*7870*/  F2FP.SATFINITE.E4M3.F32.PACK_AB_MERGE_C R59, R59, R60, RZ ;  /* 0x0000003c3b3b723e */ /* 0x000fe200048070ff */
[----:B------:R-:W-:-:S02]  /*7880*/  HADD2.F32 R57, -RZ, R57.H0_H0 ;  /* 0x20000039ff397230 */ /* 0x000fc40000004100 */
        /* <DEDUP_REMOVED lines=15> */
.L_x_542:
[----:B------:R-:W-:Y:S05]  /*7980*/  BSYNC B1 ;  /* 0x0000000000017941 */ /* 0x000fea0003800000 */
.L_x_541:
[----:B-1----:R0:W-:Y:S01]  /*7990*/  ST.E.128 desc[UR36][R48.64], R12 ;  /* 0x0000000c30007985 */ /* 0x0021e2000c101d24 */
[----:B------:R-:W-:Y:S05]  /*79a0*/  BRA `(.L_x_536) ;  /* 0x0000004c00c07947 */ /* 0x000fea0003800000 */
.L_x_496:
[C---:B------:R-:W-:Y:S01]  /*79b0*/  ISETP.GE.AND P5, PT, R219.reuse, R99, PT ;  /* 0x00000063db00720c */ /* 0x040fe20003fa6270 */
[C---:B------:R-:W-:Y:S01]  /*79c0*/  VIADD R44, R219.reuse, 0x60 ;  /* 0x00000060db2c7836 */ /* 0x040fe20000000000 */
[----:B------:R-:W-:Y:S01]  /*79d0*/  P2R R49, PR, RZ, 0x1 ;  /* 0x00000001ff317803 */ /* 0x000fe20000000000 */
[C---:B------:R-:W-:Y:S01]  /*79e0*/  VIADD R48, R219.reuse, 0x20 ;  /* 0x00000020db307836 */ /* 0x040fe20000000000 */
[----:B------:R-:W-:Y:S01]  /*79f0*/  ISETP.GE.OR P5, PT, R16, R103, P5 ;  /* 0x000000671000720c */ /* 0x000fe20002fa6670 */
[----:B------:R-:W-:-:S12]  /*7a00*/  VIADD R50, R219, 0x40 ;  /* 0x00000040db327836 */ /* 0x000fd80000000000 */
[----:B------:R-:W0:Y:S08]  /*7a10*/  @!P5 LDC.64 R52, c[0x0][0x3e8] ;  /* 0x0000fa00ff34db82 */ /* 0x000e300000000a00 */
[----:B------:R-:W1:Y:S01]  /*7a20*/  @!P5 LDC.64 R54, c[0x0][0x400] ;  /* 0x00010000ff36db82 */ /* 0x000e620000000a00 */
[----:B0-----:R-:W-:-:S04]  /*7a30*/  @!P5 IADD3 R52, P2, P3, R84, R52, R12 ;  /* 0x000000345434d210 */ /* 0x001fc80007b5e00c */
[----:B------:R-:W-:Y:S02]  /*7a40*/  @!P5 IADD3.X R53, R37, R53, R81, P2, P3 ;  /* 0x000000352535d210 */ /* 0x000fe400017e6451 */
[----:B------:R-:W-:-:S04]  /*7a50*/  ISETP.GE.AND P2, PT, R44, R99, PT ;  /* 0x000000632c00720c */ /* 0x000fc80003f46270 */
[----:B------:R-:W-:-:S13]  /*7a60*/  ISETP.GE.OR P2, PT, R16, R103, P2 ;  /* 0x000000671000720c */ /* 0x000fda0001746670 */
[----:B------:R-:W0:Y:S01]  /*7a70*/  @!P2 LDC.64 R44, c[0x0][0x3f8] ;  /* 0x0000fe00ff2cab82 */ /* 0x000e220000000a00 */
[----:B------:R-:W-:Y:S02]  /*7a80*/  @!P2 IMAD.MOV.U32 R13, RZ, RZ, R81 ;  /* 0x000000ffff0da224 */ /* 0x000fe400078e0051 */
[----:B------:R-:W-:-:S05]  /*7a90*/  @!P2 IMAD.MOV.U32 R15, RZ, RZ, R11 ;  /* 0x000000ffff0fa224 */ /* 0x000fca00078e000b */
[----:B------:R-:W2:Y:S08]  /*7aa0*/  @!P2 LDC.64 R76, c[0x0][0x3e8] ;  /* 0x0000fa00ff4cab82 */ /* 0x000eb00000000a00 */
[----:B------:R-:W3:Y:S01]  /*7ab0*/  @!P2 LDC.64 R78, c[0x0][0x400] ;  /* 0x00010000ff4eab82 */ /* 0x000ee20000000a00 */
[----:B0-----:R-:W-:-:S04]  /*7ac0*/  @!P2 IMAD.WIDE.U32 R46, R44, 0x60, R12 ;  /* 0x000000602c2ea825 */ /* 0x001fc800078e000c */
[----:B------:R-:W-:Y:S01]  /*7ad0*/  @!P2 IMAD R45, R45, 0x60, RZ ;  /* 0x000000602d2da824 */ /* 0x000fe200078e02ff */
[----:B--2---:R-:W-:-:S04]  /*7ae0*/  @!P2 IADD3 R76, P3, P4, R84, R76, R46 ;  /* 0x0000004c544ca210 */ /* 0x004fc80007c7e02e */
[----:B------:R-:W-:-:S04]  /*7af0*/  @!P2 IADD3 R44, R47, R45, RZ ;  /* 0x0000002d2f2ca210 */ /* 0x000fc80007ffe0ff */
[----:B------:R-:W-:Y:S02]  /*7b00*/  @!P2 IADD3.X R77, R37, R77, R44, P3, P4 ;  /* 0x0000004d254da210 */ /* 0x000fe40001fe842c */
[----:B------:R-:W0:Y:S02]  /*7b10*/  @!P2 LDC.64 R44, c[0x0][0x408] ;  /* 0x00010200ff2cab82 */ /* 0x000e240000000a00 */
[----:B0-----:R-:W-:-:S04]  /*7b20*/  @!P2 IMAD.WIDE.U32 R46, R44, 0x60, R14 ;  /* 0x000000602c2ea825 */ /* 0x001fc800078e000e */
[----:B------:R-:W-:Y:S01]  /*7b30*/  @!P2 IMAD R45, R45, 0x60, RZ ;  /* 0x000000602d2da824 */ /* 0x000fe200078e02ff */
[----:B---3--:R-:W-:-:S03]  /*7b40*/  @!P2 IADD3 R78, P3, P4, R88, R78, R46 ;  /* 0x0000004e584ea210 */ /* 0x008fc60007c7e02e */
[----:B------:R-:W-:-:S05]  /*7b50*/  @!P2 IMAD.IADD R45, R47, 0x1, R45 ;  /* 0x000000012f2da824 */ /* 0x000fca00078e022d */
[----:B------:R-:W-:Y:S02]  /*7b60*/  @!P2 IADD3.X R79, R40, R79, R45, P3, P4 ;  /* 0x0000004f284fa210 */ /* 0x000fe40001fe842d */
[----:B-1----:R-:W-:-:S04]  /*7b70*/  @!P5 IADD3 R54, P3, P4, R88, R54, R14 ;  /* 0x000000365836d210 */ /* 0x002fc80007c7e00e */
[----:B------:R-:W-:Y:S02]  /*7b80*/  @!P5 IADD3.X R55, R40, R55, R11, P3, P4 ;  /* 0x000000372837d210 */ /* 0x000fe40001fe840b */
[----:B------:R-:W-:-:S04]  /*7b90*/  ISETP.GE.AND P4, PT, R48, R99, PT ;  /* 0x000000633000720c */ /* 0x000fc80003f86270 */
[----:B------:R-:W-:-:S13]  /*7ba0*/  ISETP.GE.OR P4, PT, R16, R103, P4 ;  /* 0x000000671000720c */ /* 0x000fda0002786670 */
[----:B------:R-:W-:Y:S01]  /*7bb0*/  @!P4 IADD3 R47, P3, P6, R84, R12, R20 ;  /* 0x0000000c542fc210 */ /* 0x000fe20007e7e014 */
[----:B------:R-:W0:Y:S03]  /*7bc0*/  @!P4 LDC.64 R60, c[0x0][0x3e8] ;  /* 0x0000fa00ff3ccb82 */ /* 0x000e260000000a00 */
[----:B------:R-:W-:Y:S02]  /*7bd0*/  @!P4 IADD3.X R48, R37, R81, R8, P3, P6 ;  /* 0x000000512530c210 */ /* 0x000fe40001fec408 */
[----:B------:R-:W-:Y:S02]  /*7be0*/  ISETP.GE.AND P3, PT, R50, R99, PT ;  /* 0x000000633200720c */ /* 0x000fe40003f66270 */
[----:B------:R-:W-:Y:S01]  /*7bf0*/  CS2R R50, SRZ ;  /* 0x0000000000327805 */ /* 0x000fe2000001ff00 */
[----:B------:R-:W1:Y:S01]  /*7c00*/  @!P4 LDC.64 R62, c[0x0][0x400] ;  /* 0x00010000ff3ecb82 */ /* 0x000e620000000a00 */
[----:B------:R-:W-:-:S13]  /*7c10*/  ISETP.GE.OR P3, PT, R16, R103, P3 ;  /* 0x000000671000720c */ /* 0x000fda0001f66670 */
[----:B------:R-:W-:-:S04]  /*7c20*/  @!P3 IADD3 R15, P0, P6, R84, R21, R12 ;  /* 0x00000015540fb210 */ /* 0x000fc80007e1e00c */
[----:B------:R-:W-:Y:S02]  /*7c30*/  @!P3 IADD3.X R46, R37, R9, R81, P0, P6 ;  /* 0x00000009252eb210 */ /* 0x000fe400007ec451 */
[----:B------:R-:W-:-:S04]  /*7c40*/  @!P4 IADD3 R13, P0, P6, R88, R14, R31 ;  /* 0x0000000e580dc210 */ /* 0x000fc80007e1e01f */
[----:B------:R-:W-:Y:S02]  /*7c50*/  @!P4 IADD3.X R12, R40, R11, R28, P0, P6 ;  /* 0x0000000b280cc210 */ /* 0x000fe400007ec41c */
[----:B------:R-:W-:-:S04]  /*7c60*/  @!P3 IADD3 R45, P0, P6, R88, R32, R14 ;  /* 0x00000020582db210 */ /* 0x000fc80007e1e00e */
[----:B------:R-:W-:Y:S02]  /*7c70*/  @!P3 IADD3.X R44, R40, R29, R11, P0, P6 ;  /* 0x0000001d282cb210 */ /* 0x000fe400007ec40b */
[----:B0-----:R-:W-:Y:S02]  /*7c80*/  @!P4 IADD3 R60, P6, R47, R60, RZ ;  /* 0x0000003c2f3cc210 */ /* 0x001fe40007fde0ff */
[----:B------:R-:W-:-:S03]  /*7c90*/  ISETP.NE.AND P0, PT, R49, RZ, PT ;  /* 0x000000ff3100720c */ /* 0x000fc60003f05270 */
[----:B------:R-:W-:Y:S01]  /*7ca0*/  @!P4 IMAD.X R61, R48, 0x1, R61, P6 ;  /* 0x00000001303dc824 */ /* 0x000fe200030e063d */
[----:B-1----:R-:W-:Y:S02]  /*7cb0*/  @!P4 IADD3 R62, P6, R13, R62, RZ ;  /* 0x0000003e0d3ec210 */ /* 0x002fe40007fde0ff */
[----:B------:R-:W-:Y:S02]  /*7cc0*/  CS2R R48, SRZ ;  /* 0x0000000000307805 */ /* 0x000fe4000001ff00 */
[----:B------:R-:W-:Y:S02]  /*7cd0*/  @!P4 IADD3.X R63, R12, R63, RZ, P6, !PT ;  /* 0x0000003f0c3fc210 */ /* 0x000fe400037fe4ff */
[----:B------:R-:W0:Y:S02]  /*7ce0*/  @!P3 LDC.64 R12, c[0x0][0x3e8] ;  /* 0x0000fa00ff0cbb82 */ /* 0x000e240000000a00 */
[----:B------:R1:W2:Y:S01]  /*7cf0*/  @!P5 LDG.E.128 R48, desc[UR36][R54.64] ;  /* 0x000000243630d981 */ /* 0x0002a2000c1e1d00 */
[----:B0-----:R-:W-:-:S05]  /*7d00*/  @!P3 IADD3 R12, P6, R15, R12, RZ ;  /* 0x0000000c0f0cb210 */ /* 0x001fca0007fde0ff */
[----:B------:R-:W0:Y:S01]  /*7d10*/  @!P3 LDC.64 R14, c[0x0][0x400] ;  /* 0x00010000ff0ebb82 */ /* 0x000e220000000a00 */
[----:B------:R-:W-:Y:S01]  /*7d20*/  @!P3 IMAD.X R13, R46, 0x1, R13, P6 ;  /* 0x000000012e0db824 */ /* 0x000fe200030e060d */
[----:B------:R-:W-:Y:S02]  /*7d30*/  CS2R R46, SRZ ;  /* 0x00000000002e7805 */ /* 0x000fe4000001ff00 */
[----:B-1----:R-:W-:Y:S02]  /*7d40*/  CS2R R54, SRZ ;  /* 0x0000000000367805 */ /* 0x002fe4000001ff00 */
[----:B------:R-:W-:Y:S02]  /*7d50*/  CS2R R58, SRZ ;  /* 0x00000000003a7805 */ /* 0x000fe4000001ff00 */
[----:B------:R-:W-:Y:S02]  /*7d60*/  CS2R R56, SRZ ;  /* 0x0000000000387805 */ /* 0x000fe4000001ff00 */
[----:B------:R-:W-:-:S02]  /*7d70*/  CS2R R66, SRZ ;  /* 0x0000000000427805 */ /* 0x000fc4000001ff00 */
[----:B------:R-:W-:Y:S02]  /*7d80*/  CS2R R64, SRZ ;  /* 0x0000000000407805 */ /* 0x000fe4000001ff00 */
[----:B------:R-:W-:Y:S02]  /*7d90*/  CS2R R70, SRZ ;  /* 0x0000000000467805 */ /* 0x000fe4000001ff00 */
[----:B------:R-:W-:Y:S02]  /*7da0*/  CS2R R68, SRZ ;  /* 0x0000000000447805 */ /* 0x000fe4000001ff00 */
[----:B------:R-:W-:Y:S01]  /*7db0*/  CS2R R74, SRZ ;  /* 0x00000000004a7805 */ /* 0x000fe2000001ff00 */
[----:B------:R1:W3:Y:S01]  /*7dc0*/  @!P4 LDG.E.128 R56, desc[UR36][R62.64] ;  /* 0x000000243e38c981 */ /* 0x0002e2000c1e1d00 */
[----:B------:R-:W-:-:S03]  /*7dd0*/  CS2R R72, SRZ ;  /* 0x0000000000487805 */ /* 0x000fc6000001ff00 */
[----:B------:R-:W4:Y:S04]  /*7de0*/  @!P2 LDG.E.128 R68, desc[UR36][R76.64] ;  /* 0x000000244c44a981 */ /* 0x000f28000c1e1d00 */
[----:B------:R-:W5:Y:S01]  /*7df0*/  @!P2 LDG.E.128 R72, desc[UR36][R78.64] ;  /* 0x000000244e48a981 */ /* 0x000f62000c1e1d00 */
[----:B0-----:R-:W-:-:S05]  /*7e00*/  @!P3 IADD3 R14, P6, R45, R14, RZ ;  /* 0x0000000e2d0eb210 */ /* 0x001fca0007fde0ff */
[----:B------:R-:W-:Y:S01]  /*7e10*/  @!P3 IMAD.X R15, R44, 0x1, R15, P6 ;  /* 0x000000012c0fb824 */ /* 0x000fe200030e060f */
[----:B------:R-:W-:Y:S02]  /*7e20*/  CS2R R44, SRZ ;  /* 0x00000000002c7805 */ /* 0x000fe4000001ff00 */
[----:B-1----:R-:W-:Y:S02]  /*7e30*/  CS2R R62, SRZ ;  /* 0x00000000003e7805 */ /* 0x002fe4000001ff00 */
[----:B------:R-:W5:Y:S04]  /*7e40*/  @!P3 LDG.E.128 R64, desc[UR36][R14.64] ;  /* 0x000000240e40b981 */ /* 0x000f68000c1e1d00 */
[----:B------:R0:W5:Y:S02]  /*7e50*/  @!P5 LDG.E.128 R44, desc[UR36][R52.64] ;  /* 0x00000024342cd981 */ /* 0x000164000c1e1d00 */
[----:B0-----:R-:W-:-:S06]  /*7e60*/  CS2R R52, SRZ ;  /* 0x0000000000347805 */ /* 0x001fcc000001ff00 */
[----:B------:R0:W5:Y:S02]  /*7e70*/  @!P4 LDG.E.128 R52, desc[UR36][R60.64] ;  /* 0x000000243c34c981 */ /* 0x000164000c1e1d00 */
[----:B0-----:R-:W-:-:S06]  /*7e80*/  CS2R R60, SRZ ;  /* 0x00000000003c7805 */ /* 0x001fcc000001ff00 */
[----:B------:R-:W5:Y:S01]  /*7e90*/  @!P3 LDG.E.128 R60, desc[UR36][R12.64] ;  /* 0x000000240c3cb981 */ /* 0x000f62000c1e1d00 */
[----:B------:R-:W-:-:S06]  /*7ea0*/  UISETP.NE.AND UP0, UPT, UR39, 0x3, UPT ;  /* 0x000000032700788c */ /* 0x000fcc000bf05270 */
[----:B------:R-:W-:Y:S02]  /*7eb0*/  PLOP3.LUT P5, PT, PT, PT, UP0, 0x80, 0x0 ;  /* 0x000000000000781c */ /* 0x000fe40003faf008 */
[----:B------:R-:W-:Y:S01]  /*7ec0*/  ISETP.GE.AND P2, PT, R16, R103, PT ;  /* 0x000000671000720c */ /* 0x000fe20003f46270 */
[----:B--2---:R-:W-:Y:S01]  /*7ed0*/  IMAD.MOV.U32 R120, RZ, RZ, R50 ;  /* 0x000000ffff787224 */ /* 0x004fe200078e0032 */
[----:B------:R-:W-:Y:S01]  /*7ee0*/  MOV R119, R48 ;  /* 0x0000003000777202 */ /* 0x000fe20000000f00 */
[----:B---3--:R-:W-:Y:S02]  /*7ef0*/  IMAD.MOV.U32 R116, RZ, RZ, R58 ;  /* 0x000000ffff747224 */ /* 0x008fe400078e003a */
[----:B------:R-:W-:Y:S02]  /*7f00*/  IMAD.MOV.U32 R117, RZ, RZ, R56 ;  /* 0x000000ffff757224 */ /* 0x000fe400078e0038 */
[----:B----4-:R-:W-:Y:S02]  /*7f10*/  IMAD.MOV.U32 R103, RZ, RZ, R70 ;  /* 0x000000ffff677224 */ /* 0x010fe400078e0046 */
[----:B------:R-:W-:-:S02]  /*7f20*/  IMAD.MOV.U32 R104, RZ, RZ, R68 ;  /* 0x000000ffff687224 */ /* 0x000fc400078e0044 */
[----:B-----5:R-:W-:Y:S01]  /*7f30*/  IMAD.MOV.U32 R105, RZ, RZ, R74 ;  /* 0x000000ffff697224 */ /* 0x020fe200078e004a */
[----:B------:R-:W-:Y:S01]  /*7f40*/  MOV R106, R72 ;  /* 0x00000048006a7202 */ /* 0x000fe20000000f00 */
[----:B------:R-:W-:Y:S02]  /*7f50*/  IMAD.MOV.U32 R111, RZ, RZ, R66 ;  /* 0x000000ffff6f7224 */ /* 0x000fe400078e0042 */
[----:B------:R-:W-:Y:S02]  /*7f60*/  IMAD.MOV.U32 R112, RZ, RZ, R64 ;  /* 0x000000ffff707224 */ /* 0x000fe400078e0040 */
[----:B------:R-:W-:Y:S02]  /*7f70*/  IMAD.MOV.U32 R121, RZ, RZ, R46 ;  /* 0x000000ffff797224 */ /* 0x000fe400078e002e */
[----:B------:R-:W-:Y:S02]  /*7f80*/  IMAD.MOV.U32 R118, RZ, RZ, R44 ;  /* 0x000000ffff767224 */ /* 0x000fe400078e002c */
[----:B------:R-:W-:-:S02]  /*7f90*/  IMAD.MOV.U32 R114, RZ, RZ, R54 ;  /* 0x000000ffff727224 */ /* 0x000fc400078e0036 */
[----:B------:R-:W-:Y:S02]  /*7fa0*/  IMAD.MOV.U32 R115, RZ, RZ, R52 ;  /* 0x000000ffff737224 */ /* 0x000fe400078e0034 */
[----:B------:R-:W-:Y:S01]  /*7fb0*/  IMAD.MOV.U32 R109, RZ, RZ, R62 ;  /* 0x000000ffff6d7224 */ /* 0x000fe200078e003e */
[----:B------:R-:W-:Y:S01]  /*7fc0*/  MOV R110, R60 ;  /* 0x0000003c006e7202 */ /* 0x000fe20000000f00 */
[----:B------:R-:W-:Y:S06]  /*7fd0*/  @!P5 BRA `(.L_x_543) ;  /* 0x000000000004d947 */ /* 0x000fec0003800000 */
[----:B------:R-:W-:Y:S01]  /*7fe0*/  BPT.TRAP 0x1 ;  /* 0x000000040000795c */ /* 0x000fe20000300000 */
.L_x_543:
[----:B------:R-:W-:Y:S01]  /*7ff0*/  IMAD R81, R216, 0x8, R19 ;  /* 0x00000008d8517824 */ /* 0x000fe200078e0213 */
[----:B------:R-:W-:Y:S01]  /*8000*/  SHF.L.U32 R100, R221, 0x1f, RZ ;  /* 0x0000001fdd647819 */ /* 0x000fe200000006ff */
[----:B------:R-:W0:Y:S01]  /*8010*/  LDC R107, c[0x0][0x2f4] ;  /* 0x0000bd00ff6b7b82 */ /* 0x000e220000000800 */
[----:B------:R-:W-:Y:S02]  /*8020*/  BSSY B1, `(.L_x_544) ;  /* 0x0000003000017945 */ /* 0x000fe40003800000 */
[----:B------:R-:W1:Y:S02]  /*8030*/  SYNCS.PHASECHK.TRANS64.TRYWAIT P3, [R81+URZ+0x38890], R100 ;  /* 0x03889064510075a7 */ /* 0x000e64000806017f */
[----:B-1----:R-:W-:Y:S05]  /*8040*/  @!P3 BRA `(.L_x_545) ;  /* 0x000002240078b947 */ /* 0x002fea0003800000 */
.L_x_848:
[----:B------:R-:W-:Y:S05]  /*8050*/  BSYNC B1 ;  /* 0x0000000000017941 */ /* 0x000fea0003800000 */
.L_x_544:
[----:B------:R-:W-:Y:S01]  /*8060*/  UMOV UR4, 0xffffffff ;  /* 0xffffffff00047882 */ /* 0x000fe20000000000 */
[----:B0-----:R-:W-:Y:S02]  /*8070*/  IMAD.IADD R108, R107, 0x1, -R34 ;  /* 0x000000016b6c7824 */ /* 0x001fe400078e0a22 */
[----:B------:R-:W-:Y:S05]  /*8080*/  BRA.DIV UR4, `(.L_x_546) ;  /* 0x00000226047c7947 */ /* 0x000fea000b800000 */
[----:B------:R0:W2:Y:S04]  /*8090*/  SHFL.IDX PT, R113, R102, RZ, 0x181f ;  /* 0x00181fff66717589 */ /* 0x0000a800000e0000 */
[----:B------:R0:W3:Y:S02]  /*80a0*/  SHFL.IDX PT, R11, R101, RZ, 0x181f ;  /* 0x00181fff650b7589 */ /* 0x0000e400000e0000 */
.L_x_852:
[----:B------:R-:W-:Y:S01]  /*80b0*/  ISETP.GE.OR P3, PT, R219, R99, P1 ;  /* 0x00000063db00720c */ /* 0x000fe20000f66670 */
[----:B------:R-:W-:-:S12]  /*80c0*/  BSSY B1, `(.L_x_547) ;  /* 0x0000103000017945 */ /* 0x000fd80003800000 */
[----:B------:R-:W-:Y:S05]  /*80d0*/  @P3 BRA `(.L_x_548) ;  /* 0x0000001000043947 */ /* 0x000fea0003800000 */
[----:B------:R-:W4:Y:S01]  /*80e0*/  LDL R14, [R1+0x2c] ;  /* 0x00002c00010e7983 */ /* 0x000f220000100800 */
[----:B------:R-:W-:Y:S01]  /*80f0*/  SEL R12, R34, R108, !P0 ;  /* 0x0000006c220c7207 */ /* 0x000fe20004000000 */
[C---:B------:R-:W-:Y:S01]  /*8100*/  IMAD.SHL.U32 R15, R219.reuse, 0x80, RZ ;  /* 0x00000080db0f7824 */ /* 0x040fe200078e00ff */
[----:B------:R-:W-:Y:S01]  /*8110*/  BSSY B2, `(.L_x_549) ;  /* 0x00000f6000027945 */ /* 0x000fe20003800000 */
[----:B------:R-:W-:Y:S01]  /*8120*/  IMAD.SHL.U32 R76, R219, 0x80, RZ ;  /* 0x00000080db4c7824 */ /* 0x000fe200078e00ff */
[----:B------:R-:W-:Y:S02]  /*8130*/  SHF.R.S32.HI R13, RZ, 0x1f, R12 ;  /* 0x0000001fff0d7819 */ /* 0x000fe4000001140c */
[----:B------:R-:W-:Y:S02]  /*8140*/  LOP3.LUT R15, R15, 0x380, RZ, 0xc0, !PT ;  /* 0x000003800f0f7812 */ /* 0x000fe400078ec0ff */
[----:B------:R-:W-:Y:S02]  /*8150*/  LEA.HI R13, R13, R12, RZ, 0x5 ;  /* 0x0000000c0d0d7211 */ /* 0x000fe400078f28ff */
[----:B------:R-:W-:-:S02]  /*8160*/  LOP3.LUT R76, R76, 0x380, RZ, 0xc0, !PT ;  /* 0x000003804c4c7812 */ /* 0x000fc400078ec0ff */
[----:B------:R-:W-:Y:S02]  /*8170*/  LEA.HI.SX32 R122, R13, R42, 0x1b ;  /* 0x0000002a0d7a7211 */ /* 0x000fe400078fdaff */
[----:B------:R-:W-:Y:S02]  /*8180*/  SHF.R.U32.HI R15, RZ, 0x3, R15 ;  /* 0x00000003ff0f7819 */ /* 0x000fe4000001160f */
[----:B------:R-:W-:-:S04]  /*8190*/  SHF.R.S32.HI R12, RZ, 0x1f, R122 ;  /* 0x0000001fff0c7819 */ /* 0x000fc8000001147a */
[----:B------:R-:W-:Y:S01]  /*81a0*/  LEA.HI R12, R12, R122, RZ, 0x3 ;  /* 0x0000007a0c0c7211 */ /* 0x000fe200078f18ff */
[----:B------:R-:W-:-:S03]  /*81b0*/  IMAD.SHL.U32 R122, R122, 0x10, RZ ;  /* 0x000000107a7a7824 */ /* 0x000fc600078e00ff */
[----:B------:R-:W-:Y:S02]  /*81c0*/  SHF.L.U32 R12, R12, 0xb, RZ ;  /* 0x0000000b0c0c7819 */ /* 0x000fe400000006ff */
[----:B------:R-:W-:Y:S02]  /*81d0*/  LOP3.LUT R13, R76, 0x70, R122, 0xf8, !PT ;  /* 0x000000704c0d7812 */ /* 0x000fe400078ef87a */
[----:B------:R-:W-:Y:S02]  /*81e0*/  LOP3.LUT R12, R12, 0xffffc000, RZ, 0xc0, !PT ;  /* 0xffffc0000c0c7812 */ /* 0x000fe400078ec0ff */
[----:B------:R-:W-:-:S04]  /*81f0*/  LOP3.LUT R13, R13, R15, RZ, 0x3c, !PT ;  /* 0x0000000f0d0d7212 */ /* 0x000fc800078e3cff */
[----:B----4-:R-:W-:-:S05]  /*8200*/  IADD3 R12, R13, R12, R14 ;  /* 0x0000000c0d0c7210 */ /* 0x010fca0007ffe00e */
[C---:B------:R-:W-:Y:S02]  /*8210*/  IMAD R76, R216.reuse, 0x8000, R12 ;  /* 0x00008000d84c7824 */ /* 0x040fe400078e020c */
[----:B------:R-:W-:Y:S02]  /*8220*/  IMAD R12, R216, 0x8000, R4 ;  /* 0x00008000d80c7824 */ /* 0x000fe400078e0204 */
[C---:B------:R-:W-:Y:S02]  /*8230*/  IMAD.IADD R76, R19.reuse, 0x1, R76 ;  /* 0x00000001134c7824 */ /* 0x040fe400078e024c */
[----:B------:R-:W-:-:S04]  /*8240*/  IMAD.IADD R12, R19, 0x1, R12 ;  /* 0x00000001130c7824 */ /* 0x000fc800078e020c */
[----:B------:R-:W4:Y:S04]  /*8250*/  LDS.128 R76, [R76+0x28400] ;  /* 0x028400004c4c7984 */ /* 0x000f280000000c00 */
[----:B------:R-:W0:Y:S01]  /*8260*/  LDS.128 R12, [R12+0x28400] ;  /* 0x028400000c0c7984 */ /* 0x000e220000000c00 */
[----:B------:R-:W-:Y:S05]  /*8270*/  @P2 BRA `(.L_x_550) ;  /* 0x0000000c007c2947 */ /* 0x000fea0003800000 */
[----:B------:R-:W-:Y:S02]  /*8280*/  SHF.R.U32.HI R50, RZ, 0x8, R45 ;  /* 0x00000008ff327819 */ /* 0x000fe4000001162d */
[--C-:B------:R-:W-:Y:S02]  /*8290*/  SHF.R.U32.HI R125, RZ, 0x18, R47.reuse ;  /* 0x00000018ff7d7819 */ /* 0x100fe4000001162f */
[----:B------:R-:W-:Y:S01]  /*82a0*/  LOP3.LUT R124, R47, 0xff, RZ, 0xc0, !PT ;  /* 0x000000ff2f7c7812 */ /* 0x000fe200078ec0ff */
[----:B------:R-:W-:Y:S01]  /*82b0*/  IMAD.SHL.U32 R50, R50, 0x100, RZ ;  /* 0x0000010032327824 */ /* 0x000fe200078e00ff */
[--C-:B------:R-:W-:Y:S02]  /*82c0*/  SHF.R.U32.HI R123, RZ, 0x8, R47.reuse ;  /* 0x00000008ff7b7819 */ /* 0x100fe4000001162f */
[----:B------:R-:W-:Y:S02]  /*82d0*/  SHF.R.U32.HI R44, RZ, 0x10, R47 ;  /* 0x00000010ff2c7819 */ /* 0x000fe4000001162f */
[----:B------:R-:W-:-:S02]  /*82e0*/  SHF.R.U32.HI R47, RZ, 0x8, R49 ;  /* 0x00000008ff2f7819 */ /* 0x000fc40000011631 */
[----:B------:R-:W-:Y:S01]  /*82f0*/  SHF.R.U32.HI R126, RZ, 0x18, R45 ;  /* 0x00000018ff7e7819 */ /* 0x000fe2000001162d */
[----:B------:R-:W-:Y:S01]  /*8300*/  IMAD.U32 R44, R44, 0x10000, RZ ;  /* 0x000100002c2c7824 */ /* 0x000fe200078e00ff */
[----:B------:R-:W-:Y:S01]  /*8310*/  LOP3.LUT R46, R45, 0xff, RZ, 0xc0, !PT ;  /* 0x000000ff2d2e7812 */ /* 0x000fe200078ec0ff */
[----:B------:R-:W-:Y:S01]  /*8320*/  IMAD.SHL.U32 R47, R47, 0x100, RZ ;  /* 0x000001002f2f7824 */ /* 0x000fe200078e00ff */
[----:B------:R-:W-:Y:S02]  /*8330*/  SHF.R.U32.HI R127, RZ, 0x18, R49 ;  /* 0x00000018ff7f7819 */ /* 0x000fe40000011631 */
[----:B------:R-:W-:Y:S02]  /*8340*/  LOP3.LUT R128, R49, 0xff, RZ, 0xc0, !PT ;  /* 0x000000ff31807812 */ /* 0x000fe400078ec0ff */
[----:B------:R-:W-:Y:S02]  /*8350*/  SHF.R.U32.HI R48, RZ, 0x10, R45 ;  /* 0x00000010ff307819 */ /* 0x000fe4000001162d */
[----:B------:R-:W-:-:S02]  /*8360*/  SHF.R.U32.HI R129, RZ, 0x10, R49 ;  /* 0x00000010ff817819 */ /* 0x000fc40000011631 */
[----:B------:R-:W-:Y:S01]  /*8370*/  PRMT R126, R126, 0x654, R46 ;  /* 0x000006547e7e7816 */ /* 0x000fe2000000002e */
[----:B------:R-:W-:Y:S01]  /*8380*/  IMAD.U32 R48, R48, 0x10000, RZ ;  /* 0x0001000030307824 */ /* 0x000fe200078e00ff */
[----:B------:R-:W-:Y:S01]  /*8390*/  PRMT R127, R127, 0x654, R128 ;  /* 0x000006547f7f7816 */ /* 0x000fe20000000080 */
[----:B------:R-:W-:Y:S01]  /*83a0*/  IMAD.U32 R129, R129, 0x10000, RZ ;  /* 0x0001000081817824 */ /* 0x000fe200078e00ff */
[----:B------:R-:W-:Y:S02]  /*83b0*/  LOP3.LUT R50, R126, 0xff00, R50, 0xf8, !PT ;  /* 0x0000ff007e327812 */ /* 0x000fe400078ef832 */
[----:B------:R-:W-:Y:S02]  /*83c0*/  LOP3.LUT R47, R127, 0xff00, R47, 0xf8, !PT ;  /* 0x0000ff007f2f7812 */ /* 0x000fe400078ef82f */
[----:B------:R-:W-:Y:S02]  /*83d0*/  SHF.R.U32.HI R49, RZ, 0x18, R51 ;  /* 0x00000018ff317819 */ /* 0x000fe40000011633 */
[----:B------:R-:W-:-:S02]  /*83e0*/  LOP3.LUT R130, R51, 0xff, RZ, 0xc0, !PT ;  /* 0x000000ff33827812 */ /* 0x000fc400078ec0ff */
[--C-:B------:R-:W-:Y:S02]  /*83f0*/  SHF.R.U32.HI R45, RZ, 0x8, R51.reuse ;  /* 0x00000008ff2d7819 */ /* 0x100fe40000011633 */
[----:B------:R-:W-:Y:S02]  /*8400*/  SHF.R.U32.HI R46, RZ, 0x10, R51 ;  /* 0x00000010ff2e7819 */ /* 0x000fe40000011633 */
[----:B------:R-:W-:Y:S01]  /*8410*/  PRMT R51, R125, 0x654, R124 ;  /* 0x000006547d337816 */ /* 0x000fe2000000007c */
[----:B------:R-:W-:Y:S01]  /*8420*/  IMAD.SHL.U32 R45, R45, 0x100, RZ ;  /* 0x000001002d2d7824 */ /* 0x000fe200078e00ff */
[----:B------:R-:W-:Y:S02]  /*8430*/  SHF.L.U32 R123, R123, 0x8, RZ ;  /* 0x000000087b7b7819 */ /* 0x000fe400000006ff */
[----:B------:R-:W-:Y:S02]  /*8440*/  LOP3.LUT R125, R50, 0xff0000, R48, 0xf8, !PT ;  /* 0x00ff0000327d7812 */ /* 0x000fe400078ef830 */
[----:B------:R-:W-:-:S02]  /*8450*/  LOP3.LUT R50, R47, 0xff0000, R129, 0xf8, !PT ;  /* 0x00ff00002f327812 */ /* 0x000fc400078ef881 */
[----:B------:R-:W-:Y:S02]  /*8460*/  LOP3.LUT R51, R51, 0xff00, R123, 0xf8, !PT ;  /* 0x0000ff0033337812 */ /* 0x000fe400078ef87b */
[----:B----4-:R-:W-:Y:S02]  /*8470*/  F2FP.F16.E4M3.UNPACK_B R123, R77 ;  /* 0x0000004dff7b723e */ /* 0x010fe400020006ff */
[----:B------:R-:W-:Y:S02]  /*8480*/  F2FP.F16.E4M3.UNPACK_B R126, R50 ;  /* 0x00000032ff7e723e */ /* 0x000fe400020006ff */
[----:B0-----:R-:W-:Y:S01]  /*8490*/  F2FP.F16.E4M3.UNPACK_B R47, R13 ;  /* 0x0000000dff2f723e */ /* 0x001fe200020006ff */
[----:B------:R-:W-:Y:S01]  /*84a0*/  HADD2.F32 R48, -RZ, R123.H0_H0 ;  /* 0x2000007bff307230 */ /* 0x000fe20000004100 */
[----:B------:R-:W-:Y:S01]  /*84b0*/  F2FP.F16.E4M3.UNPACK_B R127, R125 ;  /* 0x0000007dff7f723e */ /* 0x000fe200020006ff */
[----:B------:R-:W-:Y:S01]  /*84c0*/  HADD2.F32 R129, -RZ, R126.H0_H0 ;  /* 0x2000007eff817230 */ /* 0x000fe20000004100 */
[----:B------:R-:W-:Y:S01]  /*84d0*/  PRMT R49, R49, 0x654, R130 ;  /* 0x0000065431317816 */ /* 0x000fe20000000082 */
[----:B------:R-:W-:Y:S01]  /*84e0*/  HADD2.F32 R124, -RZ, R47.H0_H0 ;  /* 0x2000002fff7c7230 */ /* 0x000fe20000004100 */
[----:B------:R-:W-:Y:S01]  /*84f0*/  F2FP.F16.E4M3.UNPACK_B R77, R77.H1 ;  /* 0x0000004dff4d723e */ /* 0x000fe200030006ff */
[----:B------:R-:W-:-:S02]  /*8500*/  HADD2.F32 R128, -RZ, R127.H0_H0 ;  /* 0x2000007fff807230 */ /* 0x000fc40000004100 */
[-C--:B------:R-:W-:Y:S01]  /*8510*/  FMUL.FTZ R130, R48, R129.reuse ;  /* 0x0000008130827220 */ /* 0x080fe20000410000 */
[----:B------:R-:W-:Y:S02]  /*8520*/  HADD2.F32 R126, -RZ, R126.H1_H1 ;  /* 0x3000007eff7e7230 */ /* 0x000fe40000004100 */
[C---:B------:R-:W-:Y:S01]  /*8530*/  FMUL.FTZ R129, R124.reuse, R129 ;  /* 0x000000817c817220 */ /* 0x040fe20000410000 */
[----:B------:R-:W-:Y:S02]  /*8540*/  HADD2.F32 R47, -RZ, R47.H1_H1 ;  /* 0x3000002fff2f7230 */ /* 0x000fe40000004100 */
[-C--:B------:R-:W-:Y:S01]  /*8550*/  FFMA.FTZ R124, R124, R128.reuse, -R130 ;  /* 0x000000807c7c7223 */ /* 0x080fe20000010882 */
[----:B------:R-:W-:Y:S02]  /*8560*/  HADD2.F32 R127, -RZ, R127.H1_H1 ;  /* 0x3000007fff7f7230 */ /* 0x000fe40000004100 */
[----:B------:R-:W-:Y:S01]  /*8570*/  FFMA.FTZ R48, R48, R128, R129 ;  /* 0x0000008030307223 */ /* 0x000fe20000010081 */
[----:B------:R-:W-:Y:S01]  /*8580*/  HADD2.F32 R128, -RZ, R123.H1_H1 ;  /* 0x3000007bff807230 */ /* 0x000fe20000004100 */
[----:B------:R-:W-:-:S02]  /*8590*/  F2FP.F16.E4M3.UNPACK_B R125, R125.H1 ;  /* 0x0000007dff7d723e */ /* 0x000fc400030006ff */
[----:B------:R-:W-:Y:S01]  /*85a0*/  LOP3.LUT R49, R49, 0xff00, R45, 0xf8, !PT ;  /* 0x0000ff0031317812 */ /* 0x000fe200078ef82d */
[----:B------:R-:W-:Y:S02]  /*85b0*/  IMAD.MOV.U32 R45, RZ, RZ, R79 ;  /* 0x000000ffff2d7224 */ /* 0x000fe400078e004f */
[-C--:B------:R-:W-:Y:S01]  /*85c0*/  FMUL.FTZ R123, R128, R126.reuse ;  /* 0x0000007e807b7220 */ /* 0x080fe20000410000 */
[C---:B------:R-:W-:Y:S01]  /*85d0*/  FMUL.FTZ R126, R47.reuse, R126 ;  /* 0x0000007e2f7e7220 */ /* 0x040fe20000410000 */
[----:B------:R-:W-:Y:S01]  /*85e0*/  SHF.L.U32 R46, R46, 0x10, RZ ;  /* 0x000000102e2e7819 */ /* 0x000fe200000006ff */
[----:B------:R-:W-:Y:S02]  /*85f0*/  IMAD.MOV.U32 R79, RZ, RZ, R15 ;  /* 0x000000ffff4f7224 */ /* 0x000fe400078e000f */
[-C--:B------:R-:W-:Y:S01]  /*8600*/  FFMA.FTZ R123, R47, R127.reuse, -R123 ;  /* 0x0000007f2f7b7223 */ /* 0x080fe2000001087b */
[----:B------:R-:W-:Y:S01]  /*8610*/  FFMA.FTZ R47, R128, R127, R126 ;  /* 0x0000007f802f7223 */ /* 0x000fe2000001007e */
[----:B------:R-:W-:Y:S01]  /*8620*/  F2FP.F16.E4M3.UNPACK_B R126, R50.H1 ;  /* 0x00000032ff7e723e */ /* 0x000fe200030006ff */
[----:B------:R-:W-:Y:S01]  /*8630*/  HADD2.F32 R128, -RZ, R125.H0_H0 ;  /* 0x2000007dff807230 */ /* 0x000fe20000004100 */
[----:B------:R-:W-:Y:S01]  /*8640*/  F2FP.F16.E4M3.UNPACK_B R127, R13.H1 ;  /* 0x0000000dff7f723e */ /* 0x000fe200030006ff */
[----:B------:R-:W-:Y:S01]  /*8650*/  HADD2.F32 R13, -RZ, R77.H0_H0 ;  /* 0x2000004dff0d7230 */ /* 0x000fe20000004100 */
[----:B------:R-:W-:Y:S01]  /*8660*/  LOP3.LUT R51, R51, 0xff0000, R44, 0xf8, !PT ;  /* 0x00ff000033337812 */ /* 0x000fe200078ef82c */
[----:B------:R-:W-:Y:S01]  /*8670*/  HADD2.F32 R129, -RZ, R126.H0_H0 ;  /* 0x2000007eff817230 */ /* 0x000fe20000004100 */
[----:B------:R-:W-:Y:S01]  /*8680*/  LOP3.LUT R44, R49, 0xff0000, R46, 0xf8, !PT ;  /* 0x00ff0000312c7812 */ /* 0x000fe200078ef82e */
[----:B------:R-:W-:Y:S01]  /*8690*/  HADD2.F32 R50, -RZ, R127.H0_H0 ;  /* 0x2000007fff327230 */ /* 0x000fe20000004100 */
[----:B------:R-:W-:Y:S01]  /*86a0*/  F2FP.F16.E4M3.UNPACK_B R46, R45 ;  /* 0x0000002dff2e723e */ /* 0x000fe200020006ff */
[----:B------:R-:W-:-:S02]  /*86b0*/  HADD2.F32 R77, -RZ, R77.H1_H1 ;  /* 0x3000004dff4d7230 */ /* 0x000fc40000004100 */
[CC--:B------:R-:W-:Y:S01]  /*86c0*/  FMUL.FTZ R130, R13.reuse, R129.reuse ;  /* 0x000000810d827220 */ /* 0x0c0fe20000410000 */
[----:B------:R-:W-:Y:S02]  /*86d0*/  HADD2.F32 R126, -RZ, R126.H1_H1 ;  /* 0x3000007eff7e7230 */ /* 0x000fe40000004100 */
[C---:B------:R-:W-:Y:S01]  /*86e0*/  FMUL.FTZ R129, R50.reuse, R129 ;  /* 0x0000008132817220 */ /* 0x040fe20000410000 */
[----:B------:R-:W-:Y:S01]  /*86f0*/  F2FP.F16.E4M3.UNPACK_B R15, R79 ;  /* 0x0000004fff0f723e */ /* 0x000fe200020006ff */
[-C--:B------:R-:W-:Y:S01]  /*8700*/  FFMA.FTZ R50, R50, R128.reuse, -R130 ;  /* 0x0000008032327223 */ /* 0x080fe20000010882 */
[----:B------:R-:W-:Y:S01]  /*8710*/  F2FP.F16.E4M3.UNPACK_B R45, R45.H1 ;  /* 0x0000002dff2d723e */ /* 0x000fe200030006ff */
[----:B------:R-:W-:Y:S01]  /*8720*/  FFMA.FTZ R13, R13, R128, R129 ;  /* 0x000000800d0d7223 */ /* 0x000fe20000010081 */
[----:B------:R-:W-:Y:S02]  /*8730*/  HADD2.F32 R128, -RZ, R127.H1_H1 ;  /* 0x3000007fff807230 */ /* 0x000fe40000004100 */
[----:B------:R-:W-:-:S02]  /*8740*/  HADD2.F32 R127, -RZ, R125.H1_H1 ;  /* 0x3000007dff7f7230 */ /* 0x000fc40000004100 */
[CC--:B------:R-:W-:Y:S01]  /*8750*/  FMUL.FTZ R125, R77.reuse, R126.reuse ;  /* 0x0000007e4d7d7220 */ /* 0x0c0fe20000410000 */
[--C-:B------:R-:W-:Y:S02]  /*8760*/  HADD2.F32 R130, -RZ, R15.reuse.H0_H0 ;  /* 0x2000000fff827230 */ /* 0x100fe40000004100 */
[C---:B------:R-:W-:Y:S01]  /*8770*/  FMUL.FTZ R126, R128.reuse, R126 ;  /* 0x0000007e807e7220 */ /* 0x040fe20000410000 */
[----:B------:R-:W-:Y:S02]  /*8780*/  HADD2.F32 R15, -RZ, R15.H1_H1 ;  /* 0x3000000fff0f7230 */ /* 0x000fe40000004100 */
[-C--:B------:R-:W-:Y:S01]  /*8790*/  FFMA.FTZ R125, R128, R127.reuse, -R125 ;  /* 0x0000007f807d7223 */ /* 0x080fe2000001087d */
[----:B------:R-:W-:Y:S02]  /*87a0*/  HADD2.F32 R128, -RZ, R46.H0_H0 ;  /* 0x2000002eff807230 */ /* 0x000fe40000004100 */
[----:B------:R-:W-:Y:S01]  /*87b0*/  FFMA.FTZ R77, R77, R127, R126 ;  /* 0x0000007f4d4d7223 */ /* 0x000fe2000001007e */
[----:B------:R-:W-:-:S02]  /*87c0*/  F2FP.F16.E4M3.UNPACK_B R126, R44 ;  /* 0x0000002cff7e723e */ /* 0x000fc400020006ff */
[-C--:B------:R-:W-:Y:S02]  /*87d0*/  F2FP.F16.E4M3.UNPACK_B R127, R51.reuse ;  /* 0x00000033ff7f723e */ /* 0x080fe400020006ff */
[----:B------:R-:W-:Y:S01]  /*87e0*/  F2FP.F16.E4M3.UNPACK_B R44, R44.H1 ;  /* 0x0000002cff2c723e */ /* 0x000fe200030006ff */
[--C-:B------:R-:W-:Y:S01]  /*87f0*/  HADD2.F32 R49, -RZ, R126.reuse.H0_H0 ;  /* 0x2000007eff317230 */ /* 0x100fe20000004100 */
[----:B------:R-:W-:Y:S01]  /*8800*/  F2FP.F16.E4M3.UNPACK_B R51, R51.H1 ;  /* 0x00000033ff33723e */ /* 0x000fe200030006ff */
[--C-:B------:R-:W-:Y:S01]  /*8810*/  HADD2.F32 R129, -RZ, R127.reuse.H0_H0 ;  /* 0x2000007fff817230 */ /* 0x100fe20000004100 */
[----:B------:R-:W-:Y:S01]  /*8820*/  F2FP.SATFINITE.E4M3.F32.PACK_AB_MERGE_C R50, R125, R50, RZ ;  /* 0x000000327d32723e */ /* 0x000fe200048070ff */
[----:B------:R-:W-:Y:S02]  /*8830*/  HADD2.F32 R126, -RZ, R126.H1_H1 ;  /* 0x3000007eff7e7230 */ /* 0x000fe40000004100 */
[-C--:B------:R-:W-:Y:S01]  /*8840*/  FMUL.FTZ R131, R128, R49.reuse ;  /* 0x0000003180837220 */ /* 0x080fe20000410000 */
[C---:B------:R-:W-:Y:S01]  /*8850*/  FMUL.FTZ R49, R130.reuse, R49 ;  /* 0x0000003182317220 */ /* 0x040fe20000410000 */
[----:B------:R-:W-:Y:S01]  /*8860*/  HADD2.F32 R127, -RZ, R127.H1_H1 ;  /* 0x3000007fff7f7230 */ /* 0x000fe20000004100 */
[----:B------:R-:W-:Y:S01]  /*8870*/  F2FP.SATFINITE.E4M3.F32.PACK_AB_MERGE_C R123, R123, R124, R50 ;  /* 0x0000007c7b7b723e */ /* 0x000fe20004807032 */
[-C--:B------:R-:W-:Y:S01]  /*8880*/  FFMA.FTZ R131, R130, R129.reuse, -R131 ;  /* 0x0000008182837223 */ /* 0x080fe20000010883 */
[----:B------:R-:W-:Y:S01]  /*8890*/  FFMA.FTZ R128, R128, R129, R49 ;  /* 0x0000008180807223 */ /* 0x000fe20000010031 */
[----:B------:R-:W-:Y:S01]  /*88a0*/  HADD2.F32 R49, -RZ, R46.H1_H1 ;  /* 0x3000002eff317230 */ /* 0x000fe20000004100 */
[----:B------:R-:W-:Y:S01]  /*88b0*/  F2FP.F16.E4M3.UNPACK_B R50, R76.H1 ;  /* 0x0000004cff32723e */ /* 0x000fe200030006ff */
[--C-:B------:R-:W-:Y:S01]  /*88c0*/  HADD2.F32 R129, -RZ, R44.reuse.H0_H0 ;  /* 0x2000002cff817230 */ /* 0x100fe20000004100 */
[----:B------:R-:W-:Y:S01]  /*88d0*/  F2FP.SATFINITE.E4M3.F32.PACK_AB_MERGE_C R13, R77, R13, RZ ;  /* 0x0000000d4d0d723e */ /* 0x000fe200048070ff */
[----:B------:R-:W-:-:S02]  /*88e0*/  HADD2.F32 R44, -RZ, R44.H1_H1 ;  /* 0x3000002cff2c7230 */ /* 0x000fc40000004100 */
[----:B------:R-:W-:Y:S01]  /*88f0*/  FMUL.FTZ R46, R49, R126 ;  /* 0x0000007e312e7220 */ /* 0x000fe20000410000 */
[----:B------:R-:W-:Y:S02]  /*8900*/  F2FP.F16.E4M3.UNPACK_B R77, R118.H1 ;  /* 0x00000076ff4d723e */ /* 0x000fe400030006ff */
[----:B------:R-:W-:Y:S01]  /*8910*/  F2FP.F16.E4M3.UNPACK_B R76, R76 ;  /* 0x0000004cff4c723e */ /* 0x000fe200020006ff */
[CC--:B------:R-:W-:Y:S01]  /*8920*/  FFMA.FTZ R46, R15.reuse, R127.reuse, -R46 ;  /* 0x0000007f0f2e7223 */ /* 0x0c0fe2000001082e */
[----:B------:R-:W-:Y:S01]  /*8930*/  FMUL.FTZ R15, R15, R126 ;  /* 0x0000007e0f0f7220 */ /* 0x000fe20000410000 */
[--C-:B------:R-:W-:Y:S01]  /*8940*/  HADD2.F32 R126, -RZ, R51.reuse.H0_H0 ;  /* 0x20000033ff7e7230 */ /* 0x100fe20000004100 */
[----:B------:R-:W-:Y:S01]  /*8950*/  F2FP.F16.E4M3.UNPACK_B R118, R118 ;  /* 0x00000076ff76723e */ /* 0x000fe200020006ff */
[----:B------:R-:W-:Y:S02]  /*8960*/  HADD2.F32 R51, -RZ, R51.H1_H1 ;  /* 0x30000033ff337230 */ /* 0x000fe40000004100 */
[----:B------:R-:W-:Y:S01]  /*8970*/  FFMA.FTZ R15, R49, R127, R15 ;  /* 0x0000007f310f7223 */ /* 0x000fe2000001000f */
[----:B------:R-:W-:Y:S01]  /*8980*/  F2FP.F16.E4M3.UNPACK_B R49, R79.H1 ;  /* 0x0000004fff31723e */ /* 0x000fe200030006ff */
[--C-:B------:R-:W-:Y:S01]  /*8990*/  HADD2.F32 R79, -RZ, R45.reuse.H0_H0 ;  /* 0x2000002dff4f7230 */ /* 0x100fe20000004100 */
[----:B------:R-:W-:Y:S01]  /*89a0*/  F2FP.SATFINITE.E4M3.F32.PACK_AB_MERGE_C R47, R47, R48, R13 ;  /* 0x000000302f2f723e */ /* 0x000fe2000480700d */
[----:B------:R-:W-:-:S02]  /*89b0*/  HADD2.F32 R45, -RZ, R45.H1_H1 ;  /* 0x3000002dff2d7230 */ /* 0x000fc40000004100 */
[--C-:B------:R-:W-:Y:S02]  /*89c0*/  HADD2.F32 R127, -RZ, R49.reuse.H0_H0 ;  /* 0x20000031ff7f7230 */ /* 0x100fe40000004100 */
[-C--:B------:R-:W-:Y:S01]  /*89d0*/  FMUL.FTZ R130, R79, R129.reuse ;  /* 0x000000814f827220 */ /* 0x080fe20000410000 */
[----:B------:R-:W-:Y:S02]  /*89e0*/  HADD2.F32 R49, -RZ, R49.H1_H1 ;  /* 0x30000031ff317230 */ /* 0x000fe40000004100 */
[--C-:B------:R-:W-:Y:S02]  /*89f0*/  HADD2.F32 R125, -RZ, R77.reuse.H0_H0 ;  /* 0x2000004dff7d7230 */ /* 0x100fe40000004100 */
[C---:B------:R-:W-:Y:S01]  /*8a00*/  FFMA.FTZ R130, R127.reuse, R126, -R130 ;  /* 0x0000007e7f827223 */ /* 0x040fe20000010882 */
[----:B------:R-:W-:Y:S01]  /*8a10*/  FMUL.FTZ R127, R127, R129 ;  /* 0x000000817f7f7220 */ /* 0x000fe20000410000 */
[----:B------:R-:W-:Y:S02]  /*8a20*/  HADD2.F32 R77, -RZ, R77.H1_H1 ;  /* 0x3000004dff4d7230 */ /* 0x000fe40000004100 */
[----:B------:R-:W-:-:S02]  /*8a30*/  IMAD.MOV.U32 R13, RZ, RZ, R123 ;  /* 0x000000ffff0d7224 */ /* 0x000fc400078e007b */
[----:B------:R-:W-:Y:S01]  /*8a40*/  FFMA.FTZ R127, R79, R126, R127 ;  /* 0x0000007e4f7f7223 */ /* 0x000fe2000001007f */
[-C--:B------:R-:W-:Y:S01]  /*8a50*/  FMUL.FTZ R79, R45, R44.reuse ;  /* 0x0000002c2d4f7220 */ /* 0x080fe20000410000 */
[----:B------:R-:W-:-:S03]  /*8a60*/  FMUL.FTZ R44, R49, R44 ;  /* 0x0000002c312c7220 */ /* 0x000fc60000410000 */
[-C--:B------:R-:W-:Y:S01]  /*8a70*/  FFMA.FTZ R79, R49, R51.reuse, -R79 ;  /* 0x00000033314f7223 */ /* 0x080fe2000001084f */
[----:B------:R-:W-:Y:S01]  /*8a80*/  FFMA.FTZ R45, R45, R51, R44 ;  /* 0x000000332d2d7223 */ /* 0x000fe2000001002c */
[-C--:B------:R-:W-:Y:S01]  /*8a90*/  F2FP.F16.E4M3.UNPACK_B R44, R119.reuse.H1 ;  /* 0x00000077ff2c723e */ /* 0x080fe200030006ff */
[--C-:B------:R-:W-:Y:S01]  /*8aa0*/  HADD2.F32 R51, -RZ, R50.reuse.H0_H0 ;  /* 0x20000032ff337230 */ /* 0x100fe20000004100 */
[-C--:B------:R-:W-:Y:S01]  /*8ab0*/  F2FP.F16.E4M3.UNPACK_B R49, R12.reuse.H1 ;  /* 0x0000000cff31723e */ /* 0x080fe200030006ff */
[----:B------:R-:W-:Y:S01]  /*8ac0*/  HADD2.F32 R50, -RZ, R50.H1_H1 ;  /* 0x30000032ff327230 */ /* 0x000fe20000004100 */
[----:B------:R-:W-:Y:S01]  /*8ad0*/  F2FP.F16.E4M3.UNPACK_B R119, R119 ;  /* 0x00000077ff77723e */ /* 0x000fe200020006ff */
[--C-:B------:R-:W-:Y:S01]  /*8ae0*/  HADD2.F32 R129, -RZ, R44.reuse.H0_H0 ;  /* 0x2000002cff817230 */ /* 0x100fe20000004100 */
[----:B------:R-:W-:Y:S01]  /*8af0*/  F2FP.F16.E4M3.UNPACK_B R12, R12 ;  /* 0x0000000cff0c723e */ /* 0x000fe200020006ff */
[----:B------:R-:W-:Y:S01]  /*8b00*/  HADD2.F32 R124, -RZ, R49.H0_H0 ;  /* 0x20000031ff7c7230 */ /* 0x000fe20000004100 */
[----:B------:R-:W-:Y:S01]  /*8b10*/  F2FP.SATFINITE.E4M3.F32.PACK_AB_MERGE_C R79, R79, R130, RZ ;  /* 0x000000824f4f723e */ /* 0x000fe200048070ff */
[----:B------:R-:W-:-:S02]  /*8b20*/  HADD2.F32 R44, -RZ, R44.H1_H1 ;  /* 0x3000002cff2c7230 */ /* 0x000fc40000004100 */
[-C--:B------:R-:W-:Y:S01]  /*8b30*/  FMUL.FTZ R126, R51, R129.reuse ;  /* 0x00000081337e7220 */ /* 0x080fe20000410000 */
[----:B------:R-:W-:Y:S02]  /*8b40*/  HADD2.F32 R49, -RZ, R49.H1_H1 ;  /* 0x30000031ff317230 */ /* 0x000fe40000004100 */
[C---:B------:R-:W-:Y:S01]  /*8b50*/  FMUL.FTZ R129, R124.reuse, R129 ;  /* 0x000000817c817220 */ /* 0x040fe20000410000 */
[----:B------:R-:W-:Y:S01]  /*8b60*/  F2FP.SATFINITE.E4M3.F32.PACK_AB_MERGE_C R45, R45, R127, RZ ;  /* 0x0000007f2d2d723e */ /* 0x000fe200048070ff */
[----:B------:R-:W-:Y:S01]  /*8b70*/  FFMA.FTZ R126, R124, R125, -R126 ;  /* 0x0000007d7c7e7223 */ /* 0x000fe2000001087e */
[----:B------:R-:W-:Y:S01]  /*8b80*/  F2FP.SATFINITE.E4M3.F32.PACK_AB_MERGE_C R46, R46, R131, R79 ;  /* 0x000000832e2e723e */ /* 0x000fe2000480704f */
[----:B------:R-:W-:Y:S01]  /*8b90*/  FFMA.FTZ R129, R51, R125, R129 ;  /* 0x0000007d33817223 */ /* 0x000fe20000010081 */
[CC--:B------:R-:W-:Y:S01]  /*8ba0*/  FMUL.FTZ R51, R50.reuse, R44.reuse ;  /* 0x0000002c32337220 */ /* 0x0c0fe20000410000 */
[----:B------:R-:W-:Y:S01]  /*8bb0*/  FMUL.FTZ R44, R49, R44 ;  /* 0x0000002c312c7220 */ /* 0x000fe20000410000 */
[----:B------:R-:W-:Y:S01]  /*8bc0*/  HADD2.F32 R125, -RZ, R119.H0_H0 ;  /* 0x20000077ff7d7230 */ /* 0x000fe20000004100 */
[----:B------:R-:W-:Y:S01]  /*8bd0*/  F2FP.SATFINITE.E4M3.F32.PACK_AB_MERGE_C R45, R15, R128, R45 ;  /* 0x000000800f2d723e */ /* 0x000fe2000480702d */
[-C--:B------:R-:W-:Y:S01]  /*8be0*/  FFMA.FTZ R49, R49, R77.reuse, -R51 ;  /* 0x0000004d31317223 */ /* 0x080fe20000010833 */
[----:B------:R-:W-:Y:S01]  /*8bf0*/  FFMA.FTZ R44, R50, R77, R44 ;  /* 0x0000004d322c7223 */ /* 0x000fe2000001002c */
[----:B------:R-:W-:-:S02]  /*8c00*/  HADD2.F32 R50, -RZ, R76.H0_H0 ;  /* 0x2000004cff327230 */ /* 0x000fc40000004100 */
[----:B------:R-:W-:Y:S01]  /*8c10*/  HADD2.F32 R77, -RZ, R12.H0_H0 ;  /* 0x2000000cff4d7230 */ /* 0x000fe20000004100 */
[----:B------:R-:W-:Y:S01]  /*8c20*/  F2FP.SATFINITE.E4M3.F32.PACK_AB_MERGE_C R49, R49, R126, RZ ;  /* 0x0000007e3131723e */ /* 0x000fe200048070ff */
[----:B------:R-:W-:Y:S02]  /*8c30*/  HADD2.F32 R51, -RZ, R118.H0_H0 ;  /* 0x20000076ff337230 */ /* 0x000fe40000004100 */
[-C--:B------:R-:W-:Y:S01]  /*8c40*/  FMUL.FTZ R124, R50, R125.reuse ;  /* 0x0000007d327c7220 */ /* 0x080fe20000410000 */
[----:B------:R-:W-:Y:S02]  /*8c50*/  HADD2.F32 R119, -RZ, R119.H1_H1 ;  /* 0x30000077ff777230 */ /* 0x000fe40000004100 */
[C---:B------:R-:W-:Y:S01]  /*8c60*/  FMUL.FTZ R125, R77.reuse, R125 ;  /* 0x0000007d4d7d7220 */ /* 0x040fe20000410000 */
[----:B------:R-:W-:Y:S02]  /*8c70*/  HADD2.F32 R76, -RZ, R76.H1_H1 ;  /* 0x3000004cff4c7230 */ /* 0x000fe40000004100 */
[----:B------:R-:W-:Y:S01]  /*8c80*/  FFMA.FTZ R124, R77, R51, -R124 ;  /* 0x000000334d7c7223 */ /* 0x000fe2000001087c */
[----:B------:R-:W-:-:S02]  /*8c90*/  HADD2.F32 R12, -RZ, R12.H1_H1 ;  /* 0x3000000cff0c7230 */ /* 0x000fc40000004100 */
[----:B------:R-:W-:Y:S01]  /*8ca0*/  FFMA.FTZ R125, R50, R51, R125 ;  /* 0x00000033327d7223 */ /* 0x000fe2000001007d */
[----:B------:R-:W-:Y:S02]  /*8cb0*/  HADD2.F32 R118, -RZ, R118.H1_H1 ;  /* 0x30000076ff767230 */ /* 0x000fe40000004100 */
[-C--:B------:R-:W-:Y:S01]  /*8cc0*/  FMUL.FTZ R50, R76, R119.reuse ;  /* 0x000000774c327220 */ /* 0x080fe20000410000 */
[----:B------:R-:W-:Y:S01]  /*8cd0*/  F2FP.F16.E4M3.UNPACK_B R51, R78.H1 ;  /* 0x0000004eff33723e */ /* 0x000fe200030006ff */
[C---:B------:R-:W-:Y:S01]  /*8ce0*/  FMUL.FTZ R119, R12.reuse, R119 ;  /* 0x000000770c777220 */ /* 0x040fe20000410000 */
[-C--:B------:R-:W-:Y:S01]  /*8cf0*/  F2FP.F16.E4M3.UNPACK_B R77, R121.reuse.H1 ;  /* 0x00000079ff4d723e */ /* 0x080fe200030006ff */
[----:B------:R-:W-:Y:S01]  /*8d00*/  FFMA.FTZ R50, R12, R118, -R50 ;  /* 0x000000760c327223 */ /* 0x000fe20000010832 */
[----:B------:R-:W-:Y:S01]  /*8d10*/  F2FP.F16.E4M3.UNPACK_B R78, R78 ;  /* 0x0000004eff4e723e */ /* 0x000fe200020006ff */
[----:B------:R-:W-:Y:S01]  /*8d20*/  FFMA.FTZ R12, R76, R118, R119 ;  /* 0x000000764c0c7223 */ /* 0x000fe20000010077 */
[----:B------:R-:W-:Y:S01]  /*8d30*/  HADD2.F32 R76, -RZ, R51.H0_H0 ;  /* 0x20000033ff4c7230 */ /* 0x000fe20000004100 */
[----:B------:R-:W-:Y:S01]  /*8d40*/  F2FP.F16.E4M3.UNPACK_B R121, R121 ;  /* 0x00000079ff79723e */ /* 0x000fe200020006ff */
[----:B------:R-:W-:Y:S01]  /*8d50*/  HADD2.F32 R119, -RZ, R77.H0_H0 ;  /* 0x2000004dff777230 */ /* 0x000fe20000004100 */
[----:B------:R-:W-:Y:S01]  /*8d60*/  F2FP.SATFINITE.E4M3.F32.PACK_AB_MERGE_C R124, R50, R124, R49 ;  /* 0x0000007c327c723e */ /* 0x000fe20004807031 */
[----:B------:R-:W-:Y:S01]  /*8d70*/  IMAD.MOV.U32 R49, RZ, RZ, R14 ;  /* 0x000000ffff317224 */ /* 0x000fe200078e000e */
[-C--:B------:R-:W-:Y:S01]  /*8d80*/  F2FP.F16.E4M3.UNPACK_B R14, R120.reuse.H1 ;  /* 0x00000078ff0e723e */ /* 0x080fe200030006ff */
[----:B------:R-:W-:Y:S01]  /*8d90*/  HADD2.F32 R51, -RZ, R51.H1_H1 ;  /* 0x30000033ff337230 */ /* 0x000fe20000004100 */
[----:B------:R-:W-:Y:S01]  /*8da0*/  F2FP.F16.E4M3.UNPACK_B R120, R120 ;  /* 0x00000078ff78723e */ /* 0x000fe200020006ff */
[----:B------:R-:W-:Y:S01]  /*8db0*/  HADD2.F32 R77, -RZ, R77.H1_H1 ;  /* 0x3000004dff4d7230 */ /* 0x000fe20000004100 */
[-C--:B------:R-:W-:Y:S01]  /*8dc0*/  F2FP.F16.E4M3.UNPACK_B R50, R49.reuse.H1 ;  /* 0x00000031ff32723e */ /* 0x080fe200030006ff */
[--C-:B------:R-:W-:Y:S01]  /*8dd0*/  HADD2.F32 R130, -RZ, R14.reuse.H0_H0 ;  /* 0x2000000eff827230 */ /* 0x100fe20000004100 */
[----:B------:R-:W-:Y:S01]  /*8de0*/  F2FP.F16.E4M3.UNPACK_B R49, R49 ;  /* 0x00000031ff31723e */ /* 0x000fe200020006ff */
[----:B------:R-:W-:Y:S01]  /*8df0*/  HADD2.F32 R14, -RZ, R14.H1_H1 ;  /* 0x3000000eff0e7230 */ /* 0x000fe20000004100 */
[----:B------:R-:W-:Y:S01]  /*8e00*/  F2FP.SATFINITE.E4M3.F32.PACK_AB_MERGE_C R44, R44, R129, RZ ;  /* 0x000000812c2c723e */ /* 0x000fe200048070ff */
[----:B------:R-:W-:-:S02]  /*8e10*/  HADD2.F32 R118, -RZ, R50.H0_H0 ;  /* 0x20000032ff767230 */ /* 0x000fc40000004100 */
[-C--:B------:R-:W-:Y:S01]  /*8e20*/  FMUL.FTZ R126, R76, R130.reuse ;  /* 0x000000824c7e7220 */ /* 0x080fe20000410000 */
[----:B------:R-:W-:Y:S01]  /*8e30*/  HADD2.F32 R50, -RZ, R50.H1_H1 ;  /* 0x30000032ff327230 */ /* 0x000fe20000004100 */
[----:B------:R-:W-:Y:S01]  /*8e40*/  F2FP.SATFINITE.E4M3.F32.PACK_AB_MERGE_C R44, R12, R125, R44 ;  /* 0x0000007d0c2c723e */ /* 0x000fe2000480702c */
[----:B------:R-:W-:Y:S02]  /*8e50*/  IMAD.MOV.U32 R12, RZ, RZ, R124 ;  /* 0x000000ffff0c7224 */ /* 0x000fe400078e007c */
[C---:B------:R-:W-:Y:S01]  /*8e60*/  FMUL.FTZ R130, R118.reuse, R130 ;  /* 0x0000008276827220 */ /* 0x040fe20000410000 */
[-C--:B------:R-:W-:Y:S01]  /*8e70*/  FFMA.FTZ R126, R118, R119.reuse, -R126 ;  /* 0x00000077767e7223 */ /* 0x080fe2000001087e */
[----:B------:R-:W-:Y:S02]  /*8e80*/  IMAD.MOV.U32 R15, RZ, RZ, R46 ;  /* 0x000000ffff0f7224 */ /* 0x000fe400078e002e */
[----:B------:R-:W-:Y:S01]  /*8e90*/  FFMA.FTZ R130, R76, R119, R130 ;  /* 0x000000774c827223 */ /* 0x000fe20000010082 */
[-C--:B------:R-:W-:Y:S01]  /*8ea0*/  FMUL.FTZ R76, R51, R14.reuse ;  /* 0x0000000e334c7220 */ /* 0x080fe20000410000 */
[----:B------:R-:W-:Y:S01]  /*8eb0*/  FMUL.FTZ R14, R50, R14 ;  /* 0x0000000e320e7220 */ /* 0x000fe20000410000 */
[----:B------:R-:W-:-:S02]  /*8ec0*/  HADD2.F32 R119, -RZ, R120.H0_H0 ;  /* 0x20000078ff777230 */ /* 0x000fc40000004100 */
[-C--:B------:R-:W-:Y:S01]  /*8ed0*/  FFMA.FTZ R50, R50, R77.reuse, -R76 ;  /* 0x0000004d32327223 */ /* 0x080fe2000001084c */
[----:B------:R-:W-:Y:S01]  /*8ee0*/  FFMA.FTZ R14, R51, R77, R14 ;  /* 0x0000004d330e7223 */ /* 0x000fe2000001000e */
[----:B------:R-:W-:Y:S02]  /*8ef0*/  HADD2.F32 R51, -RZ, R78.H0_H0 ;  /* 0x2000004eff337230 */ /* 0x000fe40000004100 */
[----:B------:R-:W-:Y:S01]  /*8f00*/  HADD2.F32 R77, -RZ, R49.H0_H0 ;  /* 0x20000031ff4d7230 */ /* 0x000fe20000004100 */
[----:B------:R-:W-:Y:S01]  /*8f10*/  F2FP.SATFINITE.E4M3.F32.PACK_AB_MERGE_C R50, R50, R126, RZ ;  /* 0x0000007e3232723e */ /* 0x000fe200048070ff */
[----:B------:R-:W-:Y:S02]  /*8f20*/  HADD2.F32 R76, -RZ, R121.H0_H0 ;  /* 0x20000079ff4c7230 */ /* 0x000fe40000004100 */
[-C--:B------:R-:W-:Y:S01]  /*8f30*/  FMUL.FTZ R118, R51, R119.reuse ;  /* 0x0000007733767220 */ /* 0x080fe20000410000 */
[----:B------:R-:W-:Y:S02]  /*8f40*/  HADD2.F32 R120, -RZ, R120.H1_H1 ;  /* 0x30000078ff787230 */ /* 0x000fe40000004100 */
[----:B------:R-:W-:Y:S01]  /*8f50*/  FMUL.FTZ R119, R77, R119 ;  /* 0x000000774d777220 */ /* 0x000fe20000410000 */
[----:B------:R-:W-:-:S02]  /*8f60*/  HADD2.F32 R78, -RZ, R78.H1_H1 ;  /* 0x3000004eff4e7230 */ /* 0x000fc40000004100 */
[-C--:B------:R-:W-:Y:S01]  /*8f70*/  FFMA.FTZ R118, R77, R76.reuse, -R118 ;  /* 0x0000004c4d767223 */ /* 0x080fe20000010876 */
[----:B------:R-:W-:Y:S02]  /*8f80*/  HADD2.F32 R49, -RZ, R49.H1_H1 ;  /* 0x30000031ff317230 */ /* 0x000fe40000004100 */
[----:B------:R-:W-:Y:S01]  /*8f90*/  FFMA.FTZ R119, R51, R76, R119 ;  /* 0x0000004c33777223 */ /* 0x000fe20000010077 */
[----:B------:R-:W-:Y:S02]  /*8fa0*/  HADD2.F32 R121, -RZ, R121.H1_H1 ;  /* 0x30000079ff797230 */ /* 0x000fe40000004100 */
[----:B------:R-:W-:Y:S01]  /*8fb0*/  FMUL.FTZ R51, R78, R120 ;  /* 0x000000784e337220 */ /* 0x000fe20000410000 */
[----:B------:R-:W-:Y:S01]  /*8fc0*/  F2FP.SATFINITE.E4M3.F32.PACK_AB_MERGE_C R14, R14, R130, RZ ;  /* 0x000000820e0e723e */ /* 0x000fe200048070ff */
[C---:B------:R-:W-:Y:S01]  /*8fd0*/  FMUL.FTZ R120, R49.reuse, R120 ;  /* 0x0000007831787220 */ /* 0x040fe20000410000 */
[----:B------:R-:W-:Y:S01]  /*8fe0*/  MOV R76, R44 ;  /* 0x0000002c004c7202 */ /* 0x000fe20000000f00 */
[----:B------:R-:W-:Y:S01]  /*8ff0*/  FFMA.FTZ R51, R49, R121, -R51 ;  /* 0x0000007931337223 */ /* 0x000fe20000010833 */
[----:B------:R-:W-:-:S02]  /*9000*/  IMAD.MOV.U32 R77, RZ, RZ, R47 ;  /* 0x000000ffff4d7224 */ /* 0x000fc400078e002f */
[----:B------:R-:W-:Y:S01]  /*9010*/  FFMA.FTZ R120, R78, R121, R120 ;  /* 0x000000794e787223 */ /* 0x000fe20000010078 */
[----:B------:R-:W-:Y:S01]  /*9020*/  IMAD.MOV.U32 R79, RZ, RZ, R45 ;  /* 0x000000ffff4f7224 */ /* 0x000fe200078e002d */
[----:B------:R-:W-:-:S03]  /*9030*/  F2FP.SATFINITE.E4M3.F32.PACK_AB_MERGE_C R50, R51, R118, R50 ;  /* 0x000000763332723e */ /* 0x000fc60004807032 */
[----:B------:R-:W-:Y:S02]  /*9040*/  F2FP.SATFINITE.E4M3.F32.PACK_AB_MERGE_C R119, R120, R119, R14 ;  /* 0x000000777877723e */ /* 0x000fe4000480700e */
[----:B------:R-:W-:-:S03]  /*9050*/  IMAD.MOV.U32 R14, RZ, RZ, R50 ;  /* 0x000000ffff0e7224 */ /* 0x000fc600078e0032 */
[----:B------:R-:W-:-:S07]  /*9060*/  IMAD.MOV.U32 R78, RZ, RZ, R119 ;  /* 0x000000ffff4e7224 */ /* 0x000fce00078e0077 */
.L_x_550:
[----:B------:R-:W-:Y:S05]  /*9070*/  BSYNC B2 ;  /* 0x0000000000027941 */ /* 0x000fea0003800000 */
.L_x_549:
[----:B------:R-:W-:-:S13]  /*9080*/  ISETP.GE.AND P3, PT, R122, R107, PT ;  /* 0x0000006b7a00720c */ /* 0x000fda0003f66270 */
[----:B---3--:R-:W-:-:S04]  /*9090*/  @!P3 IADD3 R44, P4, R11, R122, RZ ;  /* 0x0000007a0b2cb210 */ /* 0x008fc80007f9e0ff */
[----:B--2---:R-:W-:Y:S02]  /*90a0*/  @!P3 LEA.HI.X.SX32 R45, R122, R113, 0x1, P4 ;  /* 0x000000717a2db211 */ /* 0x004fe400020f0eff */
[----:B------:R-:W-:-:S04]  /*90b0*/  IADD3 R46, P4, R39, R11, RZ ;  /* 0x0000000b272e7210 */ /* 0x000fc80007f9e0ff */
[----:B------:R-:W-:-:S05]  /*90c0*/  IADD3.X R47, R113, R80, RZ, P4, !PT ;  /* 0x00000050712f7210 */ /* 0x000fca00027fe4ff */
[----:B0-----:R0:W-:Y:S04]  /*90d0*/  ST.E.128 desc[UR36][R46.64], R12 ;  /* 0x0000000c2e007985 */ /* 0x0011e8000c101d24 */
[----:B----4-:R0:W-:Y:S02]  /*90e0*/  @!P3 ST.E.128 desc[UR36][R44.64], R76 ;  /* 0x0000004c2c00b985 */ /* 0x0101e4000c101d24 */
.L_x_548:
[----:B------:R-:W-:Y:S05]  /*90f0*/  BSYNC B1 ;  /* 0x0000000000017941 */ /* 0x000fea0003800000 */
.L_x_547:
[----:B------:R-:W-:-:S03]  /*9100*/  UMOV UR4, 0xffffffff ;  /* 0xffffffff00047882 */ /* 0x000fc60000000000 */
[----:B------:R-:W-:Y:S05]  /*9110*/  BRA.DIV UR4, `(.L_x_551) ;  /* 0x0000021604a47947 */ /* 0x000fea000b800000 */
[----:B------:R4:W0:Y:S04]  /*9120*/  SHFL.IDX PT, R51, R102, 0x1, 0x181f ;  /* 0x00381f0066337f89 */ /* 0x00082800000e0000 */
[----:B------:R4:W0:Y:S02]  /*9130*/  SHFL.IDX PT, R50, R101, 0x1, 0x181f ;  /* 0x00381f0065327f89 */ /* 0x00082400000e0000 */
.L_x_856:
[----:B---3--:R-:W-:Y:S01]  /*9140*/  VIADD R11, R219, 0x20 ;  /* 0x00000020db0b7836 */ /* 0x008fe20000000000 */
[----:B------:R-:W-:Y:S04]  /*9150*/  BSSY B1, `(.L_x_552) ;  /* 0x0000104000017945 */ /* 0x000fe80003800000 */
[----:B------:R-:W-:-:S13]  /*9160*/  ISETP.GE.OR P3, PT, R11, R99, P1 ;  /* 0x000000630b00720c */ /* 0x000fda0000f66670 */
[----:B------:R-:W-:Y:S05]  /*9170*/  @P3 BRA `(.L_x_553) ;  /* 0x0000001000043947 */ /* 0x000fea0003800000 */
[----:B0-----:R-:W3:Y:S01]  /*9180*/  LDL R14, [R1+0x28] ;  /* 0x00002800010e7983 */ /* 0x001ee20000100800 */
[----:B------:R-:W-:Y:S01]  /*9190*/  SEL R11, R34, R108, !P0 ;  /* 0x0000006c220b7207 */ /* 0x000fe20004000000 */
[C---:B------:R-:W-:Y:S01]  /*91a0*/  VIADD R15, R219.reuse, 0x20 ;  /* 0x00000020db0f7836 */ /* 0x040fe20000000000 */
[----:B------:R-:W-:Y:S01]  /*91b0*/  BSSY B2, `(.L_x_554) ;  /* 0x00000f6000027945 */ /* 0x000fe20003800000 */
[----:B------:R-:W-:Y:S01]  /*91c0*/  VIADD R44, R219, 0x20 ;  /* 0x00000020db2c7836 */ /* 0x000fe20000000000 */
[----:B------:R-:W-:Y:S01]  /*91d0*/  SHF.R.S32.HI R12, RZ, 0x1f, R11 ;  /* 0x0000001fff0c7819 */ /* 0x000fe2000001140b */
[----:B------:R-:W-:Y:S02]  /*91e0*/  IMAD.SHL.U32 R15, R15, 0x80, RZ ;  /* 0x000000800f0f7824 */ /* 0x000fe400078e00ff */
[----:B------:R-:W-:Y:S01]  /*91f0*/  IMAD.SHL.U32 R44, R44, 0x80, RZ ;  /* 0x000000802c2c7824 */ /* 0x000fe200078e00ff */
[----:B------:R-:W-:Y:S02]  /*9200*/  LEA.HI R11, R12, R11, RZ, 0x5 ;  /* 0x0000000b0c0b7211 */ /* 0x000fe400078f28ff */
[----:B------:R-:W-:-:S02]  /*9210*/  LOP3.LUT R15, R15, 0x380, RZ, 0xc0, !PT ;  /* 0x000003800f0f7812 */ /* 0x000fc400078ec0ff */
[----:B------:R-:W-:Y:S02]  /*9220*/  LEA.HI.SX32 R11, R11, R42, 0x1b ;  /* 0x0000002a0b0b7211 */ /* 0x000fe400078fdaff */
[----:B------:R-:W-:Y:S02]  /*9230*/  LOP3.LUT R44, R44, 0x380, RZ, 0xc0, !PT ;  /* 0x000003802c2c7812 */ /* 0x000fe400078ec0ff */
[----:B------:R-:W-:Y:S02]  /*9240*/  SHF.R.S32.HI R12, RZ, 0x1f, R11 ;  /* 0x0000001fff0c7819 */ /* 0x000fe4000001140b */
[----:B------:R-:W-:Y:S02]  /*9250*/  SHF.R.U32.HI R15, RZ, 0x3, R15 ;  /* 0x00000003ff0f7819 */ /* 0x000fe4000001160f */
[----:B------:R-:W-:Y:S02]  /*9260*/  LEA.HI R12, R12, R11, RZ, 0x3 ;  /* 0x0000000b0c0c7211 */ /* 0x000fe400078f18ff */
[----:B------:R-:W-:-:S03]  /*9270*/  SHF.L.U32 R11, R11, 0x4, RZ ;  /* 0x000000040b0b7819 */ /* 0x000fc600000006ff */
[----:B------:R-:W-:Y:S01]  /*9280*/  IMAD.SHL.U32 R13, R12, 0x800, RZ ;  /* 0x000008000c0d7824 */ /* 0x000fe200078e00ff */
[----:B------:R-:W-:-:S04]  /*9290*/  LOP3.LUT R12, R44, 0x70, R11, 0xf8, !PT ;  /* 0x000000702c0c7812 */ /* 0x000fc800078ef80b */
[----:B------:R-:W-:Y:S02]  /*92a0*/  LOP3.LUT R12, R12, R15, RZ, 0x3c, !PT ;  /* 0x0000000f0c0c7212 */ /* 0x000fe400078e3cff */
[----:B------:R-:W-:-:S04]  /*92b0*/  LOP3.LUT R13, R13, 0xffffc000, RZ, 0xc0, !PT ;  /* 0xffffc0000d0d7812 */ /* 0x000fc800078ec0ff */
[----:B---3--:R-:W-:Y:S01]  /*92c0*/  IADD3 R13, R12, R13, R14 ;  /* 0x0000000d0c0d7210 */ /* 0x008fe20007ffe00e */
[----:B------:R-:W-:-:S04]  /*92d0*/  IMAD R12, R216, 0x8000, R5 ;  /* 0x00008000d80c7824 */ /* 0x000fc800078e0205 */
[----:B------:R-:W-:Y:S02]  /*92e0*/  IMAD R14, R216, 0x8000, R13 ;  /* 0x00008000d80e7824 */ /* 0x000fe400078e020d */
[C---:B------:R-:W-:Y:S02]  /*92f0*/  IMAD.IADD R12, R19.reuse, 0x1, R12 ;  /* 0x00000001130c7824 */ /* 0x040fe400078e020c */
[----:B------:R-:W-:-:S04]  /*9300*/  IMAD.IADD R44, R19, 0x1, R14 ;  /* 0x00000001132c7824 */ /* 0x000fc800078e020e */
[----:B------:R-:W0:Y:S04]  /*9310*/  LDS.128 R12, [R12+0x28400] ;  /* 0x028400000c0c7984 */ /* 0x000e280000000c00 */
[----:B------:R-:W3:Y:S01]  /*9320*/  LDS.128 R44, [R44+0x28400] ;  /* 0x028400002c2c7984 */ /* 0x000ee20000000c00 */
[----:B------:R-:W-:Y:S05]  /*9330*/  @P2 BRA `(.L_x_555) ;  /* 0x0000000c00742947 */ /* 0x000fea0003800000 */
[--C-:B------:R-:W-:Y:S02]  /*9340*/  SHF.R.U32.HI R49, RZ, 0x10, R53.reuse ;  /* 0x00000010ff317819 */ /* 0x100fe40000011635 */
[--C-:B------:R-:W-:Y:S02]  /*9350*/  SHF.R.U32.HI R52, RZ, 0x8, R53.reuse ;  /* 0x00000008ff347819 */ /* 0x100fe40000011635 */
[----:B------:R-:W-:Y:S01]  /*9360*/  LOP3.LUT R56, R53, 0xff, RZ, 0xc0, !PT ;  /* 0x000000ff35387812 */ /* 0x000fe200078ec0ff */
[----:B------:R-:W-:Y:S01]  /*9370*/  IMAD.U32 R49, R49, 0x10000, RZ ;  /* 0x0001000031317824 */ /* 0x000fe200078e00ff */
[----:B------:R-:W-:Y:S02]  /*9380*/  SHF.R.U32.HI R53, RZ, 0x18, R53 ;  /* 0x00000018ff357819 */ /* 0x000fe40000011635 */
[----:B------:R-:W-:Y:S02]  /*9390*/  SHF.R.U32.HI R54, RZ, 0x8, R55 ;  /* 0x00000008ff367819 */ /* 0x000fe40000011637 */
[----:B------:R-:W-:-:S02]  /*93a0*/  LOP3.LUT R58, R55, 0xff, RZ, 0xc0, !PT ;  /* 0x000000ff373a7812 */ /* 0x000fc400078ec0ff */
[----:B------:R-:W-:Y:S01]  /*93b0*/  SHF.R.U32.HI R78, RZ, 0x18, R55 ;  /* 0x00000018ff4e7819 */ /* 0x000fe20000011637 */
[----:B------:R-:W-:Y:S01]  /*93c0*/  IMAD.SHL.U32 R54, R54, 0x100, RZ ;  /* 0x0000010036367824 */ /* 0x000fe200078e00ff */
[--C-:B------:R-:W-:Y:S02]  /*93d0*/  SHF.R.U32.HI R77, RZ, 0x8, R57.reuse ;  /* 0x00000008ff4d7819 */ /* 0x100fe40000011639 */
[----:B------:R-:W-:Y:S02]  /*93e0*/  PRMT R56, R53, 0x654, R56 ;  /* 0x0000065435387816 */ /* 0x000fe40000000038 */
[----:B------:R-:W-:Y:S02]  /*93f0*/  SHF.L.U32 R52, R52, 0x8, RZ ;  /* 0x0000000834347819 */ /* 0x000fe400000006ff */
[----:B------:R-:W-:Y:S02]  /*9400*/  SHF.R.U32.HI R76, RZ, 0x10, R57 ;  /* 0x00000010ff4c7819 */ /* 0x000fe40000011639 */
[----:B------:R-:W-:-:S02]  /*9410*/  LOP3.LUT R79, R57, 0xff, RZ, 0xc0, !PT ;  /* 0x000000ff394f7812 */ /* 0x000fc400078ec0ff */
[----:B------:R-:W-:Y:S02]  /*9420*/  SHF.R.U32.HI R57, RZ, 0x18, R57 ;  /* 0x00000018ff397819 */ /* 0x000fe40000011639 */
[----:B------:R-:W-:Y:S02]  /*9430*/  PRMT R58, R78, 0x654, R58 ;  /* 0x000006544e3a7816 */ /* 0x000fe4000000003a */
[----:B------:R-:W-:Y:S01]  /*9440*/  LOP3.LUT R56, R56, 0xff00, R52, 0xf8, !PT ;  /* 0x0000ff0038387812 */ /* 0x000fe200078ef834 */
[----:B------:R-:W-:Y:S01]  /*9450*/  IMAD.SHL.U32 R52, R77, 0x100, RZ ;  /* 0x000001004d347824 */ /* 0x000fe200078e00ff */
[----:B------:R-:W-:Y:S02]  /*9460*/  PRMT R79, R57, 0x654, R79 ;  /* 0x00000654394f7816 */ /* 0x000fe4000000004f */
[----:B------:R-:W-:Y:S01]  /*9470*/  LOP3.LUT R77, R58, 0xff00, R54, 0xf8, !PT ;  /* 0x0000ff003a4d7812 */ /* 0x000fe200078ef836 */
[----:B------:R-:W-:Y:S01]  /*9480*/  IMAD.U32 R54, R76, 0x10000, RZ ;  /* 0x000100004c367824 */ /* 0x000fe200078e00ff */
[----:B------:R-:W-:-:S02]  /*9490*/  LOP3.LUT R52, R79, 0xff00, R52, 0xf8, !PT ;  /* 0x0000ff004f347812 */ /* 0x000fc400078ef834 */
[----:B------:R-:W-:Y:S02]  /*94a0*/  SHF.R.U32.HI R48, RZ, 0x10, R55 ;  /* 0x00000010ff307819 */ /* 0x000fe40000011637 */
[----:B------:R-:W-:Y:S02]  /*94b0*/  LOP3.LUT R54, R52, 0xff0000, R54, 0xf8, !PT ;  /* 0x00ff000034367812 */ /* 0x000fe400078ef836 */
[--C-:B------:R-:W-:Y:S02]  /*94c0*/  SHF.R.U32.HI R53, RZ, 0x10, R59.reuse ;  /* 0x00000010ff357819 */ /* 0x100fe4000001163b */
[--C-:B------:R-:W-:Y:S02]  /*94d0*/  SHF.R.U32.HI R55, RZ, 0x8, R59.reuse ;  /* 0x00000008ff377819 */ /* 0x100fe4000001163b */
[----:B--2---:R-:W-:Y:S01]  /*94e0*/  LOP3.LUT R113, R59, 0xff, RZ, 0xc0, !PT ;  /* 0x000000ff3b717812 */ /* 0x004fe200078ec0ff */
[----:B------:R-:W-:Y:S01]  /*94f0*/  IMAD.U32 R53, R53, 0x10000, RZ ;  /* 0x0001000035357824 */ /* 0x000fe200078e00ff */
[----:B------:R-:W-:-:S02]  /*9500*/  SHF.R.U32.HI R59, RZ, 0x18, R59 ;  /* 0x00000018ff3b7819 */ /* 0x000fc4000001163b */
[----:B------:R-:W-:Y:S02]  /*9510*/  LOP3.LUT R56, R56, 0xff0000, R49, 0xf8, !PT ;  /* 0x00ff000038387812 */ /* 0x000fe400078ef831 */
[----:B---3--:R-:W-:Y:S02]  /*9520*/  F2FP.F16.E4M3.UNPACK_B R58, R45 ;  /* 0x0000002dff3a723e */ /* 0x008fe400020006ff */
[----:B------:R-:W-:Y:S02]  /*9530*/  F2FP.F16.E4M3.UNPACK_B R76, R54 ;  /* 0x00000036ff4c723e */ /* 0x000fe400020006ff */
[----:B0-----:R-:W-:Y:S01]  /*9540*/  F2FP.F16.E4M3.UNPACK_B R49, R13 ;  /* 0x0000000dff31723e */ /* 0x001fe200020006ff */
[----:B------:R-:W-:Y:S01]  /*9550*/  HADD2.F32 R52, -RZ, R58.H0_H0 ;  /* 0x2000003aff347230 */ /* 0x000fe20000004100 */
[----:B------:R-:W-:Y:S01]  /*9560*/  PRMT R57, R59, 0x654, R113 ;  /* 0x000006543b397816 */ /* 0x000fe20000000071 */
[--C-:B------:R-:W-:Y:S01]  /*9570*/  HADD2.F32 R113, -RZ, R76.reuse.H0_H0 ;  /* 0x2000004cff717230 */ /* 0x100fe20000004100 */
[----:B------:R-:W-:Y:S01]  /*9580*/  F2FP.F16.E4M3.UNPACK_B R78, R56 ;  /* 0x00000038ff4e723e */ /* 0x000fe200020006ff */
[----:B------:R-:W-:Y:S01]  /*9590*/  HADD2.F32 R59, -RZ, R49.H0_H0 ;  /* 0x20000031ff3b7230 */ /* 0x000fe20000004100 */
[----:B------:R-:W-:Y:S01]  /*95a0*/  F2FP.F16.E4M3.UNPACK_B R45, R45.H1 ;  /* 0x0000002dff2d723e */ /* 0x000fe200030006ff */
[----:B------:R-:W-:-:S02]  /*95b0*/  HADD2.F32 R76, -RZ, R76.H1_H1 ;  /* 0x3000004cff4c7230 */ /* 0x000fc40000004100 */
[CC--:B------:R-:W-:Y:S01]  /*95c0*/  FMUL.FTZ R118, R52.reuse, R113.reuse ;  /* 0x0000007134767220 */ /* 0x0c0fe20000410000 */
[--C-:B------:R-:W-:Y:S02]  /*95d0*/  HADD2.F32 R79, -RZ, R78.reuse.H0_H0 ;  /* 0x2000004eff4f7230 */ /* 0x100fe40000004100 */
[C---:B------:R-:W-:Y:S01]  /*95e0*/  FMUL.FTZ R113, R59.reuse, R113 ;  /* 0x000000713b717220 */ /* 0x040fe20000410000 */
[----:B------:R-:W-:Y:S01]  /*95f0*/  HADD2.F32 R49, -RZ, R49.H1_H1 ;  /* 0x30000031ff317230 */ /* 0x000fe20000004100 */
[----:B------:R-:W-:Y:S01]  /*9600*/  F2FP.F16.E4M3.UNPACK_B R56, R56.H1 ;  /* 0x00000038ff38723e */ /* 0x000fe200030006ff */
[----:B------:R-:W-:Y:S02]  /*9610*/  HADD2.F32 R78, -RZ, R78.H1_H1 ;  /* 0x3000004eff4e7230 */ /* 0x000fe40000004100 */
[-C--:B------:R-:W-:Y:S01]  /*9620*/  FFMA.FTZ R59, R59, R79.reuse, -R118 ;  /* 0x0000004f3b3b7223 */ /* 0x080fe20000010876 */
[----:B------:R-:W-:Y:S01]  /*9630*/  FFMA.FTZ R52, R52, R79, R113 ;  /* 0x0000004f34347223 */ /* 0x000fe20000010071 */
[----:B------:R-:W-:Y:S01]  /*9640*/  HADD2.F32 R79, -RZ, R58.H1_H1 ;  /* 0x3000003aff4f7230 */ /* 0x000fe20000004100 */
[----:B------:R-:W-:-:S04]  /*9650*/  SHF.L.U32 R48, R48, 0x10, RZ ;  /* 0x0000001030307819 */ /* 0x000fc800000006ff */
[-C--:B------:R-:W-:Y:S01]  /*9660*/  FMUL.FTZ R58, R79, R76.reuse ;  /* 0x0000004c4f3a7220 */ /* 0x080fe20000410000 */
[----:B------:R-:W-:-:S03]  /*9670*/  FMUL.FTZ R76, R49, R76 ;  /* 0x0000004c314c7220 */ /* 0x000fc60000410000 */
[-C--:B------:R-:W-:Y:S01]  /*9680*/  FFMA.FTZ R58, R49, R78.reuse, -R58 ;  /* 0x0000004e313a7223 */ /* 0x080fe2000001083a */
[----:B------:R-:W-:Y:S01]  /*9690*/  FFMA.FTZ R49, R79, R78, R76 ;  /* 0x0000004e4f317223 */ /* 0x000fe2000001004c */
[----:B------:R-:W-:Y:S01]  /*96a0*/  F2FP.F16.E4M3.UNPACK_B R76, R54.H1 ;  /* 0x00000036ff4c723e */ /* 0x000fe200030006ff */
[----:B------:R-:W-:Y:S01]  /*96b0*/  HADD2.F32 R79, -RZ, R56.H0_H0 ;  /* 0x20000038ff4f7230 */ /* 0x000fe20000004100 */
[----:B------:R-:W-:Y:S01]  /*96c0*/  F2FP.F16.E4M3.UNPACK_B R78, R13.H1 ;  /* 0x0000000dff4e723e */ /* 0x000fe200030006ff */
[--C-:B------:R-:W-:Y:S02]  /*96d0*/  HADD2.F32 R13, -RZ, R45.reuse.H0_H0 ;  /* 0x2000002dff0d7230 */ /* 0x100fe40000004100 */
[----:B------:R-:W-:Y:S02]  /*96e0*/  HADD2.F32 R113, -RZ, R76.H0_H0 ;  /* 0x2000004cff717230 */ /* 0x000fe40000004100 */
[----:B------:R-:W-:Y:S02]  /*96f0*/  HADD2.F32 R54, -RZ, R78.H0_H0 ;  /* 0x2000004eff367230 */ /* 0x000fe40000004100 */
[----:B------:R-:W-:-:S02]  /*9700*/  HADD2.F32 R45, -RZ, R45.H1_H1 ;  /* 0x3000002dff2d7230 */ /* 0x000fc40000004100 */
[CC--:B------:R-:W-:Y:S01]  /*9710*/  FMUL.FTZ R118, R13.reuse, R113.reuse ;  /* 0x000000710d767220 */ /* 0x0c0fe20000410000 */
[----:B------:R-:W-:Y:S02]  /*9720*/  HADD2.F32 R76, -RZ, R76.H1_H1 ;  /* 0x3000004cff4c7230 */ /* 0x000fe40000004100 */
[C---:B------:R-:W-:Y:S01]  /*9730*/  FMUL.FTZ R113, R54.reuse, R113 ;  /* 0x0000007136717220 */ /* 0x040fe20000410000 */
[----:B------:R-:W-:Y:S02]  /*9740*/  HADD2.F32 R78, -RZ, R78.H1_H1 ;  /* 0x3000004eff4e7230 */ /* 0x000fe40000004100 */
[-C--:B------:R-:W-:Y:S01]  /*9750*/  FFMA.FTZ R54, R54, R79.reuse, -R118 ;  /* 0x0000004f36367223 */ /* 0x080fe20000010876 */
[----:B------:R-:W-:Y:S02]  /*9760*/  HADD2.F32 R56, -RZ, R56.H1_H1 ;  /* 0x30000038ff387230 */ /* 0x000fe40000004100 */
[----:B------:R-:W-:Y:S01]  /*9770*/  FFMA.FTZ R13, R13, R79, R113 ;  /* 0x0000004f0d0d7223 */ /* 0x000fe20000010071 */
[-C--:B------:R-:W-:Y:S01]  /*9780*/  FMUL.FTZ R79, R45, R76.reuse ;  /* 0x0000004c2d4f7220 */ /* 0x080fe20000410000 */
[----:B------:R-:W-:-:S03]  /*9790*/  FMUL.FTZ R113, R78, R76 ;  /* 0x0000004c4e717220 */ /* 0x000fc60000410000 */
[-C--:B------:R-:W-:Y:S01]  /*97a0*/  FFMA.FTZ R76, R78, R56.reuse, -R79 ;  /* 0x000000384e4c7223 */ /* 0x080fe2000001084f */
[----:B------:R-:W-:Y:S01]  /*97b0*/  FFMA.FTZ R56, R45, R56, R113 ;  /* 0x000000382d387223 */ /* 0x000fe20000010071 */
[----:B------:R-:W-:Y:S01]  /*97c0*/  IMAD.SHL.U32 R45, R55, 0x100, RZ ;  /* 0x00000100372d7824 */ /* 0x000fe200078e00ff */
[----:B------:R-:W-:Y:S02]  /*97d0*/  LOP3.LUT R55, R77, 0xff0000, R48, 0xf8, !PT ;  /* 0x00ff00004d377812 */ /* 0x000fe400078ef830 */
[----:B------:R-:W-:Y:S02]  /*97e0*/  F2FP.F16.E4M3.UNPACK_B R48, R47 ;  /* 0x0000002fff30723e */ /* 0x000fe400020006ff */
[----:B------:R-:W-:Y:S01]  /*97f0*/  LOP3.LUT R45, R57, 0xff00, R45, 0xf8, !PT ;  /* 0x0000ff00392d7812 */ /* 0x000fe200078ef82d */
[----:B------:R-:W-:Y:S01]  /*9800*/  IMAD.MOV.U32 R57, RZ, RZ, R15 ;  /* 0x000000ffff397224 */ /* 0x000fe200078e000f */
[----:B------:R-:W-:Y:S01]  /*9810*/  F2FP.F16.E4M3.UNPACK_B R78, R55 ;  /* 0x00000037ff4e723e */ /* 0x000fe200020006ff */
[----:B------:R-:W-:Y:S01]  /*9820*/  HADD2.F32 R79, -RZ, R48.H0_H0 ;  /* 0x20000030ff4f7230 */ /* 0x000fe20000004100 */
[----:B------:R-:W-:-:S02]  /*9830*/  LOP3.LUT R45, R45, 0xff0000, R53, 0xf8, !PT ;  /* 0x00ff00002d2d7812 */ /* 0x000fc400078ef835 */
[----:B------:R-:W-:Y:S01]  /*9840*/  F2FP.F16.E4M3.UNPACK_B R15, R57 ;  /* 0x00000039ff0f723e */ /* 0x000fe200020006ff */
[--C-:B------:R-:W-:Y:S01]  /*9850*/  HADD2.F32 R113, -RZ, R78.reuse.H0_H0 ;  /* 0x2000004eff717230 */ /* 0x100fe20000004100 */
[----:B------:R-:W-:Y:S01]  /*9860*/  F2FP.F16.E4M3.UNPACK_B R77, R45 ;  /* 0x0000002dff4d723e */ /* 0x000fe200020006ff */
[----:B------:R-:W-:Y:S01]  /*9870*/  HADD2.F32 R78, -RZ, R78.H1_H1 ;  /* 0x3000004eff4e7230 */ /* 0x000fe20000004100 */
[----:B------:R-:W-:Y:S01]  /*9880*/  F2FP.F16.E4M3.UNPACK_B R47, R47.H1 ;  /* 0x0000002fff2f723e */ /* 0x000fe200030006ff */
[----:B------:R-:W-:Y:S01]  /*9890*/  HADD2.F32 R118, -RZ, R15.H0_H0 ;  /* 0x2000000fff767230 */ /* 0x000fe20000004100 */
[----:B------:R-:W-:Y:S01]  /*98a0*/  F2FP.F16.E4M3.UNPACK_B R45, R45.H1 ;  /* 0x0000002dff2d723e */ /* 0x000fe200030006ff */
[--C-:B------:R-:W-:Y:S01]  /*98b0*/  HADD2.F32 R53, -RZ, R77.reuse.H0_H0 ;  /* 0x2000004dff357230 */ /* 0x100fe20000004100 */
[----:B------:R-:W-:Y:S01]  /*98c0*/  F2FP.F16.E4M3.UNPACK_B R55, R55.H1 ;  /* 0x00000037ff37723e */ /* 0x000fe200030006ff */
[----:B------:R-:W-:Y:S01]  /*98d0*/  HADD2.F32 R77, -RZ, R77.H1_H1 ;  /* 0x3000004dff4d7230 */ /* 0x000fe20000004100 */
[----:B------:R-:W-:Y:S01]  /*98e0*/  F2FP.SATFINITE.E4M3.F32.PACK_AB_MERGE_C R54, R76, R54, RZ ;  /* 0x000000364c36723e */ /* 0x000fe200048070ff */
[----:B------:R-:W-:-:S02]  /*98f0*/  HADD2.F32 R15, -RZ, R15.H1_H1 ;  /* 0x3000000fff0f7230 */ /* 0x000fc40000004100 */
[CC--:B------:R-:W-:Y:S01]  /*9900*/  FMUL.FTZ R119, R79.reuse, R53.reuse ;  /* 0x000000354f777220 */ /* 0x0c0fe20000410000 */
[----:B------:R-:W-:Y:S01]  /*9910*/  FMUL.FTZ R53, R118, R53 ;  /* 0x0000003576357220 */ /* 0x000fe20000410000 */
[----:B------:R-:W-:Y:S02]  /*9920*/  F2FP.SATFINITE.E4M3.F32.PACK_AB_MERGE_C R58, R58, R59, R54 ;  /* 0x0000003b3a3a723e */ /* 0x000fe40004807036 */
        /* <DEDUP_REMOVED lines=21> */
[----:B------:R-:W-:Y:S01]  /*9a80*/  FMUL.FTZ R118, R57, R113 ;  /* 0x0000007139767220 */ /* 0x000fe20000410000 */
        /* <DEDUP_REMOVED lines=16> */
[----:B------:R-:W-:Y:S01]  /*9b90*/  HADD2.F32 R113, -RZ, R45.H0_H0 ;  /* 0x2000002dff717230 */ /* 0x000fe20000004100 */
[----:B------:R-:W-:Y:S01]  /*9ba0*/  F2FP.F16.E4M3.UNPACK_B R12, R12 ;  /* 0x0000000cff0c723e */ /* 0x000fe200020006ff */
[----:B------:R-:W-:Y:S01]  /*9bb0*/  HADD2.F32 R59, -RZ, R53.H0_H0 ;  /* 0x20000035ff3b7230 */ /* 0x000fe20000004100 */
[----:B------:R-:W-:Y:S01]  /*9bc0*/  F2FP.SATFINITE.E4M3.F32.PACK_AB_MERGE_C R57, R57, R118, RZ ;  /* 0x000000763939723e */ /* 0x000fe200048070ff */
[----:B------:R-:W-:-:S02]  /*9bd0*/  HADD2.F32 R45, -RZ, R45.H1_H1 ;  /* 0x3000002dff2d7230 */ /* 0x000fc40000004100 */
[-C--:B------:R-:W-:Y:S01]  /*9be0*/  FMUL.FTZ R77, R55, R113.reuse ;  /* 0x00000071374d7220 */ /* 0x080fe20000410000 */
[----:B------:R-:W-:Y:S02]  /*9bf0*/  HADD2.F32 R53, -RZ, R53.H1_H1 ;  /* 0x30000035ff357230 */ /* 0x000fe40000004100 */
[----:B------:R-:W-:Y:S01]  /*9c00*/  FMUL.FTZ R113, R59, R113 ;  /* 0x000000713b717220 */ /* 0x000fe20000410000 */
[----:B------:R-:W-:Y:S01]  /*9c10*/  F2FP.SATFINITE.E4M3.F32.PACK_AB_MERGE_C R78, R47, R78, RZ ;  /* 0x0000004e2f4e723e */ /* 0x000fe200048070ff */
[-C--:B------:R-:W-:Y:S01]  /*9c20*/  FFMA.FTZ R77, R59, R76.reuse, -R77 ;  /* 0x0000004c3b4d7223 */ /* 0x080fe2000001084d */
        /* <DEDUP_REMOVED lines=21> */
[-C--:B------:R-:W-:Y:S01]  /*9d80*/  F2FP.F16.E4M3.UNPACK_B R56, R114.reuse.H1 ;  /* 0x00000072ff38723e */ /* 0x080fe200030006ff */
[C---:B------:R-:W-:Y:S01]  /*9d90*/  FMUL.FTZ R117, R12.reuse, R117 ;  /* 0x000000750c757220 */ /* 0x040fe20000410000 */
[----:B------:R-:W-:Y:S01]  /*9da0*/  F2FP.F16.E4M3.UNPACK_B R114, R114 ;  /* 0x00000072ff72723e */ /* 0x000fe200020006ff */
[----:B------:R-:W-:Y:S01]  /*9db0*/  FFMA.FTZ R54, R12, R115, -R54 ;  /* 0x000000730c367223 */ /* 0x000fe20000010836 */
[----:B------:R-:W-:Y:S01]  /*9dc0*/  F2FP.SATFINITE.E4M3.F32.PACK_AB_MERGE_C R45, R45, R113, RZ ;  /* 0x000000712d2d723e */ /* 0x000fe200048070ff */
[----:B------:R-:W-:Y:S01]  /*9dd0*/  FFMA.FTZ R12, R44, R115, R117 ;  /* 0x000000732c0c7223 */ /* 0x000fe20000010075 */
[----:B------:R-:W-:Y:S01]  /*9de0*/  IMAD.MOV.U32 R44, RZ, RZ, R14 ;  /* 0x000000ffff2c7224 */ /* 0x000fe200078e000e */
[----:B------:R-:W-:Y:S01]  /*9df0*/  F2FP.F16.E4M3.UNPACK_B R14, R116.H1 ;  /* 0x00000074ff0e723e */ /* 0x000fe200030006ff */
[--C-:B------:R-:W-:Y:S01]  /*9e00*/  HADD2.F32 R115, -RZ, R56.reuse.H0_H0 ;  /* 0x20000038ff737230 */ /* 0x100fe20000004100 */
[----:B------:R-:W-:Y:S01]  /*9e10*/  F2FP.SATFINITE.E4M3.F32.PACK_AB_MERGE_C R59, R54, R59, R53 ;  /* 0x0000003b363b723e */ /* 0x000fe20004807035 */
[----:B------:R-:W-:Y:S01]  /*9e20*/  HADD2.F32 R56, -RZ, R56.H1_H1 ;  /* 0x30000038ff387230 */ /* 0x000fe20000004100 */
[----:B------:R-:W-:Y:S01]  /*9e30*/  F2FP.F16.E4M3.UNPACK_B R54, R46.H1 ;  /* 0x0000002eff36723e */ /* 0x000fe200030006ff */
[--C-:B------:R-:W-:Y:S01]  /*9e40*/  HADD2.F32 R118, -RZ, R14.reuse.H0_H0 ;  /* 0x2000000eff767230 */ /* 0x100fe20000004100 */
[----:B------:R-:W-:Y:S01]  /*9e50*/  F2FP.F16.E4M3.UNPACK_B R53, R44.H1 ;  /* 0x0000002cff35723e */ /* 0x000fe200030006ff */
[----:B------:R-:W-:Y:S01]  /*9e60*/  HADD2.F32 R14, -RZ, R14.H1_H1 ;  /* 0x3000000eff0e7230 */ /* 0x000fe20000004100 */
[----:B------:R-:W-:Y:S01]  /*9e70*/  F2FP.F16.E4M3.UNPACK_B R116, R116 ;  /* 0x00000074ff74723e */ /* 0x000fe200020006ff */
[--C-:B------:R-:W-:Y:S01]  /*9e80*/  HADD2.F32 R55, -RZ, R54.reuse.H0_H0 ;  /* 0x20000036ff377230 */ /* 0x100fe20000004100 */
[----:B------:R-:W-:Y:S01]  /*9e90*/  F2FP.F16.E4M3.UNPACK_B R46, R46 ;  /* 0x0000002eff2e723e */ /* 0x000fe200020006ff */
[----:B------:R-:W-:Y:S01]  /*9ea0*/  HADD2.F32 R77, -RZ, R53.H0_H0 ;  /* 0x20000035ff4d7230 */ /* 0x000fe20000004100 */
[----:B------:R-:W-:Y:S01]  /*9eb0*/  F2FP.F16.E4M3.UNPACK_B R44, R44 ;  /* 0x0000002cff2c723e */ /* 0x000fe200020006ff */
[----:B------:R-:W-:-:S02]  /*9ec0*/  HADD2.F32 R54, -RZ, R54.H1_H1 ;  /* 0x30000036ff367230 */ /* 0x000fc40000004100 */
[-C--:B------:R-:W-:Y:S01]  /*9ed0*/  FMUL.FTZ R117, R55, R118.reuse ;  /* 0x0000007637757220 */ /* 0x080fe20000410000 */
[----:B------:R-:W-:Y:S02]  /*9ee0*/  HADD2.F32 R53, -RZ, R53.H1_H1 ;  /* 0x30000035ff357230 */ /* 0x000fe40000004100 */
[C---:B------:R-:W-:Y:S01]  /*9ef0*/  FMUL.FTZ R118, R77.reuse, R118 ;  /* 0x000000764d767220 */ /* 0x040fe20000410000 */
[----:B------:R-:W-:Y:S01]  /*9f00*/  F2FP.SATFINITE.E4M3.F32.PACK_AB_MERGE_C R45, R12, R76, R45 ;  /* 0x0000004c0c2d723e */ /* 0x000fe2000480702d */
        /* <DEDUP_REMOVED lines=23> */
[----:B------:R-:W-:Y:S02]  /*a080*/  IMAD.MOV.U32 R15, RZ, RZ, R48 ;  /* 0x000000ffff0f7224 */ /* 0x000fe400078e0030 */
[-C--:B------:R-:W-:Y:S01]  /*a090*/  FFMA.FTZ R54, R44, R114.reuse, -R54 ;  /* 0x000000722c367223 */ /* 0x080fe20000010836 */
[----:B------:R-:W-:Y:S01]  /*a0a0*/  MOV R44, R45 ;  /* 0x0000002d002c7202 */ /* 0x000fe20000000f00 */
[----:B------:R-:W-:Y:S01]  /*a0b0*/  FFMA.FTZ R116, R46, R114, R116 ;  /* 0x000000722e747223 */ /* 0x000fe20000010074 */
[----:B------:R-:W-:-:S02]  /*a0c0*/  IMAD.MOV.U32 R45, RZ, RZ, R52 ;  /* 0x000000ffff2d7224 */ /* 0x000fc400078e0034 */
[----:B------:R-:W-:Y:S02]  /*a0d0*/  F2FP.SATFINITE.E4M3.F32.PACK_AB_MERGE_C R53, R54, R77, R53 ;  /* 0x0000004d3635723e */ /* 0x000fe40004807035 */
[----:B------:R-:W-:-:S03]  /*a0e0*/  F2FP.SATFINITE.E4M3.F32.PACK_AB_MERGE_C R115, R116, R115, R14 ;  /* 0x000000737473723e */ /* 0x000fc6000480700e */
[----:B------:R-:W-:Y:S02]  /*a0f0*/  IMAD.MOV.U32 R14, RZ, RZ, R53 ;  /* 0x000000ffff0e7224 */ /* 0x000fe400078e0035 */
[----:B------:R-:W-:-:S07]  /*a100*/  IMAD.MOV.U32 R46, RZ, RZ, R115 ;  /* 0x000000ffff2e7224 */ /* 0x000fce00078e0073 */
.L_x_555:
[----:B------:R-:W-:Y:S05]  /*a110*/  BSYNC B2 ;  /* 0x0000000000027941 */ /* 0x000fea0003800000 */
.L_x_554:
[----:B------:R-:W-:-:S05]  /*a120*/  IADD3 R48, P3, R39, R50, RZ ;  /* 0x0000003227307210 */ /* 0x000fca0007f7e0ff */
[----:B------:R-:W-:Y:S01]  /*a130*/  IMAD.X R49, R51, 0x1, R80, P3 ;  /* 0x0000000133317824 */ /* 0x000fe200018e0650 */
[----:B------:R-:W-:-:S04]  /*a140*/  ISETP.GE.AND P3, PT, R11, R107, PT ;  /* 0x0000006b0b00720c */ /* 0x000fc80003f66270 */
[----:B0-----:R0:W-:Y:S09]  /*a150*/  ST.E.128 desc[UR36][R48.64], R12 ;  /* 0x0000000c30007985 */ /* 0x0011f2000c101d24 */
[----:B------:R-:W-:-:S04]  /*a160*/  @!P3 IADD3 R50, P4, R11, R50, RZ ;  /* 0x000000320b32b210 */ /* 0x000fc80007f9e0ff */
[----:B------:R-:W-:-:S05]  /*a170*/  @!P3 LEA.HI.X.SX32 R51, R11, R51, 0x1, P4 ;  /* 0x000000330b33b211 */ /* 0x000fca00020f0eff */
[----:B---3--:R0:W-:Y:S04]  /*a180*/  @!P3 ST.E.128 desc[UR36][R50.64], R44 ;  /* 0x0000002c3200b985 */ /* 0x0081e8000c101d24 */
.L_x_553:
[----:B------:R-:W-:Y:S05]  /*a190*/  BSYNC B1 ;  /* 0x0000000000017941 */ /* 0x000fea0003800000 */
.L_x_552:
[----:B------:R-:W-:-:S03]  /*a1a0*/  UMOV UR4, 0xffffffff ;  /* 0xffffffff00047882 */ /* 0x000fc60000000000 */
[----:B------:R-:W-:Y:S05]  /*a1b0*/  BRA.DIV UR4, `(.L_x_556) ;  /* 0x0000020604c87947 */ /* 0x000fea000b800000 */
[----:B0-----:R0:W3:Y:S04]  /*a1c0*/  SHFL.IDX PT, R51, R102, 0x2, 0x181f ;  /* 0x00581f0066337f89 */ /* 0x0010e800000e0000 */
[----:B------:R0:W0:Y:S02]  /*a1d0*/  SHFL.IDX PT, R50, R101, 0x2, 0x181f ;  /* 0x00581f0065327f89 */ /* 0x00002400000e0000 */
.L_x_860:
[----:B------:R-:W-:Y:S01]  /*a1e0*/  IADD3 R11, R219, 0x40, RZ ;  /* 0x00000040db0b7810 */ /* 0x000fe20007ffe0ff */
[----:B------:R-:W-:Y:S03]  /*a1f0*/  BSSY B1, `(.L_x_557) ;  /* 0x00000fd000017945 */ /* 0x000fe60003800000 */
[----:B------:R-:W-:-:S13]  /*a200*/  ISETP.GE.OR P3, PT, R11, R99, P1 ;  /* 0x000000630b00720c */ /* 0x000fda0000f66670 */
[----:B------:R-:W-:Y:S05]  /*a210*/  @P3 BRA `(.L_x_558) ;  /* 0x0000000c00e83947 */ /* 0x000fea0003800000 */
[----:B------:R-:W5:Y:S01]  /*a220*/  LDL R14, [R1+0x24] ;  /* 0x00002400010e7983 */ /* 0x000f620000100800 */
[----:B------:R-:W-:Y:S01]  /*a230*/  SEL R11, R34, R108, !P0 ;  /* 0x0000006c220b7207 */ /* 0x000fe20004000000 */
[----:B------:R-:W-:Y:S01]  /*a240*/  VIADD R15, R219, 0x40 ;  /* 0x00000040db0f7836 */ /* 0x000fe20000000000 */
[----:B0-----:R-:W-:Y:S01]  /*a250*/  IADD3 R48, P3, R39, R50, RZ ;  /* 0x0000003227307210 */ /* 0x001fe20007f7e0ff */
[----:B------:R-:W-:Y:S01]  /*a260*/  VIADD R44, R219, 0x40 ;  /* 0x00000040db2c7836 */ /* 0x000fe20000000000 */
[----:B------:R-:W-:Y:S01]  /*a270*/  SHF.R.S32.HI R12, RZ, 0x1f, R11 ;  /* 0x0000001fff0c7819 */ /* 0x000fe2000001140b */
[----:B------:R-:W-:Y:S01]  /*a280*/  IMAD.SHL.U32 R15, R15, 0x80, RZ ;  /* 0x000000800f0f7824 */ /* 0x000fe200078e00ff */
[----:B------:R-:W-:Y:S01]  /*a290*/  BSSY B2, `(.L_x_559) ;  /* 0x00000ed000027945 */ /* 0x000fe20003800000 */
[----:B---3--:R-:W-:Y:S01]  /*a2a0*/  IMAD.X R49, R51, 0x1, R80, P3 ;  /* 0x0000000133317824 */ /* 0x008fe200018e0650 */
[----:B------:R-:W-:Y:S02]  /*a2b0*/  LEA.HI R11, R12, R11, RZ, 0x5 ;  /* 0x0000000b0c0b7211 */ /* 0x000fe400078f28ff */
[----:B------:R-:W-:-:S02]  /*a2c0*/  SHF.L.U32 R44, R44, 0x7, RZ ;  /* 0x000000072c2c7819 */ /* 0x000fc400000006ff */
[----:B------:R-:W-:Y:S02]  /*a2d0*/  LEA.HI.SX32 R12, R11, R42, 0x1b ;  /* 0x0000002a0b0c7211 */ /* 0x000fe400078fdaff */
[----:B------:R-:W-:Y:S02]  /*a2e0*/  LOP3.LUT R44, R44, 0x380, RZ, 0xc0, !PT ;  /* 0x000003802c2c7812 */ /* 0x000fe400078ec0ff */
[----:B------:R-:W-:Y:S01]  /*a2f0*/  SHF.R.S32.HI R13, RZ, 0x1f, R12 ;  /* 0x0000001fff0d7819 */ /* 0x000fe2000001140c */
[----:B------:R-:W-:Y:S01]  /*a300*/  IMAD.SHL.U32 R11, R12, 0x10, RZ ;  /* 0x000000100c0b7824 */ /* 0x000fe200078e00ff */
[----:B------:R-:W-:Y:S02]  /*a310*/  LOP3.LUT R15, R15, 0x380, RZ, 0xc0, !PT ;  /* 0x000003800f0f7812 */ /* 0x000fe400078ec0ff */
[----:B------:R-:W-:Y:S02]  /*a320*/  LEA.HI R13, R13, R12, RZ, 0x3 ;  /* 0x0000000c0d0d7211 */ /* 0x000fe400078f18ff */
[----:B------:R-:W-:-:S02]  /*a330*/  SHF.R.U32.HI R15, RZ, 0x3, R15 ;  /* 0x00000003ff0f7819 */ /* 0x000fc4000001160f */
[----:B------:R-:W-:Y:S01]  /*a340*/  LOP3.LUT R12, R44, 0x70, R11, 0xf8, !PT ;  /* 0x000000702c0c7812 */ /* 0x000fe200078ef80b */
[----:B------:R-:W-:-:S03]  /*a350*/  IMAD.SHL.U32 R13, R13, 0x800, RZ ;  /* 0x000008000d0d7824 */ /* 0x000fc600078e00ff */
[----:B------:R-:W-:Y:S02]  /*a360*/  LOP3.LUT R12, R12, R15, RZ, 0x3c, !PT ;  /* 0x0000000f0c0c7212 */ /* 0x000fe400078e3cff */
[----:B------:R-:W-:-:S04]  /*a370*/  LOP3.LUT R13, R13, 0xffffc000, RZ, 0xc0, !PT ;  /* 0xffffc0000d0d7812 */ /* 0x000fc800078ec0ff */
[----:B-----5:R-:W-:Y:S01]  /*a380*/  IADD3 R13, R12, R13, R14 ;  /* 0x0000000d0c0d7210 */ /* 0x020fe20007ffe00e */
[----:B------:R-:W-:-:S04]  /*a390*/  IMAD R12, R216, 0x8000, R6 ;  /* 0x00008000d80c7824 */ /* 0x000fc800078e0206 */
[----:B------:R-:W-:Y:S02]  /*a3a0*/  IMAD R14, R216, 0x8000, R13 ;  /* 0x00008000d80e7824 */ /* 0x000fe400078e020d */
[C---:B------:R-:W-:Y:S02]  /*a3b0*/  IMAD.IADD R12, R19.reuse, 0x1, R12 ;  /* 0x00000001130c7824 */ /* 0x040fe400078e020c */
[----:B------:R-:W-:-:S04]  /*a3c0*/  IMAD.IADD R44, R19, 0x1, R14 ;  /* 0x00000001132c7824 */ /* 0x000fc800078e020e */
[----:B------:R-:W0:Y:S04]  /*a3d0*/  LDS.128 R12, [R12+0x28400] ;  /* 0x028400000c0c7984 */ /* 0x000e280000000c00 */
[----:B------:R-:W3:Y:S01]  /*a3e0*/  LDS.128 R44, [R44+0x28400] ;  /* 0x028400002c2c7984 */ /* 0x000ee20000000c00 */
[----:B------:R-:W-:Y:S05]  /*a3f0*/  @P2 BRA `(.L_x_560) ;  /* 0x0000000c00582947 */ /* 0x000fea0003800000 */
[----:B0-----:R-:W-:Y:S02]  /*a400*/  MOV R76, R12 ;  /* 0x0000000c004c7202 */ /* 0x001fe40000000f00 */
[----:B------:R-:W-:Y:S02]  /*a410*/  F2FP.F16.E4M3.UNPACK_B R12, R112.H1 ;  /* 0x00000070ff0c723e */ /* 0x000fe400030006ff */
[----:B---3--:R-:W-:Y:S02]  /*a420*/  F2FP.F16.E4M3.UNPACK_B R77, R44.H1 ;  /* 0x0000002cff4d723e */ /* 0x008fe400030006ff */
[----:B------:R-:W-:Y:S01]  /*a430*/  F2FP.F16.E4M3.UNPACK_B R78, R76.H1 ;  /* 0x0000004cff4e723e */ /* 0x000fe200030006ff */
[----:B------:R-:W-:Y:S01]  /*a440*/  HADD2.F32 R115, -RZ, R12.H0_H0 ;  /* 0x2000000cff737230 */ /* 0x000fe20000004100 */
[----:B------:R-:W-:Y:S01]  /*a450*/  F2FP.F16.E4M3.UNPACK_B R79, R110.H1 ;  /* 0x0000006eff4f723e */ /* 0x000fe200030006ff */
[----:B--2---:R-:W-:Y:S01]  /*a460*/  HADD2.F32 R113, -RZ, R77.H0_H0 ;  /* 0x2000004dff717230 */ /* 0x004fe20000004100 */
[----:B------:R-:W-:Y:S01]  /*a470*/  F2FP.F16.E4M3.UNPACK_B R112, R112 ;  /* 0x00000070ff70723e */ /* 0x000fe200020006ff */
[----:B------:R-:W-:Y:S01]  /*a480*/  HADD2.F32 R116, -RZ, R78.H0_H0 ;  /* 0x2000004eff747230 */ /* 0x000fe20000004100 */
[----:B------:R-:W-:Y:S01]  /*a490*/  F2FP.F16.E4M3.UNPACK_B R44, R44 ;  /* 0x0000002cff2c723e */ /* 0x000fe200020006ff */
[----:B------:R-:W-:-:S02]  /*a4a0*/  HADD2.F32 R114, -RZ, R79.H0_H0 ;  /* 0x2000004fff727230 */ /* 0x000fc40000004100 */
[CC--:B------:R-:W-:Y:S01]  /*a4b0*/  FMUL.FTZ R117, R113.reuse, R115.reuse ;  /* 0x0000007371757220 */ /* 0x0c0fe20000410000 */
[----:B------:R-:W-:Y:S02]  /*a4c0*/  HADD2.F32 R12, -RZ, R12.H1_H1 ;  /* 0x3000000cff0c7230 */ /* 0x000fe40000004100 */
[C---:B------:R-:W-:Y:S01]  /*a4d0*/  FMUL.FTZ R115, R116.reuse, R115 ;  /* 0x0000007374737220 */ /* 0x040fe20000410000 */
[----:B------:R-:W-:Y:S01]  /*a4e0*/  HADD2.F32 R78, -RZ, R78.H1_H1 ;  /* 0x3000004eff4e7230 */ /* 0x000fe20000004100 */
[----:B------:R-:W-:Y:S01]  /*a4f0*/  F2FP.F16.E4M3.UNPACK_B R76, R76 ;  /* 0x0000004cff4c723e */ /* 0x000fe200020006ff */
[----:B------:R-:W-:Y:S02]  /*a500*/  HADD2.F32 R79, -RZ, R79.H1_H1 ;  /* 0x3000004fff4f7230 */ /* 0x000fe40000004100 */
[-C--:B------:R-:W-:Y:S01]  /*a510*/  FFMA.FTZ R115, R113, R114.reuse, R115 ;  /* 0x0000007271737223 */ /* 0x080fe20000010073 */
[----:B------:R-:W-:Y:S02]  /*a520*/  HADD2.F32 R113, -RZ, R77.H1_H1 ;  /* 0x3000004dff717230 */ /* 0x000fe40000004100 */
[----:B------:R-:W-:Y:S01]  /*a530*/  FFMA.FTZ R117, R116, R114, -R117 ;  /* 0x0000007274757223 */ /* 0x000fe20000010875 */
[----:B------:R-:W-:Y:S01]  /*a540*/  F2FP.F16.E4M3.UNPACK_B R110, R110 ;  /* 0x0000006eff6e723e */ /* 0x000fe200020006ff */
[--C-:B------:R-:W-:Y:S01]  /*a550*/  HADD2.F32 R114, -RZ, R76.reuse.H0_H0 ;  /* 0x2000004cff727230 */ /* 0x100fe20000004100 */
[----:B------:R-:W-:Y:S01]  /*a560*/  SHF.R.U32.HI R52, RZ, 0x18, R61 ;  /* 0x00000018ff347819 */ /* 0x000fe2000001163d */
[-C--:B------:R-:W-:Y:S01]  /*a570*/  FMUL.FTZ R77, R113, R12.reuse ;  /* 0x0000000c714d7220 */ /* 0x080fe20000410000 */
[----:B------:R-:W-:Y:S01]  /*a580*/  FMUL.FTZ R12, R78, R12 ;  /* 0x0000000c4e0c7220 */ /* 0x000fe20000410000 */
[----:B------:R-:W-:Y:S01]  /*a590*/  LOP3.LUT R53, R61, 0xff, RZ, 0xc0, !PT ;  /* 0x000000ff3d357812 */ /* 0x000fe200078ec0ff */
[----:B------:R-:W-:-:S02]  /*a5a0*/  HADD2.F32 R76, -RZ, R76.H1_H1 ;  /* 0x3000004cff4c7230 */ /* 0x000fc40000004100 */
[-C--:B------:R-:W-:Y:S01]  /*a5b0*/  FFMA.FTZ R77, R78, R79.reuse, -R77 ;  /* 0x0000004f4e4d7223 */ /* 0x080fe2000001084d */
[----:B------:R-:W-:Y:S01]  /*a5c0*/  FFMA.FTZ R12, R113, R79, R12 ;  /* 0x0000004f710c7223 */ /* 0x000fe2000001000c */
[----:B------:R-:W-:Y:S01]  /*a5d0*/  HADD2.F32 R113, -RZ, R112.H0_H0 ;  /* 0x20000070ff717230 */ /* 0x000fe20000004100 */
[----:B------:R-:W-:Y:S01]  /*a5e0*/  SHF.R.U32.HI R62, RZ, 0x18, R65 ;  /* 0x00000018ff3e7819 */ /* 0x000fe20000011641 */
[----:B------:R-:W-:Y:S01]  /*a5f0*/  HADD2.F32 R78, -RZ, R44.H0_H0 ;  /* 0x2000002cff4e7230 */ /* 0x000fe20000004100 */
[----:B------:R-:W-:Y:S01]  /*a600*/  LOP3.LUT R59, R65, 0xff, RZ, 0xc0, !PT ;  /* 0x000000ff413b7812 */ /* 0x000fe200078ec0ff */
[----:B------:R-:W-:Y:S01]  /*a610*/  HADD2.F32 R79, -RZ, R110.H0_H0 ;  /* 0x2000006eff4f7230 */ /* 0x000fe20000004100 */
[----:B------:R-:W-:Y:S01]  /*a620*/  SHF.R.U32.HI R55, RZ, 0x18, R63 ;  /* 0x00000018ff377819 */ /* 0x000fe2000001163f */
[----:B------:R-:W-:Y:S02]  /*a630*/  HADD2.F32 R112, -RZ, R112.H1_H1 ;  /* 0x30000070ff707230 */ /* 0x000fe40000004100 */
[-C--:B------:R-:W-:Y:S01]  /*a640*/  FMUL.FTZ R116, R78, R113.reuse ;  /* 0x000000714e747220 */ /* 0x080fe20000410000 */
[----:B------:R-:W-:Y:S01]  /*a650*/  FMUL.FTZ R113, R114, R113 ;  /* 0x0000007172717220 */ /* 0x000fe20000410000 */
[----:B------:R-:W-:Y:S01]  /*a660*/  HADD2.F32 R44, -RZ, R44.H1_H1 ;  /* 0x3000002cff2c7230 */ /* 0x000fe20000004100 */
[----:B------:R-:W-:Y:S01]  /*a670*/  LOP3.LUT R56, R63, 0xff, RZ, 0xc0, !PT ;  /* 0x000000ff3f387812 */ /* 0x000fe200078ec0ff */
[----:B------:R-:W-:-:S02]  /*a680*/  HADD2.F32 R110, -RZ, R110.H1_H1 ;  /* 0x3000006eff6e7230 */ /* 0x000fc40000004100 */
[-C--:B------:R-:W-:Y:S01]  /*a690*/  FFMA.FTZ R113, R78, R79.reuse, R113 ;  /* 0x0000004f4e717223 */ /* 0x080fe20000010071 */
[----:B------:R-:W-:Y:S01]  /*a6a0*/  PRMT R52, R52, 0x654, R53 ;  /* 0x0000065434347816 */ /* 0x000fe20000000035 */
[-C--:B------:R-:W-:Y:S01]  /*a6b0*/  FMUL.FTZ R78, R44, R112.reuse ;  /* 0x000000702c4e7220 */ /* 0x080fe20000410000 */
[----:B------:R-:W-:Y:S01]  /*a6c0*/  PRMT R59, R62, 0x654, R59 ;  /* 0x000006543e3b7816 */ /* 0x000fe2000000003b */
[----:B------:R-:W-:Y:S01]  /*a6d0*/  FMUL.FTZ R112, R76, R112 ;  /* 0x000000704c707220 */ /* 0x000fe20000410000 */
[----:B------:R-:W-:Y:S01]  /*a6e0*/  PRMT R55, R55, 0x654, R56 ;  /* 0x0000065437377816 */ /* 0x000fe20000000038 */
[----:B------:R-:W-:Y:S01]  /*a6f0*/  FFMA.FTZ R116, R114, R79, -R116 ;  /* 0x0000004f72747223 */ /* 0x000fe20000010874 */
[----:B------:R-:W-:Y:S01]  /*a700*/  F2FP.F16.E4M3.UNPACK_B R53, R111.H1 ;  /* 0x0000006fff35723e */ /* 0x000fe200030006ff */
[----:B------:R-:W-:Y:S01]  /*a710*/  FFMA.FTZ R76, R76, R110, -R78 ;  /* 0x0000006e4c4c7223 */ /* 0x000fe2000001084e */
[----:B------:R-:W-:Y:S01]  /*a720*/  F2FP.F16.E4M3.UNPACK_B R62, R46.H1 ;  /* 0x0000002eff3e723e */ /* 0x000fe200030006ff */
[----:B------:R-:W-:Y:S01]  /*a730*/  FFMA.FTZ R44, R44, R110, R112 ;  /* 0x0000006e2c2c7223 */ /* 0x000fe20000010070 */
[----:B------:R-:W-:Y:S01]  /*a740*/  F2FP.F16.E4M3.UNPACK_B R56, R14.H1 ;  /* 0x0000000eff38723e */ /* 0x000fe200030006ff */
[----:B------:R-:W-:Y:S01]  /*a750*/  HADD2.F32 R118, -RZ, R53.H0_H0 ;  /* 0x20000035ff767230 */ /* 0x000fe20000004100 */
[----:B------:R-:W-:Y:S01]  /*a760*/  F2FP.F16.E4M3.UNPACK_B R79, R109.H1 ;  /* 0x0000006dff4f723e */ /* 0x000fe200030006ff */
[----:B------:R-:W-:Y:S01]  /*a770*/  HADD2.F32 R78, -RZ, R62.H0_H0 ;  /* 0x2000003eff4e7230 */ /* 0x000fe20000004100 */
[----:B------:R-:W-:Y:S01]  /*a780*/  F2FP.F16.E4M3.UNPACK_B R111, R111 ;  /* 0x0000006fff6f723e */ /* 0x000fe200020006ff */
[----:B------:R-:W-:Y:S01]  /*a790*/  HADD2.F32 R110, -RZ, R56.H0_H0 ;  /* 0x20000038ff6e7230 */ /* 0x000fe20000004100 */
[----:B------:R-:W-:Y:S01]  /*a7a0*/  F2FP.F16.E4M3.UNPACK_B R46, R46 ;  /* 0x0000002eff2e723e */ /* 0x000fe200020006ff */
[----:B------:R-:W-:-:S02]  /*a7b0*/  HADD2.F32 R112, -RZ, R79.H0_H0 ;  /* 0x2000004fff707230 */ /* 0x000fc40000004100 */
[-C--:B------:R-:W-:Y:S01]  /*a7c0*/  FMUL.FTZ R114, R78, R118.reuse ;  /* 0x000000764e727220 */ /* 0x080fe20000410000 */
[----:B------:R-:W-:Y:S02]  /*a7d0*/  HADD2.F32 R53, -RZ, R53.H1_H1 ;  /* 0x30000035ff357230 */ /* 0x000fe40000004100 */
[----:B------:R-:W-:Y:S01]  /*a7e0*/  FMUL.FTZ R118, R110, R118 ;  /* 0x000000766e767220 */ /* 0x000fe20000410000 */
[----:B------:R-:W-:Y:S01]  /*a7f0*/  HADD2.F32 R62, -RZ, R62.H1_H1 ;  /* 0x3000003eff3e7230 */ /* 0x000fe20000004100 */
[----:B------:R-:W-:Y:S01]  /*a800*/  F2FP.F16.E4M3.UNPACK_B R14, R14 ;  /* 0x0000000eff0e723e */ /* 0x000fe200020006ff */
[----:B------:R-:W-:Y:S02]  /*a810*/  HADD2.F32 R56, -RZ, R56.H1_H1 ;  /* 0x30000038ff387230 */ /* 0x000fe40000004100 */
[-C--:B------:R-:W-:Y:S01]  /*a820*/  FFMA.FTZ R118, R78, R112.reuse, R118 ;  /* 0x000000704e767223 */ /* 0x080fe20000010076 */
[----:B------:R-:W-:Y:S02]  /*a830*/  HADD2.F32 R79, -RZ, R79.H1_H1 ;  /* 0x3000004fff4f7230 */ /* 0x000fe40000004100 */
[-C--:B------:R-:W-:Y:S01]  /*a840*/  FMUL.FTZ R78, R62, R53.reuse ;  /* 0x000000353e4e7220 */ /* 0x080fe20000410000 */
[----:B------:R-:W-:Y:S01]  /*a850*/  FFMA.FTZ R114, R110, R112, -R114 ;  /* 0x000000706e727223 */ /* 0x000fe20000010872 */
[C---:B------:R-:W-:Y:S01]  /*a860*/  FMUL.FTZ R53, R56.reuse, R53 ;  /* 0x0000003538357220 */ /* 0x040fe20000410000 */
[----:B------:R-:W-:Y:S01]  /*a870*/  F2FP.F16.E4M3.UNPACK_B R109, R109 ;  /* 0x0000006dff6d723e */ /* 0x000fe200020006ff */
[----:B------:R-:W-:Y:S01]  /*a880*/  FFMA.FTZ R56, R56, R79, -R78 ;  /* 0x0000004f38387223 */ /* 0x000fe2000001084e */
[----:B------:R-:W-:-:S02]  /*a890*/  HADD2.F32 R112, -RZ, R111.H0_H0 ;  /* 0x2000006fff707230 */ /* 0x000fc40000004100 */
[----:B------:R-:W-:Y:S01]  /*a8a0*/  FFMA.FTZ R53, R62, R79, R53 ;  /* 0x0000004f3e357223 */ /* 0x000fe20000010035 */
[----:B------:R-:W-:Y:S01]  /*a8b0*/  HADD2.F32 R62, -RZ, R46.H0_H0 ;  /* 0x2000002eff3e7230 */ /* 0x000fe20000004100 */
[--C-:B------:R-:W-:Y:S01]  /*a8c0*/  SHF.R.U32.HI R54, RZ, 0x8, R61.reuse ;  /* 0x00000008ff367819 */ /* 0x100fe2000001163d */
[----:B------:R-:W-:Y:S01]  /*a8d0*/  HADD2.F32 R79, -RZ, R14.H0_H0 ;  /* 0x2000000eff4f7230 */ /* 0x000fe20000004100 */
[----:B------:R-:W-:Y:S01]  /*a8e0*/  SHF.R.U32.HI R57, RZ, 0x10, R61 ;  /* 0x00000010ff397819 */ /* 0x000fe2000001163d */
[----:B------:R-:W-:Y:S02]  /*a8f0*/  HADD2.F32 R78, -RZ, R109.H0_H0 ;  /* 0x2000006dff4e7230 */ /* 0x000fe40000004100 */
[-C--:B------:R-:W-:Y:S01]  /*a900*/  FMUL.FTZ R110, R62, R112.reuse ;  /* 0x000000703e6e7220 */ /* 0x080fe20000410000 */
[----:B------:R-:W-:Y:S02]  /*a910*/  HADD2.F32 R111, -RZ, R111.H1_H1 ;  /* 0x3000006fff6f7230 */ /* 0x000fe40000004100 */
[----:B------:R-:W-:Y:S01]  /*a920*/  FMUL.FTZ R112, R79, R112 ;  /* 0x000000704f707220 */ /* 0x000fe20000410000 */
[----:B------:R-:W-:Y:S01]  /*a930*/  HADD2.F32 R46, -RZ, R46.H1_H1 ;  /* 0x3000002eff2e7230 */ /* 0x000fe20000004100 */
[----:B------:R-:W-:Y:S01]  /*a940*/  SHF.R.U32.HI R61, RZ, 0x8, R65 ;  /* 0x00000008ff3d7819 */ /* 0x000fe20000011641 */
[----:B------:R-:W-:-:S02]  /*a950*/  HADD2.F32 R14, -RZ, R14.H1_H1 ;  /* 0x3000000eff0e7230 */ /* 0x000fc40000004100 */
[-C--:B------:R-:W-:Y:S01]  /*a960*/  FFMA.FTZ R112, R62, R78.reuse, R112 ;  /* 0x0000004e3e707223 */ /* 0x080fe20000010070 */
[--C-:B------:R-:W-:Y:S01]  /*a970*/  SHF.R.U32.HI R58, RZ, 0x8, R63.reuse ;  /* 0x00000008ff3a7819 */ /* 0x100fe2000001163f */
[----:B------:R-:W-:Y:S01]  /*a980*/  HADD2.F32 R109, -RZ, R109.H1_H1 ;  /* 0x3000006dff6d7230 */ /* 0x000fe20000004100 */
[----:B------:R-:W-:Y:S01]  /*a990*/  SHF.R.U32.HI R60, RZ, 0x10, R63 ;  /* 0x00000010ff3c7819 */ /* 0x000fe2000001163f */
[-C--:B------:R-:W-:Y:S01]  /*a9a0*/  FMUL.FTZ R62, R46, R111.reuse ;  /* 0x0000006f2e3e7220 */ /* 0x080fe20000410000 */
[----:B------:R-:W-:Y:S01]  /*a9b0*/  SHF.R.U32.HI R63, RZ, 0x10, R65 ;  /* 0x00000010ff3f7819 */ /* 0x000fe20000011641 */
[----:B------:R-:W-:Y:S01]  /*a9c0*/  FMUL.FTZ R111, R14, R111 ;  /* 0x0000006f0e6f7220 */ /* 0x000fe20000410000 */
[----:B------:R-:W-:Y:S01]  /*a9d0*/  IMAD.SHL.U32 R61, R61, 0x100, RZ ;  /* 0x000001003d3d7824 */ /* 0x000fe200078e00ff */
[----:B------:R-:W-:Y:S01]  /*a9e0*/  SHF.L.U32 R60, R60, 0x10, RZ ;  /* 0x000000103c3c7819 */ /* 0x000fe200000006ff */
[----:B------:R-:W-:Y:S02]  /*a9f0*/  IMAD.SHL.U32 R54, R54, 0x100, RZ ;  /* 0x0000010036367824 */ /* 0x000fe400078e00ff */
[-C--:B------:R-:W-:Y:S01]  /*aa00*/  FFMA.FTZ R111, R46, R109.reuse, R111 ;  /* 0x0000006d2e6f7223 */ /* 0x080fe2000001006f */
[----:B------:R-:W-:Y:S01]  /*aa10*/  IMAD.SHL.U32 R58, R58, 0x100, RZ ;  /* 0x000001003a3a7824 */ /* 0x000fe200078e00ff */
[----:B------:R-:W-:Y:S01]  /*aa20*/  LOP3.LUT R59, R59, 0xff00, R61, 0xf8, !PT ;  /* 0x0000ff003b3b7812 */ /* 0x000fe200078ef83d */
[----:B------:R-:W-:Y:S01]  /*aa30*/  IMAD.U32 R46, R63, 0x10000, RZ ;  /* 0x000100003f2e7824 */ /* 0x000fe200078e00ff */
[----:B------:R-:W-:Y:S01]  /*aa40*/  LOP3.LUT R52, R52, 0xff00, R54, 0xf8, !PT ;  /* 0x0000ff0034347812 */ /* 0x000fe200078ef836 */
[----:B------:R-:W-:Y:S01]  /*aa50*/  IMAD.U32 R57, R57, 0x10000, RZ ;  /* 0x0001000039397824 */ /* 0x000fe200078e00ff */
[----:B------:R-:W-:Y:S01]  /*aa60*/  LOP3.LUT R55, R55, 0xff00, R58, 0xf8, !PT ;  /* 0x0000ff0037377812 */ /* 0x000fe200078ef83a */
[----:B------:R-:W-:Y:S01]  /*aa70*/  FFMA.FTZ R110, R79, R78, -R110 ;  /* 0x0000004e4f6e7223 */ /* 0x000fe2000001086e */
[----:B------:R-:W-:Y:S01]  /*aa80*/  LOP3.LUT R59, R59, 0xff0000, R46, 0xf8, !PT ;  /* 0x00ff00003b3b7812 */ /* 0x000fe200078ef82e */
[----:B------:R-:W-:Y:S01]  /*aa90*/  FFMA.FTZ R62, R14, R109, -R62 ;  /* 0x0000006d0e3e7223 */ /* 0x000fe2000001083e */
[----:B------:R-:W-:-:S02]  /*aaa0*/  LOP3.LUT R52, R52, 0xff0000, R57, 0xf8, !PT ;  /* 0x00ff000034347812 */ /* 0x000fc400078ef839 */
[----:B------:R-:W-:Y:S02]  /*aab0*/  F2FP.SATFINITE.E4M3.F32.PACK_AB_MERGE_C R61, R56, R114, RZ ;  /* 0x00000072383d723e */ /* 0x000fe400048070ff */
[----:B------:R-:W-:Y:S02]  /*aac0*/  SHF.R.U32.HI R65, RZ, 0x8, R67 ;  /* 0x00000008ff417819 */ /* 0x000fe40000011643 */
[----:B------:R-:W-:Y:S02]  /*aad0*/  LOP3.LUT R55, R55, 0xff0000, R60, 0xf8, !PT ;  /* 0x00ff000037377812 */ /* 0x000fe400078ef83c */
[----:B------:R-:W-:Y:S01]  /*aae0*/  F2FP.F16.E4M3.UNPACK_B R57, R45 ;  /* 0x0000002dff39723e */ /* 0x000fe200020006ff */
[----:B------:R-:W-:Y:S01]  /*aaf0*/  IMAD.SHL.U32 R65, R65, 0x100, RZ ;  /* 0x0000010041417824 */ /* 0x000fe200078e00ff */
[----:B------:R-:W-:Y:S02]  /*ab00*/  F2FP.F16.E4M3.UNPACK_B R56, R59 ;  /* 0x0000003bff38723e */ /* 0x000fe400020006ff */
[----:B------:R-:W-:-:S02]  /*ab10*/  F2FP.F16.E4M3.UNPACK_B R60, R13 ;  /* 0x0000000dff3c723e */ /* 0x000fc400020006ff */
[----:B------:R-:W-:Y:S01]  /*ab20*/  SHF.R.U32.HI R64, RZ, 0x18, R67 ;  /* 0x00000018ff407819 */ /* 0x000fe20000011643 */
[----:B------:R-:W-:Y:S01]  /*ab30*/  HADD2.F32 R46, -RZ, R56.H0_H0 ;  /* 0x20000038ff2e7230 */ /* 0x000fe20000004100 */
[----:B------:R-:W-:Y:S01]  /*ab40*/  LOP3.LUT R66, R67, 0xff, RZ, 0xc0, !PT ;  /* 0x000000ff43427812 */ /* 0x000fe200078ec0ff */
[--C-:B------:R-:W-:Y:S01]  /*ab50*/  HADD2.F32 R54, -RZ, R60.reuse.H0_H0 ;  /* 0x2000003cff367230 */ /* 0x100fe20000004100 */
[----:B------:R-:W-:Y:S01]  /*ab60*/  F2FP.SATFINITE.E4M3.F32.PACK_AB_MERGE_C R62, R62, R110, R61 ;  /* 0x0000006e3e3e723e */ /* 0x000fe2000480703d */
[--C-:B------:R-:W-:Y:S01]  /*ab70*/  HADD2.F32 R61, -RZ, R57.reuse.H0_H0 ;  /* 0x20000039ff3d7230 */ /* 0x100fe20000004100 */
[----:B------:R-:W-:Y:S01]  /*ab80*/  F2FP.F16.E4M3.UNPACK_B R58, R52 ;  /* 0x00000034ff3a723e */ /* 0x000fe200020006ff */
[----:B------:R-:W-:Y:S01]  /*ab90*/  HADD2.F32 R60, -RZ, R60.H1_H1 ;  /* 0x3000003cff3c7230 */ /* 0x000fe20000004100 */
[----:B------:R-:W-:Y:S02]  /*aba0*/  PRMT R64, R64, 0x654, R66 ;  /* 0x0000065440407816 */ /* 0x000fe40000000042 */
[----:B------:R-:W-:Y:S01]  /*abb0*/  F2FP.SATFINITE.E4M3.F32.PACK_AB_MERGE_C R118, R53, R118, RZ ;  /* 0x000000763576723e */ /* 0x000fe200048070ff */
[----:B------:R-:W-:Y:S01]  /*abc0*/  HADD2.F32 R53, -RZ, R58.H0_H0 ;  /* 0x2000003aff357230 */ /* 0x000fe20000004100 */
[----:B------:R-:W-:Y:S01]  /*abd0*/  LOP3.LUT R14, R64, 0xff00, R65, 0xf8, !PT ;  /* 0x0000ff00400e7812 */ /* 0x000fe200078ef841 */
[CC--:B------:R-:W-:Y:S01]  /*abe0*/  FMUL.FTZ R63, R61.reuse, R46.reuse ;  /* 0x0000002e3d3f7220 */ /* 0x0c0fe20000410000 */
[C---:B------:R-:W-:Y:S01]  /*abf0*/  FMUL.FTZ R64, R54.reuse, R46 ;  /* 0x0000002e36407220 */ /* 0x040fe20000410000 */
[----:B------:R-:W-:Y:S01]  /*ac00*/  HADD2.F32 R65, -RZ, R56.H1_H1 ;  /* 0x30000038ff417230 */ /* 0x000fe20000004100 */
[----:B------:R-:W-:Y:S01]  /*ac10*/  F2FP.F16.E4M3.UNPACK_B R45, R45.H1 ;  /* 0x0000002dff2d723e */ /* 0x000fe200030006ff */
[-C--:B------:R-:W-:Y:S01]  /*ac20*/  FFMA.FTZ R54, R54, R53.reuse, -R63 ;  /* 0x0000003536367223 */ /* 0x080fe2000001083f */
[----:B------:R-:W-:Y:S01]  /*ac30*/  FFMA.FTZ R53, R61, R53, R64 ;  /* 0x000000353d357223 */ /* 0x000fe20000010040 */
[----:B------:R-:W-:Y:S01]  /*ac40*/  HADD2.F32 R61, -RZ, R57.H1_H1 ;  /* 0x30000039ff3d7230 */ /* 0x000fe20000004100 */
[----:B------:R-:W-:Y:S01]  /*ac50*/  F2FP.F16.E4M3.UNPACK_B R64, R59.H1 ;  /* 0x0000003bff40723e */ /* 0x000fe200030006ff */
[----:B------:R-:W-:Y:S01]  /*ac60*/  HADD2.F32 R63, -RZ, R58.H1_H1 ;  /* 0x3000003aff3f7230 */ /* 0x000fe20000004100 */
[----:B------:R-:W-:Y:S01]  /*ac70*/  F2FP.F16.E4M3.UNPACK_B R57, R13.H1 ;  /* 0x0000000dff39723e */ /* 0x000fe200030006ff */
[-C--:B------:R-:W-:Y:S01]  /*ac80*/  FMUL.FTZ R66, R60, R65.reuse ;  /* 0x000000413c427220 */ /* 0x080fe20000410000 */
[----:B------:R-:W-:Y:S01]  /*ac90*/  SHF.R.U32.HI R67, RZ, 0x10, R67 ;  /* 0x00000010ff437819 */ /* 0x000fe20000011643 */
[----:B------:R-:W-:Y:S01]  /*aca0*/  FMUL.FTZ R13, R61, R65 ;  /* 0x000000413d0d7220 */ /* 0x000fe20000410000 */
[----:B------:R-:W-:Y:S01]  /*acb0*/  F2FP.SATFINITE.E4M3.F32.PACK_AB_MERGE_C R77, R77, R117, RZ ;  /* 0x000000754d4d723e */ /* 0x000fe200048070ff */
[----:B------:R-:W-:Y:S01]  /*acc0*/  HADD2.F32 R56, -RZ, R45.H0_H0 ;  /* 0x2000002dff387230 */ /* 0x000fe20000004100 */
[----:B------:R-:W-:Y:S01]  /*acd0*/  F2FP.F16.E4M3.UNPACK_B R58, R52.H1 ;  /* 0x00000034ff3a723e */ /* 0x000fe200030006ff */
[----:B------:R-:W-:-:S02]  /*ace0*/  HADD2.F32 R65, -RZ, R64.H0_H0 ;  /* 0x20000040ff417230 */ /* 0x000fc40000004100 */
[----:B------:R-:W-:Y:S01]  /*acf0*/  FFMA.FTZ R52, R61, R63, R66 ;  /* 0x0000003f3d347223 */ /* 0x000fe20000010042 */
[----:B------:R-:W-:Y:S01]  /*ad00*/  HADD2.F32 R59, -RZ, R57.H0_H0 ;  /* 0x20000039ff3b7230 */ /* 0x000fe20000004100 */
[----:B------:R-:W-:Y:S01]  /*ad10*/  F2FP.SATFINITE.E4M3.F32.PACK_AB_MERGE_C R115, R12, R115, RZ ;  /* 0x000000730c73723e */ /* 0x000fe200048070ff */
[----:B------:R-:W-:Y:S01]  /*ad20*/  IMAD.U32 R67, R67, 0x10000, RZ ;  /* 0x0001000043437824 */ /* 0x000fe200078e00ff */
[----:B------:R-:W-:Y:S01]  /*ad30*/  F2FP.SATFINITE.E4M3.F32.PACK_AB_MERGE_C R12, R76, R116, R77 ;  /* 0x000000744c0c723e */ /* 0x000fe2000480704d */
[----:B------:R-:W-:Y:S02]  /*ad40*/  HADD2.F32 R61, -RZ, R45.H1_H1 ;  /* 0x3000002dff3d7230 */ /* 0x000fe40000004100 */
[----:B------:R-:W-:Y:S01]  /*ad50*/  FFMA.FTZ R13, R60, R63, -R13 ;  /* 0x0000003f3c0d7223 */ /* 0x000fe2000001080d */
[----:B------:R-:W-:Y:S02]  /*ad60*/  HADD2.F32 R66, -RZ, R64.H1_H1 ;  /* 0x30000040ff427230 */ /* 0x000fe40000004100 */
[----:B------:R-:W-:Y:S01]  /*ad70*/  FMUL.FTZ R76, R56, R65 ;  /* 0x00000041384c7220 */ /* 0x000fe20000410000 */
[----:B------:R-:W-:-:S02]  /*ad80*/  HADD2.F32 R60, -RZ, R58.H0_H0 ;  /* 0x2000003aff3c7230 */ /* 0x000fc40000004100 */
[----:B------:R-:W-:Y:S01]  /*ad90*/  FMUL.FTZ R65, R59, R65 ;  /* 0x000000413b417220 */ /* 0x000fe20000410000 */
[----:B------:R-:W-:Y:S01]  /*ada0*/  HADD2.F32 R57, -RZ, R57.H1_H1 ;  /* 0x30000039ff397230 */ /* 0x000fe20000004100 */
[----:B------:R-:W-:Y:S01]  /*adb0*/  LOP3.LUT R14, R14, 0xff0000, R67, 0xf8, !PT ;  /* 0x00ff00000e0e7812 */ /* 0x000fe200078ef843 */
[----:B------:R-:W-:Y:S02]  /*adc0*/  HADD2.F32 R64, -RZ, R58.H1_H1 ;  /* 0x3000003aff407230 */ /* 0x000fe40000004100 */
[----:B------:R-:W-:Y:S01]  /*add0*/  FMUL.FTZ R58, R61, R66 ;  /* 0x000000423d3a7220 */ /* 0x000fe20000410000 */
[-C--:B------:R-:W-:Y:S01]  /*ade0*/  FFMA.FTZ R45, R59, R60.reuse, -R76 ;  /* 0x0000003c3b2d7223 */ /* 0x080fe2000001084c */
[----:B------:R-:W-:Y:S01]  /*adf0*/  FFMA.FTZ R56, R56, R60, R65 ;  /* 0x0000003c38387223 */ /* 0x000fe20000010041 */
[----:B------:R-:W-:Y:S01]  /*ae00*/  F2FP.F16.E4M3.UNPACK_B R60, R47 ;  /* 0x0000002fff3c723e */ /* 0x000fe200020006ff */
[C---:B------:R-:W-:Y:S01]  /*ae10*/  FMUL.FTZ R66, R57.reuse, R66 ;  /* 0x0000004239427220 */ /* 0x040fe20000410000 */
[----:B------:R-:W-:Y:S01]  /*ae20*/  FFMA.FTZ R58, R57, R64, -R58 ;  /* 0x00000040393a7223 */ /* 0x000fe2000001083a */
[----:B------:R-:W-:-:S02]  /*ae30*/  F2FP.F16.E4M3.UNPACK_B R59, R14 ;  /* 0x0000000eff3b723e */ /* 0x000fc400020006ff */
[----:B------:R-:W-:Y:S01]  /*ae40*/  F2FP.F16.E4M3.UNPACK_B R57, R15 ;  /* 0x0000000fff39723e */ /* 0x000fe200020006ff */
[----:B------:R-:W-:Y:S01]  /*ae50*/  FFMA.FTZ R61, R61, R64, R66 ;  /* 0x000000403d3d7223 */ /* 0x000fe20000010042 */
[--C-:B------:R-:W-:Y:S01]  /*ae60*/  HADD2.F32 R64, -RZ, R60.reuse.H0_H0 ;  /* 0x2000003cff407230 */ /* 0x100fe20000004100 */
[----:B------:R-:W-:Y:S01]  /*ae70*/  F2FP.F16.E4M3.UNPACK_B R63, R55 ;  /* 0x00000037ff3f723e */ /* 0x000fe200020006ff */
[----:B------:R-:W-:Y:S01]  /*ae80*/  HADD2.F32 R67, -RZ, R59.H0_H0 ;  /* 0x2000003bff437230 */ /* 0x000fe20000004100 */
[----:B------:R-:W-:Y:S01]  /*ae90*/  F2FP.F16.E4M3.UNPACK_B R47, R47.H1 ;  /* 0x0000002fff2f723e */ /* 0x000fe200030006ff */
[----:B------:R-:W-:Y:S01]  /*aea0*/  HADD2.F32 R65, -RZ, R57.H0_H0 ;  /* 0x20000039ff417230 */ /* 0x000fe20000004100 */
[----:B------:R-:W-:Y:S01]  /*aeb0*/  F2FP.F16.E4M3.UNPACK_B R55, R55.H1 ;  /* 0x00000037ff37723e */ /* 0x000fe200030006ff */
[----:B------:R-:W-:Y:S02]  /*aec0*/  HADD2.F32 R66, -RZ, R63.H0_H0 ;  /* 0x2000003fff427230 */ /* 0x000fe40000004100 */
[----:B------:R-:W-:Y:S01]  /*aed0*/  FMUL.FTZ R76, R64, R67 ;  /* 0x00000043404c7220 */ /* 0x000fe20000410000 */
[----:B------:R-:W-:-:S02]  /*aee0*/  HADD2.F32 R60, -RZ, R60.H1_H1 ;  /* 0x3000003cff3c7230 */ /* 0x000fc40000004100 */
[C---:B------:R-:W-:Y:S01]  /*aef0*/  FMUL.FTZ R67, R65.reuse, R67 ;  /* 0x0000004341437220 */ /* 0x040fe20000410000 */
[----:B------:R-:W-:Y:S02]  /*af00*/  HADD2.F32 R59, -RZ, R59.H1_H1 ;  /* 0x3000003bff3b7230 */ /* 0x000fe40000004100 */
[-C--:B------:R-:W-:Y:S01]  /*af10*/  FFMA.FTZ R65, R65, R66.reuse, -R76 ;  /* 0x0000004241417223 */ /* 0x080fe2000001084c */
[--C-:B------:R-:W-:Y:S02]  /*af20*/  HADD2.F32 R76, -RZ, R55.reuse.H0_H0 ;  /* 0x20000037ff4c7230 */ /* 0x100fe40000004100 */
[----:B------:R-:W-:Y:S01]  /*af30*/  FFMA.FTZ R64, R64, R66, R67 ;  /* 0x0000004240407223 */ /* 0x000fe20000010043 */
[----:B------:R-:W-:Y:S01]  /*af40*/  F2FP.F16.E4M3.UNPACK_B R66, R14.H1 ;  /* 0x0000000eff42723e */ /* 0x000fe200030006ff */
[----:B------:R-:W-:Y:S01]  /*af50*/  HADD2.F32 R55, -RZ, R55.H1_H1 ;  /* 0x30000037ff377230 */ /* 0x000fe20000004100 */
[----:B------:R-:W-:Y:S01]  /*af60*/  F2FP.F16.E4M3.UNPACK_B R67, R15.H1 ;  /* 0x0000000fff43723e */ /* 0x000fe200030006ff */
[----:B------:R-:W-:Y:S01]  /*af70*/  HADD2.F32 R15, -RZ, R47.H0_H0 ;  /* 0x2000002fff0f7230 */ /* 0x000fe20000004100 */
[----:B------:R-:W-:Y:S01]  /*af80*/  F2FP.SATFINITE.E4M3.F32.PACK_AB_MERGE_C R45, R58, R45, RZ ;  /* 0x0000002d3a2d723e */ /* 0x000fe200048070ff */
[--C-:B------:R-:W-:Y:S01]  /*af90*/  HADD2.F32 R77, -RZ, R66.reuse.H0_H0 ;  /* 0x20000042ff4d7230 */ /* 0x100fe20000004100 */
[----:B------:R-:W-:Y:S01]  /*afa0*/  F2FP.SATFINITE.E4M3.F32.PACK_AB_MERGE_C R56, R61, R56, RZ ;  /* 0x000000383d38723e */ /* 0x000fe200048070ff */
[----:B------:R-:W-:Y:S01]  /*afb0*/  HADD2.F32 R14, -RZ, R67.H0_H0 ;  /* 0x20000043ff0e7230 */ /* 0x000fe20000004100 */
[----:B------:R-:W-:Y:S01]  /*afc0*/  F2FP.SATFINITE.E4M3.F32.PACK_AB_MERGE_C R13, R13, R54, R45 ;  /* 0x000000360d0d723e */ /* 0x000fe2000480702d */
        /* <DEDUP_REMOVED lines=8> */
[----:B------:R-:W-:-:S02]  /*b050*/  HADD2.F32 R76, -RZ, R47.H1_H1 ;  /* 0x3000002fff4c7230 */ /* 0x000fc40000004100 */
[----:B------:R-:W-:Y:S01]  /*b060*/  FMUL.FTZ R77, R67, R66 ;  /* 0x00000042434d7220 */ /* 0x000fe20000410000 */
[----:B------:R-:W-:Y:S02]  /*b070*/  F2FP.SATFINITE.E4M3.F32.PACK_AB_MERGE_C R44, R44, R113, R115 ;  /* 0x000000712c2c723e */ /* 0x000fe40004807073 */
[----:B------:R-:W-:Y:S01]  /*b080*/  F2FP.SATFINITE.E4M3.F32.PACK_AB_MERGE_C R46, R111, R112, R118 ;  /* 0x000000706f2e723e */ /* 0x000fe20004807076 */
[C---:B------:R-:W-:Y:S01]  /*b090*/  FMUL.FTZ R78, R76.reuse, R66 ;  /* 0x000000424c4e7220 */ /* 0x040fe20000410000 */
[----:B------:R-:W-:Y:S01]  /*b0a0*/  FFMA.FTZ R66, R76, R55, R77 ;  /* 0x000000374c427223 */ /* 0x000fe2000001004d */
[-C--:B------:R-:W-:Y:S01]  /*b0b0*/  FMUL.FTZ R76, R60, R59.reuse ;  /* 0x0000003b3c4c7220 */ /* 0x080fe20000410000 */
[----:B------:R-:W-:Y:S01]  /*b0c0*/  FMUL.FTZ R59, R57, R59 ;  /* 0x0000003b393b7220 */ /* 0x000fe20000410000 */
[----:B------:R-:W-:Y:S01]  /*b0d0*/  FFMA.FTZ R47, R67, R55, -R78 ;  /* 0x00000037432f7223 */ /* 0x000fe2000001084e */
[----:B------:R-:W-:Y:S01]  /*b0e0*/  F2FP.SATFINITE.E4M3.F32.PACK_AB_MERGE_C R45, R52, R53, R56 ;  /* 0x00000035342d723e */ /* 0x000fe20004807038 */
[-C--:B------:R-:W-:Y:S01]  /*b0f0*/  FFMA.FTZ R76, R57, R63.reuse, -R76 ;  /* 0x0000003f394c7223 */ /* 0x080fe2000001084c */
[----:B------:R-:W-:Y:S01]  /*b100*/  FFMA.FTZ R59, R60, R63, R59 ;  /* 0x0000003f3c3b7223 */ /* 0x000fe2000001003b */
[----:B------:R-:W-:-:S02]  /*b110*/  F2FP.SATFINITE.E4M3.F32.PACK_AB_MERGE_C R66, R66, R15, RZ ;  /* 0x0000000f4242723e */ /* 0x000fc400048070ff */
[----:B------:R-:W-:Y:S02]  /*b120*/  F2FP.SATFINITE.E4M3.F32.PACK_AB_MERGE_C R14, R47, R14, RZ ;  /* 0x0000000e2f0e723e */ /* 0x000fe400048070ff */
[----:B------:R-:W-:Y:S02]  /*b130*/  F2FP.SATFINITE.E4M3.F32.PACK_AB_MERGE_C R47, R59, R64, R66 ;  /* 0x000000403b2f723e */ /* 0x000fe40004807042 */
[----:B------:R-:W-:Y:S01]  /*b140*/  F2FP.SATFINITE.E4M3.F32.PACK_AB_MERGE_C R15, R76, R65, R14 ;  /* 0x000000414c0f723e */ /* 0x000fe2000480700e */
[----:B------:R-:W-:-:S07]  /*b150*/  IMAD.MOV.U32 R14, RZ, RZ, R62 ;  /* 0x000000ffff0e7224 */ /* 0x000fce00078e003e */
.L_x_560:
[----:B------:R-:W-:Y:S05]  /*b160*/  BSYNC B2 ;  /* 0x0000000000027941 */ /* 0x000fea0003800000 */
.L_x_559:
[----:B------:R-:W-:Y:S01]  /*b170*/  ISETP.GE.AND P3, PT, R11, R107, PT ;  /* 0x0000006b0b00720c */ /* 0x000fe20003f66270 */
[----:B0-----:R0:W-:-:S12]  /*b180*/  ST.E.128 desc[UR36][R48.64], R12 ;  /* 0x0000000c30007985 */ /* 0x0011d8000c101d24 */
[----:B------:R-:W-:-:S04]  /*b190*/  @!P3 IADD3 R50, P4, R11, R50, RZ ;  /* 0x000000320b32b210 */ /* 0x000fc80007f9e0ff */
[----:B------:R-:W-:-:S05]  /*b1a0*/  @!P3 LEA.HI.X.SX32 R51, R11, R51, 0x1, P4 ;  /* 0x000000330b33b211 */ /* 0x000fca00020f0eff */
[----:B---3--:R0:W-:Y:S04]  /*b1b0*/  @!P3 ST.E.128 desc[UR36][R50.64], R44 ;  /* 0x0000002c3200b985 */ /* 0x0081e8000c101d24 */
.L_x_558:
[----:B------:R-:W-:Y:S05]  /*b1c0*/  BSYNC B1 ;  /* 0x0000000000017941 */ /* 0x000fea0003800000 */
.L_x_557:
[----:B------:R-:W-:-:S03]  /*b1d0*/  UMOV UR4, 0xffffffff ;  /* 0xffffffff00047882 */ /* 0x000fc60000000000 */
[----:B------:R-:W-:Y:S05]  /*b1e0*/  BRA.DIV UR4, `(.L_x_561) ;  /* 0x000001fa04087947 */ /* 0x000fea000b800000 */
[----:B0--3--:R0:W3:Y:S04]  /*b1f0*/  SHFL.IDX PT, R51, R102, 0x3, 0x181f ;  /* 0x00781f0066337f89 */ /* 0x0090e800000e0000 */
[----:B------:R0:W0:Y:S02]  /*b200*/  SHFL.IDX PT, R50, R101, 0x3, 0x181f ;  /* 0x00781f0065327f89 */ /* 0x00002400000e0000 */
.L_x_864:
[----:B------:R-:W-:-:S05]  /*b210*/  VIADD R11, R219, 0x60 ;  /* 0x00000060db0b7836 */ /* 0x000fca0000000000 */
        /* <DEDUP_REMOVED lines=10> */
[----:B------:R-:W-:Y:S01]  /*b2c0*/  IMAD.SHL.U32 R15, R15, 0x80, RZ ;  /* 0x000000800f0f7824 */ /* 0x000fe200078e00ff */
[----:B------:R-:W-:Y:S01]  /*b2d0*/  LEA.HI R11, R11, R108, RZ, 0x5 ;  /* 0x0000006c0b0b7211 */ /* 0x000fe200078f28ff */
[----:B---3--:R-:W-:Y:S01]  /*b2e0*/  IMAD.X R49, R51, 0x1, R80, P3 ;  /* 0x0000000133317824 */ /* 0x008fe200018e0650 */
[----:B------:R-:W-:-:S02]  /*b2f0*/  LOP3.LUT R14, R14, 0x380, RZ, 0xc0, !PT ;  /* 0x000003800e0e7812 */ /* 0x000fc400078ec0ff */
[----:B------:R-:W-:Y:S02]  /*b300*/  LEA.HI.SX32 R11, R11, R42, 0x1b ;  /* 0x0000002a0b0b7211 */ /* 0x000fe400078fdaff */
[----:B------:R-:W-:Y:S02]  /*b310*/  LOP3.LUT R15, R15, 0x380, RZ, 0xc0, !PT ;  /* 0x000003800f0f7812 */ /* 0x000fe400078ec0ff */
[----:B------:R-:W-:Y:S02]  /*b320*/  SHF.R.S32.HI R12, RZ, 0x1f, R11 ;  /* 0x0000001fff0c7819 */ /* 0x000fe4000001140b */
[----:B------:R-:W-:Y:S02]  /*b330*/  SHF.L.U32 R52, R11, 0x4, RZ ;  /* 0x000000040b347819 */ /* 0x000fe400000006ff */
[----:B------:R-:W-:Y:S02]  /*b340*/  LEA.HI R12, R12, R11, RZ, 0x3 ;  /* 0x0000000b0c0c7211 */ /* 0x000fe400078f18ff */
[----:B------:R-:W-:-:S02]  /*b350*/  SHF.R.U32.HI R14, RZ, 0x3, R14 ;  /* 0x00000003ff0e7819 */ /* 0x000fc4000001160e */
[----:B------:R-:W-:Y:S01]  /*b360*/  LOP3.LUT R11, R15, 0x70, R52, 0xf8, !PT ;  /* 0x000000700f0b7812 */ /* 0x000fe200078ef834 */
[----:B------:R-:W-:-:S03]  /*b370*/  IMAD.SHL.U32 R12, R12, 0x800, RZ ;  /* 0x000008000c0c7824 */ /* 0x000fc600078e00ff */
[----:B------:R-:W-:Y:S02]  /*b380*/  LOP3.LUT R11, R11, R14, RZ, 0x3c, !PT ;  /* 0x0000000e0b0b7212 */ /* 0x000fe400078e3cff */
[----:B------:R-:W-:-:S04]  /*b390*/  LOP3.LUT R12, R12, 0xffffc000, RZ, 0xc0, !PT ;  /* 0xffffc0000c0c7812 */ /* 0x000fc800078ec0ff */
[----:B-----5:R-:W-:Y:S02]  /*b3a0*/  IADD3 R11, R11, R12, R13 ;  /* 0x0000000c0b0b7210 */ /* 0x020fe40007ffe00d */
[----:B------:R-:W-:-:S03]  /*b3b0*/  LEA R12, R216, R7, 0xf ;  /* 0x00000007d80c7211 */ /* 0x000fc600078e78ff */
[----:B------:R-:W-:Y:S02]  /*b3c0*/  IMAD R14, R216, 0x8000, R11 ;  /* 0x00008000d80e7824 */ /* 0x000fe400078e020b */
[C---:B------:R-:W-:Y:S02]  /*b3d0*/  IMAD.IADD R12, R19.reuse, 0x1, R12 ;  /* 0x00000001130c7824 */ /* 0x040fe400078e020c */
[----:B------:R-:W-:-:S04]  /*b3e0*/  IMAD.IADD R44, R19, 0x1, R14 ;  /* 0x00000001132c7824 */ /* 0x000fc800078e020e */
[----:B------:R-:W0:Y:S04]  /*b3f0*/  LDS.128 R12, [R12+0x28400] ;  /* 0x028400000c0c7984 */ /* 0x000e280000000c00 */
[----:B------:R-:W3:Y:S01]  /*b400*/  LDS.128 R44, [R44+0x28400] ;  /* 0x028400002c2c7984 */ /* 0x000ee20000000c00 */
[----:B------:R-:W-:Y:S05]  /*b410*/  @P2 BRA `(.L_x_563) ;  /* 0x0000000c00602947 */ /* 0x000fea0003800000 */
[--C-:B------:R-:W-:Y:S01]  /*b420*/  SHF.R.U32.HI R68, RZ, 0x8, R69.reuse ;  /* 0x00000008ff447819 */ /* 0x100fe20000011645 */
[----:B0-----:R-:W-:Y:S01]  /*b430*/  IMAD.MOV.U32 R56, RZ, RZ, R12 ;  /* 0x000000ffff387224 */ /* 0x001fe200078e000c */
[----:B------:R-:W-:Y:S01]  /*b440*/  LOP3.LUT R61, R69, 0xff, RZ, 0xc0, !PT ;  /* 0x000000ff453d7812 */ /* 0x000fe200078ec0ff */
[----:B---3--:R-:W-:Y:S01]  /*b450*/  IMAD.MOV.U32 R57, RZ, RZ, R44 ;  /* 0x000000ffff397224 */ /* 0x008fe200078e002c */
[----:B------:R-:W-:Y:S01]  /*b460*/  SHF.R.U32.HI R66, RZ, 0x18, R69 ;  /* 0x00000018ff427819 */ /* 0x000fe20000011645 */
[----:B------:R-:W-:Y:S01]  /*b470*/  IMAD.SHL.U32 R12, R68, 0x100, RZ ;  /* 0x00000100440c7824 */ /* 0x000fe200078e00ff */
[----:B------:R-:W-:Y:S02]  /*b480*/  SHF.R.U32.HI R59, RZ, 0x8, R71 ;  /* 0x00000008ff3b7819 */ /* 0x000fe40000011647 */
[----:B------:R-:W-:Y:S02]  /*b490*/  SHF.R.U32.HI R65, RZ, 0x8, R73 ;  /* 0x00000008ff417819 */ /* 0x000fe40000011649 */
[----:B------:R-:W-:Y:S01]  /*b4a0*/  SHF.R.U32.HI R67, RZ, 0x8, R75 ;  /* 0x00000008ff437819 */ /* 0x000fe2000001164b */
[----:B------:R-:W-:Y:S01]  /*b4b0*/  IMAD.SHL.U32 R59, R59, 0x100, RZ ;  /* 0x000001003b3b7824 */ /* 0x000fe200078e00ff */
[----:B------:R-:W-:-:S02]  /*b4c0*/  PRMT R61, R66, 0x654, R61 ;  /* 0x00000654423d7816 */ /* 0x000fc4000000003d */
[----:B------:R-:W-:Y:S01]  /*b4d0*/  SHF.R.U32.HI R58, RZ, 0x10, R69 ;  /* 0x00000010ff3a7819 */ /* 0x000fe20000011645 */
[----:B------:R-:W-:Y:S01]  /*b4e0*/  IMAD.SHL.U32 R67, R67, 0x100, RZ ;  /* 0x0000010043437824 */ /* 0x000fe200078e00ff */
[----:B------:R-:W-:Y:S02]  /*b4f0*/  LOP3.LUT R62, R71, 0xff, RZ, 0xc0, !PT ;  /* 0x000000ff473e7812 */ /* 0x000fe400078ec0ff */
[----:B------:R-:W-:Y:S02]  /*b500*/  SHF.R.U32.HI R69, RZ, 0x18, R71 ;  /* 0x00000018ff457819 */ /* 0x000fe40000011647 */
[----:B------:R-:W-:Y:S02]  /*b510*/  LOP3.LUT R63, R73, 0xff, RZ, 0xc0, !PT ;  /* 0x000000ff493f7812 */ /* 0x000fe400078ec0ff */
[----:B------:R-:W-:Y:S02]  /*b520*/  SHF.R.U32.HI R64, RZ, 0x18, R73 ;  /* 0x00000018ff407819 */ /* 0x000fe40000011649 */
[----:B------:R-:W-:Y:S01]  /*b530*/  LOP3.LUT R61, R61, 0xff00, R12, 0xf8, !PT ;  /* 0x0000ff003d3d7812 */ /* 0x000fe200078ef80c */
[----:B------:R-:W-:Y:S01]  /*b540*/  IMAD.SHL.U32 R12, R65, 0x100, RZ ;  /* 0x00000100410c7824 */ /* 0x000fe200078e00ff */
[----:B------:R-:W-:-:S02]  /*b550*/  SHF.R.U32.HI R11, RZ, 0x10, R71 ;  /* 0x00000010ff0b7819 */ /* 0x000fc40000011647 */
[----:B------:R-:W-:Y:S02]  /*b560*/  LOP3.LUT R60, R75, 0xff0000ff, RZ, 0xc0, !PT ;  /* 0xff0000ff4b3c7812 */ /* 0x000fe400078ec0ff */
[----:B------:R-:W-:Y:S02]  /*b570*/  PRMT R62, R69, 0x654, R62 ;  /* 0x00000654453e7816 */ /* 0x000fe4000000003e */
[----:B------:R-:W-:Y:S02]  /*b580*/  PRMT R63, R64, 0x654, R63 ;  /* 0x00000654403f7816 */ /* 0x000fe4000000003f */
[----:B------:R-:W-:Y:S01]  /*b590*/  MOV R53, R14 ;  /* 0x0000000e00357202 */ /* 0x000fe20000000f00 */
[----:B------:R-:W-:Y:S01]  /*b5a0*/  IMAD.U32 R14, R58, 0x10000, RZ ;  /* 0x000100003a0e7824 */ /* 0x000fe200078e00ff */
[----:B------:R-:W-:Y:S02]  /*b5b0*/  LOP3.LUT R62, R62, 0xff00, R59, 0xf8, !PT ;  /* 0x0000ff003e3e7812 */ /* 0x000fe400078ef83b */
[----:B------:R-:W-:-:S02]  /*b5c0*/  LOP3.LUT R65, R63, 0xff00, R12, 0xf8, !PT ;  /* 0x0000ff003f417812 */ /* 0x000fc400078ef80c */
[----:B------:R-:W-:Y:S02]  /*b5d0*/  LOP3.LUT R66, R60, 0xff00, R67, 0xf8, !PT ;  /* 0x0000ff003c427812 */ /* 0x000fe400078ef843 */
[----:B------:R-:W-:Y:S02]  /*b5e0*/  SHF.L.U32 R11, R11, 0x10, RZ ;  /* 0x000000100b0b7819 */ /* 0x000fe400000006ff */
[----:B------:R-:W-:Y:S02]  /*b5f0*/  F2FP.F16.E4M3.UNPACK_B R63, R106.H1 ;  /* 0x0000006aff3f723e */ /* 0x000fe400030006ff */
[----:B------:R-:W-:Y:S02]  /*b600*/  F2FP.F16.E4M3.UNPACK_B R60, R57.H1 ;  /* 0x00000039ff3c723e */ /* 0x000fe400030006ff */
[----:B------:R-:W-:Y:S01]  /*b610*/  F2FP.F16.E4M3.UNPACK_B R58, R56.H1 ;  /* 0x00000038ff3a723e */ /* 0x000fe200030006ff */
[----:B------:R-:W-:Y:S01]  /*b620*/  HADD2.F32 R12, -RZ, R63.H0_H0 ;  /* 0x2000003fff0c7230 */ /* 0x000fe20000004100 */
[----:B------:R-:W-:-:S02]  /*b630*/  SHF.R.U32.HI R55, RZ, 0x10, R75 ;  /* 0x00000010ff377819 */ /* 0x000fc4000001164b */
[----:B------:R-:W-:Y:S01]  /*b640*/  LOP3.LUT R11, R62, 0xff0000, R11, 0xf8, !PT ;  /* 0x00ff00003e0b7812 */ /* 0x000fe200078ef80b */
[----:B------:R-:W-:Y:S01]  /*b650*/  HADD2.F32 R59, -RZ, R58.H0_H0 ;  /* 0x2000003aff3b7230 */ /* 0x000fe20000004100 */
[----:B------:R-:W-:Y:S01]  /*b660*/  SHF.R.U32.HI R54, RZ, 0x10, R73 ;  /* 0x00000010ff367819 */ /* 0x000fe20000011649 */
[----:B------:R-:W-:Y:S01]  /*b670*/  IMAD.U32 R55, R55, 0x10000, RZ ;  /* 0x0001000037377824 */ /* 0x000fe200078e00ff */
[----:B------:R-:W-:Y:S01]  /*b680*/  LOP3.LUT R14, R61, 0xff0000, R14, 0xf8, !PT ;  /* 0x00ff00003d0e7812 */ /* 0x000fe200078ef80e */
[----:B------:R-:W-:Y:S01]  /*b690*/  HADD2.F32 R61, -RZ, R60.H0_H0 ;  /* 0x2000003cff3d7230 */ /* 0x000fe20000004100 */
[----:B------:R-:W-:Y:S01]  /*b6a0*/  F2FP.F16.E4M3.UNPACK_B R62, R104.H1 ;  /* 0x00000068ff3e723e */ /* 0x000fe200030006ff */
[----:B------:R-:W-:Y:S02]  /*b6b0*/  IMAD.U32 R44, R54, 0x10000, RZ ;  /* 0x00010000362c7824 */ /* 0x000fe400078e00ff */
[----:B------:R-:W-:Y:S01]  /*b6c0*/  FMUL.FTZ R68, R59, R12 ;  /* 0x0000000c3b447220 */ /* 0x000fe20000410000 */
[----:B------:R-:W-:Y:S01]  /*b6d0*/  F2FP.F16.E4M3.UNPACK_B R106, R106 ;  /* 0x0000006aff6a723e */ /* 0x000fe200020006ff */
[----:B------:R-:W-:Y:S01]  /*b6e0*/  FMUL.FTZ R54, R61, R12 ;  /* 0x0000000c3d367220 */ /* 0x000fe20000410000 */
[----:B------:R-:W-:Y:S01]  /*b6f0*/  HADD2.F32 R64, -RZ, R62.H0_H0 ;  /* 0x2000003eff407230 */ /* 0x000fe20000004100 */
[----:B------:R-:W-:-:S02]  /*b700*/  LOP3.LUT R12, R66, 0xff0000, R55, 0xf8, !PT ;  /* 0x00ff0000420c7812 */ /* 0x000fc400078ef837 */
[----:B------:R-:W-:Y:S01]  /*b710*/  LOP3.LUT R44, R65, 0xff0000, R44, 0xf8, !PT ;  /* 0x00ff0000412c7812 */ /* 0x000fe200078ef82c */
[----:B------:R-:W-:Y:S02]  /*b720*/  HADD2.F32 R65, -RZ, R106.H0_H0 ;  /* 0x2000006aff417230 */ /* 0x000fe40000004100 */
[-C--:B------:R-:W-:Y:S01]  /*b730*/  FFMA.FTZ R54, R59, R64.reuse, -R54 ;  /* 0x000000403b367223 */ /* 0x080fe20000010836 */
[----:B------:R-:W-:Y:S01]  /*b740*/  FFMA.FTZ R55, R61, R64, R68 ;  /* 0x000000403d377223 */ /* 0x000fe20000010044 */
[----:B------:R-:W-:Y:S01]  /*b750*/  HADD2.F32 R64, -RZ, R62.H1_H1 ;  /* 0x3000003eff407230 */ /* 0x000fe20000004100 */
[----:B------:R-:W-:Y:S01]  /*b760*/  F2FP.F16.E4M3.UNPACK_B R61, R57 ;  /* 0x00000039ff3d723e */ /* 0x000fe200020006ff */
[----:B------:R-:W-:Y:S01]  /*b770*/  HADD2.F32 R62, -RZ, R63.H1_H1 ;  /* 0x3000003fff3e7230 */ /* 0x000fe20000004100 */
[----:B------:R-:W-:Y:S01]  /*b780*/  F2FP.F16.E4M3.UNPACK_B R104, R104 ;  /* 0x00000068ff68723e */ /* 0x000fe200020006ff */
[----:B------:R-:W-:Y:S02]  /*b790*/  HADD2.F32 R59, -RZ, R58.H1_H1 ;  /* 0x3000003aff3b7230 */ /* 0x000fe40000004100 */
[----:B------:R-:W-:Y:S01]  /*b7a0*/  HADD2.F32 R63, -RZ, R60.H1_H1 ;  /* 0x3000003cff3f7230 */ /* 0x000fe20000004100 */
[----:B------:R-:W-:Y:S01]  /*b7b0*/  F2FP.F16.E4M3.UNPACK_B R60, R56 ;  /* 0x00000038ff3c723e */ /* 0x000fe200020006ff */
[----:B------:R-:W-:-:S02]  /*b7c0*/  HADD2.F32 R106, -RZ, R106.H1_H1 ;  /* 0x3000006aff6a7230 */ /* 0x000fc40000004100 */
[-C--:B------:R-:W-:Y:S01]  /*b7d0*/  FMUL.FTZ R66, R59, R62.reuse ;  /* 0x0000003e3b427220 */ /* 0x080fe20000410000 */
[----:B------:R-:W-:Y:S01]  /*b7e0*/  FMUL.FTZ R56, R63, R62 ;  /* 0x0000003e3f387220 */ /* 0x000fe20000410000 */
[--C-:B------:R-:W-:Y:S02]  /*b7f0*/  HADD2.F32 R62, -RZ, R61.reuse.H0_H0 ;  /* 0x2000003dff3e7230 */ /* 0x100fe40000004100 */
[----:B------:R-:W-:Y:S02]  /*b800*/  HADD2.F32 R58, -RZ, R60.H0_H0 ;  /* 0x2000003cff3a7230 */ /* 0x000fe40000004100 */
[-C--:B------:R-:W-:Y:S01]  /*b810*/  FFMA.FTZ R57, R59, R64.reuse, -R56 ;  /* 0x000000403b397223 */ /* 0x080fe20000010838 */
[----:B------:R-:W-:Y:S02]  /*b820*/  HADD2.F32 R59, -RZ, R104.H0_H0 ;  /* 0x20000068ff3b7230 */ /* 0x000fe40000004100 */
[----:B------:R-:W-:Y:S01]  /*b830*/  FFMA.FTZ R56, R63, R64, R66 ;  /* 0x000000403f387223 */ /* 0x000fe20000010042 */
[-C--:B------:R-:W-:Y:S01]  /*b840*/  FMUL.FTZ R67, R62, R65.reuse ;  /* 0x000000413e437220 */ /* 0x080fe20000410000 */
[----:B------:R-:W-:Y:S01]  /*b850*/  FMUL.FTZ R65, R58, R65 ;  /* 0x000000413a417220 */ /* 0x000fe20000410000 */
[----:B------:R-:W-:Y:S01]  /*b860*/  HADD2.F32 R63, -RZ, R61.H1_H1 ;  /* 0x3000003dff3f7230 */ /* 0x000fe20000004100 */
[----:B------:R-:W-:Y:S01]  /*b870*/  F2FP.F16.E4M3.UNPACK_B R64, R46.H1 ;  /* 0x0000002eff40723e */ /* 0x000fe200030006ff */
[----:B------:R-:W-:-:S02]  /*b880*/  HADD2.F32 R60, -RZ, R60.H1_H1 ;  /* 0x3000003cff3c7230 */ /* 0x000fc40000004100 */
[-C--:B------:R-:W-:Y:S01]  /*b890*/  FFMA.FTZ R58, R58, R59.reuse, -R67 ;  /* 0x0000003b3a3a7223 */ /* 0x080fe20000010843 */
[----:B------:R-:W-:Y:S01]  /*b8a0*/  FFMA.FTZ R59, R62, R59, R65 ;  /* 0x0000003b3e3b7223 */ /* 0x000fe20000010041 */
[----:B------:R-:W-:Y:S02]  /*b8b0*/  HADD2.F32 R104, -RZ, R104.H1_H1 ;  /* 0x30000068ff687230 */ /* 0x000fe40000004100 */
[-C--:B------:R-:W-:Y:S01]  /*b8c0*/  FMUL.FTZ R61, R63, R106.reuse ;  /* 0x0000006a3f3d7220 */ /* 0x080fe20000410000 */
[----:B------:R-:W-:Y:S01]  /*b8d0*/  F2FP.F16.E4M3.UNPACK_B R65, R105.H1 ;  /* 0x00000069ff41723e */ /* 0x000fe200030006ff */
[C---:B------:R-:W-:Y:S01]  /*b8e0*/  FMUL.FTZ R106, R60.reuse, R106 ;  /* 0x0000006a3c6a7220 */ /* 0x040fe20000410000 */
[----:B------:R-:W-:Y:S01]  /*b8f0*/  F2FP.F16.E4M3.UNPACK_B R62, R53.H1 ;  /* 0x00000035ff3e723e */ /* 0x000fe200030006ff */
[----:B------:R-:W-:Y:S01]  /*b900*/  FFMA.FTZ R61, R60, R104, -R61 ;  /* 0x000000683c3d7223 */ /* 0x000fe2000001083d */
[----:B------:R-:W-:Y:S01]  /*b910*/  F2FP.F16.E4M3.UNPACK_B R67, R103.H1 ;  /* 0x00000067ff43723e */ /* 0x000fe200030006ff */
[----:B------:R-:W-:-:S02]  /*b920*/  HADD2.F32 R69, -RZ, R65.H0_H0 ;  /* 0x20000041ff457230 */ /* 0x000fc40000004100 */
[----:B------:R-:W-:Y:S01]  /*b930*/  FFMA.FTZ R60, R63, R104, R106 ;  /* 0x000000683f3c7223 */ /* 0x000fe2000001006a */
[----:B------:R-:W-:Y:S01]  /*b940*/  HADD2.F32 R66, -RZ, R64.H0_H0 ;  /* 0x20000040ff427230 */ /* 0x000fe20000004100 */
[----:B------:R-:W-:Y:S01]  /*b950*/  F2FP.F16.E4M3.UNPACK_B R105, R105 ;  /* 0x00000069ff69723e */ /* 0x000fe200020006ff */
[----:B------:R-:W-:Y:S01]  /*b960*/  HADD2.F32 R63, -RZ, R62.H0_H0 ;  /* 0x2000003eff3f7230 */ /* 0x000fe20000004100 */
[----:B------:R-:W-:Y:S01]  /*b970*/  F2FP.F16.E4M3.UNPACK_B R53, R53 ;  /* 0x00000035ff35723e */ /* 0x000fe200020006ff */
[----:B------:R-:W-:Y:S02]  /*b980*/  HADD2.F32 R68, -RZ, R67.H0_H0 ;  /* 0x20000043ff447230 */ /* 0x000fe40000004100 */
[-C--:B------:R-:W-:Y:S01]  /*b990*/  FMUL.FTZ R72, R66, R69.reuse ;  /* 0x0000004542487220 */ /* 0x080fe20000410000 */
[----:B------:R-:W-:Y:S02]  /*b9a0*/  HADD2.F32 R70, -RZ, R65.H1_H1 ;  /* 0x30000041ff467230 */ /* 0x000fe40000004100 */
[----:B------:R-:W-:Y:S01]  /*b9b0*/  FMUL.FTZ R69, R63, R69 ;  /* 0x000000453f457220 */ /* 0x000fe20000410000 */
[----:B------:R-:W-:Y:S01]  /*b9c0*/  HADD2.F32 R64, -RZ, R64.H1_H1 ;  /* 0x30000040ff407230 */ /* 0x000fe20000004100 */
[----:B------:R-:W-:Y:S01]  /*b9d0*/  F2FP.F16.E4M3.UNPACK_B R103, R103 ;  /* 0x00000067ff67723e */ /* 0x000fe200020006ff */
[----:B------:R-:W-:-:S02]  /*b9e0*/  HADD2.F32 R65, -RZ, R62.H1_H1 ;  /* 0x3000003eff417230 */ /* 0x000fc40000004100 */
[-C--:B------:R-:W-:Y:S01]  /*b9f0*/  FFMA.FTZ R62, R63, R68.reuse, -R72 ;  /* 0x000000443f3e7223 */ /* 0x080fe20000010848 */
[----:B------:R-:W-:Y:S02]  /*ba00*/  HADD2.F32 R67, -RZ, R67.H1_H1 ;  /* 0x30000043ff437230 */ /* 0x000fe40000004100 */
[----:B------:R-:W-:Y:S01]  /*ba10*/  FFMA.FTZ R63, R66, R68, R69 ;  /* 0x00000044423f7223 */ /* 0x000fe20000010045 */
[CC--:B------:R-:W-:Y:S01]  /*ba20*/  FMUL.FTZ R72, R64.reuse, R70.reuse ;  /* 0x0000004640487220 */ /* 0x0c0fe20000410000 */
[C---:B------:R-:W-:Y:S01]  /*ba30*/  FMUL.FTZ R71, R65.reuse, R70 ;  /* 0x0000004641477220 */ /* 0x040fe20000410000 */
[----:B------:R-:W-:Y:S01]  /*ba40*/  F2FP.F16.E4M3.UNPACK_B R66, R46 ;  /* 0x0000002eff42723e */ /* 0x000fe200020006ff */
[--C-:B------:R-:W-:Y:S02]  /*ba50*/  HADD2.F32 R69, -RZ, R105.reuse.H0_H0 ;  /* 0x20000069ff457230 */ /* 0x100fe40000004100 */
[-C--:B------:R-:W-:Y:S01]  /*ba60*/  FFMA.FTZ R65, R65, R67.reuse, -R72 ;  /* 0x0000004341417223 */ /* 0x080fe20000010848 */
[----:B------:R-:W-:Y:S01]  /*ba70*/  FFMA.FTZ R64, R64, R67, R71 ;  /* 0x0000004340407223 */ /* 0x000fe20000010047 */
[----:B------:R-:W-:Y:S01]  /*ba80*/  HADD2.F32 R105, -RZ, R105.H1_H1 ;  /* 0x30000069ff697230 */ /* 0x000fe20000004100 */
[----:B------:R-:W-:Y:S01]  /*ba90*/  F2FP.SATFINITE.E4M3.F32.PACK_AB_MERGE_C R54, R57, R54, RZ ;  /* 0x000000363936723e */ /* 0x000fe200048070ff */
[--C-:B------:R-:W-:Y:S01]  /*baa0*/  HADD2.F32 R67, -RZ, R66.reuse.H0_H0 ;  /* 0x20000042ff437230 */ /* 0x100fe20000004100 */
[----:B------:R-:W-:Y:S01]  /*bab0*/  F2FP.SATFINITE.E4M3.F32.PACK_AB_MERGE_C R56, R56, R55, RZ ;  /* 0x000000373838723e */ /* 0x000fe200048070ff */
[----:B------:R-:W-:Y:S01]  /*bac0*/  HADD2.F32 R66, -RZ, R66.H1_H1 ;  /* 0x30000042ff427230 */ /* 0x000fe20000004100 */
[----:B------:R-:W-:Y:S01]  /*bad0*/  F2FP.SATFINITE.E4M3.F32.PACK_AB_MERGE_C R64, R64, R63, RZ ;  /* 0x0000003f4040723e */ /* 0x000fe200048070ff */
[----:B------:R-:W-:Y:S01]  /*bae0*/  HADD2.F32 R46, -RZ, R53.H0_H0 ;  /* 0x20000035ff2e7230 */ /* 0x000fe20000004100 */
[----:B------:R-:W-:Y:S01]  /*baf0*/  F2FP.F16.E4M3.UNPACK_B R63, R44 ;  /* 0x0000002cff3f723e */ /* 0x000fe200020006ff */
[----:B------:R-:W-:-:S02]  /*bb00*/  HADD2.F32 R68, -RZ, R103.H0_H0 ;  /* 0x20000067ff447230 */ /* 0x000fc40000004100 */
[----:B------:R-:W-:Y:S01]  /*bb10*/  FMUL.FTZ R72, R66, R105 ;  /* 0x0000006942487220 */ /* 0x000fe20000410000 */
[----:B------:R-:W-:Y:S01]  /*bb20*/  HADD2.F32 R53, -RZ, R53.H1_H1 ;  /* 0x30000035ff357230 */ /* 0x000fe20000004100 */
[----:B------:R-:W-:Y:S01]  /*bb30*/  F2FP.F16.E4M3.UNPACK_B R57, R13 ;  /* 0x0000000dff39723e */ /* 0x000fe200020006ff */
[----:B------:R-:W-:Y:S01]  /*bb40*/  HADD2.F32 R103, -RZ, R103.H1_H1 ;  /* 0x30000067ff677230 */ /* 0x000fe20000004100 */
[----:B------:R-:W-:Y:S01]  /*bb50*/  F2FP.SATFINITE.E4M3.F32.PACK_AB_MERGE_C R55, R61, R58, R54 ;  /* 0x0000003a3d37723e */ /* 0x000fe20004807036 */
[----:B------:R-:W-:Y:S01]  /*bb60*/  FMUL.FTZ R71, R67, R69 ;  /* 0x0000004543477220 */ /* 0x000fe20000410000 */
[C---:B------:R-:W-:Y:S01]  /*bb70*/  FMUL.FTZ R105, R53.reuse, R105 ;  /* 0x0000006935697220 */ /* 0x040fe20000410000 */
[----:B------:R-:W-:Y:S01]  /*bb80*/  F2FP.SATFINITE.E4M3.F32.PACK_AB_MERGE_C R54, R60, R59, R56 ;  /* 0x0000003b3c36723e */ /* 0x000fe20004807038 */
[----:B------:R-:W-:Y:S01]  /*bb90*/  FFMA.FTZ R72, R53, R103, -R72 ;  /* 0x0000006735487223 */ /* 0x000fe20000010848 */
[----:B------:R-:W-:Y:S01]  /*bba0*/  F2FP.SATFINITE.E4M3.F32.PACK_AB_MERGE_C R53, R65, R62, RZ ;  /* 0x0000003e4135723e */ /* 0x000fe200048070ff */
[----:B------:R-:W-:Y:S01]  /*bbb0*/  FMUL.FTZ R70, R46, R69 ;  /* 0x000000452e467220 */ /* 0x000fe20000410000 */
[----:B------:R-:W-:Y:S01]  /*bbc0*/  F2FP.F16.E4M3.UNPACK_B R62, R45 ;  /* 0x0000002dff3e723e */ /* 0x000fe200020006ff */
[----:B------:R-:W-:Y:S01]  /*bbd0*/  HADD2.F32 R59, -RZ, R63.H0_H0 ;  /* 0x2000003fff3b7230 */ /* 0x000fe20000004100 */
[----:B------:R-:W-:Y:S01]  /*bbe0*/  F2FP.F16.E4M3.UNPACK_B R60, R14 ;  /* 0x0000000eff3c723e */ /* 0x000fe200020006ff */
[----:B------:R-:W-:-:S02]  /*bbf0*/  HADD2.F32 R56, -RZ, R57.H0_H0 ;  /* 0x20000039ff387230 */ /* 0x000fc40000004100 */
[-C--:B------:R-:W-:Y:S01]  /*bc00*/  FFMA.FTZ R71, R46, R68.reuse, -R71 ;  /* 0x000000442e477223 */ /* 0x080fe20000010847 */
[----:B------:R-:W-:Y:S02]  /*bc10*/  HADD2.F32 R58, -RZ, R62.H0_H0 ;  /* 0x2000003eff3a7230 */ /* 0x000fe40000004100 */
[----:B------:R-:W-:Y:S01]  /*bc20*/  FFMA.FTZ R46, R67, R68, R70 ;  /* 0x00000044432e7223 */ /* 0x000fe20000010046 */
[----:B------:R-:W-:Y:S01]  /*bc30*/  FFMA.FTZ R105, R66, R103, R105 ;  /* 0x0000006742697223 */ /* 0x000fe20000010069 */
[----:B------:R-:W-:Y:S02]  /*bc40*/  HADD2.F32 R61, -RZ, R60.H0_H0 ;  /* 0x2000003cff3d7230 */ /* 0x000fe40000004100 */
[-C--:B------:R-:W-:Y:S01]  /*bc50*/  FMUL.FTZ R67, R56, R59.reuse ;  /* 0x0000003b38437220 */ /* 0x080fe20000410000 */
[----:B------:R-:W-:Y:S01]  /*bc60*/  FMUL.FTZ R65, R58, R59 ;  /* 0x0000003b3a417220 */ /* 0x000fe20000410000 */
[----:B------:R-:W-:Y:S01]  /*bc70*/  HADD2.F32 R62, -RZ, R62.H1_H1 ;  /* 0x3000003eff3e7230 */ /* 0x000fe20000004100 */
[----:B------:R-:W-:Y:S01]  /*bc80*/  F2FP.SATFINITE.E4M3.F32.PACK_AB_MERGE_C R46, R105, R46, R64 ;  /* 0x0000002e692e723e */ /* 0x000fe20004807040 */
[----:B------:R-:W-:-:S02]  /*bc90*/  HADD2.F32 R63, -RZ, R63.H1_H1 ;  /* 0x3000003fff3f7230 */ /* 0x000fc40000004100 */
[-C--:B------:R-:W-:Y:S01]  /*bca0*/  FFMA.FTZ R56, R56, R61.reuse, -R65 ;  /* 0x0000003d38387223 */ /* 0x080fe20000010841 */
[----:B------:R-:W-:Y:S02]  /*bcb0*/  HADD2.F32 R59, -RZ, R57.H1_H1 ;  /* 0x30000039ff3b7230 */ /* 0x000fe40000004100 */
[----:B------:R-:W-:Y:S01]  /*bcc0*/  FFMA.FTZ R57, R58, R61, R67 ;  /* 0x0000003d3a397223 */ /* 0x000fe20000010043 */
[----:B------:R-:W-:Y:S02]  /*bcd0*/  HADD2.F32 R61, -RZ, R60.H1_H1 ;  /* 0x3000003cff3d7230 */ /* 0x000fe40000004100 */
[C---:B------:R-:W-:Y:S01]  /*bce0*/  FMUL.FTZ R64, R62.reuse, R63 ;  /* 0x0000003f3e407220 */ /* 0x040fe20000410000 */
[----:B------:R-:W-:Y:S01]  /*bcf0*/  F2FP.F16.E4M3.UNPACK_B R60, R45.H1 ;  /* 0x0000002dff3c723e */ /* 0x000fe200030006ff */
[C---:B------:R-:W-:Y:S01]  /*bd00*/  FMUL.FTZ R65, R59.reuse, R63 ;  /* 0x0000003f3b417220 */ /* 0x040fe20000410000 */
[----:B------:R-:W-:Y:S02]  /*bd10*/  F2FP.F16.E4M3.UNPACK_B R63, R44.H1 ;  /* 0x0000002cff3f723e */ /* 0x000fe400030006ff */
[----:B------:R-:W-:Y:S01]  /*bd20*/  F2FP.F16.E4M3.UNPACK_B R58, R13.H1 ;  /* 0x0000000dff3a723e */ /* 0x000fe200030006ff */
[-C--:B------:R-:W-:Y:S01]  /*bd30*/  FFMA.FTZ R13, R59, R61.reuse, -R64 ;  /* 0x0000003d3b0d7223 */ /* 0x080fe20000010840 */
[----:B------:R-:W-:Y:S01]  /*bd40*/  FFMA.FTZ R44, R62, R61, R65 ;  /* 0x0000003d3e2c7223 */ /* 0x000fe20000010041 */
[----:B------:R-:W-:Y:S01]  /*bd50*/  F2FP.F16.E4M3.UNPACK_B R14, R14.H1 ;  /* 0x0000000eff0e723e */ /* 0x000fe200030006ff */
[----:B------:R-:W-:Y:S01]  /*bd60*/  HADD2.F32 R59, -RZ, R60.H0_H0 ;  /* 0x2000003cff3b7230 */ /* 0x000fe20000004100 */
[-C--:B------:R-:W-:Y:S01]  /*bd70*/  F2FP.F16.E4M3.UNPACK_B R69, R12.reuse ;  /* 0x0000000cff45723e */ /* 0x080fe200020006ff */
[----:B------:R-:W-:Y:S01]  /*bd80*/  HADD2.F32 R62, -RZ, R63.H0_H0 ;  /* 0x2000003fff3e7230 */ /* 0x000fe20000004100 */
[----:B------:R-:W-:Y:S01]  /*bd90*/  F2FP.F16.E4M3.UNPACK_B R67, R11.H1 ;  /* 0x0000000bff43723e */ /* 0x000fe200030006ff */
[----:B------:R-:W-:Y:S01]  /*bda0*/  HADD2.F32 R45, -RZ, R58.H0_H0 ;  /* 0x2000003aff2d7230 */ /* 0x000fe20000004100 */
[----:B------:R-:W-:Y:S01]  /*bdb0*/  F2FP.F16.E4M3.UNPACK_B R70, R12.H1 ;  /* 0x0000000cff46723e */ /* 0x000fe200030006ff */
[----:B------:R-:W-:-:S02]  /*bdc0*/  HADD2.F32 R61, -RZ, R60.H1_H1 ;  /* 0x3000003cff3d7230 */ /* 0x000fc40000004100 */
[-C--:B------:R-:W-:Y:S01]  /*bdd0*/  FMUL.FTZ R66, R59, R62.reuse ;  /* 0x0000003e3b427220 */ /* 0x080fe20000410000 */
[----:B------:R-:W-:Y:S02]  /*bde0*/  HADD2.F32 R60, -RZ, R14.H0_H0 ;  /* 0x2000000eff3c7230 */ /* 0x000fe40000004100 */
[C---:B------:R-:W-:Y:S01]  /*bdf0*/  FMUL.FTZ R62, R45.reuse, R62 ;  /* 0x0000003e2d3e7220 */ /* 0x040fe20000410000 */
[----:B------:R-:W-:Y:S01]  /*be00*/  HADD2.F32 R64, -RZ, R63.H1_H1 ;  /* 0x3000003fff407230 */ /* 0x000fe20000004100 */
[----:B------:R-:W-:Y:S01]  /*be10*/  F2FP.SATFINITE.E4M3.F32.PACK_AB_MERGE_C R53, R72, R71, R53 ;  /* 0x000000474835723e */ /* 0x000fe20004807035 */
[----:B------:R-:W-:Y:S02]  /*be20*/  HADD2.F32 R58, -RZ, R58.H1_H1 ;  /* 0x3000003aff3a7230 */ /* 0x000fe40000004100 */
[----:B------:R-:W-:Y:S02]  /*be30*/  HADD2.F32 R63, -RZ, R14.H1_H1 ;  /* 0x3000000eff3f7230 */ /* 0x000fe40000004100 */
[----:B------:R-:W-:Y:S01]  /*be40*/  FFMA.FTZ R14, R45, R60, -R66 ;  /* 0x0000003c2d0e7223 */ /* 0x000fe20000010842 */
[----:B------:R-:W-:Y:S01]  /*be50*/  FMUL.FTZ R65, R61, R64 ;  /* 0x000000403d417220 */ /* 0x000fe20000410000 */
[----:B------:R-:W-:Y:S01]  /*be60*/  FFMA.FTZ R45, R59, R60, R62 ;  /* 0x0000003c3b2d7223 */ /* 0x000fe2000001003e */
[C---:B------:R-:W-:Y:S01]  /*be70*/  FMUL.FTZ R64, R58.reuse, R64 ;  /* 0x000000403a407220 */ /* 0x040fe20000410000 */
[----:B------:R-:W-:Y:S01]  /*be80*/  F2FP.F16.E4M3.UNPACK_B R62, R47 ;  /* 0x0000002fff3e723e */ /* 0x000fe200020006ff */
[----:B------:R-:W-:Y:S01]  /*be90*/  FFMA.FTZ R59, R58, R63, -R65 ;  /* 0x0000003f3a3b7223 */ /* 0x000fe20000010841 */
[----:B------:R-:W-:Y:S01]  /*bea0*/  F2FP.F16.E4M3.UNPACK_B R60, R15 ;  /* 0x0000000fff3c723e */ /* 0x000fe200020006ff */
[----:B------:R-:W-:Y:S01]  /*beb0*/  FFMA.FTZ R58, R61, R63, R64 ;  /* 0x0000003f3d3a7223 */ /* 0x000fe20000010040 */
[----:B------:R-:W-:Y:S01]  /*bec0*/  F2FP.F16.E4M3.UNPACK_B R66, R11 ;  /* 0x0000000bff42723e */ /* 0x000fe200020006ff */
[----:B------:R-:W-:Y:S01]  /*bed0*/  HADD2.F32 R64, -RZ, R62.H0_H0 ;  /* 0x2000003eff407230 */ /* 0x000fe20000004100 */
[----:B------:R-:W-:Y:S01]  /*bee0*/  F2FP.F16.E4M3.UNPACK_B R63, R47.H1 ;  /* 0x0000002fff3f723e */ /* 0x000fe200030006ff */
[----:B------:R-:W-:Y:S01]  /*bef0*/  HADD2.F32 R11, -RZ, R69.H0_H0 ;  /* 0x20000045ff0b7230 */ /* 0x000fe20000004100 */
[----:B------:R-:W-:Y:S01]  /*bf00*/  F2FP.F16.E4M3.UNPACK_B R15, R15.H1 ;  /* 0x0000000fff0f723e */ /* 0x000fe200030006ff */
[----:B------:R-:W-:Y:S01]  /*bf10*/  HADD2.F32 R47, -RZ, R60.H0_H0 ;  /* 0x2000003cff2f7230 */ /* 0x000fe20000004100 */
[----:B------:R-:W-:Y:S01]  /*bf20*/  F2FP.SATFINITE.E4M3.F32.PACK_AB_MERGE_C R14, R59, R14, RZ ;  /* 0x0000000e3b0e723e */ /* 0x000fe200048070ff */
[----:B------:R-:W-:-:S02]  /*bf30*/  HADD2.F32 R12, -RZ, R66.H0_H0 ;  /* 0x20000042ff0c7230 */ /* 0x000fc40000004100 */
[CC--:B------:R-:W-:Y:S01]  /*bf40*/  FMUL.FTZ R74, R64.reuse, R11.reuse ;  /* 0x0000000b404a7220 */ /* 0x0c0fe20000410000 */
[----:B------:R-:W-:Y:S02]  /*bf50*/  HADD2.F32 R65, -RZ, R63.H0_H0 ;  /* 0x2000003fff417230 */ /* 0x000fe40000004100 */
[C---:B------:R-:W-:Y:S01]  /*bf60*/  FMUL.FTZ R71, R47.reuse, R11 ;  /* 0x0000000b2f477220 */ /* 0x040fe20000410000 */
[----:B------:R-:W-:Y:S02]  /*bf70*/  HADD2.F32 R72, -RZ, R70.H0_H0 ;  /* 0x20000046ff487230 */ /* 0x000fe40000004100 */
[-C--:B------:R-:W-:Y:S01]  /*bf80*/  FFMA.FTZ R11, R47, R12.reuse, -R74 ;  /* 0x0000000c2f0b7223 */ /* 0x080fe2000001084a */
[----:B------:R-:W-:Y:S02]  /*bf90*/  HADD2.F32 R61, -RZ, R15.H0_H0 ;  /* 0x2000000fff3d7230 */ /* 0x000fe40000004100 */
[----:B------:R-:W-:Y:S01]  /*bfa0*/  FFMA.FTZ R12, R64, R12, R71 ;  /* 0x0000000c400c7223 */ /* 0x000fe20000010047 */
[----:B------:R-:W-:-:S02]  /*bfb0*/  HADD2.F32 R63, -RZ, R63.H1_H1 ;  /* 0x3000003fff3f7230 */ /* 0x000fc40000004100 */
[-C--:B------:R-:W-:Y:S01]  /*bfc0*/  FMUL.FTZ R76, R65, R72.reuse ;  /* 0x00000048414c7220 */ /* 0x080fe20000410000 */
[----:B------:R-:W-:Y:S02]  /*bfd0*/  HADD2.F32 R70, -RZ, R70.H1_H1 ;  /* 0x30000046ff467230 */ /* 0x000fe40000004100 */
[----:B------:R-:W-:Y:S01]  /*bfe0*/  FMUL.FTZ R72, R61, R72 ;  /* 0x000000483d487220 */ /* 0x000fe20000410000 */
[----:B------:R-:W-:Y:S01]  /*bff0*/  HADD2.F32 R15, -RZ, R15.H1_H1 ;  /* 0x3000000fff0f7230 */ /* 0x000fe20000004100 */
[----:B------:R-:W-:Y:S01]  /*c000*/  F2FP.SATFINITE.E4M3.F32.PACK_AB_MERGE_C R45, R58, R45, RZ ;  /* 0x0000002d3a2d723e */ /* 0x000fe200048070ff */
[----:B------:R-:W-:Y:S01]  /*c010*/  HADD2.F32 R68, -RZ, R67.H0_H0 ;  /* 0x20000043ff447230 */ /* 0x000fe20000004100 */
[----:B------:R-:W-:Y:S01]  /*c020*/  F2FP.SATFINITE.E4M3.F32.PACK_AB_MERGE_C R13, R13, R56, R14 ;  /* 0x000000380d0d723e */ /* 0x000fe2000480700e */
[----:B------:R-:W-:Y:S01]  /*c030*/  HADD2.F32 R62, -RZ, R62.H1_H1 ;  /* 0x3000003eff3e7230 */ /* 0x000fe20000004100 */
[----:B------:R-:W-:Y:S01]  /*c040*/  F2FP.SATFINITE.E4M3.F32.PACK_AB_MERGE_C R45, R44, R57, R45 ;  /* 0x000000392c2d723e */ /* 0x000fe2000480702d */
[----:B------:R-:W-:-:S02]  /*c050*/  HADD2.F32 R69, -RZ, R69.H1_H1 ;  /* 0x30000045ff457230 */ /* 0x000fc40000004100 */
[----:B------:R-:W-:Y:S01]  /*c060*/  FFMA.FTZ R76, R61, R68, -R76 ;  /* 0x000000443d4c7223 */ /* 0x000fe2000001084c */
[----:B------:R-:W-:Y:S02]  /*c070*/  HADD2.F32 R47, -RZ, R66.H1_H1 ;  /* 0x30000042ff2f7230 */ /* 0x000fe40000004100 */
[-C--:B------:R-:W-:Y:S01]  /*c080*/  FMUL.FTZ R66, R63, R70.reuse ;  /* 0x000000463f427220 */ /* 0x080fe20000410000 */
[----:B------:R-:W-:Y:S02]  /*c090*/  HADD2.F32 R60, -RZ, R60.H1_H1 ;  /* 0x3000003cff3c7230 */ /* 0x000fe40000004100 */
[----:B------:R-:W-:Y:S01]  /*c0a0*/  FMUL.FTZ R70, R15, R70 ;  /* 0x000000460f467220 */ /* 0x000fe20000410000 */
[----:B------:R-:W-:Y:S02]  /*c0b0*/  HADD2.F32 R64, -RZ, R67.H1_H1 ;  /* 0x30000043ff407230 */ /* 0x000fe40000004100 */
[-C--:B------:R-:W-:Y:S01]  /*c0c0*/  FMUL.FTZ R61, R62, R69.reuse ;  /* 0x000000453e3d7220 */ /* 0x080fe20000410000 */
[----:B------:R-:W-:Y:S01]  /*c0d0*/  FFMA.FTZ R72, R65, R68, R72 ;  /* 0x0000004441487223 */ /* 0x000fe20000010048 */
[----:B------:R-:W-:Y:S01]  /*c0e0*/  FMUL.FTZ R69, R60, R69 ;  /* 0x000000453c457220 */ /* 0x000fe20000410000 */
[----:B------:R-:W-:-:S02]  /*c0f0*/  IMAD.MOV.U32 R44, RZ, RZ, R54 ;  /* 0x000000ffff2c7224 */ /* 0x000fc400078e0036 */
[-C--:B------:R-:W-:Y:S01]  /*c100*/  FFMA.FTZ R63, R63, R64.reuse, R70 ;  /* 0x000000403f3f7223 */ /* 0x080fe20000010046 */
[----:B------:R-:W-:Y:S01]  /*c110*/  FFMA.FTZ R15, R15, R64, -R66 ;  /* 0x000000400f0f7223 */ /* 0x000fe20000010842 */
[-C--:B------:R-:W-:Y:S01]  /*c120*/  FFMA.FTZ R69, R62, R47.reuse, R69 ;  /* 0x0000002f3e457223 */ /* 0x080fe20000010045 */
[----:B------:R-:W-:Y:S01]  /*c130*/  FFMA.FTZ R60, R60, R47, -R61 ;  /* 0x0000002f3c3c7223 */ /* 0x000fe2000001083d */
[----:B------:R-:W-:Y:S01]  /*c140*/  IMAD.MOV.U32 R14, RZ, RZ, R53 ;  /* 0x000000ffff0e7224 */ /* 0x000fe200078e0035 */
[----:B------:R-:W-:Y:S02]  /*c150*/  F2FP.SATFINITE.E4M3.F32.PACK_AB_MERGE_C R63, R63, R72, RZ ;  /* 0x000000483f3f723e */ /* 0x000fe400048070ff */
[----:B------:R-:W-:Y:S02]  /*c160*/  F2FP.SATFINITE.E4M3.F32.PACK_AB_MERGE_C R15, R15, R76, RZ ;  /* 0x0000004c0f0f723e */ /* 0x000fe400048070ff */
[----:B------:R-:W-:Y:S01]  /*c170*/  F2FP.SATFINITE.E4M3.F32.PACK_AB_MERGE_C R47, R69, R12, R63 ;  /* 0x0000000c452f723e */ /* 0x000fe2000480703f */
[----:B------:R-:W-:Y:S01]  /*c180*/  IMAD.MOV.U32 R12, RZ, RZ, R55 ;  /* 0x000000ffff0c7224 */ /* 0x000fe200078e0037 */
[----:B------:R-:W-:-:S07]  /*c190*/  F2FP.SATFINITE.E4M3.F32.PACK_AB_MERGE_C R15, R60, R11, R15 ;  /* 0x0000000b3c0f723e */ /* 0x000fce000480700f */
.L_x_563:
[----:B------:R-:W-:Y:S05]  /*c1a0*/  BSYNC B1 ;  /* 0x0000000000017941 */ /* 0x000fea0003800000 */
.L_x_562:
[----:B0-----:R0:W-:Y:S01]  /*c1b0*/  ST.E.128 desc[UR36][R48.64], R12 ;  /* 0x0000000c30007985 */ /* 0x0011e2000c101d24 */
[----:B------:R-:W-:-:S13]  /*c1c0*/  ISETP.GE.AND P2, PT, R52, R107, PT ;  /* 0x0000006b3400720c */ /* 0x000fda0003f46270 */
[----:B------:R-:W-:Y:S05]  /*c1d0*/  @P2 BRA `(.L_x_536) ;  /* 0x0000000400b42947 */ /* 0x000fea0003800000 */
[----:B0-----:R-:W-:-:S04]  /*c1e0*/  IADD3 R12, P2, R52, R50, RZ ;  /* 0x00000032340c7210 */ /* 0x001fc80007f5e0ff */
[----:B------:R-:W-:-:S05]  /*c1f0*/  LEA.HI.X.SX32 R13, R52, R51, 0x1, P2 ;  /* 0x00000033340d7211 */ /* 0x000fca00010f0eff */
[----:B---3--:R0:W-:Y:S01]  /*c200*/  ST.E.128 desc[UR36][R12.64], R44 ;  /* 0x0000002c0c007985 */ /* 0x0081e2000c101d24 */
[----:B------:R-:W-:Y:S05]  /*c210*/  BRA `(.L_x_536) ;  /* 0x0000000400a47947 */ /* 0x000fea0003800000 */
.L_x_495:
[----:B------:R-:W-:-:S06]  /*c220*/  UISETP.NE.AND UP0, UPT, UR39, 0x3, UPT ;  /* 0x000000032700788c */ /* 0x000fcc000bf05270 */
[----:B------:R-:W-:-:S13]  /*c230*/  PLOP3.LUT P5, PT, PT, PT, UP0, 0x80, 0x0 ;  /* 0x000000000000781c */ /* 0x000fda0003faf008 */
[----:B------:R-:W-:Y:S05]  /*c240*/  @!P5 BRA `(.L_x_564) ;  /* 0x000000000004d947 */ /* 0x000fea0003800000 */
[----:B------:R-:W-:Y:S01]  /*c250*/  BPT.TRAP 0x1 ;  /* 0x000000040000795c */ /* 0x000fe20000300000 */
.L_x_564:
[----:B------:R-:W-:Y:S01]  /*c260*/  LEA R81, R216, R19, 0x3 ;  /* 0x00000013d8517211 */ /* 0x000fe200078e18ff */
[----:B------:R-:W-:Y:S01]  /*c270*/  BSSY B1, `(.L_x_565) ;  /* 0x0000005000017945 */ /* 0x000fe20003800000 */
[----:B------:R-:W-:Y:S02]  /*c280*/  SHF.L.U32 R100, R221, 0x1f, RZ ;  /* 0x0000001fdd647819 */ /* 0x000fe400000006ff */
[----:B------:R-:W-:Y:S02]  /*c290*/  SHF.R.S32.HI R97, RZ, 0x1f, R96 ;  /* 0x0000001fff617819 */ /* 0x000fe40000011460 */
[----:B------:R-:W1:Y:S02]  /*c2a0*/  SYNCS.PHASECHK.TRANS64.TRYWAIT P2, [R81+URZ+0x38890], R100 ;  /* 0x03889064510075a7 */ /* 0x000e64000804017f */
[----:B-1----:R-:W-:Y:S05]  /*c2b0*/  @!P2 BRA `(.L_x_566) ;  /* 0x000001e80020a947 */ /* 0x002fea0003800000 */
.L_x_865:
[----:B------:R-:W-:Y:S05]  /*c2c0*/  BSYNC B1 ;  /* 0x0000000000017941 */ /* 0x000fea0003800000 */
.L_x_565:
[----:B------:R-:W-:Y:S01]  /*c2d0*/  ULDC.64 UR4, c[0x0][0x300] ;  /* 0x0000c00000047ab9 */ /* 0x000fe20000000a00 */
[----:B-----5:R-:W-:Y:S01]  /*c2e0*/  SHF.R.S32.HI R98, RZ, 0x1f, R95 ;  /* 0x0000001fff627819 */ /* 0x020fe2000001145f */
[----:B------:R-:W-:Y:S01]  /*c2f0*/  IMAD R11, R97, UR4, RZ ;  /* 0x00000004610b7c24 */ /* 0x000fe2000f8e02ff */
[----:B------:R-:W-:Y:S01]  /*c300*/  ULDC.64 UR6, c[0x0][0x2e8] ;  /* 0x0000ba0000067ab9 */ /* 0x000fe20000000a00 */
[----:B0-----:R-:W-:-:S04]  /*c310*/  IMAD.WIDE.U32 R12, R96, UR4, RZ ;  /* 0x00000004600c7c25 */ /* 0x001fc8000f8e00ff */
[----:B------:R-:W-:Y:S01]  /*c320*/  IMAD R11, R96, UR5, R11 ;  /* 0x00000005600b7c24 */ /* 0x000fe2000f8e020b */
[----:B------:R-:W-:Y:S01]  /*c330*/  ULDC.64 UR4, c[0x0][0x310] ;  /* 0x0000c40000047ab9 */ /* 0x000fe20000000a00 */
[----:B------:R-:W-:Y:S02]  /*c340*/  IMAD R99, R26, -0x80, R2 ;  /* 0xffffff801a637824 */ /* 0x000fe400078e0202 */
[----:B------:R-:W-:Y:S02]  /*c350*/  IMAD R14, R98, UR4, RZ ;  /* 0x00000004620e7c24 */ /* 0x000fe4000f8e02ff */
[----:B------:R-:W-:Y:S01]  /*c360*/  IMAD.IADD R13, R13, 0x1, R11 ;  /* 0x000000010d0d7824 */ /* 0x000fe200078e020b */
[----:B------:R-:W-:Y:S01]  /*c370*/  VIMNMX R99, R99, 0x80, PT ;  /* 0x0000008063637848 */ /* 0x000fe20003fe0100 */
[C---:B------:R-:W-:Y:S02]  /*c380*/  IMAD R11, R95.reuse, UR5, R14 ;  /* 0x000000055f0b7c24 */ /* 0x040fe4000f8e020e */
[----:B------:R-:W-:Y:S01]  /*c390*/  IMAD.WIDE.U32 R12, R95, UR4, R12 ;  /* 0x000000045f0c7c25 */ /* 0x000fe2000f8e000c */
[----:B------:R-:W-:-:S03]  /*c3a0*/  ULDC.64 UR4, c[0x0][0x308] ;  /* 0x0000c20000047ab9 */ /* 0x000fc60000000a00 */
[----:B------:R-:W-:Y:S02]  /*c3b0*/  IMAD.IADD R13, R13, 0x1, R11 ;  /* 0x000000010d0d7824 */ /* 0x000fe400078e020b */
[----:B------:R-:W-:Y:S02]  /*c3c0*/  IMAD.IADD R50, R99, 0x1, -R219 ;  /* 0x0000000163327824 */ /* 0x000fe400078e0adb */
[----:B------:R-:W-:Y:S01]  /*c3d0*/  IMAD.WIDE.U32 R12, R220, UR4, R12 ;  /* 0x00000004dc0c7c25 */ /* 0x000fe2000f8e000c */
[----:B------:R-:W-:-:S03]  /*c3e0*/  UMOV UR4, 0xffffffff ;  /* 0xffffffff00047882 */ /* 0x000fc60000000000 */
[----:B------:R-:W-:Y:S01]  /*c3f0*/  IMAD R49, R220, UR5, R13 ;  /* 0x00000005dc317c24 */ /* 0x000fe2000f8e020d */
[----:B------:R-:W-:-:S04]  /*c400*/  IADD3 R48, P2, R12, UR6, RZ ;  /* 0x000000060c307c10 */ /* 0x000fc8000ff5e0ff */
[----:B------:R-:W-:Y:S02]  /*c410*/  IADD3.X R49, R49, UR7, RZ, P2, !PT ;  /* 0x0000000731317c10 */ /* 0x000fe400097fe4ff */
[----:B------:R-:W-:Y:S01]  /*c420*/  ISETP.GE.AND P2, PT, R50, 0x1, PT ;  /* 0x000000013200780c */ /* 0x000fe20003f46270 */
[----:B------:R-:W-:-:S12]  /*c430*/  BRA.DIV UR4, `(.L_x_567) ;  /* 0x000001e604d47947 */ /* 0x000fd8000b800000 */
[----:B------:R0:W2:Y:S04]  /*c440*/  SHFL.IDX PT, R45, R49, RZ, 0x181f ;  /* 0x00181fff312d7589 */ /* 0x0000a800000e0000 */
[----:B------:R0:W3:Y:S02]  /*c450*/  SHFL.IDX PT, R14, R48, RZ, 0x181f ;  /* 0x00181fff300e7589 */ /* 0x0000e400000e0000 */
.L_x_869:
[----:B------:R-:W-:Y:S04]  /*c460*/  BSSY B1, `(.L_x_568) ;  /* 0x000000d000017945 */ /* 0x000fe80003800000 */
[----:B------:R-:W-:Y:S05]  /*c470*/  @!P2 BRA `(.L_x_569) ;  /* 0x00000000002ca947 */ /* 0x000fea0003800000 */
[----:B------:R-:W-:Y:S02]  /*c480*/  ULDC UR4, c[0x0][0x2f4] ;  /* 0x0000bd0000047ab9 */ /* 0x000fe40000000800 */
[----:B------:R-:W-:-:S13]  /*c490*/  ISETP.GE.AND P2, PT, R16, UR4, PT ;  /* 0x0000000410007c0c */ /* 0x000fda000bf46270 */
[----:B---3--:R-:W-:-:S05]  /*c4a0*/  @!P2 IADD3 R46, P3, R16, R14, RZ ;  /* 0x0000000e102ea210 */ /* 0x008fca0007f7e0ff */
[----:B--2---:R-:W-:Y:S01]  /*c4b0*/  @!P2 IMAD.X R47, R45, 0x1, R17, P3 ;  /* 0x000000012d2fa824 */ /* 0x004fe200018e0611 */
[----:B------:R-:W-:-:S13]  /*c4c0*/  ISETP.GE.AND P3, PT, R18, UR4, PT ;  /* 0x0000000412007c0c */ /* 0x000fda000bf66270 */
[----:B------:R-:W-:Y:S02]  /*c4d0*/  @!P3 IADD3 R44, P4, R18, R14, RZ ;  /* 0x0000000e122cb210 */ /* 0x000fe40007f9e0ff */
[----:B------:R-:W2:Y:S03]  /*c4e0*/  @!P2 LDS.128 R12, [R90+0x28400] ;  /* 0x028400005a0ca984 */ /* 0x000ea60000000c00 */
[----:B------:R-:W-:Y:S01]  /*c4f0*/  @!P3 IMAD.X R45, R45, 0x1, R217, P4 ;  /* 0x000000012d2db824 */ /* 0x000fe200020e06d9 */
[----:B--2---:R-:W-:Y:S04]  /*c500*/  @!P2 ST.E.128 desc[UR36][R46.64], R12 ;  /* 0x0000000c2e00a985 */ /* 0x004fe8000c101d24 */
[----:B------:R-:W2:Y:S04]  /*c510*/  @!P3 LDS.128 R12, [R90+0x2c400] ;  /* 0x02c400005a0cb984 */ /* 0x000ea80000000c00 */
[----:B--2---:R4:W-:Y:S02]  /*c520*/  @!P3 ST.E.128 desc[UR36][R44.64], R12 ;  /* 0x0000000c2c00b985 */ /* 0x0049e4000c101d24 */
.L_x_569:
[----:B------:R-:W-:Y:S05]  /*c530*/  BSYNC B1 ;  /* 0x0000000000017941 */ /* 0x000fea0003800000 */
.L_x_568:
[----:B------:R-:W-:-:S03]  /*c540*/  UMOV UR4, 0xffffffff ;  /* 0xffffffff00047882 */ /* 0x000fc60000000000 */
[----:B------:R-:W-:Y:S05]  /*c550*/  BRA.DIV UR4, `(.L_x_570) ;  /* 0x000001e604d47947 */ /* 0x000fea000b800000 */
[----:B--2-4-:R2:W4:Y:S04]  /*c560*/  SHFL.IDX PT, R45, R49, 0x1, 0x181f ;  /* 0x00381f00312d7f89 */ /* 0x01452800000e0000 */
[----:B---3--:R2:W3:Y:S02]  /*c570*/  SHFL.IDX PT, R14, R48, 0x1, 0x181f ;  /* 0x00381f00300e7f89 */ /* 0x0084e400000e0000 */
.L_x_873:
[----:B------:R-:W-:Y:S01]  /*c580*/  ISETP.GE.AND P2, PT, R50, 0x21, PT ;  /* 0x000000213200780c */ /* 0x000fe20003f46270 */
[----:B------:R-:W-:-:S12]  /*c590*/  BSSY B1, `(.L_x_571) ;  /* 0x000000d000017945 */ /* 0x000fd80003800000 */
[----:B------:R-:W-:Y:S05]  /*c5a0*/  @!P2 BRA `(.L_x_572) ;  /* 0x00000000002ca947 */ /* 0x000fea0003800000 */
[----:B------:R-:W-:Y:S02]  /*c5b0*/  ULDC UR4, c[0x0][0x2f4] ;  /* 0x0000bd0000047ab9 */ /* 0x000fe40000000800 */
[----:B------:R-:W-:-:S13]  /*c5c0*/  ISETP.GE.AND P2, PT, R16, UR4, PT ;  /* 0x0000000410007c0c */ /* 0x000fda000bf46270 */
[----:B---3--:R-:W-:-:S04]  /*c5d0*/  @!P2 IADD3 R46, P3, R16, R14, RZ ;  /* 0x0000000e102ea210 */ /* 0x008fc80007f7e0ff */
[----:B----4-:R-:W-:Y:S02]  /*c5e0*/  @!P2 IADD3.X R47, R45, R17, RZ, P3, !PT ;  /* 0x000000112d2fa210 */ /* 0x010fe40001ffe4ff */
[----:B------:R-:W-:-:S13]  /*c5f0*/  ISETP.GE.AND P3, PT, R18, UR4, PT ;  /* 0x0000000412007c0c */ /* 0x000fda000bf66270 */
[----:B------:R-:W-:Y:S02]  /*c600*/  @!P3 IADD3 R44, P4, R18, R14, RZ ;  /* 0x0000000e122cb210 */ /* 0x000fe40007f9e0ff */
[----:B------:R-:W3:Y:S03]  /*c610*/  @!P2 LDS.128 R12, [R90+0x29400] ;  /* 0x029400005a0ca984 */ /* 0x000ee60000000c00 */
[----:B------:R-:W-:Y:S01]  /*c620*/  @!P3 IMAD.X R45, R45, 0x1, R217, P4 ;  /* 0x000000012d2db824 */ /* 0x000fe200020e06d9 */
[----:B---3--:R-:W-:Y:S04]  /*c630*/  @!P2 ST.E.128 desc[UR36][R46.64], R12 ;  /* 0x0000000c2e00a985 */ /* 0x008fe8000c101d24 */
[----:B------:R-:W3:Y:S04]  /*c640*/  @!P3 LDS.128 R12, [R90+0x2d400] ;  /* 0x02d400005a0cb984 */ /* 0x000ee80000000c00 */
[----:B---3--:R3:W-:Y:S02]  /*c650*/  @!P3 ST.E.128 desc[UR36][R44.64], R12 ;  /* 0x0000000c2c00b985 */ /* 0x0087e4000c101d24 */
.L_x_572:
[----:B------:R-:W-:Y:S05]  /*c660*/  BSYNC B1 ;  /* 0x0000000000017941 */ /* 0x000fea0003800000 */
.L_x_571:
[----:B------:R-:W-:-:S03]  /*c670*/  UMOV UR4, 0xffffffff ;  /* 0xffffffff00047882 */ /* 0x000fc60000000000 */
[----:B------:R-:W-:Y:S05]  /*c680*/  BRA.DIV UR4, `(.L_x_573) ;  /* 0x000001e604d07947 */ /* 0x000fea000b800000 */
[----:B---34-:R3:W4:Y:S04]  /*c690*/  SHFL.IDX PT, R45, R49, 0x2, 0x181f ;  /* 0x00581f00312d7f89 */ /* 0x01872800000e0000 */
[----:B------:R3:W0:Y:S02]  /*c6a0*/  SHFL.IDX PT, R14, R48, 0x2, 0x181f ;  /* 0x00581f00300e7f89 */ /* 0x00062400000e0000 */
.L_x_877:
[----:B------:R-:W-:Y:S01]  /*c6b0*/  ISETP.GE.AND P2, PT, R50, 0x41, PT ;  /* 0x000000413200780c */ /* 0x000fe20003f46270 */
[----:B------:R-:W-:-:S12]  /*c6c0*/  BSSY B1, `(.L_x_574) ;  /* 0x000000d000017945 */ /* 0x000fd80003800000 */
[----:B------:R-:W-:Y:S05]  /*c6d0*/  @!P2 BRA `(.L_x_575) ;  /* 0x00000000002ca947 */ /* 0x000fea0003800000 */
[----:B------:R-:W-:Y:S02]  /*c6e0*/  ULDC UR4, c[0x0][0x2f4] ;  /* 0x0000bd0000047ab9 */ /* 0x000fe40000000800 */
[----:B------:R-:W-:-:S13]  /*c6f0*/  ISETP.GE.AND P2, PT, R16, UR4, PT ;  /* 0x0000000410007c0c */ /* 0x000fda000bf46270 */
[----:B0-----:R-:W-:-:S05]  /*c700*/  @!P2 IADD3 R46, P3, R16, R14, RZ ;  /* 0x0000000e102ea210 */ /* 0x001fca0007f7e0ff */
[----:B----4-:R-:W-:Y:S01]  /*c710*/  @!P2 IMAD.X R47, R45, 0x1, R17, P3 ;  /* 0x000000012d2fa824 */ /* 0x010fe200018e0611 */
[----:B------:R-:W-:-:S13]  /*c720*/  ISETP.GE.AND P3, PT, R18, UR4, PT ;  /* 0x0000000412007c0c */ /* 0x000fda000bf66270 */
[----:B------:R-:W-:Y:S02]  /*c730*/  @!P3 IADD3 R44, P4, R18, R14, RZ ;  /* 0x0000000e122cb210 */ /* 0x000fe40007f9e0ff */
[----:B------:R-:W0:Y:S03]  /*c740*/  @!P2 LDS.128 R12, [R90+0x2a400] ;  /* 0x02a400005a0ca984 */ /* 0x000e260000000c00 */
[----:B------:R-:W-:Y:S01]  /*c750*/  @!P3 IMAD.X R45, R45, 0x1, R217, P4 ;  /* 0x000000012d2db824 */ /* 0x000fe200020e06d9 */
[----:B0-----:R-:W-:Y:S04]  /*c760*/  @!P2 ST.E.128 desc[UR36][R46.64], R12 ;  /* 0x0000000c2e00a985 */ /* 0x001fe8000c101d24 */
[----:B------:R-:W0:Y:S04]  /*c770*/  @!P3 LDS.128 R12, [R90+0x2e400] ;  /* 0x02e400005a0cb984 */ /* 0x000e280000000c00 */
[----:B0-----:R0:W-:Y:S02]  /*c780*/  @!P3 ST.E.128 desc[UR36][R44.64], R12 ;  /* 0x0000000c2c00b985 */ /* 0x0011e4000c101d24 */
.L_x_575:
[----:B------:R-:W-:Y:S05]  /*c790*/  BSYNC B1 ;  /* 0x0000000000017941 */ /* 0x000fea0003800000 */
.L_x_574:
[----:B------:R-:W-:-:S03]  /*c7a0*/  UMOV UR4, 0xffffffff ;  /* 0xffffffff00047882 */ /* 0x000fc60000000000 */
[----:B------:R-:W-:Y:S05]  /*c7b0*/  BRA.DIV UR4, `(.L_x_576) ;  /* 0x000001e604cc7947 */ /* 0x000fea000b800000 */
[----:B0-23--:R-:W0:Y:S04]  /*c7c0*/  SHFL.IDX PT, R49, R49, 0x3, 0x181f ;  /* 0x00781f0031317f89 */ /* 0x00de2800000e0000 */
[----:B------:R2:W3:Y:S02]  /*c7d0*/  SHFL.IDX PT, R14, R48, 0x3, 0x181f ;  /* 0x00781f00300e7f89 */ /* 0x0004e400000e0000 */
.L_x_881:
[----:B------:R-:W-:-:S13]  /*c7e0*/  ISETP.GE.AND P2, PT, R50, 0x61, PT ;  /* 0x000000613200780c */ /* 0x000fda0003f46270 */
[----:B------:R-:W-:Y:S05]  /*c7f0*/  @!P2 BRA `(.L_x_536) ;  /* 0x00000000002ca947 */ /* 0x000fea0003800000 */
[----:B------:R-:W-:Y:S02]  /*c800*/  ULDC UR4, c[0x0][0x2f4] ;  /* 0x0000bd0000047ab9 */ /* 0x000fe40000000800 */
[----:B------:R-:W-:-:S13]  /*c810*/  ISETP.GE.AND P2, PT, R16, UR4, PT ;  /* 0x0000000410007c0c */ /* 0x000fda000bf46270 */
[----:B---3--:R-:W-:-:S05]  /*c820*/  @!P2 IADD3 R46, P3, R16, R14, RZ ;  /* 0x0000000e102ea210 */ /* 0x008fca0007f7e0ff */
[----:B0-----:R-:W-:Y:S01]  /*c830*/  @!P2 IMAD.X R47, R49, 0x1, R17, P3 ;  /* 0x00000001312fa824 */ /* 0x001fe200018e0611 */
[----:B------:R-:W-:-:S13]  /*c840*/  ISETP.GE.AND P3, PT, R18, UR4, PT ;  /* 0x0000000412007c0c */ /* 0x000fda000bf66270 */
[----:B------:R-:W-:Y:S02]  /*c850*/  @!P3 IADD3 R44, P4, R18, R14, RZ ;  /* 0x0000000e122cb210 */ /* 0x000fe40007f9e0ff */
[----:B------:R-:W0:Y:S03]  /*c860*/  @!P2 LDS.128 R12, [R90+0x2b400] ;  /* 0x02b400005a0ca984 */ /* 0x000e260000000c00 */
[----:B----4-:R-:W-:Y:S01]  /*c870*/  @!P3 IMAD.X R45, R49, 0x1, R217, P4 ;  /* 0x00000001312db824 */ /* 0x010fe200020e06d9 */
[----:B0-----:R-:W-:Y:S04]  /*c880*/  @!P2 ST.E.128 desc[UR36][R46.64], R12 ;  /* 0x0000000c2e00a985 */ /* 0x001fe8000c101d24 */
[----:B------:R-:W0:Y:S04]  /*c890*/  @!P3 LDS.128 R12, [R90+0x2f400] ;  /* 0x02f400005a0cb984 */ /* 0x000e280000000c00 */
[----:B0-----:R0:W-:Y:S02]  /*c8a0*/  @!P3 ST.E.128 desc[UR36][R44.64], R12 ;  /* 0x0000000c2c00b985 */ /* 0x0011e4000c101d24 */
.L_x_536:
[----:B------:R-:W-:Y:S05]  /*c8b0*/  BSYNC B0 ;  /* 0x0000000000007941 */ /* 0x000fea0003800000 */
.L_x_494:
[----:B------:R-:W5:Y:S01]  /*c8c0*/  S2R R11, SR_TID.X ;  /* 0x00000000000b7919 */ /* 0x000f620000002100 */
[----:B------:R-:W-:Y:S01]  /*c8d0*/  @!PT LDS RZ, [RZ] ;  /* 0x00000000fffff984 */ /* 0x000fe20000000800 */
[----:B------:R-:W-:Y:S01]  /*c8e0*/  @!PT LDS RZ, [RZ] ;  /* 0x00000000fffff984 */ /* 0x000fe20000000800 */
[----:B------:R-:W-:Y:S01]  /*c8f0*/  @!PT LDS RZ, [RZ] ;  /* 0x00000000fffff984 */ /* 0x000fe20000000800 */
[----:B------:R-:W-:Y:S01]  /*c900*/  @!PT LDS RZ, [RZ] ;  /* 0x00000000fffff984 */ /* 0x000fe20000000800 */
[----:B------:R1:W-:Y:S06]  /*c910*/  MEMBAR.ALL.CTA ;  /* 0x0000000000007992 */ /* 0x0003ec0000008000 */
[----:B-1----:R-:W1:Y:S01]  /*c920*/  FENCE.VIEW.ASYNC.S ;  /* 0x00000000000073c6 */ /* 0x002e620000000000 */
[----:B------:R-:W-:Y:S05]  /*c930*/  WARPSYNC.ALL ;  /* 0x0000000000007948 */ /* 0x000fea0003800000 */
[----:B------:R-:W-:Y:S01]  /*c940*/  BSSY B0, `(.L_x_577) ;  /* 0x0000008000007945 */ /* 0x000fe20003800000 */
[----:B-1----:R1:W-:Y:S01]  /*c950*/  BAR.SYNC.DEFER_BLOCKING R93, 0x80 ;  /* 0x0002005d0000751d */ /* 0x0023e20000010000 */
[----:B-----5:R-:W-:-:S13]  /*c960*/  LOP3.LUT P2, RZ, R11, 0x7f, RZ, 0xc0, !PT ;  /* 0x0000007f0bff7812 */ /* 0x020fda000784c0ff */
[----:B------:R-:W-:-:S04]  /*c970*/  @!P2 IADD3 R11, R81, 0x388a0, RZ ;  /* 0x000388a0510ba810 */ /* 0x000fc80007ffe0ff */
[----:B------:R-:W-:-:S04]  /*c980*/  @!P2 PRMT R11, RZ, 0x654, R11 ;  /* 0x00000654ff0ba816 */ /* 0x000fc8000000000b */
[----:B------:R1:W-:Y:S01]  /*c990*/  @!P2 SYNCS.ARRIVE.TRANS64.RED.A1T0 RZ, [R11+URZ], RZ ;  /* 0x000000ff0bffa9a7 */ /* 0x0003e2000810043f */
[----:B------:R-:W-:Y:S05]  /*c9a0*/  @!P5 BRA `(.L_x_578) ;  /* 0x000000000004d947 */ /* 0x000fea0003800000 */
[----:B------:R-:W-:Y:S01]  /*c9b0*/  BPT.TRAP 0x1 ;  /* 0x000000040000795c */ /* 0x000fe20000300000 */
.L_x_578:
[----:B------:R-:W-:Y:S05]  /*c9c0*/  BSYNC B0 ;  /* 0x0000000000007941 */ /* 0x000fea0003800000 */
.L_x_577:
[----:B------:R-:W5:Y:S01]  /*c9d0*/  SYNCS.PHASECHK.TRANS64.TRYWAIT P3, [R81+URZ+0x388b0], R100 ;  /* 0x0388b064510075a7 */ /* 0x000f62000806017f */
[----:B------:R-:W-:Y:S01]  /*c9e0*/  ULDC UR38, c[0x0][0x2f4] ;  /* 0x0000bd0000267ab9 */ /* 0x000fe20000000800 */
[----:B------:R-:W-:Y:S04]  /*c9f0*/  BSSY B0, `(.L_x_579) ;  /* 0x0000002000007945 */ /* 0x000fe80003800000 */
[----:B-----5:R-:W-:Y:S05]  /*ca00*/  @!P3 BRA `(.L_x_580) ;  /* 0x000001e40080b947 */ /* 0x020fea0003800000 */
.L_x_882:
[----:B------:R-:W-:Y:S05]  /*ca10*/  BSYNC B0 ;  /* 0x0000000000007941 */ /* 0x000fea0003800000 */
.L_x_579:
[----:B------:R-:W-:Y:S01]  /*ca20*/  ULDC.64 UR4, c[0x0][0x328] ;  /* 0x0000ca0000047ab9 */ /* 0x000fe20000000a00 */
[----:B------:R-:W-:Y:S01]  /*ca30*/  ULDC.64 UR6, c[0x0][0x318] ;  /* 0x0000c60000067ab9 */ /* 0x000fe20000000a00 */
[----:B------:R-:W-:Y:S01]  /*ca40*/  IMAD R97, R97, UR4, RZ ;  /* 0x0000000461617c24 */ /* 0x000fe2000f8e02ff */
[----:B------:R-:W-:Y:S01]  /*ca50*/  BSSY B0, `(.L_x_581) ;  /* 0x000001d000007945 */ /* 0x000fe20003800000 */
[----:B0---4-:R-:W-:-:S04]  /*ca60*/  IMAD.WIDE.U32 R12, R96, UR4, RZ ;  /* 0x00000004600c7c25 */ /* 0x011fc8000f8e00ff */
[----:B------:R-:W-:Y:S01]  /*ca70*/  IMAD R97, R96, UR5, R97 ;  /* 0x0000000560617c24 */ /* 0x000fe2000f8e0261 */
[----:B------:R-:W-:Y:S01]  /*ca80*/  ULDC.64 UR4, c[0x0][0x338] ;  /* 0x0000ce0000047ab9 */ /* 0x000fe20000000a00 */
[----:B------:R-:W-:Y:S02]  /*ca90*/  IMAD.IADD R99, R99, 0x1, -R219 ;  /* 0x0000000163637824 */ /* 0x000fe400078e0adb */
[----:B------:R-:W-:Y:S02]  /*caa0*/  IMAD R98, R98, UR4, RZ ;  /* 0x0000000462627c24 */ /* 0x000fe4000f8e02ff */
[----:B------:R-:W-:Y:S02]  /*cab0*/  IMAD.IADD R13, R13, 0x1, R97 ;  /* 0x000000010d0d7824 */ /* 0x000fe400078e0261 */
[C---:B-1----:R-:W-:Y:S02]  /*cac0*/  IMAD R11, R95.reuse, UR5, R98 ;  /* 0x000000055f0b7c24 */ /* 0x042fe4000f8e0262 */
[----:B------:R-:W-:Y:S01]  /*cad0*/  IMAD.WIDE.U32 R12, R95, UR4, R12 ;  /* 0x000000045f0c7c25 */ /* 0x000fe2000f8e000c */
[----:B------:R-:W-:-:S03]  /*cae0*/  ULDC.64 UR4, c[0x0][0x330] ;  /* 0x0000cc0000047ab9 */ /* 0x000fc60000000a00 */
[----:B------:R-:W-:Y:S02]  /*caf0*/  IMAD.IADD R13, R13, 0x1, R11 ;  /* 0x000000010d0d7824 */ /* 0x000fe400078e020b */
[----:B------:R-:W-:-:S04]  /*cb00*/  IMAD.WIDE.U32 R12, R220, UR4, R12 ;  /* 0x00000004dc0c7c25 */ /* 0x000fc8000f8e000c */
[----:B------:R-:W-:Y:S01]  /*cb10*/  IMAD R11, R220, UR5, R13 ;  /* 0x00000005dc0b7c24 */ /* 0x000fe2000f8e020d */
[----:B--2---:R-:W-:-:S04]  /*cb20*/  IADD3 R48, P3, R12, UR6, RZ ;  /* 0x000000060c307c10 */ /* 0x004fc8000ff7e0ff */
[----:B------:R-:W-:Y:S01]  /*cb30*/  IADD3.X R11, R11, UR7, RZ, P3, !PT ;  /* 0x000000070b0b7c10 */ /* 0x000fe20009ffe4ff */
[----:B---3--:R0:W1:Y:S01]  /*cb40*/  SHFL.IDX PT, R45, R48, RZ, 0x181f ;  /* 0x00181fff302d7589 */ /* 0x00806200000e0000 */
[----:B------:R-:W-:-:S03]  /*cb50*/  ISETP.GE.AND P3, PT, R99, 0x1, PT ;  /* 0x000000016300780c */ /* 0x000fc60003f66270 */
[----:B------:R0:W2:Y:S10]  /*cb60*/  SHFL.IDX PT, R12, R11, RZ, 0x181f ;  /* 0x00181fff0b0c7589 */ /* 0x0000b400000e0000 */
[----:B0-----:R-:W-:Y:S05]  /*cb70*/  @!P3 BRA `(.L_x_582) ;  /* 0x000000000028b947 */ /* 0x001fea0003800000 */
[----:B------:R-:W-:-:S13]  /*cb80*/  ISETP.GE.AND P3, PT, R16, UR38, PT ;  /* 0x0000002610007c0c */ /* 0x000fda000bf66270 */
[----:B-1----:R-:W-:-:S05]  /*cb90*/  @!P3 IADD3 R46, P4, R16, R45, RZ ;  /* 0x0000002d102eb210 */ /* 0x002fca0007f9e0ff */
[----:B--2---:R-:W-:Y:S01]  /*cba0*/  @!P3 IMAD.X R47, R12, 0x1, R17, P4 ;  /* 0x000000010c2fb824 */ /* 0x004fe200020e0611 */
[----:B------:R-:W-:-:S13]  /*cbb0*/  ISETP.GE.AND P4, PT, R18, UR38, PT ;  /* 0x0000002612007c0c */ /* 0x000fda000bf86270 */
[----:B------:R-:W-:-:S05]  /*cbc0*/  @!P4 IADD3 R44, P5, R18, R45, RZ ;  /* 0x0000002d122cc210 */ /* 0x000fca0007fbe0ff */
[----:B------:R-:W-:Y:S02]  /*cbd0*/  @!P4 IMAD.X R45, R12, 0x1, R217, P5 ;  /* 0x000000010c2dc824 */ /* 0x000fe400028e06d9 */
[----:B------:R-:W0:Y:S04]  /*cbe0*/  @!P3 LDS.128 R12, [R90+0x10400] ;  /* 0x010400005a0cb984 */ /* 0x000e280000000c00 */
[----:B0-----:R-:W-:Y:S04]  /*cbf0*/  @!P3 ST.E.128 desc[UR36][R46.64], R12 ;  /* 0x0000000c2e00b985 */ /* 0x001fe8000c101d24 */
[----:B------:R-:W0:Y:S04]  /*cc00*/  @!P4 LDS.128 R12, [R90+0x14400] ;  /* 0x014400005a0cc984 */ /* 0x000e280000000c00 */
[----:B0-----:R0:W-:Y:S02]  /*cc10*/  @!P4 ST.E.128 desc[UR36][R44.64], R12 ;  /* 0x0000000c2c00c985 */ /* 0x0011e4000c101d24 */
.L_x_582:
[----:B------:R-:W-:Y:S05]  /*cc20*/  BSYNC B0 ;  /* 0x0000000000007941 */ /* 0x000fea0003800000 */
.L_x_581:
[----:B------:R-:W-:Y:S01]  /*cc30*/  ISETP.GE.AND P3, PT, R99, 0x21, PT ;  /* 0x000000216300780c */ /* 0x000fe20003f66270 */
[----:B0-2---:R0:W2:Y:S01]  /*cc40*/  SHFL.IDX PT, R12, R11, 0x1, 0x181f ;  /* 0x00381f000b0c7f89 */ /* 0x0050a200000e0000 */
[----:B------:R-:W-:Y:S03]  /*cc50*/  BSSY B0, `(.L_x_583) ;  /* 0x000000d000007945 */ /* 0x000fe60003800000 */
[----:B-1----:R0:W1:Y:S08]  /*cc60*/  SHFL.IDX PT, R45, R48, 0x1, 0x181f ;  /* 0x00381f00302d7f89 */ /* 0x00207000000e0000 */
[----:B0-----:R-:W-:Y:S05]  /*cc70*/  @!P3 BRA `(.L_x_584) ;  /* 0x000000000028b947 */ /* 0x001fea0003800000 */
[----:B------:R-:W-:-:S13]  /*cc80*/  ISETP.GE.AND P3, PT, R16, UR38, PT ;  /* 0x0000002610007c0c */ /* 0x000fda000bf66270 */
[----:B-1----:R-:W-:-:S04]  /*cc90*/  @!P3 IADD3 R46, P4, R16, R45, RZ ;  /* 0x0000002d102eb210 */ /* 0x002fc80007f9e0ff */
[----:B--2---:R-:W-:Y:S02]  /*cca0*/  @!P3 IADD3.X R47, R12, R17, RZ, P4, !PT ;  /* 0x000000110c2fb210 */ /* 0x004fe400027fe4ff */
[----:B------:R-:W-:-:S13]  /*ccb0*/  ISETP.GE.AND P4, PT, R18, UR38, PT ;  /* 0x0000002612007c0c */ /* 0x000fda000bf86270 */
[----:B------:R-:W-:-:S05]  /*ccc0*/  @!P4 IADD3 R44, P5, R18, R45, RZ ;  /* 0x0000002d122cc210 */ /* 0x000fca0007fbe0ff */
[----:B------:R-:W-:Y:S02]  /*ccd0*/  @!P4 IMAD.X R45, R12, 0x1, R217, P5 ;  /* 0x000000010c2dc824 */ /* 0x000fe400028e06d9 */
[----:B------:R-:W0:Y:S04]  /*cce0*/  @!P3 LDS.128 R12, [R90+0x11400] ;  /* 0x011400005a0cb984 */ /* 0x000e280000000c00 */
[----:B0-----:R-:W-:Y:S04]  /*ccf0*/  @!P3 ST.E.128 desc[UR36][R46.64], R12 ;  /* 0x0000000c2e00b985 */ /* 0x001fe8000c101d24 */
[----:B------:R-:W0:Y:S04]  /*cd00*/  @!P4 LDS.128 R12, [R90+0x15400] ;  /* 0x015400005a0cc984 */ /* 0x000e280000000c00 */
[----:B0-----:R0:W-:Y:S02]  /*cd10*/  @!P4 ST.E.128 desc[UR36][R44.64], R12 ;  /* 0x0000000c2c00c985 */ /* 0x0011e4000c101d24 */
.L_x_584:
[----:B------:R-:W-:Y:S05]  /*cd20*/  BSYNC B0 ;  /* 0x0000000000007941 */ /* 0x000fea0003800000 */
.L_x_583:
[----:B------:R-:W-:Y:S01]  /*cd30*/  ISETP.GE.AND P3, PT, R99, 0x41, PT ;  /* 0x000000416300780c */ /* 0x000fe20003f66270 */
[----:B0-2---:R0:W2:Y:S01]  /*cd40*/  SHFL.IDX PT, R12, R11, 0x2, 0x181f ;  /* 0x00581f000b0c7f89 */ /* 0x0050a200000e0000 */
[----:B------:R-:W-:Y:S03]  /*cd50*/  BSSY B0, `(.L_x_585) ;  /* 0x000000d000007945 */ /* 0x000fe60003800000 */
[----:B-1----:R0:W1:Y:S08]  /*cd60*/  SHFL.IDX PT, R45, R48, 0x2, 0x181f ;  /* 0x00581f00302d7f89 */ /* 0x00207000000e0000 */
        /* <DEDUP_REMOVED lines=11> */
.L_x_586:
[----:B------:R-:W-:Y:S05]  /*ce20*/  BSYNC B0 ;  /* 0x0000000000007941 */ /* 0x000fea0003800000 */
.L_x_585:
[----:B------:R-:W-:Y:S01]  /*ce30*/  ISETP.GE.AND P3, PT, R99, 0x61, PT ;  /* 0x000000616300780c */ /* 0x000fe20003f66270 */
[----:B------:R-:W3:Y:S01]  /*ce40*/  SHFL.IDX PT, R11, R11, 0x3, 0x181f ;  /* 0x00781f000b0b7f89 */ /* 0x000ee200000e0000 */
[----:B------:R-:W-:Y:S03]  /*ce50*/  BSSY B0, `(.L_x_587) ;  /* 0x000000d000007945 */ /* 0x000fe60003800000 */
[----:B01----:R0:W1:Y:S08]  /*ce60*/  SHFL.IDX PT, R45, R48, 0x3, 0x181f ;  /* 0x00781f00302d7f89 */ /* 0x00307000000e0000 */
[----:B0-----:R-:W-:Y:S05]  /*ce70*/  @!P3 BRA `(.L_x_588) ;  /* 0x000000000028b947 */ /* 0x001fea0003800000 */
[----:B------:R-:W-:-:S13]  /*ce80*/  ISETP.GE.AND P3, PT, R16, UR38, PT ;  /* 0x0000002610007c0c */ /* 0x000fda000bf66270 */
[----:B--2---:R-:W0:Y:S01]  /*ce90*/  @!P3 LDS.128 R12, [R90+0x13400] ;  /* 0x013400005a0cb984 */ /* 0x004e220000000c00 */
[----:B-1----:R-:W-:-:S05]  /*cea0*/  @!P3 IADD3 R46, P4, R16, R45, RZ ;  /* 0x0000002d102eb210 */ /* 0x002fca0007f9e0ff */
[----:B---3--:R-:W-:Y:S01]  /*ceb0*/  @!P3 IMAD.X R47, R11, 0x1, R17, P4 ;  /* 0x000000010b2fb824 */ /* 0x008fe200020e0611 */
[----:B------:R-:W-:-:S13]  /*cec0*/  ISETP.GE.AND P4, PT, R18, UR38, PT ;  /* 0x0000002612007c0c */ /* 0x000fda000bf86270 */
[----:B------:R-:W-:-:S05]  /*ced0*/  @!P4 IADD3 R44, P5, R18, R45, RZ ;  /* 0x0000002d122cc210 */ /* 0x000fca0007fbe0ff */
[----:B------:R-:W-:Y:S01]  /*cee0*/  @!P4 IMAD.X R45, R11, 0x1, R217, P5 ;  /* 0x000000010b2dc824 */ /* 0x000fe200028e06d9 */
[----:B0-----:R-:W-:Y:S04]  /*cef0*/  @!P3 ST.E.128 desc[UR36][R46.64], R12 ;  /* 0x0000000c2e00b985 */ /* 0x001fe8000c101d24 */
[----:B------:R-:W0:Y:S04]  /*cf00*/  @!P4 LDS.128 R12, [R90+0x17400] ;  /* 0x017400005a0cc984 */ /* 0x000e280000000c00 */
[----:B0-----:R0:W-:Y:S02]  /*cf10*/  @!P4 ST.E.128 desc[UR36][R44.64], R12 ;  /* 0x0000000c2c00c985 */ /* 0x0011e4000c101d24 */
.L_x_588:
[----:B------:R-:W-:Y:S05]  /*cf20*/  BSYNC B0 ;  /* 0x0000000000007941 */ /* 0x000fea0003800000 */
.L_x_587:
[----:B---3--:R-:W3:Y:S01]  /*cf30*/  LDL R11, [R1] ;  /* 0x00000000010b7983 */ /* 0x008ee20000100800 */
[----:B------:R-:W-:Y:S01]  /*cf40*/  @!P2 IADD3 R81, R81, 0x388c0, RZ ;  /* 0x000388c05151a810 */ /* 0x000fe20007ffe0ff */
[----:B------:R-:W-:Y:S01]  /*cf50*/  VIADD R216, R216, 0x1 ;  /* 0x00000001d8d87836 */ /* 0x000fe20000000000 */
[----:B------:R-:W-:Y:S01]  /*cf60*/  @!PT LDS RZ, [RZ] ;  /* 0x00000000fffff984 */ /* 0x000fe20000000800 */
[----:B------:R-:W-:Y:S01]  /*cf70*/  @!PT LDS RZ, [RZ] ;  /* 0x00000000fffff984 */ /* 0x000fe20000000800 */
[----:B------:R-:W-:Y:S01]  /*cf80*/  @!PT LDS RZ, [RZ] ;  /* 0x00000000fffff984 */ /* 0x000fe20000000800 */
[----:B------:R-:W-:Y:S01]  /*cf90*/  @!PT LDS RZ, [RZ] ;  /* 0x00000000fffff984 */ /* 0x000fe20000000800 */
[----:B------:R4:W-:Y:S06]  /*cfa0*/  MEMBAR.ALL.CTA ;  /* 0x0000000000007992 */ /* 0x0009ec0000008000 */
[----:B----4-:R-:W4:Y:S01]  /*cfb0*/  FENCE.VIEW.ASYNC.S ;  /* 0x00000000000073c6 */ /* 0x010f220000000000 */
[----:B------:R-:W-:Y:S01]  /*cfc0*/  @!P2 PRMT R81, RZ, 0x654, R81 ;  /* 0x00000654ff51a816 */ /* 0x000fe20000000051 */
[----:B----4-:R4:W-:Y:S06]  /*cfd0*/  BAR.SYNC.DEFER_BLOCKING R93, 0x80 ;  /* 0x0002005d0000751d */ /* 0x0109ec0000010000 */
[----:B------:R4:W-:Y:S01]  /*cfe0*/  @!P2 SYNCS.ARRIVE.TRANS64.RED.A1T0 RZ, [R81+URZ], RZ ;  /* 0x000000ff51ffa9a7 */ /* 0x0009e2000810043f */
[----:B------:R-:W-:-:S04]  /*cff0*/  ISETP.NE.AND P2, PT, R216, 0x2, PT ;  /* 0x00000002d800780c */ /* 0x000fc80003f45270 */
[----:B0-2---:R-:W-:Y:S02]  /*d000*/  SEL R12, RZ, 0x1, P2 ;  /* 0x00000001ff0c7807 */ /* 0x005fe40001000000 */
[----:B------:R-:W-:Y:S02]  /*d010*/  SEL R216, R216, RZ, P2 ;  /* 0x000000ffd8d87207 */ /* 0x000fe40001000000 */
[----:B------:R-:W-:Y:S02]  /*d020*/  LOP3.LUT R221, R221, R12, RZ, 0x3c, !PT ;  /* 0x0000000cdddd7212 */ /* 0x000fe400078e3cff */
[----:B---3--:R-:W-:-:S13]  /*d030*/  LOP3.LUT P3, RZ, R11, 0x4, RZ, 0xc0, !PT ;  /* 0x000000040bff7812 */ /* 0x008fda000786c0ff */
[----:B----4-:R-:W-:Y:S05]  /*d040*/  @P3 BRA `(.L_x_589) ;  /* 0xffffff5c009c3947 */ /* 0x010fea000383ffff */
[----:B------:R-:W0:Y:S01]  /*d050*/  S2R R11, SR_TID.X ;  /* 0x00000000000b7919 */ /* 0x000e220000002100 */
[----:B------:R-:W-:Y:S02]  /*d060*/  PLOP3.LUT P0, PT, PT, PT, PT, 0x8, 0x0 ;  /* 0x000000000000781c */ /* 0x000fe40003f0e170 */
[----:B0-----:R-:W-:-:S04]  /*d070*/  SHF.R.U32.HI R11, RZ, 0x7, R11 ;  /* 0x00000007ff0b7819 */ /* 0x001fc8000001160b */
[----:B------:R-:W-:-:S13]  /*d080*/  ISETP.NE.AND P3, PT, R11, 0x1, PT ;  /* 0x000000010b00780c */ /* 0x000fda0003f65270 */
[----:B------:R-:W-:Y:S06]  /*d090*/  @!P3 BAR.ARV 0x9, 0x100 ;  /* 0x024400000000bb1d */ /* 0x000fec0000002000 */
.L_x_489:
[----:B------:R-:W-:Y:S05]  /*d0a0*/  @P0 BRA `(.L_x_590) ;  /* 0x00000000000c0947 */ /* 0x000fea0003800000 */
[----:B------:R-:W0:Y:S01]  /*d0b0*/  FENCE.VIEW.ASYNC.G ;  /* 0x00000000000073c6 */ /* 0x000e220000000100 */
[----:B------:R-:W-:Y:S05]  /*d0c0*/  WARPSYNC.ALL ;  /* 0x0000000000007948 */ /* 0x000fea0003800000 */
[----:B0-----:R-:W-:Y:S06]  /*d0d0*/  BAR.ARV 0xc, 0x180 ;  /* 0x0306000000007b1d */ /* 0x001fec0000002000 */
.L_x_590:
[----:B------:R-:W2:Y:S01]  /*d0e0*/  LDL R0, [R1] ;  /* 0x0000000001007983 */ /* 0x000ea20000100800 */
[----:B------:R-:W-:Y:S01]  /*d0f0*/  ULDC.64 UR4, c[0x0][0x990] ;  /* 0x0002640000047ab9 */ /* 0x000fe20000000a00 */
[----:B------:R-:W-:Y:S02]  /*d100*/  ULDC.64 UR6, c[0x0][0x998] ;  /* 0x0002660000067ab9 */ /* 0x000fe40000000a00 */
[----:B------:R-:W3:Y:S04]  /*d110*/  LDL R10, [R1+0x4c] ;  /* 0x00004c00010a7983 */ /* 0x000ee80000100800 */
[----:B------:R-:W4:Y:S01]  /*d120*/  LDL R12, [R1+0x38] ;  /* 0x00003800010c7983 */ /* 0x000f220000100800 */
[----:B------:R-:W-:Y:S02]  /*d130*/  ISETP.NE.U32.AND P0, PT, RZ, UR4, PT ;  /* 0x00000004ff007c0c */ /* 0x000fe4000bf05070 */
[----:B------:R-:W-:-:S02]  /*d140*/  ISETP.NE.U32.AND P1, PT, RZ, UR6, PT ;  /* 0x00000006ff007c0c */ /* 0x000fc4000bf25070 */
[----:B------:R-:W-:Y:S02]  /*d150*/  ISETP.NE.AND.EX P0, PT, RZ, UR5, PT, P0 ;  /* 0x00000005ff007c0c */ /* 0x000fe4000bf05300 */
[----:B------:R-:W-:-:S11]  /*d160*/  ISETP.NE.AND.EX P1, PT, RZ, UR7, PT, P1 ;  /* 0x00000007ff007c0c */ /* 0x000fd6000bf25310 */
[----:B------:R-:W3:Y:S08]  /*d170*/  @P0 LDC.64 R6, c[0x0][0x9a8] ;  /* 0x00026a00ff060b82 */ /* 0x000ef00000000a00 */
[----:B------:R-:W0:Y:S08]  /*d180*/  @P1 LDC.64 R8, c[0x0][0x9b8] ;  /* 0x00026e00ff081b82 */ /* 0x000e300000000a00 */
[----:B------:R-:W1:Y:S08]  /*d190*/  @P0 LDC.64 R4, c[0x0][0x9b0] ;  /* 0x00026c00ff040b82 */ /* 0x000e700000000a00 */
[----:B------:R-:W1:Y:S01]  /*d1a0*/  @P1 LDC.64 R2, c[0x0][0x9c0] ;  /* 0x00027000ff021b82 */ /* 0x000e620000000a00 */
[----:B--2---:R-:W-:Y:S01]  /*d1b0*/  LOP3.LUT P4, RZ, R0, 0x8, RZ, 0xc0, !PT ;  /* 0x0000000800ff7812 */ /* 0x004fe2000788c0ff */
[----:B---3--:R-:W-:-:S02]  /*d1c0*/  @P0 IMAD R0, R10, R6, RZ ;  /* 0x000000060a000224 */ /* 0x008fc400078e02ff */
[----:B0-----:R-:W-:Y:S02]  /*d1d0*/  @P1 IMAD R10, R10, R8, RZ ;  /* 0x000000080a0a1224 */ /* 0x001fe400078e02ff */
[C---:B----4-:R-:W-:Y:S02]  /*d1e0*/  @P0 IMAD R11, R12.reuse, R7, R0 ;  /* 0x000000070c0b0224 */ /* 0x050fe400078e0200 */
[----:B------:R-:W-:-:S04]  /*d1f0*/  @P0 IMAD.WIDE.U32 R6, R12, R6, RZ ;  /* 0x000000060c060225 */ /* 0x000fc800078e00ff */
[C---:B------:R-:W-:Y:S02]  /*d200*/  @P1 IMAD R13, R12.reuse, R9, R10 ;  /* 0x000000090c0d1224 */ /* 0x040fe400078e020a */
[----:B------:R-:W-:-:S04]  /*d210*/  @P1 IMAD.WIDE.U32 R8, R12, R8, RZ ;  /* 0x000000080c081225 */ /* 0x000fc800078e00ff */
[----:B------:R-:W-:Y:S02]  /*d220*/  @P0 IMAD.IADD R7, R7, 0x1, R11 ;  /* 0x0000000107070824 */ /* 0x000fe400078e020b */
[----:B------:R-:W-:Y:S02]  /*d230*/  @P1 IMAD.IADD R9, R9, 0x1, R13 ;  /* 0x0000000109091824 */ /* 0x000fe400078e020d */
[----:B-1----:R-:W-:-:S04]  /*d240*/  @P0 IMAD.WIDE.U32 R6, R220, R4, R6 ;  /* 0x00000004dc060225 */ /* 0x002fc800078e0006 */
[----:B------:R-:W-:Y:S01]  /*d250*/  @P1 IMAD.WIDE.U32 R8, R220, R2, R8 ;  /* 0x00000002dc081225 */ /* 0x000fe200078e0008 */
[----:B------:R-:W-:Y:S01]  /*d260*/  @P0 LEA R2, P2, R6, UR4, 0x2 ;  /* 0x0000000406020c11 */ /* 0x000fe2000f8410ff */
[----:B------:R-:W-:Y:S02]  /*d270*/  ULDC UR4, c[0x0][0x988] ;  /* 0x0002620000047ab9 */ /* 0x000fe40000000800 */
[----:B------:R-:W-:Y:S01]  /*d280*/  @P0 IMAD R7, R220, R5, R7 ;  /* 0x00000005dc070224 */ /* 0x000fe200078e0207 */
[----:B------:R-:W-:Y:S01]  /*d290*/  @P1 LEA R4, P3, R8, UR6, 0x2 ;  /* 0x0000000608041c11 */ /* 0x000fe2000f8610ff */
[----:B------:R-:W-:Y:S02]  /*d2a0*/  @P1 IMAD R5, R220, R3, R9 ;  /* 0x00000003dc051224 */ /* 0x000fe400078e0209 */
[----:B------:R-:W-:Y:S01]  /*d2b0*/  IMAD.MOV.U32 R0, RZ, RZ, 0x3f800000 ;  /* 0x3f800000ff007424 */ /* 0x000fe200078e00ff */
[----:B------:R-:W-:Y:S01]  /*d2c0*/  @P0 LEA.HI.X R3, R6, UR5, R7, 0x2, P2 ;  /* 0x0000000506030c11 */ /* 0x000fe200090f1407 */
[----:B------:R-:W-:Y:S01]  /*d2d0*/  IMAD.MOV.U32 R7, RZ, RZ, 0x3f800000 ;  /* 0x3f800000ff077424 */ /* 0x000fe200078e00ff */
[----:B------:R-:W-:-:S05]  /*d2e0*/  @P1 LEA.HI.X R5, R8, UR7, R5, 0x2, P3 ;  /* 0x0000000708051c11 */ /* 0x000fca00098f1405 */
[----:B------:R-:W2:Y:S04]  /*d2f0*/  @P0 LDG.E R7, desc[UR36][R2.64] ;  /* 0x0000002402070981 */ /* 0x000ea8000c1e1900 */
[----:B------:R-:W2:Y:S01]  /*d300*/  @P1 LDG.E R0, desc[UR36][R4.64] ;  /* 0x0000002404001981 */ /* 0x000ea2000c1e1900 */
[----:B------:R-:W-:Y:S01]  /*d310*/  BSSY B0, `(.L_x_591) ;  /* 0x0000023000007945 */ /* 0x000fe20003800000 */
[----:B------:R-:W-:Y:S01]  /*d320*/  MOV R168, RZ ;  /* 0x000000ff00a87202 */ /* 0x000fe20000000f00 */
[----:B--2---:R-:W-:-:S04]  /*d330*/  FMUL.FTZ R0, R7, R0 ;  /* 0x0000000007007220 */ /* 0x004fc80000410000 */
[----:B------:R-:W-:Y:S01]  /*d340*/  FMUL.FTZ R2, R0, UR4 ;  /* 0x0000000400027c20 */ /* 0x000fe20008410000 */
[----:B------:R-:W-:Y:S06]  /*d350*/  @!P4 BRA `(.L_x_592) ;  /* 0x000000000078c947 */ /* 0x000fec0003800000 */
[----:B------:R-:W2:Y:S01]  /*d360*/  LDL R12, [R1+0x3c] ;  /* 0x00003c00010c7983 */ /* 0x000ea20000100800 */
[----:B------:R-:W-:Y:S01]  /*d370*/  ULDC UR4, c[0x0][0x9f0] ;  /* 0x00027c0000047ab9 */ /* 0x000fe20000000800 */
[----:B--2---:R-:W-:-:S04]  /*d380*/  ISETP.NE.AND P0, PT, R12, RZ, PT ;  /* 0x000000ff0c00720c */ /* 0x004fc80003f05270 */
[----:B------:R-:W-:-:S04]  /*d390*/  SEL R9, R12, UR4, P0 ;  /* 0x000000040c097c07 */ /* 0x000fc80008000000 */
[-C--:B------:R-:W-:Y:S02]  /*d3a0*/  IABS R6, R9.reuse ;  /* 0x0000000900067213 */ /* 0x080fe40000000000 */
[----:B------:R-:W-:Y:S02]  /*d3b0*/  IADD3 R0, R91, -0x1, R9 ;  /* 0xffffffff5b007810 */ /* 0x000fe40007ffe009 */
[----:B------:R-:W0:Y:S01]  /*d3c0*/  I2F.RP R3, R6 ;  /* 0x0000000600037306 */ /* 0x000e220000209400 */
[-C--:B------:R-:W-:Y:S02]  /*d3d0*/  IABS R10, R9.reuse ;  /* 0x00000009000a7213 */ /* 0x080fe40000000000 */
[----:B------:R-:W-:Y:S02]  /*d3e0*/  IABS R8, R0 ;  /* 0x0000000000087213 */ /* 0x000fe40000000000 */
[----:B------:R-:W-:-:S04]  /*d3f0*/  LOP3.LUT R0, R0, R9, RZ, 0x3c, !PT ;  /* 0x0000000900007212 */ /* 0x000fc800078e3cff */
[----:B------:R-:W-:Y:S01]  /*d400*/  ISETP.GE.AND P2, PT, R0, RZ, PT ;  /* 0x000000ff0000720c */ /* 0x000fe20003f46270 */
[----:B0-----:R-:W0:Y:S02]  /*d410*/  MUFU.RCP R3, R3 ;  /* 0x0000000300037308 */ /* 0x001e240000001000 */
[----:B0-----:R-:W-:Y:S02]  /*d420*/  VIADD R4, R3, 0xffffffe ;  /* 0x0ffffffe03047836 */ /* 0x001fe40000000000 */
[----:B------:R-:W-:-:S04]  /*d430*/  IMAD.MOV R3, RZ, RZ, -R10 ;  /* 0x000000ffff037224 */ /* 0x000fc800078e0a0a */
        /* <DEDUP_REMOVED lines=8> */
[----:B------:R-:W-:Y:S01]  /*d4c0*/  @!P1 IMAD.IADD R3, R3, 0x1, -R6 ;  /* 0x0000000103039824 */ /* 0x000fe200078e0a06 */
[----:B------:R-:W-:Y:S02]  /*d4d0*/  @!P1 IADD3 R5, R5, 0x1, RZ ;  /* 0x0000000105059810 */ /* 0x000fe40007ffe0ff */
[----:B------:R-:W-:Y:S02]  /*d4e0*/  ISETP.NE.AND P1, PT, R9, RZ, PT ;  /* 0x000000ff0900720c */ /* 0x000fe40003f25270 */
[----:B------:R-:W-:-:S13]  /*d4f0*/  ISETP.GE.U32.AND P0, PT, R3, R6, PT ;  /* 0x000000060300720c */ /* 0x000fda0003f06070 */
[----:B------:R-:W-:-:S04]  /*d500*/  @P0 VIADD R5, R5, 0x1 ;  /* 0x0000000105050836 */ /* 0x000fc80000000000 */
[----:B------:R-:W-:Y:S01]  /*d510*/  @!P2 IMAD.MOV R5, RZ, RZ, -R5 ;  /* 0x000000ffff05a224 */ /* 0x000fe200078e0a05 */
[----:B------:R-:W-:-:S05]  /*d520*/  @!P1 LOP3.LUT R5, RZ, R9, RZ, 0x33, !PT ;  /* 0x00000009ff059212 */ /* 0x000fca00078e33ff */
[----:B------:R-:W-:-:S07]  /*d530*/  IMAD.MOV.U32 R168, RZ, RZ, R5 ;  /* 0x000000ffffa87224 */ /* 0x000fce00078e0005 */
.L_x_592:
[----:B------:R-:W-:Y:S05]  /*d540*/  BSYNC B0 ;  /* 0x0000000000007941 */ /* 0x000fea0003800000 */
.L_x_591:
[----:B------:R-:W2:Y:S01]  /*d550*/  LDL R0, [R1+0x60] ;  /* 0x0000600001007983 */ /* 0x000ea20000100800 */
[----:B------:R-:W-:Y:S02]  /*d560*/  PLOP3.LUT P0, PT, PT, PT, PT, 0x80, 0x0 ;  /* 0x000000000000781c */ /* 0x000fe40003f0f070 */
[----:B------:R-:W-:Y:S01]  /*d570*/  CS2R R28, SRZ ;  /* 0x00000000001c7805 */ /* 0x000fe2000001ff00 */
[----:B------:R-:W-:Y:S01]  /*d580*/  IMAD.MOV.U32 R169, RZ, RZ, RZ ;  /* 0x000000ffffa97224 */ /* 0x000fe200078e00ff */
[----:B------:R-:W-:Y:S01]  /*d590*/  MOV R5, RZ ;  /* 0x000000ff00057202 */ /* 0x000fe20000000f00 */
[----:B------:R-:W-:Y:S01]  /*d5a0*/  IMAD.MOV.U32 R170, RZ, RZ, RZ ;  /* 0x000000ffffaa7224 */ /* 0x000fe200078e00ff */
[----:B------:R-:W-:Y:S02]  /*d5b0*/  CS2R R146, SRZ ;  /* 0x0000000000927805 */ /* 0x000fe4000001ff00 */
[----:B------:R-:W-:Y:S01]  /*d5c0*/  CS2R R152, SRZ ;  /* 0x0000000000987805 */ /* 0x000fe2000001ff00 */
[----:B------:R-:W-:Y:S01]  /*d5d0*/  IMAD.MOV.U32 R25, RZ, RZ, RZ ;  /* 0x000000ffff197224 */ /* 0x000fe200078e00ff */
        /* <DEDUP_REMOVED lines=30> */
[----:B------:R-:W-:Y:S01]  /*d7c0*/  CS2R R88, SRZ ;  /* 0x0000000000587805 */ /* 0x000fe2000001ff00 */
[----:B------:R-:W-:Y:S01]  /*d7d0*/  IMAD.MOV.U32 R93, RZ, RZ, RZ ;  /* 0x000000ffff5d7224 */ /* 0x000fe200078e00ff */
        /* <DEDUP_REMOVED lines=28> */
[----:B--2---:R-:W-:-:S05]  /*d9a0*/  IMAD R0, R0, R168, RZ ;  /* 0x000000a800007224 */ /* 0x004fca00078e02ff */
[----:B------:R0:W-:Y:S01]  /*d9b0*/  STL [R1+0x8], R0 ;  /* 0x0000080001007387 */ /* 0x0001e20000100800 */
[----:B------:R-:W-:Y:S02]  /*d9c0*/  VIADDMNMX R168, R0, R168, R91, PT ;  /* 0x000000a800a87246 */ /* 0x000fe4000380015b */
[----:B------:R-:W-:Y:S02]  /*d9d0*/  CS2R R90, SRZ ;  /* 0x00000000005a7805 */ /* 0x000fe4000001ff00 */
[----:B------:R-:W-:-:S13]  /*d9e0*/  ISETP.GT.AND P1, PT, R168, R0, PT ;  /* 0x00000000a800720c */ /* 0x000fda0003f24270 */
[----:B0-----:R-:W-:Y:S05]  /*d9f0*/  @!P1 BRA `(.L_x_593) ;  /* 0x000000c800b89947 */ /* 0x001fea0003800000 */
[----:B------:R-:W0:Y:S01]  /*da00*/  S2R R0, SR_TID.X ;  /* 0x0000000000007919 */ /* 0x000e220000002100 */
[----:B------:R-:W-:Y:S01]  /*da10*/  UMOV UR4, 0xffffffff ;  /* 0xffffffff00047882 */ /* 0x000fe20000000000 */
[----:B0-----:R-:W-:-:S05]  /*da20*/  VIADD R31, R0, 0xffffff80 ;  /* 0xffffff80001f7836 */ /* 0x001fca0000000000 */
[----:B------:R-:W-:-:S04]  /*da30*/  SHF.R.S32.HI R30, RZ, 0x1f, R31 ;  /* 0x0000001fff1e7819 */ /* 0x000fc8000001141f */
[----:B------:R-:W-:-:S04]  /*da40*/  LEA.HI R13, R30, R31, RZ, 0x7 ;  /* 0x0000001f1e0d7211 */ /* 0x000fc800078f38ff */
[----:B------:R-:W-:Y:S01]  /*da50*/  SHF.R.S32.HI R13, RZ, 0x7, R13 ;  /* 0x00000007ff0d7819 */ /* 0x000fe2000001140d */
[----:B------:R-:W-:Y:S06]  /*da60*/  BRA.DIV UR4, `(.L_x_594) ;  /* 0x000001d6047c7947 */ /* 0x000fec000b800000 */
[----:B------:R0:W1:Y:S02]  /*da70*/  SHFL.IDX PT, R14, R13, RZ, 0x1f ;  /* 0x00001fff0d0e7589 */ /* 0x00006400000e0000 */
.L_x_885:
[----:B------:R-:W2:Y:S02]  /*da80*/  LDL R0, [R1+0x198] ;  /* 0x0001980001007983 */ /* 0x000ea40000100800 */
[----:B--2---:R-:W-:Y:S02]  /*da90*/  R2UR UR4, R0 ;  /* 0x00000000000472ca */ /* 0x004fe400000e0000 */
[----:B-1----:R-:W-:-:S04]  /*daa0*/  LEA.HI R0, R14, R14, RZ, 0x1 ;  /* 0x0000000e0e007211 */ /* 0x002fc800078f08ff */
[----:B------:R-:W-:-:S05]  /*dab0*/  LOP3.LUT R3, R0, 0x1e, RZ, 0xc0, !PT ;  /* 0x0000001e00037812 */ /* 0x000fca00078ec0ff */
[----:B------:R-:W-:Y:S02]  /*dac0*/  IMAD.IADD R3, R14, 0x1, -R3 ;  /* 0x000000010e037824 */ /* 0x000fe400078e0a03 */
[----:B------:R-:W-:-:S03]  /*dad0*/  MOV R0, UR4 ;  /* 0x0000000400007c02 */ /* 0x000fc60008000f00 */
[----:B------:R-:W-:Y:S02]  /*dae0*/  LEA R3, R3, UR4, 0xd ;  /* 0x0000000403037c11 */ /* 0x000fe4000f8e68ff */
[----:B------:R-:W-:Y:S02]  /*daf0*/  LOP3.LUT P0, RZ, R0, 0x3ff, RZ, 0xc0, !PT ;  /* 0x000003ff00ff7812 */ /* 0x000fe4000780c0ff */
[----:B------:R-:W-:Y:S02]  /*db00*/  SHF.R.U32.HI R3, RZ, 0x4, R3 ;  /* 0x00000004ff037819 */ /* 0x000fe40000011603 */
[----:B------:R-:W-:Y:S02]  /*db10*/  P2R R26, PR, RZ, 0x1 ;  /* 0x00000001ff1a7803 */ /* 0x000fe40000000000 */
[----:B------:R-:W-:-:S07]  /*db20*/  LOP3.LUT R25, R3, 0x3fff, RZ, 0xc0, !PT ;  /* 0x00003fff03197812 */ /* 0x000fce00078ec0ff */
[----:B------:R-:W-:Y:S05]  /*db30*/  @!P0 BRA `(.L_x_595) ;  /* 0x0000000000408947 */ /* 0x000fea0003800000 */
[----:B------:R-:W-:Y:S01]  /*db40*/  MOV R14, 0x0 ;  /* 0x00000000000e7802 */ /* 0x000fe20000000f00 */
[----:B------:R-:W-:Y:S01]  /*db50*/  ULDC.64 UR4, c[0x4][0x1b0] ;  /* 0x01006c0000047ab9 */ /* 0x000fe20000000a00 */
[----:B------:R-:W-:Y:S01]  /*db60*/  ULDC.64 UR6, c[0x4][0x1b8] ;  /* 0x01006e0000067ab9 */ /* 0x000fe20000000a00 */
[----:B------:R-:W-:Y:S02]  /*db70*/  IMAD.U32 R4, RZ, RZ, UR4 ;  /* 0x00000004ff047e24 */ /* 0x000fe4000f8e00ff */
[----:B------:R-:W-:Y:S01]  /*db80*/  IMAD.U32 R5, RZ, RZ, UR5 ;  /* 0x00000005ff057e24 */ /* 0x000fe2000f8e00ff */
[----:B------:R-:W1:Y:S01]  /*db90*/  LDC.64 R14, c[0x4][R14] ;  /* 0x010000000e0e7b82 */ /* 0x000e620000000a00 */
[----:B------:R-:W-:Y:S01]  /*dba0*/  ULDC.64 UR4, c[0x4][0x98] ;  /* 0x0100260000047ab9 */ /* 0x000fe20000000a00 */
[----:B------:R-:W-:Y:S01]  /*dbb0*/  IMAD.U32 R6, RZ, RZ, UR6 ;  /* 0x00000006ff067e24 */ /* 0x000fe2000f8e00ff */
[----:B------:R-:W-:Y:S01]  /*dbc0*/  MOV R11, UR5 ;  /* 0x00000005000b7c02 */ /* 0x000fe20008000f00 */
[----:B------:R-:W-:-:S02]  /*dbd0*/  IMAD.U32 R7, RZ, RZ, UR7 ;  /* 0x00000007ff077e24 */ /* 0x000fc4000f8e00ff */
[----:B------:R-:W-:Y:S02]  /*dbe0*/  IMAD.U32 R10, RZ, RZ, UR4 ;  /* 0x00000004ff0a7e24 */ /* 0x000fe4000f8e00ff */
[----:B------:R-:W-:Y:S02]  /*dbf0*/  IMAD.MOV.U32 R8, RZ, RZ, 0x70 ;  /* 0x00000070ff087424 */ /* 0x000fe400078e00ff */
[----:B------:R-:W-:Y:S02]  /*dc00*/  IMAD.MOV.U32 R12, RZ, RZ, 0x1 ;  /* 0x00000001ff0c7424 */ /* 0x000fe400078e00ff */
[----:B0-----:R-:W-:-:S07]  /*dc10*/  IMAD.MOV.U32 R13, RZ, RZ, RZ ;  /* 0x000000ffff0d7224 */ /* 0x001fce00078e00ff */
[----:B------:R-:W-:-:S07]  /*dc20*/  LEPC R20, `(.L_x_595) ;  /* 0x000000001014794e */ /* 0x000fce0000000000 */
[----:B-1---5:R-:W-:Y:S05]  /*dc30*/  CALL.ABS.NOINC R14 ;  /* 0x000000000e007343 */ /* 0x022fea0003c00000 */
.L_x_595:
[----:B------:R-:W-:Y:S02]  /*dc40*/  ULDC UR4, c[0x0][0x3f4] ;  /* 0x0000fd0000047ab9 */ /* 0x000fe40000000800 */
[----:B------:R-:W-:-:S13]  /*dc50*/  ISETP.LT.AND P0, PT, RZ, UR4, PT ;  /* 0x00000004ff007c0c */ /* 0x000fda000bf01270 */
[----:B------:R-:W-:Y:S05]  /*dc60*/  @P0 BRA `(.L_x_596) ;  /* 0x0000000000400947 */ /* 0x000fea0003800000 */
[----:B------:R-:W2:Y:S02]  /*dc70*/  LDL R20, [R1+0x54] ;  /* 0x0000540001147983 */ /* 0x000ea40000100800 */
[----:B--2---:R-:W-:-:S04]  /*dc80*/  LEA.HI R0, R20, R20, RZ, 0x1 ;  /* 0x0000001414007211 */ /* 0x004fc800078f08ff */
[----:B------:R-:W-:-:S05]  /*dc90*/  LOP3.LUT R0, R0, 0xfffffffe, RZ, 0xc0, !PT ;  /* 0xfffffffe00007812 */ /* 0x000fca00078ec0ff */
[----:B------:R-:W-:-:S05]  /*dca0*/  IMAD.IADD R0, R20, 0x1, -R0 ;  /* 0x0000000114007824 */ /* 0x000fca00078e0a00 */
[----:B------:R-:W-:-:S04]  /*dcb0*/  SHF.L.U32 R0, R0, 0x1f, RZ ;  /* 0x0000001f00007819 */ /* 0x000fc800000006ff */
[----:B------:R1:W2:Y:S03]  /*dcc0*/  SYNCS.PHASECHK.TRANS64.TRYWAIT P0, [R19+URZ+0x38800], R0 ;  /* 0x03880000130075a7 */ /* 0x0002a6000800017f */
[----:B--2---:R-:W-:Y:S05]  /*dcd0*/  @!P0 NANOSLEEP.SYNCS 0x989680 ;  /* 0x009896800000895d */ /* 0x004fea0003900000 */
[----:B------:R-:W2:Y:S01]  /*dce0*/  @!P0 SYNCS.PHASECHK.TRANS64 P0, [R19+URZ+0x38800], R0 ;  /* 0x03880000130085a7 */ /* 0x000ea2000800007f */
[----:B------:R-:W-:Y:S04]  /*dcf0*/  BSSY B0, `(.L_x_597) ;  /* 0x0000006000007945 */ /* 0x000fe80003800000 */
[----:B--2---:R-:W-:Y:S05]  /*dd00*/  @P0 BRA `(.L_x_598) ;  /* 0x0000000000100947 */ /* 0x004fea0003800000 */
.L_x_599:
[----:B--2---:R2:W3:Y:S02]  /*dd10*/  SYNCS.PHASECHK.TRANS64.TRYWAIT P0, [R19+URZ+0x38800], R0 ;  /* 0x03880000130075a7 */ /* 0x0044e4000800017f */
[----:B---3--:R-:W-:Y:S05]  /*dd20*/  @!P0 NANOSLEEP.SYNCS 0x989680 ;  /* 0x009896800000895d */ /* 0x008fea0003900000 */
[----:B------:R-:W3:Y:S02]  /*dd30*/  @!P0 SYNCS.PHASECHK.TRANS64 P0, [R19+URZ+0x38800], R0 ;  /* 0x03880000130085a7 */ /* 0x000ee4000800007f */
[----:B---3--:R-:W-:Y:S05]  /*dd40*/  @!P0 BRA `(.L_x_599) ;  /* 0xfffffffc00f08947 */ /* 0x008fea000383ffff */
.L_x_598:
[----:B------:R-:W-:Y:S05]  /*dd50*/  BSYNC B0 ;  /* 0x0000000000007941 */ /* 0x000fea0003800000 */
.L_x_597:
[----:B------:R-:W-:Y:S05]  /*dd60*/  BRA `(.L_x_600) ;  /* 0x0000007000a87947 */ /* 0x000fea0003800000 */
.L_x_596:
[----:B------:R-:W-:Y:S01]  /*dd70*/  ISETP.NE.AND P0, PT, R26, RZ, PT ;  /* 0x000000ff1a00720c */ /* 0x000fe20003f05270 */
[----:B------:R-:W1:Y:S01]  /*dd80*/  LDC.64 R28, c[0x0][0x400] ;  /* 0x00010000ff1c7b82 */ /* 0x000e620000000a00 */
[----:B-----5:R-:W-:Y:S01]  /*dd90*/  SHF.R.S32.HI R0, RZ, 0x1f, R24 ;  /* 0x0000001fff007819 */ /* 0x020fe20000011418 */
[----:B------:R-:W-:Y:S01]  /*dda0*/  ULDC.64 UR6, c[0x0][0x408] ;  /* 0x0001020000067ab9 */ /* 0x000fe20000000a00 */
[----:B------:R-:W-:-:S03]  /*ddb0*/  ULDC.64 UR4, c[0x0][0x3f8] ;  /* 0x0000fe0000047ab9 */ /* 0x000fc60000000a00 */
[C---:B------:R-:W-:Y:S02]  /*ddc0*/  IMAD R5, R0.reuse, UR6, RZ ;  /* 0x0000000600057c24 */ /* 0x040fe4000f8e02ff */
[----:B------:R-:W2:Y:S01]  /*ddd0*/  LDC.64 R26, c[0x0][0x3e8] ;  /* 0x0000fa00ff1a7b82 */ /* 0x000ea20000000a00 */
[----:B------:R-:W-:Y:S02]  /*dde0*/  IMAD R3, R0, UR4, RZ ;  /* 0x0000000400037c24 */ /* 0x000fe4000f8e02ff */
[C---:B------:R-:W-:Y:S02]  /*ddf0*/  IMAD R5, R24.reuse, UR7, R5 ;  /* 0x0000000718057c24 */ /* 0x040fe4000f8e0205 */
[C---:B------:R-:W-:Y:S02]  /*de00*/  IMAD R3, R24.reuse, UR5, R3 ;  /* 0x0000000518037c24 */ /* 0x040fe4000f8e0203 */
[----:B-1----:R-:W-:-:S05]  /*de10*/  IMAD.WIDE.U32 R28, R24, UR6, R28 ;  /* 0x00000006181c7c25 */ /* 0x002fca000f8e001c */
[----:B------:R-:W-:Y:S01]  /*de20*/  IADD3 R32, R5, R29, RZ ;  /* 0x0000001d05207210 */ /* 0x000fe20007ffe0ff */
[----:B--2---:R-:W-:-:S04]  /*de30*/  IMAD.WIDE.U32 R26, R24, UR4, R26 ;  /* 0x00000004181a7c25 */ /* 0x004fc8000f8e001a */
[----:B------:R-:W-:Y:S01]  /*de40*/  IMAD.IADD R24, R3, 0x1, R27 ;  /* 0x0000000103187824 */ /* 0x000fe200078e021b */
[----:B------:R-:W-:Y:S06]  /*de50*/  @!P0 BRA `(.L_x_601) ;  /* 0x0000000000408947 */ /* 0x000fec0003800000 */
        /* <DEDUP_REMOVED lines=15> */
[----:B-1----:R-:W-:Y:S05]  /*df50*/  CALL.ABS.NOINC R14 ;  /* 0x000000000e007343 */ /* 0x002fea0003c00000 */
.L_x_601:
[----:B------:R-:W-:Y:S01]  /*df60*/  ULDC.U8 UR4, c[0x0][0x410] ;  /* 0x0001040000047ab9 */ /* 0x000fe20000000000 */
[----:B------:R-:W-:Y:S01]  /*df70*/  BSSY B0, `(.L_x_602) ;  /* 0x0000701000007945 */ /* 0x000fe20003800000 */
[----:B------:R-:W-:Y:S01]  /*df80*/  ISETP.NE.AND P0, PT, RZ, UR4, PT ;  /* 0x00000004ff007c0c */ /* 0x000fe2000bf05270 */
[----:B------:R-:W-:-:S12]  /*df90*/  IMAD R0, R41, 0x80, R219 ;  /* 0x0000008029007824 */ /* 0x000fd800078e02db */
[----:B------:R-:W-:Y:S05]  /*dfa0*/  @!P0 BRA `(.L_x_603) ;  /* 0x00000034009c8947 */ /* 0x000fea0003800000 */
[----:B------:R-:W-:-:S03]  /*dfb0*/  UMOV UR4, 0xffffffff ;  /* 0xffffffff00047882 */ /* 0x000fc60000000000 */
[----:B------:R-:W-:Y:S05]  /*dfc0*/  BRA.DIV UR4, `(.L_x_604) ;  /* 0x000001d204487947 */ /* 0x000fea000b800000 */
[----:B------:R1:W2:Y:S04]  /*dfd0*/  SHFL.IDX PT, R27, R26, RZ, 0x181f ;  /* 0x00181fff1a1b7589 */ /* 0x0002a800000e0000 */
[----:B------:R1:W3:Y:S04]  /*dfe0*/  SHFL.IDX PT, R29, R28, RZ, 0x181f ;  /* 0x00181fff1c1d7589 */ /* 0x0002e800000e0000 */
[----:B------:R1:W4:Y:S04]  /*dff0*/  SHFL.IDX PT, R3, R24, RZ, 0x181f ;  /* 0x00181fff18037589 */ /* 0x00032800000e0000 */
[----:B------:R1:W0:Y:S02]  /*e000*/  SHFL.IDX PT, R21, R32, RZ, 0x181f ;  /* 0x00181fff20157589 */ /* 0x00022400000e0000 */
.L_x_891:
[----:B------:R-:W5:Y:S01]  /*e010*/  LDL R5, [R1+0x54] ;  /* 0x0000540001057983 */ /* 0x000f620000100800 */
[----:B------:R-:W-:Y:S01]  /*e020*/  ULDC UR4, c[0x0][0x448] ;  /* 0x0001120000047ab9 */ /* 0x000fe20000000800 */
[----:B------:R-:W-:Y:S01]  /*e030*/  BSSY B1, `(.L_x_605) ;  /* 0x000001f000017945 */ /* 0x000fe20003800000 */
[----:B------:R-:W-:Y:S01]  /*e040*/  IMAD R30, R92, UR4, RZ ;  /* 0x000000045c1e7c24 */ /* 0x000fe2000f8e02ff */
[----:B------:R-:W-:Y:S02]  /*e050*/  CS2R R6, SRZ ;  /* 0x0000000000067805 */ /* 0x000fe4000001ff00 */
[----:B------:R-:W-:Y:S02]  /*e060*/  CS2R R8, SRZ ;  /* 0x0000000000087805 */ /* 0x000fe4000001ff00 */
[----:B------:R-:W-:Y:S02]  /*e070*/  CS2R R10, SRZ ;  /* 0x00000000000a7805 */ /* 0x000fe4000001ff00 */
[----:B------:R-:W-:Y:S01]  /*e080*/  ISETP.GE.AND P0, PT, R0, R30, PT ;  /* 0x0000001e0000720c */ /* 0x000fe20003f06270 */
[----:B------:R-:W-:Y:S01]  /*e090*/  IMAD R30, R41, -0x80, R30 ;  /* 0xffffff80291e7824 */ /* 0x000fe200078e021e */
[----:B-----5:R-:W-:-:S04]  /*e0a0*/  LEA.HI R4, R5, R5, RZ, 0x1 ;  /* 0x0000000505047211 */ /* 0x020fc800078f08ff */
[----:B------:R-:W-:-:S05]  /*e0b0*/  LOP3.LUT R4, R4, 0xfffffffe, RZ, 0xc0, !PT ;  /* 0xfffffffe04047812 */ /* 0x000fca00078ec0ff */
[----:B-1----:R-:W-:Y:S01]  /*e0c0*/  IMAD.IADD R32, R5, 0x1, -R4 ;  /* 0x0000000105207824 */ /* 0x002fe200078e0a04 */
[----:B------:R-:W-:-:S04]  /*e0d0*/  CS2R R4, SRZ ;  /* 0x0000000000047805 */ /* 0x000fc8000001ff00 */
[----:B------:R-:W-:Y:S01]  /*e0e0*/  SHF.L.U32 R32, R32, 0x1f, RZ ;  /* 0x0000001f20207819 */ /* 0x000fe200000006ff */
[----:B------:R-:W-:Y:S06]  /*e0f0*/  @P0 BRA `(.L_x_606) ;  /* 0x0000000000480947 */ /* 0x000fec0003800000 */
[----:B------:R-:W3:Y:S01]  /*e100*/  LDL R24, [R1+0x40] ;  /* 0x0000400001187983 */ /* 0x000ee20000100800 */
[----:B------:R-:W-:Y:S02]  /*e110*/  ULDC UR4, c[0x0][0x3f4] ;  /* 0x0000fd0000047ab9 */ /* 0x000fe40000000800 */
[----:B------:R-:W-:Y:S02]  /*e120*/  ISETP.GE.AND P3, PT, R22, UR4, PT ;  /* 0x0000000416007c0c */ /* 0x000fe4000bf66270 */
[----:B------:R-:W-:Y:S02]  /*e130*/  ISETP.GE.AND P4, PT, R218, UR4, PT ;  /* 0x00000004da007c0c */ /* 0x000fe4000bf86270 */
[----:B------:R-:W-:-:S09]  /*e140*/  CS2R R8, SRZ ;  /* 0x0000000000087805 */ /* 0x000fd2000001ff00 */
[-C--:B--2---:R-:W-:Y:S02]  /*e150*/  @!P3 IADD3 R4, P0, R22, R27.reuse, RZ ;  /* 0x0000001b1604b210 */ /* 0x084fe40007f1e0ff */
[----:B------:R-:W-:Y:S02]  /*e160*/  @!P4 IADD3 R12, P1, R218, R27, RZ ;  /* 0x0000001bda0cc210 */ /* 0x000fe40007f3e0ff */
[----:B----4-:R-:W-:Y:S02]  /*e170*/  @!P3 IADD3.X R5, R3, R23, RZ, P0, !PT ;  /* 0x000000170305b210 */ /* 0x010fe400007fe4ff */
[-C--:B---3--:R-:W-:Y:S02]  /*e180*/  @!P3 IADD3 R14, P0, R22, R29.reuse, RZ ;  /* 0x0000001d160eb210 */ /* 0x088fe40007f1e0ff */
[----:B------:R-:W-:Y:S01]  /*e190*/  @!P4 IADD3 R20, P2, R218, R29, RZ ;  /* 0x0000001dda14c210 */ /* 0x000fe20007f5e0ff */
[----:B------:R1:W5:Y:S02]  /*e1a0*/  @!P3 LD.E.64 R6, desc[UR36][R4.64] ;  /* 0x000000240406b980 */ /* 0x000364000c101b00 */
[----:B0-----:R-:W-:-:S05]  /*e1b0*/  @!P3 IMAD.X R15, R21, 0x1, R23, P0 ;  /* 0x00000001150fb824 */ /* 0x001fca00000e0617 */
[----:B------:R0:W5:Y:S01]  /*e1c0*/  @!P3 LD.E.64 R10, desc[UR36][R14.64] ;  /* 0x000000240e0ab980 */ /* 0x000162000c101b00 */
[----:B-1----:R-:W-:Y:S01]  /*e1d0*/  CS2R R4, SRZ ;  /* 0x0000000000047805 */ /* 0x002fe2000001ff00 */
[--C-:B------:R-:W-:Y:S02]  /*e1e0*/  @!P4 IMAD.X R13, R3, 0x1, R24.reuse, P1 ;  /* 0x00000001030dc824 */ /* 0x100fe400008e0618 */
[----:B------:R-:W-:-:S03]  /*e1f0*/  @!P4 IMAD.X R21, R21, 0x1, R24, P2 ;  /* 0x000000011515c824 */ /* 0x000fc600010e0618 */
[----:B------:R0:W5:Y:S04]  /*e200*/  @!P4 LD.E.64 R4, desc[UR36][R12.64] ;  /* 0x000000240c04c980 */ /* 0x000168000c101b00 */
[----:B------:R0:W5:Y:S02]  /*e210*/  @!P4 LD.E.64 R8, desc[UR36][R20.64] ;  /* 0x000000241408c980 */ /* 0x000164000c101b00 */
.L_x_606:
[----:B------:R-:W-:Y:S05]  /*e220*/  BSYNC B1 ;  /* 0x0000000000017941 */ /* 0x000fea0003800000 */
.L_x_605:
[----:B------:R-:W1:Y:S01]  /*e230*/  SYNCS.PHASECHK.TRANS64.TRYWAIT P0, [R19+URZ+0x38800], R32 ;  /* 0x03880020130075a7 */ /* 0x000e62000800017f */
[----:B----45:R-:W-:Y:S01]  /*e240*/  SHF.R.U32.HI R3, RZ, 0x8, R4 ;  /* 0x00000008ff037819 */ /* 0x030fe20000011604 */
[----:B------:R-:W-:Y:S01]  /*e250*/  BSSY B1, `(.L_x_607) ;  /* 0x000002e000017945 */ /* 0x000fe20003800000 */
[----:B--2---:R-:W-:Y:S02]  /*e260*/  SHF.R.U32.HI R27, RZ, 0x8, R5 ;  /* 0x00000008ff1b7819 */ /* 0x004fe40000011605 */
[----:B0-----:R-:W-:Y:S02]  /*e270*/  LOP3.LUT R20, R4, 0xff, RZ, 0xc0, !PT ;  /* 0x000000ff04147812 */ /* 0x001fe400078ec0ff */
[----:B------:R-:W-:Y:S02]  /*e280*/  LOP3.LUT R3, R3, 0xff, RZ, 0xc0, !PT ;  /* 0x000000ff03037812 */ /* 0x000fe400078ec0ff */
[----:B------:R-:W-:Y:S02]  /*e290*/  LOP3.LUT R24, R5, 0xff, RZ, 0xc0, !PT ;  /* 0x000000ff05187812 */ /* 0x000fe400078ec0ff */
[----:B------:R-:W-:-:S02]  /*e2a0*/  LOP3.LUT R27, R27, 0xff, RZ, 0xc0, !PT ;  /* 0x000000ff1b1b7812 */ /* 0x000fc400078ec0ff */
[----:B------:R-:W-:Y:S02]  /*e2b0*/  PRMT R21, R3, 0x7604, R20 ;  /* 0x0000760403157816 */ /* 0x000fe40000000014 */
[----:B------:R-:W-:Y:S02]  /*e2c0*/  PRMT R24, R27, 0x7604, R24 ;  /* 0x000076041b187816 */ /* 0x000fe40000000018 */
[----:B------:R-:W-:Y:S02]  /*e2d0*/  SHF.R.U32.HI R3, RZ, 0x8, R8 ;  /* 0x00000008ff037819 */ /* 0x000fe40000011608 */
[----:B------:R-:W-:Y:S02]  /*e2e0*/  SHF.R.U32.HI R27, RZ, 0x8, R11 ;  /* 0x00000008ff1b7819 */ /* 0x000fe4000001160b */
[----:B------:R-:W-:Y:S02]  /*e2f0*/  SHF.R.U32.HI R31, RZ, 0x8, R9 ;  /* 0x00000008ff1f7819 */ /* 0x000fe40000011609 */
[----:B------:R-:W-:-:S02]  /*e300*/  LOP3.LUT R26, R8, 0xff, RZ, 0xc0, !PT ;  /* 0x000000ff081a7812 */ /* 0x000fc400078ec0ff */
[----:B------:R-:W-:Y:S02]  /*e310*/  LOP3.LUT R3, R3, 0xff, RZ, 0xc0, !PT ;  /* 0x000000ff03037812 */ /* 0x000fe400078ec0ff */
[----:B------:R-:W-:Y:S02]  /*e320*/  SHF.R.U32.HI R0, RZ, 0x8, R6 ;  /* 0x00000008ff007819 */ /* 0x000fe40000011606 */
[----:B------:R-:W-:Y:S02]  /*e330*/  SHF.R.U32.HI R15, RZ, 0x8, R7 ;  /* 0x00000008ff0f7819 */ /* 0x000fe40000011607 */
[----:B------:R-:W-:Y:S02]  /*e340*/  LOP3.LUT R20, R11, 0xff, RZ, 0xc0, !PT ;  /* 0x000000ff0b147812 */ /* 0x000fe400078ec0ff */
[----:B------:R-:W-:Y:S02]  /*e350*/  LOP3.LUT R27, R27, 0xff, RZ, 0xc0, !PT ;  /* 0x000000ff1b1b7812 */ /* 0x000fe400078ec0ff */
[----:B------:R-:W-:-:S02]  /*e360*/  LOP3.LUT R28, R9, 0xff, RZ, 0xc0, !PT ;  /* 0x000000ff091c7812 */ /* 0x000fc400078ec0ff */
[----:B------:R-:W-:Y:S02]  /*e370*/  LOP3.LUT R31, R31, 0xff, RZ, 0xc0, !PT ;  /* 0x000000ff1f1f7812 */ /* 0x000fe400078ec0ff */
[----:B------:R-:W-:Y:S02]  /*e380*/  PRMT R33, R3, 0x7604, R26 ;  /* 0x0000760403217816 */ /* 0x000fe4000000001a */
[----:B------:R-:W-:Y:S02]  /*e390*/  LOP3.LUT R12, R6, 0xff, RZ, 0xc0, !PT ;  /* 0x000000ff060c7812 */ /* 0x000fe400078ec0ff */
[----:B------:R-:W-:Y:S02]  /*e3a0*/  LOP3.LUT R14, R7, 0xff, RZ, 0xc0, !PT ;  /* 0x000000ff070e7812 */ /* 0x000fe400078ec0ff */
[----:B------:R-:W-:Y:S02]  /*e3b0*/  LOP3.LUT R13, R0, 0xff, RZ, 0xc0, !PT ;  /* 0x000000ff000d7812 */ /* 0x000fe400078ec0ff */
[----:B------:R-:W-:-:S02]  /*e3c0*/  LOP3.LUT R15, R15, 0xff, RZ, 0xc0, !PT ;  /* 0x000000ff0f0f7812 */ /* 0x000fc400078ec0ff */
[----:B------:R-:W-:Y:S02]  /*e3d0*/  PRMT R20, R27, 0x7604, R20 ;  /* 0x000076041b147816 */ /* 0x000fe40000000014 */
[----:B------:R-:W-:Y:S02]  /*e3e0*/  SHF.R.U32.HI R3, RZ, 0x10, R7 ;  /* 0x00000010ff037819 */ /* 0x000fe40000011607 */
[----:B------:R-:W-:Y:S02]  /*e3f0*/  SHF.R.U32.HI R0, RZ, 0x8, R10 ;  /* 0x00000008ff007819 */ /* 0x000fe4000001160a */
[----:B------:R-:W-:Y:S01]  /*e400*/  SHF.R.U32.HI R27, RZ, 0x10, R5 ;  /* 0x00000010ff1b7819 */ /* 0x000fe20000011605 */
[----:B------:R-:W-:Y:S01]  /*e410*/  IMAD.U32 R3, R3, 0x10000, RZ ;  /* 0x0001000003037824 */ /* 0x000fe200078e00ff */
[----:B------:R-:W-:Y:S02]  /*e420*/  SHF.R.U32.HI R35, RZ, 0x10, R9 ;  /* 0x00000010ff237819 */ /* 0x000fe40000011609 */
[----:B------:R-:W-:Y:S01]  /*e430*/  PRMT R28, R31, 0x7604, R28 ;  /* 0x000076041f1c7816 */ /* 0x000fe2000000001c */
[----:B------:R-:W-:Y:S01]  /*e440*/  IMAD.U32 R27, R27, 0x10000, RZ ;  /* 0x000100001b1b7824 */ /* 0x000fe200078e00ff */
[----:B------:R-:W-:Y:S01]  /*e450*/  SHF.R.U32.HI R31, RZ, 0x10, R11 ;  /* 0x00000010ff1f7819 */ /* 0x000fe2000001160b */
[----:B------:R-:W-:Y:S01]  /*e460*/  IMAD.U32 R35, R35, 0x10000, RZ ;  /* 0x0001000023237824 */ /* 0x000fe200078e00ff */
[----:B------:R-:W-:-:S02]  /*e470*/  PRMT R13, R13, 0x7604, R12 ;  /* 0x000076040d0d7816 */ /* 0x000fc4000000000c */
[----:B------:R-:W-:Y:S02]  /*e480*/  PRMT R14, R15, 0x7604, R14 ;  /* 0x000076040f0e7816 */ /* 0x000fe4000000000e */
[----:B------:R-:W-:Y:S02]  /*e490*/  LOP3.LUT R12, R10, 0xff, RZ, 0xc0, !PT ;  /* 0x000000ff0a0c7812 */ /* 0x000fe400078ec0ff */
[----:B------:R-:W-:Y:S02]  /*e4a0*/  LOP3.LUT R15, R0, 0xff, RZ, 0xc0, !PT ;  /* 0x000000ff000f7812 */ /* 0x000fe400078ec0ff */
[----:B------:R-:W-:Y:S02]  /*e4b0*/  SHF.L.U32 R31, R31, 0x10, RZ ;  /* 0x000000101f1f7819 */ /* 0x000fe400000006ff */
[----:B---3--:R-:W-:Y:S02]  /*e4c0*/  PRMT R29, R15, 0x7604, R12 ;  /* 0x000076040f1d7816 */ /* 0x008fe4000000000c */
[----:B------:R-:W-:-:S02]  /*e4d0*/  LOP3.LUT R15, R14, 0xff0000, R3, 0xf8, !PT ;  /* 0x00ff00000e0f7812 */ /* 0x000fc400078ef803 */
[----:B------:R-:W-:Y:S02]  /*e4e0*/  LOP3.LUT R27, R24, 0xff0000, R27, 0xf8, !PT ;  /* 0x00ff0000181b7812 */ /* 0x000fe400078ef81b */
[----:B------:R-:W-:Y:S02]  /*e4f0*/  LOP3.LUT R31, R20, 0xff0000, R31, 0xf8, !PT ;  /* 0x00ff0000141f7812 */ /* 0x000fe400078ef81f */
[----:B------:R-:W-:Y:S02]  /*e500*/  LOP3.LUT R35, R28, 0xff0000, R35, 0xf8, !PT ;  /* 0x00ff00001c237812 */ /* 0x000fe400078ef823 */
[----:B------:R-:W-:Y:S01]  /*e510*/  LOP3.LUT R3, R13, 0xff0000, R6, 0xf8, !PT ;  /* 0x00ff00000d037812 */ /* 0x000fe200078ef806 */
[----:B-1----:R-:W-:Y:S06]  /*e520*/  @!P0 BRA `(.L_x_608) ;  /* 0x000001cc00648947 */ /* 0x002fec0003800000 */
.L_x_892:
[----:B------:R-:W-:Y:S05]  /*e530*/  BSYNC B1 ;  /* 0x0000000000017941 */ /* 0x000fea0003800000 */
.L_x_607:
[----:B------:R-:W-:Y:S01]  /*e540*/  VIMNMX R14, R30, 0x80, PT ;  /* 0x000000801e0e7848 */ /* 0x000fe20003fe0100 */
[----:B------:R-:W-:Y:S01]  /*e550*/  BSSY B1, `(.L_x_609) ;  /* 0x00000ca000017945 */ /* 0x000fe20003800000 */
[----:B------:R-:W-:Y:S02]  /*e560*/  LOP3.LUT R21, R21, 0xff0000, R4, 0xf8, !PT ;  /* 0x00ff000015157812 */ /* 0x000fe400078ef804 */
[----:B------:R-:W-:Y:S02]  /*e570*/  ISETP.GE.AND P0, PT, R219, R14, PT ;  /* 0x0000000edb00720c */ /* 0x000fe40003f06270 */
[----:B------:R-:W-:Y:S02]  /*e580*/  LOP3.LUT R29, R29, 0xff0000, R10, 0xf8, !PT ;  /* 0x00ff00001d1d7812 */ /* 0x000fe400078ef80a */
[----:B------:R-:W-:Y:S02]  /*e590*/  LOP3.LUT R33, R33, 0xff0000, R8, 0xf8, !PT ;  /* 0x00ff000021217812 */ /* 0x000fe400078ef808 */
[----:B------:R-:W-:-:S02]  /*e5a0*/  LOP3.LUT R3, R3, 0xff000000, R6, 0xf8, !PT ;  /* 0xff00000003037812 */ /* 0x000fc400078ef806 */
[----:B------:R-:W-:Y:S02]  /*e5b0*/  LOP3.LUT R13, R15, 0xff000000, R7, 0xf8, !PT ;  /* 0xff0000000f0d7812 */ /* 0x000fe400078ef807 */
[----:B------:R-:W-:Y:S02]  /*e5c0*/  LOP3.LUT R0, R21, 0xff000000, R4, 0xf8, !PT ;  /* 0xff00000015007812 */ /* 0x000fe400078ef804 */
[----:B------:R-:W-:Y:S02]  /*e5d0*/  LOP3.LUT R12, R27, 0xff000000, R5, 0xf8, !PT ;  /* 0xff0000001b0c7812 */ /* 0x000fe400078ef805 */
[----:B------:R-:W-:Y:S02]  /*e5e0*/  LOP3.LUT R10, R29, 0xff000000, R10, 0xf8, !PT ;  /* 0xff0000001d0a7812 */ /* 0x000fe400078ef80a */
[----:B------:R-:W-:Y:S02]  /*e5f0*/  LOP3.LUT R11, R31, 0xff000000, R11, 0xf8, !PT ;  /* 0xff0000001f0b7812 */ /* 0x000fe400078ef80b */
[----:B------:R-:W-:-:S02]  /*e600*/  LOP3.LUT R8, R33, 0xff000000, R8, 0xf8, !PT ;  /* 0xff00000021087812 */ /* 0x000fc400078ef808 */
[----:B------:R-:W-:Y:S01]  /*e610*/  LOP3.LUT R9, R35, 0xff000000, R9, 0xf8, !PT ;  /* 0xff00000023097812 */ /* 0x000fe200078ef809 */
[----:B------:R-:W-:Y:S06]  /*e620*/  @P0 BRA `(.L_x_610) ;  /* 0x0000000800f00947 */ /* 0x000fec0003800000 */
[----:B------:R1:W5:Y:S01]  /*e630*/  LDL R42, [R1+0x30] ;  /* 0x00003000012a7983 */ /* 0x0003620000100800 */
[----:B------:R-:W2:Y:S01]  /*e640*/  LDC R5, c[0x0][0x3f4] ;  /* 0x0000fd00ff057b82 */ /* 0x000ea20000000800 */
[----:B------:R-:W-:Y:S01]  /*e650*/  BSSY B2, `(.L_x_611) ;  /* 0x000005e000027945 */ /* 0x000fe20003800000 */
[-C--:B--2---:R-:W-:Y:S02]  /*e660*/  ISETP.GE.AND P0, PT, R22, R5.reuse, PT ;  /* 0x000000051600720c */ /* 0x084fe40003f06270 */
[----:B------:R-:W-:-:S11]  /*e670*/  ISETP.GE.AND P1, PT, R218, R5, PT ;  /* 0x00000005da00720c */ /* 0x000fd60003f26270 */
[----:B-1----:R-:W-:Y:S05]  /*e680*/  @P0 BRA `(.L_x_612) ;  /* 0x0000000400680947 */ /* 0x002fea0003800000 */
[----:B-----5:R-:W1:Y:S01]  /*e690*/  LDS.128 R4, [R42+0x20400] ;  /* 0x020400002a047984 */ /* 0x020e620000000c00 */
[----:B------:R-:W-:Y:S02]  /*e6a0*/  F2FP.F16.E4M3.UNPACK_B R29, R10 ;  /* 0x0000000aff1d723e */ /* 0x000fe400020006ff */
[----:B------:R-:W-:-:S03]  /*e6b0*/  F2FP.F16.E4M3.UNPACK_B R27, R3 ;  /* 0x00000003ff1b723e */ /* 0x000fc600020006ff */
[----:B------:R-:W-:Y:S02]  /*e6c0*/  HADD2.F32 R30, -RZ, R29.H1_H1 ;  /* 0x3000001dff1e7230 */ /* 0x000fe40000004100 */
[----:B------:R-:W-:Y:S02]  /*e6d0*/  HADD2.F32 R28, -RZ, R27.H1_H1 ;  /* 0x3000001bff1c7230 */ /* 0x000fe40000004100 */
[----:B------:R-:W-:Y:S02]  /*e6e0*/  HADD2.F32 R29, -RZ, R29.H0_H0 ;  /* 0x2000001dff1d7230 */ /* 0x000fe40000004100 */
[----:B------:R-:W-:Y:S01]  /*e6f0*/  HADD2.F32 R27, -RZ, R27.H0_H0 ;  /* 0x2000001bff1b7230 */ /* 0x000fe20000004100 */
[-C--:B-1----:R-:W-:Y:S02]  /*e700*/  F2FP.F16.E4M3.UNPACK_B R15, R4.reuse.H1 ;  /* 0x00000004ff0f723e */ /* 0x082fe400030006ff */
[-C--:B------:R-:W-:Y:S02]  /*e710*/  F2FP.F16.E4M3.UNPACK_B R21, R5.reuse ;  /* 0x00000005ff15723e */ /* 0x080fe400020006ff */
[----:B------:R-:W-:Y:S01]  /*e720*/  F2FP.F16.E4M3.UNPACK_B R24, R5.H1 ;  /* 0x00000005ff18723e */ /* 0x000fe200030006ff */
[--C-:B------:R-:W-:Y:S01]  /*e730*/  HADD2.F32 R20, -RZ, R15.reuse.H0_H0 ;  /* 0x2000000fff147230 */ /* 0x100fe20000004100 */
[----:B------:R-:W-:Y:S01]  /*e740*/  F2FP.F16.E4M3.UNPACK_B R4, R4 ;  /* 0x00000004ff04723e */ /* 0x000fe200020006ff */
[----:B------:R-:W-:Y:S01]  /*e750*/  HADD2.F32 R15, -RZ, R15.H1_H1 ;  /* 0x3000000fff0f7230 */ /* 0x000fe20000004100 */
[----:B------:R-:W-:-:S02]  /*e760*/  F2FP.F16.E4M3.UNPACK_B R26, R6 ;  /* 0x00000006ff1a723e */ /* 0x000fc400020006ff */
[----:B------:R-:W-:Y:S02]  /*e770*/  F2FP.F16.E4M3.UNPACK_B R6, R6.H1 ;  /* 0x00000006ff06723e */ /* 0x000fe400030006ff */
[C---:B------:R-:W-:Y:S01]  /*e780*/  FMUL.FTZ R5, R15.reuse, R30 ;  /* 0x0000001e0f057220 */ /* 0x040fe20000410000 */
[-C--:B------:R-:W-:Y:S01]  /*e790*/  FMUL.FTZ R31, R15, R28.reuse ;  /* 0x0000001c0f1f7220 */ /* 0x080fe20000410000 */
[----:B------:R-:W-:Y:S02]  /*e7a0*/  F2FP.F16.E4M3.UNPACK_B R15, R7 ;  /* 0x00000007ff0f723e */ /* 0x000fe400020006ff */
[C---:B------:R-:W-:Y:S01]  /*e7b0*/  FFMA.FTZ R33, R20.reuse, R28, -R5 ;  /* 0x0000001c14217223 */ /* 0x040fe20000010805 */
[--C-:B------:R-:W-:Y:S01]  /*e7c0*/  HADD2.F32 R5, -RZ, R4.reuse.H1_H1 ;  /* 0x30000004ff057230 */ /* 0x100fe20000004100 */
[----:B------:R-:W-:Y:S01]  /*e7d0*/  F2FP.F16.E4M3.UNPACK_B R28, R10.H1 ;  /* 0x0000000aff1c723e */ /* 0x000fe200030006ff */
[----:B------:R-:W-:Y:S01]  /*e7e0*/  FFMA.FTZ R34, R20, R30, R31 ;  /* 0x0000001e14227223 */ /* 0x000fe2000001001f */
[----:B------:R-:W-:Y:S01]  /*e7f0*/  HADD2.F32 R4, -RZ, R4.H0_H0 ;  /* 0x20000004ff047230 */ /* 0x000fe20000004100 */
[----:B------:R-:W-:Y:S01]  /*e800*/  F2FP.F16.E4M3.UNPACK_B R20, R3.H1 ;  /* 0x00000003ff14723e */ /* 0x000fe200030006ff */
[C---:B------:R-:W-:Y:S01]  /*e810*/  FMUL.FTZ R31, R5.reuse, R29 ;  /* 0x0000001d051f7220 */ /* 0x040fe20000410000 */
[----:B0-----:R-:W-:Y:S01]  /*e820*/  FMUL.FTZ R32, R5, R27 ;  /* 0x0000001b05207220 */ /* 0x001fe20000410000 */
[----:B------:R-:W-:Y:S01]  /*e830*/  HADD2.F32 R30, -RZ, R28.H1_H1 ;  /* 0x3000001cff1e7230 */ /* 0x000fe20000004100 */
[----:B------:R-:W-:Y:S01]  /*e840*/  F2FP.F16.E4M3.UNPACK_B R7, R7.H1 ;  /* 0x00000007ff07723e */ /* 0x000fe200030006ff */
[----:B------:R-:W-:-:S02]  /*e850*/  HADD2.F32 R5, -RZ, R24.H1_H1 ;  /* 0x30000018ff057230 */ /* 0x000fc40000004100 */
[C---:B------:R-:W-:Y:S01]  /*e860*/  FFMA.FTZ R31, R4.reuse, R27, -R31 ;  /* 0x0000001b041f7223 */ /* 0x040fe2000001081f */
[----:B------:R-:W-:Y:S01]  /*e870*/  FFMA.FTZ R32, R4, R29, R32 ;  /* 0x0000001d04207223 */ /* 0x000fe20000010020 */
[----:B------:R-:W-:Y:S02]  /*e880*/  HADD2.F32 R27, -RZ, R20.H1_H1 ;  /* 0x30000014ff1b7230 */ /* 0x000fe40000004100 */
[----:B------:R-:W-:Y:S02]  /*e890*/  HADD2.F32 R24, -RZ, R24.H0_H0 ;  /* 0x20000018ff187230 */ /* 0x000fe40000004100 */
[C---:B------:R-:W-:Y:S01]  /*e8a0*/  FMUL.FTZ R29, R5.reuse, R30 ;  /* 0x0000001e051d7220 */ /* 0x040fe20000410000 */
[----:B------:R-:W-:Y:S02]  /*e8b0*/  HADD2.F32 R28, -RZ, R28.H0_H0 ;  /* 0x2000001cff1c7230 */ /* 0x000fe40000004100 */
[----:B------:R-:W-:Y:S01]  /*e8c0*/  FMUL.FTZ R5, R5, R27 ;  /* 0x0000001b05057220 */ /* 0x000fe20000410000 */
[----:B------:R-:W-:-:S02]  /*e8d0*/  HADD2.F32 R4, -RZ, R21.H1_H1 ;  /* 0x30000015ff047230 */ /* 0x000fc40000004100 */
[C---:B------:R-:W-:Y:S01]  /*e8e0*/  FFMA.FTZ R37, R24.reuse, R27, -R29 ;  /* 0x0000001b18257223 */ /* 0x040fe2000001081d */
[----:B------:R-:W-:Y:S01]  /*e8f0*/  F2FP.F16.E4M3.UNPACK_B R27, R11 ;  /* 0x0000000bff1b723e */ /* 0x000fe200020006ff */
[----:B------:R-:W-:Y:S02]  /*e900*/  HADD2.F32 R20, -RZ, R20.H0_H0 ;  /* 0x20000014ff147230 */ /* 0x000fe40000004100 */
[----:B------:R-:W-:Y:S01]  /*e910*/  FFMA.FTZ R30, R24, R30, R5 ;  /* 0x0000001e181e7223 */ /* 0x000fe20000010005 */
[----:B------:R-:W-:Y:S02]  /*e920*/  HADD2.F32 R21, -RZ, R21.H0_H0 ;  /* 0x20000015ff157230 */ /* 0x000fe40000004100 */
[C---:B------:R-:W-:Y:S01]  /*e930*/  FMUL.FTZ R36, R4.reuse, R28 ;  /* 0x0000001c04247220 */ /* 0x040fe20000410000 */
[----:B------:R-:W-:Y:S01]  /*e940*/  F2FP.F16.E4M3.UNPACK_B R24, R13 ;  /* 0x0000000dff18723e */ /* 0x000fe200020006ff */
[----:B------:R-:W-:Y:S02]  /*e950*/  HADD2.F32 R29, -RZ, R27.H1_H1 ;  /* 0x3000001bff1d7230 */ /* 0x000fe40000004100 */
[----:B------:R-:W-:Y:S01]  /*e960*/  FMUL.FTZ R35, R4, R20 ;  /* 0x0000001404237220 */ /* 0x000fe20000410000 */
[----:B------:R-:W-:-:S02]  /*e970*/  HADD2.F32 R5, -RZ, R6.H1_H1 ;  /* 0x30000006ff057230 */ /* 0x000fc40000004100 */
[C---:B------:R-:W-:Y:S01]  /*e980*/  FFMA.FTZ R36, R21.reuse, R20, -R36 ;  /* 0x0000001415247223 */ /* 0x040fe20000010824 */
[----:B------:R-:W-:Y:S02]  /*e990*/  HADD2.F32 R20, -RZ, R24.H1_H1 ;  /* 0x30000018ff147230 */ /* 0x000fe40000004100 */
[----:B------:R-:W-:Y:S01]  /*e9a0*/  FFMA.FTZ R35, R21, R28, R35 ;  /* 0x0000001c15237223 */ /* 0x000fe20000010023 */
[----:B------:R-:W-:Y:S02]  /*e9b0*/  HADD2.F32 R6, -RZ, R6.H0_H0 ;  /* 0x20000006ff067230 */ /* 0x000fe40000004100 */
[C---:B------:R-:W-:Y:S01]  /*e9c0*/  FMUL.FTZ R39, R5.reuse, R29 ;  /* 0x0000001d05277220 */ /* 0x040fe20000410000 */
[----:B------:R-:W-:Y:S02]  /*e9d0*/  HADD2.F32 R27, -RZ, R27.H0_H0 ;  /* 0x2000001bff1b7230 */ /* 0x000fe40000004100 */
[----:B------:R-:W-:Y:S01]  /*e9e0*/  FMUL.FTZ R41, R5, R20 ;  /* 0x0000001405297220 */ /* 0x000fe20000410000 */
[----:B------:R-:W-:-:S02]  /*e9f0*/  HADD2.F32 R4, -RZ, R26.H1_H1 ;  /* 0x3000001aff047230 */ /* 0x000fc40000004100 */
[----:B------:R-:W-:Y:S01]  /*ea00*/  FFMA.FTZ R28, R6, R20, -R39 ;  /* 0x00000014061c7223 */ /* 0x000fe20000010827 */
[----:B------:R-:W-:Y:S01]  /*ea10*/  HADD2.F32 R21, -RZ, R24.H0_H0 ;  /* 0x20000018ff157230 */ /* 0x000fe20000004100 */
[----:B------:R-:W-:Y:S01]  /*ea20*/  F2FP.F16.E4M3.UNPACK_B R5, R13.H1 ;  /* 0x0000000dff05723e */ /* 0x000fe200030006ff */
[----:B------:R-:W-:Y:S02]  /*ea30*/  HADD2.F32 R26, -RZ, R26.H0_H0 ;  /* 0x2000001aff1a7230 */ /* 0x000fe40000004100 */
[----:B------:R-:W-:Y:S01]  /*ea40*/  FMUL.FTZ R39, R4, R27 ;  /* 0x0000001b04277220 */ /* 0x000fe20000410000 */
[----:B------:R-:W-:Y:S01]  /*ea50*/  FFMA.FTZ R41, R6, R29, R41 ;  /* 0x0000001d06297223 */ /* 0x000fe20000010029 */
[----:B------:R-:W-:Y:S01]  /*ea60*/  FMUL.FTZ R20, R4, R21 ;  /* 0x0000001504147220 */ /* 0x000fe20000410000 */
[----:B------:R-:W-:Y:S01]  /*ea70*/  F2FP.F16.E4M3.UNPACK_B R4, R11.H1 ;  /* 0x0000000bff04723e */ /* 0x000fe200030006ff */
[----:B------:R-:W-:Y:S01]  /*ea80*/  FFMA.FTZ R39, R26, R21, -R39 ;  /* 0x000000151a277223 */ /* 0x000fe20000010827 */
[----:B------:R-:W-:-:S02]  /*ea90*/  HADD2.F32 R6, -RZ, R5.H0_H0 ;  /* 0x20000005ff067230 */ /* 0x000fc40000004100 */
[----:B------:R-:W-:Y:S01]  /*eaa0*/  FFMA.FTZ R26, R26, R27, R20 ;  /* 0x0000001b1a1a7223 */ /* 0x000fe20000010014 */
[----:B------:R-:W-:Y:S01]  /*eab0*/  HADD2.F32 R20, -RZ, R5.H1_H1 ;  /* 0x30000005ff147230 */ /* 0x000fe20000004100 */
[----:B------:R-:W-:Y:S01]  /*eac0*/  F2FP.SATFINITE.E4M3.F32.PACK_AB_MERGE_C R30, R30, R37, RZ ;  /* 0x000000251e1e723e */ /* 0x000fe200048070ff */
[--C-:B------:R-:W-:Y:S02]  /*ead0*/  HADD2.F32 R24, -RZ, R4.reuse.H1_H1 ;  /* 0x30000004ff187230 */ /* 0x100fe40000004100 */
[----:B------:R-:W-:Y:S02]  /*eae0*/  HADD2.F32 R5, -RZ, R7.H1_H1 ;  /* 0x30000007ff057230 */ /* 0x000fe40000004100 */
[----:B------:R-:W-:Y:S02]  /*eaf0*/  HADD2.F32 R21, -RZ, R4.H0_H0 ;  /* 0x20000004ff157230 */ /* 0x000fe40000004100 */
[----:B------:R-:W-:Y:S02]  /*eb00*/  HADD2.F32 R4, -RZ, R15.H1_H1 ;  /* 0x3000000fff047230 */ /* 0x000fe40000004100 */
[----:B------:R-:W-:Y:S01]  /*eb10*/  FMUL.FTZ R40, R5, R24 ;  /* 0x0000001805287220 */ /* 0x000fe20000410000 */
[----:B------:R-:W-:-:S02]  /*eb20*/  HADD2.F32 R7, -RZ, R7.H0_H0 ;  /* 0x20000007ff077230 */ /* 0x000fc40000004100 */
[----:B------:R-:W-:Y:S01]  /*eb30*/  FMUL.FTZ R5, R5, R20 ;  /* 0x0000001405057220 */ /* 0x000fe20000410000 */
[----:B------:R-:W-:Y:S02]  /*eb40*/  HADD2.F32 R15, -RZ, R15.H0_H0 ;  /* 0x2000000fff0f7230 */ /* 0x000fe40000004100 */
[CC--:B------:R-:W-:Y:S01]  /*eb50*/  FMUL.FTZ R38, R4.reuse, R21.reuse ;  /* 0x0000001504267220 */ /* 0x0c0fe20000410000 */
[----:B------:R-:W-:Y:S01]  /*eb60*/  FMUL.FTZ R4, R4, R6 ;  /* 0x0000000604047220 */ /* 0x000fe20000410000 */
[C---:B------:R-:W-:Y:S01]  /*eb70*/  FFMA.FTZ R40, R7.reuse, R20, -R40 ;  /* 0x0000001407287223 */ /* 0x040fe20000010828 */
[----:B------:R-:W-:Y:S01]  /*eb80*/  FFMA.FTZ R5, R7, R24, R5 ;  /* 0x0000001807057223 */ /* 0x000fe20000010005 */
[C---:B------:R-:W-:Y:S01]  /*eb90*/  FFMA.FTZ R7, R15.reuse, R6, -R38 ;  /* 0x000000060f077223 */ /* 0x040fe20000010826 */
[----:B------:R-:W-:Y:S01]  /*eba0*/  FFMA.FTZ R20, R15, R21, R4 ;  /* 0x000000150f147223 */ /* 0x000fe20000010004 */
[----:B------:R-:W-:Y:S02]  /*ebb0*/  F2FP.SATFINITE.E4M3.F32.PACK_AB_MERGE_C R4, R34, R33, RZ ;  /* 0x000000212204723e */ /* 0x000fe400048070ff */
[----:B------:R-:W-:-:S02]  /*ebc0*/  F2FP.SATFINITE.E4M3.F32.PACK_AB_MERGE_C R6, R41, R28, RZ ;  /* 0x0000001c2906723e */ /* 0x000fc400048070ff */
[----:B------:R-:W-:Y:S02]  /*ebd0*/  F2FP.SATFINITE.E4M3.F32.PACK_AB_MERGE_C R40, R5, R40, RZ ;  /* 0x000000280528723e */ /* 0x000fe400048070ff */
[----:B------:R-:W-:Y:S02]  /*ebe0*/  F2FP.SATFINITE.E4M3.F32.PACK_AB_MERGE_C R4, R32, R31, R4 ;  /* 0x0000001f2004723e */ /* 0x000fe40004807004 */
[----:B------:R-:W-:Y:S02]  /*ebf0*/  F2FP.SATFINITE.E4M3.F32.PACK_AB_MERGE_C R5, R35, R36, R30 ;  /* 0x000000242305723e */ /* 0x000fe4000480701e */
[----:B------:R-:W-:Y:S02]  /*ec00*/  F2FP.SATFINITE.E4M3.F32.PACK_AB_MERGE_C R6, R26, R39, R6 ;  /* 0x000000271a06723e */ /* 0x000fe40004807006 */
[----:B------:R-:W-:-:S05]  /*ec10*/  F2FP.SATFINITE.E4M3.F32.PACK_AB_MERGE_C R7, R20, R7, R40 ;  /* 0x000000071407723e */ /* 0x000fca0004807028 */
[----:B------:R1:W-:Y:S02]  /*ec20*/  STS.128 [R42+0x20400], R4 ;  /* 0x020400042a007388 */ /* 0x0003e40000000c00 */
.L_x_612:
[----:B------:R-:W-:Y:S05]  /*ec30*/  BSYNC B2 ;  /* 0x0000000000027941 */ /* 0x000fea0003800000 */
.L_x_611:
[----:B------:R-:W-:Y:S05]  /*ec40*/  @P1 BRA `(.L_x_610) ;  /* 0x0000000400681947 */ /* 0x000fea0003800000 */
[----:B-1---5:R-:W1:Y:S01]  /*ec50*/  LDS.128 R4, [R42+0x24400] ;  /* 0x024400002a047984 */ /* 0x022e620000000c00 */
        /* <DEDUP_REMOVED lines=89> */
.L_x_610:
[----:B------:R-:W-:Y:S05]  /*f1f0*/  BSYNC B1 ;  /* 0x0000000000017941 */ /* 0x000fea0003800000 */
.L_x_609:
[----:B-12---:R-:W-:Y:S01]  /*f200*/  VIADD R4, R219, 0x20 ;  /* 0x00000020db047836 */ /* 0x006fe20000000000 */
[----:B------:R-:W-:Y:S04]  /*f210*/  BSSY B1, `(.L_x_613) ;  /* 0x00000bf000017945 */ /* 0x000fe80003800000 */
[----:B------:R-:W-:-:S13]  /*f220*/  ISETP.GE.AND P0, PT, R4, R14, PT ;  /* 0x0000000e0400720c */ /* 0x000fda0003f06270 */
[----:B------:R-:W-:Y:S05]  /*f230*/  @P0 BRA `(.L_x_614) ;  /* 0x0000000800f00947 */ /* 0x000fea0003800000 */
[----:B-----5:R1:W5:Y:S01]  /*f240*/  LDL R42, [R1+0x30] ;  /* 0x00003000012a7983 */ /* 0x0203620000100800 */
[----:B------:R-:W2:Y:S01]  /*f250*/  LDC R5, c[0x0][0x3f4] ;  /* 0x0000fd00ff057b82 */ /* 0x000ea20000000800 */
[----:B------:R-:W-:Y:S01]  /*f260*/  BSSY B2, `(.L_x_615) ;  /* 0x000005e000027945 */ /* 0x000fe20003800000 */
[-C--:B--2---:R-:W-:Y:S02]  /*f270*/  ISETP.GE.AND P0, PT, R22, R5.reuse, PT ;  /* 0x000000051600720c */ /* 0x084fe40003f06270 */
[----:B------:R-:W-:-:S11]  /*f280*/  ISETP.GE.AND P1, PT, R218, R5, PT ;  /* 0x00000005da00720c */ /* 0x000fd60003f26270 */
[----:B-1----:R-:W-:Y:S05]  /*f290*/  @P0 BRA `(.L_x_616) ;  /* 0x0000000400680947 */ /* 0x002fea0003800000 */
[----:B-----5:R-:W1:Y:S01]  /*f2a0*/  LDS.128 R4, [R42+0x21400] ;  /* 0x021400002a047984 */ /* 0x020e620000000c00 */
[----:B------:R-:W-:Y:S02]  /*f2b0*/  F2FP.F16.E4M3.UNPACK_B R29, R3 ;  /* 0x00000003ff1d723e */ /* 0x000fe400020006ff */
[-C--:B------:R-:W-:Y:S02]  /*f2c0*/  F2FP.F16.E4M3.UNPACK_B R30, R10.reuse ;  /* 0x0000000aff1e723e */ /* 0x080fe400020006ff */
[----:B------:R-:W-:Y:S01]  /*f2d0*/  F2FP.F16.E4M3.UNPACK_B R33, R10.H1 ;  /* 0x0000000aff21723e */ /* 0x000fe200030006ff */
[----:B------:R-:W-:Y:S01]  /*f2e0*/  HADD2.F32 R28, -RZ, R29.H1_H1 ;  /* 0x3000001dff1c7230 */ /* 0x000fe20000004100 */
[----:B------:R-:W-:Y:S01]  /*f2f0*/  F2FP.F16.E4M3.UNPACK_B R37, R11 ;  /* 0x0000000bff25723e */ /* 0x000fe200020006ff */
[----:B0-----:R-:W-:Y:S02]  /*f300*/  HADD2.F32 R32, -RZ, R30.H1_H1 ;  /* 0x3000001eff207230 */ /* 0x001fe40000004100 */
[----:B------:R-:W-:-:S02]  /*f310*/  HADD2.F32 R34, -RZ, R33.H1_H1 ;  /* 0x30000021ff227230 */ /* 0x000fc40000004100 */
[----:B------:R-:W-:Y:S02]  /*f320*/  HADD2.F32 R35, -RZ, R33.H0_H0 ;  /* 0x20000021ff237230 */ /* 0x000fe40000004100 */
[--C-:B------:R-:W-:Y:S02]  /*f330*/  HADD2.F32 R40, -RZ, R37.reuse.H1_H1 ;  /* 0x30000025ff287230 */ /* 0x100fe40000004100 */
        /* <DEDUP_REMOVED lines=9> */
[-C--:B------:R-:W-:Y:S01]  /*f3d0*/  FMUL.FTZ R5, R32, R15.reuse ;  /* 0x0000000f20057220 */ /* 0x080fe20000410000 */
[C---:B------:R-:W-:Y:S01]  /*f3e0*/  FMUL.FTZ R27, R28.reuse, R15 ;  /* 0x0000000f1c1b7220 */ /* 0x040fe20000410000 */
[----:B------:R-:W-:Y:S02]  /*f3f0*/  F2FP.F16.E4M3.UNPACK_B R15, R7 ;  /* 0x00000007ff0f723e */ /* 0x000fe400020006ff */
[-C--:B------:R-:W-:Y:S01]  /*f400*/  FFMA.FTZ R28, R28, R20.reuse, -R5 ;  /* 0x000000141c1c7223 */ /* 0x080fe20000010805 */
[----:B------:R-:W-:Y:S01]  /*f410*/  FFMA.FTZ R31, R32, R20, R27 ;  /* 0x00000014201f7223 */ /* 0x000fe2000001001b */
[----:B------:R-:W-:Y:S01]  /*f420*/  HADD2.F32 R32, -RZ, R30.H0_H0 ;  /* 0x2000001eff207230 */ /* 0x000fe20000004100 */
[----:B------:R-:W-:Y:S01]  /*f430*/  F2FP.F16.E4M3.UNPACK_B R30, R3.H1 ;  /* 0x00000003ff1e723e */ /* 0x000fe200030006ff */
[----:B------:R-:W-:Y:S01]  /*f440*/  HADD2.F32 R5, -RZ, R4.H1_H1 ;  /* 0x30000004ff057230 */ /* 0x000fe20000004100 */
[----:B------:R-:W-:Y:S01]  /*f450*/  F2FP.F16.E4M3.UNPACK_B R7, R7.H1 ;  /* 0x00000007ff07723e */ /* 0x000fe200030006ff */
[----:B------:R-:W-:-:S02]  /*f460*/  HADD2.F32 R20, -RZ, R29.H0_H0 ;  /* 0x2000001dff147230 */ /* 0x000fc40000004100 */
[----:B------:R-:W-:Y:S02]  /*f470*/  HADD2.F32 R4, -RZ, R4.H0_H0 ;  /* 0x20000004ff047230 */ /* 0x000fe40000004100 */
[-C--:B------:R-:W-:Y:S01]  /*f480*/  FMUL.FTZ R27, R32, R5.reuse ;  /* 0x00000005201b7220 */ /* 0x080fe20000410000 */
[----:B------:R-:W-:Y:S02]  /*f490*/  HADD2.F32 R33, -RZ, R30.H0_H0 ;  /* 0x2000001eff217230 */ /* 0x000fe40000004100 */
[C---:B------:R-:W-:Y:S01]  /*f4a0*/  FMUL.FTZ R29, R20.reuse, R5 ;  /* 0x00000005141d7220 */ /* 0x040fe20000410000 */
[--C-:B------:R-:W-:Y:S02]  /*f4b0*/  HADD2.F32 R5, -RZ, R24.reuse.H1_H1 ;  /* 0x30000018ff057230 */ /* 0x100fe40000004100 */
[-C--:B------:R-:W-:Y:S01]  /*f4c0*/  FFMA.FTZ R27, R20, R4.reuse, -R27 ;  /* 0x00000004141b7223 */ /* 0x080fe2000001081b */
[----:B------:R-:W-:Y:S02]  /*f4d0*/  HADD2.F32 R24, -RZ, R24.H0_H0 ;  /* 0x20000018ff187230 */ /* 0x000fe40000004100 */
[----:B------:R-:W-:Y:S01]  /*f4e0*/  FFMA.FTZ R20, R32, R4, R29 ;  /* 0x0000000420147223 */ /* 0x000fe2000001001d */
[----:B------:R-:W-:-:S02]  /*f4f0*/  HADD2.F32 R32, -RZ, R30.H1_H1 ;  /* 0x3000001eff207230 */ /* 0x000fc40000004100 */
[-C--:B------:R-:W-:Y:S01]  /*f500*/  FMUL.FTZ R29, R34, R5.reuse ;  /* 0x00000005221d7220 */ /* 0x080fe20000410000 */
[--C-:B------:R-:W-:Y:S02]  /*f510*/  HADD2.F32 R4, -RZ, R21.reuse.H1_H1 ;  /* 0x30000015ff047230 */ /* 0x100fe40000004100 */
[----:B------:R-:W-:Y:S02]  /*f520*/  HADD2.F32 R21, -RZ, R21.H0_H0 ;  /* 0x20000015ff157230 */ /* 0x000fe40000004100 */
[C---:B------:R-:W-:Y:S01]  /*f530*/  FMUL.FTZ R5, R32.reuse, R5 ;  /* 0x0000000520057220 */ /* 0x040fe20000410000 */
[----:B------:R-:W-:Y:S01]  /*f540*/  FFMA.FTZ R29, R32, R24, -R29 ;  /* 0x00000018201d7223 */ /* 0x000fe2000001081d */
[----:B------:R-:W-:Y:S01]  /*f550*/  FMUL.FTZ R30, R35, R4 ;  /* 0x00000004231e7220 */ /* 0x000fe20000410000 */
[----:B------:R-:W-:Y:S01]  /*f560*/  F2FP.F16.E4M3.UNPACK_B R32, R13 ;  /* 0x0000000dff20723e */ /* 0x000fe200020006ff */
[----:B------:R-:W-:Y:S01]  /*f570*/  FFMA.FTZ R24, R34, R24, R5 ;  /* 0x0000001822187223 */ /* 0x000fe20000010005 */
[----:B------:R-:W-:Y:S01]  /*f580*/  FMUL.FTZ R4, R33, R4 ;  /* 0x0000000421047220 */ /* 0x000fe20000410000 */
[----:B------:R-:W-:-:S02]  /*f590*/  HADD2.F32 R5, -RZ, R6.H1_H1 ;  /* 0x30000006ff057230 */ /* 0x000fc40000004100 */
[-C--:B------:R-:W-:Y:S01]  /*f5a0*/  FFMA.FTZ R30, R33, R21.reuse, -R30 ;  /* 0x00000015211e7223 */ /* 0x080fe2000001081e */
[----:B------:R-:W-:Y:S02]  /*f5b0*/  HADD2.F32 R34, -RZ, R32.H1_H1 ;  /* 0x30000020ff227230 */ /* 0x000fe40000004100 */
[----:B------:R-:W-:Y:S01]  /*f5c0*/  FFMA.FTZ R21, R35, R21, R4 ;  /* 0x0000001523157223 */ /* 0x000fe20000010004 */
[----:B------:R-:W-:Y:S02]  /*f5d0*/  HADD2.F32 R6, -RZ, R6.H0_H0 ;  /* 0x20000006ff067230 */ /* 0x000fe40000004100 */
[-C--:B------:R-:W-:Y:S01]  /*f5e0*/  FMUL.FTZ R33, R40, R5.reuse ;  /* 0x0000000528217220 */ /* 0x080fe20000410000 */
[----:B------:R-:W-:Y:S02]  /*f5f0*/  HADD2.F32 R36, -RZ, R32.H0_H0 ;  /* 0x20000020ff247230 */ /* 0x000fe40000004100 */
[----:B------:R-:W-:Y:S01]  /*f600*/  FMUL.FTZ R35, R34, R5 ;  /* 0x0000000522237220 */ /* 0x000fe20000410000 */
[----:B------:R-:W-:-:S02]  /*f610*/  HADD2.F32 R4, -RZ, R26.H1_H1 ;  /* 0x3000001aff047230 */ /* 0x000fc40000004100 */
[-C--:B------:R-:W-:Y:S01]  /*f620*/  FFMA.FTZ R32, R34, R6.reuse, -R33 ;  /* 0x0000000622207223 */ /* 0x080fe20000010821 */
[----:B------:R-:W-:Y:S01]  /*f630*/  HADD2.F32 R26, -RZ, R26.H0_H0 ;  /* 0x2000001aff1a7230 */ /* 0x000fe20000004100 */
[----:B------:R-:W-:Y:S01]  /*f640*/  F2FP.F16.E4M3.UNPACK_B R34, R13.H1 ;  /* 0x0000000dff22723e */ /* 0x000fe200030006ff */
[----:B------:R-:W-:Y:S01]  /*f650*/  FFMA.FTZ R35, R40, R6, R35 ;  /* 0x0000000628237223 */ /* 0x000fe20000010023 */
[-C--:B------:R-:W-:Y:S01]  /*f660*/  FMUL.FTZ R5, R38, R4.reuse ;  /* 0x0000000426057220 */ /* 0x080fe20000410000 */
[C---:B------:R-:W-:Y:S01]  /*f670*/  FMUL.FTZ R33, R36.reuse, R4 ;  /* 0x0000000424217220 */ /* 0x040fe20000410000 */
[----:B------:R-:W-:Y:S01]  /*f680*/  F2FP.F16.E4M3.UNPACK_B R4, R11.H1 ;  /* 0x0000000bff04723e */ /* 0x000fe200030006ff */
[----:B------:R-:W-:Y:S02]  /*f690*/  HADD2.F32 R39, -RZ, R34.H1_H1 ;  /* 0x30000022ff277230 */ /* 0x000fe40000004100 */
[----:B------:R-:W-:Y:S01]  /*f6a0*/  FFMA.FTZ R6, R36, R26, -R5 ;  /* 0x0000001a24067223 */ /* 0x000fe20000010805 */
[----:B------:R-:W-:-:S02]  /*f6b0*/  HADD2.F32 R5, -RZ, R7.H1_H1 ;  /* 0x30000007ff057230 */ /* 0x000fc40000004100 */
[----:B------:R-:W-:Y:S01]  /*f6c0*/  FFMA.FTZ R33, R38, R26, R33 ;  /* 0x0000001a26217223 */ /* 0x000fe20000010021 */
[--C-:B------:R-:W-:Y:S01]  /*f6d0*/  HADD2.F32 R43, -RZ, R4.reuse.H1_H1 ;  /* 0x30000004ff2b7230 */ /* 0x100fe20000004100 */
[----:B------:R-:W-:Y:S01]  /*f6e0*/  F2FP.SATFINITE.E4M3.F32.PACK_AB_MERGE_C R24, R24, R29, RZ ;  /* 0x0000001d1818723e */ /* 0x000fe200048070ff */
[----:B------:R-:W-:Y:S02]  /*f6f0*/  HADD2.F32 R41, -RZ, R4.H0_H0 ;  /* 0x20000004ff297230 */ /* 0x000fe40000004100 */
[-C--:B------:R-:W-:Y:S01]  /*f700*/  FMUL.FTZ R36, R39, R5.reuse ;  /* 0x0000000527247220 */ /* 0x080fe20000410000 */
[----:B------:R-:W-:Y:S01]  /*f710*/  HADD2.F32 R4, -RZ, R15.H1_H1 ;  /* 0x3000000fff047230 */ /* 0x000fe20000004100 */
[----:B------:R-:W-:Y:S01]  /*f720*/  F2FP.SATFINITE.E4M3.F32.PACK_AB_MERGE_C R32, R35, R32, RZ ;  /* 0x000000202320723e */ /* 0x000fe200048070ff */
[----:B------:R-:W-:Y:S02]  /*f730*/  HADD2.F32 R37, -RZ, R34.H0_H0 ;  /* 0x20000022ff257230 */ /* 0x000fe40000004100 */
[----:B------:R-:W-:Y:S01]  /*f740*/  FMUL.FTZ R34, R43, R5 ;  /* 0x000000052b227220 */ /* 0x000fe20000410000 */
[----:B------:R-:W-:-:S02]  /*f750*/  HADD2.F32 R7, -RZ, R7.H0_H0 ;  /* 0x20000007ff077230 */ /* 0x000fc40000004100 */
[-C--:B------:R-:W-:Y:S01]  /*f760*/  FMUL.FTZ R26, R41, R4.reuse ;  /* 0x00000004291a7220 */ /* 0x080fe20000410000 */
[----:B------:R-:W-:Y:S02]  /*f770*/  HADD2.F32 R15, -RZ, R15.H0_H0 ;  /* 0x2000000fff0f7230 */ /* 0x000fe40000004100 */
[----:B------:R-:W-:Y:S01]  /*f780*/  FMUL.FTZ R4, R37, R4 ;  /* 0x0000000425047220 */ /* 0x000fe20000410000 */
[----:B------:R-:W-:Y:S01]  /*f790*/  F2FP.SATFINITE.E4M3.F32.PACK_AB_MERGE_C R6, R33, R6, R32 ;  /* 0x000000062106723e */ /* 0x000fe20004807020 */
[-C--:B------:R-:W-:Y:S01]  /*f7a0*/  FFMA.FTZ R34, R39, R7.reuse, -R34 ;  /* 0x0000000727227223 */ /* 0x080fe20000010822 */
[----:B------:R-:W-:Y:S01]  /*f7b0*/  FFMA.FTZ R5, R43, R7, R36 ;  /* 0x000000072b057223 */ /* 0x000fe20000010024 */
[-C--:B------:R-:W-:Y:S01]  /*f7c0*/  FFMA.FTZ R7, R37, R15.reuse, -R26 ;  /* 0x0000000f25077223 */ /* 0x080fe2000001081a */
[----:B------:R-:W-:Y:S01]  /*f7d0*/  FFMA.FTZ R26, R41, R15, R4 ;  /* 0x0000000f291a7223 */ /* 0x000fe20000010004 */
[----:B------:R-:W-:Y:S02]  /*f7e0*/  F2FP.SATFINITE.E4M3.F32.PACK_AB_MERGE_C R4, R31, R28, RZ ;  /* 0x0000001c1f04723e */ /* 0x000fe400048070ff */
[----:B------:R-:W-:-:S02]  /*f7f0*/  F2FP.SATFINITE.E4M3.F32.PACK_AB_MERGE_C R34, R5, R34, RZ ;  /* 0x000000220522723e */ /* 0x000fc400048070ff */
[----:B------:R-:W-:Y:S02]  /*f800*/  F2FP.SATFINITE.E4M3.F32.PACK_AB_MERGE_C R4, R20, R27, R4 ;  /* 0x0000001b1404723e */ /* 0x000fe40004807004 */
[----:B------:R-:W-:Y:S02]  /*f810*/  F2FP.SATFINITE.E4M3.F32.PACK_AB_MERGE_C R5, R21, R30, R24 ;  /* 0x0000001e1505723e */ /* 0x000fe40004807018 */
[----:B------:R-:W-:-:S05]  /*f820*/  F2FP.SATFINITE.E4M3.F32.PACK_AB_MERGE_C R7, R26, R7, R34 ;  /* 0x000000071a07723e */ /* 0x000fca0004807022 */
[----:B------:R1:W-:Y:S02]  /*f830*/  STS.128 [R42+0x21400], R4 ;  /* 0x021400042a007388 */ /* 0x0003e40000000c00 */
.L_x_616:
[----:B------:R-:W-:Y:S05]  /*f840*/  BSYNC B2 ;  /* 0x0000000000027941 */ /* 0x000fea0003800000 */
.L_x_615:
[----:B------:R-:W-:Y:S05]  /*f850*/  @P1 BRA `(.L_x_614) ;  /* 0x0000000400681947 */ /* 0x000fea0003800000 */
[----:B-1---5:R-:W1:Y:S01]  /*f860*/  LDS.128 R4, [R42+0x25400] ;  /* 0x025400002a047984 */ /* 0x022e620000000c00 */
        /* <DEDUP_REMOVED lines=20> */
[-C--:B------:R-:W-:Y:S02]  /*f9b0*/  F2FP.F16.E4M3.UNPACK_B R15, R7.reuse ;  /* 0x00000007ff0f723e */ /* 0x080fe400020006ff */
        /* <DEDUP_REMOVED lines=34> */
[----:B------:R-:W-:Y:S01]  /*fbe0*/  FFMA.FTZ R32, R34, R6, -R33 ;  /* 0x0000000622207223 */ /* 0x000fe20000010821 */
        /* <DEDUP_REMOVED lines=33> */
.L_x_614:
[----:B------:R-:W-:Y:S05]  /*fe00*/  BSYNC B1 ;  /* 0x0000000000017941 */ /* 0x000fea0003800000 */
.L_x_613:
        /* <DEDUP_REMOVED lines=100> */
.L_x_620:
[----:B------:R-:W-:Y:S05]  /*10450*/  BSYNC B2 ;  /* 0x0000000000027941 */ /* 0x000fea0003800000 */
.L_x_619:
        /* <DEDUP_REMOVED lines=91> */
.L_x_618:
[----:B------:R-:W-:Y:S05]  /*10a10*/  BSYNC B1 ;  /* 0x0000000000017941 */ /* 0x000fea0003800000 */
.L_x_617:
[----:B-12---:R-:W-:-:S05]  /*10a20*/  VIADD R4, R219, 0x60 ;  /* 0x00000060db047836 */ /* 0x006fca0000000000 */
[----:B------:R-:W-:-:S13]  /*10a30*/  ISETP.GE.AND P0, PT, R4, R14, PT ;  /* 0x0000000e0400720c */ /* 0x000fda0003f06270 */
[----:B------:R-:W-:Y:S05]  /*10a40*/  @P0 BRA `(.L_x_621) ;  /* 0x00000044004c0947 */ /* 0x000fea0003800000 */
        /* <DEDUP_REMOVED lines=9> */
[--C-:B------:R-:W-:Y:S02]  /*10ae0*/  HADD2.F32 R31, -RZ, R30.reuse.H1_H1 ;  /* 0x3000001eff1f7230 */ /* 0x100fe40000004100 */
[----:B------:R-:W-:Y:S02]  /*10af0*/  HADD2.F32 R27, -RZ, R29.H1_H1 ;  /* 0x3000001dff1b7230 */ /* 0x000fe40000004100 */
[----:B0-----:R-:W-:Y:S01]  /*10b00*/  HADD2.F32 R32, -RZ, R30.H0_H0 ;  /* 0x2000001eff207230 */ /* 0x001fe20000004100 */
[----:B------:R-:W-:-:S05]  /*10b10*/  F2FP.F16.E4M3.UNPACK_B R30, R10.H1 ;  /* 0x0000000aff1e723e */ /* 0x000fca00030006ff */
[----:B------:R-:W-:Y:S01]  /*10b20*/  HADD2.F32 R33, -RZ, R30.H1_H1 ;  /* 0x3000001eff217230 */ /* 0x000fe20000004100 */
[-C--:B-1----:R-:W-:Y:S02]  /*10b30*/  F2FP.F16.E4M3.UNPACK_B R14, R4.reuse.H1 ;  /* 0x00000004ff0e723e */ /* 0x082fe400030006ff */
[----:B------:R-:W-:Y:S02]  /*10b40*/  F2FP.F16.E4M3.UNPACK_B R4, R4 ;  /* 0x00000004ff04723e */ /* 0x000fe400020006ff */
[-C--:B------:R-:W-:Y:S01]  /*10b50*/  F2FP.F16.E4M3.UNPACK_B R20, R5.reuse ;  /* 0x00000005ff14723e */ /* 0x080fe200020006ff */
[--C-:B------:R-:W-:Y:S01]  /*10b60*/  HADD2.F32 R15, -RZ, R14.reuse.H0_H0 ;  /* 0x2000000eff0f7230 */ /* 0x100fe20000004100 */
[----:B------:R-:W-:Y:S01]  /*10b70*/  F2FP.F16.E4M3.UNPACK_B R21, R5.H1 ;  /* 0x00000005ff15723e */ /* 0x000fe200030006ff */
[----:B------:R-:W-:Y:S01]  /*10b80*/  HADD2.F32 R14, -RZ, R14.H1_H1 ;  /* 0x3000000eff0e7230 */ /* 0x000fe20000004100 */
[-C--:B------:R-:W-:Y:S01]  /*10b90*/  F2FP.F16.E4M3.UNPACK_B R24, R6.reuse ;  /* 0x00000006ff18723e */ /* 0x080fe200020006ff */
[--C-:B------:R-:W-:Y:S01]  /*10ba0*/  HADD2.F32 R5, -RZ, R4.reuse.H1_H1 ;  /* 0x30000004ff057230 */ /* 0x100fe20000004100 */
[----:B------:R-:W-:Y:S01]  /*10bb0*/  F2FP.F16.E4M3.UNPACK_B R6, R6.H1 ;  /* 0x00000006ff06723e */ /* 0x000fe200030006ff */
[----:B------:R-:W-:-:S02]  /*10bc0*/  HADD2.F32 R4, -RZ, R4.H0_H0 ;  /* 0x20000004ff047230 */ /* 0x000fc40000004100 */
[-C--:B------:R-:W-:Y:S01]  /*10bd0*/  FMUL.FTZ R26, R31, R14.reuse ;  /* 0x0000000e1f1a7220 */ /* 0x080fe20000410000 */
[C---:B------:R-:W-:Y:S01]  /*10be0*/  FMUL.FTZ R28, R27.reuse, R14 ;  /* 0x0000000e1b1c7220 */ /* 0x040fe20000410000 */
[----:B------:R-:W-:Y:S02]  /*10bf0*/  F2FP.F16.E4M3.UNPACK_B R14, R7 ;  /* 0x00000007ff0e723e */ /* 0x000fe400020006ff */
[-C--:B------:R-:W-:Y:S01]  /*10c00*/  FFMA.FTZ R26, R27, R15.reuse, -R26 ;  /* 0x0000000f1b1a7223 */ /* 0x080fe2000001081a */
[----:B------:R-:W-:Y:S01]  /*10c10*/  FFMA.FTZ R27, R31, R15, R28 ;  /* 0x0000000f1f1b7223 */ /* 0x000fe2000001001c */
[----:B------:R-:W-:Y:S01]  /*10c20*/  HADD2.F32 R28, -RZ, R29.H0_H0 ;  /* 0x2000001dff1c7230 */ /* 0x000fe20000004100 */
[----:B------:R-:W-:Y:S01]  /*10c30*/  F2FP.F16.E4M3.UNPACK_B R29, R3.H1 ;  /* 0x00000003ff1d723e */ /* 0x000fe200030006ff */
[----:B------:R-:W-:Y:S01]  /*10c40*/  FMUL.FTZ R3, R32, R5 ;  /* 0x0000000520037220 */ /* 0x000fe20000410000 */
[----:B------:R-:W-:Y:S02]  /*10c50*/  F2FP.F16.E4M3.UNPACK_B R7, R7.H1 ;  /* 0x00000007ff07723e */ /* 0x000fe400030006ff */
        /* <DEDUP_REMOVED lines=12> */
[----:B------:R-:W-:Y:S01]  /*10d20*/  F2FP.F16.E4M3.UNPACK_B R31, R11 ;  /* 0x0000000bff1f723e */ /* 0x000fe200020006ff */
[----:B------:R-:W-:Y:S02]  /*10d30*/  HADD2.F32 R20, -RZ, R20.H0_H0 ;  /* 0x20000014ff147230 */ /* 0x000fe40000004100 */
[----:B------:R-:W-:Y:S01]  /*10d40*/  FMUL.FTZ R5, R32, R3 ;  /* 0x0000000320057220 */ /* 0x000fe20000410000 */
[----:B------:R-:W-:Y:S01]  /*10d50*/  F2FP.F16.E4M3.UNPACK_B R29, R13 ;  /* 0x0000000dff1d723e */ /* 0x000fe200020006ff */
[C---:B------:R-:W-:Y:S01]  /*10d60*/  FMUL.FTZ R3, R4.reuse, R3 ;  /* 0x0000000304037220 */ /* 0x040fe20000410000 */
[----:B------:R-:W-:Y:S01]  /*10d70*/  FFMA.FTZ R21, R33, R21, R30 ;  /* 0x0000001521157223 */ /* 0x000fe2000001001e */
[----:B------:R-:W-:Y:S01]  /*10d80*/  FFMA.FTZ R5, R4, R20, -R5 ;  /* 0x0000001404057223 */ /* 0x000fe20000010805 */
[----:B------:R-:W-:-:S02]  /*10d90*/  HADD2.F32 R36, -RZ, R31.H1_H1 ;  /* 0x3000001fff247230 */ /* 0x000fc40000004100 */
[----:B------:R-:W-:Y:S01]  /*10da0*/  FFMA.FTZ R20, R32, R20, R3 ;  /* 0x0000001420147223 */ /* 0x000fe20000010003 */
[----:B------:R-:W-:Y:S01]  /*10db0*/  HADD2.F32 R4, -RZ, R6.H1_H1 ;  /* 0x30000006ff047230 */ /* 0x000fe20000004100 */
[----:B------:R-:W-:Y:S01]  /*10dc0*/  F2FP.F16.E4M3.UNPACK_B R33, R11.H1 ;  /* 0x0000000bff21723e */ /* 0x000fe200030006ff */
[----:B------:R-:W-:Y:S01]  /*10dd0*/  HADD2.F32 R30, -RZ, R29.H1_H1 ;  /* 0x3000001dff1e7230 */ /* 0x000fe20000004100 */
[----:B------:R-:W-:Y:S01]  /*10de0*/  F2FP.SATFINITE.E4M3.F32.PACK_AB_MERGE_C R21, R21, R28, RZ ;  /* 0x0000001c1515723e */ /* 0x000fe200048070ff */
[----:B------:R-:W-:Y:S02]  /*10df0*/  HADD2.F32 R34, -RZ, R31.H0_H0 ;  /* 0x2000001fff227230 */ /* 0x000fe40000004100 */
[----:B------:R-:W-:Y:S02]  /*10e00*/  HADD2.F32 R3, -RZ, R24.H1_H1 ;  /* 0x30000018ff037230 */ /* 0x000fe40000004100 */
[----:B------:R-:W-:Y:S01]  /*10e10*/  FMUL.FTZ R31, R30, R4 ;  /* 0x000000041e1f7220 */ /* 0x000fe20000410000 */
[----:B------:R-:W-:-:S02]  /*10e20*/  HADD2.F32 R32, -RZ, R29.H0_H0 ;  /* 0x2000001dff207230 */ /* 0x000fc40000004100 */
[----:B------:R-:W-:Y:S01]  /*10e30*/  FMUL.FTZ R29, R36, R4 ;  /* 0x00000004241d7220 */ /* 0x000fe20000410000 */
[----:B------:R-:W-:Y:S01]  /*10e40*/  HADD2.F32 R6, -RZ, R6.H0_H0 ;  /* 0x20000006ff067230 */ /* 0x000fe20000004100 */
[----:B------:R-:W-:Y:S01]  /*10e50*/  F2FP.F16.E4M3.UNPACK_B R4, R13.H1 ;  /* 0x0000000dff04723e */ /* 0x000fe200030006ff */
[----:B------:R-:W-:Y:S02]  /*10e60*/  HADD2.F32 R24, -RZ, R24.H0_H0 ;  /* 0x20000018ff187230 */ /* 0x000fe40000004100 */
[-C--:B------:R-:W-:Y:S01]  /*10e70*/  FMUL.FTZ R13, R34, R3.reuse ;  /* 0x00000003220d7220 */ /* 0x080fe20000410000 */
[----:B------:R-:W-:Y:S01]  /*10e80*/  FMUL.FTZ R3, R32, R3 ;  /* 0x0000000320037220 */ /* 0x000fe20000410000 */
[-C--:B------:R-:W-:Y:S01]  /*10e90*/  FFMA.FTZ R29, R30, R6.reuse, -R29 ;  /* 0x000000061e1d7223 */ /* 0x080fe2000001081d */
[----:B------:R-:W-:Y:S01]  /*10ea0*/  FFMA.FTZ R30, R36, R6, R31 ;  /* 0x00000006241e7223 */ /* 0x000fe2000001001f */
[----:B------:R-:W-:Y:S01]  /*10eb0*/  FFMA.FTZ R6, R32, R24, -R13 ;  /* 0x0000001820067223 */ /* 0x000fe2000001080d */
[----:B------:R-:W-:-:S02]  /*10ec0*/  HADD2.F32 R31, -RZ, R4.H1_H1 ;  /* 0x30000004ff1f7230 */ /* 0x000fc40000004100 */
[----:B------:R-:W-:Y:S01]  /*10ed0*/  FFMA.FTZ R11, R34, R24, R3 ;  /* 0x00000018220b7223 */ /* 0x000fe20000010003 */
[----:B------:R-:W-:Y:S01]  /*10ee0*/  HADD2.F32 R32, -RZ, R4.H0_H0 ;  /* 0x20000004ff207230 */ /* 0x000fe20000004100 */
[----:B------:R-:W-:Y:S01]  /*10ef0*/  F2FP.SATFINITE.E4M3.F32.PACK_AB_MERGE_C R29, R30, R29, RZ ;  /* 0x0000001d1e1d723e */ /* 0x000fe200048070ff */
[----:B------:R-:W-:Y:S01]  /*10f00*/  HADD2.F32 R35, -RZ, R33.H1_H1 ;  /* 0x30000021ff237230 */ /* 0x000fe20000004100 */
[----:B------:R-:W-:Y:S01]  /*10f10*/  F2FP.SATFINITE.E4M3.F32.PACK_AB_MERGE_C R5, R20, R5, R21 ;  /* 0x000000051405723e */ /* 0x000fe20004807015 */
[----:B------:R-:W-:Y:S01]  /*10f20*/  HADD2.F32 R4, -RZ, R7.H1_H1 ;  /* 0x30000007ff047230 */ /* 0x000fe20000004100 */
[----:B------:R-:W-:Y:S01]  /*10f30*/  F2FP.SATFINITE.E4M3.F32.PACK_AB_MERGE_C R6, R11, R6, R29 ;  /* 0x000000060b06723e */ /* 0x000fe2000480701d */
[----:B------:R-:W-:Y:S02]  /*10f40*/  HADD2.F32 R34, -RZ, R33.H0_H0 ;  /* 0x20000021ff227230 */ /* 0x000fe40000004100 */
[----:B------:R-:W-:Y:S02]  /*10f50*/  HADD2.F32 R3, -RZ, R14.H1_H1 ;  /* 0x3000000eff037230 */ /* 0x000fe40000004100 */
[----:B------:R-:W-:Y:S01]  /*10f60*/  FMUL.FTZ R24, R35, R4 ;  /* 0x0000000423187220 */ /* 0x000fe20000410000 */
[----:B------:R-:W-:-:S02]  /*10f70*/  HADD2.F32 R7, -RZ, R7.H0_H0 ;  /* 0x20000007ff077230 */ /* 0x000fc40000004100 */
[C---:B------:R-:W-:Y:S01]  /*10f80*/  FMUL.FTZ R4, R31.reuse, R4 ;  /* 0x000000041f047220 */ /* 0x040fe20000410000 */
[----:B------:R-:W-:Y:S02]  /*10f90*/  HADD2.F32 R14, -RZ, R14.H0_H0 ;  /* 0x2000000eff0e7230 */ /* 0x000fe40000004100 */
[-C--:B------:R-:W-:Y:S01]  /*10fa0*/  FMUL.FTZ R13, R34, R3.reuse ;  /* 0x00000003220d7220 */ /* 0x080fe20000410000 */
[C---:B------:R-:W-:Y:S01]  /*10fb0*/  FMUL.FTZ R3, R32.reuse, R3 ;  /* 0x0000000320037220 */ /* 0x040fe20000410000 */
[-C--:B------:R-:W-:Y:S01]  /*10fc0*/  FFMA.FTZ R24, R31, R7.reuse, -R24 ;  /* 0x000000071f187223 */ /* 0x080fe20000010818 */
[----:B------:R-:W-:Y:S01]  /*10fd0*/  FFMA.FTZ R31, R35, R7, R4 ;  /* 0x00000007231f7223 */ /* 0x000fe20000010004 */
[-C--:B------:R-:W-:Y:S01]  /*10fe0*/  FFMA.FTZ R7, R32, R14.reuse, -R13 ;  /* 0x0000000e20077223 */ /* 0x080fe2000001080d */
[----:B------:R-:W-:Y:S01]  /*10ff0*/  FFMA.FTZ R14, R34, R14, R3 ;  /* 0x0000000e220e7223 */ /* 0x000fe20000010003 */
[----:B------:R-:W-:Y:S02]  /*11000*/  F2FP.SATFINITE.E4M3.F32.PACK_AB_MERGE_C R4, R27, R26, RZ ;  /* 0x0000001a1b04723e */ /* 0x000fe400048070ff */
[----:B------:R-:W-:-:S02]  /*11010*/  F2FP.SATFINITE.E4M3.F32.PACK_AB_MERGE_C R24, R31, R24, RZ ;  /* 0x000000181f18723e */ /* 0x000fc400048070ff */
[----:B------:R-:W-:Y:S02]  /*11020*/  F2FP.SATFINITE.E4M3.F32.PACK_AB_MERGE_C R4, R15, R10, R4 ;  /* 0x0000000a0f04723e */ /* 0x000fe40004807004 */
[----:B------:R-:W-:-:S05]  /*11030*/  F2FP.SATFINITE.E4M3.F32.PACK_AB_MERGE_C R7, R14, R7, R24 ;  /* 0x000000070e07723e */ /* 0x000fca0004807018 */
[----:B------:R1:W-:Y:S02]  /*11040*/  STS.128 [R37+0x23400], R4 ;  /* 0x0234000425007388 */ /* 0x0003e40000000c00 */
.L_x_623:
[----:B------:R-:W-:Y:S05]  /*11050*/  BSYNC B1 ;  /* 0x0000000000017941 */ /* 0x000fea0003800000 */
.L_x_622:
[----:B------:R-:W-:Y:S05]  /*11060*/  @P1 BRA `(.L_x_621) ;  /* 0x0000003c00c41947 */ /* 0x000fea0003800000 */
[----:B-1---5:R-:W1:Y:S01]  /*11070*/  LDS.128 R4, [R37+0x27400] ;  /* 0x0274000025047984 */ /* 0x022e620000000c00 */
[----:B------:R-:W-:Y:S02]  /*11080*/  F2FP.F16.E4M3.UNPACK_B R24, R8 ;  /* 0x00000008ff18723e */ /* 0x000fe400020006ff */
[----:B------:R-:W-:-:S03]  /*11090*/  F2FP.F16.E4M3.UNPACK_B R21, R0 ;  /* 0x00000000ff15723e */ /* 0x000fc600020006ff */
[--C-:B------:R-:W-:Y:S02]  /*110a0*/  HADD2.F32 R26, -RZ, R24.reuse.H1_H1 ;  /* 0x30000018ff1a7230 */ /* 0x100fe40000004100 */
[----:B------:R-:W-:Y:S02]  /*110b0*/  HADD2.F32 R20, -RZ, R21.H1_H1 ;  /* 0x30000015ff147230 */ /* 0x000fe40000004100 */
[----:B------:R-:W-:Y:S01]  /*110c0*/  HADD2.F32 R28, -RZ, R24.H0_H0 ;  /* 0x20000018ff1c7230 */ /* 0x000fe20000004100 */
[----:B------:R-:W-:-:S05]  /*110d0*/  F2FP.F16.E4M3.UNPACK_B R24, R8.H1 ;  /* 0x00000008ff18723e */ /* 0x000fca00030006ff */
[--C-:B------:R-:W-:Y:S02]  /*110e0*/  HADD2.F32 R31, -RZ, R24.reuse.H1_H1 ;  /* 0x30000018ff1f7230 */ /* 0x100fe40000004100 */
[----:B------:R-:W-:Y:S01]  /*110f0*/  HADD2.F32 R29, -RZ, R24.H0_H0 ;  /* 0x20000018ff1d7230 */ /* 0x000fe20000004100 */
[-C--:B-1----:R-:W-:Y:S02]  /*11100*/  F2FP.F16.E4M3.UNPACK_B R3, R4.reuse.H1 ;  /* 0x00000004ff03723e */ /* 0x082fe400030006ff */
[----:B------:R-:W-:Y:S02]  /*11110*/  F2FP.F16.E4M3.UNPACK_B R4, R4 ;  /* 0x00000004ff04723e */ /* 0x000fe400020006ff */
[-C--:B------:R-:W-:Y:S01]  /*11120*/  F2FP.F16.E4M3.UNPACK_B R11, R5.reuse ;  /* 0x00000005ff0b723e */ /* 0x080fe200020006ff */
[--C-:B------:R-:W-:Y:S01]  /*11130*/  HADD2.F32 R10, -RZ, R3.reuse.H0_H0 ;  /* 0x20000003ff0a7230 */ /* 0x100fe20000004100 */
[----:B------:R-:W-:Y:S01]  /*11140*/  F2FP.F16.E4M3.UNPACK_B R5, R5.H1 ;  /* 0x00000005ff05723e */ /* 0x000fe200030006ff */
        /* <DEDUP_REMOVED lines=8> */
[--C-:B------:R-:W-:Y:S01]  /*111d0*/  HADD2.F32 R3, -RZ, R4.reuse.H1_H1 ;  /* 0x30000004ff037230 */ /* 0x100fe20000004100 */
[----:B------:R-:W-:Y:S01]  /*111e0*/  F2FP.F16.E4M3.UNPACK_B R26, R0.H1 ;  /* 0x00000000ff1a723e */ /* 0x000fe200030006ff */
[----:B------:R-:W-:Y:S01]  /*111f0*/  HADD2.F32 R10, -RZ, R21.H0_H0 ;  /* 0x20000015ff0a7230 */ /* 0x000fe20000004100 */
[----:B------:R-:W-:Y:S01]  /*11200*/  F2FP.F16.E4M3.UNPACK_B R7, R7.H1 ;  /* 0x00000007ff07723e */ /* 0x000fe200030006ff */
[----:B------:R-:W-:-:S02]  /*11210*/  HADD2.F32 R4, -RZ, R4.H0_H0 ;  /* 0x20000004ff047230 */ /* 0x000fc40000004100 */
[-C--:B------:R-:W-:Y:S01]  /*11220*/  FMUL.FTZ R15, R28, R3.reuse ;  /* 0x000000031c0f7220 */ /* 0x080fe20000410000 */
[----:B------:R-:W-:Y:S02]  /*11230*/  HADD2.F32 R0, -RZ, R11.H1_H1 ;  /* 0x3000000bff007230 */ /* 0x000fe40000004100 */
[C---:B------:R-:W-:Y:S01]  /*11240*/  FMUL.FTZ R21, R10.reuse, R3 ;  /* 0x000000030a157220 */ /* 0x040fe20000410000 */
[--C-:B------:R-:W-:Y:S02]  /*11250*/  HADD2.F32 R3, -RZ, R5.reuse.H1_H1 ;  /* 0x30000005ff037230 */ /* 0x100fe40000004100 */
[-C--:B------:R-:W-:Y:S01]  /*11260*/  FFMA.FTZ R15, R10, R4.reuse, -R15 ;  /* 0x000000040a0f7223 */ /* 0x080fe2000001080f */
[----:B------:R-:W-:Y:S02]  /*11270*/  HADD2.F32 R5, -RZ, R5.H0_H0 ;  /* 0x20000005ff057230 */ /* 0x000fe40000004100 */
[----:B------:R-:W-:Y:S01]  /*11280*/  FFMA.FTZ R4, R28, R4, R21 ;  /* 0x000000041c047223 */ /* 0x000fe20000010015 */
[----:B------:R-:W-:-:S02]  /*11290*/  HADD2.F32 R21, -RZ, R26.H1_H1 ;  /* 0x3000001aff157230 */ /* 0x000fc40000004100 */
[----:B------:R-:W-:Y:S01]  /*112a0*/  FMUL.FTZ R8, R31, R3 ;  /* 0x000000031f087220 */ /* 0x000fe20000410000 */
[----:B------:R-:W-:Y:S01]  /*112b0*/  HADD2.F32 R11, -RZ, R11.H0_H0 ;  /* 0x2000000bff0b7230 */ /* 0x000fe20000004100 */
[----:B------:R-:W-:Y:S01]  /*112c0*/  F2FP.F16.E4M3.UNPACK_B R28, R9 ;  /* 0x00000009ff1c723e */ /* 0x000fe200020006ff */
[C---:B------:R-:W-:Y:S01]  /*112d0*/  FMUL.FTZ R24, R21.reuse, R3 ;  /* 0x0000000315187220 */ /* 0x040fe20000410000 */
[-C--:B------:R-:W-:Y:S01]  /*112e0*/  FFMA.FTZ R10, R21, R5.reuse, -R8 ;  /* 0x00000005150a7223 */ /* 0x080fe20000010808 */
[----:B------:R-:W-:Y:S02]  /*112f0*/  HADD2.F32 R3, -RZ, R26.H0_H0 ;  /* 0x2000001aff037230 */ /* 0x000fe40000004100 */
[----:B------:R-:W-:Y:S01]  /*11300*/  FMUL.FTZ R8, R29, R0 ;  /* 0x000000001d087220 */ /* 0x000fe20000410000 */
[----:B------:R-:W-:Y:S01]  /*11310*/  FFMA.FTZ R21, R31, R5, R24 ;  /* 0x000000051f157223 */ /* 0x000fe20000010018 */
[----:B------:R-:W-:Y:S01]  /*11320*/  F2FP.F16.E4M3.UNPACK_B R24, R12 ;  /* 0x0000000cff18723e */ /* 0x000fe200020006ff */
[----:B------:R-:W-:-:S02]  /*11330*/  HADD2.F32 R30, -RZ, R28.H1_H1 ;  /* 0x3000001cff1e7230 */ /* 0x000fc40000004100 */
[C---:B------:R-:W-:Y:S01]  /*11340*/  FMUL.FTZ R0, R3.reuse, R0 ;  /* 0x0000000003007220 */ /* 0x040fe20000410000 */
[----:B------:R-:W-:Y:S01]  /*11350*/  FFMA.FTZ R5, R3, R11, -R8 ;  /* 0x0000000b03057223 */ /* 0x000fe20000010808 */
[----:B------:R-:W-:Y:S01]  /*11360*/  HADD2.F32 R3, -RZ, R6.H1_H1 ;  /* 0x30000006ff037230 */ /* 0x000fe20000004100 */
[----:B------:R-:W-:Y:S01]  /*11370*/  F2FP.F16.E4M3.UNPACK_B R9, R9.H1 ;  /* 0x00000009ff09723e */ /* 0x000fe200030006ff */
[----:B------:R-:W-:Y:S01]  /*11380*/  FFMA.FTZ R8, R29, R11, R0 ;  /* 0x0000000b1d087223 */ /* 0x000fe20000010000 */
[----:B------:R-:W-:Y:S01]  /*11390*/  HADD2.F32 R26, -RZ, R24.H1_H1 ;  /* 0x30000018ff1a7230 */ /* 0x000fe20000004100 */
[----:B------:R-:W-:Y:S01]  /*113a0*/  F2FP.SATFINITE.E4M3.F32.PACK_AB_MERGE_C R20, R27, R20, RZ ;  /* 0x000000141b14723e */ /* 0x000fe200048070ff */
[----:B------:R-:W-:Y:S02]  /*113b0*/  HADD2.F32 R6, -RZ, R6.H0_H0 ;  /* 0x20000006ff067230 */ /* 0x000fe40000004100 */
[----:B------:R-:W-:Y:S01]  /*113c0*/  FMUL.FTZ R11, R30, R3 ;  /* 0x000000031e0b7220 */ /* 0x000fe20000410000 */
[----:B------:R-:W-:-:S02]  /*113d0*/  HADD2.F32 R31, -RZ, R28.H0_H0 ;  /* 0x2000001cff1f7230 */ /* 0x000fc40000004100 */
[C---:B------:R-:W-:Y:S01]  /*113e0*/  FMUL.FTZ R3, R26.reuse, R3 ;  /* 0x000000031a037220 */ /* 0x040fe20000410000 */
[--C-:B------:R-:W-:Y:S02]  /*113f0*/  HADD2.F32 R0, -RZ, R13.reuse.H1_H1 ;  /* 0x3000000dff007230 */ /* 0x100fe40000004100 */
[----:B------:R-:W-:Y:S01]  /*11400*/  FFMA.FTZ R11, R26, R6, -R11 ;  /* 0x000000061a0b7223 */ /* 0x000fe2000001080b */
[----:B------:R-:W-:Y:S01]  /*11410*/  HADD2.F32 R29, -RZ, R24.H0_H0 ;  /* 0x20000018ff1d7230 */ /* 0x000fe20000004100 */
[----:B------:R-:W-:Y:S01]  /*11420*/  F2FP.F16.E4M3.UNPACK_B R26, R12.H1 ;  /* 0x0000000cff1a723e */ /* 0x000fe200030006ff */
[----:B------:R-:W-:Y:S02]  /*11430*/  HADD2.F32 R13, -RZ, R13.H0_H0 ;  /* 0x2000000dff0d7230 */ /* 0x000fe40000004100 */
[----:B------:R-:W-:Y:S01]  /*11440*/  FMUL.FTZ R12, R31, R0 ;  /* 0x000000001f0c7220 */ /* 0x000fe20000410000 */
[----:B------:R-:W-:Y:S01]  /*11450*/  FFMA.FTZ R24, R30, R6, R3 ;  /* 0x000000061e187223 */ /* 0x000fe20000010003 */
[----:B------:R-:W-:Y:S01]  /*11460*/  FMUL.FTZ R0, R29, R0 ;  /* 0x000000001d007220 */ /* 0x000fe20000410000 */
[----:B------:R-:W-:-:S02]  /*11470*/  HADD2.F32 R3, -RZ, R7.H1_H1 ;  /* 0x30000007ff037230 */ /* 0x000fc40000004100 */
[-C--:B------:R-:W-:Y:S01]  /*11480*/  FFMA.FTZ R6, R29, R13.reuse, -R12 ;  /* 0x0000000d1d067223 */ /* 0x080fe2000001080c */
[----:B------:R-:W-:Y:S02]  /*11490*/  HADD2.F32 R29, -RZ, R26.H1_H1 ;  /* 0x3000001aff1d7230 */ /* 0x000fe40000004100 */
[----:B------:R-:W-:Y:S01]  /*114a0*/  FFMA.FTZ R13, R31, R13, R0 ;  /* 0x0000000d1f0d7223 */ /* 0x000fe20000010000 */
[--C-:B------:R-:W-:Y:S01]  /*114b0*/  HADD2.F32 R31, -RZ, R9.reuse.H1_H1 ;  /* 0x30000009ff1f7230 */ /* 0x100fe20000004100 */
[----:B------:R-:W-:Y:S01]  /*114c0*/  F2FP.SATFINITE.E4M3.F32.PACK_AB_MERGE_C R10, R21, R10, RZ ;  /* 0x0000000a150a723e */ /* 0x000fe200048070ff */
[----:B------:R-:W-:Y:S01]  /*114d0*/  HADD2.F32 R30, -RZ, R9.H0_H0 ;  /* 0x20000009ff1e7230 */ /* 0x000fe20000004100 */
[----:B------:R-:W-:Y:S01]  /*114e0*/  F2FP.SATFINITE.E4M3.F32.PACK_AB_MERGE_C R11, R24, R11, RZ ;  /* 0x0000000b180b723e */ /* 0x000fe200048070ff */
[----:B------:R-:W-:Y:S02]  /*114f0*/  HADD2.F32 R0, -RZ, R14.H1_H1 ;  /* 0x3000000eff007230 */ /* 0x000fe40000004100 */
[----:B------:R-:W-:Y:S01]  /*11500*/  FMUL.FTZ R12, R31, R3 ;  /* 0x000000031f0c7220 */ /* 0x000fe20000410000 */
[----:B------:R-:W-:Y:S01]  /*11510*/  HADD2.F32 R7, -RZ, R7.H0_H0 ;  /* 0x20000007ff077230 */ /* 0x000fe20000004100 */
[----:B------:R-:W-:Y:S01]  /*11520*/  F2FP.SATFINITE.E4M3.F32.PACK_AB_MERGE_C R4, R4, R15, R20 ;  /* 0x0000000f0404723e */ /* 0x000fe20004807014 */
[----:B------:R-:W-:-:S02]  /*11530*/  HADD2.F32 R28, -RZ, R26.H0_H0 ;  /* 0x2000001aff1c7230 */ /* 0x000fc40000004100 */
[C---:B------:R-:W-:Y:S01]  /*11540*/  FMUL.FTZ R26, R29.reuse, R3 ;  /* 0x000000031d1a7220 */ /* 0x040fe20000410000 */
[----:B------:R-:W-:Y:S02]  /*11550*/  HADD2.F32 R14, -RZ, R14.H0_H0 ;  /* 0x2000000eff0e7230 */ /* 0x000fe40000004100 */
[-C--:B------:R-:W-:Y:S01]  /*11560*/  FMUL.FTZ R3, R30, R0.reuse ;  /* 0x000000001e037220 */ /* 0x080fe20000410000 */
[-C--:B------:R-:W-:Y:S01]  /*11570*/  FFMA.FTZ R12, R29, R7.reuse, -R12 ;  /* 0x000000071d0c7223 */ /* 0x080fe2000001080c */
[C---:B------:R-:W-:Y:S01]  /*11580*/  FMUL.FTZ R9, R28.reuse, R0 ;  /* 0x000000001c097220 */ /* 0x040fe20000410000 */
[----:B------:R-:W-:Y:S01]  /*11590*/  FFMA.FTZ R7, R31, R7, R26 ;  /* 0x000000071f077223 */ /* 0x000fe2000001001a */
[-C--:B------:R-:W-:Y:S01]  /*115a0*/  FFMA.FTZ R3, R28, R14.reuse, -R3 ;  /* 0x0000000e1c037223 */ /* 0x080fe20000010803 */
[----:B------:R-:W-:Y:S01]  /*115b0*/  F2FP.SATFINITE.E4M3.F32.PACK_AB_MERGE_C R5, R8, R5, R10 ;  /* 0x000000050805723e */ /* 0x000fe2000480700a */
[----:B------:R-:W-:Y:S01]  /*115c0*/  FFMA.FTZ R14, R30, R14, R9 ;  /* 0x0000000e1e0e7223 */ /* 0x000fe20000010009 */
[----:B------:R-:W-:-:S02]  /*115d0*/  F2FP.SATFINITE.E4M3.F32.PACK_AB_MERGE_C R6, R13, R6, R11 ;  /* 0x000000060d06723e */ /* 0x000fc4000480700b */
[----:B------:R-:W-:-:S04]  /*115e0*/  F2FP.SATFINITE.E4M3.F32.PACK_AB_MERGE_C R7, R7, R12, RZ ;  /* 0x0000000c0707723e */ /* 0x000fc800048070ff */
[----:B------:R-:W-:-:S05]  /*115f0*/  F2FP.SATFINITE.E4M3.F32.PACK_AB_MERGE_C R7, R14, R3, R7 ;  /* 0x000000030e07723e */ /* 0x000fca0004807007 */
[----:B------:R2:W-:Y:S01]  /*11600*/  STS.128 [R37+0x27400], R4 ;  /* 0x0274000425007388 */ /* 0x0005e20000000c00 */
[----:B------:R-:W-:Y:S05]  /*11610*/  BRA `(.L_x_621) ;  /* 0x0000003800587947 */ /* 0x000fea0003800000 */
.L_x_603:
[----:B------:R-:W-:-:S03]  /*11620*/  UMOV UR4, 0xffffffff ;  /* 0xffffffff00047882 */ /* 0x000fc60000000000 */
[----:B------:R-:W-:Y:S05]  /*11630*/  BRA.DIV UR4, `(.L_x_624) ;  /* 0x0000019e04347947 */ /* 0x000fea000b800000 */
[----:B------:R1:W2:Y:S04]  /*11640*/  SHFL.IDX PT, R27, R26, RZ, 0x181f ;  /* 0x00181fff1a1b7589 */ /* 0x0002a800000e0000 */
[----:B------:R1:W3:Y:S04]  /*11650*/  SHFL.IDX PT, R14, R28, RZ, 0x181f ;  /* 0x00181fff1c0e7589 */ /* 0x0002e800000e0000 */
[----:B------:R1:W4:Y:S04]  /*11660*/  SHFL.IDX PT, R3, R24, RZ, 0x181f ;  /* 0x00181fff18037589 */ /* 0x00032800000e0000 */
[----:B------:R1:W0:Y:S02]  /*11670*/  SHFL.IDX PT, R21, R32, RZ, 0x181f ;  /* 0x00181fff20157589 */ /* 0x00022400000e0000 */
.L_x_898:
[----:B-1----:R-:W5:Y:S01]  /*11680*/  LDL R24, [R1+0x54] ;  /* 0x0000540001187983 */ /* 0x002f620000100800 */
[----:B------:R-:W-:Y:S01]  /*11690*/  ULDC UR4, c[0x0][0x448] ;  /* 0x0001120000047ab9 */ /* 0x000fe20000000800 */
[----:B------:R-:W-:Y:S01]  /*116a0*/  BSSY B1, `(.L_x_625) ;  /* 0x0000013000017945 */ /* 0x000fe20003800000 */
[----:B------:R-:W-:Y:S01]  /*116b0*/  IMAD R32, R92, UR4, RZ ;  /* 0x000000045c207c24 */ /* 0x000fe2000f8e02ff */
[----:B------:R-:W-:Y:S02]  /*116c0*/  CS2R R4, SRZ ;  /* 0x0000000000047805 */ /* 0x000fe4000001ff00 */
[----:B------:R-:W-:Y:S02]  /*116d0*/  CS2R R6, SRZ ;  /* 0x0000000000067805 */ /* 0x000fe4000001ff00 */
[----:B------:R-:W-:Y:S02]  /*116e0*/  CS2R R8, SRZ ;  /* 0x0000000000087805 */ /* 0x000fe4000001ff00 */
[----:B------:R-:W-:-:S02]  /*116f0*/  CS2R R10, SRZ ;  /* 0x00000000000a7805 */ /* 0x000fc4000001ff00 */
[----:B------:R-:W-:Y:S02]  /*11700*/  ISETP.GE.AND P0, PT, R0, R32, PT ;  /* 0x000000200000720c */ /* 0x000fe40003f06270 */
[----:B-----5:R-:W-:-:S11]  /*11710*/  LEA.HI R20, R24, R24, RZ, 0x1 ;  /* 0x0000001818147211 */ /* 0x020fd600078f08ff */
[----:B------:R-:W-:Y:S05]  /*11720*/  @P0 BRA `(.L_x_626) ;  /* 0x0000000000280947 */ /* 0x000fea0003800000 */
[----:B------:R-:W-:Y:S01]  /*11730*/  ULDC UR4, c[0x0][0x3f4] ;  /* 0x0000fd0000047ab9 */ /* 0x000fe20000000800 */
[C---:B--2---:R-:W-:Y:S02]  /*11740*/  IADD3 R12, P0, R16.reuse, R27, RZ ;  /* 0x0000001b100c7210 */ /* 0x044fe40007f1e0ff */
[----:B------:R-:W-:Y:S02]  /*11750*/  CS2R R4, SRZ ;  /* 0x0000000000047805 */ /* 0x000fe4000001ff00 */
[C---:B------:R-:W-:Y:S02]  /*11760*/  ISETP.GE.AND P2, PT, R16.reuse, UR4, PT ;  /* 0x0000000410007c0c */ /* 0x040fe4000bf46270 */
[----:B---3--:R-:W-:Y:S01]  /*11770*/  IADD3 R14, P1, R16, R14, RZ ;  /* 0x0000000e100e7210 */ /* 0x008fe20007f3e0ff */
[----:B0---4-:R-:W-:-:S03]  /*11780*/  IMAD.X R13, R3, 0x1, R17, P0 ;  /* 0x00000001030d7824 */ /* 0x011fc600000e0611 */
[----:B------:R-:W-:-:S07]  /*11790*/  IADD3.X R15, R21, R17, RZ, P1, !PT ;  /* 0x00000011150f7210 */ /* 0x000fce0000ffe4ff */
[----:B------:R-:W-:Y:S05]  /*117a0*/  @P2 BRA `(.L_x_626) ;  /* 0x0000000000082947 */ /* 0x000fea0003800000 */
[----:B------:R1:W5:Y:S04]  /*117b0*/  LD.E.128 R4, desc[UR36][R12.64] ;  /* 0x000000240c047980 */ /* 0x000368000c101d00 */
[----:B------:R1:W5:Y:S02]  /*117c0*/  LD.E.128 R8, desc[UR36][R14.64] ;  /* 0x000000240e087980 */ /* 0x000364000c101d00 */
.L_x_626:
[----:B------:R-:W-:Y:S05]  /*117d0*/  BSYNC B1 ;  /* 0x0000000000017941 */ /* 0x000fea0003800000 */
.L_x_625:
[----:B------:R-:W-:Y:S01]  /*117e0*/  LOP3.LUT R20, R20, 0xfffffffe, RZ, 0xc0, !PT ;  /* 0xfffffffe14147812 */ /* 0x000fe200078ec0ff */
[----:B0-----:R-:W0:Y:S01]  /*117f0*/  LDC R21, c[0x0][0x3f4] ;  /* 0x0000fd00ff157b82 */ /* 0x001e220000000800 */
[----:B-----5:R-:W-:Y:S01]  /*11800*/  SHF.R.U32.HI R0, RZ, 0x8, R4 ;  /* 0x00000008ff007819 */ /* 0x020fe20000011604 */
[----:B------:R-:W-:Y:S01]  /*11810*/  IMAD R32, R41, -0x80, R32 ;  /* 0xffffff8029207824 */ /* 0x000fe200078e0220 */
[----:B----4-:R-:W-:Y:S01]  /*11820*/  LOP3.LUT R3, R4, 0xff, RZ, 0xc0, !PT ;  /* 0x000000ff04037812 */ /* 0x010fe200078ec0ff */
[----:B------:R-:W-:Y:S01]  /*11830*/  IMAD.IADD R20, R24, 0x1, -R20 ;  /* 0x0000000118147824 */ /* 0x000fe200078e0a14 */
[----:B------:R-:W-:Y:S01]  /*11840*/  LOP3.LUT R0, R0, 0xff, RZ, 0xc0, !PT ;  /* 0x000000ff00007812 */ /* 0x000fe200078ec0ff */
[----:B------:R-:W-:Y:S01]  /*11850*/  BSSY B1, `(.L_x_627) ;  /* 0x0000030000017945 */ /* 0x000fe20003800000 */
[----:B-1----:R-:W-:Y:S02]  /*11860*/  SHF.R.U32.HI R12, RZ, 0x8, R5 ;  /* 0x00000008ff0c7819 */ /* 0x002fe40000011605 */
[----:B------:R-:W-:-:S02]  /*11870*/  SHF.L.U32 R34, R20, 0x1f, RZ ;  /* 0x0000001f14227819 */ /* 0x000fc400000006ff */
[----:B------:R-:W-:Y:S02]  /*11880*/  PRMT R13, R0, 0x7604, R3 ;  /* 0x00007604000d7816 */ /* 0x000fe40000000003 */
[----:B------:R-:W1:Y:S01]  /*11890*/  SYNCS.PHASECHK.TRANS64.TRYWAIT P1, [R19+URZ+0x38800], R34 ;  /* 0x03880022130075a7 */ /* 0x000e62000802017f */
[----:B------:R-:W-:Y:S02]  /*118a0*/  LOP3.LUT R3, R5, 0xff, RZ, 0xc0, !PT ;  /* 0x000000ff05037812 */ /* 0x000fe400078ec0ff */
[----:B------:R-:W-:Y:S02]  /*118b0*/  SHF.R.U32.HI R0, RZ, 0x8, R6 ;  /* 0x00000008ff007819 */ /* 0x000fe40000011606 */
[----:B--2---:R-:W-:Y:S02]  /*118c0*/  SHF.R.U32.HI R27, RZ, 0x8, R7 ;  /* 0x00000008ff1b7819 */ /* 0x004fe40000011607 */
[----:B------:R-:W-:Y:S02]  /*118d0*/  LOP3.LUT R12, R12, 0xff, RZ, 0xc0, !PT ;  /* 0x000000ff0c0c7812 */ /* 0x000fe400078ec0ff */
[----:B---3--:R-:W-:-:S02]  /*118e0*/  LOP3.LUT R14, R6, 0xff, RZ, 0xc0, !PT ;  /* 0x000000ff060e7812 */ /* 0x008fc400078ec0ff */
[----:B------:R-:W-:Y:S02]  /*118f0*/  LOP3.LUT R20, R7, 0xff, RZ, 0xc0, !PT ;  /* 0x000000ff07147812 */ /* 0x000fe400078ec0ff */
[----:B------:R-:W-:Y:S02]  /*11900*/  LOP3.LUT R15, R0, 0xff, RZ, 0xc0, !PT ;  /* 0x000000ff000f7812 */ /* 0x000fe400078ec0ff */
[----:B------:R-:W-:Y:S02]  /*11910*/  LOP3.LUT R27, R27, 0xff, RZ, 0xc0, !PT ;  /* 0x000000ff1b1b7812 */ /* 0x000fe400078ec0ff */
[----:B------:R-:W-:Y:S02]  /*11920*/  PRMT R12, R12, 0x7604, R3 ;  /* 0x000076040c0c7816 */ /* 0x000fe40000000003 */
[----:B------:R-:W-:Y:S02]  /*11930*/  SHF.R.U32.HI R0, RZ, 0x8, R8 ;  /* 0x00000008ff007819 */ /* 0x000fe40000011608 */
[----:B------:R-:W-:-:S02]  /*11940*/  SHF.R.U32.HI R33, RZ, 0x8, R9 ;  /* 0x00000008ff217819 */ /* 0x000fc40000011609 */
[----:B------:R-:W-:Y:S02]  /*11950*/  SHF.R.U32.HI R3, RZ, 0x8, R10 ;  /* 0x00000008ff037819 */ /* 0x000fe4000001160a */
[----:B------:R-:W-:Y:S02]  /*11960*/  SHF.R.U32.HI R37, RZ, 0x8, R11 ;  /* 0x00000008ff257819 */ /* 0x000fe4000001160b */
[----:B------:R-:W-:Y:S02]  /*11970*/  PRMT R15, R15, 0x7604, R14 ;  /* 0x000076040f0f7816 */ /* 0x000fe4000000000e */
[----:B------:R-:W-:Y:S02]  /*11980*/  PRMT R20, R27, 0x7604, R20 ;  /* 0x000076041b147816 */ /* 0x000fe40000000014 */
[----:B------:R-:W-:Y:S02]  /*11990*/  LOP3.LUT R14, R8, 0xff, RZ, 0xc0, !PT ;  /* 0x000000ff080e7812 */ /* 0x000fe400078ec0ff */
[----:B------:R-:W-:-:S02]  /*119a0*/  LOP3.LUT R24, R9, 0xff, RZ, 0xc0, !PT ;  /* 0x000000ff09187812 */ /* 0x000fc400078ec0ff */
[----:B------:R-:W-:Y:S02]  /*119b0*/  LOP3.LUT R26, R10, 0xff, RZ, 0xc0, !PT ;  /* 0x000000ff0a1a7812 */ /* 0x000fe400078ec0ff */
[----:B------:R-:W-:Y:S02]  /*119c0*/  LOP3.LUT R28, R11, 0xff, RZ, 0xc0, !PT ;  /* 0x000000ff0b1c7812 */ /* 0x000fe400078ec0ff */
[----:B------:R-:W-:Y:S02]  /*119d0*/  LOP3.LUT R27, R0, 0xff, RZ, 0xc0, !PT ;  /* 0x000000ff001b7812 */ /* 0x000fe400078ec0ff */
[----:B------:R-:W-:Y:S02]  /*119e0*/  LOP3.LUT R33, R33, 0xff, RZ, 0xc0, !PT ;  /* 0x000000ff21217812 */ /* 0x000fe400078ec0ff */
[----:B------:R-:W-:Y:S02]  /*119f0*/  LOP3.LUT R3, R3, 0xff, RZ, 0xc0, !PT ;  /* 0x000000ff03037812 */ /* 0x000fe400078ec0ff */
[----:B------:R-:W-:-:S02]  /*11a00*/  LOP3.LUT R37, R37, 0xff, RZ, 0xc0, !PT ;  /* 0x000000ff25257812 */ /* 0x000fc400078ec0ff */
[----:B------:R-:W-:Y:S02]  /*11a10*/  PRMT R29, R27, 0x7604, R14 ;  /* 0x000076041b1d7816 */ /* 0x000fe4000000000e */
[----:B------:R-:W-:Y:S02]  /*11a20*/  PRMT R24, R33, 0x7604, R24 ;  /* 0x0000760421187816 */ /* 0x000fe40000000018 */
[----:B------:R-:W-:Y:S02]  /*11a30*/  PRMT R35, R3, 0x7604, R26 ;  /* 0x0000760403237816 */ /* 0x000fe4000000001a */
[----:B------:R-:W-:Y:S02]  /*11a40*/  PRMT R28, R37, 0x7604, R28 ;  /* 0x00007604251c7816 */ /* 0x000fe4000000001c */
[----:B------:R-:W-:Y:S02]  /*11a50*/  SHF.R.U32.HI R3, RZ, 0x10, R5 ;  /* 0x00000010ff037819 */ /* 0x000fe40000011605 */
[----:B------:R-:W-:-:S02]  /*11a60*/  SHF.R.U32.HI R27, RZ, 0x10, R7 ;  /* 0x00000010ff1b7819 */ /* 0x000fc40000011607 */
[----:B------:R-:W-:Y:S01]  /*11a70*/  SHF.R.U32.HI R33, RZ, 0x10, R9 ;  /* 0x00000010ff217819 */ /* 0x000fe20000011609 */
[----:B------:R-:W-:Y:S01]  /*11a80*/  IMAD.U32 R3, R3, 0x10000, RZ ;  /* 0x0001000003037824 */ /* 0x000fe200078e00ff */
[----:B------:R-:W-:Y:S01]  /*11a90*/  SHF.R.U32.HI R37, RZ, 0x10, R11 ;  /* 0x00000010ff257819 */ /* 0x000fe2000001160b */
[----:B------:R-:W-:Y:S01]  /*11aa0*/  IMAD.U32 R27, R27, 0x10000, RZ ;  /* 0x000100001b1b7824 */ /* 0x000fe200078e00ff */
[----:B0-----:R-:W-:Y:S01]  /*11ab0*/  ISETP.GE.AND P0, PT, R16, R21, PT ;  /* 0x000000151000720c */ /* 0x001fe20003f06270 */
[----:B------:R-:W-:Y:S01]  /*11ac0*/  IMAD.U32 R33, R33, 0x10000, RZ ;  /* 0x0001000021217824 */ /* 0x000fe200078e00ff */
[----:B------:R-:W-:Y:S01]  /*11ad0*/  LOP3.LUT R3, R12, 0xff0000, R3, 0xf8, !PT ;  /* 0x00ff00000c037812 */ /* 0x000fe200078ef803 */
[----:B------:R-:W-:Y:S01]  /*11ae0*/  IMAD.U32 R37, R37, 0x10000, RZ ;  /* 0x0001000025257824 */ /* 0x000fe200078e00ff */
[----:B------:R-:W-:Y:S02]  /*11af0*/  LOP3.LUT R27, R20, 0xff0000, R27, 0xf8, !PT ;  /* 0x00ff0000141b7812 */ /* 0x000fe400078ef81b */
[----:B------:R-:W-:-:S02]  /*11b00*/  LOP3.LUT R33, R24, 0xff0000, R33, 0xf8, !PT ;  /* 0x00ff000018217812 */ /* 0x000fc400078ef821 */
[----:B------:R-:W-:Y:S02]  /*11b10*/  LOP3.LUT R37, R28, 0xff0000, R37, 0xf8, !PT ;  /* 0x00ff00001c257812 */ /* 0x000fe400078ef825 */
[----:B------:R-:W-:Y:S02]  /*11b20*/  VIMNMX R32, R32, 0x80, PT ;  /* 0x0000008020207848 */ /* 0x000fe40003fe0100 */
[----:B------:R-:W-:Y:S01]  /*11b30*/  LOP3.LUT R13, R13, 0xff0000, R4, 0xf8, !PT ;  /* 0x00ff00000d0d7812 */ /* 0x000fe200078ef804 */
[----:B-1----:R-:W-:Y:S06]  /*11b40*/  @!P1 BRA `(.L_x_628) ;  /* 0x0000019800609947 */ /* 0x002fec0003800000 */
.L_x_899:
[----:B------:R-:W-:Y:S05]  /*11b50*/  BSYNC B1 ;  /* 0x0000000000017941 */ /* 0x000fea0003800000 */
.L_x_627:
[CC--:B------:R-:W-:Y:S01]  /*11b60*/  ISETP.GE.OR P1, PT, R219.reuse, R32.reuse, P0 ;  /* 0x00000020db00720c */ /* 0x0c0fe20000726670 */
[C---:B------:R-:W-:Y:S01]  /*11b70*/  VIADD R14, R219.reuse, 0x40 ;  /* 0x00000040db0e7836 */ /* 0x040fe20000000000 */
[C---:B------:R-:W-:Y:S01]  /*11b80*/  IADD3 R20, R219.reuse, 0x20, RZ ;  /* 0x00000020db147810 */ /* 0x040fe20007ffe0ff */
[----:B------:R-:W-:Y:S01]  /*11b90*/  VIADD R12, R219, 0x60 ;  /* 0x00000060db0c7836 */ /* 0x000fe20000000000 */
[----:B------:R-:W-:Y:S01]  /*11ba0*/  LOP3.LUT R15, R15, 0xff0000, R6, 0xf8, !PT ;  /* 0x00ff00000f0f7812 */ /* 0x000fe200078ef806 */
[----:B------:R-:W-:Y:S01]  /*11bb0*/  BSSY B1, `(.L_x_629) ;  /* 0x00000d7000017945 */ /* 0x000fe20003800000 */
[----:B------:R-:W-:Y:S02]  /*11bc0*/  LOP3.LUT R29, R29, 0xff0000, R8, 0xf8, !PT ;  /* 0x00ff00001d1d7812 */ /* 0x000fe400078ef808 */
[----:B------:R-:W-:Y:S02]  /*11bd0*/  LOP3.LUT R35, R35, 0xff0000, R10, 0xf8, !PT ;  /* 0x00ff000023237812 */ /* 0x000fe400078ef80a */
[----:B------:R-:W-:-:S02]  /*11be0*/  ISETP.GE.OR P2, PT, R20, R32, P0 ;  /* 0x000000201400720c */ /* 0x000fc40000746670 */
[-C--:B------:R-:W-:Y:S02]  /*11bf0*/  ISETP.GE.OR P3, PT, R14, R32.reuse, P0 ;  /* 0x000000200e00720c */ /* 0x080fe40000766670 */
[----:B------:R-:W-:Y:S02]  /*11c00*/  ISETP.GE.OR P0, PT, R12, R32, P0 ;  /* 0x000000200c00720c */ /* 0x000fe40000706670 */
[----:B------:R-:W-:Y:S02]  /*11c10*/  LOP3.LUT R0, R13, 0xff000000, R4, 0xf8, !PT ;  /* 0xff0000000d007812 */ /* 0x000fe400078ef804 */
[----:B------:R-:W-:Y:S02]  /*11c20*/  LOP3.LUT R12, R15, 0xff000000, R6, 0xf8, !PT ;  /* 0xff0000000f0c7812 */ /* 0x000fe400078ef806 */
[----:B------:R-:W-:Y:S02]  /*11c30*/  LOP3.LUT R3, R3, 0xff000000, R5, 0xf8, !PT ;  /* 0xff00000003037812 */ /* 0x000fe400078ef805 */
[----:B------:R-:W-:-:S02]  /*11c40*/  LOP3.LUT R13, R27, 0xff000000, R7, 0xf8, !PT ;  /* 0xff0000001b0d7812 */ /* 0x000fc400078ef807 */
[----:B------:R-:W-:Y:S02]  /*11c50*/  LOP3.LUT R14, R29, 0xff000000, R8, 0xf8, !PT ;  /* 0xff0000001d0e7812 */ /* 0x000fe400078ef808 */
[----:B------:R-:W-:Y:S02]  /*11c60*/  LOP3.LUT R15, R33, 0xff000000, R9, 0xf8, !PT ;  /* 0xff000000210f7812 */ /* 0x000fe400078ef809 */
[----:B------:R-:W-:Y:S02]  /*11c70*/  LOP3.LUT R20, R35, 0xff000000, R10, 0xf8, !PT ;  /* 0xff00000023147812 */ /* 0x000fe400078ef80a */
[----:B------:R-:W-:Y:S01]  /*11c80*/  LOP3.LUT R24, R37, 0xff000000, R11, 0xf8, !PT ;  /* 0xff00000025187812 */ /* 0x000fe200078ef80b */
[----:B------:R-:W-:Y:S06]  /*11c90*/  @P1 BRA `(.L_x_630) ;  /* 0x0000000c00201947 */ /* 0x000fec0003800000 */
[----:B------:R-:W2:Y:S04]  /*11ca0*/  LDL R26, [R1+0x2c] ;  /* 0x00002c00011a7983 */ /* 0x000ea80000100800 */
[----:B------:R-:W3:Y:S01]  /*11cb0*/  LDL R61, [R1+0x30] ;  /* 0x00003000013d7983 */ /* 0x000ee20000100800 */
[----:B------:R-:W-:Y:S01]  /*11cc0*/  LEA.HI R4, R30, R31, RZ, 0x3 ;  /* 0x0000001f1e047211 */ /* 0x000fe200078f18ff */
[C---:B------:R-:W-:Y:S01]  /*11cd0*/  IMAD.SHL.U32 R41, R219.reuse, 0x80, RZ ;  /* 0x00000080db297824 */ /* 0x040fe200078e00ff */
[----:B------:R-:W-:Y:S02]  /*11ce0*/  SHF.L.U32 R42, R219, 0x7, RZ ;  /* 0x00000007db2a7819 */ /* 0x000fe400000006ff */
[----:B------:R-:W-:Y:S02]  /*11cf0*/  LOP3.LUT R4, R4, 0xfffffff8, RZ, 0xc0, !PT ;  /* 0xfffffff804047812 */ /* 0x000fe400078ec0ff */
[----:B------:R-:W-:-:S02]  /*11d00*/  LOP3.LUT R42, R42, 0x380, RZ, 0xc0, !PT ;  /* 0x000003802a2a7812 */ /* 0x000fc400078ec0ff */
[----:B------:R-:W-:Y:S01]  /*11d10*/  LOP3.LUT R41, R41, 0x380, RZ, 0xc0, !PT ;  /* 0x0000038029297812 */ /* 0x000fe200078ec0ff */
[----:B------:R-:W-:Y:S01]  /*11d20*/  IMAD.IADD R4, R31, 0x1, -R4 ;  /* 0x000000011f047824 */ /* 0x000fe200078e0a04 */
[----:B------:R-:W-:Y:S02]  /*11d30*/  F2FP.F16.E4M3.UNPACK_B R45, R14.H1 ;  /* 0x0000000eff2d723e */ /* 0x000fe400030006ff */
[----:B------:R-:W-:Y:S02]  /*11d40*/  SHF.R.U32.HI R41, RZ, 0x3, R41 ;  /* 0x00000003ff297819 */ /* 0x000fe40000011629 */
[----:B------:R-:W-:Y:S01]  /*11d50*/  LEA.HI R4, R21, R4, RZ, 0x1c ;  /* 0x0000000415047211 */ /* 0x000fe200078fe0ff */
[--C-:B------:R-:W-:Y:S01]  /*11d60*/  HADD2.F32 R46, -RZ, R45.reuse.H0_H0 ;  /* 0x2000002dff2e7230 */ /* 0x100fe20000004100 */
[----:B------:R-:W-:Y:S01]  /*11d70*/  F2FP.F16.E4M3.UNPACK_B R38, R0.H1 ;  /* 0x00000000ff26723e */ /* 0x000fe200030006ff */
[----:B------:R-:W-:Y:S01]  /*11d80*/  HADD2.F32 R47, -RZ, R45.H1_H1 ;  /* 0x3000002dff2f7230 */ /* 0x000fe20000004100 */
[----:B------:R-:W-:Y:S01]  /*11d90*/  SHF.R.S32.HI R7, RZ, 0x1f, R4 ;  /* 0x0000001fff077819 */ /* 0x000fe20000011404 */
[----:B------:R-:W-:-:S03]  /*11da0*/  IMAD.SHL.U32 R5, R4, 0x10, RZ ;  /* 0x0000001004057824 */ /* 0x000fc600078e00ff */
[----:B------:R-:W-:Y:S02]  /*11db0*/  LEA.HI R7, R7, R4, RZ, 0x3 ;  /* 0x0000000407077211 */ /* 0x000fe400078f18ff */
[----:B------:R-:W-:Y:S01]  /*11dc0*/  LOP3.LUT R5, R42, 0x70, R5, 0xf8, !PT ;  /* 0x000000702a057812 */ /* 0x000fe200078ef805 */
[--C-:B------:R-:W-:Y:S02]  /*11dd0*/  HADD2.F32 R42, -RZ, R38.reuse.H0_H0 ;  /* 0x20000026ff2a7230 */ /* 0x100fe40000004100 */
[----:B------:R-:W-:Y:S01]  /*11de0*/  IMAD.SHL.U32 R7, R7, 0x800, RZ ;  /* 0x0000080007077824 */ /* 0x000fe200078e00ff */
[----:B------:R-:W-:Y:S01]  /*11df0*/  LOP3.LUT R4, R5, R41, RZ, 0x3c, !PT ;  /* 0x0000002905047212 */ /* 0x000fe200078e3cff */
[----:B------:R-:W-:Y:S01]  /*11e00*/  HADD2.F32 R41, -RZ, R38.H1_H1 ;  /* 0x30000026ff297230 */ /* 0x000fe20000004100 */
[----:B------:R-:W-:Y:S02]  /*11e10*/  F2FP.F16.E4M3.UNPACK_B R38, R0 ;  /* 0x00000000ff26723e */ /* 0x000fe400020006ff */
[----:B------:R-:W-:-:S04]  /*11e20*/  LOP3.LUT R7, R7, 0xffffc000, RZ, 0xc0, !PT ;  /* 0xffffc00007077812 */ /* 0x000fc800078ec0ff */
[----:B--2---:R-:W-:Y:S02]  /*11e30*/  IADD3 R26, R4, R7, R26 ;  /* 0x00000007041a7210 */ /* 0x004fe40007ffe01a */
[----:B---3--:R-:W1:Y:S03]  /*11e40*/  LDS.128 R4, [R61+0x20400] ;  /* 0x020400003d047984 */ /* 0x008e660000000c00 */
[----:B------:R-:W-:-:S05]  /*11e50*/  IMAD.IADD R26, R19, 0x1, R26 ;  /* 0x00000001131a7824 */ /* 0x000fca00078e021a */
[----:B------:R-:W2:Y:S01]  /*11e60*/  LDS.128 R8, [R26+0x20400] ;  /* 0x020400001a087984 */ /* 0x000ea20000000c00 */
[----:B-1----:R-:W-:Y:S02]  /*11e70*/  F2FP.F16.E4M3.UNPACK_B R29, R4.H1 ;  /* 0x00000004ff1d723e */ /* 0x002fe400030006ff */
[-C--:B------:R-:W-:Y:S02]  /*11e80*/  F2FP.F16.E4M3.UNPACK_B R43, R5.reuse ;  /* 0x00000005ff2b723e */ /* 0x080fe400020006ff */
[----:B------:R-:W-:Y:S02]  /*11e90*/  F2FP.F16.E4M3.UNPACK_B R39, R5.H1 ;  /* 0x00000005ff27723e */ /* 0x000fe400030006ff */
[----:B--2---:R-:W-:Y:S02]  /*11ea0*/  F2FP.F16.E4M3.UNPACK_B R36, R8.H1 ;  /* 0x00000008ff24723e */ /* 0x004fe400030006ff */
[----:B0-----:R-:W-:Y:S02]  /*11eb0*/  F2FP.F16.E4M3.UNPACK_B R34, R4 ;  /* 0x00000004ff22723e */ /* 0x001fe400020006ff */
[-C--:B------:R-:W-:Y:S01]  /*11ec0*/  F2FP.F16.E4M3.UNPACK_B R4, R7.reuse ;  /* 0x00000007ff04723e */ /* 0x080fe200020006ff */
[--C-:B------:R-:W-:Y:S01]  /*11ed0*/  HADD2.F32 R5, -RZ, R36.reuse.H0_H0 ;  /* 0x20000024ff057230 */ /* 0x100fe20000004100 */
[----:B------:R-:W-:Y:S01]  /*11ee0*/  F2FP.F16.E4M3.UNPACK_B R27, R7.H1 ;  /* 0x00000007ff1b723e */ /* 0x000fe200030006ff */
[----:B------:R-:W-:Y:S01]  /*11ef0*/  HADD2.F32 R7, -RZ, R29.H0_H0 ;  /* 0x2000001dff077230 */ /* 0x000fe20000004100 */
[----:B------:R-:W-:Y:S01]  /*11f00*/  F2FP.F16.E4M3.UNPACK_B R37, R8 ;  /* 0x00000008ff25723e */ /* 0x000fe200020006ff */
[----:B------:R-:W-:-:S02]  /*11f10*/  HADD2.F32 R36, -RZ, R36.H1_H1 ;  /* 0x30000024ff247230 */ /* 0x000fc40000004100 */
[C---:B------:R-:W-:Y:S01]  /*11f20*/  FMUL.FTZ R8, R5.reuse, R46 ;  /* 0x0000002e05087220 */ /* 0x040fe20000410000 */
[-C--:B------:R-:W-:Y:S02]  /*11f30*/  F2FP.F16.E4M3.UNPACK_B R44, R9.reuse ;  /* 0x00000009ff2c723e */ /* 0x080fe400020006ff */
[----:B------:R-:W-:Y:S01]  /*11f40*/  F2FP.F16.E4M3.UNPACK_B R40, R9.H1 ;  /* 0x00000009ff28723e */ /* 0x000fe200030006ff */
[-C--:B------:R-:W-:Y:S01]  /*11f50*/  FMUL.FTZ R9, R5, R42.reuse ;  /* 0x0000002a05097220 */ /* 0x080fe20000410000 */
[C---:B------:R-:W-:Y:S01]  /*11f60*/  FFMA.FTZ R5, R7.reuse, R42, -R8 ;  /* 0x0000002a07057223 */ /* 0x040fe20000010808 */
[----:B------:R-:W-:Y:S01]  /*11f70*/  F2FP.F16.E4M3.UNPACK_B R42, R14 ;  /* 0x0000000eff2a723e */ /* 0x000fe200020006ff */
[----:B------:R-:W-:Y:S02]  /*11f80*/  HADD2.F32 R8, -RZ, R37.H0_H0 ;  /* 0x20000025ff087230 */ /* 0x000fe40000004100 */
[----:B------:R-:W-:Y:S01]  /*11f90*/  FFMA.FTZ R7, R7, R46, R9 ;  /* 0x0000002e07077223 */ /* 0x000fe20000010009 */
[----:B------:R-:W-:Y:S01]  /*11fa0*/  HADD2.F32 R9, -RZ, R38.H0_H0 ;  /* 0x20000026ff097230 */ /* 0x000fe20000004100 */
[-C--:B------:R-:W-:Y:S01]  /*11fb0*/  F2FP.F16.E4M3.UNPACK_B R32, R10.reuse ;  /* 0x0000000aff20723e */ /* 0x080fe200020006ff */
[----:B------:R-:W-:Y:S01]  /*11fc0*/  HADD2.F32 R45, -RZ, R42.H0_H0 ;  /* 0x2000002aff2d7230 */ /* 0x000fe20000004100 */
[----:B------:R-:W-:Y:S01]  /*11fd0*/  F2FP.F16.E4M3.UNPACK_B R35, R10.H1 ;  /* 0x0000000aff23723e */ /* 0x000fe200030006ff */
[----:B------:R-:W-:-:S02]  /*11fe0*/  HADD2.F32 R10, -RZ, R29.H1_H1 ;  /* 0x3000001dff0a7230 */ /* 0x000fc40000004100 */
[C---:B------:R-:W-:Y:S01]  /*11ff0*/  FMUL.FTZ R49, R36.reuse, R47 ;  /* 0x0000002f24317220 */ /* 0x040fe20000410000 */
[----:B------:R-:W-:Y:S02]  /*12000*/  HADD2.F32 R29, -RZ, R34.H0_H0 ;  /* 0x20000022ff1d7230 */ /* 0x000fe40000004100 */
[----:B------:R-:W-:Y:S01]  /*12010*/  FMUL.FTZ R48, R36, R41 ;  /* 0x0000002924307220 */ /* 0x000fe20000410000 */
[C---:B------:R-:W-:Y:S01]  /*12020*/  FMUL.FTZ R36, R8.reuse, R45 ;  /* 0x0000002d08247220 */ /* 0x040fe20000410000 */
[----:B------:R-:W-:Y:S01]  /*12030*/  FMUL.FTZ R46, R8, R9 ;  /* 0x00000009082e7220 */ /* 0x000fe20000410000 */
[C---:B------:R-:W-:Y:S01]  /*12040*/  FFMA.FTZ R8, R10.reuse, R41, -R49 ;  /* 0x000000290a087223 */ /* 0x040fe20000010831 */
[----:B------:R-:W-:Y:S01]  /*12050*/  FFMA.FTZ R10, R10, R47, R48 ;  /* 0x0000002f0a0a7223 */ /* 0x000fe20000010030 */
[C---:B------:R-:W-:Y:S01]  /*12060*/  FFMA.FTZ R9, R29.reuse, R9, -R36 ;  /* 0x000000091d097223 */ /* 0x040fe20000010824 */
[----:B------:R-:W-:Y:S01]  /*12070*/  FFMA.FTZ R29, R29, R45, R46 ;  /* 0x0000002d1d1d7223 */ /* 0x000fe2000001002e */
[----:B------:R-:W-:Y:S01]  /*12080*/  F2FP.F16.E4M3.UNPACK_B R47, R15.H1 ;  /* 0x0000000fff2f723e */ /* 0x000fe200030006ff */
[----:B------:R-:W-:Y:S01]  /*12090*/  HADD2.F32 R46, -RZ, R42.H1_H1 ;  /* 0x3000002aff2e7230 */ /* 0x000fe20000004100 */
[----:B------:R-:W-:Y:S01]  /*120a0*/  F2FP.F16.E4M3.UNPACK_B R42, R3.H1 ;  /* 0x00000003ff2a723e */ /* 0x000fe200030006ff */
[----:B------:R-:W-:Y:S01]  /*120b0*/  HADD2.F32 R37, -RZ, R37.H1_H1 ;  /* 0x30000025ff257230 */ /* 0x000fe20000004100 */
[-C--:B------:R-:W-:Y:S01]  /*120c0*/  F2FP.F16.E4M3.UNPACK_B R33, R6.reuse.H1 ;  /* 0x00000006ff21723e */ /* 0x080fe200030006ff */
[----:B------:R-:W-:Y:S01]  /*120d0*/  HADD2.F32 R41, -RZ, R38.H1_H1 ;  /* 0x30000026ff297230 */ /* 0x000fe20000004100 */
[----:B------:R-:W-:Y:S01]  /*120e0*/  F2FP.F16.E4M3.UNPACK_B R28, R6 ;  /* 0x00000006ff1c723e */ /* 0x000fe200020006ff */
[----:B------:R-:W-:-:S02]  /*120f0*/  HADD2.F32 R36, -RZ, R34.H1_H1 ;  /* 0x30000022ff247230 */ /* 0x000fc40000004100 */
[C---:B------:R-:W-:Y:S01]  /*12100*/  FMUL.FTZ R51, R37.reuse, R46 ;  /* 0x0000002e25337220 */ /* 0x040fe20000410000 */
[----:B------:R-:W-:Y:S02]  /*12110*/  HADD2.F32 R49, -RZ, R47.H0_H0 ;  /* 0x2000002fff317230 */ /* 0x000fe40000004100 */
[----:B------:R-:W-:Y:S01]  /*12120*/  FMUL.FTZ R37, R37, R41 ;  /* 0x0000002925257220 */ /* 0x000fe20000410000 */
[----:B------:R-:W-:Y:S01]  /*12130*/  HADD2.F32 R34, -RZ, R40.H0_H0 ;  /* 0x20000028ff227230 */ /* 0x000fe20000004100 */
[-C--:B------:R-:W-:Y:S01]  /*12140*/  F2FP.F16.E4M3.UNPACK_B R6, R11.reuse ;  /* 0x0000000bff06723e */ /* 0x080fe200020006ff */
[----:B------:R-:W-:Y:S01]  /*12150*/  HADD2.F32 R45, -RZ, R42.H0_H0 ;  /* 0x2000002aff2d7230 */ /* 0x000fe20000004100 */
[----:B------:R-:W-:Y:S01]  /*12160*/  F2FP.F16.E4M3.UNPACK_B R11, R11.H1 ;  /* 0x0000000bff0b723e */ /* 0x000fe200030006ff */
[----:B------:R-:W-:Y:S02]  /*12170*/  HADD2.F32 R38, -RZ, R39.H0_H0 ;  /* 0x20000027ff267230 */ /* 0x000fe40000004100 */
[----:B------:R-:W-:Y:S01]  /*12180*/  FMUL.FTZ R53, R34, R49 ;  /* 0x0000003122357220 */ /* 0x000fe20000410000 */
[----:B------:R-:W-:-:S02]  /*12190*/  HADD2.F32 R50, -RZ, R47.H1_H1 ;  /* 0x3000002fff327230 */ /* 0x000fc40000004100 */
[----:B------:R-:W-:Y:S01]  /*121a0*/  FMUL.FTZ R48, R34, R45 ;  /* 0x0000002d22307220 */ /* 0x000fe20000410000 */
[C---:B------:R-:W-:Y:S01]  /*121b0*/  FFMA.FTZ R34, R36.reuse, R41, -R51 ;  /* 0x0000002924227223 */ /* 0x040fe20000010833 */
[----:B------:R-:W-:Y:S01]  /*121c0*/  FFMA.FTZ R36, R36, R46, R37 ;  /* 0x0000002e24247223 */ /* 0x000fe20000010025 */
[C---:B------:R-:W-:Y:S01]  /*121d0*/  FFMA.FTZ R37, R38.reuse, R45, -R53 ;  /* 0x0000002d26257223 */ /* 0x040fe20000010835 */
[----:B------:R-:W-:Y:S01]  /*121e0*/  FFMA.FTZ R38, R38, R49, R48 ;  /* 0x0000003126267223 */ /* 0x000fe20000010030 */
[----:B------:R-:W-:Y:S01]  /*121f0*/  F2FP.F16.E4M3.UNPACK_B R48, R15 ;  /* 0x0000000fff30723e */ /* 0x000fe200020006ff */
[----:B------:R-:W-:Y:S01]  /*12200*/  HADD2.F32 R41, -RZ, R40.H1_H1 ;  /* 0x30000028ff297230 */ /* 0x000fe20000004100 */
[----:B------:R-:W-:Y:S01]  /*12210*/  F2FP.F16.E4M3.UNPACK_B R45, R3 ;  /* 0x00000003ff2d723e */ /* 0x000fe200020006ff */
[----:B------:R-:W-:Y:S02]  /*12220*/  HADD2.F32 R46, -RZ, R42.H1_H1 ;  /* 0x3000002aff2e7230 */ /* 0x000fe40000004100 */
[----:B------:R-:W-:-:S02]  /*12230*/  HADD2.F32 R49, -RZ, R48.H0_H0 ;  /* 0x20000030ff317230 */ /* 0x000fc40000004100 */
[C---:B------:R-:W-:Y:S01]  /*12240*/  FMUL.FTZ R54, R41.reuse, R50 ;  /* 0x0000003229367220 */ /* 0x040fe20000410000 */
[--C-:B------:R-:W-:Y:S02]  /*12250*/  HADD2.F32 R40, -RZ, R44.reuse.H0_H0 ;  /* 0x2000002cff287230 */ /* 0x100fe40000004100 */
[----:B------:R-:W-:Y:S01]  /*12260*/  FMUL.FTZ R41, R41, R46 ;  /* 0x0000002e29297220 */ /* 0x000fe20000410000 */
[----:B------:R-:W-:Y:S02]  /*12270*/  HADD2.F32 R47, -RZ, R45.H0_H0 ;  /* 0x2000002dff2f7230 */ /* 0x000fe40000004100 */
[----:B------:R-:W-:Y:S02]  /*12280*/  HADD2.F32 R39, -RZ, R39.H1_H1 ;  /* 0x30000027ff277230 */ /* 0x000fe40000004100 */
[C---:B------:R-:W-:Y:S01]  /*12290*/  FMUL.FTZ R51, R40.reuse, R49 ;  /* 0x0000003128337220 */ /* 0x040fe20000410000 */
[----:B------:R-:W-:Y:S02]  /*122a0*/  HADD2.F32 R42, -RZ, R43.H0_H0 ;  /* 0x2000002bff2a7230 */ /* 0x000fe40000004100 */
[----:B------:R-:W-:Y:S01]  /*122b0*/  FMUL.FTZ R52, R40, R47 ;  /* 0x0000002f28347220 */ /* 0x000fe20000410000 */
[----:B------:R-:W-:-:S02]  /*122c0*/  HADD2.F32 R44, -RZ, R44.H1_H1 ;  /* 0x3000002cff2c7230 */ /* 0x000fc40000004100 */
[C---:B------:R-:W-:Y:S01]  /*122d0*/  FFMA.FTZ R40, R39.reuse, R46, -R54 ;  /* 0x0000002e27287223 */ /* 0x040fe20000010836 */
[----:B------:R-:W-:Y:S01]  /*122e0*/  FFMA.FTZ R41, R39, R50, R41 ;  /* 0x0000003227297223 */ /* 0x000fe20000010029 */
[C---:B------:R-:W-:Y:S01]  /*122f0*/  FFMA.FTZ R39, R42.reuse, R47, -R51 ;  /* 0x0000002f2a277223 */ /* 0x040fe20000010833 */
[----:B------:R-:W-:Y:S01]  /*12300*/  F2FP.F16.E4M3.UNPACK_B R51, R20.H1 ;  /* 0x00000014ff33723e */ /* 0x000fe200030006ff */
        /* <DEDUP_REMOVED lines=8> */
[----:B------:R-:W-:Y:S01]  /*12390*/  FMUL.FTZ R53, R44, R47 ;  /* 0x0000002f2c357220 */ /* 0x000fe20000410000 */
[--C-:B------:R-:W-:Y:S02]  /*123a0*/  HADD2.F32 R49, -RZ, R48.reuse.H0_H0 ;  /* 0x20000030ff317230 */ /* 0x100fe40000004100 */
[----:B------:R-:W-:Y:S02]  /*123b0*/  HADD2.F32 R46, -RZ, R33.H0_H0 ;  /* 0x20000021ff2e7230 */ /* 0x000fe40000004100 */
[C---:B------:R-:W-:Y:S01]  /*123c0*/  FMUL.FTZ R55, R45.reuse, R52 ;  /* 0x000000342d377220 */ /* 0x040fe20000410000 */
[----:B------:R-:W-:Y:S02]  /*123d0*/  HADD2.F32 R43, -RZ, R43.H1_H1 ;  /* 0x3000002bff2b7230 */ /* 0x000fe40000004100 */
[-C--:B------:R-:W-:Y:S01]  /*123e0*/  FMUL.FTZ R57, R45, R49.reuse ;  /* 0x000000312d397220 */ /* 0x080fe20000410000 */
[----:B------:R-:W-:Y:S02]  /*123f0*/  HADD2.F32 R35, -RZ, R35.H1_H1 ;  /* 0x30000023ff237230 */ /* 0x000fe40000004100 */
[----:B------:R-:W-:Y:S01]  /*12400*/  FFMA.FTZ R45, R46, R49, -R55 ;  /* 0x000000312e2d7223 */ /* 0x000fe20000010837 */
[----:B------:R-:W-:-:S02]  /*12410*/  HADD2.F32 R48, -RZ, R48.H1_H1 ;  /* 0x30000030ff307230 */ /* 0x000fc40000004100 */
[----:B------:R-:W-:Y:S01]  /*12420*/  FFMA.FTZ R46, R46, R52, R57 ;  /* 0x000000342e2e7223 */ /* 0x000fe20000010039 */
[----:B------:R-:W-:Y:S02]  /*12430*/  HADD2.F32 R52, -RZ, R51.H1_H1 ;  /* 0x30000033ff347230 */ /* 0x000fe40000004100 */
[C---:B------:R-:W-:Y:S01]  /*12440*/  FFMA.FTZ R44, R43.reuse, R47, -R54 ;  /* 0x0000002f2b2c7223 */ /* 0x040fe20000010836 */
[----:B------:R-:W-:Y:S01]  /*12450*/  HADD2.F32 R33, -RZ, R33.H1_H1 ;  /* 0x30000021ff217230 */ /* 0x000fe20000004100 */
[----:B------:R-:W-:Y:S01]  /*12460*/  F2FP.F16.E4M3.UNPACK_B R49, R20 ;  /* 0x00000014ff31723e */ /* 0x000fe200020006ff */
[----:B------:R-:W-:Y:S01]  /*12470*/  FFMA.FTZ R43, R43, R50, R53 ;  /* 0x000000322b2b7223 */ /* 0x000fe20000010035 */
[----:B------:R-:W-:Y:S01]  /*12480*/  F2FP.F16.E4M3.UNPACK_B R47, R12 ;  /* 0x0000000cff2f723e */ /* 0x000fe200020006ff */
[C---:B------:R-:W-:Y:S01]  /*12490*/  FMUL.FTZ R54, R35.reuse, R52 ;  /* 0x0000003423367220 */ /* 0x040fe20000410000 */
[----:B------:R-:W-:Y:S01]  /*124a0*/  FMUL.FTZ R51, R35, R48 ;  /* 0x0000003023337220 */ /* 0x000fe20000410000 */
[----:B------:R-:W-:-:S02]  /*124b0*/  HADD2.F32 R50, -RZ, R49.H0_H0 ;  /* 0x20000031ff327230 */ /* 0x000fc40000004100 */
[C---:B------:R-:W-:Y:S01]  /*124c0*/  FFMA.FTZ R56, R33.reuse, R48, -R54 ;  /* 0x0000003021387223 */ /* 0x040fe20000010836 */
[--C-:B------:R-:W-:Y:S02]  /*124d0*/  HADD2.F32 R35, -RZ, R32.reuse.H0_H0 ;  /* 0x20000020ff237230 */ /* 0x100fe40000004100 */
[----:B------:R-:W-:Y:S01]  /*124e0*/  FFMA.FTZ R55, R33, R52, R51 ;  /* 0x0000003421377223 */ /* 0x000fe20000010033 */
[----:B------:R-:W-:Y:S01]  /*124f0*/  HADD2.F32 R48, -RZ, R47.H0_H0 ;  /* 0x2000002fff307230 */ /* 0x000fe20000004100 */
[----:B------:R-:W-:Y:S01]  /*12500*/  F2FP.F16.E4M3.UNPACK_B R51, R24.H1 ;  /* 0x00000018ff33723e */ /* 0x000fe200030006ff */
[----:B------:R-:W-:Y:S02]  /*12510*/  HADD2.F32 R49, -RZ, R49.H1_H1 ;  /* 0x30000031ff317230 */ /* 0x000fe40000004100 */
[C---:B------:R-:W-:Y:S01]  /*12520*/  FMUL.FTZ R52, R35.reuse, R50 ;  /* 0x0000003223347220 */ /* 0x040fe20000410000 */
[----:B------:R-:W-:Y:S02]  /*12530*/  HADD2.F32 R32, -RZ, R32.H1_H1 ;  /* 0x30000020ff207230 */ /* 0x000fe40000004100 */
[----:B------:R-:W-:Y:S01]  /*12540*/  FMUL.FTZ R54, R35, R48 ;  /* 0x0000003023367220 */ /* 0x000fe20000410000 */
[----:B------:R-:W-:-:S02]  /*12550*/  HADD2.F32 R33, -RZ, R28.H0_H0 ;  /* 0x2000001cff217230 */ /* 0x000fc40000004100 */
[----:B------:R-:W-:Y:S02]  /*12560*/  HADD2.F32 R47, -RZ, R47.H1_H1 ;  /* 0x3000002fff2f7230 */ /* 0x000fe40000004100 */
[C---:B------:R-:W-:Y:S01]  /*12570*/  FMUL.FTZ R35, R32.reuse, R49 ;  /* 0x0000003120237220 */ /* 0x040fe20000410000 */
[----:B------:R-:W-:Y:S02]  /*12580*/  HADD2.F32 R28, -RZ, R28.H1_H1 ;  /* 0x3000001cff1c7230 */ /* 0x000fe40000004100 */
[C---:B------:R-:W-:Y:S01]  /*12590*/  FFMA.FTZ R52, R33.reuse, R48, -R52 ;  /* 0x0000003021347223 */ /* 0x040fe20000010834 */
[----:B------:R-:W-:Y:S01]  /*125a0*/  FFMA.FTZ R54, R33, R50, R54 ;  /* 0x0000003221367223 */ /* 0x000fe20000010036 */
[----:B------:R-:W-:Y:S01]  /*125b0*/  F2FP.F16.E4M3.UNPACK_B R33, R13.H1 ;  /* 0x0000000dff21723e */ /* 0x000fe200030006ff */
[-C--:B------:R-:W-:Y:S01]  /*125c0*/  FMUL.FTZ R48, R32, R47.reuse ;  /* 0x0000002f20307220 */ /* 0x080fe20000410000 */
[----:B------:R-:W-:Y:S01]  /*125d0*/  FFMA.FTZ R53, R28, R47, -R35 ;  /* 0x0000002f1c357223 */ /* 0x000fe20000010823 */
[----:B------:R-:W-:-:S02]  /*125e0*/  HADD2.F32 R47, -RZ, R51.H0_H0 ;  /* 0x20000033ff2f7230 */ /* 0x000fc40000004100 */
[----:B------:R-:W-:Y:S02]  /*125f0*/  HADD2.F32 R32, -RZ, R11.H0_H0 ;  /* 0x2000000bff207230 */ /* 0x000fe40000004100 */
[----:B------:R-:W-:Y:S01]  /*12600*/  FFMA.FTZ R49, R28, R49, R48 ;  /* 0x000000311c317223 */ /* 0x000fe20000010030 */
[--C-:B------:R-:W-:Y:S02]  /*12610*/  HADD2.F32 R35, -RZ, R33.reuse.H0_H0 ;  /* 0x20000021ff237230 */ /* 0x100fe40000004100 */
[----:B------:R-:W-:Y:S02]  /*12620*/  HADD2.F32 R48, -RZ, R33.H1_H1 ;  /* 0x30000021ff307230 */ /* 0x000fe40000004100 */
[----:B------:R-:W-:Y:S01]  /*12630*/  FMUL.FTZ R33, R32, R47 ;  /* 0x0000002f20217220 */ /* 0x000fe20000410000 */
[----:B------:R-:W-:Y:S02]  /*12640*/  HADD2.F32 R28, -RZ, R27.H0_H0 ;  /* 0x2000001bff1c7230 */ /* 0x000fe40000004100 */
[----:B------:R-:W-:-:S02]  /*12650*/  HADD2.F32 R50, -RZ, R51.H1_H1 ;  /* 0x30000033ff327230 */ /* 0x000fc40000004100 */
[-C--:B------:R-:W-:Y:S01]  /*12660*/  FMUL.FTZ R51, R32, R35.reuse ;  /* 0x0000002320337220 */ /* 0x080fe20000410000 */
[----:B------:R-:W-:Y:S02]  /*12670*/  HADD2.F32 R11, -RZ, R11.H1_H1 ;  /* 0x3000000bff0b7230 */ /* 0x000fe40000004100 */
[C---:B------:R-:W-:Y:S01]  /*12680*/  FFMA.FTZ R57, R28.reuse, R35, -R33 ;  /* 0x000000231c397223 */ /* 0x040fe20000010821 */
[----:B------:R-:W-:Y:S01]  /*12690*/  HADD2.F32 R27, -RZ, R27.H1_H1 ;  /* 0x3000001bff1b7230 */ /* 0x000fe20000004100 */
[----:B------:R-:W-:Y:S01]  /*126a0*/  F2FP.F16.E4M3.UNPACK_B R32, R13 ;  /* 0x0000000dff20723e */ /* 0x000fe200020006ff */
[----:B------:R-:W-:Y:S01]  /*126b0*/  FFMA.FTZ R58, R28, R47, R51 ;  /* 0x0000002f1c3a7223 */ /* 0x000fe20000010033 */
[C---:B------:R-:W-:Y:S01]  /*126c0*/  FMUL.FTZ R60, R11.reuse, R50 ;  /* 0x000000320b3c7220 */ /* 0x040fe20000410000 */
[----:B------:R-:W-:Y:S01]  /*126d0*/  F2FP.F16.E4M3.UNPACK_B R33, R24 ;  /* 0x00000018ff21723e */ /* 0x000fe200020006ff */
[----:B------:R-:W-:Y:S01]  /*126e0*/  FMUL.FTZ R11, R11, R48 ;  /* 0x000000300b0b7220 */ /* 0x000fe20000410000 */
[----:B------:R-:W-:-:S02]  /*126f0*/  HADD2.F32 R28, -RZ, R32.H0_H0 ;  /* 0x20000020ff1c7230 */ /* 0x000fc40000004100 */
[C---:B------:R-:W-:Y:S01]  /*12700*/  FFMA.FTZ R60, R27.reuse, R48, -R60 ;  /* 0x000000301b3c7223 */ /* 0x040fe2000001083c */
[----:B------:R-:W-:Y:S02]  /*12710*/  HADD2.F32 R32, -RZ, R32.H1_H1 ;  /* 0x30000020ff207230 */ /* 0x000fe40000004100 */
[----:B------:R-:W-:Y:S01]  /*12720*/  FFMA.FTZ R59, R27, R50, R11 ;  /* 0x000000321b3b7223 */ /* 0x000fe2000001000b */
[--C-:B------:R-:W-:Y:S02]  /*12730*/  HADD2.F32 R35, -RZ, R33.reuse.H0_H0 ;  /* 0x20000021ff237230 */ /* 0x100fe40000004100 */
[----:B------:R-:W-:Y:S02]  /*12740*/  HADD2.F32 R33, -RZ, R33.H1_H1 ;  /* 0x30000021ff217230 */ /* 0x000fe40000004100 */
[--C-:B------:R-:W-:Y:S01]  /*12750*/  HADD2.F32 R27, -RZ, R6.reuse.H1_H1 ;  /* 0x30000006ff1b7230 */ /* 0x100fe20000004100 */
[----:B------:R-:W-:Y:S01]  /*12760*/  F2FP.SATFINITE.E4M3.F32.PACK_AB_MERGE_C R58, R59, R58, RZ ;  /* 0x0000003a3b3a723e */ /* 0x000fe200048070ff */
[----:B------:R-:W-:-:S02]  /*12770*/  HADD2.F32 R11, -RZ, R6.H0_H0 ;  /* 0x20000006ff0b7230 */ /* 0x000fc40000004100 */
[--C-:B------:R-:W-:Y:S02]  /*12780*/  HADD2.F32 R6, -RZ, R4.reuse.H0_H0 ;  /* 0x20000004ff067230 */ /* 0x100fe40000004100 */
[C---:B------:R-:W-:Y:S01]  /*12790*/  FMUL.FTZ R51, R27.reuse, R33 ;  /* 0x000000211b337220 */ /* 0x040fe20000410000 */
[----:B------:R-:W-:Y:S02]  /*127a0*/  HADD2.F32 R4, -RZ, R4.H1_H1 ;  /* 0x30000004ff047230 */ /* 0x000fe40000004100 */
[----:B------:R-:W-:Y:S01]  /*127b0*/  FMUL.FTZ R50, R27, R32 ;  /* 0x000000201b327220 */ /* 0x000fe20000410000 */
[C---:B------:R-:W-:Y:S01]  /*127c0*/  FMUL.FTZ R47, R11.reuse, R35 ;  /* 0x000000230b2f7220 */ /* 0x040fe20000410000 */
[----:B------:R-:W-:Y:S01]  /*127d0*/  FMUL.FTZ R48, R11, R28 ;  /* 0x0000001c0b307220 */ /* 0x000fe20000410000 */
[C---:B------:R-:W-:Y:S01]  /*127e0*/  FFMA.FTZ R32, R4.reuse, R32, -R51 ;  /* 0x0000002004207223 */ /* 0x040fe20000010833 */
[----:B------:R-:W-:Y:S01]  /*127f0*/  FFMA.FTZ R50, R4, R33, R50 ;  /* 0x0000002104327223 */ /* 0x000fe20000010032 */
[----:B------:R-:W-:Y:S01]  /*12800*/  F2FP.SATFINITE.E4M3.F32.PACK_AB_MERGE_C R4, R8, R5, RZ ;  /* 0x000000050804723e */ /* 0x000fe200048070ff */
[C---:B------:R-:W-:Y:S01]  /*12810*/  FFMA.FTZ R47, R6.reuse, R28, -R47 ;  /* 0x0000001c062f7223 */ /* 0x040fe2000001082f */
[----:B------:R-:W-:Y:S01]  /*12820*/  FFMA.FTZ R11, R6, R35, R48 ;  /* 0x00000023060b7223 */ /* 0x000fe20000010030 */
[----:B------:R-:W-:-:S02]  /*12830*/  F2FP.SATFINITE.E4M3.F32.PACK_AB_MERGE_C R8, R10, R7, RZ ;  /* 0x000000070a08723e */ /* 0x000fc400048070ff */
[----:B------:R-:W-:Y:S02]  /*12840*/  F2FP.SATFINITE.E4M3.F32.PACK_AB_MERGE_C R5, R40, R37, RZ ;  /* 0x000000252805723e */ /* 0x000fe400048070ff */
[----:B------:R-:W-:Y:S02]  /*12850*/  F2FP.SATFINITE.E4M3.F32.PACK_AB_MERGE_C R6, R56, R45, RZ ;  /* 0x0000002d3806723e */ /* 0x000fe400048070ff */
[----:B------:R-:W-:Y:S02]  /*12860*/  F2FP.SATFINITE.E4M3.F32.PACK_AB_MERGE_C R7, R60, R57, RZ ;  /* 0x000000393c07723e */ /* 0x000fe400048070ff */
[----:B------:R-:W-:Y:S02]  /*12870*/  F2FP.SATFINITE.E4M3.F32.PACK_AB_MERGE_C R10, R55, R46, RZ ;  /* 0x0000002e370a723e */ /* 0x000fe400048070ff */
[----:B------:R-:W-:Y:S02]  /*12880*/  F2FP.SATFINITE.E4M3.F32.PACK_AB_MERGE_C R4, R34, R9, R4 ;  /* 0x000000092204723e */ /* 0x000fe40004807004 */
[----:B------:R-:W-:-:S02]  /*12890*/  F2FP.SATFINITE.E4M3.F32.PACK_AB_MERGE_C R5, R44, R39, R5 ;  /* 0x000000272c05723e */ /* 0x000fc40004807005 */
[----:B------:R-:W-:Y:S02]  /*128a0*/  F2FP.SATFINITE.E4M3.F32.PACK_AB_MERGE_C R6, R53, R52, R6 ;  /* 0x000000343506723e */ /* 0x000fe40004807006 */
[----:B------:R-:W-:Y:S02]  /*128b0*/  F2FP.SATFINITE.E4M3.F32.PACK_AB_MERGE_C R7, R32, R47, R7 ;  /* 0x0000002f2007723e */ /* 0x000fe40004807007 */
[----:B------:R-:W-:Y:S02]  /*128c0*/  F2FP.SATFINITE.E4M3.F32.PACK_AB_MERGE_C R8, R36, R29, R8 ;  /* 0x0000001d2408723e */ /* 0x000fe40004807008 */
[----:B------:R-:W-:Y:S01]  /*128d0*/  F2FP.SATFINITE.E4M3.F32.PACK_AB_MERGE_C R9, R43, R42, R38 ;  /* 0x0000002a2b09723e */ /* 0x000fe20004807026 */
[----:B------:R1:W-:Y:S01]  /*128e0*/  STS.128 [R61+0x20400], R4 ;  /* 0x020400043d007388 */ /* 0x0003e20000000c00 */
[----:B------:R-:W-:Y:S02]  /*128f0*/  F2FP.SATFINITE.E4M3.F32.PACK_AB_MERGE_C R10, R49, R54, R10 ;  /* 0x00000036310a723e */ /* 0x000fe4000480700a */
[----:B------:R-:W-:-:S05]  /*12900*/  F2FP.SATFINITE.E4M3.F32.PACK_AB_MERGE_C R11, R50, R11, R58 ;  /* 0x0000000b320b723e */ /* 0x000fca000480703a */
[----:B------:R1:W-:Y:S02]  /*12910*/  STS.128 [R26+0x20400], R8 ;  /* 0x020400081a007388 */ /* 0x0003e40000000c00 */
.L_x_630:
[----:B------:R-:W-:Y:S05]  /*12920*/  BSYNC B1 ;  /* 0x0000000000017941 */ /* 0x000fea0003800000 */
.L_x_629:
[----:B------:R-:W-:Y:S04]  /*12930*/  BSSY B1, `(.L_x_631) ;  /* 0x00000cc000017945 */ /* 0x000fe80003800000 */
[----:B------:R-:W-:Y:S05]  /*12940*/  @P2 BRA `(.L_x_632) ;  /* 0x0000000c00282947 */ /* 0x000fea0003800000 */
[----:B-1----:R-:W2:Y:S04]  /*12950*/  LDL R6, [R1+0x28] ;  /* 0x0000280001067983 */ /* 0x002ea80000100800 */
[----:B------:R-:W3:Y:S01]  /*12960*/  LDL R62, [R1+0x190] ;  /* 0x00019000013e7983 */ /* 0x000ee20000100800 */
[----:B------:R-:W-:Y:S01]  /*12970*/  LEA.HI R4, R30, R31, RZ, 0x3 ;  /* 0x0000001f1e047211 */ /* 0x000fe200078f18ff */
[C---:B------:R-:W-:Y:S01]  /*12980*/  VIADD R8, R219.reuse, 0x20 ;  /* 0x00000020db087836 */ /* 0x040fe20000000000 */
[----:B------:R-:W-:Y:S01]  /*12990*/  F2FP.F16.E4M3.UNPACK_B R46, R14.H1 ;  /* 0x0000000eff2e723e */ /* 0x000fe200030006ff */
[----:B------:R-:W-:Y:S01]  /*129a0*/  VIADD R9, R219, 0x20 ;  /* 0x00000020db097836 */ /* 0x000fe20000000000 */
[----:B------:R-:W-:Y:S02]  /*129b0*/  LOP3.LUT R4, R4, 0xfffffff8, RZ, 0xc0, !PT ;  /* 0xfffffff804047812 */ /* 0x000fe400078ec0ff */
[----:B------:R-:W-:Y:S01]  /*129c0*/  SHF.L.U32 R8, R8, 0x7, RZ ;  /* 0x0000000708087819 */ /* 0x000fe200000006ff */
[----:B------:R-:W-:Y:S01]  /*129d0*/  IMAD.SHL.U32 R9, R9, 0x80, RZ ;  /* 0x0000008009097824 */ /* 0x000fe200078e00ff */
[----:B------:R-:W-:Y:S01]  /*129e0*/  F2FP.F16.E4M3.UNPACK_B R39, R0.H1 ;  /* 0x00000000ff27723e */ /* 0x000fe200030006ff */
[----:B------:R-:W-:Y:S01]  /*129f0*/  IMAD.IADD R4, R31, 0x1, -R4 ;  /* 0x000000011f047824 */ /* 0x000fe200078e0a04 */
[----:B------:R-:W-:Y:S01]  /*12a00*/  LOP3.LUT R8, R8, 0x380, RZ, 0xc0, !PT ;  /* 0x0000038008087812 */ /* 0x000fe200078ec0ff */
[--C-:B------:R-:W-:Y:S01]  /*12a10*/  HADD2.F32 R48, -RZ, R46.reuse.H0_H0 ;  /* 0x2000002eff307230 */ /* 0x100fe20000004100 */
[----:B------:R-:W-:Y:S01]  /*12a20*/  LOP3.LUT R9, R9, 0x380, RZ, 0xc0, !PT ;  /* 0x0000038009097812 */ /* 0x000fe200078ec0ff */
[--C-:B------:R-:W-:Y:S01]  /*12a30*/  HADD2.F32 R40, -RZ, R39.reuse.H0_H0 ;  /* 0x20000027ff287230 */ /* 0x100fe20000004100 */
[----:B------:R-:W-:Y:S01]  /*12a40*/  LEA.HI R4, R21, R4, RZ, 0x1c ;  /* 0x0000000415047211 */ /* 0x000fe200078fe0ff */
[----:B------:R-:W-:Y:S01]  /*12a50*/  HADD2.F32 R39, -RZ, R39.H1_H1 ;  /* 0x30000027ff277230 */ /* 0x000fe20000004100 */
[----:B------:R-:W-:Y:S01]  /*12a60*/  SHF.R.U32.HI R8, RZ, 0x3, R8 ;  /* 0x00000003ff087819 */ /* 0x000fe20000011608 */
[----:B------:R-:W-:Y:S01]  /*12a70*/  HADD2.F32 R49, -RZ, R46.H1_H1 ;  /* 0x3000002eff317230 */ /* 0x000fe20000004100 */
[----:B------:R-:W-:Y:S01]  /*12a80*/  SHF.R.S32.HI R7, RZ, 0x1f, R4 ;  /* 0x0000001fff077819 */ /* 0x000fe20000011404 */
[----:B------:R-:W-:Y:S01]  /*12a90*/  IMAD.SHL.U32 R5, R4, 0x10, RZ ;  /* 0x0000001004057824 */ /* 0x000fe200078e00ff */
[----:B------:R-:W-:-:S02]  /*12aa0*/  F2FP.F16.E4M3.UNPACK_B R45, R14 ;  /* 0x0000000eff2d723e */ /* 0x000fc400020006ff */
[----:B------:R-:W-:Y:S02]  /*12ab0*/  LEA.HI R7, R7, R4, RZ, 0x3 ;  /* 0x0000000407077211 */ /* 0x000fe400078f18ff */
[----:B------:R-:W-:Y:S01]  /*12ac0*/  LOP3.LUT R4, R9, 0x70, R5, 0xf8, !PT ;  /* 0x0000007009047812 */ /* 0x000fe200078ef805 */
[----:B------:R-:W-:Y:S01]  /*12ad0*/  HADD2.F32 R47, -RZ, R45.H0_H0 ;  /* 0x2000002dff2f7230 */ /* 0x000fe20000004100 */
[-C--:B------:R-:W-:Y:S01]  /*12ae0*/  F2FP.F16.E4M3.UNPACK_B R50, R15.reuse.H1 ;  /* 0x0000000fff32723e */ /* 0x080fe200030006ff */
[----:B------:R-:W-:Y:S01]  /*12af0*/  IMAD.SHL.U32 R7, R7, 0x800, RZ ;  /* 0x0000080007077824 */ /* 0x000fe200078e00ff */
[----:B------:R-:W-:Y:S02]  /*12b00*/  LOP3.LUT R4, R4, R8, RZ, 0x3c, !PT ;  /* 0x0000000804047212 */ /* 0x000fe400078e3cff */
[----:B------:R-:W-:Y:S01]  /*12b10*/  F2FP.F16.E4M3.UNPACK_B R52, R15 ;  /* 0x0000000fff34723e */ /* 0x000fe200020006ff */
[----:B------:R-:W-:Y:S01]  /*12b20*/  HADD2.F32 R51, -RZ, R50.H0_H0 ;  /* 0x20000032ff337230 */ /* 0x000fe20000004100 */
[----:B------:R-:W-:-:S02]  /*12b30*/  LOP3.LUT R7, R7, 0xffffc000, RZ, 0xc0, !PT ;  /* 0xffffc00007077812 */ /* 0x000fc400078ec0ff */
[----:B------:R-:W-:Y:S01]  /*12b40*/  F2FP.F16.E4M3.UNPACK_B R55, R20.H1 ;  /* 0x00000014ff37723e */ /* 0x000fe200030006ff */
[--C-:B------:R-:W-:Y:S02]  /*12b50*/  HADD2.F32 R54, -RZ, R52.reuse.H0_H0 ;  /* 0x20000034ff367230 */ /* 0x100fe40000004100 */
[----:B------:R-:W-:Y:S01]  /*12b60*/  HADD2.F32 R53, -RZ, R52.H1_H1 ;  /* 0x30000034ff357230 */ /* 0x000fe20000004100 */
[----:B------:R-:W-:Y:S01]  /*12b70*/  F2FP.F16.E4M3.UNPACK_B R52, R12.H1 ;  /* 0x0000000cff34723e */ /* 0x000fe200030006ff */
[--C-:B------:R-:W-:Y:S02]  /*12b80*/  HADD2.F32 R56, -RZ, R55.reuse.H0_H0 ;  /* 0x20000037ff387230 */ /* 0x100fe40000004100 */
[----:B------:R-:W-:Y:S01]  /*12b90*/  HADD2.F32 R55, -RZ, R55.H1_H1 ;  /* 0x30000037ff377230 */ /* 0x000fe20000004100 */
        /* <DEDUP_REMOVED lines=8> */
[-C--:B------:R-:W-:Y:S02]  /*12c20*/  F2FP.F16.E4M3.UNPACK_B R33, R6.reuse ;  /* 0x00000006ff21723e */ /* 0x080fe400020006ff */
[----:B------:R-:W-:Y:S01]  /*12c30*/  F2FP.F16.E4M3.UNPACK_B R43, R6.H1 ;  /* 0x00000006ff2b723e */ /* 0x000fe200030006ff */
[--C-:B------:R-:W-:Y:S01]  /*12c40*/  HADD2.F32 R5, -RZ, R32.reuse.H0_H0 ;  /* 0x20000020ff057230 */ /* 0x100fe20000004100 */
[-C--:B------:R-:W-:Y:S01]  /*12c50*/  F2FP.F16.E4M3.UNPACK_B R42, R9.reuse ;  /* 0x00000009ff2a723e */ /* 0x080fe200020006ff */
[----:B------:R-:W-:Y:S01]  /*12c60*/  HADD2.F32 R6, -RZ, R27.H0_H0 ;  /* 0x2000001bff067230 */ /* 0x000fe20000004100 */
[----:B------:R-:W-:Y:S01]  /*12c70*/  F2FP.F16.E4M3.UNPACK_B R38, R9.H1 ;  /* 0x00000009ff26723e */ /* 0x000fe200030006ff */
[----:B------:R-:W-:-:S02]  /*12c80*/  HADD2.F32 R32, -RZ, R32.H1_H1 ;  /* 0x30000020ff207230 */ /* 0x000fc40000004100 */
[-C--:B------:R-:W-:Y:S01]  /*12c90*/  FMUL.FTZ R9, R48, R5.reuse ;  /* 0x0000000530097220 */ /* 0x080fe20000410000 */
[C---:B------:R-:W-:Y:S01]  /*12ca0*/  FMUL.FTZ R35, R40.reuse, R5 ;  /* 0x0000000528237220 */ /* 0x040fe20000410000 */
[----:B0-----:R-:W-:Y:S02]  /*12cb0*/  F2FP.F16.E4M3.UNPACK_B R34, R8 ;  /* 0x00000008ff22723e */ /* 0x001fe400020006ff */
[-C--:B------:R-:W-:Y:S01]  /*12cc0*/  FFMA.FTZ R5, R40, R6.reuse, -R9 ;  /* 0x0000000628057223 */ /* 0x080fe20000010809 */
[----:B------:R-:W-:Y:S01]  /*12cd0*/  FFMA.FTZ R6, R48, R6, R35 ;  /* 0x0000000630067223 */ /* 0x000fe20000010023 */
[----:B------:R-:W-:Y:S01]  /*12ce0*/  F2FP.F16.E4M3.UNPACK_B R35, R0 ;  /* 0x00000000ff23723e */ /* 0x000fe200020006ff */
[----:B------:R-:W-:Y:S01]  /*12cf0*/  HADD2.F32 R8, -RZ, R34.H0_H0 ;  /* 0x20000022ff087230 */ /* 0x000fe20000004100 */
[----:B------:R-:W-:Y:S01]  /*12d00*/  F2FP.F16.E4M3.UNPACK_B R28, R4 ;  /* 0x00000004ff1c723e */ /* 0x000fe200020006ff */
[----:B------:R-:W-:Y:S01]  /*12d10*/  HADD2.F32 R9, -RZ, R27.H1_H1 ;  /* 0x3000001bff097230 */ /* 0x000fe20000004100 */
[----:B------:R-:W-:Y:S01]  /*12d20*/  F2FP.F16.E4M3.UNPACK_B R36, R10 ;  /* 0x0000000aff24723e */ /* 0x000fe200020006ff */
[----:B------:R-:W-:Y:S01]  /*12d30*/  FMUL.FTZ R46, R49, R32 ;  /* 0x00000020312e7220 */ /* 0x000fe20000410000 */
[----:B------:R-:W-:Y:S01]  /*12d40*/  F2FP.F16.E4M3.UNPACK_B R44, R10.H1 ;  /* 0x0000000aff2c723e */ /* 0x000fe200030006ff */
[----:B------:R-:W-:Y:S01]  /*12d50*/  HADD2.F32 R27, -RZ, R28.H0_H0 ;  /* 0x2000001cff1b7230 */ /* 0x000fe20000004100 */
[-C--:B------:R-:W-:Y:S01]  /*12d60*/  F2FP.F16.E4M3.UNPACK_B R10, R11.reuse ;  /* 0x0000000bff0a723e */ /* 0x080fe200020006ff */
[----:B------:R-:W-:Y:S01]  /*12d70*/  FMUL.FTZ R48, R39, R32 ;  /* 0x0000002027307220 */ /* 0x000fe20000410000 */
[----:B------:R-:W-:Y:S01]  /*12d80*/  F2FP.F16.E4M3.UNPACK_B R29, R11.H1 ;  /* 0x0000000bff1d723e */ /* 0x000fe200030006ff */
[----:B------:R-:W-:-:S02]  /*12d90*/  HADD2.F32 R11, -RZ, R35.H0_H0 ;  /* 0x20000023ff0b7230 */ /* 0x000fc40000004100 */
[-C--:B------:R-:W-:Y:S01]  /*12da0*/  FMUL.FTZ R32, R47, R8.reuse ;  /* 0x000000082f207220 */ /* 0x080fe20000410000 */
[----:B------:R-:W-:Y:S01]  /*12db0*/  HADD2.F32 R34, -RZ, R34.H1_H1 ;  /* 0x30000022ff227230 */ /* 0x000fe20000004100 */
[----:B------:R-:W-:Y:S01]  /*12dc0*/  F2FP.F16.E4M3.UNPACK_B R4, R7 ;  /* 0x00000007ff04723e */ /* 0x000fe200020006ff */
[C---:B------:R-:W-:Y:S01]  /*12dd0*/  FMUL.FTZ R40, R11.reuse, R8 ;  /* 0x000000080b287220 */ /* 0x040fe20000410000 */
[----:B------:R-:W-:Y:S01]  /*12de0*/  FFMA.FTZ R11, R11, R27, -R32 ;  /* 0x0000001b0b0b7223 */ /* 0x000fe20000010820 */
[-C--:B------:R-:W-:Y:S01]  /*12df0*/  FFMA.FTZ R8, R39, R9.reuse, -R46 ;  /* 0x0000000927087223 */ /* 0x080fe2000001082e */
[----:B------:R-:W-:Y:S01]  /*12e00*/  FFMA.FTZ R9, R49, R9, R48 ;  /* 0x0000000931097223 */ /* 0x000fe20000010030 */
[----:B------:R-:W-:Y:S01]  /*12e10*/  FFMA.FTZ R27, R47, R27, R40 ;  /* 0x0000001b2f1b7223 */ /* 0x000fe20000010028 */
[----:B------:R-:W-:Y:S01]  /*12e20*/  F2FP.F16.E4M3.UNPACK_B R47, R3.H1 ;  /* 0x00000003ff2f723e */ /* 0x000fe200030006ff */
[----:B------:R-:W-:Y:S01]  /*12e30*/  HADD2.F32 R48, -RZ, R45.H1_H1 ;  /* 0x3000002dff307230 */ /* 0x000fe20000004100 */
[----:B------:R-:W-:Y:S01]  /*12e40*/  F2FP.F16.E4M3.UNPACK_B R7, R7.H1 ;  /* 0x00000007ff07723e */ /* 0x000fe200030006ff */
[----:B------:R-:W-:-:S02]  /*12e50*/  HADD2.F32 R46, -RZ, R35.H1_H1 ;  /* 0x30000023ff2e7230 */ /* 0x000fc40000004100 */
[----:B------:R-:W-:Y:S02]  /*12e60*/  HADD2.F32 R32, -RZ, R28.H1_H1 ;  /* 0x3000001cff207230 */ /* 0x000fe40000004100 */
[-C--:B------:R-:W-:Y:S01]  /*12e70*/  FMUL.FTZ R39, R48, R34.reuse ;  /* 0x0000002230277220 */ /* 0x080fe20000410000 */
[----:B------:R-:W-:Y:S02]  /*12e80*/  HADD2.F32 R28, -RZ, R38.H0_H0 ;  /* 0x20000026ff1c7230 */ /* 0x000fe40000004100 */
[----:B------:R-:W-:Y:S01]  /*12e90*/  FMUL.FTZ R45, R46, R34 ;  /* 0x000000222e2d7220 */ /* 0x000fe20000410000 */
[----:B------:R-:W-:Y:S02]  /*12ea0*/  HADD2.F32 R49, -RZ, R47.H0_H0 ;  /* 0x2000002fff317230 */ /* 0x000fe40000004100 */
[--C-:B------:R-:W-:Y:S02]  /*12eb0*/  HADD2.F32 R35, -RZ, R37.reuse.H0_H0 ;  /* 0x20000025ff237230 */ /* 0x100fe40000004100 */
[----:B------:R-:W-:Y:S01]  /*12ec0*/  FMUL.FTZ R34, R51, R28 ;  /* 0x0000001c33227220 */ /* 0x000fe20000410000 */
[----:B------:R-:W-:-:S02]  /*12ed0*/  HADD2.F32 R37, -RZ, R37.H1_H1 ;  /* 0x30000025ff257230 */ /* 0x000fc40000004100 */
[C---:B------:R-:W-:Y:S01]  /*12ee0*/  FMUL.FTZ R40, R49.reuse, R28 ;  /* 0x0000001c31287220 */ /* 0x040fe20000410000 */
[-C--:B------:R-:W-:Y:S01]  /*12ef0*/  FFMA.FTZ R28, R46, R32.reuse, -R39 ;  /* 0x000000202e1c7223 */ /* 0x080fe20000010827 */
[----:B------:R-:W-:Y:S01]  /*12f00*/  FFMA.FTZ R32, R48, R32, R45 ;  /* 0x0000002030207223 */ /* 0x000fe2000001002d */
[----:B------:R-:W-:Y:S01]  /*12f10*/  FFMA.FTZ R34, R49, R35, -R34 ;  /* 0x0000002331227223 */ /* 0x000fe20000010822 */
[----:B------:R-:W-:Y:S01]  /*12f20*/  F2FP.F16.E4M3.UNPACK_B R48, R3 ;  /* 0x00000003ff30723e */ /* 0x000fe200020006ff */
[----:B------:R-:W-:Y:S01]  /*12f30*/  FFMA.FTZ R35, R51, R35, R40 ;  /* 0x0000002333237223 */ /* 0x000fe20000010028 */
[----:B------:R-:W-:Y:S02]  /*12f40*/  HADD2.F32 R51, -RZ, R50.H1_H1 ;  /* 0x30000032ff337230 */ /* 0x000fe40000004100 */
[----:B------:R-:W-:Y:S02]  /*12f50*/  HADD2.F32 R40, -RZ, R38.H1_H1 ;  /* 0x30000026ff287230 */ /* 0x000fe40000004100 */
[----:B------:R-:W-:-:S02]  /*12f60*/  HADD2.F32 R49, -RZ, R47.H1_H1 ;  /* 0x3000002fff317230 */ /* 0x000fc40000004100 */
[----:B------:R-:W-:Y:S02]  /*12f70*/  HADD2.F32 R39, -RZ, R42.H0_H0 ;  /* 0x2000002aff277230 */ /* 0x000fe40000004100 */
[-C--:B------:R-:W-:Y:S01]  /*12f80*/  FMUL.FTZ R46, R51, R40.reuse ;  /* 0x00000028332e7220 */ /* 0x080fe20000410000 */
[----:B------:R-:W-:Y:S02]  /*12f90*/  HADD2.F32 R50, -RZ, R48.H0_H0 ;  /* 0x20000030ff327230 */ /* 0x000fe40000004100 */
[C---:B------:R-:W-:Y:S01]  /*12fa0*/  FMUL.FTZ R40, R49.reuse, R40 ;  /* 0x0000002831287220 */ /* 0x040fe20000410000 */
[----:B------:R-:W-:Y:S02]  /*12fb0*/  HADD2.F32 R38, -RZ, R41.H0_H0 ;  /* 0x20000029ff267230 */ /* 0x000fe40000004100 */
[-C--:B------:R-:W-:Y:S01]  /*12fc0*/  FMUL.FTZ R45, R54, R39.reuse ;  /* 0x00000027362d7220 */ /* 0x080fe20000410000 */
[----:B------:R-:W-:Y:S02]  /*12fd0*/  HADD2.F32 R42, -RZ, R42.H1_H1 ;  /* 0x3000002aff2a7230 */ /* 0x000fe40000004100 */
[C---:B------:R-:W-:Y:S01]  /*12fe0*/  FMUL.FTZ R47, R50.reuse, R39 ;  /* 0x00000027322f7220 */ /* 0x040fe20000410000 */
[-C--:B------:R-:W-:Y:S01]  /*12ff0*/  FFMA.FTZ R39, R49, R37.reuse, -R46 ;  /* 0x0000002531277223 */ /* 0x080fe2000001082e */
[----:B------:R-:W-:Y:S01]  /*13000*/  FFMA.FTZ R40, R51, R37, R40 ;  /* 0x0000002533287223 */ /* 0x000fe20000010028 */
[-C--:B------:R-:W-:Y:S01]  /*13010*/  FFMA.FTZ R37, R50, R38.reuse, -R45 ;  /* 0x0000002632257223 */ /* 0x080fe2000001082d */
[----:B------:R-:W-:Y:S01]  /*13020*/  FFMA.FTZ R38, R54, R38, R47 ;  /* 0x0000002636267223 */ /* 0x000fe2000001002f */
[----:B------:R-:W-:-:S02]  /*13030*/  HADD2.F32 R45, -RZ, R44.H0_H0 ;  /* 0x2000002cff2d7230 */ /* 0x000fc40000004100 */
[----:B------:R-:W-:Y:S02]  /*13040*/  HADD2.F32 R54, -RZ, R52.H0_H0 ;  /* 0x20000034ff367230 */ /* 0x000fe40000004100 */
[----:B------:R-:W-:Y:S02]  /*13050*/  HADD2.F32 R46, -RZ, R43.H0_H0 ;  /* 0x2000002bff2e7230 */ /* 0x000fe40000004100 */
[-C--:B------:R-:W-:Y:S01]  /*13060*/  FMUL.FTZ R47, R56, R45.reuse ;  /* 0x0000002d382f7220 */ /* 0x080fe20000410000 */
[----:B------:R-:W-:Y:S02]  /*13070*/  HADD2.F32 R51, -RZ, R48.H1_H1 ;  /* 0x30000030ff337230 */ /* 0x000fe40000004100 */
[C---:B------:R-:W-:Y:S01]  /*13080*/  FMUL.FTZ R49, R54.reuse, R45 ;  /* 0x0000002d36317220 */ /* 0x040fe20000410000 */
[----:B------:R-:W-:Y:S02]  /*13090*/  HADD2.F32 R41, -RZ, R41.H1_H1 ;  /* 0x30000029ff297230 */ /* 0x000fe40000004100 */
[----:B------:R-:W-:Y:S01]  /*130a0*/  FFMA.FTZ R45, R54, R46, -R47 ;  /* 0x0000002e362d7223 */ /* 0x000fe2000001082f */
[----:B------:R-:W-:Y:S01]  /*130b0*/  FMUL.FTZ R48, R53, R42 ;  /* 0x0000002a35307220 */ /* 0x000fe20000410000 */
[----:B------:R-:W-:Y:S01]  /*130c0*/  FFMA.FTZ R46, R56, R46, R49 ;  /* 0x0000002e382e7223 */ /* 0x000fe20000010031 */
[----:B------:R-:W-:-:S02]  /*130d0*/  HADD2.F32 R44, -RZ, R44.H1_H1 ;  /* 0x3000002cff2c7230 */ /* 0x000fc40000004100 */
[C---:B------:R-:W-:Y:S01]  /*130e0*/  FMUL.FTZ R50, R51.reuse, R42 ;  /* 0x0000002a33327220 */ /* 0x040fe20000410000 */
[----:B------:R-:W-:Y:S01]  /*130f0*/  HADD2.F32 R49, -RZ, R52.H1_H1 ;  /* 0x30000034ff317230 */ /* 0x000fe20000004100 */
[----:B------:R-:W-:Y:S01]  /*13100*/  F2FP.F16.E4M3.UNPACK_B R52, R20 ;  /* 0x00000014ff34723e */ /* 0x000fe200020006ff */
[-C--:B------:R-:W-:Y:S01]  /*13110*/  FFMA.FTZ R42, R51, R41.reuse, -R48 ;  /* 0x00000029332a7223 */ /* 0x080fe20000010830 */
[----:B------:R-:W-:Y:S02]  /*13120*/  HADD2.F32 R43, -RZ, R43.H1_H1 ;  /* 0x3000002bff2b7230 */ /* 0x000fe40000004100 */
[----:B------:R-:W-:Y:S01]  /*13130*/  FFMA.FTZ R41, R53, R41, R50 ;  /* 0x0000002935297223 */ /* 0x000fe20000010032 */
[----:B------:R-:W-:Y:S01]  /*13140*/  FMUL.FTZ R48, R55, R44 ;  /* 0x0000002c37307220 */ /* 0x000fe20000410000 */
[----:B------:R-:W-:Y:S01]  /*13150*/  F2FP.F16.E4M3.UNPACK_B R47, R12 ;  /* 0x0000000cff2f723e */ /* 0x000fe200020006ff */
[----:B------:R-:W-:Y:S01]  /*13160*/  FMUL.FTZ R50, R49, R44 ;  /* 0x0000002c31327220 */ /* 0x000fe20000410000 */
[----:B------:R-:W-:-:S02]  /*13170*/  HADD2.F32 R53, -RZ, R52.H0_H0 ;  /* 0x20000034ff357230 */ /* 0x000fc40000004100 */
[-C--:B------:R-:W-:Y:S01]  /*13180*/  FFMA.FTZ R54, R49, R43.reuse, -R48 ;  /* 0x0000002b31367223 */ /* 0x080fe20000010830 */
[----:B------:R-:W-:Y:S02]  /*13190*/  HADD2.F32 R44, -RZ, R36.H0_H0 ;  /* 0x20000024ff2c7230 */ /* 0x000fe40000004100 */
[----:B------:R-:W-:Y:S01]  /*131a0*/  FFMA.FTZ R49, R55, R43, R50 ;  /* 0x0000002b37317223 */ /* 0x000fe20000010032 */
[----:B------:R-:W-:Y:S01]  /*131b0*/  HADD2.F32 R51, -RZ, R47.H0_H0 ;  /* 0x2000002fff337230 */ /* 0x000fe20000004100 */
[----:B------:R-:W-:Y:S01]  /*131c0*/  F2FP.F16.E4M3.UNPACK_B R56, R24.H1 ;  /* 0x00000018ff38723e */ /* 0x000fe200030006ff */
[----:B------:R-:W-:Y:S02]  /*131d0*/  HADD2.F32 R43, -RZ, R33.H0_H0 ;  /* 0x20000021ff2b7230 */ /* 0x000fe40000004100 */
[-C--:B------:R-:W-:Y:S01]  /*131e0*/  FMUL.FTZ R48, R53, R44.reuse ;  /* 0x0000002c35307220 */ /* 0x080fe20000410000 */
[----:B------:R-:W-:Y:S02]  /*131f0*/  HADD2.F32 R55, -RZ, R52.H1_H1 ;  /* 0x30000034ff377230 */ /* 0x000fe40000004100 */
[----:B------:R-:W-:Y:S01]  /*13200*/  FMUL.FTZ R44, R51, R44 ;  /* 0x0000002c332c7220 */ /* 0x000fe20000410000 */
[----:B------:R-:W-:-:S02]  /*13210*/  HADD2.F32 R36, -RZ, R36.H1_H1 ;  /* 0x30000024ff247230 */ /* 0x000fc40000004100 */
[----:B------:R-:W-:Y:S01]  /*13220*/  FFMA.FTZ R48, R51, R43, -R48 ;  /* 0x0000002b33307223 */ /* 0x000fe20000010830 */
[----:B------:R-:W-:Y:S01]  /*13230*/  HADD2.F32 R47, -RZ, R47.H1_H1 ;  /* 0x3000002fff2f7230 */ /* 0x000fe20000004100 */
[----:B------:R-:W-:Y:S01]  /*13240*/  F2FP.F16.E4M3.UNPACK_B R51, R13.H1 ;  /* 0x0000000dff33723e */ /* 0x000fe200030006ff */
[----:B------:R-:W-:Y:S02]  /*13250*/  HADD2.F32 R33, -RZ, R33.H1_H1 ;  /* 0x30000021ff217230 */ /* 0x000fe40000004100 */
[-C--:B------:R-:W-:Y:S01]  /*13260*/  FMUL.FTZ R50, R55, R36.reuse ;  /* 0x0000002437327220 */ /* 0x080fe20000410000 */
[----:B------:R-:W-:Y:S01]  /*13270*/  FFMA.FTZ R44, R53, R43, R44 ;  /* 0x0000002b352c7223 */ /* 0x000fe2000001002c */
[C---:B------:R-:W-:Y:S01]  /*13280*/  FMUL.FTZ R52, R47.reuse, R36 ;  /* 0x000000242f347220 */ /* 0x040fe20000410000 */
[----:B------:R-:W-:Y:S02]  /*13290*/  HADD2.F32 R59, -RZ, R56.H0_H0 ;  /* 0x20000038ff3b7230 */ /* 0x000fe40000004100 */
[----:B------:R-:W-:Y:S01]  /*132a0*/  FFMA.FTZ R43, R47, R33, -R50 ;  /* 0x000000212f2b7223 */ /* 0x000fe20000010832 */
[----:B------:R-:W-:-:S02]  /*132b0*/  HADD2.F32 R36, -RZ, R29.H0_H0 ;  /* 0x2000001dff247230 */ /* 0x000fc40000004100 */
[----:B------:R-:W-:Y:S01]  /*132c0*/  FFMA.FTZ R47, R55, R33, R52 ;  /* 0x00000021372f7223 */ /* 0x000fe20000010034 */
[----:B------:R-:W-:Y:S01]  /*132d0*/  HADD2.F32 R53, -RZ, R51.H0_H0 ;  /* 0x20000033ff357230 */ /* 0x000fe20000004100 */
[----:B------:R-:W-:Y:S01]  /*132e0*/  F2FP.F16.E4M3.UNPACK_B R55, R13 ;  /* 0x0000000dff37723e */ /* 0x000fe200020006ff */
        /* <DEDUP_REMOVED lines=8> */
[----:B------:R-:W-:Y:S01]  /*13370*/  HADD2.F32 R7, -RZ, R7.H1_H1 ;  /* 0x30000007ff077230 */ /* 0x000fe20000004100 */
[----:B------:R-:W-:Y:S01]  /*13380*/  F2FP.F16.E4M3.UNPACK_B R33, R24 ;  /* 0x00000018ff21723e */ /* 0x000fe200020006ff */
[-C--:B------:R-:W-:Y:S01]  /*13390*/  FMUL.FTZ R50, R61, R29.reuse ;  /* 0x0000001d3d327220 */ /* 0x080fe20000410000 */
[C---:B------:R-:W-:Y:S01]  /*133a0*/  FMUL.FTZ R58, R57.reuse, R29 ;  /* 0x0000001d393a7220 */ /* 0x040fe20000410000 */
[----:B------:R-:W-:Y:S02]  /*133b0*/  HADD2.F32 R29, -RZ, R10.H0_H0 ;  /* 0x2000000aff1d7230 */ /* 0x000fe40000004100 */
[-C--:B------:R-:W-:Y:S01]  /*133c0*/  FFMA.FTZ R56, R57, R7.reuse, -R50 ;  /* 0x0000000739387223 */ /* 0x080fe20000010832 */
[----:B------:R-:W-:Y:S01]  /*133d0*/  FFMA.FTZ R53, R61, R7, R58 ;  /* 0x000000073d357223 */ /* 0x000fe2000001003a */
[--C-:B------:R-:W-:Y:S02]  /*133e0*/  HADD2.F32 R57, -RZ, R55.reuse.H0_H0 ;  /* 0x20000037ff397230 */ /* 0x100fe40000004100 */
[----:B------:R-:W-:Y:S01]  /*133f0*/  HADD2.F32 R58, -RZ, R55.H1_H1 ;  /* 0x30000037ff3a7230 */ /* 0x000fe20000004100 */
[----:B------:R-:W-:Y:S01]  /*13400*/  F2FP.SATFINITE.E4M3.F32.PACK_AB_MERGE_C R51, R56, R51, RZ ;  /* 0x000000333833723e */ /* 0x000fe200048070ff */
[----:B------:R-:W-:-:S02]  /*13410*/  HADD2.F32 R55, -RZ, R33.H0_H0 ;  /* 0x20000021ff377230 */ /* 0x000fc40000004100 */
[-C--:B------:R-:W-:Y:S01]  /*13420*/  FMUL.FTZ R50, R57, R29.reuse ;  /* 0x0000001d39327220 */ /* 0x080fe20000410000 */
[----:B------:R-:W-:Y:S01]  /*13430*/  HADD2.F32 R60, -RZ, R33.H1_H1 ;  /* 0x30000021ff3c7230 */ /* 0x000fe20000004100 */
[----:B------:R-:W-:Y:S01]  /*13440*/  F2FP.SATFINITE.E4M3.F32.PACK_AB_MERGE_C R52, R53, R52, RZ ;  /* 0x000000343534723e */ /* 0x000fe200048070ff */
[----:B------:R-:W-:Y:S02]  /*13450*/  HADD2.F32 R10, -RZ, R10.H1_H1 ;  /* 0x3000000aff0a7230 */ /* 0x000fe40000004100 */
[----:B------:R-:W-:Y:S01]  /*13460*/  FMUL.FTZ R36, R55, R29 ;  /* 0x0000001d37247220 */ /* 0x000fe20000410000 */
[--C-:B------:R-:W-:Y:S02]  /*13470*/  HADD2.F32 R7, -RZ, R4.reuse.H0_H0 ;  /* 0x20000004ff077230 */ /* 0x100fe40000004100 */
[----:B------:R-:W-:Y:S02]  /*13480*/  HADD2.F32 R4, -RZ, R4.H1_H1 ;  /* 0x30000004ff047230 */ /* 0x000fe40000004100 */
[-C--:B------:R-:W-:Y:S01]  /*13490*/  FMUL.FTZ R29, R60, R10.reuse ;  /* 0x0000000a3c1d7220 */ /* 0x080fe20000410000 */
[C---:B------:R-:W-:Y:S01]  /*134a0*/  FMUL.FTZ R33, R58.reuse, R10 ;  /* 0x0000000a3a217220 */ /* 0x040fe20000410000 */
[-C--:B------:R-:W-:Y:S01]  /*134b0*/  FFMA.FTZ R36, R57, R7.reuse, -R36 ;  /* 0x0000000739247223 */ /* 0x080fe20000010824 */
[----:B------:R-:W-:Y:S01]  /*134c0*/  FFMA.FTZ R50, R55, R7, R50 ;  /* 0x0000000737327223 */ /* 0x000fe20000010032 */
[-C--:B------:R-:W-:Y:S01]  /*134d0*/  FFMA.FTZ R7, R58, R4.reuse, -R29 ;  /* 0x000000043a077223 */ /* 0x080fe2000001081d */
[----:B------:R-:W-:Y:S01]  /*134e0*/  FFMA.FTZ R33, R60, R4, R33 ;  /* 0x000000043c217223 */ /* 0x000fe20000010021 */
[----:B------:R-:W-:-:S02]  /*134f0*/  F2FP.SATFINITE.E4M3.F32.PACK_AB_MERGE_C R4, R8, R5, RZ ;  /* 0x000000050804723e */ /* 0x000fc400048070ff */
[----:B------:R-:W-:Y:S02]  /*13500*/  F2FP.SATFINITE.E4M3.F32.PACK_AB_MERGE_C R8, R9, R6, RZ ;  /* 0x000000060908723e */ /* 0x000fe400048070ff */
[----:B------:R-:W-:Y:S02]  /*13510*/  F2FP.SATFINITE.E4M3.F32.PACK_AB_MERGE_C R5, R39, R34, RZ ;  /* 0x000000222705723e */ /* 0x000fe400048070ff */
[----:B------:R-:W-:Y:S02]  /*13520*/  F2FP.SATFINITE.E4M3.F32.PACK_AB_MERGE_C R6, R54, R45, RZ ;  /* 0x0000002d3606723e */ /* 0x000fe400048070ff */
[----:B------:R-:W-:Y:S02]  /*13530*/  F2FP.SATFINITE.E4M3.F32.PACK_AB_MERGE_C R9, R40, R35, RZ ;  /* 0x000000232809723e */ /* 0x000fe400048070ff */
[----:B------:R-:W-:Y:S02]  /*13540*/  F2FP.SATFINITE.E4M3.F32.PACK_AB_MERGE_C R10, R49, R46, RZ ;  /* 0x0000002e310a723e */ /* 0x000fe400048070ff */
[----:B------:R-:W-:-:S02]  /*13550*/  F2FP.SATFINITE.E4M3.F32.PACK_AB_MERGE_C R4, R28, R11, R4 ;  /* 0x0000000b1c04723e */ /* 0x000fc40004807004 */
[----:B------:R-:W-:Y:S02]  /*13560*/  F2FP.SATFINITE.E4M3.F32.PACK_AB_MERGE_C R5, R42, R37, R5 ;  /* 0x000000252a05723e */ /* 0x000fe40004807005 */
[----:B------:R-:W-:Y:S02]  /*13570*/  F2FP.SATFINITE.E4M3.F32.PACK_AB_MERGE_C R6, R43, R48, R6 ;  /* 0x000000302b06723e */ /* 0x000fe40004807006 */
[----:B------:R-:W-:Y:S02]  /*13580*/  F2FP.SATFINITE.E4M3.F32.PACK_AB_MERGE_C R7, R7, R36, R51 ;  /* 0x000000240707723e */ /* 0x000fe40004807033 */
[----:B------:R-:W-:Y:S02]  /*13590*/  F2FP.SATFINITE.E4M3.F32.PACK_AB_MERGE_C R8, R32, R27, R8 ;  /* 0x0000001b2008723e */ /* 0x000fe40004807008 */
[----:B------:R-:W-:Y:S01]  /*135a0*/  F2FP.SATFINITE.E4M3.F32.PACK_AB_MERGE_C R9, R41, R38, R9 ;  /* 0x000000262909723e */ /* 0x000fe20004807009 */
[----:B------:R2:W-:Y:S01]  /*135b0*/  STS.128 [R62+0x20400], R4 ;  /* 0x020400043e007388 */ /* 0x0005e20000000c00 */
[----:B------:R-:W-:-:S02]  /*135c0*/  F2FP.SATFINITE.E4M3.F32.PACK_AB_MERGE_C R10, R47, R44, R10 ;  /* 0x0000002c2f0a723e */ /* 0x000fc4000480700a */
[----:B------:R-:W-:-:S05]  /*135d0*/  F2FP.SATFINITE.E4M3.F32.PACK_AB_MERGE_C R11, R33, R50, R52 ;  /* 0x00000032210b723e */ /* 0x000fca0004807034 */
[----:B------:R2:W-:Y:S02]  /*135e0*/  STS.128 [R26+0x20400], R8 ;  /* 0x020400081a007388 */ /* 0x0005e40000000c00 */
.L_x_632:
[----:B------:R-:W-:Y:S05]  /*135f0*/  BSYNC B1 ;  /* 0x0000000000017941 */ /* 0x000fea0003800000 */
.L_x_631:
[----:B------:R-:W-:Y:S04]  /*13600*/  BSSY B1, `(.L_x_633) ;  /* 0x00000cc000017945 */ /* 0x000fe80003800000 */
[----:B------:R-:W-:Y:S05]  /*13610*/  @P3 BRA `(.L_x_634) ;  /* 0x0000000c00283947 */ /* 0x000fea0003800000 */
[----:B-12---:R-:W2:Y:S04]  /*13620*/  LDL R6, [R1+0x24] ;  /* 0x0000240001067983 */ /* 0x006ea80000100800 */
[----:B------:R-:W3:Y:S01]  /*13630*/  LDL R62, [R1+0x18c] ;  /* 0x00018c00013e7983 */ /* 0x000ee20000100800 */
[----:B------:R-:W-:Y:S01]  /*13640*/  LEA.HI R4, R30, R31, RZ, 0x3 ;  /* 0x0000001f1e047211 */ /* 0x000fe200078f18ff */
[C---:B------:R-:W-:Y:S01]  /*13650*/  VIADD R8, R219.reuse, 0x40 ;  /* 0x00000040db087836 */ /* 0x040fe20000000000 */
[----:B------:R-:W-:Y:S01]  /*13660*/  F2FP.F16.E4M3.UNPACK_B R46, R14.H1 ;  /* 0x0000000eff2e723e */ /* 0x000fe200030006ff */
[----:B------:R-:W-:Y:S01]  /*13670*/  VIADD R9, R219, 0x40 ;  /* 0x00000040db097836 */ /* 0x000fe20000000000 */
[----:B------:R-:W-:Y:S01]  /*13680*/  LOP3.LUT R4, R4, 0xfffffff8, RZ, 0xc0, !PT ;  /* 0xfffffff804047812 */ /* 0x000fe200078ec0ff */
[----:B------:R-:W-:Y:S01]  /*13690*/  IMAD.SHL.U32 R8, R8, 0x80, RZ ;  /* 0x0000008008087824 */ /* 0x000fe200078e00ff */
[----:B------:R-:W-:Y:S01]  /*136a0*/  F2FP.F16.E4M3.UNPACK_B R39, R0.H1 ;  /* 0x00000000ff27723e */ /* 0x000fe200030006ff */
[----:B------:R-:W-:Y:S01]  /*136b0*/  IMAD.SHL.U32 R9, R9, 0x80, RZ ;  /* 0x0000008009097824 */ /* 0x000fe200078e00ff */
[----:B------:R-:W-:Y:S01]  /*136c0*/  F2FP.F16.E4M3.UNPACK_B R45, R14 ;  /* 0x0000000eff2d723e */ /* 0x000fe200020006ff */
        /* <DEDUP_REMOVED lines=10> */
[----:B------:R-:W-:Y:S01]  /*13770*/  HADD2.F32 R47, -RZ, R45.H0_H0 ;  /* 0x2000002dff2f7230 */ /* 0x000fe20000004100 */
[----:B------:R-:W-:-:S02]  /*13780*/  SHF.L.U32 R5, R4, 0x4, RZ ;  /* 0x0000000404057819 */ /* 0x000fc400000006ff */
[----:B------:R-:W-:Y:S02]  /*13790*/  LEA.HI R7, R7, R4, RZ, 0x3 ;  /* 0x0000000407077211 */ /* 0x000fe400078f18ff */
[----:B------:R-:W-:Y:S02]  /*137a0*/  LOP3.LUT R4, R9, 0x70, R5, 0xf8, !PT ;  /* 0x0000007009047812 */ /* 0x000fe400078ef805 */
        /* <DEDUP_REMOVED lines=12> */
[----:B--2---:R-:W-:-:S04]  /*13870*/  IADD3 R26, R4, R7, R6 ;  /* 0x00000007041a7210 */ /* 0x004fc80007ffe006 */
[----:B------:R-:W-:Y:S01]  /*13880*/  IADD3 R26, R19, R26, RZ ;  /* 0x0000001a131a7210 */ /* 0x000fe20007ffe0ff */
[----:B---3--:R-:W1:Y:S04]  /*13890*/  LDS.128 R4, [R62+0x20400] ;  /* 0x020400003e047984 */ /* 0x008e680000000c00 */
[----:B------:R-:W2:Y:S01]  /*138a0*/  LDS.128 R8, [R26+0x20400] ;  /* 0x020400001a087984 */ /* 0x000ea20000000c00 */
[----:B-1----:R-:W-:Y:S02]  /*138b0*/  F2FP.F16.E4M3.UNPACK_B R27, R4.H1 ;  /* 0x00000004ff1b723e */ /* 0x002fe400030006ff */
[----:B------:R-:W-:Y:S02]  /*138c0*/  F2FP.F16.E4M3.UNPACK_B R41, R5 ;  /* 0x00000005ff29723e */ /* 0x000fe400020006ff */
[----:B--2---:R-:W-:-:S02]  /*138d0*/  F2FP.F16.E4M3.UNPACK_B R32, R8.H1 ;  /* 0x00000008ff20723e */ /* 0x004fc400030006ff */
[----:B------:R-:W-:Y:S02]  /*138e0*/  F2FP.F16.E4M3.UNPACK_B R37, R5.H1 ;  /* 0x00000005ff25723e */ /* 0x000fe400030006ff */
[-C--:B------:R-:W-:Y:S01]  /*138f0*/  F2FP.F16.E4M3.UNPACK_B R33, R6.reuse ;  /* 0x00000006ff21723e */ /* 0x080fe200020006ff */
[--C-:B------:R-:W-:Y:S01]  /*13900*/  HADD2.F32 R5, -RZ, R32.reuse.H0_H0 ;  /* 0x20000020ff057230 */ /* 0x100fe20000004100 */
[----:B------:R-:W-:Y:S01]  /*13910*/  F2FP.F16.E4M3.UNPACK_B R43, R6.H1 ;  /* 0x00000006ff2b723e */ /* 0x000fe200030006ff */
[--C-:B------:R-:W-:Y:S01]  /*13920*/  HADD2.F32 R6, -RZ, R27.reuse.H0_H0 ;  /* 0x2000001bff067230 */ /* 0x100fe20000004100 */
[-C--:B------:R-:W-:Y:S01]  /*13930*/  F2FP.F16.E4M3.UNPACK_B R42, R9.reuse ;  /* 0x00000009ff2a723e */ /* 0x080fe200020006ff */
[----:B------:R-:W-:Y:S01]  /*13940*/  HADD2.F32 R32, -RZ, R32.H1_H1 ;  /* 0x30000020ff207230 */ /* 0x000fe20000004100 */
[----:B------:R-:W-:Y:S01]  /*13950*/  F2FP.F16.E4M3.UNPACK_B R38, R9.H1 ;  /* 0x00000009ff26723e */ /* 0x000fe200030006ff */
[-C--:B------:R-:W-:Y:S01]  /*13960*/  FMUL.FTZ R9, R48, R5.reuse ;  /* 0x0000000530097220 */ /* 0x080fe20000410000 */
[C---:B------:R-:W-:Y:S01]  /*13970*/  FMUL.FTZ R35, R40.reuse, R5 ;  /* 0x0000000528237220 */ /* 0x040fe20000410000 */
[----:B0-----:R-:W-:Y:S01]  /*13980*/  F2FP.F16.E4M3.UNPACK_B R34, R8 ;  /* 0x00000008ff22723e */ /* 0x001fe200020006ff */
[----:B------:R-:W-:Y:S01]  /*13990*/  FMUL.FTZ R46, R49, R32 ;  /* 0x00000020312e7220 */ /* 0x000fe20000410000 */
        /* <DEDUP_REMOVED lines=13> */
[----:B------:R-:W-:Y:S01]  /*13a70*/  HADD2.F32 R11, -RZ, R35.H0_H0 ;  /* 0x20000023ff0b7230 */ /* 0x000fe20000004100 */
[-C--:B------:R-:W-:Y:S01]  /*13a80*/  F2FP.F16.E4M3.UNPACK_B R4, R7.reuse ;  /* 0x00000007ff04723e */ /* 0x080fe200020006ff */
[----:B------:R-:W-:Y:S01]  /*13a90*/  HADD2.F32 R34, -RZ, R34.H1_H1 ;  /* 0x30000022ff227230 */ /* 0x000fe20000004100 */
[----:B------:R-:W-:-:S02]  /*13aa0*/  F2FP.F16.E4M3.UNPACK_B R7, R7.H1 ;  /* 0x00000007ff07723e */ /* 0x000fc400030006ff */
[C---:B------:R-:W-:Y:S01]  /*13ab0*/  FMUL.FTZ R40, R11.reuse, R8 ;  /* 0x000000080b287220 */ /* 0x040fe20000410000 */
[----:B------:R-:W-:Y:S01]  /*13ac0*/  FFMA.FTZ R11, R11, R27, -R32 ;  /* 0x0000001b0b0b7223 */ /* 0x000fe20000010820 */
[-C--:B------:R-:W-:Y:S01]  /*13ad0*/  FFMA.FTZ R8, R39, R9.reuse, -R46 ;  /* 0x0000000927087223 */ /* 0x080fe2000001082e */
[----:B------:R-:W-:Y:S01]  /*13ae0*/  FFMA.FTZ R9, R49, R9, R48 ;  /* 0x0000000931097223 */ /* 0x000fe20000010030 */
[----:B------:R-:W-:Y:S01]  /*13af0*/  FFMA.FTZ R27, R47, R27, R40 ;  /* 0x0000001b2f1b7223 */ /* 0x000fe20000010028 */
[----:B------:R-:W-:Y:S01]  /*13b00*/  F2FP.F16.E4M3.UNPACK_B R47, R3.H1 ;  /* 0x00000003ff2f723e */ /* 0x000fe200030006ff */
[----:B------:R-:W-:Y:S02]  /*13b10*/  HADD2.F32 R48, -RZ, R45.H1_H1 ;  /* 0x3000002dff307230 */ /* 0x000fe40000004100 */
[----:B------:R-:W-:Y:S02]  /*13b20*/  HADD2.F32 R46, -RZ, R35.H1_H1 ;  /* 0x30000023ff2e7230 */ /* 0x000fe40000004100 */
[----:B------:R-:W-:-:S02]  /*13b30*/  HADD2.F32 R32, -RZ, R28.H1_H1 ;  /* 0x3000001cff207230 */ /* 0x000fc40000004100 */
[-C--:B------:R-:W-:Y:S01]  /*13b40*/  FMUL.FTZ R39, R48, R34.reuse ;  /* 0x0000002230277220 */ /* 0x080fe20000410000 */
[----:B------:R-:W-:Y:S02]  /*13b50*/  HADD2.F32 R28, -RZ, R38.H0_H0 ;  /* 0x20000026ff1c7230 */ /* 0x000fe40000004100 */
[C---:B------:R-:W-:Y:S01]  /*13b60*/  FMUL.FTZ R45, R46.reuse, R34 ;  /* 0x000000222e2d7220 */ /* 0x040fe20000410000 */
[----:B------:R-:W-:Y:S02]  /*13b70*/  HADD2.F32 R49, -RZ, R47.H0_H0 ;  /* 0x2000002fff317230 */ /* 0x000fe40000004100 */
[--C-:B------:R-:W-:Y:S02]  /*13b80*/  HADD2.F32 R35, -RZ, R37.reuse.H0_H0 ;  /* 0x20000025ff237230 */ /* 0x100fe40000004100 */
[-C--:B------:R-:W-:Y:S01]  /*13b90*/  FMUL.FTZ R34, R51, R28.reuse ;  /* 0x0000001c33227220 */ /* 0x080fe20000410000 */
[----:B------:R-:W-:Y:S02]  /*13ba0*/  HADD2.F32 R37, -RZ, R37.H1_H1 ;  /* 0x30000025ff257230 */ /* 0x000fe40000004100 */
[C---:B------:R-:W-:Y:S01]  /*13bb0*/  FMUL.FTZ R40, R49.reuse, R28 ;  /* 0x0000001c31287220 */ /* 0x040fe20000410000 */
[-C--:B------:R-:W-:Y:S01]  /*13bc0*/  FFMA.FTZ R28, R46, R32.reuse, -R39 ;  /* 0x000000202e1c7223 */ /* 0x080fe20000010827 */
[----:B------:R-:W-:Y:S01]  /*13bd0*/  FFMA.FTZ R32, R48, R32, R45 ;  /* 0x0000002030207223 */ /* 0x000fe2000001002d */
[----:B------:R-:W-:Y:S01]  /*13be0*/  FFMA.FTZ R34, R49, R35, -R34 ;  /* 0x0000002331227223 */ /* 0x000fe20000010822 */
[----:B------:R-:W-:Y:S01]  /*13bf0*/  F2FP.F16.E4M3.UNPACK_B R48, R3 ;  /* 0x00000003ff30723e */ /* 0x000fe200020006ff */
[----:B------:R-:W-:Y:S01]  /*13c00*/  FFMA.FTZ R35, R51, R35, R40 ;  /* 0x0000002333237223 */ /* 0x000fe20000010028 */
[----:B------:R-:W-:-:S02]  /*13c10*/  HADD2.F32 R51, -RZ, R50.H1_H1 ;  /* 0x30000032ff337230 */ /* 0x000fc40000004100 */
[----:B------:R-:W-:Y:S02]  /*13c20*/  HADD2.F32 R40, -RZ, R38.H1_H1 ;  /* 0x30000026ff287230 */ /* 0x000fe40000004100 */
[----:B------:R-:W-:Y:S02]  /*13c30*/  HADD2.F32 R49, -RZ, R47.H1_H1 ;  /* 0x3000002fff317230 */ /* 0x000fe40000004100 */
[----:B------:R-:W-:Y:S02]  /*13c40*/  HADD2.F32 R39, -RZ, R42.H0_H0 ;  /* 0x2000002aff277230 */ /* 0x000fe40000004100 */
[-C--:B------:R-:W-:Y:S01]  /*13c50*/  FMUL.FTZ R46, R51, R40.reuse ;  /* 0x00000028332e7220 */ /* 0x080fe20000410000 */
[----:B------:R-:W-:Y:S02]  /*13c60*/  HADD2.F32 R50, -RZ, R48.H0_H0 ;  /* 0x20000030ff327230 */ /* 0x000fe40000004100 */
[----:B------:R-:W-:Y:S01]  /*13c70*/  FMUL.FTZ R40, R49, R40 ;  /* 0x0000002831287220 */ /* 0x000fe20000410000 */
[----:B------:R-:W-:-:S02]  /*13c80*/  HADD2.F32 R38, -RZ, R41.H0_H0 ;  /* 0x20000029ff267230 */ /* 0x000fc40000004100 */
[-C--:B------:R-:W-:Y:S01]  /*13c90*/  FMUL.FTZ R45, R54, R39.reuse ;  /* 0x00000027362d7220 */ /* 0x080fe20000410000 */
[----:B------:R-:W-:Y:S02]  /*13ca0*/  HADD2.F32 R42, -RZ, R42.H1_H1 ;  /* 0x3000002aff2a7230 */ /* 0x000fe40000004100 */
[C---:B------:R-:W-:Y:S01]  /*13cb0*/  FMUL.FTZ R47, R50.reuse, R39 ;  /* 0x00000027322f7220 */ /* 0x040fe20000410000 */
[-C--:B------:R-:W-:Y:S01]  /*13cc0*/  FFMA.FTZ R39, R49, R37.reuse, -R46 ;  /* 0x0000002531277223 */ /* 0x080fe2000001082e */
[----:B------:R-:W-:Y:S01]  /*13cd0*/  FFMA.FTZ R40, R51, R37, R40 ;  /* 0x0000002533287223 */ /* 0x000fe20000010028 */
[-C--:B------:R-:W-:Y:S01]  /*13ce0*/  FFMA.FTZ R37, R50, R38.reuse, -R45 ;  /* 0x0000002632257223 */ /* 0x080fe2000001082d */
[----:B------:R-:W-:Y:S01]  /*13cf0*/  FFMA.FTZ R38, R54, R38, R47 ;  /* 0x0000002636267223 */ /* 0x000fe2000001002f */
[----:B------:R-:W-:Y:S02]  /*13d00*/  HADD2.F32 R45, -RZ, R44.H0_H0 ;  /* 0x2000002cff2d7230 */ /* 0x000fe40000004100 */
[----:B------:R-:W-:-:S02]  /*13d10*/  HADD2.F32 R54, -RZ, R52.H0_H0 ;  /* 0x20000034ff367230 */ /* 0x000fc40000004100 */
        /* <DEDUP_REMOVED lines=90> */
.L_x_634:
[----:B------:R-:W-:Y:S05]  /*142c0*/  BSYNC B1 ;  /* 0x0000000000017941 */ /* 0x000fea0003800000 */
.L_x_633:
[----:B------:R-:W-:Y:S05]  /*142d0*/  @P0 BRA `(.L_x_621) ;  /* 0x0000000c00280947 */ /* 0x000fea0003800000 */
[----:B-123--:R-:W2:Y:S04]  /*142e0*/  LDL R7, [R1+0x20] ;  /* 0x0000200001077983 */ /* 0x00eea80000100800 */
        /* <DEDUP_REMOVED lines=8> */
[--C-:B------:R-:W-:Y:S01]  /*14370*/  HADD2.F32 R44, -RZ, R41.reuse.H0_H0 ;  /* 0x20000029ff2c7230 */ /* 0x100fe20000004100 */
[----:B------:R-:W-:Y:S01]  /*14380*/  SHF.L.U32 R8, R8, 0x7, RZ ;  /* 0x0000000708087819 */ /* 0x000fe200000006ff */
[----:B------:R-:W-:Y:S01]  /*14390*/  IMAD.IADD R30, R31, 0x1, -R30 ;  /* 0x000000011f1e7824 */ /* 0x000fe200078e0a1e */
[----:B------:R-:W-:Y:S01]  /*143a0*/  LOP3.LUT R5, R5, 0x380, RZ, 0xc0, !PT ;  /* 0x0000038005057812 */ /* 0x000fe200078ec0ff */
[----:B------:R-:W-:Y:S01]  /*143b0*/  HADD2.F32 R42, -RZ, R40.H0_H0 ;  /* 0x20000028ff2a7230 */ /* 0x000fe20000004100 */
[----:B------:R-:W-:Y:S01]  /*143c0*/  LOP3.LUT R8, R8, 0x380, RZ, 0xc0, !PT ;  /* 0x0000038008087812 */ /* 0x000fe200078ec0ff */
[----:B------:R-:W-:Y:S01]  /*143d0*/  HADD2.F32 R45, -RZ, R41.H1_H1 ;  /* 0x30000029ff2d7230 */ /* 0x000fe20000004100 */
[----:B------:R-:W-:-:S02]  /*143e0*/  LEA.HI R21, R21, R30, RZ, 0x1c ;  /* 0x0000001e15157211 */ /* 0x000fc400078fe0ff */
[----:B------:R-:W-:Y:S02]  /*143f0*/  SHF.R.U32.HI R5, RZ, 0x3, R5 ;  /* 0x00000003ff057819 */ /* 0x000fe40000011605 */
[----:B------:R-:W-:Y:S01]  /*14400*/  SHF.R.S32.HI R6, RZ, 0x1f, R21 ;  /* 0x0000001fff067819 */ /* 0x000fe20000011415 */
[----:B------:R-:W-:Y:S01]  /*14410*/  IMAD.SHL.U32 R4, R21, 0x10, RZ ;  /* 0x0000001015047824 */ /* 0x000fe200078e00ff */
[----:B------:R-:W-:Y:S02]  /*14420*/  F2FP.F16.E4M3.UNPACK_B R46, R15.H1 ;  /* 0x0000000fff2e723e */ /* 0x000fe400030006ff */
[----:B------:R-:W-:Y:S02]  /*14430*/  LEA.HI R6, R6, R21, RZ, 0x3 ;  /* 0x0000001506067211 */ /* 0x000fe400078f18ff */
[----:B------:R-:W-:Y:S01]  /*14440*/  LOP3.LUT R4, R8, 0x70, R4, 0xf8, !PT ;  /* 0x0000007008047812 */ /* 0x000fe200078ef804 */
[--C-:B------:R-:W-:Y:S02]  /*14450*/  HADD2.F32 R48, -RZ, R46.reuse.H0_H0 ;  /* 0x2000002eff307230 */ /* 0x100fe40000004100 */
[----:B------:R-:W-:Y:S01]  /*14460*/  IMAD.SHL.U32 R6, R6, 0x800, RZ ;  /* 0x0000080006067824 */ /* 0x000fe200078e00ff */
[----:B------:R-:W-:Y:S01]  /*14470*/  LOP3.LUT R4, R4, R5, RZ, 0x3c, !PT ;  /* 0x0000000504047212 */ /* 0x000fe200078e3cff */
[----:B------:R-:W-:-:S03]  /*14480*/  HADD2.F32 R49, -RZ, R46.H1_H1 ;  /* 0x3000002eff317230 */ /* 0x000fc60000004100 */
[----:B------:R-:W-:-:S04]  /*14490*/  LOP3.LUT R5, R6, 0xffffc000, RZ, 0xc0, !PT ;  /* 0xffffc00006057812 */ /* 0x000fc800078ec0ff */
[----:B--2---:R-:W-:Y:S02]  /*144a0*/  IADD3 R8, R4, R5, R7 ;  /* 0x0000000504087210 */ /* 0x004fe40007ffe007 */
[----:B---3--:R-:W1:Y:S03]  /*144b0*/  LDS.128 R4, [R50+0x20400] ;  /* 0x0204000032047984 */ /* 0x008e660000000c00 */
[----:B------:R-:W-:-:S05]  /*144c0*/  IMAD.IADD R21, R19, 0x1, R8 ;  /* 0x0000000113157824 */ /* 0x000fca00078e0208 */
[----:B------:R-:W0:Y:S01]  /*144d0*/  LDS.128 R8, [R21+0x20400] ;  /* 0x0204000015087984 */ /* 0x000e220000000c00 */
[----:B-1----:R-:W-:Y:S02]  /*144e0*/  F2FP.F16.E4M3.UNPACK_B R29, R4.H1 ;  /* 0x00000004ff1d723e */ /* 0x002fe400030006ff */
[-C--:B------:R-:W-:Y:S02]  /*144f0*/  F2FP.F16.E4M3.UNPACK_B R36, R5.reuse ;  /* 0x00000005ff24723e */ /* 0x080fe400020006ff */
[----:B------:R-:W-:Y:S02]  /*14500*/  F2FP.F16.E4M3.UNPACK_B R33, R5.H1 ;  /* 0x00000005ff21723e */ /* 0x000fe400030006ff */
[----:B0-----:R-:W-:Y:S02]  /*14510*/  F2FP.F16.E4M3.UNPACK_B R34, R8.H1 ;  /* 0x00000008ff22723e */ /* 0x001fe400030006ff */
        /* <DEDUP_REMOVED lines=9> */
[----:B------:R-:W-:Y:S01]  /*145b0*/  F2FP.F16.E4M3.UNPACK_B R30, R8 ;  /* 0x00000008ff1e723e */ /* 0x000fe200020006ff */
[----:B------:R-:W-:Y:S02]  /*145c0*/  HADD2.F32 R29, -RZ, R29.H1_H1 ;  /* 0x3000001dff1d7230 */ /* 0x000fe40000004100 */
[-C--:B------:R-:W-:Y:S01]  /*145d0*/  FFMA.FTZ R5, R42, R6.reuse, -R9 ;  /* 0x000000062a057223 */ /* 0x080fe20000010809 */
[----:B------:R-:W-:Y:S01]  /*145e0*/  FFMA.FTZ R6, R44, R6, R39 ;  /* 0x000000062c067223 */ /* 0x000fe20000010027 */
[----:B------:R-:W-:Y:S01]  /*145f0*/  F2FP.F16.E4M3.UNPACK_B R42, R14 ;  /* 0x0000000eff2a723e */ /* 0x000fe200020006ff */
[----:B------:R-:W-:Y:S01]  /*14600*/  HADD2.F32 R9, -RZ, R40.H1_H1 ;  /* 0x30000028ff097230 */ /* 0x000fe20000004100 */
[----:B------:R-:W-:Y:S01]  /*14610*/  F2FP.F16.E4M3.UNPACK_B R39, R0 ;  /* 0x00000000ff27723e */ /* 0x000fe200020006ff */
[----:B------:R-:W-:Y:S01]  /*14620*/  HADD2.F32 R0, -RZ, R30.H0_H0 ;  /* 0x2000001eff007230 */ /* 0x000fe20000004100 */
[----:B------:R-:W-:Y:S01]  /*14630*/  F2FP.F16.E4M3.UNPACK_B R27, R4 ;  /* 0x00000004ff1b723e */ /* 0x000fe200020006ff */
[----:B------:R-:W-:-:S02]  /*14640*/  HADD2.F32 R43, -RZ, R42.H0_H0 ;  /* 0x2000002aff2b7230 */ /* 0x000fc40000004100 */
[----:B------:R-:W-:Y:S01]  /*14650*/  FMUL.FTZ R40, R45, R34 ;  /* 0x000000222d287220 */ /* 0x000fe20000410000 */
[----:B------:R-:W-:Y:S01]  /*14660*/  HADD2.F32 R41, -RZ, R39.H0_H0 ;  /* 0x20000027ff297230 */ /* 0x000fe20000004100 */
[----:B------:R-:W-:Y:S01]  /*14670*/  F2FP.F16.E4M3.UNPACK_B R31, R10 ;  /* 0x0000000aff1f723e */ /* 0x000fe200020006ff */
[----:B------:R-:W-:Y:S01]  /*14680*/  FMUL.FTZ R34, R9, R34 ;  /* 0x0000002209227220 */ /* 0x000fe20000410000 */
[----:B------:R-:W-:Y:S01]  /*14690*/  F2FP.F16.E4M3.UNPACK_B R35, R10.H1 ;  /* 0x0000000aff23723e */ /* 0x000fe200030006ff */
[-C--:B------:R-:W-:Y:S01]  /*146a0*/  FMUL.FTZ R10, R43, R0.reuse ;  /* 0x000000002b0a7220 */ /* 0x080fe20000410000 */
[-C--:B------:R-:W-:Y:S01]  /*146b0*/  F2FP.F16.E4M3.UNPACK_B R8, R11.reuse ;  /* 0x0000000bff08723e */ /* 0x080fe200020006ff */
[----:B------:R-:W-:Y:S01]  /*146c0*/  FMUL.FTZ R14, R41, R0 ;  /* 0x00000000290e7220 */ /* 0x000fe20000410000 */
[----:B------:R-:W-:Y:S01]  /*146d0*/  F2FP.F16.E4M3.UNPACK_B R26, R11.H1 ;  /* 0x0000000bff1a723e */ /* 0x000fe200030006ff */
[----:B------:R-:W-:Y:S02]  /*146e0*/  HADD2.F32 R11, -RZ, R27.H0_H0 ;  /* 0x2000001bff0b7230 */ /* 0x000fe40000004100 */
[----:B------:R-:W-:Y:S01]  /*146f0*/  FFMA.FTZ R0, R9, R29, -R40 ;  /* 0x0000001d09007223 */ /* 0x000fe20000010828 */
[----:B------:R-:W-:Y:S01]  /*14700*/  F2FP.F16.E4M3.UNPACK_B R40, R3.H1 ;  /* 0x00000003ff28723e */ /* 0x000fe200030006ff */
[----:B------:R-:W-:Y:S01]  /*14710*/  FFMA.FTZ R9, R45, R29, R34 ;  /* 0x0000001d2d097223 */ /* 0x000fe20000010022 */
[----:B------:R-:W-:-:S02]  /*14720*/  HADD2.F32 R44, -RZ, R42.H1_H1 ;  /* 0x3000002aff2c7230 */ /* 0x000fc40000004100 */
[-C--:B------:R-:W-:Y:S01]  /*14730*/  FFMA.FTZ R10, R41, R11.reuse, -R10 ;  /* 0x0000000b290a7223 */ /* 0x080fe2000001080a */
[----:B------:R-:W-:Y:S02]  /*14740*/  HADD2.F32 R29, -RZ, R38.H0_H0 ;  /* 0x20000026ff1d7230 */ /* 0x000fe40000004100 */
[----:B------:R-:W-:Y:S01]  /*14750*/  FFMA.FTZ R11, R43, R11, R14 ;  /* 0x0000000b2b0b7223 */ /* 0x000fe2000001000e */
[----:B------:R-:W-:Y:S01]  /*14760*/  HADD2.F32 R42, -RZ, R40.H0_H0 ;  /* 0x20000028ff2a7230 */ /* 0x000fe20000004100 */
[----:B------:R-:W-:Y:S01]  /*14770*/  F2FP.F16.E4M3.UNPACK_B R4, R7 ;  /* 0x00000007ff04723e */ /* 0x000fe200020006ff */
[----:B------:R-:W-:Y:S02]  /*14780*/  HADD2.F32 R14, -RZ, R27.H1_H1 ;  /* 0x3000001bff0e7230 */ /* 0x000fe40000004100 */
[-C--:B------:R-:W-:Y:S01]  /*14790*/  FMUL.FTZ R43, R48, R29.reuse ;  /* 0x0000001d302b7220 */ /* 0x080fe20000410000 */
[----:B------:R-:W-:Y:S02]  /*147a0*/  HADD2.F32 R27, -RZ, R30.H1_H1 ;  /* 0x3000001eff1b7230 */ /* 0x000fe40000004100 */
[----:B------:R-:W-:Y:S01]  /*147b0*/  FMUL.FTZ R45, R42, R29 ;  /* 0x0000001d2a2d7220 */ /* 0x000fe20000410000 */
[----:B------:R-:W-:Y:S01]  /*147c0*/  HADD2.F32 R30, -RZ, R33.H0_H0 ;  /* 0x20000021ff1e7230 */ /* 0x000fe20000004100 */
[----:B------:R-:W-:Y:S01]  /*147d0*/  F2FP.F16.E4M3.UNPACK_B R7, R7.H1 ;  /* 0x00000007ff07723e */ /* 0x000fe200030006ff */
[----:B------:R-:W-:-:S02]  /*147e0*/  HADD2.F32 R34, -RZ, R39.H1_H1 ;  /* 0x30000027ff227230 */ /* 0x000fc40000004100 */
[----:B------:R-:W-:Y:S01]  /*147f0*/  FMUL.FTZ R39, R44, R27 ;  /* 0x0000001b2c277220 */ /* 0x000fe20000410000 */
[----:B------:R-:W-:Y:S02]  /*14800*/  HADD2.F32 R38, -RZ, R38.H1_H1 ;  /* 0x30000026ff267230 */ /* 0x000fe40000004100 */
[-C--:B------:R-:W-:Y:S01]  /*14810*/  FFMA.FTZ R29, R42, R30.reuse, -R43 ;  /* 0x0000001e2a1d7223 */ /* 0x080fe2000001082b */
[----:B------:R-:W-:Y:S01]  /*14820*/  FFMA.FTZ R30, R48, R30, R45 ;  /* 0x0000001e301e7223 */ /* 0x000fe2000001002d */
[----:B------:R-:W-:Y:S01]  /*14830*/  F2FP.F16.E4M3.UNPACK_B R45, R15 ;  /* 0x0000000fff2d723e */ /* 0x000fe200020006ff */
[C---:B------:R-:W-:Y:S01]  /*14840*/  FMUL.FTZ R41, R34.reuse, R27 ;  /* 0x0000001b22297220 */ /* 0x040fe20000410000 */
[-C--:B------:R-:W-:Y:S01]  /*14850*/  FFMA.FTZ R27, R34, R14.reuse, -R39 ;  /* 0x0000000e221b7223 */ /* 0x080fe20000010827 */
[----:B------:R-:W-:Y:S01]  /*14860*/  F2FP.F16.E4M3.UNPACK_B R39, R3 ;  /* 0x00000003ff27723e */ /* 0x000fe200020006ff */
[----:B------:R-:W-:Y:S02]  /*14870*/  HADD2.F32 R43, -RZ, R40.H1_H1 ;  /* 0x30000028ff2b7230 */ /* 0x000fe40000004100 */
[----:B------:R-:W-:Y:S01]  /*14880*/  FFMA.FTZ R14, R44, R14, R41 ;  /* 0x0000000e2c0e7223 */ /* 0x000fe20000010029 */
[----:B------:R-:W-:-:S02]  /*14890*/  HADD2.F32 R47, -RZ, R45.H0_H0 ;  /* 0x2000002dff2f7230 */ /* 0x000fc40000004100 */
[-C--:B------:R-:W-:Y:S01]  /*148a0*/  FMUL.FTZ R34, R49, R38.reuse ;  /* 0x0000002631227220 */ /* 0x080fe20000410000 */
[----:B------:R-:W-:Y:S02]  /*148b0*/  HADD2.F32 R3, -RZ, R37.H0_H0 ;  /* 0x20000025ff037230 */ /* 0x000fe40000004100 */
[----:B------:R-:W-:Y:S01]  /*148c0*/  FMUL.FTZ R42, R43, R38 ;  /* 0x000000262b2a7220 */ /* 0x000fe20000410000 */
        /* <DEDUP_REMOVED lines=8> */
[----:B------:R-:W-:Y:S01]  /*14950*/  F2FP.F16.E4M3.UNPACK_B R45, R12.H1 ;  /* 0x0000000cff2d723e */ /* 0x000fe200030006ff */
[----:B------:R-:W-:Y:S02]  /*14960*/  HADD2.F32 R38, -RZ, R36.H1_H1 ;  /* 0x30000024ff267230 */ /* 0x000fe40000004100 */
[-C--:B------:R-:W-:Y:S01]  /*14970*/  FFMA.FTZ R34, R43, R33.reuse, -R34 ;  /* 0x000000212b227223 */ /* 0x080fe20000010822 */
[----:B------:R-:W-:Y:S02]  /*14980*/  HADD2.F32 R36, -RZ, R37.H1_H1 ;  /* 0x30000025ff247230 */ /* 0x000fe40000004100 */
[----:B------:R-:W-:Y:S01]  /*14990*/  FFMA.FTZ R33, R49, R33, R42 ;  /* 0x0000002131217223 */ /* 0x000fe2000001002a */
[----:B------:R-:W-:Y:S01]  /*149a0*/  FFMA.FTZ R15, R47, R15, R40 ;  /* 0x0000000f2f0f7223 */ /* 0x000fe20000010028 */
[----:B------:R-:W-:Y:S01]  /*149b0*/  HADD2.F32 R44, -RZ, R39.H1_H1 ;  /* 0x30000027ff2c7230 */ /* 0x000fe20000004100 */
[----:B------:R-:W-:Y:S01]  /*149c0*/  F2FP.SATFINITE.E4M3.F32.PACK_AB_MERGE_C R0, R0, R5, RZ ;  /* 0x000000050000723e */ /* 0x000fe200048070ff */
[----:B------:R-:W-:-:S02]  /*149d0*/  HADD2.F32 R49, -RZ, R48.H0_H0 ;  /* 0x20000030ff317230 */ /* 0x000fc40000004100 */
[-C--:B------:R-:W-:Y:S01]  /*149e0*/  FMUL.FTZ R41, R46, R36.reuse ;  /* 0x000000242e297220 */ /* 0x080fe20000410000 */
[----:B------:R-:W-:Y:S02]  /*149f0*/  HADD2.F32 R39, -RZ, R35.H0_H0 ;  /* 0x20000023ff277230 */ /* 0x000fe40000004100 */
[C---:B------:R-:W-:Y:S01]  /*14a00*/  FMUL.FTZ R43, R44.reuse, R36 ;  /* 0x000000242c2b7220 */ /* 0x040fe20000410000 */
[----:B------:R-:W-:Y:S02]  /*14a10*/  HADD2.F32 R47, -RZ, R45.H0_H0 ;  /* 0x2000002dff2f7230 */ /* 0x000fe40000004100 */
[----:B------:R-:W-:Y:S01]  /*14a20*/  FFMA.FTZ R36, R44, R38, -R41 ;  /* 0x000000262c247223 */ /* 0x000fe20000010829 */
[----:B------:R-:W-:Y:S02]  /*14a30*/  HADD2.F32 R37, -RZ, R32.H0_H0 ;  /* 0x20000020ff257230 */ /* 0x000fe40000004100 */
[----:B------:R-:W-:Y:S01]  /*14a40*/  FMUL.FTZ R40, R49, R39 ;  /* 0x0000002731287220 */ /* 0x000fe20000410000 */
[----:B------:R-:W-:-:S02]  /*14a50*/  HADD2.F32 R48, -RZ, R48.H1_H1 ;  /* 0x30000030ff307230 */ /* 0x000fc40000004100 */
[C---:B------:R-:W-:Y:S01]  /*14a60*/  FMUL.FTZ R42, R47.reuse, R39 ;  /* 0x000000272f2a7220 */ /* 0x040fe20000410000 */
[----:B------:R-:W-:Y:S02]  /*14a70*/  HADD2.F32 R35, -RZ, R35.H1_H1 ;  /* 0x30000023ff237230 */ /* 0x000fe40000004100 */
[-C--:B------:R-:W-:Y:S01]  /*14a80*/  FFMA.FTZ R40, R47, R37.reuse, -R40 ;  /* 0x000000252f287223 */ /* 0x080fe20000010828 */
[----:B------:R-:W-:Y:S01]  /*14a90*/  HADD2.F32 R44, -RZ, R45.H1_H1 ;  /* 0x3000002dff2c7230 */ /* 0x000fe20000004100 */
[----:B------:R-:W-:Y:S01]  /*14aa0*/  F2FP.F16.E4M3.UNPACK_B R45, R20 ;  /* 0x00000014ff2d723e */ /* 0x000fe200020006ff */
[----:B------:R-:W-:Y:S01]  /*14ab0*/  FFMA.FTZ R42, R49, R37, R42 ;  /* 0x00000025312a7223 */ /* 0x000fe2000001002a */
[----:B------:R-:W-:Y:S02]  /*14ac0*/  HADD2.F32 R32, -RZ, R32.H1_H1 ;  /* 0x30000020ff207230 */ /* 0x000fe40000004100 */
[-C--:B------:R-:W-:Y:S01]  /*14ad0*/  FMUL.FTZ R37, R48, R35.reuse ;  /* 0x0000002330257220 */ /* 0x080fe20000410000 */
[----:B------:R-:W-:Y:S01]  /*14ae0*/  FFMA.FTZ R38, R46, R38, R43 ;  /* 0x000000262e267223 */ /* 0x000fe2000001002b */
[----:B------:R-:W-:Y:S01]  /*14af0*/  F2FP.F16.E4M3.UNPACK_B R39, R12 ;  /* 0x0000000cff27723e */ /* 0x000fe200020006ff */
[----:B------:R-:W-:Y:S01]  /*14b00*/  FMUL.FTZ R35, R44, R35 ;  /* 0x000000232c237220 */ /* 0x000fe20000410000 */
[----:B------:R-:W-:-:S02]  /*14b10*/  HADD2.F32 R46, -RZ, R45.H0_H0 ;  /* 0x2000002dff2e7230 */ /* 0x000fc40000004100 */
[-C--:B------:R-:W-:Y:S01]  /*14b20*/  FFMA.FTZ R41, R44, R32.reuse, -R37 ;  /* 0x000000202c297223 */ /* 0x080fe20000010825 */
[----:B------:R-:W-:Y:S02]  /*14b30*/  HADD2.F32 R20, -RZ, R31.H0_H0 ;  /* 0x2000001fff147230 */ /* 0x000fe40000004100 */
[----:B------:R-:W-:Y:S01]  /*14b40*/  FFMA.FTZ R43, R48, R32, R35 ;  /* 0x00000020302b7223 */ /* 0x000fe20000010023 */
[----:B------:R-:W-:Y:S01]  /*14b50*/  HADD2.F32 R32, -RZ, R39.H0_H0 ;  /* 0x20000027ff207230 */ /* 0x000fe20000004100 */
[----:B------:R-:W-:Y:S01]  /*14b60*/  F2FP.SATFINITE.E4M3.F32.PACK_AB_MERGE_C R5, R34, R29, RZ ;  /* 0x0000001d2205723e */ /* 0x000fe200048070ff */
        /* <DEDUP_REMOVED lines=9> */
[----:B------:R-:W-:Y:S01]  /*14c00*/  FMUL.FTZ R39, R44, R31 ;  /* 0x0000001f2c277220 */ /* 0x000fe20000410000 */
[----:B------:R-:W-:Y:S01]  /*14c10*/  FFMA.FTZ R37, R46, R12, R37 ;  /* 0x0000000c2e257223 */ /* 0x000fe20000010025 */
[----:B------:R-:W-:Y:S01]  /*14c20*/  F2FP.F16.E4M3.UNPACK_B R12, R13.H1 ;  /* 0x0000000dff0c723e */ /* 0x000fe200030006ff */
[C---:B------:R-:W-:Y:S01]  /*14c30*/  FMUL.FTZ R31, R32.reuse, R31 ;  /* 0x0000001f201f7220 */ /* 0x040fe20000410000 */
[----:B------:R-:W-:Y:S02]  /*14c40*/  HADD2.F32 R46, -RZ, R45.H0_H0 ;  /* 0x2000002dff2e7230 */ /* 0x000fe40000004100 */
[----:B------:R-:W-:Y:S01]  /*14c50*/  FFMA.FTZ R32, R32, R28, -R39 ;  /* 0x0000001c20207223 */ /* 0x000fe20000010827 */
[----:B------:R-:W-:-:S02]  /*14c60*/  HADD2.F32 R20, -RZ, R26.H0_H0 ;  /* 0x2000001aff147230 */ /* 0x000fc40000004100 */
[----:B------:R-:W-:Y:S01]  /*14c70*/  FFMA.FTZ R28, R44, R28, R31 ;  /* 0x0000001c2c1c7223 */ /* 0x000fe2000001001f */
[--C-:B------:R-:W-:Y:S01]  /*14c80*/  HADD2.F32 R44, -RZ, R12.reuse.H0_H0 ;  /* 0x2000000cff2c7230 */ /* 0x100fe20000004100 */
[----:B------:R-:W-:Y:S01]  /*14c90*/  F2FP.F16.E4M3.UNPACK_B R13, R13 ;  /* 0x0000000dff0d723e */ /* 0x000fe200020006ff */
[----:B------:R-:W-:Y:S02]  /*14ca0*/  HADD2.F32 R47, -RZ, R12.H1_H1 ;  /* 0x3000000cff2f7230 */ /* 0x000fe40000004100 */
[----:B------:R-:W-:Y:S01]  /*14cb0*/  FMUL.FTZ R31, R46, R20 ;  /* 0x000000142e1f7220 */ /* 0x000fe20000410000 */
[----:B------:R-:W-:Y:S01]  /*14cc0*/  HADD2.F32 R12, -RZ, R7.H0_H0 ;  /* 0x20000007ff0c7230 */ /* 0x000fe20000004100 */
[----:B------:R-:W-:Y:S01]  /*14cd0*/  F2FP.SATFINITE.E4M3.F32.PACK_AB_MERGE_C R42, R43, R42, RZ ;  /* 0x0000002a2b2a723e */ /* 0x000fe200048070ff */
[----:B------:R-:W-:Y:S02]  /*14ce0*/  HADD2.F32 R49, -RZ, R45.H1_H1 ;  /* 0x3000002dff317230 */ /* 0x000fe40000004100 */
[----:B------:R-:W-:Y:S01]  /*14cf0*/  FMUL.FTZ R45, R44, R20 ;  /* 0x000000142c2d7220 */ /* 0x000fe20000410000 */
[----:B------:R-:W-:-:S02]  /*14d00*/  HADD2.F32 R26, -RZ, R26.H1_H1 ;  /* 0x3000001aff1a7230 */ /* 0x000fc40000004100 */
[----:B------:R-:W-:Y:S01]  /*14d10*/  FFMA.FTZ R39, R44, R12, -R31 ;  /* 0x0000000c2c277223 */ /* 0x000fe2000001081f */
[----:B------:R-:W-:Y:S01]  /*14d20*/  HADD2.F32 R7, -RZ, R7.H1_H1 ;  /* 0x30000007ff077230 */ /* 0x000fe20000004100 */
[----:B------:R-:W-:Y:S01]  /*14d30*/  F2FP.F16.E4M3.UNPACK_B R31, R24 ;  /* 0x00000018ff1f723e */ /* 0x000fe200020006ff */
[----:B------:R-:W-:Y:S01]  /*14d40*/  FFMA.FTZ R45, R46, R12, R45 ;  /* 0x0000000c2e2d7223 */ /* 0x000fe2000001002d */
[-C--:B------:R-:W-:Y:S01]  /*14d50*/  FMUL.FTZ R20, R49, R26.reuse ;  /* 0x0000001a31147220 */ /* 0x080fe20000410000 */
[C---:B------:R-:W-:Y:S01]  /*14d60*/  FMUL.FTZ R26, R47.reuse, R26 ;  /* 0x0000001a2f1a7220 */ /* 0x040fe20000410000 */
[----:B------:R-:W-:Y:S01]  /*14d70*/  HADD2.F32 R12, -RZ, R8.H0_H0 ;  /* 0x20000008ff0c7230 */ /* 0x000fe20000004100 */
[----:B------:R-:W-:Y:S01]  /*14d80*/  F2FP.SATFINITE.E4M3.F32.PACK_AB_MERGE_C R5, R36, R3, R5 ;  /* 0x000000032405723e */ /* 0x000fe20004807005 */
[-C--:B------:R-:W-:Y:S01]  /*14d90*/  FFMA.FTZ R24, R47, R7.reuse, -R20 ;  /* 0x000000072f187223 */ /* 0x080fe20000010814 */
[----:B------:R-:W-:Y:S01]  /*14da0*/  FFMA.FTZ R26, R49, R7, R26 ;  /* 0x00000007311a7223 */ /* 0x000fe2000001001a */
[----:B------:R-:W-:-:S02]  /*14db0*/  HADD2.F32 R49, -RZ, R31.H0_H0 ;  /* 0x2000001fff317230 */ /* 0x000fc40000004100 */
[----:B------:R-:W-:Y:S01]  /*14dc0*/  HADD2.F32 R47, -RZ, R13.H0_H0 ;  /* 0x2000000dff2f7230 */ /* 0x000fe20000004100 */
[----:B------:R-:W-:Y:S01]  /*14dd0*/  F2FP.SATFINITE.E4M3.F32.PACK_AB_MERGE_C R24, R24, R39, RZ ;  /* 0x000000271818723e */ /* 0x000fe200048070ff */
[----:B------:R-:W-:Y:S02]  /*14de0*/  HADD2.F32 R46, -RZ, R31.H1_H1 ;  /* 0x3000001fff2e7230 */ /* 0x000fe40000004100 */
[-C--:B------:R-:W-:Y:S01]  /*14df0*/  FMUL.FTZ R20, R49, R12.reuse ;  /* 0x0000000c31147220 */ /* 0x080fe20000410000 */
[----:B------:R-:W-:Y:S02]  /*14e00*/  HADD2.F32 R8, -RZ, R8.H1_H1 ;  /* 0x30000008ff087230 */ /* 0x000fe40000004100 */
[----:B------:R-:W-:Y:S01]  /*14e10*/  FMUL.FTZ R12, R47, R12 ;  /* 0x0000000c2f0c7220 */ /* 0x000fe20000410000 */
[----:B------:R-:W-:Y:S01]  /*14e20*/  HADD2.F32 R44, -RZ, R13.H1_H1 ;  /* 0x3000000dff2c7230 */ /* 0x000fe20000004100 */
[----:B------:R-:W-:Y:S01]  /*14e30*/  F2FP.SATFINITE.E4M3.F32.PACK_AB_MERGE_C R26, R26, R45, RZ ;  /* 0x0000002d1a1a723e */ /* 0x000fe200048070ff */
[----:B------:R-:W-:-:S02]  /*14e40*/  HADD2.F32 R7, -RZ, R4.H0_H0 ;  /* 0x20000004ff077230 */ /* 0x000fc40000004100 */
[-C--:B------:R-:W-:Y:S01]  /*14e50*/  FMUL.FTZ R13, R46, R8.reuse ;  /* 0x000000082e0d7220 */ /* 0x080fe20000410000 */
[----:B------:R-:W-:Y:S02]  /*14e60*/  HADD2.F32 R4, -RZ, R4.H1_H1 ;  /* 0x30000004ff047230 */ /* 0x000fe40000004100 */
[C---:B------:R-:W-:Y:S01]  /*14e70*/  FMUL.FTZ R31, R44.reuse, R8 ;  /* 0x000000082c1f7220 */ /* 0x040fe20000410000 */
[----:B------:R-:W-:Y:S01]  /*14e80*/  F2FP.SATFINITE.E4M3.F32.PACK_AB_MERGE_C R8, R9, R6, RZ ;  /* 0x000000060908723e */ /* 0x000fe200048070ff */
        /* <DEDUP_REMOVED lines=8> */
[----:B------:R-:W-:Y:S02]  /*14f10*/  F2FP.SATFINITE.E4M3.F32.PACK_AB_MERGE_C R6, R32, R35, R6 ;  /* 0x000000232006723e */ /* 0x000fe40004807006 */
[----:B------:R-:W-:Y:S02]  /*14f20*/  F2FP.SATFINITE.E4M3.F32.PACK_AB_MERGE_C R7, R7, R20, R24 ;  /* 0x000000140707723e */ /* 0x000fe40004807018 */
[----:B------:R-:W-:Y:S02]  /*14f30*/  F2FP.SATFINITE.E4M3.F32.PACK_AB_MERGE_C R9, R38, R15, R9 ;  /* 0x0000000f2609723e */ /* 0x000fe40004807009 */
[----:B------:R-:W-:Y:S01]  /*14f40*/  F2FP.SATFINITE.E4M3.F32.PACK_AB_MERGE_C R10, R28, R37, R42 ;  /* 0x000000251c0a723e */ /* 0x000fe2000480702a */
[----:B------:R4:W-:Y:S01]  /*14f50*/  STS.128 [R50+0x20400], R4 ;  /* 0x0204000432007388 */ /* 0x0009e20000000c00 */
[----:B------:R-:W-:-:S05]  /*14f60*/  F2FP.SATFINITE.E4M3.F32.PACK_AB_MERGE_C R11, R31, R12, R26 ;  /* 0x0000000c1f0b723e */ /* 0x000fca000480701a */
[----:B------:R4:W-:Y:S02]  /*14f70*/  STS.128 [R21+0x20400], R8 ;  /* 0x0204000815007388 */ /* 0x0009e40000000c00 */
.L_x_621:
[----:B------:R-:W-:Y:S05]  /*14f80*/  BSYNC B0 ;  /* 0x0000000000007941 */ /* 0x000fea0003800000 */
.L_x_602:
[----:B------:R-:W-:Y:S01]  /*14f90*/  @!PT LDS RZ, [RZ] ;  /* 0x00000000fffff984 */ /* 0x000fe20000000800 */
[----:B------:R-:W-:Y:S01]  /*14fa0*/  @!PT LDS RZ, [RZ] ;  /* 0x00000000fffff984 */ /* 0x000fe20000000800 */
[----:B------:R-:W-:Y:S01]  /*14fb0*/  @!PT LDS RZ, [RZ] ;  /* 0x00000000fffff984 */ /* 0x000fe20000000800 */
[----:B------:R-:W-:Y:S01]  /*14fc0*/  @!PT LDS RZ, [RZ] ;  /* 0x00000000fffff984 */ /* 0x000fe20000000800 */
[----:B------:R0:W-:Y:S06]  /*14fd0*/  MEMBAR.ALL.CTA ;  /* 0x0000000000007992 */ /* 0x0001ec0000008000 */
[----:B0-----:R-:W0:Y:S01]  /*14fe0*/  FENCE.VIEW.ASYNC.S ;  /* 0x00000000000073c6 */ /* 0x001e220000000000 */
[----:B------:R-:W-:Y:S05]  /*14ff0*/  WARPSYNC.ALL ;  /* 0x0000000000007948 */ /* 0x000fea0003800000 */
[----:B0-----:R-:W-:Y:S06]  /*15000*/  BAR.SYNC.DEFER_BLOCKING 0xd, 0x100 ;  /* 0x0344000000007b1d */ /* 0x001fec0000010000 */
.L_x_600:
[----:B-12---:R-:W1:Y:S01]  /*15010*/  S2R R0, SR_TID.X ;  /* 0x0000000000007919 */ /* 0x006e620000002100 */
[----:B------:R-:W-:Y:S05]  /*15020*/  WARPSYNC.ALL ;  /* 0x0000000000007948 */ /* 0x000fea0003800000 */
[----:B-1----:R-:W-:-:S05]  /*15030*/  SHF.R.U32.HI R0, RZ, 0x7, R0 ;  /* 0x00000007ff007819 */ /* 0x002fca0000011600 */
[----:B---34-:R-:W-:Y:S02]  /*15040*/  VIADD R11, R0, 0x8 ;  /* 0x00000008000b7836 */ /* 0x018fe40000000000 */
[----:B------:R-:W-:-:S03]  /*15050*/  IMAD.U32 R0, RZ, RZ, UR39 ;  /* 0x00000027ff007e24 */ /* 0x000fc6000f8e00ff */
[----:B------:R1:W-:Y:S02]  /*15060*/  BAR.SYNC.DEFER_BLOCKING R11, 0x100 ;  /* 0x0004000b0000751d */ /* 0x0003e40000010000 */
[----:B------:R-:W-:-:S13]  /*15070*/  ISETP.NE.AND P0, PT, R0, 0x3, PT ;  /* 0x000000030000780c */ /* 0x000fda0003f05270 */
[----:B-1----:R-:W-:Y:S05]  /*15080*/  @!P0 BRA `(.L_x_635) ;  /* 0x0000000000048947 */ /* 0x002fea0003800000 */
[----:B------:R-:W-:Y:S01]  /*15090*/  BPT.TRAP 0x1 ;  /* 0x000000040000795c */ /* 0x000fe20000300000 */
.L_x_635:
[----:B------:R-:W-:Y:S01]  /*150a0*/  IMAD R3, R222, 0x8, R19 ;  /* 0x00000008de037824 */ /* 0x000fe200078e0213 */
[----:B------:R-:W-:-:S04]  /*150b0*/  SHF.L.U32 R10, R223, 0x1f, RZ ;  /* 0x0000001fdf0a7819 */ /* 0x000fc800000006ff */
[----:B------:R1:W2:Y:S01]  /*150c0*/  SYNCS.PHASECHK.TRANS64.TRYWAIT P1, [R3+URZ+0x38830], R10 ;  /* 0x0388300a030075a7 */ /* 0x0002a2000802017f */
[----:B------:R-:W-:Y:S05]  /*150d0*/  @!P0 BRA `(.L_x_636) ;  /* 0x0000000000048947 */ /* 0x000fea0003800000 */
[----:B------:R-:W-:Y:S01]  /*150e0*/  BPT.TRAP 0x1 ;  /* 0x000000040000795c */ /* 0x000fe20000300000 */
.L_x_636:
[----:B--2---:R-:W-:Y:S05]  /*150f0*/  @P1 BRA `(.L_x_637) ;  /* 0x0000000000081947 */ /* 0x004fea0003800000 */
[----:B------:R-:W2:Y:S02]  /*15100*/  SYNCS.PHASECHK.TRANS64.TRYWAIT P1, [R3+URZ+0x38830], R10 ;  /* 0x0388300a030075a7 */ /* 0x000ea4000802017f */
[----:B--2---:R-:W-:Y:S05]  /*15110*/  @!P1 BRA `(.L_x_638) ;  /* 0x0000016400009947 */ /* 0x004fea0003800000 */
.L_x_637:
[----:B------:R-:W-:Y:S05]  /*15120*/  WARPSYNC.ALL ;  /* 0x0000000000007948 */ /* 0x000fea0003800000 */
[----:B------:R-:W-:Y:S01]  /*15130*/  R2UR UR4, R19 ;  /* 0x00000000130472ca */ /* 0x000fe200000e0000 */
[----:B------:R-:W-:Y:S01]  /*15140*/  UMOV UR9, 0x40000040 ;  /* 0x4000004000097882 */ /* 0x000fe20000000000 */
[----:B------:R-:W-:Y:S01]  /*15150*/  R2UR UR5, R25 ;  /* 0x00000000190572ca */ /* 0x000fe200000e0000 */
[----:B------:R-:W-:Y:S01]  /*15160*/  IMAD.MOV.U32 R7, RZ, RZ, 0x40000040 ;  /* 0x40000040ff077424 */ /* 0x000fe200078e00ff */
[----:B------:R-:W-:Y:S01]  /*15170*/  MOV R5, 0x40000040 ;  /* 0x4000004000057802 */ /* 0x000fe20000000f00 */
[----:B-----5:R-:W-:Y:S01]  /*15180*/  WARPGROUP.ARRIVE ;  /* 0x00000000000079c5 */ /* 0x020fe20000000000 */
[----:B------:R-:W-:Y:S01]  /*15190*/  IMAD.U32 R229, RZ, RZ, UR9 ;  /* 0x00000009ffe57e24 */ /* 0x000fe2000f8e00ff */
[----:B------:R-:W-:Y:S01]  /*151a0*/  UMOV UR57, 0x40000040 ;  /* 0x4000004000397882 */ /* 0x000fe20000000000 */
[----:B------:R-:W-:Y:S01]  /*151b0*/  R2UR UR11, R5 ;  /* 0x00000000050b72ca */ /* 0x000fe200000e0000 */
[----:B------:R-:W-:Y:S01]  /*151c0*/  UMOV UR53, 0x40000040 ;  /* 0x4000004000357882 */ /* 0x000fe20000000000 */
[----:B------:R-:W-:Y:S01]  /*151d0*/  UMOV UR49, 0x40000040 ;  /* 0x4000004000317882 */ /* 0x000fe20000000000 */
[----:B------:R-:W-:Y:S01]  /*151e0*/  UMOV UR45, 0x40000040 ;  /* 0x40000040002d7882 */ /* 0x000fe20000000000 */
[----:B------:R-:W-:Y:S01]  /*151f0*/  IMAD.MOV.U32 R5, RZ, RZ, 0x40000040 ;  /* 0x40000040ff057424 */ /* 0x000fe200078e00ff */
[----:B------:R-:W-:Y:S01]  /*15200*/  UIADD3 UR4, UR4, 0x28400, URZ ;  /* 0x0002840004047890 */ /* 0x000fe2000fffe03f */
[----:B------:R-:W3:Y:S01]  /*15210*/  S2R R0, SR_TID.X ;  /* 0x0000000000007919 */ /* 0x000ee20000002100 */
[----:B------:R-:W-:-:S02]  /*15220*/  ULOP3.LUT UR5, UR5, 0x10000, URZ, 0xfc, !UPT ;  /* 0x0001000005057892 */ /* 0x000fc4000f8efc3f */
[----:B------:R-:W-:Y:S01]  /*15230*/  USHF.R.U32.HI UR4, URZ, 0x4, UR4 ;  /* 0x000000043f047899 */ /* 0x000fe20008011604 */
[----:B------:R-:W-:Y:S01]  /*15240*/  R2UR UR43, R5 ;  /* 0x00000000052b72ca */ /* 0x000fe200000e0000 */
[----:B------:R-:W-:Y:S02]  /*15250*/  UIADD3 UR56, UR5, 0x6, URZ ;  /* 0x0000000605387890 */ /* 0x000fe4000fffe03f */
[----:B------:R-:W-:Y:S01]  /*15260*/  ULOP3.LUT UR4, UR4, 0x3fff, URZ, 0xc0, !UPT ;  /* 0x00003fff04047892 */ /* 0x000fe2000f8ec03f */
[----:B------:R-:W-:Y:S01]  /*15270*/  UMOV UR8, UR5 ;  /* 0x0000000500087c82 */ /* 0x000fe20008000000 */
[----:B------:R-:W-:Y:S01]  /*15280*/  UIADD3 UR52, UR5, 0x400, URZ ;  /* 0x0000040005347890 */ /* 0x000fe2000fffe03f */
[----:B------:R-:W-:Y:S01]  /*15290*/  IMAD.U32 R228, RZ, RZ, UR8 ;  /* 0x00000008ffe47e24 */ /* 0x000fe2000f8e00ff */
[----:B------:R-:W-:Y:S02]  /*152a0*/  ULOP3.LUT UR61, UR4, 0x10000, URZ, 0xfc, !UPT ;  /* 0x00010000043d7892 */ /* 0x000fe4000f8efc3f */
[----:B------:R-:W-:-:S02]  /*152b0*/  UIADD3 UR4, UR5, 0x2, URZ ;  /* 0x0000000205047890 */ /* 0x000fc4000fffe03f */
[----:B------:R-:W-:Y:S02]  /*152c0*/  UIADD3 UR48, UR5, 0x402, URZ ;  /* 0x0000040205307890 */ /* 0x000fe4000fffe03f */
[----:B------:R-:W-:Y:S01]  /*152d0*/  LEA R4, R222, UR61, 0xb ;  /* 0x0000003dde047c11 */ /* 0x000fe2000f8e58ff */
[----:B------:R-:W-:Y:S02]  /*152e0*/  UIADD3 UR44, UR5, 0x404, URZ ;  /* 0x00000404052c7890 */ /* 0x000fe4000fffe03f */
[----:B------:R-:W-:Y:S01]  /*152f0*/  UIADD3 UR40, UR5, 0x406, URZ ;  /* 0x0000040605287890 */ /* 0x000fe2000fffe03f */
[C---:B------:R-:W-:Y:S01]  /*15300*/  R2UR UR10, R4.reuse ;  /* 0x00000000040a72ca */ /* 0x040fe200000e0000 */
[----:B------:R-:W-:Y:S01]  /*15310*/  VIADD R6, R4, 0x2 ;  /* 0x0000000204067836 */ /* 0x000fe20000000000 */
[----:B------:R-:W-:Y:S01]  /*15320*/  UMOV UR41, 0x40000040 ;  /* 0x4000004000297882 */ /* 0x000fe20000000000 */
[----:B---3--:R-:W-:-:S10]  /*15330*/  SHF.R.U32.HI R0, RZ, 0x7, R0 ;  /* 0x00000007ff007819 */ /* 0x008fd40000011600 */
[----:B------:R-:W-:Y:S01]  /*15340*/  QGMMA.64x128x32.F32.E4M3.E4M3 R24, gdesc[UR8], RZ, !UPT, gsb0 ;  /* 0x01e00000081879f3 */ /* 0x000fe2000c0008ff */
[----:B------:R-:W-:Y:S01]  /*15350*/  R2UR UR10, R6 ;  /* 0x00000000060a72ca */ /* 0x000fe200000e0000 */
[----:B------:R-:W-:Y:S01]  /*15360*/  UMOV UR8, UR4 ;  /* 0x0000000400087c82 */ /* 0x000fe20008000000 */
[----:B------:R-:W-:Y:S01]  /*15370*/  R2UR UR11, R7 ;  /* 0x00000000070b72ca */ /* 0x000fe200000e0000 */
[----:B------:R-:W-:Y:S01]  /*15380*/  UMOV UR9, 0x40000040 ;  /* 0x4000004000097882 */ /* 0x000fe20000000000 */
[----:B------:R-:W-:Y:S01]  /*15390*/  VIADD R6, R4, 0x4 ;  /* 0x0000000404067836 */ /* 0x000fe20000000000 */
[----:B------:R-:W-:Y:S01]  /*153a0*/  UIADD3 UR4, UR5, 0x4, URZ ;  /* 0x0000000405047890 */ /* 0x000fe2000fffe03f */
[----:B------:R-:W-:Y:S01]  /*153b0*/  IMAD.MOV.U32 R7, RZ, RZ, 0x40000040 ;  /* 0x40000040ff077424 */ /* 0x000fe200078e00ff */
[----:B------:R-:W-:Y:S01]  /*153c0*/  MOV R227, UR9 ;  /* 0x0000000900e37c02 */ /* 0x000fe20008000f00 */
[----:B------:R-:W-:Y:S01]  /*153d0*/  IMAD.U32 R226, RZ, RZ, UR8 ;  /* 0x00000008ffe27e24 */ /* 0x000fe2000f8e00ff */
[----:B------:R-:W-:Y:S01]  /*153e0*/  IADD3 R9, -R0, 0xb, RZ ;  /* 0x0000000b00097810 */ /* 0x000fe20007ffe1ff */
[----:B------:R-:W-:-:S02]  /*153f0*/  WARPGROUP.DEPBAR.LE gsb0, 0x0 ;  /* 0x00008000000079c5 */ /* 0x000fc40000010000 */
[----:B------:R-:W-:-:S06]  /*15400*/  WARPGROUP.ARRIVE ;  /* 0x00000000000079c5 */ /* 0x000fcc0000000000 */
[----:B------:R-:W-:Y:S01]  /*15410*/  QGMMA.64x128x32.F32.E4M3.E4M3 R24, gdesc[UR8], R24, gsb0 ;  /* 0x01e00000081879f3 */ /* 0x000fe20008000818 */
[----:B------:R-:W-:Y:S01]  /*15420*/  R2UR UR10, R6 ;  /* 0x00000000060a72ca */ /* 0x000fe200000e0000 */
[----:B------:R-:W-:Y:S01]  /*15430*/  UMOV UR8, UR4 ;  /* 0x0000000400087c82 */ /* 0x000fe20008000000 */
[----:B------:R-:W-:Y:S01]  /*15440*/  R2UR UR11, R7 ;  /* 0x00000000070b72ca */ /* 0x000fe200000e0000 */
[----:B------:R-:W-:Y:S01]  /*15450*/  UMOV UR9, 0x40000040 ;  /* 0x4000004000097882 */ /* 0x000fe20000000000 */
[----:B------:R-:W-:Y:S01]  /*15460*/  VIADD R6, R4, 0x6 ;  /* 0x0000000604067836 */ /* 0x000fe20000000000 */
[----:B------:R-:W-:Y:S01]  /*15470*/  MOV R7, 0x40000040 ;  /* 0x4000004000077802 */ /* 0x000fe20000000f00 */
[----:B------:R-:W-:Y:S02]  /*15480*/  IMAD.U32 R224, RZ, RZ, UR8 ;  /* 0x00000008ffe07e24 */ /* 0x000fe4000f8e00ff */
[----:B------:R-:W-:Y:S01]  /*15490*/  IMAD.U32 R225, RZ, RZ, UR9 ;  /* 0x00000009ffe17e24 */ /* 0x000fe2000f8e00ff */
[----:B------:R-:W-:Y:S01]  /*154a0*/  R2UR UR58, R6 ;  /* 0x00000000063a72ca */ /* 0x000fe200000e0000 */
[----:B------:R-:W-:Y:S01]  /*154b0*/  VIADD R6, R4, 0x400 ;  /* 0x0000040004067836 */ /* 0x000fe20000000000 */
[----:B------:R-:W-:Y:S01]  /*154c0*/  R2UR UR59, R7 ;  /* 0x00000000073b72ca */ /* 0x000fe200000e0000 */
[----:B------:R-:W-:-:S03]  /*154d0*/  IMAD.MOV.U32 R7, RZ, RZ, 0x40000040 ;  /* 0x40000040ff077424 */ /* 0x000fc600078e00ff */
[----:B------:R-:W-:Y:S01]  /*154e0*/  R2UR UR54, R6 ;  /* 0x00000000063672ca */ /* 0x000fe200000e0000 */
[----:B------:R-:W-:Y:S01]  /*154f0*/  VIADD R6, R4, 0x402 ;  /* 0x0000040204067836 */ /* 0x000fe20000000000 */
[----:B------:R-:W-:Y:S01]  /*15500*/  R2UR UR55, R7 ;  /* 0x00000000073772ca */ /* 0x000fe200000e0000 */
[----:B------:R-:W-:-:S03]  /*15510*/  IMAD.MOV.U32 R7, RZ, RZ, 0x40000040 ;  /* 0x40000040ff077424 */ /* 0x000fc600078e00ff */
[----:B------:R-:W-:Y:S01]  /*15520*/  R2UR UR50, R6 ;  /* 0x00000000063272ca */ /* 0x000fe200000e0000 */
[C---:B------:R-:W-:Y:S01]  /*15530*/  VIADD R6, R4.reuse, 0x404 ;  /* 0x0000040404067836 */ /* 0x040fe20000000000 */
[----:B------:R-:W-:Y:S01]  /*15540*/  R2UR UR51, R7 ;  /* 0x00000000073372ca */ /* 0x000fe200000e0000 */
[----:B------:R-:W-:Y:S01]  /*15550*/  VIADD R4, R4, 0x406 ;  /* 0x0000040604047836 */ /* 0x000fe20000000000 */
[----:B------:R-:W-:Y:S02]  /*15560*/  MOV R7, 0x40000040 ;  /* 0x4000004000077802 */ /* 0x000fe40000000f00 */
[----:B------:R-:W-:Y:S02]  /*15570*/  R2UR UR46, R6 ;  /* 0x00000000062e72ca */ /* 0x000fe400000e0000 */
[----:B------:R-:W-:Y:S02]  /*15580*/  R2UR UR47, R7 ;  /* 0x00000000072f72ca */ /* 0x000fe400000e0000 */
[----:B------:R-:W-:Y:S01]  /*15590*/  R2UR UR42, R4 ;  /* 0x00000000042a72ca */ /* 0x000fe200000e0000 */
        /* <DEDUP_REMOVED lines=22> */
.L_x_639:
[----:B------:R-:W4:Y:S01]  /*15700*/  LDL R0, [R1+0x64] ;  /* 0x0000640001007983 */ /* 0x000f220000100800 */
[----:B------:R-:W-:Y:S01]  /*15710*/  IMAD R4, R168, -0x80, R94 ;  /* 0xffffff80a8047824 */ /* 0x000fe200078e025e */
[----:B------:R-:W-:-:S04]  /*15720*/  P2R R6, PR, RZ, 0x1 ;  /* 0x00000001ff067803 */ /* 0x000fc80000000000 */
[----:B----4-:R-:W-:-:S04]  /*15730*/  IADD3 R4, -R0, 0x80, R4 ;  /* 0x0000008000047810 */ /* 0x010fc80007ffe104 */
        /* <DEDUP_REMOVED lines=11> */
[----:B------:R-:W-:-:S02]  /*157f0*/  FSEL R15, R26, -INF , P3 ;  /* 0xff8000001a0f7808 */ /* 0x000fc40001800000 */
[----:B------:R-:W-:Y:S02]  /*15800*/  ISETP.GT.AND P3, PT, R4, 0x11, PT ;  /* 0x000000110400780c */ /* 0x000fe40003f64270 */
[----:B0-----:R-:W-:Y:S02]  /*15810*/  FSEL R13, R32, -INF , P4 ;  /* 0xff800000200d7808 */ /* 0x001fe40002000000 */
[----:B------:R-:W-:Y:S02]  /*15820*/  FMNMX.FTZ R0, R29, R0, !PT ;  /* 0x000000001d007209 */ /* 0x000fe40007810000 */
[----:B------:R-:W-:Y:S02]  /*15830*/  FSEL R27, R27, -INF , P1 ;  /* 0xff8000001b1b7808 */ /* 0x000fe40000800000 */
[----:B------:R-:W-:Y:S02]  /*15840*/  ISETP.GT.AND P1, PT, R4, 0x18, PT ;  /* 0x000000180400780c */ /* 0x000fe40003f24270 */
[----:B------:R-:W-:-:S02]  /*15850*/  FSEL R33, R33, -INF , P3 ;  /* 0xff80000021217808 */ /* 0x000fc40001800000 */
[----:B------:R-:W-:Y:S02]  /*15860*/  FMNMX.FTZ R0, R13, R0, !PT ;  /* 0x000000000d007209 */ /* 0x000fe40007810000 */
[----:B------:R-:W-:Y:S02]  /*15870*/  FSEL R21, R30, -INF , P2 ;  /* 0xff8000001e157808 */ /* 0x000fe40001000000 */
[----:B------:R-:W-:Y:S02]  /*15880*/  ISETP.GT.AND P2, PT, R4, 0x19, PT ;  /* 0x000000190400780c */ /* 0x000fe40003f44270 */
[----:B------:R-:W-:Y:S02]  /*15890*/  FSEL R89, R36, -INF , P1 ;  /* 0xff80000024597808 */ /* 0x000fe40000800000 */
[----:B------:R-:W-:Y:S02]  /*158a0*/  FMNMX.FTZ R0, R33, R0, !PT ;  /* 0x0000000021007209 */ /* 0x000fe40007810000 */
[----:B------:R-:W-:-:S02]  /*158b0*/  FSEL R31, R31, -INF , P5 ;  /* 0xff8000001f1f7808 */ /* 0x000fc40002800000 */
[----:B------:R-:W-:Y:S02]  /*158c0*/  ISETP.GT.AND P5, PT, R4, 0x20, PT ;  /* 0x000000200400780c */ /* 0x000fe40003fa4270 */
[----:B------:R-:W-:Y:S02]  /*158d0*/  FSEL R37, R37, -INF , P2 ;  /* 0xff80000025257808 */ /* 0x000fe40001000000 */
        /* <DEDUP_REMOVED lines=54> */
[C---:B------:R-:W-:Y:S02]  /*15c40*/  ISETP.GT.AND P2, PT, R4.reuse, 0x58, PT ;  /* 0x000000580400780c */ /* 0x040fe40003f44270 */
[----:B------:R-:W-:Y:S02]  /*15c50*/  FSEL R119, R65, -INF , P1 ;  /* 0xff80000041777808 */ /* 0x000fe40000800000 */
[----:B------:R-:W-:Y:S02]  /*15c60*/  FMNMX.FTZ R0, R117, R0, !PT ;  /* 0x0000000075007209 */ /* 0x000fe40007810000 */
        /* <DEDUP_REMOVED lines=25> */
[----:B------:R-:W-:Y:S01]  /*15e00*/  FSEL R65, R62, -INF , P5 ;  /* 0xff8000003e417808 */ /* 0x000fe20002800000 */
[----:B------:R-:W-:Y:S01]  /*15e10*/  IMAD.U32 R62, RZ, RZ, UR60 ;  /* 0x0000003cff3e7e24 */ /* 0x000fe2000f8e00ff */
[----:B------:R-:W-:Y:S02]  /*15e20*/  FSEL R133, R81, -INF , P4 ;  /* 0xff80000051857808 */ /* 0x000fe40002000000 */
[----:B------:R-:W-:Y:S02]  /*15e30*/  FMNMX.FTZ R0, R131, R0, !PT ;  /* 0x0000000083007209 */ /* 0x000fe40007810000 */
[----:B------:R-:W-:Y:S02]  /*15e40*/  ISETP.GT.AND P5, PT, R4, 0x78, PT ;  /* 0x000000780400780c */ /* 0x000fe40003fa4270 */
[----:B------:R-:W-:Y:S02]  /*15e50*/  FMNMX.FTZ R0, R133, R0, !PT ;  /* 0x0000000085007209 */ /* 0x000fe40007810000 */
[----:B------:R-:W-:-:S02]  /*15e60*/  FSEL R81, R84, -INF , P5 ;  /* 0xff80000054517808 */ /* 0x000fc40002800000 */
[----:B------:R-:W-:Y:S02]  /*15e70*/  ISETP.GT.AND P6, PT, R4, 0x79, PT ;  /* 0x000000790400780c */ /* 0x000fe40003fc4270 */
[----:B------:R-:W-:Y:S02]  /*15e80*/  FMNMX.FTZ R0, R81, R0, !PT ;  /* 0x0000000051007209 */ /* 0x000fe40007810000 */
[----:B------:R-:W-:Y:S02]  /*15e90*/  FSEL R85, R85, -INF , P6 ;  /* 0xff80000055557808 */ /* 0x000fe40003000000 */
[----:B------:R-:W-:Y:S02]  /*15ea0*/  P2R R20, PR, RZ, 0x4 ;  /* 0x00000004ff147803 */ /* 0x000fe40000000000 */
[----:B------:R-:W-:Y:S02]  /*15eb0*/  FMNMX.FTZ R8, R85, R0, !PT ;  /* 0x0000000055087209 */ /* 0x000fe40007810000 */
[----:B------:R-:W-:-:S02]  /*15ec0*/  P2R R26, PR, RZ, 0x1 ;  /* 0x00000001ff1a7803 */ /* 0x000fc40000000000 */
[----:B------:R-:W-:Y:S01]  /*15ed0*/  P2R R24, PR, RZ, 0x2 ;  /* 0x00000002ff187803 */ /* 0x000fe20000000000 */
[----:B------:R-:W0:Y:S01]  /*15ee0*/  SHFL.BFLY PT, R135, R8, 0x2, 0x1f ;  /* 0x0c401f0008877f89 */ /* 0x000e2200000e0000 */
[C---:B------:R-:W-:Y:S02]  /*15ef0*/  ISETP.GT.AND P1, PT, R4.reuse, 0x59, PT ;  /* 0x000000590400780c */ /* 0x040fe40003f24270 */
[----:B------:R-:W-:Y:S02]  /*15f00*/  ISETP.GT.AND P0, PT, R4, 0x60, PT ;  /* 0x000000600400780c */ /* 0x000fe40003f04270 */
[----:B------:R-:W-:Y:S02]  /*15f10*/  FSEL R71, R71, -INF , P1 ;  /* 0xff80000047477808 */ /* 0x000fe40000800000 */
[----:B------:R-:W-:Y:S02]  /*15f20*/  ISETP.NE.AND P1, PT, R24, RZ, PT ;  /* 0x000000ff1800720c */ /* 0x000fe40003f25270 */
[----:B------:R-:W-:-:S02]  /*15f30*/  FSEL R83, R83, -INF , P4 ;  /* 0xff80000053537808 */ /* 0x000fc40002000000 */
[----:B------:R-:W-:Y:S02]  /*15f40*/  FSEL R137, R78, -INF , P1 ;  /* 0xff8000004e897808 */ /* 0x000fe40000800000 */
[----:B------:R-:W-:Y:S02]  /*15f50*/  FSEL R87, R87, -INF , P6 ;  /* 0xff80000057577808 */ /* 0x000fe40003000000 */
[----:B0-----:R-:W-:Y:S02]  /*15f60*/  FMNMX.FTZ R12, R8, R135, !PT ;  /* 0x00000087080c7209 */ /* 0x001fe40007810000 */
[----:B------:R-:W-:-:S03]  /*15f70*/  FMNMX.FTZ R8, R15, R27, !PT ;  /* 0x0000001b0f087209 */ /* 0x000fc60007810000 */
[----:B------:R-:W0:Y:S01]  /*15f80*/  SHFL.BFLY PT, R135, R12, 0x1, 0x1f ;  /* 0x0c201f000c877f89 */ /* 0x000e2200000e0000 */
[----:B------:R-:W-:-:S04]  /*15f90*/  FMNMX.FTZ R8, R21, R8, !PT ;  /* 0x0000000815087209 */ /* 0x000fc80007810000 */
[----:B------:R-:W-:-:S04]  /*15fa0*/  FMNMX.FTZ R8, R31, R8, !PT ;  /* 0x000000081f087209 */ /* 0x000fc80007810000 */
[----:B------:R-:W-:-:S04]  /*15fb0*/  FMNMX.FTZ R8, R91, R8, !PT ;  /* 0x000000085b087209 */ /* 0x000fc80007810000 */
[----:B------:R-:W-:-:S04]  /*15fc0*/  FMNMX.FTZ R8, R35, R8, !PT ;  /* 0x0000000823087209 */ /* 0x000fc80007810000 */
[----:B------:R-:W-:Y:S02]  /*15fd0*/  FMNMX.FTZ R8, R41, R8, !PT ;  /* 0x0000000829087209 */ /* 0x000fe40007810000 */
[----:B0-----:R-:W-:Y:S02]  /*15fe0*/  FMNMX.FTZ R0, R12, R135, !PT ;  /* 0x000000870c007209 */ /* 0x001fe40007810000 */
[----:B------:R-:W-:Y:S02]  /*15ff0*/  FMNMX.FTZ R12, R39, R8, !PT ;  /* 0x00000008270c7209 */ /* 0x000fe40007810000 */
[----:B------:R-:W-:Y:S01]  /*16000*/  FSETP.NEU.FTZ.AND P2, PT, R0, -INF , PT ;  /* 0xff8000000000780b */ /* 0x000fe20003f5d000 */
[----:B------:R-:W-:-:S01]  /*16010*/  FFMA.FTZ R14, R2, R0, -8 ;  /* 0xc1000000020e7423 */ /* 0x000fc20000010000 */
[----:B------:R-:W-:Y:S02]  /*16020*/  FMNMX.FTZ R12, R45, R12, !PT ;  /* 0x0000000c2d0c7209 */ /* 0x000fe40007810000 */
[----:B------:R-:W-:-:S02]  /*16030*/  FSEL R135, R74, -INF , P0 ;  /* 0xff8000004a877808 */ /* 0x000fc40000000000 */
[----:B------:R-:W-:Y:S02]  /*16040*/  FMNMX.FTZ R12, R43, R12, !PT ;  /* 0x0000000c2b0c7209 */ /* 0x000fe40007810000 */
[----:B------:R-:W-:Y:S02]  /*16050*/  FSEL R4, R14, RZ, P2 ;  /* 0x000000ff0e047208 */ /* 0x000fe40001000000 */
[----:B------:R-:W-:Y:S02]  /*16060*/  FMNMX.FTZ R12, R49, R12, !PT ;  /* 0x0000000c310c7209 */ /* 0x000fe40007810000 */
[----:B------:R-:W-:Y:S01]  /*16070*/  ISETP.NE.AND P2, PT, R20, RZ, PT ;  /* 0x000000ff1400720c */ /* 0x000fe20003f45270 */
[C-C-:B------:R-:W-:Y:S01]  /*16080*/  FFMA.FTZ R152, R2.reuse, R5, -R4.reuse ;  /* 0x0000000502987223 */ /* 0x140fe20000010804 */
[----:B------:R-:W-:Y:S01]  /*16090*/  FMNMX.FTZ R12, R47, R12, !PT ;  /* 0x0000000c2f0c7209 */ /* 0x000fe20007810000 */
[--C-:B------:R-:W-:Y:S01]  /*160a0*/  FFMA.FTZ R5, R2, R25, -R4.reuse ;  /* 0x0000001902057223 */ /* 0x100fe20000010804 */
[----:B------:R-:W-:Y:S01]  /*160b0*/  ISETP.NE.AND P0, PT, R26, RZ, PT ;  /* 0x000000ff1a00720c */ /* 0x000fe20003f05270 */
[C-C-:B------:R-:W-:Y:S01]  /*160c0*/  FFMA.FTZ R25, R2.reuse, R29, -R4.reuse ;  /* 0x0000001d02197223 */ /* 0x140fe20000010804 */
[----:B------:R-:W-:Y:S01]  /*160d0*/  FMNMX.FTZ R12, R107, R12, !PT ;  /* 0x0000000c6b0c7209 */ /* 0x000fe20007810000 */
[C-C-:B------:R-:W-:Y:S01]  /*160e0*/  FFMA.FTZ R29, R2.reuse, R95, -R4.reuse ;  /* 0x0000005f021d7223 */ /* 0x140fe20000010804 */
[----:B------:R-:W-:Y:S01]  /*160f0*/  FSEL R75, R75, -INF , P0 ;  /* 0xff8000004b4b7808 */ /* 0x000fe20000000000 */
[C-C-:B------:R-:W-:Y:S01]  /*16100*/  FFMA.FTZ R97, R2.reuse, R97, -R4.reuse ;  /* 0x0000006102617223 */ /* 0x140fe20000010804 */
[----:B------:R-:W-:Y:S01]  /*16110*/  FMNMX.FTZ R12, R51, R12, !PT ;  /* 0x0000000c330c7209 */ /* 0x000fe20007810000 */
[C-C-:B------:R-:W-:Y:S01]  /*16120*/  FFMA.FTZ R154, R2.reuse, R13, -R4.reuse ;  /* 0x0000000d029a7223 */ /* 0x140fe20000010804 */
[----:B------:R-:W-:Y:S01]  /*16130*/  FSEL R79, R79, -INF , P2 ;  /* 0xff8000004f4f7808 */ /* 0x000fe20001000000 */
[C-C-:B------:R-:W-:Y:S01]  /*16140*/  FFMA.FTZ R89, R2.reuse, R89, -R4.reuse ;  /* 0x0000005902597223 */ /* 0x140fe20000010804 */
[----:B------:R-:W-:Y:S01]  /*16150*/  FMNMX.FTZ R12, R111, R12, !PT ;  /* 0x0000000c6f0c7209 */ /* 0x000fe20007810000 */
[--C-:B------:R-:W-:Y:S01]  /*16160*/  FFMA.FTZ R156, R2, R93, -R4.reuse ;  /* 0x0000005d029c7223 */ /* 0x100fe20000010804 */
[----:B------:R-:W-:Y:S01]  /*16170*/  FSEL R95, R82, -INF , P3 ;  /* 0xff800000525f7808 */ /* 0x000fe20001800000 */
[----:B------:R0:W-:Y:S01]  /*16180*/  MUFU.EX2 R8, R89 ;  /* 0x0000005900087308 */ /* 0x0001e20000000800 */
[----:B------:R-:W-:Y:S01]  /*16190*/  FMNMX.FTZ R14, R55, R12, !PT ;  /* 0x0000000c370e7209 */ /* 0x000fe20007810000 */
[--C-:B------:R-:W-:Y:S01]  /*161a0*/  FFMA.FTZ R158, R2, R101, -R4.reuse ;  /* 0x00000065029e7223 */ /* 0x100fe20000010804 */
[----:B------:R-:W-:Y:S01]  /*161b0*/  ISETP.NE.AND P0, PT, R6, RZ, PT ;  /* 0x000000ff0600720c */ /* 0x000fe20003f05270 */
[C-C-:B------:R-:W-:Y:S01]  /*161c0*/  FFMA.FTZ R6, R2.reuse, R7, -R4.reuse ;  /* 0x0000000702067223 */ /* 0x140fe20000010804 */
[----:B------:R-:W-:Y:S01]  /*161d0*/  FMNMX.FTZ R14, R115, R14, !PT ;  /* 0x0000000e730e7209 */ /* 0x000fe20007810000 */
[C-C-:B------:R-:W-:Y:S01]  /*161e0*/  FFMA.FTZ R7, R2.reuse, R33, -R4.reuse ;  /* 0x0000002102077223 */ /* 0x140fe20000010804 */
[----:B------:R-:W-:-:S01]  /*161f0*/  FFMA.FTZ R93, R2, R53, -R4 ;  /* 0x00000035025d7223 */ /* 0x000fc20000010804 */
[----:B------:R4:W-:Y:S01]  /*16200*/  MUFU.EX2 R12, R97 ;  /* 0x00000061000c7308 */ /* 0x0009e20000000800 */
[----:B------:R-:W-:Y:S01]  /*16210*/  FMNMX.FTZ R14, R59, R14, !PT ;  /* 0x0000000e3b0e7209 */ /* 0x000fe20007810000 */
[C-C-:B0-----:R-:W-:Y:S01]  /*16220*/  FFMA.FTZ R89, R2.reuse, R99, -R4.reuse ;  /* 0x0000006302597223 */ /* 0x141fe20000010804 */
[----:B------:R-:W-:-:S01]  /*16230*/  FFMA.FTZ R99, R2, R61, -R4 ;  /* 0x0000003d02637223 */ /* 0x000fc20000010804 */
[C-C-:B------:R-:W-:Y:S01]  /*16240*/  FFMA.FTZ R61, R2.reuse, R73, -R4.reuse ;  /* 0x00000049023d7223 */ /* 0x140fe20000010804 */
[----:B------:R-:W-:Y:S01]  /*16250*/  FMNMX.FTZ R14, R65, R14, !PT ;  /* 0x0000000e410e7209 */ /* 0x000fe20007810000 */
[C-C-:B------:R-:W-:Y:S01]  /*16260*/  FFMA.FTZ R33, R2.reuse, R37, -R4.reuse ;  /* 0x0000002502217223 */ /* 0x140fe20000010804 */
[----:B------:R-:W-:-:S01]  /*16270*/  FFMA.FTZ R53, R2, R57, -R4 ;  /* 0x0000003902357223 */ /* 0x000fc20000010804 */
[C-C-:B------:R-:W-:Y:S01]  /*16280*/  FFMA.FTZ R101, R2.reuse, R69, -R4.reuse ;  /* 0x0000004502657223 */ /* 0x140fe20000010804 */
[----:B------:R-:W-:Y:S01]  /*16290*/  FMNMX.FTZ R14, R63, R14, !PT ;  /* 0x0000000e3f0e7209 */ /* 0x000fe20007810000 */
[--C-:B------:R-:W-:Y:S01]  /*162a0*/  FFMA.FTZ R73, R2, R77, -R4.reuse ;  /* 0x0000004d02497223 */ /* 0x100fe20000010804 */
[----:B----4-:R-:W-:Y:S01]  /*162b0*/  FSEL R97, R86, -INF , P5 ;  /* 0xff80000056617808 */ /* 0x010fe20002800000 */
[C-C-:B------:R-:W-:Y:S01]  /*162c0*/  FFMA.FTZ R37, R2.reuse, R103, -R4.reuse ;  /* 0x0000006702257223 */ /* 0x140fe20000010804 */
[----:B------:R-:W-:Y:S01]  /*162d0*/  FMNMX.FTZ R14, R123, R14, !PT ;  /* 0x0000000e7b0e7209 */ /* 0x000fe20007810000 */
[C-C-:B------:R-:W-:Y:S01]  /*162e0*/  FFMA.FTZ R105, R2.reuse, R105, -R4.reuse ;  /* 0x0000006902697223 */ /* 0x140fe20000010804 */
[----:B------:R-:W-:-:S01]  /*162f0*/  FFMA.FTZ R160, R2, R109, -R4 ;  /* 0x0000006d02a07223 */ /* 0x000fc20000010804 */
        /* <DEDUP_REMOVED lines=12> */
[----:B------:R-:W-:Y:S01]  /*163c0*/  FFMA.FTZ R77, R2, R85, -R4 ;  /* 0x00000055024d7223 */ /* 0x000fe20000010804 */
[----:B------:R-:W-:Y:S01]  /*163d0*/  FMNMX.FTZ R20, R135, R20, !PT ;  /* 0x0000001487147209 */ /* 0x000fe20007810000 */
[----:B------:R-:W-:Y:S03]  /*163e0*/  MUFU.EX2 R152, R152 ;  /* 0x0000009800987308 */ /* 0x000fe60000000800 */
[----:B------:R-:W-:-:S04]  /*163f0*/  FMNMX.FTZ R20, R75, R20, !PT ;  /* 0x000000144b147209 */ /* 0x000fc80007810000 */
[----:B------:R-:W-:Y:S01]  /*16400*/  FMNMX.FTZ R20, R137, R20, !PT ;  /* 0x0000001489147209 */ /* 0x000fe20007810000 */
[----:B------:R-:W0:Y:S03]  /*16410*/  MUFU.EX2 R5, R5 ;  /* 0x0000000500057308 */ /* 0x000e260000000800 */
[----:B------:R-:W-:-:S04]  /*16420*/  FMNMX.FTZ R20, R79, R20, !PT ;  /* 0x000000144f147209 */ /* 0x000fc80007810000 */
[----:B------:R-:W-:Y:S01]  /*16430*/  FMNMX.FTZ R20, R95, R20, !PT ;  /* 0x000000145f147209 */ /* 0x000fe20007810000 */
[----:B------:R-:W4:Y:S03]  /*16440*/  MUFU.EX2 R6, R6 ;  /* 0x0000000600067308 */ /* 0x000f260000000800 */
[----:B------:R-:W-:-:S04]  /*16450*/  FMNMX.FTZ R20, R83, R20, !PT ;  /* 0x0000001453147209 */ /* 0x000fc80007810000 */
[----:B------:R-:W-:Y:S01]  /*16460*/  FMNMX.FTZ R20, R97, R20, !PT ;  /* 0x0000001461147209 */ /* 0x000fe20007810000 */
[----:B------:R-:W5:Y:S03]  /*16470*/  MUFU.EX2 R25, R25 ;  /* 0x0000001900197308 */ /* 0x000f660000000800 */
[----:B------:R-:W-:-:S05]  /*16480*/  FMNMX.FTZ R13, R87, R20, !PT ;  /* 0x00000014570d7209 */ /* 0x000fca0007810000 */
[----:B------:R-:W1:Y:S01]  /*16490*/  SHFL.BFLY PT, R26, R13, 0x2, 0x1f ;  /* 0x0c401f000d1a7f89 */ /* 0x000e6200000e0000 */
[----:B------:R-:W2:Y:S08]  /*164a0*/  MUFU.EX2 R154, R154 ;  /* 0x0000009a009a7308 */ /* 0x000eb00000000800 */
[----:B------:R-:W3:Y:S08]  /*164b0*/  MUFU.EX2 R7, R7 ;  /* 0x0000000700077308 */ /* 0x000ef00000000800 */
[----:B------:R-:W-:Y:S01]  /*164c0*/  MUFU.EX2 R33, R33 ;  /* 0x0000002100217308 */ /* 0x000fe20000000800 */
[----:B-1----:R-:W-:-:S07]  /*164d0*/  FMNMX.FTZ R26, R13, R26, !PT ;  /* 0x0000001a0d1a7209 */ /* 0x002fce0007810000 */
[----:B------:R-:W-:Y:S01]  /*164e0*/  MUFU.EX2 R156, R156 ;  /* 0x0000009c009c7308 */ /* 0x000fe20000000800 */
[----:B------:R-:W1:Y:S07]  /*164f0*/  SHFL.BFLY PT, R13, R26, 0x1, 0x1f ;  /* 0x0c201f001a0d7f89 */ /* 0x000e6e00000e0000 */
[----:B------:R-:W-:Y:S08]  /*16500*/  MUFU.EX2 R29, R29 ;  /* 0x0000001d001d7308 */ /* 0x000ff00000000800 */
[----:B------:R-:W-:Y:S08]  /*16510*/  MUFU.EX2 R89, R89 ;  /* 0x0000005900597308 */ /* 0x000ff00000000800 */
[----:B------:R-:W-:Y:S01]  /*16520*/  MUFU.EX2 R158, R158 ;  /* 0x0000009e009e7308 */ /* 0x000fe20000000800 */
[----:B-1----:R-:W-:-:S04]  /*16530*/  FMNMX.FTZ R13, R26, R13, !PT ;  /* 0x0000000d1a0d7209 */ /* 0x002fc80007810000 */
[----:B------:R-:W-:Y:S01]  /*16540*/  FSETP.NEU.FTZ.AND P1, PT, R13, -INF , PT ;  /* 0xff8000000d00780b */ /* 0x000fe20003f3d000 */
[----:B------:R-:W-:-:S02]  /*16550*/  FFMA.FTZ R26, R2, R13, -8 ;  /* 0xc1000000021a7423 */ /* 0x000fc4000001000d */
[----:B------:R-:W-:Y:S03]  /*16560*/  MUFU.EX2 R37, R37 ;  /* 0x0000002500257308 */ /* 0x000fe60000000800 */
[----:B------:R-:W-:-:S05]  /*16570*/  FSEL R4, R26, RZ, P1 ;  /* 0x000000ff1a047208 */ /* 0x000fca0000800000 */
[----:B------:R-:W-:Y:S01]  /*16580*/  MUFU.EX2 R14, R105 ;  /* 0x00000069000e7308 */ /* 0x000fe20000000800 */
[----:B------:R-:W-:-:S01]  /*16590*/  FFMA.FTZ R153, R2, R15, -R4 ;  /* 0x0000000f02997223 */ /* 0x000fc20000010804 */
[C-C-:B------:R-:W-:Y:S01]  /*165a0*/  FFMA.FTZ R26, R2.reuse, R27, -R4.reuse ;  /* 0x0000001b021a7223 */ /* 0x140fe20000010804 */
[----:B------:R-:W-:-:S01]  /*165b0*/  FFMA.FTZ R15, R2, R21, -R4 ;  /* 0x00000015020f7223 */ /* 0x000fc20000010804 */
[C-C-:B------:R-:W-:Y:S01]  /*165c0*/  FFMA.FTZ R38, R2.reuse, R31, -R4.reuse ;  /* 0x0000001f02267223 */ /* 0x140fe20000010804 */
[----:B------:R-:W-:-:S01]  /*165d0*/  FFMA.FTZ R155, R2, R91, -R4 ;  /* 0x0000005b029b7223 */ /* 0x000fc20000010804 */
[C-C-:B------:R-:W-:Y:S01]  /*165e0*/  FFMA.FTZ R30, R2.reuse, R35, -R4.reuse ;  /* 0x00000023021e7223 */ /* 0x140fe20000010804 */
[----:B------:R-:W-:-:S01]  /*165f0*/  FFMA.FTZ R21, R2, R41, -R4 ;  /* 0x0000002902157223 */ /* 0x000fc20000010804 */
[----:B------:R-:W-:Y:S01]  /*16600*/  MUFU.EX2 R153, R153 ;  /* 0x0000009900997308 */ /* 0x000fe20000000800 */
[----:B------:R-:W-:-:S01]  /*16610*/  FFMA.FTZ R40, R2, R39, -R4 ;  /* 0x0000002702287223 */ /* 0x000fc20000010804 */
[----:B0-----:R-:W-:Y:S01]  /*16620*/  FADD.FTZ R39, R152, R5 ;  /* 0x0000000598277221 */ /* 0x001fe20000010000 */
[----:B------:R-:W-:-:S01]  /*16630*/  FFMA.FTZ R157, R2, R45, -R4 ;  /* 0x0000002d029d7223 */ /* 0x000fc20000010804 */
[C-C-:B------:R-:W-:Y:S01]  /*16640*/  FFMA.FTZ R34, R2.reuse, R43, -R4.reuse ;  /* 0x0000002b02227223 */ /* 0x140fe20000010804 */
[----:B------:R-:W-:-:S01]  /*16650*/  FFMA.FTZ R27, R2, R49, -R4 ;  /* 0x00000031021b7223 */ /* 0x000fc20000010804 */
[----:B----4-:R-:W-:Y:S01]  /*16660*/  FADD.FTZ R50, R6, R39 ;  /* 0x0000002706327221 */ /* 0x010fe20000010000 */
[----:B------:R-:W-:-:S01]  /*16670*/  FFMA.FTZ R44, R2, R47, -R4 ;  /* 0x0000002f022c7223 */ /* 0x000fc20000010804 */
[----:B------:R-:W0:Y:S01]  /*16680*/  MUFU.EX2 R26, R26 ;  /* 0x0000001a001a7308 */ /* 0x000e220000000800 */
[----:B------:R-:W-:-:S01]  /*16690*/  FFMA.FTZ R159, R2, R107, -R4 ;  /* 0x0000006b029f7223 */ /* 0x000fc20000010804 */
[----:B-----5:R-:W-:Y:S01]  /*166a0*/  FADD.FTZ R41, R25, R50 ;  /* 0x0000003219297221 */ /* 0x020fe20000010000 */
[----:B------:R-:W-:-:S01]  /*166b0*/  FFMA.FTZ R36, R2, R51, -R4 ;  /* 0x0000003302247223 */ /* 0x000fc20000010804 */
[C-C-:B------:R-:W-:Y:S01]  /*166c0*/  FFMA.FTZ R31, R2.reuse, R111, -R4.reuse ;  /* 0x0000006f021f7223 */ /* 0x140fe20000010804 */
[----:B------:R-:W-:-:S01]  /*166d0*/  FFMA.FTZ R48, R2, R55, -R4 ;  /* 0x0000003702307223 */ /* 0x000fc20000010804 */
[----:B--2---:R-:W-:Y:S01]  /*166e0*/  FADD.FTZ R50, R154, R41 ;  /* 0x000000299a327221 */ /* 0x004fe20000010000 */
[----:B------:R-:W-:-:S01]  /*166f0*/  FFMA.FTZ R161, R2, R115, -R4 ;  /* 0x0000007302a17223 */ /* 0x000fc20000010804 */
[----:B------:R-:W1:Y:S01]  /*16700*/  MUFU.EX2 R15, R15 ;  /* 0x0000000f000f7308 */ /* 0x000e620000000800 */
[----:B------:R-:W-:-:S01]  /*16710*/  FFMA.FTZ R42, R2, R59, -R4 ;  /* 0x0000003b022a7223 */ /* 0x000fc20000010804 */
[----:B---3--:R-:W-:Y:S01]  /*16720*/  FADD.FTZ R41, R7, R50 ;  /* 0x0000003207297221 */ /* 0x008fe20000010000 */
[----:B------:R-:W-:-:S01]  /*16730*/  FFMA.FTZ R35, R2, R65, -R4 ;  /* 0x0000004102237223 */ /* 0x000fc20000010804 */
[C-C-:B------:R-:W-:Y:S01]  /*16740*/  FFMA.FTZ R52, R2.reuse, R63, -R4.reuse ;  /* 0x0000003f02347223 */ /* 0x140fe20000010804 */
[----:B------:R-:W-:-:S01]  /*16750*/  FFMA.FTZ R163, R2, R123, -R4 ;  /* 0x0000007b02a37223 */ /* 0x000fc20000010804 */
[----:B------:R-:W-:Y:S01]  /*16760*/  FADD.FTZ R54, R8, R41 ;  /* 0x0000002908367221 */ /* 0x000fe20000010000 */
[----:B------:R-:W-:-:S01]  /*16770*/  FFMA.FTZ R165, R2, R135, -R4 ;  /* 0x0000008702a57223 */ /* 0x000fc20000010804 */
[----:B------:R-:W2:Y:S01]  /*16780*/  MUFU.EX2 R38, R38 ;  /* 0x0000002600267308 */ /* 0x000ea20000000800 */
[----:B0-----:R-:W-:-:S01]  /*16790*/  FADD.FTZ R46, R153, R26 ;  /* 0x0000001a992e7221 */ /* 0x001fc20000010000 */
[----:B------:R-:W-:Y:S01]  /*167a0*/  FADD.FTZ R41, R33, R54 ;  /* 0x0000003621297221 */ /* 0x000fe20000010000 */
[----:B------:R-:W-:-:S01]  /*167b0*/  FFMA.FTZ R167, R2, R95, -R4 ;  /* 0x0000005f02a77223 */ /* 0x000fc20000010804 */
[----:B------:R-:W-:Y:S01]  /*167c0*/  F2FP.SATFINITE.E4M3.F32.PACK_AB_MERGE_C R33, R33, R8, RZ ;  /* 0x000000082121723e */ /* 0x000fe200048070ff */
[----:B------:R-:W-:-:S01]  /*167d0*/  FFMA.FTZ R83, R2, R83, -R4 ;  /* 0x0000005302537223 */ /* 0x000fc20000010804 */
[----:B------:R-:W-:Y:S01]  /*167e0*/  FADD.FTZ R54, R156, R41 ;  /* 0x000000299c367221 */ /* 0x000fe20000010000 */
[----:B------:R-:W-:-:S01]  /*167f0*/  FFMA.FTZ R97, R2, R97, -R4 ;  /* 0x0000006102617223 */ /* 0x000fc20000010804 */
[----:B------:R-:W0:Y:S01]  /*16800*/  MUFU.EX2 R155, R155 ;  /* 0x0000009b009b7308 */ /* 0x000e220000000800 */
[----:B-1----:R-:W-:-:S01]  /*16810*/  FADD.FTZ R39, R15, R46 ;  /* 0x0000002e0f277221 */ /* 0x002fc20000010000 */
[----:B------:R-:W-:Y:S01]  /*16820*/  FADD.FTZ R43, R29, R54 ;  /* 0x000000361d2b7221 */ /* 0x000fe20000010000 */
[----:B------:R-:W-:-:S01]  /*16830*/  FFMA.FTZ R54, R2, R71, -R4 ;  /* 0x0000004702367223 */ /* 0x000fc20000010804 */
[----:B------:R-:W-:-:S02]  /*16840*/  F2FP.SATFINITE.E4M3.F32.PACK_AB_MERGE_C R25, R25, R6, RZ ;  /* 0x000000061919723e */ /* 0x000fc400048070ff */
[----:B------:R-:W-:-:S01]  /*16850*/  FADD.FTZ R56, R12, R43 ;  /* 0x0000002b0c387221 */ /* 0x000fc20000010000 */
[----:B------:R-:W-:Y:S01]  /*16860*/  F2FP.SATFINITE.E4M3.F32.PACK_AB_MERGE_C R154, R7, R154, R33 ;  /* 0x0000009a079a723e */ /* 0x000fe20004807021 */
[----:B------:R-:W1:Y:S01]  /*16870*/  MUFU.EX2 R30, R30 ;  /* 0x0000001e001e7308 */ /* 0x000e620000000800 */
[----:B--2---:R-:W-:-:S01]  /*16880*/  FADD.FTZ R46, R38, R39 ;  /* 0x00000027262e7221 */ /* 0x004fc20000010000 */
[C---:B------:R-:W-:Y:S01]  /*16890*/  FADD.FTZ R43, R89.reuse, R56 ;  /* 0x00000038592b7221 */ /* 0x040fe20000010000 */
[----:B------:R-:W-:Y:S02]  /*168a0*/  F2FP.SATFINITE.E4M3.F32.PACK_AB_MERGE_C R89, R89, R12, RZ ;  /* 0x0000000c5959723e */ /* 0x000fe400048070ff */
[----:B------:R-:W-:Y:S01]  /*168b0*/  F2FP.SATFINITE.E4M3.F32.PACK_AB_MERGE_C R38, R38, R15, RZ ;  /* 0x0000000f2626723e */ /* 0x000fe200048070ff */
[----:B------:R-:W-:-:S01]  /*168c0*/  FADD.FTZ R56, R158, R43 ;  /* 0x0000002b9e387221 */ /* 0x000fc20000010000 */
[----:B------:R-:W-:Y:S01]  /*168d0*/  F2FP.SATFINITE.E4M3.F32.PACK_AB_MERGE_C R152, R5, R152, R25 ;  /* 0x000000980598723e */ /* 0x000fe20004807019 */
[----:B------:R-:W2:Y:S01]  /*168e0*/  MUFU.EX2 R21, R21 ;  /* 0x0000001500157308 */ /* 0x000ea20000000800 */
[----:B0-----:R-:W-:-:S01]  /*168f0*/  FADD.FTZ R39, R155, R46 ;  /* 0x0000002e9b277221 */ /* 0x001fc20000010000 */
[----:B------:R-:W-:Y:S01]  /*16900*/  FADD.FTZ R43, R37, R56 ;  /* 0x00000038252b7221 */ /* 0x000fe20000010000 */
[----:B------:R-:W-:-:S01]  /*16910*/  FFMA.FTZ R46, R2, R67, -R4 ;  /* 0x00000043022e7223 */ /* 0x000fc20000010804 */
[----:B------:R-:W-:-:S02]  /*16920*/  F2FP.SATFINITE.E4M3.F32.PACK_AB_MERGE_C R156, R29, R156, R89 ;  /* 0x0000009c1d9c723e */ /* 0x000fc40004807059 */
[----:B------:R-:W-:-:S01]  /*16930*/  FADD.FTZ R58, R14, R43 ;  /* 0x0000002b0e3a7221 */ /* 0x000fc20000010000 */
[----:B------:R-:W-:Y:S01]  /*16940*/  F2FP.SATFINITE.E4M3.F32.PACK_AB_MERGE_C R153, R26, R153, R38 ;  /* 0x000000991a99723e */ /* 0x000fe20004807026 */
[----:B------:R-:W0:Y:S01]  /*16950*/  MUFU.EX2 R40, R40 ;  /* 0x0000002800287308 */ /* 0x000e220000000800 */
[----:B-1----:R-:W-:-:S07]  /*16960*/  FADD.FTZ R50, R30, R39 ;  /* 0x000000271e327221 */ /* 0x002fce0000010000 */
[----:B------:R-:W1:Y:S01]  /*16970*/  MUFU.EX2 R157, R157 ;  /* 0x0000009d009d7308 */ /* 0x000e620000000800 */
[----:B--2---:R-:W-:-:S07]  /*16980*/  FADD.FTZ R39, R21, R50 ;  /* 0x0000003215277221 */ /* 0x004fce0000010000 */
[----:B------:R-:W2:Y:S01]  /*16990*/  MUFU.EX2 R34, R34 ;  /* 0x0000002200227308 */ /* 0x000ea20000000800 */
[----:B0-----:R-:W-:-:S01]  /*169a0*/  FADD.FTZ R50, R40, R39 ;  /* 0x0000002728327221 */ /* 0x001fc20000010000 */
[----:B------:R-:W-:Y:S01]  /*169b0*/  FFMA.FTZ R39, R2, R127, -R4 ;  /* 0x0000007f02277223 */ /* 0x000fe20000010804 */
[----:B------:R-:W-:-:S04]  /*169c0*/  F2FP.SATFINITE.E4M3.F32.PACK_AB_MERGE_C R40, R40, R21, RZ ;  /* 0x000000152828723e */ /* 0x000fc800048070ff */
[----:B------:R-:W-:Y:S01]  /*169d0*/  F2FP.SATFINITE.E4M3.F32.PACK_AB_MERGE_C R155, R30, R155, R40 ;  /* 0x0000009b1e9b723e */ /* 0x000fe20004807028 */
[----:B------:R-:W0:Y:S01]  /*169e0*/  MUFU.EX2 R27, R27 ;  /* 0x0000001b001b7308 */ /* 0x000e220000000800 */
[----:B-1----:R-:W-:-:S07]  /*169f0*/  FADD.FTZ R41, R157, R50 ;  /* 0x000000329d297221 */ /* 0x002fce0000010000 */
[----:B------:R-:W1:Y:S01]  /*16a00*/  MUFU.EX2 R44, R44 ;  /* 0x0000002c002c7308 */ /* 0x000e620000000800 */
[----:B--2---:R-:W-:-:S07]  /*16a10*/  FADD.FTZ R50, R34, R41 ;  /* 0x0000002922327221 */ /* 0x004fce0000010000 */
[----:B------:R-:W2:Y:S01]  /*16a20*/  MUFU.EX2 R159, R159 ;  /* 0x0000009f009f7308 */ /* 0x000ea20000000800 */
[----:B0-----:R-:W-:-:S07]  /*16a30*/  FADD.FTZ R41, R27, R50 ;  /* 0x000000321b297221 */ /* 0x001fce0000010000 */
[----:B------:R-:W0:Y:S01]  /*16a40*/  MUFU.EX2 R36, R36 ;  /* 0x0000002400247308 */ /* 0x000e220000000800 */
[----:B-1----:R-:W-:-:S01]  /*16a50*/  FADD.FTZ R50, R44, R41 ;  /* 0x000000292c327221 */ /* 0x002fc20000010000 */
[----:B------:R-:W-:-:S04]  /*16a60*/  F2FP.SATFINITE.E4M3.F32.PACK_AB_MERGE_C R27, R44, R27, RZ ;  /* 0x0000001b2c1b723e */ /* 0x000fc800048070ff */
[----:B------:R-:W-:Y:S02]  /*16a70*/  F2FP.SATFINITE.E4M3.F32.PACK_AB_MERGE_C R157, R34, R157, R27 ;  /* 0x0000009d229d723e */ /* 0x000fe4000480701b */
[----:B------:R-:W1:Y:S01]  /*16a80*/  MUFU.EX2 R31, R31 ;  /* 0x0000001f001f7308 */ /* 0x000e620000000800 */
[----:B--2---:R-:W-:-:S01]  /*16a90*/  FADD.FTZ R41, R159, R50 ;  /* 0x000000329f297221 */ /* 0x004fc20000010000 */
[----:B------:R-:W-:-:S06]  /*16aa0*/  FFMA.FTZ R50, R2, R75, -R4 ;  /* 0x0000004b02327223 */ /* 0x000fcc0000010804 */
[----:B------:R-:W2:Y:S01]  /*16ab0*/  MUFU.EX2 R93, R93 ;  /* 0x0000005d005d7308 */ /* 0x000ea20000000800 */
[----:B0-----:R-:W-:-:S07]  /*16ac0*/  FADD.FTZ R56, R36, R41 ;  /* 0x0000002924387221 */ /* 0x001fce0000010000 */
[----:B------:R-:W0:Y:S01]  /*16ad0*/  MUFU.EX2 R48, R48 ;  /* 0x0000003000307308 */ /* 0x000e220000000800 */
[----:B-1----:R-:W-:-:S07]  /*16ae0*/  FADD.FTZ R41, R31, R56 ;  /* 0x000000381f297221 */ /* 0x002fce0000010000 */
[----:B------:R-:W1:Y:S01]  /*16af0*/  MUFU.EX2 R160, R160 ;  /* 0x000000a000a07308 */ /* 0x000e620000000800 */
[----:B--2---:R-:W-:-:S01]  /*16b00*/  FADD.FTZ R43, R93, R58 ;  /* 0x0000003a5d2b7221 */ /* 0x004fc20000010000 */
[----:B------:R-:W-:-:S04]  /*16b10*/  F2FP.SATFINITE.E4M3.F32.PACK_AB_MERGE_C R14, R93, R14, RZ ;  /* 0x0000000e5d0e723e */ /* 0x000fc800048070ff */
[----:B------:R-:W-:Y:S02]  /*16b20*/  F2FP.SATFINITE.E4M3.F32.PACK_AB_MERGE_C R158, R37, R158, R14 ;  /* 0x0000009e259e723e */ /* 0x000fe4000480700e */
[----:B------:R-:W2:Y:S01]  /*16b30*/  MUFU.EX2 R161, R161 ;  /* 0x000000a100a17308 */ /* 0x000ea20000000800 */
[----:B0-----:R-:W-:-:S01]  /*16b40*/  FADD.FTZ R56, R48, R41 ;  /* 0x0000002930387221 */ /* 0x001fc20000010000 */
[----:B------:R-:W-:Y:S01]  /*16b50*/  FFMA.FTZ R41, R2, R137, -R4 ;  /* 0x0000008902297223 */ /* 0x000fe20000010804 */
[----:B------:R-:W-:-:S04]  /*16b60*/  F2FP.SATFINITE.E4M3.F32.PACK_AB_MERGE_C R31, R48, R31, RZ ;  /* 0x0000001f301f723e */ /* 0x000fc800048070ff */
[----:B------:R-:W-:Y:S01]  /*16b70*/  F2FP.SATFINITE.E4M3.F32.PACK_AB_MERGE_C R159, R36, R159, R31 ;  /* 0x0000009f249f723e */ /* 0x000fe2000480701f */
[----:B------:R-:W0:Y:S01]  /*16b80*/  MUFU.EX2 R53, R53 ;  /* 0x0000003500357308 */ /* 0x000e220000000800 */
[----:B-1----:R-:W-:-:S01]  /*16b90*/  FADD.FTZ R58, R160, R43 ;  /* 0x0000002ba03a7221 */ /* 0x002fc20000010000 */
[----:B------:R-:W-:-:S05]  /*16ba0*/  VIADD R43, R3, 0x38840 ;  /* 0x00038840032b7836 */ /* 0x000fca0000000000 */
[----:B------:R-:W-:Y:S01]  /*16bb0*/  PRMT R43, R62, 0x654, R43 ;  /* 0x000006543e2b7816 */ /* 0x000fe2000000002b */
[----:B------:R-:W1:Y:S01]  /*16bc0*/  MUFU.EX2 R42, R42 ;  /* 0x0000002a002a7308 */ /* 0x000e620000000800 */
[----:B--2---:R-:W-:-:S01]  /*16bd0*/  FADD.FTZ R45, R161, R56 ;  /* 0x00000038a12d7221 */ /* 0x004fc20000010000 */
[C-C-:B------:R-:W-:Y:S01]  /*16be0*/  FFMA.FTZ R56, R2.reuse, R79, -R4.reuse ;  /* 0x0000004f02387223 */ /* 0x140fe20000010804 */
[----:B------:R2:W-:Y:S01]  /*16bf0*/  SYNCS.ARRIVE.TRANS64.RED.A1T0 RZ, [R43+URZ], RZ ;  /* 0x000000ff2bff79a7 */ /* 0x0005e2000810043f */
[----:B------:R-:W-:-:S04]  /*16c00*/  FFMA.FTZ R4, R2, R87, -R4 ;  /* 0x0000005702047223 */ /* 0x000fc80000010804 */
[----:B------:R-:W3:Y:S01]  /*16c10*/  MUFU.EX2 R20, R113 ;  /* 0x0000007100147308 */ /* 0x000ee20000000800 */
[----:B0-----:R-:W-:-:S07]  /*16c20*/  FADD.FTZ R47, R53, R58 ;  /* 0x0000003a352f7221 */ /* 0x001fce0000010000 */
[----:B------:R-:W0:Y:S01]  /*16c30*/  MUFU.EX2 R35, R35 ;  /* 0x0000002300237308 */ /* 0x000e220000000800 */
[----:B-1----:R-:W-:-:S07]  /*16c40*/  FADD.FTZ R58, R42, R45 ;  /* 0x0000002d2a3a7221 */ /* 0x002fce0000010000 */
[----:B------:R-:W1:Y:S01]  /*16c50*/  MUFU.EX2 R99, R99 ;  /* 0x0000006300637308 */ /* 0x000e620000000800 */
[----:B---3--:R-:W-:-:S07]  /*16c60*/  FADD.FTZ R60, R20, R47 ;  /* 0x0000002f143c7221 */ /* 0x008fce0000010000 */
[----:B------:R-:W3:Y:S01]  /*16c70*/  MUFU.EX2 R52, R52 ;  /* 0x0000003400347308 */ /* 0x000ee20000000800 */
[----:B0-----:R-:W-:-:S07]  /*16c80*/  FADD.FTZ R45, R35, R58 ;  /* 0x0000003a232d7221 */ /* 0x001fce0000010000 */
[----:B------:R-:W0:Y:S01]  /*16c90*/  MUFU.EX2 R162, R162 ;  /* 0x000000a200a27308 */ /* 0x000e220000000800 */
[----:B-1----:R-:W-:-:S01]  /*16ca0*/  FADD.FTZ R47, R99, R60 ;  /* 0x0000003c632f7221 */ /* 0x002fc20000010000 */
[----:B------:R-:W-:-:S04]  /*16cb0*/  F2FP.SATFINITE.E4M3.F32.PACK_AB_MERGE_C R20, R99, R20, RZ ;  /* 0x000000146314723e */ /* 0x000fc800048070ff */
[----:B------:R-:W-:Y:S02]  /*16cc0*/  F2FP.SATFINITE.E4M3.F32.PACK_AB_MERGE_C R160, R53, R160, R20 ;  /* 0x000000a035a0723e */ /* 0x000fe40004807014 */
[----:B------:R-:W2:Y:S01]  /*16cd0*/  MUFU.EX2 R163, R163 ;  /* 0x000000a300a37308 */ /* 0x000ea20000000800 */
[----:B---3--:R-:W-:-:S01]  /*16ce0*/  FADD.FTZ R58, R52, R45 ;  /* 0x0000002d343a7221 */ /* 0x008fc20000010000 */
[----:B------:R-:W-:-:S04]  /*16cf0*/  F2FP.SATFINITE.E4M3.F32.PACK_AB_MERGE_C R35, R52, R35, RZ ;  /* 0x000000233423723e */ /* 0x000fc800048070ff */
[----:B------:R-:W-:Y:S02]  /*16d00*/  F2FP.SATFINITE.E4M3.F32.PACK_AB_MERGE_C R161, R42, R161, R35 ;  /* 0x000000a12aa1723e */ /* 0x000fe40004807023 */
[----:B------:R-:W1:Y:S01]  /*16d10*/  MUFU.EX2 R57, R57 ;  /* 0x0000003900397308 */ /* 0x000e620000000800 */
[----:B0-----:R-:W-:-:S07]  /*16d20*/  FADD.FTZ R60, R162, R47 ;  /* 0x0000002fa23c7221 */ /* 0x001fce0000010000 */
[----:B------:R-:W0:Y:S01]  /*16d30*/  MUFU.EX2 R46, R46 ;  /* 0x0000002e002e7308 */ /* 0x000e220000000800 */
[----:B--2---:R-:W-:-:S07]  /*16d40*/  FADD.FTZ R43, R163, R58 ;  /* 0x0000003aa32b7221 */ /* 0x004fce0000010000 */
[----:B------:R-:W2:Y:S01]  /*16d50*/  MUFU.EX2 R24, R24 ;  /* 0x0000001800187308 */ /* 0x000ea20000000800 */
[----:B-1----:R-:W-:-:S07]  /*16d60*/  FADD.FTZ R45, R57, R60 ;  /* 0x0000003c392d7221 */ /* 0x002fce0000010000 */
[----:B------:R-:W1:Y:S01]  /*16d70*/  MUFU.EX2 R39, R39 ;  /* 0x0000002700277308 */ /* 0x000e620000000800 */
[----:B0-----:R-:W-:-:S07]  /*16d80*/  FADD.FTZ R58, R46, R43 ;  /* 0x0000002b2e3a7221 */ /* 0x001fce0000010000 */
[----:B------:R-:W0:Y:S01]  /*16d90*/  MUFU.EX2 R101, R101 ;  /* 0x0000006500657308 */ /* 0x000e220000000800 */
[----:B--2---:R-:W-:-:S07]  /*16da0*/  FADD.FTZ R60, R24, R45 ;  /* 0x0000002d183c7221 */ /* 0x004fce0000010000 */
[----:B------:R-:W2:Y:S01]  /*16db0*/  MUFU.EX2 R54, R54 ;  /* 0x0000003600367308 */ /* 0x000ea20000000800 */
[----:B-1----:R-:W-:-:S07]  /*16dc0*/  FADD.FTZ R43, R39, R58 ;  /* 0x0000003a272b7221 */ /* 0x002fce0000010000 */
[----:B------:R-:W1:Y:S01]  /*16dd0*/  MUFU.EX2 R164, R164 ;  /* 0x000000a400a47308 */ /* 0x000e620000000800 */
[----:B0-----:R-:W-:-:S01]  /*16de0*/  FADD.FTZ R45, R101, R60 ;  /* 0x0000003c652d7221 */ /* 0x001fc20000010000 */
[----:B------:R-:W-:-:S04]  /*16df0*/  F2FP.SATFINITE.E4M3.F32.PACK_AB_MERGE_C R24, R101, R24, RZ ;  /* 0x000000186518723e */ /* 0x000fc800048070ff */
[----:B------:R-:W-:Y:S02]  /*16e00*/  F2FP.SATFINITE.E4M3.F32.PACK_AB_MERGE_C R162, R57, R162, R24 ;  /* 0x000000a239a2723e */ /* 0x000fe40004807018 */
[----:B------:R-:W0:Y:S01]  /*16e10*/  MUFU.EX2 R165, R165 ;  /* 0x000000a500a57308 */ /* 0x000e220000000800 */
[----:B--2---:R-:W-:-:S01]  /*16e20*/  FADD.FTZ R8, R54, R43 ;  /* 0x0000002b36087221 */ /* 0x004fc20000010000 */
[----:B------:R-:W-:-:S04]  /*16e30*/  F2FP.SATFINITE.E4M3.F32.PACK_AB_MERGE_C R39, R54, R39, RZ ;  /* 0x000000273627723e */ /* 0x000fc800048070ff */
[----:B------:R-:W-:Y:S02]  /*16e40*/  F2FP.SATFINITE.E4M3.F32.PACK_AB_MERGE_C R163, R46, R163, R39 ;  /* 0x000000a32ea3723e */ /* 0x000fe40004807027 */
        /* <DEDUP_REMOVED lines=13> */
[C---:B-1----:R-:W-:Y:S01]  /*16f20*/  F2FP.SATFINITE.E4M3.F32.PACK_AB_MERGE_C R28, R73.reuse, R28, RZ ;  /* 0x0000001c491c723e */ /* 0x042fe200048070ff */
[----:B------:R-:W-:-:S03]  /*16f30*/  FADD.FTZ R73, R73, R12 ;  /* 0x0000000c49497221 */ /* 0x000fc60000010000 */
[----:B------:R-:W-:-:S03]  /*16f40*/  F2FP.SATFINITE.E4M3.F32.PACK_AB_MERGE_C R164, R61, R164, R28 ;  /* 0x000000a43da4723e */ /* 0x000fc6000480701c */
[----:B------:R-:W1:Y:S01]  /*16f50*/  MUFU.EX2 R167, R167 ;  /* 0x000000a700a77308 */ /* 0x000e620000000800 */
[----:B0-----:R-:W-:-:S01]  /*16f60*/  FADD.FTZ R8, R56, R43 ;  /* 0x0000002b38087221 */ /* 0x001fc20000010000 */
[----:B------:R-:W-:-:S04]  /*16f70*/  F2FP.SATFINITE.E4M3.F32.PACK_AB_MERGE_C R41, R56, R41, RZ ;  /* 0x000000293829723e */ /* 0x000fc800048070ff */
[----:B------:R-:W-:Y:S02]  /*16f80*/  F2FP.SATFINITE.E4M3.F32.PACK_AB_MERGE_C R165, R50, R165, R41 ;  /* 0x000000a532a5723e */ /* 0x000fe40004807029 */
        /* <DEDUP_REMOVED lines=20> */
.L_x_640:
[----:B------:R0:W1:Y:S01]  /*170d0*/  SYNCS.PHASECHK.TRANS64.TRYWAIT P1, [R3+URZ+0x38850], R10 ;  /* 0x0388500a030075a7 */ /* 0x000062000802017f */
[----:B------:R-:W-:Y:S05]  /*170e0*/  @!P0 BRA `(.L_x_641) ;  /* 0x0000000000048947 */ /* 0x000fea0003800000 */
[----:B------:R-:W-:Y:S01]  /*170f0*/  BPT.TRAP 0x1 ;  /* 0x000000040000795c */ /* 0x000fe20000300000 */
.L_x_641:
[----:B------:R-:W-:Y:S04]  /*17100*/  BSSY B0, `(.L_x_642) ;  /* 0x0000004000007945 */ /* 0x000fe80003800000 */
[----:B-1----:R-:W-:Y:S05]  /*17110*/  @P1 BRA `(.L_x_643) ;  /* 0x0000000000081947 */ /* 0x002fea0003800000 */
[----:B------:R-:W1:Y:S02]  /*17120*/  SYNCS.PHASECHK.TRANS64.TRYWAIT P1, [R3+URZ+0x38850], R10 ;  /* 0x0388500a030075a7 */ /* 0x000e64000802017f */
[----:B-1----:R-:W-:Y:S05]  /*17130*/  @!P1 BRA `(.L_x_644) ;  /* 0x00000144000c9947 */ /* 0x002fea0003800000 */
.L_x_643:
[----:B------:R-:W-:Y:S05]  /*17140*/  BSYNC B0 ;  /* 0x0000000000007941 */ /* 0x000fea0003800000 */
.L_x_642:
[----:B------:R-:W-:Y:S05]  /*17150*/  WARPSYNC.ALL ;  /* 0x0000000000007948 */ /* 0x000fea0003800000 */
[----:B------:R-:W-:Y:S01]  /*17160*/  R2UR UR4, R19 ;  /* 0x00000000130472ca */ /* 0x000fe200000e0000 */
[----:B------:R2:W-:Y:S01]  /*17170*/  BAR.SYNC.DEFER_BLOCKING R11, 0x100 ;  /* 0x0004000b0000751d */ /* 0x0005e20000010000 */
[----:B------:R-:W-:Y:S02]  /*17180*/  IMAD.MOV.U32 R15, RZ, RZ, 0x40000040 ;  /* 0x40000040ff0f7424 */ /* 0x000fe400078e00ff */
[----:B------:R-:W-:-:S03]  /*17190*/  IMAD.MOV.U32 R7, RZ, RZ, 0x40000040 ;  /* 0x40000040ff077424 */ /* 0x000fc600078e00ff */
[----:B------:R-:W-:Y:S01]  /*171a0*/  R2UR UR7, R15 ;  /* 0x000000000f0772ca */ /* 0x000fe200000e0000 */
[----:B--2---:R-:W-:Y:S01]  /*171b0*/  IMAD.MOV.U32 R11, RZ, RZ, 0x40000040 ;  /* 0x40000040ff0b7424 */ /* 0x004fe200078e00ff */
[----:B------:R-:W-:Y:S02]  /*171c0*/  R2UR UR15, R7 ;  /* 0x00000000070f72ca */ /* 0x000fe400000e0000 */
[----:B------:R-:W-:Y:S02]  /*171d0*/  R2UR UR19, R15 ;  /* 0x000000000f1372ca */ /* 0x000fe400000e0000 */
[----:B------:R-:W-:Y:S01]  /*171e0*/  UIADD3 UR4, UR4, 0x400, URZ ;  /* 0x0000040004047890 */ /* 0x000fe2000fffe03f */
[----:B------:R-:W-:-:S03]  /*171f0*/  R2UR UR11, R11 ;  /* 0x000000000b0b72ca */ /* 0x000fc600000e0000 */
[----:B------:R-:W-:-:S04]  /*17200*/  USHF.R.U32.HI UR4, URZ, 0x4, UR4 ;  /* 0x000000043f047899 */ /* 0x000fc80008011604 */
[----:B------:R-:W-:-:S04]  /*17210*/  ULOP3.LUT UR4, UR4, 0x3fff, URZ, 0xc0, !UPT ;  /* 0x00003fff04047892 */ /* 0x000fc8000f8ec03f */
[----:B------:R-:W-:Y:S01]  /*17220*/  ULOP3.LUT UR42, UR4, 0x10000, URZ, 0xfc, !UPT ;  /* 0x00010000042a7892 */ /* 0x000fe2000f8efc3f */
[----:B------:R-:W-:-:S05]  /*17230*/  WARPGROUP.ARRIVE ;  /* 0x00000000000079c5 */ /* 0x000fca0000000000 */
[----:B------:R-:W-:-:S04]  /*17240*/  LEA R14, R222, UR42, 0xb ;  /* 0x0000002ade0e7c11 */ /* 0x000fc8000f8e58ff */
[C---:B------:R-:W-:Y:S01]  /*17250*/  R2UR UR6, R14.reuse ;  /* 0x000000000e0672ca */ /* 0x040fe200000e0000 */
[C---:B------:R-:W-:Y:S01]  /*17260*/  VIADD R6, R14.reuse, 0x4 ;  /* 0x000000040e067836 */ /* 0x040fe20000000000 */
[C---:B01----:R-:W-:Y:S01]  /*17270*/  IADD3 R10, R14.reuse, 0x2, RZ ;  /* 0x000000020e0a7810 */ /* 0x043fe20007ffe0ff */
[----:B------:R-:W-:-:S03]  /*17280*/  VIADD R14, R14, 0x6 ;  /* 0x000000060e0e7836 */ /* 0x000fc60000000000 */
[----:B------:R-:W-:Y:S02]  /*17290*/  R2UR UR10, R10 ;  /* 0x000000000a0a72ca */ /* 0x000fe400000e0000 */
[----:B------:R-:W-:Y:S02]  /*172a0*/  R2UR UR14, R6 ;  /* 0x00000000060e72ca */ /* 0x000fe400000e0000 */
[----:B------:R-:W-:-:S03]  /*172b0*/  R2UR UR18, R14 ;  /* 0x000000000e1272ca */ /* 0x000fc600000e0000 */
[----:B------:R-:W-:Y:S03]  /*172c0*/  QGMMA.64x256x32.F32.E4M3.E4M3 R24, R152, gdesc[UR4], RZ, !UPT, gsb0 ;  /* 0x03e0000498187df3 */ /* 0x000fe6000c0008ff */
[----:B------:R-:W-:Y:S02]  /*172d0*/  WARPGROUP.DEPBAR.LE gsb0, 0x0 ;  /* 0x00008000000079c5 */ /* 0x000fe40000010000 */
[----:B------:R-:W-:-:S15]  /*172e0*/  WARPGROUP.ARRIVE ;  /* 0x00000000000079c5 */ /* 0x000fde0000000000 */
[----:B------:R-:W-:-:S08]  /*172f0*/  NOP ;  /* 0x0000000000007918 */ /* 0x000fd00000000000 */
[----:B------:R-:W-:Y:S03]  /*17300*/  QGMMA.64x256x32.F32.E4M3.E4M3 R24, R156, gdesc[UR8], R24, gsb0 ;  /* 0x03e000089c187df3 */ /* 0x000fe60008000818 */
        /* <DEDUP_REMOVED lines=9> */
[----:B------:R-:W-:Y:S05]  /*173a0*/  @!P0 BRA `(.L_x_645) ;  /* 0x0000000000048947 */ /* 0x000fea0003800000 */
[----:B------:R-:W-:Y:S01]  /*173b0*/  BPT.TRAP 0x1 ;  /* 0x000000040000795c */ /* 0x000fe20000300000 */
.L_x_645:
[----:B------:R-:W2:Y:S01]  /*173c0*/  LDL R6, [R1+0x8] ;  /* 0x0000080001067983 */ /* 0x000ea20000100800 */
[----:B------:R-:W-:Y:S01]  /*173d0*/  VIADD R3, R3, 0x38860 ;  /* 0x0003886003037836 */ /* 0x000fe20000000000 */
[----:B------:R-:W-:-:S04]  /*173e0*/  MOV R5, UR60 ;  /* 0x0000003c00057c02 */ /* 0x000fc80008000f00 */
[----:B------:R-:W-:-:S04]  /*173f0*/  PRMT R3, R5, 0x654, R3 ;  /* 0x0000065405037816 */ /* 0x000fc80000000003 */
[----:B------:R0:W-:Y:S02]  /*17400*/  SYNCS.ARRIVE.TRANS64.RED.A1T0 RZ, [R3+URZ], RZ ;  /* 0x000000ff03ff79a7 */ /* 0x0001e4000810043f */
[----:B0-----:R-:W-:-:S05]  /*17410*/  VIADD R3, R168, 0xfffffffe ;  /* 0xfffffffea8037836 */ /* 0x001fca0000000000 */
[----:B--2---:R-:W-:-:S13]  /*17420*/  ISETP.GE.AND P1, PT, R3, R6, PT ;  /* 0x000000060300720c */ /* 0x004fda0003f26270 */
[----:B------:R-:W-:Y:S05]  /*17430*/  @!P1 BRA `(.L_x_646) ;  /* 0x00000024003c9947 */ /* 0x000fea0003800000 */
[----:B------:R-:W-:Y:S02]  /*17440*/  IMAD.MOV.U32 R10, RZ, RZ, R13 ;  /* 0x000000ffff0a7224 */ /* 0x000fe400078e000d */
[----:B------:R-:W-:-:S07]  /*17450*/  IMAD.MOV.U32 R12, RZ, RZ, R0 ;  /* 0x000000ffff0c7224 */ /* 0x000fce00078e0000 */
.L_x_658:
[----:B0-2---:R-:W2:Y:S01]  /*17460*/  LDL R5, [R1+0x8] ;  /* 0x0000080001057983 */ /* 0x005ea20000100800 */
[----:B------:R-:W-:Y:S01]  /*17470*/  VIADD R222, R222, 0x1 ;  /* 0x00000001dede7836 */ /* 0x000fe20000000000 */
[----:B------:R-:W-:Y:S05]  /*17480*/  YIELD ;  /* 0x0000000000007946 */ /* 0x000fea0003800000 */
[----:B------:R-:W-:Y:S01]  /*17490*/  IMAD.MOV.U32 R0, RZ, RZ, R3 ;  /* 0x000000ffff007224 */ /* 0x000fe200078e0003 */
[----:B------:R-:W-:Y:S02]  /*174a0*/  ISETP.NE.AND P2, PT, R222, 0x2, PT ;  /* 0x00000002de00780c */ /* 0x000fe40003f45270 */
[----:B------:R-:W-:-:S02]  /*174b0*/  IADD3 R3, R3, -0x1, RZ ;  /* 0xffffffff03037810 */ /* 0x000fc40007ffe0ff */
[----:B------:R-:W-:-:S05]  /*174c0*/  SEL R7, R222, RZ, P2 ;  /* 0x000000ffde077207 */ /* 0x000fca0001000000 */
[----:B------:R-:W-:Y:S01]  /*174d0*/  IMAD.MOV.U32 R222, RZ, RZ, R7 ;  /* 0x000000ffffde7224 */ /* 0x000fe200078e0007 */
[----:B--2---:R-:W-:Y:S02]  /*174e0*/  ISETP.GT.AND P1, PT, R0, R5, PT ;  /* 0x000000050000720c */ /* 0x004fe40003f24270 */
[----:B------:R-:W-:-:S04]  /*174f0*/  SEL R0, RZ, 0x1, P2 ;  /* 0x00000001ff007807 */ /* 0x000fc80001000000 */
[----:B------:R-:W-:Y:S01]  /*17500*/  LOP3.LUT R223, R223, R0, RZ, 0x3c, !PT ;  /* 0x00000000dfdf7212 */ /* 0x000fe200078e3cff */
[----:B------:R-:W-:Y:S06]  /*17510*/  @!P0 BRA `(.L_x_647) ;  /* 0x0000000000048947 */ /* 0x000fec0003800000 */
[----:B------:R-:W-:Y:S01]  /*17520*/  BPT.TRAP 0x1 ;  /* 0x000000040000795c */ /* 0x000fe20000300000 */
.L_x_647:
[----:B------:R-:W-:Y:S01]  /*17530*/  IMAD R5, R222, 0x8, R19 ;  /* 0x00000008de057824 */ /* 0x000fe200078e0213 */
[----:B------:R-:W-:-:S04]  /*17540*/  SHF.L.U32 R6, R223, 0x1f, RZ ;  /* 0x0000001fdf067819 */ /* 0x000fc800000006ff */
[----:B------:R0:W1:Y:S01]  /*17550*/  SYNCS.PHASECHK.TRANS64.TRYWAIT P2, [R5+URZ+0x38830], R6 ;  /* 0x03883006050075a7 */ /* 0x000062000804017f */
[----:B------:R-:W-:Y:S05]  /*17560*/  @!P0 BRA `(.L_x_648) ;  /* 0x0000000000048947 */ /* 0x000fea0003800000 */
[----:B------:R-:W-:Y:S01]  /*17570*/  BPT.TRAP 0x1 ;  /* 0x000000040000795c */ /* 0x000fe20000300000 */
.L_x_648:
[----:B------:R-:W-:Y:S01]  /*17580*/  LEA R14, R7, UR61, 0xb ;  /* 0x0000003d070e7c11 */ /* 0x000fe2000f8e58ff */
[----:B------:R-:W-:-:S04]  /*17590*/  IMAD.MOV.U32 R15, RZ, RZ, 0x40000040 ;  /* 0x40000040ff0f7424 */ /* 0x000fc800078e00ff */
[C---:B------:R-:W-:Y:S02]  /*175a0*/  VIADD R20, R14.reuse, 0x2 ;  /* 0x000000020e147836 */ /* 0x040fe40000000000 */
[----:B------:R-:W-:Y:S01]  /*175b0*/  VIADD R0, R14, 0x4 ;  /* 0x000000040e007836 */ /* 0x000fe20000000000 */
[----:B-1----:R-:W-:Y:S06]  /*175c0*/  @P2 BRA `(.L_x_649) ;  /* 0x0000000000082947 */ /* 0x002fec0003800000 */
[----:B------:R-:W1:Y:S02]  /*175d0*/  SYNCS.PHASECHK.TRANS64.TRYWAIT P2, [R5+URZ+0x38830], R6 ;  /* 0x03883006050075a7 */ /* 0x000e64000804017f */
[----:B-1----:R-:W-:Y:S05]  /*175e0*/  @!P2 BRA `(.L_x_650) ;  /* 0x0000013c00f4a947 */ /* 0x002fea0003800000 */
.L_x_649:
[C---:B------:R-:W-:Y:S01]  /*175f0*/  IADD3 R152, R14.reuse, 0x6, RZ ;  /* 0x000000060e987810 */ /* 0x040fe20007ffe0ff */
[----:B------:R-:W-:Y:S05]  /*17600*/  WARPSYNC.ALL ;  /* 0x0000000000007948 */ /* 0x000fea0003800000 */
[----:B------:R-:W-:Y:S01]  /*17610*/  R2UR UR10, R14 ;  /* 0x000000000e0a72ca */ /* 0x000fe200000e0000 */
[----:B------:R-:W-:Y:S01]  /*17620*/  IMAD.MOV.U32 R153, RZ, RZ, 0x40000040 ;  /* 0x40000040ff997424 */ /* 0x000fe200078e00ff */
[----:B------:R-:W-:Y:S01]  /*17630*/  R2UR UR11, R15 ;  /* 0x000000000f0b72ca */ /* 0x000fe200000e0000 */
[----:B------:R-:W-:Y:S01]  /*17640*/  IMAD.MOV.U32 R155, RZ, RZ, 0x40000040 ;  /* 0x40000040ff9b7424 */ /* 0x000fe200078e00ff */
[----:B------:R-:W-:Y:S01]  /*17650*/  R2UR UR18, R152 ;  /* 0x00000000981272ca */ /* 0x000fe200000e0000 */
[----:B------:R-:W-:Y:S01]  /*17660*/  VIADD R152, R14, 0x402 ;  /* 0x000004020e987836 */ /* 0x000fe20000000000 */
[----:B------:R-:W-:Y:S01]  /*17670*/  R2UR UR8, R228 ;  /* 0x00000000e40872ca */ /* 0x000fe200000e0000 */
[----:B------:R-:W-:Y:S01]  /*17680*/  IMAD.MOV.U32 R21, RZ, RZ, 0x40000040 ;  /* 0x40000040ff157424 */ /* 0x000fe200078e00ff */
[----:B------:R-:W-:Y:S01]  /*17690*/  R2UR UR9, R229 ;  /* 0x00000000e50972ca */ /* 0x000fe200000e0000 */
[----:B------:R-:W-:Y:S01]  /*176a0*/  UMOV UR16, UR56 ;  /* 0x0000003800107c82 */ /* 0x000fe20008000000 */
[----:B------:R-:W-:Y:S01]  /*176b0*/  IADD3 R154, R14, 0x404, RZ ;  /* 0x000004040e9a7810 */ /* 0x000fe20007ffe0ff */
[----:B------:R-:W-:Y:S01]  /*176c0*/  UMOV UR17, UR57 ;  /* 0x0000003900117c82 */ /* 0x000fe20008000000 */
[C---:B------:R-:W-:Y:S01]  /*176d0*/  R2UR UR19, R153.reuse ;  /* 0x00000000991372ca */ /* 0x040fe200000e0000 */
[----:B------:R-:W-:Y:S01]  /*176e0*/  UMOV UR20, UR52 ;  /* 0x0000003400147c82 */ /* 0x000fe20008000000 */
[----:B------:R-:W-:Y:S01]  /*176f0*/  R2UR UR26, R152 ;  /* 0x00000000981a72ca */ /* 0x000fe200000e0000 */
[----:B------:R-:W-:Y:S01]  /*17700*/  UMOV UR21, UR53 ;  /* 0x0000003500157c82 */ /* 0x000fe20008000000 */
[----:B------:R-:W-:Y:S01]  /*17710*/  R2UR UR27, R153 ;  /* 0x00000000991b72ca */ /* 0x000fe200000e0000 */
[----:B------:R-:W-:Y:S01]  /*17720*/  UMOV UR24, UR48 ;  /* 0x0000003000187c82 */ /* 0x000fe20008000000 */
[----:B------:R-:W-:Y:S01]  /*17730*/  R2UR UR30, R154 ;  /* 0x000000009a1e72ca */ /* 0x000fe200000e0000 */
[----:B------:R-:W-:Y:S01]  /*17740*/  UMOV UR25, UR49 ;  /* 0x0000003100197c82 */ /* 0x000fe20008000000 */
[----:B------:R-:W-:Y:S01]  /*17750*/  R2UR UR31, R155 ;  /* 0x000000009b1f72ca */ /* 0x000fe200000e0000 */
[----:B------:R-:W-:Y:S01]  /*17760*/  UMOV UR28, UR44 ;  /* 0x0000002c001c7c82 */ /* 0x000fe20008000000 */
[----:B------:R-:W-:Y:S01]  /*17770*/  WARPGROUP.ARRIVE ;  /* 0x00000000000079c5 */ /* 0x000fe20000000000 */
[----:B------:R-:W-:Y:S01]  /*17780*/  R2UR UR6, R20 ;  /* 0x00000000140672ca */ /* 0x000fe200000e0000 */
[----:B------:R-:W-:Y:S01]  /*17790*/  IMAD.MOV.U32 R20, RZ, RZ, R0 ;  /* 0x000000ffff147224 */ /* 0x000fe200078e0000 */
[----:B------:R-:W-:Y:S01]  /*177a0*/  R2UR UR7, R21 ;  /* 0x00000000150772ca */ /* 0x000fe200000e0000 */
[----:B------:R-:W-:Y:S01]  /*177b0*/  UMOV UR29, UR45 ;  /* 0x0000002d001d7c82 */ /* 0x000fe20008000000 */
[----:B------:R-:W-:Y:S01]  /*177c0*/  R2UR UR4, R226 ;  /* 0x00000000e20472ca */ /* 0x000fe200000e0000 */
[----:B------:R-:W-:Y:S01]  /*177d0*/  QGMMA.64x128x32.F32.E4M3.E4M3 R152, gdesc[UR8], RZ, !UPT, gsb0 ;  /* 0x01e00000089879f3 */ /* 0x000fe2000c0008ff */
[----:B------:R-:W-:Y:S01]  /*177e0*/  R2UR UR5, R227 ;  /* 0x00000000e30572ca */ /* 0x000fe200000e0000 */
[----:B------:R-:W-:Y:S01]  /*177f0*/  IMAD.MOV.U32 R15, RZ, RZ, 0x40000040 ;  /* 0x40000040ff0f7424 */ /* 0x000fe200078e00ff */
[----:B------:R-:W-:Y:S01]  /*17800*/  R2UR UR14, R20 ;  /* 0x00000000140e72ca */ /* 0x000fe200000e0000 */
[C---:B------:R-:W-:Y:S01]  /*17810*/  VIADD R20, R14.reuse, 0x400 ;  /* 0x000004000e147836 */ /* 0x040fe20000000000 */
[----:B------:R-:W-:Y:S01]  /*17820*/  R2UR UR15, R21 ;  /* 0x00000000150f72ca */ /* 0x000fe200000e0000 */
[----:B------:R-:W-:Y:S01]  /*17830*/  VIADD R14, R14, 0x406 ;  /* 0x000004060e0e7836 */ /* 0x000fe20000000000 */
[----:B------:R-:W-:Y:S01]  /*17840*/  R2UR UR12, R224 ;  /* 0x00000000e00c72ca */ /* 0x000fe200000e0000 */
[----:B------:R-:W-:Y:S01]  /*17850*/  UMOV UR32, UR40 ;  /* 0x0000002800207c82 */ /* 0x000fe20008000000 */
[----:B------:R-:W-:Y:S01]  /*17860*/  R2UR UR13, R225 ;  /* 0x00000000e10d72ca */ /* 0x000fe200000e0000 */
[----:B------:R-:W-:Y:S01]  /*17870*/  UMOV UR33, UR41 ;  /* 0x0000002900217c82 */ /* 0x000fe20008000000 */
[----:B------:R-:W-:Y:S01]  /*17880*/  R2UR UR22, R20 ;  /* 0x00000000141672ca */ /* 0x000fe200000e0000 */
[----:B------:R-:W2:Y:S01]  /*17890*/  S2R R9, SR_TID.X ;  /* 0x0000000000097919 */ /* 0x000ea20000002100 */
[----:B------:R-:W-:-:S02]  /*178a0*/  R2UR UR23, R21 ;  /* 0x00000000151772ca */ /* 0x000fc400000e0000 */
[----:B------:R-:W-:Y:S02]  /*178b0*/  R2UR UR34, R14 ;  /* 0x000000000e2272ca */ /* 0x000fe400000e0000 */
[----:B------:R-:W-:Y:S02]  /*178c0*/  R2UR UR35, R15 ;  /* 0x000000000f2372ca */ /* 0x000fe400000e0000 */
[----:B--2---:R-:W-:-:S04]  /*178d0*/  SHF.R.U32.HI R9, RZ, 0x7, R9 ;  /* 0x00000007ff097819 */ /* 0x004fc80000011609 */
        /* <DEDUP_REMOVED lines=26> */
.L_x_651:
        /* <DEDUP_REMOVED lines=64> */
[----:B------:R-:W3:Y:S04]  /*17e80*/  SHFL.BFLY PT, R11, R0, 0x2, 0x1f ;  /* 0x0c401f00000b7f89 */ /* 0x000ee800000e0000 */
[----:B------:R-:W4:Y:S01]  /*17e90*/  SHFL.BFLY PT, R14, R13, 0x2, 0x1f ;  /* 0x0c401f000d0e7f89 */ /* 0x000f2200000e0000 */
[----:B---3--:R-:W-:Y:S02]  /*17ea0*/  FMNMX.FTZ R0, R0, R11, !PT ;  /* 0x0000000b00007209 */ /* 0x008fe40007810000 */
[----:B----4-:R-:W-:-:S03]  /*17eb0*/  FMNMX.FTZ R13, R13, R14, !PT ;  /* 0x0000000e0d0d7209 */ /* 0x010fc60007810000 */
[----:B------:R-:W3:Y:S04]  /*17ec0*/  SHFL.BFLY PT, R11, R0, 0x1, 0x1f ;  /* 0x0c201f00000b7f89 */ /* 0x000ee800000e0000 */
[----:B------:R-:W4:Y:S01]  /*17ed0*/  SHFL.BFLY PT, R14, R13, 0x1, 0x1f ;  /* 0x0c201f000d0e7f89 */ /* 0x000f2200000e0000 */
[----:B---3--:R-:W-:Y:S02]  /*17ee0*/  FMNMX.FTZ R0, R0, R11, !PT ;  /* 0x0000000b00007209 */ /* 0x008fe40007810000 */
[----:B----4-:R-:W-:-:S03]  /*17ef0*/  FMNMX.FTZ R13, R13, R14, !PT ;  /* 0x0000000e0d0d7209 */ /* 0x010fc60007810000 */
[----:B------:R-:W-:Y:S01]  /*17f00*/  FFMA.FTZ R11, R2, R0, -8 ;  /* 0xc1000000020b7423 */ /* 0x000fe20000010000 */
[----:B------:R-:W-:-:S03]  /*17f10*/  FADD.FTZ R12, -R0, R12 ;  /* 0x0000000c000c7221 */ /* 0x000fc60000010100 */
[C-C-:B------:R-:W-:Y:S01]  /*17f20*/  FFMA.FTZ R152, R2.reuse, R152, -R11.reuse ;  /* 0x0000009802987223 */ /* 0x140fe2000001080b */
[C---:B------:R-:W-:Y:S01]  /*17f30*/  FMUL.FTZ R12, R2.reuse, R12 ;  /* 0x0000000c020c7220 */ /* 0x040fe20000410000 */
[C-C-:B------:R-:W-:Y:S01]  /*17f40*/  FFMA.FTZ R153, R2.reuse, R153, -R11.reuse ;  /* 0x0000009902997223 */ /* 0x140fe2000001080b */
[----:B------:R-:W-:-:S01]  /*17f50*/  FFMA.FTZ R156, R2, R156, -R11 ;  /* 0x0000009c029c7223 */ /* 0x000fc2000001080b */
[----:B------:R-:W-:Y:S01]  /*17f60*/  FFMA.FTZ R157, R2, R157, -R11 ;  /* 0x0000009d029d7223 */ /* 0x000fe2000001080b */
[----:B------:R-:W-:-:S01]  /*17f70*/  FADD.FTZ R10, -R13, R10 ;  /* 0x0000000a0d0a7221 */ /* 0x000fc20000010100 */
[----:B------:R-:W-:Y:S01]  /*17f80*/  MUFU.EX2 R152, R152 ;  /* 0x0000009800987308 */ /* 0x000fe20000000800 */
[----:B------:R-:W-:-:S01]  /*17f90*/  FFMA.FTZ R15, R2, R13, -8 ;  /* 0xc1000000020f7423 */ /* 0x000fc2000001000d */
[C-C-:B------:R-:W-:Y:S01]  /*17fa0*/  FFMA.FTZ R160, R2.reuse, R160, -R11.reuse ;  /* 0x000000a002a07223 */ /* 0x140fe2000001080b */
[C---:B------:R-:W-:Y:S01]  /*17fb0*/  FMUL.FTZ R10, R2.reuse, R10 ;  /* 0x0000000a020a7220 */ /* 0x040fe20000410000 */
[C---:B------:R-:W-:Y:S01]  /*17fc0*/  FFMA.FTZ R161, R2.reuse, R161, -R11 ;  /* 0x000000a102a17223 */ /* 0x040fe2000001080b */
[----:B------:R-:W-:-:S01]  /*17fd0*/  FFMA.FTZ R14, R2, R155, -R15 ;  /* 0x0000009b020e7223 */ /* 0x000fc2000001080f */
[C-C-:B------:R-:W-:Y:S01]  /*17fe0*/  FFMA.FTZ R21, R2.reuse, R158, -R15.reuse ;  /* 0x0000009e02157223 */ /* 0x140fe2000001080f */
[----:B------:R-:W-:-:S01]  /*17ff0*/  FFMA.FTZ R20, R2, R159, -R15 ;  /* 0x0000009f02147223 */ /* 0x000fc2000001080f */
[----:B------:R-:W3:Y:S01]  /*18000*/  MUFU.EX2 R12, R12 ;  /* 0x0000000c000c7308 */ /* 0x000ee20000000800 */
[----:B------:R-:W-:-:S01]  /*18010*/  FFMA.FTZ R164, R2, R164, -R11 ;  /* 0x000000a402a47223 */ /* 0x000fc2000001080b */
[C-C-:B------:R-:W-:Y:S01]  /*18020*/  FFMA.FTZ R165, R2.reuse, R165, -R11.reuse ;  /* 0x000000a502a57223 */ /* 0x140fe2000001080b */
[----:B------:R-:W-:-:S01]  /*18030*/  FFMA.FTZ R168, R2, R168, -R11 ;  /* 0x000000a802a87223 */ /* 0x000fc2000001080b */
[C-C-:B------:R-:W-:Y:S01]  /*18040*/  FFMA.FTZ R169, R2.reuse, R169, -R11.reuse ;  /* 0x000000a902a97223 */ /* 0x140fe2000001080b */
[----:B------:R-:W-:-:S01]  /*18050*/  FFMA.FTZ R172, R2, R172, -R11 ;  /* 0x000000ac02ac7223 */ /* 0x000fc2000001080b */
[C-C-:B------:R-:W-:Y:S01]  /*18060*/  FFMA.FTZ R173, R2.reuse, R173, -R11.reuse ;  /* 0x000000ad02ad7223 */ /* 0x140fe2000001080b */
[----:B------:R-:W-:-:S01]  /*18070*/  FFMA.FTZ R176, R2, R176, -R11 ;  /* 0x000000b002b07223 */ /* 0x000fc2000001080b */
[----:B------:R-:W4:Y:S01]  /*18080*/  MUFU.EX2 R153, R153 ;  /* 0x0000009900997308 */ /* 0x000f220000000800 */
[----:B------:R-:W-:-:S01]  /*18090*/  FFMA.FTZ R177, R2, R177, -R11 ;  /* 0x000000b102b17223 */ /* 0x000fc2000001080b */
[C-C-:B------:R-:W-:Y:S01]  /*180a0*/  FFMA.FTZ R180, R2.reuse, R180, -R11.reuse ;  /* 0x000000b402b47223 */ /* 0x140fe2000001080b */
[----:B------:R-:W-:-:S01]  /*180b0*/  FFMA.FTZ R181, R2, R181, -R11 ;  /* 0x000000b502b57223 */ /* 0x000fc2000001080b */
[C-C-:B------:R-:W-:Y:S01]  /*180c0*/  FFMA.FTZ R184, R2.reuse, R184, -R11.reuse ;  /* 0x000000b802b87223 */ /* 0x140fe2000001080b */
[----:B------:R-:W-:-:S01]  /*180d0*/  FFMA.FTZ R185, R2, R185, -R11 ;  /* 0x000000b902b97223 */ /* 0x000fc2000001080b */
[C-C-:B------:R-:W-:Y:S01]  /*180e0*/  FFMA.FTZ R188, R2.reuse, R188, -R11.reuse ;  /* 0x000000bc02bc7223 */ /* 0x140fe2000001080b */
[----:B------:R-:W-:-:S01]  /*180f0*/  FFMA.FTZ R189, R2, R189, -R11 ;  /* 0x000000bd02bd7223 */ /* 0x000fc2000001080b */
[----:B------:R-:W5:Y:S01]  /*18100*/  MUFU.EX2 R156, R156 ;  /* 0x0000009c009c7308 */ /* 0x000f620000000800 */
[----:B---3--:R-:W-:-:S01]  /*18110*/  FFMA.FTZ R8, R12, R8, R152 ;  /* 0x000000080c087223 */ /* 0x008fc20000010098 */
[C-C-:B------:R-:W-:Y:S01]  /*18120*/  FFMA.FTZ R192, R2.reuse, R192, -R11.reuse ;  /* 0x000000c002c07223 */ /* 0x140fe2000001080b */
[----:B------:R-:W-:-:S01]  /*18130*/  FFMA.FTZ R193, R2, R193, -R11 ;  /* 0x000000c102c17223 */ /* 0x000fc2000001080b */
[C-C-:B------:R-:W-:Y:S01]  /*18140*/  FFMA.FTZ R196, R2.reuse, R196, -R11.reuse ;  /* 0x000000c402c47223 */ /* 0x140fe2000001080b */
[----:B------:R-:W-:-:S01]  /*18150*/  FFMA.FTZ R197, R2, R197, -R11 ;  /* 0x000000c502c57223 */ /* 0x000fc2000001080b */
[C-C-:B------:R-:W-:Y:S01]  /*18160*/  FFMA.FTZ R200, R2.reuse, R200, -R11.reuse ;  /* 0x000000c802c87223 */ /* 0x140fe2000001080b */
[----:B------:R-:W-:-:S01]  /*18170*/  FFMA.FTZ R201, R2, R201, -R11 ;  /* 0x000000c902c97223 */ /* 0x000fc2000001080b */
[----:B------:R-:W3:Y:S01]  /*18180*/  MUFU.EX2 R157, R157 ;  /* 0x0000009d009d7308 */ /* 0x000ee20000000800 */
[----:B----4-:R-:W-:-:S01]  /*18190*/  FADD.FTZ R8, R153, R8 ;  /* 0x0000000899087221 */ /* 0x010fc20000010000 */
[C-C-:B------:R-:W-:Y:S01]  /*181a0*/  FFMA.FTZ R204, R2.reuse, R204, -R11.reuse ;  /* 0x000000cc02cc7223 */ /* 0x140fe2000001080b */
[----:B------:R-:W-:-:S01]  /*181b0*/  FFMA.FTZ R205, R2, R205, -R11 ;  /* 0x000000cd02cd7223 */ /* 0x000fc2000001080b */
[C-C-:B------:R-:W-:Y:S01]  /*181c0*/  FFMA.FTZ R208, R2.reuse, R208, -R11.reuse ;  /* 0x000000d002d07223 */ /* 0x140fe2000001080b */
[----:B------:R-:W-:-:S01]  /*181d0*/  FFMA.FTZ R209, R2, R209, -R11 ;  /* 0x000000d102d17223 */ /* 0x000fc2000001080b */
[C-C-:B------:R-:W-:Y:S01]  /*181e0*/  FFMA.FTZ R212, R2.reuse, R212, -R11.reuse ;  /* 0x000000d402d47223 */ /* 0x140fe2000001080b */
[----:B------:R-:W-:-:S01]  /*181f0*/  FFMA.FTZ R11, R2, R213, -R11 ;  /* 0x000000d5020b7223 */ /* 0x000fc2000001080b */
[----:B------:R-:W-:Y:S01]  /*18200*/  MUFU.EX2 R10, R10 ;  /* 0x0000000a000a7308 */ /* 0x000fe20000000800 */
[----:B-----5:R-:W-:-:S01]  /*18210*/  FADD.FTZ R8, R156, R8 ;  /* 0x000000089c087221 */ /* 0x020fc20000010000 */
[C-C-:B------:R-:W-:Y:S01]  /*18220*/  FFMA.FTZ R155, R2.reuse, R162, -R15.reuse ;  /* 0x000000a2029b7223 */ /* 0x140fe2000001080f */
[----:B------:R-:W-:-:S01]  /*18230*/  FFMA.FTZ R158, R2, R167, -R15 ;  /* 0x000000a7029e7223 */ /* 0x000fc2000001080f */
[C-C-:B------:R-:W-:Y:S01]  /*18240*/  FFMA.FTZ R159, R2.reuse, R178, -R15.reuse ;  /* 0x000000b2029f7223 */ /* 0x140fe2000001080f */
[----:B------:R-:W-:-:S01]  /*18250*/  FFMA.FTZ R162, R2, R179, -R15 ;  /* 0x000000b302a27223 */ /* 0x000fc2000001080f */
[----:B------:R-:W-:-:S02]  /*18260*/  IMAD.U32 R167, RZ, RZ, UR60 ;  /* 0x0000003cffa77e24 */ /* 0x000fc4000f8e00ff */
[----:B------:R-:W-:-:S01]  /*18270*/  FFMA.FTZ R186, R2, R186, -R15 ;  /* 0x000000ba02ba7223 */ /* 0x000fc2000001080f */
[----:B------:R-:W-:Y:S01]  /*18280*/  MUFU.EX2 R14, R14 ;  /* 0x0000000e000e7308 */ /* 0x000fe20000000800 */
[C---:B---3--:R-:W-:Y:S01]  /*18290*/  F2FP.SATFINITE.E4M3.F32.PACK_AB_MERGE_C R156, R157.reuse, R156, RZ ;  /* 0x0000009c9d9c723e */ /* 0x048fe200048070ff */
[----:B------:R-:W-:Y:S01]  /*182a0*/  FADD.FTZ R8, R157, R8 ;  /* 0x000000089d087221 */ /* 0x000fe20000010000 */
[----:B------:R-:W-:-:S01]  /*182b0*/  FFMA.FTZ R157, R2, R170, -R15 ;  /* 0x000000aa029d7223 */ /* 0x000fc2000001080f */
[C-C-:B------:R-:W-:Y:S01]  /*182c0*/  FFMA.FTZ R170, R2.reuse, R182, -R15.reuse ;  /* 0x000000b602aa7223 */ /* 0x140fe2000001080f */
[----:B------:R-:W-:Y:S01]  /*182d0*/  F2FP.SATFINITE.E4M3.F32.PACK_AB_MERGE_C R152, R153, R152, R156 ;  /* 0x000000989998723e */ /* 0x000fe2000480709c */
[C-C-:B------:R-:W-:Y:S01]  /*182e0*/  FFMA.FTZ R153, R2.reuse, R154, -R15.reuse ;  /* 0x0000009a02997223 */ /* 0x140fe2000001080f */
[----:B------:R-:W-:-:S01]  /*182f0*/  FFMA.FTZ R156, R2, R166, -R15 ;  /* 0x000000a6029c7223 */ /* 0x000fc2000001080f */
[----:B------:R-:W-:Y:S01]  /*18300*/  MUFU.EX2 R21, R21 ;  /* 0x0000001500157308 */ /* 0x000fe20000000800 */
[----:B------:R-:W-:-:S01]  /*18310*/  FFMA.FTZ R166, R2, R175, -R15 ;  /* 0x000000af02a67223 */ /* 0x000fc2000001080f */
[----:B------:R-:W-:-:S02]  /*18320*/  VIADD R154, R5, 0x38840 ;  /* 0x00038840059a7836 */ /* 0x000fc40000000000 */
[----:B------:R-:W-:-:S01]  /*18330*/  FFMA.FTZ R190, R2, R190, -R15 ;  /* 0x000000be02be7223 */ /* 0x000fc2000001080f */
[C-C-:B------:R-:W-:Y:S01]  /*18340*/  FFMA.FTZ R191, R2.reuse, R191, -R15.reuse ;  /* 0x000000bf02bf7223 */ /* 0x140fe2000001080f */
[----:B------:R-:W-:-:S01]  /*18350*/  FFMA.FTZ R194, R2, R194, -R15 ;  /* 0x000000c202c27223 */ /* 0x000fc2000001080f */
[C-C-:B------:R-:W-:Y:S01]  /*18360*/  FFMA.FTZ R195, R2.reuse, R195, -R15.reuse ;  /* 0x000000c302c37223 */ /* 0x140fe2000001080f */
[----:B------:R-:W-:Y:S01]  /*18370*/  PRMT R154, R167, 0x654, R154 ;  /* 0x00000654a79a7816 */ /* 0x000fe2000000009a */
        /* <DEDUP_REMOVED lines=12> */
[----:B------:R5:W-:Y:S01]  /*18440*/  SYNCS.ARRIVE.TRANS64.RED.A1T0 RZ, [R154+URZ], RZ ;  /* 0x000000ff9aff79a7 */ /* 0x000be2000810043f */
[-C--:B------:R-:W-:Y:S01]  /*18450*/  FMUL.FTZ R24, R24, R12.reuse ;  /* 0x0000000c18187220 */ /* 0x080fe20000410000 */
[-C--:B------:R-:W-:Y:S01]  /*18460*/  FMUL.FTZ R25, R25, R12.reuse ;  /* 0x0000000c19197220 */ /* 0x080fe20000410000 */
[----:B------:R-:W-:Y:S01]  /*18470*/  FMUL.FTZ R28, R28, R12 ;  /* 0x0000000c1c1c7220 */ /* 0x000fe20000410000 */
[----:B------:R-:W0:Y:S01]  /*18480*/  MUFU.EX2 R160, R160 ;  /* 0x000000a000a07308 */ /* 0x000e220000000800 */
[----:B---3--:R-:W-:-:S01]  /*18490*/  FFMA.FTZ R4, R10, R4, R153 ;  /* 0x000000040a047223 */ /* 0x008fc20000010099 */
[-C--:B------:R-:W-:Y:S01]  /*184a0*/  FMUL.FTZ R29, R29, R12.reuse ;  /* 0x0000000c1d1d7220 */ /* 0x080fe20000410000 */
[-C--:B------:R-:W-:Y:S01]  /*184b0*/  FMUL.FTZ R32, R32, R12.reuse ;  /* 0x0000000c20207220 */ /* 0x080fe20000410000 */
[----:B------:R-:W-:Y:S01]  /*184c0*/  FMUL.FTZ R33, R33, R12 ;  /* 0x0000000c21217220 */ /* 0x000fe20000410000 */
[----:B------:R-:W-:-:S01]  /*184d0*/  FADD.FTZ R4, R14, R4 ;  /* 0x000000040e047221 */ /* 0x000fc20000010000 */
[-C--:B------:R-:W-:Y:S01]  /*184e0*/  FMUL.FTZ R36, R36, R12.reuse ;  /* 0x0000000c24247220 */ /* 0x080fe20000410000 */
[----:B------:R-:W-:Y:S01]  /*184f0*/  FMUL.FTZ R37, R37, R12 ;  /* 0x0000000c25257220 */ /* 0x000fe20000410000 */
[----:B------:R-:W3:Y:S01]  /*18500*/  MUFU.EX2 R161, R161 ;  /* 0x000000a100a17308 */ /* 0x000ee20000000800 */
[----:B------:R-:W-:-:S01]  /*18510*/  FADD.FTZ R4, R21, R4 ;  /* 0x0000000415047221 */ /* 0x000fc20000010000 */
[----:B----4-:R-:W-:Y:S01]  /*18520*/  F2FP.SATFINITE.E4M3.F32.PACK_AB_MERGE_C R21, R20, R21, RZ ;  /* 0x000000151415723e */ /* 0x010fe200048070ff */
[-C--:B------:R-:W-:Y:S01]  /*18530*/  FMUL.FTZ R40, R40, R12.reuse ;  /* 0x0000000c28287220 */ /* 0x080fe20000410000 */
[----:B------:R-:W-:Y:S01]  /*18540*/  FMUL.FTZ R41, R41, R12 ;  /* 0x0000000c29297220 */ /* 0x000fe20000410000 */
[----:B------:R-:W-:-:S01]  /*18550*/  FADD.FTZ R4, R20, R4 ;  /* 0x0000000414047221 */ /* 0x000fc20000010000 */
[----:B------:R-:W-:Y:S01]  /*18560*/  F2FP.SATFINITE.E4M3.F32.PACK_AB_MERGE_C R153, R14, R153, R21 ;  /* 0x000000990e99723e */ /* 0x000fe20004807015 */
[----:B------:R-:W-:-:S01]  /*18570*/  FFMA.FTZ R21, R2, R171, -R15 ;  /* 0x000000ab02157223 */ /* 0x000fc2000001080f */
[----:B------:R4:W-:Y:S01]  /*18580*/  MUFU.EX2 R14, R11 ;  /* 0x0000000b000e7308 */ /* 0x0009e20000000800 */
[----:B0-----:R-:W-:-:S01]  /*18590*/  FADD.FTZ R8, R160, R8 ;  /* 0x00000008a0087221 */ /* 0x001fc20000010000 */
[--C-:B------:R-:W-:Y:S01]  /*185a0*/  FFMA.FTZ R171, R2, R183, -R15.reuse ;  /* 0x000000b702ab7223 */ /* 0x100fe2000001080f */
[-C--:B------:R-:W-:Y:S01]  /*185b0*/  FMUL.FTZ R44, R44, R12.reuse ;  /* 0x0000000c2c2c7220 */ /* 0x080fe20000410000 */
[-C--:B------:R-:W-:Y:S01]  /*185c0*/  FMUL.FTZ R45, R45, R12.reuse ;  /* 0x0000000c2d2d7220 */ /* 0x080fe20000410000 */
[-C--:B------:R-:W-:Y:S01]  /*185d0*/  FMUL.FTZ R48, R48, R12.reuse ;  /* 0x0000000c30307220 */ /* 0x080fe20000410000 */
[-C--:B------:R-:W-:Y:S01]  /*185e0*/  FMUL.FTZ R49, R49, R12.reuse ;  /* 0x0000000c31317220 */ /* 0x080fe20000410000 */
[----:B------:R-:W-:Y:S01]  /*185f0*/  FMUL.FTZ R52, R52, R12 ;  /* 0x0000000c34347220 */ /* 0x000fe20000410000 */
[----:B------:R-:W0:Y:S01]  /*18600*/  MUFU.EX2 R155, R155 ;  /* 0x0000009b009b7308 */ /* 0x000e220000000800 */
[----:B----4-:R-:W-:-:S01]  /*18610*/  FFMA.FTZ R11, R2, R163, -R15 ;  /* 0x000000a3020b7223 */ /* 0x010fc2000001080f */
[----:B---3--:R-:W-:Y:S01]  /*18620*/  FADD.FTZ R8, R161, R8 ;  /* 0x00000008a1087221 */ /* 0x008fe20000010000 */
[----:B------:R-:W-:-:S01]  /*18630*/  FFMA.FTZ R163, R2, R174, -R15 ;  /* 0x000000ae02a37223 */ /* 0x000fc2000001080f */
[----:B------:R-:W-:Y:S01]  /*18640*/  FFMA.FTZ R15, R2, R215, -R15 ;  /* 0x000000d7020f7223 */ /* 0x000fe2000001080f */
[-C--:B------:R-:W-:Y:S01]  /*18650*/  FMUL.FTZ R53, R53, R12.reuse ;  /* 0x0000000c35357220 */ /* 0x080fe20000410000 */
[-C--:B------:R-:W-:Y:S01]  /*18660*/  FMUL.FTZ R56, R56, R12.reuse ;  /* 0x0000000c38387220 */ /* 0x080fe20000410000 */
[-C--:B------:R-:W-:Y:S01]  /*18670*/  FMUL.FTZ R57, R57, R12.reuse ;  /* 0x0000000c39397220 */ /* 0x080fe20000410000 */
[----:B------:R-:W3:Y:S01]  /*18680*/  MUFU.EX2 R164, R164 ;  /* 0x000000a400a47308 */ /* 0x000ee20000000800 */
[-C--:B------:R-:W-:Y:S01]  /*18690*/  FMUL.FTZ R60, R60, R12.reuse ;  /* 0x0000000c3c3c7220 */ /* 0x080fe20000410000 */
[-C--:B------:R-:W-:Y:S01]  /*186a0*/  FMUL.FTZ R61, R61, R12.reuse ;  /* 0x0000000c3d3d7220 */ /* 0x080fe20000410000 */
[-C--:B------:R-:W-:Y:S01]  /*186b0*/  FMUL.FTZ R64, R64, R12.reuse ;  /* 0x0000000c40407220 */ /* 0x080fe20000410000 */
[-C--:B------:R-:W-:Y:S01]  /*186c0*/  FMUL.FTZ R65, R65, R12.reuse ;  /* 0x0000000c41417220 */ /* 0x080fe20000410000 */
[-C--:B------:R-:W-:Y:S01]  /*186d0*/  FMUL.FTZ R68, R68, R12.reuse ;  /* 0x0000000c44447220 */ /* 0x080fe20000410000 */
[-C--:B------:R-:W-:Y:S01]  /*186e0*/  FMUL.FTZ R69, R69, R12.reuse ;  /* 0x0000000c45457220 */ /* 0x080fe20000410000 */
[----:B------:R-:W-:Y:S01]  /*186f0*/  FMUL.FTZ R72, R72, R12 ;  /* 0x0000000c48487220 */ /* 0x000fe20000410000 */
[----:B------:R-:W4:Y:S01]  /*18700*/  MUFU.EX2 R11, R11 ;  /* 0x0000000b000b7308 */ /* 0x000f220000000800 */
        /* <DEDUP_REMOVED lines=16> */
[----:B----4-:R-:W-:-:S01]  /*18810*/  FADD.FTZ R4, R11, R4 ;  /* 0x000000040b047221 */ /* 0x010fc20000010000 */
        /* <DEDUP_REMOVED lines=8> */
[----:B-----5:R-:W-:Y:S01]  /*188a0*/  F2FP.SATFINITE.E4M3.F32.PACK_AB_MERGE_C R154, R165, R164, RZ ;  /* 0x000000a4a59a723e */ /* 0x020fe200048070ff */
[-C--:B------:R-:W-:Y:S01]  /*188b0*/  FMUL.FTZ R109, R109, R12.reuse ;  /* 0x0000000c6d6d7220 */ /* 0x080fe20000410000 */
[-C--:B------:R-:W-:Y:S01]  /*188c0*/  FMUL.FTZ R112, R112, R12.reuse ;  /* 0x0000000c70707220 */ /* 0x080fe20000410000 */
[----:B------:R-:W-:Y:S01]  /*188d0*/  FMUL.FTZ R113, R113, R12 ;  /* 0x0000000c71717220 */ /* 0x000fe20000410000 */
[----:B------:R-:W-:Y:S01]  /*188e0*/  F2FP.SATFINITE.E4M3.F32.PACK_AB_MERGE_C R154, R161, R160, R154 ;  /* 0x000000a0a19a723e */ /* 0x000fe2000480709a */
        /* <DEDUP_REMOVED lines=19> */
[----:B------:R-:W-:Y:S01]  /*18a20*/  F2FP.SATFINITE.E4M3.F32.PACK_AB_MERGE_C R156, R158, R156, RZ ;  /* 0x0000009c9e9c723e */ /* 0x000fe200048070ff */
[-C--:B------:R-:W-:Y:S01]  /*18a30*/  FMUL.FTZ R141, R141, R12.reuse ;  /* 0x0000000c8d8d7220 */ /* 0x080fe20000410000 */
[-C--:B------:R-:W-:Y:S01]  /*18a40*/  FMUL.FTZ R144, R144, R12.reuse ;  /* 0x0000000c90907220 */ /* 0x080fe20000410000 */
[-C--:B------:R-:W-:Y:S01]  /*18a50*/  FMUL.FTZ R145, R145, R12.reuse ;  /* 0x0000000c91917220 */ /* 0x080fe20000410000 */
[----:B------:R-:W-:Y:S01]  /*18a60*/  F2FP.SATFINITE.E4M3.F32.PACK_AB_MERGE_C R155, R11, R155, R156 ;  /* 0x0000009b0b9b723e */ /* 0x000fe2000480709c */
[----:B------:R-:W-:Y:S01]  /*18a70*/  FMUL.FTZ R148, R148, R12 ;  /* 0x0000000c94947220 */ /* 0x000fe20000410000 */
[----:B------:R-:W0:Y:S01]  /*18a80*/  MUFU.EX2 R172, R172 ;  /* 0x000000ac00ac7308 */ /* 0x000e220000000800 */
[----:B---3--:R-:W-:-:S01]  /*18a90*/  FADD.FTZ R8, R169, R8 ;  /* 0x00000008a9087221 */ /* 0x008fc20000010000 */
[----:B------:R-:W-:Y:S01]  /*18aa0*/  FMUL.FTZ R149, R149, R12 ;  /* 0x0000000c95957220 */ /* 0x000fe20000410000 */
        /* <DEDUP_REMOVED lines=31> */
[----:B------:R-:W-:Y:S01]  /*18ca0*/  F2FP.SATFINITE.E4M3.F32.PACK_AB_MERGE_C R172, R173, R172, RZ ;  /* 0x000000acadac723e */ /* 0x000fe200048070ff */
        /* <DEDUP_REMOVED lines=27> */
[----:B------:R-:W-:Y:S01]  /*18e60*/  F2FP.SATFINITE.E4M3.F32.PACK_AB_MERGE_C R157, R21, R157, R163 ;  /* 0x0000009d159d723e */ /* 0x000fe200048070a3 */
        /* <DEDUP_REMOVED lines=28> */
[----:B------:R-:W-:Y:S01]  /*19030*/  FMUL.FTZ R151, R151, R10 ;  /* 0x0000000a97977220 */ /* 0x000fe20000410000 */
[----:B------:R-:W-:-:S04]  /*19040*/  F2FP.SATFINITE.E4M3.F32.PACK_AB_MERGE_C R156, R169, R168, R172 ;  /* 0x000000a8a99c723e */ /* 0x000fc800048070ac */
[----:B------:R-:W0:Y:S01]  /*19050*/  MUFU.EX2 R184, R184 ;  /* 0x000000b800b87308 */ /* 0x000e220000000800 */
[----:B---3--:R-:W-:-:S01]  /*19060*/  FADD.FTZ R8, R181, R8 ;  /* 0x00000008b5087221 */ /* 0x008fc20000010000 */
[----:B------:R-:W-:-:S04]  /*19070*/  F2FP.SATFINITE.E4M3.F32.PACK_AB_MERGE_C R158, R181, R180, RZ ;  /* 0x000000b4b59e723e */ /* 0x000fc800048070ff */
[----:B------:R-:W-:Y:S02]  /*19080*/  F2FP.SATFINITE.E4M3.F32.PACK_AB_MERGE_C R158, R177, R176, R158 ;  /* 0x000000b0b19e723e */ /* 0x000fe4000480709e */
[----:B------:R-:W3:Y:S01]  /*19090*/  MUFU.EX2 R171, R171 ;  /* 0x000000ab00ab7308 */ /* 0x000ee20000000800 */
[----:B----4-:R-:W-:-:S07]  /*190a0*/  FADD.FTZ R4, R170, R4 ;  /* 0x00000004aa047221 */ /* 0x010fce0000010000 */
[----:B------:R-:W4:Y:S01]  /*190b0*/  MUFU.EX2 R185, R185 ;  /* 0x000000b900b97308 */ /* 0x000f220000000800 */
[----:B0-----:R-:W-:-:S07]  /*190c0*/  FADD.FTZ R8, R184, R8 ;  /* 0x00000008b8087221 */ /* 0x001fce0000010000 */
        /* <DEDUP_REMOVED lines=9> */
[----:B---3--:R-:W-:-:S07]  /*19160*/  FADD.FTZ R8, R188, R8 ;  /* 0x00000008bc087221 */ /* 0x008fce0000010000 */
[----:B------:R-:W3:Y:S01]  /*19170*/  MUFU.EX2 R190, R190 ;  /* 0x000000be00be7308 */ /* 0x000ee20000000800 */
[----:B----4-:R-:W-:-:S07]  /*19180*/  FADD.FTZ R4, R167, R4 ;  /* 0x00000004a7047221 */ /* 0x010fce0000010000 */
[----:B------:R-:W4:Y:S01]  /*19190*/  MUFU.EX2 R192, R192 ;  /* 0x000000c000c07308 */ /* 0x000f220000000800 */
[----:B0-----:R-:W-:-:S01]  /*191a0*/  FADD.FTZ R8, R189, R8 ;  /* 0x00000008bd087221 */ /* 0x001fc20000010000 */
[----:B------:R-:W-:-:S04]  /*191b0*/  F2FP.SATFINITE.E4M3.F32.PACK_AB_MERGE_C R160, R189, R188, RZ ;  /* 0x000000bcbda0723e */ /* 0x000fc800048070ff */
[----:B------:R-:W-:Y:S02]  /*191c0*/  F2FP.SATFINITE.E4M3.F32.PACK_AB_MERGE_C R160, R185, R184, R160 ;  /* 0x000000b8b9a0723e */ /* 0x000fe400048070a0 */
        /* <DEDUP_REMOVED lines=13> */
[----:B0-----:R-:W-:-:S07]  /*192a0*/  FADD.FTZ R8, R196, R8 ;  /* 0x00000008c4087221 */ /* 0x001fce0000010000 */
[----:B------:R-:W0:Y:S01]  /*192b0*/  MUFU.EX2 R198, R198 ;  /* 0x000000c600c67308 */ /* 0x000e220000000800 */
[----:B---3--:R-:W-:-:S07]  /*192c0*/  FADD.FTZ R4, R195, R4 ;  /* 0x00000004c3047221 */ /* 0x008fce0000010000 */
[----:B------:R-:W3:Y:S01]  /*192d0*/  MUFU.EX2 R200, R200 ;  /* 0x000000c800c87308 */ /* 0x000ee20000000800 */
[----:B----4-:R-:W-:-:S01]  /*192e0*/  FADD.FTZ R8, R197, R8 ;  /* 0x00000008c5087221 */ /* 0x010fc20000010000 */
[----:B------:R-:W-:-:S04]  /*192f0*/  F2FP.SATFINITE.E4M3.F32.PACK_AB_MERGE_C R196, R197, R196, RZ ;  /* 0x000000c4c5c4723e */ /* 0x000fc800048070ff */
[----:B------:R-:W-:Y:S02]  /*19300*/  F2FP.SATFINITE.E4M3.F32.PACK_AB_MERGE_C R162, R193, R192, R196 ;  /* 0x000000c0c1a2723e */ /* 0x000fe400048070c4 */
        /* <DEDUP_REMOVED lines=34> */
[----:B------:R-:W-:-:S03]  /*19530*/  F2FP.SATFINITE.E4M3.F32.PACK_AB_MERGE_C R166, R14, R212, RZ ;  /* 0x000000d40ea6723e */ /* 0x000fc600048070ff */
[----:B------:R-:W-:Y:S01]  /*19540*/  FADD.FTZ R8, R14, R8 ;  /* 0x000000080e087221 */ /* 0x000fe20000010000 */
[----:B------:R-:W-:Y:S02]  /*19550*/  F2FP.SATFINITE.E4M3.F32.PACK_AB_MERGE_C R166, R209, R208, R166 ;  /* 0x000000d0d1a6723e */ /* 0x000fe400048070a6 */
[----:B------:R-:W3:Y:S01]  /*19560*/  MUFU.EX2 R15, R15 ;  /* 0x0000000f000f7308 */ /* 0x000ee20000000800 */
[----:B----4-:R-:W-:-:S04]  /*19570*/  FADD.FTZ R4, R211, R4 ;  /* 0x00000004d3047221 */ /* 0x010fc80000010000 */
[----:B0-----:R-:W-:Y:S01]  /*19580*/  FADD.FTZ R4, R214, R4 ;  /* 0x00000004d6047221 */ /* 0x001fe20000010000 */
[----:B---3--:R-:W-:-:S03]  /*19590*/  F2FP.SATFINITE.E4M3.F32.PACK_AB_MERGE_C R14, R15, R214, RZ ;  /* 0x000000d60f0e723e */ /* 0x008fc600048070ff */
[----:B------:R-:W-:Y:S01]  /*195a0*/  FADD.FTZ R4, R15, R4 ;  /* 0x000000040f047221 */ /* 0x000fe20000010000 */
[----:B------:R-:W-:Y:S01]  /*195b0*/  F2FP.SATFINITE.E4M3.F32.PACK_AB_MERGE_C R167, R211, R210, R14 ;  /* 0x000000d2d3a7723e */ /* 0x000fe2000480700e */
[----:B------:R-:W-:Y:S06]  /*195c0*/  @!P0 BRA `(.L_x_652) ;  /* 0x0000000000048947 */ /* 0x000fec0003800000 */
[----:B------:R-:W-:Y:S01]  /*195d0*/  BPT.TRAP 0x1 ;  /* 0x000000040000795c */ /* 0x000fe20000300000 */
.L_x_652:
[----:B------:R0:W3:Y:S01]  /*195e0*/  SYNCS.PHASECHK.TRANS64.TRYWAIT P2, [R5+URZ+0x38850], R6 ;  /* 0x03885006050075a7 */ /* 0x0000e2000804017f */
[----:B------:R-:W-:Y:S05]  /*195f0*/  @!P0 BRA `(.L_x_653) ;  /* 0x0000000000048947 */ /* 0x000fea0003800000 */
[----:B------:R-:W-:Y:S01]  /*19600*/  BPT.TRAP 0x1 ;  /* 0x000000040000795c */ /* 0x000fe20000300000 */
.L_x_653:
[----:B------:R-:W-:Y:S04]  /*19610*/  BSSY B0, `(.L_x_654) ;  /* 0x0000004000007945 */ /* 0x000fe80003800000 */
[----:B---3--:R-:W-:Y:S05]  /*19620*/  @P2 BRA `(.L_x_655) ;  /* 0x0000000000082947 */ /* 0x008fea0003800000 */
[----:B------:R-:W3:Y:S02]  /*19630*/  SYNCS.PHASECHK.TRANS64.TRYWAIT P2, [R5+URZ+0x38850], R6 ;  /* 0x03885006050075a7 */ /* 0x000ee4000804017f */
[----:B---3--:R-:W-:Y:S05]  /*19640*/  @!P2 BRA `(.L_x_656) ;  /* 0x0000011c00f0a947 */ /* 0x008fea0003800000 */
.L_x_655:
[----:B------:R-:W-:Y:S05]  /*19650*/  BSYNC B0 ;  /* 0x0000000000007941 */ /* 0x000fea0003800000 */
.L_x_654:
[----:B------:R-:W4:Y:S01]  /*19660*/  S2R R10, SR_TID.X ;  /* 0x00000000000a7919 */ /* 0x000f220000002100 */
[----:B01-3--:R-:W-:Y:S01]  /*19670*/  LEA R6, R7, UR42, 0xb ;  /* 0x0000002a07067c11 */ /* 0x00bfe2000f8e58ff */
[----:B------:R-:W-:Y:S05]  /*19680*/  WARPSYNC.ALL ;  /* 0x0000000000007948 */ /* 0x000fea0003800000 */
[----:B------:R-:W-:Y:S01]  /*19690*/  MOV R7, 0x40000040 ;  /* 0x4000004000077802 */ /* 0x000fe20000000f00 */
[----:B------:R-:W-:Y:S01]  /*196a0*/  IMAD.MOV.U32 R11, RZ, RZ, 0x40000040 ;  /* 0x40000040ff0b7424 */ /* 0x000fe200078e00ff */
[----:B------:R-:W-:Y:S02]  /*196b0*/  R2UR UR6, R6 ;  /* 0x00000000060672ca */ /* 0x000fe400000e0000 */
[----:B------:R-:W-:-:S02]  /*196c0*/  R2UR UR7, R7 ;  /* 0x00000000070772ca */ /* 0x000fc400000e0000 */
[----:B----4-:R-:W-:-:S05]  /*196d0*/  SHF.R.U32.HI R10, RZ, 0x7, R10 ;  /* 0x00000007ff0a7819 */ /* 0x010fca000001160a */
[----:B------:R-:W-:Y:S02]  /*196e0*/  VIADD R7, R10, 0x8 ;  /* 0x000000080a077836 */ /* 0x000fe40000000000 */
[----:B------:R-:W-:-:S03]  /*196f0*/  VIADD R10, R6, 0x2 ;  /* 0x00000002060a7836 */ /* 0x000fc60000000000 */
[----:B------:R0:W-:Y:S02]  /*19700*/  BAR.SYNC.DEFER_BLOCKING R7, 0x100 ;  /* 0x000400070000751d */ /* 0x0001e40000010000 */
[----:B0-----:R-:W-:-:S04]  /*19710*/  IMAD.MOV.U32 R7, RZ, RZ, 0x40000040 ;  /* 0x40000040ff077424 */ /* 0x001fc800078e00ff */
[----:B------:R-:W-:-:S06]  /*19720*/  WARPGROUP.ARRIVE ;  /* 0x00000000000079c5 */ /* 0x000fcc0000000000 */
[----:B------:R-:W-:Y:S01]  /*19730*/  QGMMA.64x256x32.F32.E4M3.E4M3 R24, R152, gdesc[UR4], R24, gsb0 ;  /* 0x03e0000498187df3 */ /* 0x000fe20008000818 */
[----:B------:R-:W-:Y:S01]  /*19740*/  R2UR UR6, R10 ;  /* 0x000000000a0672ca */ /* 0x000fe200000e0000 */
[C---:B------:R-:W-:Y:S01]  /*19750*/  VIADD R10, R6.reuse, 0x4 ;  /* 0x00000004060a7836 */ /* 0x040fe20000000000 */
[----:B------:R-:W-:Y:S01]  /*19760*/  R2UR UR7, R11 ;  /* 0x000000000b0772ca */ /* 0x000fe200000e0000 */
[----:B------:R-:W-:Y:S01]  /*19770*/  IMAD.MOV.U32 R11, RZ, RZ, 0x40000040 ;  /* 0x40000040ff0b7424 */ /* 0x000fe200078e00ff */
[----:B------:R-:W-:Y:S01]  /*19780*/  IADD3 R6, R6, 0x6, RZ ;  /* 0x0000000606067810 */ /* 0x000fe20007ffe0ff */
[----:B------:R-:W-:Y:S02]  /*19790*/  WARPGROUP.DEPBAR.LE gsb0, 0x0 ;  /* 0x00008000000079c5 */ /* 0x000fe40000010000 */
[----:B------:R-:W-:-:S15]  /*197a0*/  WARPGROUP.ARRIVE ;  /* 0x00000000000079c5 */ /* 0x000fde0000000000 */
[----:B------:R-:W-:-:S05]  /*197b0*/  NOP ;  /* 0x0000000000007918 */ /* 0x000fca0000000000 */
[----:B------:R-:W-:Y:S01]  /*197c0*/  QGMMA.64x256x32.F32.E4M3.E4M3 R24, R156, gdesc[UR4], R24, gsb0 ;  /* 0x03e000049c187df3 */ /* 0x000fe20008000818 */
[----:B------:R-:W-:Y:S02]  /*197d0*/  R2UR UR6, R10 ;  /* 0x000000000a0672ca */ /* 0x000fe400000e0000 */
[----:B------:R-:W-:Y:S01]  /*197e0*/  R2UR UR7, R11 ;  /* 0x000000000b0772ca */ /* 0x000fe200000e0000 */
[----:B------:R-:W-:Y:S02]  /*197f0*/  WARPGROUP.DEPBAR.LE gsb0, 0x0 ;  /* 0x00008000000079c5 */ /* 0x000fe40000010000 */
[----:B------:R-:W-:-:S15]  /*19800*/  WARPGROUP.ARRIVE ;  /* 0x00000000000079c5 */ /* 0x000fde0000000000 */
[----:B------:R-:W-:-:S07]  /*19810*/  NOP ;  /* 0x0000000000007918 */ /* 0x000fce0000000000 */
[----:B------:R-:W-:Y:S01]  /*19820*/  QGMMA.64x256x32.F32.E4M3.E4M3 R24, R160, gdesc[UR4], R24, gsb0 ;  /* 0x03e00004a0187df3 */ /* 0x000fe20008000818 */
[----:B------:R-:W-:Y:S02]  /*19830*/  R2UR UR6, R6 ;  /* 0x00000000060672ca */ /* 0x000fe400000e0000 */
[----:B------:R-:W-:Y:S01]  /*19840*/  R2UR UR7, R7 ;  /* 0x00000000070772ca */ /* 0x000fe200000e0000 */
[----:B------:R-:W-:Y:S02]  /*19850*/  WARPGROUP.DEPBAR.LE gsb0, 0x0 ;  /* 0x00008000000079c5 */ /* 0x000fe40000010000 */
[----:B------:R-:W-:-:S15]  /*19860*/  WARPGROUP.ARRIVE ;  /* 0x00000000000079c5 */ /* 0x000fde0000000000 */
[----:B------:R-:W-:-:S07]  /*19870*/  NOP ;  /* 0x0000000000007918 */ /* 0x000fce0000000000 */
[----:B------:R-:W-:Y:S03]  /*19880*/  QGMMA.64x256x32.F32.E4M3.E4M3 R24, R164, gdesc[UR4], R24, gsb0 ;  /* 0x03e00004a4187df3 */ /* 0x000fe60008000818 */
[----:B------:R-:W-:Y:S02]  /*19890*/  WARPGROUP.DEPBAR.LE gsb0, 0x0 ;  /* 0x00008000000079c5 */ /* 0x000fe40000010000 */
[----:B------:R-:W-:Y:S05]  /*198a0*/  @!P0 BRA `(.L_x_657) ;  /* 0x0000000000048947 */ /* 0x000fea0003800000 */
[----:B------:R-:W-:Y:S01]  /*198b0*/  BPT.TRAP 0x1 ;  /* 0x000000040000795c */ /* 0x000fe20000300000 */
.L_x_657:
[----:B------:R-:W-:Y:S02]  /*198c0*/  VIADD R5, R5, 0x38860 ;  /* 0x0003886005057836 */ /* 0x000fe40000000000 */
[----:B------:R-:W-:Y:S02]  /*198d0*/  IMAD.U32 R6, RZ, RZ, UR60 ;  /* 0x0000003cff067e24 */ /* 0x000fe4000f8e00ff */
[----:B------:R-:W-:Y:S02]  /*198e0*/  IMAD.MOV.U32 R10, RZ, RZ, R13 ;  /* 0x000000ffff0a7224 */ /* 0x000fe400078e000d */
[----:B------:R-:W-:Y:S01]  /*198f0*/  IMAD.MOV.U32 R12, RZ, RZ, R0 ;  /* 0x000000ffff0c7224 */ /* 0x000fe200078e0000 */
[----:B------:R-:W-:-:S04]  /*19900*/  PRMT R5, R6, 0x654, R5 ;  /* 0x0000065406057816 */ /* 0x000fc80000000005 */
[----:B------:R0:W-:Y:S01]  /*19910*/  SYNCS.ARRIVE.TRANS64.RED.A1T0 RZ, [R5+URZ], RZ ;  /* 0x000000ff05ff79a7 */ /* 0x0001e2000810043f */
[----:B------:R-:W-:Y:S05]  /*19920*/  @P1 BRA `(.L_x_658) ;  /* 0xffffffd800cc1947 */ /* 0x000fea000383ffff */
.L_x_646:
[----:B------:R-:W3:Y:S04]  /*19930*/  LDL R14, [R1+0x4c] ;  /* 0x00004c00010e7983 */ /* 0x000ee80000100800 */
[----:B------:R-:W4:Y:S01]  /*19940*/  LDL R11, [R1+0x38] ;  /* 0x00003800010b7983 */ /* 0x000f220000100800 */
[----:B------:R-:W-:Y:S05]  /*19950*/  WARPSYNC.ALL ;  /* 0x0000000000007948 */ /* 0x000fea0003800000 */
[----:B------:R-:W1:Y:S01]  /*19960*/  SHFL.BFLY PT, R3, R8, 0x2, 0x1f ;  /* 0x0c401f0008037f89 */ /* 0x000e6200000e0000 */
[----:B------:R-:W-:-:S02]  /*19970*/  CS2R R6, SRZ ;  /* 0x0000000000067805 */ /* 0x000fc4000001ff00 */
[----:B------:R-:W-:Y:S01]  /*19980*/  MOV R170, 0xff800000 ;  /* 0xff80000000aa7802 */ /* 0x000fe20000000f00 */
[----:B------:R-:W-:Y:S01]  /*19990*/  IMAD.MOV.U32 R169, RZ, RZ, -0x800000 ;  /* 0xff800000ffa97424 */ /* 0x000fe200078e00ff */
[----:B------:R-:W-:Y:S01]  /*199a0*/  ULDC.64 UR4, c[0x0][0x9a0] ;  /* 0x0002680000047ab9 */ /* 0x000fe20000000a00 */
[----:B-1----:R-:W-:Y:S02]  /*199b0*/  FADD.FTZ R3, R3, R8 ;  /* 0x0000000803037221 */ /* 0x002fe40000010000 */
[----:B------:R-:W5:Y:S04]  /*199c0*/  LDL.LU R8, [R1+0x54] ;  /* 0x0000540001087983 */ /* 0x000f680000300800 */
[----:B0-----:R-:W0:Y:S02]  /*199d0*/  SHFL.BFLY PT, R5, R3, 0x1, 0x1f ;  /* 0x0c201f0003057f89 */ /* 0x001e2400000e0000 */
[----:B0-----:R-:W-:Y:S01]  /*199e0*/  FADD.FTZ R5, R3, R5 ;  /* 0x0000000503057221 */ /* 0x001fe20000010000 */
[----:B------:R0:W-:Y:S08]  /*199f0*/  BAR.ARV R9, 0x100 ;  /* 0x000400090000751d */ /* 0x0001f00000002000 */
[----:B------:R-:W-:Y:S06]  /*19a00*/  BAR.ARV 0x8, 0x180 ;  /* 0x0206000000007b1d */ /* 0x000fec0000002000 */
[----:B------:R-:W-:-:S13]  /*19a10*/  FSETP.NE.FTZ.AND P0, PT, R5, RZ, PT ;  /* 0x000000ff0500720b */ /* 0x000fda0003f15000 */
[----:B------:R1:W-:Y:S02]  /*19a20*/  @P0 MUFU.RCP R6, R5 ;  /* 0x0000000500060308 */ /* 0x0003e40000001000 */
[----:B-1----:R-:W-:-:S05]  /*19a30*/  FMUL.FTZ R5, R5, 0.00390625 ;  /* 0x3b80000005057820 */ /* 0x002fca0000410000 */
[----:B------:R-:W-:-:S13]  /*19a40*/  FSETP.NE.FTZ.AND P0, PT, R5, RZ, PT ;  /* 0x000000ff0500720b */ /* 0x000fda0003f15000 */
[----:B------:R1:W2:Y:S02]  /*19a50*/  @P0 MUFU.LG2 R3, R5 ;  /* 0x0000000500030308 */ /* 0x0002a40000000c00 */
[----:B-1----:R-:W-:Y:S01]  /*19a60*/  @P0 FMUL.FTZ R5, R2, 0.69314718246459960938 ;  /* 0x3f31721802050820 */ /* 0x002fe20000410000 */
[----:B--2---:R-:W-:-:S04]  /*19a70*/  @P0 FMUL.FTZ R3, R3, 0.69314718246459960938 ;  /* 0x3f31721803030820 */ /* 0x004fc80000410000 */
[----:B------:R-:W-:Y:S02]  /*19a80*/  @P0 FFMA.FTZ R170, R5, R0, R3 ;  /* 0x0000000005aa0223 */ /* 0x000fe40000010003 */
[----:B------:R-:W1:Y:S02]  /*19a90*/  SHFL.BFLY PT, R0, R4, 0x2, 0x1f ;  /* 0x0c401f0004007f89 */ /* 0x000e6400000e0000 */
[----:B-1----:R-:W-:-:S05]  /*19aa0*/  FADD.FTZ R0, R0, R4 ;  /* 0x0000000400007221 */ /* 0x002fca0000010000 */
[----:B------:R-:W1:Y:S02]  /*19ab0*/  SHFL.BFLY PT, R3, R0, 0x1, 0x1f ;  /* 0x0c201f0000037f89 */ /* 0x000e6400000e0000 */
[----:B-1----:R-:W-:-:S04]  /*19ac0*/  FADD.FTZ R3, R0, R3 ;  /* 0x0000000300037221 */ /* 0x002fc80000010000 */
[C---:B------:R-:W-:Y:S01]  /*19ad0*/  FMUL.FTZ R0, R3.reuse, 0.00390625 ;  /* 0x3b80000003007820 */ /* 0x040fe20000410000 */
[----:B------:R-:W-:-:S13]  /*19ae0*/  FSETP.NE.FTZ.AND P0, PT, R3, RZ, PT ;  /* 0x000000ff0300720b */ /* 0x000fda0003f15000 */
[----:B------:R-:W-:Y:S01]  /*19af0*/  @P0 MUFU.RCP R7, R3 ;  /* 0x0000000300070308 */ /* 0x000fe20000001000 */
[----:B------:R-:W-:-:S13]  /*19b00*/  FSETP.NE.FTZ.AND P0, PT, R0, RZ, PT ;  /* 0x000000ff0000720b */ /* 0x000fda0003f15000 */
[----:B------:R-:W1:Y:S01]  /*19b10*/  @P0 MUFU.LG2 R0, R0 ;  /* 0x0000000000000308 */ /* 0x000e620000000c00 */
[----:B------:R-:W-:Y:S01]  /*19b20*/  @P0 FMUL.FTZ R2, R2, 0.69314718246459960938 ;  /* 0x3f31721802020820 */ /* 0x000fe20000410000 */
[----:B-1----:R-:W-:-:S04]  /*19b30*/  @P0 FMUL.FTZ R0, R0, 0.69314718246459960938 ;  /* 0x3f31721800000820 */ /* 0x002fc80000410000 */
[----:B------:R-:W-:Y:S01]  /*19b40*/  @P0 FFMA.FTZ R169, R2, R13, R0 ;  /* 0x0000000d02a90223 */ /* 0x000fe20000010000 */
[----:B------:R-:W-:-:S04]  /*19b50*/  ISETP.NE.U32.AND P0, PT, RZ, UR4, PT ;  /* 0x00000004ff007c0c */ /* 0x000fc8000bf05070 */
[----:B------:R-:W-:-:S13]  /*19b60*/  ISETP.NE.AND.EX P0, PT, RZ, UR5, PT, P0 ;  /* 0x00000005ff007c0c */ /* 0x000fda000bf05300 */
[----:B------:R-:W3:Y:S02]  /*19b70*/  @P0 LDC.64 R2, c[0x0][0x9c8] ;  /* 0x00027200ff020b82 */ /* 0x000ee40000000a00 */
[----:B---3--:R-:W-:-:S04]  /*19b80*/  @P0 IMAD R4, R14, R2, RZ ;  /* 0x000000020e040224 */ /* 0x008fc800078e02ff */
[C---:B----4-:R-:W-:Y:S02]  /*19b90*/  @P0 IMAD R4, R11.reuse, R3, R4 ;  /* 0x000000030b040224 */ /* 0x050fe400078e0204 */
[----:B------:R-:W-:-:S04]  /*19ba0*/  @P0 IMAD.WIDE.U32 R2, R11, R2, RZ ;  /* 0x000000020b020225 */ /* 0x000fc800078e00ff */
[----:B------:R-:W-:Y:S02]  /*19bb0*/  @P0 IMAD.IADD R5, R3, 0x1, R4 ;  /* 0x0000000103050824 */ /* 0x000fe400078e0204 */
[----:B------:R-:W-:Y:S02]  /*19bc0*/  @P0 IMAD.MOV.U32 R4, RZ, RZ, R2 ;  /* 0x000000ffff040224 */ /* 0x000fe400078e0002 */
[----:B------:R-:W1:Y:S02]  /*19bd0*/  @P0 LDC.64 R2, c[0x0][0x9d0] ;  /* 0x00027400ff020b82 */ /* 0x000e640000000a00 */
[----:B-1----:R-:W-:-:S04]  /*19be0*/  @P0 IMAD.WIDE.U32 R4, R220, R2, R4 ;  /* 0x00000002dc040225 */ /* 0x002fc800078e0004 */
[----:B------:R-:W-:Y:S01]  /*19bf0*/  @P0 IMAD R3, R220, R3, R5 ;  /* 0x00000003dc030224 */ /* 0x000fe200078e0205 */
[----:B------:R-:W-:-:S04]  /*19c00*/  @P0 LEA R2, P1, R4, UR4, 0x2 ;  /* 0x0000000404020c11 */ /* 0x000fc8000f8210ff */
[----:B------:R-:W-:Y:S01]  /*19c10*/  @P0 LEA.HI.X R3, R4, UR5, R3, 0x2, P1 ;  /* 0x0000000504030c11 */ /* 0x000fe200088f1403 */
[----:B------:R-:W-:-:S06]  /*19c20*/  IMAD.MOV.U32 R4, RZ, RZ, 0x3f800000 ;  /* 0x3f800000ff047424 */ /* 0x000fcc00078e00ff */
[----:B------:R-:W2:Y:S01]  /*19c30*/  @P0 LDG.E R4, desc[UR36][R2.64] ;  /* 0x0000002402040981 */ /* 0x000ea2000c1e1900 */
[----:B-----5:R-:W-:-:S05]  /*19c40*/  IADD3 R8, R8, 0x1, RZ ;  /* 0x0000000108087810 */ /* 0x020fca0007ffe0ff */
[----:B------:R0:W-:Y:S01]  /*19c50*/  STL [R1+0x54], R8 ;  /* 0x0000540801007387 */ /* 0x0001e20000100800 */
[----:B------:R-:W-:-:S05]  /*19c60*/  VIADD R222, R222, 0x1 ;  /* 0x00000001dede7836 */ /* 0x000fca0000000000 */
[C---:B------:R-:W-:Y:S02]  /*19c70*/  ISETP.NE.AND P1, PT, R222.reuse, 0x2, PT ;  /* 0x00000002de00780c */ /* 0x040fe40003f25270 */
[----:B------:R-:W-:Y:S02]  /*19c80*/  PLOP3.LUT P0, PT, PT, PT, PT, 0x8, 0x0 ;  /* 0x000000000000781c */ /* 0x000fe40003f0e170 */
[----:B------:R-:W-:Y:S01]  /*19c90*/  SEL R222, R222, RZ, P1 ;  /* 0x000000ffdede7207 */ /* 0x000fe20000800000 */
[-C--:B--2---:R-:W-:Y:S01]  /*19ca0*/  FMUL.FTZ R0, R6, R4.reuse ;  /* 0x0000000406007220 */ /* 0x084fe20000410000 */
[----:B------:R-:W-:-:S03]  /*19cb0*/  FMUL.FTZ R2, R7, R4 ;  /* 0x0000000407027220 */ /* 0x000fc60000410000 */
        /* <DEDUP_REMOVED lines=64> */
[----:B------:R-:W-:Y:S01]  /*1a0c0*/  SEL R0, RZ, 0x1, P1 ;  /* 0x00000001ff007807 */ /* 0x000fe20000800000 */
        /* <DEDUP_REMOVED lines=64> */
[----:B0-----:R-:W-:-:S07]  /*1a4d0*/  LOP3.LUT R223, R223, R0, RZ, 0x3c, !PT ;  /* 0x00000000dfdf7212 */ /* 0x001fce00078e3cff */
.L_x_593:
[----:B------:R-:W-:Y:S05]  /*1a4e0*/  WARPSYNC.ALL ;  /* 0x0000000000007948 */ /* 0x000fea0003800000 */
[----:B------:R-:W2:Y:S01]  /*1a4f0*/  LDL R0, [R1+0x3c] ;  /* 0x00003c0001007983 */ /* 0x000ea20000100800 */
[----:B------:R-:W0:Y:S01]  /*1a500*/  S2UR UR60, SR_CgaCtaId ;  /* 0x00000000003c79c3 */ /* 0x000e220000008800 */
[----:B------:R-:W-:Y:S01]  /*1a510*/  UMOV UR4, 0x400 ;  /* 0x0000040000047882 */ /* 0x000fe20000000000 */
[----:B------:R-:W-:Y:S01]  /*1a520*/  BSSY B0, `(.L_x_659) ;  /* 0x000071d000007945 */ /* 0x000fe20003800000 */
[----:B0-----:R-:W-:-:S06]  /*1a530*/  ULEA UR4, UR60, UR4, 0x18 ;  /* 0x000000043c047291 */ /* 0x001fcc000f8ec03f */
[----:B------:R-:W-:Y:S01]  /*1a540*/  IMAD.U32 R19, RZ, RZ, UR4 ;  /* 0x00000004ff137e24 */ /* 0x000fe2000f8e00ff */
[----:B------:R-:W-:Y:S06]  /*1a550*/  BAR.SYNC.DEFER_BLOCKING 0x5, 0x180 ;  /* 0x0146000000007b1d */ /* 0x000fec0000010000 */
[----:B------:R0:W1:Y:S02]  /*1a560*/  LDS.128 R40, [R19+0x388d0] ;  /* 0x0388d00013287984 */ /* 0x0000640000000c00 */
[----:B------:R-:W-:Y:S06]  /*1a570*/  BAR.ARV 0x4, 0x180 ;  /* 0x0106000000007b1d */ /* 0x000fec0000002000 */
[----:B--2---:R-:W-:-:S13]  /*1a580*/  ISETP.NE.AND P1, PT, R0, RZ, PT ;  /* 0x000000ff0000720c */ /* 0x004fda0003f25270 */
[----:B------:R-:W2:Y:S02]  /*1a590*/  @!P1 LDC R0, c[0x0][0xad4] ;  /* 0x0002b500ff009b82 */ /* 0x000ea40000000800 */
[----:B--2---:R0:W-:Y:S01]  /*1a5a0*/  @!P1 STL [R1+0x3c], R0 ;  /* 0x00003c0001009387 */ /* 0x0041e20000100800 */
[----:B-1----:R-:W-:Y:S05]  /*1a5b0*/  @P0 BRA `(.L_x_660) ;  /* 0x0000006000540947 */ /* 0x002fea0003800000 */
[----:B------:R-:W2:Y:S01]  /*1a5c0*/  LDL R2, [R1+0x1a0] ;  /* 0x0001a00001027983 */ /* 0x000ea20000100800 */
[----:B------:R-:W-:Y:S01]  /*1a5d0*/  ULDC.64 UR4, c[0x4][0x128] ;  /* 0x01004a0000047ab9 */ /* 0x000fe20000000a00 */
[----:B0-----:R-:W0:Y:S01]  /*1a5e0*/  S2R R0, SR_SWINHI ;  /* 0x0000000000007919 */ /* 0x001e220000002f00 */
[----:B-----5:R-:W1:Y:S01]  /*1a5f0*/  S2R R24, SR_TID.X ;  /* 0x0000000000187919 */ /* 0x020e620000002100 */
[----:B------:R-:W-:Y:S02]  /*1a600*/  MOV R20, R19 ;  /* 0x0000001300147202 */ /* 0x000fe40000000f00 */
[----:B0-----:R-:W-:-:S03]  /*1a610*/  MOV R21, R0 ;  /* 0x0000000000157202 */ /* 0x001fc60000000f00 */
[----:B--2---:R-:W-:-:S03]  /*1a620*/  IMAD.WIDE R2, R2, 0x2, R20 ;  /* 0x0000000202027825 */ /* 0x004fc600078e0214 */
[C---:B------:R-:W-:Y:S02]  /*1a630*/  IADD3 R46, P5, R2.reuse, 0xc000, RZ ;  /* 0x0000c000022e7810 */ /* 0x040fe40007fbe0ff */
[----:B------:R-:W-:Y:S02]  /*1a640*/  IADD3 R50, P1, R2, 0xc060, RZ ;  /* 0x0000c06002327810 */ /* 0x000fe40007f3e0ff */
[----:B------:R-:W-:Y:S02]  /*1a650*/  LOP3.LUT R47, R46, 0x380, RZ, 0xc0, !PT ;  /* 0x000003802e2f7812 */ /* 0x000fe400078ec0ff */
[----:B------:R-:W-:Y:S01]  /*1a660*/  LOP3.LUT R0, R50, 0x380, RZ, 0xc0, !PT ;  /* 0x0000038032007812 */ /* 0x000fe200078ec0ff */
[----:B------:R-:W-:Y:S01]  /*1a670*/  IMAD.X R51, RZ, RZ, R3, P1 ;  /* 0x000000ffff337224 */ /* 0x000fe200008e0603 */
[----:B------:R-:W-:Y:S02]  /*1a680*/  SHF.R.U64 R47, R47, 0x3, RZ ;  /* 0x000000032f2f7819 */ /* 0x000fe400000012ff */
[----:B------:R-:W-:-:S02]  /*1a690*/  IADD3 R54, P0, R2, 0xc040, RZ ;  /* 0x0000c04002367810 */ /* 0x000fc40007f1e0ff */
[----:B------:R-:W-:Y:S01]  /*1a6a0*/  LOP3.LUT R46, R47, R46, RZ, 0x3c, !PT ;  /* 0x0000002e2f2e7212 */ /* 0x000fe200078e3cff */
[--C-:B------:R-:W-:Y:S01]  /*1a6b0*/  IMAD.X R47, RZ, RZ, R3.reuse, P5 ;  /* 0x000000ffff2f7224 */ /* 0x100fe200028e0603 */
[----:B------:R-:W-:Y:S02]  /*1a6c0*/  SHF.R.U64 R0, R0, 0x3, RZ ;  /* 0x0000000300007819 */ /* 0x000fe400000012ff */
[----:B------:R-:W-:Y:S02]  /*1a6d0*/  LOP3.LUT R55, R54, 0x380, RZ, 0xc0, !PT ;  /* 0x0000038036377812 */ /* 0x000fe400078ec0ff */
[C---:B------:R-:W-:Y:S02]  /*1a6e0*/  IADD3 R26, P5, R2.reuse, 0x4040, RZ ;  /* 0x00004040021a7810 */ /* 0x040fe40007fbe0ff */
[----:B------:R-:W-:Y:S02]  /*1a6f0*/  IADD3 R30, P4, R2, 0x8060, RZ ;  /* 0x00008060021e7810 */ /* 0x000fe40007f9e0ff */
[----:B------:R-:W-:Y:S01]  /*1a700*/  LOP3.LUT R50, R0, R50, RZ, 0x3c, !PT ;  /* 0x0000003200327212 */ /* 0x000fe200078e3cff */
[----:B------:R-:W-:Y:S01]  /*1a710*/  IMAD.X R27, RZ, RZ, R3, P5 ;  /* 0x000000ffff1b7224 */ /* 0x000fe200028e0603 */
[----:B------:R-:W-:-:S02]  /*1a720*/  SHF.R.U64 R55, R55, 0x3, RZ ;  /* 0x0000000337377819 */ /* 0x000fc400000012ff */
[----:B------:R-:W-:Y:S02]  /*1a730*/  LOP3.LUT R0, R26, 0x380, RZ, 0xc0, !PT ;  /* 0x000003801a007812 */ /* 0x000fe400078ec0ff */
[----:B------:R-:W-:Y:S02]  /*1a740*/  LOP3.LUT R31, R30, 0x380, RZ, 0xc0, !PT ;  /* 0x000003801e1f7812 */ /* 0x000fe400078ec0ff */
[----:B------:R-:W-:Y:S01]  /*1a750*/  LOP3.LUT R54, R55, R54, RZ, 0x3c, !PT ;  /* 0x0000003637367212 */ /* 0x000fe200078e3cff */
[----:B------:R-:W-:Y:S01]  /*1a760*/  IMAD.X R55, RZ, RZ, R3, P0 ;  /* 0x000000ffff377224 */ /* 0x000fe200000e0603 */
[----:B------:R-:W-:Y:S02]  /*1a770*/  SHF.R.U64 R0, R0, 0x3, RZ ;  /* 0x0000000300007819 */ /* 0x000fe400000012ff */
[----:B------:R-:W-:Y:S02]  /*1a780*/  IADD3 R38, P3, R2, 0xc020, RZ ;  /* 0x0000c02002267810 */ /* 0x000fe40007f7e0ff */
[----:B------:R-:W-:-:S02]  /*1a790*/  SHF.R.U64 R31, R31, 0x3, RZ ;  /* 0x000000031f1f7819 */ /* 0x000fc400000012ff */
[----:B------:R-:W-:Y:S02]  /*1a7a0*/  LOP3.LUT R26, R0, R26, RZ, 0x3c, !PT ;  /* 0x0000001a001a7212 */ /* 0x000fe400078e3cff */
[----:B------:R-:W-:Y:S02]  /*1a7b0*/  MOV R4, R50 ;  /* 0x0000003200047202 */ /* 0x000fe40000000f00 */
[----:B------:R-:W-:Y:S02]  /*1a7c0*/  LOP3.LUT R39, R38, 0x380, RZ, 0xc0, !PT ;  /* 0x0000038026277812 */ /* 0x000fe400078ec0ff */
[----:B------:R-:W-:Y:S01]  /*1a7d0*/  LOP3.LUT R30, R31, R30, RZ, 0x3c, !PT ;  /* 0x0000001e1f1e7212 */ /* 0x000fe200078e3cff */
[----:B------:R-:W-:Y:S01]  /*1a7e0*/  STL [R1+0x104], R4 ;  /* 0x0001040401007387 */ /* 0x000fe20000100800 */
[----:B------:R-:W-:Y:S02]  /*1a7f0*/  MOV R0, R54 ;  /* 0x0000003600007202 */ /* 0x000fe40000000f00 */
[----:B------:R-:W-:-:S02]  /*1a800*/  IADD3.X R31, RZ, R3, RZ, P4, !PT ;  /* 0x00000003ff1f7210 */ /* 0x000fc400027fe4ff */
[C---:B------:R-:W-:Y:S01]  /*1a810*/  IADD3 R50, P4, R2.reuse, 0x4020, RZ ;  /* 0x0000402002327810 */ /* 0x040fe20007f9e0ff */
[----:B------:R0:W-:Y:S01]  /*1a820*/  STL [R1+0xec], R0 ;  /* 0x0000ec0001007387 */ /* 0x0001e20000100800 */
[----:B------:R-:W-:Y:S02]  /*1a830*/  IADD3 R34, P2, R2, 0x8040, RZ ;  /* 0x0000804002227810 */ /* 0x000fe40007f5e0ff */
[----:B------:R-:W-:Y:S02]  /*1a840*/  SHF.R.U64 R39, R39, 0x3, RZ ;  /* 0x0000000327277819 */ /* 0x000fe400000012ff */
[----:B------:R-:W-:Y:S02]  /*1a850*/  LOP3.LUT R35, R34, 0x380, RZ, 0xc0, !PT ;  /* 0x0000038022237812 */ /* 0x000fe400078ec0ff */
[----:B------:R-:W-:Y:S01]  /*1a860*/  LOP3.LUT R38, R39, R38, RZ, 0x3c, !PT ;  /* 0x0000002627267212 */ /* 0x000fe200078e3cff */
[----:B------:R-:W-:Y:S01]  /*1a870*/  IMAD.X R39, RZ, RZ, R3, P3 ;  /* 0x000000ffff277224 */ /* 0x000fe200018e0603 */
[----:B------:R-:W-:-:S02]  /*1a880*/  SHF.R.U64 R35, R35, 0x3, RZ ;  /* 0x0000000323237819 */ /* 0x000fc400000012ff */
[----:B0-----:R-:W-:Y:S02]  /*1a890*/  LOP3.LUT R0, R50, 0x380, RZ, 0xc0, !PT ;  /* 0x0000038032007812 */ /* 0x001fe400078ec0ff */
[----:B------:R-:W-:Y:S02]  /*1a8a0*/  MOV R4, R38 ;  /* 0x0000002600047202 */ /* 0x000fe40000000f00 */
[----:B------:R-:W-:Y:S02]  /*1a8b0*/  SHF.R.U64 R0, R0, 0x3, RZ ;  /* 0x0000000300007819 */ /* 0x000fe400000012ff */
[----:B------:R-:W-:Y:S01]  /*1a8c0*/  LOP3.LUT R34, R35, R34, RZ, 0x3c, !PT ;  /* 0x0000002223227212 */ /* 0x000fe200078e3cff */
[----:B------:R-:W-:Y:S01]  /*1a8d0*/  IMAD.X R35, RZ, RZ, R3, P2 ;  /* 0x000000ffff237224 */ /* 0x000fe200010e0603 */
[----:B------:R-:W-:Y:S01]  /*1a8e0*/  LOP3.LUT R50, R0, R50, RZ, 0x3c, !PT ;  /* 0x0000003200327212 */ /* 0x000fe200078e3cff */
[----:B------:R0:W-:Y:S01]  /*1a8f0*/  STL [R1+0xe4], R4 ;  /* 0x0000e40401007387 */ /* 0x0001e20000100800 */
[----:B------:R-:W-:-:S02]  /*1a900*/  MOV R0, R46 ;  /* 0x0000002e00007202 */ /* 0x000fc40000000f00 */
[C---:B------:R-:W-:Y:S02]  /*1a910*/  IADD3 R38, P2, R2.reuse, 0x4000, RZ ;  /* 0x0000400002267810 */ /* 0x040fe40007f5e0ff */
[C---:B------:R-:W-:Y:S01]  /*1a920*/  IADD3 R6, P1, R2.reuse, 0x8020, RZ ;  /* 0x0000802002067810 */ /* 0x040fe20007f3e0ff */
[----:B------:R2:W-:Y:S01]  /*1a930*/  STL [R1+0xc8], R0 ;  /* 0x0000c80001007387 */ /* 0x0005e20000100800 */
[----:B------:R-:W-:Y:S01]  /*1a940*/  IADD3 R8, P0, R2, 0x8000, RZ ;  /* 0x0000800002087810 */ /* 0x000fe20007f1e0ff */
[----:B------:R-:W-:Y:S01]  /*1a950*/  IMAD.X R39, RZ, RZ, R3, P2 ;  /* 0x000000ffff277224 */ /* 0x000fe200010e0603 */
[----:B------:R-:W-:Y:S02]  /*1a960*/  LOP3.LUT R7, R6, 0x380, RZ, 0xc0, !PT ;  /* 0x0000038006077812 */ /* 0x000fe400078ec0ff */
[----:B0-----:R-:W-:Y:S02]  /*1a970*/  MOV R4, R30 ;  /* 0x0000001e00047202 */ /* 0x001fe40000000f00 */
[----:B------:R-:W-:-:S02]  /*1a980*/  SHF.R.U64 R7, R7, 0x3, RZ ;  /* 0x0000000307077819 */ /* 0x000fc400000012ff */
[----:B------:R-:W-:Y:S01]  /*1a990*/  LOP3.LUT R9, R8, 0x380, RZ, 0xc0, !PT ;  /* 0x0000038008097812 */ /* 0x000fe200078ec0ff */
[----:B------:R0:W-:Y:S01]  /*1a9a0*/  STL [R1+0xbc], R4 ;  /* 0x0000bc0401007387 */ /* 0x0001e20000100800 */
[----:B--2---:R-:W-:Y:S02]  /*1a9b0*/  LOP3.LUT R0, R38, 0x380, RZ, 0xc0, !PT ;  /* 0x0000038026007812 */ /* 0x004fe400078ec0ff */
[----:B------:R-:W-:Y:S01]  /*1a9c0*/  LOP3.LUT R6, R7, R6, RZ, 0x3c, !PT ;  /* 0x0000000607067212 */ /* 0x000fe200078e3cff */
[----:B------:R-:W-:Y:S01]  /*1a9d0*/  IMAD.X R7, RZ, RZ, R3, P1 ;  /* 0x000000ffff077224 */ /* 0x000fe200008e0603 */
[----:B------:R-:W-:Y:S02]  /*1a9e0*/  SHF.R.U64 R0, R0, 0x3, RZ ;  /* 0x0000000300007819 */ /* 0x000fe400000012ff */
[----:B------:R-:W-:Y:S02]  /*1a9f0*/  IADD3 R14, P3, R2, 0x4060, RZ ;  /* 0x00004060020e7810 */ /* 0x000fe40007f7e0ff */
[----:B------:R-:W-:-:S02]  /*1aa00*/  LOP3.LUT R38, R0, R38, RZ, 0x3c, !PT ;  /* 0x0000002600267212 */ /* 0x000fc400078e3cff */
[----:B------:R-:W-:Y:S02]  /*1aa10*/  MOV R0, R34 ;  /* 0x0000002200007202 */ /* 0x000fe40000000f00 */
[----:B------:R-:W-:Y:S02]  /*1aa20*/  IADD3 R30, P1, R2, 0x60, RZ ;  /* 0x00000060021e7810 */ /* 0x000fe40007f3e0ff */
[----:B------:R-:W-:Y:S01]  /*1aa30*/  SHF.R.U64 R9, R9, 0x3, RZ ;  /* 0x0000000309097819 */ /* 0x000fe200000012ff */
[----:B------:R2:W-:Y:S01]  /*1aa40*/  STL [R1+0xac], R0 ;  /* 0x0000ac0001007387 */ /* 0x0005e20000100800 */
[----:B------:R-:W-:Y:S01]  /*1aa50*/  LOP3.LUT R15, R14, 0x380, RZ, 0xc0, !PT ;  /* 0x000003800e0f7812 */ /* 0x000fe200078ec0ff */
[--C-:B------:R-:W-:Y:S01]  /*1aa60*/  IMAD.X R31, RZ, RZ, R3.reuse, P1 ;  /* 0x000000ffff1f7224 */ /* 0x100fe200008e0603 */
[----:B------:R-:W-:Y:S01]  /*1aa70*/  LOP3.LUT R8, R9, R8, RZ, 0x3c, !PT ;  /* 0x0000000809087212 */ /* 0x000fe200078e3cff */
[----:B------:R-:W-:Y:S01]  /*1aa80*/  IMAD.X R9, RZ, RZ, R3, P0 ;  /* 0x000000ffff097224 */ /* 0x000fe200000e0603 */
[----:B------:R-:W-:-:S02]  /*1aa90*/  SHF.R.U64 R15, R15, 0x3, RZ ;  /* 0x000000030f0f7819 */ /* 0x000fc400000012ff */
[----:B0-----:R-:W-:Y:S02]  /*1aaa0*/  MOV R4, R6 ;  /* 0x0000000600047202 */ /* 0x001fe40000000f00 */
[----:B------:R-:W-:Y:S01]  /*1aab0*/  LOP3.LUT R14, R15, R14, RZ, 0x3c, !PT ;  /* 0x0000000e0f0e7212 */ /* 0x000fe200078e3cff */
[--C-:B------:R-:W-:Y:S01]  /*1aac0*/  IMAD.X R15, RZ, RZ, R3.reuse, P3 ;  /* 0x000000ffff0f7224 */ /* 0x100fe200018e0603 */
[----:B--2---:R-:W-:Y:S01]  /*1aad0*/  LOP3.LUT R0, R30, 0x380, RZ, 0xc0, !PT ;  /* 0x000003801e007812 */ /* 0x004fe200078ec0ff */
[----:B------:R0:W-:Y:S01]  /*1aae0*/  STL [R1+0xa8], R4 ;  /* 0x0000a80401007387 */ /* 0x0001e20000100800 */
[----:B------:R-:W-:Y:S02]  /*1aaf0*/  IADD3 R6, P0, R2, 0x40, RZ ;  /* 0x0000004002067810 */ /* 0x000fe40007f1e0ff */
[----:B------:R-:W-:Y:S02]  /*1ab00*/  SHF.R.U64 R0, R0, 0x3, RZ ;  /* 0x0000000300007819 */ /* 0x000fe400000012ff */
[----:B------:R-:W-:Y:S01]  /*1ab10*/  IADD3.X R51, RZ, R3, RZ, P4, !PT ;  /* 0x00000003ff337210 */ /* 0x000fe200027fe4ff */
[----:B------:R-:W-:Y:S01]  /*1ab20*/  IMAD.X R7, RZ, RZ, R3, P0 ;  /* 0x000000ffff077224 */ /* 0x000fe200000e0603 */
[----:B------:R-:W-:-:S02]  /*1ab30*/  LOP3.LUT R30, R0, R30, RZ, 0x3c, !PT ;  /* 0x0000001e001e7212 */ /* 0x000fc400078e3cff */
[----:B------:R-:W-:Y:S02]  /*1ab40*/  MOV R0, R8 ;  /* 0x0000000800007202 */ /* 0x000fe40000000f00 */
[----:B0-----:R-:W-:Y:S02]  /*1ab50*/  MOV R4, R14 ;  /* 0x0000000e00047202 */ /* 0x001fe40000000f00 */
[----:B------:R-:W-:Y:S01]  /*1ab60*/  MOV R215, R50 ;  /* 0x0000003200d77202 */ /* 0x000fe20000000f00 */
[----:B------:R0:W-:Y:S01]  /*1ab70*/  STL [R1+0xa4], R0 ;  /* 0x0000a40001007387 */ /* 0x0001e20000100800 */
[----:B------:R-:W-:Y:S02]  /*1ab80*/  MOV R214, R38 ;  /* 0x0000002600d67202 */ /* 0x000fe40000000f00 */
[----:B------:R-:W-:Y:S01]  /*1ab90*/  MOV R213, R30 ;  /* 0x0000001e00d57202 */ /* 0x000fe20000000f00 */
[----:B------:R-:W-:Y:S01]  /*1aba0*/  STL [R1+0x9c], R4 ;  /* 0x00009c0401007387 */ /* 0x000fe20000100800 */
[----:B0-----:R-:W-:-:S05]  /*1abb0*/  MOV R0, R26 ;  /* 0x0000001a00007202 */ /* 0x001fca0000000f00 */
[----:B------:R0:W-:Y:S02]  /*1abc0*/  STL [R1+0x8], R0 ;  /* 0x0000080001007387 */ /* 0x0001e40000100800 */
[----:B0-----:R-:W-:-:S04]  /*1abd0*/  LOP3.LUT R0, R6, 0x380, RZ, 0xc0, !PT ;  /* 0x0000038006007812 */ /* 0x001fc800078ec0ff */
[----:B------:R-:W-:-:S04]  /*1abe0*/  SHF.R.U64 R0, R0, 0x3, RZ ;  /* 0x0000000300007819 */ /* 0x000fc800000012ff */
[----:B------:R-:W-:-:S04]  /*1abf0*/  LOP3.LUT R6, R0, R6, RZ, 0x3c, !PT ;  /* 0x0000000600067212 */ /* 0x000fc800078e3cff */
[----:B------:R-:W-:Y:S02]  /*1ac00*/  MOV R212, R6 ;  /* 0x0000000600d47202 */ /* 0x000fe40000000f00 */
[----:B------:R-:W-:-:S04]  /*1ac10*/  IADD3 R6, P0, R2, 0x20, RZ ;  /* 0x0000002002067810 */ /* 0x000fc80007f1e0ff */
[----:B------:R-:W-:Y:S01]  /*1ac20*/  LOP3.LUT R0, R6, 0x380, RZ, 0xc0, !PT ;  /* 0x0000038006007812 */ /* 0x000fe200078ec0ff */
[----:B------:R-:W-:-:S03]  /*1ac30*/  IMAD.X R7, RZ, RZ, R3, P0 ;  /* 0x000000ffff077224 */ /* 0x000fc600000e0603 */
[----:B------:R-:W-:-:S04]  /*1ac40*/  SHF.R.U64 R0, R0, 0x3, RZ ;  /* 0x0000000300007819 */ /* 0x000fc800000012ff */
[----:B------:R-:W-:Y:S02]  /*1ac50*/  LOP3.LUT R6, R0, R6, RZ, 0x3c, !PT ;  /* 0x0000000600067212 */ /* 0x000fe400078e3cff */
[----:B------:R-:W-:Y:S02]  /*1ac60*/  LOP3.LUT R0, R2, 0x380, RZ, 0xc0, !PT ;  /* 0x0000038002007812 */ /* 0x000fe400078ec0ff */
[----:B------:R-:W-:Y:S02]  /*1ac70*/  MOV R211, R6 ;  /* 0x0000000600d37202 */ /* 0x000fe40000000f00 */
[----:B------:R-:W-:-:S04]  /*1ac80*/  SHF.R.U64 R0, R0, 0x3, RZ ;  /* 0x0000000300007819 */ /* 0x000fc800000012ff */
[----:B------:R-:W-:Y:S02]  /*1ac90*/  LOP3.LUT R2, R0, R2, RZ, 0x3c, !PT ;  /* 0x0000000200027212 */ /* 0x000fe400078e3cff */
[C---:B-1----:R-:W-:Y:S02]  /*1aca0*/  LOP3.LUT P0, R0, R24.reuse, 0x3, RZ, 0xc0, !PT ;  /* 0x0000000318007812 */ /* 0x042fe4000780c0ff */
[----:B------:R-:W-:Y:S01]  /*1acb0*/  MOV R210, R2 ;  /* 0x0000000200d27202 */ /* 0x000fe20000000f00 */
[----:B------:R-:W-:Y:S01]  /*1acc0*/  IMAD.SHL.U32 R2, R24, 0x4, RZ ;  /* 0x0000000418027824 */ /* 0x000fe200078e00ff */
[----:B------:R-:W-:-:S04]  /*1acd0*/  ISETP.EQ.OR P0, PT, R0, 0x3, !P0 ;  /* 0x000000030000780c */ /* 0x000fc80004702670 */
[----:B------:R-:W-:Y:S02]  /*1ace0*/  LOP3.LUT R2, R2, 0xc, RZ, 0xc0, !PT ;  /* 0x0000000c02027812 */ /* 0x000fe400078ec0ff */
[----:B------:R-:W-:Y:S02]  /*1acf0*/  SEL R4, R5, R25, P0 ;  /* 0x0000001905047207 */ /* 0x000fe40000000000 */
[----:B------:R-:W-:Y:S02]  /*1ad00*/  IADD3 R2, P1, R2, UR4, RZ ;  /* 0x0000000402027c10 */ /* 0x000fe4000ff3e0ff */
[----:B------:R-:W-:Y:S02]  /*1ad10*/  SEL R5, R25, R5, P0 ;  /* 0x0000000519057207 */ /* 0x000fe40000000000 */
[----:B------:R-:W-:Y:S02]  /*1ad20*/  IADD3.X R3, RZ, UR5, RZ, P1, !PT ;  /* 0x00000005ff037c10 */ /* 0x000fe40008ffe4ff */
[----:B------:R-:W-:-:S02]  /*1ad30*/  SEL R9, R28, R29, P0 ;  /* 0x0000001d1c097207 */ /* 0x000fc40000000000 */
[----:B------:R-:W-:Y:S01]  /*1ad40*/  SEL R6, R29, R28, P0 ;  /* 0x0000001c1d067207 */ /* 0x000fe20000000000 */
[----:B------:R0:W5:Y:S01]  /*1ad50*/  LDG.E.CONSTANT R0, desc[UR36][R2.64] ;  /* 0x0000002402007981 */ /* 0x000162000c1e9900 */
[----:B------:R-:W-:-:S03]  /*1ad60*/  UMOV UR4, 0xffffffff ;  /* 0xffffffff00047882 */ /* 0x000fc60000000000 */
[----:B------:R-:W-:Y:S05]  /*1ad70*/  BRA.DIV UR4, `(.L_x_661) ;  /* 0x0000010a04387947 */ /* 0x000fea000b800000 */
[----:B------:R-:W-:Y:S01]  /*1ad80*/  SEL R34, R52, R53, P0 ;  /* 0x0000003534227207 */ /* 0x000fe20000000000 */
[----:B0----5:R-:W-:Y:S01]  /*1ad90*/  SHFL.IDX PT, R3, R9, R0, 0x1c1f ;  /* 0x001c1f0009037589 */ /* 0x021fe200000e0000 */
[----:B------:R-:W-:Y:S02]  /*1ada0*/  SEL R52, R53, R52, P0 ;  /* 0x0000003435347207 */ /* 0x000fe40000000000 */
[----:B------:R-:W-:Y:S01]  /*1adb0*/  SEL R53, R120, R121, P0 ;  /* 0x0000007978357207 */ /* 0x000fe20000000000 */
        /* <DEDUP_REMOVED lines=10> */
[----:B------:R-:W-:Y:S02]  /*1ae60*/  SEL R98, R110, R111, P0 ;  /* 0x0000006f6e627207 */ /* 0x000fe40000000000 */
        /* <DEDUP_REMOVED lines=29> */
[----:B------:R-:W-:-:S02]  /*1b040*/  SEL R67, R74, R75, P0 ;  /* 0x0000004b4a437207 */ /* 0x000fc40000000000 */
[----:B------:R-:W-:Y:S02]  /*1b050*/  SEL R123, R123, R122, P0 ;  /* 0x0000007a7b7b7207 */ /* 0x000fe40000000000 */
        /* <DEDUP_REMOVED lines=18> */
[----:B------:R-:W-:Y:S02]  /*1b180*/  LOP3.LUT R2, R0, 0x2, RZ, 0x3c, !PT ;  /* 0x0000000200027812 */ /* 0x000fe400078e3cff */
[----:B------:R-:W-:Y:S01]  /*1b190*/  SEL R32, R33, R32, P0 ;  /* 0x0000002021207207 */ /* 0x000fe20000000000 */
[----:B------:R-:W-:Y:S01]  /*1b1a0*/  SHFL.IDX PT, R71, R71, R0, 0x1c1f ;  /* 0x001c1f0047477589 */ /* 0x000fe200000e0000 */
[----:B------:R-:W-:Y:S02]  /*1b1b0*/  SEL R36, R37, R36, P0 ;  /* 0x0000002425247207 */ /* 0x000fe40000000000 */
[----:B------:R-:W-:Y:S01]  /*1b1c0*/  SEL R25, R56, R57, P0 ;  /* 0x0000003938197207 */ /* 0x000fe20000000000 */
[----:B------:R-:W0:Y:S01]  /*1b1d0*/  SHFL.IDX PT, R93, R93, R2, 0x1c1f ;  /* 0x001c1f025d5d7589 */ /* 0x000e2200000e0000 */
[----:B------:R-:W-:-:S02]  /*1b1e0*/  SEL R38, R84, R85, P0 ;  /* 0x0000005554267207 */ /* 0x000fc40000000000 */
[----:B------:R-:W-:Y:S01]  /*1b1f0*/  SEL R39, R88, R89, P0 ;  /* 0x0000005958277207 */ /* 0x000fe20000000000 */
[----:B------:R-:W1:Y:S01]  /*1b200*/  SHFL.IDX PT, R96, R96, R2, 0x1c1f ;  /* 0x001c1f0260607589 */ /* 0x000e6200000e0000 */
[----:B------:R-:W-:Y:S02]  /*1b210*/  SEL R78, R79, R78, P0 ;  /* 0x0000004e4f4e7207 */ /* 0x000fe40000000000 */
[----:B------:R-:W-:Y:S01]  /*1b220*/  SEL R82, R83, R82, P0 ;  /* 0x0000005253527207 */ /* 0x000fe20000000000 */
[----:B------:R-:W2:Y:S01]  /*1b230*/  SHFL.IDX PT, R104, R104, R2, 0x1c1f ;  /* 0x001c1f0268687589 */ /* 0x000ea200000e0000 */
[----:B------:R-:W-:Y:S02]  /*1b240*/  SEL R127, R130, R131, P0 ;  /* 0x00000083827f7207 */ /* 0x000fe40000000000 */
[----:B------:R-:W-:Y:S01]  /*1b250*/  SEL R56, R57, R56, P0 ;  /* 0x0000003839387207 */ /* 0x000fe20000000000 */
[----:B------:R-:W3:Y:S01]  /*1b260*/  SHFL.IDX PT, R108, R108, R2, 0x1c1f ;  /* 0x001c1f026c6c7589 */ /* 0x000ee200000e0000 */
[----:B------:R-:W-:-:S02]  /*1b270*/  SEL R33, R60, R61, P0 ;  /* 0x0000003d3c217207 */ /* 0x000fc40000000000 */
[----:B------:R-:W-:Y:S01]  /*1b280*/  SEL R24, R64, R65, P0 ;  /* 0x0000004140187207 */ /* 0x000fe20000000000 */
[----:B------:R-:W4:Y:S01]  /*1b290*/  SHFL.IDX PT, R6, R6, R2, 0x1c1f ;  /* 0x001c1f0206067589 */ /* 0x000f2200000e0000 */
[----:B------:R-:W-:Y:S02]  /*1b2a0*/  SEL R31, R68, R69, P0 ;  /* 0x00000045441f7207 */ /* 0x000fe40000000000 */
[----:B------:R-:W-:Y:S01]  /*1b2b0*/  SEL R30, R72, R73, P0 ;  /* 0x00000049481e7207 */ /* 0x000fe20000000000 */
[----:B------:R-:W4:Y:S01]  /*1b2c0*/  SHFL.IDX PT, R44, R44, R2, 0x1c1f ;  /* 0x001c1f022c2c7589 */ /* 0x000f2200000e0000 */
[----:B------:R-:W-:Y:S02]  /*1b2d0*/  SEL R35, R76, R77, P0 ;  /* 0x0000004d4c237207 */ /* 0x000fe40000000000 */
[----:B------:R-:W-:Y:S01]  /*1b2e0*/  SEL R37, R80, R81, P0 ;  /* 0x0000005150257207 */ /* 0x000fe20000000000 */
[----:B------:R-:W4:Y:S01]  /*1b2f0*/  SHFL.IDX PT, R48, R48, R2, 0x1c1f ;  /* 0x001c1f0230307589 */ /* 0x000f2200000e0000 */
[----:B------:R-:W-:-:S02]  /*1b300*/  SEL R84, R85, R84, P0 ;  /* 0x0000005455547207 */ /* 0x000fc40000000000 */
[----:B------:R-:W-:Y:S01]  /*1b310*/  SEL R88, R89, R88, P0 ;  /* 0x0000005859587207 */ /* 0x000fe20000000000 */
[----:B------:R-:W-:Y:S01]  /*1b320*/  SHFL.IDX PT, R38, R38, R0, 0x1c1f ;  /* 0x001c1f0026267589 */ /* 0x000fe200000e0000 */
[----:B------:R-:W-:Y:S02]  /*1b330*/  SEL R46, R100, R101, P0 ;  /* 0x00000065642e7207 */ /* 0x000fe40000000000 */
[----:B------:R-:W-:Y:S01]  /*1b340*/  SEL R50, R112, R113, P0 ;  /* 0x0000007170327207 */ /* 0x000fe20000000000 */
[----:B------:R-:W4:Y:S01]  /*1b350*/  SHFL.IDX PT, R84, R84, R2, 0x1c1f ;  /* 0x001c1f0254547589 */ /* 0x000f2200000e0000 */
[----:B------:R-:W-:Y:S02]  /*1b360*/  SEL R51, R116, R117, P0 ;  /* 0x0000007574337207 */ /* 0x000fe40000000000 */
[----:B------:R-:W-:Y:S01]  /*1b370*/  SEL R54, R124, R125, P0 ;  /* 0x0000007d7c367207 */ /* 0x000fe20000000000 */
[----:B------:R-:W-:Y:S01]  /*1b380*/  SHFL.IDX PT, R39, R39, R0, 0x1c1f ;  /* 0x001c1f0027277589 */ /* 0x000fe200000e0000 */
[----:B------:R-:W-:-:S02]  /*1b390*/  SEL R79, R86, R87, P0 ;  /* 0x00000057564f7207 */ /* 0x000fc40000000000 */
[----:B------:R-:W-:Y:S01]  /*1b3a0*/  SEL R83, R90, R91, P0 ;  /* 0x0000005b5a537207 */ /* 0x000fe20000000000 */
[----:B------:R-:W4:Y:S01]  /*1b3b0*/  SHFL.IDX PT, R88, R88, R2, 0x1c1f ;  /* 0x001c1f0258587589 */ /* 0x000f2200000e0000 */
        /* <DEDUP_REMOVED lines=84> */
[----:B0-----:R-:W-:Y:S02]  /*1b900*/  SEL R173, R40, R93, P0 ;  /* 0x0000005d28ad7207 */ /* 0x001fe40000000000 */
[----:B------:R-:W-:Y:S01]  /*1b910*/  SEL R172, R93, R40, P0 ;  /* 0x000000285dac7207 */ /* 0x000fe20000000000 */
[----:B------:R-:W0:Y:S01]  /*1b920*/  SHFL.IDX PT, R10, R36, R2, 0x1c1f ;  /* 0x001c1f02240a7589 */ /* 0x000e2200000e0000 */
[----:B-1----:R-:W-:-:S02]  /*1b930*/  SEL R171, R45, R96, P0 ;  /* 0x000000602dab7207 */ /* 0x002fc40000000000 */
[----:B------:R-:W-:Y:S01]  /*1b940*/  SEL R168, R96, R45, P0 ;  /* 0x0000002d60a87207 */ /* 0x000fe20000000000 */
[----:B------:R-:W-:Y:S01]  /*1b950*/  SHFL.IDX PT, R31, R31, R0, 0x1c1f ;  /* 0x001c1f001f1f7589 */ /* 0x000fe200000e0000 */
[----:B------:R-:W-:Y:S02]  /*1b960*/  SEL R150, R151, R150, P0 ;  /* 0x0000009697967207 */ /* 0x000fe40000000000 */
[----:B--2---:R-:W-:Y:S01]  /*1b970*/  SEL R96, R47, R104, P0 ;  /* 0x000000682f607207 */ /* 0x004fe20000000000 */
[----:B------:R-:W1:Y:S01]  /*1b980*/  SHFL.IDX PT, R68, R68, R2, 0x1c1f ;  /* 0x001c1f0244447589 */ /* 0x000e6200000e0000 */
[----:B---3--:R-:W-:Y:S02]  /*1b990*/  SEL R93, R49, R108, P0 ;  /* 0x0000006c315d7207 */ /* 0x008fe40000000000 */
[----:B----4-:R-:W-:Y:S01]  /*1b9a0*/  SEL R204, R3, R6, P0 ;  /* 0x0000000603cc7207 */ /* 0x010fe20000000000 */
[----:B------:R-:W-:Y:S01]  /*1b9b0*/  SHFL.IDX PT, R30, R30, R0, 0x1c1f ;  /* 0x001c1f001e1e7589 */ /* 0x000fe200000e0000 */
[----:B------:R-:W-:-:S02]  /*1b9c0*/  SEL R205, R6, R3, P0 ;  /* 0x0000000306cd7207 */ /* 0x000fc40000000000 */
[----:B------:R-:W-:Y:S01]  /*1b9d0*/  SEL R196, R29, R44, P0 ;  /* 0x0000002c1dc47207 */ /* 0x000fe20000000000 */
[----:B------:R-:W2:Y:S01]  /*1b9e0*/  SHFL.IDX PT, R72, R72, R2, 0x1c1f ;  /* 0x001c1f0248487589 */ /* 0x000ea200000e0000 */
[----:B------:R-:W-:Y:S02]  /*1b9f0*/  SEL R197, R44, R29, P0 ;  /* 0x0000001d2cc57207 */ /* 0x000fe40000000000 */
[----:B------:R-:W-:Y:S01]  /*1ba00*/  SEL R194, R26, R48, P0 ;  /* 0x000000301ac27207 */ /* 0x000fe20000000000 */
[----:B------:R-:W-:Y:S01]  /*1ba10*/  SHFL.IDX PT, R35, R35, R0, 0x1c1f ;  /* 0x001c1f0023237589 */ /* 0x000fe200000e0000 */
[----:B------:R-:W-:Y:S02]  /*1ba20*/  SEL R195, R48, R26, P0 ;  /* 0x0000001a30c37207 */ /* 0x000fe40000000000 */
[----:B------:R-:W-:Y:S01]  /*1ba30*/  SEL R177, R38, R84, P0 ;  /* 0x0000005426b17207 */ /* 0x000fe20000000000 */
[----:B------:R-:W3:Y:S01]  /*1ba40*/  SHFL.IDX PT, R76, R76, R2, 0x1c1f ;  /* 0x001c1f024c4c7589 */ /* 0x000ee200000e0000 */
        /* <DEDUP_REMOVED lines=25> */
[----:B0-----:R-:W-:Y:S01]  /*1bbe0*/  SEL R200, R7, R10, P0 ;  /* 0x0000000a07c87207 */ /* 0x001fe20000000000 */
[----:B------:R-:W-:Y:S01]  /*1bbf0*/  SHFL.IDX PT, R57, R57, R0, 0x1c1f ;  /* 0x001c1f0039397589 */ /* 0x000fe200000e0000 */
[----:B------:R-:W-:-:S02]  /*1bc00*/  SEL R201, R10, R7, P0 ;  /* 0x000000070ac97207 */ /* 0x000fc40000000000 */
[----:B------:R-:W-:Y:S01]  /*1bc10*/  SEL R198, R28, R27, P0 ;  /* 0x0000001b1cc67207 */ /* 0x000fe20000000000 */
[----:B------:R-:W0:Y:S01]  /*1bc20*/  SHFL.IDX PT, R132, R132, R2, 0x1c1f ;  /* 0x001c1f0284847589 */ /* 0x000e2200000e0000 */
[----:B------:R-:W-:Y:S02]  /*1bc30*/  SEL R199, R27, R28, P0 ;  /* 0x0000001c1bc77207 */ /* 0x000fe40000000000 */
[----:B------:R-:W-:Y:S01]  /*1bc40*/  SEL R192, R34, R52, P0 ;  /* 0x0000003422c07207 */ /* 0x000fe20000000000 */
[----:B------:R-:W-:Y:S01]  /*1bc50*/  SHFL.IDX PT, R61, R61, R0, 0x1c1f ;  /* 0x001c1f003d3d7589 */ /* 0x000fe200000e0000 */
[----:B------:R-:W-:Y:S02]  /*1bc60*/  SEL R193, R52, R34, P0 ;  /* 0x0000002234c17207 */ /* 0x000fe40000000000 */
[----:B------:R-:W-:Y:S01]  /*1bc70*/  SEL R190, R25, R56, P0 ;  /* 0x0000003819be7207 */ /* 0x000fe20000000000 */
[----:B------:R-:W0:Y:S01]  /*1bc80*/  SHFL.IDX PT, R136, R136, R2, 0x1c1f ;  /* 0x001c1f0288887589 */ /* 0x000e2200000e0000 */
[----:B------:R-:W-:-:S02]  /*1bc90*/  SEL R191, R56, R25, P0 ;  /* 0x0000001938bf7207 */ /* 0x000fc40000000000 */
[----:B------:R-:W-:Y:S01]  /*1bca0*/  SEL R188, R33, R60, P0 ;  /* 0x0000003c21bc7207 */ /* 0x000fe20000000000 */
[----:B------:R-:W-:Y:S01]  /*1bcb0*/  SHFL.IDX PT, R65, R65, R0, 0x1c1f ;  /* 0x001c1f0041417589 */ /* 0x000fe200000e0000 */
[----:B------:R-:W-:Y:S02]  /*1bcc0*/  SEL R189, R60, R33, P0 ;  /* 0x000000213cbd7207 */ /* 0x000fe40000000000 */
[----:B------:R-:W-:Y:S01]  /*1bcd0*/  SEL R187, R24, R64, P0 ;  /* 0x0000004018bb7207 */ /* 0x000fe20000000000 */
[----:B------:R-:W0:Y:S01]  /*1bce0*/  SHFL.IDX PT, R140, R140, R2, 0x1c1f ;  /* 0x001c1f028c8c7589 */ /* 0x000e2200000e0000 */
[----:B------:R-:W-:Y:S02]  /*1bcf0*/  SEL R186, R64, R24, P0 ;  /* 0x0000001840ba7207 */ /* 0x000fe40000000000 */
[----:B-1----:R-:W-:Y:S01]  /*1bd00*/  SEL R185, R31, R68, P0 ;  /* 0x000000441fb97207 */ /* 0x002fe20000000000 */
[----:B------:R-:W-:Y:S01]  /*1bd10*/  SHFL.IDX PT, R69, R69, R0, 0x1c1f ;  /* 0x001c1f0045457589 */ /* 0x000fe200000e0000 */
[----:B------:R-:W-:-:S02]  /*1bd20*/  SEL R184, R68, R31, P0 ;  /* 0x0000001f44b87207 */ /* 0x000fc40000000000 */
[----:B--2---:R-:W-:Y:S01]  /*1bd30*/  SEL R183, R30, R72, P0 ;  /* 0x000000481eb77207 */ /* 0x004fe20000000000 */
[----:B------:R-:W1:Y:S01]  /*1bd40*/  SHFL.IDX PT, R144, R144, R2, 0x1c1f ;  /* 0x001c1f0290907589 */ /* 0x000e6200000e0000 */
[----:B------:R-:W-:Y:S02]  /*1bd50*/  SEL R182, R72, R30, P0 ;  /* 0x0000001e48b67207 */ /* 0x000fe40000000000 */
[----:B---3--:R-:W-:Y:S01]  /*1bd60*/  SEL R181, R35, R76, P0 ;  /* 0x0000004c23b57207 */ /* 0x008fe20000000000 */
[----:B------:R-:W-:Y:S01]  /*1bd70*/  SHFL.IDX PT, R73, R73, R0, 0x1c1f ;  /* 0x001c1f0049497589 */ /* 0x000fe200000e0000 */
[----:B------:R-:W-:Y:S02]  /*1bd80*/  SEL R180, R76, R35, P0 ;  /* 0x000000234cb47207 */ /* 0x000fe40000000000 */
[----:B----4-:R-:W-:Y:S01]  /*1bd90*/  SEL R179, R37, R80, P0 ;  /* 0x0000005025b37207 */ /* 0x010fe20000000000 */
[----:B------:R-:W2:Y:S01]  /*1bda0*/  SHFL.IDX PT, R148, R148, R2, 0x1c1f ;  /* 0x001c1f0294947589 */ /* 0x000ea200000e0000 */
[----:B------:R-:W-:-:S02]  /*1bdb0*/  SEL R178, R80, R37, P0 ;  /* 0x0000002550b27207 */ /* 0x000fc40000000000 */
[----:B------:R-:W-:Y:S01]  /*1bdc0*/  SEL R100, R100, R46, P0 ;  /* 0x0000002e64647207 */ /* 0x000fe20000000000 */
[----:B------:R-:W-:Y:S01]  /*1bdd0*/  SHFL.IDX PT, R77, R77, R0, 0x1c1f ;  /* 0x001c1f004d4d7589 */ /* 0x000fe200000e0000 */
[----:B------:R-:W-:Y:S02]  /*1bde0*/  SEL R112, R112, R50, P0 ;  /* 0x0000003270707207 */ /* 0x000fe40000000000 */
[----:B------:R-:W-:Y:S01]  /*1bdf0*/  SEL R116, R116, R51, P0 ;  /* 0x0000003374747207 */ /* 0x000fe20000000000 */
[----:B------:R-:W3:Y:S01]  /*1be00*/  SHFL.IDX PT, R152, R152, R2, 0x1c1f ;  /* 0x001c1f0298987589 */ /* 0x000ee200000e0000 */
        /* <DEDUP_REMOVED lines=10> */
[----:B0-----:R-:W-:Y:S01]  /*1beb0*/  SEL R6, R57, R132, P0 ;  /* 0x0000008439067207 */ /* 0x001fe20000000000 */
[----:B------:R-:W0:Y:S01]  /*1bec0*/  SHFL.IDX PT, R154, R154, R2, 0x1c1f ;  /* 0x001c1f029a9a7589 */ /* 0x000e2200000e0000 */
[----:B------:R-:W-:-:S02]  /*1bed0*/  SEL R7, R61, R136, P0 ;  /* 0x000000883d077207 */ /* 0x000fc40000000000 */
[----:B------:R-:W-:Y:S01]  /*1bee0*/  SEL R8, R65, R140, P0 ;  /* 0x0000008c41087207 */ /* 0x000fe20000000000 */
[----:B------:R-:W-:Y:S01]  /*1bef0*/  SHFL.IDX PT, R89, R89, R0, 0x1c1f ;  /* 0x001c1f0059597589 */ /* 0x000fe200000e0000 */
[----:B-1----:R-:W-:Y:S02]  /*1bf00*/  SEL R9, R69, R144, P0 ;  /* 0x0000009045097207 */ /* 0x002fe40000000000 */
[----:B--2---:R-:W-:Y:S01]  /*1bf10*/  SEL R10, R73, R148, P0 ;  /* 0x00000094490a7207 */ /* 0x004fe20000000000 */
[----:B------:R-:W1:Y:S01]  /*1bf20*/  SHFL.IDX PT, R155, R155, R2, 0x1c1f ;  /* 0x001c1f029b9b7589 */ /* 0x000e6200000e0000 */
[----:B---3--:R-:W-:Y:S02]  /*1bf30*/  SEL R24, R77, R152, P0 ;  /* 0x000000984d187207 */ /* 0x008fe40000000000 */
[----:B------:R-:W-:Y:S01]  /*1bf40*/  SEL R64, R114, R111, P0 ;  /* 0x0000006f72407207 */ /* 0x000fe20000000000 */
[----:B------:R-:W-:Y:S01]  /*1bf50*/  SHFL.IDX PT, R92, R92, R0, 0x1c1f ;  /* 0x001c1f005c5c7589 */ /* 0x000fe200000e0000 */
[----:B------:R-:W-:-:S02]  /*1bf60*/  SEL R72, R121, R119, P0 ;  /* 0x0000007779487207 */ /* 0x000fc40000000000 */
[----:B------:R-:W-:Y:S01]  /*1bf70*/  SEL R76, R123, R127, P0 ;  /* 0x0000007f7b4c7207 */ /* 0x000fe20000000000 */
[----:B------:R-:W2:Y:S01]  /*1bf80*/  SHFL.IDX PT, R32, R156, R2, 0x1c1f ;  /* 0x001c1f029c207589 */ /* 0x000ea200000e0000 */
[----:B----4-:R-:W-:Y:S02]  /*1bf90*/  SEL R25, R81, R146, P0 ;  /* 0x0000009251197207 */ /* 0x010fe40000000000 */
[----:B------:R-:W-:Y:S01]  /*1bfa0*/  SEL R54, R124, R54, P0 ;  /* 0x000000367c367207 */ /* 0x000fe20000000000 */
[----:B------:R-:W-:Y:S01]  /*1bfb0*/  SHFL.IDX PT, R94, R94, R0, 0x1c1f ;  /* 0x001c1f005e5e7589 */ /* 0x000fe200000e0000 */
[----:B------:R-:W-:Y:S02]  /*1bfc0*/  SEL R55, R128, R55, P0 ;  /* 0x0000003780377207 */ /* 0x000fe40000000000 */
[----:B------:R-:W-:Y:S01]  /*1bfd0*/  SEL R57, R132, R57, P0 ;  /* 0x0000003984397207 */ /* 0x000fe20000000000 */
[----:B------:R-:W3:Y:S01]  /*1bfe0*/  SHFL.IDX PT, R157, R157, R2, 0x1c1f ;  /* 0x001c1f029d9d7589 */ /* 0x000ee200000e0000 */
[----:B0-----:R-:W-:-:S02]  /*1bff0*/  SEL R26, R85, R154, P0 ;  /* 0x0000009a551a7207 */ /* 0x001fc40000000000 */
[----:B------:R-:W-:Y:S01]  /*1c000*/  SEL R61, R136, R61, P0 ;  /* 0x0000003d883d7207 */ /* 0x000fe20000000000 */
[----:B------:R-:W-:Y:S01]  /*1c010*/  SHFL.IDX PT, R97, R97, R0, 0x1c1f ;  /* 0x001c1f0061617589 */ /* 0x000fe200000e0000 */
[----:B------:R-:W-:Y:S02]  /*1c020*/  SEL R65, R140, R65, P0 ;  /* 0x000000418c417207 */ /* 0x000fe40000000000 */
[----:B------:R-:W-:Y:S01]  /*1c030*/  SEL R69, R144, R69, P0 ;  /* 0x0000004590457207 */ /* 0x000fe20000000000 */
[----:B------:R-:W0:Y:S01]  /*1c040*/  SHFL.IDX PT, R158, R158, R2, 0x1c1f ;  /* 0x001c1f029e9e7589 */ /* 0x000e2200000e0000 */
[----:B-1----:R-:W-:Y:S02]  /*1c050*/  SEL R27, R89, R155, P0 ;  /* 0x0000009b591b7207 */ /* 0x002fe40000000000 */
[----:B------:R-:W-:Y:S01]  /*1c060*/  SEL R73, R148, R73, P0 ;  /* 0x0000004994497207 */ /* 0x000fe20000000000 */
[----:B------:R-:W-:Y:S01]  /*1c070*/  SHFL.IDX PT, R101, R101, R0, 0x1c1f ;  /* 0x001c1f0065657589 */ /* 0x000fe200000e0000 */
[----:B------:R-:W-:-:S02]  /*1c080*/  SEL R77, R152, R77, P0 ;  /* 0x0000004d984d7207 */ /* 0x000fc40000000000 */
[----:B------:R-:W-:Y:S01]  /*1c090*/  SEL R81, R146, R81, P0 ;  /* 0x0000005192517207 */ /* 0x000fe20000000000 */
[----:B------:R-:W1:Y:S01]  /*1c0a0*/  SHFL.IDX PT, R159, R159, R2, 0x1c1f ;  /* 0x001c1f029f9f7589 */ /* 0x000e6200000e0000 */
[----:B--2---:R-:W-:Y:S02]  /*1c0b0*/  SEL R36, R92, R32, P0 ;  /* 0x000000205c247207 */ /* 0x004fe40000000000 */
[----:B------:R-:W-:Y:S01]  /*1c0c0*/  SEL R85, R154, R85, P0 ;  /* 0x000000559a557207 */ /* 0x000fe20000000000 */
[----:B------:R-:W2:Y:S01]  /*1c0d0*/  SHFL.IDX PT, R59, R59, R2, 0x1c1f ;  /* 0x001c1f023b3b7589 */ /* 0x000ea200000e0000 */
[----:B------:R-:W-:Y:S02]  /*1c0e0*/  SEL R89, R155, R89, P0 ;  /* 0x000000599b597207 */ /* 0x000fe40000000000 */
[----:B------:R-:W-:Y:S01]  /*1c0f0*/  SEL R92, R32, R92, P0 ;  /* 0x0000005c205c7207 */ /* 0x000fe20000000000 */
[----:B------:R-:W-:Y:S01]  /*1c100*/  SHFL.IDX PT, R113, R62, R0, 0x1c1f ;  /* 0x001c1f003e717589 */ /* 0x000fe200000e0000 */
[----:B---3--:R-:W-:-:S02]  /*1c110*/  SEL R37, R94, R157, P0 ;  /* 0x0000009d5e257207 */ /* 0x008fc40000000000 */
[----:B------:R-:W-:Y:S01]  /*1c120*/  SEL R94, R157, R94, P0 ;  /* 0x0000005e9d5e7207 */ /* 0x000fe20000000000 */
[----:B------:R-:W3:Y:S01]  /*1c130*/  SHFL.IDX PT, R109, R109, R2, 0x1c1f ;  /* 0x001c1f026d6d7589 */ /* 0x000ee200000e0000 */
[----:B------:R-:W-:Y:S02]  /*1c140*/  SEL R111, R111, R114, P0 ;  /* 0x000000726f6f7207 */ /* 0x000fe40000000000 */
[----:B------:R-:W-:Y:S01]  /*1c150*/  SEL R119, R119, R121, P0 ;  /* 0x0000007977777207 */ /* 0x000fe20000000000 */
[----:B------:R-:W-:Y:S01]  /*1c160*/  SHFL.IDX PT, R117, R66, R0, 0x1c1f ;  /* 0x001c1f0042757589 */ /* 0x000fe200000e0000 */
[----:B0-----:R-:W-:Y:S02]  /*1c170*/  SEL R38, R97, R158, P0 ;  /* 0x0000009e61267207 */ /* 0x001fe40000000000 */
[----:B------:R-:W-:Y:S01]  /*1c180*/  SEL R97, R158, R97, P0 ;  /* 0x000000619e617207 */ /* 0x000fe20000000000 */
[----:B------:R-:W0:Y:S01]  /*1c190*/  SHFL.IDX PT, R70, R70, R2, 0x1c1f ;  /* 0x001c1f0246467589 */ /* 0x000e2200000e0000 */
[----:B------:R-:W-:-:S03]  /*1c1a0*/  SEL R123, R127, R123, P0 ;  /* 0x0000007b7f7b7207 */ /* 0x000fc60000000000 */
[----:B------:R-:W-:Y:S01]  /*1c1b0*/  SHFL.IDX PT, R79, R79, R0, 0x1c1f ;  /* 0x001c1f004f4f7589 */ /* 0x000fe200000e0000 */
[----:B-1----:R-:W-:Y:S02]  /*1c1c0*/  SEL R39, R101, R159, P0 ;  /* 0x0000009f65277207 */ /* 0x002fe40000000000 */
[----:B------:R-:W-:Y:S01]  /*1c1d0*/  SEL R101, R159, R101, P0 ;  /* 0x000000659f657207 */ /* 0x000fe20000000000 */
[----:B------:R-:W1:Y:S01]  /*1c1e0*/  SHFL.IDX PT, R86, R86, R2, 0x1c1f ;  /* 0x001c1f0256567589 */ /* 0x000e6200000e0000 */
[----:B--2---:R-:W-:Y:S02]  /*1c1f0*/  SEL R40, R105, R59, P0 ;  /* 0x0000003b69287207 */ /* 0x004fe40000000000 */
[----:B------:R-:W-:Y:S01]  /*1c200*/  SEL R59, R59, R105, P0 ;  /* 0x000000693b3b7207 */ /* 0x000fe20000000000 */
[----:B------:R-:W-:Y:S04]  /*1c210*/  SHFL.IDX PT, R83, R83, R0, 0x1c1f ;  /* 0x001c1f0053537589 */ /* 0x000fe800000e0000 */
[----:B------:R-:W2:Y:S01]  /*1c220*/  SHFL.IDX PT, R90, R90, R2, 0x1c1f ;  /* 0x001c1f025a5a7589 */ /* 0x000ea200000e0000 */
[----:B---3--:R-:W-:-:S02]  /*1c230*/  SEL R45, R113, R109, P0 ;  /* 0x0000006d712d7207 */ /* 0x008fc40000000000 */
[----:B------:R-:W-:Y:S01]  /*1c240*/  SEL R109, R109, R113, P0 ;  /* 0x000000716d6d7207 */ /* 0x000fe20000000000 */
[----:B------:R-:W-:Y:S04]  /*1c250*/  SHFL.IDX PT, R87, R87, R0, 0x1c1f ;  /* 0x001c1f0057577589 */ /* 0x000fe800000e0000 */
[----:B------:R-:W3:Y:S01]  /*1c260*/  SHFL.IDX PT, R95, R95, R2, 0x1c1f ;  /* 0x001c1f025f5f7589 */ /* 0x000ee200000e0000 */
[----:B0-----:R-:W-:Y:S02]  /*1c270*/  SEL R46, R117, R70, P0 ;  /* 0x00000046752e7207 */ /* 0x001fe40000000000 */
[----:B------:R-:W-:Y:S01]  /*1c280*/  SEL R70, R70, R117, P0 ;  /* 0x0000007546467207 */ /* 0x000fe20000000000 */
[----:B------:R-:W0:Y:S04]  /*1c290*/  SHFL.IDX PT, R99, R99, R2, 0x1c1f ;  /* 0x001c1f0263637589 */ /* 0x000e2800000e0000 */
[----:B------:R-:W-:Y:S01]  /*1c2a0*/  SHFL.IDX PT, R91, R91, R0, 0x1c1f ;  /* 0x001c1f005b5b7589 */ /* 0x000fe200000e0000 */
[----:B-1----:R-:W-:-:S02]  /*1c2b0*/  SEL R50, R79, R86, P0 ;  /* 0x000000564f327207 */ /* 0x002fc40000000000 */
[----:B------:R-:W-:Y:S01]  /*1c2c0*/  SEL R79, R86, R79, P0 ;  /* 0x0000004f564f7207 */ /* 0x000fe20000000000 */
[----:B------:R-:W1:Y:S04]  /*1c2d0*/  SHFL.IDX PT, R102, R102, R2, 0x1c1f ;  /* 0x001c1f0266667589 */ /* 0x000e6800000e0000 */
[----:B------:R-:W4:Y:S01]  /*1c2e0*/  SHFL.IDX PT, R106, R106, R2, 0x1c1f ;  /* 0x001c1f026a6a7589 */ /* 0x000f2200000e0000 */
[----:B--2---:R-:W-:Y:S02]  /*1c2f0*/  SEL R51, R83, R90, P0 ;  /* 0x0000005a53337207 */ /* 0x004fe40000000000 */
[----:B------:R-:W-:Y:S01]  /*1c300*/  SEL R83, R90, R83, P0 ;  /* 0x000000535a537207 */ /* 0x000fe20000000000 */
[----:B------:R-:W2:Y:S04]  /*1c310*/  SHFL.IDX PT, R110, R110, R2, 0x1c1f ;  /* 0x001c1f026e6e7589 */ /* 0x000ea800000e0000 */
[----:B------:R-:W2:Y:S01]  /*1c320*/  SHFL.IDX PT, R118, R118, R2, 0x1c1f ;  /* 0x001c1f0276767589 */ /* 0x000ea200000e0000 */
[----:B---3--:R-:W-:-:S02]  /*1c330*/  SEL R52, R87, R95, P0 ;  /* 0x0000005f57347207 */ /* 0x008fc40000000000 */
[----:B------:R-:W-:Y:S01]  /*1c340*/  SEL R87, R95, R87, P0 ;  /* 0x000000575f577207 */ /* 0x000fe20000000000 */
[----:B------:R-:W3:Y:S01]  /*1c350*/  SHFL.IDX PT, R126, R126, R2, 0x1c1f ;  /* 0x001c1f027e7e7589 */ /* 0x000ee200000e0000 */
[----:B0-----:R-:W-:Y:S02]  /*1c360*/  SEL R53, R103, R99, P0 ;  /* 0x0000006367357207 */ /* 0x001fe40000000000 */
[----:B------:R-:W-:Y:S01]  /*1c370*/  SEL R99, R99, R103, P0 ;  /* 0x0000006763637207 */ /* 0x000fe20000000000 */
[----:B------:R-:W0:Y:S04]  /*1c380*/  SHFL.IDX PT, R134, R134, R2, 0x1c1f ;  /* 0x001c1f0286867589 */ /* 0x000e2800000e0000 */
[----:B------:R-:W-:Y:S01]  /*1c390*/  SHFL.IDX PT, R131, R135, R0, 0x1c1f ;  /* 0x001c1f0087837589 */ /* 0x000fe200000e0000 */
[----:B-1----:R-:W-:-:S02]  /*1c3a0*/  SEL R56, R91, R102, P0 ;  /* 0x000000665b387207 */ /* 0x002fc40000000000 */
[----:B------:R-:W-:Y:S01]  /*1c3b0*/  SEL R91, R102, R91, P0 ;  /* 0x0000005b665b7207 */ /* 0x000fe20000000000 */
[----:B------:R-:W1:Y:S01]  /*1c3c0*/  SHFL.IDX PT, R129, R138, R2, 0x1c1f ;  /* 0x001c1f028a817589 */ /* 0x000e6200000e0000 */
[----:B----4-:R-:W-:Y:S02]  /*1c3d0*/  SEL R60, R107, R106, P0 ;  /* 0x0000006a6b3c7207 */ /* 0x010fe40000000000 */
[----:B------:R-:W-:Y:S01]  /*1c3e0*/  SEL R106, R106, R107, P0 ;  /* 0x0000006b6a6a7207 */ /* 0x000fe20000000000 */
[----:B------:R-:W-:Y:S01]  /*1c3f0*/  SHFL.IDX PT, R133, R133, R0, 0x1c1f ;  /* 0x001c1f0085857589 */ /* 0x000fe200000e0000 */
[----:B--2---:R-:W-:Y:S02]  /*1c400*/  SEL R63, R98, R110, P0 ;  /* 0x0000006e623f7207 */ /* 0x004fe40000000000 */
[----:B------:R-:W-:Y:S01]  /*1c410*/  SEL R98, R110, R98, P0 ;  /* 0x000000626e627207 */ /* 0x000fe20000000000 */
[----:B------:R-:W2:Y:S01]  /*1c420*/  SHFL.IDX PT, R130, R142, R2, 0x1c1f ;  /* 0x001c1f028e827589 */ /* 0x000ea200000e0000 */
[----:B------:R-:W-:-:S02]  /*1c430*/  SEL R68, R115, R118, P0 ;  /* 0x0000007673447207 */ /* 0x000fc40000000000 */
[----:B------:R-:W-:Y:S01]  /*1c440*/  SEL R115, R118, R115, P0 ;  /* 0x0000007376737207 */ /* 0x000fe20000000000 */
[----:B------:R-:W4:Y:S01]  /*1c450*/  SHFL.IDX PT, R62, R208, R0, 0x1c1f ;  /* 0x001c1f00d03e7589 */ /* 0x000f2200000e0000 */
[----:B---3--:R-:W-:Y:S02]  /*1c460*/  SEL R74, R122, R126, P0 ;  /* 0x0000007e7a4a7207 */ /* 0x008fe40000000000 */
[----:B------:R-:W-:Y:S01]  /*1c470*/  SEL R122, R126, R122, P0 ;  /* 0x0000007a7e7a7207 */ /* 0x000fe20000000000 */
[----:B------:R-:W3:Y:S01]  /*1c480*/  SHFL.IDX PT, R66, R137, R0, 0x1c1f ;  /* 0x001c1f0089427589 */ /* 0x000ee200000e0000 */
[----:B0-----:R-:W-:Y:S02]  /*1c490*/  SEL R78, R125, R134, P0 ;  /* 0x000000867d4e7207 */ /* 0x001fe40000000000 */
[----:B------:R-:W-:Y:S01]  /*1c4a0*/  SEL R125, R134, R125, P0 ;  /* 0x0000007d867d7207 */ /* 0x000fe20000000000 */
[----:B------:R-:W0:Y:S01]  /*1c4b0*/  SHFL.IDX PT, R11, R209, R2, 0x1c1f ;  /* 0x001c1f02d10b7589 */ /* 0x000e2200000e0000 */
[----:B-1----:R-:W-:-:S03]  /*1c4c0*/  SEL R80, R131, R129, P0 ;  /* 0x0000008183507207 */ /* 0x002fc60000000000 */
[----:B------:R1:W0:Y:S01]  /*1c4d0*/  SHFL.IDX PT, R0, R150, R2, 0x1c1f ;  /* 0x001c1f0296007589 */ /* 0x00022200000e0000 */
[----:B------:R-:W-:Y:S02]  /*1c4e0*/  SEL R129, R129, R131, P0 ;  /* 0x0000008381817207 */ /* 0x000fe40000000000 */
[----:B--2---:R-:W-:Y:S02]  /*1c4f0*/  SEL R82, R133, R130, P0 ;  /* 0x0000008285527207 */ /* 0x004fe40000000000 */
[----:B------:R-:W-:Y:S01]  /*1c500*/  SEL R130, R130, R133, P0 ;  /* 0x0000008582827207 */ /* 0x000fe20000000000 */
[----:B-1--4-:R-:W-:-:S07]  /*1c510*/  IMAD.MOV.U32 R2, RZ, RZ, RZ ;  /* 0x000000ffff027224 */ /* 0x012fce00078e00ff */
.L_x_1028:
[----:B------:R-:W2:Y:S01]  /*1c520*/  LDL.LU R86, [R1+0x8] ;  /* 0x0000080001567983 */ /* 0x000ea20000300800 */
[----:B------:R-:W-:Y:S05]  /*1c530*/  WARPSYNC.ALL ;  /* 0x0000000000007948 */ /* 0x000fea0003800000 */
[----:B------:R-:W4:Y:S01]  /*1c540*/  LDL.LU R105, [R1+0x9c] ;  /* 0x00009c0001697983 */ /* 0x000f220000300800 */
[----:B------:R-:W-:Y:S01]  /*1c550*/  F2FP.BF16.F32.PACK_AB R12, R204, R206 ;  /* 0x000000cecc0c723e */ /* 0x000fe200000010ff */
[----:B------:R-:W-:Y:S01]  /*1c560*/  ULDC.64 UR4, c[0x0][0xc00] ;  /* 0x0003000000047ab9 */ /* 0x000fe20000000a00 */
[----:B------:R-:W-:Y:S01]  /*1c570*/  F2FP.BF16.F32.PACK_AB R13, R25, R24 ;  /* 0x00000018190d723e */ /* 0x000fe200000010ff */
[----:B------:R-:W3:Y:S01]  /*1c580*/  LDL.LU R103, [R1+0xa4] ;  /* 0x0000a40001677983 */ /* 0x000ee20000300800 */
[----:B------:R-:W-:Y:S01]  /*1c590*/  F2FP.BF16.F32.PACK_AB R14, R205, R207 ;  /* 0x000000cfcd0e723e */ /* 0x000fe200000010ff */
[----:B------:R-:W-:Y:S01]  /*1c5a0*/  ULDC.64 UR6, c[0x0][0xc08] ;  /* 0x0003020000067ab9 */ /* 0x000fe20000000a00 */
[----:B------:R-:W-:Y:S01]  /*1c5b0*/  F2FP.BF16.F32.PACK_AB R15, R81, R77 ;  /* 0x0000004d510f723e */ /* 0x000fe200000010ff */
[----:B------:R-:W3:Y:S01]  /*1c5c0*/  LDL.LU R102, [R1+0xa8] ;  /* 0x0000a80001667983 */ /* 0x000ee20000300800 */
[----:B------:R-:W-:Y:S01]  /*1c5d0*/  F2FP.BF16.F32.PACK_AB R28, R200, R202 ;  /* 0x000000cac81c723e */ /* 0x000fe200000010ff */
[----:B------:R-:W1:Y:S02]  /*1c5e0*/  LDC R107, c[0x0][0xbe8] ;  /* 0x0002fa00ff6b7b82 */ /* 0x000e640000000800 */
[----:B------:R-:W3:Y:S04]  /*1c5f0*/  LDL.LU R95, [R1+0xac] ;  /* 0x0000ac00015f7983 */ /* 0x000ee80000300800 */
[----:B------:R-:W3:Y:S01]  /*1c600*/  LDL.LU R90, [R1+0xbc] ;  /* 0x0000bc00015a7983 */ /* 0x000ee20000300800 */
[----:B------:R-:W-:-:S02]  /*1c610*/  F2FP.BF16.F32.PACK_AB R29, R27, R26 ;  /* 0x0000001a1b1d723e */ /* 0x000fc400000010ff */
[----:B------:R-:W-:Y:S01]  /*1c620*/  F2FP.BF16.F32.PACK_AB R30, R201, R203 ;  /* 0x000000cbc91e723e */ /* 0x000fe200000010ff */
[----:B------:R-:W-:Y:S01]  /*1c630*/  BAR.SYNC.DEFER_BLOCKING 0x1, 0x100 ;  /* 0x0044000000007b1d */ /* 0x000fe20000010000 */
[----:B------:R-:W-:Y:S02]  /*1c640*/  F2FP.BF16.F32.PACK_AB R31, R89, R85 ;  /* 0x00000055591f723e */ /* 0x000fe400000010ff */
[----:B------:R-:W-:Y:S02]  /*1c650*/  F2FP.BF16.F32.PACK_AB R32, R196, R198 ;  /* 0x000000c6c420723e */ /* 0x000fe400000010ff */
[----:B------:R-:W-:Y:S02]  /*1c660*/  F2FP.BF16.F32.PACK_AB R33, R37, R36 ;  /* 0x000000242521723e */ /* 0x000fe400000010ff */
[----:B------:R-:W-:Y:S02]  /*1c670*/  F2FP.BF16.F32.PACK_AB R34, R197, R199 ;  /* 0x000000c7c522723e */ /* 0x000fe400000010ff */
[----:B------:R-:W-:Y:S01]  /*1c680*/  F2FP.BF16.F32.PACK_AB R35, R94, R92 ;  /* 0x0000005c5e23723e */ /* 0x000fe200000010ff */
[----:B------:R0:W-:Y:S04]  /*1c690*/  STSM.16.M88.4 [R210], R12 ;  /* 0x0000000cd2007844 */ /* 0x0001e80000000200 */
[----:B------:R0:W-:Y:S04]  /*1c6a0*/  STSM.16.M88.4 [R211], R28 ;  /* 0x0000001cd3007844 */ /* 0x0001e80000000200 */
[----:B------:R1:W-:Y:S01]  /*1c6b0*/  STSM.16.M88.4 [R212], R32 ;  /* 0x00000020d4007844 */ /* 0x0003e20000000200 */
[----:B0-----:R-:W-:-:S02]  /*1c6c0*/  F2FP.BF16.F32.PACK_AB R12, R192, R194 ;  /* 0x000000c2c00c723e */ /* 0x001fc400000010ff */
[----:B------:R-:W-:Y:S02]  /*1c6d0*/  F2FP.BF16.F32.PACK_AB R13, R39, R38 ;  /* 0x00000026270d723e */ /* 0x000fe400000010ff */
[----:B------:R-:W-:Y:S02]  /*1c6e0*/  F2FP.BF16.F32.PACK_AB R14, R193, R195 ;  /* 0x000000c3c10e723e */ /* 0x000fe400000010ff */
[----:B------:R-:W-:Y:S02]  /*1c6f0*/  F2FP.BF16.F32.PACK_AB R15, R101, R97 ;  /* 0x00000061650f723e */ /* 0x000fe400000010ff */
[----:B------:R-:W-:Y:S02]  /*1c700*/  F2FP.BF16.F32.PACK_AB R28, R188, R190 ;  /* 0x000000bebc1c723e */ /* 0x000fe400000010ff */
[----:B------:R-:W-:Y:S01]  /*1c710*/  F2FP.BF16.F32.PACK_AB R29, R44, R40 ;  /* 0x000000282c1d723e */ /* 0x000fe200000010ff */
[----:B------:R0:W-:Y:S01]  /*1c720*/  STSM.16.M88.4 [R213], R12 ;  /* 0x0000000cd5007844 */ /* 0x0001e20000000200 */
[----:B------:R-:W-:-:S02]  /*1c730*/  F2FP.BF16.F32.PACK_AB R30, R189, R191 ;  /* 0x000000bfbd1e723e */ /* 0x000fc400000010ff */
[----:B------:R-:W-:Y:S02]  /*1c740*/  F2FP.BF16.F32.PACK_AB R31, R58, R59 ;  /* 0x0000003b3a1f723e */ /* 0x000fe400000010ff */
[----:B-1----:R-:W-:Y:S02]  /*1c750*/  F2FP.BF16.F32.PACK_AB R32, R185, R187 ;  /* 0x000000bbb920723e */ /* 0x002fe400000010ff */
[----:B------:R-:W-:Y:S01]  /*1c760*/  F2FP.BF16.F32.PACK_AB R33, R46, R45 ;  /* 0x0000002d2e21723e */ /* 0x000fe200000010ff */
[----:B------:R1:W-:Y:S01]  /*1c770*/  STSM.16.M88.4 [R214], R28 ;  /* 0x0000001cd6007844 */ /* 0x0003e20000000200 */
[----:B------:R-:W-:Y:S02]  /*1c780*/  F2FP.BF16.F32.PACK_AB R34, R184, R186 ;  /* 0x000000bab822723e */ /* 0x000fe400000010ff */
[----:B------:R-:W-:Y:S02]  /*1c790*/  F2FP.BF16.F32.PACK_AB R35, R70, R109 ;  /* 0x0000006d4623723e */ /* 0x000fe400000010ff */
[----:B0-----:R-:W-:-:S03]  /*1c7a0*/  F2FP.BF16.F32.PACK_AB R12, R181, R183 ;  /* 0x000000b7b50c723e */ /* 0x001fc600000010ff */
[----:B------:R0:W-:Y:S01]  /*1c7b0*/  STSM.16.M88.4 [R215], R32 ;  /* 0x00000020d7007844 */ /* 0x0001e20000000200 */
[----:B------:R-:W-:Y:S02]  /*1c7c0*/  F2FP.BF16.F32.PACK_AB R13, R48, R47 ;  /* 0x0000002f300d723e */ /* 0x000fe400000010ff */
[----:B------:R-:W-:Y:S02]  /*1c7d0*/  F2FP.BF16.F32.PACK_AB R14, R180, R182 ;  /* 0x000000b6b40e723e */ /* 0x000fe400000010ff */
[----:B------:R-:W-:Y:S02]  /*1c7e0*/  F2FP.BF16.F32.PACK_AB R15, R71, R67 ;  /* 0x00000043470f723e */ /* 0x000fe400000010ff */
[----:B-1----:R-:W-:Y:S02]  /*1c7f0*/  F2FP.BF16.F32.PACK_AB R28, R177, R179 ;  /* 0x000000b3b11c723e */ /* 0x002fe400000010ff */
[----:B------:R-:W-:Y:S02]  /*1c800*/  F2FP.BF16.F32.PACK_AB R29, R50, R49 ;  /* 0x00000031321d723e */ /* 0x000fe400000010ff */
[----:B------:R-:W-:-:S02]  /*1c810*/  F2FP.BF16.F32.PACK_AB R30, R176, R178 ;  /* 0x000000b2b01e723e */ /* 0x000fc400000010ff */
[----:B------:R-:W-:Y:S02]  /*1c820*/  F2FP.BF16.F32.PACK_AB R31, R79, R75 ;  /* 0x0000004b4f1f723e */ /* 0x000fe400000010ff */
[----:B0-----:R-:W-:Y:S02]  /*1c830*/  F2FP.BF16.F32.PACK_AB R32, R173, R175 ;  /* 0x000000afad20723e */ /* 0x001fe400000010ff */
[----:B------:R-:W-:Y:S02]  /*1c840*/  F2FP.BF16.F32.PACK_AB R33, R52, R51 ;  /* 0x000000333421723e */ /* 0x000fe400000010ff */
[----:B------:R-:W-:Y:S02]  /*1c850*/  F2FP.BF16.F32.PACK_AB R34, R172, R174 ;  /* 0x000000aeac22723e */ /* 0x000fe400000010ff */
[----:B------:R-:W-:Y:S01]  /*1c860*/  F2FP.BF16.F32.PACK_AB R35, R87, R83 ;  /* 0x000000535723723e */ /* 0x000fe200000010ff */
[----:B--2---:R0:W-:Y:S04]  /*1c870*/  STSM.16.M88.4 [R86], R12 ;  /* 0x0000000c56007844 */ /* 0x0041e80000000200 */
[----:B0-----:R-:W2:Y:S04]  /*1c880*/  LDL.LU R86, [R1+0xc8] ;  /* 0x0000c80001567983 */ /* 0x001ea80000300800 */
[----:B----4-:R0:W-:Y:S01]  /*1c890*/  STSM.16.M88.4 [R105], R28 ;  /* 0x0000001c69007844 */ /* 0x0101e20000000200 */
[----:B------:R-:W-:-:S02]  /*1c8a0*/  F2FP.BF16.F32.PACK_AB R12, R147, R171 ;  /* 0x000000ab930c723e */ /* 0x000fc400000010ff */
[----:B------:R-:W-:Y:S02]  /*1c8b0*/  F2FP.BF16.F32.PACK_AB R13, R56, R53 ;  /* 0x00000035380d723e */ /* 0x000fe400000010ff */
[----:B------:R-:W-:Y:S02]  /*1c8c0*/  F2FP.BF16.F32.PACK_AB R14, R100, R168 ;  /* 0x000000a8640e723e */ /* 0x000fe400000010ff */
[----:B------:R-:W-:Y:S01]  /*1c8d0*/  F2FP.BF16.F32.PACK_AB R15, R91, R99 ;  /* 0x000000635b0f723e */ /* 0x000fe200000010ff */
[----:B---3--:R1:W-:Y:S04]  /*1c8e0*/  STSM.16.M88.4 [R103], R32 ;  /* 0x0000002067007844 */ /* 0x0083e80000000200 */
[----:B0-----:R-:W3:Y:S04]  /*1c8f0*/  LDL.LU R105, [R1+0xe4] ;  /* 0x0000e40001697983 */ /* 0x001ee80000300800 */
[----:B------:R0:W-:Y:S04]  /*1c900*/  STSM.16.M88.4 [R102], R12 ;  /* 0x0000000c66007844 */ /* 0x0001e80000000200 */
[----:B-1----:R-:W4:Y:S01]  /*1c910*/  LDL.LU R103, [R1+0xec] ;  /* 0x0000ec0001677983 */ /* 0x002f220000300800 */
[----:B------:R-:W-:-:S02]  /*1c920*/  F2FP.BF16.F32.PACK_AB R28, R93, R96 ;  /* 0x000000605d1c723e */ /* 0x000fc400000010ff */
[----:B------:R-:W-:Y:S02]  /*1c930*/  F2FP.BF16.F32.PACK_AB R29, R63, R60 ;  /* 0x0000003c3f1d723e */ /* 0x000fe400000010ff */
[----:B------:R-:W-:Y:S02]  /*1c940*/  F2FP.BF16.F32.PACK_AB R30, R108, R104 ;  /* 0x000000686c1e723e */ /* 0x000fe400000010ff */
[----:B------:R-:W-:Y:S01]  /*1c950*/  F2FP.BF16.F32.PACK_AB R31, R98, R106 ;  /* 0x0000006a621f723e */ /* 0x000fe200000010ff */
[----:B0-----:R-:W4:Y:S01]  /*1c960*/  LDL.LU R102, [R1+0x104] ;  /* 0x0001040001667983 */ /* 0x001f220000300800 */
[----:B------:R-:W-:Y:S02]  /*1c970*/  F2FP.BF16.F32.PACK_AB R32, R84, R88 ;  /* 0x000000585420723e */ /* 0x000fe400000010ff */
[----:B------:R-:W-:Y:S01]  /*1c980*/  F2FP.BF16.F32.PACK_AB R33, R68, R64 ;  /* 0x000000404421723e */ /* 0x000fe200000010ff */
[----:B------:R0:W-:Y:S01]  /*1c990*/  STSM.16.M88.4 [R95], R28 ;  /* 0x0000001c5f007844 */ /* 0x0001e20000000200 */
[----:B------:R-:W-:-:S02]  /*1c9a0*/  F2FP.BF16.F32.PACK_AB R34, R116, R112 ;  /* 0x000000707422723e */ /* 0x000fc400000010ff */
[----:B------:R-:W-:-:S05]  /*1c9b0*/  F2FP.BF16.F32.PACK_AB R35, R115, R111 ;  /* 0x0000006f7323723e */ /* 0x000fca00000010ff */
[----:B------:R1:W-:Y:S04]  /*1c9c0*/  STSM.16.M88.4 [R90], R32 ;  /* 0x000000205a007844 */ /* 0x0003e80000000200 */
[----:B0-----:R-:W4:Y:S04]  /*1c9d0*/  LDL.LU R95, [R1+0x44] ;  /* 0x00004400015f7983 */ /* 0x001f280000300800 */
[----:B-1----:R-:W4:Y:S01]  /*1c9e0*/  LDL.LU R90, [R1+0x48] ;  /* 0x00004800015a7983 */ /* 0x002f220000300800 */
[----:B------:R-:W-:Y:S02]  /*1c9f0*/  F2FP.BF16.F32.PACK_AB R12, R4, R3 ;  /* 0x00000003040c723e */ /* 0x000fe400000010ff */
[----:B------:R-:W-:-:S02]  /*1ca00*/  F2FP.BF16.F32.PACK_AB R13, R74, R72 ;  /* 0x000000484a0d723e */ /* 0x000fc400000010ff */
[----:B------:R-:W-:Y:S02]  /*1ca10*/  F2FP.BF16.F32.PACK_AB R14, R54, R120 ;  /* 0x00000078360e723e */ /* 0x000fe400000010ff */
[----:B------:R-:W-:Y:S02]  /*1ca20*/  F2FP.BF16.F32.PACK_AB R15, R122, R119 ;  /* 0x000000777a0f723e */ /* 0x000fe400000010ff */
[----:B------:R-:W-:Y:S02]  /*1ca30*/  F2FP.BF16.F32.PACK_AB R28, R6, R5 ;  /* 0x00000005061c723e */ /* 0x000fe400000010ff */
[----:B------:R-:W-:Y:S02]  /*1ca40*/  F2FP.BF16.F32.PACK_AB R29, R78, R76 ;  /* 0x0000004c4e1d723e */ /* 0x000fe400000010ff */
[----:B------:R-:W-:Y:S02]  /*1ca50*/  F2FP.BF16.F32.PACK_AB R30, R57, R55 ;  /* 0x00000037391e723e */ /* 0x000fe400000010ff */
[----:B------:R-:W-:-:S02]  /*1ca60*/  F2FP.BF16.F32.PACK_AB R31, R125, R123 ;  /* 0x0000007b7d1f723e */ /* 0x000fc400000010ff */
[----:B------:R-:W-:Y:S02]  /*1ca70*/  F2FP.BF16.F32.PACK_AB R32, R8, R7 ;  /* 0x000000070820723e */ /* 0x000fe400000010ff */
[----:B------:R-:W-:Y:S02]  /*1ca80*/  F2FP.BF16.F32.PACK_AB R33, R82, R80 ;  /* 0x000000505221723e */ /* 0x000fe400000010ff */
[----:B------:R-:W-:Y:S02]  /*1ca90*/  F2FP.BF16.F32.PACK_AB R34, R65, R61 ;  /* 0x0000003d4122723e */ /* 0x000fe400000010ff */
[----:B------:R-:W-:Y:S01]  /*1caa0*/  F2FP.BF16.F32.PACK_AB R35, R130, R129 ;  /* 0x000000818223723e */ /* 0x000fe200000010ff */
[----:B--2---:R0:W-:Y:S04]  /*1cab0*/  STSM.16.M88.4 [R86], R12 ;  /* 0x0000000c56007844 */ /* 0x0041e80000000200 */
[----:B0-----:R-:W2:Y:S04]  /*1cac0*/  LDL.LU R86, [R1+0x3c] ;  /* 0x00003c0001567983 */ /* 0x001ea80000300800 */
[----:B---3--:R0:W-:Y:S01]  /*1cad0*/  STSM.16.M88.4 [R105], R28 ;  /* 0x0000001c69007844 */ /* 0x0081e20000000200 */
[----:B------:R-:W-:-:S02]  /*1cae0*/  F2FP.BF16.F32.PACK_AB R12, R10, R9 ;  /* 0x000000090a0c723e */ /* 0x000fc400000010ff */
[----:B------:R-:W-:Y:S01]  /*1caf0*/  F2FP.BF16.F32.PACK_AB R14, R73, R69 ;  /* 0x00000045490e723e */ /* 0x000fe200000010ff */
[----:B----4-:R-:W-:Y:S01]  /*1cb00*/  STSM.16.M88.4 [R103], R32 ;  /* 0x0000002067007844 */ /* 0x010fe20000000200 */
[----:B0-----:R-:W-:Y:S02]  /*1cb10*/  SEL R28, R62, R11, P0 ;  /* 0x0000000b3e1c7207 */ /* 0x001fe40000000000 */
[----:B------:R-:W-:Y:S02]  /*1cb20*/  SEL R30, R11, R62, P0 ;  /* 0x0000003e0b1e7207 */ /* 0x000fe40000000000 */
[----:B------:R-:W-:Y:S02]  /*1cb30*/  SEL R29, R66, R0, P0 ;  /* 0x00000000421d7207 */ /* 0x000fe40000000000 */
[----:B------:R-:W-:Y:S02]  /*1cb40*/  SEL R31, R0, R66, P0 ;  /* 0x00000042001f7207 */ /* 0x000fe40000000000 */
[----:B------:R-:W-:-:S02]  /*1cb50*/  F2FP.BF16.F32.PACK_AB R13, R29, R28 ;  /* 0x0000001c1d0d723e */ /* 0x000fc400000010ff */
[----:B------:R-:W-:-:S05]  /*1cb60*/  F2FP.BF16.F32.PACK_AB R15, R31, R30 ;  /* 0x0000001e1f0f723e */ /* 0x000fca00000010ff */
[----:B------:R0:W-:Y:S01]  /*1cb70*/  STSM.16.M88.4 [R102], R12 ;  /* 0x0000000c66007844 */ /* 0x0001e20000000200 */
[----:B------:R-:W-:Y:S01]  /*1cb80*/  BAR.SYNC.DEFER_BLOCKING 0x1, 0x100 ;  /* 0x0044000000007b1d */ /* 0x000fe20000010000 */
[----:B------:R-:W-:-:S04]  /*1cb90*/  ISETP.NE.U32.AND P0, PT, RZ, UR4, PT ;  /* 0x00000004ff007c0c */ /* 0x000fc8000bf05070 */
[----:B------:R-:W-:Y:S02]  /*1cba0*/  ISETP.NE.AND.EX P0, PT, RZ, UR5, PT, P0 ;  /* 0x00000005ff007c0c */ /* 0x000fe4000bf05300 */
[----:B0-----:R-:W-:-:S04]  /*1cbb0*/  IADD3 R12, P1, R95, UR4, RZ ;  /* 0x000000045f0c7c10 */ /* 0x001fc8000ff3e0ff */
[----:B------:R-:W-:-:S07]  /*1cbc0*/  IADD3.X R13, R90, UR5, RZ, P1, !PT ;  /* 0x000000055a0d7c10 */ /* 0x000fce0008ffe4ff */
[----:B------:R-:W5:Y:S01]  /*1cbd0*/  @P0 LDG.E R2, desc[UR36][R12.64] ;  /* 0x000000240c020981 */ /* 0x000f62000c1e1900 */
[----:B------:R-:W-:-:S04]  /*1cbe0*/  ISETP.NE.U32.AND P3, PT, RZ, UR6, PT ;  /* 0x00000006ff007c0c */ /* 0x000fc8000bf65070 */
[----:B------:R-:W-:Y:S01]  /*1cbf0*/  ISETP.NE.AND.EX P3, PT, RZ, UR7, PT, P3 ;  /* 0x00000007ff007c0c */ /* 0x000fe2000bf65330 */
[----:B------:R-:W-:-:S12]  /*1cc00*/  IMAD.MOV.U32 R11, RZ, RZ, 0x9b8 ;  /* 0x000009b8ff0b7424 */ /* 0x000fd800078e00ff */
[----:B------:R-:W-:Y:S01]  /*1cc10*/  @P3 IADD3 R14, P1, R95, UR6, RZ ;  /* 0x000000065f0e3c10 */ /* 0x000fe2000ff3e0ff */
[----:B------:R-:W-:Y:S02]  /*1cc20*/  ULDC UR6, c[0x0][0xa88] ;  /* 0x0002a20000067ab9 */ /* 0x000fe40000000800 */
[----:B------:R-:W-:Y:S01]  /*1cc30*/  IMAD.U32 R66, RZ, RZ, UR6 ;  /* 0x00000006ff427e24 */ /* 0x000fe2000f8e00ff */
[----:B------:R-:W-:-:S05]  /*1cc40*/  @P3 IADD3.X R15, R90, UR7, RZ, P1, !PT ;  /* 0x000000075a0f3c10 */ /* 0x000fca0008ffe4ff */
[----:B------:R0:W5:Y:S01]  /*1cc50*/  @P3 LDG.E R66, desc[UR36][R14.64] ;  /* 0x000000240e423981 */ /* 0x000162000c1e1900 */
[----:B------:R-:W-:-:S13]  /*1cc60*/  ISETP.NE.AND P1, PT, R107, 0x1, PT ;  /* 0x000000016b00780c */ /* 0x000fda0003f25270 */
[----:B------:R-:W1:Y:S01]  /*1cc70*/  @P1 LDC R0, c[0x0][0xbf0] ;  /* 0x0002fc00ff001b82 */ /* 0x000e620000000800 */
[----:B--2---:R-:W-:-:S07]  /*1cc80*/  ISETP.GT.AND P2, PT, R86, 0x1, PT ;  /* 0x000000015600780c */ /* 0x004fce0003f44270 */
[----:B------:R-:W2:Y:S01]  /*1cc90*/  @P1 LDC R86, c[0x0][0xbec] ;  /* 0x0002fb00ff561b82 */ /* 0x000ea20000000800 */
[----:B------:R-:W-:-:S07]  /*1cca0*/  SEL R11, R11, 0x978, P2 ;  /* 0x000009780b0b7807 */ /* 0x000fce0001000000 */
[----:B0-----:R0:W3:Y:S08]  /*1ccb0*/  LDC.64 R14, c[0x0][R11+0x220] ;  /* 0x000088000b0e7b82 */ /* 0x0010f00000000a00 */
[----:B------:R0:W4:Y:S08]  /*1ccc0*/  LDC.64 R32, c[0x0][R11+0x218] ;  /* 0x000086000b207b82 */ /* 0x0001300000000a00 */
[----:B------:R0:W0:Y:S01]  /*1ccd0*/  LDC.64 R34, c[0x0][R11+0x228] ;  /* 0x00008a000b227b82 */ /* 0x0000220000000a00 */
[----:B-1----:R-:W-:Y:S05]  /*1cce0*/  @P3 BRA `(.L_x_662) ;  /* 0x0000000000103947 */ /* 0x002fea0003800000 */
[----:B------:R-:W-:Y:S05]  /*1ccf0*/  @!P0 BRA `(.L_x_662) ;  /* 0x00000000000c8947 */ /* 0x000fea0003800000 */
[----:B-----5:R-:W2:Y:S04]  /*1cd00*/  LDG.E R66, desc[UR36][R12.64] ;  /* 0x000000240c427981 */ /* 0x020ea8000c1e1900 */
[----:B------:R-:W2:Y:S02]  /*1cd10*/  LDG.E R12, desc[UR36][R12.64+0x4] ;  /* 0x000004240c0c7981 */ /* 0x000ea4000c1e1900 */
[----:B--2---:R-:W-:-:S07]  /*1cd20*/  IMAD.IADD R66, R12, 0x1, -R66 ;  /* 0x000000010c427824 */ /* 0x004fce00078e0a42 */
.L_x_662:
[----:B------:R-:W2:Y:S01]  /*1cd30*/  LDL R12, [R1+0x19c] ;  /* 0x00019c00010c7983 */ /* 0x000ea20000100800 */
[----:B------:R-:W-:Y:S01]  /*1cd40*/  ISETP.NE.U32.AND P0, PT, RZ, UR4, PT ;  /* 0x00000004ff007c0c */ /* 0x000fe2000bf05070 */
[----:B------:R-:W1:Y:S02]  /*1cd50*/  LDC.64 R102, c[0x0][0xba8] ;  /* 0x0002ea00ff667b82 */ /* 0x000e640000000a00 */
[----:B------:R-:W3:Y:S04]  /*1cd60*/  LDL.LU R13, [R1+0x38] ;  /* 0x00003800010d7983 */ /* 0x000ee80000300800 */
[----:B------:R-:W0:Y:S04]  /*1cd70*/  LDL.LU R90, [R1+0x4c] ;  /* 0x00004c00015a7983 */ /* 0x000e280000300800 */
[----:B------:R-:W2:Y:S04]  /*1cd80*/  LDL R113, [R1+0x50] ;  /* 0x0000500001717983 */ /* 0x000ea80000100800 */
[----:B------:R-:W4:Y:S01]  /*1cd90*/  LDL R110, [R1+0x60] ;  /* 0x00006000016e7983 */ /* 0x000f220000100800 */
[----:B------:R-:W-:-:S03]  /*1cda0*/  ISETP.NE.AND.EX P0, PT, RZ, UR5, PT, P0 ;  /* 0x00000005ff007c0c */ /* 0x000fc6000bf05300 */
[----:B------:R-:W4:Y:S04]  /*1cdb0*/  LDL R117, [R1+0x194] ;  /* 0x0001940001757983 */ /* 0x000f280000100800 */
[----:B------:R-:W4:Y:S01]  /*1cdc0*/  LDL R114, [R1+0x108] ;  /* 0x0001080001727983 */ /* 0x000f220000100800 */
[----:B-1----:R-:W1:Y:S08]  /*1cdd0*/  @!P2 LDC R102, c[0x0][0xb50] ;  /* 0x0002d400ff66ab82 */ /* 0x002e700000000800 */
[----:B------:R-:W1:Y:S01]  /*1cde0*/  @!P2 LDC R103, c[0x0][0xb54] ;  /* 0x0002d500ff67ab82 */ /* 0x000e620000000800 */
[----:B--2---:R-:W-:-:S04]  /*1cdf0*/  IMAD R62, R113, 0x80, R12 ;  /* 0x00000080713e7824 */ /* 0x004fc800078e020c */
[----:B------:R-:W-:Y:S01]  /*1ce00*/  @P1 IMAD.HI.U32 R12, R62, R86, RZ ;  /* 0x000000563e0c1227 */ /* 0x000fe200078e00ff */
[----:B------:R-:W-:-:S04]  /*1ce10*/  MOV R86, R62 ;  /* 0x0000003e00567202 */ /* 0x000fc80000000f00 */
[----:B------:R-:W-:Y:S02]  /*1ce20*/  @P1 SHF.R.U32.HI R86, RZ, R0, R12 ;  /* 0x00000000ff561219 */ /* 0x000fe4000001160c */
[----:B---3--:R-:W-:Y:S02]  /*1ce30*/  SEL R0, R13, RZ, !P0 ;  /* 0x000000ff0d007207 */ /* 0x008fe40004000000 */
[----:B------:R0:W2:Y:S03]  /*1ce40*/  LDC.64 R12, c[0x0][R11+0x210] ;  /* 0x000084000b0c7b82 */ /* 0x0000a60000000a00 */
[----:B------:R-:W-:Y:S01]  /*1ce50*/  IMAD R15, R15, R0, RZ ;  /* 0x000000000f0f7224 */ /* 0x000fe200078e02ff */
[----:B----4-:R-:W-:Y:S02]  /*1ce60*/  SEL R105, R110, RZ, P2 ;  /* 0x000000ff6e697207 */ /* 0x010fe40001000000 */
[----:B0-----:R-:W-:Y:S01]  /*1ce70*/  SEL R11, R90, RZ, !P0 ;  /* 0x000000ff5a0b7207 */ /* 0x001fe20004000000 */
[----:B------:R-:W-:-:S02]  /*1ce80*/  IMAD R90, R33, R220, RZ ;  /* 0x000000dc215a7224 */ /* 0x000fc400078e02ff */
[----:B------:R-:W-:-:S04]  /*1ce90*/  IMAD.WIDE.U32 R32, R32, R220, RZ ;  /* 0x000000dc20207225 */ /* 0x000fc800078e00ff */
[C---:B------:R-:W-:Y:S02]  /*1cea0*/  IMAD R11, R14.reuse, R11, R15 ;  /* 0x0000000b0e0b7224 */ /* 0x040fe400078e020f */
[----:B------:R-:W-:-:S04]  /*1ceb0*/  IMAD.WIDE.U32 R14, R14, R0, RZ ;  /* 0x000000000e0e7225 */ /* 0x000fc800078e00ff */
[-C--:B------:R-:W-:Y:S01]  /*1cec0*/  IMAD R95, R35, R105.reuse, RZ ;  /* 0x00000069235f7224 */ /* 0x080fe200078e02ff */
[----:B-----5:R-:W-:Y:S01]  /*1ced0*/  IADD3 R14, P0, P3, R14, R32, R2 ;  /* 0x000000200e0e7210 */ /* 0x020fe20007b1e002 */
[----:B------:R-:W-:-:S04]  /*1cee0*/  IMAD.WIDE.U32 R34, R34, R105, RZ ;  /* 0x0000006922227225 */ /* 0x000fc800078e00ff */
[----:B------:R-:W-:Y:S01]  /*1cef0*/  IMAD.IADD R15, R15, 0x1, R11 ;  /* 0x000000010f0f7824 */ /* 0x000fe200078e020b */
[----:B------:R-:W-:Y:S01]  /*1cf00*/  SHF.R.S32.HI R11, RZ, 0x1f, R2 ;  /* 0x0000001fff0b7819 */ /* 0x000fe20000011402 */
[----:B------:R-:W-:Y:S01]  /*1cf10*/  IMAD.IADD R90, R33, 0x1, R90 ;  /* 0x00000001215a7824 */ /* 0x000fe200078e025a */
[----:B------:R-:W-:Y:S01]  /*1cf20*/  IADD3 R34, P4, P5, R86, R14, R34 ;  /* 0x0000000e56227210 */ /* 0x000fe20007d9e022 */
[----:B------:R-:W-:Y:S01]  /*1cf30*/  IMAD.IADD R95, R35, 0x1, R95 ;  /* 0x00000001235f7824 */ /* 0x000fe200078e025f */
[----:B------:R-:W-:Y:S02]  /*1cf40*/  SHF.R.S32.HI R14, RZ, 0x1f, R86 ;  /* 0x0000001fff0e7819 */ /* 0x000fe40000011456 */
[----:B------:R-:W-:-:S04]  /*1cf50*/  IADD3.X R15, R15, R90, R11, P0, P3 ;  /* 0x0000005a0f0f7210 */ /* 0x000fc800007e640b */
[----:B------:R-:W-:Y:S01]  /*1cf60*/  IADD3.X R35, R14, R15, R95, P4, P5 ;  /* 0x0000000f0e237210 */ /* 0x000fe200027ea45f */
[----:B------:R-:W-:-:S04]  /*1cf70*/  IMAD.MOV R14, RZ, RZ, -R86 ;  /* 0x000000ffff0e7224 */ /* 0x000fc800078e0a56 */
[----:B------:R-:W-:-:S05]  /*1cf80*/  IMAD R14, R107, R14, R62 ;  /* 0x0000000e6b0e7224 */ /* 0x000fca00078e023e */
[----:B------:R-:W-:Y:S01]  /*1cf90*/  SHF.R.S32.HI R15, RZ, 0x1f, R14 ;  /* 0x0000001fff0f7819 */ /* 0x000fe2000001140e */
[-C--:B--2---:R-:W-:Y:S02]  /*1cfa0*/  IMAD R13, R13, R14.reuse, RZ ;  /* 0x0000000e0d0d7224 */ /* 0x084fe400078e02ff */
[----:B------:R-:W-:-:S04]  /*1cfb0*/  IMAD.WIDE.U32 R34, R12, R14, R34 ;  /* 0x0000000e0c227225 */ /* 0x000fc800078e0022 */
[----:B------:R-:W-:Y:S01]  /*1cfc0*/  IMAD R13, R12, R15, R13 ;  /* 0x0000000f0c0d7224 */ /* 0x000fe200078e020d */
[----:B-1----:R-:W-:-:S03]  /*1cfd0*/  LEA R102, P0, R34, R102, 0x2 ;  /* 0x0000006622667211 */ /* 0x002fc600078010ff */
[----:B------:R-:W-:-:S05]  /*1cfe0*/  IMAD.IADD R13, R35, 0x1, R13 ;  /* 0x00000001230d7824 */ /* 0x000fca00078e020d */
[----:B------:R-:W-:Y:S01]  /*1cff0*/  LEA.HI.X R103, R34, R103, R13, 0x2, P0 ;  /* 0x0000006722677211 */ /* 0x000fe200000f140d */
[----:B------:R-:W-:Y:S01]  /*1d000*/  SHFL.IDX PT, R12, R102, RZ, 0x1c1f ;  /* 0x001c1fff660c7589 */ /* 0x000fe200000e0000 */
[----:B------:R-:W-:-:S03]  /*1d010*/  LEA R34, R113, R117, 0x7 ;  /* 0x0000007571227211 */ /* 0x000fc600078e38ff */
[----:B------:R-:W0:Y:S04]  /*1d020*/  SHFL.IDX PT, R13, R103, RZ, 0x1c1f ;  /* 0x001c1fff670d7589 */ /* 0x000e2800000e0000 */
[----:B------:R-:W-:Y:S04]  /*1d030*/  SHFL.IDX PT, R14, R102, 0x1, 0x1c1f ;  /* 0x003c1f00660e7f89 */ /* 0x000fe800000e0000 */
[----:B------:R-:W1:Y:S01]  /*1d040*/  SHFL.IDX PT, R15, R103, 0x1, 0x1c1f ;  /* 0x003c1f00670f7f89 */ /* 0x000e6200000e0000 */
[----:B------:R-:W-:Y:S01]  /*1d050*/  IMAD R32, R66, R107, RZ ;  /* 0x0000006b42207224 */ /* 0x000fe200078e02ff */
[----:B------:R-:W-:Y:S01]  /*1d060*/  LOP3.LUT P0, RZ, R114, 0x3, RZ, 0xc0, !PT ;  /* 0x0000000372ff7812 */ /* 0x000fe2000780c0ff */
[----:B------:R-:W-:-:S03]  /*1d070*/  VIADD R33, R34, 0x8 ;  /* 0x0000000822217836 */ /* 0x000fc60000000000 */
[-C--:B------:R-:W-:Y:S02]  /*1d080*/  ISETP.GE.OR P3, PT, R34, R32.reuse, P0 ;  /* 0x000000202200720c */ /* 0x080fe40000766670 */
[----:B------:R-:W-:-:S11]  /*1d090*/  ISETP.GE.OR P0, PT, R33, R32, P0 ;  /* 0x000000202100720c */ /* 0x000fd60000706670 */
[----:B0-----:R0:W-:Y:S04]  /*1d0a0*/  @!P3 ST.E desc[UR36][R12.64], R170 ;  /* 0x000000aa0c00b985 */ /* 0x0011e8000c101924 */
[----:B-1----:R0:W-:Y:S01]  /*1d0b0*/  @!P0 ST.E desc[UR36][R14.64], R169 ;  /* 0x000000a90e008985 */ /* 0x0021e2000c101924 */
[----:B------:R-:W-:Y:S05]  /*1d0c0*/  @P2 BRA `(.L_x_663) ;  /* 0x0000001000482947 */ /* 0x000fea0003800000 */
[----:B------:R-:W-:Y:S01]  /*1d0d0*/  IMAD R3, R219, 0x40, R22 ;  /* 0x00000040db037824 */ /* 0x000fe200078e0216 */
[----:B------:R-:W1:Y:S01]  /*1d0e0*/  S2R R114, SR_TID.X ;  /* 0x0000000000727919 */ /* 0x000e620000002100 */
[----:B------:R-:W2:Y:S01]  /*1d0f0*/  @P1 LDC R9, c[0x0][0xbec] ;  /* 0x0002fb00ff091b82 */ /* 0x000ea20000000800 */
[----:B------:R-:W-:Y:S01]  /*1d100*/  ULDC.64 UR4, c[0x0][0xaa0] ;  /* 0x0002a80000047ab9 */ /* 0x000fe20000000a00 */
[----:B------:R-:W-:-:S03]  /*1d110*/  IMAD.WIDE R20, R3, 0x2, R20 ;  /* 0x0000000203147825 */ /* 0x000fc600078e0214 */
[C---:B------:R-:W-:Y:S02]  /*1d120*/  IADD3 R25, P0, R20.reuse, 0x1000, RZ ;  /* 0x0000100014197810 */ /* 0x040fe40007f1e0ff */
[C---:B------:R-:W-:Y:S02]  /*1d130*/  IADD3 R29, P2, R20.reuse, 0x2000, RZ ;  /* 0x00002000141d7810 */ /* 0x040fe40007f5e0ff */
[C---:B------:R-:W-:Y:S02]  /*1d140*/  IADD3 R37, P3, R20.reuse, 0x3000, RZ ;  /* 0x0000300014257810 */ /* 0x040fe40007f7e0ff */
[C---:B------:R-:W-:Y:S02]  /*1d150*/  IADD3 R45, P4, R20.reuse, 0x4000, RZ ;  /* 0x00004000142d7810 */ /* 0x040fe40007f9e0ff */
[----:B------:R-:W-:Y:S02]  /*1d160*/  IADD3 R49, P5, R20, 0x5000, RZ ;  /* 0x0000500014317810 */ /* 0x000fe40007fbe0ff */
[----:B------:R-:W-:-:S02]  /*1d170*/  LOP3.LUT R24, R25, 0x380, RZ, 0xc0, !PT ;  /* 0x0000038019187812 */ /* 0x000fc400078ec0ff */
[----:B------:R-:W-:Y:S02]  /*1d180*/  LOP3.LUT R28, R29, 0x380, RZ, 0xc0, !PT ;  /* 0x000003801d1c7812 */ /* 0x000fe400078ec0ff */
[----:B------:R-:W-:Y:S02]  /*1d190*/  LOP3.LUT R36, R37, 0x380, RZ, 0xc0, !PT ;  /* 0x0000038025247812 */ /* 0x000fe400078ec0ff */
[----:B------:R-:W-:Y:S02]  /*1d1a0*/  LOP3.LUT R44, R45, 0x380, RZ, 0xc0, !PT ;  /* 0x000003802d2c7812 */ /* 0x000fe400078ec0ff */
[----:B------:R-:W-:Y:S02]  /*1d1b0*/  LOP3.LUT R48, R49, 0x380, RZ, 0xc0, !PT ;  /* 0x0000038031307812 */ /* 0x000fe400078ec0ff */
[----:B------:R-:W-:Y:S02]  /*1d1c0*/  SHF.R.U64 R24, R24, 0x3, RZ ;  /* 0x0000000318187819 */ /* 0x000fe400000012ff */
[----:B------:R-:W-:-:S02]  /*1d1d0*/  SHF.R.U64 R28, R28, 0x3, RZ ;  /* 0x000000031c1c7819 */ /* 0x000fc400000012ff */
[----:B------:R-:W-:Y:S02]  /*1d1e0*/  SHF.R.U64 R36, R36, 0x3, RZ ;  /* 0x0000000324247819 */ /* 0x000fe400000012ff */
[----:B------:R-:W-:Y:S02]  /*1d1f0*/  SHF.R.U64 R44, R44, 0x3, RZ ;  /* 0x000000032c2c7819 */ /* 0x000fe400000012ff */
[----:B------:R-:W-:Y:S02]  /*1d200*/  SHF.R.U64 R48, R48, 0x3, RZ ;  /* 0x0000000330307819 */ /* 0x000fe400000012ff */
[----:B------:R-:W-:Y:S01]  /*1d210*/  LOP3.LUT R24, R24, R25, RZ, 0x3c, !PT ;  /* 0x0000001918187212 */ /* 0x000fe200078e3cff */
[--C-:B------:R-:W-:Y:S01]  /*1d220*/  IMAD.X R25, RZ, RZ, R21.reuse, P0 ;  /* 0x000000ffff197224 */ /* 0x100fe200000e0615 */
[----:B------:R-:W-:Y:S01]  /*1d230*/  LOP3.LUT R28, R28, R29, RZ, 0x3c, !PT ;  /* 0x0000001d1c1c7212 */ /* 0x000fe200078e3cff */
[--C-:B------:R-:W-:Y:S01]  /*1d240*/  IMAD.X R29, RZ, RZ, R21.reuse, P2 ;  /* 0x000000ffff1d7224 */ /* 0x100fe200010e0615 */
[----:B------:R-:W-:Y:S01]  /*1d250*/  LOP3.LUT R36, R36, R37, RZ, 0x3c, !PT ;  /* 0x0000002524247212 */ /* 0x000fe200078e3cff */
[--C-:B------:R-:W-:Y:S01]  /*1d260*/  IMAD.X R37, RZ, RZ, R21.reuse, P3 ;  /* 0x000000ffff257224 */ /* 0x100fe200018e0615 */
[----:B------:R-:W-:Y:S01]  /*1d270*/  LOP3.LUT R44, R44, R45, RZ, 0x3c, !PT ;  /* 0x0000002d2c2c7212 */ /* 0x000fe200078e3cff */
[----:B-1----:R-:W-:Y:S01]  /*1d280*/  VIADD R8, R114, 0xffffff80 ;  /* 0xffffff8072087836 */ /* 0x002fe20000000000 */
[----:B------:R-:W-:Y:S01]  /*1d290*/  LOP3.LUT R48, R48, R49, RZ, 0x3c, !PT ;  /* 0x0000003130307212 */ /* 0x000fe200078e3cff */
[----:B------:R-:W-:Y:S01]  /*1d2a0*/  IMAD.X R49, RZ, RZ, R21, P5 ;  /* 0x000000ffff317224 */ /* 0x000fe200028e0615 */
[----:B------:R-:W-:Y:S01]  /*1d2b0*/  IADD3.X R45, RZ, R21, RZ, P4, !PT ;  /* 0x00000015ff2d7210 */ /* 0x000fe200027fe4ff */
[----:B------:R-:W-:Y:S01]  /*1d2c0*/  IMAD R11, R11, UR4, RZ ;  /* 0x000000040b0b7c24 */ /* 0x000fe2000f8e02ff */
[C---:B------:R-:W-:Y:S01]  /*1d2d0*/  IADD3 R53, P0, R20.reuse, 0x6000, RZ ;  /* 0x0000600014357810 */ /* 0x040fe20007f1e0ff */
[----:B------:R-:W5:Y:S01]  /*1d2e0*/  LD.E.128 R24, desc[UR36][R24.64] ;  /* 0x0000002418187980 */ /* 0x000f62000c101d00 */
[----:B------:R-:W-:-:S02]  /*1d2f0*/  IADD3 R57, P2, R20, 0x7000, RZ ;  /* 0x0000700014397810 */ /* 0x000fc40007f5e0ff */
[C---:B------:R-:W-:Y:S01]  /*1d300*/  IADD3 R61, P3, R20.reuse, 0x8000, RZ ;  /* 0x00008000143d7810 */ /* 0x040fe20007f7e0ff */
[----:B------:R-:W5:Y:S01]  /*1d310*/  LD.E.128 R28, desc[UR36][R28.64] ;  /* 0x000000241c1c7980 */ /* 0x000f62000c101d00 */
[C---:B------:R-:W-:Y:S02]  /*1d320*/  IADD3 R65, P4, R20.reuse, 0x9000, RZ ;  /* 0x0000900014417810 */ /* 0x040fe40007f9e0ff */
[----:B------:R-:W-:Y:S01]  /*1d330*/  IADD3 R69, P5, R20, 0xa000, RZ ;  /* 0x0000a00014457810 */ /* 0x000fe20007fbe0ff */
[----:B------:R-:W5:Y:S01]  /*1d340*/  LD.E.128 R36, desc[UR36][R36.64] ;  /* 0x0000002424247980 */ /* 0x000f62000c101d00 */
[----:B------:R-:W-:Y:S02]  /*1d350*/  LOP3.LUT R52, R53, 0x380, RZ, 0xc0, !PT ;  /* 0x0000038035347812 */ /* 0x000fe400078ec0ff */
[----:B------:R-:W-:Y:S01]  /*1d360*/  LOP3.LUT R56, R57, 0x380, RZ, 0xc0, !PT ;  /* 0x0000038039387812 */ /* 0x000fe200078ec0ff */
[----:B------:R-:W5:Y:S01]  /*1d370*/  LD.E.128 R44, desc[UR36][R44.64] ;  /* 0x000000242c2c7980 */ /* 0x000f62000c101d00 */
[----:B------:R-:W-:-:S02]  /*1d380*/  LOP3.LUT R60, R61, 0x380, RZ, 0xc0, !PT ;  /* 0x000003803d3c7812 */ /* 0x000fc400078ec0ff */
[----:B------:R-:W-:Y:S01]  /*1d390*/  LOP3.LUT R64, R65, 0x380, RZ, 0xc0, !PT ;  /* 0x0000038041407812 */ /* 0x000fe200078ec0ff */
[----:B------:R-:W5:Y:S01]  /*1d3a0*/  LD.E.128 R48, desc[UR36][R48.64] ;  /* 0x0000002430307980 */ /* 0x000f62000c101d00 */
[----:B------:R-:W-:Y:S02]  /*1d3b0*/  LOP3.LUT R68, R69, 0x380, RZ, 0xc0, !PT ;  /* 0x0000038045447812 */ /* 0x000fe400078ec0ff */
[----:B------:R-:W-:Y:S02]  /*1d3c0*/  SHF.R.U64 R52, R52, 0x3, RZ ;  /* 0x0000000334347819 */ /* 0x000fe400000012ff */
[----:B------:R-:W-:Y:S02]  /*1d3d0*/  SHF.R.U64 R56, R56, 0x3, RZ ;  /* 0x0000000338387819 */ /* 0x000fe400000012ff */
[----:B------:R-:W-:Y:S02]  /*1d3e0*/  SHF.R.U64 R60, R60, 0x3, RZ ;  /* 0x000000033c3c7819 */ /* 0x000fe400000012ff */
[----:B------:R-:W-:-:S02]  /*1d3f0*/  SHF.R.U64 R64, R64, 0x3, RZ ;  /* 0x0000000340407819 */ /* 0x000fc400000012ff */
        /* <DEDUP_REMOVED lines=9> */
[----:B------:R-:W-:-:S02]  /*1d490*/  LOP3.LUT R68, R68, R69, RZ, 0x3c, !PT ;  /* 0x0000004544447212 */ /* 0x000fc400078e3cff */
[----:B0-----:R-:W-:Y:S02]  /*1d4a0*/  SHF.R.S32.HI R13, RZ, 0x1f, R8 ;  /* 0x0000001fff0d7819 */ /* 0x001fe40000011408 */
[----:B------:R-:W-:Y:S01]  /*1d4b0*/  LOP3.LUT R5, R20, 0x380, RZ, 0xc0, !PT ;  /* 0x0000038014057812 */ /* 0x000fe200078ec0ff */
[----:B------:R-:W-:Y:S01]  /*1d4c0*/  IMAD R11, R2, UR5, R11 ;  /* 0x00000005020b7c24 */ /* 0x000fe2000f8e020b */
[C---:B------:R-:W-:Y:S01]  /*1d4d0*/  IADD3 R73, P0, R20.reuse, 0xb000, RZ ;  /* 0x0000b00014497810 */ /* 0x040fe20007f1e0ff */
[----:B------:R-:W5:Y:S01]  /*1d4e0*/  LD.E.128 R52, desc[UR36][R52.64] ;  /* 0x0000002434347980 */ /* 0x000f62000c101d00 */
[C---:B------:R-:W-:Y:S02]  /*1d4f0*/  IADD3 R77, P2, R20.reuse, 0xc000, RZ ;  /* 0x0000c000144d7810 */ /* 0x040fe40007f5e0ff */
[C---:B------:R-:W-:Y:S01]  /*1d500*/  IADD3 R81, P3, R20.reuse, 0xd000, RZ ;  /* 0x0000d00014517810 */ /* 0x040fe20007f7e0ff */
[----:B------:R-:W5:Y:S01]  /*1d510*/  LD.E.128 R56, desc[UR36][R56.64] ;  /* 0x0000002438387980 */ /* 0x000f62000c101d00 */
[----:B------:R-:W-:-:S02]  /*1d520*/  IADD3 R85, P4, R20, 0xe000, RZ ;  /* 0x0000e00014557810 */ /* 0x000fc40007f9e0ff */
[----:B------:R-:W-:Y:S01]  /*1d530*/  IADD3.X R69, RZ, R21, RZ, P5, !PT ;  /* 0x00000015ff457210 */ /* 0x000fe20002ffe4ff */
[----:B------:R-:W5:Y:S01]  /*1d540*/  LD.E.128 R60, desc[UR36][R60.64] ;  /* 0x000000243c3c7980 */ /* 0x000f62000c101d00 */
[----:B------:R-:W-:Y:S02]  /*1d550*/  IADD3 R6, P5, R20, 0xf000, RZ ;  /* 0x0000f00014067810 */ /* 0x000fe40007fbe0ff */
[----:B------:R-:W-:Y:S01]  /*1d560*/  LOP3.LUT R72, R73, 0x380, RZ, 0xc0, !PT ;  /* 0x0000038049487812 */ /* 0x000fe200078ec0ff */
[----:B------:R-:W5:Y:S01]  /*1d570*/  LD.E.128 R64, desc[UR36][R64.64] ;  /* 0x0000002440407980 */ /* 0x000f62000c101d00 */
[----:B------:R-:W-:Y:S01]  /*1d580*/  LOP3.LUT R76, R77, 0x380, RZ, 0xc0, !PT ;  /* 0x000003804d4c7812 */ /* 0x000fe200078ec0ff */
[----:B------:R-:W-:Y:S01]  /*1d590*/  IMAD.X R89, RZ, RZ, R21, P5 ;  /* 0x000000ffff597224 */ /* 0x000fe200028e0615 */
[----:B------:R-:W-:Y:S01]  /*1d5a0*/  LOP3.LUT R80, R81, 0x380, RZ, 0xc0, !PT ;  /* 0x0000038051507812 */ /* 0x000fe200078ec0ff */
[----:B------:R-:W5:Y:S01]  /*1d5b0*/  LD.E.128 R68, desc[UR36][R68.64] ;  /* 0x0000002444447980 */ /* 0x000f62000c101d00 */
[----:B------:R-:W-:-:S02]  /*1d5c0*/  LOP3.LUT R84, R85, 0x380, RZ, 0xc0, !PT ;  /* 0x0000038055547812 */ /* 0x000fc400078ec0ff */
[----:B------:R-:W-:Y:S02]  /*1d5d0*/  LOP3.LUT R3, R6, 0x380, RZ, 0xc0, !PT ;  /* 0x0000038006037812 */ /* 0x000fe400078ec0ff */
[----:B------:R-:W-:Y:S02]  /*1d5e0*/  LEA.HI R10, R13, R8, RZ, 0x3 ;  /* 0x000000080d0a7211 */ /* 0x000fe400078f18ff */
[----:B------:R-:W0:Y:S01]  /*1d5f0*/  @P1 LDC R13, c[0x0][0xbf0] ;  /* 0x0002fc00ff0d1b82 */ /* 0x000e220000000800 */
[----:B------:R-:W-:Y:S02]  /*1d600*/  SHF.R.U64 R72, R72, 0x3, RZ ;  /* 0x0000000348487819 */ /* 0x000fe400000012ff */
[----:B------:R-:W-:Y:S02]  /*1d610*/  SHF.R.U64 R76, R76, 0x3, RZ ;  /* 0x000000034c4c7819 */ /* 0x000fe400000012ff */
[----:B------:R-:W-:Y:S02]  /*1d620*/  SHF.R.U64 R80, R80, 0x3, RZ ;  /* 0x0000000350507819 */ /* 0x000fe400000012ff */
[----:B------:R-:W-:-:S02]  /*1d630*/  SHF.R.U64 R84, R84, 0x3, RZ ;  /* 0x0000000354547819 */ /* 0x000fc400000012ff */
[----:B------:R-:W-:Y:S02]  /*1d640*/  SHF.R.U64 R5, R5, 0x3, RZ ;  /* 0x0000000305057819 */ /* 0x000fe400000012ff */
[----:B------:R-:W-:Y:S02]  /*1d650*/  SHF.R.U64 R3, R3, 0x3, RZ ;  /* 0x0000000303037819 */ /* 0x000fe400000012ff */
[----:B------:R-:W-:Y:S02]  /*1d660*/  LOP3.LUT R15, R10, 0xfffffff8, RZ, 0xc0, !PT ;  /* 0xfffffff80a0f7812 */ /* 0x000fe400078ec0ff */
        /* <DEDUP_REMOVED lines=9> */
[----:B------:R-:W-:Y:S01]  /*1d700*/  IMAD.IADD R12, R8, 0x1, -R15 ;  /* 0x00000001080c7824 */ /* 0x000fe200078e0a0f */
[----:B------:R-:W-:Y:S01]  /*1d710*/  MOV R5, R21 ;  /* 0x0000001500057202 */ /* 0x000fe20000000f00 */
[----:B------:R-:W5:Y:S01]  /*1d720*/  LD.E.128 R72, desc[UR36][R72.64] ;  /* 0x0000002448487980 */ /* 0x000f62000c101d00 */
[----:B------:R-:W-:Y:S01]  /*1d730*/  LOP3.LUT R88, R3, R6, RZ, 0x3c, !PT ;  /* 0x0000000603587212 */ /* 0x000fe200078e3cff */
[----:B------:R-:W-:Y:S01]  /*1d740*/  IMAD.WIDE.U32 R2, R2, UR4, RZ ;  /* 0x0000000402027c25 */ /* 0x000fe2000f8e00ff */
[----:B------:R-:W-:Y:S01]  /*1d750*/  ULDC.64 UR4, c[0x0][0xae8] ;  /* 0x0002ba0000047ab9 */ /* 0x000fe20000000a00 */
[----:B------:R-:W5:Y:S02]  /*1d760*/  LD.E.128 R76, desc[UR36][R76.64] ;  /* 0x000000244c4c7980 */ /* 0x000f64000c101d00 */
[----:B------:R-:W-:-:S02]  /*1d770*/  IMAD R12, R12, 0x20, R219 ;  /* 0x000000200c0c7824 */ /* 0x000fc400078e02db */
[----:B------:R-:W5:Y:S01]  /*1d780*/  LD.E.128 R4, desc[UR36][R4.64] ;  /* 0x0000002404047980 */ /* 0x000f62000c101d00 */
[----:B------:R-:W-:-:S03]  /*1d790*/  IMAD.IADD R3, R3, 0x1, R11 ;  /* 0x0000000103037824 */ /* 0x000fc600078e020b */
[----:B------:R-:W5:Y:S01]  /*1d7a0*/  LD.E.128 R80, desc[UR36][R80.64] ;  /* 0x0000002450507980 */ /* 0x000f62000c101d00 */
[----:B------:R-:W-:-:S03]  /*1d7b0*/  IMAD R12, R113, 0x80, R12 ;  /* 0x00000080710c7824 */ /* 0x000fc600078e020c */
[----:B------:R-:W5:Y:S04]  /*1d7c0*/  LD.E.128 R84, desc[UR36][R84.64] ;  /* 0x0000002454547980 */ /* 0x000f68000c101d00 */
[----:B------:R-:W5:Y:S01]  /*1d7d0*/  LD.E.128 R88, desc[UR36][R88.64] ;  /* 0x0000002458587980 */ /* 0x000f62000c101d00 */
[----:B------:R-:W-:Y:S01]  /*1d7e0*/  IMAD.WIDE.U32 R2, R220, UR4, R2 ;  /* 0x00000004dc027c25 */ /* 0x000fe2000f8e0002 */
[----:B------:R-:W-:Y:S01]  /*1d7f0*/  @!PT LDS RZ, [RZ] ;  /* 0x00000000fffff984 */ /* 0x000fe20000000800 */
[----:B------:R-:W-:Y:S01]  /*1d800*/  @!PT LDS RZ, [RZ] ;  /* 0x00000000fffff984 */ /* 0x000fe20000000800 */
[----:B------:R-:W-:Y:S01]  /*1d810*/  @!PT LDS RZ, [RZ] ;  /* 0x00000000fffff984 */ /* 0x000fe20000000800 */
[----:B------:R-:W-:Y:S01]  /*1d820*/  @!PT LDS RZ, [RZ] ;  /* 0x00000000fffff984 */ /* 0x000fe20000000800 */
[----:B------:R1:W-:Y:S06]  /*1d830*/  MEMBAR.ALL.CTA ;  /* 0x0000000000007992 */ /* 0x0003ec0000008000 */
[----:B-1----:R-:W1:Y:S01]  /*1d840*/  FENCE.VIEW.ASYNC.S ;  /* 0x00000000000073c6 */ /* 0x002e620000000000 */
[----:B------:R-:W-:Y:S01]  /*1d850*/  SHF.R.S32.HI R11, RZ, 0x1f, R0 ;  /* 0x0000001fff0b7819 */ /* 0x000fe20000011400 */
[----:B--2---:R-:W-:Y:S01]  /*1d860*/  @P1 IMAD.HI.U32 R8, R12, R9, RZ ;  /* 0x000000090c081227 */ /* 0x004fe200078e00ff */
[----:B------:R-:W-:-:S03]  /*1d870*/  MOV R9, R12 ;  /* 0x0000000c00097202 */ /* 0x000fc60000000f00 */
[----:B------:R-:W-:Y:S01]  /*1d880*/  IMAD R3, R220, UR5, R3 ;  /* 0x00000005dc037c24 */ /* 0x000fe2000f8e0203 */
[----:B------:R-:W-:Y:S01]  /*1d890*/  ULDC.64 UR4, c[0x0][0xaf0] ;  /* 0x0002bc0000047ab9 */ /* 0x000fe20000000a00 */
[----:B0-----:R-:W-:Y:S01]  /*1d8a0*/  @P1 SHF.R.U32.HI R9, RZ, R13, R8 ;  /* 0x0000000dff091219 */ /* 0x001fe20000011608 */
[----:B------:R-:W-:Y:S02]  /*1d8b0*/  IMAD R11, R11, UR4, RZ ;  /* 0x000000040b0b7c24 */ /* 0x000fe4000f8e02ff */
[----:B------:R-:W-:Y:S01]  /*1d8c0*/  IMAD.WIDE.U32 R2, R0, UR4, R2 ;  /* 0x0000000400027c25 */ /* 0x000fe2000f8e0002 */
[----:B------:R-:W-:-:S03]  /*1d8d0*/  SHF.R.S32.HI R8, RZ, 0x1f, R9 ;  /* 0x0000001fff087819 */ /* 0x000fc60000011409 */
[----:B------:R-:W-:Y:S01]  /*1d8e0*/  IMAD R11, R0, UR5, R11 ;  /* 0x00000005000b7c24 */ /* 0x000fe2000f8e020b */
[----:B------:R-:W-:Y:S01]  /*1d8f0*/  ULDC.64 UR4, c[0x0][0xae0] ;  /* 0x0002b80000047ab9 */ /* 0x000fe20000000a00 */
[----:B------:R-:W-:Y:S02]  /*1d900*/  VIADD R0, R19, 0x38820 ;  /* 0x0003882013007836 */ /* 0x000fe40000000000 */
[----:B------:R-:W-:Y:S02]  /*1d910*/  IMAD.MOV R10, RZ, RZ, -R9 ;  /* 0x000000ffff0a7224 */ /* 0x000fe400078e0a09 */
[----:B------:R-:W-:Y:S01]  /*1d920*/  IMAD.IADD R3, R3, 0x1, R11 ;  /* 0x0000000103037824 */ /* 0x000fe200078e020b */
[----:B------:R-:W-:Y:S01]  /*1d930*/  PRMT R0, RZ, 0x654, R0 ;  /* 0x00000654ff007816 */ /* 0x000fe20000000000 */
[----:B------:R-:W-:Y:S02]  /*1d940*/  IMAD R107, R107, R10, R12 ;  /* 0x0000000a6b6b7224 */ /* 0x000fe400078e020c */
[----:B------:R-:W-:Y:S01]  /*1d950*/  IMAD R8, R8, UR4, RZ ;  /* 0x0000000408087c24 */ /* 0x000fe2000f8e02ff */
[----:B-1----:R0:W-:Y:S01]  /*1d960*/  SYNCS.ARRIVE.TRANS64.RED.A1T0 RZ, [R0+URZ], RZ ;  /* 0x000000ff00ff79a7 */ /* 0x0021e2000810043f */
[----:B------:R-:W-:-:S04]  /*1d970*/  IMAD.WIDE.U32 R2, R9, UR4, R2 ;  /* 0x0000000409027c25 */ /* 0x000fc8000f8e0002 */
[----:B------:R-:W-:Y:S01]  /*1d980*/  IMAD R9, R9, UR5, R8 ;  /* 0x0000000509097c24 */ /* 0x000fe2000f8e0208 */
[----:B------:R-:W-:Y:S01]  /*1d990*/  ULDC.64 UR4, c[0x0][0xad8] ;  /* 0x0002b60000047ab9 */ /* 0x000fe20000000a00 */
[----:B0-----:R-:W-:Y:S02]  /*1d9a0*/  SHF.R.S32.HI R0, RZ, 0x1f, R107 ;  /* 0x0000001fff007819 */ /* 0x001fe4000001146b */
[----:B------:R-:W-:-:S03]  /*1d9b0*/  IMAD.IADD R3, R3, 0x1, R9 ;  /* 0x0000000103037824 */ /* 0x000fc600078e0209 */
[----:B------:R-:W-:Y:S02]  /*1d9c0*/  IMAD R0, R0, UR4, RZ ;  /* 0x0000000400007c24 */ /* 0x000fe4000f8e02ff */
[----:B------:R-:W-:-:S04]  /*1d9d0*/  IMAD.WIDE.U32 R2, R107, UR4, R2 ;  /* 0x000000046b027c25 */ /* 0x000fc8000f8e0002 */
[----:B------:R-:W-:Y:S01]  /*1d9e0*/  IMAD R107, R107, UR5, R0 ;  /* 0x000000056b6b7c24 */ /* 0x000fe2000f8e0200 */
[----:B------:R-:W-:Y:S02]  /*1d9f0*/  ULDC.64 UR4, c[0x0][0xa80] ;  /* 0x0002a00000047ab9 */ /* 0x000fe40000000a00 */
[----:B------:R-:W-:Y:S01]  /*1da00*/  LEA R0, P0, R2, UR4, 0x1 ;  /* 0x0000000402007c11 */ /* 0x000fe2000f8008ff */
[----:B------:R-:W-:Y:S01]  /*1da10*/  IMAD.IADD R3, R3, 0x1, R107 ;  /* 0x0000000103037824 */ /* 0x000fe200078e026b */
[----:B------:R-:W-:Y:S01]  /*1da20*/  UMOV UR4, 0xffffffff ;  /* 0xffffffff00047882 */ /* 0x000fe20000000000 */
[----:B------:R-:W-:-:S03]  /*1da30*/  LEA R33, R113, R219, 0x7 ;  /* 0x000000db71217211 */ /* 0x000fc600078e38ff */
[----:B------:R-:W-:Y:S01]  /*1da40*/  LEA.HI.X R20, R2, UR5, R3, 0x1, P0 ;  /* 0x0000000502147c11 */ /* 0x000fe200080f0c03 */
[----:B------:R-:W-:Y:S06]  /*1da50*/  BRA.DIV UR4, `(.L_x_664) ;  /* 0x0000011604f47947 */ /* 0x000fec000b800000 */
[----:B------:R0:W1:Y:S04]  /*1da60*/  SHFL.IDX PT, R21, R20, RZ, 0x181f ;  /* 0x00181fff14157589 */ /* 0x00006800000e0000 */
[----:B------:R0:W2:Y:S02]  /*1da70*/  SHFL.IDX PT, R14, R0, RZ, 0x181f ;  /* 0x00181fff000e7589 */ /* 0x0000a400000e0000 */
.L_x_1031:
[----:B------:R-:W-:Y:S01]  /*1da80*/  ISETP.GE.AND P0, PT, R33, R32, PT ;  /* 0x000000202100720c */ /* 0x000fe20003f06270 */
[----:B------:R-:W-:-:S12]  /*1da90*/  BSSY B1, `(.L_x_665) ;  /* 0x0000018000017945 */ /* 0x000fd80003800000 */
[----:B------:R-:W-:Y:S05]  /*1daa0*/  @P0 BRA `(.L_x_666) ;  /* 0x0000000000580947 */ /* 0x000fea0003800000 */
[----:B------:R-:W3:Y:S01]  /*1dab0*/  LDL R35, [R1+0x14] ;  /* 0x0000140001237983 */ /* 0x000ee20000100800 */
[----:B------:R-:W-:-:S03]  /*1dac0*/  ULDC UR4, c[0x0][0xac8] ;  /* 0x0002b20000047ab9 */ /* 0x000fc60000000800 */
[----:B------:R-:W4:Y:S04]  /*1dad0*/  LDL R15, [R1+0x1c] ;  /* 0x00001c00010f7983 */ /* 0x000f280000100800 */
[----:B------:R-:W4:Y:S04]  /*1dae0*/  LDL R12, [R1+0x40] ;  /* 0x00004000010c7983 */ /* 0x000f280000100800 */
[----:B------:R-:W4:Y:S04]  /*1daf0*/  LDL R40, [R1+0x5c] ;  /* 0x00005c0001287983 */ /* 0x000f280000100800 */
[----:B------:R-:W4:Y:S01]  /*1db00*/  LDL R34, [R1+0x58] ;  /* 0x0000580001227983 */ /* 0x000f220000100800 */
[----:B------:R-:W-:-:S02]  /*1db10*/  ISETP.GE.AND P3, PT, R22, UR4, PT ;  /* 0x0000000416007c0c */ /* 0x000fc4000bf66270 */
[----:B------:R-:W-:-:S11]  /*1db20*/  ISETP.GE.AND P2, PT, R218, UR4, PT ;  /* 0x00000004da007c0c */ /* 0x000fd6000bf46270 */
[-C--:B--2---:R-:W-:Y:S02]  /*1db30*/  @!P3 LEA R2, P5, R22, R14.reuse, 0x1 ;  /* 0x0000000e1602b211 */ /* 0x084fe400078a08ff */
[----:B------:R-:W-:Y:S02]  /*1db40*/  @!P2 LEA R8, P4, R218, R14, 0x1 ;  /* 0x0000000eda08a211 */ /* 0x000fe400078808ff */
[----:B-1----:R-:W-:-:S05]  /*1db50*/  @!P3 LEA.HI.X R3, R22, R21, R23, 0x1, P5 ;  /* 0x000000151603b211 */ /* 0x002fca00028f0c17 */
[----:B-----5:R1:W-:Y:S01]  /*1db60*/  @!P3 ST.E.128 desc[UR36][R2.64], R4 ;  /* 0x000000040200b985 */ /* 0x0203e2000c101d24 */
[----:B---3--:R-:W-:Y:S02]  /*1db70*/  ISETP.GE.AND P1, PT, R35, UR4, PT ;  /* 0x0000000423007c0c */ /* 0x008fe4000bf26270 */
[----:B----4-:R-:W-:Y:S02]  /*1db80*/  ISETP.GE.AND P0, PT, R15, UR4, PT ;  /* 0x000000040f007c0c */ /* 0x010fe4000bf06270 */
[----:B------:R-:W-:-:S09]  /*1db90*/  @!P2 LEA.HI.X R9, R218, R21, R12, 0x1, P4 ;  /* 0x00000015da09a211 */ /* 0x000fd200020f0c0c */
[-C--:B------:R-:W-:Y:S02]  /*1dba0*/  @!P1 LEA R10, P5, R35, R14.reuse, 0x1 ;  /* 0x0000000e230a9211 */ /* 0x080fe400078a08ff */
[----:B------:R-:W-:Y:S02]  /*1dbb0*/  @!P0 LEA R12, P4, R15, R14, 0x1 ;  /* 0x0000000e0f0c8211 */ /* 0x000fe400078808ff */
[-C--:B------:R-:W-:Y:S02]  /*1dbc0*/  @!P1 LEA.HI.X R11, R35, R21.reuse, R40, 0x1, P5 ;  /* 0x00000015230b9211 */ /* 0x080fe400028f0c28 */
[----:B------:R-:W-:Y:S01]  /*1dbd0*/  @!P0 LEA.HI.X R13, R15, R21, R34, 0x1, P4 ;  /* 0x000000150f0d8211 */ /* 0x000fe200020f0c22 */
[----:B------:R1:W-:Y:S04]  /*1dbe0*/  @!P2 ST.E.128 desc[UR36][R8.64], R44 ;  /* 0x0000002c0800a985 */ /* 0x0003e8000c101d24 */
[----:B------:R1:W-:Y:S04]  /*1dbf0*/  @!P1 ST.E.128 desc[UR36][R10.64], R60 ;  /* 0x0000003c0a009985 */ /* 0x0003e8000c101d24 */
[----:B------:R1:W-:Y:S02]  /*1dc00*/  @!P0 ST.E.128 desc[UR36][R12.64], R76 ;  /* 0x0000004c0c008985 */ /* 0x0003e4000c101d24 */
.L_x_666:
[----:B------:R-:W-:Y:S05]  /*1dc10*/  BSYNC B1 ;  /* 0x0000000000017941 */ /* 0x000fea0003800000 */
.L_x_665:
[----:B------:R-:W-:-:S03]  /*1dc20*/  UMOV UR4, 0xffffffff ;  /* 0xffffffff00047882 */ /* 0x000fc60000000000 */
[----:B------:R-:W-:Y:S05]  /*1dc30*/  BRA.DIV UR4, `(.L_x_667) ;  /* 0x0000011604b07947 */ /* 0x000fea000b800000 */
[----:B-1----:R1:W3:Y:S04]  /*1dc40*/  SHFL.IDX PT, R9, R20, 0x1, 0x181f ;  /* 0x00381f0014097f89 */ /* 0x0022e800000e0000 */
[----:B--2---:R1:W2:Y:S02]  /*1dc50*/  SHFL.IDX PT, R14, R0, 0x1, 0x181f ;  /* 0x00381f00000e7f89 */ /* 0x0042a400000e0000 */
.L_x_1035:
[----:B------:R-:W-:Y:S01]  /*1dc60*/  VIADD R3, R33, 0x20 ;  /* 0x0000002021037836 */ /* 0x000fe20000000000 */
[----:B------:R-:W-:Y:S04]  /*1dc70*/  BSSY B1, `(.L_x_668) ;  /* 0x0000019000017945 */ /* 0x000fe80003800000 */
[----:B------:R-:W-:-:S13]  /*1dc80*/  ISETP.GE.AND P0, PT, R3, R32, PT ;  /* 0x000000200300720c */ /* 0x000fda0003f06270 */
[----:B------:R-:W-:Y:S05]  /*1dc90*/  @P0 BRA `(.L_x_669) ;  /* 0x0000000000580947 */ /* 0x000fea0003800000 */
[----:B------:R-:W4:Y:S01]  /*1dca0*/  LDL R12, [R1+0x14] ;  /* 0x00001400010c7983 */ /* 0x000f220000100800 */
        /* <DEDUP_REMOVED lines=8> */
[----:B-----5:R-:W-:Y:S02]  /*1dd30*/  @!P2 LEA R4, P4, R218, R14, 0x1 ;  /* 0x0000000eda04a211 */ /* 0x020fe400078808ff */
[----:B---3--:R-:W-:-:S05]  /*1dd40*/  @!P3 LEA.HI.X R3, R22, R9, R23, 0x1, P5 ;  /* 0x000000091603b211 */ /* 0x008fca00028f0c17 */
[----:B------:R2:W-:Y:S01]  /*1dd50*/  @!P3 ST.E.128 desc[UR36][R2.64], R24 ;  /* 0x000000180200b985 */ /* 0x0005e2000c101d24 */
[----:B----4-:R-:W-:Y:S02]  /*1dd60*/  ISETP.GE.AND P1, PT, R12, UR4, PT ;  /* 0x000000040c007c0c */ /* 0x010fe4000bf26270 */
[----:B------:R-:W-:Y:S02]  /*1dd70*/  ISETP.GE.AND P0, PT, R10, UR4, PT ;  /* 0x000000040a007c0c */ /* 0x000fe4000bf06270 */
        /* <DEDUP_REMOVED lines=8> */
.L_x_669:
[----:B------:R-:W-:Y:S05]  /*1de00*/  BSYNC B1 ;  /* 0x0000000000017941 */ /* 0x000fea0003800000 */
.L_x_668:
[----:B------:R-:W-:-:S03]  /*1de10*/  UMOV UR4, 0xffffffff ;  /* 0xffffffff00047882 */ /* 0x000fc60000000000 */
[----:B------:R-:W-:Y:S05]  /*1de20*/  BRA.DIV UR4, `(.L_x_670) ;  /* 0x00000116047c7947 */ /* 0x000fea000b800000 */
[----:B--23--:R2:W3:Y:S04]  /*1de30*/  SHFL.IDX PT, R9, R20, 0x2, 0x181f ;  /* 0x00581f0014097f89 */ /* 0x00c4e800000e0000 */
[----:B------:R2:W4:Y:S02]  /*1de40*/  SHFL.IDX PT, R14, R0, 0x2, 0x181f ;  /* 0x00581f00000e7f89 */ /* 0x00052400000e0000 */
.L_x_1039:
[----:B------:R-:W-:Y:S01]  /*1de50*/  VIADD R3, R33, 0x40 ;  /* 0x0000004021037836 */ /* 0x000fe20000000000 */
[----:B------:R-:W-:Y:S04]  /*1de60*/  BSSY B1, `(.L_x_671) ;  /* 0x0000019000017945 */ /* 0x000fe80003800000 */
[----:B------:R-:W-:-:S13]  /*1de70*/  ISETP.GE.AND P0, PT, R3, R32, PT ;  /* 0x000000200300720c */ /* 0x000fda0003f06270 */
[----:B------:R-:W-:Y:S05]  /*1de80*/  @P0 BRA `(.L_x_672) ;  /* 0x0000000000580947 */ /* 0x000fea0003800000 */
[----:B------:R-:W2:Y:S01]  /*1de90*/  LDL R12, [R1+0x14] ;  /* 0x00001400010c7983 */ /* 0x000ea20000100800 */
[----:B------:R-:W-:-:S03]  /*1dea0*/  ULDC UR4, c[0x0][0xac8] ;  /* 0x0002b20000047ab9 */ /* 0x000fc60000000800 */
[----:B------:R-:W2:Y:S04]  /*1deb0*/  LDL R10, [R1+0x1c] ;  /* 0x00001c00010a7983 */ /* 0x000ea80000100800 */
[----:B------:R-:W2:Y:S04]  /*1dec0*/  LDL R8, [R1+0x40] ;  /* 0x0000400001087983 */ /* 0x000ea80000100800 */
[----:B------:R-:W2:Y:S04]  /*1ded0*/  LDL R13, [R1+0x5c] ;  /* 0x00005c00010d7983 */ /* 0x000ea80000100800 */
[----:B------:R-:W2:Y:S01]  /*1dee0*/  LDL R11, [R1+0x58] ;  /* 0x00005800010b7983 */ /* 0x000ea20000100800 */
[----:B------:R-:W-:-:S02]  /*1def0*/  ISETP.GE.AND P3, PT, R22, UR4, PT ;  /* 0x0000000416007c0c */ /* 0x000fc4000bf66270 */
[----:B------:R-:W-:-:S11]  /*1df00*/  ISETP.GE.AND P2, PT, R218, UR4, PT ;  /* 0x00000004da007c0c */ /* 0x000fd6000bf46270 */
[-C--:B----4-:R-:W-:Y:S02]  /*1df10*/  @!P3 LEA R2, P5, R22, R14.reuse, 0x1 ;  /* 0x0000000e1602b211 */ /* 0x090fe400078a08ff */
[----:B-----5:R-:W-:Y:S02]  /*1df20*/  @!P2 LEA R4, P4, R218, R14, 0x1 ;  /* 0x0000000eda04a211 */ /* 0x020fe400078808ff */
[----:B---3--:R-:W-:-:S05]  /*1df30*/  @!P3 LEA.HI.X R3, R22, R9, R23, 0x1, P5 ;  /* 0x000000091603b211 */ /* 0x008fca00028f0c17 */
[----:B------:R3:W-:Y:S01]  /*1df40*/  @!P3 ST.E.128 desc[UR36][R2.64], R28 ;  /* 0x0000001c0200b985 */ /* 0x0007e2000c101d24 */
[----:B--2---:R-:W-:Y:S02]  /*1df50*/  ISETP.GE.AND P1, PT, R12, UR4, PT ;  /* 0x000000040c007c0c */ /* 0x004fe4000bf26270 */
        /* <DEDUP_REMOVED lines=9> */
.L_x_672:
[----:B------:R-:W-:Y:S05]  /*1dff0*/  BSYNC B1 ;  /* 0x0000000000017941 */ /* 0x000fea0003800000 */
.L_x_671:
[----:B------:R-:W-:-:S03]  /*1e000*/  UMOV UR4, 0xffffffff ;  /* 0xffffffff00047882 */ /* 0x000fc60000000000 */
[----:B------:R-:W-:Y:S05]  /*1e010*/  BRA.DIV UR4, `(.L_x_673) ;  /* 0x0000011604487947 */ /* 0x000fea000b800000 */
[----:B---3--:R3:W0:Y:S04]  /*1e020*/  SHFL.IDX PT, R9, R20, 0x3, 0x181f ;  /* 0x00781f0014097f89 */ /* 0x00862800000e0000 */
[----:B----4-:R3:W4:Y:S02]  /*1e030*/  SHFL.IDX PT, R14, R0, 0x3, 0x181f ;  /* 0x00781f00000e7f89 */ /* 0x01072400000e0000 */
.L_x_1043:
[----:B------:R-:W-:-:S05]  /*1e040*/  VIADD R33, R33, 0x60 ;  /* 0x0000006021217836 */ /* 0x000fca0000000000 */
[----:B------:R-:W-:-:S13]  /*1e050*/  ISETP.GE.AND P0, PT, R33, R32, PT ;  /* 0x000000202100720c */ /* 0x000fda0003f06270 */
[----:B------:R-:W-:Y:S05]  /*1e060*/  @P0 BRA `(.L_x_674) ;  /* 0x0000003400a00947 */ /* 0x000fea0003800000 */
[----:B------:R-:W4:Y:S01]  /*1e070*/  LDL R8, [R1+0x14] ;  /* 0x0000140001087983 */ /* 0x000f220000100800 */
[----:B------:R-:W-:-:S03]  /*1e080*/  ULDC UR4, c[0x0][0xac8] ;  /* 0x0002b20000047ab9 */ /* 0x000fc60000000800 */
[----:B------:R-:W4:Y:S04]  /*1e090*/  LDL R11, [R1+0x40] ;  /* 0x00004000010b7983 */ /* 0x000f280000100800 */
[----:B------:R-:W4:Y:S04]  /*1e0a0*/  LDL R10, [R1+0x5c] ;  /* 0x00005c00010a7983 */ /* 0x000f280000100800 */
[----:B0123--:R-:W2:Y:S01]  /*1e0b0*/  LDL R0, [R1+0x1c] ;  /* 0x00001c0001007983 */ /* 0x00fea20000100800 */
[----:B------:R-:W-:Y:S02]  /*1e0c0*/  ISETP.GE.AND P3, PT, R22, UR4, PT ;  /* 0x0000000416007c0c */ /* 0x000fe4000bf66270 */
[----:B------:R-:W-:-:S11]  /*1e0d0*/  ISETP.GE.AND P4, PT, R218, UR4, PT ;  /* 0x00000004da007c0c */ /* 0x000fd6000bf86270 */
[-C--:B----4-:R-:W-:Y:S02]  /*1e0e0*/  @!P3 LEA R2, P0, R22, R14.reuse, 0x1 ;  /* 0x0000000e1602b211 */ /* 0x090fe400078008ff */
[----:B-----5:R-:W-:Y:S02]  /*1e0f0*/  @!P4 LEA R4, P1, R218, R14, 0x1 ;  /* 0x0000000eda04c211 */ /* 0x020fe400078208ff */
[----:B------:R-:W-:-:S05]  /*1e100*/  @!P3 LEA.HI.X R3, R22, R9, R23, 0x1, P0 ;  /* 0x000000091603b211 */ /* 0x000fca00000f0c17 */
[----:B------:R0:W-:Y:S01]  /*1e110*/  @!P3 ST.E.128 desc[UR36][R2.64], R36 ;  /* 0x000000240200b985 */ /* 0x0001e2000c101d24 */
[----:B------:R-:W-:Y:S02]  /*1e120*/  ISETP.GE.AND P5, PT, R8, UR4, PT ;  /* 0x0000000408007c0c */ /* 0x000fe4000bfa6270 */
[----:B------:R-:W-:-:S11]  /*1e130*/  @!P4 LEA.HI.X R5, R218, R9, R11, 0x1, P1 ;  /* 0x00000009da05c211 */ /* 0x000fd600008f0c0b */
[----:B------:R-:W-:-:S04]  /*1e140*/  @!P5 LEA R6, P2, R8, R14, 0x1 ;  /* 0x0000000e0806d211 */ /* 0x000fc800078408ff */
[----:B------:R-:W-:Y:S01]  /*1e150*/  @!P5 LEA.HI.X R7, R8, R9, R10, 0x1, P2 ;  /* 0x000000090807d211 */ /* 0x000fe200010f0c0a */
[----:B------:R0:W-:Y:S04]  /*1e160*/  @!P4 ST.E.128 desc[UR36][R4.64], R56 ;  /* 0x000000380400c985 */ /* 0x0001e8000c101d24 */
[----:B------:R0:W-:Y:S01]  /*1e170*/  @!P5 ST.E.128 desc[UR36][R6.64], R72 ;  /* 0x000000480600d985 */ /* 0x0001e2000c101d24 */
[----:B--2---:R-:W-:-:S13]  /*1e180*/  ISETP.GE.AND P0, PT, R0, UR4, PT ;  /* 0x0000000400007c0c */ /* 0x004fda000bf06270 */
[----:B------:R-:W-:Y:S05]  /*1e190*/  @P0 BRA `(.L_x_674) ;  /* 0x0000003400540947 */ /* 0x000fea0003800000 */
[----:B------:R-:W2:Y:S01]  /*1e1a0*/  LDL R8, [R1+0x58] ;  /* 0x0000580001087983 */ /* 0x000ea20000100800 */
[----:B0-----:R-:W-:-:S04]  /*1e1b0*/  LEA R2, P0, R0, R14, 0x1 ;  /* 0x0000000e00027211 */ /* 0x001fc800078008ff */
[----:B--2---:R-:W-:-:S05]  /*1e1c0*/  LEA.HI.X R3, R0, R9, R8, 0x1, P0 ;  /* 0x0000000900037211 */ /* 0x004fca00000f0c08 */
[----:B------:R0:W-:Y:S01]  /*1e1d0*/  ST.E.128 desc[UR36][R2.64], R88 ;  /* 0x0000005802007985 */ /* 0x0001e2000c101d24 */
[----:B------:R-:W-:Y:S05]  /*1e1e0*/  BRA `(.L_x_674) ;  /* 0x0000003400407947 */ /* 0x000fea0003800000 */
.L_x_663:
[----:B0-----:R-:W0:Y:S01]  /*1e1f0*/  @P1 LDC R13, c[0x0][0xbec] ;  /* 0x0002fb00ff0d1b82 */ /* 0x001e220000000800 */
[----:B------:R-:W-:Y:S01]  /*1e200*/  ULDC.64 UR4, c[0x0][0xb08] ;  /* 0x0002c20000047ab9 */ /* 0x000fe20000000a00 */
[----:B------:R-:W-:Y:S02]  /*1e210*/  IMAD.MOV.U32 R14, RZ, RZ, R62 ;  /* 0x000000ffff0e7224 */ /* 0x000fe400078e003e */
[----:B------:R-:W-:-:S04]  /*1e220*/  IMAD R11, R11, UR4, RZ ;  /* 0x000000040b0b7c24 */ /* 0x000fc8000f8e02ff */
[----:B------:R-:W1:Y:S01]  /*1e230*/  @P1 LDC R12, c[0x0][0xbf0] ;  /* 0x0002fc00ff0c1b82 */ /* 0x000e620000000800 */
[----:B------:R-:W-:Y:S02]  /*1e240*/  IMAD R11, R2, UR5, R11 ;  /* 0x00000005020b7c24 */ /* 0x000fe4000f8e020b */
[----:B0-----:R-:W-:-:S05]  /*1e250*/  @P1 IMAD.HI.U32 R13, R62, R13, RZ ;  /* 0x0000000d3e0d1227 */ /* 0x001fca00078e00ff */
[----:B-1----:R-:W-:Y:S01]  /*1e260*/  @P1 SHF.R.U32.HI R14, RZ, R12, R13 ;  /* 0x0000000cff0e1219 */ /* 0x002fe2000001160d */
[----:B------:R-:W-:Y:S01]  /*1e270*/  IMAD.WIDE.U32 R12, R2, UR4, RZ ;  /* 0x00000004020c7c25 */ /* 0x000fe2000f8e00ff */
[----:B------:R-:W-:Y:S01]  /*1e280*/  ULDC.64 UR4, c[0x0][0xb38] ;  /* 0x0002ce0000047ab9 */ /* 0x000fe20000000a00 */
[----:B------:R-:W-:Y:S02]  /*1e290*/  SHF.R.S32.HI R2, RZ, 0x1f, R0 ;  /* 0x0000001fff027819 */ /* 0x000fe40000011400 */
[----:B------:R-:W-:Y:S02]  /*1e2a0*/  IMAD.IADD R13, R13, 0x1, R11 ;  /* 0x000000010d0d7824 */ /* 0x000fe400078e020b */
[----:B------:R-:W-:Y:S02]  /*1e2b0*/  VIADD R11, R19, 0x38820 ;  /* 0x00038820130b7836 */ /* 0x000fe40000000000 */
[----:B------:R-:W-:-:S03]  /*1e2c0*/  IMAD.WIDE.U32 R12, R220, UR4, R12 ;  /* 0x00000004dc0c7c25 */ /* 0x000fc6000f8e000c */
[----:B------:R-:W-:Y:S01]  /*1e2d0*/  PRMT R11, RZ, 0x654, R11 ;  /* 0x00000654ff0b7816 */ /* 0x000fe2000000000b */
[----:B------:R-:W-:Y:S01]  /*1e2e0*/  IMAD R13, R220, UR5, R13 ;  /* 0x00000005dc0d7c24 */ /* 0x000fe2000f8e020d */
[----:B------:R-:W-:Y:S02]  /*1e2f0*/  ULDC.64 UR4, c[0x0][0xb40] ;  /* 0x0002d00000047ab9 */ /* 0x000fe40000000a00 */
[----:B------:R-:W-:Y:S01]  /*1e300*/  IMAD R2, R2, UR4, RZ ;  /* 0x0000000402027c24 */ /* 0x000fe2000f8e02ff */
[----:B------:R0:W-:Y:S01]  /*1e310*/  SYNCS.ARRIVE.TRANS64.RED.A1T0 RZ, [R11+URZ], RZ ;  /* 0x000000ff0bff79a7 */ /* 0x0001e2000810043f */
[----:B------:R-:W-:-:S04]  /*1e320*/  IMAD.WIDE.U32 R12, R0, UR4, R12 ;  /* 0x00000004000c7c25 */ /* 0x000fc8000f8e000c */
[----:B------:R-:W-:Y:S01]  /*1e330*/  IMAD R2, R0, UR5, R2 ;  /* 0x0000000500027c24 */ /* 0x000fe2000f8e0202 */
[----:B------:R-:W-:Y:S01]  /*1e340*/  ULDC.64 UR4, c[0x0][0xb48] ;  /* 0x0002d20000047ab9 */ /* 0x000fe20000000a00 */
[----:B------:R-:W-:-:S03]  /*1e350*/  IMAD.MOV R0, RZ, RZ, -R14 ;  /* 0x000000ffff007224 */ /* 0x000fc600078e0a0e */
[----:B------:R-:W-:Y:S01]  /*1e360*/  IADD3 R13, R13, R2, RZ ;  /* 0x000000020d0d7210 */ /* 0x000fe20007ffe0ff */
[----:B------:R-:W-:Y:S01]  /*1e370*/  IMAD R0, R107, R0, R62 ;  /* 0x000000006b007224 */ /* 0x000fe200078e023e */
[----:B------:R-:W-:Y:S01]  /*1e380*/  SHF.R.S32.HI R2, RZ, 0x1f, R14 ;  /* 0x0000001fff027819 */ /* 0x000fe2000001140e */
[----:B------:R-:W-:-:S04]  /*1e390*/  IMAD.WIDE.U32 R12, R110, UR4, R12 ;  /* 0x000000046e0c7c25 */ /* 0x000fc8000f8e000c */
[----:B------:R-:W-:Y:S01]  /*1e3a0*/  IMAD R13, R110, UR5, R13 ;  /* 0x000000056e0d7c24 */ /* 0x000fe2000f8e020d */
[----:B------:R-:W-:Y:S02]  /*1e3b0*/  ULDC.64 UR4, c[0x0][0xb30] ;  /* 0x0002cc0000047ab9 */ /* 0x000fe40000000a00 */
[----:B------:R-:W-:Y:S02]  /*1e3c0*/  IMAD R2, R2, UR4, RZ ;  /* 0x0000000402027c24 */ /* 0x000fe4000f8e02ff */
[----:B------:R-:W-:-:S04]  /*1e3d0*/  IMAD.WIDE.U32 R12, R14, UR4, R12 ;  /* 0x000000040e0c7c25 */ /* 0x000fc8000f8e000c */
[----:B------:R-:W-:Y:S01]  /*1e3e0*/  IMAD R2, R14, UR5, R2 ;  /* 0x000000050e027c24 */ /* 0x000fe2000f8e0202 */
[----:B------:R-:W-:-:S03]  /*1e3f0*/  ULDC.64 UR4, c[0x0][0xb28] ;  /* 0x0002ca0000047ab9 */ /* 0x000fc60000000a00 */
[----:B------:R-:W-:Y:S01]  /*1e400*/  IMAD.IADD R13, R13, 0x1, R2 ;  /* 0x000000010d0d7824 */ /* 0x000fe200078e0202 */
[----:B------:R-:W-:Y:S01]  /*1e410*/  SHF.R.S32.HI R2, RZ, 0x1f, R0 ;  /* 0x0000001fff027819 */ /* 0x000fe20000011400 */
[----:B------:R-:W-:-:S04]  /*1e420*/  IMAD.WIDE.U32 R12, R0, UR4, R12 ;  /* 0x00000004000c7c25 */ /* 0x000fc8000f8e000c */
[----:B------:R-:W-:-:S04]  /*1e430*/  IMAD R2, R2, UR4, RZ ;  /* 0x0000000402027c24 */ /* 0x000fc8000f8e02ff */
[----:B------:R-:W-:Y:S01]  /*1e440*/  IMAD R2, R0, UR5, R2 ;  /* 0x0000000500027c24 */ /* 0x000fe2000f8e0202 */
[----:B------:R-:W-:Y:S02]  /*1e450*/  ULDC.64 UR4, c[0x0][0xb00] ;  /* 0x0002c00000047ab9 */ /* 0x000fe40000000a00 */
[----:B------:R-:W-:Y:S01]  /*1e460*/  LEA R0, P0, R12, UR4, 0x2 ;  /* 0x000000040c007c11 */ /* 0x000fe2000f8010ff */
[----:B------:R-:W-:Y:S01]  /*1e470*/  IMAD.IADD R2, R13, 0x1, R2 ;  /* 0x000000010d027824 */ /* 0x000fe200078e0202 */
[----:B------:R-:W-:-:S04]  /*1e480*/  UMOV UR4, 0xffffffff ;  /* 0xffffffff00047882 */ /* 0x000fc80000000000 */
[----:B------:R-:W-:Y:S01]  /*1e490*/  LEA.HI.X R2, R12, UR5, R2, 0x2, P0 ;  /* 0x000000050c027c11 */ /* 0x000fe200080f1402 */
[----:B0-----:R-:W-:Y:S06]  /*1e4a0*/  BRA.DIV UR4, `(.L_x_675) ;  /* 0x00000112046c7947 */ /* 0x001fec000b800000 */
[----:B------:R0:W1:Y:S04]  /*1e4b0*/  SHFL.IDX PT, R20, R2, RZ, 0x1c1f ;  /* 0x001c1fff02147589 */ /* 0x00006800000e0000 */
[----:B------:R0:W2:Y:S02]  /*1e4c0*/  SHFL.IDX PT, R11, R0, RZ, 0x1c1f ;  /* 0x001c1fff000b7589 */ /* 0x0000a400000e0000 */
.L_x_1046:
[----:B------:R-:W-:Y:S01]  /*1e4d0*/  ISETP.GE.AND P0, PT, R34, R32, PT ;  /* 0x000000202200720c */ /* 0x000fe20003f06270 */
[----:B------:R-:W-:-:S12]  /*1e4e0*/  BSSY B1, `(.L_x_676) ;  /* 0x0000102000017945 */ /* 0x000fd80003800000 */
[----:B------:R-:W-:Y:S05]  /*1e4f0*/  @P0 BRA `(.L_x_677) ;  /* 0x0000001000000947 */ /* 0x000fea0003800000 */
[----:B------:R-:W3:Y:S01]  /*1e500*/  LDL R14, [R1+0x64] ;  /* 0x00006400010e7983 */ /* 0x000ee20000100800 */
[----:B------:R-:W-:-:S03]  /*1e510*/  ULDC UR4, c[0x0][0xac8] ;  /* 0x0002b20000047ab9 */ /* 0x000fc60000000800 */
[----:B------:R-:W4:Y:S04]  /*1e520*/  LDL R62, [R1+0x100] ;  /* 0x00010000013e7983 */ /* 0x000f280000100800 */
[----:B------:R-:W5:Y:S04]  /*1e530*/  LDL R107, [R1+0x184] ;  /* 0x00018400016b7983 */ /* 0x000f680000100800 */
        /* <DEDUP_REMOVED lines=13> */
[----:B------:R-:W5:Y:S01]  /*1e610*/  LDL R117, [R1+0x150] ;  /* 0x0001500001757983 */ /* 0x000f620000100800 */
[----:B---3--:R-:W-:-:S13]  /*1e620*/  ISETP.GE.AND P0, PT, R14, UR4, PT ;  /* 0x000000040e007c0c */ /* 0x008fda000bf06270 */
[----:B-1----:R-:W-:Y:S01]  /*1e630*/  @!P0 MOV R13, R20 ;  /* 0x00000014000d8202 */ /* 0x002fe20000000f00 */
[----:B--2---:R-:W-:Y:S02]  /*1e640*/  @!P0 IMAD.MOV.U32 R12, RZ, RZ, R11 ;  /* 0x000000ffff0c8224 */ /* 0x004fe400078e000b */
[----:B------:R-:W-:Y:S02]  /*1e650*/  @!P0 IMAD.MOV.U32 R15, RZ, RZ, R204 ;  /* 0x000000ffff0f8224 */ /* 0x000fe400078e00cc */
[----:B------:R-:W-:-:S04]  /*1e660*/  @!P0 IMAD.WIDE R12, R14, 0x4, R12 ;  /* 0x000000040e0c8825 */ /* 0x000fc800078e020c */
[----:B------:R-:W-:-:S05]  /*1e670*/  @!P0 IMAD.MOV.U32 R14, RZ, RZ, R206 ;  /* 0x000000ffff0e8224 */ /* 0x000fca00078e00ce */
[----:B------:R1:W-:Y:S01]  /*1e680*/  @!P0 ST.E.64 desc[UR36][R12.64], R14 ;  /* 0x0000000e0c008985 */ /* 0x0003e2000c101b24 */
[----:B----4-:R-:W-:-:S13]  /*1e690*/  ISETP.GE.AND P0, PT, R62, UR4, PT ;  /* 0x000000043e007c0c */ /* 0x010fda000bf06270 */
[C---:B-1----:R-:W-:Y:S01]  /*1e6a0*/  @!P0 LEA R12, P1, R62.reuse, R11, 0x2 ;  /* 0x0000000b3e0c8211 */ /* 0x042fe200078210ff */
[----:B------:R-:W-:Y:S02]  /*1e6b0*/  @!P0 IMAD.MOV.U32 R14, RZ, RZ, R207 ;  /* 0x000000ffff0e8224 */ /* 0x000fe400078e00cf */
[----:B------:R-:W-:Y:S01]  /*1e6c0*/  @!P0 IMAD.MOV.U32 R15, RZ, RZ, R205 ;  /* 0x000000ffff0f8224 */ /* 0x000fe200078e00cd */
[----:B-----5:R-:W-:Y:S02]  /*1e6d0*/  @!P0 LEA.HI.X R13, R62, R20, R107, 0x2, P1 ;  /* 0x000000143e0d8211 */ /* 0x020fe400008f146b */
[----:B------:R-:W2:Y:S04]  /*1e6e0*/  LDL R62, [R1+0xe0] ;  /* 0x0000e000013e7983 */ /* 0x000ea80000100800 */
[----:B------:R1:W-:Y:S01]  /*1e6f0*/  @!P0 ST.E.64 desc[UR36][R12.64], R14 ;  /* 0x0000000e0c008985 */ /* 0x0003e2000c101b24 */
[----:B------:R-:W-:-:S02]  /*1e700*/  ISETP.GE.AND P0, PT, R86, UR4, PT ;  /* 0x0000000456007c0c */ /* 0x000fc4000bf06270 */
[----:B------:R-:W-:Y:S01]  /*1e710*/  ISETP.GE.AND P1, PT, R66, UR4, PT ;  /* 0x0000000442007c0c */ /* 0x000fe2000bf26270 */
[----:B------:R-:W3:Y:S10]  /*1e720*/  LDL R107, [R1+0x16c] ;  /* 0x00016c00016b7983 */ /* 0x000ef40000100800 */
[----:B-1----:R-:W-:Y:S01]  /*1e730*/  @!P0 LEA R12, P2, R86, R11, 0x2 ;  /* 0x0000000b560c8211 */ /* 0x002fe200078410ff */
[----:B------:R-:W-:Y:S01]  /*1e740*/  @!P0 IMAD.MOV.U32 R14, RZ, RZ, R202 ;  /* 0x000000ffff0e8224 */ /* 0x000fe200078e00ca */
[----:B------:R-:W-:-:S02]  /*1e750*/  @!P0 MOV R15, R200 ;  /* 0x000000c8000f8202 */ /* 0x000fc40000000f00 */
[----:B------:R-:W-:Y:S02]  /*1e760*/  @!P0 LEA.HI.X R13, R86, R20, R103, 0x2, P2 ;  /* 0x00000014560d8211 */ /* 0x000fe400010f1467 */
[----:B------:R-:W4:Y:S04]  /*1e770*/  LDL R86, [R1+0xdc] ;  /* 0x0000dc0001567983 */ /* 0x000f280000100800 */
[----:B------:R1:W-:Y:S01]  /*1e780*/  @!P0 ST.E.64 desc[UR36][R12.64], R14 ;  /* 0x0000000e0c008985 */ /* 0x0003e2000c101b24 */
[----:B------:R-:W-:-:S03]  /*1e790*/  ISETP.GE.AND P0, PT, R90, UR4, PT ;  /* 0x000000045a007c0c */ /* 0x000fc6000bf06270 */
[----:B------:R-:W5:Y:S01]  /*1e7a0*/  LDL R103, [R1+0xcc] ;  /* 0x0000cc0001677983 */ /* 0x000f620000100800 */
[----:B-1----:R-:W-:-:S04]  /*1e7b0*/  @!P1 LEA R12, P2, R66, R11, 0x2 ;  /* 0x0000000b420c9211 */ /* 0x002fc800078410ff */
[----:B------:R-:W-:Y:S02]  /*1e7c0*/  @!P1 LEA.HI.X R13, R66, R20, R102, 0x2, P2 ;  /* 0x00000014420d9211 */ /* 0x000fe400010f1466 */
[----:B------:R-:W5:Y:S01]  /*1e7d0*/  LDL R66, [R1+0xd8] ;  /* 0x0000d80001427983 */ /* 0x000f620000100800 */
[----:B------:R-:W-:Y:S02]  /*1e7e0*/  @!P1 IMAD.MOV.U32 R14, RZ, RZ, R203 ;  /* 0x000000ffff0e9224 */ /* 0x000fe400078e00cb */
[----:B------:R-:W-:Y:S01]  /*1e7f0*/  @!P1 IMAD.MOV.U32 R15, RZ, RZ, R201 ;  /* 0x000000ffff0f9224 */ /* 0x000fe200078e00c9 */
[----:B------:R-:W5:Y:S04]  /*1e800*/  LDL R102, [R1+0x168] ;  /* 0x0001680001667983 */ /* 0x000f680000100800 */
[----:B------:R1:W-:Y:S01]  /*1e810*/  @!P1 ST.E.64 desc[UR36][R12.64], R14 ;  /* 0x0000000e0c009985 */ /* 0x0003e2000c101b24 */
[----:B------:R-:W-:-:S02]  /*1e820*/  ISETP.GE.AND P1, PT, R21, UR4, PT ;  /* 0x0000000415007c0c */ /* 0x000fc4000bf26270 */
        /* <DEDUP_REMOVED lines=8> */
[C---:B-1----:R-:W-:Y:S01]  /*1e8b0*/  @!P1 LEA R12, P2, R21.reuse, R11, 0x2 ;  /* 0x0000000b150c9211 */ /* 0x042fe200078410ff */
[----:B------:R-:W-:Y:S01]  /*1e8c0*/  @!P1 IMAD.MOV.U32 R14, RZ, RZ, R199 ;  /* 0x000000ffff0e9224 */ /* 0x000fe200078e00c7 */
[----:B------:R-:W-:Y:S02]  /*1e8d0*/  @!P1 MOV R15, R197 ;  /* 0x000000c5000f9202 */ /* 0x000fe40000000f00 */
[----:B------:R-:W-:Y:S02]  /*1e8e0*/  @!P1 LEA.HI.X R13, R21, R20, R35, 0x2, P2 ;  /* 0x00000014150d9211 */ /* 0x000fe400010f1423 */
[----:B------:R-:W5:Y:S04]  /*1e8f0*/  LDL R35, [R1+0x160] ;  /* 0x0001600001237983 */ /* 0x000f680000100800 */
[----:B------:R1:W-:Y:S04]  /*1e900*/  @!P1 ST.E.64 desc[UR36][R12.64], R14 ;  /* 0x0000000e0c009985 */ /* 0x0003e8000c101b24 */
        /* <DEDUP_REMOVED lines=8> */
[----:B--2---:R-:W-:-:S13]  /*1e990*/  ISETP.GE.AND P1, PT, R62, UR4, PT ;  /* 0x000000043e007c0c */ /* 0x004fda000bf26270 */
[C---:B-1----:R-:W-:Y:S01]  /*1e9a0*/  @!P1 LEA R12, P2, R62.reuse, R11, 0x2 ;  /* 0x0000000b3e0c9211 */ /* 0x042fe200078410ff */
[----:B------:R-:W-:Y:S02]  /*1e9b0*/  @!P1 IMAD.MOV.U32 R14, RZ, RZ, R195 ;  /* 0x000000ffff0e9224 */ /* 0x000fe400078e00c3 */
[----:B------:R-:W-:Y:S01]  /*1e9c0*/  @!P1 IMAD.MOV.U32 R15, RZ, RZ, R193 ;  /* 0x000000ffff0f9224 */ /* 0x000fe200078e00c1 */
[----:B---3--:R-:W-:Y:S02]  /*1e9d0*/  @!P1 LEA.HI.X R13, R62, R20, R107, 0x2, P2 ;  /* 0x000000143e0d9211 */ /* 0x008fe400010f146b */
[----:B------:R-:W2:Y:S01]  /*1e9e0*/  LDL R62, [R1+0xb8] ;  /* 0x0000b800013e7983 */ /* 0x000ea20000100800 */
[----:B----4-:R-:W-:-:S03]  /*1e9f0*/  ISETP.GE.AND P0, PT, R86, UR4, PT ;  /* 0x0000000456007c0c */ /* 0x010fc6000bf06270 */
[----:B------:R1:W-:Y:S04]  /*1ea00*/  @!P1 ST.E.64 desc[UR36][R12.64], R14 ;  /* 0x0000000e0c009985 */ /* 0x0003e8000c101b24 */
[----:B------:R-:W3:Y:S06]  /*1ea10*/  LDL R107, [R1+0x148] ;  /* 0x00014800016b7983 */ /* 0x000eec0000100800 */
[----:B-1----:R-:W-:Y:S01]  /*1ea20*/  @!P0 LEA R12, P1, R86, R11, 0x2 ;  /* 0x0000000b560c8211 */ /* 0x002fe200078210ff */
[----:B------:R-:W-:Y:S01]  /*1ea30*/  @!P0 IMAD.MOV.U32 R14, RZ, RZ, R190 ;  /* 0x000000ffff0e8224 */ /* 0x000fe200078e00be */
[----:B------:R-:W-:-:S02]  /*1ea40*/  @!P0 MOV R15, R188 ;  /* 0x000000bc000f8202 */ /* 0x000fc40000000f00 */
[----:B-----5:R-:W-:Y:S02]  /*1ea50*/  ISETP.GE.AND P2, PT, R66, UR4, PT ;  /* 0x0000000442007c0c */ /* 0x020fe4000bf46270 */
[----:B------:R-:W-:Y:S02]  /*1ea60*/  @!P0 LEA.HI.X R13, R86, R20, R102, 0x2, P1 ;  /* 0x00000014560d8211 */ /* 0x000fe400008f1466 */
[----:B------:R-:W4:Y:S04]  /*1ea70*/  LDL R86, [R1+0x154] ;  /* 0x0001540001567983 */ /* 0x000f280000100800 */
[----:B------:R1:W-:Y:S01]  /*1ea80*/  @!P0 ST.E.64 desc[UR36][R12.64], R14 ;  /* 0x0000000e0c008985 */ /* 0x0003e2000c101b24 */
[----:B------:R-:W-:-:S03]  /*1ea90*/  ISETP.GE.AND P0, PT, R34, UR4, PT ;  /* 0x0000000422007c0c */ /* 0x000fc6000bf06270 */
[----:B------:R-:W5:Y:S01]  /*1eaa0*/  LDL R102, [R1+0xb0] ;  /* 0x0000b00001667983 */ /* 0x000f620000100800 */
[----:B-1----:R-:W-:-:S04]  /*1eab0*/  @!P2 LEA R12, P1, R66, R11, 0x2 ;  /* 0x0000000b420ca211 */ /* 0x002fc800078210ff */
[----:B------:R-:W-:Y:S02]  /*1eac0*/  @!P2 LEA.HI.X R13, R66, R20, R90, 0x2, P1 ;  /* 0x00000014420da211 */ /* 0x000fe400008f145a */
[----:B------:R-:W3:Y:S04]  /*1ead0*/  LDL R66, [R1+0xb4] ;  /* 0x0000b40001427983 */ /* 0x000ee80000100800 */
[----:B------:R-:W3:Y:S01]  /*1eae0*/  LDL R90, [R1+0x14c] ;  /* 0x00014c00015a7983 */ /* 0x000ee20000100800 */
[----:B------:R-:W-:Y:S01]  /*1eaf0*/  @!P2 IMAD.MOV.U32 R14, RZ, RZ, R191 ;  /* 0x000000ffff0ea224 */ /* 0x000fe200078e00bf */
[----:B------:R-:W-:Y:S01]  /*1eb00*/  ISETP.GE.AND P1, PT, R95, UR4, PT ;  /* 0x000000045f007c0c */ /* 0x000fe2000bf26270 */
[----:B------:R-:W-:-:S05]  /*1eb10*/  @!P2 IMAD.MOV.U32 R15, RZ, RZ, R189 ;  /* 0x000000ffff0fa224 */ /* 0x000fca00078e00bd */
[----:B------:R1:W-:Y:S01]  /*1eb20*/  @!P2 ST.E.64 desc[UR36][R12.64], R14 ;  /* 0x0000000e0c00a985 */ /* 0x0003e2000c101b24 */
[----:B------:R-:W-:Y:S02]  /*1eb30*/  ISETP.GE.AND P2, PT, R103, UR4, PT ;  /* 0x0000000467007c0c */ /* 0x000fe4000bf46270 */
[----:B-1----:R-:W-:-:S04]  /*1eb40*/  @!P0 LEA R14, P3, R34, R11, 0x2 ;  /* 0x0000000b220e8211 */ /* 0x002fc800078610ff */
[----:B------:R-:W-:Y:S02]  /*1eb50*/  @!P1 LEA R12, P4, R95, R11, 0x2 ;  /* 0x0000000b5f0c9211 */ /* 0x000fe400078810ff */
[----:B------:R-:W-:Y:S01]  /*1eb60*/  @!P0 LEA.HI.X R15, R34, R20, R35, 0x2, P3 ;  /* 0x00000014220f8211 */ /* 0x000fe200018f1423 */
[----:B------:R-:W-:Y:S02]  /*1eb70*/  @!P0 IMAD.MOV.U32 R34, RZ, RZ, R187 ;  /* 0x000000ffff228224 */ /* 0x000fe400078e00bb */
[----:B------:R-:W-:-:S05]  /*1eb80*/  @!P0 IMAD.MOV.U32 R35, RZ, RZ, R185 ;  /* 0x000000ffff238224 */ /* 0x000fca00078e00b9 */
[----:B------:R1:W-:Y:S01]  /*1eb90*/  @!P0 ST.E.64 desc[UR36][R14.64], R34 ;  /* 0x000000220e008985 */ /* 0x0003e2000c101b24 */
[----:B------:R-:W-:-:S03]  /*1eba0*/  @!P1 LEA.HI.X R13, R95, R20, R105, 0x2, P4 ;  /* 0x000000145f0d9211 */ /* 0x000fc600020f1469 */
[----:B------:R-:W3:Y:S01]  /*1ebb0*/  LDL R105, [R1+0x144] ;  /* 0x0001440001697983 */ /* 0x000ee20000100800 */
[----:B-1----:R-:W-:Y:S02]  /*1ebc0*/  @!P2 LEA R14, P4, R103, R11, 0x2 ;  /* 0x0000000b670ea211 */ /* 0x002fe400078810ff */
[----:B------:R-:W-:Y:S01]  /*1ebd0*/  ISETP.GE.AND P3, PT, R21, UR4, PT ;  /* 0x0000000415007c0c */ /* 0x000fe2000bf66270 */
[----:B------:R-:W-:Y:S01]  /*1ebe0*/  @!P1 IMAD.MOV.U32 R34, RZ, RZ, R186 ;  /* 0x000000ffff229224 */ /* 0x000fe200078e00ba */
[----:B------:R-:W-:Y:S01]  /*1ebf0*/  @!P2 LEA.HI.X R15, R103, R20, R113, 0x2, P4 ;  /* 0x00000014670fa211 */ /* 0x000fe200020f1471 */
[----:B------:R-:W3:Y:S04]  /*1ec00*/  LDL R95, [R1+0x98] ;  /* 0x00009800015f7983 */ /* 0x000ee80000100800 */
[----:B------:R-:W3:Y:S01]  /*1ec10*/  LDL R113, [R1+0x140] ;  /* 0x0001400001717983 */ /* 0x000ee20000100800 */
[----:B------:R-:W-:-:S02]  /*1ec20*/  @!P1 MOV R35, R184 ;  /* 0x000000b800239202 */ /* 0x000fc40000000f00 */
[----:B------:R-:W-:Y:S01]  /*1ec30*/  ISETP.GE.AND P0, PT, R114, UR4, PT ;  /* 0x0000000472007c0c */ /* 0x000fe2000bf06270 */
[----:B------:R-:W3:Y:S04]  /*1ec40*/  LDL R103, [R1+0x13c] ;  /* 0x00013c0001677983 */ /* 0x000ee80000100800 */
[----:B------:R1:W-:Y:S02]  /*1ec50*/  @!P1 ST.E.64 desc[UR36][R12.64], R34 ;  /* 0x000000220c009985 */ /* 0x0003e4000c101b24 */
[----:B-1----:R-:W-:Y:S01]  /*1ec60*/  @!P3 LEA R12, P5, R21, R11, 0x2 ;  /* 0x0000000b150cb211 */ /* 0x002fe200078a10ff */
[----:B------:R-:W-:Y:S02]  /*1ec70*/  @!P2 IMAD.MOV.U32 R34, RZ, RZ, R183 ;  /* 0x000000ffff22a224 */ /* 0x000fe400078e00b7 */
[----:B------:R-:W-:-:S05]  /*1ec80*/  @!P2 IMAD.MOV.U32 R35, RZ, RZ, R181 ;  /* 0x000000ffff23a224 */ /* 0x000fca00078e00b5 */
[----:B------:R1:W-:Y:S02]  /*1ec90*/  @!P2 ST.E.64 desc[UR36][R14.64], R34 ;  /* 0x000000220e00a985 */ /* 0x0003e4000c101b24 */
[----:B-1----:R-:W-:Y:S02]  /*1eca0*/  @!P3 IMAD.MOV.U32 R34, RZ, RZ, R182 ;  /* 0x000000ffff22b224 */ /* 0x002fe400078e00b6 */
[----:B------:R-:W-:Y:S01]  /*1ecb0*/  @!P3 IMAD.MOV.U32 R35, RZ, RZ, R180 ;  /* 0x000000ffff23b224 */ /* 0x000fe200078e00b4 */
[----:B------:R-:W-:-:S04]  /*1ecc0*/  @!P0 LEA R14, P4, R114, R11, 0x2 ;  /* 0x0000000b720e8211 */ /* 0x000fc800078810ff */
[-C--:B------:R-:W-:Y:S02]  /*1ecd0*/  @!P0 LEA.HI.X R15, R114, R20.reuse, R117, 0x2, P4 ;  /* 0x00000014720f8211 */ /* 0x080fe400020f1475 */
[----:B------:R-:W3:Y:S04]  /*1ece0*/  LDL R114, [R1+0x8c] ;  /* 0x00008c0001727983 */ /* 0x000ee80000100800 */
[----:B------:R-:W3:Y:S01]  /*1ecf0*/  LDL R117, [R1+0x130] ;  /* 0x0001300001757983 */ /* 0x000ee20000100800 */
[----:B--2---:R-:W-:Y:S02]  /*1ed00*/  ISETP.GE.AND P1, PT, R62, UR4, PT ;  /* 0x000000043e007c0c */ /* 0x004fe4000bf26270 */
[----:B----4-:R-:W-:Y:S02]  /*1ed10*/  @!P3 LEA.HI.X R13, R21, R20, R86, 0x2, P5 ;  /* 0x00000014150db211 */ /* 0x010fe400028f1456 */
[----:B------:R-:W2:Y:S04]  /*1ed20*/  LDL R86, [R1+0x94] ;  /* 0x0000940001567983 */ /* 0x000ea80000100800 */
[----:B------:R-:W4:Y:S04]  /*1ed30*/  LDL R21, [R1+0x90] ;  /* 0x0000900001157983 */ /* 0x000f280000100800 */
[----:B------:R1:W-:Y:S01]  /*1ed40*/  @!P3 ST.E.64 desc[UR36][R12.64], R34 ;  /* 0x000000220c00b985 */ /* 0x0003e2000c101b24 */
[----:B-----5:R-:W-:-:S02]  /*1ed50*/  ISETP.GE.AND P3, PT, R102, UR4, PT ;  /* 0x0000000466007c0c */ /* 0x020fc4000bf66270 */
[----:B---3--:R-:W-:Y:S02]  /*1ed60*/  ISETP.GE.AND P2, PT, R66, UR4, PT ;  /* 0x0000000442007c0c */ /* 0x008fe4000bf46270 */
[C---:B-1----:R-:W-:Y:S01]  /*1ed70*/  @!P1 LEA R12, P5, R62.reuse, R11, 0x2 ;  /* 0x0000000b3e0c9211 */ /* 0x042fe200078a10ff */
[----:B------:R-:W-:Y:S01]  /*1ed80*/  @!P0 IMAD.MOV.U32 R34, RZ, RZ, R179 ;  /* 0x000000ffff228224 */ /* 0x000fe200078e00b3 */
[----:B------:R-:W-:Y:S02]  /*1ed90*/  @!P0 MOV R35, R177 ;  /* 0x000000b100238202 */ /* 0x000fe40000000f00 */
[----:B------:R-:W-:Y:S02]  /*1eda0*/  @!P1 LEA.HI.X R13, R62, R20, R90, 0x2, P5 ;  /* 0x000000143e0d9211 */ /* 0x000fe400028f145a */
[----:B------:R-:W3:Y:S04]  /*1edb0*/  LDL R90, [R1+0x138] ;  /* 0x00013800015a7983 */ /* 0x000ee80000100800 */
[----:B------:R1:W-:Y:S01]  /*1edc0*/  @!P0 ST.E.64 desc[UR36][R14.64], R34 ;  /* 0x000000220e008985 */ /* 0x0003e2000c101b24 */
[----:B------:R-:W-:-:S03]  /*1edd0*/  ISETP.GE.AND P0, PT, R110, UR4, PT ;  /* 0x000000046e007c0c */ /* 0x000fc6000bf06270 */
[----:B------:R-:W5:Y:S01]  /*1ede0*/  LDL R62, [R1+0x88] ;  /* 0x00008800013e7983 */ /* 0x000f620000100800 */
[----:B-1----:R-:W-:Y:S01]  /*1edf0*/  @!P2 LEA R14, P4, R66, R11, 0x2 ;  /* 0x0000000b420ea211 */ /* 0x002fe200078810ff */
[----:B------:R-:W-:-:S03]  /*1ee00*/  @!P1 IMAD.MOV.U32 R34, RZ, RZ, R178 ;  /* 0x000000ffff229224 */ /* 0x000fc600078e00b2 */
[----:B------:R-:W-:Y:S01]  /*1ee10*/  @!P2 LEA.HI.X R15, R66, R20, R107, 0x2, P4 ;  /* 0x00000014420fa211 */ /* 0x000fe200020f146b */
[----:B------:R-:W-:Y:S01]  /*1ee20*/  @!P1 IMAD.MOV.U32 R35, RZ, RZ, R176 ;  /* 0x000000ffff239224 */ /* 0x000fe200078e00b0 */
[----:B------:R-:W5:Y:S04]  /*1ee30*/  LDL R66, [R1+0x134] ;  /* 0x0001340001427983 */ /* 0x000f680000100800 */
[----:B------:R1:W-:Y:S04]  /*1ee40*/  @!P1 ST.E.64 desc[UR36][R12.64], R34 ;  /* 0x000000220c009985 */ /* 0x0003e8000c101b24 */
[----:B------:R-:W5:Y:S01]  /*1ee50*/  LDL R107, [R1+0x80] ;  /* 0x00008000016b7983 */ /* 0x000f620000100800 */
[----:B-1----:R-:W-:Y:S01]  /*1ee60*/  @!P2 IMAD.MOV.U32 R34, RZ, RZ, R175 ;  /* 0x000000ffff22a224 */ /* 0x002fe200078e00af */
[----:B------:R-:W-:Y:S01]  /*1ee70*/  @!P3 LEA R12, P5, R102, R11, 0x2 ;  /* 0x0000000b660cb211 */ /* 0x000fe200078a10ff */
[----:B------:R-:W-:-:S03]  /*1ee80*/  @!P2 IMAD.MOV.U32 R35, RZ, RZ, R173 ;  /* 0x000000ffff23a224 */ /* 0x000fc600078e00ad */
[----:B------:R-:W-:Y:S02]  /*1ee90*/  @!P3 LEA.HI.X R13, R102, R20, R105, 0x2, P5 ;  /* 0x00000014660db211 */ /* 0x000fe400028f1469 */
[----:B------:R1:W-:Y:S01]  /*1eea0*/  @!P2 ST.E.64 desc[UR36][R14.64], R34 ;  /* 0x000000220e00a985 */ /* 0x0003e2000c101b24 */
[----:B------:R-:W-:-:S03]  /*1eeb0*/  ISETP.GE.AND P1, PT, R95, UR4, PT ;  /* 0x000000045f007c0c */ /* 0x000fc6000bf26270 */
[----:B------:R-:W5:Y:S04]  /*1eec0*/  LDL R102, [R1+0x84] ;  /* 0x0000840001667983 */ /* 0x000f680000100800 */
[----:B------:R-:W5:Y:S01]  /*1eed0*/  LDL R105, [R1+0x7c] ;  /* 0x00007c0001697983 */ /* 0x000f620000100800 */
[----:B-1----:R-:W-:-:S04]  /*1eee0*/  @!P0 LEA R14, P5, R110, R11, 0x2 ;  /* 0x0000000b6e0e8211 */ /* 0x002fc800078a10ff */
[----:B------:R-:W-:Y:S02]  /*1eef0*/  @!P0 LEA.HI.X R15, R110, R20, R113, 0x2, P5 ;  /* 0x000000146e0f8211 */ /* 0x000fe400028f1471 */
[----:B------:R-:W5:Y:S01]  /*1ef00*/  LDL R113, [R1+0x12c] ;  /* 0x00012c0001717983 */ /* 0x000f620000100800 */
[----:B------:R-:W-:Y:S01]  /*1ef10*/  @!P3 IMAD.MOV.U32 R34, RZ, RZ, R174 ;  /* 0x000000ffff22b224 */ /* 0x000fe200078e00ae */
[----:B------:R-:W-:Y:S02]  /*1ef20*/  @!P3 MOV R35, R172 ;  /* 0x000000ac0023b202 */ /* 0x000fe40000000f00 */
[----:B------:R-:W5:Y:S04]  /*1ef30*/  LDL R110, [R1+0x124] ;  /* 0x00012400016e7983 */ /* 0x000f680000100800 */
[----:B------:R1:W-:Y:S02]  /*1ef40*/  @!P3 ST.E.64 desc[UR36][R12.64], R34 ;  /* 0x000000220c00b985 */ /* 0x0003e4000c101b24 */
[----:B-1----:R-:W-:Y:S01]  /*1ef50*/  @!P1 LEA R12, P3, R95, R11, 0x2 ;  /* 0x0000000b5f0c9211 */ /* 0x002fe200078610ff */
[----:B------:R-:W-:-:S02]  /*1ef60*/  @!P0 IMAD.MOV.U32 R34, RZ, RZ, R171 ;  /* 0x000000ffff228224 */ /* 0x000fc400078e00ab */
[----:B------:R-:W-:Y:S01]  /*1ef70*/  @!P0 IMAD.MOV.U32 R35, RZ, RZ, R147 ;  /* 0x000000ffff238224 */ /* 0x000fe200078e0093 */
[----:B------:R-:W-:Y:S02]  /*1ef80*/  @!P1 LEA.HI.X R13, R95, R20, R103, 0x2, P3 ;  /* 0x000000145f0d9211 */ /* 0x000fe400018f1467 */
[----:B------:R-:W5:Y:S04]  /*1ef90*/  LDL R103, [R1+0x128] ;  /* 0x0001280001677983 */ /* 0x000f680000100800 */
[----:B------:R1:W-:Y:S04]  /*1efa0*/  @!P0 ST.E.64 desc[UR36][R14.64], R34 ;  /* 0x000000220e008985 */ /* 0x0003e8000c101b24 */
[----:B------:R-:W5:Y:S01]  /*1efb0*/  LDL R95, [R1+0x78] ;  /* 0x00007800015f7983 */ /* 0x000f620000100800 */
[----:B-1----:R-:W-:-:S02]  /*1efc0*/  @!P1 IMAD.MOV.U32 R34, RZ, RZ, R168 ;  /* 0x000000ffff229224 */ /* 0x002fc400078e00a8 */
[----:B------:R-:W-:Y:S02]  /*1efd0*/  @!P1 IMAD.MOV.U32 R35, RZ, RZ, R100 ;  /* 0x000000ffff239224 */ /* 0x000fe400078e0064 */
[----:B------:R-:W5:Y:S04]  /*1efe0*/  LDL R100, [R1+0x120] ;  /* 0x0001200001647983 */ /* 0x000f680000100800 */
[----:B------:R1:W-:Y:S01]  /*1eff0*/  @!P1 ST.E.64 desc[UR36][R12.64], R34 ;  /* 0x000000220c009985 */ /* 0x0003e2000c101b24 */
[----:B------:R-:W-:Y:S02]  /*1f000*/  ISETP.GE.AND P0, PT, R114, UR4, PT ;  /* 0x0000000472007c0c */ /* 0x000fe4000bf06270 */
[----:B--2---:R-:W-:Y:S02]  /*1f010*/  ISETP.GE.AND P2, PT, R86, UR4, PT ;  /* 0x0000000456007c0c */ /* 0x004fe4000bf46270 */
[----:B----4-:R-:W-:-:S11]  /*1f020*/  ISETP.GE.AND P4, PT, R21, UR4, PT ;  /* 0x0000000415007c0c */ /* 0x010fd6000bf86270 */
[CC--:B------:R-:W-:Y:S02]  /*1f030*/  @!P2 LEA R14, P3, R86.reuse, R11.reuse, 0x2 ;  /* 0x0000000b560ea211 */ /* 0x0c0fe400078610ff */
[----:B-1----:R-:W-:Y:S01]  /*1f040*/  @!P4 LEA R12, P5, R21, R11, 0x2 ;  /* 0x0000000b150cc211 */ /* 0x002fe200078a10ff */
[----:B------:R-:W-:Y:S01]  /*1f050*/  @!P2 IMAD.MOV.U32 R34, RZ, RZ, R96 ;  /* 0x000000ffff22a224 */ /* 0x000fe200078e0060 */
[----:B------:R-:W-:Y:S01]  /*1f060*/  @!P2 MOV R35, R93 ;  /* 0x0000005d0023a202 */ /* 0x000fe20000000f00 */
[----:B------:R-:W2:Y:S04]  /*1f070*/  LDL R96, [R1+0x11c] ;  /* 0x00011c0001607983 */ /* 0x000ea80000100800 */
[----:B------:R-:W4:Y:S01]  /*1f080*/  LDL R93, [R1+0x118] ;  /* 0x00011800015d7983 */ /* 0x000f220000100800 */
[----:B---3--:R-:W-:-:S03]  /*1f090*/  @!P2 LEA.HI.X R15, R86, R20, R90, 0x2, P3 ;  /* 0x00000014560fa211 */ /* 0x008fc600018f145a */
[----:B------:R-:W3:Y:S04]  /*1f0a0*/  LDL R90, [R1+0x74] ;  /* 0x00007400015a7983 */ /* 0x000ee80000100800 */
[----:B------:R-:W4:Y:S01]  /*1f0b0*/  LDL R86, [R1+0x70] ;  /* 0x0000700001567983 */ /* 0x000f220000100800 */
[----:B-----5:R-:W-:-:S03]  /*1f0c0*/  ISETP.GE.AND P1, PT, R62, UR4, PT ;  /* 0x000000043e007c0c */ /* 0x020fc6000bf26270 */
[----:B------:R1:W-:Y:S01]  /*1f0d0*/  @!P2 ST.E.64 desc[UR36][R14.64], R34 ;  /* 0x000000220e00a985 */ /* 0x0003e2000c101b24 */
[----:B------:R-:W-:-:S03]  /*1f0e0*/  @!P4 LEA.HI.X R13, R21, R20, R66, 0x2, P5 ;  /* 0x00000014150dc211 */ /* 0x000fc600028f1442 */
[----:B------:R-:W5:Y:S04]  /*1f0f0*/  LDL R66, [R1+0x6c] ;  /* 0x00006c0001427983 */ /* 0x000f680000100800 */
[----:B------:R-:W5:Y:S01]  /*1f100*/  LDL R21, [R1+0x68] ;  /* 0x0000680001157983 */ /* 0x000f620000100800 */
[----:B-1----:R-:W-:Y:S02]  /*1f110*/  @!P4 IMAD.MOV.U32 R34, RZ, RZ, R104 ;  /* 0x000000ffff22c224 */ /* 0x002fe400078e0068 */
[----:B------:R-:W-:-:S05]  /*1f120*/  @!P4 IMAD.MOV.U32 R35, RZ, RZ, R108 ;  /* 0x000000ffff23c224 */ /* 0x000fca00078e006c */
[----:B------:R1:W-:Y:S02]  /*1f130*/  @!P4 ST.E.64 desc[UR36][R12.64], R34 ;  /* 0x000000220c00c985 */ /* 0x0003e4000c101b24 */
[C---:B-1----:R-:W-:Y:S01]  /*1f140*/  @!P1 LEA R12, P5, R62.reuse, R11, 0x2 ;  /* 0x0000000b3e0c9211 */ /* 0x042fe200078a10ff */
[----:B------:R-:W-:Y:S02]  /*1f150*/  @!P0 IMAD.MOV.U32 R34, RZ, RZ, R88 ;  /* 0x000000ffff228224 */ /* 0x000fe400078e0058 */
[----:B------:R-:W-:Y:S01]  /*1f160*/  @!P0 IMAD.MOV.U32 R35, RZ, RZ, R84 ;  /* 0x000000ffff238224 */ /* 0x000fe200078e0054 */
[----:B------:R-:W5:Y:S04]  /*1f170*/  LDL R88, [R1+0x114] ;  /* 0x0001140001587983 */ /* 0x000f680000100800 */
[----:B------:R-:W5:Y:S01]  /*1f180*/  LDL R84, [R1+0x110] ;  /* 0x0001100001547983 */ /* 0x000f620000100800 */
[----:B------:R-:W-:-:S03]  /*1f190*/  @!P1 LEA.HI.X R13, R62, R20, R113, 0x2, P5 ;  /* 0x000000143e0d9211 */ /* 0x000fc600028f1471 */
[----:B------:R-:W5:Y:S01]  /*1f1a0*/  LDL R62, [R1+0x10c] ;  /* 0x00010c00013e7983 */ /* 0x000f620000100800 */
[----:B------:R-:W-:Y:S02]  /*1f1b0*/  ISETP.GE.AND P2, PT, R102, UR4, PT ;  /* 0x0000000466007c0c */ /* 0x000fe4000bf46270 */
[C---:B------:R-:W-:Y:S02]  /*1f1c0*/  @!P0 LEA R14, P3, R114.reuse, R11, 0x2 ;  /* 0x0000000b720e8211 */ /* 0x040fe400078610ff */
[----:B------:R-:W-:Y:S02]  /*1f1d0*/  ISETP.GE.AND P4, PT, R107, UR4, PT ;  /* 0x000000046b007c0c */ /* 0x000fe4000bf86270 */
[----:B------:R-:W-:Y:S02]  /*1f1e0*/  @!P0 LEA.HI.X R15, R114, R20, R117, 0x2, P3 ;  /* 0x00000014720f8211 */ /* 0x000fe400018f1475 */
[----:B------:R-:W-:-:S03]  /*1f1f0*/  ISETP.GE.AND P3, PT, R105, UR4, PT ;  /* 0x0000000469007c0c */ /* 0x000fc6000bf66270 */
[----:B------:R1:W-:Y:S02]  /*1f200*/  @!P0 ST.E.64 desc[UR36][R14.64], R34 ;  /* 0x000000220e008985 */ /* 0x0003e4000c101b24 */
[----:B-1----:R-:W-:Y:S01]  /*1f210*/  @!P1 IMAD.MOV.U32 R14, RZ, RZ, R112 ;  /* 0x000000ffff0e9224 */ /* 0x002fe200078e0070 */
[----:B------:R-:W-:Y:S02]  /*1f220*/  @!P1 MOV R15, R116 ;  /* 0x00000074000f9202 */ /* 0x000fe40000000f00 */
[----:B------:R-:W-:-:S03]  /*1f230*/  @!P2 LEA R34, P0, R102, R11, 0x2 ;  /* 0x0000000b6622a211 */ /* 0x000fc600078010ff */
[----:B------:R1:W-:Y:S01]  /*1f240*/  @!P1 ST.E.64 desc[UR36][R12.64], R14 ;  /* 0x0000000e0c009985 */ /* 0x0003e2000c101b24 */
[----:B------:R-:W-:Y:S02]  /*1f250*/  @!P2 LEA.HI.X R35, R102, R20, R103, 0x2, P0 ;  /* 0x000000146623a211 */ /* 0x000fe400000f1467 */
[----:B------:R-:W-:Y:S01]  /*1f260*/  ISETP.GE.AND P0, PT, R95, UR4, PT ;  /* 0x000000045f007c0c */ /* 0x000fe2000bf06270 */
[----:B------:R-:W-:Y:S01]  /*1f270*/  @!P4 IMAD.MOV.U32 R121, RZ, RZ, R54 ;  /* 0x000000ffff79c224 */ /* 0x000fe200078e0036 */
[-C--:B------:R-:W-:Y:S02]  /*1f280*/  @!P3 LEA R102, P5, R105, R11.reuse, 0x2 ;  /* 0x0000000b6966b211 */ /* 0x080fe400078a10ff */
[----:B-1----:R-:W-:Y:S01]  /*1f290*/  @!P4 LEA R12, P1, R107, R11, 0x2 ;  /* 0x0000000b6b0cc211 */ /* 0x002fe200078210ff */
[----:B------:R-:W-:-:S03]  /*1f2a0*/  @!P2 IMAD.MOV.U32 R14, RZ, RZ, R3 ;  /* 0x000000ffff0ea224 */ /* 0x000fc600078e0003 */
[-C--:B------:R-:W-:Y:S01]  /*1f2b0*/  @!P4 LEA.HI.X R13, R107, R20.reuse, R110, 0x2, P1 ;  /* 0x000000146b0dc211 */ /* 0x080fe200008f146e */
[----:B------:R-:W-:Y:S01]  /*1f2c0*/  @!P2 IMAD.MOV.U32 R15, RZ, RZ, R4 ;  /* 0x000000ffff0fa224 */ /* 0x000fe200078e0004 */
[----:B------:R-:W-:Y:S01]  /*1f2d0*/  @!P3 LEA.HI.X R103, R105, R20, R100, 0x2, P5 ;  /* 0x000000146967b211 */ /* 0x000fe200028f1464 */
[----:B------:R-:W-:Y:S02]  /*1f2e0*/  @!P3 IMAD.MOV.U32 R4, RZ, RZ, R5 ;  /* 0x000000ffff04b224 */ /* 0x000fe400078e0005 */
[----:B------:R-:W-:Y:S01]  /*1f2f0*/  @!P3 IMAD.MOV.U32 R5, RZ, RZ, R6 ;  /* 0x000000ffff05b224 */ /* 0x000fe200078e0006 */
[----:B------:R-:W-:Y:S04]  /*1f300*/  @!P2 ST.E.64 desc[UR36][R34.64], R14 ;  /* 0x0000000e2200a985 */ /* 0x000fe8000c101b24 */
[----:B------:R1:W-:Y:S04]  /*1f310*/  @!P4 ST.E.64 desc[UR36][R12.64], R120 ;  /* 0x000000780c00c985 */ /* 0x0003e8000c101b24 */
[----:B------:R0:W-:Y:S01]  /*1f320*/  @!P3 ST.E.64 desc[UR36][R102.64], R4 ;  /* 0x000000046600b985 */ /* 0x0001e2000c101b24 */
[----:B-1----:R-:W-:Y:S01]  /*1f330*/  @!P0 LEA R12, P2, R95, R11, 0x2 ;  /* 0x0000000b5f0c8211 */ /* 0x002fe200078410ff */
[----:B------:R-:W-:Y:S01]  /*1f340*/  @!P0 IMAD.MOV.U32 R15, RZ, RZ, R57 ;  /* 0x000000ffff0f8224 */ /* 0x000fe200078e0039 */
[----:B------:R-:W-:-:S02]  /*1f350*/  @!P0 MOV R14, R55 ;  /* 0x00000037000e8202 */ /* 0x000fc40000000f00 */
[----:B--2---:R-:W-:Y:S02]  /*1f360*/  @!P0 LEA.HI.X R13, R95, R20, R96, 0x2, P2 ;  /* 0x000000145f0d8211 */ /* 0x004fe400010f1460 */
[----:B---3--:R-:W-:Y:S02]  /*1f370*/  ISETP.GE.AND P1, PT, R90, UR4, PT ;  /* 0x000000045a007c0c */ /* 0x008fe4000bf26270 */
[----:B----4-:R-:W-:Y:S01]  /*1f380*/  ISETP.GE.AND P4, PT, R86, UR4, PT ;  /* 0x0000000456007c0c */ /* 0x010fe2000bf86270 */
[----:B------:R1:W-:Y:S10]  /*1f390*/  @!P0 ST.E.64 desc[UR36][R12.64], R14 ;  /* 0x0000000e0c008985 */ /* 0x0003f4000c101b24 */
[----:B0-----:R-:W-:Y:S01]  /*1f3a0*/  @!P1 LEA R4, P2, R90, R11, 0x2 ;  /* 0x0000000b5a049211 */ /* 0x001fe200078410ff */
[----:B------:R-:W-:-:S02]  /*1f3b0*/  @!P1 IMAD.MOV.U32 R6, RZ, RZ, R7 ;  /* 0x000000ffff069224 */ /* 0x000fc400078e0007 */
[----:B------:R-:W-:Y:S01]  /*1f3c0*/  @!P1 IMAD.MOV.U32 R7, RZ, RZ, R8 ;  /* 0x000000ffff079224 */ /* 0x000fe200078e0008 */
[----:B------:R-:W-:Y:S02]  /*1f3d0*/  @!P1 LEA.HI.X R5, R90, R20, R93, 0x2, P2 ;  /* 0x000000145a059211 */ /* 0x000fe400010f145d */
[----:B-----5:R-:W-:Y:S02]  /*1f3e0*/  ISETP.GE.AND P5, PT, R66, UR4, PT ;  /* 0x0000000442007c0c */ /* 0x020fe4000bfa6270 */
[----:B------:R-:W-:Y:S01]  /*1f3f0*/  ISETP.GE.AND P3, PT, R21, UR4, PT ;  /* 0x0000000415007c0c */ /* 0x000fe2000bf66270 */
[----:B------:R0:W-:Y:S01]  /*1f400*/  @!P1 ST.E.64 desc[UR36][R4.64], R6 ;  /* 0x0000000604009985 */ /* 0x0001e2000c101b24 */
[----:B-1----:R-:W-:Y:S01]  /*1f410*/  @!P4 LEA R12, P0, R86, R11, 0x2 ;  /* 0x0000000b560cc211 */ /* 0x002fe200078010ff */
[----:B------:R-:W-:Y:S02]  /*1f420*/  @!P4 IMAD.MOV.U32 R14, RZ, RZ, R61 ;  /* 0x000000ffff0ec224 */ /* 0x000fe400078e003d */
[----:B------:R-:W-:-:S06]  /*1f430*/  @!P4 IMAD.MOV.U32 R15, RZ, RZ, R65 ;  /* 0x000000ffff0fc224 */ /* 0x000fcc00078e0041 */
[-C--:B0-----:R-:W-:Y:S02]  /*1f440*/  @!P5 LEA R4, P1, R66, R11.reuse, 0x2 ;  /* 0x0000000b4204d211 */ /* 0x081fe400078210ff */
[----:B------:R-:W-:Y:S02]  /*1f450*/  @!P3 LEA R6, P2, R21, R11, 0x2 ;  /* 0x0000000b1506b211 */ /* 0x000fe400078410ff */
[----:B------:R-:W-:Y:S01]  /*1f460*/  @!P5 MOV R11, R10 ;  /* 0x0000000a000bd202 */ /* 0x000fe20000000f00 */
[----:B------:R-:W-:Y:S02]  /*1f470*/  @!P5 IMAD.MOV.U32 R10, RZ, RZ, R9 ;  /* 0x000000ffff0ad224 */ /* 0x000fe400078e0009 */
[----:B------:R-:W-:Y:S02]  /*1f480*/  @!P3 IMAD.MOV.U32 R8, RZ, RZ, R69 ;  /* 0x000000ffff08b224 */ /* 0x000fe400078e0045 */
[----:B------:R-:W-:Y:S01]  /*1f490*/  @!P3 IMAD.MOV.U32 R9, RZ, RZ, R73 ;  /* 0x000000ffff09b224 */ /* 0x000fe200078e0049 */
[----:B------:R-:W-:-:S02]  /*1f4a0*/  @!P4 LEA.HI.X R13, R86, R20, R88, 0x2, P0 ;  /* 0x00000014560dc211 */ /* 0x000fc400000f1458 */
[----:B------:R-:W-:-:S03]  /*1f4b0*/  @!P5 LEA.HI.X R5, R66, R20, R84, 0x2, P1 ;  /* 0x000000144205d211 */ /* 0x000fc600008f1454 */
[----:B------:R3:W-:Y:S04]  /*1f4c0*/  @!P4 ST.E.64 desc[UR36][R12.64], R14 ;  /* 0x0000000e0c00c985 */ /* 0x0007e8000c101b24 */
[----:B------:R3:W-:Y:S01]  /*1f4d0*/  @!P5 ST.E.64 desc[UR36][R4.64], R10 ;  /* 0x0000000a0400d985 */ /* 0x0007e2000c101b24 */
[----:B------:R-:W-:-:S05]  /*1f4e0*/  @!P3 LEA.HI.X R7, R21, R20, R62, 0x2, P2 ;  /* 0x000000141507b211 */ /* 0x000fca00010f143e */
[----:B------:R3:W-:Y:S02]  /*1f4f0*/  @!P3 ST.E.64 desc[UR36][R6.64], R8 ;  /* 0x000000080600b985 */ /* 0x0007e4000c101b24 */
.L_x_677:
[----:B------:R-:W-:Y:S05]  /*1f500*/  BSYNC B1 ;  /* 0x0000000000017941 */ /* 0x000fea0003800000 */
.L_x_676:
[----:B------:R-:W-:-:S03]  /*1f510*/  UMOV UR4, 0xffffffff ;  /* 0xffffffff00047882 */ /* 0x000fc60000000000 */
[----:B------:R-:W-:Y:S05]  /*1f520*/  BRA.DIV UR4, `(.L_x_678) ;  /* 0x0000010204847947 */ /* 0x000fea000b800000 */
[----:B---3--:R3:W4:Y:S04]  /*1f530*/  SHFL.IDX PT, R8, R2, 0x1, 0x1c1f ;  /* 0x003c1f0002087f89 */ /* 0x00872800000e0000 */
[----:B0-----:R-:W0:Y:S02]  /*1f540*/  SHFL.IDX PT, R0, R0, 0x1, 0x1c1f ;  /* 0x003c1f0000007f89 */ /* 0x001e2400000e0000 */
.L_x_1050:
[----:B------:R-:W-:-:S13]  /*1f550*/  ISETP.GE.AND P0, PT, R33, R32, PT ;  /* 0x000000202100720c */ /* 0x000fda0003f06270 */
[----:B------:R-:W-:Y:S05]  /*1f560*/  @P0 BRA `(.L_x_674) ;  /* 0x0000002000600947 */ /* 0x000fea0003800000 */
[----:B------:R-:W5:Y:S01]  /*1f570*/  LDL R96, [R1+0x64] ;  /* 0x0000640001607983 */ /* 0x000f620000100800 */
[----:B------:R-:W-:-:S03]  /*1f580*/  ULDC UR4, c[0x0][0xac8] ;  /* 0x0002b20000047ab9 */ /* 0x000fc60000000800 */
[----:B------:R-:W4:Y:S04]  /*1f590*/  LDL R90, [R1+0xc0] ;  /* 0x0000c000015a7983 */ /* 0x000f280000100800 */
[----:B------:R-:W4:Y:S04]  /*1f5a0*/  LDL R88, [R1+0xb4] ;  /* 0x0000b40001587983 */ /* 0x000f280000100800 */
[----:B------:R-:W4:Y:S04]  /*1f5b0*/  LDL R73, [R1+0xb0] ;  /* 0x0000b00001497983 */ /* 0x000f280000100800 */
[----:B------:R-:W4:Y:S04]  /*1f5c0*/  LDL R34, [R1+0x94] ;  /* 0x0000940001227983 */ /* 0x000f280000100800 */
[----:B------:R-:W4:Y:S04]  /*1f5d0*/  LDL R12, [R1+0x98] ;  /* 0x00009800010c7983 */ /* 0x000f280000100800 */
[----:B------:R-:W4:Y:S04]  /*1f5e0*/  LDL R113, [R1+0xfc] ;  /* 0x0000fc0001717983 */ /* 0x000f280000100800 */
[----:B--2---:R-:W2:Y:S04]  /*1f5f0*/  LDL R11, [R1+0x6c] ;  /* 0x00006c00010b7983 */ /* 0x004ea80000100800 */
[----:B------:R-:W2:Y:S04]  /*1f600*/  LDL R9, [R1+0x78] ;  /* 0x0000780001097983 */ /* 0x000ea80000100800 */
[----:B------:R-:W2:Y:S04]  /*1f610*/  LDL R3, [R1+0x68] ;  /* 0x0000680001037983 */ /* 0x000ea80000100800 */
[----:B---3--:R-:W3:Y:S04]  /*1f620*/  LDL R2, [R1+0x12c] ;  /* 0x00012c0001027983 */ /* 0x008ee80000100800 */
[----:B------:R-:W3:Y:S04]  /*1f630*/  LDL R114, [R1+0x180] ;  /* 0x0001800001727983 */ /* 0x000ee80000100800 */
        /* <DEDUP_REMOVED lines=14> */
[----:B-1----:R-:W3:Y:S04]  /*1f720*/  LDL R20, [R1+0x144] ;  /* 0x0001440001147983 */ /* 0x002ee80000100800 */
        /* <DEDUP_REMOVED lines=16> */
[----:B------:R-:W3:Y:S01]  /*1f830*/  LDL R13, [R1+0x110] ;  /* 0x00011000010d7983 */ /* 0x000ee20000100800 */
[----:B-----5:R-:W-:Y:S01]  /*1f840*/  ISETP.GE.AND P0, PT, R96, UR4, PT ;  /* 0x0000000460007c0c */ /* 0x020fe2000bf06270 */
[----:B----4-:R-:W-:-:S02]  /*1f850*/  IMAD.MOV.U32 R95, RZ, RZ, R90 ;  /* 0x000000ffff5f7224 */ /* 0x010fc400078e005a */
[----:B------:R-:W-:Y:S01]  /*1f860*/  IMAD.MOV.U32 R93, RZ, RZ, R88 ;  /* 0x000000ffff5d7224 */ /* 0x000fe200078e0058 */
[----:B------:R-:W-:Y:S01]  /*1f870*/  MOV R90, R73 ;  /* 0x00000049005a7202 */ /* 0x000fe20000000f00 */
[----:B------:R-:W-:Y:S02]  /*1f880*/  IMAD.MOV.U32 R73, RZ, RZ, R34 ;  /* 0x000000ffff497224 */ /* 0x000fe400078e0022 */
[----:B------:R-:W-:Y:S01]  /*1f890*/  IMAD.MOV.U32 R88, RZ, RZ, R12 ;  /* 0x000000ffff587224 */ /* 0x000fe200078e000c */
[----:B------:R-:W-:Y:S01]  /*1f8a0*/  ISETP.GE.AND P3, PT, R113, UR4, PT ;  /* 0x0000000471007c0c */ /* 0x000fe2000bf66270 */
[----:B--2---:R-:W-:Y:S02]  /*1f8b0*/  IMAD.MOV.U32 R12, RZ, RZ, R11 ;  /* 0x000000ffff0c7224 */ /* 0x004fe400078e000b */
[----:B------:R-:W-:Y:S02]  /*1f8c0*/  IMAD.MOV.U32 R34, RZ, RZ, R9 ;  /* 0x000000ffff227224 */ /* 0x000fe400078e0009 */
[----:B------:R-:W-:-:S02]  /*1f8d0*/  IMAD.MOV.U32 R9, RZ, RZ, R3 ;  /* 0x000000ffff097224 */ /* 0x000fc400078e0003 */
[----:B------:R-:W-:Y:S01]  /*1f8e0*/  @!P0 IMAD.MOV.U32 R3, RZ, RZ, R8 ;  /* 0x000000ffff038224 */ /* 0x000fe200078e0008 */
[----:B---3--:R-:W-:Y:S01]  /*1f8f0*/  MOV R11, R2 ;  /* 0x00000002000b7202 */ /* 0x008fe20000000f00 */
[----:B0-----:R-:W-:-:S04]  /*1f900*/  @!P0 IMAD.MOV.U32 R2, RZ, RZ, R0 ;  /* 0x000000ffff028224 */ /* 0x001fc800078e0000 */
[----:B------:R-:W-:-:S05]  /*1f910*/  @!P0 IMAD.WIDE R2, R96, 0x4, R2 ;  /* 0x0000000460028825 */ /* 0x000fca00078e0202 */
[----:B------:R0:W-:Y:S02]  /*1f920*/  @!P0 ST.E.64 desc[UR36][R2.64], R24 ;  /* 0x0000001802008985 */ /* 0x0001e4000c101b24 */
[----:B0-----:R-:W-:-:S04]  /*1f930*/  @!P3 LEA R2, P5, R113, R0, 0x2 ;  /* 0x000000007102b211 */ /* 0x001fc800078a10ff */
[----:B------:R-:W-:Y:S02]  /*1f940*/  @!P3 LEA.HI.X R3, R113, R8, R114, 0x2, P5 ;  /* 0x000000087103b211 */ /* 0x000fe400028f1472 */
[----:B------:R-:W2:Y:S01]  /*1f950*/  LDL R113, [R1+0x17c] ;  /* 0x00017c0001717983 */ /* 0x000ea20000100800 */
[----:B------:R-:W-:Y:S01]  /*1f960*/  ISETP.GE.AND P1, PT, R102, UR4, PT ;  /* 0x0000000466007c0c */ /* 0x000fe2000bf26270 */
[----:B------:R-:W-:Y:S01]  /*1f970*/  IMAD.MOV.U32 R96, RZ, RZ, R93 ;  /* 0x000000ffff607224 */ /* 0x000fe200078e005d */
[----:B------:R-:W-:Y:S01]  /*1f980*/  MOV R93, R88 ;  /* 0x00000058005d7202 */ /* 0x000fe20000000f00 */
[----:B------:R-:W-:Y:S01]  /*1f990*/  IMAD.MOV.U32 R88, RZ, RZ, R66 ;  /* 0x000000ffff587224 */ /* 0x000fe200078e0042 */
[----:B------:R-:W-:Y:S01]  /*1f9a0*/  ISETP.GE.AND P2, PT, R112, UR4, PT ;  /* 0x0000000470007c0c */ /* 0x000fe2000bf46270 */
[----:B------:R-:W-:Y:S01]  /*1f9b0*/  IMAD.MOV.U32 R66, RZ, RZ, R4 ;  /* 0x000000ffff427224 */ /* 0x000fe200078e0004 */
[----:B------:R-:W3:Y:S01]  /*1f9c0*/  LDL R114, [R1+0xd0] ;  /* 0x0000d00001727983 */ /* 0x000ee20000100800 */
[----:B------:R-:W-:-:S02]  /*1f9d0*/  IMAD.MOV.U32 R100, RZ, RZ, R95 ;  /* 0x000000ffff647224 */ /* 0x000fc400078e005f */
[----:B------:R-:W-:Y:S02]  /*1f9e0*/  IMAD.MOV.U32 R95, RZ, RZ, R90 ;  /* 0x000000ffff5f7224 */ /* 0x000fe400078e005a */
[----:B------:R-:W-:Y:S02]  /*1f9f0*/  IMAD.MOV.U32 R90, RZ, RZ, R86 ;  /* 0x000000ffff5a7224 */ /* 0x000fe400078e0056 */
[----:B------:R-:W-:Y:S01]  /*1fa00*/  @!P1 LEA R4, P4, R102, R0, 0x2 ;  /* 0x0000000066049211 */ /* 0x000fe200078810ff */
[----:B------:R-:W-:-:S03]  /*1fa10*/  IMAD.MOV.U32 R86, RZ, RZ, R5 ;  /* 0x000000ffff567224 */ /* 0x000fc600078e0005 */
[----:B------:R-:W-:Y:S01]  /*1fa20*/  @!P1 LEA.HI.X R5, R102, R8, R103, 0x2, P4 ;  /* 0x0000000866059211 */ /* 0x000fe200020f1467 */
[----:B------:R-:W-:Y:S01]  /*1fa30*/  IMAD.MOV.U32 R103, RZ, RZ, R100 ;  /* 0x000000ffff677224 */ /* 0x000fe200078e0064 */
[----:B------:R-:W-:Y:S01]  /*1fa40*/  MOV R102, R96 ;  /* 0x0000006000667202 */ /* 0x000fe20000000f00 */
[----:B------:R-:W-:Y:S02]  /*1fa50*/  IMAD.MOV.U32 R100, RZ, RZ, R95 ;  /* 0x000000ffff647224 */ /* 0x000fe400078e005f */
[----:B------:R-:W-:Y:S02]  /*1fa60*/  IMAD.MOV.U32 R95, RZ, RZ, R93 ;  /* 0x000000ffff5f7224 */ /* 0x000fe400078e005d */
[----:B------:R-:W-:Y:S01]  /*1fa70*/  IMAD.MOV.U32 R96, RZ, RZ, R90 ;  /* 0x000000ffff607224 */ /* 0x000fe200078e005a */
[----:B------:R-:W-:Y:S01]  /*1fa80*/  MOV R90, R6 ;  /* 0x00000006005a7202 */ /* 0x000fe20000000f00 */
[----:B------:R-:W-:Y:S02]  /*1fa90*/  IMAD.MOV.U32 R93, RZ, RZ, R88 ;  /* 0x000000ffff5d7224 */ /* 0x000fe400078e0058 */
[----:B------:R-:W-:-:S02]  /*1faa0*/  IMAD.MOV.U32 R88, RZ, RZ, R7 ;  /* 0x000000ffff587224 */ /* 0x000fc400078e0007 */
[----:B------:R-:W-:Y:S02]  /*1fab0*/  @!P1 IMAD.MOV.U32 R6, RZ, RZ, R77 ;  /* 0x000000ffff069224 */ /* 0x000fe400078e004d */
[----:B------:R-:W-:-:S05]  /*1fac0*/  @!P1 IMAD.MOV.U32 R7, RZ, RZ, R81 ;  /* 0x000000ffff079224 */ /* 0x000fca00078e0051 */
[----:B------:R0:W-:Y:S02]  /*1fad0*/  @!P1 ST.E.64 desc[UR36][R4.64], R6 ;  /* 0x0000000604009985 */ /* 0x0001e4000c101b24 */
[----:B0-----:R-:W-:-:S04]  /*1fae0*/  @!P2 LEA R4, P4, R112, R0, 0x2 ;  /* 0x000000007004a211 */ /* 0x001fc800078810ff */
[----:B--2---:R-:W-:Y:S02]  /*1faf0*/  @!P2 LEA.HI.X R5, R112, R8, R113, 0x2, P4 ;  /* 0x000000087005a211 */ /* 0x004fe400020f1471 */
[----:B------:R-:W2:Y:S01]  /*1fb00*/  LDL R112, [R1+0x178] ;  /* 0x0001780001707983 */ /* 0x000ea20000100800 */
[----:B------:R-:W-:-:S03]  /*1fb10*/  ISETP.GE.AND P0, PT, R108, UR4, PT ;  /* 0x000000046c007c0c */ /* 0x000fc6000bf06270 */
[----:B------:R0:W-:Y:S01]  /*1fb20*/  @!P3 ST.E.64 desc[UR36][R2.64], R26 ;  /* 0x0000001a0200b985 */ /* 0x0001e2000c101b24 */
[----:B------:R-:W-:Y:S01]  /*1fb30*/  ISETP.GE.AND P3, PT, R107, UR4, PT ;  /* 0x000000046b007c0c */ /* 0x000fe2000bf66270 */
[----:B------:R-:W-:Y:S02]  /*1fb40*/  @!P2 IMAD.MOV.U32 R6, RZ, RZ, R85 ;  /* 0x000000ffff06a224 */ /* 0x000fe400078e0055 */
[----:B------:R-:W-:Y:S01]  /*1fb50*/  @!P2 IMAD.MOV.U32 R7, RZ, RZ, R89 ;  /* 0x000000ffff07a224 */ /* 0x000fe200078e0059 */
[----:B------:R-:W-:Y:S01]  /*1fb60*/  ISETP.GE.AND P1, PT, R104, UR4, PT ;  /* 0x0000000468007c0c */ /* 0x000fe2000bf26270 */
[----:B------:R-:W4:Y:S04]  /*1fb70*/  LDL R113, [R1+0xcc] ;  /* 0x0000cc0001717983 */ /* 0x000f280000100800 */
[C---:B0-----:R-:W-:Y:S01]  /*1fb80*/  @!P0 LEA R2, P5, R108.reuse, R0, 0x2 ;  /* 0x000000006c028211 */ /* 0x041fe200078a10ff */
[----:B------:R0:W-:Y:S03]  /*1fb90*/  @!P2 ST.E.64 desc[UR36][R4.64], R6 ;  /* 0x000000060400a985 */ /* 0x0001e6000c101b24 */
[----:B--2---:R-:W-:-:S02]  /*1fba0*/  @!P0 LEA.HI.X R3, R108, R8, R112, 0x2, P5 ;  /* 0x000000086c038211 */ /* 0x004fc400028f1470 */
[----:B------:R-:W2:Y:S04]  /*1fbb0*/  LDL R108, [R1+0x174] ;  /* 0x00017400016c7983 */ /* 0x000ea80000100800 */
[----:B------:R1:W-:Y:S01]  /*1fbc0*/  @!P0 ST.E.64 desc[UR36][R2.64], R36 ;  /* 0x0000002402008985 */ /* 0x0003e2000c101b24 */
[-C--:B0-----:R-:W-:Y:S02]  /*1fbd0*/  @!P1 LEA R4, P4, R104, R0.reuse, 0x2 ;  /* 0x0000000068049211 */ /* 0x081fe400078810ff */
[----:B------:R-:W-:Y:S01]  /*1fbe0*/  ISETP.GE.AND P2, PT, R105, UR4, PT ;  /* 0x0000000469007c0c */ /* 0x000fe2000bf46270 */
[----:B------:R-:W5:Y:S01]  /*1fbf0*/  LDL R112, [R1+0xc4] ;  /* 0x0000c40001707983 */ /* 0x000f620000100800 */
[----:B-1----:R-:W-:-:S04]  /*1fc00*/  @!P3 LEA R2, P5, R107, R0, 0x2 ;  /* 0x000000006b02b211 */ /* 0x002fc800078a10ff */
[-C--:B------:R-:W-:Y:S02]  /*1fc10*/  @!P3 LEA.HI.X R3, R107, R8.reuse, R118, 0x2, P5 ;  /* 0x000000086b03b211 */ /* 0x080fe400028f1476 */
[----:B------:R-:W3:Y:S01]  /*1fc20*/  LDL R118, [R1+0x16c] ;  /* 0x00016c0001767983 */ /* 0x000ee20000100800 */
[----:B--2---:R-:W-:Y:S01]  /*1fc30*/  @!P1 LEA.HI.X R5, R104, R8, R108, 0x2, P4 ;  /* 0x0000000868059211 */ /* 0x004fe200020f146c */
[----:B------:R-:W-:Y:S01]  /*1fc40*/  IMAD.MOV.U32 R108, RZ, RZ, R103 ;  /* 0x000000ffff6c7224 */ /* 0x000fe200078e0067 */
[----:B------:R-:W-:Y:S01]  /*1fc50*/  MOV R103, R102 ;  /* 0x0000006600677202 */ /* 0x000fe20000000f00 */
[----:B------:R-:W-:Y:S01]  /*1fc60*/  IMAD.MOV.U32 R102, RZ, RZ, R100 ;  /* 0x000000ffff667224 */ /* 0x000fe200078e0064 */
[----:B------:R-:W-:Y:S01]  /*1fc70*/  ISETP.GE.AND P0, PT, R110, UR4, PT ;  /* 0x000000046e007c0c */ /* 0x000fe2000bf06270 */
[----:B------:R-:W-:Y:S01]  /*1fc80*/  IMAD.MOV.U32 R100, RZ, RZ, R93 ;  /* 0x000000ffff647224 */ /* 0x000fe200078e005d */
[----:B------:R-:W2:Y:S01]  /*1fc90*/  LDL R107, [R1+0xb8] ;  /* 0x0000b800016b7983 */ /* 0x000ea20000100800 */
[----:B------:R-:W-:-:S02]  /*1fca0*/  IMAD.MOV.U32 R93, RZ, RZ, R20 ;  /* 0x000000ffff5d7224 */ /* 0x000fc400078e0014 */
[----:B------:R-:W-:Y:S01]  /*1fcb0*/  IMAD.MOV.U32 R104, RZ, RZ, R103 ;  /* 0x000000ffff687224 */ /* 0x000fe200078e0067 */
[----:B------:R-:W2:Y:S01]  /*1fcc0*/  LDL R20, [R1+0x74] ;  /* 0x0000740001147983 */ /* 0x000ea20000100800 */
[----:B------:R-:W-:Y:S01]  /*1fcd0*/  IMAD.MOV.U32 R103, RZ, RZ, R100 ;  /* 0x000000ffff677224 */ /* 0x000fe200078e0064 */
[----:B------:R-:W-:Y:S01]  /*1fce0*/  MOV R100, R93 ;  /* 0x0000005d00647202 */ /* 0x000fe20000000f00 */
[----:B------:R-:W-:-:S05]  /*1fcf0*/  @!P1 IMAD.MOV.U32 R93, RZ, RZ, R94 ;  /* 0x000000ffff5d9224 */ /* 0x000fca00078e005e */
[----:B------:R0:W-:Y:S02]  /*1fd00*/  @!P1 ST.E.64 desc[UR36][R4.64], R92 ;  /* 0x0000005c04009985 */ /* 0x0001e4000c101b24 */
[----:B0-----:R-:W-:-:S04]  /*1fd10*/  @!P2 LEA R4, P4, R105, R0, 0x2 ;  /* 0x000000006904a211 */ /* 0x001fc800078810ff */
[----:B---3--:R-:W-:Y:S02]  /*1fd20*/  @!P2 LEA.HI.X R5, R105, R8, R118, 0x2, P4 ;  /* 0x000000086905a211 */ /* 0x008fe400020f1476 */
[----:B------:R-:W3:Y:S04]  /*1fd30*/  LDL R118, [R1+0x168] ;  /* 0x0001680001767983 */ /* 0x000ee80000100800 */
[----:B------:R0:W-:Y:S02]  /*1fd40*/  @!P3 ST.E.64 desc[UR36][R2.64], R38 ;  /* 0x000000260200b985 */ /* 0x0001e4000c101b24 */
[----:B0-----:R-:W-:-:S04]  /*1fd50*/  @!P0 LEA R2, P5, R110, R0, 0x2 ;  /* 0x000000006e028211 */ /* 0x001fc800078a10ff */
[----:B---3--:R-:W-:Y:S02]  /*1fd60*/  @!P0 LEA.HI.X R3, R110, R8, R118, 0x2, P5 ;  /* 0x000000086e038211 */ /* 0x008fe400028f1476 */
[----:B------:R-:W3:Y:S01]  /*1fd70*/  LDL R118, [R1+0x164] ;  /* 0x0001640001767983 */ /* 0x000ee20000100800 */
[----:B------:R-:W-:Y:S01]  /*1fd80*/  ISETP.GE.AND P1, PT, R117, UR4, PT ;  /* 0x0000000475007c0c */ /* 0x000fe2000bf26270 */
[----:B------:R-:W-:Y:S02]  /*1fd90*/  @!P2 IMAD.MOV.U32 R6, RZ, RZ, R97 ;  /* 0x000000ffff06a224 */ /* 0x000fe400078e0061 */
[----:B------:R-:W-:-:S05]  /*1fda0*/  @!P2 IMAD.MOV.U32 R7, RZ, RZ, R101 ;  /* 0x000000ffff07a224 */ /* 0x000fca00078e0065 */
[----:B------:R0:W-:Y:S05]  /*1fdb0*/  @!P2 ST.E.64 desc[UR36][R4.64], R6 ;  /* 0x000000060400a985 */ /* 0x0001ea000c101b24 */
        /* <DEDUP_REMOVED lines=10> */
[-C--:B------:R-:W-:Y:S02]  /*1fe60*/  @!P1 LOP3.LUT R59, R59, R58.reuse, RZ, 0x3c, !PT ;  /* 0x0000003a3b3b9212 */ /* 0x080fe400078e3cff */
[----:B------:R-:W-:Y:S02]  /*1fe70*/  ISETP.GE.AND P2, PT, R114, UR4, PT ;  /* 0x0000000472007c0c */ /* 0x000fe4000bf46270 */
[----:B------:R-:W-:-:S04]  /*1fe80*/  @!P1 LOP3.LUT R58, R59, R58, RZ, 0x3c, !PT ;  /* 0x0000003a3b3a9212 */ /* 0x000fc800078e3cff */
[----:B------:R-:W-:-:S05]  /*1fe90*/  @!P1 LOP3.LUT R59, R59, R58, RZ, 0x3c, !PT ;  /* 0x0000003a3b3b9212 */ /* 0x000fca00078e3cff */
[----:B------:R0:W-:Y:S02]  /*1fea0*/  @!P1 ST.E.64 desc[UR36][R6.64], R58 ;  /* 0x0000003a06009985 */ /* 0x0001e4000c101b24 */
[----:B0-----:R-:W-:-:S04]  /*1feb0*/  @!P2 LEA R6, P4, R114, R0, 0x2 ;  /* 0x000000007206a211 */ /* 0x001fc800078810ff */
[----:B---3--:R-:W-:Y:S02]  /*1fec0*/  @!P2 LEA.HI.X R7, R114, R8, R116, 0x2, P4 ;  /* 0x000000087207a211 */ /* 0x008fe400020f1474 */
[----:B------:R-:W3:Y:S01]  /*1fed0*/  LDL R114, [R1+0x158] ;  /* 0x0001580001727983 */ /* 0x000ee20000100800 */
[----:B----4-:R-:W-:Y:S01]  /*1fee0*/  ISETP.GE.AND P0, PT, R113, UR4, PT ;  /* 0x0000000471007c0c */ /* 0x010fe2000bf06270 */
[----:B------:R-:W-:Y:S02]  /*1fef0*/  @!P3 IMAD.MOV.U32 R4, RZ, RZ, R45 ;  /* 0x000000ffff04b224 */ /* 0x000fe400078e002d */
[----:B------:R-:W-:-:S05]  /*1ff00*/  @!P3 IMAD.MOV.U32 R5, RZ, RZ, R46 ;  /* 0x000000ffff05b224 */ /* 0x000fca00078e002e */
[----:B------:R0:W-:Y:S01]  /*1ff10*/  @!P3 ST.E.64 desc[UR36][R2.64], R4 ;  /* 0x000000040200b985 */ /* 0x0001e2000c101b24 */
[----:B------:R-:W-:Y:S01]  /*1ff20*/  ISETP.GE.AND P3, PT, R108, UR4, PT ;  /* 0x000000046c007c0c */ /* 0x000fe2000bf66270 */
[----:B------:R-:W-:-:S03]  /*1ff30*/  IMAD.MOV.U32 R105, RZ, RZ, R103 ;  /* 0x000000ffff697224 */ /* 0x000fc600078e0067 */
[----:B0-----:R-:W-:Y:S01]  /*1ff40*/  @!P0 LEA R2, P5, R113, R0, 0x2 ;  /* 0x0000000071028211 */ /* 0x001fe200078a10ff */
[----:B------:R-:W-:Y:S01]  /*1ff50*/  @!P2 IMAD.MOV.U32 R4, RZ, RZ, R109 ;  /* 0x000000ffff04a224 */ /* 0x000fe200078e006d */
[----:B------:R-:W-:-:S05]  /*1ff60*/  @!P2 MOV R5, R70 ;  /* 0x000000460005a202 */ /* 0x000fca0000000f00 */
[----:B------:R0:W-:Y:S01]  /*1ff70*/  @!P2 ST.E.64 desc[UR36][R6.64], R4 ;  /* 0x000000040600a985 */ /* 0x0001e2000c101b24 */
[----:B------:R-:W-:-:S03]  /*1ff80*/  MOV R110, R105 ;  /* 0x00000069006e7202 */ /* 0x000fc60000000f00 */
[----:B------:R-:W4:Y:S01]  /*1ff90*/  LDL R105, [R1+0x148] ;  /* 0x0001480001697983 */ /* 0x000f220000100800 */
[----:B0-----:R-:W-:Y:S02]  /*1ffa0*/  @!P0 IMAD.MOV.U32 R4, RZ, RZ, R47 ;  /* 0x000000ffff048224 */ /* 0x001fe400078e002f */
[----:B------:R-:W-:Y:S02]  /*1ffb0*/  @!P0 IMAD.MOV.U32 R5, RZ, RZ, R48 ;  /* 0x000000ffff058224 */ /* 0x000fe400078e0030 */
[----:B------:R-:W-:Y:S02]  /*1ffc0*/  IMAD.MOV.U32 R103, RZ, RZ, R100 ;  /* 0x000000ffff677224 */ /* 0x000fe400078e0064 */
[----:B------:R-:W4:Y:S01]  /*1ffd0*/  LDL R100, [R1+0x140] ;  /* 0x0001400001647983 */ /* 0x000f220000100800 */
[----:B---3--:R-:W-:-:S03]  /*1ffe0*/  @!P0 LEA.HI.X R3, R113, R8, R114, 0x2, P5 ;  /* 0x0000000871038211 */ /* 0x008fc600028f1472 */
[----:B------:R-:W3:Y:S04]  /*1fff0*/  LDL R113, [R1+0x154] ;  /* 0x0001540001717983 */ /* 0x000ee80000100800 */
[----:B------:R0:W-:Y:S02]  /*20000*/  @!P0 ST.E.64 desc[UR36][R2.64], R4 ;  /* 0x0000000402008985 */ /* 0x0001e4000c101b24 */
[----:B0-----:R-:W-:-:S04]  /*20010*/  @!P3 LEA R2, P5, R108, R0, 0x2 ;  /* 0x000000006c02b211 */ /* 0x001fc800078a10ff */
[----:B------:R-:W-:Y:S02]  /*20020*/  @!P3 LEA.HI.X R3, R108, R8, R110, 0x2, P5 ;  /* 0x000000086c03b211 */ /* 0x000fe400028f146e */
[----:B------:R-:W4:Y:S01]  /*20030*/  LDL R108, [R1+0x14c] ;  /* 0x00014c00016c7983 */ /* 0x000f220000100800 */
[----:B-----5:R-:W-:Y:S02]  /*20040*/  ISETP.GE.AND P1, PT, R112, UR4, PT ;  /* 0x0000000470007c0c */ /* 0x020fe4000bf26270 */
[----:B--2---:R-:W-:Y:S02]  /*20050*/  ISETP.GE.AND P2, PT, R107, UR4, PT ;  /* 0x000000046b007c0c */ /* 0x004fe4000bf46270 */
[----:B------:R-:W-:-:S09]  /*20060*/  ISETP.GE.AND P0, PT, R104, UR4, PT ;  /* 0x0000000468007c0c */ /* 0x000fd2000bf06270 */
[C---:B------:R-:W-:Y:S01]  /*20070*/  @!P1 LEA R6, P4, R112.reuse, R0, 0x2 ;  /* 0x0000000070069211 */ /* 0x040fe200078810ff */
[----:B------:R-:W-:Y:S02]  /*20080*/  @!P1 IMAD.MOV.U32 R4, RZ, RZ, R67 ;  /* 0x000000ffff049224 */ /* 0x000fe400078e0043 */
[----:B------:R-:W-:Y:S01]  /*20090*/  @!P1 IMAD.MOV.U32 R5, RZ, RZ, R71 ;  /* 0x000000ffff059224 */ /* 0x000fe200078e0047 */
[----:B---3--:R-:W-:-:S05]  /*200a0*/  @!P1 LEA.HI.X R7, R112, R8, R113, 0x2, P4 ;  /* 0x0000000870079211 */ /* 0x008fca00020f1471 */
[----:B------:R0:W-:Y:S01]  /*200b0*/  @!P1 ST.E.64 desc[UR36][R6.64], R4 ;  /* 0x0000000406009985 */ /* 0x0001e2000c101b24 */
[----:B------:R-:W-:Y:S01]  /*200c0*/  ISETP.GE.AND P1, PT, R102, UR4, PT ;  /* 0x0000000466007c0c */ /* 0x000fe2000bf26270 */
[----:B0-----:R-:W-:Y:S01]  /*200d0*/  @!P3 IMAD.MOV.U32 R4, RZ, RZ, R49 ;  /* 0x000000ffff04b224 */ /* 0x001fe200078e0031 */
[----:B------:R-:W-:Y:S02]  /*200e0*/  @!P3 MOV R5, R50 ;  /* 0x000000320005b202 */ /* 0x000fe40000000f00 */
[----:B------:R-:W-:-:S03]  /*200f0*/  @!P2 LEA R6, P4, R107, R0, 0x2 ;  /* 0x000000006b06a211 */ /* 0x000fc600078810ff */
[----:B------:R0:W-:Y:S01]  /*20100*/  @!P3 ST.E.64 desc[UR36][R2.64], R4 ;  /* 0x000000040200b985 */ /* 0x0001e2000c101b24 */
[----:B------:R-:W-:Y:S02]  /*20110*/  ISETP.GE.AND P3, PT, R88, UR4, PT ;  /* 0x0000000458007c0c */ /* 0x000fe4000bf66270 */
[----:B----4-:R-:W-:Y:S01]  /*20120*/  @!P2 LEA.HI.X R7, R107, R8, R108, 0x2, P4 ;  /* 0x000000086b07a211 */ /* 0x010fe200020f146c */
[----:B0-----:R-:W-:Y:S02]  /*20130*/  @!P2 IMAD.MOV.U32 R4, RZ, RZ, R75 ;  /* 0x000000ffff04a224 */ /* 0x001fe400078e004b */
[----:B------:R-:W-:Y:S01]  /*20140*/  @!P2 IMAD.MOV.U32 R5, RZ, RZ, R79 ;  /* 0x000000ffff05a224 */ /* 0x000fe200078e004f */
[----:B------:R-:W-:-:S04]  /*20150*/  @!P0 LEA R2, P5, R104, R0, 0x2 ;  /* 0x0000000068028211 */ /* 0x000fc800078a10ff */
[----:B------:R0:W-:Y:S01]  /*20160*/  @!P2 ST.E.64 desc[UR36][R6.64], R4 ;  /* 0x000000040600a985 */ /* 0x0001e2000c101b24 */
[----:B------:R-:W-:Y:S02]  /*20170*/  @!P0 LEA.HI.X R3, R104, R8, R105, 0x2, P5 ;  /* 0x0000000868038211 */ /* 0x000fe400028f1469 */
[----:B------:R-:W-:Y:S01]  /*20180*/  ISETP.GE.AND P2, PT, R95, UR4, PT ;  /* 0x000000045f007c0c */ /* 0x000fe2000bf46270 */
[----:B0-----:R-:W-:Y:S02]  /*20190*/  @!P0 IMAD.MOV.U32 R4, RZ, RZ, R51 ;  /* 0x000000ffff048224 */ /* 0x001fe400078e0033 */
[----:B------:R-:W-:Y:S01]  /*201a0*/  @!P0 IMAD.MOV.U32 R5, RZ, RZ, R52 ;  /* 0x000000ffff058224 */ /* 0x000fe200078e0034 */
[----:B------:R-:W-:-:S04]  /*201b0*/  @!P1 LEA R6, P4, R102, R0, 0x2 ;  /* 0x0000000066069211 */ /* 0x000fc800078810ff */
[----:B------:R0:W-:Y:S01]  /*201c0*/  @!P0 ST.E.64 desc[UR36][R2.64], R4 ;  /* 0x0000000402008985 */ /* 0x0001e2000c101b24 */
[----:B------:R-:W-:Y:S02]  /*201d0*/  ISETP.GE.AND P0, PT, R73, UR4, PT ;  /* 0x0000000449007c0c */ /* 0x000fe4000bf06270 */
[----:B------:R-:W-:Y:S02]  /*201e0*/  @!P1 LEA.HI.X R7, R102, R8, R103, 0x2, P4 ;  /* 0x0000000866079211 */ /* 0x000fe400020f1467 */
[----:B0-----:R-:W-:Y:S01]  /*201f0*/  @!P3 LEA R2, P5, R88, R0, 0x2 ;  /* 0x000000005802b211 */ /* 0x001fe200078a10ff */
[----:B------:R-:W-:-:S03]  /*20200*/  @!P1 IMAD.MOV.U32 R4, RZ, RZ, R83 ;  /* 0x000000ffff049224 */ /* 0x000fc600078e0053 */
[----:B------:R-:W-:Y:S01]  /*20210*/  @!P3 LEA.HI.X R3, R88, R8, R100, 0x2, P5 ;  /* 0x000000085803b211 */ /* 0x000fe200028f1464 */
[----:B------:R-:W-:Y:S01]  /*20220*/  IMAD.MOV.U32 R88, RZ, RZ, R84 ;  /* 0x000000ffff587224 */ /* 0x000fe200078e0054 */
[----:B------:R-:W-:Y:S01]  /*20230*/  @!P1 MOV R5, R87 ;  /* 0x0000005700059202 */ /* 0x000fe20000000f00 */
[----:B------:R-:W-:Y:S02]  /*20240*/  IMAD.MOV.U32 R84, RZ, RZ, R57 ;  /* 0x000000ffff547224 */ /* 0x000fe400078e0039 */
[----:B------:R-:W-:Y:S02]  /*20250*/  @!P3 IMAD.MOV.U32 R57, RZ, RZ, R56 ;  /* 0x000000ffff39b224 */ /* 0x000fe400078e0038 */
[----:B------:R-:W-:Y:S01]  /*20260*/  @!P3 IMAD.MOV.U32 R56, RZ, RZ, R53 ;  /* 0x000000ffff38b224 */ /* 0x000fe200078e0035 */
[----:B------:R0:W-:Y:S01]  /*20270*/  @!P1 ST.E.64 desc[UR36][R6.64], R4 ;  /* 0x0000000406009985 */ /* 0x0001e2000c101b24 */
[----:B------:R-:W-:-:S03]  /*20280*/  ISETP.GE.AND P1, PT, R86, UR4, PT ;  /* 0x0000000456007c0c */ /* 0x000fc6000bf26270 */
[----:B------:R1:W-:Y:S01]  /*20290*/  @!P3 ST.E.64 desc[UR36][R2.64], R56 ;  /* 0x000000380200b985 */ /* 0x0003e2000c101b24 */
[----:B------:R-:W-:Y:S02]  /*202a0*/  ISETP.GE.AND P3, PT, R65, UR4, PT ;  /* 0x0000000441007c0c */ /* 0x000fe4000bf66270 */
[-C--:B0-----:R-:W-:Y:S01]  /*202b0*/  @!P2 LEA R4, P4, R95, R0.reuse, 0x2 ;  /* 0x000000005f04a211 */ /* 0x081fe200078810ff */
[----:B------:R-:W-:Y:S01]  /*202c0*/  @!P2 IMAD.MOV.U32 R6, RZ, RZ, R99 ;  /* 0x000000ffff06a224 */ /* 0x000fe200078e0063 */
[----:B-1----:R-:W-:Y:S02]  /*202d0*/  @!P0 LEA R2, P5, R73, R0, 0x2 ;  /* 0x0000000049028211 */ /* 0x002fe400078a10ff */
[-C--:B------:R-:W-:Y:S02]  /*202e0*/  @!P2 LEA.HI.X R5, R95, R8.reuse, R96, 0x2, P4 ;  /* 0x000000085f05a211 */ /* 0x080fe400020f1460 */
[----:B------:R-:W-:Y:S02]  /*202f0*/  @!P2 MOV R7, R91 ;  /* 0x0000005b0007a202 */ /* 0x000fe40000000f00 */
[----:B------:R-:W-:Y:S01]  /*20300*/  @!P0 LEA.HI.X R3, R73, R8, R90, 0x2, P5 ;  /* 0x0000000849038211 */ /* 0x000fe200028f145a */
[----:B------:R-:W-:-:S02]  /*20310*/  IMAD.MOV.U32 R73, RZ, RZ, R66 ;  /* 0x000000ffff497224 */ /* 0x000fc400078e0042 */
[----:B------:R-:W-:Y:S01]  /*20320*/  IMAD.MOV.U32 R66, RZ, RZ, R61 ;  /* 0x000000ffff427224 */ /* 0x000fe200078e003d */
[----:B------:R0:W-:Y:S01]  /*20330*/  @!P2 ST.E.64 desc[UR36][R4.64], R6 ;  /* 0x000000060400a985 */ /* 0x0001e2000c101b24 */
[----:B------:R-:W-:Y:S01]  /*20340*/  @!P0 IMAD.MOV.U32 R61, RZ, RZ, R63 ;  /* 0x000000ffff3d8224 */ /* 0x000fe200078e003f */
[----:B------:R-:W-:Y:S01]  /*20350*/  ISETP.GE.AND P2, PT, R10, UR4, PT ;  /* 0x000000040a007c0c */ /* 0x000fe2000bf46270 */
[----:B------:R-:W-:-:S03]  /*20360*/  @!P1 IMAD.MOV.U32 R99, RZ, RZ, R98 ;  /* 0x000000ffff639224 */ /* 0x000fc600078e0062 */
[----:B------:R1:W-:Y:S01]  /*20370*/  @!P0 ST.E.64 desc[UR36][R2.64], R60 ;  /* 0x0000003c02008985 */ /* 0x0003e2000c101b24 */
[----:B------:R-:W-:Y:S01]  /*20380*/  ISETP.GE.AND P0, PT, R69, UR4, PT ;  /* 0x0000000445007c0c */ /* 0x000fe2000bf06270 */
[----:B------:R-:W-:Y:S01]  /*20390*/  @!P1 IMAD.MOV.U32 R98, RZ, RZ, R106 ;  /* 0x000000ffff629224 */ /* 0x000fe200078e006a */
[----:B0-----:R-:W-:-:S04]  /*203a0*/  @!P1 LEA R4, P4, R86, R0, 0x2 ;  /* 0x0000000056049211 */ /* 0x001fc800078810ff */
[----:B------:R-:W-:Y:S02]  /*203b0*/  @!P1 LEA.HI.X R5, R86, R8, R88, 0x2, P4 ;  /* 0x0000000856059211 */ /* 0x000fe400020f1458 */
[C---:B-1----:R-:W-:Y:S02]  /*203c0*/  @!P3 LEA R2, P5, R65.reuse, R0, 0x2 ;  /* 0x000000004102b211 */ /* 0x042fe400078a10ff */
[----:B------:R-:W-:Y:S02]  /*203d0*/  ISETP.GE.AND P4, PT, R62, UR4, PT ;  /* 0x000000043e007c0c */ /* 0x000fe4000bf86270 */
[----:B------:R-:W-:Y:S01]  /*203e0*/  @!P3 LEA.HI.X R3, R65, R8, R84, 0x2, P5 ;  /* 0x000000084103b211 */ /* 0x000fe200028f1454 */
[----:B------:R0:W-:Y:S01]  /*203f0*/  @!P1 ST.E.64 desc[UR36][R4.64], R98 ;  /* 0x0000006204009985 */ /* 0x0001e2000c101b24 */
[----:B------:R-:W-:Y:S01]  /*20400*/  @!P3 MOV R65, R68 ;  /* 0x000000440041b202 */ /* 0x000fe20000000f00 */
[----:B------:R-:W-:Y:S02]  /*20410*/  @!P2 IMAD.MOV.U32 R6, RZ, RZ, R111 ;  /* 0x000000ffff06a224 */ /* 0x000fe400078e006f */
[----:B------:R-:W-:-:S02]  /*20420*/  @!P2 IMAD.MOV.U32 R7, RZ, RZ, R115 ;  /* 0x000000ffff07a224 */ /* 0x000fc400078e0073 */
[----:B------:R1:W-:Y:S01]  /*20430*/  @!P3 ST.E.64 desc[UR36][R2.64], R64 ;  /* 0x000000400200b985 */ /* 0x0003e2000c101b24 */
[----:B0-----:R-:W-:-:S04]  /*20440*/  @!P2 LEA R4, P1, R10, R0, 0x2 ;  /* 0x000000000a04a211 */ /* 0x001fc800078210ff */
[----:B------:R-:W-:Y:S02]  /*20450*/  @!P2 LEA.HI.X R5, R10, R8, R11, 0x2, P1 ;  /* 0x000000080a05a211 */ /* 0x000fe400008f140b */
[C---:B-1----:R-:W-:Y:S02]  /*20460*/  @!P0 LEA R2, P5, R69.reuse, R0, 0x2 ;  /* 0x0000000045028211 */ /* 0x042fe400078a10ff */
[----:B------:R-:W-:Y:S01]  /*20470*/  ISETP.GE.AND P1, PT, R54, UR4, PT ;  /* 0x0000000436007c0c */ /* 0x000fe2000bf26270 */
[----:B------:R0:W-:Y:S01]  /*20480*/  @!P2 ST.E.64 desc[UR36][R4.64], R6 ;  /* 0x000000060400a985 */ /* 0x0001e2000c101b24 */
[----:B------:R-:W-:Y:S01]  /*20490*/  @!P0 LEA.HI.X R3, R69, R8, R73, 0x2, P5 ;  /* 0x0000000845038211 */ /* 0x000fe200028f1449 */
[----:B------:R-:W-:Y:S01]  /*204a0*/  @!P0 IMAD.MOV.U32 R73, RZ, RZ, R74 ;  /* 0x000000ffff498224 */ /* 0x000fe200078e004a */
[----:B------:R-:W-:Y:S02]  /*204b0*/  ISETP.GE.AND P2, PT, R34, UR4, PT ;  /* 0x0000000422007c0c */ /* 0x000fe4000bf46270 */
[----:B------:R-:W-:-:S02]  /*204c0*/  @!P4 LEA R10, P3, R62, R0, 0x2 ;  /* 0x000000003e0ac211 */ /* 0x000fc400078610ff */
[----:B------:R1:W-:Y:S02]  /*204d0*/  @!P0 ST.E.64 desc[UR36][R2.64], R72 ;  /* 0x0000004802008985 */ /* 0x0003e4000c101b24 */
[----:B------:R-:W-:Y:S02]  /*204e0*/  @!P4 LEA.HI.X R11, R62, R8, R66, 0x2, P3 ;  /* 0x000000083e0bc211 */ /* 0x000fe400018f1442 */
[----:B------:R-:W-:Y:S02]  /*204f0*/  ISETP.GE.AND P3, PT, R20, UR4, PT ;  /* 0x0000000414007c0c */ /* 0x000fe4000bf66270 */
[----:B0-----:R-:W-:Y:S02]  /*20500*/  @!P1 LEA R4, P0, R54, R0, 0x2 ;  /* 0x0000000036049211 */ /* 0x001fe400078010ff */
[----:B------:R-:W-:Y:S01]  /*20510*/  ISETP.GE.AND P5, PT, R14, UR4, PT ;  /* 0x000000040e007c0c */ /* 0x000fe2000bfa6270 */
[----:B-1----:R-:W-:Y:S02]  /*20520*/  @!P4 IMAD.MOV.U32 R2, RZ, RZ, R119 ;  /* 0x000000ffff02c224 */ /* 0x002fe400078e0077 */
[----:B------:R-:W-:Y:S01]  /*20530*/  @!P4 IMAD.MOV.U32 R3, RZ, RZ, R122 ;  /* 0x000000ffff03c224 */ /* 0x000fe200078e007a */
[----:B------:R-:W-:-:S04]  /*20540*/  @!P1 LEA.HI.X R5, R54, R8, R55, 0x2, P0 ;  /* 0x0000000836059211 */ /* 0x000fc800000f1437 */
[----:B------:R0:W-:Y:S01]  /*20550*/  @!P4 ST.E.64 desc[UR36][R10.64], R2 ;  /* 0x000000020a00c985 */ /* 0x0001e2000c101b24 */
[----:B------:R-:W-:Y:S01]  /*20560*/  ISETP.GE.AND P4, PT, R12, UR4, PT ;  /* 0x000000040c007c0c */ /* 0x000fe2000bf86270 */
[----:B------:R-:W-:Y:S01]  /*20570*/  @!P2 IMAD.MOV.U32 R6, RZ, RZ, R123 ;  /* 0x000000ffff06a224 */ /* 0x000fe200078e007b */
[----:B------:R-:W-:Y:S01]  /*20580*/  @!P1 MOV R77, R78 ;  /* 0x0000004e004d9202 */ /* 0x000fe20000000f00 */
[----:B------:R-:W-:Y:S01]  /*20590*/  @!P2 IMAD.MOV.U32 R7, RZ, RZ, R125 ;  /* 0x000000ffff07a224 */ /* 0x000fe200078e007d */
[----:B0-----:R-:W-:-:S04]  /*205a0*/  @!P2 LEA R2, P0, R34, R0, 0x2 ;  /* 0x000000002202a211 */ /* 0x001fc800078010ff */
[----:B------:R-:W-:Y:S01]  /*205b0*/  @!P2 LEA.HI.X R3, R34, R8, R35, 0x2, P0 ;  /* 0x000000082203a211 */ /* 0x000fe200000f1423 */
[----:B------:R0:W-:Y:S04]  /*205c0*/  @!P1 ST.E.64 desc[UR36][R4.64], R76 ;  /* 0x0000004c04009985 */ /* 0x0001e8000c101b24 */
[----:B------:R1:W-:Y:S01]  /*205d0*/  @!P2 ST.E.64 desc[UR36][R2.64], R6 ;  /* 0x000000060200a985 */ /* 0x0003e2000c101b24 */
[----:B------:R-:W-:Y:S02]  /*205e0*/  @!P3 IMAD.MOV.U32 R81, RZ, RZ, R82 ;  /* 0x000000ffff51b224 */ /* 0x000fe400078e0052 */
[----:B------:R-:W-:Y:S02]  /*205f0*/  @!P5 IMAD.MOV.U32 R131, RZ, RZ, R130 ;  /* 0x000000ffff83d224 */ /* 0x000fe400078e0082 */
[----:B------:R-:W-:Y:S01]  /*20600*/  @!P5 IMAD.MOV.U32 R130, RZ, RZ, R129 ;  /* 0x000000ffff82d224 */ /* 0x000fe200078e0081 */
[----:B0-----:R-:W-:-:S02]  /*20610*/  @!P3 LEA R4, P0, R20, R0, 0x2 ;  /* 0x000000001404b211 */ /* 0x001fc400078010ff */
[-C--:B-1----:R-:W-:Y:S02]  /*20620*/  @!P5 LEA R2, P1, R14, R0.reuse, 0x2 ;  /* 0x000000000e02d211 */ /* 0x082fe400078210ff */
[----:B------:R-:W-:Y:S02]  /*20630*/  @!P4 LEA R6, P2, R12, R0, 0x2 ;  /* 0x000000000c06c211 */ /* 0x000fe400078410ff */
[-C--:B------:R-:W-:Y:S02]  /*20640*/  @!P3 LEA.HI.X R5, R20, R8.reuse, R21, 0x2, P0 ;  /* 0x000000081405b211 */ /* 0x080fe400000f1415 */
[-C--:B------:R-:W-:Y:S02]  /*20650*/  @!P5 LEA.HI.X R3, R14, R8.reuse, R15, 0x2, P1 ;  /* 0x000000080e03d211 */ /* 0x080fe400008f140f */
[----:B------:R-:W-:Y:S01]  /*20660*/  @!P4 LEA.HI.X R7, R12, R8, R13, 0x2, P2 ;  /* 0x000000080c07c211 */ /* 0x000fe200010f140d */
[----:B------:R0:W-:Y:S04]  /*20670*/  @!P3 ST.E.64 desc[UR36][R4.64], R80 ;  /* 0x000000500400b985 */ /* 0x0001e8000c101b24 */
[----:B------:R0:W-:Y:S04]  /*20680*/  @!P5 ST.E.64 desc[UR36][R2.64], R130 ;  /* 0x000000820200d985 */ /* 0x0001e8000c101b24 */
[----:B------:R0:W-:Y:S01]  /*20690*/  @!P4 ST.E.64 desc[UR36][R6.64], R28 ;  /* 0x0000001c0600c985 */ /* 0x0001e2000c101b24 */
[----:B------:R-:W-:-:S13]  /*206a0*/  ISETP.GE.AND P0, PT, R9, UR4, PT ;  /* 0x0000000409007c0c */ /* 0x000fda000bf06270 */
[----:B0-----:R-:W-:Y:S05]  /*206b0*/  @P0 BRA `(.L_x_674) ;  /* 0x00000010000c0947 */ /* 0x001fea0003800000 */
[----:B------:R-:W2:Y:S01]  /*206c0*/  LDL R12, [R1+0x10c] ;  /* 0x00010c00010c7983 */ /* 0x000ea20000100800 */
[----:B------:R-:W-:-:S04]  /*206d0*/  LEA R2, P0, R9, R0, 0x2 ;  /* 0x0000000009027211 */ /* 0x000fc800078010ff */
[----:B--2---:R-:W-:-:S05]  /*206e0*/  LEA.HI.X R3, R9, R8, R12, 0x2, P0 ;  /* 0x0000000809037211 */ /* 0x004fca00000f140c */
[----:B------:R0:W-:Y:S01]  /*206f0*/  ST.E.64 desc[UR36][R2.64], R30 ;  /* 0x0000001e02007985 */ /* 0x0001e2000c101b24 */
[----:B------:R-:W-:Y:S05]  /*20700*/  BRA `(.L_x_674) ;  /* 0x0000000c00f87947 */ /* 0x000fea0003800000 */
.L_x_660:
[----:B------:R-:W2:Y:S01]  /*20710*/  LDL.LU R4, [R1+0x44] ;  /* 0x0000440001047983 */ /* 0x000ea20000300800 */
[----:B------:R-:W-:Y:S01]  /*20720*/  ULDC.64 UR6, c[0x0][0xc08] ;  /* 0x0003020000067ab9 */ /* 0x000fe20000000a00 */
[----:B------:R-:W-:Y:S02]  /*20730*/  ULDC.64 UR4, c[0x0][0xc00] ;  /* 0x0003000000047ab9 */ /* 0x000fe40000000a00 */
[----:B0-----:R-:W3:Y:S01]  /*20740*/  LDL.LU R0, [R1+0x48] ;  /* 0x0000480001007983 */ /* 0x001ee20000300800 */
[----:B------:R-:W-:Y:S02]  /*20750*/  ISETP.NE.U32.AND P1, PT, RZ, UR6, PT ;  /* 0x00000006ff007c0c */ /* 0x000fe4000bf25070 */
[----:B------:R-:W-:Y:S01]  /*20760*/  ISETP.NE.U32.AND P0, PT, RZ, UR4, PT ;  /* 0x00000004ff007c0c */ /* 0x000fe2000bf05070 */
[----:B------:R-:W4:Y:S01]  /*20770*/  LDL R6, [R1+0x3c] ;  /* 0x00003c0001067983 */ /* 0x000f220000100800 */
[----:B------:R-:W-:Y:S02]  /*20780*/  ISETP.NE.AND.EX P1, PT, RZ, UR7, PT, P1 ;  /* 0x00000007ff007c0c */ /* 0x000fe4000bf25310 */
[----:B------:R-:W-:-:S02]  /*20790*/  ISETP.NE.AND.EX P0, PT, RZ, UR5, PT, P0 ;  /* 0x00000005ff007c0c */ /* 0x000fc4000bf05300 */
[----:B------:R-:W-:Y:S01]  /*207a0*/  MOV R15, RZ ;  /* 0x000000ff000f7202 */ /* 0x000fe20000000f00 */
[----:B------:R-:W0:Y:S01]  /*207b0*/  S2R R7, SR_TID.X ;  /* 0x0000000000077919 */ /* 0x000e220000002100 */
[----:B--2---:R-:W-:Y:S01]  /*207c0*/  IADD3 R2, P2, R4, UR4, RZ ;  /* 0x0000000404027c10 */ /* 0x004fe2000ff5e0ff */
[----:B------:R-:W-:-:S03]  /*207d0*/  ULDC UR4, c[0x0][0xa88] ;  /* 0x0002a20000047ab9 */ /* 0x000fc60000000800 */
[----:B---3--:R-:W-:-:S03]  /*207e0*/  IADD3.X R3, R0, UR5, RZ, P2, !PT ;  /* 0x0000000500037c10 */ /* 0x008fc600097fe4ff */
[----:B------:R-:W-:Y:S01]  /*207f0*/  @P1 IADD3 R4, P2, R4, UR6, RZ ;  /* 0x0000000604041c10 */ /* 0x000fe2000ff5e0ff */
[----:B------:R-:W-:Y:S01]  /*20800*/  IMAD.U32 R20, RZ, RZ, UR4 ;  /* 0x00000004ff147e24 */ /* 0x000fe2000f8e00ff */
[----:B------:R1:W5:Y:S02]  /*20810*/  @P0 LDG.E R15, desc[UR36][R2.64] ;  /* 0x00000024020f0981 */ /* 0x000364000c1e1900 */
[----:B------:R-:W-:-:S05]  /*20820*/  @P1 IADD3.X R5, R0, UR7, RZ, P2, !PT ;  /* 0x0000000700051c10 */ /* 0x000fca00097fe4ff */
[----:B------:R1:W5:Y:S01]  /*20830*/  @P1 LDG.E R20, desc[UR36][R4.64] ;  /* 0x0000002404141981 */ /* 0x000362000c1e1900 */
[----:B0-----:R-:W-:Y:S01]  /*20840*/  VIADD R28, R7, 0xffffff80 ;  /* 0xffffff80071c7836 */ /* 0x001fe20000000000 */
[----:B----4-:R-:W-:-:S04]  /*20850*/  ISETP.GT.AND P2, PT, R6, 0x1, PT ;  /* 0x000000010600780c */ /* 0x010fc80003f44270 */
[----:B------:R-:W-:Y:S01]  /*20860*/  ISETP.GT.AND P3, PT, R28, 0x7f, PT ;  /* 0x0000007f1c00780c */ /* 0x000fe20003f64270 */
[----:B------:R-:W-:-:S12]  /*20870*/  @P1 BRA `(.L_x_679) ;  /* 0x0000000000101947 */ /* 0x000fd80003800000 */
[----:B------:R-:W-:Y:S05]  /*20880*/  @!P0 BRA `(.L_x_679) ;  /* 0x00000000000c8947 */ /* 0x000fea0003800000 */
[----:B-1----:R-:W2:Y:S04]  /*20890*/  LDG.E R5, desc[UR36][R2.64] ;  /* 0x0000002402057981 */ /* 0x002ea8000c1e1900 */
[----:B-----5:R-:W2:Y:S02]  /*208a0*/  LDG.E R20, desc[UR36][R2.64+0x4] ;  /* 0x0000042402147981 */ /* 0x020ea4000c1e1900 */
[----:B--2---:R-:W-:-:S07]  /*208b0*/  IMAD.IADD R20, R20, 0x1, -R5 ;  /* 0x0000000114147824 */ /* 0x004fce00078e0a05 */
.L_x_679:
[----:B-1----:R-:W2:Y:S04]  /*208c0*/  LDL.LU R2, [R1+0x38] ;  /* 0x0000380001027983 */ /* 0x002ea80000300800 */
[----:B------:R-:W3:Y:S01]  /*208d0*/  LDL.LU R0, [R1+0x4c] ;  /* 0x00004c0001007983 */ /* 0x000ee20000300800 */
[----:B------:R-:W-:Y:S01]  /*208e0*/  BSSY B1, `(.L_x_680) ;  /* 0x0000038000017945 */ /* 0x000fe20003800000 */
[----:B-----5:R-:W-:Y:S02]  /*208f0*/  SHF.R.S32.HI R14, RZ, 0x1f, R15 ;  /* 0x0000001fff0e7819 */ /* 0x020fe4000001140f */
[----:B--2---:R-:W-:Y:S02]  /*20900*/  SEL R25, R2, RZ, !P0 ;  /* 0x000000ff02197207 */ /* 0x004fe40004000000 */
[----:B---3--:R-:W-:Y:S01]  /*20910*/  SEL R24, R0, RZ, !P0 ;  /* 0x000000ff00187207 */ /* 0x008fe20004000000 */
[----:B------:R-:W-:Y:S06]  /*20920*/  @P3 BRA `(.L_x_681) ;  /* 0x0000000000cc3947 */ /* 0x000fec0003800000 */
[----:B------:R-:W2:Y:S01]  /*20930*/  LDL R0, [R1+0x50] ;  /* 0x0000500001007983 */ /* 0x000ea20000100800 */
[----:B------:R-:W0:Y:S02]  /*20940*/  LDC R29, c[0x0][0xbe8] ;  /* 0x0002fa00ff1d7b82 */ /* 0x000e240000000800 */
[----:B0-----:R-:W-:Y:S02]  /*20950*/  IMAD R2, R20, R29, RZ ;  /* 0x0000001d14027224 */ /* 0x001fe400078e02ff */
[----:B--2---:R-:W-:-:S04]  /*20960*/  IMAD R0, R0, 0x80, R7 ;  /* 0x0000008000007824 */ /* 0x004fc800078e0207 */
[----:B------:R-:W-:-:S05]  /*20970*/  VIADD R27, R0, 0xffffff80 ;  /* 0xffffff80001b7836 */ /* 0x000fca0000000000 */
[----:B------:R-:W-:-:S13]  /*20980*/  ISETP.GE.AND P0, PT, R27, R2, PT ;  /* 0x000000021b00720c */ /* 0x000fda0003f06270 */
[----:B------:R-:W-:Y:S05]  /*20990*/  @P0 BRA `(.L_x_681) ;  /* 0x0000000000b00947 */ /* 0x000fea0003800000 */
[----:B------:R-:W2:Y:S01]  /*209a0*/  LDL.LU R30, [R1+0x60] ;  /* 0x00006000011e7983 */ /* 0x000ea20000300800 */
[----:B------:R-:W-:Y:S01]  /*209b0*/  ISETP.GT.AND P3, PT, R6, 0x1, PT ;  /* 0x000000010600780c */ /* 0x000fe20003f64270 */
[----:B------:R-:W0:Y:S01]  /*209c0*/  LDC.64 R8, c[0x0][0xba8] ;  /* 0x0002ea00ff087b82 */ /* 0x000e220000000a00 */
[----:B------:R-:W-:Y:S01]  /*209d0*/  MOV R0, 0x9b8 ;  /* 0x000009b800007802 */ /* 0x000fe20000000f00 */
[----:B------:R-:W-:Y:S01]  /*209e0*/  IMAD.MOV.U32 R21, RZ, RZ, R27 ;  /* 0x000000ffff157224 */ /* 0x000fe200078e001b */
[----:B------:R-:W-:Y:S02]  /*209f0*/  ISETP.NE.AND P0, PT, R29, 0x1, PT ;  /* 0x000000011d00780c */ /* 0x000fe40003f05270 */
[----:B------:R-:W-:-:S04]  /*20a00*/  SEL R26, R0, 0x978, P3 ;  /* 0x00000978001a7807 */ /* 0x000fc80001800000 */
[----:B------:R-:W1:Y:S08]  /*20a10*/  LDC.64 R2, c[0x0][R26+0x220] ;  /* 0x000088001a027b82 */ /* 0x000e700000000a00 */
[----:B------:R-:W3:Y:S08]  /*20a20*/  LDC.64 R10, c[0x0][R26+0x218] ;  /* 0x000086001a0a7b82 */ /* 0x000ef00000000a00 */
[----:B------:R-:W4:Y:S08]  /*20a30*/  LDC.64 R4, c[0x0][R26+0x228] ;  /* 0x00008a001a047b82 */ /* 0x000f300000000a00 */
[----:B------:R-:W5:Y:S08]  /*20a40*/  LDC.64 R6, c[0x0][R26+0x210] ;  /* 0x000084001a067b82 */ /* 0x000f700000000a00 */
[----:B------:R-:W3:Y:S08]  /*20a50*/  @P0 LDC R0, c[0x0][0xbec] ;  /* 0x0002fb00ff000b82 */ /* 0x000ef00000000800 */
[----:B------:R-:W4:Y:S01]  /*20a60*/  @P0 LDC R33, c[0x0][0xbf0] ;  /* 0x0002fc00ff210b82 */ /* 0x000f220000000800 */
[----:B-1----:R-:W-:-:S07]  /*20a70*/  IMAD R3, R3, R25, RZ ;  /* 0x0000001903037224 */ /* 0x002fce00078e02ff */
[----:B0-----:R-:W0:Y:S01]  /*20a80*/  @!P3 LDC R8, c[0x0][0xb50] ;  /* 0x0002d400ff08bb82 */ /* 0x001e220000000800 */
[----:B------:R-:W-:-:S04]  /*20a90*/  IMAD.WIDE.U32 R12, R2, R25, RZ ;  /* 0x00000019020c7225 */ /* 0x000fc800078e00ff */
[----:B------:R-:W-:Y:S02]  /*20aa0*/  IMAD R3, R2, R24, R3 ;  /* 0x0000001802037224 */ /* 0x000fe400078e0203 */
[----:B---3--:R-:W-:Y:S01]  /*20ab0*/  @P0 IMAD.HI.U32 R0, R27, R0, RZ ;  /* 0x000000001b000227 */ /* 0x008fe200078e00ff */
[----:B------:R-:W1:Y:S03]  /*20ac0*/  @!P3 LDC R9, c[0x0][0xb54] ;  /* 0x0002d500ff09bb82 */ /* 0x000e660000000800 */
[-C--:B------:R-:W-:Y:S02]  /*20ad0*/  IMAD R31, R11, R220.reuse, RZ ;  /* 0x000000dc0b1f7224 */ /* 0x080fe400078e02ff */
[----:B------:R-:W-:Y:S01]  /*20ae0*/  IMAD.WIDE.U32 R10, R10, R220, RZ ;  /* 0x000000dc0a0a7225 */ /* 0x000fe200078e00ff */
[----:B----4-:R-:W-:-:S03]  /*20af0*/  @P0 SHF.R.U32.HI R21, RZ, R33, R0 ;  /* 0x00000021ff150219 */ /* 0x010fc60000011600 */
[----:B------:R-:W-:Y:S01]  /*20b00*/  IMAD.IADD R11, R31, 0x1, R11 ;  /* 0x000000011f0b7824 */ /* 0x000fe200078e020b */
[----:B------:R-:W-:Y:S01]  /*20b10*/  IADD3 R10, P0, P1, R12, R10, R15 ;  /* 0x0000000a0c0a7210 */ /* 0x000fe2000791e00f */
[----:B------:R-:W-:Y:S02]  /*20b20*/  IMAD.IADD R12, R13, 0x1, R3 ;  /* 0x000000010d0c7824 */ /* 0x000fe400078e0203 */
[----:B------:R-:W-:-:S04]  /*20b30*/  IMAD.MOV R0, RZ, RZ, -R21 ;  /* 0x000000ffff007224 */ /* 0x000fc800078e0a15 */
[----:B------:R-:W-:Y:S01]  /*20b40*/  IMAD R3, R29, R0, R27 ;  /* 0x000000001d037224 */ /* 0x000fe200078e021b */
[----:B------:R-:W-:-:S04]  /*20b50*/  IADD3.X R0, R12, R11, R14, P0, P1 ;  /* 0x0000000b0c007210 */ /* 0x000fc800007e240e */
[----:B------:R-:W-:Y:S02]  /*20b60*/  SHF.R.S32.HI R11, RZ, 0x1f, R3 ;  /* 0x0000001fff0b7819 */ /* 0x000fe40000011403 */
[----:B--2---:R-:W-:-:S05]  /*20b70*/  SEL R33, R30, RZ, P3 ;  /* 0x000000ff1e217207 */ /* 0x004fca0001800000 */
[-C--:B------:R-:W-:Y:S02]  /*20b80*/  IMAD R13, R5, R33.reuse, RZ ;  /* 0x00000021050d7224 */ /* 0x080fe400078e02ff */
[----:B------:R-:W-:-:S04]  /*20b90*/  IMAD.WIDE.U32 R4, R4, R33, RZ ;  /* 0x0000002104047225 */ /* 0x000fc800078e00ff */
[----:B------:R-:W-:Y:S01]  /*20ba0*/  IMAD.IADD R2, R13, 0x1, R5 ;  /* 0x000000010d027824 */ /* 0x000fe200078e0205 */
[----:B------:R-:W-:Y:S02]  /*20bb0*/  IADD3 R4, P0, P1, R21, R10, R4 ;  /* 0x0000000a15047210 */ /* 0x000fe4000791e004 */
[----:B------:R-:W-:-:S04]  /*20bc0*/  SHF.R.S32.HI R21, RZ, 0x1f, R21 ;  /* 0x0000001fff157819 */ /* 0x000fc80000011415 */
[----:B------:R-:W-:Y:S01]  /*20bd0*/  IADD3.X R5, R21, R0, R2, P0, P1 ;  /* 0x0000000015057210 */ /* 0x000fe200007e2402 */
[----:B-----5:R-:W-:-:S04]  /*20be0*/  IMAD R0, R7, R3, RZ ;  /* 0x0000000307007224 */ /* 0x020fc800078e02ff */
[C---:B------:R-:W-:Y:S02]  /*20bf0*/  IMAD R11, R6.reuse, R11, R0 ;  /* 0x0000000b060b7224 */ /* 0x040fe400078e0200 */
[----:B------:R-:W-:-:S04]  /*20c00*/  IMAD.WIDE.U32 R4, R6, R3, R4 ;  /* 0x0000000306047225 */ /* 0x000fc800078e0004 */
[----:B------:R-:W-:Y:S01]  /*20c10*/  IMAD.MOV.U32 R3, RZ, RZ, -0x800000 ;  /* 0xff800000ff037424 */ /* 0x000fe200078e00ff */
[----:B------:R-:W-:Y:S02]  /*20c20*/  IADD3 R0, R5, R11, RZ ;  /* 0x0000000b05007210 */ /* 0x000fe40007ffe0ff */
[----:B0-----:R-:W-:-:S04]  /*20c30*/  LEA R8, P0, R4, R8, 0x2 ;  /* 0x0000000804087211 */ /* 0x001fc800078010ff */
[----:B-1----:R-:W-:-:S05]  /*20c40*/  LEA.HI.X R9, R4, R9, R0, 0x2, P0 ;  /* 0x0000000904097211 */ /* 0x002fca00000f1400 */
[----:B------:R0:W-:Y:S04]  /*20c50*/  STG.E desc[UR36][R8.64], R3 ;  /* 0x0000000308007986 */ /* 0x0001e8000c101924 */
.L_x_681:
[----:B------:R-:W-:Y:S05]  /*20c60*/  BSYNC B1 ;  /* 0x0000000000017941 */ /* 0x000fea0003800000 */
.L_x_680:
[----:B------:R-:W-:Y:S05]  /*20c70*/  @P2 BRA `(.L_x_674) ;  /* 0x00000008009c2947 */ /* 0x000fea0003800000 */
[----:B0-----:R-:W2:Y:S01]  /*20c80*/  LDL.LU R8, [R1+0x50] ;  /* 0x0000500001087983 */ /* 0x001ea20000300800 */
[----:B------:R-:W0:Y:S01]  /*20c90*/  LDC R21, c[0x0][0xbe8] ;  /* 0x0002fa00ff157b82 */ /* 0x000e220000000800 */
[----:B------:R-:W-:Y:S01]  /*20ca0*/  SHF.R.S32.HI R3, RZ, 0x1f, R28 ;  /* 0x0000001fff037819 */ /* 0x000fe2000001141c */
[----:B------:R-:W-:Y:S01]  /*20cb0*/  ULDC.64 UR4, c[0x0][0xaa0] ;  /* 0x0002a80000047ab9 */ /* 0x000fe20000000a00 */
[----:B------:R-:W-:Y:S01]  /*20cc0*/  ULDC.64 UR6, c[0x0][0xaf0] ;  /* 0x0002bc0000067ab9 */ /* 0x000fe20000000a00 */
[----:B------:R-:W-:Y:S01]  /*20cd0*/  IMAD R0, R14, UR4, RZ ;  /* 0x000000040e007c24 */ /* 0x000fe2000f8e02ff */
[----:B------:R-:W-:Y:S01]  /*20ce0*/  LEA.HI R4, R3, R28, RZ, 0x3 ;  /* 0x0000001c03047211 */ /* 0x000fe200078f18ff */
[----:B------:R-:W-:-:S03]  /*20cf0*/  IMAD.WIDE.U32 R2, R15, UR4, RZ ;  /* 0x000000040f027c25 */ /* 0x000fc6000f8e00ff */
[----:B------:R-:W-:Y:S01]  /*20d00*/  LOP3.LUT R7, R4, 0xfffffff8, RZ, 0xc0, !PT ;  /* 0xfffffff804077812 */ /* 0x000fe200078ec0ff */
[----:B------:R-:W-:Y:S01]  /*20d10*/  IMAD R5, R15, UR5, R0 ;  /* 0x000000050f057c24 */ /* 0x000fe2000f8e0200 */
[----:B------:R-:W-:Y:S01]  /*20d20*/  ULDC.64 UR4, c[0x0][0xae8] ;  /* 0x0002ba0000047ab9 */ /* 0x000fe20000000a00 */
[----:B------:R-:W-:Y:S02]  /*20d30*/  IMAD R4, R24, UR6, RZ ;  /* 0x0000000618047c24 */ /* 0x000fe4000f8e02ff */
[----:B------:R-:W-:Y:S02]  /*20d40*/  IMAD.IADD R0, R28, 0x1, -R7 ;  /* 0x000000011c007824 */ /* 0x000fe400078e0a07 */
[----:B------:R-:W-:Y:S02]  /*20d50*/  IMAD.IADD R3, R3, 0x1, R5 ;  /* 0x0000000103037824 */ /* 0x000fe400078e0205 */
[----:B------:R-:W-:Y:S02]  /*20d60*/  IMAD R0, R0, 0x20, R219 ;  /* 0x0000002000007824 */ /* 0x000fe400078e02db */
[----:B------:R-:W-:Y:S01]  /*20d70*/  IMAD.WIDE.U32 R2, R220, UR4, R2 ;  /* 0x00000004dc027c25 */ /* 0x000fe2000f8e0002 */
[----:B0-----:R-:W-:-:S03]  /*20d80*/  ISETP.NE.AND P0, PT, R21, 0x1, PT ;  /* 0x000000011500780c */ /* 0x001fc60003f05270 */
[----:B------:R-:W-:Y:S01]  /*20d90*/  IMAD R3, R220, UR5, R3 ;  /* 0x00000005dc037c24 */ /* 0x000fe2000f8e0203 */
[----:B------:R-:W-:Y:S01]  /*20da0*/  ULDC.64 UR4, c[0x0][0xae0] ;  /* 0x0002b80000047ab9 */ /* 0x000fe20000000a00 */
[C---:B------:R-:W-:Y:S02]  /*20db0*/  IMAD R7, R25.reuse, UR7, R4 ;  /* 0x0000000719077c24 */ /* 0x040fe4000f8e0204 */
[----:B------:R-:W-:-:S04]  /*20dc0*/  IMAD.WIDE.U32 R2, R25, UR6, R2 ;  /* 0x0000000619027c25 */ /* 0x000fc8000f8e0002 */
[----:B------:R-:W-:Y:S02]  /*20dd0*/  IMAD.IADD R3, R3, 0x1, R7 ;  /* 0x0000000103037824 */ /* 0x000fe400078e0207 */
[----:B------:R-:W0:Y:S08]  /*20de0*/  @P0 LDC R6, c[0x0][0xbec] ;  /* 0x0002fb00ff060b82 */ /* 0x000e300000000800 */
[----:B------:R-:W1:Y:S01]  /*20df0*/  @P0 LDC R11, c[0x0][0xbf0] ;  /* 0x0002fc00ff0b0b82 */ /* 0x000e620000000800 */
[----:B--2---:R-:W-:-:S02]  /*20e00*/  IMAD R9, R8, 0x80, R0 ;  /* 0x0000008008097824 */ /* 0x004fc400078e0200 */
[----:B------:R-:W-:Y:S02]  /*20e10*/  IMAD R24, R8, 0x80, R219 ;  /* 0x0000008008187824 */ /* 0x000fe400078e02db */
[----:B0-----:R-:W-:Y:S01]  /*20e20*/  @P0 IMAD.HI.U32 R0, R9, R6, RZ ;  /* 0x0000000609000227 */ /* 0x001fe200078e00ff */
[----:B------:R-:W-:-:S04]  /*20e30*/  MOV R5, R9 ;  /* 0x0000000900057202 */ /* 0x000fc80000000f00 */
[----:B-1----:R-:W-:-:S04]  /*20e40*/  @P0 SHF.R.U32.HI R5, RZ, R11, R0 ;  /* 0x0000000bff050219 */ /* 0x002fc80000011600 */
[--C-:B------:R-:W-:Y:S01]  /*20e50*/  SHF.R.S32.HI R0, RZ, 0x1f, R5.reuse ;  /* 0x0000001fff007819 */ /* 0x100fe20000011405 */
[----:B------:R-:W-:Y:S02]  /*20e60*/  IMAD.MOV R4, RZ, RZ, -R5 ;  /* 0x000000ffff047224 */ /* 0x000fe400078e0a05 */
[----:B------:R-:W-:-:S04]  /*20e70*/  IMAD.WIDE.U32 R2, R5, UR4, R2 ;  /* 0x0000000405027c25 */ /* 0x000fc8000f8e0002 */
[----:B------:R-:W-:Y:S02]  /*20e80*/  IMAD R0, R0, UR4, RZ ;  /* 0x0000000400007c24 */ /* 0x000fe4000f8e02ff */
[----:B------:R-:W-:Y:S02]  /*20e90*/  IMAD R7, R21, R4, R9 ;  /* 0x0000000415077224 */ /* 0x000fe400078e0209 */
[----:B------:R-:W-:Y:S01]  /*20ea0*/  IMAD R9, R5, UR5, R0 ;  /* 0x0000000505097c24 */ /* 0x000fe2000f8e0200 */
[----:B------:R-:W-:Y:S02]  /*20eb0*/  ULDC.64 UR4, c[0x0][0xad8] ;  /* 0x0002b60000047ab9 */ /* 0x000fe40000000a00 */
[----:B------:R-:W-:Y:S01]  /*20ec0*/  SHF.R.S32.HI R0, RZ, 0x1f, R7 ;  /* 0x0000001fff007819 */ /* 0x000fe20000011407 */
[----:B------:R-:W-:-:S04]  /*20ed0*/  IMAD.IADD R3, R3, 0x1, R9 ;  /* 0x0000000103037824 */ /* 0x000fc800078e0209 */
[----:B------:R-:W-:Y:S02]  /*20ee0*/  IMAD R0, R0, UR4, RZ ;  /* 0x0000000400007c24 */ /* 0x000fe4000f8e02ff */
[----:B------:R-:W-:-:S04]  /*20ef0*/  IMAD.WIDE.U32 R2, R7, UR4, R2 ;  /* 0x0000000407027c25 */ /* 0x000fc8000f8e0002 */
[----:B------:R-:W-:Y:S01]  /*20f00*/  IMAD R7, R7, UR5, R0 ;  /* 0x0000000507077c24 */ /* 0x000fe2000f8e0200 */
[----:B------:R-:W-:Y:S02]  /*20f10*/  ULDC.64 UR4, c[0x0][0xa80] ;  /* 0x0002a00000047ab9 */ /* 0x000fe40000000a00 */
[----:B------:R-:W-:Y:S01]  /*20f20*/  LEA R0, P0, R2, UR4, 0x1 ;  /* 0x0000000402007c11 */ /* 0x000fe2000f8008ff */
[----:B------:R-:W-:Y:S01]  /*20f30*/  IMAD.IADD R3, R3, 0x1, R7 ;  /* 0x0000000103037824 */ /* 0x000fe200078e0207 */
[----:B------:R-:W-:-:S04]  /*20f40*/  UMOV UR4, 0xffffffff ;  /* 0xffffffff00047882 */ /* 0x000fc80000000000 */
[----:B------:R-:W-:Y:S01]  /*20f50*/  LEA.HI.X R10, R2, UR5, R3, 0x1, P0 ;  /* 0x00000005020a7c11 */ /* 0x000fe200080f0c03 */
[----:B------:R-:W-:Y:S06]  /*20f60*/  BRA.DIV UR4, `(.L_x_682) ;  /* 0x000000ea04407947 */ /* 0x000fec000b800000 */
[----:B------:R0:W1:Y:S04]  /*20f70*/  SHFL.IDX PT, R9, R10, RZ, 0x181f ;  /* 0x00181fff0a097589 */ /* 0x00006800000e0000 */
[----:B------:R0:W2:Y:S02]  /*20f80*/  SHFL.IDX PT, R14, R0, RZ, 0x181f ;  /* 0x00181fff000e7589 */ /* 0x0000a400000e0000 */
.L_x_1053:
[----:B------:R-:W-:Y:S01]  /*20f90*/  IMAD R21, R20, R21, RZ ;  /* 0x0000001514157224 */ /* 0x000fe200078e02ff */
[----:B------:R-:W-:Y:S04]  /*20fa0*/  BSSY B1, `(.L_x_683) ;  /* 0x0000019000017945 */ /* 0x000fe80003800000 */
[----:B------:R-:W-:-:S13]  /*20fb0*/  ISETP.GE.AND P0, PT, R24, R21, PT ;  /* 0x000000151800720c */ /* 0x000fda0003f06270 */
[----:B------:R-:W-:Y:S05]  /*20fc0*/  @P0 BRA `(.L_x_684) ;  /* 0x0000000000580947 */ /* 0x000fea0003800000 */
[----:B------:R-:W3:Y:S01]  /*20fd0*/  LDL R13, [R1+0x14] ;  /* 0x00001400010d7983 */ /* 0x000ee20000100800 */
[----:B------:R-:W-:-:S03]  /*20fe0*/  ULDC UR4, c[0x0][0xac8] ;  /* 0x0002b20000047ab9 */ /* 0x000fc60000000800 */
[----:B------:R-:W4:Y:S04]  /*20ff0*/  LDL R11, [R1+0x1c] ;  /* 0x00001c00010b7983 */ /* 0x000f280000100800 */
[----:B------:R-:W5:Y:S04]  /*21000*/  LDL R8, [R1+0x40] ;  /* 0x0000400001087983 */ /* 0x000f680000100800 */
[----:B------:R-:W5:Y:S04]  /*21010*/  LDL R15, [R1+0x5c] ;  /* 0x00005c00010f7983 */ /* 0x000f680000100800 */
[----:B------:R-:W5:Y:S01]  /*21020*/  LDL R12, [R1+0x58] ;  /* 0x00005800010c7983 */ /* 0x000f620000100800 */
[----:B------:R-:W-:-:S02]  /*21030*/  ISETP.GE.AND P3, PT, R22, UR4, PT ;  /* 0x0000000416007c0c */ /* 0x000fc4000bf66270 */
[----:B------:R-:W-:-:S11]  /*21040*/  ISETP.GE.AND P2, PT, R218, UR4, PT ;  /* 0x00000004da007c0c */ /* 0x000fd6000bf46270 */
[-C--:B--2---:R-:W-:Y:S02]  /*21050*/  @!P3 LEA R2, P5, R22, R14.reuse, 0x1 ;  /* 0x0000000e1602b211 */ /* 0x084fe400078a08ff */
[----:B------:R-:W-:Y:S02]  /*21060*/  @!P2 LEA R4, P4, R218, R14, 0x1 ;  /* 0x0000000eda04a211 */ /* 0x000fe400078808ff */
[----:B-1----:R-:W-:-:S05]  /*21070*/  @!P3 LEA.HI.X R3, R22, R9, R23, 0x1, P5 ;  /* 0x000000091603b211 */ /* 0x002fca00028f0c17 */
[----:B------:R1:W-:Y:S01]  /*21080*/  @!P3 ST.E.128 desc[UR36][R2.64], RZ ;  /* 0x000000ff0200b985 */ /* 0x0003e2000c101d24 */
[----:B---3--:R-:W-:Y:S02]  /*21090*/  ISETP.GE.AND P1, PT, R13, UR4, PT ;  /* 0x000000040d007c0c */ /* 0x008fe4000bf26270 */
[----:B----4-:R-:W-:Y:S02]  /*210a0*/  ISETP.GE.AND P0, PT, R11, UR4, PT ;  /* 0x000000040b007c0c */ /* 0x010fe4000bf06270 */
[----:B-----5:R-:W-:-:S09]  /*210b0*/  @!P2 LEA.HI.X R5, R218, R9, R8, 0x1, P4 ;  /* 0x00000009da05a211 */ /* 0x020fd200020f0c08 */
[-C--:B------:R-:W-:Y:S02]  /*210c0*/  @!P1 LEA R6, P5, R13, R14.reuse, 0x1 ;  /* 0x0000000e0d069211 */ /* 0x080fe400078a08ff */
[----:B------:R-:W-:Y:S02]  /*210d0*/  @!P0 LEA R8, P4, R11, R14, 0x1 ;  /* 0x0000000e0b088211 */ /* 0x000fe400078808ff */
[-C--:B------:R-:W-:Y:S02]  /*210e0*/  @!P1 LEA.HI.X R7, R13, R9.reuse, R15, 0x1, P5 ;  /* 0x000000090d079211 */ /* 0x080fe400028f0c0f */
[----:B------:R-:W-:Y:S01]  /*210f0*/  @!P0 LEA.HI.X R9, R11, R9, R12, 0x1, P4 ;  /* 0x000000090b098211 */ /* 0x000fe200020f0c0c */
[----:B------:R1:W-:Y:S04]  /*21100*/  @!P2 ST.E.128 desc[UR36][R4.64], RZ ;  /* 0x000000ff0400a985 */ /* 0x0003e8000c101d24 */
[----:B------:R1:W-:Y:S04]  /*21110*/  @!P1 ST.E.128 desc[UR36][R6.64], RZ ;  /* 0x000000ff06009985 */ /* 0x0003e8000c101d24 */
[----:B------:R1:W-:Y:S02]  /*21120*/  @!P0 ST.E.128 desc[UR36][R8.64], RZ ;  /* 0x000000ff08008985 */ /* 0x0003e4000c101d24 */
.L_x_684:
[----:B------:R-:W-:Y:S05]  /*21130*/  BSYNC B1 ;  /* 0x0000000000017941 */ /* 0x000fea0003800000 */
.L_x_683:
[----:B------:R-:W-:-:S03]  /*21140*/  UMOV UR4, 0xffffffff ;  /* 0xffffffff00047882 */ /* 0x000fc60000000000 */
[----:B------:R-:W-:Y:S05]  /*21150*/  BRA.DIV UR4, `(.L_x_685) ;  /* 0x000000e604f87947 */ /* 0x000fea000b800000 */
[----:B-1----:R1:W3:Y:S04]  /*21160*/  SHFL.IDX PT, R9, R10, 0x1, 0x181f ;  /* 0x00381f000a097f89 */ /* 0x0022e800000e0000 */
[----:B--2---:R1:W2:Y:S02]  /*21170*/  SHFL.IDX PT, R14, R0, 0x1, 0x181f ;  /* 0x00381f00000e7f89 */ /* 0x0042a400000e0000 */
.L_x_1057:
[----:B------:R-:W-:Y:S01]  /*21180*/  IADD3 R2, R24, 0x20, RZ ;  /* 0x0000002018027810 */ /* 0x000fe20007ffe0ff */
[----:B------:R-:W-:Y:S03]  /*21190*/  BSSY B1, `(.L_x_686) ;  /* 0x0000019000017945 */ /* 0x000fe60003800000 */
[----:B------:R-:W-:-:S13]  /*211a0*/  ISETP.GE.AND P0, PT, R2, R21, PT ;  /* 0x000000150200720c */ /* 0x000fda0003f06270 */
[----:B------:R-:W-:Y:S05]  /*211b0*/  @P0 BRA `(.L_x_687) ;  /* 0x0000000000580947 */ /* 0x000fea0003800000 */
[----:B------:R-:W4:Y:S01]  /*211c0*/  LDL R13, [R1+0x14] ;  /* 0x00001400010d7983 */ /* 0x000f220000100800 */
[----:B------:R-:W-:-:S03]  /*211d0*/  ULDC UR4, c[0x0][0xac8] ;  /* 0x0002b20000047ab9 */ /* 0x000fc60000000800 */
[----:B------:R-:W5:Y:S04]  /*211e0*/  LDL R11, [R1+0x1c] ;  /* 0x00001c00010b7983 */ /* 0x000f680000100800 */
[----:B------:R-:W5:Y:S04]  /*211f0*/  LDL R8, [R1+0x40] ;  /* 0x0000400001087983 */ /* 0x000f680000100800 */
[----:B------:R-:W5:Y:S04]  /*21200*/  LDL R15, [R1+0x5c] ;  /* 0x00005c00010f7983 */ /* 0x000f680000100800 */
[----:B------:R-:W5:Y:S01]  /*21210*/  LDL R12, [R1+0x58] ;  /* 0x00005800010c7983 */ /* 0x000f620000100800 */
[----:B------:R-:W-:-:S02]  /*21220*/  ISETP.GE.AND P3, PT, R22, UR4, PT ;  /* 0x0000000416007c0c */ /* 0x000fc4000bf66270 */
[----:B------:R-:W-:-:S11]  /*21230*/  ISETP.GE.AND P2, PT, R218, UR4, PT ;  /* 0x00000004da007c0c */ /* 0x000fd6000bf46270 */
[-C--:B--2---:R-:W-:Y:S02]  /*21240*/  @!P3 LEA R2, P5, R22, R14.reuse, 0x1 ;  /* 0x0000000e1602b211 */ /* 0x084fe400078a08ff */
[----:B------:R-:W-:Y:S02]  /*21250*/  @!P2 LEA R4, P4, R218, R14, 0x1 ;  /* 0x0000000eda04a211 */ /* 0x000fe400078808ff */
[----:B---3--:R-:W-:-:S05]  /*21260*/  @!P3 LEA.HI.X R3, R22, R9, R23, 0x1, P5 ;  /* 0x000000091603b211 */ /* 0x008fca00028f0c17 */
[----:B------:R2:W-:Y:S01]  /*21270*/  @!P3 ST.E.128 desc[UR36][R2.64], RZ ;  /* 0x000000ff0200b985 */ /* 0x0005e2000c101d24 */
[----:B----4-:R-:W-:Y:S02]  /*21280*/  ISETP.GE.AND P1, PT, R13, UR4, PT ;  /* 0x000000040d007c0c */ /* 0x010fe4000bf26270 */
[----:B-----5:R-:W-:Y:S02]  /*21290*/  ISETP.GE.AND P0, PT, R11, UR4, PT ;  /* 0x000000040b007c0c */ /* 0x020fe4000bf06270 */
[----:B------:R-:W-:-:S09]  /*212a0*/  @!P2 LEA.HI.X R5, R218, R9, R8, 0x1, P4 ;  /* 0x00000009da05a211 */ /* 0x000fd200020f0c08 */
[-C--:B------:R-:W-:Y:S02]  /*212b0*/  @!P1 LEA R6, P5, R13, R14.reuse, 0x1 ;  /* 0x0000000e0d069211 */ /* 0x080fe400078a08ff */
[----:B------:R-:W-:Y:S02]  /*212c0*/  @!P0 LEA R8, P4, R11, R14, 0x1 ;  /* 0x0000000e0b088211 */ /* 0x000fe400078808ff */
[-C--:B------:R-:W-:Y:S02]  /*212d0*/  @!P1 LEA.HI.X R7, R13, R9.reuse, R15, 0x1, P5 ;  /* 0x000000090d079211 */ /* 0x080fe400028f0c0f */
[----:B------:R-:W-:Y:S01]  /*212e0*/  @!P0 LEA.HI.X R9, R11, R9, R12, 0x1, P4 ;  /* 0x000000090b098211 */ /* 0x000fe200020f0c0c */
[----:B------:R2:W-:Y:S04]  /*212f0*/  @!P2 ST.E.128 desc[UR36][R4.64], RZ ;  /* 0x000000ff0400a985 */ /* 0x0005e8000c101d24 */
[----:B------:R2:W-:Y:S04]  /*21300*/  @!P1 ST.E.128 desc[UR36][R6.64], RZ ;  /* 0x000000ff06009985 */ /* 0x0005e8000c101d24 */
[----:B------:R2:W-:Y:S02]  /*21310*/  @!P0 ST.E.128 desc[UR36][R8.64], RZ ;  /* 0x000000ff08008985 */ /* 0x0005e4000c101d24 */
.L_x_687:
[----:B------:R-:W-:Y:S05]  /*21320*/  BSYNC B1 ;  /* 0x0000000000017941 */ /* 0x000fea0003800000 */
.L_x_686:
[----:B------:R-:W-:-:S03]  /*21330*/  UMOV UR4, 0xffffffff ;  /* 0xffffffff00047882 */ /* 0x000fc60000000000 */
[----:B------:R-:W-:Y:S05]  /*21340*/  BRA.DIV UR4, `(.L_x_688) ;  /* 0x000000e604c47947 */ /* 0x000fea000b800000 */
[----:B--23--:R2:W3:Y:S04]  /*21350*/  SHFL.IDX PT, R9, R10, 0x2, 0x181f ;  /* 0x00581f000a097f89 */ /* 0x00c4e800000e0000 */
[----:B------:R2:W4:Y:S02]  /*21360*/  SHFL.IDX PT, R14, R0, 0x2, 0x181f ;  /* 0x00581f00000e7f89 */ /* 0x00052400000e0000 */
.L_x_1061:
[----:B------:R-:W-:Y:S01]  /*21370*/  VIADD R2, R24, 0x40 ;  /* 0x0000004018027836 */ /* 0x000fe20000000000 */
[----:B------:R-:W-:Y:S04]  /*21380*/  BSSY B1, `(.L_x_689) ;  /* 0x0000019000017945 */ /* 0x000fe80003800000 */
[----:B------:R-:W-:-:S13]  /*21390*/  ISETP.GE.AND P0, PT, R2, R21, PT ;  /* 0x000000150200720c */ /* 0x000fda0003f06270 */
[----:B------:R-:W-:Y:S05]  /*213a0*/  @P0 BRA `(.L_x_690) ;  /* 0x0000000000580947 */ /* 0x000fea0003800000 */
[----:B------:R-:W5:Y:S01]  /*213b0*/  LDL R13, [R1+0x14] ;  /* 0x00001400010d7983 */ /* 0x000f620000100800 */
        /* <DEDUP_REMOVED lines=8> */
[----:B------:R-:W-:Y:S02]  /*21440*/  @!P2 LEA R4, P4, R218, R14, 0x1 ;  /* 0x0000000eda04a211 */ /* 0x000fe400078808ff */
[----:B---3--:R-:W-:-:S05]  /*21450*/  @!P3 LEA.HI.X R3, R22, R9, R23, 0x1, P5 ;  /* 0x000000091603b211 */ /* 0x008fca00028f0c17 */
[----:B------:R3:W-:Y:S01]  /*21460*/  @!P3 ST.E.128 desc[UR36][R2.64], RZ ;  /* 0x000000ff0200b985 */ /* 0x0007e2000c101d24 */
[----:B-----5:R-:W-:Y:S02]  /*21470*/  ISETP.GE.AND P1, PT, R13, UR4, PT ;  /* 0x000000040d007c0c */ /* 0x020fe4000bf26270 */
[----:B--2---:R-:W-:Y:S02]  /*21480*/  ISETP.GE.AND P0, PT, R11, UR4, PT ;  /* 0x000000040b007c0c */ /* 0x004fe4000bf06270 */
        /* <DEDUP_REMOVED lines=8> */
.L_x_690:
[----:B------:R-:W-:Y:S05]  /*21510*/  BSYNC B1 ;  /* 0x0000000000017941 */ /* 0x000fea0003800000 */
.L_x_689:
[----:B------:R-:W-:-:S03]  /*21520*/  UMOV UR4, 0xffffffff ;  /* 0xffffffff00047882 */ /* 0x000fc60000000000 */
[----:B------:R-:W-:Y:S05]  /*21530*/  BRA.DIV UR4, `(.L_x_691) ;  /* 0x000000e604907947 */ /* 0x000fea000b800000 */
[----:B---3--:R3:W0:Y:S04]  /*21540*/  SHFL.IDX PT, R9, R10, 0x3, 0x181f ;  /* 0x00781f000a097f89 */ /* 0x00862800000e0000 */
[----:B----4-:R3:W4:Y:S02]  /*21550*/  SHFL.IDX PT, R14, R0, 0x3, 0x181f ;  /* 0x00781f00000e7f89 */ /* 0x01072400000e0000 */
.L_x_1065:
[----:B0123--:R-:W-:-:S05]  /*21560*/  VIADD R0, R24, 0x60 ;  /* 0x0000006018007836 */ /* 0x00ffca0000000000 */
[----:B------:R-:W-:-:S13]  /*21570*/  ISETP.GE.AND P0, PT, R0, R21, PT ;  /* 0x000000150000720c */ /* 0x000fda0003f06270 */
[----:B------:R-:W-:Y:S05]  /*21580*/  @P0 BRA `(.L_x_674) ;  /* 0x0000000000580947 */ /* 0x000fea0003800000 */
[----:B------:R-:W2:Y:S01]  /*21590*/  LDL R12, [R1+0x14] ;  /* 0x00001400010c7983 */ /* 0x000ea20000100800 */
[----:B------:R-:W-:-:S03]  /*215a0*/  ULDC UR4, c[0x0][0xac8] ;  /* 0x0002b20000047ab9 */ /* 0x000fc60000000800 */
[----:B------:R-:W3:Y:S04]  /*215b0*/  LDL R10, [R1+0x1c] ;  /* 0x00001c00010a7983 */ /* 0x000ee80000100800 */
[----:B------:R-:W5:Y:S04]  /*215c0*/  LDL R8, [R1+0x40] ;  /* 0x0000400001087983 */ /* 0x000f680000100800 */
[----:B------:R-:W5:Y:S04]  /*215d0*/  LDL R13, [R1+0x5c] ;  /* 0x00005c00010d7983 */ /* 0x000f680000100800 */
[----:B------:R-:W5:Y:S01]  /*215e0*/  LDL R11, [R1+0x58] ;  /* 0x00005800010b7983 */ /* 0x000f620000100800 */
[----:B------:R-:W-:-:S02]  /*215f0*/  ISETP.GE.AND P3, PT, R22, UR4, PT ;  /* 0x0000000416007c0c */ /* 0x000fc4000bf66270 */
[----:B------:R-:W-:-:S11]  /*21600*/  ISETP.GE.AND P2, PT, R218, UR4, PT ;  /* 0x00000004da007c0c */ /* 0x000fd6000bf46270 */
[-C--:B----4-:R-:W-:Y:S02]  /*21610*/  @!P3 LEA R2, P5, R22, R14.reuse, 0x1 ;  /* 0x0000000e1602b211 */ /* 0x090fe400078a08ff */
[----:B------:R-:W-:Y:S02]  /*21620*/  @!P2 LEA R4, P4, R218, R14, 0x1 ;  /* 0x0000000eda04a211 */ /* 0x000fe400078808ff */
[----:B------:R-:W-:-:S05]  /*21630*/  @!P3 LEA.HI.X R3, R22, R9, R23, 0x1, P5 ;  /* 0x000000091603b211 */ /* 0x000fca00028f0c17 */
[----:B------:R0:W-:Y:S01]  /*21640*/  @!P3 ST.E.128 desc[UR36][R2.64], RZ ;  /* 0x000000ff0200b985 */ /* 0x0001e2000c101d24 */
[----:B--2---:R-:W-:Y:S02]  /*21650*/  ISETP.GE.AND P1, PT, R12, UR4, PT ;  /* 0x000000040c007c0c */ /* 0x004fe4000bf26270 */
[----:B---3--:R-:W-:Y:S02]  /*21660*/  ISETP.GE.AND P0, PT, R10, UR4, PT ;  /* 0x000000040a007c0c */ /* 0x008fe4000bf06270 */
        /* <DEDUP_REMOVED lines=8> */
.L_x_674:
[----:B------:R-:W-:Y:S05]  /*216f0*/  BSYNC B0 ;  /* 0x0000000000007941 */ /* 0x000fea0003800000 */
.L_x_659:
[----:B------:R-:W-:Y:S02]  /*21700*/  ULDC UR4, c[0x0][0xc3c] ;  /* 0x00030f0000047ab9 */ /* 0x000fe40000000800 */
[----:B------:R-:W-:-:S13]  /*21710*/  ISETP.GE.AND P0, PT, R43, UR4, PT ;  /* 0x000000042b007c0c */ /* 0x000fda000bf06270 */
[----:B------:R-:W-:Y:S05]  /*21720*/  @!P0 BRA `(.L_x_692) ;  /* 0xfffffe0000f88947 */ /* 0x000fea000383ffff */
[----:B------:R-:W-:Y:S05]  /*21730*/  BRA `(.L_x_483) ;  /* 0x0000008800707947 */ /* 0x000fea0003800000 */
.L_x_481:
[----:B------:R-:W-:-:S08]  /*21740*/  NOP ;  /* 0x0000000000007918 */ /* 0x000fd00000000000 */
[----:B0-----:R-:W0:-:S00]  /*21750*/  USETMAXREG.DEALLOC.CTAPOOL 0x28 ;  /* 0x00000028000079c8 */ /* 0x001e0000080e0500 */
[----:B0-----:R-:W2:Y:S01]  /*21760*/  LDL.LU R3, [R1] ;  /* 0x0000000001037983 */ /* 0x001ea20000300800 */
[----:B------:R-:W-:-:S06]  /*21770*/  LOP3.LUT R0, R0, 0x3, RZ, 0xc0, !PT ;  /* 0x0000000300007812 */ /* 0x000fcc00078ec0ff */
[----:B------:R-:W0:Y:S02]  /*21780*/  SHFL.IDX PT, R0, R0, RZ, 0x1f ;  /* 0x00001fff00007589 */ /* 0x000e2400000e0000 */
[----:B0-----:R-:W-:-:S13]  /*21790*/  ISETP.NE.AND P0, PT, R0, RZ, PT ;  /* 0x000000ff0000720c */ /* 0x001fda0003f05270 */
[----:B------:R-:W-:Y:S01]  /*217a0*/  @P0 BAR.SYNC.DEFER_BLOCKING 0x5, 0x180 ;  /* 0x0146000000000b1d */ /* 0x000fe20000010000 */
[----:B--2---:R-:W-:-:S04]  /*217b0*/  LOP3.LUT R3, R3, 0xffffff7f, RZ, 0xc0, !PT ;  /* 0xffffff7f03037812 */ /* 0x004fc800078ec0ff */
[----:B------:R-:W-:-:S05]  /*217c0*/  @P0 LOP3.LUT R3, R3, 0x80, RZ, 0xfc, !PT ;  /* 0x0000008003030812 */ /* 0x000fca00078efcff */
[----:B------:R0:W-:Y:S02]  /*217d0*/  STL [R1], R3 ;  /* 0x0000000301007387 */ /* 0x0001e40000100800 */
[----:B0-----:R-:W-:-:S04]  /*217e0*/  @P0 MOV R3, 0x400 ;  /* 0x0000040000030802 */ /* 0x001fc80000000f00 */
[----:B------:R-:W-:-:S05]  /*217f0*/  @P0 LEA R2, R2, R3, 0x18 ;  /* 0x0000000302020211 */ /* 0x000fca00078ec0ff */
[----:B------:R0:W1:Y:S01]  /*21800*/  @P0 LDS.128 R24, [R2+0x388d0] ;  /* 0x0388d00002180984 */ /* 0x0000620000000c00 */
[----:B------:R-:W-:Y:S06]  /*21810*/  @P0 BAR.ARV 0x4, 0x180 ;  /* 0x0106000000000b1d */ /* 0x000fec0000002000 */
[----:B------:R-:W-:Y:S05]  /*21820*/  @P0 BRA `(.L_x_693) ;  /* 0x0000000800980947 */ /* 0x000fea0003800000 */
[----:B------:R-:W2:Y:S01]  /*21830*/  S2R R4, SR_TID.X ;  /* 0x0000000000047919 */ /* 0x000ea20000002100 */
[----:B------:R-:W-:Y:S01]  /*21840*/  ULDC UR4, c[0x0][0xc3c] ;  /* 0x00030f0000047ab9 */ /* 0x000fe20000000800 */
[----:B------:R-:W-:Y:S02]  /*21850*/  IMAD.MOV.U32 R0, RZ, RZ, RZ ;  /* 0x000000ffff007224 */ /* 0x000fe400078e00ff */
[----:B------:R-:W-:Y:S01]  /*21860*/  IMAD.MOV.U32 R9, RZ, RZ, RZ ;  /* 0x000000ffff097224 */ /* 0x000fe200078e00ff */
[----:B------:R-:W3:Y:S01]  /*21870*/  S2UR UR6, SR_CTAID.X ;  /* 0x00000000000679c3 */ /* 0x000ee20000002500 */
[----:B------:R-:W-:Y:S01]  /*21880*/  ULDC UR5, c[0x0][0xc38] ;  /* 0x00030e0000057ab9 */ /* 0x000fe20000000800 */
[----:B--2---:R-:W-:-:S04]  /*21890*/  LOP3.LUT R7, R4, 0x1f, RZ, 0xc0, !PT ;  /* 0x0000001f04077812 */ /* 0x004fc800078ec0ff */
[----:B------:R-:W-:-:S04]  /*218a0*/  ISETP.NE.AND P0, PT, R7, 0x1f, PT ;  /* 0x0000001f0700780c */ /* 0x000fc80003f05270 */
[----:B------:R-:W-:-:S13]  /*218b0*/  ISETP.GE.OR P1, PT, R7, UR4, !P0 ;  /* 0x0000000407007c0c */ /* 0x000fda000c726670 */
[----:B------:R-:W2:Y:S08]  /*218c0*/  @!P1 LDC.64 R4, c[0x0][0xc80] ;  /* 0x00032000ff049b82 */ /* 0x000eb00000000a00 */
[----:B0-----:R-:W0:Y:S01]  /*218d0*/  @!P1 LDC.64 R2, c[0x0][0xc78] ;  /* 0x00031e00ff029b82 */ /* 0x001e220000000a00 */
[----:B--2---:R-:W-:-:S05]  /*218e0*/  @!P1 IMAD.WIDE.U32 R4, R7, 0x4, R4 ;  /* 0x0000000407049825 */ /* 0x004fca00078e0004 */
[----:B------:R-:W2:Y:S01]  /*218f0*/  @!P1 LDG.E R0, desc[UR36][R4.64] ;  /* 0x0000002404009981 */ /* 0x000ea2000c1e1900 */
[----:B0-----:R-:W-:-:S05]  /*21900*/  @!P1 IMAD.WIDE.U32 R2, R7, 0x4, R2 ;  /* 0x0000000407029825 */ /* 0x001fca00078e0002 */
[----:B------:R-:W2:Y:S01]  /*21910*/  @!P1 LDG.E R9, desc[UR36][R2.64] ;  /* 0x0000002402099981 */ /* 0x000ea2000c1e1900 */
[C---:B------:R-:W-:Y:S02]  /*21920*/  ISETP.NE.AND P1, PT, R7.reuse, RZ, PT ;  /* 0x000000ff0700720c */ /* 0x040fe40003f25270 */
[C---:B------:R-:W-:Y:S02]  /*21930*/  ISETP.GE.U32.AND P2, PT, R7.reuse, 0x2, PT ;  /* 0x000000020700780c */ /* 0x040fe40003f46070 */
[C---:B------:R-:W-:Y:S02]  /*21940*/  ISETP.GE.U32.AND P3, PT, R7.reuse, 0x4, PT ;  /* 0x000000040700780c */ /* 0x040fe40003f66070 */
[C---:B------:R-:W-:Y:S02]  /*21950*/  ISETP.GE.U32.AND P4, PT, R7.reuse, 0x8, PT ;  /* 0x000000080700780c */ /* 0x040fe40003f86070 */
[----:B------:R-:W-:Y:S01]  /*21960*/  ISETP.GE.U32.AND P5, PT, R7, 0x10, PT ;  /* 0x000000100700780c */ /* 0x000fe20003fa6070 */
[----:B------:R-:W-:Y:S01]  /*21970*/  UMOV UR4, URZ ;  /* 0x0000003f00047c82 */ /* 0x000fe20008000000 */
[----:B--2---:R-:W-:-:S05]  /*21980*/  IMAD R6, R0, R9, RZ ;  /* 0x0000000900067224 */ /* 0x004fca00078e02ff */
[----:B------:R-:W0:Y:S02]  /*21990*/  SHFL.UP PT, R8, R6, 0x1, RZ ;  /* 0x0420000006087989 */ /* 0x000e2400000e00ff */
[----:B0-----:R-:W-:-:S05]  /*219a0*/  SEL R11, R8, RZ, P1 ;  /* 0x000000ff080b7207 */ /* 0x001fca0000800000 */
[----:B------:R-:W-:-:S05]  /*219b0*/  IMAD.IADD R11, R6, 0x1, R11 ;  /* 0x00000001060b7824 */ /* 0x000fca00078e020b */
[----:B------:R-:W0:Y:S02]  /*219c0*/  SHFL.UP PT, R8, R11, 0x2, RZ ;  /* 0x044000000b087989 */ /* 0x000e2400000e00ff */
[----:B0-----:R-:W-:-:S04]  /*219d0*/  SEL R8, R8, RZ, P2 ;  /* 0x000000ff08087207 */ /* 0x001fc80001000000 */
[----:B------:R-:W-:-:S05]  /*219e0*/  IADD3 R8, R11, R8, RZ ;  /* 0x000000080b087210 */ /* 0x000fca0007ffe0ff */
        /* <DEDUP_REMOVED lines=9> */
[----:B------:R-:W0:Y:S02]  /*21a80*/  SHFL.IDX PT, R6, R5, 0x1f, 0x1f ;  /* 0x03e01f0005067f89 */ /* 0x000e2400000e0000 */
[----:B0-----:R-:W-:-:S05]  /*21a90*/  IMAD R6, R6, UR5, RZ ;  /* 0x0000000506067c24 */ /* 0x001fca000f8e02ff */
[----:B---3--:R-:W-:Y:S01]  /*21aa0*/  ISETP.GT.AND P6, PT, R6, UR6, PT ;  /* 0x0000000606007c0c */ /* 0x008fe2000bfc4270 */
[----:B------:R-:W-:-:S12]  /*21ab0*/  IMAD.MOV.U32 R3, RZ, RZ, R6 ;  /* 0x000000ffff037224 */ /* 0x000fd800078e0006 */
[----:B------:R-:W-:Y:S05]  /*21ac0*/  @P6 BRA `(.L_x_694) ;  /* 0x0000000000a06947 */ /* 0x000fea0003800000 */
[----:B------:R-:W-:Y:S01]  /*21ad0*/  IMAD.MOV.U32 R6, RZ, RZ, R3 ;  /* 0x000000ffff067224 */ /* 0x000fe200078e0003 */
[----:B------:R-:W-:Y:S01]  /*21ae0*/  UMOV UR4, URZ ;  /* 0x0000003f00047c82 */ /* 0x000fe20008000000 */
[----:B------:R-:W-:-:S05]  /*21af0*/  ULDC UR5, c[0x0][0xc38] ;  /* 0x00030e0000057ab9 */ /* 0x000fca0000000800 */
.L_x_696:
[----:B------:R-:W0:Y:S01]  /*21b00*/  LDC R0, c[0x0][0xc3c] ;  /* 0x00030f00ff007b82 */ /* 0x000e220000000800 */
[----:B------:R-:W-:Y:S01]  /*21b10*/  UIADD3 UR4, UR4, 0x1f, URZ ;  /* 0x0000001f04047890 */ /* 0x000fe2000fffe03f */
[----:B------:R-:W-:Y:S02]  /*21b20*/  ULDC UR7, c[0x0][0xc3c] ;  /* 0x00030f0000077ab9 */ /* 0x000fe40000000800 */
[----:B-1----:R-:W-:-:S03]  /*21b30*/  MOV R27, UR7 ;  /* 0x00000007001b7c02 */ /* 0x002fc60008000f00 */
[----:B0-----:R-:W-:-:S13]  /*21b40*/  ISETP.LE.AND P6, PT, R0, UR4, PT ;  /* 0x0000000400007c0c */ /* 0x001fda000bfc3270 */
[----:B------:R-:W-:Y:S05]  /*21b50*/  @P6 BRA `(.L_x_695) ;  /* 0x0000000400a86947 */ /* 0x000fea0003800000 */
[----:B------:R-:W-:-:S05]  /*21b60*/  VIADD R9, R7, UR4 ;  /* 0x0000000407097c36 */ /* 0x000fca0008000000 */
[----:B------:R-:W-:Y:S01]  /*21b70*/  ISETP.GE.OR P6, PT, R9, R0, !P0 ;  /* 0x000000000900720c */ /* 0x000fe200047c6670 */
[----:B------:R-:W-:-:S12]  /*21b80*/  IMAD.MOV.U32 R0, RZ, RZ, RZ ;  /* 0x000000ffff007224 */ /* 0x000fd800078e00ff */
        /* <DEDUP_REMOVED lines=23> */
[----:B------:R-:W0:Y:S02]  /*21d00*/  SHFL.IDX PT, R2, R5, 0x1f, 0x1f ;  /* 0x03e01f0005027f89 */ /* 0x000e2400000e0000 */
[----:B0-----:R-:W-:-:S04]  /*21d10*/  IMAD R3, R2, UR5, RZ ;  /* 0x0000000502037c24 */ /* 0x001fc8000f8e02ff */
[----:B------:R-:W-:-:S05]  /*21d20*/  IMAD.IADD R6, R3, 0x1, R6 ;  /* 0x0000000103067824 */ /* 0x000fca00078e0206 */
[----:B------:R-:W-:-:S13]  /*21d30*/  ISETP.GT.AND P6, PT, R6, UR6, PT ;  /* 0x0000000606007c0c */ /* 0x000fda000bfc4270 */
[----:B------:R-:W-:Y:S05]  /*21d40*/  @!P6 BRA `(.L_x_696) ;  /* 0xfffffffc006ce947 */ /* 0x000fea000383ffff */
.L_x_694:
[----:B------:R-:W-:Y:S02]  /*21d50*/  IMAD.IADD R10, R6, 0x1, -R3 ;  /* 0x00000001060a7824 */ /* 0x000fe400078e0a03 */
[----:B-1----:R-:W-:Y:S02]  /*21d60*/  IMAD.MOV.U32 R24, RZ, RZ, RZ ;  /* 0x000000ffff187224 */ /* 0x002fe400078e00ff */
[----:B------:R-:W-:-:S05]  /*21d70*/  IMAD R2, R5, UR5, R10 ;  /* 0x0000000505027c24 */ /* 0x000fca000f8e020a */
[----:B------:R-:W-:-:S13]  /*21d80*/  ISETP.GT.AND P0, PT, R2, UR6, PT ;  /* 0x0000000602007c0c */ /* 0x000fda000bf04270 */
[----:B------:R-:W-:-:S04]  /*21d90*/  VOTE.ANY R6, PT, !P0 ;  /* 0x0000000000067806 */ /* 0x000fc800040e0100 */
[----:B------:R-:W0:Y:S01]  /*21da0*/  POPC R27, R6 ;  /* 0x00000006001b7309 */ /* 0x000e220000000000 */
[----:B------:R-:W-:Y:S01]  /*21db0*/  ISETP.NE.AND P0, PT, R6, RZ, PT ;  /* 0x000000ff0600720c */ /* 0x000fe20003f05270 */
[----:B0-----:R-:W0:Y:S04]  /*21dc0*/  SHFL.IDX PT, R0, R0, R27, 0x1f ;  /* 0x00001f1b00007589 */ /* 0x001e2800000e0000 */
[----:B------:R1:W2:Y:S01]  /*21dd0*/  SHFL.IDX PT, R9, R9, R27, 0x1f ;  /* 0x00001f1b09097589 */ /* 0x0002a200000e0000 */
[----:B0-----:R-:W-:-:S04]  /*21de0*/  IABS R4, R0 ;  /* 0x0000000000047213 */ /* 0x001fc80000000000 */
[----:B------:R-:W0:Y:S08]  /*21df0*/  I2F.RP R8, R4 ;  /* 0x0000000400087306 */ /* 0x000e300000209400 */
[----:B0-----:R-:W0:Y:S02]  /*21e00*/  MUFU.RCP R8, R8 ;  /* 0x0000000800087308 */ /* 0x001e240000001000 */
[----:B0-----:R-:W-:-:S06]  /*21e10*/  VIADD R2, R8, 0xffffffe ;  /* 0x0ffffffe08027836 */ /* 0x001fcc0000000000 */
[----:B------:R-:W0:Y:S02]  /*21e20*/  F2I.FTZ.U32.TRUNC.NTZ R3, R2 ;  /* 0x0000000200037305 */ /* 0x000e24000021f000 */
[----:B0-----:R-:W-:Y:S01]  /*21e30*/  IADD3 R11, RZ, -R3, RZ ;  /* 0x80000003ff0b7210 */ /* 0x001fe20007ffe0ff */
[----:B-12---:R-:W-:Y:S06]  /*21e40*/  @!P0 BRA `(.L_x_697) ;  /* 0x0000000000088947 */ /* 0x006fec0003800000 */
[----:B------:R-:W-:-:S06]  /*21e50*/  VIADD R24, R27, 0xffffffff ;  /* 0xffffffff1b187836 */ /* 0x000fcc0000000000 */
[----:B------:R0:W1:Y:S02]  /*21e60*/  SHFL.IDX PT, R24, R5, R24, 0x1f ;  /* 0x00001f1805187589 */ /* 0x00006400000e0000 */
.L_x_697:
[----:B-1----:R-:W-:Y:S01]  /*21e70*/  IMAD R24, R24, UR5, R10 ;  /* 0x0000000518187c24 */ /* 0x002fe2000f8e020a */
[----:B------:R-:W-:Y:S01]  /*21e80*/  IABS R10, R0 ;  /* 0x00000000000a7213 */ /* 0x000fe20000000000 */
[----:B------:R-:W-:Y:S01]  /*21e90*/  IMAD R11, R11, R4, RZ ;  /* 0x000000040b0b7224 */ /* 0x000fe200078e02ff */
[----:B0-----:R-:W-:Y:S01]  /*21ea0*/  IABS R5, R9 ;  /* 0x0000000900057213 */ /* 0x001fe20000000000 */
[----:B------:R-:W-:Y:S01]  /*21eb0*/  IMAD.MOV.U32 R2, RZ, RZ, RZ ;  /* 0x000000ffff027224 */ /* 0x000fe200078e00ff */
[----:B------:R-:W-:Y:S01]  /*21ec0*/  IADD3 R25, -R24, UR6, RZ ;  /* 0x0000000618197c10 */ /* 0x000fe2000fffe1ff */
[----:B------:R-:W-:Y:S01]  /*21ed0*/  IMAD.MOV R10, RZ, RZ, -R10 ;  /* 0x000000ffff0a7224 */ /* 0x000fe200078e0a0a */
[----:B------:R-:W0:Y:S01]  /*21ee0*/  I2F.RP R6, R5 ;  /* 0x0000000500067306 */ /* 0x000e220000209400 */
[----:B------:R-:W-:Y:S01]  /*21ef0*/  IMAD.HI.U32 R2, R3, R11, R2 ;  /* 0x0000000b03027227 */ /* 0x000fe200078e0002 */
[----:B------:R-:W-:-:S03]  /*21f00*/  IABS R8, R25 ;  /* 0x0000001900087213 */ /* 0x000fc60000000000 */
[----:B------:R-:W-:Y:S02]  /*21f10*/  VIADD R27, R27, UR4 ;  /* 0x000000041b1b7c36 */ /* 0x000fe40008000000 */
[----:B------:R-:W-:Y:S01]  /*21f20*/  IMAD.MOV.U32 R3, RZ, RZ, R8 ;  /* 0x000000ffff037224 */ /* 0x000fe200078e0008 */
[----:B------:R-:W-:-:S03]  /*21f30*/  MOV R8, R10 ;  /* 0x0000000a00087202 */ /* 0x000fc60000000f00 */
        /* <DEDUP_REMOVED lines=8> */
[----:B------:R0:W1:Y:S01]  /*21fc0*/  F2I.FTZ.U32.TRUNC.NTZ R3, R8 ;  /* 0x0000000800037305 */ /* 0x000062000021f000 */
[----:B------:R-:W-:Y:S02]  /*21fd0*/  LOP3.LUT R4, R25, R0, RZ, 0x3c, !PT ;  /* 0x0000000019047212 */ /* 0x000fe400078e3cff */
[----:B------:R-:W-:-:S02]  /*21fe0*/  ISETP.NE.AND P1, PT, R0, RZ, PT ;  /* 0x000000ff0000720c */ /* 0x000fc40003f25270 */
[----:B------:R-:W-:Y:S02]  /*21ff0*/  ISETP.GE.AND P2, PT, R4, RZ, PT ;  /* 0x000000ff0400720c */ /* 0x000fe40003f46270 */
[----:B0-----:R-:W-:-:S04]  /*22000*/  IABS R8, R9 ;  /* 0x0000000900087213 */ /* 0x001fc80000000000 */
[----:B------:R-:W-:Y:S02]  /*22010*/  @P0 VIADD R2, R2, 0x1 ;  /* 0x0000000102020836 */ /* 0x000fe40000000000 */
[----:B------:R-:W-:Y:S02]  /*22020*/  IMAD.MOV R8, RZ, RZ, -R8 ;  /* 0x000000ffff087224 */ /* 0x000fe400078e0a08 */
[----:B------:R-:W-:Y:S01]  /*22030*/  IMAD.MOV.U32 R6, RZ, RZ, R2 ;  /* 0x000000ffff067224 */ /* 0x000fe200078e0002 */
[----:B-1----:R-:W-:-:S03]  /*22040*/  IADD3 R2, RZ, -R3, RZ ;  /* 0x80000003ff027210 */ /* 0x002fc60007ffe0ff */
[----:B------:R-:W-:Y:S01]  /*22050*/  @!P2 IMAD.MOV R6, RZ, RZ, -R6 ;  /* 0x000000ffff06a224 */ /* 0x000fe200078e0a06 */
[----:B------:R-:W-:Y:S01]  /*22060*/  @!P1 LOP3.LUT R6, RZ, R0, RZ, 0x33, !PT ;  /* 0x00000000ff069212 */ /* 0x000fe200078e33ff */
[----:B------:R-:W-:Y:S02]  /*22070*/  IMAD R11, R2, R5, RZ ;  /* 0x00000005020b7224 */ /* 0x000fe400078e02ff */
[----:B------:R-:W-:Y:S01]  /*22080*/  IMAD.MOV.U32 R2, RZ, RZ, RZ ;  /* 0x000000ffff027224 */ /* 0x000fe200078e00ff */
[-C--:B------:R-:W-:Y:S01]  /*22090*/  IABS R4, R6.reuse ;  /* 0x0000000600047213 */ /* 0x080fe20000000000 */
[----:B------:R-:W-:Y:S02]  /*220a0*/  IMAD R0, R0, R6, RZ ;  /* 0x0000000600007224 */ /* 0x000fe400078e02ff */
[----:B------:R-:W-:-:S03]  /*220b0*/  IMAD.HI.U32 R2, R3, R11, R2 ;  /* 0x0000000b03027227 */ /* 0x000fc600078e0002 */
[----:B------:R-:W-:Y:S01]  /*220c0*/  IADD3 R25, R25, -R0, RZ ;  /* 0x8000000019197210 */ /* 0x000fe20007ffe0ff */
[----:B------:R-:W-:Y:S02]  /*220d0*/  IMAD.MOV.U32 R3, RZ, RZ, R4 ;  /* 0x000000ffff037224 */ /* 0x000fe400078e0004 */
[----:B------:R-:W-:Y:S02]  /*220e0*/  IMAD.MOV.U32 R4, RZ, RZ, R8 ;  /* 0x000000ffff047224 */ /* 0x000fe400078e0008 */
[----:B------:R-:W-:-:S04]  /*220f0*/  IMAD.HI.U32 R2, R2, R3, RZ ;  /* 0x0000000302027227 */ /* 0x000fc800078e00ff */
[----:B------:R-:W-:Y:S01]  /*22100*/  IMAD R4, R2, R4, R3 ;  /* 0x0000000402047224 */ /* 0x000fe200078e0203 */
[----:B------:R-:W-:-:S04]  /*22110*/  LOP3.LUT R3, R6, R9, RZ, 0x3c, !PT ;  /* 0x0000000906037212 */ /* 0x000fc800078e3cff */
[----:B------:R-:W-:Y:S02]  /*22120*/  ISETP.GT.U32.AND P1, PT, R5, R4, PT ;  /* 0x000000040500720c */ /* 0x000fe40003f24070 */
[----:B------:R-:W-:-:S11]  /*22130*/  ISETP.GE.AND P2, PT, R3, RZ, PT ;  /* 0x000000ff0300720c */ /* 0x000fd60003f46270 */
[-C--:B------:R-:W-:Y:S01]  /*22140*/  @!P1 IADD3 R4, R4, -R5.reuse, RZ ;  /* 0x8000000504049210 */ /* 0x080fe20007ffe0ff */
        /* <DEDUP_REMOVED lines=11> */
.L_x_695:
[----:B------:R-:W-:Y:S02]  /*22200*/  IMAD.MOV.U32 R25, RZ, RZ, RZ ;  /* 0x000000ffff197224 */ /* 0x000fe400078e00ff */
[----:B------:R-:W-:Y:S02]  /*22210*/  IMAD.U32 R24, RZ, RZ, UR6 ;  /* 0x00000006ff187e24 */ /* 0x000fe4000f8e00ff */
[----:B------:R-:W-:-:S07]  /*22220*/  IMAD.MOV.U32 R26, RZ, RZ, RZ ;  /* 0x000000ffff1a7224 */ /* 0x000fce00078e00ff */
.L_x_698:
[----:B------:R-:W-:-:S13]  /*22230*/  ISETP.NE.AND P0, PT, R7, RZ, PT ;  /* 0x000000ff0700720c */ /* 0x000fda0003f05270 */
[----:B------:R-:W0:Y:S01]  /*22240*/  @!P0 S2R R3, SR_CgaCtaId ;  /* 0x0000000000038919 */ /* 0x000e220000008800 */
[----:B------:R-:W-:-:S04]  /*22250*/  @!P0 MOV R0, 0x400 ;  /* 0x0000040000008802 */ /* 0x000fc80000000f00 */
[----:B0-----:R-:W-:-:S05]  /*22260*/  @!P0 LEA R0, R3, R0, 0x18 ;  /* 0x0000000003008211 */ /* 0x001fca00078ec0ff */
[----:B------:R2:W-:Y:S01]  /*22270*/  @!P0 STS.128 [R0+0x388d0], R24 ;  /* 0x0388d01800008388 */ /* 0x0005e20000000c00 */
[----:B------:R-:W-:Y:S06]  /*22280*/  BAR.ARV 0x5, 0x180 ;  /* 0x0146000000007b1d */ /* 0x000fec0000002000 */
.L_x_693:
[----:B------:R3:W-:Y:S01]  /*22290*/  STL [R1+0x3c], RZ ;  /* 0x00003cff01007387 */ /* 0x0007e20000100800 */
[----:B------:R-:W-:Y:S01]  /*222a0*/  ULDC UR4, c[0x0][0xc3c] ;  /* 0x00030f0000047ab9 */ /* 0x000fe20000000800 */
[----:B------:R-:W-:Y:S01]  /*222b0*/  MOV R32, 0x1 ;  /* 0x0000000100207802 */ /* 0x000fe20000000f00 */
[----:B------:R-:W-:Y:S01]  /*222c0*/  IMAD.MOV.U32 R29, RZ, RZ, RZ ;  /* 0x000000ffff1d7224 */ /* 0x000fe200078e00ff */
[----:B-1----:R-:W-:-:S13]  /*222d0*/  ISETP.GE.AND P0, PT, R27, UR4, PT ;  /* 0x000000041b007c0c */ /* 0x002fda000bf06270 */
[----:B---3--:R-:W-:Y:S05]  /*222e0*/  @P0 BRA `(.L_x_699) ;  /* 0x0000007800800947 */ /* 0x008fea0003800000 */
[----:B--2---:R-:W2:Y:S01]  /*222f0*/  LDL R0, [R1+0x1a4] ;  /* 0x0001a40001007983 */ /* 0x004ea20000100800 */
[----:B------:R-:W1:Y:S01]  /*22300*/  S2UR UR4, SR_CgaCtaId ;  /* 0x00000000000479c3 */ /* 0x000e620000008800 */
[----:B------:R-:W-:Y:S01]  /*22310*/  MOV R16, 0x400 ;  /* 0x0000040000107802 */ /* 0x000fe20000000f00 */
[----:B------:R-:W-:Y:S01]  /*22320*/  BSSY B7, `(.L_x_699) ;  /* 0x000079c000077945 */ /* 0x000fe20003800000 */
[----:B------:R-:W3:Y:S01]  /*22330*/  S2R R11, SR_TID.X ;  /* 0x00000000000b7919 */ /* 0x000ee20000002100 */
[----:B------:R-:W-:Y:S01]  /*22340*/  IMAD.MOV.U32 R33, RZ, RZ, 0x1 ;  /* 0x00000001ff217424 */ /* 0x000fe200078e00ff */
[----:B------:R-:W-:Y:S01]  /*22350*/  MOV R29, RZ ;  /* 0x000000ff001d7202 */ /* 0x000fe20000000f00 */
[----:B------:R-:W-:Y:S01]  /*22360*/  IMAD.MOV.U32 R30, RZ, RZ, RZ ;  /* 0x000000ffff1e7224 */ /* 0x000fe200078e00ff */
[----:B------:R-:W-:Y:S01]  /*22370*/  ULDC.64 UR40, c[0x0][0x198] ;  /* 0x0000660000287ab9 */ /* 0x000fe20000000a00 */
[----:B------:R-:W-:Y:S01]  /*22380*/  IMAD.MOV.U32 R32, RZ, RZ, 0x1 ;  /* 0x00000001ff207424 */ /* 0x000fe200078e00ff */
[----:B------:R-:W-:Y:S01]  /*22390*/  ULDC UR39, c[0x0][0xc] ;  /* 0x0000030000277ab9 */ /* 0x000fe20000000800 */
[C---:B---3--:R-:W-:Y:S01]  /*223a0*/  IMAD.SHL.U32 R19, R11.reuse, 0x80, RZ ;  /* 0x000000800b137824 */ /* 0x048fe200078e00ff */
[----:B------:R-:W-:Y:S01]  /*223b0*/  SHF.R.U32.HI R3, RZ, 0x1, R11 ;  /* 0x00000001ff037819 */ /* 0x000fe2000001160b */
[C---:B------:R-:W-:Y:S01]  /*223c0*/  IMAD.SHL.U32 R5, R11.reuse, 0x2, RZ ;  /* 0x000000020b057824 */ /* 0x040fe200078e00ff */
[----:B------:R-:W-:-:S02]  /*223d0*/  LOP3.LUT R10, R11, 0x7f, RZ, 0xc0, !PT ;  /* 0x0000007f0b0a7812 */ /* 0x000fc400078ec0ff */
[----:B0-----:R-:W-:Y:S02]  /*223e0*/  LOP3.LUT R2, R19, 0x380, RZ, 0xc0, !PT ;  /* 0x0000038013027812 */ /* 0x001fe400078ec0ff */
[C---:B------:R-:W-:Y:S01]  /*223f0*/  R2P PR, R11.reuse, 0x6 ;  /* 0x000000060b007804 */ /* 0x040fe20000000000 */
[----:B------:R-:W-:Y:S01]  /*22400*/  IMAD.SHL.U32 R7, R10, 0x40, RZ ;  /* 0x000000400a077824 */ /* 0x000fe200078e00ff */
[----:B------:R-:W-:Y:S02]  /*22410*/  LOP3.LUT R3, R2, 0x30, R3, 0xf8, !PT ;  /* 0x0000003002037812 */ /* 0x000fe400078ef803 */
[----:B------:R-:W-:Y:S02]  /*22420*/  SHF.L.U32 R6, R10, 0x4, RZ ;  /* 0x000000040a067819 */ /* 0x000fe400000006ff */
[----:B--2---:R-:W-:Y:S01]  /*22430*/  R2UR UR5, R0 ;  /* 0x00000000000572ca */ /* 0x004fe200000e0000 */
[----:B------:R-:W-:-:S05]  /*22440*/  IMAD.SHL.U32 R0, R11, 0x10, RZ ;  /* 0x000000100b007824 */ /* 0x000fca00078e00ff */
[C---:B------:R-:W-:Y:S02]  /*22450*/  LOP3.LUT R4, R0.reuse, 0x3f0, RZ, 0xc0, !PT ;  /* 0x000003f000047812 */ /* 0x040fe400078ec0ff */
[----:B------:R-:W-:Y:S02]  /*22460*/  LOP3.LUT R31, R0, 0x70, RZ, 0xc0, !PT ;  /* 0x00000070001f7812 */ /* 0x000fe400078ec0ff */
[----:B------:R-:W-:Y:S02]  /*22470*/  LOP3.LUT R9, R4, 0x70, R5, 0x78, !PT ;  /* 0x0000007004097812 */ /* 0x000fe400078e7805 */
[----:B------:R-:W-:Y:S01]  /*22480*/  LOP3.LUT R5, R2, 0x10, R11, 0xf8, !PT ;  /* 0x0000001002057812 */ /* 0x000fe200078ef80b */
[----:B------:R-:W-:Y:S01]  /*22490*/  ULOP3.LUT UR42, UR5, 0x2, URZ, 0xfc, !UPT ;  /* 0x00000002052a7892 */ /* 0x000fe2000f8efc3f */
[----:B------:R-:W-:Y:S01]  /*224a0*/  LOP3.LUT R2, R3, 0x70, R0, 0x78, !PT ;  /* 0x0000007003027812 */ /* 0x000fe200078e7800 */
[----:B------:R-:W-:Y:S01]  /*224b0*/  IMAD.MOV.U32 R3, RZ, RZ, 0x20 ;  /* 0x00000020ff037424 */ /* 0x000fe200078e00ff */
[----:B------:R-:W-:Y:S01]  /*224c0*/  LOP3.LUT R4, R19, 0x400, RZ, 0xc0, !PT ;  /* 0x0000040013047812 */ /* 0x000fe200078ec0ff */
[----:B------:R-:W-:Y:S01]  /*224d0*/  ULOP3.LUT UR38, UR5, 0x1, URZ, 0xfc, !UPT ;  /* 0x0000000105267892 */ /* 0x000fe2000f8efc3f */
[----:B------:R-:W-:Y:S01]  /*224e0*/  LOP3.LUT R19, R2, 0xc00, R19, 0xf8, !PT ;  /* 0x00000c0002137812 */ /* 0x000fe200078ef813 */
[----:B------:R-:W-:Y:S01]  /*224f0*/  IMAD.MOV.U32 R2, RZ, RZ, 0x40 ;  /* 0x00000040ff027424 */ /* 0x000fe200078e00ff */
[----:B------:R-:W-:-:S02]  /*22500*/  LOP3.LUT R4, R4, 0x1800, R7, 0xf8, !PT ;  /* 0x0000180004047812 */ /* 0x000fc400078ef807 */
[----:B------:R-:W-:Y:S02]  /*22510*/  LOP3.LUT R5, R5, 0x70, R0, 0x78, !PT ;  /* 0x0000007005057812 */ /* 0x000fe400078e7800 */
[----:B------:R-:W-:Y:S02]  /*22520*/  LOP3.LUT R8, R9, 0x400, R6, 0xf8, !PT ;  /* 0x0000040009087812 */ /* 0x000fe400078ef806 */
[----:B------:R-:W-:Y:S01]  /*22530*/  LOP3.LUT R28, R4, R5, RZ, 0xfc, !PT ;  /* 0x00000005041c7212 */ /* 0x000fe200078efcff */
[----:B-1----:R-:W-:Y:S01]  /*22540*/  IMAD.U32 R4, RZ, RZ, UR4 ;  /* 0x00000004ff047e24 */ /* 0x002fe2000f8e00ff */
[----:B------:R-:W-:Y:S01]  /*22550*/  SHF.R.U32.HI R5, RZ, 0x3, R10 ;  /* 0x00000003ff057819 */ /* 0x000fe2000001160a */
[----:B------:R-:W-:Y:S01]  /*22560*/  STL [R1+0x18], R8 ;  /* 0x0000180801007387 */ /* 0x000fe20000100800 */
[----:B------:R-:W-:Y:S02]  /*22570*/  SEL R2, R2, 0xffffffc0, !P2 ;  /* 0xffffffc002027807 */ /* 0x000fe40005000000 */
[----:B------:R-:W-:Y:S01]  /*22580*/  SEL R3, R3, 0xffffffe0, !P1 ;  /* 0xffffffe003037807 */ /* 0x000fe20004800000 */
[----:B------:R-:W-:Y:S01]  /*22590*/  STL [R1+0x3c], RZ ;  /* 0x00003cff01007387 */ /* 0x000fe20000100800 */
[----:B------:R-:W-:-:S02]  /*225a0*/  LOP3.LUT R0, R5, 0x70, R0, 0xf8, !PT ;  /* 0x0000007005007812 */ /* 0x000fc400078ef800 */
[----:B------:R-:W-:Y:S01]  /*225b0*/  LEA R16, R4, R16, 0x18 ;  /* 0x0000001004107211 */ /* 0x000fe200078ec0ff */
[----:B------:R-:W-:Y:S01]  /*225c0*/  IMAD.IADD R0, R2, 0x1, R3 ;  /* 0x0000000102007824 */ /* 0x000fe200078e0203 */
[----:B------:R-:W-:Y:S01]  /*225d0*/  STL [R1+0xc], R2 ;  /* 0x00000c0201007387 */ /* 0x000fe20000100800 */
[----:B------:R-:W-:-:S03]  /*225e0*/  LOP3.LUT R34, R28, 0x2000, RZ, 0xfc, !PT ;  /* 0x000020001c227812 */ /* 0x000fc600078efcff */
[----:B------:R0:W-:Y:S04]  /*225f0*/  STL [R1+0x8], R4 ;  /* 0x0000080401007387 */ /* 0x0001e80000100800 */
[----:B------:R1:W-:Y:S04]  /*22600*/  STL [R1+0x10], R3 ;  /* 0x0000100301007387 */ /* 0x0003e80000100800 */
[----:B------:R2:W-:Y:S01]  /*22610*/  STL [R1+0x14], R0 ;  /* 0x0000140001007387 */ /* 0x0005e20000100800 */
[----:B0-----:R-:W-:Y:S01]  /*22620*/  LOP3.LUT R4, R31, 0x80, RZ, 0xfc, !PT ;  /* 0x000000801f047812 */ /* 0x001fe200078efcff */
[----:B-1----:R-:W-:-:S02]  /*22630*/  IMAD.IADD R3, R16, 0x1, R8 ;  /* 0x0000000110037824 */ /* 0x002fc400078e0208 */
[----:B--2---:R-:W-:-:S03]  /*22640*/  IMAD.IADD R0, R2, 0x1, R19 ;  /* 0x0000000102007824 */ /* 0x004fc600078e0213 */
[----:B------:R0:W-:Y:S04]  /*22650*/  STL [R1+0x20], R3 ;  /* 0x0000200301007387 */ /* 0x0001e80000100800 */
[----:B------:R0:W-:Y:S02]  /*22660*/  STL [R1+0x1c], R0 ;  /* 0x00001c0001007387 */ /* 0x0001e40000100800 */
.L_x_815:
[----:B------:R-:W1:Y:S02]  /*22670*/  LDC.64 R22, c[0x0][0xc88] ;  /* 0x00032200ff167b82 */ /* 0x000e640000000a00 */
[----:B-1----:R-:W-:-:S06]  /*22680*/  IMAD.WIDE R22, R27, 0x4, R22 ;  /* 0x000000041b167825 */ /* 0x002fcc00078e0216 */
[----:B0-----:R-:W0:Y:S01]  /*22690*/  LDG.E R22, desc[UR36][R22.64] ;  /* 0x0000002416167981 */ /* 0x001e22000c1e1900 */
[----:B------:R-:W-:Y:S05]  /*226a0*/  YIELD ;  /* 0x0000000000007946 */ /* 0x000fea0003800000 */
[----:B------:R-:W-:Y:S01]  /*226b0*/  ULDC.64 UR4, c[0x0][0xa28] ;  /* 0x00028a0000047ab9 */ /* 0x000fe20000000a00 */
[----:B------:R-:W-:Y:S01]  /*226c0*/  IMAD.MOV.U32 R37, RZ, RZ, RZ ;  /* 0x000000ffff257224 */ /* 0x000fe200078e00ff */
[----:B------:R-:W-:Y:S01]  /*226d0*/  ISETP.NE.U32.AND P0, PT, RZ, UR4, PT ;  /* 0x00000004ff007c0c */ /* 0x000fe2000bf05070 */
[----:B------:R-:W-:Y:S01]  /*226e0*/  IMAD.MOV.U32 R6, RZ, RZ, RZ ;  /* 0x000000ffff067224 */ /* 0x000fe200078e00ff */
[----:B------:R-:W-:Y:S01]  /*226f0*/  ULDC.64 UR8, c[0x0][0xa18] ;  /* 0x0002860000087ab9 */ /* 0x000fe20000000a00 */
[----:B------:R-:W-:Y:S01]  /*22700*/  ULDC.64 UR6, c[0x0][0xa10] ;  /* 0x0002840000067ab9 */ /* 0x000fe20000000a00 */
[----:B------:R-:W-:-:S02]  /*22710*/  ISETP.NE.AND.EX P0, PT, RZ, UR5, PT, P0 ;  /* 0x00000005ff007c0c */ /* 0x000fc4000bf05300 */
[----:B0-----:R-:W-:-:S11]  /*22720*/  SHF.R.S32.HI R0, RZ, 0x1f, R22 ;  /* 0x0000001fff007819 */ /* 0x001fd60000011416 */
[C---:B--2---:R-:W-:Y:S02]  /*22730*/  @P0 LEA R2, P1, R22.reuse, UR4, 0x2 ;  /* 0x0000000416020c11 */ /* 0x044fe4000f8210ff */
[C---:B------:R-:W-:Y:S01]  /*22740*/  SHF.L.U32 R23, R22.reuse, 0x2, RZ ;  /* 0x0000000216177819 */ /* 0x040fe200000006ff */
[----:B------:R0:W-:Y:S01]  /*22750*/  STL [R1+0x34], R0 ;  /* 0x0000340001007387 */ /* 0x0001e20000100800 */
[----:B------:R-:W-:Y:S01]  /*22760*/  @P0 LEA.HI.X R3, R22, UR5, R0, 0x2, P1 ;  /* 0x0000000516030c11 */ /* 0x000fe200088f1400 */
[----:B------:R-:W-:-:S04]  /*22770*/  ULDC.64 UR4, c[0x0][0xa00] ;  /* 0x0002800000047ab9 */ /* 0x000fc80000000a00 */
[----:B------:R1:W5:Y:S01]  /*22780*/  @P0 LDG.E R37, desc[UR36][R2.64] ;  /* 0x0000002402250981 */ /* 0x000362000c1e1900 */
[----:B------:R-:W-:Y:S02]  /*22790*/  ISETP.NE.U32.AND P0, PT, RZ, UR4, PT ;  /* 0x00000004ff007c0c */ /* 0x000fe4000bf05070 */
[----:B------:R-:W-:Y:S01]  /*227a0*/  SHF.L.U64.HI R9, R22, 0x2, R0 ;  /* 0x0000000216097819 */ /* 0x000fe20000010200 */
[----:B0-----:R-:W-:Y:S01]  /*227b0*/  IMAD.MOV.U32 R0, RZ, RZ, RZ ;  /* 0x000000ffff007224 */ /* 0x001fe200078e00ff */
[----:B------:R-:W-:Y:S02]  /*227c0*/  ISETP.NE.AND.EX P0, PT, RZ, UR5, PT, P0 ;  /* 0x00000005ff007c0c */ /* 0x000fe4000bf05300 */
[----:B------:R-:W-:Y:S01]  /*227d0*/  ISETP.NE.U32.AND P1, PT, RZ, UR8, PT ;  /* 0x00000008ff007c0c */ /* 0x000fe2000bf25070 */
[----:B------:R-:W-:Y:S01]  /*227e0*/  STL [R1+0x4], R9 ;  /* 0x0000040901007387 */ /* 0x000fe20000100800 */
[----:B------:R-:W-:Y:S02]  /*227f0*/  ISETP.NE.U32.AND P2, PT, RZ, UR6, PT ;  /* 0x00000006ff007c0c */ /* 0x000fe4000bf45070 */
[----:B-1----:R-:W-:-:S02]  /*22800*/  IADD3 R2, P3, R23, UR4, RZ ;  /* 0x0000000417027c10 */ /* 0x002fc4000ff7e0ff */
[----:B------:R-:W-:Y:S02]  /*22810*/  ISETP.NE.AND.EX P1, PT, RZ, UR9, PT, P1 ;  /* 0x00000009ff007c0c */ /* 0x000fe4000bf25310 */
[----:B------:R-:W-:Y:S02]  /*22820*/  IADD3.X R3, R9, UR5, RZ, P3, !PT ;  /* 0x0000000509037c10 */ /* 0x000fe40009ffe4ff */
[----:B------:R-:W-:Y:S02]  /*22830*/  ISETP.NE.AND.EX P2, PT, RZ, UR7, PT, P2 ;  /* 0x00000007ff007c0c */ /* 0x000fe4000bf45320 */
[----:B------:R-:W-:Y:S01]  /*22840*/  IADD3 R4, P4, R23, UR6, RZ ;  /* 0x0000000617047c10 */ /* 0x000fe2000ff9e0ff */
[----:B------:R-:W2:Y:S01]  /*22850*/  @P0 LDG.E R6, desc[UR36][R2.64] ;  /* 0x0000002402060981 */ /* 0x000ea2000c1e1900 */
[----:B------:R-:W-:Y:S02]  /*22860*/  ULDC UR4, c[0x0][0x288] ;  /* 0x0000a20000047ab9 */ /* 0x000fe40000000800 */
[----:B------:R-:W-:Y:S01]  /*22870*/  IMAD.U32 R8, RZ, RZ, UR4 ;  /* 0x00000004ff087e24 */ /* 0x000fe2000f8e00ff */
[----:B------:R-:W-:Y:S01]  /*22880*/  IADD3.X R5, R9, UR7, RZ, P4, !PT ;  /* 0x0000000709057c10 */ /* 0x000fe2000a7fe4ff */
[----:B------:R-:W-:-:S05]  /*22890*/  ULDC.64 UR4, c[0x0][0x418] ;  /* 0x0001060000047ab9 */ /* 0x000fca0000000a00 */
[----:B------:R-:W5:Y:S04]  /*228a0*/  @P2 LDG.E R0, desc[UR36][R4.64] ;  /* 0x0000002404002981 */ /* 0x000f68000c1e1900 */
[----:B--2---:R0:W-:Y:S02]  /*228b0*/  STL [R1+0x24], R6 ;  /* 0x0000240601007387 */ /* 0x0041e40000100800 */
[----:B0-----:R-:W-:-:S04]  /*228c0*/  @P1 IADD3 R6, P3, R23, UR8, RZ ;  /* 0x0000000817061c10 */ /* 0x001fc8000ff7e0ff */
[----:B------:R-:W-:-:S05]  /*228d0*/  @P1 IADD3.X R7, R9, UR9, RZ, P3, !PT ;  /* 0x0000000909071c10 */ /* 0x000fca0009ffe4ff */
[----:B------:R0:W2:Y:S01]  /*228e0*/  @P1 LDG.E R8, desc[UR36][R6.64] ;  /* 0x0000002406081981 */ /* 0x0000a2000c1e1900 */
[----:B------:R-:W-:-:S03]  /*228f0*/  UISETP.NE.U32.AND UP0, UPT, UR4, URZ, UPT ;  /* 0x0000003f0400728c */ /* 0x000fc6000bf05070 */
[----:B------:R-:W-:Y:S01]  /*22900*/  ULDC UR4, c[0x0][0x424] ;  /* 0x0001090000047ab9 */ /* 0x000fe20000000800 */
[----:B------:R-:W-:-:S03]  /*22910*/  UISETP.NE.AND.EX UP0, UPT, UR5, URZ, UPT, UP0 ;  /* 0x0000003f0500728c */ /* 0x000fc6000bf05300 */
[----:B------:R-:W-:Y:S01]  /*22920*/  ULDC UR5, c[0x0][0x2f0] ;  /* 0x0000bc0000057ab9 */ /* 0x000fe20000000800 */
[----:B------:R-:W-:-:S04]  /*22930*/  USEL UR4, UR4, 0x1, UP0 ;  /* 0x0000000104047887 */ /* 0x000fc80008000000 */
[----:B------:R-:W-:-:S03]  /*22940*/  UIMAD UR4, UR4, UR5, URZ ;  /* 0x00000005040472a4 */ /* 0x000fc6000f8e023f */
[----:B------:R-:W-:Y:S02]  /*22950*/  ULDC UR5, c[0x0][0x348] ;  /* 0x0000d20000057ab9 */ /* 0x000fe40000000800 */
[----:B0-----:R-:W-:Y:S01]  /*22960*/  IMAD.U32 R6, RZ, RZ, UR5 ;  /* 0x00000005ff067e24 */ /* 0x001fe2000f8e00ff */
[----:B--2---:R0:W-:Y:S02]  /*22970*/  STL [R1+0x38], R8 ;  /* 0x0000380801007387 */ /* 0x0041e40000100800 */
[----:B0-----:R-:W-:Y:S01]  /*22980*/  IMAD.U32 R8, RZ, RZ, UR4 ;  /* 0x00000004ff087e24 */ /* 0x001fe2000f8e00ff */
[----:B------:R-:W-:Y:S06]  /*22990*/  @P1 BRA `(.L_x_700) ;  /* 0x0000000000141947 */ /* 0x000fec0003800000 */
[----:B------:R-:W-:Y:S05]  /*229a0*/  @!P0 BRA `(.L_x_700) ;  /* 0x0000000000108947 */ /* 0x000fea0003800000 */
[----:B------:R-:W2:Y:S04]  /*229b0*/  LDG.E R7, desc[UR36][R2.64] ;  /* 0x0000002402077981 */ /* 0x000ea8000c1e1900 */
[----:B------:R-:W2:Y:S02]  /*229c0*/  LDG.E R2, desc[UR36][R2.64+0x4] ;  /* 0x0000042402027981 */ /* 0x000ea4000c1e1900 */
[----:B--2---:R-:W-:-:S05]  /*229d0*/  IADD3 R2, -R7, R2, RZ ;  /* 0x0000000207027210 */ /* 0x004fca0007ffe1ff */
[----:B------:R0:W-:Y:S02]  /*229e0*/  STL [R1+0x38], R2 ;  /* 0x0000380201007387 */ /* 0x0001e40000100800 */
.L_x_700:
[----:B------:R-:W-:Y:S01]  /*229f0*/  ULDC.64 UR4, c[0x0][0xa20] ;  /* 0x0002880000047ab9 */ /* 0x000fe20000000a00 */
[C---:B------:R-:W-:Y:S01]  /*22a00*/  LOP3.LUT R7, R26.reuse, 0xff000000, RZ, 0xc0, !PT ;  /* 0xff0000001a077812 */ /* 0x040fe200078ec0ff */
[----:B------:R-:W-:Y:S01]  /*22a10*/  IMAD.MOV.U32 R35, RZ, RZ, R22 ;  /* 0x000000ffff237224 */ /* 0x000fe200078e0016 */
[----:B------:R-:W-:Y:S02]  /*22a20*/  ISETP.NE.U32.AND P0, PT, RZ, UR4, PT ;  /* 0x00000004ff007c0c */ /* 0x000fe4000bf05070 */
[----:B------:R-:W-:Y:S02]  /*22a30*/  SHF.R.U32.HI R7, RZ, 0x8, R7 ;  /* 0x00000008ff077819 */ /* 0x000fe40000011607 */
[----:B------:R-:W-:Y:S02]  /*22a40*/  ISETP.NE.AND.EX P0, PT, RZ, UR5, PT, P0 ;  /* 0x00000005ff007c0c */ /* 0x000fe4000bf05300 */
[C---:B0-----:R-:W-:Y:S02]  /*22a50*/  LOP3.LUT R2, R26.reuse, 0xff0000, RZ, 0xc0, !PT ;  /* 0x00ff00001a027812 */ /* 0x041fe400078ec0ff */
[----:B------:R-:W-:-:S02]  /*22a60*/  LOP3.LUT R17, R26, 0xffff, RZ, 0xc0, !PT ;  /* 0x0000ffff1a117812 */ /* 0x000fc400078ec0ff */
[----:B------:R-:W-:-:S07]  /*22a70*/  LEA.HI R7, R2, R7, RZ, 0x10 ;  /* 0x0000000702077211 */ /* 0x000fce00078f80ff */
[----:B------:R-:W-:Y:S05]  /*22a80*/  @!P0 BRA `(.L_x_701) ;  /* 0x0000000000108947 */ /* 0x000fea0003800000 */
[----:B------:R-:W-:-:S04]  /*22a90*/  IADD3 R2, P0, R23, UR4, RZ ;  /* 0x0000000417027c10 */ /* 0x000fc8000ff1e0ff */
[----:B------:R-:W-:-:S05]  /*22aa0*/  IADD3.X R3, R9, UR5, RZ, P0, !PT ;  /* 0x0000000509037c10 */ /* 0x000fca00087fe4ff */
[----:B------:R0:W5:Y:S01]  /*22ab0*/  LDG.E R8, desc[UR36][R2.64] ;  /* 0x0000002402087981 */ /* 0x000162000c1e1900 */
[----:B------:R-:W-:Y:S05]  /*22ac0*/  BRA `(.L_x_702) ;  /* 0x0000000000247947 */ /* 0x000fea0003800000 */
.L_x_701:
[----:B------:R-:W-:Y:S02]  /*22ad0*/  ULDC.64 UR4, c[0x0][0xa08] ;  /* 0x0002820000047ab9 */ /* 0x000fe40000000a00 */
[----:B------:R-:W-:-:S04]  /*22ae0*/  ISETP.NE.U32.AND P0, PT, RZ, UR4, PT ;  /* 0x00000004ff007c0c */ /* 0x000fc8000bf05070 */
[----:B------:R-:W-:-:S13]  /*22af0*/  ISETP.NE.AND.EX P0, PT, RZ, UR5, PT, P0 ;  /* 0x00000005ff007c0c */ /* 0x000fda000bf05300 */
[----:B------:R-:W-:Y:S05]  /*22b00*/  @!P0 BRA `(.L_x_702) ;  /* 0x0000000000148947 */ /* 0x000fea0003800000 */
[----:B------:R-:W0:Y:S02]  /*22b10*/  LDC.64 R2, c[0x0][0xa08] ;  /* 0x00028200ff027b82 */ /* 0x000e240000000a00 */
[----:B0-----:R-:W-:-:S05]  /*22b20*/  IMAD.WIDE R2, R35, 0x4, R2 ;  /* 0x0000000423027825 */ /* 0x001fca00078e0202 */
[----:B------:R-:W2:Y:S04]  /*22b30*/  LDG.E R8, desc[UR36][R2.64] ;  /* 0x0000002402087981 */ /* 0x000ea8000c1e1900 */
[----:B------:R-:W2:Y:S02]  /*22b40*/  LDG.E R2, desc[UR36][R2.64+0x4] ;  /* 0x0000042402027981 */ /* 0x000ea4000c1e1900 */
[----:B--2---:R-:W-:-:S07]  /*22b50*/  IMAD.IADD R8, R2, 0x1, -R8 ;  /* 0x0000000102087824 */ /* 0x004fce00078e0a08 */
.L_x_702:
[----:B0-----:R-:W2:Y:S04]  /*22b60*/  @P2 LDG.E R2, desc[UR36][R4.64] ;  /* 0x0000002404022981 */ /* 0x001ea8000c1e1900 */
[----:B------:R0:W2:Y:S01]  /*22b70*/  @P2 LDG.E R4, desc[UR36][R4.64+0x4] ;  /* 0x0000042404042981 */ /* 0x0000a2000c1e1900 */
[----:B------:R-:W-:Y:S01]  /*22b80*/  BSSY B0, `(.L_x_703) ;  /* 0x000002b000007945 */ /* 0x000fe20003800000 */
[----:B------:R-:W-:Y:S01]  /*22b90*/  LOP3.LUT R36, R7, 0xff, RZ, 0xc0, !PT ;  /* 0x000000ff07247812 */ /* 0x000fe200078ec0ff */
[----:B------:R-:W-:Y:S02]  /*22ba0*/  IMAD.MOV.U32 R3, RZ, RZ, RZ ;  /* 0x000000ffff037224 */ /* 0x000fe400078e00ff */
[----:B0----5:R-:W-:Y:S02]  /*22bb0*/  IMAD.IADD R5, R8, 0x1, -R37 ;  /* 0x0000000108057824 */ /* 0x021fe400078e0a25 */
[----:B--2---:R-:W-:Y:S01]  /*22bc0*/  @P2 IMAD.IADD R6, R4, 0x1, -R2 ;  /* 0x0000000104062824 */ /* 0x004fe200078e0a02 */
[----:B------:R-:W-:-:S03]  /*22bd0*/  SHF.R.U32.HI R4, RZ, 0x10, R7 ;  /* 0x00000010ff047819 */ /* 0x000fc60000011607 */
[----:B------:R-:W-:-:S05]  /*22be0*/  IMAD.IADD R26, R5, 0x1, R6 ;  /* 0x00000001051a7824 */ /* 0x000fca00078e0206 */
[C---:B------:R-:W-:Y:S02]  /*22bf0*/  ISETP.GE.AND P1, PT, R26.reuse, 0x1, PT ;  /* 0x000000011a00780c */ /* 0x040fe40003f26270 */
[----:B------:R-:W-:-:S04]  /*22c00*/  IADD3 R18, R26, 0x7f, RZ ;  /* 0x0000007f1a127810 */ /* 0x000fc80007ffe0ff */
[----:B------:R-:W-:-:S04]  /*22c10*/  SHF.R.S32.HI R2, RZ, 0x1f, R18 ;  /* 0x0000001fff027819 */ /* 0x000fc80000011412 */
[----:B------:R-:W-:-:S04]  /*22c20*/  LEA.HI R18, R2, R18, RZ, 0x7 ;  /* 0x0000001202127211 */ /* 0x000fc800078f38ff */
[----:B------:R-:W-:Y:S01]  /*22c30*/  SHF.R.S32.HI R18, RZ, 0x7, R18 ;  /* 0x00000007ff127819 */ /* 0x000fe20000011412 */
[----:B------:R-:W-:Y:S06]  /*22c40*/  @!P1 BRA `(.L_x_704) ;  /* 0x0000000000789947 */ /* 0x000fec0003800000 */
[----:B------:R-:W-:Y:S01]  /*22c50*/  ISETP.NE.AND P0, PT, R4, RZ, PT ;  /* 0x000000ff0400720c */ /* 0x000fe20003f05270 */
[----:B------:R-:W-:-:S03]  /*22c60*/  ULDC UR4, c[0x0][0x9f0] ;  /* 0x00027c0000047ab9 */ /* 0x000fc60000000800 */
[----:B------:R-:W-:-:S04]  /*22c70*/  SEL R7, R4, UR4, P0 ;  /* 0x0000000404077c07 */ /* 0x000fc80008000000 */
[----:B------:R-:W-:Y:S02]  /*22c80*/  IABS R8, R7 ;  /* 0x0000000700087213 */ /* 0x000fe40000000000 */
[----:B------:R-:W-:Y:S02]  /*22c90*/  IADD3 R9, R7, -0x1, R18 ;  /* 0xffffffff07097810 */ /* 0x000fe40007ffe012 */
[----:B------:R-:W0:Y:S08]  /*22ca0*/  I2F.RP R2, R8 ;  /* 0x0000000800027306 */ /* 0x000e300000209400 */
[----:B0-----:R-:W0:Y:S02]  /*22cb0*/  MUFU.RCP R2, R2 ;  /* 0x0000000200027308 */ /* 0x001e240000001000 */
[----:B0-----:R-:W-:-:S06]  /*22cc0*/  VIADD R2, R2, 0xffffffe ;  /* 0x0ffffffe02027836 */ /* 0x001fcc0000000000 */
[----:B------:R0:W1:Y:S02]  /*22cd0*/  F2I.FTZ.U32.TRUNC.NTZ R3, R2 ;  /* 0x0000000200037305 */ /* 0x000064000021f000 */
[----:B0-----:R-:W-:-:S04]  /*22ce0*/  LOP3.LUT R2, R9, R7, RZ, 0x3c, !PT ;  /* 0x0000000709027212 */ /* 0x001fc800078e3cff */
[----:B------:R-:W-:Y:S01]  /*22cf0*/  ISETP.GE.AND P4, PT, R2, RZ, PT ;  /* 0x000000ff0200720c */ /* 0x000fe20003f86270 */
[----:B-1----:R-:W-:-:S04]  /*22d00*/  IMAD.MOV R2, RZ, RZ, -R3 ;  /* 0x000000ffff027224 */ /* 0x002fc800078e0a03 */
[----:B------:R-:W-:Y:S02]  /*22d10*/  IMAD R10, R2, R8, RZ ;  /* 0x00000008020a7224 */ /* 0x000fe400078e02ff */
[----:B------:R-:W-:-:S04]  /*22d20*/  IMAD.MOV.U32 R2, RZ, RZ, RZ ;  /* 0x000000ffff027224 */ /* 0x000fc800078e00ff */
[----:B------:R-:W-:Y:S01]  /*22d30*/  IMAD.HI.U32 R10, R3, R10, R2 ;  /* 0x0000000a030a7227 */ /* 0x000fe200078e0002 */
[----:B------:R-:W-:Y:S02]  /*22d40*/  IABS R2, R7 ;  /* 0x0000000700027213 */ /* 0x000fe40000000000 */
[----:B------:R-:W-:-:S03]  /*22d50*/  IABS R3, R9 ;  /* 0x0000000900037213 */ /* 0x000fc60000000000 */
[----:B------:R-:W-:-:S05]  /*22d60*/  IMAD.MOV R2, RZ, RZ, -R2 ;  /* 0x000000ffff027224 */ /* 0x000fca00078e0a02 */
[----:B------:R-:W-:Y:S01]  /*22d70*/  MOV R9, R2 ;  /* 0x0000000200097202 */ /* 0x000fe20000000f00 */
        /* <DEDUP_REMOVED lines=11> */
.L_x_704:
[----:B------:R-:W-:Y:S05]  /*22e30*/  BSYNC B0 ;  /* 0x0000000000007941 */ /* 0x000fea0003800000 */
.L_x_703:
[-C--:B------:R-:W-:Y:S01]  /*22e40*/  IMAD R2, R36, R3.reuse, RZ ;  /* 0x0000000324027224 */ /* 0x080fe200078e02ff */
[----:B------:R-:W-:Y:S04]  /*22e50*/  BSSY B0, `(.L_x_705) ;  /* 0x0000112000007945 */ /* 0x000fe80003800000 */
[C---:B------:R-:W-:Y:S02]  /*22e60*/  VIADDMNMX R3, R2.reuse, R3, R18, PT ;  /* 0x0000000302037246 */ /* 0x040fe40003800112 */
[----:B------:R-:W-:-:S03]  /*22e70*/  LEA R2, R2, -R5, 0x7 ;  /* 0x8000000502027211 */ /* 0x000fc600078e38ff */
[----:B------:R-:W-:Y:S01]  /*22e80*/  IMAD R3, R3, 0x80, -R5 ;  /* 0x0000008003037824 */ /* 0x000fe200078e0a05 */
[----:B------:R-:W-:-:S04]  /*22e90*/  VIMNMX R5, RZ, R2, !PT ;  /* 0x00000002ff057248 */ /* 0x000fc80007fe0100 */
[----:B------:R-:W-:-:S04]  /*22ea0*/  VIMNMX R3, R3, R6, PT ;  /* 0x0000000603037248 */ /* 0x000fc80003fe0100 */
[----:B------:R-:W-:-:S13]  /*22eb0*/  ISETP.GT.AND P0, PT, R3, R5, PT ;  /* 0x000000050300720c */ /* 0x000fda0003f04270 */
[----:B------:R-:W-:Y:S01]  /*22ec0*/  @P0 VIADD R2, R3, 0x7f ;  /* 0x0000007f03020836 */ /* 0x000fe20000000000 */
[----:B------:R-:W-:-:S04]  /*22ed0*/  SHF.R.U32.HI R3, RZ, 0x7, R5 ;  /* 0x00000007ff037819 */ /* 0x000fc80000011605 */
[----:B------:R-:W-:-:S04]  /*22ee0*/  @P0 SHF.R.S32.HI R5, RZ, 0x1f, R2 ;  /* 0x0000001fff050819 */ /* 0x000fc80000011402 */
[----:B------:R-:W-:Y:S01]  /*22ef0*/  @P0 LEA.HI R2, R5, R2, RZ, 0x7 ;  /* 0x0000000205020211 */ /* 0x000fe200078f38ff */
[----:B------:R-:W-:-:S03]  /*22f00*/  IMAD.MOV.U32 R5, RZ, RZ, R3 ;  /* 0x000000ffff057224 */ /* 0x000fc600078e0003 */
[----:B------:R-:W-:Y:S02]  /*22f10*/  @P0 SHF.R.S32.HI R5, RZ, 0x7, R2 ;  /* 0x00000007ff050819 */ /* 0x000fe40000011402 */
[----:B------:R-:W-:Y:S02]  /*22f20*/  PLOP3.LUT P0, PT, PT, PT, PT, 0x80, 0x0 ;  /* 0x000000000000781c */ /* 0x000fe40003f0f070 */
[----:B------:R-:W-:-:S13]  /*22f30*/  ISETP.GT.AND P3, PT, R5, R3, PT ;  /* 0x000000030500720c */ /* 0x000fda0003f64270 */
[----:B------:R-:W-:Y:S05]  /*22f40*/  @!P3 BRA `(.L_x_706) ;  /* 0x000000100008b947 */ /* 0x000fea0003800000 */
[----:B------:R-:W-:Y:S01]  /*22f50*/  UMOV UR4, 0xffffffff ;  /* 0xffffffff00047882 */ /* 0x000fe20000000000 */
[----:B------:R-:W-:Y:S02]  /*22f60*/  SEL R2, R35, RZ, !P2 ;  /* 0x000000ff23027207 */ /* 0x000fe40005000000 */
[----:B------:R-:W-:Y:S05]  /*22f70*/  BRA.DIV UR4, `(.L_x_707) ;  /* 0x000000ce04487947 */ /* 0x000fea000b800000 */
[----:B------:R-:W0:Y:S02]  /*22f80*/  S2R R6, SR_TID.X ;  /* 0x0000000000067919 */ /* 0x000e240000002100 */
[----:B0-----:R-:W-:-:S04]  /*22f90*/  SHF.R.U32.HI R6, RZ, 0x5, R6 ;  /* 0x00000005ff067819 */ /* 0x001fc80000011606 */
[----:B------:R-:W-:-:S05]  /*22fa0*/  LOP3.LUT R6, R6, 0x3, RZ, 0xc0, !PT ;  /* 0x0000000306067812 */ /* 0x000fca00078ec0ff */
[----:B------:R0:W1:Y:S02]  /*22fb0*/  SHFL.IDX PT, R14, R6, RZ, 0x1f ;  /* 0x00001fff060e7589 */ /* 0x00006400000e0000 */
.L_x_1068:
[----:B-1----:R-:W-:Y:S02]  /*22fc0*/  ISETP.NE.AND P0, PT, R14, RZ, PT ;  /* 0x000000ff0e00720c */ /* 0x002fe40003f05270 */
[----:B------:R-:W-:-:S11]  /*22fd0*/  PLOP3.LUT P6, PT, PT, PT, PT, 0x8, 0x0 ;  /* 0x000000000000781c */ /* 0x000fd60003fce170 */
[----:B------:R-:W-:Y:S05]  /*22fe0*/  @P0 BRA `(.L_x_708) ;  /* 0x00000000000c0947 */ /* 0x000fea0003800000 */
[----:B------:R-:W-:-:S03]  /*22ff0*/  UMOV UR4, 0xffffffff ;  /* 0xffffffff00047882 */ /* 0x000fc60000000000 */
[----:B------:R-:W-:Y:S05]  /*23000*/  BRA.DIV UR4, `(.L_x_709) ;  /* 0x000000ce04587947 */ /* 0x000fea000b800000 */
[----:B------:R-:W-:-:S13]  /*23010*/  ELECT P6, URZ, PT ;  /* 0x00000000003f782f */ /* 0x000fda00038c0000 */
.L_x_708:
[----:B0-----:R-:W2:Y:S01]  /*23020*/  LDL R6, [R1+0x3c] ;  /* 0x00003c0001067983 */ /* 0x001ea20000100800 */
[----:B------:R-:W-:Y:S01]  /*23030*/  BSSY B1, `(.L_x_710) ;  /* 0x0000008000017945 */ /* 0x000fe20003800000 */
[----:B--2---:R-:W-:-:S05]  /*23040*/  VIADD R6, R6, 0x1 ;  /* 0x0000000106067836 */ /* 0x004fca0000000000 */
[----:B------:R-:W-:-:S04]  /*23050*/  LEA.HI R7, R6, R6, RZ, 0x1 ;  /* 0x0000000606077211 */ /* 0x000fc800078f08ff */
[----:B------:R-:W-:-:S05]  /*23060*/  LOP3.LUT R7, R7, 0xfffffffe, RZ, 0xc0, !PT ;  /* 0xfffffffe07077812 */ /* 0x000fca00078ec0ff */
[----:B------:R-:W-:-:S05]  /*23070*/  IMAD.IADD R6, R6, 0x1, -R7 ;  /* 0x0000000106067824 */ /* 0x000fca00078e0a07 */
[----:B------:R-:W-:-:S04]  /*23080*/  SHF.L.U32 R6, R6, 0x1f, RZ ;  /* 0x0000001f06067819 */ /* 0x000fc800000006ff */
[----:B------:R-:W0:Y:S02]  /*23090*/  SYNCS.PHASECHK.TRANS64.TRYWAIT P0, [R16+URZ+0x38820], R6 ;  /* 0x03882006100075a7 */ /* 0x000e24000800017f */
[----:B0-----:R-:W-:Y:S05]  /*230a0*/  @!P0 BRA `(.L_x_711) ;  /* 0x000000cc00508947 */ /* 0x001fea0003800000 */
.L_x_1071:
[----:B------:R-:W-:Y:S05]  /*230b0*/  BSYNC B1 ;  /* 0x0000000000017941 */ /* 0x000fea0003800000 */
.L_x_710:
[----:B------:R-:W-:Y:S04]  /*230c0*/  BSSY B1, `(.L_x_712) ;  /* 0x000006c000017945 */ /* 0x000fe80003800000 */
[----:B------:R-:W-:Y:S05]  /*230d0*/  @!P6 BRA `(.L_x_713) ;  /* 0x0000000400a8e947 */ /* 0x000fea0003800000 */
[----:B------:R-:W-:Y:S01]  /*230e0*/  LEA R9, R30, R16, 0x3 ;  /* 0x000000101e097211 */ /* 0x000fe200078e18ff */
[----:B------:R-:W1:Y:S01]  /*230f0*/  S2R R7, SR_TID.X ;  /* 0x0000000000077919 */ /* 0x000e620000002100 */
[----:B------:R-:W-:Y:S01]  /*23100*/  SHF.L.U32 R11, R33, 0x1f, RZ ;  /* 0x0000001f210b7819 */ /* 0x000fe200000006ff */
[----:B------:R-:W-:Y:S03]  /*23110*/  BSSY B2, `(.L_x_714) ;  /* 0x0000005000027945 */ /* 0x000fe60003800000 */
[----:B------:R-:W2:Y:S01]  /*23120*/  SYNCS.PHASECHK.TRANS64.TRYWAIT P0, [R9+URZ+0x388a0], R11 ;  /* 0x0388a00b090075a7 */ /* 0x000ea2000800017f */
[----:B-1----:R-:W-:-:S04]  /*23130*/  LOP3.LUT R7, R7, 0x7f, RZ, 0xc0, !PT ;  /* 0x0000007f07077812 */ /* 0x002fc800078ec0ff */
[----:B------:R-:W-:Y:S01]  /*23140*/  ISETP.NE.AND P2, PT, R7, RZ, PT ;  /* 0x000000ff0700720c */ /* 0x000fe20003f45270 */
[----:B--2---:R-:W-:-:S12]  /*23150*/  @!P0 BRA `(.L_x_715) ;  /* 0x000000cc00388947 */ /* 0x004fd80003800000 */
.L_x_1072:
[----:B------:R-:W-:Y:S05]  /*23160*/  BSYNC B2 ;  /* 0x0000000000027941 */ /* 0x000fea0003800000 */
.L_x_714:
[----:B------:R-:W-:Y:S04]  /*23170*/  BSSY B2, `(.L_x_716) ;  /* 0x0000009000027945 */ /* 0x000fe80003800000 */
[----:B------:R-:W-:Y:S05]  /*23180*/  @P2 BRA `(.L_x_717) ;  /* 0x00000000001c2947 */ /* 0x000fea0003800000 */
[----:B0-----:R-:W0:Y:S02]  /*23190*/  S2R R6, SR_TID.X ;  /* 0x0000000000067919 */ /* 0x001e240000002100 */
[----:B0-----:R-:W-:Y:S01]  /*231a0*/  LOP3.LUT R7, R6, 0x1f, RZ, 0xc0, !PT ;  /* 0x0000001f06077812 */ /* 0x001fe200078ec0ff */
[----:B------:R-:W-:-:S03]  /*231b0*/  IMAD.MOV.U32 R6, RZ, RZ, 0x8000 ;  /* 0x00008000ff067424 */ /* 0x000fc600078e00ff */
[----:B------:R-:W-:Y:S01]  /*231c0*/  ISETP.NE.AND P0, PT, R7, RZ, PT ;  /* 0x000000ff0700720c */ /* 0x000fe20003f05270 */
[----:B------:R2:W-:-:S12]  /*231d0*/  SYNCS.ARRIVE.TRANS64 RZ, [R9+URZ+0x38890], R6 ;  /* 0x0388900609ff79a7 */ /* 0x0005d8000800003f */
[----:B--2---:R-:W-:Y:S05]  /*231e0*/  @!P0 BRA `(.L_x_717) ;  /* 0x0000000000048947 */ /* 0x004fea0003800000 */
[----:B------:R-:W-:Y:S01]  /*231f0*/  BPT.TRAP 0x1 ;  /* 0x000000040000795c */ /* 0x000fe20000300000 */
.L_x_717:
[----:B------:R-:W-:Y:S05]  /*23200*/  BSYNC B2 ;  /* 0x0000000000027941 */ /* 0x000fea0003800000 */
.L_x_716:
[----:B------:R-:W-:Y:S01]  /*23210*/  IMAD.MOV.U32 R13, RZ, RZ, RZ ;  /* 0x000000ffff0d7224 */ /* 0x000fe200078e00ff */
[----:B------:R-:W-:Y:S01]  /*23220*/  UIADD3 UR4, UP0, UR40, 0x570, URZ ;  /* 0x0000057028047890 */ /* 0x000fe2000ff1e03f */
[----:B------:R-:W-:Y:S01]  /*23230*/  IMAD R7, R5, 0x80, R0 ;  /* 0x0000008005077824 */ /* 0x000fe200078e0200 */
[----:B------:R-:W-:Y:S01]  /*23240*/  PLOP3.LUT P0, PT, PT, PT, PT, 0x80, 0x0 ;  /* 0x000000000000781c */ /* 0x000fe20003f0f070 */
[----:B------:R-:W-:Y:S01]  /*23250*/  IMAD R8, R30, 0x8000, R16 ;  /* 0x000080001e087824 */ /* 0x000fe200078e0210 */
[----:B------:R-:W-:Y:S01]  /*23260*/  R2UR UR10, R13 ;  /* 0x000000000d0a72ca */ /* 0x000fe200000e0000 */
[----:B------:R-:W-:Y:S01]  /*23270*/  VIADD R7, R7, 0xffffff80 ;  /* 0xffffff8007077836 */ /* 0x000fe20000000000 */
[----:B0-----:R-:W-:Y:S01]  /*23280*/  IADD3 R6, R9, 0x38890, RZ ;  /* 0x0003889009067810 */ /* 0x001fe20007ffe0ff */
[----:B------:R-:W-:Y:S01]  /*23290*/  VIADD R10, R8, 0x28400 ;  /* 0x00028400080a7836 */ /* 0x000fe20000000000 */
[----:B------:R-:W-:Y:S01]  /*232a0*/  UIADD3.X UR5, URZ, UR41, URZ, UP0, !UPT ;  /* 0x000000293f057290 */ /* 0x000fe200087fe43f */
[----:B------:R-:W-:Y:S01]  /*232b0*/  UMOV UR6, 0x0 ;  /* 0x0000000000067882 */ /* 0x000fe20000000000 */
[----:B------:R-:W-:-:S10]  /*232c0*/  UMOV UR7, 0x12f00000 ;  /* 0x12f0000000077882 */ /* 0x000fd40000000000 */
.L_x_718:
[----:B------:R-:W-:-:S13]  /*232d0*/  @P0 ELECT P3, URZ, PT ;  /* 0x00000000003f082f */ /* 0x000fda0003860000 */
[----:B------:R-:W-:Y:S02]  /*232e0*/  @P3 R2UR UR13, R2 ;  /* 0x00000000020d32ca */ /* 0x000fe400000e0000 */
[----:B------:R-:W-:Y:S02]  /*232f0*/  @P3 R2UR UR12, R17 ;  /* 0x00000000110c32ca */ /* 0x000fe400000e0000 */
[----:B------:R-:W-:Y:S02]  /*23300*/  @P3 R2UR UR11, R7 ;  /* 0x00000000070b32ca */ /* 0x000fe400000e0000 */
[----:B------:R-:W-:Y:S02]  /*23310*/  @P3 R2UR UR9, R6 ;  /* 0x00000000060932ca */ /* 0x000fe400000e0000 */
[----:B------:R-:W-:Y:S02]  /*23320*/  @P3 R2UR UR8, R10 ;  /* 0x000000000a0832ca */ /* 0x000fe400000e0000 */
[----:B------:R-:W-:-:S02]  /*23330*/  @P3 PLOP3.LUT P0, PT, P3, PT, PT, 0x8, 0x0 ;  /* 0x000000000000381c */ /* 0x000fc40001f0e170 */
[----:B------:R-:W-:-:S09]  /*23340*/  PLOP3.LUT P3, PT, PT, PT, PT, 0x8, 0x0 ;  /* 0x000000000000781c */ /* 0x000fd20003f6e170 */
[----:B------:R0:W-:Y:S02]  /*23350*/  UTMALDG.4D [UR8], [UR4], desc[UR6] ;  /* 0x00000608040075b4 */ /* 0x0001e40008019000 */
[----:B0-----:R-:W-:Y:S05]  /*23360*/  @P0 BRA.U.ANY `(.L_x_718) ;  /* 0xfffffffd00d80947 */ /* 0x001fea000393ffff */
[----:B------:R-:W-:Y:S01]  /*23370*/  IMAD.MOV.U32 R12, RZ, RZ, 0x80 ;  /* 0x00000080ff0c7424 */ /* 0x000fe200078e00ff */
[----:B------:R-:W-:Y:S01]  /*23380*/  PLOP3.LUT P0, PT, PT, PT, PT, 0x80, 0x0 ;  /* 0x000000000000781c */ /* 0x000fe20003f0f070 */
[----:B------:R-:W-:Y:S01]  /*23390*/  VIADD R10, R8, 0x2c400 ;  /* 0x0002c400080a7836 */ /* 0x000fe20000000000 */
[----:B------:R-:W-:Y:S01]  /*233a0*/  UMOV UR6, 0x0 ;  /* 0x0000000000067882 */ /* 0x000fe20000000000 */
[----:B------:R-:W-:Y:S01]  /*233b0*/  UMOV UR7, 0x12f00000 ;  /* 0x12f0000000077882 */ /* 0x000fe20000000000 */
[----:B------:R-:W-:-:S15]  /*233c0*/  R2UR UR10, R12 ;  /* 0x000000000c0a72ca */ /* 0x000fde00000e0000 */
.L_x_719:
        /* <DEDUP_REMOVED lines=10> */
[----:B------:R-:W0:Y:S01]  /*23470*/  SYNCS.PHASECHK.TRANS64.TRYWAIT P0, [R9+URZ+0x388c0], R11 ;  /* 0x0388c00b090075a7 */ /* 0x000e22000800017f */
[----:B------:R-:W-:Y:S04]  /*23480*/  BSSY B2, `(.L_x_720) ;  /* 0x0000002000027945 */ /* 0x000fe80003800000 */
[----:B0-----:R-:W-:Y:S05]  /*23490*/  @!P0 BRA `(.L_x_721) ;  /* 0x000000c8007c8947 */ /* 0x001fea0003800000 */
.L_x_1073:
[----:B------:R-:W-:Y:S05]  /*234a0*/  BSYNC B2 ;  /* 0x0000000000027941 */ /* 0x000fea0003800000 */
.L_x_720:
[----:B------:R-:W-:Y:S01]  /*234b0*/  BSSY B2, `(.L_x_722) ;  /* 0x000000b000027945 */ /* 0x000fe20003800000 */
[----:B------:R-:W-:Y:S02]  /*234c0*/  IMAD.MOV.U32 R10, RZ, RZ, 0x0 ;  /* 0x00000000ff0a7424 */ /* 0x000fe400078e00ff */
[----:B01----:R-:W-:Y:S01]  /*234d0*/  IMAD.MOV.U32 R11, RZ, RZ, 0x12f00000 ;  /* 0x12f00000ff0b7424 */ /* 0x003fe200078e00ff */
[----:B------:R-:W-:Y:S06]  /*234e0*/  @P2 BRA `(.L_x_723) ;  /* 0x00000000001c2947 */ /* 0x000fec0003800000 */
[----:B------:R-:W0:Y:S02]  /*234f0*/  S2R R6, SR_TID.X ;  /* 0x0000000000067919 */ /* 0x000e240000002100 */
[----:B0-----:R-:W-:Y:S02]  /*23500*/  LOP3.LUT R14, R6, 0x1f, RZ, 0xc0, !PT ;  /* 0x0000001f060e7812 */ /* 0x001fe400078ec0ff */
[----:B------:R-:W-:Y:S02]  /*23510*/  MOV R6, 0x8000 ;  /* 0x0000800000067802 */ /* 0x000fe40000000f00 */
[----:B------:R-:W-:Y:S02]  /*23520*/  ISETP.NE.AND P0, PT, R14, RZ, PT ;  /* 0x000000ff0e00720c */ /* 0x000fe40003f05270 */
[----:B------:R0:W-:Y:S11]  /*23530*/  SYNCS.ARRIVE.TRANS64 RZ, [R9+URZ+0x388b0], R6 ;  /* 0x0388b00609ff79a7 */ /* 0x0001f6000800003f */
[----:B0-----:R-:W-:Y:S05]  /*23540*/  @!P0 BRA `(.L_x_723) ;  /* 0x0000000000048947 */ /* 0x001fea0003800000 */
[----:B------:R-:W-:Y:S01]  /*23550*/  BPT.TRAP 0x1 ;  /* 0x000000040000795c */ /* 0x000fe20000300000 */
.L_x_723:
[----:B------:R-:W-:Y:S05]  /*23560*/  BSYNC B2 ;  /* 0x0000000000027941 */ /* 0x000fea0003800000 */
.L_x_722:
[----:B------:R-:W-:Y:S01]  /*23570*/  R2UR UR10, R13 ;  /* 0x000000000d0a72ca */ /* 0x000fe200000e0000 */
[----:B------:R-:W-:Y:S01]  /*23580*/  UIADD3 UR4, UP0, UR40, 0x670, URZ ;  /* 0x0000067028047890 */ /* 0x000fe2000ff1e03f */
[----:B------:R-:W-:Y:S01]  /*23590*/  R2UR UR6, R10 ;  /* 0x000000000a0672ca */ /* 0x000fe200000e0000 */
[----:B------:R-:W-:Y:S01]  /*235a0*/  VIADD R9, R9, 0x388b0 ;  /* 0x000388b009097836 */ /* 0x000fe20000000000 */
[----:B------:R-:W-:Y:S01]  /*235b0*/  R2UR UR7, R11 ;  /* 0x000000000b0772ca */ /* 0x000fe200000e0000 */
[----:B------:R-:W-:Y:S01]  /*235c0*/  VIADD R6, R8, 0x10400 ;  /* 0x0001040008067836 */ /* 0x000fe20000000000 */
[----:B------:R-:W-:Y:S01]  /*235d0*/  PLOP3.LUT P0, PT, PT, PT, PT, 0x80, 0x0 ;  /* 0x000000000000781c */ /* 0x000fe20003f0f070 */
[----:B------:R-:W-:-:S12]  /*235e0*/  UIADD3.X UR5, URZ, UR41, URZ, UP0, !UPT ;  /* 0x000000293f057290 */ /* 0x000fd800087fe43f */
.L_x_724:
        /* <DEDUP_REMOVED lines=10> */
[----:B------:R-:W-:Y:S01]  /*23690*/  R2UR UR10, R12 ;  /* 0x000000000c0a72ca */ /* 0x000fe200000e0000 */
[----:B------:R-:W-:Y:S01]  /*236a0*/  VIADD R8, R8, 0x14400 ;  /* 0x0001440008087836 */ /* 0x000fe20000000000 */
[----:B------:R-:W-:Y:S02]  /*236b0*/  R2UR UR6, R10 ;  /* 0x000000000a0672ca */ /* 0x000fe400000e0000 */
[----:B------:R-:W-:Y:S02]  /*236c0*/  R2UR UR7, R11 ;  /* 0x000000000b0772ca */ /* 0x000fe400000e0000 */
[----:B------:R-:W-:-:S13]  /*236d0*/  PLOP3.LUT P0, PT, PT, PT, PT, 0x80, 0x0 ;  /* 0x000000000000781c */ /* 0x000fda0003f0f070 */
.L_x_725:
        /* <DEDUP_REMOVED lines=9> */
[----:B-1----:R-:W-:Y:S05]  /*23770*/  @P0 BRA.U.ANY `(.L_x_725) ;  /* 0xfffffffd00d80947 */ /* 0x002fea000393ffff */
.L_x_713:
[----:B------:R-:W-:Y:S05]  /*23780*/  BSYNC B1 ;  /* 0x0000000000017941 */ /* 0x000fea0003800000 */
.L_x_712:
[----:B------:R-:W-:Y:S01]  /*23790*/  VIADD R10, R5, 0xfffffffe ;  /* 0xfffffffe050a7836 */ /* 0x000fe20000000000 */
[----:B------:R-:W-:Y:S01]  /*237a0*/  PLOP3.LUT P0, PT, PT, PT, PT, 0x8, 0x0 ;  /* 0x000000000000781c */ /* 0x000fe20003f0e170 */
[----:B------:R-:W-:-:S03]  /*237b0*/  VIADD R30, R30, 0x1 ;  /* 0x000000011e1e7836 */ /* 0x000fc60000000000 */
[----:B------:R-:W-:Y:S02]  /*237c0*/  ISETP.GE.AND P3, PT, R10, R3, PT ;  /* 0x000000030a00720c */ /* 0x000fe40003f66270 */
[----:B------:R-:W-:-:S04]  /*237d0*/  ISETP.NE.AND P2, PT, R30, 0x2, PT ;  /* 0x000000021e00780c */ /* 0x000fc80003f45270 */
[----:B------:R-:W-:Y:S02]  /*237e0*/  SEL R5, RZ, 0x1, P2 ;  /* 0x00000001ff057807 */ /* 0x000fe40001000000 */
[----:B------:R-:W-:Y:S02]  /*237f0*/  SEL R30, R30, RZ, P2 ;  /* 0x000000ff1e1e7207 */ /* 0x000fe40001000000 */
[----:B------:R-:W-:-:S03]  /*23800*/  LOP3.LUT R33, R33, R5, RZ, 0x3c, !PT ;  /* 0x0000000521217212 */ /* 0x000fc600078e3cff */
[----:B------:R-:W-:Y:S05]  /*23810*/  @!P3 BRA `(.L_x_706) ;  /* 0x0000000400d4b947 */ /* 0x000fea0003800000 */
.L_x_740:
[----:B------:R-:W-:Y:S05]  /*23820*/  YIELD ;  /* 0x0000000000007946 */ /* 0x000fea0003800000 */
        /* <DEDUP_REMOVED lines=10> */
.L_x_1074:
[----:B------:R-:W-:Y:S05]  /*238d0*/  BSYNC B2 ;  /* 0x0000000000027941 */ /* 0x000fea0003800000 */
.L_x_728:
[----:B------:R-:W-:Y:S04]  /*238e0*/  BSSY B2, `(.L_x_730) ;  /* 0x0000009000027945 */ /* 0x000fe80003800000 */
[----:B------:R-:W-:Y:S05]  /*238f0*/  @P3 BRA `(.L_x_731) ;  /* 0x00000000001c3947 */ /* 0x000fea0003800000 */
[----:B------:R-:W0:Y:S02]  /*23900*/  S2R R5, SR_TID.X ;  /* 0x0000000000057919 */ /* 0x000e240000002100 */
[----:B0-----:R-:W-:Y:S01]  /*23910*/  LOP3.LUT R6, R5, 0x1f, RZ, 0xc0, !PT ;  /* 0x0000001f05067812 */ /* 0x001fe200078ec0ff */
[----:B------:R-:W-:-:S03]  /*23920*/  IMAD.MOV.U32 R5, RZ, RZ, 0x8000 ;  /* 0x00008000ff057424 */ /* 0x000fc600078e00ff */
[----:B------:R-:W-:Y:S01]  /*23930*/  ISETP.NE.AND P2, PT, R6, RZ, PT ;  /* 0x000000ff0600720c */ /* 0x000fe20003f45270 */
[----:B------:R2:W-:-:S12]  /*23940*/  SYNCS.ARRIVE.TRANS64 RZ, [R9+URZ+0x38890], R5 ;  /* 0x0388900509ff79a7 */ /* 0x0005d8000800003f */
[----:B--2---:R-:W-:Y:S05]  /*23950*/  @!P2 BRA `(.L_x_731) ;  /* 0x000000000004a947 */ /* 0x004fea0003800000 */
[----:B------:R-:W-:Y:S01]  /*23960*/  BPT.TRAP 0x1 ;  /* 0x000000040000795c */ /* 0x000fe20000300000 */
.L_x_731:
[----:B------:R-:W-:Y:S05]  /*23970*/  BSYNC B2 ;  /* 0x0000000000027941 */ /* 0x000fea0003800000 */
.L_x_730:
[----:B------:R-:W-:Y:S01]  /*23980*/  IMAD.MOV.U32 R14, RZ, RZ, RZ ;  /* 0x000000ffff0e7224 */ /* 0x000fe200078e00ff */
[----:B------:R-:W-:Y:S01]  /*23990*/  UIADD3 UR4, UP0, UR40, 0x570, URZ ;  /* 0x0000057028047890 */ /* 0x000fe2000ff1e03f */
[----:B------:R-:W-:Y:S01]  /*239a0*/  IMAD R7, R30, 0x8000, R16 ;  /* 0x000080001e077824 */ /* 0x000fe200078e0210 */
[----:B------:R-:W-:Y:S01]  /*239b0*/  PLOP3.LUT P2, PT, PT, PT, PT, 0x80, 0x0 ;  /* 0x000000000000781c */ /* 0x000fe20003f4f070 */
[----:B0-----:R-:W-:Y:S01]  /*239c0*/  IMAD R6, R10, 0x80, R0 ;  /* 0x000000800a067824 */ /* 0x001fe200078e0200 */
[----:B------:R-:W-:Y:S01]  /*239d0*/  R2UR UR10, R14 ;  /* 0x000000000e0a72ca */ /* 0x000fe200000e0000 */
[----:B------:R-:W-:Y:S01]  /*239e0*/  VIADD R5, R9, 0x38890 ;  /* 0x0003889009057836 */ /* 0x000fe20000000000 */
[----:B------:R-:W-:Y:S01]  /*239f0*/  IADD3 R11, R7, 0x28400, RZ ;  /* 0x00028400070b7810 */ /* 0x000fe20007ffe0ff */
[----:B------:R-:W-:Y:S01]  /*23a00*/  UIADD3.X UR5, URZ, UR41, URZ, UP0, !UPT ;  /* 0x000000293f057290 */ /* 0x000fe200087fe43f */
[----:B------:R-:W-:Y:S01]  /*23a10*/  UMOV UR6, 0x0 ;  /* 0x0000000000067882 */ /* 0x000fe20000000000 */
[----:B------:R-:W-:-:S10]  /*23a20*/  UMOV UR7, 0x12f00000 ;  /* 0x12f0000000077882 */ /* 0x000fd40000000000 */
.L_x_732:
        /* <DEDUP_REMOVED lines=16> */
.L_x_733:
        /* <DEDUP_REMOVED lines=13> */
.L_x_1075:
[----:B------:R-:W-:Y:S05]  /*23c00*/  BSYNC B2 ;  /* 0x0000000000027941 */ /* 0x000fea0003800000 */
.L_x_734:
[----:B------:R-:W-:Y:S01]  /*23c10*/  BSSY B2, `(.L_x_736) ;  /* 0x000000b000027945 */ /* 0x000fe20003800000 */
[----:B------:R-:W-:Y:S02]  /*23c20*/  IMAD.MOV.U32 R12, RZ, RZ, 0x0 ;  /* 0x00000000ff0c7424 */ /* 0x000fe400078e00ff */
[----:B------:R-:W-:Y:S01]  /*23c30*/  IMAD.MOV.U32 R13, RZ, RZ, 0x12f00000 ;  /* 0x12f00000ff0d7424 */ /* 0x000fe200078e00ff */
[----:B------:R-:W-:Y:S06]  /*23c40*/  @P3 BRA `(.L_x_737) ;  /* 0x00000000001c3947 */ /* 0x000fec0003800000 */
[----:B------:R-:W2:Y:S02]  /*23c50*/  S2R R5, SR_TID.X ;  /* 0x0000000000057919 */ /* 0x000ea40000002100 */
[----:B--2---:R-:W-:Y:S01]  /*23c60*/  LOP3.LUT R11, R5, 0x1f, RZ, 0xc0, !PT ;  /* 0x0000001f050b7812 */ /* 0x004fe200078ec0ff */
[----:B------:R-:W-:-:S03]  /*23c70*/  IMAD.MOV.U32 R5, RZ, RZ, 0x8000 ;  /* 0x00008000ff057424 */ /* 0x000fc600078e00ff */
[----:B------:R-:W-:Y:S01]  /*23c80*/  ISETP.NE.AND P2, PT, R11, RZ, PT ;  /* 0x000000ff0b00720c */ /* 0x000fe20003f45270 */
[----:B------:R2:W-:-:S12]  /*23c90*/  SYNCS.ARRIVE.TRANS64 RZ, [R9+URZ+0x388b0], R5 ;  /* 0x0388b00509ff79a7 */ /* 0x0005d8000800003f */
[----:B--2---:R-:W-:Y:S05]  /*23ca0*/  @!P2 BRA `(.L_x_737) ;  /* 0x000000000004a947 */ /* 0x004fea0003800000 */
[----:B------:R-:W-:Y:S01]  /*23cb0*/  BPT.TRAP 0x1 ;  /* 0x000000040000795c */ /* 0x000fe20000300000 */
.L_x_737:
[----:B------:R-:W-:Y:S05]  /*23cc0*/  BSYNC B2 ;  /* 0x0000000000027941 */ /* 0x000fea0003800000 */
.L_x_736:
[----:B------:R-:W-:Y:S01]  /*23cd0*/  R2UR UR10, R14 ;  /* 0x000000000e0a72ca */ /* 0x000fe200000e0000 */
[----:B------:R-:W-:Y:S01]  /*23ce0*/  UIADD3 UR4, UP0, UR40, 0x670, URZ ;  /* 0x0000067028047890 */ /* 0x000fe2000ff1e03f */
[----:B------:R-:W-:Y:S01]  /*23cf0*/  R2UR UR6, R12 ;  /* 0x000000000c0672ca */ /* 0x000fe200000e0000 */
[----:B------:R-:W-:Y:S01]  /*23d00*/  VIADD R5, R7, 0x10400 ;  /* 0x0001040007057836 */ /* 0x000fe20000000000 */
[----:B------:R-:W-:Y:S01]  /*23d10*/  R2UR UR7, R13 ;  /* 0x000000000d0772ca */ /* 0x000fe200000e0000 */
[----:B------:R-:W-:Y:S01]  /*23d20*/  UIADD3.X UR5, URZ, UR41, URZ, UP0, !UPT ;  /* 0x000000293f057290 */ /* 0x000fe200087fe43f */
[----:B------:R-:W-:Y:S02]  /*23d30*/  PLOP3.LUT P2, PT, PT, PT, PT, 0x80, 0x0 ;  /* 0x000000000000781c */ /* 0x000fe40003f4f070 */
[----:B01----:R-:W-:-:S11]  /*23d40*/  IADD3 R9, R9, 0x388b0, RZ ;  /* 0x000388b009097810 */ /* 0x003fd60007ffe0ff */
.L_x_738:
        /* <DEDUP_REMOVED lines=15> */
.L_x_739:
        /* <DEDUP_REMOVED lines=10> */
.L_x_727:
[----:B------:R-:W-:Y:S05]  /*23ee0*/  BSYNC B1 ;  /* 0x0000000000017941 */ /* 0x000fea0003800000 */
.L_x_726:
[----:B------:R-:W-:Y:S01]  /*23ef0*/  ISETP.GT.AND P3, PT, R10, R3, PT ;  /* 0x000000030a00720c */ /* 0x000fe20003f64270 */
[----:B------:R-:W-:Y:S02]  /*23f00*/  VIADD R30, R30, 0x1 ;  /* 0x000000011e1e7836 */ /* 0x000fe40000000000 */
[----:B------:R-:W-:-:S03]  /*23f10*/  VIADD R10, R10, 0xffffffff ;  /* 0xffffffff0a0a7836 */ /* 0x000fc60000000000 */
[----:B------:R-:W-:-:S04]  /*23f20*/  ISETP.NE.AND P2, PT, R30, 0x2, PT ;  /* 0x000000021e00780c */ /* 0x000fc80003f45270 */
[----:B------:R-:W-:Y:S02]  /*23f30*/  SEL R5, RZ, 0x1, P2 ;  /* 0x00000001ff057807 */ /* 0x000fe40001000000 */
[----:B------:R-:W-:Y:S02]  /*23f40*/  SEL R30, R30, RZ, P2 ;  /* 0x000000ff1e1e7207 */ /* 0x000fe40001000000 */
[----:B------:R-:W-:Y:S01]  /*23f50*/  LOP3.LUT R33, R33, R5, RZ, 0x3c, !PT ;  /* 0x0000000521217212 */ /* 0x000fe200078e3cff */
[----:B------:R-:W-:Y:S06]  /*23f60*/  @P3 BRA `(.L_x_740) ;  /* 0xfffffff8002c3947 */ /* 0x000fec000383ffff */
.L_x_706:
[----:B------:R-:W-:Y:S05]  /*23f70*/  BSYNC B0 ;  /* 0x0000000000007941 */ /* 0x000fea0003800000 */
.L_x_705:
[----:B------:R-:W-:Y:S05]  /*23f80*/  @!P0 WARPSYNC.ALL ;  /* 0x0000000000008948 */ /* 0x000fea0003800000 */
[----:B------:R-:W-:Y:S01]  /*23f90*/  @!P0 BAR.SYNC.DEFER_BLOCKING 0xc, 0x180 ;  /* 0x0306000000008b1d */ /* 0x000fe20000010000 */
[----:B------:R-:W-:-:S05]  /*23fa0*/  IMAD.MOV.U32 R0, RZ, RZ, RZ ;  /* 0x000000ffff007224 */ /* 0x000fca00078e00ff */
[----:B------:R-:W-:Y:S04]  /*23fb0*/  BSSY B0, `(.L_x_741) ;  /* 0x000001e000007945 */ /* 0x000fe80003800000 */
[----:B------:R-:W-:Y:S05]  /*23fc0*/  @!P1 BRA `(.L_x_742) ;  /* 0x0000000000709947 */ /* 0x000fea0003800000 */
[----:B------:R-:W-:-:S13]  /*23fd0*/  ISETP.NE.AND P0, PT, R4, RZ, PT ;  /* 0x000000ff0400720c */ /* 0x000fda0003f05270 */
[----:B------:R-:W1:Y:S02]  /*23fe0*/  @!P0 LDC R4, c[0x0][0x9f0] ;  /* 0x00027c00ff048b82 */ /* 0x000e640000000800 */
[-C--:B-1----:R-:W-:Y:S02]  /*23ff0*/  IABS R0, R4.reuse ;  /* 0x0000000400007213 */ /* 0x082fe40000000000 */
[----:B0-----:R-:W-:Y:S02]  /*24000*/  IABS R6, R4 ;  /* 0x0000000400067213 */ /* 0x001fe40000000000 */
[----:B------:R-:W0:Y:S03]  /*24010*/  I2F.RP R2, R0 ;  /* 0x0000000000027306 */ /* 0x000e260000209400 */
[----:B------:R-:W-:-:S05]  /*24020*/  IMAD.MOV R6, RZ, RZ, -R6 ;  /* 0x000000ffff067224 */ /* 0x000fca00078e0a06 */
[----:B0-----:R-:W0:Y:S02]  /*24030*/  MUFU.RCP R2, R2 ;  /* 0x0000000200027308 */ /* 0x001e240000001000 */
[----:B0-----:R-:W-:-:S06]  /*24040*/  IADD3 R2, R2, 0xffffffe, RZ ;  /* 0x0ffffffe02027810 */ /* 0x001fcc0007ffe0ff */
[----:B------:R-:W0:Y:S02]  /*24050*/  F2I.FTZ.U32.TRUNC.NTZ R3, R2 ;  /* 0x0000000200037305 */ /* 0x000e24000021f000 */
[----:B0-----:R-:W-:-:S04]  /*24060*/  IMAD.MOV R2, RZ, RZ, -R3 ;  /* 0x000000ffff027224 */ /* 0x001fc800078e0a03 */
[----:B------:R-:W-:Y:S02]  /*24070*/  IMAD R5, R2, R0, RZ ;  /* 0x0000000002057224 */ /* 0x000fe400078e02ff */
[----:B------:R-:W-:-:S04]  /*24080*/  IMAD.MOV.U32 R2, RZ, RZ, RZ ;  /* 0x000000ffff027224 */ /* 0x000fc800078e00ff */
[----:B------:R-:W-:Y:S01]  /*24090*/  IMAD.HI.U32 R5, R3, R5, R2 ;  /* 0x0000000503057227 */ /* 0x000fe200078e0002 */
[----:B------:R-:W-:-:S04]  /*240a0*/  IADD3 R3, R18, -0x1, R4 ;  /* 0xffffffff12037810 */ /* 0x000fc80007ffe004 */
[----:B------:R-:W-:Y:S02]  /*240b0*/  IABS R2, R3 ;  /* 0x0000000300027213 */ /* 0x000fe40000000000 */
[----:B------:R-:W-:-:S03]  /*240c0*/  LOP3.LUT R3, R3, R4, RZ, 0x3c, !PT ;  /* 0x0000000403037212 */ /* 0x000fc600078e3cff */
[----:B------:R-:W-:Y:S01]  /*240d0*/  IMAD.HI.U32 R5, R5, R2, RZ ;  /* 0x0000000205057227 */ /* 0x000fe200078e00ff */
[----:B------:R-:W-:-:S03]  /*240e0*/  ISETP.GE.AND P2, PT, R3, RZ, PT ;  /* 0x000000ff0300720c */ /* 0x000fc60003f46270 */
        /* <DEDUP_REMOVED lines=10> */
.L_x_742:
[----:B------:R-:W-:Y:S05]  /*24190*/  BSYNC B0 ;  /* 0x0000000000007941 */ /* 0x000fea0003800000 */
.L_x_741:
[----:B------:R-:W-:-:S05]  /*241a0*/  IMAD R36, R36, R0, RZ ;  /* 0x0000000024247224 */ /* 0x000fca00078e02ff */
        /* <DEDUP_REMOVED lines=21> */
.L_x_743:
        /* <DEDUP_REMOVED lines=8> */
[----:B------:R-:W-:Y:S01]  /*24380*/  IMAD.U32 R4, RZ, RZ, UR6 ;  /* 0x00000006ff047e24 */ /* 0x000fe2000f8e00ff */
[----:B0-----:R-:W-:Y:S01]  /*24390*/  MOV R6, UR8 ;  /* 0x0000000800067c02 */ /* 0x001fe20008000f00 */
[----:B------:R-:W0:Y:S01]  /*243a0*/  LDC.64 R2, c[0x4][R2] ;  /* 0x0100000002027b82 */ /* 0x000e220000000a00 */
[----:B------:R-:W-:Y:S01]  /*243b0*/  IMAD.U32 R5, RZ, RZ, UR7 ;  /* 0x00000007ff057e24 */ /* 0x000fe2000f8e00ff */
[----:B------:R-:W-:Y:S01]  /*243c0*/  MOV R13, RZ ;  /* 0x000000ff000d7202 */ /* 0x000fe20000000f00 */
[----:B------:R-:W-:Y:S02]  /*243d0*/  IMAD.U32 R7, RZ, RZ, UR9 ;  /* 0x00000009ff077e24 */ /* 0x000fe4000f8e00ff */
[----:B------:R-:W-:-:S02]  /*243e0*/  IMAD.U32 R10, RZ, RZ, UR4 ;  /* 0x00000004ff0a7e24 */ /* 0x000fc4000f8e00ff */
[----:B------:R-:W-:Y:S02]  /*243f0*/  IMAD.U32 R11, RZ, RZ, UR5 ;  /* 0x00000005ff0b7e24 */ /* 0x000fe4000f8e00ff */
[----:B------:R-:W-:Y:S02]  /*24400*/  IMAD.MOV.U32 R8, RZ, RZ, 0x70 ;  /* 0x00000070ff087424 */ /* 0x000fe400078e00ff */
[----:B------:R-:W-:-:S07]  /*24410*/  IMAD.MOV.U32 R12, RZ, RZ, 0x1 ;  /* 0x00000001ff0c7424 */ /* 0x000fce00078e00ff */
[----:B------:R-:W-:-:S07]  /*24420*/  LEPC R20, `(.L_x_746) ;  /* 0x000000001014794e */ /* 0x000fce0000000000 */
[----:B0-----:R-:W-:Y:S05]  /*24430*/  CALL.ABS.NOINC R2 ;  /* 0x0000000002007343 */ /* 0x001fea0003c00000 */
.L_x_746:
[----:B------:R-:W-:Y:S05]  /*24440*/  BSYNC B6 ;  /* 0x0000000000067941 */ /* 0x000fea0003800000 */
.L_x_745:
[----:B------:R-:W2:Y:S01]  /*24450*/  LDL.LU R2, [R1] ;  /* 0x0000000001027983 */ /* 0x000ea20000300800 */
[----:B------:R-:W-:Y:S01]  /*24460*/  VIADD R0, R16, 0x10400 ;  /* 0x0001040010007836 */ /* 0x000fe20000000000 */
[----:B------:R-:W-:Y:S04]  /*24470*/  BSSY B6, `(.L_x_747) ;  /* 0x0000016000067945 */ /* 0x000fe80003800000 */
[----:B------:R-:W-:Y:S02]  /*24480*/  LOP3.LUT P0, RZ, R0, 0x3ff, RZ, 0xc0, !PT ;  /* 0x000003ff00ff7812 */ /* 0x000fe4000780c0ff */
[----:B--2---:R-:W-:-:S11]  /*24490*/  LOP3.LUT R2, R2, 0xfffffffe, RZ, 0xc0, !PT ;  /* 0xfffffffe02027812 */ /* 0x004fd600078ec0ff */
[----:B------:R-:W-:-:S05]  /*244a0*/  @P0 LOP3.LUT R2, R2, 0x1, RZ, 0xfc, !PT ;  /* 0x0000000102020812 */ /* 0x000fca00078efcff */
[----:B------:R1:W-:Y:S01]  /*244b0*/  STL [R1], R2 ;  /* 0x0000000201007387 */ /* 0x0003e20000100800 */
[----:B------:R-:W-:Y:S05]  /*244c0*/  @!P0 BRA `(.L_x_748) ;  /* 0x0000000000408947 */ /* 0x000fea0003800000 */
[----:B-1----:R-:W-:Y:S01]  /*244d0*/  MOV R2, 0x0 ;  /* 0x0000000000027802 */ /* 0x002fe20000000f00 */
[----:B------:R-:W-:Y:S01]  /*244e0*/  ULDC.64 UR6, c[0x4][0x1b0] ;  /* 0x01006c0000067ab9 */ /* 0x000fe20000000a00 */
[----:B------:R-:W-:Y:S01]  /*244f0*/  ULDC.64 UR8, c[0x4][0x1b8] ;  /* 0x01006e0000087ab9 */ /* 0x000fe20000000a00 */
[----:B------:R-:W-:Y:S01]  /*24500*/  ULDC.64 UR4, c[0x4][0x108] ;  /* 0x0100420000047ab9 */ /* 0x000fe20000000a00 */
[----:B------:R-:W-:Y:S01]  /*24510*/  IMAD.U32 R4, RZ, RZ, UR6 ;  /* 0x00000006ff047e24 */ /* 0x000fe2000f8e00ff */
[----:B------:R-:W-:Y:S01]  /*24520*/  MOV R10, UR4 ;  /* 0x00000004000a7c02 */ /* 0x000fe20008000f00 */
[----:B------:R-:W1:Y:S01]  /*24530*/  LDC.64 R2, c[0x4][R2] ;  /* 0x0100000002027b82 */ /* 0x000e620000000a00 */
[----:B------:R-:W-:Y:S02]  /*24540*/  IMAD.U32 R5, RZ, RZ, UR7 ;  /* 0x00000007ff057e24 */ /* 0x000fe4000f8e00ff */
[----:B0-----:R-:W-:Y:S02]  /*24550*/  IMAD.U32 R6, RZ, RZ, UR8 ;  /* 0x00000008ff067e24 */ /* 0x001fe4000f8e00ff */
[----:B------:R-:W-:-:S02]  /*24560*/  IMAD.U32 R7, RZ, RZ, UR9 ;  /* 0x00000009ff077e24 */ /* 0x000fc4000f8e00ff */
[----:B------:R-:W-:Y:S02]  /*24570*/  IMAD.U32 R11, RZ, RZ, UR5 ;  /* 0x00000005ff0b7e24 */ /* 0x000fe4000f8e00ff */
[----:B------:R-:W-:Y:S02]  /*24580*/  IMAD.MOV.U32 R8, RZ, RZ, 0x70 ;  /* 0x00000070ff087424 */ /* 0x000fe400078e00ff */
[----:B------:R-:W-:Y:S02]  /*24590*/  IMAD.MOV.U32 R12, RZ, RZ, 0x1 ;  /* 0x00000001ff0c7424 */ /* 0x000fe400078e00ff */
[----:B------:R-:W-:-:S07]  /*245a0*/  IMAD.MOV.U32 R13, RZ, RZ, RZ ;  /* 0x000000ffff0d7224 */ /* 0x000fce00078e00ff */
[----:B------:R-:W-:-:S07]  /*245b0*/  LEPC R20, `(.L_x_748) ;  /* 0x000000001014794e */ /* 0x000fce0000000000 */
[----:B-1----:R-:W-:Y:S05]  /*245c0*/  CALL.ABS.NOINC R2 ;  /* 0x0000000002007343 */ /* 0x002fea0003c00000 */
.L_x_748:
[----:B------:R-:W-:Y:S05]  /*245d0*/  BSYNC B6 ;  /* 0x0000000000067941 */ /* 0x000fea0003800000 */
.L_x_747:
[----:B------:R-:W-:Y:S01]  /*245e0*/  VIADD R18, R16, 0x400 ;  /* 0x0000040010127836 */ /* 0x000fe20000000000 */
[----:B------:R-:W-:Y:S04]  /*245f0*/  BSSY B6, `(.L_x_749) ;  /* 0x0000013000067945 */ /* 0x000fe80003800000 */
[----:B------:R-:W-:-:S13]  /*24600*/  LOP3.LUT P0, RZ, R18, 0x3ff, RZ, 0xc0, !PT ;  /* 0x000003ff12ff7812 */ /* 0x000fda000780c0ff */
[----:B------:R-:W-:Y:S05]  /*24610*/  @!P0 BRA `(.L_x_750) ;  /* 0x0000000000408947 */ /* 0x000fea0003800000 */
[----:B-1----:R-:W-:Y:S01]  /*24620*/  MOV R2, 0x0 ;  /* 0x0000000000027802 */ /* 0x002fe20000000f00 */
[----:B------:R-:W-:Y:S01]  /*24630*/  ULDC.64 UR6, c[0x4][0x1b0] ;  /* 0x01006c0000067ab9 */ /* 0x000fe20000000a00 */
[----:B------:R-:W-:Y:S01]  /*24640*/  ULDC.64 UR8, c[0x4][0x1b8] ;  /* 0x01006e0000087ab9 */ /* 0x000fe20000000a00 */
[----:B------:R-:W-:Y:S01]  /*24650*/  ULDC.64 UR4, c[0x4][0x110] ;  /* 0x0100440000047ab9 */ /* 0x000fe20000000a00 */
[----:B------:R-:W-:Y:S01]  /*24660*/  MOV R4, UR6 ;  /* 0x0000000600047c02 */ /* 0x000fe20008000f00 */
[----:B------:R-:W-:Y:S01]  /*24670*/  IMAD.U32 R5, RZ, RZ, UR7 ;  /* 0x00000007ff057e24 */ /* 0x000fe2000f8e00ff */
[----:B------:R-:W1:Y:S01]  /*24680*/  LDC.64 R2, c[0x4][R2] ;  /* 0x0100000002027b82 */ /* 0x000e620000000a00 */
[----:B0-----:R-:W-:Y:S01]  /*24690*/  IMAD.U32 R6, RZ, RZ, UR8 ;  /* 0x00000008ff067e24 */ /* 0x001fe2000f8e00ff */
[----:B------:R-:W-:Y:S01]  /*246a0*/  MOV R8, 0x70 ;  /* 0x0000007000087802 */ /* 0x000fe20000000f00 */
[----:B------:R-:W-:Y:S02]  /*246b0*/  IMAD.U32 R7, RZ, RZ, UR9 ;  /* 0x00000009ff077e24 */ /* 0x000fe4000f8e00ff */
[----:B------:R-:W-:-:S02]  /*246c0*/  IMAD.U32 R10, RZ, RZ, UR4 ;  /* 0x00000004ff0a7e24 */ /* 0x000fc4000f8e00ff */
[----:B------:R-:W-:Y:S02]  /*246d0*/  IMAD.U32 R11, RZ, RZ, UR5 ;  /* 0x00000005ff0b7e24 */ /* 0x000fe4000f8e00ff */
[----:B------:R-:W-:Y:S02]  /*246e0*/  IMAD.MOV.U32 R12, RZ, RZ, 0x1 ;  /* 0x00000001ff0c7424 */ /* 0x000fe400078e00ff */
[----:B------:R-:W-:-:S07]  /*246f0*/  IMAD.MOV.U32 R13, RZ, RZ, RZ ;  /* 0x000000ffff0d7224 */ /* 0x000fce00078e00ff */
[----:B------:R-:W-:-:S07]  /*24700*/  LEPC R20, `(.L_x_750) ;  /* 0x000000001014794e */ /* 0x000fce0000000000 */
[----:B-1----:R-:W-:Y:S05]  /*24710*/  CALL.ABS.NOINC R2 ;  /* 0x0000000002007343 */ /* 0x002fea0003c00000 */
.L_x_750:
[----:B------:R-:W-:Y:S05]  /*24720*/  BSYNC B6 ;  /* 0x0000000000067941 */ /* 0x000fea0003800000 */
.L_x_749:
[----:B-1----:R-:W2:Y:S01]  /*24730*/  LDL R2, [R1] ;  /* 0x0000000001027983 */ /* 0x002ea20000100800 */
[----:B------:R-:W-:Y:S01]  /*24740*/  BSSY B6, `(.L_x_751) ;  /* 0x0000013000067945 */ /* 0x000fe20003800000 */
[----:B--2---:R-:W-:-:S13]  /*24750*/  LOP3.LUT P6, RZ, R2, 0x1, RZ, 0xc0, !PT ;  /* 0x0000000102ff7812 */ /* 0x004fda00078cc0ff */
[----:B------:R-:W-:Y:S05]  /*24760*/  @!P6 BRA `(.L_x_752) ;  /* 0x000000000040e947 */ /* 0x000fea0003800000 */
[----:B------:R-:W-:Y:S01]  /*24770*/  MOV R2, 0x0 ;  /* 0x0000000000027802 */ /* 0x000fe20000000f00 */
        /* <DEDUP_REMOVED lines=15> */
.L_x_752:
[----:B------:R-:W-:Y:S05]  /*24870*/  BSYNC B6 ;  /* 0x0000000000067941 */ /* 0x000fea0003800000 */
.L_x_751:
[----:B------:R-:W2:Y:S01]  /*24880*/  LDL.LU R20, [R1+0x4] ;  /* 0x0000040001147983 */ /* 0x000ea20000300800 */
[----:B------:R-:W-:Y:S01]  /*24890*/  ULDC.64 UR4, c[0x0][0x9f8] ;  /* 0x00027e0000047ab9 */ /* 0x000fe20000000a00 */
[----:B------:R-:W1:Y:S02]  /*248a0*/  LDC R8, c[0x0][0x430] ;  /* 0x00010c00ff087b82 */ /* 0x000e640000000800 */
[----:B------:R-:W3:Y:S01]  /*248b0*/  LDL R0, [R1+0x30] ;  /* 0x0000300001007983 */ /* 0x000ee20000100800 */
[----:B------:R-:W-:Y:S01]  /*248c0*/  ISETP.NE.U32.AND P0, PT, RZ, UR4, PT ;  /* 0x00000004ff007c0c */ /* 0x000fe2000bf05070 */
[----:B------:R-:W4:Y:S03]  /*248d0*/  S2R R21, SR_TID.X ;  /* 0x0000000000157919 */ /* 0x000f260000002100 */
[----:B------:R-:W-:Y:S01]  /*248e0*/  ISETP.NE.AND.EX P0, PT, RZ, UR5, PT, P0 ;  /* 0x00000005ff007c0c */ /* 0x000fe2000bf05300 */
[----:B------:R-:W0:-:S12]  /*248f0*/  LDC R11, c[0x0][0x2f4] ;  /* 0x0000bd00ff0b7b82 */ /* 0x000e180000000800 */
[----:B------:R-:W-:Y:S02]  /*24900*/  @P0 IADD3 R2, P1, R23, UR4, RZ ;  /* 0x0000000417020c10 */ /* 0x000fe4000ff3e0ff */
[----:B----4-:R-:W-:Y:S02]  /*24910*/  LOP3.LUT R4, R21, 0x7f, RZ, 0xc0, !PT ;  /* 0x0000007f15047812 */ /* 0x010fe400078ec0ff */
[----:B--2---:R-:W-:Y:S02]  /*24920*/  @P0 IADD3.X R3, R20, UR5, RZ, P1, !PT ;  /* 0x0000000514030c10 */ /* 0x004fe40008ffe4ff */
[----:B------:R-:W2:Y:S01]  /*24930*/  LDL.LU R20, [R1] ;  /* 0x0000000001147983 */ /* 0x000ea20000300800 */
[----:B------:R-:W-:-:S03]  /*24940*/  SHF.R.U32.HI R4, RZ, 0x3, R4 ;  /* 0x00000003ff047819 */ /* 0x000fc60000011604 */
[----:B------:R4:W2:Y:S01]  /*24950*/  @P0 LDG.E R35, desc[UR36][R2.64] ;  /* 0x0000002402230981 */ /* 0x0008a2000c1e1900 */
[----:B-1----:R-:W-:Y:S02]  /*24960*/  ISETP.NE.AND P1, PT, R8, 0x1, PT ;  /* 0x000000010800780c */ /* 0x002fe40003f25270 */
[----:B------:R-:W-:Y:S02]  /*24970*/  SHF.L.U32 R21, R21, 0x4, RZ ;  /* 0x0000000415157819 */ /* 0x000fe400000006ff */
[----:B---3--:R-:W-:Y:S02]  /*24980*/  LEA R0, R0, 0xffffff80, 0x7 ;  /* 0xffffff8000007811 */ /* 0x008fe400078e38ff */
[----:B------:R-:W-:-:S04]  /*24990*/  LOP3.LUT R21, R4, 0x70, R21, 0xf8, !PT ;  /* 0x0000007004157812 */ /* 0x000fc800078ef815 */
[----:B------:R-:W-:-:S03]  /*249a0*/  LOP3.LUT R4, R21, R0, RZ, 0xfc, !PT ;  /* 0x0000000015047212 */ /* 0x000fc600078efcff */
[----:B------:R-:W1:Y:S01]  /*249b0*/  @P1 LDC R5, c[0x0][0x434] ;  /* 0x00010d00ff051b82 */ /* 0x000e620000000800 */
[C---:B------:R-:W-:Y:S01]  /*249c0*/  ISETP.GE.AND P0, PT, R4.reuse, R26, PT ;  /* 0x0000001a0400720c */ /* 0x040fe20003f06270 */
[----:B------:R-:W-:-:S04]  /*249d0*/  IMAD.IADD R4, R4, 0x1, R37 ;  /* 0x0000000104047824 */ /* 0x000fc800078e0225 */
[----:B0-----:R-:W-:Y:S02]  /*249e0*/  IMAD.MOV.U32 R6, RZ, RZ, R4 ;  /* 0x000000ffff067224 */ /* 0x001fe400078e0004 */
[----:B------:R-:W0:Y:S08]  /*249f0*/  @P1 LDC R7, c[0x0][0x438] ;  /* 0x00010e00ff071b82 */ /* 0x000e300000000800 */
[----:B----4-:R-:W3:Y:S01]  /*24a00*/  @!P0 LDC.64 R2, c[0x0][0x428] ;  /* 0x00010a00ff028b82 */ /* 0x010ee20000000a00 */
[----:B-1----:R-:W-:-:S05]  /*24a10*/  @P1 IMAD.HI.U32 R5, R4, R5, RZ ;  /* 0x0000000504051227 */ /* 0x002fca00078e00ff */
[----:B0-----:R-:W-:-:S04]  /*24a20*/  @P1 SHF.R.U32.HI R6, RZ, R7, R5 ;  /* 0x00000007ff061219 */ /* 0x001fc80000011605 */
[--C-:B------:R-:W-:Y:S01]  /*24a30*/  @!P0 SHF.R.S32.HI R7, RZ, 0x1f, R6.reuse ;  /* 0x0000001fff078819 */ /* 0x100fe20000011406 */
[----:B------:R-:W-:-:S04]  /*24a40*/  IMAD.MOV R5, RZ, RZ, -R6 ;  /* 0x000000ffff057224 */ /* 0x000fc800078e0a06 */
[----:B------:R-:W-:Y:S01]  /*24a50*/  IMAD R4, R8, R5, R4 ;  /* 0x0000000508047224 */ /* 0x000fe200078e0204 */
[----:B------:R-:W-:Y:S01]  /*24a60*/  LOP3.LUT R10, R31, 0x80, RZ, 0xfc, !PT ;  /* 0x000000801f0a7812 */ /* 0x000fe200078efcff */
[----:B------:R-:W-:Y:S01]  /*24a70*/  UMOV UR4, 0xffffffff ;  /* 0xffffffff00047882 */ /* 0x000fe20000000000 */
[----:B--2---:R-:W-:Y:S01]  /*24a80*/  SHF.R.S32.HI R9, RZ, 0x1f, R35 ;  /* 0x0000001fff097819 */ /* 0x004fe20000011423 */
[----:B---3--:R-:W-:-:S04]  /*24a90*/  @!P0 IMAD.WIDE.U32 R6, R35, R2, R6 ;  /* 0x0000000223068225 */ /* 0x008fc800078e0006 */
[----:B------:R-:W-:Y:S01]  /*24aa0*/  @!P0 IMAD R5, R9, R2, RZ ;  /* 0x0000000209058224 */ /* 0x000fe200078e02ff */
[----:B------:R0:W-:Y:S03]  /*24ab0*/  STL [R1+0x4], R9 ;  /* 0x0000040901007387 */ /* 0x0001e60000100800 */
[----:B------:R-:W-:Y:S02]  /*24ac0*/  @!P0 IMAD R5, R35, R3, R5 ;  /* 0x0000000323058224 */ /* 0x000fe400078e0205 */
[----:B------:R-:W1:Y:S01]  /*24ad0*/  @!P0 LDC.64 R2, c[0x0][0x418] ;  /* 0x00010600ff028b82 */ /* 0x000e620000000a00 */
[----:B------:R-:W-:Y:S02]  /*24ae0*/  LOP3.LUT R20, R20, 0xfffffffd, RZ, 0xc0, !PT ;  /* 0xfffffffd14147812 */ /* 0x000fe400078ec0ff */
[----:B-1----:R-:W-:Y:S01]  /*24af0*/  @!P0 LEA R8, P1, R6, R2, 0x2 ;  /* 0x0000000206088211 */ /* 0x002fe200078210ff */
[----:B------:R-:W-:-:S05]  /*24b00*/  @!P0 IMAD.IADD R2, R7, 0x1, R5 ;  /* 0x0000000107028824 */ /* 0x000fca00078e0205 */
[----:B0-----:R-:W-:Y:S01]  /*24b10*/  @!P0 LEA.HI.X R9, R6, R3, R2, 0x2, P1 ;  /* 0x0000000306098211 */ /* 0x001fe200008f1402 */
[----:B------:R-:W-:Y:S01]  /*24b20*/  IMAD.MOV.U32 R3, RZ, RZ, RZ ;  /* 0x000000ffff037224 */ /* 0x000fe200078e00ff */
[----:B------:R-:W-:Y:S02]  /*24b30*/  ISETP.GE.AND P1, PT, R31, R11, PT ;  /* 0x0000000b1f00720c */ /* 0x000fe40003f26270 */
[----:B------:R-:W-:-:S03]  /*24b40*/  MOV R2, UR42 ;  /* 0x0000002a00027c02 */ /* 0x000fc60008000f00 */
[----:B------:R0:W5:Y:S01]  /*24b50*/  @!P0 LDG.E R3, desc[UR36][R8.64] ;  /* 0x0000002408038981 */ /* 0x000162000c1e1900 */
[----:B------:R-:W-:Y:S02]  /*24b60*/  ISETP.GE.AND P0, PT, R10, R11, PT ;  /* 0x0000000b0a00720c */ /* 0x000fe40003f06270 */
[----:B------:R-:W-:-:S05]  /*24b70*/  ISETP.NE.AND P2, PT, R2, 0x3, PT ;  /* 0x000000030200780c */ /* 0x000fca0003f45270 */
[----:B------:R-:W-:-:S04]  /*24b80*/  @P1 LOP3.LUT R20, R20, 0x2, RZ, 0xfc, !PT ;  /* 0x0000000214141812 */ /* 0x000fc800078efcff */
[----:B------:R-:W-:-:S04]  /*24b90*/  LOP3.LUT R20, R20, 0xfffffffb, RZ, 0xc0, !PT ;  /* 0xfffffffb14147812 */ /* 0x000fc800078ec0ff */
[----:B------:R-:W-:-:S04]  /*24ba0*/  LOP3.LUT R20, R20, 0xfffffffe, RZ, 0xc0, !PT ;  /* 0xfffffffe14147812 */ /* 0x000fc800078ec0ff */
[----:B------:R-:W-:-:S04]  /*24bb0*/  @P0 LOP3.LUT R20, R20, 0x1, RZ, 0xfc, !PT ;  /* 0x0000000114140812 */ /* 0x000fc800078efcff */
[----:B------:R-:W-:-:S05]  /*24bc0*/  @P2 LOP3.LUT R20, R20, 0x4, RZ, 0xfc, !PT ;  /* 0x0000000414142812 */ /* 0x000fca00078efcff */
[----:B------:R0:W-:Y:S01]  /*24bd0*/  STL [R1], R20 ;  /* 0x0000001401007387 */ /* 0x0001e20000100800 */
[----:B------:R-:W-:Y:S05]  /*24be0*/  BRA.DIV UR4, `(.L_x_753) ;  /* 0x000000b204e47947 */ /* 0x000fea000b800000 */
.L_x_1078:
[----:B------:R-:W-:Y:S05]  /*24bf0*/  @!P2 BRA `(.L_x_754) ;  /* 0x000000000004a947 */ /* 0x000fea0003800000 */
[----:B------:R-:W-:Y:S01]  /*24c00*/  BPT.TRAP 0x1 ;  /* 0x000000040000795c */ /* 0x000fe20000300000 */
.L_x_754:
[----:B------:R-:W-:Y:S01]  /*24c10*/  IMAD R6, R29, 0x8, R16 ;  /* 0x000000081d067824 */ /* 0x000fe200078e0210 */
[----:B------:R-:W-:Y:S01]  /*24c20*/  SHF.L.U32 R23, R32, 0x1f, RZ ;  /* 0x0000001f20177819 */ /* 0x000fe200000006ff */
[----:B------:R-:W1:Y:S01]  /*24c30*/  S2R R2, SR_TID.X ;  /* 0x0000000000027919 */ /* 0x000e620000002100 */
[----:B------:R-:W-:Y:S01]  /*24c40*/  BSSY B0, `(.L_x_755) ;  /* 0x0000007000007945 */ /* 0x000fe20003800000 */
[----:B0-----:R-:W-:Y:S01]  /*24c50*/  SHF.R.S32.HI R20, RZ, 0x1f, R4 ;  /* 0x0000001fff147819 */ /* 0x001fe20000011404 */
[----:B------:R-:W0:Y:S01]  /*24c60*/  SYNCS.PHASECHK.TRANS64.TRYWAIT P0, [R6+URZ+0x38880], R23 ;  /* 0x03888017060075a7 */ /* 0x000e22000800017f */
[----:B-1----:R-:W-:-:S04]  /*24c70*/  LOP3.LUT R2, R2, 0x7f, RZ, 0xc0, !PT ;  /* 0x0000007f02027812 */ /* 0x002fc800078ec0ff */
[----:B------:R-:W-:-:S04]  /*24c80*/  SHF.R.U32.HI R2, RZ, 0x3, R2 ;  /* 0x00000003ff027819 */ /* 0x000fc80000011602 */
[----:B------:R-:W-:Y:S01]  /*24c90*/  IADD3 R7, -R2, R26, -R0 ;  /* 0x0000001a02077210 */ /* 0x000fe20007ffe900 */
[----:B0-----:R-:W-:Y:S06]  /*24ca0*/  @!P0 BRA `(.L_x_756) ;  /* 0x000000b000e88947 */ /* 0x001fec0003800000 */
.L_x_1079:
[----:B------:R-:W-:Y:S05]  /*24cb0*/  BSYNC B0 ;  /* 0x0000000000007941 */ /* 0x000fea0003800000 */
.L_x_755:
[----:B------:R-:W2:Y:S01]  /*24cc0*/  LDL R10, [R1+0x18] ;  /* 0x00001800010a7983 */ /* 0x000ea20000100800 */
[----:B------:R-:W-:Y:S01]  /*24cd0*/  ULDC.64 UR4, c[0x0][0x328] ;  /* 0x0000ca0000047ab9 */ /* 0x000fe20000000a00 */
[----:B-----5:R-:W-:Y:S01]  /*24ce0*/  SHF.R.S32.HI R21, RZ, 0x1f, R3 ;  /* 0x0000001fff157819 */ /* 0x020fe20000011403 */
[----:B------:R-:W-:Y:S01]  /*24cf0*/  ULDC.64 UR6, c[0x0][0x318] ;  /* 0x0000c60000067ab9 */ /* 0x000fe20000000a00 */
[----:B------:R-:W3:Y:S01]  /*24d00*/  LDL.LU R5, [R1] ;  /* 0x0000000001057983 */ /* 0x000ee20000300800 */
[----:B------:R-:W-:Y:S01]  /*24d10*/  ISETP.GE.AND P1, PT, R7, 0x1, PT ;  /* 0x000000010700780c */ /* 0x000fe20003f26270 */
[----:B------:R-:W-:Y:S02]  /*24d20*/  IMAD R0, R20, UR4, RZ ;  /* 0x0000000414007c24 */ /* 0x000fe4000f8e02ff */
[----:B------:R-:W-:-:S04]  /*24d30*/  IMAD.WIDE.U32 R8, R4, UR4, RZ ;  /* 0x0000000404087c25 */ /* 0x000fc8000f8e00ff */
[----:B------:R-:W-:Y:S01]  /*24d40*/  IMAD R0, R4, UR5, R0 ;  /* 0x0000000504007c24 */ /* 0x000fe2000f8e0200 */
[----:B------:R-:W-:-:S03]  /*24d50*/  ULDC.64 UR4, c[0x0][0x338] ;  /* 0x0000ce0000047ab9 */ /* 0x000fc60000000a00 */
[----:B------:R-:W-:Y:S02]  /*24d60*/  IMAD.IADD R9, R9, 0x1, R0 ;  /* 0x0000000109097824 */ /* 0x000fe400078e0200 */
[----:B------:R-:W-:Y:S02]  /*24d70*/  IMAD R0, R21, UR4, RZ ;  /* 0x0000000415007c24 */ /* 0x000fe4000f8e02ff */
[----:B------:R-:W-:-:S04]  /*24d80*/  IMAD.WIDE.U32 R8, R3, UR4, R8 ;  /* 0x0000000403087c25 */ /* 0x000fc8000f8e0008 */
        /* <DEDUP_REMOVED lines=9> */
[----:B---3--:R-:W-:-:S04]  /*24e20*/  LOP3.LUT R5, R5, 0xffffffdf, RZ, 0xc0, !PT ;  /* 0xffffffdf05057812 */ /* 0x008fc800078ec0ff */
[----:B------:R-:W-:-:S05]  /*24e30*/  @P1 LOP3.LUT R5, R5, 0x20, RZ, 0xfc, !PT ;  /* 0x0000002005051812 */ /* 0x000fca00078efcff */
[----:B------:R1:W-:Y:S01]  /*24e40*/  STL [R1], R5 ;  /* 0x0000000501007387 */ /* 0x0003e20000100800 */
[----:B------:R-:W-:Y:S05]  /*24e50*/  BRA.DIV UR4, `(.L_x_757) ;  /* 0x000000b204907947 */ /* 0x000fea000b800000 */
[----:B------:R-:W2:Y:S01]  /*24e60*/  LDC R12, c[0x0][0x2f4] ;  /* 0x0000bd00ff0c7b82 */ /* 0x000ea20000000800 */
[----:B------:R-:W3:Y:S01]  /*24e70*/  SHFL.IDX PT, R8, R0, RZ, 0x181f ;  /* 0x00181fff00087589 */ /* 0x000ee200000e0000 */
[----:B------:R-:W-:-:S03]  /*24e80*/  LOP3.LUT R11, R31, 0x80, RZ, 0xfc, !PT ;  /* 0x000000801f0b7812 */ /* 0x000fc600078efcff */
[----:B-1----:R-:W1:Y:S01]  /*24e90*/  SHFL.IDX PT, R5, R2, RZ, 0x181f ;  /* 0x00181fff02057589 */ /* 0x002e6200000e0000 */
[C---:B--2---:R-:W-:Y:S02]  /*24ea0*/  ISETP.GE.AND P1, PT, R31.reuse, R12, PT ;  /* 0x0000000c1f00720c */ /* 0x044fe40003f26270 */
[----:B---3--:R-:W-:Y:S02]  /*24eb0*/  IADD3 R8, P0, R31, R8, RZ ;  /* 0x000000081f087210 */ /* 0x008fe40007f1e0ff */
[----:B------:R-:W-:-:S03]  /*24ec0*/  ISETP.LT.OR P2, PT, R7, 0x1, P1 ;  /* 0x000000010700780c */ /* 0x000fc60000f41670 */
[----:B-1----:R-:W-:Y:S01]  /*24ed0*/  IMAD.X R9, RZ, RZ, R5, P0 ;  /* 0x000000ffff097224 */ /* 0x002fe200000e0605 */
[----:B------:R-:W-:Y:S02]  /*24ee0*/  IADD3 R5, R16, R10, RZ ;  /* 0x0000000a10057210 */ /* 0x000fe40007ffe0ff */
[----:B------:R-:W-:Y:S02]  /*24ef0*/  ISETP.GE.AND P0, PT, R11, R12, PT ;  /* 0x0000000c0b00720c */ /* 0x000fe40003f06270 */
[----:B------:R-:W2:Y:S01]  /*24f00*/  LDL.LU R11, [R1] ;  /* 0x00000000010b7983 */ /* 0x000ea20000300800 */
[C---:B------:R-:W-:Y:S02]  /*24f10*/  ISETP.GE.AND P3, PT, R7.reuse, 0x11, PT ;  /* 0x000000110700780c */ /* 0x040fe40003f66270 */
[C---:B------:R-:W-:Y:S02]  /*24f20*/  ISETP.GE.AND P6, PT, R7.reuse, 0x71, PT ;  /* 0x000000710700780c */ /* 0x040fe40003fc6270 */
[----:B------:R-:W-:Y:S01]  /*24f30*/  @!PT LDS RZ, [RZ] ;  /* 0x00000000fffff984 */ /* 0x000fe20000000800 */
[----:B------:R-:W-:Y:S01]  /*24f40*/  LDGSTS.E.BYPASS.LTC128B.128 [R5+0x10400], desc[UR36][R8.64], !P2 ;  /* 0x1040000008057fae */ /* 0x000fe2000d101d64 */
[----:B------:R-:W-:-:S02]  /*24f50*/  ISETP.LT.OR P2, PT, R7, 0x1, P0 ;  /* 0x000000010700780c */ /* 0x000fc40000741670 */
[C---:B------:R-:W-:Y:S02]  /*24f60*/  ISETP.GE.AND P5, PT, R7.reuse, 0x31, PT ;  /* 0x000000310700780c */ /* 0x040fe40003fa6270 */
[----:B------:R-:W-:-:S09]  /*24f70*/  ISETP.GE.AND P4, PT, R7, 0x41, PT ;  /* 0x000000410700780c */ /* 0x000fd20003f86270 */
[----:B------:R1:W-:Y:S04]  /*24f80*/  LDGSTS.E.BYPASS.LTC128B.128 [R5+0x14400], desc[UR36][R8.64+0x80], !P2 ;  /* 0x1440008008057fae */ /* 0x0003e8000d101d64 */
[----:B-1----:R-:W1:Y:S04]  /*24f90*/  SHFL.IDX PT, R8, R0, 0x1, 0x181f ;  /* 0x00381f0000087f89 */ /* 0x002e6800000e0000 */
[----:B------:R-:W3:Y:S01]  /*24fa0*/  SHFL.IDX PT, R9, R2, 0x1, 0x181f ;  /* 0x00381f0002097f89 */ /* 0x000ee200000e0000 */
[----:B-1----:R-:W-:-:S05]  /*24fb0*/  IADD3 R8, P2, R31, R8, RZ ;  /* 0x000000081f087210 */ /* 0x002fca0007f5e0ff */
[----:B---3--:R-:W-:Y:S01]  /*24fc0*/  IMAD.X R9, RZ, RZ, R9, P2 ;  /* 0x000000ffff097224 */ /* 0x008fe200010e0609 */
[----:B------:R-:W-:-:S13]  /*24fd0*/  ISETP.LT.OR P2, PT, R7, 0x11, P1 ;  /* 0x000000110700780c */ /* 0x000fda0000f41670 */
[----:B------:R-:W-:Y:S01]  /*24fe0*/  LDGSTS.E.BYPASS.LTC128B.128 [R5+0x10c00], desc[UR36][R8.64], !P2 ;  /* 0x10c0000008057fae */ /* 0x000fe2000d101d64 */
[----:B------:R-:W-:-:S13]  /*24ff0*/  ISETP.LT.OR P2, PT, R7, 0x11, P0 ;  /* 0x000000110700780c */ /* 0x000fda0000741670 */
        /* <DEDUP_REMOVED lines=24> */
[----:B------:R1:W-:Y:S01]  /*25180*/  LDGSTS.E.BYPASS.LTC128B.128 [R5+0x16400], desc[UR36][R8.64+0x80], !P2 ;  /* 0x1640008008057fae */ /* 0x0003e2000d101d64 */
[----:B--2---:R-:W-:-:S04]  /*25190*/  LOP3.LUT R11, R11, 0xffffffef, RZ, 0xc0, !PT ;  /* 0xffffffef0b0b7812 */ /* 0x004fc800078ec0ff */
[----:B------:R-:W-:Y:S02]  /*251a0*/  @P3 LOP3.LUT R11, R11, 0x10, RZ, 0xfc, !PT ;  /* 0x000000100b0b3812 */ /* 0x000fe400078efcff */
[----:B------:R-:W-:Y:S01]  /*251b0*/  ISETP.GE.AND P3, PT, R7, 0x51, PT ;  /* 0x000000510700780c */ /* 0x000fe20003f66270 */
[----:B-1----:R-:W1:Y:S01]  /*251c0*/  SHFL.IDX PT, R8, R0, 0x5, 0x181f ;  /* 0x00b81f0000087f89 */ /* 0x002e6200000e0000 */
[----:B------:R-:W-:-:S03]  /*251d0*/  LOP3.LUT R11, R11, 0xfffffff7, RZ, 0xc0, !PT ;  /* 0xfffffff70b0b7812 */ /* 0x000fc600078ec0ff */
[----:B------:R-:W2:Y:S01]  /*251e0*/  SHFL.IDX PT, R9, R2, 0x5, 0x181f ;  /* 0x00b81f0002097f89 */ /* 0x000ea200000e0000 */
[----:B-1----:R-:W-:-:S05]  /*251f0*/  IADD3 R8, P2, R31, R8, RZ ;  /* 0x000000081f087210 */ /* 0x002fca0007f5e0ff */
[----:B--2---:R-:W-:Y:S01]  /*25200*/  IMAD.X R9, RZ, RZ, R9, P2 ;  /* 0x000000ffff097224 */ /* 0x004fe200010e0609 */
[----:B------:R-:W-:-:S13]  /*25210*/  ISETP.LT.OR P2, PT, R7, 0x51, P1 ;  /* 0x000000510700780c */ /* 0x000fda0000f41670 */
[----:B------:R-:W-:Y:S01]  /*25220*/  LDGSTS.E.BYPASS.LTC128B.128 [R5+0x12c00], desc[UR36][R8.64], !P2 ;  /* 0x12c0000008057fae */ /* 0x000fe2000d101d64 */
[----:B------:R-:W-:-:S13]  /*25230*/  ISETP.LT.OR P2, PT, R7, 0x51, P0 ;  /* 0x000000510700780c */ /* 0x000fda0000741670 */
[----:B------:R1:W-:Y:S04]  /*25240*/  LDGSTS.E.BYPASS.LTC128B.128 [R5+0x16c00], desc[UR36][R8.64+0x80], !P2 ;  /* 0x16c0008008057fae */ /* 0x0003e8000d101d64 */
[----:B-1----:R-:W1:Y:S04]  /*25250*/  SHFL.IDX PT, R8, R0, 0x6, 0x181f ;  /* 0x00d81f0000087f89 */ /* 0x002e6800000e0000 */
[----:B------:R-:W2:Y:S04]  /*25260*/  SHFL.IDX PT, R9, R2, 0x6, 0x181f ;  /* 0x00d81f0002097f89 */ /* 0x000ea800000e0000 */
[----:B------:R-:W3:Y:S04]  /*25270*/  SHFL.IDX PT, R2, R2, 0x7, 0x181f ;  /* 0x00f81f0002027f89 */ /* 0x000ee800000e0000 */
[----:B------:R-:W4:Y:S01]  /*25280*/  SHFL.IDX PT, R0, R0, 0x7, 0x181f ;  /* 0x00f81f0000007f89 */ /* 0x000f2200000e0000 */
[----:B-1----:R-:W-:-:S04]  /*25290*/  IADD3 R8, P2, R31, R8, RZ ;  /* 0x000000081f087210 */ /* 0x002fc80007f5e0ff */
[----:B--2---:R-:W-:Y:S02]  /*252a0*/  IADD3.X R9, RZ, R9, RZ, P2, !PT ;  /* 0x00000009ff097210 */ /* 0x004fe400017fe4ff */
        /* <DEDUP_REMOVED lines=8> */
[----:B------:R-:W-:-:S05]  /*25330*/  @P6 LOP3.LUT R11, R11, 0x40, RZ, 0xfc, !PT ;  /* 0x000000400b0b6812 */ /* 0x000fca00078efcff */
[----:B---34-:R1:W-:Y:S02]  /*25340*/  STL [R1], R11 ;  /* 0x0000000b01007387 */ /* 0x0183e40000100800 */
.L_x_1097:
[C---:B------:R-:W-:Y:S02]  /*25350*/  ISETP.LT.OR P1, PT, R7.reuse, 0x71, P1 ;  /* 0x000000710700780c */ /* 0x040fe40000f21670 */
[----:B------:R-:W-:Y:S02]  /*25360*/  ISETP.LT.OR P0, PT, R7, 0x71, P0 ;  /* 0x000000710700780c */ /* 0x000fe40000701670 */
[----:B01----:R-:W-:-:S05]  /*25370*/  IADD3 R8, P6, R31, R0, RZ ;  /* 0x000000001f087210 */ /* 0x003fca0007fde0ff */
        /* <DEDUP_REMOVED lines=8> */
.L_x_758:
[----:B------:R-:W-:Y:S02]  /*25400*/  PLOP3.LUT P1, PT, P1, P0, PT, 0xa2, 0x0 ;  /* 0x000000000000781c */ /* 0x000fe40000f21472 */
[----:B------:R-:W-:-:S08]  /*25410*/  @P0 R2UR P1, UR4, R6 ;  /* 0x00000000060402ca */ /* 0x000fd00000020000 */
[----:B------:R-:W-:-:S05]  /*25420*/  @P0 PLOP3.LUT P0, PT, P1, PT, PT, 0x80, 0x0 ;  /* 0x000000000000081c */ /* 0x000fca0000f0f070 */
[----:B------:R-:W-:Y:S01]  /*25430*/  @!P1 SYNCS.ARRIVE.TRANS64.RED.A0T1 RZ, [UR4+0x38870], RZ ;  /* 0x038870ffffff99a7 */ /* 0x000fe20008200404 */
[----:B------:R-:W-:Y:S07]  /*25440*/  @!P1 ARRIVES.LDGSTSBAR.64.TRANSCNT [UR4+0x38870] ;  /* 0x03887000ff0099b0 */ /* 0x000fee0008000a84 */
[----:B------:R-:W-:Y:S05]  /*25450*/  @P0 BRA.U.ANY `(.L_x_758) ;  /* 0xfffffffd00e80947 */ /* 0x000fea000393ffff */
[----:B------:R-:W-:Y:S01]  /*25460*/  NOP ;  /* 0x0000000000007918 */ /* 0x000fe20000000000 */
[----:B------:R-:W2:Y:S02]  /*25470*/  LDL R0, [R1] ;  /* 0x0000000001007983 */ /* 0x000ea40000100800 */
[----:B--2---:R-:W-:-:S13]  /*25480*/  LOP3.LUT P6, RZ, R0, 0x4, RZ, 0xc0, !PT ;  /* 0x0000000400ff7812 */ /* 0x004fda00078cc0ff */
[----:B------:R-:W-:Y:S05]  /*25490*/  @!P6 BRA `(.L_x_759) ;  /* 0x000000000004e947 */ /* 0x000fea0003800000 */
[----:B------:R-:W-:Y:S01]  /*254a0*/  BPT.TRAP 0x1 ;  /* 0x000000040000795c */ /* 0x000fe20000300000 */
.L_x_759:
[----:B------:R1:W-:Y:S01]  /*254b0*/  SYNCS.ARRIVE.TRANS64.A1T0 RZ, [R6+URZ+0x38870], RZ ;  /* 0x038870ff06ff79a7 */ /* 0x0003e2000810003f */
[----:B------:R-:W-:Y:S05]  /*254c0*/  @!P6 BRA `(.L_x_760) ;  /* 0x000000000004e947 */ /* 0x000fea0003800000 */
[----:B------:R-:W-:Y:S01]  /*254d0*/  BPT.TRAP 0x1 ;  /* 0x000000040000795c */ /* 0x000fe20000300000 */
.L_x_760:
[----:B------:R-:W2:Y:S01]  /*254e0*/  SYNCS.PHASECHK.TRANS64.TRYWAIT P0, [R6+URZ+0x38840], R23 ;  /* 0x03884017060075a7 */ /* 0x000ea2000800017f */
[----:B------:R-:W-:Y:S04]  /*254f0*/  BSSY B0, `(.L_x_761) ;  /* 0x0000002000007945 */ /* 0x000fe80003800000 */
[----:B--2---:R-:W-:Y:S05]  /*25500*/  @!P0 BRA `(.L_x_762) ;  /* 0x000000b400c08947 */ /* 0x004fea0003800000 */
.L_x_1098:
[----:B------:R-:W-:Y:S05]  /*25510*/  BSYNC B0 ;  /* 0x0000000000007941 */ /* 0x000fea0003800000 */
.L_x_761:
[----:B------:R3:W5:Y:S01]  /*25520*/  LDL R10, [R1] ;  /* 0x00000000010a7983 */ /* 0x0007620000100800 */
[----:B------:R-:W-:Y:S01]  /*25530*/  ULDC.64 UR4, c[0x0][0x300] ;  /* 0x0000c00000047ab9 */ /* 0x000fe20000000a00 */
[----:B------:R-:W4:Y:S01]  /*25540*/  LDC R7, c[0x0][0x2f4] ;  /* 0x0000bd00ff077b82 */ /* 0x000f220000000800 */
[----:B------:R-:W-:Y:S01]  /*25550*/  IMAD R0, R20, UR4, RZ ;  /* 0x0000000414007c24 */ /* 0x000fe2000f8e02ff */
[----:B------:R-:W-:Y:S01]  /*25560*/  ULDC.64 UR6, c[0x0][0x2e8] ;  /* 0x0000ba0000067ab9 */ /* 0x000fe20000000a00 */
[----:B0-----:R-:W-:Y:S01]  /*25570*/  IMAD.WIDE.U32 R8, R4, UR4, RZ ;  /* 0x0000000404087c25 */ /* 0x001fe2000f8e00ff */
[----:B------:R-:W-:-:S03]  /*25580*/  LOP3.LUT R11, R31, 0x80, RZ, 0xfc, !PT ;  /* 0x000000801f0b7812 */ /* 0x000fc600078efcff */
[----:B------:R-:W-:Y:S01]  /*25590*/  IMAD R0, R4, UR5, R0 ;  /* 0x0000000504007c24 */ /* 0x000fe2000f8e0200 */
[----:B------:R-:W-:Y:S02]  /*255a0*/  ULDC.64 UR4, c[0x0][0x310] ;  /* 0x0000c40000047ab9 */ /* 0x000fe40000000a00 */
[----:B------:R-:W-:Y:S02]  /*255b0*/  IMAD R21, R21, UR4, RZ ;  /* 0x0000000415157c24 */ /* 0x000fe4000f8e02ff */
[----:B------:R-:W-:Y:S02]  /*255c0*/  IMAD.IADD R9, R9, 0x1, R0 ;  /* 0x0000000109097824 */ /* 0x000fe400078e0200 */
[----:B------:R-:W-:-:S04]  /*255d0*/  IMAD.WIDE.U32 R8, R3, UR4, R8 ;  /* 0x0000000403087c25 */ /* 0x000fc8000f8e0008 */
[----:B------:R-:W-:Y:S01]  /*255e0*/  IMAD R3, R3, UR5, R21 ;  /* 0x0000000503037c24 */ /* 0x000fe2000f8e0215 */
[----:B------:R-:W-:Y:S01]  /*255f0*/  ULDC.64 UR4, c[0x0][0x308] ;  /* 0x0000c20000047ab9 */ /* 0x000fe20000000a00 */
[----:B------:R-:W-:Y:S02]  /*25600*/  IMAD.MOV.U32 R2, RZ, RZ, R8 ;  /* 0x000000ffff027224 */ /* 0x000fe400078e0008 */
[----:B------:R-:W-:Y:S01]  /*25610*/  IMAD.IADD R3, R9, 0x1, R3 ;  /* 0x0000000109037824 */ /* 0x000fe200078e0203 */
[----:B----4-:R-:W-:Y:S01]  /*25620*/  ISETP.GE.AND P1, PT, R11, R7, PT ;  /* 0x000000070b00720c */ /* 0x010fe20003f26270 */
[----:B------:R-:W-:Y:S01]  /*25630*/  IMAD.WIDE.U32 R2, R17, UR4, R2 ;  /* 0x0000000411027c25 */ /* 0x000fe2000f8e0002 */
[----:B------:R-:W-:-:S03]  /*25640*/  UMOV UR4, 0xffffffff ;  /* 0xffffffff00047882 */ /* 0x000fc60000000000 */
[----:B------:R-:W-:Y:S01]  /*25650*/  IMAD R0, R17, UR5, R3 ;  /* 0x0000000511007c24 */ /* 0x000fe2000f8e0203 */
[----:B------:R-:W-:-:S04]  /*25660*/  IADD3 R4, P0, R2, UR6, RZ ;  /* 0x0000000602047c10 */ /* 0x000fc8000ff1e0ff */
[----:B------:R-:W-:Y:S01]  /*25670*/  IADD3.X R0, R0, UR7, RZ, P0, !PT ;  /* 0x0000000700007c10 */ /* 0x000fe200087fe4ff */
[----:B---3--:R-:W-:Y:S08]  /*25680*/  BRA.DIV UR4, `(.L_x_763) ;  /* 0x000000b604747947 */ /* 0x008ff0000b800000 */
[----:B------:R-:W0:Y:S01]  /*25690*/  SHFL.IDX PT, R3, R4, RZ, 0x181f ;  /* 0x00181fff04037589 */ /* 0x000e2200000e0000 */
[----:B-----5:R-:W-:Y:S02]  /*256a0*/  LOP3.LUT R10, R10, 0xfffffbff, RZ, 0xc0, !PT ;  /* 0xfffffbff0a0a7812 */ /* 0x020fe400078ec0ff */
[----:B------:R-:W-:Y:S01]  /*256b0*/  ISETP.GE.AND P6, PT, R31, R7, PT ;  /* 0x000000071f00720c */ /* 0x000fe20003fc6270 */
[----:B------:R-:W3:Y:S01]  /*256c0*/  SHFL.IDX PT, R2, R0, RZ, 0x181f ;  /* 0x00181fff00027589 */ /* 0x000ee200000e0000 */
[----:B------:R-:W-:-:S04]  /*256d0*/  @P4 LOP3.LUT R10, R10, 0x400, RZ, 0xfc, !PT ;  /* 0x000004000a0a4812 */ /* 0x000fc800078efcff */
[C---:B------:R-:W-:Y:S02]  /*256e0*/  LOP3.LUT P4, RZ, R10.reuse, 0x20, RZ, 0xc0, !PT ;  /* 0x000000200aff7812 */ /* 0x040fe4000788c0ff */
[----:B------:R-:W-:-:S04]  /*256f0*/  LOP3.LUT R10, R10, 0xfffffdff, RZ, 0xc0, !PT ;  /* 0xfffffdff0a0a7812 */ /* 0x000fc800078ec0ff */
[----:B------:R-:W-:-:S04]  /*25700*/  @P3 LOP3.LUT R10, R10, 0x200, RZ, 0xfc, !PT ;  /* 0x000002000a0a3812 */ /* 0x000fc800078efcff */
[C---:B------:R-:W-:Y:S02]  /*25710*/  LOP3.LUT P3, RZ, R10.reuse, 0x10, RZ, 0xc0, !PT ;  /* 0x000000100aff7812 */ /* 0x040fe4000786c0ff */
[----:B------:R-:W-:Y:S02]  /*25720*/  LOP3.LUT R10, R10, 0xfffffeff, RZ, 0xc0, !PT ;  /* 0xfffffeff0a0a7812 */ /* 0x000fe400078ec0ff */
[----:B0-----:R-:W-:Y:S02]  /*25730*/  @P4 IADD3 R3, P0, R31, R3, RZ ;  /* 0x000000031f034210 */ /* 0x001fe40007f1e0ff */
[----:B------:R-:W-:-:S03]  /*25740*/  @P2 LOP3.LUT R10, R10, 0x100, RZ, 0xfc, !PT ;  /* 0x000001000a0a2812 */ /* 0x000fc600078efcff */
[----:B---3--:R-:W-:Y:S01]  /*25750*/  @P4 IMAD.X R2, RZ, RZ, R2, P0 ;  /* 0x000000ffff024224 */ /* 0x008fe200000e0602 */
[----:B------:R-:W-:Y:S01]  /*25760*/  LOP3.LUT P2, RZ, R10, 0x8, RZ, 0xc0, !PT ;  /* 0x000000080aff7812 */ /* 0x000fe2000784c0ff */
[----:B------:R-:W-:Y:S03]  /*25770*/  STL [R1], R10 ;  /* 0x0000000a01007387 */ /* 0x000fe60000100800 */
[----:B------:R-:W-:-:S04]  /*25780*/  @P4 LOP3.LUT R3, R3, R2, RZ, 0x3c, !PT ;  /* 0x0000000203034212 */ /* 0x000fc800078e3cff */
[----:B------:R-:W-:-:S04]  /*25790*/  @P4 LOP3.LUT R2, R3, R2, RZ, 0x3c, !PT ;  /* 0x0000000203024212 */ /* 0x000fc800078e3cff */
[----:B------:R-:W-:-:S05]  /*257a0*/  @P4 LOP3.LUT R3, R3, R2, RZ, 0x3c, !PT ;  /* 0x0000000203034212 */ /* 0x000fca00078e3cff */
[----:B------:R-:W-:Y:S01]  /*257b0*/  @!PT LDS RZ, [RZ] ;  /* 0x00000000fffff984 */ /* 0x000fe20000000800 */
[----:B------:R-:W-:Y:S04]  /*257c0*/  @P4 LDGSTS.E.BYPASS.LTC128B.128 [R5+0x28400], desc[UR36][R2.64], !P6 ;  /* 0x2840000002054fae */ /* 0x000fe8000f101d64 */
[----:B------:R0:W-:Y:S01]  /*257d0*/  @P4 LDGSTS.E.BYPASS.LTC128B.128 [R5+0x2c400], desc[UR36][R2.64+0x80], !P1 ;  /* 0x2c40008002054fae */ /* 0x0001e2000c901d64 */
[----:B------:R-:W-:-:S03]  /*257e0*/  LOP3.LUT P4, RZ, R10, 0x400, RZ, 0xc0, !PT ;  /* 0x000004000aff7812 */ /* 0x000fc6000788c0ff */
[----:B0-----:R-:W0:Y:S04]  /*257f0*/  SHFL.IDX PT, R3, R4, 0x1, 0x181f ;  /* 0x00381f0004037f89 */ /* 0x001e2800000e0000 */
[----:B------:R-:W3:Y:S01]  /*25800*/  SHFL.IDX PT, R2, R0, 0x1, 0x181f ;  /* 0x00381f0000027f89 */ /* 0x000ee200000e0000 */
[----:B0-----:R-:W-:-:S04]  /*25810*/  @P3 IADD3 R3, P0, R31, R3, RZ ;  /* 0x000000031f033210 */ /* 0x001fc80007f1e0ff */
[----:B---3--:R-:W-:-:S04]  /*25820*/  @P3 IADD3.X R2, RZ, R2, RZ, P0, !PT ;  /* 0x00000002ff023210 */ /* 0x008fc800007fe4ff */
[----:B------:R-:W-:-:S04]  /*25830*/  @P3 LOP3.LUT R3, R3, R2, RZ, 0x3c, !PT ;  /* 0x0000000203033212 */ /* 0x000fc800078e3cff */
[----:B------:R-:W-:-:S04]  /*25840*/  @P3 LOP3.LUT R2, R3, R2, RZ, 0x3c, !PT ;  /* 0x0000000203023212 */ /* 0x000fc800078e3cff */
[----:B------:R-:W-:-:S05]  /*25850*/  @P3 LOP3.LUT R3, R3, R2, RZ, 0x3c, !PT ;  /* 0x0000000203033212 */ /* 0x000fca00078e3cff */
[----:B------:R-:W-:Y:S04]  /*25860*/  @P3 LDGSTS.E.BYPASS.LTC128B.128 [R5+0x28c00], desc[UR36][R2.64], !P6 ;  /* 0x28c0000002053fae */ /* 0x000fe8000f101d64 */
[----:B------:R0:W-:Y:S01]  /*25870*/  @P3 LDGSTS.E.BYPASS.LTC128B.128 [R5+0x2cc00], desc[UR36][R2.64+0x80], !P1 ;  /* 0x2cc0008002053fae */ /* 0x0001e2000c901d64 */
[----:B------:R-:W-:-:S03]  /*25880*/  LOP3.LUT P3, RZ, R10, 0x200, RZ, 0xc0, !PT ;  /* 0x000002000aff7812 */ /* 0x000fc6000786c0ff */
[----:B0-----:R-:W0:Y:S04]  /*25890*/  SHFL.IDX PT, R3, R4, 0x2, 0x181f ;  /* 0x00581f0004037f89 */ /* 0x001e2800000e0000 */
[----:B------:R-:W3:Y:S01]  /*258a0*/  SHFL.IDX PT, R2, R0, 0x2, 0x181f ;  /* 0x00581f0000027f89 */ /* 0x000ee200000e0000 */
[----:B0-----:R-:W-:-:S05]  /*258b0*/  @P2 IADD3 R3, P0, R31, R3, RZ ;  /* 0x000000031f032210 */ /* 0x001fca0007f1e0ff */
[----:B---3--:R-:W-:-:S05]  /*258c0*/  @P2 IMAD.X R2, RZ, RZ, R2, P0 ;  /* 0x000000ffff022224 */ /* 0x008fca00000e0602 */
        /* <DEDUP_REMOVED lines=14> */
[----:B------:R0:W-:Y:S04]  /*259b0*/  @P5 LDGSTS.E.BYPASS.LTC128B.128 [R5+0x2dc00], desc[UR36][R2.64+0x80], !P1 ;  /* 0x2dc0008002055fae */ /* 0x0001e8000c901d64 */
        /* <DEDUP_REMOVED lines=19> */
[----:B------:R-:W3:Y:S04]  /*25af0*/  SHFL.IDX PT, R2, R0, 0x6, 0x181f ;  /* 0x00d81f0000027f89 */ /* 0x000ee800000e0000 */
[----:B------:R-:W4:Y:S04]  /*25b00*/  SHFL.IDX PT, R4, R4, 0x7, 0x181f ;  /* 0x00f81f0004047f89 */ /* 0x000f2800000e0000 */
[----:B------:R-:W1:Y:S01]  /*25b10*/  SHFL.IDX PT, R0, R0, 0x7, 0x181f ;  /* 0x00f81f0000007f89 */ /* 0x000e6200000e0000 */
[----:B0-----:R-:W-:-:S05]  /*25b20*/  @P2 IADD3 R3, P0, R31, R3, RZ ;  /* 0x000000031f032210 */ /* 0x001fca0007f1e0ff */
[----:B---3--:R-:W-:-:S05]  /*25b30*/  @P2 IMAD.X R2, RZ, RZ, R2, P0 ;  /* 0x000000ffff022224 */ /* 0x008fca00000e0602 */
[----:B------:R-:W-:-:S04]  /*25b40*/  @P2 LOP3.LUT R3, R3, R2, RZ, 0x3c, !PT ;  /* 0x0000000203032212 */ /* 0x000fc800078e3cff */
[----:B------:R-:W-:-:S04]  /*25b50*/  @P2 LOP3.LUT R2, R3, R2, RZ, 0x3c, !PT ;  /* 0x0000000203022212 */ /* 0x000fc800078e3cff */
[----:B------:R-:W-:-:S05]  /*25b60*/  @P2 LOP3.LUT R3, R3, R2, RZ, 0x3c, !PT ;  /* 0x0000000203032212 */ /* 0x000fca00078e3cff */
[----:B------:R0:W-:Y:S04]  /*25b70*/  @P2 LDGSTS.E.BYPASS.LTC128B.128 [R5+0x2b400], desc[UR36][R2.64], !P6 ;  /* 0x2b40000002052fae */ /* 0x0001e8000f101d64 */
[----:B-1--4-:R0:W-:Y:S02]  /*25b80*/  @P2 LDGSTS.E.BYPASS.LTC128B.128 [R5+0x2f400], desc[UR36][R2.64+0x80], !P1 ;  /* 0x2f40008002052fae */ /* 0x0121e4000c901d64 */
.L_x_1116:
[----:B------:R-:W-:Y:S02]  /*25b90*/  LOP3.LUT P2, RZ, R10, 0x40, RZ, 0xc0, !PT ;  /* 0x000000400aff7812 */ /* 0x000fe4000784c0ff */
[----:B------:R-:W-:-:S11]  /*25ba0*/  ISETP.GE.AND P3, PT, R31, R7, PT ;  /* 0x000000071f00720c */ /* 0x000fd60003f66270 */
[----:B01----:R-:W-:-:S04]  /*25bb0*/  @P2 IADD3 R2, P0, R31, R4, RZ ;  /* 0x000000041f022210 */ /* 0x003fc80007f1e0ff */
[----:B------:R-:W-:Y:S02]  /*25bc0*/  @P2 IADD3.X R0, RZ, R0, RZ, P0, !PT ;  /* 0x00000000ff002210 */ /* 0x000fe400007fe4ff */
        /* <DEDUP_REMOVED lines=8> */
.L_x_764:
[----:B------:R-:W-:Y:S02]  /*25c50*/  PLOP3.LUT P1, PT, P1, P0, PT, 0xa2, 0x0 ;  /* 0x000000000000781c */ /* 0x000fe40000f21472 */
[----:B------:R-:W-:-:S08]  /*25c60*/  @P0 R2UR P1, UR4, R6 ;  /* 0x00000000060402ca */ /* 0x000fd00000020000 */
[----:B------:R-:W-:-:S05]  /*25c70*/  @P0 PLOP3.LUT P0, PT, P1, PT, PT, 0x80, 0x0 ;  /* 0x000000000000081c */ /* 0x000fca0000f0f070 */
[----:B------:R-:W-:Y:S01]  /*25c80*/  @!P1 SYNCS.ARRIVE.TRANS64.RED.A0T1 RZ, [UR4+0x38830], RZ ;  /* 0x038830ffffff99a7 */ /* 0x000fe20008200404 */
[----:B------:R-:W-:Y:S07]  /*25c90*/  @!P1 ARRIVES.LDGSTSBAR.64.TRANSCNT [UR4+0x38830] ;  /* 0x03883000ff0099b0 */ /* 0x000fee0008000a84 */
[----:B------:R-:W-:Y:S05]  /*25ca0*/  @P0 BRA.U.ANY `(.L_x_764) ;  /* 0xfffffffd00e80947 */ /* 0x000fea000393ffff */
[----:B------:R-:W-:Y:S01]  /*25cb0*/  NOP ;  /* 0x0000000000007918 */ /* 0x000fe20000000000 */
[----:B------:R-:W3:Y:S02]  /*25cc0*/  LDL R0, [R1] ;  /* 0x0000000001007983 */ /* 0x000ee40000100800 */
[----:B---3--:R-:W-:-:S13]  /*25cd0*/  LOP3.LUT P2, RZ, R0, 0x4, RZ, 0xc0, !PT ;  /* 0x0000000400ff7812 */ /* 0x008fda000784c0ff */
[----:B------:R-:W-:Y:S05]  /*25ce0*/  @!P2 BRA `(.L_x_765) ;  /* 0x000000000004a947 */ /* 0x000fea0003800000 */
[----:B------:R-:W-:Y:S01]  /*25cf0*/  BPT.TRAP 0x1 ;  /* 0x000000040000795c */ /* 0x000fe20000300000 */
.L_x_765:
[----:B------:R1:W5:Y:S01]  /*25d00*/  LDL.LU R4, [R1+0x24] ;  /* 0x0000240001047983 */ /* 0x0003620000300800 */
[----:B------:R1:W-:Y:S03]  /*25d10*/  SYNCS.ARRIVE.TRANS64.A1T0 RZ, [R6+URZ+0x38830], RZ ;  /* 0x038830ff06ff79a7 */ /* 0x0003e6000810003f */
[----:B0-----:R1:W5:Y:S02]  /*25d20*/  LDL.LU R3, [R1+0x34] ;  /* 0x0000340001037983 */ /* 0x0013640000300800 */
[----:B------:R-:W-:Y:S05]  /*25d30*/  WARPSYNC.ALL ;  /* 0x0000000000007948 */ /* 0x000fea0003800000 */
[----:B------:R-:W-:Y:S01]  /*25d40*/  ULDC.64 UR4, c[0x0][0x298] ;  /* 0x0000a60000047ab9 */ /* 0x000fe20000000a00 */
[----:B------:R-:W-:Y:S01]  /*25d50*/  VIADD R0, R16, 0x20400 ;  /* 0x0002040010007836 */ /* 0x000fe20000000000 */
[----:B------:R-:W-:Y:S01]  /*25d60*/  ULDC.64 UR6, c[0x0][0xa00] ;  /* 0x0002800000067ab9 */ /* 0x000fe20000000a00 */
[----:B------:R-:W-:Y:S01]  /*25d70*/  BSSY B6, `(.L_x_766) ;  /* 0x000001e000067945 */ /* 0x000fe20003800000 */
[----:B------:R-:W-:Y:S01]  /*25d80*/  BAR.SYNC.DEFER_BLOCKING 0x8, 0x180 ;  /* 0x0206000000007b1d */ /* 0x000fe20000010000 */
[----:B------:R-:W-:-:S02]  /*25d90*/  ISETP.NE.U32.AND P0, PT, RZ, UR6, PT ;  /* 0x00000006ff007c0c */ /* 0x000fc4000bf05070 */
[----:B------:R-:W-:Y:S02]  /*25da0*/  LOP3.LUT P1, RZ, R0, 0x3ff, RZ, 0xc0, !PT ;  /* 0x000003ff00ff7812 */ /* 0x000fe4000782c0ff */
[----:B------:R-:W-:-:S04]  /*25db0*/  ISETP.NE.AND.EX P0, PT, RZ, UR7, PT, P0 ;  /* 0x00000007ff007c0c */ /* 0x000fc8000bf05300 */
[----:B------:R-:W-:Y:S02]  /*25dc0*/  SEL R22, R22, RZ, !P0 ;  /* 0x000000ff16167207 */ /* 0x000fe40004000000 */
[----:B-----5:R-:W-:Y:S02]  /*25dd0*/  SHF.R.S32.HI R2, RZ, 0x1f, R4 ;  /* 0x0000001fff027819 */ /* 0x020fe40000011404 */
[----:B------:R-:W-:-:S03]  /*25de0*/  SEL R26, R3, RZ, !P0 ;  /* 0x000000ff031a7207 */ /* 0x000fc60004000000 */
[----:B------:R-:W-:-:S04]  /*25df0*/  IMAD R2, R2, UR4, RZ ;  /* 0x0000000402027c24 */ /* 0x000fc8000f8e02ff */
[C---:B--2---:R-:W-:Y:S02]  /*25e00*/  IMAD R23, R4.reuse, UR5, R2 ;  /* 0x0000000504177c24 */ /* 0x044fe4000f8e0202 */
[----:B------:R-:W-:-:S04]  /*25e10*/  IMAD.WIDE.U32 R4, R4, UR4, RZ ;  /* 0x0000000404047c25 */ /* 0x000fc8000f8e00ff */
[----:B------:R-:W-:Y:S01]  /*25e20*/  IMAD.IADD R23, R5, 0x1, R23 ;  /* 0x0000000105177824 */ /* 0x000fe200078e0217 */
[----:B------:R0:W-:Y:S01]  /*25e30*/  STL.64 [R1+0x28], R4 ;  /* 0x0000280401007387 */ /* 0x0001e20000100a00 */
[----:B------:R-:W-:Y:S05]  /*25e40*/  @!P1 BRA `(.L_x_767) ;  /* 0x0000000000409947 */ /* 0x000fea0003800000 */
[----:B------:R-:W-:Y:S01]  /*25e50*/  MOV R2, 0x0 ;  /* 0x0000000000027802 */ /* 0x000fe20000000f00 */
[----:B------:R-:W-:Y:S01]  /*25e60*/  ULDC.64 UR4, c[0x4][0x1b0] ;  /* 0x01006c0000047ab9 */ /* 0x000fe20000000a00 */
[----:B------:R-:W-:Y:S01]  /*25e70*/  ULDC.64 UR6, c[0x4][0x1b8] ;  /* 0x01006e0000067ab9 */ /* 0x000fe20000000a00 */
[----:B------:R-:W-:Y:S01]  /*25e80*/  ULDC.64 UR8, c[0x4][0x120] ;  /* 0x0100480000087ab9 */ /* 0x000fe20000000a00 */
[----:B0-----:R-:W-:Y:S01]  /*25e90*/  IMAD.U32 R4, RZ, RZ, UR4 ;  /* 0x00000004ff047e24 */ /* 0x001fe2000f8e00ff */
[----:B-1----:R-:W-:Y:S01]  /*25ea0*/  MOV R6, UR6 ;  /* 0x0000000600067c02 */ /* 0x002fe20008000f00 */
        /* <DEDUP_REMOVED lines=10> */
.L_x_767:
[----:B------:R-:W-:Y:S05]  /*25f50*/  BSYNC B6 ;  /* 0x0000000000067941 */ /* 0x000fea0003800000 */
.L_x_766:
[----:B------:R-:W2:Y:S01]  /*25f60*/  LDL.LU.64 R20, [R1+0x28] ;  /* 0x0000280001147983 */ /* 0x000ea20000300a00 */
[----:B------:R-:W3:Y:S01]  /*25f70*/  LDC R8, c[0x0][0x448] ;  /* 0x00011200ff087b82 */ /* 0x000ee20000000800 */
[----:B------:R-:W-:Y:S01]  /*25f80*/  IMAD.MOV.U32 R3, RZ, RZ, R23 ;  /* 0x000000ffff037224 */ /* 0x000fe200078e0017 */
[----:B------:R-:W-:Y:S01]  /*25f90*/  ULDC.64 UR4, c[0x0][0x2d8] ;  /* 0x0000b60000047ab9 */ /* 0x000fe20000000a00 */
[----:B------:R4:W5:Y:S01]  /*25fa0*/  LDL R9, [R1+0x20] ;  /* 0x0000200001097983 */ /* 0x0009620000100800 */
[----:B------:R-:W-:Y:S01]  /*25fb0*/  LOP3.LUT R10, R31, 0x80, RZ, 0xfc, !PT ;  /* 0x000000801f0a7812 */ /* 0x000fe200078efcff */
[----:B------:R-:W-:Y:S01]  /*25fc0*/  ULDC.64 UR6, c[0x0][0x280] ;  /* 0x0000a00000067ab9 */ /* 0x000fe20000000a00 */
[----:B---3--:R-:W-:-:S13]  /*25fd0*/  ISETP.NE.AND P0, PT, R8, 0x1, PT ;  /* 0x000000010800780c */ /* 0x008fda0003f05270 */
[----:B0-----:R-:W0:Y:S01]  /*25fe0*/  @P0 LDC R5, c[0x0][0x44c] ;  /* 0x00011300ff050b82 */ /* 0x001e220000000800 */
[----:B--2---:R-:W-:Y:S02]  /*25ff0*/  IMAD.MOV.U32 R2, RZ, RZ, R20 ;  /* 0x000000ffff027224 */ /* 0x004fe400078e0014 */
[----:B------:R4:W5:Y:S02]  /*26000*/  LDL R20, [R1+0x38] ;  /* 0x0000380001147983 */ /* 0x0009640000100800 */
[C---:B------:R-:W-:Y:S01]  /*26010*/  IMAD.WIDE.U32 R2, R17.reuse, UR4, R2 ;  /* 0x0000000411027c25 */ /* 0x040fe2000f8e0002 */
[----:B------:R-:W2:Y:S03]  /*26020*/  S2R R21, SR_TID.X ;  /* 0x0000000000157919 */ /* 0x000ea60000002100 */
[----:B------:R-:W-:Y:S01]  /*26030*/  IMAD R3, R17, UR5, R3 ;  /* 0x0000000511037c24 */ /* 0x000fe2000f8e0203 */
[----:B------:R-:W-:-:S02]  /*26040*/  ULDC.64 UR4, c[0x0][0x2e0] ;  /* 0x0000b80000047ab9 */ /* 0x000fc40000000a00 */
[----:B------:R-:W-:Y:S02]  /*26050*/  IMAD R0, R26, UR4, RZ ;  /* 0x000000041a007c24 */ /* 0x000fe4000f8e02ff */
[----:B------:R-:W-:-:S04]  /*26060*/  IMAD.WIDE.U32 R2, R22, UR4, R2 ;  /* 0x0000000416027c25 */ /* 0x000fc8000f8e0002 */
[----:B------:R-:W-:Y:S01]  /*26070*/  IMAD R0, R22, UR5, R0 ;  /* 0x0000000516007c24 */ /* 0x000fe2000f8e0200 */
[----:B------:R-:W-:-:S03]  /*26080*/  ULDC.64 UR4, c[0x0][0x2d0] ;  /* 0x0000b40000047ab9 */ /* 0x000fc60000000a00 */
[----:B------:R-:W-:Y:S02]  /*26090*/  IMAD.IADD R3, R3, 0x1, R0 ;  /* 0x0000000103037824 */ /* 0x000fe400078e0200 */
[----:B------:R-:W3:Y:S01]  /*260a0*/  @P0 LDC R0, c[0x0][0x450] ;  /* 0x00011400ff000b82 */ /* 0x000ee20000000800 */
[C---:B--2---:R-:W-:Y:S01]  /*260b0*/  LOP3.LUT R4, R21.reuse, 0x7f, RZ, 0xc0, !PT ;  /* 0x0000007f15047812 */ /* 0x044fe200078ec0ff */
[----:B------:R-:W-:-:S03]  /*260c0*/  IMAD.SHL.U32 R21, R21, 0x10, RZ ;  /* 0x0000001015157824 */ /* 0x000fc600078e00ff */
[----:B------:R-:W-:-:S04]  /*260d0*/  SHF.R.U32.HI R4, RZ, 0x3, R4 ;  /* 0x00000003ff047819 */ /* 0x000fc80000011604 */
[----:B------:R-:W-:Y:S01]  /*260e0*/  LOP3.LUT R21, R4, 0x70, R21, 0xf8, !PT ;  /* 0x0000007004157812 */ /* 0x000fe200078ef815 */
[----:B------:R-:W-:-:S05]  /*260f0*/  IMAD.SHL.U32 R4, R25, 0x80, RZ ;  /* 0x0000008019047824 */ /* 0x000fca00078e00ff */
[----:B-1----:R-:W-:-:S05]  /*26100*/  LOP3.LUT R6, R21, R4, RZ, 0xfc, !PT ;  /* 0x0000000415067212 */ /* 0x002fca00078efcff */
[----:B0-----:R-:W-:Y:S01]  /*26110*/  @P0 IMAD.HI.U32 R7, R6, R5, RZ ;  /* 0x0000000506070227 */ /* 0x001fe200078e00ff */
[----:B------:R-:W-:Y:S01]  /*26120*/  MOV R5, R6 ;  /* 0x0000000600057202 */ /* 0x000fe20000000f00 */
[----:B------:R-:W0:Y:S03]  /*26130*/  S2R R21, SR_TID.X ;  /* 0x0000000000157919 */ /* 0x000e260000002100 */
[----:B---3--:R-:W-:-:S05]  /*26140*/  @P0 SHF.R.U32.HI R5, RZ, R0, R7 ;  /* 0x00000000ff050219 */ /* 0x008fca0000011607 */
[----:B------:R-:W-:-:S04]  /*26150*/  IMAD.MOV R0, RZ, RZ, -R5 ;  /* 0x000000ffff007224 */ /* 0x000fc800078e0a05 */
[----:B------:R-:W-:Y:S01]  /*26160*/  IMAD R0, R8, R0, R6 ;  /* 0x0000000008007224 */ /* 0x000fe200078e0206 */
[----:B------:R-:W-:Y:S01]  /*26170*/  SHF.R.S32.HI R6, RZ, 0x1f, R5 ;  /* 0x0000001fff067819 */ /* 0x000fe20000011405 */
[----:B------:R-:W-:-:S04]  /*26180*/  IMAD.WIDE.U32 R2, R5, UR4, R2 ;  /* 0x0000000405027c25 */ /* 0x000fc8000f8e0002 */
[----:B------:R-:W-:-:S04]  /*26190*/  IMAD R6, R6, UR4, RZ ;  /* 0x0000000406067c24 */ /* 0x000fc8000f8e02ff */
[----:B------:R-:W-:Y:S01]  /*261a0*/  IMAD R6, R5, UR5, R6 ;  /* 0x0000000505067c24 */ /* 0x000fe2000f8e0206 */
[----:B------:R-:W-:Y:S01]  /*261b0*/  SHF.R.S32.HI R5, RZ, 0x1f, R0 ;  /* 0x0000001fff057819 */ /* 0x000fe20000011400 */
[----:B------:R-:W-:Y:S02]  /*261c0*/  ULDC.64 UR4, c[0x0][0x2c8] ;  /* 0x0000b20000047ab9 */ /* 0x000fe40000000a00 */
[----:B------:R-:W-:Y:S02]  /*261d0*/  IMAD.IADD R3, R3, 0x1, R6 ;  /* 0x0000000103037824 */ /* 0x000fe400078e0206 */
[----:B------:R-:W-:Y:S02]  /*261e0*/  IMAD R5, R5, UR4, RZ ;  /* 0x0000000405057c24 */ /* 0x000fe4000f8e02ff */
[----:B------:R-:W-:Y:S01]  /*261f0*/  IMAD.WIDE.U32 R2, R0, UR4, R2 ;  /* 0x0000000400027c25 */ /* 0x000fe2000f8e0002 */
[----:B------:R-:W-:-:S03]  /*26200*/  ULDC UR4, c[0x0][0x2b8] ;  /* 0x0000ae0000047ab9 */ /* 0x000fc60000000800 */
[----:B------:R-:W-:Y:S01]  /*26210*/  IMAD R5, R0, UR5, R5 ;  /* 0x0000000500057c24 */ /* 0x000fe2000f8e0205 */
[----:B------:R-:W-:Y:S02]  /*26220*/  IADD3 R0, P2, R2, UR6, RZ ;  /* 0x0000000602007c10 */ /* 0x000fe4000ff5e0ff */
[----:B------:R-:W-:Y:S02]  /*26230*/  ISETP.GE.AND P0, PT, R31, UR4, PT ;  /* 0x000000041f007c0c */ /* 0x000fe4000bf06270 */
[----:B------:R-:W-:Y:S01]  /*26240*/  ISETP.GE.AND P1, PT, R10, UR4, PT ;  /* 0x000000040a007c0c */ /* 0x000fe2000bf26270 */
[----:B------:R-:W-:Y:S01]  /*26250*/  UMOV UR4, 0xffffffff ;  /* 0xffffffff00047882 */ /* 0x000fe20000000000 */
[----:B0-----:R-:W-:Y:S02]  /*26260*/  LOP3.LUT R21, R21, 0x7f, RZ, 0xc0, !PT ;  /* 0x0000007f15157812 */ /* 0x001fe400078ec0ff */
[----:B------:R-:W-:Y:S02]  /*26270*/  IADD3.X R5, R3, UR7, R5, P2, !PT ;  /* 0x0000000703057c10 */ /* 0x000fe400097fe405 */
[----:B------:R-:W-:Y:S01]  /*26280*/  SHF.R.U32.HI R10, RZ, 0x3, R21 ;  /* 0x00000003ff0a7819 */ /* 0x000fe20000011615 */
[----:B----4-:R-:W-:Y:S06]  /*26290*/  BRA.DIV UR4, `(.L_x_768) ;  /* 0x000000b604407947 */ /* 0x010fec000b800000 */
[----:B------:R-:W0:Y:S01]  /*262a0*/  SHFL.IDX PT, R3, R0, RZ, 0x181f ;  /* 0x00181fff00037589 */ /* 0x000e2200000e0000 */
[----:B-----5:R-:W-:Y:S02]  /*262b0*/  IMAD R6, R20, R8, RZ ;  /* 0x0000000814067224 */ /* 0x020fe400078e02ff */
[----:B------:R-:W-:Y:S01]  /*262c0*/  IMAD.IADD R4, R10, 0x1, R4 ;  /* 0x000000010a047824 */ /* 0x000fe200078e0204 */
[----:B------:R-:W1:Y:S04]  /*262d0*/  SHFL.IDX PT, R2, R5, RZ, 0x181f ;  /* 0x00181fff05027589 */ /* 0x000e6800000e0000 */
[----:B------:R-:W-:-:S13]  /*262e0*/  ISETP.GE.AND P3, PT, R4, R6, PT ;  /* 0x000000060400720c */ /* 0x000fda0003f66270 */
[----:B0-----:R-:W-:-:S05]  /*262f0*/  @!P3 IADD3 R3, P2, R31, R3, RZ ;  /* 0x000000031f03b210 */ /* 0x001fca0007f5e0ff */
[----:B-1----:R-:W-:-:S05]  /*26300*/  @!P3 IMAD.X R2, RZ, RZ, R2, P2 ;  /* 0x000000ffff02b224 */ /* 0x002fca00010e0602 */
[----:B------:R-:W-:-:S04]  /*26310*/  @!P3 LOP3.LUT R3, R3, R2, RZ, 0x3c, !PT ;  /* 0x000000020303b212 */ /* 0x000fc800078e3cff */
[----:B------:R-:W-:-:S04]  /*26320*/  @!P3 LOP3.LUT R2, R3, R2, RZ, 0x3c, !PT ;  /* 0x000000020302b212 */ /* 0x000fc800078e3cff */
[----:B------:R-:W-:-:S05]  /*26330*/  @!P3 LOP3.LUT R3, R3, R2, RZ, 0x3c, !PT ;  /* 0x000000020303b212 */ /* 0x000fca00078e3cff */
[----:B------:R-:W-:Y:S01]  /*26340*/  @!PT LDS RZ, [RZ] ;  /* 0x00000000fffff984 */ /* 0x000fe20000000800 */
[----:B------:R-:W-:Y:S04]  /*26350*/  @!P3 LDGSTS.E.BYPASS.LTC128B.128 [R9+0x20400], desc[UR36][R2.64], !P0 ;  /* 0x204000000209bfae */ /* 0x000fe8000c101d64 */
[----:B------:R0:W-:Y:S02]  /*26360*/  @!P3 LDGSTS.E.BYPASS.LTC128B.128 [R9+0x24400], desc[UR36][R2.64+0x80], !P1 ;  /* 0x244000800209bfae */ /* 0x0001e4000c901d64 */
[----:B0-----:R-:W-:Y:S02]  /*26370*/  VIADD R2, R4, 0x10 ;  /* 0x0000001004027836 */ /* 0x001fe40000000000 */
[----:B------:R-:W0:Y:S03]  /*26380*/  SHFL.IDX PT, R3, R0, 0x1, 0x181f ;  /* 0x00381f0000037f89 */ /* 0x000e2600000e0000 */
[----:B------:R-:W-:-:S02]  /*26390*/  ISETP.GE.AND P3, PT, R2, R6, PT ;  /* 0x000000060200720c */ /* 0x000fc40003f66270 */
[----:B------:R-:W1:Y:S11]  /*263a0*/  SHFL.IDX PT, R2, R5, 0x1, 0x181f ;  /* 0x00381f0005027f89 */ /* 0x000e7600000e0000 */
[----:B0-----:R-:W-:-:S04]  /*263b0*/  @!P3 IADD3 R3, P2, R31, R3, RZ ;  /* 0x000000031f03b210 */ /* 0x001fc80007f5e0ff */
[----:B-1----:R-:W-:-:S04]  /*263c0*/  @!P3 IADD3.X R2, RZ, R2, RZ, P2, !PT ;  /* 0x00000002ff02b210 */ /* 0x002fc800017fe4ff */
        /* <DEDUP_REMOVED lines=51> */
[----:B------:R-:W-:Y:S01]  /*26700*/  ISETP.GE.AND P3, PT, R2, R6, PT ;  /* 0x000000060200720c */ /* 0x000fe20003f66270 */
[----:B------:R-:W-:Y:S04]  /*26710*/  SHFL.IDX PT, R0, R0, 0x7, 0x181f ;  /* 0x00f81f0000007f89 */ /* 0x000fe800000e0000 */
[----:B------:R-:W1:Y:S04]  /*26720*/  SHFL.IDX PT, R2, R5, 0x6, 0x181f ;  /* 0x00d81f0005027f89 */ /* 0x000e6800000e0000 */
[----:B------:R-:W2:Y:S04]  /*26730*/  SHFL.IDX PT, R5, R5, 0x7, 0x181f ;  /* 0x00f81f0005057f89 */ /* 0x000ea800000e0000 */
[----:B0-----:R-:W-:-:S05]  /*26740*/  @!P3 IADD3 R3, P2, R31, R3, RZ ;  /* 0x000000031f03b210 */ /* 0x001fca0007f5e0ff */
[----:B-1----:R-:W-:-:S05]  /*26750*/  @!P3 IMAD.X R2, RZ, RZ, R2, P2 ;  /* 0x000000ffff02b224 */ /* 0x002fca00010e0602 */
[----:B------:R-:W-:-:S04]  /*26760*/  @!P3 LOP3.LUT R3, R3, R2, RZ, 0x3c, !PT ;  /* 0x000000020303b212 */ /* 0x000fc800078e3cff */
[----:B------:R-:W-:-:S04]  /*26770*/  @!P3 LOP3.LUT R2, R3, R2, RZ, 0x3c, !PT ;  /* 0x000000020302b212 */ /* 0x000fc800078e3cff */
[----:B------:R-:W-:-:S05]  /*26780*/  @!P3 LOP3.LUT R3, R3, R2, RZ, 0x3c, !PT ;  /* 0x000000020303b212 */ /* 0x000fca00078e3cff */
[----:B------:R1:W-:Y:S04]  /*26790*/  @!P3 LDGSTS.E.BYPASS.LTC128B.128 [R9+0x23400], desc[UR36][R2.64], !P0 ;  /* 0x234000000209bfae */ /* 0x0003e8000c101d64 */
[----:B--2---:R1:W-:Y:S02]  /*267a0*/  @!P3 LDGSTS.E.BYPASS.LTC128B.128 [R9+0x27400], desc[UR36][R2.64+0x80], !P1 ;  /* 0x274000800209bfae */ /* 0x0043e4000c901d64 */
.L_x_1133:
[----:B------:R-:W-:Y:S01]  /*267b0*/  VIADD R4, R4, 0x70 ;  /* 0x0000007004047836 */ /* 0x000fe20000000000 */
[----:B------:R-:W-:Y:S04]  /*267c0*/  BSSY B0, `(.L_x_769) ;  /* 0x000000a000007945 */ /* 0x000fe80003800000 */
[----:B------:R-:W-:-:S13]  /*267d0*/  ISETP.GE.AND P2, PT, R4, R6, PT ;  /* 0x000000060400720c */ /* 0x000fda0003f46270 */
[----:B------:R-:W-:Y:S05]  /*267e0*/  @P2 BRA `(.L_x_770) ;  /* 0x00000000001c2947 */ /* 0x000fea0003800000 */
[----:B01----:R-:W-:-:S04]  /*267f0*/  IADD3 R2, P2, R31, R0, RZ ;  /* 0x000000001f027210 */ /* 0x003fc80007f5e0ff */
[----:B------:R-:W-:-:S05]  /*26800*/  IADD3.X R3, RZ, R5, RZ, P2, !PT ;  /* 0x00000005ff037210 */ /* 0x000fca00017fe4ff */
[----:B------:R-:W-:Y:S01]  /*26810*/  @!PT LDS RZ, [RZ] ;  /* 0x00000000fffff984 */ /* 0x000fe20000000800 */
[----:B------:R-:W-:Y:S01]  /*26820*/  @!PT LDS RZ, [RZ] ;  /* 0x00000000fffff984 */ /* 0x000fe20000000800 */
[----:B------:R-:W-:Y:S01]  /*26830*/  @!PT LDS RZ, [RZ] ;  /* 0x00000000fffff984 */ /* 0x000fe20000000800 */
[----:B------:R2:W-:Y:S04]  /*26840*/  LDGSTS.E.BYPASS.LTC128B.128 [R9+0x23c00], desc[UR36][R2.64], !P0 ;  /* 0x23c0000002097fae */ /* 0x0005e8000c101d64 */
[----:B------:R2:W-:Y:S02]  /*26850*/  LDGSTS.E.BYPASS.LTC128B.128 [R9+0x27c00], desc[UR36][R2.64+0x80], !P1 ;  /* 0x27c0008002097fae */ /* 0x0005e4000c901d64 */
.L_x_770:
[----:B------:R-:W-:Y:S05]  /*26860*/  BSYNC B0 ;  /* 0x0000000000007941 */ /* 0x000fea0003800000 */
.L_x_769:
[----:B------:R-:W-:Y:S01]  /*26870*/  NOP ;  /* 0x0000000000007918 */ /* 0x000fe20000000000 */
[----:B------:R-:W-:-:S13]  /*26880*/  PLOP3.LUT P0, PT, PT, PT, PT, 0x80, 0x0 ;  /* 0x000000000000781c */ /* 0x000fda0003f0f070 */
.L_x_771:
[----:B------:R-:W-:Y:S02]  /*26890*/  PLOP3.LUT P1, PT, P1, P0, PT, 0xa2, 0x0 ;  /* 0x000000000000781c */ /* 0x000fe40000f21472 */
[----:B------:R-:W-:-:S08]  /*268a0*/  @P0 R2UR P1, UR4, R16 ;  /* 0x00000000100402ca */ /* 0x000fd00000020000 */
[----:B------:R-:W-:-:S05]  /*268b0*/  @P0 PLOP3.LUT P0, PT, P1, PT, PT, 0x80, 0x0 ;  /* 0x000000000000081c */ /* 0x000fca0000f0f070 */
[----:B------:R-:W-:Y:S01]  /*268c0*/  @!P1 SYNCS.ARRIVE.TRANS64.RED.A0T1 RZ, [UR4+0x38800], RZ ;  /* 0x038800ffffff99a7 */ /* 0x000fe20008200404 */
[----:B------:R-:W-:Y:S07]  /*268d0*/  @!P1 ARRIVES.LDGSTSBAR.64.TRANSCNT [UR4+0x38800] ;  /* 0x03880000ff0099b0 */ /* 0x000fee0008000a84 */
[----:B------:R-:W-:Y:S05]  /*268e0*/  @P0 BRA.U.ANY `(.L_x_771) ;  /* 0xfffffffd00e80947 */ /* 0x000fea000393ffff */
[----:B012---:R-:W2:Y:S02]  /*268f0*/  LDL.LU R2, [R1+0x3c] ;  /* 0x00003c0001027983 */ /* 0x007ea40000300800 */
        /* <DEDUP_REMOVED lines=14> */
.L_x_1134:
[----:B------:R-:W-:Y:S05]  /*269e0*/  BSYNC B0 ;  /* 0x0000000000007941 */ /* 0x000fea0003800000 */
.L_x_772:
[----:B------:R-:W-:Y:S05]  /*269f0*/  @!P1 BRA `(.L_x_774) ;  /* 0x0000001800789947 */ /* 0x000fea0003800000 */
[----:B------:R-:W-:Y:S02]  /*26a00*/  IMAD.MOV.U32 R9, RZ, RZ, R29 ;  /* 0x000000ffff097224 */ /* 0x000fe400078e001d */
[----:B------:R-:W-:-:S07]  /*26a10*/  IMAD.MOV.U32 R10, RZ, RZ, R32 ;  /* 0x000000ffff0a7224 */ /* 0x000fce00078e0020 */
.L_x_794:
[----:B-1----:R-:W2:Y:S01]  /*26a20*/  LDL R2, [R1] ;  /* 0x0000000001027983 */ /* 0x002ea20000100800 */
[----:B0-----:R-:W1:Y:S03]  /*26a30*/  LDC R5, c[0x0][0x430] ;  /* 0x00010c00ff057b82 */ /* 0x001e660000000800 */
[----:B------:R-:W3:Y:S01]  /*26a40*/  LDL R6, [R1+0x4] ;  /* 0x0000040001067983 */ /* 0x000ee20000100800 */
[----:B------:R-:W4:Y:S01]  /*26a50*/  S2R R0, SR_TID.X ;  /* 0x0000000000007919 */ /* 0x000f220000002100 */
[----:B-1----:R-:W-:-:S13]  /*26a60*/  ISETP.NE.AND P0, PT, R5, 0x1, PT ;  /* 0x000000010500780c */ /* 0x002fda0003f05270 */
[----:B------:R-:W1:Y:S01]  /*26a70*/  @P0 LDC R4, c[0x0][0x434] ;  /* 0x00010d00ff040b82 */ /* 0x000e620000000800 */
[----:B----4-:R-:W-:Y:S01]  /*26a80*/  LOP3.LUT R0, R0, 0x7f, RZ, 0xc0, !PT ;  /* 0x0000007f00007812 */ /* 0x010fe200078ec0ff */
[----:B------:R-:W-:Y:S05]  /*26a90*/  YIELD ;  /* 0x0000000000007946 */ /* 0x000fea0003800000 */
[----:B------:R-:W-:Y:S01]  /*26aa0*/  ULDC.64 UR4, c[0x0][0x428] ;  /* 0x00010a0000047ab9 */ /* 0x000fe20000000a00 */
[----:B--2---:R-:W-:Y:S02]  /*26ab0*/  LOP3.LUT P2, RZ, R2, 0x4, RZ, 0xc0, !PT ;  /* 0x0000000402ff7812 */ /* 0x004fe4000784c0ff */
[----:B------:R-:W-:-:S02]  /*26ac0*/  SHF.R.U32.HI R2, RZ, 0x3, R0 ;  /* 0x00000003ff027819 */ /* 0x000fc40000011600 */
[----:B------:R-:W2:Y:S02]  /*26ad0*/  @P0 LDC R0, c[0x0][0x438] ;  /* 0x00010e00ff000b82 */ /* 0x000ea40000000800 */
[----:B0-----:R-:W-:-:S04]  /*26ae0*/  LEA R3, R25, R2, 0x7 ;  /* 0x0000000219037211 */ /* 0x001fc800078e38ff */
[----:B------:R-:W-:-:S05]  /*26af0*/  IADD3 R3, R31, R3, R37 ;  /* 0x000000031f037210 */ /* 0x000fca0007ffe025 */
[----:B-1----:R-:W-:-:S04]  /*26b00*/  @P0 IMAD.HI.U32 R4, R3, R4, RZ ;  /* 0x0000000403040227 */ /* 0x002fc800078e00ff */
[----:B------:R-:W-:Y:S01]  /*26b10*/  IMAD.MOV.U32 R2, RZ, RZ, R3 ;  /* 0x000000ffff027224 */ /* 0x000fe200078e0003 */
[----:B--2---:R-:W-:-:S05]  /*26b20*/  @P0 SHF.R.U32.HI R2, RZ, R0, R4 ;  /* 0x00000000ff020219 */ /* 0x004fca0000011604 */
[----:B------:R-:W-:-:S04]  /*26b30*/  IMAD.MOV R0, RZ, RZ, -R2 ;  /* 0x000000ffff007224 */ /* 0x000fc800078e0a02 */
[----:B------:R-:W-:Y:S01]  /*26b40*/  IMAD R5, R5, R0, R3 ;  /* 0x0000000005057224 */ /* 0x000fe200078e0203 */
[----:B------:R-:W-:Y:S01]  /*26b50*/  SHF.R.S32.HI R3, RZ, 0x1f, R2 ;  /* 0x0000001fff037819 */ /* 0x000fe20000011402 */
[----:B---3--:R-:W-:-:S04]  /*26b60*/  IMAD R0, R6, UR4, RZ ;  /* 0x0000000406007c24 */ /* 0x008fc8000f8e02ff */
[C---:B------:R-:W-:Y:S02]  /*26b70*/  IMAD R0, R35.reuse, UR5, R0 ;  /* 0x0000000523007c24 */ /* 0x040fe4000f8e0200 */
[----:B------:R-:W-:Y:S01]  /*26b80*/  IMAD.WIDE.U32 R2, R35, UR4, R2 ;  /* 0x0000000423027c25 */ /* 0x000fe2000f8e0002 */
[----:B------:R-:W-:-:S03]  /*26b90*/  ULDC.64 UR4, c[0x0][0x418] ;  /* 0x0001060000047ab9 */ /* 0x000fc60000000a00 */
[----:B------:R-:W-:Y:S01]  /*26ba0*/  IMAD.IADD R0, R0, 0x1, R3 ;  /* 0x0000000100007824 */ /* 0x000fe200078e0203 */
[----:B------:R-:W-:-:S04]  /*26bb0*/  LEA R6, P0, R2, UR4, 0x2 ;  /* 0x0000000402067c11 */ /* 0x000fc8000f8010ff */
[----:B------:R-:W-:-:S05]  /*26bc0*/  LEA.HI.X R7, R2, UR5, R0, 0x2, P0 ;  /* 0x0000000502077c11 */ /* 0x000fca00080f1400 */
[----:B------:R-:W2:Y:S01]  /*26bd0*/  LDG.E R6, desc[UR36][R6.64] ;  /* 0x0000002406067981 */ /* 0x000ea2000c1e1900 */
[----:B------:R-:W-:-:S05]  /*26be0*/  VIADD R29, R9, 0x1 ;  /* 0x00000001091d7836 */ /* 0x000fca0000000000 */
[----:B------:R-:W-:-:S04]  /*26bf0*/  ISETP.NE.AND P0, PT, R29, 0x2, PT ;  /* 0x000000021d00780c */ /* 0x000fc80003f05270 */
[----:B------:R-:W-:Y:S02]  /*26c00*/  SEL R32, RZ, 0x1, P0 ;  /* 0x00000001ff207807 */ /* 0x000fe40000000000 */
[C---:B------:R-:W-:Y:S01]  /*26c10*/  ISETP.GT.AND P1, PT, R25.reuse, R36, PT ;  /* 0x000000241900720c */ /* 0x040fe20003f24270 */
[----:B------:R-:W-:Y:S01]  /*26c20*/  VIADD R25, R25, 0xffffffff ;  /* 0xffffffff19197836 */ /* 0x000fe20000000000 */
[----:B------:R-:W-:Y:S02]  /*26c30*/  SEL R29, R29, RZ, P0 ;  /* 0x000000ff1d1d7207 */ /* 0x000fe40000000000 */
[----:B------:R-:W-:Y:S02]  /*26c40*/  LOP3.LUT R32, R10, R32, RZ, 0x3c, !PT ;  /* 0x000000200a207212 */ /* 0x000fe400078e3cff */
[----:B--2---:R-:W-:Y:S01]  /*26c50*/  SHF.R.S32.HI R21, RZ, 0x1f, R6 ;  /* 0x0000001fff157819 */ /* 0x004fe20000011406 */
[----:B------:R-:W-:Y:S06]  /*26c60*/  @!P2 BRA `(.L_x_775) ;  /* 0x000000000004a947 */ /* 0x000fec0003800000 */
[----:B------:R-:W-:Y:S01]  /*26c70*/  BPT.TRAP 0x1 ;  /* 0x000000040000795c */ /* 0x000fe20000300000 */
.L_x_775:
[----:B------:R-:W-:Y:S01]  /*26c80*/  LEA R0, R29, R16, 0x3 ;  /* 0x000000101d007211 */ /* 0x000fe200078e18ff */
[----:B------:R-:W-:Y:S01]  /*26c90*/  BSSY B0, `(.L_x_776) ;  /* 0x0000005000007945 */ /* 0x000fe20003800000 */
[----:B------:R-:W-:Y:S02]  /*26ca0*/  SHF.L.U32 R22, R32, 0x1f, RZ ;  /* 0x0000001f20167819 */ /* 0x000fe400000006ff */
[----:B------:R-:W-:Y:S02]  /*26cb0*/  SHF.R.S32.HI R20, RZ, 0x1f, R5 ;  /* 0x0000001fff147819 */ /* 0x000fe40000011405 */
[----:B------:R-:W0:Y:S02]  /*26cc0*/  SYNCS.PHASECHK.TRANS64.TRYWAIT P0, [R0+URZ+0x38880], R22 ;  /* 0x03888016000075a7 */ /* 0x000e24000800017f */
[----:B0-----:R-:W-:Y:S05]  /*26cd0*/  @!P0 BRA `(.L_x_777) ;  /* 0x000000b400908947 */ /* 0x001fea0003800000 */
.L_x_1135:
[----:B------:R-:W-:Y:S05]  /*26ce0*/  BSYNC B0 ;  /* 0x0000000000007941 */ /* 0x000fea0003800000 */
.L_x_776:
        /* <DEDUP_REMOVED lines=34> */
[----:B-1----:R-:W-:-:S04]  /*26f10*/  IADD3 R2, P0, R31, R2, RZ ;  /* 0x000000021f027210 */ /* 0x002fc80007f1e0ff */
[----:B--2---:R-:W-:-:S05]  /*26f20*/  IADD3.X R3, RZ, R3, RZ, P0, !PT ;  /* 0x00000003ff037210 */ /* 0x004fca00007fe4ff */
        /* <DEDUP_REMOVED lines=34> */
.L_x_1153:
[----:B--2---:R-:W-:-:S04]  /*27150*/  IADD3 R2, P0, R31, R2, RZ ;  /* 0x000000021f027210 */ /* 0x004fc80007f1e0ff */
[----:B------:R-:W-:Y:S02]  /*27160*/  IADD3.X R3, RZ, R7, RZ, P0, !PT ;  /* 0x00000007ff037210 */ /* 0x000fe400007fe4ff */
[----:B------:R-:W-:-:S03]  /*27170*/  PLOP3.LUT P0, PT, PT, PT, PT, 0x80, 0x0 ;  /* 0x000000000000781c */ /* 0x000fc60003f0f070 */
[----:B------:R-:W-:Y:S01]  /*27180*/  @!PT LDS RZ, [RZ] ;  /* 0x00000000fffff984 */ /* 0x000fe20000000800 */
[----:B------:R-:W-:Y:S01]  /*27190*/  @!PT LDS RZ, [RZ] ;  /* 0x00000000fffff984 */ /* 0x000fe20000000800 */
[----:B------:R-:W-:Y:S01]  /*271a0*/  @!PT LDS RZ, [RZ] ;  /* 0x00000000fffff984 */ /* 0x000fe20000000800 */
[----:B------:R2:W-:Y:S04]  /*271b0*/  LDGSTS.E.BYPASS.LTC128B.128 [R4+0x13c00], desc[UR36][R2.64], !P3 ;  /* 0x13c0000002047fae */ /* 0x0005e8000d901d64 */
[----:B------:R2:W-:Y:S01]  /*271c0*/  LDGSTS.E.BYPASS.LTC128B.128 [R4+0x17c00], desc[UR36][R2.64+0x80], !P2 ;  /* 0x17c0008002047fae */ /* 0x0005e2000d101d64 */
[----:B------:R-:W-:-:S05]  /*271d0*/  NOP ;  /* 0x0000000000007918 */ /* 0x000fca0000000000 */
.L_x_779:
[----:B------:R-:W-:Y:S02]  /*271e0*/  PLOP3.LUT P2, PT, P2, P0, PT, 0xa2, 0x0 ;  /* 0x000000000000781c */ /* 0x000fe40001741472 */
[----:B------:R-:W-:-:S08]  /*271f0*/  @P0 R2UR P2, UR4, R0 ;  /* 0x00000000000402ca */ /* 0x000fd00000040000 */
[----:B------:R-:W-:-:S05]  /*27200*/  @P0 PLOP3.LUT P0, PT, P2, PT, PT, 0x80, 0x0 ;  /* 0x000000000000081c */ /* 0x000fca000170f070 */
[----:B------:R-:W-:Y:S01]  /*27210*/  @!P2 SYNCS.ARRIVE.TRANS64.RED.A0T1 RZ, [UR4+0x38870], RZ ;  /* 0x038870ffffffa9a7 */ /* 0x000fe20008200404 */
[----:B------:R-:W-:Y:S07]  /*27220*/  @!P2 ARRIVES.LDGSTSBAR.64.TRANSCNT [UR4+0x38870] ;  /* 0x03887000ff00a9b0 */ /* 0x000fee0008000a84 */
[----:B------:R-:W-:Y:S05]  /*27230*/  @P0 BRA.U.ANY `(.L_x_779) ;  /* 0xfffffffd00e80947 */ /* 0x000fea000393ffff */
[----:B------:R-:W-:Y:S01]  /*27240*/  NOP ;  /* 0x0000000000007918 */ /* 0x000fe20000000000 */
[----:B--2---:R-:W2:Y:S02]  /*27250*/  LDL R2, [R1] ;  /* 0x0000000001027983 */ /* 0x004ea40000100800 */
[----:B--2---:R-:W-:-:S13]  /*27260*/  LOP3.LUT P3, RZ, R2, 0x4, RZ, 0xc0, !PT ;  /* 0x0000000402ff7812 */ /* 0x004fda000786c0ff */
[----:B------:R-:W-:Y:S05]  /*27270*/  @!P3 BRA `(.L_x_780) ;  /* 0x000000000004b947 */ /* 0x000fea0003800000 */
[----:B------:R-:W-:Y:S01]  /*27280*/  BPT.TRAP 0x1 ;  /* 0x000000040000795c */ /* 0x000fe20000300000 */
.L_x_780:
[----:B------:R2:W-:Y:S01]  /*27290*/  SYNCS.ARRIVE.TRANS64.A1T0 RZ, [R0+URZ+0x38870], RZ ;  /* 0x038870ff00ff79a7 */ /* 0x0005e2000810003f */
[----:B------:R-:W-:Y:S05]  /*272a0*/  @!P3 BRA `(.L_x_781) ;  /* 0x000000000004b947 */ /* 0x000fea0003800000 */
[----:B------:R-:W-:Y:S01]  /*272b0*/  BPT.TRAP 0x1 ;  /* 0x000000040000795c */ /* 0x000fe20000300000 */
.L_x_781:
[----:B------:R-:W3:Y:S01]  /*272c0*/  SYNCS.PHASECHK.TRANS64.TRYWAIT P0, [R0+URZ+0x38840], R22 ;  /* 0x03884016000075a7 */ /* 0x000ee2000800017f */
[----:B------:R-:W-:Y:S04]  /*272d0*/  BSSY B0, `(.L_x_782) ;  /* 0x0000002000007945 */ /* 0x000fe80003800000 */
[----:B---3--:R-:W-:Y:S05]  /*272e0*/  @!P0 BRA `(.L_x_783) ;  /* 0x000000b800688947 */ /* 0x008fea0003800000 */
.L_x_1154:
[----:B------:R-:W-:Y:S05]  /*272f0*/  BSYNC B0 ;  /* 0x0000000000007941 */ /* 0x000fea0003800000 */
.L_x_782:
        /* <DEDUP_REMOVED lines=43> */
[----:B-1----:R-:W-:-:S04]  /*275b0*/  IADD3 R2, P0, R31, R2, RZ ;  /* 0x000000021f027210 */ /* 0x002fc80007f1e0ff */
[----:B----4-:R-:W-:-:S05]  /*275c0*/  IADD3.X R3, RZ, R3, RZ, P0, !PT ;  /* 0x00000003ff037210 */ /* 0x010fca00007fe4ff */
        /* <DEDUP_REMOVED lines=22> */
.L_x_1172:
        /* <DEDUP_REMOVED lines=9> */
.L_x_785:
[----:B------:R-:W-:Y:S02]  /*277c0*/  PLOP3.LUT P2, PT, P2, P0, PT, 0xa2, 0x0 ;  /* 0x000000000000781c */ /* 0x000fe40001741472 */
[----:B------:R-:W-:-:S08]  /*277d0*/  @P0 R2UR P2, UR4, R0 ;  /* 0x00000000000402ca */ /* 0x000fd00000040000 */
[----:B------:R-:W-:-:S05]  /*277e0*/  @P0 PLOP3.LUT P0, PT, P2, PT, PT, 0x80, 0x0 ;  /* 0x000000000000081c */ /* 0x000fca000170f070 */
[----:B------:R-:W-:Y:S01]  /*277f0*/  @!P2 SYNCS.ARRIVE.TRANS64.RED.A0T1 RZ, [UR4+0x38830], RZ ;  /* 0x038830ffffffa9a7 */ /* 0x000fe20008200404 */
[----:B------:R-:W-:Y:S07]  /*27800*/  @!P2 ARRIVES.LDGSTSBAR.64.TRANSCNT [UR4+0x38830] ;  /* 0x03883000ff00a9b0 */ /* 0x000fee0008000a84 */
[----:B------:R-:W-:Y:S05]  /*27810*/  @P0 BRA.U.ANY `(.L_x_785) ;  /* 0xfffffffd00e80947 */ /* 0x000fea000393ffff */
[----:B------:R-:W-:Y:S01]  /*27820*/  NOP ;  /* 0x0000000000007918 */ /* 0x000fe20000000000 */
[----:B0-----:R-:W4:Y:S02]  /*27830*/  LDL R2, [R1] ;  /* 0x0000000001027983 */ /* 0x001f240000100800 */
[----:B----4-:R-:W-:-:S13]  /*27840*/  LOP3.LUT P3, RZ, R2, 0x4, RZ, 0xc0, !PT ;  /* 0x0000000402ff7812 */ /* 0x010fda000786c0ff */
[----:B------:R-:W-:Y:S05]  /*27850*/  @!P3 BRA `(.L_x_786) ;  /* 0x000000000004b947 */ /* 0x000fea0003800000 */
[----:B------:R-:W-:Y:S01]  /*27860*/  BPT.TRAP 0x1 ;  /* 0x000000040000795c */ /* 0x000fe20000300000 */
.L_x_786:
[----:B------:R2:W-:Y:S02]  /*27870*/  SYNCS.ARRIVE.TRANS64.A1T0 RZ, [R0+URZ+0x38830], RZ ;  /* 0x038830ff00ff79a7 */ /* 0x0005e4000810003f */
[----:B--23--:R-:W-:-:S05]  /*27880*/  IMAD.U32 R0, RZ, RZ, UR38 ;  /* 0x00000026ff007e24 */ /* 0x00cfca000f8e00ff */
[----:B------:R-:W-:-:S13]  /*27890*/  ISETP.NE.AND P0, PT, R0, 0x3, PT ;  /* 0x000000030000780c */ /* 0x000fda0003f05270 */
[----:B------:R-:W-:Y:S05]  /*278a0*/  @!P0 BRA `(.L_x_787) ;  /* 0x0000000000048947 */ /* 0x000fea0003800000 */
[----:B------:R-:W-:Y:S01]  /*278b0*/  BPT.TRAP 0x1 ;  /* 0x000000040000795c */ /* 0x000fe20000300000 */
.L_x_787:
[----:B------:R-:W-:Y:S01]  /*278c0*/  LOP3.LUT R0, R10, 0x1, RZ, 0x3c, !PT ;  /* 0x000000010a007812 */ /* 0x000fe200078e3cff */
[----:B------:R-:W-:Y:S01]  /*278d0*/  BSSY B0, `(.L_x_788) ;  /* 0x0000005000007945 */ /* 0x000fe20003800000 */
[----:B------:R-:W-:Y:S02]  /*278e0*/  LEA R2, R9, R16, 0x3 ;  /* 0x0000001009027211 */ /* 0x000fe400078e18ff */
[----:B------:R-:W-:-:S04]  /*278f0*/  SHF.L.U32 R0, R0, 0x1f, RZ ;  /* 0x0000001f00007819 */ /* 0x000fc800000006ff */
[----:B------:R-:W0:Y:S02]  /*27900*/  SYNCS.PHASECHK.TRANS64.TRYWAIT P2, [R2+URZ+0x38870], R0 ;  /* 0x03887000020075a7 */ /* 0x000e24000804017f */
[----:B0-----:R-:W-:Y:S05]  /*27910*/  @!P2 BRA `(.L_x_789) ;  /* 0x000000bc0034a947 */ /* 0x001fea0003800000 */
.L_x_1173:
[----:B------:R-:W-:Y:S05]  /*27920*/  BSYNC B0 ;  /* 0x0000000000007941 */ /* 0x000fea0003800000 */
.L_x_788:
[----:B------:R-:W2:Y:S02]  /*27930*/  LDL R3, [R1] ;  /* 0x0000000001037983 */ /* 0x000ea40000100800 */
[----:B--2---:R-:W-:-:S13]  /*27940*/  LOP3.LUT P2, RZ, R3, 0x4, RZ, 0xc0, !PT ;  /* 0x0000000403ff7812 */ /* 0x004fda000784c0ff */
[----:B------:R-:W-:Y:S05]  /*27950*/  @!P2 BRA `(.L_x_790) ;  /* 0x000000000004a947 */ /* 0x000fea0003800000 */
[----:B------:R-:W-:Y:S01]  /*27960*/  BPT.TRAP 0x1 ;  /* 0x000000040000795c */ /* 0x000fe20000300000 */
.L_x_790:
[----:B------:R-:W-:Y:S01]  /*27970*/  SHF.L.U32 R3, R10, 0x1f, RZ ;  /* 0x0000001f0a037819 */ /* 0x000fe200000006ff */
[----:B0-----:R-:W-:-:S03]  /*27980*/  IMAD.SHL.U32 R0, R9, 0x8000, RZ ;  /* 0x0000800009007824 */ /* 0x001fc600078e00ff */
[----:B------:R-:W0:Y:S02]  /*27990*/  SYNCS.PHASECHK.TRANS64.TRYWAIT P2, [R2+URZ+0x38860], R3 ;  /* 0x03886003020075a7 */ /* 0x000e24000804017f */
[----:B0-----:R-:W-:Y:S05]  /*279a0*/  @!P2 BRA `(.L_x_791) ;  /* 0x000000bc0024a947 */ /* 0x001fea0003800000 */
.L_x_1174:
[----:B------:R-:W2:Y:S04]  /*279b0*/  LDL R4, [R1] ;  /* 0x0000000001047983 */ /* 0x000ea80000100800 */
[----:B------:R-:W3:Y:S01]  /*279c0*/  LDL R8, [R1+0x1c] ;  /* 0x00001c0001087983 */ /* 0x000ee20000100800 */
[----:B0-----:R-:W-:Y:S01]  /*279d0*/  LOP3.LUT R3, R0, R19, RZ, 0xfc, !PT ;  /* 0x0000001300037212 */ /* 0x001fe200078efcff */
[----:B------:R-:W-:Y:S05]  /*279e0*/  WARPSYNC.ALL ;  /* 0x0000000000007948 */ /* 0x000fea0003800000 */
[----:B------:R-:W4:Y:S01]  /*279f0*/  LDL R21, [R1+0x10] ;  /* 0x0000100001157983 */ /* 0x000f220000100800 */
[----:B------:R-:W-:-:S02]  /*27a00*/  IMAD.IADD R3, R16, 0x1, R3 ;  /* 0x0000000110037824 */ /* 0x000fc400078e0203 */
[C---:B------:R-:W-:Y:S01]  /*27a10*/  VIADD R22, R0.reuse, 0x2000 ;  /* 0x0000200000167836 */ /* 0x040fe20000000000 */
[----:B------:R-:W5:Y:S01]  /*27a20*/  LDL R26, [R1+0xc] ;  /* 0x00000c00011a7983 */ /* 0x000f620000100800 */
[----:B------:R-:W-:Y:S01]  /*27a30*/  VIADD R20, R0, 0x6000 ;  /* 0x0000600000147836 */ /* 0x000fe20000000000 */
[----:B--2---:R-:W-:Y:S02]  /*27a40*/  LOP3.LUT P2, RZ, R4, 0x4, RZ, 0xc0, !PT ;  /* 0x0000000404ff7812 */ /* 0x004fe4000784c0ff */
[----:B-1----:R3:W0:Y:S02]  /*27a50*/  LDSM.16.MT88.4 R4, [R3+0x10400] ;  /* 0x010400000304783b */ /* 0x0026240000004200 */
[----:B---3--:R-:W-:-:S05]  /*27a60*/  IADD3 R3, R16, R8, R0 ;  /* 0x0000000810037210 */ /* 0x008fca0007ffe000 */
[----:B------:R-:W1:Y:S01]  /*27a70*/  LDSM.16.MT88.4 R8, [R3+0x10400] ;  /* 0x010400000308783b */ /* 0x000e620000004200 */
[C-C-:B0-----:R-:W-:Y:S02]  /*27a80*/  PRMT R12, R4.reuse, 0x6420, R5.reuse ;  /* 0x00006420040c7816 */ /* 0x141fe40000000005 */
[----:B------:R-:W-:Y:S02]  /*27a90*/  PRMT R13, R4, 0x7531, R5 ;  /* 0x00007531040d7816 */ /* 0x000fe40000000005 */
[----:B------:R-:W-:Y:S02]  /*27aa0*/  LOP3.LUT R4, R0, R28, RZ, 0xfc, !PT ;  /* 0x0000001c00047212 */ /* 0x000fe400078efcff */
[C-C-:B------:R-:W-:Y:S02]  /*27ab0*/  PRMT R14, R6.reuse, 0x6420, R7.reuse ;  /* 0x00006420060e7816 */ /* 0x140fe40000000007 */
[----:B------:R-:W-:Y:S01]  /*27ac0*/  PRMT R15, R6, 0x7531, R7 ;  /* 0x00007531060f7816 */ /* 0x000fe20000000007 */
[----:B------:R-:W-:Y:S01]  /*27ad0*/  IMAD.IADD R4, R18, 0x1, R4 ;  /* 0x0000000112047824 */ /* 0x000fe200078e0204 */
[----:B-1----:R-:W-:-:S04]  /*27ae0*/  PRMT R5, R8, 0x7531, R9 ;  /* 0x0000753108057816 */ /* 0x002fc80000000009 */
[----:B------:R0:W-:Y:S01]  /*27af0*/  STSM.16.M88.4 [R4], R12 ;  /* 0x0000000c04007844 */ /* 0x0001e20000000200 */
[C-C-:B------:R-:W-:Y:S02]  /*27b00*/  PRMT R6, R10.reuse, 0x6420, R11.reuse ;  /* 0x000064200a067816 */ /* 0x140fe4000000000b */
[----:B------:R-:W-:Y:S02]  /*27b10*/  PRMT R7, R10, 0x7531, R11 ;  /* 0x000075310a077816 */ /* 0x000fe4000000000b */
[----:B0-----:R-:W-:Y:S02]  /*27b20*/  PRMT R4, R8, 0x6420, R9 ;  /* 0x0000642008047816 */ /* 0x001fe40000000009 */
[----:B------:R-:W-:Y:S02]  /*27b30*/  LOP3.LUT R8, R22, R28, RZ, 0xfc, !PT ;  /* 0x0000001c16087212 */ /* 0x000fe400078efcff */
[----:B------:R-:W-:-:S03]  /*27b40*/  IADD3 R12, R0, 0x4000, RZ ;  /* 0x00004000000c7810 */ /* 0x000fc60007ffe0ff */
[----:B------:R-:W-:-:S05]  /*27b50*/  IMAD.IADD R8, R18, 0x1, R8 ;  /* 0x0000000112087824 */ /* 0x000fca00078e0208 */
[----:B------:R0:W-:Y:S02]  /*27b60*/  STSM.16.M88.4 [R8], R4 ;  /* 0x0000000408007844 */ /* 0x0001e40000000200 */
[----:B0-----:R-:W-:-:S05]  /*27b70*/  LOP3.LUT R4, R12, R19, RZ, 0xfc, !PT ;  /* 0x000000130c047212 */ /* 0x001fca00078efcff */
[----:B------:R-:W-:-:S05]  /*27b80*/  IMAD.IADD R4, R16, 0x1, R4 ;  /* 0x0000000110047824 */ /* 0x000fca00078e0204 */
[----:B------:R-:W0:Y:S01]  /*27b90*/  LDSM.16.MT88.4 R8, [R4+0x10400] ;  /* 0x010400000408783b */ /* 0x000e220000004200 */
[----:B------:R-:W-:-:S05]  /*27ba0*/  LOP3.LUT R12, R12, R28, RZ, 0xfc, !PT ;  /* 0x0000001c0c0c7212 */ /* 0x000fca00078efcff */
[----:B------:R-:W-:Y:S01]  /*27bb0*/  IMAD.IADD R12, R18, 0x1, R12 ;  /* 0x00000001120c7824 */ /* 0x000fe200078e020c */
[C-C-:B0-----:R-:W-:Y:S02]  /*27bc0*/  PRMT R4, R8.reuse, 0x6420, R9.reuse ;  /* 0x0000642008047816 */ /* 0x141fe40000000009 */
[----:B------:R-:W-:Y:S02]  /*27bd0*/  PRMT R5, R8, 0x7531, R9 ;  /* 0x0000753108057816 */ /* 0x000fe40000000009 */
[C-C-:B------:R-:W-:Y:S02]  /*27be0*/  PRMT R6, R10.reuse, 0x6420, R11.reuse ;  /* 0x000064200a067816 */ /* 0x140fe4000000000b */
[----:B------:R-:W-:Y:S02]  /*27bf0*/  PRMT R7, R10, 0x7531, R11 ;  /* 0x000075310a077816 */ /* 0x000fe4000000000b */
[----:B------:R-:W0:Y:S04]  /*27c00*/  LDSM.16.MT88.4 R8, [R3+0x14400] ;  /* 0x014400000308783b */ /* 0x000e280000004200 */
[----:B------:R1:W-:Y:S02]  /*27c10*/  STSM.16.M88.4 [R12], R4 ;  /* 0x000000040c007844 */ /* 0x0003e40000000200 */
[----:B-1----:R-:W-:-:S05]  /*27c20*/  LOP3.LUT R4, R20, R28, RZ, 0xfc, !PT ;  /* 0x0000001c14047212 */ /* 0x002fca00078efcff */
[----:B------:R-:W-:Y:S01]  /*27c30*/  IMAD.IADD R4, R18, 0x1, R4 ;  /* 0x0000000112047824 */ /* 0x000fe200078e0204 */
[C-C-:B0-----:R-:W-:Y:S02]  /*27c40*/  PRMT R12, R8.reuse, 0x6420, R9.reuse ;  /* 0x00006420080c7816 */ /* 0x141fe40000000009 */
[----:B------:R-:W-:Y:S02]  /*27c50*/  PRMT R13, R8, 0x7531, R9 ;  /* 0x00007531080d7816 */ /* 0x000fe40000000009 */
[C-C-:B------:R-:W-:Y:S02]  /*27c60*/  PRMT R14, R10.reuse, 0x6420, R11.reuse ;  /* 0x000064200a0e7816 */ /* 0x140fe4000000000b */
[----:B------:R-:W-:-:S05]  /*27c70*/  PRMT R15, R10, 0x7531, R11 ;  /* 0x000075310a0f7816 */ /* 0x000fca000000000b */
[----:B------:R0:W-:Y:S02]  /*27c80*/  STSM.16.M88.4 [R4], R12 ;  /* 0x0000000c04007844 */ /* 0x0001e40000000200 */
[----:B0-----:R-:W-:-:S05]  /*27c90*/  VIADD R4, R0, 0x1000 ;  /* 0x0000100000047836 */ /* 0x001fca0000000000 */
[----:B------:R-:W-:-:S04]  /*27ca0*/  LOP3.LUT R4, R4, R19, RZ, 0xfc, !PT ;  /* 0x0000001304047212 */ /* 0x000fc800078efcff */
[----:B------:R-:W-:-:S05]  /*27cb0*/  IADD3 R4, R16, R4, RZ ;  /* 0x0000000410047210 */ /* 0x000fca0007ffe0ff */
[----:B------:R-:W0:Y:S01]  /*27cc0*/  LDSM.16.MT88.4 R8, [R4+0x10400] ;  /* 0x010400000408783b */ /* 0x000e220000004200 */
[----:B----4-:R-:W-:-:S05]  /*27cd0*/  IMAD.IADD R23, R21, 0x1, R0 ;  /* 0x0000000115177824 */ /* 0x010fca00078e0200 */
[----:B------:R-:W-:Y:S02]  /*27ce0*/  IADD3 R21, R18, R23, R28 ;  /* 0x0000001712157210 */ /* 0x000fe40007ffe01c */
[C-C-:B0-----:R-:W-:Y:S02]  /*27cf0*/  PRMT R4, R8.reuse, 0x6420, R9.reuse ;  /* 0x0000642008047816 */ /* 0x141fe40000000009 */
[----:B------:R-:W-:Y:S02]  /*27d00*/  PRMT R5, R8, 0x7531, R9 ;  /* 0x0000753108057816 */ /* 0x000fe40000000009 */
[C-C-:B------:R-:W-:Y:S02]  /*27d10*/  PRMT R6, R10.reuse, 0x6420, R11.reuse ;  /* 0x000064200a067816 */ /* 0x140fe4000000000b */
[----:B------:R-:W-:Y:S02]  /*27d20*/  PRMT R7, R10, 0x7531, R11 ;  /* 0x000075310a077816 */ /* 0x000fe4000000000b */
[----:B------:R-:W0:Y:S04]  /*27d30*/  LDSM.16.MT88.4 R8, [R3+0x11400] ;  /* 0x011400000308783b */ /* 0x000e280000004200 */
[----:B------:R1:W-:Y:S01]  /*27d40*/  STSM.16.M88.4 [R21], R4 ;  /* 0x0000000415007844 */ /* 0x0003e20000000200 */
[----:B------:R-:W-:Y:S01]  /*27d50*/  IADD3 R23, R18, R34, R23 ;  /* 0x0000002212177210 */ /* 0x000fe20007ffe017 */
[----:B-1----:R-:W-:-:S05]  /*27d60*/  VIADD R4, R0, 0x5000 ;  /* 0x0000500000047836 */ /* 0x002fca0000000000 */
[----:B------:R-:W-:-:S05]  /*27d70*/  LOP3.LUT R4, R4, R19, RZ, 0xfc, !PT ;  /* 0x0000001304047212 */ /* 0x000fca00078efcff */
[----:B------:R-:W-:Y:S01]  /*27d80*/  IMAD.IADD R4, R16, 0x1, R4 ;  /* 0x0000000110047824 */ /* 0x000fe200078e0204 */
[C-C-:B0-----:R-:W-:Y:S02]  /*27d90*/  PRMT R12, R8.reuse, 0x6420, R9.reuse ;  /* 0x00006420080c7816 */ /* 0x141fe40000000009 */
[----:B------:R-:W-:Y:S02]  /*27da0*/  PRMT R13, R8, 0x7531, R9 ;  /* 0x00007531080d7816 */ /* 0x000fe40000000009 */
[C-C-:B------:R-:W-:Y:S02]  /*27db0*/  PRMT R14, R10.reuse, 0x6420, R11.reuse ;  /* 0x000064200a0e7816 */ /* 0x140fe4000000000b */
[----:B------:R-:W-:-:S05]  /*27dc0*/  PRMT R15, R10, 0x7531, R11 ;  /* 0x000075310a0f7816 */ /* 0x000fca000000000b */
[----:B------:R-:W-:Y:S04]  /*27dd0*/  STSM.16.M88.4 [R23], R12 ;  /* 0x0000000c17007844 */ /* 0x000fe80000000200 */
[----:B------:R-:W0:Y:S01]  /*27de0*/  LDSM.16.MT88.4 R8, [R4+0x10400] ;  /* 0x010400000408783b */ /* 0x000e220000004200 */
[----:B------:R-:W-:Y:S02]  /*27df0*/  LOP3.LUT R22, R22, R19, RZ, 0xfc, !PT ;  /* 0x0000001316167212 */ /* 0x000fe400078efcff */
[C-C-:B0-----:R-:W-:Y:S02]  /*27e00*/  PRMT R4, R8.reuse, 0x6420, R9.reuse ;  /* 0x0000642008047816 */ /* 0x141fe40000000009 */
[----:B------:R-:W-:Y:S02]  /*27e10*/  PRMT R5, R8, 0x7531, R9 ;  /* 0x0000753108057816 */ /* 0x000fe40000000009 */
[----:B------:R-:W-:-:S02]  /*27e20*/  PRMT R6, R10, 0x6420, R11 ;  /* 0x000064200a067816 */ /* 0x000fc4000000000b */
[----:B------:R-:W-:Y:S02]  /*27e30*/  PRMT R7, R10, 0x7531, R11 ;  /* 0x000075310a077816 */ /* 0x000fe4000000000b */
[----:B------:R-:W0:Y:S04]  /*27e40*/  LDSM.16.MT88.4 R8, [R3+0x15400] ;  /* 0x015400000308783b */ /* 0x000e280000004200 */
[----:B------:R-:W-:Y:S01]  /*27e50*/  STSM.16.M88.4 [R21+0x4000], R4 ;  /* 0x0040000415007844 */ /* 0x000fe20000000200 */
[C-C-:B0-----:R-:W-:Y:S02]  /*27e60*/  PRMT R12, R8.reuse, 0x6420, R9.reuse ;  /* 0x00006420080c7816 */ /* 0x141fe40000000009 */
[----:B------:R-:W-:Y:S01]  /*27e70*/  PRMT R13, R8, 0x7531, R9 ;  /* 0x00007531080d7816 */ /* 0x000fe20000000009 */
[----:B------:R-:W-:Y:S01]  /*27e80*/  IMAD.IADD R8, R16, 0x1, R22 ;  /* 0x0000000110087824 */ /* 0x000fe200078e0216 */
[----:B------:R-:W-:-:S02]  /*27e90*/  PRMT R14, R10, 0x6420, R11 ;  /* 0x000064200a0e7816 */ /* 0x000fc4000000000b */
[----:B------:R-:W-:-:S05]  /*27ea0*/  PRMT R15, R10, 0x7531, R11 ;  /* 0x000075310a0f7816 */ /* 0x000fca000000000b */
[----:B------:R-:W-:Y:S04]  /*27eb0*/  STSM.16.M88.4 [R23+0x4000], R12 ;  /* 0x0040000c17007844 */ /* 0x000fe80000000200 */
[----:B------:R-:W0:Y:S01]  /*27ec0*/  LDSM.16.MT88.4 R8, [R8+0x10400] ;  /* 0x010400000808783b */ /* 0x000e220000004200 */
[----:B-----5:R-:W-:Y:S01]  /*27ed0*/  IMAD.IADD R26, R26, 0x1, R0 ;  /* 0x000000011a1a7824 */ /* 0x020fe200078e0200 */
[----:B------:R-:W-:Y:S02]  /*27ee0*/  LOP3.LUT R20, R20, R19, RZ, 0xfc, !PT ;  /* 0x0000001314147212 */ /* 0x000fe400078efcff */
[C-C-:B0-----:R-:W-:Y:S02]  /*27ef0*/  PRMT R4, R8.reuse, 0x6420, R9.reuse ;  /* 0x0000642008047816 */ /* 0x141fe40000000009 */
[----:B------:R-:W-:-:S02]  /*27f00*/  PRMT R5, R8, 0x7531, R9 ;  /* 0x0000753108057816 */ /* 0x000fc40000000009 */
[C-C-:B------:R-:W-:Y:S02]  /*27f10*/  PRMT R6, R10.reuse, 0x6420, R11.reuse ;  /* 0x000064200a067816 */ /* 0x140fe4000000000b */
[----:B------:R-:W-:Y:S02]  /*27f20*/  PRMT R7, R10, 0x7531, R11 ;  /* 0x000075310a077816 */ /* 0x000fe4000000000b */
[----:B------:R-:W0:Y:S01]  /*27f30*/  LDSM.16.MT88.4 R8, [R3+0x12400] ;  /* 0x012400000308783b */ /* 0x000e220000004200 */
[C---:B------:R-:W-:Y:S02]  /*27f40*/  IADD3 R21, R18.reuse, R26, R28 ;  /* 0x0000001a12157210 */ /* 0x040fe40007ffe01c */
[----:B------:R-:W-:-:S03]  /*27f50*/  IADD3 R26, R18, R34, R26 ;  /* 0x00000022121a7210 */ /* 0x000fc60007ffe01a */
[----:B------:R-:W-:Y:S01]  /*27f60*/  STSM.16.M88.4 [R21], R4 ;  /* 0x0000000415007844 */ /* 0x000fe20000000200 */
[C-C-:B0-----:R-:W-:Y:S02]  /*27f70*/  PRMT R12, R8.reuse, 0x6420, R9.reuse ;  /* 0x00006420080c7816 */ /* 0x141fe40000000009 */
[----:B------:R-:W-:Y:S02]  /*27f80*/  PRMT R13, R8, 0x7531, R9 ;  /* 0x00007531080d7816 */ /* 0x000fe40000000009 */
[C-C-:B------:R-:W-:Y:S02]  /*27f90*/  PRMT R14, R10.reuse, 0x6420, R11.reuse ;  /* 0x000064200a0e7816 */ /* 0x140fe4000000000b */
[----:B------:R-:W-:Y:S02]  /*27fa0*/  PRMT R15, R10, 0x7531, R11 ;  /* 0x000075310a0f7816 */ /* 0x000fe4000000000b */
[----:B------:R-:W-:-:S03]  /*27fb0*/  IADD3 R8, R16, R20, RZ ;  /* 0x0000001410087210 */ /* 0x000fc60007ffe0ff */
[----:B------:R-:W-:Y:S04]  /*27fc0*/  STSM.16.M88.4 [R26], R12 ;  /* 0x0000000c1a007844 */ /* 0x000fe80000000200 */
[----:B------:R-:W0:Y:S02]  /*27fd0*/  LDSM.16.MT88.4 R8, [R8+0x10400] ;  /* 0x010400000808783b */ /* 0x000e240000004200 */
[C-C-:B0-----:R-:W-:Y:S02]  /*27fe0*/  PRMT R4, R8.reuse, 0x6420, R9.reuse ;  /* 0x0000642008047816 */ /* 0x141fe40000000009 */
[----:B------:R-:W-:Y:S02]  /*27ff0*/  PRMT R5, R8, 0x7531, R9 ;  /* 0x0000753108057816 */ /* 0x000fe40000000009 */
[----:B------:R-:W-:-:S02]  /*28000*/  PRMT R6, R10, 0x6420, R11 ;  /* 0x000064200a067816 */ /* 0x000fc4000000000b */
[----:B------:R-:W-:Y:S02]  /*28010*/  PRMT R7, R10, 0x7531, R11 ;  /* 0x000075310a077816 */ /* 0x000fe4000000000b */
[----:B------:R-:W0:Y:S04]  /*28020*/  LDSM.16.MT88.4 R8, [R3+0x16400] ;  /* 0x016400000308783b */ /* 0x000e280000004200 */
[----:B------:R1:W-:Y:S01]  /*28030*/  STSM.16.M88.4 [R21+0x4000], R4 ;  /* 0x0040000415007844 */ /* 0x0003e20000000200 */
[C-C-:B0-----:R-:W-:Y:S02]  /*28040*/  PRMT R20, R8.reuse, 0x6420, R9.reuse ;  /* 0x0000642008147816 */ /* 0x141fe40000000009 */
[----:B-1----:R-:W-:Y:S02]  /*28050*/  PRMT R21, R8, 0x7531, R9 ;  /* 0x0000753108157816 */ /* 0x002fe40000000009 */
[----:B------:R-:W-:-:S02]  /*28060*/  PRMT R22, R10, 0x6420, R11 ;  /* 0x000064200a167816 */ /* 0x000fc4000000000b */
[----:B------:R-:W-:-:S05]  /*28070*/  PRMT R23, R10, 0x7531, R11 ;  /* 0x000075310a177816 */ /* 0x000fca000000000b */
[----:B------:R0:W-:Y:S01]  /*28080*/  STSM.16.M88.4 [R26+0x4000], R20 ;  /* 0x004000141a007844 */ /* 0x0001e20000000200 */
[----:B------:R-:W-:-:S03]  /*28090*/  VIADD R4, R0, 0x3000 ;  /* 0x0000300000047836 */ /* 0x000fc60000000000 */
[----:B------:R-:W-:Y:S04]  /*280a0*/  LDSM.16.MT88.4 R8, [R3+0x13400] ;  /* 0x013400000308783b */ /* 0x000fe80000004200 */
[----:B0-----:R-:W2:Y:S01]  /*280b0*/  LDL R26, [R1+0x14] ;  /* 0x00001400011a7983 */ /* 0x001ea20000100800 */
[----:B------:R-:W-:-:S05]  /*280c0*/  LOP3.LUT R4, R4, R19, RZ, 0xfc, !PT ;  /* 0x0000001304047212 */ /* 0x000fca00078efcff */
[----:B------:R-:W-:-:S06]  /*280d0*/  IMAD.IADD R4, R16, 0x1, R4 ;  /* 0x0000000110047824 */ /* 0x000fcc00078e0204 */
[----:B------:R-:W0:Y:S02]  /*280e0*/  LDSM.16.MT88.4 R4, [R4+0x10400] ;  /* 0x010400000404783b */ /* 0x000e240000004200 */
[C-C-:B0-----:R-:W-:Y:S02]  /*280f0*/  PRMT R12, R4.reuse, 0x6420, R5.reuse ;  /* 0x00006420040c7816 */ /* 0x141fe40000000005 */
[----:B------:R-:W-:Y:S02]  /*28100*/  PRMT R13, R4, 0x7531, R5 ;  /* 0x00007531040d7816 */ /* 0x000fe40000000005 */
[C-C-:B------:R-:W-:Y:S02]  /*28110*/  PRMT R14, R6.reuse, 0x6420, R7.reuse ;  /* 0x00006420060e7816 */ /* 0x140fe40000000007 */
[----:B------:R-:W-:Y:S02]  /*28120*/  PRMT R15, R6, 0x7531, R7 ;  /* 0x00007531060f7816 */ /* 0x000fe40000000007 */
[----:B------:R-:W-:-:S02]  /*28130*/  PRMT R4, R8, 0x6420, R9 ;  /* 0x0000642008047816 */ /* 0x000fc40000000009 */
[----:B------:R-:W-:Y:S02]  /*28140*/  PRMT R5, R8, 0x7531, R9 ;  /* 0x0000753108057816 */ /* 0x000fe40000000009 */
[C-C-:B------:R-:W-:Y:S02]  /*28150*/  PRMT R6, R10.reuse, 0x6420, R11.reuse ;  /* 0x000064200a067816 */ /* 0x140fe4000000000b */
[----:B------:R-:W-:Y:S01]  /*28160*/  PRMT R7, R10, 0x7531, R11 ;  /* 0x000075310a077816 */ /* 0x000fe2000000000b */
[----:B--2---:R-:W-:Y:S02]  /*28170*/  IMAD.IADD R21, R26, 0x1, R0 ;  /* 0x000000011a157824 */ /* 0x004fe400078e0200 */
[----:B------:R-:W-:-:S05]  /*28180*/  VIADD R0, R0, 0x7000 ;  /* 0x0000700000007836 */ /* 0x000fca0000000000 */
[----:B------:R-:W-:Y:S02]  /*28190*/  LOP3.LUT R0, R0, R19, RZ, 0xfc, !PT ;  /* 0x0000001300007212 */ /* 0x000fe400078efcff */
[C---:B------:R-:W-:Y:S02]  /*281a0*/  IADD3 R20, R18.reuse, R21, R28 ;  /* 0x0000001512147210 */ /* 0x040fe40007ffe01c */
[----:B------:R-:W-:Y:S01]  /*281b0*/  IADD3 R21, R18, R34, R21 ;  /* 0x0000002212157210 */ /* 0x000fe20007ffe015 */
[----:B------:R-:W-:Y:S02]  /*281c0*/  IMAD.IADD R0, R16, 0x1, R0 ;  /* 0x0000000110007824 */ /* 0x000fe400078e0200 */
[----:B------:R-:W-:Y:S04]  /*281d0*/  STSM.16.M88.4 [R20], R12 ;  /* 0x0000000c14007844 */ /* 0x000fe80000000200 */
[----:B------:R-:W-:Y:S04]  /*281e0*/  STSM.16.M88.4 [R21], R4 ;  /* 0x0000000415007844 */ /* 0x000fe80000000200 */
[----:B------:R-:W0:Y:S04]  /*281f0*/  LDSM.16.MT88.4 R4, [R0+0x10400] ;  /* 0x010400000004783b */ /* 0x000e280000004200 */
        /* <DEDUP_REMOVED lines=19> */
.L_x_792:
[----:B-1----:R1:W-:Y:S01]  /*28330*/  SYNCS.ARRIVE.TRANS64.A1T0 RZ, [R2+URZ+0x38850], RZ ;  /* 0x038850ff02ff79a7 */ /* 0x0023e2000810003f */
[----:B------:R-:W-:Y:S06]  /*28340*/  BAR.SYNC.DEFER_BLOCKING 0x2, 0x80 ;  /* 0x0082000000007b1d */ /* 0x000fec0000010000 */
[----:B------:R-:W-:Y:S05]  /*28350*/  @!P0 BRA `(.L_x_793) ;  /* 0x0000000000048947 */ /* 0x000fea0003800000 */
[----:B------:R-:W-:Y:S01]  /*28360*/  BPT.TRAP 0x1 ;  /* 0x000000040000795c */ /* 0x000fe20000300000 */
.L_x_793:
[----:B------:R-:W2:Y:S01]  /*28370*/  LDL R0, [R1+0x8] ;  /* 0x0000080001007983 */ /* 0x000ea20000100800 */
[----:B-1----:R-:W-:Y:S01]  /*28380*/  IADD3 R2, R2, 0x38880, RZ ;  /* 0x0003888002027810 */ /* 0x002fe20007ffe0ff */
[----:B------:R-:W-:Y:S02]  /*28390*/  IMAD.MOV.U32 R9, RZ, RZ, R29 ;  /* 0x000000ffff097224 */ /* 0x000fe400078e001d */
[----:B------:R-:W-:Y:S01]  /*283a0*/  IMAD.MOV.U32 R10, RZ, RZ, R32 ;  /* 0x000000ffff0a7224 */ /* 0x000fe200078e0020 */
[----:B--2---:R-:W-:-:S04]  /*283b0*/  PRMT R2, R0, 0x654, R2 ;  /* 0x0000065400027816 */ /* 0x004fc80000000002 */
[----:B------:R1:W-:Y:S01]  /*283c0*/  SYNCS.ARRIVE.TRANS64.RED.A1T0 RZ, [R2+URZ], RZ ;  /* 0x000000ff02ff79a7 */ /* 0x0003e2000810043f */
[----:B------:R-:W-:Y:S05]  /*283d0*/  @P1 BRA `(.L_x_794) ;  /* 0xffffffe400901947 */ /* 0x000fea000383ffff */
.L_x_774:
[----:B------:R-:W1:Y:S01]  /*283e0*/  S2R R0, SR_TID.X ;  /* 0x0000000000007919 */ /* 0x000e620000002100 */
[----:B------:R-:W-:Y:S01]  /*283f0*/  BSSY B0, `(.L_x_795) ;  /* 0x0000012000007945 */ /* 0x000fe20003800000 */
[----:B-1----:R-:W-:Y:S01]  /*28400*/  LOP3.LUT R2, R0, 0x7f, RZ, 0xc0, !PT ;  /* 0x0000007f00027812 */ /* 0x002fe200078ec0ff */
[----:B------:R-:W-:-:S03]  /*28410*/  IMAD.U32 R0, RZ, RZ, UR38 ;  /* 0x00000026ff007e24 */ /* 0x000fc6000f8e00ff */
[----:B------:R-:W-:Y:S02]  /*28420*/  ISETP.NE.AND P1, PT, R2, RZ, PT ;  /* 0x000000ff0200720c */ /* 0x000fe40003f25270 */
[----:B------:R-:W-:-:S11]  /*28430*/  ISETP.NE.AND P0, PT, R0, 0x3, PT ;  /* 0x000000030000780c */ /* 0x000fd60003f05270 */
[----:B------:R-:W-:Y:S05]  /*28440*/  @P1 BRA `(.L_x_796) ;  /* 0x0000000000301947 */ /* 0x000fea0003800000 */
[----:B0-----:R-:W0:Y:S01]  /*28450*/  S2R R5, SR_LANEID ;  /* 0x0000000000057919 */ /* 0x001e220000000000 */
[----:B------:R-:W-:Y:S01]  /*28460*/  VOTEU.ANY UR4, UPT, PT ;  /* 0x0000000000047886 */ /* 0x000fe200038e0100 */
[----:B------:R-:W1:Y:S01]  /*28470*/  LDC.64 R2, c[0x0][0xc60] ;  /* 0x00031800ff027b82 */ /* 0x000e620000000a00 */
        /* <DEDUP_REMOVED lines=9> */
.L_x_796:
[----:B------:R-:W-:Y:S05]  /*28510*/  BSYNC B0 ;  /* 0x0000000000007941 */ /* 0x000fea0003800000 */
.L_x_795:
[----:B------:R-:W-:Y:S05]  /*28520*/  @!P0 BRA `(.L_x_797) ;  /* 0x0000000000048947 */ /* 0x000fea0003800000 */
[----:B------:R-:W-:Y:S01]  /*28530*/  BPT.TRAP 0x1 ;  /* 0x000000040000795c */ /* 0x000fe20000300000 */
.L_x_797:
[----:B0-----:R-:W-:Y:S01]  /*28540*/  LOP3.LUT R3, R32, 0x1, RZ, 0x3c, !PT ;  /* 0x0000000120037812 */ /* 0x001fe200078e3cff */
[----:B------:R-:W-:Y:S01]  /*28550*/  IMAD R0, R29, 0x8, R16 ;  /* 0x000000081d007824 */ /* 0x000fe200078e0210 */
[----:B------:R-:W-:Y:S02]  /*28560*/  BSSY B0, `(.L_x_798) ;  /* 0x0000004000007945 */ /* 0x000fe40003800000 */
[----:B------:R-:W-:-:S04]  /*28570*/  SHF.L.U32 R3, R3, 0x1f, RZ ;  /* 0x0000001f03037819 */ /* 0x000fc800000006ff */
[----:B------:R-:W0:Y:S02]  /*28580*/  SYNCS.PHASECHK.TRANS64.TRYWAIT P1, [R0+URZ+0x38870], R3 ;  /* 0x03887003000075a7 */ /* 0x000e24000802017f */
[----:B0-----:R-:W-:Y:S05]  /*28590*/  @!P1 BRA `(.L_x_799) ;  /* 0x000000b0003c9947 */ /* 0x001fea0003800000 */
.L_x_1175:
[----:B------:R-:W-:Y:S05]  /*285a0*/  BSYNC B0 ;  /* 0x0000000000007941 */ /* 0x000fea0003800000 */
.L_x_798:
[----:B------:R-:W2:Y:S02]  /*285b0*/  LDL R2, [R1] ;  /* 0x0000000001027983 */ /* 0x000ea40000100800 */
[----:B--2---:R-:W-:-:S13]  /*285c0*/  LOP3.LUT P1, RZ, R2, 0x4, RZ, 0xc0, !PT ;  /* 0x0000000402ff7812 */ /* 0x004fda000782c0ff */
[----:B------:R-:W-:Y:S05]  /*285d0*/  @!P1 BRA `(.L_x_800) ;  /* 0x0000000000049947 */ /* 0x000fea0003800000 */
[----:B------:R-:W-:Y:S01]  /*285e0*/  BPT.TRAP 0x1 ;  /* 0x000000040000795c */ /* 0x000fe20000300000 */
.L_x_800:
[----:B0-----:R-:W-:-:S04]  /*285f0*/  SHF.L.U32 R3, R32, 0x1f, RZ ;  /* 0x0000001f20037819 */ /* 0x001fc800000006ff */
[----:B------:R-:W0:Y:S02]  /*28600*/  SYNCS.PHASECHK.TRANS64.TRYWAIT P1, [R0+URZ+0x38860], R3 ;  /* 0x03886003000075a7 */ /* 0x000e24000802017f */
[----:B0-----:R-:W-:Y:S05]  /*28610*/  @!P1 BRA `(.L_x_801) ;  /* 0x000000b000309947 */ /* 0x001fea0003800000 */
.L_x_1176:
[----:B------:R-:W2:Y:S04]  /*28620*/  LDL R2, [R1+0x1c] ;  /* 0x00001c0001027983 */ /* 0x000ea80000100800 */
[----:B------:R-:W3:Y:S04]  /*28630*/  LDL R4, [R1] ;  /* 0x0000000001047983 */ /* 0x000ee80000100800 */
[----:B------:R-:W4:Y:S01]  /*28640*/  LDL R22, [R1+0x10] ;  /* 0x0000100001167983 */ /* 0x000f220000100800 */
[----:B------:R-:W-:-:S05]  /*28650*/  IMAD.SHL.U32 R25, R29, 0x8000, RZ ;  /* 0x000080001d197824 */ /* 0x000fca00078e00ff */
[----:B0-----:R-:W-:-:S04]  /*28660*/  LOP3.LUT R3, R25, R19, RZ, 0xfc, !PT ;  /* 0x0000001319037212 */ /* 0x001fc800078efcff */
[----:B------:R-:W-:Y:S01]  /*28670*/  IADD3 R9, R16, R3, RZ ;  /* 0x0000000310097210 */ /* 0x000fe20007ffe0ff */
[----:B------:R-:W-:Y:S05]  /*28680*/  WARPSYNC.ALL ;  /* 0x0000000000007948 */ /* 0x000fea0003800000 */
[----:B------:R-:W0:Y:S01]  /*28690*/  LDSM.16.MT88.4 R8, [R9+0x10400] ;  /* 0x010400000908783b */ /* 0x000e220000004200 */
[C---:B------:R-:W-:Y:S01]  /*286a0*/  LOP3.LUT R3, R25.reuse, R28, RZ, 0xfc, !PT ;  /* 0x0000001c19037212 */ /* 0x040fe200078efcff */
[----:B------:R-:W-:-:S04]  /*286b0*/  VIADD R20, R25, 0x2000 ;  /* 0x0000200019147836 */ /* 0x000fc80000000000 */
[----:B------:R-:W-:Y:S01]  /*286c0*/  IMAD.IADD R3, R18, 0x1, R3 ;  /* 0x0000000112037824 */ /* 0x000fe200078e0203 */
[C-C-:B0-----:R-:W-:Y:S02]  /*286d0*/  PRMT R12, R8.reuse, 0x6420, R9.reuse ;  /* 0x00006420080c7816 */ /* 0x141fe40000000009 */
[----:B------:R-:W-:Y:S02]  /*286e0*/  PRMT R13, R8, 0x7531, R9 ;  /* 0x00007531080d7816 */ /* 0x000fe40000000009 */
[C-C-:B------:R-:W-:Y:S02]  /*286f0*/  PRMT R14, R10.reuse, 0x6420, R11.reuse ;  /* 0x000064200a0e7816 */ /* 0x140fe4000000000b */
[----:B------:R-:W-:Y:S01]  /*28700*/  PRMT R15, R10, 0x7531, R11 ;  /* 0x000075310a0f7816 */ /* 0x000fe2000000000b */
[----:B------:R-:W-:Y:S01]  /*28710*/  VIADD R26, R25, 0x6000 ;  /* 0x00006000191a7836 */ /* 0x000fe20000000000 */
[----:B--2---:R-:W-:Y:S02]  /*28720*/  IADD3 R2, R16, R2, R25 ;  /* 0x0000000210027210 */ /* 0x004fe40007ffe019 */
[----:B---3--:R-:W-:-:S03]  /*28730*/  LOP3.LUT P1, RZ, R4, 0x4, RZ, 0xc0, !PT ;  /* 0x0000000404ff7812 */ /* 0x008fc6000782c0ff */
[----:B------:R-:W0:Y:S04]  /*28740*/  LDSM.16.MT88.4 R4, [R2+0x10400] ;  /* 0x010400000204783b */ /* 0x000e280000004200 */
[----:B------:R1:W-:Y:S02]  /*28750*/  STSM.16.M88.4 [R3], R12 ;  /* 0x0000000c03007844 */ /* 0x0003e40000000200 */
[----:B-1----:R-:W-:Y:S01]  /*28760*/  VIADD R3, R25, 0x4000 ;  /* 0x0000400019037836 */ /* 0x002fe20000000000 */
[C-C-:B0-----:R-:W-:Y:S02]  /*28770*/  PRMT R8, R4.reuse, 0x6420, R5.reuse ;  /* 0x0000642004087816 */ /* 0x141fe40000000005 */
[----:B------:R-:W-:Y:S02]  /*28780*/  PRMT R9, R4, 0x7531, R5 ;  /* 0x0000753104097816 */ /* 0x000fe40000000005 */
[----:B------:R-:W-:-:S05]  /*28790*/  LOP3.LUT R5, R20, R28, RZ, 0xfc, !PT ;  /* 0x0000001c14057212 */ /* 0x000fca00078efcff */
[----:B------:R-:W-:Y:S01]  /*287a0*/  IMAD.IADD R17, R18, 0x1, R5 ;  /* 0x0000000112117824 */ /* 0x000fe200078e0205 */
[----:B------:R-:W-:Y:S02]  /*287b0*/  LOP3.LUT R5, R3, R19, RZ, 0xfc, !PT ;  /* 0x0000001303057212 */ /* 0x000fe400078efcff */
[C-C-:B------:R-:W-:Y:S02]  /*287c0*/  PRMT R10, R6.reuse, 0x6420, R7.reuse ;  /* 0x00006420060a7816 */ /* 0x140fe40000000007 */
[----:B------:R-:W-:Y:S01]  /*287d0*/  PRMT R11, R6, 0x7531, R7 ;  /* 0x00007531060b7816 */ /* 0x000fe20000000007 */
[----:B------:R-:W-:-:S04]  /*287e0*/  IMAD.IADD R21, R16, 0x1, R5 ;  /* 0x0000000110157824 */ /* 0x000fc800078e0205 */
[----:B------:R-:W-:Y:S04]  /*287f0*/  STSM.16.M88.4 [R17], R8 ;  /* 0x0000000811007844 */ /* 0x000fe80000000200 */
[----:B------:R-:W0:Y:S01]  /*28800*/  LDSM.16.MT88.4 R4, [R21+0x10400] ;  /* 0x010400001504783b */ /* 0x000e220000004200 */
[----:B------:R-:W-:Y:S02]  /*28810*/  LOP3.LUT R3, R3, R28, RZ, 0xfc, !PT ;  /* 0x0000001c03037212 */ /* 0x000fe400078efcff */
[C-C-:B0-----:R-:W-:Y:S02]  /*28820*/  PRMT R12, R4.reuse, 0x6420, R5.reuse ;  /* 0x00006420040c7816 */ /* 0x141fe40000000005 */
[----:B------:R-:W-:Y:S02]  /*28830*/  PRMT R13, R4, 0x7531, R5 ;  /* 0x00007531040d7816 */ /* 0x000fe40000000005 */
[----:B------:R-:W-:-:S02]  /*28840*/  PRMT R14, R6, 0x6420, R7 ;  /* 0x00006420060e7816 */ /* 0x000fc40000000007 */
[----:B------:R-:W-:Y:S02]  /*28850*/  PRMT R15, R6, 0x7531, R7 ;  /* 0x00007531060f7816 */ /* 0x000fe40000000007 */
[----:B------:R-:W0:Y:S01]  /*28860*/  LDSM.16.MT88.4 R4, [R2+0x14400] ;  /* 0x014400000204783b */ /* 0x000e220000004200 */
[----:B------:R-:W-:-:S05]  /*28870*/  IADD3 R3, R18, R3, RZ ;  /* 0x0000000312037210 */ /* 0x000fca0007ffe0ff */
[----:B------:R1:W-:Y:S02]  /*28880*/  STSM.16.M88.4 [R3], R12 ;  /* 0x0000000c03007844 */ /* 0x0003e40000000200 */
[----:B-1----:R-:W-:-:S05]  /*28890*/  LOP3.LUT R3, R26, R28, RZ, 0xfc, !PT ;  /* 0x0000001c1a037212 */ /* 0x002fca00078efcff */
[----:B------:R-:W-:Y:S01]  /*288a0*/  IMAD.IADD R3, R18, 0x1, R3 ;  /* 0x0000000112037824 */ /* 0x000fe200078e0203 */
[C-C-:B0-----:R-:W-:Y:S02]  /*288b0*/  PRMT R8, R4.reuse, 0x6420, R5.reuse ;  /* 0x0000642004087816 */ /* 0x141fe40000000005 */
[----:B------:R-:W-:Y:S01]  /*288c0*/  PRMT R9, R4, 0x7531, R5 ;  /* 0x0000753104097816 */ /* 0x000fe20000000005 */
[----:B------:R-:W-:Y:S01]  /*288d0*/  VIADD R4, R25, 0x1000 ;  /* 0x0000100019047836 */ /* 0x000fe20000000000 */
[----:B------:R-:W-:-:S04]  /*288e0*/  PRMT R10, R6, 0x6420, R7 ;  /* 0x00006420060a7816 */ /* 0x000fc80000000007 */
[----:B------:R-:W-:Y:S02]  /*288f0*/  LOP3.LUT R5, R4, R19, RZ, 0xfc, !PT ;  /* 0x0000001304057212 */ /* 0x000fe400078efcff */
[----:B------:R-:W-:-:S03]  /*28900*/  PRMT R11, R6, 0x7531, R7 ;  /* 0x00007531060b7816 */ /* 0x000fc60000000007 */
[----:B------:R-:W-:Y:S02]  /*28910*/  IMAD.IADD R21, R16, 0x1, R5 ;  /* 0x0000000110157824 */ /* 0x000fe400078e0205 */
[----:B------:R-:W-:Y:S04]  /*28920*/  STSM.16.M88.4 [R3], R8 ;  /* 0x0000000803007844 */ /* 0x000fe80000000200 */
[----:B------:R-:W0:Y:S02]  /*28930*/  LDSM.16.MT88.4 R4, [R21+0x10400] ;  /* 0x010400001504783b */ /* 0x000e240000004200 */
[C-C-:B0-----:R-:W-:Y:S02]  /*28940*/  PRMT R12, R4.reuse, 0x6420, R5.reuse ;  /* 0x00006420040c7816 */ /* 0x141fe40000000005 */
[----:B------:R-:W-:-:S02]  /*28950*/  PRMT R13, R4, 0x7531, R5 ;  /* 0x00007531040d7816 */ /* 0x000fc40000000005 */
[C-C-:B------:R-:W-:Y:S02]  /*28960*/  PRMT R14, R6.reuse, 0x6420, R7.reuse ;  /* 0x00006420060e7816 */ /* 0x140fe40000000007 */
[----:B------:R-:W-:Y:S02]  /*28970*/  PRMT R15, R6, 0x7531, R7 ;  /* 0x00007531060f7816 */ /* 0x000fe40000000007 */
[----:B------:R-:W0:Y:S01]  /*28980*/  LDSM.16.MT88.4 R4, [R2+0x11400] ;  /* 0x011400000204783b */ /* 0x000e220000004200 */
[----:B----4-:R-:W-:-:S05]  /*28990*/  IMAD.IADD R3, R22, 0x1, R25 ;  /* 0x0000000116037824 */ /* 0x010fca00078e0219 */
[C---:B------:R-:W-:Y:S02]  /*289a0*/  IADD3 R17, R18.reuse, R3, R28 ;  /* 0x0000000312117210 */ /* 0x040fe40007ffe01c */
[----:B------:R-:W-:-:S03]  /*289b0*/  IADD3 R3, R18, R34, R3 ;  /* 0x0000002212037210 */ /* 0x000fc60007ffe003 */
[----:B------:R-:W-:Y:S01]  /*289c0*/  STSM.16.M88.4 [R17], R12 ;  /* 0x0000000c11007844 */ /* 0x000fe20000000200 */
[C-C-:B0-----:R-:W-:Y:S02]  /*289d0*/  PRMT R8, R4.reuse, 0x6420, R5.reuse ;  /* 0x0000642004087816 */ /* 0x141fe40000000005 */
[----:B------:R-:W-:Y:S02]  /*289e0*/  PRMT R9, R4, 0x7531, R5 ;  /* 0x0000753104097816 */ /* 0x000fe40000000005 */
[----:B------:R-:W-:-:S04]  /*289f0*/  IADD3 R4, R25, 0x5000, RZ ;  /* 0x0000500019047810 */ /* 0x000fc80007ffe0ff */
[----:B------:R-:W-:Y:S02]  /*28a00*/  LOP3.LUT R5, R4, R19, RZ, 0xfc, !PT ;  /* 0x0000001304057212 */ /* 0x000fe400078efcff */
[C-C-:B------:R-:W-:Y:S02]  /*28a10*/  PRMT R10, R6.reuse, 0x6420, R7.reuse ;  /* 0x00006420060a7816 */ /* 0x140fe40000000007 */
[----:B------:R-:W-:Y:S01]  /*28a20*/  PRMT R11, R6, 0x7531, R7 ;  /* 0x00007531060b7816 */ /* 0x000fe20000000007 */
[----:B------:R-:W-:-:S04]  /*28a30*/  IMAD.IADD R21, R16, 0x1, R5 ;  /* 0x0000000110157824 */ /* 0x000fc800078e0205 */
[----:B------:R-:W-:Y:S04]  /*28a40*/  STSM.16.M88.4 [R3], R8 ;  /* 0x0000000803007844 */ /* 0x000fe80000000200 */
[----:B------:R-:W0:Y:S02]  /*28a50*/  LDSM.16.MT88.4 R4, [R21+0x10400] ;  /* 0x010400001504783b */ /* 0x000e240000004200 */
[C-C-:B0-----:R-:W-:Y:S02]  /*28a60*/  PRMT R12, R4.reuse, 0x6420, R5.reuse ;  /* 0x00006420040c7816 */ /* 0x141fe40000000005 */
[----:B------:R-:W-:Y:S02]  /*28a70*/  PRMT R13, R4, 0x7531, R5 ;  /* 0x00007531040d7816 */ /* 0x000fe40000000005 */
[----:B------:R-:W-:-:S02]  /*28a80*/  PRMT R14, R6, 0x6420, R7 ;  /* 0x00006420060e7816 */ /* 0x000fc40000000007 */
[----:B------:R-:W-:Y:S02]  /*28a90*/  PRMT R15, R6, 0x7531, R7 ;  /* 0x00007531060f7816 */ /* 0x000fe40000000007 */
[----:B------:R-:W0:Y:S04]  /*28aa0*/  LDSM.16.MT88.4 R4, [R2+0x15400] ;  /* 0x015400000204783b */ /* 0x000e280000004200 */
[----:B------:R1:W-:Y:S04]  /*28ab0*/  STSM.16.M88.4 [R17+0x4000], R12 ;  /* 0x0040000c11007844 */ /* 0x0003e80000000200 */
[----:B-1----:R-:W2:Y:S01]  /*28ac0*/  LDL R17, [R1+0xc] ;  /* 0x00000c0001117983 */ /* 0x002ea20000100800 */
[----:B0-----:R-:W-:-:S02]  /*28ad0*/  PRMT R8, R4, 0x6420, R5 ;  /* 0x0000642004087816 */ /* 0x001fc40000000005 */
[----:B------:R-:W-:Y:S02]  /*28ae0*/  PRMT R9, R4, 0x7531, R5 ;  /* 0x0000753104097816 */ /* 0x000fe40000000005 */
[----:B------:R-:W-:Y:S02]  /*28af0*/  LOP3.LUT R5, R20, R19, RZ, 0xfc, !PT ;  /* 0x0000001314057212 */ /* 0x000fe400078efcff */
[C-C-:B------:R-:W-:Y:S02]  /*28b00*/  PRMT R10, R6.reuse, 0x6420, R7.reuse ;  /* 0x00006420060a7816 */ /* 0x140fe40000000007 */
[----:B------:R-:W-:Y:S01]  /*28b10*/  PRMT R11, R6, 0x7531, R7 ;  /* 0x00007531060b7816 */ /* 0x000fe20000000007 */
[----:B------:R-:W-:-:S04]  /*28b20*/  IMAD.IADD R35, R16, 0x1, R5 ;  /* 0x0000000110237824 */ /* 0x000fc800078e0205 */
[----:B------:R-:W-:Y:S04]  /*28b30*/  STSM.16.M88.4 [R3+0x4000], R8 ;  /* 0x0040000803007844 */ /* 0x000fe80000000200 */
[----:B------:R0:W1:Y:S04]  /*28b40*/  LDSM.16.MT88.4 R4, [R35+0x10400] ;  /* 0x010400002304783b */ /* 0x0000680000004200 */
[----:B0-----:R-:W3:Y:S01]  /*28b50*/  LDL R35, [R1+0x14] ;  /* 0x0000140001237983 */ /* 0x001ee20000100800 */
[C-C-:B-1----:R-:W-:Y:S02]  /*28b60*/  PRMT R20, R4.reuse, 0x6420, R5.reuse ;  /* 0x0000642004147816 */ /* 0x142fe40000000005 */
[----:B------:R-:W-:-:S02]  /*28b70*/  PRMT R21, R4, 0x7531, R5 ;  /* 0x0000753104157816 */ /* 0x000fc40000000005 */
[C-C-:B------:R-:W-:Y:S02]  /*28b80*/  PRMT R22, R6.reuse, 0x6420, R7.reuse ;  /* 0x0000642006167816 */ /* 0x140fe40000000007 */
[----:B------:R-:W-:Y:S02]  /*28b90*/  PRMT R23, R6, 0x7531, R7 ;  /* 0x0000753106177816 */ /* 0x000fe40000000007 */
[----:B------:R-:W0:Y:S02]  /*28ba0*/  LDSM.16.MT88.4 R4, [R2+0x12400] ;  /* 0x012400000204783b */ /* 0x000e240000004200 */
[C-C-:B0-----:R-:W-:Y:S02]  /*28bb0*/  PRMT R8, R4.reuse, 0x6420, R5.reuse ;  /* 0x0000642004087816 */ /* 0x141fe40000000005 */
[----:B------:R-:W-:Y:S02]  /*28bc0*/  PRMT R9, R4, 0x7531, R5 ;  /* 0x0000753104097816 */ /* 0x000fe40000000005 */
[----:B------:R-:W-:-:S02]  /*28bd0*/  LOP3.LUT R5, R26, R19, RZ, 0xfc, !PT ;  /* 0x000000131a057212 */ /* 0x000fc400078efcff */
[C-C-:B------:R-:W-:Y:S02]  /*28be0*/  PRMT R10, R6.reuse, 0x6420, R7.reuse ;  /* 0x00006420060a7816 */ /* 0x140fe40000000007 */
[----:B------:R-:W-:Y:S01]  /*28bf0*/  PRMT R11, R6, 0x7531, R7 ;  /* 0x00007531060b7816 */ /* 0x000fe20000000007 */
[----:B------:R-:W-:Y:S02]  /*28c00*/  IMAD.IADD R26, R16, 0x1, R5 ;  /* 0x00000001101a7824 */ /* 0x000fe400078e0205 */
[----:B--2---:R-:W-:-:S05]  /*28c10*/  IMAD.IADD R3, R17, 0x1, R25 ;  /* 0x0000000111037824 */ /* 0x004fca00078e0219 */
[C---:B------:R-:W-:Y:S02]  /*28c20*/  IADD3 R17, R18.reuse, R3, R28 ;  /* 0x0000000312117210 */ /* 0x040fe40007ffe01c */
[----:B------:R-:W-:-:S03]  /*28c30*/  IADD3 R3, R18, R34, R3 ;  /* 0x0000002212037210 */ /* 0x000fc60007ffe003 */
[----:B------:R-:W-:Y:S04]  /*28c40*/  STSM.16.M88.4 [R17], R20 ;  /* 0x0000001411007844 */ /* 0x000fe80000000200 */
[----:B------:R-:W-:Y:S04]  /*28c50*/  STSM.16.M88.4 [R3], R8 ;  /* 0x0000000803007844 */ /* 0x000fe80000000200 */
        /* <DEDUP_REMOVED lines=12> */
[----:B------:R-:W-:Y:S02]  /*28d20*/  PRMT R11, R6, 0x7531, R7 ;  /* 0x00007531060b7816 */ /* 0x000fe40000000007 */
[----:B------:R-:W-:-:S03]  /*28d30*/  IADD3 R20, R16, R5, RZ ;  /* 0x0000000510147210 */ /* 0x000fc60007ffe0ff */
[----:B------:R-:W-:Y:S04]  /*28d40*/  STSM.16.M88.4 [R3+0x4000], R8 ;  /* 0x0040000803007844 */ /* 0x000fe80000000200 */
[----:B------:R-:W0:Y:S02]  /*28d50*/  LDSM.16.MT88.4 R4, [R20+0x10400] ;  /* 0x010400001404783b */ /* 0x000e240000004200 */
[C-C-:B0-----:R-:W-:Y:S02]  /*28d60*/  PRMT R12, R4.reuse, 0x6420, R5.reuse ;  /* 0x00006420040c7816 */ /* 0x141fe40000000005 */
[----:B------:R-:W-:Y:S02]  /*28d70*/  PRMT R13, R4, 0x7531, R5 ;  /* 0x00007531040d7816 */ /* 0x000fe40000000005 */
[----:B------:R-:W-:-:S02]  /*28d80*/  PRMT R14, R6, 0x6420, R7 ;  /* 0x00006420060e7816 */ /* 0x000fc40000000007 */
[----:B------:R-:W-:Y:S02]  /*28d90*/  PRMT R15, R6, 0x7531, R7 ;  /* 0x00007531060f7816 */ /* 0x000fe40000000007 */
[----:B------:R-:W0:Y:S01]  /*28da0*/  LDSM.16.MT88.4 R4, [R2+0x13400] ;  /* 0x013400000204783b */ /* 0x000e220000004200 */
[----:B---3--:R-:W-:-:S05]  /*28db0*/  IMAD.IADD R21, R35, 0x1, R25 ;  /* 0x0000000123157824 */ /* 0x008fca00078e0219 */
[C---:B------:R-:W-:Y:S02]  /*28dc0*/  IADD3 R3, R18.reuse, R21, R28 ;  /* 0x0000001512037210 */ /* 0x040fe40007ffe01c */
[----:B------:R-:W-:-:S03]  /*28dd0*/  IADD3 R18, R18, R34, R21 ;  /* 0x0000002212127210 */ /* 0x000fc60007ffe015 */
        /* <DEDUP_REMOVED lines=29> */
.L_x_802:
[----:B-1----:R1:W-:Y:S01]  /*28fb0*/  SYNCS.ARRIVE.TRANS64.A1T0 RZ, [R0+URZ+0x38850], RZ ;  /* 0x038850ff00ff79a7 */ /* 0x0023e2000810003f */
[----:B------:R-:W-:Y:S06]  /*28fc0*/  BAR.SYNC.DEFER_BLOCKING 0x2, 0x80 ;  /* 0x0082000000007b1d */ /* 0x000fec0000010000 */
[----:B------:R-:W-:Y:S05]  /*28fd0*/  @!P0 BRA `(.L_x_803) ;  /* 0x0000000000048947 */ /* 0x000fea0003800000 */
[----:B------:R-:W-:Y:S01]  /*28fe0*/  BPT.TRAP 0x1 ;  /* 0x000000040000795c */ /* 0x000fe20000300000 */
.L_x_803:
[----:B------:R-:W2:Y:S01]  /*28ff0*/  LDL R2, [R1+0x8] ;  /* 0x0000080001027983 */ /* 0x000ea20000100800 */
[----:B-1----:R-:W-:Y:S02]  /*29000*/  VIADD R0, R0, 0x38880 ;  /* 0x0003888000007836 */ /* 0x002fe40000000000 */
[----:B------:R-:W-:-:S05]  /*29010*/  VIADD R29, R29, 0x1 ;  /* 0x000000011d1d7836 */ /* 0x000fca0000000000 */
[----:B------:R-:W-:-:S04]  /*29020*/  ISETP.NE.AND P0, PT, R29, 0x2, PT ;  /* 0x000000021d00780c */ /* 0x000fc80003f05270 */
[----:B0-----:R-:W-:Y:S02]  /*29030*/  SEL R3, RZ, 0x1, P0 ;  /* 0x00000001ff037807 */ /* 0x001fe40000000000 */
[----:B------:R-:W-:Y:S02]  /*29040*/  SEL R29, R29, RZ, P0 ;  /* 0x000000ff1d1d7207 */ /* 0x000fe40000000000 */
[----:B------:R-:W-:Y:S02]  /*29050*/  LOP3.LUT R32, R32, R3, RZ, 0x3c, !PT ;  /* 0x0000000320207212 */ /* 0x000fe400078e3cff */
[----:B--2---:R-:W-:-:S04]  /*29060*/  PRMT R0, R2, 0x654, R0 ;  /* 0x0000065402007816 */ /* 0x004fc80000000000 */
[----:B------:R1:W-:Y:S03]  /*29070*/  SYNCS.ARRIVE.TRANS64.RED.A1T0 RZ, [R0+URZ], RZ ;  /* 0x000000ff00ff79a7 */ /* 0x0003e6000810043f */
.L_x_744:
[----:B-1----:R-:W2:Y:S02]  /*29080*/  LDL R0, [R1] ;  /* 0x0000000001007983 */ /* 0x002ea40000100800 */
[----:B--2---:R-:W-:-:S13]  /*29090*/  LOP3.LUT P0, RZ, R0, 0x80, RZ, 0xc0, !PT ;  /* 0x0000008000ff7812 */ /* 0x004fda000780c0ff */
[----:B------:R-:W-:Y:S05]  /*290a0*/  @!P0 BRA `(.L_x_804) ;  /* 0x0000000000288947 */ /* 0x000fea0003800000 */
[----:B------:R-:W-:Y:S05]  /*290b0*/  WARPSYNC.ALL ;  /* 0x0000000000007948 */ /* 0x000fea0003800000 */
[----:B------:R-:W1:Y:S08]  /*290c0*/  S2UR UR4, SR_CgaCtaId ;  /* 0x00000000000479c3 */ /* 0x000e700000008800 */
[----:B------:R-:W-:Y:S01]  /*290d0*/  BAR.SYNC.DEFER_BLOCKING 0x5, 0x180 ;  /* 0x0146000000007b1d */ /* 0x000fe20000010000 */
[----:B0-----:R-:W-:-:S02]  /*290e0*/  MOV R16, 0x400 ;  /* 0x0000040000107802 */ /* 0x001fc40000000f00 */
[----:B-1----:R-:W-:-:S04]  /*290f0*/  MOV R0, UR4 ;  /* 0x0000000400007c02 */ /* 0x002fc80008000f00 */
[----:B------:R-:W-:Y:S01]  /*29100*/  LEA R16, R0, R16, 0x18 ;  /* 0x0000001000107211 */ /* 0x000fe200078ec0ff */
[----:B------:R0:W-:Y:S04]  /*29110*/  STL [R1+0x8], R0 ;  /* 0x0000080001007387 */ /* 0x0001e80000100800 */
[----:B------:R0:W1:Y:S01]  /*29120*/  LDS.128 R24, [R16+0x388d0] ;  /* 0x0388d00010187984 */ /* 0x0000620000000c00 */
[----:B------:R-:W-:Y:S06]  /*29130*/  BAR.ARV 0x4, 0x180 ;  /* 0x0106000000007b1d */ /* 0x000fec0000002000 */
[----:B------:R-:W-:Y:S05]  /*29140*/  BRA `(.L_x_805) ;  /* 0x0000000800d87947 */ /* 0x000fea0003800000 */
.L_x_804:
[----:B------:R-:W1:Y:S01]  /*29150*/  S2R R0, SR_TID.X ;  /* 0x0000000000007919 */ /* 0x000e620000002100 */
[----:B------:R-:W-:Y:S01]  /*29160*/  UMOV UR4, 0xffffffff ;  /* 0xffffffff00047882 */ /* 0x000fe20000000000 */
[----:B-1----:R-:W-:-:S04]  /*29170*/  LOP3.LUT R9, R0, 0x1f, RZ, 0xc0, !PT ;  /* 0x0000001f00097812 */ /* 0x002fc800078ec0ff */
[----:B------:R-:W-:Y:S01]  /*29180*/  ISETP.NE.AND P0, PT, R9, 0x1f, PT ;  /* 0x0000001f0900780c */ /* 0x000fe20003f05270 */
[----:B------:R-:W-:-:S12]  /*29190*/  BRA.DIV UR4, `(.L_x_806) ;  /* 0x000000a604647947 */ /* 0x000fd8000b800000 */
[----:B------:R-:W-:Y:S01]  /*291a0*/  IMAD.IADD R7, R27, 0x1, R9 ;  /* 0x000000011b077824 */ /* 0x000fe200078e0209 */
[----:B------:R-:W-:-:S04]  /*291b0*/  ULDC UR4, c[0x0][0xc3c] ;  /* 0x00030f0000047ab9 */ /* 0x000fc80000000800 */
[----:B------:R-:W-:-:S13]  /*291c0*/  ISETP.GE.OR P1, PT, R7, UR4, !P0 ;  /* 0x0000000407007c0c */ /* 0x000fda000c726670 */
[----:B------:R-:W1:Y:S08]  /*291d0*/  @!P1 LDC.64 R2, c[0x0][0xc80] ;  /* 0x00032000ff029b82 */ /* 0x000e700000000a00 */
[----:B------:R-:W2:Y:S01]  /*291e0*/  @!P1 LDC.64 R4, c[0x0][0xc78] ;  /* 0x00031e00ff049b82 */ /* 0x000ea20000000a00 */
[----:B-1----:R-:W-:-:S05]  /*291f0*/  @!P1 IMAD.WIDE R2, R7, 0x4, R2 ;  /* 0x0000000407029825 */ /* 0x002fca00078e0202 */
[----:B------:R2:W3:Y:S02]  /*29200*/  @!P1 LDG.E R8, desc[UR36][R2.64] ;  /* 0x0000002402089981 */ /* 0x0004e4000c1e1900 */
[----:B--2---:R-:W-:-:S05]  /*29210*/  @!P1 IMAD.WIDE R2, R7, 0x4, R4 ;  /* 0x0000000407029825 */ /* 0x004fca00078e0204 */
[----:B------:R-:W2:Y:S01]  /*29220*/  @!P1 LDG.E R5, desc[UR36][R2.64] ;  /* 0x0000002402059981 */ /* 0x000ea2000c1e1900 */
[----:B------:R-:W-:Y:S01]  /*29230*/  IMAD.MOV.U32 R7, RZ, RZ, RZ ;  /* 0x000000ffff077224 */ /* 0x000fe200078e00ff */
[C---:B------:R-:W-:Y:S01]  /*29240*/  ISETP.GE.U32.AND P2, PT, R9.reuse, 0x2, PT ;  /* 0x000000020900780c */ /* 0x040fe20003f46070 */
[----:B------:R-:W-:Y:S01]  /*29250*/  IMAD.MOV.U32 R4, RZ, RZ, RZ ;  /* 0x000000ffff047224 */ /* 0x000fe200078e00ff */
[C---:B------:R-:W-:Y:S01]  /*29260*/  ISETP.GE.U32.AND P3, PT, R9.reuse, 0x4, PT ;  /* 0x000000040900780c */ /* 0x040fe20003f66070 */
[----:B------:R-:W-:Y:S01]  /*29270*/  SHFL.IDX PT, R0, R24, RZ, 0x1f ;  /* 0x00001fff18007589 */ /* 0x000fe200000e0000 */
[C---:B------:R-:W-:Y:S02]  /*29280*/  ISETP.GE.U32.AND P4, PT, R9.reuse, 0x8, PT ;  /* 0x000000080900780c */ /* 0x040fe40003f86070 */
[----:B------:R-:W-:Y:S01]  /*29290*/  ISETP.GE.U32.AND P5, PT, R9, 0x10, PT ;  /* 0x000000100900780c */ /* 0x000fe20003fa6070 */
[----:B0-----:R0:W-:Y:S02]  /*292a0*/  SHFL.IDX PT, R6, R24, 0x1, 0x1f ;  /* 0x00201f0018067f89 */ /* 0x0011e400000e0000 */
[----:B0-----:R-:W-:-:S02]  /*292b0*/  IMAD.MOV.U32 R24, RZ, RZ, RZ ;  /* 0x000000ffff187224 */ /* 0x001fc400078e00ff */
[----:B---3--:R-:W-:Y:S02]  /*292c0*/  @!P1 IMAD.MOV.U32 R7, RZ, RZ, R8 ;  /* 0x000000ffff079224 */ /* 0x008fe400078e0008 */
[----:B--2---:R-:W-:Y:S01]  /*292d0*/  @!P1 IMAD.MOV.U32 R4, RZ, RZ, R5 ;  /* 0x000000ffff049224 */ /* 0x004fe200078e0005 */
[----:B------:R-:W-:-:S03]  /*292e0*/  ISETP.NE.AND P1, PT, R9, RZ, PT ;  /* 0x000000ff0900720c */ /* 0x000fc60003f25270 */
[----:B------:R-:W-:-:S05]  /*292f0*/  IMAD R13, R4, R7, RZ ;  /* 0x00000007040d7224 */ /* 0x000fca00078e02ff */
        /* <DEDUP_REMOVED lines=15> */
[----:B------:R0:W1:Y:S02]  /*293f0*/  SHFL.IDX PT, R14, R3, 0x1f, 0x1f ;  /* 0x03e01f00030e7f89 */ /* 0x00006400000e0000 */
.L_x_1186:
[----:B------:R-:W-:Y:S02]  /*29400*/  ULDC UR4, c[0x0][0xc38] ;  /* 0x00030e0000047ab9 */ /* 0x000fe40000000800 */
[----:B------:R-:W-:-:S05]  /*29410*/  MOV R2, UR4 ;  /* 0x0000000400027c02 */ /* 0x000fca0008000f00 */
[----:B-1----:R-:W-:-:S04]  /*29420*/  IMAD R5, R14, R2, RZ ;  /* 0x000000020e057224 */ /* 0x002fc800078e02ff */
[----:B------:R-:W-:-:S05]  /*29430*/  IMAD.IADD R6, R6, 0x1, R5 ;  /* 0x0000000106067824 */ /* 0x000fca00078e0205 */
[----:B------:R-:W-:-:S13]  /*29440*/  ISETP.GT.AND P6, PT, R6, R0, PT ;  /* 0x000000000600720c */ /* 0x000fda0003fc4270 */
[----:B------:R-:W-:Y:S05]  /*29450*/  @P6 BRA `(.L_x_807) ;  /* 0x0000000000a46947 */ /* 0x000fea0003800000 */
.L_x_810:
[----:B------:R-:W1:Y:S01]  /*29460*/  LDC R2, c[0x0][0xc3c] ;  /* 0x00030f00ff027b82 */ /* 0x000e620000000800 */
[----:B------:R-:W-:-:S05]  /*29470*/  VIADD R27, R27, 0x1f ;  /* 0x0000001f1b1b7836 */ /* 0x000fca0000000000 */
[----:B-1----:R-:W-:-:S13]  /*29480*/  ISETP.GE.AND P6, PT, R27, R2, PT ;  /* 0x000000021b00720c */ /* 0x002fda0003fc6270 */
[----:B------:R-:W-:Y:S05]  /*29490*/  @P6 BRA `(.L_x_808) ;  /* 0x0000000400b86947 */ /* 0x000fea0003800000 */
[----:B0-----:R-:W0:Y:S01]  /*294a0*/  S2R R3, SR_TID.X ;  /* 0x0000000000037919 */ /* 0x001e220000002100 */
[----:B------:R-:W-:Y:S01]  /*294b0*/  IMAD.MOV.U32 R7, RZ, RZ, RZ ;  /* 0x000000ffff077224 */ /* 0x000fe200078e00ff */
[----:B0-----:R-:W-:-:S05]  /*294c0*/  LOP3.LUT R3, R3, 0x1f, RZ, 0xc0, !PT ;  /* 0x0000001f03037812 */ /* 0x001fca00078ec0ff */
[----:B------:R-:W-:-:S05]  /*294d0*/  IMAD.IADD R9, R27, 0x1, R3 ;  /* 0x000000011b097824 */ /* 0x000fca00078e0203 */
[----:B------:R-:W-:-:S13]  /*294e0*/  ISETP.GE.OR P6, PT, R9, R2, !P0 ;  /* 0x000000020900720c */ /* 0x000fda00047c6670 */
[----:B------:R-:W0:Y:S08]  /*294f0*/  @!P6 LDC.64 R2, c[0x0][0xc80] ;  /* 0x00032000ff02eb82 */ /* 0x000e300000000a00 */
[----:B------:R-:W1:Y:S01]  /*29500*/  @!P6 LDC.64 R4, c[0x0][0xc78] ;  /* 0x00031e00ff04eb82 */ /* 0x000e620000000a00 */
[----:B0-----:R-:W-:-:S05]  /*29510*/  @!P6 IMAD.WIDE R2, R9, 0x4, R2 ;  /* 0x000000040902e825 */ /* 0x001fca00078e0202 */
[----:B------:R1:W2:Y:S02]  /*29520*/  @!P6 LDG.E R7, desc[UR36][R2.64] ;  /* 0x000000240207e981 */ /* 0x0002a4000c1e1900 */
[----:B-1----:R-:W-:-:S04]  /*29530*/  @!P6 IMAD.WIDE R2, R9, 0x4, R4 ;  /* 0x000000040902e825 */ /* 0x002fc800078e0204 */
[----:B------:R-:W-:-:S06]  /*29540*/  IMAD.MOV.U32 R4, RZ, RZ, RZ ;  /* 0x000000ffff047224 */ /* 0x000fcc00078e00ff */
[----:B------:R-:W2:Y:S01]  /*29550*/  @!P6 LDG.E R4, desc[UR36][R2.64] ;  /* 0x000000240204e981 */ /* 0x000ea2000c1e1900 */
[----:B------:R-:W-:Y:S01]  /*29560*/  UMOV UR4, 0xffffffff ;  /* 0xffffffff00047882 */ /* 0x000fe20000000000 */
[----:B--2---:R-:W-:Y:S02]  /*29570*/  IMAD R13, R4, R7, RZ ;  /* 0x00000007040d7224 */ /* 0x004fe400078e02ff */
[----:B------:R-:W-:Y:S05]  /*29580*/  BRA.DIV UR4, `(.L_x_809) ;  /* 0x000000a604a47947 */ /* 0x000fea000b800000 */
        /* <DEDUP_REMOVED lines=16> */
.L_x_1194:
[----:B------:R-:W-:Y:S02]  /*29690*/  ULDC UR4, c[0x0][0xc38] ;  /* 0x00030e0000047ab9 */ /* 0x000fe40000000800 */
[----:B------:R-:W-:-:S04]  /*296a0*/  IMAD.U32 R2, RZ, RZ, UR4 ;  /* 0x00000004ff027e24 */ /* 0x000fc8000f8e00ff */
[----:B-1----:R-:W-:-:S05]  /*296b0*/  IMAD R5, R14, R2, RZ ;  /* 0x000000020e057224 */ /* 0x002fca00078e02ff */
[----:B------:R-:W-:-:S04]  /*296c0*/  IADD3 R6, R5, R6, RZ ;  /* 0x0000000605067210 */ /* 0x000fc80007ffe0ff */
[----:B------:R-:W-:-:S13]  /*296d0*/  ISETP.GT.AND P6, PT, R6, R0, PT ;  /* 0x000000000600720c */ /* 0x000fda0003fc4270 */
[----:B------:R-:W-:Y:S05]  /*296e0*/  @!P6 BRA `(.L_x_810) ;  /* 0xfffffffc005ce947 */ /* 0x000fea000383ffff */
.L_x_807:
[----:B------:R-:W-:Y:S01]  /*296f0*/  IMAD.IADD R6, R6, 0x1, -R5 ;  /* 0x0000000106067824 */ /* 0x000fe200078e0a05 */
[----:B------:R-:W-:-:S03]  /*29700*/  UMOV UR4, 0xffffffff ;  /* 0xffffffff00047882 */ /* 0x000fc60000000000 */
[----:B------:R-:W-:-:S05]  /*29710*/  IMAD R5, R3, R2, R6 ;  /* 0x0000000203057224 */ /* 0x000fca00078e0206 */
[----:B------:R-:W-:Y:S01]  /*29720*/  ISETP.GT.AND P6, PT, R5, R0, PT ;  /* 0x000000000500720c */ /* 0x000fe20003fc4270 */
[----:B------:R-:W-:-:S12]  /*29730*/  BRA.DIV UR4, `(.L_x_811) ;  /* 0x000000a604f07947 */ /* 0x000fd8000b800000 */
[----:B------:R-:W-:-:S04]  /*29740*/  VOTE.ANY R8, PT, !P6 ;  /* 0x0000000000087806 */ /* 0x000fc800070e0100 */
[----:B------:R-:W1:Y:S02]  /*29750*/  POPC R5, R8 ;  /* 0x0000000800057309 */ /* 0x000e640000000000 */
[----:B-1----:R1:W2:Y:S04]  /*29760*/  SHFL.IDX PT, R7, R7, R5, 0x1f ;  /* 0x00001f0507077589 */ /* 0x0022a800000e0000 */
[----:B------:R1:W3:Y:S02]  /*29770*/  SHFL.IDX PT, R4, R4, R5, 0x1f ;  /* 0x00001f0504047589 */ /* 0x0002e400000e0000 */
.L_x_1199:
[----:B------:R-:W-:-:S13]  /*29780*/  ISETP.NE.AND P0, PT, R8, RZ, PT ;  /* 0x000000ff0800720c */ /* 0x000fda0003f05270 */
[----:B------:R-:W-:Y:S05]  /*29790*/  @!P0 BRA `(.L_x_812) ;  /* 0x0000000000108947 */ /* 0x000fea0003800000 */
[----:B------:R-:W-:Y:S01]  /*297a0*/  UMOV UR4, 0xffffffff ;  /* 0xffffffff00047882 */ /* 0x000fe20000000000 */
[----:B------:R-:W-:Y:S02]  /*297b0*/  VIADD R12, R5, 0xffffffff ;  /* 0xffffffff050c7836 */ /* 0x000fe40000000000 */
[----:B------:R-:W-:Y:S05]  /*297c0*/  BRA.DIV UR4, `(.L_x_813) ;  /* 0x000000aa04287947 */ /* 0x000fea000b800000 */
[----:B------:R4:W0:Y:S02]  /*297d0*/  SHFL.IDX PT, R24, R3, R12, 0x1f ;  /* 0x00001f0c03187589 */ /* 0x00082400000e0000 */
.L_x_812:
[-C--:B--2---:R-:W-:Y:S01]  /*297e0*/  IABS R8, R7.reuse ;  /* 0x0000000700087213 */ /* 0x084fe20000000000 */
[----:B0-----:R-:W-:Y:S02]  /*297f0*/  IMAD R24, R24, R2, R6 ;  /* 0x0000000218187224 */ /* 0x001fe400078e0206 */
[----:B------:R-:W-:Y:S01]  /*29800*/  IMAD.MOV.U32 R2, RZ, RZ, RZ ;  /* 0x000000ffff027224 */ /* 0x000fe200078e00ff */
[----:B------:R-:W0:Y:S01]  /*29810*/  I2F.RP R9, R8 ;  /* 0x0000000800097306 */ /* 0x000e220000209400 */
[----:B------:R-:W-:Y:S01]  /*29820*/  IMAD.IADD R27, R5, 0x1, R27 ;  /* 0x00000001051b7824 */ /* 0x000fe200078e021b */
[----:B------:R-:W-:Y:S02]  /*29830*/  IADD3 R6, R0, -R24, RZ ;  /* 0x8000001800067210 */ /* 0x000fe40007ffe0ff */
[----:B------:R-:W-:-:S04]  /*29840*/  IABS R0, R7 ;  /* 0x0000000700007213 */ /* 0x000fc80000000000 */
[----:B0-----:R-:W4:Y:S02]  /*29850*/  MUFU.RCP R9, R9 ;  /* 0x0000000900097308 */ /* 0x001f240000001000 */
[----:B----4-:R-:W-:Y:S01]  /*29860*/  VIADD R3, R9, 0xffffffe ;  /* 0x0ffffffe09037836 */ /* 0x010fe20000000000 */
[----:B---3--:R-:W-:-:S05]  /*29870*/  IABS R9, R4 ;  /* 0x0000000400097213 */ /* 0x008fca0000000000 */
[----:B------:R-:W0:Y:S02]  /*29880*/  F2I.FTZ.U32.TRUNC.NTZ R3, R3 ;  /* 0x0000000300037305 */ /* 0x000e24000021f000 */
[----:B0-----:R-:W-:-:S04]  /*29890*/  IMAD.MOV R11, RZ, RZ, -R3 ;  /* 0x000000ffff0b7224 */ /* 0x001fc800078e0a03 */
[----:B------:R-:W-:-:S04]  /*298a0*/  IMAD R11, R11, R8, RZ ;  /* 0x000000080b0b7224 */ /* 0x000fc800078e02ff */
[----:B------:R-:W-:Y:S01]  /*298b0*/  IMAD.HI.U32 R10, R3, R11, R2 ;  /* 0x0000000b030a7227 */ /* 0x000fe200078e0002 */
[----:B------:R-:W-:-:S03]  /*298c0*/  IABS R3, R6 ;  /* 0x0000000600037213 */ /* 0x000fc60000000000 */
[----:B------:R-:W-:Y:S02]  /*298d0*/  IMAD.MOV R2, RZ, RZ, -R0 ;  /* 0x000000ffff027224 */ /* 0x000fe400078e0a00 */
[----:B------:R-:W-:Y:S02]  /*298e0*/  IMAD.HI.U32 R0, R10, R3, RZ ;  /* 0x000000030a007227 */ /* 0x000fe400078e00ff */
[----:B------:R-:W0:Y:S02]  /*298f0*/  I2F.RP R10, R9 ;  /* 0x00000009000a7306 */ /* 0x000e240000209400 */
[----:B------:R-:W-:-:S05]  /*29900*/  IMAD R11, R0, R2, R3 ;  /* 0x00000002000b7224 */ /* 0x000fca00078e0203 */
[----:B------:R-:W-:Y:S01]  /*29910*/  ISETP.GT.U32.AND P1, PT, R8, R11, PT ;  /* 0x0000000b0800720c */ /* 0x000fe20003f24070 */
[----:B0-----:R-:W0:-:S12]  /*29920*/  MUFU.RCP R10, R10 ;  /* 0x0000000a000a7308 */ /* 0x001e180000001000 */
[----:B------:R-:W-:Y:S01]  /*29930*/  @!P1 IMAD.IADD R11, R11, 0x1, -R8 ;  /* 0x000000010b0b9824 */ /* 0x000fe200078e0a08 */
[----:B------:R-:W-:Y:S02]  /*29940*/  @!P1 IADD3 R0, R0, 0x1, RZ ;  /* 0x0000000100009810 */ /* 0x000fe40007ffe0ff */
[----:B------:R-:W-:Y:S02]  /*29950*/  ISETP.NE.AND P1, PT, R7, RZ, PT ;  /* 0x000000ff0700720c */ /* 0x000fe40003f25270 */
[----:B------:R-:W-:Y:S02]  /*29960*/  ISETP.GE.U32.AND P0, PT, R11, R8, PT ;  /* 0x000000080b00720c */ /* 0x000fe40003f06070 */
[----:B------:R-:W-:Y:S01]  /*29970*/  IABS R8, R4 ;  /* 0x0000000400087213 */ /* 0x000fe20000000000 */
[----:B0-----:R-:W-:-:S04]  /*29980*/  VIADD R12, R10, 0xffffffe ;  /* 0x0ffffffe0a0c7836 */ /* 0x001fc80000000000 */
[----:B------:R-:W-:Y:S01]  /*29990*/  IMAD.MOV R8, RZ, RZ, -R8 ;  /* 0x000000ffff087224 */ /* 0x000fe200078e0a08 */
[----:B------:R-:W0:Y:S05]  /*299a0*/  F2I.FTZ.U32.TRUNC.NTZ R3, R12 ;  /* 0x0000000c00037305 */ /* 0x000e2a000021f000 */
[----:B------:R-:W-:Y:S02]  /*299b0*/  @P0 VIADD R0, R0, 0x1 ;  /* 0x0000000100000836 */ /* 0x000fe40000000000 */
[----:B0-----:R-:W-:-:S04]  /*299c0*/  IMAD.MOV R2, RZ, RZ, -R3 ;  /* 0x000000ffff027224 */ /* 0x001fc800078e0a03 */
[----:B------:R-:W-:Y:S02]  /*299d0*/  IMAD R11, R2, R9, RZ ;  /* 0x00000009020b7224 */ /* 0x000fe400078e02ff */
[----:B------:R-:W-:-:S04]  /*299e0*/  IMAD.MOV.U32 R2, RZ, RZ, RZ ;  /* 0x000000ffff027224 */ /* 0x000fc800078e00ff */
[----:B------:R-:W-:Y:S01]  /*299f0*/  IMAD.HI.U32 R2, R3, R11, R2 ;  /* 0x0000000b03027227 */ /* 0x000fe200078e0002 */
[----:B------:R-:W-:-:S04]  /*29a00*/  LOP3.LUT R3, R6, R7, RZ, 0x3c, !PT ;  /* 0x0000000706037212 */ /* 0x000fc800078e3cff */
[----:B------:R-:W-:-:S13]  /*29a10*/  ISETP.GE.AND P2, PT, R3, RZ, PT ;  /* 0x000000ff0300720c */ /* 0x000fda0003f46270 */
        /* <DEDUP_REMOVED lines=14> */
[----:B------:R-:W-:-:S05]  /*29b00*/  @P0 IADD3 R2, R2, 0x1, RZ ;  /* 0x0000000102020810 */ /* 0x000fca0007ffe0ff */
[----:B------:R-:W-:Y:S01]  /*29b10*/  @!P2 IMAD.MOV R2, RZ, RZ, -R2 ;  /* 0x000000ffff02a224 */ /* 0x000fe200078e0a02 */
[----:B------:R-:W-:-:S05]  /*29b20*/  @!P1 LOP3.LUT R2, RZ, R4, RZ, 0x33, !PT ;  /* 0x00000004ff029212 */ /* 0x000fca00078e33ff */
[----:B------:R-:W-:-:S04]  /*29b30*/  IMAD.MOV R3, RZ, RZ, -R2 ;  /* 0x000000ffff037224 */ /* 0x000fc800078e0a02 */
[C---:B------:R-:W-:Y:S02]  /*29b40*/  IMAD R0, R4.reuse, R3, R0 ;  /* 0x0000000304007224 */ /* 0x040fe400078e0200 */
[----:B------:R-:W-:-:S05]  /*29b50*/  IMAD R3, R4, 0x1000000, R2 ;  /* 0x0100000004037824 */ /* 0x000fca00078e0202 */
[----:B------:R-:W-:Y:S01]  /*29b60*/  LEA R26, R0, R3, 0x10 ;  /* 0x00000003001a7211 */ /* 0x000fe200078e80ff */
[----:B------:R-:W-:Y:S06]  /*29b70*/  BRA `(.L_x_814) ;  /* 0x00000000001c7947 */ /* 0x000fec0003800000 */
.L_x_808:
[----:B------:R-:W-:Y:S01]  /*29b80*/  UMOV UR4, URZ ;  /* 0x0000003f00047c82 */ /* 0x000fe20008000000 */
[----:B------:R-:W-:Y:S01]  /*29b90*/  UMOV UR5, URZ ;  /* 0x0000003f00057c82 */ /* 0x000fe20008000000 */
[----:B------:R-:W-:Y:S01]  /*29ba0*/  ULDC UR6, c[0x0][0xc3c] ;  /* 0x00030f0000067ab9 */ /* 0x000fe20000000800 */
[----:B------:R-:W-:Y:S02]  /*29bb0*/  IMAD.MOV.U32 R24, RZ, RZ, R0 ;  /* 0x000000ffff187224 */ /* 0x000fe400078e0000 */
[----:B------:R-:W-:Y:S02]  /*29bc0*/  IMAD.U32 R25, RZ, RZ, UR4 ;  /* 0x00000004ff197e24 */ /* 0x000fe4000f8e00ff */
[----:B------:R-:W-:Y:S02]  /*29bd0*/  IMAD.U32 R26, RZ, RZ, UR5 ;  /* 0x00000005ff1a7e24 */ /* 0x000fe4000f8e00ff */
[----:B------:R-:W-:-:S07]  /*29be0*/  IMAD.U32 R27, RZ, RZ, UR6 ;  /* 0x00000006ff1b7e24 */ /* 0x000fce000f8e00ff */
.L_x_814:
[----:B------:R2:W3:Y:S01]  /*29bf0*/  LDL R2, [R1+0x8] ;  /* 0x0000080001027983 */ /* 0x0004e20000100800 */
[----:B------:R-:W4:Y:S01]  /*29c00*/  S2R R0, SR_TID.X ;  /* 0x0000000000007919 */ /* 0x000f220000002100 */
[----:B------:R-:W-:Y:S05]  /*29c10*/  WARPSYNC.ALL ;  /* 0x0000000000007948 */ /* 0x000fea0003800000 */
[----:B----4-:R-:W-:Y:S01]  /*29c20*/  LOP3.LUT R0, R0, 0x1f, RZ, 0xc0, !PT ;  /* 0x0000001f00007812 */ /* 0x010fe200078ec0ff */
[----:B------:R-:W-:Y:S03]  /*29c30*/  BAR.SYNC.DEFER_BLOCKING 0x4, 0x180 ;  /* 0x0106000000007b1d */ /* 0x000fe60000010000 */
[----:B------:R-:W-:-:S13]  /*29c40*/  ISETP.NE.AND P0, PT, R0, RZ, PT ;  /* 0x000000ff0000720c */ /* 0x000fda0003f05270 */
[----:B------:R-:W-:Y:S01]  /*29c50*/  @!P0 MOV R0, 0x400 ;  /* 0x0000040000008802 */ /* 0x000fe20000000f00 */
[----:B---3--:R-:W3:Y:S03]  /*29c60*/  @!P0 S2R R2, SR_CgaCtaId ;  /* 0x0000000000028919 */ /* 0x008ee60000008800 */
[----:B---3--:R-:W-:Y:S01]  /*29c70*/  @!P0 LEA R16, R2, R0, 0x18 ;  /* 0x0000000002108211 */ /* 0x008fe200078ec0ff */
[----:B------:R2:W-:Y:S04]  /*29c80*/  @!P0 STL [R1+0x8], R2 ;  /* 0x0000080201008387 */ /* 0x0005e80000100800 */
[----:B------:R2:W-:Y:S01]  /*29c90*/  @!P0 STS.128 [R16+0x388d0], R24 ;  /* 0x0388d01810008388 */ /* 0x0005e20000000c00 */
[----:B------:R-:W-:Y:S06]  /*29ca0*/  BAR.ARV 0x5, 0x180 ;  /* 0x0146000000007b1d */ /* 0x000fec0000002000 */
.L_x_805:
[----:B------:R-:W-:Y:S02]  /*29cb0*/  ULDC UR4, c[0x0][0xc3c] ;  /* 0x00030f0000047ab9 */ /* 0x000fe40000000800 */
[----:B-1----:R-:W-:-:S13]  /*29cc0*/  ISETP.GE.AND P0, PT, R27, UR4, PT ;  /* 0x000000041b007c0c */ /* 0x002fda000bf06270 */
[----:B------:R-:W-:Y:S05]  /*29cd0*/  @!P0 BRA `(.L_x_815) ;  /* 0xffffff8800648947 */ /* 0x000fea000383ffff */
[----:B------:R-:W-:Y:S05]  /*29ce0*/  BSYNC B7 ;  /* 0x0000000000077941 */ /* 0x000fea0003800000 */
.L_x_699:
[----:B0-2---:R-:W2:Y:S01]  /*29cf0*/  LDL.LU R0, [R1+0x3c] ;  /* 0x00003c0001007983 */ /* 0x005ea20000300800 */
[----:B------:R-:W-:Y:S01]  /*29d00*/  BSSY B0, `(.L_x_816) ;  /* 0x000000b000007945 */ /* 0x000fe20003800000 */
[----:B------:R-:W0:Y:S01]  /*29d10*/  S2R R5, SR_CgaCtaId ;  /* 0x0000000000057919 */ /* 0x000e220000008800 */
[----:B--2---:R-:W-:-:S05]  /*29d20*/  VIADD R0, R0, 0x1 ;  /* 0x0000000100007836 */ /* 0x004fca0000000000 */
[----:B------:R-:W-:-:S04]  /*29d30*/  LEA.HI R2, R0, R0, RZ, 0x1 ;  /* 0x0000000000027211 */ /* 0x000fc800078f08ff */
[----:B------:R-:W-:Y:S02]  /*29d40*/  LOP3.LUT R3, R2, 0xfffffffe, RZ, 0xc0, !PT ;  /* 0xfffffffe02037812 */ /* 0x000fe400078ec0ff */
[----:B------:R-:W-:Y:S02]  /*29d50*/  MOV R2, 0x400 ;  /* 0x0000040000027802 */ /* 0x000fe40000000f00 */
[----:B------:R-:W-:Y:S02]  /*29d60*/  IADD3 R0, R0, -R3, RZ ;  /* 0x8000000300007210 */ /* 0x000fe40007ffe0ff */
[----:B0-----:R-:W-:Y:S02]  /*29d70*/  LEA R4, R5, R2, 0x18 ;  /* 0x0000000205047211 */ /* 0x001fe400078ec0ff */
[----:B------:R-:W-:-:S04]  /*29d80*/  SHF.L.U32 R0, R0, 0x1f, RZ ;  /* 0x0000001f00007819 */ /* 0x000fc800000006ff */
[----:B------:R-:W0:Y:S02]  /*29d90*/  SYNCS.PHASECHK.TRANS64.TRYWAIT P0, [R4+URZ+0x38820], R0 ;  /* 0x03882000040075a7 */ /* 0x000e24000800017f */
[----:B0-----:R-:W-:Y:S05]  /*29da0*/  @!P0 BRA `(.L_x_817) ;  /* 0x000000a000d88947 */ /* 0x001fea0003800000 */
.L_x_1202:
[----:B------:R-:W-:Y:S05]  /*29db0*/  BSYNC B0 ;  /* 0x0000000000007941 */ /* 0x000fea0003800000 */
.L_x_816:
[----:B------:R-:W-:-:S03]  /*29dc0*/  UMOV UR4, 0xffffffff ;  /* 0xffffffff00047882 */ /* 0x000fc60000000000 */
[----:B------:R-:W-:Y:S05]  /*29dd0*/  BRA.DIV UR4, `(.L_x_818) ;  /* 0x000000a204e07947 */ /* 0x000fea000b800000 */
[----:B0-----:R-:W0:Y:S02]  /*29de0*/  S2R R0, SR_TID.X ;  /* 0x0000000000007919 */ /* 0x001e240000002100 */
[----:B0-----:R-:W-:-:S04]  /*29df0*/  SHF.R.U32.HI R0, RZ, 0x5, R0 ;  /* 0x00000005ff007819 */ /* 0x001fc80000011600 */
[----:B------:R-:W-:-:S05]  /*29e00*/  LOP3.LUT R0, R0, 0x3, RZ, 0xc0, !PT ;  /* 0x0000000300007812 */ /* 0x000fca00078ec0ff */
[----:B------:R0:W1:Y:S02]  /*29e10*/  SHFL.IDX PT, R14, R0, RZ, 0x1f ;  /* 0x00001fff000e7589 */ /* 0x00006400000e0000 */
.L_x_1205:
[----:B-1----:R-:W-:-:S13]  /*29e20*/  ISETP.NE.AND P0, PT, R14, RZ, PT ;  /* 0x000000ff0e00720c */ /* 0x002fda0003f05270 */
[----:B------:R-:W-:Y:S05]  /*29e30*/  @P0 BRA `(.L_x_483) ;  /* 0x0000000000b00947 */ /* 0x000fea0003800000 */
[----:B------:R-:W-:-:S03]  /*29e40*/  UMOV UR4, 0xffffffff ;  /* 0xffffffff00047882 */ /* 0x000fc60000000000 */
[----:B------:R-:W-:Y:S05]  /*29e50*/  BRA.DIV UR4, `(.L_x_819) ;  /* 0x000000a204f47947 */ /* 0x000fea000b800000 */
[----:B------:R-:W-:-:S13]  /*29e60*/  ELECT P6, URZ, PT ;  /* 0x00000000003f782f */ /* 0x000fda00038c0000 */
.L_x_1208:
[----:B------:R-:W-:Y:S05]  /*29e70*/  @!P6 BRA `(.L_x_483) ;  /* 0x0000000000a0e947 */ /* 0x000fea0003800000 */
[----:B0-----:R-:W2:Y:S02]  /*29e80*/  LDL R0, [R1+0x1a4] ;  /* 0x0001a40001007983 */ /* 0x001ea40000100800 */
[----:B--2---:R-:W-:-:S13]  /*29e90*/  R2UR UR4, R0 ;  /* 0x00000000000472ca */ /* 0x004fda00000e0000 */
[----:B------:R-:W-:-:S06]  /*29ea0*/  ULOP3.LUT UR4, UR4, 0x2, URZ, 0xfc, !UPT ;  /* 0x0000000204047892 */ /* 0x000fcc000f8efc3f */
[----:B------:R-:W-:-:S05]  /*29eb0*/  IMAD.U32 R0, RZ, RZ, UR4 ;  /* 0x00000004ff007e24 */ /* 0x000fca000f8e00ff */
[----:B------:R-:W-:-:S13]  /*29ec0*/  ISETP.NE.AND P0, PT, R0, 0x3, PT ;  /* 0x000000030000780c */ /* 0x000fda0003f05270 */
[----:B------:R-:W-:Y:S05]  /*29ed0*/  @!P0 BRA `(.L_x_820) ;  /* 0x0000000000048947 */ /* 0x000fea0003800000 */
[----:B------:R-:W-:Y:S01]  /*29ee0*/  BPT.TRAP 0x1 ;  /* 0x000000040000795c */ /* 0x000fe20000300000 */
.L_x_820:
[C---:B------:R-:W-:Y:S01]  /*29ef0*/  IMAD R5, R29.reuse, 0x8, R4 ;  /* 0x000000081d057824 */ /* 0x040fe200078e0204 */
[----:B------:R-:W-:Y:S01]  /*29f00*/  SHF.L.U32 R0, R32, 0x1f, RZ ;  /* 0x0000001f20007819 */ /* 0x000fe200000006ff */
[----:B------:R-:W-:-:S03]  /*29f10*/  VIADD R29, R29, 0x1 ;  /* 0x000000011d1d7836 */ /* 0x000fc60000000000 */
[----:B------:R-:W0:Y:S02]  /*29f20*/  SYNCS.PHASECHK.TRANS64.TRYWAIT P1, [R5+URZ+0x38840], R0 ;  /* 0x03884000050075a7 */ /* 0x000e24000802017f */
[----:B------:R-:W-:-:S04]  /*29f30*/  ISETP.NE.AND P2, PT, R29, 0x2, PT ;  /* 0x000000021d00780c */ /* 0x000fc80003f45270 */
[----:B------:R-:W-:Y:S01]  /*29f40*/  SEL R3, RZ, 0x1, P2 ;  /* 0x00000001ff037807 */ /* 0x000fe20001000000 */
[----:B0-----:R-:W-:Y:S08]  /*29f50*/  @!P1 BRA `(.L_x_821) ;  /* 0x000000a000d49947 */ /* 0x001ff00003800000 */
.L_x_1209:
[----:B------:R-:W-:Y:S02]  /*29f60*/  SEL R29, R29, RZ, P2 ;  /* 0x000000ff1d1d7207 */ /* 0x000fe40001000000 */
[----:B------:R-:W-:Y:S01]  /*29f70*/  LOP3.LUT R2, R32, R3, RZ, 0x3c, !PT ;  /* 0x0000000320027212 */ /* 0x000fe200078e3cff */
[----:B------:R-:W-:Y:S06]  /*29f80*/  @!P0 BRA `(.L_x_822) ;  /* 0x0000000000048947 */ /* 0x000fec0003800000 */
[----:B------:R-:W-:Y:S01]  /*29f90*/  BPT.TRAP 0x1 ;  /* 0x000000040000795c */ /* 0x000fe20000300000 */
.L_x_822:
[----:B------:R-:W-:Y:S01]  /*29fa0*/  IMAD R29, R29, 0x8, R4 ;  /* 0x000000081d1d7824 */ /* 0x000fe200078e0204 */
[----:B------:R-:W-:-:S04]  /*29fb0*/  SHF.L.U32 R2, R2, 0x1f, RZ ;  /* 0x0000001f02027819 */ /* 0x000fc800000006ff */
[----:B------:R-:W1:Y:S02]  /*29fc0*/  SYNCS.PHASECHK.TRANS64.TRYWAIT P1, [R29+URZ+0x38840], R2 ;  /* 0x038840021d0075a7 */ /* 0x000e64000802017f */
[----:B-1----:R-:W-:Y:S05]  /*29fd0*/  @!P1 BRA `(.L_x_823) ;  /* 0x000000a000c89947 */ /* 0x002fea0003800000 */
.L_x_1210:
[----:B------:R-:W-:Y:S05]  /*29fe0*/  @!P0 BRA `(.L_x_824) ;  /* 0x0000000000048947 */ /* 0x000fea0003800000 */
[----:B------:R-:W-:Y:S01]  /*29ff0*/  BPT.TRAP 0x1 ;  /* 0x000000040000795c */ /* 0x000fe20000300000 */
.L_x_824:
[----:B------:R-:W2:Y:S02]  /*2a000*/  SYNCS.PHASECHK.TRANS64.TRYWAIT P1, [R5+URZ+0x38860], R0 ;  /* 0x03886000050075a7 */ /* 0x000ea4000802017f */
[----:B--2---:R-:W-:Y:S05]  /*2a010*/  @!P1 BRA `(.L_x_825) ;  /* 0x000000a000cc9947 */ /* 0x004fea0003800000 */
.L_x_1211:
[----:B------:R-:W-:Y:S05]  /*2a020*/  @!P0 BRA `(.L_x_826) ;  /* 0x0000000000048947 */ /* 0x000fea0003800000 */
[----:B------:R-:W-:Y:S01]  /*2a030*/  BPT.TRAP 0x1 ;  /* 0x000000040000795c */ /* 0x000fe20000300000 */
.L_x_826:
[----:B------:R-:W3:Y:S02]  /*2a040*/  SYNCS.PHASECHK.TRANS64.TRYWAIT P1, [R29+URZ+0x38860], R2 ;  /* 0x038860021d0075a7 */ /* 0x000ee4000802017f */
[----:B---3--:R-:W-:Y:S05]  /*2a050*/  @!P1 BRA `(.L_x_827) ;  /* 0x000000a000d09947 */ /* 0x008fea0003800000 */
.L_x_1212:
[----:B------:R-:W-:Y:S05]  /*2a060*/  @!P0 BRA `(.L_x_828) ;  /* 0x0000000000048947 */ /* 0x000fea0003800000 */
[----:B------:R-:W-:Y:S01]  /*2a070*/  BPT.TRAP 0x1 ;  /* 0x000000040000795c */ /* 0x000fe20000300000 */
.L_x_828:
[----:B------:R-:W4:Y:S02]  /*2a080*/  SYNCS.PHASECHK.TRANS64.TRYWAIT P1, [R5+URZ+0x38880], R0 ;  /* 0x03888000050075a7 */ /* 0x000f24000802017f */
[----:B----4-:R-:W-:Y:S05]  /*2a090*/  @!P1 BRA `(.L_x_829) ;  /* 0x000000a000d49947 */ /* 0x010fea0003800000 */
.L_x_1213:
[----:B------:R-:W-:Y:S05]  /*2a0a0*/  @!P0 BRA `(.L_x_830) ;  /* 0x0000000000048947 */ /* 0x000fea0003800000 */
[----:B------:R-:W-:Y:S01]  /*2a0b0*/  BPT.TRAP 0x1 ;  /* 0x000000040000795c */ /* 0x000fe20000300000 */
.L_x_830:
[----:B------:R0:W0:Y:S02]  /*2a0c0*/  SYNCS.PHASECHK.TRANS64.TRYWAIT P0, [R29+URZ+0x38880], R2 ;  /* 0x038880021d0075a7 */ /* 0x000024000800017f */
[----:B0-----:R-:W-:Y:S05]  /*2a0d0*/  @!P0 NANOSLEEP.SYNCS 0x989680 ;  /* 0x009896800000895d */ /* 0x001fea0003900000 */
[----:B------:R-:W0:Y:S02]  /*2a0e0*/  @!P0 SYNCS.PHASECHK.TRANS64 P0, [R29+URZ+0x38880], R2 ;  /* 0x038880021d0085a7 */ /* 0x000e24000800007f */
[----:B0-----:R-:W-:Y:S05]  /*2a0f0*/  @!P0 BRA `(.L_x_830) ;  /* 0xfffffffc00f08947 */ /* 0x001fea000383ffff */
.L_x_483:
[----:B------:R-:W-:Y:S05]  /*2a100*/  BSYNC B8 ;  /* 0x0000000000087941 */ /* 0x000fea0003800000 */
.L_x_480:
[----:B------:R-:W-:Y:S05]  /*2a110*/  EXIT ;  /* 0x000000000000794d */ /* 0x000fea0003800000 */
.L_x_507:
[----:B-1----:R1:W2:Y:S02]  /*2a120*/  SYNCS.PHASECHK.TRANS64.TRYWAIT P6, [R81+URZ+0x38890], R100 ;  /* 0x03889064510075a7 */ /* 0x0022a400080c017f */
[----:B--2---:R-:W-:Y:S05]  /*2a130*/  @!P6 NANOSLEEP.SYNCS 0x989680 ;  /* 0x009896800000e95d */ /* 0x004fea0003900000 */
[----:B------:R-:W2:Y:S02]  /*2a140*/  @!P6 SYNCS.PHASECHK.TRANS64 P6, [R81+URZ+0x38890], R100 ;  /* 0x038890645100e5a7 */ /* 0x000ea400080c007f */
[----:B--2---:R-:W-:Y:S05]  /*2a150*/  @!P6 BRA `(.L_x_507) ;  /* 0xfffffffc00f0e947 */ /* 0x004fea000383ffff */
[----:B------:R-:W-:Y:S05]  /*2a160*/  BRA `(.L_x_831) ;  /* 0xfffffd9800b47947 */ /* 0x000fea000383ffff */
.L_x_508:
[----:B------:R-:W-:Y:S01]  /*2a170*/  BSSY B1, `(.L_x_832) ;  /* 0x0000008000017945 */ /* 0x000fe20003800000 */
[----:B0-----:R-:W-:Y:S01]  /*2a180*/  IMAD.MOV.U32 R13, RZ, RZ, R102 ;  /* 0x000000ffff0d7224 */ /* 0x001fe200078e0066 */
[----:B------:R-:W-:Y:S01]  /*2a190*/  MOV R12, RZ ;  /* 0x000000ff000c7202 */ /* 0x000fe20000000f00 */
[----:B------:R-:W-:Y:S02]  /*2a1a0*/  IMAD.MOV.U32 R11, RZ, RZ, 0x181f ;  /* 0x0000181fff0b7424 */ /* 0x000fe400078e00ff */
[----:B------:R-:W-:-:S07]  /*2a1b0*/  IMAD.MOV.U32 R15, RZ, RZ, -0x1 ;  /* 0xffffffffff0f7424 */ /* 0x000fce00078e00ff */
[----:B-1----:R-:W-:Y:S05]  /*2a1c0*/  WARPSYNC.COLLECTIVE R15, `(.L_x_833) ;  /* 0x000000000f087348 */ /* 0x002fea0003c00000 */
[----:B------:R0:W2:Y:S02]  /*2a1d0*/  SHFL.IDX P6, R14, R13, R12, R11 ;  /* 0x0000000c0d0e7389 */ /* 0x0000a400000c000b */
[----:B012---:R-:W-:Y:S01]  /*2a1e0*/  ENDCOLLECTIVE ;  /* 0x000000000000791b */ /* 0x007fe20003800000 */
.L_x_833:
[----:B------:R-:W-:Y:S05]  /*2a1f0*/  BSYNC B1 ;  /* 0x0000000000017941 */ /* 0x000fea0003800000 */
.L_x_832:
[----:B------:R-:W-:Y:S01]  /*2a200*/  IMAD.MOV.U32 R13, RZ, RZ, R101 ;  /* 0x000000ffff0d7224 */ /* 0x000fe200078e0065 */
[----:B------:R-:W-:Y:S01]  /*2a210*/  MOV R11, 0x181f ;  /* 0x0000181f000b7802 */ /* 0x000fe20000000f00 */
[----:B------:R-:W-:Y:S02]  /*2a220*/  IMAD.MOV.U32 R12, RZ, RZ, RZ ;  /* 0x000000ffff0c7224 */ /* 0x000fe400078e00ff */
[----:B------:R-:W-:Y:S02]  /*2a230*/  IMAD.MOV.U32 R15, RZ, RZ, -0x1 ;  /* 0xffffffffff0f7424 */ /* 0x000fe400078e00ff */
[----:B------:R-:W-:-:S07]  /*2a240*/  IMAD.MOV.U32 R115, RZ, RZ, R14 ;  /* 0x000000ffff737224 */ /* 0x000fce00078e000e */
[----:B------:R-:W-:Y:S05]  /*2a250*/  WARPSYNC.COLLECTIVE R15, `(.L_x_834) ;  /* 0x000000000f087348 */ /* 0x000fea0003c00000 */
[----:B------:R0:W1:Y:S02]  /*2a260*/  SHFL.IDX P6, R14, R13, R12, R11 ;  /* 0x0000000c0d0e7389 */ /* 0x00006400000c000b */
[----:B01----:R-:W-:Y:S01]  /*2a270*/  ENDCOLLECTIVE ;  /* 0x000000000000791b */ /* 0x003fe20003800000 */
.L_x_834:
[----:B------:R-:W-:Y:S01]  /*2a280*/  IMAD.MOV.U32 R11, RZ, RZ, R14 ;  /* 0x000000ffff0b7224 */ /* 0x000fe200078e000e */
[----:B------:R-:W-:Y:S06]  /*2a290*/  BRA `(.L_x_835) ;  /* 0xfffffd98007c7947 */ /* 0x000fec000383ffff */
.L_x_517:
[----:B------:R-:W-:Y:S01]  /*2a2a0*/  BSSY B1, `(.L_x_836) ;  /* 0x0000008000017945 */ /* 0x000fe20003800000 */
[----:B0-----:R-:W-:Y:S01]  /*2a2b0*/  IMAD.MOV.U32 R13, RZ, RZ, R102 ;  /* 0x000000ffff0d7224 */ /* 0x001fe200078e0066 */
[----:B------:R-:W-:Y:S01]  /*2a2c0*/  MOV R15, 0xffffffff ;  /* 0xffffffff000f7802 */ /* 0x000fe20000000f00 */
[----:B------:R-:W-:Y:S02]  /*2a2d0*/  IMAD.MOV.U32 R12, RZ, RZ, 0x1 ;  /* 0x00000001ff0c7424 */ /* 0x000fe400078e00ff */
[----:B----4-:R-:W-:-:S07]  /*2a2e0*/  IMAD.MOV.U32 R11, RZ, RZ, 0x181f ;  /* 0x0000181fff0b7424 */ /* 0x010fce00078e00ff */
[----:B-123--:R-:W-:Y:S05]  /*2a2f0*/  WARPSYNC.COLLECTIVE R15, `(.L_x_837) ;  /* 0x000000000f087348 */ /* 0x00efea0003c00000 */
[----:B------:R0:W4:Y:S02]  /*2a300*/  SHFL.IDX P6, R14, R13, R12, R11 ;  /* 0x0000000c0d0e7389 */ /* 0x00012400000c000b */
[----:B01234-:R-:W-:Y:S01]  /*2a310*/  ENDCOLLECTIVE ;  /* 0x000000000000791b */ /* 0x01ffe20003800000 */
.L_x_837:
[----:B------:R-:W-:Y:S05]  /*2a320*/  BSYNC B1 ;  /* 0x0000000000017941 */ /* 0x000fea0003800000 */
.L_x_836:
[----:B------:R-:W-:Y:S02]  /*2a330*/  IMAD.MOV.U32 R13, RZ, RZ, R101 ;  /* 0x000000ffff0d7224 */ /* 0x000fe400078e0065 */
[----:B------:R-:W-:Y:S02]  /*2a340*/  IMAD.MOV.U32 R12, RZ, RZ, 0x1 ;  /* 0x00000001ff0c7424 */ /* 0x000fe400078e00ff */
[----:B------:R-:W-:Y:S02]  /*2a350*/  IMAD.MOV.U32 R11, RZ, RZ, 0x181f ;  /* 0x0000181fff0b7424 */ /* 0x000fe400078e00ff */
[----:B------:R-:W-:Y:S02]  /*2a360*/  IMAD.MOV.U32 R15, RZ, RZ, -0x1 ;  /* 0xffffffffff0f7424 */ /* 0x000fe400078e00ff */
[----:B------:R-:W-:-:S07]  /*2a370*/  IMAD.MOV.U32 R70, RZ, RZ, R14 ;  /* 0x000000ffff467224 */ /* 0x000fce00078e000e */
[----:B------:R-:W-:Y:S05]  /*2a380*/  WARPSYNC.COLLECTIVE R15, `(.L_x_838) ;  /* 0x000000000f087348 */ /* 0x000fea0003c00000 */
[----:B------:R0:W1:Y:S02]  /*2a390*/  SHFL.IDX P6, R14, R13, R12, R11 ;  /* 0x0000000c0d0e7389 */ /* 0x00006400000c000b */
[----:B01----:R-:W-:Y:S01]  /*2a3a0*/  ENDCOLLECTIVE ;  /* 0x000000000000791b */ /* 0x003fe20003800000 */
.L_x_838:
[----:B------:R-:W-:Y:S01]  /*2a3b0*/  MOV R11, R14 ;  /* 0x0000000e000b7202 */ /* 0x000fe20000000f00 */
[----:B------:R-:W-:Y:S06]  /*2a3c0*/  BRA `(.L_x_839) ;  /* 0xfffffda800107947 */ /* 0x000fec000383ffff */
.L_x_526:
[----:B------:R-:W-:Y:S01]  /*2a3d0*/  BSSY B1, `(.L_x_840) ;  /* 0x0000008000017945 */ /* 0x000fe20003800000 */
[----:B0-----:R-:W-:Y:S02]  /*2a3e0*/  IMAD.MOV.U32 R13, RZ, RZ, R102 ;  /* 0x000000ffff0d7224 */ /* 0x001fe400078e0066 */
[----:B------:R-:W-:Y:S02]  /*2a3f0*/  IMAD.MOV.U32 R12, RZ, RZ, 0x2 ;  /* 0x00000002ff0c7424 */ /* 0x000fe400078e00ff */
[----:B------:R-:W-:Y:S02]  /*2a400*/  IMAD.MOV.U32 R11, RZ, RZ, 0x181f ;  /* 0x0000181fff0b7424 */ /* 0x000fe400078e00ff */
[----:B------:R-:W-:-:S07]  /*2a410*/  IMAD.MOV.U32 R15, RZ, RZ, -0x1 ;  /* 0xffffffffff0f7424 */ /* 0x000fce00078e00ff */
[----:B-1234-:R-:W-:Y:S05]  /*2a420*/  WARPSYNC.COLLECTIVE R15, `(.L_x_841) ;  /* 0x000000000f087348 */ /* 0x01efea0003c00000 */
[----:B------:R0:W0:Y:S02]  /*2a430*/  SHFL.IDX P6, R14, R13, R12, R11 ;  /* 0x0000000c0d0e7389 */ /* 0x00002400000c000b */
[----:B01234-:R-:W-:Y:S01]  /*2a440*/  ENDCOLLECTIVE ;  /* 0x000000000000791b */ /* 0x01ffe20003800000 */
.L_x_841:
[----:B------:R-:W-:Y:S05]  /*2a450*/  BSYNC B1 ;  /* 0x0000000000017941 */ /* 0x000fea0003800000 */
.L_x_840:
[----:B------:R-:W-:Y:S01]  /*2a460*/  MOV R13, R101 ;  /* 0x00000065000d7202 */ /* 0x000fe20000000f00 */
[----:B------:R-:W-:Y:S02]  /*2a470*/  IMAD.MOV.U32 R12, RZ, RZ, 0x2 ;  /* 0x00000002ff0c7424 */ /* 0x000fe400078e00ff */
[----:B------:R-:W-:Y:S02]  /*2a480*/  IMAD.MOV.U32 R11, RZ, RZ, 0x181f ;  /* 0x0000181fff0b7424 */ /* 0x000fe400078e00ff */
[----:B------:R-:W-:Y:S02]  /*2a490*/  IMAD.MOV.U32 R15, RZ, RZ, -0x1 ;  /* 0xffffffffff0f7424 */ /* 0x000fe400078e00ff */
[----:B------:R-:W-:-:S07]  /*2a4a0*/  IMAD.MOV.U32 R62, RZ, RZ, R14 ;  /* 0x000000ffff3e7224 */ /* 0x000fce00078e000e */
[----:B------:R-:W-:Y:S05]  /*2a4b0*/  WARPSYNC.COLLECTIVE R15, `(.L_x_842) ;  /* 0x000000000f087348 */ /* 0x000fea0003c00000 */
[----:B------:R0:W1:Y:S02]  /*2a4c0*/  SHFL.IDX P6, R14, R13, R12, R11 ;  /* 0x0000000c0d0e7389 */ /* 0x00006400000c000b */
[----:B01----:R-:W-:Y:S01]  /*2a4d0*/  ENDCOLLECTIVE ;  /* 0x000000000000791b */ /* 0x003fe20003800000 */
.L_x_842:
[----:B------:R-:W-:Y:S01]  /*2a4e0*/  IMAD.MOV.U32 R63, RZ, RZ, R14 ;  /* 0x000000ffff3f7224 */ /* 0x000fe200078e000e */
[----:B------:R-:W-:Y:S06]  /*2a4f0*/  BRA `(.L_x_843) ;  /* 0xfffffdb400987947 */ /* 0x000fec000383ffff */
.L_x_535:
[----:B------:R-:W-:Y:S01]  /*2a500*/  BSSY B1, `(.L_x_844) ;  /* 0x0000008000017945 */ /* 0x000fe20003800000 */
[----:B0-----:R-:W-:Y:S01]  /*2a510*/  IMAD.MOV.U32 R13, RZ, RZ, R102 ;  /* 0x000000ffff0d7224 */ /* 0x001fe200078e0066 */
[----:B------:R-:W-:Y:S01]  /*2a520*/  MOV R12, 0x3 ;  /* 0x00000003000c7802 */ /* 0x000fe20000000f00 */
[----:B------:R-:W-:Y:S02]  /*2a530*/  IMAD.MOV.U32 R11, RZ, RZ, 0x181f ;  /* 0x0000181fff0b7424 */ /* 0x000fe400078e00ff */
[----:B------:R-:W-:-:S07]  /*2a540*/  IMAD.MOV.U32 R15, RZ, RZ, -0x1 ;  /* 0xffffffffff0f7424 */ /* 0x000fce00078e00ff */
[----:B-1234-:R-:W-:Y:S05]  /*2a550*/  WARPSYNC.COLLECTIVE R15, `(.L_x_845) ;  /* 0x000000000f087348 */ /* 0x01efea0003c00000 */
[----:B------:R0:W0:Y:S02]  /*2a560*/  SHFL.IDX P6, R14, R13, R12, R11 ;  /* 0x0000000c0d0e7389 */ /* 0x00002400000c000b */
[----:B01234-:R-:W-:Y:S01]  /*2a570*/  ENDCOLLECTIVE ;  /* 0x000000000000791b */ /* 0x01ffe20003800000 */
.L_x_845:
[----:B------:R-:W-:Y:S05]  /*2a580*/  BSYNC B1 ;  /* 0x0000000000017941 */ /* 0x000fea0003800000 */
.L_x_844:
[----:B------:R-:W-:Y:S01]  /*2a590*/  IMAD.MOV.U32 R13, RZ, RZ, R101 ;  /* 0x000000ffff0d7224 */ /* 0x000fe200078e0065 */
[----:B------:R-:W-:Y:S01]  /*2a5a0*/  MOV R11, 0x181f ;  /* 0x0000181f000b7802 */ /* 0x000fe20000000f00 */
[----:B------:R-:W-:Y:S02]  /*2a5b0*/  IMAD.MOV.U32 R12, RZ, RZ, 0x3 ;  /* 0x00000003ff0c7424 */ /* 0x000fe400078e00ff */
[----:B------:R-:W-:Y:S02]  /*2a5c0*/  IMAD.MOV.U32 R15, RZ, RZ, -0x1 ;  /* 0xffffffffff0f7424 */ /* 0x000fe400078e00ff */
[----:B------:R-:W-:-:S07]  /*2a5d0*/  IMAD.MOV.U32 R102, RZ, RZ, R14 ;  /* 0x000000ffff667224 */ /* 0x000fce00078e000e */
[----:B------:R-:W-:Y:S05]  /*2a5e0*/  WARPSYNC.COLLECTIVE R15, `(.L_x_846) ;  /* 0x000000000f087348 */ /* 0x000fea0003c00000 */
[----:B------:R0:W1:Y:S02]  /*2a5f0*/  SHFL.IDX P6, R14, R13, R12, R11 ;  /* 0x0000000c0d0e7389 */ /* 0x00006400000c000b */
[----:B01----:R-:W-:Y:S01]  /*2a600*/  ENDCOLLECTIVE ;  /* 0x000000000000791b */ /* 0x003fe20003800000 */
.L_x_846:
[----:B------:R-:W-:Y:S01]  /*2a610*/  IMAD.MOV.U32 R101, RZ, RZ, R14 ;  /* 0x000000ffff657224 */ /* 0x000fe200078e000e */
[----:B------:R-:W-:Y:S06]  /*2a620*/  BRA `(.L_x_847) ;  /* 0xfffffdc4002c7947 */ /* 0x000fec000383ffff */
.L_x_545:
[----:B-1----:R1:W2:Y:S02]  /*2a630*/  SYNCS.PHASECHK.TRANS64.TRYWAIT P3, [R81+URZ+0x38890], R100 ;  /* 0x03889064510075a7 */ /* 0x0022a4000806017f */
[----:B--2---:R-:W-:Y:S05]  /*2a640*/  @!P3 NANOSLEEP.SYNCS 0x989680 ;  /* 0x009896800000b95d */ /* 0x004fea0003900000 */
[----:B------:R-:W2:Y:S02]  /*2a650*/  @!P3 SYNCS.PHASECHK.TRANS64 P3, [R81+URZ+0x38890], R100 ;  /* 0x038890645100b5a7 */ /* 0x000ea4000806007f */
[----:B--2---:R-:W-:Y:S05]  /*2a660*/  @!P3 BRA `(.L_x_545) ;  /* 0xfffffffc00f0b947 */ /* 0x004fea000383ffff */
[----:B------:R-:W-:Y:S05]  /*2a670*/  BRA `(.L_x_848) ;  /* 0xfffffdd800747947 */ /* 0x000fea000383ffff */
.L_x_546:
[----:B------:R-:W-:Y:S01]  /*2a680*/  BSSY B1, `(.L_x_849) ;  /* 0x0000008000017945 */ /* 0x000fe20003800000 */
[----:B------:R-:W-:Y:S01]  /*2a690*/  IMAD.MOV.U32 R13, RZ, RZ, R102 ;  /* 0x000000ffff0d7224 */ /* 0x000fe200078e0066 */
[----:B------:R-:W-:Y:S01]  /*2a6a0*/  MOV R15, 0xffffffff ;  /* 0xffffffff000f7802 */ /* 0x000fe20000000f00 */
[----:B------:R-:W-:Y:S02]  /*2a6b0*/  IMAD.MOV.U32 R12, RZ, RZ, RZ ;  /* 0x000000ffff0c7224 */ /* 0x000fe400078e00ff */
[----:B------:R-:W-:-:S07]  /*2a6c0*/  IMAD.MOV.U32 R11, RZ, RZ, 0x181f ;  /* 0x0000181fff0b7424 */ /* 0x000fce00078e00ff */
[----:B-1----:R-:W-:Y:S05]  /*2a6d0*/  WARPSYNC.COLLECTIVE R15, `(.L_x_850) ;  /* 0x000000000f087348 */ /* 0x002fea0003c00000 */
[----:B------:R0:W2:Y:S02]  /*2a6e0*/  SHFL.IDX P6, R14, R13, R12, R11 ;  /* 0x0000000c0d0e7389 */ /* 0x0000a400000c000b */
[----:B012---:R-:W-:Y:S01]  /*2a6f0*/  ENDCOLLECTIVE ;  /* 0x000000000000791b */ /* 0x007fe20003800000 */
.L_x_850:
[----:B------:R-:W-:Y:S05]  /*2a700*/  BSYNC B1 ;  /* 0x0000000000017941 */ /* 0x000fea0003800000 */
.L_x_849:
        /* <DEDUP_REMOVED lines=8> */
.L_x_851:
[----:B------:R-:W-:Y:S01]  /*2a790*/  MOV R11, R14 ;  /* 0x0000000e000b7202 */ /* 0x000fe20000000f00 */
[----:B------:R-:W-:Y:S06]  /*2a7a0*/  BRA `(.L_x_852) ;  /* 0xfffffdd800407947 */ /* 0x000fec000383ffff */
.L_x_551:
[----:B------:R-:W-:Y:S01]  /*2a7b0*/  BSSY B1, `(.L_x_853) ;  /* 0x0000008000017945 */ /* 0x000fe20003800000 */
[----:B0-----:R-:W-:Y:S02]  /*2a7c0*/  IMAD.MOV.U32 R13, RZ, RZ, R102 ;  /* 0x000000ffff0d7224 */ /* 0x001fe400078e0066 */
[----:B------:R-:W-:Y:S02]  /*2a7d0*/  IMAD.MOV.U32 R12, RZ, RZ, 0x1 ;  /* 0x00000001ff0c7424 */ /* 0x000fe400078e00ff */
[----:B---3--:R-:W-:Y:S02]  /*2a7e0*/  IMAD.MOV.U32 R11, RZ, RZ, 0x181f ;  /* 0x0000181fff0b7424 */ /* 0x008fe400078e00ff */
[----:B------:R-:W-:-:S07]  /*2a7f0*/  IMAD.MOV.U32 R15, RZ, RZ, -0x1 ;  /* 0xffffffffff0f7424 */ /* 0x000fce00078e00ff */
[----:B-12---:R-:W-:Y:S05]  /*2a800*/  WARPSYNC.COLLECTIVE R15, `(.L_x_854) ;  /* 0x000000000f087348 */ /* 0x006fea0003c00000 */
[----:B------:R0:W3:Y:S02]  /*2a810*/  SHFL.IDX P6, R14, R13, R12, R11 ;  /* 0x0000000c0d0e7389 */ /* 0x0000e400000c000b */
[----:B0123--:R-:W-:Y:S01]  /*2a820*/  ENDCOLLECTIVE ;  /* 0x000000000000791b */ /* 0x00ffe20003800000 */
.L_x_854:
[----:B------:R-:W-:Y:S05]  /*2a830*/  BSYNC B1 ;  /* 0x0000000000017941 */ /* 0x000fea0003800000 */
.L_x_853:
        /* <DEDUP_REMOVED lines=8> */
.L_x_855:
[----:B------:R-:W-:Y:S01]  /*2a8c0*/  IMAD.MOV.U32 R50, RZ, RZ, R14 ;  /* 0x000000ffff327224 */ /* 0x000fe200078e000e */
[----:B------:R-:W-:Y:S06]  /*2a8d0*/  BRA `(.L_x_856) ;  /* 0xfffffde800187947 */ /* 0x000fec000383ffff */
.L_x_556:
[----:B------:R-:W-:Y:S01]  /*2a8e0*/  BSSY B1, `(.L_x_857) ;  /* 0x0000008000017945 */ /* 0x000fe20003800000 */
[----:B0-----:R-:W-:Y:S01]  /*2a8f0*/  IMAD.MOV.U32 R13, RZ, RZ, R102 ;  /* 0x000000ffff0d7224 */ /* 0x001fe200078e0066 */
[----:B------:R-:W-:Y:S01]  /*2a900*/  MOV R12, 0x2 ;  /* 0x00000002000c7802 */ /* 0x000fe20000000f00 */
[----:B------:R-:W-:Y:S02]  /*2a910*/  IMAD.MOV.U32 R11, RZ, RZ, 0x181f ;  /* 0x0000181fff0b7424 */ /* 0x000fe400078e00ff */
[----:B------:R-:W-:-:S07]  /*2a920*/  IMAD.MOV.U32 R15, RZ, RZ, -0x1 ;  /* 0xffffffffff0f7424 */ /* 0x000fce00078e00ff */
[----:B-12-4-:R-:W-:Y:S05]  /*2a930*/  WARPSYNC.COLLECTIVE R15, `(.L_x_858) ;  /* 0x000000000f087348 */ /* 0x016fea0003c00000 */
[----:B------:R0:W3:Y:S02]  /*2a940*/  SHFL.IDX P6, R14, R13, R12, R11 ;  /* 0x0000000c0d0e7389 */ /* 0x0000e400000c000b */
[----:B01234-:R-:W-:Y:S01]  /*2a950*/  ENDCOLLECTIVE ;  /* 0x000000000000791b */ /* 0x01ffe20003800000 */
.L_x_858:
[----:B------:R-:W-:Y:S05]  /*2a960*/  BSYNC B1 ;  /* 0x0000000000017941 */ /* 0x000fea0003800000 */
.L_x_857:
        /* <DEDUP_REMOVED lines=8> */
.L_x_859:
[----:B------:R-:W-:Y:S01]  /*2a9f0*/  IMAD.MOV.U32 R50, RZ, RZ, R14 ;  /* 0x000000ffff327224 */ /* 0x000fe200078e000e */
[----:B------:R-:W-:Y:S06]  /*2aa00*/  BRA `(.L_x_860) ;  /* 0xfffffdf400f47947 */ /* 0x000fec000383ffff */
.L_x_561:
[----:B------:R-:W-:Y:S01]  /*2aa10*/  BSSY B1, `(.L_x_861) ;  /* 0x0000008000017945 */ /* 0x000fe20003800000 */
[----:B0-----:R-:W-:Y:S01]  /*2aa20*/  IMAD.MOV.U32 R13, RZ, RZ, R102 ;  /* 0x000000ffff0d7224 */ /* 0x001fe200078e0066 */
[----:B------:R-:W-:Y:S01]  /*2aa30*/  MOV R15, 0xffffffff ;  /* 0xffffffff000f7802 */ /* 0x000fe20000000f00 */
[----:B------:R-:W-:Y:S02]  /*2aa40*/  IMAD.MOV.U32 R12, RZ, RZ, 0x3 ;  /* 0x00000003ff0c7424 */ /* 0x000fe400078e00ff */
[----:B------:R-:W-:-:S07]  /*2aa50*/  IMAD.MOV.U32 R11, RZ, RZ, 0x181f ;  /* 0x0000181fff0b7424 */ /* 0x000fce00078e00ff */
[----:B-1234-:R-:W-:Y:S05]  /*2aa60*/  WARPSYNC.COLLECTIVE R15, `(.L_x_862) ;  /* 0x000000000f087348 */ /* 0x01efea0003c00000 */
[----:B------:R0:W0:Y:S02]  /*2aa70*/  SHFL.IDX P6, R14, R13, R12, R11 ;  /* 0x0000000c0d0e7389 */ /* 0x00002400000c000b */
[----:B01234-:R-:W-:Y:S01]  /*2aa80*/  ENDCOLLECTIVE ;  /* 0x000000000000791b */ /* 0x01ffe20003800000 */
.L_x_862:
[----:B------:R-:W-:Y:S05]  /*2aa90*/  BSYNC B1 ;  /* 0x0000000000017941 */ /* 0x000fea0003800000 */
.L_x_861:
        /* <DEDUP_REMOVED lines=8> */
.L_x_863:
[----:B------:R-:W-:Y:S01]  /*2ab20*/  MOV R50, R14 ;  /* 0x0000000e00327202 */ /* 0x000fe20000000f00 */
[----:B------:R-:W-:Y:S06]  /*2ab30*/  BRA `(.L_x_864) ;  /* 0xfffffe0400b47947 */ /* 0x000fec000383ffff */
.L_x_566:
[----:B-1----:R1:W2:Y:S02]  /*2ab40*/  SYNCS.PHASECHK.TRANS64.TRYWAIT P2, [R81+URZ+0x38890], R100 ;  /* 0x03889064510075a7 */ /* 0x0022a4000804017f */
[----:B--2---:R-:W-:Y:S05]  /*2ab50*/  @!P2 NANOSLEEP.SYNCS 0x989680 ;  /* 0x009896800000a95d */ /* 0x004fea0003900000 */
[----:B------:R-:W2:Y:S02]  /*2ab60*/  @!P2 SYNCS.PHASECHK.TRANS64 P2, [R81+URZ+0x38890], R100 ;  /* 0x038890645100a5a7 */ /* 0x000ea4000804007f */
[----:B--2---:R-:W-:Y:S05]  /*2ab70*/  @!P2 BRA `(.L_x_566) ;  /* 0xfffffffc00f0a947 */ /* 0x004fea000383ffff */
[----:B------:R-:W-:Y:S05]  /*2ab80*/  BRA `(.L_x_865) ;  /* 0xfffffe1400cc7947 */ /* 0x000fea000383ffff */
.L_x_567:
[----:B------:R-:W-:Y:S01]  /*2ab90*/  BSSY B1, `(.L_x_866) ;  /* 0x0000008000017945 */ /* 0x000fe20003800000 */
[----:B------:R-:W-:Y:S02]  /*2aba0*/  IMAD.MOV.U32 R13, RZ, RZ, R49 ;  /* 0x000000ffff0d7224 */ /* 0x000fe400078e0031 */
[----:B------:R-:W-:Y:S02]  /*2abb0*/  IMAD.MOV.U32 R12, RZ, RZ, RZ ;  /* 0x000000ffff0c7224 */ /* 0x000fe400078e00ff */
[----:B------:R-:W-:Y:S02]  /*2abc0*/  IMAD.MOV.U32 R11, RZ, RZ, 0x181f ;  /* 0x0000181fff0b7424 */ /* 0x000fe400078e00ff */
[----:B------:R-:W-:-:S07]  /*2abd0*/  IMAD.MOV.U32 R15, RZ, RZ, -0x1 ;  /* 0xffffffffff0f7424 */ /* 0x000fce00078e00ff */
[----:B-1----:R-:W-:Y:S05]  /*2abe0*/  WARPSYNC.COLLECTIVE R15, `(.L_x_867) ;  /* 0x000000000f087348 */ /* 0x002fea0003c00000 */
[----:B------:R0:W2:Y:S02]  /*2abf0*/  SHFL.IDX P6, R14, R13, R12, R11 ;  /* 0x0000000c0d0e7389 */ /* 0x0000a400000c000b */
[----:B012---:R-:W-:Y:S01]  /*2ac00*/  ENDCOLLECTIVE ;  /* 0x000000000000791b */ /* 0x007fe20003800000 */
.L_x_867:
[----:B------:R-:W-:Y:S05]  /*2ac10*/  BSYNC B1 ;  /* 0x0000000000017941 */ /* 0x000fea0003800000 */
.L_x_866:
[----:B------:R-:W-:Y:S01]  /*2ac20*/  MOV R13, R48 ;  /* 0x00000030000d7202 */ /* 0x000fe20000000f00 */
[----:B------:R-:W-:Y:S02]  /*2ac30*/  IMAD.MOV.U32 R12, RZ, RZ, RZ ;  /* 0x000000ffff0c7224 */ /* 0x000fe400078e00ff */
[----:B------:R-:W-:Y:S02]  /*2ac40*/  IMAD.MOV.U32 R11, RZ, RZ, 0x181f ;  /* 0x0000181fff0b7424 */ /* 0x000fe400078e00ff */
[----:B------:R-:W-:Y:S02]  /*2ac50*/  IMAD.MOV.U32 R15, RZ, RZ, -0x1 ;  /* 0xffffffffff0f7424 */ /* 0x000fe400078e00ff */
[----:B------:R-:W-:-:S07]  /*2ac60*/  IMAD.MOV.U32 R45, RZ, RZ, R14 ;  /* 0x000000ffff2d7224 */ /* 0x000fce00078e000e */
[----:B------:R-:W-:Y:S05]  /*2ac70*/  WARPSYNC.COLLECTIVE R15, `(.L_x_868) ;  /* 0x000000000f087348 */ /* 0x000fea0003c00000 */
[----:B------:R0:W1:Y:S02]  /*2ac80*/  SHFL.IDX P6, R14, R13, R12, R11 ;  /* 0x0000000c0d0e7389 */ /* 0x00006400000c000b */
[----:B01----:R-:W-:Y:S01]  /*2ac90*/  ENDCOLLECTIVE ;  /* 0x000000000000791b */ /* 0x003fe20003800000 */
.L_x_868:
[----:B------:R-:W-:Y:S05]  /*2aca0*/  BRA `(.L_x_869) ;  /* 0xfffffe1400ec7947 */ /* 0x000fea000383ffff */
.L_x_570:
[----:B------:R-:W-:Y:S01]  /*2acb0*/  BSSY B1, `(.L_x_870) ;  /* 0x0000008000017945 */ /* 0x000fe20003800000 */
[----:B----4-:R-:W-:Y:S01]  /*2acc0*/  IMAD.MOV.U32 R13, RZ, RZ, R49 ;  /* 0x000000ffff0d7224 */ /* 0x010fe200078e0031 */
[----:B------:R-:W-:Y:S01]  /*2acd0*/  MOV R11, 0x181f ;  /* 0x0000181f000b7802 */ /* 0x000fe20000000f00 */
[----:B------:R-:W-:Y:S02]  /*2ace0*/  IMAD.MOV.U32 R12, RZ, RZ, 0x1 ;  /* 0x00000001ff0c7424 */ /* 0x000fe400078e00ff */
[----:B------:R-:W-:-:S07]  /*2acf0*/  IMAD.MOV.U32 R15, RZ, RZ, -0x1 ;  /* 0xffffffffff0f7424 */ /* 0x000fce00078e00ff */
[----:B0123--:R-:W-:Y:S05]  /*2ad00*/  WARPSYNC.COLLECTIVE R15, `(.L_x_871) ;  /* 0x000000000f087348 */ /* 0x00ffea0003c00000 */
[----:B---3--:R3:W4:Y:S02]  /*2ad10*/  SHFL.IDX P6, R14, R13, R12, R11 ;  /* 0x0000000c0d0e7389 */ /* 0x00872400000c000b */
[----:B01234-:R-:W-:Y:S01]  /*2ad20*/  ENDCOLLECTIVE ;  /* 0x000000000000791b */ /* 0x01ffe20003800000 */
.L_x_871:
[----:B------:R-:W-:Y:S05]  /*2ad30*/  BSYNC B1 ;  /* 0x0000000000017941 */ /* 0x000fea0003800000 */
.L_x_870:
[----:B------:R-:W-:Y:S01]  /*2ad40*/  IMAD.MOV.U32 R13, RZ, RZ, R48 ;  /* 0x000000ffff0d7224 */ /* 0x000fe200078e0030 */
[----:B------:R-:W-:Y:S01]  /*2ad50*/  MOV R15, 0xffffffff ;  /* 0xffffffff000f7802 */ /* 0x000fe20000000f00 */
[----:B------:R-:W-:Y:S02]  /*2ad60*/  IMAD.MOV.U32 R12, RZ, RZ, 0x1 ;  /* 0x00000001ff0c7424 */ /* 0x000fe400078e00ff */
[----:B------:R-:W-:Y:S02]  /*2ad70*/  IMAD.MOV.U32 R11, RZ, RZ, 0x181f ;  /* 0x0000181fff0b7424 */ /* 0x000fe400078e00ff */
[----:B------:R-:W-:-:S07]  /*2ad80*/  IMAD.MOV.U32 R45, RZ, RZ, R14 ;  /* 0x000000ffff2d7224 */ /* 0x000fce00078e000e */
[----:B------:R-:W-:Y:S05]  /*2ad90*/  WARPSYNC.COLLECTIVE R15, `(.L_x_872) ;  /* 0x000000000f087348 */ /* 0x000fea0003c00000 */
[----:B------:R0:W1:Y:S02]  /*2ada0*/  SHFL.IDX P6, R14, R13, R12, R11 ;  /* 0x0000000c0d0e7389 */ /* 0x00006400000c000b */
[----:B01----:R-:W-:Y:S01]  /*2adb0*/  ENDCOLLECTIVE ;  /* 0x000000000000791b */ /* 0x003fe20003800000 */
.L_x_872:
[----:B------:R-:W-:Y:S05]  /*2adc0*/  BRA `(.L_x_873) ;  /* 0xfffffe1400ec7947 */ /* 0x000fea000383ffff */
.L_x_573:
[----:B------:R-:W-:Y:S01]  /*2add0*/  BSSY B1, `(.L_x_874) ;  /* 0x0000008000017945 */ /* 0x000fe20003800000 */
[----:B---3--:R-:W-:Y:S02]  /*2ade0*/  IMAD.MOV.U32 R13, RZ, RZ, R49 ;  /* 0x000000ffff0d7224 */ /* 0x008fe400078e0031 */
[----:B------:R-:W-:Y:S02]  /*2adf0*/  IMAD.MOV.U32 R12, RZ, RZ, 0x2 ;  /* 0x00000002ff0c7424 */ /* 0x000fe400078e00ff */
[----:B------:R-:W-:Y:S02]  /*2ae00*/  IMAD.MOV.U32 R11, RZ, RZ, 0x181f ;  /* 0x0000181fff0b7424 */ /* 0x000fe400078e00ff */
[----:B------:R-:W-:-:S07]  /*2ae10*/  IMAD.MOV.U32 R15, RZ, RZ, -0x1 ;  /* 0xffffffffff0f7424 */ /* 0x000fce00078e00ff */
[----:B012-4-:R-:W-:Y:S05]  /*2ae20*/  WARPSYNC.COLLECTIVE R15, `(.L_x_875) ;  /* 0x000000000f087348 */ /* 0x017fea0003c00000 */
[----:B------:R3:W0:Y:S02]  /*2ae30*/  SHFL.IDX P6, R14, R13, R12, R11 ;  /* 0x0000000c0d0e7389 */ /* 0x00062400000c000b */
[----:B01234-:R-:W-:Y:S01]  /*2ae40*/  ENDCOLLECTIVE ;  /* 0x000000000000791b */ /* 0x01ffe20003800000 */
.L_x_875:
[----:B------:R-:W-:Y:S05]  /*2ae50*/  BSYNC B1 ;  /* 0x0000000000017941 */ /* 0x000fea0003800000 */
.L_x_874:
        /* <DEDUP_REMOVED lines=8> */
.L_x_876:
[----:B------:R-:W-:Y:S05]  /*2aee0*/  BRA `(.L_x_877) ;  /* 0xfffffe1400f07947 */ /* 0x000fea000383ffff */
.L_x_576:
        /* <DEDUP_REMOVED lines=8> */
.L_x_879:
[----:B------:R-:W-:Y:S05]  /*2af70*/  BSYNC B1 ;  /* 0x0000000000017941 */ /* 0x000fea0003800000 */
.L_x_878:
        /* <DEDUP_REMOVED lines=8> */
.L_x_880:
[----:B------:R-:W-:Y:S05]  /*2b000*/  BRA `(.L_x_881) ;  /* 0xfffffe1400f47947 */ /* 0x000fea000383ffff */
.L_x_580:
[----:B------:R0:W0:Y:S02]  /*2b010*/  SYNCS.PHASECHK.TRANS64.TRYWAIT P3, [R81+URZ+0x388b0], R100 ;  /* 0x0388b064510075a7 */ /* 0x000024000806017f */
[----:B0-----:R-:W-:Y:S05]  /*2b020*/  @!P3 NANOSLEEP.SYNCS 0x989680 ;  /* 0x009896800000b95d */ /* 0x001fea0003900000 */
[----:B------:R-:W0:Y:S02]  /*2b030*/  @!P3 SYNCS.PHASECHK.TRANS64 P3, [R81+URZ+0x388b0], R100 ;  /* 0x0388b0645100b5a7 */ /* 0x000e24000806007f */
[----:B0-----:R-:W-:Y:S05]  /*2b040*/  @!P3 BRA `(.L_x_580) ;  /* 0xfffffffc00f0b947 */ /* 0x001fea000383ffff */
[----:B------:R-:W-:Y:S05]  /*2b050*/  BRA `(.L_x_882) ;  /* 0xfffffe18006c7947 */ /* 0x000fea000383ffff */
.L_x_594:
[----:B------:R-:W-:Y:S01]  /*2b060*/  BSSY B0, `(.L_x_883) ;  /* 0x0000007000007945 */ /* 0x000fe20003800000 */
[----:B------:R-:W-:Y:S02]  /*2b070*/  IMAD.MOV.U32 R12, RZ, RZ, RZ ;  /* 0x000000ffff0c7224 */ /* 0x000fe400078e00ff */
[----:B------:R-:W-:Y:S02]  /*2b080*/  IMAD.MOV.U32 R11, RZ, RZ, 0x1f ;  /* 0x0000001fff0b7424 */ /* 0x000fe400078e00ff */
[----:B------:R-:W-:-:S07]  /*2b090*/  IMAD.MOV.U32 R15, RZ, RZ, -0x1 ;  /* 0xffffffffff0f7424 */ /* 0x000fce00078e00ff */
[----:B-----5:R-:W-:Y:S05]  /*2b0a0*/  WARPSYNC.COLLECTIVE R15, `(.L_x_884) ;  /* 0x000000000f087348 */ /* 0x020fea0003c00000 */
[----:B------:R0:W1:Y:S02]  /*2b0b0*/  SHFL.IDX P6, R14, R13, R12, R11 ;  /* 0x0000000c0d0e7389 */ /* 0x00006400000c000b */
[----:B01---5:R-:W-:Y:S01]  /*2b0c0*/  ENDCOLLECTIVE ;  /* 0x000000000000791b */ /* 0x023fe20003800000 */
.L_x_884:
[----:B------:R-:W-:Y:S05]  /*2b0d0*/  BSYNC B0 ;  /* 0x0000000000007941 */ /* 0x000fea0003800000 */
.L_x_883:
[----:B------:R-:W-:Y:S05]  /*2b0e0*/  BRA `(.L_x_885) ;  /* 0xfffffe2800647947 */ /* 0x000fea000383ffff */
.L_x_604:
[----:B------:R-:W-:Y:S01]  /*2b0f0*/  BSSY B1, `(.L_x_886) ;  /* 0x0000008000017945 */ /* 0x000fe20003800000 */
[----:B0-----:R-:W-:Y:S01]  /*2b100*/  IMAD.MOV.U32 R13, RZ, RZ, R24 ;  /* 0x000000ffff0d7224 */ /* 0x001fe200078e0018 */
[----:B------:R-:W-:Y:S01]  /*2b110*/  MOV R11, 0x181f ;  /* 0x0000181f000b7802 */ /* 0x000fe20000000f00 */
[----:B------:R-:W-:Y:S02]  /*2b120*/  IMAD.MOV.U32 R12, RZ, RZ, RZ ;  /* 0x000000ffff0c7224 */ /* 0x000fe400078e00ff */
[----:B------:R-:W-:-:S07]  /*2b130*/  IMAD.MOV.U32 R15, RZ, RZ, -0x1 ;  /* 0xffffffffff0f7424 */ /* 0x000fce00078e00ff */
[----:B------:R-:W-:Y:S05]  /*2b140*/  WARPSYNC.COLLECTIVE R15, `(.L_x_887) ;  /* 0x000000000f087348 */ /* 0x000fea0003c00000 */
[----:B------:R0:W1:Y:S02]  /*2b150*/  SHFL.IDX P6, R14, R13, R12, R11 ;  /* 0x0000000c0d0e7389 */ /* 0x00006400000c000b */
[----:B01----:R-:W-:Y:S01]  /*2b160*/  ENDCOLLECTIVE ;  /* 0x000000000000791b */ /* 0x003fe20003800000 */
.L_x_887:
[----:B------:R-:W-:Y:S05]  /*2b170*/  BSYNC B1 ;  /* 0x0000000000017941 */ /* 0x000fea0003800000 */
.L_x_886:
[----:B------:R-:W-:Y:S01]  /*2b180*/  IMAD.MOV.U32 R13, RZ, RZ, R26 ;  /* 0x000000ffff0d7224 */ /* 0x000fe200078e001a */
[----:B------:R-:W-:Y:S01]  /*2b190*/  MOV R15, 0xffffffff ;  /* 0xffffffff000f7802 */ /* 0x000fe20000000f00 */
[----:B------:R-:W-:Y:S02]  /*2b1a0*/  IMAD.MOV.U32 R12, RZ, RZ, RZ ;  /* 0x000000ffff0c7224 */ /* 0x000fe400078e00ff */
[----:B------:R-:W-:Y:S02]  /*2b1b0*/  IMAD.MOV.U32 R11, RZ, RZ, 0x181f ;  /* 0x0000181fff0b7424 */ /* 0x000fe400078e00ff */
[----:B------:R-:W-:-:S07]  /*2b1c0*/  IMAD.MOV.U32 R3, RZ, RZ, R14 ;  /* 0x000000ffff037224 */ /* 0x000fce00078e000e */
[----:B------:R-:W-:Y:S05]  /*2b1d0*/  WARPSYNC.COLLECTIVE R15, `(.L_x_888) ;  /* 0x000000000f087348 */ /* 0x000fea0003c00000 */
[----:B------:R0:W1:Y:S02]  /*2b1e0*/  SHFL.IDX P6, R14, R13, R12, R11 ;  /* 0x0000000c0d0e7389 */ /* 0x00006400000c000b */
[----:B01----:R-:W-:Y:S01]  /*2b1f0*/  ENDCOLLECTIVE ;  /* 0x000000000000791b */ /* 0x003fe20003800000 */
.L_x_888:
[----:B------:R-:W-:Y:S02]  /*2b200*/  IMAD.MOV.U32 R13, RZ, RZ, R32 ;  /* 0x000000ffff0d7224 */ /* 0x000fe400078e0020 */
[----:B------:R-:W-:-:S07]  /*2b210*/  IMAD.MOV.U32 R27, RZ, RZ, R14 ;  /* 0x000000ffff1b7224 */ /* 0x000fce00078e000e */
[----:B------:R-:W-:Y:S05]  /*2b220*/  WARPSYNC.COLLECTIVE R15, `(.L_x_889) ;  /* 0x000000000f087348 */ /* 0x000fea0003c00000 */
[----:B------:R0:W1:Y:S02]  /*2b230*/  SHFL.IDX P6, R14, R13, R12, R11 ;  /* 0x0000000c0d0e7389 */ /* 0x00006400000c000b */
[----:B01----:R-:W-:Y:S01]  /*2b240*/  ENDCOLLECTIVE ;  /* 0x000000000000791b */ /* 0x003fe20003800000 */
.L_x_889:
[----:B------:R-:W-:Y:S02]  /*2b250*/  IMAD.MOV.U32 R13, RZ, RZ, R28 ;  /* 0x000000ffff0d7224 */ /* 0x000fe400078e001c */
[----:B------:R-:W-:-:S07]  /*2b260*/  IMAD.MOV.U32 R21, RZ, RZ, R14 ;  /* 0x000000ffff157224 */ /* 0x000fce00078e000e */
[----:B------:R-:W-:Y:S05]  /*2b270*/  WARPSYNC.COLLECTIVE R15, `(.L_x_890) ;  /* 0x000000000f087348 */ /* 0x000fea0003c00000 */
[----:B------:R0:W1:Y:S02]  /*2b280*/  SHFL.IDX P6, R14, R13, R12, R11 ;  /* 0x0000000c0d0e7389 */ /* 0x00006400000c000b */
[----:B01----:R-:W-:Y:S01]  /*2b290*/  ENDCOLLECTIVE ;  /* 0x000000000000791b */ /* 0x003fe20003800000 */
.L_x_890:
[----:B------:R-:W-:Y:S01]  /*2b2a0*/  IMAD.MOV.U32 R29, RZ, RZ, R14 ;  /* 0x000000ffff1d7224 */ /* 0x000fe200078e000e */
[----:B------:R-:W-:Y:S06]  /*2b2b0*/  BRA `(.L_x_891) ;  /* 0xfffffe2c00547947 */ /* 0x000fec000383ffff */
.L_x_608:
[----:B0-----:R0:W1:Y:S02]  /*2b2c0*/  SYNCS.PHASECHK.TRANS64.TRYWAIT P0, [R19+URZ+0x38800], R32 ;  /* 0x03880020130075a7 */ /* 0x001064000800017f */
[----:B-1----:R-:W-:Y:S05]  /*2b2d0*/  @!P0 NANOSLEEP.SYNCS 0x989680 ;  /* 0x009896800000895d */ /* 0x002fea0003900000 */
[----:B------:R-:W1:Y:S02]  /*2b2e0*/  @!P0 SYNCS.PHASECHK.TRANS64 P0, [R19+URZ+0x38800], R32 ;  /* 0x03880020130085a7 */ /* 0x000e64000800007f */
[----:B-1----:R-:W-:Y:S05]  /*2b2f0*/  @!P0 BRA `(.L_x_608) ;  /* 0xfffffffc00f08947 */ /* 0x002fea000383ffff */
[----:B------:R-:W-:Y:S05]  /*2b300*/  BRA `(.L_x_892) ;  /* 0xfffffe3000887947 */ /* 0x000fea000383ffff */
.L_x_624:
[----:B------:R-:W-:Y:S01]  /*2b310*/  BSSY B1, `(.L_x_893) ;  /* 0x0000008000017945 */ /* 0x000fe20003800000 */
[----:B0-----:R-:W-:Y:S01]  /*2b320*/  MOV R13, R24 ;  /* 0x00000018000d7202 */ /* 0x001fe20000000f00 */
[----:B------:R-:W-:Y:S02]  /*2b330*/  IMAD.MOV.U32 R12, RZ, RZ, RZ ;  /* 0x000000ffff0c7224 */ /* 0x000fe400078e00ff */
[----:B------:R-:W-:Y:S02]  /*2b340*/  IMAD.MOV.U32 R11, RZ, RZ, 0x181f ;  /* 0x0000181fff0b7424 */ /* 0x000fe400078e00ff */
[----:B------:R-:W-:-:S07]  /*2b350*/  IMAD.MOV.U32 R15, RZ, RZ, -0x1 ;  /* 0xffffffffff0f7424 */ /* 0x000fce00078e00ff */
[----:B------:R-:W-:Y:S05]  /*2b360*/  WARPSYNC.COLLECTIVE R15, `(.L_x_894) ;  /* 0x000000000f087348 */ /* 0x000fea0003c00000 */
[----:B------:R0:W1:Y:S02]  /*2b370*/  SHFL.IDX P6, R14, R13, R12, R11 ;  /* 0x0000000c0d0e7389 */ /* 0x00006400000c000b */
[----:B01----:R-:W-:Y:S01]  /*2b380*/  ENDCOLLECTIVE ;  /* 0x000000000000791b */ /* 0x003fe20003800000 */
.L_x_894:
[----:B------:R-:W-:Y:S05]  /*2b390*/  BSYNC B1 ;  /* 0x0000000000017941 */ /* 0x000fea0003800000 */
.L_x_893:
[----:B------:R-:W-:Y:S01]  /*2b3a0*/  IMAD.MOV.U32 R13, RZ, RZ, R26 ;  /* 0x000000ffff0d7224 */ /* 0x000fe200078e001a */
[----:B------:R-:W-:Y:S01]  /*2b3b0*/  MOV R12, RZ ;  /* 0x000000ff000c7202 */ /* 0x000fe20000000f00 */
[----:B------:R-:W-:Y:S02]  /*2b3c0*/  IMAD.MOV.U32 R11, RZ, RZ, 0x181f ;  /* 0x0000181fff0b7424 */ /* 0x000fe400078e00ff */
[----:B------:R-:W-:Y:S02]  /*2b3d0*/  IMAD.MOV.U32 R15, RZ, RZ, -0x1 ;  /* 0xffffffffff0f7424 */ /* 0x000fe400078e00ff */
[----:B------:R-:W-:-:S07]  /*2b3e0*/  IMAD.MOV.U32 R3, RZ, RZ, R14 ;  /* 0x000000ffff037224 */ /* 0x000fce00078e000e */
[----:B------:R-:W-:Y:S05]  /*2b3f0*/  WARPSYNC.COLLECTIVE R15, `(.L_x_895) ;  /* 0x000000000f087348 */ /* 0x000fea0003c00000 */
[----:B------:R0:W1:Y:S02]  /*2b400*/  SHFL.IDX P6, R14, R13, R12, R11 ;  /* 0x0000000c0d0e7389 */ /* 0x00006400000c000b */
[----:B01----:R-:W-:Y:S01]  /*2b410*/  ENDCOLLECTIVE ;  /* 0x000000000000791b */ /* 0x003fe20003800000 */
.L_x_895:
[----:B------:R-:W-:Y:S02]  /*2b420*/  IMAD.MOV.U32 R13, RZ, RZ, R32 ;  /* 0x000000ffff0d7224 */ /* 0x000fe400078e0020 */
[----:B------:R-:W-:-:S07]  /*2b430*/  IMAD.MOV.U32 R27, RZ, RZ, R14 ;  /* 0x000000ffff1b7224 */ /* 0x000fce00078e000e */
[----:B------:R-:W-:Y:S05]  /*2b440*/  WARPSYNC.COLLECTIVE R15, `(.L_x_896) ;  /* 0x000000000f087348 */ /* 0x000fea0003c00000 */
[----:B------:R0:W1:Y:S02]  /*2b450*/  SHFL.IDX P6, R14, R13, R12, R11 ;  /* 0x0000000c0d0e7389 */ /* 0x00006400000c000b */
[----:B01----:R-:W-:Y:S01]  /*2b460*/  ENDCOLLECTIVE ;  /* 0x000000000000791b */ /* 0x003fe20003800000 */
.L_x_896:
[----:B------:R-:W-:Y:S01]  /*2b470*/  MOV R13, R28 ;  /* 0x0000001c000d7202 */ /* 0x000fe20000000f00 */
[----:B------:R-:W-:-:S07]  /*2b480*/  IMAD.MOV.U32 R21, RZ, RZ, R14 ;  /* 0x000000ffff157224 */ /* 0x000fce00078e000e */
[----:B------:R-:W-:Y:S05]  /*2b490*/  WARPSYNC.COLLECTIVE R15, `(.L_x_897) ;  /* 0x000000000f087348 */ /* 0x000fea0003c00000 */
[----:B------:R0:W1:Y:S02]  /*2b4a0*/  SHFL.IDX P6, R14, R13, R12, R11 ;  /* 0x0000000c0d0e7389 */ /* 0x00006400000c000b */
[----:B01----:R-:W-:Y:S01]  /*2b4b0*/  ENDCOLLECTIVE ;  /* 0x000000000000791b */ /* 0x003fe20003800000 */
.L_x_897:
[----:B------:R-:W-:Y:S05]  /*2b4c0*/  BRA `(.L_x_898) ;  /* 0xfffffe60006c7947 */ /* 0x000fea000383ffff */
.L_x_628:
[----:B0-----:R0:W1:Y:S02]  /*2b4d0*/  SYNCS.PHASECHK.TRANS64.TRYWAIT P1, [R19+URZ+0x38800], R34 ;  /* 0x03880022130075a7 */ /* 0x001064000802017f */
[----:B-1----:R-:W-:Y:S05]  /*2b4e0*/  @!P1 NANOSLEEP.SYNCS 0x989680 ;  /* 0x009896800000995d */ /* 0x002fea0003900000 */
[----:B------:R-:W1:Y:S02]  /*2b4f0*/  @!P1 SYNCS.PHASECHK.TRANS64 P1, [R19+URZ+0x38800], R34 ;  /* 0x03880022130095a7 */ /* 0x000e64000802007f */
[----:B-1----:R-:W-:Y:S05]  /*2b500*/  @!P1 BRA `(.L_x_628) ;  /* 0xfffffffc00f09947 */ /* 0x002fea000383ffff */
[----:B------:R-:W-:Y:S05]  /*2b510*/  BRA `(.L_x_899) ;  /* 0xfffffe64008c7947 */ /* 0x000fea000383ffff */
.L_x_638:
[----:B--2---:R2:W3:Y:S02]  /*2b520*/  SYNCS.PHASECHK.TRANS64.TRYWAIT P1, [R3+URZ+0x38830], R10 ;  /* 0x0388300a030075a7 */ /* 0x0044e4000802017f */
[----:B---3--:R-:W-:Y:S05]  /*2b530*/  @!P1 NANOSLEEP.SYNCS 0x989680 ;  /* 0x009896800000995d */ /* 0x008fea0003900000 */
[----:B------:R-:W3:Y:S02]  /*2b540*/  @!P1 SYNCS.PHASECHK.TRANS64 P1, [R3+URZ+0x38830], R10 ;  /* 0x0388300a030095a7 */ /* 0x000ee4000802007f */
[----:B---3--:R-:W-:Y:S05]  /*2b550*/  @!P1 BRA `(.L_x_638) ;  /* 0xfffffffc00f09947 */ /* 0x008fea000383ffff */
[----:B------:R-:W-:Y:S05]  /*2b560*/  BRA `(.L_x_637) ;  /* 0xfffffe9800ec7947 */ /* 0x000fea000383ffff */
.L_x_644:
[----:B-1----:R1:W2:Y:S02]  /*2b570*/  SYNCS.PHASECHK.TRANS64.TRYWAIT P1, [R3+URZ+0x38850], R10 ;  /* 0x0388500a030075a7 */ /* 0x0022a4000802017f */
[----:B--2---:R-:W-:Y:S05]  /*2b580*/  @!P1 NANOSLEEP.SYNCS 0x989680 ;  /* 0x009896800000995d */ /* 0x004fea0003900000 */
[----:B------:R-:W2:Y:S02]  /*2b590*/  @!P1 SYNCS.PHASECHK.TRANS64 P1, [R3+URZ+0x38850], R10 ;  /* 0x0388500a030095a7 */ /* 0x000ea4000802007f */
[----:B--2---:R-:W-:Y:S05]  /*2b5a0*/  @!P1 BRA `(.L_x_644) ;  /* 0xfffffffc00f09947 */ /* 0x004fea000383ffff */
[----:B------:R-:W-:Y:S05]  /*2b5b0*/  BRA `(.L_x_643) ;  /* 0xfffffeb800e07947 */ /* 0x000fea000383ffff */
.L_x_650:
[----:B-1----:R1:W2:Y:S02]  /*2b5c0*/  SYNCS.PHASECHK.TRANS64.TRYWAIT P2, [R5+URZ+0x38830], R6 ;  /* 0x03883006050075a7 */ /* 0x0022a4000804017f */
[----:B--2---:R-:W-:Y:S05]  /*2b5d0*/  @!P2 NANOSLEEP.SYNCS 0x989680 ;  /* 0x009896800000a95d */ /* 0x004fea0003900000 */
[----:B------:R-:W2:Y:S02]  /*2b5e0*/  @!P2 SYNCS.PHASECHK.TRANS64 P2, [R5+URZ+0x38830], R6 ;  /* 0x038830060500a5a7 */ /* 0x000ea4000804007f */
[----:B--2---:R-:W-:Y:S05]  /*2b5f0*/  @!P2 BRA `(.L_x_650) ;  /* 0xfffffffc00f0a947 */ /* 0x004fea000383ffff */
[----:B------:R-:W-:Y:S05]  /*2b600*/  BRA `(.L_x_649) ;  /* 0xfffffebc00f87947 */ /* 0x000fea000383ffff */
.L_x_656:
[----:B---3--:R3:W4:Y:S02]  /*2b610*/  SYNCS.PHASECHK.TRANS64.TRYWAIT P2, [R5+URZ+0x38850], R6 ;  /* 0x03885006050075a7 */ /* 0x008724000804017f */
[----:B----4-:R-:W-:Y:S05]  /*2b620*/  @!P2 NANOSLEEP.SYNCS 0x989680 ;  /* 0x009896800000a95d */ /* 0x010fea0003900000 */
[----:B------:R-:W4:Y:S02]  /*2b630*/  @!P2 SYNCS.PHASECHK.TRANS64 P2, [R5+URZ+0x38850], R6 ;  /* 0x038850060500a5a7 */ /* 0x000f24000804007f */
[----:B----4-:R-:W-:Y:S05]  /*2b640*/  @!P2 BRA `(.L_x_656) ;  /* 0xfffffffc00f0a947 */ /* 0x010fea000383ffff */
[----:B------:R-:W-:Y:S05]  /*2b650*/  BRA `(.L_x_655) ;  /* 0xfffffedc00fc7947 */ /* 0x000fea000383ffff */
.L_x_661:
[----:B------:R-:W-:Y:S01]  /*2b660*/  SEL R40, R13, R93, P0 ;  /* 0x0000005d0d287207 */ /* 0x000fe20000000000 */
[----:B------:R-:W-:Y:S01]  /*2b670*/  IMAD.MOV.U32 R15, RZ, RZ, -0x1 ;  /* 0xffffffffff0f7424 */ /* 0x000fe200078e00ff */
[----:B------:R-:W-:Y:S02]  /*2b680*/  SEL R28, R11, R12, P0 ;  /* 0x0000000c0b1c7207 */ /* 0x000fe40000000000 */
[----:B------:R-:W-:Y:S01]  /*2b690*/  SEL R27, R12, R11, P0 ;  /* 0x0000000b0c1b7207 */ /* 0x000fe20000000000 */
[----:B-----5:R-:W-:Y:S01]  /*2b6a0*/  IMAD.MOV.U32 R12, RZ, RZ, R0 ;  /* 0x000000ffff0c7224 */ /* 0x020fe200078e0000 */
[----:B------:R-:W-:Y:S01]  /*2b6b0*/  SEL R93, R93, R13, P0 ;  /* 0x0000000d5d5d7207 */ /* 0x000fe20000000000 */
[----:B------:R-:W-:Y:S01]  /*2b6c0*/  IMAD.MOV.U32 R13, RZ, RZ, R9 ;  /* 0x000000ffff0d7224 */ /* 0x000fe200078e0009 */
[----:B0-----:R-:W-:Y:S01]  /*2b6d0*/  LOP3.LUT R2, R0, 0x2, RZ, 0x3c, !PT ;  /* 0x0000000200027812 */ /* 0x001fe200078e3cff */
[----:B------:R-:W-:Y:S01]  /*2b6e0*/  IMAD.MOV.U32 R11, RZ, RZ, 0x1c1f ;  /* 0x00001c1fff0b7424 */ /* 0x000fe200078e00ff */
[----:B------:R-:W-:-:S02]  /*2b6f0*/  SEL R7, R36, R37, P0 ;  /* 0x0000002524077207 */ /* 0x000fc40000000000 */
[----:B------:R-:W-:-:S07]  /*2b700*/  SEL R8, R32, R33, P0 ;  /* 0x0000002120087207 */ /* 0x000fce0000000000 */
[----:B------:R-:W-:Y:S05]  /*2b710*/  WARPSYNC.COLLECTIVE R15, `(.L_x_900) ;  /* 0x000000000f087348 */ /* 0x000fea0003c00000 */
[----:B------:R0:W1:Y:S02]  /*2b720*/  SHFL.IDX P6, R14, R13, R12, R11 ;  /* 0x0000000c0d0e7389 */ /* 0x00006400000c000b */
[----:B01----:R-:W-:Y:S01]  /*2b730*/  ENDCOLLECTIVE ;  /* 0x000000000000791b */ /* 0x003fe20003800000 */
.L_x_900:
[----:B------:R-:W-:Y:S02]  /*2b740*/  SEL R36, R37, R36, P0 ;  /* 0x0000002425247207 */ /* 0x000fe40000000000 */
[----:B------:R-:W-:Y:S02]  /*2b750*/  SEL R32, R33, R32, P0 ;  /* 0x0000002021207207 */ /* 0x000fe40000000000 */
[----:B------:R-:W-:Y:S02]  /*2b760*/  SEL R208, R10, R147, P0 ;  /* 0x000000930ad07207 */ /* 0x000fe40000000000 */
[----:B------:R-:W-:Y:S02]  /*2b770*/  SEL R209, R147, R10, P0 ;  /* 0x0000000a93d17207 */ /* 0x000fe40000000000 */
[----:B------:R-:W-:Y:S02]  /*2b780*/  SEL R29, R44, R45, P0 ;  /* 0x0000002d2c1d7207 */ /* 0x000fe40000000000 */
[----:B------:R-:W-:-:S02]  /*2b790*/  SEL R44, R45, R44, P0 ;  /* 0x0000002c2d2c7207 */ /* 0x000fc40000000000 */
[----:B------:R-:W-:Y:S02]  /*2b7a0*/  SEL R34, R52, R53, P0 ;  /* 0x0000003534227207 */ /* 0x000fe40000000000 */
[----:B------:R-:W-:Y:S02]  /*2b7b0*/  MOV R13, R4 ;  /* 0x00000004000d7202 */ /* 0x000fe40000000f00 */
[----:B------:R-:W-:Y:S02]  /*2b7c0*/  SEL R26, R48, R49, P0 ;  /* 0x00000031301a7207 */ /* 0x000fe40000000000 */
[----:B------:R-:W-:Y:S02]  /*2b7d0*/  SEL R52, R53, R52, P0 ;  /* 0x0000003435347207 */ /* 0x000fe40000000000 */
[----:B------:R-:W-:Y:S02]  /*2b7e0*/  SEL R48, R49, R48, P0 ;  /* 0x0000003031307207 */ /* 0x000fe40000000000 */
[----:B------:R-:W-:Y:S01]  /*2b7f0*/  SEL R33, R60, R61, P0 ;  /* 0x0000003d3c217207 */ /* 0x000fe20000000000 */
[----:B------:R-:W-:Y:S01]  /*2b800*/  IMAD.MOV.U32 R3, RZ, RZ, R14 ;  /* 0x000000ffff037224 */ /* 0x000fe200078e000e */
[----:B------:R-:W-:-:S07]  /*2b810*/  SEL R25, R56, R57, P0 ;  /* 0x0000003938197207 */ /* 0x000fce0000000000 */
[----:B------:R-:W-:Y:S05]  /*2b820*/  WARPSYNC.COLLECTIVE R15, `(.L_x_901) ;  /* 0x000000000f087348 */ /* 0x000fea0003c00000 */
[----:B------:R0:W1:Y:S02]  /*2b830*/  SHFL.IDX P6, R14, R13, R12, R11 ;  /* 0x0000000c0d0e7389 */ /* 0x00006400000c000b */
[----:B01----:R-:W-:Y:S01]  /*2b840*/  ENDCOLLECTIVE ;  /* 0x000000000000791b */ /* 0x003fe20003800000 */
.L_x_901:
[----:B------:R-:W-:Y:S02]  /*2b850*/  SEL R60, R61, R60, P0 ;  /* 0x0000003c3d3c7207 */ /* 0x000fe40000000000 */
[----:B------:R-:W-:Y:S02]  /*2b860*/  SEL R56, R57, R56, P0 ;  /* 0x0000003839387207 */ /* 0x000fe40000000000 */
[----:B------:R-:W-:Y:S02]  /*2b870*/  SEL R31, R68, R69, P0 ;  /* 0x00000045441f7207 */ /* 0x000fe40000000000 */
[----:B------:R-:W-:Y:S02]  /*2b880*/  SEL R24, R64, R65, P0 ;  /* 0x0000004140187207 */ /* 0x000fe40000000000 */
[----:B------:R-:W-:Y:S02]  /*2b890*/  SEL R68, R69, R68, P0 ;  /* 0x0000004445447207 */ /* 0x000fe40000000000 */
[----:B------:R-:W-:-:S02]  /*2b8a0*/  SEL R64, R65, R64, P0 ;  /* 0x0000004041407207 */ /* 0x000fc40000000000 */
[----:B------:R-:W-:Y:S01]  /*2b8b0*/  SEL R35, R76, R77, P0 ;  /* 0x0000004d4c237207 */ /* 0x000fe20000000000 */
[----:B------:R-:W-:Y:S01]  /*2b8c0*/  IMAD.MOV.U32 R13, RZ, RZ, R6 ;  /* 0x000000ffff0d7224 */ /* 0x000fe200078e0006 */
[----:B------:R-:W-:Y:S01]  /*2b8d0*/  SEL R30, R72, R73, P0 ;  /* 0x00000049481e7207 */ /* 0x000fe20000000000 */
[----:B------:R-:W-:Y:S01]  /*2b8e0*/  IMAD.MOV.U32 R12, RZ, RZ, R2 ;  /* 0x000000ffff0c7224 */ /* 0x000fe200078e0002 */
        /* <DEDUP_REMOVED lines=9> */
.L_x_902:
        /* <DEDUP_REMOVED lines=8> */
[----:B------:R-:W-:Y:S02]  /*2ba00*/  SEL R49, R108, R109, P0 ;  /* 0x0000006d6c317207 */ /* 0x000fe40000000000 */
        /* <DEDUP_REMOVED lines=9> */
.L_x_903:
        /* <DEDUP_REMOVED lines=13> */
[----:B------:R-:W-:-:S02]  /*2bb70*/  SEL R61, R136, R137, P0 ;  /* 0x00000089883d7207 */ /* 0x000fc40000000000 */
[----:B------:R-:W-:-:S07]  /*2bb80*/  MOV R5, R14 ;  /* 0x0000000e00057202 */ /* 0x000fce0000000f00 */
[----:B------:R-:W-:Y:S05]  /*2bb90*/  WARPSYNC.COLLECTIVE R15, `(.L_x_904) ;  /* 0x000000000f087348 */ /* 0x000fea0003c00000 */
[----:B------:R0:W1:Y:S02]  /*2bba0*/  SHFL.IDX P6, R14, R13, R12, R11 ;  /* 0x0000000c0d0e7389 */ /* 0x00006400000c000b */
[----:B01----:R-:W-:Y:S01]  /*2bbb0*/  ENDCOLLECTIVE ;  /* 0x000000000000791b */ /* 0x003fe20003800000 */
.L_x_904:
        /* <DEDUP_REMOVED lines=18> */
.L_x_905:
        /* <DEDUP_REMOVED lines=18> */
.L_x_906:
        /* <DEDUP_REMOVED lines=18> */
.L_x_907:
        /* <DEDUP_REMOVED lines=18> */
.L_x_908:
        /* <DEDUP_REMOVED lines=18> */
.L_x_909:
        /* <DEDUP_REMOVED lines=19> */
.L_x_910:
[----:B------:R-:W-:Y:S01]  /*2c290*/  IMAD.MOV.U32 R13, RZ, RZ, R27 ;  /* 0x000000ffff0d7224 */ /* 0x000fe200078e001b */
[----:B------:R-:W-:-:S07]  /*2c2a0*/  MOV R44, R14 ;  /* 0x0000000e002c7202 */ /* 0x000fce0000000f00 */
[----:B------:R-:W-:Y:S05]  /*2c2b0*/  WARPSYNC.COLLECTIVE R15, `(.L_x_911) ;  /* 0x000000000f087348 */ /* 0x000fea0003c00000 */
[----:B------:R0:W1:Y:S02]  /*2c2c0*/  SHFL.IDX P6, R14, R13, R12, R11 ;  /* 0x0000000c0d0e7389 */ /* 0x00006400000c000b */
[----:B01----:R-:W-:Y:S01]  /*2c2d0*/  ENDCOLLECTIVE ;  /* 0x000000000000791b */ /* 0x003fe20003800000 */
.L_x_911:
[----:B------:R-:W-:Y:S02]  /*2c2e0*/  SEL R196, R29, R44, P0 ;  /* 0x0000002c1dc47207 */ /* 0x000fe40000000000 */
[----:B------:R-:W-:Y:S01]  /*2c2f0*/  SEL R197, R44, R29, P0 ;  /* 0x0000001d2cc57207 */ /* 0x000fe20000000000 */
[----:B------:R-:W-:Y:S02]  /*2c300*/  IMAD.MOV.U32 R13, RZ, RZ, R34 ;  /* 0x000000ffff0d7224 */ /* 0x000fe400078e0022 */
[----:B------:R-:W-:Y:S02]  /*2c310*/  IMAD.MOV.U32 R12, RZ, RZ, R0 ;  /* 0x000000ffff0c7224 */ /* 0x000fe400078e0000 */
[----:B------:R-:W-:-:S07]  /*2c320*/  IMAD.MOV.U32 R27, RZ, RZ, R14 ;  /* 0x000000ffff1b7224 */ /* 0x000fce00078e000e */
[----:B------:R-:W-:Y:S05]  /*2c330*/  WARPSYNC.COLLECTIVE R15, `(.L_x_912) ;  /* 0x000000000f087348 */ /* 0x000fea0003c00000 */
[----:B------:R0:W1:Y:S02]  /*2c340*/  SHFL.IDX P6, R14, R13, R12, R11 ;  /* 0x0000000c0d0e7389 */ /* 0x00006400000c000b */
[----:B01----:R-:W-:Y:S01]  /*2c350*/  ENDCOLLECTIVE ;  /* 0x000000000000791b */ /* 0x003fe20003800000 */
.L_x_912:
[----:B------:R-:W-:Y:S02]  /*2c360*/  SEL R198, R28, R27, P0 ;  /* 0x0000001b1cc67207 */ /* 0x000fe40000000000 */
[----:B------:R-:W-:Y:S02]  /*2c370*/  SEL R199, R27, R28, P0 ;  /* 0x0000001c1bc77207 */ /* 0x000fe40000000000 */
[----:B------:R-:W-:Y:S01]  /*2c380*/  MOV R13, R26 ;  /* 0x0000001a000d7202 */ /* 0x000fe20000000f00 */
[----:B------:R-:W-:-:S07]  /*2c390*/  IMAD.MOV.U32 R34, RZ, RZ, R14 ;  /* 0x000000ffff227224 */ /* 0x000fce00078e000e */
[----:B------:R-:W-:Y:S05]  /*2c3a0*/  WARPSYNC.COLLECTIVE R15, `(.L_x_913) ;  /* 0x000000000f087348 */ /* 0x000fea0003c00000 */
[----:B------:R0:W1:Y:S02]  /*2c3b0*/  SHFL.IDX P6, R14, R13, R12, R11 ;  /* 0x0000000c0d0e7389 */ /* 0x00006400000c000b */
[----:B01----:R-:W-:Y:S01]  /*2c3c0*/  ENDCOLLECTIVE ;  /* 0x000000000000791b */ /* 0x003fe20003800000 */
.L_x_913:
[----:B------:R-:W-:Y:S02]  /*2c3d0*/  IMAD.MOV.U32 R13, RZ, RZ, R52 ;  /* 0x000000ffff0d7224 */ /* 0x000fe400078e0034 */
[----:B------:R-:W-:Y:S02]  /*2c3e0*/  IMAD.MOV.U32 R12, RZ, RZ, R2 ;  /* 0x000000ffff0c7224 */ /* 0x000fe400078e0002 */
[----:B------:R-:W-:-:S07]  /*2c3f0*/  IMAD.MOV.U32 R26, RZ, RZ, R14 ;  /* 0x000000ffff1a7224 */ /* 0x000fce00078e000e */
[----:B------:R-:W-:Y:S05]  /*2c400*/  WARPSYNC.COLLECTIVE R15, `(.L_x_914) ;  /* 0x000000000f087348 */ /* 0x000fea0003c00000 */
[----:B------:R0:W1:Y:S02]  /*2c410*/  SHFL.IDX P6, R14, R13, R12, R11 ;  /* 0x0000000c0d0e7389 */ /* 0x00006400000c000b */
[----:B01----:R-:W-:Y:S01]  /*2c420*/  ENDCOLLECTIVE ;  /* 0x000000000000791b */ /* 0x003fe20003800000 */
.L_x_914:
[----:B------:R-:W-:Y:S02]  /*2c430*/  IMAD.MOV.U32 R13, RZ, RZ, R48 ;  /* 0x000000ffff0d7224 */ /* 0x000fe400078e0030 */
[----:B------:R-:W-:-:S07]  /*2c440*/  IMAD.MOV.U32 R52, RZ, RZ, R14 ;  /* 0x000000ffff347224 */ /* 0x000fce00078e000e */
[----:B------:R-:W-:Y:S05]  /*2c450*/  WARPSYNC.COLLECTIVE R15, `(.L_x_915) ;  /* 0x000000000f087348 */ /* 0x000fea0003c00000 */
[----:B------:R0:W1:Y:S02]  /*2c460*/  SHFL.IDX P6, R14, R13, R12, R11 ;  /* 0x0000000c0d0e7389 */ /* 0x00006400000c000b */
[----:B01----:R-:W-:Y:S01]  /*2c470*/  ENDCOLLECTIVE ;  /* 0x000000000000791b */ /* 0x003fe20003800000 */
.L_x_915:
[----:B------:R-:W-:Y:S02]  /*2c480*/  SEL R192, R34, R52, P0 ;  /* 0x0000003422c07207 */ /* 0x000fe40000000000 */
[----:B------:R-:W-:Y:S01]  /*2c490*/  SEL R193, R52, R34, P0 ;  /* 0x0000002234c17207 */ /* 0x000fe20000000000 */
[----:B------:R-:W-:Y:S02]  /*2c4a0*/  IMAD.MOV.U32 R13, RZ, RZ, R33 ;  /* 0x000000ffff0d7224 */ /* 0x000fe400078e0021 */
[----:B------:R-:W-:Y:S01]  /*2c4b0*/  IMAD.MOV.U32 R12, RZ, RZ, R0 ;  /* 0x000000ffff0c7224 */ /* 0x000fe200078e0000 */
[----:B------:R-:W-:-:S07]  /*2c4c0*/  MOV R48, R14 ;  /* 0x0000000e00307202 */ /* 0x000fce0000000f00 */
[----:B------:R-:W-:Y:S05]  /*2c4d0*/  WARPSYNC.COLLECTIVE R15, `(.L_x_916) ;  /* 0x000000000f087348 */ /* 0x000fea0003c00000 */
[----:B------:R0:W1:Y:S02]  /*2c4e0*/  SHFL.IDX P6, R14, R13, R12, R11 ;  /* 0x0000000c0d0e7389 */ /* 0x00006400000c000b */
[----:B01----:R-:W-:Y:S01]  /*2c4f0*/  ENDCOLLECTIVE ;  /* 0x000000000000791b */ /* 0x003fe20003800000 */
.L_x_916:
[----:B------:R-:W-:Y:S02]  /*2c500*/  SEL R194, R26, R48, P0 ;  /* 0x000000301ac27207 */ /* 0x000fe40000000000 */
[----:B------:R-:W-:Y:S01]  /*2c510*/  SEL R195, R48, R26, P0 ;  /* 0x0000001a30c37207 */ /* 0x000fe20000000000 */
[----:B------:R-:W-:Y:S02]  /*2c520*/  IMAD.MOV.U32 R13, RZ, RZ, R25 ;  /* 0x000000ffff0d7224 */ /* 0x000fe400078e0019 */
[----:B------:R-:W-:-:S07]  /*2c530*/  IMAD.MOV.U32 R33, RZ, RZ, R14 ;  /* 0x000000ffff217224 */ /* 0x000fce00078e000e */
[----:B------:R-:W-:Y:S05]  /*2c540*/  WARPSYNC.COLLECTIVE R15, `(.L_x_917) ;  /* 0x000000000f087348 */ /* 0x000fea0003c00000 */
[----:B------:R0:W1:Y:S02]  /*2c550*/  SHFL.IDX P6, R14, R13, R12, R11 ;  /* 0x0000000c0d0e7389 */ /* 0x00006400000c000b */
[----:B01----:R-:W-:Y:S01]  /*2c560*/  ENDCOLLECTIVE ;  /* 0x000000000000791b */ /* 0x003fe20003800000 */
.L_x_917:
[----:B------:R-:W-:Y:S01]  /*2c570*/  MOV R13, R60 ;  /* 0x0000003c000d7202 */ /* 0x000fe20000000f00 */
[----:B------:R-:W-:Y:S02]  /*2c580*/  IMAD.MOV.U32 R12, RZ, RZ, R2 ;  /* 0x000000ffff0c7224 */ /* 0x000fe400078e0002 */
[----:B------:R-:W-:-:S07]  /*2c590*/  IMAD.MOV.U32 R25, RZ, RZ, R14 ;  /* 0x000000ffff197224 */ /* 0x000fce00078e000e */
[----:B------:R-:W-:Y:S05]  /*2c5a0*/  WARPSYNC.COLLECTIVE R15, `(.L_x_918) ;  /* 0x000000000f087348 */ /* 0x000fea0003c00000 */
[----:B------:R0:W1:Y:S02]  /*2c5b0*/  SHFL.IDX P6, R14, R13, R12, R11 ;  /* 0x0000000c0d0e7389 */ /* 0x00006400000c000b */
[----:B01----:R-:W-:Y:S01]  /*2c5c0*/  ENDCOLLECTIVE ;  /* 0x000000000000791b */ /* 0x003fe20003800000 */
.L_x_918:
[----:B------:R-:W-:Y:S02]  /*2c5d0*/  IMAD.MOV.U32 R13, RZ, RZ, R56 ;  /* 0x000000ffff0d7224 */ /* 0x000fe400078e0038 */
[----:B------:R-:W-:-:S07]  /*2c5e0*/  IMAD.MOV.U32 R60, RZ, RZ, R14 ;  /* 0x000000ffff3c7224 */ /* 0x000fce00078e000e */
[----:B------:R-:W-:Y:S05]  /*2c5f0*/  WARPSYNC.COLLECTIVE R15, `(.L_x_919) ;  /* 0x000000000f087348 */ /* 0x000fea0003c00000 */
[----:B------:R0:W1:Y:S02]  /*2c600*/  SHFL.IDX P6, R14, R13, R12, R11 ;  /* 0x0000000c0d0e7389 */ /* 0x00006400000c000b */
[----:B01----:R-:W-:Y:S01]  /*2c610*/  ENDCOLLECTIVE ;  /* 0x000000000000791b */ /* 0x003fe20003800000 */
.L_x_919:
[----:B------:R-:W-:Y:S02]  /*2c620*/  SEL R188, R33, R60, P0 ;  /* 0x0000003c21bc7207 */ /* 0x000fe40000000000 */
[----:B------:R-:W-:Y:S01]  /*2c630*/  SEL R189, R60, R33, P0 ;  /* 0x000000213cbd7207 */ /* 0x000fe20000000000 */
[----:B------:R-:W-:Y:S01]  /*2c640*/  IMAD.MOV.U32 R13, RZ, RZ, R31 ;  /* 0x000000ffff0d7224 */ /* 0x000fe200078e001f */
[----:B------:R-:W-:Y:S01]  /*2c650*/  MOV R12, R0 ;  /* 0x00000000000c7202 */ /* 0x000fe20000000f00 */
[----:B------:R-:W-:-:S07]  /*2c660*/  IMAD.MOV.U32 R56, RZ, RZ, R14 ;  /* 0x000000ffff387224 */ /* 0x000fce00078e000e */
[----:B------:R-:W-:Y:S05]  /*2c670*/  WARPSYNC.COLLECTIVE R15, `(.L_x_920) ;  /* 0x000000000f087348 */ /* 0x000fea0003c00000 */
[----:B------:R0:W1:Y:S02]  /*2c680*/  SHFL.IDX P6, R14, R13, R12, R11 ;  /* 0x0000000c0d0e7389 */ /* 0x00006400000c000b */
[----:B01----:R-:W-:Y:S01]  /*2c690*/  ENDCOLLECTIVE ;  /* 0x000000000000791b */ /* 0x003fe20003800000 */
.L_x_920:
[----:B------:R-:W-:Y:S02]  /*2c6a0*/  SEL R190, R25, R56, P0 ;  /* 0x0000003819be7207 */ /* 0x000fe40000000000 */
[----:B------:R-:W-:Y:S01]  /*2c6b0*/  SEL R191, R56, R25, P0 ;  /* 0x0000001938bf7207 */ /* 0x000fe20000000000 */
[----:B------:R-:W-:Y:S02]  /*2c6c0*/  IMAD.MOV.U32 R13, RZ, RZ, R24 ;  /* 0x000000ffff0d7224 */ /* 0x000fe400078e0018 */
[----:B------:R-:W-:-:S07]  /*2c6d0*/  IMAD.MOV.U32 R31, RZ, RZ, R14 ;  /* 0x000000ffff1f7224 */ /* 0x000fce00078e000e */
[----:B------:R-:W-:Y:S05]  /*2c6e0*/  WARPSYNC.COLLECTIVE R15, `(.L_x_921) ;  /* 0x000000000f087348 */ /* 0x000fea0003c00000 */
[----:B------:R0:W1:Y:S02]  /*2c6f0*/  SHFL.IDX P6, R14, R13, R12, R11 ;  /* 0x0000000c0d0e7389 */ /* 0x00006400000c000b */
[----:B01----:R-:W-:Y:S01]  /*2c700*/  ENDCOLLECTIVE ;  /* 0x000000000000791b */ /* 0x003fe20003800000 */
.L_x_921:
[----:B------:R-:W-:Y:S02]  /*2c710*/  IMAD.MOV.U32 R13, RZ, RZ, R68 ;  /* 0x000000ffff0d7224 */ /* 0x000fe400078e0044 */
[----:B------:R-:W-:Y:S02]  /*2c720*/  IMAD.MOV.U32 R12, RZ, RZ, R2 ;  /* 0x000000ffff0c7224 */ /* 0x000fe400078e0002 */
[----:B------:R-:W-:-:S07]  /*2c730*/  IMAD.MOV.U32 R24, RZ, RZ, R14 ;  /* 0x000000ffff187224 */ /* 0x000fce00078e000e */
[----:B------:R-:W-:Y:S05]  /*2c740*/  WARPSYNC.COLLECTIVE R15, `(.L_x_922) ;  /* 0x000000000f087348 */ /* 0x000fea0003c00000 */
[----:B------:R0:W1:Y:S02]  /*2c750*/  SHFL.IDX P6, R14, R13, R12, R11 ;  /* 0x0000000c0d0e7389 */ /* 0x00006400000c000b */
[----:B01----:R-:W-:Y:S01]  /*2c760*/  ENDCOLLECTIVE ;  /* 0x000000000000791b */ /* 0x003fe20003800000 */
.L_x_922:
[----:B------:R-:W-:Y:S01]  /*2c770*/  IMAD.MOV.U32 R13, RZ, RZ, R64 ;  /* 0x000000ffff0d7224 */ /* 0x000fe200078e0040 */
[----:B------:R-:W-:-:S07]  /*2c780*/  MOV R68, R14 ;  /* 0x0000000e00447202 */ /* 0x000fce0000000f00 */
[----:B------:R-:W-:Y:S05]  /*2c790*/  WARPSYNC.COLLECTIVE R15, `(.L_x_923) ;  /* 0x000000000f087348 */ /* 0x000fea0003c00000 */
[----:B------:R0:W1:Y:S02]  /*2c7a0*/  SHFL.IDX P6, R14, R13, R12, R11 ;  /* 0x0000000c0d0e7389 */ /* 0x00006400000c000b */
[----:B01----:R-:W-:Y:S01]  /*2c7b0*/  ENDCOLLECTIVE ;  /* 0x000000000000791b */ /* 0x003fe20003800000 */
.L_x_923:
        /* <DEDUP_REMOVED lines=8> */
.L_x_924:
[----:B------:R-:W-:Y:S02]  /*2c840*/  SEL R187, R24, R64, P0 ;  /* 0x0000004018bb7207 */ /* 0x000fe40000000000 */
[----:B------:R-:W-:Y:S02]  /*2c850*/  SEL R186, R64, R24, P0 ;  /* 0x0000001840ba7207 */ /* 0x000fe40000000000 */
[----:B------:R-:W-:Y:S01]  /*2c860*/  MOV R13, R30 ;  /* 0x0000001e000d7202 */ /* 0x000fe20000000f00 */
[----:B------:R-:W-:-:S07]  /*2c870*/  IMAD.MOV.U32 R35, RZ, RZ, R14 ;  /* 0x000000ffff237224 */ /* 0x000fce00078e000e */
[----:B------:R-:W-:Y:S05]  /*2c880*/  WARPSYNC.COLLECTIVE R15, `(.L_x_925) ;  /* 0x000000000f087348 */ /* 0x000fea0003c00000 */
[----:B------:R0:W1:Y:S02]  /*2c890*/  SHFL.IDX P6, R14, R13, R12, R11 ;  /* 0x0000000c0d0e7389 */ /* 0x00006400000c000b */
[----:B01----:R-:W-:Y:S01]  /*2c8a0*/  ENDCOLLECTIVE ;  /* 0x000000000000791b */ /* 0x003fe20003800000 */
.L_x_925:
[----:B------:R-:W-:Y:S02]  /*2c8b0*/  IMAD.MOV.U32 R13, RZ, RZ, R76 ;  /* 0x000000ffff0d7224 */ /* 0x000fe400078e004c */
[----:B------:R-:W-:Y:S02]  /*2c8c0*/  IMAD.MOV.U32 R12, RZ, RZ, R2 ;  /* 0x000000ffff0c7224 */ /* 0x000fe400078e0002 */
[----:B------:R-:W-:-:S07]  /*2c8d0*/  IMAD.MOV.U32 R30, RZ, RZ, R14 ;  /* 0x000000ffff1e7224 */ /* 0x000fce00078e000e */
[----:B------:R-:W-:Y:S05]  /*2c8e0*/  WARPSYNC.COLLECTIVE R15, `(.L_x_926) ;  /* 0x000000000f087348 */ /* 0x000fea0003c00000 */
[----:B------:R0:W1:Y:S02]  /*2c8f0*/  SHFL.IDX P6, R14, R13, R12, R11 ;  /* 0x0000000c0d0e7389 */ /* 0x00006400000c000b */
[----:B01----:R-:W-:Y:S01]  /*2c900*/  ENDCOLLECTIVE ;  /* 0x000000000000791b */ /* 0x003fe20003800000 */
.L_x_926:
[----:B------:R-:W-:Y:S02]  /*2c910*/  IMAD.MOV.U32 R13, RZ, RZ, R72 ;  /* 0x000000ffff0d7224 */ /* 0x000fe400078e0048 */
[----:B------:R-:W-:-:S07]  /*2c920*/  IMAD.MOV.U32 R76, RZ, RZ, R14 ;  /* 0x000000ffff4c7224 */ /* 0x000fce00078e000e */
[----:B------:R-:W-:Y:S05]  /*2c930*/  WARPSYNC.COLLECTIVE R15, `(.L_x_927) ;  /* 0x000000000f087348 */ /* 0x000fea0003c00000 */
[----:B------:R0:W1:Y:S02]  /*2c940*/  SHFL.IDX P6, R14, R13, R12, R11 ;  /* 0x0000000c0d0e7389 */ /* 0x00006400000c000b */
[----:B01----:R-:W-:Y:S01]  /*2c950*/  ENDCOLLECTIVE ;  /* 0x000000000000791b */ /* 0x003fe20003800000 */
.L_x_927:
        /* <DEDUP_REMOVED lines=8> */
.L_x_928:
[----:B------:R-:W-:Y:S02]  /*2c9e0*/  SEL R183, R30, R72, P0 ;  /* 0x000000481eb77207 */ /* 0x000fe40000000000 */
[----:B------:R-:W-:Y:S01]  /*2c9f0*/  SEL R182, R72, R30, P0 ;  /* 0x0000001e48b67207 */ /* 0x000fe20000000000 */
[----:B------:R-:W-:Y:S02]  /*2ca00*/  IMAD.MOV.U32 R13, RZ, RZ, R37 ;  /* 0x000000ffff0d7224 */ /* 0x000fe400078e0025 */
[----:B------:R-:W-:-:S07]  /*2ca10*/  IMAD.MOV.U32 R38, RZ, RZ, R14 ;  /* 0x000000ffff267224 */ /* 0x000fce00078e000e */
[----:B------:R-:W-:Y:S05]  /*2ca20*/  WARPSYNC.COLLECTIVE R15, `(.L_x_929) ;  /* 0x000000000f087348 */ /* 0x000fea0003c00000 */
[----:B------:R0:W1:Y:S02]  /*2ca30*/  SHFL.IDX P6, R14, R13, R12, R11 ;  /* 0x0000000c0d0e7389 */ /* 0x00006400000c000b */
[----:B01----:R-:W-:Y:S01]  /*2ca40*/  ENDCOLLECTIVE ;  /* 0x000000000000791b */ /* 0x003fe20003800000 */
.L_x_929:
[----:B------:R-:W-:Y:S01]  /*2ca50*/  MOV R13, R84 ;  /* 0x00000054000d7202 */ /* 0x000fe20000000f00 */
[----:B------:R-:W-:Y:S02]  /*2ca60*/  IMAD.MOV.U32 R12, RZ, RZ, R2 ;  /* 0x000000ffff0c7224 */ /* 0x000fe400078e0002 */
[----:B------:R-:W-:-:S07]  /*2ca70*/  IMAD.MOV.U32 R37, RZ, RZ, R14 ;  /* 0x000000ffff257224 */ /* 0x000fce00078e000e */
[----:B------:R-:W-:Y:S05]  /*2ca80*/  WARPSYNC.COLLECTIVE R15, `(.L_x_930) ;  /* 0x000000000f087348 */ /* 0x000fea0003c00000 */
[----:B------:R0:W1:Y:S02]  /*2ca90*/  SHFL.IDX P6, R14, R13, R12, R11 ;  /* 0x0000000c0d0e7389 */ /* 0x00006400000c000b */
[----:B01----:R-:W-:Y:S01]  /*2caa0*/  ENDCOLLECTIVE ;  /* 0x000000000000791b */ /* 0x003fe20003800000 */
.L_x_930:
[----:B------:R-:W-:Y:S02]  /*2cab0*/  IMAD.MOV.U32 R13, RZ, RZ, R80 ;  /* 0x000000ffff0d7224 */ /* 0x000fe400078e0050 */
[----:B------:R-:W-:-:S07]  /*2cac0*/  IMAD.MOV.U32 R84, RZ, RZ, R14 ;  /* 0x000000ffff547224 */ /* 0x000fce00078e000e */
[----:B------:R-:W-:Y:S05]  /*2cad0*/  WARPSYNC.COLLECTIVE R15, `(.L_x_931) ;  /* 0x000000000f087348 */ /* 0x000fea0003c00000 */
[----:B------:R0:W1:Y:S02]  /*2cae0*/  SHFL.IDX P6, R14, R13, R12, R11 ;  /* 0x0000000c0d0e7389 */ /* 0x00006400000c000b */
[----:B01----:R-:W-:Y:S01]  /*2caf0*/  ENDCOLLECTIVE ;  /* 0x000000000000791b */ /* 0x003fe20003800000 */
.L_x_931:
        /* <DEDUP_REMOVED lines=8> */
.L_x_932:
[----:B------:R-:W-:Y:S02]  /*2cb80*/  SEL R179, R37, R80, P0 ;  /* 0x0000005025b37207 */ /* 0x000fe40000000000 */
[----:B------:R-:W-:Y:S01]  /*2cb90*/  SEL R178, R80, R37, P0 ;  /* 0x0000002550b27207 */ /* 0x000fe20000000000 */
[----:B------:R-:W-:Y:S02]  /*2cba0*/  IMAD.MOV.U32 R13, RZ, RZ, R39 ;  /* 0x000000ffff0d7224 */ /* 0x000fe400078e0027 */
[----:B------:R-:W-:-:S07]  /*2cbb0*/  IMAD.MOV.U32 R40, RZ, RZ, R14 ;  /* 0x000000ffff287224 */ /* 0x000fce00078e000e */
[----:B------:R-:W-:Y:S05]  /*2cbc0*/  WARPSYNC.COLLECTIVE R15, `(.L_x_933) ;  /* 0x000000000f087348 */ /* 0x000fea0003c00000 */
[----:B------:R0:W1:Y:S02]  /*2cbd0*/  SHFL.IDX P6, R14, R13, R12, R11 ;  /* 0x0000000c0d0e7389 */ /* 0x00006400000c000b */
[----:B01----:R-:W-:Y:S01]  /*2cbe0*/  ENDCOLLECTIVE ;  /* 0x000000000000791b */ /* 0x003fe20003800000 */
.L_x_933:
[----:B------:R-:W-:Y:S02]  /*2cbf0*/  IMAD.MOV.U32 R13, RZ, RZ, R93 ;  /* 0x000000ffff0d7224 */ /* 0x000fe400078e005d */
[----:B------:R-:W-:Y:S02]  /*2cc00*/  IMAD.MOV.U32 R12, RZ, RZ, R2 ;  /* 0x000000ffff0c7224 */ /* 0x000fe400078e0002 */
[----:B------:R-:W-:-:S07]  /*2cc10*/  IMAD.MOV.U32 R39, RZ, RZ, R14 ;  /* 0x000000ffff277224 */ /* 0x000fce00078e000e */
[----:B------:R-:W-:Y:S05]  /*2cc20*/  WARPSYNC.COLLECTIVE R15, `(.L_x_934) ;  /* 0x000000000f087348 */ /* 0x000fea0003c00000 */
[----:B------:R0:W1:Y:S02]  /*2cc30*/  SHFL.IDX P6, R14, R13, R12, R11 ;  /* 0x0000000c0d0e7389 */ /* 0x00006400000c000b */
[----:B01----:R-:W-:Y:S01]  /*2cc40*/  ENDCOLLECTIVE ;  /* 0x000000000000791b */ /* 0x003fe20003800000 */
.L_x_934:
[----:B------:R-:W-:Y:S01]  /*2cc50*/  IMAD.MOV.U32 R13, RZ, RZ, R88 ;  /* 0x000000ffff0d7224 */ /* 0x000fe200078e0058 */
[----:B------:R-:W-:-:S07]  /*2cc60*/  MOV R93, R14 ;  /* 0x0000000e005d7202 */ /* 0x000fce0000000f00 */
[----:B------:R-:W-:Y:S05]  /*2cc70*/  WARPSYNC.COLLECTIVE R15, `(.L_x_935) ;  /* 0x000000000f087348 */ /* 0x000fea0003c00000 */
[----:B------:R0:W1:Y:S02]  /*2cc80*/  SHFL.IDX P6, R14, R13, R12, R11 ;  /* 0x0000000c0d0e7389 */ /* 0x00006400000c000b */
[----:B01----:R-:W-:Y:S01]  /*2cc90*/  ENDCOLLECTIVE ;  /* 0x000000000000791b */ /* 0x003fe20003800000 */
.L_x_935:
        /* <DEDUP_REMOVED lines=8> */
.L_x_936:
[----:B------:R-:W-:Y:S02]  /*2cd20*/  SEL R175, R39, R88, P0 ;  /* 0x0000005827af7207 */ /* 0x000fe40000000000 */
[----:B------:R-:W-:Y:S02]  /*2cd30*/  SEL R174, R88, R39, P0 ;  /* 0x0000002758ae7207 */ /* 0x000fe40000000000 */
[----:B------:R-:W-:Y:S01]  /*2cd40*/  MOV R13, R45 ;  /* 0x0000002d000d7202 */ /* 0x000fe20000000f00 */
[----:B------:R-:W-:-:S07]  /*2cd50*/  IMAD.MOV.U32 R46, RZ, RZ, R14 ;  /* 0x000000ffff2e7224 */ /* 0x000fce00078e000e */
[----:B------:R-:W-:Y:S05]  /*2cd60*/  WARPSYNC.COLLECTIVE R15, `(.L_x_937) ;  /* 0x000000000f087348 */ /* 0x000fea0003c00000 */
[----:B------:R0:W1:Y:S02]  /*2cd70*/  SHFL.IDX P6, R14, R13, R12, R11 ;  /* 0x0000000c0d0e7389 */ /* 0x00006400000c000b */
[----:B01----:R-:W-:Y:S01]  /*2cd80*/  ENDCOLLECTIVE ;  /* 0x000000000000791b */ /* 0x003fe20003800000 */
.L_x_937:
[----:B------:R-:W-:Y:S02]  /*2cd90*/  IMAD.MOV.U32 R13, RZ, RZ, R100 ;  /* 0x000000ffff0d7224 */ /* 0x000fe400078e0064 */
[----:B------:R-:W-:Y:S02]  /*2cda0*/  IMAD.MOV.U32 R12, RZ, RZ, R2 ;  /* 0x000000ffff0c7224 */ /* 0x000fe400078e0002 */
[----:B------:R-:W-:-:S07]  /*2cdb0*/  IMAD.MOV.U32 R45, RZ, RZ, R14 ;  /* 0x000000ffff2d7224 */ /* 0x000fce00078e000e */
[----:B------:R-:W-:Y:S05]  /*2cdc0*/  WARPSYNC.COLLECTIVE R15, `(.L_x_938) ;  /* 0x000000000f087348 */ /* 0x000fea0003c00000 */
[----:B------:R0:W1:Y:S02]  /*2cdd0*/  SHFL.IDX P6, R14, R13, R12, R11 ;  /* 0x0000000c0d0e7389 */ /* 0x00006400000c000b */
[----:B01----:R-:W-:Y:S01]  /*2cde0*/  ENDCOLLECTIVE ;  /* 0x000000000000791b */ /* 0x003fe20003800000 */
.L_x_938:
[----:B------:R-:W-:Y:S02]  /*2cdf0*/  IMAD.MOV.U32 R13, RZ, RZ, R96 ;  /* 0x000000ffff0d7224 */ /* 0x000fe400078e0060 */
[----:B------:R-:W-:-:S07]  /*2ce00*/  IMAD.MOV.U32 R100, RZ, RZ, R14 ;  /* 0x000000ffff647224 */ /* 0x000fce00078e000e */
[----:B------:R-:W-:Y:S05]  /*2ce10*/  WARPSYNC.COLLECTIVE R15, `(.L_x_939) ;  /* 0x000000000f087348 */ /* 0x000fea0003c00000 */
[----:B------:R0:W1:Y:S02]  /*2ce20*/  SHFL.IDX P6, R14, R13, R12, R11 ;  /* 0x0000000c0d0e7389 */ /* 0x00006400000c000b */
[----:B01----:R-:W-:Y:S01]  /*2ce30*/  ENDCOLLECTIVE ;  /* 0x000000000000791b */ /* 0x003fe20003800000 */
.L_x_939:
        /* <DEDUP_REMOVED lines=8> */
.L_x_940:
[----:B------:R-:W-:Y:S02]  /*2cec0*/  SEL R171, R45, R96, P0 ;  /* 0x000000602dab7207 */ /* 0x000fe40000000000 */
[----:B------:R-:W-:Y:S01]  /*2ced0*/  SEL R168, R96, R45, P0 ;  /* 0x0000002d60a87207 */ /* 0x000fe20000000000 */
[----:B------:R-:W-:Y:S02]  /*2cee0*/  IMAD.MOV.U32 R13, RZ, RZ, R47 ;  /* 0x000000ffff0d7224 */ /* 0x000fe400078e002f */
[----:B------:R-:W-:-:S07]  /*2cef0*/  IMAD.MOV.U32 R49, RZ, RZ, R14 ;  /* 0x000000ffff317224 */ /* 0x000fce00078e000e */
[----:B------:R-:W-:Y:S05]  /*2cf00*/  WARPSYNC.COLLECTIVE R15, `(.L_x_941) ;  /* 0x000000000f087348 */ /* 0x000fea0003c00000 */
[----:B------:R0:W1:Y:S02]  /*2cf10*/  SHFL.IDX P6, R14, R13, R12, R11 ;  /* 0x0000000c0d0e7389 */ /* 0x00006400000c000b */
[----:B01----:R-:W-:Y:S01]  /*2cf20*/  ENDCOLLECTIVE ;  /* 0x000000000000791b */ /* 0x003fe20003800000 */
.L_x_941:
[----:B------:R-:W-:Y:S01]  /*2cf30*/  MOV R13, R108 ;  /* 0x0000006c000d7202 */ /* 0x000fe20000000f00 */
[----:B------:R-:W-:Y:S02]  /*2cf40*/  IMAD.MOV.U32 R12, RZ, RZ, R2 ;  /* 0x000000ffff0c7224 */ /* 0x000fe400078e0002 */
[----:B------:R-:W-:-:S07]  /*2cf50*/  IMAD.MOV.U32 R47, RZ, RZ, R14 ;  /* 0x000000ffff2f7224 */ /* 0x000fce00078e000e */
[----:B------:R-:W-:Y:S05]  /*2cf60*/  WARPSYNC.COLLECTIVE R15, `(.L_x_942) ;  /* 0x000000000f087348 */ /* 0x000fea0003c00000 */
[----:B------:R0:W1:Y:S02]  /*2cf70*/  SHFL.IDX P6, R14, R13, R12, R11 ;  /* 0x0000000c0d0e7389 */ /* 0x00006400000c000b */
[----:B01----:R-:W-:Y:S01]  /*2cf80*/  ENDCOLLECTIVE ;  /* 0x000000000000791b */ /* 0x003fe20003800000 */
.L_x_942:
[----:B------:R-:W-:Y:S02]  /*2cf90*/  IMAD.MOV.U32 R13, RZ, RZ, R104 ;  /* 0x000000ffff0d7224 */ /* 0x000fe400078e0068 */
[----:B------:R-:W-:-:S07]  /*2cfa0*/  IMAD.MOV.U32 R108, RZ, RZ, R14 ;  /* 0x000000ffff6c7224 */ /* 0x000fce00078e000e */
[----:B------:R-:W-:Y:S05]  /*2cfb0*/  WARPSYNC.COLLECTIVE R15, `(.L_x_943) ;  /* 0x000000000f087348 */ /* 0x000fea0003c00000 */
[----:B------:R0:W1:Y:S02]  /*2cfc0*/  SHFL.IDX P6, R14, R13, R12, R11 ;  /* 0x0000000c0d0e7389 */ /* 0x00006400000c000b */
[----:B01----:R-:W-:Y:S01]  /*2cfd0*/  ENDCOLLECTIVE ;  /* 0x000000000000791b */ /* 0x003fe20003800000 */
.L_x_943:
        /* <DEDUP_REMOVED lines=8> */
.L_x_944:
[----:B------:R-:W-:Y:S02]  /*2d060*/  SEL R96, R47, R104, P0 ;  /* 0x000000682f607207 */ /* 0x000fe40000000000 */
[----:B------:R-:W-:Y:S01]  /*2d070*/  SEL R104, R104, R47, P0 ;  /* 0x0000002f68687207 */ /* 0x000fe20000000000 */
[----:B------:R-:W-:Y:S02]  /*2d080*/  IMAD.MOV.U32 R13, RZ, RZ, R50 ;  /* 0x000000ffff0d7224 */ /* 0x000fe400078e0032 */
[----:B------:R-:W-:-:S07]  /*2d090*/  IMAD.MOV.U32 R51, RZ, RZ, R14 ;  /* 0x000000ffff337224 */ /* 0x000fce00078e000e */
[----:B------:R-:W-:Y:S05]  /*2d0a0*/  WARPSYNC.COLLECTIVE R15, `(.L_x_945) ;  /* 0x000000000f087348 */ /* 0x000fea0003c00000 */
[----:B------:R0:W1:Y:S02]  /*2d0b0*/  SHFL.IDX P6, R14, R13, R12, R11 ;  /* 0x0000000c0d0e7389 */ /* 0x00006400000c000b */
[----:B01----:R-:W-:Y:S01]  /*2d0c0*/  ENDCOLLECTIVE ;  /* 0x000000000000791b */ /* 0x003fe20003800000 */
.L_x_945:
[----:B------:R-:W-:Y:S02]  /*2d0d0*/  IMAD.MOV.U32 R13, RZ, RZ, R116 ;  /* 0x000000ffff0d7224 */ /* 0x000fe400078e0074 */
[----:B------:R-:W-:Y:S02]  /*2d0e0*/  IMAD.MOV.U32 R12, RZ, RZ, R2 ;  /* 0x000000ffff0c7224 */ /* 0x000fe400078e0002 */
[----:B------:R-:W-:-:S07]  /*2d0f0*/  IMAD.MOV.U32 R50, RZ, RZ, R14 ;  /* 0x000000ffff327224 */ /* 0x000fce00078e000e */
[----:B------:R-:W-:Y:S05]  /*2d100*/  WARPSYNC.COLLECTIVE R15, `(.L_x_946) ;  /* 0x000000000f087348 */ /* 0x000fea0003c00000 */
[----:B------:R0:W1:Y:S02]  /*2d110*/  SHFL.IDX P6, R14, R13, R12, R11 ;  /* 0x0000000c0d0e7389 */ /* 0x00006400000c000b */
[----:B01----:R-:W-:Y:S01]  /*2d120*/  ENDCOLLECTIVE ;  /* 0x000000000000791b */ /* 0x003fe20003800000 */
.L_x_946:
[----:B------:R-:W-:Y:S01]  /*2d130*/  IMAD.MOV.U32 R13, RZ, RZ, R112 ;  /* 0x000000ffff0d7224 */ /* 0x000fe200078e0070 */
[----:B------:R-:W-:-:S07]  /*2d140*/  MOV R116, R14 ;  /* 0x0000000e00747202 */ /* 0x000fce0000000f00 */
[----:B------:R-:W-:Y:S05]  /*2d150*/  WARPSYNC.COLLECTIVE R15, `(.L_x_947) ;  /* 0x000000000f087348 */ /* 0x000fea0003c00000 */
[----:B------:R0:W1:Y:S02]  /*2d160*/  SHFL.IDX P6, R14, R13, R12, R11 ;  /* 0x0000000c0d0e7389 */ /* 0x00006400000c000b */
[----:B01----:R-:W-:Y:S01]  /*2d170*/  ENDCOLLECTIVE ;  /* 0x000000000000791b */ /* 0x003fe20003800000 */
.L_x_947:
        /* <DEDUP_REMOVED lines=8> */
.L_x_948:
[----:B------:R-:W-:Y:S02]  /*2d200*/  SEL R88, R50, R112, P0 ;  /* 0x0000007032587207 */ /* 0x000fe40000000000 */
[----:B------:R-:W-:Y:S02]  /*2d210*/  SEL R112, R112, R50, P0 ;  /* 0x0000003270707207 */ /* 0x000fe40000000000 */
[----:B------:R-:W-:Y:S01]  /*2d220*/  MOV R13, R53 ;  /* 0x00000035000d7202 */ /* 0x000fe20000000f00 */
[----:B------:R-:W-:-:S07]  /*2d230*/  IMAD.MOV.U32 R54, RZ, RZ, R14 ;  /* 0x000000ffff367224 */ /* 0x000fce00078e000e */
[----:B------:R-:W-:Y:S05]  /*2d240*/  WARPSYNC.COLLECTIVE R15, `(.L_x_949) ;  /* 0x000000000f087348 */ /* 0x000fea0003c00000 */
[----:B------:R0:W1:Y:S02]  /*2d250*/  SHFL.IDX P6, R14, R13, R12, R11 ;  /* 0x0000000c0d0e7389 */ /* 0x00006400000c000b */
[----:B01----:R-:W-:Y:S01]  /*2d260*/  ENDCOLLECTIVE ;  /* 0x000000000000791b */ /* 0x003fe20003800000 */
.L_x_949:
[----:B------:R-:W-:Y:S02]  /*2d270*/  IMAD.MOV.U32 R13, RZ, RZ, R124 ;  /* 0x000000ffff0d7224 */ /* 0x000fe400078e007c */
[----:B------:R-:W-:Y:S02]  /*2d280*/  IMAD.MOV.U32 R12, RZ, RZ, R2 ;  /* 0x000000ffff0c7224 */ /* 0x000fe400078e0002 */
[----:B------:R-:W-:-:S07]  /*2d290*/  IMAD.MOV.U32 R53, RZ, RZ, R14 ;  /* 0x000000ffff357224 */ /* 0x000fce00078e000e */
[----:B------:R-:W-:Y:S05]  /*2d2a0*/  WARPSYNC.COLLECTIVE R15, `(.L_x_950) ;  /* 0x000000000f087348 */ /* 0x000fea0003c00000 */
[----:B------:R0:W1:Y:S02]  /*2d2b0*/  SHFL.IDX P6, R14, R13, R12, R11 ;  /* 0x0000000c0d0e7389 */ /* 0x00006400000c000b */
[----:B01----:R-:W-:Y:S01]  /*2d2c0*/  ENDCOLLECTIVE ;  /* 0x000000000000791b */ /* 0x003fe20003800000 */
.L_x_950:
[----:B------:R-:W-:Y:S02]  /*2d2d0*/  IMAD.MOV.U32 R13, RZ, RZ, R120 ;  /* 0x000000ffff0d7224 */ /* 0x000fe400078e0078 */
[----:B------:R-:W-:-:S07]  /*2d2e0*/  IMAD.MOV.U32 R124, RZ, RZ, R14 ;  /* 0x000000ffff7c7224 */ /* 0x000fce00078e000e */
[----:B------:R-:W-:Y:S05]  /*2d2f0*/  WARPSYNC.COLLECTIVE R15, `(.L_x_951) ;  /* 0x000000000f087348 */ /* 0x000fea0003c00000 */
[----:B------:R0:W1:Y:S02]  /*2d300*/  SHFL.IDX P6, R14, R13, R12, R11 ;  /* 0x0000000c0d0e7389 */ /* 0x00006400000c000b */
[----:B01----:R-:W-:Y:S01]  /*2d310*/  ENDCOLLECTIVE ;  /* 0x000000000000791b */ /* 0x003fe20003800000 */
.L_x_951:
        /* <DEDUP_REMOVED lines=8> */
.L_x_952:
[----:B------:R-:W-:Y:S02]  /*2d3a0*/  SEL R3, R53, R120, P0 ;  /* 0x0000007835037207 */ /* 0x000fe40000000000 */
[----:B------:R-:W-:Y:S01]  /*2d3b0*/  SEL R120, R120, R53, P0 ;  /* 0x0000003578787207 */ /* 0x000fe20000000000 */
[----:B------:R-:W-:Y:S02]  /*2d3c0*/  IMAD.MOV.U32 R13, RZ, RZ, R55 ;  /* 0x000000ffff0d7224 */ /* 0x000fe400078e0037 */
[----:B------:R-:W-:-:S07]  /*2d3d0*/  IMAD.MOV.U32 R57, RZ, RZ, R14 ;  /* 0x000000ffff397224 */ /* 0x000fce00078e000e */
[----:B------:R-:W-:Y:S05]  /*2d3e0*/  WARPSYNC.COLLECTIVE R15, `(.L_x_953) ;  /* 0x000000000f087348 */ /* 0x000fea0003c00000 */
[----:B------:R0:W1:Y:S02]  /*2d3f0*/  SHFL.IDX P6, R14, R13, R12, R11 ;  /* 0x0000000c0d0e7389 */ /* 0x00006400000c000b */
[----:B01----:R-:W-:Y:S01]  /*2d400*/  ENDCOLLECTIVE ;  /* 0x000000000000791b */ /* 0x003fe20003800000 */
.L_x_953:
[----:B------:R-:W-:Y:S01]  /*2d410*/  MOV R13, R132 ;  /* 0x00000084000d7202 */ /* 0x000fe20000000f00 */
[----:B------:R-:W-:Y:S02]  /*2d420*/  IMAD.MOV.U32 R12, RZ, RZ, R2 ;  /* 0x000000ffff0c7224 */ /* 0x000fe400078e0002 */
[----:B------:R-:W-:-:S07]  /*2d430*/  IMAD.MOV.U32 R55, RZ, RZ, R14 ;  /* 0x000000ffff377224 */ /* 0x000fce00078e000e */
[----:B------:R-:W-:Y:S05]  /*2d440*/  WARPSYNC.COLLECTIVE R15, `(.L_x_954) ;  /* 0x000000000f087348 */ /* 0x000fea0003c00000 */
[----:B------:R0:W1:Y:S02]  /*2d450*/  SHFL.IDX P6, R14, R13, R12, R11 ;  /* 0x0000000c0d0e7389 */ /* 0x00006400000c000b */
[----:B01----:R-:W-:Y:S01]  /*2d460*/  ENDCOLLECTIVE ;  /* 0x000000000000791b */ /* 0x003fe20003800000 */
.L_x_954:
[----:B------:R-:W-:Y:S02]  /*2d470*/  IMAD.MOV.U32 R13, RZ, RZ, R128 ;  /* 0x000000ffff0d7224 */ /* 0x000fe400078e0080 */
[----:B------:R-:W-:-:S07]  /*2d480*/  IMAD.MOV.U32 R132, RZ, RZ, R14 ;  /* 0x000000ffff847224 */ /* 0x000fce00078e000e */
[----:B------:R-:W-:Y:S05]  /*2d490*/  WARPSYNC.COLLECTIVE R15, `(.L_x_955) ;  /* 0x000000000f087348 */ /* 0x000fea0003c00000 */
[----:B------:R0:W1:Y:S02]  /*2d4a0*/  SHFL.IDX P6, R14, R13, R12, R11 ;  /* 0x0000000c0d0e7389 */ /* 0x00006400000c000b */
[----:B01----:R-:W-:Y:S01]  /*2d4b0*/  ENDCOLLECTIVE ;  /* 0x000000000000791b */ /* 0x003fe20003800000 */
.L_x_955:
        /* <DEDUP_REMOVED lines=8> */
.L_x_956:
[----:B------:R-:W-:Y:S02]  /*2d540*/  SEL R5, R55, R128, P0 ;  /* 0x0000008037057207 */ /* 0x000fe40000000000 */
[----:B------:R-:W-:Y:S01]  /*2d550*/  SEL R55, R128, R55, P0 ;  /* 0x0000003780377207 */ /* 0x000fe20000000000 */
[----:B------:R-:W-:Y:S02]  /*2d560*/  IMAD.MOV.U32 R13, RZ, RZ, R61 ;  /* 0x000000ffff0d7224 */ /* 0x000fe400078e003d */
[----:B------:R-:W-:-:S07]  /*2d570*/  IMAD.MOV.U32 R65, RZ, RZ, R14 ;  /* 0x000000ffff417224 */ /* 0x000fce00078e000e */
[----:B------:R-:W-:Y:S05]  /*2d580*/  WARPSYNC.COLLECTIVE R15, `(.L_x_957) ;  /* 0x000000000f087348 */ /* 0x000fea0003c00000 */
[----:B------:R0:W1:Y:S02]  /*2d590*/  SHFL.IDX P6, R14, R13, R12, R11 ;  /* 0x0000000c0d0e7389 */ /* 0x00006400000c000b */
[----:B01----:R-:W-:Y:S01]  /*2d5a0*/  ENDCOLLECTIVE ;  /* 0x000000000000791b */ /* 0x003fe20003800000 */
.L_x_957:
[----:B------:R-:W-:Y:S02]  /*2d5b0*/  IMAD.MOV.U32 R13, RZ, RZ, R140 ;  /* 0x000000ffff0d7224 */ /* 0x000fe400078e008c */
[----:B------:R-:W-:Y:S02]  /*2d5c0*/  IMAD.MOV.U32 R12, RZ, RZ, R2 ;  /* 0x000000ffff0c7224 */ /* 0x000fe400078e0002 */
[----:B------:R-:W-:-:S07]  /*2d5d0*/  IMAD.MOV.U32 R61, RZ, RZ, R14 ;  /* 0x000000ffff3d7224 */ /* 0x000fce00078e000e */
[----:B------:R-:W-:Y:S05]  /*2d5e0*/  WARPSYNC.COLLECTIVE R15, `(.L_x_958) ;  /* 0x000000000f087348 */ /* 0x000fea0003c00000 */
[----:B------:R0:W1:Y:S02]  /*2d5f0*/  SHFL.IDX P6, R14, R13, R12, R11 ;  /* 0x0000000c0d0e7389 */ /* 0x00006400000c000b */
[----:B01----:R-:W-:Y:S01]  /*2d600*/  ENDCOLLECTIVE ;  /* 0x000000000000791b */ /* 0x003fe20003800000 */
.L_x_958:
[----:B------:R-:W-:Y:S01]  /*2d610*/  IMAD.MOV.U32 R13, RZ, RZ, R136 ;  /* 0x000000ffff0d7224 */ /* 0x000fe200078e0088 */
[----:B------:R-:W-:-:S07]  /*2d620*/  MOV R140, R14 ;  /* 0x0000000e008c7202 */ /* 0x000fce0000000f00 */
[----:B------:R-:W-:Y:S05]  /*2d630*/  WARPSYNC.COLLECTIVE R15, `(.L_x_959) ;  /* 0x000000000f087348 */ /* 0x000fea0003c00000 */
[----:B------:R0:W1:Y:S02]  /*2d640*/  SHFL.IDX P6, R14, R13, R12, R11 ;  /* 0x0000000c0d0e7389 */ /* 0x00006400000c000b */
[----:B01----:R-:W-:Y:S01]  /*2d650*/  ENDCOLLECTIVE ;  /* 0x000000000000791b */ /* 0x003fe20003800000 */
.L_x_959:
        /* <DEDUP_REMOVED lines=8> */
.L_x_960:
[----:B------:R-:W-:Y:S02]  /*2d6e0*/  SEL R7, R61, R136, P0 ;  /* 0x000000883d077207 */ /* 0x000fe40000000000 */
[----:B------:R-:W-:Y:S02]  /*2d6f0*/  SEL R61, R136, R61, P0 ;  /* 0x0000003d883d7207 */ /* 0x000fe40000000000 */
[----:B------:R-:W-:Y:S01]  /*2d700*/  MOV R13, R69 ;  /* 0x00000045000d7202 */ /* 0x000fe20000000f00 */
[----:B------:R-:W-:-:S07]  /*2d710*/  IMAD.MOV.U32 R73, RZ, RZ, R14 ;  /* 0x000000ffff497224 */ /* 0x000fce00078e000e */
[----:B------:R-:W-:Y:S05]  /*2d720*/  WARPSYNC.COLLECTIVE R15, `(.L_x_961) ;  /* 0x000000000f087348 */ /* 0x000fea0003c00000 */
[----:B------:R0:W1:Y:S02]  /*2d730*/  SHFL.IDX P6, R14, R13, R12, R11 ;  /* 0x0000000c0d0e7389 */ /* 0x00006400000c000b */
[----:B01----:R-:W-:Y:S01]  /*2d740*/  ENDCOLLECTIVE ;  /* 0x000000000000791b */ /* 0x003fe20003800000 */
.L_x_961:
[----:B------:R-:W-:Y:S02]  /*2d750*/  IMAD.MOV.U32 R13, RZ, RZ, R148 ;  /* 0x000000ffff0d7224 */ /* 0x000fe400078e0094 */
[----:B------:R-:W-:Y:S02]  /*2d760*/  IMAD.MOV.U32 R12, RZ, RZ, R2 ;  /* 0x000000ffff0c7224 */ /* 0x000fe400078e0002 */
[----:B------:R-:W-:-:S07]  /*2d770*/  IMAD.MOV.U32 R69, RZ, RZ, R14 ;  /* 0x000000ffff457224 */ /* 0x000fce00078e000e */
[----:B------:R-:W-:Y:S05]  /*2d780*/  WARPSYNC.COLLECTIVE R15, `(.L_x_962) ;  /* 0x000000000f087348 */ /* 0x000fea0003c00000 */
[----:B------:R0:W1:Y:S02]  /*2d790*/  SHFL.IDX P6, R14, R13, R12, R11 ;  /* 0x0000000c0d0e7389 */ /* 0x00006400000c000b */
[----:B01----:R-:W-:Y:S01]  /*2d7a0*/  ENDCOLLECTIVE ;  /* 0x000000000000791b */ /* 0x003fe20003800000 */
.L_x_962:
[----:B------:R-:W-:Y:S02]  /*2d7b0*/  IMAD.MOV.U32 R13, RZ, RZ, R144 ;  /* 0x000000ffff0d7224 */ /* 0x000fe400078e0090 */
[----:B------:R-:W-:-:S07]  /*2d7c0*/  IMAD.MOV.U32 R148, RZ, RZ, R14 ;  /* 0x000000ffff947224 */ /* 0x000fce00078e000e */
[----:B------:R-:W-:Y:S05]  /*2d7d0*/  WARPSYNC.COLLECTIVE R15, `(.L_x_963) ;  /* 0x000000000f087348 */ /* 0x000fea0003c00000 */
[----:B------:R0:W1:Y:S02]  /*2d7e0*/  SHFL.IDX P6, R14, R13, R12, R11 ;  /* 0x0000000c0d0e7389 */ /* 0x00006400000c000b */
[----:B01----:R-:W-:Y:S01]  /*2d7f0*/  ENDCOLLECTIVE ;  /* 0x000000000000791b */ /* 0x003fe20003800000 */
.L_x_963:
        /* <DEDUP_REMOVED lines=8> */
.L_x_964:
[----:B------:R-:W-:Y:S02]  /*2d880*/  SEL R9, R69, R144, P0 ;  /* 0x0000009045097207 */ /* 0x000fe40000000000 */
[----:B------:R-:W-:Y:S01]  /*2d890*/  SEL R69, R144, R69, P0 ;  /* 0x0000004590457207 */ /* 0x000fe20000000000 */
[----:B------:R-:W-:Y:S02]  /*2d8a0*/  IMAD.MOV.U32 R13, RZ, RZ, R77 ;  /* 0x000000ffff0d7224 */ /* 0x000fe400078e004d */
[----:B------:R-:W-:-:S07]  /*2d8b0*/  IMAD.MOV.U32 R81, RZ, RZ, R14 ;  /* 0x000000ffff517224 */ /* 0x000fce00078e000e */
[----:B------:R-:W-:Y:S05]  /*2d8c0*/  WARPSYNC.COLLECTIVE R15, `(.L_x_965) ;  /* 0x000000000f087348 */ /* 0x000fea0003c00000 */
[----:B------:R0:W1:Y:S02]  /*2d8d0*/  SHFL.IDX P6, R14, R13, R12, R11 ;  /* 0x0000000c0d0e7389 */ /* 0x00006400000c000b */
[----:B01----:R-:W-:Y:S01]  /*2d8e0*/  ENDCOLLECTIVE ;  /* 0x000000000000791b */ /* 0x003fe20003800000 */
.L_x_965:
[----:B------:R-:W-:Y:S01]  /*2d8f0*/  MOV R13, R146 ;  /* 0x00000092000d7202 */ /* 0x000fe20000000f00 */
[----:B------:R-:W-:Y:S02]  /*2d900*/  IMAD.MOV.U32 R12, RZ, RZ, R2 ;  /* 0x000000ffff0c7224 */ /* 0x000fe400078e0002 */
[----:B------:R-:W-:-:S07]  /*2d910*/  IMAD.MOV.U32 R77, RZ, RZ, R14 ;  /* 0x000000ffff4d7224 */ /* 0x000fce00078e000e */
[----:B------:R-:W-:Y:S05]  /*2d920*/  WARPSYNC.COLLECTIVE R15, `(.L_x_966) ;  /* 0x000000000f087348 */ /* 0x000fea0003c00000 */
[----:B------:R0:W1:Y:S02]  /*2d930*/  SHFL.IDX P6, R14, R13, R12, R11 ;  /* 0x0000000c0d0e7389 */ /* 0x00006400000c000b */
[----:B01----:R-:W-:Y:S01]  /*2d940*/  ENDCOLLECTIVE ;  /* 0x000000000000791b */ /* 0x003fe20003800000 */
.L_x_966:
[----:B------:R-:W-:Y:S02]  /*2d950*/  IMAD.MOV.U32 R13, RZ, RZ, R152 ;  /* 0x000000ffff0d7224 */ /* 0x000fe400078e0098 */
[----:B------:R-:W-:-:S07]  /*2d960*/  IMAD.MOV.U32 R146, RZ, RZ, R14 ;  /* 0x000000ffff927224 */ /* 0x000fce00078e000e */
[----:B------:R-:W-:Y:S05]  /*2d970*/  WARPSYNC.COLLECTIVE R15, `(.L_x_967) ;  /* 0x000000000f087348 */ /* 0x000fea0003c00000 */
[----:B------:R0:W1:Y:S02]  /*2d980*/  SHFL.IDX P6, R14, R13, R12, R11 ;  /* 0x0000000c0d0e7389 */ /* 0x00006400000c000b */
[----:B01----:R-:W-:Y:S01]  /*2d990*/  ENDCOLLECTIVE ;  /* 0x000000000000791b */ /* 0x003fe20003800000 */
.L_x_967:
        /* <DEDUP_REMOVED lines=8> */
.L_x_968:
[----:B------:R-:W-:Y:S02]  /*2da20*/  SEL R24, R77, R152, P0 ;  /* 0x000000984d187207 */ /* 0x000fe40000000000 */
[----:B------:R-:W-:Y:S01]  /*2da30*/  SEL R77, R152, R77, P0 ;  /* 0x0000004d984d7207 */ /* 0x000fe20000000000 */
[----:B------:R-:W-:Y:S02]  /*2da40*/  IMAD.MOV.U32 R13, RZ, RZ, R85 ;  /* 0x000000ffff0d7224 */ /* 0x000fe400078e0055 */
[----:B------:R-:W-:-:S07]  /*2da50*/  IMAD.MOV.U32 R89, RZ, RZ, R14 ;  /* 0x000000ffff597224 */ /* 0x000fce00078e000e */
[----:B------:R-:W-:Y:S05]  /*2da60*/  WARPSYNC.COLLECTIVE R15, `(.L_x_969) ;  /* 0x000000000f087348 */ /* 0x000fea0003c00000 */
[----:B------:R0:W1:Y:S02]  /*2da70*/  SHFL.IDX P6, R14, R13, R12, R11 ;  /* 0x0000000c0d0e7389 */ /* 0x00006400000c000b */
[----:B01----:R-:W-:Y:S01]  /*2da80*/  ENDCOLLECTIVE ;  /* 0x000000000000791b */ /* 0x003fe20003800000 */
.L_x_969:
[----:B------:R-:W-:Y:S02]  /*2da90*/  IMAD.MOV.U32 R13, RZ, RZ, R155 ;  /* 0x000000ffff0d7224 */ /* 0x000fe400078e009b */
[----:B------:R-:W-:Y:S02]  /*2daa0*/  IMAD.MOV.U32 R12, RZ, RZ, R2 ;  /* 0x000000ffff0c7224 */ /* 0x000fe400078e0002 */
[----:B------:R-:W-:-:S07]  /*2dab0*/  IMAD.MOV.U32 R85, RZ, RZ, R14 ;  /* 0x000000ffff557224 */ /* 0x000fce00078e000e */
[----:B------:R-:W-:Y:S05]  /*2dac0*/  WARPSYNC.COLLECTIVE R15, `(.L_x_970) ;  /* 0x000000000f087348 */ /* 0x000fea0003c00000 */
[----:B------:R0:W1:Y:S02]  /*2dad0*/  SHFL.IDX P6, R14, R13, R12, R11 ;  /* 0x0000000c0d0e7389 */ /* 0x00006400000c000b */
[----:B01----:R-:W-:Y:S01]  /*2dae0*/  ENDCOLLECTIVE ;  /* 0x000000000000791b */ /* 0x003fe20003800000 */
.L_x_970:
[----:B------:R-:W-:Y:S01]  /*2daf0*/  IMAD.MOV.U32 R13, RZ, RZ, R154 ;  /* 0x000000ffff0d7224 */ /* 0x000fe200078e009a */
[----:B------:R-:W-:-:S07]  /*2db00*/  MOV R155, R14 ;  /* 0x0000000e009b7202 */ /* 0x000fce0000000f00 */
[----:B------:R-:W-:Y:S05]  /*2db10*/  WARPSYNC.COLLECTIVE R15, `(.L_x_971) ;  /* 0x000000000f087348 */ /* 0x000fea0003c00000 */
[----:B------:R0:W1:Y:S02]  /*2db20*/  SHFL.IDX P6, R14, R13, R12, R11 ;  /* 0x0000000c0d0e7389 */ /* 0x00006400000c000b */
[----:B01----:R-:W-:Y:S01]  /*2db30*/  ENDCOLLECTIVE ;  /* 0x000000000000791b */ /* 0x003fe20003800000 */
.L_x_971:
        /* <DEDUP_REMOVED lines=8> */
.L_x_972:
[----:B------:R-:W-:Y:S02]  /*2dbc0*/  SEL R26, R85, R154, P0 ;  /* 0x0000009a551a7207 */ /* 0x000fe40000000000 */
[----:B------:R-:W-:Y:S02]  /*2dbd0*/  SEL R85, R154, R85, P0 ;  /* 0x000000559a557207 */ /* 0x000fe40000000000 */
[----:B------:R-:W-:Y:S01]  /*2dbe0*/  MOV R13, R92 ;  /* 0x0000005c000d7202 */ /* 0x000fe20000000f00 */
[----:B------:R-:W-:-:S07]  /*2dbf0*/  IMAD.MOV.U32 R94, RZ, RZ, R14 ;  /* 0x000000ffff5e7224 */ /* 0x000fce00078e000e */
[----:B------:R-:W-:Y:S05]  /*2dc00*/  WARPSYNC.COLLECTIVE R15, `(.L_x_973) ;  /* 0x000000000f087348 */ /* 0x000fea0003c00000 */
[----:B------:R0:W1:Y:S02]  /*2dc10*/  SHFL.IDX P6, R14, R13, R12, R11 ;  /* 0x0000000c0d0e7389 */ /* 0x00006400000c000b */
[----:B01----:R-:W-:Y:S01]  /*2dc20*/  ENDCOLLECTIVE ;  /* 0x000000000000791b */ /* 0x003fe20003800000 */
.L_x_973:
[----:B------:R-:W-:Y:S02]  /*2dc30*/  IMAD.MOV.U32 R13, RZ, RZ, R157 ;  /* 0x000000ffff0d7224 */ /* 0x000fe400078e009d */
[----:B------:R-:W-:Y:S02]  /*2dc40*/  IMAD.MOV.U32 R12, RZ, RZ, R2 ;  /* 0x000000ffff0c7224 */ /* 0x000fe400078e0002 */
[----:B------:R-:W-:-:S07]  /*2dc50*/  IMAD.MOV.U32 R92, RZ, RZ, R14 ;  /* 0x000000ffff5c7224 */ /* 0x000fce00078e000e */
[----:B------:R-:W-:Y:S05]  /*2dc60*/  WARPSYNC.COLLECTIVE R15, `(.L_x_974) ;  /* 0x000000000f087348 */ /* 0x000fea0003c00000 */
[----:B------:R0:W1:Y:S02]  /*2dc70*/  SHFL.IDX P6, R14, R13, R12, R11 ;  /* 0x0000000c0d0e7389 */ /* 0x00006400000c000b */
[----:B01----:R-:W-:Y:S01]  /*2dc80*/  ENDCOLLECTIVE ;  /* 0x000000000000791b */ /* 0x003fe20003800000 */
.L_x_974:
[----:B------:R-:W-:Y:S02]  /*2dc90*/  IMAD.MOV.U32 R13, RZ, RZ, R156 ;  /* 0x000000ffff0d7224 */ /* 0x000fe400078e009c */
[----:B------:R-:W-:-:S07]  /*2dca0*/  IMAD.MOV.U32 R157, RZ, RZ, R14 ;  /* 0x000000ffff9d7224 */ /* 0x000fce00078e000e */
[----:B------:R-:W-:Y:S05]  /*2dcb0*/  WARPSYNC.COLLECTIVE R15, `(.L_x_975) ;  /* 0x000000000f087348 */ /* 0x000fea0003c00000 */
[----:B------:R0:W1:Y:S02]  /*2dcc0*/  SHFL.IDX P6, R14, R13, R12, R11 ;  /* 0x0000000c0d0e7389 */ /* 0x00006400000c000b */
[----:B01----:R-:W-:Y:S01]  /*2dcd0*/  ENDCOLLECTIVE ;  /* 0x000000000000791b */ /* 0x003fe20003800000 */
.L_x_975:
        /* <DEDUP_REMOVED lines=8> */
.L_x_976:
[----:B------:R-:W-:Y:S02]  /*2dd60*/  SEL R36, R92, R32, P0 ;  /* 0x000000205c247207 */ /* 0x000fe40000000000 */
[----:B------:R-:W-:Y:S01]  /*2dd70*/  SEL R92, R32, R92, P0 ;  /* 0x0000005c205c7207 */ /* 0x000fe20000000000 */
[----:B------:R-:W-:Y:S02]  /*2dd80*/  IMAD.MOV.U32 R13, RZ, RZ, R97 ;  /* 0x000000ffff0d7224 */ /* 0x000fe400078e0061 */
[----:B------:R-:W-:-:S07]  /*2dd90*/  IMAD.MOV.U32 R101, RZ, RZ, R14 ;  /* 0x000000ffff657224 */ /* 0x000fce00078e000e */
[----:B------:R-:W-:Y:S05]  /*2dda0*/  WARPSYNC.COLLECTIVE R15, `(.L_x_977) ;  /* 0x000000000f087348 */ /* 0x000fea0003c00000 */
[----:B------:R0:W1:Y:S02]  /*2ddb0*/  SHFL.IDX P6, R14, R13, R12, R11 ;  /* 0x0000000c0d0e7389 */ /* 0x00006400000c000b */
[----:B01----:R-:W-:Y:S01]  /*2ddc0*/  ENDCOLLECTIVE ;  /* 0x000000000000791b */ /* 0x003fe20003800000 */
.L_x_977:
[----:B------:R-:W-:Y:S01]  /*2ddd0*/  MOV R13, R159 ;  /* 0x0000009f000d7202 */ /* 0x000fe20000000f00 */
[----:B------:R-:W-:Y:S02]  /*2dde0*/  IMAD.MOV.U32 R12, RZ, RZ, R2 ;  /* 0x000000ffff0c7224 */ /* 0x000fe400078e0002 */
[----:B------:R-:W-:-:S07]  /*2ddf0*/  IMAD.MOV.U32 R97, RZ, RZ, R14 ;  /* 0x000000ffff617224 */ /* 0x000fce00078e000e */
[----:B------:R-:W-:Y:S05]  /*2de00*/  WARPSYNC.COLLECTIVE R15, `(.L_x_978) ;  /* 0x000000000f087348 */ /* 0x000fea0003c00000 */
[----:B------:R0:W1:Y:S02]  /*2de10*/  SHFL.IDX P6, R14, R13, R12, R11 ;  /* 0x0000000c0d0e7389 */ /* 0x00006400000c000b */
[----:B01----:R-:W-:Y:S01]  /*2de20*/  ENDCOLLECTIVE ;  /* 0x000000000000791b */ /* 0x003fe20003800000 */
.L_x_978:
[----:B------:R-:W-:Y:S02]  /*2de30*/  IMAD.MOV.U32 R13, RZ, RZ, R158 ;  /* 0x000000ffff0d7224 */ /* 0x000fe400078e009e */
[----:B------:R-:W-:-:S07]  /*2de40*/  IMAD.MOV.U32 R159, RZ, RZ, R14 ;  /* 0x000000ffff9f7224 */ /* 0x000fce00078e000e */
[----:B------:R-:W-:Y:S05]  /*2de50*/  WARPSYNC.COLLECTIVE R15, `(.L_x_979) ;  /* 0x000000000f087348 */ /* 0x000fea0003c00000 */
[----:B------:R0:W1:Y:S02]  /*2de60*/  SHFL.IDX P6, R14, R13, R12, R11 ;  /* 0x0000000c0d0e7389 */ /* 0x00006400000c000b */
[----:B01----:R-:W-:Y:S01]  /*2de70*/  ENDCOLLECTIVE ;  /* 0x000000000000791b */ /* 0x003fe20003800000 */
.L_x_979:
        /* <DEDUP_REMOVED lines=8> */
.L_x_980:
[----:B------:R-:W-:Y:S02]  /*2df00*/  SEL R38, R97, R158, P0 ;  /* 0x0000009e61267207 */ /* 0x000fe40000000000 */
[----:B------:R-:W-:Y:S01]  /*2df10*/  SEL R97, R158, R97, P0 ;  /* 0x000000619e617207 */ /* 0x000fe20000000000 */
[----:B------:R-:W-:Y:S02]  /*2df20*/  IMAD.MOV.U32 R13, RZ, RZ, R105 ;  /* 0x000000ffff0d7224 */ /* 0x000fe400078e0069 */
[----:B------:R-:W-:-:S07]  /*2df30*/  IMAD.MOV.U32 R58, RZ, RZ, R14 ;  /* 0x000000ffff3a7224 */ /* 0x000fce00078e000e */
[----:B------:R-:W-:Y:S05]  /*2df40*/  WARPSYNC.COLLECTIVE R15, `(.L_x_981) ;  /* 0x000000000f087348 */ /* 0x000fea0003c00000 */
[----:B------:R0:W1:Y:S02]  /*2df50*/  SHFL.IDX P6, R14, R13, R12, R11 ;  /* 0x0000000c0d0e7389 */ /* 0x00006400000c000b */
[----:B01----:R-:W-:Y:S01]  /*2df60*/  ENDCOLLECTIVE ;  /* 0x000000000000791b */ /* 0x003fe20003800000 */
.L_x_981:
[----:B------:R-:W-:Y:S02]  /*2df70*/  IMAD.MOV.U32 R13, RZ, RZ, R63 ;  /* 0x000000ffff0d7224 */ /* 0x000fe400078e003f */
[----:B------:R-:W-:Y:S02]  /*2df80*/  IMAD.MOV.U32 R12, RZ, RZ, R2 ;  /* 0x000000ffff0c7224 */ /* 0x000fe400078e0002 */
[----:B------:R-:W-:-:S07]  /*2df90*/  IMAD.MOV.U32 R105, RZ, RZ, R14 ;  /* 0x000000ffff697224 */ /* 0x000fce00078e000e */
[----:B------:R-:W-:Y:S05]  /*2dfa0*/  WARPSYNC.COLLECTIVE R15, `(.L_x_982) ;  /* 0x000000000f087348 */ /* 0x000fea0003c00000 */
[----:B------:R0:W1:Y:S02]  /*2dfb0*/  SHFL.IDX P6, R14, R13, R12, R11 ;  /* 0x0000000c0d0e7389 */ /* 0x00006400000c000b */
[----:B01----:R-:W-:Y:S01]  /*2dfc0*/  ENDCOLLECTIVE ;  /* 0x000000000000791b */ /* 0x003fe20003800000 */
.L_x_982:
[----:B------:R-:W-:Y:S01]  /*2dfd0*/  IMAD.MOV.U32 R13, RZ, RZ, R59 ;  /* 0x000000ffff0d7224 */ /* 0x000fe200078e003b */
[----:B------:R-:W-:-:S07]  /*2dfe0*/  MOV R63, R14 ;  /* 0x0000000e003f7202 */ /* 0x000fce0000000f00 */
[----:B------:R-:W-:Y:S05]  /*2dff0*/  WARPSYNC.COLLECTIVE R15, `(.L_x_983) ;  /* 0x000000000f087348 */ /* 0x000fea0003c00000 */
[----:B------:R0:W1:Y:S02]  /*2e000*/  SHFL.IDX P6, R14, R13, R12, R11 ;  /* 0x0000000c0d0e7389 */ /* 0x00006400000c000b */
[----:B01----:R-:W-:Y:S01]  /*2e010*/  ENDCOLLECTIVE ;  /* 0x000000000000791b */ /* 0x003fe20003800000 */
.L_x_983:
        /* <DEDUP_REMOVED lines=8> */
.L_x_984:
[----:B------:R-:W-:Y:S02]  /*2e0a0*/  SEL R40, R105, R59, P0 ;  /* 0x0000003b69287207 */ /* 0x000fe40000000000 */
[----:B------:R-:W-:Y:S02]  /*2e0b0*/  SEL R59, R59, R105, P0 ;  /* 0x000000693b3b7207 */ /* 0x000fe40000000000 */
[----:B------:R-:W-:Y:S01]  /*2e0c0*/  MOV R13, R62 ;  /* 0x0000003e000d7202 */ /* 0x000fe20000000f00 */
[----:B------:R-:W-:-:S07]  /*2e0d0*/  IMAD.MOV.U32 R117, RZ, RZ, R14 ;  /* 0x000000ffff757224 */ /* 0x000fce00078e000e */
[----:B------:R-:W-:Y:S05]  /*2e0e0*/  WARPSYNC.COLLECTIVE R15, `(.L_x_985) ;  /* 0x000000000f087348 */ /* 0x000fea0003c00000 */
[----:B------:R0:W1:Y:S02]  /*2e0f0*/  SHFL.IDX P6, R14, R13, R12, R11 ;  /* 0x0000000c0d0e7389 */ /* 0x00006400000c000b */
[----:B01----:R-:W-:Y:S01]  /*2e100*/  ENDCOLLECTIVE ;  /* 0x000000000000791b */ /* 0x003fe20003800000 */
.L_x_985:
[----:B------:R-:W-:Y:S02]  /*2e110*/  IMAD.MOV.U32 R13, RZ, RZ, R70 ;  /* 0x000000ffff0d7224 */ /* 0x000fe400078e0046 */
[----:B------:R-:W-:Y:S02]  /*2e120*/  IMAD.MOV.U32 R12, RZ, RZ, R2 ;  /* 0x000000ffff0c7224 */ /* 0x000fe400078e0002 */
[----:B------:R-:W-:-:S07]  /*2e130*/  IMAD.MOV.U32 R113, RZ, RZ, R14 ;  /* 0x000000ffff717224 */ /* 0x000fce00078e000e */
[----:B------:R-:W-:Y:S05]  /*2e140*/  WARPSYNC.COLLECTIVE R15, `(.L_x_986) ;  /* 0x000000000f087348 */ /* 0x000fea0003c00000 */
[----:B------:R0:W1:Y:S02]  /*2e150*/  SHFL.IDX P6, R14, R13, R12, R11 ;  /* 0x0000000c0d0e7389 */ /* 0x00006400000c000b */
[----:B01----:R-:W-:Y:S01]  /*2e160*/  ENDCOLLECTIVE ;  /* 0x000000000000791b */ /* 0x003fe20003800000 */
.L_x_986:
[----:B------:R-:W-:Y:S02]  /*2e170*/  IMAD.MOV.U32 R13, RZ, RZ, R109 ;  /* 0x000000ffff0d7224 */ /* 0x000fe400078e006d */
[----:B------:R-:W-:-:S07]  /*2e180*/  IMAD.MOV.U32 R70, RZ, RZ, R14 ;  /* 0x000000ffff467224 */ /* 0x000fce00078e000e */
[----:B------:R-:W-:Y:S05]  /*2e190*/  WARPSYNC.COLLECTIVE R15, `(.L_x_987) ;  /* 0x000000000f087348 */ /* 0x000fea0003c00000 */
[----:B------:R0:W1:Y:S02]  /*2e1a0*/  SHFL.IDX P6, R14, R13, R12, R11 ;  /* 0x0000000c0d0e7389 */ /* 0x00006400000c000b */
[----:B01----:R-:W-:Y:S01]  /*2e1b0*/  ENDCOLLECTIVE ;  /* 0x000000000000791b */ /* 0x003fe20003800000 */
.L_x_987:
        /* <DEDUP_REMOVED lines=8> */
.L_x_988:
[----:B------:R-:W-:Y:S02]  /*2e240*/  SEL R45, R113, R109, P0 ;  /* 0x0000006d712d7207 */ /* 0x000fe40000000000 */
[----:B------:R-:W-:Y:S01]  /*2e250*/  SEL R109, R109, R113, P0 ;  /* 0x000000716d6d7207 */ /* 0x000fe20000000000 */
[----:B------:R-:W-:Y:S02]  /*2e260*/  IMAD.MOV.U32 R13, RZ, RZ, R67 ;  /* 0x000000ffff0d7224 */ /* 0x000fe400078e0043 */
[----:B------:R-:W-:-:S07]  /*2e270*/  IMAD.MOV.U32 R71, RZ, RZ, R14 ;  /* 0x000000ffff477224 */ /* 0x000fce00078e000e */
[----:B------:R-:W-:Y:S05]  /*2e280*/  WARPSYNC.COLLECTIVE R15, `(.L_x_989) ;  /* 0x000000000f087348 */ /* 0x000fea0003c00000 */
[----:B------:R0:W1:Y:S02]  /*2e290*/  SHFL.IDX P6, R14, R13, R12, R11 ;  /* 0x0000000c0d0e7389 */ /* 0x00006400000c000b */
[----:B01----:R-:W-:Y:S01]  /*2e2a0*/  ENDCOLLECTIVE ;  /* 0x000000000000791b */ /* 0x003fe20003800000 */
.L_x_989:
[----:B------:R-:W-:Y:S01]  /*2e2b0*/  MOV R13, R78 ;  /* 0x0000004e000d7202 */ /* 0x000fe20000000f00 */
[----:B------:R-:W-:Y:S02]  /*2e2c0*/  IMAD.MOV.U32 R12, RZ, RZ, R2 ;  /* 0x000000ffff0c7224 */ /* 0x000fe400078e0002 */
[----:B------:R-:W-:-:S07]  /*2e2d0*/  IMAD.MOV.U32 R67, RZ, RZ, R14 ;  /* 0x000000ffff437224 */ /* 0x000fce00078e000e */
[----:B------:R-:W-:Y:S05]  /*2e2e0*/  WARPSYNC.COLLECTIVE R15, `(.L_x_990) ;  /* 0x000000000f087348 */ /* 0x000fea0003c00000 */
[----:B------:R0:W1:Y:S02]  /*2e2f0*/  SHFL.IDX P6, R14, R13, R12, R11 ;  /* 0x0000000c0d0e7389 */ /* 0x00006400000c000b */
[----:B01----:R-:W-:Y:S01]  /*2e300*/  ENDCOLLECTIVE ;  /* 0x000000000000791b */ /* 0x003fe20003800000 */
.L_x_990:
[----:B------:R-:W-:Y:S02]  /*2e310*/  IMAD.MOV.U32 R13, RZ, RZ, R74 ;  /* 0x000000ffff0d7224 */ /* 0x000fe400078e004a */
[----:B------:R-:W-:-:S07]  /*2e320*/  IMAD.MOV.U32 R78, RZ, RZ, R14 ;  /* 0x000000ffff4e7224 */ /* 0x000fce00078e000e */
[----:B------:R-:W-:Y:S05]  /*2e330*/  WARPSYNC.COLLECTIVE R15, `(.L_x_991) ;  /* 0x000000000f087348 */ /* 0x000fea0003c00000 */
[----:B------:R0:W1:Y:S02]  /*2e340*/  SHFL.IDX P6, R14, R13, R12, R11 ;  /* 0x0000000c0d0e7389 */ /* 0x00006400000c000b */
[----:B01----:R-:W-:Y:S01]  /*2e350*/  ENDCOLLECTIVE ;  /* 0x000000000000791b */ /* 0x003fe20003800000 */
.L_x_991:
        /* <DEDUP_REMOVED lines=8> */
.L_x_992:
[----:B------:R-:W-:Y:S02]  /*2e3e0*/  SEL R47, R67, R74, P0 ;  /* 0x0000004a432f7207 */ /* 0x000fe40000000000 */
[----:B------:R-:W-:Y:S01]  /*2e3f0*/  SEL R67, R74, R67, P0 ;  /* 0x000000434a437207 */ /* 0x000fe20000000000 */
[----:B------:R-:W-:Y:S02]  /*2e400*/  IMAD.MOV.U32 R13, RZ, RZ, R75 ;  /* 0x000000ffff0d7224 */ /* 0x000fe400078e004b */
[----:B------:R-:W-:-:S07]  /*2e410*/  IMAD.MOV.U32 R79, RZ, RZ, R14 ;  /* 0x000000ffff4f7224 */ /* 0x000fce00078e000e */
[----:B------:R-:W-:Y:S05]  /*2e420*/  WARPSYNC.COLLECTIVE R15, `(.L_x_993) ;  /* 0x000000000f087348 */ /* 0x000fea0003c00000 */
[----:B------:R0:W1:Y:S02]  /*2e430*/  SHFL.IDX P6, R14, R13, R12, R11 ;  /* 0x0000000c0d0e7389 */ /* 0x00006400000c000b */
[----:B01----:R-:W-:Y:S01]  /*2e440*/  ENDCOLLECTIVE ;  /* 0x000000000000791b */ /* 0x003fe20003800000 */
.L_x_993:
[----:B------:R-:W-:Y:S02]  /*2e450*/  IMAD.MOV.U32 R13, RZ, RZ, R86 ;  /* 0x000000ffff0d7224 */ /* 0x000fe400078e0056 */
[----:B------:R-:W-:Y:S02]  /*2e460*/  IMAD.MOV.U32 R12, RZ, RZ, R2 ;  /* 0x000000ffff0c7224 */ /* 0x000fe400078e0002 */
[----:B------:R-:W-:-:S07]  /*2e470*/  IMAD.MOV.U32 R75, RZ, RZ, R14 ;  /* 0x000000ffff4b7224 */ /* 0x000fce00078e000e */
[----:B------:R-:W-:Y:S05]  /*2e480*/  WARPSYNC.COLLECTIVE R15, `(.L_x_994) ;  /* 0x000000000f087348 */ /* 0x000fea0003c00000 */
[----:B------:R0:W1:Y:S02]  /*2e490*/  SHFL.IDX P6, R14, R13, R12, R11 ;  /* 0x0000000c0d0e7389 */ /* 0x00006400000c000b */
[----:B01----:R-:W-:Y:S01]  /*2e4a0*/  ENDCOLLECTIVE ;  /* 0x000000000000791b */ /* 0x003fe20003800000 */
.L_x_994:
[----:B------:R-:W-:Y:S01]  /*2e4b0*/  IMAD.MOV.U32 R13, RZ, RZ, R82 ;  /* 0x000000ffff0d7224 */ /* 0x000fe200078e0052 */
[----:B------:R-:W-:-:S07]  /*2e4c0*/  MOV R86, R14 ;  /* 0x0000000e00567202 */ /* 0x000fce0000000f00 */
[----:B------:R-:W-:Y:S05]  /*2e4d0*/  WARPSYNC.COLLECTIVE R15, `(.L_x_995) ;  /* 0x000000000f087348 */ /* 0x000fea0003c00000 */
[----:B------:R0:W1:Y:S02]  /*2e4e0*/  SHFL.IDX P6, R14, R13, R12, R11 ;  /* 0x0000000c0d0e7389 */ /* 0x00006400000c000b */
[----:B01----:R-:W-:Y:S01]  /*2e4f0*/  ENDCOLLECTIVE ;  /* 0x000000000000791b */ /* 0x003fe20003800000 */
.L_x_995:
        /* <DEDUP_REMOVED lines=8> */
.L_x_996:
[----:B------:R-:W-:Y:S02]  /*2e580*/  SEL R49, R75, R82, P0 ;  /* 0x000000524b317207 */ /* 0x000fe40000000000 */
[----:B------:R-:W-:Y:S02]  /*2e590*/  SEL R75, R82, R75, P0 ;  /* 0x0000004b524b7207 */ /* 0x000fe40000000000 */
[----:B------:R-:W-:Y:S01]  /*2e5a0*/  MOV R13, R83 ;  /* 0x00000053000d7202 */ /* 0x000fe20000000f00 */
[----:B------:R-:W-:-:S07]  /*2e5b0*/  IMAD.MOV.U32 R87, RZ, RZ, R14 ;  /* 0x000000ffff577224 */ /* 0x000fce00078e000e */
[----:B------:R-:W-:Y:S05]  /*2e5c0*/  WARPSYNC.COLLECTIVE R15, `(.L_x_997) ;  /* 0x000000000f087348 */ /* 0x000fea0003c00000 */
[----:B------:R0:W1:Y:S02]  /*2e5d0*/  SHFL.IDX P6, R14, R13, R12, R11 ;  /* 0x0000000c0d0e7389 */ /* 0x00006400000c000b */
[----:B01----:R-:W-:Y:S01]  /*2e5e0*/  ENDCOLLECTIVE ;  /* 0x000000000000791b */ /* 0x003fe20003800000 */
.L_x_997:
[----:B------:R-:W-:Y:S02]  /*2e5f0*/  IMAD.MOV.U32 R13, RZ, RZ, R95 ;  /* 0x000000ffff0d7224 */ /* 0x000fe400078e005f */
[----:B------:R-:W-:Y:S02]  /*2e600*/  IMAD.MOV.U32 R12, RZ, RZ, R2 ;  /* 0x000000ffff0c7224 */ /* 0x000fe400078e0002 */
[----:B------:R-:W-:-:S07]  /*2e610*/  IMAD.MOV.U32 R83, RZ, RZ, R14 ;  /* 0x000000ffff537224 */ /* 0x000fce00078e000e */
[----:B------:R-:W-:Y:S05]  /*2e620*/  WARPSYNC.COLLECTIVE R15, `(.L_x_998) ;  /* 0x000000000f087348 */ /* 0x000fea0003c00000 */
[----:B------:R0:W1:Y:S02]  /*2e630*/  SHFL.IDX P6, R14, R13, R12, R11 ;  /* 0x0000000c0d0e7389 */ /* 0x00006400000c000b */
[----:B01----:R-:W-:Y:S01]  /*2e640*/  ENDCOLLECTIVE ;  /* 0x000000000000791b */ /* 0x003fe20003800000 */
.L_x_998:
[----:B------:R-:W-:Y:S02]  /*2e650*/  IMAD.MOV.U32 R13, RZ, RZ, R90 ;  /* 0x000000ffff0d7224 */ /* 0x000fe400078e005a */
[----:B------:R-:W-:-:S07]  /*2e660*/  IMAD.MOV.U32 R95, RZ, RZ, R14 ;  /* 0x000000ffff5f7224 */ /* 0x000fce00078e000e */
[----:B------:R-:W-:Y:S05]  /*2e670*/  WARPSYNC.COLLECTIVE R15, `(.L_x_999) ;  /* 0x000000000f087348 */ /* 0x000fea0003c00000 */
[----:B------:R0:W1:Y:S02]  /*2e680*/  SHFL.IDX P6, R14, R13, R12, R11 ;  /* 0x0000000c0d0e7389 */ /* 0x00006400000c000b */
[----:B01----:R-:W-:Y:S01]  /*2e690*/  ENDCOLLECTIVE ;  /* 0x000000000000791b */ /* 0x003fe20003800000 */
.L_x_999:
        /* <DEDUP_REMOVED lines=8> */
.L_x_1000:
[----:B------:R-:W-:Y:S02]  /*2e720*/  SEL R51, R83, R90, P0 ;  /* 0x0000005a53337207 */ /* 0x000fe40000000000 */
[----:B------:R-:W-:Y:S01]  /*2e730*/  SEL R83, R90, R83, P0 ;  /* 0x000000535a537207 */ /* 0x000fe20000000000 */
[----:B------:R-:W-:Y:S02]  /*2e740*/  IMAD.MOV.U32 R13, RZ, RZ, R121 ;  /* 0x000000ffff0d7224 */ /* 0x000fe400078e0079 */
[----:B------:R-:W-:-:S07]  /*2e750*/  IMAD.MOV.U32 R91, RZ, RZ, R14 ;  /* 0x000000ffff5b7224 */ /* 0x000fce00078e000e */
[----:B------:R-:W-:Y:S05]  /*2e760*/  WARPSYNC.COLLECTIVE R15, `(.L_x_1001) ;  /* 0x000000000f087348 */ /* 0x000fea0003c00000 */
[----:B------:R0:W1:Y:S02]  /*2e770*/  SHFL.IDX P6, R14, R13, R12, R11 ;  /* 0x0000000c0d0e7389 */ /* 0x00006400000c000b */
[----:B01----:R-:W-:Y:S01]  /*2e780*/  ENDCOLLECTIVE ;  /* 0x000000000000791b */ /* 0x003fe20003800000 */
.L_x_1001:
[----:B------:R-:W-:Y:S01]  /*2e790*/  MOV R13, R102 ;  /* 0x00000066000d7202 */ /* 0x000fe20000000f00 */
[----:B------:R-:W-:Y:S02]  /*2e7a0*/  IMAD.MOV.U32 R12, RZ, RZ, R2 ;  /* 0x000000ffff0c7224 */ /* 0x000fe400078e0002 */
[----:B------:R-:W-:-:S07]  /*2e7b0*/  IMAD.MOV.U32 R103, RZ, RZ, R14 ;  /* 0x000000ffff677224 */ /* 0x000fce00078e000e */
[----:B------:R-:W-:Y:S05]  /*2e7c0*/  WARPSYNC.COLLECTIVE R15, `(.L_x_1002) ;  /* 0x000000000f087348 */ /* 0x000fea0003c00000 */
[----:B------:R0:W1:Y:S02]  /*2e7d0*/  SHFL.IDX P6, R14, R13, R12, R11 ;  /* 0x0000000c0d0e7389 */ /* 0x00006400000c000b */
[----:B01----:R-:W-:Y:S01]  /*2e7e0*/  ENDCOLLECTIVE ;  /* 0x000000000000791b */ /* 0x003fe20003800000 */
.L_x_1002:
[----:B------:R-:W-:Y:S02]  /*2e7f0*/  IMAD.MOV.U32 R13, RZ, RZ, R99 ;  /* 0x000000ffff0d7224 */ /* 0x000fe400078e0063 */
[----:B------:R-:W-:-:S07]  /*2e800*/  IMAD.MOV.U32 R102, RZ, RZ, R14 ;  /* 0x000000ffff667224 */ /* 0x000fce00078e000e */
[----:B------:R-:W-:Y:S05]  /*2e810*/  WARPSYNC.COLLECTIVE R15, `(.L_x_1003) ;  /* 0x000000000f087348 */ /* 0x000fea0003c00000 */
[----:B------:R0:W1:Y:S02]  /*2e820*/  SHFL.IDX P6, R14, R13, R12, R11 ;  /* 0x0000000c0d0e7389 */ /* 0x00006400000c000b */
[----:B01----:R-:W-:Y:S01]  /*2e830*/  ENDCOLLECTIVE ;  /* 0x000000000000791b */ /* 0x003fe20003800000 */
.L_x_1003:
        /* <DEDUP_REMOVED lines=8> */
.L_x_1004:
[----:B------:R-:W-:Y:S02]  /*2e8c0*/  SEL R53, R103, R99, P0 ;  /* 0x0000006367357207 */ /* 0x000fe40000000000 */
[----:B------:R-:W-:Y:S01]  /*2e8d0*/  SEL R99, R99, R103, P0 ;  /* 0x0000006763637207 */ /* 0x000fe20000000000 */
[----:B------:R-:W-:Y:S02]  /*2e8e0*/  IMAD.MOV.U32 R13, RZ, RZ, R125 ;  /* 0x000000ffff0d7224 */ /* 0x000fe400078e007d */
[----:B------:R-:W-:-:S07]  /*2e8f0*/  IMAD.MOV.U32 R98, RZ, RZ, R14 ;  /* 0x000000ffff627224 */ /* 0x000fce00078e000e */
[----:B------:R-:W-:Y:S05]  /*2e900*/  WARPSYNC.COLLECTIVE R15, `(.L_x_1005) ;  /* 0x000000000f087348 */ /* 0x000fea0003c00000 */
[----:B------:R0:W1:Y:S02]  /*2e910*/  SHFL.IDX P6, R14, R13, R12, R11 ;  /* 0x0000000c0d0e7389 */ /* 0x00006400000c000b */
[----:B01----:R-:W-:Y:S01]  /*2e920*/  ENDCOLLECTIVE ;  /* 0x000000000000791b */ /* 0x003fe20003800000 */
.L_x_1005:
[----:B------:R-:W-:Y:S02]  /*2e930*/  IMAD.MOV.U32 R13, RZ, RZ, R110 ;  /* 0x000000ffff0d7224 */ /* 0x000fe400078e006e */
[----:B------:R-:W-:Y:S02]  /*2e940*/  IMAD.MOV.U32 R12, RZ, RZ, R2 ;  /* 0x000000ffff0c7224 */ /* 0x000fe400078e0002 */
[----:B------:R-:W-:-:S07]  /*2e950*/  IMAD.MOV.U32 R107, RZ, RZ, R14 ;  /* 0x000000ffff6b7224 */ /* 0x000fce00078e000e */
[----:B------:R-:W-:Y:S05]  /*2e960*/  WARPSYNC.COLLECTIVE R15, `(.L_x_1006) ;  /* 0x000000000f087348 */ /* 0x000fea0003c00000 */
[----:B------:R0:W1:Y:S02]  /*2e970*/  SHFL.IDX P6, R14, R13, R12, R11 ;  /* 0x0000000c0d0e7389 */ /* 0x00006400000c000b */
[----:B01----:R-:W-:Y:S01]  /*2e980*/  ENDCOLLECTIVE ;  /* 0x000000000000791b */ /* 0x003fe20003800000 */
.L_x_1006:
[----:B------:R-:W-:Y:S01]  /*2e990*/  IMAD.MOV.U32 R13, RZ, RZ, R106 ;  /* 0x000000ffff0d7224 */ /* 0x000fe200078e006a */
[----:B------:R-:W-:-:S07]  /*2e9a0*/  MOV R110, R14 ;  /* 0x0000000e006e7202 */ /* 0x000fce0000000f00 */
[----:B------:R-:W-:Y:S05]  /*2e9b0*/  WARPSYNC.COLLECTIVE R15, `(.L_x_1007) ;  /* 0x000000000f087348 */ /* 0x000fea0003c00000 */
[----:B------:R0:W1:Y:S02]  /*2e9c0*/  SHFL.IDX P6, R14, R13, R12, R11 ;  /* 0x0000000c0d0e7389 */ /* 0x00006400000c000b */
[----:B01----:R-:W-:Y:S01]  /*2e9d0*/  ENDCOLLECTIVE ;  /* 0x000000000000791b */ /* 0x003fe20003800000 */
.L_x_1007:
        /* <DEDUP_REMOVED lines=8> */
.L_x_1008:
[----:B------:R-:W-:Y:S02]  /*2ea60*/  SEL R60, R107, R106, P0 ;  /* 0x0000006a6b3c7207 */ /* 0x000fe40000000000 */
[----:B------:R-:W-:Y:S01]  /*2ea70*/  SEL R106, R106, R107, P0 ;  /* 0x0000006b6a6a7207 */ /* 0x000fe20000000000 */
[----:B------:R-:W-:Y:S01]  /*2ea80*/  IMAD.MOV.U32 R13, RZ, RZ, R111 ;  /* 0x000000ffff0d7224 */ /* 0x000fe200078e006f */
[----:B------:R-:W-:-:S07]  /*2ea90*/  MOV R115, R14 ;  /* 0x0000000e00737202 */ /* 0x000fce0000000f00 */
[----:B------:R-:W-:Y:S05]  /*2eaa0*/  WARPSYNC.COLLECTIVE R15, `(.L_x_1009) ;  /* 0x000000000f087348 */ /* 0x000fea0003c00000 */
[----:B------:R0:W1:Y:S02]  /*2eab0*/  SHFL.IDX P6, R14, R13, R12, R11 ;  /* 0x0000000c0d0e7389 */ /* 0x00006400000c000b */
[----:B01----:R-:W-:Y:S01]  /*2eac0*/  ENDCOLLECTIVE ;  /* 0x000000000000791b */ /* 0x003fe20003800000 */
.L_x_1009:
[----:B------:R-:W-:Y:S02]  /*2ead0*/  IMAD.MOV.U32 R13, RZ, RZ, R118 ;  /* 0x000000ffff0d7224 */ /* 0x000fe400078e0076 */
[----:B------:R-:W-:Y:S02]  /*2eae0*/  IMAD.MOV.U32 R12, RZ, RZ, R2 ;  /* 0x000000ffff0c7224 */ /* 0x000fe400078e0002 */
[----:B------:R-:W-:-:S07]  /*2eaf0*/  IMAD.MOV.U32 R114, RZ, RZ, R14 ;  /* 0x000000ffff727224 */ /* 0x000fce00078e000e */
[----:B------:R-:W-:Y:S05]  /*2eb00*/  WARPSYNC.COLLECTIVE R15, `(.L_x_1010) ;  /* 0x000000000f087348 */ /* 0x000fea0003c00000 */
[----:B------:R0:W1:Y:S02]  /*2eb10*/  SHFL.IDX P6, R14, R13, R12, R11 ;  /* 0x0000000c0d0e7389 */ /* 0x00006400000c000b */
[----:B01----:R-:W-:Y:S01]  /*2eb20*/  ENDCOLLECTIVE ;  /* 0x000000000000791b */ /* 0x003fe20003800000 */
.L_x_1010:
[----:B------:R-:W-:Y:S01]  /*2eb30*/  IMAD.MOV.U32 R13, RZ, RZ, R129 ;  /* 0x000000ffff0d7224 */ /* 0x000fe200078e0081 */
[----:B------:R-:W-:-:S07]  /*2eb40*/  MOV R118, R14 ;  /* 0x0000000e00767202 */ /* 0x000fce0000000f00 */
[----:B------:R-:W-:Y:S05]  /*2eb50*/  WARPSYNC.COLLECTIVE R15, `(.L_x_1011) ;  /* 0x000000000f087348 */ /* 0x000fea0003c00000 */
[----:B------:R0:W1:Y:S02]  /*2eb60*/  SHFL.IDX P6, R14, R13, R12, R11 ;  /* 0x0000000c0d0e7389 */ /* 0x00006400000c000b */
[----:B01----:R-:W-:Y:S01]  /*2eb70*/  ENDCOLLECTIVE ;  /* 0x000000000000791b */ /* 0x003fe20003800000 */
.L_x_1011:
        /* <DEDUP_REMOVED lines=8> */
.L_x_1012:
[----:B------:R-:W-:Y:S02]  /*2ec00*/  SEL R64, R114, R111, P0 ;  /* 0x0000006f72407207 */ /* 0x000fe40000000000 */
[----:B------:R-:W-:Y:S01]  /*2ec10*/  SEL R111, R111, R114, P0 ;  /* 0x000000726f6f7207 */ /* 0x000fe20000000000 */
[----:B------:R-:W-:Y:S01]  /*2ec20*/  IMAD.MOV.U32 R13, RZ, RZ, R119 ;  /* 0x000000ffff0d7224 */ /* 0x000fe200078e0077 */
[----:B------:R-:W-:-:S07]  /*2ec30*/  MOV R122, R14 ;  /* 0x0000000e007a7202 */ /* 0x000fce0000000f00 */
[----:B------:R-:W-:Y:S05]  /*2ec40*/  WARPSYNC.COLLECTIVE R15, `(.L_x_1013) ;  /* 0x000000000f087348 */ /* 0x000fea0003c00000 */
[----:B------:R0:W1:Y:S02]  /*2ec50*/  SHFL.IDX P6, R14, R13, R12, R11 ;  /* 0x0000000c0d0e7389 */ /* 0x00006400000c000b */
[----:B01----:R-:W-:Y:S01]  /*2ec60*/  ENDCOLLECTIVE ;  /* 0x000000000000791b */ /* 0x003fe20003800000 */
.L_x_1013:
[----:B------:R-:W-:Y:S02]  /*2ec70*/  IMAD.MOV.U32 R13, RZ, RZ, R126 ;  /* 0x000000ffff0d7224 */ /* 0x000fe400078e007e */
[----:B------:R-:W-:Y:S02]  /*2ec80*/  IMAD.MOV.U32 R12, RZ, RZ, R2 ;  /* 0x000000ffff0c7224 */ /* 0x000fe400078e0002 */
[----:B------:R-:W-:-:S07]  /*2ec90*/  IMAD.MOV.U32 R121, RZ, RZ, R14 ;  /* 0x000000ffff797224 */ /* 0x000fce00078e000e */
[----:B------:R-:W-:Y:S05]  /*2eca0*/  WARPSYNC.COLLECTIVE R15, `(.L_x_1014) ;  /* 0x000000000f087348 */ /* 0x000fea0003c00000 */
[----:B------:R0:W1:Y:S02]  /*2ecb0*/  SHFL.IDX P6, R14, R13, R12, R11 ;  /* 0x0000000c0d0e7389 */ /* 0x00006400000c000b */
[----:B01----:R-:W-:Y:S01]  /*2ecc0*/  ENDCOLLECTIVE ;  /* 0x000000000000791b */ /* 0x003fe20003800000 */
.L_x_1014:
[----:B------:R-:W-:Y:S01]  /*2ecd0*/  IMAD.MOV.U32 R13, RZ, RZ, R123 ;  /* 0x000000ffff0d7224 */ /* 0x000fe200078e007b */
[----:B------:R-:W-:-:S07]  /*2ece0*/  MOV R126, R14 ;  /* 0x0000000e007e7202 */ /* 0x000fce0000000f00 */
[----:B------:R-:W-:Y:S05]  /*2ecf0*/  WARPSYNC.COLLECTIVE R15, `(.L_x_1015) ;  /* 0x000000000f087348 */ /* 0x000fea0003c00000 */
[----:B------:R0:W1:Y:S02]  /*2ed00*/  SHFL.IDX P6, R14, R13, R12, R11 ;  /* 0x0000000c0d0e7389 */ /* 0x00006400000c000b */
[----:B01----:R-:W-:Y:S01]  /*2ed10*/  ENDCOLLECTIVE ;  /* 0x000000000000791b */ /* 0x003fe20003800000 */
.L_x_1015:
        /* <DEDUP_REMOVED lines=8> */
.L_x_1016:
[----:B------:R-:W-:Y:S02]  /*2eda0*/  SEL R72, R121, R119, P0 ;  /* 0x0000007779487207 */ /* 0x000fe40000000000 */
[----:B------:R-:W-:Y:S01]  /*2edb0*/  SEL R119, R119, R121, P0 ;  /* 0x0000007977777207 */ /* 0x000fe20000000000 */
[----:B------:R-:W-:Y:S01]  /*2edc0*/  IMAD.MOV.U32 R13, RZ, RZ, R127 ;  /* 0x000000ffff0d7224 */ /* 0x000fe200078e007f */
[----:B------:R-:W-:-:S07]  /*2edd0*/  MOV R125, R14 ;  /* 0x0000000e007d7202 */ /* 0x000fce0000000f00 */
[----:B------:R-:W-:Y:S05]  /*2ede0*/  WARPSYNC.COLLECTIVE R15, `(.L_x_1017) ;  /* 0x000000000f087348 */ /* 0x000fea0003c00000 */
[----:B------:R0:W1:Y:S02]  /*2edf0*/  SHFL.IDX P6, R14, R13, R12, R11 ;  /* 0x0000000c0d0e7389 */ /* 0x00006400000c000b */
[----:B01----:R-:W-:Y:S01]  /*2ee00*/  ENDCOLLECTIVE ;  /* 0x000000000000791b */ /* 0x003fe20003800000 */
.L_x_1017:
[----:B------:R-:W-:Y:S02]  /*2ee10*/  IMAD.MOV.U32 R13, RZ, RZ, R134 ;  /* 0x000000ffff0d7224 */ /* 0x000fe400078e0086 */
[----:B------:R-:W-:Y:S02]  /*2ee20*/  IMAD.MOV.U32 R12, RZ, RZ, R2 ;  /* 0x000000ffff0c7224 */ /* 0x000fe400078e0002 */
[----:B------:R-:W-:-:S07]  /*2ee30*/  IMAD.MOV.U32 R123, RZ, RZ, R14 ;  /* 0x000000ffff7b7224 */ /* 0x000fce00078e000e */
[----:B------:R-:W-:Y:S05]  /*2ee40*/  WARPSYNC.COLLECTIVE R15, `(.L_x_1018) ;  /* 0x000000000f087348 */ /* 0x000fea0003c00000 */
[----:B------:R0:W1:Y:S02]  /*2ee50*/  SHFL.IDX P6, R14, R13, R12, R11 ;  /* 0x0000000c0d0e7389 */ /* 0x00006400000c000b */
[----:B01----:R-:W-:Y:S01]  /*2ee60*/  ENDCOLLECTIVE ;  /* 0x000000000000791b */ /* 0x003fe20003800000 */
.L_x_1018:
[----:B------:R-:W-:Y:S01]  /*2ee70*/  IMAD.MOV.U32 R13, RZ, RZ, R131 ;  /* 0x000000ffff0d7224 */ /* 0x000fe200078e0083 */
[----:B------:R-:W-:-:S07]  /*2ee80*/  MOV R134, R14 ;  /* 0x0000000e00867202 */ /* 0x000fce0000000f00 */
[----:B------:R-:W-:Y:S05]  /*2ee90*/  WARPSYNC.COLLECTIVE R15, `(.L_x_1019) ;  /* 0x000000000f087348 */ /* 0x000fea0003c00000 */
[----:B------:R0:W1:Y:S02]  /*2eea0*/  SHFL.IDX P6, R14, R13, R12, R11 ;  /* 0x0000000c0d0e7389 */ /* 0x00006400000c000b */
[----:B01----:R-:W-:Y:S01]  /*2eeb0*/  ENDCOLLECTIVE ;  /* 0x000000000000791b */ /* 0x003fe20003800000 */
.L_x_1019:
        /* <DEDUP_REMOVED lines=8> */
.L_x_1020:
[----:B------:R-:W-:Y:S02]  /*2ef40*/  SEL R76, R123, R127, P0 ;  /* 0x0000007f7b4c7207 */ /* 0x000fe40000000000 */
[----:B------:R-:W-:Y:S01]  /*2ef50*/  SEL R123, R127, R123, P0 ;  /* 0x0000007b7f7b7207 */ /* 0x000fe20000000000 */
[----:B------:R-:W-:Y:S01]  /*2ef60*/  IMAD.MOV.U32 R13, RZ, RZ, R135 ;  /* 0x000000ffff0d7224 */ /* 0x000fe200078e0087 */
[----:B------:R-:W-:-:S07]  /*2ef70*/  MOV R133, R14 ;  /* 0x0000000e00857202 */ /* 0x000fce0000000f00 */
[----:B------:R-:W-:Y:S05]  /*2ef80*/  WARPSYNC.COLLECTIVE R15, `(.L_x_1021) ;  /* 0x000000000f087348 */ /* 0x000fea0003c00000 */
[----:B------:R0:W1:Y:S02]  /*2ef90*/  SHFL.IDX P6, R14, R13, R12, R11 ;  /* 0x0000000c0d0e7389 */ /* 0x00006400000c000b */
[----:B01----:R-:W-:Y:S01]  /*2efa0*/  ENDCOLLECTIVE ;  /* 0x000000000000791b */ /* 0x003fe20003800000 */
.L_x_1021:
[----:B------:R-:W-:Y:S02]  /*2efb0*/  IMAD.MOV.U32 R13, RZ, RZ, R142 ;  /* 0x000000ffff0d7224 */ /* 0x000fe400078e008e */
[----:B------:R-:W-:Y:S02]  /*2efc0*/  IMAD.MOV.U32 R12, RZ, RZ, R2 ;  /* 0x000000ffff0c7224 */ /* 0x000fe400078e0002 */
[----:B------:R-:W-:-:S07]  /*2efd0*/  IMAD.MOV.U32 R131, RZ, RZ, R14 ;  /* 0x000000ffff837224 */ /* 0x000fce00078e000e */
[----:B------:R-:W-:Y:S05]  /*2efe0*/  WARPSYNC.COLLECTIVE R15, `(.L_x_1022) ;  /* 0x000000000f087348 */ /* 0x000fea0003c00000 */
[----:B------:R0:W1:Y:S02]  /*2eff0*/  SHFL.IDX P6, R14, R13, R12, R11 ;  /* 0x0000000c0d0e7389 */ /* 0x00006400000c000b */
[----:B01----:R-:W-:Y:S01]  /*2f000*/  ENDCOLLECTIVE ;  /* 0x000000000000791b */ /* 0x003fe20003800000 */
.L_x_1022:
[----:B------:R-:W-:Y:S01]  /*2f010*/  IMAD.MOV.U32 R13, RZ, RZ, R138 ;  /* 0x000000ffff0d7224 */ /* 0x000fe200078e008a */
[----:B------:R-:W-:-:S07]  /*2f020*/  MOV R130, R14 ;  /* 0x0000000e00827202 */ /* 0x000fce0000000f00 */
[----:B------:R-:W-:Y:S05]  /*2f030*/  WARPSYNC.COLLECTIVE R15, `(.L_x_1023) ;  /* 0x000000000f087348 */ /* 0x000fea0003c00000 */
[----:B------:R0:W1:Y:S02]  /*2f040*/  SHFL.IDX P6, R14, R13, R12, R11 ;  /* 0x0000000c0d0e7389 */ /* 0x00006400000c000b */
[----:B01----:R-:W-:Y:S01]  /*2f050*/  ENDCOLLECTIVE ;  /* 0x000000000000791b */ /* 0x003fe20003800000 */
.L_x_1023:
        /* <DEDUP_REMOVED lines=8> */
.L_x_1024:
[----:B------:R-:W-:Y:S02]  /*2f0e0*/  SEL R80, R131, R129, P0 ;  /* 0x0000008183507207 */ /* 0x000fe40000000000 */
[----:B------:R-:W-:Y:S01]  /*2f0f0*/  SEL R129, R129, R131, P0 ;  /* 0x0000008381817207 */ /* 0x000fe20000000000 */
[----:B------:R-:W-:Y:S01]  /*2f100*/  IMAD.MOV.U32 R13, RZ, RZ, R208 ;  /* 0x000000ffff0d7224 */ /* 0x000fe200078e00d0 */
[----:B------:R-:W-:-:S07]  /*2f110*/  MOV R66, R14 ;  /* 0x0000000e00427202 */ /* 0x000fce0000000f00 */
[----:B------:R-:W-:Y:S05]  /*2f120*/  WARPSYNC.COLLECTIVE R15, `(.L_x_1025) ;  /* 0x000000000f087348 */ /* 0x000fea0003c00000 */
[----:B------:R0:W1:Y:S02]  /*2f130*/  SHFL.IDX P6, R14, R13, R12, R11 ;  /* 0x0000000c0d0e7389 */ /* 0x00006400000c000b */
[----:B01----:R-:W-:Y:S01]  /*2f140*/  ENDCOLLECTIVE ;  /* 0x000000000000791b */ /* 0x003fe20003800000 */
.L_x_1025:
[----:B------:R-:W-:Y:S02]  /*2f150*/  IMAD.MOV.U32 R13, RZ, RZ, R150 ;  /* 0x000000ffff0d7224 */ /* 0x000fe400078e0096 */
[----:B------:R-:W-:Y:S02]  /*2f160*/  IMAD.MOV.U32 R12, RZ, RZ, R2 ;  /* 0x000000ffff0c7224 */ /* 0x000fe400078e0002 */
[----:B------:R-:W-:Y:S02]  /*2f170*/  IMAD.MOV.U32 R2, RZ, RZ, RZ ;  /* 0x000000ffff027224 */ /* 0x000fe400078e00ff */
[----:B------:R-:W-:-:S07]  /*2f180*/  IMAD.MOV.U32 R62, RZ, RZ, R14 ;  /* 0x000000ffff3e7224 */ /* 0x000fce00078e000e */
[----:B------:R-:W-:Y:S05]  /*2f190*/  WARPSYNC.COLLECTIVE R15, `(.L_x_1026) ;  /* 0x000000000f087348 */ /* 0x000fea0003c00000 */
[----:B------:R0:W1:Y:S02]  /*2f1a0*/  SHFL.IDX P6, R14, R13, R12, R11 ;  /* 0x0000000c0d0e7389 */ /* 0x00006400000c000b */
[----:B01----:R-:W-:Y:S01]  /*2f1b0*/  ENDCOLLECTIVE ;  /* 0x000000000000791b */ /* 0x003fe20003800000 */
.L_x_1026:
[----:B------:R-:W-:Y:S01]  /*2f1c0*/  IMAD.MOV.U32 R13, RZ, RZ, R209 ;  /* 0x000000ffff0d7224 */ /* 0x000fe200078e00d1 */
[----:B------:R-:W-:-:S07]  /*2f1d0*/  MOV R0, R14 ;  /* 0x0000000e00007202 */ /* 0x000fce0000000f00 */
[----:B------:R-:W-:Y:S05]  /*2f1e0*/  WARPSYNC.COLLECTIVE R15, `(.L_x_1027) ;  /* 0x000000000f087348 */ /* 0x000fea0003c00000 */
[----:B------:R0:W1:Y:S02]  /*2f1f0*/  SHFL.IDX P6, R14, R13, R12, R11 ;  /* 0x0000000c0d0e7389 */ /* 0x00006400000c000b */
[----:B01----:R-:W-:Y:S01]  /*2f200*/  ENDCOLLECTIVE ;  /* 0x000000000000791b */ /* 0x003fe20003800000 */
.L_x_1027:
[----:B------:R-:W-:Y:S01]  /*2f210*/  IMAD.MOV.U32 R11, RZ, RZ, R14 ;  /* 0x000000ffff0b7224 */ /* 0x000fe200078e000e */
[----:B------:R-:W-:Y:S06]  /*2f220*/  BRA `(.L_x_1028) ;  /* 0xfffffed000bc7947 */ /* 0x000fec000383ffff */
.L_x_664:
[----:B------:R-:W-:Y:S01]  /*2f230*/  IMAD.MOV.U32 R13, RZ, RZ, R20 ;  /* 0x000000ffff0d7224 */ /* 0x000fe200078e0014 */
[----:B------:R-:W-:Y:S01]  /*2f240*/  MOV R12, RZ ;  /* 0x000000ff000c7202 */ /* 0x000fe20000000f00 */
[----:B------:R-:W-:Y:S02]  /*2f250*/  IMAD.MOV.U32 R11, RZ, RZ, 0x181f ;  /* 0x0000181fff0b7424 */ /* 0x000fe400078e00ff */
[----:B------:R-:W-:-:S07]  /*2f260*/  IMAD.MOV.U32 R15, RZ, RZ, -0x1 ;  /* 0xffffffffff0f7424 */ /* 0x000fce00078e00ff */
[----:B-----5:R-:W-:Y:S05]  /*2f270*/  WARPSYNC.COLLECTIVE R15, `(.L_x_1029) ;  /* 0x000000000f087348 */ /* 0x020fea0003c00000 */
[----:B------:R0:W1:Y:S02]  /*2f280*/  SHFL.IDX P6, R14, R13, R12, R11 ;  /* 0x0000000c0d0e7389 */ /* 0x00006400000c000b */
[----:B01---5:R-:W-:Y:S01]  /*2f290*/  ENDCOLLECTIVE ;  /* 0x000000000000791b */ /* 0x023fe20003800000 */
.L_x_1029:
[----:B------:R-:W-:Y:S02]  /*2f2a0*/  IMAD.MOV.U32 R13, RZ, RZ, R0 ;  /* 0x000000ffff0d7224 */ /* 0x000fe400078e0000 */
[----:B------:R-:W-:-:S07]  /*2f2b0*/  IMAD.MOV.U32 R21, RZ, RZ, R14 ;  /* 0x000000ffff157224 */ /* 0x000fce00078e000e */
[----:B------:R-:W-:Y:S05]  /*2f2c0*/  WARPSYNC.COLLECTIVE R15, `(.L_x_1030) ;  /* 0x000000000f087348 */ /* 0x000fea0003c00000 */
[----:B------:R0:W1:Y:S02]  /*2f2d0*/  SHFL.IDX P6, R14, R13, R12, R11 ;  /* 0x0000000c0d0e7389 */ /* 0x00006400000c000b */
[----:B01----:R-:W-:Y:S01]  /*2f2e0*/  ENDCOLLECTIVE ;  /* 0x000000000000791b */ /* 0x003fe20003800000 */
.L_x_1030:
[----:B------:R-:W-:Y:S05]  /*2f2f0*/  BRA `(.L_x_1031) ;  /* 0xfffffee400e07947 */ /* 0x000fea000383ffff */
.L_x_667:
[----:B------:R-:W-:Y:S01]  /*2f300*/  BSSY B1, `(.L_x_1032) ;  /* 0x0000008000017945 */ /* 0x000fe20003800000 */
[----:B-1----:R-:W-:Y:S01]  /*2f310*/  MOV R13, R20 ;  /* 0x00000014000d7202 */ /* 0x002fe20000000f00 */
[----:B------:R-:W-:Y:S02]  /*2f320*/  IMAD.MOV.U32 R12, RZ, RZ, 0x1 ;  /* 0x00000001ff0c7424 */ /* 0x000fe400078e00ff */
[----:B------:R-:W-:Y:S02]  /*2f330*/  IMAD.MOV.U32 R11, RZ, RZ, 0x181f ;  /* 0x0000181fff0b7424 */ /* 0x000fe400078e00ff */
[----:B------:R-:W-:-:S07]  /*2f340*/  IMAD.MOV.U32 R15, RZ, RZ, -0x1 ;  /* 0xffffffffff0f7424 */ /* 0x000fce00078e00ff */
[----:B0-2--5:R-:W-:Y:S05]  /*2f350*/  WARPSYNC.COLLECTIVE R15, `(.L_x_1033) ;  /* 0x000000000f087348 */ /* 0x025fea0003c00000 */
[----:B--2---:R1:W2:Y:S02]  /*2f360*/  SHFL.IDX P6, R14, R13, R12, R11 ;  /* 0x0000000c0d0e7389 */ /* 0x0042a400000c000b */
[----:B012--5:R-:W-:Y:S01]  /*2f370*/  ENDCOLLECTIVE ;  /* 0x000000000000791b */ /* 0x027fe20003800000 */
.L_x_1033:
[----:B------:R-:W-:Y:S05]  /*2f380*/  BSYNC B1 ;  /* 0x0000000000017941 */ /* 0x000fea0003800000 */
.L_x_1032:
        /* <DEDUP_REMOVED lines=8> */
.L_x_1034:
[----:B------:R-:W-:Y:S05]  /*2f410*/  BRA `(.L_x_1035) ;  /* 0xfffffee800107947 */ /* 0x000fea000383ffff */
.L_x_670:
[----:B------:R-:W-:Y:S01]  /*2f420*/  BSSY B1, `(.L_x_1036) ;  /* 0x0000008000017945 */ /* 0x000fe20003800000 */
[----:B------:R-:W-:Y:S01]  /*2f430*/  IMAD.MOV.U32 R13, RZ, RZ, R20 ;  /* 0x000000ffff0d7224 */ /* 0x000fe200078e0014 */
[----:B------:R-:W-:Y:S01]  /*2f440*/  MOV R12, 0x2 ;  /* 0x00000002000c7802 */ /* 0x000fe20000000f00 */
[----:B------:R-:W-:Y:S02]  /*2f450*/  IMAD.MOV.U32 R11, RZ, RZ, 0x181f ;  /* 0x0000181fff0b7424 */ /* 0x000fe400078e00ff */
[----:B------:R-:W-:-:S07]  /*2f460*/  IMAD.MOV.U32 R15, RZ, RZ, -0x1 ;  /* 0xffffffffff0f7424 */ /* 0x000fce00078e00ff */
[----:B0123-5:R-:W-:Y:S05]  /*2f470*/  WARPSYNC.COLLECTIVE R15, `(.L_x_1037) ;  /* 0x000000000f087348 */ /* 0x02ffea0003c00000 */
[----:B--2---:R2:W4:Y:S02]  /*2f480*/  SHFL.IDX P6, R14, R13, R12, R11 ;  /* 0x0000000c0d0e7389 */ /* 0x00452400000c000b */
[----:B012345:R-:W-:Y:S01]  /*2f490*/  ENDCOLLECTIVE ;  /* 0x000000000000791b */ /* 0x03ffe20003800000 */
.L_x_1037:
[----:B------:R-:W-:Y:S05]  /*2f4a0*/  BSYNC B1 ;  /* 0x0000000000017941 */ /* 0x000fea0003800000 */
.L_x_1036:
        /* <DEDUP_REMOVED lines=8> */
.L_x_1038:
[----:B------:R-:W-:Y:S05]  /*2f530*/  BRA `(.L_x_1039) ;  /* 0xfffffee800447947 */ /* 0x000fea000383ffff */
.L_x_673:
[----:B------:R-:W-:Y:S01]  /*2f540*/  BSSY B1, `(.L_x_1040) ;  /* 0x0000008000017945 */ /* 0x000fe20003800000 */
[----:B------:R-:W-:Y:S01]  /*2f550*/  IMAD.MOV.U32 R13, RZ, RZ, R20 ;  /* 0x000000ffff0d7224 */ /* 0x000fe200078e0014 */
[----:B------:R-:W-:Y:S01]  /*2f560*/  MOV R11, 0x181f ;  /* 0x0000181f000b7802 */ /* 0x000fe20000000f00 */
[----:B------:R-:W-:Y:S02]  /*2f570*/  IMAD.MOV.U32 R12, RZ, RZ, 0x3 ;  /* 0x00000003ff0c7424 */ /* 0x000fe400078e00ff */
[----:B------:R-:W-:-:S07]  /*2f580*/  IMAD.MOV.U32 R15, RZ, RZ, -0x1 ;  /* 0xffffffffff0f7424 */ /* 0x000fce00078e00ff */
[----:B012345:R-:W-:Y:S05]  /*2f590*/  WARPSYNC.COLLECTIVE R15, `(.L_x_1041) ;  /* 0x000000000f087348 */ /* 0x03ffea0003c00000 */
[----:B----4-:R4:W0:Y:S02]  /*2f5a0*/  SHFL.IDX P6, R14, R13, R12, R11 ;  /* 0x0000000c0d0e7389 */ /* 0x01082400000c000b */
[----:B012345:R-:W-:Y:S01]  /*2f5b0*/  ENDCOLLECTIVE ;  /* 0x000000000000791b */ /* 0x03ffe20003800000 */
.L_x_1041:
[----:B------:R-:W-:Y:S05]  /*2f5c0*/  BSYNC B1 ;  /* 0x0000000000017941 */ /* 0x000fea0003800000 */
.L_x_1040:
        /* <DEDUP_REMOVED lines=8> */
.L_x_1042:
[----:B------:R-:W-:Y:S05]  /*2f650*/  BRA `(.L_x_1043) ;  /* 0xfffffee800787947 */ /* 0x000fea000383ffff */
.L_x_675:
[----:B------:R-:W-:Y:S01]  /*2f660*/  IMAD.MOV.U32 R13, RZ, RZ, R2 ;  /* 0x000000ffff0d7224 */ /* 0x000fe200078e0002 */
[----:B------:R-:W-:Y:S01]  /*2f670*/  MOV R15, 0xffffffff ;  /* 0xffffffff000f7802 */ /* 0x000fe20000000f00 */
[----:B------:R-:W-:Y:S02]  /*2f680*/  IMAD.MOV.U32 R12, RZ, RZ, RZ ;  /* 0x000000ffff0c7224 */ /* 0x000fe400078e00ff */
[----:B------:R-:W-:-:S07]  /*2f690*/  IMAD.MOV.U32 R11, RZ, RZ, 0x1c1f ;  /* 0x00001c1fff0b7424 */ /* 0x000fce00078e00ff */
[----:B------:R-:W-:Y:S05]  /*2f6a0*/  WARPSYNC.COLLECTIVE R15, `(.L_x_1044) ;  /* 0x000000000f087348 */ /* 0x000fea0003c00000 */
[----:B------:R0:W1:Y:S02]  /*2f6b0*/  SHFL.IDX P6, R14, R13, R12, R11 ;  /* 0x0000000c0d0e7389 */ /* 0x00006400000c000b */
[----:B01----:R-:W-:Y:S01]  /*2f6c0*/  ENDCOLLECTIVE ;  /* 0x000000000000791b */ /* 0x003fe20003800000 */
.L_x_1044:
[----:B------:R-:W-:Y:S02]  /*2f6d0*/  IMAD.MOV.U32 R13, RZ, RZ, R0 ;  /* 0x000000ffff0d7224 */ /* 0x000fe400078e0000 */
[----:B------:R-:W-:-:S07]  /*2f6e0*/  IMAD.MOV.U32 R20, RZ, RZ, R14 ;  /* 0x000000ffff147224 */ /* 0x000fce00078e000e */
[----:B------:R-:W-:Y:S05]  /*2f6f0*/  WARPSYNC.COLLECTIVE R15, `(.L_x_1045) ;  /* 0x000000000f087348 */ /* 0x000fea0003c00000 */
[----:B------:R0:W1:Y:S02]  /*2f700*/  SHFL.IDX P6, R14, R13, R12, R11 ;  /* 0x0000000c0d0e7389 */ /* 0x00006400000c000b */
[----:B01----:R-:W-:Y:S01]  /*2f710*/  ENDCOLLECTIVE ;  /* 0x000000000000791b */ /* 0x003fe20003800000 */
.L_x_1045:
[----:B------:R-:W-:Y:S01]  /*2f720*/  IMAD.MOV.U32 R11, RZ, RZ, R14 ;  /* 0x000000ffff0b7224 */ /* 0x000fe200078e000e */
[----:B------:R-:W-:Y:S06]  /*2f730*/  BRA `(.L_x_1046) ;  /* 0xfffffeec00647947 */ /* 0x000fec000383ffff */
.L_x_678:
[----:B------:R-:W-:Y:S01]  /*2f740*/  BSSY B1, `(.L_x_1047) ;  /* 0x0000008000017945 */ /* 0x000fe20003800000 */
[----:B---3--:R-:W-:Y:S01]  /*2f750*/  IMAD.MOV.U32 R13, RZ, RZ, R2 ;  /* 0x000000ffff0d7224 */ /* 0x008fe200078e0002 */
[----:B------:R-:W-:Y:S01]  /*2f760*/  MOV R12, 0x1 ;  /* 0x00000001000c7802 */ /* 0x000fe20000000f00 */
[----:B--2---:R-:W-:Y:S02]  /*2f770*/  IMAD.MOV.U32 R11, RZ, RZ, 0x1c1f ;  /* 0x00001c1fff0b7424 */ /* 0x004fe400078e00ff */
[----:B------:R-:W-:-:S07]  /*2f780*/  IMAD.MOV.U32 R15, RZ, RZ, -0x1 ;  /* 0xffffffffff0f7424 */ /* 0x000fce00078e00ff */
[----:B01----:R-:W-:Y:S05]  /*2f790*/  WARPSYNC.COLLECTIVE R15, `(.L_x_1048) ;  /* 0x000000000f087348 */ /* 0x003fea0003c00000 */
[----:B------:R2:W3:Y:S02]  /*2f7a0*/  SHFL.IDX P6, R14, R13, R12, R11 ;  /* 0x0000000c0d0e7389 */ /* 0x0004e400000c000b */
[----:B0123--:R-:W-:Y:S01]  /*2f7b0*/  ENDCOLLECTIVE ;  /* 0x000000000000791b */ /* 0x00ffe20003800000 */
.L_x_1048:
[----:B------:R-:W-:Y:S05]  /*2f7c0*/  BSYNC B1 ;  /* 0x0000000000017941 */ /* 0x000fea0003800000 */
.L_x_1047:
        /* <DEDUP_REMOVED lines=8> */
.L_x_1049:
[----:B------:R-:W-:Y:S01]  /*2f850*/  IMAD.MOV.U32 R0, RZ, RZ, R14 ;  /* 0x000000ffff007224 */ /* 0x000fe200078e000e */
[----:B------:R-:W-:Y:S06]  /*2f860*/  BRA `(.L_x_1050) ;  /* 0xfffffefc00387947 */ /* 0x000fec000383ffff */
.L_x_682:
[----:B------:R-:W-:Y:S01]  /*2f870*/  IMAD.MOV.U32 R13, RZ, RZ, R10 ;  /* 0x000000ffff0d7224 */ /* 0x000fe200078e000a */
[----:B------:R-:W-:Y:S01]  /*2f880*/  MOV R12, RZ ;  /* 0x000000ff000c7202 */ /* 0x000fe20000000f00 */
[----:B------:R-:W-:Y:S02]  /*2f890*/  IMAD.MOV.U32 R11, RZ, RZ, 0x181f ;  /* 0x0000181fff0b7424 */ /* 0x000fe400078e00ff */
[----:B------:R-:W-:-:S07]  /*2f8a0*/  IMAD.MOV.U32 R15, RZ, RZ, -0x1 ;  /* 0xffffffffff0f7424 */ /* 0x000fce00078e00ff */
[----:B------:R-:W-:Y:S05]  /*2f8b0*/  WARPSYNC.COLLECTIVE R15, `(.L_x_1051) ;  /* 0x000000000f087348 */ /* 0x000fea0003c00000 */
[----:B------:R0:W1:Y:S02]  /*2f8c0*/  SHFL.IDX P6, R14, R13, R12, R11 ;  /* 0x0000000c0d0e7389 */ /* 0x00006400000c000b */
[----:B01----:R-:W-:Y:S01]  /*2f8d0*/  ENDCOLLECTIVE ;  /* 0x000000000000791b */ /* 0x003fe20003800000 */
.L_x_1051:
[----:B------:R-:W-:Y:S02]  /*2f8e0*/  IMAD.MOV.U32 R13, RZ, RZ, R0 ;  /* 0x000000ffff0d7224 */ /* 0x000fe400078e0000 */
[----:B------:R-:W-:-:S07]  /*2f8f0*/  IMAD.MOV.U32 R9, RZ, RZ, R14 ;  /* 0x000000ffff097224 */ /* 0x000fce00078e000e */
[----:B------:R-:W-:Y:S05]  /*2f900*/  WARPSYNC.COLLECTIVE R15, `(.L_x_1052) ;  /* 0x000000000f087348 */ /* 0x000fea0003c00000 */
[----:B------:R0:W1:Y:S02]  /*2f910*/  SHFL.IDX P6, R14, R13, R12, R11 ;  /* 0x0000000c0d0e7389 */ /* 0x00006400000c000b */
[----:B01----:R-:W-:Y:S01]  /*2f920*/  ENDCOLLECTIVE ;  /* 0x000000000000791b */ /* 0x003fe20003800000 */
.L_x_1052:
[----:B------:R-:W-:Y:S05]  /*2f930*/  BRA `(.L_x_1053) ;  /* 0xffffff1400947947 */ /* 0x000fea000383ffff */
.L_x_685:
[----:B------:R-:W-:Y:S01]  /*2f940*/  BSSY B1, `(.L_x_1054) ;  /* 0x0000008000017945 */ /* 0x000fe20003800000 */
[----:B------:R-:W-:Y:S01]  /*2f950*/  MOV R13, R10 ;  /* 0x0000000a000d7202 */ /* 0x000fe20000000f00 */
[----:B------:R-:W-:Y:S02]  /*2f960*/  IMAD.MOV.U32 R12, RZ, RZ, 0x1 ;  /* 0x00000001ff0c7424 */ /* 0x000fe400078e00ff */
[----:B------:R-:W-:Y:S02]  /*2f970*/  IMAD.MOV.U32 R11, RZ, RZ, 0x181f ;  /* 0x0000181fff0b7424 */ /* 0x000fe400078e00ff */
[----:B------:R-:W-:-:S07]  /*2f980*/  IMAD.MOV.U32 R15, RZ, RZ, -0x1 ;  /* 0xffffffffff0f7424 */ /* 0x000fce00078e00ff */
[----:B012---:R-:W-:Y:S05]  /*2f990*/  WARPSYNC.COLLECTIVE R15, `(.L_x_1055) ;  /* 0x000000000f087348 */ /* 0x007fea0003c00000 */
[----:B--2---:R2:W3:Y:S02]  /*2f9a0*/  SHFL.IDX P6, R14, R13, R12, R11 ;  /* 0x0000000c0d0e7389 */ /* 0x0044e400000c000b */
[----:B0123--:R-:W-:Y:S01]  /*2f9b0*/  ENDCOLLECTIVE ;  /* 0x000000000000791b */ /* 0x00ffe20003800000 */
.L_x_1055:
[----:B------:R-:W-:Y:S05]  /*2f9c0*/  BSYNC B1 ;  /* 0x0000000000017941 */ /* 0x000fea0003800000 */
.L_x_1054:
        /* <DEDUP_REMOVED lines=8> */
.L_x_1056:
[----:B------:R-:W-:Y:S05]  /*2fa50*/  BRA `(.L_x_1057) ;  /* 0xffffff1400c87947 */ /* 0x000fea000383ffff */
.L_x_688:
[----:B------:R-:W-:Y:S01]  /*2fa60*/  BSSY B1, `(.L_x_1058) ;  /* 0x0000008000017945 */ /* 0x000fe20003800000 */
[----:B------:R-:W-:Y:S01]  /*2fa70*/  IMAD.MOV.U32 R13, RZ, RZ, R10 ;  /* 0x000000ffff0d7224 */ /* 0x000fe200078e000a */
[----:B------:R-:W-:Y:S01]  /*2fa80*/  MOV R12, 0x2 ;  /* 0x00000002000c7802 */ /* 0x000fe20000000f00 */
[----:B------:R-:W-:Y:S02]  /*2fa90*/  IMAD.MOV.U32 R11, RZ, RZ, 0x181f ;  /* 0x0000181fff0b7424 */ /* 0x000fe400078e00ff */
[----:B------:R-:W-:-:S07]  /*2faa0*/  IMAD.MOV.U32 R15, RZ, RZ, -0x1 ;  /* 0xffffffffff0f7424 */ /* 0x000fce00078e00ff */
[----:B0123--:R-:W-:Y:S05]  /*2fab0*/  WARPSYNC.COLLECTIVE R15, `(.L_x_1059) ;  /* 0x000000000f087348 */ /* 0x00ffea0003c00000 */
[----:B--2---:R2:W4:Y:S02]  /*2fac0*/  SHFL.IDX P6, R14, R13, R12, R11 ;  /* 0x0000000c0d0e7389 */ /* 0x00452400000c000b */
[----:B01234-:R-:W-:Y:S01]  /*2fad0*/  ENDCOLLECTIVE ;  /* 0x000000000000791b */ /* 0x01ffe20003800000 */
.L_x_1059:
[----:B------:R-:W-:Y:S05]  /*2fae0*/  BSYNC B1 ;  /* 0x0000000000017941 */ /* 0x000fea0003800000 */
.L_x_1058:
        /* <DEDUP_REMOVED lines=8> */
.L_x_1060:
[----:B------:R-:W-:Y:S05]  /*2fb70*/  BRA `(.L_x_1061) ;  /* 0xffffff1400fc7947 */ /* 0x000fea000383ffff */
.L_x_691:
[----:B------:R-:W-:Y:S01]  /*2fb80*/  BSSY B1, `(.L_x_1062) ;  /* 0x0000008000017945 */ /* 0x000fe20003800000 */
[----:B------:R-:W-:Y:S01]  /*2fb90*/  IMAD.MOV.U32 R13, RZ, RZ, R10 ;  /* 0x000000ffff0d7224 */ /* 0x000fe200078e000a */
[----:B------:R-:W-:Y:S01]  /*2fba0*/  MOV R11, 0x181f ;  /* 0x0000181f000b7802 */ /* 0x000fe20000000f00 */
[----:B------:R-:W-:Y:S02]  /*2fbb0*/  IMAD.MOV.U32 R12, RZ, RZ, 0x3 ;  /* 0x00000003ff0c7424 */ /* 0x000fe400078e00ff */
[----:B------:R-:W-:-:S07]  /*2fbc0*/  IMAD.MOV.U32 R15, RZ, RZ, -0x1 ;  /* 0xffffffffff0f7424 */ /* 0x000fce00078e00ff */
[----:B01234-:R-:W-:Y:S05]  /*2fbd0*/  WARPSYNC.COLLECTIVE R15, `(.L_x_1063) ;  /* 0x000000000f087348 */ /* 0x01ffea0003c00000 */
[----:B----4-:R4:W0:Y:S02]  /*2fbe0*/  SHFL.IDX P6, R14, R13, R12, R11 ;  /* 0x0000000c0d0e7389 */ /* 0x01082400000c000b */
[----:B01234-:R-:W-:Y:S01]  /*2fbf0*/  ENDCOLLECTIVE ;  /* 0x000000000000791b */ /* 0x01ffe20003800000 */
.L_x_1063:
[----:B------:R-:W-:Y:S05]  /*2fc00*/  BSYNC B1 ;  /* 0x0000000000017941 */ /* 0x000fea0003800000 */
.L_x_1062:
        /* <DEDUP_REMOVED lines=8> */
.L_x_1064:
[----:B------:R-:W-:Y:S05]  /*2fc90*/  BRA `(.L_x_1065) ;  /* 0xffffff1800307947 */ /* 0x000fea000383ffff */
.L_x_707:
[----:B------:R-:W0:Y:S01]  /*2fca0*/  S2R R7, SR_TID.X ;  /* 0x0000000000077919 */ /* 0x000e220000002100 */
[----:B------:R-:W-:Y:S01]  /*2fcb0*/  BSSY B1, `(.L_x_1066) ;  /* 0x000000a000017945 */ /* 0x000fe20003800000 */
[----:B------:R-:W-:Y:S01]  /*2fcc0*/  IMAD.MOV.U32 R12, RZ, RZ, RZ ;  /* 0x000000ffff0c7224 */ /* 0x000fe200078e00ff */
[----:B------:R-:W-:Y:S01]  /*2fcd0*/  MOV R15, 0xffffffff ;  /* 0xffffffff000f7802 */ /* 0x000fe20000000f00 */
[----:B------:R-:W-:Y:S01]  /*2fce0*/  IMAD.MOV.U32 R11, RZ, RZ, 0x1f ;  /* 0x0000001fff0b7424 */ /* 0x000fe200078e00ff */
[----:B0-----:R-:W-:-:S04]  /*2fcf0*/  SHF.R.U32.HI R7, RZ, 0x5, R7 ;  /* 0x00000005ff077819 */ /* 0x001fc80000011607 */
[----:B------:R-:W-:-:S05]  /*2fd00*/  LOP3.LUT R7, R7, 0x3, RZ, 0xc0, !PT ;  /* 0x0000000307077812 */ /* 0x000fca00078ec0ff */
[----:B------:R-:W-:-:S07]  /*2fd10*/  IMAD.MOV.U32 R13, RZ, RZ, R7 ;  /* 0x000000ffff0d7224 */ /* 0x000fce00078e0007 */
[----:B------:R-:W-:Y:S05]  /*2fd20*/  WARPSYNC.COLLECTIVE R15, `(.L_x_1067) ;  /* 0x000000000f087348 */ /* 0x000fea0003c00000 */
[----:B------:R0:W1:Y:S02]  /*2fd30*/  SHFL.IDX P6, R14, R13, R12, R11 ;  /* 0x0000000c0d0e7389 */ /* 0x00006400000c000b */
[----:B01----:R-:W-:Y:S01]  /*2fd40*/  ENDCOLLECTIVE ;  /* 0x000000000000791b */ /* 0x003fe20003800000 */
.L_x_1067:
[----:B------:R-:W-:Y:S05]  /*2fd50*/  BSYNC B1 ;  /* 0x0000000000017941 */ /* 0x000fea0003800000 */
.L_x_1066:
[----:B------:R-:W-:Y:S05]  /*2fd60*/  BRA `(.L_x_1068) ;  /* 0xffffff3000947947 */ /* 0x000fea000383ffff */
.L_x_709:
[----:B------:R-:W-:Y:S01]  /*2fd70*/  BSSY B1, `(.L_x_1069) ;  /* 0x0000006000017945 */ /* 0x000fe20003800000 */
[----:B------:R-:W-:-:S07]  /*2fd80*/  IMAD.MOV.U32 R15, RZ, RZ, -0x1 ;  /* 0xffffffffff0f7424 */ /* 0x000fce00078e00ff */
[----:B0-----:R-:W-:Y:S05]  /*2fd90*/  WARPSYNC.COLLECTIVE R15, `(.L_x_1070) ;  /* 0x000000000f0c7348 */ /* 0x001fea0003c00000 */
[----:B------:R-:W-:Y:S02]  /*2fda0*/  ELECT P6, UR62, PT ;  /* 0x00000000003e782f */ /* 0x000fe400038c0000 */
[----:B------:R-:W-:Y:S01]  /*2fdb0*/  MOV R14, UR62 ;  /* 0x0000003e000e7c02 */ /* 0x000fe20008000f00 */
[----:B0-----:R-:W-:Y:S10]  /*2fdc0*/  ENDCOLLECTIVE ;  /* 0x000000000000791b */ /* 0x001ff40003800000 */
.L_x_1070:
[----:B------:R-:W-:Y:S05]  /*2fdd0*/  BSYNC B1 ;  /* 0x0000000000017941 */ /* 0x000fea0003800000 */
.L_x_1069:
[----:B------:R-:W-:Y:S05]  /*2fde0*/  BRA `(.L_x_708) ;  /* 0xffffff30008c7947 */ /* 0x000fea000383ffff */
.L_x_711:
[----:B0-----:R0:W1:Y:S02]  /*2fdf0*/  SYNCS.PHASECHK.TRANS64.TRYWAIT P0, [R16+URZ+0x38820], R6 ;  /* 0x03882006100075a7 */ /* 0x001064000800017f */
[----:B-1----:R-:W-:Y:S05]  /*2fe00*/  @!P0 NANOSLEEP.SYNCS 0x989680 ;  /* 0x009896800000895d */ /* 0x002fea0003900000 */
[----:B------:R-:W1:Y:S02]  /*2fe10*/  @!P0 SYNCS.PHASECHK.TRANS64 P0, [R16+URZ+0x38820], R6 ;  /* 0x03882006100085a7 */ /* 0x000e64000800007f */
[----:B-1----:R-:W-:Y:S05]  /*2fe20*/  @!P0 BRA `(.L_x_711) ;  /* 0xfffffffc00f08947 */ /* 0x002fea000383ffff */
[----:B------:R-:W-:Y:S05]  /*2fe30*/  BRA `(.L_x_1071) ;  /* 0xffffff30009c7947 */ /* 0x000fea000383ffff */
.L_x_715:
[----:B-1----:R1:W2:Y:S02]  /*2fe40*/  SYNCS.PHASECHK.TRANS64.TRYWAIT P0, [R9+URZ+0x388a0], R11 ;  /* 0x0388a00b090075a7 */ /* 0x0022a4000800017f */
[----:B--2---:R-:W-:Y:S05]  /*2fe50*/  @!P0 NANOSLEEP.SYNCS 0x989680 ;  /* 0x009896800000895d */ /* 0x004fea0003900000 */
[----:B------:R-:W2:Y:S02]  /*2fe60*/  @!P0 SYNCS.PHASECHK.TRANS64 P0, [R9+URZ+0x388a0], R11 ;  /* 0x0388a00b090085a7 */ /* 0x000ea4000800007f */
[----:B--2---:R-:W-:Y:S05]  /*2fe70*/  @!P0 BRA `(.L_x_715) ;  /* 0xfffffffc00f08947 */ /* 0x004fea000383ffff */
[----:B------:R-:W-:Y:S05]  /*2fe80*/  BRA `(.L_x_1072) ;  /* 0xffffff3000b47947 */ /* 0x000fea000383ffff */
.L_x_721:
[----:B0-----:R0:W2:Y:S02]  /*2fe90*/  SYNCS.PHASECHK.TRANS64.TRYWAIT P0, [R9+URZ+0x388c0], R11 ;  /* 0x0388c00b090075a7 */ /* 0x0010a4000800017f */
[----:B--2---:R-:W-:Y:S05]  /*2fea0*/  @!P0 NANOSLEEP.SYNCS 0x989680 ;  /* 0x009896800000895d */ /* 0x004fea0003900000 */
[----:B------:R-:W2:Y:S02]  /*2feb0*/  @!P0 SYNCS.PHASECHK.TRANS64 P0, [R9+URZ+0x388c0], R11 ;  /* 0x0388c00b090085a7 */ /* 0x000ea4000800007f */
[----:B--2---:R-:W-:Y:S05]  /*2fec0*/  @!P0 BRA `(.L_x_721) ;  /* 0xfffffffc00f08947 */ /* 0x004fea000383ffff */
[----:B------:R-:W-:Y:S05]  /*2fed0*/  BRA `(.L_x_1073) ;  /* 0xffffff3400707947 */ /* 0x000fea000383ffff */
.L_x_729:
[----:B-1----:R1:W2:Y:S02]  /*2fee0*/  SYNCS.PHASECHK.TRANS64.TRYWAIT P2, [R9+URZ+0x388a0], R8 ;  /* 0x0388a008090075a7 */ /* 0x0022a4000804017f */
[----:B--2---:R-:W-:Y:S05]  /*2fef0*/  @!P2 NANOSLEEP.SYNCS 0x989680 ;  /* 0x009896800000a95d */ /* 0x004fea0003900000 */
[----:B------:R-:W2:Y:S02]  /*2ff00*/  @!P2 SYNCS.PHASECHK.TRANS64 P2, [R9+URZ+0x388a0], R8 ;  /* 0x0388a0080900a5a7 */ /* 0x000ea4000804007f */
[----:B--2---:R-:W-:Y:S05]  /*2ff10*/  @!P2 BRA `(.L_x_729) ;  /* 0xfffffffc00f0a947 */ /* 0x004fea000383ffff */
[----:B------:R-:W-:Y:S05]  /*2ff20*/  BRA `(.L_x_1074) ;  /* 0xffffff3800687947 */ /* 0x000fea000383ffff */
.L_x_735:
[----:B0-----:R0:W2:Y:S02]  /*2ff30*/  SYNCS.PHASECHK.TRANS64.TRYWAIT P2, [R9+URZ+0x388c0], R8 ;  /* 0x0388c008090075a7 */ /* 0x0010a4000804017f */
[----:B--2---:R-:W-:Y:S05]  /*2ff40*/  @!P2 NANOSLEEP.SYNCS 0x989680 ;  /* 0x009896800000a95d */ /* 0x004fea0003900000 */
[----:B------:R-:W2:Y:S02]  /*2ff50*/  @!P2 SYNCS.PHASECHK.TRANS64 P2, [R9+URZ+0x388c0], R8 ;  /* 0x0388c0080900a5a7 */ /* 0x000ea4000804007f */
[----:B--2---:R-:W-:Y:S05]  /*2ff60*/  @!P2 BRA `(.L_x_735) ;  /* 0xfffffffc00f0a947 */ /* 0x004fea000383ffff */
[----:B------:R-:W-:Y:S05]  /*2ff70*/  BRA `(.L_x_1075) ;  /* 0xffffff3c00207947 */ /* 0x000fea000383ffff */
.L_x_753:
[----:B0-----:R-:W0:Y:S01]  /*2ff80*/  S2R R20, SR_TID.X ;  /* 0x0000000000147919 */ /* 0x001e220000002100 */
[----:B------:R-:W-:Y:S01]  /*2ff90*/  BSSY B0, `(.L_x_1076) ;  /* 0x000000a000007945 */ /* 0x000fe20003800000 */
[----:B------:R-:W-:Y:S01]  /*2ffa0*/  IMAD.MOV.U32 R12, RZ, RZ, RZ ;  /* 0x000000ffff0c7224 */ /* 0x000fe200078e00ff */
[----:B------:R-:W-:Y:S01]  /*2ffb0*/  MOV R15, 0xffffffff ;  /* 0xffffffff000f7802 */ /* 0x000fe20000000f00 */
[----:B------:R-:W-:Y:S01]  /*2ffc0*/  IMAD.MOV.U32 R11, RZ, RZ, 0x1f ;  /* 0x0000001fff0b7424 */ /* 0x000fe200078e00ff */
[----:B0-----:R-:W-:-:S04]  /*2ffd0*/  SHF.R.U32.HI R10, RZ, 0x5, R20 ;  /* 0x00000005ff0a7819 */ /* 0x001fc80000011614 */
[----:B------:R-:W-:-:S05]  /*2ffe0*/  LOP3.LUT R10, R10, 0x3, RZ, 0xc0, !PT ;  /* 0x000000030a0a7812 */ /* 0x000fca00078ec0ff */
[----:B------:R-:W-:-:S07]  /*2fff0*/  IMAD.MOV.U32 R13, RZ, RZ, R10 ;  /* 0x000000ffff0d7224 */ /* 0x000fce00078e000a */
[----:B-----5:R-:W-:Y:S05]  /*30000*/  WARPSYNC.COLLECTIVE R15, `(.L_x_1077) ;  /* 0x000000000f087348 */ /* 0x020fea0003c00000 */
[----:B------:R0:W1:Y:S02]  /*30010*/  SHFL.IDX P6, R14, R13, R12, R11 ;  /* 0x0000000c0d0e7389 */ /* 0x00006400000c000b */
[----:B01---5:R-:W-:Y:S01]  /*30020*/  ENDCOLLECTIVE ;  /* 0x000000000000791b */ /* 0x023fe20003800000 */
.L_x_1077:
[----:B------:R-:W-:Y:S05]  /*30030*/  BSYNC B0 ;  /* 0x0000000000007941 */ /* 0x000fea0003800000 */
.L_x_1076:
[----:B------:R-:W-:Y:S05]  /*30040*/  BRA `(.L_x_1078) ;  /* 0xffffff4800e87947 */ /* 0x000fea000383ffff */
.L_x_756:
[----:B0-----:R0:W1:Y:S02]  /*30050*/  SYNCS.PHASECHK.TRANS64.TRYWAIT P0, [R6+URZ+0x38880], R23 ;  /* 0x03888017060075a7 */ /* 0x001064000800017f */
[----:B-1----:R-:W-:Y:S05]  /*30060*/  @!P0 NANOSLEEP.SYNCS 0x989680 ;  /* 0x009896800000895d */ /* 0x002fea0003900000 */
[----:B------:R-:W1:Y:S02]  /*30070*/  @!P0 SYNCS.PHASECHK.TRANS64 P0, [R6+URZ+0x38880], R23 ;  /* 0x03888017060085a7 */ /* 0x000e64000800007f */
[----:B-1----:R-:W-:Y:S05]  /*30080*/  @!P0 BRA `(.L_x_756) ;  /* 0xfffffffc00f08947 */ /* 0x002fea000383ffff */
[----:B------:R-:W-:Y:S05]  /*30090*/  BRA `(.L_x_1079) ;  /* 0xffffff4c00047947 */ /* 0x000fea000383ffff */
.L_x_757:
        /* <DEDUP_REMOVED lines=8> */
.L_x_1081:
[----:B------:R-:W-:Y:S05]  /*30120*/  BSYNC B0 ;  /* 0x0000000000007941 */ /* 0x000fea0003800000 */
.L_x_1080:
[----:B------:R-:W-:Y:S01]  /*30130*/  IMAD.MOV.U32 R13, RZ, RZ, R0 ;  /* 0x000000ffff0d7224 */ /* 0x000fe200078e0000 */
[----:B------:R-:W-:Y:S01]  /*30140*/  MOV R5, R14 ;  /* 0x0000000e00057202 */ /* 0x000fe20000000f00 */
[----:B------:R-:W-:Y:S01]  /*30150*/  IMAD.MOV.U32 R12, RZ, RZ, RZ ;  /* 0x000000ffff0c7224 */ /* 0x000fe200078e00ff */
[----:B------:R-:W-:Y:S01]  /*30160*/  LOP3.LUT R26, R31, 0x80, RZ, 0xfc, !PT ;  /* 0x000000801f1a7812 */ /* 0x000fe200078efcff */
[----:B------:R-:W-:Y:S02]  /*30170*/  IMAD.MOV.U32 R11, RZ, RZ, 0x181f ;  /* 0x0000181fff0b7424 */ /* 0x000fe400078e00ff */
[----:B------:R-:W-:-:S07]  /*30180*/  IMAD.MOV.U32 R15, RZ, RZ, -0x1 ;  /* 0xffffffffff0f7424 */ /* 0x000fce00078e00ff */
[----:B------:R-:W-:Y:S05]  /*30190*/  WARPSYNC.COLLECTIVE R15, `(.L_x_1082) ;  /* 0x000000000f087348 */ /* 0x000fea0003c00000 */
[----:B------:R0:W1:Y:S02]  /*301a0*/  SHFL.IDX P6, R14, R13, R12, R11 ;  /* 0x0000000c0d0e7389 */ /* 0x00006400000c000b */
[----:B01----:R-:W-:Y:S01]  /*301b0*/  ENDCOLLECTIVE ;  /* 0x000000000000791b */ /* 0x003fe20003800000 */
.L_x_1082:
[----:B------:R-:W0:Y:S01]  /*301c0*/  LDC R15, c[0x0][0x2f4] ;  /* 0x0000bd00ff0f7b82 */ /* 0x000e220000000800 */
[----:B------:R-:W-:-:S04]  /*301d0*/  MOV R8, R14 ;  /* 0x0000000e00087202 */ /* 0x000fc80000000f00 */
[C---:B------:R-:W-:Y:S01]  /*301e0*/  IADD3 R8, P0, R31.reuse, R8, RZ ;  /* 0x000000081f087210 */ /* 0x040fe20007f1e0ff */
[----:B------:R-:W-:Y:S02]  /*301f0*/  IMAD.MOV.U32 R13, RZ, RZ, R2 ;  /* 0x000000ffff0d7224 */ /* 0x000fe400078e0002 */
[----:B------:R-:W-:Y:S02]  /*30200*/  IMAD.MOV.U32 R12, RZ, RZ, 0x1 ;  /* 0x00000001ff0c7424 */ /* 0x000fe400078e00ff */
[----:B------:R-:W-:Y:S01]  /*30210*/  IMAD.X R9, RZ, RZ, R5, P0 ;  /* 0x000000ffff097224 */ /* 0x000fe200000e0605 */
[-C--:B0-----:R-:W-:Y:S02]  /*30220*/  ISETP.GE.AND P1, PT, R31, R15.reuse, PT ;  /* 0x0000000f1f00720c */ /* 0x081fe40003f26270 */
[----:B------:R-:W-:Y:S02]  /*30230*/  ISETP.GE.AND P0, PT, R26, R15, PT ;  /* 0x0000000f1a00720c */ /* 0x000fe40003f06270 */
[----:B------:R-:W-:Y:S01]  /*30240*/  MOV R15, 0xffffffff ;  /* 0xffffffff000f7802 */ /* 0x000fe20000000f00 */
[----:B------:R-:W-:Y:S01]  /*30250*/  IMAD.IADD R5, R16, 0x1, R10 ;  /* 0x0000000110057824 */ /* 0x000fe200078e020a */
[C---:B------:R-:W-:Y:S01]  /*30260*/  ISETP.LT.OR P2, PT, R7.reuse, 0x1, P1 ;  /* 0x000000010700780c */ /* 0x040fe20000f41670 */
[----:B------:R0:W5:Y:S01]  /*30270*/  LDL.LU R26, [R1] ;  /* 0x00000000011a7983 */ /* 0x0001620000300800 */
[----:B------:R-:W-:-:S02]  /*30280*/  ISETP.GE.AND P3, PT, R7, 0x11, PT ;  /* 0x000000110700780c */ /* 0x000fc40003f66270 */
[----:B------:R-:W-:-:S13]  /*30290*/  ISETP.GE.AND P5, PT, R7, 0x31, PT ;  /* 0x000000310700780c */ /* 0x000fda0003fa6270 */
[----:B0----5:R-:W-:Y:S05]  /*302a0*/  WARPSYNC.COLLECTIVE R15, `(.L_x_1083) ;  /* 0x000000000f087348 */ /* 0x021fea0003c00000 */
[----:B------:R1:W2:Y:S02]  /*302b0*/  SHFL.IDX P6, R14, R13, R12, R11 ;  /* 0x0000000c0d0e7389 */ /* 0x0002a400000c000b */
[----:B012--5:R-:W-:Y:S01]  /*302c0*/  ENDCOLLECTIVE ;  /* 0x000000000000791b */ /* 0x027fe20003800000 */
.L_x_1083:
[C---:B------:R-:W-:Y:S01]  /*302d0*/  ISETP.GE.AND P4, PT, R7.reuse, 0x41, PT ;  /* 0x000000410700780c */ /* 0x040fe20003f86270 */
        /* <DEDUP_REMOVED lines=11> */
.L_x_1084:
[----:B------:R-:W-:Y:S01]  /*30390*/  MOV R13, R2 ;  /* 0x00000002000d7202 */ /* 0x000fe20000000f00 */
[----:B------:R-:W-:Y:S02]  /*303a0*/  IMAD.MOV.U32 R12, RZ, RZ, 0x2 ;  /* 0x00000002ff0c7424 */ /* 0x000fe400078e00ff */
[----:B------:R-:W-:-:S07]  /*303b0*/  IMAD.MOV.U32 R8, RZ, RZ, R14 ;  /* 0x000000ffff087224 */ /* 0x000fce00078e000e */
[----:B------:R-:W-:Y:S05]  /*303c0*/  WARPSYNC.COLLECTIVE R15, `(.L_x_1085) ;  /* 0x000000000f087348 */ /* 0x000fea0003c00000 */
[----:B------:R0:W1:Y:S02]  /*303d0*/  SHFL.IDX P6, R14, R13, R12, R11 ;  /* 0x0000000c0d0e7389 */ /* 0x00006400000c000b */
[----:B01----:R-:W-:Y:S01]  /*303e0*/  ENDCOLLECTIVE ;  /* 0x000000000000791b */ /* 0x003fe20003800000 */
.L_x_1085:
        /* <DEDUP_REMOVED lines=14> */
.L_x_1086:
[----:B------:R-:W-:Y:S02]  /*304d0*/  IMAD.MOV.U32 R13, RZ, RZ, R2 ;  /* 0x000000ffff0d7224 */ /* 0x000fe400078e0002 */
[----:B------:R-:W-:Y:S02]  /*304e0*/  IMAD.MOV.U32 R12, RZ, RZ, 0x3 ;  /* 0x00000003ff0c7424 */ /* 0x000fe400078e00ff */
[----:B------:R-:W-:-:S07]  /*304f0*/  IMAD.MOV.U32 R8, RZ, RZ, R14 ;  /* 0x000000ffff087224 */ /* 0x000fce00078e000e */
[----:B------:R-:W-:Y:S05]  /*30500*/  WARPSYNC.COLLECTIVE R15, `(.L_x_1087) ;  /* 0x000000000f087348 */ /* 0x000fea0003c00000 */
[----:B------:R0:W1:Y:S02]  /*30510*/  SHFL.IDX P6, R14, R13, R12, R11 ;  /* 0x0000000c0d0e7389 */ /* 0x00006400000c000b */
[----:B01----:R-:W-:Y:S01]  /*30520*/  ENDCOLLECTIVE ;  /* 0x000000000000791b */ /* 0x003fe20003800000 */
.L_x_1087:
[----:B------:R-:W-:-:S04]  /*30530*/  IADD3 R8, P2, R31, R8, RZ ;  /* 0x000000081f087210 */ /* 0x000fc80007f5e0ff */
[----:B------:R-:W-:Y:S02]  /*30540*/  IADD3.X R9, RZ, R9, RZ, P2, !PT ;  /* 0x00000009ff097210 */ /* 0x000fe400017fe4ff */
        /* <DEDUP_REMOVED lines=12> */
.L_x_1088:
[----:B------:R-:W-:Y:S02]  /*30610*/  IMAD.MOV.U32 R13, RZ, RZ, R2 ;  /* 0x000000ffff0d7224 */ /* 0x000fe400078e0002 */
[----:B------:R-:W-:Y:S01]  /*30620*/  IMAD.MOV.U32 R12, RZ, RZ, 0x4 ;  /* 0x00000004ff0c7424 */ /* 0x000fe200078e00ff */
[----:B------:R-:W-:-:S07]  /*30630*/  MOV R8, R14 ;  /* 0x0000000e00087202 */ /* 0x000fce0000000f00 */
[----:B------:R-:W-:Y:S05]  /*30640*/  WARPSYNC.COLLECTIVE R15, `(.L_x_1089) ;  /* 0x000000000f087348 */ /* 0x000fea0003c00000 */
[----:B------:R0:W1:Y:S02]  /*30650*/  SHFL.IDX P6, R14, R13, R12, R11 ;  /* 0x0000000c0d0e7389 */ /* 0x00006400000c000b */
[----:B01----:R-:W-:Y:S01]  /*30660*/  ENDCOLLECTIVE ;  /* 0x000000000000791b */ /* 0x003fe20003800000 */
.L_x_1089:
[----:B------:R-:W-:-:S05]  /*30670*/  IADD3 R8, P2, R31, R8, RZ ;  /* 0x000000081f087210 */ /* 0x000fca0007f5e0ff */
[----:B------:R-:W-:Y:S01]  /*30680*/  IMAD.X R9, RZ, RZ, R9, P2 ;  /* 0x000000ffff097224 */ /* 0x000fe200010e0609 */
[----:B------:R-:W-:Y:S02]  /*30690*/  ISETP.LT.OR P2, PT, R7, 0x31, P1 ;  /* 0x000000310700780c */ /* 0x000fe40000f41670 */
[----:B------:R-:W-:-:S11]  /*306a0*/  MOV R13, R0 ;  /* 0x00000000000d7202 */ /* 0x000fd60000000f00 */
        /* <DEDUP_REMOVED lines=10> */
.L_x_1090:
[----:B------:R-:W-:Y:S02]  /*30750*/  IMAD.MOV.U32 R13, RZ, RZ, R2 ;  /* 0x000000ffff0d7224 */ /* 0x000fe400078e0002 */
[----:B------:R-:W-:Y:S02]  /*30760*/  IMAD.MOV.U32 R12, RZ, RZ, 0x5 ;  /* 0x00000005ff0c7424 */ /* 0x000fe400078e00ff */
[----:B------:R-:W-:-:S07]  /*30770*/  IMAD.MOV.U32 R8, RZ, RZ, R14 ;  /* 0x000000ffff087224 */ /* 0x000fce00078e000e */
[----:B------:R-:W-:Y:S05]  /*30780*/  WARPSYNC.COLLECTIVE R15, `(.L_x_1091) ;  /* 0x000000000f087348 */ /* 0x000fea0003c00000 */
[----:B------:R0:W1:Y:S02]  /*30790*/  SHFL.IDX P6, R14, R13, R12, R11 ;  /* 0x0000000c0d0e7389 */ /* 0x00006400000c000b */
[----:B01----:R-:W-:Y:S01]  /*307a0*/  ENDCOLLECTIVE ;  /* 0x000000000000791b */ /* 0x003fe20003800000 */
.L_x_1091:
[----:B------:R-:W-:Y:S02]  /*307b0*/  IADD3 R8, P2, R31, R8, RZ ;  /* 0x000000081f087210 */ /* 0x000fe40007f5e0ff */
[----:B------:R-:W-:-:S03]  /*307c0*/  LOP3.LUT R26, R26, 0xffffffef, RZ, 0xc0, !PT ;  /* 0xffffffef1a1a7812 */ /* 0x000fc600078ec0ff */
[----:B------:R-:W-:Y:S01]  /*307d0*/  IMAD.X R9, RZ, RZ, R9, P2 ;  /* 0x000000ffff097224 */ /* 0x000fe200010e0609 */
[C---:B------:R-:W-:Y:S02]  /*307e0*/  ISETP.LT.OR P2, PT, R7.reuse, 0x41, P1 ;  /* 0x000000410700780c */ /* 0x040fe40000f41670 */
[----:B------:R-:W-:Y:S02]  /*307f0*/  @P3 LOP3.LUT R26, R26, 0x10, RZ, 0xfc, !PT ;  /* 0x000000101a1a3812 */ /* 0x000fe400078efcff */
[----:B------:R-:W-:Y:S01]  /*30800*/  ISETP.GE.AND P3, PT, R7, 0x51, PT ;  /* 0x000000510700780c */ /* 0x000fe20003f66270 */
[----:B------:R-:W-:Y:S01]  /*30810*/  IMAD.MOV.U32 R13, RZ, RZ, R0 ;  /* 0x000000ffff0d7224 */ /* 0x000fe200078e0000 */
[----:B------:R-:W-:-:S07]  /*30820*/  LOP3.LUT R26, R26, 0xfffffff7, RZ, 0xc0, !PT ;  /* 0xfffffff71a1a7812 */ /* 0x000fce00078ec0ff */
[----:B------:R-:W-:Y:S01]  /*30830*/  @!PT LDS RZ, [RZ] ;  /* 0x00000000fffff984 */ /* 0x000fe20000000800 */
[----:B------:R-:W-:Y:S01]  /*30840*/  @!PT LDS RZ, [RZ] ;  /* 0x00000000fffff984 */ /* 0x000fe20000000800 */
[----:B------:R-:W-:Y:S01]  /*30850*/  @!PT LDS RZ, [RZ] ;  /* 0x00000000fffff984 */ /* 0x000fe20000000800 */
[----:B------:R-:W-:Y:S01]  /*30860*/  LDGSTS.E.BYPASS.LTC128B.128 [R5+0x12400], desc[UR36][R8.64], !P2 ;  /* 0x1240000008057fae */ /* 0x000fe2000d101d64 */
[----:B------:R-:W-:-:S13]  /*30870*/  ISETP.LT.OR P2, PT, R7, 0x41, P0 ;  /* 0x000000410700780c */ /* 0x000fda0000741670 */
[----:B------:R0:W-:Y:S02]  /*30880*/  LDGSTS.E.BYPASS.LTC128B.128 [R5+0x16400], desc[UR36][R8.64+0x80], !P2 ;  /* 0x1640008008057fae */ /* 0x0001e4000d101d64 */
[----:B0-----:R-:W-:-:S07]  /*30890*/  MOV R9, R14 ;  /* 0x0000000e00097202 */ /* 0x001fce0000000f00 */
[----:B------:R-:W-:Y:S05]  /*308a0*/  WARPSYNC.COLLECTIVE R15, `(.L_x_1092) ;  /* 0x000000000f087348 */ /* 0x000fea0003c00000 */
[----:B------:R0:W1:Y:S02]  /*308b0*/  SHFL.IDX P6, R14, R13, R12, R11 ;  /* 0x0000000c0d0e7389 */ /* 0x00006400000c000b */
[----:B01----:R-:W-:Y:S01]  /*308c0*/  ENDCOLLECTIVE ;  /* 0x000000000000791b */ /* 0x003fe20003800000 */
.L_x_1092:
[----:B------:R-:W-:Y:S01]  /*308d0*/  IMAD.MOV.U32 R13, RZ, RZ, R2 ;  /* 0x000000ffff0d7224 */ /* 0x000fe200078e0002 */
[----:B------:R-:W-:Y:S01]  /*308e0*/  MOV R12, 0x6 ;  /* 0x00000006000c7802 */ /* 0x000fe20000000f00 */
[----:B------:R-:W-:-:S07]  /*308f0*/  IMAD.MOV.U32 R8, RZ, RZ, R14 ;  /* 0x000000ffff087224 */ /* 0x000fce00078e000e */
[----:B------:R-:W-:Y:S05]  /*30900*/  WARPSYNC.COLLECTIVE R15, `(.L_x_1093) ;  /* 0x000000000f087348 */ /* 0x000fea0003c00000 */
[----:B------:R0:W1:Y:S02]  /*30910*/  SHFL.IDX P6, R14, R13, R12, R11 ;  /* 0x0000000c0d0e7389 */ /* 0x00006400000c000b */
[----:B01----:R-:W-:Y:S01]  /*30920*/  ENDCOLLECTIVE ;  /* 0x000000000000791b */ /* 0x003fe20003800000 */
.L_x_1093:
        /* <DEDUP_REMOVED lines=14> */
.L_x_1094:
[----:B------:R-:W-:Y:S01]  /*30a10*/  MOV R13, R2 ;  /* 0x00000002000d7202 */ /* 0x000fe20000000f00 */
[----:B------:R-:W-:Y:S02]  /*30a20*/  IMAD.MOV.U32 R12, RZ, RZ, 0x7 ;  /* 0x00000007ff0c7424 */ /* 0x000fe400078e00ff */
[----:B------:R-:W-:-:S07]  /*30a30*/  IMAD.MOV.U32 R8, RZ, RZ, R14 ;  /* 0x000000ffff087224 */ /* 0x000fce00078e000e */
[----:B------:R-:W-:Y:S05]  /*30a40*/  WARPSYNC.COLLECTIVE R15, `(.L_x_1095) ;  /* 0x000000000f087348 */ /* 0x000fea0003c00000 */
[----:B------:R0:W1:Y:S02]  /*30a50*/  SHFL.IDX P6, R14, R13, R12, R11 ;  /* 0x0000000c0d0e7389 */ /* 0x00006400000c000b */
[----:B01----:R-:W-:Y:S01]  /*30a60*/  ENDCOLLECTIVE ;  /* 0x000000000000791b */ /* 0x003fe20003800000 */
.L_x_1095:
        /* <DEDUP_REMOVED lines=13> */
.L_x_1096:
[----:B------:R-:W-:Y:S01]  /*30b40*/  @!PT LDS RZ, [RZ] ;  /* 0x00000000fffff984 */ /* 0x000fe20000000800 */
[----:B------:R-:W-:Y:S01]  /*30b50*/  @!PT LDS RZ, [RZ] ;  /* 0x00000000fffff984 */ /* 0x000fe20000000800 */
[----:B------:R-:W-:Y:S01]  /*30b60*/  @!PT LDS RZ, [RZ] ;  /* 0x00000000fffff984 */ /* 0x000fe20000000800 */
[----:B------:R0:W-:Y:S01]  /*30b70*/  LDGSTS.E.BYPASS.LTC128B.128 [R5+0x17400], desc[UR36][R8.64+0x80], !P2 ;  /* 0x1740008008057fae */ /* 0x0001e2000d101d64 */
[C---:B------:R-:W-:Y:S02]  /*30b80*/  ISETP.GE.AND P2, PT, R7.reuse, 0x21, PT ;  /* 0x000000210700780c */ /* 0x040fe40003f46270 */
[----:B------:R-:W-:Y:S01]  /*30b90*/  ISETP.GE.AND P6, PT, R7, 0x71, PT ;  /* 0x000000710700780c */ /* 0x000fe20003fc6270 */
[----:B------:R-:W-:-:S10]  /*30ba0*/  IMAD.MOV.U32 R0, RZ, RZ, R14 ;  /* 0x000000ffff007224 */ /* 0x000fd400078e000e */
[----:B------:R-:W-:Y:S02]  /*30bb0*/  @P2 LOP3.LUT R26, R26, 0x8, RZ, 0xfc, !PT ;  /* 0x000000081a1a2812 */ /* 0x000fe400078efcff */
[----:B------:R-:W-:Y:S02]  /*30bc0*/  ISETP.GE.AND P2, PT, R7, 0x61, PT ;  /* 0x000000610700780c */ /* 0x000fe40003f46270 */
[----:B------:R-:W-:-:S04]  /*30bd0*/  LOP3.LUT R26, R26, 0xffffffbf, RZ, 0xc0, !PT ;  /* 0xffffffbf1a1a7812 */ /* 0x000fc800078ec0ff */
[----:B------:R-:W-:-:S05]  /*30be0*/  @P6 LOP3.LUT R26, R26, 0x40, RZ, 0xfc, !PT ;  /* 0x000000401a1a6812 */ /* 0x000fca00078efcff */
[----:B------:R0:W-:Y:S01]  /*30bf0*/  STL [R1], R26 ;  /* 0x0000001a01007387 */ /* 0x0001e20000100800 */
[----:B------:R-:W-:Y:S05]  /*30c00*/  BRA `(.L_x_1097) ;  /* 0xffffff4400d07947 */ /* 0x000fea000383ffff */
.L_x_762:
[----:B--2---:R2:W3:Y:S02]  /*30c10*/  SYNCS.PHASECHK.TRANS64.TRYWAIT P0, [R6+URZ+0x38840], R23 ;  /* 0x03884017060075a7 */ /* 0x0044e4000800017f */
[----:B---3--:R-:W-:Y:S05]  /*30c20*/  @!P0 NANOSLEEP.SYNCS 0x989680 ;  /* 0x009896800000895d */ /* 0x008fea0003900000 */
[----:B------:R-:W3:Y:S02]  /*30c30*/  @!P0 SYNCS.PHASECHK.TRANS64 P0, [R6+URZ+0x38840], R23 ;  /* 0x03884017060085a7 */ /* 0x000ee4000800007f */
[----:B---3--:R-:W-:Y:S05]  /*30c40*/  @!P0 BRA `(.L_x_762) ;  /* 0xfffffffc00f08947 */ /* 0x008fea000383ffff */
[----:B------:R-:W-:Y:S05]  /*30c50*/  BRA `(.L_x_1098) ;  /* 0xffffff48002c7947 */ /* 0x000fea000383ffff */
.L_x_763:
[----:B------:R-:W-:Y:S01]  /*30c60*/  BSSY B0, `(.L_x_1099) ;  /* 0x0000008000007945 */ /* 0x000fe20003800000 */
[----:B------:R-:W-:Y:S01]  /*30c70*/  MOV R13, R0 ;  /* 0x00000000000d7202 */ /* 0x000fe20000000f00 */
[----:B------:R-:W-:Y:S02]  /*30c80*/  IMAD.MOV.U32 R12, RZ, RZ, RZ ;  /* 0x000000ffff0c7224 */ /* 0x000fe400078e00ff */
[----:B------:R-:W-:Y:S02]  /*30c90*/  IMAD.MOV.U32 R11, RZ, RZ, 0x181f ;  /* 0x0000181fff0b7424 */ /* 0x000fe400078e00ff */
[----:B------:R-:W-:-:S07]  /*30ca0*/  IMAD.MOV.U32 R15, RZ, RZ, -0x1 ;  /* 0xffffffffff0f7424 */ /* 0x000fce00078e00ff */
[----:B-12--5:R-:W-:Y:S05]  /*30cb0*/  WARPSYNC.COLLECTIVE R15, `(.L_x_1100) ;  /* 0x000000000f087348 */ /* 0x026fea0003c00000 */
[----:B------:R0:W3:Y:S02]  /*30cc0*/  SHFL.IDX P6, R14, R13, R12, R11 ;  /* 0x0000000c0d0e7389 */ /* 0x0000e400000c000b */
[----:B0123-5:R-:W-:Y:S01]  /*30cd0*/  ENDCOLLECTIVE ;  /* 0x000000000000791b */ /* 0x02ffe20003800000 */
.L_x_1100:
[----:B------:R-:W-:Y:S05]  /*30ce0*/  BSYNC B0 ;  /* 0x0000000000007941 */ /* 0x000fea0003800000 */
.L_x_1099:
        /* <DEDUP_REMOVED lines=8> */
.L_x_1101:
[----:B------:R-:W-:Y:S02]  /*30d70*/  IMAD.MOV.U32 R13, RZ, RZ, R0 ;  /* 0x000000ffff0d7224 */ /* 0x000fe400078e0000 */
[----:B------:R-:W-:Y:S01]  /*30d80*/  IMAD.MOV.U32 R12, RZ, RZ, 0x1 ;  /* 0x00000001ff0c7424 */ /* 0x000fe200078e00ff */
[----:B------:R-:W-:Y:S01]  /*30d90*/  LOP3.LUT P6, RZ, R10, 0x20, RZ, 0xc0, !PT ;  /* 0x000000200aff7812 */ /* 0x000fe200078cc0ff */
[----:B------:R-:W-:-:S12]  /*30da0*/  IMAD.MOV.U32 R3, RZ, RZ, R14 ;  /* 0x000000ffff037224 */ /* 0x000fd800078e000e */
[----:B------:R-:W-:-:S04]  /*30db0*/  @P6 IADD3 R3, P0, R31, R3, RZ ;  /* 0x000000031f036210 */ /* 0x000fc80007f1e0ff */
[----:B------:R-:W-:Y:S02]  /*30dc0*/  @P6 IADD3.X R2, RZ, R2, RZ, P0, !PT ;  /* 0x00000002ff026210 */ /* 0x000fe400007fe4ff */
[----:B------:R-:W-:Y:S02]  /*30dd0*/  ISETP.GE.AND P0, PT, R31, R7, PT ;  /* 0x000000071f00720c */ /* 0x000fe40003f06270 */
        /* <DEDUP_REMOVED lines=11> */
.L_x_1102:
[----:B------:R-:W-:Y:S02]  /*30e90*/  IMAD.MOV.U32 R13, RZ, RZ, R4 ;  /* 0x000000ffff0d7224 */ /* 0x000fe400078e0004 */
[----:B------:R-:W-:-:S07]  /*30ea0*/  IMAD.MOV.U32 R2, RZ, RZ, R14 ;  /* 0x000000ffff027224 */ /* 0x000fce00078e000e */
[----:B------:R-:W-:Y:S05]  /*30eb0*/  WARPSYNC.COLLECTIVE R15, `(.L_x_1103) ;  /* 0x000000000f087348 */ /* 0x000fea0003c00000 */
[----:B------:R0:W1:Y:S02]  /*30ec0*/  SHFL.IDX P6, R14, R13, R12, R11 ;  /* 0x0000000c0d0e7389 */ /* 0x00006400000c000b */
[----:B01----:R-:W-:Y:S01]  /*30ed0*/  ENDCOLLECTIVE ;  /* 0x000000000000791b */ /* 0x003fe20003800000 */
.L_x_1103:
[----:B------:R-:W-:Y:S02]  /*30ee0*/  IMAD.MOV.U32 R13, RZ, RZ, R0 ;  /* 0x000000ffff0d7224 */ /* 0x000fe400078e0000 */
[----:B------:R-:W-:Y:S01]  /*30ef0*/  IMAD.MOV.U32 R12, RZ, RZ, 0x2 ;  /* 0x00000002ff0c7424 */ /* 0x000fe200078e00ff */
[----:B------:R-:W-:Y:S02]  /*30f00*/  LOP3.LUT P6, RZ, R10, 0x10, RZ, 0xc0, !PT ;  /* 0x000000100aff7812 */ /* 0x000fe400078cc0ff */
[----:B------:R-:W-:-:S11]  /*30f10*/  MOV R3, R14 ;  /* 0x0000000e00037202 */ /* 0x000fd60000000f00 */
        /* <DEDUP_REMOVED lines=14> */
.L_x_1104:
[----:B------:R-:W-:Y:S01]  /*31000*/  MOV R13, R4 ;  /* 0x00000004000d7202 */ /* 0x000fe20000000f00 */
[----:B------:R-:W-:-:S07]  /*31010*/  IMAD.MOV.U32 R2, RZ, RZ, R14 ;  /* 0x000000ffff027224 */ /* 0x000fce00078e000e */
[----:B------:R-:W-:Y:S05]  /*31020*/  WARPSYNC.COLLECTIVE R15, `(.L_x_1105) ;  /* 0x000000000f087348 */ /* 0x000fea0003c00000 */
[----:B------:R0:W1:Y:S02]  /*31030*/  SHFL.IDX P6, R14, R13, R12, R11 ;  /* 0x0000000c0d0e7389 */ /* 0x00006400000c000b */
[----:B01----:R-:W-:Y:S01]  /*31040*/  ENDCOLLECTIVE ;  /* 0x000000000000791b */ /* 0x003fe20003800000 */
.L_x_1105:
        /* <DEDUP_REMOVED lines=18> */
.L_x_1106:
[----:B------:R-:W-:Y:S01]  /*31170*/  IMAD.MOV.U32 R13, RZ, RZ, R4 ;  /* 0x000000ffff0d7224 */ /* 0x000fe200078e0004 */
[----:B------:R-:W-:-:S07]  /*31180*/  MOV R2, R14 ;  /* 0x0000000e00027202 */ /* 0x000fce0000000f00 */
[----:B------:R-:W-:Y:S05]  /*31190*/  WARPSYNC.COLLECTIVE R15, `(.L_x_1107) ;  /* 0x000000000f087348 */ /* 0x000fea0003c00000 */
[----:B------:R0:W1:Y:S02]  /*311a0*/  SHFL.IDX P6, R14, R13, R12, R11 ;  /* 0x0000000c0d0e7389 */ /* 0x00006400000c000b */
[----:B01----:R-:W-:Y:S01]  /*311b0*/  ENDCOLLECTIVE ;  /* 0x000000000000791b */ /* 0x003fe20003800000 */
.L_x_1107:
[----:B------:R-:W-:Y:S01]  /*311c0*/  IMAD.MOV.U32 R13, RZ, RZ, R0 ;  /* 0x000000ffff0d7224 */ /* 0x000fe200078e0000 */
[----:B------:R-:W-:Y:S01]  /*311d0*/  MOV R12, 0x4 ;  /* 0x00000004000c7802 */ /* 0x000fe20000000f00 */
        /* <DEDUP_REMOVED lines=14> */
.L_x_1108:
        /* <DEDUP_REMOVED lines=10> */
.L_x_1109:
[----:B------:R-:W-:Y:S01]  /*31360*/  MOV R13, R0 ;  /* 0x00000000000d7202 */ /* 0x000fe20000000f00 */
[----:B------:R-:W-:Y:S02]  /*31370*/  IMAD.MOV.U32 R12, RZ, RZ, 0x5 ;  /* 0x00000005ff0c7424 */ /* 0x000fe400078e00ff */
[----:B------:R-:W-:-:S07]  /*31380*/  IMAD.MOV.U32 R3, RZ, RZ, R14 ;  /* 0x000000ffff037224 */ /* 0x000fce00078e000e */
[----:B------:R-:W-:Y:S05]  /*31390*/  WARPSYNC.COLLECTIVE R15, `(.L_x_1110) ;  /* 0x000000000f087348 */ /* 0x000fea0003c00000 */
[----:B------:R0:W1:Y:S02]  /*313a0*/  SHFL.IDX P6, R14, R13, R12, R11 ;  /* 0x0000000c0d0e7389 */ /* 0x00006400000c000b */
[----:B01----:R-:W-:Y:S01]  /*313b0*/  ENDCOLLECTIVE ;  /* 0x000000000000791b */ /* 0x003fe20003800000 */
.L_x_1110:
        /* <DEDUP_REMOVED lines=15> */
.L_x_1111:
[----:B------:R-:W-:Y:S02]  /*314b0*/  IMAD.MOV.U32 R13, RZ, RZ, R0 ;  /* 0x000000ffff0d7224 */ /* 0x000fe400078e0000 */
[----:B------:R-:W-:Y:S02]  /*314c0*/  IMAD.MOV.U32 R12, RZ, RZ, 0x6 ;  /* 0x00000006ff0c7424 */ /* 0x000fe400078e00ff */
[----:B------:R-:W-:-:S07]  /*314d0*/  IMAD.MOV.U32 R3, RZ, RZ, R14 ;  /* 0x000000ffff037224 */ /* 0x000fce00078e000e */
[----:B------:R-:W-:Y:S05]  /*314e0*/  WARPSYNC.COLLECTIVE R15, `(.L_x_1112) ;  /* 0x000000000f087348 */ /* 0x000fea0003c00000 */
[----:B------:R0:W1:Y:S02]  /*314f0*/  SHFL.IDX P6, R14, R13, R12, R11 ;  /* 0x0000000c0d0e7389 */ /* 0x00006400000c000b */
[----:B01----:R-:W-:Y:S01]  /*31500*/  ENDCOLLECTIVE ;  /* 0x000000000000791b */ /* 0x003fe20003800000 */
.L_x_1112:
[----:B------:R-:W-:-:S04]  /*31510*/  @P3 IADD3 R3, P0, R31, R3, RZ ;  /* 0x000000031f033210 */ /* 0x000fc80007f1e0ff */
[----:B------:R-:W-:-:S04]  /*31520*/  @P3 IADD3.X R2, RZ, R2, RZ, P0, !PT ;  /* 0x00000002ff023210 */ /* 0x000fc800007fe4ff */
        /* <DEDUP_REMOVED lines=13> */
.L_x_1113:
[----:B------:R-:W-:Y:S02]  /*31600*/  IMAD.MOV.U32 R13, RZ, RZ, R0 ;  /* 0x000000ffff0d7224 */ /* 0x000fe400078e0000 */
[----:B------:R-:W-:Y:S01]  /*31610*/  IMAD.MOV.U32 R12, RZ, RZ, 0x7 ;  /* 0x00000007ff0c7424 */ /* 0x000fe200078e00ff */
[----:B------:R-:W-:-:S07]  /*31620*/  MOV R3, R14 ;  /* 0x0000000e00037202 */ /* 0x000fce0000000f00 */
[----:B------:R-:W-:Y:S05]  /*31630*/  WARPSYNC.COLLECTIVE R15, `(.L_x_1114) ;  /* 0x000000000f087348 */ /* 0x000fea0003c00000 */
[----:B------:R0:W1:Y:S02]  /*31640*/  SHFL.IDX P6, R14, R13, R12, R11 ;  /* 0x0000000c0d0e7389 */ /* 0x00006400000c000b */
[----:B01----:R-:W-:Y:S01]  /*31650*/  ENDCOLLECTIVE ;  /* 0x000000000000791b */ /* 0x003fe20003800000 */
.L_x_1114:
[----:B------:R-:W-:-:S05]  /*31660*/  @P2 IADD3 R3, P0, R31, R3, RZ ;  /* 0x000000031f032210 */ /* 0x000fca0007f1e0ff */
[----:B------:R-:W-:-:S05]  /*31670*/  @P2 IMAD.X R2, RZ, RZ, R2, P0 ;  /* 0x000000ffff022224 */ /* 0x000fca00000e0602 */
[----:B------:R-:W-:Y:S02]  /*31680*/  @P2 LOP3.LUT R3, R3, R2, RZ, 0x3c, !PT ;  /* 0x0000000203032212 */ /* 0x000fe400078e3cff */
[----:B------:R-:W-:Y:S02]  /*31690*/  MOV R13, R4 ;  /* 0x00000004000d7202 */ /* 0x000fe40000000f00 */
[----:B------:R-:W-:-:S04]  /*316a0*/  @P2 LOP3.LUT R2, R3, R2, RZ, 0x3c, !PT ;  /* 0x0000000203022212 */ /* 0x000fc800078e3cff */
[----:B------:R-:W-:Y:S01]  /*316b0*/  @P2 LOP3.LUT R3, R3, R2, RZ, 0x3c, !PT ;  /* 0x0000000203032212 */ /* 0x000fe200078e3cff */
[----:B------:R-:W-:-:S04]  /*316c0*/  IMAD.MOV.U32 R0, RZ, RZ, R14 ;  /* 0x000000ffff007224 */ /* 0x000fc800078e000e */
[----:B------:R-:W-:Y:S01]  /*316d0*/  @!PT LDS RZ, [RZ] ;  /* 0x00000000fffff984 */ /* 0x000fe20000000800 */
[----:B------:R-:W-:Y:S01]  /*316e0*/  @!PT LDS RZ, [RZ] ;  /* 0x00000000fffff984 */ /* 0x000fe20000000800 */
[----:B------:R-:W-:Y:S01]  /*316f0*/  @!PT LDS RZ, [RZ] ;  /* 0x00000000fffff984 */ /* 0x000fe20000000800 */
[----:B------:R0:W-:Y:S03]  /*31700*/  @P2 LDGSTS.E.BYPASS.LTC128B.128 [R5+0x2b400], desc[UR36][R2.64], !P5 ;  /* 0x2b40000002052fae */ /* 0x0001e6000e901d64 */
[----:B0-----:R-:W-:Y:S05]  /*31710*/  WARPSYNC.COLLECTIVE R15, `(.L_x_1115) ;  /* 0x000000000f087348 */ /* 0x001fea0003c00000 */
[----:B------:R1:W2:Y:S02]  /*31720*/  SHFL.IDX P6, R14, R13, R12, R11 ;  /* 0x0000000c0d0e7389 */ /* 0x0002a400000c000b */
[----:B012---:R-:W-:Y:S01]  /*31730*/  ENDCOLLECTIVE ;  /* 0x000000000000791b */ /* 0x007fe20003800000 */
.L_x_1115:
[----:B------:R-:W-:Y:S01]  /*31740*/  @!PT LDS RZ, [RZ] ;  /* 0x00000000fffff984 */ /* 0x000fe20000000800 */
[----:B------:R-:W-:Y:S01]  /*31750*/  @!PT LDS RZ, [RZ] ;  /* 0x00000000fffff984 */ /* 0x000fe20000000800 */
[----:B------:R-:W-:Y:S01]  /*31760*/  @!PT LDS RZ, [RZ] ;  /* 0x00000000fffff984 */ /* 0x000fe20000000800 */
[----:B------:R1:W-:Y:S01]  /*31770*/  @P2 LDGSTS.E.BYPASS.LTC128B.128 [R5+0x2f400], desc[UR36][R2.64+0x80], !P1 ;  /* 0x2f40008002052fae */ /* 0x0003e2000c901d64 */
[----:B------:R-:W-:Y:S01]  /*31780*/  IMAD.MOV.U32 R4, RZ, RZ, R14 ;  /* 0x000000ffff047224 */ /* 0x000fe200078e000e */
[----:B------:R-:W-:Y:S06]  /*31790*/  BRA `(.L_x_1116) ;  /* 0xffffff4000fc7947 */ /* 0x000fec000383ffff */
.L_x_768:
[----:B------:R-:W-:Y:S01]  /*317a0*/  IMAD.MOV.U32 R13, RZ, RZ, R5 ;  /* 0x000000ffff0d7224 */ /* 0x000fe200078e0005 */
[----:B------:R-:W-:Y:S01]  /*317b0*/  MOV R15, 0xffffffff ;  /* 0xffffffff000f7802 */ /* 0x000fe20000000f00 */
[----:B------:R-:W-:Y:S02]  /*317c0*/  IMAD.MOV.U32 R12, RZ, RZ, RZ ;  /* 0x000000ffff0c7224 */ /* 0x000fe400078e00ff */
[----:B------:R-:W-:Y:S02]  /*317d0*/  IMAD.MOV.U32 R11, RZ, RZ, 0x181f ;  /* 0x0000181fff0b7424 */ /* 0x000fe400078e00ff */
[----:B-----5:R-:W-:Y:S02]  /*317e0*/  IMAD R6, R20, R8, RZ ;  /* 0x0000000814067224 */ /* 0x020fe400078e02ff */
[----:B------:R-:W-:-:S07]  /*317f0*/  IMAD.IADD R4, R10, 0x1, R4 ;  /* 0x000000010a047824 */ /* 0x000fce00078e0204 */
[----:B------:R-:W-:Y:S05]  /*31800*/  WARPSYNC.COLLECTIVE R15, `(.L_x_1117) ;  /* 0x000000000f087348 */ /* 0x000fea0003c00000 */
[----:B------:R0:W1:Y:S02]  /*31810*/  SHFL.IDX P6, R14, R13, R12, R11 ;  /* 0x0000000c0d0e7389 */ /* 0x00006400000c000b */
[----:B01----:R-:W-:Y:S01]  /*31820*/  ENDCOLLECTIVE ;  /* 0x000000000000791b */ /* 0x003fe20003800000 */
.L_x_1117:
[C---:B------:R-:W-:Y:S01]  /*31830*/  VIADD R7, R4.reuse, 0x60 ;  /* 0x0000006004077836 */ /* 0x040fe20000000000 */
[----:B------:R-:W-:Y:S01]  /*31840*/  ISETP.GE.AND P3, PT, R4, R6, PT ;  /* 0x000000060400720c */ /* 0x000fe20003f66270 */
[----:B------:R-:W-:Y:S02]  /*31850*/  IMAD.MOV.U32 R13, RZ, RZ, R0 ;  /* 0x000000ffff0d7224 */ /* 0x000fe400078e0000 */
[----:B------:R-:W-:-:S10]  /*31860*/  IMAD.MOV.U32 R2, RZ, RZ, R14 ;  /* 0x000000ffff027224 */ /* 0x000fd400078e000e */
[----:B------:R-:W-:Y:S05]  /*31870*/  WARPSYNC.COLLECTIVE R15, `(.L_x_1118) ;  /* 0x000000000f087348 */ /* 0x000fea0003c00000 */
[----:B------:R0:W1:Y:S02]  /*31880*/  SHFL.IDX P6, R14, R13, R12, R11 ;  /* 0x0000000c0d0e7389 */ /* 0x00006400000c000b */
[----:B01----:R-:W-:Y:S01]  /*31890*/  ENDCOLLECTIVE ;  /* 0x000000000000791b */ /* 0x003fe20003800000 */
.L_x_1118:
[----:B------:R-:W-:Y:S02]  /*318a0*/  IMAD.MOV.U32 R13, RZ, RZ, R5 ;  /* 0x000000ffff0d7224 */ /* 0x000fe400078e0005 */
[----:B------:R-:W-:Y:S02]  /*318b0*/  IMAD.MOV.U32 R12, RZ, RZ, 0x1 ;  /* 0x00000001ff0c7424 */ /* 0x000fe400078e00ff */
[----:B------:R-:W-:-:S07]  /*318c0*/  IMAD.MOV.U32 R3, RZ, RZ, R14 ;  /* 0x000000ffff037224 */ /* 0x000fce00078e000e */
[----:B------:R-:W-:Y:S05]  /*318d0*/  WARPSYNC.COLLECTIVE R15, `(.L_x_1119) ;  /* 0x000000000f087348 */ /* 0x000fea0003c00000 */
[----:B------:R0:W1:Y:S02]  /*318e0*/  SHFL.IDX P6, R14, R13, R12, R11 ;  /* 0x0000000c0d0e7389 */ /* 0x00006400000c000b */
[----:B01----:R-:W-:Y:S01]  /*318f0*/  ENDCOLLECTIVE ;  /* 0x000000000000791b */ /* 0x003fe20003800000 */
.L_x_1119:
[----:B------:R-:W-:-:S04]  /*31900*/  @!P3 IADD3 R3, P2, R31, R3, RZ ;  /* 0x000000031f03b210 */ /* 0x000fc80007f5e0ff */
[----:B------:R-:W-:-:S04]  /*31910*/  @!P3 IADD3.X R2, RZ, R2, RZ, P2, !PT ;  /* 0x00000002ff02b210 */ /* 0x000fc800017fe4ff */
[----:B------:R-:W-:Y:S02]  /*31920*/  @!P3 LOP3.LUT R3, R3, R2, RZ, 0x3c, !PT ;  /* 0x000000020303b212 */ /* 0x000fe400078e3cff */
[----:B------:R-:W-:Y:S02]  /*31930*/  MOV R13, R0 ;  /* 0x00000000000d7202 */ /* 0x000fe40000000f00 */
[----:B------:R-:W-:-:S04]  /*31940*/  @!P3 LOP3.LUT R2, R3, R2, RZ, 0x3c, !PT ;  /* 0x000000020302b212 */ /* 0x000fc800078e3cff */
[----:B------:R-:W-:-:S05]  /*31950*/  @!P3 LOP3.LUT R3, R3, R2, RZ, 0x3c, !PT ;  /* 0x000000020303b212 */ /* 0x000fca00078e3cff */
[----:B------:R-:W-:Y:S01]  /*31960*/  @!PT LDS RZ, [RZ] ;  /* 0x00000000fffff984 */ /* 0x000fe20000000800 */
[----:B------:R-:W-:Y:S01]  /*31970*/  @!PT LDS RZ, [RZ] ;  /* 0x00000000fffff984 */ /* 0x000fe20000000800 */
[----:B------:R-:W-:Y:S01]  /*31980*/  @!PT LDS RZ, [RZ] ;  /* 0x00000000fffff984 */ /* 0x000fe20000000800 */
[----:B------:R-:W-:Y:S04]  /*31990*/  @!P3 LDGSTS.E.BYPASS.LTC128B.128 [R9+0x20400], desc[UR36][R2.64], !P0 ;  /* 0x204000000209bfae */ /* 0x000fe8000c101d64 */
[----:B------:R0:W-:Y:S02]  /*319a0*/  @!P3 LDGSTS.E.BYPASS.LTC128B.128 [R9+0x24400], desc[UR36][R2.64+0x80], !P1 ;  /* 0x244000800209bfae */ /* 0x0001e4000c901d64 */
[----:B0-----:R-:W-:-:S05]  /*319b0*/  VIADD R2, R4, 0x10 ;  /* 0x0000001004027836 */ /* 0x001fca0000000000 */
[----:B------:R-:W-:Y:S01]  /*319c0*/  ISETP.GE.AND P3, PT, R2, R6, PT ;  /* 0x000000060200720c */ /* 0x000fe20003f66270 */
[----:B------:R-:W-:-:S12]  /*319d0*/  IMAD.MOV.U32 R2, RZ, RZ, R14 ;  /* 0x000000ffff027224 */ /* 0x000fd800078e000e */
[----:B------:R-:W-:Y:S05]  /*319e0*/  WARPSYNC.COLLECTIVE R15, `(.L_x_1120) ;  /* 0x000000000f087348 */ /* 0x000fea0003c00000 */
[----:B------:R0:W1:Y:S02]  /*319f0*/  SHFL.IDX P6, R14, R13, R12, R11 ;  /* 0x0000000c0d0e7389 */ /* 0x00006400000c000b */
[----:B01----:R-:W-:Y:S01]  /*31a00*/  ENDCOLLECTIVE ;  /* 0x000000000000791b */ /* 0x003fe20003800000 */
.L_x_1120:
[----:B------:R-:W-:Y:S01]  /*31a10*/  IMAD.MOV.U32 R13, RZ, RZ, R5 ;  /* 0x000000ffff0d7224 */ /* 0x000fe200078e0005 */
[----:B------:R-:W-:Y:S01]  /*31a20*/  MOV R12, 0x2 ;  /* 0x00000002000c7802 */ /* 0x000fe20000000f00 */
[----:B------:R-:W-:-:S07]  /*31a30*/  IMAD.MOV.U32 R3, RZ, RZ, R14 ;  /* 0x000000ffff037224 */ /* 0x000fce00078e000e */
[----:B------:R-:W-:Y:S05]  /*31a40*/  WARPSYNC.COLLECTIVE R15, `(.L_x_1121) ;  /* 0x000000000f087348 */ /* 0x000fea0003c00000 */
[----:B------:R0:W1:Y:S02]  /*31a50*/  SHFL.IDX P6, R14, R13, R12, R11 ;  /* 0x0000000c0d0e7389 */ /* 0x00006400000c000b */
[----:B01----:R-:W-:Y:S01]  /*31a60*/  ENDCOLLECTIVE ;  /* 0x000000000000791b */ /* 0x003fe20003800000 */
.L_x_1121:
        /* <DEDUP_REMOVED lines=17> */
.L_x_1122:
[----:B------:R-:W-:Y:S02]  /*31b80*/  IMAD.MOV.U32 R13, RZ, RZ, R5 ;  /* 0x000000ffff0d7224 */ /* 0x000fe400078e0005 */
[----:B------:R-:W-:Y:S02]  /*31b90*/  IMAD.MOV.U32 R12, RZ, RZ, 0x3 ;  /* 0x00000003ff0c7424 */ /* 0x000fe400078e00ff */
[----:B------:R-:W-:-:S07]  /*31ba0*/  IMAD.MOV.U32 R3, RZ, RZ, R14 ;  /* 0x000000ffff037224 */ /* 0x000fce00078e000e */
[----:B------:R-:W-:Y:S05]  /*31bb0*/  WARPSYNC.COLLECTIVE R15, `(.L_x_1123) ;  /* 0x000000000f087348 */ /* 0x000fea0003c00000 */
[----:B------:R0:W1:Y:S02]  /*31bc0*/  SHFL.IDX P6, R14, R13, R12, R11 ;  /* 0x0000000c0d0e7389 */ /* 0x00006400000c000b */
[----:B01----:R-:W-:Y:S01]  /*31bd0*/  ENDCOLLECTIVE ;  /* 0x000000000000791b */ /* 0x003fe20003800000 */
.L_x_1123:
        /* <DEDUP_REMOVED lines=11> */
[----:B0-----:R-:W-:-:S04]  /*31c90*/  IADD3 R2, R4, 0x30, RZ ;  /* 0x0000003004027810 */ /* 0x001fc80007ffe0ff */
[----:B------:R-:W-:Y:S01]  /*31ca0*/  ISETP.GE.AND P3, PT, R2, R6, PT ;  /* 0x000000060200720c */ /* 0x000fe20003f66270 */
[----:B------:R-:W-:-:S12]  /*31cb0*/  IMAD.MOV.U32 R2, RZ, RZ, R14 ;  /* 0x000000ffff027224 */ /* 0x000fd800078e000e */
[----:B------:R-:W-:Y:S05]  /*31cc0*/  WARPSYNC.COLLECTIVE R15, `(.L_x_1124) ;  /* 0x000000000f087348 */ /* 0x000fea0003c00000 */
[----:B------:R0:W1:Y:S02]  /*31cd0*/  SHFL.IDX P6, R14, R13, R12, R11 ;  /* 0x0000000c0d0e7389 */ /* 0x00006400000c000b */
[----:B01----:R-:W-:Y:S01]  /*31ce0*/  ENDCOLLECTIVE ;  /* 0x000000000000791b */ /* 0x003fe20003800000 */
.L_x_1124:
[----:B------:R-:W-:Y:S02]  /*31cf0*/  IMAD.MOV.U32 R13, RZ, RZ, R5 ;  /* 0x000000ffff0d7224 */ /* 0x000fe400078e0005 */
[----:B------:R-:W-:Y:S01]  /*31d00*/  IMAD.MOV.U32 R12, RZ, RZ, 0x4 ;  /* 0x00000004ff0c7424 */ /* 0x000fe200078e00ff */
[----:B------:R-:W-:-:S07]  /*31d10*/  MOV R3, R14 ;  /* 0x0000000e00037202 */ /* 0x000fce0000000f00 */
[----:B------:R-:W-:Y:S05]  /*31d20*/  WARPSYNC.COLLECTIVE R15, `(.L_x_1125) ;  /* 0x000000000f087348 */ /* 0x000fea0003c00000 */
[----:B------:R0:W1:Y:S02]  /*31d30*/  SHFL.IDX P6, R14, R13, R12, R11 ;  /* 0x0000000c0d0e7389 */ /* 0x00006400000c000b */
[----:B01----:R-:W-:Y:S01]  /*31d40*/  ENDCOLLECTIVE ;  /* 0x000000000000791b */ /* 0x003fe20003800000 */
.L_x_1125:
        /* <DEDUP_REMOVED lines=12> */
[----:B------:R-:W-:Y:S02]  /*31e10*/  ISETP.GE.AND P3, PT, R2, R6, PT ;  /* 0x000000060200720c */ /* 0x000fe40003f66270 */
[----:B------:R-:W-:-:S11]  /*31e20*/  MOV R2, R14 ;  /* 0x0000000e00027202 */ /* 0x000fd60000000f00 */
[----:B------:R-:W-:Y:S05]  /*31e30*/  WARPSYNC.COLLECTIVE R15, `(.L_x_1126) ;  /* 0x000000000f087348 */ /* 0x000fea0003c00000 */
[----:B------:R0:W1:Y:S02]  /*31e40*/  SHFL.IDX P6, R14, R13, R12, R11 ;  /* 0x0000000c0d0e7389 */ /* 0x00006400000c000b */
[----:B01----:R-:W-:Y:S01]  /*31e50*/  ENDCOLLECTIVE ;  /* 0x000000000000791b */ /* 0x003fe20003800000 */
.L_x_1126:
[----:B------:R-:W-:Y:S01]  /*31e60*/  MOV R13, R5 ;  /* 0x00000005000d7202 */ /* 0x000fe20000000f00 */
[----:B------:R-:W-:Y:S02]  /*31e70*/  IMAD.MOV.U32 R12, RZ, RZ, 0x5 ;  /* 0x00000005ff0c7424 */ /* 0x000fe400078e00ff */
[----:B------:R-:W-:-:S07]  /*31e80*/  IMAD.MOV.U32 R3, RZ, RZ, R14 ;  /* 0x000000ffff037224 */ /* 0x000fce00078e000e */
[----:B------:R-:W-:Y:S05]  /*31e90*/  WARPSYNC.COLLECTIVE R15, `(.L_x_1127) ;  /* 0x000000000f087348 */ /* 0x000fea0003c00000 */
[----:B------:R0:W1:Y:S02]  /*31ea0*/  SHFL.IDX P6, R14, R13, R12, R11 ;  /* 0x0000000c0d0e7389 */ /* 0x00006400000c000b */
[----:B01----:R-:W-:Y:S01]  /*31eb0*/  ENDCOLLECTIVE ;  /* 0x000000000000791b */ /* 0x003fe20003800000 */
.L_x_1127:
        /* <DEDUP_REMOVED lines=17> */
.L_x_1128:
[----:B------:R-:W-:Y:S02]  /*31fd0*/  IMAD.MOV.U32 R13, RZ, RZ, R5 ;  /* 0x000000ffff0d7224 */ /* 0x000fe400078e0005 */
[----:B------:R-:W-:Y:S02]  /*31fe0*/  IMAD.MOV.U32 R12, RZ, RZ, 0x6 ;  /* 0x00000006ff0c7424 */ /* 0x000fe400078e00ff */
[----:B------:R-:W-:-:S07]  /*31ff0*/  IMAD.MOV.U32 R3, RZ, RZ, R14 ;  /* 0x000000ffff037224 */ /* 0x000fce00078e000e */
[----:B------:R-:W-:Y:S05]  /*32000*/  WARPSYNC.COLLECTIVE R15, `(.L_x_1129) ;  /* 0x000000000f087348 */ /* 0x000fea0003c00000 */
[----:B------:R0:W1:Y:S02]  /*32010*/  SHFL.IDX P6, R14, R13, R12, R11 ;  /* 0x0000000c0d0e7389 */ /* 0x00006400000c000b */
[----:B01----:R-:W-:Y:S01]  /*32020*/  ENDCOLLECTIVE ;  /* 0x000000000000791b */ /* 0x003fe20003800000 */
.L_x_1129:
[----:B------:R-:W-:-:S04]  /*32030*/  @!P3 IADD3 R3, P2, R31, R3, RZ ;  /* 0x000000031f03b210 */ /* 0x000fc80007f5e0ff */
[----:B------:R-:W-:-:S04]  /*32040*/  @!P3 IADD3.X R2, RZ, R2, RZ, P2, !PT ;  /* 0x00000002ff02b210 */ /* 0x000fc800017fe4ff */
        /* <DEDUP_REMOVED lines=14> */
.L_x_1130:
[----:B------:R-:W-:Y:S02]  /*32130*/  IMAD.MOV.U32 R13, RZ, RZ, R5 ;  /* 0x000000ffff0d7224 */ /* 0x000fe400078e0005 */
[----:B------:R-:W-:Y:S01]  /*32140*/  IMAD.MOV.U32 R12, RZ, RZ, 0x7 ;  /* 0x00000007ff0c7424 */ /* 0x000fe200078e00ff */
[----:B------:R-:W-:-:S07]  /*32150*/  MOV R3, R14 ;  /* 0x0000000e00037202 */ /* 0x000fce0000000f00 */
[----:B------:R-:W-:Y:S05]  /*32160*/  WARPSYNC.COLLECTIVE R15, `(.L_x_1131) ;  /* 0x000000000f087348 */ /* 0x000fea0003c00000 */
[----:B------:R0:W1:Y:S02]  /*32170*/  SHFL.IDX P6, R14, R13, R12, R11 ;  /* 0x0000000c0d0e7389 */ /* 0x00006400000c000b */
[----:B01----:R-:W-:Y:S01]  /*32180*/  ENDCOLLECTIVE ;  /* 0x000000000000791b */ /* 0x003fe20003800000 */
.L_x_1131:
[----:B------:R-:W-:-:S05]  /*32190*/  @!P3 IADD3 R3, P2, R31, R3, RZ ;  /* 0x000000031f03b210 */ /* 0x000fca0007f5e0ff */
[----:B------:R-:W-:-:S05]  /*321a0*/  @!P3 IMAD.X R2, RZ, RZ, R2, P2 ;  /* 0x000000ffff02b224 */ /* 0x000fca00010e0602 */
[----:B------:R-:W-:Y:S01]  /*321b0*/  @!P3 LOP3.LUT R3, R3, R2, RZ, 0x3c, !PT ;  /* 0x000000020303b212 */ /* 0x000fe200078e3cff */
[----:B------:R-:W-:-:S03]  /*321c0*/  IMAD.MOV.U32 R13, RZ, RZ, R0 ;  /* 0x000000ffff0d7224 */ /* 0x000fc600078e0000 */
[----:B------:R-:W-:-:S04]  /*321d0*/  @!P3 LOP3.LUT R2, R3, R2, RZ, 0x3c, !PT ;  /* 0x000000020302b212 */ /* 0x000fc800078e3cff */
[----:B------:R-:W-:Y:S02]  /*321e0*/  @!P3 LOP3.LUT R3, R3, R2, RZ, 0x3c, !PT ;  /* 0x000000020303b212 */ /* 0x000fe400078e3cff */
[----:B------:R-:W-:-:S03]  /*321f0*/  MOV R5, R14 ;  /* 0x0000000e00057202 */ /* 0x000fc60000000f00 */
[----:B------:R-:W-:Y:S01]  /*32200*/  @!PT LDS RZ, [RZ] ;  /* 0x00000000fffff984 */ /* 0x000fe20000000800 */
[----:B------:R-:W-:Y:S01]  /*32210*/  @!PT LDS RZ, [RZ] ;  /* 0x00000000fffff984 */ /* 0x000fe20000000800 */
[----:B------:R-:W-:Y:S01]  /*32220*/  @!PT LDS RZ, [RZ] ;  /* 0x00000000fffff984 */ /* 0x000fe20000000800 */
[----:B------:R0:W-:Y:S04]  /*32230*/  @!P3 LDGSTS.E.BYPASS.LTC128B.128 [R9+0x23400], desc[UR36][R2.64], !P0 ;  /* 0x234000000209bfae */ /* 0x0001e8000c101d64 */
[----:B0-----:R-:W-:Y:S05]  /*32240*/  WARPSYNC.COLLECTIVE R15, `(.L_x_1132) ;  /* 0x000000000f087348 */ /* 0x001fea0003c00000 */
[----:B------:R1:W2:Y:S02]  /*32250*/  SHFL.IDX P6, R14, R13, R12, R11 ;  /* 0x0000000c0d0e7389 */ /* 0x0002a400000c000b */
[----:B012---:R-:W-:Y:S01]  /*32260*/  ENDCOLLECTIVE ;  /* 0x000000000000791b */ /* 0x007fe20003800000 */
.L_x_1132:
[----:B------:R-:W-:Y:S01]  /*32270*/  @!PT LDS RZ, [RZ] ;  /* 0x00000000fffff984 */ /* 0x000fe20000000800 */
[----:B------:R-:W-:Y:S01]  /*32280*/  @!PT LDS RZ, [RZ] ;  /* 0x00000000fffff984 */ /* 0x000fe20000000800 */
[----:B------:R-:W-:Y:S01]  /*32290*/  @!PT LDS RZ, [RZ] ;  /* 0x00000000fffff984 */ /* 0x000fe20000000800 */
[----:B------:R0:W-:Y:S01]  /*322a0*/  @!P3 LDGSTS.E.BYPASS.LTC128B.128 [R9+0x27400], desc[UR36][R2.64+0x80], !P1 ;  /* 0x274000800209bfae */ /* 0x0001e2000c901d64 */
[----:B------:R-:W-:Y:S01]  /*322b0*/  IMAD.MOV.U32 R0, RZ, RZ, R14 ;  /* 0x000000ffff007224 */ /* 0x000fe200078e000e */
[----:B------:R-:W-:Y:S06]  /*322c0*/  BRA `(.L_x_1133) ;  /* 0xffffff4400387947 */ /* 0x000fec000383ffff */
.L_x_773:
[----:B0-----:R0:W1:Y:S02]  /*322d0*/  SYNCS.PHASECHK.TRANS64.TRYWAIT P0, [R16+URZ+0x38820], R3 ;  /* 0x03882003100075a7 */ /* 0x001064000800017f */
[----:B-1----:R-:W-:Y:S05]  /*322e0*/  @!P0 NANOSLEEP.SYNCS 0x989680 ;  /* 0x009896800000895d */ /* 0x002fea0003900000 */
[----:B------:R-:W1:Y:S02]  /*322f0*/  @!P0 SYNCS.PHASECHK.TRANS64 P0, [R16+URZ+0x38820], R3 ;  /* 0x03882003100085a7 */ /* 0x000e64000800007f */
[----:B-1----:R-:W-:Y:S05]  /*32300*/  @!P0 BRA `(.L_x_773) ;  /* 0xfffffffc00f08947 */ /* 0x002fea000383ffff */
[----:B------:R-:W-:Y:S05]  /*32310*/  BRA `(.L_x_1134) ;  /* 0xffffff4400b07947 */ /* 0x000fea000383ffff */
.L_x_777:
[----:B0-----:R0:W1:Y:S02]  /*32320*/  SYNCS.PHASECHK.TRANS64.TRYWAIT P0, [R0+URZ+0x38880], R22 ;  /* 0x03888016000075a7 */ /* 0x001064000800017f */
[----:B-1----:R-:W-:Y:S05]  /*32330*/  @!P0 NANOSLEEP.SYNCS 0x989680 ;  /* 0x009896800000895d */ /* 0x002fea0003900000 */
[----:B------:R-:W1:Y:S02]  /*32340*/  @!P0 SYNCS.PHASECHK.TRANS64 P0, [R0+URZ+0x38880], R22 ;  /* 0x03888016000085a7 */ /* 0x000e64000800007f */
[----:B-1----:R-:W-:Y:S05]  /*32350*/  @!P0 BRA `(.L_x_777) ;  /* 0xfffffffc00f08947 */ /* 0x002fea000383ffff */
[----:B------:R-:W-:Y:S05]  /*32360*/  BRA `(.L_x_1135) ;  /* 0xffffff48005c7947 */ /* 0x000fea000383ffff */
.L_x_778:
[----:B------:R-:W-:Y:S01]  /*32370*/  BSSY B0, `(.L_x_1136) ;  /* 0x0000008000007945 */ /* 0x000fe20003800000 */
[----:B------:R-:W-:Y:S01]  /*32380*/  IMAD.MOV.U32 R13, RZ, RZ, R7 ;  /* 0x000000ffff0d7224 */ /* 0x000fe200078e0007 */
[----:B------:R-:W-:Y:S01]  /*32390*/  MOV R11, 0x181f ;  /* 0x0000181f000b7802 */ /* 0x000fe20000000f00 */
[----:B------:R-:W-:Y:S02]  /*323a0*/  IMAD.MOV.U32 R12, RZ, RZ, RZ ;  /* 0x000000ffff0c7224 */ /* 0x000fe400078e00ff */
[----:B------:R-:W-:-:S07]  /*323b0*/  IMAD.MOV.U32 R15, RZ, RZ, -0x1 ;  /* 0xffffffffff0f7424 */ /* 0x000fce00078e00ff */
[----:B0-----:R-:W-:Y:S05]  /*323c0*/  WARPSYNC.COLLECTIVE R15, `(.L_x_1137) ;  /* 0x000000000f087348 */ /* 0x001fea0003c00000 */
[----:B------:R1:W2:Y:S02]  /*323d0*/  SHFL.IDX P6, R14, R13, R12, R11 ;  /* 0x0000000c0d0e7389 */ /* 0x0002a400000c000b */
[----:B012---:R-:W-:Y:S01]  /*323e0*/  ENDCOLLECTIVE ;  /* 0x000000000000791b */ /* 0x007fe20003800000 */
.L_x_1137:
[----:B------:R-:W-:Y:S05]  /*323f0*/  BSYNC B0 ;  /* 0x0000000000007941 */ /* 0x000fea0003800000 */
.L_x_1136:
[----:B------:R-:W-:Y:S01]  /*32400*/  IMAD.MOV.U32 R13, RZ, RZ, R8 ;  /* 0x000000ffff0d7224 */ /* 0x000fe200078e0008 */
[----:B------:R-:W-:Y:S01]  /*32410*/  MOV R11, 0x181f ;  /* 0x0000181f000b7802 */ /* 0x000fe20000000f00 */
[----:B------:R-:W-:Y:S02]  /*32420*/  IMAD.MOV.U32 R12, RZ, RZ, RZ ;  /* 0x000000ffff0c7224 */ /* 0x000fe400078e00ff */
[----:B------:R-:W-:Y:S02]  /*32430*/  IMAD.MOV.U32 R15, RZ, RZ, -0x1 ;  /* 0xffffffffff0f7424 */ /* 0x000fe400078e00ff */
[----:B------:R-:W-:Y:S02]  /*32440*/  IMAD.MOV.U32 R3, RZ, RZ, R14 ;  /* 0x000000ffff037224 */ /* 0x000fe400078e000e */
[----:B------:R-:W-:-:S07]  /*32450*/  IMAD.IADD R4, R16, 0x1, R4 ;  /* 0x0000000110047824 */ /* 0x000fce00078e0204 */
[----:B------:R-:W-:Y:S05]  /*32460*/  WARPSYNC.COLLECTIVE R15, `(.L_x_1138) ;  /* 0x000000000f087348 */ /* 0x000fea0003c00000 */
[----:B------:R0:W1:Y:S02]  /*32470*/  SHFL.IDX P6, R14, R13, R12, R11 ;  /* 0x0000000c0d0e7389 */ /* 0x00006400000c000b */
[----:B01----:R-:W-:Y:S01]  /*32480*/  ENDCOLLECTIVE ;  /* 0x000000000000791b */ /* 0x003fe20003800000 */
.L_x_1138:
[----:B------:R-:W-:Y:S01]  /*32490*/  MOV R13, R7 ;  /* 0x00000007000d7202 */ /* 0x000fe20000000f00 */
[----:B------:R-:W-:Y:S02]  /*324a0*/  IMAD.MOV.U32 R12, RZ, RZ, 0x1 ;  /* 0x00000001ff0c7424 */ /* 0x000fe400078e00ff */
[----:B------:R-:W-:-:S07]  /*324b0*/  IMAD.MOV.U32 R2, RZ, RZ, R14 ;  /* 0x000000ffff027224 */ /* 0x000fce00078e000e */
[----:B------:R-:W-:Y:S05]  /*324c0*/  WARPSYNC.COLLECTIVE R15, `(.L_x_1139) ;  /* 0x000000000f087348 */ /* 0x000fea0003c00000 */
[----:B------:R0:W1:Y:S02]  /*324d0*/  SHFL.IDX P6, R14, R13, R12, R11 ;  /* 0x0000000c0d0e7389 */ /* 0x00006400000c000b */
[----:B01----:R-:W-:Y:S01]  /*324e0*/  ENDCOLLECTIVE ;  /* 0x000000000000791b */ /* 0x003fe20003800000 */
.L_x_1139:
        /* <DEDUP_REMOVED lines=12> */
.L_x_1140:
[----:B------:R-:W-:Y:S02]  /*325b0*/  IMAD.MOV.U32 R13, RZ, RZ, R7 ;  /* 0x000000ffff0d7224 */ /* 0x000fe400078e0007 */
[----:B------:R-:W-:Y:S02]  /*325c0*/  IMAD.MOV.U32 R12, RZ, RZ, 0x2 ;  /* 0x00000002ff0c7424 */ /* 0x000fe400078e00ff */
[----:B------:R-:W-:-:S07]  /*325d0*/  IMAD.MOV.U32 R2, RZ, RZ, R14 ;  /* 0x000000ffff027224 */ /* 0x000fce00078e000e */
[----:B------:R-:W-:Y:S05]  /*325e0*/  WARPSYNC.COLLECTIVE R15, `(.L_x_1141) ;  /* 0x000000000f087348 */ /* 0x000fea0003c00000 */
[----:B------:R0:W1:Y:S02]  /*325f0*/  SHFL.IDX P6, R14, R13, R12, R11 ;  /* 0x0000000c0d0e7389 */ /* 0x00006400000c000b */
[----:B01----:R-:W-:Y:S01]  /*32600*/  ENDCOLLECTIVE ;  /* 0x000000000000791b */ /* 0x003fe20003800000 */
.L_x_1141:
[----:B------:R-:W-:-:S04]  /*32610*/  IADD3 R2, P0, R31, R2, RZ ;  /* 0x000000021f027210 */ /* 0x000fc80007f1e0ff */
[----:B------:R-:W-:-:S05]  /*32620*/  IADD3.X R3, RZ, R3, RZ, P0, !PT ;  /* 0x00000003ff037210 */ /* 0x000fca00007fe4ff */
        /* <DEDUP_REMOVED lines=10> */
.L_x_1142:
[----:B------:R-:W-:Y:S02]  /*326d0*/  IMAD.MOV.U32 R13, RZ, RZ, R7 ;  /* 0x000000ffff0d7224 */ /* 0x000fe400078e0007 */
[----:B------:R-:W-:Y:S01]  /*326e0*/  IMAD.MOV.U32 R12, RZ, RZ, 0x3 ;  /* 0x00000003ff0c7424 */ /* 0x000fe200078e00ff */
[----:B------:R-:W-:-:S07]  /*326f0*/  MOV R2, R14 ;  /* 0x0000000e00027202 */ /* 0x000fce0000000f00 */
[----:B------:R-:W-:Y:S05]  /*32700*/  WARPSYNC.COLLECTIVE R15, `(.L_x_1143) ;  /* 0x000000000f087348 */ /* 0x000fea0003c00000 */
[----:B------:R0:W1:Y:S02]  /*32710*/  SHFL.IDX P6, R14, R13, R12, R11 ;  /* 0x0000000c0d0e7389 */ /* 0x00006400000c000b */
[----:B01----:R-:W-:Y:S01]  /*32720*/  ENDCOLLECTIVE ;  /* 0x000000000000791b */ /* 0x003fe20003800000 */
.L_x_1143:
[----:B------:R-:W-:-:S05]  /*32730*/  IADD3 R2, P0, R31, R2, RZ ;  /* 0x000000021f027210 */ /* 0x000fca0007f1e0ff */
[----:B------:R-:W-:-:S05]  /*32740*/  IMAD.X R3, RZ, RZ, R3, P0 ;  /* 0x000000ffff037224 */ /* 0x000fca00000e0603 */
[----:B------:R-:W-:Y:S01]  /*32750*/  @!PT LDS RZ, [RZ] ;  /* 0x00000000fffff984 */ /* 0x000fe20000000800 */
[----:B------:R-:W-:Y:S01]  /*32760*/  @!PT LDS RZ, [RZ] ;  /* 0x00000000fffff984 */ /* 0x000fe20000000800 */
[----:B------:R-:W-:Y:S01]  /*32770*/  @!PT LDS RZ, [RZ] ;  /* 0x00000000fffff984 */ /* 0x000fe20000000800 */
[----:B------:R-:W-:Y:S01]  /*32780*/  LDGSTS.E.BYPASS.LTC128B.128 [R4+0x11400], desc[UR36][R2.64], !P3 ;  /* 0x1140000002047fae */ /* 0x000fe2000d901d64 */
[----:B------:R-:W-:-:S03]  /*32790*/  MOV R13, R8 ;  /* 0x00000008000d7202 */ /* 0x000fc60000000f00 */
[----:B------:R0:W-:Y:S02]  /*327a0*/  LDGSTS.E.BYPASS.LTC128B.128 [R4+0x15400], desc[UR36][R2.64+0x80], !P2 ;  /* 0x1540008002047fae */ /* 0x0001e4000d101d64 */
[----:B0-----:R-:W-:-:S07]  /*327b0*/  IMAD.MOV.U32 R3, RZ, RZ, R14 ;  /* 0x000000ffff037224 */ /* 0x001fce00078e000e */
[----:B------:R-:W-:Y:S05]  /*327c0*/  WARPSYNC.COLLECTIVE R15, `(.L_x_1144) ;  /* 0x000000000f087348 */ /* 0x000fea0003c00000 */
[----:B------:R0:W1:Y:S02]  /*327d0*/  SHFL.IDX P6, R14, R13, R12, R11 ;  /* 0x0000000c0d0e7389 */ /* 0x00006400000c000b */
[----:B01----:R-:W-:Y:S01]  /*327e0*/  ENDCOLLECTIVE ;  /* 0x000000000000791b */ /* 0x003fe20003800000 */
.L_x_1144:
[----:B------:R-:W-:Y:S02]  /*327f0*/  IMAD.MOV.U32 R13, RZ, RZ, R7 ;  /* 0x000000ffff0d7224 */ /* 0x000fe400078e0007 */
[----:B------:R-:W-:Y:S02]  /*32800*/  IMAD.MOV.U32 R12, RZ, RZ, 0x4 ;  /* 0x00000004ff0c7424 */ /* 0x000fe400078e00ff */
[----:B------:R-:W-:-:S07]  /*32810*/  IMAD.MOV.U32 R2, RZ, RZ, R14 ;  /* 0x000000ffff027224 */ /* 0x000fce00078e000e */
[----:B------:R-:W-:Y:S05]  /*32820*/  WARPSYNC.COLLECTIVE R15, `(.L_x_1145) ;  /* 0x000000000f087348 */ /* 0x000fea0003c00000 */
[----:B------:R0:W1:Y:S02]  /*32830*/  SHFL.IDX P6, R14, R13, R12, R11 ;  /* 0x0000000c0d0e7389 */ /* 0x00006400000c000b */
[----:B01----:R-:W-:Y:S01]  /*32840*/  ENDCOLLECTIVE ;  /* 0x000000000000791b */ /* 0x003fe20003800000 */
.L_x_1145:
        /* <DEDUP_REMOVED lines=8> */
[----:B0-----:R-:W-:-:S07]  /*328d0*/  MOV R3, R14 ;  /* 0x0000000e00037202 */ /* 0x001fce0000000f00 */
[----:B------:R-:W-:Y:S05]  /*328e0*/  WARPSYNC.COLLECTIVE R15, `(.L_x_1146) ;  /* 0x000000000f087348 */ /* 0x000fea0003c00000 */
[----:B------:R0:W1:Y:S02]  /*328f0*/  SHFL.IDX P6, R14, R13, R12, R11 ;  /* 0x0000000c0d0e7389 */ /* 0x00006400000c000b */
[----:B01----:R-:W-:Y:S01]  /*32900*/  ENDCOLLECTIVE ;  /* 0x000000000000791b */ /* 0x003fe20003800000 */
.L_x_1146:
[----:B------:R-:W-:Y:S01]  /*32910*/  IMAD.MOV.U32 R13, RZ, RZ, R7 ;  /* 0x000000ffff0d7224 */ /* 0x000fe200078e0007 */
[----:B------:R-:W-:Y:S01]  /*32920*/  MOV R12, 0x5 ;  /* 0x00000005000c7802 */ /* 0x000fe20000000f00 */
[----:B------:R-:W-:-:S07]  /*32930*/  IMAD.MOV.U32 R2, RZ, RZ, R14 ;  /* 0x000000ffff027224 */ /* 0x000fce00078e000e */
[----:B------:R-:W-:Y:S05]  /*32940*/  WARPSYNC.COLLECTIVE R15, `(.L_x_1147) ;  /* 0x000000000f087348 */ /* 0x000fea0003c00000 */
[----:B------:R0:W1:Y:S02]  /*32950*/  SHFL.IDX P6, R14, R13, R12, R11 ;  /* 0x0000000c0d0e7389 */ /* 0x00006400000c000b */
[----:B01----:R-:W-:Y:S01]  /*32960*/  ENDCOLLECTIVE ;  /* 0x000000000000791b */ /* 0x003fe20003800000 */
.L_x_1147:
        /* <DEDUP_REMOVED lines=12> */
.L_x_1148:
[----:B------:R-:W-:Y:S01]  /*32a30*/  MOV R13, R7 ;  /* 0x00000007000d7202 */ /* 0x000fe20000000f00 */
[----:B------:R-:W-:Y:S02]  /*32a40*/  IMAD.MOV.U32 R12, RZ, RZ, 0x6 ;  /* 0x00000006ff0c7424 */ /* 0x000fe400078e00ff */
[----:B------:R-:W-:-:S07]  /*32a50*/  IMAD.MOV.U32 R2, RZ, RZ, R14 ;  /* 0x000000ffff027224 */ /* 0x000fce00078e000e */
[----:B------:R-:W-:Y:S05]  /*32a60*/  WARPSYNC.COLLECTIVE R15, `(.L_x_1149) ;  /* 0x000000000f087348 */ /* 0x000fea0003c00000 */
[----:B------:R0:W1:Y:S02]  /*32a70*/  SHFL.IDX P6, R14, R13, R12, R11 ;  /* 0x0000000c0d0e7389 */ /* 0x00006400000c000b */
[----:B01----:R-:W-:Y:S01]  /*32a80*/  ENDCOLLECTIVE ;  /* 0x000000000000791b */ /* 0x003fe20003800000 */
.L_x_1149:
        /* <DEDUP_REMOVED lines=12> */
.L_x_1150:
[----:B------:R-:W-:Y:S02]  /*32b50*/  IMAD.MOV.U32 R13, RZ, RZ, R7 ;  /* 0x000000ffff0d7224 */ /* 0x000fe400078e0007 */
[----:B------:R-:W-:Y:S02]  /*32b60*/  IMAD.MOV.U32 R12, RZ, RZ, 0x7 ;  /* 0x00000007ff0c7424 */ /* 0x000fe400078e00ff */
[----:B------:R-:W-:-:S07]  /*32b70*/  IMAD.MOV.U32 R2, RZ, RZ, R14 ;  /* 0x000000ffff027224 */ /* 0x000fce00078e000e */
[----:B------:R-:W-:Y:S05]  /*32b80*/  WARPSYNC.COLLECTIVE R15, `(.L_x_1151) ;  /* 0x000000000f087348 */ /* 0x000fea0003c00000 */
[----:B------:R0:W1:Y:S02]  /*32b90*/  SHFL.IDX P6, R14, R13, R12, R11 ;  /* 0x0000000c0d0e7389 */ /* 0x00006400000c000b */
[----:B01----:R-:W-:Y:S01]  /*32ba0*/  ENDCOLLECTIVE ;  /* 0x000000000000791b */ /* 0x003fe20003800000 */
.L_x_1151:
[----:B------:R-:W-:-:S04]  /*32bb0*/  IADD3 R2, P0, R31, R2, RZ ;  /* 0x000000021f027210 */ /* 0x000fc80007f1e0ff */
[----:B------:R-:W-:-:S05]  /*32bc0*/  IADD3.X R3, RZ, R3, RZ, P0, !PT ;  /* 0x00000003ff037210 */ /* 0x000fca00007fe4ff */
        /* <DEDUP_REMOVED lines=10> */
.L_x_1152:
[----:B------:R-:W-:Y:S01]  /*32c70*/  MOV R2, R14 ;  /* 0x0000000e00027202 */ /* 0x000fe20000000f00 */
[----:B------:R-:W-:Y:S06]  /*32c80*/  BRA `(.L_x_1153) ;  /* 0xffffff4400307947 */ /* 0x000fec000383ffff */
.L_x_783:
[----:B---3--:R3:W4:Y:S02]  /*32c90*/  SYNCS.PHASECHK.TRANS64.TRYWAIT P0, [R0+URZ+0x38840], R22 ;  /* 0x03884016000075a7 */ /* 0x008724000800017f */
[----:B----4-:R-:W-:Y:S05]  /*32ca0*/  @!P0 NANOSLEEP.SYNCS 0x989680 ;  /* 0x009896800000895d */ /* 0x010fea0003900000 */
[----:B------:R-:W4:Y:S02]  /*32cb0*/  @!P0 SYNCS.PHASECHK.TRANS64 P0, [R0+URZ+0x38840], R22 ;  /* 0x03884016000085a7 */ /* 0x000f24000800007f */
[----:B----4-:R-:W-:Y:S05]  /*32cc0*/  @!P0 BRA `(.L_x_783) ;  /* 0xfffffffc00f08947 */ /* 0x010fea000383ffff */
[----:B------:R-:W-:Y:S05]  /*32cd0*/  BRA `(.L_x_1154) ;  /* 0xffffff4400847947 */ /* 0x000fea000383ffff */
.L_x_784:
        /* <DEDUP_REMOVED lines=8> */
.L_x_1156:
[----:B------:R-:W-:Y:S05]  /*32d60*/  BSYNC B0 ;  /* 0x0000000000007941 */ /* 0x000fea0003800000 */
.L_x_1155:
[----:B------:R-:W-:Y:S01]  /*32d70*/  IMAD.MOV.U32 R13, RZ, RZ, R6 ;  /* 0x000000ffff0d7224 */ /* 0x000fe200078e0006 */
[----:B------:R-:W-:Y:S01]  /*32d80*/  MOV R3, R14 ;  /* 0x0000000e00037202 */ /* 0x000fe20000000f00 */
[----:B------:R-:W-:Y:S02]  /*32d90*/  IMAD.MOV.U32 R12, RZ, RZ, RZ ;  /* 0x000000ffff0c7224 */ /* 0x000fe400078e00ff */
[----:B------:R-:W-:Y:S02]  /*32da0*/  IMAD.MOV.U32 R11, RZ, RZ, 0x181f ;  /* 0x0000181fff0b7424 */ /* 0x000fe400078e00ff */
[----:B------:R-:W-:-:S07]  /*32db0*/  IMAD.MOV.U32 R15, RZ, RZ, -0x1 ;  /* 0xffffffffff0f7424 */ /* 0x000fce00078e00ff */
[----:B------:R-:W-:Y:S05]  /*32dc0*/  WARPSYNC.COLLECTIVE R15, `(.L_x_1157) ;  /* 0x000000000f087348 */ /* 0x000fea0003c00000 */
[----:B------:R0:W1:Y:S02]  /*32dd0*/  SHFL.IDX P6, R14, R13, R12, R11 ;  /* 0x0000000c0d0e7389 */ /* 0x00006400000c000b */
[----:B01----:R-:W-:Y:S01]  /*32de0*/  ENDCOLLECTIVE ;  /* 0x000000000000791b */ /* 0x003fe20003800000 */
.L_x_1157:
[----:B------:R-:W-:Y:S02]  /*32df0*/  IMAD.MOV.U32 R13, RZ, RZ, R5 ;  /* 0x000000ffff0d7224 */ /* 0x000fe400078e0005 */
[----:B------:R-:W-:Y:S01]  /*32e00*/  IMAD.MOV.U32 R12, RZ, RZ, 0x1 ;  /* 0x00000001ff0c7424 */ /* 0x000fe200078e00ff */
[----:B------:R-:W-:-:S07]  /*32e10*/  MOV R2, R14 ;  /* 0x0000000e00027202 */ /* 0x000fce0000000f00 */
[----:B------:R-:W-:Y:S05]  /*32e20*/  WARPSYNC.COLLECTIVE R15, `(.L_x_1158) ;  /* 0x000000000f087348 */ /* 0x000fea0003c00000 */
[----:B------:R0:W1:Y:S02]  /*32e30*/  SHFL.IDX P6, R14, R13, R12, R11 ;  /* 0x0000000c0d0e7389 */ /* 0x00006400000c000b */
[----:B01----:R-:W-:Y:S01]  /*32e40*/  ENDCOLLECTIVE ;  /* 0x000000000000791b */ /* 0x003fe20003800000 */
.L_x_1158:
        /* <DEDUP_REMOVED lines=12> */
.L_x_1159:
[----:B------:R-:W-:Y:S02]  /*32f10*/  IMAD.MOV.U32 R13, RZ, RZ, R5 ;  /* 0x000000ffff0d7224 */ /* 0x000fe400078e0005 */
[----:B------:R-:W-:Y:S02]  /*32f20*/  IMAD.MOV.U32 R12, RZ, RZ, 0x2 ;  /* 0x00000002ff0c7424 */ /* 0x000fe400078e00ff */
[----:B------:R-:W-:-:S07]  /*32f30*/  IMAD.MOV.U32 R2, RZ, RZ, R14 ;  /* 0x000000ffff027224 */ /* 0x000fce00078e000e */
[----:B------:R-:W-:Y:S05]  /*32f40*/  WARPSYNC.COLLECTIVE R15, `(.L_x_1160) ;  /* 0x000000000f087348 */ /* 0x000fea0003c00000 */
[----:B------:R0:W1:Y:S02]  /*32f50*/  SHFL.IDX P6, R14, R13, R12, R11 ;  /* 0x0000000c0d0e7389 */ /* 0x00006400000c000b */
[----:B01----:R-:W-:Y:S01]  /*32f60*/  ENDCOLLECTIVE ;  /* 0x000000000000791b */ /* 0x003fe20003800000 */
.L_x_1160:
        /* <DEDUP_REMOVED lines=12> */
.L_x_1161:
[----:B------:R-:W-:Y:S01]  /*33030*/  IMAD.MOV.U32 R13, RZ, RZ, R5 ;  /* 0x000000ffff0d7224 */ /* 0x000fe200078e0005 */
[----:B------:R-:W-:Y:S01]  /*33040*/  MOV R12, 0x3 ;  /* 0x00000003000c7802 */ /* 0x000fe20000000f00 */
[----:B------:R-:W-:-:S07]  /*33050*/  IMAD.MOV.U32 R2, RZ, RZ, R14 ;  /* 0x000000ffff027224 */ /* 0x000fce00078e000e */
[----:B------:R-:W-:Y:S05]  /*33060*/  WARPSYNC.COLLECTIVE R15, `(.L_x_1162) ;  /* 0x000000000f087348 */ /* 0x000fea0003c00000 */
[----:B------:R0:W1:Y:S02]  /*33070*/  SHFL.IDX P6, R14, R13, R12, R11 ;  /* 0x0000000c0d0e7389 */ /* 0x00006400000c000b */
[----:B01----:R-:W-:Y:S01]  /*33080*/  ENDCOLLECTIVE ;  /* 0x000000000000791b */ /* 0x003fe20003800000 */
.L_x_1162:
        /* <DEDUP_REMOVED lines=12> */
.L_x_1163:
[----:B------:R-:W-:Y:S01]  /*33150*/  MOV R13, R5 ;  /* 0x00000005000d7202 */ /* 0x000fe20000000f00 */
[----:B------:R-:W-:Y:S02]  /*33160*/  IMAD.MOV.U32 R12, RZ, RZ, 0x4 ;  /* 0x00000004ff0c7424 */ /* 0x000fe400078e00ff */
[----:B------:R-:W-:-:S07]  /*33170*/  IMAD.MOV.U32 R2, RZ, RZ, R14 ;  /* 0x000000ffff027224 */ /* 0x000fce00078e000e */
[----:B------:R-:W-:Y:S05]  /*33180*/  WARPSYNC.COLLECTIVE R15, `(.L_x_1164) ;  /* 0x000000000f087348 */ /* 0x000fea0003c00000 */
[----:B------:R0:W1:Y:S02]  /*33190*/  SHFL.IDX P6, R14, R13, R12, R11 ;  /* 0x0000000c0d0e7389 */ /* 0x00006400000c000b */
[----:B01----:R-:W-:Y:S01]  /*331a0*/  ENDCOLLECTIVE ;  /* 0x000000000000791b */ /* 0x003fe20003800000 */
.L_x_1164:
        /* <DEDUP_REMOVED lines=12> */
.L_x_1165:
[----:B------:R-:W-:Y:S02]  /*33270*/  IMAD.MOV.U32 R13, RZ, RZ, R5 ;  /* 0x000000ffff0d7224 */ /* 0x000fe400078e0005 */
[----:B------:R-:W-:Y:S02]  /*33280*/  IMAD.MOV.U32 R12, RZ, RZ, 0x5 ;  /* 0x00000005ff0c7424 */ /* 0x000fe400078e00ff */
[----:B------:R-:W-:-:S07]  /*33290*/  IMAD.MOV.U32 R2, RZ, RZ, R14 ;  /* 0x000000ffff027224 */ /* 0x000fce00078e000e */
[----:B------:R-:W-:Y:S05]  /*332a0*/  WARPSYNC.COLLECTIVE R15, `(.L_x_1166) ;  /* 0x000000000f087348 */ /* 0x000fea0003c00000 */
[----:B------:R0:W1:Y:S02]  /*332b0*/  SHFL.IDX P6, R14, R13, R12, R11 ;  /* 0x0000000c0d0e7389 */ /* 0x00006400000c000b */
[----:B01----:R-:W-:Y:S01]  /*332c0*/  ENDCOLLECTIVE ;  /* 0x000000000000791b */ /* 0x003fe20003800000 */
.L_x_1166:
        /* <DEDUP_REMOVED lines=12> */
.L_x_1167:
[----:B------:R-:W-:Y:S02]  /*33390*/  IMAD.MOV.U32 R13, RZ, RZ, R5 ;  /* 0x000000ffff0d7224 */ /* 0x000fe400078e0005 */
[----:B------:R-:W-:Y:S01]  /*333a0*/  IMAD.MOV.U32 R12, RZ, RZ, 0x6 ;  /* 0x00000006ff0c7424 */ /* 0x000fe200078e00ff */
[----:B------:R-:W-:-:S07]  /*333b0*/  MOV R2, R14 ;  /* 0x0000000e00027202 */ /* 0x000fce0000000f00 */
[----:B------:R-:W-:Y:S05]  /*333c0*/  WARPSYNC.COLLECTIVE R15, `(.L_x_1168) ;  /* 0x000000000f087348 */ /* 0x000fea0003c00000 */
[----:B------:R0:W1:Y:S02]  /*333d0*/  SHFL.IDX P6, R14, R13, R12, R11 ;  /* 0x0000000c0d0e7389 */ /* 0x00006400000c000b */
[----:B01----:R-:W-:Y:S01]  /*333e0*/  ENDCOLLECTIVE ;  /* 0x000000000000791b */ /* 0x003fe20003800000 */
.L_x_1168:
        /* <DEDUP_REMOVED lines=12> */
.L_x_1169:
[----:B------:R-:W-:Y:S02]  /*334b0*/  IMAD.MOV.U32 R13, RZ, RZ, R5 ;  /* 0x000000ffff0d7224 */ /* 0x000fe400078e0005 */
[----:B------:R-:W-:Y:S02]  /*334c0*/  IMAD.MOV.U32 R12, RZ, RZ, 0x7 ;  /* 0x00000007ff0c7424 */ /* 0x000fe400078e00ff */
[----:B------:R-:W-:-:S07]  /*334d0*/  IMAD.MOV.U32 R2, RZ, RZ, R14 ;  /* 0x000000ffff027224 */ /* 0x000fce00078e000e */
[----:B------:R-:W-:Y:S05]  /*334e0*/  WARPSYNC.COLLECTIVE R15, `(.L_x_1170) ;  /* 0x000000000f087348 */ /* 0x000fea0003c00000 */
[----:B------:R0:W1:Y:S02]  /*334f0*/  SHFL.IDX P6, R14, R13, R12, R11 ;  /* 0x0000000c0d0e7389 */ /* 0x00006400000c000b */
[----:B01----:R-:W-:Y:S01]  /*33500*/  ENDCOLLECTIVE ;  /* 0x000000000000791b */ /* 0x003fe20003800000 */
.L_x_1170:
        /* <DEDUP_REMOVED lines=8> */
[----:B------:R-:W-:-:S07]  /*33590*/  MOV R5, R14 ;  /* 0x0000000e00057202 */ /* 0x000fce0000000f00 */
[----:B0-----:R-:W-:Y:S05]  /*335a0*/  WARPSYNC.COLLECTIVE R15, `(.L_x_1171) ;  /* 0x000000000f087348 */ /* 0x001fea0003c00000 */
[----:B------:R1:W2:Y:S02]  /*335b0*/  SHFL.IDX P6, R14, R13, R12, R11 ;  /* 0x0000000c0d0e7389 */ /* 0x0002a400000c000b */
[----:B012---:R-:W-:Y:S01]  /*335c0*/  ENDCOLLECTIVE ;  /* 0x000000000000791b */ /* 0x007fe20003800000 */
.L_x_1171:
[----:B------:R-:W-:Y:S01]  /*335d0*/  IMAD.MOV.U32 R2, RZ, RZ, R14 ;  /* 0x000000ffff027224 */ /* 0x000fe200078e000e */
[----:B------:R-:W-:Y:S06]  /*335e0*/  BRA `(.L_x_1172) ;  /* 0xffffff4000507947 */ /* 0x000fec000383ffff */
.L_x_789:
[----:B0-----:R0:W2:Y:S02]  /*335f0*/  SYNCS.PHASECHK.TRANS64.TRYWAIT P2, [R2+URZ+0x38870], R0 ;  /* 0x03887000020075a7 */ /* 0x0010a4000804017f */
[----:B--2---:R-:W-:Y:S05]  /*33600*/  @!P2 NANOSLEEP.SYNCS 0x989680 ;  /* 0x009896800000a95d */ /* 0x004fea0003900000 */
[----:B------:R-:W2:Y:S02]  /*33610*/  @!P2 SYNCS.PHASECHK.TRANS64 P2, [R2+URZ+0x38870], R0 ;  /* 0x038870000200a5a7 */ /* 0x000ea4000804007f */
[----:B--2---:R-:W-:Y:S05]  /*33620*/  @!P2 BRA `(.L_x_789) ;  /* 0xfffffffc00f0a947 */ /* 0x004fea000383ffff */
[----:B------:R-:W-:Y:S05]  /*33630*/  BRA `(.L_x_1173) ;  /* 0xffffff4000b87947 */ /* 0x000fea000383ffff */
.L_x_791:
[----:B0-----:R0:W2:Y:S02]  /*33640*/  SYNCS.PHASECHK.TRANS64.TRYWAIT P2, [R2+URZ+0x38860], R3 ;  /* 0x03886003020075a7 */ /* 0x0010a4000804017f */
[----:B--2---:R-:W-:Y:S05]  /*33650*/  @!P2 NANOSLEEP.SYNCS 0x989680 ;  /* 0x009896800000a95d */ /* 0x004fea0003900000 */
[----:B------:R-:W2:Y:S02]  /*33660*/  @!P2 SYNCS.PHASECHK.TRANS64 P2, [R2+URZ+0x38860], R3 ;  /* 0x038860030200a5a7 */ /* 0x000ea4000804007f */
[----:B--2---:R-:W-:Y:S05]  /*33670*/  @!P2 BRA `(.L_x_791) ;  /* 0xfffffffc00f0a947 */ /* 0x004fea000383ffff */
[----:B------:R-:W-:Y:S05]  /*33680*/  BRA `(.L_x_1174) ;  /* 0xffffff4000c87947 */ /* 0x000fea000383ffff */
.L_x_799:
[----:B0-----:R0:W1:Y:S02]  /*33690*/  SYNCS.PHASECHK.TRANS64.TRYWAIT P1, [R0+URZ+0x38870], R3 ;  /* 0x03887003000075a7 */ /* 0x001064000802017f */
[----:B-1----:R-:W-:Y:S05]  /*336a0*/  @!P1 NANOSLEEP.SYNCS 0x989680 ;  /* 0x009896800000995d */ /* 0x002fea0003900000 */
[----:B------:R-:W1:Y:S02]  /*336b0*/  @!P1 SYNCS.PHASECHK.TRANS64 P1, [R0+URZ+0x38870], R3 ;  /* 0x03887003000095a7 */ /* 0x000e64000802007f */
[----:B-1----:R-:W-:Y:S05]  /*336c0*/  @!P1 BRA `(.L_x_799) ;  /* 0xfffffffc00f09947 */ /* 0x002fea000383ffff */
[----:B------:R-:W-:Y:S05]  /*336d0*/  BRA `(.L_x_1175) ;  /* 0xffffff4c00b07947 */ /* 0x000fea000383ffff */
.L_x_801:
[----:B0-----:R0:W1:Y:S02]  /*336e0*/  SYNCS.PHASECHK.TRANS64.TRYWAIT P1, [R0+URZ+0x38860], R3 ;  /* 0x03886003000075a7 */ /* 0x001064000802017f */
[----:B-1----:R-:W-:Y:S05]  /*336f0*/  @!P1 NANOSLEEP.SYNCS 0x989680 ;  /* 0x009896800000995d */ /* 0x002fea0003900000 */
[----:B------:R-:W1:Y:S02]  /*33700*/  @!P1 SYNCS.PHASECHK.TRANS64 P1, [R0+URZ+0x38860], R3 ;  /* 0x03886003000095a7 */ /* 0x000e64000802007f */
[----:B-1----:R-:W-:Y:S05]  /*33710*/  @!P1 BRA `(.L_x_801) ;  /* 0xfffffffc00f09947 */ /* 0x002fea000383ffff */
[----:B------:R-:W-:Y:S05]  /*33720*/  BRA `(.L_x_1176) ;  /* 0xffffff4c00bc7947 */ /* 0x000fea000383ffff */
.L_x_806:
        /* <DEDUP_REMOVED lines=8> */
.L_x_1178:
[----:B------:R-:W-:Y:S05]  /*337b0*/  BSYNC B0 ;  /* 0x0000000000007941 */ /* 0x000fea0003800000 */
.L_x_1177:
[----:B------:R-:W-:Y:S01]  /*337c0*/  IMAD.MOV.U32 R13, RZ, RZ, R24 ;  /* 0x000000ffff0d7224 */ /* 0x000fe200078e0018 */
[----:B------:R-:W-:Y:S01]  /*337d0*/  MOV R11, 0x1f ;  /* 0x0000001f000b7802 */ /* 0x000fe20000000f00 */
[----:B------:R-:W-:Y:S02]  /*337e0*/  IMAD.MOV.U32 R12, RZ, RZ, 0x1 ;  /* 0x00000001ff0c7424 */ /* 0x000fe400078e00ff */
[----:B------:R-:W-:Y:S02]  /*337f0*/  IMAD.MOV.U32 R15, RZ, RZ, -0x1 ;  /* 0xffffffffff0f7424 */ /* 0x000fe400078e00ff */
[----:B------:R-:W-:Y:S02]  /*33800*/  IMAD.IADD R7, R27, 0x1, R9 ;  /* 0x000000011b077824 */ /* 0x000fe400078e0209 */
[----:B------:R-:W-:-:S07]  /*33810*/  IMAD.MOV.U32 R0, RZ, RZ, R14 ;  /* 0x000000ffff007224 */ /* 0x000fce00078e000e */
[----:B------:R-:W-:Y:S05]  /*33820*/  WARPSYNC.COLLECTIVE R15, `(.L_x_1179) ;  /* 0x000000000f087348 */ /* 0x000fea0003c00000 */
[----:B------:R0:W1:Y:S02]  /*33830*/  SHFL.IDX P6, R14, R13, R12, R11 ;  /* 0x0000000c0d0e7389 */ /* 0x00006400000c000b */
[----:B01----:R-:W-:Y:S01]  /*33840*/  ENDCOLLECTIVE ;  /* 0x000000000000791b */ /* 0x003fe20003800000 */
.L_x_1179:
[----:B------:R-:W-:Y:S02]  /*33850*/  ULDC UR4, c[0x0][0xc3c] ;  /* 0x00030f0000047ab9 */ /* 0x000fe40000000800 */
[----:B------:R-:W-:-:S13]  /*33860*/  ISETP.GE.OR P1, PT, R7, UR4, !P0 ;  /* 0x0000000407007c0c */ /* 0x000fda000c726670 */
[----:B------:R-:W0:Y:S08]  /*33870*/  @!P1 LDC.64 R2, c[0x0][0xc80] ;  /* 0x00032000ff029b82 */ /* 0x000e300000000a00 */
[----:B------:R-:W1:Y:S01]  /*33880*/  @!P1 LDC.64 R4, c[0x0][0xc78] ;  /* 0x00031e00ff049b82 */ /* 0x000e620000000a00 */
[----:B------:R-:W-:Y:S02]  /*33890*/  IMAD.MOV.U32 R11, RZ, RZ, RZ ;  /* 0x000000ffff0b7224 */ /* 0x000fe400078e00ff */
[----:B------:R-:W-:-:S02]  /*338a0*/  IMAD.MOV.U32 R6, RZ, RZ, R14 ;  /* 0x000000ffff067224 */ /* 0x000fc400078e000e */
[----:B0-----:R-:W-:-:S05]  /*338b0*/  @!P1 IMAD.WIDE R2, R7, 0x4, R2 ;  /* 0x0000000407029825 */ /* 0x001fca00078e0202 */
[----:B------:R1:W2:Y:S02]  /*338c0*/  @!P1 LDG.E R8, desc[UR36][R2.64] ;  /* 0x0000002402089981 */ /* 0x0002a4000c1e1900 */
[----:B-1----:R-:W-:-:S05]  /*338d0*/  @!P1 IMAD.WIDE R2, R7, 0x4, R4 ;  /* 0x0000000407029825 */ /* 0x002fca00078e0204 */
[----:B------:R-:W3:Y:S01]  /*338e0*/  @!P1 LDG.E R5, desc[UR36][R2.64] ;  /* 0x0000002402059981 */ /* 0x000ee2000c1e1900 */
[----:B------:R-:W-:Y:S01]  /*338f0*/  IMAD.MOV.U32 R7, RZ, RZ, RZ ;  /* 0x000000ffff077224 */ /* 0x000fe200078e00ff */
[C---:B------:R-:W-:Y:S01]  /*33900*/  ISETP.GE.U32.AND P2, PT, R9.reuse, 0x2, PT ;  /* 0x000000020900780c */ /* 0x040fe20003f46070 */
[----:B------:R-:W-:Y:S01]  /*33910*/  IMAD.MOV.U32 R4, RZ, RZ, RZ ;  /* 0x000000ffff047224 */ /* 0x000fe200078e00ff */
[C---:B------:R-:W-:Y:S02]  /*33920*/  ISETP.GE.U32.AND P3, PT, R9.reuse, 0x4, PT ;  /* 0x000000040900780c */ /* 0x040fe40003f66070 */
[C---:B------:R-:W-:Y:S02]  /*33930*/  ISETP.GE.U32.AND P4, PT, R9.reuse, 0x8, PT ;  /* 0x000000080900780c */ /* 0x040fe40003f86070 */
[----:B------:R-:W-:Y:S02]  /*33940*/  ISETP.GE.U32.AND P5, PT, R9, 0x10, PT ;  /* 0x000000100900780c */ /* 0x000fe40003fa6070 */
[----:B------:R-:W-:-:S02]  /*33950*/  MOV R24, RZ ;  /* 0x000000ff00187202 */ /* 0x000fc40000000f00 */
[----:B--2---:R-:W-:Y:S01]  /*33960*/  @!P1 MOV R7, R8 ;  /* 0x0000000800079202 */ /* 0x004fe20000000f00 */
[----:B---3--:R-:W-:Y:S01]  /*33970*/  @!P1 IMAD.MOV.U32 R4, RZ, RZ, R5 ;  /* 0x000000ffff049224 */ /* 0x008fe200078e0005 */
[----:B------:R-:W-:-:S03]  /*33980*/  ISETP.NE.AND P1, PT, R9, RZ, PT ;  /* 0x000000ff0900720c */ /* 0x000fc60003f25270 */
[----:B------:R-:W-:-:S10]  /*33990*/  IMAD R13, R4, R7, RZ ;  /* 0x00000007040d7224 */ /* 0x000fd400078e02ff */
[----:B------:R-:W-:Y:S05]  /*339a0*/  WARPSYNC.COLLECTIVE R15, `(.L_x_1180) ;  /* 0x000000000f087348 */ /* 0x000fea0003c00000 */
[----:B------:R0:W1:Y:S02]  /*339b0*/  SHFL.UP P6, R14, R13, R12, R11 ;  /* 0x0400000c0d0e7389 */ /* 0x00006400000c000b */
[----:B01----:R-:W-:Y:S01]  /*339c0*/  ENDCOLLECTIVE ;  /* 0x000000000000791b */ /* 0x003fe20003800000 */
.L_x_1180:
[----:B------:R-:W-:Y:S01]  /*339d0*/  IMAD.MOV.U32 R12, RZ, RZ, 0x2 ;  /* 0x00000002ff0c7424 */ /* 0x000fe200078e00ff */
[----:B------:R-:W-:-:S05]  /*339e0*/  SEL R14, R14, RZ, P1 ;  /* 0x000000ff0e0e7207 */ /* 0x000fca0000800000 */
[----:B------:R-:W-:-:S05]  /*339f0*/  IMAD.IADD R5, R13, 0x1, R14 ;  /* 0x000000010d057824 */ /* 0x000fca00078e020e */
[----:B------:R-:W-:-:S07]  /*33a00*/  MOV R13, R5 ;  /* 0x00000005000d7202 */ /* 0x000fce0000000f00 */
[----:B------:R-:W-:Y:S05]  /*33a10*/  WARPSYNC.COLLECTIVE R15, `(.L_x_1181) ;  /* 0x000000000f087348 */ /* 0x000fea0003c00000 */
[----:B------:R0:W1:Y:S02]  /*33a20*/  SHFL.UP P6, R14, R13, R12, R11 ;  /* 0x0400000c0d0e7389 */ /* 0x00006400000c000b */
[----:B01----:R-:W-:Y:S01]  /*33a30*/  ENDCOLLECTIVE ;  /* 0x000000000000791b */ /* 0x003fe20003800000 */
.L_x_1181:
[----:B------:R-:W-:Y:S01]  /*33a40*/  IMAD.MOV.U32 R12, RZ, RZ, 0x4 ;  /* 0x00000004ff0c7424 */ /* 0x000fe200078e00ff */
[----:B------:R-:W-:-:S05]  /*33a50*/  SEL R2, R14, RZ, P2 ;  /* 0x000000ff0e027207 */ /* 0x000fca0001000000 */
[----:B------:R-:W-:-:S04]  /*33a60*/  IMAD.IADD R2, R5, 0x1, R2 ;  /* 0x0000000105027824 */ /* 0x000fc800078e0202 */
[----:B------:R-:W-:-:S07]  /*33a70*/  IMAD.MOV.U32 R13, RZ, RZ, R2 ;  /* 0x000000ffff0d7224 */ /* 0x000fce00078e0002 */
[----:B------:R-:W-:Y:S05]  /*33a80*/  WARPSYNC.COLLECTIVE R15, `(.L_x_1182) ;  /* 0x000000000f087348 */ /* 0x000fea0003c00000 */
[----:B------:R0:W1:Y:S02]  /*33a90*/  SHFL.UP P6, R14, R13, R12, R11 ;  /* 0x0400000c0d0e7389 */ /* 0x00006400000c000b */
[----:B01----:R-:W-:Y:S01]  /*33aa0*/  ENDCOLLECTIVE ;  /* 0x000000000000791b */ /* 0x003fe20003800000 */
.L_x_1182:
[----:B------:R-:W-:Y:S01]  /*33ab0*/  IMAD.MOV.U32 R12, RZ, RZ, 0x8 ;  /* 0x00000008ff0c7424 */ /* 0x000fe200078e00ff */
[----:B------:R-:W-:-:S04]  /*33ac0*/  SEL R3, R14, RZ, P3 ;  /* 0x000000ff0e037207 */ /* 0x000fc80001800000 */
[----:B------:R-:W-:-:S05]  /*33ad0*/  IADD3 R8, R2, R3, RZ ;  /* 0x0000000302087210 */ /* 0x000fca0007ffe0ff */
[----:B------:R-:W-:-:S07]  /*33ae0*/  IMAD.MOV.U32 R13, RZ, RZ, R8 ;  /* 0x000000ffff0d7224 */ /* 0x000fce00078e0008 */
[----:B------:R-:W-:Y:S05]  /*33af0*/  WARPSYNC.COLLECTIVE R15, `(.L_x_1183) ;  /* 0x000000000f087348 */ /* 0x000fea0003c00000 */
[----:B------:R0:W1:Y:S02]  /*33b00*/  SHFL.UP P6, R14, R13, R12, R11 ;  /* 0x0400000c0d0e7389 */ /* 0x00006400000c000b */
[----:B01----:R-:W-:Y:S01]  /*33b10*/  ENDCOLLECTIVE ;  /* 0x000000000000791b */ /* 0x003fe20003800000 */
.L_x_1183:
[----:B------:R-:W-:Y:S02]  /*33b20*/  MOV R12, 0x10 ;  /* 0x00000010000c7802 */ /* 0x000fe40000000f00 */
[----:B------:R-:W-:-:S05]  /*33b30*/  SEL R5, R14, RZ, P4 ;  /* 0x000000ff0e057207 */ /* 0x000fca0002000000 */
[----:B------:R-:W-:-:S04]  /*33b40*/  IMAD.IADD R5, R8, 0x1, R5 ;  /* 0x0000000108057824 */ /* 0x000fc800078e0205 */
[----:B------:R-:W-:-:S07]  /*33b50*/  IMAD.MOV.U32 R13, RZ, RZ, R5 ;  /* 0x000000ffff0d7224 */ /* 0x000fce00078e0005 */
[----:B------:R-:W-:Y:S05]  /*33b60*/  WARPSYNC.COLLECTIVE R15, `(.L_x_1184) ;  /* 0x000000000f087348 */ /* 0x000fea0003c00000 */
[----:B------:R0:W1:Y:S02]  /*33b70*/  SHFL.UP P6, R14, R13, R12, R11 ;  /* 0x0400000c0d0e7389 */ /* 0x00006400000c000b */
[----:B01----:R-:W-:Y:S01]  /*33b80*/  ENDCOLLECTIVE ;  /* 0x000000000000791b */ /* 0x003fe20003800000 */
.L_x_1184:
[----:B------:R-:W-:Y:S02]  /*33b90*/  IMAD.MOV.U32 R12, RZ, RZ, 0x1f ;  /* 0x0000001fff0c7424 */ /* 0x000fe400078e00ff */
[----:B------:R-:W-:Y:S01]  /*33ba0*/  IMAD.MOV.U32 R11, RZ, RZ, 0x1f ;  /* 0x0000001fff0b7424 */ /* 0x000fe200078e00ff */
[----:B------:R-:W-:-:S05]  /*33bb0*/  SEL R14, R14, RZ, P5 ;  /* 0x000000ff0e0e7207 */ /* 0x000fca0002800000 */
[----:B------:R-:W-:-:S04]  /*33bc0*/  IMAD.IADD R3, R5, 0x1, R14 ;  /* 0x0000000105037824 */ /* 0x000fc800078e020e */
[----:B------:R-:W-:-:S07]  /*33bd0*/  IMAD.MOV.U32 R13, RZ, RZ, R3 ;  /* 0x000000ffff0d7224 */ /* 0x000fce00078e0003 */
[----:B------:R-:W-:Y:S05]  /*33be0*/  WARPSYNC.COLLECTIVE R15, `(.L_x_1185) ;  /* 0x000000000f087348 */ /* 0x000fea0003c00000 */
[----:B------:R0:W1:Y:S02]  /*33bf0*/  SHFL.IDX P6, R14, R13, R12, R11 ;  /* 0x0000000c0d0e7389 */ /* 0x00006400000c000b */
[----:B01----:R-:W-:Y:S01]  /*33c00*/  ENDCOLLECTIVE ;  /* 0x000000000000791b */ /* 0x003fe20003800000 */
.L_x_1185:
[----:B------:R-:W-:Y:S05]  /*33c10*/  BRA `(.L_x_1186) ;  /* 0xffffff5400f87947 */ /* 0x000fea000383ffff */
.L_x_809:
[----:B------:R-:W-:Y:S01]  /*33c20*/  BSSY B0, `(.L_x_1187) ;  /* 0x0000007000007945 */ /* 0x000fe20003800000 */
[----:B------:R-:W-:Y:S02]  /*33c30*/  IMAD.MOV.U32 R12, RZ, RZ, 0x1 ;  /* 0x00000001ff0c7424 */ /* 0x000fe400078e00ff */
[----:B------:R-:W-:Y:S02]  /*33c40*/  IMAD.MOV.U32 R11, RZ, RZ, RZ ;  /* 0x000000ffff0b7224 */ /* 0x000fe400078e00ff */
[----:B------:R-:W-:-:S07]  /*33c50*/  IMAD.MOV.U32 R15, RZ, RZ, -0x1 ;  /* 0xffffffffff0f7424 */ /* 0x000fce00078e00ff */
[----:B------:R-:W-:Y:S05]  /*33c60*/  WARPSYNC.COLLECTIVE R15, `(.L_x_1188) ;  /* 0x000000000f087348 */ /* 0x000fea0003c00000 */
[----:B------:R0:W1:Y:S02]  /*33c70*/  SHFL.UP P6, R14, R13, R12, R11 ;  /* 0x0400000c0d0e7389 */ /* 0x00006400000c000b */
[----:B01----:R-:W-:Y:S01]  /*33c80*/  ENDCOLLECTIVE ;  /* 0x000000000000791b */ /* 0x003fe20003800000 */
.L_x_1188:
[----:B------:R-:W-:Y:S05]  /*33c90*/  BSYNC B0 ;  /* 0x0000000000007941 */ /* 0x000fea0003800000 */
.L_x_1187:
[----:B------:R-:W-:Y:S01]  /*33ca0*/  SEL R14, R14, RZ, P1 ;  /* 0x000000ff0e0e7207 */ /* 0x000fe20000800000 */
[----:B------:R-:W-:Y:S01]  /*33cb0*/  IMAD.MOV.U32 R11, RZ, RZ, RZ ;  /* 0x000000ffff0b7224 */ /* 0x000fe200078e00ff */
[----:B------:R-:W-:Y:S01]  /*33cc0*/  MOV R12, 0x2 ;  /* 0x00000002000c7802 */ /* 0x000fe20000000f00 */
[----:B------:R-:W-:Y:S02]  /*33cd0*/  IMAD.MOV.U32 R15, RZ, RZ, -0x1 ;  /* 0xffffffffff0f7424 */ /* 0x000fe400078e00ff */
[----:B------:R-:W-:-:S07]  /*33ce0*/  IMAD.IADD R13, R13, 0x1, R14 ;  /* 0x000000010d0d7824 */ /* 0x000fce00078e020e */
[----:B------:R-:W-:Y:S05]  /*33cf0*/  WARPSYNC.COLLECTIVE R15, `(.L_x_1189) ;  /* 0x000000000f087348 */ /* 0x000fea0003c00000 */
[----:B------:R0:W1:Y:S02]  /*33d00*/  SHFL.UP P6, R14, R13, R12, R11 ;  /* 0x0400000c0d0e7389 */ /* 0x00006400000c000b */
[----:B01----:R-:W-:Y:S01]  /*33d10*/  ENDCOLLECTIVE ;  /* 0x000000000000791b */ /* 0x003fe20003800000 */
.L_x_1189:
[----:B------:R-:W-:Y:S02]  /*33d20*/  MOV R12, 0x4 ;  /* 0x00000004000c7802 */ /* 0x000fe40000000f00 */
[----:B------:R-:W-:-:S05]  /*33d30*/  SEL R2, R14, RZ, P2 ;  /* 0x000000ff0e027207 */ /* 0x000fca0001000000 */
[----:B------:R-:W-:-:S04]  /*33d40*/  IMAD.IADD R2, R13, 0x1, R2 ;  /* 0x000000010d027824 */ /* 0x000fc800078e0202 */
[----:B------:R-:W-:-:S07]  /*33d50*/  IMAD.MOV.U32 R13, RZ, RZ, R2 ;  /* 0x000000ffff0d7224 */ /* 0x000fce00078e0002 */
[----:B------:R-:W-:Y:S05]  /*33d60*/  WARPSYNC.COLLECTIVE R15, `(.L_x_1190) ;  /* 0x000000000f087348 */ /* 0x000fea0003c00000 */
[----:B------:R0:W1:Y:S02]  /*33d70*/  SHFL.UP P6, R14, R13, R12, R11 ;  /* 0x0400000c0d0e7389 */ /* 0x00006400000c000b */
[----:B01----:R-:W-:Y:S01]  /*33d80*/  ENDCOLLECTIVE ;  /* 0x000000000000791b */ /* 0x003fe20003800000 */
.L_x_1190:
[----:B------:R-:W-:Y:S01]  /*33d90*/  IMAD.MOV.U32 R12, RZ, RZ, 0x8 ;  /* 0x00000008ff0c7424 */ /* 0x000fe200078e00ff */
[----:B------:R-:W-:-:S05]  /*33da0*/  SEL R5, R14, RZ, P3 ;  /* 0x000000ff0e057207 */ /* 0x000fca0001800000 */
[----:B------:R-:W-:-:S04]  /*33db0*/  IMAD.IADD R5, R2, 0x1, R5 ;  /* 0x0000000102057824 */ /* 0x000fc800078e0205 */
[----:B------:R-:W-:-:S07]  /*33dc0*/  IMAD.MOV.U32 R13, RZ, RZ, R5 ;  /* 0x000000ffff0d7224 */ /* 0x000fce00078e0005 */
[----:B------:R-:W-:Y:S05]  /*33dd0*/  WARPSYNC.COLLECTIVE R15, `(.L_x_1191) ;  /* 0x000000000f087348 */ /* 0x000fea0003c00000 */
[----:B------:R0:W1:Y:S02]  /*33de0*/  SHFL.UP P6, R14, R13, R12, R11 ;  /* 0x0400000c0d0e7389 */ /* 0x00006400000c000b */
[----:B01----:R-:W-:Y:S01]  /*33df0*/  ENDCOLLECTIVE ;  /* 0x000000000000791b */ /* 0x003fe20003800000 */
.L_x_1191:
[----:B------:R-:W-:Y:S01]  /*33e00*/  IMAD.MOV.U32 R12, RZ, RZ, 0x10 ;  /* 0x00000010ff0c7424 */ /* 0x000fe200078e00ff */
[----:B------:R-:W-:-:S05]  /*33e10*/  SEL R8, R14, RZ, P4 ;  /* 0x000000ff0e087207 */ /* 0x000fca0002000000 */
[----:B------:R-:W-:-:S05]  /*33e20*/  IMAD.IADD R8, R5, 0x1, R8 ;  /* 0x0000000105087824 */ /* 0x000fca00078e0208 */
[----:B------:R-:W-:-:S07]  /*33e30*/  MOV R13, R8 ;  /* 0x00000008000d7202 */ /* 0x000fce0000000f00 */
[----:B------:R-:W-:Y:S05]  /*33e40*/  WARPSYNC.COLLECTIVE R15, `(.L_x_1192) ;  /* 0x000000000f087348 */ /* 0x000fea0003c00000 */
[----:B------:R0:W1:Y:S02]  /*33e50*/  SHFL.UP P6, R14, R13, R12, R11 ;  /* 0x0400000c0d0e7389 */ /* 0x00006400000c000b */
[----:B01----:R-:W-:Y:S01]  /*33e60*/  ENDCOLLECTIVE ;  /* 0x000000000000791b */ /* 0x003fe20003800000 */
.L_x_1192:
[----:B------:R-:W-:Y:S01]  /*33e70*/  IMAD.MOV.U32 R12, RZ, RZ, 0x1f ;  /* 0x0000001fff0c7424 */ /* 0x000fe200078e00ff */
[----:B------:R-:W-:Y:S02]  /*33e80*/  MOV R11, 0x1f ;  /* 0x0000001f000b7802 */ /* 0x000fe40000000f00 */
[----:B------:R-:W-:-:S05]  /*33e90*/  SEL R3, R14, RZ, P5 ;  /* 0x000000ff0e037207 */ /* 0x000fca0002800000 */
[----:B------:R-:W-:-:S04]  /*33ea0*/  IMAD.IADD R3, R8, 0x1, R3 ;  /* 0x0000000108037824 */ /* 0x000fc800078e0203 */
[----:B------:R-:W-:-:S07]  /*33eb0*/  IMAD.MOV.U32 R13, RZ, RZ, R3 ;  /* 0x000000ffff0d7224 */ /* 0x000fce00078e0003 */
[----:B------:R-:W-:Y:S05]  /*33ec0*/  WARPSYNC.COLLECTIVE R15, `(.L_x_1193) ;  /* 0x000000000f087348 */ /* 0x000fea0003c00000 */
[----:B------:R0:W1:Y:S02]  /*33ed0*/  SHFL.IDX P6, R14, R13, R12, R11 ;  /* 0x0000000c0d0e7389 */ /* 0x00006400000c000b */
[----:B01----:R-:W-:Y:S01]  /*33ee0*/  ENDCOLLECTIVE ;  /* 0x000000000000791b */ /* 0x003fe20003800000 */
.L_x_1193:
[----:B------:R-:W-:Y:S05]  /*33ef0*/  BRA `(.L_x_1194) ;  /* 0xffffff5400e47947 */ /* 0x000fea000383ffff */
.L_x_811:
[----:B------:R-:W-:Y:S01]  /*33f00*/  BSSY B0, `(.L_x_1195) ;  /* 0x0000006000007945 */ /* 0x000fe20003800000 */
[----:B------:R-:W-:Y:S01]  /*33f10*/  PLOP3.LUT P6, PT, P6, PT, PT, 0x8, 0x0 ;  /* 0x000000000000781c */ /* 0x000fe200037ce170 */
[----:B------:R-:W-:-:S12]  /*33f20*/  IMAD.MOV.U32 R15, RZ, RZ, -0x1 ;  /* 0xffffffffff0f7424 */ /* 0x000fd800078e00ff */
[----:B0-----:R-:W-:Y:S05]  /*33f30*/  WARPSYNC.COLLECTIVE R15, `(.L_x_1196) ;  /* 0x000000000f087348 */ /* 0x001fea0003c00000 */
[----:B------:R-:W-:Y:S01]  /*33f40*/  VOTE.ANY R14, PT, P6 ;  /* 0x00000000000e7806 */ /* 0x000fe200030e0100 */
[----:B0-----:R-:W-:Y:S06]  /*33f50*/  ENDCOLLECTIVE ;  /* 0x000000000000791b */ /* 0x001fec0003800000 */
.L_x_1196:
[----:B------:R-:W-:Y:S05]  /*33f60*/  BSYNC B0 ;  /* 0x0000000000007941 */ /* 0x000fea0003800000 */
.L_x_1195:
[----:B------:R-:W-:Y:S01]  /*33f70*/  IMAD.MOV.U32 R8, RZ, RZ, R14 ;  /* 0x000000ffff087224 */ /* 0x000fe200078e000e */
[----:B------:R-:W-:Y:S01]  /*33f80*/  MOV R11, 0x1f ;  /* 0x0000001f000b7802 */ /* 0x000fe20000000f00 */
[----:B------:R-:W-:Y:S02]  /*33f90*/  IMAD.MOV.U32 R13, RZ, RZ, R7 ;  /* 0x000000ffff0d7224 */ /* 0x000fe400078e0007 */
[----:B------:R-:W0:Y:S01]  /*33fa0*/  POPC R5, R8 ;  /* 0x0000000800057309 */ /* 0x000e220000000000 */
[----:B------:R-:W-:Y:S02]  /*33fb0*/  IMAD.MOV.U32 R15, RZ, RZ, -0x1 ;  /* 0xffffffffff0f7424 */ /* 0x000fe400078e00ff */
[----:B0-----:R-:W-:-:S07]  /*33fc0*/  IMAD.MOV.U32 R12, RZ, RZ, R5 ;  /* 0x000000ffff0c7224 */ /* 0x001fce00078e0005 */
[----:B------:R-:W-:Y:S05]  /*33fd0*/  WARPSYNC.COLLECTIVE R15, `(.L_x_1197) ;  /* 0x000000000f087348 */ /* 0x000fea0003c00000 */
[----:B------:R0:W1:Y:S02]  /*33fe0*/  SHFL.IDX P6, R14, R13, R12, R11 ;  /* 0x0000000c0d0e7389 */ /* 0x00006400000c000b */
[----:B01----:R-:W-:Y:S01]  /*33ff0*/  ENDCOLLECTIVE ;  /* 0x000000000000791b */ /* 0x003fe20003800000 */
.L_x_1197:
[----:B------:R-:W-:Y:S02]  /*34000*/  IMAD.MOV.U32 R13, RZ, RZ, R4 ;  /* 0x000000ffff0d7224 */ /* 0x000fe400078e0004 */
[----:B------:R-:W-:-:S07]  /*34010*/  IMAD.MOV.U32 R7, RZ, RZ, R14 ;  /* 0x000000ffff077224 */ /* 0x000fce00078e000e */
[----:B------:R-:W-:Y:S05]  /*34020*/  WARPSYNC.COLLECTIVE R15, `(.L_x_1198) ;  /* 0x000000000f087348 */ /* 0x000fea0003c00000 */
[----:B------:R0:W1:Y:S02]  /*34030*/  SHFL.IDX P6, R14, R13, R12, R11 ;  /* 0x0000000c0d0e7389 */ /* 0x00006400000c000b */
[----:B01----:R-:W-:Y:S01]  /*34040*/  ENDCOLLECTIVE ;  /* 0x000000000000791b */ /* 0x003fe20003800000 */
.L_x_1198:
[----:B------:R-:W-:Y:S01]  /*34050*/  IMAD.MOV.U32 R4, RZ, RZ, R14 ;  /* 0x000000ffff047224 */ /* 0x000fe200078e000e */
[----:B------:R-:W-:Y:S06]  /*34060*/  BRA `(.L_x_1199) ;  /* 0xffffff5400c47947 */ /* 0x000fec000383ffff */
.L_x_813:
[----:B------:R-:W-:Y:S01]  /*34070*/  BSSY B0, `(.L_x_1200) ;  /* 0x0000007000007945 */ /* 0x000fe20003800000 */
[----:B------:R-:W-:Y:S01]  /*34080*/  MOV R13, R3 ;  /* 0x00000003000d7202 */ /* 0x000fe20000000f00 */
[----:B------:R-:W-:Y:S02]  /*34090*/  IMAD.MOV.U32 R11, RZ, RZ, 0x1f ;  /* 0x0000001fff0b7424 */ /* 0x000fe400078e00ff */
[----:B------:R-:W-:-:S07]  /*340a0*/  IMAD.MOV.U32 R15, RZ, RZ, -0x1 ;  /* 0xffffffffff0f7424 */ /* 0x000fce00078e00ff */
[----:B0123--:R-:W-:Y:S05]  /*340b0*/  WARPSYNC.COLLECTIVE R15, `(.L_x_1201) ;  /* 0x000000000f087348 */ /* 0x00ffea0003c00000 */
[----:B------:R4:W0:Y:S02]  /*340c0*/  SHFL.IDX P6, R14, R13, R12, R11 ;  /* 0x0000000c0d0e7389 */ /* 0x00082400000c000b */
[----:B01234-:R-:W-:Y:S01]  /*340d0*/  ENDCOLLECTIVE ;  /* 0x000000000000791b */ /* 0x01ffe20003800000 */
.L_x_1201:
[----:B------:R-:W-:Y:S05]  /*340e0*/  BSYNC B0 ;  /* 0x0000000000007941 */ /* 0x000fea0003800000 */
.L_x_1200:
[----:B------:R-:W-:Y:S01]  /*340f0*/  IMAD.MOV.U32 R24, RZ, RZ, R14 ;  /* 0x000000ffff187224 */ /* 0x000fe200078e000e */
[----:B------:R-:W-:Y:S06]  /*34100*/  BRA `(.L_x_812) ;  /* 0xffffff5400b47947 */ /* 0x000fec000383ffff */
.L_x_817:
[----:B0-----:R0:W1:Y:S02]  /*34110*/  SYNCS.PHASECHK.TRANS64.TRYWAIT P0, [R4+URZ+0x38820], R0 ;  /* 0x03882000040075a7 */ /* 0x001064000800017f */
[----:B-1----:R-:W-:Y:S05]  /*34120*/  @!P0 NANOSLEEP.SYNCS 0x989680 ;  /* 0x009896800000895d */ /* 0x002fea0003900000 */
[----:B------:R-:W1:Y:S02]  /*34130*/  @!P0 SYNCS.PHASECHK.TRANS64 P0, [R4+URZ+0x38820], R0 ;  /* 0x03882000040085a7 */ /* 0x000e64000800007f */
[----:B-1----:R-:W-:Y:S05]  /*34140*/  @!P0 BRA `(.L_x_817) ;  /* 0xfffffffc00f08947 */ /* 0x002fea000383ffff */
[----:B------:R-:W-:Y:S05]  /*34150*/  BRA `(.L_x_1202) ;  /* 0xffffff5c00147947 */ /* 0x000fea000383ffff */
.L_x_818:
[----:B------:R-:W1:Y:S01]  /*34160*/  S2R R2, SR_TID.X ;  /* 0x0000000000027919 */ /* 0x000e620000002100 */
[----:B------:R-:W-:Y:S01]  /*34170*/  BSSY B0, `(.L_x_1203) ;  /* 0x000000a000007945 */ /* 0x000fe20003800000 */
[----:B------:R-:W-:Y:S01]  /*34180*/  MOV R12, RZ ;  /* 0x000000ff000c7202 */ /* 0x000fe20000000f00 */
        /* <DEDUP_REMOVED lines=8> */
.L_x_1204:
[----:B------:R-:W-:Y:S05]  /*34210*/  BSYNC B0 ;  /* 0x0000000000007941 */ /* 0x000fea0003800000 */
.L_x_1203:
[----:B------:R-:W-:Y:S05]  /*34220*/  BRA `(.L_x_1205) ;  /* 0xffffff5800fc7947 */ /* 0x000fea000383ffff */
.L_x_819:
[----:B------:R-:W-:Y:S01]  /*34230*/  BSSY B0, `(.L_x_1206) ;  /* 0x0000006000007945 */ /* 0x000fe20003800000 */
[----:B------:R-:W-:-:S07]  /*34240*/  IMAD.MOV.U32 R15, RZ, RZ, -0x1 ;  /* 0xffffffffff0f7424 */ /* 0x000fce00078e00ff */
[----:B0-----:R-:W-:Y:S05]  /*34250*/  WARPSYNC.COLLECTIVE R15, `(.L_x_1207) ;  /* 0x000000000f0c7348 */ /* 0x001fea0003c00000 */
[----:B------:R-:W-:Y:S02]  /*34260*/  ELECT P6, UR62, PT ;  /* 0x00000000003e782f */ /* 0x000fe400038c0000 */
[----:B------:R-:W-:Y:S01]  /*34270*/  MOV R14, UR62 ;  /* 0x0000003e000e7c02 */ /* 0x000fe20008000f00 */
[----:B0-----:R-:W-:Y:S10]  /*34280*/  ENDCOLLECTIVE ;  /* 0x000000000000791b */ /* 0x001ff40003800000 */
.L_x_1207:
[----:B------:R-:W-:Y:S05]  /*34290*/  BSYNC B0 ;  /* 0x0000000000007941 */ /* 0x000fea0003800000 */
.L_x_1206:
[----:B------:R-:W-:Y:S05]  /*342a0*/  BRA `(.L_x_1208) ;  /* 0xffffff5800f07947 */ /* 0x000fea000383ffff */
.L_x_821:
[----:B0-----:R0:W1:Y:S02]  /*342b0*/  SYNCS.PHASECHK.TRANS64.TRYWAIT P1, [R5+URZ+0x38840], R0 ;  /* 0x03884000050075a7 */ /* 0x001064000802017f */
[----:B-1----:R-:W-:Y:S05]  /*342c0*/  @!P1 NANOSLEEP.SYNCS 0x989680 ;  /* 0x009896800000995d */ /* 0x002fea0003900000 */
[----:B------:R-:W1:Y:S02]  /*342d0*/  @!P1 SYNCS.PHASECHK.TRANS64 P1, [R5+URZ+0x38840], R0 ;  /* 0x03884000050095a7 */ /* 0x000e64000802007f */
[----:B-1----:R-:W-:Y:S05]  /*342e0*/  @!P1 BRA `(.L_x_821) ;  /* 0xfffffffc00f09947 */ /* 0x002fea000383ffff */
[----:B------:R-:W-:Y:S05]  /*342f0*/  BRA `(.L_x_1209) ;  /* 0xffffff5c00187947 */ /* 0x000fea000383ffff */
.L_x_823:
[----:B-1----:R1:W2:Y:S02]  /*34300*/  SYNCS.PHASECHK.TRANS64.TRYWAIT P1, [R29+URZ+0x38840], R2 ;  /* 0x038840021d0075a7 */ /* 0x0022a4000802017f */
[----:B--2---:R-:W-:Y:S05]  /*34310*/  @!P1 NANOSLEEP.SYNCS 0x989680 ;  /* 0x009896800000995d */ /* 0x004fea0003900000 */
[----:B------:R-:W2:Y:S02]  /*34320*/  @!P1 SYNCS.PHASECHK.TRANS64 P1, [R29+URZ+0x38840], R2 ;  /* 0x038840021d0095a7 */ /* 0x000ea4000802007f */
[----:B--2---:R-:W-:Y:S05]  /*34330*/  @!P1 BRA `(.L_x_823) ;  /* 0xfffffffc00f09947 */ /* 0x004fea000383ffff */
[----:B------:R-:W-:Y:S05]  /*34340*/  BRA `(.L_x_1210) ;  /* 0xffffff5c00247947 */ /* 0x000fea000383ffff */
.L_x_825:
[----:B--2---:R2:W3:Y:S02]  /*34350*/  SYNCS.PHASECHK.TRANS64.TRYWAIT P1, [R5+URZ+0x38860], R0 ;  /* 0x03886000050075a7 */ /* 0x0044e4000802017f */
[----:B---3--:R-:W-:Y:S05]  /*34360*/  @!P1 NANOSLEEP.SYNCS 0x989680 ;  /* 0x009896800000995d */ /* 0x008fea0003900000 */
[----:B------:R-:W3:Y:S02]  /*34370*/  @!P1 SYNCS.PHASECHK.TRANS64 P1, [R5+URZ+0x38860], R0 ;  /* 0x03886000050095a7 */ /* 0x000ee4000802007f */
[----:B---3--:R-:W-:Y:S05]  /*34380*/  @!P1 BRA `(.L_x_825) ;  /* 0xfffffffc00f09947 */ /* 0x008fea000383ffff */
[----:B------:R-:W-:Y:S05]  /*34390*/  BRA `(.L_x_1211) ;  /* 0xffffff5c00207947 */ /* 0x000fea000383ffff */
.L_x_827:
[----:B---3--:R3:W4:Y:S02]  /*343a0*/  SYNCS.PHASECHK.TRANS64.TRYWAIT P1, [R29+URZ+0x38860], R2 ;  /* 0x038860021d0075a7 */ /* 0x008724000802017f */
[----:B----4-:R-:W-:Y:S05]  /*343b0*/  @!P1 NANOSLEEP.SYNCS 0x989680 ;  /* 0x009896800000995d */ /* 0x010fea0003900000 */
[----:B------:R-:W4:Y:S02]  /*343c0*/  @!P1 SYNCS.PHASECHK.TRANS64 P1, [R29+URZ+0x38860], R2 ;  /* 0x038860021d0095a7 */ /* 0x000f24000802007f */
[----:B----4-:R-:W-:Y:S05]  /*343d0*/  @!P1 BRA `(.L_x_827) ;  /* 0xfffffffc00f09947 */ /* 0x010fea000383ffff */
[----:B------:R-:W-:Y:S05]  /*343e0*/  BRA `(.L_x_1212) ;  /* 0xffffff5c001c7947 */ /* 0x000fea000383ffff */
.L_x_829:
[----:B----4-:R4:W0:Y:S02]  /*343f0*/  SYNCS.PHASECHK.TRANS64.TRYWAIT P1, [R5+URZ+0x38880], R0 ;  /* 0x03888000050075a7 */ /* 0x010824000802017f */
[----:B0-----:R-:W-:Y:S05]  /*34400*/  @!P1 NANOSLEEP.SYNCS 0x989680 ;  /* 0x009896800000995d */ /* 0x001fea0003900000 */
[----:B------:R-:W0:Y:S02]  /*34410*/  @!P1 SYNCS.PHASECHK.TRANS64 P1, [R5+URZ+0x38880], R0 ;  /* 0x03888000050095a7 */ /* 0x000e24000802007f */
[----:B0-----:R-:W-:Y:S05]  /*34420*/  @!P1 BRA `(.L_x_829) ;  /* 0xfffffffc00f09947 */ /* 0x001fea000383ffff */
[----:B------:R-:W-:Y:S05]  /*34430*/  BRA `(.L_x_1213) ;  /* 0xffffff5c00187947 */ /* 0x000fea000383ffff */
.L_x_1214:
        /* <DEDUP_REMOVED lines=12> */
.L_x_16268:


//--------------------- .text._ZN7cutlass13device_kernelIN5flash11enable_sm90INS1_16FlashAttnFwdSm90INS1_25CollectiveMainloopFwdSm90ILi2EN4cute5tupleIJNS5_1CILi1EEES8_S8_EEENS6_IJNS7_ILi128EEENS7_ILi64EEENS7_ILi256EEEEEELi256ENS_12float_e4m3_tEfNS_4arch4Sm90ELb0ELb1ELb0ELb0ELb1ELb0ELb0ELb1ELb0ELb1ELb1ELb0EEENS1_21CollectiveEpilogueFwdINS6_IJSA_SC_SB_EEES9_NS_10bfloat16_tESG_Li256ELb0ELb1ELb1ELb1EEENS1_19SingleTileSchedulerILb0ELb1ELb1ELi128EEEEEEEEEvNT_6ParamsE --------------------------
	.section	.text._ZN7cutlass13device_kernelIN5flash11enable_sm90INS1_16FlashAttnFwdSm90INS1_25CollectiveMainloopFwdSm90ILi2EN4cute5tupleIJNS5_1CILi1EEES8_S8_EEENS6_IJNS7_ILi128EEENS7_ILi64EEENS7_ILi256EEEEEELi256ENS_12float_e4m3_tEfNS_4arch4Sm90ELb0ELb1ELb0ELb0ELb1ELb0ELb0ELb1ELb0ELb1ELb1ELb0EEENS1_21CollectiveEpilogueFwdINS6_IJSA_SC_SB_EEES9_NS_10bfloat16_tESG_Li256ELb0ELb1ELb1ELb1EEENS1_19SingleTileSchedulerILb0ELb1ELb1ELi128EEEEEEEEEvNT_6ParamsE,"ax",@progbits
	.align	128
.text._ZN7cutlass13device_kernelIN5flash11enable_sm90INS1_16FlashAttnFwdSm90INS1_25CollectiveMainloopFwdSm90ILi2EN4cute5tupleIJNS5_1CILi1EEES8_S8_EEENS6_IJNS7_ILi128EEENS7_ILi64EEENS7_ILi256EEEEEELi256ENS_12float_e4m3_tEfNS_4arch4Sm90ELb0ELb1ELb0ELb0ELb1ELb0ELb0ELb1ELb0ELb1ELb1ELb0EEENS1_21CollectiveEpilogueFwdINS6_IJSA_SC_SB_EEES9_NS_10bfloat16_tESG_Li256ELb0ELb1ELb1ELb1EEENS1_19SingleTileSchedulerILb0ELb1ELb1ELi128EEEEEEEEEvNT_6ParamsE:
        .type           _ZN7cutlass13device_kernelIN5flash11enable_sm90INS1_16FlashAttnFwdSm90INS1_25CollectiveMainloopFwdSm90ILi2EN4cute5tupleIJNS5_1CILi1EEES8_S8_EEENS6_IJNS7_ILi128EEENS7_ILi64EEENS7_ILi256EEEEEELi256ENS_12float_e4m3_tEfNS_4arch4Sm90ELb0ELb1ELb0ELb0ELb1ELb0ELb0ELb1ELb0ELb1ELb1ELb0EEENS1_21CollectiveEpilogueFwdINS6_IJSA_SC_SB_EEES9_NS_10bfloat16_tESG_Li256ELb0ELb1ELb1ELb1EEENS1_19SingleTileSchedulerILb0ELb1ELb1ELi128EEEEEEEEEvNT_6ParamsE,@function
        .size           _ZN7cutlass13device_kernelIN5flash11enable_sm90INS1_16FlashAttnFwdSm90INS1_25CollectiveMainloopFwdSm90ILi2EN4cute5tupleIJNS5_1CILi1EEES8_S8_EEENS6_IJNS7_ILi128EEENS7_ILi64EEENS7_ILi256EEEEEELi256ENS_12float_e4m3_tEfNS_4arch4Sm90ELb0ELb1ELb0ELb0ELb1ELb0ELb0ELb1ELb0ELb1ELb1ELb0EEENS1_21CollectiveEpilogueFwdINS6_IJSA_SC_SB_EEES9_NS_10bfloat16_tESG_Li256ELb0ELb1ELb1ELb1EEENS1_19SingleTileSchedulerILb0ELb1ELb1ELi128EEEEEEEEEvNT_6ParamsE,(.L_x_16269 - _ZN7cutlass13device_kernelIN5flash11enable_sm90INS1_16FlashAttnFwdSm90INS1_25CollectiveMainloopFwdSm90ILi2EN4cute5tupleIJNS5_1CILi1EEES8_S8_EEENS6_IJNS7_ILi128EEENS7_ILi64EEENS7_ILi256EEEEEELi256ENS_12float_e4m3_tEfNS_4arch4Sm90ELb0ELb1ELb0ELb0ELb1ELb0ELb0ELb1ELb0ELb1ELb1ELb0EEENS1_21CollectiveEpilogueFwdINS6_IJSA_SC_SB_EEES9_NS_10bfloat16_tESG_Li256ELb0ELb1ELb1ELb1EEENS1_19SingleTileSchedulerILb0ELb1ELb1ELi128EEEEEEEEEvNT_6ParamsE)
        .other          _ZN7cutlass13device_kernelIN5flash11enable_sm90INS1_16FlashAttnFwdSm90INS1_25CollectiveMainloopFwdSm90ILi2EN4cute5tupleIJNS5_1CILi1EEES8_S8_EEENS6_IJNS7_ILi128EEENS7_ILi64EEENS7_ILi256EEEEEELi256ENS_12float_e4m3_tEfNS_4arch4Sm90ELb0ELb1ELb0ELb0ELb1ELb0ELb0ELb1ELb0ELb1ELb1ELb0EEENS1_21CollectiveEpilogueFwdINS6_IJSA_SC_SB_EEES9_NS_10bfloat16_tESG_Li256ELb0ELb1ELb1ELb1EEENS1_19SingleTileSchedulerILb0ELb1ELb1ELi128EEEEEEEEEvNT_6ParamsE,@"STO_CUDA_ENTRY STV_DEFAULT"
_ZN7cutlass13device_kernelIN5flash11enable_sm90INS1_16FlashAttnFwdSm90INS1_25CollectiveMainloopFwdSm90ILi2EN4cute5tupleIJNS5_1CILi1EEES8_S8_EEENS6_IJNS7_ILi128EEENS7_ILi64EEENS7_ILi256EEEEEELi256ENS_12float_e4m3_tEfNS_4arch4Sm90ELb0ELb1ELb0ELb0ELb1ELb0ELb0ELb1ELb0ELb1ELb1ELb0EEENS1_21CollectiveEpilogueFwdINS6_IJSA_SC_SB_EEES9_NS_10bfloat16_tESG_Li256ELb0ELb1ELb1ELb1EEENS1_19SingleTileSchedulerILb0ELb1ELb1ELi128EEEEEEEEEvNT_6ParamsE:
        /* <DEDUP_REMOVED lines=45> */
.L_x_1215:
        /* <DEDUP_REMOVED lines=22> */
.L_x_1216:
        /* <DEDUP_REMOVED lines=18> */
.L_x_1217:
        /* <DEDUP_REMOVED lines=22> */
.L_x_1218:
        /* <DEDUP_REMOVED lines=23> */
.L_x_1219:
        /* <DEDUP_REMOVED lines=9> */
.L_x_1222:
        /* <DEDUP_REMOVED lines=26> */
[----:B------:R-:W-:Y:S01]  /*0a50*/  UISETP.NE.AND.EX UP0, UPT, UR5, URZ, UPT, UP0 ;  /* 0x0000003f0500728c */ /* 0x000fe2000bf05300 */
[----:B------:R-:W0:Y:S01]  /*0a60*/  LDC.64 R8, c[0x0][0x418] ;  /* 0x00010600ff087b82 */ /* 0x000e220000000a00 */
[----:B------:R-:W-:Y:S02]  /*0a70*/  UISETP.NE.AND.EX UP1, UPT, UR9, URZ, UPT, UP1 ;  /* 0x0000003f0900728c */ /* 0x000fe4000bf25310 */
[----:B------:R-:W-:-:S02]  /*0a80*/  USHF.R.S32.HI UR38, URZ, 0x1f, UR37 ;  /* 0x0000001f3f267899 */ /* 0x000fc40008011425 */
[----:B------:R-:W-:Y:S02]  /*0a90*/  PLOP3.LUT P0, PT, PT, PT, UP0, 0x80, 0x0 ;  /* 0x000000000000781c */ /* 0x000fe40003f0f008 */
[----:B------:R-:W-:Y:S01]  /*0aa0*/  PLOP3.LUT P1, PT, PT, PT, UP1, 0x80, 0x0 ;  /* 0x000000000000781c */ /* 0x000fe20003f2f018 */
[----:B------:R-:W1:Y:S02]  /*0ab0*/  LDC R11, c[0x0][0x288] ;  /* 0x0000a200ff0b7b82 */ /* 0x000e640000000800 */
[----:B------:R-:W-:Y:S02]  /*0ac0*/  @UP0 ULDC.64 UR12, c[0x0][0x9a8] ;  /* 0x00026a00000c0ab9 */ /* 0x000fe40000000a00 */
[----:B------:R-:W-:Y:S01]  /*0ad0*/  @UP1 ULDC.64 UR16, c[0x0][0x9b8] ;  /* 0x00026e0000101ab9 */ /* 0x000fe20000000a00 */
[----:B------:R-:W-:Y:S02]  /*0ae0*/  @UP0 UIMAD UR7, UR38, UR12, URZ ;  /* 0x0000000c260702a4 */ /* 0x000fe4000f8e023f */
[----:B------:R-:W-:Y:S01]  /*0af0*/  @UP1 UIMAD UR15, UR38, UR16, URZ ;  /* 0x00000010260f12a4 */ /* 0x000fe2000f8e023f */
[----:B------:R-:W2:Y:S01]  /*0b00*/  LDC R6, c[0x0][0x424] ;  /* 0x00010900ff067b82 */ /* 0x000ea20000000800 */
[----:B------:R-:W-:-:S02]  /*0b10*/  @UP0 UIMAD UR14, UR37, UR13, UR7 ;  /* 0x0000000d250e02a4 */ /* 0x000fc4000f8e0207 */
[----:B------:R-:W-:Y:S02]  /*0b20*/  @UP0 UIMAD.WIDE.U32 UR10, UR37, UR12, URZ ;  /* 0x0000000c250a02a5 */ /* 0x000fe4000f8e003f */
[----:B------:R-:W-:Y:S02]  /*0b30*/  @UP0 USHF.R.S32.HI UR7, URZ, 0x1f, UR42 ;  /* 0x0000001f3f070899 */ /* 0x000fe4000801142a */
[----:B------:R-:W-:Y:S01]  /*0b40*/  @UP1 UIMAD.WIDE.U32 UR12, UR37, UR16, URZ ;  /* 0x00000010250c12a5 */ /* 0x000fe2000f8e003f */
[----:B------:R-:W3:Y:S01]  /*0b50*/  LDC R13, c[0x0][0x2f0] ;  /* 0x0000bc00ff0d7b82 */ /* 0x000ee20000000800 */
[----:B------:R-:W-:Y:S02]  /*0b60*/  @UP1 UIMAD UR15, UR37, UR17, UR15 ;  /* 0x00000011250f12a4 */ /* 0x000fe4000f8e020f */
[----:B------:R-:W-:Y:S01]  /*0b70*/  @UP1 USHF.R.S32.HI UR20, URZ, 0x1f, UR42 ;  /* 0x0000001f3f141899 */ /* 0x000fe2000801142a */
[----:B------:R-:W-:Y:S01]  /*0b80*/  @UP0 ULDC.64 UR16, c[0x0][0x9b0] ;  /* 0x00026c0000100ab9 */ /* 0x000fe20000000a00 */
[----:B------:R-:W-:Y:S01]  /*0b90*/  @UP1 ULDC.64 UR18, c[0x0][0x9c0] ;  /* 0x0002700000121ab9 */ /* 0x000fe20000000a00 */
[----:B------:R-:W-:-:S02]  /*0ba0*/  @UP0 UIMAD UR7, UR7, UR16, URZ ;  /* 0x00000010070702a4 */ /* 0x000fc4000f8e023f */
[----:B------:R-:W-:Y:S02]  /*0bb0*/  @UP0 UIADD3 UR11, UR11, UR14, URZ ;  /* 0x0000000e0b0b0290 */ /* 0x000fe4000fffe03f */
[----:B------:R-:W-:Y:S02]  /*0bc0*/  @UP1 UIMAD UR14, UR20, UR18, URZ ;  /* 0x00000012140e12a4 */ /* 0x000fe4000f8e023f */
[----:B------:R-:W-:Y:S02]  /*0bd0*/  @UP1 UIADD3 UR13, UR13, UR15, URZ ;  /* 0x0000000f0d0d1290 */ /* 0x000fe4000fffe03f */
[----:B------:R-:W-:Y:S02]  /*0be0*/  @UP0 UIMAD UR7, UR42, UR17, UR7 ;  /* 0x000000112a0702a4 */ /* 0x000fe4000f8e0207 */
[----:B------:R-:W-:Y:S02]  /*0bf0*/  @UP0 UIMAD.WIDE.U32 UR10, UR42, UR16, UR10 ;  /* 0x000000102a0a02a5 */ /* 0x000fe4000f8e000a */
[----:B------:R-:W-:-:S02]  /*0c00*/  @UP1 UIMAD UR14, UR42, UR19, UR14 ;  /* 0x000000132a0e12a4 */ /* 0x000fc4000f8e020e */
[----:B------:R-:W-:Y:S02]  /*0c10*/  @UP1 UIMAD.WIDE.U32 UR12, UR42, UR18, UR12 ;  /* 0x000000122a0c12a5 */ /* 0x000fe4000f8e000c */
[----:B------:R-:W-:Y:S02]  /*0c20*/  @UP0 UIADD3 UR11, UR11, UR7, URZ ;  /* 0x000000070b0b0290 */ /* 0x000fe4000fffe03f */
[----:B------:R-:W-:Y:S02]  /*0c30*/  @UP0 ULEA UR4, UP2, UR10, UR4, 0x2 ;  /* 0x000000040a040291 */ /* 0x000fe4000f84103f */
[----:B------:R-:W-:Y:S02]  /*0c40*/  @UP1 UIADD3 UR7, UR13, UR14, URZ ;  /* 0x0000000e0d071290 */ /* 0x000fe4000fffe03f */
[----:B------:R-:W-:Y:S02]  /*0c50*/  @UP1 ULEA UR8, UP3, UR12, UR8, 0x2 ;  /* 0x000000080c081291 */ /* 0x000fe4000f86103f */
[----:B------:R-:W-:Y:S01]  /*0c60*/  @UP0 ULEA.HI.X UR5, UR10, UR5, UR11, 0x2, UP2 ;  /* 0x000000050a050291 */ /* 0x000fe200090f140b */
[----:B------:R-:W-:Y:S01]  /*0c70*/  IMAD.U32 R2, RZ, RZ, UR4 ;  /* 0x00000004ff027e24 */ /* 0x000fe2000f8e00ff */
[----:B------:R-:W-:-:S02]  /*0c80*/  @UP1 ULEA.HI.X UR9, UR12, UR9, UR7, 0x2, UP3 ;  /* 0x000000090c091291 */ /* 0x000fc400098f1407 */
[----:B------:R-:W-:Y:S01]  /*0c90*/  IMAD.U32 R4, RZ, RZ, UR8 ;  /* 0x00000008ff047e24 */ /* 0x000fe2000f8e00ff */
[----:B------:R-:W4:Y:S01]  /*0ca0*/  S2UR UR47, SR_CTAID.X ;  /* 0x00000000002f79c3 */ /* 0x000f220000002500 */
[----:B------:R-:W-:Y:S01]  /*0cb0*/  IMAD.U32 R3, RZ, RZ, UR5 ;  /* 0x00000005ff037e24 */ /* 0x000fe2000f8e00ff */
[----:B------:R-:W-:Y:S01]  /*0cc0*/  ULDC UR4, c[0x0][0x448] ;  /* 0x0001120000047ab9 */ /* 0x000fe20000000800 */
[----:B------:R-:W-:Y:S01]  /*0cd0*/  IMAD.U32 R5, RZ, RZ, UR9 ;  /* 0x00000009ff057e24 */ /* 0x000fe2000f8e00ff */
[----:B------:R-:W-:Y:S02]  /*0ce0*/  ULDC UR11, c[0x0][0x988] ;  /* 0x00026200000b7ab9 */ /* 0x000fe40000000800 */
[----:B------:R1:W5:Y:S04]  /*0cf0*/  @P0 LDG.E R7, desc[UR52][R2.64] ;  /* 0x0000003402070981 */ /* 0x000368000c1e1900 */
[----:B------:R-:W5:Y:S01]  /*0d00*/  @P1 LDG.E R0, desc[UR52][R4.64] ;  /* 0x0000003404001981 */ /* 0x000f62000c1e1900 */
[----:B0-----:R-:W-:Y:S01]  /*0d10*/  ISETP.NE.U32.AND P0, PT, R8, RZ, PT ;  /* 0x000000ff0800720c */ /* 0x001fe20003f05070 */
[----:B------:R-:W-:Y:S01]  /*0d20*/  UISETP.NE.AND UP5, UPT, UR4, 0x1, UPT ;  /* 0x000000010400788c */ /* 0x000fe2000bfa5270 */
[----:B------:R-:W-:-:S02]  /*0d30*/  VIADD R19, R18, 0xffffff80 ;  /* 0xffffff8012137836 */ /* 0x000fc40000000000 */
[----:B------:R-:W-:Y:S01]  /*0d40*/  ISETP.NE.AND.EX P0, PT, R9, RZ, PT, P0 ;  /* 0x000000ff0900720c */ /* 0x000fe20003f05300 */
[----:B------:R-:W-:Y:S01]  /*0d50*/  ULDC.64 UR4, c[0x0][0x9e0] ;  /* 0x0002780000047ab9 */ /* 0x000fe20000000a00 */
[----:B-1----:R-:W-:Y:S01]  /*0d60*/  IADD3 R3, -R11, 0x1, RZ ;  /* 0x000000010b037810 */ /* 0x002fe20007ffe1ff */
[----:B------:R-:W-:Y:S01]  /*0d70*/  UISETP.GE.AND UP4, UPT, UR5, 0x1, UPT ;  /* 0x000000010500788c */ /* 0x000fe2000bf86270 */
[----:B--2---:R-:W-:Y:S01]  /*0d80*/  SEL R2, R6, 0x1, P0 ;  /* 0x0000000106027807 */ /* 0x004fe20000000000 */
[----:B------:R-:W-:Y:S02]  /*0d90*/  UP2UR UR44, UPR, URZ, 0x20 ;  /* 0x000000203f2c7883 */ /* 0x000fe40008000000 */
[----:B------:R-:W-:Y:S02]  /*0da0*/  UP2UR UR43, UPR, URZ, 0x10 ;  /* 0x000000103f2b7883 */ /* 0x000fe40008000000 */
[----:B---3--:R-:W-:Y:S01]  /*0db0*/  IMAD R3, R2, R13, R3 ;  /* 0x0000000d02037224 */ /* 0x008fe200078e0203 */
[----:B----4-:R-:W-:Y:S01]  /*0dc0*/  USHF.L.U32 UR47, UR47, 0x7, URZ ;  /* 0x000000072f2f7899 */ /* 0x010fe2000800063f */
[----:B------:R-:W-:Y:S01]  /*0dd0*/  PLOP3.LUT P0, PT, PT, PT, UP4, 0x40, 0x0 ;  /* 0x000000000000781c */ /* 0x000fe20003f0e848 */
[----:B------:R-:W-:Y:S01]  /*0de0*/  @UP5 ULDC UR9, c[0x0][0x44c] ;  /* 0x0001130000095ab9 */ /* 0x000fe20000000800 */
[----:B------:R-:W-:Y:S01]  /*0df0*/  @UP5 ULDC UR12, c[0x0][0x450] ;  /* 0x00011400000c5ab9 */ /* 0x000fe20000000800 */
[----:B------:R-:W-:Y:S01]  /*0e00*/  R2UR UR10, R3 ;  /* 0x00000000030a72ca */ /* 0x000fe200000e0000 */
[----:B------:R-:W-:-:S02]  /*0e10*/  @UP5 UIADD3 UR8, UR47, 0x7f, URZ ;  /* 0x0000007f2f085890 */ /* 0x000fc4000fffe03f */
[----:B------:R-:W-:Y:S02]  /*0e20*/  UIADD3 UR7, UR47, 0x7f, URZ ;  /* 0x0000007f2f077890 */ /* 0x000fe4000fffe03f */
[----:B------:R-:W-:-:S04]  /*0e30*/  UIMAD.WIDE.U32 UR8, UR8, UR9, URZ ;  /* 0x00000009080872a5 */ /* 0x000fc8000f8e003f */
[----:B------:R-:W-:-:S04]  /*0e40*/  @UP5 USHF.R.U32.HI UR7, URZ, UR12, UR9 ;  /* 0x0000000c3f075299 */ /* 0x000fc80008011609 */
[----:B------:R-:W-:-:S04]  /*0e50*/  UIADD3 UR7, UR10, UR7, URZ ;  /* 0x000000070a077290 */ /* 0x000fc8000fffe03f */
[----:B------:R-:W-:Y:S01]  /*0e60*/  UIADD3 UR4, UR7, UR4, URZ ;  /* 0x0000000407047290 */ /* 0x000fe2000fffe03f */
[----:B-----5:R-:W-:-:S04]  /*0e70*/  FMUL.FTZ R0, R7, R0 ;  /* 0x0000000007007220 */ /* 0x020fc80000410000 */
[----:B------:R-:W-:-:S05]  /*0e80*/  FMUL.FTZ R0, R0, UR11 ;  /* 0x0000000b00007c20 */ /* 0x000fca0008410000 */
[----:B------:R-:W-:Y:S01]  /*0e90*/  R2UR UR39, R0 ;  /* 0x00000000002772ca */ /* 0x000fe200000e0000 */
[----:B------:R-:W-:Y:S01]  /*0ea0*/  IMAD.U32 R0, RZ, RZ, UR4 ;  /* 0x00000004ff007e24 */ /* 0x000fe2000f8e00ff */
[----:B------:R-:W-:-:S13]  /*0eb0*/  @P0 BRA `(.L_x_1224) ;  /* 0x0000000000400947 */ /* 0x000fda0003800000 */
[----:B------:R-:W-:Y:S01]  /*0ec0*/  ISETP.LT.AND P0, PT, RZ, UR7, PT ;  /* 0x00000007ff007c0c */ /* 0x000fe2000bf01270 */
[----:B------:R-:W-:-:S12]  /*0ed0*/  UIADD3 UR4, UR7, -0x1, URZ ;  /* 0xffffffff07047890 */ /* 0x000fd8000fffe03f */
[----:B------:R-:W-:Y:S05]  /*0ee0*/  @P0 BRA `(.L_x_1225) ;  /* 0x00000000001c0947 */ /* 0x000fea0003800000 */
[----:B------:R-:W-:Y:S02]  /*0ef0*/  UISETP.NE.AND UP0, UPT, UR5, 0x1, UPT ;  /* 0x000000010500788c */ /* 0x000fe4000bf05270 */
[----:B------:R-:W-:-:S09]  /*0f00*/  UIADD3 UR4, -UR7, URZ, URZ ;  /* 0x0000003f07047290 */ /* 0x000fd2000fffe13f */
[----:B------:R-:W-:Y:S02]  /*0f10*/  @UP0 ULDC.64 UR10, c[0x0][0x9e8] ;  /* 0x00027a00000a0ab9 */ /* 0x000fe40000000a00 */
[----:B------:R-:W-:-:S04]  /*0f20*/  UIMAD.WIDE.U32 UR8, UR4, UR10, URZ ;  /* 0x0000000a040872a5 */ /* 0x000fc8000f8e003f */
[----:B------:R-:W-:-:S04]  /*0f30*/  @UP0 USHF.R.U32.HI UR4, URZ, UR11, UR9 ;  /* 0x0000000b3f040299 */ /* 0x000fc80008011609 */
[----:B------:R-:W-:Y:S01]  /*0f40*/  ULOP3.LUT UR4, URZ, UR4, URZ, 0x33, !UPT ;  /* 0x000000043f047292 */ /* 0x000fe2000f8e333f */
[----:B------:R-:W-:Y:S11]  /*0f50*/  BRA `(.L_x_1226) ;  /* 0x0000000000107947 */ /* 0x000ff60003800000 */
.L_x_1225:
[----:B------:R-:W-:-:S11]  /*0f60*/  UISETP.NE.AND UP0, UPT, UR5, 0x1, UPT ;  /* 0x000000010500788c */ /* 0x000fd6000bf05270 */
[----:B------:R-:W-:Y:S02]  /*0f70*/  @UP0 ULDC.64 UR10, c[0x0][0x9e8] ;  /* 0x00027a00000a0ab9 */ /* 0x000fe40000000a00 */
[----:B------:R-:W-:-:S04]  /*0f80*/  UIMAD.WIDE.U32 UR8, UR4, UR10, URZ ;  /* 0x0000000a040872a5 */ /* 0x000fc8000f8e003f */
[----:B------:R-:W-:-:S12]  /*0f90*/  @UP0 USHF.R.U32.HI UR4, URZ, UR11, UR9 ;  /* 0x0000000b3f040299 */ /* 0x000fd80008011609 */
.L_x_1226:
[----:B------:R-:W-:-:S06]  /*0fa0*/  UIMAD UR4, UR4, UR5, UR5 ;  /* 0x00000005040472a4 */ /* 0x000fcc000f8e0205 */
[----:B------:R-:W-:-:S07]  /*0fb0*/  VIMNMX R0, R0, UR4, PT ;  /* 0x0000000400007c48 */ /* 0x000fce000bfe0100 */
.L_x_1224:
[----:B------:R-:W-:Y:S01]  /*0fc0*/  UISETP.NE.AND UP0, UPT, UR44, URZ, UPT ;  /* 0x0000003f2c00728c */ /* 0x000fe2000bf05270 */
[-C--:B------:R-:W-:Y:S01]  /*0fd0*/  IMAD R18, R2, R13.reuse, -R11 ;  /* 0x0000000d02127224 */ /* 0x080fe200078e0a0b */
[----:B------:R-:W-:Y:S01]  /*0fe0*/  UMOV UR4, UR47 ;  /* 0x0000002f00047c82 */ /* 0x000fe20008000000 */
[----:B------:R-:W-:Y:S02]  /*0ff0*/  VIADD R4, R0, 0x3f ;  /* 0x0000003f00047836 */ /* 0x000fe40000000000 */
[----:B------:R-:W-:Y:S01]  /*1000*/  IMAD R0, R2, R13, 0x3f ;  /* 0x0000003f02007424 */ /* 0x000fe200078e020d */
[----:B------:R-:W-:Y:S02]  /*1010*/  R2UR UR7, R18 ;  /* 0x00000000120772ca */ /* 0x000fe400000e0000 */
[----:B------:R-:W-:Y:S02]  /*1020*/  SHF.R.S32.HI R5, RZ, 0x1f, R4 ;  /* 0x0000001fff057819 */ /* 0x000fe40000011404 */
[----:B------:R-:W-:Y:S01]  /*1030*/  SHF.R.S32.HI R3, RZ, 0x1f, R0 ;  /* 0x0000001fff037819 */ /* 0x000fe20000011400 */
[----:B------:R-:W-:Y:S01]  /*1040*/  @UP0 ULDC UR8, c[0x0][0x44c] ;  /* 0x0001130000080ab9 */ /* 0x000fe20000000800 */
[----:B------:R-:W-:Y:S01]  /*1050*/  @UP0 ULDC UR10, c[0x0][0x450] ;  /* 0x00011400000a0ab9 */ /* 0x000fe20000000800 */
[----:B------:R-:W-:Y:S01]  /*1060*/  UIMAD.WIDE.U32 UR8, UR47, UR8, URZ ;  /* 0x000000082f0872a5 */ /* 0x000fe2000f8e003f */
[----:B------:R-:W-:-:S02]  /*1070*/  LEA.HI R5, R5, R4, RZ, 0x6 ;  /* 0x0000000405057211 */ /* 0x000fc400078f30ff */
[----:B------:R-:W-:Y:S01]  /*1080*/  LEA.HI R3, R3, R0, RZ, 0x6 ;  /* 0x0000000003037211 */ /* 0x000fe200078f30ff */
[----:B------:R-:W-:Y:S01]  /*1090*/  @UP0 USHF.R.U32.HI UR4, URZ, UR10, UR9 ;  /* 0x0000000a3f040299 */ /* 0x000fe20008011609 */
[----:B------:R-:W-:Y:S01]  /*10a0*/  SHF.R.S32.HI R0, RZ, 0x6, R5 ;  /* 0x00000006ff007819 */ /* 0x000fe20000011405 */
[----:B------:R-:W-:Y:S01]  /*10b0*/  UISETP.GE.AND UP0, UPT, UR5, 0x1, UPT ;  /* 0x000000010500788c */ /* 0x000fe2000bf06270 */
[----:B------:R-:W-:Y:S01]  /*10c0*/  SHF.R.S32.HI R3, RZ, 0x6, R3 ;  /* 0x00000006ff037819 */ /* 0x000fe20000011403 */
[----:B------:R-:W-:-:S03]  /*10d0*/  UIADD3 UR4, UR7, UR4, URZ ;  /* 0x0000000407047290 */ /* 0x000fc6000fffe03f */
[----:B------:R-:W-:Y:S01]  /*10e0*/  ULDC UR7, c[0x0][0x9dc] ;  /* 0x0002770000077ab9 */ /* 0x000fe20000000800 */
[----:B------:R-:W-:Y:S01]  /*10f0*/  PLOP3.LUT P0, PT, PT, PT, UP0, 0x40, 0x0 ;  /* 0x000000000000781c */ /* 0x000fe20003f0e808 */
[----:B------:R-:W-:Y:S01]  /*1100*/  UIADD3 UR7, UR4, -UR7, URZ ;  /* 0x8000000704077290 */ /* 0x000fe2000fffe03f */
[----:B------:R-:W-:-:S11]  /*1110*/  VIMNMX R17, R3, R0, PT ;  /* 0x0000000003117248 */ /* 0x000fd60003fe0100 */
[----:B------:R-:W-:Y:S05]  /*1120*/  @P0 BRA `(.L_x_1227) ;  /* 0x0000000000440947 */ /* 0x000fea0003800000 */
[----:B------:R-:W-:-:S06]  /*1130*/  UISETP.GT.AND UP0, UPT, UR4, -0x1, UPT ;  /* 0xffffffff0400788c */ /* 0x000fcc000bf04270 */
[----:B------:R-:W-:-:S13]  /*1140*/  PLOP3.LUT P0, PT, PT, PT, UP0, 0x80, 0x0 ;  /* 0x000000000000781c */ /* 0x000fda0003f0f008 */
[----:B------:R-:W-:Y:S05]  /*1150*/  @P0 BRA `(.L_x_1228) ;  /* 0x00000000001c0947 */ /* 0x000fea0003800000 */
[----:B------:R-:W-:Y:S02]  /*1160*/  UISETP.NE.AND UP0, UPT, UR5, 0x1, UPT ;  /* 0x000000010500788c */ /* 0x000fe4000bf05270 */
[----:B------:R-:W-:-:S09]  /*1170*/  ULOP3.LUT UR4, URZ, UR4, URZ, 0x33, !UPT ;  /* 0x000000043f047292 */ /* 0x000fd2000f8e333f */
[----:B------:R-:W-:Y:S02]  /*1180*/  @UP0 ULDC.64 UR10, c[0x0][0x9e8] ;  /* 0x00027a00000a0ab9 */ /* 0x000fe40000000a00 */
[----:B------:R-:W-:-:S04]  /*1190*/  UIMAD.WIDE.U32 UR8, UR4, UR10, URZ ;  /* 0x0000000a040872a5 */ /* 0x000fc8000f8e003f */
[----:B------:R-:W-:-:S04]  /*11a0*/  @UP0 USHF.R.U32.HI UR4, URZ, UR11, UR9 ;  /* 0x0000000b3f040299 */ /* 0x000fc80008011609 */
[----:B------:R-:W-:Y:S01]  /*11b0*/  ULOP3.LUT UR4, URZ, UR4, URZ, 0x33, !UPT ;  /* 0x000000043f047292 */ /* 0x000fe2000f8e333f */
[----:B------:R-:W-:Y:S11]  /*11c0*/  BRA `(.L_x_1229) ;  /* 0x0000000000107947 */ /* 0x000ff60003800000 */
.L_x_1228:
[----:B------:R-:W-:-:S11]  /*11d0*/  UISETP.NE.AND UP0, UPT, UR5, 0x1, UPT ;  /* 0x000000010500788c */ /* 0x000fd6000bf05270 */
[----:B------:R-:W-:Y:S02]  /*11e0*/  @UP0 ULDC.64 UR10, c[0x0][0x9e8] ;  /* 0x00027a00000a0ab9 */ /* 0x000fe40000000a00 */
[----:B------:R-:W-:-:S04]  /*11f0*/  UIMAD.WIDE.U32 UR8, UR4, UR10, URZ ;  /* 0x0000000a040872a5 */ /* 0x000fc8000f8e003f */
[----:B------:R-:W-:-:S12]  /*1200*/  @UP0 USHF.R.U32.HI UR4, URZ, UR11, UR9 ;  /* 0x0000000b3f040299 */ /* 0x000fd80008011609 */
.L_x_1229:
[----:B------:R-:W-:-:S04]  /*1210*/  UIMAD UR4, UR4, UR5, URZ ;  /* 0x00000005040472a4 */ /* 0x000fc8000f8e023f */
[----:B------:R-:W-:-:S04]  /*1220*/  UISETP.LT.AND UP0, UPT, UR7, UR4, UPT ;  /* 0x000000040700728c */ /* 0x000fc8000bf01270 */
[----:B------:R-:W-:-:S12]  /*1230*/  USEL UR7, UR7, UR4, !UP0 ;  /* 0x0000000407077287 */ /* 0x000fd8000c000000 */
.L_x_1227:
[----:B------:R-:W-:Y:S02]  /*1240*/  USHF.R.S32.HI UR4, URZ, 0x1f, UR7 ;  /* 0x0000001f3f047899 */ /* 0x000fe40008011407 */
[----:B------:R-:W-:Y:S02]  /*1250*/  USHF.R.U32.HI UR10, URZ, 0x10, UR6 ;  /* 0x000000103f0a7899 */ /* 0x000fe40008011606 */
[----:B------:R-:W-:Y:S02]  /*1260*/  ULEA.HI UR4, UR4, UR7, URZ, 0x6 ;  /* 0x0000000704047291 */ /* 0x000fe4000f8f303f */
[----:B------:R-:W-:Y:S02]  /*1270*/  ULOP3.LUT UR40, UR6, 0xffff, URZ, 0xc0, !UPT ;  /* 0x0000ffff06287892 */ /* 0x000fe4000f8ec03f */
[----:B------:R-:W-:-:S04]  /*1280*/  USHF.R.S32.HI UR4, URZ, 0x6, UR4 ;  /* 0x000000063f047899 */ /* 0x000fc80008011404 */
[----:B------:R-:W-:-:S04]  /*1290*/  UISETP.LT.AND UP0, UPT, URZ, UR4, UPT ;  /* 0x000000043f00728c */ /* 0x000fc8000bf01270 */
[----:B------:R-:W-:Y:S02]  /*12a0*/  USEL UR9, URZ, UR4, !UP0 ;  /* 0x000000043f097287 */ /* 0x000fe4000c000000 */
[----:B------:R-:W-:Y:S01]  /*12b0*/  UISETP.NE.AND UP0, UPT, UR10, URZ, UPT ;  /* 0x0000003f0a00728c */ /* 0x000fe2000bf05270 */
[----:B------:R-:W-:-:S03]  /*12c0*/  UMOV UR4, URZ ;  /* 0x0000003f00047c82 */ /* 0x000fc60008000000 */
[----:B------:R-:W-:-:S07]  /*12d0*/  ISETP.GT.AND P0, PT, R17, UR9, PT ;  /* 0x0000000911007c0c */ /* 0x000fce000bf04270 */
[----:B------:R-:W-:-:S06]  /*12e0*/  @!UP0 ULDC UR10, c[0x0][0x9f0] ;  /* 0x00027c00000a8ab9 */ /* 0x000fcc0000000800 */
[----:B------:R-:W-:Y:S05]  /*12f0*/  @!P0 BRA `(.L_x_1230) ;  /* 0x00000000008c8947 */ /* 0x000fea0003800000 */
[----:B------:R-:W-:Y:S01]  /*1300*/  IMAD.U32 R6, RZ, RZ, UR10 ;  /* 0x0000000aff067e24 */ /* 0x000fe2000f8e00ff */
[----:B------:R-:W-:-:S04]  /*1310*/  UMOV UR4, URZ ;  /* 0x0000003f00047c82 */ /* 0x000fc80008000000 */
[----:B------:R-:W-:-:S04]  /*1320*/  IABS R0, R6 ;  /* 0x0000000600007213 */ /* 0x000fc80000000000 */
[----:B------:R-:W-:Y:S02]  /*1330*/  R2UR UR11, R0 ;  /* 0x00000000000b72ca */ /* 0x000fe400000e0000 */
[----:B------:R-:W-:Y:S02]  /*1340*/  IADD3 R0, R6, -0x1, R17 ;  /* 0xffffffff06007810 */ /* 0x000fe40007ffe011 */
[----:B------:R-:W-:Y:S02]  /*1350*/  IABS R6, R6 ;  /* 0x0000000600067213 */ /* 0x000fe40000000000 */
[----:B------:R-:W-:-:S03]  /*1360*/  R2UR UR6, R0 ;  /* 0x00000000000672ca */ /* 0x000fc600000e0000 */
[----:B------:R-:W-:-:S04]  /*1370*/  IMAD.MOV R6, RZ, RZ, -R6 ;  /* 0x000000ffff067224 */ /* 0x000fc800078e0a06 */
[----:B------:R-:W0:Y:S06]  /*1380*/  I2F.RP R3, UR11 ;  /* 0x0000000b00037d06 */ /* 0x000e2c0008209400 */
[----:B------:R-:W-:-:S06]  /*1390*/  UIADD3 UR6, -UR9, UR6, URZ ;  /* 0x0000000609067290 */ /* 0x000fcc000fffe13f */
[----:B------:R-:W-:Y:S01]  /*13a0*/  IMAD.U32 R0, RZ, RZ, UR6 ;  /* 0x00000006ff007e24 */ /* 0x000fe2000f8e00ff */
[----:B------:R-:W-:Y:S01]  /*13b0*/  ULOP3.LUT UR6, UR6, UR10, URZ, 0x3c, !UPT ;  /* 0x0000000a06067292 */ /* 0x000fe2000f8e3c3f */
[----:B0-----:R-:W0:Y:S03]  /*13c0*/  MUFU.RCP R3, R3 ;  /* 0x0000000300037308 */ /* 0x001e260000001000 */
[----:B------:R-:W-:-:S04]  /*13d0*/  IABS R0, R0 ;  /* 0x0000000000007213 */ /* 0x000fc80000000000 */
[----:B------:R-:W-:Y:S01]  /*13e0*/  R2UR UR8, R0 ;  /* 0x00000000000872ca */ /* 0x000fe200000e0000 */
[----:B------:R-:W-:Y:S02]  /*13f0*/  IMAD.MOV.U32 R0, RZ, RZ, R6 ;  /* 0x000000ffff007224 */ /* 0x000fe400078e0006 */
[----:B0-----:R-:W-:-:S06]  /*1400*/  VIADD R4, R3, 0xffffffe ;  /* 0x0ffffffe03047836 */ /* 0x001fcc0000000000 */
        /* <DEDUP_REMOVED lines=18> */
.L_x_1230:
[----:B------:R-:W-:Y:S02]  /*1530*/  UIMAD UR40, UR40, UR4, UR9 ;  /* 0x00000004282872a4 */ /* 0x000fe4000f8e0209 */
[----:B------:R-:W-:Y:S01]  /*1540*/  IMAD.U32 R0, RZ, RZ, UR4 ;  /* 0x00000004ff007e24 */ /* 0x000fe2000f8e00ff */
[----:B------:R-:W-:Y:S02]  /*1550*/  PLOP3.LUT P0, PT, PT, PT, PT, 0x80, 0x0 ;  /* 0x000000000000781c */ /* 0x000fe40003f0f070 */
[----:B------:R-:W-:Y:S01]  /*1560*/  CS2R R28, SRZ ;  /* 0x00000000001c7805 */ /* 0x000fe2000001ff00 */
[----:B------:R-:W-:Y:S01]  /*1570*/  IMAD.MOV.U32 R3, RZ, RZ, RZ ;  /* 0x000000ffff037224 */ /* 0x000fe200078e00ff */
[----:B------:R-:W-:Y:S02]  /*1580*/  CS2R R24, SRZ ;  /* 0x0000000000187805 */ /* 0x000fe4000001ff00 */
[----:B------:R-:W-:Y:S01]  /*1590*/  VIADDMNMX R17, R0, UR40, R17, PT ;  /* 0x0000002800117c46 */ /* 0x000fe2000b800111 */
[----:B------:R-:W-:Y:S01]  /*15a0*/  IMAD.MOV.U32 R0, RZ, RZ, RZ ;  /* 0x000000ffff007224 */ /* 0x000fe200078e00ff */
[----:B------:R-:W-:-:S02]  /*15b0*/  CS2R R30, SRZ ;  /* 0x00000000001e7805 */ /* 0x000fc4000001ff00 */
[----:B------:R-:W-:Y:S02]  /*15c0*/  CS2R R26, SRZ ;  /* 0x00000000001a7805 */ /* 0x000fe4000001ff00 */
[----:B------:R-:W-:Y:S02]  /*15d0*/  ISETP.GT.AND P1, PT, R17, UR40, PT ;  /* 0x0000002811007c0c */ /* 0x000fe4000bf24270 */
        /* <DEDUP_REMOVED lines=66> */
[----:B------:R-:W-:-:S05]  /*1a00*/  SHF.R.S32.HI R56, RZ, 0x7, R23 ;  /* 0x00000007ff387819 */ /* 0x000fca0000011417 */
        /* <DEDUP_REMOVED lines=29> */
.L_x_1232:
[----:B------:R-:W-:Y:S01]  /*1be0*/  SHF.L.U32 R10, RZ, 0x1f, RZ ;  /* 0x0000001fff0a7819 */ /* 0x000fe200000006ff */
[----:B------:R-:W-:-:S03]  /*1bf0*/  VIADD R7, R16, 0x8 ;  /* 0x0000000810077836 */ /* 0x000fc60000000000 */
[----:B------:R-:W0:Y:S02]  /*1c00*/  SYNCS.PHASECHK.TRANS64.TRYWAIT P0, [UR41+0x20800], R10 ;  /* 0x0208000aff0075a7 */ /* 0x000e240008000169 */
[----:B0-----:R-:W-:Y:S05]  /*1c10*/  @!P0 BRA `(.L_x_1233) ;  /* 0x0000011400d08947 */ /* 0x001fea0003800000 */
.L_x_1377:
[----:B------:R-:W-:Y:S05]  /*1c20*/  WARPSYNC.ALL ;  /* 0x0000000000007948 */ /* 0x000fea0003800000 */
[----:B------:R-:W-:Y:S01]  /*1c30*/  ULOP3.LUT UR4, UR36, 0x1, URZ, 0xfc, !UPT ;  /* 0x0000000124047892 */ /* 0x000fe2000f8efc3f */
[----:B------:R1:W-:Y:S03]  /*1c40*/  BAR.SYNC.DEFER_BLOCKING R7, 0x100 ;  /* 0x000400070000751d */ /* 0x0003e60000010000 */
[----:B------:R-:W-:-:S06]  /*1c50*/  UISETP.NE.AND UP0, UPT, UR4, 0x3, UPT ;  /* 0x000000030400788c */ /* 0x000fcc000bf05270 */
[----:B------:R-:W-:-:S13]  /*1c60*/  PLOP3.LUT P0, PT, PT, PT, UP0, 0x40, 0x0 ;  /* 0x000000000000781c */ /* 0x000fda0003f0e808 */
[----:B-1----:R-:W-:Y:S05]  /*1c70*/  @P0 BRA `(.L_x_1234) ;  /* 0x0000000000040947 */ /* 0x002fea0003800000 */
[----:B------:R-:W-:Y:S01]  /*1c80*/  BPT.TRAP 0x1 ;  /* 0x000000040000795c */ /* 0x000fe20000300000 */
.L_x_1234:
[----:B------:R-:W-:Y:S01]  /*1c90*/  PLOP3.LUT P1, PT, PT, PT, UP0, 0x40, 0x0 ;  /* 0x000000000000781c */ /* 0x000fe20003f2e808 */
[----:B------:R1:W2:-:S12]  /*1ca0*/  SYNCS.PHASECHK.TRANS64.TRYWAIT P0, [UR41+0x20830], R10 ;  /* 0x0208300aff0075a7 */ /* 0x0002980008000169 */
[----:B-1----:R-:W-:Y:S05]  /*1cb0*/  @P1 BRA `(.L_x_1235) ;  /* 0x0000000000041947 */ /* 0x002fea0003800000 */
[----:B------:R-:W-:Y:S01]  /*1cc0*/  BPT.TRAP 0x1 ;  /* 0x000000040000795c */ /* 0x000fe20000300000 */
.L_x_1235:
[----:B--2---:R-:W-:Y:S05]  /*1cd0*/  @P0 BRA `(.L_x_1236) ;  /* 0x0000000000080947 */ /* 0x004fea0003800000 */
[----:B------:R-:W1:Y:S02]  /*1ce0*/  SYNCS.PHASECHK.TRANS64.TRYWAIT P0, [UR41+0x20830], R10 ;  /* 0x0208300aff0075a7 */ /* 0x000e640008000169 */
[----:B-1----:R-:W-:Y:S05]  /*1cf0*/  @!P0 BRA `(.L_x_1237) ;  /* 0x0000011400b08947 */ /* 0x002fea0003800000 */
.L_x_1236:
[----:B------:R-:W-:Y:S01]  /*1d00*/  UIADD3 UR4, UR41, 0x18400, URZ ;  /* 0x0001840029047890 */ /* 0x000fe2000fffe03f */
[----:B------:R-:W-:Y:S01]  /*1d10*/  WARPGROUP.ARRIVE ;  /* 0x00000000000079c5 */ /* 0x000fe20000000000 */
[----:B------:R-:W-:Y:S01]  /*1d20*/  ULOP3.LUT UR32, UR46, 0x10000, URZ, 0xfc, !UPT ;  /* 0x000100002e207892 */ /* 0x000fe2000f8efc3f */
[----:B------:R-:W-:Y:S01]  /*1d30*/  PLOP3.LUT P0, PT, PT, PT, UP0, 0x40, 0x0 ;  /* 0x000000000000781c */ /* 0x000fe20003f0e808 */
[----:B------:R-:W-:Y:S01]  /*1d40*/  USHF.R.U32.HI UR4, URZ, 0x4, UR4 ;  /* 0x000000043f047899 */ /* 0x000fe20008011604 */
[----:B0-----:R-:W-:Y:S01]  /*1d50*/  IADD3 R3, -R16, 0xb, RZ ;  /* 0x0000000b10037810 */ /* 0x001fe20007ffe1ff */
[----:B------:R-:W-:Y:S01]  /*1d60*/  UMOV UR5, 0x40000040 ;  /* 0x4000004000057882 */ /* 0x000fe20000000000 */
[----:B------:R-:W-:Y:S01]  /*1d70*/  UMOV UR7, 0x40000040 ;  /* 0x4000004000077882 */ /* 0x000fe20000000000 */
[----:B------:R-:W-:Y:S02]  /*1d80*/  ULOP3.LUT UR4, UR4, 0x3fff, URZ, 0xc0, !UPT ;  /* 0x00003fff04047892 */ /* 0x000fe4000f8ec03f */
        /* <DEDUP_REMOVED lines=8> */
[----:B------:R-:W-:Y:S01]  /*1e10*/  QGMMA.64x64x32.F32.E4M3.E4M3 R24, gdesc[UR4], RZ, !UPT, gsb0 ;  /* 0x00e00000041879f3 */ /* 0x000fe2000c0008ff */
        /* <DEDUP_REMOVED lines=25> */
[----:B------:R-:W-:Y:S03]  /*1fb0*/  QGMMA.64x64x32.F32.E4M3.E4M3 R24, gdesc[UR8], R24, gsb0 ;  /* 0x00e00000081879f3 */ /* 0x000fe60008000818 */
        /* <DEDUP_REMOVED lines=19> */
[----:B------:R0:W-:Y:S06]  /*20f0*/  BAR.ARV R3, 0x100 ;  /* 0x000400030000751d */ /* 0x0001ec0000002000 */
[----:B------:R-:W-:Y:S05]  /*2100*/  @P0 BRA `(.L_x_1238) ;  /* 0x0000000000040947 */ /* 0x000fea0003800000 */
[----:B------:R-:W-:Y:S01]  /*2110*/  BPT.TRAP 0x1 ;  /* 0x000000040000795c */ /* 0x000fe20000300000 */
.L_x_1238:
[----:B------:R-:W-:Y:S01]  /*2120*/  LOP3.LUT R0, R23, 0xffffff80, RZ, 0xc0, !PT ;  /* 0xffffff8017007812 */ /* 0x000fe200078ec0ff */
[----:B------:R-:W-:Y:S01]  /*2130*/  UISETP.NE.AND UP2, UPT, UR44, URZ, UPT ;  /* 0x0000003f2c00728c */ /* 0x000fe2000bf45270 */
[----:B------:R-:W-:Y:S01]  /*2140*/  LEA.HI R22, R22, R19, RZ, 0x2 ;  /* 0x0000001316167211 */ /* 0x000fe200078f10ff */
[----:B------:R-:W-:Y:S01]  /*2150*/  IMAD.MOV.U32 R12, RZ, RZ, -0x40 ;  /* 0xffffffc0ff0c7424 */ /* 0x000fe200078e00ff */
[----:B------:R-:W-:Y:S01]  /*2160*/  LEA.HI R9, R56, R56, RZ, 0x1 ;  /* 0x0000003838097211 */ /* 0x000fe200078f08ff */
[----:B------:R-:W-:Y:S01]  /*2170*/  IMAD.IADD R0, R19, 0x1, -R0 ;  /* 0x0000000113007824 */ /* 0x000fe200078e0a00 */
[----:B------:R-:W-:Y:S01]  /*2180*/  LOP3.LUT R22, R22, 0xfffffffc, RZ, 0xc0, !PT ;  /* 0xfffffffc16167812 */ /* 0x000fe200078ec0ff */
[----:B------:R-:W-:Y:S01]  /*2190*/  UISETP.NE.AND UP1, UPT, UR43, URZ, UPT ;  /* 0x0000003f2b00728c */ /* 0x000fe2000bf25270 */
[----:B------:R-:W-:Y:S01]  /*21a0*/  LOP3.LUT R9, R9, 0x3fffffe, RZ, 0xc0, !PT ;  /* 0x03fffffe09097812 */ /* 0x000fe200078ec0ff */
[----:B------:R-:W-:Y:S01]  /*21b0*/  ULDC UR51, c[0x0][0x2f0] ;  /* 0x0000bc0000337ab9 */ /* 0x000fe20000000800 */
[----:B------:R-:W-:Y:S01]  /*21c0*/  SHF.R.S32.HI R5, RZ, 0x1f, R0 ;  /* 0x0000001fff057819 */ /* 0x000fe20000011400 */
[----:B------:R-:W-:Y:S01]  /*21d0*/  IMAD.IADD R22, R19, 0x1, -R22 ;  /* 0x0000000113167824 */ /* 0x000fe200078e0a16 */
[----:B------:R-:W-:Y:S01]  /*21e0*/  PLOP3.LUT P0, PT, PT, PT, UP2, 0x80, 0x0 ;  /* 0x000000000000781c */ /* 0x000fe20003f0f028 */
[----:B------:R-:W-:Y:S01]  /*21f0*/  IMAD.IADD R9, R56, 0x1, -R9 ;  /* 0x0000000138097824 */ /* 0x000fe200078e0a09 */
[CC--:B------:R-:W-:Y:S01]  /*2200*/  LEA.HI R4, R5.reuse, R0.reuse, RZ, 0x2 ;  /* 0x0000000005047211 */ /* 0x0c0fe200078f10ff */
[----:B------:R-:W-:Y:S01]  /*2210*/  @UP2 ULDC UR6, c[0x0][0x44c] ;  /* 0x0001130000062ab9 */ /* 0x000fe20000000800 */
[----:B------:R-:W-:Y:S01]  /*2220*/  LEA.HI R6, R5, R0, RZ, 0x5 ;  /* 0x0000000005067211 */ /* 0x000fe200078f28ff */
[----:B------:R-:W-:Y:S01]  /*2230*/  @UP2 ULDC UR7, c[0x0][0x450] ;  /* 0x0001140000072ab9 */ /* 0x000fe20000000800 */
[--C-:B------:R-:W-:Y:S01]  /*2240*/  SHF.R.S32.HI R5, RZ, 0x2, R4.reuse ;  /* 0x00000002ff057819 */ /* 0x100fe20000011404 */
[----:B------:R-:W-:Y:S01]  /*2250*/  ULDC UR50, c[0x0][0x9dc] ;  /* 0x0002770000327ab9 */ /* 0x000fe20000000800 */
[----:B------:R-:W-:Y:S01]  /*2260*/  SHF.R.S32.HI R8, RZ, 0x1f, R4 ;  /* 0x0000001fff087819 */ /* 0x000fe20000011404 */
[----:B------:R-:W-:Y:S01]  /*2270*/  ULOP3.LUT UR50, URZ, UR50, URZ, 0x33, !UPT ;  /* 0x000000323f327292 */ /* 0x000fe2000f8e333f */
[----:B------:R-:W-:Y:S01]  /*2280*/  SHF.R.S32.HI R6, RZ, 0x5, R6 ;  /* 0x00000005ff067819 */ /* 0x000fe20000011406 */
[----:B------:R-:W-:Y:S01]  /*2290*/  ULDC UR11, c[0x0][0x9e0] ;  /* 0x00027800000b7ab9 */ /* 0x000fe20000000800 */
[----:B------:R-:W-:-:S02]  /*22a0*/  LEA.HI R8, R8, R5, RZ, 0x3 ;  /* 0x0000000508087211 */ /* 0x000fc400078f18ff */
[----:B------:R-:W-:Y:S02]  /*22b0*/  LEA.HI R11, R22, R22, RZ, 0x1 ;  /* 0x00000016160b7211 */ /* 0x000fe400078f08ff */
[----:B------:R-:W-:Y:S02]  /*22c0*/  LEA R6, R6, UR47, 0x4 ;  /* 0x0000002f06067c11 */ /* 0x000fe4000f8e20ff */
[----:B------:R-:W-:Y:S02]  /*22d0*/  LOP3.LUT R8, R8, 0xfffffff8, RZ, 0xc0, !PT ;  /* 0xfffffff808087812 */ /* 0x000fe400078ec0ff */
[----:B------:R-:W-:Y:S02]  /*22e0*/  LOP3.LUT R11, R11, 0x1ffffffe, RZ, 0xc0, !PT ;  /* 0x1ffffffe0b0b7812 */ /* 0x000fe400078ec0ff */
[----:B------:R-:W-:Y:S02]  /*22f0*/  IADD3 R8, R6, R5, -R8 ;  /* 0x0000000506087210 */ /* 0x000fe40007ffe808 */
[----:B------:R-:W-:Y:S01]  /*2300*/  PLOP3.LUT P1, PT, PT, PT, UP2, 0x80, 0x0 ;  /* 0x000000000000781c */ /* 0x000fe20003f2f028 */
[----:B------:R-:W-:Y:S01]  /*2310*/  IMAD.IADD R6, R22, 0x1, -R11 ;  /* 0x0000000116067824 */ /* 0x000fe200078e0a0b */
[----:B------:R-:W-:Y:S01]  /*2320*/  LEA R14, R17, 0xffffffc0, 0x6 ;  /* 0xffffffc0110e7811 */ /* 0x000fe200078e30ff */
[----:B------:R-:W-:-:S02]  /*2330*/  IMAD R9, R9, 0x40, R8 ;  /* 0x0000004009097824 */ /* 0x000fc400078e0208 */
[----:B------:R-:W-:Y:S02]  /*2340*/  IMAD R11, R17, R12, 0x41 ;  /* 0x00000041110b7424 */ /* 0x000fe400078e020c */
[----:B------:R-:W-:Y:S02]  /*2350*/  IMAD R6, R6, 0x8, R9 ;  /* 0x0000000806067824 */ /* 0x000fe400078e0209 */
[----:B------:R-:W-:Y:S02]  /*2360*/  VIADD R19, R11, 0xffffffff ;  /* 0xffffffff0b137836 */ /* 0x000fe40000000000 */
[----:B------:R-:W-:Y:S01]  /*2370*/  @P0 IMAD.HI.U32 R5, R6, UR6, RZ ;  /* 0x0000000606050c27 */ /* 0x000fe2000f8e00ff */
[----:B------:R-:W-:Y:S01]  /*2380*/  UIADD3 UR6, UR41, 0x20840, URZ ;  /* 0x0002084029067890 */ /* 0x000fe2000fffe03f */
[----:B------:R-:W-:Y:S02]  /*2390*/  PLOP3.LUT P0, PT, PT, PT, UP1, 0x40, 0x0 ;  /* 0x000000000000781c */ /* 0x000fe40003f0e818 */
[----:B------:R-:W-:Y:S01]  /*23a0*/  IMAD.MOV.U32 R8, RZ, RZ, R6 ;  /* 0x000000ffff087224 */ /* 0x000fe200078e0006 */
[----:B------:R-:W-:Y:S01]  /*23b0*/  @P1 SHF.R.U32.HI R8, RZ, UR7, R5 ;  /* 0x00000007ff081c19 */ /* 0x000fe20008011605 */
[----:B------:R-:W-:Y:S01]  /*23c0*/  ULDC UR7, c[0x0][0x288] ;  /* 0x0000a20000077ab9 */ /* 0x000fe20000000800 */
[----:B------:R-:W-:Y:S01]  /*23d0*/  LOP3.LUT R5, R4, 0x7ffffffc, RZ, 0xc0, !PT ;  /* 0x7ffffffc04057812 */ /* 0x000fe200078ec0ff */
[----:B------:R-:W-:Y:S01]  /*23e0*/  IMAD.U32 R9, RZ, RZ, UR7 ;  /* 0x00000007ff097e24 */ /* 0x000fe2000f8e00ff */
[----:B------:R-:W-:Y:S01]  /*23f0*/  UPRMT UR6, UR45, 0x654, UR6 ;  /* 0x000006542d067896 */ /* 0x000fe20008000006 */
[----:B------:R-:W1:Y:S02]  /*2400*/  SHFL.IDX PT, R21, R8, RZ, 0x1c1f ;  /* 0x001c1fff08157589 */ /* 0x000e6400000e0000 */
[----:B------:R-:W-:-:S02]  /*2410*/  IMAD.IADD R0, R0, 0x1, -R5 ;  /* 0x0000000100007824 */ /* 0x000fc400078e0a05 */
[----:B------:R-:W-:-:S04]  /*2420*/  IMAD R5, R2, UR51, R11 ;  /* 0x0000003302057c24 */ /* 0x000fc8000f8e020b */
[----:B------:R-:W-:Y:S01]  /*2430*/  IMAD R4, R0, -0x2, R5 ;  /* 0xfffffffe00047824 */ /* 0x000fe200078e0205 */
[----:B------:R-:W-:Y:S01]  /*2440*/  SYNCS.ARRIVE.TRANS64.RED.A1T0 RZ, [UR6], RZ ;  /* 0x000000ffffff79a7 */ /* 0x000fe20008100406 */
[----:B------:R-:W-:Y:S02]  /*2450*/  IMAD R5, R2, UR51, -R14 ;  /* 0x0000003302057c24 */ /* 0x000fe4000f8e0a0e */
[----:B------:R-:W-:Y:S02]  /*2460*/  IMAD.IADD R4, R4, 0x1, -R9 ;  /* 0x0000000104047824 */ /* 0x000fe400078e0a09 */
[----:B------:R-:W-:Y:S02]  /*2470*/  IMAD R13, R0, -0x2, R5 ;  /* 0xfffffffe000d7824 */ /* 0x000fe400078e0205 */
[C---:B------:R-:W-:Y:S02]  /*2480*/  VIADD R20, R4.reuse, UR11 ;  /* 0x0000000b04147c36 */ /* 0x040fe40008000000 */
[----:B------:R-:W-:-:S03]  /*2490*/  VIADD R15, R4, UR50 ;  /* 0x00000032040f7c36 */ /* 0x000fc60008000000 */
[----:B-1----:R-:W-:Y:S01]  /*24a0*/  VIADDMNMX R4, R21, R20, R13, PT ;  /* 0x0000001415047246 */ /* 0x002fe2000380010d */
[----:B------:R-:W-:Y:S01]  /*24b0*/  IMAD.IADD R5, R15, 0x1, R21 ;  /* 0x000000010f057824 */ /* 0x000fe200078e0215 */
[----:B------:R-:W-:Y:S06]  /*24c0*/  @P0 BRA `(.L_x_1239) ;  /* 0x0000000000640947 */ /* 0x000fec0003800000 */
[----:B------:R-:W-:Y:S01]  /*24d0*/  IMAD R12, R2, UR51, R21 ;  /* 0x00000033020c7c24 */ /* 0x000fe2000f8e0215 */
[----:B------:R-:W-:Y:S03]  /*24e0*/  BSSY B0, `(.L_x_1240) ;  /* 0x0000013000007945 */ /* 0x000fe60003800000 */
[----:B------:R-:W-:-:S05]  /*24f0*/  IMAD.IADD R11, R12, 0x1, -R9 ;  /* 0x000000010c0b7824 */ /* 0x000fca00078e0a09 */
[----:B------:R-:W-:-:S13]  /*2500*/  ISETP.GT.AND P0, PT, R11, -0x1, PT ;  /* 0xffffffff0b00780c */ /* 0x000fda0003f04270 */
[----:B------:R-:W-:Y:S05]  /*2510*/  @P0 BRA `(.L_x_1241) ;  /* 0x0000000000240947 */ /* 0x000fea0003800000 */
[----:B------:R-:W-:Y:S01]  /*2520*/  ULDC UR6, c[0x0][0x9e4] ;  /* 0x0002790000067ab9 */ /* 0x000fe20000000800 */
[----:B------:R-:W-:Y:S01]  /*2530*/  LOP3.LUT R11, RZ, R11, RZ, 0x33, !PT ;  /* 0x0000000bff0b7212 */ /* 0x000fe200078e33ff */
[----:B------:R-:W-:-:S05]  /*2540*/  IMAD.U32 R21, RZ, RZ, UR6 ;  /* 0x00000006ff157e24 */ /* 0x000fca000f8e00ff */
[----:B------:R-:W-:-:S13]  /*2550*/  ISETP.NE.AND P0, PT, R21, 0x1, PT ;  /* 0x000000011500780c */ /* 0x000fda0003f05270 */
[----:B------:R-:W1:Y:S02]  /*2560*/  @P0 LDC.64 R22, c[0x0][0x9e8] ;  /* 0x00027a00ff160b82 */ /* 0x000e640000000a00 */
[----:B-1----:R-:W-:-:S05]  /*2570*/  @P0 IMAD.HI.U32 R12, R11, R22, RZ ;  /* 0x000000160b0c0227 */ /* 0x002fca00078e00ff */
[----:B------:R-:W-:-:S04]  /*2580*/  @P0 SHF.R.U32.HI R11, RZ, R23, R12 ;  /* 0x00000017ff0b0219 */ /* 0x000fc8000001160c */
[----:B------:R-:W-:Y:S01]  /*2590*/  LOP3.LUT R11, RZ, R11, RZ, 0x33, !PT ;  /* 0x0000000bff0b7212 */ /* 0x000fe200078e33ff */
[----:B------:R-:W-:Y:S06]  /*25a0*/  BRA `(.L_x_1242) ;  /* 0x0000000000187947 */ /* 0x000fec0003800000 */
.L_x_1241:
[----:B------:R-:W-:Y:S02]  /*25b0*/  ULDC UR6, c[0x0][0x9e4] ;  /* 0x0002790000067ab9 */ /* 0x000fe40000000800 */
[----:B------:R-:W-:-:S05]  /*25c0*/  IMAD.U32 R21, RZ, RZ, UR6 ;  /* 0x00000006ff157e24 */ /* 0x000fca000f8e00ff */
[----:B------:R-:W-:-:S13]  /*25d0*/  ISETP.NE.AND P0, PT, R21, 0x1, PT ;  /* 0x000000011500780c */ /* 0x000fda0003f05270 */
[----:B------:R-:W1:Y:S02]  /*25e0*/  @P0 LDC.64 R22, c[0x0][0x9e8] ;  /* 0x00027a00ff160b82 */ /* 0x000e640000000a00 */
[----:B-1----:R-:W-:-:S05]  /*25f0*/  @P0 IMAD.HI.U32 R12, R11, R22, RZ ;  /* 0x000000160b0c0227 */ /* 0x002fca00078e00ff */
[----:B------:R-:W-:-:S07]  /*2600*/  @P0 SHF.R.U32.HI R11, RZ, R23, R12 ;  /* 0x00000017ff0b0219 */ /* 0x000fce000001160c */
.L_x_1242:
[----:B------:R-:W-:Y:S05]  /*2610*/  BSYNC B0 ;  /* 0x0000000000007941 */ /* 0x000fea0003800000 */
.L_x_1240:
[----:B------:R-:W-:-:S04]  /*2620*/  IMAD R11, R11, R21, -R14 ;  /* 0x000000150b0b7224 */ /* 0x000fc800078e0a0e */
[----:B------:R-:W-:-:S05]  /*2630*/  IMAD R11, R0, -0x2, R11 ;  /* 0xfffffffe000b7824 */ /* 0x000fca00078e020b */
[----:B------:R-:W-:Y:S02]  /*2640*/  VIADDMNMX R4, R11, R21, R4, PT ;  /* 0x000000150b047246 */ /* 0x000fe40003800104 */
[----:B------:R-:W-:-:S07]  /*2650*/  VIMNMX R5, R5, R11, !PT ;  /* 0x0000000b05057248 */ /* 0x000fce0007fe0100 */
.L_x_1239:
[C---:B------:R-:W-:Y:S01]  /*2660*/  ISETP.GE.AND P1, PT, R19.reuse, 0x1, PT ;  /* 0x000000011300780c */ /* 0x040fe20003f26270 */
[----:B------:R-:W1:Y:S01]  /*2670*/  SHFL.IDX PT, R8, R8, 0x1, 0x1c1f ;  /* 0x003c1f0008087f89 */ /* 0x000e6200000e0000 */
[----:B------:R-:W-:Y:S01]  /*2680*/  ISETP.GE.AND P0, PT, R19, 0x2, PT ;  /* 0x000000021300780c */ /* 0x000fe20003f06270 */
[----:B------:R-:W-:Y:S01]  /*2690*/  UISETP.NE.AND UP1, UPT, UR43, URZ, UPT ;  /* 0x0000003f2b00728c */ /* 0x000fe2000bf25270 */
[----:B------:R-:W-:Y:S02]  /*26a0*/  P2R R23, PR, RZ, 0x2 ;  /* 0x00000002ff177803 */ /* 0x000fe40000000000 */
[----:B------:R-:W-:Y:S02]  /*26b0*/  ISETP.GT.AND P3, PT, R5, RZ, !P1 ;  /* 0x000000ff0500720c */ /* 0x000fe40004f64270 */
[----:B------:R-:W-:Y:S02]  /*26c0*/  ISETP.GE.AND P1, PT, R19, 0x9, PT ;  /* 0x000000091300780c */ /* 0x000fe40003f26270 */
[----:B------:R-:W-:-:S02]  /*26d0*/  ISETP.GT.AND P2, PT, R5, 0x1, !P0 ;  /* 0x000000010500780c */ /* 0x000fc40004744270 */
[----:B------:R-:W-:Y:S02]  /*26e0*/  P2R R57, PR, RZ, 0x2 ;  /* 0x00000002ff397803 */ /* 0x000fe40000000000 */
[----:B------:R-:W-:Y:S02]  /*26f0*/  ISETP.GT.AND P1, PT, R5, 0x8, !P1 ;  /* 0x000000080500780c */ /* 0x000fe40004f24270 */
[----:B------:R-:W-:Y:S02]  /*2700*/  ISETP.GE.AND P4, PT, R19, 0x11, PT ;  /* 0x000000111300780c */ /* 0x000fe40003f86270 */
[C---:B------:R-:W-:Y:S02]  /*2710*/  ISETP.LT.OR P1, PT, R4.reuse, 0x9, P1 ;  /* 0x000000090400780c */ /* 0x040fe40000f21670 */
[----:B------:R-:W-:Y:S02]  /*2720*/  ISETP.LT.OR P3, PT, R4, 0x1, P3 ;  /* 0x000000010400780c */ /* 0x000fe40001f61670 */
[----:B------:R-:W-:-:S02]  /*2730*/  FSEL R28, R28, -INF , !P1 ;  /* 0xff8000001c1c7808 */ /* 0x000fc40004800000 */
[----:B------:R-:W-:Y:S02]  /*2740*/  ISETP.LT.OR P2, PT, R4, 0x2, P2 ;  /* 0x000000020400780c */ /* 0x000fe40001741670 */
[----:B------:R-:W-:Y:S02]  /*2750*/  ISETP.GT.AND P1, PT, R5, 0x10, !P4 ;  /* 0x000000100500780c */ /* 0x000fe40006724270 */
[----:B------:R-:W-:Y:S02]  /*2760*/  ISETP.GE.AND P5, PT, R19, 0xa, PT ;  /* 0x0000000a1300780c */ /* 0x000fe40003fa6270 */
[----:B------:R-:W-:Y:S02]  /*2770*/  FSEL R24, R24, -INF , !P3 ;  /* 0xff80000018187808 */ /* 0x000fe40005800000 */
[----:B------:R-:W-:Y:S02]  /*2780*/  FSEL R22, R25, -INF , !P2 ;  /* 0xff80000019167808 */ /* 0x000fe40005000000 */
[----:B------:R-:W-:-:S02]  /*2790*/  ISETP.LT.OR P1, PT, R4, 0x11, P1 ;  /* 0x000000110400780c */ /* 0x000fc40000f21670 */
[----:B------:R-:W-:Y:S02]  /*27a0*/  ISETP.GT.AND P2, PT, R5, 0x9, !P5 ;  /* 0x000000090500780c */ /* 0x000fe40006f44270 */
[----:B------:R-:W-:Y:S02]  /*27b0*/  ISETP.GE.AND P3, PT, R19, 0x12, PT ;  /* 0x000000121300780c */ /* 0x000fe40003f66270 */
[----:B------:R-:W-:Y:S02]  /*27c0*/  FSEL R32, R32, -INF , !P1 ;  /* 0xff80000020207808 */ /* 0x000fe40004800000 */
[----:B------:R-:W-:Y:S02]  /*27d0*/  ISETP.LT.OR P2, PT, R4, 0xa, P2 ;  /* 0x0000000a0400780c */ /* 0x000fe40001741670 */
[----:B------:R-:W-:Y:S02]  /*27e0*/  ISETP.GT.AND P1, PT, R5, 0x11, !P3 ;  /* 0x000000110500780c */ /* 0x000fe40005f24270 */
[----:B------:R-:W-:-:S02]  /*27f0*/  FSEL R56, R29, -INF , !P2 ;  /* 0xff8000001d387808 */ /* 0x000fc40005000000 */
[C---:B------:R-:W-:Y:S02]  /*2800*/  ISETP.LT.OR P1, PT, R4.reuse, 0x12, P1 ;  /* 0x000000120400780c */ /* 0x040fe40000f21670 */
[----:B------:R-:W-:Y:S02]  /*2810*/  ISETP.GE.AND P2, PT, R19, 0x19, PT ;  /* 0x000000191300780c */ /* 0x000fe40003f46270 */
[----:B------:R-:W-:Y:S02]  /*2820*/  FSEL R58, R33, -INF , !P1 ;  /* 0xff800000213a7808 */ /* 0x000fe40004800000 */
[----:B------:R-:W-:Y:S02]  /*2830*/  ISETP.GT.AND P1, PT, R5, 0x18, !P2 ;  /* 0x000000180500780c */ /* 0x000fe40005724270 */
[----:B------:R-:W-:Y:S02]  /*2840*/  P2R R33, PR, RZ, 0x4 ;  /* 0x00000004ff217803 */ /* 0x000fe40000000000 */
[----:B------:R-:W-:-:S02]  /*2850*/  ISETP.LT.OR P1, PT, R4, 0x19, P1 ;  /* 0x000000190400780c */ /* 0x000fc40000f21670 */
[----:B------:R-:W-:Y:S02]  /*2860*/  ISETP.GE.AND P2, PT, R19, 0x1a, PT ;  /* 0x0000001a1300780c */ /* 0x000fe40003f46270 */
[----:B------:R-:W-:Y:S02]  /*2870*/  FSEL R36, R36, -INF , !P1 ;  /* 0xff80000024247808 */ /* 0x000fe40004800000 */
[----:B------:R-:W-:Y:S02]  /*2880*/  ISETP.GT.AND P1, PT, R5, 0x19, !P2 ;  /* 0x000000190500780c */ /* 0x000fe40005724270 */
[----:B------:R-:W-:Y:S02]  /*2890*/  P2R R61, PR, RZ, 0x4 ;  /* 0x00000004ff3d7803 */ /* 0x000fe40000000000 */
[----:B------:R-:W-:Y:S02]  /*28a0*/  ISETP.LT.OR P1, PT, R4, 0x1a, P1 ;  /* 0x0000001a0400780c */ /* 0x000fe40000f21670 */
[----:B------:R-:W-:-:S02]  /*28b0*/  ISETP.GE.AND P2, PT, R19, 0x21, PT ;  /* 0x000000211300780c */ /* 0x000fc40003f46270 */
[----:B------:R-:W-:Y:S02]  /*28c0*/  FSEL R60, R37, -INF , !P1 ;  /* 0xff800000253c7808 */ /* 0x000fe40004800000 */
[----:B------:R-:W-:Y:S02]  /*28d0*/  ISETP.GT.AND P1, PT, R5, 0x20, !P2 ;  /* 0x000000200500780c */ /* 0x000fe40005724270 */
[----:B------:R-:W-:Y:S02]  /*28e0*/  P2R R37, PR, RZ, 0x4 ;  /* 0x00000004ff257803 */ /* 0x000fe40000000000 */
[----:B------:R-:W-:Y:S02]  /*28f0*/  ISETP.LT.OR P1, PT, R4, 0x21, P1 ;  /* 0x000000210400780c */ /* 0x000fe40000f21670 */
[----:B------:R-:W-:Y:S02]  /*2900*/  ISETP.GE.AND P2, PT, R19, 0x22, PT ;  /* 0x000000221300780c */ /* 0x000fe40003f46270 */
[----:B------:R-:W-:-:S02]  /*2910*/  FSEL R40, R40, -INF , !P1 ;  /* 0xff80000028287808 */ /* 0x000fc40004800000 */
[----:B------:R-:W-:Y:S02]  /*2920*/  ISETP.GT.AND P1, PT, R5, 0x21, !P2 ;  /* 0x000000210500780c */ /* 0x000fe40005724270 */
[----:B------:R-:W-:Y:S02]  /*2930*/  P2R R63, PR, RZ, 0x4 ;  /* 0x00000004ff3f7803 */ /* 0x000fe40000000000 */
[----:B------:R-:W-:Y:S02]  /*2940*/  ISETP.LT.OR P1, PT, R4, 0x22, P1 ;  /* 0x000000220400780c */ /* 0x000fe40000f21670 */
[----:B------:R-:W-:Y:S02]  /*2950*/  P2R R29, PR, RZ, 0x8 ;  /* 0x00000008ff1d7803 */ /* 0x000fe40000000000 */
[----:B------:R-:W-:Y:S02]  /*2960*/  FSEL R62, R41, -INF , !P1 ;  /* 0xff800000293e7808 */ /* 0x000fe40004800000 */
[----:B------:R-:W-:-:S02]  /*2970*/  ISETP.GE.AND P1, PT, R19, 0x29, PT ;  /* 0x000000291300780c */ /* 0x000fc40003f26270 */
[----:B------:R-:W-:Y:S02]  /*2980*/  P2R R25, PR, RZ, 0x10 ;  /* 0x00000010ff197803 */ /* 0x000fe40000000000 */
[----:B------:R-:W-:Y:S02]  /*2990*/  ISETP.GT.AND P2, PT, R5, 0x28, !P1 ;  /* 0x000000280500780c */ /* 0x000fe40004f44270 */
[----:B------:R-:W-:Y:S02]  /*29a0*/  P2R R59, PR, RZ, 0x20 ;  /* 0x00000020ff3b7803 */ /* 0x000fe40000000000 */
[----:B------:R-:W-:-:S04]  /*29b0*/  ISETP.LT.OR P2, PT, R4, 0x29, P2 ;  /* 0x000000290400780c */ /* 0x000fc80001741670 */
[----:B------:R-:W-:Y:S02]  /*29c0*/  FSEL R44, R44, -INF , !P2 ;  /* 0xff8000002c2c7808 */ /* 0x000fe40005000000 */
[----:B------:R-:W-:-:S04]  /*29d0*/  ISETP.GE.AND P2, PT, R19, 0x2a, PT ;  /* 0x0000002a1300780c */ /* 0x000fc80003f46270 */
[----:B------:R-:W-:-:S04]  /*29e0*/  ISETP.GT.AND P3, PT, R5, 0x29, !P2 ;  /* 0x000000290500780c */ /* 0x000fc80005764270 */
        /* <DEDUP_REMOVED lines=15> */
[----:B------:R-:W-:Y:S02]  /*2ae0*/  P2R R19, PR, RZ, 0x40 ;  /* 0x00000040ff137803 */ /* 0x000fe40000000000 */
[----:B------:R-:W-:Y:S01]  /*2af0*/  ISETP.GT.AND P6, PT, R5, 0x39, !P6 ;  /* 0x000000390500780c */ /* 0x000fe200077c4270 */
[----:B-1----:R-:W-:-:S03]  /*2b00*/  IMAD.IADD R5, R15, 0x1, R8 ;  /* 0x000000010f057824 */ /* 0x002fc600078e0208 */
[----:B------:R-:W-:Y:S02]  /*2b10*/  ISETP.LT.OR P6, PT, R4, 0x3a, P6 ;  /* 0x0000003a0400780c */ /* 0x000fe400037c1670 */
[----:B------:R-:W-:Y:S02]  /*2b20*/  VIADDMNMX R4, R8, R20, R13, PT ;  /* 0x0000001408047246 */ /* 0x000fe4000380010d */
[----:B------:R-:W-:Y:S02]  /*2b30*/  FSEL R68, R53, -INF , !P6 ;  /* 0xff80000035447808 */ /* 0x000fe40007000000 */
[----:B------:R-:W-:-:S13]  /*2b40*/  PLOP3.LUT P6, PT, PT, PT, UP1, 0x40, 0x0 ;  /* 0x000000000000781c */ /* 0x000fda0003fce818 */
[----:B------:R-:W-:Y:S05]  /*2b50*/  @P6 BRA `(.L_x_1243) ;  /* 0x0000000000646947 */ /* 0x000fea0003800000 */
        /* <DEDUP_REMOVED lines=14> */
.L_x_1245:
[----:B------:R-:W-:Y:S02]  /*2c40*/  ULDC UR6, c[0x0][0x9e4] ;  /* 0x0002790000067ab9 */ /* 0x000fe40000000800 */
[----:B------:R-:W-:-:S05]  /*2c50*/  IMAD.U32 R12, RZ, RZ, UR6 ;  /* 0x00000006ff0c7e24 */ /* 0x000fca000f8e00ff */
[----:B------:R-:W-:-:S13]  /*2c60*/  ISETP.NE.AND P6, PT, R12, 0x1, PT ;  /* 0x000000010c00780c */ /* 0x000fda0003fc5270 */
[----:B------:R-:W1:Y:S02]  /*2c70*/  @P6 LDC.64 R20, c[0x0][0x9e8] ;  /* 0x00027a00ff146b82 */ /* 0x000e640000000a00 */
[----:B-1----:R-:W-:-:S05]  /*2c80*/  @P6 IMAD.HI.U32 R8, R11, R20, RZ ;  /* 0x000000140b086227 */ /* 0x002fca00078e00ff */
[----:B------:R-:W-:-:S07]  /*2c90*/  @P6 SHF.R.U32.HI R11, RZ, R21, R8 ;  /* 0x00000015ff0b6219 */ /* 0x000fce0000011608 */
.L_x_1246:
[----:B------:R-:W-:Y:S05]  /*2ca0*/  BSYNC B0 ;  /* 0x0000000000007941 */ /* 0x000fea0003800000 */
.L_x_1244:
[----:B------:R-:W-:-:S04]  /*2cb0*/  IMAD R11, R11, R12, -R14 ;  /* 0x0000000c0b0b7224 */ /* 0x000fc800078e0a0e */
[----:B------:R-:W-:-:S05]  /*2cc0*/  IMAD R11, R0, -0x2, R11 ;  /* 0xfffffffe000b7824 */ /* 0x000fca00078e020b */
[----:B------:R-:W-:Y:S02]  /*2cd0*/  VIADDMNMX R4, R11, R12, R4, PT ;  /* 0x0000000c0b047246 */ /* 0x000fe40003800104 */
[----:B------:R-:W-:-:S07]  /*2ce0*/  VIMNMX R5, R5, R11, !PT ;  /* 0x0000000b05057248 */ /* 0x000fce0007fe0100 */
.L_x_1243:
[----:B------:R-:W-:Y:S02]  /*2cf0*/  ISETP.GT.AND P0, PT, R5, 0x1, !P0 ;  /* 0x000000010500780c */ /* 0x000fe40004704270 */
[----:B------:R-:W-:Y:S02]  /*2d00*/  FMNMX.FTZ R8, R24, R22, !PT ;  /* 0x0000001618087209 */ /* 0x000fe40007810000 */
[----:B------:R-:W-:Y:S02]  /*2d10*/  ISETP.LT.OR P0, PT, R4, 0x2, P0 ;  /* 0x000000020400780c */ /* 0x000fe40000701670 */
[----:B------:R-:W-:Y:S02]  /*2d20*/  FMNMX.FTZ R8, R28, R8, !PT ;  /* 0x000000081c087209 */ /* 0x000fe40007810000 */
[----:B------:R-:W-:Y:S02]  /*2d30*/  FSEL R27, R27, -INF , !P0 ;  /* 0xff8000001b1b7808 */ /* 0x000fe40004000000 */
[----:B------:R-:W-:-:S02]  /*2d40*/  ISETP.NE.AND P0, PT, R57, RZ, PT ;  /* 0x000000ff3900720c */ /* 0x000fc40003f05270 */
[----:B------:R-:W-:Y:S02]  /*2d50*/  FMNMX.FTZ R8, R56, R8, !PT ;  /* 0x0000000838087209 */ /* 0x000fe40007810000 */
[----:B------:R-:W-:Y:S02]  /*2d60*/  ISETP.GT.AND P0, PT, R5, 0x8, !P0 ;  /* 0x000000080500780c */ /* 0x000fe40004704270 */
[----:B------:R-:W-:Y:S02]  /*2d70*/  FMNMX.FTZ R8, R32, R8, !PT ;  /* 0x0000000820087209 */ /* 0x000fe40007810000 */
[----:B------:R-:W-:Y:S02]  /*2d80*/  ISETP.LT.OR P0, PT, R4, 0x9, P0 ;  /* 0x000000090400780c */ /* 0x000fe40000701670 */
[----:B------:R-:W-:Y:S02]  /*2d90*/  FMNMX.FTZ R8, R58, R8, !PT ;  /* 0x000000083a087209 */ /* 0x000fe40007810000 */
[----:B------:R-:W-:-:S02]  /*2da0*/  FSEL R30, R30, -INF , !P0 ;  /* 0xff8000001e1e7808 */ /* 0x000fc40004000000 */
[----:B------:R-:W-:Y:S02]  /*2db0*/  ISETP.NE.AND P0, PT, R59, RZ, PT ;  /* 0x000000ff3b00720c */ /* 0x000fe40003f05270 */
[----:B------:R-:W-:Y:S02]  /*2dc0*/  FMNMX.FTZ R8, R36, R8, !PT ;  /* 0x0000000824087209 */ /* 0x000fe40007810000 */
[----:B------:R-:W-:Y:S02]  /*2dd0*/  ISETP.GT.AND P0, PT, R5, 0x9, !P0 ;  /* 0x000000090500780c */ /* 0x000fe40004704270 */
[----:B------:R-:W-:Y:S02]  /*2de0*/  FMNMX.FTZ R8, R60, R8, !PT ;  /* 0x000000083c087209 */ /* 0x000fe40007810000 */
[----:B------:R-:W-:Y:S02]  /*2df0*/  ISETP.LT.OR P0, PT, R4, 0xa, P0 ;  /* 0x0000000a0400780c */ /* 0x000fe40000701670 */
[----:B------:R-:W-:-:S02]  /*2e00*/  FMNMX.FTZ R8, R40, R8, !PT ;  /* 0x0000000828087209 */ /* 0x000fc40007810000 */
[----:B------:R-:W-:Y:S02]  /*2e10*/  FSEL R31, R31, -INF , !P0 ;  /* 0xff8000001f1f7808 */ /* 0x000fe40004000000 */
[----:B------:R-:W-:Y:S02]  /*2e20*/  ISETP.NE.AND P0, PT, R25, RZ, PT ;  /* 0x000000ff1900720c */ /* 0x000fe40003f05270 */
[----:B------:R-:W-:Y:S02]  /*2e30*/  FMNMX.FTZ R8, R62, R8, !PT ;  /* 0x000000083e087209 */ /* 0x000fe40007810000 */
[----:B------:R-:W-:Y:S02]  /*2e40*/  ISETP.GT.AND P0, PT, R5, 0x10, !P0 ;  /* 0x000000100500780c */ /* 0x000fe40004704270 */
[----:B------:R-:W-:Y:S02]  /*2e50*/  FMNMX.FTZ R8, R44, R8, !PT ;  /* 0x000000082c087209 */ /* 0x000fe40007810000 */
[----:B------:R-:W-:-:S02]  /*2e60*/  ISETP.LT.OR P0, PT, R4, 0x11, P0 ;  /* 0x000000110400780c */ /* 0x000fc40000701670 */
[----:B------:R-:W-:Y:S02]  /*2e70*/  FMNMX.FTZ R8, R64, R8, !PT ;  /* 0x0000000840087209 */ /* 0x000fe40007810000 */
[----:B------:R-:W-:Y:S02]  /*2e80*/  FSEL R34, R34, -INF , !P0 ;  /* 0xff80000022227808 */ /* 0x000fe40004000000 */
[----:B------:R-:W-:Y:S02]  /*2e90*/  ISETP.NE.AND P0, PT, R29, RZ, PT ;  /* 0x000000ff1d00720c */ /* 0x000fe40003f05270 */
[----:B------:R-:W-:Y:S02]  /*2ea0*/  FMNMX.FTZ R8, R48, R8, !PT ;  /* 0x0000000830087209 */ /* 0x000fe40007810000 */
[----:B------:R-:W-:Y:S02]  /*2eb0*/  ISETP.GT.AND P0, PT, R5, 0x11, !P0 ;  /* 0x000000110500780c */ /* 0x000fe40004704270 */
[----:B------:R-:W-:-:S02]  /*2ec0*/  FMNMX.FTZ R8, R66, R8, !PT ;  /* 0x0000000842087209 */ /* 0x000fc40007810000 */
[----:B------:R-:W-:Y:S02]  /*2ed0*/  ISETP.LT.OR P0, PT, R4, 0x12, P0 ;  /* 0x000000120400780c */ /* 0x000fe40000701670 */
[----:B------:R-:W-:Y:S02]  /*2ee0*/  FMNMX.FTZ R8, R52, R8, !PT ;  /* 0x0000000834087209 */ /* 0x000fe40007810000 */
[----:B------:R-:W-:Y:S02]  /*2ef0*/  FSEL R35, R35, -INF , !P0 ;  /* 0xff80000023237808 */ /* 0x000fe40004000000 */
[----:B------:R-:W-:Y:S02]  /*2f00*/  ISETP.NE.AND P0, PT, R33, RZ, PT ;  /* 0x000000ff2100720c */ /* 0x000fe40003f05270 */
[----:B------:R-:W-:Y:S02]  /*2f10*/  FMNMX.FTZ R13, R68, R8, !PT ;  /* 0x00000008440d7209 */ /* 0x000fe40007810000 */
[----:B------:R-:W-:-:S02]  /*2f20*/  ISETP.GT.AND P0, PT, R5, 0x18, !P0 ;  /* 0x000000180500780c */ /* 0x000fc40004704270 */
[----:B------:R-:W-:Y:S01]  /*2f30*/  ISETP.NE.AND P6, PT, R23, RZ, PT ;  /* 0x000000ff1700720c */ /* 0x000fe20003fc5270 */
[----:B------:R-:W1:Y:S01]  /*2f40*/  SHFL.BFLY PT, R8, R13, 0x2, 0x1f ;  /* 0x0c401f000d087f89 */ /* 0x000e6200000e0000 */
[----:B------:R-:W-:Y:S02]  /*2f50*/  ISETP.LT.OR P0, PT, R4, 0x19, P0 ;  /* 0x000000190400780c */ /* 0x000fe40000701670 */
[----:B------:R-:W-:Y:S02]  /*2f60*/  ISETP.GT.AND P1, PT, R5, 0x28, !P1 ;  /* 0x000000280500780c */ /* 0x000fe40004f24270 */
[----:B------:R-:W-:Y:S02]  /*2f70*/  FSEL R38, R38, -INF , !P0 ;  /* 0xff80000026267808 */ /* 0x000fe40004000000 */
[----:B------:R-:W-:Y:S02]  /*2f80*/  ISETP.NE.AND P0, PT, R61, RZ, PT ;  /* 0x000000ff3d00720c */ /* 0x000fe40003f05270 */
[----:B------:R-:W-:-:S02]  /*2f90*/  ISETP.GT.AND P2, PT, R5, 0x29, !P2 ;  /* 0x000000290500780c */ /* 0x000fc40005744270 */
[C---:B------:R-:W-:Y:S02]  /*2fa0*/  ISETP.GT.AND P0, PT, R5.reuse, 0x19, !P0 ;  /* 0x000000190500780c */ /* 0x040fe40004704270 */
[C---:B------:R-:W-:Y:S02]  /*2fb0*/  ISETP.GT.AND P3, PT, R5.reuse, 0x30, !P3 ;  /* 0x000000300500780c */ /* 0x040fe40005f64270 */
[----:B------:R-:W-:Y:S02]  /*2fc0*/  ISETP.LT.OR P0, PT, R4, 0x1a, P0 ;  /* 0x0000001a0400780c */ /* 0x000fe40000701670 */
[----:B------:R-:W-:Y:S02]  /*2fd0*/  ISETP.GT.AND P4, PT, R5, 0x31, !P4 ;  /* 0x000000310500780c */ /* 0x000fe40006784270 */
[----:B------:R-:W-:Y:S02]  /*2fe0*/  FSEL R39, R39, -INF , !P0 ;  /* 0xff80000027277808 */ /* 0x000fe40004000000 */
[----:B------:R-:W-:-:S02]  /*2ff0*/  ISETP.NE.AND P0, PT, R37, RZ, PT ;  /* 0x000000ff2500720c */ /* 0x000fc40003f05270 */
[C---:B------:R-:W-:Y:S02]  /*3000*/  ISETP.GT.AND P5, PT, R5.reuse, 0x38, !P5 ;  /* 0x000000380500780c */ /* 0x040fe40006fa4270 */
[----:B------:R-:W-:Y:S02]  /*3010*/  ISETP.GT.AND P0, PT, R5, 0x20, !P0 ;  /* 0x000000200500780c */ /* 0x000fe40004704270 */
[----:B-1----:R-:W-:Y:S01]  /*3020*/  FMNMX.FTZ R14, R13, R8, !PT ;  /* 0x000000080d0e7209 */ /* 0x002fe20007810000 */
[----:B------:R-:W-:Y:S01]  /*3030*/  IMAD.U32 R13, RZ, RZ, UR39 ;  /* 0x00000027ff0d7e24 */ /* 0x000fe2000f8e00ff */
[C---:B------:R-:W-:Y:S02]  /*3040*/  ISETP.LT.OR P0, PT, R4.reuse, 0x21, P0 ;  /* 0x000000210400780c */ /* 0x040fe40000701670 */
[----:B------:R-:W-:Y:S01]  /*3050*/  ISETP.LT.OR P1, PT, R4, 0x29, P1 ;  /* 0x000000290400780c */ /* 0x000fe20000f21670 */
[----:B------:R-:W1:Y:S01]  /*3060*/  SHFL.BFLY PT, R15, R14, 0x1, 0x1f ;  /* 0x0c201f000e0f7f89 */ /* 0x000e6200000e0000 */
[----:B------:R-:W-:-:S02]  /*3070*/  FSEL R42, R42, -INF , !P0 ;  /* 0xff8000002a2a7808 */ /* 0x000fc40004000000 */
[----:B------:R-:W-:Y:S02]  /*3080*/  ISETP.GT.AND P0, PT, R5, RZ, !P6 ;  /* 0x000000ff0500720c */ /* 0x000fe40007704270 */
[----:B------:R-:W-:Y:S02]  /*3090*/  ISETP.NE.AND P6, PT, R19, RZ, PT ;  /* 0x000000ff1300720c */ /* 0x000fe40003fc5270 */
[----:B------:R-:W-:Y:S02]  /*30a0*/  ISETP.LT.OR P0, PT, R4, 0x1, P0 ;  /* 0x000000010400780c */ /* 0x000fe40000701670 */
[----:B------:R-:W-:Y:S02]  /*30b0*/  ISETP.GT.AND P6, PT, R5, 0x39, !P6 ;  /* 0x000000390500780c */ /* 0x000fe400077c4270 */
        /* <DEDUP_REMOVED lines=8> */
[----:B------:R-:W-:Y:S02]  /*3140*/  FMNMX.FTZ R12, R34, R11, !PT ;  /* 0x0000000b220c7209 */ /* 0x000fe40007810000 */
[----:B------:R-:W-:Y:S02]  /*3150*/  ISETP.LT.OR P2, PT, R4, 0x2a, P2 ;  /* 0x0000002a0400780c */ /* 0x000fe40001741670 */
[----:B------:R-:W-:Y:S02]  /*3160*/  FMNMX.FTZ R11, R35, R12, !PT ;  /* 0x0000000c230b7209 */ /* 0x000fe40007810000 */
[----:B------:R-:W-:Y:S02]  /*3170*/  FSEL R46, R46, -INF , !P1 ;  /* 0xff8000002e2e7808 */ /* 0x000fe40004800000 */
[----:B------:R-:W-:Y:S02]  /*3180*/  FMNMX.FTZ R12, R38, R11, !PT ;  /* 0x0000000b260c7209 */ /* 0x000fe40007810000 */
[----:B------:R-:W-:-:S02]  /*3190*/  ISETP.LT.OR P3, PT, R4, 0x31, P3 ;  /* 0x000000310400780c */ /* 0x000fc40001f61670 */
[----:B------:R-:W-:Y:S02]  /*31a0*/  FMNMX.FTZ R5, R39, R12, !PT ;  /* 0x0000000c27057209 */ /* 0x000fe40007810000 */
[----:B------:R-:W-:Y:S02]  /*31b0*/  FSEL R47, R47, -INF , !P2 ;  /* 0xff8000002f2f7808 */ /* 0x000fe40005000000 */
        /* <DEDUP_REMOVED lines=10> */
[----:B------:R-:W-:Y:S02]  /*3260*/  FSEL R54, R54, -INF , !P5 ;  /* 0xff80000036367808 */ /* 0x000fe40006800000 */
[----:B------:R-:W-:Y:S02]  /*3270*/  FMNMX.FTZ R5, R51, R12, !PT ;  /* 0x0000000c33057209 */ /* 0x000fe40007810000 */
[----:B------:R-:W-:Y:S02]  /*3280*/  FSEL R55, R55, -INF , !P6 ;  /* 0xff80000037377808 */ /* 0x000fe40007000000 */
[----:B------:R-:W-:Y:S02]  /*3290*/  FMNMX.FTZ R4, R54, R5, !PT ;  /* 0x0000000536047209 */ /* 0x000fe40007810000 */
[----:B-1----:R-:W-:Y:S02]  /*32a0*/  FMNMX.FTZ R8, R14, R15, !PT ;  /* 0x0000000f0e087209 */ /* 0x002fe40007810000 */
[----:B------:R-:W-:-:S02]  /*32b0*/  FMNMX.FTZ R4, R55, R4, !PT ;  /* 0x0000000437047209 */ /* 0x000fc40007810000 */
[C---:B------:R-:W-:Y:S01]  /*32c0*/  FSETP.NEU.FTZ.AND P0, PT, R8.reuse, -INF , PT ;  /* 0xff8000000800780b */ /* 0x040fe20003f1d000 */
[----:B------:R-:W-:Y:S02]  /*32d0*/  FFMA.FTZ R11, R8, R13, -8 ;  /* 0xc1000000080b7423 */ /* 0x000fe4000001000d */
[----:B------:R-:W1:Y:S03]  /*32e0*/  SHFL.BFLY PT, R5, R4, 0x2, 0x1f ;  /* 0x0c401f0004057f89 */ /* 0x000e6600000e0000 */
[----:B------:R-:W-:-:S05]  /*32f0*/  FSEL R11, R11, RZ, P0 ;  /* 0x000000ff0b0b7208 */ /* 0x000fca0000000000 */
[--C-:B------:R-:W-:Y:S01]  /*3300*/  FFMA.FTZ R13, R24, UR39, -R11.reuse ;  /* 0x00000027180d7c23 */ /* 0x100fe2000801080b */
[--C-:B------:R-:W-:Y:S01]  /*3310*/  FFMA.FTZ R14, R22, UR39, -R11.reuse ;  /* 0x00000027160e7c23 */ /* 0x100fe2000801080b */
[--C-:B------:R-:W-:Y:S01]  /*3320*/  FFMA.FTZ R22, R36, UR39, -R11.reuse ;  /* 0x0000002724167c23 */ /* 0x100fe2000801080b */
[----:B------:R-:W-:Y:S01]  /*3330*/  IMAD.U32 R36, RZ, RZ, UR39 ;  /* 0x00000027ff247e24 */ /* 0x000fe2000f8e00ff */
[----:B------:R2:W-:Y:S01]  /*3340*/  MUFU.EX2 R152, R13 ;  /* 0x0000000d00987308 */ /* 0x0005e20000000800 */
[--C-:B------:R-:W-:Y:S01]  /*3350*/  FFMA.FTZ R12, R28, UR39, -R11.reuse ;  /* 0x000000271c0c7c23 */ /* 0x100fe2000801080b */
[--C-:B------:R-:W-:Y:S01]  /*3360*/  FFMA.FTZ R20, R32, UR39, -R11.reuse ;  /* 0x0000002720147c23 */ /* 0x100fe2000801080b */
[--C-:B------:R-:W-:Y:S01]  /*3370*/  FFMA.FTZ R28, R64, UR39, -R11.reuse ;  /* 0x00000027401c7c23 */ /* 0x100fe2000801080b */
[--C-:B------:R-:W-:Y:S01]  /*3380*/  FFMA.FTZ R23, R60, UR39, -R11.reuse ;  /* 0x000000273c177c23 */ /* 0x100fe2000801080b */
[--C-:B------:R-:W-:Y:S01]  /*3390*/  FFMA.FTZ R24, R40, UR39, -R11.reuse ;  /* 0x0000002728187c23 */ /* 0x100fe2000801080b */
[--C-:B------:R-:W-:Y:S01]  /*33a0*/  FFMA.FTZ R25, R62, UR39, -R11.reuse ;  /* 0x000000273e197c23 */ /* 0x100fe2000801080b */
[--C-:B------:R-:W-:Y:S01]  /*33b0*/  FFMA.FTZ R32, R48, UR39, -R11.reuse ;  /* 0x0000002730207c23 */ /* 0x100fe2000801080b */
[----:B------:R3:W4:Y:S01]  /*33c0*/  MUFU.EX2 R15, R14 ;  /* 0x0000000e000f7308 */ /* 0x0007220000000800 */
[--C-:B--2---:R-:W-:Y:S01]  /*33d0*/  FFMA.FTZ R13, R56, UR39, -R11.reuse ;  /* 0x00000027380d7c23 */ /* 0x104fe2000801080b */
[----:B------:R-:W-:Y:S01]  /*33e0*/  FFMA.FTZ R33, R66, UR39, -R11 ;  /* 0x0000002742217c23 */ /* 0x000fe2000801080b */
[----:B-1----:R-:W-:-:S05]  /*33f0*/  FMNMX.FTZ R5, R4, R5, !PT ;  /* 0x0000000504057209 */ /* 0x002fca0007810000 */
[----:B------:R1:W-:Y:S01]  /*3400*/  MUFU.EX2 R19, R13 ;  /* 0x0000000d00137308 */ /* 0x0003e20000000800 */
[----:B------:R-:W1:Y:S01]  /*3410*/  SHFL.BFLY PT, R4, R5, 0x1, 0x1f ;  /* 0x0c201f0005047f89 */ /* 0x000e6200000e0000 */
[----:B---3--:R-:W-:-:S06]  /*3420*/  FFMA.FTZ R14, R58, UR39, -R11 ;  /* 0x000000273a0e7c23 */ /* 0x008fcc000801080b */
[----:B------:R-:W-:Y:S01]  /*3430*/  MUFU.EX2 R12, R12 ;  /* 0x0000000c000c7308 */ /* 0x000fe20000000800 */
[----:B----4-:R-:W-:-:S07]  /*3440*/  FADD.FTZ R37, R152, R15 ;  /* 0x0000000f98257221 */ /* 0x010fce0000010000 */
[----:B------:R-:W-:Y:S08]  /*3450*/  MUFU.EX2 R20, R20 ;  /* 0x0000001400147308 */ /* 0x000ff00000000800 */
[----:B------:R2:W-:Y:S01]  /*3460*/  MUFU.EX2 R21, R14 ;  /* 0x0000000e00157308 */ /* 0x0005e20000000800 */
[----:B-1----:R-:W-:Y:S01]  /*3470*/  FMNMX.FTZ R13, R5, R4, !PT ;  /* 0x00000004050d7209 */ /* 0x002fe20007810000 */
[----:B------:R-:W-:-:S03]  /*3480*/  FFMA.FTZ R4, R52, UR39, -R11 ;  /* 0x0000002734047c23 */ /* 0x000fc6000801080b */
[C---:B------:R-:W-:Y:S01]  /*3490*/  FSETP.NEU.FTZ.AND P0, PT, R13.reuse, -INF , PT ;  /* 0xff8000000d00780b */ /* 0x040fe20003f1d000 */
[----:B------:R-:W-:Y:S02]  /*34a0*/  FFMA.FTZ R5, R13, R36, -8 ;  /* 0xc10000000d057423 */ /* 0x000fe40000010024 */
[----:B------:R-:W-:Y:S01]  /*34b0*/  MUFU.EX2 R22, R22 ;  /* 0x0000001600167308 */ /* 0x000fe20000000800 */
[--C-:B--2---:R-:W-:Y:S01]  /*34c0*/  FFMA.FTZ R14, R44, UR39, -R11.reuse ;  /* 0x000000272c0e7c23 */ /* 0x104fe2000801080b */
[----:B------:R-:W-:Y:S01]  /*34d0*/  FFMA.FTZ R11, R68, UR39, -R11 ;  /* 0x00000027440b7c23 */ /* 0x000fe2000801080b */
[----:B------:R-:W-:Y:S02]  /*34e0*/  FSEL R5, R5, RZ, P0 ;  /* 0x000000ff05057208 */ /* 0x000fe40000000000 */
[----:B------:R-:W-:-:S03]  /*34f0*/  PLOP3.LUT P0, PT, PT, PT, UP0, 0x40, 0x0 ;  /* 0x000000000000781c */ /* 0x000fc60003f0e808 */
        /* <DEDUP_REMOVED lines=11> */
[--C-:B------:R-:W-:Y:S01]  /*35b0*/  FFMA.FTZ R46, R46, UR39, -R5.reuse ;  /* 0x000000272e2e7c23 */ /* 0x100fe20008010805 */
[--C-:B------:R-:W-:Y:S01]  /*35c0*/  FFMA.FTZ R47, R47, UR39, -R5.reuse ;  /* 0x000000272f2f7c23 */ /* 0x100fe20008010805 */
[--C-:B------:R-:W-:Y:S01]  /*35d0*/  FFMA.FTZ R50, R50, UR39, -R5.reuse ;  /* 0x0000002732327c23 */ /* 0x100fe20008010805 */
[----:B------:R-:W1:Y:S01]  /*35e0*/  MUFU.EX2 R27, R27 ;  /* 0x0000001b001b7308 */ /* 0x000e620000000800 */
[--C-:B------:R-:W-:Y:S01]  /*35f0*/  FFMA.FTZ R51, R51, UR39, -R5.reuse ;  /* 0x0000002733337c23 */ /* 0x100fe20008010805 */
[--C-:B------:R-:W-:Y:S01]  /*3600*/  FFMA.FTZ R54, R54, UR39, -R5.reuse ;  /* 0x0000002736367c23 */ /* 0x100fe20008010805 */
[----:B------:R-:W-:-:S05]  /*3610*/  FFMA.FTZ R5, R55, UR39, -R5 ;  /* 0x0000002737057c23 */ /* 0x000fca0008010805 */
[----:B------:R-:W2:Y:S08]  /*3620*/  MUFU.EX2 R30, R30 ;  /* 0x0000001e001e7308 */ /* 0x000eb00000000800 */
[----:B------:R-:W3:Y:S01]  /*3630*/  MUFU.EX2 R31, R31 ;  /* 0x0000001f001f7308 */ /* 0x000ee20000000800 */
[----:B-1----:R-:W-:-:S07]  /*3640*/  FADD.FTZ R41, R26, R27 ;  /* 0x0000001b1a297221 */ /* 0x002fce0000010000 */
[----:B------:R-:W1:Y:S01]  /*3650*/  MUFU.EX2 R34, R34 ;  /* 0x0000002200227308 */ /* 0x000e620000000800 */
[----:B--2---:R-:W-:-:S07]  /*3660*/  FADD.FTZ R36, R30, R41 ;  /* 0x000000291e247221 */ /* 0x004fce0000010000 */
[----:B------:R-:W2:Y:S01]  /*3670*/  MUFU.EX2 R35, R35 ;  /* 0x0000002300237308 */ /* 0x000ea20000000800 */
[C---:B---3--:R-:W-:Y:S01]  /*3680*/  FADD.FTZ R41, R31.reuse, R36 ;  /* 0x000000241f297221 */ /* 0x048fe20000010000 */
[----:B------:R-:W-:-:S04]  /*3690*/  F2FP.SATFINITE.E4M3.F32.PACK_AB_MERGE_C R30, R31, R30, RZ ;  /* 0x0000001e1f1e723e */ /* 0x000fc800048070ff */
[----:B------:R-:W-:Y:S02]  /*36a0*/  F2FP.SATFINITE.E4M3.F32.PACK_AB_MERGE_C R153, R27, R26, R30 ;  /* 0x0000001a1b99723e */ /* 0x000fe4000480701e */
[----:B------:R-:W3:Y:S01]  /*36b0*/  MUFU.EX2 R38, R38 ;  /* 0x0000002600267308 */ /* 0x000ee20000000800 */
[----:B-1----:R-:W-:-:S07]  /*36c0*/  FADD.FTZ R36, R34, R41 ;  /* 0x0000002922247221 */ /* 0x002fce0000010000 */
[----:B------:R1:W-:Y:S01]  /*36d0*/  MUFU.EX2 R29, R28 ;  /* 0x0000001c001d7308 */ /* 0x0003e20000000800 */
[----:B--2---:R-:W-:-:S07]  /*36e0*/  FADD.FTZ R41, R35, R36 ;  /* 0x0000002423297221 */ /* 0x004fce0000010000 */
[----:B------:R-:W2:Y:S01]  /*36f0*/  MUFU.EX2 R39, R39 ;  /* 0x0000002700277308 */ /* 0x000ea20000000800 */
[----:B-1----:R-:W-:Y:S01]  /*3700*/  FADD.FTZ R28, R12, R37 ;  /* 0x000000250c1c7221 */ /* 0x002fe20000010000 */
[----:B---3--:R-:W-:-:S03]  /*3710*/  FADD.FTZ R36, R38, R41 ;  /* 0x0000002926247221 */ /* 0x008fc60000010000 */
[----:B------:R-:W-:-:S03]  /*3720*/  FADD.FTZ R37, R19, R28 ;  /* 0x0000001c13257221 */ /* 0x000fc60000010000 */
[----:B------:R-:W1:Y:S01]  /*3730*/  MUFU.EX2 R23, R23 ;  /* 0x0000001700177308 */ /* 0x000e620000000800 */
[----:B------:R-:W-:-:S04]  /*3740*/  FADD.FTZ R28, R20, R37 ;  /* 0x00000025141c7221 */ /* 0x000fc80000010000 */
[----:B------:R-:W-:-:S03]  /*3750*/  FADD.FTZ R37, R21, R28 ;  /* 0x0000001c15257221 */ /* 0x000fc60000010000 */
[----:B------:R-:W3:Y:S01]  /*3760*/  MUFU.EX2 R42, R42 ;  /* 0x0000002a002a7308 */ /* 0x000ee20000000800 */
[----:B------:R-:W-:Y:S01]  /*3770*/  FADD.FTZ R28, R22, R37 ;  /* 0x00000025161c7221 */ /* 0x000fe20000010000 */
[C---:B--2---:R-:W-:Y:S01]  /*3780*/  FADD.FTZ R41, R39.reuse, R36 ;  /* 0x0000002427297221 */ /* 0x044fe20000010000 */
[----:B------:R-:W-:-:S04]  /*3790*/  F2FP.SATFINITE.E4M3.F32.PACK_AB_MERGE_C R38, R39, R38, RZ ;  /* 0x000000262726723e */ /* 0x000fc800048070ff */
[----:B------:R-:W-:Y:S01]  /*37a0*/  F2FP.SATFINITE.E4M3.F32.PACK_AB_MERGE_C R155, R35, R34, R38 ;  /* 0x00000022239b723e */ /* 0x000fe20004807026 */
[----:B------:R-:W2:Y:S01]  /*37b0*/  MUFU.EX2 R24, R24 ;  /* 0x0000001800187308 */ /* 0x000ea20000000800 */
[C---:B-1----:R-:W-:Y:S01]  /*37c0*/  FADD.FTZ R37, R23.reuse, R28 ;  /* 0x0000001c17257221 */ /* 0x042fe20000010000 */
[----:B------:R-:W-:-:S04]  /*37d0*/  F2FP.SATFINITE.E4M3.F32.PACK_AB_MERGE_C R154, R23, R22, RZ ;  /* 0x00000016179a723e */ /* 0x000fc800048070ff */
[----:B------:R-:W-:Y:S02]  /*37e0*/  F2FP.SATFINITE.E4M3.F32.PACK_AB_MERGE_C R154, R21, R20, R154 ;  /* 0x00000014159a723e */ /* 0x000fe4000480709a */
        /* <DEDUP_REMOVED lines=11> */
[----:B-1----:R-:W-:-:S04]  /*38a0*/  FADD.FTZ R28, R14, R37 ;  /* 0x000000250e1c7221 */ /* 0x002fc80000010000 */
[----:B------:R-:W-:Y:S01]  /*38b0*/  FADD.FTZ R37, R29, R28 ;  /* 0x0000001c1d257221 */ /* 0x000fe20000010000 */
[----:B------:R-:W-:Y:S02]  /*38c0*/  F2FP.SATFINITE.E4M3.F32.PACK_AB_MERGE_C R28, R19, R12, RZ ;  /* 0x0000000c131c723e */ /* 0x000fe400048070ff */
[----:B------:R-:W1:Y:S01]  /*38d0*/  MUFU.EX2 R32, R32 ;  /* 0x0000002000207308 */ /* 0x000e620000000800 */
[----:B---3--:R-:W-:Y:S01]  /*38e0*/  FADD.FTZ R41, R47, R36 ;  /* 0x000000242f297221 */ /* 0x008fe20000010000 */
[----:B------:R-:W-:Y:S02]  /*38f0*/  F2FP.SATFINITE.E4M3.F32.PACK_AB_MERGE_C R29, R29, R14, RZ ;  /* 0x0000000e1d1d723e */ /* 0x000fe400048070ff */
[----:B------:R-:W-:Y:S02]  /*3900*/  F2FP.SATFINITE.E4M3.F32.PACK_AB_MERGE_C R46, R47, R46, RZ ;  /* 0x0000002e2f2e723e */ /* 0x000fe400048070ff */
[----:B------:R-:W-:Y:S02]  /*3910*/  F2FP.SATFINITE.E4M3.F32.PACK_AB_MERGE_C R152, R15, R152, R28 ;  /* 0x000000980f98723e */ /* 0x000fe4000480701c */
[----:B------:R-:W3:Y:S01]  /*3920*/  MUFU.EX2 R51, R51 ;  /* 0x0000003300337308 */ /* 0x000ee20000000800 */
[----:B--2---:R-:W-:Y:S01]  /*3930*/  FADD.FTZ R22, R50, R41 ;  /* 0x0000002932167221 */ /* 0x004fe20000010000 */
        /* <DEDUP_REMOVED lines=11> */
[----:B---3--:R-:W-:Y:S01]  /*39f0*/  FADD.FTZ R12, R4, R19 ;  /* 0x00000013040c7221 */ /* 0x008fe20000010000 */
[----:B--2---:R-:W-:-:S03]  /*3a00*/  F2FP.SATFINITE.E4M3.F32.PACK_AB_MERGE_C R158, R11, R4, RZ ;  /* 0x000000040b9e723e */ /* 0x004fc600048070ff */
[----:B------:R-:W-:Y:S01]  /*3a10*/  FADD.FTZ R4, R11, R12 ;  /* 0x0000000c0b047221 */ /* 0x000fe20000010000 */
[----:B------:R-:W-:Y:S02]  /*3a20*/  F2FP.SATFINITE.E4M3.F32.PACK_AB_MERGE_C R158, R33, R32, R158 ;  /* 0x00000020219e723e */ /* 0x000fe4000480709e */
[C---:B-1----:R-:W-:Y:S01]  /*3a30*/  F2FP.SATFINITE.E4M3.F32.PACK_AB_MERGE_C R54, R5.reuse, R54, RZ ;  /* 0x000000360536723e */ /* 0x042fe200048070ff */
[----:B------:R-:W-:-:S03]  /*3a40*/  FADD.FTZ R5, R5, R14 ;  /* 0x0000000e05057221 */ /* 0x000fc60000010000 */
[----:B------:R-:W-:Y:S01]  /*3a50*/  F2FP.SATFINITE.E4M3.F32.PACK_AB_MERGE_C R159, R51, R50, R54 ;  /* 0x00000032339f723e */ /* 0x000fe20004807036 */
[----:B------:R-:W-:Y:S06]  /*3a60*/  @P0 BRA `(.L_x_1247) ;  /* 0x0000000000040947 */ /* 0x000fec0003800000 */
[----:B------:R-:W-:Y:S01]  /*3a70*/  BPT.TRAP 0x1 ;  /* 0x000000040000795c */ /* 0x000fe20000300000 */
.L_x_1247:
[----:B------:R-:W-:Y:S01]  /*3a80*/  PLOP3.LUT P1, PT, PT, PT, UP0, 0x40, 0x0 ;  /* 0x000000000000781c */ /* 0x000fe20003f2e808 */
[----:B------:R1:W2:-:S12]  /*3a90*/  SYNCS.PHASECHK.TRANS64.TRYWAIT P0, [UR41+0x20850], R10 ;  /* 0x0208500aff0075a7 */ /* 0x0002980008000169 */
[----:B-1----:R-:W-:Y:S05]  /*3aa0*/  @P1 BRA `(.L_x_1248) ;  /* 0x0000000000041947 */ /* 0x002fea0003800000 */
[----:B------:R-:W-:Y:S01]  /*3ab0*/  BPT.TRAP 0x1 ;  /* 0x000000040000795c */ /* 0x000fe20000300000 */
.L_x_1248:
[----:B--2---:R-:W-:Y:S05]  /*3ac0*/  @P0 BRA `(.L_x_1249) ;  /* 0x0000000000080947 */ /* 0x004fea0003800000 */
[----:B------:R-:W1:Y:S02]  /*3ad0*/  SYNCS.PHASECHK.TRANS64.TRYWAIT P0, [UR41+0x20850], R10 ;  /* 0x0208500aff0075a7 */ /* 0x000e640008000169 */
[----:B-1----:R-:W-:Y:S05]  /*3ae0*/  @!P0 BRA `(.L_x_1250) ;  /* 0x000000f8004c8947 */ /* 0x002fea0003800000 */
.L_x_1249:
[----:B------:R2:W-:Y:S01]  /*3af0*/  BAR.SYNC.DEFER_BLOCKING R7, 0x100 ;  /* 0x000400070000751d */ /* 0x0005e20000010000 */
[----:B------:R-:W-:Y:S01]  /*3b00*/  UIADD3 UR6, UR41, 0x400, URZ ;  /* 0x0000040029067890 */ /* 0x000fe2000fffe03f */
[----:B------:R-:W-:-:S03]  /*3b10*/  PLOP3.LUT P0, PT, PT, PT, UP0, 0x40, 0x0 ;  /* 0x000000000000781c */ /* 0x000fc60003f0e808 */
[----:B------:R-:W-:-:S03]  /*3b20*/  USHF.R.U32.HI UR6, URZ, 0x4, UR6 ;  /* 0x000000043f067899 */ /* 0x000fc60008011606 */
[----:B------:R-:W3:Y:S01]  /*3b30*/  S2UR UR45, SR_CgaCtaId ;  /* 0x00000000002d79c3 */ /* 0x000ee20000008800 */
[----:B------:R-:W-:Y:S01]  /*3b40*/  UMOV UR7, 0x80000020 ;  /* 0x8000002000077882 */ /* 0x000fe20000000000 */
[----:B------:R-:W-:-:S04]  /*3b50*/  ULOP3.LUT UR6, UR6, 0x3fff, URZ, 0xc0, !UPT ;  /* 0x00003fff06067892 */ /* 0x000fc8000f8ec03f */
[----:B------:R-:W-:-:S07]  /*3b60*/  ULOP3.LUT UR48, UR6, 0x10000, URZ, 0xfc, !UPT ;  /* 0x0001000006307892 */ /* 0x000fce000f8efc3f */
[----:B------:R-:W-:Y:S01]  /*3b70*/  UMOV UR6, UR48 ;  /* 0x0000003000067c82 */ /* 0x000fe20008000000 */
[----:B------:R-:W-:-:S06]  /*3b80*/  WARPGROUP.ARRIVE ;  /* 0x00000000000079c5 */ /* 0x000fcc0000000000 */
[----:B------:R-:W-:Y:S01]  /*3b90*/  QGMMA.64x256x32.F32.E4M3.E4M3 R24, R152, gdesc[UR4], RZ, !UPT, gsb0 ;  /* 0x03e0000498187df3 */ /* 0x000fe2000c0008ff */
[----:B------:R-:W-:Y:S01]  /*3ba0*/  UIADD3 UR6, UR48, 0x2, URZ ;  /* 0x0000000230067890 */ /* 0x000fe2000fffe03f */
[----:B------:R-:W-:Y:S01]  /*3bb0*/  UMOV UR7, 0x80000020 ;  /* 0x8000002000077882 */ /* 0x000fe20000000000 */
[----:B------:R-:W-:Y:S02]  /*3bc0*/  WARPGROUP.DEPBAR.LE gsb0, 0x0 ;  /* 0x00008000000079c5 */ /* 0x000fe40000010000 */
[----:B------:R-:W-:-:S15]  /*3bd0*/  WARPGROUP.ARRIVE ;  /* 0x00000000000079c5 */ /* 0x000fde0000000000 */
[----:B------:R-:W-:-:S08]  /*3be0*/  NOP ;  /* 0x0000000000007918 */ /* 0x000fd00000000000 */
[----:B------:R-:W-:Y:S03]  /*3bf0*/  QGMMA.64x256x32.F32.E4M3.E4M3 R24, R156, gdesc[UR4], R24, gsb0 ;  /* 0x03e000049c187df3 */ /* 0x000fe60008000818 */
[----:B------:R-:W-:Y:S02]  /*3c00*/  WARPGROUP.DEPBAR.LE gsb0, 0x0 ;  /* 0x00008000000079c5 */ /* 0x000fe40000010000 */
[----:B--23--:R-:W-:Y:S05]  /*3c10*/  @P0 BRA `(.L_x_1251) ;  /* 0x0000000000040947 */ /* 0x00cfea0003800000 */
[----:B------:R-:W-:Y:S01]  /*3c20*/  BPT.TRAP 0x1 ;  /* 0x000000040000795c */ /* 0x000fe20000300000 */
.L_x_1251:
[----:B------:R-:W-:Y:S01]  /*3c30*/  UISETP.NE.AND UP2, UPT, UR44, URZ, UPT ;  /* 0x0000003f2c00728c */ /* 0x000fe2000bf45270 */
[----:B------:R-:W-:Y:S01]  /*3c40*/  R2UR UR14, R18 ;  /* 0x00000000120e72ca */ /* 0x000fe200000e0000 */
[----:B------:R-:W-:Y:S01]  /*3c50*/  UIADD3 UR6, UR41, 0x20860, URZ ;  /* 0x0002086029067890 */ /* 0x000fe2000fffe03f */
[----:B-1----:R-:W-:Y:S01]  /*3c60*/  VIADD R10, R17, 0xfffffffe ;  /* 0xfffffffe110a7836 */ /* 0x002fe20000000000 */
[----:B------:R-:W-:Y:S02]  /*3c70*/  UISETP.NE.AND UP1, UPT, UR43, URZ, UPT ;  /* 0x0000003f2b00728c */ /* 0x000fe4000bf25270 */
[----:B------:R-:W-:-:S04]  /*3c80*/  UPRMT UR10, UR45, 0x654, UR6 ;  /* 0x000006542d0a7896 */ /* 0x000fc80008000006 */
[----:B------:R-:W-:Y:S01]  /*3c90*/  PLOP3.LUT P0, PT, PT, PT, UP1, 0x40, 0x0 ;  /* 0x000000000000781c */ /* 0x000fe20003f0e818 */
[----:B------:R-:W-:Y:S02]  /*3ca0*/  @UP2 ULDC UR6, c[0x0][0x44c] ;  /* 0x0001130000062ab9 */ /* 0x000fe40000000800 */
[----:B------:R-:W-:Y:S02]  /*3cb0*/  UIMAD.WIDE.U32 UR6, UR47, UR6, URZ ;  /* 0x000000062f0672a5 */ /* 0x000fe4000f8e003f */
[----:B------:R-:W-:Y:S01]  /*3cc0*/  SYNCS.ARRIVE.TRANS64.RED.A1T0 RZ, [UR10], RZ ;  /* 0x000000ffffff79a7 */ /* 0x000fe2000810040a */
[----:B------:R-:W-:Y:S02]  /*3cd0*/  @UP2 ULDC UR10, c[0x0][0x450] ;  /* 0x00011400000a2ab9 */ /* 0x000fe40000000800 */
[----:B------:R-:W-:-:S04]  /*3ce0*/  @UP2 USHF.R.U32.HI UR47, URZ, UR10, UR7 ;  /* 0x0000000a3f2f2299 */ /* 0x000fc80008011607 */
[----:B------:R-:W-:-:S04]  /*3cf0*/  UIADD3 UR47, UR14, UR47, URZ ;  /* 0x0000002f0e2f7290 */ /* 0x000fc8000fffe03f */
[----:B------:R-:W-:Y:S01]  /*3d00*/  UIADD3 UR10, UR47, UR11, URZ ;  /* 0x0000000b2f0a7290 */ /* 0x000fe2000fffe03f */
[----:B------:R-:W-:Y:S11]  /*3d10*/  @P0 BRA `(.L_x_1252) ;  /* 0x00000000004c0947 */ /* 0x000ff60003800000 */
[----:B------:R-:W-:Y:S01]  /*3d20*/  ISETP.LT.AND P0, PT, RZ, UR47, PT ;  /* 0x0000002fff007c0c */ /* 0x000fe2000bf01270 */
[----:B------:R-:W-:-:S12]  /*3d30*/  UIADD3 UR11, UR47, -0x1, URZ ;  /* 0xffffffff2f0b7890 */ /* 0x000fd8000fffe03f */
[----:B------:R-:W-:Y:S05]  /*3d40*/  @P0 BRA `(.L_x_1253) ;  /* 0x0000000000200947 */ /* 0x000fea0003800000 */
[----:B------:R-:W-:Y:S01]  /*3d50*/  ULDC UR14, c[0x0][0x9e4] ;  /* 0x00027900000e7ab9 */ /* 0x000fe20000000800 */
[----:B------:R-:W-:Y:S02]  /*3d60*/  UIADD3 UR11, -UR47, URZ, URZ ;  /* 0x0000003f2f0b7290 */ /* 0x000fe4000fffe13f */
[----:B------:R-:W-:-:S11]  /*3d70*/  UISETP.NE.AND UP1, UPT, UR14, 0x1, UPT ;  /* 0x000000010e00788c */ /* 0x000fd6000bf25270 */
[----:B------:R-:W-:Y:S02]  /*3d80*/  @UP1 ULDC.64 UR18, c[0x0][0x9e8] ;  /* 0x00027a0000121ab9 */ /* 0x000fe40000000a00 */
[----:B------:R-:W-:-:S04]  /*3d90*/  UIMAD.WIDE.U32 UR6, UR11, UR18, URZ ;  /* 0x000000120b0672a5 */ /* 0x000fc8000f8e003f */
[----:B------:R-:W-:-:S04]  /*3da0*/  @UP1 USHF.R.U32.HI UR11, URZ, UR19, UR7 ;  /* 0x000000133f0b1299 */ /* 0x000fc80008011607 */
[----:B------:R-:W-:Y:S01]  /*3db0*/  ULOP3.LUT UR11, URZ, UR11, URZ, 0x33, !UPT ;  /* 0x0000000b3f0b7292 */ /* 0x000fe2000f8e333f */
[----:B------:R-:W-:Y:S11]  /*3dc0*/  BRA `(.L_x_1254) ;  /* 0x0000000000147947 */ /* 0x000ff60003800000 */
.L_x_1253:
[----:B------:R-:W-:Y:S02]  /*3dd0*/  ULDC UR14, c[0x0][0x9e4] ;  /* 0x00027900000e7ab9 */ /* 0x000fe40000000800 */
[----:B------:R-:W-:-:S11]  /*3de0*/  UISETP.NE.AND UP1, UPT, UR14, 0x1, UPT ;  /* 0x000000010e00788c */ /* 0x000fd6000bf25270 */
[----:B------:R-:W-:Y:S02]  /*3df0*/  @UP1 ULDC.64 UR18, c[0x0][0x9e8] ;  /* 0x00027a0000121ab9 */ /* 0x000fe40000000a00 */
[----:B------:R-:W-:-:S04]  /*3e00*/  UIMAD.WIDE.U32 UR6, UR11, UR18, URZ ;  /* 0x000000120b0672a5 */ /* 0x000fc8000f8e003f */
[----:B------:R-:W-:-:S12]  /*3e10*/  @UP1 USHF.R.U32.HI UR11, URZ, UR19, UR7 ;  /* 0x000000133f0b1299 */ /* 0x000fd80008011607 */
.L_x_1254:
[----:B------:R-:W-:-:S04]  /*3e20*/  UIMAD UR11, UR11, UR14, UR14 ;  /* 0x0000000e0b0b72a4 */ /* 0x000fc8000f8e020e */
[----:B------:R-:W-:-:S04]  /*3e30*/  UISETP.LT.AND UP1, UPT, UR10, UR11, UPT ;  /* 0x0000000b0a00728c */ /* 0x000fc8000bf21270 */
[----:B------:R-:W-:-:S12]  /*3e40*/  USEL UR10, UR10, UR11, UP1 ;  /* 0x0000000b0a0a7287 */ /* 0x000fd80008800000 */
.L_x_1252:
[----:B------:R-:W-:Y:S01]  /*3e50*/  USHF.R.S32.HI UR6, URZ, 0x1f, UR10 ;  /* 0x0000001f3f067899 */ /* 0x000fe2000801140a */
[----:B------:R-:W-:Y:S01]  /*3e60*/  UMOV UR49, URZ ;  /* 0x0000003f00317c82 */ /* 0x000fe20008000000 */
[----:B------:R-:W-:Y:S02]  /*3e70*/  UMOV UR47, URZ ;  /* 0x0000003f002f7c82 */ /* 0x000fe40008000000 */
[----:B------:R-:W-:-:S04]  /*3e80*/  ULEA.HI UR6, UR6, UR10, URZ, 0x6 ;  /* 0x0000000a06067291 */ /* 0x000fc8000f8f303f */
[----:B------:R-:W-:-:S04]  /*3e90*/  USHF.R.S32.HI UR6, URZ, 0x6, UR6 ;  /* 0x000000063f067899 */ /* 0x000fc80008011406 */
[----:B------:R-:W-:-:S04]  /*3ea0*/  UISETP.LT.AND UP1, UPT, UR40, UR6, UPT ;  /* 0x000000062800728c */ /* 0x000fc8000bf21270 */
[----:B------:R-:W-:-:S06]  /*3eb0*/  USEL UR54, UR40, UR6, !UP1 ;  /* 0x0000000628367287 */ /* 0x000fcc000c800000 */
[----:B------:R-:W-:-:S13]  /*3ec0*/  ISETP.GE.AND P0, PT, R10, UR54, PT ;  /* 0x000000360a007c0c */ /* 0x000fda000bf06270 */
[----:B------:R-:W-:Y:S05]  /*3ed0*/  @!P0 BRA `(.L_x_1255) ;  /* 0x0000002000f48947 */ /* 0x000fea0003800000 */
[----:B------:R-:W-:Y:S01]  /*3ee0*/  IMAD.MOV.U32 R12, RZ, RZ, R13 ;  /* 0x000000ffff0c7224 */ /* 0x000fe200078e000d */
[----:B------:R-:W-:Y:S01]  /*3ef0*/  UMOV UR47, URZ ;  /* 0x0000003f002f7c82 */ /* 0x000fe20008000000 */
[----:B------:R-:W-:Y:S01]  /*3f00*/  IMAD.MOV.U32 R14, RZ, RZ, R8 ;  /* 0x000000ffff0e7224 */ /* 0x000fe200078e0008 */
[----:B------:R-:W-:Y:S01]  /*3f10*/  UMOV UR49, URZ ;  /* 0x0000003f00317c82 */ /* 0x000fe20008000000 */
[----:B------:R-:W-:Y:S01]  /*3f20*/  ULDC UR56, c[0x0][0x9e4] ;  /* 0x0002790000387ab9 */ /* 0x000fe20000000800 */
[----:B------:R-:W-:Y:S01]  /*3f30*/  ULDC UR51, c[0x0][0x2f0] ;  /* 0x0000bc0000337ab9 */ /* 0x000fe20000000800 */
[----:B------:R-:W-:-:S05]  /*3f40*/  ULDC UR55, c[0x0][0x9e0] ;  /* 0x0002780000377ab9 */ /* 0x000fca0000000800 */
.L_x_1274:
[----:B------:R-:W-:Y:S01]  /*3f50*/  UIADD3 UR49, UR49, 0x1, URZ ;  /* 0x0000000131317890 */ /* 0x000fe2000fffe03f */
[----:B------:R-:W-:-:S03]  /*3f60*/  PLOP3.LUT P0, PT, PT, PT, UP0, 0x40, 0x0 ;  /* 0x000000000000781c */ /* 0x000fc60003f0e808 */
[----:B------:R-:W-:-:S04]  /*3f70*/  UISETP.NE.AND UP1, UPT, UR49, 0x2, UPT ;  /* 0x000000023100788c */ /* 0x000fc8000bf25270 */
[----:B------:R-:W-:Y:S02]  /*3f80*/  USEL UR6, URZ, 0x1, UP1 ;  /* 0x000000013f067887 */ /* 0x000fe40008800000 */
[----:B------:R-:W-:Y:S02]  /*3f90*/  USEL UR49, UR49, URZ, UP1 ;  /* 0x0000003f31317287 */ /* 0x000fe40008800000 */
[----:B------:R-:W-:Y:S02]  /*3fa0*/  ULOP3.LUT UR47, UR47, UR6, URZ, 0x3c, !UPT ;  /* 0x000000062f2f7292 */ /* 0x000fe4000f8e3c3f */
[----:B-1----:R-:W-:Y:S10]  /*3fb0*/  @P0 BRA `(.L_x_1256) ;  /* 0x0000000000040947 */ /* 0x002ff40003800000 */
[----:B------:R-:W-:Y:S01]  /*3fc0*/  BPT.TRAP 0x1 ;  /* 0x000000040000795c */ /* 0x000fe20000300000 */
.L_x_1256:
[----:B------:R-:W-:Y:S01]  /*3fd0*/  PLOP3.LUT P1, PT, PT, PT, UP0, 0x40, 0x0 ;  /* 0x000000000000781c */ /* 0x000fe20003f2e808 */
[----:B------:R-:W-:Y:S01]  /*3fe0*/  ULEA UR57, UR49, UR41, 0x3 ;  /* 0x0000002931397291 */ /* 0x000fe2000f8e183f */
[----:B------:R-:W-:-:S05]  /*3ff0*/  IMAD.U32 R11, RZ, RZ, UR47 ;  /* 0x0000002fff0b7e24 */ /* 0x000fca000f8e00ff */
[----:B------:R-:W-:-:S04]  /*4000*/  SHF.L.U32 R11, R11, 0x1f, RZ ;  /* 0x0000001f0b0b7819 */ /* 0x000fc800000006ff */
[----:B------:R1:W2:Y:S02]  /*4010*/  SYNCS.PHASECHK.TRANS64.TRYWAIT P0, [UR57+0x20830], R11 ;  /* 0x0208300bff0075a7 */ /* 0x0002a40008000179 */
[----:B------:R-:W-:Y:S05]  /*4020*/  @P1 BRA `(.L_x_1257) ;  /* 0x0000000000041947 */ /* 0x000fea0003800000 */
[----:B------:R-:W-:Y:S01]  /*4030*/  BPT.TRAP 0x1 ;  /* 0x000000040000795c */ /* 0x000fe20000300000 */
.L_x_1257:
[----:B--2---:R-:W-:Y:S05]  /*4040*/  @P0 BRA `(.L_x_1258) ;  /* 0x0000000000080947 */ /* 0x004fea0003800000 */
[----:B------:R-:W2:Y:S02]  /*4050*/  SYNCS.PHASECHK.TRANS64.TRYWAIT P0, [UR57+0x20830], R11 ;  /* 0x0208300bff0075a7 */ /* 0x000ea40008000179 */
[----:B--2---:R-:W-:Y:S05]  /*4060*/  @!P0 BRA `(.L_x_1259) ;  /* 0x000000f400048947 */ /* 0x004fea0003800000 */
.L_x_1258:
[----:B------:R-:W-:Y:S01]  /*4070*/  ULEA UR6, UR49, UR46, 0xa ;  /* 0x0000002e31067291 */ /* 0x000fe2000f8e503f */
[----:B------:R-:W-:Y:S01]  /*4080*/  WARPGROUP.ARRIVE ;  /* 0x00000000000079c5 */ /* 0x000fe20000000000 */
[----:B------:R-:W-:Y:S01]  /*4090*/  UMOV UR7, 0x40000040 ;  /* 0x4000004000077882 */ /* 0x000fe20000000000 */
[----:B------:R-:W-:Y:S01]  /*40a0*/  UMOV UR11, 0x40000040 ;  /* 0x40000040000b7882 */ /* 0x000fe20000000000 */
[----:B------:R-:W-:Y:S01]  /*40b0*/  UIADD3 UR10, UR6, 0x2, URZ ;  /* 0x00000002060a7890 */ /* 0x000fe2000fffe03f */
[----:B------:R-:W-:Y:S01]  /*40c0*/  PLOP3.LUT P0, PT, PT, PT, UP0, 0x40, 0x0 ;  /* 0x000000000000781c */ /* 0x000fe20003f0e808 */
[----:B------:R-:W-:Y:S01]  /*40d0*/  UIADD3 UR14, UR6, 0x4, URZ ;  /* 0x00000004060e7890 */ /* 0x000fe2000fffe03f */
[----:B0-----:R-:W-:Y:S01]  /*40e0*/  IADD3 R3, -R16, 0xb, RZ ;  /* 0x0000000b10037810 */ /* 0x001fe20007ffe1ff */
[----:B------:R-:W-:Y:S01]  /*40f0*/  UMOV UR15, 0x40000040 ;  /* 0x40000040000f7882 */ /* 0x000fe20000000000 */
[----:B------:R-:W-:Y:S01]  /*4100*/  QGMMA.64x64x32.F32.E4M3.E4M3 R152, gdesc[UR4], RZ, !UPT, gsb0 ;  /* 0x00e00000049879f3 */ /* 0x000fe2000c0008ff */
        /* <DEDUP_REMOVED lines=35> */
.L_x_1260:
[----:B------:R-:W-:Y:S01]  /*4340*/  UISETP.NE.AND UP2, UPT, UR44, URZ, UPT ;  /* 0x0000003f2c00728c */ /* 0x000fe2000bf45270 */
[----:B------:R-:W3:Y:S01]  /*4350*/  LDC R9, c[0x0][0x288] ;  /* 0x0000a200ff097b82 */ /* 0x000ee20000000800 */
[----:B--2---:R-:W-:Y:S01]  /*4360*/  IMAD.MOV.U32 R8, RZ, RZ, R6 ;  /* 0x000000ffff087224 */ /* 0x004fe200078e0006 */
[----:B------:R-:W-:Y:S01]  /*4370*/  UISETP.NE.AND UP1, UPT, UR43, URZ, UPT ;  /* 0x0000003f2b00728c */ /* 0x000fe2000bf25270 */
[----:B------:R-:W-:Y:S02]  /*4380*/  IMAD.SHL.U32 R20, R10, 0x40, RZ ;  /* 0x000000400a147824 */ /* 0x000fe400078e00ff */
[----:B------:R-:W-:Y:S02]  /*4390*/  PLOP3.LUT P0, PT, PT, PT, UP2, 0x80, 0x0 ;  /* 0x000000000000781c */ /* 0x000fe40003f0f028 */
[----:B------:R-:W-:-:S03]  /*43a0*/  PLOP3.LUT P1, PT, PT, PT, UP2, 0x80, 0x0 ;  /* 0x000000000000781c */ /* 0x000fc60003f2f028 */
[----:B------:R-:W-:Y:S01]  /*43b0*/  @UP2 ULDC UR6, c[0x0][0x44c] ;  /* 0x0001130000062ab9 */ /* 0x000fe20000000800 */
[----:B------:R-:W-:-:S07]  /*43c0*/  @UP2 ULDC UR7, c[0x0][0x450] ;  /* 0x0001140000072ab9 */ /* 0x000fce0000000800 */
[----:B------:R-:W-:Y:S01]  /*43d0*/  @P0 IMAD.HI.U32 R13, R6, UR6, RZ ;  /* 0x00000006060d0c27 */ /* 0x000fe2000f8e00ff */
[----:B------:R-:W-:Y:S01]  /*43e0*/  UIADD3 UR6, UR57, 0x20840, URZ ;  /* 0x0002084039067890 */ /* 0x000fe2000fffe03f */
[----:B------:R-:W-:-:S03]  /*43f0*/  PLOP3.LUT P0, PT, PT, PT, UP1, 0x40, 0x0 ;  /* 0x000000000000781c */ /* 0x000fc60003f0e818 */
[----:B------:R-:W-:Y:S01]  /*4400*/  @P1 SHF.R.U32.HI R8, RZ, UR7, R13 ;  /* 0x00000007ff081c19 */ /* 0x000fe2000801160d */
[----:B------:R-:W-:Y:S01]  /*4410*/  UPRMT UR6, UR45, 0x654, UR6 ;  /* 0x000006542d067896 */ /* 0x000fe20008000006 */
[----:B------:R-:W-:-:S03]  /*4420*/  IADD3 R13, -R20, 0x1, RZ ;  /* 0x00000001140d7810 */ /* 0x000fc60007ffe1ff */
[----:B------:R-:W2:Y:S02]  /*4430*/  SHFL.IDX PT, R21, R8, RZ, 0x1c1f ;  /* 0x001c1fff08157589 */ /* 0x000ea400000e0000 */
[----:B------:R-:W-:-:S03]  /*4440*/  IMAD R13, R0, -0x2, R13 ;  /* 0xfffffffe000d7824 */ /* 0x000fc600078e020d */
[----:B------:R-:W-:Y:S01]  /*4450*/  SYNCS.ARRIVE.TRANS64.RED.A1T0 RZ, [UR6], RZ ;  /* 0x000000ffffff79a7 */ /* 0x000fe20008100406 */
[----:B------:R-:W-:-:S04]  /*4460*/  IMAD R18, R2, UR51, R13 ;  /* 0x0000003302127c24 */ /* 0x000fc8000f8e020d */
[----:B---3--:R-:W-:-:S04]  /*4470*/  IMAD.IADD R18, R18, 0x1, -R9 ;  /* 0x0000000112127824 */ /* 0x008fc800078e0a09 */
[C---:B------:R-:W-:Y:S02]  /*4480*/  VIADD R19, R18.reuse, UR55 ;  /* 0x0000003712137c36 */ /* 0x040fe40008000000 */
[----:B------:R-:W-:Y:S02]  /*4490*/  VIADD R22, R18, UR50 ;  /* 0x0000003212167c36 */ /* 0x000fe40008000000 */
[----:B--2---:R-:W-:Y:S02]  /*44a0*/  IMAD.IADD R15, R19, 0x1, R21 ;  /* 0x00000001130f7824 */ /* 0x004fe400078e0215 */
[----:B------:R-:W-:Y:S01]  /*44b0*/  IMAD.IADD R17, R21, 0x1, R22 ;  /* 0x0000000115117824 */ /* 0x000fe200078e0216 */
[----:B------:R-:W-:Y:S06]  /*44c0*/  @P0 BRA `(.L_x_1261) ;  /* 0x00000000005c0947 */ /* 0x000fec0003800000 */
[----:B------:R-:W-:Y:S01]  /*44d0*/  IMAD R18, R2, UR51, R21 ;  /* 0x0000003302127c24 */ /* 0x000fe2000f8e0215 */
[----:B------:R-:W-:Y:S03]  /*44e0*/  BSSY B0, `(.L_x_1262) ;  /* 0x0000011000007945 */ /* 0x000fe60003800000 */
[----:B------:R-:W-:-:S05]  /*44f0*/  IMAD.IADD R13, R18, 0x1, -R9 ;  /* 0x00000001120d7824 */ /* 0x000fca00078e0a09 */
[----:B------:R-:W-:-:S13]  /*4500*/  ISETP.GT.AND P0, PT, R13, -0x1, PT ;  /* 0xffffffff0d00780c */ /* 0x000fda0003f04270 */
[----:B------:R-:W-:Y:S05]  /*4510*/  @P0 BRA `(.L_x_1263) ;  /* 0x0000000000200947 */ /* 0x000fea0003800000 */
[----:B------:R-:W-:Y:S01]  /*4520*/  IMAD.U32 R21, RZ, RZ, UR56 ;  /* 0x00000038ff157e24 */ /* 0x000fe2000f8e00ff */
[----:B------:R-:W-:-:S04]  /*4530*/  LOP3.LUT R13, RZ, R13, RZ, 0x33, !PT ;  /* 0x0000000dff0d7212 */ /* 0x000fc800078e33ff */
[----:B------:R-:W-:-:S13]  /*4540*/  ISETP.NE.AND P0, PT, R21, 0x1, PT ;  /* 0x000000011500780c */ /* 0x000fda0003f05270 */
[----:B------:R-:W2:Y:S02]  /*4550*/  @P0 LDC.64 R184, c[0x0][0x9e8] ;  /* 0x00027a00ffb80b82 */ /* 0x000ea40000000a00 */
[----:B--2---:R-:W-:-:S05]  /*4560*/  @P0 IMAD.HI.U32 R18, R13, R184, RZ ;  /* 0x000000b80d120227 */ /* 0x004fca00078e00ff */
[----:B------:R-:W-:-:S04]  /*4570*/  @P0 SHF.R.U32.HI R13, RZ, R185, R18 ;  /* 0x000000b9ff0d0219 */ /* 0x000fc80000011612 */
[----:B------:R-:W-:Y:S01]  /*4580*/  LOP3.LUT R13, RZ, R13, RZ, 0x33, !PT ;  /* 0x0000000dff0d7212 */ /* 0x000fe200078e33ff */
[----:B------:R-:W-:Y:S06]  /*4590*/  BRA `(.L_x_1264) ;  /* 0x0000000000147947 */ /* 0x000fec0003800000 */
.L_x_1263:
[----:B------:R-:W-:-:S05]  /*45a0*/  IMAD.U32 R21, RZ, RZ, UR56 ;  /* 0x00000038ff157e24 */ /* 0x000fca000f8e00ff */
[----:B------:R-:W-:-:S13]  /*45b0*/  ISETP.NE.AND P0, PT, R21, 0x1, PT ;  /* 0x000000011500780c */ /* 0x000fda0003f05270 */
[----:B------:R-:W2:Y:S02]  /*45c0*/  @P0 LDC.64 R184, c[0x0][0x9e8] ;  /* 0x00027a00ffb80b82 */ /* 0x000ea40000000a00 */
[----:B--2---:R-:W-:-:S05]  /*45d0*/  @P0 IMAD.HI.U32 R18, R13, R184, RZ ;  /* 0x000000b80d120227 */ /* 0x004fca00078e00ff */
[----:B------:R-:W-:-:S07]  /*45e0*/  @P0 SHF.R.U32.HI R13, RZ, R185, R18 ;  /* 0x000000b9ff0d0219 */ /* 0x000fce0000011612 */
.L_x_1264:
[----:B------:R-:W-:Y:S05]  /*45f0*/  BSYNC B0 ;  /* 0x0000000000007941 */ /* 0x000fea0003800000 */
.L_x_1262:
[----:B------:R-:W-:-:S04]  /*4600*/  IMAD R13, R13, R21, -R20 ;  /* 0x000000150d0d7224 */ /* 0x000fc800078e0a14 */
[----:B------:R-:W-:-:S05]  /*4610*/  IMAD R18, R0, -0x2, R13 ;  /* 0xfffffffe00127824 */ /* 0x000fca00078e020d */
[----:B------:R-:W-:Y:S02]  /*4620*/  VIADDMNMX R15, R18, R21, R15, PT ;  /* 0x00000015120f7246 */ /* 0x000fe4000380010f */
[----:B------:R-:W-:-:S07]  /*4630*/  VIMNMX R17, R17, R18, !PT ;  /* 0x0000001211117248 */ /* 0x000fce0007fe0100 */
.L_x_1261:
[----:B------:R-:W-:Y:S01]  /*4640*/  ISETP.GT.AND P0, PT, R10, -0x1, PT ;  /* 0xffffffff0a00780c */ /* 0x000fe20003f04270 */
[----:B------:R-:W2:Y:S01]  /*4650*/  SHFL.IDX PT, R21, R8, 0x1, 0x1c1f ;  /* 0x003c1f0008157f89 */ /* 0x000ea200000e0000 */
[----:B------:R-:W-:Y:S02]  /*4660*/  UISETP.NE.AND UP1, UPT, UR43, URZ, UPT ;  /* 0x0000003f2b00728c */ /* 0x000fe4000bf25270 */
[C---:B------:R-:W-:Y:S02]  /*4670*/  ISETP.GT.AND P3, PT, R17.reuse, 0x10, P0 ;  /* 0x000000101100780c */ /* 0x040fe40000764270 */
[----:B------:R-:W-:Y:S02]  /*4680*/  ISETP.GT.AND P5, PT, R17, RZ, P0 ;  /* 0x000000ff1100720c */ /* 0x000fe400007a4270 */
[----:B------:R-:W-:Y:S02]  /*4690*/  ISETP.LT.OR P3, PT, R15, 0x11, P3 ;  /* 0x000000110f00780c */ /* 0x000fe40001f61670 */
[----:B------:R-:W-:-:S02]  /*46a0*/  ISETP.GT.AND P6, PT, R17, 0x1, P0 ;  /* 0x000000011100780c */ /* 0x000fc400007c4270 */
[C---:B------:R-:W-:Y:S02]  /*46b0*/  ISETP.GT.AND P1, PT, R17.reuse, 0x8, P0 ;  /* 0x000000081100780c */ /* 0x040fe40000724270 */
[C---:B------:R-:W-:Y:S02]  /*46c0*/  ISETP.GT.AND P4, PT, R17.reuse, 0x9, P0 ;  /* 0x000000091100780c */ /* 0x040fe40000784270 */
[----:B------:R-:W-:Y:S02]  /*46d0*/  FSEL R160, R160, -INF , !P3 ;  /* 0xff800000a0a07808 */ /* 0x000fe40005800000 */
[----:B------:R-:W-:Y:S02]  /*46e0*/  ISETP.GT.AND P3, PT, R17, 0x28, P0 ;  /* 0x000000281100780c */ /* 0x000fe40000764270 */
[C---:B------:R-:W-:Y:S02]  /*46f0*/  ISETP.LT.OR P5, PT, R15.reuse, 0x1, P5 ;  /* 0x000000010f00780c */ /* 0x040fe40002fa1670 */
[----:B------:R-:W-:-:S02]  /*4700*/  ISETP.LT.OR P6, PT, R15, 0x2, P6 ;  /* 0x000000020f00780c */ /* 0x000fc400037c1670 */
[C---:B------:R-:W-:Y:S01]  /*4710*/  ISETP.LT.OR P1, PT, R15.reuse, 0x9, P1 ;  /* 0x000000090f00780c */ /* 0x040fe20000f21670 */
[----:B--2---:R-:W-:Y:S01]  /*4720*/  IMAD.IADD R18, R22, 0x1, R21 ;  /* 0x0000000116127824 */ /* 0x004fe200078e0215 */
[C---:B------:R-:W-:Y:S02]  /*4730*/  ISETP.LT.OR P4, PT, R15.reuse, 0xa, P4 ;  /* 0x0000000a0f00780c */ /* 0x040fe40002781670 */
[----:B------:R-:W-:Y:S02]  /*4740*/  ISETP.LT.OR P3, PT, R15, 0x29, P3 ;  /* 0x000000290f00780c */ /* 0x000fe40001f61670 */
[----:B------:R-:W-:Y:S02]  /*4750*/  FSEL R13, R152, -INF , !P5 ;  /* 0xff800000980d7808 */ /* 0x000fe40006800000 */
[----:B------:R-:W-:Y:S02]  /*4760*/  FSEL R153, R153, -INF , !P6 ;  /* 0xff80000099997808 */ /* 0x000fe40007000000 */
[----:B------:R-:W-:-:S02]  /*4770*/  FSEL R156, R156, -INF , !P1 ;  /* 0xff8000009c9c7808 */ /* 0x000fc40004800000 */
[----:B------:R-:W-:Y:S02]  /*4780*/  FSEL R157, R157, -INF , !P4 ;  /* 0xff8000009d9d7808 */ /* 0x000fe40006000000 */
[C---:B------:R-:W-:Y:S02]  /*4790*/  ISETP.GT.AND P2, PT, R17.reuse, 0x11, P0 ;  /* 0x000000111100780c */ /* 0x040fe40000744270 */
[C---:B------:R-:W-:Y:S02]  /*47a0*/  ISETP.GT.AND P5, PT, R17.reuse, 0x18, P0 ;  /* 0x000000181100780c */ /* 0x040fe400007a4270 */
[C---:B------:R-:W-:Y:S02]  /*47b0*/  ISETP.GT.AND P6, PT, R17.reuse, 0x19, P0 ;  /* 0x000000191100780c */ /* 0x040fe400007c4270 */
[C---:B------:R-:W-:Y:S02]  /*47c0*/  ISETP.GT.AND P1, PT, R17.reuse, 0x20, P0 ;  /* 0x000000201100780c */ /* 0x040fe40000724270 */
[----:B------:R-:W-:-:S02]  /*47d0*/  ISETP.GT.AND P4, PT, R17, 0x21, P0 ;  /* 0x000000211100780c */ /* 0x000fc40000784270 */
[----:B------:R-:W-:Y:S02]  /*47e0*/  FSEL R172, R172, -INF , !P3 ;  /* 0xff800000acac7808 */ /* 0x000fe40005800000 */
[----:B------:R-:W-:Y:S02]  /*47f0*/  PLOP3.LUT P3, PT, PT, PT, UP1, 0x40, 0x0 ;  /* 0x000000000000781c */ /* 0x000fe40003f6e818 */
[C---:B------:R-:W-:Y:S02]  /*4800*/  ISETP.LT.OR P2, PT, R15.reuse, 0x12, P2 ;  /* 0x000000120f00780c */ /* 0x040fe40001741670 */
[C---:B------:R-:W-:Y:S02]  /*4810*/  ISETP.LT.OR P5, PT, R15.reuse, 0x19, P5 ;  /* 0x000000190f00780c */ /* 0x040fe40002fa1670 */
[C---:B------:R-:W-:Y:S02]  /*4820*/  ISETP.LT.OR P6, PT, R15.reuse, 0x1a, P6 ;  /* 0x0000001a0f00780c */ /* 0x040fe400037c1670 */
[----:B------:R-:W-:-:S02]  /*4830*/  ISETP.LT.OR P1, PT, R15, 0x21, P1 ;  /* 0x000000210f00780c */ /* 0x000fc40000f21670 */
[----:B------:R-:W-:Y:S02]  /*4840*/  ISETP.LT.OR P4, PT, R15, 0x22, P4 ;  /* 0x000000220f00780c */ /* 0x000fe40002781670 */
[----:B------:R-:W-:Y:S02]  /*4850*/  FSEL R161, R161, -INF , !P2 ;  /* 0xff800000a1a17808 */ /* 0x000fe40005000000 */
[----:B------:R-:W-:Y:S02]  /*4860*/  FSEL R164, R164, -INF , !P5 ;  /* 0xff800000a4a47808 */ /* 0x000fe40006800000 */
[----:B------:R-:W-:Y:S02]  /*4870*/  FSEL R165, R165, -INF , !P6 ;  /* 0xff800000a5a57808 */ /* 0x000fe40007000000 */
[----:B------:R-:W-:Y:S02]  /*4880*/  FSEL R168, R168, -INF , !P1 ;  /* 0xff800000a8a87808 */ /* 0x000fe40004800000 */
[----:B------:R-:W-:-:S02]  /*4890*/  FSEL R169, R169, -INF , !P4 ;  /* 0xff800000a9a97808 */ /* 0x000fc40006000000 */
[C---:B------:R-:W-:Y:S02]  /*48a0*/  ISETP.GT.AND P2, PT, R17.reuse, 0x29, P0 ;  /* 0x000000291100780c */ /* 0x040fe40000744270 */
[C---:B------:R-:W-:Y:S02]  /*48b0*/  ISETP.GT.AND P5, PT, R17.reuse, 0x30, P0 ;  /* 0x000000301100780c */ /* 0x040fe400007a4270 */
[C---:B------:R-:W-:Y:S02]  /*48c0*/  ISETP.GT.AND P6, PT, R17.reuse, 0x31, P0 ;  /* 0x000000311100780c */ /* 0x040fe400007c4270 */
[C---:B------:R-:W-:Y:S02]  /*48d0*/  ISETP.GT.AND P1, PT, R17.reuse, 0x38, P0 ;  /* 0x000000381100780c */ /* 0x040fe40000724270 */
[----:B------:R-:W-:Y:S02]  /*48e0*/  ISETP.GT.AND P4, PT, R17, 0x39, P0 ;  /* 0x000000391100780c */ /* 0x000fe40000784270 */
[----:B------:R-:W-:-:S02]  /*48f0*/  ISETP.LT.OR P2, PT, R15, 0x2a, P2 ;  /* 0x0000002a0f00780c */ /* 0x000fc40001741670 */
[C---:B------:R-:W-:Y:S02]  /*4900*/  ISETP.LT.OR P5, PT, R15.reuse, 0x31, P5 ;  /* 0x000000310f00780c */ /* 0x040fe40002fa1670 */
[C---:B------:R-:W-:Y:S02]  /*4910*/  ISETP.LT.OR P6, PT, R15.reuse, 0x32, P6 ;  /* 0x000000320f00780c */ /* 0x040fe400037c1670 */
[C---:B------:R-:W-:Y:S02]  /*4920*/  ISETP.LT.OR P1, PT, R15.reuse, 0x39, P1 ;  /* 0x000000390f00780c */ /* 0x040fe40000f21670 */
[----:B------:R-:W-:Y:S01]  /*4930*/  ISETP.LT.OR P4, PT, R15, 0x3a, P4 ;  /* 0x0000003a0f00780c */ /* 0x000fe20002781670 */
[----:B------:R-:W-:Y:S01]  /*4940*/  IMAD.IADD R15, R19, 0x1, R21 ;  /* 0x00000001130f7824 */ /* 0x000fe200078e0215 */
[----:B------:R-:W-:Y:S02]  /*4950*/  FSEL R173, R173, -INF , !P2 ;  /* 0xff800000adad7808 */ /* 0x000fe40005000000 */
[----:B------:R-:W-:-:S02]  /*4960*/  FSEL R176, R176, -INF , !P5 ;  /* 0xff800000b0b07808 */ /* 0x000fc40006800000 */
[----:B------:R-:W-:Y:S02]  /*4970*/  FSEL R177, R177, -INF , !P6 ;  /* 0xff800000b1b17808 */ /* 0x000fe40007000000 */
[----:B------:R-:W-:Y:S02]  /*4980*/  FSEL R180, R180, -INF , !P1 ;  /* 0xff800000b4b47808 */ /* 0x000fe40004800000 */
[----:B------:R-:W-:Y:S01]  /*4990*/  FSEL R181, R181, -INF , !P4 ;  /* 0xff800000b5b57808 */ /* 0x000fe20006000000 */
        /* <DEDUP_REMOVED lines=14> */
.L_x_1267:
[----:B------:R-:W-:-:S05]  /*4a80*/  IMAD.U32 R22, RZ, RZ, UR56 ;  /* 0x00000038ff167e24 */ /* 0x000fca000f8e00ff */
[----:B------:R-:W-:-:S13]  /*4a90*/  ISETP.NE.AND P1, PT, R22, 0x1, PT ;  /* 0x000000011600780c */ /* 0x000fda0003f25270 */
[----:B------:R-:W2:Y:S02]  /*4aa0*/  @P1 LDC.64 R184, c[0x0][0x9e8] ;  /* 0x00027a00ffb81b82 */ /* 0x000ea40000000a00 */
[----:B--2---:R-:W-:-:S05]  /*4ab0*/  @P1 IMAD.HI.U32 R8, R17, R184, RZ ;  /* 0x000000b811081227 */ /* 0x004fca00078e00ff */
[----:B------:R-:W-:-:S07]  /*4ac0*/  @P1 SHF.R.U32.HI R17, RZ, R185, R8 ;  /* 0x000000b9ff111219 */ /* 0x000fce0000011608 */
.L_x_1268:
[----:B------:R-:W-:Y:S05]  /*4ad0*/  BSYNC B0 ;  /* 0x0000000000007941 */ /* 0x000fea0003800000 */
.L_x_1266:
[----:B------:R-:W-:-:S04]  /*4ae0*/  IMAD R17, R17, R22, -R20 ;  /* 0x0000001611117224 */ /* 0x000fc800078e0a14 */
[----:B------:R-:W-:-:S05]  /*4af0*/  IMAD R17, R0, -0x2, R17 ;  /* 0xfffffffe00117824 */ /* 0x000fca00078e0211 */
[----:B------:R-:W-:Y:S02]  /*4b00*/  VIADDMNMX R15, R17, R22, R15, PT ;  /* 0x00000016110f7246 */ /* 0x000fe4000380010f */
[----:B------:R-:W-:-:S07]  /*4b10*/  VIMNMX R18, R18, R17, !PT ;  /* 0x0000001112127248 */ /* 0x000fce0007fe0100 */
.L_x_1265:
[----:B------:R-:W-:Y:S01]  /*4b20*/  FMNMX.FTZ R8, R13, R14, !PT ;  /* 0x0000000e0d087209 */ /* 0x000fe20007810000 */
[----:B------:R-:W-:Y:S01]  /*4b30*/  IMAD.U32 R21, RZ, RZ, UR39 ;  /* 0x00000027ff157e24 */ /* 0x000fe2000f8e00ff */
[C---:B------:R-:W-:Y:S02]  /*4b40*/  ISETP.GT.AND P4, PT, R18.reuse, RZ, P0 ;  /* 0x000000ff1200720c */ /* 0x040fe40000784270 */
[----:B------:R-:W-:Y:S02]  /*4b50*/  FMNMX.FTZ R17, R153, R8, !PT ;  /* 0x0000000899117209 */ /* 0x000fe40007810000 */
[----:B------:R-:W-:Y:S02]  /*4b60*/  ISETP.GT.AND P2, PT, R18, 0x1, P0 ;  /* 0x000000011200780c */ /* 0x000fe40000744270 */
[----:B------:R-:W-:Y:S02]  /*4b70*/  FMNMX.FTZ R8, R156, R17, !PT ;  /* 0x000000119c087209 */ /* 0x000fe40007810000 */
[----:B------:R-:W-:-:S02]  /*4b80*/  ISETP.LT.OR P4, PT, R15, 0x1, P4 ;  /* 0x000000010f00780c */ /* 0x000fc40002781670 */
[----:B------:R-:W-:Y:S02]  /*4b90*/  FMNMX.FTZ R17, R157, R8, !PT ;  /* 0x000000089d117209 */ /* 0x000fe40007810000 */
[----:B------:R-:W-:Y:S02]  /*4ba0*/  ISETP.GT.AND P3, PT, R18, 0x8, P0 ;  /* 0x000000081200780c */ /* 0x000fe40000764270 */
[----:B------:R-:W-:Y:S02]  /*4bb0*/  FMNMX.FTZ R8, R160, R17, !PT ;  /* 0x00000011a0087209 */ /* 0x000fe40007810000 */
[----:B------:R-:W-:Y:S02]  /*4bc0*/  ISETP.LT.OR P2, PT, R15, 0x2, P2 ;  /* 0x000000020f00780c */ /* 0x000fe40001741670 */
[----:B------:R-:W-:Y:S02]  /*4bd0*/  FMNMX.FTZ R17, R161, R8, !PT ;  /* 0x00000008a1117209 */ /* 0x000fe40007810000 */
[----:B------:R-:W-:-:S02]  /*4be0*/  ISETP.GT.AND P1, PT, R18, 0x9, P0 ;  /* 0x000000091200780c */ /* 0x000fc40000724270 */
[----:B------:R-:W-:Y:S02]  /*4bf0*/  FMNMX.FTZ R8, R164, R17, !PT ;  /* 0x00000011a4087209 */ /* 0x000fe40007810000 */
[----:B------:R-:W-:Y:S02]  /*4c00*/  ISETP.LT.OR P3, PT, R15, 0x9, P3 ;  /* 0x000000090f00780c */ /* 0x000fe40001f61670 */
[----:B------:R-:W-:Y:S02]  /*4c10*/  FMNMX.FTZ R17, R165, R8, !PT ;  /* 0x00000008a5117209 */ /* 0x000fe40007810000 */
[----:B------:R-:W-:Y:S02]  /*4c20*/  FSEL R155, R155, -INF , !P2 ;  /* 0xff8000009b9b7808 */ /* 0x000fe40005000000 */
        /* <DEDUP_REMOVED lines=9> */
[----:B------:R-:W-:Y:S02]  /*4cc0*/  FSEL R159, R159, -INF , !P1 ;  /* 0xff8000009f9f7808 */ /* 0x000fe40004800000 */
[----:B------:R-:W-:Y:S02]  /*4cd0*/  FMNMX.FTZ R17, R177, R8, !PT ;  /* 0x00000008b1117209 */ /* 0x000fe40007810000 */
[----:B------:R-:W-:Y:S02]  /*4ce0*/  ISETP.LT.OR P5, PT, R15, 0x11, P5 ;  /* 0x000000110f00780c */ /* 0x000fe40002fa1670 */
[----:B------:R-:W-:Y:S02]  /*4cf0*/  FMNMX.FTZ R8, R180, R17, !PT ;  /* 0x00000011b4087209 */ /* 0x000fe40007810000 */
[----:B------:R-:W-:-:S02]  /*4d00*/  ISETP.GT.AND P3, PT, R18, 0x19, P0 ;  /* 0x000000191200780c */ /* 0x000fc40000764270 */
[----:B------:R-:W-:Y:S02]  /*4d10*/  FMNMX.FTZ R17, R181, R8, !PT ;  /* 0x00000008b5117209 */ /* 0x000fe40007810000 */
[----:B------:R-:W-:Y:S02]  /*4d20*/  ISETP.GT.AND P2, PT, R18, 0x18, P0 ;  /* 0x000000181200780c */ /* 0x000fe40000744270 */
[C---:B------:R-:W-:Y:S01]  /*4d30*/  ISETP.LT.OR P6, PT, R15.reuse, 0x12, P6 ;  /* 0x000000120f00780c */ /* 0x040fe200037c1670 */
[----:B------:R-:W2:Y:S01]  /*4d40*/  SHFL.BFLY PT, R8, R17, 0x2, 0x1f ;  /* 0x0c401f0011087f89 */ /* 0x000ea200000e0000 */
[----:B------:R-:W-:Y:S02]  /*4d50*/  FSEL R162, R162, -INF , !P5 ;  /* 0xff800000a2a27808 */ /* 0x000fe40006800000 */
[----:B------:R-:W-:Y:S02]  /*4d60*/  ISETP.LT.OR P3, PT, R15, 0x1a, P3 ;  /* 0x0000001a0f00780c */ /* 0x000fe40001f61670 */
[----:B------:R-:W-:-:S02]  /*4d70*/  FSEL R163, R163, -INF , !P6 ;  /* 0xff800000a3a37808 */ /* 0x000fc40007000000 */
[----:B------:R-:W-:Y:S02]  /*4d80*/  ISETP.LT.OR P2, PT, R15, 0x19, P2 ;  /* 0x000000190f00780c */ /* 0x000fe40001741670 */
[----:B------:R-:W-:Y:S02]  /*4d90*/  FSEL R167, R167, -INF , !P3 ;  /* 0xff800000a7a77808 */ /* 0x000fe40005800000 */
[----:B------:R-:W-:Y:S02]  /*4da0*/  FSEL R166, R166, -INF , !P2 ;  /* 0xff800000a6a67808 */ /* 0x000fe40005000000 */
[C---:B------:R-:W-:Y:S02]  /*4db0*/  ISETP.GT.AND P1, PT, R18.reuse, 0x21, P0 ;  /* 0x000000211200780c */ /* 0x040fe40000724270 */
[----:B------:R-:W-:Y:S02]  /*4dc0*/  ISETP.GT.AND P5, PT, R18, 0x28, P0 ;  /* 0x000000281200780c */ /* 0x000fe400007a4270 */
[----:B------:R-:W-:-:S02]  /*4dd0*/  ISETP.LT.OR P1, PT, R15, 0x22, P1 ;  /* 0x000000220f00780c */ /* 0x000fc40000f21670 */
[C---:B------:R-:W-:Y:S02]  /*4de0*/  ISETP.GT.AND P6, PT, R18.reuse, 0x29, P0 ;  /* 0x000000291200780c */ /* 0x040fe400007c4270 */
[----:B------:R-:W-:Y:S02]  /*4df0*/  FSEL R171, R171, -INF , !P1 ;  /* 0xff800000abab7808 */ /* 0x000fe40004800000 */
[----:B------:R-:W-:Y:S02]  /*4e00*/  ISETP.GT.AND P2, PT, R18, 0x30, P0 ;  /* 0x000000301200780c */ /* 0x000fe40000744270 */
[----:B--2---:R-:W-:Y:S02]  /*4e10*/  FMNMX.FTZ R19, R17, R8, !PT ;  /* 0x0000000811137209 */ /* 0x004fe40007810000 */
[----:B------:R-:W-:Y:S02]  /*4e20*/  FSEL R17, R154, -INF , !P4 ;  /* 0xff8000009a117808 */ /* 0x000fe40006000000 */
[----:B------:R-:W-:Y:S01]  /*4e30*/  ISETP.GT.AND P4, PT, R18, 0x20, P0 ;  /* 0x000000201200780c */ /* 0x000fe20000784270 */
[----:B------:R-:W2:Y:S01]  /*4e40*/  SHFL.BFLY PT, R8, R19, 0x1, 0x1f ;  /* 0x0c201f0013087f89 */ /* 0x000ea200000e0000 */
[----:B------:R-:W-:-:S02]  /*4e50*/  FMNMX.FTZ R20, R17, R12, !PT ;  /* 0x0000000c11147209 */ /* 0x000fc40007810000 */
[C---:B------:R-:W-:Y:S02]  /*4e60*/  ISETP.LT.OR P4, PT, R15.reuse, 0x21, P4 ;  /* 0x000000210f00780c */ /* 0x040fe40002781670 */
[----:B------:R-:W-:Y:S02]  /*4e70*/  ISETP.GT.AND P1, PT, R18, 0x38, P0 ;  /* 0x000000381200780c */ /* 0x000fe40000724270 */
[----:B------:R-:W-:Y:S02]  /*4e80*/  FSEL R170, R170, -INF , !P4 ;  /* 0xff800000aaaa7808 */ /* 0x000fe40006000000 */
[C---:B------:R-:W-:Y:S02]  /*4e90*/  ISETP.GT.AND P4, PT, R18.reuse, 0x31, P0 ;  /* 0x000000311200780c */ /* 0x040fe40000784270 */
[----:B------:R-:W-:Y:S02]  /*4ea0*/  ISETP.GT.AND P0, PT, R18, 0x39, P0 ;  /* 0x000000391200780c */ /* 0x000fe40000704270 */
[----:B------:R-:W-:-:S02]  /*4eb0*/  ISETP.LT.OR P5, PT, R15, 0x29, P5 ;  /* 0x000000290f00780c */ /* 0x000fc40002fa1670 */
[C---:B------:R-:W-:Y:S02]  /*4ec0*/  ISETP.LT.OR P6, PT, R15.reuse, 0x2a, P6 ;  /* 0x0000002a0f00780c */ /* 0x040fe400037c1670 */
[----:B------:R-:W-:Y:S02]  /*4ed0*/  FSEL R174, R174, -INF , !P5 ;  /* 0xff800000aeae7808 */ /* 0x000fe40006800000 */
[----:B------:R-:W-:Y:S02]  /*4ee0*/  ISETP.LT.OR P2, PT, R15, 0x31, P2 ;  /* 0x000000310f00780c */ /* 0x000fe40001741670 */
[----:B------:R-:W-:Y:S02]  /*4ef0*/  FSEL R175, R175, -INF , !P6 ;  /* 0xff800000afaf7808 */ /* 0x000fe40007000000 */
[----:B------:R-:W-:Y:S02]  /*4f00*/  ISETP.LT.OR P4, PT, R15, 0x32, P4 ;  /* 0x000000320f00780c */ /* 0x000fe40002781670 */
[----:B--2---:R-:W-:-:S02]  /*4f10*/  FMNMX.FTZ R8, R19, R8, !PT ;  /* 0x0000000813087209 */ /* 0x004fc40007810000 */
[----:B------:R-:W-:Y:S02]  /*4f20*/  FMNMX.FTZ R19, R155, R20, !PT ;  /* 0x000000149b137209 */ /* 0x000fe40007810000 */
[C---:B------:R-:W-:Y:S01]  /*4f30*/  FSETP.NEU.FTZ.AND P3, PT, R8.reuse, -INF , PT ;  /* 0xff8000000800780b */ /* 0x040fe20003f7d000 */
[----:B------:R-:W-:-:S01]  /*4f40*/  FFMA.FTZ R21, R8, R21, -8 ;  /* 0xc100000008157423 */ /* 0x000fc20000010015 */
[----:B------:R-:W-:Y:S02]  /*4f50*/  FMNMX.FTZ R20, R158, R19, !PT ;  /* 0x000000139e147209 */ /* 0x000fe40007810000 */
[----:B------:R-:W-:Y:S02]  /*4f60*/  FSEL R178, R178, -INF , !P2 ;  /* 0xff800000b2b27808 */ /* 0x000fe40005000000 */
[----:B------:R-:W-:Y:S02]  /*4f70*/  FMNMX.FTZ R19, R159, R20, !PT ;  /* 0x000000149f137209 */ /* 0x000fe40007810000 */
[----:B------:R-:W-:-:S02]  /*4f80*/  FSEL R184, R21, RZ, P3 ;  /* 0x000000ff15b87208 */ /* 0x000fc40001800000 */
[----:B------:R-:W-:Y:S02]  /*4f90*/  FMNMX.FTZ R20, R162, R19, !PT ;  /* 0x00000013a2147209 */ /* 0x000fe40007810000 */
[----:B------:R-:W-:Y:S01]  /*4fa0*/  ISETP.LT.OR P1, PT, R15, 0x39, P1 ;  /* 0x000000390f00780c */ /* 0x000fe20000f21670 */
[--C-:B------:R-:W-:Y:S01]  /*4fb0*/  FFMA.FTZ R156, R156, UR39, -R184.reuse ;  /* 0x000000279c9c7c23 */ /* 0x100fe200080108b8 */
[----:B------:R-:W-:Y:S01]  /*4fc0*/  FMNMX.FTZ R19, R163, R20, !PT ;  /* 0x00000014a3137209 */ /* 0x000fe20007810000 */
[--C-:B------:R-:W-:Y:S01]  /*4fd0*/  FFMA.FTZ R23, R165, UR39, -R184.reuse ;  /* 0x00000027a5177c23 */ /* 0x100fe200080108b8 */
[----:B------:R-:W-:Y:S01]  /*4fe0*/  FSEL R179, R179, -INF , !P4 ;  /* 0xff800000b3b37808 */ /* 0x000fe20006000000 */
[--C-:B------:R-:W-:Y:S01]  /*4ff0*/  FFMA.FTZ R152, R153, UR39, -R184.reuse ;  /* 0x0000002799987c23 */ /* 0x100fe200080108b8 */
[----:B------:R-:W-:Y:S01]  /*5000*/  FMNMX.FTZ R20, R166, R19, !PT ;  /* 0x00000013a6147209 */ /* 0x000fe20007810000 */
[--C-:B------:R-:W-:Y:S01]  /*5010*/  FFMA.FTZ R19, R13, UR39, -R184.reuse ;  /* 0x000000270d137c23 */ /* 0x100fe200080108b8 */
[----:B------:R-:W-:Y:S01]  /*5020*/  ISETP.LT.OR P0, PT, R15, 0x3a, P0 ;  /* 0x0000003a0f00780c */ /* 0x000fe20000701670 */
[--C-:B------:R-:W-:Y:S01]  /*5030*/  FFMA.FTZ R153, R169, UR39, -R184.reuse ;  /* 0x00000027a9997c23 */ /* 0x100fe200080108b8 */
[----:B------:R-:W-:Y:S01]  /*5040*/  FMNMX.FTZ R13, R167, R20, !PT ;  /* 0x00000014a70d7209 */ /* 0x000fe20007810000 */
[----:B------:R-:W-:Y:S01]  /*5050*/  MUFU.EX2 R152, R152 ;  /* 0x0000009800987308 */ /* 0x000fe20000000800 */
[----:B------:R-:W-:Y:S01]  /*5060*/  FSEL R182, R182, -INF , !P1 ;  /* 0xff800000b6b67808 */ /* 0x000fe20004800000 */
[--C-:B------:R-:W-:Y:S01]  /*5070*/  FFMA.FTZ R15, R157, UR39, -R184.reuse ;  /* 0x000000279d0f7c23 */ /* 0x100fe200080108b8 */
[----:B------:R-:W-:Y:S01]  /*5080*/  FMNMX.FTZ R18, R170, R13, !PT ;  /* 0x0000000daa127209 */ /* 0x000fe20007810000 */
[--C-:B------:R-:W-:Y:S01]  /*5090*/  FFMA.FTZ R154, R160, UR39, -R184.reuse ;  /* 0x00000027a09a7c23 */ /* 0x100fe200080108b8 */
[----:B------:R-:W-:Y:S01]  /*50a0*/  FSEL R183, R183, -INF , !P0 ;  /* 0xff800000b7b77808 */ /* 0x000fe20004000000 */
[--C-:B------:R-:W-:Y:S01]  /*50b0*/  FFMA.FTZ R21, R161, UR39, -R184.reuse ;  /* 0x00000027a1157c23 */ /* 0x100fe200080108b8 */
[----:B------:R-:W-:Y:S01]  /*50c0*/  FMNMX.FTZ R13, R171, R18, !PT ;  /* 0x00000012ab0d7209 */ /* 0x000fe20007810000 */
[----:B------:R-:W-:Y:S01]  /*50d0*/  MUFU.EX2 R19, R19 ;  /* 0x0000001300137308 */ /* 0x000fe20000000800 */
[----:B------:R-:W-:Y:S01]  /*50e0*/  FSEL R169, R8, RZ, P3 ;  /* 0x000000ff08a97208 */ /* 0x000fe20001800000 */
[--C-:B------:R-:W-:Y:S01]  /*50f0*/  FFMA.FTZ R161, R173, UR39, -R184.reuse ;  /* 0x00000027ada17c23 */ /* 0x100fe200080108b8 */
[----:B------:R-:W-:Y:S01]  /*5100*/  FMNMX.FTZ R18, R174, R13, !PT ;  /* 0x0000000dae127209 */ /* 0x000fe20007810000 */
[--C-:B------:R-:W-:Y:S01]  /*5110*/  FFMA.FTZ R157, R176, UR39, -R184.reuse ;  /* 0x00000027b09d7c23 */ /* 0x100fe200080108b8 */
[----:B------:R-:W-:-:S01]  /*5120*/  FFMA.FTZ R160, R177, UR39, -R184 ;  /* 0x00000027b1a07c23 */ /* 0x000fc200080108b8 */
[----:B------:R-:W-:Y:S01]  /*5130*/  FADD.FTZ R169, -R169, R14 ;  /* 0x0000000ea9a97221 */ /* 0x000fe20000010100 */
[----:B------:R-:W-:Y:S01]  /*5140*/  FMNMX.FTZ R13, R175, R18, !PT ;  /* 0x00000012af0d7209 */ /* 0x000fe20007810000 */
[----:B------:R-:W-:Y:S01]  /*5150*/  MUFU.EX2 R15, R15 ;  /* 0x0000000f000f7308 */ /* 0x000fe20000000800 */
[----:B------:R-:W-:-:S01]  /*5160*/  FFMA.FTZ R181, R181, UR39, -R184 ;  /* 0x00000027b5b57c23 */ /* 0x000fc200080108b8 */
[----:B------:R-:W-:Y:S01]  /*5170*/  FMUL.FTZ R14, R169, UR39 ;  /* 0x00000027a90e7c20 */ /* 0x000fe20008410000 */
[----:B------:R-:W-:-:S04]  /*5180*/  FMNMX.FTZ R20, R178, R13, !PT ;  /* 0x0000000db2147209 */ /* 0x000fc80007810000 */
[----:B------:R-:W-:Y:S01]  /*5190*/  FMNMX.FTZ R13, R179, R20, !PT ;  /* 0x00000014b30d7209 */ /* 0x000fe20007810000 */
[----:B------:R2:W-:Y:S03]  /*51a0*/  MUFU.EX2 R18, R156 ;  /* 0x0000009c00127308 */ /* 0x0005e60000000800 */
[----:B------:R-:W-:-:S04]  /*51b0*/  FMNMX.FTZ R20, R182, R13, !PT ;  /* 0x0000000db6147209 */ /* 0x000fc80007810000 */
[----:B------:R-:W-:Y:S01]  /*51c0*/  FMNMX.FTZ R13, R183, R20, !PT ;  /* 0x00000014b70d7209 */ /* 0x000fe20007810000 */
[----:B------:R-:W3:Y:S01]  /*51d0*/  MUFU.EX2 R14, R14 ;  /* 0x0000000e000e7308 */ /* 0x000ee20000000800 */
[----:B--2---:R-:W-:-:S01]  /*51e0*/  FFMA.FTZ R156, R168, UR39, -R184 ;  /* 0x00000027a89c7c23 */ /* 0x004fc200080108b8 */
[--C-:B------:R-:W-:Y:S01]  /*51f0*/  FFMA.FTZ R20, R164, UR39, -R184.reuse ;  /* 0x00000027a4147c23 */ /* 0x100fe200080108b8 */
[----:B------:R-:W-:-:S01]  /*5200*/  FFMA.FTZ R164, R180, UR39, -R184 ;  /* 0x00000027b4a47c23 */ /* 0x000fc200080108b8 */
[----:B------:R-:W2:Y:S04]  /*5210*/  SHFL.BFLY PT, R22, R13, 0x2, 0x1f ;  /* 0x0c401f000d167f89 */ /* 0x000ea800000e0000 */
[----:B------:R-:W-:Y:S08]  /*5220*/  MUFU.EX2 R154, R154 ;  /* 0x0000009a009a7308 */ /* 0x000ff00000000800 */
[----:B------:R-:W-:Y:S01]  /*5230*/  MUFU.EX2 R21, R21 ;  /* 0x0000001500157308 */ /* 0x000fe20000000800 */
[-C--:B---3--:R-:W-:Y:S01]  /*5240*/  FMUL.FTZ R24, R24, R14.reuse ;  /* 0x0000000e18187220 */ /* 0x088fe20000410000 */
        /* <DEDUP_REMOVED lines=9> */
[----:B------:R-:W-:Y:S01]  /*52e0*/  FMUL.FTZ R41, R41, R14 ;  /* 0x0000000e29297220 */ /* 0x000fe20000410000 */
[----:B--2---:R-:W-:Y:S01]  /*52f0*/  FMNMX.FTZ R165, R13, R22, !PT ;  /* 0x000000160da57209 */ /* 0x004fe20007810000 */
[----:B------:R-:W-:-:S01]  /*5300*/  FFMA.FTZ R22, R172, UR39, -R184 ;  /* 0x00000027ac167c23 */ /* 0x000fc200080108b8 */
[----:B------:R-:W-:-:S02]  /*5310*/  IMAD.U32 R172, RZ, RZ, UR39 ;  /* 0x00000027ffac7e24 */ /* 0x000fc4000f8e00ff */
[-C--:B------:R-:W-:Y:S01]  /*5320*/  FMUL.FTZ R44, R44, R14.reuse ;  /* 0x0000000e2c2c7220 */ /* 0x080fe20000410000 */
[----:B------:R-:W-:Y:S01]  /*5330*/  MUFU.EX2 R23, R23 ;  /* 0x0000001700177308 */ /* 0x000fe20000000800 */
[----:B------:R-:W2:Y:S01]  /*5340*/  SHFL.BFLY PT, R168, R165, 0x1, 0x1f ;  /* 0x0c201f00a5a87f89 */ /* 0x000ea200000e0000 */
        /* <DEDUP_REMOVED lines=21> */
[----:B------:R-:W-:Y:S01]  /*54a0*/  FMUL.FTZ R84, R84, R14 ;  /* 0x0000000e54547220 */ /* 0x000fe20000410000 */
[----:B------:R-:W-:Y:S01]  /*54b0*/  MUFU.EX2 R22, R22 ;  /* 0x0000001600167308 */ /* 0x000fe20000000800 */
[----:B--2---:R-:W-:Y:S01]  /*54c0*/  FMNMX.FTZ R13, R165, R168, !PT ;  /* 0x000000a8a50d7209 */ /* 0x004fe20007810000 */
[-C--:B------:R-:W-:Y:S01]  /*54d0*/  FMUL.FTZ R85, R85, R14.reuse ;  /* 0x0000000e55557220 */ /* 0x080fe20000410000 */
[-C--:B------:R-:W-:Y:S01]  /*54e0*/  FMUL.FTZ R88, R88, R14.reuse ;  /* 0x0000000e58587220 */ /* 0x080fe20000410000 */
[----:B------:R-:W-:Y:S01]  /*54f0*/  FMUL.FTZ R89, R89, R14 ;  /* 0x0000000e59597220 */ /* 0x000fe20000410000 */
[C---:B------:R-:W-:Y:S01]  /*5500*/  FSETP.NEU.FTZ.AND P0, PT, R13.reuse, -INF , PT ;  /* 0xff8000000d00780b */ /* 0x040fe20003f1d000 */
[----:B------:R-:W-:Y:S01]  /*5510*/  FFMA.FTZ R172, R13, R172, -8 ;  /* 0xc10000000dac7423 */ /* 0x000fe200000100ac */
[-C--:B------:R-:W-:Y:S01]  /*5520*/  FMUL.FTZ R92, R92, R14.reuse ;  /* 0x0000000e5c5c7220 */ /* 0x080fe20000410000 */
[----:B------:R-:W-:Y:S01]  /*5530*/  MUFU.EX2 R161, R161 ;  /* 0x000000a100a17308 */ /* 0x000fe20000000800 */
[-C--:B------:R-:W-:Y:S01]  /*5540*/  FMUL.FTZ R93, R93, R14.reuse ;  /* 0x0000000e5d5d7220 */ /* 0x080fe20000410000 */
[-C--:B------:R-:W-:Y:S01]  /*5550*/  FMUL.FTZ R96, R96, R14.reuse ;  /* 0x0000000e60607220 */ /* 0x080fe20000410000 */
[----:B------:R-:W-:Y:S01]  /*5560*/  FSEL R172, R172, RZ, P0 ;  /* 0x000000ffacac7208 */ /* 0x000fe20000000000 */
[-C--:B------:R-:W-:Y:S01]  /*5570*/  FMUL.FTZ R97, R97, R14.reuse ;  /* 0x0000000e61617220 */ /* 0x080fe20000410000 */
[-C--:B------:R-:W-:Y:S01]  /*5580*/  FMUL.FTZ R100, R100, R14.reuse ;  /* 0x0000000e64647220 */ /* 0x080fe20000410000 */
[-C--:B------:R-:W-:Y:S01]  /*5590*/  FMUL.FTZ R101, R101, R14.reuse ;  /* 0x0000000e65657220 */ /* 0x080fe20000410000 */
[----:B------:R-:W-:Y:S01]  /*55a0*/  FMUL.FTZ R104, R104, R14 ;  /* 0x0000000e68687220 */ /* 0x000fe20000410000 */
[--C-:B------:R-:W-:Y:S01]  /*55b0*/  FFMA.FTZ R168, R17, UR39, -R172.reuse ;  /* 0x0000002711a87c23 */ /* 0x100fe200080108ac */
[----:B------:R-:W-:-:S01]  /*55c0*/  FFMA.FTZ R17, R155, UR39, -R172 ;  /* 0x000000279b117c23 */ /* 0x000fc200080108ac */
[--C-:B------:R-:W-:Y:S01]  /*55d0*/  FFMA.FTZ R155, R162, UR39, -R172.reuse ;  /* 0x00000027a29b7c23 */ /* 0x100fe200080108ac */
[----:B------:R-:W-:-:S01]  /*55e0*/  FFMA.FTZ R162, R163, UR39, -R172 ;  /* 0x00000027a3a27c23 */ /* 0x000fc200080108ac */
[----:B------:R-:W-:Y:S01]  /*55f0*/  FSEL R163, R13, RZ, P0 ;  /* 0x000000ff0da37208 */ /* 0x000fe20000000000 */
[----:B------:R-:W-:-:S01]  /*5600*/  FFMA.FTZ R158, R158, UR39, -R172 ;  /* 0x000000279e9e7c23 */ /* 0x000fc200080108ac */
[----:B------:R-:W-:Y:S01]  /*5610*/  MUFU.EX2 R168, R168 ;  /* 0x000000a800a87308 */ /* 0x000fe20000000800 */
[----:B------:R-:W-:-:S01]  /*5620*/  FFMA.FTZ R159, R159, UR39, -R172 ;  /* 0x000000279f9f7c23 */ /* 0x000fc200080108ac */
[----:B------:R-:W-:Y:S01]  /*5630*/  FFMA.FTZ R169, R167, UR39, -R172 ;  /* 0x00000027a7a97c23 */ /* 0x000fe200080108ac */
[----:B------:R-:W-:-:S01]  /*5640*/  FADD.FTZ R163, -R163, R12 ;  /* 0x0000000ca3a37221 */ /* 0x000fc20000010100 */
[----:B------:R-:W-:Y:S01]  /*5650*/  FFMA.FTZ R167, R171, UR39, -R172 ;  /* 0x00000027aba77c23 */ /* 0x000fe200080108ac */
[----:B------:R-:W-:-:S01]  /*5660*/  FFMA.FTZ R171, R14, R4, R19 ;  /* 0x000000040eab7223 */ /* 0x000fc20000010013 */
[----:B------:R-:W-:Y:S01]  /*5670*/  FFMA.FTZ R166, R166, UR39, -R172 ;  /* 0x00000027a6a67c23 */ /* 0x000fe200080108ac */
[----:B------:R-:W-:Y:S01]  /*5680*/  FMUL.FTZ R163, R163, UR39 ;  /* 0x00000027a3a37c20 */ /* 0x000fe20008410000 */
[----:B------:R-:W-:Y:S01]  /*5690*/  MUFU.EX2 R17, R17 ;  /* 0x0000001100117308 */ /* 0x000fe20000000800 */
[----:B------:R-:W-:-:S01]  /*56a0*/  FADD.FTZ R171, R152, R171 ;  /* 0x000000ab98ab7221 */ /* 0x000fc20000010000 */
[--C-:B------:R-:W-:Y:S01]  /*56b0*/  FFMA.FTZ R12, R170, UR39, -R172.reuse ;  /* 0x00000027aa0c7c23 */ /* 0x100fe200080108ac */
[----:B------:R-:W-:-:S01]  /*56c0*/  FFMA.FTZ R174, R174, UR39, -R172 ;  /* 0x00000027aeae7c23 */ /* 0x000fc200080108ac */
[--C-:B------:R-:W-:Y:S01]  /*56d0*/  FFMA.FTZ R175, R175, UR39, -R172.reuse ;  /* 0x00000027afaf7c23 */ /* 0x100fe200080108ac */
[----:B------:R-:W-:-:S01]  /*56e0*/  FFMA.FTZ R178, R178, UR39, -R172 ;  /* 0x00000027b2b27c23 */ /* 0x000fc200080108ac */
[--C-:B------:R-:W-:Y:S01]  /*56f0*/  FFMA.FTZ R179, R179, UR39, -R172.reuse ;  /* 0x00000027b3b37c23 */ /* 0x100fe200080108ac */
[----:B------:R-:W-:-:S01]  /*5700*/  FFMA.FTZ R182, R182, UR39, -R172 ;  /* 0x00000027b6b67c23 */ /* 0x000fc200080108ac */
[----:B------:R-:W2:Y:S01]  /*5710*/  MUFU.EX2 R163, R163 ;  /* 0x000000a300a37308 */ /* 0x000ea20000000800 */
[----:B------:R-:W-:-:S01]  /*5720*/  FFMA.FTZ R172, R183, UR39, -R172 ;  /* 0x00000027b7ac7c23 */ /* 0x000fc200080108ac */
[----:B------:R-:W-:Y:S01]  /*5730*/  PLOP3.LUT P0, PT, PT, PT, UP0, 0x40, 0x0 ;  /* 0x000000000000781c */ /* 0x000fe20003f0e808 */
[-C--:B------:R-:W-:Y:S01]  /*5740*/  FMUL.FTZ R105, R105, R14.reuse ;  /* 0x0000000e69697220 */ /* 0x080fe20000410000 */
[-C--:B------:R-:W-:Y:S01]  /*5750*/  FMUL.FTZ R108, R108, R14.reuse ;  /* 0x0000000e6c6c7220 */ /* 0x080fe20000410000 */
        /* <DEDUP_REMOVED lines=12> */
[----:B--2---:R-:W-:-:S01]  /*5820*/  FFMA.FTZ R4, R163, R5, R168 ;  /* 0x00000005a3047223 */ /* 0x004fc200000100a8 */
[-C--:B------:R-:W-:Y:S01]  /*5830*/  FMUL.FTZ R129, R129, R14.reuse ;  /* 0x0000000e81817220 */ /* 0x080fe20000410000 */
[-C--:B------:R-:W-:Y:S01]  /*5840*/  FMUL.FTZ R132, R132, R14.reuse ;  /* 0x0000000e84847220 */ /* 0x080fe20000410000 */
[----:B------:R-:W-:Y:S01]  /*5850*/  FMUL.FTZ R133, R133, R14 ;  /* 0x0000000e85857220 */ /* 0x000fe20000410000 */
[----:B------:R-:W-:-:S01]  /*5860*/  FADD.FTZ R5, R17, R4 ;  /* 0x0000000411057221 */ /* 0x000fc20000010000 */
[----:B------:R-:W-:Y:S01]  /*5870*/  FADD.FTZ R4, R18, R171 ;  /* 0x000000ab12047221 */ /* 0x000fe20000010000 */
[----:B------:R-:W-:Y:S01]  /*5880*/  FMUL.FTZ R136, R136, R14 ;  /* 0x0000000e88887220 */ /* 0x000fe20000410000 */
[----:B------:R-:W2:Y:S01]  /*5890*/  MUFU.EX2 R155, R155 ;  /* 0x0000009b009b7308 */ /* 0x000ea20000000800 */
[----:B---3--:R-:W-:-:S01]  /*58a0*/  FADD.FTZ R170, R158, R5 ;  /* 0x000000059eaa7221 */ /* 0x008fc20000010000 */
[----:B------:R-:W-:Y:S01]  /*58b0*/  FADD.FTZ R5, R15, R4 ;  /* 0x000000040f057221 */ /* 0x000fe20000010000 */
[-C--:B------:R-:W-:Y:S01]  /*58c0*/  FMUL.FTZ R137, R137, R14.reuse ;  /* 0x0000000e89897220 */ /* 0x080fe20000410000 */
[-C--:B------:R-:W-:Y:S01]  /*58d0*/  FMUL.FTZ R140, R140, R14.reuse ;  /* 0x0000000e8c8c7220 */ /* 0x080fe20000410000 */
[-C--:B------:R-:W-:Y:S01]  /*58e0*/  FMUL.FTZ R141, R141, R14.reuse ;  /* 0x0000000e8d8d7220 */ /* 0x080fe20000410000 */
[----:B------:R-:W-:Y:S01]  /*58f0*/  FADD.FTZ R4, R154, R5 ;  /* 0x000000059a047221 */ /* 0x000fe20000010000 */
[----:B------:R-:W-:Y:S01]  /*5900*/  FMUL.FTZ R144, R144, R14 ;  /* 0x0000000e90907220 */ /* 0x000fe20000410000 */
[----:B------:R-:W3:Y:S01]  /*5910*/  MUFU.EX2 R162, R162 ;  /* 0x000000a200a27308 */ /* 0x000ee20000000800 */
[----:B----4-:R-:W-:-:S01]  /*5920*/  FADD.FTZ R170, R159, R170 ;  /* 0x000000aa9faa7221 */ /* 0x010fc20000010000 */
[----:B------:R-:W-:Y:S01]  /*5930*/  FADD.FTZ R171, R21, R4 ;  /* 0x0000000415ab7221 */ /* 0x000fe20000010000 */
[----:B------:R-:W-:Y:S01]  /*5940*/  F2FP.SATFINITE.E4M3.F32.PACK_AB_MERGE_C R159, R159, R158, RZ ;  /* 0x0000009e9f9f723e */ /* 0x000fe200048070ff */
[-C--:B------:R-:W-:Y:S01]  /*5950*/  FMUL.FTZ R145, R145, R14.reuse ;  /* 0x0000000e91917220 */ /* 0x080fe20000410000 */
[----:B------:R-:W-:Y:S01]  /*5960*/  FMUL.FTZ R148, R148, R14 ;  /* 0x0000000e94947220 */ /* 0x000fe20000410000 */
[----:B------:R-:W-:Y:S01]  /*5970*/  FADD.FTZ R4, R20, R171 ;  /* 0x000000ab14047221 */ /* 0x000fe20000010000 */
[----:B------:R-:W-:Y:S01]  /*5980*/  F2FP.SATFINITE.E4M3.F32.PACK_AB_MERGE_C R20, R23, R20, RZ ;  /* 0x000000141714723e */ /* 0x000fe200048070ff */
[----:B------:R-:W4:Y:S01]  /*5990*/  MUFU.EX2 R166, R166 ;  /* 0x000000a600a67308 */ /* 0x000f220000000800 */
[----:B--2---:R-:W-:-:S01]  /*59a0*/  FADD.FTZ R5, R155, R170 ;  /* 0x000000aa9b057221 */ /* 0x004fc20000010000 */
[----:B------:R-:W-:Y:S01]  /*59b0*/  FMUL.FTZ R149, R149, R14 ;  /* 0x0000000e95957220 */ /* 0x000fe20000410000 */
[----:B------:R-:W-:Y:S01]  /*59c0*/  F2FP.SATFINITE.E4M3.F32.PACK_AB_MERGE_C R154, R21, R154, R20 ;  /* 0x0000009a159a723e */ /* 0x000fe20004807014 */
        /* <DEDUP_REMOVED lines=14> */
[----:B------:R-:W-:Y:S01]  /*5ab0*/  FADD.FTZ R5, R23, R4 ;  /* 0x0000000417057221 */ /* 0x000fe20000010000 */
[-C--:B------:R-:W-:Y:S01]  /*5ac0*/  FMUL.FTZ R46, R46, R163.reuse ;  /* 0x000000a32e2e7220 */ /* 0x080fe20000410000 */
[-C--:B------:R-:W-:Y:S01]  /*5ad0*/  FMUL.FTZ R47, R47, R163.reuse ;  /* 0x000000a32f2f7220 */ /* 0x080fe20000410000 */
[-C--:B------:R-:W-:Y:S01]  /*5ae0*/  FMUL.FTZ R50, R50, R163.reuse ;  /* 0x000000a332327220 */ /* 0x080fe20000410000 */
[----:B------:R-:W-:Y:S01]  /*5af0*/  FADD.FTZ R4, R156, R5 ;  /* 0x000000059c047221 */ /* 0x000fe20000010000 */
[----:B------:R-:W-:Y:S01]  /*5b00*/  FMUL.FTZ R51, R51, R163 ;  /* 0x000000a333337220 */ /* 0x000fe20000410000 */
[----:B------:R-:W4:Y:S01]  /*5b10*/  MUFU.EX2 R167, R167 ;  /* 0x000000a700a77308 */ /* 0x000f220000000800 */
[----:B--2---:R-:W-:-:S01]  /*5b20*/  FADD.FTZ R171, R169, R170 ;  /* 0x000000aaa9ab7221 */ /* 0x004fc20000010000 */
[----:B------:R-:W-:Y:S01]  /*5b30*/  FADD.FTZ R5, R153, R4 ;  /* 0x0000000499057221 */ /* 0x000fe20000010000 */
[----:B------:R-:W-:Y:S01]  /*5b40*/  F2FP.SATFINITE.E4M3.F32.PACK_AB_MERGE_C R166, R169, R166, RZ ;  /* 0x000000a6a9a6723e */ /* 0x000fe200048070ff */
[-C--:B------:R-:W-:Y:S01]  /*5b50*/  FMUL.FTZ R54, R54, R163.reuse ;  /* 0x000000a336367220 */ /* 0x080fe20000410000 */
[----:B------:R-:W-:Y:S01]  /*5b60*/  FMUL.FTZ R55, R55, R163 ;  /* 0x000000a337377220 */ /* 0x000fe20000410000 */
[----:B------:R-:W-:Y:S01]  /*5b70*/  FADD.FTZ R4, R22, R5 ;  /* 0x0000000516047221 */ /* 0x000fe20000010000 */
[----:B------:R-:W-:Y:S01]  /*5b80*/  F2FP.SATFINITE.E4M3.F32.PACK_AB_MERGE_C R22, R161, R22, RZ ;  /* 0x00000016a116723e */ /* 0x000fe200048070ff */
[----:B------:R-:W2:Y:S01]  /*5b90*/  MUFU.EX2 R174, R174 ;  /* 0x000000ae00ae7308 */ /* 0x000ea20000000800 */
[----:B---3--:R-:W-:-:S01]  /*5ba0*/  FADD.FTZ R170, R12, R171 ;  /* 0x000000ab0caa7221 */ /* 0x008fc20000010000 */
[----:B------:R-:W-:Y:S01]  /*5bb0*/  FADD.FTZ R4, R161, R4 ;  /* 0x00000004a1047221 */ /* 0x000fe20000010000 */
[----:B------:R-:W-:Y:S01]  /*5bc0*/  F2FP.SATFINITE.E4M3.F32.PACK_AB_MERGE_C R156, R153, R156, R22 ;  /* 0x0000009c999c723e */ /* 0x000fe20004807016 */
[-C--:B------:R-:W-:Y:S01]  /*5bd0*/  FMUL.FTZ R58, R58, R163.reuse ;  /* 0x000000a33a3a7220 */ /* 0x080fe20000410000 */
[----:B------:R-:W-:Y:S01]  /*5be0*/  F2FP.SATFINITE.E4M3.F32.PACK_AB_MERGE_C R153, R17, R168, R159 ;  /* 0x000000a81199723e */ /* 0x000fe2000480709f */
[----:B------:R-:W-:Y:S01]  /*5bf0*/  FMUL.FTZ R59, R59, R163 ;  /* 0x000000a33b3b7220 */ /* 0x000fe20000410000 */
[----:B------:R-:W-:Y:S01]  /*5c00*/  F2FP.SATFINITE.E4M3.F32.PACK_AB_MERGE_C R155, R162, R155, R166 ;  /* 0x0000009ba29b723e */ /* 0x000fe200048070a6 */
        /* <DEDUP_REMOVED lines=20> */
[----:B------:R-:W-:Y:S01]  /*5d50*/  F2FP.SATFINITE.E4M3.F32.PACK_AB_MERGE_C R174, R175, R174, RZ ;  /* 0x000000aeafae723e */ /* 0x000fe200048070ff */
[----:B------:R-:W-:Y:S01]  /*5d60*/  FMUL.FTZ R87, R87, R163 ;  /* 0x000000a357577220 */ /* 0x000fe20000410000 */
[----:B------:R-:W-:Y:S01]  /*5d70*/  F2FP.SATFINITE.E4M3.F32.PACK_AB_MERGE_C R152, R152, R19, R170 ;  /* 0x000000139898723e */ /* 0x000fe200048070aa */
        /* <DEDUP_REMOVED lines=40> */
[-C--:B------:R-:W-:Y:S01]  /*6000*/  FMUL.FTZ R150, R150, R163.reuse ;  /* 0x000000a396967220 */ /* 0x080fe20000410000 */
[----:B------:R-:W2:Y:S01]  /*6010*/  MUFU.EX2 R5, R172 ;  /* 0x000000ac00057308 */ /* 0x000ea20000000800 */
[C---:B---3--:R-:W-:Y:S01]  /*6020*/  F2FP.SATFINITE.E4M3.F32.PACK_AB_MERGE_C R158, R165.reuse, R164, RZ ;  /* 0x000000a4a59e723e */ /* 0x048fe200048070ff */
[----:B------:R-:W-:Y:S01]  /*6030*/  FADD.FTZ R4, R165, R4 ;  /* 0x00000004a5047221 */ /* 0x000fe20000010000 */
[----:B------:R-:W-:-:S02]  /*6040*/  FMUL.FTZ R151, R151, R163 ;  /* 0x000000a397977220 */ /* 0x000fc40000410000 */
[----:B------:R-:W-:Y:S02]  /*6050*/  F2FP.SATFINITE.E4M3.F32.PACK_AB_MERGE_C R158, R160, R157, R158 ;  /* 0x0000009da09e723e */ /* 0x000fe4000480709e */
[----:B------:R-:W-:Y:S01]  /*6060*/  F2FP.SATFINITE.E4M3.F32.PACK_AB_MERGE_C R157, R167, R12, R174 ;  /* 0x0000000ca79d723e */ /* 0x000fe200048070ae */
[----:B----4-:R-:W-:Y:S01]  /*6070*/  FADD.FTZ R18, R182, R23 ;  /* 0x00000017b6127221 */ /* 0x010fe20000010000 */
[----:B--2---:R-:W-:-:S03]  /*6080*/  F2FP.SATFINITE.E4M3.F32.PACK_AB_MERGE_C R182, R5, R182, RZ ;  /* 0x000000b605b6723e */ /* 0x004fc600048070ff */
[----:B------:R-:W-:Y:S01]  /*6090*/  FADD.FTZ R5, R5, R18 ;  /* 0x0000001205057221 */ /* 0x000fe20000010000 */
[----:B------:R-:W-:Y:S01]  /*60a0*/  F2FP.SATFINITE.E4M3.F32.PACK_AB_MERGE_C R159, R179, R178, R182 ;  /* 0x000000b2b39f723e */ /* 0x000fe200048070b6 */
[----:B------:R-:W-:Y:S06]  /*60b0*/  @P0 BRA `(.L_x_1269) ;  /* 0x0000000000040947 */ /* 0x000fec0003800000 */
[----:B------:R-:W-:Y:S01]  /*60c0*/  BPT.TRAP 0x1 ;  /* 0x000000040000795c */ /* 0x000fe20000300000 */
.L_x_1269:
[----:B------:R-:W-:Y:S01]  /*60d0*/  PLOP3.LUT P1, PT, PT, PT, UP0, 0x40, 0x0 ;  /* 0x000000000000781c */ /* 0x000fe20003f2e808 */
[----:B------:R2:W3:-:S12]  /*60e0*/  SYNCS.PHASECHK.TRANS64.TRYWAIT P0, [UR57+0x20850], R11 ;  /* 0x0208500bff0075a7 */ /* 0x0004d80008000179 */
[----:B--2---:R-:W-:Y:S05]  /*60f0*/  @P1 BRA `(.L_x_1270) ;  /* 0x0000000000041947 */ /* 0x004fea0003800000 */
[----:B------:R-:W-:Y:S01]  /*6100*/  BPT.TRAP 0x1 ;  /* 0x000000040000795c */ /* 0x000fe20000300000 */
.L_x_1270:
[----:B---3--:R-:W-:Y:S05]  /*6110*/  @P0 BRA `(.L_x_1271) ;  /* 0x0000000000080947 */ /* 0x008fea0003800000 */
[----:B------:R-:W2:Y:S02]  /*6120*/  SYNCS.PHASECHK.TRANS64.TRYWAIT P0, [UR57+0x20850], R11 ;  /* 0x0208500bff0075a7 */ /* 0x000ea40008000179 */
[----:B--2---:R-:W-:Y:S05]  /*6130*/  @!P0 BRA `(.L_x_1272) ;  /* 0x000000d000e88947 */ /* 0x004fea0003800000 */
.L_x_1271:
[----:B------:R3:W-:Y:S01]  /*6140*/  BAR.SYNC.DEFER_BLOCKING R7, 0x100 ;  /* 0x000400070000751d */ /* 0x0007e20000010000 */
[----:B------:R-:W-:Y:S01]  /*6150*/  ULEA UR6, UR49, UR48, 0xa ;  /* 0x0000003031067291 */ /* 0x000fe2000f8e503f */
[----:B------:R-:W-:-:S04]  /*6160*/  PLOP3.LUT P0, PT, PT, PT, UP0, 0x40, 0x0 ;  /* 0x000000000000781c */ /* 0x000fc80003f0e808 */
[----:B------:R-:W-:Y:S01]  /*6170*/  UMOV UR7, 0x80000020 ;  /* 0x8000002000077882 */ /* 0x000fe20000000000 */
[----:B------:R-:W-:-:S06]  /*6180*/  WARPGROUP.ARRIVE ;  /* 0x00000000000079c5 */ /* 0x000fcc0000000000 */
        /* <DEDUP_REMOVED lines=8> */
[----:B---3--:R-:W-:Y:S05]  /*6210*/  @P0 BRA `(.L_x_1273) ;  /* 0x0000000000040947 */ /* 0x008fea0003800000 */
[----:B------:R-:W-:Y:S01]  /*6220*/  BPT.TRAP 0x1 ;  /* 0x000000040000795c */ /* 0x000fe20000300000 */
.L_x_1273:
[----:B------:R-:W-:Y:S01]  /*6230*/  UIADD3 UR57, UR57, 0x20860, URZ ;  /* 0x0002086039397890 */ /* 0x000fe2000fffe03f */
[C---:B------:R-:W-:Y:S01]  /*6240*/  ISETP.GT.AND P0, PT, R10.reuse, UR54, PT ;  /* 0x000000360a007c0c */ /* 0x040fe2000bf04270 */
[----:B------:R-:W-:Y:S02]  /*6250*/  VIADD R10, R10, 0xffffffff ;  /* 0xffffffff0a0a7836 */ /* 0x000fe40000000000 */
[----:B------:R-:W-:Y:S01]  /*6260*/  UPRMT UR57, UR45, 0x654, UR57 ;  /* 0x000006542d397896 */ /* 0x000fe20008000039 */
[----:B--2---:R-:W-:Y:S02]  /*6270*/  IMAD.MOV.U32 R12, RZ, RZ, R13 ;  /* 0x000000ffff0c7224 */ /* 0x004fe400078e000d */
[----:B------:R-:W-:-:S06]  /*6280*/  IMAD.MOV.U32 R14, RZ, RZ, R8 ;  /* 0x000000ffff0e7224 */ /* 0x000fcc00078e0008 */
[----:B------:R-:W-:Y:S01]  /*6290*/  SYNCS.ARRIVE.TRANS64.RED.A1T0 RZ, [UR57], RZ ;  /* 0x000000ffffff79a7 */ /* 0x000fe20008100439 */
[----:B------:R-:W-:Y:S05]  /*62a0*/  @P0 BRA `(.L_x_1274) ;  /* 0xffffffdc00280947 */ /* 0x000fea000383ffff */
.L_x_1255:
[----:B------:R-:W2:Y:S01]  /*62b0*/  S2UR UR6, SR_CTAID.X ;  /* 0x00000000000679c3 */ /* 0x000ea20000002500 */
[----:B------:R-:W-:Y:S01]  /*62c0*/  IADD3 R9, -R9, 0x1, RZ ;  /* 0x0000000109097810 */ /* 0x000fe20007ffe1ff */
[----:B------:R-:W-:Y:S02]  /*62d0*/  UISETP.NE.AND UP2, UPT, UR44, URZ, UPT ;  /* 0x0000003f2c00728c */ /* 0x000fe4000bf45270 */
[----:B------:R-:W-:Y:S02]  /*62e0*/  UISETP.NE.AND UP1, UPT, UR43, URZ, UPT ;  /* 0x0000003f2b00728c */ /* 0x000fe4000bf25270 */
[----:B------:R-:W-:Y:S01]  /*62f0*/  IMAD R9, R2, UR51, R9 ;  /* 0x0000003302097c24 */ /* 0x000fe2000f8e0209 */
[----:B------:R-:W-:-:S03]  /*6300*/  ULDC UR15, c[0x0][0x9dc] ;  /* 0x00027700000f7ab9 */ /* 0x000fc60000000800 */
[----:B------:R-:W-:Y:S02]  /*6310*/  PLOP3.LUT P0, PT, PT, PT, UP1, 0x40, 0x0 ;  /* 0x000000000000781c */ /* 0x000fe40003f0e818 */
[----:B------:R-:W-:Y:S01]  /*6320*/  R2UR UR11, R9 ;  /* 0x00000000090b72ca */ /* 0x000fe200000e0000 */
[----:B------:R-:W-:Y:S01]  /*6330*/  @UP2 ULDC UR14, c[0x0][0x450] ;  /* 0x00011400000e2ab9 */ /* 0x000fe20000000800 */
[----:B--2---:R-:W-:-:S03]  /*6340*/  ULEA UR10, UR6, 0x7f, 0x7 ;  /* 0x0000007f060a7891 */ /* 0x004fc6000f8e383f */
[----:B------:R-:W-:Y:S02]  /*6350*/  @UP2 ULDC UR6, c[0x0][0x44c] ;  /* 0x0001130000062ab9 */ /* 0x000fe40000000800 */
[----:B------:R-:W-:-:S04]  /*6360*/  UIMAD.WIDE.U32 UR6, UR10, UR6, URZ ;  /* 0x000000060a0672a5 */ /* 0x000fc8000f8e003f */
[----:B------:R-:W-:-:S04]  /*6370*/  @UP2 USHF.R.U32.HI UR10, URZ, UR14, UR7 ;  /* 0x0000000e3f0a2299 */ /* 0x000fc80008011607 */
[----:B------:R-:W-:-:S04]  /*6380*/  UIADD3 UR10, UR11, UR10, URZ ;  /* 0x0000000a0b0a7290 */ /* 0x000fc8000fffe03f */
[----:B------:R-:W-:Y:S01]  /*6390*/  UIADD3 UR15, UR10, -UR15, URZ ;  /* 0x8000000f0a0f7290 */ /* 0x000fe2000fffe03f */
[----:B------:R-:W-:Y:S11]  /*63a0*/  @P0 BRA `(.L_x_1275) ;  /* 0x0000000000500947 */ /* 0x000ff60003800000 */
[----:B------:R-:W-:Y:S02]  /*63b0*/  UMOV UR14, UR10 ;  /* 0x0000000a000e7c82 */ /* 0x000fe40008000000 */
[----:B------:R-:W-:-:S06]  /*63c0*/  UISETP.GT.AND UP1, UPT, UR14, -0x1, UPT ;  /* 0xffffffff0e00788c */ /* 0x000fcc000bf24270 */
[----:B------:R-:W-:-:S13]  /*63d0*/  PLOP3.LUT P0, PT, PT, PT, UP1, 0x80, 0x0 ;  /* 0x000000000000781c */ /* 0x000fda0003f0f018 */
[----:B------:R-:W-:Y:S05]  /*63e0*/  @P0 BRA `(.L_x_1276) ;  /* 0x0000000000200947 */ /* 0x000fea0003800000 */
[----:B------:R-:W-:Y:S01]  /*63f0*/  ULDC UR18, c[0x0][0x9e4] ;  /* 0x0002790000127ab9 */ /* 0x000fe20000000800 */
[----:B------:R-:W-:Y:S02]  /*6400*/  ULOP3.LUT UR14, URZ, UR14, URZ, 0x33, !UPT ;  /* 0x0000000e3f0e7292 */ /* 0x000fe4000f8e333f */
[----:B------:R-:W-:-:S11]  /*6410*/  UISETP.NE.AND UP1, UPT, UR18, 0x1, UPT ;  /* 0x000000011200788c */ /* 0x000fd6000bf25270 */
[----:B------:R-:W-:Y:S02]  /*6420*/  @UP1 ULDC.64 UR6, c[0x0][0x9e8] ;  /* 0x00027a0000061ab9 */ /* 0x000fe40000000a00 */
[----:B------:R-:W-:-:S04]  /*6430*/  UIMAD.WIDE.U32 UR10, UR14, UR6, URZ ;  /* 0x000000060e0a72a5 */ /* 0x000fc8000f8e003f */
[----:B------:R-:W-:-:S04]  /*6440*/  @UP1 USHF.R.U32.HI UR14, URZ, UR7, UR11 ;  /* 0x000000073f0e1299 */ /* 0x000fc8000801160b */
[----:B------:R-:W-:Y:S01]  /*6450*/  ULOP3.LUT UR14, URZ, UR14, URZ, 0x33, !UPT ;  /* 0x0000000e3f0e7292 */ /* 0x000fe2000f8e333f */
[----:B------:R-:W-:Y:S11]  /*6460*/  BRA `(.L_x_1277) ;  /* 0x0000000000147947 */ /* 0x000ff60003800000 */
.L_x_1276:
[----:B------:R-:W-:Y:S02]  /*6470*/  ULDC UR18, c[0x0][0x9e4] ;  /* 0x0002790000127ab9 */ /* 0x000fe40000000800 */
[----:B------:R-:W-:-:S11]  /*6480*/  UISETP.NE.AND UP1, UPT, UR18, 0x1, UPT ;  /* 0x000000011200788c */ /* 0x000fd6000bf25270 */
[----:B------:R-:W-:Y:S02]  /*6490*/  @UP1 ULDC.64 UR6, c[0x0][0x9e8] ;  /* 0x00027a0000061ab9 */ /* 0x000fe40000000a00 */
[----:B------:R-:W-:-:S04]  /*64a0*/  UIMAD.WIDE.U32 UR10, UR14, UR6, URZ ;  /* 0x000000060e0a72a5 */ /* 0x000fc8000f8e003f */
[----:B------:R-:W-:-:S12]  /*64b0*/  @UP1 USHF.R.U32.HI UR14, URZ, UR7, UR11 ;  /* 0x000000073f0e1299 */ /* 0x000fd8000801160b */
.L_x_1277:
[----:B------:R-:W-:-:S04]  /*64c0*/  UIMAD UR14, UR14, UR18, URZ ;  /* 0x000000120e0e72a4 */ /* 0x000fc8000f8e023f */
[----:B------:R-:W-:-:S04]  /*64d0*/  UISETP.LT.AND UP1, UPT, UR15, UR14, UPT ;  /* 0x0000000e0f00728c */ /* 0x000fc8000bf21270 */
[----:B------:R-:W-:-:S12]  /*64e0*/  USEL UR15, UR15, UR14, !UP1 ;  /* 0x0000000e0f0f7287 */ /* 0x000fd8000c800000 */
.L_x_1275:
[----:B------:R-:W-:-:S04]  /*64f0*/  UIADD3 UR15, UR15, 0x3f, URZ ;  /* 0x0000003f0f0f7890 */ /* 0x000fc8000fffe03f */
[----:B------:R-:W-:-:S04]  /*6500*/  USHF.R.S32.HI UR6, URZ, 0x1f, UR15 ;  /* 0x0000001f3f067899 */ /* 0x000fc8000801140f */
[----:B------:R-:W-:-:S04]  /*6510*/  ULEA.HI UR6, UR6, UR15, URZ, 0x6 ;  /* 0x0000000f06067291 */ /* 0x000fc8000f8f303f */
[----:B------:R-:W-:-:S04]  /*6520*/  USHF.R.S32.HI UR6, URZ, 0x6, UR6 ;  /* 0x000000063f067899 */ /* 0x000fc80008011406 */
[----:B------:R-:W-:-:S04]  /*6530*/  UISETP.LT.AND UP1, UPT, UR40, UR6, UPT ;  /* 0x000000062800728c */ /* 0x000fc8000bf21270 */
[----:B------:R-:W-:-:S06]  /*6540*/  USEL UR54, UR40, UR6, !UP1 ;  /* 0x0000000628367287 */ /* 0x000fcc000c800000 */
[----:B------:R-:W-:-:S13]  /*6550*/  ISETP.GE.AND P0, PT, R10, UR54, PT ;  /* 0x000000360a007c0c */ /* 0x000fda000bf06270 */
[----:B------:R-:W-:Y:S05]  /*6560*/  @!P0 BRA `(.L_x_1278) ;  /* 0x00000018001c8947 */ /* 0x000fea0003800000 */
[----:B-1----:R-:W-:Y:S02]  /*6570*/  IMAD.MOV.U32 R11, RZ, RZ, R13 ;  /* 0x000000ffff0b7224 */ /* 0x002fe400078e000d */
[----:B------:R-:W-:-:S07]  /*6580*/  IMAD.MOV.U32 R15, RZ, RZ, R8 ;  /* 0x000000ffff0f7224 */ /* 0x000fce00078e0008 */
.L_x_1289:
[----:B------:R-:W-:Y:S01]  /*6590*/  UIADD3 UR49, UR49, 0x1, URZ ;  /* 0x0000000131317890 */ /* 0x000fe2000fffe03f */
[----:B------:R-:W-:Y:S02]  /*65a0*/  PLOP3.LUT P1, PT, PT, PT, UP0, 0x40, 0x0 ;  /* 0x000000000000781c */ /* 0x000fe40003f2e808 */
[C---:B------:R-:W-:Y:S01]  /*65b0*/  ISETP.GT.AND P0, PT, R10.reuse, UR54, PT ;  /* 0x000000360a007c0c */ /* 0x040fe2000bf04270 */
[----:B------:R-:W-:Y:S01]  /*65c0*/  UISETP.NE.AND UP1, UPT, UR49, 0x2, UPT ;  /* 0x000000023100788c */ /* 0x000fe2000bf25270 */
[----:B------:R-:W-:-:S03]  /*65d0*/  VIADD R10, R10, 0xffffffff ;  /* 0xffffffff0a0a7836 */ /* 0x000fc60000000000 */
[----:B------:R-:W-:Y:S02]  /*65e0*/  USEL UR6, URZ, 0x1, UP1 ;  /* 0x000000013f067887 */ /* 0x000fe40008800000 */
[----:B------:R-:W-:Y:S02]  /*65f0*/  USEL UR49, UR49, URZ, UP1 ;  /* 0x0000003f31317287 */ /* 0x000fe40008800000 */
[----:B------:R-:W-:Y:S02]  /*6600*/  ULOP3.LUT UR47, UR47, UR6, URZ, 0x3c, !UPT ;  /* 0x000000062f2f7292 */ /* 0x000fe4000f8e3c3f */
[----:B01----:R-:W-:Y:S10]  /*6610*/  @P1 BRA `(.L_x_1279) ;  /* 0x0000000000041947 */ /* 0x003ff40003800000 */
[----:B------:R-:W-:Y:S01]  /*6620*/  BPT.TRAP 0x1 ;  /* 0x000000040000795c */ /* 0x000fe20000300000 */
.L_x_1279:
[----:B------:R-:W-:Y:S01]  /*6630*/  PLOP3.LUT P2, PT, PT, PT, UP0, 0x40, 0x0 ;  /* 0x000000000000781c */ /* 0x000fe20003f4e808 */
[----:B------:R-:W-:Y:S01]  /*6640*/  ULEA UR51, UR49, UR41, 0x3 ;  /* 0x0000002931337291 */ /* 0x000fe2000f8e183f */
[----:B------:R-:W-:-:S05]  /*6650*/  IMAD.U32 R9, RZ, RZ, UR47 ;  /* 0x0000002fff097e24 */ /* 0x000fca000f8e00ff */
[----:B------:R-:W-:-:S04]  /*6660*/  SHF.L.U32 R9, R9, 0x1f, RZ ;  /* 0x0000001f09097819 */ /* 0x000fc800000006ff */
[----:B------:R1:W2:Y:S02]  /*6670*/  SYNCS.PHASECHK.TRANS64.TRYWAIT P1, [UR51+0x20830], R9 ;  /* 0x02083009ff0075a7 */ /* 0x0002a40008020173 */
[----:B------:R-:W-:Y:S05]  /*6680*/  @P2 BRA `(.L_x_1280) ;  /* 0x0000000000042947 */ /* 0x000fea0003800000 */
[----:B------:R-:W-:Y:S01]  /*6690*/  BPT.TRAP 0x1 ;  /* 0x000000040000795c */ /* 0x000fe20000300000 */
.L_x_1280:
[----:B--2---:R-:W-:Y:S05]  /*66a0*/  @P1 BRA `(.L_x_1281) ;  /* 0x0000000000081947 */ /* 0x004fea0003800000 */
[----:B------:R-:W2:Y:S02]  /*66b0*/  SYNCS.PHASECHK.TRANS64.TRYWAIT P1, [UR51+0x20830], R9 ;  /* 0x02083009ff0075a7 */ /* 0x000ea40008020173 */
[----:B--2---:R-:W-:Y:S05]  /*66c0*/  @!P1 BRA `(.L_x_1282) ;  /* 0x000000cc009c9947 */ /* 0x004fea0003800000 */
.L_x_1281:
        /* <DEDUP_REMOVED lines=45> */
.L_x_1283:
[----:B--2---:R-:W-:Y:S01]  /*69a0*/  FMNMX.FTZ R8, R152, R15, !PT ;  /* 0x0000000f98087209 */ /* 0x004fe20007810000 */
[----:B------:R-:W-:Y:S01]  /*69b0*/  IMAD.U32 R19, RZ, RZ, UR39 ;  /* 0x00000027ff137e24 */ /* 0x000fe2000f8e00ff */
[----:B------:R-:W-:Y:S01]  /*69c0*/  UIADD3 UR6, UR51, 0x20840, URZ ;  /* 0x0002084033067890 */ /* 0x000fe2000fffe03f */
[----:B------:R-:W-:Y:S02]  /*69d0*/  PLOP3.LUT P1, PT, PT, PT, UP0, 0x40, 0x0 ;  /* 0x000000000000781c */ /* 0x000fe40003f2e808 */
[----:B------:R-:W-:Y:S01]  /*69e0*/  FMNMX.FTZ R13, R153, R8, !PT ;  /* 0x00000008990d7209 */ /* 0x000fe20007810000 */
[----:B------:R-:W-:-:S03]  /*69f0*/  UPRMT UR6, UR45, 0x654, UR6 ;  /* 0x000006542d067896 */ /* 0x000fc60008000006 */
[----:B------:R-:W-:-:S04]  /*6a00*/  FMNMX.FTZ R8, R156, R13, !PT ;  /* 0x0000000d9c087209 */ /* 0x000fc80007810000 */
[----:B------:R-:W-:Y:S02]  /*6a10*/  FMNMX.FTZ R13, R157, R8, !PT ;  /* 0x000000089d0d7209 */ /* 0x000fe40007810000 */
[----:B------:R-:W-:Y:S02]  /*6a20*/  SYNCS.ARRIVE.TRANS64.RED.A1T0 RZ, [UR6], RZ ;  /* 0x000000ffffff79a7 */ /* 0x000fe40008100406 */
        /* <DEDUP_REMOVED lines=11> */
[----:B------:R-:W-:Y:S02]  /*6ae0*/  FMNMX.FTZ R14, R181, R8, !PT ;  /* 0x00000008b50e7209 */ /* 0x000fe40007810000 */
[----:B------:R-:W-:-:S03]  /*6af0*/  FMNMX.FTZ R8, R154, R11, !PT ;  /* 0x0000000b9a087209 */ /* 0x000fc60007810000 */
[----:B------:R-:W2:Y:S02]  /*6b00*/  SHFL.BFLY PT, R13, R14, 0x2, 0x1f ;  /* 0x0c401f000e0d7f89 */ /* 0x000ea400000e0000 */
[----:B--2---:R-:W-:Y:S02]  /*6b10*/  FMNMX.FTZ R17, R14, R13, !PT ;  /* 0x0000000d0e117209 */ /* 0x004fe40007810000 */
[----:B------:R-:W-:-:S03]  /*6b20*/  FMNMX.FTZ R13, R155, R8, !PT ;  /* 0x000000089b0d7209 */ /* 0x000fc60007810000 */
[----:B------:R-:W2:Y:S01]  /*6b30*/  SHFL.BFLY PT, R18, R17, 0x1, 0x1f ;  /* 0x0c201f0011127f89 */ /* 0x000ea200000e0000 */
[----:B------:R-:W-:-:S04]  /*6b40*/  FMNMX.FTZ R8, R158, R13, !PT ;  /* 0x0000000d9e087209 */ /* 0x000fc80007810000 */
[----:B------:R-:W-:-:S04]  /*6b50*/  FMNMX.FTZ R13, R159, R8, !PT ;  /* 0x000000089f0d7209 */ /* 0x000fc80007810000 */
[----:B------:R-:W-:-:S04]  /*6b60*/  FMNMX.FTZ R12, R162, R13, !PT ;  /* 0x0000000da20c7209 */ /* 0x000fc80007810000 */
[----:B------:R-:W-:-:S04]  /*6b70*/  FMNMX.FTZ R13, R163, R12, !PT ;  /* 0x0000000ca30d7209 */ /* 0x000fc80007810000 */
[----:B------:R-:W-:-:S04]  /*6b80*/  FMNMX.FTZ R12, R166, R13, !PT ;  /* 0x0000000da60c7209 */ /* 0x000fc80007810000 */
[----:B------:R-:W-:Y:S02]  /*6b90*/  FMNMX.FTZ R13, R167, R12, !PT ;  /* 0x0000000ca70d7209 */ /* 0x000fe40007810000 */
[----:B--2---:R-:W-:Y:S02]  /*6ba0*/  FMNMX.FTZ R8, R17, R18, !PT ;  /* 0x0000001211087209 */ /* 0x004fe40007810000 */
[----:B------:R-:W-:-:S03]  /*6bb0*/  FMNMX.FTZ R12, R170, R13, !PT ;  /* 0x0000000daa0c7209 */ /* 0x000fc60007810000 */
[C---:B------:R-:W-:Y:S01]  /*6bc0*/  FFMA.FTZ R184, R8.reuse, R19, -8 ;  /* 0xc100000008b87423 */ /* 0x040fe20000010013 */
[----:B------:R-:W-:Y:S01]  /*6bd0*/  FMNMX.FTZ R13, R171, R12, !PT ;  /* 0x0000000cab0d7209 */ /* 0x000fe20007810000 */
[----:B------:R-:W-:Y:S02]  /*6be0*/  FADD.FTZ R15, -R8, R15 ;  /* 0x0000000f080f7221 */ /* 0x000fe40000010100 */
[----:B------:R-:W-:-:S01]  /*6bf0*/  FFMA.FTZ R156, R156, UR39, -R184 ;  /* 0x000000279c9c7c23 */ /* 0x000fc200080108b8 */
[----:B------:R-:W-:Y:S01]  /*6c00*/  FMNMX.FTZ R12, R174, R13, !PT ;  /* 0x0000000dae0c7209 */ /* 0x000fe20007810000 */
[----:B------:R-:W-:-:S01]  /*6c10*/  FFMA.FTZ R18, R164, UR39, -R184 ;  /* 0x00000027a4127c23 */ /* 0x000fc200080108b8 */
[----:B------:R-:W-:Y:S01]  /*6c20*/  FMUL.FTZ R15, R15, UR39 ;  /* 0x000000270f0f7c20 */ /* 0x000fe20008410000 */
[----:B------:R-:W-:-:S01]  /*6c30*/  FFMA.FTZ R152, R152, UR39, -R184 ;  /* 0x0000002798987c23 */ /* 0x000fc200080108b8 */
[----:B------:R-:W-:Y:S01]  /*6c40*/  FMNMX.FTZ R13, R175, R12, !PT ;  /* 0x0000000caf0d7209 */ /* 0x000fe20007810000 */
[----:B------:R-:W-:-:S01]  /*6c50*/  FFMA.FTZ R23, R165, UR39, -R184 ;  /* 0x00000027a5177c23 */ /* 0x000fc200080108b8 */
[--C-:B------:R-:W-:Y:S01]  /*6c60*/  FFMA.FTZ R17, R153, UR39, -R184.reuse ;  /* 0x0000002799117c23 */ /* 0x100fe200080108b8 */
[----:B------:R-:W-:-:S01]  /*6c70*/  FFMA.FTZ R19, R157, UR39, -R184 ;  /* 0x000000279d137c23 */ /* 0x000fc200080108b8 */
[----:B------:R-:W-:Y:S01]  /*6c80*/  FMNMX.FTZ R12, R178, R13, !PT ;  /* 0x0000000db20c7209 */ /* 0x000fe20007810000 */
[----:B------:R-:W2:Y:S01]  /*6c90*/  MUFU.EX2 R15, R15 ;  /* 0x0000000f000f7308 */ /* 0x000ea20000000800 */
[----:B------:R-:W-:-:S01]  /*6ca0*/  FFMA.FTZ R157, R169, UR39, -R184 ;  /* 0x00000027a99d7c23 */ /* 0x000fc200080108b8 */
[--C-:B------:R-:W-:Y:S01]  /*6cb0*/  FFMA.FTZ R22, R172, UR39, -R184.reuse ;  /* 0x00000027ac167c23 */ /* 0x100fe200080108b8 */
[----:B------:R-:W-:Y:S01]  /*6cc0*/  FMNMX.FTZ R13, R179, R12, !PT ;  /* 0x0000000cb30d7209 */ /* 0x000fe20007810000 */
[--C-:B------:R-:W-:Y:S01]  /*6cd0*/  FFMA.FTZ R21, R161, UR39, -R184.reuse ;  /* 0x00000027a1157c23 */ /* 0x100fe200080108b8 */
[----:B------:R-:W-:-:S01]  /*6ce0*/  FFMA.FTZ R153, R173, UR39, -R184 ;  /* 0x00000027ad997c23 */ /* 0x000fc200080108b8 */
[--C-:B------:R-:W-:Y:S01]  /*6cf0*/  FFMA.FTZ R161, R177, UR39, -R184.reuse ;  /* 0x00000027b1a17c23 */ /* 0x100fe200080108b8 */
[----:B------:R-:W-:Y:S01]  /*6d00*/  FMNMX.FTZ R14, R182, R13, !PT ;  /* 0x0000000db60e7209 */ /* 0x000fe20007810000 */
[----:B------:R3:W-:Y:S01]  /*6d10*/  MUFU.EX2 R12, R156 ;  /* 0x0000009c000c7308 */ /* 0x0007e20000000800 */
[----:B------:R-:W-:-:S01]  /*6d20*/  FFMA.FTZ R180, R180, UR39, -R184 ;  /* 0x00000027b4b47c23 */ /* 0x000fc200080108b8 */
[--C-:B------:R-:W-:Y:S01]  /*6d30*/  FFMA.FTZ R181, R181, UR39, -R184.reuse ;  /* 0x00000027b5b57c23 */ /* 0x100fe200080108b8 */
[----:B------:R-:W-:Y:S01]  /*6d40*/  FMNMX.FTZ R13, R183, R14, !PT ;  /* 0x0000000eb70d7209 */ /* 0x000fe20007810000 */
[----:B------:R-:W-:-:S04]  /*6d50*/  FFMA.FTZ R14, R160, UR39, -R184 ;  /* 0x00000027a00e7c23 */ /* 0x000fc800080108b8 */
[----:B------:R-:W4:Y:S01]  /*6d60*/  SHFL.BFLY PT, R20, R13, 0x2, 0x1f ;  /* 0x0c401f000d147f89 */ /* 0x000f2200000e0000 */
[----:B---3--:R-:W-:-:S01]  /*6d70*/  FFMA.FTZ R156, R168, UR39, -R184 ;  /* 0x00000027a89c7c23 */ /* 0x008fc200080108b8 */
[----:B------:R-:W-:Y:S01]  /*6d80*/  IMAD.U32 R168, RZ, RZ, UR39 ;  /* 0x00000027ffa87e24 */ /* 0x000fe2000f8e00ff */
[----:B------:R-:W3:Y:S01]  /*6d90*/  MUFU.EX2 R152, R152 ;  /* 0x0000009800987308 */ /* 0x000ee20000000800 */
[-C--:B--2---:R-:W-:Y:S01]  /*6da0*/  FMUL.FTZ R24, R24, R15.reuse ;  /* 0x0000000f18187220 */ /* 0x084fe20000410000 */
[-C--:B------:R-:W-:Y:S01]  /*6db0*/  FMUL.FTZ R25, R25, R15.reuse ;  /* 0x0000000f19197220 */ /* 0x080fe20000410000 */
[-C--:B------:R-:W-:Y:S01]  /*6dc0*/  FMUL.FTZ R28, R28, R15.reuse ;  /* 0x0000000f1c1c7220 */ /* 0x080fe20000410000 */
[-C--:B------:R-:W-:Y:S01]  /*6dd0*/  FMUL.FTZ R29, R29, R15.reuse ;  /* 0x0000000f1d1d7220 */ /* 0x080fe20000410000 */
[-C--:B------:R-:W-:Y:S01]  /*6de0*/  FMUL.FTZ R32, R32, R15.reuse ;  /* 0x0000000f20207220 */ /* 0x080fe20000410000 */
[-C--:B------:R-:W-:Y:S01]  /*6df0*/  FMUL.FTZ R33, R33, R15.reuse ;  /* 0x0000000f21217220 */ /* 0x080fe20000410000 */
[-C--:B------:R-:W-:Y:S01]  /*6e00*/  FMUL.FTZ R36, R36, R15.reuse ;  /* 0x0000000f24247220 */ /* 0x080fe20000410000 */
[----:B------:R-:W2:Y:S01]  /*6e10*/  MUFU.EX2 R17, R17 ;  /* 0x0000001100117308 */ /* 0x000ea20000000800 */
[-C--:B------:R-:W-:Y:S01]  /*6e20*/  FMUL.FTZ R37, R37, R15.reuse ;  /* 0x0000000f25257220 */ /* 0x080fe20000410000 */
[-C--:B------:R-:W-:Y:S01]  /*6e30*/  FMUL.FTZ R40, R40, R15.reuse ;  /* 0x0000000f28287220 */ /* 0x080fe20000410000 */
[-C--:B------:R-:W-:Y:S01]  /*6e40*/  FMUL.FTZ R41, R41, R15.reuse ;  /* 0x0000000f29297220 */ /* 0x080fe20000410000 */
[-C--:B------:R-:W-:Y:S01]  /*6e50*/  FMUL.FTZ R44, R44, R15.reuse ;  /* 0x0000000f2c2c7220 */ /* 0x080fe20000410000 */
[-C--:B------:R-:W-:Y:S01]  /*6e60*/  FMUL.FTZ R45, R45, R15.reuse ;  /* 0x0000000f2d2d7220 */ /* 0x080fe20000410000 */
[-C--:B------:R-:W-:Y:S01]  /*6e70*/  FMUL.FTZ R48, R48, R15.reuse ;  /* 0x0000000f30307220 */ /* 0x080fe20000410000 */
[----:B------:R-:W-:Y:S01]  /*6e80*/  FMUL.FTZ R49, R49, R15 ;  /* 0x0000000f31317220 */ /* 0x000fe20000410000 */
[----:B------:R-:W5:Y:S01]  /*6e90*/  MUFU.EX2 R19, R19 ;  /* 0x0000001300137308 */ /* 0x000f620000000800 */
[----:B---3--:R-:W-:-:S01]  /*6ea0*/  FFMA.FTZ R4, R15, R4, R152 ;  /* 0x000000040f047223 */ /* 0x008fc20000010098 */
[-C--:B------:R-:W-:Y:S01]  /*6eb0*/  FMUL.FTZ R52, R52, R15.reuse ;  /* 0x0000000f34347220 */ /* 0x080fe20000410000 */
[-C--:B------:R-:W-:Y:S01]  /*6ec0*/  FMUL.FTZ R53, R53, R15.reuse ;  /* 0x0000000f35357220 */ /* 0x080fe20000410000 */
[-C--:B------:R-:W-:Y:S01]  /*6ed0*/  FMUL.FTZ R56, R56, R15.reuse ;  /* 0x0000000f38387220 */ /* 0x080fe20000410000 */
[----:B----4-:R-:W-:Y:S01]  /*6ee0*/  FMNMX.FTZ R160, R13, R20, !PT ;  /* 0x000000140da07209 */ /* 0x010fe20007810000 */
[----:B------:R-:W-:Y:S01]  /*6ef0*/  FFMA.FTZ R20, R176, UR39, -R184 ;  /* 0x00000027b0147c23 */ /* 0x000fe200080108b8 */
[-C--:B------:R-:W-:Y:S01]  /*6f00*/  FMUL.FTZ R57, R57, R15.reuse ;  /* 0x0000000f39397220 */ /* 0x080fe20000410000 */
[----:B------:R-:W3:Y:S01]  /*6f10*/  MUFU.EX2 R14, R14 ;  /* 0x0000000e000e7308 */ /* 0x000ee20000000800 */
[-C--:B------:R-:W-:Y:S01]  /*6f20*/  FMUL.FTZ R60, R60, R15.reuse ;  /* 0x0000000f3c3c7220 */ /* 0x080fe20000410000 */
[----:B------:R-:W4:Y:S01]  /*6f30*/  SHFL.BFLY PT, R13, R160, 0x1, 0x1f ;  /* 0x0c201f00a00d7f89 */ /* 0x000f2200000e0000 */
[-C--:B------:R-:W-:Y:S01]  /*6f40*/  FMUL.FTZ R61, R61, R15.reuse ;  /* 0x0000000f3d3d7220 */ /* 0x080fe20000410000 */
[-C--:B------:R-:W-:Y:S01]  /*6f50*/  FMUL.FTZ R64, R64, R15.reuse ;  /* 0x0000000f40407220 */ /* 0x080fe20000410000 */
[-C--:B------:R-:W-:Y:S01]  /*6f60*/  FMUL.FTZ R65, R65, R15.reuse ;  /* 0x0000000f41417220 */ /* 0x080fe20000410000 */
[-C--:B------:R-:W-:Y:S01]  /*6f70*/  FMUL.FTZ R68, R68, R15.reuse ;  /* 0x0000000f44447220 */ /* 0x080fe20000410000 */
[-C--:B------:R-:W-:Y:S01]  /*6f80*/  FMUL.FTZ R69, R69, R15.reuse ;  /* 0x0000000f45457220 */ /* 0x080fe20000410000 */
[----:B------:R-:W0:Y:S01]  /*6f90*/  MUFU.EX2 R21, R21 ;  /* 0x0000001500157308 */ /* 0x000e220000000800 */
        /* <DEDUP_REMOVED lines=16> */
[----:B------:R-:W-:Y:S01]  /*70a0*/  FMUL.FTZ R100, R100, R15 ;  /* 0x0000000f64647220 */ /* 0x000fe20000410000 */
[----:B----4-:R-:W-:Y:S01]  /*70b0*/  FMNMX.FTZ R13, R160, R13, !PT ;  /* 0x0000000da00d7209 */ /* 0x010fe20007810000 */
[-C--:B------:R-:W-:Y:S01]  /*70c0*/  FMUL.FTZ R101, R101, R15.reuse ;  /* 0x0000000f65657220 */ /* 0x080fe20000410000 */
[-C--:B------:R-:W-:Y:S01]  /*70d0*/  FMUL.FTZ R104, R104, R15.reuse ;  /* 0x0000000f68687220 */ /* 0x080fe20000410000 */
[-C--:B------:R-:W-:Y:S01]  /*70e0*/  FMUL.FTZ R105, R105, R15.reuse ;  /* 0x0000000f69697220 */ /* 0x080fe20000410000 */
[----:B------:R-:W-:Y:S01]  /*70f0*/  FMUL.FTZ R108, R108, R15 ;  /* 0x0000000f6c6c7220 */ /* 0x000fe20000410000 */
[----:B------:R-:W-:-:S01]  /*7100*/  FADD.FTZ R164, -R13, R11 ;  /* 0x0000000b0da47221 */ /* 0x000fc20000010100 */
[----:B------:R-:W-:Y:S01]  /*7110*/  FFMA.FTZ R168, R13, R168, -8 ;  /* 0xc10000000da87423 */ /* 0x000fe200000100a8 */
[----:B------:R-:W-:Y:S01]  /*7120*/  MUFU.EX2 R156, R156 ;  /* 0x0000009c009c7308 */ /* 0x000fe20000000800 */
[----:B------:R-:W-:Y:S01]  /*7130*/  FMUL.FTZ R109, R109, R15 ;  /* 0x0000000f6d6d7220 */ /* 0x000fe20000410000 */
[----:B------:R-:W-:Y:S01]  /*7140*/  FMUL.FTZ R164, R164, UR39 ;  /* 0x00000027a4a47c20 */ /* 0x000fe20008410000 */
[----:B------:R-:W-:-:S01]  /*7150*/  FFMA.FTZ R165, R154, UR39, -R168 ;  /* 0x000000279aa57c23 */ /* 0x000fc200080108a8 */
[--C-:B------:R-:W-:Y:S01]  /*7160*/  FFMA.FTZ R154, R155, UR39, -R168.reuse ;  /* 0x000000279b9a7c23 */ /* 0x100fe200080108a8 */
[----:B------:R-:W-:-:S01]  /*7170*/  FFMA.FTZ R169, R158, UR39, -R168 ;  /* 0x000000279ea97c23 */ /* 0x000fc200080108a8 */
[--C-:B------:R-:W-:Y:S01]  /*7180*/  FFMA.FTZ R172, R159, UR39, -R168.reuse ;  /* 0x000000279fac7c23 */ /* 0x100fe200080108a8 */
[----:B------:R-:W-:-:S01]  /*7190*/  FFMA.FTZ R155, R162, UR39, -R168 ;  /* 0x00000027a29b7c23 */ /* 0x000fc200080108a8 */
[----:B------:R-:W-:Y:S01]  /*71a0*/  MUFU.EX2 R164, R164 ;  /* 0x000000a400a47308 */ /* 0x000fe20000000800 */
[----:B------:R-:W-:-:S01]  /*71b0*/  FFMA.FTZ R158, R163, UR39, -R168 ;  /* 0x00000027a39e7c23 */ /* 0x000fc200080108a8 */
[----:B------:R-:W-:Y:S01]  /*71c0*/  FFMA.FTZ R166, R166, UR39, -R168 ;  /* 0x00000027a6a67c23 */ /* 0x000fe200080108a8 */
[----:B--2---:R-:W-:-:S01]  /*71d0*/  FADD.FTZ R163, R17, R4 ;  /* 0x0000000411a37221 */ /* 0x004fc20000010000 */
[--C-:B------:R-:W-:Y:S01]  /*71e0*/  FFMA.FTZ R167, R167, UR39, -R168.reuse ;  /* 0x00000027a7a77c23 */ /* 0x100fe200080108a8 */
[----:B------:R-:W-:-:S01]  /*71f0*/  FFMA.FTZ R159, R170, UR39, -R168 ;  /* 0x00000027aa9f7c23 */ /* 0x000fc200080108a8 */
[----:B------:R-:W-:Y:S01]  /*7200*/  FFMA.FTZ R162, R171, UR39, -R168 ;  /* 0x00000027aba27c23 */ /* 0x000fe200080108a8 */
[----:B------:R-:W-:-:S01]  /*7210*/  FADD.FTZ R170, R12, R163 ;  /* 0x000000a30caa7221 */ /* 0x000fc20000010000 */
[----:B------:R-:W2:Y:S01]  /*7220*/  MUFU.EX2 R165, R165 ;  /* 0x000000a500a57308 */ /* 0x000ea20000000800 */
[----:B------:R-:W-:-:S01]  /*7230*/  FFMA.FTZ R174, R174, UR39, -R168 ;  /* 0x00000027aeae7c23 */ /* 0x000fc200080108a8 */
[----:B------:R-:W-:Y:S01]  /*7240*/  FFMA.FTZ R175, R175, UR39, -R168 ;  /* 0x00000027afaf7c23 */ /* 0x000fe200080108a8 */
[----:B-----5:R-:W-:-:S01]  /*7250*/  FADD.FTZ R163, R19, R170 ;  /* 0x000000aa13a37221 */ /* 0x020fc20000010000 */
[--C-:B------:R-:W-:Y:S01]  /*7260*/  FFMA.FTZ R178, R178, UR39, -R168.reuse ;  /* 0x00000027b2b27c23 */ /* 0x100fe200080108a8 */
[----:B------:R-:W-:-:S01]  /*7270*/  FFMA.FTZ R179, R179, UR39, -R168 ;  /* 0x00000027b3b37c23 */ /* 0x000fc200080108a8 */
[----:B------:R-:W-:Y:S01]  /*7280*/  FFMA.FTZ R182, R182, UR39, -R168 ;  /* 0x00000027b6b67c23 */ /* 0x000fe200080108a8 */
[----:B---3--:R-:W-:-:S01]  /*7290*/  FADD.FTZ R170, R14, R163 ;  /* 0x000000a30eaa7221 */ /* 0x008fc20000010000 */
[----:B------:R-:W3:Y:S01]  /*72a0*/  MUFU.EX2 R154, R154 ;  /* 0x0000009a009a7308 */ /* 0x000ee20000000800 */
[----:B------:R-:W-:-:S01]  /*72b0*/  FFMA.FTZ R168, R183, UR39, -R168 ;  /* 0x00000027b7a87c23 */ /* 0x000fc200080108a8 */
[----:B------:R-:W-:Y:S01]  /*72c0*/  F2FP.SATFINITE.E4M3.F32.PACK_AB_MERGE_C R171, R19, R12, RZ ;  /* 0x0000000c13ab723e */ /* 0x000fe200048070ff */
[----:B0-----:R-:W-:-:S01]  /*72d0*/  FADD.FTZ R163, R21, R170 ;  /* 0x000000aa15a37221 */ /* 0x001fc20000010000 */
[-C--:B------:R-:W-:Y:S01]  /*72e0*/  FMUL.FTZ R112, R112, R15.reuse ;  /* 0x0000000f70707220 */ /* 0x080fe20000410000 */
[-C--:B------:R-:W-:Y:S01]  /*72f0*/  FMUL.FTZ R113, R113, R15.reuse ;  /* 0x0000000f71717220 */ /* 0x080fe20000410000 */
[-C--:B------:R-:W-:Y:S01]  /*7300*/  FMUL.FTZ R116, R116, R15.reuse ;  /* 0x0000000f74747220 */ /* 0x080fe20000410000 */
[----:B------:R-:W-:Y:S01]  /*7310*/  FMUL.FTZ R117, R117, R15 ;  /* 0x0000000f75757220 */ /* 0x000fe20000410000 */
[----:B------:R-:W0:Y:S01]  /*7320*/  MUFU.EX2 R169, R169 ;  /* 0x000000a900a97308 */ /* 0x000e220000000800 */
[----:B--2---:R-:W-:-:S01]  /*7330*/  FFMA.FTZ R5, R164, R5, R165 ;  /* 0x00000005a4057223 */ /* 0x004fc200000100a5 */
        /* <DEDUP_REMOVED lines=19> */
[----:B------:R-:W-:Y:S01]  /*7470*/  FMUL.FTZ R149, R149, R15 ;  /* 0x0000000f95957220 */ /* 0x000fe20000410000 */
        /* <DEDUP_REMOVED lines=12> */
[----:B------:R-:W-:Y:S01]  /*7540*/  FADD.FTZ R4, R18, R163 ;  /* 0x000000a312047221 */ /* 0x000fe20000010000 */
[----:B------:R-:W-:Y:S01]  /*7550*/  F2FP.SATFINITE.E4M3.F32.PACK_AB_MERGE_C R18, R23, R18, RZ ;  /* 0x000000121712723e */ /* 0x000fe200048070ff */
        /* <DEDUP_REMOVED lines=14> */
[----:B------:R-:W-:Y:S01]  /*7640*/  FADD.FTZ R5, R23, R4 ;  /* 0x0000000417057221 */ /* 0x000fe20000010000 */
[-C--:B------:R-:W-:Y:S01]  /*7650*/  FMUL.FTZ R59, R59, R164.reuse ;  /* 0x000000a43b3b7220 */ /* 0x080fe20000410000 */
[-C--:B------:R-:W-:Y:S01]  /*7660*/  FMUL.FTZ R62, R62, R164.reuse ;  /* 0x000000a43e3e7220 */ /* 0x080fe20000410000 */
[-C--:B------:R-:W-:Y:S01]  /*7670*/  FMUL.FTZ R63, R63, R164.reuse ;  /* 0x000000a43f3f7220 */ /* 0x080fe20000410000 */
[----:B------:R-:W-:Y:S01]  /*7680*/  FADD.FTZ R4, R156, R5 ;  /* 0x000000059c047221 */ /* 0x000fe20000010000 */
[----:B------:R-:W-:Y:S01]  /*7690*/  FMUL.FTZ R66, R66, R164 ;  /* 0x000000a442427220 */ /* 0x000fe20000410000 */
[----:B------:R-:W2:Y:S01]  /*76a0*/  MUFU.EX2 R162, R162 ;  /* 0x000000a200a27308 */ /* 0x000ea20000000800 */
[----:B---3--:R-:W-:-:S01]  /*76b0*/  FADD.FTZ R170, R167, R170 ;  /* 0x000000aaa7aa7221 */ /* 0x008fc20000010000 */
[----:B------:R-:W-:Y:S01]  /*76c0*/  F2FP.SATFINITE.E4M3.F32.PACK_AB_MERGE_C R166, R167, R166, RZ ;  /* 0x000000a6a7a6723e */ /* 0x000fe200048070ff */
[-C--:B------:R-:W-:Y:S01]  /*76d0*/  FMUL.FTZ R67, R67, R164.reuse ;  /* 0x000000a443437220 */ /* 0x080fe20000410000 */
[-C--:B------:R-:W-:Y:S01]  /*76e0*/  FMUL.FTZ R70, R70, R164.reuse ;  /* 0x000000a446467220 */ /* 0x080fe20000410000 */
[-C--:B------:R-:W-:Y:S01]  /*76f0*/  FMUL.FTZ R71, R71, R164.reuse ;  /* 0x000000a447477220 */ /* 0x080fe20000410000 */
        /* <DEDUP_REMOVED lines=46> */
[----:B------:R-:W-:Y:S01]  /*79e0*/  F2FP.SATFINITE.E4M3.F32.PACK_AB_MERGE_C R153, R154, R165, R169 ;  /* 0x000000a59a99723e */ /* 0x000fe200048070a9 */
[----:B------:R-:W-:Y:S01]  /*79f0*/  FMUL.FTZ R138, R138, R164 ;  /* 0x000000a48a8a7220 */ /* 0x000fe20000410000 */
[----:B------:R-:W-:Y:S01]  /*7a00*/  F2FP.SATFINITE.E4M3.F32.PACK_AB_MERGE_C R156, R157, R156, R22 ;  /* 0x0000009c9d9c723e */ /* 0x000fe20004807016 */
[----:B------:R-:W-:Y:S01]  /*7a10*/  FMUL.FTZ R139, R139, R164 ;  /* 0x000000a48b8b7220 */ /* 0x000fe20000410000 */
[----:B------:R-:W3:Y:S01]  /*7a20*/  MUFU.EX2 R178, R178 ;  /* 0x000000b200b27308 */ /* 0x000ee20000000800 */
        /* <DEDUP_REMOVED lines=8> */
[----:B--2---:R-:W-:-:S01]  /*7ab0*/  FADD.FTZ R4, R20, R163 ;  /* 0x000000a314047221 */ /* 0x004fc20000010000 */
[-C--:B------:R-:W-:Y:S01]  /*7ac0*/  FMUL.FTZ R150, R150, R164.reuse ;  /* 0x000000a496967220 */ /* 0x080fe20000410000 */
[----:B------:R-:W-:Y:S01]  /*7ad0*/  FMUL.FTZ R151, R151, R164 ;  /* 0x000000a497977220 */ /* 0x000fe20000410000 */
[----:B------:R-:W-:-:S02]  /*7ae0*/  F2FP.SATFINITE.E4M3.F32.PACK_AB_MERGE_C R152, R17, R152, R171 ;  /* 0x000000981198723e */ /* 0x000fc400048070ab */
        /* <DEDUP_REMOVED lines=11> */
[C---:B--2---:R-:W-:Y:S01]  /*7ba0*/  F2FP.SATFINITE.E4M3.F32.PACK_AB_MERGE_C R160, R11.reuse, R160, RZ ;  /* 0x000000a00ba0723e */ /* 0x044fe200048070ff */
[----:B------:R-:W-:-:S03]  /*7bb0*/  FADD.FTZ R4, R11, R4 ;  /* 0x000000040b047221 */ /* 0x000fc60000010000 */
[----:B------:R-:W-:Y:S02]  /*7bc0*/  F2FP.SATFINITE.E4M3.F32.PACK_AB_MERGE_C R158, R161, R20, R160 ;  /* 0x00000014a19e723e */ /* 0x000fe400048070a0 */
[C---:B---3--:R-:W-:Y:S01]  /*7bd0*/  F2FP.SATFINITE.E4M3.F32.PACK_AB_MERGE_C R182, R5.reuse, R182, RZ ;  /* 0x000000b605b6723e */ /* 0x048fe200048070ff */
[----:B------:R-:W-:-:S03]  /*7be0*/  FADD.FTZ R5, R5, R12 ;  /* 0x0000000c05057221 */ /* 0x000fc60000010000 */
[----:B------:R-:W-:Y:S01]  /*7bf0*/  F2FP.SATFINITE.E4M3.F32.PACK_AB_MERGE_C R159, R179, R178, R182 ;  /* 0x000000b2b39f723e */ /* 0x000fe200048070b6 */
[----:B------:R-:W-:Y:S06]  /*7c00*/  @P1 BRA `(.L_x_1284) ;  /* 0x0000000000041947 */ /* 0x000fec0003800000 */
[----:B------:R-:W-:Y:S01]  /*7c10*/  BPT.TRAP 0x1 ;  /* 0x000000040000795c */ /* 0x000fe20000300000 */
.L_x_1284:
[----:B------:R-:W-:Y:S01]  /*7c20*/  PLOP3.LUT P2, PT, PT, PT, UP0, 0x40, 0x0 ;  /* 0x000000000000781c */ /* 0x000fe20003f4e808 */
[----:B------:R0:W2:-:S12]  /*7c30*/  SYNCS.PHASECHK.TRANS64.TRYWAIT P1, [UR51+0x20850], R9 ;  /* 0x02085009ff0075a7 */ /* 0x0000980008020173 */
[----:B0-----:R-:W-:Y:S05]  /*7c40*/  @P2 BRA `(.L_x_1285) ;  /* 0x0000000000042947 */ /* 0x001fea0003800000 */
[----:B------:R-:W-:Y:S01]  /*7c50*/  BPT.TRAP 0x1 ;  /* 0x000000040000795c */ /* 0x000fe20000300000 */
.L_x_1285:
[----:B--2---:R-:W-:Y:S05]  /*7c60*/  @P1 BRA `(.L_x_1286) ;  /* 0x0000000000081947 */ /* 0x004fea0003800000 */
[----:B------:R-:W0:Y:S02]  /*7c70*/  SYNCS.PHASECHK.TRANS64.TRYWAIT P1, [UR51+0x20850], R9 ;  /* 0x02085009ff0075a7 */ /* 0x000e240008020173 */
[----:B0-----:R-:W-:Y:S05]  /*7c80*/  @!P1 BRA `(.L_x_1287) ;  /* 0x000000b800449947 */ /* 0x001fea0003800000 */
.L_x_1286:
        /* <DEDUP_REMOVED lines=13> */
[----:B--2---:R-:W-:Y:S05]  /*7d60*/  @P1 BRA `(.L_x_1288) ;  /* 0x0000000000041947 */ /* 0x004fea0003800000 */
[----:B------:R-:W-:Y:S01]  /*7d70*/  BPT.TRAP 0x1 ;  /* 0x000000040000795c */ /* 0x000fe20000300000 */
.L_x_1288:
[----:B------:R-:W-:Y:S01]  /*7d80*/  UIADD3 UR51, UR51, 0x20860, URZ ;  /* 0x0002086033337890 */ /* 0x000fe2000fffe03f */
[----:B------:R-:W-:Y:S02]  /*7d90*/  IMAD.MOV.U32 R11, RZ, RZ, R13 ;  /* 0x000000ffff0b7224 */ /* 0x000fe400078e000d */
[----:B------:R-:W-:Y:S01]  /*7da0*/  IMAD.MOV.U32 R15, RZ, RZ, R8 ;  /* 0x000000ffff0f7224 */ /* 0x000fe200078e0008 */
[----:B------:R-:W-:-:S09]  /*7db0*/  UPRMT UR51, UR45, 0x654, UR51 ;  /* 0x000006542d337896 */ /* 0x000fd20008000033 */
[----:B------:R-:W-:Y:S01]  /*7dc0*/  SYNCS.ARRIVE.TRANS64.RED.A1T0 RZ, [UR51], RZ ;  /* 0x000000ffffff79a7 */ /* 0x000fe20008100433 */
[----:B------:R-:W-:Y:S05]  /*7dd0*/  @P0 BRA `(.L_x_1289) ;  /* 0xffffffe400ec0947 */ /* 0x000fea000383ffff */
.L_x_1278:
[----:B------:R-:W-:-:S13]  /*7de0*/  ISETP.GE.AND P0, PT, R10, UR40, PT ;  /* 0x000000280a007c0c */ /* 0x000fda000bf06270 */
[----:B------:R-:W-:Y:S05]  /*7df0*/  @!P0 BRA `(.L_x_1290) ;  /* 0x0000002000e88947 */ /* 0x000fea0003800000 */
[----:B-1----:R-:W-:Y:S01]  /*7e00*/  IMAD.MOV.U32 R11, RZ, RZ, R13 ;  /* 0x000000ffff0b7224 */ /* 0x002fe200078e000d */
[----:B------:R-:W-:Y:S01]  /*7e10*/  ULDC UR51, c[0x0][0x9e4] ;  /* 0x0002790000337ab9 */ /* 0x000fe20000000800 */
[----:B0-----:R-:W-:Y:S01]  /*7e20*/  IMAD.MOV.U32 R12, RZ, RZ, R8 ;  /* 0x000000ffff0c7224 */ /* 0x001fe200078e0008 */
[----:B------:R-:W-:Y:S01]  /*7e30*/  ULDC UR55, c[0x0][0x288] ;  /* 0x0000a20000377ab9 */ /* 0x000fe20000000800 */
[----:B------:R-:W-:Y:S01]  /*7e40*/  ULDC UR56, c[0x0][0x2f0] ;  /* 0x0000bc0000387ab9 */ /* 0x000fe20000000800 */
[----:B------:R-:W-:-:S05]  /*7e50*/  ULDC UR54, c[0x0][0x9e0] ;  /* 0x0002780000367ab9 */ /* 0x000fca0000000800 */
.L_x_1309:
[----:B------:R-:W-:Y:S01]  /*7e60*/  UIADD3 UR49, UR49, 0x1, URZ ;  /* 0x0000000131317890 */ /* 0x000fe2000fffe03f */
[----:B------:R-:W-:-:S03]  /*7e70*/  PLOP3.LUT P0, PT, PT, PT, UP0, 0x40, 0x0 ;  /* 0x000000000000781c */ /* 0x000fc60003f0e808 */
[----:B------:R-:W-:-:S04]  /*7e80*/  UISETP.NE.AND UP1, UPT, UR49, 0x2, UPT ;  /* 0x000000023100788c */ /* 0x000fc8000bf25270 */
[----:B------:R-:W-:Y:S02]  /*7e90*/  USEL UR6, URZ, 0x1, UP1 ;  /* 0x000000013f067887 */ /* 0x000fe40008800000 */
[----:B------:R-:W-:Y:S02]  /*7ea0*/  USEL UR49, UR49, URZ, UP1 ;  /* 0x0000003f31317287 */ /* 0x000fe40008800000 */
[----:B------:R-:W-:Y:S02]  /*7eb0*/  ULOP3.LUT UR47, UR47, UR6, URZ, 0x3c, !UPT ;  /* 0x000000062f2f7292 */ /* 0x000fe4000f8e3c3f */
[----:B0-2---:R-:W-:Y:S10]  /*7ec0*/  @P0 BRA `(.L_x_1291) ;  /* 0x0000000000040947 */ /* 0x005ff40003800000 */
[----:B------:R-:W-:Y:S01]  /*7ed0*/  BPT.TRAP 0x1 ;  /* 0x000000040000795c */ /* 0x000fe20000300000 */
.L_x_1291:
[----:B------:R-:W-:Y:S01]  /*7ee0*/  PLOP3.LUT P1, PT, PT, PT, UP0, 0x40, 0x0 ;  /* 0x000000000000781c */ /* 0x000fe20003f2e808 */
[----:B------:R-:W-:Y:S01]  /*7ef0*/  ULEA UR57, UR49, UR41, 0x3 ;  /* 0x0000002931397291 */ /* 0x000fe2000f8e183f */
[----:B------:R-:W-:-:S05]  /*7f00*/  IMAD.U32 R9, RZ, RZ, UR47 ;  /* 0x0000002fff097e24 */ /* 0x000fca000f8e00ff */
[----:B------:R-:W-:-:S04]  /*7f10*/  SHF.L.U32 R9, R9, 0x1f, RZ ;  /* 0x0000001f09097819 */ /* 0x000fc800000006ff */
[----:B------:R0:W1:Y:S02]  /*7f20*/  SYNCS.PHASECHK.TRANS64.TRYWAIT P0, [UR57+0x20830], R9 ;  /* 0x02083009ff0075a7 */ /* 0x0000640008000179 */
[----:B------:R-:W-:Y:S05]  /*7f30*/  @P1 BRA `(.L_x_1292) ;  /* 0x0000000000041947 */ /* 0x000fea0003800000 */
[----:B------:R-:W-:Y:S01]  /*7f40*/  BPT.TRAP 0x1 ;  /* 0x000000040000795c */ /* 0x000fe20000300000 */
.L_x_1292:
[----:B-1----:R-:W-:Y:S05]  /*7f50*/  @P0 BRA `(.L_x_1293) ;  /* 0x0000000000080947 */ /* 0x002fea0003800000 */
[----:B------:R-:W1:Y:S02]  /*7f60*/  SYNCS.PHASECHK.TRANS64.TRYWAIT P0, [UR57+0x20830], R9 ;  /* 0x02083009ff0075a7 */ /* 0x000e640008000179 */
[----:B-1----:R-:W-:Y:S05]  /*7f70*/  @!P0 BRA `(.L_x_1294) ;  /* 0x000000b400a08947 */ /* 0x002fea0003800000 */
.L_x_1293:
[----:B------:R-:W-:Y:S01]  /*7f80*/  ULEA UR6, UR49, UR46, 0xa ;  /* 0x0000002e31067291 */ /* 0x000fe2000f8e503f */
[----:B------:R-:W-:Y:S01]  /*7f90*/  WARPGROUP.ARRIVE ;  /* 0x00000000000079c5 */ /* 0x000fe20000000000 */
[----:B------:R-:W-:Y:S01]  /*7fa0*/  UMOV UR7, 0x40000040 ;  /* 0x4000004000077882 */ /* 0x000fe20000000000 */
[----:B------:R-:W-:Y:S01]  /*7fb0*/  UMOV UR11, 0x40000040 ;  /* 0x40000040000b7882 */ /* 0x000fe20000000000 */
[----:B------:R-:W-:Y:S01]  /*7fc0*/  UIADD3 UR10, UR6, 0x2, URZ ;  /* 0x00000002060a7890 */ /* 0x000fe2000fffe03f */
[----:B------:R-:W-:Y:S01]  /*7fd0*/  PLOP3.LUT P0, PT, PT, PT, UP0, 0x40, 0x0 ;  /* 0x000000000000781c */ /* 0x000fe20003f0e808 */
[----:B------:R-:W-:Y:S01]  /*7fe0*/  UIADD3 UR14, UR6, 0x4, URZ ;  /* 0x00000004060e7890 */ /* 0x000fe2000fffe03f */
[----:B------:R-:W-:Y:S02]  /*7ff0*/  UMOV UR15, 0x40000040 ;  /* 0x40000040000f7882 */ /* 0x000fe40000000000 */
        /* <DEDUP_REMOVED lines=36> */
.L_x_1295:
[----:B------:R-:W-:Y:S01]  /*8240*/  UISETP.NE.AND UP2, UPT, UR44, URZ, UPT ;  /* 0x0000003f2c00728c */ /* 0x000fe2000bf45270 */
[----:B-1----:R-:W-:Y:S01]  /*8250*/  IMAD.MOV.U32 R8, RZ, RZ, R6 ;  /* 0x000000ffff087224 */ /* 0x002fe200078e0006 */
[----:B------:R-:W-:Y:S01]  /*8260*/  UISETP.NE.AND UP1, UPT, UR43, URZ, UPT ;  /* 0x0000003f2b00728c */ /* 0x000fe2000bf25270 */
[----:B------:R-:W-:-:S03]  /*8270*/  IMAD.SHL.U32 R20, R10, 0x40, RZ ;  /* 0x000000400a147824 */ /* 0x000fc600078e00ff */
        /* <DEDUP_REMOVED lines=10> */
[----:B------:R-:W1:Y:S02]  /*8320*/  SHFL.IDX PT, R18, R8, RZ, 0x1c1f ;  /* 0x001c1fff08127589 */ /* 0x000e6400000e0000 */
[----:B------:R-:W-:-:S03]  /*8330*/  IMAD R13, R0, -0x2, R13 ;  /* 0xfffffffe000d7824 */ /* 0x000fc600078e020d */
[----:B------:R-:W-:Y:S01]  /*8340*/  SYNCS.ARRIVE.TRANS64.RED.A1T0 RZ, [UR6], RZ ;  /* 0x000000ffffff79a7 */ /* 0x000fe20008100406 */
[----:B------:R-:W-:-:S04]  /*8350*/  IMAD R13, R2, UR56, R13 ;  /* 0x00000038020d7c24 */ /* 0x000fc8000f8e020d */
[----:B------:R-:W-:-:S04]  /*8360*/  VIADD R13, R13, -UR55 ;  /* 0x800000370d0d7c36 */ /* 0x000fc80008000000 */
[C---:B------:R-:W-:Y:S02]  /*8370*/  VIADD R17, R13.reuse, UR54 ;  /* 0x000000360d117c36 */ /* 0x040fe40008000000 */
[----:B------:R-:W-:Y:S02]  /*8380*/  VIADD R19, R13, UR50 ;  /* 0x000000320d137c36 */ /* 0x000fe40008000000 */
[--C-:B-1----:R-:W-:Y:S02]  /*8390*/  IMAD.IADD R13, R17, 0x1, R18.reuse ;  /* 0x00000001110d7824 */ /* 0x102fe400078e0212 */
[----:B------:R-:W-:Y:S01]  /*83a0*/  IMAD.IADD R14, R19, 0x1, R18 ;  /* 0x00000001130e7824 */ /* 0x000fe200078e0212 */
[----:B------:R-:W-:Y:S06]  /*83b0*/  @P0 BRA `(.L_x_1296) ;  /* 0x00000000005c0947 */ /* 0x000fec0003800000 */
[----:B------:R-:W-:Y:S01]  /*83c0*/  IMAD R15, R2, UR56, R18 ;  /* 0x00000038020f7c24 */ /* 0x000fe2000f8e0212 */
[----:B------:R-:W-:Y:S03]  /*83d0*/  BSSY B0, `(.L_x_1297) ;  /* 0x0000011000007945 */ /* 0x000fe60003800000 */
[----:B------:R-:W-:-:S05]  /*83e0*/  VIADD R15, R15, -UR55 ;  /* 0x800000370f0f7c36 */ /* 0x000fca0008000000 */
[----:B------:R-:W-:-:S13]  /*83f0*/  ISETP.GT.AND P0, PT, R15, -0x1, PT ;  /* 0xffffffff0f00780c */ /* 0x000fda0003f04270 */
[----:B------:R-:W-:Y:S05]  /*8400*/  @P0 BRA `(.L_x_1298) ;  /* 0x0000000000200947 */ /* 0x000fea0003800000 */
[----:B------:R-:W-:Y:S01]  /*8410*/  IMAD.U32 R22, RZ, RZ, UR51 ;  /* 0x00000033ff167e24 */ /* 0x000fe2000f8e00ff */
[----:B------:R-:W-:-:S04]  /*8420*/  LOP3.LUT R15, RZ, R15, RZ, 0x33, !PT ;  /* 0x0000000fff0f7212 */ /* 0x000fc800078e33ff */
[----:B------:R-:W-:-:S13]  /*8430*/  ISETP.NE.AND P0, PT, R22, 0x1, PT ;  /* 0x000000011600780c */ /* 0x000fda0003f05270 */
[----:B------:R-:W1:Y:S02]  /*8440*/  @P0 LDC.64 R184, c[0x0][0x9e8] ;  /* 0x00027a00ffb80b82 */ /* 0x000e640000000a00 */
[----:B-1----:R-:W-:-:S05]  /*8450*/  @P0 IMAD.HI.U32 R18, R15, R184, RZ ;  /* 0x000000b80f120227 */ /* 0x002fca00078e00ff */
[----:B------:R-:W-:-:S04]  /*8460*/  @P0 SHF.R.U32.HI R15, RZ, R185, R18 ;  /* 0x000000b9ff0f0219 */ /* 0x000fc80000011612 */
[----:B------:R-:W-:Y:S01]  /*8470*/  LOP3.LUT R15, RZ, R15, RZ, 0x33, !PT ;  /* 0x0000000fff0f7212 */ /* 0x000fe200078e33ff */
[----:B------:R-:W-:Y:S06]  /*8480*/  BRA `(.L_x_1299) ;  /* 0x0000000000147947 */ /* 0x000fec0003800000 */
.L_x_1298:
[----:B------:R-:W-:-:S05]  /*8490*/  IMAD.U32 R22, RZ, RZ, UR51 ;  /* 0x00000033ff167e24 */ /* 0x000fca000f8e00ff */
[----:B------:R-:W-:-:S13]  /*84a0*/  ISETP.NE.AND P0, PT, R22, 0x1, PT ;  /* 0x000000011600780c */ /* 0x000fda0003f05270 */
[----:B------:R-:W1:Y:S02]  /*84b0*/  @P0 LDC.64 R184, c[0x0][0x9e8] ;  /* 0x00027a00ffb80b82 */ /* 0x000e640000000a00 */
[----:B-1----:R-:W-:-:S05]  /*84c0*/  @P0 IMAD.HI.U32 R18, R15, R184, RZ ;  /* 0x000000b80f120227 */ /* 0x002fca00078e00ff */
[----:B------:R-:W-:-:S07]  /*84d0*/  @P0 SHF.R.U32.HI R15, RZ, R185, R18 ;  /* 0x000000b9ff0f0219 */ /* 0x000fce0000011612 */
.L_x_1299:
[----:B------:R-:W-:Y:S05]  /*84e0*/  BSYNC B0 ;  /* 0x0000000000007941 */ /* 0x000fea0003800000 */
.L_x_1297:
[----:B------:R-:W-:-:S04]  /*84f0*/  IMAD R15, R15, R22, -R20 ;  /* 0x000000160f0f7224 */ /* 0x000fc800078e0a14 */
[----:B------:R-:W-:-:S05]  /*8500*/  IMAD R15, R0, -0x2, R15 ;  /* 0xfffffffe000f7824 */ /* 0x000fca00078e020f */
[----:B------:R-:W-:Y:S02]  /*8510*/  VIADDMNMX R13, R15, R22, R13, PT ;  /* 0x000000160f0d7246 */ /* 0x000fe4000380010d */
[----:B------:R-:W-:-:S07]  /*8520*/  VIMNMX R14, R14, R15, !PT ;  /* 0x0000000f0e0e7248 */ /* 0x000fce0007fe0100 */
.L_x_1296:
[----:B------:R-:W-:Y:S01]  /*8530*/  ISETP.GT.AND P0, PT, R10, -0x1, PT ;  /* 0xffffffff0a00780c */ /* 0x000fe20003f04270 */
[----:B------:R-:W1:Y:S01]  /*8540*/  SHFL.IDX PT, R8, R8, 0x1, 0x1c1f ;  /* 0x003c1f0008087f89 */ /* 0x000e6200000e0000 */
[----:B------:R-:W-:Y:S02]  /*8550*/  UISETP.NE.AND UP1, UPT, UR43, URZ, UPT ;  /* 0x0000003f2b00728c */ /* 0x000fe4000bf25270 */
[C---:B------:R-:W-:Y:S02]  /*8560*/  ISETP.GT.AND P3, PT, R14.reuse, 0x10, P0 ;  /* 0x000000100e00780c */ /* 0x040fe40000764270 */
[C---:B------:R-:W-:Y:S02]  /*8570*/  ISETP.GT.AND P5, PT, R14.reuse, RZ, P0 ;  /* 0x000000ff0e00720c */ /* 0x040fe400007a4270 */
[----:B------:R-:W-:Y:S02]  /*8580*/  ISETP.LT.OR P3, PT, R13, 0x11, P3 ;  /* 0x000000110d00780c */ /* 0x000fe40001f61670 */
[----:B------:R-:W-:-:S02]  /*8590*/  ISETP.GT.AND P6, PT, R14, 0x1, P0 ;  /* 0x000000010e00780c */ /* 0x000fc400007c4270 */
[C---:B------:R-:W-:Y:S02]  /*85a0*/  ISETP.GT.AND P1, PT, R14.reuse, 0x8, P0 ;  /* 0x000000080e00780c */ /* 0x040fe40000724270 */
[----:B------:R-:W-:Y:S02]  /*85b0*/  ISETP.GT.AND P4, PT, R14, 0x9, P0 ;  /* 0x000000090e00780c */ /* 0x000fe40000784270 */
[----:B------:R-:W-:Y:S02]  /*85c0*/  FSEL R160, R160, -INF , !P3 ;  /* 0xff800000a0a07808 */ /* 0x000fe40005800000 */
[----:B------:R-:W-:Y:S02]  /*85d0*/  ISETP.GT.AND P3, PT, R14, 0x28, P0 ;  /* 0x000000280e00780c */ /* 0x000fe40000764270 */
[C---:B------:R-:W-:Y:S02]  /*85e0*/  ISETP.LT.OR P5, PT, R13.reuse, 0x1, P5 ;  /* 0x000000010d00780c */ /* 0x040fe40002fa1670 */
[----:B------:R-:W-:-:S02]  /*85f0*/  ISETP.LT.OR P6, PT, R13, 0x2, P6 ;  /* 0x000000020d00780c */ /* 0x000fc400037c1670 */
[C---:B------:R-:W-:Y:S02]  /*8600*/  ISETP.LT.OR P1, PT, R13.reuse, 0x9, P1 ;  /* 0x000000090d00780c */ /* 0x040fe40000f21670 */
        /* <DEDUP_REMOVED lines=27> */
[----:B------:R-:W-:Y:S01]  /*87c0*/  ISETP.GT.AND P4, PT, R14, 0x39, P0 ;  /* 0x000000390e00780c */ /* 0x000fe20000784270 */
[----:B-1----:R-:W-:Y:S01]  /*87d0*/  IMAD.IADD R14, R19, 0x1, R8 ;  /* 0x00000001130e7824 */ /* 0x002fe200078e0208 */
        /* <DEDUP_REMOVED lines=25> */
.L_x_1302:
[----:B------:R-:W-:-:S05]  /*8970*/  IMAD.U32 R18, RZ, RZ, UR51 ;  /* 0x00000033ff127e24 */ /* 0x000fca000f8e00ff */
[----:B------:R-:W-:-:S13]  /*8980*/  ISETP.NE.AND P1, PT, R18, 0x1, PT ;  /* 0x000000011200780c */ /* 0x000fda0003f25270 */
[----:B------:R-:W1:Y:S02]  /*8990*/  @P1 LDC.64 R22, c[0x0][0x9e8] ;  /* 0x00027a00ff161b82 */ /* 0x000e640000000a00 */
[----:B-1----:R-:W-:-:S05]  /*89a0*/  @P1 IMAD.HI.U32 R8, R17, R22, RZ ;  /* 0x0000001611081227 */ /* 0x002fca00078e00ff */
[----:B------:R-:W-:-:S07]  /*89b0*/  @P1 SHF.R.U32.HI R17, RZ, R23, R8 ;  /* 0x00000017ff111219 */ /* 0x000fce0000011608 */
.L_x_1303:
[----:B------:R-:W-:Y:S05]  /*89c0*/  BSYNC B0 ;  /* 0x0000000000007941 */ /* 0x000fea0003800000 */
.L_x_1301:
[----:B------:R-:W-:-:S04]  /*89d0*/  IMAD R17, R17, R18, -R20 ;  /* 0x0000001211117224 */ /* 0x000fc800078e0a14 */
[----:B------:R-:W-:-:S05]  /*89e0*/  IMAD R17, R0, -0x2, R17 ;  /* 0xfffffffe00117824 */ /* 0x000fca00078e0211 */
[----:B------:R-:W-:Y:S02]  /*89f0*/  VIADDMNMX R13, R17, R18, R13, PT ;  /* 0x00000012110d7246 */ /* 0x000fe4000380010d */
[----:B------:R-:W-:-:S07]  /*8a00*/  VIMNMX R14, R14, R17, !PT ;  /* 0x000000110e0e7248 */ /* 0x000fce0007fe0100 */
.L_x_1300:
[----:B------:R-:W-:Y:S02]  /*8a10*/  FMNMX.FTZ R8, R15, R12, !PT ;  /* 0x0000000c0f087209 */ /* 0x000fe40007810000 */
        /* <DEDUP_REMOVED lines=10> */
[----:B------:R-:W-:-:S02]  /*8ac0*/  FSEL R154, R154, -INF , !P4 ;  /* 0xff8000009a9a7808 */ /* 0x000fc40006000000 */
        /* <DEDUP_REMOVED lines=15> */
[----:B------:R-:W-:Y:S02]  /*8bc0*/  FSEL R159, R159, -INF , !P1 ;  /* 0xff8000009f9f7808 */ /* 0x000fe40004800000 */
[----:B------:R-:W-:Y:S02]  /*8bd0*/  FMNMX.FTZ R8, R180, R17, !PT ;  /* 0x00000011b4087209 */ /* 0x000fe40007810000 */
[----:B------:R-:W-:-:S02]  /*8be0*/  ISETP.LT.OR P5, PT, R13, 0x11, P5 ;  /* 0x000000110d00780c */ /* 0x000fc40002fa1670 */
[----:B------:R-:W-:Y:S02]  /*8bf0*/  FMNMX.FTZ R17, R181, R8, !PT ;  /* 0x00000008b5117209 */ /* 0x000fe40007810000 */
[----:B------:R-:W-:Y:S02]  /*8c00*/  ISETP.GT.AND P2, PT, R14, 0x18, P0 ;  /* 0x000000180e00780c */ /* 0x000fe40000744270 */
[----:B------:R-:W-:Y:S01]  /*8c10*/  ISETP.LT.OR P6, PT, R13, 0x12, P6 ;  /* 0x000000120d00780c */ /* 0x000fe200037c1670 */
[----:B------:R-:W1:Y:S01]  /*8c20*/  SHFL.BFLY PT, R8, R17, 0x2, 0x1f ;  /* 0x0c401f0011087f89 */ /* 0x000e6200000e0000 */
[----:B------:R-:W-:Y:S02]  /*8c30*/  FSEL R162, R162, -INF , !P5 ;  /* 0xff800000a2a27808 */ /* 0x000fe40006800000 */
[----:B------:R-:W-:Y:S02]  /*8c40*/  ISETP.GT.AND P3, PT, R14, 0x19, P0 ;  /* 0x000000190e00780c */ /* 0x000fe40000764270 */
[----:B------:R-:W-:-:S02]  /*8c50*/  FSEL R163, R163, -INF , !P6 ;  /* 0xff800000a3a37808 */ /* 0x000fc40007000000 */
[C---:B------:R-:W-:Y:S02]  /*8c60*/  ISETP.LT.OR P2, PT, R13.reuse, 0x19, P2 ;  /* 0x000000190d00780c */ /* 0x040fe40001741670 */
[----:B------:R-:W-:Y:S02]  /*8c70*/  ISETP.GT.AND P4, PT, R14, 0x20, P0 ;  /* 0x000000200e00780c */ /* 0x000fe40000784270 */
[C---:B------:R-:W-:Y:S02]  /*8c80*/  ISETP.LT.OR P3, PT, R13.reuse, 0x1a, P3 ;  /* 0x0000001a0d00780c */ /* 0x040fe40001f61670 */
[----:B------:R-:W-:Y:S02]  /*8c90*/  FSEL R166, R166, -INF , !P2 ;  /* 0xff800000a6a67808 */ /* 0x000fe40005000000 */
[----:B------:R-:W-:Y:S02]  /*8ca0*/  ISETP.GT.AND P1, PT, R14, 0x21, P0 ;  /* 0x000000210e00780c */ /* 0x000fe40000724270 */
[----:B------:R-:W-:-:S02]  /*8cb0*/  ISETP.LT.OR P4, PT, R13, 0x21, P4 ;  /* 0x000000210d00780c */ /* 0x000fc40002781670 */
[----:B------:R-:W-:Y:S02]  /*8cc0*/  FSEL R167, R167, -INF , !P3 ;  /* 0xff800000a7a77808 */ /* 0x000fe40005800000 */
[----:B------:R-:W-:Y:S02]  /*8cd0*/  ISETP.LT.OR P1, PT, R13, 0x22, P1 ;  /* 0x000000220d00780c */ /* 0x000fe40000f21670 */
[----:B------:R-:W-:Y:S02]  /*8ce0*/  ISETP.GT.AND P5, PT, R14, 0x28, P0 ;  /* 0x000000280e00780c */ /* 0x000fe400007a4270 */
[----:B-1----:R-:W-:Y:S02]  /*8cf0*/  FMNMX.FTZ R18, R17, R8, !PT ;  /* 0x0000000811127209 */ /* 0x002fe40007810000 */
[----:B------:R-:W-:Y:S02]  /*8d00*/  FSEL R170, R170, -INF , !P4 ;  /* 0xff800000aaaa7808 */ /* 0x000fe40006000000 */
[----:B------:R-:W-:Y:S01]  /*8d10*/  FSEL R171, R171, -INF , !P1 ;  /* 0xff800000abab7808 */ /* 0x000fe20004800000 */
[----:B------:R-:W1:Y:S01]  /*8d20*/  SHFL.BFLY PT, R19, R18, 0x1, 0x1f ;  /* 0x0c201f0012137f89 */ /* 0x000e6200000e0000 */
[----:B------:R-:W-:-:S02]  /*8d30*/  ISETP.GT.AND P6, PT, R14, 0x29, P0 ;  /* 0x000000290e00780c */ /* 0x000fc400007c4270 */
[C---:B------:R-:W-:Y:S02]  /*8d40*/  ISETP.GT.AND P2, PT, R14.reuse, 0x30, P0 ;  /* 0x000000300e00780c */ /* 0x040fe40000744270 */
[C---:B------:R-:W-:Y:S02]  /*8d50*/  ISETP.GT.AND P4, PT, R14.reuse, 0x31, P0 ;  /* 0x000000310e00780c */ /* 0x040fe40000784270 */
[C---:B------:R-:W-:Y:S02]  /*8d60*/  ISETP.GT.AND P1, PT, R14.reuse, 0x38, P0 ;  /* 0x000000380e00780c */ /* 0x040fe40000724270 */
[----:B------:R-:W-:Y:S02]  /*8d70*/  ISETP.GT.AND P0, PT, R14, 0x39, P0 ;  /* 0x000000390e00780c */ /* 0x000fe40000704270 */
[C---:B------:R-:W-:Y:S02]  /*8d80*/  ISETP.LT.OR P5, PT, R13.reuse, 0x29, P5 ;  /* 0x000000290d00780c */ /* 0x040fe40002fa1670 */
[----:B------:R-:W-:-:S02]  /*8d90*/  ISETP.LT.OR P6, PT, R13, 0x2a, P6 ;  /* 0x0000002a0d00780c */ /* 0x000fc400037c1670 */
[----:B------:R-:W-:Y:S02]  /*8da0*/  FSEL R174, R174, -INF , !P5 ;  /* 0xff800000aeae7808 */ /* 0x000fe40006800000 */
[----:B------:R-:W-:Y:S02]  /*8db0*/  ISETP.LT.OR P2, PT, R13, 0x31, P2 ;  /* 0x000000310d00780c */ /* 0x000fe40001741670 */
[----:B------:R-:W-:Y:S02]  /*8dc0*/  FSEL R175, R175, -INF , !P6 ;  /* 0xff800000afaf7808 */ /* 0x000fe40007000000 */
[----:B------:R-:W-:Y:S02]  /*8dd0*/  ISETP.LT.OR P4, PT, R13, 0x32, P4 ;  /* 0x000000320d00780c */ /* 0x000fe40002781670 */
[----:B------:R-:W-:Y:S02]  /*8de0*/  FSEL R178, R178, -INF , !P2 ;  /* 0xff800000b2b27808 */ /* 0x000fe40005000000 */
[----:B-1----:R-:W-:Y:S01]  /*8df0*/  FMNMX.FTZ R8, R18, R19, !PT ;  /* 0x0000001312087209 */ /* 0x002fe20007810000 */
[----:B------:R-:W-:Y:S01]  /*8e00*/  IMAD.U32 R19, RZ, RZ, UR39 ;  /* 0x00000027ff137e24 */ /* 0x000fe2000f8e00ff */
[----:B------:R-:W-:-:S02]  /*8e10*/  FMNMX.FTZ R18, R154, R11, !PT ;  /* 0x0000000b9a127209 */ /* 0x000fc40007810000 */
[----:B------:R-:W-:Y:S01]  /*8e20*/  ISETP.LT.OR P1, PT, R13, 0x39, P1 ;  /* 0x000000390d00780c */ /* 0x000fe20000f21670 */
[----:B------:R-:W-:-:S01]  /*8e30*/  FFMA.FTZ R19, R8, R19, -8 ;  /* 0xc100000008137423 */ /* 0x000fc20000010013 */
[----:B------:R-:W-:Y:S02]  /*8e40*/  FMNMX.FTZ R17, R155, R18, !PT ;  /* 0x000000129b117209 */ /* 0x000fe40007810000 */
[----:B------:R-:W-:Y:S02]  /*8e50*/  FSEL R179, R179, -INF , !P4 ;  /* 0xff800000b3b37808 */ /* 0x000fe40006000000 */
[----:B------:R-:W-:Y:S02]  /*8e60*/  FMNMX.FTZ R18, R158, R17, !PT ;  /* 0x000000119e127209 */ /* 0x000fe40007810000 */
[----:B------:R-:W-:Y:S02]  /*8e70*/  ISETP.LT.OR P0, PT, R13, 0x3a, P0 ;  /* 0x0000003a0d00780c */ /* 0x000fe40000701670 */
[----:B------:R-:W-:-:S02]  /*8e80*/  FMNMX.FTZ R17, R159, R18, !PT ;  /* 0x000000129f117209 */ /* 0x000fc40007810000 */
[----:B------:R-:W-:Y:S02]  /*8e90*/  FSEL R182, R182, -INF , !P1 ;  /* 0xff800000b6b67808 */ /* 0x000fe40004800000 */
[----:B------:R-:W-:Y:S02]  /*8ea0*/  FMNMX.FTZ R18, R162, R17, !PT ;  /* 0x00000011a2127209 */ /* 0x000fe40007810000 */
[----:B------:R-:W-:Y:S02]  /*8eb0*/  FSEL R183, R183, -INF , !P0 ;  /* 0xff800000b7b77808 */ /* 0x000fe40004000000 */
[----:B------:R-:W-:Y:S02]  /*8ec0*/  FMNMX.FTZ R17, R163, R18, !PT ;  /* 0x00000012a3117209 */ /* 0x000fe40007810000 */
[----:B------:R-:W-:Y:S02]  /*8ed0*/  FSETP.NEU.FTZ.AND P3, PT, R8, -INF , PT ;  /* 0xff8000000800780b */ /* 0x000fe40003f7d000 */
[----:B------:R-:W-:-:S02]  /*8ee0*/  FMNMX.FTZ R18, R166, R17, !PT ;  /* 0x00000011a6127209 */ /* 0x000fc40007810000 */
[----:B------:R-:W-:Y:S02]  /*8ef0*/  FSEL R184, R19, RZ, P3 ;  /* 0x000000ff13b87208 */ /* 0x000fe40001800000 */
[----:B------:R-:W-:-:S03]  /*8f00*/  FMNMX.FTZ R17, R167, R18, !PT ;  /* 0x00000012a7117209 */ /* 0x000fc60007810000 */
[--C-:B------:R-:W-:Y:S01]  /*8f10*/  FFMA.FTZ R20, R164, UR39, -R184.reuse ;  /* 0x00000027a4147c23 */ /* 0x100fe200080108b8 */
[----:B------:R-:W-:Y:S01]  /*8f20*/  FMNMX.FTZ R14, R170, R17, !PT ;  /* 0x00000011aa0e7209 */ /* 0x000fe20007810000 */
[--C-:B------:R-:W-:Y:S01]  /*8f30*/  FFMA.FTZ R156, R156, UR39, -R184.reuse ;  /* 0x000000279c9c7c23 */ /* 0x100fe200080108b8 */
[----:B------:R-:W-:-:S01]  /*8f40*/  FFMA.FTZ R21, R165, UR39, -R184 ;  /* 0x00000027a5157c23 */ /* 0x000fc200080108b8 */
[----:B------:R-:W-:Y:S01]  /*8f50*/  FSEL R165, R8, RZ, P3 ;  /* 0x000000ff08a57208 */ /* 0x000fe20001800000 */
[----:B------:R-:W-:-:S01]  /*8f60*/  FFMA.FTZ R15, R15, UR39, -R184 ;  /* 0x000000270f0f7c23 */ /* 0x000fc200080108b8 */
[----:B------:R-:W-:Y:S01]  /*8f70*/  FMNMX.FTZ R17, R171, R14, !PT ;  /* 0x0000000eab117209 */ /* 0x000fe20007810000 */
[----:B------:R-:W-:-:S01]  /*8f80*/  FFMA.FTZ R152, R153, UR39, -R184 ;  /* 0x0000002799987c23 */ /* 0x000fc200080108b8 */
[----:B------:R-:W-:Y:S01]  /*8f90*/  FFMA.FTZ R23, R169, UR39, -R184 ;  /* 0x00000027a9177c23 */ /* 0x000fe200080108b8 */
[----:B------:R-:W-:-:S01]  /*8fa0*/  FADD.FTZ R165, -R165, R12 ;  /* 0x0000000ca5a57221 */ /* 0x000fc20000010100 */
[----:B------:R-:W-:Y:S01]  /*8fb0*/  FMNMX.FTZ R14, R174, R17, !PT ;  /* 0x00000011ae0e7209 */ /* 0x000fe20007810000 */
[----:B------:R-:W-:Y:S01]  /*8fc0*/  MUFU.EX2 R15, R15 ;  /* 0x0000000f000f7308 */ /* 0x000fe20000000800 */
[----:B------:R-:W-:-:S01]  /*8fd0*/  FFMA.FTZ R160, R160, UR39, -R184 ;  /* 0x00000027a0a07c23 */ /* 0x000fc200080108b8 */
[----:B------:R-:W-:Y:S01]  /*8fe0*/  FMUL.FTZ R12, R165, UR39 ;  /* 0x00000027a50c7c20 */ /* 0x000fe20008410000 */
        /* <DEDUP_REMOVED lines=9> */
[----:B------:R-:W-:-:S03]  /*9080*/  FFMA.FTZ R181, R181, UR39, -R184 ;  /* 0x00000027b5b57c23 */ /* 0x000fc600080108b8 */
[----:B------:R-:W-:Y:S01]  /*9090*/  FMNMX.FTZ R18, R182, R13, !PT ;  /* 0x0000000db6127209 */ /* 0x000fe20007810000 */
[----:B------:R-:W3:Y:S01]  /*90a0*/  MUFU.EX2 R12, R12 ;  /* 0x0000000c000c7308 */ /* 0x000ee20000000800 */
[----:B-1----:R-:W-:-:S01]  /*90b0*/  FFMA.FTZ R156, R168, UR39, -R184 ;  /* 0x00000027a89c7c23 */ /* 0x002fc200080108b8 */
[----:B------:R-:W-:Y:S01]  /*90c0*/  IMAD.U32 R168, RZ, RZ, UR39 ;  /* 0x00000027ffa87e24 */ /* 0x000fe2000f8e00ff */
[----:B------:R-:W-:-:S05]  /*90d0*/  FMNMX.FTZ R13, R183, R18, !PT ;  /* 0x00000012b70d7209 */ /* 0x000fca0007810000 */
[----:B------:R-:W1:Y:S01]  /*90e0*/  SHFL.BFLY PT, R22, R13, 0x2, 0x1f ;  /* 0x0c401f000d167f89 */ /* 0x000e6200000e0000 */
[----:B------:R-:W4:Y:S08]  /*90f0*/  MUFU.EX2 R152, R152 ;  /* 0x0000009800987308 */ /* 0x000f300000000800 */
        /* <DEDUP_REMOVED lines=8> */
[----:B------:R3:W-:Y:S01]  /*9180*/  MUFU.EX2 R18, R160 ;  /* 0x000000a000127308 */ /* 0x0007e20000000800 */
[-C--:B------:R-:W-:Y:S01]  /*9190*/  FMUL.FTZ R37, R37, R12.reuse ;  /* 0x0000000c25257220 */ /* 0x080fe20000410000 */
[-C--:B------:R-:W-:Y:S01]  /*91a0*/  FMUL.FTZ R40, R40, R12.reuse ;  /* 0x0000000c28287220 */ /* 0x080fe20000410000 */
[-C--:B------:R-:W-:Y:S01]  /*91b0*/  FMUL.FTZ R41, R41, R12.reuse ;  /* 0x0000000c29297220 */ /* 0x080fe20000410000 */
[-C--:B------:R-:W-:Y:S01]  /*91c0*/  FMUL.FTZ R44, R44, R12.reuse ;  /* 0x0000000c2c2c7220 */ /* 0x080fe20000410000 */
[-C--:B------:R-:W-:Y:S01]  /*91d0*/  FMUL.FTZ R45, R45, R12.reuse ;  /* 0x0000000c2d2d7220 */ /* 0x080fe20000410000 */
[----:B------:R-:W-:Y:S01]  /*91e0*/  FMUL.FTZ R48, R48, R12 ;  /* 0x0000000c30307220 */ /* 0x000fe20000410000 */
[----:B-1----:R-:W-:Y:S01]  /*91f0*/  FMNMX.FTZ R164, R13, R22, !PT ;  /* 0x000000160da47209 */ /* 0x002fe20007810000 */
[--C-:B------:R-:W-:Y:S01]  /*9200*/  FFMA.FTZ R22, R172, UR39, -R184.reuse ;  /* 0x00000027ac167c23 */ /* 0x100fe200080108b8 */
[----:B------:R-:W-:Y:S01]  /*9210*/  MUFU.EX2 R19, R19 ;  /* 0x0000001300137308 */ /* 0x000fe20000000800 */
[----:B---3--:R-:W-:-:S01]  /*9220*/  FFMA.FTZ R160, R177, UR39, -R184 ;  /* 0x00000027b1a07c23 */ /* 0x008fc200080108b8 */
[-C--:B------:R-:W-:Y:S01]  /*9230*/  FMUL.FTZ R49, R49, R12.reuse ;  /* 0x0000000c31317220 */ /* 0x080fe20000410000 */
[----:B------:R-:W1:Y:S01]  /*9240*/  SHFL.BFLY PT, R13, R164, 0x1, 0x1f ;  /* 0x0c201f00a40d7f89 */ /* 0x000e6200000e0000 */
        /* <DEDUP_REMOVED lines=23> */
[----:B-1----:R-:W-:Y:S01]  /*93c0*/  FMNMX.FTZ R13, R164, R13, !PT ;  /* 0x0000000da40d7209 */ /* 0x002fe20007810000 */
[-C--:B------:R-:W-:Y:S01]  /*93d0*/  FMUL.FTZ R92, R92, R12.reuse ;  /* 0x0000000c5c5c7220 */ /* 0x080fe20000410000 */
[-C--:B------:R-:W-:Y:S01]  /*93e0*/  FMUL.FTZ R93, R93, R12.reuse ;  /* 0x0000000c5d5d7220 */ /* 0x080fe20000410000 */
[----:B------:R-:W-:Y:S01]  /*93f0*/  FMUL.FTZ R96, R96, R12 ;  /* 0x0000000c60607220 */ /* 0x000fe20000410000 */
[C---:B------:R-:W-:Y:S01]  /*9400*/  FSETP.NEU.FTZ.AND P0, PT, R13.reuse, -INF , PT ;  /* 0xff8000000d00780b */ /* 0x040fe20003f1d000 */
[----:B------:R-:W-:Y:S01]  /*9410*/  FFMA.FTZ R168, R13, R168, -8 ;  /* 0xc10000000da87423 */ /* 0x000fe200000100a8 */
[----:B------:R-:W-:Y:S01]  /*9420*/  MUFU.EX2 R23, R23 ;  /* 0x0000001700177308 */ /* 0x000fe20000000800 */
[-C--:B------:R-:W-:Y:S01]  /*9430*/  FMUL.FTZ R97, R97, R12.reuse ;  /* 0x0000000c61617220 */ /* 0x080fe20000410000 */
[-C--:B------:R-:W-:Y:S01]  /*9440*/  FMUL.FTZ R100, R100, R12.reuse ;  /* 0x0000000c64647220 */ /* 0x080fe20000410000 */
[-C--:B------:R-:W-:Y:S01]  /*9450*/  FMUL.FTZ R101, R101, R12.reuse ;  /* 0x0000000c65657220 */ /* 0x080fe20000410000 */
[----:B------:R-:W-:Y:S01]  /*9460*/  FSEL R165, R168, RZ, P0 ;  /* 0x000000ffa8a57208 */ /* 0x000fe20000000000 */
[-C--:B------:R-:W-:Y:S01]  /*9470*/  FMUL.FTZ R104, R104, R12.reuse ;  /* 0x0000000c68687220 */ /* 0x080fe20000410000 */
[-C--:B------:R-:W-:Y:S01]  /*9480*/  FMUL.FTZ R105, R105, R12.reuse ;  /* 0x0000000c69697220 */ /* 0x080fe20000410000 */
[----:B------:R-:W-:Y:S01]  /*9490*/  FMUL.FTZ R108, R108, R12 ;  /* 0x0000000c6c6c7220 */ /* 0x000fe20000410000 */
[----:B------:R-:W-:Y:S01]  /*94a0*/  MUFU.EX2 R22, R22 ;  /* 0x0000001600167308 */ /* 0x000fe20000000800 */
[----:B------:R-:W-:-:S01]  /*94b0*/  FFMA.FTZ R168, R154, UR39, -R165 ;  /* 0x000000279aa87c23 */ /* 0x000fc200080108a5 */
[--C-:B------:R-:W-:Y:S01]  /*94c0*/  FFMA.FTZ R154, R158, UR39, -R165.reuse ;  /* 0x000000279e9a7c23 */ /* 0x100fe200080108a5 */
[----:B------:R-:W-:Y:S01]  /*94d0*/  FSEL R158, R13, RZ, P0 ;  /* 0x000000ff0d9e7208 */ /* 0x000fe20000000000 */
[--C-:B------:R-:W-:Y:S01]  /*94e0*/  FFMA.FTZ R155, R155, UR39, -R165.reuse ;  /* 0x000000279b9b7c23 */ /* 0x100fe200080108a5 */
[----:B------:R-:W-:-:S01]  /*94f0*/  FFMA.FTZ R169, R159, UR39, -R165 ;  /* 0x000000279fa97c23 */ /* 0x000fc200080108a5 */
[--C-:B------:R-:W-:Y:S01]  /*9500*/  FFMA.FTZ R159, R162, UR39, -R165.reuse ;  /* 0x00000027a29f7c23 */ /* 0x100fe200080108a5 */
[----:B------:R-:W-:-:S01]  /*9510*/  FFMA.FTZ R172, R166, UR39, -R165 ;  /* 0x00000027a6ac7c23 */ /* 0x000fc200080108a5 */
[----:B------:R-:W-:Y:S01]  /*9520*/  FADD.FTZ R158, -R158, R11 ;  /* 0x0000000b9e9e7221 */ /* 0x000fe20000010100 */
[----:B------:R-:W-:Y:S01]  /*9530*/  MUFU.EX2 R168, R168 ;  /* 0x000000a800a87308 */ /* 0x000fe20000000800 */
[----:B------:R-:W-:-:S01]  /*9540*/  FFMA.FTZ R162, R163, UR39, -R165 ;  /* 0x00000027a3a27c23 */ /* 0x000fc200080108a5 */
[----:B------:R-:W-:Y:S01]  /*9550*/  FFMA.FTZ R166, R171, UR39, -R165 ;  /* 0x00000027aba67c23 */ /* 0x000fe200080108a5 */
[----:B------:R-:W-:Y:S01]  /*9560*/  FMUL.FTZ R11, R158, UR39 ;  /* 0x000000279e0b7c20 */ /* 0x000fe20008410000 */
[----:B------:R-:W-:Y:S01]  /*9570*/  FFMA.FTZ R171, R12, R4, R15 ;  /* 0x000000040cab7223 */ /* 0x000fe2000001000f */
[----:B------:R-:W-:-:S01]  /*9580*/  FFMA.FTZ R167, R167, UR39, -R165 ;  /* 0x00000027a7a77c23 */ /* 0x000fc200080108a5 */
[--C-:B------:R-:W-:Y:S01]  /*9590*/  FFMA.FTZ R163, R170, UR39, -R165.reuse ;  /* 0x00000027aaa37c23 */ /* 0x100fe200080108a5 */
[----:B------:R-:W-:-:S01]  /*95a0*/  FFMA.FTZ R174, R174, UR39, -R165 ;  /* 0x00000027aeae7c23 */ /* 0x000fc200080108a5 */
[----:B------:R-:W-:Y:S01]  /*95b0*/  MUFU.EX2 R155, R155 ;  /* 0x0000009b009b7308 */ /* 0x000fe20000000800 */
[----:B----4-:R-:W-:-:S01]  /*95c0*/  FADD.FTZ R171, R152, R171 ;  /* 0x000000ab98ab7221 */ /* 0x010fc20000010000 */
[--C-:B------:R-:W-:Y:S01]  /*95d0*/  FFMA.FTZ R175, R175, UR39, -R165.reuse ;  /* 0x00000027afaf7c23 */ /* 0x100fe200080108a5 */
[----:B------:R-:W-:-:S01]  /*95e0*/  FFMA.FTZ R178, R178, UR39, -R165 ;  /* 0x00000027b2b27c23 */ /* 0x000fc200080108a5 */
[--C-:B------:R-:W-:Y:S01]  /*95f0*/  FFMA.FTZ R179, R179, UR39, -R165.reuse ;  /* 0x00000027b3b37c23 */ /* 0x100fe200080108a5 */
[----:B------:R-:W-:-:S01]  /*9600*/  FFMA.FTZ R182, R182, UR39, -R165 ;  /* 0x00000027b6b67c23 */ /* 0x000fc200080108a5 */
[----:B------:R-:W-:Y:S01]  /*9610*/  FFMA.FTZ R165, R183, UR39, -R165 ;  /* 0x00000027b7a57c23 */ /* 0x000fe200080108a5 */
[----:B------:R-:W-:Y:S01]  /*9620*/  PLOP3.LUT P0, PT, PT, PT, UP0, 0x40, 0x0 ;  /* 0x000000000000781c */ /* 0x000fe20003f0e808 */
[----:B------:R-:W1:Y:S01]  /*9630*/  MUFU.EX2 R11, R11 ;  /* 0x0000000b000b7308 */ /* 0x000e620000000800 */
[-C--:B------:R-:W-:Y:S01]  /*9640*/  FMUL.FTZ R109, R109, R12.reuse ;  /* 0x0000000c6d6d7220 */ /* 0x080fe20000410000 */
[-C--:B------:R-:W-:Y:S01]  /*9650*/  FMUL.FTZ R112, R112, R12.reuse ;  /* 0x0000000c70707220 */ /* 0x080fe20000410000 */
        /* <DEDUP_REMOVED lines=14> */
[----:B-1----:R-:W-:-:S01]  /*9740*/  FFMA.FTZ R4, R11, R5, R168 ;  /* 0x000000050b047223 */ /* 0x002fc200000100a8 */
[-C--:B------:R-:W-:Y:S01]  /*9750*/  FMUL.FTZ R137, R137, R12.reuse ;  /* 0x0000000c89897220 */ /* 0x080fe20000410000 */
[-C--:B------:R-:W-:Y:S01]  /*9760*/  FMUL.FTZ R140, R140, R12.reuse ;  /* 0x0000000c8c8c7220 */ /* 0x080fe20000410000 */
[----:B------:R-:W-:Y:S01]  /*9770*/  FMUL.FTZ R141, R141, R12 ;  /* 0x0000000c8d8d7220 */ /* 0x000fe20000410000 */
[----:B------:R-:W-:-:S01]  /*9780*/  FADD.FTZ R5, R155, R4 ;  /* 0x000000049b057221 */ /* 0x000fc20000010000 */
[----:B------:R-:W-:Y:S01]  /*9790*/  FADD.FTZ R4, R14, R171 ;  /* 0x000000ab0e047221 */ /* 0x000fe20000010000 */
[----:B------:R-:W-:Y:S01]  /*97a0*/  FMUL.FTZ R144, R144, R12 ;  /* 0x0000000c90907220 */ /* 0x000fe20000410000 */
[----:B------:R-:W1:Y:S01]  /*97b0*/  MUFU.EX2 R159, R159 ;  /* 0x0000009f009f7308 */ /* 0x000e620000000800 */
[----:B---3--:R-:W-:-:S01]  /*97c0*/  FADD.FTZ R158, R154, R5 ;  /* 0x000000059a9e7221 */ /* 0x008fc20000010000 */
[----:B------:R-:W-:Y:S01]  /*97d0*/  FADD.FTZ R5, R17, R4 ;  /* 0x0000000411057221 */ /* 0x000fe20000010000 */
[-C--:B------:R-:W-:Y:S01]  /*97e0*/  FMUL.FTZ R145, R145, R12.reuse ;  /* 0x0000000c91917220 */ /* 0x080fe20000410000 */
[-C--:B------:R-:W-:Y:S01]  /*97f0*/  FMUL.FTZ R148, R148, R12.reuse ;  /* 0x0000000c94947220 */ /* 0x080fe20000410000 */
[----:B------:R-:W-:Y:S01]  /*9800*/  FMUL.FTZ R149, R149, R12 ;  /* 0x0000000c95957220 */ /* 0x000fe20000410000 */
        /* <DEDUP_REMOVED lines=11> */
[----:B-1----:R-:W-:-:S01]  /*98c0*/  FADD.FTZ R5, R159, R158 ;  /* 0x0000009e9f057221 */ /* 0x002fc20000010000 */
[-C--:B------:R-:W-:Y:S01]  /*98d0*/  FMUL.FTZ R31, R31, R11.reuse ;  /* 0x0000000b1f1f7220 */ /* 0x080fe20000410000 */
[----:B------:R-:W-:Y:S01]  /*98e0*/  F2FP.SATFINITE.E4M3.F32.PACK_AB_MERGE_C R154, R19, R18, R20 ;  /* 0x00000012139a723e */ /* 0x000fe20004807014 */
[-C--:B------:R-:W-:Y:S01]  /*98f0*/  FMUL.FTZ R34, R34, R11.reuse ;  /* 0x0000000b22227220 */ /* 0x080fe20000410000 */
[-C--:B------:R-:W-:Y:S01]  /*9900*/  FMUL.FTZ R35, R35, R11.reuse ;  /* 0x0000000b23237220 */ /* 0x080fe20000410000 */
[-C--:B------:R-:W-:Y:S01]  /*9910*/  FMUL.FTZ R38, R38, R11.reuse ;  /* 0x0000000b26267220 */ /* 0x080fe20000410000 */
[----:B------:R-:W-:Y:S01]  /*9920*/  FMUL.FTZ R39, R39, R11 ;  /* 0x0000000b27277220 */ /* 0x000fe20000410000 */
[----:B------:R-:W1:Y:S01]  /*9930*/  MUFU.EX2 R167, R167 ;  /* 0x000000a700a77308 */ /* 0x000e620000000800 */
        /* <DEDUP_REMOVED lines=16> */
[----:B-1----:R-:W-:-:S01]  /*9a40*/  FADD.FTZ R158, R167, R158 ;  /* 0x0000009ea79e7221 */ /* 0x002fc20000010000 */
[----:B------:R-:W-:Y:S01]  /*9a50*/  FADD.FTZ R171, R23, R4 ;  /* 0x0000000417ab7221 */ /* 0x000fe20000010000 */
[----:B------:R-:W-:Y:S01]  /*9a60*/  F2FP.SATFINITE.E4M3.F32.PACK_AB_MERGE_C R167, R167, R172, RZ ;  /* 0x000000aca7a7723e */ /* 0x000fe200048070ff */
[-C--:B------:R-:W-:Y:S01]  /*9a70*/  FMUL.FTZ R62, R62, R11.reuse ;  /* 0x0000000b3e3e7220 */ /* 0x080fe20000410000 */
[-C--:B------:R-:W-:Y:S01]  /*9a80*/  FMUL.FTZ R63, R63, R11.reuse ;  /* 0x0000000b3f3f7220 */ /* 0x080fe20000410000 */
[----:B------:R-:W-:Y:S01]  /*9a90*/  FADD.FTZ R4, R22, R171 ;  /* 0x000000ab16047221 */ /* 0x000fe20000010000 */
        /* <DEDUP_REMOVED lines=34> */
[----:B----4-:R-:W-:-:S01]  /*9cc0*/  FADD.FTZ R5, R175, R158 ;  /* 0x0000009eaf057221 */ /* 0x010fc20000010000 */
[----:B------:R-:W-:Y:S01]  /*9cd0*/  F2FP.SATFINITE.E4M3.F32.PACK_AB_MERGE_C R158, R17, R14, RZ ;  /* 0x0000000e119e723e */ /* 0x000fe200048070ff */
[-C--:B------:R-:W-:Y:S01]  /*9ce0*/  FMUL.FTZ R111, R111, R11.reuse ;  /* 0x0000000b6f6f7220 */ /* 0x080fe20000410000 */
[----:B------:R-:W-:Y:S01]  /*9cf0*/  F2FP.SATFINITE.E4M3.F32.PACK_AB_MERGE_C R157, R175, R174, RZ ;  /* 0x000000aeaf9d723e */ /* 0x000fe200048070ff */
[----:B------:R-:W-:Y:S01]  /*9d00*/  FMUL.FTZ R114, R114, R11 ;  /* 0x0000000b72727220 */ /* 0x000fe20000410000 */
[----:B------:R-:W-:Y:S01]  /*9d10*/  F2FP.SATFINITE.E4M3.F32.PACK_AB_MERGE_C R152, R152, R15, R158 ;  /* 0x0000000f9898723e */ /* 0x000fe2000480709e */
[----:B------:R-:W-:Y:S01]  /*9d20*/  FMUL.FTZ R115, R115, R11 ;  /* 0x0000000b73737220 */ /* 0x000fe20000410000 */
[----:B------:R-:W4:Y:S01]  /*9d30*/  MUFU.EX2 R160, R160 ;  /* 0x000000a000a07308 */ /* 0x000f220000000800 */
[----:B-1----:R-:W-:-:S01]  /*9d40*/  FADD.FTZ R17, R153, R4 ;  /* 0x0000000499117221 */ /* 0x002fc20000010000 */
[----:B------:R-:W-:Y:S01]  /*9d50*/  F2FP.SATFINITE.E4M3.F32.PACK_AB_MERGE_C R157, R166, R163, R157 ;  /* 0x000000a3a69d723e */ /* 0x000fe2000480709d */
[-C--:B------:R-:W-:Y:S01]  /*9d60*/  FMUL.FTZ R118, R118, R11.reuse ;  /* 0x0000000b76767220 */ /* 0x080fe20000410000 */
        /* <DEDUP_REMOVED lines=22> */
[----:B------:R-:W-:-:S06]  /*9ed0*/  FMUL.FTZ R151, R151, R11 ;  /* 0x0000000b97977220 */ /* 0x000fcc0000410000 */
[----:B------:R-:W1:Y:S01]  /*9ee0*/  MUFU.EX2 R182, R182 ;  /* 0x000000b600b67308 */ /* 0x000e620000000800 */
[----:B---3--:R-:W-:-:S07]  /*9ef0*/  FADD.FTZ R17, R161, R14 ;  /* 0x0000000ea1117221 */ /* 0x008fce0000010000 */
[----:B------:R-:W3:Y:S01]  /*9f00*/  MUFU.EX2 R165, R165 ;  /* 0x000000a500a57308 */ /* 0x000ee20000000800 */
[C---:B----4-:R-:W-:Y:S01]  /*9f10*/  F2FP.SATFINITE.E4M3.F32.PACK_AB_MERGE_C R161, R164.reuse, R161, RZ ;  /* 0x000000a1a4a1723e */ /* 0x050fe200048070ff */
[----:B------:R-:W-:-:S03]  /*9f20*/  FADD.FTZ R4, R164, R17 ;  /* 0x00000011a4047221 */ /* 0x000fc60000010000 */
[----:B------:R-:W-:Y:S02]  /*9f30*/  F2FP.SATFINITE.E4M3.F32.PACK_AB_MERGE_C R158, R160, R153, R161 ;  /* 0x00000099a09e723e */ /* 0x000fe400048070a1 */
[----:B------:R-:W-:Y:S01]  /*9f40*/  F2FP.SATFINITE.E4M3.F32.PACK_AB_MERGE_C R153, R155, R168, R169 ;  /* 0x000000a89b99723e */ /* 0x000fe200048070a9 */
[----:B-1----:R-:W-:Y:S01]  /*9f50*/  FADD.FTZ R14, R182, R5 ;  /* 0x00000005b60e7221 */ /* 0x002fe20000010000 */
[----:B------:R-:W-:Y:S02]  /*9f60*/  F2FP.SATFINITE.E4M3.F32.PACK_AB_MERGE_C R155, R162, R159, R167 ;  /* 0x0000009fa29b723e */ /* 0x000fe400048070a7 */
[C---:B---3--:R-:W-:Y:S01]  /*9f70*/  F2FP.SATFINITE.E4M3.F32.PACK_AB_MERGE_C R182, R165.reuse, R182, RZ ;  /* 0x000000b6a5b6723e */ /* 0x048fe200048070ff */
[----:B------:R-:W-:-:S03]  /*9f80*/  FADD.FTZ R5, R165, R14 ;  /* 0x0000000ea5057221 */ /* 0x000fc60000010000 */
[----:B------:R-:W-:Y:S01]  /*9f90*/  F2FP.SATFINITE.E4M3.F32.PACK_AB_MERGE_C R159, R179, R178, R182 ;  /* 0x000000b2b39f723e */ /* 0x000fe200048070b6 */
[----:B------:R-:W-:Y:S06]  /*9fa0*/  @P0 BRA `(.L_x_1304) ;  /* 0x0000000000040947 */ /* 0x000fec0003800000 */
[----:B------:R-:W-:Y:S01]  /*9fb0*/  BPT.TRAP 0x1 ;  /* 0x000000040000795c */ /* 0x000fe20000300000 */
.L_x_1304:
[----:B------:R-:W-:Y:S01]  /*9fc0*/  PLOP3.LUT P1, PT, PT, PT, UP0, 0x40, 0x0 ;  /* 0x000000000000781c */ /* 0x000fe20003f2e808 */
[----:B------:R1:W3:-:S12]  /*9fd0*/  SYNCS.PHASECHK.TRANS64.TRYWAIT P0, [UR57+0x20850], R9 ;  /* 0x02085009ff0075a7 */ /* 0x0002d80008000179 */
[----:B-1----:R-:W-:Y:S05]  /*9fe0*/  @P1 BRA `(.L_x_1305) ;  /* 0x0000000000041947 */ /* 0x002fea0003800000 */
[----:B------:R-:W-:Y:S01]  /*9ff0*/  BPT.TRAP 0x1 ;  /* 0x000000040000795c */ /* 0x000fe20000300000 */
.L_x_1305:
[----:B---3--:R-:W-:Y:S05]  /*a000*/  @P0 BRA `(.L_x_1306) ;  /* 0x0000000000080947 */ /* 0x008fea0003800000 */
[----:B------:R-:W1:Y:S02]  /*a010*/  SYNCS.PHASECHK.TRANS64.TRYWAIT P0, [UR57+0x20850], R9 ;  /* 0x02085009ff0075a7 */ /* 0x000e640008000179 */
[----:B-1----:R-:W-:Y:S05]  /*a020*/  @!P0 BRA `(.L_x_1307) ;  /* 0x00000094008c8947 */ /* 0x002fea0003800000 */
.L_x_1306:
        /* <DEDUP_REMOVED lines=15> */
.L_x_1308:
[----:B------:R-:W-:Y:S01]  /*a120*/  UIADD3 UR57, UR57, 0x20860, URZ ;  /* 0x0002086039397890 */ /* 0x000fe2000fffe03f */
[C---:B------:R-:W-:Y:S01]  /*a130*/  ISETP.GT.AND P0, PT, R10.reuse, UR40, PT ;  /* 0x000000280a007c0c */ /* 0x040fe2000bf04270 */
[----:B------:R-:W-:Y:S02]  /*a140*/  VIADD R10, R10, 0xffffffff ;  /* 0xffffffff0a0a7836 */ /* 0x000fe40000000000 */
[----:B------:R-:W-:Y:S01]  /*a150*/  UPRMT UR57, UR45, 0x654, UR57 ;  /* 0x000006542d397896 */ /* 0x000fe20008000039 */
[----:B------:R-:W-:Y:S02]  /*a160*/  IMAD.MOV.U32 R11, RZ, RZ, R13 ;  /* 0x000000ffff0b7224 */ /* 0x000fe400078e000d */
[----:B-1----:R-:W-:-:S06]  /*a170*/  IMAD.MOV.U32 R12, RZ, RZ, R8 ;  /* 0x000000ffff0c7224 */ /* 0x002fcc00078e0008 */
[----:B------:R-:W-:Y:S01]  /*a180*/  SYNCS.ARRIVE.TRANS64.RED.A1T0 RZ, [UR57], RZ ;  /* 0x000000ffffff79a7 */ /* 0x000fe20008100439 */
[----:B------:R-:W-:Y:S05]  /*a190*/  @P0 BRA `(.L_x_1309) ;  /* 0xffffffdc00300947 */ /* 0x000fea000383ffff */
.L_x_1290:
[----:B------:R-:W-:Y:S01]  /*a1a0*/  ULDC.64 UR8, c[0x0][0x9a0] ;  /* 0x0002680000087ab9 */ /* 0x000fe20000000a00 */
[----:B------:R-:W-:Y:S01]  /*a1b0*/  IADD3 R16, -R16, 0xb, RZ ;  /* 0x0000000b10107810 */ /* 0x000fe20007ffe1ff */
[----:B------:R-:W-:Y:S01]  /*a1c0*/  UISETP.NE.U32.AND UP0, UPT, UR8, URZ, UPT ;  /* 0x0000003f0800728c */ /* 0x000fe2000bf05070 */
[----:B------:R-:W-:-:S03]  /*a1d0*/  IMAD.MOV.U32 R6, RZ, RZ, 0x3f800000 ;  /* 0x3f800000ff067424 */ /* 0x000fc600078e00ff */
[----:B------:R-:W-:Y:S01]  /*a1e0*/  UISETP.NE.AND.EX UP0, UPT, UR9, URZ, UPT, UP0 ;  /* 0x0000003f0900728c */ /* 0x000fe2000bf05300 */
[----:B------:R3:W-:Y:S08]  /*a1f0*/  BAR.ARV R16, 0x100 ;  /* 0x000400100000751d */ /* 0x0007f00000002000 */
[----:B------:R-:W-:Y:S06]  /*a200*/  BAR.ARV 0x8, 0x180 ;  /* 0x0206000000007b1d */ /* 0x000fec0000002000 */
[----:B------:R-:W-:Y:S01]  /*a210*/  @UP0 ULDC.64 UR10, c[0x0][0x9c8] ;  /* 0x00027200000a0ab9 */ /* 0x000fe20000000a00 */
[----:B------:R-:W-:Y:S01]  /*a220*/  @UP0 USHF.R.S32.HI UR7, URZ, 0x1f, UR42 ;  /* 0x0000001f3f070899 */ /* 0x000fe2000801142a */
[----:B------:R-:W-:Y:S01]  /*a230*/  PLOP3.LUT P0, PT, PT, PT, UP0, 0x80, 0x0 ;  /* 0x000000000000781c */ /* 0x000fe20003f0f008 */
[----:B------:R-:W-:-:S02]  /*a240*/  @UP0 UIMAD UR6, UR38, UR10, URZ ;  /* 0x0000000a260602a4 */ /* 0x000fc4000f8e023f */
        /* <DEDUP_REMOVED lines=10> */
[----:B------:R-:W-:-:S04]  /*a2f0*/  IMAD.U32 R2, RZ, RZ, UR6 ;  /* 0x00000006ff027e24 */ /* 0x000fc8000f8e00ff */
[----:B0-2---:R-:W-:-:S05]  /*a300*/  IMAD.U32 R3, RZ, RZ, UR7 ;  /* 0x00000007ff037e24 */ /* 0x005fca000f8e00ff */
[----:B------:R0:W2:Y:S01]  /*a310*/  @P0 LDG.E R6, desc[UR52][R2.64] ;  /* 0x0000003402060981 */ /* 0x0000a2000c1e1900 */
[----:B-1----:R-:W-:-:S03]  /*a320*/  IMAD.MOV.U32 R11, RZ, RZ, RZ ;  /* 0x000000ffff0b7224 */ /* 0x002fc600078e00ff */
[----:B------:R-:W1:Y:S04]  /*a330*/  SHFL.BFLY PT, R7, R4, 0x2, 0x1f ;  /* 0x0c401f0004077f89 */ /* 0x000e6800000e0000 */
[----:B------:R-:W4:Y:S01]  /*a340*/  SHFL.BFLY PT, R0, R5, 0x2, 0x1f ;  /* 0x0c401f0005007f89 */ /* 0x000f2200000e0000 */
[----:B0-----:R-:W-:Y:S02]  /*a350*/  IMAD.MOV.U32 R3, RZ, RZ, -0x800000 ;  /* 0xff800000ff037424 */ /* 0x001fe400078e00ff */
[----:B-1----:R-:W-:Y:S01]  /*a360*/  FADD.FTZ R7, R7, R4 ;  /* 0x0000000407077221 */ /* 0x002fe20000010000 */
[----:B----4-:R-:W-:Y:S01]  /*a370*/  FADD.FTZ R9, R0, R5 ;  /* 0x0000000500097221 */ /* 0x010fe20000010000 */
[----:B------:R-:W-:-:S03]  /*a380*/  IMAD.U32 R5, RZ, RZ, UR39 ;  /* 0x00000027ff057e24 */ /* 0x000fc6000f8e00ff */
[----:B------:R-:W0:Y:S04]  /*a390*/  SHFL.BFLY PT, R0, R7, 0x1, 0x1f ;  /* 0x0c201f0007007f89 */ /* 0x000e2800000e0000 */
[----:B------:R-:W1:Y:S01]  /*a3a0*/  SHFL.BFLY PT, R10, R9, 0x1, 0x1f ;  /* 0x0c201f00090a7f89 */ /* 0x000e6200000e0000 */
[----:B0-----:R-:W-:Y:S01]  /*a3b0*/  FADD.FTZ R12, R7, R0 ;  /* 0x00000000070c7221 */ /* 0x001fe20000010000 */
[----:B------:R-:W-:Y:S02]  /*a3c0*/  IMAD.MOV.U32 R7, RZ, RZ, RZ ;  /* 0x000000ffff077224 */ /* 0x000fe400078e00ff */
[----:B------:R-:W-:Y:S02]  /*a3d0*/  IMAD.MOV.U32 R0, RZ, RZ, -0x800000 ;  /* 0xff800000ff007424 */ /* 0x000fe400078e00ff */
[C---:B------:R-:W-:Y:S01]  /*a3e0*/  FMUL.FTZ R14, R12.reuse, 0.00390625 ;  /* 0x3b8000000c0e7820 */ /* 0x040fe20000410000 */
[----:B------:R-:W-:Y:S01]  /*a3f0*/  FSETP.NE.FTZ.AND P0, PT, R12, RZ, PT ;  /* 0x000000ff0c00720b */ /* 0x000fe20003f15000 */
[----:B-1----:R-:W-:Y:S01]  /*a400*/  FADD.FTZ R10, R9, R10 ;  /* 0x0000000a090a7221 */ /* 0x002fe20000010000 */
[----:B------:R-:W-:-:S02]  /*a410*/  IMAD.U32 R9, RZ, RZ, UR39 ;  /* 0x00000027ff097e24 */ /* 0x000fc4000f8e00ff */
[----:B------:R-:W-:Y:S01]  /*a420*/  FSETP.NE.FTZ.AND P1, PT, R14, RZ, PT ;  /* 0x000000ff0e00720b */ /* 0x000fe20003f35000 */
[----:B------:R-:W-:-:S05]  /*a430*/  FMUL.FTZ R15, R10, 0.00390625 ;  /* 0x3b8000000a0f7820 */ /* 0x000fca0000410000 */
[----:B------:R-:W-:-:S03]  /*a440*/  FSETP.NE.FTZ.AND P2, PT, R15, RZ, PT ;  /* 0x000000ff0f00720b */ /* 0x000fc60003f55000 */
[----:B------:R-:W-:Y:S01]  /*a450*/  @P0 MUFU.RCP R11, R12 ;  /* 0x0000000c000b0308 */ /* 0x000fe20000001000 */
[----:B------:R-:W-:-:S03]  /*a460*/  FSETP.NE.FTZ.AND P0, PT, R10, RZ, PT ;  /* 0x000000ff0a00720b */ /* 0x000fc60003f15000 */
[----:B------:R-:W-:-:S04]  /*a470*/  @P1 FMUL.FTZ R5, R5, 0.69314718246459960938 ;  /* 0x3f31721805051820 */ /* 0x000fc80000410000 */
[----:B------:R-:W0:Y:S02]  /*a480*/  @P1 MUFU.LG2 R2, R14 ;  /* 0x0000000e00021308 */ /* 0x000e240000000c00 */
[----:B------:R-:W-:-:S06]  /*a490*/  @P2 FMUL.FTZ R9, R9, 0.69314718246459960938 ;  /* 0x3f31721809092820 */ /* 0x000fcc0000410000 */
[----:B------:R-:W1:Y:S08]  /*a4a0*/  @P2 MUFU.LG2 R4, R15 ;  /* 0x0000000f00042308 */ /* 0x000e700000000c00 */
[----:B------:R-:W4:Y:S01]  /*a4b0*/  @P0 MUFU.RCP R7, R10 ;  /* 0x0000000a00070308 */ /* 0x000f220000001000 */
[----:B0-----:R-:W-:Y:S01]  /*a4c0*/  @P1 FMUL.FTZ R2, R2, 0.69314718246459960938 ;  /* 0x3f31721802021820 */ /* 0x001fe20000410000 */
[----:B------:R-:W-:-:S03]  /*a4d0*/  PLOP3.LUT P0, PT, PT, PT, PT, 0x8, 0x0 ;  /* 0x000000000000781c */ /* 0x000fc60003f0e170 */
[----:B------:R-:W-:Y:S01]  /*a4e0*/  @P1 FFMA.FTZ R3, R5, R8, R2 ;  /* 0x0000000805031223 */ /* 0x000fe20000010002 */
[----:B-1----:R-:W-:-:S04]  /*a4f0*/  @P2 FMUL.FTZ R4, R4, 0.69314718246459960938 ;  /* 0x3f31721804042820 */ /* 0x002fc80000410000 */
[----:B------:R-:W-:Y:S01]  /*a500*/  @P2 FFMA.FTZ R0, R9, R13, R4 ;  /* 0x0000000d09002223 */ /* 0x000fe20000010004 */
[-C--:B--2---:R-:W-:Y:S01]  /*a510*/  FMUL.FTZ R11, R11, R6.reuse ;  /* 0x000000060b0b7220 */ /* 0x084fe20000410000 */
[----:B----4-:R-:W-:-:S03]  /*a520*/  FMUL.FTZ R2, R7, R6 ;  /* 0x0000000607027220 */ /* 0x010fc60000410000 */
        /* <DEDUP_REMOVED lines=127> */
[----:B---3--:R-:W-:-:S07]  /*ad20*/  FMUL.FTZ R147, R147, R2 ;  /* 0x0000000293937220 */ /* 0x008fce0000410000 */
.L_x_1231:
[----:B------:R-:W-:Y:S05]  /*ad30*/  @P0 BRA `(.L_x_1310) ;  /* 0x00000038006c0947 */ /* 0x000fea0003800000 */
[----:B------:R-:W0:Y:S01]  /*ad40*/  S2R R6, SR_TID.X ;  /* 0x0000000000067919 */ /* 0x000e220000002100 */
[----:B------:R-:W-:Y:S01]  /*ad50*/  ULDC.64 UR4, c[0x4][0x128] ;  /* 0x01004a0000047ab9 */ /* 0x000fe20000000a00 */
[----:B------:R-:W-:Y:S01]  /*ad60*/  ULDC.64 UR8, c[0x0][0xbd0] ;  /* 0x0002f40000087ab9 */ /* 0x000fe20000000a00 */
[----:B------:R-:W-:Y:S01]  /*ad70*/  USHF.R.S32.HI UR7, URZ, 0x1f, UR42 ;  /* 0x0000001f3f077899 */ /* 0x000fe2000801142a */
[----:B------:R-:W1:Y:S01]  /*ad80*/  S2R R12, SR_CTAID.X ;  /* 0x00000000000c7919 */ /* 0x000e620000002500 */
[----:B------:R-:W-:Y:S01]  /*ad90*/  ULDC.64 UR10, c[0x0][0xb38] ;  /* 0x0002ce00000a7ab9 */ /* 0x000fe20000000a00 */
[----:B0-----:R-:W-:-:S05]  /*ada0*/  IMAD.SHL.U32 R2, R6, 0x4, RZ ;  /* 0x0000000406027824 */ /* 0x001fca00078e00ff */
[----:B------:R-:W-:Y:S01]  /*adb0*/  LOP3.LUT R2, R2, 0xc, RZ, 0xc0, !PT ;  /* 0x0000000c02027812 */ /* 0x000fe200078ec0ff */
[----:B------:R-:W-:Y:S03]  /*adc0*/  BAR.SYNC.DEFER_BLOCKING 0x1, 0x100 ;  /* 0x0044000000007b1d */ /* 0x000fe60000010000 */
[----:B------:R-:W-:-:S05]  /*add0*/  IADD3 R4, P0, R2, UR4, RZ ;  /* 0x0000000402047c10 */ /* 0x000fca000ff1e0ff */
[----:B------:R-:W-:-:S05]  /*ade0*/  IMAD.X R5, RZ, RZ, UR5, P0 ;  /* 0x00000005ff057e24 */ /* 0x000fca00080e06ff */
[----:B------:R0:W2:Y:S01]  /*adf0*/  LDG.E.CONSTANT R2, desc[UR52][R4.64] ;  /* 0x0000003404027981 */ /* 0x0000a2000c1e9900 */
[C---:B------:R-:W-:Y:S01]  /*ae00*/  LOP3.LUT P0, R7, R6.reuse, 0x3, RZ, 0xc0, !PT ;  /* 0x0000000306077812 */ /* 0x040fe2000780c0ff */
[----:B------:R-:W-:Y:S01]  /*ae10*/  VIADD R6, R6, 0xffffff80 ;  /* 0xffffff8006067836 */ /* 0x000fe20000000000 */
[----:B------:R-:W-:Y:S01]  /*ae20*/  UIMAD.WIDE.U32 UR4, UR42, UR8, URZ ;  /* 0x000000082a0472a5 */ /* 0x000fe2000f8e003f */
[----:B------:R-:W-:Y:S01]  /*ae30*/  BSSY B0, `(.L_x_1311) ;  /* 0x00002b1000007945 */ /* 0x000fe20003800000 */
[----:B------:R-:W-:Y:S01]  /*ae40*/  ISETP.EQ.OR P0, PT, R7, 0x3, !P0 ;  /* 0x000000030700780c */ /* 0x000fe20004702670 */
[----:B------:R-:W-:Y:S02]  /*ae50*/  UIMAD UR6, UR7, UR8, URZ ;  /* 0x00000008070672a4 */ /* 0x000fe4000f8e023f */
[----:B------:R-:W-:Y:S01]  /*ae60*/  UIMAD UR8, UR7, UR10, URZ ;  /* 0x0000000a070872a4 */ /* 0x000fe2000f8e023f */
[----:B------:R-:W-:Y:S01]  /*ae70*/  SEL R175, R38, R39, P0 ;  /* 0x0000002726af7207 */ /* 0x000fe20000000000 */
[----:B------:R-:W-:Y:S01]  /*ae80*/  UIMAD UR9, UR42, UR9, UR6 ;  /* 0x000000092a0972a4 */ /* 0x000fe2000f8e0206 */
[----:B0-----:R-:W-:Y:S01]  /*ae90*/  SHF.R.S32.HI R5, RZ, 0x1f, R6 ;  /* 0x0000001fff057819 */ /* 0x001fe20000011406 */
[----:B------:R-:W-:Y:S01]  /*aea0*/  UIMAD.WIDE.U32 UR6, UR42, UR10, URZ ;  /* 0x0000000a2a0672a5 */ /* 0x000fe2000f8e003f */
[----:B------:R-:W-:Y:S01]  /*aeb0*/  SEL R14, R39, R38, P0 ;  /* 0x00000026270e7207 */ /* 0x000fe20000000000 */
[----:B------:R-:W-:Y:S01]  /*aec0*/  UIMAD UR8, UR42, UR11, UR8 ;  /* 0x0000000b2a0872a4 */ /* 0x000fe2000f8e0208 */
[CC--:B------:R-:W-:Y:S01]  /*aed0*/  LEA.HI R4, R5.reuse, R6.reuse, RZ, 0x7 ;  /* 0x0000000605047211 */ /* 0x0c0fe200078f38ff */
[----:B------:R-:W-:Y:S01]  /*aee0*/  UIADD3 UR9, UR5, UR9, URZ ;  /* 0x0000000905097290 */ /* 0x000fe2000fffe03f */
[----:B------:R-:W-:Y:S01]  /*aef0*/  LEA.HI R5, R5, R6, RZ, 0x2 ;  /* 0x0000000605057211 */ /* 0x000fe200078f10ff */
[----:B------:R-:W-:Y:S01]  /*af00*/  UIADD3 UR8, UR7, UR8, URZ ;  /* 0x0000000807087290 */ /* 0x000fe2000fffe03f */
[----:B------:R-:W-:-:S02]  /*af10*/  LOP3.LUT R7, R4, 0xffffff80, RZ, 0xc0, !PT ;  /* 0xffffff8004077812 */ /* 0x000fc400078ec0ff */
[----:B------:R-:W-:Y:S02]  /*af20*/  SHF.R.S32.HI R9, RZ, 0x7, R4 ;  /* 0x00000007ff097819 */ /* 0x000fe40000011404 */
[----:B------:R-:W-:Y:S01]  /*af30*/  SEL R181, R70, R71, P0 ;  /* 0x0000004746b57207 */ /* 0x000fe20000000000 */
[----:B------:R-:W-:Y:S01]  /*af40*/  IMAD.IADD R38, R6, 0x1, -R7 ;  /* 0x0000000106267824 */ /* 0x000fe200078e0a07 */
[----:B------:R-:W-:Y:S02]  /*af50*/  SEL R177, R58, R59, P0 ;  /* 0x0000003b3ab17207 */ /* 0x000fe40000000000 */
[----:B------:R-:W-:Y:S02]  /*af60*/  SEL R22, R59, R58, P0 ;  /* 0x0000003a3b167207 */ /* 0x000fe40000000000 */
[----:B------:R-:W-:Y:S02]  /*af70*/  SHF.R.S32.HI R7, RZ, 0x1f, R38 ;  /* 0x0000001fff077819 */ /* 0x000fe40000011426 */
[----:B------:R-:W-:-:S02]  /*af80*/  SEL R70, R71, R70, P0 ;  /* 0x0000004647467207 */ /* 0x000fc40000000000 */
[----:B------:R-:W-:Y:S02]  /*af90*/  LEA.HI R11, R7, R38, RZ, 0x2 ;  /* 0x00000026070b7211 */ /* 0x000fe400078f10ff */
[----:B------:R-:W-:Y:S02]  /*afa0*/  SEL R59, R78, R79, P0 ;  /* 0x0000004f4e3b7207 */ /* 0x000fe40000000000 */
[----:B------:R-:W-:Y:S02]  /*afb0*/  SEL R71, R79, R78, P0 ;  /* 0x0000004e4f477207 */ /* 0x000fe40000000000 */
[----:B------:R-:W-:Y:S02]  /*afc0*/  LEA.HI R4, R4, R9, RZ, 0x1 ;  /* 0x0000000904047211 */ /* 0x000fe400078f08ff */
[----:B------:R-:W-:Y:S02]  /*afd0*/  LOP3.LUT R79, R5, 0xfffffffc, RZ, 0xc0, !PT ;  /* 0xfffffffc054f7812 */ /* 0x000fe400078ec0ff */
[----:B------:R-:W-:-:S02]  /*afe0*/  SHF.R.S32.HI R5, RZ, 0x2, R11 ;  /* 0x00000002ff057819 */ /* 0x000fc4000001140b */
[----:B------:R-:W-:Y:S01]  /*aff0*/  SHF.R.S32.HI R10, RZ, 0x1f, R11 ;  /* 0x0000001fff0a7819 */ /* 0x000fe2000001140b */
[----:B------:R-:W-:Y:S01]  /*b000*/  IMAD.IADD R79, R6, 0x1, -R79 ;  /* 0x00000001064f7824 */ /* 0x000fe200078e0a4f */
[----:B------:R-:W-:Y:S01]  /*b010*/  LOP3.LUT R4, R4, 0x3fffffe, RZ, 0xc0, !PT ;  /* 0x03fffffe04047812 */ /* 0x000fe200078ec0ff */
[----:B------:R-:W-:Y:S01]  /*b020*/  IMAD.U32 R6, RZ, RZ, UR4 ;  /* 0x00000004ff067e24 */ /* 0x000fe2000f8e00ff */
[----:B------:R-:W-:Y:S01]  /*b030*/  LEA.HI R10, R10, R5, RZ, 0x3 ;  /* 0x000000050a0a7211 */ /* 0x000fe200078f18ff */
[----:B------:R-:W0:Y:S01]  /*b040*/  S2UR UR4, SR_CTAID.Y ;  /* 0x00000000000479c3 */ /* 0x000e220000002600 */
[----:B------:R-:W-:Y:S01]  /*b050*/  LEA.HI R7, R7, R38, RZ, 0x5 ;  /* 0x0000002607077211 */ /* 0x000fe200078f28ff */
[----:B------:R-:W-:Y:S01]  /*b060*/  IMAD.IADD R9, R9, 0x1, -R4 ;  /* 0x0000000109097824 */ /* 0x000fe200078e0a04 */
[----:B------:R-:W-:Y:S02]  /*b070*/  LOP3.LUT R4, R10, 0xfffffff8, RZ, 0xc0, !PT ;  /* 0xfffffff80a047812 */ /* 0x000fe400078ec0ff */
[----:B------:R-:W-:-:S02]  /*b080*/  SHF.R.S32.HI R7, RZ, 0x5, R7 ;  /* 0x00000005ff077819 */ /* 0x000fc40000011407 */
[----:B------:R-:W-:Y:S01]  /*b090*/  SEL R39, R42, R43, P0 ;  /* 0x0000002b2a277207 */ /* 0x000fe20000000000 */
[----:B------:R-:W-:Y:S01]  /*b0a0*/  IMAD.IADD R4, R5, 0x1, -R4 ;  /* 0x0000000105047824 */ /* 0x000fe200078e0a04 */
[----:B------:R-:W-:Y:S02]  /*b0b0*/  LEA.HI R5, R79, R79, RZ, 0x1 ;  /* 0x0000004f4f057211 */ /* 0x000fe400078f08ff */
[----:B------:R-:W-:Y:S01]  /*b0c0*/  SEL R16, R43, R42, P0 ;  /* 0x0000002a2b107207 */ /* 0x000fe20000000000 */
[----:B------:R-:W-:Y:S01]  /*b0d0*/  IMAD R10, R7, 0x10, R4 ;  /* 0x00000010070a7824 */ /* 0x000fe200078e0204 */
[----:B------:R-:W-:Y:S01]  /*b0e0*/  LOP3.LUT R42, R5, 0x1ffffffe, RZ, 0xc0, !PT ;  /* 0x1ffffffe052a7812 */ /* 0x000fe200078ec0ff */
[----:B------:R-:W-:Y:S01]  /*b0f0*/  IMAD.U32 R7, RZ, RZ, UR5 ;  /* 0x00000005ff077e24 */ /* 0x000fe2000f8e00ff */
[----:B------:R-:W-:Y:S01]  /*b100*/  SEL R15, R8, R147, P0 ;  /* 0x00000093080f7207 */ /* 0x000fe20000000000 */
[----:B------:R-:W-:Y:S01]  /*b110*/  IMAD R10, R9, 0x40, R10 ;  /* 0x00000040090a7824 */ /* 0x000fe200078e020a */
[----:B------:R-:W-:Y:S01]  /*b120*/  LOP3.LUT R9, R11, 0x7ffffffc, RZ, 0xc0, !PT ;  /* 0x7ffffffc0b097812 */ /* 0x000fe200078ec0ff */
[----:B------:R-:W-:Y:S01]  /*b130*/  IMAD.IADD R79, R79, 0x1, -R42 ;  /* 0x000000014f4f7824 */ /* 0x000fe200078e0a2a */
[----:B------:R-:W-:Y:S01]  /*b140*/  SEL R17, R28, R29, P0 ;  /* 0x0000001d1c117207 */ /* 0x000fe20000000000 */
[----:B------:R-:W-:Y:S01]  /*b150*/  IMAD.U32 R7, RZ, RZ, UR9 ;  /* 0x00000009ff077e24 */ /* 0x000fe2000f8e00ff */
[----:B------:R-:W-:Y:S01]  /*b160*/  SEL R28, R29, R28, P0 ;  /* 0x0000001c1d1c7207 */ /* 0x000fe20000000000 */
[--C-:B------:R-:W-:Y:S01]  /*b170*/  IMAD R11, R79, 0x8, R10.reuse ;  /* 0x000000084f0b7824 */ /* 0x100fe200078e020a */
[----:B------:R-:W-:Y:S01]  /*b180*/  SEL R19, R32, R33, P0 ;  /* 0x0000002120137207 */ /* 0x000fe20000000000 */
[----:B-1----:R-:W-:Y:S01]  /*b190*/  IMAD R10, R12, 0x80, R10 ;  /* 0x000000800c0a7824 */ /* 0x002fe200078e020a */
[----:B------:R-:W-:Y:S01]  /*b1a0*/  SEL R13, R24, R25, P0 ;  /* 0x00000019180d7207 */ /* 0x000fe20000000000 */
[----:B------:R-:W-:Y:S01]  /*b1b0*/  IMAD R11, R12, 0x80, R11 ;  /* 0x000000800c0b7824 */ /* 0x000fe200078e020b */
[----:B------:R-:W-:Y:S01]  /*b1c0*/  SEL R32, R33, R32, P0 ;  /* 0x0000002021207207 */ /* 0x000fe20000000000 */
[----:B------:R-:W-:Y:S01]  /*b1d0*/  IMAD.IADD R9, R38, 0x1, -R9 ;  /* 0x0000000126097824 */ /* 0x000fe200078e0a09 */
[----:B------:R-:W-:Y:S01]  /*b1e0*/  SEL R29, R48, R49, P0 ;  /* 0x00000031301d7207 */ /* 0x000fe20000000000 */
[----:B------:R-:W-:Y:S01]  /*b1f0*/  IMAD.U32 R5, RZ, RZ, UR7 ;  /* 0x00000007ff057e24 */ /* 0x000fe2000f8e00ff */
        /* <DEDUP_REMOVED lines=8> */
[----:B------:R-:W-:Y:S01]  /*b280*/  SEL R52, R53, R52, P0 ;  /* 0x0000003435347207 */ /* 0x000fe20000000000 */
[----:B------:R-:W-:Y:S01]  /*b290*/  IMAD.SHL.U32 R9, R9, 0x2, RZ ;  /* 0x0000000209097824 */ /* 0x000fe200078e00ff */
        /* <DEDUP_REMOVED lines=105> */
[----:B--2---:R1:W-:Y:S01]  /*b930*/  SHFL.IDX PT, R12, R15, R2, 0x1c1f ;  /* 0x001c1f020f0c7589 */ /* 0x0043e200000e0000 */
[----:B------:R-:W-:Y:S02]  /*b940*/  SEL R82, R83, R82, P0 ;  /* 0x0000005253527207 */ /* 0x000fe40000000000 */
[----:B------:R-:W-:Y:S01]  /*b950*/  LOP3.LUT P1, RZ, R38, 0x3, RZ, 0xc0, !PT ;  /* 0x0000000326ff7812 */ /* 0x000fe2000782c0ff */
[----:B------:R-:W-:Y:S04]  /*b960*/  SHFL.IDX PT, R21, R21, R2, 0x1c1f ;  /* 0x001c1f0215157589 */ /* 0x000fe800000e0000 */
[----:B------:R-:W-:Y:S01]  /*b970*/  SHFL.IDX PT, R23, R23, R2, 0x1c1f ;  /* 0x001c1f0217177589 */ /* 0x000fe200000e0000 */
[----:B-1----:R-:W-:-:S03]  /*b980*/  LOP3.LUT R15, R2, 0x2, RZ, 0x3c, !PT ;  /* 0x00000002020f7812 */ /* 0x002fc600078e3cff */
[----:B------:R-:W-:Y:S04]  /*b990*/  SHFL.IDX PT, R86, R69, R2, 0x1c1f ;  /* 0x001c1f0245567589 */ /* 0x000fe800000e0000 */
[----:B------:R-:W1:Y:S04]  /*b9a0*/  SHFL.IDX PT, R162, R36, R15, 0x1c1f ;  /* 0x001c1f0f24a27589 */ /* 0x000e6800000e0000 */
[----:B------:R-:W-:Y:S04]  /*b9b0*/  SHFL.IDX PT, R166, R40, R15, 0x1c1f ;  /* 0x001c1f0f28a67589 */ /* 0x000fe800000e0000 */
[----:B------:R1:W-:Y:S04]  /*b9c0*/  SHFL.IDX PT, R134, R25, R2, 0x1c1f ;  /* 0x001c1f0219867589 */ /* 0x0003e800000e0000 */
[----:B------:R-:W-:Y:S04]  /*b9d0*/  SHFL.IDX PT, R69, R44, R15, 0x1c1f ;  /* 0x001c1f0f2c457589 */ /* 0x000fe800000e0000 */
[----:B------:R-:W-:Y:S04]  /*b9e0*/  SHFL.IDX PT, R119, R45, R2, 0x1c1f ;  /* 0x001c1f022d777589 */ /* 0x000fe800000e0000 */
[----:B------:R-:W-:Y:S04]  /*b9f0*/  SHFL.IDX PT, R117, R49, R2, 0x1c1f ;  /* 0x001c1f0231757589 */ /* 0x000fe800000e0000 */
[----:B------:R-:W-:Y:S01]  /*ba00*/  SHFL.IDX PT, R90, R171, R2, 0x1c1f ;  /* 0x001c1f02ab5a7589 */ /* 0x000fe200000e0000 */
[----:B-1----:R-:W-:-:S03]  /*ba10*/  SEL R25, R162, R21, P0 ;  /* 0x00000015a2197207 */ /* 0x002fc60000000000 */
[----:B------:R-:W-:Y:S04]  /*ba20*/  SHFL.IDX PT, R170, R68, R15, 0x1c1f ;  /* 0x001c1f0f44aa7589 */ /* 0x000fe800000e0000 */
[----:B------:R-:W1:Y:S04]  /*ba30*/  SHFL.IDX PT, R172, R64, R15, 0x1c1f ;  /* 0x001c1f0f40ac7589 */ /* 0x000e6800000e0000 */
[----:B------:R-:W-:Y:S04]  /*ba40*/  SHFL.IDX PT, R180, R92, R15, 0x1c1f ;  /* 0x001c1f0f5cb47589 */ /* 0x000fe800000e0000 */
[----:B------:R-:W-:Y:S04]  /*ba50*/  SHFL.IDX PT, R102, R93, R2, 0x1c1f ;  /* 0x001c1f025d667589 */ /* 0x000fe800000e0000 */
[----:B------:R-:W-:Y:S04]  /*ba60*/  SHFL.IDX PT, R95, R165, R2, 0x1c1f ;  /* 0x001c1f02a55f7589 */ /* 0x000fe800000e0000 */
[----:B------:R-:W-:Y:S04]  /*ba70*/  SHFL.IDX PT, R171, R88, R15, 0x1c1f ;  /* 0x001c1f0f58ab7589 */ /* 0x000fe800000e0000 */
[----:B------:R-:W-:Y:S04]  /*ba80*/  SHFL.IDX PT, R92, R140, R15, 0x1c1f ;  /* 0x001c1f0f8c5c7589 */ /* 0x000fe800000e0000 */
[----:B------:R-:W-:Y:S01]  /*ba90*/  SHFL.IDX PT, R123, R37, R2, 0x1c1f ;  /* 0x001c1f02257b7589 */ /* 0x000fe200000e0000 */
[----:B-1----:R-:W-:-:S03]  /*baa0*/  SEL R68, R119, R172, P0 ;  /* 0x000000ac77447207 */ /* 0x002fc60000000000 */
[----:B------:R-:W-:Y:S04]  /*bab0*/  SHFL.IDX PT, R110, R157, R2, 0x1c1f ;  /* 0x001c1f029d6e7589 */ /* 0x000fe800000e0000 */
[----:B------:R-:W-:Y:S04]  /*bac0*/  SHFL.IDX PT, R93, R169, R2, 0x1c1f ;  /* 0x001c1f02a95d7589 */ /* 0x000fe800000e0000 */
[----:B------:R-:W1:Y:S04]  /*bad0*/  SHFL.IDX PT, R168, R56, R15, 0x1c1f ;  /* 0x001c1f0f38a87589 */ /* 0x000e6800000e0000 */
[----:B------:R-:W-:Y:S04]  /*bae0*/  SHFL.IDX PT, R88, R148, R15, 0x1c1f ;  /* 0x001c1f0f94587589 */ /* 0x000fe800000e0000 */
[----:B------:R-:W-:Y:S04]  /*baf0*/  SHFL.IDX PT, R122, R41, R2, 0x1c1f ;  /* 0x001c1f02297a7589 */ /* 0x000fe800000e0000 */
[----:B------:R-:W-:Y:S04]  /*bb00*/  SHFL.IDX PT, R99, R89, R2, 0x1c1f ;  /* 0x001c1f0259637589 */ /* 0x000fe800000e0000 */
[----:B------:R-:W-:Y:S04]  /*bb10*/  SHFL.IDX PT, R103, R147, R2, 0x1c1f ;  /* 0x001c1f0293677589 */ /* 0x000fe800000e0000 */
[----:B------:R-:W-:Y:S04]  /*bb20*/  SHFL.IDX PT, R169, R60, R15, 0x1c1f ;  /* 0x001c1f0f3ca97589 */ /* 0x000fe800000e0000 */
[----:B------:R-:W-:Y:S04]  /*bb30*/  SHFL.IDX PT, R158, R124, R15, 0x1c1f ;  /* 0x001c1f0f7c9e7589 */ /* 0x000fe800000e0000 */
[----:B------:R-:W2:Y:S04]  /*bb40*/  SHFL.IDX PT, R157, R30, R15, 0x1c1f ;  /* 0x001c1f0f1e9d7589 */ /* 0x000ea800000e0000 */
[----:B------:R-:W-:Y:S04]  /*bb50*/  SHFL.IDX PT, R91, R149, R2, 0x1c1f ;  /* 0x001c1f02955b7589 */ /* 0x000fe800000e0000 */
[----:B------:R-:W-:Y:S04]  /*bb60*/  SHFL.IDX PT, R89, R173, R2, 0x1c1f ;  /* 0x001c1f02ad597589 */ /* 0x000fe800000e0000 */
[----:B------:R-:W-:Y:S04]  /*bb70*/  SHFL.IDX PT, R154, R26, R15, 0x1c1f ;  /* 0x001c1f0f1a9a7589 */ /* 0x000fe800000e0000 */
[----:B------:R1:W-:Y:S04]  /*bb80*/  SHFL.IDX PT, R124, R34, R15, 0x1c1f ;  /* 0x001c1f0f227c7589 */ /* 0x0003e800000e0000 */
[----:B------:R3:W-:Y:S04]  /*bb90*/  SHFL.IDX PT, R147, R8, R15, 0x1c1f ;  /* 0x001c1f0f08937589 */ /* 0x0007e800000e0000 */
[----:B------:R-:W-:Y:S01]  /*bba0*/  SHFL.IDX PT, R87, R73, R2, 0x1c1f ;  /* 0x001c1f0249577589 */ /* 0x000fe200000e0000 */
[----:B-1----:R-:W-:-:S03]  /*bbb0*/  SEL R34, R168, R123, P0 ;  /* 0x0000007ba8227207 */ /* 0x002fc60000000000 */
[----:B------:R-:W-:Y:S01]  /*bbc0*/  SHFL.IDX PT, R79, R175, R2, 0x1c1f ;  /* 0x001c1f02af4f7589 */ /* 0x000fe200000e0000 */
[----:B---3--:R-:W1:Y:S03]  /*bbd0*/  LDC R8, c[0x0][0xbe8] ;  /* 0x0002fa00ff087b82 */ /* 0x008e660000000800 */
[----:B------:R-:W-:Y:S04]  /*bbe0*/  SHFL.IDX PT, R176, R72, R15, 0x1c1f ;  /* 0x001c1f0f48b07589 */ /* 0x000fe800000e0000 */
[----:B------:R3:W-:Y:S04]  /*bbf0*/  SHFL.IDX PT, R152, R14, R15, 0x1c1f ;  /* 0x001c1f0f0e987589 */ /* 0x0007e800000e0000 */
[----:B------:R-:W-:Y:S04]  /*bc00*/  SHFL.IDX PT, R106, R153, R2, 0x1c1f ;  /* 0x001c1f02996a7589 */ /* 0x000fe800000e0000 */
[----:B------:R-:W-:Y:S01]  /*bc10*/  SHFL.IDX PT, R73, R43, R2, 0x1c1f ;  /* 0x001c1f022b497589 */ /* 0x000fe200000e0000 */
[----:B---3--:R-:W-:-:S03]  /*bc20*/  SEL R14, R123, R168, P0 ;  /* 0x000000a87b0e7207 */ /* 0x008fc60000000000 */
[----:B------:R-:W-:Y:S01]  /*bc30*/  SHFL.IDX PT, R72, R18, R15, 0x1c1f ;  /* 0x001c1f0f12487589 */ /* 0x000fe200000e0000 */
[----:B--2---:R-:W-:-:S03]  /*bc40*/  SEL R123, R157, R90, P0 ;  /* 0x0000005a9d7b7207 */ /* 0x004fc60000000000 */
[----:B------:R-:W-:Y:S01]  /*bc50*/  SHFL.IDX PT, R50, R47, R2, 0x1c1f ;  /* 0x001c1f022f327589 */ /* 0x000fe200000e0000 */
[----:B-1----:R-:W-:-:S03]  /*bc60*/  ISETP.NE.AND P2, PT, R8, 0x1, PT ;  /* 0x000000010800780c */ /* 0x002fc60003f45270 */
[----:B------:R1:W-:Y:S04]  /*bc70*/  SHFL.IDX PT, R153, R20, R15, 0x1c1f ;  /* 0x001c1f0f14997589 */ /* 0x0003e800000e0000 */
[----:B------:R-:W-:Y:S04]  /*bc80*/  SHFL.IDX PT, R94, R167, R2, 0x1c1f ;  /* 0x001c1f02a75e7589 */ /* 0x000fe800000e0000 */
[----:B------:R-:W-:Y:S01]  /*bc90*/  SHFL.IDX PT, R130, R29, R2, 0x1c1f ;  /* 0x001c1f021d827589 */ /* 0x000fe200000e0000 */
[----:B-1----:R-:W-:-:S03]  /*bca0*/  SEL R20, R166, R23, P0 ;  /* 0x00000017a6147207 */ /* 0x002fc60000000000 */
[----:B------:R-:W1:Y:S04]  /*bcb0*/  SHFL.IDX PT, R167, R48, R15, 0x1c1f ;  /* 0x001c1f0f30a77589 */ /* 0x000e6800000e0000 */
[----:B------:R-:W-:Y:S04]  /*bcc0*/  SHFL.IDX PT, R139, R13, R2, 0x1c1f ;  /* 0x001c1f020d8b7589 */ /* 0x000fe800000e0000 */
[----:B------:R-:W-:Y:S04]  /*bcd0*/  SHFL.IDX PT, R160, R28, R15, 0x1c1f ;  /* 0x001c1f0f1ca07589 */ /* 0x000fe800000e0000 */
[----:B------:R-:W-:Y:S04]  /*bce0*/  SHFL.IDX PT, R111, R159, R2, 0x1c1f ;  /* 0x001c1f029f6f7589 */ /* 0x000fe800000e0000 */
[----:B------:R-:W-:Y:S04]  /*bcf0*/  SHFL.IDX PT, R115, R163, R2, 0x1c1f ;  /* 0x001c1f02a3737589 */ /* 0x000fe800000e0000 */
[----:B------:R-:W-:Y:S04]  /*bd00*/  SHFL.IDX PT, R13, R143, R2, 0x1c1f ;  /* 0x001c1f028f0d7589 */ /* 0x000fe800000e0000 */
[----:B------:R2:W-:Y:S01]  /*bd10*/  SHFL.IDX PT, R150, R27, R15, 0x1c1f ;  /* 0x001c1f0f1b967589 */ /* 0x0005e200000e0000 */
[----:B-1----:R-:W-:-:S03]  /*bd20*/  SEL R18, R130, R167, P0 ;  /* 0x000000a782127207 */ /* 0x002fc60000000000 */
[----:B------:R-:W-:Y:S04]  /*bd30*/  SHFL.IDX PT, R28, R127, R15, 0x1c1f ;  /* 0x001c1f0f7f1c7589 */ /* 0x000fe800000e0000 */
[----:B------:R1:W-:Y:S01]  /*bd40*/  SHFL.IDX PT, R148, R22, R15, 0x1c1f ;  /* 0x001c1f0f16947589 */ /* 0x0003e200000e0000 */
[----:B--2---:R-:W-:-:S03]  /*bd50*/  SEL R27, R21, R162, P0 ;  /* 0x000000a2151b7207 */ /* 0x004fc60000000000 */
[----:B------:R-:W-:Y:S01]  /*bd60*/  SHFL.IDX PT, R107, R155, R2, 0x1c1f ;  /* 0x001c1f029b6b7589 */ /* 0x000fe200000e0000 */
[----:B------:R-:W-:-:S03]  /*bd70*/  SEL R21, R69, R134, P0 ;  /* 0x0000008645157207 */ /* 0x000fc60000000000 */
[----:B------:R-:W-:Y:S01]  /*bd80*/  SHFL.IDX PT, R163, R128, R15, 0x1c1f ;  /* 0x001c1f0f80a37589 */ /* 0x000fe200000e0000 */
[----:B-1----:R-:W-:-:S03]  /*bd90*/  SEL R22, R23, R166, P0 ;  /* 0x000000a617167207 */ /* 0x002fc60000000000 */
[----:B------:R-:W-:Y:S01]  /*bda0*/  SHFL.IDX PT, R159, R144, R15, 0x1c1f ;  /* 0x001c1f0f909f7589 */ /* 0x000fe200000e0000 */
[----:B------:R-:W-:Y:S02]  /*bdb0*/  SEL R23, R134, R69, P0 ;  /* 0x0000004586177207 */ /* 0x000fe40000000000 */
[----:B------:R-:W-:Y:S01]  /*bdc0*/  SEL R69, R117, R170, P0 ;  /* 0x000000aa75457207 */ /* 0x000fe20000000000 */
[----:B------:R-:W-:Y:S04]  /*bdd0*/  SHFL.IDX PT, R105, R53, R2, 0x1c1f ;  /* 0x001c1f0235697589 */ /* 0x000fe800000e0000 */
[----:B------:R-:W-:Y:S04]  /*bde0*/  SHFL.IDX PT, R97, R57, R2, 0x1c1f ;  /* 0x001c1f0239617589 */ /* 0x000fe800000e0000 */
[----:B------:R-:W-:Y:S04]  /*bdf0*/  SHFL.IDX PT, R81, R61, R2, 0x1c1f ;  /* 0x001c1f023d517589 */ /* 0x000fe800000e0000 */
[----:B------:R-:W-:Y:S04]  /*be00*/  SHFL.IDX PT, R83, R65, R2, 0x1c1f ;  /* 0x001c1f0241537589 */ /* 0x000fe800000e0000 */
[----:B------:R-:W-:Y:S04]  /*be10*/  SHFL.IDX PT, R78, R39, R2, 0x1c1f ;  /* 0x001c1f02274e7589 */ /* 0x000fe800000e0000 */
[----:B------:R-:W1:Y:S04]  /*be20*/  SHFL.IDX PT, R24, R24, R15, 0x1c1f ;  /* 0x001c1f0f18187589 */ /* 0x000e6800000e0000 */
[----:B------:R2:W-:Y:S04]  /*be30*/  SHFL.IDX PT, R155, R16, R15, 0x1c1f ;  /* 0x001c1f0f109b7589 */ /* 0x0005e800000e0000 */
[----:B------:R3:W-:Y:S04]  /*be40*/  SHFL.IDX PT, R144, R70, R15, 0x1c1f ;  /* 0x001c1f0f46907589 */ /* 0x0007e800000e0000 */
[----:B------:R4:W-:Y:S01]  /*be50*/  SHFL.IDX PT, R128, R71, R15, 0x1c1f ;  /* 0x001c1f0f47807589 */ /* 0x0009e200000e0000 */
[----:B--2---:R-:W-:-:S03]  /*be60*/  SEL R16, R167, R130, P0 ;  /* 0x00000082a7107207 */ /* 0x004fc60000000000 */
[----:B------:R-:W2:Y:S01]  /*be70*/  SHFL.IDX PT, R17, R17, R2, 0x1c1f ;  /* 0x001c1f0211117589 */ /* 0x000ea200000e0000 */
[----:B------:R-:W5:Y:S01]  /*be80*/  @P2 LDC R130, c[0x0][0xbec] ;  /* 0x0002fb00ff822b82 */ /* 0x000f620000000800 */
[----:B---3--:R-:W-:Y:S02]  /*be90*/  SEL R70, R172, R119, P0 ;  /* 0x00000077ac467207 */ /* 0x008fe40000000000 */
[----:B------:R-:W-:Y:S01]  /*bea0*/  SHFL.IDX PT, R19, R19, R2, 0x1c1f ;  /* 0x001c1f0213137589 */ /* 0x000fe200000e0000 */
[----:B------:R-:W-:Y:S02]  /*beb0*/  SEL R119, R92, R95, P0 ;  /* 0x0000005f5c777207 */ /* 0x000fe40000000000 */
[----:B----4-:R-:W-:Y:S01]  /*bec0*/  SEL R71, R170, R117, P0 ;  /* 0x00000075aa477207 */ /* 0x010fe20000000000 */
[----:B------:R3:W-:Y:S01]  /*bed0*/  SHFL.IDX PT, R126, R33, R2, 0x1c1f ;  /* 0x001c1f02217e7589 */ /* 0x0007e200000e0000 */
[----:B------:R-:W-:Y:S02]  /*bee0*/  SEL R117, R95, R92, P0 ;  /* 0x0000005c5f757207 */ /* 0x000fe40000000000 */
[----:B------:R-:W-:Y:S01]  /*bef0*/  SEL R95, R88, R93, P0 ;  /* 0x0000005d585f7207 */ /* 0x000fe20000000000 */
[----:B------:R-:W-:Y:S01]  /*bf00*/  SHFL.IDX PT, R98, R77, R2, 0x1c1f ;  /* 0x001c1f024d627589 */ /* 0x000fe200000e0000 */
[----:B------:R-:W-:-:S02]  /*bf10*/  SEL R92, R91, R154, P0 ;  /* 0x0000009a5b5c7207 */ /* 0x000fc40000000000 */
[----:B-1----:R-:W-:Y:S01]  /*bf20*/  SEL R30, R139, R24, P0 ;  /* 0x000000188b1e7207 */ /* 0x002fe20000000000 */
[----:B------:R-:W-:Y:S01]  /*bf30*/  SHFL.IDX PT, R114, R161, R2, 0x1c1f ;  /* 0x001c1f02a1727589 */ /* 0x000fe200000e0000 */
[----:B---3--:R-:W-:-:S03]  /*bf40*/  SEL R33, R13, R28, P0 ;  /* 0x0000001c0d217207 */ /* 0x008fc60000000000 */
[----:B------:R-:W-:Y:S01]  /*bf50*/  SHFL.IDX PT, R118, R133, R2, 0x1c1f ;  /* 0x001c1f0285767589 */ /* 0x000fe200000e0000 */
[----:B------:R-:W-:Y:S02]  /*bf60*/  SEL R13, R28, R13, P0 ;  /* 0x0000000d1c0d7207 */ /* 0x000fe40000000000 */
[----:B------:R-:W-:Y:S01]  /*bf70*/  SEL R28, R24, R139, P0 ;  /* 0x0000008b181c7207 */ /* 0x000fe20000000000 */
[----:B------:R-:W-:Y:S01]  /*bf80*/  SHFL.IDX PT, R51, R51, R2, 0x1c1f ;  /* 0x001c1f0233337589 */ /* 0x000fe200000e0000 */
[----:B--2---:R-:W-:-:S03]  /*bf90*/  SEL R29, R160, R17, P0 ;  /* 0x00000011a01d7207 */ /* 0x004fc60000000000 */
        /* <DEDUP_REMOVED lines=22> */
[----:B------:R1:W2:Y:S04]  /*c100*/  SHFL.IDX PT, R151, R35, R15, 0x1c1f ;  /* 0x001c1f0f23977589 */ /* 0x0002a800000e0000 */
[----:B------:R-:W3:Y:S04]  /*c110*/  SHFL.IDX PT, R164, R32, R15, 0x1c1f ;  /* 0x001c1f0f20a47589 */ /* 0x000ee800000e0000 */
[----:B------:R-:W4:Y:S01]  /*c120*/  SHFL.IDX PT, R77, R52, R15, 0x1c1f ;  /* 0x001c1f0f344d7589 */ /* 0x000f2200000e0000 */
[----:B-1----:R-:W-:-:S03]  /*c130*/  SEL R35, R169, R122, P0 ;  /* 0x0000007aa9237207 */ /* 0x002fc60000000000 */
[----:B------:R-:W-:Y:S04]  /*c140*/  SHFL.IDX PT, R156, R132, R15, 0x1c1f ;  /* 0x001c1f0f849c7589 */ /* 0x000fe800000e0000 */
[----:B------:R1:W-:Y:S04]  /*c150*/  SHFL.IDX PT, R140, R31, R15, 0x1c1f ;  /* 0x001c1f0f1f8c7589 */ /* 0x0003e800000e0000 */
[----:B------:R0:W-:Y:S04]  /*c160*/  SHFL.IDX PT, R2, R121, R15, 0x1c1f ;  /* 0x001c1f0f79027589 */ /* 0x0001e800000e0000 */
[----:B------:R5:W5:Y:S01]  /*c170*/  SHFL.IDX PT, R174, R76, R15, 0x1c1f ;  /* 0x001c1f0f4cae7589 */ /* 0x000b6200000e0000 */
[----:B--2---:R-:W-:-:S02]  /*c180*/  SEL R139, R151, R54, P0 ;  /* 0x00000036978b7207 */ /* 0x004fc40000000000 */
[----:B-1----:R-:W-:Y:S01]  /*c190*/  SEL R31, R17, R160, P0 ;  /* 0x000000a0111f7207 */ /* 0x002fe20000000000 */
[----:B------:R-:W-:Y:S01]  /*c1a0*/  SHFL.IDX PT, R84, R84, R15, 0x1c1f ;  /* 0x001c1f0f54547589 */ /* 0x000fe200000e0000 */
[----:B---3--:R-:W-:Y:S02]  /*c1b0*/  SEL R26, R19, R164, P0 ;  /* 0x000000a4131a7207 */ /* 0x008fe40000000000 */
[----:B0-----:R-:W-:Y:S01]  /*c1c0*/  SEL R121, R93, R88, P0 ;  /* 0x000000585d797207 */ /* 0x001fe20000000000 */
[----:B------:R-:W0:Y:S01]  /*c1d0*/  SHFL.IDX PT, R178, R80, R15, 0x1c1f ;  /* 0x001c1f0f50b27589 */ /* 0x000e2200000e0000 */
[----:B------:R-:W-:Y:S02]  /*c1e0*/  SEL R93, R90, R157, P0 ;  /* 0x0000009d5a5d7207 */ /* 0x000fe40000000000 */
[----:B------:R-:W-:Y:S01]  /*c1f0*/  SEL R88, R89, R124, P0 ;  /* 0x0000007c59587207 */ /* 0x000fe20000000000 */
[----:B------:R-:W-:Y:S01]  /*c200*/  SHFL.IDX PT, R100, R100, R15, 0x1c1f ;  /* 0x001c1f0f64647589 */ /* 0x000fe200000e0000 */
[----:B------:R-:W-:-:S02]  /*c210*/  SEL R90, R124, R89, P0 ;  /* 0x000000597c5a7207 */ /* 0x000fc40000000000 */
[----:B------:R-:W-:Y:S01]  /*c220*/  SEL R89, R79, R152, P0 ;  /* 0x000000984f597207 */ /* 0x000fe20000000000 */
[----:B------:R-:W1:Y:S01]  /*c230*/  SHFL.IDX PT, R173, R96, R15, 0x1c1f ;  /* 0x001c1f0f60ad7589 */ /* 0x000e6200000e0000 */
[----:B------:R-:W-:Y:S02]  /*c240*/  SEL R124, R78, R155, P0 ;  /* 0x0000009b4e7c7207 */ /* 0x000fe40000000000 */
[----:B------:R-:W-:Y:S01]  /*c250*/  SEL R78, R155, R78, P0 ;  /* 0x0000004e9b4e7207 */ /* 0x000fe20000000000 */
[----:B------:R-:W-:Y:S01]  /*c260*/  SHFL.IDX PT, R108, R108, R15, 0x1c1f ;  /* 0x001c1f0f6c6c7589 */ /* 0x000fe200000e0000 */
[----:B------:R-:W2:Y:S01]  /*c270*/  @P2 LDC R155, c[0x0][0xbf0] ;  /* 0x0002fc00ff9b2b82 */ /* 0x000ea20000000800 */
[----:B------:R-:W-:Y:S02]  /*c280*/  SEL R24, R164, R19, P0 ;  /* 0x00000013a4187207 */ /* 0x000fe40000000000 */
[----:B------:R-:W-:Y:S01]  /*c290*/  SHFL.IDX PT, R175, R104, R15, 0x1c1f ;  /* 0x001c1f0f68af7589 */ /* 0x000fe200000e0000 */
[----:B----4-:R-:W-:-:S02]  /*c2a0*/  SEL R19, R126, R77, P0 ;  /* 0x0000004d7e137207 */ /* 0x010fc40000000000 */
[----:B------:R-:W-:Y:S01]  /*c2b0*/  SEL R17, R77, R126, P0 ;  /* 0x0000007e4d117207 */ /* 0x000fe20000000000 */
[----:B------:R-:W3:Y:S01]  /*c2c0*/  SHFL.IDX PT, R116, R116, R15, 0x1c1f ;  /* 0x001c1f0f74747589 */ /* 0x000ee200000e0000 */
[----:B-----5:R-:W-:Y:S02]  /*c2d0*/  SEL R76, R176, R105, P0 ;  /* 0x00000069b04c7207 */ /* 0x020fe40000000000 */
[----:B------:R-:W-:Y:S01]  /*c2e0*/  SEL R77, R174, R97, P0 ;  /* 0x00000061ae4d7207 */ /* 0x000fe20000000000 */
[----:B------:R4:W5:Y:S01]  /*c2f0*/  SHFL.IDX PT, R177, R112, R15, 0x1c1f ;  /* 0x001c1f0f70b17589 */ /* 0x00096200000e0000 */
[----:B0-----:R-:W-:-:S03]  /*c300*/  SEL R80, R81, R178, P0 ;  /* 0x000000b251507207 */ /* 0x001fc60000000000 */
[----:B------:R0:W2:Y:S04]  /*c310*/  SHFL.IDX PT, R165, R120, R15, 0x1c1f ;  /* 0x001c1f0f78a57589 */ /* 0x0000a800000e0000 */
[----:B------:R3:W2:Y:S01]  /*c320*/  SHFL.IDX PT, R161, R136, R15, 0x1c1f ;  /* 0x001c1f0f88a17589 */ /* 0x0006a200000e0000 */
[----:B-1----:R-:W-:Y:S02]  /*c330*/  SEL R96, R98, R173, P0 ;  /* 0x000000ad62607207 */ /* 0x002fe40000000000 */
[----:B----4-:R-:W-:Y:S01]  /*c340*/  SEL R112, R114, R163, P0 ;  /* 0x000000a372707207 */ /* 0x010fe20000000000 */
[----:B------:R1:W4:Y:S01]  /*c350*/  SHFL.IDX PT, R149, R74, R15, 0x1c1f ;  /* 0x001c1f0f4a957589 */ /* 0x00032200000e0000 */
[----:B------:R-:W-:Y:S02]  /*c360*/  SEL R98, R173, R98, P0 ;  /* 0x00000062ad627207 */ /* 0x000fe40000000000 */
[----:B0-----:R-:W-:Y:S01]  /*c370*/  SEL R120, R94, R159, P0 ;  /* 0x0000009f5e787207 */ /* 0x001fe20000000000 */
[----:B------:R0:W-:Y:S01]  /*c380*/  SHFL.IDX PT, R133, R85, R15, 0x1c1f ;  /* 0x001c1f0f55857589 */ /* 0x0001e200000e0000 */
[----:B------:R-:W-:-:S02]  /*c390*/  SEL R114, R163, R114, P0 ;  /* 0x00000072a3727207 */ /* 0x000fc40000000000 */
[----:B---3--:R-:W-:Y:S01]  /*c3a0*/  SEL R136, R53, R148, P0 ;  /* 0x0000009435887207 */ /* 0x008fe20000000000 */
[----:B------:R3:W4:Y:S01]  /*c3b0*/  SHFL.IDX PT, R132, R82, R15, 0x1c1f ;  /* 0x001c1f0f52847589 */ /* 0x00072200000e0000 */
[----:B------:R-:W-:Y:S02]  /*c3c0*/  SEL R94, R159, R94, P0 ;  /* 0x0000005e9f5e7207 */ /* 0x000fe40000000000 */
[----:B-1----:R-:W-:Y:S01]  /*c3d0*/  SEL R74, R105, R176, P0 ;  /* 0x000000b0694a7207 */ /* 0x002fe20000000000 */
[----:B------:R-:W-:Y:S01]  /*c3e0*/  SHFL.IDX PT, R40, R109, R15, 0x1c1f ;  /* 0x001c1f0f6d287589 */ /* 0x000fe200000e0000 */
[----:B------:R-:W-:Y:S02]  /*c3f0*/  SEL R105, R107, R116, P0 ;  /* 0x000000746b697207 */ /* 0x000fe40000000000 */
[----:B------:R-:W-:Y:S01]  /*c400*/  SEL R107, R116, R107, P0 ;  /* 0x0000006b746b7207 */ /* 0x000fe20000000000 */
[----:B------:R1:W-:Y:S01]  /*c410*/  SHFL.IDX PT, R48, R75, R15, 0x1c1f ;  /* 0x001c1f0f4b307589 */ /* 0x0003e200000e0000 */
[----:B0-----:R-:W-:-:S02]  /*c420*/  SEL R85, R87, R180, P0 ;  /* 0x000000b457557207 */ /* 0x001fc40000000000 */
[----:B---3--:R-:W-:Y:S01]  /*c430*/  SEL R82, R178, R81, P0 ;  /* 0x00000051b2527207 */ /* 0x008fe20000000000 */
[----:B------:R0:W3:Y:S01]  /*c440*/  SHFL.IDX PT, R127, R101, R15, 0x1c1f ;  /* 0x001c1f0f657f7589 */ /* 0x0000e200000e0000 */
[----:B------:R-:W-:Y:S02]  /*c450*/  SEL R81, R83, R84, P0 ;  /* 0x0000005453517207 */ /* 0x000fe40000000000 */
[----:B------:R-:W-:Y:S01]  /*c460*/  SEL R83, R84, R83, P0 ;  /* 0x0000005354537207 */ /* 0x000fe20000000000 */
[----:B------:R5:W-:Y:S01]  /*c470*/  SHFL.IDX PT, R32, R125, R15, 0x1c1f ;  /* 0x001c1f0f7d207589 */ /* 0x000be200000e0000 */
[----:B------:R-:W-:Y:S02]  /*c480*/  SEL R84, R86, R171, P0 ;  /* 0x000000ab56547207 */ /* 0x000fe40000000000 */
[----:B-1----:R-:W-:Y:S01]  /*c490*/  SEL R75, R97, R174, P0 ;  /* 0x000000ae614b7207 */ /* 0x002fe20000000000 */
[----:B------:R-:W-:Y:S01]  /*c4a0*/  SHFL.IDX PT, R36, R113, R15, 0x1c1f ;  /* 0x001c1f0f71247589 */ /* 0x000fe200000e0000 */
[----:B------:R-:W-:-:S02]  /*c4b0*/  SEL R97, R99, R100, P0 ;  /* 0x0000006463617207 */ /* 0x000fc40000000000 */
[----:B0-----:R-:W-:Y:S01]  /*c4c0*/  SEL R101, R103, R108, P0 ;  /* 0x0000006c67657207 */ /* 0x001fe20000000000 */
[----:B------:R0:W-:Y:S01]  /*c4d0*/  SHFL.IDX PT, R44, R137, R15, 0x1c1f ;  /* 0x001c1f0f892c7589 */ /* 0x0001e200000e0000 */
[----:B------:R-:W-:Y:S02]  /*c4e0*/  SEL R99, R100, R99, P0 ;  /* 0x0000006364637207 */ /* 0x000fe40000000000 */
[----:B-----5:R-:W-:Y:S01]  /*c4f0*/  SEL R125, R73, R72, P0 ;  /* 0x00000048497d7207 */ /* 0x020fe20000000000 */
[----:B------:R-:W-:Y:S01]  /*c500*/  SHFL.IDX PT, R129, R129, R15, 0x1c1f ;  /* 0x001c1f0f81817589 */ /* 0x000fe200000e0000 */
[----:B------:R-:W-:Y:S02]  /*c510*/  SEL R103, R108, R103, P0 ;  /* 0x000000676c677207 */ /* 0x000fe40000000000 */
[----:B------:R-:W-:Y:S01]  /*c520*/  SEL R100, R102, R175, P0 ;  /* 0x000000af66647207 */ /* 0x000fe20000000000 */
[----:B------:R1:W-:Y:S01]  /*c530*/  SHFL.IDX PT, R131, R146, R15, 0x1c1f ;  /* 0x001c1f0f92837589 */ /* 0x0003e200000e0000 */
[----:B------:R-:W-:-:S02]  /*c540*/  SEL R104, R106, R177, P0 ;  /* 0x000000b16a687207 */ /* 0x000fc40000000000 */
[----:B0-----:R-:W-:Y:S01]  /*c550*/  SEL R137, R54, R151, P0 ;  /* 0x0000009736897207 */ /* 0x001fe20000000000 */
[----:B------:R0:W-:Y:S01]  /*c560*/  SHFL.IDX PT, R52, R141, R15, 0x1c1f ;  /* 0x001c1f0f8d347589 */ /* 0x0001e200000e0000 */
[----:B------:R-:W-:Y:S02]  /*c570*/  SEL R54, R55, R140, P0 ;  /* 0x0000008c37367207 */ /* 0x000fe40000000000 */
[----:B------:R-:W-:Y:S01]  /*c580*/  SEL R140, R140, R55, P0 ;  /* 0x000000378c8c7207 */ /* 0x000fe20000000000 */
[----:B------:R5:W-:Y:S01]  /*c590*/  SHFL.IDX PT, R56, R135, R15, 0x1c1f ;  /* 0x001c1f0f87387589 */ /* 0x000be200000e0000 */
[----:B------:R-:W-:Y:S01]  /*c5a0*/  SEL R55, R57, R144, P0 ;  /* 0x0000009039377207 */ /* 0x000fe20000000000 */
[----:B-1----:R-:W1:Y:S01]  /*c5b0*/  @P2 LDC R146, c[0x0][0xbec] ;  /* 0x0002fb00ff922b82 */ /* 0x002e620000000800 */
[----:B--2---:R-:W-:Y:S01]  /*c5c0*/  SEL R108, R110, R165, P0 ;  /* 0x000000a56e6c7207 */ /* 0x004fe20000000000 */
[----:B------:R2:W-:Y:S01]  /*c5d0*/  SHFL.IDX PT, R60, R145, R15, 0x1c1f ;  /* 0x001c1f0f913c7589 */ /* 0x0005e200000e0000 */
[----:B------:R-:W-:-:S02]  /*c5e0*/  SEL R109, R111, R158, P0 ;  /* 0x0000009e6f6d7207 */ /* 0x000fc40000000000 */
[----:B0-----:R-:W-:Y:S01]  /*c5f0*/  SEL R141, R144, R57, P0 ;  /* 0x00000039908d7207 */ /* 0x001fe20000000000 */
[----:B------:R-:W-:Y:S01]  /*c600*/  SHFL.IDX PT, R64, R142, R15, 0x1c1f ;  /* 0x001c1f0f8e407589 */ /* 0x000fe200000e0000 */
[----:B------:R-:W-:Y:S01]  /*c610*/  IMAD R144, RZ, RZ, -UR42 ;  /* 0x8000002aff907e24 */ /* 0x000fe2000f8e02ff */
[----:B-----5:R-:W0:Y:S01]  /*c620*/  LDC.64 R134, c[0x0][0xbd8] ;  /* 0x0002f600ff867b82 */ /* 0x020e220000000a00 */
[----:B------:R-:W-:Y:S01]  /*c630*/  @P2 IMAD.HI.U32 R57, R11, R130, RZ ;  /* 0x000000820b392227 */ /* 0x000fe200078e00ff */
[----:B------:R5:W-:Y:S01]  /*c640*/  SHFL.IDX PT, R143, R138, R15, 0x1c1f ;  /* 0x001c1f0f8a8f7589 */ /* 0x000be200000e0000 */
[----:B------:R-:W-:Y:S02]  /*c650*/  SEL R113, R115, R156, P0 ;  /* 0x0000009c73717207 */ /* 0x000fe40000000000 */
[----:B------:R-:W-:Y:S02]  /*c660*/  SEL R116, R118, R161, P0 ;  /* 0x000000a176747207 */ /* 0x000fe40000000000 */
[----:B------:R-:W-:Y:S01]  /*c670*/  SEL R86, R171, R86, P0 ;  /* 0x00000056ab567207 */ /* 0x000fe20000000000 */
[----:B--2---:R-:W2:Y:S01]  /*c680*/  LDC R145, c[0x0][0xc50] ;  /* 0x00031400ff917b82 */ /* 0x004ea20000000800 */
[----:B------:R-:W-:-:S02]  /*c690*/  SEL R87, R180, R87, P0 ;  /* 0x00000057b4577207 */ /* 0x000fc40000000000 */
[----:B------:R-:W-:Y:S02]  /*c6a0*/  SEL R102, R175, R102, P0 ;  /* 0x00000066af667207 */ /* 0x000fe40000000000 */
[----:B-----5:R-:W-:Y:S02]  /*c6b0*/  SEL R15, R122, R169, P0 ;  /* 0x000000a97a0f7207 */ /* 0x020fe40000000000 */
[----:B------:R-:W-:Y:S01]  /*c6c0*/  SEL R122, R154, R91, P0 ;  /* 0x0000005b9a7a7207 */ /* 0x000fe20000000000 */
[----:B------:R-:W5:Y:S01]  /*c6d0*/  @P2 LDC R142, c[0x0][0xbf0] ;  /* 0x0002fc00ff8e2b82 */ /* 0x000f620000000800 */
[----:B------:R-:W-:Y:S01]  /*c6e0*/  SEL R91, R152, R79, P0 ;  /* 0x0000004f985b7207 */ /* 0x000fe20000000000 */
[----:B-1----:R-:W-:Y:S01]  /*c6f0*/  @P2 IMAD.HI.U32 R146, R11, R146, RZ ;  /* 0x000000920b922227 */ /* 0x002fe200078e00ff */
[----:B------:R-:W-:Y:S02]  /*c700*/  SEL R79, R72, R73, P0 ;  /* 0x00000049484f7207 */ /* 0x000fe40000000000 */
[----:B------:R-:W-:-:S02]  /*c710*/  SEL R72, R50, R153, P0 ;  /* 0x0000009932487207 */ /* 0x000fc40000000000 */
[----:B------:R-:W-:Y:S01]  /*c720*/  SEL R50, R153, R50, P0 ;  /* 0x0000003299327207 */ /* 0x000fe20000000000 */
[----:B0-----:R-:W-:Y:S01]  /*c730*/  IMAD R126, R134, UR38, RZ ;  /* 0x00000026867e7c24 */ /* 0x001fe2000f8e02ff */
[----:B------:R-:W0:Y:S01]  /*c740*/  LDC.64 R152, c[0x0][0xb40] ;  /* 0x0002d000ff987b82 */ /* 0x000e220000000a00 */
[----:B------:R-:W-:Y:S02]  /*c750*/  SEL R138, R148, R53, P0 ;  /* 0x00000035948a7207 */ /* 0x000fe40000000000 */
[----:B------:R-:W-:Y:S01]  /*c760*/  IMAD R53, R135, UR37, R126 ;  /* 0x0000002587357c24 */ /* 0x000fe2000f8e027e */
[----:B------:R-:W-:Y:S01]  /*c770*/  SEL R73, R51, R150, P0 ;  /* 0x0000009633497207 */ /* 0x000fe20000000000 */
[----:B------:R-:W-:Y:S01]  /*c780*/  IMAD.WIDE.U32 R134, R134, UR37, R6 ;  /* 0x0000002586867c25 */ /* 0x000fe2000f8e0006 */
[----:B------:R-:W-:Y:S02]  /*c790*/  SEL R7, R59, R128, P0 ;  /* 0x000000803b077207 */ /* 0x000fe40000000000 */
[----:B------:R-:W-:Y:S01]  /*c7a0*/  SEL R59, R128, R59, P0 ;  /* 0x0000003b803b7207 */ /* 0x000fe20000000000 */
[----:B--2---:R-:W-:Y:S01]  /*c7b0*/  IMAD R151, R145, R144, UR4 ;  /* 0x0000000491977e24 */ /* 0x004fe2000f8e0290 */
[----:B------:R-:W-:Y:S01]  /*c7c0*/  ULDC.64 UR4, c[0x0][0xbe0] ;  /* 0x0002f80000047ab9 */ /* 0x000fe20000000a00 */
[----:B------:R-:W-:Y:S01]  /*c7d0*/  IMAD.IADD R135, R135, 0x1, R53 ;  /* 0x0000000187877824 */ /* 0x000fe200078e0235 */
[----:B----4-:R-:W-:Y:S01]  /*c7e0*/  SEL R6, R58, R149, P0 ;  /* 0x000000953a067207 */ /* 0x010fe20000000000 */
[----:B------:R-:W-:Y:S01]  /*c7f0*/  IMAD.MOV.U32 R53, RZ, RZ, R11 ;  /* 0x000000ffff357224 */ /* 0x000fe200078e000b */
[----:B------:R-:W-:-:S02]  /*c800*/  SHF.R.S32.HI R128, RZ, 0x1f, R151 ;  /* 0x0000001fff807819 */ /* 0x000fc40000011497 */
[----:B-----5:R-:W-:Y:S01]  /*c810*/  @P2 SHF.R.U32.HI R53, RZ, R142, R57 ;  /* 0x0000008eff352219 */ /* 0x020fe20000011639 */
[----:B------:R-:W-:Y:S01]  /*c820*/  IMAD.MOV.U32 R57, RZ, RZ, R11 ;  /* 0x000000ffff397224 */ /* 0x000fe200078e000b */
[----:B------:R-:W-:Y:S02]  /*c830*/  @P2 SHF.R.U32.HI R57, RZ, R155, R146 ;  /* 0x0000009bff392219 */ /* 0x000fe40000011692 */
[----:B------:R-:W-:Y:S02]  /*c840*/  SEL R58, R149, R58, P0 ;  /* 0x0000003a953a7207 */ /* 0x000fe40000000000 */
[----:B------:R-:W-:Y:S01]  /*c850*/  SEL R51, R150, R51, P0 ;  /* 0x0000003396337207 */ /* 0x000fe20000000000 */
[C---:B0-----:R-:W-:Y:S01]  /*c860*/  IMAD R126, R152.reuse, UR38, RZ ;  /* 0x00000026987e7c24 */ /* 0x041fe2000f8e02ff */
[----:B------:R-:W-:Y:S01]  /*c870*/  SEL R106, R177, R106, P0 ;  /* 0x0000006ab16a7207 */ /* 0x000fe20000000000 */
[----:B------:R-:W-:Y:S01]  /*c880*/  IMAD.WIDE.U32 R4, R152, UR37, R4 ;  /* 0x0000002598047c25 */ /* 0x000fe2000f8e0004 */
[----:B------:R-:W-:-:S02]  /*c890*/  SEL R110, R165, R110, P0 ;  /* 0x0000006ea56e7207 */ /* 0x000fc40000000000 */
[----:B------:R-:W-:Y:S01]  /*c8a0*/  SEL R111, R158, R111, P0 ;  /* 0x0000006f9e6f7207 */ /* 0x000fe20000000000 */
[----:B------:R-:W-:Y:S01]  /*c8b0*/  IMAD R153, R153, UR37, R126 ;  /* 0x0000002599997c24 */ /* 0x000fe2000f8e027e */
[----:B------:R-:W-:Y:S01]  /*c8c0*/  SEL R115, R156, R115, P0 ;  /* 0x000000739c737207 */ /* 0x000fe20000000000 */
[----:B------:R-:W-:Y:S01]  /*c8d0*/  IMAD.MOV.U32 R144, RZ, RZ, R4 ;  /* 0x000000ffff907224 */ /* 0x000fe200078e0004 */
[----:B------:R-:W-:Y:S01]  /*c8e0*/  SEL R118, R161, R118, P0 ;  /* 0x00000076a1767207 */ /* 0x000fe20000000000 */
[----:B------:R-:W-:Y:S02]  /*c8f0*/  IMAD.IADD R145, R5, 0x1, R153 ;  /* 0x0000000105917824 */ /* 0x000fe400078e0299 */
[C---:B------:R-:W-:Y:S02]  /*c900*/  IMAD R5, R128.reuse, UR4, RZ ;  /* 0x0000000480057c24 */ /* 0x040fe4000f8e02ff */
[----:B------:R-:W-:Y:S02]  /*c910*/  IMAD R128, R128, UR6, RZ ;  /* 0x0000000680807c24 */ /* 0x000fe4000f8e02ff */
[----:B------:R-:W-:-:S02]  /*c920*/  IMAD R126, R151, UR5, R5 ;  /* 0x00000005977e7c24 */ /* 0x000fc4000f8e0205 */
[C---:B------:R-:W-:Y:S01]  /*c930*/  IMAD.WIDE.U32 R4, R151.reuse, UR4, R134 ;  /* 0x0000000497047c25 */ /* 0x040fe2000f8e0086 */
[----:B------:R-:W-:Y:S01]  /*c940*/  SHF.R.S32.HI R135, RZ, 0x1f, R53 ;  /* 0x0000001fff877819 */ /* 0x000fe20000011435 */
[----:B------:R-:W-:Y:S02]  /*c950*/  ULDC.64 UR4, c[0x0][0xb30] ;  /* 0x0002cc0000047ab9 */ /* 0x000fe40000000a00 */
[----:B------:R-:W-:Y:S01]  /*c960*/  IMAD R149, R151, UR7, R128 ;  /* 0x0000000797957c24 */ /* 0x000fe2000f8e0280 */
[----:B------:R-:W-:Y:S01]  /*c970*/  IADD3 R134, P2, R53, R4, RZ ;  /* 0x0000000435867210 */ /* 0x000fe20007f5e0ff */
[----:B------:R-:W-:Y:S01]  /*c980*/  IMAD.WIDE.U32 R144, R151, UR6, R144 ;  /* 0x0000000697907c25 */ /* 0x000fe2000f8e0090 */
[----:B------:R-:W-:Y:S01]  /*c990*/  SHF.R.S32.HI R4, RZ, 0x1f, R57 ;  /* 0x0000001fff047819 */ /* 0x000fe20000011439 */
[----:B------:R-:W-:Y:S01]  /*c9a0*/  ULDC.64 UR6, c[0x0][0xbc8] ;  /* 0x0002f20000067ab9 */ /* 0x000fe20000000a00 */
[----:B------:R-:W-:Y:S01]  /*c9b0*/  IADD3.X R135, R135, R5, R126, P2, !PT ;  /* 0x0000000587877210 */ /* 0x000fe200017fe47e */
[----:B------:R-:W-:-:S02]  /*c9c0*/  IMAD.MOV R53, RZ, RZ, -R53 ;  /* 0x000000ffff357224 */ /* 0x000fc400078e0a35 */
[----:B------:R-:W-:Y:S02]  /*c9d0*/  IMAD R4, R4, UR4, RZ ;  /* 0x0000000404047c24 */ /* 0x000fe4000f8e02ff */
[----:B------:R-:W-:Y:S02]  /*c9e0*/  IMAD.IADD R145, R145, 0x1, R149 ;  /* 0x0000000191917824 */ /* 0x000fe400078e0295 */
[----:B------:R-:W-:Y:S02]  /*c9f0*/  IMAD R53, R8, R53, R11 ;  /* 0x0000003508357224 */ /* 0x000fe400078e020b */
[C---:B------:R-:W-:Y:S01]  /*ca00*/  IMAD R149, R57.reuse, UR5, R4 ;  /* 0x0000000539957c24 */ /* 0x040fe2000f8e0204 */
[----:B------:R-:W0:Y:S01]  /*ca10*/  S2UR UR5, SR_CgaCtaId ;  /* 0x00000000000579c3 */ /* 0x000e220000008800 */
[----:B------:R-:W-:Y:S02]  /*ca20*/  IMAD.MOV R128, RZ, RZ, -R57 ;  /* 0x000000ffff807224 */ /* 0x000fe400078e0a39 */
[----:B------:R-:W-:Y:S01]  /*ca30*/  IMAD.WIDE.U32 R4, R57, UR4, R144 ;  /* 0x0000000439047c25 */ /* 0x000fe2000f8e0090 */
[----:B------:R-:W-:Y:S01]  /*ca40*/  SHF.R.S32.HI R57, RZ, 0x1f, R53 ;  /* 0x0000001fff397819 */ /* 0x000fe20000011435 */
[----:B------:R-:W-:-:S02]  /*ca50*/  UMOV UR4, 0x400 ;  /* 0x0000040000047882 */ /* 0x000fc40000000000 */
[----:B------:R-:W-:Y:S02]  /*ca60*/  IMAD R11, R8, R128, R11 ;  /* 0x00000080080b7224 */ /* 0x000fe400078e020b */
[----:B------:R-:W-:Y:S02]  /*ca70*/  IMAD R128, R57, UR6, RZ ;  /* 0x0000000639807c24 */ /* 0x000fe4000f8e02ff */
[----:B------:R-:W-:Y:S01]  /*ca80*/  IMAD.IADD R5, R5, 0x1, R149 ;  /* 0x0000000105057824 */ /* 0x000fe200078e0295 */
[----:B------:R-:W-:Y:S01]  /*ca90*/  SHF.R.S32.HI R126, RZ, 0x1f, R11 ;  /* 0x0000001fff7e7819 */ /* 0x000fe2000001140b */
[C---:B------:R-:W-:Y:S02]  /*caa0*/  IMAD R57, R53.reuse, UR7, R128 ;  /* 0x0000000735397c24 */ /* 0x040fe4000f8e0280 */
[----:B------:R-:W-:Y:S01]  /*cab0*/  IMAD.WIDE.U32 R134, R53, UR6, R134 ;  /* 0x0000000635867c25 */ /* 0x000fe2000f8e0086 */
[----:B------:R-:W-:-:S03]  /*cac0*/  ULDC.64 UR6, c[0x0][0xba8] ;  /* 0x0002ea0000067ab9 */ /* 0x000fc60000000a00 */
[----:B------:R-:W-:Y:S01]  /*cad0*/  IMAD.WIDE.U32 R144, R11, UR8, R4 ;  /* 0x000000080b907c25 */ /* 0x000fe2000f8e0004 */
[----:B------:R-:W-:Y:S02]  /*cae0*/  SEL R4, R61, R132, P0 ;  /* 0x000000843d047207 */ /* 0x000fe40000000000 */
[----:B------:R-:W-:Y:S01]  /*caf0*/  SEL R132, R132, R61, P0 ;  /* 0x0000003d84847207 */ /* 0x000fe20000000000 */
[----:B------:R-:W-:Y:S01]  /*cb00*/  IMAD R126, R126, UR8, RZ ;  /* 0x000000087e7e7c24 */ /* 0x000fe2000f8e02ff */
[C---:B------:R-:W-:Y:S01]  /*cb10*/  LEA R61, P2, R134.reuse, UR6, 0x2 ;  /* 0x00000006863d7c11 */ /* 0x040fe2000f8410ff */
[----:B------:R-:W-:Y:S01]  /*cb20*/  IMAD.IADD R5, R135, 0x1, R57 ;  /* 0x0000000187057824 */ /* 0x000fe200078e0239 */
[----:B------:R-:W-:Y:S01]  /*cb30*/  ULDC UR6, c[0x0][0xa88] ;  /* 0x0002a20000067ab9 */ /* 0x000fe20000000800 */
[----:B------:R-:W-:Y:S01]  /*cb40*/  IMAD R53, R11, UR9, R126 ;  /* 0x000000090b357c24 */ /* 0x000fe2000f8e027e */
[----:B0-----:R-:W-:Y:S01]  /*cb50*/  ULEA UR4, UR5, UR4, 0x18 ;  /* 0x0000000405047291 */ /* 0x001fe2000f8ec03f */
[----:B------:R-:W-:Y:S01]  /*cb60*/  SHFL.IDX PT, R148, R61, RZ, 0x1c1f ;  /* 0x001c1fff3d947589 */ /* 0x000fe200000e0000 */
[----:B------:R-:W-:Y:S01]  /*cb70*/  LEA.HI.X R126, R134, UR7, R5, 0x2, P2 ;  /* 0x00000007867e7c11 */ /* 0x000fe200090f1405 */
[----:B------:R-:W-:Y:S01]  /*cb80*/  IMAD R11, R8, UR6, RZ ;  /* 0x00000006080b7c24 */ /* 0x000fe2000f8e02ff */
[----:B------:R-:W-:Y:S01]  /*cb90*/  UIADD3 UR4, UR4, 0x20820, URZ ;  /* 0x0002082004047890 */ /* 0x000fe2000fffe03f */
[----:B------:R-:W-:Y:S01]  /*cba0*/  SHFL.IDX PT, R150, R61, 0x1, 0x1c1f ;  /* 0x003c1f003d967f89 */ /* 0x000fe200000e0000 */
[C---:B------:R-:W-:Y:S01]  /*cbb0*/  VIADD R8, R10.reuse, 0x8 ;  /* 0x000000080a087836 */ /* 0x040fe20000000000 */
[----:B------:R-:W-:Y:S01]  /*cbc0*/  ULDC.64 UR8, c[0x0][0xb00] ;  /* 0x0002c00000087ab9 */ /* 0x000fe20000000a00 */
[-C--:B------:R-:W-:Y:S01]  /*cbd0*/  ISETP.GE.OR P2, PT, R10, R11.reuse, P1 ;  /* 0x0000000b0a00720c */ /* 0x080fe20000f46670 */
[----:B------:R-:W0:Y:S01]  /*cbe0*/  SHFL.IDX PT, R149, R126, RZ, 0x1c1f ;  /* 0x001c1fff7e957589 */ /* 0x000e2200000e0000 */
[----:B------:R-:W-:Y:S01]  /*cbf0*/  UPRMT UR4, URZ, 0x654, UR4 ;  /* 0x000006543f047896 */ /* 0x000fe20008000004 */
[----:B------:R-:W-:Y:S01]  /*cc00*/  ISETP.GE.OR P1, PT, R8, R11, P1 ;  /* 0x0000000b0800720c */ /* 0x000fe20000f26670 */
[----:B------:R-:W-:Y:S01]  /*cc10*/  IMAD.IADD R57, R145, 0x1, R53 ;  /* 0x0000000191397824 */ /* 0x000fe200078e0235 */
[----:B------:R3:W1:Y:S01]  /*cc20*/  SHFL.IDX PT, R151, R126, 0x1, 0x1c1f ;  /* 0x003c1f007e977f89 */ /* 0x00066200000e0000 */
[----:B------:R-:W-:-:S02]  /*cc30*/  LEA R53, P3, R144, UR8, 0x2 ;  /* 0x0000000890357c11 */ /* 0x000fc4000f8610ff */
[----:B------:R-:W-:Y:S02]  /*cc40*/  SEL R5, R62, R133, P0 ;  /* 0x000000853e057207 */ /* 0x000fe40000000000 */
[----:B------:R-:W-:Y:S01]  /*cc50*/  LEA.HI.X R57, R144, UR9, R57, 0x2, P3 ;  /* 0x0000000990397c11 */ /* 0x000fe200098f1439 */
[----:B------:R-:W-:Y:S01]  /*cc60*/  SYNCS.ARRIVE.TRANS64.RED.A1T0 RZ, [UR4], RZ ;  /* 0x000000ffffff79a7 */ /* 0x000fe20008100404 */
[----:B------:R-:W-:Y:S01]  /*cc70*/  ISETP.GE.AND P3, PT, R10, R11, PT ;  /* 0x0000000b0a00720c */ /* 0x000fe20003f66270 */
[----:B------:R2:W4:Y:S01]  /*cc80*/  SHFL.IDX PT, R144, R53, RZ, 0x1c1f ;  /* 0x001c1fff35907589 */ /* 0x00052200000e0000 */
[----:B---3--:R-:W-:Y:S02]  /*cc90*/  SEL R126, R66, R127, P0 ;  /* 0x0000007f427e7207 */ /* 0x008fe40000000000 */
[----:B------:R-:W-:Y:S01]  /*cca0*/  SEL R133, R133, R62, P0 ;  /* 0x0000003e85857207 */ /* 0x000fe20000000000 */
[----:B------:R2:W3:Y:S01]  /*ccb0*/  SHFL.IDX PT, R145, R57, RZ, 0x1c1f ;  /* 0x001c1fff39917589 */ /* 0x0004e200000e0000 */
        /* <DEDUP_REMOVED lines=8> */
[----:B------:R-:W-:Y:S01]  /*cd40*/  SEL R67, R2, R67, P0 ;  /* 0x0000004302437207 */ /* 0x000fe20000000000 */
[----:B------:R-:W-:Y:S06]  /*cd50*/  @P3 BRA `(.L_x_1312) ;  /* 0x0000000800f83947 */ /* 0x000fec0003800000 */
[----:B------:R-:W-:Y:S01]  /*cd60*/  ULDC UR4, c[0x0][0xac8] ;  /* 0x0002b20000047ab9 */ /* 0x000fe20000000800 */
[C---:B--2---:R-:W-:Y:S01]  /*cd70*/  VIADD R0, R9.reuse, 0x8 ;  /* 0x0000000809007836 */ /* 0x044fe20000000000 */
        /* <DEDUP_REMOVED lines=10> */
[----:B---34-:R-:W-:Y:S01]  /*ce20*/  @!P1 IMAD.WIDE R2, R9, 0x4, R144 ;  /* 0x0000000409029825 */ /* 0x018fe200078e0290 */
[----:B------:R-:W-:-:S03]  /*ce30*/  ISETP.GE.AND P3, PT, R130, UR4, PT ;  /* 0x0000000482007c0c */ /* 0x000fc6000bf66270 */
[----:B------:R-:W-:Y:S01]  /*ce40*/  @!P4 LEA.HI R0, R0, R0, RZ, 0x1 ;  /* 0x000000000000c211 */ /* 0x000fe200078f08ff */
[----:B------:R0:W-:Y:S01]  /*ce50*/  @!P1 ST.E.64 desc[UR52][R2.64], R30 ;  /* 0x0000001e02009985 */ /* 0x0001e2000c101b34 */
[----:B------:R-:W-:Y:S02]  /*ce60*/  ISETP.GE.AND P1, PT, R48, UR4, PT ;  /* 0x0000000430007c0c */ /* 0x000fe4000bf26270 */
[----:B------:R-:W-:Y:S02]  /*ce70*/  @!P5 LEA.HI R10, R10, R10, RZ, 0x1 ;  /* 0x0000000a0a0ad211 */ /* 0x000fe400078f08ff */
[----:B------:R-:W-:Y:S01]  /*ce80*/  @!P4 LOP3.LUT R61, R0, 0xfffffffe, RZ, 0xc0, !PT ;  /* 0xfffffffe003dc812 */ /* 0x000fe200078ec0ff */
[C---:B------:R-:W-:Y:S01]  /*ce90*/  VIADD R0, R9.reuse, 0x38 ;  /* 0x0000003809007836 */ /* 0x040fe20000000000 */
[----:B------:R-:W-:Y:S02]  /*cea0*/  @!P6 LEA.HI R40, R40, R40, RZ, 0x1 ;  /* 0x000000282828e211 */ /* 0x000fe400078f08ff */
        /* <DEDUP_REMOVED lines=16> */
[----:B------:R-:W-:-:S02]  /*cfb0*/  ISETP.GE.AND P6, PT, R40, UR4, PT ;  /* 0x0000000428007c0c */ /* 0x000fc4000bfc6270 */
[----:B0-----:R-:W-:Y:S01]  /*cfc0*/  @!P2 LOP3.LUT R29, R128, 0xfffffffe, RZ, 0xc0, !PT ;  /* 0xfffffffe801da812 */ /* 0x001fe200078ec0ff */
[----:B------:R-:W-:Y:S01]  /*cfd0*/  @!P1 IMAD.WIDE R2, R61, 0x4, R144 ;  /* 0x000000043d029825 */ /* 0x000fe200078e0290 */
[----:B-1----:R-:W-:-:S03]  /*cfe0*/  @!P3 LOP3.LUT R27, R130, 0xfffffffe, RZ, 0xc0, !PT ;  /* 0xfffffffe821bb812 */ /* 0x002fc600078ec0ff */
[----:B------:R-:W-:Y:S01]  /*cff0*/  VIADD R28, R9, 0x50 ;  /* 0x00000050091c7836 */ /* 0x000fe20000000000 */
[----:B------:R0:W-:Y:S01]  /*d000*/  @!P1 ST.E.64 desc[UR52][R2.64], R22 ;  /* 0x0000001602009985 */ /* 0x0001e2000c101b34 */
[----:B------:R-:W-:Y:S01]  /*d010*/  @!P4 LEA.HI R0, R0, R0, RZ, 0x1 ;  /* 0x000000000000c211 */ /* 0x000fe200078f08ff */
[--C-:B--2---:R-:W-:Y:S01]  /*d020*/  @!P2 IMAD.WIDE R24, R29, 0x4, R144.reuse ;  /* 0x000000041d18a825 */ /* 0x104fe200078e0290 */
[----:B------:R-:W-:Y:S02]  /*d030*/  @!P5 LEA.HI R10, R10, R10, RZ, 0x1 ;  /* 0x0000000a0a0ad211 */ /* 0x000fe400078f08ff */
[----:B------:R-:W-:Y:S01]  /*d040*/  @!P4 LOP3.LUT R29, R0, 0xfffffffe, RZ, 0xc0, !PT ;  /* 0xfffffffe001dc812 */ /* 0x000fe200078ec0ff */
[--C-:B------:R-:W-:Y:S01]  /*d050*/  @!P3 IMAD.WIDE R26, R27, 0x4, R144.reuse ;  /* 0x000000041b1ab825 */ /* 0x100fe200078e0290 */
[----:B------:R1:W-:Y:S01]  /*d060*/  @!P2 ST.E.64 desc[UR52][R24.64], R20 ;  /* 0x000000141800a985 */ /* 0x0003e2000c101b34 */
[----:B------:R-:W-:Y:S02]  /*d070*/  @!P6 LEA.HI R40, R40, R40, RZ, 0x1 ;  /* 0x000000282828e211 */ /* 0x000fe400078f08ff */
[C---:B------:R-:W-:Y:S01]  /*d080*/  VIADD R30, R9.reuse, 0x58 ;  /* 0x00000058091e7836 */ /* 0x040fe20000000000 */
[----:B------:R2:W-:Y:S01]  /*d090*/  @!P3 ST.E.64 desc[UR52][R26.64], R18 ;  /* 0x000000121a00b985 */ /* 0x0005e2000c101b34 */
[----:B------:R-:W-:Y:S01]  /*d0a0*/  ISETP.GE.AND P3, PT, R28, UR4, PT ;  /* 0x000000041c007c0c */ /* 0x000fe2000bf66270 */
[----:B------:R-:W-:Y:S01]  /*d0b0*/  VIADD R31, R9, 0x60 ;  /* 0x00000060091f7836 */ /* 0x000fe20000000000 */
[----:B0-----:R-:W-:Y:S01]  /*d0c0*/  @!P5 LOP3.LUT R23, R10, 0xfffffffe, RZ, 0xc0, !PT ;  /* 0xfffffffe0a17d812 */ /* 0x001fe200078ec0ff */
[----:B------:R-:W-:Y:S01]  /*d0d0*/  @!P4 IMAD.WIDE R2, R29, 0x4, R144 ;  /* 0x000000041d02c825 */ /* 0x000fe200078e0290 */
[----:B------:R-:W-:-:S02]  /*d0e0*/  ISETP.GE.AND P1, PT, R30, UR4, PT ;  /* 0x000000041e007c0c */ /* 0x000fc4000bf26270 */
[----:B------:R-:W-:Y:S01]  /*d0f0*/  ISETP.GE.AND P2, PT, R31, UR4, PT ;  /* 0x000000041f007c0c */ /* 0x000fe2000bf46270 */
[C---:B------:R-:W-:Y:S01]  /*d100*/  VIADD R0, R9.reuse, 0x68 ;  /* 0x0000006809007836 */ /* 0x040fe20000000000 */
[----:B------:R0:W-:Y:S01]  /*d110*/  @!P4 ST.E.64 desc[UR52][R2.64], R16 ;  /* 0x000000100200c985 */ /* 0x0001e2000c101b34 */
[----:B-1----:R-:W-:Y:S01]  /*d120*/  @!P6 LOP3.LUT R21, R40, 0xfffffffe, RZ, 0xc0, !PT ;  /* 0xfffffffe2815e812 */ /* 0x002fe200078ec0ff */
[C---:B------:R-:W-:Y:S02]  /*d130*/  VIADD R10, R9.reuse, 0x70 ;  /* 0x00000070090a7836 */ /* 0x040fe40000000000 */
[----:B------:R-:W-:Y:S01]  /*d140*/  VIADD R22, R9, 0x78 ;  /* 0x0000007809167836 */ /* 0x000fe20000000000 */
[----:B------:R-:W-:Y:S01]  /*d150*/  @!P3 LEA.HI R28, R28, R28, RZ, 0x1 ;  /* 0x0000001c1c1cb211 */ /* 0x000fe200078f08ff */
[--C-:B--2---:R-:W-:Y:S01]  /*d160*/  @!P5 IMAD.WIDE R18, R23, 0x4, R144.reuse ;  /* 0x000000041712d825 */ /* 0x104fe200078e0290 */
[----:B------:R-:W-:Y:S02]  /*d170*/  ISETP.GE.AND P4, PT, R0, UR4, PT ;  /* 0x0000000400007c0c */ /* 0x000fe4000bf86270 */
[----:B------:R-:W-:Y:S01]  /*d180*/  @!P3 LOP3.LUT R23, R28, 0xfffffffe, RZ, 0xc0, !PT ;  /* 0xfffffffe1c17b812 */ /* 0x000fe200078ec0ff */
[----:B------:R-:W-:Y:S01]  /*d190*/  @!P6 IMAD.WIDE R20, R21, 0x4, R144 ;  /* 0x000000041514e825 */ /* 0x000fe200078e0290 */
[----:B------:R1:W-:Y:S01]  /*d1a0*/  @!P5 ST.E.64 desc[UR52][R18.64], R14 ;  /* 0x0000000e1200d985 */ /* 0x0003e2000c101b34 */
[----:B------:R-:W-:-:S02]  /*d1b0*/  ISETP.GE.AND P5, PT, R10, UR4, PT ;  /* 0x000000040a007c0c */ /* 0x000fc4000bfa6270 */
[--C-:B0-----:R-:W-:Y:S01]  /*d1c0*/  @!P3 IMAD.WIDE R2, R23, 0x4, R144.reuse ;  /* 0x000000041702b825 */ /* 0x101fe200078e0290 */
[----:B------:R0:W-:Y:S01]  /*d1d0*/  @!P6 ST.E.64 desc[UR52][R20.64], R34 ;  /* 0x000000221400e985 */ /* 0x0001e2000c101b34 */
[----:B------:R-:W-:Y:S02]  /*d1e0*/  @!P1 LEA.HI R30, R30, R30, RZ, 0x1 ;  /* 0x0000001e1e1e9211 */ /* 0x000fe400078f08ff */
[----:B------:R-:W-:Y:S01]  /*d1f0*/  @!P2 LEA.HI R31, R31, R31, RZ, 0x1 ;  /* 0x0000001f1f1fa211 */ /* 0x000fe200078f08ff */
[----:B------:R2:W-:Y:S01]  /*d200*/  @!P3 ST.E.64 desc[UR52][R2.64], R68 ;  /* 0x000000440200b985 */ /* 0x0005e2000c101b34 */
[----:B------:R-:W-:Y:S02]  /*d210*/  ISETP.GE.AND P3, PT, R22, UR4, PT ;  /* 0x0000000416007c0c */ /* 0x000fe4000bf66270 */
[----:B------:R-:W-:Y:S02]  /*d220*/  @!P1 LOP3.LUT R17, R30, 0xfffffffe, RZ, 0xc0, !PT ;  /* 0xfffffffe1e119812 */ /* 0x000fe400078ec0ff */
[----:B------:R-:W-:Y:S01]  /*d230*/  @!P2 LOP3.LUT R31, R31, 0xfffffffe, RZ, 0xc0, !PT ;  /* 0xfffffffe1f1fa812 */ /* 0x000fe200078ec0ff */
[----:B-1----:R-:W-:Y:S01]  /*d240*/  VIADD R18, R9, 0x80 ;  /* 0x0000008009127836 */ /* 0x002fe20000000000 */
[----:B------:R-:W-:Y:S01]  /*d250*/  @!P4 LEA.HI R0, R0, R0, RZ, 0x1 ;  /* 0x000000000000c211 */ /* 0x000fe200078f08ff */
[----:B------:R-:W-:Y:S01]  /*d260*/  @!P1 IMAD.WIDE R14, R17, 0x4, R144 ;  /* 0x00000004110e9825 */ /* 0x000fe200078e0290 */
[----:B------:R-:W-:-:S02]  /*d270*/  @!P5 LEA.HI R10, R10, R10, RZ, 0x1 ;  /* 0x0000000a0a0ad211 */ /* 0x000fc400078f08ff */
[----:B------:R-:W-:Y:S01]  /*d280*/  ISETP.GE.AND P6, PT, R18, UR4, PT ;  /* 0x0000000412007c0c */ /* 0x000fe2000bfc6270 */
[--C-:B------:R-:W-:Y:S01]  /*d290*/  @!P2 IMAD.WIDE R16, R31, 0x4, R144.reuse ;  /* 0x000000041f10a825 */ /* 0x100fe200078e0290 */
[----:B------:R1:W-:Y:S01]  /*d2a0*/  @!P1 ST.E.64 desc[UR52][R14.64], R70 ;  /* 0x000000460e009985 */ /* 0x0003e2000c101b34 */
[----:B------:R-:W-:Y:S02]  /*d2b0*/  @!P3 LEA.HI R22, R22, R22, RZ, 0x1 ;  /* 0x000000161616b211 */ /* 0x000fe400078f08ff */
[C---:B0-----:R-:W-:Y:S01]  /*d2c0*/  VIADD R20, R9.reuse, 0x88 ;  /* 0x0000008809147836 */ /* 0x041fe20000000000 */
[----:B------:R-:W-:Y:S01]  /*d2d0*/  @!P4 LOP3.LUT R19, R0, 0xfffffffe, RZ, 0xc0, !PT ;  /* 0xfffffffe0013c812 */ /* 0x000fe200078ec0ff */
[----:B------:R0:W-:Y:S01]  /*d2e0*/  @!P2 ST.E.64 desc[UR52][R16.64], R74 ;  /* 0x0000004a1000a985 */ /* 0x0001e2000c101b34 */
[----:B------:R-:W-:Y:S02]  /*d2f0*/  VIADD R0, R9, 0x90 ;  /* 0x0000009009007836 */ /* 0x000fe40000000000 */
[----:B------:R-:W-:Y:S01]  /*d300*/  ISETP.GE.AND P1, PT, R20, UR4, PT ;  /* 0x0000000414007c0c */ /* 0x000fe2000bf26270 */
[----:B--2---:R-:W-:-:S02]  /*d310*/  @!P4 IMAD.WIDE R2, R19, 0x4, R144 ;  /* 0x000000041302c825 */ /* 0x004fc400078e0290 */
[----:B------:R-:W-:Y:S02]  /*d320*/  ISETP.GE.AND P2, PT, R0, UR4, PT ;  /* 0x0000000400007c0c */ /* 0x000fe4000bf46270 */
[----:B------:R-:W-:Y:S01]  /*d330*/  @!P6 LEA.HI R18, R18, R18, RZ, 0x1 ;  /* 0x000000121212e211 */ /* 0x000fe200078f08ff */
[----:B------:R2:W-:Y:S01]  /*d340*/  @!P4 ST.E.64 desc[UR52][R2.64], R76 ;  /* 0x0000004c0200c985 */ /* 0x0005e2000c101b34 */
[----:B-1----:R-:W-:Y:S01]  /*d350*/  @!P5 LOP3.LUT R15, R10, 0xfffffffe, RZ, 0xc0, !PT ;  /* 0xfffffffe0a0fd812 */ /* 0x002fe200078ec0ff */
[----:B------:R-:W-:Y:S01]  /*d360*/  VIADD R10, R9, 0x98 ;  /* 0x00000098090a7836 */ /* 0x000fe20000000000 */
[----:B------:R-:W-:Y:S02]  /*d370*/  @!P6 LOP3.LUT R19, R18, 0xfffffffe, RZ, 0xc0, !PT ;  /* 0xfffffffe1213e812 */ /* 0x000fe400078ec0ff */
[----:B0-----:R-:W-:Y:S01]  /*d380*/  @!P3 LOP3.LUT R17, R22, 0xfffffffe, RZ, 0xc0, !PT ;  /* 0xfffffffe1611b812 */ /* 0x001fe200078ec0ff */
[----:B------:R-:W-:Y:S01]  /*d390*/  @!P5 IMAD.WIDE R14, R15, 0x4, R144 ;  /* 0x000000040f0ed825 */ /* 0x000fe200078e0290 */
[----:B------:R-:W-:-:S03]  /*d3a0*/  @!P1 LEA.HI R20, R20, R20, RZ, 0x1 ;  /* 0x0000001414149211 */ /* 0x000fc600078f08ff */
[--C-:B------:R-:W-:Y:S01]  /*d3b0*/  @!P3 IMAD.WIDE R16, R17, 0x4, R144.reuse ;  /* 0x000000041110b825 */ /* 0x100fe200078e0290 */
[----:B------:R-:W-:Y:S01]  /*d3c0*/  @!P5 ST.E.64 desc[UR52][R14.64], R80 ;  /* 0x000000500e00d985 */ /* 0x000fe2000c101b34 */
[----:B------:R-:W-:Y:S02]  /*d3d0*/  @!P2 LEA.HI R0, R0, R0, RZ, 0x1 ;  /* 0x000000000000a211 */ /* 0x000fe400078f08ff */
[----:B--2---:R-:W-:Y:S01]  /*d3e0*/  @!P1 LOP3.LUT R3, R20, 0xfffffffe, RZ, 0xc0, !PT ;  /* 0xfffffffe14039812 */ /* 0x004fe200078ec0ff */
[----:B------:R0:W-:Y:S01]  /*d3f0*/  @!P3 ST.E.64 desc[UR52][R16.64], R82 ;  /* 0x000000521000b985 */ /* 0x0001e2000c101b34 */
[----:B------:R-:W-:Y:S01]  /*d400*/  ISETP.GE.AND P3, PT, R10, UR4, PT ;  /* 0x000000040a007c0c */ /* 0x000fe2000bf66270 */
[----:B------:R-:W-:Y:S01]  /*d410*/  @!P6 IMAD.WIDE R18, R19, 0x4, R144 ;  /* 0x000000041312e825 */ /* 0x000fe200078e0290 */
[----:B------:R-:W-:-:S03]  /*d420*/  @!P2 LOP3.LUT R21, R0, 0xfffffffe, RZ, 0xc0, !PT ;  /* 0xfffffffe0015a812 */ /* 0x000fc600078ec0ff */
[--C-:B------:R-:W-:Y:S01]  /*d430*/  @!P1 IMAD.WIDE R2, R3, 0x4, R144.reuse ;  /* 0x0000000403029825 */ /* 0x100fe200078e0290 */
[----:B------:R1:W-:Y:S03]  /*d440*/  @!P6 ST.E.64 desc[UR52][R18.64], R84 ;  /* 0x000000541200e985 */ /* 0x0003e6000c101b34 */
[C---:B------:R-:W-:Y:S01]  /*d450*/  VIADD R0, R9.reuse, 0xa8 ;  /* 0x000000a809007836 */ /* 0x040fe20000000000 */
[----:B------:R2:W-:Y:S01]  /*d460*/  @!P1 ST.E.64 desc[UR52][R2.64], R86 ;  /* 0x0000005602009985 */ /* 0x0005e2000c101b34 */
[C---:B------:R-:W-:Y:S02]  /*d470*/  VIADD R22, R9.reuse, 0xa0 ;  /* 0x000000a009167836 */ /* 0x040fe40000000000 */
[----:B------:R-:W-:Y:S01]  /*d480*/  @!P3 LEA.HI R10, R10, R10, RZ, 0x1 ;  /* 0x0000000a0a0ab211 */ /* 0x000fe200078f08ff */
[C---:B0-----:R-:W-:Y:S01]  /*d490*/  VIADD R16, R9.reuse, 0xb0 ;  /* 0x000000b009107836 */ /* 0x041fe20000000000 */
[----:B------:R-:W-:Y:S01]  /*d4a0*/  ISETP.GE.AND P1, PT, R0, UR4, PT ;  /* 0x0000000400007c0c */ /* 0x000fe2000bf26270 */
[----:B------:R-:W-:Y:S01]  /*d4b0*/  VIADD R20, R9, 0xb8 ;  /* 0x000000b809147836 */ /* 0x000fe20000000000 */
[----:B------:R-:W-:Y:S01]  /*d4c0*/  @!P3 LOP3.LUT R17, R10, 0xfffffffe, RZ, 0xc0, !PT ;  /* 0xfffffffe0a11b812 */ /* 0x000fe200078ec0ff */
[----:B------:R-:W-:Y:S01]  /*d4d0*/  @!P2 IMAD.WIDE R14, R21, 0x4, R144 ;  /* 0x00000004150ea825 */ /* 0x000fe200078e0290 */
[----:B------:R-:W-:-:S02]  /*d4e0*/  ISETP.GE.AND P4, PT, R22, UR4, PT ;  /* 0x0000000416007c0c */ /* 0x000fc4000bf86270 */
[----:B------:R-:W-:Y:S01]  /*d4f0*/  ISETP.GE.AND P6, PT, R16, UR4, PT ;  /* 0x0000000410007c0c */ /* 0x000fe2000bfc6270 */
[----:B-1----:R-:W-:Y:S01]  /*d500*/  VIADD R18, R9, 0xc0 ;  /* 0x000000c009127836 */ /* 0x002fe20000000000 */
[----:B------:R-:W-:Y:S01]  /*d510*/  ISETP.GE.AND P5, PT, R20, UR4, PT ;  /* 0x0000000414007c0c */ /* 0x000fe2000bfa6270 */
[----:B--2---:R-:W-:Y:S01]  /*d520*/  @!P3 IMAD.WIDE R2, R17, 0x4, R144 ;  /* 0x000000041102b825 */ /* 0x004fe200078e0290 */
[----:B------:R0:W-:Y:S02]  /*d530*/  @!P2 ST.E.64 desc[UR52][R14.64], R96 ;  /* 0x000000600e00a985 */ /* 0x0001e4000c101b34 */
[----:B------:R-:W-:Y:S01]  /*d540*/  ISETP.GE.AND P2, PT, R18, UR4, PT ;  /* 0x0000000412007c0c */ /* 0x000fe2000bf46270 */
[----:B------:R-:W-:Y:S01]  /*d550*/  VIADD R10, R9, 0xc8 ;  /* 0x000000c8090a7836 */ /* 0x000fe20000000000 */
[----:B------:R1:W-:Y:S01]  /*d560*/  @!P3 ST.E.64 desc[UR52][R2.64], R98 ;  /* 0x000000620200b985 */ /* 0x0003e2000c101b34 */
[----:B------:R-:W-:Y:S02]  /*d570*/  @!P1 LEA.HI R0, R0, R0, RZ, 0x1 ;  /* 0x0000000000009211 */ /* 0x000fe400078f08ff */
[----:B------:R-:W-:-:S02]  /*d580*/  @!P4 LEA.HI R22, R22, R22, RZ, 0x1 ;  /* 0x000000161616c211 */ /* 0x000fc400078f08ff */
[----:B------:R-:W-:Y:S02]  /*d590*/  ISETP.GE.AND P3, PT, R10, UR4, PT ;  /* 0x000000040a007c0c */ /* 0x000fe4000bf66270 */
[----:B------:R-:W-:Y:S02]  /*d5a0*/  @!P1 LOP3.LUT R17, R0, 0xfffffffe, RZ, 0xc0, !PT ;  /* 0xfffffffe00119812 */ /* 0x000fe400078ec0ff */
[----:B------:R-:W-:Y:S02]  /*d5b0*/  @!P6 LEA.HI R0, R16, R16, RZ, 0x1 ;  /* 0x000000101000e211 */ /* 0x000fe400078f08ff */
[----:B------:R-:W-:Y:S01]  /*d5c0*/  @!P5 LEA.HI R20, R20, R20, RZ, 0x1 ;  /* 0x000000141414d211 */ /* 0x000fe200078f08ff */
[--C-:B------:R-:W-:Y:S01]  /*d5d0*/  @!P1 IMAD.WIDE R16, R17, 0x4, R144.reuse ;  /* 0x0000000411109825 */ /* 0x100fe200078e0290 */
[----:B0-----:R-:W-:Y:S02]  /*d5e0*/  @!P4 LOP3.LUT R15, R22, 0xfffffffe, RZ, 0xc0, !PT ;  /* 0xfffffffe160fc812 */ /* 0x001fe400078ec0ff */
[----:B------:R-:W-:Y:S01]  /*d5f0*/  @!P6 LOP3.LUT R19, R0, 0xfffffffe, RZ, 0xc0, !PT ;  /* 0xfffffffe0013e812 */ /* 0x000fe200078ec0ff */
[----:B------:R-:W-:Y:S01]  /*d600*/  VIADD R0, R9, 0xd0 ;  /* 0x000000d009007836 */ /* 0x000fe20000000000 */
[----:B------:R-:W-:Y:S01]  /*d610*/  @!P2 LEA.HI R18, R18, R18, RZ, 0x1 ;  /* 0x000000121212a211 */ /* 0x000fe200078f08ff */
[----:B------:R-:W-:Y:S01]  /*d620*/  @!P4 IMAD.WIDE R14, R15, 0x4, R144 ;  /* 0x000000040f0ec825 */ /* 0x000fe200078e0290 */
[----:B------:R-:W-:-:S02]  /*d630*/  @!P5 LOP3.LUT R21, R20, 0xfffffffe, RZ, 0xc0, !PT ;  /* 0xfffffffe1415d812 */ /* 0x000fc400078ec0ff */
[----:B------:R-:W-:Y:S01]  /*d640*/  @!P3 LEA.HI R10, R10, R10, RZ, 0x1 ;  /* 0x0000000a0a0ab211 */ /* 0x000fe200078f08ff */
[--C-:B-1----:R-:W-:Y:S01]  /*d650*/  @!P6 IMAD.WIDE R2, R19, 0x4, R144.reuse ;  /* 0x000000041302e825 */ /* 0x102fe200078e0290 */
[----:B------:R-:W-:Y:S01]  /*d660*/  @!P2 LOP3.LUT R23, R18, 0xfffffffe, RZ, 0xc0, !PT ;  /* 0xfffffffe1217a812 */ /* 0x000fe200078ec0ff */
[----:B------:R0:W-:Y:S02]  /*d670*/  @!P4 ST.E.64 desc[UR52][R14.64], R100 ;  /* 0x000000640e00c985 */ /* 0x0001e4000c101b34 */
[----:B------:R-:W-:Y:S01]  /*d680*/  @!P5 IMAD.WIDE R18, R21, 0x4, R144 ;  /* 0x000000041512d825 */ /* 0x000fe200078e0290 */
[----:B------:R-:W-:Y:S01]  /*d690*/  @!P3 LOP3.LUT R21, R10, 0xfffffffe, RZ, 0xc0, !PT ;  /* 0xfffffffe0a15b812 */ /* 0x000fe200078ec0ff */
[----:B------:R1:W-:Y:S01]  /*d6a0*/  @!P1 ST.E.64 desc[UR52][R16.64], R102 ;  /* 0x0000006610009985 */ /* 0x0003e2000c101b34 */
[----:B------:R-:W-:Y:S01]  /*d6b0*/  ISETP.GE.AND P1, PT, R0, UR4, PT ;  /* 0x0000000400007c0c */ /* 0x000fe2000bf26270 */
[C---:B------:R-:W-:Y:S02]  /*d6c0*/  VIADD R10, R9.reuse, 0xd8 ;  /* 0x000000d8090a7836 */ /* 0x040fe40000000000 */
[----:B------:R2:W-:Y:S01]  /*d6d0*/  @!P6 ST.E.64 desc[UR52][R2.64], R104 ;  /* 0x000000680200e985 */ /* 0x0005e2000c101b34 */
[----:B------:R-:W-:-:S03]  /*d6e0*/  VIADD R20, R9, 0xe0 ;  /* 0x000000e009147836 */ /* 0x000fc60000000000 */
[----:B------:R-:W-:Y:S01]  /*d6f0*/  @!P5 ST.E.64 desc[UR52][R18.64], R106 ;  /* 0x0000006a1200d985 */ /* 0x000fe2000c101b34 */
[----:B0-----:R-:W-:-:S04]  /*d700*/  @!P2 IMAD.WIDE R14, R23, 0x4, R144 ;  /* 0x00000004170ea825 */ /* 0x001fc800078e0290 */
        /* <DEDUP_REMOVED lines=35> */
.L_x_1312:
[----:B------:R-:W-:Y:S05]  /*d940*/  BSYNC B0 ;  /* 0x0000000000007941 */ /* 0x000fea0003800000 */
.L_x_1311:
[----:B------:R-:W-:Y:S01]  /*d950*/  ISETP.GE.AND P1, PT, R8, R11, PT ;  /* 0x0000000b0800720c */ /* 0x000fe20003f26270 */
[----:B0-2---:R0:W1:Y:S01]  /*d960*/  SHFL.IDX PT, R3, R57, 0x1, 0x1c1f ;  /* 0x003c1f0039037f89 */ /* 0x00506200000e0000 */
        /* <DEDUP_REMOVED lines=140> */
[----:B------:R-:W-:Y:S01]  /*e230*/  @!P0 IMAD.WIDE R26, R29, 0x4, R2 ;  /* 0x000000041d1a8825 */ /* 0x000fe200078e0202 */
[----:B-1----:R-:W-:Y:S02]  /*e240*/  @!P2 LOP3.LUT R7, R8, 0xfffffffe, RZ, 0xc0, !PT ;  /* 0xfffffffe0807a812 */ /* 0x002fe400078ec0ff */
[----:B------:R-:W-:Y:S01]  /*e250*/  ISETP.GE.AND P1, PT, R30, UR4, PT ;  /* 0x000000041e007c0c */ /* 0x000fe2000bf26270 */
[C---:B------:R-:W-:Y:S01]  /*e260*/  VIADD R31, R9.reuse, 0xb8 ;  /* 0x000000b8091f7836 */ /* 0x040fe20000000000 */
[----:B------:R1:W-:Y:S01]  /*e270*/  @!P0 ST.E.64 desc[UR52][R26.64], R134 ;  /* 0x000000861a008985 */ /* 0x0003e2000c101b34 */
[----:B------:R-:W-:Y:S01]  /*e280*/  @!P3 LOP3.LUT R29, R0, 0xfffffffe, RZ, 0xc0, !PT ;  /* 0xfffffffe001db812 */ /* 0x000fe200078ec0ff */
[----:B------:R-:W-:Y:S01]  /*e290*/  VIADD R8, R9, 0xc0 ;  /* 0x000000c009087836 */ /* 0x000fe20000000000 */
[----:B------:R-:W-:-:S02]  /*e2a0*/  @!P5 LEA.HI R28, R28, R28, RZ, 0x1 ;  /* 0x0000001c1c1cd211 */ /* 0x000fc400078f08ff */
[----:B------:R-:W-:Y:S01]  /*e2b0*/  ISETP.GE.AND P0, PT, R31, UR4, PT ;  /* 0x000000041f007c0c */ /* 0x000fe2000bf06270 */
[----:B0-----:R-:W-:-:S05]  /*e2c0*/  @!P2 IMAD.WIDE R4, R7, 0x4, R2 ;  /* 0x000000040704a825 */ /* 0x001fca00078e0202 */
[----:B------:R-:W-:Y:S01]  /*e2d0*/  @!P1 LEA.HI R30, R30, R30, RZ, 0x1 ;  /* 0x0000001e1e1e9211 */ /* 0x000fe200078f08ff */
[--C-:B------:R-:W-:Y:S01]  /*e2e0*/  @!P3 IMAD.WIDE R6, R29, 0x4, R2.reuse ;  /* 0x000000041d06b825 */ /* 0x100fe200078e0202 */
[----:B------:R-:W-:Y:S01]  /*e2f0*/  @!P5 LOP3.LUT R29, R28, 0xfffffffe, RZ, 0xc0, !PT ;  /* 0xfffffffe1c1dd812 */ /* 0x000fe200078ec0ff */
[----:B------:R0:W-:Y:S01]  /*e300*/  @!P2 ST.E.64 desc[UR52][R4.64], R126 ;  /* 0x0000007e0400a985 */ /* 0x0001e2000c101b34 */
[----:B-1----:R-:W-:Y:S02]  /*e310*/  @!P4 LOP3.LUT R27, R37, 0xfffffffe, RZ, 0xc0, !PT ;  /* 0xfffffffe251bc812 */ /* 0x002fe400078ec0ff */
[----:B------:R-:W-:Y:S01]  /*e320*/  ISETP.GE.AND P2, PT, R8, UR4, PT ;  /* 0x0000000408007c0c */ /* 0x000fe2000bf46270 */
[--C-:B------:R-:W-:Y:S01]  /*e330*/  @!P5 IMAD.WIDE R28, R29, 0x4, R2.reuse ;  /* 0x000000041d1cd825 */ /* 0x100fe200078e0202 */
[----:B------:R-:W-:Y:S01]  /*e340*/  @!P0 LEA.HI R0, R31, R31, RZ, 0x1 ;  /* 0x0000001f1f008211 */ /* 0x000fe200078f08ff */
[----:B------:R1:W-:Y:S01]  /*e350*/  @!P3 ST.E.64 desc[UR52][R6.64], R66 ;  /* 0x000000420600b985 */ /* 0x0003e2000c101b34 */
[----:B------:R-:W-:Y:S01]  /*e360*/  @!P1 LOP3.LUT R31, R30, 0xfffffffe, RZ, 0xc0, !PT ;  /* 0xfffffffe1e1f9812 */ /* 0x000fe200078ec0ff */
[----:B------:R-:W-:Y:S01]  /*e370*/  @!P4 IMAD.WIDE R26, R27, 0x4, R2 ;  /* 0x000000041b1ac825 */ /* 0x000fe200078e0202 */
[----:B------:R-:W-:-:S03]  /*e380*/  @!P0 LOP3.LUT R35, R0, 0xfffffffe, RZ, 0xc0, !PT ;  /* 0xfffffffe00238812 */ /* 0x000fc600078ec0ff */
[----:B------:R-:W-:Y:S01]  /*e390*/  VIADD R0, R9, 0xd0 ;  /* 0x000000d009007836 */ /* 0x000fe20000000000 */
[----:B------:R2:W-:Y:S01]  /*e3a0*/  @!P4 ST.E.64 desc[UR52][R26.64], R14 ;  /* 0x0000000e1a00c985 */ /* 0x0005e2000c101b34 */
[--C-:B0-----:R-:W-:Y:S02]  /*e3b0*/  @!P1 IMAD.WIDE R4, R31, 0x4, R2.reuse ;  /* 0x000000041f049825 */ /* 0x101fe400078e0202 */
[----:B------:R-:W-:Y:S01]  /*e3c0*/  @!P2 LEA.HI R8, R8, R8, RZ, 0x1 ;  /* 0x000000080808a211 */ /* 0x000fe200078f08ff */
[----:B------:R0:W-:Y:S01]  /*e3d0*/  @!P5 ST.E.64 desc[UR52][R28.64], R16 ;  /* 0x000000101c00d985 */ /* 0x0001e2000c101b34 */
[----:B------:R-:W-:Y:S02]  /*e3e0*/  VIADD R30, R9, 0xc8 ;  /* 0x000000c8091e7836 */ /* 0x000fe40000000000 */
[----:B-1----:R-:W-:Y:S01]  /*e3f0*/  @!P0 IMAD.WIDE R6, R35, 0x4, R2 ;  /* 0x0000000423068825 */ /* 0x002fe200078e0202 */
[----:B------:R1:W-:Y:S01]  /*e400*/  @!P1 ST.E.64 desc[UR52][R4.64], R18 ;  /* 0x0000001204009985 */ /* 0x0003e2000c101b34 */
[----:B------:R-:W-:-:S02]  /*e410*/  ISETP.GE.AND P1, PT, R0, UR4, PT ;  /* 0x0000000400007c0c */ /* 0x000fc4000bf26270 */
[----:B------:R-:W-:Y:S01]  /*e420*/  ISETP.GE.AND P3, PT, R30, UR4, PT ;  /* 0x000000041e007c0c */ /* 0x000fe2000bf66270 */
[----:B------:R5:W-:Y:S01]  /*e430*/  @!P0 ST.E.64 desc[UR52][R6.64], R46 ;  /* 0x0000002e06008985 */ /* 0x000be2000c101b34 */
[C---:B--2---:R-:W-:Y:S01]  /*e440*/  VIADD R14, R9.reuse, 0xd8 ;  /* 0x000000d8090e7836 */ /* 0x044fe20000000000 */
[----:B------:R-:W-:Y:S01]  /*e450*/  @!P2 LOP3.LUT R15, R8, 0xfffffffe, RZ, 0xc0, !PT ;  /* 0xfffffffe080fa812 */ /* 0x000fe200078ec0ff */
[C---:B------:R-:W-:Y:S02]  /*e460*/  VIADD R26, R9.reuse, 0xe8 ;  /* 0x000000e8091a7836 */ /* 0x040fe40000000000 */
[C---:B0-----:R-:W-:Y:S01]  /*e470*/  VIADD R16, R9.reuse, 0xe0 ;  /* 0x000000e009107836 */ /* 0x041fe20000000000 */
[----:B------:R-:W-:Y:S01]  /*e480*/  ISETP.GE.AND P0, PT, R14, UR4, PT ;  /* 0x000000040e007c0c */ /* 0x000fe2000bf06270 */
[----:B------:R-:W-:Y:S01]  /*e490*/  VIADD R27, R9, 0xf0 ;  /* 0x000000f0091b7836 */ /* 0x000fe20000000000 */
[----:B------:R-:W-:Y:S01]  /*e4a0*/  ISETP.GE.AND P5, PT, R26, UR4, PT ;  /* 0x000000041a007c0c */ /* 0x000fe2000bfa6270 */
[----:B-1----:R-:W-:Y:S01]  /*e4b0*/  @!P2 IMAD.WIDE R4, R15, 0x4, R2 ;  /* 0x000000040f04a825 */ /* 0x002fe200078e0202 */
[----:B------:R-:W-:-:S02]  /*e4c0*/  ISETP.GE.AND P4, PT, R16, UR4, PT ;  /* 0x0000000410007c0c */ /* 0x000fc4000bf86270 */
[----:B------:R-:W-:Y:S01]  /*e4d0*/  ISETP.GE.AND P6, PT, R27, UR4, PT ;  /* 0x000000041b007c0c */ /* 0x000fe2000bfc6270 */
[----:B------:R-:W-:Y:S01]  /*e4e0*/  VIADD R9, R9, 0xf8 ;  /* 0x000000f809097836 */ /* 0x000fe20000000000 */
[----:B------:R-:W-:Y:S01]  /*e4f0*/  @!P1 LEA.HI R0, R0, R0, RZ, 0x1 ;  /* 0x0000000000009211 */ /* 0x000fe200078f08ff */
[----:B------:R0:W-:Y:S01]  /*e500*/  @!P2 ST.E.64 desc[UR52][R4.64], R20 ;  /* 0x000000140400a985 */ /* 0x0001e2000c101b34 */
[----:B------:R-:W-:Y:S02]  /*e510*/  @!P3 LEA.HI R30, R30, R30, RZ, 0x1 ;  /* 0x0000001e1e1eb211 */ /* 0x000fe400078f08ff */
[----:B------:R-:W-:Y:S02]  /*e520*/  @!P1 LOP3.LUT R15, R0, 0xfffffffe, RZ, 0xc0, !PT ;  /* 0xfffffffe000f9812 */ /* 0x000fe400078ec0ff */
[----:B-----5:R-:W-:Y:S02]  /*e530*/  @!P3 LOP3.LUT R7, R30, 0xfffffffe, RZ, 0xc0, !PT ;  /* 0xfffffffe1e07b812 */ /* 0x020fe400078ec0ff */
[----:B------:R-:W-:Y:S01]  /*e540*/  @!P0 LEA.HI R0, R14, R14, RZ, 0x1 ;  /* 0x0000000e0e008211 */ /* 0x000fe200078f08ff */
[----:B------:R-:W-:Y:S01]  /*e550*/  @!P1 IMAD.WIDE R14, R15, 0x4, R2 ;  /* 0x000000040f0e9825 */ /* 0x000fe200078e0202 */
[----:B------:R-:W-:-:S02]  /*e560*/  @!P4 LEA.HI R16, R16, R16, RZ, 0x1 ;  /* 0x000000101010c211 */ /* 0x000fc400078f08ff */
[----:B------:R-:W-:Y:S01]  /*e570*/  @!P5 LEA.HI R26, R26, R26, RZ, 0x1 ;  /* 0x0000001a1a1ad211 */ /* 0x000fe200078f08ff */
[--C-:B------:R-:W-:Y:S01]  /*e580*/  @!P3 IMAD.WIDE R6, R7, 0x4, R2.reuse ;  /* 0x000000040706b825 */ /* 0x100fe200078e0202 */
[----:B------:R-:W-:Y:S02]  /*e590*/  @!P6 LEA.HI R27, R27, R27, RZ, 0x1 ;  /* 0x0000001b1b1be211 */ /* 0x000fe400078f08ff */
[----:B------:R-:W-:Y:S02]  /*e5a0*/  @!P0 LOP3.LUT R17, R0, 0xfffffffe, RZ, 0xc0, !PT ;  /* 0xfffffffe00118812 */ /* 0x000fe400078ec0ff */
[----:B------:R-:W-:Y:S01]  /*e5b0*/  @!P4 LOP3.LUT R19, R16, 0xfffffffe, RZ, 0xc0, !PT ;  /* 0xfffffffe1013c812 */ /* 0x000fe200078ec0ff */
[----:B------:R1:W-:Y:S01]  /*e5c0*/  @!P3 ST.E.64 desc[UR52][R6.64], R22 ;  /* 0x000000160600b985 */ /* 0x0003e2000c101b34 */
[----:B0-----:R-:W-:Y:S01]  /*e5d0*/  @!P5 LOP3.LUT R21, R26, 0xfffffffe, RZ, 0xc0, !PT ;  /* 0xfffffffe1a15d812 */ /* 0x001fe200078ec0ff */
[--C-:B------:R-:W-:Y:S01]  /*e5e0*/  @!P0 IMAD.WIDE R16, R17, 0x4, R2.reuse ;  /* 0x0000000411108825 */ /* 0x100fe200078e0202 */
[----:B------:R-:W-:Y:S01]  /*e5f0*/  @!P6 LOP3.LUT R27, R27, 0xfffffffe, RZ, 0xc0, !PT ;  /* 0xfffffffe1b1be812 */ /* 0x000fe200078ec0ff */
[----:B------:R0:W-:Y:S02]  /*e600*/  @!P1 ST.E.64 desc[UR52][R14.64], R24 ;  /* 0x000000180e009985 */ /* 0x0001e4000c101b34 */
[----:B------:R-:W-:-:S02]  /*e610*/  @!P4 IMAD.WIDE R4, R19, 0x4, R2 ;  /* 0x000000041304c825 */ /* 0x000fc400078e0202 */
[----:B------:R0:W-:Y:S01]  /*e620*/  @!P0 ST.E.64 desc[UR52][R16.64], R60 ;  /* 0x0000003c10008985 */ /* 0x0001e2000c101b34 */
[----:B------:R-:W-:Y:S01]  /*e630*/  ISETP.GE.AND P0, PT, R9, UR4, PT ;  /* 0x0000000409007c0c */ /* 0x000fe2000bf06270 */
[--C-:B------:R-:W-:Y:S02]  /*e640*/  @!P6 IMAD.WIDE R18, R27, 0x4, R2.reuse ;  /* 0x000000041b12e825 */ /* 0x100fe400078e0202 */
[----:B------:R0:W-:Y:S02]  /*e650*/  @!P4 ST.E.64 desc[UR52][R4.64], R10 ;  /* 0x0000000a0400c985 */ /* 0x0001e4000c101b34 */
[----:B-1----:R-:W-:-:S05]  /*e660*/  @!P5 IMAD.WIDE R6, R21, 0x4, R2 ;  /* 0x000000041506d825 */ /* 0x002fca00078e0202 */
        /* <DEDUP_REMOVED lines=8> */
.L_x_1310:
        /* <DEDUP_REMOVED lines=58> */
.L_x_1221:
        /* <DEDUP_REMOVED lines=18> */
.L_x_1313:
[----:B------:R-:W-:Y:S01]  /*ebb0*/  ULDC UR7, c[0x0][0xc50] ;  /* 0x0003140000077ab9 */ /* 0x000fe20000000800 */
[----:B------:R-:W-:Y:S01]  /*ebc0*/  UMOV UR40, UR6 ;  /* 0x0000000600287c82 */ /* 0x000fe20008000000 */
[----:B------:R-:W-:-:S11]  /*ebd0*/  UISETP.NE.AND UP0, UPT, UR7, 0x1, UPT ;  /* 0x000000010700788c */ /* 0x000fd6000bf05270 */
[----:B------:R-:W-:Y:S01]  /*ebe0*/  @UP0 ULDC UR4, c[0x0][0xc54] ;  /* 0x0003150000040ab9 */ /* 0x000fe20000000800 */
[----:B------:R-:W-:Y:S01]  /*ebf0*/  @UP0 ULDC UR8, c[0x0][0xc58] ;  /* 0x0003160000080ab9 */ /* 0x000fe20000000800 */
[----:B------:R-:W-:-:S04]  /*ec00*/  UIMAD.WIDE.U32 UR4, UR6, UR4, URZ ;  /* 0x00000004060472a5 */ /* 0x000fc8000f8e003f */
[----:B------:R-:W-:-:S12]  /*ec10*/  @UP0 USHF.R.U32.HI UR40, URZ, UR8, UR5 ;  /* 0x000000083f280299 */ /* 0x000fd80008011605 */
.L_x_1314:
        /* <DEDUP_REMOVED lines=8> */
[----:B------:R-:W-:Y:S01]  /*eca0*/  IMAD.MOV.U32 R17, RZ, RZ, RZ ;  /* 0x000000ffff117224 */ /* 0x000fe200078e00ff */
[----:B------:R-:W-:Y:S01]  /*ecb0*/  ULDC.64 UR4, c[0x0][0x418] ;  /* 0x0001060000047ab9 */ /* 0x000fe20000000a00 */
[----:B------:R-:W-:Y:S01]  /*ecc0*/  ULDC UR6, c[0x0][0x448] ;  /* 0x0001120000067ab9 */ /* 0x000fe20000000800 */
[----:B------:R-:W-:Y:S01]  /*ecd0*/  ULDC UR10, c[0x0][0x2f0] ;  /* 0x0000bc00000a7ab9 */ /* 0x000fe20000000800 */
[----:B------:R-:W-:Y:S01]  /*ece0*/  ULDC UR11, c[0x0][0x288] ;  /* 0x0000a200000b7ab9 */ /* 0x000fe20000000800 */
[----:B0-----:R-:W-:-:S04]  /*ecf0*/  ISETP.NE.U32.AND P0, PT, R2, RZ, PT ;  /* 0x000000ff0200720c */ /* 0x001fc80003f05070 */
[----:B------:R-:W-:-:S13]  /*ed00*/  ISETP.NE.AND.EX P0, PT, R3, RZ, PT, P0 ;  /* 0x000000ff0300720c */ /* 0x000fda0003f05300 */
[----:B------:R-:W0:Y:S02]  /*ed10*/  @P0 LDC.64 R2, c[0x0][0xa28] ;  /* 0x00028a00ff020b82 */ /* 0x000e240000000a00 */
[----:B0-----:R-:W-:-:S05]  /*ed20*/  @P0 IMAD.WIDE R2, R23, 0x4, R2 ;  /* 0x0000000417020825 */ /* 0x001fca00078e0202 */
[----:B------:R0:W5:Y:S01]  /*ed30*/  @P0 LDG.E R17, desc[UR52][R2.64] ;  /* 0x0000003402110981 */ /* 0x000162000c1e1900 */
[----:B------:R-:W1:Y:S01]  /*ed40*/  S2UR UR41, SR_CTAID.X ;  /* 0x00000000002979c3 */ /* 0x000e620000002500 */
[----:B------:R-:W-:Y:S02]  /*ed50*/  UISETP.NE.U32.AND UP0, UPT, UR4, URZ, UPT ;  /* 0x0000003f0400728c */ /* 0x000fe4000bf05070 */
[----:B------:R-:W-:Y:S02]  /*ed60*/  UISETP.NE.AND UP1, UPT, UR6, 0x1, UPT ;  /* 0x000000010600788c */ /* 0x000fe4000bf25270 */
[----:B------:R-:W-:Y:S01]  /*ed70*/  UISETP.NE.AND.EX UP0, UPT, UR5, URZ, UPT, UP0 ;  /* 0x0000003f0500728c */ /* 0x000fe2000bf05300 */
[----:B------:R-:W-:Y:S02]  /*ed80*/  ULDC UR6, c[0x0][0x424] ;  /* 0x0001090000067ab9 */ /* 0x000fe40000000800 */
[----:B------:R-:W-:Y:S01]  /*ed90*/  ULDC.64 UR4, c[0x0][0x9e0] ;  /* 0x0002780000047ab9 */ /* 0x000fe20000000a00 */
[----:B------:R-:W-:-:S02]  /*eda0*/  USEL UR9, UR6, 0x1, UP0 ;  /* 0x0000000106097887 */ /* 0x000fc40008000000 */
[----:B------:R-:W-:Y:S02]  /*edb0*/  UISETP.GE.AND UP0, UPT, UR5, 0x1, UPT ;  /* 0x000000010500788c */ /* 0x000fe4000bf06270 */
[----:B------:R-:W-:Y:S01]  /*edc0*/  UIMAD UR38, UR9, UR10, URZ ;  /* 0x0000000a092672a4 */ /* 0x000fe2000f8e023f */
[----:B------:R-:W-:Y:S01]  /*edd0*/  @UP1 ULDC UR7, c[0x0][0x44c] ;  /* 0x0001130000071ab9 */ /* 0x000fe20000000800 */
[----:B------:R-:W-:Y:S02]  /*ede0*/  UIMAD UR9, UR9, UR10, 0x3f ;  /* 0x0000003f090974a4 */ /* 0x000fe4000f8e020a */
[----:B------:R-:W-:Y:S01]  /*edf0*/  PLOP3.LUT P1, PT, PT, PT, UP0, 0x80, 0x0 ;  /* 0x000000000000781c */ /* 0x000fe20003f2f008 */
[----:B------:R-:W-:Y:S01]  /*ee00*/  @UP1 ULDC UR12, c[0x0][0x450] ;  /* 0x00011400000c1ab9 */ /* 0x000fe20000000800 */
[----:B------:R-:W-:Y:S02]  /*ee10*/  UP2UR UR48, UPR, URZ, 0x2 ;  /* 0x000000023f307883 */ /* 0x000fe40008000000 */
[----:B-1----:R-:W-:-:S04]  /*ee20*/  USHF.L.U32 UR41, UR41, 0x7, URZ ;  /* 0x0000000729297899 */ /* 0x002fc8000800063f */
[----:B------:R-:W-:-:S04]  /*ee30*/  UIADD3 UR8, UR41, 0x7f, URZ ;  /* 0x0000007f29087890 */ /* 0x000fc8000fffe03f */
[----:B------:R-:W-:Y:S02]  /*ee40*/  UIMAD.WIDE.U32 UR6, UR8, UR7, URZ ;  /* 0x00000007080672a5 */ /* 0x000fe4000f8e003f */
[----:B------:R-:W-:Y:S02]  /*ee50*/  UIADD3 UR6, UR38, 0x1, -UR11 ;  /* 0x0000000126067890 */ /* 0x000fe4000fffe80b */
[----:B------:R-:W-:Y:S02]  /*ee60*/  @UP1 USHF.R.U32.HI UR8, URZ, UR12, UR7 ;  /* 0x0000000c3f081299 */ /* 0x000fe40008011607 */
[----:B------:R-:W-:Y:S02]  /*ee70*/  USHF.R.S32.HI UR7, URZ, 0x1f, UR9 ;  /* 0x0000001f3f077899 */ /* 0x000fe40008011409 */
[----:B------:R-:W-:Y:S02]  /*ee80*/  UIADD3 UR6, UR6, UR8, URZ ;  /* 0x0000000806067290 */ /* 0x000fe4000fffe03f */
[----:B------:R-:W-:-:S02]  /*ee90*/  ULEA.HI UR7, UR7, UR9, URZ, 0x6 ;  /* 0x0000000907077291 */ /* 0x000fc4000f8f303f */
[----:B------:R-:W-:Y:S02]  /*eea0*/  UIADD3 UR4, UR6, UR4, URZ ;  /* 0x0000000406047290 */ /* 0x000fe4000fffe03f */
[----:B------:R-:W-:Y:S01]  /*eeb0*/  USHF.R.S32.HI UR42, URZ, 0x6, UR7 ;  /* 0x000000063f2a7899 */ /* 0x000fe20008011407 */
[----:B0-----:R-:W-:Y:S11]  /*eec0*/  @!P1 BRA `(.L_x_1316) ;  /* 0x0000000000449947 */ /* 0x001ff60003800000 */
        /* <DEDUP_REMOVED lines=10> */
.L_x_1317:
[----:B------:R-:W-:-:S11]  /*ef70*/  UISETP.NE.AND UP0, UPT, UR5, 0x1, UPT ;  /* 0x000000010500788c */ /* 0x000fd6000bf05270 */
[----:B------:R-:W-:Y:S02]  /*ef80*/  @UP0 ULDC.64 UR12, c[0x0][0x9e8] ;  /* 0x00027a00000c0ab9 */ /* 0x000fe40000000a00 */
[----:B------:R-:W-:-:S04]  /*ef90*/  UIMAD.WIDE.U32 UR6, UR8, UR12, URZ ;  /* 0x0000000c080672a5 */ /* 0x000fc8000f8e003f */
[----:B------:R-:W-:-:S12]  /*efa0*/  @UP0 USHF.R.U32.HI UR8, URZ, UR13, UR7 ;  /* 0x0000000d3f080299 */ /* 0x000fd80008011607 */
.L_x_1318:
[----:B------:R-:W-:-:S04]  /*efb0*/  UIMAD UR8, UR8, UR5, UR5 ;  /* 0x00000005080872a4 */ /* 0x000fc8000f8e0205 */
[----:B------:R-:W-:-:S04]  /*efc0*/  UISETP.LT.AND UP0, UPT, UR4, UR8, UPT ;  /* 0x000000080400728c */ /* 0x000fc8000bf01270 */
[----:B------:R-:W-:-:S12]  /*efd0*/  USEL UR4, UR4, UR8, UP0 ;  /* 0x0000000804047287 */ /* 0x000fd80008000000 */
.L_x_1316:
[----:B------:R-:W-:Y:S02]  /*efe0*/  UISETP.NE.AND UP0, UPT, UR48, URZ, UPT ;  /* 0x0000003f3000728c */ /* 0x000fe4000bf05270 */
[----:B------:R-:W-:-:S04]  /*eff0*/  UIADD3 UR4, UR4, 0x3f, URZ ;  /* 0x0000003f04047890 */ /* 0x000fc8000fffe03f */
[----:B------:R-:W-:-:S04]  /*f000*/  USHF.R.S32.HI UR8, URZ, 0x1f, UR4 ;  /* 0x0000001f3f087899 */ /* 0x000fc80008011404 */
[----:B------:R-:W-:Y:S01]  /*f010*/  ULEA.HI UR8, UR8, UR4, URZ, 0x6 ;  /* 0x0000000408087291 */ /* 0x000fe2000f8f303f */
[----:B------:R-:W-:Y:S01]  /*f020*/  @UP0 ULDC UR6, c[0x0][0x44c] ;  /* 0x0001130000060ab9 */ /* 0x000fe20000000800 */
[----:B------:R-:W-:Y:S01]  /*f030*/  @UP0 ULDC UR9, c[0x0][0x450] ;  /* 0x0001140000090ab9 */ /* 0x000fe20000000800 */
[----:B------:R-:W-:Y:S02]  /*f040*/  UIMAD.WIDE.U32 UR6, UR41, UR6, URZ ;  /* 0x00000006290672a5 */ /* 0x000fe4000f8e003f */
[----:B------:R-:W-:Y:S01]  /*f050*/  UMOV UR4, UR41 ;  /* 0x0000002900047c82 */ /* 0x000fe20008000000 */
[----:B------:R-:W-:Y:S02]  /*f060*/  USHF.R.S32.HI UR43, URZ, 0x6, UR8 ;  /* 0x000000063f2b7899 */ /* 0x000fe40008011408 */
[----:B------:R-:W-:Y:S02]  /*f070*/  @UP0 USHF.R.U32.HI UR4, URZ, UR9, UR7 ;  /* 0x000000093f040299 */ /* 0x000fe40008011607 */
[----:B------:R-:W-:-:S02]  /*f080*/  UISETP.LT.AND UP0, UPT, UR42, UR43, UPT ;  /* 0x0000002b2a00728c */ /* 0x000fc4000bf01270 */
[----:B------:R-:W-:Y:S01]  /*f090*/  UIADD3 UR4, UR4, -UR11, UR38 ;  /* 0x8000000b04047290 */ /* 0x000fe2000fffe026 */
[----:B------:R-:W-:Y:S01]  /*f0a0*/  ULDC UR8, c[0x0][0x9dc] ;  /* 0x0002770000087ab9 */ /* 0x000fe20000000800 */
[----:B------:R-:W-:Y:S02]  /*f0b0*/  USEL UR12, UR42, UR43, UP0 ;  /* 0x0000002b2a0c7287 */ /* 0x000fe40008000000 */
[----:B------:R-:W-:Y:S01]  /*f0c0*/  UIADD3 UR8, UR4, -UR8, URZ ;  /* 0x8000000804087290 */ /* 0x000fe2000fffe03f */
[----:B------:R-:W-:Y:S11]  /*f0d0*/  @!P1 BRA `(.L_x_1319) ;  /* 0x0000000000449947 */ /* 0x000ff60003800000 */
        /* <DEDUP_REMOVED lines=10> */
.L_x_1320:
[----:B------:R-:W-:-:S11]  /*f180*/  UISETP.NE.AND UP0, UPT, UR5, 0x1, UPT ;  /* 0x000000010500788c */ /* 0x000fd6000bf05270 */
[----:B------:R-:W-:Y:S02]  /*f190*/  @UP0 ULDC.64 UR10, c[0x0][0x9e8] ;  /* 0x00027a00000a0ab9 */ /* 0x000fe40000000a00 */
[----:B------:R-:W-:-:S04]  /*f1a0*/  UIMAD.WIDE.U32 UR6, UR4, UR10, URZ ;  /* 0x0000000a040672a5 */ /* 0x000fc8000f8e003f */
[----:B------:R-:W-:-:S12]  /*f1b0*/  @UP0 USHF.R.U32.HI UR4, URZ, UR11, UR7 ;  /* 0x0000000b3f040299 */ /* 0x000fd80008011607 */
.L_x_1321:
[----:B------:R-:W-:-:S04]  /*f1c0*/  UIMAD UR4, UR4, UR5, URZ ;  /* 0x00000005040472a4 */ /* 0x000fc8000f8e023f */
[----:B------:R-:W-:-:S04]  /*f1d0*/  UISETP.LT.AND UP0, UPT, UR8, UR4, UPT ;  /* 0x000000040800728c */ /* 0x000fc8000bf01270 */
[----:B------:R-:W-:-:S12]  /*f1e0*/  USEL UR8, UR8, UR4, !UP0 ;  /* 0x0000000408087287 */ /* 0x000fd8000c000000 */
.L_x_1319:
[----:B------:R-:W-:Y:S02]  /*f1f0*/  USHF.R.S32.HI UR4, URZ, 0x1f, UR8 ;  /* 0x0000001f3f047899 */ /* 0x000fe40008011408 */
[----:B------:R-:W-:Y:S02]  /*f200*/  USHF.R.U32.HI UR9, URZ, 0x10, UR45 ;  /* 0x000000103f097899 */ /* 0x000fe4000801162d */
[----:B------:R-:W-:Y:S02]  /*f210*/  ULEA.HI UR4, UR4, UR8, URZ, 0x6 ;  /* 0x0000000804047291 */ /* 0x000fe4000f8f303f */
[----:B------:R-:W-:Y:S02]  /*f220*/  ULOP3.LUT UR45, UR45, 0xffff, URZ, 0xc0, !UPT ;  /* 0x0000ffff2d2d7892 */ /* 0x000fe4000f8ec03f */
[----:B------:R-:W-:Y:S01]  /*f230*/  USHF.R.S32.HI UR4, URZ, 0x6, UR4 ;  /* 0x000000063f047899 */ /* 0x000fe20008011404 */
[----:B------:R-:W-:-:S03]  /*f240*/  UMOV UR37, URZ ;  /* 0x0000003f00257c82 */ /* 0x000fc60008000000 */
[----:B------:R-:W-:-:S04]  /*f250*/  UISETP.LT.AND UP0, UPT, URZ, UR4, UPT ;  /* 0x000000043f00728c */ /* 0x000fc8000bf01270 */
[----:B------:R-:W-:Y:S02]  /*f260*/  USEL UR44, URZ, UR4, !UP0 ;  /* 0x000000043f2c7287 */ /* 0x000fe4000c000000 */
[----:B------:R-:W-:Y:S02]  /*f270*/  UISETP.NE.AND UP0, UPT, UR9, URZ, UPT ;  /* 0x0000003f0900728c */ /* 0x000fe4000bf05270 */
[----:B------:R-:W-:-:S06]  /*f280*/  UISETP.GT.AND UP1, UPT, UR12, UR44, UPT ;  /* 0x0000002c0c00728c */ /* 0x000fcc000bf24270 */
[----:B------:R-:W-:-:S03]  /*f290*/  PLOP3.LUT P0, PT, PT, PT, UP1, 0x80, 0x0 ;  /* 0x000000000000781c */ /* 0x000fc60003f0f018 */
[----:B------:R-:W-:-:S10]  /*f2a0*/  @!UP0 ULDC UR9, c[0x0][0x9f0] ;  /* 0x00027c0000098ab9 */ /* 0x000fd40000000800 */
[----:B------:R-:W-:Y:S05]  /*f2b0*/  @!P0 BRA `(.L_x_1322) ;  /* 0x00000000007c8947 */ /* 0x000fea0003800000 */
[----:B------:R-:W-:Y:S01]  /*f2c0*/  IABS R0, UR9 ;  /* 0x0000000900007c13 */ /* 0x000fe20008000000 */
[----:B------:R-:W-:Y:S02]  /*f2d0*/  UIADD3 UR4, UR9, -0x1, UR12 ;  /* 0xffffffff09047890 */ /* 0x000fe4000fffe00c */
[----:B------:R-:W-:Y:S02]  /*f2e0*/  IABS R4, UR9 ;  /* 0x0000000900047c13 */ /* 0x000fe40008000000 */
[----:B------:R-:W-:Y:S01]  /*f2f0*/  R2UR UR10, R0 ;  /* 0x00000000000a72ca */ /* 0x000fe200000e0000 */
[----:B------:R-:W-:-:S03]  /*f300*/  UIADD3 UR6, -UR44, UR4, URZ ;  /* 0x000000042c067290 */ /* 0x000fc6000fffe13f */
[----:B------:R-:W-:-:S03]  /*f310*/  UMOV UR4, URZ ;  /* 0x0000003f00047c82 */ /* 0x000fc60008000000 */
[----:B------:R-:W-:Y:S01]  /*f320*/  IABS R3, UR6 ;  /* 0x0000000600037c13 */ /* 0x000fe20008000000 */
[----:B------:R-:W-:-:S03]  /*f330*/  ULOP3.LUT UR6, UR6, UR9, URZ, 0x3c, !UPT ;  /* 0x0000000906067292 */ /* 0x000fc6000f8e3c3f */
[----:B------:R-:W-:Y:S02]  /*f340*/  R2UR UR8, R3 ;  /* 0x00000000030872ca */ /* 0x000fe400000e0000 */
        /* <DEDUP_REMOVED lines=22> */
.L_x_1322:
[----:B------:R-:W-:Y:S02]  /*f4b0*/  UIMAD UR49, UR45, UR37, UR44 ;  /* 0x000000252d3172a4 */ /* 0x000fe4000f8e022c */
[----:B------:R-:W-:Y:S02]  /*f4c0*/  IMAD.U32 R3, RZ, RZ, UR37 ;  /* 0x00000025ff037e24 */ /* 0x000fe4000f8e00ff */
[----:B------:R-:W-:Y:S02]  /*f4d0*/  IMAD.MOV.U32 R0, RZ, RZ, RZ ;  /* 0x000000ffff007224 */ /* 0x000fe400078e00ff */
[----:B------:R-:W-:Y:S02]  /*f4e0*/  IMAD.MOV.U32 R30, RZ, RZ, 0x1 ;  /* 0x00000001ff1e7424 */ /* 0x000fe400078e00ff */
[----:B------:R-:W-:Y:S02]  /*f4f0*/  IMAD.U32 R16, RZ, RZ, UR49 ;  /* 0x00000031ff107e24 */ /* 0x000fe4000f8e00ff */
[----:B------:R-:W-:-:S03]  /*f500*/  IMAD.MOV.U32 R2, RZ, RZ, 0x1 ;  /* 0x00000001ff027424 */ /* 0x000fc600078e00ff */
[----:B------:R-:W-:-:S04]  /*f510*/  VIADDMNMX R16, R16, R3, UR12, PT ;  /* 0x0000000c10107e46 */ /* 0x000fc8000b800103 */
[----:B------:R-:W-:-:S13]  /*f520*/  ISETP.GT.AND P0, PT, R16, UR49, PT ;  /* 0x0000003110007c0c */ /* 0x000fda000bf04270 */
        /* <DEDUP_REMOVED lines=25> */
.L_x_1323:
        /* <DEDUP_REMOVED lines=20> */
.L_x_1324:
        /* <DEDUP_REMOVED lines=20> */
.L_x_1325:
        /* <DEDUP_REMOVED lines=18> */
.L_x_1326:
[----:B------:R-:W0:Y:S01]  /*fa60*/  LDC.64 R2, c[0x0][0x9f8] ;  /* 0x00027e00ff027b82 */ /* 0x000e220000000a00 */
[----:B------:R-:W-:-:S07]  /*fa70*/  IMAD.MOV.U32 R34, RZ, RZ, R23 ;  /* 0x000000ffff227224 */ /* 0x000fce00078e0017 */
[----:B------:R-:W1:Y:S01]  /*fa80*/  LDC R13, c[0x0][0x430] ;  /* 0x00010c00ff0d7b82 */ /* 0x000e620000000800 */
[C---:B------:R-:W-:Y:S01]  /*fa90*/  IMAD.SHL.U32 R0, R18.reuse, 0x10, RZ ;  /* 0x0000001012007824 */ /* 0x040fe200078e00ff */
[----:B------:R-:W-:Y:S02]  /*faa0*/  LOP3.LUT R10, R18, 0x7f, RZ, 0xc0, !PT ;  /* 0x0000007f120a7812 */ /* 0x000fe400078ec0ff */
[----:B------:R-:W-:Y:S02]  /*fab0*/  LEA R6, R16, 0xffffffc0, 0x6 ;  /* 0xffffffc010067811 */ /* 0x000fe400078e30ff */
[----:B------:R-:W-:Y:S02]  /*fac0*/  LOP3.LUT R31, R31, 0xffffffef, RZ, 0xc0, !PT ;  /* 0xffffffef1f1f7812 */ /* 0x000fe400078ec0ff */
[----:B------:R-:W2:Y:S01]  /*fad0*/  LDC R20, c[0x0][0x2f4] ;  /* 0x0000bd00ff147b82 */ /* 0x000ea20000000800 */
[----:B0-----:R-:W-:-:S04]  /*fae0*/  ISETP.NE.U32.AND P0, PT, R2, RZ, PT ;  /* 0x000000ff0200720c */ /* 0x001fc80003f05070 */
[----:B------:R-:W-:-:S13]  /*faf0*/  ISETP.NE.AND.EX P0, PT, R3, RZ, PT, P0 ;  /* 0x000000ff0300720c */ /* 0x000fda0003f05300 */
[----:B------:R-:W0:Y:S02]  /*fb00*/  @P0 LDC.64 R2, c[0x0][0x9f8] ;  /* 0x00027e00ff020b82 */ /* 0x000e240000000a00 */
[----:B0-----:R-:W-:-:S05]  /*fb10*/  @P0 IMAD.WIDE R2, R23, 0x4, R2 ;  /* 0x0000000417020825 */ /* 0x001fca00078e0202 */
[----:B------:R0:W3:Y:S01]  /*fb20*/  @P0 LDG.E R34, desc[UR52][R2.64] ;  /* 0x0000003402220981 */ /* 0x0000e2000c1e1900 */
[----:B------:R-:W-:Y:S02]  /*fb30*/  LOP3.LUT R24, R0, 0x70, RZ, 0xc0, !PT ;  /* 0x0000007000187812 */ /* 0x000fe400078ec0ff */
[----:B------:R-:W-:Y:S02]  /*fb40*/  SHF.R.U32.HI R22, RZ, 0x3, R10 ;  /* 0x00000003ff167819 */ /* 0x000fe4000001160a */
[----:B-1----:R-:W-:Y:S02]  /*fb50*/  ISETP.NE.AND P1, PT, R13, 0x1, PT ;  /* 0x000000010d00780c */ /* 0x002fe40003f25270 */
[----:B------:R-:W-:-:S05]  /*fb60*/  LOP3.LUT R21, R24, R22, RZ, 0xfc, !PT ;  /* 0x0000001618157212 */ /* 0x000fca00078efcff */
[----:B------:R-:W-:-:S04]  /*fb70*/  IMAD.IADD R4, R21, 0x1, R6 ;  /* 0x0000000115047824 */ /* 0x000fc800078e0206 */
[C---:B-----5:R-:W-:Y:S01]  /*fb80*/  IMAD.IADD R7, R4.reuse, 0x1, R17 ;  /* 0x0000000104077824 */ /* 0x060fe200078e0211 */
[----:B------:R-:W-:Y:S01]  /*fb90*/  ISETP.GE.AND P0, PT, R4, UR38, PT ;  /* 0x0000002604007c0c */ /* 0x000fe2000bf06270 */
[----:B------:R-:W1:Y:S01]  /*fba0*/  @P1 LDC R0, c[0x0][0x434] ;  /* 0x00010d00ff001b82 */ /* 0x000e620000000800 */
[----:B------:R-:W-:Y:S01]  /*fbb0*/  @P1 LOP3.LUT R31, R31, 0x10, RZ, 0xfc, !PT ;  /* 0x000000101f1f1812 */ /* 0x000fe200078efcff */
[----:B------:R-:W-:Y:S01]  /*fbc0*/  IMAD.MOV.U32 R11, RZ, RZ, R7 ;  /* 0x000000ffff0b7224 */ /* 0x000fe200078e0007 */
[----:B------:R-:W-:-:S05]  /*fbd0*/  ISETP.GT.U32.OR P0, PT, R21, 0x3f, P0 ;  /* 0x0000003f1500780c */ /* 0x000fca0000704470 */
        /* <DEDUP_REMOVED lines=13> */
[----:B------:R0:W-:Y:S02]  /*fcb0*/  STL [R1], R12 ;  /* 0x0000000c01007387 */ /* 0x0001e40000100800 */
[----:B------:R-:W-:-:S04]  /*fcc0*/  @!P0 IMAD R9, R34, R9, R0 ;  /* 0x0000000922098224 */ /* 0x000fc800078e0200 */
[----:B------:R-:W-:-:S05]  /*fcd0*/  @!P0 IMAD.IADD R0, R3, 0x1, R9 ;  /* 0x0000000103008824 */ /* 0x000fca00078e0209 */
[----:B------:R-:W-:Y:S01]  /*fce0*/  @!P0 LEA.HI.X R5, R2, R5, R0, 0x2, P1 ;  /* 0x0000000502058211 */ /* 0x000fe200008f1400 */
[C---:B------:R-:W-:Y:S02]  /*fcf0*/  IMAD.SHL.U32 R2, R18.reuse, 0x40, RZ ;  /* 0x0000004012027824 */ /* 0x040fe400078e00ff */
[----:B------:R-:W-:Y:S02]  /*fd00*/  IMAD.SHL.U32 R8, R18, 0x8, RZ ;  /* 0x0000000812087824 */ /* 0x000fe400078e00ff */
[----:B------:R-:W-:Y:S01]  /*fd10*/  IMAD.MOV.U32 R0, RZ, RZ, RZ ;  /* 0x000000ffff007224 */ /* 0x000fe200078e00ff */
[----:B------:R-:W-:-:S04]  /*fd20*/  LOP3.LUT R3, R2, 0x180, RZ, 0xc0, !PT ;  /* 0x0000018002037812 */ /* 0x000fc800078ec0ff */
[----:B------:R-:W-:Y:S01]  /*fd30*/  LOP3.LUT R3, R3, 0x10, R18, 0xf8, !PT ;  /* 0x0000001003037812 */ /* 0x000fe200078ef812 */
[----:B------:R1:W5:Y:S01]  /*fd40*/  @!P0 LDG.E R0, desc[UR52][R4.64] ;  /* 0x0000003404008981 */ /* 0x000362000c1e1900 */
[C---:B------:R-:W-:Y:S02]  /*fd50*/  LOP3.LUT R37, R2.reuse, 0x200, RZ, 0xc0, !PT ;  /* 0x0000020002257812 */ /* 0x040fe400078ec0ff */
[----:B0-----:R-:W-:Y:S02]  /*fd60*/  LOP3.LUT R12, R3, 0x30, R8, 0x78, !PT ;  /* 0x00000030030c7812 */ /* 0x001fe400078e7808 */
[----:B------:R-:W-:Y:S02]  /*fd70*/  LOP3.LUT R8, R2, 0x40, RZ, 0xc0, !PT ;  /* 0x0000004002087812 */ /* 0x000fe400078ec0ff */
[----:B------:R-:W-:Y:S02]  /*fd80*/  SHF.R.U32.HI R3, RZ, 0x5, R10 ;  /* 0x00000005ff037819 */ /* 0x000fe4000001160a */
[----:B------:R-:W-:Y:S01]  /*fd90*/  LOP3.LUT R2, R29, 0x380, RZ, 0xc0, !PT ;  /* 0x000003801d027812 */ /* 0x000fe200078ec0ff */
[----:B-1----:R-:W-:-:S02]  /*fda0*/  IMAD.MOV R4, RZ, RZ, -R11 ;  /* 0x000000ffff047224 */ /* 0x002fc400078e0a0b */
[----:B------:R-:W-:Y:S02]  /*fdb0*/  IMAD R8, R3, 0x400, R8 ;  /* 0x0000040003087824 */ /* 0x000fe400078e0208 */
[----:B------:R-:W-:Y:S02]  /*fdc0*/  IMAD R4, R13, R4, R7 ;  /* 0x000000040d047224 */ /* 0x000fe400078e0207 */
[----:B------:R-:W-:Y:S01]  /*fdd0*/  IMAD R2, R3, 0x10, R2 ;  /* 0x0000001003027824 */ /* 0x000fe200078e0202 */
[----:B------:R-:W-:Y:S01]  /*fde0*/  IADD3 R37, R12, R8, R37 ;  /* 0x000000080c257210 */ /* 0x000fe20007ffe025 */
[----:B------:R-:W-:Y:S06]  /*fdf0*/  BRA.DIV UR4, `(.L_x_1327) ;  /* 0x0000003a04307947 */ /* 0x000fec000b800000 */
.L_x_1379:
[----:B------:R-:W-:Y:S01]  /*fe00*/  ULOP3.LUT UR4, UR36, 0x2, URZ, 0xfc, !UPT ;  /* 0x0000000224047892 */ /* 0x000fe2000f8efc3f */
[----:B------:R-:W-:Y:S01]  /*fe10*/  ISETP.GE.AND P4, PT, R24, R20, PT ;  /* 0x000000141800720c */ /* 0x000fe20003f86270 */
[----:B------:R-:W-:Y:S01]  /*fe20*/  IMAD.U32 R33, RZ, RZ, UR40 ;  /* 0x00000028ff217e24 */ /* 0x000fe2000f8e00ff */
[----:B------:R-:W-:Y:S02]  /*fe30*/  LOP3.LUT R31, R31, 0xfffffff7, RZ, 0xc0, !PT ;  /* 0xfffffff71f1f7812 */ /* 0x000fe400078ec0ff */
[----:B------:R-:W-:Y:S01]  /*fe40*/  ISETP.GT.U32.AND P3, PT, R21, 0x3f, PT ;  /* 0x0000003f1500780c */ /* 0x000fe20003f64070 */
[----:B------:R-:W-:Y:S01]  /*fe50*/  IMAD.U32 R3, RZ, RZ, UR4 ;  /* 0x00000004ff037e24 */ /* 0x000fe2000f8e00ff */
[----:B------:R-:W-:Y:S02]  /*fe60*/  LOP3.LUT P0, RZ, R18, 0x4, RZ, 0xc0, !PT ;  /* 0x0000000412ff7812 */ /* 0x000fe4000780c0ff */
[----:B------:R-:W-:Y:S02]  /*fe70*/  SHF.R.U32.HI R11, RZ, 0x3, R18 ;  /* 0x00000003ff0b7819 */ /* 0x000fe40000011612 */
[----:B------:R-:W-:Y:S01]  /*fe80*/  ISETP.NE.AND P1, PT, R3, 0x3, PT ;  /* 0x000000030300780c */ /* 0x000fe20003f25270 */
[----:B------:R-:W-:Y:S01]  /*fe90*/  IMAD.MOV.U32 R3, RZ, RZ, 0x20 ;  /* 0x00000020ff037424 */ /* 0x000fe200078e00ff */
[----:B------:R-:W-:-:S02]  /*fea0*/  LOP3.LUT R18, R24, 0x80, RZ, 0xfc, !PT ;  /* 0x0000008018127812 */ /* 0x000fc400078efcff */
[----:B------:R-:W-:Y:S02]  /*feb0*/  LOP3.LUT R2, R2, R24, RZ, 0x3c, !PT ;  /* 0x0000001802027212 */ /* 0x000fe400078e3cff */
[----:B------:R-:W-:Y:S02]  /*fec0*/  ISETP.GE.AND P2, PT, R18, R20, PT ;  /* 0x000000141200720c */ /* 0x000fe40003f46270 */
[----:B------:R-:W-:Y:S01]  /*fed0*/  LOP3.LUT R29, R2, 0xc00, R29, 0xf8, !PT ;  /* 0x00000c00021d7812 */ /* 0x000fe200078ef81d */
[----:B------:R-:W-:Y:S01]  /*fee0*/  IMAD.MOV.U32 R2, RZ, RZ, 0x40 ;  /* 0x00000040ff027424 */ /* 0x000fe200078e00ff */
[----:B------:R-:W-:-:S03]  /*fef0*/  SHF.R.S32.HI R33, RZ, 0x1f, R33 ;  /* 0x0000001fff217819 */ /* 0x000fc60000011421 */
[----:B------:R-:W-:Y:S02]  /*ff00*/  @P1 LOP3.LUT R31, R31, 0x8, RZ, 0xfc, !PT ;  /* 0x000000081f1f1812 */ /* 0x000fe400078efcff */
[----:B------:R-:W-:Y:S02]  /*ff10*/  SEL R5, R2, 0xffffffc0, !P0 ;  /* 0xffffffc002057807 */ /* 0x000fe40004000000 */
[----:B------:R-:W-:Y:S02]  /*ff20*/  LOP3.LUT R31, R31, 0xfffffffd, RZ, 0xc0, !PT ;  /* 0xfffffffd1f1f7812 */ /* 0x000fe400078ec0ff */
[----:B------:R-:W-:Y:S02]  /*ff30*/  SEL R2, R3, 0xffffffe0, !P0 ;  /* 0xffffffe003027807 */ /* 0x000fe40004000000 */
[----:B------:R-:W-:-:S04]  /*ff40*/  @P4 LOP3.LUT R31, R31, 0x2, RZ, 0xfc, !PT ;  /* 0x000000021f1f4812 */ /* 0x000fc800078efcff */
[----:B------:R-:W-:-:S04]  /*ff50*/  LOP3.LUT R31, R31, 0xfffffffb, RZ, 0xc0, !PT ;  /* 0xfffffffb1f1f7812 */ /* 0x000fc800078ec0ff */
[----:B------:R-:W-:-:S04]  /*ff60*/  @P3 LOP3.LUT R31, R31, 0x4, RZ, 0xfc, !PT ;  /* 0x000000041f1f3812 */ /* 0x000fc800078efcff */
[----:B------:R-:W-:-:S04]  /*ff70*/  LOP3.LUT R31, R31, 0xfffffffe, RZ, 0xc0, !PT ;  /* 0xfffffffe1f1f7812 */ /* 0x000fc800078ec0ff */
[----:B------:R-:W-:Y:S01]  /*ff80*/  @P2 LOP3.LUT R31, R31, 0x1, RZ, 0xfc, !PT ;  /* 0x000000011f1f2812 */ /* 0x000fe200078efcff */
[----:B------:R-:W-:Y:S06]  /*ff90*/  @!P1 BRA `(.L_x_1328) ;  /* 0x0000000000049947 */ /* 0x000fec0003800000 */
[----:B------:R-:W-:Y:S01]  /*ffa0*/  BPT.TRAP 0x1 ;  /* 0x000000040000795c */ /* 0x000fe20000300000 */
.L_x_1328:
[----:B------:R-:W-:Y:S01]  /*ffb0*/  IMAD.MOV.U32 R20, RZ, RZ, 0x1 ;  /* 0x00000001ff147424 */ /* 0x000fe200078e00ff */
[----:B------:R-:W-:-:S04]  /*ffc0*/  SHF.R.S32.HI R8, RZ, 0x1f, R4 ;  /* 0x0000001fff087819 */ /* 0x000fc80000011404 */
[----:B------:R-:W-:-:S04]  /*ffd0*/  SHF.L.U32 R20, R20, 0x1f, RZ ;  /* 0x0000001f14147819 */ /* 0x000fc800000006ff */
[----:B------:R-:W0:Y:S02]  /*ffe0*/  SYNCS.PHASECHK.TRANS64.TRYWAIT P0, [UR46+0x20880], R20 ;  /* 0x02088014ff0075a7 */ /* 0x000e24000800016e */
[----:B0-----:R-:W-:Y:S05]  /*fff0*/  @!P0 BRA `(.L_x_1329) ;  /* 0x0000003400d08947 */ /* 0x001fea0003800000 */
.L_x_1380:
[----:B------:R-:W1:Y:S01]  /*10000*/  S2R R21, SR_TID.X ;  /* 0x0000000000157919 */ /* 0x000e620000002100 */
[----:B------:R-:W-:Y:S01]  /*10010*/  ULDC.64 UR4, c[0x0][0x328] ;  /* 0x0000ca0000047ab9 */ /* 0x000fe20000000a00 */
[----:B-----5:R-:W-:Y:S01]  /*10020*/  SHF.R.S32.HI R9, RZ, 0x1f, R0 ;  /* 0x0000001fff097819 */ /* 0x020fe20000011400 */
[----:B------:R-:W-:Y:S01]  /*10030*/  IMAD R3, R8, UR4, RZ ;  /* 0x0000000408037c24 */ /* 0x000fe2000f8e02ff */
[----:B------:R-:W-:Y:S01]  /*10040*/  R2UR UR6, R33 ;  /* 0x00000000210672ca */ /* 0x000fe200000e0000 */
[----:B------:R-:W-:Y:S01]  /*10050*/  IMAD.SHL.U32 R36, R10, 0x10, RZ ;  /* 0x000000100a247824 */ /* 0x000fe200078e00ff */
[----:B------:R-:W-:Y:S01]  /*10060*/  IADD3 R6, -R22, UR38, -R6 ;  /* 0x0000002616067c10 */ /* 0x000fe2000fffe906 */
[C---:B------:R-:W-:Y:S02]  /*10070*/  IMAD R5, R4.reuse, UR5, R3 ;  /* 0x0000000504057c24 */ /* 0x040fe4000f8e0203 */
[----:B------:R-:W-:Y:S01]  /*10080*/  IMAD.WIDE.U32 R2, R4, UR4, RZ ;  /* 0x0000000404027c25 */ /* 0x000fe2000f8e00ff */
[----:B------:R-:W-:Y:S01]  /*10090*/  ULDC.64 UR4, c[0x0][0x338] ;  /* 0x0000ce0000047ab9 */ /* 0x000fe20000000a00 */
[----:B------:R-:W-:-:S02]  /*100a0*/  ISETP.GE.AND P4, PT, R6, 0x1, PT ;  /* 0x000000010600780c */ /* 0x000fc40003f86270 */
        /* <DEDUP_REMOVED lines=11> */
[----:B-1----:R-:W-:Y:S01]  /*10160*/  IMAD.SHL.U32 R21, R21, 0x10, RZ ;  /* 0x0000001015157824 */ /* 0x002fe200078e00ff */
[----:B------:R-:W-:Y:S01]  /*10170*/  IADD3 R5, P0, R2, UR6, RZ ;  /* 0x0000000602057c10 */ /* 0x000fe2000ff1e0ff */
[----:B------:R-:W-:Y:S02]  /*10180*/  IMAD.SHL.U32 R2, R11, 0x80, RZ ;  /* 0x000000800b027824 */ /* 0x000fe400078e00ff */
[----:B------:R-:W-:Y:S01]  /*10190*/  IMAD.U32 R7, RZ, RZ, UR7 ;  /* 0x00000007ff077e24 */ /* 0x000fe2000f8e00ff */
[----:B------:R-:W-:Y:S01]  /*101a0*/  LOP3.LUT R21, R21, 0x70, RZ, 0xc0, !PT ;  /* 0x0000007015157812 */ /* 0x000fe200078ec0ff */
[----:B------:R-:W-:-:S03]  /*101b0*/  IMAD.SHL.U32 R11, R11, 0x10, RZ ;  /* 0x000000100b0b7824 */ /* 0x000fc600078e00ff */
[----:B------:R-:W-:Y:S02]  /*101c0*/  LOP3.LUT R2, R21, 0x380, R2, 0xf8, !PT ;  /* 0x0000038015027812 */ /* 0x000fe400078ef802 */
[----:B------:R-:W-:Y:S01]  /*101d0*/  IADD3.X R7, R7, UR4, R3, P0, !PT ;  /* 0x0000000407077c10 */ /* 0x000fe200087fe403 */
[----:B------:R-:W-:Y:S01]  /*101e0*/  UMOV UR4, 0xffffffff ;  /* 0xffffffff00047882 */ /* 0x000fe20000000000 */
[----:B------:R-:W-:-:S04]  /*101f0*/  LOP3.LUT R11, R2, 0x70, R11, 0x78, !PT ;  /* 0x00000070020b7812 */ /* 0x000fc800078e780b */
[----:B------:R-:W-:Y:S01]  /*10200*/  LOP3.LUT R36, R11, 0x400, R36, 0xf8, !PT ;  /* 0x000004000b247812 */ /* 0x000fe200078ef824 */
[----:B------:R-:W-:Y:S06]  /*10210*/  BRA.DIV UR4, `(.L_x_1330) ;  /* 0x00000036045c7947 */ /* 0x000fec000b800000 */
[----:B------:R-:W1:Y:S01]  /*10220*/  SHFL.IDX PT, R14, R5, RZ, 0x181f ;  /* 0x00181fff050e7589 */ /* 0x000e6200000e0000 */
[----:B------:R-:W2:Y:S01]  /*10230*/  LDC R10, c[0x0][0x2f4] ;  /* 0x0000bd00ff0a7b82 */ /* 0x000ea20000000800 */
[----:B------:R-:W-:Y:S01]  /*10240*/  VIADD R28, R36, UR46 ;  /* 0x0000002e241c7c36 */ /* 0x000fe20008000000 */
[C---:B------:R-:W-:Y:S01]  /*10250*/  ISETP.GE.AND P1, PT, R6.reuse, 0x21, PT ;  /* 0x000000210600780c */ /* 0x040fe20003f26270 */
[----:B------:R-:W3:Y:S01]  /*10260*/  SHFL.IDX PT, R3, R7, RZ, 0x181f ;  /* 0x00181fff07037589 */ /* 0x000ee200000e0000 */
[----:B------:R-:W-:Y:S02]  /*10270*/  ISETP.GE.AND P5, PT, R6, 0x31, PT ;  /* 0x000000310600780c */ /* 0x000fe40003fa6270 */
[C---:B-1----:R-:W-:Y:S02]  /*10280*/  IADD3 R2, P0, R21.reuse, R14, RZ ;  /* 0x0000000e15027210 */ /* 0x042fe40007f1e0ff */
[-C--:B--2---:R-:W-:Y:S01]  /*10290*/  ISETP.GE.AND P3, PT, R21, R10.reuse, PT ;  /* 0x0000000a1500720c */ /* 0x084fe20003f66270 */
[----:B------:R-:W1:Y:S01]  /*102a0*/  SHFL.IDX PT, R14, R5, 0x1, 0x181f ;  /* 0x00381f00050e7f89 */ /* 0x000e6200000e0000 */
[----:B------:R-:W-:Y:S01]  /*102b0*/  ISETP.GE.AND P2, PT, R18, R10, PT ;  /* 0x0000000a1200720c */ /* 0x000fe20003f46270 */
[----:B---3--:R-:W-:Y:S01]  /*102c0*/  IMAD.X R3, RZ, RZ, R3, P0 ;  /* 0x000000ffff037224 */ /* 0x008fe200000e0603 */
        /* <DEDUP_REMOVED lines=21> */
[----:B-1--4-:R-:W-:-:S13]  /*10420*/  ISETP.GE.AND P0, PT, R6, 0x11, PT ;  /* 0x000000110600780c */ /* 0x012fda0003f06270 */
.L_x_1390:
[C---:B------:R-:W-:Y:S02]  /*10430*/  ISETP.LT.OR P3, PT, R6.reuse, 0x31, P3 ;  /* 0x000000310600780c */ /* 0x040fe40001f61670 */
[----:B------:R-:W-:Y:S02]  /*10440*/  ISETP.LT.OR P2, PT, R6, 0x31, P2 ;  /* 0x000000310600780c */ /* 0x000fe40001741670 */
[----:B0--3--:R-:W-:-:S05]  /*10450*/  IADD3 R2, P6, R21, R14, RZ ;  /* 0x0000000e15027210 */ /* 0x009fca0007fde0ff */
        /* <DEDUP_REMOVED lines=15> */
.L_x_1331:
[----:B------:R-:W-:Y:S01]  /*10550*/  SYNCS.ARRIVE.TRANS64.A1T0 RZ, [UR46+0x20870], RZ ;  /* 0x020870ffffff79a7 */ /* 0x000fe2000810002e */
[----:B------:R-:W-:Y:S05]  /*10560*/  @!P6 BRA `(.L_x_1332) ;  /* 0x000000000004e947 */ /* 0x000fea0003800000 */
[----:B------:R-:W-:Y:S01]  /*10570*/  BPT.TRAP 0x1 ;  /* 0x000000040000795c */ /* 0x000fe20000300000 */
.L_x_1332:
[----:B------:R-:W0:Y:S02]  /*10580*/  SYNCS.PHASECHK.TRANS64.TRYWAIT P2, [UR46+0x20840], R20 ;  /* 0x02084014ff0075a7 */ /* 0x000e24000804016e */
[----:B0-----:R-:W-:Y:S05]  /*10590*/  @!P2 BRA `(.L_x_1333) ;  /* 0x0000003400d0a947 */ /* 0x001fea0003800000 */
.L_x_1391:
[----:B------:R-:W-:Y:S01]  /*105a0*/  ULDC.64 UR4, c[0x0][0x300] ;  /* 0x0000c00000047ab9 */ /* 0x000fe20000000a00 */
[----:B------:R-:W1:Y:S01]  /*105b0*/  S2R R25, SR_TID.X ;  /* 0x0000000000197919 */ /* 0x000e620000002100 */
[----:B------:R-:W-:Y:S01]  /*105c0*/  IMAD R3, R8, UR4, RZ ;  /* 0x0000000408037c24 */ /* 0x000fe2000f8e02ff */
[----:B------:R-:W-:Y:S01]  /*105d0*/  R2UR UR6, R33 ;  /* 0x00000000210672ca */ /* 0x000fe200000e0000 */
[----:B------:R-:W2:Y:S02]  /*105e0*/  LDC R6, c[0x0][0x2f4] ;  /* 0x0000bd00ff067b82 */ /* 0x000ea40000000800 */
        /* <DEDUP_REMOVED lines=16> */
[----:B------:R-:W-:Y:S01]  /*106f0*/  IADD3 R0, P2, R2, UR6, RZ ;  /* 0x0000000602007c10 */ /* 0x000fe2000ff5e0ff */
[----:B-1----:R-:W-:-:S03]  /*10700*/  IMAD.SHL.U32 R25, R25, 0x10, RZ ;  /* 0x0000001019197824 */ /* 0x002fc600078e00ff */
[----:B------:R-:W-:Y:S01]  /*10710*/  IADD3.X R4, R5, UR4, R3, P2, !PT ;  /* 0x0000000405047c10 */ /* 0x000fe200097fe403 */
[----:B------:R-:W-:Y:S01]  /*10720*/  UMOV UR4, 0xffffffff ;  /* 0xffffffff00047882 */ /* 0x000fe20000000000 */
[----:B------:R-:W-:Y:S02]  /*10730*/  LOP3.LUT R25, R25, 0x70, RZ, 0xc0, !PT ;  /* 0x0000007019197812 */ /* 0x000fe400078ec0ff */
[----:B------:R-:W-:Y:S05]  /*10740*/  BRA.DIV UR4, `(.L_x_1334) ;  /* 0x0000003604787947 */ /* 0x000fea000b800000 */
[----:B------:R-:W1:Y:S01]  /*10750*/  SHFL.IDX PT, R14, R0, RZ, 0x181f ;  /* 0x00181fff000e7589 */ /* 0x000e6200000e0000 */
[----:B------:R-:W-:-:S03]  /*10760*/  ISETP.GE.AND P6, PT, R25, R6, PT ;  /* 0x000000061900720c */ /* 0x000fc60003fc6270 */
[----:B------:R-:W2:Y:S04]  /*10770*/  SHFL.IDX PT, R2, R4, RZ, 0x181f ;  /* 0x00181fff04027589 */ /* 0x000ea800000e0000 */
[----:B------:R-:W-:Y:S01]  /*10780*/  SHFL.IDX PT, R5, R4, 0x1, 0x181f ;  /* 0x00381f0004057f89 */ /* 0x000fe200000e0000 */
[----:B-1----:R-:W-:-:S05]  /*10790*/  @P4 IADD3 R14, P2, R25, R14, RZ ;  /* 0x0000000e190e4210 */ /* 0x002fca0007f5e0ff */
[----:B--2---:R-:W-:Y:S02]  /*107a0*/  @P4 IMAD.X R3, RZ, RZ, R2, P2 ;  /* 0x000000ffff034224 */ /* 0x004fe400010e0602 */
[----:B------:R-:W-:Y:S02]  /*107b0*/  @P4 IMAD.MOV.U32 R2, RZ, RZ, R14 ;  /* 0x000000ffff024224 */ /* 0x000fe400078e000e */
[----:B------:R-:W1:Y:S04]  /*107c0*/  SHFL.IDX PT, R14, R0, 0x1, 0x181f ;  /* 0x00381f00000e7f89 */ /* 0x000e6800000e0000 */
[----:B------:R-:W-:Y:S04]  /*107d0*/  @P4 LDGSTS.E.BYPASS.LTC128B.128 [R28+0x18400], desc[UR52][R2.64], !P6 ;  /* 0x18400000021c4fae */ /* 0x000fe8000f101d74 */
[----:B------:R2:W-:Y:S01]  /*107e0*/  @P4 LDGSTS.E.BYPASS.LTC128B.128 [R28+0x1a400], desc[UR52][R2.64+0x80], !P3 ;  /* 0x1a400080021c4fae */ /* 0x0005e2000d901d74 */
[----:B-1----:R-:W-:-:S05]  /*107f0*/  @P0 IADD3 R14, P2, R25, R14, RZ ;  /* 0x0000000e190e0210 */ /* 0x002fca0007f5e0ff */
[----:B------:R-:W-:Y:S02]  /*10800*/  @P0 IMAD.X R5, RZ, RZ, R5, P2 ;  /* 0x000000ffff050224 */ /* 0x000fe400010e0605 */
[----:B--2---:R-:W-:Y:S02]  /*10810*/  @P0 IMAD.MOV.U32 R2, RZ, RZ, R14 ;  /* 0x000000ffff020224 */ /* 0x004fe400078e000e */
[----:B------:R-:W1:Y:S01]  /*10820*/  SHFL.IDX PT, R14, R0, 0x2, 0x181f ;  /* 0x00581f00000e7f89 */ /* 0x000e6200000e0000 */
[----:B------:R-:W-:-:S03]  /*10830*/  @P0 IMAD.MOV.U32 R3, RZ, RZ, R5 ;  /* 0x000000ffff030224 */ /* 0x000fc600078e0005 */
[----:B------:R-:W2:Y:S04]  /*10840*/  SHFL.IDX PT, R5, R4, 0x2, 0x181f ;  /* 0x00581f0004057f89 */ /* 0x000ea800000e0000 */
[----:B------:R-:W-:Y:S04]  /*10850*/  @P0 LDGSTS.E.BYPASS.LTC128B.128 [R28+0x18c00], desc[UR52][R2.64], !P6 ;  /* 0x18c00000021c0fae */ /* 0x000fe8000f101d74 */
[----:B------:R3:W-:Y:S01]  /*10860*/  @P0 LDGSTS.E.BYPASS.LTC128B.128 [R28+0x1ac00], desc[UR52][R2.64+0x80], !P3 ;  /* 0x1ac00080021c0fae */ /* 0x0007e2000d901d74 */
[----:B-1----:R-:W-:-:S05]  /*10870*/  @P1 IADD3 R14, P0, R25, R14, RZ ;  /* 0x0000000e190e1210 */ /* 0x002fca0007f1e0ff */
[----:B--2---:R-:W-:Y:S02]  /*10880*/  @P1 IMAD.X R5, RZ, RZ, R5, P0 ;  /* 0x000000ffff051224 */ /* 0x004fe400000e0605 */
[----:B---3--:R-:W-:Y:S02]  /*10890*/  @P1 IMAD.MOV.U32 R2, RZ, RZ, R14 ;  /* 0x000000ffff021224 */ /* 0x008fe400078e000e */
[----:B------:R-:W-:Y:S01]  /*108a0*/  @P1 IMAD.MOV.U32 R3, RZ, RZ, R5 ;  /* 0x000000ffff031224 */ /* 0x000fe200078e0005 */
[----:B------:R1:W2:Y:S04]  /*108b0*/  SHFL.IDX PT, R14, R0, 0x3, 0x181f ;  /* 0x00781f00000e7f89 */ /* 0x0002a800000e0000 */
[----:B------:R1:W-:Y:S04]  /*108c0*/  @P1 LDGSTS.E.BYPASS.LTC128B.128 [R28+0x19400], desc[UR52][R2.64], !P6 ;  /* 0x19400000021c1fae */ /* 0x0003e8000f101d74 */
[----:B------:R1:W-:Y:S04]  /*108d0*/  @P1 LDGSTS.E.BYPASS.LTC128B.128 [R28+0x1b400], desc[UR52][R2.64+0x80], !P3 ;  /* 0x1b400080021c1fae */ /* 0x0003e8000d901d74 */
[----:B------:R1:W3:Y:S02]  /*108e0*/  SHFL.IDX PT, R5, R4, 0x3, 0x181f ;  /* 0x00781f0004057f89 */ /* 0x0002e400000e0000 */
.L_x_1401:
[C---:B------:R-:W-:Y:S02]  /*108f0*/  ISETP.GE.AND P1, PT, R25.reuse, R6, PT ;  /* 0x000000061900720c */ /* 0x040fe40003f26270 */
[----:B-12---:R-:W-:-:S05]  /*10900*/  @P5 IADD3 R2, P0, R25, R14, RZ ;  /* 0x0000000e19025210 */ /* 0x006fca0007f1e0ff */
[----:B---3--:R-:W-:-:S06]  /*10910*/  @P5 IMAD.X R3, RZ, RZ, R5, P0 ;  /* 0x000000ffff035224 */ /* 0x008fcc00000e0605 */
        /* <DEDUP_REMOVED lines=14> */
.L_x_1335:
        /* <DEDUP_REMOVED lines=28> */
[----:B0-----:R-:W-:-:S07]  /*10bc0*/  LEPC R20, `(.L_x_1336) ;  /* 0x000000001014794e */ /* 0x001fce0000000000 */
[----:B-1----:R-:W-:Y:S05]  /*10bd0*/  CALL.ABS.NOINC R2 ;  /* 0x0000000002007343 */ /* 0x002fea0003c00000 */
.L_x_1336:
[----:B0-----:R-:W0:Y:S01]  /*10be0*/  S2R R20, SR_TID.X ;  /* 0x0000000000147919 */ /* 0x001e220000002100 */
[----:B------:R-:W-:Y:S01]  /*10bf0*/  UISETP.NE.AND UP0, UPT, UR48, URZ, UPT ;  /* 0x0000003f3000728c */ /* 0x000fe2000bf05270 */
[----:B------:R-:W-:Y:S01]  /*10c00*/  IMAD.U32 R4, RZ, RZ, UR38 ;  /* 0x00000026ff047e24 */ /* 0x000fe2000f8e00ff */
[----:B------:R-:W-:Y:S01]  /*10c10*/  ULDC.64 UR4, c[0x0][0x2e0] ;  /* 0x0000b80000047ab9 */ /* 0x000fe20000000a00 */
[----:B------:R-:W-:Y:S02]  /*10c20*/  IMAD.U32 R3, RZ, RZ, UR47 ;  /* 0x0000002fff037e24 */ /* 0x000fe4000f8e00ff */
[----:B------:R-:W-:Y:S01]  /*10c30*/  IMAD.U32 R5, RZ, RZ, UR39 ;  /* 0x00000027ff057e24 */ /* 0x000fe2000f8e00ff */
[----:B------:R-:W-:Y:S01]  /*10c40*/  PLOP3.LUT P0, PT, PT, PT, UP0, 0x80, 0x0 ;  /* 0x000000000000781c */ /* 0x000fe20003f0f008 */
[----:B------:R-:W-:Y:S01]  /*10c50*/  IMAD.MOV.U32 R2, RZ, RZ, R4 ;  /* 0x000000ffff027224 */ /* 0x000fe200078e0004 */
[----:B------:R-:W-:Y:S01]  /*10c60*/  PLOP3.LUT P1, PT, PT, PT, UP0, 0x80, 0x0 ;  /* 0x000000000000781c */ /* 0x000fe20003f2f008 */
[----:B------:R-:W-:-:S02]  /*10c70*/  IMAD R24, R24, UR4, RZ ;  /* 0x0000000418187c24 */ /* 0x000fc4000f8e02ff */
[C---:B------:R-:W-:Y:S01]  /*10c80*/  IMAD.WIDE.U32 R2, R23.reuse, UR4, R2 ;  /* 0x0000000417027c25 */ /* 0x040fe2000f8e0002 */
[----:B------:R-:W-:Y:S01]  /*10c90*/  @UP0 ULDC UR4, c[0x0][0x44c] ;  /* 0x0001130000040ab9 */ /* 0x000fe20000000800 */
[----:B------:R-:W1:Y:S02]  /*10ca0*/  LDC R5, c[0x0][0x448] ;  /* 0x00011200ff057b82 */ /* 0x000e640000000800 */
[----:B------:R-:W-:Y:S01]  /*10cb0*/  IMAD R9, R23, UR5, R24 ;  /* 0x0000000517097c24 */ /* 0x000fe2000f8e0218 */
[----:B------:R-:W-:-:S03]  /*10cc0*/  @UP0 ULDC UR5, c[0x0][0x450] ;  /* 0x0001140000050ab9 */ /* 0x000fc60000000800 */
[----:B------:R-:W-:Y:S02]  /*10cd0*/  IMAD.IADD R3, R3, 0x1, R9 ;  /* 0x0000000103037824 */ /* 0x000fe400078e0209 */
[----:B0-----:R-:W-:-:S05]  /*10ce0*/  IMAD.SHL.U32 R20, R20, 0x10, RZ ;  /* 0x0000001014147824 */ /* 0x001fca00078e00ff */
[----:B------:R-:W-:-:S04]  /*10cf0*/  LOP3.LUT R20, R20, 0x70, RZ, 0xc0, !PT ;  /* 0x0000007014147812 */ /* 0x000fc800078ec0ff */
[----:B------:R-:W-:-:S05]  /*10d00*/  LOP3.LUT R20, R20, R22, RZ, 0xfc, !PT ;  /* 0x0000001614147212 */ /* 0x000fca00078efcff */
[----:B------:R-:W-:-:S04]  /*10d10*/  VIADD R0, R20, UR41 ;  /* 0x0000002914007c36 */ /* 0x000fc80008000000 */
[----:B------:R-:W-:-:S04]  /*10d20*/  @P0 IMAD.HI.U32 R4, R0, UR4, RZ ;  /* 0x0000000400040c27 */ /* 0x000fc8000f8e00ff */
[----:B------:R-:W-:Y:S01]  /*10d30*/  IMAD.MOV.U32 R7, RZ, RZ, R0 ;  /* 0x000000ffff077224 */ /* 0x000fe200078e0000 */
[----:B------:R-:W-:Y:S01]  /*10d40*/  @P1 SHF.R.U32.HI R7, RZ, UR5, R4 ;  /* 0x00000005ff071c19 */ /* 0x000fe20008011604 */
[----:B------:R-:W-:-:S03]  /*10d50*/  ULDC.64 UR4, c[0x0][0x2d0] ;  /* 0x0000b40000047ab9 */ /* 0x000fc60000000a00 */
[----:B------:R-:W-:Y:S01]  /*10d60*/  SHF.R.S32.HI R4, RZ, 0x1f, R7 ;  /* 0x0000001fff047819 */ /* 0x000fe20000011407 */
[----:B------:R-:W-:-:S04]  /*10d70*/  IMAD.WIDE.U32 R2, R7, UR4, R2 ;  /* 0x0000000407027c25 */ /* 0x000fc8000f8e0002 */
[----:B------:R-:W-:-:S04]  /*10d80*/  IMAD R4, R4, UR4, RZ ;  /* 0x0000000404047c24 */ /* 0x000fc8000f8e02ff */
[----:B------:R-:W-:Y:S01]  /*10d90*/  IMAD R9, R7, UR5, R4 ;  /* 0x0000000507097c24 */ /* 0x000fe2000f8e0204 */
[----:B------:R-:W-:Y:S01]  /*10da0*/  ULDC.64 UR4, c[0x0][0x2c8] ;  /* 0x0000b20000047ab9 */ /* 0x000fe20000000a00 */
[----:B------:R-:W-:Y:S02]  /*10db0*/  IMAD.MOV R7, RZ, RZ, -R7 ;  /* 0x000000ffff077224 */ /* 0x000fe400078e0a07 */
[----:B------:R-:W-:Y:S02]  /*10dc0*/  IMAD.IADD R3, R3, 0x1, R9 ;  /* 0x0000000103037824 */ /* 0x000fe400078e0209 */
[----:B-1----:R-:W-:-:S04]  /*10dd0*/  IMAD R7, R5, R7, R0 ;  /* 0x0000000705077224 */ /* 0x002fc800078e0200 */
[----:B------:R-:W-:Y:S01]  /*10de0*/  IMAD.WIDE.U32 R2, R7, UR4, R2 ;  /* 0x0000000407027c25 */ /* 0x000fe2000f8e0002 */
[----:B------:R-:W-:-:S05]  /*10df0*/  SHF.R.S32.HI R0, RZ, 0x1f, R7 ;  /* 0x0000001fff007819 */ /* 0x000fca0000011407 */
[----:B------:R-:W-:-:S04]  /*10e00*/  IMAD R0, R0, UR4, RZ ;  /* 0x0000000400007c24 */ /* 0x000fc8000f8e02ff */
[----:B------:R-:W-:Y:S01]  /*10e10*/  IMAD R7, R7, UR5, R0 ;  /* 0x0000000507077c24 */ /* 0x000fe2000f8e0200 */
[----:B------:R-:W-:Y:S02]  /*10e20*/  ULDC.64 UR4, c[0x0][0x280] ;  /* 0x0000a00000047ab9 */ /* 0x000fe40000000a00 */
[----:B------:R-:W-:Y:S01]  /*10e30*/  IADD3 R0, P0, R2, UR4, RZ ;  /* 0x0000000402007c10 */ /* 0x000fe2000ff1e0ff */
[----:B------:R-:W-:Y:S02]  /*10e40*/  ULDC UR4, c[0x0][0x2b8] ;  /* 0x0000ae0000047ab9 */ /* 0x000fe40000000800 */
[----:B------:R-:W-:Y:S02]  /*10e50*/  ISETP.GE.AND P1, PT, R25, UR4, PT ;  /* 0x0000000419007c0c */ /* 0x000fe4000bf26270 */
[----:B------:R-:W-:Y:S02]  /*10e60*/  IADD3.X R4, R3, UR5, R7, P0, !PT ;  /* 0x0000000503047c10 */ /* 0x000fe400087fe407 */
[----:B------:R-:W-:Y:S01]  /*10e70*/  ISETP.GE.AND P0, PT, R18, UR4, PT ;  /* 0x0000000412007c0c */ /* 0x000fe2000bf06270 */
[----:B------:R-:W-:-:S03]  /*10e80*/  UMOV UR4, 0xffffffff ;  /* 0xffffffff00047882 */ /* 0x000fc60000000000 */
[----:B------:R-:W-:Y:S09]  /*10e90*/  BRA.DIV UR4, `(.L_x_1337) ;  /* 0x0000003204e07947 */ /* 0x000ff2000b800000 */
[----:B------:R-:W0:Y:S01]  /*10ea0*/  SHFL.IDX PT, R14, R0, RZ, 0x181f ;  /* 0x00181fff000e7589 */ /* 0x000e2200000e0000 */
[----:B------:R-:W-:Y:S01]  /*10eb0*/  ULDC UR4, c[0x0][0x288] ;  /* 0x0000a20000047ab9 */ /* 0x000fe20000000800 */
[----:B------:R-:W-:Y:S02]  /*10ec0*/  VIADD R6, R22, UR41 ;  /* 0x0000002916067c36 */ /* 0x000fe40008000000 */
[----:B------:R-:W1:Y:S01]  /*10ed0*/  SHFL.IDX PT, R2, R4, RZ, 0x181f ;  /* 0x00181fff04027589 */ /* 0x000e6200000e0000 */
[----:B------:R-:W-:Y:S02]  /*10ee0*/  IMAD R5, R5, UR4, RZ ;  /* 0x0000000405057c24 */ /* 0x000fe4000f8e02ff */
[C---:B------:R-:W-:Y:S01]  /*10ef0*/  VIADD R8, R6.reuse, 0x10 ;  /* 0x0000001006087836 */ /* 0x040fe20000000000 */
[----:B------:R-:W-:Y:S02]  /*10f00*/  SHFL.IDX PT, R7, R4, 0x1, 0x181f ;  /* 0x00381f0004077f89 */ /* 0x000fe400000e0000 */
[----:B------:R-:W-:-:S13]  /*10f10*/  ISETP.GE.AND P2, PT, R6, R5, PT ;  /* 0x000000050600720c */ /* 0x000fda0003f46270 */
[----:B0-----:R-:W-:-:S05]  /*10f20*/  @!P2 IADD3 R14, P3, R25, R14, RZ ;  /* 0x0000000e190ea210 */ /* 0x001fca0007f7e0ff */
[----:B-1----:R-:W-:Y:S02]  /*10f30*/  @!P2 IMAD.X R3, RZ, RZ, R2, P3 ;  /* 0x000000ffff03a224 */ /* 0x002fe400018e0602 */
[----:B------:R-:W-:Y:S02]  /*10f40*/  @!P2 IMAD.MOV.U32 R2, RZ, RZ, R14 ;  /* 0x000000ffff02a224 */ /* 0x000fe400078e000e */
[----:B------:R-:W0:Y:S04]  /*10f50*/  SHFL.IDX PT, R14, R0, 0x1, 0x181f ;  /* 0x00381f00000e7f89 */ /* 0x000e2800000e0000 */
[----:B------:R-:W-:Y:S04]  /*10f60*/  @!P2 LDGSTS.E.BYPASS.LTC128B.128 [R28+0x10400], desc[UR52][R2.64], !P1 ;  /* 0x10400000021cafae */ /* 0x000fe8000c901d74 */
[----:B------:R1:W-:Y:S01]  /*10f70*/  @!P2 LDGSTS.E.BYPASS.LTC128B.128 [R28+0x14400], desc[UR52][R2.64+0x80], !P0 ;  /* 0x14400080021cafae */ /* 0x0003e2000c101d74 */
[----:B------:R-:W-:Y:S01]  /*10f80*/  ISETP.GE.AND P2, PT, R8, R5, PT ;  /* 0x000000050800720c */ /* 0x000fe20003f46270 */
[----:B------:R-:W-:-:S12]  /*10f90*/  VIADD R8, R6, 0x20 ;  /* 0x0000002006087836 */ /* 0x000fd80000000000 */
[----:B0-----:R-:W-:-:S05]  /*10fa0*/  @!P2 IADD3 R14, P3, R25, R14, RZ ;  /* 0x0000000e190ea210 */ /* 0x001fca0007f7e0ff */
[----:B------:R-:W-:Y:S02]  /*10fb0*/  @!P2 IMAD.X R7, RZ, RZ, R7, P3 ;  /* 0x000000ffff07a224 */ /* 0x000fe400018e0607 */
[----:B-1----:R-:W-:Y:S02]  /*10fc0*/  @!P2 IMAD.MOV.U32 R2, RZ, RZ, R14 ;  /* 0x000000ffff02a224 */ /* 0x002fe400078e000e */
[----:B------:R-:W0:Y:S01]  /*10fd0*/  SHFL.IDX PT, R14, R0, 0x2, 0x181f ;  /* 0x00581f00000e7f89 */ /* 0x000e2200000e0000 */
[----:B------:R-:W-:-:S03]  /*10fe0*/  @!P2 IMAD.MOV.U32 R3, RZ, RZ, R7 ;  /* 0x000000ffff03a224 */ /* 0x000fc600078e0007 */
[----:B------:R-:W1:Y:S04]  /*10ff0*/  SHFL.IDX PT, R7, R4, 0x2, 0x181f ;  /* 0x00581f0004077f89 */ /* 0x000e6800000e0000 */
[----:B------:R-:W-:Y:S04]  /*11000*/  @!P2 LDGSTS.E.BYPASS.LTC128B.128 [R28+0x10c00], desc[UR52][R2.64], !P1 ;  /* 0x10c00000021cafae */ /* 0x000fe8000c901d74 */
[----:B------:R2:W-:Y:S01]  /*11010*/  @!P2 LDGSTS.E.BYPASS.LTC128B.128 [R28+0x14c00], desc[UR52][R2.64+0x80], !P0 ;  /* 0x14c00080021cafae */ /* 0x0005e2000c101d74 */
[----:B------:R-:W-:Y:S01]  /*11020*/  ISETP.GE.AND P2, PT, R8, R5, PT ;  /* 0x000000050800720c */ /* 0x000fe20003f46270 */
[----:B------:R-:W-:-:S12]  /*11030*/  VIADD R8, R6, 0x30 ;  /* 0x0000003006087836 */ /* 0x000fd80000000000 */
[----:B0-----:R-:W-:-:S05]  /*11040*/  @!P2 IADD3 R14, P3, R25, R14, RZ ;  /* 0x0000000e190ea210 */ /* 0x001fca0007f7e0ff */
[----:B-1----:R-:W-:Y:S02]  /*11050*/  @!P2 IMAD.X R7, RZ, RZ, R7, P3 ;  /* 0x000000ffff07a224 */ /* 0x002fe400018e0607 */
[----:B--2---:R-:W-:Y:S02]  /*11060*/  @!P2 IMAD.MOV.U32 R2, RZ, RZ, R14 ;  /* 0x000000ffff02a224 */ /* 0x004fe400078e000e */
        /* <DEDUP_REMOVED lines=35> */
[----:B------:R-:W-:-:S13]  /*112a0*/  ISETP.GE.AND P2, PT, R8, R5, PT ;  /* 0x000000050800720c */ /* 0x000fda0003f46270 */
[----:B0-----:R-:W-:-:S05]  /*112b0*/  @!P2 IADD3 R14, P3, R25, R14, RZ ;  /* 0x0000000e190ea210 */ /* 0x001fca0007f7e0ff */
[----:B-1----:R-:W-:Y:S02]  /*112c0*/  @!P2 IMAD.X R7, RZ, RZ, R7, P3 ;  /* 0x000000ffff07a224 */ /* 0x002fe400018e0607 */
[----:B--2---:R-:W-:Y:S02]  /*112d0*/  @!P2 IMAD.MOV.U32 R2, RZ, RZ, R14 ;  /* 0x000000ffff02a224 */ /* 0x004fe400078e000e */
[----:B------:R-:W-:Y:S01]  /*112e0*/  @!P2 IMAD.MOV.U32 R3, RZ, RZ, R7 ;  /* 0x000000ffff03a224 */ /* 0x000fe200078e0007 */
[----:B------:R0:W1:Y:S04]  /*112f0*/  SHFL.IDX PT, R14, R0, 0x7, 0x181f ;  /* 0x00f81f00000e7f89 */ /* 0x00006800000e0000 */
[----:B------:R0:W-:Y:S04]  /*11300*/  @!P2 LDGSTS.E.BYPASS.LTC128B.128 [R28+0x13400], desc[UR52][R2.64], !P1 ;  /* 0x13400000021cafae */ /* 0x0001e8000c901d74 */
[----:B------:R0:W-:Y:S04]  /*11310*/  @!P2 LDGSTS.E.BYPASS.LTC128B.128 [R28+0x17400], desc[UR52][R2.64+0x80], !P0 ;  /* 0x17400080021cafae */ /* 0x0001e8000c101d74 */
[----:B------:R0:W2:Y:S02]  /*11320*/  SHFL.IDX PT, R7, R4, 0x7, 0x181f ;  /* 0x00f81f0004077f89 */ /* 0x0000a400000e0000 */
.L_x_1418:
[----:B------:R-:W-:Y:S01]  /*11330*/  VIADD R6, R6, 0x70 ;  /* 0x0000007006067836 */ /* 0x000fe20000000000 */
[----:B------:R-:W-:Y:S01]  /*11340*/  BSSY B0, `(.L_x_1338) ;  /* 0x000000b000007945 */ /* 0x000fe20003800000 */
[----:B0-----:R-:W-:-:S03]  /*11350*/  IMAD.MOV.U32 R0, RZ, RZ, 0x1 ;  /* 0x00000001ff007424 */ /* 0x001fc600078e00ff */
[----:B------:R-:W-:-:S13]  /*11360*/  ISETP.GE.AND P2, PT, R6, R5, PT ;  /* 0x000000050600720c */ /* 0x000fda0003f46270 */
[----:B------:R-:W-:Y:S05]  /*11370*/  @P2 BRA `(.L_x_1339) ;  /* 0x00000000001c2947 */ /* 0x000fea0003800000 */
[----:B-1----:R-:W-:-:S05]  /*11380*/  IADD3 R2, P2, R25, R14, RZ ;  /* 0x0000000e19027210 */ /* 0x002fca0007f5e0ff */
[----:B--2---:R-:W-:-:S05]  /*11390*/  IMAD.X R3, RZ, RZ, R7, P2 ;  /* 0x000000ffff037224 */ /* 0x004fca00010e0607 */
[----:B------:R-:W-:Y:S01]  /*113a0*/  @!PT LDS RZ, [RZ] ;  /* 0x00000000fffff984 */ /* 0x000fe20000000800 */
[----:B------:R-:W-:Y:S01]  /*113b0*/  @!PT LDS RZ, [RZ] ;  /* 0x00000000fffff984 */ /* 0x000fe20000000800 */
[----:B------:R-:W-:Y:S01]  /*113c0*/  @!PT LDS RZ, [RZ] ;  /* 0x00000000fffff984 */ /* 0x000fe20000000800 */
[----:B------:R0:W-:Y:S04]  /*113d0*/  LDGSTS.E.BYPASS.LTC128B.128 [R28+0x13c00], desc[UR52][R2.64], !P1 ;  /* 0x13c00000021c7fae */ /* 0x0001e8000c901d74 */
[----:B------:R0:W-:Y:S02]  /*113e0*/  LDGSTS.E.BYPASS.LTC128B.128 [R28+0x17c00], desc[UR52][R2.64+0x80], !P0 ;  /* 0x17c00080021c7fae */ /* 0x0001e4000c101d74 */
.L_x_1339:
[----:B------:R-:W-:Y:S05]  /*113f0*/  BSYNC B0 ;  /* 0x0000000000007941 */ /* 0x000fea0003800000 */
.L_x_1338:
[----:B------:R-:W-:Y:S01]  /*11400*/  NOP ;  /* 0x0000000000007918 */ /* 0x000fe20000000000 */
[----:B------:R-:W-:Y:S01]  /*11410*/  SYNCS.ARRIVE.TRANS64.RED.A0T1 RZ, [UR46+0x20800], RZ ;  /* 0x020800ffffff79a7 */ /* 0x000fe2000820042e */
[----:B------:R-:W-:Y:S01]  /*11420*/  SHF.L.U32 R0, R0, 0x1f, RZ ;  /* 0x0000001f00007819 */ /* 0x000fe200000006ff */
[----:B------:R-:W-:Y:S01]  /*11430*/  ARRIVES.LDGSTSBAR.64.TRANSCNT [UR46+0x20800] ;  /* 0x02080000ff0079b0 */ /* 0x000fe20008000aae */
[----:B------:R-:W-:Y:S01]  /*11440*/  NOP ;  /* 0x0000000000007918 */ /* 0x000fe20000000000 */
[----:B------:R-:W-:Y:S01]  /*11450*/  SYNCS.ARRIVE.TRANS64.A1T0 RZ, [UR46+0x20800], RZ ;  /* 0x020800ffffff79a7 */ /* 0x000fe2000810002e */
[----:B------:R-:W-:-:S05]  /*11460*/  VIADD R16, R16, 0xfffffffe ;  /* 0xfffffffe10107836 */ /* 0x000fca0000000000 */
[----:B------:R-:W-:Y:S01]  /*11470*/  ISETP.GE.AND P0, PT, R16, UR49, PT ;  /* 0x0000003110007c0c */ /* 0x000fe2000bf06270 */
[----:B------:R-:W3:Y:S02]  /*11480*/  SYNCS.PHASECHK.TRANS64.TRYWAIT P1, [UR46+0x20820], R0 ;  /* 0x02082000ff0075a7 */ /* 0x000ee4000802016e */
[----:B---3--:R-:W-:Y:S10]  /*11490*/  @!P1 BRA `(.L_x_1340) ;  /* 0x0000003400e49947 */ /* 0x008ff40003800000 */
.L_x_1419:
[----:B------:R-:W-:Y:S01]  /*114a0*/  IMAD.MOV.U32 R30, RZ, RZ, 0x1 ;  /* 0x00000001ff1e7424 */ /* 0x000fe200078e00ff */
[----:B------:R-:W-:Y:S06]  /*114b0*/  @!P0 BRA `(.L_x_1341) ;  /* 0x0000001400048947 */ /* 0x000fec0003800000 */
[----:B0-----:R-:W0:Y:S01]  /*114c0*/  S2R R2, SR_TID.X ;  /* 0x0000000000027919 */ /* 0x001e220000002100 */
[----:B------:R-:W-:Y:S01]  /*114d0*/  UIADD3 UR4, UR45, 0x1, URZ ;  /* 0x000000012d047890 */ /* 0x000fe2000fffe03f */
[----:B------:R-:W-:Y:S01]  /*114e0*/  LOP3.LUT R3, RZ, UR43, RZ, 0x33, !PT ;  /* 0x0000002bff037c12 */ /* 0x000fe2000f8e33ff */
[----:B--2---:R-:W-:Y:S01]  /*114f0*/  IMAD.MOV.U32 R7, RZ, RZ, 0x1 ;  /* 0x00000001ff077424 */ /* 0x004fe200078e00ff */
[----:B------:R-:W2:Y:S01]  /*11500*/  S2R R4, SR_TID.X ;  /* 0x0000000000047919 */ /* 0x000ea20000002100 */
[----:B------:R-:W-:Y:S01]  /*11510*/  UIMAD UR4, UR4, UR37, URZ ;  /* 0x00000025040472a4 */ /* 0x000fe2000f8e023f */
[----:B------:R-:W-:Y:S01]  /*11520*/  LOP3.LUT R5, RZ, UR42, RZ, 0x33, !PT ;  /* 0x0000002aff057c12 */ /* 0x000fe2000f8e33ff */
[----:B------:R-:W-:-:S04]  /*11530*/  IMAD.MOV.U32 R6, RZ, RZ, RZ ;  /* 0x000000ffff067224 */ /* 0x000fc800078e00ff */
[----:B---3--:R-:W-:-:S04]  /*11540*/  LOP3.LUT R0, RZ, UR4, RZ, 0x33, !PT ;  /* 0x00000004ff007c12 */ /* 0x008fc8000f8e33ff */
[----:B------:R-:W-:-:S04]  /*11550*/  VIADDMNMX R0, R0, -UR44, R3, !PT ;  /* 0x8000002c00007c46 */ /* 0x000fc8000f800103 */
[----:B------:R-:W-:-:S04]  /*11560*/  VIMNMX R0, R0, R5, !PT ;  /* 0x0000000500007248 */ /* 0x000fc80007fe0100 */
[----:B------:R-:W-:Y:S01]  /*11570*/  IADD3 R32, -R0, -0x2, RZ ;  /* 0xfffffffe00207810 */ /* 0x000fe20007ffe1ff */
[----:B0-----:R-:W-:Y:S01]  /*11580*/  IMAD.SHL.U32 R2, R2, 0x10, RZ ;  /* 0x0000001002027824 */ /* 0x001fe200078e00ff */
[----:B--2---:R-:W-:Y:S01]  /*11590*/  LOP3.LUT P1, RZ, R4, 0x4, RZ, 0xc0, !PT ;  /* 0x0000000404ff7812 */ /* 0x004fe2000782c0ff */
[----:B------:R-:W-:-:S03]  /*115a0*/  IMAD.MOV.U32 R4, RZ, RZ, 0x40 ;  /* 0x00000040ff047424 */ /* 0x000fc600078e00ff */
[----:B------:R-:W-:-:S04]  /*115b0*/  LOP3.LUT R2, R2, 0x70, RZ, 0xc0, !PT ;  /* 0x0000007002027812 */ /* 0x000fc800078ec0ff */
[----:B------:R-:W-:Y:S02]  /*115c0*/  IADD3 R17, R2, R17, R22 ;  /* 0x0000001102117210 */ /* 0x000fe40007ffe016 */
[----:B------:R-:W-:-:S03]  /*115d0*/  SEL R4, R4, 0xffffffc0, !P1 ;  /* 0xffffffc004047807 */ /* 0x000fc60004800000 */
[----:B------:R-:W-:Y:S02]  /*115e0*/  VIADD R17, R17, 0xffffff40 ;  /* 0xffffff4011117836 */ /* 0x000fe40000000000 */
[----:B------:R-:W-:Y:S02]  /*115f0*/  IMAD.IADD R2, R4, 0x1, R29 ;  /* 0x0000000104027824 */ /* 0x000fe400078e021d */
[----:B------:R-:W-:-:S07]  /*11600*/  IMAD R5, R0, -0x40, R17 ;  /* 0xffffffc000057824 */ /* 0x000fce00078e0211 */
.L_x_1356:
[----:B0-----:R-:W0:Y:S01]  /*11610*/  S2R R4, SR_TID.X ;  /* 0x0000000000047919 */ /* 0x001e220000002100 */
[----:B------:R-:W2:Y:S01]  /*11620*/  LDC R3, c[0x0][0x430] ;  /* 0x00010c00ff037b82 */ /* 0x000ea20000000800 */
[----:B------:R-:W3:Y:S01]  /*11630*/  S2R R0, SR_TID.X ;  /* 0x0000000000007919 */ /* 0x000ee20000002100 */
[----:B0-----:R-:W-:Y:S01]  /*11640*/  IMAD.SHL.U32 R4, R4, 0x10, RZ ;  /* 0x0000001004047824 */ /* 0x001fe200078e00ff */
[----:B---3--:R-:W-:-:S04]  /*11650*/  LOP3.LUT R0, R0, 0x7f, RZ, 0xc0, !PT ;  /* 0x0000007f00007812 */ /* 0x008fc800078ec0ff */
[----:B------:R-:W-:Y:S02]  /*11660*/  LOP3.LUT R4, R4, 0x70, RZ, 0xc0, !PT ;  /* 0x0000007004047812 */ /* 0x000fe400078ec0ff */
[----:B------:R-:W-:-:S04]  /*11670*/  SHF.R.U32.HI R0, RZ, 0x3, R0 ;  /* 0x00000003ff007819 */ /* 0x000fc80000011600 */
[----:B------:R-:W-:Y:S02]  /*11680*/  LOP3.LUT R0, R4, R0, RZ, 0xfc, !PT ;  /* 0x0000000004007212 */ /* 0x000fe400078efcff */
[----:B------:R-:W3:Y:S01]  /*11690*/  LDL R4, [R1] ;  /* 0x0000000001047983 */ /* 0x000ee20000100800 */
[----:B--2---:R-:W-:Y:S01]  /*116a0*/  ISETP.NE.AND P0, PT, R3, 0x1, PT ;  /* 0x000000010300780c */ /* 0x004fe20003f05270 */
[----:B------:R-:W-:Y:S01]  /*116b0*/  IMAD.MOV.U32 R12, RZ, RZ, R5 ;  /* 0x000000ffff0c7224 */ /* 0x000fe200078e0005 */
[----:B------:R-:W-:-:S11]  /*116c0*/  ISETP.GT.U32.AND P1, PT, R0, 0x3f, PT ;  /* 0x0000003f0000780c */ /* 0x000fd60003f24070 */
[----:B------:R-:W0:Y:S08]  /*116d0*/  @P0 LDC R0, c[0x0][0x434] ;  /* 0x00010d00ff000b82 */ /* 0x000e300000000800 */
[----:B------:R-:W2:Y:S08]  /*116e0*/  @P0 LDC R3, c[0x0][0x438] ;  /* 0x00010e00ff030b82 */ /* 0x000eb00000000800 */
[----:B------:R-:W4:Y:S08]  /*116f0*/  @!P1 LDC.64 R10, c[0x0][0x428] ;  /* 0x00010a00ff0a9b82 */ /* 0x000f300000000a00 */
[----:B------:R-:W1:Y:S01]  /*11700*/  @!P1 LDC.64 R8, c[0x0][0x418] ;  /* 0x00010600ff089b82 */ /* 0x000e620000000a00 */
[----:B0-----:R-:W-:Y:S01]  /*11710*/  @P0 IMAD.HI.U32 R0, R5, R0, RZ ;  /* 0x0000000005000227 */ /* 0x001fe200078e00ff */
[----:B------:R-:W-:-:S04]  /*11720*/  ULOP3.LUT UR4, UR36, 0x2, URZ, 0xfc, !UPT ;  /* 0x0000000224047892 */ /* 0x000fc8000f8efc3f */
[----:B--2---:R-:W-:-:S04]  /*11730*/  @P0 SHF.R.U32.HI R12, RZ, R3, R0 ;  /* 0x00000003ff0c0219 */ /* 0x004fc80000011600 */
[--C-:B------:R-:W-:Y:S01]  /*11740*/  @!P1 SHF.R.S32.HI R3, RZ, 0x1f, R12.reuse ;  /* 0x0000001fff039819 */ /* 0x100fe2000001140c */
[----:B------:R-:W-:-:S04]  /*11750*/  @!P1 IMAD.MOV.U32 R2, RZ, RZ, R12 ;  /* 0x000000ffff029224 */ /* 0x000fc800078e000c */
[----:B----4-:R-:W-:-:S03]  /*11760*/  @!P1 IMAD.WIDE.U32 R2, R34, R10, R2 ;  /* 0x0000000a22029225 */ /* 0x010fc600078e0002 */
[----:B-1----:R-:W-:Y:S01]  /*11770*/  @!P1 LEA R8, P0, R2, R8, 0x2 ;  /* 0x0000000802089211 */ /* 0x002fe200078010ff */
[----:B------:R-:W-:Y:S02]  /*11780*/  VIADD R32, R32, 0xffffffff ;  /* 0xffffffff20207836 */ /* 0x000fe40000000000 */
[----:B---3--:R-:W-:Y:S02]  /*11790*/  @!P1 IMAD R0, R4, R10, RZ ;  /* 0x0000000a04009224 */ /* 0x008fe400078e02ff */
[----:B------:R-:W-:Y:S02]  /*117a0*/  IMAD.U32 R4, RZ, RZ, UR4 ;  /* 0x00000004ff047e24 */ /* 0x000fe4000f8e00ff */
[----:B------:R-:W-:Y:S02]  /*117b0*/  @!P1 IMAD R11, R34, R11, R0 ;  /* 0x0000000b220b9224 */ /* 0x000fe400078e0200 */
[----:B------:R-:W-:Y:S02]  /*117c0*/  IMAD.MOV.U32 R10, RZ, RZ, RZ ;  /* 0x000000ffff0a7224 */ /* 0x000fe400078e00ff */
[----:B------:R-:W-:Y:S01]  /*117d0*/  @!P1 IMAD.IADD R0, R11, 0x1, R3 ;  /* 0x000000010b009824 */ /* 0x000fe200078e0203 */
[----:B------:R-:W-:-:S04]  /*117e0*/  ISETP.NE.AND P2, PT, R4, 0x3, PT ;  /* 0x000000030400780c */ /* 0x000fc80003f45270 */
[----:B------:R-:W-:Y:S01]  /*117f0*/  @!P1 LEA.HI.X R9, R2, R9, R0, 0x2, P0 ;  /* 0x0000000902099211 */ /* 0x000fe200000f1400 */
[----:B------:R-:W-:-:S04]  /*11800*/  VIADD R0, R6, 0x1 ;  /* 0x0000000106007836 */ /* 0x000fc80000000000 */
[----:B------:R0:W5:Y:S01]  /*11810*/  @!P1 LDG.E R10, desc[UR52][R8.64] ;  /* 0x00000034080a9981 */ /* 0x000162000c1e1900 */
[----:B------:R-:W-:Y:S02]  /*11820*/  ISETP.NE.AND P1, PT, R0, 0x2, PT ;  /* 0x000000020000780c */ /* 0x000fe40003f25270 */
[----:B------:R-:W-:Y:S02]  /*11830*/  ISETP.GT.AND P0, PT, R32, UR49, PT ;  /* 0x0000003120007c0c */ /* 0x000fe4000bf04270 */
[----:B------:R-:W-:Y:S02]  /*11840*/  SEL R30, RZ, 0x1, P1 ;  /* 0x00000001ff1e7807 */ /* 0x000fe40000800000 */
[----:B------:R-:W-:Y:S02]  /*11850*/  SEL R0, R0, RZ, P1 ;  /* 0x000000ff00007207 */ /* 0x000fe40000800000 */
[----:B------:R-:W-:Y:S01]  /*11860*/  LOP3.LUT R30, R7, R30, RZ, 0x3c, !PT ;  /* 0x0000001e071e7212 */ /* 0x000fe200078e3cff */
[----:B0-----:R-:W-:Y:S06]  /*11870*/  @!P2 BRA `(.L_x_1342) ;  /* 0x000000000004a947 */ /* 0x001fec0003800000 */
[----:B------:R-:W-:Y:S01]  /*11880*/  BPT.TRAP 0x1 ;  /* 0x000000040000795c */ /* 0x000fe20000300000 */
.L_x_1342:
[----:B------:R-:W-:Y:S02]  /*11890*/  LEA R4, R0, UR46, 0x3 ;  /* 0x0000002e00047c11 */ /* 0x000fe4000f8e18ff */
[----:B------:R-:W-:-:S04]  /*118a0*/  SHF.L.U32 R17, R30, 0x1f, RZ ;  /* 0x0000001f1e117819 */ /* 0x000fc800000006ff */
[----:B------:R-:W0:Y:S02]  /*118b0*/  SYNCS.PHASECHK.TRANS64.TRYWAIT P1, [R4+URZ+0x20880], R17 ;  /* 0x02088011040075a7 */ /* 0x000e24000802017f */
[----:B0-----:R-:W-:Y:S05]  /*118c0*/  @!P1 BRA `(.L_x_1343) ;  /* 0x0000003000ec9947 */ /* 0x001fea0003800000 */
.L_x_1420:
[----:B------:R-:W-:Y:S01]  /*118d0*/  ULDC UR4, c[0x0][0x430] ;  /* 0x00010c0000047ab9 */ /* 0x000fe20000000800 */
[----:B------:R-:W1:Y:S01]  /*118e0*/  S2R R23, SR_TID.X ;  /* 0x0000000000177919 */ /* 0x000e620000002100 */
[----:B------:R-:W-:Y:S01]  /*118f0*/  UIADD3 UR4, -UR4, URZ, URZ ;  /* 0x0000003f04047290 */ /* 0x000fe2000fffe13f */
[----:B-----5:R-:W-:Y:S01]  /*11900*/  SHF.R.S32.HI R16, RZ, 0x1f, R10 ;  /* 0x0000001fff107819 */ /* 0x020fe2000001140a */
[----:B------:R-:W2:Y:S01]  /*11910*/  LDC R13, c[0x0][0x2f4] ;  /* 0x0000bd00ff0d7b82 */ /* 0x000ea20000000800 */
[----:B------:R-:W-:Y:S02]  /*11920*/  R2UR UR6, R33 ;  /* 0x00000000210672ca */ /* 0x000fe400000e0000 */
[----:B------:R-:W-:Y:S01]  /*11930*/  LOP3.LUT P2, RZ, R31, 0x1, RZ, 0xc0, !PT ;  /* 0x000000011fff7812 */ /* 0x000fe2000784c0ff */
[----:B------:R-:W-:Y:S01]  /*11940*/  IMAD R8, R12, UR4, R5 ;  /* 0x000000040c087c24 */ /* 0x000fe2000f8e0205 */
[----:B------:R-:W-:-:S04]  /*11950*/  ULDC.64 UR4, c[0x0][0x328] ;  /* 0x0000ca0000047ab9 */ /* 0x000fc80000000a00 */
[----:B------:R-:W-:-:S05]  /*11960*/  SHF.R.S32.HI R9, RZ, 0x1f, R8 ;  /* 0x0000001fff097819 */ /* 0x000fca0000011408 */
[----:B------:R-:W-:-:S04]  /*11970*/  IMAD R3, R9, UR4, RZ ;  /* 0x0000000409037c24 */ /* 0x000fc8000f8e02ff */
[C---:B------:R-:W-:Y:S02]  /*11980*/  IMAD R11, R8.reuse, UR5, R3 ;  /* 0x00000005080b7c24 */ /* 0x040fe4000f8e0203 */
[----:B------:R-:W-:Y:S01]  /*11990*/  IMAD.WIDE.U32 R2, R8, UR4, RZ ;  /* 0x0000000408027c25 */ /* 0x000fe2000f8e00ff */
[----:B------:R-:W-:-:S03]  /*119a0*/  ULDC.64 UR4, c[0x0][0x338] ;  /* 0x0000ce0000047ab9 */ /* 0x000fc60000000a00 */
[----:B------:R-:W-:Y:S02]  /*119b0*/  IMAD.IADD R3, R3, 0x1, R11 ;  /* 0x0000000103037824 */ /* 0x000fe400078e020b */
[----:B------:R-:W-:Y:S02]  /*119c0*/  IMAD R11, R16, UR4, RZ ;  /* 0x00000004100b7c24 */ /* 0x000fe4000f8e02ff */
[----:B------:R-:W-:-:S04]  /*119d0*/  IMAD.WIDE.U32 R2, R10, UR4, R2 ;  /* 0x000000040a027c25 */ /* 0x000fc8000f8e0002 */
[----:B------:R-:W-:Y:S01]  /*119e0*/  IMAD R11, R10, UR5, R11 ;  /* 0x000000050a0b7c24 */ /* 0x000fe2000f8e020b */
[----:B------:R-:W-:Y:S01]  /*119f0*/  ULDC.64 UR4, c[0x0][0x330] ;  /* 0x0000cc0000047ab9 */ /* 0x000fe20000000a00 */
[----:B-1----:R-:W-:Y:S02]  /*11a00*/  IMAD.SHL.U32 R23, R23, 0x10, RZ ;  /* 0x0000001017177824 */ /* 0x002fe400078e00ff */
[----:B------:R-:W-:Y:S02]  /*11a10*/  IMAD.IADD R3, R3, 0x1, R11 ;  /* 0x0000000103037824 */ /* 0x000fe400078e020b */
[----:B------:R-:W-:Y:S01]  /*11a20*/  IMAD.U32 R11, RZ, RZ, UR4 ;  /* 0x00000004ff0b7e24 */ /* 0x000fe2000f8e00ff */
[----:B------:R-:W-:Y:S01]  /*11a30*/  UIMAD UR4, UR6, UR4, URZ ;  /* 0x00000004060472a4 */ /* 0x000fe2000f8e023f */
[----:B------:R-:W-:Y:S02]  /*11a40*/  LOP3.LUT R23, R23, 0x70, RZ, 0xc0, !PT ;  /* 0x0000007017177812 */ /* 0x000fe400078ec0ff */
[----:B------:R-:W-:Y:S01]  /*11a50*/  IMAD.WIDE.U32 R2, R11, UR40, R2 ;  /* 0x000000280b027c25 */ /* 0x000fe2000f8e0002 */
[----:B------:R-:W-:Y:S01]  /*11a60*/  ULDC.64 UR6, c[0x0][0x318] ;  /* 0x0000c60000067ab9 */ /* 0x000fe20000000a00 */
[----:B------:R-:W-:Y:S01]  /*11a70*/  UIMAD UR4, UR40, UR5, UR4 ;  /* 0x00000005280472a4 */ /* 0x000fe2000f8e0204 */
[----:B--2---:R-:W-:Y:S01]  /*11a80*/  ISETP.GE.AND P3, PT, R23, R13, PT ;  /* 0x0000000d1700720c */ /* 0x004fe20003f66270 */
[----:B------:R-:W-:Y:S01]  /*11a90*/  IMAD.U32 R11, RZ, RZ, UR7 ;  /* 0x00000007ff0b7e24 */ /* 0x000fe2000f8e00ff */
[----:B------:R-:W-:-:S04]  /*11aa0*/  IADD3 R18, P1, R2, UR6, RZ ;  /* 0x0000000602127c10 */ /* 0x000fc8000ff3e0ff */
[----:B------:R-:W-:Y:S01]  /*11ab0*/  IADD3.X R20, R11, UR4, R3, P1, !PT ;  /* 0x000000040b147c10 */ /* 0x000fe20008ffe403 */
[----:B------:R-:W-:-:S03]  /*11ac0*/  UMOV UR4, 0xffffffff ;  /* 0xffffffff00047882 */ /* 0x000fc60000000000 */
[----:B------:R-:W-:Y:S05]  /*11ad0*/  BRA.DIV UR4, `(.L_x_1344) ;  /* 0x00000032047c7947 */ /* 0x000fea000b800000 */
[----:B------:R-:W1:Y:S01]  /*11ae0*/  SHFL.IDX PT, R14, R18, RZ, 0x181f ;  /* 0x00181fff120e7589 */ /* 0x000e6200000e0000 */
[----:B------:R-:W-:-:S03]  /*11af0*/  IMAD R19, R0, 0x4000, R28 ;  /* 0x0000400000137824 */ /* 0x000fc600078e021c */
[----:B------:R-:W2:Y:S04]  /*11b00*/  SHFL.IDX PT, R3, R20, RZ, 0x181f ;  /* 0x00181fff14037589 */ /* 0x000ea800000e0000 */
[----:B------:R-:W3:Y:S04]  /*11b10*/  SHFL.IDX PT, R11, R18, 0x1, 0x181f ;  /* 0x00381f00120b7f89 */ /* 0x000ee800000e0000 */
[----:B------:R-:W4:Y:S04]  /*11b20*/  SHFL.IDX PT, R21, R20, 0x1, 0x181f ;  /* 0x00381f0014157f89 */ /* 0x000f2800000e0000 */
[----:B------:R-:W5:Y:S04]  /*11b30*/  SHFL.IDX PT, R12, R18, 0x2, 0x181f ;  /* 0x00581f00120c7f89 */ /* 0x000f6800000e0000 */
[----:B------:R-:W0:Y:S01]  /*11b40*/  SHFL.IDX PT, R22, R20, 0x2, 0x181f ;  /* 0x00581f0014167f89 */ /* 0x000e2200000e0000 */
[----:B-1----:R-:W-:-:S03]  /*11b50*/  IADD3 R2, P1, R23, R14, RZ ;  /* 0x0000000e17027210 */ /* 0x002fc60007f3e0ff */
[----:B------:R-:W1:Y:S02]  /*11b60*/  SHFL.IDX PT, R20, R20, 0x3, 0x181f ;  /* 0x00781f0014147f89 */ /* 0x000e6400000e0000 */
[----:B--2---:R-:W-:Y:S02]  /*11b70*/  IMAD.X R3, RZ, RZ, R3, P1 ;  /* 0x000000ffff037224 */ /* 0x004fe400008e0603 */
[----:B------:R2:W0:Y:S04]  /*11b80*/  SHFL.IDX PT, R14, R18, 0x3, 0x181f ;  /* 0x00781f00120e7f89 */ /* 0x00042800000e0000 */
[----:B------:R-:W-:Y:S04]  /*11b90*/  LDGSTS.E.BYPASS.LTC128B.128 [R19+0x8400], desc[UR52][R2.64], !P3 ;  /* 0x0840000002137fae */ /* 0x000fe8000d901d74 */
[----:B------:R3:W-:Y:S02]  /*11ba0*/  LDGSTS.E.BYPASS.LTC128B.128 [R19+0xa400], desc[UR52][R2.64+0x80], !P2 ;  /* 0x0a40008002137fae */ /* 0x0007e4000d101d74 */
[----:B---3--:R-:W-:-:S05]  /*11bb0*/  IADD3 R2, P1, R23, R11, RZ ;  /* 0x0000000b17027210 */ /* 0x008fca0007f3e0ff */
[----:B----4-:R-:W-:-:S05]  /*11bc0*/  IMAD.X R3, RZ, RZ, R21, P1 ;  /* 0x000000ffff037224 */ /* 0x010fca00008e0615 */
[----:B------:R-:W-:Y:S04]  /*11bd0*/  LDGSTS.E.BYPASS.LTC128B.128 [R19+0x8c00], desc[UR52][R2.64], !P3 ;  /* 0x08c0000002137fae */ /* 0x000fe8000d901d74 */
[----:B------:R5:W-:Y:S02]  /*11be0*/  LDGSTS.E.BYPASS.LTC128B.128 [R19+0xac00], desc[UR52][R2.64+0x80], !P2 ;  /* 0x0ac0008002137fae */ /* 0x000be4000d101d74 */
[----:B-----5:R-:W-:-:S05]  /*11bf0*/  IADD3 R2, P1, R23, R12, RZ ;  /* 0x0000000c17027210 */ /* 0x020fca0007f3e0ff */
[----:B0-----:R-:W-:-:S05]  /*11c00*/  IMAD.X R3, RZ, RZ, R22, P1 ;  /* 0x000000ffff037224 */ /* 0x001fca00008e0616 */
[----:B------:R2:W-:Y:S04]  /*11c10*/  LDGSTS.E.BYPASS.LTC128B.128 [R19+0x9400], desc[UR52][R2.64], !P3 ;  /* 0x0940000002137fae */ /* 0x0005e8000d901d74 */
[----:B-1----:R2:W-:Y:S02]  /*11c20*/  LDGSTS.E.BYPASS.LTC128B.128 [R19+0xb400], desc[UR52][R2.64+0x80], !P2 ;  /* 0x0b40008002137fae */ /* 0x0025e4000d101d74 */
.L_x_1430:
        /* <DEDUP_REMOVED lines=17> */
.L_x_1345:
[----:B------:R0:W-:Y:S01]  /*11d40*/  SYNCS.ARRIVE.TRANS64.A1T0 RZ, [R4+URZ+0x20870], RZ ;  /* 0x020870ff04ff79a7 */ /* 0x0001e2000810003f */
[----:B------:R-:W-:Y:S05]  /*11d50*/  @!P2 BRA `(.L_x_1346) ;  /* 0x000000000004a947 */ /* 0x000fea0003800000 */
[----:B------:R-:W-:Y:S01]  /*11d60*/  BPT.TRAP 0x1 ;  /* 0x000000040000795c */ /* 0x000fe20000300000 */
.L_x_1346:
[----:B------:R-:W1:Y:S02]  /*11d70*/  SYNCS.PHASECHK.TRANS64.TRYWAIT P1, [R4+URZ+0x20840], R17 ;  /* 0x02084011040075a7 */ /* 0x000e64000802017f */
[----:B-1----:R-:W-:Y:S05]  /*11d80*/  @!P1 BRA `(.L_x_1347) ;  /* 0x0000003000f49947 */ /* 0x002fea0003800000 */
.L_x_1431:
[----:B------:R-:W2:Y:S01]  /*11d90*/  S2R R18, SR_TID.X ;  /* 0x0000000000127919 */ /* 0x000ea20000002100 */
[----:B------:R-:W-:Y:S01]  /*11da0*/  ULDC.64 UR4, c[0x0][0x300] ;  /* 0x0000c00000047ab9 */ /* 0x000fe20000000a00 */
[----:B------:R-:W-:Y:S01]  /*11db0*/  R2UR UR6, R33 ;  /* 0x00000000210672ca */ /* 0x000fe200000e0000 */
[----:B------:R-:W-:Y:S01]  /*11dc0*/  IMAD R9, R9, UR4, RZ ;  /* 0x0000000409097c24 */ /* 0x000fe2000f8e02ff */
[----:B------:R-:W3:Y:S01]  /*11dd0*/  LDC R11, c[0x0][0x2f4] ;  /* 0x0000bd00ff0b7b82 */ /* 0x000ee20000000800 */
[----:B------:R-:W-:Y:S01]  /*11de0*/  IMAD.WIDE.U32 R2, R8, UR4, RZ ;  /* 0x0000000408027c25 */ /* 0x000fe2000f8e00ff */
[----:B------:R-:W-:-:S03]  /*11df0*/  LOP3.LUT P2, RZ, R31, 0x1, RZ, 0xc0, !PT ;  /* 0x000000011fff7812 */ /* 0x000fc6000784c0ff */
        /* <DEDUP_REMOVED lines=15> */
[----:B--2---:R-:W-:-:S03]  /*11ef0*/  IMAD.SHL.U32 R18, R18, 0x10, RZ ;  /* 0x0000001012127824 */ /* 0x004fc600078e00ff */
[----:B------:R-:W-:Y:S01]  /*11f00*/  IADD3.X R10, R9, UR4, R3, P1, !PT ;  /* 0x00000004090a7c10 */ /* 0x000fe20008ffe403 */
[----:B------:R-:W-:Y:S01]  /*11f10*/  UMOV UR4, 0xffffffff ;  /* 0xffffffff00047882 */ /* 0x000fe20000000000 */
[----:B------:R-:W-:-:S04]  /*11f20*/  LOP3.LUT R18, R18, 0x70, RZ, 0xc0, !PT ;  /* 0x0000007012127812 */ /* 0x000fc800078ec0ff */
[----:B---3--:R-:W-:Y:S01]  /*11f30*/  ISETP.GE.AND P3, PT, R18, R11, PT ;  /* 0x0000000b1200720c */ /* 0x008fe20003f66270 */
[----:B------:R-:W-:-:S12]  /*11f40*/  BRA.DIV UR4, `(.L_x_1348) ;  /* 0x0000003204987947 */ /* 0x000fd8000b800000 */
[----:B------:R-:W2:Y:S01]  /*11f50*/  SHFL.IDX PT, R2, R8, RZ, 0x181f ;  /* 0x00181fff08027589 */ /* 0x000ea200000e0000 */
[----:B------:R-:W-:-:S03]  /*11f60*/  IMAD R9, R0, 0x4000, R36 ;  /* 0x0000400000097824 */ /* 0x000fc600078e0224 */
[----:B------:R-:W3:Y:S01]  /*11f70*/  SHFL.IDX PT, R3, R10, RZ, 0x181f ;  /* 0x00181fff0a037589 */ /* 0x000ee200000e0000 */
[----:B------:R-:W-:-:S03]  /*11f80*/  VIADD R9, R9, UR46 ;  /* 0x0000002e09097c36 */ /* 0x000fc60008000000 */
[----:B------:R-:W4:Y:S04]  /*11f90*/  SHFL.IDX PT, R14, R8, 0x1, 0x181f ;  /* 0x00381f00080e7f89 */ /* 0x000f2800000e0000 */
[----:B-1----:R-:W1:Y:S04]  /*11fa0*/  SHFL.IDX PT, R17, R10, 0x1, 0x181f ;  /* 0x00381f000a117f89 */ /* 0x002e6800000e0000 */
[----:B------:R-:W5:Y:S04]  /*11fb0*/  SHFL.IDX PT, R11, R8, 0x2, 0x181f ;  /* 0x00581f00080b7f89 */ /* 0x000f6800000e0000 */
[----:B------:R-:W0:Y:S01]  /*11fc0*/  SHFL.IDX PT, R16, R10, 0x2, 0x181f ;  /* 0x00581f000a107f89 */ /* 0x000e2200000e0000 */
[----:B--2---:R-:W-:-:S03]  /*11fd0*/  IADD3 R2, P1, R18, R2, RZ ;  /* 0x0000000212027210 */ /* 0x004fc60007f3e0ff */
[----:B------:R-:W2:Y:S02]  /*11fe0*/  SHFL.IDX PT, R10, R10, 0x3, 0x181f ;  /* 0x00781f000a0a7f89 */ /* 0x000ea400000e0000 */
[----:B---3--:R-:W-:-:S05]  /*11ff0*/  IMAD.X R3, RZ, RZ, R3, P1 ;  /* 0x000000ffff037224 */ /* 0x008fca00008e0603 */
[----:B------:R-:W-:Y:S04]  /*12000*/  LDGSTS.E.BYPASS.LTC128B.128 [R9+0x18400], desc[UR52][R2.64], !P3 ;  /* 0x1840000002097fae */ /* 0x000fe8000d901d74 */
[----:B------:R4:W-:Y:S02]  /*12010*/  LDGSTS.E.BYPASS.LTC128B.128 [R9+0x1a400], desc[UR52][R2.64+0x80], !P2 ;  /* 0x1a40008002097fae */ /* 0x0009e4000d101d74 */
[----:B----4-:R-:W-:Y:S02]  /*12020*/  IADD3 R2, P1, R18, R14, RZ ;  /* 0x0000000e12027210 */ /* 0x010fe40007f3e0ff */
[----:B------:R3:W4:Y:S03]  /*12030*/  SHFL.IDX PT, R14, R8, 0x3, 0x181f ;  /* 0x00781f00080e7f89 */ /* 0x00072600000e0000 */
[----:B-1----:R-:W-:-:S05]  /*12040*/  IMAD.X R3, RZ, RZ, R17, P1 ;  /* 0x000000ffff037224 */ /* 0x002fca00008e0611 */
[----:B------:R-:W-:Y:S04]  /*12050*/  LDGSTS.E.BYPASS.LTC128B.128 [R9+0x18c00], desc[UR52][R2.64], !P3 ;  /* 0x18c0000002097fae */ /* 0x000fe8000d901d74 */
[----:B------:R5:W-:Y:S02]  /*12060*/  LDGSTS.E.BYPASS.LTC128B.128 [R9+0x1ac00], desc[UR52][R2.64+0x80], !P2 ;  /* 0x1ac0008002097fae */ /* 0x000be4000d101d74 */
[----:B-----5:R-:W-:-:S05]  /*12070*/  IADD3 R2, P1, R18, R11, RZ ;  /* 0x0000000b12027210 */ /* 0x020fca0007f3e0ff */
[----:B0-----:R-:W-:-:S05]  /*12080*/  IMAD.X R3, RZ, RZ, R16, P1 ;  /* 0x000000ffff037224 */ /* 0x001fca00008e0610 */
[----:B------:R3:W-:Y:S04]  /*12090*/  LDGSTS.E.BYPASS.LTC128B.128 [R9+0x19400], desc[UR52][R2.64], !P3 ;  /* 0x1940000002097fae */ /* 0x0007e8000d901d74 */
[----:B--2-4-:R3:W-:Y:S02]  /*120a0*/  LDGSTS.E.BYPASS.LTC128B.128 [R9+0x1b400], desc[UR52][R2.64+0x80], !P2 ;  /* 0x1b40008002097fae */ /* 0x0147e4000d101d74 */
.L_x_1441:
[----:B---3--:R-:W-:Y:S02]  /*120b0*/  IADD3 R2, P1, R18, R14, RZ ;  /* 0x0000000e12027210 */ /* 0x008fe40007f3e0ff */
        /* <DEDUP_REMOVED lines=16> */
.L_x_1349:
[----:B------:R-:W-:Y:S01]  /*121c0*/  IMAD.U32 R2, RZ, RZ, UR36 ;  /* 0x00000024ff027e24 */ /* 0x000fe2000f8e00ff */
[----:B------:R0:W-:Y:S04]  /*121d0*/  SYNCS.ARRIVE.TRANS64.A1T0 RZ, [R4+URZ+0x20830], RZ ;  /* 0x020830ff04ff79a7 */ /* 0x0001e8000810003f */
[----:B------:R-:W-:-:S04]  /*121e0*/  LOP3.LUT R2, R2, 0x1, RZ, 0xfc, !PT ;  /* 0x0000000102027812 */ /* 0x000fc800078efcff */
[----:B------:R-:W-:-:S13]  /*121f0*/  ISETP.NE.AND P1, PT, R2, 0x3, PT ;  /* 0x000000030200780c */ /* 0x000fda0003f25270 */
[----:B0-----:R-:W-:Y:S05]  /*12200*/  @!P1 BRA `(.L_x_1350) ;  /* 0x0000000000049947 */ /* 0x001fea0003800000 */
[----:B------:R-:W-:Y:S01]  /*12210*/  BPT.TRAP 0x1 ;  /* 0x000000040000795c */ /* 0x000fe20000300000 */
.L_x_1350:
[----:B------:R-:W-:Y:S02]  /*12220*/  LOP3.LUT R3, R7, 0x1, RZ, 0x3c, !PT ;  /* 0x0000000107037812 */ /* 0x000fe400078e3cff */
[----:B------:R-:W-:Y:S02]  /*12230*/  LEA R2, R6, UR46, 0x3 ;  /* 0x0000002e06027c11 */ /* 0x000fe4000f8e18ff */
[----:B------:R-:W-:-:S04]  /*12240*/  SHF.L.U32 R3, R3, 0x1f, RZ ;  /* 0x0000001f03037819 */ /* 0x000fc800000006ff */
[----:B------:R-:W0:Y:S02]  /*12250*/  SYNCS.PHASECHK.TRANS64.TRYWAIT P2, [R2+URZ+0x20870], R3 ;  /* 0x02087003020075a7 */ /* 0x000e24000804017f */
[----:B0-----:R-:W-:Y:S05]  /*12260*/  @!P2 BRA `(.L_x_1351) ;  /* 0x0000003000f8a947 */ /* 0x001fea0003800000 */
.L_x_1442:
[----:B------:R-:W-:-:S06]  /*12270*/  ULOP3.LUT UR4, UR36, 0x2, URZ, 0xfc, !UPT ;  /* 0x0000000224047892 */ /* 0x000fcc000f8efc3f */
[----:B------:R-:W-:-:S05]  /*12280*/  IMAD.U32 R4, RZ, RZ, UR4 ;  /* 0x00000004ff047e24 */ /* 0x000fca000f8e00ff */
[----:B------:R-:W-:-:S13]  /*12290*/  ISETP.NE.AND P2, PT, R4, 0x3, PT ;  /* 0x000000030400780c */ /* 0x000fda0003f45270 */
[----:B------:R-:W-:Y:S05]  /*122a0*/  @!P2 BRA `(.L_x_1352) ;  /* 0x000000000004a947 */ /* 0x000fea0003800000 */
[----:B------:R-:W-:Y:S01]  /*122b0*/  BPT.TRAP 0x1 ;  /* 0x000000040000795c */ /* 0x000fe20000300000 */
.L_x_1352:
[----:B0-----:R-:W-:Y:S01]  /*122c0*/  SHF.L.U32 R3, R7, 0x1f, RZ ;  /* 0x0000001f07037819 */ /* 0x001fe200000006ff */
[----:B------:R-:W-:-:S03]  /*122d0*/  IMAD.SHL.U32 R4, R6, 0x4000, RZ ;  /* 0x0000400006047824 */ /* 0x000fc600078e00ff */
[----:B------:R-:W0:Y:S02]  /*122e0*/  SYNCS.PHASECHK.TRANS64.TRYWAIT P2, [R2+URZ+0x20860], R3 ;  /* 0x02086003020075a7 */ /* 0x000e24000804017f */
[----:B0-----:R-:W-:Y:S05]  /*122f0*/  @!P2 BRA `(.L_x_1353) ;  /* 0x0000003000e8a947 */ /* 0x001fea0003800000 */
.L_x_1443:
[----:B------:R-:W1:Y:S01]  /*12300*/  S2R R6, SR_TID.X ;  /* 0x0000000000067919 */ /* 0x000e620000002100 */
[----:B------:R-:W-:Y:S01]  /*12310*/  LOP3.LUT R8, R4, R29, RZ, 0xfc, !PT ;  /* 0x0000001d04087212 */ /* 0x000fe200078efcff */
[----:B------:R-:W-:Y:S05]  /*12320*/  WARPSYNC.ALL ;  /* 0x0000000000007948 */ /* 0x000fea0003800000 */
[----:B------:R-:W2:Y:S01]  /*12330*/  LDSM.16.MT88.4 R8, [R8+UR46+0x8400] ;  /* 0x0084002e0808783b */ /* 0x000ea20008004200 */
[----:B------:R-:W-:Y:S01]  /*12340*/  ULOP3.LUT UR4, UR36, 0x2, URZ, 0xfc, !UPT ;  /* 0x0000000224047892 */ /* 0x000fe2000f8efc3f */
[----:B------:R-:W3:Y:S01]  /*12350*/  S2R R7, SR_TID.X ;  /* 0x0000000000077919 */ /* 0x000ee20000002100 */
[----:B-1----:R-:W-:Y:S01]  /*12360*/  LOP3.LUT P2, RZ, R6, 0x4, RZ, 0xc0, !PT ;  /* 0x0000000406ff7812 */ /* 0x002fe2000784c0ff */
[----:B------:R-:W-:-:S05]  /*12370*/  IMAD.MOV.U32 R6, RZ, RZ, 0x40 ;  /* 0x00000040ff067424 */ /* 0x000fca00078e00ff */
[----:B------:R-:W-:-:S05]  /*12380*/  SEL R6, R6, 0xffffffc0, !P2 ;  /* 0xffffffc006067807 */ /* 0x000fca0005000000 */
[----:B------:R-:W-:Y:S01]  /*12390*/  IMAD.IADD R6, R6, 0x1, R29 ;  /* 0x0000000106067824 */ /* 0x000fe200078e021d */
[----:B---3--:R-:W-:Y:S01]  /*123a0*/  LOP3.LUT P2, RZ, R7, 0x4, RZ, 0xc0, !PT ;  /* 0x0000000407ff7812 */ /* 0x008fe2000784c0ff */
[----:B------:R-:W-:Y:S01]  /*123b0*/  IMAD.MOV.U32 R7, RZ, RZ, 0x20 ;  /* 0x00000020ff077424 */ /* 0x000fe200078e00ff */
[--C-:B--2---:R-:W-:Y:S02]  /*123c0*/  PRMT R16, R8, 0x6420, R9.reuse ;  /* 0x0000642008107816 */ /* 0x104fe40000000009 */
[----:B0-----:R-:W-:Y:S02]  /*123d0*/  IADD3 R3, R6, UR46, R4 ;  /* 0x0000002e06037c10 */ /* 0x001fe4000fffe004 */
[----:B------:R-:W-:Y:S01]  /*123e0*/  PRMT R17, R8, 0x7531, R9 ;  /* 0x0000753108117816 */ /* 0x000fe20000000009 */
[----:B------:R-:W-:Y:S01]  /*123f0*/  VIADD R8, R4, 0x2000 ;  /* 0x0000200004087836 */ /* 0x000fe20000000000 */
[C-C-:B------:R-:W-:Y:S01]  /*12400*/  PRMT R18, R10.reuse, 0x6420, R11.reuse ;  /* 0x000064200a127816 */ /* 0x140fe2000000000b */
[----:B------:R-:W0:Y:S01]  /*12410*/  LDSM.16.MT88.4 R12, [R3+0x8400] ;  /* 0x00840000030c783b */ /* 0x000e220000004200 */
[----:B------:R-:W-:-:S02]  /*12420*/  PRMT R19, R10, 0x7531, R11 ;  /* 0x000075310a137816 */ /* 0x000fc4000000000b */
[----:B------:R-:W-:Y:S02]  /*12430*/  IADD3 R6, R35, R4, R37 ;  /* 0x0000000423067210 */ /* 0x000fe40007ffe025 */
[----:B------:R-:W-:Y:S02]  /*12440*/  LOP3.LUT R8, R8, R29, RZ, 0xfc, !PT ;  /* 0x0000001d08087212 */ /* 0x000fe400078efcff */
[----:B------:R-:W-:Y:S01]  /*12450*/  SEL R7, R7, 0xffffffe0, !P2 ;  /* 0xffffffe007077807 */ /* 0x000fe20005000000 */
[----:B------:R-:W-:Y:S01]  /*12460*/  STSM.16.M88.4 [R6], R16 ;  /* 0x0000001006007844 */ /* 0x000fe20000000200 */
[C-C-:B0-----:R-:W-:Y:S02]  /*12470*/  PRMT R20, R12.reuse, 0x6420, R13.reuse ;  /* 0x000064200c147816 */ /* 0x141fe4000000000d */
[----:B------:R-:W-:Y:S02]  /*12480*/  PRMT R21, R12, 0x7531, R13 ;  /* 0x000075310c157816 */ /* 0x000fe4000000000d */
[----:B------:R-:W-:-:S02]  /*12490*/  PRMT R22, R14, 0x6420, R15 ;  /* 0x000064200e167816 */ /* 0x000fc4000000000f */
[----:B------:R-:W-:-:S05]  /*124a0*/  PRMT R23, R14, 0x7531, R15 ;  /* 0x000075310e177816 */ /* 0x000fca000000000f */
[----:B------:R-:W-:Y:S04]  /*124b0*/  STSM.16.M88.4 [R6+0x1000], R20 ;  /* 0x0010001406007844 */ /* 0x000fe80000000200 */
[----:B------:R-:W0:Y:S04]  /*124c0*/  LDSM.16.MT88.4 R8, [R8+UR46+0x8400] ;  /* 0x0084002e0808783b */ /* 0x000e280008004200 */
[----:B------:R-:W1:Y:S01]  /*124d0*/  LDSM.16.MT88.4 R12, [R3+0xa400] ;  /* 0x00a40000030c783b */ /* 0x000e620000004200 */
[C-C-:B0-----:R-:W-:Y:S02]  /*124e0*/  PRMT R16, R8.reuse, 0x6420, R9.reuse ;  /* 0x0000642008107816 */ /* 0x141fe40000000009 */
[----:B------:R-:W-:Y:S01]  /*124f0*/  PRMT R17, R8, 0x7531, R9 ;  /* 0x0000753108117816 */ /* 0x000fe20000000009 */
[----:B------:R-:W-:Y:S01]  /*12500*/  VIADD R8, R4, 0x1000 ;  /* 0x0000100004087836 */ /* 0x000fe20000000000 */
[----:B------:R-:W-:-:S02]  /*12510*/  PRMT R18, R10, 0x6420, R11 ;  /* 0x000064200a127816 */ /* 0x000fc4000000000b */
[----:B------:R-:W-:Y:S02]  /*12520*/  PRMT R19, R10, 0x7531, R11 ;  /* 0x000075310a137816 */ /* 0x000fe4000000000b */
[C-C-:B-1----:R-:W-:Y:S02]  /*12530*/  PRMT R24, R12.reuse, 0x6420, R13.reuse ;  /* 0x000064200c187816 */ /* 0x142fe4000000000d */
[----:B------:R-:W-:Y:S01]  /*12540*/  PRMT R25, R12, 0x7531, R13 ;  /* 0x000075310c197816 */ /* 0x000fe2000000000d */
[----:B------:R-:W-:Y:S01]  /*12550*/  STSM.16.M88.4 [R6+0x2000], R16 ;  /* 0x0020001006007844 */ /* 0x000fe20000000200 */
[C-C-:B------:R-:W-:Y:S02]  /*12560*/  PRMT R26, R14.reuse, 0x6420, R15.reuse ;  /* 0x000064200e1a7816 */ /* 0x140fe4000000000f */
[----:B------:R-:W-:Y:S02]  /*12570*/  PRMT R27, R14, 0x7531, R15 ;  /* 0x000075310e1b7816 */ /* 0x000fe4000000000f */
[----:B------:R-:W-:-:S03]  /*12580*/  LOP3.LUT R10, R8, R29, RZ, 0xfc, !PT ;  /* 0x0000001d080a7212 */ /* 0x000fc600078efcff */
[----:B------:R-:W-:Y:S04]  /*12590*/  STSM.16.M88.4 [R6+0x3000], R24 ;  /* 0x0030001806007844 */ /* 0x000fe80000000200 */
[----:B------:R-:W0:Y:S04]  /*125a0*/  LDSM.16.MT88.4 R8, [R10+UR46+0x8400] ;  /* 0x0084002e0a08783b */ /* 0x000e280008004200 */
[----:B------:R-:W1:Y:S01]  /*125b0*/  LDSM.16.MT88.4 R12, [R3+0x9400] ;  /* 0x00940000030c783b */ /* 0x000e620000004200 */
[C-C-:B0-----:R-:W-:Y:S02]  /*125c0*/  PRMT R16, R8.reuse, 0x6420, R9.reuse ;  /* 0x0000642008107816 */ /* 0x141fe40000000009 */
[----:B------:R-:W-:-:S02]  /*125d0*/  PRMT R17, R8, 0x7531, R9 ;  /* 0x0000753108117816 */ /* 0x000fc40000000009 */
[----:B------:R-:W-:Y:S01]  /*125e0*/  IADD3 R8, R37, R4, R7 ;  /* 0x0000000425087210 */ /* 0x000fe20007ffe007 */
[----:B------:R-:W-:Y:S01]  /*125f0*/  VIADD R4, R4, 0x3000 ;  /* 0x0000300004047836 */ /* 0x000fe20000000000 */
[C-C-:B------:R-:W-:Y:S01]  /*12600*/  PRMT R18, R10.reuse, 0x6420, R11.reuse ;  /* 0x000064200a127816 */ /* 0x140fe2000000000b */
[----:B------:R-:W-:Y:S01]  /*12610*/  IMAD.U32 R7, RZ, RZ, UR4 ;  /* 0x00000004ff077e24 */ /* 0x000fe2000f8e00ff */
[----:B------:R-:W-:Y:S01]  /*12620*/  PRMT R19, R10, 0x7531, R11 ;  /* 0x000075310a137816 */ /* 0x000fe2000000000b */
[----:B------:R-:W-:Y:S01]  /*12630*/  IMAD.IADD R6, R8, 0x1, R35 ;  /* 0x0000000108067824 */ /* 0x000fe200078e0223 */
[C-C-:B-1----:R-:W-:Y:S02]  /*12640*/  PRMT R8, R12.reuse, 0x6420, R13.reuse ;  /* 0x000064200c087816 */ /* 0x142fe4000000000d */
[----:B------:R-:W-:Y:S02]  /*12650*/  PRMT R9, R12, 0x7531, R13 ;  /* 0x000075310c097816 */ /* 0x000fe4000000000d */
[C-C-:B------:R-:W-:Y:S01]  /*12660*/  PRMT R10, R14.reuse, 0x6420, R15.reuse ;  /* 0x000064200e0a7816 */ /* 0x140fe2000000000f */
[----:B------:R-:W-:Y:S01]  /*12670*/  STSM.16.M88.4 [R6], R16 ;  /* 0x0000001006007844 */ /* 0x000fe20000000200 */
[----:B------:R-:W-:-:S02]  /*12680*/  PRMT R11, R14, 0x7531, R15 ;  /* 0x000075310e0b7816 */ /* 0x000fc4000000000f */
[----:B------:R-:W-:Y:S02]  /*12690*/  LOP3.LUT R4, R4, R29, RZ, 0xfc, !PT ;  /* 0x0000001d04047212 */ /* 0x000fe400078efcff */
[----:B------:R-:W-:Y:S01]  /*126a0*/  ISETP.NE.AND P2, PT, R7, 0x3, PT ;  /* 0x000000030700780c */ /* 0x000fe20003f45270 */
        /* <DEDUP_REMOVED lines=8> */
[----:B------:R-:W-:Y:S01]  /*12730*/  PRMT R9, R12, 0x7531, R13 ;  /* 0x000075310c097816 */ /* 0x000fe2000000000d */
[----:B------:R0:W-:Y:S01]  /*12740*/  STSM.16.M88.4 [R6+0x2000], R16 ;  /* 0x0020001006007844 */ /* 0x0001e20000000200 */
[----:B------:R-:W-:-:S02]  /*12750*/  PRMT R10, R14, 0x6420, R15 ;  /* 0x000064200e0a7816 */ /* 0x000fc4000000000f */
        /* <DEDUP_REMOVED lines=10> */
.L_x_1354:
[----:B-1----:R1:W-:Y:S01]  /*12800*/  SYNCS.ARRIVE.TRANS64.A1T0 RZ, [R2+URZ+0x20850], RZ ;  /* 0x020850ff02ff79a7 */ /* 0x0023e2000810003f */
[----:B------:R-:W-:Y:S06]  /*12810*/  BAR.SYNC.DEFER_BLOCKING 0x2, 0x80 ;  /* 0x0082000000007b1d */ /* 0x000fec0000010000 */
[----:B------:R-:W-:Y:S05]  /*12820*/  @!P1 BRA `(.L_x_1355) ;  /* 0x0000000000049947 */ /* 0x000fea0003800000 */
[----:B------:R-:W-:Y:S01]  /*12830*/  BPT.TRAP 0x1 ;  /* 0x000000040000795c */ /* 0x000fe20000300000 */
.L_x_1355:
[----:B------:R-:W2:Y:S01]  /*12840*/  S2R R3, SR_CgaCtaId ;  /* 0x0000000000037919 */ /* 0x000ea20000008800 */
[----:B-1----:R-:W-:Y:S02]  /*12850*/  VIADD R2, R2, 0x20880 ;  /* 0x0002088002027836 */ /* 0x002fe40000000000 */
[----:B------:R-:W-:Y:S02]  /*12860*/  VIADD R5, R5, 0xffffffc0 ;  /* 0xffffffc005057836 */ /* 0x000fe40000000000 */
[----:B------:R-:W-:Y:S02]  /*12870*/  IMAD.MOV.U32 R7, RZ, RZ, R30 ;  /* 0x000000ffff077224 */ /* 0x000fe400078e001e */
[----:B0-----:R-:W-:Y:S01]  /*12880*/  IMAD.MOV.U32 R6, RZ, RZ, R0 ;  /* 0x000000ffff067224 */ /* 0x001fe200078e0000 */
[----:B--2---:R-:W-:-:S04]  /*12890*/  PRMT R2, R3, 0x654, R2 ;  /* 0x0000065403027816 */ /* 0x004fc80000000002 */
[----:B------:R0:W-:Y:S01]  /*128a0*/  SYNCS.ARRIVE.TRANS64.RED.A1T0 RZ, [R2+URZ], RZ ;  /* 0x000000ff02ff79a7 */ /* 0x0001e2000810043f */
[----:B------:R-:W-:Y:S05]  /*128b0*/  @P0 BRA `(.L_x_1356) ;  /* 0xffffffec00540947 */ /* 0x000fea000383ffff */
[----:B------:R-:W-:Y:S05]  /*128c0*/  BRA `(.L_x_1357) ;  /* 0x0000000000047947 */ /* 0x000fea0003800000 */
.L_x_1341:
[----:B---3--:R-:W-:-:S07]  /*128d0*/  IMAD.MOV.U32 R0, RZ, RZ, RZ ;  /* 0x000000ffff007224 */ /* 0x008fce00078e00ff */
.L_x_1357:
[----:B------:R-:W-:-:S06]  /*128e0*/  ULOP3.LUT UR4, UR36, 0x1, URZ, 0xfc, !UPT ;  /* 0x0000000124047892 */ /* 0x000fcc000f8efc3f */
[----:B0-----:R-:W-:-:S05]  /*128f0*/  IMAD.U32 R2, RZ, RZ, UR4 ;  /* 0x00000004ff027e24 */ /* 0x001fca000f8e00ff */
[----:B------:R-:W-:-:S13]  /*12900*/  ISETP.NE.AND P1, PT, R2, 0x3, PT ;  /* 0x000000030200780c */ /* 0x000fda0003f25270 */
[----:B------:R-:W-:Y:S05]  /*12910*/  @!P1 BRA `(.L_x_1358) ;  /* 0x0000000000049947 */ /* 0x000fea0003800000 */
[----:B------:R-:W-:Y:S01]  /*12920*/  BPT.TRAP 0x1 ;  /* 0x000000040000795c */ /* 0x000fe20000300000 */
.L_x_1358:
[----:B------:R-:W-:Y:S01]  /*12930*/  LOP3.LUT R2, R30, 0x1, RZ, 0x3c, !PT ;  /* 0x000000011e027812 */ /* 0x000fe200078e3cff */
[----:B------:R-:W-:Y:S01]  /*12940*/  BSSY B0, `(.L_x_1359) ;  /* 0x0000005000007945 */ /* 0x000fe20003800000 */
[----:B------:R-:W-:Y:S02]  /*12950*/  LEA R3, R0, UR46, 0x3 ;  /* 0x0000002e00037c11 */ /* 0x000fe4000f8e18ff */
[----:B------:R-:W-:-:S04]  /*12960*/  SHF.L.U32 R2, R2, 0x1f, RZ ;  /* 0x0000001f02027819 */ /* 0x000fc800000006ff */
[----:B------:R-:W0:Y:S02]  /*12970*/  SYNCS.PHASECHK.TRANS64.TRYWAIT P0, [R3+URZ+0x20870], R2 ;  /* 0x02087002030075a7 */ /* 0x000e24000800017f */
[----:B0-----:R-:W-:Y:S05]  /*12980*/  @!P0 BRA `(.L_x_1360) ;  /* 0x0000002c00588947 */ /* 0x001fea0003800000 */
.L_x_1444:
[----:B------:R-:W-:Y:S05]  /*12990*/  BSYNC B0 ;  /* 0x0000000000007941 */ /* 0x000fea0003800000 */
.L_x_1359:
[----:B------:R-:W-:-:S06]  /*129a0*/  ULOP3.LUT UR4, UR36, 0x2, URZ, 0xfc, !UPT ;  /* 0x0000000224047892 */ /* 0x000fcc000f8efc3f */
[----:B------:R-:W-:-:S05]  /*129b0*/  IMAD.U32 R4, RZ, RZ, UR4 ;  /* 0x00000004ff047e24 */ /* 0x000fca000f8e00ff */
[----:B------:R-:W-:-:S13]  /*129c0*/  ISETP.NE.AND P0, PT, R4, 0x3, PT ;  /* 0x000000030400780c */ /* 0x000fda0003f05270 */
[----:B------:R-:W-:Y:S05]  /*129d0*/  @!P0 BRA `(.L_x_1361) ;  /* 0x0000000000048947 */ /* 0x000fea0003800000 */
[----:B------:R-:W-:Y:S01]  /*129e0*/  BPT.TRAP 0x1 ;  /* 0x000000040000795c */ /* 0x000fe20000300000 */
.L_x_1361:
[----:B------:R-:W-:Y:S01]  /*129f0*/  SHF.L.U32 R4, R30, 0x1f, RZ ;  /* 0x0000001f1e047819 */ /* 0x000fe200000006ff */
[----:B0-----:R-:W-:-:S03]  /*12a00*/  IMAD.SHL.U32 R2, R0, 0x4000, RZ ;  /* 0x0000400000027824 */ /* 0x001fc600078e00ff */
[----:B------:R-:W0:Y:S02]  /*12a10*/  SYNCS.PHASECHK.TRANS64.TRYWAIT P0, [R3+URZ+0x20860], R4 ;  /* 0x02086004030075a7 */ /* 0x000e24000800017f */
[----:B------:R-:W-:Y:S01]  /*12a20*/  LOP3.LUT R5, R2, R29, RZ, 0xfc, !PT ;  /* 0x0000001d02057212 */ /* 0x000fe200078efcff */
[----:B0-----:R-:W-:Y:S06]  /*12a30*/  @!P0 BRA `(.L_x_1362) ;  /* 0x0000002c00408947 */ /* 0x001fec0003800000 */
.L_x_1445:
[----:B------:R-:W3:Y:S01]  /*12a40*/  S2R R8, SR_TID.X ;  /* 0x0000000000087919 */ /* 0x000ee20000002100 */
[----:B------:R-:W-:Y:S05]  /*12a50*/  WARPSYNC.ALL ;  /* 0x0000000000007948 */ /* 0x000fea0003800000 */
[----:B0-2---:R-:W0:Y:S01]  /*12a60*/  LDSM.16.MT88.4 R4, [R5+UR46+0x8400] ;  /* 0x0084002e0504783b */ /* 0x005e220008004200 */
[----:B------:R-:W-:Y:S01]  /*12a70*/  VIADD R18, R2, 0x2000 ;  /* 0x0000200002127836 */ /* 0x000fe20000000000 */
[----:B------:R-:W-:Y:S01]  /*12a80*/  IADD3 R16, R35, R2, R37 ;  /* 0x0000000223107210 */ /* 0x000fe20007ffe025 */
[----:B------:R-:W-:Y:S01]  /*12a90*/  ULOP3.LUT UR4, UR36, 0x2, URZ, 0xfc, !UPT ;  /* 0x0000000224047892 */ /* 0x000fe2000f8efc3f */
[----:B------:R-:W2:Y:S02]  /*12aa0*/  S2R R20, SR_TID.X ;  /* 0x0000000000147919 */ /* 0x000ea40000002100 */
[----:B------:R-:W-:Y:S01]  /*12ab0*/  LOP3.LUT R19, R18, R29, RZ, 0xfc, !PT ;  /* 0x0000001d12137212 */ /* 0x000fe200078efcff */
[----:B------:R-:W-:-:S02]  /*12ac0*/  VIADD R18, R2, 0x1000 ;  /* 0x0000100002127836 */ /* 0x000fc40000000000 */
[----:B------:R-:W-:-:S03]  /*12ad0*/  IMAD.U32 R21, RZ, RZ, UR4 ;  /* 0x00000004ff157e24 */ /* 0x000fc6000f8e00ff */
[----:B------:R-:W-:Y:S02]  /*12ae0*/  LOP3.LUT R18, R18, R29, RZ, 0xfc, !PT ;  /* 0x0000001d12127212 */ /* 0x000fe400078efcff */
[----:B---3--:R-:W-:Y:S01]  /*12af0*/  LOP3.LUT P0, RZ, R8, 0x4, RZ, 0xc0, !PT ;  /* 0x0000000408ff7812 */ /* 0x008fe2000780c0ff */
[----:B------:R-:W-:-:S05]  /*12b00*/  IMAD.MOV.U32 R8, RZ, RZ, 0x40 ;  /* 0x00000040ff087424 */ /* 0x000fca00078e00ff */
[----:B------:R-:W-:-:S04]  /*12b10*/  SEL R8, R8, 0xffffffc0, !P0 ;  /* 0xffffffc008087807 */ /* 0x000fc80004000000 */
[----:B------:R-:W-:Y:S02]  /*12b20*/  IADD3 R17, R2, R29, R8 ;  /* 0x0000001d02117210 */ /* 0x000fe40007ffe008 */
[----:B--2---:R-:W-:Y:S01]  /*12b30*/  LOP3.LUT P0, RZ, R20, 0x4, RZ, 0xc0, !PT ;  /* 0x0000000414ff7812 */ /* 0x004fe2000780c0ff */
[----:B------:R-:W-:Y:S01]  /*12b40*/  IMAD.MOV.U32 R20, RZ, RZ, 0x20 ;  /* 0x00000020ff147424 */ /* 0x000fe200078e00ff */
[C-C-:B0-----:R-:W-:Y:S01]  /*12b50*/  PRMT R12, R4.reuse, 0x6420, R5.reuse ;  /* 0x00006420040c7816 */ /* 0x141fe20000000005 */
[----:B------:R-:W0:Y:S01]  /*12b60*/  LDSM.16.MT88.4 R8, [R17+UR46+0x8400] ;  /* 0x0084002e1108783b */ /* 0x000e220008004200 */
[----:B------:R-:W-:Y:S02]  /*12b70*/  PRMT R13, R4, 0x7531, R5 ;  /* 0x00007531040d7816 */ /* 0x000fe40000000005 */
[C-C-:B-1----:R-:W-:Y:S02]  /*12b80*/  PRMT R14, R6.reuse, 0x6420, R7.reuse ;  /* 0x00006420060e7816 */ /* 0x142fe40000000007 */
[----:B------:R-:W-:-:S02]  /*12b90*/  PRMT R15, R6, 0x7531, R7 ;  /* 0x00007531060f7816 */ /* 0x000fc40000000007 */
[----:B------:R-:W-:Y:S02]  /*12ba0*/  SEL R20, R20, 0xffffffe0, !P0 ;  /* 0xffffffe014147807 */ /* 0x000fe40004000000 */
[----:B------:R-:W-:Y:S01]  /*12bb0*/  ISETP.NE.AND P0, PT, R21, 0x3, PT ;  /* 0x000000031500780c */ /* 0x000fe20003f05270 */
[----:B------:R-:W-:Y:S01]  /*12bc0*/  STSM.16.M88.4 [R16], R12 ;  /* 0x0000000c10007844 */ /* 0x000fe20000000200 */
[----:B------:R-:W-:Y:S01]  /*12bd0*/  IADD3 R20, R37, R2, R20 ;  /* 0x0000000225147210 */ /* 0x000fe20007ffe014 */
[----:B------:R-:W-:-:S04]  /*12be0*/  VIADD R2, R2, 0x3000 ;  /* 0x0000300002027836 */ /* 0x000fc80000000000 */
[----:B------:R-:W-:Y:S01]  /*12bf0*/  IMAD.IADD R35, R20, 0x1, R35 ;  /* 0x0000000114237824 */ /* 0x000fe200078e0223 */
[----:B------:R-:W-:Y:S02]  /*12c00*/  LOP3.LUT R2, R2, R29, RZ, 0xfc, !PT ;  /* 0x0000001d02027212 */ /* 0x000fe400078efcff */
[C-C-:B0-----:R-:W-:Y:S02]  /*12c10*/  PRMT R4, R8.reuse, 0x6420, R9.reuse ;  /* 0x0000642008047816 */ /* 0x141fe40000000009 */
[----:B------:R-:W-:Y:S02]  /*12c20*/  PRMT R5, R8, 0x7531, R9 ;  /* 0x0000753108057816 */ /* 0x000fe40000000009 */
        /* <DEDUP_REMOVED lines=47> */
.L_x_1363:
[----:B-1----:R1:W-:Y:S01]  /*12f20*/  SYNCS.ARRIVE.TRANS64.A1T0 RZ, [R3+URZ+0x20850], RZ ;  /* 0x020850ff03ff79a7 */ /* 0x0023e2000810003f */
[----:B------:R-:W-:Y:S06]  /*12f30*/  BAR.SYNC.DEFER_BLOCKING 0x2, 0x80 ;  /* 0x0082000000007b1d */ /* 0x000fec0000010000 */
[----:B------:R-:W-:Y:S05]  /*12f40*/  @!P1 BRA `(.L_x_1364) ;  /* 0x0000000000049947 */ /* 0x000fea0003800000 */
[----:B------:R-:W-:Y:S01]  /*12f50*/  BPT.TRAP 0x1 ;  /* 0x000000040000795c */ /* 0x000fe20000300000 */
.L_x_1364:
[----:B------:R-:W2:Y:S01]  /*12f60*/  S2R R2, SR_CgaCtaId ;  /* 0x0000000000027919 */ /* 0x000ea20000008800 */
[----:B-1----:R-:W-:Y:S02]  /*12f70*/  VIADD R3, R3, 0x20880 ;  /* 0x0002088003037836 */ /* 0x002fe40000000000 */
[----:B------:R-:W-:-:S05]  /*12f80*/  VIADD R0, R0, 0x1 ;  /* 0x0000000100007836 */ /* 0x000fca0000000000 */
[----:B------:R-:W-:-:S04]  /*12f90*/  ISETP.NE.AND P0, PT, R0, 0x2, PT ;  /* 0x000000020000780c */ /* 0x000fc80003f05270 */
[----:B------:R-:W-:Y:S02]  /*12fa0*/  SEL R0, R0, RZ, P0 ;  /* 0x000000ff00007207 */ /* 0x000fe40000000000 */
[----:B--2---:R-:W-:Y:S01]  /*12fb0*/  PRMT R3, R2, 0x654, R3 ;  /* 0x0000065402037816 */ /* 0x004fe20000000003 */
[----:B------:R-:W-:-:S03]  /*12fc0*/  IMAD.MOV.U32 R2, RZ, RZ, RZ ;  /* 0x000000ffff027224 */ /* 0x000fc600078e00ff */
[----:B------:R1:W-:Y:S02]  /*12fd0*/  SYNCS.ARRIVE.TRANS64.RED.A1T0 RZ, [R3+URZ], RZ ;  /* 0x000000ff03ff79a7 */ /* 0x0003e4000810043f */
[----:B-1----:R-:W-:-:S04]  /*12fe0*/  SEL R3, RZ, 0x1, P0 ;  /* 0x00000001ff037807 */ /* 0x002fc80000000000 */
[----:B------:R-:W-:-:S07]  /*12ff0*/  LOP3.LUT R30, R30, R3, RZ, 0x3c, !PT ;  /* 0x000000031e1e7212 */ /* 0x000fce00078e3cff */
.L_x_1315:
[----:B0-----:R-:W0:Y:S01]  /*13000*/  S2R R4, SR_CgaCtaId ;  /* 0x0000000000047919 */ /* 0x001e220000008800 */
[----:B------:R-:W-:Y:S02]  /*13010*/  MOV R3, 0x400 ;  /* 0x0000040000037802 */ /* 0x000fe40000000f00 */
[----:B------:R-:W-:Y:S02]  /*13020*/  SHF.L.U32 R2, R2, 0x1f, RZ ;  /* 0x0000001f02027819 */ /* 0x000fe400000006ff */
[----:B0-----:R-:W-:-:S04]  /*13030*/  LEA R7, R4, R3, 0x18 ;  /* 0x0000000304077211 */ /* 0x001fc800078ec0ff */
[----:B------:R-:W0:Y:S02]  /*13040*/  SYNCS.PHASECHK.TRANS64.TRYWAIT P0, [R7+URZ+0x20820], R2 ;  /* 0x02082002070075a7 */ /* 0x000e24000800017f */
[----:B0-----:R-:W-:Y:S05]  /*13050*/  @!P0 BRA `(.L_x_1365) ;  /* 0x0000002400cc8947 */ /* 0x001fea0003800000 */
.L_x_1446:
[----:B------:R-:W1:Y:S02]  /*13060*/  S2R R3, SR_TID.X ;  /* 0x0000000000037919 */ /* 0x000e640000002100 */
[----:B-1----:R-:W-:-:S04]  /*13070*/  SHF.R.U32.HI R3, RZ, 0x5, R3 ;  /* 0x00000005ff037819 */ /* 0x002fc80000011603 */
[----:B------:R-:W-:-:S05]  /*13080*/  LOP3.LUT R3, R3, 0x3, RZ, 0xc0, !PT ;  /* 0x0000000303037812 */ /* 0x000fca00078ec0ff */
[----:B0-----:R-:W0:Y:S02]  /*13090*/  SHFL.IDX PT, R2, R3, RZ, 0x1f ;  /* 0x00001fff03027589 */ /* 0x001e2400000e0000 */
[----:B0-----:R-:W-:-:S13]  /*130a0*/  ISETP.NE.AND P0, PT, R2, RZ, PT ;  /* 0x000000ff0200720c */ /* 0x001fda0003f05270 */
        /* <DEDUP_REMOVED lines=8> */
.L_x_1366:
[----:B------:R-:W-:Y:S01]  /*13130*/  IMAD R5, R0, 0x8, R7 ;  /* 0x0000000800057824 */ /* 0x000fe200078e0207 */
[----:B------:R-:W-:Y:S01]  /*13140*/  SHF.L.U32 R2, R30, 0x1f, RZ ;  /* 0x0000001f1e027819 */ /* 0x000fe200000006ff */
[----:B------:R-:W-:-:S03]  /*13150*/  VIADD R0, R0, 0x1 ;  /* 0x0000000100007836 */ /* 0x000fc60000000000 */
[----:B------:R-:W0:Y:S02]  /*13160*/  SYNCS.PHASECHK.TRANS64.TRYWAIT P1, [R5+URZ+0x20840], R2 ;  /* 0x02084002050075a7 */ /* 0x000e24000802017f */
[----:B------:R-:W-:-:S04]  /*13170*/  ISETP.NE.AND P2, PT, R0, 0x2, PT ;  /* 0x000000020000780c */ /* 0x000fc80003f45270 */
[----:B------:R-:W-:Y:S01]  /*13180*/  SEL R3, RZ, 0x1, P2 ;  /* 0x00000001ff037807 */ /* 0x000fe20001000000 */
[----:B0-----:R-:W-:Y:S08]  /*13190*/  @!P1 BRA `(.L_x_1367) ;  /* 0x0000002400909947 */ /* 0x001ff00003800000 */
.L_x_1447:
[----:B------:R-:W-:Y:S02]  /*131a0*/  SEL R0, R0, RZ, P2 ;  /* 0x000000ff00007207 */ /* 0x000fe40001000000 */
[----:B------:R-:W-:Y:S01]  /*131b0*/  LOP3.LUT R3, R30, R3, RZ, 0x3c, !PT ;  /* 0x000000031e037212 */ /* 0x000fe200078e3cff */
[----:B------:R-:W-:Y:S06]  /*131c0*/  @!P0 BRA `(.L_x_1368) ;  /* 0x0000000000048947 */ /* 0x000fec0003800000 */
[----:B------:R-:W-:Y:S01]  /*131d0*/  BPT.TRAP 0x1 ;  /* 0x000000040000795c */ /* 0x000fe20000300000 */
.L_x_1368:
[----:B------:R-:W-:Y:S01]  /*131e0*/  IMAD R7, R0, 0x8, R7 ;  /* 0x0000000800077824 */ /* 0x000fe200078e0207 */
[----:B------:R-:W-:-:S04]  /*131f0*/  SHF.L.U32 R0, R3, 0x1f, RZ ;  /* 0x0000001f03007819 */ /* 0x000fc800000006ff */
[----:B------:R-:W1:Y:S02]  /*13200*/  SYNCS.PHASECHK.TRANS64.TRYWAIT P1, [R7+URZ+0x20840], R0 ;  /* 0x02084000070075a7 */ /* 0x000e64000802017f */
[----:B-1----:R-:W-:Y:S05]  /*13210*/  @!P1 BRA `(.L_x_1369) ;  /* 0x0000002400849947 */ /* 0x002fea0003800000 */
.L_x_1448:
[----:B------:R-:W-:Y:S05]  /*13220*/  @!P0 BRA `(.L_x_1370) ;  /* 0x0000000000048947 */ /* 0x000fea0003800000 */
[----:B------:R-:W-:Y:S01]  /*13230*/  BPT.TRAP 0x1 ;  /* 0x000000040000795c */ /* 0x000fe20000300000 */
.L_x_1370:
[----:B------:R-:W2:Y:S02]  /*13240*/  SYNCS.PHASECHK.TRANS64.TRYWAIT P1, [R5+URZ+0x20860], R2 ;  /* 0x02086002050075a7 */ /* 0x000ea4000802017f */
[----:B--2---:R-:W-:Y:S05]  /*13250*/  @!P1 BRA `(.L_x_1371) ;  /* 0x0000002400889947 */ /* 0x004fea0003800000 */
.L_x_1449:
[----:B------:R-:W-:Y:S05]  /*13260*/  @!P0 BRA `(.L_x_1372) ;  /* 0x0000000000048947 */ /* 0x000fea0003800000 */
[----:B------:R-:W-:Y:S01]  /*13270*/  BPT.TRAP 0x1 ;  /* 0x000000040000795c */ /* 0x000fe20000300000 */
.L_x_1372:
[----:B------:R-:W3:Y:S02]  /*13280*/  SYNCS.PHASECHK.TRANS64.TRYWAIT P1, [R7+URZ+0x20860], R0 ;  /* 0x02086000070075a7 */ /* 0x000ee4000802017f */
[----:B---3--:R-:W-:Y:S05]  /*13290*/  @!P1 BRA `(.L_x_1373) ;  /* 0x00000024008c9947 */ /* 0x008fea0003800000 */
.L_x_1450:
[----:B------:R-:W-:Y:S05]  /*132a0*/  @!P0 BRA `(.L_x_1374) ;  /* 0x0000000000048947 */ /* 0x000fea0003800000 */
[----:B------:R-:W-:Y:S01]  /*132b0*/  BPT.TRAP 0x1 ;  /* 0x000000040000795c */ /* 0x000fe20000300000 */
.L_x_1374:
[----:B------:R-:W4:Y:S02]  /*132c0*/  SYNCS.PHASECHK.TRANS64.TRYWAIT P1, [R5+URZ+0x20880], R2 ;  /* 0x02088002050075a7 */ /* 0x000f24000802017f */
[----:B----4-:R-:W-:Y:S05]  /*132d0*/  @!P1 BRA `(.L_x_1375) ;  /* 0x0000002400909947 */ /* 0x010fea0003800000 */
.L_x_1451:
[----:B------:R-:W-:Y:S05]  /*132e0*/  @!P0 BRA `(.L_x_1376) ;  /* 0x0000000000048947 */ /* 0x000fea0003800000 */
[----:B------:R-:W-:Y:S01]  /*132f0*/  BPT.TRAP 0x1 ;  /* 0x000000040000795c */ /* 0x000fe20000300000 */
.L_x_1376:
[----:B------:R0:W0:Y:S02]  /*13300*/  SYNCS.PHASECHK.TRANS64.TRYWAIT P0, [R7+URZ+0x20880], R0 ;  /* 0x02088000070075a7 */ /* 0x000024000800017f */
[----:B0-----:R-:W-:Y:S05]  /*13310*/  @!P0 NANOSLEEP.SYNCS 0x989680 ;  /* 0x009896800000895d */ /* 0x001fea0003900000 */
[----:B------:R-:W0:Y:S02]  /*13320*/  @!P0 SYNCS.PHASECHK.TRANS64 P0, [R7+URZ+0x20880], R0 ;  /* 0x02088000070085a7 */ /* 0x000e24000800007f */
[----:B0-----:R-:W-:Y:S05]  /*13330*/  @!P0 BRA `(.L_x_1376) ;  /* 0xfffffffc00f08947 */ /* 0x001fea000383ffff */
.L_x_1223:
[----:B------:R-:W-:Y:S05]  /*13340*/  BSYNC B6 ;  /* 0x0000000000067941 */ /* 0x000fea0003800000 */
.L_x_1220:
[----:B------:R-:W-:Y:S05]  /*13350*/  EXIT ;  /* 0x000000000000794d */ /* 0x000fea0003800000 */
.L_x_1233:
[----:B0-----:R-:W-:-:S04]  /*13360*/  IMAD.U32 R3, RZ, RZ, UR41 ;  /* 0x00000029ff037e24 */ /* 0x001fc8000f8e00ff */
[----:B------:R0:W1:Y:S03]  /*13370*/  SYNCS.PHASECHK.TRANS64.TRYWAIT P0, [R3+URZ+0x20800], R10 ;  /* 0x0208000a030075a7 */ /* 0x000066000800017f */
[----:B-1----:R-:W-:Y:S05]  /*13380*/  @!P0 NANOSLEEP.SYNCS 0x989680 ;  /* 0x009896800000895d */ /* 0x002fea0003900000 */
[----:B------:R-:W1:Y:S02]  /*13390*/  @!P0 SYNCS.PHASECHK.TRANS64 P0, [R3+URZ+0x20800], R10 ;  /* 0x0208000a030085a7 */ /* 0x000e64000800007f */
[----:B-1----:R-:W-:Y:S05]  /*133a0*/  @!P0 BRA `(.L_x_1233) ;  /* 0xfffffffc00ec8947 */ /* 0x002fea000383ffff */
[----:B------:R-:W-:Y:S05]  /*133b0*/  BRA `(.L_x_1377) ;  /* 0xfffffee800187947 */ /* 0x000fea000383ffff */
.L_x_1237:
[----:B0-----:R-:W-:-:S04]  /*133c0*/  IMAD.U32 R3, RZ, RZ, UR41 ;  /* 0x00000029ff037e24 */ /* 0x001fc8000f8e00ff */
[----:B------:R0:W1:Y:S03]  /*133d0*/  SYNCS.PHASECHK.TRANS64.TRYWAIT P0, [R3+URZ+0x20830], R10 ;  /* 0x0208300a030075a7 */ /* 0x000066000800017f */
[----:B-1----:R-:W-:Y:S05]  /*133e0*/  @!P0 NANOSLEEP.SYNCS 0x989680 ;  /* 0x009896800000895d */ /* 0x002fea0003900000 */
[----:B------:R-:W1:Y:S02]  /*133f0*/  @!P0 SYNCS.PHASECHK.TRANS64 P0, [R3+URZ+0x20830], R10 ;  /* 0x0208300a030085a7 */ /* 0x000e64000800007f */
[----:B-1----:R-:W-:Y:S05]  /*13400*/  @!P0 BRA `(.L_x_1237) ;  /* 0xfffffffc00ec8947 */ /* 0x002fea000383ffff */
[----:B------:R-:W-:Y:S05]  /*13410*/  BRA `(.L_x_1236) ;  /* 0xfffffee800387947 */ /* 0x000fea000383ffff */
.L_x_1250:
[----:B-1----:R-:W-:-:S04]  /*13420*/  IMAD.U32 R11, RZ, RZ, UR41 ;  /* 0x00000029ff0b7e24 */ /* 0x002fc8000f8e00ff */
[----:B------:R1:W2:Y:S03]  /*13430*/  SYNCS.PHASECHK.TRANS64.TRYWAIT P0, [R11+URZ+0x20850], R10 ;  /* 0x0208500a0b0075a7 */ /* 0x0002a6000800017f */
[----:B--2---:R-:W-:Y:S05]  /*13440*/  @!P0 NANOSLEEP.SYNCS 0x989680 ;  /* 0x009896800000895d */ /* 0x004fea0003900000 */
[----:B------:R-:W2:Y:S02]  /*13450*/  @!P0 SYNCS.PHASECHK.TRANS64 P0, [R11+URZ+0x20850], R10 ;  /* 0x0208500a0b0085a7 */ /* 0x000ea4000800007f */
[----:B--2---:R-:W-:Y:S05]  /*13460*/  @!P0 BRA `(.L_x_1250) ;  /* 0xfffffffc00ec8947 */ /* 0x004fea000383ffff */
[----:B------:R-:W-:Y:S05]  /*13470*/  BRA `(.L_x_1249) ;  /* 0xffffff04009c7947 */ /* 0x000fea000383ffff */
.L_x_1259:
[----:B--2---:R-:W-:-:S04]  /*13480*/  IMAD.U32 R8, RZ, RZ, UR57 ;  /* 0x00000039ff087e24 */ /* 0x004fc8000f8e00ff */
[----:B------:R2:W3:Y:S03]  /*13490*/  SYNCS.PHASECHK.TRANS64.TRYWAIT P0, [R8+URZ+0x20830], R11 ;  /* 0x0208300b080075a7 */ /* 0x0004e6000800017f */
[----:B---3--:R-:W-:Y:S05]  /*134a0*/  @!P0 NANOSLEEP.SYNCS 0x989680 ;  /* 0x009896800000895d */ /* 0x008fea0003900000 */
[----:B------:R-:W3:Y:S02]  /*134b0*/  @!P0 SYNCS.PHASECHK.TRANS64 P0, [R8+URZ+0x20830], R11 ;  /* 0x0208300b080085a7 */ /* 0x000ee4000800007f */
[----:B---3--:R-:W-:Y:S05]  /*134c0*/  @!P0 BRA `(.L_x_1259) ;  /* 0xfffffffc00ec8947 */ /* 0x008fea000383ffff */
[----:B------:R-:W-:Y:S05]  /*134d0*/  BRA `(.L_x_1258) ;  /* 0xffffff0800e47947 */ /* 0x000fea000383ffff */
.L_x_1272:
[----:B--2---:R-:W-:-:S04]  /*134e0*/  IMAD.U32 R12, RZ, RZ, UR57 ;  /* 0x00000039ff0c7e24 */ /* 0x004fc8000f8e00ff */
[----:B------:R2:W3:Y:S03]  /*134f0*/  SYNCS.PHASECHK.TRANS64.TRYWAIT P0, [R12+URZ+0x20850], R11 ;  /* 0x0208500b0c0075a7 */ /* 0x0004e6000800017f */
[----:B---3--:R-:W-:Y:S05]  /*13500*/  @!P0 NANOSLEEP.SYNCS 0x989680 ;  /* 0x009896800000895d */ /* 0x008fea0003900000 */
[----:B------:R-:W3:Y:S02]  /*13510*/  @!P0 SYNCS.PHASECHK.TRANS64 P0, [R12+URZ+0x20850], R11 ;  /* 0x0208500b0c0085a7 */ /* 0x000ee4000800007f */
[----:B---3--:R-:W-:Y:S05]  /*13520*/  @!P0 BRA `(.L_x_1272) ;  /* 0xfffffffc00ec8947 */ /* 0x008fea000383ffff */
[----:B------:R-:W-:Y:S05]  /*13530*/  BRA `(.L_x_1271) ;  /* 0xffffff2c00007947 */ /* 0x000fea000383ffff */
.L_x_1282:
[----:B--2---:R-:W-:-:S04]  /*13540*/  IMAD.U32 R8, RZ, RZ, UR51 ;  /* 0x00000033ff087e24 */ /* 0x004fc8000f8e00ff */
[----:B------:R2:W3:Y:S03]  /*13550*/  SYNCS.PHASECHK.TRANS64.TRYWAIT P1, [R8+URZ+0x20830], R9 ;  /* 0x02083009080075a7 */ /* 0x0004e6000802017f */
[----:B---3--:R-:W-:Y:S05]  /*13560*/  @!P1 NANOSLEEP.SYNCS 0x989680 ;  /* 0x009896800000995d */ /* 0x008fea0003900000 */
[----:B------:R-:W3:Y:S02]  /*13570*/  @!P1 SYNCS.PHASECHK.TRANS64 P1, [R8+URZ+0x20830], R9 ;  /* 0x02083009080095a7 */ /* 0x000ee4000802007f */
[----:B---3--:R-:W-:Y:S05]  /*13580*/  @!P1 BRA `(.L_x_1282) ;  /* 0xfffffffc00ec9947 */ /* 0x008fea000383ffff */
[----:B------:R-:W-:Y:S05]  /*13590*/  BRA `(.L_x_1281) ;  /* 0xffffff30004c7947 */ /* 0x000fea000383ffff */
.L_x_1287:
[----:B0-----:R-:W-:-:S04]  /*135a0*/  IMAD.U32 R12, RZ, RZ, UR51 ;  /* 0x00000033ff0c7e24 */ /* 0x001fc8000f8e00ff */
[----:B------:R0:W2:Y:S03]  /*135b0*/  SYNCS.PHASECHK.TRANS64.TRYWAIT P1, [R12+URZ+0x20850], R9 ;  /* 0x020850090c0075a7 */ /* 0x0000a6000802017f */
[----:B--2---:R-:W-:Y:S05]  /*135c0*/  @!P1 NANOSLEEP.SYNCS 0x989680 ;  /* 0x009896800000995d */ /* 0x004fea0003900000 */
[----:B------:R-:W2:Y:S02]  /*135d0*/  @!P1 SYNCS.PHASECHK.TRANS64 P1, [R12+URZ+0x20850], R9 ;  /* 0x020850090c0095a7 */ /* 0x000ea4000802007f */
[----:B--2---:R-:W-:Y:S05]  /*135e0*/  @!P1 BRA `(.L_x_1287) ;  /* 0xfffffffc00ec9947 */ /* 0x004fea000383ffff */
[----:B------:R-:W-:Y:S05]  /*135f0*/  BRA `(.L_x_1286) ;  /* 0xffffff4400a47947 */ /* 0x000fea000383ffff */
.L_x_1294:
[----:B-1----:R-:W-:-:S04]  /*13600*/  IMAD.U32 R8, RZ, RZ, UR57 ;  /* 0x00000039ff087e24 */ /* 0x002fc8000f8e00ff */
[----:B------:R1:W2:Y:S03]  /*13610*/  SYNCS.PHASECHK.TRANS64.TRYWAIT P0, [R8+URZ+0x20830], R9 ;  /* 0x02083009080075a7 */ /* 0x0002a6000800017f */
[----:B--2---:R-:W-:Y:S05]  /*13620*/  @!P0 NANOSLEEP.SYNCS 0x989680 ;  /* 0x009896800000895d */ /* 0x004fea0003900000 */
[----:B------:R-:W2:Y:S02]  /*13630*/  @!P0 SYNCS.PHASECHK.TRANS64 P0, [R8+URZ+0x20830], R9 ;  /* 0x02083009080085a7 */ /* 0x000ea4000800007f */
[----:B--2---:R-:W-:Y:S05]  /*13640*/  @!P0 BRA `(.L_x_1294) ;  /* 0xfffffffc00ec8947 */ /* 0x004fea000383ffff */
[----:B------:R-:W-:Y:S05]  /*13650*/  BRA `(.L_x_1293) ;  /* 0xffffff4800487947 */ /* 0x000fea000383ffff */
.L_x_1307:
[----:B-1----:R-:W-:-:S04]  /*13660*/  IMAD.U32 R12, RZ, RZ, UR57 ;  /* 0x00000039ff0c7e24 */ /* 0x002fc8000f8e00ff */
[----:B------:R1:W3:Y:S03]  /*13670*/  SYNCS.PHASECHK.TRANS64.TRYWAIT P0, [R12+URZ+0x20850], R9 ;  /* 0x020850090c0075a7 */ /* 0x0002e6000800017f */
[----:B---3--:R-:W-:Y:S05]  /*13680*/  @!P0 NANOSLEEP.SYNCS 0x989680 ;  /* 0x009896800000895d */ /* 0x008fea0003900000 */
[----:B------:R-:W3:Y:S02]  /*13690*/  @!P0 SYNCS.PHASECHK.TRANS64 P0, [R12+URZ+0x20850], R9 ;  /* 0x020850090c0085a7 */ /* 0x000ee4000800007f */
[----:B---3--:R-:W-:Y:S05]  /*136a0*/  @!P0 BRA `(.L_x_1307) ;  /* 0xfffffffc00ec8947 */ /* 0x008fea000383ffff */
[----:B------:R-:W-:Y:S05]  /*136b0*/  BRA `(.L_x_1306) ;  /* 0xffffff68005c7947 */ /* 0x000fea000383ffff */
.L_x_1327:
[----:B------:R-:W-:Y:S02]  /*136c0*/  IMAD.MOV.U32 R13, RZ, RZ, R25 ;  /* 0x000000ffff0d7224 */ /* 0x000fe400078e0019 */
[----:B------:R-:W-:Y:S02]  /*136d0*/  IMAD.MOV.U32 R12, RZ, RZ, RZ ;  /* 0x000000ffff0c7224 */ /* 0x000fe400078e00ff */
[----:B------:R-:W-:Y:S02]  /*136e0*/  IMAD.MOV.U32 R11, RZ, RZ, 0x1f ;  /* 0x0000001fff0b7424 */ /* 0x000fe400078e00ff */
[----:B------:R-:W-:-:S07]  /*136f0*/  IMAD.MOV.U32 R15, RZ, RZ, -0x1 ;  /* 0xffffffffff0f7424 */ /* 0x000fce00078e00ff */
[----:B-----5:R-:W-:Y:S05]  /*13700*/  WARPSYNC.COLLECTIVE R15, `(.L_x_1378) ;  /* 0x000000000f087348 */ /* 0x020fea0003c00000 */
[----:B------:R0:W1:Y:S02]  /*13710*/  SHFL.IDX P6, R14, R13, R12, R11 ;  /* 0x0000000c0d0e7389 */ /* 0x00006400000c000b */
[----:B01---5:R-:W-:Y:S01]  /*13720*/  ENDCOLLECTIVE ;  /* 0x000000000000791b */ /* 0x023fe20003800000 */
.L_x_1378:
[----:B------:R-:W-:Y:S05]  /*13730*/  BRA `(.L_x_1379) ;  /* 0xffffffc400b07947 */ /* 0x000fea000383ffff */
.L_x_1329:
[----:B0-----:R0:W1:Y:S02]  /*13740*/  SYNCS.PHASECHK.TRANS64.TRYWAIT P0, [R19+URZ+0x20880], R20 ;  /* 0x02088014130075a7 */ /* 0x001064000800017f */
[----:B-1----:R-:W-:Y:S05]  /*13750*/  @!P0 NANOSLEEP.SYNCS 0x989680 ;  /* 0x009896800000895d */ /* 0x002fea0003900000 */
[----:B------:R-:W1:Y:S02]  /*13760*/  @!P0 SYNCS.PHASECHK.TRANS64 P0, [R19+URZ+0x20880], R20 ;  /* 0x02088014130085a7 */ /* 0x000e64000800007f */
[----:B-1----:R-:W-:Y:S05]  /*13770*/  @!P0 BRA `(.L_x_1329) ;  /* 0xfffffffc00f08947 */ /* 0x002fea000383ffff */
[----:B------:R-:W-:Y:S05]  /*13780*/  BRA `(.L_x_1380) ;  /* 0xffffffc8001c7947 */ /* 0x000fea000383ffff */
.L_x_1330:
        /* <DEDUP_REMOVED lines=8> */
.L_x_1382:
[----:B------:R-:W-:Y:S05]  /*13810*/  BSYNC B0 ;  /* 0x0000000000007941 */ /* 0x000fea0003800000 */
.L_x_1381:
[----:B------:R-:W-:Y:S01]  /*13820*/  IMAD.MOV.U32 R13, RZ, RZ, R5 ;  /* 0x000000ffff0d7224 */ /* 0x000fe200078e0005 */
[----:B------:R-:W0:Y:S01]  /*13830*/  LDC R24, c[0x0][0x2f4] ;  /* 0x0000bd00ff187b82 */ /* 0x000e220000000800 */
[----:B------:R-:W-:Y:S01]  /*13840*/  IMAD.MOV.U32 R12, RZ, RZ, RZ ;  /* 0x000000ffff0c7224 */ /* 0x000fe200078e00ff */
[C---:B------:R-:W-:Y:S01]  /*13850*/  ISETP.GE.AND P1, PT, R6.reuse, 0x21, PT ;  /* 0x000000210600780c */ /* 0x040fe20003f26270 */
[----:B------:R-:W-:Y:S01]  /*13860*/  IMAD.MOV.U32 R11, RZ, RZ, 0x181f ;  /* 0x0000181fff0b7424 */ /* 0x000fe200078e00ff */
[----:B------:R-:W-:Y:S01]  /*13870*/  ISETP.GE.AND P5, PT, R6, 0x31, PT ;  /* 0x000000310600780c */ /* 0x000fe20003fa6270 */
[----:B------:R-:W-:Y:S02]  /*13880*/  IMAD.MOV.U32 R15, RZ, RZ, -0x1 ;  /* 0xffffffffff0f7424 */ /* 0x000fe400078e00ff */
[----:B------:R-:W-:Y:S02]  /*13890*/  IMAD.MOV.U32 R3, RZ, RZ, R14 ;  /* 0x000000ffff037224 */ /* 0x000fe400078e000e */
[----:B------:R-:W-:-:S08]  /*138a0*/  VIADD R28, R36, UR46 ;  /* 0x0000002e241c7c36 */ /* 0x000fd00008000000 */
[----:B0-----:R-:W-:Y:S05]  /*138b0*/  WARPSYNC.COLLECTIVE R15, `(.L_x_1383) ;  /* 0x000000000f087348 */ /* 0x001fea0003c00000 */
[----:B------:R1:W2:Y:S02]  /*138c0*/  SHFL.IDX P6, R14, R13, R12, R11 ;  /* 0x0000000c0d0e7389 */ /* 0x0002a400000c000b */
[----:B012---:R-:W-:Y:S01]  /*138d0*/  ENDCOLLECTIVE ;  /* 0x000000000000791b */ /* 0x007fe20003800000 */
.L_x_1383:
[CC--:B------:R-:W-:Y:S01]  /*138e0*/  ISETP.GE.AND P3, PT, R21.reuse, R24.reuse, PT ;  /* 0x000000181500720c */ /* 0x0c0fe20003f66270 */
[----:B------:R-:W-:Y:S01]  /*138f0*/  IMAD.MOV.U32 R13, RZ, RZ, R7 ;  /* 0x000000ffff0d7224 */ /* 0x000fe200078e0007 */
[----:B------:R-:W-:Y:S01]  /*13900*/  ISETP.GE.AND P2, PT, R18, R24, PT ;  /* 0x000000181200720c */ /* 0x000fe20003f46270 */
[----:B------:R-:W-:Y:S01]  /*13910*/  IMAD.MOV.U32 R12, RZ, RZ, 0x1 ;  /* 0x00000001ff0c7424 */ /* 0x000fe200078e00ff */
[----:B------:R-:W-:-:S13]  /*13920*/  IADD3 R2, P0, R21, R14, RZ ;  /* 0x0000000e15027210 */ /* 0x000fda0007f1e0ff */
[----:B------:R-:W-:Y:S05]  /*13930*/  WARPSYNC.COLLECTIVE R15, `(.L_x_1384) ;  /* 0x000000000f087348 */ /* 0x000fea0003c00000 */
[----:B------:R0:W1:Y:S02]  /*13940*/  SHFL.IDX P6, R14, R13, R12, R11 ;  /* 0x0000000c0d0e7389 */ /* 0x00006400000c000b */
[----:B01----:R-:W-:Y:S01]  /*13950*/  ENDCOLLECTIVE ;  /* 0x000000000000791b */ /* 0x003fe20003800000 */
.L_x_1384:
        /* <DEDUP_REMOVED lines=13> */
.L_x_1385:
[----:B------:R-:W-:Y:S02]  /*13a30*/  IMAD.MOV.U32 R13, RZ, RZ, R7 ;  /* 0x000000ffff0d7224 */ /* 0x000fe400078e0007 */
[----:B------:R-:W-:Y:S01]  /*13a40*/  IMAD.MOV.U32 R12, RZ, RZ, 0x2 ;  /* 0x00000002ff0c7424 */ /* 0x000fe200078e00ff */
[----:B------:R-:W-:-:S13]  /*13a50*/  IADD3 R2, P0, R21, R14, RZ ;  /* 0x0000000e15027210 */ /* 0x000fda0007f1e0ff */
[----:B------:R-:W-:Y:S05]  /*13a60*/  WARPSYNC.COLLECTIVE R15, `(.L_x_1386) ;  /* 0x000000000f087348 */ /* 0x000fea0003c00000 */
[----:B------:R0:W1:Y:S02]  /*13a70*/  SHFL.IDX P6, R14, R13, R12, R11 ;  /* 0x0000000c0d0e7389 */ /* 0x00006400000c000b */
[----:B01----:R-:W-:Y:S01]  /*13a80*/  ENDCOLLECTIVE ;  /* 0x000000000000791b */ /* 0x003fe20003800000 */
.L_x_1386:
        /* <DEDUP_REMOVED lines=13> */
.L_x_1387:
[----:B------:R-:W-:Y:S02]  /*13b60*/  IMAD.MOV.U32 R13, RZ, RZ, R7 ;  /* 0x000000ffff0d7224 */ /* 0x000fe400078e0007 */
[----:B------:R-:W-:Y:S01]  /*13b70*/  IMAD.MOV.U32 R12, RZ, RZ, 0x3 ;  /* 0x00000003ff0c7424 */ /* 0x000fe200078e00ff */
[----:B------:R-:W-:-:S13]  /*13b80*/  IADD3 R2, P0, R21, R14, RZ ;  /* 0x0000000e15027210 */ /* 0x000fda0007f1e0ff */
[----:B------:R-:W-:Y:S05]  /*13b90*/  WARPSYNC.COLLECTIVE R15, `(.L_x_1388) ;  /* 0x000000000f087348 */ /* 0x000fea0003c00000 */
[----:B------:R0:W1:Y:S02]  /*13ba0*/  SHFL.IDX P6, R14, R13, R12, R11 ;  /* 0x0000000c0d0e7389 */ /* 0x00006400000c000b */
[----:B01----:R-:W-:Y:S01]  /*13bb0*/  ENDCOLLECTIVE ;  /* 0x000000000000791b */ /* 0x003fe20003800000 */
.L_x_1388:
        /* <DEDUP_REMOVED lines=12> */
.L_x_1389:
[----:B------:R-:W-:Y:S01]  /*13c80*/  @!PT LDS RZ, [RZ] ;  /* 0x00000000fffff984 */ /* 0x000fe20000000800 */
[----:B------:R-:W-:Y:S01]  /*13c90*/  @!PT LDS RZ, [RZ] ;  /* 0x00000000fffff984 */ /* 0x000fe20000000800 */
[----:B------:R-:W-:Y:S01]  /*13ca0*/  @!PT LDS RZ, [RZ] ;  /* 0x00000000fffff984 */ /* 0x000fe20000000800 */
[----:B------:R0:W-:Y:S01]  /*13cb0*/  LDGSTS.E.BYPASS.LTC128B.128 [R28+0xb400], desc[UR52][R2.64+0x80], !P0 ;  /* 0x0b400080021c7fae */ /* 0x0001e2000c101d74 */
[----:B------:R-:W-:Y:S01]  /*13cc0*/  ISETP.GE.AND P0, PT, R6, 0x11, PT ;  /* 0x000000110600780c */ /* 0x000fe20003f06270 */
[----:B------:R-:W-:-:S12]  /*13cd0*/  BRA `(.L_x_1390) ;  /* 0xffffffc400d47947 */ /* 0x000fd8000383ffff */
.L_x_1333:
[----:B0-----:R0:W1:Y:S02]  /*13ce0*/  SYNCS.PHASECHK.TRANS64.TRYWAIT P2, [R19+URZ+0x20840], R20 ;  /* 0x02084014130075a7 */ /* 0x001064000804017f */
[----:B-1----:R-:W-:Y:S05]  /*13cf0*/  @!P2 NANOSLEEP.SYNCS 0x989680 ;  /* 0x009896800000a95d */ /* 0x002fea0003900000 */
[----:B------:R-:W1:Y:S02]  /*13d00*/  @!P2 SYNCS.PHASECHK.TRANS64 P2, [R19+URZ+0x20840], R20 ;  /* 0x020840141300a5a7 */ /* 0x000e64000804007f */
[----:B-1----:R-:W-:Y:S05]  /*13d10*/  @!P2 BRA `(.L_x_1333) ;  /* 0xfffffffc00f0a947 */ /* 0x002fea000383ffff */
[----:B------:R-:W-:Y:S05]  /*13d20*/  BRA `(.L_x_1391) ;  /* 0xffffffc8001c7947 */ /* 0x000fea000383ffff */
.L_x_1334:
        /* <DEDUP_REMOVED lines=8> */
.L_x_1393:
[----:B------:R-:W-:Y:S05]  /*13db0*/  BSYNC B0 ;  /* 0x0000000000007941 */ /* 0x000fea0003800000 */
.L_x_1392:
        /* <DEDUP_REMOVED lines=8> */
.L_x_1394:
[----:B------:R-:W-:Y:S02]  /*13e40*/  IMAD.MOV.U32 R13, RZ, RZ, R4 ;  /* 0x000000ffff0d7224 */ /* 0x000fe400078e0004 */
[----:B------:R-:W-:Y:S01]  /*13e50*/  IMAD.MOV.U32 R12, RZ, RZ, 0x1 ;  /* 0x00000001ff0c7424 */ /* 0x000fe200078e00ff */
[C---:B------:R-:W-:Y:S02]  /*13e60*/  ISETP.GE.AND P6, PT, R25.reuse, R6, PT ;  /* 0x000000061900720c */ /* 0x040fe40003fc6270 */
[----:B------:R-:W-:-:S05]  /*13e70*/  @P4 IADD3 R14, P2, R25, R14, RZ ;  /* 0x0000000e190e4210 */ /* 0x000fca0007f5e0ff */
[----:B------:R-:W-:Y:S02]  /*13e80*/  @P4 IMAD.X R3, RZ, RZ, R2, P2 ;  /* 0x000000ffff034224 */ /* 0x000fe400010e0602 */
[----:B------:R-:W-:-:S05]  /*13e90*/  @P4 IMAD.MOV.U32 R2, RZ, RZ, R14 ;  /* 0x000000ffff024224 */ /* 0x000fca00078e000e */
[----:B------:R-:W-:Y:S01]  /*13ea0*/  @!PT LDS RZ, [RZ] ;  /* 0x00000000fffff984 */ /* 0x000fe20000000800 */
[----:B------:R-:W-:Y:S01]  /*13eb0*/  @!PT LDS RZ, [RZ] ;  /* 0x00000000fffff984 */ /* 0x000fe20000000800 */
[----:B------:R-:W-:Y:S01]  /*13ec0*/  @!PT LDS RZ, [RZ] ;  /* 0x00000000fffff984 */ /* 0x000fe20000000800 */
[----:B------:R0:W-:Y:S02]  /*13ed0*/  @P4 LDGSTS.E.BYPASS.LTC128B.128 [R28+0x18400], desc[UR52][R2.64], !P6 ;  /* 0x18400000021c4fae */ /* 0x0001e4000f101d74 */
[----:B0-----:R-:W-:Y:S05]  /*13ee0*/  WARPSYNC.COLLECTIVE R15, `(.L_x_1395) ;  /* 0x000000000f087348 */ /* 0x001fea0003c00000 */
[----:B------:R1:W2:Y:S02]  /*13ef0*/  SHFL.IDX P6, R14, R13, R12, R11 ;  /* 0x0000000c0d0e7389 */ /* 0x0002a400000c000b */
[----:B012---:R-:W-:Y:S01]  /*13f00*/  ENDCOLLECTIVE ;  /* 0x000000000000791b */ /* 0x007fe20003800000 */
.L_x_1395:
        /* <DEDUP_REMOVED lines=10> */
.L_x_1396:
[----:B------:R-:W-:Y:S02]  /*13fb0*/  IMAD.MOV.U32 R13, RZ, RZ, R4 ;  /* 0x000000ffff0d7224 */ /* 0x000fe400078e0004 */
[----:B------:R-:W-:Y:S01]  /*13fc0*/  IMAD.MOV.U32 R12, RZ, RZ, 0x2 ;  /* 0x00000002ff0c7424 */ /* 0x000fe200078e00ff */
[----:B------:R-:W-:-:S05]  /*13fd0*/  @P0 IADD3 R14, P2, R25, R14, RZ ;  /* 0x0000000e190e0210 */ /* 0x000fca0007f5e0ff */
[----:B------:R-:W-:-:S08]  /*13fe0*/  @P0 IMAD.MOV.U32 R2, RZ, RZ, R14 ;  /* 0x000000ffff020224 */ /* 0x000fd000078e000e */
[----:B------:R-:W-:Y:S05]  /*13ff0*/  WARPSYNC.COLLECTIVE R15, `(.L_x_1397) ;  /* 0x000000000f087348 */ /* 0x000fea0003c00000 */
[----:B------:R0:W1:Y:S02]  /*14000*/  SHFL.IDX P6, R14, R13, R12, R11 ;  /* 0x0000000c0d0e7389 */ /* 0x00006400000c000b */
[----:B01----:R-:W-:Y:S01]  /*14010*/  ENDCOLLECTIVE ;  /* 0x000000000000791b */ /* 0x003fe20003800000 */
.L_x_1397:
        /* <DEDUP_REMOVED lines=12> */
.L_x_1398:
[----:B------:R-:W-:Y:S02]  /*140e0*/  IMAD.MOV.U32 R13, RZ, RZ, R4 ;  /* 0x000000ffff0d7224 */ /* 0x000fe400078e0004 */
[----:B------:R-:W-:Y:S01]  /*140f0*/  IMAD.MOV.U32 R12, RZ, RZ, 0x3 ;  /* 0x00000003ff0c7424 */ /* 0x000fe200078e00ff */
[----:B------:R-:W-:-:S05]  /*14100*/  @P1 IADD3 R14, P0, R25, R14, RZ ;  /* 0x0000000e190e1210 */ /* 0x000fca0007f1e0ff */
[----:B------:R-:W-:-:S08]  /*14110*/  @P1 IMAD.MOV.U32 R2, RZ, RZ, R14 ;  /* 0x000000ffff021224 */ /* 0x000fd000078e000e */
[----:B------:R-:W-:Y:S05]  /*14120*/  WARPSYNC.COLLECTIVE R15, `(.L_x_1399) ;  /* 0x000000000f087348 */ /* 0x000fea0003c00000 */
[----:B------:R0:W1:Y:S02]  /*14130*/  SHFL.IDX P6, R14, R13, R12, R11 ;  /* 0x0000000c0d0e7389 */ /* 0x00006400000c000b */
[----:B01----:R-:W-:Y:S01]  /*14140*/  ENDCOLLECTIVE ;  /* 0x000000000000791b */ /* 0x003fe20003800000 */
.L_x_1399:
        /* <DEDUP_REMOVED lines=12> */
.L_x_1400:
[----:B------:R-:W-:Y:S05]  /*14210*/  BRA `(.L_x_1401) ;  /* 0xffffffc400b47947 */ /* 0x000fea000383ffff */
.L_x_1337:
[----:B------:R-:W-:Y:S02]  /*14220*/  IMAD.MOV.U32 R13, RZ, RZ, R4 ;  /* 0x000000ffff0d7224 */ /* 0x000fe400078e0004 */
[----:B------:R-:W-:Y:S02]  /*14230*/  IMAD.MOV.U32 R12, RZ, RZ, RZ ;  /* 0x000000ffff0c7224 */ /* 0x000fe400078e00ff */
[----:B------:R-:W-:Y:S02]  /*14240*/  IMAD.MOV.U32 R11, RZ, RZ, 0x181f ;  /* 0x0000181fff0b7424 */ /* 0x000fe400078e00ff */
[----:B------:R-:W-:Y:S02]  /*14250*/  IMAD.MOV.U32 R15, RZ, RZ, -0x1 ;  /* 0xffffffffff0f7424 */ /* 0x000fe400078e00ff */
[----:B------:R-:W-:-:S07]  /*14260*/  VIADD R6, R22, UR41 ;  /* 0x0000002916067c36 */ /* 0x000fce0008000000 */
[----:B------:R-:W-:Y:S05]  /*14270*/  WARPSYNC.COLLECTIVE R15, `(.L_x_1402) ;  /* 0x000000000f087348 */ /* 0x000fea0003c00000 */
[----:B------:R0:W1:Y:S02]  /*14280*/  SHFL.IDX P6, R14, R13, R12, R11 ;  /* 0x0000000c0d0e7389 */ /* 0x00006400000c000b */
[----:B01----:R-:W-:Y:S01]  /*14290*/  ENDCOLLECTIVE ;  /* 0x000000000000791b */ /* 0x003fe20003800000 */
.L_x_1402:
[----:B------:R-:W-:Y:S02]  /*142a0*/  VIADD R8, R6, 0x10 ;  /* 0x0000001006087836 */ /* 0x000fe40000000000 */
[----:B------:R-:W-:Y:S02]  /*142b0*/  IMAD.MOV.U32 R13, RZ, RZ, R0 ;  /* 0x000000ffff0d7224 */ /* 0x000fe400078e0000 */
[----:B------:R-:W-:-:S07]  /*142c0*/  IMAD.MOV.U32 R2, RZ, RZ, R14 ;  /* 0x000000ffff027224 */ /* 0x000fce00078e000e */
[----:B------:R-:W-:Y:S05]  /*142d0*/  WARPSYNC.COLLECTIVE R15, `(.L_x_1403) ;  /* 0x000000000f087348 */ /* 0x000fea0003c00000 */
[----:B------:R0:W1:Y:S02]  /*142e0*/  SHFL.IDX P6, R14, R13, R12, R11 ;  /* 0x0000000c0d0e7389 */ /* 0x00006400000c000b */
[----:B01----:R-:W-:Y:S01]  /*142f0*/  ENDCOLLECTIVE ;  /* 0x000000000000791b */ /* 0x003fe20003800000 */
.L_x_1403:
[----:B------:R-:W-:Y:S02]  /*14300*/  ULDC UR4, c[0x0][0x288] ;  /* 0x0000a20000047ab9 */ /* 0x000fe40000000800 */
[----:B------:R-:W-:-:S05]  /*14310*/  IMAD R5, R5, UR4, RZ ;  /* 0x0000000405057c24 */ /* 0x000fca000f8e02ff */
        /* <DEDUP_REMOVED lines=9> */
.L_x_1404:
        /* <DEDUP_REMOVED lines=12> */
.L_x_1405:
[----:B------:R-:W-:Y:S02]  /*14470*/  IMAD.MOV.U32 R13, RZ, RZ, R4 ;  /* 0x000000ffff0d7224 */ /* 0x000fe400078e0004 */
[----:B------:R-:W-:Y:S01]  /*14480*/  IMAD.MOV.U32 R12, RZ, RZ, 0x2 ;  /* 0x00000002ff0c7424 */ /* 0x000fe200078e00ff */
[----:B------:R-:W-:-:S05]  /*14490*/  @!P2 IADD3 R14, P3, R25, R14, RZ ;  /* 0x0000000e190ea210 */ /* 0x000fca0007f7e0ff */
[----:B------:R-:W-:-:S08]  /*144a0*/  @!P2 IMAD.MOV.U32 R2, RZ, RZ, R14 ;  /* 0x000000ffff02a224 */ /* 0x000fd000078e000e */
[----:B------:R-:W-:Y:S05]  /*144b0*/  WARPSYNC.COLLECTIVE R15, `(.L_x_1406) ;  /* 0x000000000f087348 */ /* 0x000fea0003c00000 */
[----:B------:R0:W1:Y:S02]  /*144c0*/  SHFL.IDX P6, R14, R13, R12, R11 ;  /* 0x0000000c0d0e7389 */ /* 0x00006400000c000b */
[----:B01----:R-:W-:Y:S01]  /*144d0*/  ENDCOLLECTIVE ;  /* 0x000000000000791b */ /* 0x003fe20003800000 */
.L_x_1406:
        /* <DEDUP_REMOVED lines=14> */
.L_x_1407:
[----:B------:R-:W-:Y:S02]  /*145c0*/  IMAD.MOV.U32 R13, RZ, RZ, R4 ;  /* 0x000000ffff0d7224 */ /* 0x000fe400078e0004 */
[----:B------:R-:W-:Y:S01]  /*145d0*/  IMAD.MOV.U32 R12, RZ, RZ, 0x3 ;  /* 0x00000003ff0c7424 */ /* 0x000fe200078e00ff */
[----:B------:R-:W-:-:S05]  /*145e0*/  @!P2 IADD3 R14, P3, R25, R14, RZ ;  /* 0x0000000e190ea210 */ /* 0x000fca0007f7e0ff */
[----:B------:R-:W-:-:S08]  /*145f0*/  @!P2 IMAD.MOV.U32 R2, RZ, RZ, R14 ;  /* 0x000000ffff02a224 */ /* 0x000fd000078e000e */
[----:B------:R-:W-:Y:S05]  /*14600*/  WARPSYNC.COLLECTIVE R15, `(.L_x_1408) ;  /* 0x000000000f087348 */ /* 0x000fea0003c00000 */
[----:B------:R0:W1:Y:S02]  /*14610*/  SHFL.IDX P6, R14, R13, R12, R11 ;  /* 0x0000000c0d0e7389 */ /* 0x00006400000c000b */
[----:B01----:R-:W-:Y:S01]  /*14620*/  ENDCOLLECTIVE ;  /* 0x000000000000791b */ /* 0x003fe20003800000 */
.L_x_1408:
        /* <DEDUP_REMOVED lines=14> */
.L_x_1409:
[----:B------:R-:W-:Y:S02]  /*14710*/  IMAD.MOV.U32 R13, RZ, RZ, R4 ;  /* 0x000000ffff0d7224 */ /* 0x000fe400078e0004 */
[----:B------:R-:W-:Y:S01]  /*14720*/  IMAD.MOV.U32 R12, RZ, RZ, 0x4 ;  /* 0x00000004ff0c7424 */ /* 0x000fe200078e00ff */
[----:B------:R-:W-:-:S05]  /*14730*/  @!P2 IADD3 R14, P3, R25, R14, RZ ;  /* 0x0000000e190ea210 */ /* 0x000fca0007f7e0ff */
[----:B------:R-:W-:-:S08]  /*14740*/  @!P2 IMAD.MOV.U32 R2, RZ, RZ, R14 ;  /* 0x000000ffff02a224 */ /* 0x000fd000078e000e */
[----:B------:R-:W-:Y:S05]  /*14750*/  WARPSYNC.COLLECTIVE R15, `(.L_x_1410) ;  /* 0x000000000f087348 */ /* 0x000fea0003c00000 */
[----:B------:R0:W1:Y:S02]  /*14760*/  SHFL.IDX P6, R14, R13, R12, R11 ;  /* 0x0000000c0d0e7389 */ /* 0x00006400000c000b */
[----:B01----:R-:W-:Y:S01]  /*14770*/  ENDCOLLECTIVE ;  /* 0x000000000000791b */ /* 0x003fe20003800000 */
.L_x_1410:
        /* <DEDUP_REMOVED lines=14> */
.L_x_1411:
[----:B------:R-:W-:Y:S02]  /*14860*/  IMAD.MOV.U32 R13, RZ, RZ, R4 ;  /* 0x000000ffff0d7224 */ /* 0x000fe400078e0004 */
[----:B------:R-:W-:Y:S01]  /*14870*/  IMAD.MOV.U32 R12, RZ, RZ, 0x5 ;  /* 0x00000005ff0c7424 */ /* 0x000fe200078e00ff */
[----:B------:R-:W-:-:S05]  /*14880*/  @!P2 IADD3 R14, P3, R25, R14, RZ ;  /* 0x0000000e190ea210 */ /* 0x000fca0007f7e0ff */
[----:B------:R-:W-:-:S08]  /*14890*/  @!P2 IMAD.MOV.U32 R2, RZ, RZ, R14 ;  /* 0x000000ffff02a224 */ /* 0x000fd000078e000e */
[----:B------:R-:W-:Y:S05]  /*148a0*/  WARPSYNC.COLLECTIVE R15, `(.L_x_1412) ;  /* 0x000000000f087348 */ /* 0x000fea0003c00000 */
[----:B------:R0:W1:Y:S02]  /*148b0*/  SHFL.IDX P6, R14, R13, R12, R11 ;  /* 0x0000000c0d0e7389 */ /* 0x00006400000c000b */
[----:B01----:R-:W-:Y:S01]  /*148c0*/  ENDCOLLECTIVE ;  /* 0x000000000000791b */ /* 0x003fe20003800000 */
.L_x_1412:
        /* <DEDUP_REMOVED lines=14> */
.L_x_1413:
[----:B------:R-:W-:Y:S02]  /*149b0*/  IMAD.MOV.U32 R13, RZ, RZ, R4 ;  /* 0x000000ffff0d7224 */ /* 0x000fe400078e0004 */
[----:B------:R-:W-:Y:S01]  /*149c0*/  IMAD.MOV.U32 R12, RZ, RZ, 0x6 ;  /* 0x00000006ff0c7424 */ /* 0x000fe200078e00ff */
[----:B------:R-:W-:-:S05]  /*149d0*/  @!P2 IADD3 R14, P3, R25, R14, RZ ;  /* 0x0000000e190ea210 */ /* 0x000fca0007f7e0ff */
[----:B------:R-:W-:-:S08]  /*149e0*/  @!P2 IMAD.MOV.U32 R2, RZ, RZ, R14 ;  /* 0x000000ffff02a224 */ /* 0x000fd000078e000e */
[----:B------:R-:W-:Y:S05]  /*149f0*/  WARPSYNC.COLLECTIVE R15, `(.L_x_1414) ;  /* 0x000000000f087348 */ /* 0x000fea0003c00000 */
[----:B------:R0:W1:Y:S02]  /*14a00*/  SHFL.IDX P6, R14, R13, R12, R11 ;  /* 0x0000000c0d0e7389 */ /* 0x00006400000c000b */
[----:B01----:R-:W-:Y:S01]  /*14a10*/  ENDCOLLECTIVE ;  /* 0x000000000000791b */ /* 0x003fe20003800000 */
.L_x_1414:
        /* <DEDUP_REMOVED lines=13> */
.L_x_1415:
[----:B------:R-:W-:Y:S02]  /*14af0*/  IMAD.MOV.U32 R13, RZ, RZ, R4 ;  /* 0x000000ffff0d7224 */ /* 0x000fe400078e0004 */
[----:B------:R-:W-:Y:S01]  /*14b00*/  IMAD.MOV.U32 R12, RZ, RZ, 0x7 ;  /* 0x00000007ff0c7424 */ /* 0x000fe200078e00ff */
[----:B------:R-:W-:-:S05]  /*14b10*/  @!P2 IADD3 R14, P3, R25, R14, RZ ;  /* 0x0000000e190ea210 */ /* 0x000fca0007f7e0ff */
[----:B------:R-:W-:-:S08]  /*14b20*/  @!P2 IMAD.MOV.U32 R2, RZ, RZ, R14 ;  /* 0x000000ffff02a224 */ /* 0x000fd000078e000e */
[----:B------:R-:W-:Y:S05]  /*14b30*/  WARPSYNC.COLLECTIVE R15, `(.L_x_1416) ;  /* 0x000000000f087348 */ /* 0x000fea0003c00000 */
[----:B------:R0:W1:Y:S02]  /*14b40*/  SHFL.IDX P6, R14, R13, R12, R11 ;  /* 0x0000000c0d0e7389 */ /* 0x00006400000c000b */
[----:B01----:R-:W-:Y:S01]  /*14b50*/  ENDCOLLECTIVE ;  /* 0x000000000000791b */ /* 0x003fe20003800000 */
.L_x_1416:
        /* <DEDUP_REMOVED lines=12> */
.L_x_1417:
[----:B------:R-:W-:Y:S05]  /*14c20*/  BRA `(.L_x_1418) ;  /* 0xffffffc400c07947 */ /* 0x000fea000383ffff */
.L_x_1340:
[----:B---3--:R3:W4:Y:S02]  /*14c30*/  SYNCS.PHASECHK.TRANS64.TRYWAIT P1, [R19+URZ+0x20820], R0 ;  /* 0x02082000130075a7 */ /* 0x008724000802017f */
[----:B----4-:R-:W-:Y:S05]  /*14c40*/  @!P1 NANOSLEEP.SYNCS 0x989680 ;  /* 0x009896800000995d */ /* 0x010fea0003900000 */
[----:B------:R-:W4:Y:S02]  /*14c50*/  @!P1 SYNCS.PHASECHK.TRANS64 P1, [R19+URZ+0x20820], R0 ;  /* 0x02082000130095a7 */ /* 0x000f24000802007f */
[----:B----4-:R-:W-:Y:S05]  /*14c60*/  @!P1 BRA `(.L_x_1340) ;  /* 0xfffffffc00f09947 */ /* 0x010fea000383ffff */
[----:B------:R-:W-:Y:S05]  /*14c70*/  BRA `(.L_x_1419) ;  /* 0xffffffc800087947 */ /* 0x000fea000383ffff */
.L_x_1343:
[----:B0-----:R0:W1:Y:S02]  /*14c80*/  SYNCS.PHASECHK.TRANS64.TRYWAIT P1, [R4+URZ+0x20880], R17 ;  /* 0x02088011040075a7 */ /* 0x001064000802017f */
[----:B-1----:R-:W-:Y:S05]  /*14c90*/  @!P1 NANOSLEEP.SYNCS 0x989680 ;  /* 0x009896800000995d */ /* 0x002fea0003900000 */
[----:B------:R-:W1:Y:S02]  /*14ca0*/  @!P1 SYNCS.PHASECHK.TRANS64 P1, [R4+URZ+0x20880], R17 ;  /* 0x02088011040095a7 */ /* 0x000e64000802007f */
[----:B-1----:R-:W-:Y:S05]  /*14cb0*/  @!P1 BRA `(.L_x_1343) ;  /* 0xfffffffc00f09947 */ /* 0x002fea000383ffff */
[----:B------:R-:W-:Y:S05]  /*14cc0*/  BRA `(.L_x_1420) ;  /* 0xffffffcc00007947 */ /* 0x000fea000383ffff */
.L_x_1344:
        /* <DEDUP_REMOVED lines=8> */
.L_x_1422:
[----:B------:R-:W-:Y:S05]  /*14d50*/  BSYNC B0 ;  /* 0x0000000000007941 */ /* 0x000fea0003800000 */
.L_x_1421:
        /* <DEDUP_REMOVED lines=9> */
.L_x_1423:
[----:B------:R-:W-:Y:S02]  /*14df0*/  IMAD.MOV.U32 R13, RZ, RZ, R20 ;  /* 0x000000ffff0d7224 */ /* 0x000fe400078e0014 */
[----:B------:R-:W-:Y:S01]  /*14e00*/  IMAD.MOV.U32 R12, RZ, RZ, 0x1 ;  /* 0x00000001ff0c7424 */ /* 0x000fe200078e00ff */
[----:B------:R-:W-:-:S13]  /*14e10*/  IADD3 R2, P1, R23, R14, RZ ;  /* 0x0000000e17027210 */ /* 0x000fda0007f3e0ff */
[----:B------:R-:W-:Y:S05]  /*14e20*/  WARPSYNC.COLLECTIVE R15, `(.L_x_1424) ;  /* 0x000000000f087348 */ /* 0x000fea0003c00000 */
[----:B------:R0:W1:Y:S02]  /*14e30*/  SHFL.IDX P6, R14, R13, R12, R11 ;  /* 0x0000000c0d0e7389 */ /* 0x00006400000c000b */
[----:B01----:R-:W-:Y:S01]  /*14e40*/  ENDCOLLECTIVE ;  /* 0x000000000000791b */ /* 0x003fe20003800000 */
.L_x_1424:
        /* <DEDUP_REMOVED lines=11> */
.L_x_1425:
        /* <DEDUP_REMOVED lines=9> */
.L_x_1426:
        /* <DEDUP_REMOVED lines=10> */
.L_x_1427:
[----:B------:R-:W-:Y:S02]  /*15030*/  IMAD.MOV.U32 R13, RZ, RZ, R20 ;  /* 0x000000ffff0d7224 */ /* 0x000fe400078e0014 */
[----:B------:R-:W-:-:S05]  /*15040*/  IMAD.MOV.U32 R12, RZ, RZ, R14 ;  /* 0x000000ffff0c7224 */ /* 0x000fca00078e000e */
[----:B------:R-:W-:Y:S01]  /*15050*/  IADD3 R2, P1, R23, R12, RZ ;  /* 0x0000000c17027210 */ /* 0x000fe20007f3e0ff */
[----:B------:R-:W-:-:S04]  /*15060*/  IMAD.MOV.U32 R12, RZ, RZ, 0x3 ;  /* 0x00000003ff0c7424 */ /* 0x000fc800078e00ff */
[----:B------:R-:W-:-:S08]  /*15070*/  IMAD.X R3, RZ, RZ, R22, P1 ;  /* 0x000000ffff037224 */ /* 0x000fd000008e0616 */
[----:B------:R-:W-:Y:S05]  /*15080*/  WARPSYNC.COLLECTIVE R15, `(.L_x_1428) ;  /* 0x000000000f087348 */ /* 0x000fea0003c00000 */
[----:B------:R0:W1:Y:S02]  /*15090*/  SHFL.IDX P6, R14, R13, R12, R11 ;  /* 0x0000000c0d0e7389 */ /* 0x00006400000c000b */
[----:B01----:R-:W-:Y:S01]  /*150a0*/  ENDCOLLECTIVE ;  /* 0x000000000000791b */ /* 0x003fe20003800000 */
.L_x_1428:
        /* <DEDUP_REMOVED lines=10> */
.L_x_1429:
[----:B------:R-:W-:Y:S05]  /*15150*/  BRA `(.L_x_1430) ;  /* 0xffffffc800b47947 */ /* 0x000fea000383ffff */
.L_x_1347:
[----:B-1----:R1:W2:Y:S02]  /*15160*/  SYNCS.PHASECHK.TRANS64.TRYWAIT P1, [R4+URZ+0x20840], R17 ;  /* 0x02084011040075a7 */ /* 0x0022a4000802017f */
[----:B--2---:R-:W-:Y:S05]  /*15170*/  @!P1 NANOSLEEP.SYNCS 0x989680 ;  /* 0x009896800000995d */ /* 0x004fea0003900000 */
[----:B------:R-:W2:Y:S02]  /*15180*/  @!P1 SYNCS.PHASECHK.TRANS64 P1, [R4+URZ+0x20840], R17 ;  /* 0x02084011040095a7 */ /* 0x000ea4000802007f */
[----:B--2---:R-:W-:Y:S05]  /*15190*/  @!P1 BRA `(.L_x_1347) ;  /* 0xfffffffc00f09947 */ /* 0x004fea000383ffff */
[----:B------:R-:W-:Y:S05]  /*151a0*/  BRA `(.L_x_1431) ;  /* 0xffffffc800f87947 */ /* 0x000fea000383ffff */
.L_x_1348:
        /* <DEDUP_REMOVED lines=8> */
.L_x_1433:
[----:B------:R-:W-:Y:S05]  /*15230*/  BSYNC B0 ;  /* 0x0000000000007941 */ /* 0x000fea0003800000 */
.L_x_1432:
        /* <DEDUP_REMOVED lines=9> */
.L_x_1434:
[----:B------:R-:W-:Y:S02]  /*152d0*/  VIADD R9, R9, UR46 ;  /* 0x0000002e09097c36 */ /* 0x000fe40008000000 */
[----:B------:R-:W-:Y:S02]  /*152e0*/  IMAD.MOV.U32 R13, RZ, RZ, R10 ;  /* 0x000000ffff0d7224 */ /* 0x000fe400078e000a */
[----:B------:R-:W-:Y:S02]  /*152f0*/  IMAD.MOV.U32 R12, RZ, RZ, 0x1 ;  /* 0x00000001ff0c7424 */ /* 0x000fe400078e00ff */
[----:B------:R-:W-:-:S07]  /*15300*/  IMAD.MOV.U32 R2, RZ, RZ, R14 ;  /* 0x000000ffff027224 */ /* 0x000fce00078e000e */
[----:B------:R-:W-:Y:S05]  /*15310*/  WARPSYNC.COLLECTIVE R15, `(.L_x_1435) ;  /* 0x000000000f087348 */ /* 0x000fea0003c00000 */
[----:B------:R0:W1:Y:S02]  /*15320*/  SHFL.IDX P6, R14, R13, R12, R11 ;  /* 0x0000000c0d0e7389 */ /* 0x00006400000c000b */
[----:B01----:R-:W-:Y:S01]  /*15330*/  ENDCOLLECTIVE ;  /* 0x000000000000791b */ /* 0x003fe20003800000 */
.L_x_1435:
        /* <DEDUP_REMOVED lines=12> */
.L_x_1436:
[----:B------:R-:W-:Y:S02]  /*15400*/  IMAD.MOV.U32 R13, RZ, RZ, R10 ;  /* 0x000000ffff0d7224 */ /* 0x000fe400078e000a */
[----:B------:R-:W-:Y:S01]  /*15410*/  IMAD.MOV.U32 R12, RZ, RZ, 0x2 ;  /* 0x00000002ff0c7424 */ /* 0x000fe200078e00ff */
[----:B------:R-:W-:-:S13]  /*15420*/  IADD3 R2, P1, R18, R14, RZ ;  /* 0x0000000e12027210 */ /* 0x000fda0007f3e0ff */
[----:B------:R-:W-:Y:S05]  /*15430*/  WARPSYNC.COLLECTIVE R15, `(.L_x_1437) ;  /* 0x000000000f087348 */ /* 0x000fea0003c00000 */
[----:B------:R0:W1:Y:S02]  /*15440*/  SHFL.IDX P6, R14, R13, R12, R11 ;  /* 0x0000000c0d0e7389 */ /* 0x00006400000c000b */
[----:B01----:R-:W-:Y:S01]  /*15450*/  ENDCOLLECTIVE ;  /* 0x000000000000791b */ /* 0x003fe20003800000 */
.L_x_1437:
        /* <DEDUP_REMOVED lines=11> */
.L_x_1438:
        /* <DEDUP_REMOVED lines=9> */
.L_x_1439:
        /* <DEDUP_REMOVED lines=10> */
.L_x_1440:
[----:B------:R-:W-:Y:S05]  /*15640*/  BRA `(.L_x_1441) ;  /* 0xffffffc800987947 */ /* 0x000fea000383ffff */
.L_x_1351:
[----:B0-----:R0:W1:Y:S02]  /*15650*/  SYNCS.PHASECHK.TRANS64.TRYWAIT P2, [R2+URZ+0x20870], R3 ;  /* 0x02087003020075a7 */ /* 0x001064000804017f */
[----:B-1----:R-:W-:Y:S05]  /*15660*/  @!P2 NANOSLEEP.SYNCS 0x989680 ;  /* 0x009896800000a95d */ /* 0x002fea0003900000 */
[----:B------:R-:W1:Y:S02]  /*15670*/  @!P2 SYNCS.PHASECHK.TRANS64 P2, [R2+URZ+0x20870], R3 ;  /* 0x020870030200a5a7 */ /* 0x000e64000804007f */
[----:B-1----:R-:W-:Y:S05]  /*15680*/  @!P2 BRA `(.L_x_1351) ;  /* 0xfffffffc00f0a947 */ /* 0x002fea000383ffff */
[----:B------:R-:W-:Y:S05]  /*15690*/  BRA `(.L_x_1442) ;  /* 0xffffffc800f47947 */ /* 0x000fea000383ffff */
.L_x_1353:
[----:B0-----:R0:W1:Y:S02]  /*156a0*/  SYNCS.PHASECHK.TRANS64.TRYWAIT P2, [R2+URZ+0x20860], R3 ;  /* 0x02086003020075a7 */ /* 0x001064000804017f */
[----:B-1----:R-:W-:Y:S05]  /*156b0*/  @!P2 NANOSLEEP.SYNCS 0x989680 ;  /* 0x009896800000a95d */ /* 0x002fea0003900000 */
[----:B------:R-:W1:Y:S02]  /*156c0*/  @!P2 SYNCS.PHASECHK.TRANS64 P2, [R2+URZ+0x20860], R3 ;  /* 0x020860030200a5a7 */ /* 0x000e64000804007f */
[----:B-1----:R-:W-:Y:S05]  /*156d0*/  @!P2 BRA `(.L_x_1353) ;  /* 0xfffffffc00f0a947 */ /* 0x002fea000383ffff */
[----:B------:R-:W-:Y:S05]  /*156e0*/  BRA `(.L_x_1443) ;  /* 0xffffffcc00047947 */ /* 0x000fea000383ffff */
.L_x_1360:
[----:B0-----:R0:W3:Y:S02]  /*156f0*/  SYNCS.PHASECHK.TRANS64.TRYWAIT P0, [R3+URZ+0x20870], R2 ;  /* 0x02087002030075a7 */ /* 0x0010e4000800017f */
[----:B---3--:R-:W-:Y:S05]  /*15700*/  @!P0 NANOSLEEP.SYNCS 0x989680 ;  /* 0x009896800000895d */ /* 0x008fea0003900000 */
[----:B------:R-:W3:Y:S02]  /*15710*/  @!P0 SYNCS.PHASECHK.TRANS64 P0, [R3+URZ+0x20870], R2 ;  /* 0x02087002030085a7 */ /* 0x000ee4000800007f */
[----:B---3--:R-:W-:Y:S05]  /*15720*/  @!P0 BRA `(.L_x_1360) ;  /* 0xfffffffc00f08947 */ /* 0x008fea000383ffff */
[----:B------:R-:W-:Y:S05]  /*15730*/  BRA `(.L_x_1444) ;  /* 0xffffffd000947947 */ /* 0x000fea000383ffff */
.L_x_1362:
[----:B0-----:R0:W3:Y:S02]  /*15740*/  SYNCS.PHASECHK.TRANS64.TRYWAIT P0, [R3+URZ+0x20860], R4 ;  /* 0x02086004030075a7 */ /* 0x0010e4000800017f */
[----:B---3--:R-:W-:Y:S05]  /*15750*/  @!P0 NANOSLEEP.SYNCS 0x989680 ;  /* 0x009896800000895d */ /* 0x008fea0003900000 */
[----:B------:R-:W3:Y:S02]  /*15760*/  @!P0 SYNCS.PHASECHK.TRANS64 P0, [R3+URZ+0x20860], R4 ;  /* 0x02086004030085a7 */ /* 0x000ee4000800007f */
[----:B---3--:R-:W-:Y:S05]  /*15770*/  @!P0 BRA `(.L_x_1362) ;  /* 0xfffffffc00f08947 */ /* 0x008fea000383ffff */
[----:B------:R-:W-:Y:S05]  /*15780*/  BRA `(.L_x_1445) ;  /* 0xffffffd000ac7947 */ /* 0x000fea000383ffff */
.L_x_1365:
[----:B0-----:R0:W1:Y:S02]  /*15790*/  SYNCS.PHASECHK.TRANS64.TRYWAIT P0, [R7+URZ+0x20820], R2 ;  /* 0x02082002070075a7 */ /* 0x001064000800017f */
[----:B-1----:R-:W-:Y:S05]  /*157a0*/  @!P0 NANOSLEEP.SYNCS 0x989680 ;  /* 0x009896800000895d */ /* 0x002fea0003900000 */
[----:B------:R-:W1:Y:S02]  /*157b0*/  @!P0 SYNCS.PHASECHK.TRANS64 P0, [R7+URZ+0x20820], R2 ;  /* 0x02082002070085a7 */ /* 0x000e64000800007f */
[----:B-1----:R-:W-:Y:S05]  /*157c0*/  @!P0 BRA `(.L_x_1365) ;  /* 0xfffffffc00f08947 */ /* 0x002fea000383ffff */
[----:B------:R-:W-:Y:S05]  /*157d0*/  BRA `(.L_x_1446) ;  /* 0xffffffd800207947 */ /* 0x000fea000383ffff */
.L_x_1367:
[----:B0-----:R0:W1:Y:S02]  /*157e0*/  SYNCS.PHASECHK.TRANS64.TRYWAIT P1, [R5+URZ+0x20840], R2 ;  /* 0x02084002050075a7 */ /* 0x001064000802017f */
[----:B-1----:R-:W-:Y:S05]  /*157f0*/  @!P1 NANOSLEEP.SYNCS 0x989680 ;  /* 0x009896800000995d */ /* 0x002fea0003900000 */
[----:B------:R-:W1:Y:S02]  /*15800*/  @!P1 SYNCS.PHASECHK.TRANS64 P1, [R5+URZ+0x20840], R2 ;  /* 0x02084002050095a7 */ /* 0x000e64000802007f */
[----:B-1----:R-:W-:Y:S05]  /*15810*/  @!P1 BRA `(.L_x_1367) ;  /* 0xfffffffc00f09947 */ /* 0x002fea000383ffff */
[----:B------:R-:W-:Y:S05]  /*15820*/  BRA `(.L_x_1447) ;  /* 0xffffffd8005c7947 */ /* 0x000fea000383ffff */
.L_x_1369:
[----:B-1----:R1:W2:Y:S02]  /*15830*/  SYNCS.PHASECHK.TRANS64.TRYWAIT P1, [R7+URZ+0x20840], R0 ;  /* 0x02084000070075a7 */ /* 0x0022a4000802017f */
[----:B--2---:R-:W-:Y:S05]  /*15840*/  @!P1 NANOSLEEP.SYNCS 0x989680 ;  /* 0x009896800000995d */ /* 0x004fea0003900000 */
[----:B------:R-:W2:Y:S02]  /*15850*/  @!P1 SYNCS.PHASECHK.TRANS64 P1, [R7+URZ+0x20840], R0 ;  /* 0x02084000070095a7 */ /* 0x000ea4000802007f */
[----:B--2---:R-:W-:Y:S05]  /*15860*/  @!P1 BRA `(.L_x_1369) ;  /* 0xfffffffc00f09947 */ /* 0x004fea000383ffff */
[----:B------:R-:W-:Y:S05]  /*15870*/  BRA `(.L_x_1448) ;  /* 0xffffffd800687947 */ /* 0x000fea000383ffff */
.L_x_1371:
[----:B--2---:R2:W3:Y:S02]  /*15880*/  SYNCS.PHASECHK.TRANS64.TRYWAIT P1, [R5+URZ+0x20860], R2 ;  /* 0x02086002050075a7 */ /* 0x0044e4000802017f */
[----:B---3--:R-:W-:Y:S05]  /*15890*/  @!P1 NANOSLEEP.SYNCS 0x989680 ;  /* 0x009896800000995d */ /* 0x008fea0003900000 */
[----:B------:R-:W3:Y:S02]  /*158a0*/  @!P1 SYNCS.PHASECHK.TRANS64 P1, [R5+URZ+0x20860], R2 ;  /* 0x02086002050095a7 */ /* 0x000ee4000802007f */
[----:B---3--:R-:W-:Y:S05]  /*158b0*/  @!P1 BRA `(.L_x_1371) ;  /* 0xfffffffc00f09947 */ /* 0x008fea000383ffff */
[----:B------:R-:W-:Y:S05]  /*158c0*/  BRA `(.L_x_1449) ;  /* 0xffffffd800647947 */ /* 0x000fea000383ffff */
.L_x_1373:
[----:B---3--:R3:W4:Y:S02]  /*158d0*/  SYNCS.PHASECHK.TRANS64.TRYWAIT P1, [R7+URZ+0x20860], R0 ;  /* 0x02086000070075a7 */ /* 0x008724000802017f */
[----:B----4-:R-:W-:Y:S05]  /*158e0*/  @!P1 NANOSLEEP.SYNCS 0x989680 ;  /* 0x009896800000995d */ /* 0x010fea0003900000 */
[----:B------:R-:W4:Y:S02]  /*158f0*/  @!P1 SYNCS.PHASECHK.TRANS64 P1, [R7+URZ+0x20860], R0 ;  /* 0x02086000070095a7 */ /* 0x000f24000802007f */
[----:B----4-:R-:W-:Y:S05]  /*15900*/  @!P1 BRA `(.L_x_1373) ;  /* 0xfffffffc00f09947 */ /* 0x010fea000383ffff */
[----:B------:R-:W-:Y:S05]  /*15910*/  BRA `(.L_x_1450) ;  /* 0xffffffd800607947 */ /* 0x000fea000383ffff */
.L_x_1375:
[----:B----4-:R4:W0:Y:S02]  /*15920*/  SYNCS.PHASECHK.TRANS64.TRYWAIT P1, [R5+URZ+0x20880], R2 ;  /* 0x02088002050075a7 */ /* 0x010824000802017f */
[----:B0-----:R-:W-:Y:S05]  /*15930*/  @!P1 NANOSLEEP.SYNCS 0x989680 ;  /* 0x009896800000995d */ /* 0x001fea0003900000 */
[----:B------:R-:W0:Y:S02]  /*15940*/  @!P1 SYNCS.PHASECHK.TRANS64 P1, [R5+URZ+0x20880], R2 ;  /* 0x02088002050095a7 */ /* 0x000e24000802007f */
[----:B0-----:R-:W-:Y:S05]  /*15950*/  @!P1 BRA `(.L_x_1375) ;  /* 0xfffffffc00f09947 */ /* 0x001fea000383ffff */
[----:B------:R-:W-:Y:S05]  /*15960*/  BRA `(.L_x_1451) ;  /* 0xffffffd8005c7947 */ /* 0x000fea000383ffff */
.L_x_1452:
        /* <DEDUP_REMOVED lines=9> */
.L_x_16269:


//--------------------- .text._ZN7cutlass13device_kernelIN5flash11enable_sm90INS1_16FlashAttnFwdSm90INS1_25CollectiveMainloopFwdSm90ILi2EN4cute5tupleIJNS5_1CILi1EEES8_S8_EEENS6_IJNS7_ILi128EEENS7_ILi64EEENS7_ILi256EEEEEELi256ENS_12float_e4m3_tEfNS_4arch4Sm90ELb0ELb1ELb0ELb1ELb1ELb0ELb0ELb1ELb0ELb1ELb1ELb0EEENS1_21CollectiveEpilogueFwdINS6_IJSA_SC_SB_EEES9_NS_10bfloat16_tESG_Li256ELb1ELb1ELb1ELb1EEENS1_36VarlenDynamicPersistentTileSchedulerILi128ELi64ELi256ELi128ELb1ELb1ELb1ELb1ELb0ELb1EEEEEEEEEvNT_6ParamsE --------------------------
	.section	.text._ZN7cutlass13device_kernelIN5flash11enable_sm90INS1_16FlashAttnFwdSm90INS1_25CollectiveMainloopFwdSm90ILi2EN4cute5tupleIJNS5_1CILi1EEES8_S8_EEENS6_IJNS7_ILi128EEENS7_ILi64EEENS7_ILi256EEEEEELi256ENS_12float_e4m3_tEfNS_4arch4Sm90ELb0ELb1ELb0ELb1ELb1ELb0ELb0ELb1ELb0ELb1ELb1ELb0EEENS1_21CollectiveEpilogueFwdINS6_IJSA_SC_SB_EEES9_NS_10bfloat16_tESG_Li256ELb1ELb1ELb1ELb1EEENS1_36VarlenDynamicPersistentTileSchedulerILi128ELi64ELi256ELi128ELb1ELb1ELb1ELb1ELb0ELb1EEEEEEEEEvNT_6ParamsE,"ax",@progbits
	.align	128
.text._ZN7cutlass13device_kernelIN5flash11enable_sm90INS1_16FlashAttnFwdSm90INS1_25CollectiveMainloopFwdSm90ILi2EN4cute5tupleIJNS5_1CILi1EEES8_S8_EEENS6_IJNS7_ILi128EEENS7_ILi64EEENS7_ILi256EEEEEELi256ENS_12float_e4m3_tEfNS_4arch4Sm90ELb0ELb1ELb0ELb1ELb1ELb0ELb0ELb1ELb0ELb1ELb1ELb0EEENS1_21CollectiveEpilogueFwdINS6_IJSA_SC_SB_EEES9_NS_10bfloat16_tESG_Li256ELb1ELb1ELb1ELb1EEENS1_36VarlenDynamicPersistentTileSchedulerILi128ELi64ELi256ELi128ELb1ELb1ELb1ELb1ELb0ELb1EEEEEEEEEvNT_6ParamsE:
        .type           _ZN7cutlass13device_kernelIN5flash11enable_sm90INS1_16FlashAttnFwdSm90INS1_25CollectiveMainloopFwdSm90ILi2EN4cute5tupleIJNS5_1CILi1EEES8_S8_EEENS6_IJNS7_ILi128EEENS7_ILi64EEENS7_ILi256EEEEEELi256ENS_12float_e4m3_tEfNS_4arch4Sm90ELb0ELb1ELb0ELb1ELb1ELb0ELb0ELb1ELb0ELb1ELb1ELb0EEENS1_21CollectiveEpilogueFwdINS6_IJSA_SC_SB_EEES9_NS_10bfloat16_tESG_Li256ELb1ELb1ELb1ELb1EEENS1_36VarlenDynamicPersistentTileSchedulerILi128ELi64ELi256ELi128ELb1ELb1ELb1ELb1ELb0ELb1EEEEEEEEEvNT_6ParamsE,@function
        .size           _ZN7cutlass13device_kernelIN5flash11enable_sm90INS1_16FlashAttnFwdSm90INS1_25CollectiveMainloopFwdSm90ILi2EN4cute5tupleIJNS5_1CILi1EEES8_S8_EEENS6_IJNS7_ILi128EEENS7_ILi64EEENS7_ILi256EEEEEELi256ENS_12float_e4m3_tEfNS_4arch4Sm90ELb0ELb1ELb0ELb1ELb1ELb0ELb0ELb1ELb0ELb1ELb1ELb0EEENS1_21CollectiveEpilogueFwdINS6_IJSA_SC_SB_EEES9_NS_10bfloat16_tESG_Li256ELb1ELb1ELb1ELb1EEENS1_36VarlenDynamicPersistentTileSchedulerILi128ELi64ELi256ELi128ELb1ELb1ELb1ELb1ELb0ELb1EEEEEEEEEvNT_6ParamsE,(.L_x_16270 - _ZN7cutlass13device_kernelIN5flash11enable_sm90INS1_16FlashAttnFwdSm90INS1_25CollectiveMainloopFwdSm90ILi2EN4cute5tupleIJNS5_1CILi1EEES8_S8_EEENS6_IJNS7_ILi128EEENS7_ILi64EEENS7_ILi256EEEEEELi256ENS_12float_e4m3_tEfNS_4arch4Sm90ELb0ELb1ELb0ELb1ELb1ELb0ELb0ELb1ELb0ELb1ELb1ELb0EEENS1_21CollectiveEpilogueFwdINS6_IJSA_SC_SB_EEES9_NS_10bfloat16_tESG_Li256ELb1ELb1ELb1ELb1EEENS1_36VarlenDynamicPersistentTileSchedulerILi128ELi64ELi256ELi128ELb1ELb1ELb1ELb1ELb0ELb1EEEEEEEEEvNT_6ParamsE)
        .other          _ZN7cutlass13device_kernelIN5flash11enable_sm90INS1_16FlashAttnFwdSm90INS1_25CollectiveMainloopFwdSm90ILi2EN4cute5tupleIJNS5_1CILi1EEES8_S8_EEENS6_IJNS7_ILi128EEENS7_ILi64EEENS7_ILi256EEEEEELi256ENS_12float_e4m3_tEfNS_4arch4Sm90ELb0ELb1ELb0ELb1ELb1ELb0ELb0ELb1ELb0ELb1ELb1ELb0EEENS1_21CollectiveEpilogueFwdINS6_IJSA_SC_SB_EEES9_NS_10bfloat16_tESG_Li256ELb1ELb1ELb1ELb1EEENS1_36VarlenDynamicPersistentTileSchedulerILi128ELi64ELi256ELi128ELb1ELb1ELb1ELb1ELb0ELb1EEEEEEEEEvNT_6ParamsE,@"STO_CUDA_ENTRY STV_DEFAULT"
_ZN7cutlass13device_kernelIN5flash11enable_sm90INS1_16FlashAttnFwdSm90INS1_25CollectiveMainloopFwdSm90ILi2EN4cute5tupleIJNS5_1CILi1EEES8_S8_EEENS6_IJNS7_ILi128EEENS7_ILi64EEENS7_ILi256EEEEEELi256ENS_12float_e4m3_tEfNS_4arch4Sm90ELb0ELb1ELb0ELb1ELb1ELb0ELb0ELb1ELb0ELb1ELb1ELb0EEENS1_21CollectiveEpilogueFwdINS6_IJSA_SC_SB_EEES9_NS_10bfloat16_tESG_Li256ELb1ELb1ELb1ELb1EEENS1_36VarlenDynamicPersistentTileSchedulerILi128ELi64ELi256ELi128ELb1ELb1ELb1ELb1ELb0ELb1EEEEEEEEEvNT_6ParamsE:
        /* <DEDUP_REMOVED lines=45> */
.L_x_1453:
        /* <DEDUP_REMOVED lines=22> */
.L_x_1454:
        /* <DEDUP_REMOVED lines=18> */
.L_x_1455:
        /* <DEDUP_REMOVED lines=22> */
.L_x_1456:
        /* <DEDUP_REMOVED lines=24> */
.L_x_1457:
[----:B------:R-:W-:Y:S01]  /*0830*/  UISETP.NE.AND UP0, UPT, UR9, URZ, UPT ;  /* 0x0000003f0900728c */ /* 0x000fe2000bf05270 */
[----:B------:R-:W-:Y:S01]  /*0840*/  NOP ;  /* 0x0000000000007918 */ /* 0x000fe20000000000 */
[----:B01----:R-:W-:Y:S01]  /*0850*/  UMOV UR4, 0x1 ;  /* 0x0000000100047882 */ /* 0x003fe20000000000 */
[----:B------:R-:W-:Y:S01]  /*0860*/  ULDC.64 UR36, c[0x0][0x208] ;  /* 0x0000820000247ab9 */ /* 0x000fe20000000a00 */
[----:B------:R-:W-:Y:S01]  /*0870*/  USEL UR4, UR4, 0x2, !UP0 ;  /* 0x0000000204047887 */ /* 0x000fe2000c000000 */
[----:B--234-:R-:W-:Y:S01]  /*0880*/  BAR.SYNC.DEFER_BLOCKING 0x0 ;  /* 0x0000000000007b1d */ /* 0x01cfe20000010000 */
[----:B------:R-:W-:-:S04]  /*0890*/  PLOP3.LUT P0, PT, PT, PT, UP0, 0x80, 0x0 ;  /* 0x000000000000781c */ /* 0x000fc80003f0f008 */
[----:B------:R-:W-:-:S05]  /*08a0*/  IMAD.U32 R3, RZ, RZ, UR4 ;  /* 0x00000004ff037e24 */ /* 0x000fca000f8e00ff */
[----:B------:R0:W-:Y:S04]  /*08b0*/  STL [R1+0x14], R3 ;  /* 0x0000140301007387 */ /* 0x0001e80000100800 */
[----:B------:R-:W-:Y:S05]  /*08c0*/  @!P0 BRA `(.L_x_1458) ;  /* 0x0000011000b88947 */ /* 0x000fea0003800000 */
.L_x_1459:
[----:B------:R-:W-:-:S08]  /*08d0*/  NOP ;  /* 0x0000000000007918 */ /* 0x000fd00000000000 */
[----:B------:R-:W1:Y:S02]  /*08e0*/  USETMAXREG.TRY_ALLOC.CTAPOOL UP0, 0xe8 ;  /* 0x000000e8000079c8 */ /* 0x000e640008000600 */
[----:B-1----:R-:W-:-:S13]  /*08f0*/  PLOP3.LUT P0, PT, PT, PT, UP0, 0x80, 0x0 ;  /* 0x000000000000781c */ /* 0x002fda0003f0f008 */
[----:B------:R-:W-:Y:S05]  /*0900*/  @!P0 BRA `(.L_x_1459) ;  /* 0xfffffffc00f08947 */ /* 0x000fea000383ffff */
[----:B------:R-:W1:Y:S01]  /*0910*/  S2R R0, SR_TID.X ;  /* 0x0000000000007919 */ /* 0x000e620000002100 */
[----:B------:R-:W2:Y:S01]  /*0920*/  S2UR UR5, SR_CgaCtaId ;  /* 0x00000000000579c3 */ /* 0x000ea20000008800 */
[----:B------:R-:W-:-:S07]  /*0930*/  UMOV UR4, 0x400 ;  /* 0x0000040000047882 */ /* 0x000fce0000000000 */
[----:B------:R-:W-:Y:S06]  /*0940*/  BAR.ARV 0x8, 0x180 ;  /* 0x0206000000007b1d */ /* 0x000fec0000002000 */
[----:B--2---:R-:W-:Y:S01]  /*0950*/  ULEA UR4, UR5, UR4, 0x18 ;  /* 0x0000000405047291 */ /* 0x004fe2000f8ec03f */
[----:B-1----:R-:W-:-:S04]  /*0960*/  SHF.R.U32.HI R0, RZ, 0x7, R0 ;  /* 0x00000007ff007819 */ /* 0x002fc80000011600 */
[----:B------:R-:W-:-:S13]  /*0970*/  ISETP.NE.AND P0, PT, R0, 0x1, PT ;  /* 0x000000010000780c */ /* 0x000fda0003f05270 */
[----:B------:R-:W-:Y:S08]  /*0980*/  @!P0 BAR.ARV 0x9, 0x100 ;  /* 0x0244000000008b1d */ /* 0x000ff00000002000 */
[----:B------:R-:W-:Y:S06]  /*0990*/  BAR.SYNC.DEFER_BLOCKING 0x5, 0x180 ;  /* 0x0146000000007b1d */ /* 0x000fec0000010000 */
[----:B------:R-:W1:Y:S01]  /*09a0*/  LDS.128 R4, [UR4+0x284d0] ;  /* 0x0284d004ff047984 */ /* 0x000e620008000c00 */
[----:B------:R-:W-:Y:S01]  /*09b0*/  ULDC UR4, c[0x0][0xc3c] ;  /* 0x00030f0000047ab9 */ /* 0x000fe20000000800 */
[----:B------:R-:W-:Y:S06]  /*09c0*/  BAR.ARV 0x4, 0x180 ;  /* 0x0106000000007b1d */ /* 0x000fec0000002000 */
[----:B-1----:R-:W-:-:S13]  /*09d0*/  ISETP.GE.AND P0, PT, R7, UR4, PT ;  /* 0x0000000407007c0c */ /* 0x002fda000bf06270 */
[----:B------:R-:W-:Y:S05]  /*09e0*/  @P0 EXIT ;  /* 0x000000000000094d */ /* 0x000fea0003800000 */
[----:B------:R-:W2:Y:S01]  /*09f0*/  LDL R2, [R1+0x14] ;  /* 0x0000140001027983 */ /* 0x000ea20000100800 */
[----:B------:R-:W-:Y:S01]  /*0a00*/  R2UR UR6, R5 ;  /* 0x00000000050672ca */ /* 0x000fe200000e0000 */
[----:B------:R-:W-:Y:S01]  /*0a10*/  UMOV UR61, URZ ;  /* 0x0000003f003d7c82 */ /* 0x000fe20008000000 */
[----:B------:R-:W-:Y:S01]  /*0a20*/  R2UR UR5, R6 ;  /* 0x00000000060572ca */ /* 0x000fe200000e0000 */
[----:B------:R-:W1:Y:S01]  /*0a30*/  S2R R0, SR_TID.X ;  /* 0x0000000000007919 */ /* 0x000e620000002100 */
[----:B------:R-:W-:Y:S01]  /*0a40*/  R2UR UR54, R7 ;  /* 0x00000000073672ca */ /* 0x000fe200000e0000 */
[----:B------:R-:W-:Y:S01]  /*0a50*/  UMOV UR39, URZ ;  /* 0x0000003f00277c82 */ /* 0x000fe20008000000 */
[----:B------:R-:W-:Y:S01]  /*0a60*/  UMOV UR38, URZ ;  /* 0x0000003f00267c82 */ /* 0x000fe20008000000 */
[----:B-1----:R-:W-:-:S05]  /*0a70*/  VIADD R0, R0, 0xffffff80 ;  /* 0xffffff8000007836 */ /* 0x002fca0000000000 */
[----:B0-----:R-:W-:-:S04]  /*0a80*/  SHF.R.S32.HI R3, RZ, 0x1f, R0 ;  /* 0x0000001fff037819 */ /* 0x001fc80000011400 */
[CC--:B------:R-:W-:Y:S02]  /*0a90*/  LEA.HI R4, R3.reuse, R0.reuse, RZ, 0x5 ;  /* 0x0000000003047211 */ /* 0x0c0fe400078f28ff */
[----:B------:R-:W-:-:S03]  /*0aa0*/  LEA.HI R5, R3, R0, RZ, 0x2 ;  /* 0x0000000003057211 */ /* 0x000fc600078f10ff */
[----:B------:R-:W-:Y:S01]  /*0ab0*/  IMAD.SHL.U32 R6, R4, 0x20, RZ ;  /* 0x0000002004067824 */ /* 0x000fe200078e00ff */
[----:B------:R-:W-:-:S04]  /*0ac0*/  LOP3.LUT R11, R5, 0xfffffffc, RZ, 0xc0, !PT ;  /* 0xfffffffc050b7812 */ /* 0x000fc800078ec0ff */
[----:B------:R-:W-:Y:S01]  /*0ad0*/  LOP3.LUT R6, R6, 0xfffffc00, RZ, 0xc0, !PT ;  /* 0xfffffc0006067812 */ /* 0x000fe200078ec0ff */
[----:B------:R-:W-:Y:S01]  /*0ae0*/  IMAD.IADD R12, R0, 0x1, -R11 ;  /* 0x00000001000c7824 */ /* 0x000fe200078e0a0b */
[----:B--2---:R-:W-:Y:S02]  /*0af0*/  R2UR UR4, R2 ;  /* 0x00000000020472ca */ /* 0x004fe400000e0000 */
[CC--:B------:R-:W-:Y:S02]  /*0b00*/  LEA.HI R2, R3.reuse, R0.reuse, RZ, 0x7 ;  /* 0x0000000003027211 */ /* 0x0c0fe400078f38ff */
[----:B------:R-:W-:Y:S02]  /*0b10*/  LEA.HI R3, R3, R0, RZ, 0x4 ;  /* 0x0000000003037211 */ /* 0x000fe400078f20ff */
[----:B------:R-:W-:Y:S02]  /*0b20*/  LOP3.LUT R211, R2, 0xffffff80, RZ, 0xc0, !PT ;  /* 0xffffff8002d37812 */ /* 0x000fe400078ec0ff */
[----:B------:R-:W-:-:S02]  /*0b30*/  LOP3.LUT R5, R3, 0x3fffff0, RZ, 0xc0, !PT ;  /* 0x03fffff003057812 */ /* 0x000fc400078ec0ff */
[----:B------:R-:W-:Y:S01]  /*0b40*/  SHF.R.S32.HI R4, RZ, 0x4, R3 ;  /* 0x00000004ff047819 */ /* 0x000fe20000011403 */
[C---:B------:R-:W-:Y:S02]  /*0b50*/  IMAD.IADD R211, R0.reuse, 0x1, -R211 ;  /* 0x0000000100d37824 */ /* 0x040fe400078e0ad3 */
[----:B------:R-:W-:Y:S01]  /*0b60*/  IMAD.IADD R5, R0, 0x1, -R5 ;  /* 0x0000000100057824 */ /* 0x000fe200078e0a05 */
[----:B------:R-:W-:Y:S01]  /*0b70*/  LEA.HI R0, R3, R4, RZ, 0x1 ;  /* 0x0000000403007211 */ /* 0x000fe200078f08ff */
[----:B------:R-:W-:Y:S01]  /*0b80*/  ULOP3.LUT UR4, UR4, 0x1, URZ, 0xfc, !UPT ;  /* 0x0000000104047892 */ /* 0x000fe2000f8efc3f */
[----:B------:R-:W-:Y:S01]  /*0b90*/  SHF.R.S32.HI R8, RZ, 0x1f, R211 ;  /* 0x0000001fff087819 */ /* 0x000fe200000114d3 */
[----:B------:R-:W-:Y:S01]  /*0ba0*/  IMAD R6, R5, 0x40, R6 ;  /* 0x0000004005067824 */ /* 0x000fe200078e0206 */
[----:B------:R-:W-:Y:S02]  /*0bb0*/  SHF.R.S32.HI R3, RZ, 0x7, R2 ;  /* 0x00000007ff037819 */ /* 0x000fe40000011402 */
[----:B------:R-:W-:-:S02]  /*0bc0*/  LEA.HI R9, R8, R211, RZ, 0x2 ;  /* 0x000000d308097211 */ /* 0x000fc400078f10ff */
[----:B------:R-:W-:Y:S02]  /*0bd0*/  LEA.HI R2, R2, R3, RZ, 0x1 ;  /* 0x0000000302027211 */ /* 0x000fe400078f08ff */
[--C-:B------:R-:W-:Y:S02]  /*0be0*/  SHF.R.S32.HI R10, RZ, 0x2, R9.reuse ;  /* 0x00000002ff0a7819 */ /* 0x100fe40000011409 */
[----:B------:R-:W-:Y:S02]  /*0bf0*/  SHF.R.S32.HI R7, RZ, 0x1f, R9 ;  /* 0x0000001fff077819 */ /* 0x000fe40000011409 */
[----:B------:R-:W-:Y:S02]  /*0c00*/  LEA.HI R8, R8, R211, RZ, 0x5 ;  /* 0x000000d308087211 */ /* 0x000fe400078f28ff */
[----:B------:R-:W-:Y:S02]  /*0c10*/  LEA.HI R11, R7, R10, RZ, 0x3 ;  /* 0x0000000a070b7211 */ /* 0x000fe400078f18ff */
[----:B------:R-:W-:-:S02]  /*0c20*/  LOP3.LUT R7, R0, 0x1ffffffe, RZ, 0xc0, !PT ;  /* 0x1ffffffe00077812 */ /* 0x000fc400078ec0ff */
[----:B------:R-:W-:Y:S02]  /*0c30*/  LOP3.LUT R11, R11, 0xfffffff8, RZ, 0xc0, !PT ;  /* 0xfffffff80b0b7812 */ /* 0x000fe400078ec0ff */
[----:B------:R-:W-:Y:S01]  /*0c40*/  LOP3.LUT R2, R2, 0x3fffffe, RZ, 0xc0, !PT ;  /* 0x03fffffe02027812 */ /* 0x000fe200078ec0ff */
[----:B------:R-:W-:Y:S01]  /*0c50*/  IMAD.IADD R7, R4, 0x1, -R7 ;  /* 0x0000000104077824 */ /* 0x000fe200078e0a07 */
[----:B------:R-:W-:Y:S01]  /*0c60*/  LEA.HI R0, R12, R12, RZ, 0x1 ;  /* 0x0000000c0c007211 */ /* 0x000fe200078f08ff */
[----:B------:R-:W-:Y:S01]  /*0c70*/  IMAD.IADD R11, R10, 0x1, -R11 ;  /* 0x000000010a0b7824 */ /* 0x000fe200078e0a0b */
[----:B------:R-:W-:Y:S01]  /*0c80*/  LOP3.LUT R4, R9, 0x7ffffffc, RZ, 0xc0, !PT ;  /* 0x7ffffffc09047812 */ /* 0x000fe200078ec0ff */
[----:B------:R-:W-:Y:S01]  /*0c90*/  IMAD.IADD R3, R3, 0x1, -R2 ;  /* 0x0000000103037824 */ /* 0x000fe200078e0a02 */
[----:B------:R-:W-:Y:S02]  /*0ca0*/  SHF.R.S32.HI R8, RZ, 0x5, R8 ;  /* 0x00000005ff087819 */ /* 0x000fe40000011408 */
[----:B------:R-:W-:Y:S01]  /*0cb0*/  LOP3.LUT R5, R0, 0x1ffffffe, RZ, 0xc0, !PT ;  /* 0x1ffffffe00057812 */ /* 0x000fe200078ec0ff */
[----:B------:R-:W-:-:S02]  /*0cc0*/  IMAD.IADD R2, R211, 0x1, -R4 ;  /* 0x00000001d3027824 */ /* 0x000fc400078e0a04 */
[----:B------:R-:W-:Y:S02]  /*0cd0*/  IMAD R0, R7, 0x8, R6 ;  /* 0x0000000807007824 */ /* 0x000fe400078e0206 */
[----:B------:R-:W-:Y:S02]  /*0ce0*/  IMAD R8, R8, 0x10, R11 ;  /* 0x0000001008087824 */ /* 0x000fe400078e020b */
[----:B------:R-:W-:Y:S01]  /*0cf0*/  IMAD.SHL.U32 R2, R2, 0x2, RZ ;  /* 0x0000000202027824 */ /* 0x000fe200078e00ff */
[----:B------:R0:W-:Y:S01]  /*0d00*/  STL [R1+0xc], R0 ;  /* 0x00000c0001007387 */ /* 0x0001e20000100800 */
[----:B------:R-:W-:Y:S02]  /*0d10*/  IMAD.IADD R5, R12, 0x1, -R5 ;  /* 0x000000010c057824 */ /* 0x000fe400078e0a05 */
[C---:B------:R-:W-:Y:S01]  /*0d20*/  VIADD R207, R2.reuse, 0x8 ;  /* 0x0000000802cf7836 */ /* 0x040fe20000000000 */
[----:B------:R-:W-:Y:S01]  /*0d30*/  SHF.R.S32.HI R4, RZ, 0x1f, R2 ;  /* 0x0000001fff047819 */ /* 0x000fe20000011402 */
[----:B------:R-:W-:-:S02]  /*0d40*/  VIADD R206, R2, 0x10 ;  /* 0x0000001002ce7836 */ /* 0x000fc40000000000 */
[C---:B------:R-:W-:Y:S01]  /*0d50*/  VIADD R205, R2.reuse, 0x18 ;  /* 0x0000001802cd7836 */ /* 0x040fe20000000000 */
[----:B------:R-:W-:Y:S01]  /*0d60*/  SHF.R.S32.HI R6, RZ, 0x1f, R207 ;  /* 0x0000001fff067819 */ /* 0x000fe200000114cf */
[C---:B------:R-:W-:Y:S01]  /*0d70*/  VIADD R204, R2.reuse, 0x20 ;  /* 0x0000002002cc7836 */ /* 0x040fe20000000000 */
[----:B------:R-:W-:Y:S01]  /*0d80*/  SHF.R.S32.HI R4, RZ, 0x1f, R206 ;  /* 0x0000001fff047819 */ /* 0x000fe200000114ce */
[----:B0-----:R-:W-:Y:S02]  /*0d90*/  IMAD R0, R3, 0x40, R8 ;  /* 0x0000004003007824 */ /* 0x001fe400078e0208 */
[----:B------:R-:W-:Y:S01]  /*0da0*/  IMAD.U32 R3, RZ, RZ, UR4 ;  /* 0x00000004ff037e24 */ /* 0x000fe2000f8e00ff */
[----:B------:R-:W-:Y:S01]  /*0db0*/  SHF.R.S32.HI R6, RZ, 0x1f, R204 ;  /* 0x0000001fff067819 */ /* 0x000fe200000114cc */
[C---:B------:R-:W-:Y:S01]  /*0dc0*/  VIADD R203, R2.reuse, 0x28 ;  /* 0x0000002802cb7836 */ /* 0x040fe20000000000 */
[----:B------:R-:W-:Y:S01]  /*0dd0*/  STL [R1+0x8], R0 ;  /* 0x0000080001007387 */ /* 0x000fe20000100800 */
[----:B------:R-:W-:-:S02]  /*0de0*/  VIADD R202, R2, 0x30 ;  /* 0x0000003002ca7836 */ /* 0x000fc40000000000 */
        /* <DEDUP_REMOVED lines=8> */
[C---:B------:R-:W-:Y:S02]  /*0e70*/  VIADD R197, R2.reuse, 0x58 ;  /* 0x0000005802c57836 */ /* 0x040fe40000000000 */
[C---:B------:R-:W-:Y:S01]  /*0e80*/  VIADD R196, R2.reuse, 0x60 ;  /* 0x0000006002c47836 */ /* 0x040fe20000000000 */
[----:B0-----:R-:W-:Y:S01]  /*0e90*/  SHF.R.S32.HI R3, RZ, 0x1f, R205 ;  /* 0x0000001fff037819 */ /* 0x001fe200000114cd */
        /* <DEDUP_REMOVED lines=31> */
[----:B------:R-:W-:Y:S01]  /*1090*/  SHF.R.S32.HI R216, RZ, 0x1f, R185 ;  /* 0x0000001fffd87819 */ /* 0x000fe200000114b9 */
[----:B------:R-:W-:Y:S01]  /*10a0*/  IMAD R17, R5, 0x8, R0 ;  /* 0x0000000805117824 */ /* 0x000fe200078e0200 */
[----:B------:R-:W-:-:S02]  /*10b0*/  SHF.R.S32.HI R215, RZ, 0x1f, R184 ;  /* 0x0000001fffd77819 */ /* 0x000fc400000114b8 */
[----:B------:R-:W-:Y:S02]  /*10c0*/  SHF.R.S32.HI R214, RZ, 0x1f, R23 ;  /* 0x0000001fffd67819 */ /* 0x000fe40000011417 */
[----:B------:R-:W-:Y:S02]  /*10d0*/  SHF.R.S32.HI R213, RZ, 0x1f, R22 ;  /* 0x0000001fffd57819 */ /* 0x000fe40000011416 */
[----:B------:R-:W-:-:S07]  /*10e0*/  SHF.R.S32.HI R212, RZ, 0x1f, R19 ;  /* 0x0000001fffd47819 */ /* 0x000fce0000011413 */
.L_x_1571:
[----:B------:R-:W-:Y:S01]  /*10f0*/  ULDC.64 UR8, c[0x0][0xa28] ;  /* 0x00028a0000087ab9 */ /* 0x000fe20000000a00 */
[----:B------:R-:W-:Y:S01]  /*1100*/  ULDC UR4, c[0x0][0x424] ;  /* 0x0001090000047ab9 */ /* 0x000fe20000000800 */
[----:B------:R-:W-:Y:S01]  /*1110*/  UISETP.NE.U32.AND UP0, UPT, UR8, URZ, UPT ;  /* 0x0000003f0800728c */ /* 0x000fe2000bf05070 */
[----:B------:R-:W-:-:S03]  /*1120*/  ULDC UR7, c[0x0][0x2f0] ;  /* 0x0000bc0000077ab9 */ /* 0x000fc60000000800 */
[----:B------:R-:W-:-:S03]  /*1130*/  UISETP.NE.AND.EX UP0, UPT, UR9, URZ, UPT, UP0 ;  /* 0x0000003f0900728c */ /* 0x000fc6000bf05300 */
[----:B------:R-:W-:Y:S02]  /*1140*/  ULDC.64 UR8, c[0x0][0xa18] ;  /* 0x0002860000087ab9 */ /* 0x000fe40000000a00 */
[----:B------:R-:W-:Y:S01]  /*1150*/  UISETP.NE.U32.AND UP1, UPT, UR8, URZ, UPT ;  /* 0x0000003f0800728c */ /* 0x000fe2000bf25070 */
[----:B------:R-:W-:-:S03]  /*1160*/  PLOP3.LUT P0, PT, PT, PT, UP0, 0x80, 0x0 ;  /* 0x000000000000781c */ /* 0x000fc60003f0f008 */
[----:B------:R-:W-:-:S03]  /*1170*/  UISETP.NE.AND.EX UP1, UPT, UR9, URZ, UPT, UP1 ;  /* 0x0000003f0900728c */ /* 0x000fc6000bf25310 */
[----:B------:R-:W-:Y:S02]  /*1180*/  @UP0 ULDC.64 UR8, c[0x0][0xa28] ;  /* 0x00028a0000080ab9 */ /* 0x000fe40000000a00 */
[----:B------:R-:W-:Y:S01]  /*1190*/  @UP0 UIMAD.WIDE UR8, UR54, 0x4, UR8 ;  /* 0x00000004360808a5 */ /* 0x000fe2000f8e0208 */
[----:B------:R-:W-:-:S05]  /*11a0*/  PLOP3.LUT P2, PT, PT, PT, UP1, 0x80, 0x0 ;  /* 0x000000000000781c */ /* 0x000fca0003f4f018 */
[----:B0-2---:R-:W-:Y:S02]  /*11b0*/  IMAD.U32 R4, RZ, RZ, UR8 ;  /* 0x00000008ff047e24 */ /* 0x005fe4000f8e00ff */
[----:B------:R-:W-:Y:S01]  /*11c0*/  IMAD.U32 R5, RZ, RZ, UR9 ;  /* 0x00000009ff057e24 */ /* 0x000fe2000f8e00ff */
[----:B------:R-:W-:Y:S02]  /*11d0*/  @UP1 ULDC.64 UR8, c[0x0][0xa18] ;  /* 0x0002860000081ab9 */ /* 0x000fe40000000a00 */
[----:B------:R-:W-:Y:S02]  /*11e0*/  @UP1 UIMAD.WIDE UR8, UR54, 0x4, UR8 ;  /* 0x00000004360818a5 */ /* 0x000fe4000f8e0208 */
[----:B------:R-:W2:Y:S04]  /*11f0*/  @P0 LDG.E R4, desc[UR36][R4.64] ;  /* 0x0000002404040981 */ /* 0x000ea8000c1e1900 */
[----:B------:R-:W-:-:S02]  /*1200*/  IMAD.U32 R6, RZ, RZ, UR8 ;  /* 0x00000008ff067e24 */ /* 0x000fc4000f8e00ff */
[----:B------:R-:W-:Y:S01]  /*1210*/  IMAD.U32 R7, RZ, RZ, UR9 ;  /* 0x00000009ff077e24 */ /* 0x000fe2000f8e00ff */
[----:B------:R-:W-:-:S04]  /*1220*/  ULDC.64 UR8, c[0x0][0x418] ;  /* 0x0001060000087ab9 */ /* 0x000fc80000000a00 */
[----:B---3--:R-:W3:Y:S01]  /*1230*/  @P2 LDG.E R6, desc[UR36][R6.64] ;  /* 0x0000002406062981 */ /* 0x008ee2000c1e1900 */
[----:B------:R-:W-:Y:S01]  /*1240*/  UISETP.NE.U32.AND UP0, UPT, UR8, URZ, UPT ;  /* 0x0000003f0800728c */ /* 0x000fe2000bf05070 */
[----:B------:R-:W-:Y:S01]  /*1250*/  UMOV UR41, URZ ;  /* 0x0000003f00297c82 */ /* 0x000fe20008000000 */
[----:B------:R-:W-:Y:S02]  /*1260*/  ULOP3.LUT UR55, UR5, 0xffff, URZ, 0xc0, !UPT ;  /* 0x0000ffff05377892 */ /* 0x000fe4000f8ec03f */
[----:B------:R-:W-:-:S03]  /*1270*/  UISETP.NE.AND.EX UP0, UPT, UR9, URZ, UPT, UP0 ;  /* 0x0000003f0900728c */ /* 0x000fc6000bf05300 */
[----:B------:R-:W-:Y:S01]  /*1280*/  ULDC.64 UR8, c[0x0][0xa20] ;  /* 0x0002880000087ab9 */ /* 0x000fe20000000a00 */
[----:B------:R-:W-:Y:S01]  /*1290*/  USEL UR4, UR4, 0x1, UP0 ;  /* 0x0000000104047887 */ /* 0x000fe20008000000 */
[----:B------:R-:W-:-:S03]  /*12a0*/  ISETP.NE.U32.AND P1, PT, RZ, UR8, PT ;  /* 0x00000008ff007c0c */ /* 0x000fc6000bf25070 */
[----:B------:R-:W-:Y:S01]  /*12b0*/  UIMAD UR4, UR4, UR7, URZ ;  /* 0x00000007040472a4 */ /* 0x000fe2000f8e023f */
[----:B------:R-:W-:Y:S02]  /*12c0*/  ISETP.NE.AND.EX P1, PT, RZ, UR9, PT, P1 ;  /* 0x00000009ff007c0c */ /* 0x000fe4000bf25310 */
[----:B--2---:R-:W-:Y:S02]  /*12d0*/  @P0 R2UR UR41, R4 ;  /* 0x00000000042902ca */ /* 0x004fe400000e0000 */
[----:B---3--:R-:W-:Y:S01]  /*12e0*/  @P2 R2UR UR42, R6 ;  /* 0x00000000062a22ca */ /* 0x008fe200000e0000 */
[----:B-1--45:R-:W-:-:S14]  /*12f0*/  @P2 BRA `(.L_x_1460) ;  /* 0x0000000000382947 */ /* 0x032fdc0003800000 */
[----:B------:R-:W-:Y:S01]  /*1300*/  ULDC.64 UR8, c[0x0][0xa00] ;  /* 0x0002800000087ab9 */ /* 0x000fe20000000a00 */
[----:B------:R-:W-:Y:S01]  /*1310*/  ULDC UR42, c[0x0][0x288] ;  /* 0x0000a200002a7ab9 */ /* 0x000fe20000000800 */
        /* <DEDUP_REMOVED lines=12> */
.L_x_1460:
[----:B------:R-:W-:Y:S01]  /*13e0*/  UMOV UR58, UR54 ;  /* 0x00000036003a7c82 */ /* 0x000fe20008000000 */
[----:B------:R-:W-:Y:S05]  /*13f0*/  @!P1 BRA `(.L_x_1461) ;  /* 0x00000000001c9947 */ /* 0x000fea0003800000 */
[----:B------:R-:W-:Y:S02]  /*1400*/  ULDC.64 UR8, c[0x0][0xa20] ;  /* 0x0002880000087ab9 */ /* 0x000fe40000000a00 */
[----:B------:R-:W-:-:S06]  /*1410*/  UIMAD.WIDE UR8, UR54, 0x4, UR8 ;  /* 0x00000004360878a5 */ /* 0x000fcc000f8e0208 */
[----:B------:R-:W-:Y:S02]  /*1420*/  IMAD.U32 R4, RZ, RZ, UR8 ;  /* 0x00000008ff047e24 */ /* 0x000fe4000f8e00ff */
[----:B------:R-:W-:-:S05]  /*1430*/  IMAD.U32 R5, RZ, RZ, UR9 ;  /* 0x00000009ff057e24 */ /* 0x000fca000f8e00ff */
[----:B------:R-:W2:Y:S02]  /*1440*/  LDG.E R4, desc[UR36][R4.64] ;  /* 0x0000002404047981 */ /* 0x000ea4000c1e1900 */
[----:B--2---:R-:W-:Y:S01]  /*1450*/  R2UR UR4, R4 ;  /* 0x00000000040472ca */ /* 0x004fe200000e0000 */
[----:B------:R-:W-:-:S14]  /*1460*/  BRA `(.L_x_1462) ;  /* 0x0000000000347947 */ /* 0x000fdc0003800000 */
.L_x_1461:
        /* <DEDUP_REMOVED lines=13> */
.L_x_1462:
[----:B------:R-:W-:Y:S01]  /*1540*/  ULDC.64 UR10, c[0x0][0x990] ;  /* 0x00026400000a7ab9 */ /* 0x000fe20000000a00 */
[----:B------:R-:W-:Y:S01]  /*1550*/  ULDC.64 UR8, c[0x0][0x998] ;  /* 0x0002660000087ab9 */ /* 0x000fe20000000a00 */
[----:B------:R-:W-:Y:S01]  /*1560*/  UISETP.NE.U32.AND UP0, UPT, UR10, URZ, UPT ;  /* 0x0000003f0a00728c */ /* 0x000fe2000bf05070 */
[----:B------:R-:W-:Y:S01]  /*1570*/  IMAD.MOV.U32 R3, RZ, RZ, 0x3f800000 ;  /* 0x3f800000ff037424 */ /* 0x000fe200078e00ff */
[----:B------:R-:W-:Y:S01]  /*1580*/  UISETP.NE.U32.AND UP1, UPT, UR8, URZ, UPT ;  /* 0x0000003f0800728c */ /* 0x000fe2000bf25070 */
[----:B------:R-:W-:Y:S01]  /*1590*/  IMAD.MOV.U32 R0, RZ, RZ, 0x3f800000 ;  /* 0x3f800000ff007424 */ /* 0x000fe200078e00ff */
[----:B------:R-:W-:Y:S02]  /*15a0*/  UISETP.NE.AND.EX UP0, UPT, UR11, URZ, UPT, UP0 ;  /* 0x0000003f0b00728c */ /* 0x000fe4000bf05300 */
[----:B------:R-:W-:-:S04]  /*15b0*/  UISETP.NE.AND.EX UP1, UPT, UR9, URZ, UPT, UP1 ;  /* 0x0000003f0900728c */ /* 0x000fc8000bf25310 */
[----:B------:R-:W-:Y:S02]  /*15c0*/  PLOP3.LUT P0, PT, PT, PT, UP0, 0x80, 0x0 ;  /* 0x000000000000781c */ /* 0x000fe40003f0f008 */
[----:B------:R-:W-:-:S03]  /*15d0*/  PLOP3.LUT P1, PT, PT, PT, UP1, 0x80, 0x0 ;  /* 0x000000000000781c */ /* 0x000fc60003f2f018 */
[----:B------:R-:W-:Y:S02]  /*15e0*/  @UP0 USHF.R.S32.HI UR7, URZ, 0x1f, UR54 ;  /* 0x0000001f3f070899 */ /* 0x000fe40008011436 */
[----:B------:R-:W-:Y:S01]  /*15f0*/  @UP1 USHF.R.S32.HI UR16, URZ, 0x1f, UR54 ;  /* 0x0000001f3f101899 */ /* 0x000fe20008011436 */
[----:B------:R-:W-:Y:S01]  /*1600*/  @UP0 ULDC.64 UR14, c[0x0][0x9a8] ;  /* 0x00026a00000e0ab9 */ /* 0x000fe20000000a00 */
[----:B------:R-:W-:Y:S01]  /*1610*/  @UP1 ULDC.64 UR18, c[0x0][0x9b8] ;  /* 0x00026e0000121ab9 */ /* 0x000fe20000000a00 */
[----:B------:R-:W-:Y:S02]  /*1620*/  @UP0 UIMAD UR7, UR7, UR14, URZ ;  /* 0x0000000e070702a4 */ /* 0x000fe4000f8e023f */
[----:B------:R-:W-:Y:S02]  /*1630*/  @UP1 UIMAD UR16, UR16, UR18, URZ ;  /* 0x00000012101012a4 */ /* 0x000fe4000f8e023f */
[----:B------:R-:W-:Y:S02]  /*1640*/  @UP0 UIMAD.WIDE.U32 UR12, UR54, UR14, URZ ;  /* 0x0000000e360c02a5 */ /* 0x000fe4000f8e003f */
[----:B------:R-:W-:-:S02]  /*1650*/  @UP0 UIMAD UR7, UR54, UR15, UR7 ;  /* 0x0000000f360702a4 */ /* 0x000fc4000f8e0207 */
[----:B------:R-:W-:Y:S02]  /*1660*/  @UP1 UIMAD UR16, UR54, UR19, UR16 ;  /* 0x00000013361012a4 */ /* 0x000fe4000f8e0210 */
[----:B------:R-:W-:Y:S02]  /*1670*/  @UP1 UIMAD.WIDE.U32 UR14, UR54, UR18, URZ ;  /* 0x00000012360e12a5 */ /* 0x000fe4000f8e003f */
[----:B------:R-:W-:Y:S02]  /*1680*/  @UP0 UIADD3 UR13, UR13, UR7, URZ ;  /* 0x000000070d0d0290 */ /* 0x000fe4000fffe03f */
[----:B------:R-:W-:Y:S01]  /*1690*/  @UP1 UIADD3 UR15, UR15, UR16, URZ ;  /* 0x000000100f0f1290 */ /* 0x000fe2000fffe03f */
[----:B------:R-:W-:Y:S02]  /*16a0*/  @UP1 ULDC.64 UR18, c[0x0][0x9c0] ;  /* 0x0002700000121ab9 */ /* 0x000fe40000000a00 */
[----:B------:R-:W-:Y:S01]  /*16b0*/  @UP0 ULDC.64 UR16, c[0x0][0x9b0] ;  /* 0x00026c0000100ab9 */ /* 0x000fe20000000a00 */
[----:B------:R-:W-:-:S02]  /*16c0*/  @UP1 UIMAD.WIDE.U32 UR14, UR55, UR18, UR14 ;  /* 0x00000012370e12a5 */ /* 0x000fc4000f8e000e */
[----:B------:R-:W-:Y:S02]  /*16d0*/  @UP0 UIMAD.WIDE.U32 UR12, UR55, UR16, UR12 ;  /* 0x00000010370c02a5 */ /* 0x000fe4000f8e000c */
[----:B------:R-:W-:Y:S02]  /*16e0*/  @UP1 UIMAD UR7, UR55, UR19, UR15 ;  /* 0x00000013370712a4 */ /* 0x000fe4000f8e020f */
[----:B------:R-:W-:Y:S02]  /*16f0*/  @UP0 UIMAD UR13, UR55, UR17, UR13 ;  /* 0x00000011370d02a4 */ /* 0x000fe4000f8e020d */
[----:B------:R-:W-:Y:S02]  /*1700*/  @UP0 ULEA UR10, UP2, UR12, UR10, 0x2 ;  /* 0x0000000a0c0a0291 */ /* 0x000fe4000f84103f */
[----:B------:R-:W-:Y:S02]  /*1710*/  @UP1 ULEA UR8, UP3, UR14, UR8, 0x2 ;  /* 0x000000080e081291 */ /* 0x000fe4000f86103f */
[----:B------:R-:W-:-:S02]  /*1720*/  @UP0 ULEA.HI.X UR11, UR12, UR11, UR13, 0x2, UP2 ;  /* 0x0000000b0c0b0291 */ /* 0x000fc400090f140d */
[----:B------:R-:W-:Y:S01]  /*1730*/  @UP1 ULEA.HI.X UR9, UR14, UR9, UR7, 0x2, UP3 ;  /* 0x000000090e091291 */ /* 0x000fe200098f1407 */
[----:B------:R-:W-:Y:S02]  /*1740*/  IMAD.U32 R4, RZ, RZ, UR10 ;  /* 0x0000000aff047e24 */ /* 0x000fe4000f8e00ff */
[----:B------:R-:W-:Y:S01]  /*1750*/  IMAD.U32 R6, RZ, RZ, UR8 ;  /* 0x00000008ff067e24 */ /* 0x000fe2000f8e00ff */
[----:B------:R-:W-:Y:S01]  /*1760*/  ULDC UR7, c[0x0][0x448] ;  /* 0x0001120000077ab9 */ /* 0x000fe20000000800 */
[----:B------:R-:W-:Y:S02]  /*1770*/  IMAD.U32 R5, RZ, RZ, UR11 ;  /* 0x0000000bff057e24 */ /* 0x000fe4000f8e00ff */
[----:B------:R-:W-:Y:S01]  /*1780*/  IMAD.U32 R7, RZ, RZ, UR9 ;  /* 0x00000009ff077e24 */ /* 0x000fe2000f8e00ff */
[----:B------:R-:W-:Y:S02]  /*1790*/  UISETP.NE.AND UP4, UPT, UR7, 0x1, UPT ;  /* 0x000000010700788c */ /* 0x000fe4000bf85270 */
[----:B------:R-:W2:Y:S01]  /*17a0*/  @P0 LDG.E R3, desc[UR36][R4.64] ;  /* 0x0000002404030981 */ /* 0x000ea2000c1e1900 */
[----:B------:R-:W-:-:S02]  /*17b0*/  USHF.L.U32 UR48, UR6, 0x7, URZ ;  /* 0x0000000706307899 */ /* 0x000fc4000800063f */
[----:B------:R-:W-:Y:S01]  /*17c0*/  UIADD3 UR41, -UR41, UR4, URZ ;  /* 0x0000000429297290 */ /* 0x000fe2000fffe13f */
[----:B------:R-:W2:Y:S01]  /*17d0*/  @P1 LDG.E R0, desc[UR36][R6.64] ;  /* 0x0000002406001981 */ /* 0x000ea2000c1e1900 */
[----:B------:R-:W-:Y:S01]  /*17e0*/  ULDC.64 UR6, c[0x0][0x9e0] ;  /* 0x0002780000067ab9 */ /* 0x000fe20000000a00 */
[----:B------:R-:W-:Y:S02]  /*17f0*/  UIADD3 UR4, UR48, 0x7f, URZ ;  /* 0x0000007f30047890 */ /* 0x000fe4000fffe03f */
[----:B------:R-:W-:Y:S01]  /*1800*/  UISETP.GE.AND UP0, UPT, UR7, 0x1, UPT ;  /* 0x000000010700788c */ /* 0x000fe2000bf06270 */
[----:B------:R-:W-:Y:S01]  /*1810*/  @UP4 ULDC UR8, c[0x0][0x44c] ;  /* 0x0001130000084ab9 */ /* 0x000fe20000000800 */
[----:B------:R-:W-:Y:S01]  /*1820*/  @UP4 ULDC UR12, c[0x0][0x450] ;  /* 0x00011400000c4ab9 */ /* 0x000fe20000000800 */
[----:B------:R-:W-:-:S03]  /*1830*/  UIMAD.WIDE.U32 UR8, UR4, UR8, URZ ;  /* 0x00000008040872a5 */ /* 0x000fc6000f8e003f */
[----:B------:R-:W-:Y:S01]  /*1840*/  PLOP3.LUT P0, PT, PT, PT, UP0, 0x40, 0x0 ;  /* 0x000000000000781c */ /* 0x000fe20003f0e808 */
[----:B------:R-:W-:Y:S02]  /*1850*/  UIADD3 UR10, UR41, 0x1, -UR42 ;  /* 0x00000001290a7890 */ /* 0x000fe4000fffe82a */
[----:B------:R-:W-:Y:S01]  /*1860*/  @UP4 USHF.R.U32.HI UR4, URZ, UR12, UR9 ;  /* 0x0000000c3f044299 */ /* 0x000fe20008011609 */
[----:B------:R-:W-:Y:S01]  /*1870*/  ULDC UR11, c[0x0][0x988] ;  /* 0x00026200000b7ab9 */ /* 0x000fe20000000800 */
[----:B------:R-:W-:Y:S02]  /*1880*/  UP2UR UR50, UPR, URZ, 0x10 ;  /* 0x000000103f327883 */ /* 0x000fe40008000000 */
[----:B------:R-:W-:Y:S02]  /*1890*/  UIADD3 UR10, UR10, UR4, URZ ;  /* 0x000000040a0a7290 */ /* 0x000fe4000fffe03f */
[----:B------:R-:W-:Y:S02]  /*18a0*/  UP2UR UR46, UPR, URZ, 0x1 ;  /* 0x000000013f2e7883 */ /* 0x000fe40008000000 */
[----:B------:R-:W-:Y:S01]  /*18b0*/  UIADD3 UR6, UR10, UR6, URZ ;  /* 0x000000060a067290 */ /* 0x000fe2000fffe03f */
[----:B--2---:R-:W-:-:S04]  /*18c0*/  FMUL.FTZ R0, R3, R0 ;  /* 0x0000000003007220 */ /* 0x004fc80000410000 */
[----:B------:R-:W-:-:S05]  /*18d0*/  FMUL.FTZ R0, R0, UR11 ;  /* 0x0000000b00007c20 */ /* 0x000fca0008410000 */
[----:B------:R-:W-:Y:S01]  /*18e0*/  R2UR UR40, R0 ;  /* 0x00000000002872ca */ /* 0x000fe200000e0000 */
[----:B------:R-:W-:-:S14]  /*18f0*/  @P0 BRA `(.L_x_1463) ;  /* 0x0000000000440947 */ /* 0x000fdc0003800000 */
        /* <DEDUP_REMOVED lines=10> */
.L_x_1464:
[----:B------:R-:W-:-:S11]  /*19a0*/  UISETP.NE.AND UP0, UPT, UR7, 0x1, UPT ;  /* 0x000000010700788c */ /* 0x000fd6000bf05270 */
[----:B------:R-:W-:Y:S02]  /*19b0*/  @UP0 ULDC.64 UR10, c[0x0][0x9e8] ;  /* 0x00027a00000a0ab9 */ /* 0x000fe40000000a00 */
[----:B------:R-:W-:-:S04]  /*19c0*/  UIMAD.WIDE.U32 UR8, UR4, UR10, URZ ;  /* 0x0000000a040872a5 */ /* 0x000fc8000f8e003f */
[----:B------:R-:W-:-:S12]  /*19d0*/  @UP0 USHF.R.U32.HI UR4, URZ, UR11, UR9 ;  /* 0x0000000b3f040299 */ /* 0x000fd80008011609 */
.L_x_1465:
[----:B------:R-:W-:-:S04]  /*19e0*/  UIMAD UR4, UR4, UR7, UR7 ;  /* 0x00000007040472a4 */ /* 0x000fc8000f8e0207 */
[----:B------:R-:W-:-:S04]  /*19f0*/  UISETP.LT.AND UP0, UPT, UR6, UR4, UPT ;  /* 0x000000040600728c */ /* 0x000fc8000bf01270 */
[----:B------:R-:W-:-:S12]  /*1a00*/  USEL UR6, UR6, UR4, UP0 ;  /* 0x0000000406067287 */ /* 0x000fd80008000000 */
.L_x_1463:
[----:B------:R-:W-:Y:S02]  /*1a10*/  UISETP.NE.AND UP0, UPT, UR50, URZ, UPT ;  /* 0x0000003f3200728c */ /* 0x000fe4000bf05270 */
[----:B------:R-:W-:Y:S02]  /*1a20*/  UIADD3 UR4, UR41, 0x3f, URZ ;  /* 0x0000003f29047890 */ /* 0x000fe4000fffe03f */
[----:B------:R-:W-:Y:S02]  /*1a30*/  UIADD3 UR10, UR6, 0x3f, URZ ;  /* 0x0000003f060a7890 */ /* 0x000fe4000fffe03f */
[----:B------:R-:W-:Y:S02]  /*1a40*/  UISETP.GE.AND UP1, UPT, UR7, 0x1, UPT ;  /* 0x000000010700788c */ /* 0x000fe4000bf26270 */
[----:B------:R-:W-:Y:S02]  /*1a50*/  USHF.R.S32.HI UR6, URZ, 0x1f, UR4 ;  /* 0x0000001f3f067899 */ /* 0x000fe40008011404 */
[----:B------:R-:W-:Y:S01]  /*1a60*/  USHF.R.S32.HI UR11, URZ, 0x1f, UR10 ;  /* 0x0000001f3f0b7899 */ /* 0x000fe2000801140a */
[----:B------:R-:W-:Y:S01]  /*1a70*/  @UP0 ULDC UR8, c[0x0][0x44c] ;  /* 0x0001130000080ab9 */ /* 0x000fe20000000800 */
[----:B------:R-:W-:Y:S01]  /*1a80*/  ULEA.HI UR6, UR6, UR4, URZ, 0x6 ;  /* 0x0000000406067291 */ /* 0x000fe2000f8f303f */
[----:B------:R-:W-:Y:S01]  /*1a90*/  PLOP3.LUT P0, PT, PT, PT, UP1, 0x40, 0x0 ;  /* 0x000000000000781c */ /* 0x000fe20003f0e818 */
[----:B------:R-:W-:-:S02]  /*1aa0*/  UIMAD.WIDE.U32 UR8, UR48, UR8, URZ ;  /* 0x00000008300872a5 */ /* 0x000fc4000f8e003f */
[----:B------:R-:W-:Y:S01]  /*1ab0*/  ULEA.HI UR11, UR11, UR10, URZ, 0x6 ;  /* 0x0000000a0b0b7291 */ /* 0x000fe2000f8f303f */
[----:B------:R-:W-:Y:S01]  /*1ac0*/  @UP0 ULDC UR13, c[0x0][0x450] ;  /* 0x00011400000d0ab9 */ /* 0x000fe20000000800 */
[----:B------:R-:W-:Y:S01]  /*1ad0*/  UMOV UR12, UR48 ;  /* 0x00000030000c7c82 */ /* 0x000fe20008000000 */
[----:B------:R-:W-:Y:S02]  /*1ae0*/  UIADD3 UR44, UR41, -UR42, URZ ;  /* 0x8000002a292c7290 */ /* 0x000fe4000fffe03f */
[----:B------:R-:W-:Y:S02]  /*1af0*/  USHF.R.S32.HI UR6, URZ, 0x6, UR6 ;  /* 0x000000063f067899 */ /* 0x000fe40008011406 */
[----:B------:R-:W-:Y:S02]  /*1b00*/  USHF.R.S32.HI UR11, URZ, 0x6, UR11 ;  /* 0x000000063f0b7899 */ /* 0x000fe4000801140b */
[----:B------:R-:W-:Y:S02]  /*1b10*/  @UP0 USHF.R.U32.HI UR12, URZ, UR13, UR9 ;  /* 0x0000000d3f0c0299 */ /* 0x000fe40008011609 */
[----:B------:R-:W-:-:S02]  /*1b20*/  UISETP.LT.AND UP0, UPT, UR6, UR11, UPT ;  /* 0x0000000b0600728c */ /* 0x000fc4000bf01270 */
[----:B------:R-:W-:Y:S01]  /*1b30*/  UIADD3 UR4, UR44, UR12, URZ ;  /* 0x0000000c2c047290 */ /* 0x000fe2000fffe03f */
[----:B------:R-:W-:Y:S01]  /*1b40*/  ULDC UR10, c[0x0][0x9dc] ;  /* 0x00027700000a7ab9 */ /* 0x000fe20000000800 */
[----:B------:R-:W-:Y:S02]  /*1b50*/  USEL UR6, UR6, UR11, UP0 ;  /* 0x0000000b06067287 */ /* 0x000fe40008000000 */
[----:B------:R-:W-:Y:S01]  /*1b60*/  UIADD3 UR10, UR4, -UR10, URZ ;  /* 0x8000000a040a7290 */ /* 0x000fe2000fffe03f */
[----:B------:R-:W-:Y:S11]  /*1b70*/  @P0 BRA `(.L_x_1466) ;  /* 0x0000000000440947 */ /* 0x000ff60003800000 */
        /* <DEDUP_REMOVED lines=10> */
.L_x_1467:
[----:B------:R-:W-:-:S11]  /*1c20*/  UISETP.NE.AND UP0, UPT, UR7, 0x1, UPT ;  /* 0x000000010700788c */ /* 0x000fd6000bf05270 */
[----:B------:R-:W-:Y:S02]  /*1c30*/  @UP0 ULDC.64 UR12, c[0x0][0x9e8] ;  /* 0x00027a00000c0ab9 */ /* 0x000fe40000000a00 */
[----:B------:R-:W-:-:S04]  /*1c40*/  UIMAD.WIDE.U32 UR8, UR4, UR12, URZ ;  /* 0x0000000c040872a5 */ /* 0x000fc8000f8e003f */
[----:B------:R-:W-:-:S12]  /*1c50*/  @UP0 USHF.R.U32.HI UR4, URZ, UR13, UR9 ;  /* 0x0000000d3f040299 */ /* 0x000fd80008011609 */
.L_x_1468:
[----:B------:R-:W-:-:S04]  /*1c60*/  UIMAD UR4, UR4, UR7, URZ ;  /* 0x00000007040472a4 */ /* 0x000fc8000f8e023f */
[----:B------:R-:W-:-:S04]  /*1c70*/  UISETP.LT.AND UP0, UPT, UR10, UR4, UPT ;  /* 0x000000040a00728c */ /* 0x000fc8000bf01270 */
[----:B------:R-:W-:-:S12]  /*1c80*/  USEL UR10, UR10, UR4, !UP0 ;  /* 0x000000040a0a7287 */ /* 0x000fd8000c000000 */
.L_x_1466:
[----:B------:R-:W-:-:S04]  /*1c90*/  USHF.R.S32.HI UR4, URZ, 0x1f, UR10 ;  /* 0x0000001f3f047899 */ /* 0x000fc8000801140a */
[----:B------:R-:W-:-:S04]  /*1ca0*/  ULEA.HI UR4, UR4, UR10, URZ, 0x6 ;  /* 0x0000000a04047291 */ /* 0x000fc8000f8f303f */
[----:B------:R-:W-:Y:S02]  /*1cb0*/  USHF.R.S32.HI UR7, URZ, 0x6, UR4 ;  /* 0x000000063f077899 */ /* 0x000fe40008011404 */
[----:B------:R-:W-:Y:S02]  /*1cc0*/  ULOP3.LUT UR4, UR5, 0xff000000, URZ, 0xc0, !UPT ;  /* 0xff00000005047892 */ /* 0x000fe4000f8ec03f */
[----:B------:R-:W-:Y:S02]  /*1cd0*/  UISETP.LT.AND UP0, UPT, URZ, UR7, UPT ;  /* 0x000000073f00728c */ /* 0x000fe4000bf01270 */
[----:B------:R-:W-:Y:S02]  /*1ce0*/  ULOP3.LUT UR5, UR5, 0xff0000, URZ, 0xc0, !UPT ;  /* 0x00ff000005057892 */ /* 0x000fe4000f8ec03f */
[----:B------:R-:W-:Y:S02]  /*1cf0*/  USEL UR51, URZ, UR7, !UP0 ;  /* 0x000000073f337287 */ /* 0x000fe4000c000000 */
[----:B------:R-:W-:-:S02]  /*1d00*/  USHF.R.U32.HI UR4, URZ, 0x8, UR4 ;  /* 0x000000083f047899 */ /* 0x000fc40008011604 */
[----:B------:R-:W-:Y:S02]  /*1d10*/  UISETP.GT.AND UP0, UPT, UR6, UR51, UPT ;  /* 0x000000330600728c */ /* 0x000fe4000bf04270 */
[----:B------:R-:W-:-:S03]  /*1d20*/  ULEA.HI UR5, UR5, UR4, URZ, 0x10 ;  /* 0x0000000405057291 */ /* 0x000fc6000f8f803f */
[----:B------:R-:W-:Y:S01]  /*1d30*/  UMOV UR4, URZ ;  /* 0x0000003f00047c82 */ /* 0x000fe20008000000 */
[----:B------:R-:W-:Y:S01]  /*1d40*/  PLOP3.LUT P0, PT, PT, PT, UP0, 0x80, 0x0 ;  /* 0x000000000000781c */ /* 0x000fe20003f0f008 */
[----:B------:R-:W-:Y:S02]  /*1d50*/  ULOP3.LUT UR57, UR5, 0xff, URZ, 0xc0, !UPT ;  /* 0x000000ff05397892 */ /* 0x000fe4000f8ec03f */
[----:B------:R-:W-:-:S10]  /*1d60*/  USHF.R.U32.HI UR56, URZ, 0x10, UR5 ;  /* 0x000000103f387899 */ /* 0x000fd40008011605 */
[----:B------:R-:W-:Y:S05]  /*1d70*/  @!P0 BRA `(.L_x_1469) ;  /* 0x0000000000948947 */ /* 0x000fea0003800000 */
[----:B------:R-:W-:Y:S01]  /*1d80*/  UISETP.NE.AND UP0, UPT, UR56, URZ, UPT ;  /* 0x0000003f3800728c */ /* 0x000fe2000bf05270 */
[----:B------:R-:W-:-:S03]  /*1d90*/  ULDC UR4, c[0x0][0x9f0] ;  /* 0x00027c0000047ab9 */ /* 0x000fc60000000800 */
[----:B------:R-:W-:-:S04]  /*1da0*/  USEL UR10, UR56, UR4, UP0 ;  /* 0x00000004380a7287 */ /* 0x000fc80008000000 */
[----:B------:R-:W-:Y:S02]  /*1db0*/  UIADD3 UR4, UR10, -0x1, UR6 ;  /* 0xffffffff0a047890 */ /* 0x000fe4000fffe006 */
[----:B------:R-:W-:Y:S02]  /*1dc0*/  IMAD.U32 R4, RZ, RZ, UR10 ;  /* 0x0000000aff047e24 */ /* 0x000fe4000f8e00ff */
[----:B------:R-:W-:-:S03]  /*1dd0*/  UIADD3 UR7, -UR51, UR4, URZ ;  /* 0x0000000433077290 */ /* 0x000fc6000fffe13f */
[-C--:B------:R-:W-:Y:S01]  /*1de0*/  IABS R0, R4.reuse ;  /* 0x0000000400007213 */ /* 0x080fe20000000000 */
[----:B------:R-:W-:Y:S01]  /*1df0*/  UMOV UR4, URZ ;  /* 0x0000003f00047c82 */ /* 0x000fe20008000000 */
[----:B------:R-:W-:Y:S01]  /*1e00*/  IABS R6, R4 ;  /* 0x0000000400067213 */ /* 0x000fe20000000000 */
[----:B------:R-:W-:Y:S01]  /*1e10*/  IMAD.U32 R5, RZ, RZ, UR7 ;  /* 0x00000007ff057e24 */ /* 0x000fe2000f8e00ff */
[----:B------:R-:W-:Y:S01]  /*1e20*/  R2UR UR11, R0 ;  /* 0x00000000000b72ca */ /* 0x000fe200000e0000 */
[----:B------:R-:W-:-:S03]  /*1e30*/  ULOP3.LUT UR7, UR7, UR10, URZ, 0x3c, !UPT ;  /* 0x0000000a07077292 */ /* 0x000fc6000f8e3c3f */
[----:B------:R-:W-:-:S05]  /*1e40*/  IABS R5, R5 ;  /* 0x0000000500057213 */ /* 0x000fca0000000000 */
[----:B------:R-:W-:-:S04]  /*1e50*/  IMAD.MOV.U32 R4, RZ, RZ, R5 ;  /* 0x000000ffff047224 */ /* 0x000fc800078e0005 */
[----:B------:R-:W0:Y:S01]  /*1e60*/  I2F.RP R0, UR11 ;  /* 0x0000000b00007d06 */ /* 0x000e220008209400 */
[----:B------:R-:W-:-:S07]  /*1e70*/  R2UR UR9, R4 ;  /* 0x00000000040972ca */ /* 0x000fce00000e0000 */
[----:B0-----:R-:W0:Y:S02]  /*1e80*/  MUFU.RCP R0, R0 ;  /* 0x0000000000007308 */ /* 0x001e240000001000 */
[----:B0-----:R-:W-:Y:S02]  /*1e90*/  VIADD R3, R0, 0xffffffe ;  /* 0x0ffffffe00037836 */ /* 0x001fe40000000000 */
        /* <DEDUP_REMOVED lines=19> */
.L_x_1469:
[----:B------:R-:W-:Y:S01]  /*1fd0*/  UIMAD UR51, UR57, UR4, UR51 ;  /* 0x00000004393372a4 */ /* 0x000fe2000f8e0233 */
[----:B------:R-:W-:Y:S01]  /*1fe0*/  IMAD.U32 R160, RZ, RZ, UR6 ;  /* 0x00000006ffa07e24 */ /* 0x000fe2000f8e00ff */
[----:B------:R-:W-:Y:S01]  /*1ff0*/  PLOP3.LUT P0, PT, PT, PT, PT, 0x80, 0x0 ;  /* 0x000000000000781c */ /* 0x000fe20003f0f070 */
[----:B------:R-:W-:Y:S01]  /*2000*/  IMAD.U32 R3, RZ, RZ, UR4 ;  /* 0x00000004ff037e24 */ /* 0x000fe2000f8e00ff */
[----:B------:R-:W-:Y:S01]  /*2010*/  CS2R R28, SRZ ;  /* 0x00000000001c7805 */ /* 0x000fe2000001ff00 */
[----:B------:R-:W-:Y:S01]  /*2020*/  IMAD.MOV.U32 R168, RZ, RZ, RZ ;  /* 0x000000ffffa87224 */ /* 0x000fe200078e00ff */
[----:B------:R-:W-:Y:S01]  /*2030*/  CS2R R24, SRZ ;  /* 0x0000000000187805 */ /* 0x000fe2000001ff00 */
[----:B------:R-:W-:Y:S01]  /*2040*/  IMAD.MOV.U32 R0, RZ, RZ, RZ ;  /* 0x000000ffff007224 */ /* 0x000fe200078e00ff */
[----:B------:R-:W-:Y:S02]  /*2050*/  VIADDMNMX R160, R3, UR51, R160, PT ;  /* 0x0000003303a07c46 */ /* 0x000fe4000b8001a0 */
[----:B------:R-:W-:-:S02]  /*2060*/  CS2R R30, SRZ ;  /* 0x00000000001e7805 */ /* 0x000fc4000001ff00 */
[----:B------:R-:W-:Y:S02]  /*2070*/  CS2R R26, SRZ ;  /* 0x00000000001a7805 */ /* 0x000fe4000001ff00 */
[----:B------:R-:W-:Y:S02]  /*2080*/  CS2R R36, SRZ ;  /* 0x0000000000247805 */ /* 0x000fe4000001ff00 */
[----:B------:R-:W-:Y:S02]  /*2090*/  ISETP.GT.AND P1, PT, R160, UR51, PT ;  /* 0x00000033a0007c0c */ /* 0x000fe4000bf24270 */
        /* <DEDUP_REMOVED lines=97> */
.L_x_1471:
        /* <DEDUP_REMOVED lines=9> */
.L_x_1680:
[----:B0-----:R-:W2:Y:S01]  /*2740*/  LDL R3, [R1+0x10] ;  /* 0x0000100001037983 */ /* 0x001ea20000100800 */
[----:B------:R-:W-:Y:S05]  /*2750*/  WARPSYNC.ALL ;  /* 0x0000000000007948 */ /* 0x000fea0003800000 */
[----:B------:R0:W-:Y:S01]  /*2760*/  BAR.SYNC.DEFER_BLOCKING R6, 0x100 ;  /* 0x000400060000751d */ /* 0x0001e20000010000 */
[----:B--2---:R-:W-:-:S13]  /*2770*/  R2UR UR4, R3 ;  /* 0x00000000030472ca */ /* 0x004fda00000e0000 */
[----:B------:R-:W-:-:S05]  /*2780*/  IMAD.U32 R0, RZ, RZ, UR4 ;  /* 0x00000004ff007e24 */ /* 0x000fca000f8e00ff */
[----:B------:R-:W-:-:S13]  /*2790*/  ISETP.NE.AND P0, PT, R0, 0x3, PT ;  /* 0x000000030000780c */ /* 0x000fda0003f05270 */
[----:B0-----:R-:W-:Y:S05]  /*27a0*/  @!P0 BRA `(.L_x_1473) ;  /* 0x0000000000048947 */ /* 0x001fea0003800000 */
[----:B------:R-:W-:Y:S01]  /*27b0*/  BPT.TRAP 0x1 ;  /* 0x000000040000795c */ /* 0x000fe20000300000 */
.L_x_1473:
[----:B------:R-:W-:Y:S01]  /*27c0*/  ULEA UR45, UR38, UR43, 0x3 ;  /* 0x0000002b262d7291 */ /* 0x000fe2000f8e183f */
[----:B------:R-:W-:-:S05]  /*27d0*/  IMAD.U32 R7, RZ, RZ, UR39 ;  /* 0x00000027ff077e24 */ /* 0x000fca000f8e00ff */
[----:B------:R-:W-:-:S04]  /*27e0*/  SHF.L.U32 R7, R7, 0x1f, RZ ;  /* 0x0000001f07077819 */ /* 0x000fc800000006ff */
[----:B------:R0:W1:Y:S01]  /*27f0*/  SYNCS.PHASECHK.TRANS64.TRYWAIT P1, [UR45+0x28430], R7 ;  /* 0x02843007ff0075a7 */ /* 0x000062000802016d */
[----:B------:R-:W-:Y:S05]  /*2800*/  @!P0 BRA `(.L_x_1474) ;  /* 0x0000000000048947 */ /* 0x000fea0003800000 */
[----:B------:R-:W-:Y:S01]  /*2810*/  BPT.TRAP 0x1 ;  /* 0x000000040000795c */ /* 0x000fe20000300000 */
.L_x_1474:
[----:B-1----:R-:W-:Y:S05]  /*2820*/  @P1 BRA `(.L_x_1475) ;  /* 0x0000000000081947 */ /* 0x002fea0003800000 */
[----:B------:R-:W1:Y:S02]  /*2830*/  SYNCS.PHASECHK.TRANS64.TRYWAIT P1, [UR45+0x28430], R7 ;  /* 0x02843007ff0075a7 */ /* 0x000e64000802016d */
[----:B-1----:R-:W-:Y:S05]  /*2840*/  @!P1 BRA `(.L_x_1476) ;  /* 0x0000016000789947 */ /* 0x002fea0003800000 */
.L_x_1475:
        /* <DEDUP_REMOVED lines=17> */
[----:B------:R-:W-:Y:S01]  /*2960*/  QGMMA.64x64x32.F32.E4M3.E4M3 R24, gdesc[UR32], RZ, !UPT, gsb0 ;  /* 0x00e00000201879f3 */ /* 0x000fe2000c0008ff */
        /* <DEDUP_REMOVED lines=46> */
[----:B------:R-:W-:Y:S05]  /*2c50*/  @!P0 BRA `(.L_x_1477) ;  /* 0x0000000000048947 */ /* 0x000fea0003800000 */
[----:B------:R-:W-:Y:S01]  /*2c60*/  BPT.TRAP 0x1 ;  /* 0x000000040000795c */ /* 0x000fe20000300000 */
.L_x_1477:
[----:B------:R-:W-:Y:S01]  /*2c70*/  UISETP.NE.AND UP1, UPT, UR50, URZ, UPT ;  /* 0x0000003f3200728c */ /* 0x000fe2000bf25270 */
[----:B------:R-:W-:Y:S01]  /*2c80*/  VIADD R3, R17, UR48 ;  /* 0x0000003011037c36 */ /* 0x000fe20008000000 */
[----:B------:R-:W-:Y:S01]  /*2c90*/  UISETP.NE.AND UP0, UPT, UR46, URZ, UPT ;  /* 0x0000003f2e00728c */ /* 0x000fe2000bf05270 */
[----:B------:R-:W-:Y:S01]  /*2ca0*/  IMAD.MOV.U32 R5, RZ, RZ, -0x40 ;  /* 0xffffffc0ff057424 */ /* 0x000fe200078e00ff */
[----:B------:R-:W-:Y:S01]  /*2cb0*/  ULDC UR10, c[0x0][0x9dc] ;  /* 0x00027700000a7ab9 */ /* 0x000fe20000000800 */
[C---:B------:R-:W-:Y:S01]  /*2cc0*/  LEA R12, R160.reuse, 0xffffffc0, 0x6 ;  /* 0xffffffc0a00c7811 */ /* 0x040fe200078e30ff */
[----:B------:R-:W-:Y:S01]  /*2cd0*/  ULDC UR11, c[0x0][0x9e0] ;  /* 0x00027800000b7ab9 */ /* 0x000fe20000000800 */
[----:B------:R-:W-:Y:S01]  /*2ce0*/  PLOP3.LUT P1, PT, PT, PT, UP1, 0x80, 0x0 ;  /* 0x000000000000781c */ /* 0x000fe20003f2f018 */
[----:B------:R-:W-:Y:S01]  /*2cf0*/  IMAD R5, R160, R5, 0x41 ;  /* 0x00000041a0057424 */ /* 0x000fe200078e0205 */
[----:B------:R-:W-:Y:S02]  /*2d00*/  PLOP3.LUT P2, PT, PT, PT, UP1, 0x80, 0x0 ;  /* 0x000000000000781c */ /* 0x000fe40003f4f018 */
[----:B------:R-:W-:Y:S01]  /*2d10*/  @UP1 ULDC UR6, c[0x0][0x44c] ;  /* 0x0001130000061ab9 */ /* 0x000fe20000000800 */
[----:B------:R-:W-:Y:S01]  /*2d20*/  @UP1 ULDC UR7, c[0x0][0x450] ;  /* 0x0001140000071ab9 */ /* 0x000fe20000000800 */
[----:B------:R-:W-:Y:S01]  /*2d30*/  IADD3 R10, -R2, UR41, -R12 ;  /* 0x00000029020a7c10 */ /* 0x000fe2000fffe90c */
[----:B------:R-:W-:-:S06]  /*2d40*/  VIADD R14, R5, 0xffffffff ;  /* 0xffffffff050e7836 */ /* 0x000fcc0000000000 */
[----:B------:R-:W-:Y:S01]  /*2d50*/  @P1 IMAD.HI.U32 R4, R3, UR6, RZ ;  /* 0x0000000603041c27 */ /* 0x000fe2000f8e00ff */
[----:B------:R-:W-:Y:S01]  /*2d60*/  UIADD3 UR6, UR45, 0x28440, URZ ;  /* 0x000284402d067890 */ /* 0x000fe2000fffe03f */
[----:B------:R-:W-:-:S03]  /*2d70*/  PLOP3.LUT P1, PT, PT, PT, UP0, 0x40, 0x0 ;  /* 0x000000000000781c */ /* 0x000fc60003f2e808 */
[----:B------:R-:W-:Y:S01]  /*2d80*/  @P2 SHF.R.U32.HI R3, RZ, UR7, R4 ;  /* 0x00000007ff032c19 */ /* 0x000fe20008011604 */
[----:B------:R-:W-:Y:S01]  /*2d90*/  UPRMT UR6, UR52, 0x654, UR6 ;  /* 0x0000065434067896 */ /* 0x000fe20008000006 */
[----:B------:R-:W-:-:S03]  /*2da0*/  IADD3 R4, -R2, UR41, R5 ;  /* 0x0000002902047c10 */ /* 0x000fc6000fffe105 */
[----:B------:R-:W2:Y:S02]  /*2db0*/  SHFL.IDX PT, R8, R3, RZ, 0x1c1f ;  /* 0x001c1fff03087589 */ /* 0x000ea400000e0000 */
[----:B------:R-:W-:-:S03]  /*2dc0*/  VIADD R4, R4, -UR42 ;  /* 0x8000002a04047c36 */ /* 0x000fc60008000000 */
[----:B------:R-:W-:Y:S01]  /*2dd0*/  SYNCS.ARRIVE.TRANS64.RED.A1T0 RZ, [UR6], RZ ;  /* 0x000000ffffff79a7 */ /* 0x000fe20008100406 */
[----:B------:R-:W-:Y:S01]  /*2de0*/  ULOP3.LUT UR6, URZ, UR10, URZ, 0x33, !UPT ;  /* 0x0000000a3f067292 */ /* 0x000fe2000f8e333f */
[----:B------:R-:W-:-:S05]  /*2df0*/  VIADD R11, R4, UR11 ;  /* 0x0000000b040b7c36 */ /* 0x000fca0008000000 */
[----:B------:R-:W-:Y:S01]  /*2e00*/  VIADD R13, R4, UR6 ;  /* 0x00000006040d7c36 */ /* 0x000fe20008000000 */
[----:B--2---:R-:W-:-:S03]  /*2e10*/  VIADDMNMX R4, R8, R11, R10, PT ;  /* 0x0000000b08047246 */ /* 0x004fc6000380010a */
[----:B------:R-:W-:Y:S01]  /*2e20*/  IMAD.IADD R5, R13, 0x1, R8 ;  /* 0x000000010d057824 */ /* 0x000fe200078e0208 */
[----:B------:R-:W-:Y:S06]  /*2e30*/  @P1 BRA `(.L_x_1478) ;  /* 0x0000000000641947 */ /* 0x000fec0003800000 */
[----:B------:R-:W-:Y:S01]  /*2e40*/  IMAD.U32 R9, RZ, RZ, UR42 ;  /* 0x0000002aff097e24 */ /* 0x000fe2000f8e00ff */
[----:B------:R-:W-:Y:S04]  /*2e50*/  BSSY B0, `(.L_x_1479) ;  /* 0x0000013000007945 */ /* 0x000fe80003800000 */
[----:B------:R-:W-:-:S04]  /*2e60*/  IADD3 R9, -R9, UR41, R8 ;  /* 0x0000002909097c10 */ /* 0x000fc8000fffe108 */
[----:B------:R-:W-:-:S13]  /*2e70*/  ISETP.GT.AND P1, PT, R9, -0x1, PT ;  /* 0xffffffff0900780c */ /* 0x000fda0003f24270 */
[----:B------:R-:W-:Y:S05]  /*2e80*/  @P1 BRA `(.L_x_1480) ;  /* 0x0000000000241947 */ /* 0x000fea0003800000 */
[----:B------:R-:W-:Y:S01]  /*2e90*/  ULDC UR6, c[0x0][0x9e4] ;  /* 0x0002790000067ab9 */ /* 0x000fe20000000800 */
[----:B------:R-:W-:Y:S01]  /*2ea0*/  LOP3.LUT R9, RZ, R9, RZ, 0x33, !PT ;  /* 0x00000009ff097212 */ /* 0x000fe200078e33ff */
[----:B------:R-:W-:-:S05]  /*2eb0*/  IMAD.U32 R15, RZ, RZ, UR6 ;  /* 0x00000006ff0f7e24 */ /* 0x000fca000f8e00ff */
[----:B------:R-:W-:-:S13]  /*2ec0*/  ISETP.NE.AND P1, PT, R15, 0x1, PT ;  /* 0x000000010f00780c */ /* 0x000fda0003f25270 */
[----:B------:R-:W2:Y:S02]  /*2ed0*/  @P1 LDC.64 R20, c[0x0][0x9e8] ;  /* 0x00027a00ff141b82 */ /* 0x000ea40000000a00 */
[----:B--2---:R-:W-:-:S05]  /*2ee0*/  @P1 IMAD.HI.U32 R8, R9, R20, RZ ;  /* 0x0000001409081227 */ /* 0x004fca00078e00ff */
[----:B------:R-:W-:-:S04]  /*2ef0*/  @P1 SHF.R.U32.HI R9, RZ, R21, R8 ;  /* 0x00000015ff091219 */ /* 0x000fc80000011608 */
[----:B------:R-:W-:Y:S01]  /*2f00*/  LOP3.LUT R9, RZ, R9, RZ, 0x33, !PT ;  /* 0x00000009ff097212 */ /* 0x000fe200078e33ff */
[----:B------:R-:W-:Y:S06]  /*2f10*/  BRA `(.L_x_1481) ;  /* 0x0000000000187947 */ /* 0x000fec0003800000 */
.L_x_1480:
[----:B------:R-:W-:Y:S02]  /*2f20*/  ULDC UR6, c[0x0][0x9e4] ;  /* 0x0002790000067ab9 */ /* 0x000fe40000000800 */
[----:B------:R-:W-:-:S05]  /*2f30*/  IMAD.U32 R15, RZ, RZ, UR6 ;  /* 0x00000006ff0f7e24 */ /* 0x000fca000f8e00ff */
[----:B------:R-:W-:-:S13]  /*2f40*/  ISETP.NE.AND P1, PT, R15, 0x1, PT ;  /* 0x000000010f00780c */ /* 0x000fda0003f25270 */
[----:B------:R-:W2:Y:S02]  /*2f50*/  @P1 LDC.64 R20, c[0x0][0x9e8] ;  /* 0x00027a00ff141b82 */ /* 0x000ea40000000a00 */
[----:B--2---:R-:W-:-:S05]  /*2f60*/  @P1 IMAD.HI.U32 R8, R9, R20, RZ ;  /* 0x0000001409081227 */ /* 0x004fca00078e00ff */
[----:B------:R-:W-:-:S07]  /*2f70*/  @P1 SHF.R.U32.HI R9, RZ, R21, R8 ;  /* 0x00000015ff091219 */ /* 0x000fce0000011608 */
.L_x_1481:
[----:B------:R-:W-:Y:S05]  /*2f80*/  BSYNC B0 ;  /* 0x0000000000007941 */ /* 0x000fea0003800000 */
.L_x_1479:
[----:B------:R-:W-:-:S04]  /*2f90*/  IMAD R9, R9, R15, -R12 ;  /* 0x0000000f09097224 */ /* 0x000fc800078e0a0c */
[----:B------:R-:W-:-:S05]  /*2fa0*/  IMAD.IADD R9, R9, 0x1, -R2 ;  /* 0x0000000109097824 */ /* 0x000fca00078e0a02 */
[----:B------:R-:W-:Y:S02]  /*2fb0*/  VIADDMNMX R4, R9, R15, R4, PT ;  /* 0x0000000f09047246 */ /* 0x000fe40003800104 */
[----:B------:R-:W-:-:S07]  /*2fc0*/  VIMNMX R5, R5, R9, !PT ;  /* 0x0000000905057248 */ /* 0x000fce0007fe0100 */
.L_x_1478:
[C---:B------:R-:W-:Y:S01]  /*2fd0*/  ISETP.GE.AND P2, PT, R14.reuse, 0x9, PT ;  /* 0x000000090e00780c */ /* 0x040fe20003f46270 */
[----:B------:R-:W-:Y:S01]  /*2fe0*/  UISETP.NE.AND UP0, UPT, UR46, URZ, UPT ;  /* 0x0000003f2e00728c */ /* 0x000fe2000bf05270 */
[----:B------:R-:W-:Y:S02]  /*2ff0*/  ISETP.GE.AND P1, PT, R14, 0x2, PT ;  /* 0x000000020e00780c */ /* 0x000fe40003f26270 */
[C---:B------:R-:W-:Y:S02]  /*3000*/  ISETP.GT.AND P3, PT, R5.reuse, 0x8, !P2 ;  /* 0x000000080500780c */ /* 0x040fe40005764270 */
[----:B------:R-:W-:Y:S02]  /*3010*/  ISETP.GT.AND P4, PT, R5, 0x1, !P1 ;  /* 0x000000010500780c */ /* 0x000fe40004f84270 */
[----:B------:R-:W-:Y:S02]  /*3020*/  ISETP.LT.OR P3, PT, R4, 0x9, P3 ;  /* 0x000000090400780c */ /* 0x000fe40001f61670 */
[----:B------:R-:W-:-:S02]  /*3030*/  ISETP.GE.AND P5, PT, R14, 0x11, PT ;  /* 0x000000110e00780c */ /* 0x000fc40003fa6270 */
[----:B------:R-:W-:Y:S02]  /*3040*/  FSEL R28, R28, -INF , !P3 ;  /* 0xff8000001c1c7808 */ /* 0x000fe40005800000 */
[----:B------:R-:W-:Y:S02]  /*3050*/  ISETP.LT.OR P4, PT, R4, 0x2, P4 ;  /* 0x000000020400780c */ /* 0x000fe40002781670 */
[----:B------:R-:W-:Y:S02]  /*3060*/  ISETP.GT.AND P3, PT, R5, 0x10, !P5 ;  /* 0x000000100500780c */ /* 0x000fe40006f64270 */
[----:B------:R-:W-:Y:S02]  /*3070*/  ISETP.GE.AND P6, PT, R14, 0xa, PT ;  /* 0x0000000a0e00780c */ /* 0x000fe40003fc6270 */
[----:B------:R-:W-:Y:S02]  /*3080*/  FSEL R20, R25, -INF , !P4 ;  /* 0xff80000019147808 */ /* 0x000fe40006000000 */
[----:B------:R-:W-:-:S02]  /*3090*/  P2R R21, PR, RZ, 0x20 ;  /* 0x00000020ff157803 */ /* 0x000fc40000000000 */
[----:B------:R-:W-:Y:S02]  /*30a0*/  ISETP.LT.OR P3, PT, R4, 0x11, P3 ;  /* 0x000000110400780c */ /* 0x000fe40001f61670 */
[C---:B------:R-:W-:Y:S02]  /*30b0*/  ISETP.GT.AND P4, PT, R5.reuse, 0x9, !P6 ;  /* 0x000000090500780c */ /* 0x040fe40007784270 */
[----:B------:R-:W-:Y:S02]  /*30c0*/  ISETP.GE.AND P5, PT, R14, 0x12, PT ;  /* 0x000000120e00780c */ /* 0x000fe40003fa6270 */
[----:B------:R-:W-:Y:S02]  /*30d0*/  FSEL R32, R32, -INF , !P3 ;  /* 0xff80000020207808 */ /* 0x000fe40005800000 */
[----:B------:R-:W-:Y:S02]  /*30e0*/  ISETP.LT.OR P4, PT, R4, 0xa, P4 ;  /* 0x0000000a0400780c */ /* 0x000fe40002781670 */
[----:B------:R-:W-:-:S02]  /*30f0*/  ISETP.GT.AND P3, PT, R5, 0x11, !P5 ;  /* 0x000000110500780c */ /* 0x000fc40006f64270 */
[----:B------:R-:W-:Y:S02]  /*3100*/  FSEL R56, R29, -INF , !P4 ;  /* 0xff8000001d387808 */ /* 0x000fe40006000000 */
[----:B------:R-:W-:Y:S02]  /*3110*/  ISETP.LT.OR P3, PT, R4, 0x12, P3 ;  /* 0x000000120400780c */ /* 0x000fe40001f61670 */
[----:B------:R-:W-:Y:S02]  /*3120*/  ISETP.GE.AND P4, PT, R14, 0x19, PT ;  /* 0x000000190e00780c */ /* 0x000fe40003f86270 */
[----:B------:R-:W-:Y:S02]  /*3130*/  FSEL R58, R33, -INF , !P3 ;  /* 0xff800000213a7808 */ /* 0x000fe40005800000 */
[----:B------:R-:W-:Y:S02]  /*3140*/  ISETP.GT.AND P3, PT, R5, 0x18, !P4 ;  /* 0x000000180500780c */ /* 0x000fe40006764270 */
[----:B------:R-:W-:-:S02]  /*3150*/  P2R R29, PR, RZ, 0x10 ;  /* 0x00000010ff1d7803 */ /* 0x000fc40000000000 */
[----:B------:R-:W-:Y:S02]  /*3160*/  ISETP.LT.OR P3, PT, R4, 0x19, P3 ;  /* 0x000000190400780c */ /* 0x000fe40001f61670 */
        /* <DEDUP_REMOVED lines=17> */
[C---:B------:R-:W-:Y:S02]  /*3280*/  ISETP.GT.AND P3, PT, R5.reuse, 0x28, !P4 ;  /* 0x000000280500780c */ /* 0x040fe40006764270 */
[----:B------:R-:W-:Y:S02]  /*3290*/  P2R R41, PR, RZ, 0x10 ;  /* 0x00000010ff297803 */ /* 0x000fe40000000000 */
[----:B------:R-:W-:Y:S02]  /*32a0*/  ISETP.LT.OR P3, PT, R4, 0x29, P3 ;  /* 0x000000290400780c */ /* 0x000fe40001f61670 */
[----:B------:R-:W-:Y:S02]  /*32b0*/  ISETP.GE.AND P4, PT, R14, 0x2a, PT ;  /* 0x0000002a0e00780c */ /* 0x000fe40003f86270 */
[----:B------:R-:W-:Y:S02]  /*32c0*/  FSEL R44, R44, -INF , !P3 ;  /* 0xff8000002c2c7808 */ /* 0x000fe40005800000 */
[----:B------:R-:W-:-:S02]  /*32d0*/  ISETP.GT.AND P3, PT, R5, 0x29, !P4 ;  /* 0x000000290500780c */ /* 0x000fc40006764270 */
[----:B------:R-:W-:Y:S02]  /*32e0*/  P2R R59, PR, RZ, 0x10 ;  /* 0x00000010ff3b7803 */ /* 0x000fe40000000000 */
[----:B------:R-:W-:Y:S02]  /*32f0*/  ISETP.LT.OR P3, PT, R4, 0x2a, P3 ;  /* 0x0000002a0400780c */ /* 0x000fe40001f61670 */
[----:B------:R-:W-:Y:S02]  /*3300*/  P2R R25, PR, RZ, 0x20 ;  /* 0x00000020ff197803 */ /* 0x000fe40000000000 */
[----:B------:R-:W-:Y:S02]  /*3310*/  FSEL R64, R45, -INF , !P3 ;  /* 0xff8000002d407808 */ /* 0x000fe40005800000 */
[----:B------:R-:W-:Y:S02]  /*3320*/  ISETP.GE.AND P3, PT, R14, 0x31, PT ;  /* 0x000000310e00780c */ /* 0x000fe40003f66270 */
[----:B------:R-:W-:-:S02]  /*3330*/  P2R R15, PR, RZ, 0x40 ;  /* 0x00000040ff0f7803 */ /* 0x000fc40000000000 */
        /* <DEDUP_REMOVED lines=13> */
[----:B------:R-:W-:-:S04]  /*3410*/  ISETP.GT.AND P6, PT, R5, RZ, !P6 ;  /* 0x000000ff0500720c */ /* 0x000fc800077c4270 */
[----:B------:R-:W-:-:S04]  /*3420*/  ISETP.LT.OR P6, PT, R4, 0x1, P6 ;  /* 0x000000010400780c */ /* 0x000fc800037c1670 */
[----:B------:R-:W-:Y:S02]  /*3430*/  FSEL R24, R24, -INF , !P6 ;  /* 0xff80000018187808 */ /* 0x000fe40007000000 */
[----:B------:R-:W-:Y:S02]  /*3440*/  ISETP.GE.AND P6, PT, R14, 0x3a, PT ;  /* 0x0000003a0e00780c */ /* 0x000fe40003fc6270 */
[----:B------:R-:W2:Y:S02]  /*3450*/  SHFL.IDX PT, R14, R3, 0x1, 0x1c1f ;  /* 0x003c1f00030e7f89 */ /* 0x000ea400000e0000 */
[----:B------:R-:W-:Y:S02]  /*3460*/  P2R R45, PR, RZ, 0x40 ;  /* 0x00000040ff2d7803 */ /* 0x000fe40000000000 */
[----:B------:R-:W-:-:S04]  /*3470*/  ISETP.GT.AND P6, PT, R5, 0x39, !P6 ;  /* 0x000000390500780c */ /* 0x000fc800077c4270 */
[----:B------:R-:W-:-:S04]  /*3480*/  ISETP.LT.OR P6, PT, R4, 0x3a, P6 ;  /* 0x0000003a0400780c */ /* 0x000fc800037c1670 */
[----:B------:R-:W-:Y:S02]  /*3490*/  FSEL R68, R53, -INF , !P6 ;  /* 0xff80000035447808 */ /* 0x000fe40007000000 */
[----:B------:R-:W-:Y:S02]  /*34a0*/  PLOP3.LUT P6, PT, PT, PT, UP0, 0x40, 0x0 ;  /* 0x000000000000781c */ /* 0x000fe40003fce808 */
[----:B--2---:R-:W-:Y:S01]  /*34b0*/  VIADDMNMX R4, R14, R11, R10, PT ;  /* 0x0000000b0e047246 */ /* 0x004fe2000380010a */
[----:B------:R-:W-:-:S10]  /*34c0*/  IMAD.IADD R8, R13, 0x1, R14 ;  /* 0x000000010d087824 */ /* 0x000fd400078e020e */
[----:B------:R-:W-:Y:S05]  /*34d0*/  @P6 BRA `(.L_x_1482) ;  /* 0x0000000000646947 */ /* 0x000fea0003800000 */
        /* <DEDUP_REMOVED lines=14> */
.L_x_1484:
[----:B------:R-:W-:Y:S02]  /*35c0*/  ULDC UR6, c[0x0][0x9e4] ;  /* 0x0002790000067ab9 */ /* 0x000fe40000000800 */
[----:B------:R-:W-:-:S05]  /*35d0*/  IMAD.U32 R5, RZ, RZ, UR6 ;  /* 0x00000006ff057e24 */ /* 0x000fca000f8e00ff */
[----:B------:R-:W-:-:S13]  /*35e0*/  ISETP.NE.AND P6, PT, R5, 0x1, PT ;  /* 0x000000010500780c */ /* 0x000fda0003fc5270 */
[----:B------:R-:W2:Y:S02]  /*35f0*/  @P6 LDC.64 R10, c[0x0][0x9e8] ;  /* 0x00027a00ff0a6b82 */ /* 0x000ea40000000a00 */
[----:B--2---:R-:W-:-:S05]  /*3600*/  @P6 IMAD.HI.U32 R10, R3, R10, RZ ;  /* 0x0000000a030a6227 */ /* 0x004fca00078e00ff */
[----:B------:R-:W-:-:S07]  /*3610*/  @P6 SHF.R.U32.HI R3, RZ, R11, R10 ;  /* 0x0000000bff036219 */ /* 0x000fce000001160a */
.L_x_1485:
[----:B------:R-:W-:Y:S05]  /*3620*/  BSYNC B0 ;  /* 0x0000000000007941 */ /* 0x000fea0003800000 */
.L_x_1483:
[----:B------:R-:W-:-:S04]  /*3630*/  IMAD R3, R3, R5, -R12 ;  /* 0x0000000503037224 */ /* 0x000fc800078e0a0c */
[----:B------:R-:W-:-:S05]  /*3640*/  IMAD.IADD R3, R3, 0x1, -R2 ;  /* 0x0000000103037824 */ /* 0x000fca00078e0a02 */
[----:B------:R-:W-:Y:S02]  /*3650*/  VIADDMNMX R4, R3, R5, R4, PT ;  /* 0x0000000503047246 */ /* 0x000fe40003800104 */
[----:B------:R-:W-:-:S07]  /*3660*/  VIMNMX R8, R8, R3, !PT ;  /* 0x0000000308087248 */ /* 0x000fce0007fe0100 */
.L_x_1482:
        /* <DEDUP_REMOVED lines=34> */
[----:B------:R-:W-:Y:S02]  /*3890*/  ISETP.NE.AND P6, PT, R9, RZ, PT ;  /* 0x000000ff0900720c */ /* 0x000fe40003fc5270 */
[----:B------:R-:W-:-:S02]  /*38a0*/  ISETP.GT.AND P1, PT, R8, 0x19, !P1 ;  /* 0x000000190800780c */ /* 0x000fc40004f24270 */
[----:B------:R-:W-:Y:S02]  /*38b0*/  ISETP.GT.AND P2, PT, R8, 0x8, !P2 ;  /* 0x000000080800780c */ /* 0x000fe40005744270 */
[----:B------:R-:W-:Y:S02]  /*38c0*/  ISETP.LT.OR P1, PT, R4, 0x1a, P1 ;  /* 0x0000001a0400780c */ /* 0x000fe40000f21670 */
[----:B------:R-:W-:Y:S02]  /*38d0*/  FMNMX.FTZ R9, R68, R3, !PT ;  /* 0x0000000344097209 */ /* 0x000fe40007810000 */
[----:B------:R-:W-:Y:S02]  /*38e0*/  FSEL R39, R39, -INF , !P1 ;  /* 0xff80000027277808 */ /* 0x000fe40004800000 */
[----:B------:R-:W-:Y:S01]  /*38f0*/  ISETP.NE.AND P1, PT, R37, RZ, PT ;  /* 0x000000ff2500720c */ /* 0x000fe20003f25270 */
[----:B------:R-:W2:Y:S01]  /*3900*/  SHFL.BFLY PT, R10, R9, 0x2, 0x1f ;  /* 0x0c401f00090a7f89 */ /* 0x000ea200000e0000 */
[----:B------:R-:W-:-:S02]  /*3910*/  ISETP.LT.OR P2, PT, R4, 0x9, P2 ;  /* 0x000000090400780c */ /* 0x000fc40001741670 */
[----:B------:R-:W-:Y:S02]  /*3920*/  ISETP.GT.AND P1, PT, R8, 0x20, !P1 ;  /* 0x000000200800780c */ /* 0x000fe40004f24270 */
[----:B------:R-:W-:Y:S02]  /*3930*/  FSEL R30, R30, -INF , !P2 ;  /* 0xff8000001e1e7808 */ /* 0x000fe40005000000 */
[----:B------:R-:W-:Y:S02]  /*3940*/  ISETP.LT.OR P1, PT, R4, 0x21, P1 ;  /* 0x000000210400780c */ /* 0x000fe40000f21670 */
[----:B------:R-:W-:Y:S02]  /*3950*/  ISETP.NE.AND P2, PT, R57, RZ, PT ;  /* 0x000000ff3900720c */ /* 0x000fe40003f45270 */
[----:B------:R-:W-:Y:S02]  /*3960*/  FSEL R42, R42, -INF , !P1 ;  /* 0xff8000002a2a7808 */ /* 0x000fe40004800000 */
[----:B------:R-:W-:-:S02]  /*3970*/  ISETP.GT.AND P1, PT, R8, 0x21, !P2 ;  /* 0x000000210800780c */ /* 0x000fc40005724270 */
[----:B------:R-:W-:Y:S02]  /*3980*/  ISETP.NE.AND P2, PT, R59, RZ, PT ;  /* 0x000000ff3b00720c */ /* 0x000fe40003f45270 */
[----:B------:R-:W-:Y:S02]  /*3990*/  ISETP.LT.OR P1, PT, R4, 0x22, P1 ;  /* 0x000000220400780c */ /* 0x000fe40000f21670 */
[C---:B------:R-:W-:Y:S02]  /*39a0*/  ISETP.GT.AND P2, PT, R8.reuse, 0x29, !P2 ;  /* 0x000000290800780c */ /* 0x040fe40005744270 */
[----:B------:R-:W-:Y:S02]  /*39b0*/  FSEL R43, R43, -INF , !P1 ;  /* 0xff8000002b2b7808 */ /* 0x000fe40004800000 */
[----:B------:R-:W-:Y:S02]  /*39c0*/  ISETP.GT.AND P1, PT, R8, RZ, !P6 ;  /* 0x000000ff0800720c */ /* 0x000fe40007724270 */
[----:B--2---:R-:W-:-:S02]  /*39d0*/  FMNMX.FTZ R11, R9, R10, !PT ;  /* 0x0000000a090b7209 */ /* 0x004fc40007810000 */
[----:B------:R-:W-:Y:S02]  /*39e0*/  ISETP.LT.OR P1, PT, R4, 0x1, P1 ;  /* 0x000000010400780c */ /* 0x000fe40000f21670 */
[----:B------:R-:W-:Y:S01]  /*39f0*/  ISETP.NE.AND P6, PT, R45, RZ, PT ;  /* 0x000000ff2d00720c */ /* 0x000fe20003fc5270 */
[----:B------:R-:W2:Y:S01]  /*3a00*/  SHFL.BFLY PT, R12, R11, 0x1, 0x1f ;  /* 0x0c201f000b0c7f89 */ /* 0x000ea200000e0000 */
[----:B------:R-:W-:Y:S02]  /*3a10*/  FSEL R26, R26, -INF , !P1 ;  /* 0xff8000001a1a7808 */ /* 0x000fe40004800000 */
[----:B------:R-:W-:Y:S02]  /*3a20*/  ISETP.NE.AND P1, PT, R41, RZ, PT ;  /* 0x000000ff2900720c */ /* 0x000fe40003f25270 */
[----:B------:R-:W-:Y:S02]  /*3a30*/  FMNMX.FTZ R3, R26, R27, !PT ;  /* 0x0000001b1a037209 */ /* 0x000fe40007810000 */
[----:B------:R-:W-:-:S02]  /*3a40*/  ISETP.GT.AND P1, PT, R8, 0x28, !P1 ;  /* 0x000000280800780c */ /* 0x000fc40004f24270 */
[----:B------:R-:W-:Y:S02]  /*3a50*/  FMNMX.FTZ R10, R30, R3, !PT ;  /* 0x000000031e0a7209 */ /* 0x000fe40007810000 */
[----:B------:R-:W-:Y:S02]  /*3a60*/  ISETP.LT.OR P1, PT, R4, 0x29, P1 ;  /* 0x000000290400780c */ /* 0x000fe40000f21670 */
[----:B------:R-:W-:Y:S02]  /*3a70*/  FMNMX.FTZ R3, R31, R10, !PT ;  /* 0x0000000a1f037209 */ /* 0x000fe40007810000 */
[----:B------:R-:W-:Y:S02]  /*3a80*/  FSEL R46, R46, -INF , !P1 ;  /* 0xff8000002e2e7808 */ /* 0x000fe40004800000 */
[----:B------:R-:W-:Y:S02]  /*3a90*/  FMNMX.FTZ R10, R34, R3, !PT ;  /* 0x00000003220a7209 */ /* 0x000fe40007810000 */
[----:B------:R-:W-:-:S02]  /*3aa0*/  ISETP.GT.AND P3, PT, R8, 0x30, !P3 ;  /* 0x000000300800780c */ /* 0x000fc40005f64270 */
[----:B------:R-:W-:Y:S02]  /*3ab0*/  FMNMX.FTZ R3, R35, R10, !PT ;  /* 0x0000000a23037209 */ /* 0x000fe40007810000 */
[----:B------:R-:W-:Y:S02]  /*3ac0*/  ISETP.LT.OR P2, PT, R4, 0x2a, P2 ;  /* 0x0000002a0400780c */ /* 0x000fe40001741670 */
[----:B------:R-:W-:Y:S02]  /*3ad0*/  FMNMX.FTZ R10, R38, R3, !PT ;  /* 0x00000003260a7209 */ /* 0x000fe40007810000 */
[----:B--2---:R-:W-:Y:S01]  /*3ae0*/  FMNMX.FTZ R5, R11, R12, !PT ;  /* 0x0000000c0b057209 */ /* 0x004fe20007810000 */
[----:B------:R-:W-:Y:S01]  /*3af0*/  IMAD.U32 R12, RZ, RZ, UR40 ;  /* 0x00000028ff0c7e24 */ /* 0x000fe2000f8e00ff */
[----:B------:R-:W-:Y:S02]  /*3b00*/  FMNMX.FTZ R3, R39, R10, !PT ;  /* 0x0000000a27037209 */ /* 0x000fe40007810000 */
[C---:B------:R-:W-:Y:S01]  /*3b10*/  FSETP.NEU.FTZ.AND P1, PT, R5.reuse, -INF , PT ;  /* 0xff8000000500780b */ /* 0x040fe20003f3d000 */
[----:B------:R-:W-:-:S01]  /*3b20*/  FFMA.FTZ R9, R5, R12, -8 ;  /* 0xc100000005097423 */ /* 0x000fc2000001000c */
[----:B------:R-:W-:-:S02]  /*3b30*/  FMNMX.FTZ R10, R42, R3, !PT ;  /* 0x000000032a0a7209 */ /* 0x000fc40007810000 */
[C---:B------:R-:W-:Y:S02]  /*3b40*/  ISETP.GT.AND P4, PT, R8.reuse, 0x31, !P4 ;  /* 0x000000310800780c */ /* 0x040fe40006784270 */
[----:B------:R-:W-:Y:S02]  /*3b50*/  FMNMX.FTZ R3, R43, R10, !PT ;  /* 0x0000000a2b037209 */ /* 0x000fe40007810000 */
[----:B------:R-:W-:Y:S02]  /*3b60*/  FSEL R11, R9, RZ, P1 ;  /* 0x000000ff090b7208 */ /* 0x000fe40000800000 */
[C---:B------:R-:W-:Y:S02]  /*3b70*/  ISETP.GT.AND P5, PT, R8.reuse, 0x38, !P5 ;  /* 0x000000380800780c */ /* 0x040fe40006fa4270 */
[----:B------:R-:W-:Y:S01]  /*3b80*/  ISETP.GT.AND P1, PT, R8, 0x39, !P6 ;  /* 0x000000390800780c */ /* 0x000fe20007724270 */
[--C-:B------:R-:W-:Y:S01]  /*3b90*/  FFMA.FTZ R9, R24, UR40, -R11.reuse ;  /* 0x0000002818097c23 */ /* 0x100fe2000801080b */
[----:B------:R-:W-:Y:S01]  /*3ba0*/  ISETP.LT.OR P3, PT, R4, 0x31, P3 ;  /* 0x000000310400780c */ /* 0x000fe20001f61670 */
[--C-:B------:R-:W-:Y:S01]  /*3bb0*/  FFMA.FTZ R10, R20, UR40, -R11.reuse ;  /* 0x00000028140a7c23 */ /* 0x100fe2000801080b */
[----:B------:R-:W-:Y:S01]  /*3bc0*/  FSEL R47, R47, -INF , !P2 ;  /* 0xff8000002f2f7808 */ /* 0x000fe20005000000 */
[----:B------:R2:W-:Y:S01]  /*3bd0*/  MUFU.EX2 R152, R9 ;  /* 0x0000000900987308 */ /* 0x0005e20000000800 */
[----:B------:R-:W-:Y:S01]  /*3be0*/  FMNMX.FTZ R8, R46, R3, !PT ;  /* 0x000000032e087209 */ /* 0x000fe20007810000 */
[--C-:B------:R-:W-:Y:S01]  /*3bf0*/  FFMA.FTZ R12, R32, UR40, -R11.reuse ;  /* 0x00000028200c7c23 */ /* 0x100fe2000801080b */
[----:B------:R-:W-:Y:S01]  /*3c00*/  ISETP.LT.OR P4, PT, R4, 0x32, P4 ;  /* 0x000000320400780c */ /* 0x000fe20002781670 */
[--C-:B------:R-:W-:Y:S01]  /*3c10*/  FFMA.FTZ R20, R60, UR40, -R11.reuse ;  /* 0x000000283c147c23 */ /* 0x100fe2000801080b */
[----:B------:R-:W-:Y:S01]  /*3c20*/  FSEL R50, R50, -INF , !P3 ;  /* 0xff80000032327808 */ /* 0x000fe20005800000 */
[--C-:B------:R-:W-:Y:S01]  /*3c30*/  FFMA.FTZ R14, R36, UR40, -R11.reuse ;  /* 0x00000028240e7c23 */ /* 0x100fe2000801080b */
[----:B------:R-:W-:Y:S01]  /*3c40*/  FMNMX.FTZ R3, R47, R8, !PT ;  /* 0x000000082f037209 */ /* 0x000fe20007810000 */
[----:B------:R3:W-:Y:S01]  /*3c50*/  MUFU.EX2 R13, R10 ;  /* 0x0000000a000d7308 */ /* 0x0007e20000000800 */
[----:B------:R-:W-:Y:S01]  /*3c60*/  ISETP.LT.OR P5, PT, R4, 0x39, P5 ;  /* 0x000000390400780c */ /* 0x000fe20002fa1670 */
[--C-:B--2---:R-:W-:Y:S01]  /*3c70*/  FFMA.FTZ R9, R56, UR40, -R11.reuse ;  /* 0x0000002838097c23 */ /* 0x104fe2000801080b */
[----:B------:R-:W-:Y:S01]  /*3c80*/  FSEL R51, R51, -INF , !P4 ;  /* 0xff80000033337808 */ /* 0x000fe20006000000 */
[--C-:B------:R-:W-:Y:S01]  /*3c90*/  FFMA.FTZ R24, R40, UR40, -R11.reuse ;  /* 0x0000002828187c23 */ /* 0x100fe2000801080b */
[----:B------:R-:W-:Y:S01]  /*3ca0*/  FMNMX.FTZ R8, R50, R3, !PT ;  /* 0x0000000332087209 */ /* 0x000fe20007810000 */
[--C-:B------:R-:W-:Y:S01]  /*3cb0*/  FFMA.FTZ R32, R64, UR40, -R11.reuse ;  /* 0x0000002840207c23 */ /* 0x100fe2000801080b */
[----:B------:R-:W-:Y:S01]  /*3cc0*/  ISETP.LT.OR P1, PT, R4, 0x3a, P1 ;  /* 0x0000003a0400780c */ /* 0x000fe20000f21670 */
[----:B------:R-:W-:Y:S01]  /*3cd0*/  MUFU.EX2 R15, R9 ;  /* 0x00000009000f7308 */ /* 0x000fe20000000800 */
[----:B------:R-:W-:Y:S01]  /*3ce0*/  FSEL R54, R54, -INF , !P5 ;  /* 0xff80000036367808 */ /* 0x000fe20006800000 */
[--C-:B---3--:R-:W-:Y:S01]  /*3cf0*/  FFMA.FTZ R10, R58, UR40, -R11.reuse ;  /* 0x000000283a0a7c23 */ /* 0x108fe2000801080b */
[----:B------:R-:W-:Y:S01]  /*3d00*/  FMNMX.FTZ R3, R51, R8, !PT ;  /* 0x0000000833037209 */ /* 0x000fe20007810000 */
[--C-:B------:R-:W-:Y:S01]  /*3d10*/  FFMA.FTZ R8, R28, UR40, -R11.reuse ;  /* 0x000000281c087c23 */ /* 0x100fe2000801080b */
[----:B------:R-:W-:Y:S01]  /*3d20*/  FSEL R55, R55, -INF , !P1 ;  /* 0xff80000037377808 */ /* 0x000fe20004800000 */
[--C-:B------:R-:W-:Y:S01]  /*3d30*/  FFMA.FTZ R28, R62, UR40, -R11.reuse ;  /* 0x000000283e1c7c23 */ /* 0x100fe2000801080b */
[----:B------:R-:W-:Y:S01]  /*3d40*/  FMNMX.FTZ R4, R54, R3, !PT ;  /* 0x0000000336047209 */ /* 0x000fe20007810000 */
[----:B------:R2:W-:Y:S01]  /*3d50*/  MUFU.EX2 R21, R10 ;  /* 0x0000000a00157308 */ /* 0x0005e20000000800 */
[----:B------:R-:W-:-:S02]  /*3d60*/  FFMA.FTZ R36, R66, UR40, -R11 ;  /* 0x0000002842247c23 */ /* 0x000fc4000801080b */
[----:B------:R-:W-:-:S05]  /*3d70*/  FMNMX.FTZ R4, R55, R4, !PT ;  /* 0x0000000437047209 */ /* 0x000fca0007810000 */
[----:B------:R-:W3:Y:S01]  /*3d80*/  SHFL.BFLY PT, R3, R4, 0x2, 0x1f ;  /* 0x0c401f0004037f89 */ /* 0x000ee200000e0000 */
[----:B------:R-:W-:Y:S01]  /*3d90*/  MUFU.EX2 R29, R28 ;  /* 0x0000001c001d7308 */ /* 0x000fe20000000800 */
[----:B--2---:R-:W-:-:S07]  /*3da0*/  FFMA.FTZ R10, R44, UR40, -R11 ;  /* 0x000000282c0a7c23 */ /* 0x004fce000801080b */
[----:B------:R-:W-:Y:S08]  /*3db0*/  MUFU.EX2 R8, R8 ;  /* 0x0000000800087308 */ /* 0x000ff00000000800 */
[----:B------:R2:W-:Y:S01]  /*3dc0*/  MUFU.EX2 R25, R20 ;  /* 0x0000001400197308 */ /* 0x0005e20000000800 */
[----:B---3--:R-:W-:-:S07]  /*3dd0*/  FMNMX.FTZ R3, R4, R3, !PT ;  /* 0x0000000304037209 */ /* 0x008fce0007810000 */
[----:B------:R-:W-:Y:S01]  /*3de0*/  MUFU.EX2 R12, R12 ;  /* 0x0000000c000c7308 */ /* 0x000fe20000000800 */
[----:B--2---:R-:W-:-:S01]  /*3df0*/  FFMA.FTZ R20, R48, UR40, -R11 ;  /* 0x0000002830147c23 */ /* 0x004fc2000801080b */
[----:B------:R-:W2:Y:S06]  /*3e00*/  SHFL.BFLY PT, R4, R3, 0x1, 0x1f ;  /* 0x0c201f0003047f89 */ /* 0x000eac00000e0000 */
[----:B------:R-:W3:Y:S08]  /*3e10*/  MUFU.EX2 R14, R14 ;  /* 0x0000000e000e7308 */ /* 0x000ef00000000800 */
[----:B------:R-:W-:Y:S08]  /*3e20*/  MUFU.EX2 R33, R32 ;  /* 0x0000002000217308 */ /* 0x000ff00000000800 */
[----:B------:R-:W-:Y:S01]  /*3e30*/  MUFU.EX2 R37, R36 ;  /* 0x0000002400257308 */ /* 0x000fe20000000800 */
[----:B---3--:R-:W-:-:S02]  /*3e40*/  F2FP.SATFINITE.E4M3.F32.PACK_AB_MERGE_C R154, R25, R14, RZ ;  /* 0x0000000e199a723e */ /* 0x008fc400048070ff */
[----:B--2---:R-:W-:Y:S01]  /*3e50*/  FMNMX.FTZ R9, R3, R4, !PT ;  /* 0x0000000403097209 */ /* 0x004fe20007810000 */
[----:B------:R-:W-:Y:S02]  /*3e60*/  IMAD.U32 R4, RZ, RZ, UR40 ;  /* 0x00000028ff047e24 */ /* 0x000fe4000f8e00ff */
[--C-:B------:R-:W-:Y:S01]  /*3e70*/  FFMA.FTZ R3, R52, UR40, -R11.reuse ;  /* 0x0000002834037c23 */ /* 0x100fe2000801080b */
[----:B------:R-:W-:-:S01]  /*3e80*/  FFMA.FTZ R11, R68, UR40, -R11 ;  /* 0x00000028440b7c23 */ /* 0x000fc2000801080b */
[C---:B------:R-:W-:Y:S01]  /*3e90*/  FSETP.NEU.FTZ.AND P1, PT, R9.reuse, -INF , PT ;  /* 0xff8000000900780b */ /* 0x040fe20003f3d000 */
[----:B------:R-:W-:-:S01]  /*3ea0*/  FFMA.FTZ R4, R9, R4, -8 ;  /* 0xc100000009047423 */ /* 0x000fc20000010004 */
[----:B------:R-:W-:Y:S01]  /*3eb0*/  MUFU.EX2 R24, R24 ;  /* 0x0000001800187308 */ /* 0x000fe20000000800 */
[----:B------:R-:W-:-:S03]  /*3ec0*/  F2FP.SATFINITE.E4M3.F32.PACK_AB_MERGE_C R154, R21, R12, R154 ;  /* 0x0000000c159a723e */ /* 0x000fc6000480709a */
[----:B------:R-:W-:-:S04]  /*3ed0*/  FSEL R28, R4, RZ, P1 ;  /* 0x000000ff041c7208 */ /* 0x000fc80000800000 */
[----:B------:R2:W-:Y:S01]  /*3ee0*/  MUFU.EX2 R4, R11 ;  /* 0x0000000b00047308 */ /* 0x0005e20000000800 */
        /* <DEDUP_REMOVED lines=8> */
[----:B--2---:R-:W-:-:S01]  /*3f70*/  FADD.FTZ R11, R152, R13 ;  /* 0x0000000d980b7221 */ /* 0x004fc20000010000 */
[--C-:B------:R-:W-:Y:S01]  /*3f80*/  FFMA.FTZ R39, R39, UR40, -R28.reuse ;  /* 0x0000002827277c23 */ /* 0x100fe2000801081c */
[----:B------:R-:W-:-:S01]  /*3f90*/  FFMA.FTZ R42, R42, UR40, -R28 ;  /* 0x000000282a2a7c23 */ /* 0x000fc2000801081c */
[----:B------:R-:W-:Y:S01]  /*3fa0*/  FFMA.FTZ R43, R43, UR40, -R28 ;  /* 0x000000282b2b7c23 */ /* 0x000fe2000801081c */
[----:B------:R-:W-:-:S01]  /*3fb0*/  FADD.FTZ R32, R8, R11 ;  /* 0x0000000b08207221 */ /* 0x000fc20000010000 */
[--C-:B------:R-:W-:Y:S01]  /*3fc0*/  FFMA.FTZ R46, R46, UR40, -R28.reuse ;  /* 0x000000282e2e7c23 */ /* 0x100fe2000801081c */
[----:B------:R-:W-:-:S01]  /*3fd0*/  FFMA.FTZ R47, R47, UR40, -R28 ;  /* 0x000000282f2f7c23 */ /* 0x000fc2000801081c */
[----:B------:R-:W2:Y:S01]  /*3fe0*/  MUFU.EX2 R27, R27 ;  /* 0x0000001b001b7308 */ /* 0x000ea20000000800 */
[----:B------:R-:W-:-:S01]  /*3ff0*/  FADD.FTZ R11, R15, R32 ;  /* 0x000000200f0b7221 */ /* 0x000fc20000010000 */
[--C-:B------:R-:W-:Y:S01]  /*4000*/  FFMA.FTZ R50, R50, UR40, -R28.reuse ;  /* 0x0000002832327c23 */ /* 0x100fe2000801081c */
[----:B------:R-:W-:-:S01]  /*4010*/  FFMA.FTZ R51, R51, UR40, -R28 ;  /* 0x0000002833337c23 */ /* 0x000fc2000801081c */
[----:B------:R-:W-:Y:S01]  /*4020*/  FFMA.FTZ R54, R54, UR40, -R28 ;  /* 0x0000002836367c23 */ /* 0x000fe2000801081c */
[----:B------:R-:W-:-:S01]  /*4030*/  FADD.FTZ R32, R12, R11 ;  /* 0x0000000b0c207221 */ /* 0x000fc20000010000 */
[----:B------:R-:W-:-:S02]  /*4040*/  FFMA.FTZ R28, R55, UR40, -R28 ;  /* 0x00000028371c7c23 */ /* 0x000fc4000801081c */
[----:B------:R-:W3:Y:S01]  /*4050*/  MUFU.EX2 R30, R30 ;  /* 0x0000001e001e7308 */ /* 0x000ee20000000800 */
[----:B------:R-:W-:-:S04]  /*4060*/  FADD.FTZ R11, R21, R32 ;  /* 0x00000020150b7221 */ /* 0x000fc80000010000 */
[----:B------:R-:W-:-:S03]  /*4070*/  FADD.FTZ R32, R14, R11 ;  /* 0x0000000b0e207221 */ /* 0x000fc60000010000 */
[----:B------:R-:W4:Y:S01]  /*4080*/  MUFU.EX2 R31, R31 ;  /* 0x0000001f001f7308 */ /* 0x000f220000000800 */
[----:B--2---:R-:W-:-:S01]  /*4090*/  FADD.FTZ R41, R26, R27 ;  /* 0x0000001b1a297221 */ /* 0x004fc20000010000 */
[----:B------:R-:W-:-:S04]  /*40a0*/  FADD.FTZ R11, R25, R32 ;  /* 0x00000020190b7221 */ /* 0x000fc80000010000 */
[----:B------:R-:W-:Y:S02]  /*40b0*/  FADD.FTZ R32, R24, R11 ;  /* 0x0000000b18207221 */ /* 0x000fe40000010000 */
[----:B------:R-:W2:Y:S01]  /*40c0*/  MUFU.EX2 R34, R34 ;  /* 0x0000002200227308 */ /* 0x000ea20000000800 */
[----:B---3--:R-:W-:-:S01]  /*40d0*/  FADD.FTZ R36, R30, R41 ;  /* 0x000000291e247221 */ /* 0x008fc20000010000 */
[----:B------:R-:W-:-:S06]  /*40e0*/  FADD.FTZ R11, R29, R32 ;  /* 0x000000201d0b7221 */ /* 0x000fcc0000010000 */
        /* <DEDUP_REMOVED lines=25> */
[----:B------:R-:W-:-:S04]  /*4280*/  F2FP.SATFINITE.E4M3.F32.PACK_AB_MERGE_C R32, R15, R8, RZ ;  /* 0x000000080f20723e */ /* 0x000fc800048070ff */
[----:B------:R-:W-:Y:S01]  /*4290*/  F2FP.SATFINITE.E4M3.F32.PACK_AB_MERGE_C R152, R13, R152, R32 ;  /* 0x000000980d98723e */ /* 0x000fe20004807020 */
[----:B------:R-:W3:Y:S01]  /*42a0*/  MUFU.EX2 R50, R50 ;  /* 0x0000003200327308 */ /* 0x000ee20000000800 */
[----:B----4-:R-:W-:-:S01]  /*42b0*/  FADD.FTZ R45, R47, R36 ;  /* 0x000000242f2d7221 */ /* 0x010fc20000010000 */
[----:B------:R-:W-:-:S04]  /*42c0*/  F2FP.SATFINITE.E4M3.F32.PACK_AB_MERGE_C R46, R47, R46, RZ ;  /* 0x0000002e2f2e723e */ /* 0x000fc800048070ff */
[----:B------:R-:W-:Y:S02]  /*42d0*/  F2FP.SATFINITE.E4M3.F32.PACK_AB_MERGE_C R157, R43, R42, R46 ;  /* 0x0000002a2b9d723e */ /* 0x000fe4000480702e */
[----:B------:R-:W4:Y:S01]  /*42e0*/  MUFU.EX2 R51, R51 ;  /* 0x0000003300337308 */ /* 0x000f220000000800 */
[----:B--2---:R-:W-:-:S04]  /*42f0*/  FADD.FTZ R8, R20, R41 ;  /* 0x0000002914087221 */ /* 0x004fc80000010000 */
[----:B------:R-:W-:-:S03]  /*4300*/  FADD.FTZ R8, R37, R8 ;  /* 0x0000000825087221 */ /* 0x000fc60000010000 */
[----:B------:R-:W2:Y:S01]  /*4310*/  MUFU.EX2 R3, R3 ;  /* 0x0000000300037308 */ /* 0x000ea20000000800 */
[----:B---3--:R-:W-:-:S07]  /*4320*/  FADD.FTZ R14, R50, R45 ;  /* 0x0000002d320e7221 */ /* 0x008fce0000010000 */
[----:B------:R-:W3:Y:S01]  /*4330*/  MUFU.EX2 R54, R54 ;  /* 0x0000003600367308 */ /* 0x000ee20000000800 */
[----:B----4-:R-:W-:-:S07]  /*4340*/  FADD.FTZ R15, R51, R14 ;  /* 0x0000000e330f7221 */ /* 0x010fce0000010000 */
[----:B------:R-:W4:Y:S01]  /*4350*/  MUFU.EX2 R11, R28 ;  /* 0x0000001c000b7308 */ /* 0x000f220000000800 */
[----:B--2---:R-:W-:-:S01]  /*4360*/  FADD.FTZ R25, R3, R8 ;  /* 0x0000000803197221 */ /* 0x004fc20000010000 */
[----:B------:R-:W-:-:S03]  /*4370*/  F2FP.SATFINITE.E4M3.F32.PACK_AB_MERGE_C R158, R4, R3, RZ ;  /* 0x00000003049e723e */ /* 0x000fc600048070ff */
[----:B------:R-:W-:Y:S01]  /*4380*/  FADD.FTZ R3, R4, R25 ;  /* 0x0000001904037221 */ /* 0x000fe20000010000 */
[----:B------:R-:W-:Y:S01]  /*4390*/  F2FP.SATFINITE.E4M3.F32.PACK_AB_MERGE_C R158, R37, R20, R158 ;  /* 0x00000014259e723e */ /* 0x000fe2000480709e */
[----:B---3--:R-:W-:Y:S01]  /*43a0*/  FADD.FTZ R8, R54, R15 ;  /* 0x0000000f36087221 */ /* 0x008fe20000010000 */
[----:B----4-:R-:W-:-:S03]  /*43b0*/  F2FP.SATFINITE.E4M3.F32.PACK_AB_MERGE_C R54, R11, R54, RZ ;  /* 0x000000360b36723e */ /* 0x010fc600048070ff */
[----:B------:R-:W-:Y:S01]  /*43c0*/  FADD.FTZ R4, R11, R8 ;  /* 0x000000080b047221 */ /* 0x000fe20000010000 */
[----:B------:R-:W-:Y:S01]  /*43d0*/  F2FP.SATFINITE.E4M3.F32.PACK_AB_MERGE_C R159, R51, R50, R54 ;  /* 0x00000032339f723e */ /* 0x000fe20004807036 */
[----:B------:R-:W-:Y:S06]  /*43e0*/  @!P0 BRA `(.L_x_1486) ;  /* 0x0000000000048947 */ /* 0x000fec0003800000 */
[----:B------:R-:W-:Y:S01]  /*43f0*/  BPT.TRAP 0x1 ;  /* 0x000000040000795c */ /* 0x000fe20000300000 */
.L_x_1486:
[----:B------:R2:W3:Y:S01]  /*4400*/  SYNCS.PHASECHK.TRANS64.TRYWAIT P1, [UR45+0x28450], R7 ;  /* 0x02845007ff0075a7 */ /* 0x0004e2000802016d */
[----:B------:R-:W-:Y:S05]  /*4410*/  @!P0 BRA `(.L_x_1487) ;  /* 0x0000000000048947 */ /* 0x000fea0003800000 */
[----:B------:R-:W-:Y:S01]  /*4420*/  BPT.TRAP 0x1 ;  /* 0x000000040000795c */ /* 0x000fe20000300000 */
.L_x_1487:
[----:B---3--:R-:W-:Y:S05]  /*4430*/  @P1 BRA `(.L_x_1488) ;  /* 0x0000000000081947 */ /* 0x008fea0003800000 */
[----:B------:R-:W3:Y:S02]  /*4440*/  SYNCS.PHASECHK.TRANS64.TRYWAIT P1, [UR45+0x28450], R7 ;  /* 0x02845007ff0075a7 */ /* 0x000ee4000802016d */
[----:B---3--:R-:W-:Y:S05]  /*4450*/  @!P1 BRA `(.L_x_1489) ;  /* 0x00000144008c9947 */ /* 0x008fea0003800000 */
.L_x_1488:
[----:B------:R4:W-:Y:S01]  /*4460*/  BAR.SYNC.DEFER_BLOCKING R6, 0x100 ;  /* 0x000400060000751d */ /* 0x0009e20000010000 */
[----:B------:R-:W-:-:S04]  /*4470*/  UIADD3 UR43, UR43, 0x8000, URZ ;  /* 0x000080002b2b7890 */ /* 0x000fc8000fffe03f */
[----:B------:R-:W-:Y:S01]  /*4480*/  USHF.R.U32.HI UR43, URZ, 0x4, UR43 ;  /* 0x000000043f2b7899 */ /* 0x000fe2000801162b */
[----:B------:R-:W-:-:S03]  /*4490*/  UMOV UR7, 0x80000020 ;  /* 0x8000002000077882 */ /* 0x000fc60000000000 */
[----:B------:R-:W-:-:S04]  /*44a0*/  ULOP3.LUT UR43, UR43, 0x3fff, URZ, 0xc0, !UPT ;  /* 0x00003fff2b2b7892 */ /* 0x000fc8000f8ec03f */
[----:B------:R-:W-:-:S04]  /*44b0*/  ULOP3.LUT UR47, UR43, 0x10000, URZ, 0xfc, !UPT ;  /* 0x000100002b2f7892 */ /* 0x000fc8000f8efc3f */
[----:B------:R-:W-:Y:S01]  /*44c0*/  ULEA UR6, UR38, UR47, 0xa ;  /* 0x0000002f26067291 */ /* 0x000fe2000f8e503f */
[----:B------:R-:W-:-:S08]  /*44d0*/  WARPGROUP.ARRIVE ;  /* 0x00000000000079c5 */ /* 0x000fd00000000000 */
        /* <DEDUP_REMOVED lines=10> */
.L_x_1490:
[----:B------:R-:W-:Y:S01]  /*4580*/  UISETP.NE.AND UP1, UPT, UR50, URZ, UPT ;  /* 0x0000003f3200728c */ /* 0x000fe2000bf25270 */
[----:B------:R-:W-:Y:S01]  /*4590*/  R2UR UR43, R160 ;  /* 0x00000000a02b72ca */ /* 0x000fe200000e0000 */
[----:B------:R-:W-:Y:S02]  /*45a0*/  UISETP.NE.AND UP0, UPT, UR46, URZ, UPT ;  /* 0x0000003f2e00728c */ /* 0x000fe4000bf05270 */
[----:B------:R-:W-:Y:S01]  /*45b0*/  UIADD3 UR45, UR45, 0x28460, URZ ;  /* 0x000284602d2d7890 */ /* 0x000fe2000fffe03f */
[----:B------:R-:W-:-:S03]  /*45c0*/  UMOV UR14, UR48 ;  /* 0x00000030000e7c82 */ /* 0x000fc60008000000 */
[----:B------:R-:W-:Y:S01]  /*45d0*/  PLOP3.LUT P1, PT, PT, PT, UP0, 0x40, 0x0 ;  /* 0x000000000000781c */ /* 0x000fe20003f2e808 */
[----:B------:R-:W-:Y:S02]  /*45e0*/  UPRMT UR45, UR52, 0x654, UR45 ;  /* 0x00000654342d7896 */ /* 0x000fe4000800002d */
[----:B------:R-:W-:Y:S01]  /*45f0*/  @UP1 ULDC UR6, c[0x0][0x44c] ;  /* 0x0001130000061ab9 */ /* 0x000fe20000000800 */
[----:B------:R-:W-:Y:S01]  /*4600*/  @UP1 ULDC UR15, c[0x0][0x450] ;  /* 0x00011400000f1ab9 */ /* 0x000fe20000000800 */
[----:B------:R-:W-:Y:S02]  /*4610*/  UIMAD.WIDE.U32 UR6, UR48, UR6, URZ ;  /* 0x00000006300672a5 */ /* 0x000fe4000f8e003f */
[----:B------:R-:W-:Y:S02]  /*4620*/  UIADD3 UR43, UR43, -0x2, URZ ;  /* 0xfffffffe2b2b7890 */ /* 0x000fe4000fffe03f */
[----:B------:R-:W-:Y:S01]  /*4630*/  @UP1 USHF.R.U32.HI UR14, URZ, UR15, UR7 ;  /* 0x0000000f3f0e1299 */ /* 0x000fe20008011607 */
[----:B------:R-:W-:Y:S03]  /*4640*/  SYNCS.ARRIVE.TRANS64.RED.A1T0 RZ, [UR45], RZ ;  /* 0x000000ffffff79a7 */ /* 0x000fe6000810042d */
        /* <DEDUP_REMOVED lines=14> */
.L_x_1492:
[----:B------:R-:W-:Y:S02]  /*4730*/  ULDC UR19, c[0x0][0x9e4] ;  /* 0x0002790000137ab9 */ /* 0x000fe40000000800 */
[----:B------:R-:W-:-:S11]  /*4740*/  UISETP.NE.AND UP0, UPT, UR19, 0x1, UPT ;  /* 0x000000011300788c */ /* 0x000fd6000bf05270 */
[----:B------:R-:W-:Y:S02]  /*4750*/  @UP0 ULDC.64 UR6, c[0x0][0x9e8] ;  /* 0x00027a0000060ab9 */ /* 0x000fe40000000a00 */
[----:B------:R-:W-:-:S04]  /*4760*/  UIMAD.WIDE.U32 UR14, UR18, UR6, URZ ;  /* 0x00000006120e72a5 */ /* 0x000fc8000f8e003f */
[----:B------:R-:W-:-:S12]  /*4770*/  @UP0 USHF.R.U32.HI UR18, URZ, UR7, UR15 ;  /* 0x000000073f120299 */ /* 0x000fd8000801160f */
.L_x_1493:
[----:B------:R-:W-:-:S04]  /*4780*/  UIMAD UR18, UR18, UR19, UR19 ;  /* 0x00000013121272a4 */ /* 0x000fc8000f8e0213 */
[----:B------:R-:W-:-:S04]  /*4790*/  UISETP.LT.AND UP0, UPT, UR11, UR18, UPT ;  /* 0x000000120b00728c */ /* 0x000fc8000bf01270 */
[----:B------:R-:W-:-:S12]  /*47a0*/  USEL UR11, UR11, UR18, UP0 ;  /* 0x000000120b0b7287 */ /* 0x000fd80008000000 */
.L_x_1491:
[----:B------:R-:W-:-:S04]  /*47b0*/  USHF.R.S32.HI UR6, URZ, 0x1f, UR11 ;  /* 0x0000001f3f067899 */ /* 0x000fc8000801140b */
[----:B------:R-:W-:-:S04]  /*47c0*/  ULEA.HI UR6, UR6, UR11, URZ, 0x6 ;  /* 0x0000000b06067291 */ /* 0x000fc8000f8f303f */
[----:B------:R-:W-:-:S04]  /*47d0*/  USHF.R.S32.HI UR6, URZ, 0x6, UR6 ;  /* 0x000000063f067899 */ /* 0x000fc80008011406 */
[----:B------:R-:W-:-:S04]  /*47e0*/  UISETP.LT.AND UP0, UPT, UR51, UR6, UPT ;  /* 0x000000063300728c */ /* 0x000fc8000bf01270 */
[----:B------:R-:W-:-:S04]  /*47f0*/  USEL UR44, UR51, UR6, !UP0 ;  /* 0x00000006332c7287 */ /* 0x000fc8000c000000 */
[----:B------:R-:W-:-:S06]  /*4800*/  UISETP.GE.AND UP0, UPT, UR43, UR44, UPT ;  /* 0x0000002c2b00728c */ /* 0x000fcc000bf06270 */
[----:B------:R-:W-:-:S13]  /*4810*/  PLOP3.LUT P1, PT, PT, PT, UP0, 0x80, 0x0 ;  /* 0x000000000000781c */ /* 0x000fda0003f2f008 */
[----:B------:R-:W-:Y:S05]  /*4820*/  @!P1 BRA `(.L_x_1494) ;  /* 0x00000024008c9947 */ /* 0x000fea0003800000 */
[----:B------:R-:W-:Y:S01]  /*4830*/  IMAD.MOV.U32 R10, RZ, RZ, R9 ;  /* 0x000000ffff0a7224 */ /* 0x000fe200078e0009 */
[----:B------:R-:W-:Y:S01]  /*4840*/  ULDC UR52, c[0x0][0x9e4] ;  /* 0x0002790000347ab9 */ /* 0x000fe20000000800 */
[----:B------:R-:W-:Y:S01]  /*4850*/  IMAD.MOV.U32 R11, RZ, RZ, R5 ;  /* 0x000000ffff0b7224 */ /* 0x000fe200078e0005 */
[----:B------:R-:W-:Y:S01]  /*4860*/  ULDC UR59, c[0x0][0x9dc] ;  /* 0x00027700003b7ab9 */ /* 0x000fe20000000800 */
[----:B------:R-:W-:-:S05]  /*4870*/  ULDC UR60, c[0x0][0x9e0] ;  /* 0x00027800003c7ab9 */ /* 0x000fca0000000800 */
.L_x_1513:
[----:B------:R-:W-:-:S04]  /*4880*/  UIADD3 UR38, UR38, 0x1, URZ ;  /* 0x0000000126267890 */ /* 0x000fc8000fffe03f */
[----:B------:R-:W-:-:S04]  /*4890*/  UISETP.NE.AND UP0, UPT, UR38, 0x2, UPT ;  /* 0x000000022600788c */ /* 0x000fc8000bf05270 */
[----:B------:R-:W-:Y:S02]  /*48a0*/  USEL UR6, URZ, 0x1, UP0 ;  /* 0x000000013f067887 */ /* 0x000fe40008000000 */
[----:B------:R-:W-:Y:S02]  /*48b0*/  USEL UR38, UR38, URZ, UP0 ;  /* 0x0000003f26267287 */ /* 0x000fe40008000000 */
[----:B------:R-:W-:Y:S01]  /*48c0*/  ULOP3.LUT UR39, UR39, UR6, URZ, 0x3c, !UPT ;  /* 0x0000000627277292 */ /* 0x000fe2000f8e3c3f */
[----:B0-2---:R-:W-:Y:S11]  /*48d0*/  @!P0 BRA `(.L_x_1495) ;  /* 0x0000000000048947 */ /* 0x005ff60003800000 */
[----:B------:R-:W-:Y:S01]  /*48e0*/  BPT.TRAP 0x1 ;  /* 0x000000040000795c */ /* 0x000fe20000300000 */
.L_x_1495:
[----:B------:R-:W4:Y:S01]  /*48f0*/  S2UR UR53, SR_CgaCtaId ;  /* 0x00000000003579c3 */ /* 0x000f220000008800 */
[----:B------:R-:W-:Y:S01]  /*4900*/  UMOV UR6, 0x400 ;  /* 0x0000040000067882 */ /* 0x000fe20000000000 */
[----:B---3--:R-:W-:-:S05]  /*4910*/  IMAD.U32 R8, RZ, RZ, UR39 ;  /* 0x00000027ff087e24 */ /* 0x008fca000f8e00ff */
[----:B------:R-:W-:Y:S01]  /*4920*/  SHF.L.U32 R8, R8, 0x1f, RZ ;  /* 0x0000001f08087819 */ /* 0x000fe200000006ff */
[----:B----4-:R-:W-:-:S04]  /*4930*/  ULEA UR6, UR53, UR6, 0x18 ;  /* 0x0000000635067291 */ /* 0x010fc8000f8ec03f */
[----:B------:R-:W-:-:S09]  /*4940*/  ULEA UR45, UR38, UR6, 0x3 ;  /* 0x00000006262d7291 */ /* 0x000fd2000f8e183f */
[----:B------:R3:W4:Y:S01]  /*4950*/  SYNCS.PHASECHK.TRANS64.TRYWAIT P1, [UR45+0x28430], R8 ;  /* 0x02843008ff0075a7 */ /* 0x000722000802016d */
[----:B------:R-:W-:Y:S05]  /*4960*/  @!P0 BRA `(.L_x_1496) ;  /* 0x0000000000048947 */ /* 0x000fea0003800000 */
[----:B------:R-:W-:Y:S01]  /*4970*/  BPT.TRAP 0x1 ;  /* 0x000000040000795c */ /* 0x000fe20000300000 */
.L_x_1496:
[----:B----4-:R-:W-:Y:S05]  /*4980*/  @P1 BRA `(.L_x_1497) ;  /* 0x0000000000081947 */ /* 0x010fea0003800000 */
[----:B------:R-:W4:Y:S02]  /*4990*/  SYNCS.PHASECHK.TRANS64.TRYWAIT P1, [UR45+0x28430], R8 ;  /* 0x02843008ff0075a7 */ /* 0x000f24000802016d */
[----:B----4-:R-:W-:Y:S05]  /*49a0*/  @!P1 BRA `(.L_x_1498) ;  /* 0x0000014000509947 */ /* 0x010fea0003800000 */
.L_x_1497:
[----:B------:R-:W-:Y:S01]  /*49b0*/  ULEA UR30, UR38, UR49, 0xa ;  /* 0x00000031261e7291 */ /* 0x000fe2000f8e503f */
[----:B------:R-:W-:Y:S01]  /*49c0*/  WARPGROUP.ARRIVE ;  /* 0x00000000000079c5 */ /* 0x000fe20000000000 */
[----:B------:R-:W-:Y:S01]  /*49d0*/  UMOV UR35, 0x40000040 ;  /* 0x4000004000237882 */ /* 0x000fe20000000000 */
[----:B------:R-:W-:Y:S01]  /*49e0*/  UMOV UR7, 0x40000040 ;  /* 0x4000004000077882 */ /* 0x000fe20000000000 */
[----:B------:R-:W-:-:S03]  /*49f0*/  UIADD3 UR6, UR30, 0x2, URZ ;  /* 0x000000021e067890 */ /* 0x000fc6000fffe03f */
[----:B-1----:R-:W1:Y:S01]  /*4a00*/  S2R R0, SR_TID.X ;  /* 0x0000000000007919 */ /* 0x002e620000002100 */
[----:B------:R-:W-:Y:S02]  /*4a10*/  UIADD3 UR10, UR30, 0x4, URZ ;  /* 0x000000041e0a7890 */ /* 0x000fe4000fffe03f */
[----:B------:R-:W-:Y:S01]  /*4a20*/  UMOV UR34, UR30 ;  /* 0x0000001e00227c82 */ /* 0x000fe20008000000 */
        /* <DEDUP_REMOVED lines=39> */
.L_x_1499:
[----:B------:R-:W-:Y:S01]  /*4ca0*/  UISETP.NE.AND UP1, UPT, UR50, URZ, UPT ;  /* 0x0000003f3200728c */ /* 0x000fe2000bf25270 */
[----:B----4-:R-:W-:Y:S01]  /*4cb0*/  VIADD R5, R17, UR48 ;  /* 0x0000003011057c36 */ /* 0x010fe20008000000 */
[----:B------:R-:W-:Y:S02]  /*4cc0*/  USHF.L.U32 UR7, UR43, 0x6, URZ ;  /* 0x000000062b077899 */ /* 0x000fe4000800063f */
[----:B------:R-:W-:Y:S02]  /*4cd0*/  UISETP.NE.AND UP0, UPT, UR46, URZ, UPT ;  /* 0x0000003f2e00728c */ /* 0x000fe4000bf05270 */
[----:B------:R-:W-:Y:S01]  /*4ce0*/  PLOP3.LUT P1, PT, PT, PT, UP1, 0x80, 0x0 ;  /* 0x000000000000781c */ /* 0x000fe20003f2f018 */
[----:B------:R-:W-:Y:S01]  /*4cf0*/  UMOV UR10, UR59 ;  /* 0x0000003b000a7c82 */ /* 0x000fe20008000000 */
[----:B------:R-:W-:Y:S01]  /*4d00*/  PLOP3.LUT P2, PT, PT, PT, UP1, 0x80, 0x0 ;  /* 0x000000000000781c */ /* 0x000fe20003f4f018 */
[----:B------:R-:W-:Y:S02]  /*4d10*/  IMAD.U32 R12, RZ, RZ, UR7 ;  /* 0x00000007ff0c7e24 */ /* 0x000fe4000f8e00ff */
[----:B------:R-:W-:-:S03]  /*4d20*/  @UP1 ULDC UR6, c[0x0][0x44c] ;  /* 0x0001130000061ab9 */ /* 0x000fc60000000800 */
[----:B------:R-:W-:-:S05]  /*4d30*/  IADD3 R12, -R2, 0x1, -R12 ;  /* 0x00000001020c7810 */ /* 0x000fca0007ffe90c */
[----:B------:R-:W-:Y:S01]  /*4d40*/  @P1 IMAD.HI.U32 R6, R5, UR6, RZ ;  /* 0x0000000605061c27 */ /* 0x000fe2000f8e00ff */
[----:B------:R-:W-:Y:S01]  /*4d50*/  @UP1 ULDC UR6, c[0x0][0x450] ;  /* 0x0001140000061ab9 */ /* 0x000fe20000000800 */
[----:B------:R-:W-:-:S03]  /*4d60*/  PLOP3.LUT P1, PT, PT, PT, UP0, 0x40, 0x0 ;  /* 0x000000000000781c */ /* 0x000fc60003f2e808 */
[----:B------:R-:W-:Y:S01]  /*4d70*/  @P2 SHF.R.U32.HI R5, RZ, UR6, R6 ;  /* 0x00000006ff052c19 */ /* 0x000fe20008011606 */
[----:B------:R-:W-:Y:S01]  /*4d80*/  UIADD3 UR6, UR45, 0x28440, URZ ;  /* 0x000284402d067890 */ /* 0x000fe2000fffe03f */
[----:B------:R-:W-:-:S03]  /*4d90*/  IMAD.U32 R6, RZ, RZ, UR42 ;  /* 0x0000002aff067e24 */ /* 0x000fc6000f8e00ff */
[----:B------:R-:W4:Y:S01]  /*4da0*/  SHFL.IDX PT, R15, R5, RZ, 0x1c1f ;  /* 0x001c1fff050f7589 */ /* 0x000f2200000e0000 */
[----:B------:R-:W-:Y:S01]  /*4db0*/  UPRMT UR6, UR53, 0x654, UR6 ;  /* 0x0000065435067896 */ /* 0x000fe20008000006 */
[----:B------:R-:W-:-:S05]  /*4dc0*/  IADD3 R12, -R6, UR41, R12 ;  /* 0x00000029060c7c10 */ /* 0x000fca000fffe10c */
[----:B------:R-:W-:-:S03]  /*4dd0*/  VIADD R9, R12, UR60 ;  /* 0x0000003c0c097c36 */ /* 0x000fc60008000000 */
[----:B------:R-:W-:Y:S01]  /*4de0*/  SYNCS.ARRIVE.TRANS64.RED.A1T0 RZ, [UR6], RZ ;  /* 0x000000ffffff79a7 */ /* 0x000fe20008100406 */
[----:B------:R-:W-:-:S06]  /*4df0*/  ULOP3.LUT UR6, URZ, UR10, URZ, 0x33, !UPT ;  /* 0x0000000a3f067292 */ /* 0x000fcc000f8e333f */
[----:B------:R-:W-:Y:S02]  /*4e00*/  VIADD R12, R12, UR6 ;  /* 0x000000060c0c7c36 */ /* 0x000fe40008000000 */
[----:B----4-:R-:W-:Y:S02]  /*4e10*/  IMAD.IADD R13, R9, 0x1, R15 ;  /* 0x00000001090d7824 */ /* 0x010fe400078e020f */
[----:B------:R-:W-:Y:S01]  /*4e20*/  IMAD.IADD R14, R15, 0x1, R12 ;  /* 0x000000010f0e7824 */ /* 0x000fe200078e020c */
[----:B------:R-:W-:Y:S06]  /*4e30*/  @P1 BRA `(.L_x_1500) ;  /* 0x00000000005c1947 */ /* 0x000fec0003800000 */
[----:B------:R-:W-:Y:S01]  /*4e40*/  IMAD.U32 R6, RZ, RZ, UR42 ;  /* 0x0000002aff067e24 */ /* 0x000fe2000f8e00ff */
[----:B------:R-:W-:Y:S04]  /*4e50*/  BSSY B0, `(.L_x_1501) ;  /* 0x0000011000007945 */ /* 0x000fe80003800000 */
[----:B------:R-:W-:-:S04]  /*4e60*/  IADD3 R15, -R6, UR41, R15 ;  /* 0x00000029060f7c10 */ /* 0x000fc8000fffe10f */
[----:B------:R-:W-:-:S13]  /*4e70*/  ISETP.GT.AND P1, PT, R15, -0x1, PT ;  /* 0xffffffff0f00780c */ /* 0x000fda0003f24270 */
[----:B------:R-:W-:Y:S05]  /*4e80*/  @P1 BRA `(.L_x_1502) ;  /* 0x0000000000201947 */ /* 0x000fea0003800000 */
[----:B------:R-:W-:Y:S01]  /*4e90*/  IMAD.U32 R20, RZ, RZ, UR52 ;  /* 0x00000034ff147e24 */ /* 0x000fe2000f8e00ff */
[----:B------:R-:W-:-:S04]  /*4ea0*/  LOP3.LUT R15, RZ, R15, RZ, 0x33, !PT ;  /* 0x0000000fff0f7212 */ /* 0x000fc800078e33ff */
[----:B------:R-:W-:-:S13]  /*4eb0*/  ISETP.NE.AND P1, PT, R20, 0x1, PT ;  /* 0x000000011400780c */ /* 0x000fda0003f25270 */
[----:B0-2---:R-:W0:Y:S02]  /*4ec0*/  @P1 LDC.64 R6, c[0x0][0x9e8] ;  /* 0x00027a00ff061b82 */ /* 0x005e240000000a00 */
[----:B0-----:R-:W-:-:S05]  /*4ed0*/  @P1 IMAD.HI.U32 R6, R15, R6, RZ ;  /* 0x000000060f061227 */ /* 0x001fca00078e00ff */
[----:B------:R-:W-:-:S04]  /*4ee0*/  @P1 SHF.R.U32.HI R15, RZ, R7, R6 ;  /* 0x00000007ff0f1219 */ /* 0x000fc80000011606 */
[----:B------:R-:W-:Y:S01]  /*4ef0*/  LOP3.LUT R15, RZ, R15, RZ, 0x33, !PT ;  /* 0x0000000fff0f7212 */ /* 0x000fe200078e33ff */
[----:B------:R-:W-:Y:S06]  /*4f00*/  BRA `(.L_x_1503) ;  /* 0x0000000000147947 */ /* 0x000fec0003800000 */
.L_x_1502:
[----:B------:R-:W-:-:S05]  /*4f10*/  IMAD.U32 R20, RZ, RZ, UR52 ;  /* 0x00000034ff147e24 */ /* 0x000fca000f8e00ff */
[----:B------:R-:W-:-:S13]  /*4f20*/  ISETP.NE.AND P1, PT, R20, 0x1, PT ;  /* 0x000000011400780c */ /* 0x000fda0003f25270 */
[----:B0-2---:R-:W0:Y:S02]  /*4f30*/  @P1 LDC.64 R6, c[0x0][0x9e8] ;  /* 0x00027a00ff061b82 */ /* 0x005e240000000a00 */
[----:B0-----:R-:W-:-:S05]  /*4f40*/  @P1 IMAD.HI.U32 R6, R15, R6, RZ ;  /* 0x000000060f061227 */ /* 0x001fca00078e00ff */
[----:B------:R-:W-:-:S07]  /*4f50*/  @P1 SHF.R.U32.HI R15, RZ, R7, R6 ;  /* 0x00000007ff0f1219 */ /* 0x000fce0000011606 */
.L_x_1503:
[----:B------:R-:W-:Y:S05]  /*4f60*/  BSYNC B0 ;  /* 0x0000000000007941 */ /* 0x000fea0003800000 */
.L_x_1501:
[----:B------:R-:W-:-:S04]  /*4f70*/  IMAD R15, R15, R20, -UR7 ;  /* 0x800000070f0f7e24 */ /* 0x000fc8000f8e0214 */
[----:B------:R-:W-:-:S05]  /*4f80*/  IMAD.IADD R15, R15, 0x1, -R2 ;  /* 0x000000010f0f7824 */ /* 0x000fca00078e0a02 */
[----:B------:R-:W-:Y:S02]  /*4f90*/  VIMNMX R14, R14, R15, !PT ;  /* 0x0000000f0e0e7248 */ /* 0x000fe40007fe0100 */
[----:B------:R-:W-:-:S07]  /*4fa0*/  VIADDMNMX R13, R15, R20, R13, PT ;  /* 0x000000140f0d7246 */ /* 0x000fce000380010d */
.L_x_1500:
[----:B------:R-:W-:Y:S01]  /*4fb0*/  UISETP.GT.AND UP0, UPT, UR43, -0x1, UPT ;  /* 0xffffffff2b00788c */ /* 0x000fe2000bf04270 */
[----:B------:R-:W4:Y:S01]  /*4fc0*/  SHFL.IDX PT, R5, R5, 0x1, 0x1c1f ;  /* 0x003c1f0005057f89 */ /* 0x000f2200000e0000 */
[----:B------:R-:W-:-:S04]  /*4fd0*/  UISETP.NE.AND UP1, UPT, UR46, URZ, UPT ;  /* 0x0000003f2e00728c */ /* 0x000fc8000bf25270 */
[----:B------:R-:W-:-:S04]  /*4fe0*/  PLOP3.LUT P1, PT, PT, PT, UP0, 0x80, 0x0 ;  /* 0x000000000000781c */ /* 0x000fc80003f2f008 */
[C---:B------:R-:W-:Y:S02]  /*4ff0*/  ISETP.GT.AND P4, PT, R14.reuse, 0x1, P1 ;  /* 0x000000010e00780c */ /* 0x040fe40000f84270 */
[C---:B------:R-:W-:Y:S02]  /*5000*/  ISETP.GT.AND P5, PT, R14.reuse, RZ, P1 ;  /* 0x000000ff0e00720c */ /* 0x040fe40000fa4270 */
[C---:B------:R-:W-:Y:S02]  /*5010*/  ISETP.LT.OR P4, PT, R13.reuse, 0x2, P4 ;  /* 0x000000020d00780c */ /* 0x040fe40002781670 */
[----:B------:R-:W-:Y:S02]  /*5020*/  ISETP.LT.OR P5, PT, R13, 0x1, P5 ;  /* 0x000000010d00780c */ /* 0x000fe40002fa1670 */
[----:B------:R-:W-:Y:S02]  /*5030*/  FSEL R153, R153, -INF , !P4 ;  /* 0xff80000099997808 */ /* 0x000fe40006000000 */
[----:B------:R-:W-:-:S02]  /*5040*/  ISETP.GT.AND P4, PT, R14, 0x18, P1 ;  /* 0x000000180e00780c */ /* 0x000fc40000f84270 */
[----:B------:R-:W-:Y:S02]  /*5050*/  FSEL R152, R152, -INF , !P5 ;  /* 0xff80000098987808 */ /* 0x000fe40006800000 */
[----:B------:R-:W-:Y:S01]  /*5060*/  ISETP.LT.OR P4, PT, R13, 0x19, P4 ;  /* 0x000000190d00780c */ /* 0x000fe20002781670 */
[--C-:B----4-:R-:W-:Y:S01]  /*5070*/  IMAD.IADD R9, R9, 0x1, R5.reuse ;  /* 0x0000000109097824 */ /* 0x110fe200078e0205 */
[----:B------:R-:W-:Y:S01]  /*5080*/  ISETP.GT.AND P6, PT, R14, 0x8, P1 ;  /* 0x000000080e00780c */ /* 0x000fe20000fc4270 */
[----:B------:R-:W-:Y:S01]  /*5090*/  IMAD.IADD R12, R12, 0x1, R5 ;  /* 0x000000010c0c7824 */ /* 0x000fe200078e0205 */
[C---:B------:R-:W-:Y:S02]  /*50a0*/  ISETP.GT.AND P2, PT, R14.reuse, 0x9, P1 ;  /* 0x000000090e00780c */ /* 0x040fe40000f44270 */
[C---:B------:R-:W-:Y:S02]  /*50b0*/  ISETP.GT.AND P3, PT, R14.reuse, 0x10, P1 ;  /* 0x000000100e00780c */ /* 0x040fe40000f64270 */
[----:B------:R-:W-:-:S02]  /*50c0*/  ISETP.GT.AND P5, PT, R14, 0x11, P1 ;  /* 0x000000110e00780c */ /* 0x000fc40000fa4270 */
[----:B------:R-:W-:Y:S02]  /*50d0*/  FSEL R164, R164, -INF , !P4 ;  /* 0xff800000a4a47808 */ /* 0x000fe40006000000 */
[----:B------:R-:W-:Y:S02]  /*50e0*/  ISETP.GT.AND P4, PT, R14, 0x29, P1 ;  /* 0x000000290e00780c */ /* 0x000fe40000f84270 */
        /* <DEDUP_REMOVED lines=9> */
[----:B------:R-:W-:-:S02]  /*5180*/  ISETP.GT.AND P6, PT, R14, 0x19, P1 ;  /* 0x000000190e00780c */ /* 0x000fc40000fc4270 */
[C---:B------:R-:W-:Y:S02]  /*5190*/  ISETP.GT.AND P2, PT, R14.reuse, 0x20, P1 ;  /* 0x000000200e00780c */ /* 0x040fe40000f44270 */
[C---:B------:R-:W-:Y:S02]  /*51a0*/  ISETP.GT.AND P3, PT, R14.reuse, 0x21, P1 ;  /* 0x000000210e00780c */ /* 0x040fe40000f64270 */
[----:B------:R-:W-:Y:S02]  /*51b0*/  ISETP.GT.AND P5, PT, R14, 0x28, P1 ;  /* 0x000000280e00780c */ /* 0x000fe40000fa4270 */
[----:B------:R-:W-:Y:S02]  /*51c0*/  FSEL R173, R173, -INF , !P4 ;  /* 0xff800000adad7808 */ /* 0x000fe40006000000 */
[----:B------:R-:W-:Y:S02]  /*51d0*/  PLOP3.LUT P4, PT, PT, PT, UP1, 0x40, 0x0 ;  /* 0x000000000000781c */ /* 0x000fe40003f8e818 */
        /* <DEDUP_REMOVED lines=11> */
[----:B------:R-:W-:Y:S02]  /*5290*/  ISETP.GT.AND P5, PT, R14, 0x39, P1 ;  /* 0x000000390e00780c */ /* 0x000fe40000fa4270 */
[----:B------:R-:W-:-:S02]  /*52a0*/  ISETP.LT.OR P6, PT, R13, 0x31, P6 ;  /* 0x000000310d00780c */ /* 0x000fc400037c1670 */
[C---:B------:R-:W-:Y:S02]  /*52b0*/  ISETP.LT.OR P2, PT, R13.reuse, 0x32, P2 ;  /* 0x000000320d00780c */ /* 0x040fe40001741670 */
[C---:B------:R-:W-:Y:S02]  /*52c0*/  ISETP.LT.OR P3, PT, R13.reuse, 0x39, P3 ;  /* 0x000000390d00780c */ /* 0x040fe40001f61670 */
[----:B------:R-:W-:Y:S02]  /*52d0*/  ISETP.LT.OR P5, PT, R13, 0x3a, P5 ;  /* 0x0000003a0d00780c */ /* 0x000fe40002fa1670 */
[----:B------:R-:W-:Y:S02]  /*52e0*/  FSEL R176, R176, -INF , !P6 ;  /* 0xff800000b0b07808 */ /* 0x000fe40007000000 */
[----:B------:R-:W-:Y:S02]  /*52f0*/  FSEL R177, R177, -INF , !P2 ;  /* 0xff800000b1b17808 */ /* 0x000fe40005000000 */
[----:B------:R-:W-:-:S02]  /*5300*/  FSEL R180, R180, -INF , !P3 ;  /* 0xff800000b4b47808 */ /* 0x000fc40005800000 */
[----:B------:R-:W-:Y:S01]  /*5310*/  FSEL R181, R181, -INF , !P5 ;  /* 0xff800000b5b57808 */ /* 0x000fe20006800000 */
        /* <DEDUP_REMOVED lines=14> */
.L_x_1506:
[----:B------:R-:W-:-:S05]  /*5400*/  IMAD.U32 R13, RZ, RZ, UR52 ;  /* 0x00000034ff0d7e24 */ /* 0x000fca000f8e00ff */
[----:B------:R-:W-:-:S13]  /*5410*/  ISETP.NE.AND P2, PT, R13, 0x1, PT ;  /* 0x000000010d00780c */ /* 0x000fda0003f45270 */
[----:B0-2---:R-:W0:Y:S02]  /*5420*/  @P2 LDC.64 R6, c[0x0][0x9e8] ;  /* 0x00027a00ff062b82 */ /* 0x005e240000000a00 */
[----:B0-----:R-:W-:-:S05]  /*5430*/  @P2 IMAD.HI.U32 R6, R5, R6, RZ ;  /* 0x0000000605062227 */ /* 0x001fca00078e00ff */
[----:B------:R-:W-:-:S07]  /*5440*/  @P2 SHF.R.U32.HI R5, RZ, R7, R6 ;  /* 0x00000007ff052219 */ /* 0x000fce0000011606 */
.L_x_1507:
[----:B------:R-:W-:Y:S05]  /*5450*/  BSYNC B0 ;  /* 0x0000000000007941 */ /* 0x000fea0003800000 */
.L_x_1505:
[----:B------:R-:W-:-:S04]  /*5460*/  IMAD R5, R5, R13, -UR7 ;  /* 0x8000000705057e24 */ /* 0x000fc8000f8e020d */
[----:B------:R-:W-:-:S05]  /*5470*/  IMAD.IADD R5, R5, 0x1, -R2 ;  /* 0x0000000105057824 */ /* 0x000fca00078e0a02 */
[----:B------:R-:W-:Y:S02]  /*5480*/  VIMNMX R12, R12, R5, !PT ;  /* 0x000000050c0c7248 */ /* 0x000fe40007fe0100 */
[----:B------:R-:W-:-:S07]  /*5490*/  VIADDMNMX R9, R5, R13, R9, PT ;  /* 0x0000000d05097246 */ /* 0x000fce0003800109 */
.L_x_1504:
[----:B------:R-:W-:Y:S02]  /*54a0*/  LOP3.LUT R16, R16, 0xfffff7ff, RZ, 0xc0, !PT ;  /* 0xfffff7ff10107812 */ /* 0x000fe400078ec0ff */
[----:B------:R-:W-:Y:S02]  /*54b0*/  FMNMX.FTZ R5, R152, R11, !PT ;  /* 0x0000000b98057209 */ /* 0x000fe40007810000 */
[----:B------:R-:W-:Y:S02]  /*54c0*/  @P0 LOP3.LUT R16, R16, 0x800, RZ, 0xfc, !PT ;  /* 0x0000080010100812 */ /* 0x000fe400078efcff */
[----:B------:R-:W-:Y:S02]  /*54d0*/  ISETP.GT.AND P0, PT, R12, 0x19, P1 ;  /* 0x000000190c00780c */ /* 0x000fe40000f04270 */
[----:B------:R-:W-:Y:S02]  /*54e0*/  FMNMX.FTZ R5, R153, R5, !PT ;  /* 0x0000000599057209 */ /* 0x000fe40007810000 */
[----:B------:R-:W-:-:S02]  /*54f0*/  LOP3.LUT R16, R16, 0xffffbfff, RZ, 0xc0, !PT ;  /* 0xffffbfff10107812 */ /* 0x000fc400078ec0ff */
[----:B------:R-:W-:Y:S02]  /*5500*/  FMNMX.FTZ R5, R156, R5, !PT ;  /* 0x000000059c057209 */ /* 0x000fe40007810000 */
[----:B------:R-:W-:Y:S02]  /*5510*/  ISETP.GT.AND P5, PT, R12, 0x1, P1 ;  /* 0x000000010c00780c */ /* 0x000fe40000fa4270 */
[----:B------:R-:W-:Y:S02]  /*5520*/  FMNMX.FTZ R5, R157, R5, !PT ;  /* 0x000000059d057209 */ /* 0x000fe40007810000 */
[----:B------:R-:W-:Y:S02]  /*5530*/  ISETP.LT.OR P5, PT, R9, 0x2, P5 ;  /* 0x000000020900780c */ /* 0x000fe40002fa1670 */
[----:B------:R-:W-:Y:S02]  /*5540*/  @P0 LOP3.LUT R16, R16, 0x4000, RZ, 0xfc, !PT ;  /* 0x0000400010100812 */ /* 0x000fe400078efcff */
[----:B------:R-:W-:-:S02]  /*5550*/  ISETP.GT.AND P0, PT, R12, 0x31, P1 ;  /* 0x000000310c00780c */ /* 0x000fc40000f04270 */
[----:B------:R-:W-:Y:S02]  /*5560*/  FMNMX.FTZ R5, R160, R5, !PT ;  /* 0x00000005a0057209 */ /* 0x000fe40007810000 */
[----:B------:R-:W-:Y:S02]  /*5570*/  LOP3.LUT R16, R16, 0xfffffffd, RZ, 0xc0, !PT ;  /* 0xfffffffd10107812 */ /* 0x000fe400078ec0ff */
[----:B------:R-:W-:Y:S02]  /*5580*/  FMNMX.FTZ R5, R161, R5, !PT ;  /* 0x00000005a1057209 */ /* 0x000fe40007810000 */
[----:B------:R-:W-:Y:S02]  /*5590*/  FSEL R155, R155, -INF , !P5 ;  /* 0xff8000009b9b7808 */ /* 0x000fe40006800000 */
[----:B------:R-:W-:Y:S02]  /*55a0*/  FMNMX.FTZ R5, R164, R5, !PT ;  /* 0x00000005a4057209 */ /* 0x000fe40007810000 */
[----:B------:R-:W-:-:S02]  /*55b0*/  ISETP.GT.AND P6, PT, R12, 0x8, P1 ;  /* 0x000000080c00780c */ /* 0x000fc40000fc4270 */
[----:B------:R-:W-:Y:S02]  /*55c0*/  FMNMX.FTZ R5, R165, R5, !PT ;  /* 0x00000005a5057209 */ /* 0x000fe40007810000 */
[----:B------:R-:W-:Y:S02]  /*55d0*/  @P0 LOP3.LUT R16, R16, 0x2, RZ, 0xfc, !PT ;  /* 0x0000000210100812 */ /* 0x000fe400078efcff */
[----:B------:R-:W-:Y:S02]  /*55e0*/  ISETP.GT.AND P0, PT, R12, 0x38, P1 ;  /* 0x000000380c00780c */ /* 0x000fe40000f04270 */
[----:B------:R-:W-:Y:S02]  /*55f0*/  FMNMX.FTZ R5, R168, R5, !PT ;  /* 0x00000005a8057209 */ /* 0x000fe40007810000 */
[----:B------:R-:W-:Y:S02]  /*5600*/  LOP3.LUT R16, R16, 0xfffffff7, RZ, 0xc0, !PT ;  /* 0xfffffff710107812 */ /* 0x000fe400078ec0ff */
[----:B------:R-:W-:-:S02]  /*5610*/  FMNMX.FTZ R5, R169, R5, !PT ;  /* 0x00000005a9057209 */ /* 0x000fc40007810000 */
[----:B------:R-:W-:Y:S02]  /*5620*/  ISETP.GT.AND P2, PT, R12, 0x9, P1 ;  /* 0x000000090c00780c */ /* 0x000fe40000f44270 */
[----:B------:R-:W-:Y:S02]  /*5630*/  FMNMX.FTZ R5, R172, R5, !PT ;  /* 0x00000005ac057209 */ /* 0x000fe40007810000 */
[----:B------:R-:W-:Y:S02]  /*5640*/  ISETP.GT.AND P3, PT, R12, 0x10, P1 ;  /* 0x000000100c00780c */ /* 0x000fe40000f64270 */
[----:B------:R-:W-:Y:S02]  /*5650*/  @P0 LOP3.LUT R16, R16, 0x8, RZ, 0xfc, !PT ;  /* 0x0000000810100812 */ /* 0x000fe400078efcff */
[----:B------:R-:W-:Y:S02]  /*5660*/  ISETP.GT.AND P0, PT, R12, RZ, P1 ;  /* 0x000000ff0c00720c */ /* 0x000fe40000f04270 */
[----:B------:R-:W-:-:S02]  /*5670*/  FMNMX.FTZ R5, R173, R5, !PT ;  /* 0x00000005ad057209 */ /* 0x000fc40007810000 */
[C---:B------:R-:W-:Y:S02]  /*5680*/  ISETP.GT.AND P4, PT, R12.reuse, 0x11, P1 ;  /* 0x000000110c00780c */ /* 0x040fe40000f84270 */
[----:B------:R-:W-:Y:S02]  /*5690*/  ISETP.GT.AND P5, PT, R12, 0x18, P1 ;  /* 0x000000180c00780c */ /* 0x000fe40000fa4270 */
[----:B------:R-:W-:Y:S02]  /*56a0*/  FMNMX.FTZ R5, R176, R5, !PT ;  /* 0x00000005b0057209 */ /* 0x000fe40007810000 */
[C---:B------:R-:W-:Y:S02]  /*56b0*/  ISETP.LT.OR P6, PT, R9.reuse, 0x9, P6 ;  /* 0x000000090900780c */ /* 0x040fe400037c1670 */
[C---:B------:R-:W-:Y:S02]  /*56c0*/  ISETP.LT.OR P2, PT, R9.reuse, 0xa, P2 ;  /* 0x0000000a0900780c */ /* 0x040fe40001741670 */
[----:B------:R-:W-:-:S02]  /*56d0*/  ISETP.LT.OR P3, PT, R9, 0x11, P3 ;  /* 0x000000110900780c */ /* 0x000fc40001f61670 */
[C---:B------:R-:W-:Y:S02]  /*56e0*/  ISETP.LT.OR P4, PT, R9.reuse, 0x12, P4 ;  /* 0x000000120900780c */ /* 0x040fe40002781670 */
[----:B------:R-:W-:Y:S02]  /*56f0*/  ISETP.LT.OR P5, PT, R9, 0x19, P5 ;  /* 0x000000190900780c */ /* 0x000fe40002fa1670 */
[----:B------:R-:W-:Y:S02]  /*5700*/  FMNMX.FTZ R5, R177, R5, !PT ;  /* 0x00000005b1057209 */ /* 0x000fe40007810000 */
[----:B------:R-:W-:Y:S02]  /*5710*/  LOP3.LUT R16, R16, 0xffffff7f, RZ, 0xc0, !PT ;  /* 0xffffff7f10107812 */ /* 0x000fe400078ec0ff */
[----:B------:R-:W-:Y:S02]  /*5720*/  FSEL R158, R158, -INF , !P6 ;  /* 0xff8000009e9e7808 */ /* 0x000fe40007000000 */
[----:B------:R-:W-:-:S02]  /*5730*/  FSEL R159, R159, -INF , !P2 ;  /* 0xff8000009f9f7808 */ /* 0x000fc40005000000 */
[----:B------:R-:W-:Y:S02]  /*5740*/  FSEL R162, R162, -INF , !P3 ;  /* 0xff800000a2a27808 */ /* 0x000fe40005800000 */
[----:B------:R-:W-:Y:S02]  /*5750*/  FSEL R163, R163, -INF , !P4 ;  /* 0xff800000a3a37808 */ /* 0x000fe40006000000 */
[----:B------:R-:W-:Y:S02]  /*5760*/  FSEL R166, R166, -INF , !P5 ;  /* 0xff800000a6a67808 */ /* 0x000fe40006800000 */
[C---:B------:R-:W-:Y:S02]  /*5770*/  ISETP.GT.AND P2, PT, R12.reuse, 0x20, P1 ;  /* 0x000000200c00780c */ /* 0x040fe40000f44270 */
[C---:B------:R-:W-:Y:S02]  /*5780*/  ISETP.GT.AND P3, PT, R12.reuse, 0x21, P1 ;  /* 0x000000210c00780c */ /* 0x040fe40000f64270 */
[----:B------:R-:W-:-:S02]  /*5790*/  ISETP.GT.AND P4, PT, R12, 0x28, P1 ;  /* 0x000000280c00780c */ /* 0x000fc40000f84270 */
[C---:B------:R-:W-:Y:S02]  /*57a0*/  ISETP.GT.AND P5, PT, R12.reuse, 0x29, P1 ;  /* 0x000000290c00780c */ /* 0x040fe40000fa4270 */
[C---:B------:R-:W-:Y:S02]  /*57b0*/  ISETP.GT.AND P6, PT, R12.reuse, 0x30, P1 ;  /* 0x000000300c00780c */ /* 0x040fe40000fc4270 */
[----:B------:R-:W-:Y:S02]  /*57c0*/  ISETP.GT.AND P1, PT, R12, 0x39, P1 ;  /* 0x000000390c00780c */ /* 0x000fe40000f24270 */
[----:B------:R-:W-:Y:S02]  /*57d0*/  FMNMX.FTZ R5, R180, R5, !PT ;  /* 0x00000005b4057209 */ /* 0x000fe40007810000 */
[----:B------:R-:W-:Y:S02]  /*57e0*/  @P0 LOP3.LUT R16, R16, 0x80, RZ, 0xfc, !PT ;  /* 0x0000008010100812 */ /* 0x000fe400078efcff */
[----:B------:R-:W-:-:S02]  /*57f0*/  FMNMX.FTZ R5, R181, R5, !PT ;  /* 0x00000005b5057209 */ /* 0x000fc40007810000 */
[C---:B------:R-:W-:Y:S02]  /*5800*/  LOP3.LUT P0, RZ, R16.reuse, 0x4000, RZ, 0xc0, !PT ;  /* 0x0000400010ff7812 */ /* 0x040fe4000780c0ff */
[----:B------:R-:W-:Y:S01]  /*5810*/  LOP3.LUT R16, R16, 0xffffffdf, RZ, 0xc0, !PT ;  /* 0xffffffdf10107812 */ /* 0x000fe200078ec0ff */
[----:B------:R-:W4:Y:S01]  /*5820*/  SHFL.BFLY PT, R6, R5, 0x2, 0x1f ;  /* 0x0c401f0005067f89 */ /* 0x000f2200000e0000 */
[C---:B------:R-:W-:Y:S02]  /*5830*/  ISETP.LT.OR P0, PT, R9.reuse, 0x1a, P0 ;  /* 0x0000001a0900780c */ /* 0x040fe40000701670 */
[----:B------:R-:W-:Y:S02]  /*5840*/  @P1 LOP3.LUT R16, R16, 0x20, RZ, 0xfc, !PT ;  /* 0x0000002010101812 */ /* 0x000fe400078efcff */
[----:B------:R-:W-:Y:S02]  /*5850*/  ISETP.LT.OR P6, PT, R9, 0x31, P6 ;  /* 0x000000310900780c */ /* 0x000fe400037c1670 */
[----:B------:R-:W-:-:S02]  /*5860*/  LOP3.LUT P1, RZ, R16, 0x2, RZ, 0xc0, !PT ;  /* 0x0000000210ff7812 */ /* 0x000fc4000782c0ff */
[----:B------:R-:W-:Y:S02]  /*5870*/  LOP3.LUT R16, R16, 0xfffffeff, RZ, 0xc0, !PT ;  /* 0xfffffeff10107812 */ /* 0x000fe400078ec0ff */
[----:B------:R-:W-:-:S03]  /*5880*/  ISETP.LT.OR P1, PT, R9, 0x32, P1 ;  /* 0x000000320900780c */ /* 0x000fc60000f21670 */
[----:B------:R-:W-:Y:S02]  /*5890*/  @P0 LOP3.LUT R16, R16, 0x100, RZ, 0xfc, !PT ;  /* 0x0000010010100812 */ /* 0x000fe400078efcff */
[C---:B------:R-:W-:Y:S02]  /*58a0*/  ISETP.LT.OR P0, PT, R9.reuse, 0x21, P2 ;  /* 0x000000210900780c */ /* 0x040fe40001701670 */
[C---:B------:R-:W-:Y:S02]  /*58b0*/  LOP3.LUT P2, RZ, R16.reuse, 0x8, RZ, 0xc0, !PT ;  /* 0x0000000810ff7812 */ /* 0x040fe4000784c0ff */
[----:B------:R-:W-:Y:S02]  /*58c0*/  LOP3.LUT R16, R16, 0xffffffbf, RZ, 0xc0, !PT ;  /* 0xffffffbf10107812 */ /* 0x000fe400078ec0ff */
[----:B------:R-:W-:Y:S02]  /*58d0*/  ISETP.LT.OR P2, PT, R9, 0x39, P2 ;  /* 0x000000390900780c */ /* 0x000fe40001741670 */
[----:B----4-:R-:W-:-:S02]  /*58e0*/  FMNMX.FTZ R5, R5, R6, !PT ;  /* 0x0000000605057209 */ /* 0x010fc40007810000 */
[----:B------:R-:W-:Y:S02]  /*58f0*/  FSEL R179, R179, -INF , !P1 ;  /* 0xff800000b3b37808 */ /* 0x000fe40004800000 */
[----:B------:R-:W-:Y:S01]  /*5900*/  FSEL R182, R182, -INF , !P2 ;  /* 0xff800000b6b67808 */ /* 0x000fe20005000000 */
[----:B------:R-:W4:Y:S01]  /*5910*/  SHFL.BFLY PT, R6, R5, 0x1, 0x1f ;  /* 0x0c201f0005067f89 */ /* 0x000f2200000e0000 */
[----:B------:R-:W-:Y:S02]  /*5920*/  @P0 LOP3.LUT R16, R16, 0x40, RZ, 0xfc, !PT ;  /* 0x0000004010100812 */ /* 0x000fe400078efcff */
[----:B------:R-:W-:Y:S02]  /*5930*/  ISETP.LT.OR P0, PT, R9, 0x22, P3 ;  /* 0x000000220900780c */ /* 0x000fe40001f01670 */
[C---:B------:R-:W-:Y:S02]  /*5940*/  LOP3.LUT P3, RZ, R16.reuse, 0x80, RZ, 0xc0, !PT ;  /* 0x0000008010ff7812 */ /* 0x040fe4000786c0ff */
[----:B------:R-:W-:-:S02]  /*5950*/  LOP3.LUT R16, R16, 0xffffffef, RZ, 0xc0, !PT ;  /* 0xffffffef10107812 */ /* 0x000fc400078ec0ff */
[----:B------:R-:W-:-:S04]  /*5960*/  ISETP.LT.OR P3, PT, R9, 0x1, P3 ;  /* 0x000000010900780c */ /* 0x000fc80001f61670 */
[----:B------:R-:W-:-:S03]  /*5970*/  FSEL R154, R154, -INF , !P3 ;  /* 0xff8000009a9a7808 */ /* 0x000fc60005800000 */
[----:B------:R-:W-:Y:S02]  /*5980*/  @P0 LOP3.LUT R16, R16, 0x10, RZ, 0xfc, !PT ;  /* 0x0000001010100812 */ /* 0x000fe400078efcff */
[----:B------:R-:W-:Y:S02]  /*5990*/  ISETP.LT.OR P0, PT, R9, 0x29, P4 ;  /* 0x000000290900780c */ /* 0x000fe40002701670 */
[C---:B------:R-:W-:Y:S02]  /*59a0*/  LOP3.LUT P4, RZ, R16.reuse, 0x20, RZ, 0xc0, !PT ;  /* 0x0000002010ff7812 */ /* 0x040fe4000788c0ff */
[----:B------:R-:W-:Y:S02]  /*59b0*/  LOP3.LUT R16, R16, 0xfffffffb, RZ, 0xc0, !PT ;  /* 0xfffffffb10107812 */ /* 0x000fe400078ec0ff */
[----:B----4-:R-:W-:Y:S01]  /*59c0*/  FMNMX.FTZ R5, R5, R6, !PT ;  /* 0x0000000605057209 */ /* 0x010fe20007810000 */
[----:B------:R-:W-:Y:S01]  /*59d0*/  IMAD.U32 R6, RZ, RZ, UR40 ;  /* 0x00000028ff067e24 */ /* 0x000fe2000f8e00ff */
[----:B------:R-:W-:-:S03]  /*59e0*/  ISETP.LT.OR P4, PT, R9, 0x3a, P4 ;  /* 0x0000003a0900780c */ /* 0x000fc60002781670 */
[----:B------:R-:W-:Y:S01]  /*59f0*/  FFMA.FTZ R6, R5, R6, -8 ;  /* 0xc100000005067423 */ /* 0x000fe20000010006 */
[----:B------:R-:W-:Y:S02]  /*5a00*/  FSEL R183, R183, -INF , !P4 ;  /* 0xff800000b7b77808 */ /* 0x000fe40006000000 */
[----:B------:R-:W-:Y:S02]  /*5a10*/  @P0 LOP3.LUT R16, R16, 0x4, RZ, 0xfc, !PT ;  /* 0x0000000410100812 */ /* 0x000fe400078efcff */
[----:B------:R-:W-:Y:S02]  /*5a20*/  ISETP.LT.OR P0, PT, R9, 0x2a, P5 ;  /* 0x0000002a0900780c */ /* 0x000fe40002f01670 */
[C---:B------:R-:W-:Y:S02]  /*5a30*/  FSETP.NEU.FTZ.AND P5, PT, R5.reuse, -INF , PT ;  /* 0xff8000000500780b */ /* 0x040fe40003fbd000 */
[----:B------:R-:W-:Y:S02]  /*5a40*/  LOP3.LUT R16, R16, 0xffffefff, RZ, 0xc0, !PT ;  /* 0xffffefff10107812 */ /* 0x000fe400078ec0ff */
[----:B0-2---:R-:W-:-:S02]  /*5a50*/  FSEL R7, R5, RZ, P5 ;  /* 0x000000ff05077208 */ /* 0x005fc40002800000 */
[----:B------:R-:W-:-:S03]  /*5a60*/  FSEL R6, R6, RZ, P5 ;  /* 0x000000ff06067208 */ /* 0x000fc60002800000 */
[----:B------:R-:W-:Y:S02]  /*5a70*/  FADD.FTZ R7, -R7, R11 ;  /* 0x0000000b07077221 */ /* 0x000fe40000010100 */
[----:B------:R-:W-:-:S01]  /*5a80*/  FFMA.FTZ R152, R152, UR40, -R6 ;  /* 0x0000002898987c23 */ /* 0x000fc20008010806 */
[--C-:B------:R-:W-:Y:S01]  /*5a90*/  FFMA.FTZ R153, R153, UR40, -R6.reuse ;  /* 0x0000002899997c23 */ /* 0x100fe20008010806 */
        /* <DEDUP_REMOVED lines=13> */
[----:B------:R-:W-:Y:S01]  /*5b70*/  FFMA.FTZ R181, R181, UR40, -R6 ;  /* 0x00000028b5b57c23 */ /* 0x000fe20008010806 */
[----:B------:R-:W-:Y:S01]  /*5b80*/  FMUL.FTZ R6, R7, UR40 ;  /* 0x0000002807067c20 */ /* 0x000fe20008410000 */
[----:B------:R-:W-:Y:S01]  /*5b90*/  FMNMX.FTZ R7, R154, R10, !PT ;  /* 0x0000000a9a077209 */ /* 0x000fe20007810000 */
[----:B------:R-:W-:Y:S01]  /*5ba0*/  MUFU.EX2 R152, R152 ;  /* 0x0000009800987308 */ /* 0x000fe20000000800 */
[----:B------:R-:W-:-:S02]  /*5bb0*/  @P0 LOP3.LUT R16, R16, 0x1000, RZ, 0xfc, !PT ;  /* 0x0000100010100812 */ /* 0x000fc400078efcff */
[----:B------:R-:W-:Y:S02]  /*5bc0*/  FMNMX.FTZ R7, R155, R7, !PT ;  /* 0x000000079b077209 */ /* 0x000fe40007810000 */
[----:B------:R-:W-:Y:S02]  /*5bd0*/  LOP3.LUT R16, R16, 0xffffdfff, RZ, 0xc0, !PT ;  /* 0xffffdfff10107812 */ /* 0x000fe400078ec0ff */
[----:B------:R-:W-:Y:S01]  /*5be0*/  FMNMX.FTZ R7, R158, R7, !PT ;  /* 0x000000079e077209 */ /* 0x000fe20007810000 */
[----:B------:R-:W0:Y:S01]  /*5bf0*/  MUFU.EX2 R6, R6 ;  /* 0x0000000600067308 */ /* 0x000e220000000800 */
[----:B------:R-:W-:Y:S02]  /*5c00*/  @P6 LOP3.LUT R16, R16, 0x2000, RZ, 0xfc, !PT ;  /* 0x0000200010106812 */ /* 0x000fe400078efcff */
[----:B------:R-:W-:Y:S02]  /*5c10*/  FMNMX.FTZ R7, R159, R7, !PT ;  /* 0x000000079f077209 */ /* 0x000fe40007810000 */
[----:B------:R-:W-:-:S02]  /*5c20*/  LOP3.LUT P6, RZ, R16, 0x100, RZ, 0xc0, !PT ;  /* 0x0000010010ff7812 */ /* 0x000fc400078cc0ff */
[----:B------:R-:W-:Y:S01]  /*5c30*/  FMNMX.FTZ R7, R162, R7, !PT ;  /* 0x00000007a2077209 */ /* 0x000fe20007810000 */
[----:B------:R-:W2:Y:S01]  /*5c40*/  MUFU.EX2 R153, R153 ;  /* 0x0000009900997308 */ /* 0x000ea20000000800 */
[----:B------:R-:W-:Y:S02]  /*5c50*/  LOP3.LUT P0, RZ, R16, 0x40, RZ, 0xc0, !PT ;  /* 0x0000004010ff7812 */ /* 0x000fe4000780c0ff */
[----:B------:R-:W-:Y:S02]  /*5c60*/  FMNMX.FTZ R7, R163, R7, !PT ;  /* 0x00000007a3077209 */ /* 0x000fe40007810000 */
[----:B------:R-:W-:Y:S02]  /*5c70*/  FSEL R167, R167, -INF , !P6 ;  /* 0xff800000a7a77808 */ /* 0x000fe40007000000 */
[----:B------:R-:W-:Y:S01]  /*5c80*/  FMNMX.FTZ R7, R166, R7, !PT ;  /* 0x00000007a6077209 */ /* 0x000fe20007810000 */
[----:B------:R-:W4:Y:S01]  /*5c90*/  MUFU.EX2 R156, R156 ;  /* 0x0000009c009c7308 */ /* 0x000f220000000800 */
[----:B------:R-:W-:Y:S01]  /*5ca0*/  LOP3.LUT P5, RZ, R16, 0x10, RZ, 0xc0, !PT ;  /* 0x0000001010ff7812 */ /* 0x000fe200078ac0ff */
[----:B0-----:R-:W-:Y:S01]  /*5cb0*/  FFMA.FTZ R3, R6, R3, R152 ;  /* 0x0000000306037223 */ /* 0x001fe20000010098 */
[----:B------:R-:W-:Y:S01]  /*5cc0*/  FSEL R170, R170, -INF , !P0 ;  /* 0xff800000aaaa7808 */ /* 0x000fe20004000000 */
[-C--:B------:R-:W-:Y:S01]  /*5cd0*/  FMUL.FTZ R24, R24, R6.reuse ;  /* 0x0000000618187220 */ /* 0x080fe20000410000 */
[----:B------:R-:W-:Y:S01]  /*5ce0*/  FMNMX.FTZ R7, R167, R7, !PT ;  /* 0x00000007a7077209 */ /* 0x000fe20007810000 */
[-C--:B------:R-:W-:Y:S01]  /*5cf0*/  FMUL.FTZ R25, R25, R6.reuse ;  /* 0x0000000619197220 */ /* 0x080fe20000410000 */
[----:B------:R-:W-:Y:S01]  /*5d00*/  FSEL R171, R171, -INF , !P5 ;  /* 0xff800000abab7808 */ /* 0x000fe20006800000 */
[----:B------:R-:W0:Y:S01]  /*5d10*/  MUFU.EX2 R157, R157 ;  /* 0x0000009d009d7308 */ /* 0x000e220000000800 */
[----:B------:R-:W-:Y:S01]  /*5d20*/  LOP3.LUT P5, RZ, R16, 0x4, RZ, 0xc0, !PT ;  /* 0x0000000410ff7812 */ /* 0x000fe200078ac0ff */
[----:B--2---:R-:W-:Y:S01]  /*5d30*/  FADD.FTZ R3, R153, R3 ;  /* 0x0000000399037221 */ /* 0x004fe20000010000 */
[----:B------:R-:W-:Y:S01]  /*5d40*/  FMNMX.FTZ R7, R170, R7, !PT ;  /* 0x00000007aa077209 */ /* 0x000fe20007810000 */
[-C--:B------:R-:W-:Y:S01]  /*5d50*/  FMUL.FTZ R28, R28, R6.reuse ;  /* 0x000000061c1c7220 */ /* 0x080fe20000410000 */
[----:B------:R-:W-:Y:S01]  /*5d60*/  LOP3.LUT P0, RZ, R16, 0x1000, RZ, 0xc0, !PT ;  /* 0x0000100010ff7812 */ /* 0x000fe2000780c0ff */
[-C--:B------:R-:W-:Y:S01]  /*5d70*/  FMUL.FTZ R29, R29, R6.reuse ;  /* 0x000000061d1d7220 */ /* 0x080fe20000410000 */
[----:B------:R-:W-:Y:S01]  /*5d80*/  FSEL R174, R174, -INF , !P5 ;  /* 0xff800000aeae7808 */ /* 0x000fe20006800000 */
[----:B------:R-:W2:Y:S01]  /*5d90*/  MUFU.EX2 R160, R160 ;  /* 0x000000a000a07308 */ /* 0x000ea20000000800 */
[----:B------:R-:W-:Y:S01]  /*5da0*/  FMNMX.FTZ R7, R171, R7, !PT ;  /* 0x00000007ab077209 */ /* 0x000fe20007810000 */
[----:B----4-:R-:W-:Y:S01]  /*5db0*/  FADD.FTZ R3, R156, R3 ;  /* 0x000000039c037221 */ /* 0x010fe20000010000 */
[----:B------:R-:W-:Y:S01]  /*5dc0*/  LOP3.LUT P6, RZ, R16, 0x2000, RZ, 0xc0, !PT ;  /* 0x0000200010ff7812 */ /* 0x000fe200078cc0ff */
[-C--:B------:R-:W-:Y:S01]  /*5dd0*/  FMUL.FTZ R32, R32, R6.reuse ;  /* 0x0000000620207220 */ /* 0x080fe20000410000 */
[----:B------:R-:W-:Y:S01]  /*5de0*/  FSEL R175, R175, -INF , !P0 ;  /* 0xff800000afaf7808 */ /* 0x000fe20004000000 */
[-C--:B------:R-:W-:Y:S01]  /*5df0*/  FMUL.FTZ R33, R33, R6.reuse ;  /* 0x0000000621217220 */ /* 0x080fe20000410000 */
[----:B------:R-:W-:Y:S01]  /*5e00*/  FMNMX.FTZ R7, R174, R7, !PT ;  /* 0x00000007ae077209 */ /* 0x000fe20007810000 */
[----:B------:R-:W4:Y:S01]  /*5e10*/  MUFU.EX2 R161, R161 ;  /* 0x000000a100a17308 */ /* 0x000f220000000800 */
[----:B------:R-:W-:Y:S01]  /*5e20*/  FSEL R178, R178, -INF , !P6 ;  /* 0xff800000b2b27808 */ /* 0x000fe20007000000 */
[----:B0-----:R-:W-:Y:S01]  /*5e30*/  FADD.FTZ R3, R157, R3 ;  /* 0x000000039d037221 */ /* 0x001fe20000010000 */
[----:B------:R-:W-:Y:S01]  /*5e40*/  FMNMX.FTZ R7, R175, R7, !PT ;  /* 0x00000007af077209 */ /* 0x000fe20007810000 */
[----:B------:R-:W-:Y:S01]  /*5e50*/  FMUL.FTZ R36, R36, R6 ;  /* 0x0000000624247220 */ /* 0x000fe20000410000 */
[----:B------:R-:W-:Y:S01]  /*5e60*/  F2FP.SATFINITE.E4M3.F32.PACK_AB_MERGE_C R156, R157, R156, RZ ;  /* 0x0000009c9d9c723e */ /* 0x000fe200048070ff */
[----:B------:R-:W-:Y:S01]  /*5e70*/  FMUL.FTZ R37, R37, R6 ;  /* 0x0000000625257220 */ /* 0x000fe20000410000 */
[----:B------:R-:W-:Y:S01]  /*5e80*/  FMNMX.FTZ R7, R178, R7, !PT ;  /* 0x00000007b2077209 */ /* 0x000fe20007810000 */
[----:B------:R-:W0:Y:S01]  /*5e90*/  MUFU.EX2 R164, R164 ;  /* 0x000000a400a47308 */ /* 0x000e220000000800 */
[----:B------:R-:W-:Y:S01]  /*5ea0*/  F2FP.SATFINITE.E4M3.F32.PACK_AB_MERGE_C R152, R153, R152, R156 ;  /* 0x000000989998723e */ /* 0x000fe2000480709c */
[----:B--2---:R-:W-:Y:S01]  /*5eb0*/  FADD.FTZ R3, R160, R3 ;  /* 0x00000003a0037221 */ /* 0x004fe20000010000 */
[----:B------:R-:W-:Y:S01]  /*5ec0*/  FMNMX.FTZ R7, R179, R7, !PT ;  /* 0x00000007b3077209 */ /* 0x000fe20007810000 */
[-C--:B------:R-:W-:Y:S01]  /*5ed0*/  FMUL.FTZ R40, R40, R6.reuse ;  /* 0x0000000628287220 */ /* 0x080fe20000410000 */
[----:B------:R-:W-:Y:S01]  /*5ee0*/  LOP3.LUT P0, RZ, R16, 0x800, RZ, 0xc0, !PT ;  /* 0x0000080010ff7812 */ /* 0x000fe2000780c0ff */
[----:B------:R-:W-:Y:S01]  /*5ef0*/  FMUL.FTZ R41, R41, R6 ;  /* 0x0000000629297220 */ /* 0x000fe20000410000 */
[----:B------:R-:W-:Y:S01]  /*5f00*/  FMNMX.FTZ R7, R182, R7, !PT ;  /* 0x00000007b6077209 */ /* 0x000fe20007810000 */
[----:B------:R-:W2:Y:S01]  /*5f10*/  MUFU.EX2 R165, R165 ;  /* 0x000000a500a57308 */ /* 0x000ea20000000800 */
[----:B----4-:R-:W-:-:S01]  /*5f20*/  FADD.FTZ R3, R161, R3 ;  /* 0x00000003a1037221 */ /* 0x010fc20000010000 */
[-C--:B------:R-:W-:Y:S01]  /*5f30*/  FMUL.FTZ R44, R44, R6.reuse ;  /* 0x000000062c2c7220 */ /* 0x080fe20000410000 */
[----:B------:R-:W-:Y:S01]  /*5f40*/  FMNMX.FTZ R7, R183, R7, !PT ;  /* 0x00000007b7077209 */ /* 0x000fe20007810000 */
[-C--:B------:R-:W-:Y:S01]  /*5f50*/  FMUL.FTZ R45, R45, R6.reuse ;  /* 0x000000062d2d7220 */ /* 0x080fe20000410000 */
[-C--:B------:R-:W-:Y:S01]  /*5f60*/  FMUL.FTZ R48, R48, R6.reuse ;  /* 0x0000000630307220 */ /* 0x080fe20000410000 */
[-C--:B------:R-:W-:Y:S01]  /*5f70*/  FMUL.FTZ R49, R49, R6.reuse ;  /* 0x0000000631317220 */ /* 0x080fe20000410000 */
[----:B------:R-:W-:Y:S01]  /*5f80*/  FMUL.FTZ R52, R52, R6 ;  /* 0x0000000634347220 */ /* 0x000fe20000410000 */
[----:B------:R-:W4:Y:S01]  /*5f90*/  SHFL.BFLY PT, R9, R7, 0x2, 0x1f ;  /* 0x0c401f0007097f89 */ /* 0x000f2200000e0000 */
[----:B------:R-:W5:Y:S01]  /*5fa0*/  MUFU.EX2 R168, R168 ;  /* 0x000000a800a87308 */ /* 0x000f620000000800 */
        /* <DEDUP_REMOVED lines=16> */
[----:B-----5:R-:W-:-:S01]  /*60b0*/  FADD.FTZ R3, R168, R3 ;  /* 0x00000003a8037221 */ /* 0x020fc20000010000 */
[-C--:B------:R-:W-:Y:S01]  /*60c0*/  FMUL.FTZ R77, R77, R6.reuse ;  /* 0x000000064d4d7220 */ /* 0x080fe20000410000 */
[-C--:B------:R-:W-:Y:S01]  /*60d0*/  FMUL.FTZ R80, R80, R6.reuse ;  /* 0x0000000650507220 */ /* 0x080fe20000410000 */
[-C--:B------:R-:W-:Y:S01]  /*60e0*/  FMUL.FTZ R81, R81, R6.reuse ;  /* 0x0000000651517220 */ /* 0x080fe20000410000 */
[-C--:B------:R-:W-:Y:S01]  /*60f0*/  FMUL.FTZ R84, R84, R6.reuse ;  /* 0x0000000654547220 */ /* 0x080fe20000410000 */
[----:B------:R-:W-:Y:S01]  /*6100*/  FMUL.FTZ R85, R85, R6 ;  /* 0x0000000655557220 */ /* 0x000fe20000410000 */
[----:B----4-:R-:W-:Y:S01]  /*6110*/  FMNMX.FTZ R7, R7, R9, !PT ;  /* 0x0000000907077209 */ /* 0x010fe20007810000 */
[----:B------:R-:W4:Y:S01]  /*6120*/  MUFU.EX2 R173, R173 ;  /* 0x000000ad00ad7308 */ /* 0x000f220000000800 */
[----:B0-----:R-:W-:-:S01]  /*6130*/  FADD.FTZ R3, R169, R3 ;  /* 0x00000003a9037221 */ /* 0x001fc20000010000 */
[-C--:B------:R-:W-:Y:S01]  /*6140*/  FMUL.FTZ R88, R88, R6.reuse ;  /* 0x0000000658587220 */ /* 0x080fe20000410000 */
[-C--:B------:R-:W-:Y:S01]  /*6150*/  FMUL.FTZ R89, R89, R6.reuse ;  /* 0x0000000659597220 */ /* 0x080fe20000410000 */
[----:B------:R-:W0:Y:S01]  /*6160*/  SHFL.BFLY PT, R9, R7, 0x1, 0x1f ;  /* 0x0c201f0007097f89 */ /* 0x000e2200000e0000 */
[-C--:B------:R-:W-:Y:S01]  /*6170*/  FMUL.FTZ R92, R92, R6.reuse ;  /* 0x000000065c5c7220 */ /* 0x080fe20000410000 */
[-C--:B------:R-:W-:Y:S01]  /*6180*/  FMUL.FTZ R93, R93, R6.reuse ;  /* 0x000000065d5d7220 */ /* 0x080fe20000410000 */
[----:B------:R-:W-:Y:S01]  /*6190*/  FMUL.FTZ R96, R96, R6 ;  /* 0x0000000660607220 */ /* 0x000fe20000410000 */
[----:B------:R-:W5:Y:S01]  /*61a0*/  MUFU.EX2 R176, R176 ;  /* 0x000000b000b07308 */ /* 0x000f620000000800 */
        /* <DEDUP_REMOVED lines=8> */
[----:B----4-:R-:W-:-:S01]  /*6230*/  FADD.FTZ R3, R173, R3 ;  /* 0x00000003ad037221 */ /* 0x010fc20000010000 */
[----:B------:R-:W-:Y:S01]  /*6240*/  F2FP.SATFINITE.E4M3.F32.PACK_AB_MERGE_C R156, R173, R172, RZ ;  /* 0x000000acad9c723e */ /* 0x000fe200048070ff */
[-C--:B------:R-:W-:Y:S01]  /*6250*/  FMUL.FTZ R109, R109, R6.reuse ;  /* 0x000000066d6d7220 */ /* 0x080fe20000410000 */
[-C--:B------:R-:W-:Y:S01]  /*6260*/  FMUL.FTZ R112, R112, R6.reuse ;  /* 0x0000000670707220 */ /* 0x080fe20000410000 */
[----:B------:R-:W-:Y:S01]  /*6270*/  FMUL.FTZ R113, R113, R6 ;  /* 0x0000000671717220 */ /* 0x000fe20000410000 */
[----:B------:R-:W-:Y:S01]  /*6280*/  F2FP.SATFINITE.E4M3.F32.PACK_AB_MERGE_C R156, R169, R168, R156 ;  /* 0x000000a8a99c723e */ /* 0x000fe2000480709c */
[----:B------:R-:W-:Y:S01]  /*6290*/  FMUL.FTZ R116, R116, R6 ;  /* 0x0000000674747220 */ /* 0x000fe20000410000 */
[----:B------:R-:W4:Y:S01]  /*62a0*/  MUFU.EX2 R180, R180 ;  /* 0x000000b400b47308 */ /* 0x000f220000000800 */
[----:B-----5:R-:W-:-:S01]  /*62b0*/  FADD.FTZ R3, R176, R3 ;  /* 0x00000003b0037221 */ /* 0x020fc20000010000 */
[-C--:B------:R-:W-:Y:S01]  /*62c0*/  FMUL.FTZ R117, R117, R6.reuse ;  /* 0x0000000675757220 */ /* 0x080fe20000410000 */
[-C--:B------:R-:W-:Y:S01]  /*62d0*/  FMUL.FTZ R120, R120, R6.reuse ;  /* 0x0000000678787220 */ /* 0x080fe20000410000 */
[----:B0-----:R-:W-:Y:S01]  /*62e0*/  FMNMX.FTZ R9, R7, R9, !PT ;  /* 0x0000000907097209 */ /* 0x001fe20007810000 */
[-C--:B------:R-:W-:Y:S01]  /*62f0*/  FMUL.FTZ R121, R121, R6.reuse ;  /* 0x0000000679797220 */ /* 0x080fe20000410000 */
[-C--:B------:R-:W-:Y:S01]  /*6300*/  FMUL.FTZ R124, R124, R6.reuse ;  /* 0x000000067c7c7220 */ /* 0x080fe20000410000 */
[----:B------:R-:W-:Y:S01]  /*6310*/  FMUL.FTZ R125, R125, R6 ;  /* 0x000000067d7d7220 */ /* 0x000fe20000410000 */
[----:B------:R-:W-:Y:S01]  /*6320*/  FSETP.NEU.FTZ.AND P1, PT, R9, -INF , PT ;  /* 0xff8000000900780b */ /* 0x000fe20003f3d000 */
[----:B------:R-:W0:Y:S01]  /*6330*/  MUFU.EX2 R181, R181 ;  /* 0x000000b500b57308 */ /* 0x000e220000000800 */
[----:B--2---:R-:W-:-:S01]  /*6340*/  FADD.FTZ R3, R177, R3 ;  /* 0x00000003b1037221 */ /* 0x004fc20000010000 */
[-C--:B------:R-:W-:Y:S01]  /*6350*/  FMUL.FTZ R128, R128, R6.reuse ;  /* 0x0000000680807220 */ /* 0x080fe20000410000 */
[----:B------:R-:W-:Y:S01]  /*6360*/  FSEL R7, R9, RZ, P1 ;  /* 0x000000ff09077208 */ /* 0x000fe20000800000 */
[-C--:B------:R-:W-:Y:S01]  /*6370*/  FMUL.FTZ R129, R129, R6.reuse ;  /* 0x0000000681817220 */ /* 0x080fe20000410000 */
[-C--:B------:R-:W-:Y:S01]  /*6380*/  FMUL.FTZ R132, R132, R6.reuse ;  /* 0x0000000684847220 */ /* 0x080fe20000410000 */
[-C--:B------:R-:W-:Y:S01]  /*6390*/  FMUL.FTZ R133, R133, R6.reuse ;  /* 0x0000000685857220 */ /* 0x080fe20000410000 */
[----:B------:R-:W-:Y:S01]  /*63a0*/  FMUL.FTZ R136, R136, R6 ;  /* 0x0000000688887220 */ /* 0x000fe20000410000 */
[----:B------:R-:W-:Y:S01]  /*63b0*/  FADD.FTZ R7, -R7, R10 ;  /* 0x0000000a07077221 */ /* 0x000fe20000010100 */
[----:B------:R-:W-:-:S02]  /*63c0*/  IMAD.U32 R10, RZ, RZ, UR40 ;  /* 0x00000028ff0a7e24 */ /* 0x000fc4000f8e00ff */
[----:B----4-:R-:W-:Y:S01]  /*63d0*/  FADD.FTZ R3, R180, R3 ;  /* 0x00000003b4037221 */ /* 0x010fe20000010000 */
[----:B------:R-:W-:Y:S01]  /*63e0*/  FMUL.FTZ R137, R137, R6 ;  /* 0x0000000689897220 */ /* 0x000fe20000410000 */
[----:B------:R-:W-:Y:S01]  /*63f0*/  FMUL.FTZ R7, R7, UR40 ;  /* 0x0000002807077c20 */ /* 0x000fe20008410000 */
[----:B------:R-:W-:-:S01]  /*6400*/  FFMA.FTZ R10, R9, R10, -8 ;  /* 0xc1000000090a7423 */ /* 0x000fc2000001000a */
[-C--:B------:R-:W-:Y:S01]  /*6410*/  FMUL.FTZ R140, R140, R6.reuse ;  /* 0x000000068c8c7220 */ /* 0x080fe20000410000 */
[-C--:B------:R-:W-:Y:S01]  /*6420*/  FMUL.FTZ R141, R141, R6.reuse ;  /* 0x000000068d8d7220 */ /* 0x080fe20000410000 */
[----:B------:R-:W-:Y:S01]  /*6430*/  FMUL.FTZ R144, R144, R6 ;  /* 0x0000000690907220 */ /* 0x000fe20000410000 */
[----:B0-----:R-:W-:-:S01]  /*6440*/  FADD.FTZ R3, R181, R3 ;  /* 0x00000003b5037221 */ /* 0x001fc20000010000 */
[----:B------:R-:W-:Y:S01]  /*6450*/  FSEL R10, R10, RZ, P1 ;  /* 0x000000ff0a0a7208 */ /* 0x000fe20000800000 */
[----:B------:R-:W0:Y:S01]  /*6460*/  MUFU.EX2 R7, R7 ;  /* 0x0000000700077308 */ /* 0x000e220000000800 */
[-C--:B------:R-:W-:Y:S01]  /*6470*/  FMUL.FTZ R145, R145, R6.reuse ;  /* 0x0000000691917220 */ /* 0x080fe20000410000 */
[-C--:B------:R-:W-:Y:S01]  /*6480*/  FMUL.FTZ R148, R148, R6.reuse ;  /* 0x0000000694947220 */ /* 0x080fe20000410000 */
[----:B------:R-:W-:Y:S01]  /*6490*/  FMUL.FTZ R149, R149, R6 ;  /* 0x0000000695957220 */ /* 0x000fe20000410000 */
[--C-:B------:R-:W-:Y:S01]  /*64a0*/  FFMA.FTZ R154, R154, UR40, -R10.reuse ;  /* 0x000000289a9a7c23 */ /* 0x100fe2000801080a */
[----:B------:R-:W-:-:S01]  /*64b0*/  FFMA.FTZ R155, R155, UR40, -R10 ;  /* 0x000000289b9b7c23 */ /* 0x000fc2000801080a */
[--C-:B------:R-:W-:Y:S01]  /*64c0*/  FFMA.FTZ R158, R158, UR40, -R10.reuse ;  /* 0x000000289e9e7c23 */ /* 0x100fe2000801080a */
[----:B------:R-:W-:-:S01]  /*64d0*/  FFMA.FTZ R159, R159, UR40, -R10 ;  /* 0x000000289f9f7c23 */ /* 0x000fc2000801080a */
[----:B------:R2:W4:Y:S01]  /*64e0*/  MUFU.EX2 R153, R154 ;  /* 0x0000009a00997308 */ /* 0x0005220000000800 */
[----:B------:R-:W-:-:S01]  /*64f0*/  FFMA.FTZ R162, R162, UR40, -R10 ;  /* 0x00000028a2a27c23 */ /* 0x000fc2000801080a */
[--C-:B------:R-:W-:Y:S01]  /*6500*/  FFMA.FTZ R163, R163, UR40, -R10.reuse ;  /* 0x00000028a3a37c23 */ /* 0x100fe2000801080a */
[----:B------:R-:W-:-:S01]  /*6510*/  FFMA.FTZ R166, R166, UR40, -R10 ;  /* 0x00000028a6a67c23 */ /* 0x000fc2000801080a */
[--C-:B------:R-:W-:Y:S01]  /*6520*/  FFMA.FTZ R167, R167, UR40, -R10.reuse ;  /* 0x00000028a7a77c23 */ /* 0x100fe2000801080a */
[----:B------:R-:W-:-:S01]  /*6530*/  FFMA.FTZ R170, R170, UR40, -R10 ;  /* 0x00000028aaaa7c23 */ /* 0x000fc2000801080a */
[--C-:B------:R-:W-:Y:S01]  /*6540*/  FFMA.FTZ R171, R171, UR40, -R10.reuse ;  /* 0x00000028abab7c23 */ /* 0x100fe2000801080a */
[----:B------:R-:W-:-:S01]  /*6550*/  FFMA.FTZ R174, R174, UR40, -R10 ;  /* 0x00000028aeae7c23 */ /* 0x000fc2000801080a */
[----:B------:R-:W5:Y:S01]  /*6560*/  MUFU.EX2 R155, R155 ;  /* 0x0000009b009b7308 */ /* 0x000f620000000800 */
[----:B------:R-:W-:-:S01]  /*6570*/  FFMA.FTZ R175, R175, UR40, -R10 ;  /* 0x00000028afaf7c23 */ /* 0x000fc2000801080a */
[--C-:B------:R-:W-:Y:S01]  /*6580*/  FFMA.FTZ R178, R178, UR40, -R10.reuse ;  /* 0x00000028b2b27c23 */ /* 0x100fe2000801080a */
[----:B------:R-:W-:-:S01]  /*6590*/  FFMA.FTZ R179, R179, UR40, -R10 ;  /* 0x00000028b3b37c23 */ /* 0x000fc2000801080a */
[--C-:B------:R-:W-:Y:S01]  /*65a0*/  FFMA.FTZ R182, R182, UR40, -R10.reuse ;  /* 0x00000028b6b67c23 */ /* 0x100fe2000801080a */
[----:B------:R-:W-:-:S01]  /*65b0*/  FFMA.FTZ R10, R183, UR40, -R10 ;  /* 0x00000028b70a7c23 */ /* 0x000fc2000801080a */
[----:B--2---:R-:W-:Y:S01]  /*65c0*/  F2FP.SATFINITE.E4M3.F32.PACK_AB_MERGE_C R154, R165, R164, RZ ;  /* 0x000000a4a59a723e */ /* 0x004fe200048070ff */
[----:B0-----:R-:W-:Y:S01]  /*65d0*/  FMUL.FTZ R26, R26, R7 ;  /* 0x000000071a1a7220 */ /* 0x001fe20000410000 */
[----:B------:R0:W2:Y:S01]  /*65e0*/  MUFU.EX2 R11, R158 ;  /* 0x0000009e000b7308 */ /* 0x0000a20000000800 */
[----:B----4-:R-:W-:-:S01]  /*65f0*/  FFMA.FTZ R4, R7, R4, R153 ;  /* 0x0000000407047223 */ /* 0x010fc20000010099 */
[----:B------:R-:W-:Y:S01]  /*6600*/  F2FP.SATFINITE.E4M3.F32.PACK_AB_MERGE_C R154, R161, R160, R154 ;  /* 0x000000a0a19a723e */ /* 0x000fe2000480709a */
[-C--:B------:R-:W-:Y:S01]  /*6610*/  FMUL.FTZ R27, R27, R7.reuse ;  /* 0x000000071b1b7220 */ /* 0x080fe20000410000 */
[-C--:B------:R-:W-:Y:S01]  /*6620*/  FMUL.FTZ R30, R30, R7.reuse ;  /* 0x000000071e1e7220 */ /* 0x080fe20000410000 */
[-C--:B------:R-:W-:Y:S01]  /*6630*/  FMUL.FTZ R31, R31, R7.reuse ;  /* 0x000000071f1f7220 */ /* 0x080fe20000410000 */
[-C--:B------:R-:W-:Y:S01]  /*6640*/  FMUL.FTZ R34, R34, R7.reuse ;  /* 0x0000000722227220 */ /* 0x080fe20000410000 */
[----:B------:R-:W-:Y:S01]  /*6650*/  FMUL.FTZ R35, R35, R7 ;  /* 0x0000000723237220 */ /* 0x000fe20000410000 */
[----:B------:R-:W4:Y:S01]  /*6660*/  MUFU.EX2 R159, R159 ;  /* 0x0000009f009f7308 */ /* 0x000f220000000800 */
[----:B-----5:R-:W-:-:S01]  /*6670*/  FADD.FTZ R4, R155, R4 ;  /* 0x000000049b047221 */ /* 0x020fc20000010000 */
[----:B0-----:R-:W-:Y:S01]  /*6680*/  F2FP.SATFINITE.E4M3.F32.PACK_AB_MERGE_C R158, R181, R180, RZ ;  /* 0x000000b4b59e723e */ /* 0x001fe200048070ff */
        /* <DEDUP_REMOVED lines=14> */
[C---:B----4-:R-:W-:Y:S01]  /*6770*/  F2FP.SATFINITE.E4M3.F32.PACK_AB_MERGE_C R12, R159.reuse, R11, RZ ;  /* 0x0000000b9f0c723e */ /* 0x050fe200048070ff */
[----:B------:R-:W-:Y:S01]  /*6780*/  FADD.FTZ R159, R159, R4 ;  /* 0x000000049f9f7221 */ /* 0x000fe20000010000 */
[-C--:B------:R-:W-:Y:S01]  /*6790*/  FMUL.FTZ R58, R58, R7.reuse ;  /* 0x000000073a3a7220 */ /* 0x080fe20000410000 */
[----:B------:R-:W-:Y:S01]  /*67a0*/  FMUL.FTZ R59, R59, R7 ;  /* 0x000000073b3b7220 */ /* 0x000fe20000410000 */
[----:B------:R-:W-:Y:S01]  /*67b0*/  F2FP.SATFINITE.E4M3.F32.PACK_AB_MERGE_C R153, R155, R153, R12 ;  /* 0x000000999b99723e */ /* 0x000fe2000480700c */
        /* <DEDUP_REMOVED lines=64> */
[----:B------:R-:W-:Y:S01]  /*6bc0*/  F2FP.SATFINITE.E4M3.F32.PACK_AB_MERGE_C R157, R171, R170, R157 ;  /* 0x000000aaab9d723e */ /* 0x000fe2000480709d */
[----:B------:R-:W-:Y:S01]  /*6bd0*/  FMUL.FTZ R151, R151, R7 ;  /* 0x0000000797977220 */ /* 0x000fe20000410000 */
[----:B------:R-:W2:Y:S01]  /*6be0*/  MUFU.EX2 R182, R182 ;  /* 0x000000b600b67308 */ /* 0x000ea20000000800 */
[----:B----4-:R-:W-:-:S07]  /*6bf0*/  FADD.FTZ R4, R178, R13 ;  /* 0x0000000db2047221 */ /* 0x010fce0000010000 */
[----:B------:R-:W4:Y:S01]  /*6c00*/  MUFU.EX2 R11, R10 ;  /* 0x0000000a000b7308 */ /* 0x000f220000000800 */
[----:B0-----:R-:W-:-:S04]  /*6c10*/  FADD.FTZ R13, R179, R4 ;  /* 0x00000004b30d7221 */ /* 0x001fc80000010000 */
[----:B--2---:R-:W-:Y:S01]  /*6c20*/  FADD.FTZ R4, R182, R13 ;  /* 0x0000000db6047221 */ /* 0x004fe20000010000 */
[----:B----4-:R-:W-:-:S03]  /*6c30*/  F2FP.SATFINITE.E4M3.F32.PACK_AB_MERGE_C R159, R11, R182, RZ ;  /* 0x000000b60b9f723e */ /* 0x010fc600048070ff */
[----:B------:R-:W-:Y:S01]  /*6c40*/  FADD.FTZ R4, R11, R4 ;  /* 0x000000040b047221 */ /* 0x000fe20000010000 */
[----:B------:R-:W-:Y:S01]  /*6c50*/  F2FP.SATFINITE.E4M3.F32.PACK_AB_MERGE_C R159, R179, R178, R159 ;  /* 0x000000b2b39f723e */ /* 0x000fe2000480709f */
[----:B------:R-:W-:Y:S06]  /*6c60*/  @!P0 BRA `(.L_x_1508) ;  /* 0x0000000000048947 */ /* 0x000fec0003800000 */
[----:B------:R-:W-:Y:S01]  /*6c70*/  BPT.TRAP 0x1 ;  /* 0x000000040000795c */ /* 0x000fe20000300000 */
.L_x_1508:
[----:B------:R0:W2:Y:S01]  /*6c80*/  SYNCS.PHASECHK.TRANS64.TRYWAIT P1, [UR45+0x28450], R8 ;  /* 0x02845008ff0075a7 */ /* 0x0000a2000802016d */
[----:B------:R-:W-:Y:S05]  /*6c90*/  @!P0 BRA `(.L_x_1509) ;  /* 0x0000000000048947 */ /* 0x000fea0003800000 */
[----:B------:R-:W-:Y:S01]  /*6ca0*/  BPT.TRAP 0x1 ;  /* 0x000000040000795c */ /* 0x000fe20000300000 */
.L_x_1509:
[----:B------:R-:W-:Y:S01]  /*6cb0*/  VIADD R6, R21, 0x8 ;  /* 0x0000000815067836 */ /* 0x000fe20000000000 */
[----:B--2---:R-:W-:Y:S06]  /*6cc0*/  @P1 BRA `(.L_x_1510) ;  /* 0x0000000000081947 */ /* 0x004fec0003800000 */
[----:B------:R-:W2:Y:S02]  /*6cd0*/  SYNCS.PHASECHK.TRANS64.TRYWAIT P1, [UR45+0x28450], R8 ;  /* 0x02845008ff0075a7 */ /* 0x000ea4000802016d */
[----:B--2---:R-:W-:Y:S05]  /*6ce0*/  @!P1 BRA `(.L_x_1511) ;  /* 0x0000011c00989947 */ /* 0x004fea0003800000 */
.L_x_1510:
[----:B------:R4:W-:Y:S01]  /*6cf0*/  BAR.SYNC.DEFER_BLOCKING R6, 0x100 ;  /* 0x000400060000751d */ /* 0x0009e20000010000 */
[----:B------:R-:W-:-:S05]  /*6d00*/  ULEA UR6, UR38, UR47, 0xa ;  /* 0x0000002f26067291 */ /* 0x000fca000f8e503f */
        /* <DEDUP_REMOVED lines=12> */
.L_x_1512:
[----:B------:R-:W-:Y:S01]  /*6dd0*/  UISETP.GT.AND UP0, UPT, UR43, UR44, UPT ;  /* 0x0000002c2b00728c */ /* 0x000fe2000bf04270 */
[----:B------:R-:W-:Y:S01]  /*6de0*/  IMAD.MOV.U32 R10, RZ, RZ, R9 ;  /* 0x000000ffff0a7224 */ /* 0x000fe200078e0009 */
[----:B------:R-:W-:Y:S01]  /*6df0*/  UIADD3 UR45, UR45, 0x28460, URZ ;  /* 0x000284602d2d7890 */ /* 0x000fe2000fffe03f */
[----:B------:R-:W-:Y:S01]  /*6e00*/  IMAD.MOV.U32 R11, RZ, RZ, R5 ;  /* 0x000000ffff0b7224 */ /* 0x000fe200078e0005 */
[----:B------:R-:W-:Y:S02]  /*6e10*/  UIADD3 UR43, UR43, -0x1, URZ ;  /* 0xffffffff2b2b7890 */ /* 0x000fe4000fffe03f */
[----:B------:R-:W-:Y:S01]  /*6e20*/  PLOP3.LUT P1, PT, PT, PT, UP0, 0x80, 0x0 ;  /* 0x000000000000781c */ /* 0x000fe20003f2f008 */
[----:B------:R-:W-:-:S09]  /*6e30*/  UPRMT UR45, UR53, 0x654, UR45 ;  /* 0x00000654352d7896 */ /* 0x000fd2000800002d */
[----:B------:R-:W-:Y:S03]  /*6e40*/  SYNCS.ARRIVE.TRANS64.RED.A1T0 RZ, [UR45], RZ ;  /* 0x000000ffffff79a7 */ /* 0x000fe6000810042d */
[----:B------:R-:W-:Y:S05]  /*6e50*/  @P1 BRA `(.L_x_1513) ;  /* 0xffffffd800881947 */ /* 0x000fea000383ffff */
.L_x_1494:
[----:B------:R-:W-:Y:S02]  /*6e60*/  UISETP.NE.AND UP1, UPT, UR50, URZ, UPT ;  /* 0x0000003f3200728c */ /* 0x000fe4000bf25270 */
[----:B------:R-:W-:Y:S02]  /*6e70*/  UISETP.NE.AND UP0, UPT, UR46, URZ, UPT ;  /* 0x0000003f2e00728c */ /* 0x000fe4000bf05270 */
[----:B------:R-:W-:Y:S02]  /*6e80*/  UIADD3 UR11, UR48, 0x7f, URZ ;  /* 0x0000007f300b7890 */ /* 0x000fe4000fffe03f */
[----:B------:R-:W-:Y:S02]  /*6e90*/  UIADD3 UR14, UR41, 0x1, -UR42 ;  /* 0x00000001290e7890 */ /* 0x000fe4000fffe82a */
[----:B------:R-:W-:-:S03]  /*6ea0*/  PLOP3.LUT P1, PT, PT, PT, UP0, 0x40, 0x0 ;  /* 0x000000000000781c */ /* 0x000fc60003f2e808 */
[----:B------:R-:W-:Y:S01]  /*6eb0*/  @UP1 ULDC UR6, c[0x0][0x44c] ;  /* 0x0001130000061ab9 */ /* 0x000fe20000000800 */
[----:B------:R-:W-:Y:S01]  /*6ec0*/  @UP1 ULDC UR15, c[0x0][0x450] ;  /* 0x00011400000f1ab9 */ /* 0x000fe20000000800 */
        /* <DEDUP_REMOVED lines=17> */
.L_x_1515:
[----:B------:R-:W-:Y:S02]  /*6fe0*/  ULDC UR18, c[0x0][0x9e4] ;  /* 0x0002790000127ab9 */ /* 0x000fe40000000800 */
[----:B------:R-:W-:-:S11]  /*6ff0*/  UISETP.NE.AND UP0, UPT, UR18, 0x1, UPT ;  /* 0x000000011200788c */ /* 0x000fd6000bf05270 */
[----:B------:R-:W-:Y:S02]  /*7000*/  @UP0 ULDC.64 UR6, c[0x0][0x9e8] ;  /* 0x00027a0000060ab9 */ /* 0x000fe40000000a00 */
[----:B------:R-:W-:-:S04]  /*7010*/  UIMAD.WIDE.U32 UR10, UR14, UR6, URZ ;  /* 0x000000060e0a72a5 */ /* 0x000fc8000f8e003f */
[----:B------:R-:W-:-:S12]  /*7020*/  @UP0 USHF.R.U32.HI UR14, URZ, UR7, UR11 ;  /* 0x000000073f0e0299 */ /* 0x000fd8000801160b */
.L_x_1516:
[----:B------:R-:W-:-:S04]  /*7030*/  UIMAD UR14, UR14, UR18, URZ ;  /* 0x000000120e0e72a4 */ /* 0x000fc8000f8e023f */
[----:B------:R-:W-:-:S04]  /*7040*/  UISETP.LT.AND UP0, UPT, UR15, UR14, UPT ;  /* 0x0000000e0f00728c */ /* 0x000fc8000bf01270 */
[----:B------:R-:W-:-:S12]  /*7050*/  USEL UR15, UR15, UR14, !UP0 ;  /* 0x0000000e0f0f7287 */ /* 0x000fd8000c000000 */
.L_x_1514:
[----:B------:R-:W-:-:S04]  /*7060*/  UIADD3 UR15, UR15, 0x3f, URZ ;  /* 0x0000003f0f0f7890 */ /* 0x000fc8000fffe03f */
        /* <DEDUP_REMOVED lines=8> */
[----:B0-23--:R-:W-:Y:S01]  /*70f0*/  IMAD.MOV.U32 R7, RZ, RZ, R9 ;  /* 0x000000ffff077224 */ /* 0x00dfe200078e0009 */
[----:B------:R-:W-:Y:S01]  /*7100*/  UMOV UR44, UR43 ;  /* 0x0000002b002c7c82 */ /* 0x000fe20008000000 */
[----:B------:R-:W-:-:S07]  /*7110*/  IMAD.MOV.U32 R10, RZ, RZ, R5 ;  /* 0x000000ffff0a7224 */ /* 0x000fce00078e0005 */
.L_x_1528:
        /* <DEDUP_REMOVED lines=8> */
[----:B0-23--:R-:W-:Y:S10]  /*71a0*/  @!P0 BRA `(.L_x_1518) ;  /* 0x0000000000048947 */ /* 0x00dff40003800000 */
[----:B------:R-:W-:Y:S01]  /*71b0*/  BPT.TRAP 0x1 ;  /* 0x000000040000795c */ /* 0x000fe20000300000 */
.L_x_1518:
[----:B------:R-:W0:Y:S01]  /*71c0*/  S2UR UR52, SR_CgaCtaId ;  /* 0x00000000003479c3 */ /* 0x000e220000008800 */
[----:B------:R-:W-:Y:S01]  /*71d0*/  UMOV UR6, 0x400 ;  /* 0x0000040000067882 */ /* 0x000fe20000000000 */
[----:B------:R-:W-:-:S05]  /*71e0*/  IMAD.U32 R6, RZ, RZ, UR39 ;  /* 0x00000027ff067e24 */ /* 0x000fca000f8e00ff */
[----:B------:R-:W-:Y:S01]  /*71f0*/  SHF.L.U32 R6, R6, 0x1f, RZ ;  /* 0x0000001f06067819 */ /* 0x000fe200000006ff */
[----:B0-----:R-:W-:-:S04]  /*7200*/  ULEA UR6, UR52, UR6, 0x18 ;  /* 0x0000000634067291 */ /* 0x001fc8000f8ec03f */
[----:B------:R-:W-:-:S09]  /*7210*/  ULEA UR43, UR38, UR6, 0x3 ;  /* 0x00000006262b7291 */ /* 0x000fd2000f8e183f */
[----:B------:R0:W2:Y:S01]  /*7220*/  SYNCS.PHASECHK.TRANS64.TRYWAIT P1, [UR43+0x28430], R6 ;  /* 0x02843006ff0075a7 */ /* 0x0000a2000802016b */
[----:B------:R-:W-:Y:S05]  /*7230*/  @!P0 BRA `(.L_x_1519) ;  /* 0x0000000000048947 */ /* 0x000fea0003800000 */
[----:B------:R-:W-:Y:S01]  /*7240*/  BPT.TRAP 0x1 ;  /* 0x000000040000795c */ /* 0x000fe20000300000 */
.L_x_1519:
[----:B--2---:R-:W-:Y:S05]  /*7250*/  @P1 BRA `(.L_x_1520) ;  /* 0x0000000000081947 */ /* 0x004fea0003800000 */
[----:B------:R-:W2:Y:S02]  /*7260*/  SYNCS.PHASECHK.TRANS64.TRYWAIT P1, [UR43+0x28430], R6 ;  /* 0x02843006ff0075a7 */ /* 0x000ea4000802016b */
[----:B--2---:R-:W-:Y:S05]  /*7270*/  @!P1 BRA `(.L_x_1521) ;  /* 0x00000118004c9947 */ /* 0x004fea0003800000 */
.L_x_1520:
        /* <DEDUP_REMOVED lines=47> */
.L_x_1522:
[----:B--2---:R-:W-:Y:S01]  /*7570*/  FMNMX.FTZ R5, R152, R10, !PT ;  /* 0x0000000a98057209 */ /* 0x004fe20007810000 */
[----:B------:R-:W-:-:S03]  /*7580*/  UIADD3 UR6, UR43, 0x28440, URZ ;  /* 0x000284402b067890 */ /* 0x000fc6000fffe03f */
        /* <DEDUP_REMOVED lines=17> */
[----:B------:R-:W2:Y:S02]  /*76a0*/  SHFL.BFLY PT, R8, R5, 0x2, 0x1f ;  /* 0x0c401f0005087f89 */ /* 0x000ea400000e0000 */
[----:B--2---:R-:W-:-:S05]  /*76b0*/  FMNMX.FTZ R5, R5, R8, !PT ;  /* 0x0000000805057209 */ /* 0x004fca0007810000 */
[----:B------:R-:W2:Y:S02]  /*76c0*/  SHFL.BFLY PT, R8, R5, 0x1, 0x1f ;  /* 0x0c201f0005087f89 */ /* 0x000ea400000e0000 */
[----:B--2---:R-:W-:Y:S01]  /*76d0*/  FMNMX.FTZ R5, R5, R8, !PT ;  /* 0x0000000805057209 */ /* 0x004fe20007810000 */
[----:B------:R-:W-:-:S04]  /*76e0*/  IMAD.U32 R8, RZ, RZ, UR40 ;  /* 0x00000028ff087e24 */ /* 0x000fc8000f8e00ff */
[C---:B------:R-:W-:Y:S01]  /*76f0*/  FADD.FTZ R9, -R5.reuse, R10 ;  /* 0x0000000a05097221 */ /* 0x040fe20000010100 */
[----:B------:R-:W-:-:S03]  /*7700*/  FFMA.FTZ R8, R5, R8, -8 ;  /* 0xc100000005087423 */ /* 0x000fc60000010008 */
[----:B------:R-:W-:Y:S01]  /*7710*/  FMUL.FTZ R9, R9, UR40 ;  /* 0x0000002809097c20 */ /* 0x000fe20008410000 */
[----:B------:R-:W-:-:S01]  /*7720*/  FFMA.FTZ R152, R152, UR40, -R8 ;  /* 0x0000002898987c23 */ /* 0x000fc20008010808 */
[--C-:B------:R-:W-:Y:S01]  /*7730*/  FFMA.FTZ R153, R153, UR40, -R8.reuse ;  /* 0x0000002899997c23 */ /* 0x100fe20008010808 */
[----:B------:R-:W-:-:S01]  /*7740*/  FFMA.FTZ R156, R156, UR40, -R8 ;  /* 0x000000289c9c7c23 */ /* 0x000fc20008010808 */
[----:B------:R2:W3:Y:S01]  /*7750*/  MUFU.EX2 R10, R9 ;  /* 0x00000009000a7308 */ /* 0x0004e20000000800 */
        /* <DEDUP_REMOVED lines=8> */
[----:B--2---:R-:W-:Y:S01]  /*77e0*/  FMNMX.FTZ R9, R154, R7, !PT ;  /* 0x000000079a097209 */ /* 0x004fe20007810000 */
[--C-:B------:R-:W-:Y:S01]  /*77f0*/  FFMA.FTZ R172, R172, UR40, -R8.reuse ;  /* 0x00000028acac7c23 */ /* 0x100fe20008010808 */
[----:B------:R-:W-:-:S01]  /*7800*/  FFMA.FTZ R173, R173, UR40, -R8 ;  /* 0x00000028adad7c23 */ /* 0x000fc20008010808 */
[--C-:B------:R-:W-:Y:S01]  /*7810*/  FFMA.FTZ R176, R176, UR40, -R8.reuse ;  /* 0x00000028b0b07c23 */ /* 0x100fe20008010808 */
[----:B------:R-:W-:Y:S01]  /*7820*/  FMNMX.FTZ R9, R155, R9, !PT ;  /* 0x000000099b097209 */ /* 0x000fe20007810000 */
[--C-:B------:R-:W-:Y:S01]  /*7830*/  FFMA.FTZ R177, R177, UR40, -R8.reuse ;  /* 0x00000028b1b17c23 */ /* 0x100fe20008010808 */
[----:B------:R-:W-:-:S01]  /*7840*/  FFMA.FTZ R180, R180, UR40, -R8 ;  /* 0x00000028b4b47c23 */ /* 0x000fc20008010808 */
[----:B------:R-:W2:Y:S01]  /*7850*/  MUFU.EX2 R153, R153 ;  /* 0x0000009900997308 */ /* 0x000ea20000000800 */
[----:B------:R-:W-:Y:S01]  /*7860*/  FMNMX.FTZ R9, R158, R9, !PT ;  /* 0x000000099e097209 */ /* 0x000fe20007810000 */
[----:B------:R-:W-:Y:S01]  /*7870*/  FFMA.FTZ R8, R181, UR40, -R8 ;  /* 0x00000028b5087c23 */ /* 0x000fe20008010808 */
[-C--:B---3--:R-:W-:Y:S01]  /*7880*/  FMUL.FTZ R24, R24, R10.reuse ;  /* 0x0000000a18187220 */ /* 0x088fe20000410000 */
[-C--:B------:R-:W-:Y:S01]  /*7890*/  FMUL.FTZ R25, R25, R10.reuse ;  /* 0x0000000a19197220 */ /* 0x080fe20000410000 */
[----:B------:R-:W-:Y:S01]  /*78a0*/  FMNMX.FTZ R9, R159, R9, !PT ;  /* 0x000000099f097209 */ /* 0x000fe20007810000 */
[-C--:B------:R-:W-:Y:S01]  /*78b0*/  FMUL.FTZ R28, R28, R10.reuse ;  /* 0x0000000a1c1c7220 */ /* 0x080fe20000410000 */
[-C--:B------:R-:W-:Y:S01]  /*78c0*/  FMUL.FTZ R29, R29, R10.reuse ;  /* 0x0000000a1d1d7220 */ /* 0x080fe20000410000 */
[----:B------:R-:W3:Y:S01]  /*78d0*/  MUFU.EX2 R156, R156 ;  /* 0x0000009c009c7308 */ /* 0x000ee20000000800 */
[----:B------:R-:W-:Y:S01]  /*78e0*/  FMNMX.FTZ R9, R162, R9, !PT ;  /* 0x00000009a2097209 */ /* 0x000fe20007810000 */
[----:B----4-:R-:W-:Y:S01]  /*78f0*/  FFMA.FTZ R3, R10, R3, R152 ;  /* 0x000000030a037223 */ /* 0x010fe20000010098 */
[-C--:B------:R-:W-:Y:S01]  /*7900*/  FMUL.FTZ R32, R32, R10.reuse ;  /* 0x0000000a20207220 */ /* 0x080fe20000410000 */
[-C--:B------:R-:W-:Y:S01]  /*7910*/  FMUL.FTZ R33, R33, R10.reuse ;  /* 0x0000000a21217220 */ /* 0x080fe20000410000 */
[----:B------:R-:W-:Y:S01]  /*7920*/  FMNMX.FTZ R9, R163, R9, !PT ;  /* 0x00000009a3097209 */ /* 0x000fe20007810000 */
[-C--:B------:R-:W-:Y:S01]  /*7930*/  FMUL.FTZ R36, R36, R10.reuse ;  /* 0x0000000a24247220 */ /* 0x080fe20000410000 */
[-C--:B------:R-:W-:Y:S01]  /*7940*/  FMUL.FTZ R37, R37, R10.reuse ;  /* 0x0000000a25257220 */ /* 0x080fe20000410000 */
[----:B------:R-:W4:Y:S01]  /*7950*/  MUFU.EX2 R157, R157 ;  /* 0x0000009d009d7308 */ /* 0x000f220000000800 */
[----:B------:R-:W-:Y:S01]  /*7960*/  FMNMX.FTZ R9, R166, R9, !PT ;  /* 0x00000009a6097209 */ /* 0x000fe20007810000 */
[----:B--2---:R-:W-:Y:S01]  /*7970*/  FADD.FTZ R3, R153, R3 ;  /* 0x0000000399037221 */ /* 0x004fe20000010000 */
[-C--:B------:R-:W-:Y:S01]  /*7980*/  FMUL.FTZ R40, R40, R10.reuse ;  /* 0x0000000a28287220 */ /* 0x080fe20000410000 */
[-C--:B------:R-:W-:Y:S01]  /*7990*/  FMUL.FTZ R41, R41, R10.reuse ;  /* 0x0000000a29297220 */ /* 0x080fe20000410000 */
[----:B------:R-:W-:Y:S01]  /*79a0*/  FMNMX.FTZ R9, R167, R9, !PT ;  /* 0x00000009a7097209 */ /* 0x000fe20007810000 */
[-C--:B------:R-:W-:Y:S01]  /*79b0*/  FMUL.FTZ R44, R44, R10.reuse ;  /* 0x0000000a2c2c7220 */ /* 0x080fe20000410000 */
[-C--:B------:R-:W-:Y:S01]  /*79c0*/  FMUL.FTZ R45, R45, R10.reuse ;  /* 0x0000000a2d2d7220 */ /* 0x080fe20000410000 */
[----:B------:R-:W2:Y:S01]  /*79d0*/  MUFU.EX2 R160, R160 ;  /* 0x000000a000a07308 */ /* 0x000ea20000000800 */
[----:B------:R-:W-:Y:S01]  /*79e0*/  FMNMX.FTZ R9, R170, R9, !PT ;  /* 0x00000009aa097209 */ /* 0x000fe20007810000 */
[----:B---3--:R-:W-:Y:S01]  /*79f0*/  FADD.FTZ R3, R156, R3 ;  /* 0x000000039c037221 */ /* 0x008fe20000010000 */
[-C--:B------:R-:W-:Y:S01]  /*7a00*/  FMUL.FTZ R48, R48, R10.reuse ;  /* 0x0000000a30307220 */ /* 0x080fe20000410000 */
[-C--:B------:R-:W-:Y:S01]  /*7a10*/  FMUL.FTZ R49, R49, R10.reuse ;  /* 0x0000000a31317220 */ /* 0x080fe20000410000 */
[----:B------:R-:W-:Y:S01]  /*7a20*/  FMNMX.FTZ R9, R171, R9, !PT ;  /* 0x00000009ab097209 */ /* 0x000fe20007810000 */
[-C--:B------:R-:W-:Y:S01]  /*7a30*/  FMUL.FTZ R52, R52, R10.reuse ;  /* 0x0000000a34347220 */ /* 0x080fe20000410000 */
[----:B------:R-:W-:Y:S01]  /*7a40*/  FMUL.FTZ R53, R53, R10 ;  /* 0x0000000a35357220 */ /* 0x000fe20000410000 */
[----:B------:R-:W3:Y:S01]  /*7a50*/  MUFU.EX2 R161, R161 ;  /* 0x000000a100a17308 */ /* 0x000ee20000000800 */
[----:B------:R-:W-:Y:S01]  /*7a60*/  FMNMX.FTZ R9, R174, R9, !PT ;  /* 0x00000009ae097209 */ /* 0x000fe20007810000 */
[C---:B----4-:R-:W-:Y:S01]  /*7a70*/  FADD.FTZ R3, R157.reuse, R3 ;  /* 0x000000039d037221 */ /* 0x050fe20000010000 */
[----:B------:R-:W-:Y:S01]  /*7a80*/  F2FP.SATFINITE.E4M3.F32.PACK_AB_MERGE_C R156, R157, R156, RZ ;  /* 0x0000009c9d9c723e */ /* 0x000fe200048070ff */
[-C--:B------:R-:W-:Y:S01]  /*7a90*/  FMUL.FTZ R56, R56, R10.reuse ;  /* 0x0000000a38387220 */ /* 0x080fe20000410000 */
[----:B------:R-:W-:Y:S01]  /*7aa0*/  FMNMX.FTZ R9, R175, R9, !PT ;  /* 0x00000009af097209 */ /* 0x000fe20007810000 */
[----:B------:R-:W-:Y:S01]  /*7ab0*/  FMUL.FTZ R57, R57, R10 ;  /* 0x0000000a39397220 */ /* 0x000fe20000410000 */
[----:B------:R-:W-:Y:S01]  /*7ac0*/  F2FP.SATFINITE.E4M3.F32.PACK_AB_MERGE_C R152, R153, R152, R156 ;  /* 0x000000989998723e */ /* 0x000fe2000480709c */
        /* <DEDUP_REMOVED lines=16> */
[----:B------:R-:W-:Y:S01]  /*7bd0*/  MUFU.EX2 R168, R168 ;  /* 0x000000a800a87308 */ /* 0x000fe20000000800 */
[----:B----4-:R-:W-:-:S01]  /*7be0*/  FADD.FTZ R3, R164, R3 ;  /* 0x00000003a4037221 */ /* 0x010fc20000010000 */
[----:B------:R-:W3:Y:S01]  /*7bf0*/  SHFL.BFLY PT, R9, R11, 0x2, 0x1f ;  /* 0x0c401f000b097f89 */ /* 0x000ee200000e0000 */
[-C--:B------:R-:W-:Y:S01]  /*7c00*/  FMUL.FTZ R76, R76, R10.reuse ;  /* 0x0000000a4c4c7220 */ /* 0x080fe20000410000 */
[-C--:B------:R-:W-:Y:S01]  /*7c10*/  FMUL.FTZ R77, R77, R10.reuse ;  /* 0x0000000a4d4d7220 */ /* 0x080fe20000410000 */
[-C--:B------:R-:W-:Y:S01]  /*7c20*/  FMUL.FTZ R80, R80, R10.reuse ;  /* 0x0000000a50507220 */ /* 0x080fe20000410000 */
[-C--:B------:R-:W-:Y:S01]  /*7c30*/  FMUL.FTZ R81, R81, R10.reuse ;  /* 0x0000000a51517220 */ /* 0x080fe20000410000 */
[----:B------:R-:W-:Y:S01]  /*7c40*/  FMUL.FTZ R84, R84, R10 ;  /* 0x0000000a54547220 */ /* 0x000fe20000410000 */
[----:B------:R-:W-:Y:S01]  /*7c50*/  MUFU.EX2 R169, R169 ;  /* 0x000000a900a97308 */ /* 0x000fe20000000800 */
[----:B--2---:R-:W-:-:S01]  /*7c60*/  FADD.FTZ R3, R165, R3 ;  /* 0x00000003a5037221 */ /* 0x004fc20000010000 */
        /* <DEDUP_REMOVED lines=16> */
[----:B---3--:R-:W-:Y:S01]  /*7d70*/  FMNMX.FTZ R11, R11, R9, !PT ;  /* 0x000000090b0b7209 */ /* 0x008fe20007810000 */
[-C--:B------:R-:W-:Y:S01]  /*7d80*/  FMUL.FTZ R113, R113, R10.reuse ;  /* 0x0000000a71717220 */ /* 0x080fe20000410000 */
[-C--:B------:R-:W-:Y:S01]  /*7d90*/  FMUL.FTZ R116, R116, R10.reuse ;  /* 0x0000000a74747220 */ /* 0x080fe20000410000 */
[-C--:B------:R-:W-:Y:S01]  /*7da0*/  FMUL.FTZ R117, R117, R10.reuse ;  /* 0x0000000a75757220 */ /* 0x080fe20000410000 */
[-C--:B------:R-:W-:Y:S01]  /*7db0*/  FMUL.FTZ R120, R120, R10.reuse ;  /* 0x0000000a78787220 */ /* 0x080fe20000410000 */
[----:B------:R-:W3:Y:S01]  /*7dc0*/  SHFL.BFLY PT, R9, R11, 0x1, 0x1f ;  /* 0x0c201f000b097f89 */ /* 0x000ee200000e0000 */
        /* <DEDUP_REMOVED lines=9> */
[----:B--2---:R-:W-:Y:S01]  /*7e60*/  F2FP.SATFINITE.E4M3.F32.PACK_AB_MERGE_C R156, R173, R172, RZ ;  /* 0x000000acad9c723e */ /* 0x004fe200048070ff */
        /* <DEDUP_REMOVED lines=8> */
[----:B------:R-:W-:Y:S01]  /*7ef0*/  FMUL.FTZ R149, R149, R10 ;  /* 0x0000000a95957220 */ /* 0x000fe20000410000 */
[----:B------:R-:W-:-:S02]  /*7f00*/  F2FP.SATFINITE.E4M3.F32.PACK_AB_MERGE_C R156, R169, R168, R156 ;  /* 0x000000a8a99c723e */ /* 0x000fc4000480709c */
[----:B---3--:R-:W-:Y:S01]  /*7f10*/  FMNMX.FTZ R9, R11, R9, !PT ;  /* 0x000000090b097209 */ /* 0x008fe20007810000 */
[----:B------:R-:W-:Y:S02]  /*7f20*/  IMAD.U32 R11, RZ, RZ, UR40 ;  /* 0x00000028ff0b7e24 */ /* 0x000fe4000f8e00ff */
[----:B------:R-:W-:Y:S02]  /*7f30*/  MUFU.EX2 R8, R8 ;  /* 0x0000000800087308 */ /* 0x000fe40000000800 */
[----:B------:R-:W-:-:S01]  /*7f40*/  FFMA.FTZ R11, R9, R11, -8 ;  /* 0xc1000000090b7423 */ /* 0x000fc2000001000b */
[----:B------:R-:W-:-:S03]  /*7f50*/  FADD.FTZ R7, -R9, R7 ;  /* 0x0000000709077221 */ /* 0x000fc60000010100 */
[--C-:B------:R-:W-:Y:S01]  /*7f60*/  FFMA.FTZ R154, R154, UR40, -R11.reuse ;  /* 0x000000289a9a7c23 */ /* 0x100fe2000801080b */
[----:B------:R-:W-:Y:S01]  /*7f70*/  FMUL.FTZ R7, R7, UR40 ;  /* 0x0000002807077c20 */ /* 0x000fe20008410000 */
[--C-:B------:R-:W-:Y:S01]  /*7f80*/  FFMA.FTZ R155, R155, UR40, -R11.reuse ;  /* 0x000000289b9b7c23 */ /* 0x100fe2000801080b */
[----:B------:R-:W-:-:S01]  /*7f90*/  FFMA.FTZ R158, R158, UR40, -R11 ;  /* 0x000000289e9e7c23 */ /* 0x000fc2000801080b */
[--C-:B------:R-:W-:Y:S01]  /*7fa0*/  FFMA.FTZ R159, R159, UR40, -R11.reuse ;  /* 0x000000289f9f7c23 */ /* 0x100fe2000801080b */
[----:B------:R-:W-:-:S01]  /*7fb0*/  FFMA.FTZ R162, R162, UR40, -R11 ;  /* 0x00000028a2a27c23 */ /* 0x000fc2000801080b */
        /* <DEDUP_REMOVED lines=10> */
[--C-:B------:R-:W-:Y:S01]  /*8060*/  FFMA.FTZ R179, R179, UR40, -R11.reuse ;  /* 0x00000028b3b37c23 */ /* 0x100fe2000801080b */
[----:B------:R-:W-:-:S01]  /*8070*/  FFMA.FTZ R182, R182, UR40, -R11 ;  /* 0x00000028b6b67c23 */ /* 0x000fc2000801080b */
[----:B------:R-:W-:-:S04]  /*8080*/  FFMA.FTZ R11, R183, UR40, -R11 ;  /* 0x00000028b70b7c23 */ /* 0x000fc8000801080b */
[----:B------:R-:W3:Y:S08]  /*8090*/  MUFU.EX2 R155, R155 ;  /* 0x0000009b009b7308 */ /* 0x000ef00000000800 */
[----:B------:R-:W4:Y:S01]  /*80a0*/  MUFU.EX2 R158, R158 ;  /* 0x0000009e009e7308 */ /* 0x000f220000000800 */
        /* <DEDUP_REMOVED lines=22> */
[-C--:B------:R-:W-:Y:S01]  /*8210*/  FMUL.FTZ R59, R59, R7.reuse ;  /* 0x000000073b3b7220 */ /* 0x080fe20000410000 */
[----:B------:R-:W4:Y:S01]  /*8220*/  MUFU.EX2 R163, R163 ;  /* 0x000000a300a37308 */ /* 0x000f220000000800 */
[C---:B--2---:R-:W-:Y:S01]  /*8230*/  F2FP.SATFINITE.E4M3.F32.PACK_AB_MERGE_C R153, R159.reuse, R158, RZ ;  /* 0x0000009e9f99723e */ /* 0x044fe200048070ff */
[----:B------:R-:W-:Y:S01]  /*8240*/  FADD.FTZ R159, R159, R4 ;  /* 0x000000049f9f7221 */ /* 0x000fe20000010000 */
[----:B------:R-:W-:Y:S01]  /*8250*/  F2FP.SATFINITE.E4M3.F32.PACK_AB_MERGE_C R158, R8, R180, RZ ;  /* 0x000000b4089e723e */ /* 0x000fe200048070ff */
[-C--:B------:R-:W-:Y:S01]  /*8260*/  FMUL.FTZ R62, R62, R7.reuse ;  /* 0x000000073e3e7220 */ /* 0x080fe20000410000 */
[----:B------:R-:W-:Y:S01]  /*8270*/  F2FP.SATFINITE.E4M3.F32.PACK_AB_MERGE_C R153, R155, R154, R153 ;  /* 0x0000009a9b99723e */ /* 0x000fe20004807099 */
[----:B------:R-:W-:Y:S01]  /*8280*/  FMUL.FTZ R63, R63, R7 ;  /* 0x000000073f3f7220 */ /* 0x000fe20000410000 */
[----:B------:R-:W-:Y:S01]  /*8290*/  F2FP.SATFINITE.E4M3.F32.PACK_AB_MERGE_C R154, R165, R164, RZ ;  /* 0x000000a4a59a723e */ /* 0x000fe200048070ff */
[----:B------:R-:W2:Y:S01]  /*82a0*/  MUFU.EX2 R166, R166 ;  /* 0x000000a600a67308 */ /* 0x000ea20000000800 */
[----:B---3--:R-:W-:-:S01]  /*82b0*/  FADD.FTZ R4, R162, R159 ;  /* 0x0000009fa2047221 */ /* 0x008fc20000010000 */
[-C--:B------:R-:W-:Y:S01]  /*82c0*/  FMUL.FTZ R66, R66, R7.reuse ;  /* 0x0000000742427220 */ /* 0x080fe20000410000 */
[----:B------:R-:W-:Y:S01]  /*82d0*/  F2FP.SATFINITE.E4M3.F32.PACK_AB_MERGE_C R154, R161, R160, R154 ;  /* 0x000000a0a19a723e */ /* 0x000fe2000480709a */
        /* <DEDUP_REMOVED lines=21> */
[C---:B---3--:R-:W-:Y:S01]  /*8430*/  F2FP.SATFINITE.E4M3.F32.PACK_AB_MERGE_C R155, R167.reuse, R166, RZ ;  /* 0x000000a6a79b723e */ /* 0x048fe200048070ff */
[----:B------:R-:W-:Y:S01]  /*8440*/  FADD.FTZ R167, R167, R4 ;  /* 0x00000004a7a77221 */ /* 0x000fe20000010000 */
[----:B------:R-:W-:-:S01]  /*8450*/  FADD.FTZ R4, R168, R3 ;  /* 0x00000003a8047221 */ /* 0x000fc20000010000 */
[-C--:B------:R-:W-:Y:S01]  /*8460*/  FMUL.FTZ R99, R99, R7.reuse ;  /* 0x0000000763637220 */ /* 0x080fe20000410000 */
[----:B------:R-:W-:Y:S01]  /*8470*/  F2FP.SATFINITE.E4M3.F32.PACK_AB_MERGE_C R155, R163, R162, R155 ;  /* 0x000000a2a39b723e */ /* 0x000fe2000480709b */
[----:B------:R-:W-:Y:S01]  /*8480*/  FMUL.FTZ R102, R102, R7 ;  /* 0x0000000766667220 */ /* 0x000fe20000410000 */
[----:B------:R-:W-:-:S01]  /*8490*/  FADD.FTZ R3, R169, R4 ;  /* 0x00000004a9037221 */ /* 0x000fc20000010000 */
[----:B------:R-:W3:Y:S01]  /*84a0*/  MUFU.EX2 R174, R174 ;  /* 0x000000ae00ae7308 */ /* 0x000ee20000000800 */
[----:B----4-:R-:W-:-:S01]  /*84b0*/  FADD.FTZ R4, R170, R167 ;  /* 0x000000a7aa047221 */ /* 0x010fc20000010000 */
[----:B------:R-:W-:Y:S01]  /*84c0*/  FMUL.FTZ R103, R103, R7 ;  /* 0x0000000767677220 */ /* 0x000fe20000410000 */
[----:B------:R-:W-:-:S01]  /*84d0*/  FADD.FTZ R12, R172, R3 ;  /* 0x00000003ac0c7221 */ /* 0x000fc20000010000 */
[-C--:B------:R-:W-:Y:S01]  /*84e0*/  FMUL.FTZ R106, R106, R7.reuse ;  /* 0x000000076a6a7220 */ /* 0x080fe20000410000 */
[-C--:B------:R-:W-:Y:S01]  /*84f0*/  FMUL.FTZ R107, R107, R7.reuse ;  /* 0x000000076b6b7220 */ /* 0x080fe20000410000 */
[----:B------:R-:W-:Y:S01]  /*8500*/  FMUL.FTZ R110, R110, R7 ;  /* 0x000000076e6e7220 */ /* 0x000fe20000410000 */
[----:B------:R-:W-:-:S01]  /*8510*/  FADD.FTZ R13, R173, R12 ;  /* 0x0000000cad0d7221 */ /* 0x000fc20000010000 */
[----:B------:R-:W4:Y:S01]  /*8520*/  MUFU.EX2 R175, R175 ;  /* 0x000000af00af7308 */ /* 0x000f220000000800 */
[----:B--2---:R-:W-:-:S01]  /*8530*/  FADD.FTZ R3, R171, R4 ;  /* 0x00000004ab037221 */ /* 0x004fc20000010000 */
[----:B------:R-:W-:Y:S01]  /*8540*/  FMUL.FTZ R111, R111, R7 ;  /* 0x000000076f6f7220 */ /* 0x000fe20000410000 */
[----:B------:R-:W-:-:S01]  /*8550*/  FADD.FTZ R12, R176, R13 ;  /* 0x0000000db00c7221 */ /* 0x000fc20000010000 */
[-C--:B------:R-:W-:Y:S01]  /*8560*/  FMUL.FTZ R114, R114, R7.reuse ;  /* 0x0000000772727220 */ /* 0x080fe20000410000 */
[-C--:B------:R-:W-:Y:S01]  /*8570*/  FMUL.FTZ R115, R115, R7.reuse ;  /* 0x0000000773737220 */ /* 0x080fe20000410000 */
[----:B------:R-:W-:Y:S01]  /*8580*/  FMUL.FTZ R118, R118, R7 ;  /* 0x0000000776767220 */ /* 0x000fe20000410000 */
[----:B------:R-:W-:-:S01]  /*8590*/  FADD.FTZ R13, R177, R12 ;  /* 0x0000000cb10d7221 */ /* 0x000fc20000010000 */
        /* <DEDUP_REMOVED lines=26> */
[-C--:B------:R-:W-:Y:S01]  /*8740*/  FMUL.FTZ R150, R150, R7.reuse ;  /* 0x0000000796967220 */ /* 0x080fe20000410000 */
[----:B------:R-:W-:Y:S01]  /*8750*/  FMUL.FTZ R151, R151, R7 ;  /* 0x0000000797977220 */ /* 0x000fe20000410000 */
[----:B------:R-:W-:-:S02]  /*8760*/  F2FP.SATFINITE.E4M3.F32.PACK_AB_MERGE_C R157, R171, R170, R157 ;  /* 0x000000aaab9d723e */ /* 0x000fc4000480709d */
[----:B------:R-:W-:Y:S01]  /*8770*/  F2FP.SATFINITE.E4M3.F32.PACK_AB_MERGE_C R158, R177, R176, R158 ;  /* 0x000000b0b19e723e */ /* 0x000fe2000480709e */
[----:B----4-:R-:W-:Y:S01]  /*8780*/  FADD.FTZ R4, R182, R13 ;  /* 0x0000000db6047221 */ /* 0x010fe20000010000 */
[----:B--2---:R-:W-:-:S03]  /*8790*/  F2FP.SATFINITE.E4M3.F32.PACK_AB_MERGE_C R159, R11, R182, RZ ;  /* 0x000000b60b9f723e */ /* 0x004fc600048070ff */
[----:B------:R-:W-:Y:S01]  /*87a0*/  FADD.FTZ R4, R11, R4 ;  /* 0x000000040b047221 */ /* 0x000fe20000010000 */
[----:B------:R-:W-:Y:S01]  /*87b0*/  F2FP.SATFINITE.E4M3.F32.PACK_AB_MERGE_C R159, R179, R178, R159 ;  /* 0x000000b2b39f723e */ /* 0x000fe2000480709f */
[----:B------:R-:W-:Y:S06]  /*87c0*/  @!P0 BRA `(.L_x_1523) ;  /* 0x0000000000048947 */ /* 0x000fec0003800000 */
[----:B------:R-:W-:Y:S01]  /*87d0*/  BPT.TRAP 0x1 ;  /* 0x000000040000795c */ /* 0x000fe20000300000 */
.L_x_1523:
[----:B------:R2:W3:Y:S01]  /*87e0*/  SYNCS.PHASECHK.TRANS64.TRYWAIT P1, [UR43+0x28450], R6 ;  /* 0x02845006ff0075a7 */ /* 0x0004e2000802016b */
[----:B------:R-:W-:Y:S05]  /*87f0*/  @!P0 BRA `(.L_x_1524) ;  /* 0x0000000000048947 */ /* 0x000fea0003800000 */
[----:B------:R-:W-:Y:S01]  /*8800*/  BPT.TRAP 0x1 ;  /* 0x000000040000795c */ /* 0x000fe20000300000 */
.L_x_1524:
[----:B------:R-:W-:Y:S01]  /*8810*/  VIADD R7, R14, 0x8 ;  /* 0x000000080e077836 */ /* 0x000fe20000000000 */
[----:B---3--:R-:W-:Y:S06]  /*8820*/  @P1 BRA `(.L_x_1525) ;  /* 0x0000000000081947 */ /* 0x008fec0003800000 */
[----:B------:R-:W3:Y:S02]  /*8830*/  SYNCS.PHASECHK.TRANS64.TRYWAIT P1, [UR43+0x28450], R6 ;  /* 0x02845006ff0075a7 */ /* 0x000ee4000802016b */
[----:B---3--:R-:W-:Y:S05]  /*8840*/  @!P1 BRA `(.L_x_1526) ;  /* 0x0000010000f09947 */ /* 0x008fea0003800000 */
.L_x_1525:
        /* <DEDUP_REMOVED lines=14> */
.L_x_1527:
[----:B------:R-:W-:Y:S01]  /*8930*/  UIADD3 UR43, UR43, 0x28460, URZ ;  /* 0x000284602b2b7890 */ /* 0x000fe2000fffe03f */
[----:B------:R-:W-:Y:S01]  /*8940*/  PLOP3.LUT P1, PT, PT, PT, UP0, 0x80, 0x0 ;  /* 0x000000000000781c */ /* 0x000fe20003f2f008 */
[----:B------:R-:W-:Y:S02]  /*8950*/  IMAD.MOV.U32 R7, RZ, RZ, R9 ;  /* 0x000000ffff077224 */ /* 0x000fe400078e0009 */
[----:B------:R-:W-:Y:S01]  /*8960*/  UPRMT UR43, UR52, 0x654, UR43 ;  /* 0x00000654342b7896 */ /* 0x000fe2000800002b */
[----:B------:R-:W-:-:S08]  /*8970*/  IMAD.MOV.U32 R10, RZ, RZ, R5 ;  /* 0x000000ffff0a7224 */ /* 0x000fd000078e0005 */
[----:B------:R-:W-:Y:S01]  /*8980*/  SYNCS.ARRIVE.TRANS64.RED.A1T0 RZ, [UR43], RZ ;  /* 0x000000ffffff79a7 */ /* 0x000fe2000810042b */
[----:B------:R-:W-:Y:S05]  /*8990*/  @P1 BRA `(.L_x_1528) ;  /* 0xffffffe400e01947 */ /* 0x000fea000383ffff */
[----:B------:R-:W-:-:S05]  /*89a0*/  UMOV UR43, UR44 ;  /* 0x0000002c002b7c82 */ /* 0x000fca0008000000 */
.L_x_1517:
[----:B------:R-:W-:-:S06]  /*89b0*/  UISETP.GE.AND UP0, UPT, UR43, UR51, UPT ;  /* 0x000000332b00728c */ /* 0x000fcc000bf06270 */
[----:B------:R-:W-:-:S13]  /*89c0*/  PLOP3.LUT P1, PT, PT, PT, UP0, 0x80, 0x0 ;  /* 0x000000000000781c */ /* 0x000fda0003f2f008 */
[----:B------:R-:W-:Y:S05]  /*89d0*/  @!P1 BRA `(.L_x_1529) ;  /* 0x0000002400889947 */ /* 0x000fea0003800000 */
[----:B------:R-:W-:Y:S01]  /*89e0*/  IMAD.MOV.U32 R10, RZ, RZ, R9 ;  /* 0x000000ffff0a7224 */ /* 0x000fe200078e0009 */
[----:B------:R-:W-:Y:S01]  /*89f0*/  ULDC UR45, c[0x0][0x9e4] ;  /* 0x00027900002d7ab9 */ /* 0x000fe20000000800 */
[----:B---3--:R-:W-:Y:S01]  /*8a00*/  IMAD.MOV.U32 R11, RZ, RZ, R5 ;  /* 0x000000ffff0b7224 */ /* 0x008fe200078e0005 */
[----:B------:R-:W-:Y:S01]  /*8a10*/  ULDC UR52, c[0x0][0x9dc] ;  /* 0x0002770000347ab9 */ /* 0x000fe20000000800 */
[----:B------:R-:W-:-:S05]  /*8a20*/  ULDC UR59, c[0x0][0x9e0] ;  /* 0x00027800003b7ab9 */ /* 0x000fca0000000800 */
.L_x_1548:
[----:B------:R-:W-:-:S04]  /*8a30*/  UIADD3 UR38, UR38, 0x1, URZ ;  /* 0x0000000126267890 */ /* 0x000fc8000fffe03f */
[----:B------:R-:W-:-:S04]  /*8a40*/  UISETP.NE.AND UP0, UPT, UR38, 0x2, UPT ;  /* 0x000000022600788c */ /* 0x000fc8000bf05270 */
[----:B------:R-:W-:Y:S02]  /*8a50*/  USEL UR6, URZ, 0x1, UP0 ;  /* 0x000000013f067887 */ /* 0x000fe40008000000 */
[----:B------:R-:W-:Y:S02]  /*8a60*/  USEL UR38, UR38, URZ, UP0 ;  /* 0x0000003f26267287 */ /* 0x000fe40008000000 */
[----:B------:R-:W-:Y:S01]  /*8a70*/  ULOP3.LUT UR39, UR39, UR6, URZ, 0x3c, !UPT ;  /* 0x0000000627277292 */ /* 0x000fe2000f8e3c3f */
[----:B---3--:R-:W-:Y:S11]  /*8a80*/  @!P0 BRA `(.L_x_1530) ;  /* 0x0000000000048947 */ /* 0x008ff60003800000 */
[----:B------:R-:W-:Y:S01]  /*8a90*/  BPT.TRAP 0x1 ;  /* 0x000000040000795c */ /* 0x000fe20000300000 */
.L_x_1530:
[----:B------:R-:W3:Y:S01]  /*8aa0*/  S2UR UR53, SR_CgaCtaId ;  /* 0x00000000003579c3 */ /* 0x000ee20000008800 */
[----:B------:R-:W-:Y:S01]  /*8ab0*/  UMOV UR6, 0x400 ;  /* 0x0000040000067882 */ /* 0x000fe20000000000 */
[----:B0-2---:R-:W-:-:S05]  /*8ac0*/  IMAD.U32 R8, RZ, RZ, UR39 ;  /* 0x00000027ff087e24 */ /* 0x005fca000f8e00ff */
[----:B------:R-:W-:Y:S01]  /*8ad0*/  SHF.L.U32 R8, R8, 0x1f, RZ ;  /* 0x0000001f08087819 */ /* 0x000fe200000006ff */
[----:B---3--:R-:W-:-:S04]  /*8ae0*/  ULEA UR6, UR53, UR6, 0x18 ;  /* 0x0000000635067291 */ /* 0x008fc8000f8ec03f */
[----:B------:R-:W-:-:S09]  /*8af0*/  ULEA UR44, UR38, UR6, 0x3 ;  /* 0x00000006262c7291 */ /* 0x000fd2000f8e183f */
[----:B------:R0:W2:Y:S01]  /*8b00*/  SYNCS.PHASECHK.TRANS64.TRYWAIT P1, [UR44+0x28430], R8 ;  /* 0x02843008ff0075a7 */ /* 0x0000a2000802016c */
[----:B------:R-:W-:Y:S05]  /*8b10*/  @!P0 BRA `(.L_x_1531) ;  /* 0x0000000000048947 */ /* 0x000fea0003800000 */
[----:B------:R-:W-:Y:S01]  /*8b20*/  BPT.TRAP 0x1 ;  /* 0x000000040000795c */ /* 0x000fe20000300000 */
.L_x_1531:
[----:B--2---:R-:W-:Y:S05]  /*8b30*/  @P1 BRA `(.L_x_1532) ;  /* 0x0000000000081947 */ /* 0x004fea0003800000 */
[----:B------:R-:W2:Y:S02]  /*8b40*/  SYNCS.PHASECHK.TRANS64.TRYWAIT P1, [UR44+0x28430], R8 ;  /* 0x02843008ff0075a7 */ /* 0x000ea4000802016c */
[----:B--2---:R-:W-:Y:S05]  /*8b50*/  @!P1 BRA `(.L_x_1533) ;  /* 0x0000010000449947 */ /* 0x004fea0003800000 */
.L_x_1532:
        /* <DEDUP_REMOVED lines=47> */
.L_x_1534:
[----:B------:R-:W-:Y:S01]  /*8e50*/  UISETP.NE.AND UP1, UPT, UR50, URZ, UPT ;  /* 0x0000003f3200728c */ /* 0x000fe2000bf25270 */
[----:B--2---:R-:W-:Y:S01]  /*8e60*/  VIADD R5, R17, UR48 ;  /* 0x0000003011057c36 */ /* 0x004fe20008000000 */
[----:B------:R-:W-:Y:S02]  /*8e70*/  USHF.L.U32 UR7, UR43, 0x6, URZ ;  /* 0x000000062b077899 */ /* 0x000fe4000800063f */
[----:B------:R-:W-:Y:S02]  /*8e80*/  UISETP.NE.AND UP0, UPT, UR46, URZ, UPT ;  /* 0x0000003f2e00728c */ /* 0x000fe4000bf05270 */
[----:B------:R-:W-:Y:S02]  /*8e90*/  PLOP3.LUT P1, PT, PT, PT, UP1, 0x80, 0x0 ;  /* 0x000000000000781c */ /* 0x000fe40003f2f018 */
        /* <DEDUP_REMOVED lines=10> */
[----:B------:R-:W2:Y:S01]  /*8f40*/  SHFL.IDX PT, R15, R5, RZ, 0x1c1f ;  /* 0x001c1fff050f7589 */ /* 0x000ea200000e0000 */
[----:B------:R-:W-:Y:S01]  /*8f50*/  UPRMT UR6, UR53, 0x654, UR6 ;  /* 0x0000065435067896 */ /* 0x000fe20008000006 */
[----:B------:R-:W-:-:S05]  /*8f60*/  IADD3 R12, -R6, UR41, R12 ;  /* 0x00000029060c7c10 */ /* 0x000fca000fffe10c */
[----:B------:R-:W-:-:S03]  /*8f70*/  VIADD R9, R12, UR59 ;  /* 0x0000003b0c097c36 */ /* 0x000fc60008000000 */
[----:B------:R-:W-:Y:S01]  /*8f80*/  SYNCS.ARRIVE.TRANS64.RED.A1T0 RZ, [UR6], RZ ;  /* 0x000000ffffff79a7 */ /* 0x000fe20008100406 */
[----:B------:R-:W-:-:S06]  /*8f90*/  ULOP3.LUT UR6, URZ, UR52, URZ, 0x33, !UPT ;  /* 0x000000343f067292 */ /* 0x000fcc000f8e333f */
[----:B------:R-:W-:Y:S02]  /*8fa0*/  VIADD R12, R12, UR6 ;  /* 0x000000060c0c7c36 */ /* 0x000fe40008000000 */
[----:B--2---:R-:W-:Y:S02]  /*8fb0*/  IMAD.IADD R13, R9, 0x1, R15 ;  /* 0x00000001090d7824 */ /* 0x004fe400078e020f */
        /* <DEDUP_REMOVED lines=15> */
.L_x_1537:
[----:B------:R-:W-:-:S05]  /*90b0*/  IMAD.U32 R20, RZ, RZ, UR45 ;  /* 0x0000002dff147e24 */ /* 0x000fca000f8e00ff */
[----:B------:R-:W-:-:S13]  /*90c0*/  ISETP.NE.AND P1, PT, R20, 0x1, PT ;  /* 0x000000011400780c */ /* 0x000fda0003f25270 */
[----:B------:R-:W2:Y:S02]  /*90d0*/  @P1 LDC.64 R6, c[0x0][0x9e8] ;  /* 0x00027a00ff061b82 */ /* 0x000ea40000000a00 */
[----:B--2---:R-:W-:-:S05]  /*90e0*/  @P1 IMAD.HI.U32 R6, R15, R6, RZ ;  /* 0x000000060f061227 */ /* 0x004fca00078e00ff */
[----:B------:R-:W-:-:S07]  /*90f0*/  @P1 SHF.R.U32.HI R15, RZ, R7, R6 ;  /* 0x00000007ff0f1219 */ /* 0x000fce0000011606 */
.L_x_1538:
[----:B------:R-:W-:Y:S05]  /*9100*/  BSYNC B0 ;  /* 0x0000000000007941 */ /* 0x000fea0003800000 */
.L_x_1536:
[----:B------:R-:W-:-:S04]  /*9110*/  IMAD R15, R15, R20, -UR7 ;  /* 0x800000070f0f7e24 */ /* 0x000fc8000f8e0214 */
[----:B------:R-:W-:-:S05]  /*9120*/  IMAD.IADD R15, R15, 0x1, -R2 ;  /* 0x000000010f0f7824 */ /* 0x000fca00078e0a02 */
[----:B------:R-:W-:Y:S02]  /*9130*/  VIMNMX R14, R14, R15, !PT ;  /* 0x0000000f0e0e7248 */ /* 0x000fe40007fe0100 */
[----:B------:R-:W-:-:S07]  /*9140*/  VIADDMNMX R13, R15, R20, R13, PT ;  /* 0x000000140f0d7246 */ /* 0x000fce000380010d */
.L_x_1535:
[----:B------:R-:W-:Y:S01]  /*9150*/  UISETP.GT.AND UP0, UPT, UR43, -0x1, UPT ;  /* 0xffffffff2b00788c */ /* 0x000fe2000bf04270 */
[----:B------:R-:W2:Y:S01]  /*9160*/  SHFL.IDX PT, R5, R5, 0x1, 0x1c1f ;  /* 0x003c1f0005057f89 */ /* 0x000ea200000e0000 */
        /* <DEDUP_REMOVED lines=10> */
[--C-:B--2---:R-:W-:Y:S01]  /*9210*/  IMAD.IADD R9, R9, 0x1, R5.reuse ;  /* 0x0000000109097824 */ /* 0x104fe200078e0205 */
        /* <DEDUP_REMOVED lines=56> */
.L_x_1541:
[----:B------:R-:W-:-:S05]  /*95a0*/  IMAD.U32 R13, RZ, RZ, UR45 ;  /* 0x0000002dff0d7e24 */ /* 0x000fca000f8e00ff */
[----:B------:R-:W-:-:S13]  /*95b0*/  ISETP.NE.AND P2, PT, R13, 0x1, PT ;  /* 0x000000010d00780c */ /* 0x000fda0003f45270 */
[----:B------:R-:W2:Y:S02]  /*95c0*/  @P2 LDC.64 R6, c[0x0][0x9e8] ;  /* 0x00027a00ff062b82 */ /* 0x000ea40000000a00 */
[----:B--2---:R-:W-:-:S05]  /*95d0*/  @P2 IMAD.HI.U32 R6, R5, R6, RZ ;  /* 0x0000000605062227 */ /* 0x004fca00078e00ff */
[----:B------:R-:W-:-:S07]  /*95e0*/  @P2 SHF.R.U32.HI R5, RZ, R7, R6 ;  /* 0x00000007ff052219 */ /* 0x000fce0000011606 */
.L_x_1542:
[----:B------:R-:W-:Y:S05]  /*95f0*/  BSYNC B0 ;  /* 0x0000000000007941 */ /* 0x000fea0003800000 */
.L_x_1540:
[----:B------:R-:W-:-:S04]  /*9600*/  IMAD R5, R5, R13, -UR7 ;  /* 0x8000000705057e24 */ /* 0x000fc8000f8e020d */
[----:B------:R-:W-:-:S05]  /*9610*/  IMAD.IADD R5, R5, 0x1, -R2 ;  /* 0x0000000105057824 */ /* 0x000fca00078e0a02 */
[----:B------:R-:W-:Y:S02]  /*9620*/  VIMNMX R12, R12, R5, !PT ;  /* 0x000000050c0c7248 */ /* 0x000fe40007fe0100 */
[----:B------:R-:W-:-:S07]  /*9630*/  VIADDMNMX R9, R5, R13, R9, PT ;  /* 0x0000000d05097246 */ /* 0x000fce0003800109 */
.L_x_1539:
        /* <DEDUP_REMOVED lines=56> */
[----:B------:R-:W2:Y:S01]  /*99c0*/  SHFL.BFLY PT, R6, R5, 0x2, 0x1f ;  /* 0x0c401f0005067f89 */ /* 0x000ea200000e0000 */
        /* <DEDUP_REMOVED lines=11> */
[----:B--2---:R-:W-:-:S02]  /*9a80*/  FMNMX.FTZ R5, R5, R6, !PT ;  /* 0x0000000605057209 */ /* 0x004fc40007810000 */
[----:B------:R-:W-:Y:S02]  /*9a90*/  FSEL R179, R179, -INF , !P1 ;  /* 0xff800000b3b37808 */ /* 0x000fe40004800000 */
[----:B------:R-:W-:Y:S01]  /*9aa0*/  FSEL R182, R182, -INF , !P2 ;  /* 0xff800000b6b67808 */ /* 0x000fe20005000000 */
[----:B------:R-:W2:Y:S01]  /*9ab0*/  SHFL.BFLY PT, R6, R5, 0x1, 0x1f ;  /* 0x0c201f0005067f89 */ /* 0x000ea200000e0000 */
        /* <DEDUP_REMOVED lines=10> */
[----:B--2---:R-:W-:Y:S01]  /*9b60*/  FMNMX.FTZ R5, R5, R6, !PT ;  /* 0x0000000605057209 */ /* 0x004fe20007810000 */
        /* <DEDUP_REMOVED lines=8> */
[----:B------:R-:W-:-:S02]  /*9bf0*/  FSEL R7, R5, RZ, P5 ;  /* 0x000000ff05077208 */ /* 0x000fc40002800000 */
        /* <DEDUP_REMOVED lines=25> */
[----:B------:R-:W2:Y:S01]  /*9d90*/  MUFU.EX2 R6, R6 ;  /* 0x0000000600067308 */ /* 0x000ea20000000800 */
[----:B------:R-:W-:Y:S02]  /*9da0*/  @P6 LOP3.LUT R16, R16, 0x2000, RZ, 0xfc, !PT ;  /* 0x0000200010106812 */ /* 0x000fe400078efcff */
[----:B------:R-:W-:Y:S02]  /*9db0*/  FMNMX.FTZ R7, R159, R7, !PT ;  /* 0x000000079f077209 */ /* 0x000fe40007810000 */
[----:B------:R-:W-:-:S02]  /*9dc0*/  LOP3.LUT P6, RZ, R16, 0x100, RZ, 0xc0, !PT ;  /* 0x0000010010ff7812 */ /* 0x000fc400078cc0ff */
[----:B------:R-:W-:Y:S01]  /*9dd0*/  FMNMX.FTZ R7, R162, R7, !PT ;  /* 0x00000007a2077209 */ /* 0x000fe20007810000 */
[----:B------:R-:W3:Y:S01]  /*9de0*/  MUFU.EX2 R153, R153 ;  /* 0x0000009900997308 */ /* 0x000ee20000000800 */
[----:B------:R-:W-:Y:S02]  /*9df0*/  LOP3.LUT P0, RZ, R16, 0x40, RZ, 0xc0, !PT ;  /* 0x0000004010ff7812 */ /* 0x000fe4000780c0ff */
[----:B------:R-:W-:Y:S02]  /*9e00*/  FMNMX.FTZ R7, R163, R7, !PT ;  /* 0x00000007a3077209 */ /* 0x000fe40007810000 */
[----:B------:R-:W-:Y:S02]  /*9e10*/  FSEL R167, R167, -INF , !P6 ;  /* 0xff800000a7a77808 */ /* 0x000fe40007000000 */
[----:B------:R-:W-:Y:S01]  /*9e20*/  FMNMX.FTZ R7, R166, R7, !PT ;  /* 0x00000007a6077209 */ /* 0x000fe20007810000 */
[----:B------:R-:W4:Y:S01]  /*9e30*/  MUFU.EX2 R156, R156 ;  /* 0x0000009c009c7308 */ /* 0x000f220000000800 */
[----:B------:R-:W-:Y:S01]  /*9e40*/  LOP3.LUT P5, RZ, R16, 0x10, RZ, 0xc0, !PT ;  /* 0x0000001010ff7812 */ /* 0x000fe200078ac0ff */
[----:B--2---:R-:W-:Y:S01]  /*9e50*/  FFMA.FTZ R3, R6, R3, R152 ;  /* 0x0000000306037223 */ /* 0x004fe20000010098 */
[----:B------:R-:W-:Y:S01]  /*9e60*/  FSEL R170, R170, -INF , !P0 ;  /* 0xff800000aaaa7808 */ /* 0x000fe20004000000 */
[-C--:B------:R-:W-:Y:S01]  /*9e70*/  FMUL.FTZ R24, R24, R6.reuse ;  /* 0x0000000618187220 */ /* 0x080fe20000410000 */
[----:B------:R-:W-:Y:S01]  /*9e80*/  FMNMX.FTZ R7, R167, R7, !PT ;  /* 0x00000007a7077209 */ /* 0x000fe20007810000 */
[-C--:B------:R-:W-:Y:S01]  /*9e90*/  FMUL.FTZ R25, R25, R6.reuse ;  /* 0x0000000619197220 */ /* 0x080fe20000410000 */
[----:B------:R-:W-:Y:S01]  /*9ea0*/  FSEL R171, R171, -INF , !P5 ;  /* 0xff800000abab7808 */ /* 0x000fe20006800000 */
[----:B------:R-:W2:Y:S01]  /*9eb0*/  MUFU.EX2 R157, R157 ;  /* 0x0000009d009d7308 */ /* 0x000ea20000000800 */
[----:B------:R-:W-:Y:S01]  /*9ec0*/  LOP3.LUT P5, RZ, R16, 0x4, RZ, 0xc0, !PT ;  /* 0x0000000410ff7812 */ /* 0x000fe200078ac0ff */
[----:B---3--:R-:W-:Y:S01]  /*9ed0*/  FADD.FTZ R3, R153, R3 ;  /* 0x0000000399037221 */ /* 0x008fe20000010000 */
[----:B------:R-:W-:Y:S01]  /*9ee0*/  FMNMX.FTZ R7, R170, R7, !PT ;  /* 0x00000007aa077209 */ /* 0x000fe20007810000 */
[-C--:B------:R-:W-:Y:S01]  /*9ef0*/  FMUL.FTZ R28, R28, R6.reuse ;  /* 0x000000061c1c7220 */ /* 0x080fe20000410000 */
[----:B------:R-:W-:Y:S01]  /*9f00*/  LOP3.LUT P0, RZ, R16, 0x1000, RZ, 0xc0, !PT ;  /* 0x0000100010ff7812 */ /* 0x000fe2000780c0ff */
[-C--:B------:R-:W-:Y:S01]  /*9f10*/  FMUL.FTZ R29, R29, R6.reuse ;  /* 0x000000061d1d7220 */ /* 0x080fe20000410000 */
[----:B------:R-:W-:Y:S01]  /*9f20*/  FSEL R174, R174, -INF , !P5 ;  /* 0xff800000aeae7808 */ /* 0x000fe20006800000 */
[----:B------:R-:W3:Y:S01]  /*9f30*/  MUFU.EX2 R160, R160 ;  /* 0x000000a000a07308 */ /* 0x000ee20000000800 */
        /* <DEDUP_REMOVED lines=9> */
[----:B--2---:R-:W-:Y:S01]  /*9fd0*/  FADD.FTZ R3, R157, R3 ;  /* 0x000000039d037221 */ /* 0x004fe20000010000 */
[----:B------:R-:W-:Y:S01]  /*9fe0*/  FMNMX.FTZ R7, R175, R7, !PT ;  /* 0x00000007af077209 */ /* 0x000fe20007810000 */
[----:B------:R-:W-:Y:S01]  /*9ff0*/  FMUL.FTZ R36, R36, R6 ;  /* 0x0000000624247220 */ /* 0x000fe20000410000 */
[----:B------:R-:W-:Y:S01]  /*a000*/  F2FP.SATFINITE.E4M3.F32.PACK_AB_MERGE_C R156, R157, R156, RZ ;  /* 0x0000009c9d9c723e */ /* 0x000fe200048070ff */
[----:B------:R-:W-:Y:S01]  /*a010*/  FMUL.FTZ R37, R37, R6 ;  /* 0x0000000625257220 */ /* 0x000fe20000410000 */
[----:B------:R-:W-:Y:S01]  /*a020*/  FMNMX.FTZ R7, R178, R7, !PT ;  /* 0x00000007b2077209 */ /* 0x000fe20007810000 */
[----:B------:R-:W2:Y:S01]  /*a030*/  MUFU.EX2 R164, R164 ;  /* 0x000000a400a47308 */ /* 0x000ea20000000800 */
[----:B------:R-:W-:Y:S01]  /*a040*/  F2FP.SATFINITE.E4M3.F32.PACK_AB_MERGE_C R152, R153, R152, R156 ;  /* 0x000000989998723e */ /* 0x000fe2000480709c */
[----:B---3--:R-:W-:Y:S01]  /*a050*/  FADD.FTZ R3, R160, R3 ;  /* 0x00000003a0037221 */ /* 0x008fe20000010000 */
[----:B------:R-:W-:Y:S01]  /*a060*/  FMNMX.FTZ R7, R179, R7, !PT ;  /* 0x00000007b3077209 */ /* 0x000fe20007810000 */
[-C--:B------:R-:W-:Y:S01]  /*a070*/  FMUL.FTZ R40, R40, R6.reuse ;  /* 0x0000000628287220 */ /* 0x080fe20000410000 */
[----:B------:R-:W-:Y:S01]  /*a080*/  LOP3.LUT P0, RZ, R16, 0x800, RZ, 0xc0, !PT ;  /* 0x0000080010ff7812 */ /* 0x000fe2000780c0ff */
[----:B------:R-:W-:Y:S01]  /*a090*/  FMUL.FTZ R41, R41, R6 ;  /* 0x0000000629297220 */ /* 0x000fe20000410000 */
[----:B------:R-:W-:Y:S01]  /*a0a0*/  FMNMX.FTZ R7, R182, R7, !PT ;  /* 0x00000007b6077209 */ /* 0x000fe20007810000 */
[----:B------:R-:W3:Y:S01]  /*a0b0*/  MUFU.EX2 R165, R165 ;  /* 0x000000a500a57308 */ /* 0x000ee20000000800 */
        /* <DEDUP_REMOVED lines=33> */
[----:B--2---:R-:W-:-:S01]  /*a2d0*/  FADD.FTZ R3, R169, R3 ;  /* 0x00000003a9037221 */ /* 0x004fc20000010000 */
[-C--:B------:R-:W-:Y:S01]  /*a2e0*/  FMUL.FTZ R88, R88, R6.reuse ;  /* 0x0000000658587220 */ /* 0x080fe20000410000 */
[-C--:B------:R-:W-:Y:S01]  /*a2f0*/  FMUL.FTZ R89, R89, R6.reuse ;  /* 0x0000000659597220 */ /* 0x080fe20000410000 */
[----:B------:R-:W2:Y:S01]  /*a300*/  SHFL.BFLY PT, R9, R7, 0x1, 0x1f ;  /* 0x0c201f0007097f89 */ /* 0x000ea200000e0000 */
[-C--:B------:R-:W-:Y:S01]  /*a310*/  FMUL.FTZ R92, R92, R6.reuse ;  /* 0x000000065c5c7220 */ /* 0x080fe20000410000 */
[-C--:B------:R-:W-:Y:S01]  /*a320*/  FMUL.FTZ R93, R93, R6.reuse ;  /* 0x000000065d5d7220 */ /* 0x080fe20000410000 */
[----:B------:R-:W-:Y:S01]  /*a330*/  FMUL.FTZ R96, R96, R6 ;  /* 0x0000000660607220 */ /* 0x000fe20000410000 */
[----:B------:R-:W5:Y:S01]  /*a340*/  MUFU.EX2 R176, R176 ;  /* 0x000000b000b07308 */ /* 0x000f620000000800 */
        /* <DEDUP_REMOVED lines=19> */
[----:B--2---:R-:W-:Y:S01]  /*a480*/  FMNMX.FTZ R9, R7, R9, !PT ;  /* 0x0000000907097209 */ /* 0x004fe20007810000 */
[-C--:B------:R-:W-:Y:S01]  /*a490*/  FMUL.FTZ R121, R121, R6.reuse ;  /* 0x0000000679797220 */ /* 0x080fe20000410000 */
[-C--:B------:R-:W-:Y:S01]  /*a4a0*/  FMUL.FTZ R124, R124, R6.reuse ;  /* 0x000000067c7c7220 */ /* 0x080fe20000410000 */
[----:B------:R-:W-:Y:S01]  /*a4b0*/  FMUL.FTZ R125, R125, R6 ;  /* 0x000000067d7d7220 */ /* 0x000fe20000410000 */
[----:B------:R-:W-:Y:S01]  /*a4c0*/  FSETP.NEU.FTZ.AND P1, PT, R9, -INF , PT ;  /* 0xff8000000900780b */ /* 0x000fe20003f3d000 */
[----:B------:R-:W2:Y:S01]  /*a4d0*/  MUFU.EX2 R181, R181 ;  /* 0x000000b500b57308 */ /* 0x000ea20000000800 */
[----:B---3--:R-:W-:-:S01]  /*a4e0*/  FADD.FTZ R3, R177, R3 ;  /* 0x00000003b1037221 */ /* 0x008fc20000010000 */
        /* <DEDUP_REMOVED lines=15> */
[----:B--2---:R-:W-:-:S01]  /*a5e0*/  FADD.FTZ R3, R181, R3 ;  /* 0x00000003b5037221 */ /* 0x004fc20000010000 */
[----:B------:R-:W-:Y:S01]  /*a5f0*/  FSEL R10, R10, RZ, P1 ;  /* 0x000000ff0a0a7208 */ /* 0x000fe20000800000 */
[----:B------:R-:W2:Y:S01]  /*a600*/  MUFU.EX2 R7, R7 ;  /* 0x0000000700077308 */ /* 0x000ea20000000800 */
        /* <DEDUP_REMOVED lines=21> */
[----:B---3--:R-:W-:Y:S01]  /*a760*/  F2FP.SATFINITE.E4M3.F32.PACK_AB_MERGE_C R154, R165, R164, RZ ;  /* 0x000000a4a59a723e */ /* 0x008fe200048070ff */
[----:B--2---:R-:W-:Y:S01]  /*a770*/  FMUL.FTZ R26, R26, R7 ;  /* 0x000000071a1a7220 */ /* 0x004fe20000410000 */
[----:B------:R2:W3:Y:S01]  /*a780*/  MUFU.EX2 R11, R158 ;  /* 0x0000009e000b7308 */ /* 0x0004e20000000800 */
        /* <DEDUP_REMOVED lines=9> */
[----:B--2---:R-:W-:Y:S01]  /*a820*/  F2FP.SATFINITE.E4M3.F32.PACK_AB_MERGE_C R158, R181, R180, RZ ;  /* 0x000000b4b59e723e */ /* 0x004fe200048070ff */
[-C--:B------:R-:W-:Y:S01]  /*a830*/  FMUL.FTZ R38, R38, R7.reuse ;  /* 0x0000000726267220 */ /* 0x080fe20000410000 */
[-C--:B------:R-:W-:Y:S01]  /*a840*/  FMUL.FTZ R39, R39, R7.reuse ;  /* 0x0000000727277220 */ /* 0x080fe20000410000 */
[-C--:B------:R-:W-:Y:S01]  /*a850*/  FMUL.FTZ R42, R42, R7.reuse ;  /* 0x000000072a2a7220 */ /* 0x080fe20000410000 */
[----:B------:R-:W-:Y:S01]  /*a860*/  F2FP.SATFINITE.E4M3.F32.PACK_AB_MERGE_C R158, R177, R176, R158 ;  /* 0x000000b0b19e723e */ /* 0x000fe2000480709e */
        /* <DEDUP_REMOVED lines=82> */
[----:B----4-:R-:W-:-:S07]  /*ad90*/  FADD.FTZ R4, R178, R13 ;  /* 0x0000000db2047221 */ /* 0x010fce0000010000 */
[----:B------:R-:W4:Y:S01]  /*ada0*/  MUFU.EX2 R11, R10 ;  /* 0x0000000a000b7308 */ /* 0x000f220000000800 */
[----:B--2---:R-:W-:-:S04]  /*adb0*/  FADD.FTZ R13, R179, R4 ;  /* 0x00000004b30d7221 */ /* 0x004fc80000010000 */
[----:B---3--:R-:W-:Y:S01]  /*adc0*/  FADD.FTZ R4, R182, R13 ;  /* 0x0000000db6047221 */ /* 0x008fe20000010000 */
[----:B----4-:R-:W-:-:S03]  /*add0*/  F2FP.SATFINITE.E4M3.F32.PACK_AB_MERGE_C R159, R11, R182, RZ ;  /* 0x000000b60b9f723e */ /* 0x010fc600048070ff */
[----:B------:R-:W-:Y:S01]  /*ade0*/  FADD.FTZ R4, R11, R4 ;  /* 0x000000040b047221 */ /* 0x000fe20000010000 */
[----:B------:R-:W-:Y:S01]  /*adf0*/  F2FP.SATFINITE.E4M3.F32.PACK_AB_MERGE_C R159, R179, R178, R159 ;  /* 0x000000b2b39f723e */ /* 0x000fe2000480709f */
[----:B------:R-:W-:Y:S06]  /*ae00*/  @!P0 BRA `(.L_x_1543) ;  /* 0x0000000000048947 */ /* 0x000fec0003800000 */
[----:B------:R-:W-:Y:S01]  /*ae10*/  BPT.TRAP 0x1 ;  /* 0x000000040000795c */ /* 0x000fe20000300000 */
.L_x_1543:
[----:B------:R2:W3:Y:S01]  /*ae20*/  SYNCS.PHASECHK.TRANS64.TRYWAIT P1, [UR44+0x28450], R8 ;  /* 0x02845008ff0075a7 */ /* 0x0004e2000802016c */
[----:B------:R-:W-:Y:S05]  /*ae30*/  @!P0 BRA `(.L_x_1544) ;  /* 0x0000000000048947 */ /* 0x000fea0003800000 */
[----:B------:R-:W-:Y:S01]  /*ae40*/  BPT.TRAP 0x1 ;  /* 0x000000040000795c */ /* 0x000fe20000300000 */
.L_x_1544:
[----:B------:R-:W-:Y:S01]  /*ae50*/  VIADD R6, R21, 0x8 ;  /* 0x0000000815067836 */ /* 0x000fe20000000000 */
[----:B---3--:R-:W-:Y:S06]  /*ae60*/  @P1 BRA `(.L_x_1545) ;  /* 0x0000000000081947 */ /* 0x008fec0003800000 */
[----:B------:R-:W3:Y:S02]  /*ae70*/  SYNCS.PHASECHK.TRANS64.TRYWAIT P1, [UR44+0x28450], R8 ;  /* 0x02845008ff0075a7 */ /* 0x000ee4000802016c */
[----:B---3--:R-:W-:Y:S05]  /*ae80*/  @!P1 BRA `(.L_x_1546) ;  /* 0x000000dc00909947 */ /* 0x008fea0003800000 */
.L_x_1545:
        /* <DEDUP_REMOVED lines=14> */
.L_x_1547:
        /* <DEDUP_REMOVED lines=9> */
.L_x_1529:
[----:B------:R-:W-:Y:S01]  /*b000*/  ULDC.64 UR8, c[0x0][0x9a0] ;  /* 0x0002680000087ab9 */ /* 0x000fe20000000a00 */
[----:B0-23--:R-:W-:Y:S01]  /*b010*/  IMAD.MOV.U32 R8, RZ, RZ, 0x3f800000 ;  /* 0x3f800000ff087424 */ /* 0x00dfe200078e00ff */
[----:B------:R-:W-:Y:S01]  /*b020*/  UISETP.NE.U32.AND UP0, UPT, UR8, URZ, UPT ;  /* 0x0000003f0800728c */ /* 0x000fe2000bf05070 */
[----:B------:R1:W-:Y:S06]  /*b030*/  BAR.ARV R0, 0x100 ;  /* 0x000400000000751d */ /* 0x0003ec0000002000 */
[----:B------:R-:W-:Y:S02]  /*b040*/  UISETP.NE.AND.EX UP0, UPT, UR9, URZ, UPT, UP0 ;  /* 0x0000003f0900728c */ /* 0x000fe4000bf05300 */
[----:B------:R-:W-:Y:S06]  /*b050*/  BAR.ARV 0x8, 0x180 ;  /* 0x0206000000007b1d */ /* 0x000fec0000002000 */
[----:B------:R-:W-:-:S03]  /*b060*/  PLOP3.LUT P0, PT, PT, PT, UP0, 0x80, 0x0 ;  /* 0x000000000000781c */ /* 0x000fc60003f0f008 */
[----:B------:R-:W-:Y:S01]  /*b070*/  @UP0 USHF.R.S32.HI UR6, URZ, 0x1f, UR54 ;  /* 0x0000001f3f060899 */ /* 0x000fe20008011436 */
[----:B------:R-:W-:-:S03]  /*b080*/  @UP0 ULDC.64 UR10, c[0x0][0x9c8] ;  /* 0x00027200000a0ab9 */ /* 0x000fc60000000a00 */
[----:B------:R-:W-:Y:S02]  /*b090*/  @UP0 UIMAD UR6, UR6, UR10, URZ ;  /* 0x0000000a060602a4 */ /* 0x000fe4000f8e023f */
[----:B------:R-:W-:Y:S02]  /*b0a0*/  @UP0 UIMAD.WIDE.U32 UR4, UR54, UR10, URZ ;  /* 0x0000000a360402a5 */ /* 0x000fe4000f8e003f */
[----:B------:R-:W-:-:S04]  /*b0b0*/  @UP0 UIMAD UR6, UR54, UR11, UR6 ;  /* 0x0000000b360602a4 */ /* 0x000fc8000f8e0206 */
[----:B------:R-:W-:-:S03]  /*b0c0*/  @UP0 UIADD3 UR5, UR5, UR6, URZ ;  /* 0x0000000605050290 */ /* 0x000fc6000fffe03f */
[----:B------:R-:W-:Y:S02]  /*b0d0*/  @UP0 ULDC.64 UR6, c[0x0][0x9d0] ;  /* 0x0002740000060ab9 */ /* 0x000fe40000000a00 */
[----:B------:R-:W-:-:S04]  /*b0e0*/  @UP0 UIMAD.WIDE.U32 UR4, UR55, UR6, UR4 ;  /* 0x00000006370402a5 */ /* 0x000fc8000f8e0004 */
[----:B------:R-:W-:Y:S02]  /*b0f0*/  @UP0 UIMAD UR5, UR55, UR7, UR5 ;  /* 0x00000007370502a4 */ /* 0x000fe4000f8e0205 */
[----:B------:R-:W-:-:S04]  /*b100*/  @UP0 ULEA UR6, UP1, UR4, UR8, 0x2 ;  /* 0x0000000804060291 */ /* 0x000fc8000f82103f */
[----:B------:R-:W-:Y:S02]  /*b110*/  @UP0 ULEA.HI.X UR7, UR4, UR9, UR5, 0x2, UP1 ;  /* 0x0000000904070291 */ /* 0x000fe400088f1405 */
[----:B------:R-:W-:-:S04]  /*b120*/  IMAD.U32 R6, RZ, RZ, UR6 ;  /* 0x00000006ff067e24 */ /* 0x000fc8000f8e00ff */
[----:B------:R-:W-:-:S05]  /*b130*/  IMAD.U32 R7, RZ, RZ, UR7 ;  /* 0x00000007ff077e24 */ /* 0x000fca000f8e00ff */
        /* <DEDUP_REMOVED lines=8> */
[----:B------:R-:W-:Y:S01]  /*b1c0*/  USEL UR4, URZ, 0x1, UP0 ;  /* 0x000000013f047887 */ /* 0x000fe20008000000 */
[----:B0-----:R-:W-:Y:S01]  /*b1d0*/  IMAD.MOV.U32 R7, RZ, RZ, RZ ;  /* 0x000000ffff077224 */ /* 0x001fe200078e00ff */
[----:B------:R-:W-:-:S02]  /*b1e0*/  USEL UR38, UR38, URZ, UP0 ;  /* 0x0000003f26267287 */ /* 0x000fc40008000000 */
[----:B------:R-:W-:Y:S01]  /*b1f0*/  ULOP3.LUT UR39, UR39, UR4, URZ, 0x3c, !UPT ;  /* 0x0000000427277292 */ /* 0x000fe2000f8e3c3f */
[----:B-1----:R-:W-:Y:S01]  /*b200*/  FADD.FTZ R10, R10, R3 ;  /* 0x000000030a0a7221 */ /* 0x002fe20000010000 */
[----:B---3--:R-:W-:-:S04]  /*b210*/  FADD.FTZ R13, R13, R4 ;  /* 0x000000040d0d7221 */ /* 0x008fc80000010000 */
[----:B------:R-:W0:Y:S01]  /*b220*/  SHFL.BFLY PT, R11, R10, 0x1, 0x1f ;  /* 0x0c201f000a0b7f89 */ /* 0x000e2200000e0000 */
[----:B------:R-:W-:-:S03]  /*b230*/  IMAD.U32 R4, RZ, RZ, UR40 ;  /* 0x00000028ff047e24 */ /* 0x000fc6000f8e00ff */
[----:B------:R-:W1:Y:S01]  /*b240*/  SHFL.BFLY PT, R12, R13, 0x1, 0x1f ;  /* 0x0c201f000d0c7f89 */ /* 0x000e6200000e0000 */
[----:B0-----:R-:W-:Y:S01]  /*b250*/  FADD.FTZ R14, R10, R11 ;  /* 0x0000000b0a0e7221 */ /* 0x001fe20000010000 */
[----:B------:R-:W-:-:S03]  /*b260*/  IMAD.MOV.U32 R11, RZ, RZ, RZ ;  /* 0x000000ffff0b7224 */ /* 0x000fc600078e00ff */
[C---:B------:R-:W-:Y:S01]  /*b270*/  FMUL.FTZ R15, R14.reuse, 0.00390625 ;  /* 0x3b8000000e0f7820 */ /* 0x040fe20000410000 */
[----:B------:R-:W-:Y:S01]  /*b280*/  FSETP.NE.FTZ.AND P0, PT, R14, RZ, PT ;  /* 0x000000ff0e00720b */ /* 0x000fe20003f15000 */
[----:B-1----:R-:W-:Y:S01]  /*b290*/  FADD.FTZ R12, R13, R12 ;  /* 0x0000000c0d0c7221 */ /* 0x002fe20000010000 */
[----:B------:R-:W-:Y:S02]  /*b2a0*/  IMAD.U32 R13, RZ, RZ, UR40 ;  /* 0x00000028ff0d7e24 */ /* 0x000fe4000f8e00ff */
        /* <DEDUP_REMOVED lines=8> */
[----:B------:R-:W-:Y:S01]  /*b330*/  @P0 MUFU.RCP R11, R12 ;  /* 0x0000000c000b0308 */ /* 0x000fe20000001000 */
[----:B------:R-:W-:-:S07]  /*b340*/  PLOP3.LUT P0, PT, PT, PT, PT, 0x8, 0x0 ;  /* 0x000000000000781c */ /* 0x000fce0003f0e170 */
[----:B------:R-:W1:Y:S01]  /*b350*/  @P2 MUFU.LG2 R6, R20 ;  /* 0x0000001400062308 */ /* 0x000e620000000c00 */
[----:B0-----:R-:W-:-:S04]  /*b360*/  @P1 FMUL.FTZ R3, R3, 0.69314718246459960938 ;  /* 0x3f31721803031820 */ /* 0x001fc80000410000 */
[----:B------:R-:W-:Y:S01]  /*b370*/  @P1 FFMA.FTZ R0, R4, R5, R3 ;  /* 0x0000000504001223 */ /* 0x000fe20000010003 */
[----:B-1----:R-:W-:-:S04]  /*b380*/  @P2 FMUL.FTZ R6, R6, 0.69314718246459960938 ;  /* 0x3f31721806062820 */ /* 0x002fc80000410000 */
[----:B------:R-:W-:Y:S01]  /*b390*/  @P2 FFMA.FTZ R168, R13, R9, R6 ;  /* 0x000000090da82223 */ /* 0x000fe20000010006 */
        /* <DEDUP_REMOVED lines=129> */
[----:B------:R-:W-:-:S07]  /*bbb0*/  FMUL.FTZ R3, R147, R3 ;  /* 0x0000000393037220 */ /* 0x000fce0000410000 */
.L_x_1470:
        /* <DEDUP_REMOVED lines=13> */
[----:B------:R-:W0:Y:S01]  /*bc90*/  S2R R8, SR_TID.X ;  /* 0x0000000000087919 */ /* 0x000e220000002100 */
[----:B------:R-:W-:Y:S01]  /*bca0*/  ULDC.64 UR8, c[0x4][0x128] ;  /* 0x01004a0000087ab9 */ /* 0x000fe20000000a00 */
[----:B------:R-:W2:Y:S01]  /*bcb0*/  LDL R161, [R1+0xc] ;  /* 0x00000c0001a17983 */ /* 0x000ea20000100800 */
[----:B------:R-:W1:Y:S01]  /*bcc0*/  S2UR UR4, SR_SWINHI ;  /* 0x00000000000479c3 */ /* 0x000e620000002f00 */
[----:B------:R-:W-:Y:S01]  /*bcd0*/  ULDC.64 UR14, c[0x0][0xc00] ;  /* 0x00030000000e7ab9 */ /* 0x000fe20000000a00 */
[----:B------:R-:W-:Y:S01]  /*bce0*/  ULDC.64 UR10, c[0x0][0xc00] ;  /* 0x00030000000a7ab9 */ /* 0x000fe20000000a00 */
[----:B------:R-:W-:-:S05]  /*bcf0*/  ULDC.64 UR12, c[0x0][0xc08] ;  /* 0x00030200000c7ab9 */ /* 0x000fca0000000a00 */
[----:B------:R-:W-:Y:S01]  /*bd00*/  BAR.SYNC.DEFER_BLOCKING 0x1, 0x100 ;  /* 0x0044000000007b1d */ /* 0x000fe20000010000 */
[----:B------:R-:W-:-:S05]  /*bd10*/  UISETP.GT.AND UP1, UPT, UR56, 0x1, UPT ;  /* 0x000000013800788c */ /* 0x000fca000bf24270 */
[----:B------:R-:W-:Y:S01]  /*bd20*/  ULDC UR20, c[0x0][0xbe8] ;  /* 0x0002fa0000147ab9 */ /* 0x000fe20000000800 */
[----:B0-----:R-:W-:-:S05]  /*bd30*/  IMAD.SHL.U32 R4, R8, 0x4, RZ ;  /* 0x0000000408047824 */ /* 0x001fca00078e00ff */
[----:B------:R-:W-:-:S04]  /*bd40*/  LOP3.LUT R4, R4, 0xc, RZ, 0xc0, !PT ;  /* 0x0000000c04047812 */ /* 0x000fc800078ec0ff */
[----:B------:R-:W-:-:S05]  /*bd50*/  IADD3 R4, P0, R4, UR8, RZ ;  /* 0x0000000804047c10 */ /* 0x000fca000ff1e0ff */
[----:B------:R-:W-:-:S05]  /*bd60*/  IMAD.X R5, RZ, RZ, UR9, P0 ;  /* 0x00000009ff057e24 */ /* 0x000fca00080e06ff */
[----:B------:R0:W3:Y:S01]  /*bd70*/  LDG.E.CONSTANT R4, desc[UR36][R4.64] ;  /* 0x0000002404047981 */ /* 0x0000e2000c1e9900 */
[----:B------:R-:W-:-:S04]  /*bd80*/  LOP3.LUT P0, R6, R8, 0x3, RZ, 0xc0, !PT ;  /* 0x0000000308067812 */ /* 0x000fc8000780c0ff */
[----:B------:R-:W-:-:S04]  /*bd90*/  ISETP.EQ.OR P0, PT, R6, 0x3, !P0 ;  /* 0x000000030600780c */ /* 0x000fc80004702670 */
[----:B------:R-:W-:Y:S02]  /*bda0*/  SEL R13, R68, R69, P0 ;  /* 0x00000045440d7207 */ /* 0x000fe40000000000 */
[----:B------:R-:W-:Y:S02]  /*bdb0*/  SEL R11, R69, R68, P0 ;  /* 0x00000044450b7207 */ /* 0x000fe40000000000 */
[----:B------:R-:W-:Y:S02]  /*bdc0*/  SEL R68, R34, R35, P0 ;  /* 0x0000002322447207 */ /* 0x000fe40000000000 */
[----:B------:R-:W-:Y:S01]  /*bdd0*/  SEL R69, R35, R34, P0 ;  /* 0x0000002223457207 */ /* 0x000fe20000000000 */
[----:B------:R-:W-:Y:S01]  /*bde0*/  IMAD.MOV.U32 R34, RZ, RZ, 0x2 ;  /* 0x00000002ff227424 */ /* 0x000fe200078e00ff */
[----:B------:R-:W-:Y:S01]  /*bdf0*/  SEL R8, R52, R53, P0 ;  /* 0x0000003534087207 */ /* 0x000fe20000000000 */
[----:B------:R-:W-:Y:S01]  /*be00*/  UMOV UR8, UR7 ;  /* 0x0000000700087c82 */ /* 0x000fe20008000000 */
[----:B-1----:R-:W-:Y:S01]  /*be10*/  UMOV UR9, UR4 ;  /* 0x0000000400097c82 */ /* 0x002fe20008000000 */
        /* <DEDUP_REMOVED lines=61> */
[----:B0-----:R-:W-:Y:S02]  /*c1f0*/  SEL R5, R40, R41, P0 ;  /* 0x0000002928057207 */ /* 0x001fe40000000000 */
        /* <DEDUP_REMOVED lines=25> */
[----:B--2---:R-:W-:-:S03]  /*c390*/  IMAD.WIDE R34, R161, R34, UR8 ;  /* 0x00000008a1227e25 */ /* 0x004fc6000f8e0222 */
[----:B------:R-:W-:-:S04]  /*c3a0*/  IADD3 R59, P3, R34, 0xc060, RZ ;  /* 0x0000c060223b7810 */ /* 0x000fc80007f7e0ff */
[----:B------:R-:W-:-:S04]  /*c3b0*/  LOP3.LUT R58, R59, 0x380, RZ, 0xc0, !PT ;  /* 0x000003803b3a7812 */ /* 0x000fc800078ec0ff */
[----:B------:R-:W-:-:S04]  /*c3c0*/  SHF.R.U64 R58, R58, 0x3, RZ ;  /* 0x000000033a3a7819 */ /* 0x000fc800000012ff */
[----:B------:R-:W-:Y:S02]  /*c3d0*/  LOP3.LUT R58, R58, R59, RZ, 0x3c, !PT ;  /* 0x0000003b3a3a7212 */ /* 0x000fe400078e3cff */
[----:B------:R-:W-:-:S04]  /*c3e0*/  LOP3.LUT R59, R34, 0x380, RZ, 0xc0, !PT ;  /* 0x00000380223b7812 */ /* 0x000fc800078ec0ff */
[----:B------:R-:W-:-:S04]  /*c3f0*/  SHF.R.U64 R59, R59, 0x3, RZ ;  /* 0x000000033b3b7819 */ /* 0x000fc800000012ff */
[----:B------:R-:W-:Y:S02]  /*c400*/  LOP3.LUT R30, R59, R34, RZ, 0x3c, !PT ;  /* 0x000000223b1e7212 */ /* 0x000fe400078e3cff */
[----:B------:R-:W-:Y:S02]  /*c410*/  IADD3 R63, P1, R34, 0x20, RZ ;  /* 0x00000020223f7810 */ /* 0x000fe40007f3e0ff */
[----:B---3--:R-:W-:Y:S01]  /*c420*/  LOP3.LUT R166, R4, 0x2, RZ, 0x3c, !PT ;  /* 0x0000000204a67812 */ /* 0x008fe200078e3cff */
[----:B------:R-:W-:Y:S04]  /*c430*/  SHFL.IDX PT, R56, R56, R4, 0x1c1f ;  /* 0x001c1f0438387589 */ /* 0x000fe800000e0000 */
[----:B------:R-:W0:Y:S04]  /*c440*/  SHFL.IDX PT, R135, R27, R166, 0x1c1f ;  /* 0x001c1fa61b877589 */ /* 0x000e2800000e0000 */
[----:B------:R-:W-:Y:S04]  /*c450*/  SHFL.IDX PT, R60, R60, R4, 0x1c1f ;  /* 0x001c1f043c3c7589 */ /* 0x000fe800000e0000 */
[----:B------:R-:W1:Y:S04]  /*c460*/  SHFL.IDX PT, R59, R31, R166, 0x1c1f ;  /* 0x001c1fa61f3b7589 */ /* 0x000e6800000e0000 */
[----:B------:R-:W-:Y:S04]  /*c470*/  SHFL.IDX PT, R147, R147, R4, 0x1c1f ;  /* 0x001c1f0493937589 */ /* 0x000fe800000e0000 */
[----:B------:R-:W2:Y:S01]  /*c480*/  SHFL.IDX PT, R62, R37, R166, 0x1c1f ;  /* 0x001c1fa6253e7589 */ /* 0x000ea200000e0000 */
[----:B------:R-:W-:-:S04]  /*c490*/  LOP3.LUT R26, R63, 0x380, RZ, 0xc0, !PT ;  /* 0x000003803f1a7812 */ /* 0x000fc800078ec0ff */
[----:B------:R-:W-:Y:S01]  /*c4a0*/  SHF.R.U64 R26, R26, 0x3, RZ ;  /* 0x000000031a1a7819 */ /* 0x000fe200000012ff */
[----:B------:R-:W-:Y:S04]  /*c4b0*/  SHFL.IDX PT, R138, R3, R4, 0x1c1f ;  /* 0x001c1f04038a7589 */ /* 0x000fe800000e0000 */
[----:B------:R-:W3:Y:S01]  /*c4c0*/  SHFL.IDX PT, R139, R24, R166, 0x1c1f ;  /* 0x001c1fa6188b7589 */ /* 0x000ee200000e0000 */
[----:B------:R-:W-:-:S03]  /*c4d0*/  LOP3.LUT R26, R26, R63, RZ, 0x3c, !PT ;  /* 0x0000003f1a1a7212 */ /* 0x000fc600078e3cff */
[----:B------:R-:W-:Y:S04]  /*c4e0*/  SHFL.IDX PT, R25, R25, R4, 0x1c1f ;  /* 0x001c1f0419197589 */ /* 0x000fe800000e0000 */
[----:B------:R-:W4:Y:S04]  /*c4f0*/  SHFL.IDX PT, R28, R28, R166, 0x1c1f ;  /* 0x001c1fa61c1c7589 */ /* 0x000f2800000e0000 */
[----:B------:R5:W-:Y:S04]  /*c500*/  SHFL.IDX PT, R126, R68, R4, 0x1c1f ;  /* 0x001c1f04447e7589 */ /* 0x000be800000e0000 */
[----:B------:R-:W4:Y:S04]  /*c510*/  SHFL.IDX PT, R69, R69, R166, 0x1c1f ;  /* 0x001c1fa645457589 */ /* 0x000f2800000e0000 */
[----:B------:R-:W-:Y:S04]  /*c520*/  SHFL.IDX PT, R29, R29, R4, 0x1c1f ;  /* 0x001c1f041d1d7589 */ /* 0x000fe800000e0000 */
[----:B------:R-:W4:Y:S04]  /*c530*/  SHFL.IDX PT, R146, R146, R166, 0x1c1f ;  /* 0x001c1fa692927589 */ /* 0x000f2800000e0000 */
[----:B------:R4:W-:Y:S04]  /*c540*/  SHFL.IDX PT, R24, R128, R4, 0x1c1f ;  /* 0x001c1f0480187589 */ /* 0x0009e800000e0000 */
[----:B------:R-:W4:Y:S01]  /*c550*/  SHFL.IDX PT, R63, R129, R166, 0x1c1f ;  /* 0x001c1fa6813f7589 */ /* 0x000f2200000e0000 */
[----:B0-----:R-:W-:-:S02]  /*c560*/  SEL R136, R56, R135, P0 ;  /* 0x0000008738887207 */ /* 0x001fc40000000000 */
[----:B------:R-:W-:Y:S02]  /*c570*/  SEL R134, R135, R56, P0 ;  /* 0x0000003887867207 */ /* 0x000fe40000000000 */
[----:B------:R-:W-:Y:S02]  /*c580*/  IADD3 R67, P5, R34, 0xc020, RZ ;  /* 0x0000c02022437810 */ /* 0x000fe40007fbe0ff */
[----:B-1----:R-:W-:Y:S02]  /*c590*/  SEL R137, R60, R59, P0 ;  /* 0x0000003b3c897207 */ /* 0x002fe40000000000 */
[----:B------:R-:W-:Y:S02]  /*c5a0*/  SEL R135, R59, R60, P0 ;  /* 0x0000003c3b877207 */ /* 0x000fe40000000000 */
[C---:B------:R-:W-:Y:S02]  /*c5b0*/  IADD3 R66, P4, R34.reuse, 0xc040, RZ ;  /* 0x0000c04022427810 */ /* 0x040fe40007f9e0ff */
[----:B------:R-:W-:-:S02]  /*c5c0*/  IADD3 R59, P6, R34, 0xc000, RZ ;  /* 0x0000c000223b7810 */ /* 0x000fc40007fde0ff */
[----:B------:R-:W-:Y:S02]  /*c5d0*/  SEL R161, R130, R131, P0 ;  /* 0x0000008382a17207 */ /* 0x000fe40000000000 */
[----:B------:R-:W-:Y:S02]  /*c5e0*/  LOP3.LUT R70, R67, 0x380, RZ, 0xc0, !PT ;  /* 0x0000038043467812 */ /* 0x000fe400078ec0ff */
[----:B--2---:R-:W-:Y:S02]  /*c5f0*/  SEL R133, R147, R62, P0 ;  /* 0x0000003e93857207 */ /* 0x004fe40000000000 */
[----:B------:R-:W-:Y:S02]  /*c600*/  SEL R131, R62, R147, P0 ;  /* 0x000000933e837207 */ /* 0x000fe40000000000 */
[----:B------:R-:W-:Y:S02]  /*c610*/  LOP3.LUT R71, R66, 0x380, RZ, 0xc0, !PT ;  /* 0x0000038042477812 */ /* 0x000fe400078ec0ff */
[----:B------:R-:W-:-:S02]  /*c620*/  LOP3.LUT R62, R59, 0x380, RZ, 0xc0, !PT ;  /* 0x000003803b3e7812 */ /* 0x000fc400078ec0ff */
[----:B------:R-:W-:Y:S02]  /*c630*/  SHF.R.U64 R70, R70, 0x3, RZ ;  /* 0x0000000346467819 */ /* 0x000fe400000012ff */
[----:B------:R-:W-:Y:S02]  /*c640*/  SHF.R.U64 R71, R71, 0x3, RZ ;  /* 0x0000000347477819 */ /* 0x000fe400000012ff */
[----:B------:R-:W-:Y:S02]  /*c650*/  SHF.R.U64 R62, R62, 0x3, RZ ;  /* 0x000000033e3e7819 */ /* 0x000fe400000012ff */
[----:B------:R-:W-:Y:S02]  /*c660*/  SEL R7, R48, R49, P0 ;  /* 0x0000003130077207 */ /* 0x000fe40000000000 */
[----:B------:R-:W-:Y:S02]  /*c670*/  SEL R174, R49, R48, P0 ;  /* 0x0000003031ae7207 */ /* 0x000fe40000000000 */
[----:B------:R-:W-:-:S02]  /*c680*/  SEL R84, R85, R84, P0 ;  /* 0x0000005455547207 */ /* 0x000fc40000000000 */
[----:B------:R-:W-:Y:S02]  /*c690*/  SEL R45, R112, R113, P0 ;  /* 0x00000071702d7207 */ /* 0x000fe40000000000 */
[----:B------:R-:W-:Y:S02]  /*c6a0*/  SEL R48, R116, R117, P0 ;  /* 0x0000007574307207 */ /* 0x000fe40000000000 */
[----:B------:R-:W-:Y:S02]  /*c6b0*/  SEL R160, R144, R145, P0 ;  /* 0x0000009190a07207 */ /* 0x000fe40000000000 */
[----:B------:R-:W-:Y:S01]  /*c6c0*/  SEL R85, R148, R149, P0 ;  /* 0x0000009594557207 */ /* 0x000fe20000000000 */
[----:B------:R-:W-:Y:S01]  /*c6d0*/  IMAD.X R27, RZ, RZ, R35, P1 ;  /* 0x000000ffff1b7224 */ /* 0x000fe200008e0623 */
        /* <DEDUP_REMOVED lines=8> */
[----:B-----5:R-:W-:Y:S01]  /*c760*/  LOP3.LUT R68, R70, R67, RZ, 0x3c, !PT ;  /* 0x0000004346447212 */ /* 0x020fe200078e3cff */
[----:B------:R-:W-:Y:S01]  /*c770*/  IMAD.X R67, RZ, RZ, R35, P4 ;  /* 0x000000ffff437224 */ /* 0x000fe200020e0623 */
        /* <DEDUP_REMOVED lines=8> */
[----:B------:R-:W-:Y:S02]  /*c800*/  LOP3.LUT R66, R71, R66, RZ, 0x3c, !PT ;  /* 0x0000004247427212 */ /* 0x000fe400078e3cff */
[----:B------:R-:W-:Y:S01]  /*c810*/  LOP3.LUT R62, R62, R59, RZ, 0x3c, !PT ;  /* 0x0000003b3e3e7212 */ /* 0x000fe200078e3cff */
[----:B------:R-:W-:Y:S01]  /*c820*/  IMAD.X R59, RZ, RZ, R35, P3 ;  /* 0x000000ffff3b7224 */ /* 0x000fe200018e0623 */
[----:B------:R-:W-:-:S02]  /*c830*/  SEL R76, R140, R141, P0 ;  /* 0x0000008d8c4c7207 */ /* 0x000fc40000000000 */
[----:B------:R-:W-:Y:S02]  /*c840*/  SEL R81, R141, R140, P0 ;  /* 0x0000008c8d517207 */ /* 0x000fe40000000000 */
[----:B------:R-:W-:Y:S02]  /*c850*/  SEL R125, R78, R79, P0 ;  /* 0x0000004f4e7d7207 */ /* 0x000fe40000000000 */
[----:B------:R-:W-:Y:S02]  /*c860*/  SEL R121, R79, R78, P0 ;  /* 0x0000004e4f797207 */ /* 0x000fe40000000000 */
[C---:B------:R-:W-:Y:S02]  /*c870*/  IADD3 R71, P1, R34.reuse, 0x8060, RZ ;  /* 0x0000806022477810 */ /* 0x040fe40007f3e0ff */
[C---:B------:R-:W-:Y:S02]  /*c880*/  IADD3 R75, P2, R34.reuse, 0x8040, RZ ;  /* 0x00008040224b7810 */ /* 0x040fe40007f5e0ff */
[----:B------:R-:W-:Y:S01]  /*c890*/  IADD3 R83, P4, R34, 0x8000, RZ ;  /* 0x0000800022537810 */ /* 0x000fe20007f9e0ff */
[----:B------:R-:W-:Y:S01]  /*c8a0*/  IMAD.MOV.U32 R31, RZ, RZ, R35 ;  /* 0x000000ffff1f7224 */ /* 0x000fe200078e0023 */
[----:B---3--:R-:W-:-:S02]  /*c8b0*/  SEL R140, R138, R139, P0 ;  /* 0x0000008b8a8c7207 */ /* 0x008fc40000000000 */
[----:B------:R-:W-:Y:S02]  /*c8c0*/  IADD3 R79, P3, R34, 0x8020, RZ ;  /* 0x00008020224f7810 */ /* 0x000fe40007f7e0ff */
[----:B------:R-:W-:Y:S02]  /*c8d0*/  SEL R138, R139, R138, P0 ;  /* 0x0000008a8b8a7207 */ /* 0x000fe40000000000 */
[----:B----4-:R-:W-:Y:S02]  /*c8e0*/  SEL R141, R25, R28, P0 ;  /* 0x0000001c198d7207 */ /* 0x010fe40000000000 */
[----:B------:R-:W-:Y:S02]  /*c8f0*/  SEL R139, R28, R25, P0 ;  /* 0x000000191c8b7207 */ /* 0x000fe40000000000 */
[----:B------:R-:W-:Y:S02]  /*c900*/  SEL R128, R126, R69, P0 ;  /* 0x000000457e807207 */ /* 0x000fe40000000000 */
[----:B------:R-:W-:-:S02]  /*c910*/  SEL R132, R29, R146, P0 ;  /* 0x000000921d847207 */ /* 0x000fc40000000000 */
[----:B------:R-:W-:Y:S02]  /*c920*/  SEL R130, R146, R29, P0 ;  /* 0x0000001d92827207 */ /* 0x000fe40000000000 */
[----:B------:R-:W-:Y:S02]  /*c930*/  SEL R126, R69, R126, P0 ;  /* 0x0000007e457e7207 */ /* 0x000fe40000000000 */
[----:B------:R-:W-:Y:S02]  /*c940*/  SEL R129, R24, R63, P0 ;  /* 0x0000003f18817207 */ /* 0x000fe40000000000 */
[----:B------:R-:W-:Y:S02]  /*c950*/  SEL R127, R63, R24, P0 ;  /* 0x000000183f7f7207 */ /* 0x000fe40000000000 */
[----:B------:R-:W-:Y:S02]  /*c960*/  LOP3.LUT R70, R71, 0x380, RZ, 0xc0, !PT ;  /* 0x0000038047467812 */ /* 0x000fe400078ec0ff */
[----:B------:R-:W-:-:S02]  /*c970*/  LOP3.LUT R74, R75, 0x380, RZ, 0xc0, !PT ;  /* 0x000003804b4a7812 */ /* 0x000fc400078ec0ff */
[----:B------:R-:W-:Y:S02]  /*c980*/  LOP3.LUT R82, R83, 0x380, RZ, 0xc0, !PT ;  /* 0x0000038053527812 */ /* 0x000fe400078ec0ff */
[----:B------:R-:W-:Y:S02]  /*c990*/  LOP3.LUT R78, R79, 0x380, RZ, 0xc0, !PT ;  /* 0x000003804f4e7812 */ /* 0x000fe400078ec0ff */
[----:B------:R-:W-:Y:S02]  /*c9a0*/  MOV R37, R26 ;  /* 0x0000001a00257202 */ /* 0x000fe40000000f00 */
[----:B------:R-:W-:Y:S02]  /*c9b0*/  MOV R3, R30 ;  /* 0x0000001e00037202 */ /* 0x000fe40000000f00 */
        /* <DEDUP_REMOVED lines=8> */
[----:B------:R-:W-:Y:S02]  /*ca40*/  SHF.R.U64 R70, R70, 0x3, RZ ;  /* 0x0000000346467819 */ /* 0x000fe400000012ff */
[----:B------:R-:W-:Y:S02]  /*ca50*/  SHF.R.U64 R74, R74, 0x3, RZ ;  /* 0x000000034a4a7819 */ /* 0x000fe400000012ff */
[----:B------:R-:W-:Y:S02]  /*ca60*/  SHF.R.U64 R82, R82, 0x3, RZ ;  /* 0x0000000352527819 */ /* 0x000fe400000012ff */
[----:B------:R-:W-:Y:S01]  /*ca70*/  SHF.R.U64 R78, R78, 0x3, RZ ;  /* 0x000000034e4e7819 */ /* 0x000fe200000012ff */
[----:B------:R0:W-:Y:S01]  /*ca80*/  STSM.16.M88.4 [R3], R24 ;  /* 0x0000001803007844 */ /* 0x0001e20000000200 */
[----:B------:R-:W-:Y:S01]  /*ca90*/  LOP3.LUT R70, R70, R71, RZ, 0x3c, !PT ;  /* 0x0000004746467212 */ /* 0x000fe200078e3cff */
[--C-:B------:R-:W-:Y:S01]  /*caa0*/  IMAD.X R71, RZ, RZ, R35.reuse, P1 ;  /* 0x000000ffff477224 */ /* 0x100fe200008e0623 */
[----:B------:R-:W-:Y:S01]  /*cab0*/  LOP3.LUT R74, R74, R75, RZ, 0x3c, !PT ;  /* 0x0000004b4a4a7212 */ /* 0x000fe200078e3cff */
[----:B------:R1:W-:Y:S01]  /*cac0*/  STSM.16.M88.4 [R37], R28 ;  /* 0x0000001c25007844 */ /* 0x0003e20000000200 */
[----:B------:R-:W-:Y:S01]  /*cad0*/  LOP3.LUT R82, R82, R83, RZ, 0x3c, !PT ;  /* 0x0000005352527212 */ /* 0x000fe200078e3cff */
[--C-:B------:R-:W-:Y:S01]  /*cae0*/  IMAD.X R75, RZ, RZ, R35.reuse, P2 ;  /* 0x000000ffff4b7224 */ /* 0x100fe200010e0623 */
[----:B------:R-:W-:Y:S01]  /*caf0*/  LOP3.LUT R78, R78, R79, RZ, 0x3c, !PT ;  /* 0x0000004f4e4e7212 */ /* 0x000fe200078e3cff */
[--C-:B------:R-:W-:Y:S01]  /*cb00*/  IMAD.X R83, RZ, RZ, R35.reuse, P4 ;  /* 0x000000ffff537224 */ /* 0x100fe200020e0623 */
[----:B------:R-:W-:Y:S01]  /*cb10*/  SEL R153, R86, R87, P0 ;  /* 0x0000005756997207 */ /* 0x000fe20000000000 */
[--C-:B------:R-:W-:Y:S01]  /*cb20*/  IMAD.X R69, RZ, RZ, R35.reuse, P5 ;  /* 0x000000ffff457224 */ /* 0x100fe200028e0623 */
[----:B------:R-:W-:Y:S01]  /*cb30*/  SEL R152, R87, R86, P0 ;  /* 0x0000005657987207 */ /* 0x000fe20000000000 */
[----:B------:R-:W-:Y:S01]  /*cb40*/  IMAD.X R79, RZ, RZ, R35, P3 ;  /* 0x000000ffff4f7224 */ /* 0x000fe200018e0623 */
[----:B------:R-:W-:-:S02]  /*cb50*/  IADD3 R87, P5, R34, 0x4060, RZ ;  /* 0x0000406022577810 */ /* 0x000fc40007fbe0ff */
[C---:B0-----:R-:W-:Y:S02]  /*cb60*/  IADD3 R26, P4, R34.reuse, 0x60, RZ ;  /* 0x00000060221a7810 */ /* 0x041fe40007f9e0ff */
[C---:B------:R-:W-:Y:S02]  /*cb70*/  IADD3 R24, P3, R34.reuse, 0x4000, RZ ;  /* 0x0000400022187810 */ /* 0x040fe40007f7e0ff */
[C---:B-1----:R-:W-:Y:S02]  /*cb80*/  IADD3 R31, P1, R34.reuse, 0x4020, RZ ;  /* 0x00004020221f7810 */ /* 0x042fe40007f3e0ff */
[----:B------:R-:W-:Y:S01]  /*cb90*/  IADD3 R29, P2, R34, 0x40, RZ ;  /* 0x00000040221d7810 */ /* 0x000fe20007f5e0ff */
[----:B------:R-:W-:Y:S01]  /*cba0*/  IMAD.X R63, RZ, RZ, R35, P6 ;  /* 0x000000ffff3f7224 */ /* 0x000fe200030e0623 */
[----:B------:R-:W-:Y:S02]  /*cbb0*/  SEL R154, R90, R91, P0 ;  /* 0x0000005b5a9a7207 */ /* 0x000fe40000000000 */
[----:B------:R-:W-:-:S02]  /*cbc0*/  SEL R155, R91, R90, P0 ;  /* 0x0000005a5b9b7207 */ /* 0x000fc40000000000 */
[----:B------:R-:W-:Y:S02]  /*cbd0*/  IADD3 R91, P6, R34, 0x4040, RZ ;  /* 0x00004040225b7810 */ /* 0x000fe40007fde0ff */
[----:B------:R-:W-:Y:S02]  /*cbe0*/  LOP3.LUT R30, R31, 0x380, RZ, 0xc0, !PT ;  /* 0x000003801f1e7812 */ /* 0x000fe400078ec0ff */
[----:B------:R-:W-:Y:S02]  /*cbf0*/  LOP3.LUT R28, R29, 0x380, RZ, 0xc0, !PT ;  /* 0x000003801d1c7812 */ /* 0x000fe400078ec0ff */
[----:B------:R-:W-:Y:S02]  /*cc00*/  LOP3.LUT R27, R26, 0x380, RZ, 0xc0, !PT ;  /* 0x000003801a1b7812 */ /* 0x000fe400078ec0ff */
[----:B------:R-:W-:Y:S02]  /*cc10*/  LOP3.LUT R86, R87, 0x380, RZ, 0xc0, !PT ;  /* 0x0000038057567812 */ /* 0x000fe400078ec0ff */
[----:B------:R-:W-:-:S02]  /*cc20*/  LOP3.LUT R25, R24, 0x380, RZ, 0xc0, !PT ;  /* 0x0000038018197812 */ /* 0x000fc400078ec0ff */
[----:B------:R-:W-:Y:S02]  /*cc30*/  LOP3.LUT R90, R91, 0x380, RZ, 0xc0, !PT ;  /* 0x000003805b5a7812 */ /* 0x000fe400078ec0ff */
[----:B------:R-:W-:Y:S02]  /*cc40*/  SHF.R.U64 R30, R30, 0x3, RZ ;  /* 0x000000031e1e7819 */ /* 0x000fe400000012ff */
        /* <DEDUP_REMOVED lines=15> */
[----:B------:R-:W-:-:S02]  /*cd40*/  SEL R165, R142, R143, P0 ;  /* 0x0000008f8ea57207 */ /* 0x000fc40000000000 */
[----:B------:R-:W-:Y:S02]  /*cd50*/  SEL R167, R150, R151, P0 ;  /* 0x0000009796a77207 */ /* 0x000fe40000000000 */
[----:B------:R-:W-:Y:S01]  /*cd60*/  LOP3.LUT R90, R90, R91, RZ, 0x3c, !PT ;  /* 0x0000005b5a5a7212 */ /* 0x000fe200078e3cff */
[----:B------:R-:W-:Y:S01]  /*cd70*/  IMAD.X R91, RZ, RZ, R35, P6 ;  /* 0x000000ffff5b7224 */ /* 0x000fe200030e0623 */
[----:B------:R-:W-:Y:S02]  /*cd80*/  SEL R143, R143, R142, P0 ;  /* 0x0000008e8f8f7207 */ /* 0x000fe40000000000 */
[----:B------:R-:W-:Y:S01]  /*cd90*/  SEL R151, R151, R150, P0 ;  /* 0x0000009697977207 */ /* 0x000fe20000000000 */
[----:B------:R-:W-:Y:S01]  /*cda0*/  SHFL.IDX PT, R142, R64, R4, 0x1c1f ;  /* 0x001c1f04408e7589 */ /* 0x000fe200000e0000 */
[----:B------:R-:W-:Y:S02]  /*cdb0*/  MOV R208, R68 ;  /* 0x0000004400d07202 */ /* 0x000fe40000000f00 */
[----:B------:R-:W-:Y:S01]  /*cdc0*/  MOV R182, R70 ;  /* 0x0000004600b67202 */ /* 0x000fe20000000f00 */
[----:B------:R-:W-:Y:S01]  /*cdd0*/  SHFL.IDX PT, R150, R72, R4, 0x1c1f ;  /* 0x001c1f0448967589 */ /* 0x000fe200000e0000 */
[----:B------:R-:W-:-:S02]  /*cde0*/  MOV R68, R30 ;  /* 0x0000001e00447202 */ /* 0x000fc40000000f00 */
[----:B------:R-:W-:Y:S01]  /*cdf0*/  MOV R56, R28 ;  /* 0x0000001c00387202 */ /* 0x000fe20000000f00 */
[----:B------:R-:W-:Y:S01]  /*ce00*/  SHFL.IDX PT, R35, R6, R4, 0x1c1f ;  /* 0x001c1f0406237589 */ /* 0x000fe200000e0000 */
[----:B------:R-:W-:Y:S02]  /*ce10*/  MOV R60, R26 ;  /* 0x0000001a003c7202 */ /* 0x000fe40000000f00 */
[----:B------:R-:W-:Y:S01]  /*ce20*/  MOV R183, R62 ;  /* 0x0000003e00b77202 */ /* 0x000fe20000000f00 */
[----:B------:R-:W-:Y:S01]  /*ce30*/  SHFL.IDX PT, R31, R7, R4, 0x1c1f ;  /* 0x001c1f04071f7589 */ /* 0x000fe200000e0000 */
[----:B------:R-:W-:Y:S02]  /*ce40*/  MOV R178, R82 ;  /* 0x0000005200b27202 */ /* 0x000fe40000000f00 */
[----:B------:R-:W-:Y:S01]  /*ce50*/  MOV R177, R86 ;  /* 0x0000005600b17202 */ /* 0x000fe20000000f00 */
[----:B------:R-:W-:Y:S01]  /*ce60*/  SHFL.IDX PT, R28, R9, R4, 0x1c1f ;  /* 0x001c1f04091c7589 */ /* 0x000fe200000e0000 */
[----:B------:R-:W-:-:S02]  /*ce70*/  MOV R69, R24 ;  /* 0x0000001800457202 */ /* 0x000fc40000000f00 */
[----:B------:R-:W-:Y:S01]  /*ce80*/  MOV R210, R58 ;  /* 0x0000003a00d27202 */ /* 0x000fe20000000f00 */
[----:B------:R-:W-:Y:S01]  /*ce90*/  SHFL.IDX PT, R27, R10, R4, 0x1c1f ;  /* 0x001c1f040a1b7589 */ /* 0x000fe200000e0000 */
[----:B------:R-:W-:-:S03]  /*cea0*/  MOV R209, R66 ;  /* 0x0000004200d17202 */ /* 0x000fc60000000f00 */
[----:B------:R-:W-:Y:S01]  /*ceb0*/  SHFL.IDX PT, R70, R65, R4, 0x1c1f ;  /* 0x001c1f0441467589 */ /* 0x000fe200000e0000 */
[----:B------:R-:W-:-:S03]  /*cec0*/  MOV R180, R74 ;  /* 0x0000004a00b47202 */ /* 0x000fc60000000f00 */
[----:B------:R-:W-:Y:S01]  /*ced0*/  SHFL.IDX PT, R72, R85, R4, 0x1c1f ;  /* 0x001c1f0455487589 */ /* 0x000fe200000e0000 */
[----:B------:R-:W-:-:S03]  /*cee0*/  MOV R75, R90 ;  /* 0x0000005a004b7202 */ /* 0x000fc60000000f00 */
        /* <DEDUP_REMOVED lines=13> */
[----:B------:R-:W0:Y:S04]  /*cfc0*/  SHFL.IDX PT, R85, R42, R166, 0x1c1f ;  /* 0x001c1fa62a557589 */ /* 0x000e2800000e0000 */
        /* <DEDUP_REMOVED lines=9> */
[----:B------:R-:W1:Y:S04]  /*d060*/  SHFL.IDX PT, R176, R176, R166, 0x1c1f ;  /* 0x001c1fa6b0b07589 */ /* 0x000e6800000e0000 */
[----:B------:R-:W-:Y:S04]  /*d070*/  SHFL.IDX PT, R77, R81, R166, 0x1c1f ;  /* 0x001c1fa6514d7589 */ /* 0x000fe800000e0000 */
[----:B------:R-:W-:Y:S04]  /*d080*/  SHFL.IDX PT, R73, R148, R166, 0x1c1f ;  /* 0x001c1fa694497589 */ /* 0x000fe800000e0000 */
[----:B------:R-:W2:Y:S04]  /*d090*/  SHFL.IDX PT, R107, R50, R166, 0x1c1f ;  /* 0x001c1fa6326b7589 */ /* 0x000ea800000e0000 */
[----:B------:R-:W3:Y:S04]  /*d0a0*/  SHFL.IDX PT, R99, R51, R166, 0x1c1f ;  /* 0x001c1fa633637589 */ /* 0x000ee800000e0000 */
[----:B------:R-:W4:Y:S04]  /*d0b0*/  SHFL.IDX PT, R46, R121, R166, 0x1c1f ;  /* 0x001c1fa6792e7589 */ /* 0x000f2800000e0000 */
        /* <DEDUP_REMOVED lines=9> */
[----:B------:R-:W5:Y:S04]  /*d150*/  SHFL.IDX PT, R87, R151, R166, 0x1c1f ;  /* 0x001c1fa697577589 */ /* 0x000f6800000e0000 */
[----:B------:R-:W5:Y:S04]  /*d160*/  SHFL.IDX PT, R89, R89, R166, 0x1c1f ;  /* 0x001c1fa659597589 */ /* 0x000f6800000e0000 */
[----:B------:R-:W5:Y:S04]  /*d170*/  SHFL.IDX PT, R148, R102, R166, 0x1c1f ;  /* 0x001c1fa666947589 */ /* 0x000f6800000e0000 */
[----:B------:R-:W-:Y:S04]  /*d180*/  SHFL.IDX PT, R15, R15, R4, 0x1c1f ;  /* 0x001c1f040f0f7589 */ /* 0x000fe800000e0000 */
[----:B------:R-:W-:Y:S04]  /*d190*/  SHFL.IDX PT, R33, R33, R4, 0x1c1f ;  /* 0x001c1f0421217589 */ /* 0x000fe800000e0000 */
[----:B------:R-:W-:Y:S04]  /*d1a0*/  SHFL.IDX PT, R90, R101, R4, 0x1c1f ;  /* 0x001c1f04655a7589 */ /* 0x000fe800000e0000 */
[----:B------:R-:W-:Y:S04]  /*d1b0*/  SHFL.IDX PT, R12, R111, R4, 0x1c1f ;  /* 0x001c1f046f0c7589 */ /* 0x000fe800000e0000 */
[----:B------:R-:W5:Y:S04]  /*d1c0*/  SHFL.IDX PT, R174, R174, R166, 0x1c1f ;  /* 0x001c1fa6aeae7589 */ /* 0x000f6800000e0000 */
[----:B------:R-:W-:Y:S04]  /*d1d0*/  SHFL.IDX PT, R45, R92, R166, 0x1c1f ;  /* 0x001c1fa65c2d7589 */ /* 0x000fe800000e0000 */
[----:B------:R-:W-:Y:S04]  /*d1e0*/  SHFL.IDX PT, R53, R112, R166, 0x1c1f ;  /* 0x001c1fa670357589 */ /* 0x000fe800000e0000 */
[----:B------:R-:W-:Y:S04]  /*d1f0*/  SHFL.IDX PT, R62, R52, R166, 0x1c1f ;  /* 0x001c1fa6343e7589 */ /* 0x000fe800000e0000 */
[----:B------:R-:W5:Y:S04]  /*d200*/  SHFL.IDX PT, R91, R97, R166, 0x1c1f ;  /* 0x001c1fa6615b7589 */ /* 0x000f6800000e0000 */
[----:B------:R-:W5:Y:S04]  /*d210*/  SHFL.IDX PT, R54, R114, R166, 0x1c1f ;  /* 0x001c1fa672367589 */ /* 0x000f6800000e0000 */
[----:B------:R-:W-:Y:S04]  /*d220*/  SHFL.IDX PT, R157, R157, R4, 0x1c1f ;  /* 0x001c1f049d9d7589 */ /* 0x000fe800000e0000 */
[----:B------:R-:W-:Y:S04]  /*d230*/  SHFL.IDX PT, R67, R80, R166, 0x1c1f ;  /* 0x001c1fa650437589 */ /* 0x000fe800000e0000 */
[----:B------:R-:W5:Y:S04]  /*d240*/  SHFL.IDX PT, R55, R108, R166, 0x1c1f ;  /* 0x001c1fa66c377589 */ /* 0x000f6800000e0000 */
[----:B------:R-:W5:Y:S01]  /*d250*/  SHFL.IDX PT, R52, R118, R166, 0x1c1f ;  /* 0x001c1fa676347589 */ /* 0x000f6200000e0000 */
[----:B------:R-:W-:-:S03]  /*d260*/  MOV R179, R78 ;  /* 0x0000004e00b37202 */ /* 0x000fc60000000f00 */
[----:B------:R-:W-:Y:S04]  /*d270*/  SHFL.IDX PT, R38, R109, R4, 0x1c1f ;  /* 0x001c1f046d267589 */ /* 0x000fe800000e0000 */
[----:B------:R-:W-:Y:S04]  /*d280*/  SHFL.IDX PT, R146, R161, R4, 0x1c1f ;  /* 0x001c1f04a1927589 */ /* 0x000fe800000e0000 */
[----:B------:R-:W5:Y:S04]  /*d290*/  SHFL.IDX PT, R80, R105, R166, 0x1c1f ;  /* 0x001c1fa669507589 */ /* 0x000f6800000e0000 */
[----:B------:R-:W-:Y:S04]  /*d2a0*/  SHFL.IDX PT, R43, R154, R4, 0x1c1f ;  /* 0x001c1f049a2b7589 */ /* 0x000fe800000e0000 */
[----:B------:R-:W5:Y:S04]  /*d2b0*/  SHFL.IDX PT, R173, R173, R166, 0x1c1f ;  /* 0x001c1fa6adad7589 */ /* 0x000f6800000e0000 */
        /* <DEDUP_REMOVED lines=22> */
[----:B------:R-:W5:Y:S04]  /*d420*/  SHFL.IDX PT, R59, R104, R166, 0x1c1f ;  /* 0x001c1fa6683b7589 */ /* 0x000f6800000e0000 */
[----:B------:R0:W5:Y:S04]  /*d430*/  SHFL.IDX PT, R11, R116, R166, 0x1c1f ;  /* 0x001c1fa6740b7589 */ /* 0x00016800000e0000 */
[----:B------:R-:W-:Y:S04]  /*d440*/  SHFL.IDX PT, R79, R57, R166, 0x1c1f ;  /* 0x001c1fa6394f7589 */ /* 0x000fe800000e0000 */
[----:B------:R-:W5:Y:S04]  /*d450*/  SHFL.IDX PT, R57, R122, R166, 0x1c1f ;  /* 0x001c1fa67a397589 */ /* 0x000f6800000e0000 */
[----:B------:R-:W5:Y:S04]  /*d460*/  SHFL.IDX PT, R41, R96, R166, 0x1c1f ;  /* 0x001c1fa660297589 */ /* 0x000f6800000e0000 */
[----:B------:R-:W5:Y:S04]  /*d470*/  SHFL.IDX PT, R172, R172, R166, 0x1c1f ;  /* 0x001c1fa6acac7589 */ /* 0x000f6800000e0000 */
[----:B------:R-:W5:Y:S04]  /*d480*/  SHFL.IDX PT, R39, R100, R166, 0x1c1f ;  /* 0x001c1fa664277589 */ /* 0x000f6800000e0000 */
[----:B------:R-:W5:Y:S04]  /*d490*/  SHFL.IDX PT, R124, R124, R166, 0x1c1f ;  /* 0x001c1fa67c7c7589 */ /* 0x000f6800000e0000 */
[----:B------:R-:W-:Y:S04]  /*d4a0*/  SHFL.IDX PT, R78, R61, R166, 0x1c1f ;  /* 0x001c1fa63d4e7589 */ /* 0x000fe800000e0000 */
[----:B------:R2:W5:Y:S04]  /*d4b0*/  SHFL.IDX PT, R61, R115, R166, 0x1c1f ;  /* 0x001c1fa6733d7589 */ /* 0x00056800000e0000 */
[----:B------:R-:W5:Y:S04]  /*d4c0*/  SHFL.IDX PT, R51, R113, R166, 0x1c1f ;  /* 0x001c1fa671337589 */ /* 0x000f6800000e0000 */
[----:B------:R-:W5:Y:S01]  /*d4d0*/  SHFL.IDX PT, R50, R145, R166, 0x1c1f ;  /* 0x001c1fa691327589 */ /* 0x000f6200000e0000 */
[----:B0-----:R-:W-:-:S03]  /*d4e0*/  SEL R116, R63, R85, P0 ;  /* 0x000000553f747207 */ /* 0x001fc60000000000 */
[----:B------:R0:W5:Y:S01]  /*d4f0*/  SHFL.IDX PT, R145, R106, R166, 0x1c1f ;  /* 0x001c1fa66a917589 */ /* 0x00016200000e0000 */
[----:B------:R-:W-:-:S03]  /*d500*/  SEL R114, R85, R63, P0 ;  /* 0x0000003f55727207 */ /* 0x000fc60000000000 */
[----:B------:R-:W5:Y:S01]  /*d510*/  SHFL.IDX PT, R42, R152, R166, 0x1c1f ;  /* 0x001c1fa6982a7589 */ /* 0x000f6200000e0000 */
[----:B------:R-:W-:-:S03]  /*d520*/  SEL R97, R13, R83, P0 ;  /* 0x000000530d617207 */ /* 0x000fc60000000000 */
[----:B------:R-:W5:Y:S01]  /*d530*/  SHFL.IDX PT, R147, R123, R166, 0x1c1f ;  /* 0x001c1fa67b937589 */ /* 0x000f6200000e0000 */
[----:B------:R-:W-:-:S03]  /*d540*/  SEL R95, R83, R13, P0 ;  /* 0x0000000d535f7207 */ /* 0x000fc60000000000 */
[----:B------:R-:W5:Y:S01]  /*d550*/  SHFL.IDX PT, R155, R155, R166, 0x1c1f ;  /* 0x001c1fa69b9b7589 */ /* 0x000f6200000e0000 */
[----:B-1----:R-:W-:Y:S02]  /*d560*/  SEL R120, R58, R176, P0 ;  /* 0x000000b03a787207 */ /* 0x002fe40000000000 */
[----:B------:R-:W-:Y:S01]  /*d570*/  SEL R118, R176, R58, P0 ;  /* 0x0000003ab0767207 */ /* 0x000fe20000000000 */
[----:B------:R-:W1:Y:S01]  /*d580*/  SHFL.IDX PT, R163, R94, R166, 0x1c1f ;  /* 0x001c1fa65ea37589 */ /* 0x000e6200000e0000 */
[----:B------:R-:W-:Y:S02]  /*d590*/  SEL R121, R35, R175, P0 ;  /* 0x000000af23797207 */ /* 0x000fe40000000000 */
[----:B------:R-:W-:Y:S01]  /*d5a0*/  SEL R117, R48, R84, P0 ;  /* 0x0000005430757207 */ /* 0x000fe20000000000 */
[----:B------:R4:W1:Y:S01]  /*d5b0*/  SHFL.IDX PT, R152, R98, R166, 0x1c1f ;  /* 0x001c1fa662987589 */ /* 0x00086200000e0000 */
[----:B--2---:R-:W-:Y:S02]  /*d5c0*/  SEL R115, R84, R48, P0 ;  /* 0x0000003054737207 */ /* 0x004fe40000000000 */
[----:B------:R-:W-:Y:S01]  /*d5d0*/  SEL R108, R44, R107, P0 ;  /* 0x0000006b2c6c7207 */ /* 0x000fe20000000000 */
[----:B------:R2:W1:Y:S01]  /*d5e0*/  SHFL.IDX PT, R151, R119, R166, 0x1c1f ;  /* 0x001c1fa677977589 */ /* 0x00046200000e0000 */
[----:B0-----:R-:W-:-:S02]  /*d5f0*/  SEL R106, R107, R44, P0 ;  /* 0x0000002c6b6a7207 */ /* 0x001fc40000000000 */
[----:B---3--:R-:W-:Y:S02]  /*d600*/  SEL R100, R40, R99, P0 ;  /* 0x0000006328647207 */ /* 0x008fe40000000000 */
[----:B------:R-:W-:Y:S02]  /*d610*/  SEL R88, R14, R86, P0 ;  /* 0x000000560e587207 */ /* 0x000fe40000000000 */
[----:B----4-:R-:W-:Y:S02]  /*d620*/  SEL R98, R99, R40, P0 ;  /* 0x0000002863627207 */ /* 0x010fe40000000000 */
[----:B------:R-:W-:Y:S02]  /*d630*/  SEL R85, R37, R46, P0 ;  /* 0x0000002e25557207 */ /* 0x000fe40000000000 */
[----:B--2---:R-:W-:Y:S02]  /*d640*/  SEL R119, R175, R35, P0 ;  /* 0x00000023af777207 */ /* 0x004fe40000000000 */
[----:B------:R-:W-:-:S02]  /*d650*/  SEL R83, R46, R37, P0 ;  /* 0x000000252e537207 */ /* 0x000fc40000000000 */
[----:B-----5:R-:W-:Y:S02]  /*d660*/  SEL R125, R167, R87, P0 ;  /* 0x00000057a77d7207 */ /* 0x020fe40000000000 */
        /* <DEDUP_REMOVED lines=19> */
[----:B------:R-:W0:Y:S01]  /*d7a0*/  SHFL.IDX PT, R162, R162, R166, 0x1c1f ;  /* 0x001c1fa6a2a27589 */ /* 0x000e2200000e0000 */
[----:B------:R-:W-:Y:S02]  /*d7b0*/  SEL R90, R91, R90, P0 ;  /* 0x0000005a5b5a7207 */ /* 0x000fe40000000000 */
[----:B------:R-:W-:Y:S02]  /*d7c0*/  SEL R33, R7, R55, P0 ;  /* 0x0000003707217207 */ /* 0x000fe40000000000 */
[----:B------:R-:W-:Y:S02]  /*d7d0*/  SEL R31, R55, R7, P0 ;  /* 0x00000007371f7207 */ /* 0x000fe40000000000 */
[----:B------:R-:W-:-:S02]  /*d7e0*/  SEL R20, R53, R20, P0 ;  /* 0x0000001435147207 */ /* 0x000fc40000000000 */
[----:B------:R-:W-:Y:S02]  /*d7f0*/  SEL R12, R54, R12, P0 ;  /* 0x0000000c360c7207 */ /* 0x000fe40000000000 */
[----:B------:R-:W-:Y:S02]  /*d800*/  SEL R15, R157, R52, P0 ;  /* 0x000000349d0f7207 */ /* 0x000fe40000000000 */
[----:B------:R-:W-:Y:S01]  /*d810*/  SEL R13, R52, R157, P0 ;  /* 0x0000009d340d7207 */ /* 0x000fe20000000000 */
[----:B------:R-:W2:Y:S01]  /*d820*/  SHFL.IDX PT, R122, R143, R166, 0x1c1f ;  /* 0x001c1fa68f7a7589 */ /* 0x000ea200000e0000 */
[----:B------:R-:W-:Y:S02]  /*d830*/  SEL R93, R38, R80, P0 ;  /* 0x00000050265d7207 */ /* 0x000fe40000000000 */
[----:B------:R-:W-:Y:S02]  /*d840*/  SEL R91, R80, R38, P0 ;  /* 0x00000026505b7207 */ /* 0x000fe40000000000 */
[----:B------:R-:W-:-:S02]  /*d850*/  F2FP.BF16.F32.PACK_AB R52, R121, R120 ;  /* 0x000000787934723e */ /* 0x000fc400000010ff */
[----:B------:R-:W-:Y:S02]  /*d860*/  F2FP.BF16.F32.PACK_AB R53, R117, R116 ;  /* 0x000000747535723e */ /* 0x000fe400000010ff */
[----:B------:R-:W-:Y:S02]  /*d870*/  F2FP.BF16.F32.PACK_AB R54, R119, R118 ;  /* 0x000000767736723e */ /* 0x000fe400000010ff */
[----:B------:R-:W-:Y:S01]  /*d880*/  F2FP.BF16.F32.PACK_AB R55, R115, R114 ;  /* 0x000000727337723e */ /* 0x000fe200000010ff */
[----:B------:R-:W3:Y:S01]  /*d890*/  SHFL.IDX PT, R164, R181, R166, 0x1c1f ;  /* 0x001c1fa6b5a47589 */ /* 0x000ee200000e0000 */
        /* <DEDUP_REMOVED lines=12> */
[----:B------:R-:W-:Y:S01]  /*d960*/  SEL R10, R8, R4, P0 ;  /* 0x00000004080a7207 */ /* 0x000fe20000000000 */
[----:B------:R4:W-:Y:S01]  /*d970*/  STSM.16.M88.4 [R56], R52 ;  /* 0x0000003438007844 */ /* 0x0009e20000000200 */
[----:B------:R-:W-:Y:S02]  /*d980*/  SEL R32, R30, R59, P0 ;  /* 0x0000003b1e207207 */ /* 0x000fe40000000000 */
[----:B------:R-:W-:-:S02]  /*d990*/  SEL R25, R6, R11, P0 ;  /* 0x0000000b06197207 */ /* 0x000fc40000000000 */
[----:B------:R-:W-:Y:S02]  /*d9a0*/  SEL R21, R11, R6, P0 ;  /* 0x000000060b157207 */ /* 0x000fe40000000000 */
[----:B------:R-:W-:Y:S02]  /*d9b0*/  SEL R8, R4, R8, P0 ;  /* 0x0000000804087207 */ /* 0x000fe40000000000 */
[----:B------:R-:W-:Y:S02]  /*d9c0*/  SEL R30, R59, R30, P0 ;  /* 0x0000001e3b1e7207 */ /* 0x000fe40000000000 */
[----:B------:R-:W-:Y:S02]  /*d9d0*/  SEL R6, R158, R57, P0 ;  /* 0x000000399e067207 */ /* 0x000fe40000000000 */
[----:B------:R-:W-:Y:S02]  /*d9e0*/  SEL R4, R57, R158, P0 ;  /* 0x0000009e39047207 */ /* 0x000fe40000000000 */
[----:B------:R-:W-:-:S02]  /*d9f0*/  F2FP.BF16.F32.PACK_AB R58, R111, R110 ;  /* 0x0000006e6f3a723e */ /* 0x000fc400000010ff */
[----:B----4-:R-:W-:Y:S02]  /*da00*/  F2FP.BF16.F32.PACK_AB R56, R113, R112 ;  /* 0x000000707138723e */ /* 0x010fe400000010ff */
[----:B------:R-:W-:Y:S02]  /*da10*/  F2FP.BF16.F32.PACK_AB R59, R107, R106 ;  /* 0x0000006a6b3b723e */ /* 0x000fe400000010ff */
[----:B------:R-:W-:Y:S02]  /*da20*/  F2FP.BF16.F32.PACK_AB R57, R109, R108 ;  /* 0x0000006c6d39723e */ /* 0x000fe400000010ff */
[----:B------:R-:W-:Y:S02]  /*da30*/  SEL R40, R36, R41, P0 ;  /* 0x0000002924287207 */ /* 0x000fe40000000000 */
[----:B------:R-:W-:Y:S02]  /*da40*/  SEL R38, R41, R36, P0 ;  /* 0x0000002429267207 */ /* 0x000fe40000000000 */
[----:B------:R-:W-:-:S02]  /*da50*/  SEL R104, R28, R172, P0 ;  /* 0x000000ac1c687207 */ /* 0x000fc40000000000 */
[----:B------:R-:W-:Y:S02]  /*da60*/  SEL R102, R172, R28, P0 ;  /* 0x0000001cac667207 */ /* 0x000fe40000000000 */
[----:B------:R-:W-:Y:S02]  /*da70*/  SEL R41, R9, R39, P0 ;  /* 0x0000002709297207 */ /* 0x000fe40000000000 */
[----:B------:R-:W-:Y:S01]  /*da80*/  SEL R39, R39, R9, P0 ;  /* 0x0000000927277207 */ /* 0x000fe20000000000 */
[----:B------:R4:W-:Y:S01]  /*da90*/  STSM.16.M88.4 [R60], R56 ;  /* 0x000000383c007844 */ /* 0x0009e20000000200 */
[----:B------:R-:W-:Y:S02]  /*daa0*/  SEL R11, R5, R124, P0 ;  /* 0x0000007c050b7207 */ /* 0x000fe40000000000 */
[----:B------:R-:W-:Y:S02]  /*dab0*/  SEL R9, R124, R5, P0 ;  /* 0x000000057c097207 */ /* 0x000fe40000000000 */
[----:B------:R-:W-:-:S02]  /*dac0*/  SEL R144, R142, R62, P0 ;  /* 0x0000003e8e907207 */ /* 0x000fc40000000000 */
[----:B------:R-:W-:Y:S02]  /*dad0*/  SEL R7, R159, R61, P0 ;  /* 0x0000003d9f077207 */ /* 0x000fe40000000000 */
[----:B------:R-:W-:Y:S02]  /*dae0*/  SEL R5, R61, R159, P0 ;  /* 0x0000009f3d057207 */ /* 0x000fe40000000000 */
[----:B------:R-:W-:Y:S02]  /*daf0*/  SEL R142, R62, R142, P0 ;  /* 0x0000008e3e8e7207 */ /* 0x000fe40000000000 */
[----:B------:R-:W-:Y:S02]  /*db00*/  F2FP.BF16.F32.PACK_AB R62, R103, R102 ;  /* 0x00000066673e723e */ /* 0x000fe400000010ff */
[----:B------:R-:W-:Y:S02]  /*db10*/  F2FP.BF16.F32.PACK_AB R63, R99, R98 ;  /* 0x00000062633f723e */ /* 0x000fe400000010ff */
[----:B----4-:R-:W-:-:S02]  /*db20*/  F2FP.BF16.F32.PACK_AB R60, R105, R104 ;  /* 0x00000068693c723e */ /* 0x010fc400000010ff */
[----:B------:R-:W-:Y:S02]  /*db30*/  F2FP.BF16.F32.PACK_AB R61, R101, R100 ;  /* 0x00000064653d723e */ /* 0x000fe400000010ff */
[----:B------:R-:W-:Y:S02]  /*db40*/  F2FP.BF16.F32.PACK_AB R52, R97, R96 ;  /* 0x000000606134723e */ /* 0x000fe400000010ff */
[----:B------:R-:W-:Y:S02]  /*db50*/  F2FP.BF16.F32.PACK_AB R54, R95, R94 ;  /* 0x0000005e5f36723e */ /* 0x000fe400000010ff */
[----:B------:R-:W-:Y:S02]  /*db60*/  F2FP.BF16.F32.PACK_AB R55, R91, R90 ;  /* 0x0000005a5b37723e */ /* 0x000fe400000010ff */
[----:B------:R-:W-:Y:S02]  /*db70*/  F2FP.BF16.F32.PACK_AB R53, R93, R92 ;  /* 0x0000005c5d35723e */ /* 0x000fe400000010ff */
[----:B------:R-:W-:-:S02]  /*db80*/  SEL R84, R82, R51, P0 ;  /* 0x0000003352547207 */ /* 0x000fc40000000000 */
[----:B------:R-:W-:Y:S02]  /*db90*/  SEL R82, R51, R82, P0 ;  /* 0x0000005233527207 */ /* 0x000fe40000000000 */
[----:B------:R-:W-:Y:S01]  /*dba0*/  SEL R64, R149, R50, P0 ;  /* 0x0000003295407207 */ /* 0x000fe20000000000 */
[----:B------:R-:W-:Y:S01]  /*dbb0*/  STSM.16.M88.4 [R69], R60 ;  /* 0x0000003c45007844 */ /* 0x000fe20000000200 */
        /* <DEDUP_REMOVED lines=12> */
[----:B-1----:R-:W-:Y:S02]  /*dc80*/  SEL R45, R156, R163, P0 ;  /* 0x000000a39c2d7207 */ /* 0x002fe40000000000 */
[----:B------:R-:W-:Y:S02]  /*dc90*/  SEL R43, R163, R156, P0 ;  /* 0x0000009ca32b7207 */ /* 0x000fe40000000000 */
[----:B------:R-:W-:Y:S02]  /*dca0*/  SEL R36, R34, R152, P0 ;  /* 0x0000009822247207 */ /* 0x000fe40000000000 */
[----:B----4-:R-:W-:Y:S02]  /*dcb0*/  F2FP.BF16.F32.PACK_AB R68, R89, R88 ;  /* 0x000000585944723e */ /* 0x010fe400000010ff */
[----:B------:R-:W-:-:S02]  /*dcc0*/  F2FP.BF16.F32.PACK_AB R70, R87, R86 ;  /* 0x000000565746723e */ /* 0x000fc400000010ff */
[----:B------:R-:W-:Y:S02]  /*dcd0*/  F2FP.BF16.F32.PACK_AB R71, R83, R82 ;  /* 0x000000525347723e */ /* 0x000fe400000010ff */
[----:B------:R-:W-:Y:S02]  /*dce0*/  F2FP.BF16.F32.PACK_AB R69, R85, R84 ;  /* 0x000000545545723e */ /* 0x000fe400000010ff */
[----:B------:R-:W-:Y:S02]  /*dcf0*/  SEL R34, R152, R34, P0 ;  /* 0x0000002298227207 */ /* 0x000fe40000000000 */
[----:B------:R-:W-:Y:S02]  /*dd00*/  F2FP.BF16.F32.PACK_AB R52, R81, R80 ;  /* 0x000000505134723e */ /* 0x000fe400000010ff */
[----:B------:R-:W-:Y:S02]  /*dd10*/  F2FP.BF16.F32.PACK_AB R54, R67, R66 ;  /* 0x000000424336723e */ /* 0x000fe400000010ff */
[----:B------:R-:W-:-:S02]  /*dd20*/  F2FP.BF16.F32.PACK_AB R55, R51, R50 ;  /* 0x000000323337723e */ /* 0x000fc400000010ff */
[----:B------:R-:W-:Y:S01]  /*dd30*/  F2FP.BF16.F32.PACK_AB R53, R65, R64 ;  /* 0x000000404135723e */ /* 0x000fe200000010ff */
[----:B------:R1:W-:Y:S01]  /*dd40*/  STSM.16.M88.4 [R75], R68 ;  /* 0x000000444b007844 */ /* 0x0003e20000000200 */
[----:B------:R-:W-:Y:S02]  /*dd50*/  SEL R148, R146, R151, P0 ;  /* 0x0000009792947207 */ /* 0x000fe40000000000 */
[----:B------:R-:W-:Y:S02]  /*dd60*/  F2FP.BF16.F32.PACK_AB R56, R49, R48 ;  /* 0x000000303138723e */ /* 0x000fe400000010ff */
[----:B------:R-:W-:Y:S02]  /*dd70*/  F2FP.BF16.F32.PACK_AB R58, R47, R46 ;  /* 0x0000002e2f3a723e */ /* 0x000fe400000010ff */
[----:B------:R-:W-:Y:S02]  /*dd80*/  F2FP.BF16.F32.PACK_AB R59, R43, R42 ;  /* 0x0000002a2b3b723e */ /* 0x000fe400000010ff */
[----:B------:R-:W-:-:S02]  /*dd90*/  F2FP.BF16.F32.PACK_AB R57, R45, R44 ;  /* 0x0000002c2d39723e */ /* 0x000fc400000010ff */
[----:B------:R-:W-:Y:S02]  /*dda0*/  SEL R158, R160, R161, P0 ;  /* 0x000000a1a09e7207 */ /* 0x000fe40000000000 */
[----:B------:R-:W-:Y:S02]  /*ddb0*/  SEL R146, R151, R146, P0 ;  /* 0x0000009297927207 */ /* 0x000fe40000000000 */
[----:B------:R-:W-:Y:S02]  /*ddc0*/  SEL R152, R150, R78, P0 ;  /* 0x0000004e96987207 */ /* 0x000fe40000000000 */
[----:B0-----:R-:W-:Y:S02]  /*ddd0*/  SEL R156, R154, R162, P0 ;  /* 0x000000a29a9c7207 */ /* 0x001fe40000000000 */
[----:B------:R-:W-:Y:S02]  /*dde0*/  SEL R160, R161, R160, P0 ;  /* 0x000000a0a1a07207 */ /* 0x000fe40000000000 */
[----:B------:R-:W-:-:S02]  /*ddf0*/  F2FP.BF16.F32.PACK_AB R60, R41, R40 ;  /* 0x00000028293c723e */ /* 0x000fc400000010ff */
[----:B------:R-:W-:Y:S02]  /*de00*/  F2FP.BF16.F32.PACK_AB R62, R39, R38 ;  /* 0x00000026273e723e */ /* 0x000fe400000010ff */
[----:B------:R-:W-:Y:S02]  /*de10*/  F2FP.BF16.F32.PACK_AB R63, R35, R34 ;  /* 0x00000022233f723e */ /* 0x000fe400000010ff */
[----:B------:R-:W-:Y:S02]  /*de20*/  F2FP.BF16.F32.PACK_AB R61, R37, R36 ;  /* 0x00000024253d723e */ /* 0x000fe400000010ff */
[----:B------:R-:W-:Y:S02]  /*de30*/  SEL R150, R78, R150, P0 ;  /* 0x000000964e967207 */ /* 0x000fe40000000000 */
[----:B------:R-:W-:Y:S02]  /*de40*/  SEL R153, R76, R77, P0 ;  /* 0x0000004d4c997207 */ /* 0x000fe40000000000 */
[----:B------:R-:W-:-:S02]  /*de50*/  SEL R151, R77, R76, P0 ;  /* 0x0000004c4d977207 */ /* 0x000fc40000000000 */
[----:B------:R-:W-:Y:S02]  /*de60*/  SEL R154, R162, R154, P0 ;  /* 0x0000009aa29a7207 */ /* 0x000fe40000000000 */
[----:B--2---:R-:W-:Y:S02]  /*de70*/  SEL R157, R74, R122, P0 ;  /* 0x0000007a4a9d7207 */ /* 0x004fe40000000000 */
[----:B------:R-:W-:Y:S02]  /*de80*/  SEL R155, R122, R74, P0 ;  /* 0x0000004a7a9b7207 */ /* 0x000fe40000000000 */
[----:B------:R-:W-:Y:S02]  /*de90*/  SEL R159, R72, R73, P0 ;  /* 0x00000049489f7207 */ /* 0x000fe40000000000 */
[----:B-1----:R-:W-:Y:S02]  /*dea0*/  F2FP.BF16.F32.PACK_AB R68, R33, R32 ;  /* 0x000000202144723e */ /* 0x002fe400000010ff */
[----:B------:R-:W-:-:S02]  /*deb0*/  F2FP.BF16.F32.PACK_AB R70, R31, R30 ;  /* 0x0000001e1f46723e */ /* 0x000fc400000010ff */
[----:B------:R-:W-:Y:S02]  /*dec0*/  F2FP.BF16.F32.PACK_AB R71, R27, R26 ;  /* 0x0000001a1b47723e */ /* 0x000fe400000010ff */
[----:B------:R-:W-:Y:S02]  /*ded0*/  F2FP.BF16.F32.PACK_AB R69, R29, R28 ;  /* 0x0000001c1d45723e */ /* 0x000fe400000010ff */
[----:B------:R-:W-:Y:S01]  /*dee0*/  SEL R161, R73, R72, P0 ;  /* 0x0000004849a17207 */ /* 0x000fe20000000000 */
[----:B------:R0:W-:Y:S01]  /*def0*/  STSM.16.M88.4 [R177], R52 ;  /* 0x00000034b1007844 */ /* 0x0001e20000000200 */
[----:B---3--:R-:W-:Y:S02]  /*df00*/  SEL R124, R3, R164, P0 ;  /* 0x000000a4037c7207 */ /* 0x008fe40000000000 */
[----:B------:R-:W-:Y:S02]  /*df10*/  SEL R122, R164, R3, P0 ;  /* 0x00000003a47a7207 */ /* 0x000fe40000000000 */
[----:B------:R-:W-:-:S02]  /*df20*/  F2FP.BF16.F32.PACK_AB R72, R25, R24 ;  /* 0x000000181948723e */ /* 0x000fc400000010ff */
[----:B------:R-:W-:Y:S02]  /*df30*/  F2FP.BF16.F32.PACK_AB R74, R21, R20 ;  /* 0x00000014154a723e */ /* 0x000fe400000010ff */
[----:B------:R-:W-:Y:S02]  /*df40*/  F2FP.BF16.F32.PACK_AB R75, R13, R12 ;  /* 0x0000000c0d4b723e */ /* 0x000fe400000010ff */
[----:B------:R-:W-:Y:S01]  /*df50*/  F2FP.BF16.F32.PACK_AB R73, R15, R14 ;  /* 0x0000000e0f49723e */ /* 0x000fe200000010ff */
[----:B------:R1:W-:Y:S01]  /*df60*/  STSM.16.M88.4 [R178], R56 ;  /* 0x00000038b2007844 */ /* 0x0003e20000000200 */
[----:B------:R-:W-:Y:S02]  /*df70*/  F2FP.BF16.F32.PACK_AB R76, R11, R10 ;  /* 0x0000000a0b4c723e */ /* 0x000fe400000010ff */
[----:B------:R-:W-:Y:S02]  /*df80*/  F2FP.BF16.F32.PACK_AB R78, R9, R8 ;  /* 0x00000008094e723e */ /* 0x000fe400000010ff */
[----:B------:R-:W-:-:S02]  /*df90*/  F2FP.BF16.F32.PACK_AB R79, R5, R4 ;  /* 0x00000004054f723e */ /* 0x000fc400000010ff */
[----:B------:R-:W-:Y:S01]  /*dfa0*/  F2FP.BF16.F32.PACK_AB R77, R7, R6 ;  /* 0x00000006074d723e */ /* 0x000fe200000010ff */
[----:B------:R2:W-:Y:S01]  /*dfb0*/  STSM.16.M88.4 [R179], R60 ;  /* 0x0000003cb3007844 */ /* 0x0005e20000000200 */
[----:B0-----:R-:W-:Y:S02]  /*dfc0*/  F2FP.BF16.F32.PACK_AB R52, R145, R144 ;  /* 0x000000909134723e */ /* 0x001fe400000010ff */
[----:B------:R-:W-:Y:S02]  /*dfd0*/  F2FP.BF16.F32.PACK_AB R54, R143, R142 ;  /* 0x0000008e8f36723e */ /* 0x000fe400000010ff */
[----:B------:R-:W-:Y:S02]  /*dfe0*/  F2FP.BF16.F32.PACK_AB R55, R147, R146 ;  /* 0x000000929337723e */ /* 0x000fe400000010ff */
[----:B------:R-:W-:Y:S01]  /*dff0*/  F2FP.BF16.F32.PACK_AB R53, R149, R148 ;  /* 0x000000949535723e */ /* 0x000fe200000010ff */
[----:B------:R0:W-:Y:S01]  /*e000*/  STSM.16.M88.4 [R180], R68 ;  /* 0x00000044b4007844 */ /* 0x0001e20000000200 */
[----:B-1----:R-:W-:-:S02]  /*e010*/  F2FP.BF16.F32.PACK_AB R56, R153, R152 ;  /* 0x000000989938723e */ /* 0x002fc400000010ff */
[----:B------:R-:W-:Y:S02]  /*e020*/  F2FP.BF16.F32.PACK_AB R58, R151, R150 ;  /* 0x00000096973a723e */ /* 0x000fe400000010ff */
[----:B------:R-:W-:Y:S02]  /*e030*/  F2FP.BF16.F32.PACK_AB R59, R155, R154 ;  /* 0x0000009a9b3b723e */ /* 0x000fe400000010ff */
[----:B------:R-:W-:Y:S01]  /*e040*/  F2FP.BF16.F32.PACK_AB R57, R157, R156 ;  /* 0x0000009c9d39723e */ /* 0x000fe200000010ff */
[----:B------:R-:W-:Y:S01]  /*e050*/  STSM.16.M88.4 [R182], R72 ;  /* 0x00000048b6007844 */ /* 0x000fe20000000200 */
[----:B--2---:R-:W-:Y:S02]  /*e060*/  F2FP.BF16.F32.PACK_AB R61, R125, R124 ;  /* 0x0000007c7d3d723e */ /* 0x004fe400000010ff */
[----:B------:R-:W-:Y:S02]  /*e070*/  F2FP.BF16.F32.PACK_AB R62, R161, R160 ;  /* 0x000000a0a13e723e */ /* 0x000fe400000010ff */
[----:B------:R-:W-:-:S02]  /*e080*/  F2FP.BF16.F32.PACK_AB R63, R123, R122 ;  /* 0x0000007a7b3f723e */ /* 0x000fc400000010ff */
[----:B------:R-:W-:Y:S01]  /*e090*/  F2FP.BF16.F32.PACK_AB R60, R159, R158 ;  /* 0x0000009e9f3c723e */ /* 0x000fe200000010ff */
[----:B------:R-:W-:Y:S04]  /*e0a0*/  STSM.16.M88.4 [R183], R76 ;  /* 0x0000004cb7007844 */ /* 0x000fe80000000200 */
[----:B------:R1:W-:Y:S04]  /*e0b0*/  STSM.16.M88.4 [R208], R52 ;  /* 0x00000034d0007844 */ /* 0x0003e80000000200 */
[----:B------:R2:W-:Y:S04]  /*e0c0*/  STSM.16.M88.4 [R209], R56 ;  /* 0x00000038d1007844 */ /* 0x0005e80000000200 */
[----:B------:R3:W-:Y:S01]  /*e0d0*/  STSM.16.M88.4 [R210], R60 ;  /* 0x0000003cd2007844 */ /* 0x0007e20000000200 */
[----:B------:R-:W-:Y:S01]  /*e0e0*/  ISETP.NE.U32.AND P0, PT, RZ, UR14, PT ;  /* 0x0000000eff007c0c */ /* 0x000fe2000bf05070 */
[----:B------:R-:W-:-:S03]  /*e0f0*/  UIMAD.WIDE UR10, UR58, 0x4, UR10 ;  /* 0x000000043a0a78a5 */ /* 0x000fc6000f8e020a */
[----:B------:R-:W-:-:S03]  /*e100*/  ISETP.NE.AND.EX P0, PT, RZ, UR15, PT, P0 ;  /* 0x0000000fff007c0c */ /* 0x000fc6000bf05300 */
[----:B0-----:R-:W-:Y:S02]  /*e110*/  IMAD.U32 R68, RZ, RZ, UR10 ;  /* 0x0000000aff447e24 */ /* 0x001fe4000f8e00ff */
[----:B------:R-:W-:Y:S01]  /*e120*/  IMAD.U32 R69, RZ, RZ, UR11 ;  /* 0x0000000bff457e24 */ /* 0x000fe2000f8e00ff */
[----:B------:R-:W-:Y:S01]  /*e130*/  BAR.SYNC.DEFER_BLOCKING 0x1, 0x100 ;  /* 0x0044000000007b1d */ /* 0x000fe20000010000 */
[----:B------:R-:W-:-:S04]  /*e140*/  UISETP.NE.U32.AND UP0, UPT, UR12, URZ, UPT ;  /* 0x0000003f0c00728c */ /* 0x000fc8000bf05070 */
[----:B------:R-:W-:Y:S02]  /*e150*/  UISETP.NE.AND.EX UP0, UPT, UR13, URZ, UPT, UP0 ;  /* 0x0000003f0d00728c */ /* 0x000fe4000bf05300 */
[----:B------:R-:W4:Y:S09]  /*e160*/  @P0 LDG.E R68, desc[UR36][R68.64] ;  /* 0x0000002444440981 */ /* 0x000f32000c1e1900 */
[----:B------:R-:W-:Y:S01]  /*e170*/  @UP0 ULDC.64 UR12, c[0x0][0xc08] ;  /* 0x00030200000c0ab9 */ /* 0x000fe20000000a00 */
[----:B------:R-:W-:Y:S01]  /*e180*/  PLOP3.LUT P4, PT, PT, PT, UP0, 0x80, 0x0 ;  /* 0x000000000000781c */ /* 0x000fe20003f8f008 */
[----:B------:R-:W-:-:S06]  /*e190*/  @UP0 UIMAD.WIDE UR12, UR58, 0x4, UR12 ;  /* 0x000000043a0c08a5 */ /* 0x000fcc000f8e020c */
[----:B-1----:R-:W-:Y:S02]  /*e1a0*/  IMAD.U32 R52, RZ, RZ, UR12 ;  /* 0x0000000cff347e24 */ /* 0x002fe4000f8e00ff */
[----:B------:R-:W-:-:S05]  /*e1b0*/  IMAD.U32 R53, RZ, RZ, UR13 ;  /* 0x0000000dff357e24 */ /* 0x000fca000f8e00ff */
[----:B------:R0:W5:Y:S01]  /*e1c0*/  @P4 LDG.E R54, desc[UR36][R52.64] ;  /* 0x0000002434364981 */ /* 0x000162000c1e1900 */
[----:B------:R-:W-:Y:S01]  /*e1d0*/  UMOV UR22, 0x9b8 ;  /* 0x000009b800167882 */ /* 0x000fe20000000000 */
[----:B------:R-:W-:Y:S02]  /*e1e0*/  UISETP.NE.AND UP2, UPT, UR20, 0x1, UPT ;  /* 0x000000011400788c */ /* 0x000fe4000bf45270 */
[----:B------:R-:W-:Y:S02]  /*e1f0*/  USEL UR22, UR22, 0x978, UP1 ;  /* 0x0000097816167887 */ /* 0x000fe40008800000 */
[----:B------:R-:W-:Y:S02]  /*e200*/  UISETP.NE.U32.AND UP0, UPT, UR14, URZ, UPT ;  /* 0x0000003f0e00728c */ /* 0x000fe4000bf05070 */
[----:B------:R-:W-:Y:S02]  /*e210*/  PLOP3.LUT P1, PT, PT, PT, UP2, 0x80, 0x0 ;  /* 0x000000000000781c */ /* 0x000fe40003f2f028 */
[----:B------:R-:W-:Y:S01]  /*e220*/  UISETP.NE.AND.EX UP0, UPT, UR15, URZ, UPT, UP0 ;  /* 0x0000003f0f00728c */ /* 0x000fe2000bf05300 */
[----:B------:R-:W-:Y:S01]  /*e230*/  VIADD R3, R17, UR48 ;  /* 0x0000003011037c36 */ /* 0x000fe20008000000 */
[----:B------:R-:W-:Y:S01]  /*e240*/  UMOV UR4, URZ ;  /* 0x0000003f00047c82 */ /* 0x000fe20008000000 */
[----:B------:R-:W-:Y:S01]  /*e250*/  USHF.R.S32.HI UR24, URZ, 0x1f, UR58 ;  /* 0x0000001f3f187899 */ /* 0x000fe2000801143a */
[----:B------:R-:W-:-:S02]  /*e260*/  @UP2 ULDC UR26, c[0x0][0xbec] ;  /* 0x0002fb00001a2ab9 */ /* 0x000fc40000000800 */
[----:B------:R-:W-:Y:S01]  /*e270*/  ULDC.64 UR16, c[0x0][UR22+0x218] ;  /* 0x0000860016107abb */ /* 0x000fe20008000a00 */
[----:B------:R-:W-:Y:S02]  /*e280*/  USEL UR21, UR57, URZ, UP1 ;  /* 0x0000003f39157287 */ /* 0x000fe40008800000 */
[----:B------:R-:W-:Y:S02]  /*e290*/  UIMAD.WIDE.U32 UR12, UR16, UR55, URZ ;  /* 0x00000037100c72a5 */ /* 0x000fe4000f8e003f */
[----:B------:R-:W-:Y:S01]  /*e2a0*/  USEL UR16, UR58, URZ, !UP0 ;  /* 0x0000003f3a107287 */ /* 0x000fe2000c000000 */
[----:B0-----:R-:W-:Y:S01]  /*e2b0*/  @P1 IMAD.HI.U32 R52, R3, UR26, RZ ;  /* 0x0000001a03341c27 */ /* 0x001fe2000f8e00ff */
[----:B------:R-:W-:Y:S01]  /*e2c0*/  ULDC.64 UR14, c[0x0][UR22+0x220] ;  /* 0x00008800160e7abb */ /* 0x000fe20008000a00 */
[----:B------:R-:W-:Y:S01]  /*e2d0*/  UIMAD UR23, UR17, UR55, URZ ;  /* 0x00000037111772a4 */ /* 0x000fe2000f8e023f */
[----:B------:R-:W-:Y:S01]  /*e2e0*/  ULDC.64 UR18, c[0x0][UR22+0x228] ;  /* 0x00008a0016127abb */ /* 0x000fe20008000a00 */
[----:B------:R-:W-:-:S02]  /*e2f0*/  USEL UR17, UR24, URZ, !UP0 ;  /* 0x0000003f18117287 */ /* 0x000fc4000c000000 */
[----:B------:R-:W-:Y:S01]  /*e300*/  UIMAD UR15, UR15, UR16, URZ ;  /* 0x000000100f0f72a4 */ /* 0x000fe2000f8e023f */
[----:B------:R-:W-:Y:S01]  /*e310*/  IMAD.MOV.U32 R53, RZ, RZ, R3 ;  /* 0x000000ffff357224 */ /* 0x000fe200078e0003 */
[----:B------:R-:W-:Y:S01]  /*e320*/  @UP2 ULDC UR27, c[0x0][0xbf0] ;  /* 0x0002fc00001b2ab9 */ /* 0x000fe20000000800 */
[----:B------:R-:W-:Y:S01]  /*e330*/  UIMAD.WIDE.U32 UR24, UR18, UR21, URZ ;  /* 0x00000015121872a5 */ /* 0x000fe2000f8e003f */
[----:B------:R-:W-:Y:S01]  /*e340*/  @P1 SHF.R.U32.HI R53, RZ, UR27, R52 ;  /* 0x0000001bff351c19 */ /* 0x000fe20008011634 */
[----:B------:R-:W-:Y:S02]  /*e350*/  UIMAD UR21, UR19, UR21, URZ ;  /* 0x00000015131572a4 */ /* 0x000fe4000f8e023f */
[----:B------:R-:W-:Y:S02]  /*e360*/  UIMAD.WIDE.U32 UR18, UR14, UR16, URZ ;  /* 0x000000100e1272a5 */ /* 0x000fe4000f8e003f */
[----:B------:R-:W-:Y:S02]  /*e370*/  UIMAD UR15, UR14, UR17, UR15 ;  /* 0x000000110e0f72a4 */ /* 0x000fe4000f8e020f */
[----:B------:R-:W-:Y:S01]  /*e380*/  UIADD3 UR14, UR13, UR23, URZ ;  /* 0x000000170d0e7290 */ /* 0x000fe2000fffe03f */
[----:B------:R-:W-:Y:S01]  /*e390*/  IMAD.MOV R52, RZ, RZ, -R53 ;  /* 0x000000ffff347224 */ /* 0x000fe200078e0a35 */
[----:B------:R-:W-:Y:S01]  /*e3a0*/  UIADD3 UR21, UR25, UR21, URZ ;  /* 0x0000001519157290 */ /* 0x000fe2000fffe03f */
[----:B--2---:R-:W-:Y:S01]  /*e3b0*/  IMAD.U32 R56, RZ, RZ, UR24 ;  /* 0x00000018ff387e24 */ /* 0x004fe2000f8e00ff */
[----:B------:R-:W-:Y:S01]  /*e3c0*/  UIADD3 UR13, UR19, UR15, URZ ;  /* 0x0000000f130d7290 */ /* 0x000fe2000fffe03f */
[----:B------:R-:W-:-:S03]  /*e3d0*/  IMAD R55, R52, UR20, R3 ;  /* 0x0000001434377c24 */ /* 0x000fc6000f8e0203 */
[----:B------:R-:W-:Y:S01]  /*e3e0*/  IMAD.U32 R58, RZ, RZ, UR21 ;  /* 0x00000015ff3a7e24 */ /* 0x000fe2000f8e00ff */
[----:B----4-:R-:W-:-:S13]  /*e3f0*/  @P0 R2UR UR4, R68 ;  /* 0x00000000440402ca */ /* 0x010fda00000e0000 */
[----:B------:R-:W-:Y:S02]  /*e400*/  UIADD3 UR12, UP0, UP3, UR18, UR12, UR4 ;  /* 0x0000000c120c7290 */ /* 0x000fe4000fb1e004 */
[----:B------:R-:W-:Y:S01]  /*e410*/  USHF.R.S32.HI UR15, URZ, 0x1f, UR4 ;  /* 0x0000001f3f0f7899 */ /* 0x000fe20008011404 */
[----:B------:R-:W-:Y:S01]  /*e420*/  ULDC.64 UR18, c[0x0][0xba8] ;  /* 0x0002ea0000127ab9 */ /* 0x000fe20000000a00 */
[----:B------:R-:W-:Y:S02]  /*e430*/  @!UP1 ULDC UR18, c[0x0][0xb50] ;  /* 0x0002d40000129ab9 */ /* 0x000fe40000000800 */
[----:B------:R-:W-:Y:S01]  /*e440*/  UIADD3.X UR14, UR13, UR14, UR15, UP0, UP3 ;  /* 0x0000000e0d0e7290 */ /* 0x000fe200087e640f */
[----:B------:R-:W-:Y:S01]  /*e450*/  IADD3 R52, P2, P3, R53, UR12, R56 ;  /* 0x0000000c35347c10 */ /* 0x000fe2000fb5e038 */
[----:B------:R-:W-:Y:S01]  /*e460*/  @!UP1 ULDC UR19, c[0x0][0xb54] ;  /* 0x0002d50000139ab9 */ /* 0x000fe20000000800 */
[----:B------:R-:W-:Y:S01]  /*e470*/  SHF.R.S32.HI R53, RZ, 0x1f, R53 ;  /* 0x0000001fff357819 */ /* 0x000fe20000011435 */
[----:B------:R-:W-:Y:S01]  /*e480*/  ULDC.64 UR12, c[0x0][UR22+0x210] ;  /* 0x00008400160c7abb */ /* 0x000fe20008000a00 */
[----:B------:R-:W-:Y:S01]  /*e490*/  SHF.R.S32.HI R56, RZ, 0x1f, R55 ;  /* 0x0000001fff387819 */ /* 0x000fe20000011437 */
[----:B------:R-:W-:Y:S01]  /*e4a0*/  IMAD R57, R55, UR13, RZ ;  /* 0x0000000d37397c24 */ /* 0x000fe2000f8e02ff */
[----:B------:R-:W-:-:S03]  /*e4b0*/  IADD3.X R53, R53, UR14, R58, P2, P3 ;  /* 0x0000000e35357c10 */ /* 0x000fc600097e643a */
        /* <DEDUP_REMOVED lines=18> */
.L_x_1551:
[----:B------:R-:W2:Y:S01]  /*e5e0*/  LDL R56, [R1+0x8] ;  /* 0x0000080001387983 */ /* 0x000ea20000100800 */
[----:B------:R-:W-:Y:S01]  /*e5f0*/  UIMAD UR14, UR12, UR20, URZ ;  /* 0x000000140c0e72a4 */ /* 0x000fe2000f8e023f */
[----:B------:R-:W-:Y:S02]  /*e600*/  LOP3.LUT P0, RZ, R211, 0x3, RZ, 0xc0, !PT ;  /* 0x00000003d3ff7812 */ /* 0x000fe4000780c0ff */
[----:B------:R-:W-:Y:S01]  /*e610*/  SHFL.IDX PT, R52, R57, RZ, 0x1c1f ;  /* 0x001c1fff39347589 */ /* 0x000fe200000e0000 */
[----:B------:R-:W-:-:S03]  /*e620*/  PLOP3.LUT P3, PT, PT, PT, UP1, 0x80, 0x0 ;  /* 0x000000000000781c */ /* 0x000fc60003f6f018 */
[----:B------:R-:W0:Y:S04]  /*e630*/  SHFL.IDX PT, R53, R58, RZ, 0x1c1f ;  /* 0x001c1fff3a357589 */ /* 0x000e2800000e0000 */
[----:B------:R-:W-:Y:S04]  /*e640*/  SHFL.IDX PT, R54, R57, 0x1, 0x1c1f ;  /* 0x003c1f0039367f89 */ /* 0x000fe800000e0000 */
[----:B------:R-:W1:Y:S01]  /*e650*/  SHFL.IDX PT, R55, R58, 0x1, 0x1c1f ;  /* 0x003c1f003a377f89 */ /* 0x000e6200000e0000 */
[----:B--2---:R-:W-:-:S04]  /*e660*/  VIADD R59, R56, UR48 ;  /* 0x00000030383b7c36 */ /* 0x004fc80008000000 */
        /* <DEDUP_REMOVED lines=8> */
[----:B------:R-:W0:Y:S01]  /*e6f0*/  S2R R60, SR_TID.X ;  /* 0x00000000003c7919 */ /* 0x000e220000002100 */
[----:B------:R-:W-:Y:S01]  /*e700*/  ULDC.64 UR12, c[0x0][0xaa0] ;  /* 0x0002a800000c7ab9 */ /* 0x000fe20000000a00 */
[----:B0-----:R-:W-:-:S05]  /*e710*/  VIADD R0, R60, 0xffffff80 ;  /* 0xffffff803c007836 */ /* 0x001fca0000000000 */
        /* <DEDUP_REMOVED lines=20> */
[----:B------:R-:W-:Y:S01]  /*e860*/  IMAD R20, R20, 0x20, R3 ;  /* 0x0000002014147824 */ /* 0x000fe200078e0203 */
        /* <DEDUP_REMOVED lines=10> */
[C---:B------:R-:W-:Y:S01]  /*e910*/  IADD3 R29, P0, R4.reuse, 0x4000, RZ ;  /* 0x00004000041d7810 */ /* 0x040fe20007f1e0ff */
[----:B------:R-:W-:Y:S01]  /*e920*/  USHF.R.S32.HI UR4, URZ, 0x1f, UR16 ;  /* 0x0000001f3f047899 */ /* 0x000fe20008011410 */
[----:B------:R-:W-:-:S02]  /*e930*/  IADD3 R33, P6, R4, 0x5000, RZ ;  /* 0x0000500004217810 */ /* 0x000fc40007fde0ff */
[C---:B------:R-:W-:Y:S01]  /*e940*/  IADD3 R37, P5, R4.reuse, 0x6000, RZ ;  /* 0x0000600004257810 */ /* 0x040fe20007fbe0ff */
[----:B------:R-:W-:Y:S01]  /*e950*/  UIMAD UR9, UR55, UR11, UR9 ;  /* 0x0000000b370972a4 */ /* 0x000fe2000f8e0209 */
[----:B------:R-:W-:Y:S01]  /*e960*/  IADD3 R41, P4, R4, 0x7000, RZ ;  /* 0x0000700004297810 */ /* 0x000fe20007f9e0ff */
[----:B------:R-:W-:Y:S01]  /*e970*/  VIADD R78, R20, UR48 ;  /* 0x00000030144e7c36 */ /* 0x000fe20008000000 */
[C---:B------:R-:W-:Y:S01]  /*e980*/  IADD3 R45, P3, R4.reuse, 0x8000, RZ ;  /* 0x00008000042d7810 */ /* 0x040fe20007f7e0ff */
[----:B------:R-:W-:Y:S01]  /*e990*/  ULDC.64 UR10, c[0x0][0xaf0] ;  /* 0x0002bc00000a7ab9 */ /* 0x000fe20000000a00 */
[----:B------:R-:W-:Y:S01]  /*e9a0*/  IADD3 R49, P2, R4, 0x9000, RZ ;  /* 0x0000900004317810 */ /* 0x000fe20007f5e0ff */
[----:B------:R-:W-:Y:S01]  /*e9b0*/  UIMAD UR4, UR4, UR10, URZ ;  /* 0x0000000a040472a4 */ /* 0x000fe2000f8e023f */
[----:B------:R-:W-:Y:S01]  /*e9c0*/  LOP3.LUT R28, R29, 0x380, RZ, 0xc0, !PT ;  /* 0x000003801d1c7812 */ /* 0x000fe200078ec0ff */
[----:B------:R-:W-:Y:S01]  /*e9d0*/  @UP2 ULDC UR12, c[0x0][0xbec] ;  /* 0x0002fb00000c2ab9 */ /* 0x000fe20000000800 */
[----:B------:R-:W-:Y:S01]  /*e9e0*/  LOP3.LUT R32, R33, 0x380, RZ, 0xc0, !PT ;  /* 0x0000038021207812 */ /* 0x000fe200078ec0ff */
[----:B------:R-:W5:Y:S01]  /*e9f0*/  LD.E.128 R12, desc[UR36][R12.64] ;  /* 0x000000240c0c7980 */ /* 0x000f62000c101d00 */
[----:B------:R-:W-:-:S02]  /*ea00*/  LOP3.LUT R36, R37, 0x380, RZ, 0xc0, !PT ;  /* 0x0000038025247812 */ /* 0x000fc400078ec0ff */
[----:B------:R-:W-:Y:S01]  /*ea10*/  LOP3.LUT R40, R41, 0x380, RZ, 0xc0, !PT ;  /* 0x0000038029287812 */ /* 0x000fe200078ec0ff */
[----:B------:R-:W5:Y:S01]  /*ea20*/  LD.E.128 R24, desc[UR36][R24.64] ;  /* 0x0000002418187980 */ /* 0x000f62000c101d00 */
[----:B------:R-:W-:Y:S02]  /*ea30*/  LOP3.LUT R44, R45, 0x380, RZ, 0xc0, !PT ;  /* 0x000003802d2c7812 */ /* 0x000fe400078ec0ff */
[----:B------:R-:W-:Y:S01]  /*ea40*/  LOP3.LUT R48, R49, 0x380, RZ, 0xc0, !PT ;  /* 0x0000038031307812 */ /* 0x000fe200078ec0ff */
[----:B------:R-:W-:Y:S01]  /*ea50*/  @P1 IMAD.HI.U32 R20, R78, UR12, RZ ;  /* 0x0000000c4e141c27 */ /* 0x000fe2000f8e00ff */
[----:B------:R-:W-:Y:S01]  /*ea60*/  SHF.R.U64 R28, R28, 0x3, RZ ;  /* 0x000000031c1c7819 */ /* 0x000fe200000012ff */
[----:B------:R-:W-:Y:S01]  /*ea70*/  UIMAD UR4, UR16, UR11, UR4 ;  /* 0x0000000b100472a4 */ /* 0x000fe2000f8e0204 */
[----:B------:R-:W-:Y:S02]  /*ea80*/  SHF.R.U64 R32, R32, 0x3, RZ ;  /* 0x0000000320207819 */ /* 0x000fe400000012ff */
[----:B------:R-:W-:-:S02]  /*ea90*/  SHF.R.U64 R36, R36, 0x3, RZ ;  /* 0x0000000324247819 */ /* 0x000fc400000012ff */
[----:B------:R-:W-:Y:S02]  /*eaa0*/  SHF.R.U64 R40, R40, 0x3, RZ ;  /* 0x0000000328287819 */ /* 0x000fe400000012ff */
        /* <DEDUP_REMOVED lines=74> */
[----:B------:R-:W-:-:S03]  /*ef50*/  VIADD R84, R3, UR48 ;  /* 0x0000003003547c36 */ /* 0x000fc60008000000 */
        /* <DEDUP_REMOVED lines=54> */
.L_x_1554:
[----:B------:R-:W-:Y:S05]  /*f2c0*/  BSYNC B1 ;  /* 0x0000000000017941 */ /* 0x000fea0003800000 */
.L_x_1553:
        /* <DEDUP_REMOVED lines=21> */
.L_x_1556:
[----:B------:R-:W-:Y:S05]  /*f420*/  BSYNC B1 ;  /* 0x0000000000017941 */ /* 0x000fea0003800000 */
.L_x_1555:
        /* <DEDUP_REMOVED lines=21> */
.L_x_1558:
[----:B------:R-:W-:Y:S05]  /*f580*/  BSYNC B1 ;  /* 0x0000000000017941 */ /* 0x000fea0003800000 */
.L_x_1557:
        /* <DEDUP_REMOVED lines=20> */
[----:B0-----:R-:W-:-:S04]  /*f6d0*/  LEA R4, P0, R90, R11, 0x1 ;  /* 0x0000000b5a047211 */ /* 0x001fc800078008ff */
[----:B------:R-:W-:-:S05]  /*f6e0*/  LEA.HI.X R5, R90, R83, R87, 0x1, P0 ;  /* 0x000000535a057211 */ /* 0x000fca00000f0c57 */
[----:B------:R0:W-:Y:S01]  /*f6f0*/  ST.E.128 desc[UR36][R4.64], R72 ;  /* 0x0000004804007985 */ /* 0x0001e2000c101d24 */
[----:B------:R-:W-:Y:S05]  /*f700*/  BRA `(.L_x_1559) ;  /* 0x0000002400107947 */ /* 0x000fea0003800000 */
.L_x_1552:
[----:B------:R-:W-:Y:S01]  /*f710*/  ULDC.64 UR12, c[0x0][0xb08] ;  /* 0x0002c200000c7ab9 */ /* 0x000fe20000000a00 */
[----:B0-----:R-:W-:Y:S01]  /*f720*/  IMAD.MOV.U32 R55, RZ, RZ, R3 ;  /* 0x000000ffff377224 */ /* 0x001fe200078e0003 */
[----:B------:R-:W-:Y:S01]  /*f730*/  UIMAD UR10, UR15, UR12, URZ ;  /* 0x0000000c0f0a72a4 */ /* 0x000fe2000f8e023f */
[----:B------:R-:W-:Y:S01]  /*f740*/  BSSY B1, `(.L_x_1560) ;  /* 0x00000c1000017945 */ /* 0x000fe20003800000 */
[----:B------:R-:W-:Y:S01]  /*f750*/  UIMAD.WIDE.U32 UR8, UR4, UR12, URZ ;  /* 0x0000000c040872a5 */ /* 0x000fe2000f8e003f */
[----:B------:R-:W-:Y:S01]  /*f760*/  SHF.R.S32.HI R58, RZ, 0x1f, R199 ;  /* 0x0000001fff3a7819 */ /* 0x000fe200000114c7 */
[----:B------:R-:W-:Y:S01]  /*f770*/  UIMAD UR10, UR4, UR13, UR10 ;  /* 0x0000000d040a72a4 */ /* 0x000fe2000f8e020a */
[----:B------:R-:W-:Y:S01]  /*f780*/  SHF.R.S32.HI R59, RZ, 0x1f, R200 ;  /* 0x0000001fff3b7819 */ /* 0x000fe200000114c8 */
[----:B------:R-:W-:Y:S01]  /*f790*/  USHF.R.S32.HI UR4, URZ, 0x1f, UR16 ;  /* 0x0000001f3f047899 */ /* 0x000fe20008011410 */
[----:B------:R-:W-:Y:S01]  /*f7a0*/  SHF.R.S32.HI R60, RZ, 0x1f, R201 ;  /* 0x0000001fff3c7819 */ /* 0x000fe200000114c9 */
[----:B------:R-:W-:Y:S01]  /*f7b0*/  UIADD3 UR9, UR9, UR10, URZ ;  /* 0x0000000a09097290 */ /* 0x000fe2000fffe03f */
[----:B------:R-:W-:Y:S01]  /*f7c0*/  SHF.R.S32.HI R61, RZ, 0x1f, R202 ;  /* 0x0000001fff3d7819 */ /* 0x000fe200000114ca */
[----:B------:R-:W-:Y:S01]  /*f7d0*/  ULDC.64 UR12, c[0x0][0xb40] ;  /* 0x0002d000000c7ab9 */ /* 0x000fe20000000a00 */
[----:B------:R-:W-:Y:S01]  /*f7e0*/  ULDC.64 UR10, c[0x0][0xb38] ;  /* 0x0002ce00000a7ab9 */ /* 0x000fe20000000a00 */
[----:B------:R-:W-:Y:S01]  /*f7f0*/  UIMAD UR4, UR4, UR12, URZ ;  /* 0x0000000c040472a4 */ /* 0x000fe2000f8e023f */
[----:B------:R-:W-:Y:S01]  /*f800*/  SHF.R.S32.HI R62, RZ, 0x1f, R203 ;  /* 0x0000001fff3e7819 */ /* 0x000fe200000114cb */
[----:B------:R-:W-:Y:S01]  /*f810*/  UIMAD.WIDE.U32 UR8, UR55, UR10, UR8 ;  /* 0x0000000a370872a5 */ /* 0x000fe2000f8e0008 */
[----:B------:R-:W-:Y:S01]  /*f820*/  SHF.R.S32.HI R63, RZ, 0x1f, R204 ;  /* 0x0000001fff3f7819 */ /* 0x000fe200000114cc */
[----:B------:R-:W-:Y:S01]  /*f830*/  UIMAD UR4, UR16, UR13, UR4 ;  /* 0x0000000d100472a4 */ /* 0x000fe2000f8e0204 */
[----:B------:R-:W-:Y:S01]  /*f840*/  SHF.R.S32.HI R68, RZ, 0x1f, R205 ;  /* 0x0000001fff447819 */ /* 0x000fe200000114cd */
[----:B------:R-:W-:Y:S01]  /*f850*/  UIMAD UR9, UR55, UR11, UR9 ;  /* 0x0000000b370972a4 */ /* 0x000fe2000f8e0209 */
[----:B------:R-:W-:Y:S01]  /*f860*/  SHF.R.S32.HI R69, RZ, 0x1f, R206 ;  /* 0x0000001fff457819 */ /* 0x000fe200000114ce */
        /* <DEDUP_REMOVED lines=9> */
[----:B------:R-:W-:Y:S01]  /*f900*/  @UP2 ULDC UR4, c[0x0][0xbf0] ;  /* 0x0002fc0000042ab9 */ /* 0x000fe20000000800 */
[----:B------:R-:W-:-:S02]  /*f910*/  UMOV UR8, UR16 ;  /* 0x0000001000087c82 */ /* 0x000fc40008000000 */
[----:B------:R-:W-:Y:S01]  /*f920*/  @P1 SHF.R.U32.HI R55, RZ, UR4, R0 ;  /* 0x00000004ff371c19 */ /* 0x000fe20008011600 */
[----:B------:R-:W-:-:S03]  /*f930*/  UIMAD.WIDE.U32 UR8, UR57, UR10, UR8 ;  /* 0x0000000a390872a5 */ /* 0x000fc6000f8e0008 */
[--C-:B------:R-:W-:Y:S01]  /*f940*/  SHF.R.S32.HI R0, RZ, 0x1f, R55.reuse ;  /* 0x0000001fff007819 */ /* 0x100fe20000011437 */
[----:B------:R-:W-:Y:S01]  /*f950*/  IMAD.MOV R52, RZ, RZ, -R55 ;  /* 0x000000ffff347224 */ /* 0x000fe200078e0a37 */
[----:B------:R-:W-:Y:S02]  /*f960*/  UIMAD UR57, UR57, UR11, UR9 ;  /* 0x0000000b393972a4 */ /* 0x000fe4000f8e0209 */
[----:B------:R-:W-:Y:S01]  /*f970*/  IMAD.U32 R53, RZ, RZ, UR9 ;  /* 0x00000009ff357e24 */ /* 0x000fe2000f8e00ff */
[----:B------:R-:W-:Y:S01]  /*f980*/  SYNCS.ARRIVE.TRANS64.RED.A1T0 RZ, [UR7], RZ ;  /* 0x000000ffffff79a7 */ /* 0x000fe20008100407 */
[----:B------:R-:W-:Y:S01]  /*f990*/  ULDC.64 UR10, c[0x0][0xb30] ;  /* 0x0002cc00000a7ab9 */ /* 0x000fe20000000a00 */
[----:B------:R-:W-:Y:S02]  /*f9a0*/  IMAD R3, R52, UR20, R3 ;  /* 0x0000001434037c24 */ /* 0x000fe4000f8e0203 */
[----:B------:R-:W-:Y:S02]  /*f9b0*/  IMAD R0, R0, UR10, RZ ;  /* 0x0000000a00007c24 */ /* 0x000fe4000f8e02ff */
[----:B------:R-:W-:Y:S01]  /*f9c0*/  IMAD.U32 R52, RZ, RZ, UR8 ;  /* 0x00000008ff347e24 */ /* 0x000fe2000f8e00ff */
[----:B------:R-:W-:Y:S01]  /*f9d0*/  ULDC.64 UR8, c[0x0][0xb28] ;  /* 0x0002ca0000087ab9 */ /* 0x000fe20000000a00 */
[----:B------:R-:W-:-:S02]  /*f9e0*/  IMAD.U32 R53, RZ, RZ, UR57 ;  /* 0x00000039ff357e24 */ /* 0x000fc4000f8e00ff */
[C---:B------:R-:W-:Y:S01]  /*f9f0*/  IMAD R57, R55.reuse, UR11, R0 ;  /* 0x0000000b37397c24 */ /* 0x040fe2000f8e0200 */
[----:B------:R-:W-:Y:S01]  /*fa00*/  SHF.R.S32.HI R0, RZ, 0x1f, R3 ;  /* 0x0000001fff007819 */ /* 0x000fe20000011403 */
[----:B------:R-:W-:-:S04]  /*fa10*/  IMAD.WIDE.U32 R52, R55, UR10, R52 ;  /* 0x0000000a37347c25 */ /* 0x000fc8000f8e0034 */
[----:B------:R-:W-:Y:S02]  /*fa20*/  IMAD R0, R0, UR8, RZ ;  /* 0x0000000800007c24 */ /* 0x000fe4000f8e02ff */
[----:B------:R-:W-:Y:S02]  /*fa30*/  IMAD.IADD R53, R53, 0x1, R57 ;  /* 0x0000000135357824 */ /* 0x000fe400078e0239 */
[C---:B------:R-:W-:Y:S02]  /*fa40*/  IMAD R55, R3.reuse, UR9, R0 ;  /* 0x0000000903377c24 */ /* 0x040fe4000f8e0200 */
[----:B------:R-:W-:Y:S01]  /*fa50*/  IMAD.WIDE.U32 R52, R3, UR8, R52 ;  /* 0x0000000803347c25 */ /* 0x000fe2000f8e0034 */
[----:B------:R-:W-:-:S03]  /*fa60*/  ULDC.64 UR8, c[0x0][0xb00] ;  /* 0x0002c00000087ab9 */ /* 0x000fc60000000a00 */
[----:B------:R-:W-:Y:S01]  /*fa70*/  IMAD.IADD R3, R53, 0x1, R55 ;  /* 0x0000000135037824 */ /* 0x000fe200078e0237 */
[----:B------:R-:W-:-:S04]  /*fa80*/  LEA R0, P1, R52, UR8, 0x2 ;  /* 0x0000000834007c11 */ /* 0x000fc8000f8210ff */
[----:B------:R-:W-:Y:S01]  /*fa90*/  LEA.HI.X R3, R52, UR9, R3, 0x2, P1 ;  /* 0x0000000934037c11 */ /* 0x000fe200088f1403 */
[----:B------:R0:W1:Y:S04]  /*faa0*/  SHFL.IDX PT, R56, R0, RZ, 0x1c1f ;  /* 0x001c1fff00387589 */ /* 0x00006800000e0000 */
[----:B------:R0:W2:Y:S01]  /*fab0*/  SHFL.IDX PT, R57, R3, RZ, 0x1c1f ;  /* 0x001c1fff03397589 */ /* 0x0000a200000e0000 */
[----:B------:R-:W-:Y:S05]  /*fac0*/  @P2 BRA `(.L_x_1561) ;  /* 0x0000000800202947 */ /* 0x000fea0003800000 */
[----:B------:R-:W-:Y:S02]  /*fad0*/  ULDC UR4, c[0x0][0xac8] ;  /* 0x0002b20000047ab9 */ /* 0x000fe40000000800 */
[----:B------:R-:W-:Y:S02]  /*fae0*/  ISETP.GE.AND P3, PT, R2, UR4, PT ;  /* 0x0000000402007c0c */ /* 0x000fe4000bf66270 */
[----:B------:R-:W-:Y:S02]  /*faf0*/  ISETP.GE.AND P2, PT, R207, UR4, PT ;  /* 0x00000004cf007c0c */ /* 0x000fe4000bf46270 */
[----:B------:R-:W-:-:S09]  /*fb00*/  ISETP.GE.AND P1, PT, R206, UR4, PT ;  /* 0x00000004ce007c0c */ /* 0x000fd2000bf26270 */
[CC--:B-1----:R-:W-:Y:S02]  /*fb10*/  @!P3 LEA R52, P4, R2.reuse, R56.reuse, 0x2 ;  /* 0x000000380234b211 */ /* 0x0c2fe400078810ff */
[----:B------:R-:W-:Y:S02]  /*fb20*/  @!P2 LEA R54, P5, R207, R56, 0x2 ;  /* 0x00000038cf36a211 */ /* 0x000fe400078a10ff */
[-C--:B--2---:R-:W-:Y:S02]  /*fb30*/  @!P3 LEA.HI.X R53, R2, R57.reuse, R71, 0x2, P4 ;  /* 0x000000390235b211 */ /* 0x084fe400020f1447 */
[----:B------:R-:W-:Y:S02]  /*fb40*/  ISETP.GE.AND P4, PT, R205, UR4, PT ;  /* 0x00000004cd007c0c */ /* 0x000fe4000bf86270 */
[----:B------:R-:W-:Y:S01]  /*fb50*/  @!P2 LEA.HI.X R55, R207, R57, R70, 0x2, P5 ;  /* 0x00000039cf37a211 */ /* 0x000fe200028f1446 */
[----:B------:R1:W-:Y:S01]  /*fb60*/  @!P3 ST.E.64 desc[UR36][R52.64], R140 ;  /* 0x0000008c3400b985 */ /* 0x0003e2000c101b24 */
[----:B------:R-:W-:-:S03]  /*fb70*/  ISETP.GE.AND P3, PT, R204, UR4, PT ;  /* 0x00000004cc007c0c */ /* 0x000fc6000bf66270 */
[----:B------:R2:W-:Y:S01]  /*fb80*/  @!P2 ST.E.64 desc[UR36][R54.64], R138 ;  /* 0x0000008a3600a985 */ /* 0x0005e2000c101b24 */
[----:B------:R-:W-:Y:S02]  /*fb90*/  ISETP.GE.AND P2, PT, R203, UR4, PT ;  /* 0x00000004cb007c0c */ /* 0x000fe4000bf46270 */
[----:B-1----:R-:W-:-:S04]  /*fba0*/  @!P1 LEA R52, P6, R206, R56, 0x2 ;  /* 0x00000038ce349211 */ /* 0x002fc800078c10ff */
[----:B------:R-:W-:Y:S02]  /*fbb0*/  @!P1 LEA.HI.X R53, R206, R57, R69, 0x2, P6 ;  /* 0x00000039ce359211 */ /* 0x000fe400030f1445 */
[----:B--2---:R-:W-:-:S03]  /*fbc0*/  @!P4 LEA R54, P5, R205, R56, 0x2 ;  /* 0x00000038cd36c211 */ /* 0x004fc600078a10ff */
[----:B------:R1:W-:Y:S01]  /*fbd0*/  @!P1 ST.E.64 desc[UR36][R52.64], R132 ;  /* 0x0000008434009985 */ /* 0x0003e2000c101b24 */
[----:B------:R-:W-:Y:S02]  /*fbe0*/  @!P4 LEA.HI.X R55, R205, R57, R68, 0x2, P5 ;  /* 0x00000039cd37c211 */ /* 0x000fe400028f1444 */
[----:B------:R-:W-:-:S03]  /*fbf0*/  ISETP.GE.AND P1, PT, R202, UR4, PT ;  /* 0x00000004ca007c0c */ /* 0x000fc6000bf26270 */
[----:B------:R2:W-:Y:S01]  /*fc00*/  @!P4 ST.E.64 desc[UR36][R54.64], R130 ;  /* 0x000000823600c985 */ /* 0x0005e2000c101b24 */
[----:B------:R-:W-:Y:S02]  /*fc10*/  ISETP.GE.AND P4, PT, R201, UR4, PT ;  /* 0x00000004c9007c0c */ /* 0x000fe4000bf86270 */
[----:B-1----:R-:W-:-:S04]  /*fc20*/  @!P3 LEA R52, P6, R204, R56, 0x2 ;  /* 0x00000038cc34b211 */ /* 0x002fc800078c10ff */
[----:B------:R-:W-:Y:S02]  /*fc30*/  @!P3 LEA.HI.X R53, R204, R57, R63, 0x2, P6 ;  /* 0x00000039cc35b211 */ /* 0x000fe400030f143f */
[----:B--2---:R-:W-:-:S03]  /*fc40*/  @!P2 LEA R54, P5, R203, R56, 0x2 ;  /* 0x00000038cb36a211 */ /* 0x004fc600078a10ff */
[----:B------:R1:W-:Y:S01]  /*fc50*/  @!P3 ST.E.64 desc[UR36][R52.64], R120 ;  /* 0x000000783400b985 */ /* 0x0003e2000c101b24 */
[----:B------:R-:W-:Y:S02]  /*fc60*/  ISETP.GE.AND P3, PT, R200, UR4, PT ;  /* 0x00000004c8007c0c */ /* 0x000fe4000bf66270 */
[----:B------:R-:W-:-:S05]  /*fc70*/  @!P2 LEA.HI.X R55, R203, R57, R62, 0x2, P5 ;  /* 0x00000039cb37a211 */ /* 0x000fca00028f143e */
        /* <DEDUP_REMOVED lines=39> */
[----:B------:R-:W-:-:S05]  /*fef0*/  @!P4 LEA.HI.X R55, R193, R57, R224, 0x2, P6 ;  /* 0x00000039c137c211 */ /* 0x000fca00030f14e0 */
[----:B------:R2:W-:Y:S01]  /*ff00*/  @!P4 ST.E.64 desc[UR36][R54.64], R66 ;  /* 0x000000423600c985 */ /* 0x0005e2000c101b24 */
[----:B------:R-:W-:Y:S02]  /*ff10*/  ISETP.GE.AND P4, PT, R189, UR4, PT ;  /* 0x00000004bd007c0c */ /* 0x000fe4000bf86270 */
[----:B-1----:R-:W-:-:S04]  /*ff20*/  @!P3 LEA R52, P1, R192, R56, 0x2 ;  /* 0x00000038c034b211 */ /* 0x002fc800078210ff */
[-C--:B------:R-:W-:Y:S02]  /*ff30*/  @!P3 LEA.HI.X R53, R192, R57.reuse, R223, 0x2, P1 ;  /* 0x00000039c035b211 */ /* 0x080fe400008f14df */
[----:B------:R-:W-:Y:S02]  /*ff40*/  ISETP.GE.AND P1, PT, R188, UR4, PT ;  /* 0x00000004bc007c0c */ /* 0x000fe4000bf26270 */
[C---:B--2---:R-:W-:Y:S01]  /*ff50*/  @!P2 LEA R54, P6, R191.reuse, R56, 0x2 ;  /* 0x00000038bf36a211 */ /* 0x044fe200078c10ff */
[----:B------:R1:W-:Y:S03]  /*ff60*/  @!P3 ST.E.64 desc[UR36][R52.64], R48 ;  /* 0x000000303400b985 */ /* 0x0003e6000c101b24 */
[----:B------:R-:W-:Y:S02]  /*ff70*/  @!P2 LEA.HI.X R55, R191, R57, R222, 0x2, P6 ;  /* 0x00000039bf37a211 */ /* 0x000fe400030f14de */
[----:B------:R-:W-:-:S03]  /*ff80*/  ISETP.GE.AND P6, PT, R187, UR4, PT ;  /* 0x00000004bb007c0c */ /* 0x000fc6000bfc6270 */
[----:B------:R2:W-:Y:S01]  /*ff90*/  @!P2 ST.E.64 desc[UR36][R54.64], R46 ;  /* 0x0000002e3600a985 */ /* 0x0005e2000c101b24 */
        /* <DEDUP_REMOVED lines=14> */
[----:B------:R-:W-:-:S03]  /*10080*/  @!P2 LEA R48, P5, R185, R56, 0x2 ;  /* 0x00000038b930a211 */ /* 0x000fc600078a10ff */
[----:B------:R2:W-:Y:S01]  /*10090*/  @!P6 ST.E.64 desc[UR36][R38.64], R30 ;  /* 0x0000001e2600e985 */ /* 0x0005e2000c101b24 */
[CC--:B------:R-:W-:Y:S02]  /*100a0*/  @!P4 LEA R46, P6, R184.reuse, R56.reuse, 0x2 ;  /* 0x00000038b82ec211 */ /* 0x0c0fe400078c10ff */
[-C--:B------:R-:W-:Y:S02]  /*100b0*/  @!P2 LEA.HI.X R49, R185, R57.reuse, R216, 0x2, P5 ;  /* 0x00000039b931a211 */ /* 0x080fe400028f14d8 */
[----:B------:R-:W-:Y:S02]  /*100c0*/  @!P4 LEA.HI.X R47, R184, R57, R215, 0x2, P6 ;  /* 0x00000039b82fc211 */ /* 0x000fe400030f14d7 */
[----:B-1----:R-:W-:-:S04]  /*100d0*/  @!P3 LEA R32, P1, R186, R56, 0x2 ;  /* 0x00000038ba20b211 */ /* 0x002fc800078210ff */
[----:B------:R-:W-:Y:S02]  /*100e0*/  @!P3 LEA.HI.X R33, R186, R57, R217, 0x2, P1 ;  /* 0x00000039ba21b211 */ /* 0x000fe400008f14d9 */
[----:B------:R-:W-:-:S03]  /*100f0*/  ISETP.GE.AND P1, PT, R23, UR4, PT ;  /* 0x0000000417007c0c */ /* 0x000fc6000bf26270 */
[----:B------:R1:W-:Y:S01]  /*10100*/  @!P3 ST.E.64 desc[UR36][R32.64], R24 ;  /* 0x000000182000b985 */ /* 0x0003e2000c101b24 */
[----:B------:R-:W-:-:S03]  /*10110*/  ISETP.GE.AND P3, PT, R22, UR4, PT ;  /* 0x0000000416007c0c */ /* 0x000fc6000bf66270 */
[----:B------:R-:W-:Y:S04]  /*10120*/  @!P2 ST.E.64 desc[UR36][R48.64], R20 ;  /* 0x000000143000a985 */ /* 0x000fe8000c101b24 */
[----:B------:R3:W-:Y:S01]  /*10130*/  @!P4 ST.E.64 desc[UR36][R46.64], R10 ;  /* 0x0000000a2e00c985 */ /* 0x0007e2000c101b24 */
[----:B------:R-:W-:Y:S02]  /*10140*/  ISETP.GE.AND P4, PT, R19, UR4, PT ;  /* 0x0000000413007c0c */ /* 0x000fe4000bf86270 */
[----:B------:R-:W-:-:S03]  /*10150*/  @!P1 LEA R40, P2, R23, R56, 0x2 ;  /* 0x0000003817289211 */ /* 0x000fc600078410ff */
[-C--:B--2---:R-:W-:Y:S01]  /*10160*/  @!P3 LEA R30, P5, R22, R56.reuse, 0x2 ;  /* 0x00000038161eb211 */ /* 0x084fe200078a10ff */
[C---:B-1----:R-:W-:Y:S01]  /*10170*/  VIADD R24, R2.reuse, 0xe8 ;  /* 0x000000e802187836 */ /* 0x042fe20000000000 */
[-C--:B------:R-:W-:Y:S01]  /*10180*/  @!P1 LEA.HI.X R41, R23, R57.reuse, R214, 0x2, P2 ;  /* 0x0000003917299211 */ /* 0x080fe200010f14d6 */
[----:B------:R-:W-:Y:S01]  /*10190*/  VIADD R25, R2, 0xf0 ;  /* 0x000000f002197836 */ /* 0x000fe20000000000 */
[----:B------:R-:W-:Y:S01]  /*101a0*/  ISETP.GE.AND P2, PT, R18, UR4, PT ;  /* 0x0000000412007c0c */ /* 0x000fe2000bf46270 */
[----:B------:R-:W-:Y:S01]  /*101b0*/  VIADD R32, R2, 0xf8 ;  /* 0x000000f802207836 */ /* 0x000fe20000000000 */
[----:B------:R-:W-:Y:S01]  /*101c0*/  @!P3 LEA.HI.X R31, R22, R57, R213, 0x2, P5 ;  /* 0x00000039161fb211 */ /* 0x000fe200028f14d5 */
[----:B------:R1:W-:Y:S01]  /*101d0*/  @!P1 ST.E.64 desc[UR36][R40.64], R8 ;  /* 0x0000000828009985 */ /* 0x0003e2000c101b24 */
[----:B------:R-:W-:Y:S02]  /*101e0*/  ISETP.GE.AND P1, PT, R24, UR4, PT ;  /* 0x0000000418007c0c */ /* 0x000fe4000bf26270 */
[----:B---3--:R-:W-:Y:S01]  /*101f0*/  @!P4 LEA R10, P6, R19, R56, 0x2 ;  /* 0x00000038130ac211 */ /* 0x008fe200078c10ff */
[----:B------:R2:W-:Y:S01]  /*10200*/  @!P3 ST.E.64 desc[UR36][R30.64], R144 ;  /* 0x000000901e00b985 */ /* 0x0005e2000c101b24 */
[----:B------:R-:W-:-:S02]  /*10210*/  ISETP.GE.AND P3, PT, R25, UR4, PT ;  /* 0x0000000419007c0c */ /* 0x000fc4000bf66270 */
[----:B------:R-:W-:Y:S02]  /*10220*/  SHF.R.S32.HI R21, RZ, 0x1f, R18 ;  /* 0x0000001fff157819 */ /* 0x000fe40000011412 */
[-C--:B------:R-:W-:Y:S02]  /*10230*/  @!P4 LEA.HI.X R11, R19, R57.reuse, R212, 0x2, P6 ;  /* 0x00000039130bc211 */ /* 0x080fe400030f14d4 */
[----:B------:R-:W-:Y:S02]  /*10240*/  @!P2 LEA R20, P5, R18, R56, 0x2 ;  /* 0x000000381214a211 */ /* 0x000fe400078a10ff */
[----:B------:R-:W-:Y:S01]  /*10250*/  ISETP.GE.AND P6, PT, R32, UR4, PT ;  /* 0x0000000420007c0c */ /* 0x000fe2000bfc6270 */
[----:B------:R3:W-:Y:S01]  /*10260*/  @!P4 ST.E.64 desc[UR36][R10.64], R142 ;  /* 0x0000008e0a00c985 */ /* 0x0007e2000c101b24 */
[----:B------:R-:W-:Y:S02]  /*10270*/  @!P2 LEA.HI.X R21, R18, R57, R21, 0x2, P5 ;  /* 0x000000391215a211 */ /* 0x000fe400028f1415 */
[----:B-1----:R-:W-:-:S02]  /*10280*/  SHF.R.S32.HI R9, RZ, 0x1f, R24 ;  /* 0x0000001fff097819 */ /* 0x002fc40000011418 */
[CC--:B------:R-:W-:Y:S01]  /*10290*/  @!P1 LEA R8, P5, R24.reuse, R56.reuse, 0x2 ;  /* 0x0000003818089211 */ /* 0x0c0fe200078a10ff */
[----:B------:R3:W-:Y:S01]  /*102a0*/  @!P2 ST.E.64 desc[UR36][R20.64], R152 ;  /* 0x000000981400a985 */ /* 0x0007e2000c101b24 */
[----:B--2---:R-:W-:Y:S02]  /*102b0*/  SHF.R.S32.HI R30, RZ, 0x1f, R25 ;  /* 0x0000001fff1e7819 */ /* 0x004fe40000011419 */
[----:B------:R-:W-:Y:S02]  /*102c0*/  @!P1 LEA.HI.X R9, R24, R57, R9, 0x2, P5 ;  /* 0x0000003918099211 */ /* 0x000fe400028f1409 */
[----:B------:R-:W-:-:S03]  /*102d0*/  @!P3 LEA R24, P5, R25, R56, 0x2 ;  /* 0x000000381918b211 */ /* 0x000fc600078a10ff */
[----:B------:R3:W-:Y:S01]  /*102e0*/  @!P1 ST.E.64 desc[UR36][R8.64], R150 ;  /* 0x0000009608009985 */ /* 0x0007e2000c101b24 */
[-C--:B------:R-:W-:Y:S02]  /*102f0*/  @!P3 LEA.HI.X R25, R25, R57.reuse, R30, 0x2, P5 ;  /* 0x000000391919b211 */ /* 0x080fe400028f141e */
[----:B------:R-:W-:Y:S02]  /*10300*/  SHF.R.S32.HI R30, RZ, 0x1f, R32 ;  /* 0x0000001fff1e7819 */ /* 0x000fe40000011420 */
[C---:B------:R-:W-:Y:S01]  /*10310*/  @!P6 LEA R56, P5, R32.reuse, R56, 0x2 ;  /* 0x000000382038e211 */ /* 0x040fe200078a10ff */
[----:B------:R3:W-:Y:S03]  /*10320*/  @!P3 ST.E.64 desc[UR36][R24.64], R158 ;  /* 0x0000009e1800b985 */ /* 0x0007e6000c101b24 */
[----:B------:R-:W-:-:S05]  /*10330*/  @!P6 LEA.HI.X R57, R32, R57, R30, 0x2, P5 ;  /* 0x000000392039e211 */ /* 0x000fca00028f141e */
[----:B------:R3:W-:Y:S04]  /*10340*/  @!P6 ST.E.64 desc[UR36][R56.64], R160 ;  /* 0x000000a03800e985 */ /* 0x0007e8000c101b24 */
.L_x_1561:
[----:B------:R-:W-:Y:S05]  /*10350*/  BSYNC B1 ;  /* 0x0000000000017941 */ /* 0x000fea0003800000 */
.L_x_1560:
[----:B0-----:R-:W0:Y:S04]  /*10360*/  SHFL.IDX PT, R3, R3, 0x1, 0x1c1f ;  /* 0x003c1f0003037f89 */ /* 0x001e2800000e0000 */
[----:B------:R4:W0:Y:S01]  /*10370*/  SHFL.IDX PT, R39, R0, 0x1, 0x1c1f ;  /* 0x003c1f0000277f89 */ /* 0x00082200000e0000 */
[----:B------:R-:W-:Y:S05]  /*10380*/  @P0 BRA `(.L_x_1559) ;  /* 0x0000001400f00947 */ /* 0x000fea0003800000 */
[----:B------:R-:W-:Y:S01]  /*10390*/  ULDC UR4, c[0x0][0xac8] ;  /* 0x0002b20000047ab9 */ /* 0x000fe20000000800 */
[C---:B----4-:R-:W-:Y:S01]  /*103a0*/  VIADD R0, R2.reuse, 0xe8 ;  /* 0x000000e802007836 */ /* 0x050fe20000000000 */
[----:B------:R-:W-:Y:S02]  /*103b0*/  ISETP.GE.AND P3, PT, R2, UR4, PT ;  /* 0x0000000402007c0c */ /* 0x000fe4000bf66270 */
[----:B------:R-:W-:Y:S02]  /*103c0*/  ISETP.GE.AND P4, PT, R207, UR4, PT ;  /* 0x00000004cf007c0c */ /* 0x000fe4000bf86270 */
[----:B------:R-:W-:Y:S02]  /*103d0*/  ISETP.GE.AND P0, PT, R206, UR4, PT ;  /* 0x00000004ce007c0c */ /* 0x000fe4000bf06270 */
[----:B------:R-:W-:-:S07]  /*103e0*/  ISETP.GE.AND P1, PT, R205, UR4, PT ;  /* 0x00000004cd007c0c */ /* 0x000fce000bf26270 */
[CC--:B0--3--:R-:W-:Y:S02]  /*103f0*/  @!P3 LEA R8, P2, R2.reuse, R39.reuse, 0x2 ;  /* 0x000000270208b211 */ /* 0x0c9fe400078410ff */
[C---:B------:R-:W-:Y:S02]  /*10400*/  @!P4 LEA R10, P6, R207.reuse, R39, 0x2 ;  /* 0x00000027cf0ac211 */ /* 0x040fe400078c10ff */
[----:B------:R-:W-:Y:S02]  /*10410*/  @!P3 LEA.HI.X R9, R2, R3, R71, 0x2, P2 ;  /* 0x000000030209b211 */ /* 0x000fe400010f1447 */
[----:B------:R-:W-:Y:S02]  /*10420*/  ISETP.GE.AND P2, PT, R204, UR4, PT ;  /* 0x00000004cc007c0c */ /* 0x000fe4000bf46270 */
[----:B------:R-:W-:Y:S01]  /*10430*/  @!P0 LEA R20, P5, R206, R39, 0x2 ;  /* 0x00000027ce148211 */ /* 0x000fe200078a10ff */
[----:B------:R0:W-:Y:S01]  /*10440*/  @!P3 ST.E.64 desc[UR36][R8.64], R136 ;  /* 0x000000880800b985 */ /* 0x0001e2000c101b24 */
[----:B------:R-:W-:-:S02]  /*10450*/  @!P4 LEA.HI.X R11, R207, R3, R70, 0x2, P6 ;  /* 0x00000003cf0bc211 */ /* 0x000fc400030f1446 */
[----:B------:R-:W-:Y:S02]  /*10460*/  ISETP.GE.AND P3, PT, R203, UR4, PT ;  /* 0x00000004cb007c0c */ /* 0x000fe4000bf66270 */
[----:B------:R-:W-:Y:S01]  /*10470*/  @!P0 LEA.HI.X R21, R206, R3, R69, 0x2, P5 ;  /* 0x00000003ce158211 */ /* 0x000fe200028f1445 */
[----:B------:R3:W-:Y:S01]  /*10480*/  @!P4 ST.E.64 desc[UR36][R10.64], R134 ;  /* 0x000000860a00c985 */ /* 0x0007e2000c101b24 */
[C---:B------:R-:W-:Y:S02]  /*10490*/  @!P1 LEA R24, P5, R205.reuse, R39, 0x2 ;  /* 0x00000027cd189211 */ /* 0x040fe400078a10ff */
[----:B------:R-:W-:Y:S01]  /*104a0*/  ISETP.GE.AND P4, PT, R202, UR4, PT ;  /* 0x00000004ca007c0c */ /* 0x000fe2000bf86270 */
[----:B------:R4:W-:Y:S01]  /*104b0*/  @!P0 ST.E.64 desc[UR36][R20.64], R128 ;  /* 0x0000008014008985 */ /* 0x0009e2000c101b24 */
[----:B------:R-:W-:Y:S02]  /*104c0*/  @!P1 LEA.HI.X R25, R205, R3, R68, 0x2, P5 ;  /* 0x00000003cd199211 */ /* 0x000fe400028f1444 */
[----:B------:R-:W-:-:S02]  /*104d0*/  @!P2 LEA R30, P6, R204, R39, 0x2 ;  /* 0x00000027cc1ea211 */ /* 0x000fc400078c10ff */
[----:B------:R-:W-:Y:S01]  /*104e0*/  ISETP.GE.AND P0, PT, R201, UR4, PT ;  /* 0x00000004c9007c0c */ /* 0x000fe2000bf06270 */
[----:B------:R5:W-:Y:S01]  /*104f0*/  @!P1 ST.E.64 desc[UR36][R24.64], R126 ;  /* 0x0000007e18009985 */ /* 0x000be2000c101b24 */
[C---:B------:R-:W-:Y:S02]  /*10500*/  @!P3 LEA R32, P5, R203.reuse, R39, 0x2 ;  /* 0x00000027cb20b211 */ /* 0x040fe400078a10ff */
[-C--:B------:R-:W-:Y:S02]  /*10510*/  @!P2 LEA.HI.X R31, R204, R3.reuse, R63, 0x2, P6 ;  /* 0x00000003cc1fa211 */ /* 0x080fe400030f143f */
[----:B------:R-:W-:Y:S02]  /*10520*/  ISETP.GE.AND P1, PT, R200, UR4, PT ;  /* 0x00000004c8007c0c */ /* 0x000fe4000bf26270 */
[----:B------:R-:W-:Y:S01]  /*10530*/  @!P3 LEA.HI.X R33, R203, R3, R62, 0x2, P5 ;  /* 0x00000003cb21b211 */ /* 0x000fe200028f143e */
[----:B------:R1:W-:Y:S01]  /*10540*/  @!P2 ST.E.64 desc[UR36][R30.64], R116 ;  /* 0x000000741e00a985 */ /* 0x0003e2000c101b24 */
[----:B0-----:R-:W-:-:S02]  /*10550*/  @!P4 LEA R8, P5, R202, R39, 0x2 ;  /* 0x00000027ca08c211 */ /* 0x001fc400078a10ff */
[----:B------:R-:W-:Y:S01]  /*10560*/  ISETP.GE.AND P2, PT, R199, UR4, PT ;  /* 0x00000004c7007c0c */ /* 0x000fe2000bf46270 */
[----:B------:R0:W-:Y:S01]  /*10570*/  @!P3 ST.E.64 desc[UR36][R32.64], R114 ;  /* 0x000000722000b985 */ /* 0x0001e2000c101b24 */
[----:B------:R-:W-:Y:S02]  /*10580*/  @!P4 LEA.HI.X R9, R202, R3, R61, 0x2, P5 ;  /* 0x00000003ca09c211 */ /* 0x000fe400028f143d */
[CC--:B---3--:R-:W-:Y:S02]  /*10590*/  @!P0 LEA R10, P6, R201.reuse, R39.reuse, 0x2 ;  /* 0x00000027c90a8211 */ /* 0x0c8fe400078c10ff */
[----:B------:R-:W-:Y:S01]  /*105a0*/  ISETP.GE.AND P3, PT, R198, UR4, PT ;  /* 0x00000004c6007c0c */ /* 0x000fe2000bf66270 */
[----:B------:R3:W-:Y:S01]  /*105b0*/  @!P4 ST.E.64 desc[UR36][R8.64], R108 ;  /* 0x0000006c0800c985 */ /* 0x0007e2000c101b24 */
[----:B----4-:R-:W-:Y:S02]  /*105c0*/  @!P1 LEA R20, P5, R200, R39, 0x2 ;  /* 0x00000027c8149211 */ /* 0x010fe400078a10ff */
[----:B------:R-:W-:-:S02]  /*105d0*/  @!P0 LEA.HI.X R11, R201, R3, R60, 0x2, P6 ;  /* 0x00000003c90b8211 */ /* 0x000fc400030f143c */
[----:B------:R-:W-:Y:S02]  /*105e0*/  ISETP.GE.AND P4, PT, R197, UR4, PT ;  /* 0x00000004c5007c0c */ /* 0x000fe4000bf86270 */
[----:B------:R-:W-:Y:S01]  /*105f0*/  @!P1 LEA.HI.X R21, R200, R3, R59, 0x2, P5 ;  /* 0x00000003c8159211 */ /* 0x000fe200028f143b */
[----:B------:R4:W-:Y:S01]  /*10600*/  @!P0 ST.E.64 desc[UR36][R10.64], R106 ;  /* 0x0000006a0a008985 */ /* 0x0009e2000c101b24 */
[C---:B-----5:R-:W-:Y:S02]  /*10610*/  @!P2 LEA R24, P5, R199.reuse, R39, 0x2 ;  /* 0x00000027c718a211 */ /* 0x060fe400078a10ff */
[----:B------:R-:W-:Y:S01]  /*10620*/  ISETP.GE.AND P0, PT, R196, UR4, PT ;  /* 0x00000004c4007c0c */ /* 0x000fe2000bf06270 */
[----:B------:R5:W-:Y:S01]  /*10630*/  @!P1 ST.E.64 desc[UR36][R20.64], R100 ;  /* 0x0000006414009985 */ /* 0x000be2000c101b24 */
[----:B------:R-:W-:Y:S02]  /*10640*/  @!P2 LEA.HI.X R25, R199, R3, R58, 0x2, P5 ;  /* 0x00000003c719a211 */ /* 0x000fe400028f143a */
[----:B-1----:R-:W-:-:S02]  /*10650*/  @!P3 LEA R30, P6, R198, R39, 0x2 ;  /* 0x00000027c61eb211 */ /* 0x002fc400078c10ff */
[----:B------:R-:W-:Y:S01]  /*10660*/  ISETP.GE.AND P1, PT, R195, UR4, PT ;  /* 0x00000004c3007c0c */ /* 0x000fe2000bf26270 */
[----:B------:R1:W-:Y:S01]  /*10670*/  @!P2 ST.E.64 desc[UR36][R24.64], R98 ;  /* 0x000000621800a985 */ /* 0x0003e2000c101b24 */
[C---:B0-----:R-:W-:Y:S02]  /*10680*/  @!P4 LEA R32, P5, R197.reuse, R39, 0x2 ;  /* 0x00000027c520c211 */ /* 0x041fe400078a10ff */
[-C--:B------:R-:W-:Y:S02]  /*10690*/  @!P3 LEA.HI.X R31, R198, R3.reuse, R229, 0x2, P6 ;  /* 0x00000003c61fb211 */ /* 0x080fe400030f14e5 */
[----:B------:R-:W-:Y:S02]  /*106a0*/  ISETP.GE.AND P2, PT, R194, UR4, PT ;  /* 0x00000004c2007c0c */ /* 0x000fe4000bf46270 */
[----:B------:R-:W-:Y:S01]  /*106b0*/  @!P4 LEA.HI.X R33, R197, R3, R228, 0x2, P5 ;  /* 0x00000003c521c211 */ /* 0x000fe200028f14e4 */
[----:B------:R0:W-:Y:S01]  /*106c0*/  @!P3 ST.E.64 desc[UR36][R30.64], R92 ;  /* 0x0000005c1e00b985 */ /* 0x0001e2000c101b24 */
[----:B---3--:R-:W-:-:S03]  /*106d0*/  @!P0 LEA R8, P3, R196, R39, 0x2 ;  /* 0x00000027c4088211 */ /* 0x008fc600078610ff */
[----:B------:R3:W-:Y:S01]  /*106e0*/  @!P4 ST.E.64 desc[UR36][R32.64], R90 ;  /* 0x0000005a2000c985 */ /* 0x0007e2000c101b24 */
[----:B------:R-:W-:Y:S02]  /*106f0*/  ISETP.GE.AND P4, PT, R193, UR4, PT ;  /* 0x00000004c1007c0c */ /* 0x000fe4000bf86270 */
[----:B------:R-:W-:Y:S02]  /*10700*/  @!P0 LEA.HI.X R9, R196, R3, R227, 0x2, P3 ;  /* 0x00000003c4098211 */ /* 0x000fe400018f14e3 */
[CC--:B----4-:R-:W-:Y:S02]  /*10710*/  @!P1 LEA R10, P6, R195.reuse, R39.reuse, 0x2 ;  /* 0x00000027c30a9211 */ /* 0x0d0fe400078c10ff */
[----:B------:R-:W-:Y:S01]  /*10720*/  ISETP.GE.AND P3, PT, R192, UR4, PT ;  /* 0x00000004c0007c0c */ /* 0x000fe2000bf66270 */
[----:B------:R4:W-:Y:S01]  /*10730*/  @!P0 ST.E.64 desc[UR36][R8.64], R84 ;  /* 0x0000005408008985 */ /* 0x0009e2000c101b24 */
[----:B-----5:R-:W-:Y:S02]  /*10740*/  @!P2 LEA R20, P5, R194, R39, 0x2 ;  /* 0x00000027c214a211 */ /* 0x020fe400078a10ff */
[----:B------:R-:W-:-:S02]  /*10750*/  @!P1 LEA.HI.X R11, R195, R3, R226, 0x2, P6 ;  /* 0x00000003c30b9211 */ /* 0x000fc400030f14e2 */
[----:B------:R-:W-:Y:S02]  /*10760*/  ISETP.GE.AND P0, PT, R191, UR4, PT ;  /* 0x00000004bf007c0c */ /* 0x000fe4000bf06270 */
[----:B------:R-:W-:Y:S01]  /*10770*/  @!P2 LEA.HI.X R21, R194, R3, R225, 0x2, P5 ;  /* 0x00000003c215a211 */ /* 0x000fe200028f14e1 */
[----:B------:R5:W-:Y:S01]  /*10780*/  @!P1 ST.E.64 desc[UR36][R10.64], R82 ;  /* 0x000000520a009985 */ /* 0x000be2000c101b24 */
[----:B------:R-:W-:Y:S02]  /*10790*/  ISETP.GE.AND P1, PT, R190, UR4, PT ;  /* 0x00000004be007c0c */ /* 0x000fe4000bf26270 */
[-C--:B-1----:R-:W-:Y:S01]  /*107a0*/  @!P4 LEA R24, P5, R193, R39.reuse, 0x2 ;  /* 0x00000027c118c211 */ /* 0x082fe200078a10ff */
[----:B------:R1:W-:Y:S01]  /*107b0*/  @!P2 ST.E.64 desc[UR36][R20.64], R64 ;  /* 0x000000401400a985 */ /* 0x0003e2000c101b24 */
[----:B0-----:R-:W-:Y:S02]  /*107c0*/  @!P3 LEA R30, P6, R192, R39, 0x2 ;  /* 0x00000027c01eb211 */ /* 0x001fe400078c10ff */
[----:B------:R-:W-:-:S02]  /*107d0*/  ISETP.GE.AND P2, PT, R189, UR4, PT ;  /* 0x00000004bd007c0c */ /* 0x000fc4000bf46270 */
[-C--:B------:R-:W-:Y:S02]  /*107e0*/  @!P4 LEA.HI.X R25, R193, R3.reuse, R224, 0x2, P5 ;  /* 0x00000003c119c211 */ /* 0x080fe400028f14e0 */
[----:B------:R-:W-:Y:S02]  /*107f0*/  @!P3 LEA.HI.X R31, R192, R3, R223, 0x2, P6 ;  /* 0x00000003c01fb211 */ /* 0x000fe400030f14df */
[C---:B---3--:R-:W-:Y:S01]  /*10800*/  @!P0 LEA R32, P5, R191.reuse, R39, 0x2 ;  /* 0x00000027bf208211 */ /* 0x048fe200078a10ff */
[----:B------:R0:W-:Y:S01]  /*10810*/  @!P4 ST.E.64 desc[UR36][R24.64], R50 ;  /* 0x000000321800c985 */ /* 0x0001e2000c101b24 */
[----:B------:R-:W-:Y:S02]  /*10820*/  ISETP.GE.AND P4, PT, R188, UR4, PT ;  /* 0x00000004bc007c0c */ /* 0x000fe4000bf86270 */
[----:B------:R-:W-:Y:S01]  /*10830*/  @!P0 LEA.HI.X R33, R191, R3, R222, 0x2, P5 ;  /* 0x00000003bf218211 */ /* 0x000fe200028f14de */
[----:B------:R3:W-:Y:S01]  /*10840*/  @!P3 ST.E.64 desc[UR36][R30.64], R44 ;  /* 0x0000002c1e00b985 */ /* 0x0007e2000c101b24 */
[----:B----4-:R-:W-:-:S02]  /*10850*/  @!P1 LEA R8, P5, R190, R39, 0x2 ;  /* 0x00000027be089211 */ /* 0x010fc400078a10ff */
[----:B------:R-:W-:Y:S01]  /*10860*/  ISETP.GE.AND P3, PT, R187, UR4, PT ;  /* 0x00000004bb007c0c */ /* 0x000fe2000bf66270 */
[----:B------:R4:W-:Y:S01]  /*10870*/  @!P0 ST.E.64 desc[UR36][R32.64], R42 ;  /* 0x0000002a20008985 */ /* 0x0009e2000c101b24 */
[C---:B-----5:R-:W-:Y:S02]  /*10880*/  @!P2 LEA R10, P6, R189.reuse, R39, 0x2 ;  /* 0x00000027bd0aa211 */ /* 0x060fe400078c10ff */
[-C--:B------:R-:W-:Y:S02]  /*10890*/  @!P1 LEA.HI.X R9, R190, R3.reuse, R221, 0x2, P5 ;  /* 0x00000003be099211 */ /* 0x080fe400028f14dd */
[----:B------:R-:W-:Y:S02]  /*108a0*/  @!P2 LEA.HI.X R11, R189, R3, R220, 0x2, P6 ;  /* 0x00000003bd0ba211 */ /* 0x000fe400030f14dc */
[----:B------:R-:W-:Y:S01]  /*108b0*/  ISETP.GE.AND P0, PT, R186, UR4, PT ;  /* 0x00000004ba007c0c */ /* 0x000fe2000bf06270 */
[----:B------:R5:W-:Y:S01]  /*108c0*/  @!P1 ST.E.64 desc[UR36][R8.64], R36 ;  /* 0x0000002408009985 */ /* 0x000be2000c101b24 */
[----:B------:R-:W-:-:S02]  /*108d0*/  ISETP.GE.AND P1, PT, R185, UR4, PT ;  /* 0x00000004b9007c0c */ /* 0x000fc4000bf26270 */
[CC--:B-1----:R-:W-:Y:S01]  /*108e0*/  @!P4 LEA R20, P5, R188.reuse, R39.reuse, 0x2 ;  /* 0x00000027bc14c211 */ /* 0x0c2fe200078a10ff */
[----:B------:R-:W-:Y:S01]  /*108f0*/  @!P2 ST.E.64 desc[UR36][R10.64], R34 ;  /* 0x000000220a00a985 */ /* 0x000fe2000c101b24 */
[C---:B0-----:R-:W-:Y:S02]  /*10900*/  @!P3 LEA R24, P2, R187.reuse, R39, 0x2 ;  /* 0x00000027bb18b211 */ /* 0x041fe400078410ff */
[-C--:B------:R-:W-:Y:S02]  /*10910*/  @!P4 LEA.HI.X R21, R188, R3.reuse, R219, 0x2, P5 ;  /* 0x00000003bc15c211 */ /* 0x080fe400028f14db */
[----:B------:R-:W-:Y:S02]  /*10920*/  @!P3 LEA.HI.X R25, R187, R3, R218, 0x2, P2 ;  /* 0x00000003bb19b211 */ /* 0x000fe400010f14da */
[----:B------:R-:W-:Y:S01]  /*10930*/  ISETP.GE.AND P2, PT, R184, UR4, PT ;  /* 0x00000004b8007c0c */ /* 0x000fe2000bf46270 */
[----:B------:R0:W-:Y:S01]  /*10940*/  @!P4 ST.E.64 desc[UR36][R20.64], R28 ;  /* 0x0000001c1400c985 */ /* 0x0001e2000c101b24 */
[----:B---3--:R-:W-:-:S02]  /*10950*/  @!P0 LEA R30, P4, R186, R39, 0x2 ;  /* 0x00000027ba1e8211 */ /* 0x008fc400078810ff */
[----:B----4-:R-:W-:Y:S01]  /*10960*/  @!P1 LEA R32, P5, R185, R39, 0x2 ;  /* 0x00000027b9209211 */ /* 0x010fe200078a10ff */
[----:B------:R-:W-:Y:S01]  /*10970*/  @!P3 ST.E.64 desc[UR36][R24.64], R26 ;  /* 0x0000001a1800b985 */ /* 0x000fe2000c101b24 */
[----:B------:R-:W-:Y:S02]  /*10980*/  ISETP.GE.AND P3, PT, R23, UR4, PT ;  /* 0x0000000417007c0c */ /* 0x000fe4000bf66270 */
[-C--:B------:R-:W-:Y:S02]  /*10990*/  @!P0 LEA.HI.X R31, R186, R3.reuse, R217, 0x2, P4 ;  /* 0x00000003ba1f8211 */ /* 0x080fe400020f14d9 */
[----:B------:R-:W-:Y:S02]  /*109a0*/  @!P1 LEA.HI.X R33, R185, R3, R216, 0x2, P5 ;  /* 0x00000003b9219211 */ /* 0x000fe400028f14d8 */
[----:B------:R-:W-:Y:S01]  /*109b0*/  ISETP.GE.AND P5, PT, R22, UR4, PT ;  /* 0x0000000416007c0c */ /* 0x000fe2000bfa6270 */
[----:B------:R1:W-:Y:S01]  /*109c0*/  @!P0 ST.E.64 desc[UR36][R30.64], R14 ;  /* 0x0000000e1e008985 */ /* 0x0003e2000c101b24 */
[----:B-----5:R-:W-:Y:S01]  /*109d0*/  @!P2 LEA R8, P0, R184, R39, 0x2 ;  /* 0x00000027b808a211 */ /* 0x020fe200078010ff */
[----:B0-----:R-:W-:Y:S01]  /*109e0*/  VIADD R28, R2, 0xf0 ;  /* 0x000000f0021c7836 */ /* 0x001fe20000000000 */
[----:B------:R-:W-:Y:S01]  /*109f0*/  ISETP.GE.AND P4, PT, R19, UR4, PT ;  /* 0x0000000413007c0c */ /* 0x000fe2000bf86270 */
[----:B------:R0:W-:Y:S01]  /*10a00*/  @!P1 ST.E.64 desc[UR36][R32.64], R12 ;  /* 0x0000000c20009985 */ /* 0x0001e2000c101b24 */
[----:B------:R-:W-:-:S02]  /*10a10*/  ISETP.GE.AND P1, PT, R0, UR4, PT ;  /* 0x0000000400007c0c */ /* 0x000fc4000bf26270 */
[C---:B------:R-:W-:Y:S02]  /*10a20*/  @!P3 LEA R10, P6, R23.reuse, R39, 0x2 ;  /* 0x00000027170ab211 */ /* 0x040fe400078c10ff */
[-C--:B------:R-:W-:Y:S02]  /*10a30*/  @!P2 LEA.HI.X R9, R184, R3.reuse, R215, 0x2, P0 ;  /* 0x00000003b809a211 */ /* 0x080fe400000f14d7 */
[----:B------:R-:W-:Y:S02]  /*10a40*/  ISETP.GE.AND P0, PT, R28, UR4, PT ;  /* 0x000000041c007c0c */ /* 0x000fe4000bf06270 */
[----:B------:R-:W-:Y:S01]  /*10a50*/  @!P3 LEA.HI.X R11, R23, R3, R214, 0x2, P6 ;  /* 0x00000003170bb211 */ /* 0x000fe200030f14d6 */
[----:B------:R-:W-:Y:S01]  /*10a60*/  @!P2 ST.E.64 desc[UR36][R8.64], R6 ;  /* 0x000000060800a985 */ /* 0x000fe2000c101b24 */
[----:B------:R-:W-:Y:S02]  /*10a70*/  ISETP.GE.AND P2, PT, R18, UR4, PT ;  /* 0x0000000412007c0c */ /* 0x000fe4000bf46270 */
[----:B-1----:R-:W-:Y:S01]  /*10a80*/  SHF.R.S32.HI R14, RZ, 0x1f, R0 ;  /* 0x0000001fff0e7819 */ /* 0x002fe20000011400 */
[----:B------:R1:W-:Y:S01]  /*10a90*/  @!P3 ST.E.64 desc[UR36][R10.64], R4 ;  /* 0x000000040a00b985 */ /* 0x0003e2000c101b24 */
[----:B0-----:R-:W-:-:S02]  /*10aa0*/  @!P5 LEA R12, P6, R22, R39, 0x2 ;  /* 0x00000027160cd211 */ /* 0x001fc400078c10ff */
[----:B------:R-:W-:Y:S02]  /*10ab0*/  @!P1 LEA R20, P3, R0, R39, 0x2 ;  /* 0x0000002700149211 */ /* 0x000fe400078610ff */
[----:B------:R-:W-:Y:S02]  /*10ac0*/  @!P5 LEA.HI.X R13, R22, R3, R213, 0x2, P6 ;  /* 0x00000003160dd211 */ /* 0x000fe400030f14d5 */
[----:B------:R-:W-:Y:S02]  /*10ad0*/  SHF.R.S32.HI R15, RZ, 0x1f, R28 ;  /* 0x0000001fff0f7819 */ /* 0x000fe4000001141c */
[----:B------:R-:W-:Y:S01]  /*10ae0*/  @!P0 LEA R24, P6, R28, R39, 0x2 ;  /* 0x000000271c188211 */ /* 0x000fe200078c10ff */
[----:B------:R0:W-:Y:S01]  /*10af0*/  @!P5 ST.E.64 desc[UR36][R12.64], R148 ;  /* 0x000000940c00d985 */ /* 0x0001e2000c101b24 */
[----:B------:R-:W-:Y:S02]  /*10b00*/  @!P1 LEA.HI.X R21, R0, R3, R14, 0x2, P3 ;  /* 0x0000000300159211 */ /* 0x000fe400018f140e */
[----:B------:R-:W-:-:S02]  /*10b10*/  @!P4 LEA R14, P3, R19, R39, 0x2 ;  /* 0x00000027130ec211 */ /* 0x000fc400078610ff */
[-C--:B------:R-:W-:Y:S02]  /*10b20*/  @!P0 LEA.HI.X R25, R28, R3.reuse, R15, 0x2, P6 ;  /* 0x000000031c198211 */ /* 0x080fe400030f140f */
[----:B------:R-:W-:Y:S02]  /*10b30*/  @!P4 LEA.HI.X R15, R19, R3, R212, 0x2, P3 ;  /* 0x00000003130fc211 */ /* 0x000fe400018f14d4 */
[----:B------:R-:W-:Y:S02]  /*10b40*/  SHF.R.S32.HI R0, RZ, 0x1f, R18 ;  /* 0x0000001fff007819 */ /* 0x000fe40000011412 */
[C---:B-1----:R-:W-:Y:S01]  /*10b50*/  @!P2 LEA R4, P3, R18.reuse, R39, 0x2 ;  /* 0x000000271204a211 */ /* 0x042fe200078610ff */
[----:B------:R0:W-:Y:S03]  /*10b60*/  @!P4 ST.E.64 desc[UR36][R14.64], R146 ;  /* 0x000000920e00c985 */ /* 0x0001e6000c101b24 */
[----:B------:R-:W-:Y:S01]  /*10b70*/  @!P2 LEA.HI.X R5, R18, R3, R0, 0x2, P3 ;  /* 0x000000031205a211 */ /* 0x000fe200018f1400 */
[----:B------:R-:W-:-:S04]  /*10b80*/  VIADD R0, R2, 0xf8 ;  /* 0x000000f802007836 */ /* 0x000fc80000000000 */
[----:B------:R0:W-:Y:S04]  /*10b90*/  @!P2 ST.E.64 desc[UR36][R4.64], R156 ;  /* 0x0000009c0400a985 */ /* 0x0001e8000c101b24 */
[----:B------:R0:W-:Y:S04]  /*10ba0*/  @!P1 ST.E.64 desc[UR36][R20.64], R154 ;  /* 0x0000009a14009985 */ /* 0x0001e8000c101b24 */
[----:B------:R0:W-:Y:S01]  /*10bb0*/  @!P0 ST.E.64 desc[UR36][R24.64], R124 ;  /* 0x0000007c18008985 */ /* 0x0001e2000c101b24 */
[----:B------:R-:W-:-:S13]  /*10bc0*/  ISETP.GE.AND P0, PT, R0, UR4, PT ;  /* 0x0000000400007c0c */ /* 0x000fda000bf06270 */
[----:B0-----:R-:W-:Y:S05]  /*10bd0*/  @P0 BRA `(.L_x_1559) ;  /* 0x0000000c00dc0947 */ /* 0x001fea0003800000 */
[----:B------:R-:W-:Y:S02]  /*10be0*/  LEA R4, P0, R0, R39, 0x2 ;  /* 0x0000002700047211 */ /* 0x000fe400078010ff */
[----:B------:R-:W-:-:S04]  /*10bf0*/  SHF.R.S32.HI R5, RZ, 0x1f, R0 ;  /* 0x0000001fff057819 */ /* 0x000fc80000011400 */
[----:B------:R-:W-:-:S05]  /*10c00*/  LEA.HI.X R5, R0, R3, R5, 0x2, P0 ;  /* 0x0000000300057211 */ /* 0x000fca00000f1405 */
[----:B------:R0:W-:Y:S01]  /*10c10*/  ST.E.64 desc[UR36][R4.64], R122 ;  /* 0x0000007a04007985 */ /* 0x0001e2000c101b24 */
[----:B------:R-:W-:Y:S05]  /*10c20*/  BRA `(.L_x_1559) ;  /* 0x0000000c00c87947 */ /* 0x000fea0003800000 */
.L_x_1550:
        /* <DEDUP_REMOVED lines=9> */
[----:B------:R-:W-:Y:S01]  /*10cc0*/  UISETP.NE.U32.AND UP1, UPT, UR8, URZ, UPT ;  /* 0x0000003f0800728c */ /* 0x000fe2000bf25070 */
[----:B------:R-:W-:Y:S02]  /*10cd0*/  ULDC UR4, c[0x0][0xa88] ;  /* 0x0002a20000047ab9 */ /* 0x000fe40000000800 */
[----:B------:R-:W2:Y:S01]  /*10ce0*/  @P1 LDG.E R3, desc[UR36][R4.64] ;  /* 0x0000002404031981 */ /* 0x000ea2000c1e1900 */
[----:B------:R-:W-:Y:S01]  /*10cf0*/  UISETP.NE.AND.EX UP1, UPT, UR9, URZ, UPT, UP1 ;  /* 0x0000003f0900728c */ /* 0x000fe2000bf25310 */
[----:B------:R-:W-:Y:S01]  /*10d00*/  IMAD.U32 R0, RZ, RZ, UR4 ;  /* 0x00000004ff007e24 */ /* 0x000fe2000f8e00ff */
[----:B------:R-:W0:Y:S04]  /*10d10*/  S2R R10, SR_TID.X ;  /* 0x00000000000a7919 */ /* 0x000e280000002100 */
[----:B------:R-:W-:-:S05]  /*10d20*/  PLOP3.LUT P2, PT, PT, PT, UP1, 0x80, 0x0 ;  /* 0x000000000000781c */ /* 0x000fca0003f4f018 */
[----:B------:R-:W-:Y:S02]  /*10d30*/  @UP1 ULDC.64 UR8, c[0x0][0xc08] ;  /* 0x0003020000081ab9 */ /* 0x000fe40000000a00 */
[----:B------:R-:W-:-:S06]  /*10d40*/  @UP1 UIMAD.WIDE UR8, UR58, 0x4, UR8 ;  /* 0x000000043a0818a5 */ /* 0x000fcc000f8e0208 */
[----:B------:R-:W-:Y:S02]  /*10d50*/  IMAD.U32 R6, RZ, RZ, UR8 ;  /* 0x00000008ff067e24 */ /* 0x000fe4000f8e00ff */
[----:B------:R-:W-:-:S05]  /*10d60*/  IMAD.U32 R7, RZ, RZ, UR9 ;  /* 0x00000009ff077e24 */ /* 0x000fca000f8e00ff */
[----:B------:R1:W5:Y:S01]  /*10d70*/  @P2 LDG.E R0, desc[UR36][R6.64] ;  /* 0x0000002406002981 */ /* 0x000362000c1e1900 */
[----:B------:R-:W-:Y:S01]  /*10d80*/  UMOV UR4, URZ ;  /* 0x0000003f00047c82 */ /* 0x000fe20008000000 */
[----:B0-----:R-:W-:-:S05]  /*10d90*/  VIADD R8, R10, 0xffffff80 ;  /* 0xffffff800a087836 */ /* 0x001fca0000000000 */
[----:B------:R-:W-:Y:S02]  /*10da0*/  ISETP.GT.AND P0, PT, R8, 0x7f, PT ;  /* 0x0000007f0800780c */ /* 0x000fe40003f04270 */
[----:B--2---:R-:W-:Y:S01]  /*10db0*/  @P1 R2UR UR4, R3 ;  /* 0x00000000030412ca */ /* 0x004fe200000e0000 */
[----:B-1----:R-:W-:-:S14]  /*10dc0*/  @P2 BRA `(.L_x_1562) ;  /* 0x0000000000102947 */ /* 0x002fdc0003800000 */
[----:B------:R-:W-:Y:S05]  /*10dd0*/  @!P1 BRA `(.L_x_1562) ;  /* 0x00000000000c9947 */ /* 0x000fea0003800000 */
[----:B------:R-:W2:Y:S04]  /*10de0*/  LDG.E R3, desc[UR36][R4.64] ;  /* 0x0000002404037981 */ /* 0x000ea8000c1e1900 */
[----:B-----5:R-:W2:Y:S02]  /*10df0*/  LDG.E R0, desc[UR36][R4.64+0x4] ;  /* 0x0000042404007981 */ /* 0x020ea4000c1e1900 */
[----:B--2---:R-:W-:-:S07]  /*10e00*/  IMAD.IADD R0, R0, 0x1, -R3 ;  /* 0x0000000100007824 */ /* 0x004fce00078e0a03 */
.L_x_1562:
[----:B------:R-:W-:Y:S01]  /*10e10*/  USHF.R.S32.HI UR12, URZ, 0x1f, UR58 ;  /* 0x0000001f3f0c7899 */ /* 0x000fe2000801143a */
[----:B------:R-:W-:Y:S01]  /*10e20*/  BSSY B1, `(.L_x_1563) ;  /* 0x0000039000017945 */ /* 0x000fe20003800000 */
[----:B------:R-:W-:Y:S02]  /*10e30*/  USHF.R.S32.HI UR18, URZ, 0x1f, UR4 ;  /* 0x0000001f3f127899 */ /* 0x000fe40008011404 */
[----:B------:R-:W-:Y:S02]  /*10e40*/  USEL UR7, UR58, URZ, !UP0 ;  /* 0x0000003f3a077287 */ /* 0x000fe4000c000000 */
[----:B------:R-:W-:Y:S01]  /*10e50*/  USEL UR12, UR12, URZ, !UP0 ;  /* 0x0000003f0c0c7287 */ /* 0x000fe2000c000000 */
[----:B------:R-:W-:Y:S11]  /*10e60*/  @P0 BRA `(.L_x_1564) ;  /* 0x0000000000d00947 */ /* 0x000ff60003800000 */
[----:B------:R-:W0:Y:S01]  /*10e70*/  LDC R9, c[0x0][0xbe8] ;  /* 0x0002fa00ff097b82 */ /* 0x000e220000000800 */
[----:B------:R-:W-:-:S05]  /*10e80*/  IMAD.U32 R6, RZ, RZ, UR48 ;  /* 0x00000030ff067e24 */ /* 0x000fca000f8e00ff */
[----:B------:R-:W-:Y:S01]  /*10e90*/  IADD3 R6, R6, -0x80, R10 ;  /* 0xffffff8006067810 */ /* 0x000fe20007ffe00a */
        /* <DEDUP_REMOVED lines=49> */
.L_x_1564:
[----:B------:R-:W-:Y:S05]  /*111b0*/  BSYNC B1 ;  /* 0x0000000000017941 */ /* 0x000fea0003800000 */
.L_x_1563:
        /* <DEDUP_REMOVED lines=14> */
[----:B------:R-:W-:-:S03]  /*112a0*/  UIADD3 UR9, UR9, UR10, URZ ;  /* 0x0000000a09097290 */ /* 0x000fc6000fffe03f */
[----:B------:R-:W-:Y:S01]  /*112b0*/  IMAD R3, R10, 0x20, R13 ;  /* 0x000000200a037824 */ /* 0x000fe200078e020d */
[----:B------:R-:W-:Y:S02]  /*112c0*/  ULDC.64 UR10, c[0x0][0xae8] ;  /* 0x0002ba00000a7ab9 */ /* 0x000fe40000000a00 */
[----:B------:R-:W-:Y:S01]  /*112d0*/  UIMAD.WIDE.U32 UR8, UR55, UR10, UR8 ;  /* 0x0000000a370872a5 */ /* 0x000fe2000f8e0008 */
[----:B------:R-:W-:Y:S01]  /*112e0*/  VIADD R8, R3, UR48 ;  /* 0x0000003003087c36 */ /* 0x000fe20008000000 */
[----:B-1----:R-:W-:Y:S02]  /*112f0*/  ISETP.NE.AND P0, PT, R11, 0x1, PT ;  /* 0x000000010b00780c */ /* 0x002fe40003f05270 */
[----:B------:R-:W-:Y:S01]  /*11300*/  UIMAD UR9, UR55, UR11, UR9 ;  /* 0x0000000b370972a4 */ /* 0x000fe2000f8e0209 */
[----:B------:R-:W-:Y:S02]  /*11310*/  IMAD.MOV.U32 R3, RZ, RZ, R8 ;  /* 0x000000ffff037224 */ /* 0x000fe400078e0008 */
[----:B------:R-:W-:-:S02]  /*11320*/  ULDC.64 UR10, c[0x0][0xaf0] ;  /* 0x0002bc00000a7ab9 */ /* 0x000fc40000000a00 */
[----:B------:R-:W-:Y:S02]  /*11330*/  UIMAD UR12, UR12, UR10, URZ ;  /* 0x0000000a0c0c72a4 */ /* 0x000fe4000f8e023f */
[----:B------:R-:W-:Y:S02]  /*11340*/  UIMAD.WIDE.U32 UR8, UR7, UR10, UR8 ;  /* 0x0000000a070872a5 */ /* 0x000fe4000f8e0008 */
[----:B------:R-:W-:Y:S02]  /*11350*/  UIMAD UR4, UR7, UR11, UR12 ;  /* 0x0000000b070472a4 */ /* 0x000fe4000f8e020c */
[----:B------:R-:W0:Y:S02]  /*11360*/  @P0 LDC R5, c[0x0][0xbec] ;  /* 0x0002fb00ff050b82 */ /* 0x000e240000000800 */
[----:B------:R-:W-:Y:S01]  /*11370*/  UIADD3 UR4, UR9, UR4, URZ ;  /* 0x0000000409047290 */ /* 0x000fe2000fffe03f */
[----:B------:R-:W-:-:S05]  /*11380*/  ULDC.64 UR10, c[0x0][0xae0] ;  /* 0x0002b800000a7ab9 */ /* 0x000fca0000000a00 */
[----:B------:R-:W1:Y:S01]  /*11390*/  @P0 LDC R7, c[0x0][0xbf0] ;  /* 0x0002fc00ff070b82 */ /* 0x000e620000000800 */
[----:B0-----:R-:W-:-:S04]  /*113a0*/  @P0 IMAD.HI.U32 R4, R8, R5, RZ ;  /* 0x0000000508040227 */ /* 0x001fc800078e00ff */
[----:B------:R-:W-:Y:S02]  /*113b0*/  IMAD.U32 R5, RZ, RZ, UR9 ;  /* 0x00000009ff057e24 */ /* 0x000fe4000f8e00ff */
[----:B------:R-:W-:Y:S01]  /*113c0*/  IMAD.U32 R5, RZ, RZ, UR4 ;  /* 0x00000004ff057e24 */ /* 0x000fe2000f8e00ff */
[----:B-1----:R-:W-:Y:S01]  /*113d0*/  @P0 SHF.R.U32.HI R3, RZ, R7, R4 ;  /* 0x00000007ff030219 */ /* 0x002fe20000011604 */
[----:B------:R-:W-:Y:S01]  /*113e0*/  IMAD.U32 R4, RZ, RZ, UR8 ;  /* 0x00000008ff047e24 */ /* 0x000fe2000f8e00ff */
[----:B------:R-:W-:Y:S02]  /*113f0*/  ULDC.64 UR8, c[0x0][0xad8] ;  /* 0x0002b60000087ab9 */ /* 0x000fe40000000a00 */
[--C-:B------:R-:W-:Y:S01]  /*11400*/  SHF.R.S32.HI R6, RZ, 0x1f, R3.reuse ;  /* 0x0000001fff067819 */ /* 0x100fe20000011403 */
[----:B------:R-:W-:Y:S02]  /*11410*/  IMAD.MOV R7, RZ, RZ, -R3 ;  /* 0x000000ffff077224 */ /* 0x000fe400078e0a03 */
[----:B------:R-:W-:-:S04]  /*11420*/  IMAD.WIDE.U32 R4, R3, UR10, R4 ;  /* 0x0000000a03047c25 */ /* 0x000fc8000f8e0004 */
[----:B------:R-:W-:Y:S02]  /*11430*/  IMAD R7, R11, R7, R8 ;  /* 0x000000070b077224 */ /* 0x000fe400078e0208 */
[----:B------:R-:W-:Y:S02]  /*11440*/  IMAD R6, R6, UR10, RZ ;  /* 0x0000000a06067c24 */ /* 0x000fe4000f8e02ff */
[----:B------:R-:W-:Y:S02]  /*11450*/  VIADD R8, R13, UR48 ;  /* 0x000000300d087c36 */ /* 0x000fe40008000000 */
[----:B------:R-:W-:Y:S01]  /*11460*/  IMAD R9, R3, UR11, R6 ;  /* 0x0000000b03097c24 */ /* 0x000fe2000f8e0206 */
[----:B------:R-:W-:Y:S01]  /*11470*/  SHF.R.S32.HI R6, RZ, 0x1f, R7 ;  /* 0x0000001fff067819 */ /* 0x000fe20000011407 */
[----:B-----5:R-:W-:Y:S02]  /*11480*/  IMAD R11, R0, R11, RZ ;  /* 0x0000000b000b7224 */ /* 0x020fe400078e02ff */
[----:B------:R-:W-:-:S02]  /*11490*/  IMAD.IADD R5, R5, 0x1, R9 ;  /* 0x0000000105057824 */ /* 0x000fc400078e0209 */
[----:B------:R-:W-:Y:S02]  /*114a0*/  IMAD R6, R6, UR8, RZ ;  /* 0x0000000806067c24 */ /* 0x000fe4000f8e02ff */
[----:B------:R-:W-:-:S04]  /*114b0*/  IMAD.WIDE.U32 R4, R7, UR8, R4 ;  /* 0x0000000807047c25 */ /* 0x000fc8000f8e0004 */
[----:B------:R-:W-:Y:S01]  /*114c0*/  IMAD R9, R7, UR9, R6 ;  /* 0x0000000907097c24 */ /* 0x000fe2000f8e0206 */
[----:B------:R-:W-:Y:S01]  /*114d0*/  ULDC.64 UR8, c[0x0][0xa80] ;  /* 0x0002a00000087ab9 */ /* 0x000fe20000000a00 */
[----:B------:R-:W-:Y:S01]  /*114e0*/  VIADD R3, R8, 0x40 ;  /* 0x0000004008037836 */ /* 0x000fe20000000000 */
[----:B------:R-:W-:Y:S01]  /*114f0*/  LEA R6, P2, R4, UR8, 0x1 ;  /* 0x0000000804067c11 */ /* 0x000fe2000f8408ff */
[----:B------:R-:W-:Y:S02]  /*11500*/  IMAD.IADD R5, R5, 0x1, R9 ;  /* 0x0000000105057824 */ /* 0x000fe400078e0209 */
[----:B------:R-:W-:Y:S01]  /*11510*/  VIADD R0, R8, 0x20 ;  /* 0x0000002008007836 */ /* 0x000fe20000000000 */
[-C--:B------:R-:W-:Y:S01]  /*11520*/  ISETP.GE.AND P0, PT, R3, R11.reuse, PT ;  /* 0x0000000b0300720c */ /* 0x080fe20003f06270 */
[----:B------:R-:W-:Y:S01]  /*11530*/  IMAD.SHL.U32 R7, R10, 0x8, RZ ;  /* 0x000000080a077824 */ /* 0x000fe200078e00ff */
[----:B------:R-:W-:Y:S02]  /*11540*/  LEA.HI.X R3, R4, UR9, R5, 0x1, P2 ;  /* 0x0000000904037c11 */ /* 0x000fe400090f0c05 */
[-C--:B------:R-:W-:Y:S01]  /*11550*/  ISETP.GE.AND P2, PT, R8, R11.reuse, PT ;  /* 0x0000000b0800720c */ /* 0x080fe20003f46270 */
[C---:B------:R-:W-:Y:S01]  /*11560*/  VIADD R9, R7.reuse, 0x80 ;  /* 0x0000008007097836 */ /* 0x040fe20000000000 */
[----:B------:R-:W-:Y:S01]  /*11570*/  ISETP.GE.AND P1, PT, R0, R11, PT ;  /* 0x0000000b0000720c */ /* 0x000fe20003f26270 */
[C---:B------:R-:W-:Y:S01]  /*11580*/  VIADD R15, R7.reuse, 0xc0 ;  /* 0x000000c0070f7836 */ /* 0x040fe20000000000 */
[----:B------:R0:W1:Y:S01]  /*11590*/  SHFL.IDX PT, R4, R6, RZ, 0x181f ;  /* 0x00181fff06047589 */ /* 0x00006200000e0000 */
[----:B------:R-:W-:Y:S01]  /*115a0*/  VIADD R13, R7, 0x40 ;  /* 0x00000040070d7836 */ /* 0x000fe20000000000 */
[----:B------:R-:W-:-:S02]  /*115b0*/  SHF.R.S32.HI R12, RZ, 0x1f, R7 ;  /* 0x0000001fff0c7819 */ /* 0x000fc40000011407 */
[----:B------:R0:W2:Y:S01]  /*115c0*/  SHFL.IDX PT, R0, R3, RZ, 0x181f ;  /* 0x00181fff03007589 */ /* 0x0000a200000e0000 */
[----:B------:R-:W-:Y:S02]  /*115d0*/  SHF.R.S32.HI R10, RZ, 0x1f, R9 ;  /* 0x0000001fff0a7819 */ /* 0x000fe40000011409 */
[----:B------:R-:W-:Y:S02]  /*115e0*/  SHF.R.S32.HI R14, RZ, 0x1f, R15 ;  /* 0x0000001fff0e7819 */ /* 0x000fe4000001140f */
        /* <DEDUP_REMOVED lines=19> */
.L_x_1566:
[----:B------:R-:W-:Y:S05]  /*11720*/  BSYNC B1 ;  /* 0x0000000000017941 */ /* 0x000fea0003800000 */
.L_x_1565:
        /* <DEDUP_REMOVED lines=21> */
.L_x_1568:
[----:B------:R-:W-:Y:S05]  /*11880*/  BSYNC B1 ;  /* 0x0000000000017941 */ /* 0x000fea0003800000 */
.L_x_1567:
        /* <DEDUP_REMOVED lines=21> */
.L_x_1570:
[----:B------:R-:W-:Y:S05]  /*119e0*/  BSYNC B1 ;  /* 0x0000000000017941 */ /* 0x000fea0003800000 */
.L_x_1569:
        /* <DEDUP_REMOVED lines=22> */
.L_x_1559:
[----:B------:R-:W-:Y:S05]  /*11b50*/  BSYNC B0 ;  /* 0x0000000000007941 */ /* 0x000fea0003800000 */
.L_x_1549:
[----:B------:R-:W-:Y:S02]  /*11b60*/  ULDC UR4, c[0x0][0xc3c] ;  /* 0x00030f0000047ab9 */ /* 0x000fe40000000800 */
[----:B------:R-:W-:-:S06]  /*11b70*/  UISETP.GE.AND UP0, UPT, UR54, UR4, UPT ;  /* 0x000000043600728c */ /* 0x000fcc000bf06270 */
[----:B------:R-:W-:-:S13]  /*11b80*/  PLOP3.LUT P0, PT, PT, PT, UP0, 0x80, 0x0 ;  /* 0x000000000000781c */ /* 0x000fda0003f0f008 */
[----:B------:R-:W-:Y:S05]  /*11b90*/  @!P0 BRA `(.L_x_1571) ;  /* 0xfffffef400548947 */ /* 0x000fea000383ffff */
[----:B------:R-:W-:Y:S05]  /*11ba0*/  EXIT ;  /* 0x000000000000794d */ /* 0x000fea0003800000 */
.L_x_1458:
[----:B------:R-:W-:-:S08]  /*11bb0*/  NOP ;  /* 0x0000000000007918 */ /* 0x000fd00000000000 */
[----:B0-----:R-:W0:-:S00]  /*11bc0*/  USETMAXREG.DEALLOC.CTAPOOL 0x28 ;  /* 0x00000028000079c8 */ /* 0x001e0000080e0500 */
        /* <DEDUP_REMOVED lines=14> */
[----:B------:R-:W-:Y:S02]  /*11cb0*/  IMAD.MOV.U32 R0, RZ, RZ, RZ ;  /* 0x000000ffff007224 */ /* 0x000fe400078e00ff */
[----:B------:R-:W-:Y:S01]  /*11cc0*/  IMAD.MOV.U32 R9, RZ, RZ, RZ ;  /* 0x000000ffff097224 */ /* 0x000fe200078e00ff */
[----:B0-----:R-:W-:-:S04]  /*11cd0*/  LOP3.LUT R7, R4, 0x1f, RZ, 0xc0, !PT ;  /* 0x0000001f04077812 */ /* 0x001fc800078ec0ff */
[----:B------:R-:W-:-:S04]  /*11ce0*/  ISETP.NE.AND P0, PT, R7, 0x1f, PT ;  /* 0x0000001f0700780c */ /* 0x000fc80003f05270 */
[----:B------:R-:W-:-:S13]  /*11cf0*/  ISETP.GE.OR P1, PT, R7, UR4, !P0 ;  /* 0x0000000407007c0c */ /* 0x000fda000c726670 */
[----:B------:R-:W0:Y:S08]  /*11d00*/  @!P1 LDC.64 R4, c[0x0][0xc80] ;  /* 0x00032000ff049b82 */ /* 0x000e300000000a00 */
[----:B------:R-:W1:Y:S01]  /*11d10*/  @!P1 LDC.64 R2, c[0x0][0xc78] ;  /* 0x00031e00ff029b82 */ /* 0x000e620000000a00 */
[----:B0-----:R-:W-:-:S05]  /*11d20*/  @!P1 IMAD.WIDE.U32 R4, R7, 0x4, R4 ;  /* 0x0000000407049825 */ /* 0x001fca00078e0004 */
[----:B------:R-:W2:Y:S01]  /*11d30*/  @!P1 LDG.E R0, desc[UR36][R4.64] ;  /* 0x0000002404009981 */ /* 0x000ea2000c1e1900 */
[----:B-1----:R-:W-:-:S05]  /*11d40*/  @!P1 IMAD.WIDE.U32 R2, R7, 0x4, R2 ;  /* 0x0000000407029825 */ /* 0x002fca00078e0002 */
        /* <DEDUP_REMOVED lines=21> */
[----:B------:R-:W1:Y:S01]  /*11ea0*/  S2R R11, SR_CTAID.X ;  /* 0x00000000000b7919 */ /* 0x000e620000002500 */
[----:B0-----:R-:W-:Y:S02]  /*11eb0*/  SEL R5, R4, RZ, P5 ;  /* 0x000000ff04057207 */ /* 0x001fe40002800000 */
[----:B------:R-:W0:Y:S03]  /*11ec0*/  LDC R4, c[0x0][0xc38] ;  /* 0x00030e00ff047b82 */ /* 0x000e260000000800 */
[----:B------:R-:W-:-:S05]  /*11ed0*/  IMAD.IADD R13, R2, 0x1, R5 ;  /* 0x00000001020d7824 */ /* 0x000fca00078e0205 */
[----:B------:R-:W0:Y:S02]  /*11ee0*/  SHFL.IDX PT, R5, R13, 0x1f, 0x1f ;  /* 0x03e01f000d057f89 */ /* 0x000e2400000e0000 */
[----:B0-----:R-:W-:-:S05]  /*11ef0*/  IMAD R6, R5, R4, RZ ;  /* 0x0000000405067224 */ /* 0x001fca00078e02ff */
[----:B-1----:R-:W-:Y:S01]  /*11f00*/  ISETP.GT.AND P6, PT, R6, R11, PT ;  /* 0x0000000b0600720c */ /* 0x002fe20003fc4270 */
[----:B------:R-:W-:-:S12]  /*11f10*/  IMAD.MOV.U32 R3, RZ, RZ, R6 ;  /* 0x000000ffff037224 */ /* 0x000fd800078e0006 */
[----:B------:R-:W-:Y:S05]  /*11f20*/  @P6 BRA `(.L_x_1573) ;  /* 0x0000000000a46947 */ /* 0x000fea0003800000 */
[----:B------:R-:W-:Y:S01]  /*11f30*/  IMAD.MOV.U32 R6, RZ, RZ, R3 ;  /* 0x000000ffff067224 */ /* 0x000fe200078e0003 */
[----:B------:R-:W-:Y:S01]  /*11f40*/  UMOV UR4, URZ ;  /* 0x0000003f00047c82 */ /* 0x000fe20008000000 */
[----:B------:R-:W-:-:S05]  /*11f50*/  ULDC UR5, c[0x0][0xc3c] ;  /* 0x00030f0000057ab9 */ /* 0x000fca0000000800 */
.L_x_1575:
        /* <DEDUP_REMOVED lines=10> */
[----:B------:R0:W2:Y:S01]  /*12000*/  @!P6 LDG.E R0, desc[UR36][R4.64] ;  /* 0x000000240400e981 */ /* 0x0000a2000c1e1900 */
[----:B-1----:R-:W-:-:S04]  /*12010*/  @!P6 IMAD.WIDE R2, R9, 0x4, R2 ;  /* 0x000000040902e825 */ /* 0x002fc800078e0202 */
[----:B------:R-:W-:Y:S01]  /*12020*/  IMAD.MOV.U32 R9, RZ, RZ, RZ ;  /* 0x000000ffff097224 */ /* 0x000fe200078e00ff */
[----:B0-----:R-:W0:Y:S05]  /*12030*/  LDC R4, c[0x0][0xc38] ;  /* 0x00030e00ff047b82 */ /* 0x001e2a0000000800 */
[----:B------:R-:W2:Y:S02]  /*12040*/  @!P6 LDG.E R9, desc[UR36][R2.64] ;  /* 0x000000240209e981 */ /* 0x000ea4000c1e1900 */
[----:B--2---:R-:W-:-:S05]  /*12050*/  IMAD R15, R0, R9, RZ ;  /* 0x00000009000f7224 */ /* 0x004fca00078e02ff */
        /* <DEDUP_REMOVED lines=20> */
[----:B------:R-:W-:Y:S02]  /*121a0*/  IMAD.MOV.U32 R13, RZ, RZ, R2 ;  /* 0x000000ffff0d7224 */ /* 0x000fe400078e0002 */
[----:B------:R-:W-:-:S07]  /*121b0*/  IMAD.MOV.U32 R3, RZ, RZ, R5 ;  /* 0x000000ffff037224 */ /* 0x000fce00078e0005 */
.L_x_1573:
[----:B------:R-:W-:Y:S02]  /*121c0*/  IMAD.IADD R28, R6, 0x1, -R3 ;  /* 0x00000001061c7824 */ /* 0x000fe400078e0a03 */
[----:B------:R-:W-:Y:S02]  /*121d0*/  IMAD.MOV.U32 R3, RZ, RZ, RZ ;  /* 0x000000ffff037224 */ /* 0x000fe400078e00ff */
[----:B------:R-:W-:-:S05]  /*121e0*/  IMAD R2, R13, R4, R28 ;  /* 0x000000040d027224 */ /* 0x000fca00078e021c */
[----:B------:R-:W-:-:S13]  /*121f0*/  ISETP.GT.AND P0, PT, R2, R11, PT ;  /* 0x0000000b0200720c */ /* 0x000fda0003f04270 */
[----:B------:R-:W-:Y:S02]  /*12200*/  VOTEU.ANY UR6, UPT, !P0 ;  /* 0x0000000000067886 */ /* 0x000fe400040e0100 */
[----:B------:R-:W-:Y:S02]  /*12210*/  UPOPC UR5, UR6 ;  /* 0x00000006000572bf */ /* 0x000fe40008000000 */
[----:B------:R-:W-:Y:S02]  /*12220*/  ISETP.NE.AND P0, PT, RZ, UR6, PT ;  /* 0x00000006ff007c0c */ /* 0x000fe4000bf05270 */
[----:B------:R-:W-:Y:S02]  /*12230*/  UIADD3 UR42, UR5, UR4, URZ ;  /* 0x00000004052a7290 */ /* 0x000fe4000fffe03f */
[----:B------:R-:W-:Y:S02]  /*12240*/  IMAD.U32 R2, RZ, RZ, UR5 ;  /* 0x00000005ff027e24 */ /* 0x000fe4000f8e00ff */
[----:B------:R-:W-:-:S03]  /*12250*/  IMAD.U32 R5, RZ, RZ, UR5 ;  /* 0x00000005ff057e24 */ /* 0x000fc6000f8e00ff */
[----:B------:R-:W0:Y:S04]  /*12260*/  SHFL.IDX PT, R9, R9, R2, 0x1f ;  /* 0x00001f0209097589 */ /* 0x000e2800000e0000 */
[----:B------:R1:W2:Y:S01]  /*12270*/  SHFL.IDX PT, R0, R0, R5, 0x1f ;  /* 0x00001f0500007589 */ /* 0x0002a200000e0000 */
[----:B0-----:R-:W-:Y:S01]  /*12280*/  ISETP.NE.AND P1, PT, R9, 0x1, PT ;  /* 0x000000010900780c */ /* 0x001fe20003f25270 */
[----:B-1----:R-:W-:-:S12]  /*12290*/  @!P0 BRA `(.L_x_1576) ;  /* 0x00000000000c8947 */ /* 0x002fd80003800000 */
[----:B------:R-:W-:-:S06]  /*122a0*/  UIADD3 UR4, UR5, -0x1, URZ ;  /* 0xffffffff05047890 */ /* 0x000fcc000fffe03f */
[----:B------:R-:W-:-:S05]  /*122b0*/  IMAD.U32 R2, RZ, RZ, UR4 ;  /* 0x00000004ff027e24 */ /* 0x000fca000f8e00ff */
[----:B------:R0:W1:Y:S02]  /*122c0*/  SHFL.IDX PT, R3, R13, R2, 0x1f ;  /* 0x00001f020d037589 */ /* 0x00006400000e0000 */
.L_x_1576:
[----:B-1----:R-:W-:-:S04]  /*122d0*/  IMAD R28, R3, R4, R28 ;  /* 0x00000004031c7224 */ /* 0x002fc800078e021c */
[----:B------:R-:W-:Y:S01]  /*122e0*/  IMAD.IADD R5, R11, 0x1, -R28 ;  /* 0x000000010b057824 */ /* 0x000fe200078e0a1c */
[----:B------:R-:W-:Y:S06]  /*122f0*/  @!P1 BRA `(.L_x_1577) ;  /* 0x0000000000e89947 */ /* 0x000fec0003800000 */
[-C--:B--2---:R-:W-:Y:S02]  /*12300*/  IABS R12, R0.reuse ;  /* 0x00000000000c7213 */ /* 0x084fe40000000000 */
[----:B------:R-:W-:Y:S02]  /*12310*/  IABS R4, R9 ;  /* 0x0000000900047213 */ /* 0x000fe40000000000 */
[----:B------:R-:W1:Y:S01]  /*12320*/  I2F.RP R6, R12 ;  /* 0x0000000c00067306 */ /* 0x000e620000209400 */
[----:B------:R-:W-:-:S07]  /*12330*/  IABS R10, R0 ;  /* 0x00000000000a7213 */ /* 0x000fce0000000000 */
[----:B------:R-:W2:Y:S08]  /*12340*/  I2F.RP R8, R4 ;  /* 0x0000000400087306 */ /* 0x000eb00000209400 */
[----:B-1----:R-:W0:Y:S08]  /*12350*/  MUFU.RCP R6, R6 ;  /* 0x0000000600067308 */ /* 0x002e300000001000 */
[----:B--2---:R-:W-:Y:S01]  /*12360*/  MUFU.RCP R8, R8 ;  /* 0x0000000800087308 */ /* 0x004fe20000001000 */
[----:B0-----:R-:W-:Y:S01]  /*12370*/  VIADD R2, R6, 0xffffffe ;  /* 0x0ffffffe06027836 */ /* 0x001fe20000000000 */
[----:B------:R-:W-:-:S06]  /*12380*/  IABS R6, R5 ;  /* 0x0000000500067213 */ /* 0x000fcc0000000000 */
[----:B------:R0:W1:Y:S02]  /*12390*/  F2I.FTZ.U32.TRUNC.NTZ R3, R2 ;  /* 0x0000000200037305 */ /* 0x000064000021f000 */
[----:B0-----:R-:W-:Y:S02]  /*123a0*/  IMAD.MOV.U32 R2, RZ, RZ, RZ ;  /* 0x000000ffff027224 */ /* 0x001fe400078e00ff */
[----:B-1----:R-:W-:-:S04]  /*123b0*/  IMAD.MOV R11, RZ, RZ, -R3 ;  /* 0x000000ffff0b7224 */ /* 0x002fc800078e0a03 */
[----:B------:R-:W-:-:S04]  /*123c0*/  IMAD R11, R11, R12, RZ ;  /* 0x0000000c0b0b7224 */ /* 0x000fc800078e02ff */
[----:B------:R-:W-:-:S04]  /*123d0*/  IMAD.HI.U32 R3, R3, R11, R2 ;  /* 0x0000000b03037227 */ /* 0x000fc800078e0002 */
[----:B------:R-:W-:Y:S02]  /*123e0*/  IMAD.MOV R11, RZ, RZ, -R10 ;  /* 0x000000ffff0b7224 */ /* 0x000fe400078e0a0a */
[----:B------:R-:W-:-:S04]  /*123f0*/  IMAD.HI.U32 R2, R3, R6, RZ ;  /* 0x0000000603027227 */ /* 0x000fc800078e00ff */
[----:B------:R-:W-:Y:S01]  /*12400*/  IMAD R3, R2, R11, R6 ;  /* 0x0000000b02037224 */ /* 0x000fe200078e0206 */
[----:B------:R-:W-:Y:S01]  /*12410*/  LOP3.LUT R6, R5, R0, RZ, 0x3c, !PT ;  /* 0x0000000005067212 */ /* 0x000fe200078e3cff */
[----:B------:R-:W-:-:S03]  /*12420*/  VIADD R10, R8, 0xffffffe ;  /* 0x0ffffffe080a7836 */ /* 0x000fc60000000000 */
[----:B------:R-:W-:Y:S02]  /*12430*/  ISETP.GT.U32.AND P1, PT, R12, R3, PT ;  /* 0x000000030c00720c */ /* 0x000fe40003f24070 */
[----:B------:R-:W-:-:S11]  /*12440*/  ISETP.GE.AND P2, PT, R6, RZ, PT ;  /* 0x000000ff0600720c */ /* 0x000fd60003f46270 */
[----:B------:R-:W-:Y:S02]  /*12450*/  @!P1 IMAD.IADD R3, R3, 0x1, -R12 ;  /* 0x0000000103039824 */ /* 0x000fe400078e0a0c */
[----:B------:R-:W-:Y:S01]  /*12460*/  @!P1 VIADD R2, R2, 0x1 ;  /* 0x0000000102029836 */ /* 0x000fe20000000000 */
[----:B------:R-:W-:Y:S02]  /*12470*/  ISETP.NE.AND P1, PT, R0, RZ, PT ;  /* 0x000000ff0000720c */ /* 0x000fe40003f25270 */
[----:B------:R-:W-:Y:S02]  /*12480*/  ISETP.GE.U32.AND P0, PT, R3, R12, PT ;  /* 0x0000000c0300720c */ /* 0x000fe40003f06070 */
[----:B------:R-:W0:Y:S11]  /*12490*/  F2I.FTZ.U32.TRUNC.NTZ R3, R10 ;  /* 0x0000000a00037305 */ /* 0x000e36000021f000 */
[----:B------:R-:W-:-:S04]  /*124a0*/  @P0 VIADD R2, R2, 0x1 ;  /* 0x0000000102020836 */ /* 0x000fc80000000000 */
[----:B------:R-:W-:Y:S01]  /*124b0*/  IMAD.MOV.U32 R8, RZ, RZ, R2 ;  /* 0x000000ffff087224 */ /* 0x000fe200078e0002 */
[----:B------:R-:W-:Y:S01]  /*124c0*/  IABS R2, R9 ;  /* 0x0000000900027213 */ /* 0x000fe20000000000 */
[----:B0-----:R-:W-:Y:S02]  /*124d0*/  IMAD.MOV R11, RZ, RZ, -R3 ;  /* 0x000000ffff0b7224 */ /* 0x001fe400078e0a03 */
[----:B------:R-:W-:Y:S01]  /*124e0*/  @!P2 IMAD.MOV R8, RZ, RZ, -R8 ;  /* 0x000000ffff08a224 */ /* 0x000fe200078e0a08 */
[----:B------:R-:W-:Y:S01]  /*124f0*/  @!P1 LOP3.LUT R8, RZ, R0, RZ, 0x33, !PT ;  /* 0x00000000ff089212 */ /* 0x000fe200078e33ff */
[----:B------:R-:W-:Y:S02]  /*12500*/  IMAD.MOV R10, RZ, RZ, -R2 ;  /* 0x000000ffff0a7224 */ /* 0x000fe400078e0a02 */
[----:B------:R-:W-:Y:S01]  /*12510*/  IMAD R11, R11, R4, RZ ;  /* 0x000000040b0b7224 */ /* 0x000fe200078e02ff */
[----:B------:R-:W-:Y:S01]  /*12520*/  IABS R6, R8 ;  /* 0x0000000800067213 */ /* 0x000fe20000000000 */
[----:B------:R-:W-:-:S04]  /*12530*/  IMAD.MOV.U32 R2, RZ, RZ, RZ ;  /* 0x000000ffff027224 */ /* 0x000fc800078e00ff */
[----:B------:R-:W-:-:S04]  /*12540*/  IMAD.HI.U32 R2, R3, R11, R2 ;  /* 0x0000000b03027227 */ /* 0x000fc800078e0002 */
[----:B------:R-:W-:Y:S02]  /*12550*/  IMAD.MOV.U32 R3, RZ, RZ, R6 ;  /* 0x000000ffff037224 */ /* 0x000fe400078e0006 */
[----:B------:R-:W-:Y:S02]  /*12560*/  IMAD.MOV.U32 R6, RZ, RZ, R10 ;  /* 0x000000ffff067224 */ /* 0x000fe400078e000a */
[----:B------:R-:W-:-:S04]  /*12570*/  IMAD.HI.U32 R2, R2, R3, RZ ;  /* 0x0000000302027227 */ /* 0x000fc800078e00ff */
[----:B------:R-:W-:-:S05]  /*12580*/  IMAD R3, R2, R6, R3 ;  /* 0x0000000602037224 */ /* 0x000fca00078e0203 */
[----:B------:R-:W-:-:S13]  /*12590*/  ISETP.GT.U32.AND P1, PT, R4, R3, PT ;  /* 0x000000030400720c */ /* 0x000fda0003f24070 */
[----:B------:R-:W-:Y:S02]  /*125a0*/  @!P1 IMAD.IADD R3, R3, 0x1, -R4 ;  /* 0x0000000103039824 */ /* 0x000fe400078e0a04 */
[----:B------:R-:W-:Y:S01]  /*125b0*/  @!P1 VIADD R2, R2, 0x1 ;  /* 0x0000000102029836 */ /* 0x000fe20000000000 */
[----:B------:R-:W-:Y:S02]  /*125c0*/  ISETP.NE.AND P1, PT, R9, RZ, PT ;  /* 0x000000ff0900720c */ /* 0x000fe40003f25270 */
[----:B------:R-:W-:Y:S02]  /*125d0*/  ISETP.GE.U32.AND P0, PT, R3, R4, PT ;  /* 0x000000040300720c */ /* 0x000fe40003f06070 */
[----:B------:R-:W-:-:S04]  /*125e0*/  LOP3.LUT R3, R8, R9, RZ, 0x3c, !PT ;  /* 0x0000000908037212 */ /* 0x000fc800078e3cff */
[----:B------:R-:W-:Y:S01]  /*125f0*/  ISETP.GE.AND P2, PT, R3, RZ, PT ;  /* 0x000000ff0300720c */ /* 0x000fe20003f46270 */
[----:B------:R-:W-:-:S06]  /*12600*/  IMAD.MOV R3, RZ, RZ, -R8 ;  /* 0x000000ffff037224 */ /* 0x000fcc00078e0a08 */
[----:B------:R-:W-:-:S06]  /*12610*/  @P0 VIADD R2, R2, 0x1 ;  /* 0x0000000102020836 */ /* 0x000fcc0000000000 */
[----:B------:R-:W-:Y:S01]  /*12620*/  @!P2 IMAD.MOV R2, RZ, RZ, -R2 ;  /* 0x000000ffff02a224 */ /* 0x000fe200078e0a02 */
[----:B------:R-:W-:-:S05]  /*12630*/  @!P1 LOP3.LUT R2, RZ, R9, RZ, 0x33, !PT ;  /* 0x00000009ff029212 */ /* 0x000fca00078e33ff */
[----:B------:R-:W-:-:S04]  /*12640*/  IMAD.MOV R30, RZ, RZ, -R2 ;  /* 0x000000ffff1e7224 */ /* 0x000fc800078e0a02 */
[C---:B------:R-:W-:Y:S02]  /*12650*/  IMAD R30, R9.reuse, R30, R8 ;  /* 0x0000001e091e7224 */ /* 0x040fe400078e0208 */
[----:B------:R-:W-:Y:S02]  /*12660*/  IMAD R9, R9, 0x1000000, R2 ;  /* 0x0100000009097824 */ /* 0x000fe400078e0202 */
[----:B------:R-:W-:Y:S02]  /*12670*/  IMAD R2, R0, R3, R5 ;  /* 0x0000000300027224 */ /* 0x000fe400078e0205 */
[----:B------:R-:W-:Y:S01]  /*12680*/  IMAD R30, R30, 0x10000, R9 ;  /* 0x000100001e1e7824 */ /* 0x000fe200078e0209 */
[----:B------:R-:W-:Y:S06]  /*12690*/  BRA `(.L_x_1578) ;  /* 0x0000000000fc7947 */ /* 0x000fec0003800000 */
.L_x_1577:
[----:B------:R-:W-:Y:S02]  /*126a0*/  ULDC.64 UR4, c[0x0][0xc90] ;  /* 0x0003240000047ab9 */ /* 0x000fe40000000a00 */
[----:B------:R-:W-:-:S06]  /*126b0*/  UIMAD.WIDE UR4, UR42, 0x4, UR4 ;  /* 0x000000042a0478a5 */ /* 0x000fcc000f8e0204 */
[----:B0-----:R-:W-:Y:S02]  /*126c0*/  IMAD.U32 R2, RZ, RZ, UR4 ;  /* 0x00000004ff027e24 */ /* 0x001fe4000f8e00ff */
[----:B------:R-:W-:-:S05]  /*126d0*/  IMAD.U32 R3, RZ, RZ, UR5 ;  /* 0x00000005ff037e24 */ /* 0x000fca000f8e00ff */
[----:B------:R0:W2:Y:S01]  /*126e0*/  LDG.E R13, desc[UR36][R2.64] ;  /* 0x00000024020d7981 */ /* 0x0000a2000c1e1900 */
[----:B------:R-:W-:Y:S01]  /*126f0*/  IABS R15, R5 ;  /* 0x00000005000f7213 */ /* 0x000fe20000000000 */
[----:B0-----:R-:W-:Y:S02]  /*12700*/  IMAD.MOV.U32 R2, RZ, RZ, RZ ;  /* 0x000000ffff027224 */ /* 0x001fe400078e00ff */
[----:B--2---:R-:W-:-:S05]  /*12710*/  IMAD R6, R0, R13, RZ ;  /* 0x0000000d00067224 */ /* 0x004fca00078e02ff */
[-C--:B------:R-:W-:Y:S02]  /*12720*/  IABS R10, R6.reuse ;  /* 0x00000006000a7213 */ /* 0x080fe40000000000 */
[----:B------:R-:W-:Y:S02]  /*12730*/  IABS R12, R6 ;  /* 0x00000006000c7213 */ /* 0x000fe40000000000 */
[----:B------:R-:W0:Y:S08]  /*12740*/  I2F.RP R8, R10 ;  /* 0x0000000a00087306 */ /* 0x000e300000209400 */
[----:B0-----:R-:W0:Y:S02]  /*12750*/  MUFU.RCP R8, R8 ;  /* 0x0000000800087308 */ /* 0x001e240000001000 */
[----:B0-----:R-:W-:-:S06]  /*12760*/  VIADD R9, R8, 0xffffffe ;  /* 0x0ffffffe08097836 */ /* 0x001fcc0000000000 */
[----:B------:R-:W0:Y:S02]  /*12770*/  F2I.FTZ.U32.TRUNC.NTZ R3, R9 ;  /* 0x0000000900037305 */ /* 0x000e24000021f000 */
[----:B0-----:R-:W-:-:S04]  /*12780*/  IMAD.MOV R11, RZ, RZ, -R3 ;  /* 0x000000ffff0b7224 */ /* 0x001fc800078e0a03 */
[----:B------:R-:W-:-:S04]  /*12790*/  IMAD R11, R11, R10, RZ ;  /* 0x0000000a0b0b7224 */ /* 0x000fc800078e02ff */
[----:B------:R-:W-:-:S04]  /*127a0*/  IMAD.HI.U32 R2, R3, R11, R2 ;  /* 0x0000000b03027227 */ /* 0x000fc800078e0002 */
[----:B------:R-:W-:Y:S02]  /*127b0*/  IMAD.MOV R3, RZ, RZ, -R12 ;  /* 0x000000ffff037224 */ /* 0x000fe400078e0a0c */
        /* <DEDUP_REMOVED lines=8> */
[----:B------:R-:W-:-:S07]  /*12840*/  ISETP.GE.AND P2, PT, R3, RZ, PT ;  /* 0x000000ff0300720c */ /* 0x000fce0003f46270 */
[----:B------:R-:W-:-:S06]  /*12850*/  @P0 VIADD R2, R2, 0x1 ;  /* 0x0000000102020836 */ /* 0x000fcc0000000000 */
[----:B------:R-:W-:Y:S01]  /*12860*/  @!P2 IMAD.MOV R2, RZ, RZ, -R2 ;  /* 0x000000ffff02a224 */ /* 0x000fe200078e0a02 */
[----:B------:R-:W-:-:S05]  /*12870*/  @!P1 LOP3.LUT R2, RZ, R6, RZ, 0x33, !PT ;  /* 0x00000006ff029212 */ /* 0x000fca00078e33ff */
[----:B------:R-:W-:Y:S02]  /*12880*/  IMAD R11, R13, R2, RZ ;  /* 0x000000020d0b7224 */ /* 0x000fe400078e02ff */
[----:B------:R-:W-:Y:S02]  /*12890*/  IMAD.MOV R2, RZ, RZ, -R2 ;  /* 0x000000ffff027224 */ /* 0x000fe400078e0a02 */
[----:B------:R-:W-:Y:S02]  /*128a0*/  IMAD.MOV R3, RZ, RZ, -R11 ;  /* 0x000000ffff037224 */ /* 0x000fe400078e0a0b */
[----:B------:R-:W-:Y:S02]  /*128b0*/  IMAD R6, R6, R2, R5 ;  /* 0x0000000206067224 */ /* 0x000fe400078e0205 */
[----:B------:R-:W-:Y:S01]  /*128c0*/  IMAD.MOV.U32 R2, RZ, RZ, RZ ;  /* 0x000000ffff027224 */ /* 0x000fe200078e00ff */
[----:B------:R-:W-:-:S04]  /*128d0*/  VIADDMNMX R13, R3, R4, R13, PT ;  /* 0x00000004030d7246 */ /* 0x000fc8000380010d */
[-C--:B------:R-:W-:Y:S01]  /*128e0*/  IABS R8, R13.reuse ;  /* 0x0000000d00087213 */ /* 0x080fe20000000000 */
[----:B------:R-:W-:Y:S01]  /*128f0*/  IMAD.MOV R30, RZ, RZ, -R13 ;  /* 0x000000ffff1e7224 */ /* 0x000fe200078e0a0d */
[----:B------:R-:W-:Y:S02]  /*12900*/  IABS R10, R13 ;  /* 0x0000000d000a7213 */ /* 0x000fe40000000000 */
[----:B------:R-:W0:Y:S08]  /*12910*/  I2F.RP R4, R8 ;  /* 0x0000000800047306 */ /* 0x000e300000209400 */
[----:B0-----:R-:W0:Y:S02]  /*12920*/  MUFU.RCP R4, R4 ;  /* 0x0000000400047308 */ /* 0x001e240000001000 */
[----:B0-----:R-:W-:-:S06]  /*12930*/  VIADD R3, R4, 0xffffffe ;  /* 0x0ffffffe04037836 */ /* 0x001fcc0000000000 */
[----:B------:R-:W0:Y:S02]  /*12940*/  F2I.FTZ.U32.TRUNC.NTZ R3, R3 ;  /* 0x0000000300037305 */ /* 0x000e24000021f000 */
[----:B0-----:R-:W-:-:S04]  /*12950*/  IMAD.MOV R9, RZ, RZ, -R3 ;  /* 0x000000ffff097224 */ /* 0x001fc800078e0a03 */
[----:B------:R-:W-:Y:S01]  /*12960*/  IMAD.MOV.U32 R5, RZ, RZ, R9 ;  /* 0x000000ffff057224 */ /* 0x000fe200078e0009 */
[----:B------:R-:W-:-:S03]  /*12970*/  IABS R9, R6 ;  /* 0x0000000600097213 */ /* 0x000fc60000000000 */
        /* <DEDUP_REMOVED lines=11> */
[----:B------:R-:W-:Y:S02]  /*12a30*/  ISETP.GE.AND P2, PT, R3, RZ, PT ;  /* 0x000000ff0300720c */ /* 0x000fe40003f46270 */
[----:B------:R-:W-:-:S05]  /*12a40*/  IADD3 R3, R11, 0x1000000, R6 ;  /* 0x010000000b037810 */ /* 0x000fca0007ffe006 */
[----:B------:R-:W-:-:S06]  /*12a50*/  @P0 VIADD R2, R2, 0x1 ;  /* 0x0000000102020836 */ /* 0x000fcc0000000000 */
[----:B------:R-:W-:Y:S01]  /*12a60*/  @!P2 IMAD.MOV R2, RZ, RZ, -R2 ;  /* 0x000000ffff02a224 */ /* 0x000fe200078e0a02 */
[----:B------:R-:W-:-:S05]  /*12a70*/  @!P1 LOP3.LUT R2, RZ, R13, RZ, 0x33, !PT ;  /* 0x0000000dff029212 */ /* 0x000fca00078e33ff */
[----:B------:R-:W-:-:S07]  /*12a80*/  IMAD R30, R2, R30, R3 ;  /* 0x0000001e021e7224 */ /* 0x000fce00078e0203 */
.L_x_1578:
[----:B------:R-:W-:-:S05]  /*12a90*/  LOP3.LUT R29, RZ, R2, RZ, 0x33, !PT ;  /* 0x00000002ff1d7212 */ /* 0x000fca00078e33ff */
[----:B------:R-:W-:Y:S01]  /*12aa0*/  IMAD.IADD R29, R0, 0x1, R29 ;  /* 0x00000001001d7824 */ /* 0x000fe200078e021d */
[----:B------:R-:W-:Y:S06]  /*12ab0*/  BRA `(.L_x_1579) ;  /* 0x0000000000107947 */ /* 0x000fec0003800000 */
.L_x_1574:
[----:B------:R-:W-:Y:S01]  /*12ac0*/  IMAD.MOV.U32 R28, RZ, RZ, R11 ;  /* 0x000000ffff1c7224 */ /* 0x000fe200078e000b */
[----:B------:R-:W-:Y:S01]  /*12ad0*/  ULDC UR42, c[0x0][0xc3c] ;  /* 0x00030f00002a7ab9 */ /* 0x000fe20000000800 */
[----:B------:R-:W-:Y:S02]  /*12ae0*/  IMAD.MOV.U32 R29, RZ, RZ, RZ ;  /* 0x000000ffff1d7224 */ /* 0x000fe400078e00ff */
[----:B------:R-:W-:-:S07]  /*12af0*/  IMAD.MOV.U32 R30, RZ, RZ, RZ ;  /* 0x000000ffff1e7224 */ /* 0x000fce00078e00ff */
.L_x_1579:
[----:B------:R-:W-:Y:S01]  /*12b00*/  ISETP.NE.AND P0, PT, R7, RZ, PT ;  /* 0x000000ff0700720c */ /* 0x000fe20003f05270 */
[----:B------:R-:W-:-:S12]  /*12b10*/  IMAD.U32 R31, RZ, RZ, UR42 ;  /* 0x0000002aff1f7e24 */ /* 0x000fd8000f8e00ff */
[----:B------:R-:W0:Y:S01]  /*12b20*/  @!P0 S2R R3, SR_CgaCtaId ;  /* 0x0000000000038919 */ /* 0x000e220000008800 */
[----:B------:R-:W-:-:S04]  /*12b30*/  @!P0 MOV R0, 0x400 ;  /* 0x0000040000008802 */ /* 0x000fc80000000f00 */
[----:B0-----:R-:W-:-:S05]  /*12b40*/  @!P0 LEA R0, R3, R0, 0x18 ;  /* 0x0000000003008211 */ /* 0x001fca00078ec0ff */
[----:B------:R0:W-:Y:S01]  /*12b50*/  @!P0 STS.128 [R0+0x284d0], R28 ;  /* 0x0284d01c00008388 */ /* 0x0001e20000000c00 */
[----:B------:R-:W-:Y:S06]  /*12b60*/  BAR.ARV 0x5, 0x180 ;  /* 0x0146000000007b1d */ /* 0x000fec0000002000 */
.L_x_1572:
[----:B------:R-:W-:Y:S01]  /*12b70*/  ULDC UR4, c[0x0][0xc3c] ;  /* 0x00030f0000047ab9 */ /* 0x000fe20000000800 */
[----:B------:R1:W-:Y:S01]  /*12b80*/  STL [R1+0x4], RZ ;  /* 0x000004ff01007387 */ /* 0x0003e20000100800 */
[----:B------:R-:W-:Y:S01]  /*12b90*/  UISETP.GE.AND UP0, UPT, UR42, UR4, UPT ;  /* 0x000000042a00728c */ /* 0x000fe2000bf06270 */
[----:B------:R-:W-:Y:S02]  /*12ba0*/  IMAD.MOV.U32 R23, RZ, RZ, 0x1 ;  /* 0x00000001ff177424 */ /* 0x000fe400078e00ff */
[----:B------:R-:W-:-:S03]  /*12bb0*/  IMAD.MOV.U32 R19, RZ, RZ, RZ ;  /* 0x000000ffff137224 */ /* 0x000fc600078e00ff */
[----:B------:R-:W-:-:S13]  /*12bc0*/  PLOP3.LUT P0, PT, PT, PT, UP0, 0x80, 0x0 ;  /* 0x000000000000781c */ /* 0x000fda0003f0f008 */
[----:B-1----:R-:W-:Y:S05]  /*12bd0*/  @P0 BRA `(.L_x_1580) ;  /* 0x00000058006c0947 */ /* 0x002fea0003800000 */
[----:B0-----:R-:W2:Y:S01]  /*12be0*/  LDL R0, [R1+0x14] ;  /* 0x0000140001007983 */ /* 0x001ea20000100800 */
[----:B------:R-:W0:Y:S01]  /*12bf0*/  S2UR UR4, SR_CgaCtaId ;  /* 0x00000000000479c3 */ /* 0x000e220000008800 */
[----:B------:R-:W-:Y:S01]  /*12c00*/  MOV R17, 0x400 ;  /* 0x0000040000117802 */ /* 0x000fe20000000f00 */
[----:B------:R-:W-:Y:S01]  /*12c10*/  IMAD.MOV.U32 R37, RZ, RZ, 0x20 ;  /* 0x00000020ff257424 */ /* 0x000fe200078e00ff */
[----:B------:R-:W1:Y:S01]  /*12c20*/  S2R R9, SR_TID.X ;  /* 0x0000000000097919 */ /* 0x000e620000002100 */
[----:B------:R-:W-:Y:S01]  /*12c30*/  IMAD.MOV.U32 R23, RZ, RZ, 0x1 ;  /* 0x00000001ff177424 */ /* 0x000fe200078e00ff */
[----:B------:R-:W-:Y:S01]  /*12c40*/  ULDC UR47, c[0x0][0xc] ;  /* 0x00000300002f7ab9 */ /* 0x000fe20000000800 */
[----:B------:R-:W-:Y:S01]  /*12c50*/  IMAD.MOV.U32 R19, RZ, RZ, RZ ;  /* 0x000000ffff137224 */ /* 0x000fe200078e00ff */
[----:B------:R3:W-:Y:S01]  /*12c60*/  STL [R1+0x4], RZ ;  /* 0x000004ff01007387 */ /* 0x0007e20000100800 */
[----:B0-----:R-:W-:-:S05]  /*12c70*/  IMAD.U32 R34, RZ, RZ, UR4 ;  /* 0x00000004ff227e24 */ /* 0x001fca000f8e00ff */
[----:B------:R-:W-:Y:S01]  /*12c80*/  LEA R17, R34, R17, 0x18 ;  /* 0x0000001122117211 */ /* 0x000fe200078ec0ff */
[C---:B-1----:R-:W-:Y:S01]  /*12c90*/  IMAD.SHL.U32 R4, R9.reuse, 0x40, RZ ;  /* 0x0000004009047824 */ /* 0x042fe200078e00ff */
[C---:B------:R-:W-:Y:S01]  /*12ca0*/  LOP3.LUT R8, R9.reuse, 0x7f, RZ, 0xc0, !PT ;  /* 0x0000007f09087812 */ /* 0x040fe200078ec0ff */
[C---:B------:R-:W-:Y:S01]  /*12cb0*/  IMAD.SHL.U32 R22, R9.reuse, 0x80, RZ ;  /* 0x0000008009167824 */ /* 0x040fe200078e00ff */
[C---:B------:R-:W-:Y:S01]  /*12cc0*/  LOP3.LUT P0, RZ, R9.reuse, 0x4, RZ, 0xc0, !PT ;  /* 0x0000000409ff7812 */ /* 0x040fe2000780c0ff */
[----:B------:R-:W-:Y:S01]  /*12cd0*/  IMAD.SHL.U32 R6, R9, 0x8, RZ ;  /* 0x0000000809067824 */ /* 0x000fe200078e00ff */
[----:B------:R-:W-:Y:S02]  /*12ce0*/  SHF.R.U32.HI R2, RZ, 0x5, R8 ;  /* 0x00000005ff027819 */ /* 0x000fe40000011608 */
[----:B------:R-:W-:Y:S02]  /*12cf0*/  LOP3.LUT R3, R22, 0x380, RZ, 0xc0, !PT ;  /* 0x0000038016037812 */ /* 0x000fe400078ec0ff */
[----:B------:R-:W-:-:S02]  /*12d00*/  LOP3.LUT R7, R4, 0x40, RZ, 0xc0, !PT ;  /* 0x0000004004077812 */ /* 0x000fc400078ec0ff */
[----:B------:R-:W-:Y:S01]  /*12d10*/  LOP3.LUT R33, R4, 0x200, RZ, 0xc0, !PT ;  /* 0x0000020004217812 */ /* 0x000fe200078ec0ff */
[C---:B------:R-:W-:Y:S01]  /*12d20*/  IMAD R3, R2.reuse, 0x10, R3 ;  /* 0x0000001002037824 */ /* 0x040fe200078e0203 */
[----:B------:R-:W-:Y:S01]  /*12d30*/  SEL R37, R37, 0xffffffe0, !P0 ;  /* 0xffffffe025257807 */ /* 0x000fe20004000000 */
[----:B------:R-:W-:Y:S01]  /*12d40*/  IMAD R7, R2, 0x400, R7 ;  /* 0x0000040002077824 */ /* 0x000fe200078e0207 */
[----:B--2---:R-:W-:Y:S02]  /*12d50*/  R2UR UR5, R0 ;  /* 0x00000000000572ca */ /* 0x004fe400000e0000 */
[----:B------:R-:W-:-:S04]  /*12d60*/  LOP3.LUT R0, R4, 0x180, RZ, 0xc0, !PT ;  /* 0x0000018004007812 */ /* 0x000fc800078ec0ff */
[----:B------:R-:W-:Y:S01]  /*12d70*/  LOP3.LUT R5, R0, 0x10, R9, 0xf8, !PT ;  /* 0x0000001000057812 */ /* 0x000fe200078ef809 */
[----:B------:R-:W-:-:S03]  /*12d80*/  IMAD.SHL.U32 R0, R9, 0x10, RZ ;  /* 0x0000001009007824 */ /* 0x000fc600078e00ff */
[----:B------:R-:W-:Y:S01]  /*12d90*/  LOP3.LUT R6, R5, 0x30, R6, 0x78, !PT ;  /* 0x0000003005067812 */ /* 0x000fe200078e7806 */
[----:B------:R-:W-:Y:S01]  /*12da0*/  IMAD.SHL.U32 R5, R9, 0x2, RZ ;  /* 0x0000000209057824 */ /* 0x000fe200078e00ff */
[----:B------:R-:W-:Y:S01]  /*12db0*/  LOP3.LUT R2, R0, 0x3f0, RZ, 0xc0, !PT ;  /* 0x000003f000027812 */ /* 0x000fe200078ec0ff */
[----:B------:R-:W-:Y:S01]  /*12dc0*/  ULOP3.LUT UR45, UR5, 0x2, URZ, 0xfc, !UPT ;  /* 0x00000002052d7892 */ /* 0x000fe2000f8efc3f */
[----:B------:R-:W-:Y:S01]  /*12dd0*/  LOP3.LUT R3, R3, 0x70, R0, 0x78, !PT ;  /* 0x0000007003037812 */ /* 0x000fe200078e7800 */
[----:B------:R-:W-:Y:S01]  /*12de0*/  ULOP3.LUT UR46, UR5, 0x1, URZ, 0xfc, !UPT ;  /* 0x00000001052e7892 */ /* 0x000fe2000f8efc3f */
[----:B------:R-:W-:Y:S02]  /*12df0*/  LOP3.LUT R5, R2, 0x70, R5, 0x78, !PT ;  /* 0x0000007002057812 */ /* 0x000fe400078e7805 */
[----:B------:R-:W-:Y:S02]  /*12e00*/  SHF.R.U32.HI R2, RZ, 0x3, R8 ;  /* 0x00000003ff027819 */ /* 0x000fe40000011608 */
[----:B------:R-:W-:-:S02]  /*12e10*/  LOP3.LUT R36, R5, 0x400, R0, 0xf8, !PT ;  /* 0x0000040005247812 */ /* 0x000fc400078ef800 */
[----:B------:R-:W-:Y:S02]  /*12e20*/  LOP3.LUT R32, R0, 0x70, RZ, 0xc0, !PT ;  /* 0x0000007000207812 */ /* 0x000fe400078ec0ff */
[----:B------:R-:W-:Y:S01]  /*12e30*/  LOP3.LUT R0, R2, 0x70, R0, 0xf8, !PT ;  /* 0x0000007002007812 */ /* 0x000fe200078ef800 */
[----:B------:R-:W-:Y:S01]  /*12e40*/  IMAD.IADD R0, R17, 0x1, R36 ;  /* 0x0000000111007824 */ /* 0x000fe200078e0224 */
[----:B------:R-:W-:Y:S02]  /*12e50*/  LOP3.LUT R22, R3, 0xc00, R22, 0xf8, !PT ;  /* 0x00000c0003167812 */ /* 0x000fe400078ef816 */
[----:B------:R-:W-:Y:S02]  /*12e60*/  IADD3 R33, R6, R7, R33 ;  /* 0x0000000706217210 */ /* 0x000fe40007ffe021 */
[----:B------:R3:W-:Y:S01]  /*12e70*/  STL [R1], R0 ;  /* 0x0000000001007387 */ /* 0x0007e20000100800 */
[----:B------:R-:W-:Y:S01]  /*12e80*/  VIADD R35, R22, 0x40 ;  /* 0x0000004016237836 */ /* 0x000fe20000000000 */
[----:B------:R-:W-:Y:S01]  /*12e90*/  LOP3.LUT R2, R32, 0x80, RZ, 0xfc, !PT ;  /* 0x0000008020027812 */ /* 0x000fe200078efcff */
[----:B------:R-:W-:-:S07]  /*12ea0*/  @P0 VIADD R35, R22, 0xffffffc0 ;  /* 0xffffffc016230836 */ /* 0x000fce0000000000 */
.L_x_1662:
[----:B------:R-:W-:Y:S01]  /*12eb0*/  ULDC.64 UR4, c[0x0][0xa28] ;  /* 0x00028a0000047ab9 */ /* 0x000fe20000000a00 */
[----:B------:R-:W-:Y:S01]  /*12ec0*/  ULDC.64 UR6, c[0x0][0xa18] ;  /* 0x0002860000067ab9 */ /* 0x000fe20000000a00 */
[----:B------:R-:W-:Y:S02]  /*12ed0*/  UISETP.NE.U32.AND UP0, UPT, UR4, URZ, UPT ;  /* 0x0000003f0400728c */ /* 0x000fe4000bf05070 */
[----:B------:R-:W-:Y:S02]  /*12ee0*/  UISETP.NE.U32.AND UP2, UPT, UR6, URZ, UPT ;  /* 0x0000003f0600728c */ /* 0x000fe4000bf45070 */
[----:B------:R-:W-:Y:S02]  /*12ef0*/  UISETP.NE.AND.EX UP0, UPT, UR5, URZ, UPT, UP0 ;  /* 0x0000003f0500728c */ /* 0x000fe4000bf05300 */
[----:B------:R-:W-:Y:S01]  /*12f00*/  UISETP.NE.AND.EX UP2, UPT, UR7, URZ, UPT, UP2 ;  /* 0x0000003f0700728c */ /* 0x000fe2000bf45320 */
[----:B------:R-:W-:Y:S02]  /*12f10*/  ULDC.64 UR4, c[0x0][0xa00] ;  /* 0x0002800000047ab9 */ /* 0x000fe40000000a00 */
[----:B------:R-:W-:Y:S01]  /*12f20*/  ULDC.64 UR6, c[0x0][0xa00] ;  /* 0x0002800000067ab9 */ /* 0x000fe20000000a00 */
[----:B------:R-:W-:Y:S01]  /*12f30*/  UISETP.NE.U32.AND UP1, UPT, UR4, URZ, UPT ;  /* 0x0000003f0400728c */ /* 0x000fe2000bf25070 */
[----:B------:R-:W-:Y:S01]  /*12f40*/  PLOP3.LUT P0, PT, PT, PT, UP0, 0x80, 0x0 ;  /* 0x000000000000781c */ /* 0x000fe20003f0f008 */
[----:B------:R-:W-:-:S02]  /*12f50*/  UIMAD.WIDE UR6, UR42, 0x4, UR6 ;  /* 0x000000042a0678a5 */ /* 0x000fc4000f8e0206 */
[----:B------:R-:W-:Y:S01]  /*12f60*/  UISETP.NE.AND.EX UP3, UPT, UR5, URZ, UPT, UP1 ;  /* 0x0000003f0500728c */ /* 0x000fe2000bf65310 */
[----:B------:R-:W-:Y:S02]  /*12f70*/  UMOV UR40, URZ ;  /* 0x0000003f00287c82 */ /* 0x000fe40008000000 */
[----:B------:R-:W-:Y:S01]  /*12f80*/  @UP0 ULDC.64 UR4, c[0x0][0xa28] ;  /* 0x00028a0000040ab9 */ /* 0x000fe20000000a00 */
[----:B------:R-:W-:Y:S01]  /*12f90*/  ULDC.64 UR8, c[0x0][0xa20] ;  /* 0x0002880000087ab9 */ /* 0x000fe20000000a00 */
[----:B------:R-:W-:Y:S01]  /*12fa0*/  @UP0 UIMAD.WIDE UR4, UR42, 0x4, UR4 ;  /* 0x000000042a0408a5 */ /* 0x000fe2000f8e0204 */
[----:B------:R-:W-:Y:S01]  /*12fb0*/  PLOP3.LUT P1, PT, PT, PT, UP3, 0x80, 0x0 ;  /* 0x000000000000781c */ /* 0x000fe20003f2f038 */
[----:B------:R-:W-:Y:S01]  /*12fc0*/  ULDC UR38, c[0x0][0x2f0] ;  /* 0x0000bc0000267ab9 */ /* 0x000fe20000000800 */
[----:B------:R-:W-:Y:S01]  /*12fd0*/  PLOP3.LUT P2, PT, PT, PT, UP3, 0x80, 0x0 ;  /* 0x000000000000781c */ /* 0x000fe20003f4f038 */
[----:B------:R-:W-:Y:S01]  /*12fe0*/  UMOV UR41, URZ ;  /* 0x0000003f00297c82 */ /* 0x000fe20008000000 */
[----:B------:R-:W-:Y:S01]  /*12ff0*/  UP2UR UR48, UPR, URZ, 0x8 ;  /* 0x000000083f307883 */ /* 0x000fe20008000000 */
[----:B-1----:R-:W-:-:S02]  /*13000*/  IMAD.U32 R2, RZ, RZ, UR4 ;  /* 0x00000004ff027e24 */ /* 0x002fc4000f8e00ff */
[----:B--2---:R-:W-:Y:S01]  /*13010*/  IMAD.U32 R3, RZ, RZ, UR5 ;  /* 0x00000005ff037e24 */ /* 0x004fe2000f8e00ff */
[----:B------:R-:W-:-:S04]  /*13020*/  @UP2 ULDC.64 UR4, c[0x0][0xa18] ;  /* 0x0002860000042ab9 */ /* 0x000fc80000000a00 */
[----:B0--3--:R0:W2:Y:S01]  /*13030*/  @P0 LDG.E R0, desc[UR36][R2.64] ;  /* 0x0000002402000981 */ /* 0x0090a2000c1e1900 */
[----:B------:R-:W-:Y:S01]  /*13040*/  @UP2 UIMAD.WIDE UR4, UR42, 0x4, UR4 ;  /* 0x000000042a0428a5 */ /* 0x000fe2000f8e0204 */
[----:B0-----:R-:W-:Y:S02]  /*13050*/  IMAD.U32 R2, RZ, RZ, UR6 ;  /* 0x00000006ff027e24 */ /* 0x001fe4000f8e00ff */
[----:B------:R-:W-:-:S05]  /*13060*/  IMAD.U32 R3, RZ, RZ, UR7 ;  /* 0x00000007ff037e24 */ /* 0x000fca000f8e00ff */
[----:B------:R0:W3:Y:S01]  /*13070*/  @P1 LDG.E R4, desc[UR36][R2.64] ;  /* 0x0000002402041981 */ /* 0x0000e2000c1e1900 */
[----:B------:R-:W-:Y:S01]  /*13080*/  PLOP3.LUT P1, PT, PT, PT, UP2, 0x80, 0x0 ;  /* 0x000000000000781c */ /* 0x000fe20003f2f028 */
[----:B0-----:R-:W-:Y:S02]  /*13090*/  IMAD.U32 R2, RZ, RZ, UR4 ;  /* 0x00000004ff027e24 */ /* 0x001fe4000f8e00ff */
[----:B------:R-:W-:Y:S01]  /*130a0*/  IMAD.U32 R3, RZ, RZ, UR5 ;  /* 0x00000005ff037e24 */ /* 0x000fe2000f8e00ff */
[----:B------:R-:W-:-:S09]  /*130b0*/  ULDC.64 UR4, c[0x0][0x418] ;  /* 0x0001060000047ab9 */ /* 0x000fd20000000a00 */
[----:B------:R-:W4:Y:S01]  /*130c0*/  @P1 LDG.E R5, desc[UR36][R2.64] ;  /* 0x0000002402051981 */ /* 0x000f22000c1e1900 */
[----:B------:R-:W-:-:S03]  /*130d0*/  UISETP.NE.U32.AND UP0, UPT, UR4, URZ, UPT ;  /* 0x0000003f0400728c */ /* 0x000fc6000bf05070 */
[----:B------:R-:W-:Y:S01]  /*130e0*/  ULDC UR4, c[0x0][0x424] ;  /* 0x0001090000047ab9 */ /* 0x000fe20000000800 */
[----:B------:R-:W-:-:S04]  /*130f0*/  UISETP.NE.AND.EX UP0, UPT, UR5, URZ, UPT, UP0 ;  /* 0x0000003f0500728c */ /* 0x000fc8000bf05300 */
[----:B------:R-:W-:-:S04]  /*13100*/  USEL UR4, UR4, 0x1, UP0 ;  /* 0x0000000104047887 */ /* 0x000fc80008000000 */
[----:B------:R-:W-:Y:S01]  /*13110*/  UIMAD UR38, UR4, UR38, URZ ;  /* 0x00000026042672a4 */ /* 0x000fe2000f8e023f */
[----:B--2---:R-:W-:Y:S02]  /*13120*/  @P0 R2UR UR40, R0 ;  /* 0x00000000002802ca */ /* 0x004fe400000e0000 */
[----:B------:R-:W-:-:S04]  /*13130*/  ISETP.NE.U32.AND P0, PT, RZ, UR8, PT ;  /* 0x00000008ff007c0c */ /* 0x000fc8000bf05070 */
[----:B------:R-:W-:Y:S02]  /*13140*/  ISETP.NE.AND.EX P0, PT, RZ, UR9, PT, P0 ;  /* 0x00000009ff007c0c */ /* 0x000fe4000bf05300 */
[----:B---3--:R-:W-:Y:S02]  /*13150*/  @P2 R2UR UR41, R4 ;  /* 0x00000000042922ca */ /* 0x008fe400000e0000 */
[----:B----4-:R-:W-:Y:S01]  /*13160*/  @P1 R2UR UR43, R5 ;  /* 0x00000000052b12ca */ /* 0x010fe200000e0000 */
[----:B------:R-:W-:-:S14]  /*13170*/  @P1 BRA `(.L_x_1581) ;  /* 0x00000000002c1947 */ /* 0x000fdc0003800000 */
[----:B------:R-:W-:Y:S01]  /*13180*/  UISETP.NE.AND UP0, UPT, UR48, URZ, UPT ;  /* 0x0000003f3000728c */ /* 0x000fe2000bf05270 */
[----:B------:R-:W-:-:S05]  /*13190*/  ULDC UR43, c[0x0][0x288] ;  /* 0x0000a200002b7ab9 */ /* 0x000fca0000000800 */
[----:B------:R-:W-:-:S13]  /*131a0*/  PLOP3.LUT P1, PT, PT, PT, UP0, 0x40, 0x0 ;  /* 0x000000000000781c */ /* 0x000fda0003f2e808 */
[----:B------:R-:W-:Y:S05]  /*131b0*/  @P1 BRA `(.L_x_1581) ;  /* 0x00000000001c1947 */ /* 0x000fea0003800000 */
[----:B------:R-:W-:Y:S02]  /*131c0*/  IMAD.U32 R2, RZ, RZ, UR6 ;  /* 0x00000006ff027e24 */ /* 0x000fe4000f8e00ff */
[----:B------:R-:W-:-:S05]  /*131d0*/  IMAD.U32 R3, RZ, RZ, UR7 ;  /* 0x00000007ff037e24 */ /* 0x000fca000f8e00ff */
[----:B------:R-:W2:Y:S04]  /*131e0*/  LDG.E R0, desc[UR36][R2.64] ;  /* 0x0000002402007981 */ /* 0x000ea8000c1e1900 */
[----:B------:R-:W3:Y:S01]  /*131f0*/  LDG.E R4, desc[UR36][R2.64+0x4] ;  /* 0x0000042402047981 */ /* 0x000ee2000c1e1900 */
[----:B--2---:R-:W-:Y:S02]  /*13200*/  R2UR UR4, R0 ;  /* 0x00000000000472ca */ /* 0x004fe400000e0000 */
[----:B---3--:R-:W-:-:S13]  /*13210*/  R2UR UR43, R4 ;  /* 0x00000000042b72ca */ /* 0x008fda00000e0000 */
[----:B------:R-:W-:-:S12]  /*13220*/  UIADD3 UR43, -UR4, UR43, URZ ;  /* 0x0000002b042b7290 */ /* 0x000fd8000fffe13f */
.L_x_1581:
        /* <DEDUP_REMOVED lines=8> */
.L_x_1582:
        /* <DEDUP_REMOVED lines=13> */
.L_x_1583:
[----:B------:R-:W-:Y:S01]  /*13380*/  ULDC UR4, c[0x0][0x448] ;  /* 0x0001120000047ab9 */ /* 0x000fe20000000800 */
[----:B------:R-:W-:Y:S01]  /*13390*/  IMAD.SHL.U32 R26, R29, 0x80, RZ ;  /* 0x000000801d1a7824 */ /* 0x000fe200078e00ff */
[----:B------:R-:W-:Y:S02]  /*133a0*/  UISETP.NE.AND UP0, UPT, UR4, 0x1, UPT ;  /* 0x000000010400788c */ /* 0x000fe4000bf05270 */
[----:B------:R-:W-:Y:S01]  /*133b0*/  UIADD3 UR38, -UR40, UR38, URZ ;  /* 0x0000002628267290 */ /* 0x000fe2000fffe13f */
[----:B------:R-:W-:Y:S01]  /*133c0*/  VIADD R0, R26, 0x7f ;  /* 0x0000007f1a007836 */ /* 0x000fe20000000000 */
[----:B------:R-:W-:Y:S02]  /*133d0*/  UP2UR UR49, UPR, URZ, 0x1 ;  /* 0x000000013f317883 */ /* 0x000fe40008000000 */
[----:B------:R-:W-:Y:S01]  /*133e0*/  PLOP3.LUT P0, PT, PT, PT, UP0, 0x80, 0x0 ;  /* 0x000000000000781c */ /* 0x000fe20003f0f008 */
[----:B------:R-:W-:Y:S01]  /*133f0*/  UIADD3 UR6, UR38, 0x1, -UR43 ;  /* 0x0000000126067890 */ /* 0x000fe2000fffe82b */
[----:B------:R-:W-:-:S03]  /*13400*/  PLOP3.LUT P1, PT, PT, PT, UP0, 0x80, 0x0 ;  /* 0x000000000000781c */ /* 0x000fc60003f2f008 */
[----:B------:R-:W-:-:S08]  /*13410*/  @UP0 ULDC UR4, c[0x0][0x44c] ;  /* 0x0001130000040ab9 */ /* 0x000fd00000000800 */
[----:B------:R-:W-:Y:S01]  /*13420*/  @P0 IMAD.HI.U32 R2, R0, UR4, RZ ;  /* 0x0000000400020c27 */ /* 0x000fe2000f8e00ff */
[----:B------:R-:W-:-:S04]  /*13430*/  @UP0 ULDC UR4, c[0x0][0x450] ;  /* 0x0001140000040ab9 */ /* 0x000fc80000000800 */
[----:B------:R-:W-:Y:S01]  /*13440*/  @P1 SHF.R.U32.HI R0, RZ, UR4, R2 ;  /* 0x00000004ff001c19 */ /* 0x000fe20008011602 */
[----:B------:R-:W-:Y:S02]  /*13450*/  ULDC.64 UR4, c[0x0][0x9e0] ;  /* 0x0002780000047ab9 */ /* 0x000fe40000000a00 */
[----:B------:R-:W-:Y:S01]  /*13460*/  UISETP.GE.AND UP0, UPT, UR5, 0x1, UPT ;  /* 0x000000010500788c */ /* 0x000fe2000bf06270 */
[----:B------:R-:W-:-:S05]  /*13470*/  R2UR UR7, R0 ;  /* 0x00000000000772ca */ /* 0x000fca00000e0000 */
[----:B------:R-:W-:-:S08]  /*13480*/  PLOP3.LUT P1, PT, PT, PT, UP0, 0x80, 0x0 ;  /* 0x000000000000781c */ /* 0x000fd00003f2f008 */
[----:B------:R-:W-:-:S04]  /*13490*/  UIADD3 UR6, UR6, UR7, URZ ;  /* 0x0000000706067290 */ /* 0x000fc8000fffe03f */
[----:B------:R-:W-:-:S06]  /*134a0*/  UIADD3 UR4, UR6, UR4, URZ ;  /* 0x0000000406047290 */ /* 0x000fcc000fffe03f */
[----:B------:R-:W-:Y:S01]  /*134b0*/  IMAD.U32 R0, RZ, RZ, UR4 ;  /* 0x00000004ff007e24 */ /* 0x000fe2000f8e00ff */
[----:B------:R-:W-:Y:S06]  /*134c0*/  @!P1 BRA `(.L_x_1584) ;  /* 0x0000000000409947 */ /* 0x000fec0003800000 */
        /* <DEDUP_REMOVED lines=10> */
.L_x_1585:
[----:B------:R-:W-:-:S11]  /*13570*/  UISETP.NE.AND UP0, UPT, UR5, 0x1, UPT ;  /* 0x000000010500788c */ /* 0x000fd6000bf05270 */
[----:B------:R-:W-:Y:S02]  /*13580*/  @UP0 ULDC.64 UR8, c[0x0][0x9e8] ;  /* 0x00027a0000080ab9 */ /* 0x000fe40000000a00 */
[----:B------:R-:W-:-:S04]  /*13590*/  UIMAD.WIDE.U32 UR6, UR4, UR8, URZ ;  /* 0x00000008040672a5 */ /* 0x000fc8000f8e003f */
[----:B------:R-:W-:-:S12]  /*135a0*/  @UP0 USHF.R.U32.HI UR4, URZ, UR9, UR7 ;  /* 0x000000093f040299 */ /* 0x000fd80008011607 */
.L_x_1586:
[----:B------:R-:W-:-:S06]  /*135b0*/  UIMAD UR4, UR4, UR5, UR5 ;  /* 0x00000005040472a4 */ /* 0x000fcc000f8e0205 */
[----:B------:R-:W-:-:S07]  /*135c0*/  VIMNMX R0, R0, UR4, PT ;  /* 0x0000000400007c48 */ /* 0x000fce000bfe0100 */
.L_x_1584:
[----:B------:R-:W-:Y:S01]  /*135d0*/  UISETP.NE.AND UP0, UPT, UR49, URZ, UPT ;  /* 0x0000003f3100728c */ /* 0x000fe2000bf05270 */
[----:B------:R-:W-:Y:S01]  /*135e0*/  R2UR UR9, R26 ;  /* 0x000000001a0972ca */ /* 0x000fe200000e0000 */
[----:B------:R-:W-:Y:S01]  /*135f0*/  UIADD3 UR4, UR38, 0x3f, URZ ;  /* 0x0000003f26047890 */ /* 0x000fe2000fffe03f */
[----:B------:R-:W-:-:S03]  /*13600*/  VIADD R0, R0, 0x3f ;  /* 0x0000003f00007836 */ /* 0x000fc60000000000 */
[----:B------:R-:W-:Y:S02]  /*13610*/  USHF.R.S32.HI UR8, URZ, 0x1f, UR4 ;  /* 0x0000001f3f087899 */ /* 0x000fe40008011404 */
[----:B------:R-:W-:Y:S02]  /*13620*/  SHF.R.S32.HI R3, RZ, 0x1f, R0 ;  /* 0x0000001fff037819 */ /* 0x000fe40000011400 */
[----:B------:R-:W-:Y:S01]  /*13630*/  ULEA.HI UR8, UR8, UR4, URZ, 0x6 ;  /* 0x0000000408087291 */ /* 0x000fe2000f8f303f */
[----:B------:R-:W-:Y:S01]  /*13640*/  @UP0 ULDC UR6, c[0x0][0x44c] ;  /* 0x0001130000060ab9 */ /* 0x000fe20000000800 */
[----:B------:R-:W-:Y:S02]  /*13650*/  @UP0 ULDC UR10, c[0x0][0x450] ;  /* 0x00011400000a0ab9 */ /* 0x000fe40000000800 */
[----:B------:R-:W-:Y:S01]  /*13660*/  UIMAD.WIDE.U32 UR6, UR9, UR6, URZ ;  /* 0x00000006090672a5 */ /* 0x000fe2000f8e003f */
[----:B------:R-:W-:Y:S01]  /*13670*/  LEA.HI R3, R3, R0, RZ, 0x6 ;  /* 0x0000000003037211 */ /* 0x000fe200078f30ff */
[----:B------:R-:W-:-:S02]  /*13680*/  USHF.R.S32.HI UR8, URZ, 0x6, UR8 ;  /* 0x000000063f087899 */ /* 0x000fc40008011408 */
[----:B------:R-:W-:Y:S01]  /*13690*/  @UP0 USHF.R.U32.HI UR9, URZ, UR10, UR7 ;  /* 0x0000000a3f090299 */ /* 0x000fe20008011607 */
[----:B------:R-:W-:Y:S01]  /*136a0*/  SHF.R.S32.HI R3, RZ, 0x6, R3 ;  /* 0x00000006ff037819 */ /* 0x000fe20000011403 */
[----:B------:R-:W-:Y:S02]  /*136b0*/  ULDC UR4, c[0x0][0x9dc] ;  /* 0x0002770000047ab9 */ /* 0x000fe40000000800 */
[----:B------:R-:W-:Y:S01]  /*136c0*/  UIADD3 UR9, UR9, UR38, -UR43 ;  /* 0x0000002609097290 */ /* 0x000fe2000fffe82b */
[----:B------:R-:W-:-:S03]  /*136d0*/  VIMNMX R27, R3, UR8, PT ;  /* 0x00000008031b7c48 */ /* 0x000fc6000bfe0100 */
        /* <DEDUP_REMOVED lines=12> */
.L_x_1588:
[----:B------:R-:W-:-:S11]  /*137a0*/  UISETP.NE.AND UP0, UPT, UR5, 0x1, UPT ;  /* 0x000000010500788c */ /* 0x000fd6000bf05270 */
[----:B------:R-:W-:Y:S02]  /*137b0*/  @UP0 ULDC.64 UR10, c[0x0][0x9e8] ;  /* 0x00027a00000a0ab9 */ /* 0x000fe40000000a00 */
[----:B------:R-:W-:-:S04]  /*137c0*/  UIMAD.WIDE.U32 UR6, UR9, UR10, URZ ;  /* 0x0000000a090672a5 */ /* 0x000fc8000f8e003f */
[----:B------:R-:W-:-:S12]  /*137d0*/  @UP0 USHF.R.U32.HI UR9, URZ, UR11, UR7 ;  /* 0x0000000b3f090299 */ /* 0x000fd80008011607 */
.L_x_1589:
[----:B------:R-:W-:-:S04]  /*137e0*/  UIMAD UR5, UR9, UR5, URZ ;  /* 0x00000005090572a4 */ /* 0x000fc8000f8e023f */
[----:B------:R-:W-:-:S04]  /*137f0*/  UISETP.LT.AND UP0, UPT, UR4, UR5, UPT ;  /* 0x000000050400728c */ /* 0x000fc8000bf01270 */
[----:B------:R-:W-:-:S12]  /*13800*/  USEL UR4, UR4, UR5, !UP0 ;  /* 0x0000000504047287 */ /* 0x000fd8000c000000 */
.L_x_1587:
[----:B------:R-:W-:Y:S01]  /*13810*/  USHF.R.S32.HI UR5, URZ, 0x1f, UR4 ;  /* 0x0000001f3f057899 */ /* 0x000fe20008011404 */
[----:B------:R-:W-:-:S03]  /*13820*/  R2UR UR7, R30 ;  /* 0x000000001e0772ca */ /* 0x000fc600000e0000 */
[----:B------:R-:W-:-:S04]  /*13830*/  ULEA.HI UR5, UR5, UR4, URZ, 0x6 ;  /* 0x0000000405057291 */ /* 0x000fc8000f8f303f */
[----:B------:R-:W-:-:S04]  /*13840*/  USHF.R.S32.HI UR6, URZ, 0x6, UR5 ;  /* 0x000000063f067899 */ /* 0x000fc80008011405 */
[----:B------:R-:W-:Y:S02]  /*13850*/  UISETP.LT.AND UP0, UPT, URZ, UR6, UPT ;  /* 0x000000063f00728c */ /* 0x000fe4000bf01270 */
[----:B------:R-:W-:Y:S02]  /*13860*/  ULOP3.LUT UR5, UR7, 0xff000000, URZ, 0xc0, !UPT ;  /* 0xff00000007057892 */ /* 0x000fe4000f8ec03f */
[----:B------:R-:W-:Y:S02]  /*13870*/  USEL UR11, URZ, UR6, !UP0 ;  /* 0x000000063f0b7287 */ /* 0x000fe4000c000000 */
[----:B------:R-:W-:Y:S02]  /*13880*/  ULOP3.LUT UR4, UR7, 0xff0000, URZ, 0xc0, !UPT ;  /* 0x00ff000007047892 */ /* 0x000fe4000f8ec03f */
[----:B------:R-:W-:Y:S02]  /*13890*/  USHF.R.U32.HI UR5, URZ, 0x8, UR5 ;  /* 0x000000083f057899 */ /* 0x000fe40008011605 */
[----:B------:R-:W-:-:S02]  /*138a0*/  ISETP.GT.AND P0, PT, R27, UR11, PT ;  /* 0x0000000b1b007c0c */ /* 0x000fc4000bf04270 */
[----:B------:R-:W-:-:S03]  /*138b0*/  ULEA.HI UR5, UR4, UR5, URZ, 0x10 ;  /* 0x0000000504057291 */ /* 0x000fc6000f8f803f */
[----:B------:R-:W-:Y:S01]  /*138c0*/  UMOV UR4, URZ ;  /* 0x0000003f00047c82 */ /* 0x000fe20008000000 */
[----:B------:R-:W-:-:S07]  /*138d0*/  ULOP3.LUT UR44, UR5, 0xff, URZ, 0xc0, !UPT ;  /* 0x000000ff052c7892 */ /* 0x000fce000f8ec03f */
[----:B------:R-:W-:Y:S05]  /*138e0*/  @!P0 BRA `(.L_x_1590) ;  /* 0x0000000000908947 */ /* 0x000fea0003800000 */
[----:B------:R-:W-:Y:S01]  /*138f0*/  USHF.R.U32.HI UR6, URZ, 0x10, UR5 ;  /* 0x000000103f067899 */ /* 0x000fe20008011605 */
[----:B------:R-:W-:-:S03]  /*13900*/  UMOV UR4, URZ ;  /* 0x0000003f00047c82 */ /* 0x000fc60008000000 */
[----:B------:R-:W-:-:S11]  /*13910*/  UISETP.NE.AND UP0, UPT, UR6, URZ, UPT ;  /* 0x0000003f0600728c */ /* 0x000fd6000bf05270 */
[----:B------:R-:W-:Y:S02]  /*13920*/  @!UP0 ULDC UR6, c[0x0][0x9f0] ;  /* 0x00027c0000068ab9 */ /* 0x000fe40000000800 */
[----:B------:R-:W-:-:S04]  /*13930*/  IABS R0, UR6 ;  /* 0x0000000600007c13 */ /* 0x000fc80008000000 */
[----:B------:R-:W-:Y:S01]  /*13940*/  R2UR UR12, R0 ;  /* 0x00000000000c72ca */ /* 0x000fe200000e0000 */
[----:B------:R-:W-:-:S05]  /*13950*/  IMAD.U32 R0, RZ, RZ, UR6 ;  /* 0x00000006ff007e24 */ /* 0x000fca000f8e00ff */
[----:B------:R-:W-:-:S04]  /*13960*/  IADD3 R0, R0, -0x1, R27 ;  /* 0xffffffff00007810 */ /* 0x000fc80007ffe01b */
[----:B------:R-:W-:Y:S02]  /*13970*/  R2UR UR7, R0 ;  /* 0x00000000000772ca */ /* 0x000fe400000e0000 */
[----:B------:R-:W-:Y:S01]  /*13980*/  IABS R0, UR6 ;  /* 0x0000000600007c13 */ /* 0x000fe20008000000 */
[----:B------:R-:W0:Y:S10]  /*13990*/  I2F.RP R2, UR12 ;  /* 0x0000000c00027d06 */ /* 0x000e340008209400 */
[----:B------:R-:W-:Y:S01]  /*139a0*/  UIADD3 UR7, -UR11, UR7, URZ ;  /* 0x000000070b077290 */ /* 0x000fe2000fffe13f */
[----:B0-----:R-:W0:Y:S02]  /*139b0*/  MUFU.RCP R2, R2 ;  /* 0x0000000200027308 */ /* 0x001e240000001000 */
[----:B0-----:R-:W-:-:S02]  /*139c0*/  VIADD R3, R2, 0xffffffe ;  /* 0x0ffffffe02037836 */ /* 0x001fc40000000000 */
[----:B------:R-:W-:Y:S01]  /*139d0*/  IMAD.MOV R2, RZ, RZ, -R0 ;  /* 0x000000ffff027224 */ /* 0x000fe200078e0a00 */
[----:B------:R-:W-:Y:S01]  /*139e0*/  IABS R0, UR7 ;  /* 0x0000000700007c13 */ /* 0x000fe20008000000 */
[----:B------:R-:W-:Y:S02]  /*139f0*/  ULOP3.LUT UR7, UR7, UR6, URZ, 0x3c, !UPT ;  /* 0x0000000607077292 */ /* 0x000fe4000f8e3c3f */
[----:B------:R-:W0:Y:S01]  /*13a00*/  F2I.FTZ.U32.TRUNC.NTZ R3, R3 ;  /* 0x0000000300037305 */ /* 0x000e22000021f000 */
[----:B------:R-:W-:Y:S02]  /*13a10*/  R2UR UR9, R0 ;  /* 0x00000000000972ca */ /* 0x000fe400000e0000 */
[----:B------:R-:W-:Y:S02]  /*13a20*/  R2UR UR10, R2 ;  /* 0x00000000020a72ca */ /* 0x000fe400000e0000 */
[----:B0-----:R-:W-:-:S13]  /*13a30*/  R2UR UR5, R3 ;  /* 0x00000000030572ca */ /* 0x001fda00000e0000 */
[----:B------:R-:W-:-:S04]  /*13a40*/  UIADD3 UR8, URZ, -UR5, URZ ;  /* 0x800000053f087290 */ /* 0x000fc8000fffe03f */
[----:B------:R-:W-:-:S04]  /*13a50*/  UIMAD UR8, UR8, UR12, URZ ;  /* 0x0000000c080872a4 */ /* 0x000fc8000f8e023f */
[----:B------:R-:W-:-:S04]  /*13a60*/  UIMAD.WIDE.U32 UR4, UR5, UR8, UR4 ;  /* 0x00000008050472a5 */ /* 0x000fc8000f8e0004 */
[----:B------:R-:W-:-:S04]  /*13a70*/  UIMAD.WIDE.U32 UR4, UR5, UR9, URZ ;  /* 0x00000009050472a5 */ /* 0x000fc8000f8e003f */
        /* <DEDUP_REMOVED lines=11> */
.L_x_1590:
[----:B------:R-:W-:Y:S01]  /*13b30*/  UIMAD UR44, UR44, UR4, UR11 ;  /* 0x000000042c2c72a4 */ /* 0x000fe2000f8e020b */
[----:B------:R-:W-:Y:S05]  /*13b40*/  BSSY B7, `(.L_x_1591) ;  /* 0x00003a8000077945 */ /* 0x000fea0003800000 */
[----:B------:R-:W-:-:S05]  /*13b50*/  IMAD.U32 R0, RZ, RZ, UR44 ;  /* 0x0000002cff007e24 */ /* 0x000fca000f8e00ff */
[----:B------:R-:W-:-:S04]  /*13b60*/  VIADDMNMX R27, R0, UR4, R27, PT ;  /* 0x00000004001b7c46 */ /* 0x000fc8000b80011b */
[----:B------:R-:W-:-:S13]  /*13b70*/  ISETP.GT.AND P0, PT, R27, UR44, PT ;  /* 0x0000002c1b007c0c */ /* 0x000fda000bf04270 */
[----:B------:R-:W-:Y:S05]  /*13b80*/  @P0 BRA `(.L_x_1592) ;  /* 0x0000000000440947 */ /* 0x000fea0003800000 */
[----:B------:R-:W0:Y:S02]  /*13b90*/  S2R R2, SR_TID.X ;  /* 0x0000000000027919 */ /* 0x000e240000002100 */
[----:B0-----:R-:W-:-:S04]  /*13ba0*/  LOP3.LUT R2, R2, 0x7f, RZ, 0xc0, !PT ;  /* 0x0000007f02027812 */ /* 0x001fc800078ec0ff */
[----:B------:R-:W-:-:S13]  /*13bb0*/  ISETP.NE.AND P0, PT, R2, RZ, PT ;  /* 0x000000ff0200720c */ /* 0x000fda0003f05270 */
[----:B------:R-:W-:Y:S05]  /*13bc0*/  @P0 BRA `(.L_x_1593) ;  /* 0x00000038007c0947 */ /* 0x000fea0003800000 */
[----:B------:R-:W0:Y:S01]  /*13bd0*/  S2R R5, SR_LANEID ;  /* 0x0000000000057919 */ /* 0x000e220000000000 */
        /* <DEDUP_REMOVED lines=10> */
[----:B0-----:R-:W-:Y:S01]  /*13c80*/  IADD3 R28, R0, UR47, R7 ;  /* 0x0000002f001c7c10 */ /* 0x001fe2000fffe007 */
[----:B------:R-:W-:Y:S06]  /*13c90*/  BRA `(.L_x_1593) ;  /* 0x0000003800487947 */ /* 0x000fec0003800000 */
.L_x_1592:
        /* <DEDUP_REMOVED lines=9> */
[----:B------:R-:W0:Y:S01]  /*13d30*/  LDC.64 R2, c[0x4][R2] ;  /* 0x0100000002027b82 */ /* 0x000e220000000a00 */
        /* <DEDUP_REMOVED lines=10> */
.L_x_1595:
[----:B------:R-:W-:Y:S05]  /*13de0*/  BSYNC B6 ;  /* 0x0000000000067941 */ /* 0x000fea0003800000 */
.L_x_1594:
        /* <DEDUP_REMOVED lines=22> */
.L_x_1597:
[----:B------:R-:W-:Y:S05]  /*13f50*/  BSYNC B6 ;  /* 0x0000000000067941 */ /* 0x000fea0003800000 */
.L_x_1596:
        /* <DEDUP_REMOVED lines=20> */
.L_x_1599:
[----:B------:R-:W-:Y:S05]  /*140a0*/  BSYNC B6 ;  /* 0x0000000000067941 */ /* 0x000fea0003800000 */
.L_x_1598:
        /* <DEDUP_REMOVED lines=19> */
.L_x_1601:
[----:B------:R-:W-:Y:S05]  /*141e0*/  BSYNC B6 ;  /* 0x0000000000067941 */ /* 0x000fea0003800000 */
.L_x_1600:
[----:B------:R-:W0:Y:S01]  /*141f0*/  S2R R2, SR_TID.X ;  /* 0x0000000000027919 */ /* 0x000e220000002100 */
[----:B------:R-:W-:Y:S01]  /*14200*/  ULDC.64 UR4, c[0x0][0x9f8] ;  /* 0x00027e0000047ab9 */ /* 0x000fe20000000a00 */
[----:B------:R-:W-:Y:S01]  /*14210*/  IMAD.U32 R24, RZ, RZ, UR42 ;  /* 0x0000002aff187e24 */ /* 0x000fe2000f8e00ff */
[----:B------:R-:W-:Y:S01]  /*14220*/  UISETP.NE.U32.AND UP0, UPT, UR4, URZ, UPT ;  /* 0x0000003f0400728c */ /* 0x000fe2000bf05070 */
[----:B------:R-:W1:Y:S01]  /*14230*/  S2R R20, SR_TID.X ;  /* 0x0000000000147919 */ /* 0x000e620000002100 */
[----:B------:R-:W2:Y:S02]  /*14240*/  LDC R9, c[0x0][0x430] ;  /* 0x00010c00ff097b82 */ /* 0x000ea40000000800 */
[----:B------:R-:W-:-:S06]  /*14250*/  UISETP.NE.AND.EX UP0, UPT, UR5, URZ, UPT, UP0 ;  /* 0x0000003f0500728c */ /* 0x000fcc000bf05300 */
[----:B------:R-:W-:Y:S01]  /*14260*/  PLOP3.LUT P0, PT, PT, PT, UP0, 0x80, 0x0 ;  /* 0x000000000000781c */ /* 0x000fe20003f0f008 */
[----:B------:R-:W3:Y:S04]  /*14270*/  LDC R31, c[0x0][0x2f4] ;  /* 0x0000bd00ff1f7b82 */ /* 0x000ee80000000800 */
[----:B------:R-:W-:Y:S02]  /*14280*/  @UP0 ULDC.64 UR4, c[0x0][0x9f8] ;  /* 0x00027e0000040ab9 */ /* 0x000fe40000000a00 */
[----:B------:R-:W-:-:S06]  /*14290*/  @UP0 UIMAD.WIDE UR4, UR42, 0x4, UR4 ;  /* 0x000000042a0408a5 */ /* 0x000fcc000f8e0204 */
[----:B------:R-:W-:Y:S01]  /*142a0*/  IMAD.U32 R3, RZ, RZ, UR5 ;  /* 0x00000005ff037e24 */ /* 0x000fe2000f8e00ff */
[----:B0-----:R-:W-:-:S04]  /*142b0*/  LOP3.LUT R2, R2, 0x7f, RZ, 0xc0, !PT ;  /* 0x0000007f02027812 */ /* 0x001fc800078ec0ff */
[----:B------:R-:W-:Y:S01]  /*142c0*/  SHF.R.U32.HI R18, RZ, 0x3, R2 ;  /* 0x00000003ff127819 */ /* 0x000fe20000011602 */
[----:B------:R-:W-:-:S05]  /*142d0*/  IMAD.U32 R2, RZ, RZ, UR4 ;  /* 0x00000004ff027e24 */ /* 0x000fca000f8e00ff */
[----:B------:R0:W4:Y:S01]  /*142e0*/  @P0 LDG.E R24, desc[UR36][R2.64] ;  /* 0x0000002402180981 */ /* 0x000122000c1e1900 */
[----:B-1----:R-:W-:Y:S01]  /*142f0*/  IMAD.SHL.U32 R20, R20, 0x10, RZ ;  /* 0x0000001014147824 */ /* 0x002fe200078e00ff */
[----:B------:R-:W-:Y:S02]  /*14300*/  LEA R8, R27, 0xffffffc0, 0x6 ;  /* 0xffffffc01b087811 */ /* 0x000fe400078e30ff */
[----:B--2---:R-:W-:Y:S02]  /*14310*/  ISETP.NE.AND P1, PT, R9, 0x1, PT ;  /* 0x000000010900780c */ /* 0x004fe40003f25270 */
[----:B------:R-:W-:Y:S02]  /*14320*/  LOP3.LUT R20, R18, 0x70, R20, 0xf8, !PT ;  /* 0x0000007012147812 */ /* 0x000fe400078ef814 */
[----:B------:R-:W-:-:S03]  /*14330*/  LOP3.LUT R16, R16, 0xffffffef, RZ, 0xc0, !PT ;  /* 0xffffffef10107812 */ /* 0x000fc600078ec0ff */
[----:B------:R-:W-:-:S05]  /*14340*/  IMAD.IADD R6, R20, 0x1, R8 ;  /* 0x0000000114067824 */ /* 0x000fca00078e0208 */
[C---:B------:R-:W-:Y:S01]  /*14350*/  ISETP.GE.AND P0, PT, R6.reuse, UR38, PT ;  /* 0x0000002606007c0c */ /* 0x040fe2000bf06270 */
[----:B------:R-:W1:Y:S01]  /*14360*/  @P1 LDC R5, c[0x0][0x434] ;  /* 0x00010d00ff051b82 */ /* 0x000e620000000800 */
[----:B------:R-:W-:-:S07]  /*14370*/  VIADD R6, R6, UR40 ;  /* 0x0000002806067c36 */ /* 0x000fce0008000000 */
[----:B------:R-:W2:Y:S01]  /*14380*/  @P1 LDC R7, c[0x0][0x438] ;  /* 0x00010e00ff071b82 */ /* 0x000ea20000000800 */
[C---:B------:R-:W-:Y:S01]  /*14390*/  ISETP.GT.U32.OR P0, PT, R20.reuse, 0x3f, P0 ;  /* 0x0000003f1400780c */ /* 0x040fe20000704470 */
[----:B------:R-:W-:Y:S01]  /*143a0*/  IMAD.MOV.U32 R0, RZ, RZ, R6 ;  /* 0x000000ffff007224 */ /* 0x000fe200078e0006 */
[----:B------:R-:W-:Y:S02]  /*143b0*/  ISETP.GT.U32.AND P3, PT, R20, 0x3f, PT ;  /* 0x0000003f1400780c */ /* 0x000fe40003f64070 */
[----:B------:R-:W-:-:S09]  /*143c0*/  @P1 LOP3.LUT R16, R16, 0x10, RZ, 0xfc, !PT ;  /* 0x0000001010101812 */ /* 0x000fd200078efcff */
[----:B0-----:R-:W0:Y:S01]  /*143d0*/  @!P0 LDC.64 R2, c[0x0][0x428] ;  /* 0x00010a00ff028b82 */ /* 0x001e220000000a00 */
[----:B-1----:R-:W-:-:S05]  /*143e0*/  @P1 IMAD.HI.U32 R4, R6, R5, RZ ;  /* 0x0000000506041227 */ /* 0x002fca00078e00ff */
[----:B--2---:R-:W-:-:S04]  /*143f0*/  @P1 SHF.R.U32.HI R0, RZ, R7, R4 ;  /* 0x00000007ff001219 */ /* 0x004fc80000011604 */
[--C-:B------:R-:W-:Y:S01]  /*14400*/  @!P0 SHF.R.S32.HI R5, RZ, 0x1f, R0.reuse ;  /* 0x0000001fff058819 */ /* 0x100fe20000011400 */
[----:B------:R-:W-:Y:S01]  /*14410*/  @!P0 IMAD.MOV.U32 R4, RZ, RZ, R0 ;  /* 0x000000ffff048224 */ /* 0x000fe200078e0000 */
[----:B------:R-:W-:-:S04]  /*14420*/  LOP3.LUT R16, R16, 0xfffffffb, RZ, 0xc0, !PT ;  /* 0xfffffffb10107812 */ /* 0x000fc800078ec0ff */
[----:B------:R-:W-:-:S04]  /*14430*/  @P3 LOP3.LUT R16, R16, 0x4, RZ, 0xfc, !PT ;  /* 0x0000000410103812 */ /* 0x000fc800078efcff */
[----:B------:R-:W-:Y:S02]  /*14440*/  LOP3.LUT R16, R16, 0xfffffff7, RZ, 0xc0, !PT ;  /* 0xfffffff710107812 */ /* 0x000fe400078ec0ff */
[----:B------:R-:W-:Y:S02]  /*14450*/  LOP3.LUT R18, R32, 0x80, RZ, 0xfc, !PT ;  /* 0x0000008020127812 */ /* 0x000fe400078efcff */
[----:B------:R-:W-:Y:S01]  /*14460*/  LOP3.LUT R16, R16, 0xfffffffd, RZ, 0xc0, !PT ;  /* 0xfffffffd10107812 */ /* 0x000fe200078ec0ff */
[----:B------:R-:W-:Y:S01]  /*14470*/  UMOV UR4, 0xffffffff ;  /* 0xffffffff00047882 */ /* 0x000fe20000000000 */
[----:B----4-:R-:W-:Y:S01]  /*14480*/  SHF.R.S32.HI R29, RZ, 0x1f, R24 ;  /* 0x0000001fff1d7819 */ /* 0x010fe20000011418 */
[----:B0-----:R-:W-:-:S04]  /*14490*/  @!P0 IMAD.WIDE.U32 R4, R24, R2, R4 ;  /* 0x0000000218048225 */ /* 0x001fc800078e0004 */
[----:B------:R-:W-:-:S04]  /*144a0*/  @!P0 IMAD R7, R29, R2, RZ ;  /* 0x000000021d078224 */ /* 0x000fc800078e02ff */
[----:B------:R-:W-:Y:S02]  /*144b0*/  @!P0 IMAD R7, R24, R3, R7 ;  /* 0x0000000318078224 */ /* 0x000fe400078e0207 */
[----:B------:R-:W0:Y:S02]  /*144c0*/  @!P0 LDC.64 R2, c[0x0][0x418] ;  /* 0x00010600ff028b82 */ /* 0x000e240000000a00 */
[----:B------:R-:W-:Y:S02]  /*144d0*/  @!P0 IMAD.IADD R7, R5, 0x1, R7 ;  /* 0x0000000105078824 */ /* 0x000fe400078e0207 */
[----:B------:R-:W-:Y:S01]  /*144e0*/  IMAD.MOV.U32 R5, RZ, RZ, RZ ;  /* 0x000000ffff057224 */ /* 0x000fe200078e00ff */
[----:B0-----:R-:W-:-:S04]  /*144f0*/  @!P0 LEA R2, P1, R4, R2, 0x2 ;  /* 0x0000000204028211 */ /* 0x001fc800078210ff */
[----:B------:R-:W-:Y:S01]  /*14500*/  @!P0 LEA.HI.X R3, R4, R3, R7, 0x2, P1 ;  /* 0x0000000304038211 */ /* 0x000fe200008f1407 */
[----:B------:R-:W-:Y:S01]  /*14510*/  IMAD.MOV R7, RZ, RZ, -R0 ;  /* 0x000000ffff077224 */ /* 0x000fe200078e0a00 */
[-C--:B---3--:R-:W-:Y:S01]  /*14520*/  ISETP.GE.AND P1, PT, R32, R31.reuse, PT ;  /* 0x0000001f2000720c */ /* 0x088fe20003f26270 */
[----:B------:R-:W-:Y:S02]  /*14530*/  IMAD.U32 R0, RZ, RZ, UR45 ;  /* 0x0000002dff007e24 */ /* 0x000fe4000f8e00ff */
[----:B------:R0:W5:Y:S01]  /*14540*/  @!P0 LDG.E R5, desc[UR36][R2.64] ;  /* 0x0000002402058981 */ /* 0x000162000c1e1900 */
[----:B------:R-:W-:Y:S01]  /*14550*/  ISETP.GE.AND P0, PT, R18, R31, PT ;  /* 0x0000001f1200720c */ /* 0x000fe20003f06270 */
[----:B------:R-:W-:Y:S01]  /*14560*/  IMAD R6, R9, R7, R6 ;  /* 0x0000000709067224 */ /* 0x000fe200078e0206 */
[----:B------:R-:W-:-:S07]  /*14570*/  ISETP.NE.AND P2, PT, R0, 0x3, PT ;  /* 0x000000030000780c */ /* 0x000fce0003f45270 */
[----:B------:R-:W-:-:S06]  /*14580*/  @P1 LOP3.LUT R16, R16, 0x2, RZ, 0xfc, !PT ;  /* 0x0000000210101812 */ /* 0x000fcc00078efcff */
[----:B------:R-:W-:-:S04]  /*14590*/  @P2 LOP3.LUT R16, R16, 0x8, RZ, 0xfc, !PT ;  /* 0x0000000810102812 */ /* 0x000fc800078efcff */
[----:B------:R-:W-:-:S04]  /*145a0*/  LOP3.LUT R16, R16, 0xfffffffe, RZ, 0xc0, !PT ;  /* 0xfffffffe10107812 */ /* 0x000fc800078ec0ff */
[----:B------:R-:W-:Y:S01]  /*145b0*/  @P0 LOP3.LUT R16, R16, 0x1, RZ, 0xfc, !PT ;  /* 0x0000000110100812 */ /* 0x000fe200078efcff */
[----:B0-----:R-:W-:Y:S06]  /*145c0*/  BRA.DIV UR4, `(.L_x_1602) ;  /* 0x0000004604d87947 */ /* 0x001fec000b800000 */
.L_x_1682:
[----:B------:R-:W-:Y:S01]  /*145d0*/  LOP3.LUT R18, R30, 0xffff, RZ, 0xc0, !PT ;  /* 0x0000ffff1e127812 */ /* 0x000fe200078ec0ff */
[----:B------:R-:W-:Y:S06]  /*145e0*/  @!P2 BRA `(.L_x_1603) ;  /* 0x000000000004a947 */ /* 0x000fec0003800000 */
[----:B------:R-:W-:Y:S01]  /*145f0*/  BPT.TRAP 0x1 ;  /* 0x000000040000795c */ /* 0x000fe20000300000 */
.L_x_1603:
[----:B------:R-:W-:Y:S01]  /*14600*/  IMAD R0, R19, 0x8, R17 ;  /* 0x0000000813007824 */ /* 0x000fe200078e0211 */
[----:B------:R-:W-:Y:S01]  /*14610*/  SHF.L.U32 R21, R23, 0x1f, RZ ;  /* 0x0000001f17157819 */ /* 0x000fe200000006ff */
[----:B------:R-:W-:Y:S01]  /*14620*/  BSSY B0, `(.L_x_1604) ;  /* 0x0000004000007945 */ /* 0x000fe20003800000 */
[----:B------:R-:W-:Y:S02]  /*14630*/  SHF.R.S32.HI R10, RZ, 0x1f, R6 ;  /* 0x0000001fff0a7819 */ /* 0x000fe40000011406 */
[----:B------:R-:W0:Y:S02]  /*14640*/  SYNCS.PHASECHK.TRANS64.TRYWAIT P0, [R0+URZ+0x28480], R21 ;  /* 0x02848015000075a7 */ /* 0x000e24000800017f */
[----:B0-----:R-:W-:Y:S05]  /*14650*/  @!P0 BRA `(.L_x_1605) ;  /* 0x0000004400e08947 */ /* 0x001fea0003800000 */
.L_x_1683:
[----:B------:R-:W-:Y:S05]  /*14660*/  BSYNC B0 ;  /* 0x0000000000007941 */ /* 0x000fea0003800000 */
.L_x_1604:
[----:B------:R-:W1:Y:S01]  /*14670*/  S2R R7, SR_TID.X ;  /* 0x0000000000077919 */ /* 0x000e620000002100 */
[----:B------:R-:W-:Y:S01]  /*14680*/  ULDC.64 UR4, c[0x0][0x328] ;  /* 0x0000ca0000047ab9 */ /* 0x000fe20000000a00 */
[----:B-----5:R-:W-:Y:S01]  /*14690*/  SHF.R.S32.HI R20, RZ, 0x1f, R5 ;  /* 0x0000001fff147819 */ /* 0x020fe20000011405 */
[----:B------:R-:W-:Y:S01]  /*146a0*/  IMAD R3, R10, UR4, RZ ;  /* 0x000000040a037c24 */ /* 0x000fe2000f8e02ff */
[----:B------:R-:W-:-:S03]  /*146b0*/  ULDC.64 UR6, c[0x0][0x318] ;  /* 0x0000c60000067ab9 */ /* 0x000fc60000000a00 */
[C---:B------:R-:W-:Y:S02]  /*146c0*/  IMAD R4, R6.reuse, UR5, R3 ;  /* 0x0000000506047c24 */ /* 0x040fe4000f8e0203 */
        /* <DEDUP_REMOVED lines=8> */
[----:B------:R-:W-:Y:S02]  /*14750*/  IMAD R4, R19, 0x4000, R36 ;  /* 0x0000400013047824 */ /* 0x000fe400078e0224 */
[C---:B------:R-:W-:Y:S01]  /*14760*/  IMAD.WIDE.U32 R2, R18.reuse, UR4, R2 ;  /* 0x0000000412027c25 */ /* 0x040fe2000f8e0002 */
[----:B------:R-:W-:Y:S01]  /*14770*/  UMOV UR4, 0xffffffff ;  /* 0xffffffff00047882 */ /* 0x000fe20000000000 */
[----:B-1----:R-:W-:Y:S02]  /*14780*/  LOP3.LUT R7, R7, 0x7f, RZ, 0xc0, !PT ;  /* 0x0000007f07077812 */ /* 0x002fe400078ec0ff */
[----:B------:R-:W-:Y:S02]  /*14790*/  IMAD R9, R18, UR5, R3 ;  /* 0x0000000512097c24 */ /* 0x000fe4000f8e0203 */
[----:B------:R-:W-:-:S02]  /*147a0*/  SHF.R.U32.HI R11, RZ, 0x3, R7 ;  /* 0x00000003ff0b7819 */ /* 0x000fc40000011607 */
[----:B------:R-:W-:Y:S02]  /*147b0*/  IADD3 R7, P0, R2, UR6, RZ ;  /* 0x0000000602077c10 */ /* 0x000fe4000ff1e0ff */
[----:B------:R-:W-:Y:S02]  /*147c0*/  IADD3 R8, -R11, UR38, -R8 ;  /* 0x000000260b087c10 */ /* 0x000fe4000fffe908 */
[----:B------:R-:W-:Y:S02]  /*147d0*/  IADD3.X R9, R9, UR7, RZ, P0, !PT ;  /* 0x0000000709097c10 */ /* 0x000fe400087fe4ff */
[----:B------:R-:W-:Y:S01]  /*147e0*/  ISETP.GE.AND P4, PT, R8, 0x1, PT ;  /* 0x000000010800780c */ /* 0x000fe20003f86270 */
[----:B------:R-:W-:-:S12]  /*147f0*/  BRA.DIV UR4, `(.L_x_1606) ;  /* 0x00000046048c7947 */ /* 0x000fd8000b800000 */
[----:B------:R-:W1:Y:S01]  /*14800*/  SHFL.IDX PT, R2, R7, RZ, 0x181f ;  /* 0x00181fff07027589 */ /* 0x000e6200000e0000 */
[C---:B------:R-:W-:Y:S01]  /*14810*/  ISETP.GE.AND P2, PT, R32.reuse, R31, PT ;  /* 0x0000001f2000720c */ /* 0x040fe20003f46270 */
[----:B------:R-:W-:Y:S01]  /*14820*/  IMAD.IADD R4, R17, 0x1, R4 ;  /* 0x0000000111047824 */ /* 0x000fe200078e0204 */
[----:B------:R-:W-:Y:S01]  /*14830*/  LOP3.LUT R11, R32, 0x80, RZ, 0xfc, !PT ;  /* 0x00000080200b7812 */ /* 0x000fe200078efcff */
[----:B------:R-:W2:Y:S01]  /*14840*/  SHFL.IDX PT, R3, R9, RZ, 0x181f ;  /* 0x00181fff09037589 */ /* 0x000ea200000e0000 */
[C---:B------:R-:W-:Y:S02]  /*14850*/  ISETP.LT.OR P1, PT, R8.reuse, 0x1, P2 ;  /* 0x000000010800780c */ /* 0x040fe40001721670 */
[C---:B------:R-:W-:Y:S02]  /*14860*/  ISETP.GE.AND P3, PT, R8.reuse, 0x11, PT ;  /* 0x000000110800780c */ /* 0x040fe40003f66270 */
[----:B------:R-:W-:Y:S02]  /*14870*/  ISETP.GE.AND P5, PT, R8, 0x31, PT ;  /* 0x000000310800780c */ /* 0x000fe40003fa6270 */
[----:B-1----:R-:W-:-:S05]  /*14880*/  IADD3 R2, P0, R32, R2, RZ ;  /* 0x0000000220027210 */ /* 0x002fca0007f1e0ff */
[----:B--2---:R-:W-:Y:S01]  /*14890*/  IMAD.X R3, RZ, RZ, R3, P0 ;  /* 0x000000ffff037224 */ /* 0x004fe200000e0603 */
[----:B------:R-:W-:-:S04]  /*148a0*/  ISETP.GE.AND P0, PT, R11, R31, PT ;  /* 0x0000001f0b00720c */ /* 0x000fc80003f06270 */
[----:B------:R-:W-:Y:S01]  /*148b0*/  @!PT LDS RZ, [RZ] ;  /* 0x00000000fffff984 */ /* 0x000fe20000000800 */
[----:B------:R-:W-:Y:S01]  /*148c0*/  LDGSTS.E.BYPASS.LTC128B.128 [R4+0x10000], desc[UR36][R2.64], !P1 ;  /* 0x1000000002047fae */ /* 0x000fe2000c901d64 */
[----:B------:R-:W-:-:S13]  /*148d0*/  ISETP.LT.OR P1, PT, R8, 0x1, P0 ;  /* 0x000000010800780c */ /* 0x000fda0000721670 */
[----:B------:R1:W-:Y:S04]  /*148e0*/  LDGSTS.E.BYPASS.LTC128B.128 [R4+0x12000], desc[UR36][R2.64+0x80], !P1 ;  /* 0x1200008002047fae */ /* 0x0003e8000c901d64 */
[----:B-1----:R-:W1:Y:S04]  /*148f0*/  SHFL.IDX PT, R2, R7, 0x1, 0x181f ;  /* 0x00381f0007027f89 */ /* 0x002e6800000e0000 */
        /* <DEDUP_REMOVED lines=9> */
[----:B------:R-:W3:Y:S01]  /*14990*/  SHFL.IDX PT, R9, R9, 0x3, 0x181f ;  /* 0x00781f0009097f89 */ /* 0x000ee200000e0000 */
[----:B-1----:R-:W-:-:S05]  /*149a0*/  IADD3 R2, P1, R32, R2, RZ ;  /* 0x0000000220027210 */ /* 0x002fca0007f3e0ff */
[----:B--2---:R-:W-:Y:S01]  /*149b0*/  IMAD.X R3, RZ, RZ, R3, P1 ;  /* 0x000000ffff037224 */ /* 0x004fe200008e0603 */
[----:B------:R-:W-:-:S13]  /*149c0*/  ISETP.LT.OR P1, PT, R8, 0x21, P2 ;  /* 0x000000210800780c */ /* 0x000fda0001721670 */
[----:B------:R-:W-:Y:S01]  /*149d0*/  LDGSTS.E.BYPASS.LTC128B.128 [R4+0x11000], desc[UR36][R2.64], !P1 ;  /* 0x1100000002047fae */ /* 0x000fe2000c901d64 */
[----:B------:R-:W-:-:S13]  /*149e0*/  ISETP.LT.OR P1, PT, R8, 0x21, P0 ;  /* 0x000000210800780c */ /* 0x000fda0000721670 */
[----:B------:R1:W-:Y:S01]  /*149f0*/  LDGSTS.E.BYPASS.LTC128B.128 [R4+0x13000], desc[UR36][R2.64+0x80], !P1 ;  /* 0x1300008002047fae */ /* 0x0003e2000c901d64 */
[----:B------:R-:W-:-:S03]  /*14a00*/  ISETP.GE.AND P1, PT, R8, 0x21, PT ;  /* 0x000000210800780c */ /* 0x000fc60003f26270 */
[----:B-1-3--:R1:W2:Y:S10]  /*14a10*/  SHFL.IDX PT, R2, R7, 0x3, 0x181f ;  /* 0x00781f0007027f89 */ /* 0x00a2b400000e0000 */
.L_x_1693:
[C---:B------:R-:W-:Y:S02]  /*14a20*/  ISETP.LT.OR P2, PT, R8.reuse, 0x31, P2 ;  /* 0x000000310800780c */ /* 0x040fe40001741670 */
[----:B------:R-:W-:Y:S02]  /*14a30*/  ISETP.LT.OR P0, PT, R8, 0x31, P0 ;  /* 0x000000310800780c */ /* 0x000fe40000701670 */
[----:B--2---:R-:W-:-:S05]  /*14a40*/  IADD3 R2, P6, R32, R2, RZ ;  /* 0x0000000220027210 */ /* 0x004fca0007fde0ff */
        /* <DEDUP_REMOVED lines=8> */
.L_x_1607:
[----:B------:R-:W-:Y:S02]  /*14ad0*/  PLOP3.LUT P2, PT, P2, P0, PT, 0xa2, 0x0 ;  /* 0x000000000000781c */ /* 0x000fe40001741472 */
[----:B------:R-:W-:-:S08]  /*14ae0*/  @P0 R2UR P2, UR4, R0 ;  /* 0x00000000000402ca */ /* 0x000fd00000040000 */
[----:B------:R-:W-:-:S05]  /*14af0*/  @P0 PLOP3.LUT P0, PT, P2, PT, PT, 0x80, 0x0 ;  /* 0x000000000000081c */ /* 0x000fca000170f070 */
[----:B------:R-:W-:Y:S01]  /*14b00*/  @!P2 SYNCS.ARRIVE.TRANS64.RED.A0T1 RZ, [UR4+0x28470], RZ ;  /* 0x028470ffffffa9a7 */ /* 0x000fe20008200404 */
[----:B------:R-:W-:Y:S07]  /*14b10*/  @!P2 ARRIVES.LDGSTSBAR.64.TRANSCNT [UR4+0x28470] ;  /* 0x02847000ff00a9b0 */ /* 0x000fee0008000a84 */
[----:B------:R-:W-:Y:S05]  /*14b20*/  @P0 BRA.U.ANY `(.L_x_1607) ;  /* 0xfffffffd00e80947 */ /* 0x000fea000393ffff */
[----:B------:R-:W-:Y:S01]  /*14b30*/  NOP ;  /* 0x0000000000007918 */ /* 0x000fe20000000000 */
[----:B------:R-:W-:-:S13]  /*14b40*/  LOP3.LUT P6, RZ, R16, 0x8, RZ, 0xc0, !PT ;  /* 0x0000000810ff7812 */ /* 0x000fda00078cc0ff */
[----:B------:R-:W-:Y:S05]  /*14b50*/  @!P6 BRA `(.L_x_1608) ;  /* 0x000000000004e947 */ /* 0x000fea0003800000 */
[----:B------:R-:W-:Y:S01]  /*14b60*/  BPT.TRAP 0x1 ;  /* 0x000000040000795c */ /* 0x000fe20000300000 */
.L_x_1608:
[----:B------:R3:W-:Y:S01]  /*14b70*/  SYNCS.ARRIVE.TRANS64.A1T0 RZ, [R0+URZ+0x28470], RZ ;  /* 0x028470ff00ff79a7 */ /* 0x0007e2000810003f */
[----:B------:R-:W-:Y:S05]  /*14b80*/  @!P6 BRA `(.L_x_1609) ;  /* 0x000000000004e947 */ /* 0x000fea0003800000 */
[----:B------:R-:W-:Y:S01]  /*14b90*/  BPT.TRAP 0x1 ;  /* 0x000000040000795c */ /* 0x000fe20000300000 */
.L_x_1609:
[----:B------:R-:W4:Y:S01]  /*14ba0*/  SYNCS.PHASECHK.TRANS64.TRYWAIT P0, [R0+URZ+0x28440], R21 ;  /* 0x02844015000075a7 */ /* 0x000f22000800017f */
[----:B------:R-:W-:Y:S04]  /*14bb0*/  BSSY B0, `(.L_x_1610) ;  /* 0x0000002000007945 */ /* 0x000fe80003800000 */
[----:B----4-:R-:W-:Y:S05]  /*14bc0*/  @!P0 BRA `(.L_x_1611) ;  /* 0x0000004400fc8947 */ /* 0x010fea0003800000 */
.L_x_1694:
[----:B------:R-:W-:Y:S05]  /*14bd0*/  BSYNC B0 ;  /* 0x0000000000007941 */ /* 0x000fea0003800000 */
.L_x_1610:
[----:B------:R-:W-:Y:S01]  /*14be0*/  ULDC.64 UR4, c[0x0][0x300] ;  /* 0x0000c00000047ab9 */ /* 0x000fe20000000a00 */
[----:B------:R-:W-:Y:S01]  /*14bf0*/  ULDC.64 UR6, c[0x0][0x2e8] ;  /* 0x0000ba0000067ab9 */ /* 0x000fe20000000a00 */
[----:B--2---:R-:W-:Y:S01]  /*14c00*/  IMAD R3, R10, UR4, RZ ;  /* 0x000000040a037c24 */ /* 0x004fe2000f8e02ff */
[----:B------:R-:W-:-:S03]  /*14c10*/  LOP3.LUT R8, R32, 0x80, RZ, 0xfc, !PT ;  /* 0x0000008020087812 */ /* 0x000fc600078efcff */
[----:B-1----:R-:W-:Y:S01]  /*14c20*/  IMAD R7, R6, UR5, R3 ;  /* 0x0000000506077c24 */ /* 0x002fe2000f8e0203 */
[----:B------:R-:W-:Y:S01]  /*14c30*/  ISETP.GE.AND P2, PT, R8, R31, PT ;  /* 0x0000001f0800720c */ /* 0x000fe20003f46270 */
        /* <DEDUP_REMOVED lines=13> */
[----:B------:R-:W-:Y:S08]  /*14d10*/  BRA.DIV UR4, `(.L_x_1612) ;  /* 0x0000004604bc7947 */ /* 0x000ff0000b800000 */
[----:B------:R-:W1:Y:S01]  /*14d20*/  SHFL.IDX PT, R14, R5, RZ, 0x181f ;  /* 0x00181fff050e7589 */ /* 0x000e6200000e0000 */
[----:B------:R-:W-:-:S03]  /*14d30*/  ISETP.GE.AND P6, PT, R32, R31, PT ;  /* 0x0000001f2000720c */ /* 0x000fc60003fc6270 */
[----:B------:R-:W2:Y:S01]  /*14d40*/  SHFL.IDX PT, R2, R6, RZ, 0x181f ;  /* 0x00181fff06027589 */ /* 0x000ea200000e0000 */
[----:B-1----:R-:W-:-:S05]  /*14d50*/  @P4 IADD3 R14, P0, R32, R14, RZ ;  /* 0x0000000e200e4210 */ /* 0x002fca0007f1e0ff */
[----:B--2---:R-:W-:Y:S02]  /*14d60*/  @P4 IMAD.X R3, RZ, RZ, R2, P0 ;  /* 0x000000ffff034224 */ /* 0x004fe400000e0602 */
[----:B------:R-:W-:Y:S02]  /*14d70*/  @P4 IMAD.MOV.U32 R2, RZ, RZ, R14 ;  /* 0x000000ffff024224 */ /* 0x000fe400078e000e */
[----:B------:R-:W1:Y:S04]  /*14d80*/  SHFL.IDX PT, R14, R5, 0x1, 0x181f ;  /* 0x00381f00050e7f89 */ /* 0x000e6800000e0000 */
[----:B------:R-:W-:Y:S04]  /*14d90*/  @P4 LDGSTS.E.BYPASS.LTC128B.128 [R4+0x20000], desc[UR36][R2.64], !P6 ;  /* 0x2000000002044fae */ /* 0x000fe8000f101d64 */
[----:B------:R2:W-:Y:S04]  /*14da0*/  @P4 LDGSTS.E.BYPASS.LTC128B.128 [R4+0x22000], desc[UR36][R2.64+0x80], !P2 ;  /* 0x2200008002044fae */ /* 0x0005e8000d101d64 */
[----:B--2---:R-:W2:Y:S01]  /*14db0*/  SHFL.IDX PT, R2, R6, 0x1, 0x181f ;  /* 0x00381f0006027f89 */ /* 0x004ea200000e0000 */
[----:B-1----:R-:W-:-:S05]  /*14dc0*/  @P3 IADD3 R14, P0, R32, R14, RZ ;  /* 0x0000000e200e3210 */ /* 0x002fca0007f1e0ff */
[----:B--2---:R-:W-:Y:S02]  /*14dd0*/  @P3 IMAD.X R7, RZ, RZ, R2, P0 ;  /* 0x000000ffff073224 */ /* 0x004fe400000e0602 */
[----:B------:R-:W-:Y:S02]  /*14de0*/  @P3 IMAD.MOV.U32 R2, RZ, RZ, R14 ;  /* 0x000000ffff023224 */ /* 0x000fe400078e000e */
[----:B------:R-:W-:Y:S01]  /*14df0*/  @P3 IMAD.MOV.U32 R3, RZ, RZ, R7 ;  /* 0x000000ffff033224 */ /* 0x000fe200078e0007 */
[----:B------:R-:W1:Y:S04]  /*14e00*/  SHFL.IDX PT, R14, R5, 0x2, 0x181f ;  /* 0x00581f00050e7f89 */ /* 0x000e6800000e0000 */
[----:B------:R-:W-:Y:S04]  /*14e10*/  @P3 LDGSTS.E.BYPASS.LTC128B.128 [R4+0x20800], desc[UR36][R2.64], !P6 ;  /* 0x2080000002043fae */ /* 0x000fe8000f101d64 */
[----:B------:R2:W-:Y:S04]  /*14e20*/  @P3 LDGSTS.E.BYPASS.LTC128B.128 [R4+0x22800], desc[UR36][R2.64+0x80], !P2 ;  /* 0x2280008002043fae */ /* 0x0005e8000d101d64 */
[----:B--2---:R-:W2:Y:S01]  /*14e30*/  SHFL.IDX PT, R2, R6, 0x2, 0x181f ;  /* 0x00581f0006027f89 */ /* 0x004ea200000e0000 */
[----:B-1----:R-:W-:-:S03]  /*14e40*/  @P1 IADD3 R14, P0, R32, R14, RZ ;  /* 0x0000000e200e1210 */ /* 0x002fc60007f1e0ff */
[----:B------:R-:W1:Y:S02]  /*14e50*/  SHFL.IDX PT, R6, R6, 0x3, 0x181f ;  /* 0x00781f0006067f89 */ /* 0x000e6400000e0000 */
[----:B--2---:R-:W-:Y:S02]  /*14e60*/  @P1 IMAD.X R7, RZ, RZ, R2, P0 ;  /* 0x000000ffff071224 */ /* 0x004fe400000e0602 */
[----:B------:R-:W-:Y:S02]  /*14e70*/  @P1 IMAD.MOV.U32 R2, RZ, RZ, R14 ;  /* 0x000000ffff021224 */ /* 0x000fe400078e000e */
[----:B------:R-:W-:Y:S01]  /*14e80*/  @P1 IMAD.MOV.U32 R3, RZ, RZ, R7 ;  /* 0x000000ffff031224 */ /* 0x000fe200078e0007 */
[----:B------:R2:W0:Y:S04]  /*14e90*/  SHFL.IDX PT, R14, R5, 0x3, 0x181f ;  /* 0x00781f00050e7f89 */ /* 0x00042800000e0000 */
[----:B------:R2:W-:Y:S04]  /*14ea0*/  @P1 LDGSTS.E.BYPASS.LTC128B.128 [R4+0x21000], desc[UR36][R2.64], !P6 ;  /* 0x2100000002041fae */ /* 0x0005e8000f101d64 */
[----:B-1----:R2:W-:Y:S02]  /*14eb0*/  @P1 LDGSTS.E.BYPASS.LTC128B.128 [R4+0x23000], desc[UR36][R2.64+0x80], !P2 ;  /* 0x2300008002041fae */ /* 0x0025e4000d101d64 */
.L_x_1704:
[C---:B------:R-:W-:Y:S02]  /*14ec0*/  ISETP.GE.AND P1, PT, R32.reuse, R31, PT ;  /* 0x0000001f2000720c */ /* 0x040fe40003f26270 */
[----:B0-2---:R-:W-:-:S05]  /*14ed0*/  @P5 IADD3 R2, P0, R32, R14, RZ ;  /* 0x0000000e20025210 */ /* 0x005fca0007f1e0ff */
[----:B------:R-:W-:Y:S01]  /*14ee0*/  @P5 IMAD.X R3, RZ, RZ, R6, P0 ;  /* 0x000000ffff035224 */ /* 0x000fe200000e0606 */
[----:B------:R-:W-:-:S05]  /*14ef0*/  PLOP3.LUT P0, PT, PT, PT, PT, 0x80, 0x0 ;  /* 0x000000000000781c */ /* 0x000fca0003f0f070 */
[----:B------:R-:W-:Y:S01]  /*14f00*/  @!PT LDS RZ, [RZ] ;  /* 0x00000000fffff984 */ /* 0x000fe20000000800 */
[----:B------:R-:W-:Y:S01]  /*14f10*/  @!PT LDS RZ, [RZ] ;  /* 0x00000000fffff984 */ /* 0x000fe20000000800 */
[----:B------:R-:W-:Y:S01]  /*14f20*/  @!PT LDS RZ, [RZ] ;  /* 0x00000000fffff984 */ /* 0x000fe20000000800 */
[----:B------:R0:W-:Y:S04]  /*14f30*/  @P5 LDGSTS.E.BYPASS.LTC128B.128 [R4+0x21800], desc[UR36][R2.64], !P1 ;  /* 0x2180000002045fae */ /* 0x0001e8000c901d64 */
[----:B------:R0:W-:Y:S01]  /*14f40*/  @P5 LDGSTS.E.BYPASS.LTC128B.128 [R4+0x23800], desc[UR36][R2.64+0x80], !P2 ;  /* 0x2380008002045fae */ /* 0x0001e2000d101d64 */
[----:B------:R-:W-:-:S03]  /*14f50*/  NOP ;  /* 0x0000000000007918 */ /* 0x000fc60000000000 */
.L_x_1613:
        /* <DEDUP_REMOVED lines=10> */
.L_x_1614:
[----:B------:R1:W-:Y:S02]  /*15000*/  SYNCS.ARRIVE.TRANS64.A1T0 RZ, [R0+URZ+0x28430], RZ ;  /* 0x028430ff00ff79a7 */ /* 0x0003e4000810003f */
[----:B------:R-:W-:Y:S05]  /*15010*/  WARPSYNC.ALL ;  /* 0x0000000000007948 */ /* 0x000fea0003800000 */
[----:B-1-34-:R-:W-:Y:S01]  /*15020*/  VIADD R0, R17, 0x18000 ;  /* 0x0001800011007836 */ /* 0x01afe20000000000 */
[----:B------:R-:W-:Y:S01]  /*15030*/  USHF.R.S32.HI UR4, URZ, 0x1f, UR41 ;  /* 0x0000001f3f047899 */ /* 0x000fe20008011429 */
[----:B------:R-:W-:Y:S03]  /*15040*/  BAR.SYNC.DEFER_BLOCKING 0x8, 0x180 ;  /* 0x0206000000007b1d */ /* 0x000fe60000010000 */
[----:B------:R-:W-:-:S03]  /*15050*/  LOP3.LUT P0, RZ, R0, 0x3ff, RZ, 0xc0, !PT ;  /* 0x000003ff00ff7812 */ /* 0x000fc6000780c0ff */
[----:B------:R-:W-:Y:S01]  /*15060*/  ULDC.64 UR6, c[0x0][0x298] ;  /* 0x0000a60000067ab9 */ /* 0x000fe20000000a00 */
[----:B------:R-:W-:Y:S01]  /*15070*/  BSSY B6, `(.L_x_1615) ;  /* 0x0000016000067945 */ /* 0x000fe20003800000 */
        /* <DEDUP_REMOVED lines=21> */
.L_x_1616:
[----:B------:R-:W-:Y:S05]  /*151d0*/  BSYNC B6 ;  /* 0x0000000000067941 */ /* 0x000fea0003800000 */
.L_x_1615:
[----:B------:R1:W5:Y:S01]  /*151e0*/  LDL R8, [R1] ;  /* 0x0000000001087983 */ /* 0x0003620000100800 */
[----:B------:R-:W-:Y:S01]  /*151f0*/  UISETP.NE.AND UP0, UPT, UR49, URZ, UPT ;  /* 0x0000003f3100728c */ /* 0x000fe2000bf05270 */
[C---:B------:R-:W-:Y:S01]  /*15200*/  R2UR UR8, R18.reuse ;  /* 0x00000000120872ca */ /* 0x040fe200000e0000 */
[----:B------:R-:W-:Y:S01]  /*15210*/  ULDC.64 UR6, c[0x0][0x2d8] ;  /* 0x0000b60000067ab9 */ /* 0x000fe20000000a00 */
[----:B0-----:R-:W0:Y:S01]  /*15220*/  S2R R2, SR_TID.X ;  /* 0x0000000000027919 */ /* 0x001e220000002100 */
[----:B------:R-:W-:Y:S01]  /*15230*/  R2UR UR9, R18 ;  /* 0x00000000120972ca */ /* 0x000fe200000e0000 */
[----:B------:R-:W-:Y:S01]  /*15240*/  UMOV UR4, UR38 ;  /* 0x0000002600047c82 */ /* 0x000fe20008000000 */
[----:B------:R-:W-:Y:S01]  /*15250*/  PLOP3.LUT P0, PT, PT, PT, UP0, 0x80, 0x0 ;  /* 0x000000000000781c */ /* 0x000fe20003f0f008 */
[----:B------:R-:W-:Y:S01]  /*15260*/  UMOV UR5, UR41 ;  /* 0x0000002900057c82 */ /* 0x000fe20008000000 */
[----:B------:R-:W-:Y:S01]  /*15270*/  UISETP.NE.AND UP1, UPT, UR48, URZ, UPT ;  /* 0x0000003f3000728c */ /* 0x000fe2000bf25270 */
[----:B------:R-:W2:Y:S02]  /*15280*/  LDC R6, c[0x0][0x448] ;  /* 0x00011200ff067b82 */ /* 0x000ea40000000800 */
[----:B------:R-:W-:-:S03]  /*15290*/  @UP0 ULDC UR10, c[0x0][0x44c] ;  /* 0x00011300000a0ab9 */ /* 0x000fc60000000800 */
[----:B------:R-:W-:Y:S02]  /*152a0*/  UIMAD.WIDE.U32 UR4, UR8, UR6, UR4 ;  /* 0x00000006080472a5 */ /* 0x000fe4000f8e0004 */
[----:B------:R-:W-:Y:S01]  /*152b0*/  USHF.R.S32.HI UR6, URZ, 0x1f, UR42 ;  /* 0x0000001f3f067899 */ /* 0x000fe2000801142a */
[C---:B0-----:R-:W-:Y:S01]  /*152c0*/  LOP3.LUT R20, R2.reuse, 0x7f, RZ, 0xc0, !PT ;  /* 0x0000007f02147812 */ /* 0x041fe200078ec0ff */
[----:B------:R-:W-:-:S03]  /*152d0*/  IMAD.SHL.U32 R2, R2, 0x10, RZ ;  /* 0x0000001002027824 */ /* 0x000fc600078e00ff */
[----:B------:R-:W-:-:S04]  /*152e0*/  SHF.R.U32.HI R20, RZ, 0x3, R20 ;  /* 0x00000003ff147819 */ /* 0x000fc80000011614 */
[----:B------:R-:W-:-:S05]  /*152f0*/  LOP3.LUT R2, R20, 0x70, R2, 0xf8, !PT ;  /* 0x0000007014027812 */ /* 0x000fca00078ef802 */
[----:B------:R-:W-:-:S04]  /*15300*/  IMAD.IADD R7, R2, 0x1, R26 ;  /* 0x0000000102077824 */ /* 0x000fc800078e021a */
[----:B------:R-:W-:Y:S01]  /*15310*/  @P0 IMAD.HI.U32 R2, R7, UR10, RZ ;  /* 0x0000000a07020c27 */ /* 0x000fe2000f8e00ff */
[----:B------:R-:W-:Y:S01]  /*15320*/  PLOP3.LUT P0, PT, PT, PT, UP0, 0x80, 0x0 ;  /* 0x000000000000781c */ /* 0x000fe20003f0f008 */
[----:B------:R-:W-:Y:S02]  /*15330*/  UIMAD UR5, UR9, UR7, UR5 ;  /* 0x00000007090572a4 */ /* 0x000fe4000f8e0205 */
[----:B------:R-:W-:Y:S01]  /*15340*/  USEL UR7, UR6, URZ, !UP1 ;  /* 0x0000003f06077287 */ /* 0x000fe2000c800000 */
[----:B------:R-:W-:Y:S01]  /*15350*/  ULDC.64 UR8, c[0x0][0x2e0] ;  /* 0x0000b80000087ab9 */ /* 0x000fe20000000a00 */
[----:B------:R-:W-:Y:S02]  /*15360*/  USEL UR6, UR42, URZ, !UP1 ;  /* 0x0000003f2a067287 */ /* 0x000fe4000c800000 */
[----:B------:R-:W-:Y:S01]  /*15370*/  UIMAD UR7, UR7, UR8, URZ ;  /* 0x00000008070772a4 */ /* 0x000fe2000f8e023f */
[----:B------:R-:W-:Y:S01]  /*15380*/  IMAD.MOV.U32 R0, RZ, RZ, R7 ;  /* 0x000000ffff007224 */ /* 0x000fe200078e0007 */
[----:B------:R-:W-:Y:S01]  /*15390*/  @UP0 ULDC UR10, c[0x0][0x450] ;  /* 0x00011400000a0ab9 */ /* 0x000fe20000000800 */
[----:B------:R-:W-:-:S03]  /*153a0*/  UIMAD.WIDE.U32 UR4, UR6, UR8, UR4 ;  /* 0x00000008060472a5 */ /* 0x000fc6000f8e0004 */
[----:B------:R-:W-:Y:S01]  /*153b0*/  @P0 SHF.R.U32.HI R0, RZ, UR10, R2 ;  /* 0x0000000aff000c19 */ /* 0x000fe20008011602 */
[----:B------:R-:W-:-:S03]  /*153c0*/  UIMAD UR7, UR6, UR9, UR7 ;  /* 0x00000009060772a4 */ /* 0x000fc6000f8e0207 */
[----:B------:R-:W-:Y:S01]  /*153d0*/  SHF.R.S32.HI R2, RZ, 0x1f, R0 ;  /* 0x0000001fff027819 */ /* 0x000fe20000011400 */
[----:B------:R-:W-:Y:S01]  /*153e0*/  UIADD3 UR6, UR5, UR7, URZ ;  /* 0x0000000705067290 */ /* 0x000fe2000fffe03f */
[----:B------:R-:W-:Y:S01]  /*153f0*/  IMAD.U32 R4, RZ, RZ, UR4 ;  /* 0x00000004ff047e24 */ /* 0x000fe2000f8e00ff */
[----:B------:R-:W-:Y:S01]  /*15400*/  ULDC.64 UR8, c[0x0][0x2d0] ;  /* 0x0000b40000087ab9 */ /* 0x000fe20000000a00 */
[----:B------:R-:W0:Y:S01]  /*15410*/  S2R R20, SR_TID.X ;  /* 0x0000000000147919 */ /* 0x000e220000002100 */
[----:B------:R-:W-:Y:S02]  /*15420*/  IMAD R9, R2, UR8, RZ ;  /* 0x0000000802097c24 */ /* 0x000fe4000f8e02ff */
[----:B------:R-:W-:Y:S02]  /*15430*/  IMAD.U32 R3, RZ, RZ, UR6 ;  /* 0x00000006ff037e24 */ /* 0x000fe4000f8e00ff */
[----:B------:R-:W-:Y:S02]  /*15440*/  IMAD.MOV.U32 R2, RZ, RZ, R4 ;  /* 0x000000ffff027224 */ /* 0x000fe400078e0004 */
[----:B------:R-:W-:-:S02]  /*15450*/  IMAD R4, R0, UR9, R9 ;  /* 0x0000000900047c24 */ /* 0x000fc4000f8e0209 */
[----:B------:R-:W-:-:S04]  /*15460*/  IMAD.WIDE.U32 R2, R0, UR8, R2 ;  /* 0x0000000800027c25 */ /* 0x000fc8000f8e0002 */
[----:B------:R-:W-:-:S04]  /*15470*/  IMAD.MOV R0, RZ, RZ, -R0 ;  /* 0x000000ffff007224 */ /* 0x000fc800078e0a00 */
[----:B--2---:R-:W-:Y:S02]  /*15480*/  IMAD R7, R6, R0, R7 ;  /* 0x0000000006077224 */ /* 0x004fe400078e0207 */
[----:B------:R-:W-:Y:S01]  /*15490*/  IMAD.U32 R5, RZ, RZ, UR5 ;  /* 0x00000005ff057e24 */ /* 0x000fe2000f8e00ff */
[----:B------:R-:W-:Y:S02]  /*154a0*/  ULDC.64 UR4, c[0x0][0x2c8] ;  /* 0x0000b20000047ab9 */ /* 0x000fe40000000a00 */
[----:B------:R-:W-:Y:S01]  /*154b0*/  SHF.R.S32.HI R0, RZ, 0x1f, R7 ;  /* 0x0000001fff007819 */ /* 0x000fe20000011407 */
[----:B------:R-:W-:-:S04]  /*154c0*/  IMAD.IADD R3, R3, 0x1, R4 ;  /* 0x0000000103037824 */ /* 0x000fc800078e0204 */
[----:B------:R-:W-:Y:S02]  /*154d0*/  IMAD R0, R0, UR4, RZ ;  /* 0x0000000400007c24 */ /* 0x000fe4000f8e02ff */
[----:B------:R-:W-:-:S04]  /*154e0*/  IMAD.WIDE.U32 R2, R7, UR4, R2 ;  /* 0x0000000407027c25 */ /* 0x000fc8000f8e0002 */
[----:B------:R-:W-:Y:S01]  /*154f0*/  IMAD R5, R7, UR5, R0 ;  /* 0x0000000507057c24 */ /* 0x000fe2000f8e0200 */
[----:B------:R-:W-:Y:S02]  /*15500*/  ULDC.64 UR4, c[0x0][0x280] ;  /* 0x0000a00000047ab9 */ /* 0x000fe40000000a00 */
[----:B------:R-:W-:Y:S01]  /*15510*/  IADD3 R0, P0, R2, UR4, RZ ;  /* 0x0000000402007c10 */ /* 0x000fe2000ff1e0ff */
[----:B------:R-:W-:Y:S01]  /*15520*/  ULDC UR4, c[0x0][0x2b8] ;  /* 0x0000ae0000047ab9 */ /* 0x000fe20000000800 */
[----:B------:R-:W-:Y:S02]  /*15530*/  LOP3.LUT R11, R32, 0x80, RZ, 0xfc, !PT ;  /* 0x00000080200b7812 */ /* 0x000fe400078efcff */
[----:B------:R-:W-:Y:S01]  /*15540*/  IADD3.X R5, R3, UR5, R5, P0, !PT ;  /* 0x0000000503057c10 */ /* 0x000fe200087fe405 */
[----:B------:R-:W-:Y:S01]  /*15550*/  UMOV UR5, 0xffffffff ;  /* 0xffffffff00057882 */ /* 0x000fe20000000000 */
[----:B0-----:R-:W-:Y:S02]  /*15560*/  LOP3.LUT R20, R20, 0x7f, RZ, 0xc0, !PT ;  /* 0x0000007f14147812 */ /* 0x001fe400078ec0ff */
[----:B------:R-:W-:-:S02]  /*15570*/  ISETP.GE.AND P0, PT, R32, UR4, PT ;  /* 0x0000000420007c0c */ /* 0x000fc4000bf06270 */
[----:B------:R-:W-:Y:S02]  /*15580*/  ISETP.GE.AND P1, PT, R11, UR4, PT ;  /* 0x000000040b007c0c */ /* 0x000fe4000bf26270 */
[----:B------:R-:W-:Y:S01]  /*15590*/  SHF.R.U32.HI R10, RZ, 0x3, R20 ;  /* 0x00000003ff0a7819 */ /* 0x000fe20000011614 */
[----:B-1----:R-:W-:Y:S10]  /*155a0*/  BRA.DIV UR5, `(.L_x_1617) ;  /* 0x0000004205d47947 */ /* 0x002ff4000b800000 */
[----:B------:R-:W0:Y:S01]  /*155b0*/  SHFL.IDX PT, R14, R0, RZ, 0x181f ;  /* 0x00181fff000e7589 */ /* 0x000e2200000e0000 */
[----:B------:R-:W-:Y:S02]  /*155c0*/  IMAD R4, R6, UR43, RZ ;  /* 0x0000002b06047c24 */ /* 0x000fe4000f8e02ff */
[----:B------:R-:W-:Y:S01]  /*155d0*/  IMAD.IADD R26, R10, 0x1, R26 ;  /* 0x000000010a1a7824 */ /* 0x000fe200078e021a */
[----:B------:R-:W1:Y:S03]  /*155e0*/  SHFL.IDX PT, R2, R5, RZ, 0x181f ;  /* 0x00181fff05027589 */ /* 0x000e6600000e0000 */
[C---:B------:R-:W-:Y:S01]  /*155f0*/  VIADD R7, R26.reuse, 0x10 ;  /* 0x000000101a077836 */ /* 0x040fe20000000000 */
[----:B------:R-:W-:-:S13]  /*15600*/  ISETP.GE.AND P2, PT, R26, R4, PT ;  /* 0x000000041a00720c */ /* 0x000fda0003f46270 */
[----:B0-----:R-:W-:-:S05]  /*15610*/  @!P2 IADD3 R14, P3, R32, R14, RZ ;  /* 0x0000000e200ea210 */ /* 0x001fca0007f7e0ff */
[----:B-1----:R-:W-:Y:S02]  /*15620*/  @!P2 IMAD.X R3, RZ, RZ, R2, P3 ;  /* 0x000000ffff03a224 */ /* 0x002fe400018e0602 */
[----:B------:R-:W-:Y:S02]  /*15630*/  @!P2 IMAD.MOV.U32 R2, RZ, RZ, R14 ;  /* 0x000000ffff02a224 */ /* 0x000fe400078e000e */
[----:B------:R-:W0:Y:S04]  /*15640*/  SHFL.IDX PT, R14, R0, 0x1, 0x181f ;  /* 0x00381f00000e7f89 */ /* 0x000e2800000e0000 */
[----:B-----5:R-:W-:Y:S04]  /*15650*/  @!P2 LDGSTS.E.BYPASS.LTC128B.128 [R8+0x18000], desc[UR36][R2.64], !P0 ;  /* 0x180000000208afae */ /* 0x020fe8000c101d64 */
[----:B------:R1:W-:Y:S01]  /*15660*/  @!P2 LDGSTS.E.BYPASS.LTC128B.128 [R8+0x1c000], desc[UR36][R2.64+0x80], !P1 ;  /* 0x1c0000800208afae */ /* 0x0003e2000c901d64 */
[----:B------:R-:W-:-:S03]  /*15670*/  ISETP.GE.AND P2, PT, R7, R4, PT ;  /* 0x000000040700720c */ /* 0x000fc60003f46270 */
[----:B-1----:R-:W1:Y:S10]  /*15680*/  SHFL.IDX PT, R2, R5, 0x1, 0x181f ;  /* 0x00381f0005027f89 */ /* 0x002e7400000e0000 */
[----:B0-----:R-:W-:-:S05]  /*15690*/  @!P2 IADD3 R14, P3, R32, R14, RZ ;  /* 0x0000000e200ea210 */ /* 0x001fca0007f7e0ff */
[----:B-1----:R-:W-:Y:S02]  /*156a0*/  @!P2 IMAD.X R7, RZ, RZ, R2, P3 ;  /* 0x000000ffff07a224 */ /* 0x002fe400018e0602 */
[----:B------:R-:W-:Y:S02]  /*156b0*/  @!P2 IMAD.MOV.U32 R2, RZ, RZ, R14 ;  /* 0x000000ffff02a224 */ /* 0x000fe400078e000e */
[----:B------:R-:W-:Y:S01]  /*156c0*/  @!P2 IMAD.MOV.U32 R3, RZ, RZ, R7 ;  /* 0x000000ffff03a224 */ /* 0x000fe200078e0007 */
[----:B------:R-:W0:Y:S01]  /*156d0*/  SHFL.IDX PT, R14, R0, 0x2, 0x181f ;  /* 0x00581f00000e7f89 */ /* 0x000e2200000e0000 */
[----:B------:R-:W-:-:S03]  /*156e0*/  VIADD R7, R26, 0x20 ;  /* 0x000000201a077836 */ /* 0x000fc60000000000 */
[----:B------:R-:W-:Y:S04]  /*156f0*/  @!P2 LDGSTS.E.BYPASS.LTC128B.128 [R8+0x18800], desc[UR36][R2.64], !P0 ;  /* 0x188000000208afae */ /* 0x000fe8000c101d64 */
        /* <DEDUP_REMOVED lines=43> */
[----:B0-----:R-:W-:Y:S01]  /*159b0*/  @!P2 IADD3 R14, P3, R32, R14, RZ ;  /* 0x0000000e200ea210 */ /* 0x001fe20007f7e0ff */
[----:B------:R-:W0:Y:S04]  /*159c0*/  SHFL.IDX PT, R5, R5, 0x7, 0x181f ;  /* 0x00f81f0005057f89 */ /* 0x000e2800000e0000 */
[----:B-1----:R-:W-:-:S02]  /*159d0*/  @!P2 IMAD.X R7, RZ, RZ, R2, P3 ;  /* 0x000000ffff07a224 */ /* 0x002fc400018e0602 */
[----:B------:R-:W-:Y:S02]  /*159e0*/  @!P2 IMAD.MOV.U32 R2, RZ, RZ, R14 ;  /* 0x000000ffff02a224 */ /* 0x000fe400078e000e */
[----:B------:R-:W-:Y:S01]  /*159f0*/  @!P2 IMAD.MOV.U32 R3, RZ, RZ, R7 ;  /* 0x000000ffff03a224 */ /* 0x000fe200078e0007 */
[----:B------:R1:W2:Y:S04]  /*15a00*/  SHFL.IDX PT, R14, R0, 0x7, 0x181f ;  /* 0x00f81f00000e7f89 */ /* 0x0002a800000e0000 */
[----:B------:R1:W-:Y:S04]  /*15a10*/  @!P2 LDGSTS.E.BYPASS.LTC128B.128 [R8+0x1b000], desc[UR36][R2.64], !P0 ;  /* 0x1b0000000208afae */ /* 0x0003e8000c101d64 */
[----:B0-----:R1:W-:Y:S02]  /*15a20*/  @!P2 LDGSTS.E.BYPASS.LTC128B.128 [R8+0x1f000], desc[UR36][R2.64+0x80], !P1 ;  /* 0x1f0000800208afae */ /* 0x0013e4000c901d64 */
.L_x_1721:
[----:B-1----:R-:W-:Y:S01]  /*15a30*/  VIADD R3, R26, 0x70 ;  /* 0x000000701a037836 */ /* 0x002fe20000000000 */
[----:B------:R-:W-:Y:S04]  /*15a40*/  BSSY B0, `(.L_x_1618) ;  /* 0x000000a000007945 */ /* 0x000fe80003800000 */
[----:B------:R-:W-:-:S13]  /*15a50*/  ISETP.GE.AND P2, PT, R3, R4, PT ;  /* 0x000000040300720c */ /* 0x000fda0003f46270 */
[----:B------:R-:W-:Y:S05]  /*15a60*/  @P2 BRA `(.L_x_1619) ;  /* 0x00000000001c2947 */ /* 0x000fea0003800000 */
[----:B--2---:R-:W-:-:S05]  /*15a70*/  IADD3 R2, P2, R32, R14, RZ ;  /* 0x0000000e20027210 */ /* 0x004fca0007f5e0ff */
[----:B------:R-:W-:-:S05]  /*15a80*/  IMAD.X R3, RZ, RZ, R5, P2 ;  /* 0x000000ffff037224 */ /* 0x000fca00010e0605 */
[----:B------:R-:W-:Y:S01]  /*15a90*/  @!PT LDS RZ, [RZ] ;  /* 0x00000000fffff984 */ /* 0x000fe20000000800 */
[----:B------:R-:W-:Y:S01]  /*15aa0*/  @!PT LDS RZ, [RZ] ;  /* 0x00000000fffff984 */ /* 0x000fe20000000800 */
[----:B------:R-:W-:Y:S01]  /*15ab0*/  @!PT LDS RZ, [RZ] ;  /* 0x00000000fffff984 */ /* 0x000fe20000000800 */
[----:B------:R0:W-:Y:S04]  /*15ac0*/  LDGSTS.E.BYPASS.LTC128B.128 [R8+0x1b800], desc[UR36][R2.64], !P0 ;  /* 0x1b80000002087fae */ /* 0x0001e8000c101d64 */
[----:B------:R0:W-:Y:S02]  /*15ad0*/  LDGSTS.E.BYPASS.LTC128B.128 [R8+0x1f800], desc[UR36][R2.64+0x80], !P1 ;  /* 0x1f80008002087fae */ /* 0x0001e4000c901d64 */
.L_x_1619:
[----:B------:R-:W-:Y:S05]  /*15ae0*/  BSYNC B0 ;  /* 0x0000000000007941 */ /* 0x000fea0003800000 */
.L_x_1618:
[----:B------:R-:W-:Y:S01]  /*15af0*/  NOP ;  /* 0x0000000000007918 */ /* 0x000fe20000000000 */
[----:B------:R-:W-:-:S13]  /*15b00*/  PLOP3.LUT P0, PT, PT, PT, PT, 0x80, 0x0 ;  /* 0x000000000000781c */ /* 0x000fda0003f0f070 */
.L_x_1620:
[----:B------:R-:W-:Y:S02]  /*15b10*/  PLOP3.LUT P1, PT, P1, P0, PT, 0xa2, 0x0 ;  /* 0x000000000000781c */ /* 0x000fe40000f21472 */
[----:B------:R-:W-:-:S08]  /*15b20*/  @P0 R2UR P1, UR4, R17 ;  /* 0x00000000110402ca */ /* 0x000fd00000020000 */
[----:B------:R-:W-:-:S05]  /*15b30*/  @P0 PLOP3.LUT P0, PT, P1, PT, PT, 0x80, 0x0 ;  /* 0x000000000000081c */ /* 0x000fca0000f0f070 */
[----:B------:R-:W-:Y:S01]  /*15b40*/  @!P1 SYNCS.ARRIVE.TRANS64.RED.A0T1 RZ, [UR4+0x28400], RZ ;  /* 0x028400ffffff99a7 */ /* 0x000fe20008200404 */
[----:B------:R-:W-:Y:S07]  /*15b50*/  @!P1 ARRIVES.LDGSTSBAR.64.TRANSCNT [UR4+0x28400] ;  /* 0x02840000ff0099b0 */ /* 0x000fee0008000a84 */
[----:B------:R-:W-:Y:S05]  /*15b60*/  @P0 BRA.U.ANY `(.L_x_1620) ;  /* 0xfffffffd00e80947 */ /* 0x000fea000393ffff */
[----:B0-----:R-:W3:Y:S02]  /*15b70*/  LDL.LU R2, [R1+0x4] ;  /* 0x0000040001027983 */ /* 0x001ee40000300800 */
[----:B---3--:R-:W-:-:S05]  /*15b80*/  VIADD R2, R2, 0x1 ;  /* 0x0000000102027836 */ /* 0x008fca0000000000 */
[----:B------:R0:W-:Y:S01]  /*15b90*/  STL [R1+0x4], R2 ;  /* 0x0000040201007387 */ /* 0x0001e20000100800 */
[----:B------:R-:W-:-:S04]  /*15ba0*/  LEA.HI R0, R2, R2, RZ, 0x1 ;  /* 0x0000000202007211 */ /* 0x000fc800078f08ff */
[----:B------:R-:W-:-:S05]  /*15bb0*/  LOP3.LUT R0, R0, 0xfffffffe, RZ, 0xc0, !PT ;  /* 0xfffffffe00007812 */ /* 0x000fca00078ec0ff */
[----:B------:R-:W-:-:S05]  /*15bc0*/  IMAD.IADD R0, R2, 0x1, -R0 ;  /* 0x0000000102007824 */ /* 0x000fca00078e0a00 */
[----:B------:R-:W-:Y:S01]  /*15bd0*/  SHF.L.U32 R0, R0, 0x1f, RZ ;  /* 0x0000001f00007819 */ /* 0x000fe200000006ff */
[----:B------:R-:W-:Y:S01]  /*15be0*/  NOP ;  /* 0x0000000000007918 */ /* 0x000fe20000000000 */
[----:B------:R0:W-:Y:S01]  /*15bf0*/  SYNCS.ARRIVE.TRANS64.A1T0 RZ, [R17+URZ+0x28400], RZ ;  /* 0x028400ff11ff79a7 */ /* 0x0001e2000810003f */
[----:B------:R-:W-:Y:S01]  /*15c00*/  BSSY B0, `(.L_x_1621) ;  /* 0x0000004000007945 */ /* 0x000fe20003800000 */
[----:B------:R-:W-:Y:S01]  /*15c10*/  VIADD R21, R27, 0xfffffffe ;  /* 0xfffffffe1b157836 */ /* 0x000fe20000000000 */
[----:B------:R-:W1:Y:S02]  /*15c20*/  SYNCS.PHASECHK.TRANS64.TRYWAIT P0, [R17+URZ+0x28420], R0 ;  /* 0x02842000110075a7 */ /* 0x000e64000800017f */
[----:B01----:R-:W-:Y:S05]  /*15c30*/  @!P0 BRA `(.L_x_1622) ;  /* 0x0000004400b08947 */ /* 0x003fea0003800000 */
.L_x_1722:
[----:B------:R-:W-:Y:S05]  /*15c40*/  BSYNC B0 ;  /* 0x0000000000007941 */ /* 0x000fea0003800000 */
.L_x_1621:
[----:B------:R-:W-:-:S13]  /*15c50*/  ISETP.GE.AND P0, PT, R21, UR44, PT ;  /* 0x0000002c15007c0c */ /* 0x000fda000bf06270 */
[----:B------:R-:W-:Y:S05]  /*15c60*/  @!P0 BRA `(.L_x_1623) ;  /* 0x0000001000708947 */ /* 0x000fea0003800000 */
[----:B------:R-:W-:Y:S02]  /*15c70*/  IMAD.MOV.U32 R5, RZ, RZ, R19 ;  /* 0x000000ffff057224 */ /* 0x000fe400078e0013 */
[----:B------:R-:W-:-:S07]  /*15c80*/  IMAD.MOV.U32 R8, RZ, RZ, R23 ;  /* 0x000000ffff087224 */ /* 0x000fce00078e0017 */
.L_x_1643:
[----:B01----:R-:W0:Y:S01]  /*15c90*/  S2R R0, SR_TID.X ;  /* 0x0000000000007919 */ /* 0x003e220000002100 */
[----:B------:R-:W-:Y:S01]  /*15ca0*/  LOP3.LUT P2, RZ, R16, 0x8, RZ, 0xc0, !PT ;  /* 0x0000000810ff7812 */ /* 0x000fe2000784c0ff */
[----:B------:R-:W1:Y:S01]  /*15cb0*/  S2R R2, SR_TID.X ;  /* 0x0000000000027919 */ /* 0x000e620000002100 */
[----:B0-----:R-:W-:-:S04]  /*15cc0*/  LOP3.LUT R0, R0, 0x7f, RZ, 0xc0, !PT ;  /* 0x0000007f00007812 */ /* 0x001fc800078ec0ff */
[----:B---3--:R-:W-:Y:S01]  /*15cd0*/  SHF.R.U32.HI R3, RZ, 0x3, R0 ;  /* 0x00000003ff037819 */ /* 0x008fe20000011600 */
[----:B-1----:R-:W-:Y:S01]  /*15ce0*/  IMAD.SHL.U32 R2, R2, 0x10, RZ ;  /* 0x0000001002027824 */ /* 0x002fe200078e00ff */
[----:B------:R-:W0:Y:S04]  /*15cf0*/  LDC R0, c[0x0][0x430] ;  /* 0x00010c00ff007b82 */ /* 0x000e280000000800 */
[----:B------:R-:W-:-:S04]  /*15d00*/  LOP3.LUT R2, R3, 0x70, R2, 0xf8, !PT ;  /* 0x0000007003027812 */ /* 0x000fc800078ef802 */
[----:B------:R-:W-:-:S13]  /*15d10*/  ISETP.GT.U32.AND P1, PT, R2, 0x3f, PT ;  /* 0x0000003f0200780c */ /* 0x000fda0003f24070 */
[----:B------:R-:W1:Y:S01]  /*15d20*/  @!P1 LDC.64 R6, c[0x0][0x428] ;  /* 0x00010a00ff069b82 */ /* 0x000e620000000a00 */
[----:B0-----:R-:W-:Y:S02]  /*15d30*/  ISETP.NE.AND P0, PT, R0, 0x1, PT ;  /* 0x000000010000780c */ /* 0x001fe40003f05270 */
[----:B------:R-:W-:-:S05]  /*15d40*/  LEA R0, R21, UR40, 0x6 ;  /* 0x0000002815007c11 */ /* 0x000fca000f8e30ff */
[----:B------:R-:W0:Y:S01]  /*15d50*/  @!P1 LDC.64 R10, c[0x0][0x418] ;  /* 0x00010600ff0a9b82 */ /* 0x000e220000000a00 */
[----:B------:R-:W-:-:S04]  /*15d60*/  IMAD.IADD R0, R2, 0x1, R0 ;  /* 0x0000000102007824 */ /* 0x000fc800078e0200 */
[----:B------:R-:W-:-:S03]  /*15d70*/  IMAD.MOV.U32 R4, RZ, RZ, R0 ;  /* 0x000000ffff047224 */ /* 0x000fc600078e0000 */
[----:B------:R-:W3:Y:S08]  /*15d80*/  @P0 LDC R3, c[0x0][0x434] ;  /* 0x00010d00ff030b82 */ /* 0x000ef00000000800 */
[----:B------:R-:W4:Y:S01]  /*15d90*/  @P0 LDC R9, c[0x0][0x438] ;  /* 0x00010e00ff090b82 */ /* 0x000f220000000800 */
[----:B---3--:R-:W-:-:S05]  /*15da0*/  @P0 IMAD.HI.U32 R2, R0, R3, RZ ;  /* 0x0000000300020227 */ /* 0x008fca00078e00ff */
[----:B----4-:R-:W-:Y:S01]  /*15db0*/  @P0 SHF.R.U32.HI R4, RZ, R9, R2 ;  /* 0x00000009ff040219 */ /* 0x010fe20000011602 */
[----:B-1----:R-:W-:-:S03]  /*15dc0*/  @!P1 IMAD R2, R29, R6, RZ ;  /* 0x000000061d029224 */ /* 0x002fc600078e02ff */
[----:B------:R-:W-:Y:S01]  /*15dd0*/  @!P1 SHF.R.S32.HI R3, RZ, 0x1f, R4 ;  /* 0x0000001fff039819 */ /* 0x000fe20000011404 */
[----:B------:R-:W-:Y:S02]  /*15de0*/  @!P1 IMAD R7, R24, R7, R2 ;  /* 0x0000000718079224 */ /* 0x000fe400078e0202 */
[----:B------:R-:W-:-:S04]  /*15df0*/  @!P1 IMAD.MOV.U32 R2, RZ, RZ, R4 ;  /* 0x000000ffff029224 */ /* 0x000fc800078e0004 */
[----:B------:R-:W-:-:S04]  /*15e00*/  @!P1 IMAD.WIDE.U32 R2, R24, R6, R2 ;  /* 0x0000000618029225 */ /* 0x000fc800078e0002 */
[----:B------:R-:W-:Y:S01]  /*15e10*/  @!P1 IMAD.IADD R7, R7, 0x1, R3 ;  /* 0x0000000107079824 */ /* 0x000fe200078e0203 */
[C---:B0-----:R-:W-:Y:S01]  /*15e20*/  @!P1 LEA R10, P0, R2.reuse, R10, 0x2 ;  /* 0x0000000a020a9211 */ /* 0x041fe200078010ff */
[----:B------:R-:W-:Y:S02]  /*15e30*/  VIADD R19, R5, 0x1 ;  /* 0x0000000105137836 */ /* 0x000fe40000000000 */
[----:B------:R-:W-:Y:S01]  /*15e40*/  IMAD.MOV.U32 R6, RZ, RZ, RZ ;  /* 0x000000ffff067224 */ /* 0x000fe200078e00ff */
[----:B------:R-:W-:Y:S01]  /*15e50*/  @!P1 LEA.HI.X R11, R2, R11, R7, 0x2, P0 ;  /* 0x0000000b020b9211 */ /* 0x000fe200000f1407 */
[----:B------:R-:W-:Y:S01]  /*15e60*/  IMAD.MOV R7, RZ, RZ, -R4 ;  /* 0x000000ffff077224 */ /* 0x000fe200078e0a04 */
[----:B------:R-:W-:Y:S01]  /*15e70*/  ISETP.NE.AND P0, PT, R19, 0x2, PT ;  /* 0x000000021300780c */ /* 0x000fe20003f05270 */
[----:B------:R-:W-:Y:S05]  /*15e80*/  YIELD ;  /* 0x0000000000007946 */ /* 0x000fea0003800000 */
[----:B------:R-:W-:Y:S01]  /*15e90*/  ULDC UR4, c[0x0][0x430] ;  /* 0x00010c0000047ab9 */ /* 0x000fe20000000800 */
[----:B------:R-:W-:Y:S01]  /*15ea0*/  SEL R23, RZ, 0x1, P0 ;  /* 0x00000001ff177807 */ /* 0x000fe20000000000 */
[----:B------:R-:W-:Y:S01]  /*15eb0*/  IMAD R7, R7, UR4, R0 ;  /* 0x0000000407077c24 */ /* 0x000fe2000f8e0200 */
[----:B------:R0:W5:Y:S01]  /*15ec0*/  @!P1 LDG.E R6, desc[UR36][R10.64] ;  /* 0x000000240a069981 */ /* 0x000162000c1e1900 */
[C---:B------:R-:W-:Y:S01]  /*15ed0*/  ISETP.GT.AND P1, PT, R21.reuse, UR44, PT ;  /* 0x0000002c15007c0c */ /* 0x040fe2000bf24270 */
[----:B------:R-:W-:Y:S01]  /*15ee0*/  VIADD R21, R21, 0xffffffff ;  /* 0xffffffff15157836 */ /* 0x000fe20000000000 */
[----:B------:R-:W-:-:S02]  /*15ef0*/  SEL R19, R19, RZ, P0 ;  /* 0x000000ff13137207 */ /* 0x000fc40000000000 */
[----:B------:R-:W-:Y:S01]  /*15f00*/  LOP3.LUT R23, R8, R23, RZ, 0x3c, !PT ;  /* 0x0000001708177212 */ /* 0x000fe200078e3cff */
[----:B------:R-:W-:Y:S08]  /*15f10*/  @!P2 BRA `(.L_x_1624) ;  /* 0x000000000004a947 */ /* 0x000ff00003800000 */
[----:B------:R-:W-:Y:S01]  /*15f20*/  BPT.TRAP 0x1 ;  /* 0x000000040000795c */ /* 0x000fe20000300000 */
.L_x_1624:
[----:B------:R-:W-:Y:S01]  /*15f30*/  IMAD R0, R19, 0x8, R17 ;  /* 0x0000000813007824 */ /* 0x000fe200078e0211 */
[----:B------:R-:W-:Y:S01]  /*15f40*/  SHF.L.U32 R20, R23, 0x1f, RZ ;  /* 0x0000001f17147819 */ /* 0x000fe200000006ff */
[----:B------:R-:W-:Y:S01]  /*15f50*/  BSSY B0, `(.L_x_1625) ;  /* 0x0000004000007945 */ /* 0x000fe20003800000 */
[----:B------:R-:W-:Y:S02]  /*15f60*/  SHF.R.S32.HI R9, RZ, 0x1f, R7 ;  /* 0x0000001fff097819 */ /* 0x000fe40000011407 */
[----:B------:R-:W1:Y:S02]  /*15f70*/  SYNCS.PHASECHK.TRANS64.TRYWAIT P0, [R0+URZ+0x28480], R20 ;  /* 0x02848014000075a7 */ /* 0x000e64000800017f */
[----:B-1----:R-:W-:Y:S05]  /*15f80*/  @!P0 BRA `(.L_x_1626) ;  /* 0x0000004000f08947 */ /* 0x002fea0003800000 */
.L_x_1723:
[----:B------:R-:W-:Y:S05]  /*15f90*/  BSYNC B0 ;  /* 0x0000000000007941 */ /* 0x000fea0003800000 */
.L_x_1625:
[----:B------:R-:W-:Y:S01]  /*15fa0*/  ULDC.64 UR4, c[0x0][0x328] ;  /* 0x0000ca0000047ab9 */ /* 0x000fe20000000a00 */
[----:B0----5:R-:W-:Y:S01]  /*15fb0*/  SHF.R.S32.HI R10, RZ, 0x1f, R6 ;  /* 0x0000001fff0a7819 */ /* 0x021fe20000011406 */
[----:B------:R-:W-:Y:S01]  /*15fc0*/  IMAD R4, R9, UR4, RZ ;  /* 0x0000000409047c24 */ /* 0x000fe2000f8e02ff */
[----:B------:R-:W-:Y:S01]  /*15fd0*/  ULDC.64 UR6, c[0x0][0x318] ;  /* 0x0000c60000067ab9 */ /* 0x000fe20000000a00 */
[C---:B------:R-:W-:Y:S01]  /*15fe0*/  IMAD.WIDE.U32 R2, R7.reuse, UR4, RZ ;  /* 0x0000000407027c25 */ /* 0x040fe2000f8e00ff */
[C---:B------:R-:W-:Y:S02]  /*15ff0*/  LOP3.LUT R11, R32.reuse, 0x80, RZ, 0xfc, !PT ;  /* 0x00000080200b7812 */ /* 0x040fe400078efcff */
[-C--:B------:R-:W-:Y:S01]  /*16000*/  ISETP.GE.AND P3, PT, R32, R31.reuse, PT ;  /* 0x0000001f2000720c */ /* 0x080fe20003f66270 */
[----:B------:R-:W-:Y:S01]  /*16010*/  IMAD R4, R7, UR5, R4 ;  /* 0x0000000507047c24 */ /* 0x000fe2000f8e0204 */
[----:B------:R-:W-:Y:S01]  /*16020*/  ULDC.64 UR4, c[0x0][0x338] ;  /* 0x0000ce0000047ab9 */ /* 0x000fe20000000a00 */
[----:B------:R-:W-:-:S02]  /*16030*/  ISETP.GE.AND P2, PT, R11, R31, PT ;  /* 0x0000001f0b00720c */ /* 0x000fc40003f46270 */
[----:B------:R-:W-:Y:S02]  /*16040*/  IMAD.IADD R3, R3, 0x1, R4 ;  /* 0x0000000103037824 */ /* 0x000fe400078e0204 */
[----:B------:R-:W-:Y:S02]  /*16050*/  IMAD R4, R10, UR4, RZ ;  /* 0x000000040a047c24 */ /* 0x000fe4000f8e02ff */
[----:B------:R-:W-:-:S04]  /*16060*/  IMAD.WIDE.U32 R2, R6, UR4, R2 ;  /* 0x0000000406027c25 */ /* 0x000fc8000f8e0002 */
[----:B------:R-:W-:Y:S01]  /*16070*/  IMAD R4, R6, UR5, R4 ;  /* 0x0000000506047c24 */ /* 0x000fe2000f8e0204 */
[----:B------:R-:W-:-:S03]  /*16080*/  ULDC.64 UR4, c[0x0][0x330] ;  /* 0x0000cc0000047ab9 */ /* 0x000fc60000000a00 */
[----:B------:R-:W-:Y:S02]  /*16090*/  IMAD.IADD R3, R3, 0x1, R4 ;  /* 0x0000000103037824 */ /* 0x000fe400078e0204 */
[----:B------:R-:W-:Y:S02]  /*160a0*/  IMAD R4, R19, 0x4000, R36 ;  /* 0x0000400013047824 */ /* 0x000fe400078e0224 */
[----:B------:R-:W-:Y:S01]  /*160b0*/  IMAD.WIDE.U32 R2, R18, UR4, R2 ;  /* 0x0000000412027c25 */ /* 0x000fe2000f8e0002 */
[----:B------:R-:W-:-:S03]  /*160c0*/  UMOV UR4, 0xffffffff ;  /* 0xffffffff00047882 */ /* 0x000fc60000000000 */
[----:B------:R-:W-:Y:S01]  /*160d0*/  IMAD R27, R18, UR5, R3 ;  /* 0x00000005121b7c24 */ /* 0x000fe2000f8e0203 */
[----:B------:R-:W-:-:S04]  /*160e0*/  IADD3 R26, P0, R2, UR6, RZ ;  /* 0x00000006021a7c10 */ /* 0x000fc8000ff1e0ff */
[----:B------:R-:W-:Y:S01]  /*160f0*/  IADD3.X R27, R27, UR7, RZ, P0, !PT ;  /* 0x000000071b1b7c10 */ /* 0x000fe200087fe4ff */
[----:B------:R-:W-:Y:S08]  /*16100*/  BRA.DIV UR4, `(.L_x_1627) ;  /* 0x0000004204a47947 */ /* 0x000ff0000b800000 */
[----:B------:R-:W0:Y:S01]  /*16110*/  SHFL.IDX PT, R2, R26, RZ, 0x181f ;  /* 0x00181fff1a027589 */ /* 0x000e2200000e0000 */
[----:B------:R-:W-:-:S03]  /*16120*/  IMAD.IADD R4, R17, 0x1, R4 ;  /* 0x0000000111047824 */ /* 0x000fc600078e0204 */
[----:B------:R-:W3:Y:S01]  /*16130*/  SHFL.IDX PT, R3, R27, RZ, 0x181f ;  /* 0x00181fff1b037589 */ /* 0x000ee200000e0000 */
[----:B0-----:R-:W-:-:S05]  /*16140*/  IADD3 R2, P0, R32, R2, RZ ;  /* 0x0000000220027210 */ /* 0x001fca0007f1e0ff */
[----:B---3--:R-:W-:-:S05]  /*16150*/  IMAD.X R3, RZ, RZ, R3, P0 ;  /* 0x000000ffff037224 */ /* 0x008fca00000e0603 */
[----:B------:R-:W-:Y:S01]  /*16160*/  @!PT LDS RZ, [RZ] ;  /* 0x00000000fffff984 */ /* 0x000fe20000000800 */
[----:B------:R-:W-:Y:S04]  /*16170*/  LDGSTS.E.BYPASS.LTC128B.128 [R4+0x10000], desc[UR36][R2.64], !P3 ;  /* 0x1000000002047fae */ /* 0x000fe8000d901d64 */
[----:B------:R0:W-:Y:S04]  /*16180*/  LDGSTS.E.BYPASS.LTC128B.128 [R4+0x12000], desc[UR36][R2.64+0x80], !P2 ;  /* 0x1200008002047fae */ /* 0x0001e8000d101d64 */
[----:B0-----:R-:W0:Y:S04]  /*16190*/  SHFL.IDX PT, R2, R26, 0x1, 0x181f ;  /* 0x00381f001a027f89 */ /* 0x001e2800000e0000 */
[----:B------:R-:W3:Y:S01]  /*161a0*/  SHFL.IDX PT, R3, R27, 0x1, 0x181f ;  /* 0x00381f001b037f89 */ /* 0x000ee200000e0000 */
[----:B0-----:R-:W-:-:S05]  /*161b0*/  IADD3 R2, P0, R32, R2, RZ ;  /* 0x0000000220027210 */ /* 0x001fca0007f1e0ff */
[----:B---3--:R-:W-:-:S05]  /*161c0*/  IMAD.X R3, RZ, RZ, R3, P0 ;  /* 0x000000ffff037224 */ /* 0x008fca00000e0603 */
[----:B------:R-:W-:Y:S04]  /*161d0*/  LDGSTS.E.BYPASS.LTC128B.128 [R4+0x10800], desc[UR36][R2.64], !P3 ;  /* 0x1080000002047fae */ /* 0x000fe8000d901d64 */
[----:B------:R0:W-:Y:S04]  /*161e0*/  LDGSTS.E.BYPASS.LTC128B.128 [R4+0x12800], desc[UR36][R2.64+0x80], !P2 ;  /* 0x1280008002047fae */ /* 0x0001e8000d101d64 */
[----:B0-----:R-:W0:Y:S04]  /*161f0*/  SHFL.IDX PT, R2, R26, 0x2, 0x181f ;  /* 0x00581f001a027f89 */ /* 0x001e2800000e0000 */
[----:B------:R-:W3:Y:S04]  /*16200*/  SHFL.IDX PT, R3, R27, 0x2, 0x181f ;  /* 0x00581f001b037f89 */ /* 0x000ee800000e0000 */
[----:B------:R-:W4:Y:S01]  /*16210*/  SHFL.IDX PT, R27, R27, 0x3, 0x181f ;  /* 0x00781f001b1b7f89 */ /* 0x000f2200000e0000 */
[----:B0-----:R-:W-:-:S05]  /*16220*/  IADD3 R2, P0, R32, R2, RZ ;  /* 0x0000000220027210 */ /* 0x001fca0007f1e0ff */
[----:B---3--:R-:W-:-:S05]  /*16230*/  IMAD.X R3, RZ, RZ, R3, P0 ;  /* 0x000000ffff037224 */ /* 0x008fca00000e0603 */
[----:B------:R-:W-:Y:S04]  /*16240*/  LDGSTS.E.BYPASS.LTC128B.128 [R4+0x11000], desc[UR36][R2.64], !P3 ;  /* 0x1100000002047fae */ /* 0x000fe8000d901d64 */
[----:B------:R0:W-:Y:S04]  /*16250*/  LDGSTS.E.BYPASS.LTC128B.128 [R4+0x13000], desc[UR36][R2.64+0x80], !P2 ;  /* 0x1300008002047fae */ /* 0x0001e8000d101d64 */
[----:B0---4-:R0:W3:Y:S02]  /*16260*/  SHFL.IDX PT, R2, R26, 0x3, 0x181f ;  /* 0x00781f001a027f89 */ /* 0x0110e400000e0000 */
.L_x_1733:
[----:B---3--:R-:W-:-:S05]  /*16270*/  IADD3 R2, P0, R32, R2, RZ ;  /* 0x0000000220027210 */ /* 0x008fca0007f1e0ff */
        /* <DEDUP_REMOVED lines=8> */
.L_x_1628:
        /* <DEDUP_REMOVED lines=10> */
.L_x_1629:
[----:B------:R4:W-:Y:S01]  /*163a0*/  SYNCS.ARRIVE.TRANS64.A1T0 RZ, [R0+URZ+0x28470], RZ ;  /* 0x028470ff00ff79a7 */ /* 0x0009e2000810003f */
[----:B------:R-:W-:Y:S05]  /*163b0*/  @!P3 BRA `(.L_x_1630) ;  /* 0x000000000004b947 */ /* 0x000fea0003800000 */
[----:B------:R-:W-:Y:S01]  /*163c0*/  BPT.TRAP 0x1 ;  /* 0x000000040000795c */ /* 0x000fe20000300000 */
.L_x_1630:
[----:B------:R-:W5:Y:S01]  /*163d0*/  SYNCS.PHASECHK.TRANS64.TRYWAIT P0, [R0+URZ+0x28440], R20 ;  /* 0x02844014000075a7 */ /* 0x000f62000800017f */
[----:B------:R-:W-:Y:S04]  /*163e0*/  BSSY B0, `(.L_x_1631) ;  /* 0x0000002000007945 */ /* 0x000fe80003800000 */
[----:B-----5:R-:W-:Y:S05]  /*163f0*/  @!P0 BRA `(.L_x_1632) ;  /* 0x0000004400108947 */ /* 0x020fea0003800000 */
.L_x_1734:
[----:B------:R-:W-:Y:S05]  /*16400*/  BSYNC B0 ;  /* 0x0000000000007941 */ /* 0x000fea0003800000 */
.L_x_1631:
[----:B------:R-:W-:Y:S01]  /*16410*/  ULDC.64 UR4, c[0x0][0x300] ;  /* 0x0000c00000047ab9 */ /* 0x000fe20000000a00 */
[----:B------:R-:W-:Y:S01]  /*16420*/  ULDC.64 UR6, c[0x0][0x2e8] ;  /* 0x0000ba0000067ab9 */ /* 0x000fe20000000a00 */
[----:B---3--:R-:W-:Y:S01]  /*16430*/  IMAD R2, R9, UR4, RZ ;  /* 0x0000000409027c24 */ /* 0x008fe2000f8e02ff */
[C---:B------:R-:W-:Y:S02]  /*16440*/  LOP3.LUT R11, R32.reuse, 0x80, RZ, 0xfc, !PT ;  /* 0x00000080200b7812 */ /* 0x040fe400078efcff */
[-C--:B------:R-:W-:Y:S01]  /*16450*/  ISETP.GE.AND P3, PT, R32, R31.reuse, PT ;  /* 0x0000001f2000720c */ /* 0x080fe20003f66270 */
[----:B------:R-:W-:Y:S01]  /*16460*/  IMAD R9, R7, UR5, R2 ;  /* 0x0000000507097c24 */ /* 0x000fe2000f8e0202 */
        /* <DEDUP_REMOVED lines=15> */
[----:B--2---:R-:W2:Y:S04]  /*16560*/  SHFL.IDX PT, R14, R9, RZ, 0x181f ;  /* 0x00181fff090e7589 */ /* 0x004ea800000e0000 */
[----:B------:R-:W3:Y:S04]  /*16570*/  SHFL.IDX PT, R3, R10, RZ, 0x181f ;  /* 0x00181fff0a037589 */ /* 0x000ee800000e0000 */
[----:B------:R-:W5:Y:S04]  /*16580*/  SHFL.IDX PT, R6, R9, 0x1, 0x181f ;  /* 0x00381f0009067f89 */ /* 0x000f6800000e0000 */
[----:B------:R-:W0:Y:S01]  /*16590*/  SHFL.IDX PT, R7, R10, 0x1, 0x181f ;  /* 0x00381f000a077f89 */ /* 0x000e2200000e0000 */
[----:B--2---:R-:W-:-:S03]  /*165a0*/  IADD3 R2, P0, R32, R14, RZ ;  /* 0x0000000e20027210 */ /* 0x004fc60007f1e0ff */
[----:B------:R-:W-:Y:S02]  /*165b0*/  SHFL.IDX PT, R14, R9, 0x3, 0x181f ;  /* 0x00781f00090e7f89 */ /* 0x000fe400000e0000 */
[----:B---3--:R-:W-:Y:S01]  /*165c0*/  IMAD.X R3, RZ, RZ, R3, P0 ;  /* 0x000000ffff037224 */ /* 0x008fe200000e0603 */
[----:B-----5:R-:W-:-:S04]  /*165d0*/  IADD3 R6, P0, R32, R6, RZ ;  /* 0x0000000620067210 */ /* 0x020fc80007f1e0ff */
[----:B------:R-:W-:Y:S01]  /*165e0*/  LDGSTS.E.BYPASS.LTC128B.128 [R4+0x20000], desc[UR36][R2.64], !P3 ;  /* 0x2000000002047fae */ /* 0x000fe2000d901d64 */
[----:B0-----:R-:W-:-:S03]  /*165f0*/  IMAD.X R7, RZ, RZ, R7, P0 ;  /* 0x000000ffff077224 */ /* 0x001fc600000e0607 */
[----:B------:R0:W-:Y:S04]  /*16600*/  LDGSTS.E.BYPASS.LTC128B.128 [R4+0x22000], desc[UR36][R2.64+0x80], !P2 ;  /* 0x2200008002047fae */ /* 0x0001e8000d101d64 */
[----:B------:R2:W-:Y:S04]  /*16610*/  LDGSTS.E.BYPASS.LTC128B.128 [R4+0x20800], desc[UR36][R6.64], !P3 ;  /* 0x2080000006047fae */ /* 0x0005e8000d901d64 */
[----:B------:R2:W-:Y:S04]  /*16620*/  LDGSTS.E.BYPASS.LTC128B.128 [R4+0x22800], desc[UR36][R6.64+0x80], !P2 ;  /* 0x2280008006047fae */ /* 0x0005e8000d101d64 */
[----:B0-----:R-:W0:Y:S04]  /*16630*/  SHFL.IDX PT, R2, R9, 0x2, 0x181f ;  /* 0x00581f0009027f89 */ /* 0x001e2800000e0000 */
[----:B------:R-:W3:Y:S04]  /*16640*/  SHFL.IDX PT, R3, R10, 0x2, 0x181f ;  /* 0x00581f000a037f89 */ /* 0x000ee800000e0000 */
[----:B------:R-:W1:Y:S01]  /*16650*/  SHFL.IDX PT, R10, R10, 0x3, 0x181f ;  /* 0x00781f000a0a7f89 */ /* 0x000e6200000e0000 */
[----:B0-----:R-:W-:-:S05]  /*16660*/  IADD3 R2, P0, R32, R2, RZ ;  /* 0x0000000220027210 */ /* 0x001fca0007f1e0ff */
[----:B---3--:R-:W-:-:S05]  /*16670*/  IMAD.X R3, RZ, RZ, R3, P0 ;  /* 0x000000ffff037224 */ /* 0x008fca00000e0603 */
[----:B------:R2:W-:Y:S04]  /*16680*/  LDGSTS.E.BYPASS.LTC128B.128 [R4+0x21000], desc[UR36][R2.64], !P3 ;  /* 0x2100000002047fae */ /* 0x0005e8000d901d64 */
[----:B-1----:R2:W-:Y:S02]  /*16690*/  LDGSTS.E.BYPASS.LTC128B.128 [R4+0x23000], desc[UR36][R2.64+0x80], !P2 ;  /* 0x2300008002047fae */ /* 0x0025e4000d101d64 */
.L_x_1744:
        /* <DEDUP_REMOVED lines=9> */
.L_x_1634:
        /* <DEDUP_REMOVED lines=10> */
.L_x_1635:
[----:B------:R4:W-:Y:S02]  /*167d0*/  SYNCS.ARRIVE.TRANS64.A1T0 RZ, [R0+URZ+0x28430], RZ ;  /* 0x028430ff00ff79a7 */ /* 0x0009e4000810003f */
[----:B----4-:R-:W-:-:S05]  /*167e0*/  IMAD.U32 R0, RZ, RZ, UR46 ;  /* 0x0000002eff007e24 */ /* 0x010fca000f8e00ff */
[----:B------:R-:W-:-:S13]  /*167f0*/  ISETP.NE.AND P0, PT, R0, 0x3, PT ;  /* 0x000000030000780c */ /* 0x000fda0003f05270 */
[----:B------:R-:W-:Y:S05]  /*16800*/  @!P0 BRA `(.L_x_1636) ;  /* 0x0000000000048947 */ /* 0x000fea0003800000 */
[----:B------:R-:W-:Y:S01]  /*16810*/  BPT.TRAP 0x1 ;  /* 0x000000040000795c */ /* 0x000fe20000300000 */
.L_x_1636:
[----:B0-----:R-:W-:Y:S01]  /*16820*/  LOP3.LUT R3, R8, 0x1, RZ, 0x3c, !PT ;  /* 0x0000000108037812 */ /* 0x001fe200078e3cff */
[----:B------:R-:W-:Y:S01]  /*16830*/  IMAD R0, R5, 0x8, R17 ;  /* 0x0000000805007824 */ /* 0x000fe200078e0211 */
[----:B------:R-:W-:Y:S02]  /*16840*/  BSSY B0, `(.L_x_1637) ;  /* 0x0000004000007945 */ /* 0x000fe40003800000 */
[----:B------:R-:W-:-:S04]  /*16850*/  SHF.L.U32 R3, R3, 0x1f, RZ ;  /* 0x0000001f03037819 */ /* 0x000fc800000006ff */
[----:B------:R-:W0:Y:S02]  /*16860*/  SYNCS.PHASECHK.TRANS64.TRYWAIT P2, [R0+URZ+0x28470], R3 ;  /* 0x02847003000075a7 */ /* 0x000e24000804017f */
[----:B0-----:R-:W-:Y:S05]  /*16870*/  @!P2 BRA `(.L_x_1638) ;  /* 0x000000440020a947 */ /* 0x001fea0003800000 */
.L_x_1745:
[----:B------:R-:W-:Y:S05]  /*16880*/  BSYNC B0 ;  /* 0x0000000000007941 */ /* 0x000fea0003800000 */
.L_x_1637:
[----:B------:R-:W-:-:S13]  /*16890*/  LOP3.LUT P2, RZ, R16, 0x8, RZ, 0xc0, !PT ;  /* 0x0000000810ff7812 */ /* 0x000fda000784c0ff */
[----:B------:R-:W-:Y:S05]  /*168a0*/  @!P2 BRA `(.L_x_1639) ;  /* 0x000000000004a947 */ /* 0x000fea0003800000 */
[----:B------:R-:W-:Y:S01]  /*168b0*/  BPT.TRAP 0x1 ;  /* 0x000000040000795c */ /* 0x000fe20000300000 */
.L_x_1639:
[----:B------:R-:W-:Y:S01]  /*168c0*/  SHF.L.U32 R7, R8, 0x1f, RZ ;  /* 0x0000001f08077819 */ /* 0x000fe200000006ff */
[----:B0-----:R-:W-:-:S03]  /*168d0*/  IMAD.SHL.U32 R3, R5, 0x4000, RZ ;  /* 0x0000400005037824 */ /* 0x001fc600078e00ff */
[----:B------:R-:W0:Y:S02]  /*168e0*/  SYNCS.PHASECHK.TRANS64.TRYWAIT P2, [R0+URZ+0x28460], R7 ;  /* 0x02846007000075a7 */ /* 0x000e24000804017f */
[----:B0-----:R-:W-:Y:S05]  /*168f0*/  @!P2 BRA `(.L_x_1640) ;  /* 0x000000440014a947 */ /* 0x001fea0003800000 */
.L_x_1746:
[----:B------:R-:W-:Y:S01]  /*16900*/  LOP3.LUT R2, R3, R22, RZ, 0xfc, !PT ;  /* 0x0000001603027212 */ /* 0x000fe200078efcff */
[----:B------:R-:W-:Y:S05]  /*16910*/  WARPSYNC.ALL ;  /* 0x0000000000007948 */ /* 0x000fea0003800000 */
[C---:B------:R-:W-:Y:S01]  /*16920*/  IMAD.IADD R14, R17.reuse, 0x1, R2 ;  /* 0x00000001110e7824 */ /* 0x040fe200078e0202 */
[----:B------:R-:W-:Y:S02]  /*16930*/  IADD3 R2, R17, R35, R3 ;  /* 0x0000002311027210 */ /* 0x000fe40007ffe003 */
[----:B------:R-:W-:Y:S02]  /*16940*/  IADD3 R20, R25, R3, R33 ;  /* 0x0000000319147210 */ /* 0x000fe40007ffe021 */
[----:B0-----:R-:W0:Y:S01]  /*16950*/  LDSM.16.MT88.4 R4, [R14+0x10000] ;  /* 0x010000000e04783b */ /* 0x001e220000004200 */
[----:B------:R-:W-:-:S02]  /*16960*/  LOP3.LUT P2, RZ, R16, 0x8, RZ, 0xc0, !PT ;  /* 0x0000000810ff7812 */ /* 0x000fc4000784c0ff */
[C-C-:B0-----:R-:W-:Y:S02]  /*16970*/  PRMT R8, R4.reuse, 0x6420, R5.reuse ;  /* 0x0000642004087816 */ /* 0x141fe40000000005 */
[----:B------:R-:W-:Y:S02]  /*16980*/  PRMT R9, R4, 0x7531, R5 ;  /* 0x0000753104097816 */ /* 0x000fe40000000005 */
[C-C-:B------:R-:W-:Y:S02]  /*16990*/  PRMT R10, R6.reuse, 0x6420, R7.reuse ;  /* 0x00006420060a7816 */ /* 0x140fe40000000007 */
[----:B------:R-:W-:Y:S02]  /*169a0*/  PRMT R11, R6, 0x7531, R7 ;  /* 0x00007531060b7816 */ /* 0x000fe40000000007 */
[----:B------:R-:W0:Y:S04]  /*169b0*/  LDSM.16.MT88.4 R4, [R2+0x10000] ;  /* 0x010000000204783b */ /* 0x000e280000004200 */
[----:B------:R-:W-:Y:S01]  /*169c0*/  STSM.16.M88.4 [R20], R8 ;  /* 0x0000000814007844 */ /* 0x000fe20000000200 */
[----:B0-----:R-:W-:-:S02]  /*169d0*/  PRMT R12, R4, 0x6420, R5 ;  /* 0x00006420040c7816 */ /* 0x001fc40000000005 */
[----:B------:R-:W-:Y:S01]  /*169e0*/  PRMT R13, R4, 0x7531, R5 ;  /* 0x00007531040d7816 */ /* 0x000fe20000000005 */
[----:B------:R-:W-:Y:S01]  /*169f0*/  VIADD R5, R3, 0x2000 ;  /* 0x0000200003057836 */ /* 0x000fe20000000000 */
[C-C-:B------:R-:W-:Y:S02]  /*16a00*/  PRMT R14, R6.reuse, 0x6420, R7.reuse ;  /* 0x00006420060e7816 */ /* 0x140fe40000000007 */
[----:B------:R-:W-:Y:S02]  /*16a10*/  PRMT R15, R6, 0x7531, R7 ;  /* 0x00007531060f7816 */ /* 0x000fe40000000007 */
[----:B------:R-:W-:-:S03]  /*16a20*/  LOP3.LUT R4, R5, R22, RZ, 0xfc, !PT ;  /* 0x0000001605047212 */ /* 0x000fc600078efcff */
[----:B------:R-:W-:Y:S02]  /*16a30*/  STSM.16.M88.4 [R20+0x1000], R12 ;  /* 0x0010000c14007844 */ /* 0x000fe40000000200 */
[----:B------:R-:W-:-:S05]  /*16a40*/  IMAD.IADD R26, R17, 0x1, R4 ;  /* 0x00000001111a7824 */ /* 0x000fca00078e0204 */
[----:B------:R-:W0:Y:S02]  /*16a50*/  LDSM.16.MT88.4 R8, [R26+0x10000] ;  /* 0x010000001a08783b */ /* 0x000e240000004200 */
[C-C-:B0-----:R-:W-:Y:S02]  /*16a60*/  PRMT R4, R8.reuse, 0x6420, R9.reuse ;  /* 0x0000642008047816 */ /* 0x141fe40000000009 */
        /* <DEDUP_REMOVED lines=8> */
[C-C-:B------:R-:W-:Y:S02]  /*16af0*/  PRMT R14, R10.reuse, 0x6420, R11.reuse ;  /* 0x000064200a0e7816 */ /* 0x140fe4000000000b */
[----:B------:R-:W-:Y:S02]  /*16b00*/  PRMT R15, R10, 0x7531, R11 ;  /* 0x000075310a0f7816 */ /* 0x000fe4000000000b */
[----:B------:R-:W-:-:S03]  /*16b10*/  LOP3.LUT R8, R9, R22, RZ, 0xfc, !PT ;  /* 0x0000001609087212 */ /* 0x000fc600078efcff */
[----:B------:R0:W-:Y:S02]  /*16b20*/  STSM.16.M88.4 [R20+0x3000], R12 ;  /* 0x0030000c14007844 */ /* 0x0001e40000000200 */
[----:B------:R-:W-:-:S05]  /*16b30*/  IMAD.IADD R26, R17, 0x1, R8 ;  /* 0x00000001111a7824 */ /* 0x000fca00078e0208 */
[----:B------:R-:W1:Y:S01]  /*16b40*/  LDSM.16.MT88.4 R8, [R26+0x10000] ;  /* 0x010000001a08783b */ /* 0x000e620000004200 */
[----:B0-----:R-:W-:Y:S01]  /*16b50*/  IADD3 R12, R33, R3, R37 ;  /* 0x00000003210c7210 */ /* 0x001fe20007ffe025 */
[----:B------:R-:W-:-:S04]  /*16b60*/  VIADD R3, R3, 0x3000 ;  /* 0x0000300003037836 */ /* 0x000fc80000000000 */
[----:B------:R-:W-:Y:S01]  /*16b70*/  IMAD.IADD R12, R25, 0x1, R12 ;  /* 0x00000001190c7824 */ /* 0x000fe200078e020c */
[C-C-:B-1----:R-:W-:Y:S02]  /*16b80*/  PRMT R4, R8.reuse, 0x6420, R9.reuse ;  /* 0x0000642008047816 */ /* 0x142fe40000000009 */
[----:B------:R-:W-:Y:S02]  /*16b90*/  PRMT R5, R8, 0x7531, R9 ;  /* 0x0000753108057816 */ /* 0x000fe40000000009 */
[C-C-:B------:R-:W-:Y:S02]  /*16ba0*/  PRMT R6, R10.reuse, 0x6420, R11.reuse ;  /* 0x000064200a067816 */ /* 0x140fe4000000000b */
[----:B------:R-:W-:Y:S02]  /*16bb0*/  PRMT R7, R10, 0x7531, R11 ;  /* 0x000075310a077816 */ /* 0x000fe4000000000b */
[----:B------:R-:W0:Y:S04]  /*16bc0*/  LDSM.16.MT88.4 R8, [R2+0x11000] ;  /* 0x011000000208783b */ /* 0x000e280000004200 */
[----:B------:R0:W-:Y:S02]  /*16bd0*/  STSM.16.M88.4 [R12], R4 ;  /* 0x000000040c007844 */ /* 0x0001e40000000200 */
[----:B0-----:R-:W-:-:S02]  /*16be0*/  PRMT R4, R8, 0x6420, R9 ;  /* 0x0000642008047816 */ /* 0x001fc40000000009 */
[----:B------:R-:W-:Y:S02]  /*16bf0*/  PRMT R5, R8, 0x7531, R9 ;  /* 0x0000753108057816 */ /* 0x000fe40000000009 */
[----:B------:R-:W-:Y:S02]  /*16c00*/  LOP3.LUT R8, R3, R22, RZ, 0xfc, !PT ;  /* 0x0000001603087212 */ /* 0x000fe400078efcff */
[C-C-:B------:R-:W-:Y:S02]  /*16c10*/  PRMT R6, R10.reuse, 0x6420, R11.reuse ;  /* 0x000064200a067816 */ /* 0x140fe4000000000b */
[----:B------:R-:W-:Y:S01]  /*16c20*/  PRMT R7, R10, 0x7531, R11 ;  /* 0x000075310a077816 */ /* 0x000fe2000000000b */
[----:B------:R-:W-:-:S04]  /*16c30*/  IMAD.IADD R3, R17, 0x1, R8 ;  /* 0x0000000111037824 */ /* 0x000fc800078e0208 */
[----:B------:R-:W-:Y:S04]  /*16c40*/  STSM.16.M88.4 [R12+0x1000], R4 ;  /* 0x001000040c007844 */ /* 0x000fe80000000200 */
[----:B------:R-:W0:Y:S02]  /*16c50*/  LDSM.16.MT88.4 R8, [R3+0x10000] ;  /* 0x010000000308783b */ /* 0x000e240000004200 */
[C-C-:B0-----:R-:W-:Y:S02]  /*16c60*/  PRMT R4, R8.reuse, 0x6420, R9.reuse ;  /* 0x0000642008047816 */ /* 0x141fe40000000009 */
[----:B------:R-:W-:Y:S02]  /*16c70*/  PRMT R5, R8, 0x7531, R9 ;  /* 0x0000753108057816 */ /* 0x000fe40000000009 */
[----:B------:R-:W-:-:S02]  /*16c80*/  PRMT R6, R10, 0x6420, R11 ;  /* 0x000064200a067816 */ /* 0x000fc4000000000b */
[----:B------:R-:W-:Y:S02]  /*16c90*/  PRMT R7, R10, 0x7531, R11 ;  /* 0x000075310a077816 */ /* 0x000fe4000000000b */
[----:B------:R-:W0:Y:S04]  /*16ca0*/  LDSM.16.MT88.4 R8, [R2+0x13000] ;  /* 0x013000000208783b */ /* 0x000e280000004200 */
[----:B------:R0:W-:Y:S02]  /*16cb0*/  STSM.16.M88.4 [R12+0x2000], R4 ;  /* 0x002000040c007844 */ /* 0x0001e40000000200 */
[C-C-:B0-----:R-:W-:Y:S02]  /*16cc0*/  PRMT R4, R8.reuse, 0x6420, R9.reuse ;  /* 0x0000642008047816 */ /* 0x141fe40000000009 */
[----:B------:R-:W-:-:S02]  /*16cd0*/  PRMT R5, R8, 0x7531, R9 ;  /* 0x0000753108057816 */ /* 0x000fc40000000009 */
        /* <DEDUP_REMOVED lines=11> */
.L_x_1641:
[----:B-1----:R1:W-:Y:S01]  /*16d90*/  SYNCS.ARRIVE.TRANS64.A1T0 RZ, [R0+URZ+0x28450], RZ ;  /* 0x028450ff00ff79a7 */ /* 0x0023e2000810003f */
[----:B------:R-:W-:Y:S06]  /*16da0*/  BAR.SYNC.DEFER_BLOCKING 0x2, 0x80 ;  /* 0x0082000000007b1d */ /* 0x000fec0000010000 */
[----:B------:R-:W-:Y:S05]  /*16db0*/  @!P0 BRA `(.L_x_1642) ;  /* 0x0000000000048947 */ /* 0x000fea0003800000 */
[----:B------:R-:W-:Y:S01]  /*16dc0*/  BPT.TRAP 0x1 ;  /* 0x000000040000795c */ /* 0x000fe20000300000 */
.L_x_1642:
[----:B------:R-:W-:Y:S02]  /*16dd0*/  VIADD R3, R0, 0x28480 ;  /* 0x0002848000037836 */ /* 0x000fe40000000000 */
[----:B0-----:R-:W-:Y:S02]  /*16de0*/  IMAD.MOV.U32 R5, RZ, RZ, R19 ;  /* 0x000000ffff057224 */ /* 0x001fe400078e0013 */
[----:B------:R-:W-:Y:S01]  /*16df0*/  IMAD.MOV.U32 R8, RZ, RZ, R23 ;  /* 0x000000ffff087224 */ /* 0x000fe200078e0017 */
[----:B------:R-:W-:-:S04]  /*16e00*/  PRMT R3, R34, 0x654, R3 ;  /* 0x0000065422037816 */ /* 0x000fc80000000003 */
[----:B------:R3:W-:Y:S01]  /*16e10*/  SYNCS.ARRIVE.TRANS64.RED.A1T0 RZ, [R3+URZ], RZ ;  /* 0x000000ff03ff79a7 */ /* 0x0007e2000810043f */
[----:B------:R-:W-:Y:S05]  /*16e20*/  @P1 BRA `(.L_x_1643) ;  /* 0xffffffec00981947 */ /* 0x000fea000383ffff */
.L_x_1623:
        /* <DEDUP_REMOVED lines=9> */
[----:B---3--:R-:W1:Y:S01]  /*16ec0*/  LDC.64 R2, c[0x0][0xc60] ;  /* 0x00031800ff027b82 */ /* 0x008e620000000a00 */
[----:B------:R-:W0:Y:S02]  /*16ed0*/  FLO.U32 R0, UR4 ;  /* 0x0000000400007d00 */ /* 0x000e2400080e0000 */
[----:B0-----:R-:W-:-:S06]  /*16ee0*/  ISETP.EQ.U32.AND P1, PT, R0, R5, PT ;  /* 0x000000050000720c */ /* 0x001fcc0003f22070 */
[----:B------:R-:W1:Y:S07]  /*16ef0*/  POPC R5, UR4 ;  /* 0x0000000400057d09 */ /* 0x000e6e0008000000 */
[----:B-1----:R-:W3:Y:S01]  /*16f00*/  @P1 ATOMG.E.ADD.STRONG.GPU PT, R3, desc[UR36][R2.64], R5 ;  /* 0x00000005020319a8 */ /* 0x002ee200081ee1e4 */
[----:B------:R-:W0:Y:S02]  /*16f10*/  S2R R4, SR_LTMASK ;  /* 0x0000000000047919 */ /* 0x000e240000003900 */
[----:B0-----:R-:W-:-:S04]  /*16f20*/  LOP3.LUT R4, R4, UR4, RZ, 0xc0, !PT ;  /* 0x0000000404047c12 */ /* 0x001fc8000f8ec0ff */
[----:B------:R-:W0:Y:S01]  /*16f30*/  POPC R7, R4 ;  /* 0x0000000400077309 */ /* 0x000e220000000000 */
[----:B---3--:R-:W0:Y:S02]  /*16f40*/  SHFL.IDX PT, R0, R3, R0, 0x1f ;  /* 0x00001f0003007589 */ /* 0x008e2400000e0000 */
[----:B0-----:R-:W-:-:S07]  /*16f50*/  IADD3 R28, R0, UR47, R7 ;  /* 0x0000002f001c7c10 */ /* 0x001fce000fffe007 */
.L_x_1645:
[----:B------:R-:W-:Y:S05]  /*16f60*/  BSYNC B0 ;  /* 0x0000000000007941 */ /* 0x000fea0003800000 */
.L_x_1644:
[----:B------:R-:W-:Y:S05]  /*16f70*/  @!P0 BRA `(.L_x_1646) ;  /* 0x0000000000048947 */ /* 0x000fea0003800000 */
[----:B------:R-:W-:Y:S01]  /*16f80*/  BPT.TRAP 0x1 ;  /* 0x000000040000795c */ /* 0x000fe20000300000 */
.L_x_1646:
[----:B---3--:R-:W-:Y:S01]  /*16f90*/  LOP3.LUT R3, R23, 0x1, RZ, 0x3c, !PT ;  /* 0x0000000117037812 */ /* 0x008fe200078e3cff */
[----:B------:R-:W-:Y:S01]  /*16fa0*/  IMAD R2, R19, 0x8, R17 ;  /* 0x0000000813027824 */ /* 0x000fe200078e0211 */
[----:B------:R-:W-:Y:S02]  /*16fb0*/  BSSY B0, `(.L_x_1647) ;  /* 0x0000004000007945 */ /* 0x000fe40003800000 */
[----:B------:R-:W-:-:S04]  /*16fc0*/  SHF.L.U32 R3, R3, 0x1f, RZ ;  /* 0x0000001f03037819 */ /* 0x000fc800000006ff */
[----:B------:R-:W0:Y:S02]  /*16fd0*/  SYNCS.PHASECHK.TRANS64.TRYWAIT P1, [R2+URZ+0x28470], R3 ;  /* 0x02847003020075a7 */ /* 0x000e24000802017f */
[----:B0-----:R-:W-:Y:S05]  /*16fe0*/  @!P1 BRA `(.L_x_1648) ;  /* 0x0000003c006c9947 */ /* 0x001fea0003800000 */
.L_x_1747:
[----:B------:R-:W-:Y:S05]  /*16ff0*/  BSYNC B0 ;  /* 0x0000000000007941 */ /* 0x000fea0003800000 */
.L_x_1647:
[----:B------:R-:W-:-:S13]  /*17000*/  LOP3.LUT P1, RZ, R16, 0x8, RZ, 0xc0, !PT ;  /* 0x0000000810ff7812 */ /* 0x000fda000782c0ff */
[----:B------:R-:W-:Y:S05]  /*17010*/  @!P1 BRA `(.L_x_1649) ;  /* 0x0000000000049947 */ /* 0x000fea0003800000 */
[----:B------:R-:W-:Y:S01]  /*17020*/  BPT.TRAP 0x1 ;  /* 0x000000040000795c */ /* 0x000fe20000300000 */
.L_x_1649:
[----:B0-----:R-:W-:-:S04]  /*17030*/  SHF.L.U32 R3, R23, 0x1f, RZ ;  /* 0x0000001f17037819 */ /* 0x001fc800000006ff */
[----:B------:R-:W0:Y:S02]  /*17040*/  SYNCS.PHASECHK.TRANS64.TRYWAIT P1, [R2+URZ+0x28460], R3 ;  /* 0x02846003020075a7 */ /* 0x000e24000802017f */
[----:B0-----:R-:W-:Y:S05]  /*17050*/  @!P1 BRA `(.L_x_1650) ;  /* 0x0000003c00649947 */ /* 0x001fea0003800000 */
.L_x_1748:
[----:B------:R-:W-:Y:S01]  /*17060*/  IMAD.SHL.U32 R18, R19, 0x4000, RZ ;  /* 0x0000400013127824 */ /* 0x000fe200078e00ff */
[----:B------:R-:W-:Y:S05]  /*17070*/  WARPSYNC.ALL ;  /* 0x0000000000007948 */ /* 0x000fea0003800000 */
[----:B------:R-:W-:Y:S02]  /*17080*/  LOP3.LUT R0, R18, R22, RZ, 0xfc, !PT ;  /* 0x0000001612007212 */ /* 0x000fe400078efcff */
[C---:B0-----:R-:W-:Y:S02]  /*17090*/  IADD3 R3, R17.reuse, R35, R18 ;  /* 0x0000002311037210 */ /* 0x041fe40007ffe012 */
[----:B------:R-:W-:Y:S01]  /*170a0*/  LOP3.LUT P1, RZ, R16, 0x8, RZ, 0xc0, !PT ;  /* 0x0000000810ff7812 */ /* 0x000fe2000782c0ff */
[----:B------:R-:W-:Y:S01]  /*170b0*/  IMAD.IADD R6, R17, 0x1, R0 ;  /* 0x0000000111067824 */ /* 0x000fe200078e0200 */
[----:B------:R-:W-:Y:S01]  /*170c0*/  IADD3 R0, R25, R18, R33 ;  /* 0x0000001219007210 */ /* 0x000fe20007ffe021 */
[----:B------:R-:W-:Y:S04]  /*170d0*/  LDSM.16.MT88.4 R8, [R3+0x10000] ;  /* 0x010000000308783b */ /* 0x000fe80000004200 */
[----:B------:R-:W0:Y:S02]  /*170e0*/  LDSM.16.MT88.4 R4, [R6+0x10000] ;  /* 0x010000000604783b */ /* 0x000e240000004200 */
[----:B0-----:R-:W-:-:S02]  /*170f0*/  PRMT R12, R4, 0x6420, R5 ;  /* 0x00006420040c7816 */ /* 0x001fc40000000005 */
[----:B------:R-:W-:Y:S02]  /*17100*/  PRMT R13, R4, 0x7531, R5 ;  /* 0x00007531040d7816 */ /* 0x000fe40000000005 */
[C-C-:B------:R-:W-:Y:S02]  /*17110*/  PRMT R4, R8.reuse, 0x6420, R9.reuse ;  /* 0x0000642008047816 */ /* 0x140fe40000000009 */
[----:B------:R-:W-:Y:S01]  /*17120*/  PRMT R5, R8, 0x7531, R9 ;  /* 0x0000753108057816 */ /* 0x000fe20000000009 */
[----:B------:R-:W-:Y:S01]  /*17130*/  VIADD R9, R18, 0x2000 ;  /* 0x0000200012097836 */ /* 0x000fe20000000000 */
[C-C-:B--2---:R-:W-:Y:S02]  /*17140*/  PRMT R14, R6.reuse, 0x6420, R7.reuse ;  /* 0x00006420060e7816 */ /* 0x144fe40000000007 */
[----:B------:R-:W-:Y:S02]  /*17150*/  PRMT R15, R6, 0x7531, R7 ;  /* 0x00007531060f7816 */ /* 0x000fe40000000007 */
[----:B------:R-:W-:-:S02]  /*17160*/  LOP3.LUT R8, R9, R22, RZ, 0xfc, !PT ;  /* 0x0000001609087212 */ /* 0x000fc400078efcff */
[C-C-:B------:R-:W-:Y:S01]  /*17170*/  PRMT R6, R10.reuse, 0x6420, R11.reuse ;  /* 0x000064200a067816 */ /* 0x140fe2000000000b */
[----:B------:R-:W-:Y:S01]  /*17180*/  STSM.16.M88.4 [R0], R12 ;  /* 0x0000000c00007844 */ /* 0x000fe20000000200 */
[----:B------:R-:W-:Y:S01]  /*17190*/  PRMT R7, R10, 0x7531, R11 ;  /* 0x000075310a077816 */ /* 0x000fe2000000000b */
[----:B------:R-:W-:-:S04]  /*171a0*/  IMAD.IADD R20, R17, 0x1, R8 ;  /* 0x0000000111147824 */ /* 0x000fc800078e0208 */
[----:B------:R-:W-:Y:S04]  /*171b0*/  STSM.16.M88.4 [R0+0x1000], R4 ;  /* 0x0010000400007844 */ /* 0x000fe80000000200 */
[----:B------:R0:W1:Y:S04]  /*171c0*/  LDSM.16.MT88.4 R4, [R20+0x10000] ;  /* 0x010000001404783b */ /* 0x0000680000004200 */
[----:B------:R-:W2:Y:S01]  /*171d0*/  LDSM.16.MT88.4 R8, [R3+0x12000] ;  /* 0x012000000308783b */ /* 0x000ea20000004200 */
[----:B0-----:R-:W-:-:S05]  /*171e0*/  IADD3 R20, R33, R18, R37 ;  /* 0x0000001221147210 */ /* 0x001fca0007ffe025 */
[----:B------:R-:W-:Y:S01]  /*171f0*/  IMAD.IADD R25, R25, 0x1, R20 ;  /* 0x0000000119197824 */ /* 0x000fe200078e0214 */
[C-C-:B-1----:R-:W-:Y:S02]  /*17200*/  PRMT R12, R4.reuse, 0x6420, R5.reuse ;  /* 0x00006420040c7816 */ /* 0x142fe40000000005 */
[----:B------:R-:W-:Y:S02]  /*17210*/  PRMT R13, R4, 0x7531, R5 ;  /* 0x00007531040d7816 */ /* 0x000fe40000000005 */
[C-C-:B--2---:R-:W-:Y:S02]  /*17220*/  PRMT R4, R8.reuse, 0x6420, R9.reuse ;  /* 0x0000642008047816 */ /* 0x144fe40000000009 */
[----:B------:R-:W-:Y:S01]  /*17230*/  PRMT R5, R8, 0x7531, R9 ;  /* 0x0000753108057816 */ /* 0x000fe20000000009 */
[----:B------:R-:W-:Y:S01]  /*17240*/  VIADD R9, R18, 0x1000 ;  /* 0x0000100012097836 */ /* 0x000fe20000000000 */
[C-C-:B------:R-:W-:Y:S02]  /*17250*/  PRMT R14, R6.reuse, 0x6420, R7.reuse ;  /* 0x00006420060e7816 */ /* 0x140fe40000000007 */
[----:B------:R-:W-:-:S02]  /*17260*/  PRMT R15, R6, 0x7531, R7 ;  /* 0x00007531060f7816 */ /* 0x000fc40000000007 */
[----:B------:R-:W-:Y:S02]  /*17270*/  LOP3.LUT R8, R9, R22, RZ, 0xfc, !PT ;  /* 0x0000001609087212 */ /* 0x000fe400078efcff */
[C-C-:B------:R-:W-:Y:S01]  /*17280*/  PRMT R6, R10.reuse, 0x6420, R11.reuse ;  /* 0x000064200a067816 */ /* 0x140fe2000000000b */
[----:B------:R-:W-:Y:S01]  /*17290*/  STSM.16.M88.4 [R0+0x2000], R12 ;  /* 0x0020000c00007844 */ /* 0x000fe20000000200 */
[----:B------:R-:W-:Y:S01]  /*172a0*/  PRMT R7, R10, 0x7531, R11 ;  /* 0x000075310a077816 */ /* 0x000fe2000000000b */
[----:B------:R-:W-:-:S04]  /*172b0*/  IMAD.IADD R21, R17, 0x1, R8 ;  /* 0x0000000111157824 */ /* 0x000fc800078e0208 */
[----:B------:R-:W-:Y:S04]  /*172c0*/  STSM.16.M88.4 [R0+0x3000], R4 ;  /* 0x0030000400007844 */ /* 0x000fe80000000200 */
[----:B------:R-:W0:Y:S04]  /*172d0*/  LDSM.16.MT88.4 R4, [R21+0x10000] ;  /* 0x010000001504783b */ /* 0x000e280000004200 */
[----:B------:R-:W1:Y:S01]  /*172e0*/  LDSM.16.MT88.4 R8, [R3+0x11000] ;  /* 0x011000000308783b */ /* 0x000e620000004200 */
[C-C-:B0-----:R-:W-:Y:S02]  /*172f0*/  PRMT R12, R4.reuse, 0x6420, R5.reuse ;  /* 0x00006420040c7816 */ /* 0x141fe40000000005 */
[----:B------:R-:W-:-:S02]  /*17300*/  PRMT R13, R4, 0x7531, R5 ;  /* 0x00007531040d7816 */ /* 0x000fc40000000005 */
[C-C-:B-1----:R-:W-:Y:S02]  /*17310*/  PRMT R4, R8.reuse, 0x6420, R9.reuse ;  /* 0x0000642008047816 */ /* 0x142fe40000000009 */
[----:B------:R-:W-:Y:S01]  /*17320*/  PRMT R5, R8, 0x7531, R9 ;  /* 0x0000753108057816 */ /* 0x000fe20000000009 */
[----:B------:R-:W-:Y:S01]  /*17330*/  VIADD R9, R18, 0x3000 ;  /* 0x0000300012097836 */ /* 0x000fe20000000000 */
[C-C-:B------:R-:W-:Y:S02]  /*17340*/  PRMT R14, R6.reuse, 0x6420, R7.reuse ;  /* 0x00006420060e7816 */ /* 0x140fe40000000007 */
[----:B------:R-:W-:Y:S02]  /*17350*/  PRMT R15, R6, 0x7531, R7 ;  /* 0x00007531060f7816 */ /* 0x000fe40000000007 */
[----:B------:R-:W-:Y:S02]  /*17360*/  LOP3.LUT R0, R9, R22, RZ, 0xfc, !PT ;  /* 0x0000001609007212 */ /* 0x000fe400078efcff */
[C-C-:B------:R-:W-:Y:S01]  /*17370*/  PRMT R6, R10.reuse, 0x6420, R11.reuse ;  /* 0x000064200a067816 */ /* 0x140fe2000000000b */
[----:B------:R-:W-:Y:S01]  /*17380*/  STSM.16.M88.4 [R25], R12 ;  /* 0x0000000c19007844 */ /* 0x000fe20000000200 */
[----:B------:R-:W-:Y:S01]  /*17390*/  PRMT R7, R10, 0x7531, R11 ;  /* 0x000075310a077816 */ /* 0x000fe2000000000b */
[----:B------:R-:W-:-:S04]  /*173a0*/  IMAD.IADD R0, R17, 0x1, R0 ;  /* 0x0000000111007824 */ /* 0x000fc800078e0200 */
[----:B------:R-:W-:Y:S04]  /*173b0*/  STSM.16.M88.4 [R25+0x1000], R4 ;  /* 0x0010000419007844 */ /* 0x000fe80000000200 */
[----:B------:R-:W0:Y:S04]  /*173c0*/  LDSM.16.MT88.4 R4, [R0+0x10000] ;  /* 0x010000000004783b */ /* 0x000e280000004200 */
        /* <DEDUP_REMOVED lines=19> */
.L_x_1651:
[----:B-1----:R1:W-:Y:S01]  /*17500*/  SYNCS.ARRIVE.TRANS64.A1T0 RZ, [R2+URZ+0x28450], RZ ;  /* 0x028450ff02ff79a7 */ /* 0x0023e2000810003f */
[----:B------:R-:W-:Y:S06]  /*17510*/  BAR.SYNC.DEFER_BLOCKING 0x2, 0x80 ;  /* 0x0082000000007b1d */ /* 0x000fec0000010000 */
[----:B------:R-:W-:Y:S05]  /*17520*/  @!P0 BRA `(.L_x_1652) ;  /* 0x0000000000048947 */ /* 0x000fea0003800000 */
[----:B------:R-:W-:Y:S01]  /*17530*/  BPT.TRAP 0x1 ;  /* 0x000000040000795c */ /* 0x000fe20000300000 */
.L_x_1652:
[----:B------:R-:W-:Y:S02]  /*17540*/  VIADD R3, R2, 0x28480 ;  /* 0x0002848002037836 */ /* 0x000fe40000000000 */
[----:B------:R-:W-:-:S03]  /*17550*/  VIADD R19, R19, 0x1 ;  /* 0x0000000113137836 */ /* 0x000fc60000000000 */
[----:B------:R-:W-:Y:S02]  /*17560*/  PRMT R3, R34, 0x654, R3 ;  /* 0x0000065422037816 */ /* 0x000fe40000000003 */
[C---:B------:R-:W-:Y:S02]  /*17570*/  ISETP.NE.AND P0, PT, R19.reuse, 0x2, PT ;  /* 0x000000021300780c */ /* 0x040fe40003f05270 */
[----:B------:R2:W-:Y:S02]  /*17580*/  SYNCS.ARRIVE.TRANS64.RED.A1T0 RZ, [R3+URZ], RZ ;  /* 0x000000ff03ff79a7 */ /* 0x0005e4000810043f */
[----:B------:R-:W-:Y:S02]  /*17590*/  SEL R0, RZ, 0x1, P0 ;  /* 0x00000001ff007807 */ /* 0x000fe40000000000 */
[----:B------:R-:W-:Y:S02]  /*175a0*/  SEL R19, R19, RZ, P0 ;  /* 0x000000ff13137207 */ /* 0x000fe40000000000 */
[----:B------:R-:W-:-:S07]  /*175b0*/  LOP3.LUT R23, R23, R0, RZ, 0x3c, !PT ;  /* 0x0000000017177212 */ /* 0x000fce00078e3cff */
.L_x_1593:
[----:B------:R-:W-:Y:S05]  /*175c0*/  BSYNC B7 ;  /* 0x0000000000077941 */ /* 0x000fea0003800000 */
.L_x_1591:
[----:B------:R-:W-:-:S13]  /*175d0*/  LOP3.LUT P0, RZ, R16, 0x20, RZ, 0xc0, !PT ;  /* 0x0000002010ff7812 */ /* 0x000fda000780c0ff */
[----:B------:R-:W-:Y:S05]  /*175e0*/  @!P0 BRA `(.L_x_1653) ;  /* 0x0000000000248947 */ /* 0x000fea0003800000 */
[----:B------:R-:W3:Y:S08]  /*175f0*/  S2UR UR4, SR_CgaCtaId ;  /* 0x00000000000479c3 */ /* 0x000ef00000008800 */
[----:B------:R-:W-:Y:S01]  /*17600*/  BAR.SYNC.DEFER_BLOCKING 0x5, 0x180 ;  /* 0x0146000000007b1d */ /* 0x000fe20000010000 */
[----:B------:R-:W-:Y:S01]  /*17610*/  MOV R17, 0x400 ;  /* 0x0000040000117802 */ /* 0x000fe20000000f00 */
[----:B---3--:R-:W-:-:S05]  /*17620*/  IMAD.U32 R34, RZ, RZ, UR4 ;  /* 0x00000004ff227e24 */ /* 0x008fca000f8e00ff */
[----:B------:R-:W-:-:S05]  /*17630*/  LEA R17, R34, R17, 0x18 ;  /* 0x0000001122117211 */ /* 0x000fca00078ec0ff */
[----:B------:R-:W3:Y:S02]  /*17640*/  LDS.128 R28, [R17+0x284d0] ;  /* 0x0284d000111c7984 */ /* 0x000ee40000000c00 */
[----:B---3--:R-:W-:Y:S01]  /*17650*/  R2UR UR42, R31 ;  /* 0x000000001f2a72ca */ /* 0x008fe200000e0000 */
[----:B------:R-:W-:Y:S06]  /*17660*/  BAR.ARV 0x4, 0x180 ;  /* 0x0106000000007b1d */ /* 0x000fec0000002000 */
[----:B------:R-:W-:Y:S08]  /*17670*/  BRA `(.L_x_1654) ;  /* 0x0000000c00b47947 */ /* 0x000ff00003800000 */
.L_x_1653:
[----:B------:R-:W3:Y:S01]  /*17680*/  S2R R0, SR_TID.X ;  /* 0x0000000000007919 */ /* 0x000ee20000002100 */
[----:B------:R-:W-:Y:S01]  /*17690*/  ULDC UR4, c[0x0][0xc3c] ;  /* 0x00030f0000047ab9 */ /* 0x000fe20000000800 */
[----:B---3--:R-:W-:Y:S01]  /*176a0*/  LOP3.LUT R9, R0, 0x1f, RZ, 0xc0, !PT ;  /* 0x0000001f00097812 */ /* 0x008fe200078ec0ff */
[----:B------:R-:W-:-:S03]  /*176b0*/  IMAD.MOV.U32 R0, RZ, RZ, RZ ;  /* 0x000000ffff007224 */ /* 0x000fc600078e00ff */
[C---:B------:R-:W-:Y:S01]  /*176c0*/  ISETP.NE.AND P0, PT, R9.reuse, 0x1f, PT ;  /* 0x0000001f0900780c */ /* 0x040fe20003f05270 */
[----:B0-----:R-:W-:-:S05]  /*176d0*/  VIADD R7, R9, UR42 ;  /* 0x0000002a09077c36 */ /* 0x001fca0008000000 */
[----:B------:R-:W-:Y:S01]  /*176e0*/  ISETP.GE.OR P1, PT, R7, UR4, !P0 ;  /* 0x0000000407007c0c */ /* 0x000fe2000c726670 */
[----:B------:R-:W-:-:S12]  /*176f0*/  ULDC UR4, c[0x0][0xc3c] ;  /* 0x00030f0000047ab9 */ /* 0x000fd80000000800 */
[----:B-12---:R-:W0:Y:S08]  /*17700*/  @!P1 LDC.64 R2, c[0x0][0xc80] ;  /* 0x00032000ff029b82 */ /* 0x006e300000000a00 */
        /* <DEDUP_REMOVED lines=14> */
[----:B------:R-:W-:Y:S02]  /*177f0*/  IMAD.IADD R7, R4, 0x1, R7 ;  /* 0x0000000104077824 */ /* 0x000fe400078e0207 */
[----:B------:R-:W0:Y:S03]  /*17800*/  LDC R4, c[0x0][0xc38] ;  /* 0x00030e00ff047b82 */ /* 0x000e260000000800 */
[----:B------:R-:W1:Y:S02]  /*17810*/  SHFL.UP PT, R6, R7, 0x2, RZ ;  /* 0x0440000007067989 */ /* 0x000e6400000e00ff */
[----:B-1----:R-:W-:-:S05]  /*17820*/  SEL R6, R6, RZ, P2 ;  /* 0x000000ff06067207 */ /* 0x002fca0001000000 */
[----:B------:R-:W-:Y:S02]  /*17830*/  IMAD.IADD R6, R7, 0x1, R6 ;  /* 0x0000000107067824 */ /* 0x000fe400078e0206 */
[----:B------:R-:W-:Y:S04]  /*17840*/  SHFL.IDX PT, R7, R28, RZ, 0x1f ;  /* 0x00001fff1c077589 */ /* 0x000fe800000e0000 */
[----:B------:R-:W1:Y:S02]  /*17850*/  SHFL.UP PT, R8, R6, 0x4, RZ ;  /* 0x0480000006087989 */ /* 0x000e6400000e00ff */
[----:B-1----:R-:W-:-:S05]  /*17860*/  SEL R3, R8, RZ, P3 ;  /* 0x000000ff08037207 */ /* 0x002fca0001800000 */
[----:B------:R-:W-:Y:S02]  /*17870*/  IMAD.IADD R2, R6, 0x1, R3 ;  /* 0x0000000106027824 */ /* 0x000fe400078e0203 */
[----:B------:R-:W-:Y:S04]  /*17880*/  SHFL.IDX PT, R6, R28, 0x1, 0x1f ;  /* 0x00201f001c067f89 */ /* 0x000fe800000e0000 */
[----:B------:R-:W1:Y:S02]  /*17890*/  SHFL.UP PT, R3, R2, 0x8, RZ ;  /* 0x0500000002037989 */ /* 0x000e6400000e00ff */
[----:B-1----:R-:W-:-:S05]  /*178a0*/  SEL R3, R3, RZ, P4 ;  /* 0x000000ff03037207 */ /* 0x002fca0002000000 */
[----:B------:R-:W-:-:S05]  /*178b0*/  IMAD.IADD R8, R2, 0x1, R3 ;  /* 0x0000000102087824 */ /* 0x000fca00078e0203 */
        /* <DEDUP_REMOVED lines=9> */
.L_x_1657:
        /* <DEDUP_REMOVED lines=38> */
[----:B------:R-:W-:-:S07]  /*17bb0*/  IMAD.MOV.U32 R3, RZ, RZ, R2 ;  /* 0x000000ffff037224 */ /* 0x000fce00078e0002 */
.L_x_1655:
[----:B------:R-:W-:-:S04]  /*17bc0*/  IMAD.IADD R11, R6, 0x1, -R11 ;  /* 0x00000001060b7824 */ /* 0x000fc800078e0a0b */
[----:B------:R-:W-:-:S05]  /*17bd0*/  IMAD R2, R3, R4, R11 ;  /* 0x0000000403027224 */ /* 0x000fca00078e020b */
[----:B------:R-:W-:-:S13]  /*17be0*/  ISETP.GT.AND P0, PT, R2, R7, PT ;  /* 0x000000070200720c */ /* 0x000fda0003f04270 */
[----:B------:R-:W-:Y:S02]  /*17bf0*/  VOTEU.ANY UR5, UPT, !P0 ;  /* 0x0000000000057886 */ /* 0x000fe400040e0100 */
[----:B------:R-:W-:Y:S02]  /*17c00*/  UPOPC UR4, UR5 ;  /* 0x00000005000472bf */ /* 0x000fe40008000000 */
[----:B------:R-:W-:-:S04]  /*17c10*/  ISETP.NE.AND P0, PT, RZ, UR5, PT ;  /* 0x00000005ff007c0c */ /* 0x000fc8000bf05270 */
[----:B------:R-:W-:Y:S02]  /*17c20*/  IMAD.U32 R6, RZ, RZ, UR4 ;  /* 0x00000004ff067e24 */ /* 0x000fe4000f8e00ff */
[----:B------:R-:W-:-:S04]  /*17c30*/  IMAD.U32 R13, RZ, RZ, UR4 ;  /* 0x00000004ff0d7e24 */ /* 0x000fc8000f8e00ff */
[----:B------:R0:W1:Y:S04]  /*17c40*/  SHFL.IDX PT, R6, R5, R6, 0x1f ;  /* 0x00001f0605067589 */ /* 0x00006800000e0000 */
[----:B------:R0:W2:Y:S01]  /*17c50*/  SHFL.IDX PT, R0, R0, R13, 0x1f ;  /* 0x00001f0d00007589 */ /* 0x0000a200000e0000 */
[----:B------:R-:W-:Y:S05]  /*17c60*/  @!P0 BRA `(.L_x_1658) ;  /* 0x00000000000c8947 */ /* 0x000fea0003800000 */
[----:B------:R-:W-:-:S06]  /*17c70*/  UIADD3 UR5, UR4, -0x1, URZ ;  /* 0xffffffff04057890 */ /* 0x000fcc000fffe03f */
[----:B------:R-:W-:-:S05]  /*17c80*/  IMAD.U32 R2, RZ, RZ, UR5 ;  /* 0x00000005ff027e24 */ /* 0x000fca000f8e00ff */
[----:B------:R3:W4:Y:S02]  /*17c90*/  SHFL.IDX PT, R9, R3, R2, 0x1f ;  /* 0x00001f0203097589 */ /* 0x00072400000e0000 */
.L_x_1658:
[----:B-1----:R-:W-:Y:S01]  /*17ca0*/  ISETP.NE.AND P0, PT, R6, 0x1, PT ;  /* 0x000000010600780c */ /* 0x002fe20003f05270 */
[----:B----4-:R-:W-:Y:S01]  /*17cb0*/  IMAD R28, R9, R4, R11 ;  /* 0x00000004091c7224 */ /* 0x010fe200078e020b */
[----:B------:R-:W-:-:S03]  /*17cc0*/  UIADD3 UR42, UR4, UR42, URZ ;  /* 0x0000002a042a7290 */ /* 0x000fc6000fffe03f */
[----:B0-----:R-:W-:-:S08]  /*17cd0*/  IMAD.IADD R5, R7, 0x1, -R28 ;  /* 0x0000000107057824 */ /* 0x001fd000078e0a1c */
[----:B------:R-:W-:Y:S05]  /*17ce0*/  @!P0 BRA `(.L_x_1659) ;  /* 0x0000000000dc8947 */ /* 0x000fea0003800000 */
[----:B--2---:R-:W-:Y:S02]  /*17cf0*/  IABS R4, R0 ;  /* 0x0000000000047213 */ /* 0x004fe40000000000 */
[----:B------:R-:W-:Y:S02]  /*17d00*/  IABS R7, R6 ;  /* 0x0000000600077213 */ /* 0x000fe40000000000 */
[----:B------:R-:W0:Y:S08]  /*17d10*/  I2F.RP R8, R4 ;  /* 0x0000000400087306 */ /* 0x000e300000209400 */
[----:B------:R-:W1:Y:S08]  /*17d20*/  I2F.RP R10, R7 ;  /* 0x00000007000a7306 */ /* 0x000e700000209400 */
[----:B0-----:R-:W3:Y:S08]  /*17d30*/  MUFU.RCP R8, R8 ;  /* 0x0000000800087308 */ /* 0x001ef00000001000 */
[----:B-1----:R-:W-:Y:S01]  /*17d40*/  MUFU.RCP R10, R10 ;  /* 0x0000000a000a7308 */ /* 0x002fe20000001000 */
[----:B---3--:R-:W-:-:S07]  /*17d50*/  VIADD R2, R8, 0xffffffe ;  /* 0x0ffffffe08027836 */ /* 0x008fce0000000000 */
[----:B------:R0:W1:Y:S02]  /*17d60*/  F2I.FTZ.U32.TRUNC.NTZ R3, R2 ;  /* 0x0000000200037305 */ /* 0x000064000021f000 */
[----:B0-----:R-:W-:Y:S02]  /*17d70*/  IMAD.MOV.U32 R2, RZ, RZ, RZ ;  /* 0x000000ffff027224 */ /* 0x001fe400078e00ff */
[----:B-1----:R-:W-:-:S04]  /*17d80*/  IMAD.MOV R9, RZ, RZ, -R3 ;  /* 0x000000ffff097224 */ /* 0x002fc800078e0a03 */
[----:B------:R-:W-:-:S04]  /*17d90*/  IMAD R9, R9, R4, RZ ;  /* 0x0000000409097224 */ /* 0x000fc800078e02ff */
[----:B------:R-:W-:Y:S01]  /*17da0*/  IMAD.HI.U32 R3, R3, R9, R2 ;  /* 0x0000000903037227 */ /* 0x000fe200078e0002 */
[----:B------:R-:W-:Y:S02]  /*17db0*/  IABS R9, R5 ;  /* 0x0000000500097213 */ /* 0x000fe40000000000 */
[----:B------:R-:W-:-:S03]  /*17dc0*/  IABS R2, R0 ;  /* 0x0000000000027213 */ /* 0x000fc60000000000 */
[----:B------:R-:W-:-:S04]  /*17dd0*/  IMAD.HI.U32 R8, R3, R9, RZ ;  /* 0x0000000903087227 */ /* 0x000fc800078e00ff */
[----:B------:R-:W-:Y:S02]  /*17de0*/  IMAD.MOV R2, RZ, RZ, -R2 ;  /* 0x000000ffff027224 */ /* 0x000fe400078e0a02 */
[----:B------:R-:W-:Y:S02]  /*17df0*/  VIADD R3, R10, 0xffffffe ;  /* 0x0ffffffe0a037836 */ /* 0x000fe40000000000 */
[----:B------:R-:W-:-:S04]  /*17e00*/  IMAD R9, R8, R2, R9 ;  /* 0x0000000208097224 */ /* 0x000fc800078e0209 */
[----:B------:R-:W0:Y:S01]  /*17e10*/  F2I.FTZ.U32.TRUNC.NTZ R3, R3 ;  /* 0x0000000300037305 */ /* 0x000e22000021f000 */
[----:B------:R-:W-:-:S13]  /*17e20*/  ISETP.GT.U32.AND P1, PT, R4, R9, PT ;  /* 0x000000090400720c */ /* 0x000fda0003f24070 */
[----:B------:R-:W-:Y:S02]  /*17e30*/  @!P1 IMAD.IADD R9, R9, 0x1, -R4 ;  /* 0x0000000109099824 */ /* 0x000fe400078e0a04 */
[----:B0-----:R-:W-:Y:S02]  /*17e40*/  IMAD.MOV R2, RZ, RZ, -R3 ;  /* 0x000000ffff027224 */ /* 0x001fe400078e0a03 */
[----:B------:R-:W-:Y:S01]  /*17e50*/  @!P1 VIADD R8, R8, 0x1 ;  /* 0x0000000108089836 */ /* 0x000fe20000000000 */
[----:B------:R-:W-:Y:S01]  /*17e60*/  ISETP.GE.U32.AND P0, PT, R9, R4, PT ;  /* 0x000000040900720c */ /* 0x000fe20003f06070 */
[----:B------:R-:W-:Y:S01]  /*17e70*/  IMAD R9, R2, R7, RZ ;  /* 0x0000000702097224 */ /* 0x000fe200078e02ff */
[----:B------:R-:W-:Y:S01]  /*17e80*/  ISETP.NE.AND P1, PT, R0, RZ, PT ;  /* 0x000000ff0000720c */ /* 0x000fe20003f25270 */
[----:B------:R-:W-:-:S04]  /*17e90*/  IMAD.MOV.U32 R2, RZ, RZ, RZ ;  /* 0x000000ffff027224 */ /* 0x000fc800078e00ff */
[----:B------:R-:W-:Y:S01]  /*17ea0*/  IMAD.HI.U32 R4, R3, R9, R2 ;  /* 0x0000000903047227 */ /* 0x000fe200078e0002 */
[----:B------:R-:W-:-:S04]  /*17eb0*/  LOP3.LUT R2, R5, R0, RZ, 0x3c, !PT ;  /* 0x0000000005027212 */ /* 0x000fc800078e3cff */
[----:B------:R-:W-:Y:S01]  /*17ec0*/  ISETP.GE.AND P2, PT, R2, RZ, PT ;  /* 0x000000ff0200720c */ /* 0x000fe20003f46270 */
[----:B------:R-:W-:Y:S01]  /*17ed0*/  @P0 VIADD R8, R8, 0x1 ;  /* 0x0000000108080836 */ /* 0x000fe20000000000 */
[----:B------:R-:W-:-:S05]  /*17ee0*/  IABS R2, R6 ;  /* 0x0000000600027213 */ /* 0x000fca0000000000 */
[----:B------:R-:W-:-:S06]  /*17ef0*/  IMAD.MOV R2, RZ, RZ, -R2 ;  /* 0x000000ffff027224 */ /* 0x000fcc00078e0a02 */
[----:B------:R-:W-:Y:S01]  /*17f00*/  @!P2 IMAD.MOV R8, RZ, RZ, -R8 ;  /* 0x000000ffff08a224 */ /* 0x000fe200078e0a08 */
[----:B------:R-:W-:-:S04]  /*17f10*/  @!P1 LOP3.LUT R8, RZ, R0, RZ, 0x33, !PT ;  /* 0x00000000ff089212 */ /* 0x000fc800078e33ff */
[----:B------:R-:W-:-:S05]  /*17f20*/  IABS R3, R8 ;  /* 0x0000000800037213 */ /* 0x000fca0000000000 */
        /* <DEDUP_REMOVED lines=9> */
[----:B------:R-:W-:-:S04]  /*17fc0*/  IMAD.MOV R2, RZ, RZ, -R8 ;  /* 0x000000ffff027224 */ /* 0x000fc800078e0a08 */
[----:B------:R-:W-:Y:S02]  /*17fd0*/  IMAD R2, R0, R2, R5 ;  /* 0x0000000200027224 */ /* 0x000fe400078e0205 */
[----:B------:R-:W-:-:S06]  /*17fe0*/  @P0 VIADD R4, R4, 0x1 ;  /* 0x0000000104040836 */ /* 0x000fcc0000000000 */
[----:B------:R-:W-:Y:S01]  /*17ff0*/  @!P2 IMAD.MOV R4, RZ, RZ, -R4 ;  /* 0x000000ffff04a224 */ /* 0x000fe200078e0a04 */
[----:B------:R-:W-:-:S05]  /*18000*/  @!P1 LOP3.LUT R4, RZ, R6, RZ, 0x33, !PT ;  /* 0x00000006ff049212 */ /* 0x000fca00078e33ff */
[--C-:B------:R-:W-:Y:S02]  /*18010*/  IMAD.MOV R7, RZ, RZ, -R4.reuse ;  /* 0x000000ffff077224 */ /* 0x100fe400078e0a04 */
[C---:B------:R-:W-:Y:S02]  /*18020*/  IMAD R3, R6.reuse, 0x1000000, R4 ;  /* 0x0100000006037824 */ /* 0x040fe400078e0204 */
[----:B------:R-:W-:-:S04]  /*18030*/  IMAD R6, R6, R7, R8 ;  /* 0x0000000706067224 */ /* 0x000fc800078e0208 */
[----:B------:R-:W-:Y:S01]  /*18040*/  IMAD R30, R6, 0x10000, R3 ;  /* 0x00010000061e7824 */ /* 0x000fe200078e0203 */
[----:B------:R-:W-:Y:S06]  /*18050*/  BRA `(.L_x_1660) ;  /* 0x0000000000f87947 */ /* 0x000fec0003800000 */
.L_x_1659:
[----:B------:R-:W-:Y:S02]  /*18060*/  ULDC.64 UR4, c[0x0][0xc90] ;  /* 0x0003240000047ab9 */ /* 0x000fe40000000a00 */
[----:B------:R-:W-:-:S06]  /*18070*/  UIMAD.WIDE UR4, UR42, 0x4, UR4 ;  /* 0x000000042a0478a5 */ /* 0x000fcc000f8e0204 */
[----:B---3--:R-:W-:Y:S02]  /*18080*/  IMAD.U32 R2, RZ, RZ, UR4 ;  /* 0x00000004ff027e24 */ /* 0x008fe4000f8e00ff */
[----:B------:R-:W-:-:S05]  /*18090*/  IMAD.U32 R3, RZ, RZ, UR5 ;  /* 0x00000005ff037e24 */ /* 0x000fca000f8e00ff */
[----:B------:R0:W2:Y:S02]  /*180a0*/  LDG.E R9, desc[UR36][R2.64] ;  /* 0x0000002402097981 */ /* 0x0000a4000c1e1900 */
[----:B0-----:R-:W-:Y:S02]  /*180b0*/  IMAD.MOV.U32 R2, RZ, RZ, RZ ;  /* 0x000000ffff027224 */ /* 0x001fe400078e00ff */
[----:B--2---:R-:W-:-:S05]  /*180c0*/  IMAD R6, R0, R9, RZ ;  /* 0x0000000900067224 */ /* 0x004fca00078e02ff */
[----:B------:R-:W-:-:S04]  /*180d0*/  IABS R7, R6 ;  /* 0x0000000600077213 */ /* 0x000fc80000000000 */
[----:B------:R-:W0:Y:S08]  /*180e0*/  I2F.RP R8, R7 ;  /* 0x0000000700087306 */ /* 0x000e300000209400 */
[----:B0-----:R-:W0:Y:S02]  /*180f0*/  MUFU.RCP R8, R8 ;  /* 0x0000000800087308 */ /* 0x001e240000001000 */
[----:B0-----:R-:W-:-:S06]  /*18100*/  VIADD R10, R8, 0xffffffe ;  /* 0x0ffffffe080a7836 */ /* 0x001fcc0000000000 */
[----:B------:R-:W0:Y:S02]  /*18110*/  F2I.FTZ.U32.TRUNC.NTZ R3, R10 ;  /* 0x0000000a00037305 */ /* 0x000e24000021f000 */
[----:B0-----:R-:W-:-:S04]  /*18120*/  IMAD.MOV R12, RZ, RZ, -R3 ;  /* 0x000000ffff0c7224 */ /* 0x001fc800078e0a03 */
[----:B------:R-:W-:-:S04]  /*18130*/  IMAD R11, R12, R7, RZ ;  /* 0x000000070c0b7224 */ /* 0x000fc800078e02ff */
[----:B------:R-:W-:Y:S01]  /*18140*/  IMAD.HI.U32 R2, R3, R11, R2 ;  /* 0x0000000b03027227 */ /* 0x000fe200078e0002 */
[----:B------:R-:W-:Y:S02]  /*18150*/  IABS R11, R5 ;  /* 0x00000005000b7213 */ /* 0x000fe40000000000 */
[----:B------:R-:W-:-:S03]  /*18160*/  IABS R3, R6 ;  /* 0x0000000600037213 */ /* 0x000fc60000000000 */
[----:B------:R-:W-:-:S04]  /*18170*/  IMAD.HI.U32 R2, R2, R11, RZ ;  /* 0x0000000b02027227 */ /* 0x000fc800078e00ff */
[----:B------:R-:W-:-:S04]  /*18180*/  IMAD.MOV R3, RZ, RZ, -R3 ;  /* 0x000000ffff037224 */ /* 0x000fc800078e0a03 */
[----:B------:R-:W-:Y:S01]  /*18190*/  IMAD R8, R2, R3, R11 ;  /* 0x0000000302087224 */ /* 0x000fe200078e020b */
[----:B------:R-:W-:-:S04]  /*181a0*/  LOP3.LUT R3, R5, R6, RZ, 0x3c, !PT ;  /* 0x0000000605037212 */ /* 0x000fc800078e3cff */
        /* <DEDUP_REMOVED lines=15> */
[-C--:B------:R-:W-:Y:S02]  /*182a0*/  IABS R8, R4.reuse ;  /* 0x0000000400087213 */ /* 0x080fe40000000000 */
[----:B------:R-:W-:Y:S02]  /*182b0*/  IABS R6, R4 ;  /* 0x0000000400067213 */ /* 0x000fe40000000000 */
[----:B------:R-:W0:Y:S08]  /*182c0*/  I2F.RP R9, R8 ;  /* 0x0000000800097306 */ /* 0x000e300000209400 */
[----:B0-----:R-:W0:Y:S02]  /*182d0*/  MUFU.RCP R9, R9 ;  /* 0x0000000900097308 */ /* 0x001e240000001000 */
[----:B0-----:R-:W-:Y:S01]  /*182e0*/  VIADD R3, R9, 0xffffffe ;  /* 0x0ffffffe09037836 */ /* 0x001fe20000000000 */
[----:B------:R-:W-:-:S05]  /*182f0*/  IABS R9, R5 ;  /* 0x0000000500097213 */ /* 0x000fca0000000000 */
        /* <DEDUP_REMOVED lines=12> */
[----:B------:R-:W-:Y:S02]  /*183c0*/  LOP3.LUT R3, R5, R4, RZ, 0x3c, !PT ;  /* 0x0000000405037212 */ /* 0x000fe400078e3cff */
[----:B------:R-:W-:Y:S02]  /*183d0*/  IADD3 R5, R7, 0x1000000, R5 ;  /* 0x0100000007057810 */ /* 0x000fe40007ffe005 */
[----:B------:R-:W-:-:S07]  /*183e0*/  ISETP.GE.AND P2, PT, R3, RZ, PT ;  /* 0x000000ff0300720c */ /* 0x000fce0003f46270 */
[----:B------:R-:W-:-:S06]  /*183f0*/  @P0 VIADD R2, R2, 0x1 ;  /* 0x0000000102020836 */ /* 0x000fcc0000000000 */
[----:B------:R-:W-:Y:S01]  /*18400*/  @!P2 IMAD.MOV R2, RZ, RZ, -R2 ;  /* 0x000000ffff02a224 */ /* 0x000fe200078e0a02 */
[----:B------:R-:W-:Y:S01]  /*18410*/  @!P1 LOP3.LUT R2, RZ, R4, RZ, 0x33, !PT ;  /* 0x00000004ff029212 */ /* 0x000fe200078e33ff */
[----:B------:R-:W-:-:S04]  /*18420*/  IMAD.MOV R4, RZ, RZ, -R4 ;  /* 0x000000ffff047224 */ /* 0x000fc800078e0a04 */
[----:B------:R-:W-:-:S07]  /*18430*/  IMAD R30, R2, R4, R5 ;  /* 0x00000004021e7224 */ /* 0x000fce00078e0205 */
.L_x_1660:
[----:B------:R-:W-:-:S05]  /*18440*/  LOP3.LUT R29, RZ, R2, RZ, 0x33, !PT ;  /* 0x00000002ff1d7212 */ /* 0x000fca00078e33ff */
[----:B------:R-:W-:Y:S01]  /*18450*/  IMAD.IADD R29, R0, 0x1, R29 ;  /* 0x00000001001d7824 */ /* 0x000fe200078e021d */
[----:B------:R-:W-:Y:S06]  /*18460*/  BRA `(.L_x_1661) ;  /* 0x0000000000107947 */ /* 0x000fec0003800000 */
.L_x_1656:
[----:B------:R-:W-:Y:S01]  /*18470*/  IMAD.MOV.U32 R28, RZ, RZ, R7 ;  /* 0x000000ffff1c7224 */ /* 0x000fe200078e0007 */
[----:B------:R-:W-:Y:S01]  /*18480*/  ULDC UR42, c[0x0][0xc3c] ;  /* 0x00030f00002a7ab9 */ /* 0x000fe20000000800 */
[----:B------:R-:W-:Y:S02]  /*18490*/  IMAD.MOV.U32 R29, RZ, RZ, RZ ;  /* 0x000000ffff1d7224 */ /* 0x000fe400078e00ff */
[----:B------:R-:W-:-:S07]  /*184a0*/  IMAD.MOV.U32 R30, RZ, RZ, RZ ;  /* 0x000000ffff1e7224 */ /* 0x000fce00078e00ff */
.L_x_1661:
        /* <DEDUP_REMOVED lines=10> */
.L_x_1654:
[----:B------:R-:W-:Y:S02]  /*18550*/  ULDC UR4, c[0x0][0xc3c] ;  /* 0x00030f0000047ab9 */ /* 0x000fe40000000800 */
[----:B------:R-:W-:-:S06]  /*18560*/  UISETP.GE.AND UP0, UPT, UR42, UR4, UPT ;  /* 0x000000042a00728c */ /* 0x000fcc000bf06270 */
[----:B------:R-:W-:-:S13]  /*18570*/  PLOP3.LUT P0, PT, PT, PT, UP0, 0x80, 0x0 ;  /* 0x000000000000781c */ /* 0x000fda0003f0f008 */
[----:B------:R-:W-:Y:S05]  /*18580*/  @!P0 BRA `(.L_x_1662) ;  /* 0xffffffa800488947 */ /* 0x000fea000383ffff */
.L_x_1580:
[----:B0-----:R-:W3:Y:S01]  /*18590*/  LDL.LU R0, [R1+0x4] ;  /* 0x0000040001007983 */ /* 0x001ee20000300800 */
[----:B------:R-:W-:Y:S01]  /*185a0*/  BSSY B0, `(.L_x_1663) ;  /* 0x000000b000007945 */ /* 0x000fe20003800000 */
[----:B------:R-:W0:Y:S01]  /*185b0*/  S2R R5, SR_CgaCtaId ;  /* 0x0000000000057919 */ /* 0x000e220000008800 */
[----:B---3--:R-:W-:-:S05]  /*185c0*/  VIADD R0, R0, 0x1 ;  /* 0x0000000100007836 */ /* 0x008fca0000000000 */
[----:B-1----:R-:W-:-:S04]  /*185d0*/  LEA.HI R2, R0, R0, RZ, 0x1 ;  /* 0x0000000000027211 */ /* 0x002fc800078f08ff */
[----:B--2---:R-:W-:Y:S02]  /*185e0*/  LOP3.LUT R3, R2, 0xfffffffe, RZ, 0xc0, !PT ;  /* 0xfffffffe02037812 */ /* 0x004fe400078ec0ff */
[----:B------:R-:W-:-:S03]  /*185f0*/  MOV R2, 0x400 ;  /* 0x0000040000027802 */ /* 0x000fc60000000f00 */
[----:B------:R-:W-:Y:S01]  /*18600*/  IMAD.IADD R0, R0, 0x1, -R3 ;  /* 0x0000000100007824 */ /* 0x000fe200078e0a03 */
[----:B0-----:R-:W-:-:S04]  /*18610*/  LEA R5, R5, R2, 0x18 ;  /* 0x0000000205057211 */ /* 0x001fc800078ec0ff */
[----:B------:R-:W-:-:S04]  /*18620*/  SHF.L.U32 R0, R0, 0x1f, RZ ;  /* 0x0000001f00007819 */ /* 0x000fc800000006ff */
[----:B------:R-:W0:Y:S02]  /*18630*/  SYNCS.PHASECHK.TRANS64.TRYWAIT P0, [R5+URZ+0x28420], R0 ;  /* 0x02842000050075a7 */ /* 0x000e24000800017f */
[----:B0-----:R-:W-:Y:S05]  /*18640*/  @!P0 BRA `(.L_x_1664) ;  /* 0x0000002400fc8947 */ /* 0x001fea0003800000 */
.L_x_1749:
[----:B------:R-:W-:Y:S05]  /*18650*/  BSYNC B0 ;  /* 0x0000000000007941 */ /* 0x000fea0003800000 */
.L_x_1663:
[----:B------:R-:W-:-:S03]  /*18660*/  UMOV UR4, 0xffffffff ;  /* 0xffffffff00047882 */ /* 0x000fc60000000000 */
[----:B------:R-:W-:Y:S05]  /*18670*/  BRA.DIV UR4, `(.L_x_1665) ;  /* 0x0000002a04047947 */ /* 0x000fea000b800000 */
[----:B0-----:R-:W0:Y:S02]  /*18680*/  S2R R0, SR_TID.X ;  /* 0x0000000000007919 */ /* 0x001e240000002100 */
[----:B0-----:R-:W-:-:S04]  /*18690*/  SHF.R.U32.HI R0, RZ, 0x5, R0 ;  /* 0x00000005ff007819 */ /* 0x001fc80000011600 */
[----:B------:R-:W-:-:S05]  /*186a0*/  LOP3.LUT R0, R0, 0x3, RZ, 0xc0, !PT ;  /* 0x0000000300007812 */ /* 0x000fca00078ec0ff */
[----:B------:R0:W1:Y:S02]  /*186b0*/  SHFL.IDX PT, R14, R0, RZ, 0x1f ;  /* 0x00001fff000e7589 */ /* 0x00006400000e0000 */
.L_x_1752:
[----:B-1----:R-:W-:Y:S01]  /*186c0*/  ISETP.NE.AND P0, PT, R14, RZ, PT ;  /* 0x000000ff0e00720c */ /* 0x002fe20003f05270 */
[----:B------:R-:W-:-:S12]  /*186d0*/  BSSY B0, `(.L_x_1666) ;  /* 0x000002e000007945 */ /* 0x000fd80003800000 */
[----:B------:R-:W-:Y:S05]  /*186e0*/  @P0 BRA `(.L_x_1667) ;  /* 0x0000000000b00947 */ /* 0x000fea0003800000 */
[----:B------:R-:W-:-:S03]  /*186f0*/  UMOV UR4, 0xffffffff ;  /* 0xffffffff00047882 */ /* 0x000fc60000000000 */
[----:B------:R-:W-:Y:S05]  /*18700*/  BRA.DIV UR4, `(.L_x_1668) ;  /* 0x0000002a04147947 */ /* 0x000fea000b800000 */
[----:B------:R-:W-:-:S13]  /*18710*/  ELECT P6, URZ, PT ;  /* 0x00000000003f782f */ /* 0x000fda00038c0000 */
.L_x_1755:
        /* <DEDUP_REMOVED lines=8> */
.L_x_1669:
[----:B------:R-:W-:Y:S01]  /*187a0*/  IMAD R3, R19, 0x8, R5 ;  /* 0x0000000813037824 */ /* 0x000fe200078e0205 */
[----:B------:R-:W-:Y:S01]  /*187b0*/  SHF.L.U32 R2, R23, 0x1f, RZ ;  /* 0x0000001f17027819 */ /* 0x000fe200000006ff */
[----:B------:R-:W-:-:S03]  /*187c0*/  VIADD R19, R19, 0x1 ;  /* 0x0000000113137836 */ /* 0x000fc60000000000 */
[----:B------:R-:W0:Y:S02]  /*187d0*/  SYNCS.PHASECHK.TRANS64.TRYWAIT P1, [R3+URZ+0x28440], R2 ;  /* 0x02844002030075a7 */ /* 0x000e24000802017f */
[----:B------:R-:W-:-:S04]  /*187e0*/  ISETP.NE.AND P2, PT, R19, 0x2, PT ;  /* 0x000000021300780c */ /* 0x000fc80003f45270 */
[----:B------:R-:W-:Y:S01]  /*187f0*/  SEL R0, RZ, 0x1, P2 ;  /* 0x00000001ff007807 */ /* 0x000fe20001000000 */
[----:B0-----:R-:W-:Y:S08]  /*18800*/  @!P1 BRA `(.L_x_1670) ;  /* 0x0000002400f49947 */ /* 0x001ff00003800000 */
.L_x_1756:
[----:B------:R-:W-:Y:S02]  /*18810*/  SEL R19, R19, RZ, P2 ;  /* 0x000000ff13137207 */ /* 0x000fe40001000000 */
[----:B------:R-:W-:Y:S01]  /*18820*/  LOP3.LUT R0, R23, R0, RZ, 0x3c, !PT ;  /* 0x0000000017007212 */ /* 0x000fe200078e3cff */
[----:B------:R-:W-:Y:S06]  /*18830*/  @!P0 BRA `(.L_x_1671) ;  /* 0x0000000000048947 */ /* 0x000fec0003800000 */
[----:B------:R-:W-:Y:S01]  /*18840*/  BPT.TRAP 0x1 ;  /* 0x000000040000795c */ /* 0x000fe20000300000 */
.L_x_1671:
[----:B------:R-:W-:Y:S01]  /*18850*/  IMAD R19, R19, 0x8, R5 ;  /* 0x0000000813137824 */ /* 0x000fe200078e0205 */
[----:B------:R-:W-:-:S04]  /*18860*/  SHF.L.U32 R0, R0, 0x1f, RZ ;  /* 0x0000001f00007819 */ /* 0x000fc800000006ff */
[----:B------:R-:W1:Y:S02]  /*18870*/  SYNCS.PHASECHK.TRANS64.TRYWAIT P1, [R19+URZ+0x28440], R0 ;  /* 0x02844000130075a7 */ /* 0x000e64000802017f */
[----:B-1----:R-:W-:Y:S05]  /*18880*/  @!P1 BRA `(.L_x_1672) ;  /* 0x0000002400e89947 */ /* 0x002fea0003800000 */
.L_x_1757:
[----:B------:R-:W-:Y:S05]  /*18890*/  @!P0 BRA `(.L_x_1673) ;  /* 0x0000000000048947 */ /* 0x000fea0003800000 */
[----:B------:R-:W-:Y:S01]  /*188a0*/  BPT.TRAP 0x1 ;  /* 0x000000040000795c */ /* 0x000fe20000300000 */
.L_x_1673:
[----:B------:R-:W2:Y:S02]  /*188b0*/  SYNCS.PHASECHK.TRANS64.TRYWAIT P1, [R3+URZ+0x28460], R2 ;  /* 0x02846002030075a7 */ /* 0x000ea4000802017f */
[----:B--2---:R-:W-:Y:S05]  /*188c0*/  @!P1 BRA `(.L_x_1674) ;  /* 0x0000002400ec9947 */ /* 0x004fea0003800000 */
.L_x_1758:
[----:B------:R-:W-:Y:S05]  /*188d0*/  @!P0 BRA `(.L_x_1675) ;  /* 0x0000000000048947 */ /* 0x000fea0003800000 */
[----:B------:R-:W-:Y:S01]  /*188e0*/  BPT.TRAP 0x1 ;  /* 0x000000040000795c */ /* 0x000fe20000300000 */
.L_x_1675:
[----:B------:R-:W3:Y:S02]  /*188f0*/  SYNCS.PHASECHK.TRANS64.TRYWAIT P1, [R19+URZ+0x28460], R0 ;  /* 0x02846000130075a7 */ /* 0x000ee4000802017f */
[----:B---3--:R-:W-:Y:S05]  /*18900*/  @!P1 BRA `(.L_x_1676) ;  /* 0x0000002400f09947 */ /* 0x008fea0003800000 */
.L_x_1759:
[----:B------:R-:W-:Y:S05]  /*18910*/  @!P0 BRA `(.L_x_1677) ;  /* 0x0000000000048947 */ /* 0x000fea0003800000 */
[----:B------:R-:W-:Y:S01]  /*18920*/  BPT.TRAP 0x1 ;  /* 0x000000040000795c */ /* 0x000fe20000300000 */
.L_x_1677:
[----:B------:R-:W4:Y:S02]  /*18930*/  SYNCS.PHASECHK.TRANS64.TRYWAIT P1, [R3+URZ+0x28480], R2 ;  /* 0x02848002030075a7 */ /* 0x000f24000802017f */
[----:B----4-:R-:W-:Y:S05]  /*18940*/  @!P1 BRA `(.L_x_1678) ;  /* 0x0000002400f49947 */ /* 0x010fea0003800000 */
.L_x_1760:
[----:B------:R-:W-:Y:S05]  /*18950*/  @!P0 BRA `(.L_x_1679) ;  /* 0x0000000000048947 */ /* 0x000fea0003800000 */
[----:B------:R-:W-:Y:S01]  /*18960*/  BPT.TRAP 0x1 ;  /* 0x000000040000795c */ /* 0x000fe20000300000 */
.L_x_1679:
[----:B------:R0:W0:Y:S02]  /*18970*/  SYNCS.PHASECHK.TRANS64.TRYWAIT P0, [R19+URZ+0x28480], R0 ;  /* 0x02848000130075a7 */ /* 0x000024000800017f */
[----:B0-----:R-:W-:Y:S05]  /*18980*/  @!P0 NANOSLEEP.SYNCS 0x989680 ;  /* 0x009896800000895d */ /* 0x001fea0003900000 */
[----:B------:R-:W0:Y:S02]  /*18990*/  @!P0 SYNCS.PHASECHK.TRANS64 P0, [R19+URZ+0x28480], R0 ;  /* 0x02848000130085a7 */ /* 0x000e24000800007f */
[----:B0-----:R-:W-:Y:S05]  /*189a0*/  @!P0 BRA `(.L_x_1679) ;  /* 0xfffffffc00f08947 */ /* 0x001fea000383ffff */
.L_x_1667:
[----:B------:R-:W-:Y:S05]  /*189b0*/  BSYNC B0 ;  /* 0x0000000000007941 */ /* 0x000fea0003800000 */
.L_x_1666:
[----:B------:R-:W-:Y:S05]  /*189c0*/  EXIT ;  /* 0x000000000000794d */ /* 0x000fea0003800000 */
.L_x_1472:
[----:B0-----:R-:W-:-:S04]  /*189d0*/  IMAD.U32 R3, RZ, RZ, UR43 ;  /* 0x0000002bff037e24 */ /* 0x001fc8000f8e00ff */
[----:B------:R0:W1:Y:S03]  /*189e0*/  SYNCS.PHASECHK.TRANS64.TRYWAIT P0, [R3+URZ+0x28400], R0 ;  /* 0x02840000030075a7 */ /* 0x000066000800017f */
[----:B-1----:R-:W-:Y:S05]  /*189f0*/  @!P0 NANOSLEEP.SYNCS 0x989680 ;  /* 0x009896800000895d */ /* 0x002fea0003900000 */
[----:B------:R-:W1:Y:S02]  /*18a00*/  @!P0 SYNCS.PHASECHK.TRANS64 P0, [R3+URZ+0x28400], R0 ;  /* 0x02840000030085a7 */ /* 0x000e64000800007f */
[----:B-1----:R-:W-:Y:S05]  /*18a10*/  @!P0 BRA `(.L_x_1472) ;  /* 0xfffffffc00ec8947 */ /* 0x002fea000383ffff */
[----:B------:R-:W-:Y:S05]  /*18a20*/  BRA `(.L_x_1680) ;  /* 0xfffffe9c00447947 */ /* 0x000fea000383ffff */
.L_x_1476:
[----:B-1----:R-:W-:-:S04]  /*18a30*/  IMAD.U32 R0, RZ, RZ, UR45 ;  /* 0x0000002dff007e24 */ /* 0x002fc8000f8e00ff */
[----:B------:R1:W2:Y:S03]  /*18a40*/  SYNCS.PHASECHK.TRANS64.TRYWAIT P1, [R0+URZ+0x28430], R7 ;  /* 0x02843007000075a7 */ /* 0x0002a6000802017f */
[----:B--2---:R-:W-:Y:S05]  /*18a50*/  @!P1 NANOSLEEP.SYNCS 0x989680 ;  /* 0x009896800000995d */ /* 0x004fea0003900000 */
[----:B------:R-:W2:Y:S02]  /*18a60*/  @!P1 SYNCS.PHASECHK.TRANS64 P1, [R0+URZ+0x28430], R7 ;  /* 0x02843007000095a7 */ /* 0x000ea4000802007f */
[----:B--2---:R-:W-:Y:S05]  /*18a70*/  @!P1 BRA `(.L_x_1476) ;  /* 0xfffffffc00ec9947 */ /* 0x004fea000383ffff */
[----:B------:R-:W-:Y:S05]  /*18a80*/  BRA `(.L_x_1475) ;  /* 0xfffffe9c00707947 */ /* 0x000fea000383ffff */
.L_x_1489:
[----:B---3--:R-:W-:-:S04]  /*18a90*/  IMAD.U32 R8, RZ, RZ, UR45 ;  /* 0x0000002dff087e24 */ /* 0x008fc8000f8e00ff */
[----:B------:R3:W4:Y:S03]  /*18aa0*/  SYNCS.PHASECHK.TRANS64.TRYWAIT P1, [R8+URZ+0x28450], R7 ;  /* 0x02845007080075a7 */ /* 0x000726000802017f */
[----:B----4-:R-:W-:Y:S05]  /*18ab0*/  @!P1 NANOSLEEP.SYNCS 0x989680 ;  /* 0x009896800000995d */ /* 0x010fea0003900000 */
[----:B------:R-:W4:Y:S02]  /*18ac0*/  @!P1 SYNCS.PHASECHK.TRANS64 P1, [R8+URZ+0x28450], R7 ;  /* 0x02845007080095a7 */ /* 0x000f24000802007f */
[----:B----4-:R-:W-:Y:S05]  /*18ad0*/  @!P1 BRA `(.L_x_1489) ;  /* 0xfffffffc00ec9947 */ /* 0x010fea000383ffff */
[----:B------:R-:W-:Y:S05]  /*18ae0*/  BRA `(.L_x_1488) ;  /* 0xfffffeb8005c7947 */ /* 0x000fea000383ffff */
.L_x_1498:
[----:B----4-:R-:W-:-:S04]  /*18af0*/  IMAD.U32 R5, RZ, RZ, UR45 ;  /* 0x0000002dff057e24 */ /* 0x010fc8000f8e00ff */
[----:B------:R4:W0:Y:S03]  /*18b00*/  SYNCS.PHASECHK.TRANS64.TRYWAIT P1, [R5+URZ+0x28430], R8 ;  /* 0x02843008050075a7 */ /* 0x000826000802017f */
[----:B0-----:R-:W-:Y:S05]  /*18b10*/  @!P1 NANOSLEEP.SYNCS 0x989680 ;  /* 0x009896800000995d */ /* 0x001fea0003900000 */
[----:B------:R-:W0:Y:S02]  /*18b20*/  @!P1 SYNCS.PHASECHK.TRANS64 P1, [R5+URZ+0x28430], R8 ;  /* 0x02843008050095a7 */ /* 0x000e24000802007f */
[----:B0-----:R-:W-:Y:S05]  /*18b30*/  @!P1 BRA `(.L_x_1498) ;  /* 0xfffffffc00ec9947 */ /* 0x001fea000383ffff */
[----:B------:R-:W-:Y:S05]  /*18b40*/  BRA `(.L_x_1497) ;  /* 0xfffffebc00987947 */ /* 0x000fea000383ffff */
.L_x_1511:
[----:B--2---:R-:W-:-:S04]  /*18b50*/  IMAD.U32 R7, RZ, RZ, UR45 ;  /* 0x0000002dff077e24 */ /* 0x004fc8000f8e00ff */
[----:B------:R2:W4:Y:S03]  /*18b60*/  SYNCS.PHASECHK.TRANS64.TRYWAIT P1, [R7+URZ+0x28450], R8 ;  /* 0x02845008070075a7 */ /* 0x000526000802017f */
[----:B----4-:R-:W-:Y:S05]  /*18b70*/  @!P1 NANOSLEEP.SYNCS 0x989680 ;  /* 0x009896800000995d */ /* 0x010fea0003900000 */
[----:B------:R-:W4:Y:S02]  /*18b80*/  @!P1 SYNCS.PHASECHK.TRANS64 P1, [R7+URZ+0x28450], R8 ;  /* 0x02845008070095a7 */ /* 0x000f24000802007f */
[----:B----4-:R-:W-:Y:S05]  /*18b90*/  @!P1 BRA `(.L_x_1511) ;  /* 0xfffffffc00ec9947 */ /* 0x010fea000383ffff */
[----:B------:R-:W-:Y:S05]  /*18ba0*/  BRA `(.L_x_1510) ;  /* 0xfffffee000507947 */ /* 0x000fea000383ffff */
.L_x_1521:
[----:B--2---:R-:W-:-:S04]  /*18bb0*/  IMAD.U32 R5, RZ, RZ, UR43 ;  /* 0x0000002bff057e24 */ /* 0x004fc8000f8e00ff */
[----:B------:R2:W3:Y:S03]  /*18bc0*/  SYNCS.PHASECHK.TRANS64.TRYWAIT P1, [R5+URZ+0x28430], R6 ;  /* 0x02843006050075a7 */ /* 0x0004e6000802017f */
[----:B---3--:R-:W-:Y:S05]  /*18bd0*/  @!P1 NANOSLEEP.SYNCS 0x989680 ;  /* 0x009896800000995d */ /* 0x008fea0003900000 */
[----:B------:R-:W3:Y:S02]  /*18be0*/  @!P1 SYNCS.PHASECHK.TRANS64 P1, [R5+URZ+0x28430], R6 ;  /* 0x02843006050095a7 */ /* 0x000ee4000802007f */
[----:B---3--:R-:W-:Y:S05]  /*18bf0*/  @!P1 BRA `(.L_x_1521) ;  /* 0xfffffffc00ec9947 */ /* 0x008fea000383ffff */
[----:B------:R-:W-:Y:S05]  /*18c00*/  BRA `(.L_x_1520) ;  /* 0xfffffee4009c7947 */ /* 0x000fea000383ffff */
.L_x_1526:
[----:B---3--:R-:W-:-:S04]  /*18c10*/  IMAD.U32 R11, RZ, RZ, UR43 ;  /* 0x0000002bff0b7e24 */ /* 0x008fc8000f8e00ff */
[----:B------:R3:W4:Y:S03]  /*18c20*/  SYNCS.PHASECHK.TRANS64.TRYWAIT P1, [R11+URZ+0x28450], R6 ;  /* 0x028450060b0075a7 */ /* 0x000726000802017f */
[----:B----4-:R-:W-:Y:S05]  /*18c30*/  @!P1 NANOSLEEP.SYNCS 0x989680 ;  /* 0x009896800000995d */ /* 0x010fea0003900000 */
[----:B------:R-:W4:Y:S02]  /*18c40*/  @!P1 SYNCS.PHASECHK.TRANS64 P1, [R11+URZ+0x28450], R6 ;  /* 0x028450060b0095a7 */ /* 0x000f24000802007f */
[----:B----4-:R-:W-:Y:S05]  /*18c50*/  @!P1 BRA `(.L_x_1526) ;  /* 0xfffffffc00ec9947 */ /* 0x010fea000383ffff */
[----:B------:R-:W-:Y:S05]  /*18c60*/  BRA `(.L_x_1525) ;  /* 0xfffffef800f87947 */ /* 0x000fea000383ffff */
.L_x_1533:
[----:B--2---:R-:W-:-:S04]  /*18c70*/  IMAD.U32 R5, RZ, RZ, UR44 ;  /* 0x0000002cff057e24 */ /* 0x004fc8000f8e00ff */
[----:B------:R2:W3:Y:S03]  /*18c80*/  SYNCS.PHASECHK.TRANS64.TRYWAIT P1, [R5+URZ+0x28430], R8 ;  /* 0x02843008050075a7 */ /* 0x0004e6000802017f */
[----:B---3--:R-:W-:Y:S05]  /*18c90*/  @!P1 NANOSLEEP.SYNCS 0x989680 ;  /* 0x009896800000995d */ /* 0x008fea0003900000 */
[----:B------:R-:W3:Y:S02]  /*18ca0*/  @!P1 SYNCS.PHASECHK.TRANS64 P1, [R5+URZ+0x28430], R8 ;  /* 0x02843008050095a7 */ /* 0x000ee4000802007f */
[----:B---3--:R-:W-:Y:S05]  /*18cb0*/  @!P1 BRA `(.L_x_1533) ;  /* 0xfffffffc00ec9947 */ /* 0x008fea000383ffff */
[----:B------:R-:W-:Y:S05]  /*18cc0*/  BRA `(.L_x_1532) ;  /* 0xfffffefc00a47947 */ /* 0x000fea000383ffff */
.L_x_1546:
[----:B---3--:R-:W-:-:S04]  /*18cd0*/  IMAD.U32 R7, RZ, RZ, UR44 ;  /* 0x0000002cff077e24 */ /* 0x008fc8000f8e00ff */
[----:B------:R3:W4:Y:S03]  /*18ce0*/  SYNCS.PHASECHK.TRANS64.TRYWAIT P1, [R7+URZ+0x28450], R8 ;  /* 0x02845008070075a7 */ /* 0x000726000802017f */
[----:B----4-:R-:W-:Y:S05]  /*18cf0*/  @!P1 NANOSLEEP.SYNCS 0x989680 ;  /* 0x009896800000995d */ /* 0x010fea0003900000 */
[----:B------:R-:W4:Y:S02]  /*18d00*/  @!P1 SYNCS.PHASECHK.TRANS64 P1, [R7+URZ+0x28450], R8 ;  /* 0x02845008070095a7 */ /* 0x000f24000802007f */
[----:B----4-:R-:W-:Y:S05]  /*18d10*/  @!P1 BRA `(.L_x_1546) ;  /* 0xfffffffc00ec9947 */ /* 0x010fea000383ffff */
[----:B------:R-:W-:Y:S05]  /*18d20*/  BRA `(.L_x_1545) ;  /* 0xffffff2000587947 */ /* 0x000fea000383ffff */
.L_x_1602:
[----:B------:R-:W0:Y:S01]  /*18d30*/  S2R R18, SR_TID.X ;  /* 0x0000000000127919 */ /* 0x000e220000002100 */
[----:B------:R-:W-:Y:S02]  /*18d40*/  IMAD.MOV.U32 R12, RZ, RZ, RZ ;  /* 0x000000ffff0c7224 */ /* 0x000fe400078e00ff */
[----:B------:R-:W-:Y:S02]  /*18d50*/  IMAD.MOV.U32 R11, RZ, RZ, 0x1f ;  /* 0x0000001fff0b7424 */ /* 0x000fe400078e00ff */
[----:B------:R-:W-:Y:S01]  /*18d60*/  IMAD.MOV.U32 R15, RZ, RZ, -0x1 ;  /* 0xffffffffff0f7424 */ /* 0x000fe200078e00ff */
[----:B0-----:R-:W-:-:S04]  /*18d70*/  SHF.R.U32.HI R18, RZ, 0x5, R18 ;  /* 0x00000005ff127819 */ /* 0x001fc80000011612 */
[----:B------:R-:W-:-:S05]  /*18d80*/  LOP3.LUT R18, R18, 0x3, RZ, 0xc0, !PT ;  /* 0x0000000312127812 */ /* 0x000fca00078ec0ff */
[----:B------:R-:W-:-:S07]  /*18d90*/  IMAD.MOV.U32 R13, RZ, RZ, R18 ;  /* 0x000000ffff0d7224 */ /* 0x000fce00078e0012 */
[----:B-----5:R-:W-:Y:S05]  /*18da0*/  WARPSYNC.COLLECTIVE R15, `(.L_x_1681) ;  /* 0x000000000f087348 */ /* 0x020fea0003c00000 */
[----:B------:R0:W1:Y:S02]  /*18db0*/  SHFL.IDX P6, R14, R13, R12, R11 ;  /* 0x0000000c0d0e7389 */ /* 0x00006400000c000b */
[----:B01---5:R-:W-:Y:S01]  /*18dc0*/  ENDCOLLECTIVE ;  /* 0x000000000000791b */ /* 0x023fe20003800000 */
.L_x_1681:
[----:B------:R-:W-:Y:S05]  /*18dd0*/  BRA `(.L_x_1682) ;  /* 0xffffffb400fc7947 */ /* 0x000fea000383ffff */
.L_x_1605:
[----:B0-----:R0:W1:Y:S02]  /*18de0*/  SYNCS.PHASECHK.TRANS64.TRYWAIT P0, [R0+URZ+0x28480], R21 ;  /* 0x02848015000075a7 */ /* 0x001064000800017f */
[----:B-1----:R-:W-:Y:S05]  /*18df0*/  @!P0 NANOSLEEP.SYNCS 0x989680 ;  /* 0x009896800000895d */ /* 0x002fea0003900000 */
[----:B------:R-:W1:Y:S02]  /*18e00*/  @!P0 SYNCS.PHASECHK.TRANS64 P0, [R0+URZ+0x28480], R21 ;  /* 0x02848015000085a7 */ /* 0x000e64000800007f */
[----:B-1----:R-:W-:Y:S05]  /*18e10*/  @!P0 BRA `(.L_x_1605) ;  /* 0xfffffffc00f08947 */ /* 0x002fea000383ffff */
[----:B------:R-:W-:Y:S05]  /*18e20*/  BRA `(.L_x_1683) ;  /* 0xffffffb8000c7947 */ /* 0x000fea000383ffff */
.L_x_1606:
        /* <DEDUP_REMOVED lines=8> */
.L_x_1685:
[----:B------:R-:W-:Y:S05]  /*18eb0*/  BSYNC B0 ;  /* 0x0000000000007941 */ /* 0x000fea0003800000 */
.L_x_1684:
[----:B------:R-:W-:Y:S01]  /*18ec0*/  IMAD.MOV.U32 R13, RZ, RZ, R7 ;  /* 0x000000ffff0d7224 */ /* 0x000fe200078e0007 */
[C---:B------:R-:W-:Y:S01]  /*18ed0*/  ISETP.GE.AND P2, PT, R32.reuse, R31, PT ;  /* 0x0000001f2000720c */ /* 0x040fe20003f46270 */
[----:B------:R-:W-:Y:S01]  /*18ee0*/  IMAD.MOV.U32 R12, RZ, RZ, RZ ;  /* 0x000000ffff0c7224 */ /* 0x000fe200078e00ff */
[----:B------:R-:W-:Y:S01]  /*18ef0*/  LOP3.LUT R30, R32, 0x80, RZ, 0xfc, !PT ;  /* 0x00000080201e7812 */ /* 0x000fe200078efcff */
[----:B------:R-:W-:Y:S01]  /*18f00*/  IMAD.MOV.U32 R11, RZ, RZ, 0x181f ;  /* 0x0000181fff0b7424 */ /* 0x000fe200078e00ff */
[C---:B------:R-:W-:Y:S01]  /*18f10*/  ISETP.LT.OR P1, PT, R8.reuse, 0x1, P2 ;  /* 0x000000010800780c */ /* 0x040fe20001721670 */
[----:B------:R-:W-:Y:S01]  /*18f20*/  IMAD.MOV.U32 R15, RZ, RZ, -0x1 ;  /* 0xffffffffff0f7424 */ /* 0x000fe200078e00ff */
[C---:B------:R-:W-:Y:S01]  /*18f30*/  ISETP.GE.AND P3, PT, R8.reuse, 0x11, PT ;  /* 0x000000110800780c */ /* 0x040fe20003f66270 */
[----:B------:R-:W-:Y:S01]  /*18f40*/  IMAD.MOV.U32 R3, RZ, RZ, R14 ;  /* 0x000000ffff037224 */ /* 0x000fe200078e000e */
[----:B------:R-:W-:Y:S01]  /*18f50*/  ISETP.GE.AND P5, PT, R8, 0x31, PT ;  /* 0x000000310800780c */ /* 0x000fe20003fa6270 */
[----:B------:R-:W-:-:S12]  /*18f60*/  IMAD.IADD R4, R17, 0x1, R4 ;  /* 0x0000000111047824 */ /* 0x000fd800078e0204 */
[----:B------:R-:W-:Y:S05]  /*18f70*/  WARPSYNC.COLLECTIVE R15, `(.L_x_1686) ;  /* 0x000000000f087348 */ /* 0x000fea0003c00000 */
[----:B------:R0:W1:Y:S02]  /*18f80*/  SHFL.IDX P6, R14, R13, R12, R11 ;  /* 0x0000000c0d0e7389 */ /* 0x00006400000c000b */
[----:B01----:R-:W-:Y:S01]  /*18f90*/  ENDCOLLECTIVE ;  /* 0x000000000000791b */ /* 0x003fe20003800000 */
.L_x_1686:
[----:B------:R-:W-:Y:S02]  /*18fa0*/  IMAD.MOV.U32 R13, RZ, RZ, R9 ;  /* 0x000000ffff0d7224 */ /* 0x000fe400078e0009 */
[----:B------:R-:W-:Y:S02]  /*18fb0*/  IMAD.MOV.U32 R12, RZ, RZ, 0x1 ;  /* 0x00000001ff0c7424 */ /* 0x000fe400078e00ff */
[----:B------:R-:W-:-:S07]  /*18fc0*/  IMAD.MOV.U32 R2, RZ, RZ, R14 ;  /* 0x000000ffff027224 */ /* 0x000fce00078e000e */
[----:B------:R-:W-:Y:S05]  /*18fd0*/  WARPSYNC.COLLECTIVE R15, `(.L_x_1687) ;  /* 0x000000000f087348 */ /* 0x000fea0003c00000 */
[----:B------:R0:W1:Y:S02]  /*18fe0*/  SHFL.IDX P6, R14, R13, R12, R11 ;  /* 0x0000000c0d0e7389 */ /* 0x00006400000c000b */
[----:B01----:R-:W-:Y:S01]  /*18ff0*/  ENDCOLLECTIVE ;  /* 0x000000000000791b */ /* 0x003fe20003800000 */
.L_x_1687:
        /* <DEDUP_REMOVED lines=14> */
.L_x_1688:
[----:B------:R-:W-:Y:S02]  /*190e0*/  IMAD.MOV.U32 R13, RZ, RZ, R9 ;  /* 0x000000ffff0d7224 */ /* 0x000fe400078e0009 */
[----:B------:R-:W-:Y:S02]  /*190f0*/  IMAD.MOV.U32 R12, RZ, RZ, 0x2 ;  /* 0x00000002ff0c7424 */ /* 0x000fe400078e00ff */
[----:B------:R-:W-:-:S07]  /*19100*/  IMAD.MOV.U32 R2, RZ, RZ, R14 ;  /* 0x000000ffff027224 */ /* 0x000fce00078e000e */
[----:B------:R-:W-:Y:S05]  /*19110*/  WARPSYNC.COLLECTIVE R15, `(.L_x_1689) ;  /* 0x000000000f087348 */ /* 0x000fea0003c00000 */
[----:B------:R0:W1:Y:S02]  /*19120*/  SHFL.IDX P6, R14, R13, R12, R11 ;  /* 0x0000000c0d0e7389 */ /* 0x00006400000c000b */
[----:B01----:R-:W-:Y:S01]  /*19130*/  ENDCOLLECTIVE ;  /* 0x000000000000791b */ /* 0x003fe20003800000 */
.L_x_1689:
        /* <DEDUP_REMOVED lines=14> */
.L_x_1690:
[----:B------:R-:W-:Y:S02]  /*19220*/  IMAD.MOV.U32 R13, RZ, RZ, R9 ;  /* 0x000000ffff0d7224 */ /* 0x000fe400078e0009 */
[----:B------:R-:W-:Y:S02]  /*19230*/  IMAD.MOV.U32 R12, RZ, RZ, 0x3 ;  /* 0x00000003ff0c7424 */ /* 0x000fe400078e00ff */
[----:B------:R-:W-:-:S07]  /*19240*/  IMAD.MOV.U32 R2, RZ, RZ, R14 ;  /* 0x000000ffff027224 */ /* 0x000fce00078e000e */
[----:B------:R-:W-:Y:S05]  /*19250*/  WARPSYNC.COLLECTIVE R15, `(.L_x_1691) ;  /* 0x000000000f087348 */ /* 0x000fea0003c00000 */
[----:B------:R0:W1:Y:S02]  /*19260*/  SHFL.IDX P6, R14, R13, R12, R11 ;  /* 0x0000000c0d0e7389 */ /* 0x00006400000c000b */
[----:B01----:R-:W-:Y:S01]  /*19270*/  ENDCOLLECTIVE ;  /* 0x000000000000791b */ /* 0x003fe20003800000 */
.L_x_1691:
        /* <DEDUP_REMOVED lines=13> */
.L_x_1692:
[----:B------:R-:W-:Y:S01]  /*19350*/  @!PT LDS RZ, [RZ] ;  /* 0x00000000fffff984 */ /* 0x000fe20000000800 */
[----:B------:R-:W-:Y:S01]  /*19360*/  @!PT LDS RZ, [RZ] ;  /* 0x00000000fffff984 */ /* 0x000fe20000000800 */
[----:B------:R-:W-:Y:S01]  /*19370*/  @!PT LDS RZ, [RZ] ;  /* 0x00000000fffff984 */ /* 0x000fe20000000800 */
[----:B------:R0:W-:Y:S01]  /*19380*/  LDGSTS.E.BYPASS.LTC128B.128 [R4+0x13000], desc[UR36][R2.64+0x80], !P1 ;  /* 0x1300008002047fae */ /* 0x0001e2000c901d64 */
[----:B------:R-:W-:Y:S01]  /*19390*/  ISETP.GE.AND P1, PT, R8, 0x21, PT ;  /* 0x000000210800780c */ /* 0x000fe20003f26270 */
[----:B0-----:R-:W-:Y:S01]  /*193a0*/  IMAD.MOV.U32 R2, RZ, RZ, R14 ;  /* 0x000000ffff027224 */ /* 0x001fe200078e000e */
[----:B------:R-:W-:Y:S11]  /*193b0*/  BRA `(.L_x_1693) ;  /* 0xffffffb400987947 */ /* 0x000ff6000383ffff */
.L_x_1611:
[----:B----4-:R4:W0:Y:S02]  /*193c0*/  SYNCS.PHASECHK.TRANS64.TRYWAIT P0, [R0+URZ+0x28440], R21 ;  /* 0x02844015000075a7 */ /* 0x010824000800017f */
[----:B0-----:R-:W-:Y:S05]  /*193d0*/  @!P0 NANOSLEEP.SYNCS 0x989680 ;  /* 0x009896800000895d */ /* 0x001fea0003900000 */
[----:B------:R-:W0:Y:S02]  /*193e0*/  @!P0 SYNCS.PHASECHK.TRANS64 P0, [R0+URZ+0x28440], R21 ;  /* 0x02844015000085a7 */ /* 0x000e24000800007f */
[----:B0-----:R-:W-:Y:S05]  /*193f0*/  @!P0 BRA `(.L_x_1611) ;  /* 0xfffffffc00f08947 */ /* 0x001fea000383ffff */
[----:B------:R-:W-:Y:S05]  /*19400*/  BRA `(.L_x_1694) ;  /* 0xffffffb400f07947 */ /* 0x000fea000383ffff */
.L_x_1612:
[----:B------:R-:W-:Y:S01]  /*19410*/  BSSY B0, `(.L_x_1695) ;  /* 0x0000008000007945 */ /* 0x000fe20003800000 */
[----:B------:R-:W-:Y:S02]  /*19420*/  IMAD.MOV.U32 R13, RZ, RZ, R6 ;  /* 0x000000ffff0d7224 */ /* 0x000fe400078e0006 */
[----:B------:R-:W-:Y:S02]  /*19430*/  IMAD.MOV.U32 R12, RZ, RZ, RZ ;  /* 0x000000ffff0c7224 */ /* 0x000fe400078e00ff */
[----:B------:R-:W-:Y:S02]  /*19440*/  IMAD.MOV.U32 R11, RZ, RZ, 0x181f ;  /* 0x0000181fff0b7424 */ /* 0x000fe400078e00ff */
[----:B------:R-:W-:-:S07]  /*19450*/  IMAD.MOV.U32 R15, RZ, RZ, -0x1 ;  /* 0xffffffffff0f7424 */ /* 0x000fce00078e00ff */
[----:B0--34-:R-:W-:Y:S05]  /*19460*/  WARPSYNC.COLLECTIVE R15, `(.L_x_1696) ;  /* 0x000000000f087348 */ /* 0x019fea0003c00000 */
[----:B------:R1:W2:Y:S02]  /*19470*/  SHFL.IDX P6, R14, R13, R12, R11 ;  /* 0x0000000c0d0e7389 */ /* 0x0002a400000c000b */
[----:B01234-:R-:W-:Y:S01]  /*19480*/  ENDCOLLECTIVE ;  /* 0x000000000000791b */ /* 0x01ffe20003800000 */
.L_x_1696:
[----:B------:R-:W-:Y:S05]  /*19490*/  BSYNC B0 ;  /* 0x0000000000007941 */ /* 0x000fea0003800000 */
.L_x_1695:
        /* <DEDUP_REMOVED lines=8> */
.L_x_1697:
        /* <DEDUP_REMOVED lines=13> */
.L_x_1698:
        /* <DEDUP_REMOVED lines=10> */
.L_x_1699:
[----:B------:R-:W-:Y:S02]  /*19690*/  IMAD.MOV.U32 R13, RZ, RZ, R6 ;  /* 0x000000ffff0d7224 */ /* 0x000fe400078e0006 */
[----:B------:R-:W-:Y:S01]  /*196a0*/  IMAD.MOV.U32 R12, RZ, RZ, 0x2 ;  /* 0x00000002ff0c7424 */ /* 0x000fe200078e00ff */
[----:B------:R-:W-:-:S05]  /*196b0*/  @P3 IADD3 R14, P0, R32, R14, RZ ;  /* 0x0000000e200e3210 */ /* 0x000fca0007f1e0ff */
[----:B------:R-:W-:Y:S02]  /*196c0*/  @P3 IMAD.X R7, RZ, RZ, R2, P0 ;  /* 0x000000ffff073224 */ /* 0x000fe400000e0602 */
[----:B------:R-:W-:-:S07]  /*196d0*/  @P3 IMAD.MOV.U32 R2, RZ, RZ, R14 ;  /* 0x000000ffff023224 */ /* 0x000fce00078e000e */
[----:B------:R-:W-:Y:S05]  /*196e0*/  WARPSYNC.COLLECTIVE R15, `(.L_x_1700) ;  /* 0x000000000f087348 */ /* 0x000fea0003c00000 */
[----:B------:R0:W1:Y:S02]  /*196f0*/  SHFL.IDX P6, R14, R13, R12, R11 ;  /* 0x0000000c0d0e7389 */ /* 0x00006400000c000b */
[----:B01----:R-:W-:Y:S01]  /*19700*/  ENDCOLLECTIVE ;  /* 0x000000000000791b */ /* 0x003fe20003800000 */
.L_x_1700:
[----:B------:R-:W-:-:S05]  /*19710*/  @P3 IMAD.MOV.U32 R3, RZ, RZ, R7 ;  /* 0x000000ffff033224 */ /* 0x000fca00078e0007 */
[----:B------:R-:W-:Y:S01]  /*19720*/  @!PT LDS RZ, [RZ] ;  /* 0x00000000fffff984 */ /* 0x000fe20000000800 */
[----:B------:R-:W-:Y:S01]  /*19730*/  @!PT LDS RZ, [RZ] ;  /* 0x00000000fffff984 */ /* 0x000fe20000000800 */
[----:B------:R-:W-:Y:S01]  /*19740*/  @!PT LDS RZ, [RZ] ;  /* 0x00000000fffff984 */ /* 0x000fe20000000800 */
[----:B------:R-:W-:Y:S04]  /*19750*/  @P3 LDGSTS.E.BYPASS.LTC128B.128 [R4+0x20800], desc[UR36][R2.64], !P4 ;  /* 0x2080000002043fae */ /* 0x000fe8000e101d64 */
[----:B------:R0:W-:Y:S01]  /*19760*/  @P3 LDGSTS.E.BYPASS.LTC128B.128 [R4+0x22800], desc[UR36][R2.64+0x80], !P2 ;  /* 0x2280008002043fae */ /* 0x0001e2000d101d64 */
[----:B------:R-:W-:Y:S02]  /*19770*/  IMAD.MOV.U32 R13, RZ, RZ, R5 ;  /* 0x000000ffff0d7224 */ /* 0x000fe400078e0005 */
[----:B0-----:R-:W-:-:S07]  /*19780*/  IMAD.MOV.U32 R2, RZ, RZ, R14 ;  /* 0x000000ffff027224 */ /* 0x001fce00078e000e */
[----:B------:R-:W-:Y:S05]  /*19790*/  WARPSYNC.COLLECTIVE R15, `(.L_x_1701) ;  /* 0x000000000f087348 */ /* 0x000fea0003c00000 */
[----:B------:R0:W1:Y:S02]  /*197a0*/  SHFL.IDX P6, R14, R13, R12, R11 ;  /* 0x0000000c0d0e7389 */ /* 0x00006400000c000b */
[----:B01----:R-:W-:Y:S01]  /*197b0*/  ENDCOLLECTIVE ;  /* 0x000000000000791b */ /* 0x003fe20003800000 */
.L_x_1701:
        /* <DEDUP_REMOVED lines=8> */
.L_x_1702:
[----:B------:R-:W-:-:S05]  /*19840*/  @P1 IMAD.MOV.U32 R3, RZ, RZ, R7 ;  /* 0x000000ffff031224 */ /* 0x000fca00078e0007 */
[----:B------:R-:W-:Y:S01]  /*19850*/  @!PT LDS RZ, [RZ] ;  /* 0x00000000fffff984 */ /* 0x000fe20000000800 */
[----:B------:R-:W-:Y:S01]  /*19860*/  @!PT LDS RZ, [RZ] ;  /* 0x00000000fffff984 */ /* 0x000fe20000000800 */
[----:B------:R-:W-:Y:S01]  /*19870*/  @!PT LDS RZ, [RZ] ;  /* 0x00000000fffff984 */ /* 0x000fe20000000800 */
[----:B------:R0:W-:Y:S04]  /*19880*/  @P1 LDGSTS.E.BYPASS.LTC128B.128 [R4+0x21000], desc[UR36][R2.64], !P4 ;  /* 0x2100000002041fae */ /* 0x0001e8000e101d64 */
[----:B------:R0:W-:Y:S01]  /*19890*/  @P1 LDGSTS.E.BYPASS.LTC128B.128 [R4+0x23000], desc[UR36][R2.64+0x80], !P2 ;  /* 0x2300008002041fae */ /* 0x0001e2000d101d64 */
[----:B------:R-:W-:Y:S02]  /*198a0*/  IMAD.MOV.U32 R13, RZ, RZ, R5 ;  /* 0x000000ffff0d7224 */ /* 0x000fe400078e0005 */
[----:B------:R-:W-:-:S07]  /*198b0*/  IMAD.MOV.U32 R6, RZ, RZ, R14 ;  /* 0x000000ffff067224 */ /* 0x000fce00078e000e */
[----:B0-----:R-:W-:Y:S05]  /*198c0*/  WARPSYNC.COLLECTIVE R15, `(.L_x_1703) ;  /* 0x000000000f087348 */ /* 0x001fea0003c00000 */
[----:B------:R1:W2:Y:S02]  /*198d0*/  SHFL.IDX P6, R14, R13, R12, R11 ;  /* 0x0000000c0d0e7389 */ /* 0x0002a400000c000b */
[----:B012---:R-:W-:Y:S01]  /*198e0*/  ENDCOLLECTIVE ;  /* 0x000000000000791b */ /* 0x007fe20003800000 */
.L_x_1703:
[----:B------:R-:W-:Y:S05]  /*198f0*/  BRA `(.L_x_1704) ;  /* 0xffffffb400707947 */ /* 0x000fea000383ffff */
.L_x_1617:
[----:B------:R-:W-:Y:S02]  /*19900*/  IMAD.MOV.U32 R13, RZ, RZ, R5 ;  /* 0x000000ffff0d7224 */ /* 0x000fe400078e0005 */
[----:B------:R-:W-:Y:S02]  /*19910*/  IMAD.MOV.U32 R12, RZ, RZ, RZ ;  /* 0x000000ffff0c7224 */ /* 0x000fe400078e00ff */
[----:B------:R-:W-:Y:S02]  /*19920*/  IMAD.MOV.U32 R11, RZ, RZ, 0x181f ;  /* 0x0000181fff0b7424 */ /* 0x000fe400078e00ff */
[----:B------:R-:W-:Y:S02]  /*19930*/  IMAD.MOV.U32 R15, RZ, RZ, -0x1 ;  /* 0xffffffffff0f7424 */ /* 0x000fe400078e00ff */
[----:B------:R-:W-:Y:S02]  /*19940*/  IMAD R4, R6, UR43, RZ ;  /* 0x0000002b06047c24 */ /* 0x000fe4000f8e02ff */
[----:B------:R-:W-:-:S07]  /*19950*/  IMAD.IADD R26, R10, 0x1, R26 ;  /* 0x000000010a1a7824 */ /* 0x000fce00078e021a */
[----:B-----5:R-:W-:Y:S05]  /*19960*/  WARPSYNC.COLLECTIVE R15, `(.L_x_1705) ;  /* 0x000000000f087348 */ /* 0x020fea0003c00000 */
[----:B------:R0:W1:Y:S02]  /*19970*/  SHFL.IDX P6, R14, R13, R12, R11 ;  /* 0x0000000c0d0e7389 */ /* 0x00006400000c000b */
[----:B01---5:R-:W-:Y:S01]  /*19980*/  ENDCOLLECTIVE ;  /* 0x000000000000791b */ /* 0x023fe20003800000 */
.L_x_1705:
[C---:B------:R-:W-:Y:S01]  /*19990*/  VIADD R7, R26.reuse, 0x10 ;  /* 0x000000101a077836 */ /* 0x040fe20000000000 */
[----:B------:R-:W-:Y:S01]  /*199a0*/  ISETP.GE.AND P2, PT, R26, R4, PT ;  /* 0x000000041a00720c */ /* 0x000fe20003f46270 */
[----:B------:R-:W-:Y:S02]  /*199b0*/  IMAD.MOV.U32 R13, RZ, RZ, R0 ;  /* 0x000000ffff0d7224 */ /* 0x000fe400078e0000 */
[----:B------:R-:W-:-:S10]  /*199c0*/  IMAD.MOV.U32 R2, RZ, RZ, R14 ;  /* 0x000000ffff027224 */ /* 0x000fd400078e000e */
[----:B------:R-:W-:Y:S05]  /*199d0*/  WARPSYNC.COLLECTIVE R15, `(.L_x_1706) ;  /* 0x000000000f087348 */ /* 0x000fea0003c00000 */
[----:B------:R0:W1:Y:S02]  /*199e0*/  SHFL.IDX P6, R14, R13, R12, R11 ;  /* 0x0000000c0d0e7389 */ /* 0x00006400000c000b */
[----:B01----:R-:W-:Y:S01]  /*199f0*/  ENDCOLLECTIVE ;  /* 0x000000000000791b */ /* 0x003fe20003800000 */
.L_x_1706:
[----:B------:R-:W-:Y:S02]  /*19a00*/  IMAD.MOV.U32 R13, RZ, RZ, R5 ;  /* 0x000000ffff0d7224 */ /* 0x000fe400078e0005 */
[----:B------:R-:W-:Y:S01]  /*19a10*/  IMAD.MOV.U32 R12, RZ, RZ, 0x1 ;  /* 0x00000001ff0c7424 */ /* 0x000fe200078e00ff */
[----:B------:R-:W-:-:S05]  /*19a20*/  @!P2 IADD3 R14, P3, R32, R14, RZ ;  /* 0x0000000e200ea210 */ /* 0x000fca0007f7e0ff */
[----:B------:R-:W-:Y:S02]  /*19a30*/  @!P2 IMAD.X R3, RZ, RZ, R2, P3 ;  /* 0x000000ffff03a224 */ /* 0x000fe400018e0602 */
[----:B------:R-:W-:-:S07]  /*19a40*/  @!P2 IMAD.MOV.U32 R2, RZ, RZ, R14 ;  /* 0x000000ffff02a224 */ /* 0x000fce00078e000e */
[----:B------:R-:W-:Y:S05]  /*19a50*/  WARPSYNC.COLLECTIVE R15, `(.L_x_1707) ;  /* 0x000000000f087348 */ /* 0x000fea0003c00000 */
[----:B------:R0:W1:Y:S02]  /*19a60*/  SHFL.IDX P6, R14, R13, R12, R11 ;  /* 0x0000000c0d0e7389 */ /* 0x00006400000c000b */
[----:B01----:R-:W-:Y:S01]  /*19a70*/  ENDCOLLECTIVE ;  /* 0x000000000000791b */ /* 0x003fe20003800000 */
.L_x_1707:
[----:B------:R-:W-:Y:S01]  /*19a80*/  @!PT LDS RZ, [RZ] ;  /* 0x00000000fffff984 */ /* 0x000fe20000000800 */
[----:B------:R-:W-:Y:S01]  /*19a90*/  @!PT LDS RZ, [RZ] ;  /* 0x00000000fffff984 */ /* 0x000fe20000000800 */
[----:B------:R-:W-:Y:S01]  /*19aa0*/  @!PT LDS RZ, [RZ] ;  /* 0x00000000fffff984 */ /* 0x000fe20000000800 */
[----:B------:R-:W-:Y:S04]  /*19ab0*/  @!P2 LDGSTS.E.BYPASS.LTC128B.128 [R8+0x18000], desc[UR36][R2.64], !P0 ;  /* 0x180000000208afae */ /* 0x000fe8000c101d64 */
[----:B------:R0:W-:Y:S01]  /*19ac0*/  @!P2 LDGSTS.E.BYPASS.LTC128B.128 [R8+0x1c000], desc[UR36][R2.64+0x80], !P1 ;  /* 0x1c0000800208afae */ /* 0x0001e2000c901d64 */
[----:B------:R-:W-:Y:S01]  /*19ad0*/  ISETP.GE.AND P2, PT, R7, R4, PT ;  /* 0x000000040700720c */ /* 0x000fe20003f46270 */
[----:B------:R-:W-:Y:S02]  /*19ae0*/  IMAD.MOV.U32 R13, RZ, RZ, R0 ;  /* 0x000000ffff0d7224 */ /* 0x000fe400078e0000 */
[----:B0-----:R-:W-:-:S10]  /*19af0*/  IMAD.MOV.U32 R2, RZ, RZ, R14 ;  /* 0x000000ffff027224 */ /* 0x001fd400078e000e */
[----:B------:R-:W-:Y:S05]  /*19b00*/  WARPSYNC.COLLECTIVE R15, `(.L_x_1708) ;  /* 0x000000000f087348 */ /* 0x000fea0003c00000 */
[----:B------:R0:W1:Y:S02]  /*19b10*/  SHFL.IDX P6, R14, R13, R12, R11 ;  /* 0x0000000c0d0e7389 */ /* 0x00006400000c000b */
[----:B01----:R-:W-:Y:S01]  /*19b20*/  ENDCOLLECTIVE ;  /* 0x000000000000791b */ /* 0x003fe20003800000 */
.L_x_1708:
        /* <DEDUP_REMOVED lines=8> */
.L_x_1709:
[----:B------:R-:W-:Y:S02]  /*19bb0*/  @!P2 IMAD.MOV.U32 R3, RZ, RZ, R7 ;  /* 0x000000ffff03a224 */ /* 0x000fe400078e0007 */
[----:B------:R-:W-:-:S03]  /*19bc0*/  VIADD R7, R26, 0x20 ;  /* 0x000000201a077836 */ /* 0x000fc60000000000 */
        /* <DEDUP_REMOVED lines=11> */
.L_x_1710:
        /* <DEDUP_REMOVED lines=8> */
.L_x_1711:
        /* <DEDUP_REMOVED lines=13> */
.L_x_1712:
        /* <DEDUP_REMOVED lines=8> */
.L_x_1713:
        /* <DEDUP_REMOVED lines=13> */
.L_x_1714:
        /* <DEDUP_REMOVED lines=8> */
.L_x_1715:
        /* <DEDUP_REMOVED lines=13> */
.L_x_1716:
        /* <DEDUP_REMOVED lines=8> */
.L_x_1717:
        /* <DEDUP_REMOVED lines=13> */
.L_x_1718:
        /* <DEDUP_REMOVED lines=8> */
.L_x_1719:
[----:B------:R-:W-:-:S05]  /*1a240*/  @!P2 IMAD.MOV.U32 R3, RZ, RZ, R7 ;  /* 0x000000ffff03a224 */ /* 0x000fca00078e0007 */
[----:B------:R-:W-:Y:S01]  /*1a250*/  @!PT LDS RZ, [RZ] ;  /* 0x00000000fffff984 */ /* 0x000fe20000000800 */
[----:B------:R-:W-:Y:S01]  /*1a260*/  @!PT LDS RZ, [RZ] ;  /* 0x00000000fffff984 */ /* 0x000fe20000000800 */
[----:B------:R-:W-:Y:S01]  /*1a270*/  @!PT LDS RZ, [RZ] ;  /* 0x00000000fffff984 */ /* 0x000fe20000000800 */
[----:B------:R0:W-:Y:S04]  /*1a280*/  @!P2 LDGSTS.E.BYPASS.LTC128B.128 [R8+0x1b000], desc[UR36][R2.64], !P0 ;  /* 0x1b0000000208afae */ /* 0x0001e8000c101d64 */
[----:B------:R0:W-:Y:S01]  /*1a290*/  @!P2 LDGSTS.E.BYPASS.LTC128B.128 [R8+0x1f000], desc[UR36][R2.64+0x80], !P1 ;  /* 0x1f0000800208afae */ /* 0x0001e2000c901d64 */
[----:B------:R-:W-:Y:S02]  /*1a2a0*/  IMAD.MOV.U32 R13, RZ, RZ, R0 ;  /* 0x000000ffff0d7224 */ /* 0x000fe400078e0000 */
[----:B------:R-:W-:-:S07]  /*1a2b0*/  IMAD.MOV.U32 R5, RZ, RZ, R14 ;  /* 0x000000ffff057224 */ /* 0x000fce00078e000e */
[----:B0-----:R-:W-:Y:S05]  /*1a2c0*/  WARPSYNC.COLLECTIVE R15, `(.L_x_1720) ;  /* 0x000000000f087348 */ /* 0x001fea0003c00000 */
[----:B------:R1:W2:Y:S02]  /*1a2d0*/  SHFL.IDX P6, R14, R13, R12, R11 ;  /* 0x0000000c0d0e7389 */ /* 0x0002a400000c000b */
[----:B012---:R-:W-:Y:S01]  /*1a2e0*/  ENDCOLLECTIVE ;  /* 0x000000000000791b */ /* 0x007fe20003800000 */
.L_x_1720:
[----:B------:R-:W-:Y:S05]  /*1a2f0*/  BRA `(.L_x_1721) ;  /* 0xffffffb400cc7947 */ /* 0x000fea000383ffff */
.L_x_1622:
[----:B0-----:R0:W1:Y:S02]  /*1a300*/  SYNCS.PHASECHK.TRANS64.TRYWAIT P0, [R17+URZ+0x28420], R0 ;  /* 0x02842000110075a7 */ /* 0x001064000800017f */
[----:B-1----:R-:W-:Y:S05]  /*1a310*/  @!P0 NANOSLEEP.SYNCS 0x989680 ;  /* 0x009896800000895d */ /* 0x002fea0003900000 */
[----:B------:R-:W1:Y:S02]  /*1a320*/  @!P0 SYNCS.PHASECHK.TRANS64 P0, [R17+URZ+0x28420], R0 ;  /* 0x02842000110085a7 */ /* 0x000e64000800007f */
[----:B-1----:R-:W-:Y:S05]  /*1a330*/  @!P0 BRA `(.L_x_1622) ;  /* 0xfffffffc00f08947 */ /* 0x002fea000383ffff */
[----:B------:R-:W-:Y:S05]  /*1a340*/  BRA `(.L_x_1722) ;  /* 0xffffffb8003c7947 */ /* 0x000fea000383ffff */
.L_x_1626:
[----:B-1----:R1:W3:Y:S02]  /*1a350*/  SYNCS.PHASECHK.TRANS64.TRYWAIT P0, [R0+URZ+0x28480], R20 ;  /* 0x02848014000075a7 */ /* 0x0022e4000800017f */
[----:B---3--:R-:W-:Y:S05]  /*1a360*/  @!P0 NANOSLEEP.SYNCS 0x989680 ;  /* 0x009896800000895d */ /* 0x008fea0003900000 */
[----:B------:R-:W3:Y:S02]  /*1a370*/  @!P0 SYNCS.PHASECHK.TRANS64 P0, [R0+URZ+0x28480], R20 ;  /* 0x02848014000085a7 */ /* 0x000ee4000800007f */
[----:B---3--:R-:W-:Y:S05]  /*1a380*/  @!P0 BRA `(.L_x_1626) ;  /* 0xfffffffc00f08947 */ /* 0x008fea000383ffff */
[----:B------:R-:W-:Y:S05]  /*1a390*/  BRA `(.L_x_1723) ;  /* 0xffffffb800fc7947 */ /* 0x000fea000383ffff */
.L_x_1627:
[----:B------:R-:W-:Y:S01]  /*1a3a0*/  BSSY B0, `(.L_x_1724) ;  /* 0x0000008000007945 */ /* 0x000fe20003800000 */
[----:B------:R-:W-:Y:S02]  /*1a3b0*/  IMAD.MOV.U32 R13, RZ, RZ, R27 ;  /* 0x000000ffff0d7224 */ /* 0x000fe400078e001b */
[----:B------:R-:W-:Y:S02]  /*1a3c0*/  IMAD.MOV.U32 R12, RZ, RZ, RZ ;  /* 0x000000ffff0c7224 */ /* 0x000fe400078e00ff */
[----:B------:R-:W-:Y:S02]  /*1a3d0*/  IMAD.MOV.U32 R11, RZ, RZ, 0x181f ;  /* 0x0000181fff0b7424 */ /* 0x000fe400078e00ff */
[----:B------:R-:W-:-:S07]  /*1a3e0*/  IMAD.MOV.U32 R15, RZ, RZ, -0x1 ;  /* 0xffffffffff0f7424 */ /* 0x000fce00078e00ff */
[----:B-12---:R-:W-:Y:S05]  /*1a3f0*/  WARPSYNC.COLLECTIVE R15, `(.L_x_1725) ;  /* 0x000000000f087348 */ /* 0x006fea0003c00000 */
[----:B--2---:R0:W2:Y:S02]  /*1a400*/  SHFL.IDX P6, R14, R13, R12, R11 ;  /* 0x0000000c0d0e7389 */ /* 0x0040a400000c000b */
[----:B012---:R-:W-:Y:S01]  /*1a410*/  ENDCOLLECTIVE ;  /* 0x000000000000791b */ /* 0x007fe20003800000 */
.L_x_1725:
[----:B------:R-:W-:Y:S05]  /*1a420*/  BSYNC B0 ;  /* 0x0000000000007941 */ /* 0x000fea0003800000 */
.L_x_1724:
        /* <DEDUP_REMOVED lines=9> */
.L_x_1726:
[----:B------:R-:W-:Y:S02]  /*1a4c0*/  IMAD.MOV.U32 R13, RZ, RZ, R27 ;  /* 0x000000ffff0d7224 */ /* 0x000fe400078e001b */
[----:B------:R-:W-:Y:S02]  /*1a4d0*/  IMAD.MOV.U32 R12, RZ, RZ, 0x1 ;  /* 0x00000001ff0c7424 */ /* 0x000fe400078e00ff */
[----:B------:R-:W-:-:S07]  /*1a4e0*/  IMAD.MOV.U32 R2, RZ, RZ, R14 ;  /* 0x000000ffff027224 */ /* 0x000fce00078e000e */
[----:B------:R-:W-:Y:S05]  /*1a4f0*/  WARPSYNC.COLLECTIVE R15, `(.L_x_1727) ;  /* 0x000000000f087348 */ /* 0x000fea0003c00000 */
[----:B------:R0:W1:Y:S02]  /*1a500*/  SHFL.IDX P6, R14, R13, R12, R11 ;  /* 0x0000000c0d0e7389 */ /* 0x00006400000c000b */
[----:B01----:R-:W-:Y:S01]  /*1a510*/  ENDCOLLECTIVE ;  /* 0x000000000000791b */ /* 0x003fe20003800000 */
.L_x_1727:
        /* <DEDUP_REMOVED lines=12> */
.L_x_1728:
[----:B------:R-:W-:Y:S02]  /*1a5e0*/  IMAD.MOV.U32 R13, RZ, RZ, R27 ;  /* 0x000000ffff0d7224 */ /* 0x000fe400078e001b */
[----:B------:R-:W-:Y:S02]  /*1a5f0*/  IMAD.MOV.U32 R12, RZ, RZ, 0x2 ;  /* 0x00000002ff0c7424 */ /* 0x000fe400078e00ff */
[----:B------:R-:W-:-:S07]  /*1a600*/  IMAD.MOV.U32 R2, RZ, RZ, R14 ;  /* 0x000000ffff027224 */ /* 0x000fce00078e000e */
[----:B------:R-:W-:Y:S05]  /*1a610*/  WARPSYNC.COLLECTIVE R15, `(.L_x_1729) ;  /* 0x000000000f087348 */ /* 0x000fea0003c00000 */
[----:B------:R0:W1:Y:S02]  /*1a620*/  SHFL.IDX P6, R14, R13, R12, R11 ;  /* 0x0000000c0d0e7389 */ /* 0x00006400000c000b */
[----:B01----:R-:W-:Y:S01]  /*1a630*/  ENDCOLLECTIVE ;  /* 0x000000000000791b */ /* 0x003fe20003800000 */
.L_x_1729:
        /* <DEDUP_REMOVED lines=12> */
.L_x_1730:
[----:B------:R-:W-:Y:S02]  /*1a700*/  IMAD.MOV.U32 R13, RZ, RZ, R27 ;  /* 0x000000ffff0d7224 */ /* 0x000fe400078e001b */
[----:B------:R-:W-:Y:S02]  /*1a710*/  IMAD.MOV.U32 R12, RZ, RZ, 0x3 ;  /* 0x00000003ff0c7424 */ /* 0x000fe400078e00ff */
[----:B------:R-:W-:-:S07]  /*1a720*/  IMAD.MOV.U32 R2, RZ, RZ, R14 ;  /* 0x000000ffff027224 */ /* 0x000fce00078e000e */
[----:B------:R-:W-:Y:S05]  /*1a730*/  WARPSYNC.COLLECTIVE R15, `(.L_x_1731) ;  /* 0x000000000f087348 */ /* 0x000fea0003c00000 */
[----:B------:R0:W1:Y:S02]  /*1a740*/  SHFL.IDX P6, R14, R13, R12, R11 ;  /* 0x0000000c0d0e7389 */ /* 0x00006400000c000b */
[----:B01----:R-:W-:Y:S01]  /*1a750*/  ENDCOLLECTIVE ;  /* 0x000000000000791b */ /* 0x003fe20003800000 */
.L_x_1731:
        /* <DEDUP_REMOVED lines=12> */
.L_x_1732:
[----:B------:R-:W-:Y:S01]  /*1a820*/  IMAD.MOV.U32 R2, RZ, RZ, R14 ;  /* 0x000000ffff027224 */ /* 0x000fe200078e000e */
[----:B------:R-:W-:Y:S06]  /*1a830*/  BRA `(.L_x_1733) ;  /* 0xffffffb8008c7947 */ /* 0x000fec000383ffff */
.L_x_1632:
[----:B------:R0:W0:Y:S02]  /*1a840*/  SYNCS.PHASECHK.TRANS64.TRYWAIT P0, [R0+URZ+0x28440], R20 ;  /* 0x02844014000075a7 */ /* 0x000024000800017f */
[----:B0-----:R-:W-:Y:S05]  /*1a850*/  @!P0 NANOSLEEP.SYNCS 0x989680 ;  /* 0x009896800000895d */ /* 0x001fea0003900000 */
[----:B------:R-:W0:Y:S02]  /*1a860*/  @!P0 SYNCS.PHASECHK.TRANS64 P0, [R0+URZ+0x28440], R20 ;  /* 0x02844014000085a7 */ /* 0x000e24000800007f */
[----:B0-----:R-:W-:Y:S05]  /*1a870*/  @!P0 BRA `(.L_x_1632) ;  /* 0xfffffffc00f08947 */ /* 0x001fea000383ffff */
[----:B------:R-:W-:Y:S05]  /*1a880*/  BRA `(.L_x_1734) ;  /* 0xffffffb800dc7947 */ /* 0x000fea000383ffff */
.L_x_1633:
[----:B------:R-:W-:Y:S01]  /*1a890*/  BSSY B0, `(.L_x_1735) ;  /* 0x0000008000007945 */ /* 0x000fe20003800000 */
[----:B------:R-:W-:Y:S02]  /*1a8a0*/  IMAD.MOV.U32 R13, RZ, RZ, R10 ;  /* 0x000000ffff0d7224 */ /* 0x000fe400078e000a */
[----:B------:R-:W-:Y:S02]  /*1a8b0*/  IMAD.MOV.U32 R12, RZ, RZ, RZ ;  /* 0x000000ffff0c7224 */ /* 0x000fe400078e00ff */
[----:B------:R-:W-:Y:S02]  /*1a8c0*/  IMAD.MOV.U32 R11, RZ, RZ, 0x181f ;  /* 0x0000181fff0b7424 */ /* 0x000fe400078e00ff */
[----:B------:R-:W-:-:S07]  /*1a8d0*/  IMAD.MOV.U32 R15, RZ, RZ, -0x1 ;  /* 0xffffffffff0f7424 */ /* 0x000fce00078e00ff */
[----:B012-4-:R-:W-:Y:S05]  /*1a8e0*/  WARPSYNC.COLLECTIVE R15, `(.L_x_1736) ;  /* 0x000000000f087348 */ /* 0x017fea0003c00000 */
[----:B--2---:R2:W3:Y:S02]  /*1a8f0*/  SHFL.IDX P6, R14, R13, R12, R11 ;  /* 0x0000000c0d0e7389 */ /* 0x0044e400000c000b */
[----:B01234-:R-:W-:Y:S01]  /*1a900*/  ENDCOLLECTIVE ;  /* 0x000000000000791b */ /* 0x01ffe20003800000 */
.L_x_1736:
[----:B------:R-:W-:Y:S05]  /*1a910*/  BSYNC B0 ;  /* 0x0000000000007941 */ /* 0x000fea0003800000 */
.L_x_1735:
        /* <DEDUP_REMOVED lines=8> */
.L_x_1737:
[----:B------:R-:W-:Y:S02]  /*1a9a0*/  IMAD.MOV.U32 R13, RZ, RZ, R10 ;  /* 0x000000ffff0d7224 */ /* 0x000fe400078e000a */
[----:B------:R-:W-:Y:S01]  /*1a9b0*/  IMAD.MOV.U32 R12, RZ, RZ, 0x1 ;  /* 0x00000001ff0c7424 */ /* 0x000fe200078e00ff */
[----:B------:R-:W-:-:S13]  /*1a9c0*/  IADD3 R2, P0, R32, R14, RZ ;  /* 0x0000000e20027210 */ /* 0x000fda0007f1e0ff */
[----:B------:R-:W-:Y:S05]  /*1a9d0*/  WARPSYNC.COLLECTIVE R15, `(.L_x_1738) ;  /* 0x000000000f087348 */ /* 0x000fea0003c00000 */
[----:B------:R0:W1:Y:S02]  /*1a9e0*/  SHFL.IDX P6, R14, R13, R12, R11 ;  /* 0x0000000c0d0e7389 */ /* 0x00006400000c000b */
[----:B01----:R-:W-:Y:S01]  /*1a9f0*/  ENDCOLLECTIVE ;  /* 0x000000000000791b */ /* 0x003fe20003800000 */
.L_x_1738:
        /* <DEDUP_REMOVED lines=11> */
.L_x_1739:
[----:B------:R-:W-:Y:S02]  /*1aab0*/  IMAD.MOV.U32 R13, RZ, RZ, R10 ;  /* 0x000000ffff0d7224 */ /* 0x000fe400078e000a */
[----:B------:R-:W-:Y:S02]  /*1aac0*/  IMAD.MOV.U32 R12, RZ, RZ, 0x2 ;  /* 0x00000002ff0c7424 */ /* 0x000fe400078e00ff */
[----:B------:R-:W-:-:S07]  /*1aad0*/  IMAD.MOV.U32 R6, RZ, RZ, R14 ;  /* 0x000000ffff067224 */ /* 0x000fce00078e000e */
[----:B------:R-:W-:Y:S05]  /*1aae0*/  WARPSYNC.COLLECTIVE R15, `(.L_x_1740) ;  /* 0x000000000f087348 */ /* 0x000fea0003c00000 */
[----:B------:R0:W1:Y:S02]  /*1aaf0*/  SHFL.IDX P6, R14, R13, R12, R11 ;  /* 0x0000000c0d0e7389 */ /* 0x00006400000c000b */
[----:B01----:R-:W-:Y:S01]  /*1ab00*/  ENDCOLLECTIVE ;  /* 0x000000000000791b */ /* 0x003fe20003800000 */
.L_x_1740:
        /* <DEDUP_REMOVED lines=12> */
.L_x_1741:
[----:B------:R-:W-:Y:S02]  /*1abd0*/  IMAD.MOV.U32 R13, RZ, RZ, R10 ;  /* 0x000000ffff0d7224 */ /* 0x000fe400078e000a */
[----:B------:R-:W-:Y:S02]  /*1abe0*/  IMAD.MOV.U32 R12, RZ, RZ, 0x3 ;  /* 0x00000003ff0c7424 */ /* 0x000fe400078e00ff */
[----:B------:R-:W-:-:S07]  /*1abf0*/  IMAD.MOV.U32 R2, RZ, RZ, R14 ;  /* 0x000000ffff027224 */ /* 0x000fce00078e000e */
[----:B------:R-:W-:Y:S05]  /*1ac00*/  WARPSYNC.COLLECTIVE R15, `(.L_x_1742) ;  /* 0x000000000f087348 */ /* 0x000fea0003c00000 */
[----:B------:R0:W1:Y:S02]  /*1ac10*/  SHFL.IDX P6, R14, R13, R12, R11 ;  /* 0x0000000c0d0e7389 */ /* 0x00006400000c000b */
[----:B01----:R-:W-:Y:S01]  /*1ac20*/  ENDCOLLECTIVE ;  /* 0x000000000000791b */ /* 0x003fe20003800000 */
.L_x_1742:
        /* <DEDUP_REMOVED lines=12> */
.L_x_1743:
[----:B------:R-:W-:Y:S05]  /*1acf0*/  BRA `(.L_x_1744) ;  /* 0xffffffb800687947 */ /* 0x000fea000383ffff */
.L_x_1638:
[----:B0-----:R0:W1:Y:S02]  /*1ad00*/  SYNCS.PHASECHK.TRANS64.TRYWAIT P2, [R0+URZ+0x28470], R3 ;  /* 0x02847003000075a7 */ /* 0x001064000804017f */
[----:B-1----:R-:W-:Y:S05]  /*1ad10*/  @!P2 NANOSLEEP.SYNCS 0x989680 ;  /* 0x009896800000a95d */ /* 0x002fea0003900000 */
[----:B------:R-:W1:Y:S02]  /*1ad20*/  @!P2 SYNCS.PHASECHK.TRANS64 P2, [R0+URZ+0x28470], R3 ;  /* 0x028470030000a5a7 */ /* 0x000e64000804007f */
[----:B-1----:R-:W-:Y:S05]  /*1ad30*/  @!P2 BRA `(.L_x_1638) ;  /* 0xfffffffc00f0a947 */ /* 0x002fea000383ffff */
[----:B------:R-:W-:Y:S05]  /*1ad40*/  BRA `(.L_x_1745) ;  /* 0xffffffb800cc7947 */ /* 0x000fea000383ffff */
.L_x_1640:
[----:B0-----:R0:W1:Y:S02]  /*1ad50*/  SYNCS.PHASECHK.TRANS64.TRYWAIT P2, [R0+URZ+0x28460], R7 ;  /* 0x02846007000075a7 */ /* 0x001064000804017f */
[----:B-1----:R-:W-:Y:S05]  /*1ad60*/  @!P2 NANOSLEEP.SYNCS 0x989680 ;  /* 0x009896800000a95d */ /* 0x002fea0003900000 */
[----:B------:R-:W1:Y:S02]  /*1ad70*/  @!P2 SYNCS.PHASECHK.TRANS64 P2, [R0+URZ+0x28460], R7 ;  /* 0x028460070000a5a7 */ /* 0x000e64000804007f */
[----:B-1----:R-:W-:Y:S05]  /*1ad80*/  @!P2 BRA `(.L_x_1640) ;  /* 0xfffffffc00f0a947 */ /* 0x002fea000383ffff */
[----:B------:R-:W-:Y:S05]  /*1ad90*/  BRA `(.L_x_1746) ;  /* 0xffffffb800d87947 */ /* 0x000fea000383ffff */
.L_x_1648:
[----:B0-----:R0:W1:Y:S02]  /*1ada0*/  SYNCS.PHASECHK.TRANS64.TRYWAIT P1, [R2+URZ+0x28470], R3 ;  /* 0x02847003020075a7 */ /* 0x001064000802017f */
[----:B-1----:R-:W-:Y:S05]  /*1adb0*/  @!P1 NANOSLEEP.SYNCS 0x989680 ;  /* 0x009896800000995d */ /* 0x002fea0003900000 */
[----:B------:R-:W1:Y:S02]  /*1adc0*/  @!P1 SYNCS.PHASECHK.TRANS64 P1, [R2+URZ+0x28470], R3 ;  /* 0x02847003020095a7 */ /* 0x000e64000802007f */
[----:B-1----:R-:W-:Y:S05]  /*1add0*/  @!P1 BRA `(.L_x_1648) ;  /* 0xfffffffc00f09947 */ /* 0x002fea000383ffff */
[----:B------:R-:W-:Y:S05]  /*1ade0*/  BRA `(.L_x_1747) ;  /* 0xffffffc000807947 */ /* 0x000fea000383ffff */
.L_x_1650:
[----:B0-----:R0:W1:Y:S02]  /*1adf0*/  SYNCS.PHASECHK.TRANS64.TRYWAIT P1, [R2+URZ+0x28460], R3 ;  /* 0x02846003020075a7 */ /* 0x001064000802017f */
[----:B-1----:R-:W-:Y:S05]  /*1ae00*/  @!P1 NANOSLEEP.SYNCS 0x989680 ;  /* 0x009896800000995d */ /* 0x002fea0003900000 */
[----:B------:R-:W1:Y:S02]  /*1ae10*/  @!P1 SYNCS.PHASECHK.TRANS64 P1, [R2+URZ+0x28460], R3 ;  /* 0x02846003020095a7 */ /* 0x000e64000802007f */
[----:B-1----:R-:W-:Y:S05]  /*1ae20*/  @!P1 BRA `(.L_x_1650) ;  /* 0xfffffffc00f09947 */ /* 0x002fea000383ffff */
[----:B------:R-:W-:Y:S05]  /*1ae30*/  BRA `(.L_x_1748) ;  /* 0xffffffc000887947 */ /* 0x000fea000383ffff */
.L_x_1664:
[----:B0-----:R0:W1:Y:S02]  /*1ae40*/  SYNCS.PHASECHK.TRANS64.TRYWAIT P0, [R5+URZ+0x28420], R0 ;  /* 0x02842000050075a7 */ /* 0x001064000800017f */
[----:B-1----:R-:W-:Y:S05]  /*1ae50*/  @!P0 NANOSLEEP.SYNCS 0x989680 ;  /* 0x009896800000895d */ /* 0x002fea0003900000 */
[----:B------:R-:W1:Y:S02]  /*1ae60*/  @!P0 SYNCS.PHASECHK.TRANS64 P0, [R5+URZ+0x28420], R0 ;  /* 0x02842000050085a7 */ /* 0x000e64000800007f */
[----:B-1----:R-:W-:Y:S05]  /*1ae70*/  @!P0 BRA `(.L_x_1664) ;  /* 0xfffffffc00f08947 */ /* 0x002fea000383ffff */
[----:B------:R-:W-:Y:S05]  /*1ae80*/  BRA `(.L_x_1749) ;  /* 0xffffffd400f07947 */ /* 0x000fea000383ffff */
.L_x_1665:
        /* <DEDUP_REMOVED lines=11> */
.L_x_1751:
[----:B------:R-:W-:Y:S05]  /*1af40*/  BSYNC B0 ;  /* 0x0000000000007941 */ /* 0x000fea0003800000 */
.L_x_1750:
[----:B------:R-:W-:Y:S05]  /*1af50*/  BRA `(.L_x_1752) ;  /* 0xffffffd400d87947 */ /* 0x000fea000383ffff */
.L_x_1668:
[----:B------:R-:W-:Y:S01]  /*1af60*/  BSSY B1, `(.L_x_1753) ;  /* 0x0000006000017945 */ /* 0x000fe20003800000 */
[----:B------:R-:W-:-:S07]  /*1af70*/  IMAD.MOV.U32 R15, RZ, RZ, -0x1 ;  /* 0xffffffffff0f7424 */ /* 0x000fce00078e00ff */
[----:B0-----:R-:W-:Y:S05]  /*1af80*/  WARPSYNC.COLLECTIVE R15, `(.L_x_1754) ;  /* 0x000000000f0c7348 */ /* 0x001fea0003c00000 */
[----:B------:R-:W-:Y:S02]  /*1af90*/  ELECT P6, UR62, PT ;  /* 0x00000000003e782f */ /* 0x000fe400038c0000 */
[----:B------:R-:W-:Y:S01]  /*1afa0*/  MOV R14, UR62 ;  /* 0x0000003e000e7c02 */ /* 0x000fe20008000f00 */
[----:B0-----:R-:W-:Y:S10]  /*1afb0*/  ENDCOLLECTIVE ;  /* 0x000000000000791b */ /* 0x001ff40003800000 */
.L_x_1754:
[----:B------:R-:W-:Y:S05]  /*1afc0*/  BSYNC B1 ;  /* 0x0000000000017941 */ /* 0x000fea0003800000 */
.L_x_1753:
[----:B------:R-:W-:Y:S05]  /*1afd0*/  BRA `(.L_x_1755) ;  /* 0xffffffd400d07947 */ /* 0x000fea000383ffff */
.L_x_1670:
[----:B0-----:R0:W1:Y:S02]  /*1afe0*/  SYNCS.PHASECHK.TRANS64.TRYWAIT P1, [R3+URZ+0x28440], R2 ;  /* 0x02844002030075a7 */ /* 0x001064000802017f */
[----:B-1----:R-:W-:Y:S05]  /*1aff0*/  @!P1 NANOSLEEP.SYNCS 0x989680 ;  /* 0x009896800000995d */ /* 0x002fea0003900000 */
[----:B------:R-:W1:Y:S02]  /*1b000*/  @!P1 SYNCS.PHASECHK.TRANS64 P1, [R3+URZ+0x28440], R2 ;  /* 0x02844002030095a7 */ /* 0x000e64000802007f */
[----:B-1----:R-:W-:Y:S05]  /*1b010*/  @!P1 BRA `(.L_x_1670) ;  /* 0xfffffffc00f09947 */ /* 0x002fea000383ffff */
[----:B------:R-:W-:Y:S05]  /*1b020*/  BRA `(.L_x_1756) ;  /* 0xffffffd400f87947 */ /* 0x000fea000383ffff */
.L_x_1672:
[----:B-1----:R1:W2:Y:S02]  /*1b030*/  SYNCS.PHASECHK.TRANS64.TRYWAIT P1, [R19+URZ+0x28440], R0 ;  /* 0x02844000130075a7 */ /* 0x0022a4000802017f */
[----:B--2---:R-:W-:Y:S05]  /*1b040*/  @!P1 NANOSLEEP.SYNCS 0x989680 ;  /* 0x009896800000995d */ /* 0x004fea0003900000 */
[----:B------:R-:W2:Y:S02]  /*1b050*/  @!P1 SYNCS.PHASECHK.TRANS64 P1, [R19+URZ+0x28440], R0 ;  /* 0x02844000130095a7 */ /* 0x000ea4000802007f */
[----:B--2---:R-:W-:Y:S05]  /*1b060*/  @!P1 BRA `(.L_x_1672) ;  /* 0xfffffffc00f09947 */ /* 0x004fea000383ffff */
[----:B------:R-:W-:Y:S05]  /*1b070*/  BRA `(.L_x_1757) ;  /* 0xffffffd800047947 */ /* 0x000fea000383ffff */
.L_x_1674:
[----:B--2---:R2:W3:Y:S02]  /*1b080*/  SYNCS.PHASECHK.TRANS64.TRYWAIT P1, [R3+URZ+0x28460], R2 ;  /* 0x02846002030075a7 */ /* 0x0044e4000802017f */
[----:B---3--:R-:W-:Y:S05]  /*1b090*/  @!P1 NANOSLEEP.SYNCS 0x989680 ;  /* 0x009896800000995d */ /* 0x008fea0003900000 */
[----:B------:R-:W3:Y:S02]  /*1b0a0*/  @!P1 SYNCS.PHASECHK.TRANS64 P1, [R3+URZ+0x28460], R2 ;  /* 0x02846002030095a7 */ /* 0x000ee4000802007f */
[----:B---3--:R-:W-:Y:S05]  /*1b0b0*/  @!P1 BRA `(.L_x_1674) ;  /* 0xfffffffc00f09947 */ /* 0x008fea000383ffff */
[----:B------:R-:W-:Y:S05]  /*1b0c0*/  BRA `(.L_x_1758) ;  /* 0xffffffd800007947 */ /* 0x000fea000383ffff */
.L_x_1676:
[----:B---3--:R3:W4:Y:S02]  /*1b0d0*/  SYNCS.PHASECHK.TRANS64.TRYWAIT P1, [R19+URZ+0x28460], R0 ;  /* 0x02846000130075a7 */ /* 0x008724000802017f */
[----:B----4-:R-:W-:Y:S05]  /*1b0e0*/  @!P1 NANOSLEEP.SYNCS 0x989680 ;  /* 0x009896800000995d */ /* 0x010fea0003900000 */
[----:B------:R-:W4:Y:S02]  /*1b0f0*/  @!P1 SYNCS.PHASECHK.TRANS64 P1, [R19+URZ+0x28460], R0 ;  /* 0x02846000130095a7 */ /* 0x000f24000802007f */
[----:B----4-:R-:W-:Y:S05]  /*1b100*/  @!P1 BRA `(.L_x_1676) ;  /* 0xfffffffc00f09947 */ /* 0x010fea000383ffff */
[----:B------:R-:W-:Y:S05]  /*1b110*/  BRA `(.L_x_1759) ;  /* 0xffffffd400fc7947 */ /* 0x000fea000383ffff */
.L_x_1678:
[----:B----4-:R4:W0:Y:S02]  /*1b120*/  SYNCS.PHASECHK.TRANS64.TRYWAIT P1, [R3+URZ+0x28480], R2 ;  /* 0x02848002030075a7 */ /* 0x010824000802017f */
[----:B0-----:R-:W-:Y:S05]  /*1b130*/  @!P1 NANOSLEEP.SYNCS 0x989680 ;  /* 0x009896800000995d */ /* 0x001fea0003900000 */
[----:B------:R-:W0:Y:S02]  /*1b140*/  @!P1 SYNCS.PHASECHK.TRANS64 P1, [R3+URZ+0x28480], R2 ;  /* 0x02848002030095a7 */ /* 0x000e24000802007f */
[----:B0-----:R-:W-:Y:S05]  /*1b150*/  @!P1 BRA `(.L_x_1678) ;  /* 0xfffffffc00f09947 */ /* 0x001fea000383ffff */
[----:B------:R-:W-:Y:S05]  /*1b160*/  BRA `(.L_x_1760) ;  /* 0xffffffd400f87947 */ /* 0x000fea000383ffff */
.L_x_1761:
        /* <DEDUP_REMOVED lines=9> */
.L_x_16270:


//--------------------- .text._ZN7cutlass13device_kernelIN5flash11enable_sm90INS1_16FlashAttnFwdSm90INS1_25CollectiveMainloopFwdSm90ILi2EN4cute5tupleIJNS5_1CILi1EEES8_S8_EEENS6_IJNS7_ILi128EEENS7_ILi64EEENS7_ILi256EEEEEELi256ENS_12float_e4m3_tEfNS_4arch4Sm90ELb0ELb1ELb0ELb1ELb1ELb1ELb0ELb1ELb0ELb1ELb1ELb0EEENS1_21CollectiveEpilogueFwdINS6_IJSA_SC_SB_EEES9_NS_10bfloat16_tESG_Li256ELb1ELb1ELb1ELb1EEENS1_36VarlenDynamicPersistentTileSchedulerILi128ELi64ELi256ELi128ELb1ELb1ELb1ELb1ELb0ELb1EEEEEEEEEvNT_6ParamsE --------------------------
	.section	.text._ZN7cutlass13device_kernelIN5flash11enable_sm90INS1_16FlashAttnFwdSm90INS1_25CollectiveMainloopFwdSm90ILi2EN4cute5tupleIJNS5_1CILi1EEES8_S8_EEENS6_IJNS7_ILi128EEENS7_ILi64EEENS7_ILi256EEEEEELi256ENS_12float_e4m3_tEfNS_4arch4Sm90ELb0ELb1ELb0ELb1ELb1ELb1ELb0ELb1ELb0ELb1ELb1ELb0EEENS1_21CollectiveEpilogueFwdINS6_IJSA_SC_SB_EEES9_NS_10bfloat16_tESG_Li256ELb1ELb1ELb1ELb1EEENS1_36VarlenDynamicPersistentTileSchedulerILi128ELi64ELi256ELi128ELb1ELb1ELb1ELb1ELb0ELb1EEEEEEEEEvNT_6ParamsE,"ax",@progbits
	.align	128
.text._ZN7cutlass13device_kernelIN5flash11enable_sm90INS1_16FlashAttnFwdSm90INS1_25CollectiveMainloopFwdSm90ILi2EN4cute5tupleIJNS5_1CILi1EEES8_S8_EEENS6_IJNS7_ILi128EEENS7_ILi64EEENS7_ILi256EEEEEELi256ENS_12float_e4m3_tEfNS_4arch4Sm90ELb0ELb1ELb0ELb1ELb1ELb1ELb0ELb1ELb0ELb1ELb1ELb0EEENS1_21CollectiveEpilogueFwdINS6_IJSA_SC_SB_EEES9_NS_10bfloat16_tESG_Li256ELb1ELb1ELb1ELb1EEENS1_36VarlenDynamicPersistentTileSchedulerILi128ELi64ELi256ELi128ELb1ELb1ELb1ELb1ELb0ELb1EEEEEEEEEvNT_6ParamsE:
        .type           _ZN7cutlass13device_kernelIN5flash11enable_sm90INS1_16FlashAttnFwdSm90INS1_25CollectiveMainloopFwdSm90ILi2EN4cute5tupleIJNS5_1CILi1EEES8_S8_EEENS6_IJNS7_ILi128EEENS7_ILi64EEENS7_ILi256EEEEEELi256ENS_12float_e4m3_tEfNS_4arch4Sm90ELb0ELb1ELb0ELb1ELb1ELb1ELb0ELb1ELb0ELb1ELb1ELb0EEENS1_21CollectiveEpilogueFwdINS6_IJSA_SC_SB_EEES9_NS_10bfloat16_tESG_Li256ELb1ELb1ELb1ELb1EEENS1_36VarlenDynamicPersistentTileSchedulerILi128ELi64ELi256ELi128ELb1ELb1ELb1ELb1ELb0ELb1EEEEEEEEEvNT_6ParamsE,@function
        .size           _ZN7cutlass13device_kernelIN5flash11enable_sm90INS1_16FlashAttnFwdSm90INS1_25CollectiveMainloopFwdSm90ILi2EN4cute5tupleIJNS5_1CILi1EEES8_S8_EEENS6_IJNS7_ILi128EEENS7_ILi64EEENS7_ILi256EEEEEELi256ENS_12float_e4m3_tEfNS_4arch4Sm90ELb0ELb1ELb0ELb1ELb1ELb1ELb0ELb1ELb0ELb1ELb1ELb0EEENS1_21CollectiveEpilogueFwdINS6_IJSA_SC_SB_EEES9_NS_10bfloat16_tESG_Li256ELb1ELb1ELb1ELb1EEENS1_36VarlenDynamicPersistentTileSchedulerILi128ELi64ELi256ELi128ELb1ELb1ELb1ELb1ELb0ELb1EEEEEEEEEvNT_6ParamsE,(.L_x_16271 - _ZN7cutlass13device_kernelIN5flash11enable_sm90INS1_16FlashAttnFwdSm90INS1_25CollectiveMainloopFwdSm90ILi2EN4cute5tupleIJNS5_1CILi1EEES8_S8_EEENS6_IJNS7_ILi128EEENS7_ILi64EEENS7_ILi256EEEEEELi256ENS_12float_e4m3_tEfNS_4arch4Sm90ELb0ELb1ELb0ELb1ELb1ELb1ELb0ELb1ELb0ELb1ELb1ELb0EEENS1_21CollectiveEpilogueFwdINS6_IJSA_SC_SB_EEES9_NS_10bfloat16_tESG_Li256ELb1ELb1ELb1ELb1EEENS1_36VarlenDynamicPersistentTileSchedulerILi128ELi64ELi256ELi128ELb1ELb1ELb1ELb1ELb0ELb1EEEEEEEEEvNT_6ParamsE)
        .other          _ZN7cutlass13device_kernelIN5flash11enable_sm90INS1_16FlashAttnFwdSm90INS1_25CollectiveMainloopFwdSm90ILi2EN4cute5tupleIJNS5_1CILi1EEES8_S8_EEENS6_IJNS7_ILi128EEENS7_ILi64EEENS7_ILi256EEEEEELi256ENS_12float_e4m3_tEfNS_4arch4Sm90ELb0ELb1ELb0ELb1ELb1ELb1ELb0ELb1ELb0ELb1ELb1ELb0EEENS1_21CollectiveEpilogueFwdINS6_IJSA_SC_SB_EEES9_NS_10bfloat16_tESG_Li256ELb1ELb1ELb1ELb1EEENS1_36VarlenDynamicPersistentTileSchedulerILi128ELi64ELi256ELi128ELb1ELb1ELb1ELb1ELb0ELb1EEEEEEEEEvNT_6ParamsE,@"STO_CUDA_ENTRY STV_DEFAULT"
_ZN7cutlass13device_kernelIN5flash11enable_sm90INS1_16FlashAttnFwdSm90INS1_25CollectiveMainloopFwdSm90ILi2EN4cute5tupleIJNS5_1CILi1EEES8_S8_EEENS6_IJNS7_ILi128EEENS7_ILi64EEENS7_ILi256EEEEEELi256ENS_12float_e4m3_tEfNS_4arch4Sm90ELb0ELb1ELb0ELb1ELb1ELb1ELb0ELb1ELb0ELb1ELb1ELb0EEENS1_21CollectiveEpilogueFwdINS6_IJSA_SC_SB_EEES9_NS_10bfloat16_tESG_Li256ELb1ELb1ELb1ELb1EEENS1_36VarlenDynamicPersistentTileSchedulerILi128ELi64ELi256ELi128ELb1ELb1ELb1ELb1ELb0ELb1EEEEEEEEEvNT_6ParamsE:
        /* <DEDUP_REMOVED lines=18> */
.L_x_1763:
[----:B------:R-:W-:Y:S05]  /*0120*/  BSYNC B0 ;  /* 0x0000000000007941 */ /* 0x000fea0003800000 */
.L_x_1762:
        /* <DEDUP_REMOVED lines=41> */
.L_x_1764:
        /* <DEDUP_REMOVED lines=22> */
.L_x_1765:
        /* <DEDUP_REMOVED lines=18> */
.L_x_1766:
        /* <DEDUP_REMOVED lines=22> */
.L_x_1767:
        /* <DEDUP_REMOVED lines=23> */
.L_x_1768:
        /* <DEDUP_REMOVED lines=10> */
.L_x_1771:
        /* <DEDUP_REMOVED lines=8> */
[----:B--2---:R-:W-:-:S06]  /*0a30*/  ULEA UR4, UR39, UR4, 0x18 ;  /* 0x0000000427047291 */ /* 0x004fcc000f8ec03f */
[----:B------:R-:W-:Y:S01]  /*0a40*/  IMAD.U32 R22, RZ, RZ, UR4 ;  /* 0x00000004ff167e24 */ /* 0x000fe2000f8e00ff */
[----:B-1----:R-:W-:Y:S01]  /*0a50*/  SHF.R.U32.HI R0, RZ, 0x7, R0 ;  /* 0x00000007ff007819 */ /* 0x002fe20000011600 */
[----:B------:R-:W-:-:S03]  /*0a60*/  ULDC UR4, c[0x0][0xc3c] ;  /* 0x00030f0000047ab9 */ /* 0x000fc60000000800 */
[----:B------:R-:W-:-:S13]  /*0a70*/  ISETP.NE.AND P0, PT, R0, 0x1, PT ;  /* 0x000000010000780c */ /* 0x000fda0003f05270 */
[----:B------:R-:W-:Y:S08]  /*0a80*/  @!P0 BAR.ARV 0x9, 0x100 ;  /* 0x0244000000008b1d */ /* 0x000ff00000002000 */
[----:B------:R-:W-:Y:S06]  /*0a90*/  BAR.SYNC.DEFER_BLOCKING 0x5, 0x180 ;  /* 0x0146000000007b1d */ /* 0x000fec0000010000 */
[----:B------:R-:W1:Y:S02]  /*0aa0*/  LDS.128 R204, [R22+0x284d0] ;  /* 0x0284d00016cc7984 */ /* 0x000e640000000c00 */
[----:B------:R-:W-:Y:S06]  /*0ab0*/  BAR.ARV 0x4, 0x180 ;  /* 0x0106000000007b1d */ /* 0x000fec0000002000 */
[----:B-1----:R-:W-:-:S13]  /*0ac0*/  ISETP.GE.AND P0, PT, R207, UR4, PT ;  /* 0x00000004cf007c0c */ /* 0x002fda000bf06270 */
[----:B------:R-:W-:Y:S05]  /*0ad0*/  @P0 BRA `(.L_x_1772) ;  /* 0x000002a800040947 */ /* 0x000fea0003800000 */
[----:B------:R-:W2:Y:S01]  /*0ae0*/  LDL R2, [R1+0x98] ;  /* 0x0000980001027983 */ /* 0x000ea20000100800 */
[----:B------:R-:W-:Y:S01]  /*0af0*/  R2UR UR4, R22 ;  /* 0x00000000160472ca */ /* 0x000fe200000e0000 */
[----:B------:R-:W-:Y:S01]  /*0b00*/  IMAD.MOV.U32 R217, RZ, RZ, RZ ;  /* 0x000000ffffd97224 */ /* 0x000fe200078e00ff */
[----:B------:R-:W1:Y:S01]  /*0b10*/  S2R R0, SR_TID.X ;  /* 0x0000000000007919 */ /* 0x000e620000002100 */
[----:B------:R-:W-:Y:S02]  /*0b20*/  IMAD.MOV.U32 R185, RZ, RZ, RZ ;  /* 0x000000ffffb97224 */ /* 0x000fe400078e00ff */
[----:B------:R-:W-:Y:S02]  /*0b30*/  IMAD.MOV.U32 R200, RZ, RZ, RZ ;  /* 0x000000ffffc87224 */ /* 0x000fe400078e00ff */
[----:B------:R-:W-:Y:S02]  /*0b40*/  IMAD.MOV.U32 R186, RZ, RZ, RZ ;  /* 0x000000ffffba7224 */ /* 0x000fe400078e00ff */
[----:B------:R-:W-:-:S04]  /*0b50*/  IMAD.MOV.U32 R23, RZ, RZ, RZ ;  /* 0x000000ffff177224 */ /* 0x000fc800078e00ff */
[----:B------:R-:W-:Y:S01]  /*0b60*/  UIADD3 UR4, UR4, 0x18000, URZ ;  /* 0x0001800004047890 */ /* 0x000fe2000fffe03f */
[----:B-1----:R-:W-:-:S05]  /*0b70*/  VIADD R0, R0, 0xffffff80 ;  /* 0xffffff8000007836 */ /* 0x002fca0000000000 */
[----:B0-----:R-:W-:-:S04]  /*0b80*/  SHF.R.S32.HI R3, RZ, 0x1f, R0 ;  /* 0x0000001fff037819 */ /* 0x001fc80000011400 */
[CC--:B------:R-:W-:Y:S02]  /*0b90*/  LEA.HI R5, R3.reuse, R0.reuse, RZ, 0x4 ;  /* 0x0000000003057211 */ /* 0x0c0fe400078f20ff */
[CC--:B------:R-:W-:Y:S02]  /*0ba0*/  LEA.HI R187, R3.reuse, R0.reuse, RZ, 0x3 ;  /* 0x0000000003bb7211 */ /* 0x0c0fe400078f18ff */
[CC--:B------:R-:W-:Y:S02]  /*0bb0*/  LEA.HI R8, R3.reuse, R0.reuse, RZ, 0x2 ;  /* 0x0000000003087211 */ /* 0x0c0fe400078f10ff */
[CC--:B------:R-:W-:Y:S02]  /*0bc0*/  LEA.HI R6, R3.reuse, R0.reuse, RZ, 0x5 ;  /* 0x0000000003067211 */ /* 0x0c0fe400078f28ff */
[----:B------:R-:W-:Y:S02]  /*0bd0*/  LEA.HI R4, R3, R0, RZ, 0x6 ;  /* 0x0000000003047211 */ /* 0x000fe400078f30ff */
[----:B------:R-:W-:Y:S01]  /*0be0*/  LOP3.LUT R7, R5, 0x3fffff0, RZ, 0xc0, !PT ;  /* 0x03fffff005077812 */ /* 0x000fe200078ec0ff */
[----:B------:R-:W-:Y:S01]  /*0bf0*/  IMAD.SHL.U32 R6, R6, 0x20, RZ ;  /* 0x0000002006067824 */ /* 0x000fe200078e00ff */
[----:B------:R-:W-:Y:S01]  /*0c00*/  LOP3.LUT R11, R8, 0xfffffffc, RZ, 0xc0, !PT ;  /* 0xfffffffc080b7812 */ /* 0x000fe200078ec0ff */
[----:B------:R-:W-:-:S02]  /*0c10*/  IMAD.SHL.U32 R4, R4, 0x10, RZ ;  /* 0x0000001004047824 */ /* 0x000fc400078e00ff */
[----:B------:R-:W-:Y:S01]  /*0c20*/  IMAD.IADD R7, R0, 0x1, -R7 ;  /* 0x0000000100077824 */ /* 0x000fe200078e0a07 */
[----:B------:R-:W-:Y:S01]  /*0c30*/  LOP3.LUT R6, R6, 0xfffffc00, RZ, 0xc0, !PT ;  /* 0xfffffc0006067812 */ /* 0x000fe200078ec0ff */
[----:B------:R-:W-:Y:S01]  /*0c40*/  IMAD.IADD R11, R0, 0x1, -R11 ;  /* 0x00000001000b7824 */ /* 0x000fe200078e0a0b */
[----:B------:R-:W-:-:S03]  /*0c50*/  LOP3.LUT R203, R4, 0xfffffc00, RZ, 0xc0, !PT ;  /* 0xfffffc0004cb7812 */ /* 0x000fc600078ec0ff */
[----:B------:R-:W-:Y:S01]  /*0c60*/  IMAD R6, R7, 0x40, R6 ;  /* 0x0000004007067824 */ /* 0x000fe200078e0206 */
[----:B--2---:R-:W-:Y:S02]  /*0c70*/  R2UR UR5, R2 ;  /* 0x00000000020572ca */ /* 0x004fe400000e0000 */
[----:B------:R-:W-:Y:S02]  /*0c80*/  LEA.HI R2, R3, R0, RZ, 0x7 ;  /* 0x0000000003027211 */ /* 0x000fe400078f38ff */
[----:B------:R-:W-:Y:S02]  /*0c90*/  LOP3.LUT R3, R187, 0xfffffff8, RZ, 0xc0, !PT ;  /* 0xfffffff8bb037812 */ /* 0x000fe400078ec0ff */
[----:B------:R-:W-:Y:S02]  /*0ca0*/  LOP3.LUT R9, R2, 0xffffff80, RZ, 0xc0, !PT ;  /* 0xffffff8002097812 */ /* 0x000fe400078ec0ff */
[----:B------:R-:W-:Y:S01]  /*0cb0*/  SHF.R.S32.HI R187, RZ, 0x3, R187 ;  /* 0x00000003ffbb7819 */ /* 0x000fe200000114bb */
[C---:B------:R-:W-:Y:S01]  /*0cc0*/  IMAD.IADD R18, R0.reuse, 0x1, -R3 ;  /* 0x0000000100127824 */ /* 0x040fe200078e0a03 */
[----:B------:R-:W-:Y:S01]  /*0cd0*/  SHF.R.S32.HI R3, RZ, 0x7, R2 ;  /* 0x00000007ff037819 */ /* 0x000fe20000011402 */
[----:B------:R-:W-:Y:S01]  /*0ce0*/  IMAD.IADD R20, R0, 0x1, -R9 ;  /* 0x0000000100147824 */ /* 0x000fe200078e0a09 */
[----:B------:R-:W-:Y:S01]  /*0cf0*/  SHF.R.S32.HI R0, RZ, 0x4, R5 ;  /* 0x00000004ff007819 */ /* 0x000fe20000011405 */
[C---:B------:R-:W-:Y:S01]  /*0d00*/  VIADD R12, R187.reuse, 0x60 ;  /* 0x00000060bb0c7836 */ /* 0x040fe20000000000 */
[----:B------:R-:W-:Y:S01]  /*0d10*/  LEA.HI R2, R2, R3, RZ, 0x1 ;  /* 0x0000000302027211 */ /* 0x000fe200078f08ff */
[----:B------:R-:W-:Y:S01]  /*0d20*/  VIADD R21, R187, 0x20 ;  /* 0x00000020bb157836 */ /* 0x000fe20000000000 */
[----:B------:R-:W-:Y:S01]  /*0d30*/  SHF.R.S32.HI R8, RZ, 0x1f, R20 ;  /* 0x0000001fff087819 */ /* 0x000fe20000011414 */
[----:B------:R-:W-:Y:S01]  /*0d40*/  STL [R1+0x7c], R20 ;  /* 0x00007c1401007387 */ /* 0x000fe20000100800 */
[----:B------:R-:W-:Y:S01]  /*0d50*/  LEA.HI R5, R5, R0, RZ, 0x1 ;  /* 0x0000000005057211 */ /* 0x000fe200078f08ff */
[----:B------:R-:W-:Y:S01]  /*0d60*/  IMAD.SHL.U32 R16, R18, 0x10, RZ ;  /* 0x0000001012107824 */ /* 0x000fe200078e00ff */
[-C--:B------:R-:W-:Y:S01]  /*0d70*/  LEA.HI R9, R8, R20.reuse, RZ, 0x2 ;  /* 0x0000001408097211 */ /* 0x080fe200078f10ff */
[----:B------:R-:W-:Y:S01]  /*0d80*/  IMAD.SHL.U32 R202, R187, 0x80, RZ ;  /* 0x00000080bbca7824 */ /* 0x000fe200078e00ff */
[----:B------:R-:W-:Y:S01]  /*0d90*/  LOP3.LUT R5, R5, 0x1ffffffe, RZ, 0xc0, !PT ;  /* 0x1ffffffe05057812 */ /* 0x000fe200078ec0ff */
[----:B------:R-:W-:Y:S01]  /*0da0*/  IMAD.SHL.U32 R209, R21, 0x80, RZ ;  /* 0x0000008015d17824 */ /* 0x000fe200078e00ff */
[--C-:B------:R-:W-:Y:S01]  /*0db0*/  SHF.R.S32.HI R7, RZ, 0x2, R9.reuse ;  /* 0x00000002ff077819 */ /* 0x100fe20000011409 */
[----:B------:R-:W-:Y:S01]  /*0dc0*/  IMAD.SHL.U32 R18, R18, 0x8, RZ ;  /* 0x0000000812127824 */ /* 0x000fe200078e00ff */
[----:B------:R-:W-:Y:S01]  /*0dd0*/  SHF.R.S32.HI R10, RZ, 0x1f, R9 ;  /* 0x0000001fff0a7819 */ /* 0x000fe20000011409 */
[----:B------:R-:W-:Y:S01]  /*0de0*/  IMAD.IADD R5, R0, 0x1, -R5 ;  /* 0x0000000100057824 */ /* 0x000fe200078e0a05 */
[----:B------:R-:W-:Y:S01]  /*0df0*/  LOP3.LUT R2, R2, 0x3fffffe, RZ, 0xc0, !PT ;  /* 0x03fffffe02027812 */ /* 0x000fe200078ec0ff */
[----:B------:R-:W-:Y:S01]  /*0e00*/  VIADD R0, R187, 0x40 ;  /* 0x00000040bb007836 */ /* 0x000fe20000000000 */
[----:B------:R-:W-:Y:S01]  /*0e10*/  LEA.HI R10, R10, R7, RZ, 0x3 ;  /* 0x000000070a0a7211 */ /* 0x000fe200078f18ff */
[----:B------:R-:W-:Y:S01]  /*0e20*/  IMAD R5, R5, 0x8, R6 ;  /* 0x0000000805057824 */ /* 0x000fe200078e0206 */
[----:B------:R-:W-:Y:S01]  /*0e30*/  LEA.HI R8, R8, R20, RZ, 0x5 ;  /* 0x0000001408087211 */ /* 0x000fe200078f28ff */
[----:B------:R-:W-:Y:S01]  /*0e40*/  IMAD.IADD R2, R3, 0x1, -R2 ;  /* 0x0000000103027824 */ /* 0x000fe200078e0a02 */
[----:B------:R-:W-:Y:S01]  /*0e50*/  LOP3.LUT R10, R10, 0xfffffff8, RZ, 0xc0, !PT ;  /* 0xfffffff80a0a7812 */ /* 0x000fe200078ec0ff */
[----:B------:R-:W-:Y:S01]  /*0e60*/  VIADD R190, R18, 0x40 ;  /* 0x0000004012be7836 */ /* 0x000fe20000000000 */
[----:B------:R-:W-:Y:S01]  /*0e70*/  SHF.R.S32.HI R3, RZ, 0x1f, R0 ;  /* 0x0000001fff037819 */ /* 0x000fe20000011400 */
[----:B------:R0:W-:Y:S01]  /*0e80*/  STL [R1+0x94], R5 ;  /* 0x0000940501007387 */ /* 0x0001e20000100800 */
[----:B------:R-:W-:Y:S01]  /*0e90*/  SHF.R.S32.HI R8, RZ, 0x5, R8 ;  /* 0x00000005ff087819 */ /* 0x000fe20000011408 */
[----:B------:R-:W-:Y:S01]  /*0ea0*/  IMAD.IADD R7, R7, 0x1, -R10 ;  /* 0x0000000107077824 */ /* 0x000fe200078e0a0a */
[----:B------:R-:W-:Y:S01]  /*0eb0*/  SHF.R.S32.HI R13, RZ, 0x1f, R12 ;  /* 0x0000001fff0d7819 */ /* 0x000fe2000001140c */
[----:B------:R-:W-:Y:S01]  /*0ec0*/  VIADD R184, R16, 0x80 ;  /* 0x0000008010b87836 */ /* 0x000fe20000000000 */
[----:B------:R-:W-:Y:S01]  /*0ed0*/  LOP3.LUT R9, R9, 0x7ffffffc, RZ, 0xc0, !PT ;  /* 0x7ffffffc09097812 */ /* 0x000fe200078ec0ff */
[----:B------:R-:W-:Y:S01]  /*0ee0*/  IMAD R7, R8, 0x10, R7 ;  /* 0x0000001008077824 */ /* 0x000fe200078e0207 */
[----:B------:R-:W-:Y:S01]  /*0ef0*/  LEA.HI R10, R13, R12, RZ, 0x3 ;  /* 0x0000000c0d0a7211 */ /* 0x000fe200078f18ff */
[----:B------:R-:W-:Y:S01]  /*0f00*/  IMAD.SHL.U32 R12, R12, 0x80, RZ ;  /* 0x000000800c0c7824 */ /* 0x000fe200078e00ff */
[----:B------:R-:W-:Y:S01]  /*0f10*/  LOP3.LUT R202, R202, 0x380, RZ, 0xc0, !PT ;  /* 0x00000380caca7812 */ /* 0x000fe200078ec0ff */
[----:B------:R-:W-:Y:S01]  /*0f20*/  IMAD.IADD R9, R20, 0x1, -R9 ;  /* 0x0000000114097824 */ /* 0x000fe200078e0a09 */
[----:B0-----:R-:W-:Y:S01]  /*0f30*/  LEA.HI R5, R3, R0, RZ, 0x3 ;  /* 0x0000000003057211 */ /* 0x001fe200078f18ff */
[----:B------:R-:W-:Y:S01]  /*0f40*/  IMAD.SHL.U32 R3, R0, 0x80, RZ ;  /* 0x0000008000037824 */ /* 0x000fe200078e00ff */
[----:B------:R-:W-:Y:S01]  /*0f50*/  LEA.HI R0, R11, R11, RZ, 0x1 ;  /* 0x0000000b0b007211 */ /* 0x000fe200078f08ff */
[----:B------:R-:W-:Y:S01]  /*0f60*/  IMAD.SHL.U32 R191, R9, 0x2, RZ ;  /* 0x0000000209bf7824 */ /* 0x000fe200078e00ff */
[----:B------:R-:W-:Y:S01]  /*0f70*/  LEA R15, R2, R7, 0x6 ;  /* 0x00000007020f7211 */ /* 0x000fe200078e30ff */
[----:B------:R-:W-:Y:S01]  /*0f80*/  IMAD.U32 R2, RZ, RZ, UR4 ;  /* 0x00000004ff027e24 */ /* 0x000fe2000f8e00ff */
[----:B------:R-:W-:Y:S01]  /*0f90*/  LOP3.LUT R0, R0, 0x1ffffffe, RZ, 0xc0, !PT ;  /* 0x1ffffffe00007812 */ /* 0x000fe200078ec0ff */
[----:B------:R-:W-:Y:S01]  /*0fa0*/  IMAD.SHL.U32 R6, R5, 0x80, RZ ;  /* 0x0000008005067824 */ /* 0x000fe200078e00ff */
[----:B------:R-:W-:Y:S01]  /*0fb0*/  LOP3.LUT R3, R3, 0x380, RZ, 0xc0, !PT ;  /* 0x0000038003037812 */ /* 0x000fe200078ec0ff */
[----:B------:R-:W-:Y:S01]  /*0fc0*/  STL [R1+0x90], R15 ;  /* 0x0000900f01007387 */ /* 0x000fe20000100800 */
[----:B------:R-:W-:Y:S01]  /*0fd0*/  LOP3.LUT R13, R12, 0x380, RZ, 0xc0, !PT ;  /* 0x000003800c0d7812 */ /* 0x000fe200078ec0ff */
[----:B------:R-:W-:Y:S01]  /*0fe0*/  IMAD.IADD R208, R11, 0x1, -R0 ;  /* 0x000000010bd07824 */ /* 0x000fe200078e0a00 */
[----:B------:R-:W-:Y:S01]  /*0ff0*/  SHF.R.S32.HI R0, RZ, 0x1f, R21 ;  /* 0x0000001fff007819 */ /* 0x000fe20000011415 */
[----:B------:R0:W-:Y:S01]  /*1000*/  STL [R1+0x8c], R2 ;  /* 0x00008c0201007387 */ /* 0x0001e20000100800 */
[--C-:B------:R-:W-:Y:S01]  /*1010*/  LOP3.LUT R5, R3, 0x70, R16.reuse, 0xf8, !PT ;  /* 0x0000007003057812 */ /* 0x100fe200078ef810 */
[----:B------:R-:W-:Y:S01]  /*1020*/  IMAD.SHL.U32 R12, R10, 0x80, RZ ;  /* 0x000000800a0c7824 */ /* 0x000fe200078e00ff */
[----:B------:R-:W-:Y:S01]  /*1030*/  SHF.R.U32.HI R3, RZ, 0x3, R3 ;  /* 0x00000003ff037819 */ /* 0x000fe20000011603 */
[C---:B------:R-:W-:Y:S01]  /*1040*/  VIADD R31, R191.reuse, 0x8 ;  /* 0x00000008bf1f7836 */ /* 0x040fe20000000000 */
[----:B------:R-:W-:Y:S01]  /*1050*/  LOP3.LUT R6, R6, 0xfffffc00, RZ, 0xc0, !PT ;  /* 0xfffffc0006067812 */ /* 0x000fe200078ec0ff */
[----:B------:R-:W-:Y:S01]  /*1060*/  VIADD R29, R191, 0x18 ;  /* 0x00000018bf1d7836 */ /* 0x000fe20000000000 */
[--C-:B------:R-:W-:Y:S01]  /*1070*/  LOP3.LUT R10, R13, 0x70, R16.reuse, 0xf8, !PT ;  /* 0x000000700d0a7812 */ /* 0x100fe200078ef810 */
[C---:B------:R-:W-:Y:S01]  /*1080*/  VIADD R28, R191.reuse, 0x20 ;  /* 0x00000020bf1c7836 */ /* 0x040fe20000000000 */
[----:B------:R-:W-:Y:S01]  /*1090*/  LOP3.LUT R5, R6, R5, R3, 0xf6, !PT ;  /* 0x0000000506057212 */ /* 0x000fe200078ef603 */
[C---:B------:R-:W-:Y:S01]  /*10a0*/  VIADD R27, R191.reuse, 0x28 ;  /* 0x00000028bf1b7836 */ /* 0x040fe20000000000 */
[----:B0-----:R-:W-:Y:S01]  /*10b0*/  LEA.HI R2, R0, R21, RZ, 0x3 ;  /* 0x0000001500027211 */ /* 0x001fe200078f18ff */
[C---:B------:R-:W-:Y:S01]  /*10c0*/  VIADD R26, R191.reuse, 0x30 ;  /* 0x00000030bf1a7836 */ /* 0x040fe20000000000 */
[----:B------:R-:W-:Y:S01]  /*10d0*/  SHF.R.U32.HI R14, RZ, 0x3, R13 ;  /* 0x00000003ff0e7819 */ /* 0x000fe2000001160d */
[C---:B------:R-:W-:Y:S01]  /*10e0*/  VIADD R25, R191.reuse, 0x38 ;  /* 0x00000038bf197836 */ /* 0x040fe20000000000 */
[----:B------:R-:W-:Y:S01]  /*10f0*/  LOP3.LUT R0, R202, 0x70, R16, 0xf8, !PT ;  /* 0x00000070ca007812 */ /* 0x000fe200078ef810 */
[----:B------:R-:W-:Y:S01]  /*1100*/  IMAD.SHL.U32 R2, R2, 0x80, RZ ;  /* 0x0000008002027824 */ /* 0x000fe200078e00ff */
[----:B------:R-:W-:Y:S01]  /*1110*/  SHF.R.U32.HI R3, RZ, 0x3, R202 ;  /* 0x00000003ff037819 */ /* 0x000fe200000116ca */
[C---:B------:R-:W-:Y:S01]  /*1120*/  VIADD R24, R191.reuse, 0x40 ;  /* 0x00000040bf187836 */ /* 0x040fe20000000000 */
[----:B------:R-:W-:Y:S01]  /*1130*/  LOP3.LUT R13, R12, 0xfffffc00, RZ, 0xc0, !PT ;  /* 0xfffffc000c0d7812 */ /* 0x000fe200078ec0ff */
[----:B------:R-:W-:Y:S01]  /*1140*/  VIADD R21, R191, 0x48 ;  /* 0x00000048bf157836 */ /* 0x000fe20000000000 */
[----:B------:R-:W-:Y:S01]  /*1150*/  LOP3.LUT R209, R209, 0x380, RZ, 0xc0, !PT ;  /* 0x00000380d1d17812 */ /* 0x000fe200078ec0ff */
[C---:B------:R-:W-:Y:S01]  /*1160*/  VIADD R20, R191.reuse, 0x50 ;  /* 0x00000050bf147836 */ /* 0x040fe20000000000 */
[C---:B------:R-:W-:Y:S01]  /*1170*/  IADD3 R30, R191.reuse, 0x10, RZ ;  /* 0x00000010bf1e7810 */ /* 0x040fe20007ffe0ff */
[----:B------:R-:W-:Y:S01]  /*1180*/  VIADD R12, R191, 0x68 ;  /* 0x00000068bf0c7836 */ /* 0x000fe20000000000 */
[----:B------:R-:W-:Y:S01]  /*1190*/  LOP3.LUT R213, R203, R0, R3, 0xf6, !PT ;  /* 0x00000000cbd57212 */ /* 0x000fe200078ef603 */
[----:B------:R-:W-:Y:S01]  /*11a0*/  IMAD.IADD R0, R22, 0x1, R5 ;  /* 0x0000000116007824 */ /* 0x000fe200078e0205 */
[----:B------:R-:W-:Y:S01]  /*11b0*/  LOP3.LUT R13, R13, R10, R14, 0xf6, !PT ;  /* 0x0000000a0d0d7212 */ /* 0x000fe200078ef60e */
[C---:B------:R-:W-:Y:S01]  /*11c0*/  VIADD R14, R191.reuse, 0x58 ;  /* 0x00000058bf0e7836 */ /* 0x040fe20000000000 */
[----:B------:R-:W-:Y:S01]  /*11d0*/  SHF.R.U32.HI R4, RZ, 0x3, R209 ;  /* 0x00000003ff047819 */ /* 0x000fe200000116d1 */
[----:B------:R-:W-:Y:S01]  /*11e0*/  VIADD R11, R191, 0x70 ;  /* 0x00000070bf0b7836 */ /* 0x000fe20000000000 */
[----:B------:R-:W-:Y:S01]  /*11f0*/  LOP3.LUT R3, R209, 0x70, R16, 0xf8, !PT ;  /* 0x00000070d1037812 */ /* 0x000fe200078ef810 */
[C---:B------:R-:W-:Y:S01]  /*1200*/  VIADD R10, R191.reuse, 0x78 ;  /* 0x00000078bf0a7836 */ /* 0x040fe20000000000 */
[----:B------:R-:W-:Y:S01]  /*1210*/  LOP3.LUT R212, R2, 0xfffffc00, RZ, 0xc0, !PT ;  /* 0xfffffc0002d47812 */ /* 0x000fe200078ec0ff */
[C---:B------:R-:W-:Y:S01]  /*1220*/  VIADD R9, R191.reuse, 0x80 ;  /* 0x00000080bf097836 */ /* 0x040fe20000000000 */
[----:B------:R-:W-:Y:S01]  /*1230*/  SHF.R.S32.HI R32, RZ, 0x1f, R31 ;  /* 0x0000001fff207819 */ /* 0x000fe2000001141f */
[C---:B------:R-:W-:Y:S01]  /*1240*/  VIADD R8, R191.reuse, 0x88 ;  /* 0x00000088bf087836 */ /* 0x040fe20000000000 */
[----:B------:R-:W-:Y:S01]  /*1250*/  SHF.R.S32.HI R31, RZ, 0x1f, R30 ;  /* 0x0000001fff1f7819 */ /* 0x000fe2000001141e */
[C---:B------:R-:W-:Y:S01]  /*1260*/  VIADD R7, R191.reuse, 0x90 ;  /* 0x00000090bf077836 */ /* 0x040fe20000000000 */
[----:B------:R-:W-:Y:S01]  /*1270*/  SHF.R.S32.HI R30, RZ, 0x1f, R29 ;  /* 0x0000001fff1e7819 */ /* 0x000fe2000001141d */
[----:B------:R-:W-:Y:S01]  /*1280*/  STL [R1+0x84], R0 ;  /* 0x0000840001007387 */ /* 0x000fe20000100800 */
[----:B------:R-:W-:Y:S01]  /*1290*/  SHF.R.S32.HI R29, RZ, 0x1f, R28 ;  /* 0x0000001fff1d7819 */ /* 0x000fe2000001141c */
[C---:B------:R-:W-:Y:S01]  /*12a0*/  VIADD R6, R191.reuse, 0x98 ;  /* 0x00000098bf067836 */ /* 0x040fe20000000000 */
[----:B------:R-:W-:Y:S01]  /*12b0*/  LOP3.LUT R3, R212, R3, R4, 0xf6, !PT ;  /* 0x00000003d4037212 */ /* 0x000fe200078ef604 */
[C---:B------:R-:W-:Y:S01]  /*12c0*/  IMAD.IADD R4, R22.reuse, 0x1, R13 ;  /* 0x0000000116047824 */ /* 0x040fe200078e020d */
[----:B------:R-:W-:Y:S01]  /*12d0*/  SHF.R.S32.HI R28, RZ, 0x1f, R27 ;  /* 0x0000001fff1c7819 */ /* 0x000fe2000001141b */
[C---:B------:R-:W-:Y:S01]  /*12e0*/  VIADD R13, R191.reuse, 0x60 ;  /* 0x00000060bf0d7836 */ /* 0x040fe20000000000 */
[----:B------:R-:W-:Y:S01]  /*12f0*/  SHF.R.S32.HI R27, RZ, 0x1f, R26 ;  /* 0x0000001fff1b7819 */ /* 0x000fe2000001141a */
[----:B------:R-:W-:Y:S01]  /*1300*/  IMAD.IADD R2, R22, 0x1, R3 ;  /* 0x0000000116027824 */ /* 0x000fe200078e0203 */
[----:B------:R-:W-:Y:S01]  /*1310*/  SHF.R.S32.HI R26, RZ, 0x1f, R25 ;  /* 0x0000001fff1a7819 */ /* 0x000fe20000011419 */
[----:B------:R0:W-:Y:S01]  /*1320*/  STL [R1+0x80], R4 ;  /* 0x0000800401007387 */ /* 0x0001e20000100800 */
[----:B------:R-:W-:Y:S01]  /*1330*/  SHF.R.S32.HI R25, RZ, 0x1f, R24 ;  /* 0x0000001fff197819 */ /* 0x000fe20000011418 */
[C---:B------:R-:W-:Y:S01]  /*1340*/  VIADD R5, R191.reuse, 0xa0 ;  /* 0x000000a0bf057836 */ /* 0x040fe20000000000 */
[----:B------:R-:W-:Y:S01]  /*1350*/  SHF.R.S32.HI R24, RZ, 0x1f, R21 ;  /* 0x0000001fff187819 */ /* 0x000fe20000011415 */
[----:B------:R1:W-:Y:S01]  /*1360*/  STL [R1+0x88], R2 ;  /* 0x0000880201007387 */ /* 0x0003e20000100800 */
[----:B------:R-:W-:Y:S01]  /*1370*/  SHF.R.S32.HI R21, RZ, 0x1f, R20 ;  /* 0x0000001fff157819 */ /* 0x000fe20000011414 */
[C---:B------:R-:W-:Y:S01]  /*1380*/  VIADD R3, R191.reuse, 0xb0 ;  /* 0x000000b0bf037836 */ /* 0x040fe20000000000 */
[----:B------:R-:W-:Y:S01]  /*1390*/  SHF.R.S32.HI R20, RZ, 0x1f, R14 ;  /* 0x0000001fff147819 */ /* 0x000fe2000001140e */
[C---:B------:R-:W-:Y:S01]  /*13a0*/  VIADD R228, R191.reuse, 0xc8 ;  /* 0x000000c8bfe47836 */ /* 0x040fe20000000000 */
[----:B------:R-:W-:Y:S01]  /*13b0*/  SHF.R.S32.HI R14, RZ, 0x1f, R13 ;  /* 0x0000001fff0e7819 */ /* 0x000fe2000001140d */
[C---:B0-----:R-:W-:Y:S01]  /*13c0*/  VIADD R4, R191.reuse, 0xa8 ;  /* 0x000000a8bf047836 */ /* 0x041fe20000000000 */
[----:B------:R-:W-:Y:S01]  /*13d0*/  SHF.R.S32.HI R13, RZ, 0x1f, R12 ;  /* 0x0000001fff0d7819 */ /* 0x000fe2000001140c */
[C---:B------:R-:W-:Y:S01]  /*13e0*/  VIADD R225, R191.reuse, 0xd8 ;  /* 0x000000d8bfe17836 */ /* 0x040fe20000000000 */
[----:B------:R-:W-:Y:S01]  /*13f0*/  SHF.R.S32.HI R12, RZ, 0x1f, R11 ;  /* 0x0000001fff0c7819 */ /* 0x000fe2000001140b */
[C---:B-1----:R-:W-:Y:S01]  /*1400*/  VIADD R2, R191.reuse, 0xb8 ;  /* 0x000000b8bf027836 */ /* 0x042fe20000000000 */
[----:B------:R-:W-:Y:S01]  /*1410*/  SHF.R.S32.HI R11, RZ, 0x1f, R10 ;  /* 0x0000001fff0b7819 */ /* 0x000fe2000001140a */
[C---:B------:R-:W-:Y:S01]  /*1420*/  VIADD R224, R191.reuse, 0xe0 ;  /* 0x000000e0bfe07836 */ /* 0x040fe20000000000 */
[----:B------:R-:W-:Y:S01]  /*1430*/  SHF.R.S32.HI R10, RZ, 0x1f, R9 ;  /* 0x0000001fff0a7819 */ /* 0x000fe20000011409 */
[C---:B------:R-:W-:Y:S01]  /*1440*/  VIADD R210, R18.reuse, 0x80 ;  /* 0x0000008012d27836 */ /* 0x040fe20000000000 */
[----:B------:R-:W-:Y:S01]  /*1450*/  SHF.R.S32.HI R9, RZ, 0x1f, R8 ;  /* 0x0000001fff097819 */ /* 0x000fe20000011408 */
[----:B------:R-:W-:Y:S01]  /*1460*/  VIADD R211, R18, 0xc0 ;  /* 0x000000c012d37836 */ /* 0x000fe20000000000 */
        /* <DEDUP_REMOVED lines=9> */
[----:B------:R-:W-:Y:S01]  /*1500*/  IMAD.IADD R213, R22, 0x1, R213 ;  /* 0x0000000116d57824 */ /* 0x000fe200078e02d5 */
[----:B------:R-:W-:Y:S01]  /*1510*/  IADD3 R227, R191, 0xd0, RZ ;  /* 0x000000d0bfe37810 */ /* 0x000fe20007ffe0ff */
[----:B------:R-:W-:Y:S01]  /*1520*/  IMAD R208, R208, 0x8, R15 ;  /* 0x00000008d0d07824 */ /* 0x000fe200078e020f */
[----:B------:R-:W-:Y:S01]  /*1530*/  SHF.R.S32.HI R4, RZ, 0x1f, R3 ;  /* 0x0000001fff047819 */ /* 0x000fe20000011403 */
[----:B------:R-:W-:Y:S01]  /*1540*/  ULOP3.LUT UR61, UR5, 0x1, URZ, 0xfc, !UPT ;  /* 0x00000001053d7892 */ /* 0x000fe2000f8efc3f */
[----:B------:R-:W-:-:S02]  /*1550*/  SHF.R.S32.HI R3, RZ, 0x1f, R2 ;  /* 0x0000001fff037819 */ /* 0x000fc40000011402 */
[----:B------:R-:W-:Y:S02]  /*1560*/  SHF.R.S32.HI R2, RZ, 0x1f, R0 ;  /* 0x0000001fff027819 */ /* 0x000fe40000011400 */
[----:B------:R-:W-:Y:S02]  /*1570*/  SHF.R.S32.HI R0, RZ, 0x1f, R228 ;  /* 0x0000001fff007819 */ /* 0x000fe400000114e4 */
[----:B------:R-:W-:Y:S02]  /*1580*/  SHF.R.S32.HI R3, RZ, 0x1f, R227 ;  /* 0x0000001fff037819 */ /* 0x000fe400000114e3 */
[----:B------:R-:W-:Y:S02]  /*1590*/  SHF.R.S32.HI R2, RZ, 0x1f, R225 ;  /* 0x0000001fff027819 */ /* 0x000fe400000114e1 */
[----:B------:R-:W-:Y:S02]  /*15a0*/  SHF.R.S32.HI R0, RZ, 0x1f, R224 ;  /* 0x0000001fff007819 */ /* 0x000fe400000114e0 */
        /* <DEDUP_REMOVED lines=8> */
[----:B------:R-:W-:-:S07]  /*1630*/  SHF.R.S32.HI R0, RZ, 0x1f, R221 ;  /* 0x0000001fff007819 */ /* 0x000fce00000114dd */
.L_x_2025:
[----:B------:R-:W-:Y:S05]  /*1640*/  YIELD ;  /* 0x0000000000007946 */ /* 0x000fea0003800000 */
[----:B------:R-:W-:Y:S01]  /*1650*/  ULDC.64 UR4, c[0x0][0xa28] ;  /* 0x00028a0000047ab9 */ /* 0x000fe20000000a00 */
[----:B0--3--:R-:W0:Y:S01]  /*1660*/  LDC.64 R2, c[0x0][0xa08] ;  /* 0x00028200ff027b82 */ /* 0x009e220000000a00 */
[----:B------:R-:W-:Y:S01]  /*1670*/  ISETP.NE.U32.AND P1, PT, RZ, UR4, PT ;  /* 0x00000004ff007c0c */ /* 0x000fe2000bf25070 */
[----:B-1--4-:R-:W-:Y:S02]  /*1680*/  IMAD.MOV.U32 R9, RZ, RZ, RZ ;  /* 0x000000ffff097224 */ /* 0x012fe400078e00ff */
[----:B-----5:R-:W-:Y:S01]  /*1690*/  IMAD.MOV.U32 R45, RZ, RZ, RZ ;  /* 0x000000ffff2d7224 */ /* 0x020fe200078e00ff */
[----:B------:R-:W-:Y:S01]  /*16a0*/  ISETP.NE.AND.EX P1, PT, RZ, UR5, PT, P1 ;  /* 0x00000005ff007c0c */ /* 0x000fe2000bf25310 */
[----:B------:R-:W-:-:S02]  /*16b0*/  ULDC.64 UR4, c[0x0][0xa18] ;  /* 0x0002860000047ab9 */ /* 0x000fc40000000a00 */
[----:B------:R-:W-:-:S04]  /*16c0*/  ISETP.NE.U32.AND P2, PT, RZ, UR4, PT ;  /* 0x00000004ff007c0c */ /* 0x000fc8000bf45070 */
[----:B------:R-:W-:Y:S01]  /*16d0*/  ISETP.NE.AND.EX P2, PT, RZ, UR5, PT, P2 ;  /* 0x00000005ff007c0c */ /* 0x000fe2000bf45320 */
[----:B------:R-:W-:Y:S02]  /*16e0*/  ULDC.64 UR4, c[0x0][0xa08] ;  /* 0x0002820000047ab9 */ /* 0x000fe40000000a00 */
[----:B------:R-:W-:-:S03]  /*16f0*/  ISETP.NE.U32.AND P0, PT, RZ, UR4, PT ;  /* 0x00000004ff007c0c */ /* 0x000fc6000bf05070 */
[----:B------:R-:W1:Y:S01]  /*1700*/  @P1 LDC.64 R4, c[0x0][0xa28] ;  /* 0x00028a00ff041b82 */ /* 0x000e620000000a00 */
[----:B------:R-:W-:Y:S01]  /*1710*/  ISETP.NE.AND.EX P0, PT, RZ, UR5, PT, P0 ;  /* 0x00000005ff007c0c */ /* 0x000fe2000bf05300 */
[----:B0-----:R-:W-:-:S06]  /*1720*/  IMAD.WIDE R2, R207, 0x4, R2 ;  /* 0x00000004cf027825 */ /* 0x001fcc00078e0202 */
[----:B------:R-:W0:Y:S01]  /*1730*/  @P2 LDC.64 R6, c[0x0][0xa18] ;  /* 0x00028600ff062b82 */ /* 0x000e220000000a00 */
[----:B------:R-:W-:Y:S02]  /*1740*/  ULDC UR4, c[0x0][0x288] ;  /* 0x0000a20000047ab9 */ /* 0x000fe40000000800 */
[----:B------:R-:W-:Y:S01]  /*1750*/  IMAD.U32 R189, RZ, RZ, UR4 ;  /* 0x00000004ffbd7e24 */ /* 0x000fe2000f8e00ff */
[----:B------:R-:W-:Y:S02]  /*1760*/  ULDC.64 UR4, c[0x0][0x418] ;  /* 0x0001060000047ab9 */ /* 0x000fe40000000a00 */
[----:B------:R2:W5:Y:S01]  /*1770*/  @P0 LDG.E R45, desc[UR36][R2.64] ;  /* 0x00000024022d0981 */ /* 0x000562000c1e1900 */
[----:B-1----:R-:W-:-:S05]  /*1780*/  @P1 IMAD.WIDE R4, R207, 0x4, R4 ;  /* 0x00000004cf041825 */ /* 0x002fca00078e0204 */
[----:B------:R2:W5:Y:S01]  /*1790*/  @P1 LDG.E R9, desc[UR36][R4.64] ;  /* 0x0000002404091981 */ /* 0x000562000c1e1900 */
[----:B0-----:R-:W-:-:S05]  /*17a0*/  @P2 IMAD.WIDE R6, R207, 0x4, R6 ;  /* 0x00000004cf062825 */ /* 0x001fca00078e0206 */
[----:B------:R2:W5:Y:S01]  /*17b0*/  @P2 LDG.E R189, desc[UR36][R6.64] ;  /* 0x0000002406bd2981 */ /* 0x000562000c1e1900 */
[----:B------:R-:W-:-:S03]  /*17c0*/  UISETP.NE.U32.AND UP0, UPT, UR4, URZ, UPT ;  /* 0x0000003f0400728c */ /* 0x000fc6000bf05070 */
[----:B------:R-:W-:Y:S01]  /*17d0*/  ULDC UR4, c[0x0][0x424] ;  /* 0x0001090000047ab9 */ /* 0x000fe20000000800 */
[----:B------:R-:W-:-:S03]  /*17e0*/  UISETP.NE.AND.EX UP0, UPT, UR5, URZ, UPT, UP0 ;  /* 0x0000003f0500728c */ /* 0x000fc6000bf05300 */
[----:B------:R-:W-:Y:S01]  /*17f0*/  ULDC UR5, c[0x0][0x2f0] ;  /* 0x0000bc0000057ab9 */ /* 0x000fe20000000800 */
[----:B------:R-:W-:-:S04]  /*1800*/  USEL UR4, UR4, 0x1, UP0 ;  /* 0x0000000104047887 */ /* 0x000fc80008000000 */
[----:B------:R-:W-:-:S03]  /*1810*/  UIMAD UR4, UR4, UR5, URZ ;  /* 0x00000005040472a4 */ /* 0x000fc6000f8e023f */
[----:B------:R-:W-:Y:S02]  /*1820*/  ULDC UR5, c[0x0][0x348] ;  /* 0x0000d20000057ab9 */ /* 0x000fe40000000800 */
[----:B------:R-:W-:Y:S02]  /*1830*/  IMAD.U32 R39, RZ, RZ, UR5 ;  /* 0x00000005ff277e24 */ /* 0x000fe4000f8e00ff */
[----:B------:R-:W-:Y:S01]  /*1840*/  IMAD.U32 R24, RZ, RZ, UR4 ;  /* 0x00000004ff187e24 */ /* 0x000fe2000f8e00ff */
[----:B--2---:R-:W-:Y:S06]  /*1850*/  @P2 BRA `(.L_x_1773) ;  /* 0x0000000000242947 */ /* 0x004fec0003800000 */
        /* <DEDUP_REMOVED lines=9> */
.L_x_1773:
[----:B------:R-:W-:Y:S01]  /*18f0*/  ULDC.64 UR4, c[0x0][0xa20] ;  /* 0x0002880000047ab9 */ /* 0x000fe20000000a00 */
[C---:B------:R-:W-:Y:S01]  /*1900*/  LOP3.LUT R4, R206.reuse, 0xff000000, RZ, 0xc0, !PT ;  /* 0xff000000ce047812 */ /* 0x040fe200078ec0ff */
[----:B------:R-:W-:Y:S01]  /*1910*/  IMAD.MOV.U32 R216, RZ, RZ, R207 ;  /* 0x000000ffffd87224 */ /* 0x000fe200078e00cf */
[----:B------:R-:W-:Y:S02]  /*1920*/  ISETP.NE.U32.AND P1, PT, RZ, UR4, PT ;  /* 0x00000004ff007c0c */ /* 0x000fe4000bf25070 */
[C---:B------:R-:W-:Y:S02]  /*1930*/  LOP3.LUT R0, R206.reuse, 0xff0000, RZ, 0xc0, !PT ;  /* 0x00ff0000ce007812 */ /* 0x040fe400078ec0ff */
[----:B------:R-:W-:Y:S02]  /*1940*/  ISETP.NE.AND.EX P1, PT, RZ, UR5, PT, P1 ;  /* 0x00000005ff007c0c */ /* 0x000fe4000bf25310 */
[----:B------:R-:W-:Y:S02]  /*1950*/  SHF.R.U32.HI R5, RZ, 0x8, R4 ;  /* 0x00000008ff057819 */ /* 0x000fe40000011604 */
[----:B------:R-:W-:-:S02]  /*1960*/  LOP3.LUT R188, R206, 0xffff, RZ, 0xc0, !PT ;  /* 0x0000ffffcebc7812 */ /* 0x000fc400078ec0ff */
[----:B------:R-:W-:-:S07]  /*1970*/  LEA.HI R215, R0, R5, RZ, 0x10 ;  /* 0x0000000500d77211 */ /* 0x000fce00078f80ff */
[----:B------:R-:W-:Y:S05]  /*1980*/  @!P1 BRA `(.L_x_1774) ;  /* 0x0000000000109947 */ /* 0x000fea0003800000 */
[----:B------:R-:W0:Y:S02]  /*1990*/  LDC.64 R24, c[0x0][0xa20] ;  /* 0x00028800ff187b82 */ /* 0x000e240000000a00 */
[----:B0-----:R-:W-:-:S06]  /*19a0*/  IMAD.WIDE R24, R207, 0x4, R24 ;  /* 0x00000004cf187825 */ /* 0x001fcc00078e0218 */
[----:B------:R0:W5:Y:S01]  /*19b0*/  LDG.E R24, desc[UR36][R24.64] ;  /* 0x0000002418187981 */ /* 0x000162000c1e1900 */
[----:B------:R-:W-:Y:S05]  /*19c0*/  BRA `(.L_x_1775) ;  /* 0x0000000000107947 */ /* 0x000fea0003800000 */
.L_x_1774:
[----:B------:R-:W-:Y:S05]  /*19d0*/  @!P0 BRA `(.L_x_1775) ;  /* 0x00000000000c8947 */ /* 0x000fea0003800000 */
[----:B------:R-:W2:Y:S04]  /*19e0*/  LDG.E R5, desc[UR36][R2.64] ;  /* 0x0000002402057981 */ /* 0x000ea8000c1e1900 */
[----:B------:R-:W2:Y:S02]  /*19f0*/  LDG.E R24, desc[UR36][R2.64+0x4] ;  /* 0x0000042402187981 */ /* 0x000ea4000c1e1900 */
[----:B--2---:R-:W-:-:S07]  /*1a00*/  IMAD.IADD R24, R24, 0x1, -R5 ;  /* 0x0000000118187824 */ /* 0x004fce00078e0a05 */
.L_x_1775:
[----:B------:R-:W-:Y:S02]  /*1a10*/  ULDC.64 UR4, c[0x0][0xa10] ;  /* 0x0002840000047ab9 */ /* 0x000fe40000000a00 */
[----:B------:R-:W-:-:S04]  /*1a20*/  ISETP.NE.U32.AND P0, PT, RZ, UR4, PT ;  /* 0x00000004ff007c0c */ /* 0x000fc8000bf05070 */
[----:B------:R-:W-:Y:S01]  /*1a30*/  ISETP.NE.AND.EX P0, PT, RZ, UR5, PT, P0 ;  /* 0x00000005ff007c0c */ /* 0x000fe2000bf05300 */
[----:B------:R-:W-:Y:S02]  /*1a40*/  ULDC.64 UR4, c[0x0][0xa30] ;  /* 0x00028c0000047ab9 */ /* 0x000fe40000000a00 */
[----:B------:R-:W-:-:S04]  /*1a50*/  ISETP.NE.U32.AND P1, PT, RZ, UR4, PT ;  /* 0x00000004ff007c0c */ /* 0x000fc8000bf25070 */
[----:B------:R-:W-:-:S06]  /*1a60*/  ISETP.NE.AND.EX P1, PT, RZ, UR5, PT, P1 ;  /* 0x00000005ff007c0c */ /* 0x000fcc000bf25310 */
[----:B------:R-:W1:Y:S08]  /*1a70*/  @P0 LDC.64 R4, c[0x0][0xa10] ;  /* 0x00028400ff040b82 */ /* 0x000e700000000a00 */
[----:B------:R-:W2:Y:S01]  /*1a80*/  @P1 LDC.64 R2, c[0x0][0xa30] ;  /* 0x00028c00ff021b82 */ /* 0x000ea20000000a00 */
[----:B-1----:R-:W-:-:S05]  /*1a90*/  @P0 IMAD.WIDE R4, R207, 0x4, R4 ;  /* 0x00000004cf040825 */ /* 0x002fca00078e0204 */
[----:B------:R-:W3:Y:S04]  /*1aa0*/  @P0 LDG.E R0, desc[UR36][R4.64] ;  /* 0x0000002404000981 */ /* 0x000ee8000c1e1900 */
[----:B------:R-:W3:Y:S01]  /*1ab0*/  @P0 LDG.E R11, desc[UR36][R4.64+0x4] ;  /* 0x00000424040b0981 */ /* 0x000ee2000c1e1900 */
[----:B--2---:R-:W-:Y:S02]  /*1ac0*/  @P1 IMAD.WIDE R6, R207, 0x4, R2 ;  /* 0x00000004cf061825 */ /* 0x004fe400078e0202 */
[----:B------:R-:W1:Y:S02]  /*1ad0*/  LDC R2, c[0x0][0x448] ;  /* 0x00011200ff027b82 */ /* 0x000e640000000800 */
[----:B-----5:R-:W-:-:S06]  /*1ae0*/  IMAD.MOV.U32 R38, RZ, RZ, R24 ;  /* 0x000000ffff267224 */ /* 0x020fcc00078e0018 */
[----:B------:R2:W5:Y:S01]  /*1af0*/  @P1 LDG.E R38, desc[UR36][R6.64] ;  /* 0x0000002406261981 */ /* 0x000562000c1e1900 */
[----:B------:R-:W-:Y:S02]  /*1b00*/  IMAD.SHL.U32 R201, R205, 0x80, RZ ;  /* 0x00000080cdc97824 */ /* 0x000fe400078e00ff */
[----:B------:R-:W-:Y:S01]  /*1b10*/  IMAD.IADD R10, R24, 0x1, -R9 ;  /* 0x00000001180a7824 */ /* 0x000fe200078e0a09 */
[----:B-1----:R-:W-:Y:S02]  /*1b20*/  ISETP.NE.AND P1, PT, R2, 0x1, PT ;  /* 0x000000010200780c */ /* 0x002fe40003f25270 */
[----:B------:R-:W1:Y:S11]  /*1b30*/  LDC.64 R2, c[0x0][0x9e0] ;  /* 0x00027800ff027b82 */ /* 0x000e760000000a00 */
[----:B------:R-:W4:Y:S08]  /*1b40*/  @P1 LDC R13, c[0x0][0x44c] ;  /* 0x00011300ff0d1b82 */ /* 0x000f300000000800 */
[----:B------:R-:W0:Y:S01]  /*1b50*/  @P1 LDC R8, c[0x0][0x450] ;  /* 0x00011400ff081b82 */ /* 0x000e220000000800 */
[----:B-1----:R-:W-:Y:S01]  /*1b60*/  ISETP.GE.AND P2, PT, R3, 0x1, PT ;  /* 0x000000010300780c */ /* 0x002fe20003f46270 */
[----:B---3--:R-:W-:-:S02]  /*1b70*/  @P0 IMAD.IADD R39, R11, 0x1, -R0 ;  /* 0x000000010b270824 */ /* 0x008fc400078e0a00 */
[----:B------:R-:W-:Y:S02]  /*1b80*/  VIADD R0, R201, 0x7f ;  /* 0x0000007fc9007836 */ /* 0x000fe40000000000 */
[----:B------:R-:W-:Y:S02]  /*1b90*/  IMAD.IADD R192, R10, 0x1, R39 ;  /* 0x000000010ac07824 */ /* 0x000fe400078e0227 */
[----:B----4-:R-:W-:-:S03]  /*1ba0*/  @P1 IMAD.HI.U32 R5, R0, R13, RZ ;  /* 0x0000000d00051227 */ /* 0x010fc600078e00ff */
[C---:B--2---:R-:W-:Y:S01]  /*1bb0*/  IADD3 R7, R192.reuse, 0x1, -R189 ;  /* 0x00000001c0077810 */ /* 0x044fe20007ffe8bd */
[----:B------:R-:W-:Y:S01]  /*1bc0*/  IMAD.MOV.U32 R4, RZ, RZ, R0 ;  /* 0x000000ffff047224 */ /* 0x000fe200078e0000 */
[----:B0-----:R-:W-:Y:S01]  /*1bd0*/  @P1 SHF.R.U32.HI R4, RZ, R8, R5 ;  /* 0x00000008ff041219 */ /* 0x001fe20000011605 */
[----:B------:R-:W-:-:S04]  /*1be0*/  VIADD R0, R192, 0x3f ;  /* 0x0000003fc0007836 */ /* 0x000fc80000000000 */
[----:B------:R-:W-:Y:S01]  /*1bf0*/  IMAD.IADD R7, R7, 0x1, R4 ;  /* 0x0000000107077824 */ /* 0x000fe200078e0204 */
[----:B------:R-:W-:-:S04]  /*1c00*/  SHF.R.S32.HI R5, RZ, 0x1f, R0 ;  /* 0x0000001fff057819 */ /* 0x000fc80000011400 */
[----:B------:R-:W-:Y:S02]  /*1c10*/  LEA.HI R5, R5, R0, RZ, 0x6 ;  /* 0x0000000005057211 */ /* 0x000fe400078f30ff */
[----:B------:R-:W-:Y:S02]  /*1c20*/  IADD3 R2, R7, R2, RZ ;  /* 0x0000000207027210 */ /* 0x000fe40007ffe0ff */
[----:B------:R-:W-:Y:S01]  /*1c30*/  SHF.R.S32.HI R42, RZ, 0x6, R5 ;  /* 0x00000006ff2a7819 */ /* 0x000fe20000011405 */
[----:B------:R-:W-:Y:S06]  /*1c40*/  @!P2 BRA `(.L_x_1776) ;  /* 0x000000000048a947 */ /* 0x000fec0003800000 */
[C---:B------:R-:W-:Y:S01]  /*1c50*/  ISETP.GT.AND P0, PT, R7.reuse, RZ, PT ;  /* 0x000000ff0700720c */ /* 0x040fe20003f04270 */
[----:B------:R-:W-:Y:S01]  /*1c60*/  BSSY B0, `(.L_x_1777) ;  /* 0x000000e000007945 */ /* 0x000fe20003800000 */
[----:B------:R-:W-:-:S11]  /*1c70*/  VIADD R0, R7, 0xffffffff ;  /* 0xffffffff07007836 */ /* 0x000fd60000000000 */
[----:B------:R-:W-:Y:S05]  /*1c80*/  @P0 BRA `(.L_x_1778) ;  /* 0x00000000001c0947 */ /* 0x000fea0003800000 */
[----:B------:R-:W-:Y:S01]  /*1c90*/  ISETP.NE.AND P0, PT, R3, 0x1, PT ;  /* 0x000000010300780c */ /* 0x000fe20003f05270 */
[----:B------:R-:W-:-:S12]  /*1ca0*/  IMAD.MOV R7, RZ, RZ, -R7 ;  /* 0x000000ffff077224 */ /* 0x000fd800078e0a07 */
[----:B------:R-:W0:Y:S02]  /*1cb0*/  @P0 LDC.64 R4, c[0x0][0x9e8] ;  /* 0x00027a00ff040b82 */ /* 0x000e240000000a00 */
[----:B0-----:R-:W-:-:S05]  /*1cc0*/  @P0 IMAD.HI.U32 R4, R7, R4, RZ ;  /* 0x0000000407040227 */ /* 0x001fca00078e00ff */
[----:B------:R-:W-:-:S04]  /*1cd0*/  @P0 SHF.R.U32.HI R7, RZ, R5, R4 ;  /* 0x00000005ff070219 */ /* 0x000fc80000011604 */
[----:B------:R-:W-:Y:S01]  /*1ce0*/  LOP3.LUT R0, RZ, R7, RZ, 0x33, !PT ;  /* 0x00000007ff007212 */ /* 0x000fe200078e33ff */
[----:B------:R-:W-:Y:S06]  /*1cf0*/  BRA `(.L_x_1779) ;  /* 0x0000000000107947 */ /* 0x000fec0003800000 */
.L_x_1778:
[----:B------:R-:W-:-:S13]  /*1d00*/  ISETP.NE.AND P0, PT, R3, 0x1, PT ;  /* 0x000000010300780c */ /* 0x000fda0003f05270 */
[----:B------:R-:W0:Y:S02]  /*1d10*/  @P0 LDC.64 R4, c[0x0][0x9e8] ;  /* 0x00027a00ff040b82 */ /* 0x000e240000000a00 */
[----:B0-----:R-:W-:-:S05]  /*1d20*/  @P0 IMAD.HI.U32 R4, R0, R4, RZ ;  /* 0x0000000400040227 */ /* 0x001fca00078e00ff */
[----:B------:R-:W-:-:S07]  /*1d30*/  @P0 SHF.R.U32.HI R0, RZ, R5, R4 ;  /* 0x00000005ff000219 */ /* 0x000fce0000011604 */
.L_x_1779:
[----:B------:R-:W-:Y:S05]  /*1d40*/  BSYNC B0 ;  /* 0x0000000000007941 */ /* 0x000fea0003800000 */
.L_x_1777:
[----:B------:R-:W-:-:S05]  /*1d50*/  IMAD R5, R0, R3, R3 ;  /* 0x0000000300057224 */ /* 0x000fca00078e0203 */
[----:B------:R-:W-:-:S07]  /*1d60*/  VIMNMX R2, R2, R5, PT ;  /* 0x0000000502027248 */ /* 0x000fce0003fe0100 */
.L_x_1776:
[----:B------:R-:W0:Y:S01]  /*1d70*/  @P1 LDC R4, c[0x0][0x44c] ;  /* 0x00011300ff041b82 */ /* 0x000e220000000800 */
[----:B------:R-:W-:Y:S01]  /*1d80*/  VIADD R2, R2, 0x3f ;  /* 0x0000003f02027836 */ /* 0x000fe20000000000 */
[----:B------:R-:W-:Y:S01]  /*1d90*/  ULDC UR4, c[0x0][0x9dc] ;  /* 0x0002770000047ab9 */ /* 0x000fe20000000800 */
[----:B------:R-:W-:Y:S02]  /*1da0*/  IMAD.MOV.U32 R0, RZ, RZ, R201 ;  /* 0x000000ffff007224 */ /* 0x000fe400078e00c9 */
[----:B------:R-:W-:Y:S01]  /*1db0*/  IMAD.IADD R161, R192, 0x1, -R189 ;  /* 0x00000001c0a17824 */ /* 0x000fe200078e0abd */
[----:B------:R-:W-:Y:S02]  /*1dc0*/  SHF.R.S32.HI R5, RZ, 0x1f, R2 ;  /* 0x0000001fff057819 */ /* 0x000fe40000011402 */
[----:B------:R-:W1:Y:S02]  /*1dd0*/  @P1 LDC R7, c[0x0][0x450] ;  /* 0x00011400ff071b82 */ /* 0x000e640000000800 */
[----:B------:R-:W-:-:S04]  /*1de0*/  LEA.HI R5, R5, R2, RZ, 0x6 ;  /* 0x0000000205057211 */ /* 0x000fc800078f30ff */
[----:B------:R-:W-:-:S04]  /*1df0*/  SHF.R.S32.HI R5, RZ, 0x6, R5 ;  /* 0x00000006ff057819 */ /* 0x000fc80000011405 */
[----:B------:R-:W-:Y:S01]  /*1e00*/  VIMNMX R6, R42, R5, PT ;  /* 0x000000052a067248 */ /* 0x000fe20003fe0100 */
[----:B0-----:R-:W-:-:S05]  /*1e10*/  @P1 IMAD.HI.U32 R4, R201, R4, RZ ;  /* 0x00000004c9041227 */ /* 0x001fca00078e00ff */
[----:B-1----:R-:W-:-:S05]  /*1e20*/  @P1 SHF.R.U32.HI R0, RZ, R7, R4 ;  /* 0x00000007ff001219 */ /* 0x002fca0000011604 */
[----:B------:R-:W-:-:S04]  /*1e30*/  IMAD.IADD R0, R161, 0x1, R0 ;  /* 0x00000001a1007824 */ /* 0x000fc800078e0200 */
[----:B------:R-:W-:Y:S01]  /*1e40*/  VIADD R2, R0, -UR4 ;  /* 0x8000000400027c36 */ /* 0x000fe20008000000 */
[----:B------:R-:W-:Y:S06]  /*1e50*/  @!P2 BRA `(.L_x_1780) ;  /* 0x000000000044a947 */ /* 0x000fec0003800000 */
[----:B------:R-:W-:Y:S01]  /*1e60*/  ISETP.GT.AND P0, PT, R0, -0x1, PT ;  /* 0xffffffff0000780c */ /* 0x000fe20003f04270 */
[----:B------:R-:W-:-:S12]  /*1e70*/  BSSY B0, `(.L_x_1781) ;  /* 0x000000d000007945 */ /* 0x000fd80003800000 */
[----:B------:R-:W-:Y:S05]  /*1e80*/  @P0 BRA `(.L_x_1782) ;  /* 0x00000000001c0947 */ /* 0x000fea0003800000 */
[----:B------:R-:W-:Y:S02]  /*1e90*/  ISETP.NE.AND P0, PT, R3, 0x1, PT ;  /* 0x000000010300780c */ /* 0x000fe40003f05270 */
[----:B------:R-:W-:-:S11]  /*1ea0*/  LOP3.LUT R7, RZ, R0, RZ, 0x33, !PT ;  /* 0x00000000ff077212 */ /* 0x000fd600078e33ff */
[----:B------:R-:W0:Y:S02]  /*1eb0*/  @P0 LDC.64 R4, c[0x0][0x9e8] ;  /* 0x00027a00ff040b82 */ /* 0x000e240000000a00 */
[----:B0-----:R-:W-:-:S05]  /*1ec0*/  @P0 IMAD.HI.U32 R4, R7, R4, RZ ;  /* 0x0000000407040227 */ /* 0x001fca00078e00ff */
[----:B------:R-:W-:-:S04]  /*1ed0*/  @P0 SHF.R.U32.HI R7, RZ, R5, R4 ;  /* 0x00000005ff070219 */ /* 0x000fc80000011604 */
[----:B------:R-:W-:Y:S01]  /*1ee0*/  LOP3.LUT R0, RZ, R7, RZ, 0x33, !PT ;  /* 0x00000007ff007212 */ /* 0x000fe200078e33ff */
[----:B------:R-:W-:Y:S06]  /*1ef0*/  BRA `(.L_x_1783) ;  /* 0x0000000000107947 */ /* 0x000fec0003800000 */
.L_x_1782:
[----:B------:R-:W-:-:S13]  /*1f00*/  ISETP.NE.AND P0, PT, R3, 0x1, PT ;  /* 0x000000010300780c */ /* 0x000fda0003f05270 */
[----:B------:R-:W0:Y:S02]  /*1f10*/  @P0 LDC.64 R4, c[0x0][0x9e8] ;  /* 0x00027a00ff040b82 */ /* 0x000e240000000a00 */
[----:B0-----:R-:W-:-:S05]  /*1f20*/  @P0 IMAD.HI.U32 R4, R0, R4, RZ ;  /* 0x0000000400040227 */ /* 0x001fca00078e00ff */
[----:B------:R-:W-:-:S07]  /*1f30*/  @P0 SHF.R.U32.HI R0, RZ, R5, R4 ;  /* 0x00000005ff000219 */ /* 0x000fce0000011604 */
.L_x_1783:
[----:B------:R-:W-:Y:S05]  /*1f40*/  BSYNC B0 ;  /* 0x0000000000007941 */ /* 0x000fea0003800000 */
.L_x_1781:
[----:B------:R-:W-:-:S05]  /*1f50*/  IMAD R3, R0, R3, RZ ;  /* 0x0000000300037224 */ /* 0x000fca00078e02ff */
[----:B------:R-:W-:-:S07]  /*1f60*/  VIMNMX R2, R2, R3, !PT ;  /* 0x0000000302027248 */ /* 0x000fce0007fe0100 */
.L_x_1780:
[----:B------:R-:W-:Y:S01]  /*1f70*/  SHF.R.S32.HI R3, RZ, 0x1f, R2 ;  /* 0x0000001fff037819 */ /* 0x000fe20000011402 */
[----:B------:R-:W-:Y:S01]  /*1f80*/  BSSY B0, `(.L_x_1784) ;  /* 0x0000027000007945 */ /* 0x000fe20003800000 */
[----:B------:R-:W-:Y:S02]  /*1f90*/  LOP3.LUT R220, R215, 0xff, RZ, 0xc0, !PT ;  /* 0x000000ffd7dc7812 */ /* 0x000fe400078ec0ff */
[----:B------:R-:W-:Y:S02]  /*1fa0*/  LEA.HI R3, R3, R2, RZ, 0x6 ;  /* 0x0000000203037211 */ /* 0x000fe400078f30ff */
[----:B------:R-:W-:Y:S02]  /*1fb0*/  SHF.R.U32.HI R215, RZ, 0x10, R215 ;  /* 0x00000010ffd77819 */ /* 0x000fe400000116d7 */
[----:B------:R-:W-:-:S04]  /*1fc0*/  SHF.R.S32.HI R3, RZ, 0x6, R3 ;  /* 0x00000006ff037819 */ /* 0x000fc80000011403 */
[----:B------:R-:W-:Y:S01]  /*1fd0*/  VIMNMX R9, RZ, R3, !PT ;  /* 0x00000003ff097248 */ /* 0x000fe20007fe0100 */
[----:B------:R-:W-:-:S03]  /*1fe0*/  IMAD.MOV.U32 R3, RZ, RZ, RZ ;  /* 0x000000ffff037224 */ /* 0x000fc600078e00ff */
[----:B------:R-:W-:-:S13]  /*1ff0*/  ISETP.GT.AND P0, PT, R6, R9, PT ;  /* 0x000000090600720c */ /* 0x000fda0003f04270 */
[----:B------:R-:W-:Y:S05]  /*2000*/  @!P0 BRA `(.L_x_1785) ;  /* 0x0000000000788947 */ /* 0x000fea0003800000 */
[----:B------:R-:W-:Y:S01]  /*2010*/  ISETP.NE.AND P0, PT, R215, RZ, PT ;  /* 0x000000ffd700720c */ /* 0x000fe20003f05270 */
[----:B------:R-:W-:-:S03]  /*2020*/  ULDC UR4, c[0x0][0x9f0] ;  /* 0x00027c0000047ab9 */ /* 0x000fc60000000800 */
[----:B------:R-:W-:-:S04]  /*2030*/  SEL R11, R215, UR4, P0 ;  /* 0x00000004d70b7c07 */ /* 0x000fc80008000000 */
[-C--:B------:R-:W-:Y:S02]  /*2040*/  IABS R5, R11.reuse ;  /* 0x0000000b00057213 */ /* 0x080fe40000000000 */
[----:B------:R-:W-:Y:S02]  /*2050*/  IADD3 R0, R11, -0x1, R6 ;  /* 0xffffffff0b007810 */ /* 0x000fe40007ffe006 */
[----:B------:R-:W0:Y:S01]  /*2060*/  I2F.RP R4, R5 ;  /* 0x0000000500047306 */ /* 0x000e220000209400 */
[----:B------:R-:W-:Y:S02]  /*2070*/  IABS R12, R11 ;  /* 0x0000000b000c7213 */ /* 0x000fe40000000000 */
[----:B------:R-:W-:-:S05]  /*2080*/  IMAD.IADD R0, R0, 0x1, -R9 ;  /* 0x0000000100007824 */ /* 0x000fca00078e0a09 */
[----:B0-----:R-:W0:Y:S02]  /*2090*/  MUFU.RCP R4, R4 ;  /* 0x0000000400047308 */ /* 0x001e240000001000 */
[----:B0-----:R-:W-:Y:S02]  /*20a0*/  VIADD R2, R4, 0xffffffe ;  /* 0x0ffffffe04027836 */ /* 0x001fe40000000000 */
[----:B------:R-:W-:-:S04]  /*20b0*/  IMAD.MOV R4, RZ, RZ, -R12 ;  /* 0x000000ffff047224 */ /* 0x000fc800078e0a0c */
[----:B------:R0:W1:Y:S02]  /*20c0*/  F2I.FTZ.U32.TRUNC.NTZ R3, R2 ;  /* 0x0000000200037305 */ /* 0x000064000021f000 */
[----:B0-----:R-:W-:Y:S02]  /*20d0*/  IMAD.MOV.U32 R2, RZ, RZ, RZ ;  /* 0x000000ffff027224 */ /* 0x001fe400078e00ff */
[----:B-1----:R-:W-:-:S04]  /*20e0*/  IMAD.MOV R8, RZ, RZ, -R3 ;  /* 0x000000ffff087224 */ /* 0x002fc800078e0a03 */
[----:B------:R-:W-:Y:S01]  /*20f0*/  IMAD R7, R8, R5, RZ ;  /* 0x0000000508077224 */ /* 0x000fe200078e02ff */
[----:B------:R-:W-:Y:S02]  /*2100*/  IABS R8, R0 ;  /* 0x0000000000087213 */ /* 0x000fe40000000000 */
[----:B------:R-:W-:Y:S01]  /*2110*/  LOP3.LUT R0, R0, R11, RZ, 0x3c, !PT ;  /* 0x0000000b00007212 */ /* 0x000fe200078e3cff */
[----:B------:R-:W-:-:S03]  /*2120*/  IMAD.HI.U32 R3, R3, R7, R2 ;  /* 0x0000000703037227 */ /* 0x000fc600078e0002 */
[----:B------:R-:W-:Y:S01]  /*2130*/  ISETP.GE.AND P2, PT, R0, RZ, PT ;  /* 0x000000ff0000720c */ /* 0x000fe20003f46270 */
[----:B------:R-:W-:-:S04]  /*2140*/  IMAD.MOV.U32 R2, RZ, RZ, R8 ;  /* 0x000000ffff027224 */ /* 0x000fc800078e0008 */
        /* <DEDUP_REMOVED lines=9> */
[----:B------:R-:W-:-:S07]  /*21e0*/  @!P1 LOP3.LUT R3, RZ, R11, RZ, 0x33, !PT ;  /* 0x0000000bff039212 */ /* 0x000fce00078e33ff */
.L_x_1785:
[----:B------:R-:W-:Y:S05]  /*21f0*/  BSYNC B0 ;  /* 0x0000000000007941 */ /* 0x000fea0003800000 */
.L_x_1784:
[----:B------:R-:W-:-:S05]  /*2200*/  IMAD R0, R220, R3, R9 ;  /* 0x00000003dc007224 */ /* 0x000fca00078e0209 */
[C---:B------:R-:W-:Y:S01]  /*2210*/  VIADDMNMX R3, R0.reuse, R3, R6, PT ;  /* 0x0000000300037246 */ /* 0x040fe20003800106 */
[----:B------:R-:W-:-:S04]  /*2220*/  IMAD R0, R0, 0x40, -R10 ;  /* 0x0000004000007824 */ /* 0x000fc800078e0a0a */
[----:B------:R-:W-:Y:S01]  /*2230*/  IMAD R2, R3, 0x40, -R10 ;  /* 0x0000004003027824 */ /* 0x000fe200078e0a0a */
[----:B------:R-:W-:-:S04]  /*2240*/  VIMNMX R0, RZ, R0, !PT ;  /* 0x00000000ff007248 */ /* 0x000fc80007fe0100 */
[----:B------:R-:W-:Y:S02]  /*2250*/  VIMNMX R3, R2, R39, PT ;  /* 0x0000002702037248 */ /* 0x000fe40003fe0100 */
[----:B------:R-:W-:Y:S02]  /*2260*/  SHF.R.U32.HI R44, RZ, 0x6, R0 ;  /* 0x00000006ff2c7819 */ /* 0x000fe40000011600 */
[----:B------:R-:W-:-:S03]  /*2270*/  ISETP.GT.AND P0, PT, R3, R0, PT ;  /* 0x000000000300720c */ /* 0x000fc60003f04270 */
[----:B------:R-:W-:-:S10]  /*2280*/  IMAD.MOV.U32 R43, RZ, RZ, R44 ;  /* 0x000000ffff2b7224 */ /* 0x000fd400078e002c */
        /* <DEDUP_REMOVED lines=18> */
[----:B------:R-:W-:Y:S02]  /*23b0*/  IMAD.U32 R6, RZ, RZ, UR4 ;  /* 0x00000004ff067e24 */ /* 0x000fe4000f8e00ff */
        /* <DEDUP_REMOVED lines=8> */
.L_x_1788:
[----:B------:R-:W-:Y:S05]  /*2440*/  BSYNC B6 ;  /* 0x0000000000067941 */ /* 0x000fea0003800000 */
.L_x_1787:
[----:B------:R-:W-:Y:S01]  /*2450*/  VIADD R0, R22, 0x10000 ;  /* 0x0001000016007836 */ /* 0x000fe20000000000 */
[----:B------:R-:W-:Y:S04]  /*2460*/  BSSY B6, `(.L_x_1789) ;  /* 0x0000013000067945 */ /* 0x000fe80003800000 */
        /* <DEDUP_REMOVED lines=18> */
.L_x_1790:
[----:B------:R-:W-:Y:S05]  /*2590*/  BSYNC B6 ;  /* 0x0000000000067941 */ /* 0x000fea0003800000 */
.L_x_1789:
[----:B------:R-:W-:Y:S01]  /*25a0*/  ULDC.64 UR4, c[0x0][0x9f8] ;  /* 0x00027e0000047ab9 */ /* 0x000fe20000000a00 */
[----:B------:R-:W-:Y:S01]  /*25b0*/  IMAD.MOV.U32 R0, RZ, RZ, R207 ;  /* 0x000000ffff007224 */ /* 0x000fe200078e00cf */
[----:B------:R-:W-:Y:S01]  /*25c0*/  ISETP.NE.U32.AND P0, PT, RZ, UR4, PT ;  /* 0x00000004ff007c0c */ /* 0x000fe2000bf05070 */
[----:B------:R-:W0:Y:S01]  /*25d0*/  S2R R25, SR_TID.X ;  /* 0x0000000000197919 */ /* 0x000e220000002100 */
[----:B------:R-:W1:Y:S02]  /*25e0*/  LDC.64 R6, c[0x0][0x3f8] ;  /* 0x0000fe00ff067b82 */ /* 0x000e640000000a00 */
[----:B------:R-:W-:-:S06]  /*25f0*/  ISETP.NE.AND.EX P0, PT, RZ, UR5, PT, P0 ;  /* 0x00000005ff007c0c */ /* 0x000fcc000bf05300 */
[----:B------:R-:W2:Y:S08]  /*2600*/  LDC R57, c[0x0][0x3f4] ;  /* 0x0000fd00ff397b82 */ /* 0x000eb00000000800 */
[----:B------:R-:W3:Y:S08]  /*2610*/  @P0 LDC.64 R2, c[0x0][0x9f8] ;  /* 0x00027e00ff020b82 */ /* 0x000ef00000000a00 */
[----:B------:R-:W4:Y:S01]  /*2620*/  LDC.64 R4, c[0x0][0x408] ;  /* 0x00010200ff047b82 */ /* 0x000f220000000a00 */
[----:B---3--:R-:W-:-:S05]  /*2630*/  @P0 IMAD.WIDE R2, R207, 0x4, R2 ;  /* 0x00000004cf020825 */ /* 0x008fca00078e0202 */
[----:B------:R3:W3:Y:S01]  /*2640*/  @P0 LDG.E R0, desc[UR36][R2.64] ;  /* 0x0000002402000981 */ /* 0x0006e2000c1e1900 */
[----:B0-----:R-:W-:Y:S01]  /*2650*/  VIADD R10, R25, 0xffffff80 ;  /* 0xffffff80190a7836 */ /* 0x001fe20000000000 */
[----:B------:R-:W-:Y:S01]  /*2660*/  SHF.R.S32.HI R9, RZ, 0x1f, R187 ;  /* 0x0000001fff097819 */ /* 0x000fe200000114bb */
[----:B----4-:R-:W-:Y:S01]  /*2670*/  IMAD.WIDE.U32 R36, R187, R4, R18 ;  /* 0x00000004bb247225 */ /* 0x010fe200078e0012 */
[----:B------:R-:W-:Y:S02]  /*2680*/  SHF.R.U32.HI R14, RZ, 0x7, R25 ;  /* 0x00000007ff0e7819 */ /* 0x000fe40000011619 */
[----:B------:R-:W-:Y:S01]  /*2690*/  SHF.R.S32.HI R11, RZ, 0x1f, R10 ;  /* 0x0000001fff0b7819 */ /* 0x000fe2000001140a */
[----:B-1----:R-:W-:Y:S01]  /*26a0*/  IMAD R8, R9, R6, RZ ;  /* 0x0000000609087224 */ /* 0x002fe200078e02ff */
[----:B------:R-:W-:Y:S01]  /*26b0*/  ISETP.NE.AND P6, PT, R14, 0x1, PT ;  /* 0x000000010e00780c */ /* 0x000fe20003fc5270 */
[----:B------:R-:W-:Y:S01]  /*26c0*/  IMAD.WIDE.U32 R40, R187, R4, R16 ;  /* 0x00000004bb287225 */ /* 0x000fe200078e0010 */
[----:B--2---:R-:W-:-:S02]  /*26d0*/  ISETP.GE.AND P0, PT, R16, R57, PT ;  /* 0x000000391000720c */ /* 0x004fc40003f06270 */
[----:B------:R-:W-:Y:S01]  /*26e0*/  LEA.HI R12, R11, R10, RZ, 0x3 ;  /* 0x0000000a0b0c7211 */ /* 0x000fe200078f18ff */
[----:B------:R-:W-:Y:S01]  /*26f0*/  IMAD R11, R187, R7, R8 ;  /* 0x00000007bb0b7224 */ /* 0x000fe200078e0208 */
[----:B------:R-:W-:Y:S01]  /*2700*/  SHF.R.U32.HI R27, RZ, 0x3, R202 ;  /* 0x00000003ff1b7819 */ /* 0x000fe200000116ca */
[----:B------:R-:W-:Y:S01]  /*2710*/  IMAD R8, R9, R4, RZ ;  /* 0x0000000409087224 */ /* 0x000fe200078e02ff */
[----:B------:R-:W-:Y:S01]  /*2720*/  SEL R9, R57, RZ, P0 ;  /* 0x000000ff39097207 */ /* 0x000fe20000000000 */
[CC--:B---3--:R-:W-:Y:S01]  /*2730*/  IMAD.WIDE.U32 R2, R187.reuse, R6.reuse, R18 ;  /* 0x00000006bb027225 */ /* 0x0c8fe200078e0012 */
[----:B------:R-:W-:Y:S02]  /*2740*/  LOP3.LUT R15, R12, 0xfffffff8, RZ, 0xc0, !PT ;  /* 0xfffffff80c0f7812 */ /* 0x000fe400078ec0ff */
[----:B------:R-:W-:Y:S01]  /*2750*/  SHF.R.U32.HI R26, RZ, 0x3, R209 ;  /* 0x00000003ff1a7819 */ /* 0x000fe200000116d1 */
[----:B------:R-:W-:Y:S01]  /*2760*/  IMAD.IADD R9, R16, 0x1, R9 ;  /* 0x0000000110097824 */ /* 0x000fe200078e0209 */
[----:B------:R-:W-:Y:S05]  /*2770*/  @!P6 WARPSYNC.ALL ;  /* 0x000000000000e948 */ /* 0x000fea0003800000 */
[C---:B------:R-:W-:Y:S01]  /*2780*/  IMAD R13, R187.reuse, R5, R8 ;  /* 0x00000005bb0d7224 */ /* 0x040fe200078e0208 */
[----:B------:R-:W-:Y:S01]  /*2790*/  SHF.R.S32.HI R8, RZ, 0x1f, R9 ;  /* 0x0000001fff087819 */ /* 0x000fe20000011409 */
[-C--:B------:R-:W-:Y:S01]  /*27a0*/  IMAD.WIDE.U32 R20, R187, R6.reuse, R16 ;  /* 0x00000006bb147225 */ /* 0x080fe200078e0010 */
[----:B------:R-:W-:Y:S01]  /*27b0*/  IADD3 R58, R10, -R15, RZ ;  /* 0x8000000f0a3a7210 */ /* 0x000fe20007ffe0ff */
[----:B------:R-:W-:Y:S01]  /*27c0*/  ULDC UR4, c[0x0][0x2f4] ;  /* 0x0000bd0000047ab9 */ /* 0x000fe20000000800 */
[CC--:B------:R-:W-:Y:S01]  /*27d0*/  LEA.HI R10, R8.reuse, R9.reuse, RZ, 0x7 ;  /* 0x00000009080a7211 */ /* 0x0c0fe200078f38ff */
[----:B------:R-:W-:Y:S01]  /*27e0*/  IMAD.IADD R37, R37, 0x1, R13 ;  /* 0x0000000125257824 */ /* 0x000fe200078e020d */
[----:B------:R-:W-:Y:S01]  /*27f0*/  LEA.HI R8, R8, R9, RZ, 0x4 ;  /* 0x0000000908087211 */ /* 0x000fe200078f20ff */
[----:B------:R-:W-:Y:S01]  /*2800*/  IMAD.IADD R41, R13, 0x1, R41 ;  /* 0x000000010d297824 */ /* 0x000fe200078e0229 */
[----:B-----5:R-:W-:Y:S01]  /*2810*/  SHF.R.S32.HI R13, RZ, 0x1f, R38 ;  /* 0x0000001fff0d7819 */ /* 0x020fe20000011426 */
[----:B------:R-:W-:Y:S01]  /*2820*/  IMAD.IADD R3, R3, 0x1, R11 ;  /* 0x0000000103037824 */ /* 0x000fe200078e020b */
[--C-:B------:R-:W-:Y:S01]  /*2830*/  LOP3.LUT R9, R202, 0x70, R8.reuse, 0xf8, !PT ;  /* 0x00000070ca097812 */ /* 0x100fe200078ef808 */
[----:B------:R-:W-:Y:S01]  /*2840*/  IMAD.IADD R21, R11, 0x1, R21 ;  /* 0x000000010b157824 */ /* 0x000fe200078e0215 */
[----:B------:R-:W-:Y:S01]  /*2850*/  LOP3.LUT R11, R209, 0x70, R8, 0xf8, !PT ;  /* 0x00000070d10b7812 */ /* 0x000fe200078ef808 */
[----:B------:R-:W-:Y:S01]  /*2860*/  IMAD.SHL.U32 R10, R10, 0x40, RZ ;  /* 0x000000400a0a7824 */ /* 0x000fe200078e00ff */
[----:B------:R-:W-:Y:S01]  /*2870*/  LOP3.LUT R9, R9, R27, RZ, 0x3c, !PT ;  /* 0x0000001b09097212 */ /* 0x000fe200078e3cff */
[----:B------:R-:W-:Y:S01]  /*2880*/  IMAD R12, R13, R6, RZ ;  /* 0x000000060d0c7224 */ /* 0x000fe200078e02ff */
[----:B------:R-:W-:Y:S01]  /*2890*/  LOP3.LUT R11, R11, R26, RZ, 0x3c, !PT ;  /* 0x0000001a0b0b7212 */ /* 0x000fe200078e3cff */
[----:B------:R-:W-:Y:S01]  /*28a0*/  IMAD R13, R13, R4, RZ ;  /* 0x000000040d0d7224 */ /* 0x000fe200078e02ff */
[----:B------:R-:W-:Y:S01]  /*28b0*/  LOP3.LUT R10, R10, 0xffffe000, RZ, 0xc0, !PT ;  /* 0xffffe0000a0a7812 */ /* 0x000fe200078ec0ff */
[----:B------:R-:W-:Y:S01]  /*28c0*/  IMAD R61, R38, R7, R12 ;  /* 0x00000007263d7224 */ /* 0x000fe200078e020c */
[----:B------:R-:W-:Y:S01]  /*28d0*/  LOP3.LUT R62, R8, 0xfffffff0, RZ, 0xc0, !PT ;  /* 0xfffffff0083e7812 */ /* 0x000fe200078ec0ff */
[----:B------:R-:W-:Y:S01]  /*28e0*/  IMAD.WIDE.U32 R2, R38, R6, R2 ;  /* 0x0000000626027225 */ /* 0x000fe200078e0002 */
[----:B------:R-:W-:-:S02]  /*28f0*/  IADD3 R46, R9, R10, R203 ;  /* 0x0000000a092e7210 */ /* 0x000fc40007ffe0cb */
[----:B------:R-:W-:Y:S01]  /*2900*/  IADD3 R47, R11, R10, R212 ;  /* 0x0000000a0b2f7210 */ /* 0x000fe20007ffe0d4 */
[----:B------:R-:W-:Y:S01]  /*2910*/  IMAD.WIDE.U32 R20, R38, R6, R20 ;  /* 0x0000000626147225 */ /* 0x000fe200078e0014 */
[C-C-:B------:R-:W-:Y:S02]  /*2920*/  SHF.L.U64.HI R48, R6.reuse, 0x6, R7.reuse ;  /* 0x0000000606307819 */ /* 0x140fe40000010207 */
[----:B------:R-:W-:Y:S01]  /*2930*/  SHF.L.U64.HI R49, R6, 0x5, R7 ;  /* 0x0000000506317819 */ /* 0x000fe20000010207 */
[----:B------:R-:W-:Y:S01]  /*2940*/  IMAD R13, R38, R5, R13 ;  /* 0x00000005260d7224 */ /* 0x000fe200078e020d */
[----:B------:R-:W-:Y:S01]  /*2950*/  SHF.L.U64.HI R52, R4, 0x6, R5 ;  /* 0x0000000604347819 */ /* 0x000fe20000010205 */
[-C--:B------:R-:W-:Y:S01]  /*2960*/  IMAD.WIDE.U32 R36, R38, R4.reuse, R36 ;  /* 0x0000000426247225 */ /* 0x080fe200078e0024 */
[----:B------:R-:W-:Y:S02]  /*2970*/  SHF.L.U64.HI R53, R4, 0x5, R5 ;  /* 0x0000000504357819 */ /* 0x000fe40000010205 */
[----:B------:R-:W-:Y:S01]  /*2980*/  ISETP.GE.AND P1, PT, R16, UR4, PT ;  /* 0x0000000410007c0c */ /* 0x000fe2000bf26270 */
[----:B------:R-:W-:Y:S01]  /*2990*/  IMAD.WIDE.U32 R40, R38, R4, R40 ;  /* 0x0000000426287225 */ /* 0x000fe200078e0028 */
[----:B------:R-:W-:-:S02]  /*29a0*/  ISETP.GE.AND P2, PT, R184, UR4, PT ;  /* 0x00000004b8007c0c */ /* 0x000fc4000bf46270 */
[----:B------:R-:W-:Y:S01]  /*29b0*/  SHF.R.S32.HI R65, RZ, 0x4, R8 ;  /* 0x00000004ff417819 */ /* 0x000fe20000011408 */
[----:B------:R-:W-:Y:S01]  /*29c0*/  IMAD.IADD R60, R3, 0x1, R61 ;  /* 0x00000001033c7824 */ /* 0x000fe200078e023d */
[----:B------:R-:W-:Y:S01]  /*29d0*/  SHF.R.S32.HI R66, RZ, 0x1f, R62 ;  /* 0x0000001fff427819 */ /* 0x000fe2000001143e */
[----:B------:R-:W-:Y:S02]  /*29e0*/  IMAD.IADD R45, R45, 0x1, R24 ;  /* 0x000000012d2d7824 */ /* 0x000fe400078e0218 */
[C---:B------:R-:W-:Y:S02]  /*29f0*/  IMAD.SHL.U32 R50, R6.reuse, 0x40, RZ ;  /* 0x0000004006327824 */ /* 0x040fe400078e00ff */
[----:B------:R-:W-:Y:S02]  /*2a00*/  IMAD.SHL.U32 R51, R6, 0x20, RZ ;  /* 0x0000002006337824 */ /* 0x000fe400078e00ff */
[C---:B------:R-:W-:Y:S02]  /*2a10*/  IMAD.SHL.U32 R54, R4.reuse, 0x40, RZ ;  /* 0x0000004004367824 */ /* 0x040fe400078e00ff */
[----:B------:R-:W-:-:S02]  /*2a20*/  IMAD.SHL.U32 R55, R4, 0x20, RZ ;  /* 0x0000002004377824 */ /* 0x000fc400078e00ff */
[----:B------:R-:W-:Y:S02]  /*2a30*/  VIADD R56, R14, 0x8 ;  /* 0x000000080e387836 */ /* 0x000fe40000000000 */
[----:B------:R-:W-:Y:S02]  /*2a40*/  IMAD.SHL.U32 R57, R57, 0x2, RZ ;  /* 0x0000000239397824 */ /* 0x000fe400078e00ff */
[----:B------:R-:W-:Y:S02]  /*2a50*/  IMAD R58, R58, 0x20, R187 ;  /* 0x000000203a3a7824 */ /* 0x000fe400078e02bb */
[----:B------:R-:W-:Y:S02]  /*2a60*/  IMAD.IADD R61, R61, 0x1, R21 ;  /* 0x000000013d3d7824 */ /* 0x000fe400078e0215 */
[----:B------:R-:W-:Y:S02]  /*2a70*/  IMAD.IADD R63, R37, 0x1, R13 ;  /* 0x00000001253f7824 */ /* 0x000fe400078e020d */
[----:B------:R-:W-:Y:S01]  /*2a80*/  IMAD.IADD R64, R13, 0x1, R41 ;  /* 0x000000010d407824 */ /* 0x000fe200078e0229 */
[----:B------:R-:W-:Y:S01]  /*2a90*/  @!P6 BAR.SYNC.DEFER_BLOCKING 0x9, 0x100 ;  /* 0x024400000000eb1d */ /* 0x000fe20000010000 */
[----:B------:R-:W-:-:S07]  /*2aa0*/  SHF.R.S32.HI R59, RZ, 0x1f, R0 ;  /* 0x0000001fff3b7819 */ /* 0x000fce0000011400 */
.L_x_1844:
[----:B------:R-:W0:Y:S01]  /*2ab0*/  LDC R72, c[0x0][0x430] ;  /* 0x00010c00ff487b82 */ /* 0x000e220000000800 */
[----:B------:R-:W-:Y:S02]  /*2ac0*/  VIADD R43, R43, 0xffffffff ;  /* 0xffffffff2b2b7836 */ /* 0x000fe40000000000 */
[----:B------:R-:W-:Y:S02]  /*2ad0*/  IMAD.MOV.U32 R71, RZ, RZ, RZ ;  /* 0x000000ffff477224 */ /* 0x000fe400078e00ff */
[----:B------:R-:W-:-:S03]  /*2ae0*/  IMAD R4, R43, 0x40, R58 ;  /* 0x000000402b047824 */ /* 0x000fc600078e023a */
[----:B------:R-:W1:Y:S01]  /*2af0*/  LDC R78, c[0x0][0x3f4] ;  /* 0x0000fd00ff4e7b82 */ /* 0x000e620000000800 */
[----:B------:R-:W-:Y:S01]  /*2b00*/  IMAD.IADD R12, R45, 0x1, R4 ;  /* 0x000000012d0c7824 */ /* 0x000fe200078e0204 */
[----:B------:R-:W-:-:S03]  /*2b10*/  ISETP.GE.AND P3, PT, R4, R39, PT ;  /* 0x000000270400720c */ /* 0x000fc60003f66270 */
[----:B------:R-:W-:Y:S01]  /*2b20*/  IMAD.MOV.U32 R8, RZ, RZ, R12 ;  /* 0x000000ffff087224 */ /* 0x000fe200078e000c */
[----:B------:R-:W-:Y:S02]  /*2b30*/  ISETP.GT.OR P3, PT, R58, 0x3f, P3 ;  /* 0x0000003f3a00780c */ /* 0x000fe40001f64670 */
[----:B0-----:R-:W-:-:S11]  /*2b40*/  ISETP.NE.AND P4, PT, R72, 0x1, PT ;  /* 0x000000014800780c */ /* 0x001fd60003f85270 */
[----:B------:R-:W0:Y:S08]  /*2b50*/  @!P3 LDC.64 R6, c[0x0][0x428] ;  /* 0x00010a00ff06bb82 */ /* 0x000e300000000a00 */
[----:B--2---:R-:W2:Y:S08]  /*2b60*/  @!P3 LDC.64 R4, c[0x0][0x418] ;  /* 0x00010600ff04bb82 */ /* 0x004eb00000000a00 */
[----:B----4-:R-:W3:Y:S08]  /*2b70*/  @P4 LDC R9, c[0x0][0x434] ;  /* 0x00010d00ff094b82 */ /* 0x010ef00000000800 */
[----:B------:R-:W4:Y:S01]  /*2b80*/  @P4 LDC R10, c[0x0][0x438] ;  /* 0x00010e00ff0a4b82 */ /* 0x000f220000000800 */
[----:B---3--:R-:W-:-:S05]  /*2b90*/  @P4 IMAD.HI.U32 R9, R12, R9, RZ ;  /* 0x000000090c094227 */ /* 0x008fca00078e00ff */
[----:B----4-:R-:W-:Y:S01]  /*2ba0*/  @P4 SHF.R.U32.HI R8, RZ, R10, R9 ;  /* 0x0000000aff084219 */ /* 0x010fe20000011609 */
[----:B0-----:R-:W-:-:S03]  /*2bb0*/  @!P3 IMAD R10, R59, R6, RZ ;  /* 0x000000063b0ab224 */ /* 0x001fc600078e02ff */
[----:B------:R-:W-:Y:S01]  /*2bc0*/  @!P3 SHF.R.S32.HI R9, RZ, 0x1f, R8 ;  /* 0x0000001fff09b819 */ /* 0x000fe20000011408 */
[C---:B------:R-:W-:Y:S02]  /*2bd0*/  @!P3 IMAD R11, R0.reuse, R7, R10 ;  /* 0x00000007000bb224 */ /* 0x040fe400078e020a */
[----:B------:R-:W-:-:S04]  /*2be0*/  @!P3 IMAD.WIDE.U32 R6, R0, R6, R8 ;  /* 0x000000060006b225 */ /* 0x000fc800078e0008 */
[----:B------:R-:W-:Y:S01]  /*2bf0*/  @!P3 IMAD.IADD R7, R7, 0x1, R11 ;  /* 0x000000010707b824 */ /* 0x000fe200078e020b */
[----:B--2---:R-:W-:-:S04]  /*2c00*/  @!P3 LEA R4, P4, R6, R4, 0x2 ;  /* 0x000000040604b211 */ /* 0x004fc800078810ff */
[----:B------:R-:W-:Y:S02]  /*2c10*/  @!P3 LEA.HI.X R5, R6, R5, R7, 0x2, P4 ;  /* 0x000000050605b211 */ /* 0x000fe400020f1407 */
[----:B------:R-:W-:-:S03]  /*2c20*/  SHF.R.U32.HI R13, RZ, 0x3, R202 ;  /* 0x00000003ff0d7819 */ /* 0x000fc600000116ca */
[----:B------:R0:W5:Y:S01]  /*2c30*/  @!P3 LDG.E R71, desc[UR36][R4.64] ;  /* 0x000000240447b981 */ /* 0x000162000c1e1900 */
[----:B-1----:R-:W-:Y:S01]  /*2c40*/  ISETP.GE.AND P3, PT, R78, 0x1, PT ;  /* 0x000000014e00780c */ /* 0x002fe20003f66270 */
[----:B------:R-:W-:Y:S01]  /*2c50*/  IMAD.MOV R7, RZ, RZ, -R8 ;  /* 0x000000ffff077224 */ /* 0x000fe200078e0a08 */
[----:B------:R-:W-:Y:S01]  /*2c60*/  LOP3.LUT R6, R202, 0x70, R16, 0xf8, !PT ;  /* 0x00000070ca067812 */ /* 0x000fe200078ef810 */
[----:B------:R-:W-:Y:S05]  /*2c70*/  YIELD ;  /* 0x0000000000007946 */ /* 0x000fea0003800000 */
[----:B------:R-:W-:Y:S01]  /*2c80*/  LOP3.LUT R6, R203, R6, R13, 0xf6, !PT ;  /* 0x00000006cb067212 */ /* 0x000fe200078ef60d */
[----:B------:R-:W-:Y:S01]  /*2c90*/  IMAD R72, R72, R7, R12 ;  /* 0x0000000748487224 */ /* 0x000fe200078e020c */
[----:B------:R-:W-:Y:S01]  /*2ca0*/  ISETP.GT.AND P4, PT, R43, R44, PT ;  /* 0x0000002c2b00720c */ /* 0x000fe20003f84270 */
[----:B------:R-:W-:Y:S02]  /*2cb0*/  BSSY B0, `(.L_x_1791) ;  /* 0x00004bf000007945 */ /* 0x000fe40003800000 */
[----:B------:R-:W-:Y:S01]  /*2cc0*/  IMAD R7, R185, 0x4000, R6 ;  /* 0x00004000b9077824 */ /* 0x000fe200078e0206 */
[----:B------:R-:W-:-:S04]  /*2cd0*/  P2R R67, PR, RZ, 0x10 ;  /* 0x00000010ff437803 */ /* 0x000fc80000000000 */
[----:B------:R-:W-:Y:S01]  /*2ce0*/  IADD3 R70, R22, R7, RZ ;  /* 0x0000000716467210 */ /* 0x000fe20007ffe0ff */
[----:B0-----:R-:W-:Y:S06]  /*2cf0*/  @!P3 BRA `(.L_x_1792) ;  /* 0x0000004400dcb947 */ /* 0x001fec0003800000 */
[----:B------:R-:W-:Y:S01]  /*2d00*/  SHF.R.S32.HI R73, RZ, 0x1f, R72 ;  /* 0x0000001fff497819 */ /* 0x000fe20000011448 */
[----:B------:R-:W-:Y:S01]  /*2d10*/  ULDC.64 UR4, c[0x0][0x300] ;  /* 0x0000c00000047ab9 */ /* 0x000fe20000000a00 */
[----:B-----5:R-:W-:Y:S01]  /*2d20*/  SHF.R.S32.HI R74, RZ, 0x1f, R71 ;  /* 0x0000001fff4a7819 */ /* 0x020fe20000011447 */
[----:B------:R-:W-:Y:S01]  /*2d30*/  IMAD.WIDE.U32 R4, R72, UR4, RZ ;  /* 0x0000000448047c25 */ /* 0x000fe2000f8e00ff */
[----:B------:R-:W-:-:S03]  /*2d40*/  ULDC.64 UR6, c[0x0][0x2e8] ;  /* 0x0000ba0000067ab9 */ /* 0x000fc60000000a00 */
[----:B------:R-:W-:Y:S02]  /*2d50*/  IMAD R7, R73, UR4, RZ ;  /* 0x0000000449077c24 */ /* 0x000fe4000f8e02ff */
[----:B------:R-:W-:Y:S02]  /*2d60*/  IMAD R8, R52, R43, RZ ;  /* 0x0000002b34087224 */ /* 0x000fe400078e02ff */
[----:B------:R-:W-:Y:S01]  /*2d70*/  IMAD R7, R72, UR5, R7 ;  /* 0x0000000548077c24 */ /* 0x000fe2000f8e0207 */
[----:B------:R-:W-:Y:S01]  /*2d80*/  ULDC.64 UR4, c[0x0][0x310] ;  /* 0x0000c40000047ab9 */ /* 0x000fe20000000a00 */
[----:B------:R-:W-:Y:S02]  /*2d90*/  IMAD R75, R43, -0x40, R39 ;  /* 0xffffffc02b4b7824 */ /* 0x000fe400078e0227 */
[----:B------:R-:W-:Y:S02]  /*2da0*/  IMAD R6, R74, UR4, RZ ;  /* 0x000000044a067c24 */ /* 0x000fe4000f8e02ff */
[----:B------:R-:W-:Y:S01]  /*2db0*/  IMAD.IADD R5, R5, 0x1, R7 ;  /* 0x0000000105057824 */ /* 0x000fe200078e0207 */
[----:B------:R-:W-:Y:S01]  /*2dc0*/  VIMNMX R75, R75, 0x40, PT ;  /* 0x000000404b4b7848 */ /* 0x000fe20003fe0100 */
[----:B------:R-:W-:-:S02]  /*2dd0*/  IMAD R7, R71, UR5, R6 ;  /* 0x0000000547077c24 */ /* 0x000fc4000f8e0206 */
[----:B------:R-:W-:Y:S01]  /*2de0*/  IMAD.WIDE.U32 R4, R71, UR4, R4 ;  /* 0x0000000447047c25 */ /* 0x000fe2000f8e0004 */
[----:B------:R-:W-:-:S03]  /*2df0*/  ULDC.64 UR4, c[0x0][0x308] ;  /* 0x0000c20000047ab9 */ /* 0x000fc60000000a00 */
[----:B------:R-:W-:Y:S01]  /*2e00*/  IMAD.IADD R5, R5, 0x1, R7 ;  /* 0x0000000105057824 */ /* 0x000fe200078e0207 */
[----:B------:R-:W-:Y:S01]  /*2e10*/  SHF.R.S32.HI R7, RZ, 0x1f, R43 ;  /* 0x0000001fff077819 */ /* 0x000fe2000001142b */
[----:B------:R-:W-:Y:S02]  /*2e20*/  IMAD R6, R48, R43, RZ ;  /* 0x0000002b30067224 */ /* 0x000fe400078e02ff */
[C---:B------:R-:W-:Y:S01]  /*2e30*/  IMAD.WIDE.U32 R4, R188.reuse, UR4, R4 ;  /* 0x00000004bc047c25 */ /* 0x040fe2000f8e0004 */
[----:B------:R-:W-:Y:S02]  /*2e40*/  ULDC.U8 UR4, c[0x0][0x410] ;  /* 0x0001040000047ab9 */ /* 0x000fe40000000000 */
[----:B------:R-:W-:Y:S01]  /*2e50*/  ISETP.NE.AND P3, PT, RZ, UR4, PT ;  /* 0x00000004ff007c0c */ /* 0x000fe2000bf65270 */
[----:B------:R-:W-:Y:S01]  /*2e60*/  IMAD R80, R188, UR5, R5 ;  /* 0x00000005bc507c24 */ /* 0x000fe2000f8e0205 */
[----:B------:R-:W-:Y:S01]  /*2e70*/  IADD3 R79, P4, R4, UR6, RZ ;  /* 0x00000006044f7c10 */ /* 0x000fe2000ff9e0ff */
[----:B------:R-:W-:-:S02]  /*2e80*/  IMAD R9, R7, R50, R6 ;  /* 0x0000003207097224 */ /* 0x000fc400078e0206 */
[----:B------:R-:W-:Y:S01]  /*2e90*/  IMAD R11, R7, R54, R8 ;  /* 0x00000036070b7224 */ /* 0x000fe200078e0208 */
[----:B------:R-:W-:Y:S01]  /*2ea0*/  IADD3.X R80, R80, UR7, RZ, P4, !PT ;  /* 0x0000000750507c10 */ /* 0x000fe2000a7fe4ff */
[----:B------:R-:W-:-:S04]  /*2eb0*/  IMAD.WIDE.U32 R6, R50, R43, RZ ;  /* 0x0000002b32067225 */ /* 0x000fc800078e00ff */
[----:B------:R-:W-:-:S04]  /*2ec0*/  IMAD.WIDE.U32 R4, R54, R43, RZ ;  /* 0x0000002b36047225 */ /* 0x000fc800078e00ff */
[----:B------:R-:W-:Y:S02]  /*2ed0*/  IMAD.IADD R14, R7, 0x1, R9 ;  /* 0x00000001070e7824 */ /* 0x000fe400078e0209 */
[----:B------:R-:W-:Y:S01]  /*2ee0*/  IMAD.IADD R76, R5, 0x1, R11 ;  /* 0x00000001054c7824 */ /* 0x000fe200078e020b */
[----:B------:R-:W-:Y:S06]  /*2ef0*/  @!P3 BRA `(.L_x_1793) ;  /* 0x00000020009cb947 */ /* 0x000fec0003800000 */
[----:B------:R-:W-:Y:S01]  /*2f00*/  ISETP.GE.AND P3, PT, R187, R75, PT ;  /* 0x0000004bbb00720c */ /* 0x000fe20003f66270 */
[----:B------:R-:W-:Y:S01]  /*2f10*/  BSSY B1, `(.L_x_1794) ;  /* 0x0000017000017945 */ /* 0x000fe20003800000 */
[----:B------:R-:W-:Y:S02]  /*2f20*/  CS2R R8, SRZ ;  /* 0x0000000000087805 */ /* 0x000fe4000001ff00 */
[----:B------:R-:W-:Y:S02]  /*2f30*/  CS2R R30, SRZ ;  /* 0x00000000001e7805 */ /* 0x000fe4000001ff00 */
[----:B------:R-:W-:Y:S02]  /*2f40*/  CS2R R34, SRZ ;  /* 0x0000000000227805 */ /* 0x000fe4000001ff00 */
[----:B------:R-:W-:Y:S02]  /*2f50*/  CS2R R32, SRZ ;  /* 0x0000000000207805 */ /* 0x000fe4000001ff00 */
[----:B------:R-:W-:-:S03]  /*2f60*/  CS2R R68, SRZ ;  /* 0x0000000000447805 */ /* 0x000fc6000001ff00 */
[----:B------:R-:W-:Y:S05]  /*2f70*/  @P3 BRA `(.L_x_1795) ;  /* 0x0000000000403947 */ /* 0x000fea0003800000 */
        /* <DEDUP_REMOVED lines=16> */
.L_x_1795:
[----:B------:R-:W-:Y:S05]  /*3080*/  BSYNC B1 ;  /* 0x0000000000017941 */ /* 0x000fea0003800000 */
.L_x_1794:
[----:B0-----:R-:W-:Y:S01]  /*3090*/  VIADD R10, R187, 0x20 ;  /* 0x00000020bb0a7836 */ /* 0x001fe20000000000 */
[----:B------:R-:W-:Y:S01]  /*30a0*/  BSSY B1, `(.L_x_1796) ;  /* 0x000001c000017945 */ /* 0x000fe20003800000 */
[----:B------:R-:W-:Y:S02]  /*30b0*/  CS2R R26, SRZ ;  /* 0x00000000001a7805 */ /* 0x000fe4000001ff00 */
[----:B------:R-:W-:Y:S01]  /*30c0*/  CS2R R24, SRZ ;  /* 0x0000000000187805 */ /* 0x000fe2000001ff00 */
[----:B-----5:R-:W-:Y:S01]  /*30d0*/  IMAD.MOV.U32 R86, RZ, RZ, R30 ;  /* 0x000000ffff567224 */ /* 0x020fe200078e001e */
[----:B------:R-:W-:Y:S01]  /*30e0*/  ISETP.GE.AND P4, PT, R10, R75, PT ;  /* 0x0000004b0a00720c */ /* 0x000fe20003f86270 */
[----:B------:R-:W-:Y:S01]  /*30f0*/  IMAD.MOV.U32 R88, RZ, RZ, R34 ;  /* 0x000000ffff587224 */ /* 0x000fe200078e0022 */
[----:B------:R-:W-:-:S11]  /*3100*/  CS2R R28, SRZ ;  /* 0x00000000001c7805 */ /* 0x000fd6000001ff00 */
        /* <DEDUP_REMOVED lines=21> */
.L_x_1797:
[----:B------:R-:W-:Y:S05]  /*3260*/  BSYNC B1 ;  /* 0x0000000000017941 */ /* 0x000fea0003800000 */
.L_x_1796:
[----:B------:R-:W-:Y:S01]  /*3270*/  UISETP.NE.AND UP0, UPT, UR61, 0x3, UPT ;  /* 0x000000033d00788c */ /* 0x000fe2000bf05270 */
[----:B------:R-:W-:Y:S02]  /*3280*/  IMAD.MOV.U32 R87, RZ, RZ, R32 ;  /* 0x000000ffff577224 */ /* 0x000fe400078e0020 */
[----:B------:R-:W-:Y:S02]  /*3290*/  IMAD.MOV.U32 R89, RZ, RZ, R68 ;  /* 0x000000ffff597224 */ /* 0x000fe400078e0044 */
[----:B-----5:R-:W-:Y:S01]  /*32a0*/  IMAD.MOV.U32 R82, RZ, RZ, R8 ;  /* 0x000000ffff527224 */ /* 0x020fe200078e0008 */
[----:B------:R-:W-:Y:S01]  /*32b0*/  PLOP3.LUT P5, PT, PT, PT, UP0, 0x80, 0x0 ;  /* 0x000000000000781c */ /* 0x000fe20003faf008 */
[----:B------:R-:W-:Y:S02]  /*32c0*/  IMAD.MOV.U32 R84, RZ, RZ, R26 ;  /* 0x000000ffff547224 */ /* 0x000fe400078e001a */
[----:B------:R-:W-:Y:S02]  /*32d0*/  IMAD.MOV.U32 R83, RZ, RZ, R24 ;  /* 0x000000ffff537224 */ /* 0x000fe400078e0018 */
[----:B------:R-:W-:-:S08]  /*32e0*/  IMAD.MOV.U32 R85, RZ, RZ, R28 ;  /* 0x000000ffff557224 */ /* 0x000fd000078e001c */
[----:B------:R-:W-:Y:S05]  /*32f0*/  @!P5 BRA `(.L_x_1798) ;  /* 0x000000000004d947 */ /* 0x000fea0003800000 */
[----:B------:R-:W-:Y:S01]  /*3300*/  BPT.TRAP 0x1 ;  /* 0x000000040000795c */ /* 0x000fe20000300000 */
.L_x_1798:
[----:B------:R-:W-:Y:S01]  /*3310*/  IMAD R76, R185, 0x8, R22 ;  /* 0x00000008b94c7824 */ /* 0x000fe200078e0216 */
[----:B------:R-:W-:Y:S01]  /*3320*/  SHF.L.U32 R77, R200, 0x1f, RZ ;  /* 0x0000001fc84d7819 */ /* 0x000fe200000006ff */
[----:B------:R-:W-:Y:S03]  /*3330*/  BSSY B1, `(.L_x_1799) ;  /* 0x0000003000017945 */ /* 0x000fe60003800000 */
[----:B------:R-:W1:Y:S02]  /*3340*/  SYNCS.PHASECHK.TRANS64.TRYWAIT P6, [R76+URZ+0x28490], R77 ;  /* 0x0284904d4c0075a7 */ /* 0x000e6400080c017f */
[----:B-1----:R-:W-:Y:S05]  /*3350*/  @!P6 BRA `(.L_x_1800) ;  /* 0x0000027c00ece947 */ /* 0x002fea0003800000 */
.L_x_2184:
[----:B------:R-:W-:Y:S05]  /*3360*/  BSYNC B1 ;  /* 0x0000000000017941 */ /* 0x000fea0003800000 */
.L_x_1799:
[----:B------:R-:W-:-:S03]  /*3370*/  UMOV UR4, 0xffffffff ;  /* 0xffffffff00047882 */ /* 0x000fc60000000000 */
[----:B------:R-:W-:Y:S05]  /*3380*/  BRA.DIV UR4, `(.L_x_1801) ;  /* 0x0000027e04f47947 */ /* 0x000fea000b800000 */
[----:B------:R2:W3:Y:S04]  /*3390*/  SHFL.IDX PT, R81, R80, RZ, 0x181f ;  /* 0x00181fff50517589 */ /* 0x0004e800000e0000 */
[----:B------:R2:W4:Y:S02]  /*33a0*/  SHFL.IDX PT, R14, R79, RZ, 0x181f ;  /* 0x00181fff4f0e7589 */ /* 0x00052400000e0000 */
.L_x_2188:
[----:B------:R-:W-:Y:S04]  /*33b0*/  BSSY B1, `(.L_x_1802) ;  /* 0x00000ec000017945 */ /* 0x000fe80003800000 */
[----:B------:R-:W-:Y:S05]  /*33c0*/  @P3 BRA `(.L_x_1803) ;  /* 0x0000000c00a83947 */ /* 0x000fea0003800000 */
[----:B------:R-:W-:Y:S04]  /*33d0*/  BSSY B2, `(.L_x_1804) ;  /* 0x0000075000027945 */ /* 0x000fe80003800000 */
        /* <DEDUP_REMOVED lines=9> */
[----:B------:R-:W-:Y:S02]  /*3470*/  SHF.R.U32.HI R13, RZ, 0x18, R35 ;  /* 0x00000018ff0d7819 */ /* 0x000fe40000011623 */
[--C-:B------:R-:W-:Y:S02]  /*3480*/  SHF.R.U32.HI R68, RZ, 0x8, R69.reuse ;  /* 0x00000008ff447819 */ /* 0x100fe40000011645 */
[----:B------:R-:W-:Y:S02]  /*3490*/  LOP3.LUT R15, R69, 0xff, RZ, 0xc0, !PT ;  /* 0x000000ff450f7812 */ /* 0x000fe400078ec0ff */
[----:B------:R-:W-:-:S02]  /*34a0*/  SHF.R.U32.HI R34, RZ, 0x18, R69 ;  /* 0x00000018ff227819 */ /* 0x000fc40000011645 */
[----:B------:R-:W-:Y:S02]  /*34b0*/  SHF.R.U32.HI R92, RZ, 0x10, R35 ;  /* 0x00000010ff5c7819 */ /* 0x000fe40000011623 */
[----:B------:R-:W-:Y:S01]  /*34c0*/  PRMT R13, R13, 0x654, R12 ;  /* 0x000006540d0d7816 */ /* 0x000fe2000000000c */
[----:B------:R-:W-:Y:S01]  /*34d0*/  IMAD.SHL.U32 R12, R91, 0x100, RZ ;  /* 0x000001005b0c7824 */ /* 0x000fe200078e00ff */
[----:B------:R-:W-:Y:S01]  /*34e0*/  PRMT R35, R34, 0x654, R15 ;  /* 0x0000065422237816 */ /* 0x000fe2000000000f */
[----:B------:R-:W-:Y:S01]  /*34f0*/  IMAD.SHL.U32 R34, R68, 0x100, RZ ;  /* 0x0000010044227824 */ /* 0x000fe200078e00ff */
[----:B------:R-:W-:Y:S01]  /*3500*/  SHF.R.U32.HI R90, RZ, 0x10, R69 ;  /* 0x00000010ff5a7819 */ /* 0x000fe20000011645 */
[----:B0-----:R-:W-:Y:S01]  /*3510*/  IMAD.MOV.U32 R15, RZ, RZ, R4 ;  /* 0x000000ffff0f7224 */ /* 0x001fe200078e0004 */
[----:B------:R-:W-:Y:S01]  /*3520*/  LOP3.LUT R13, R13, 0xff00, R12, 0xf8, !PT ;  /* 0x0000ff000d0d7812 */ /* 0x000fe200078ef80c */
[----:B------:R-:W-:Y:S01]  /*3530*/  IMAD.U32 R12, R92, 0x10000, RZ ;  /* 0x000100005c0c7824 */ /* 0x000fe200078e00ff */
[----:B------:R-:W-:Y:S01]  /*3540*/  LOP3.LUT R69, R35, 0xff00, R34, 0xf8, !PT ;  /* 0x0000ff0023457812 */ /* 0x000fe200078ef822 */
[----:B------:R-:W-:Y:S01]  /*3550*/  IMAD.U32 R34, R90, 0x10000, RZ ;  /* 0x000100005a227824 */ /* 0x000fe200078e00ff */
[----:B------:R-:W-:-:S02]  /*3560*/  F2FP.F16.E4M3.UNPACK_B R4, R5 ;  /* 0x00000005ff04723e */ /* 0x000fc400020006ff */
[----:B------:R-:W-:Y:S02]  /*3570*/  F2FP.F16.E4M3.UNPACK_B R35, R89.H1 ;  /* 0x00000059ff23723e */ /* 0x000fe400030006ff */
[----:B------:R-:W-:Y:S02]  /*3580*/  LOP3.LUT R12, R13, 0xff0000, R12, 0xf8, !PT ;  /* 0x00ff00000d0c7812 */ /* 0x000fe400078ef80c */
[----:B------:R-:W-:Y:S01]  /*3590*/  LOP3.LUT R13, R69, 0xff0000, R34, 0xf8, !PT ;  /* 0x00ff0000450d7812 */ /* 0x000fe200078ef822 */
[--C-:B------:R-:W-:Y:S01]  /*35a0*/  HADD2.F32 R34, -RZ, R4.reuse.H1_H1 ;  /* 0x30000004ff227230 */ /* 0x100fe20000004100 */
[----:B------:R-:W-:Y:S01]  /*35b0*/  F2FP.F16.E4M3.UNPACK_B R69, R88.H1 ;  /* 0x00000058ff45723e */ /* 0x000fe200030006ff */
[--C-:B------:R-:W-:Y:S01]  /*35c0*/  HADD2.F32 R93, -RZ, R35.reuse.H0_H0 ;  /* 0x20000023ff5d7230 */ /* 0x100fe20000004100 */
[----:B------:R-:W-:Y:S01]  /*35d0*/  F2FP.F16.E4M3.UNPACK_B R5, R5.H1 ;  /* 0x00000005ff05723e */ /* 0x000fe200030006ff */
[----:B------:R-:W-:Y:S01]  /*35e0*/  HADD2.F32 R4, -RZ, R4.H0_H0 ;  /* 0x20000004ff047230 */ /* 0x000fe20000004100 */
[----:B------:R-:W-:Y:S01]  /*35f0*/  F2FP.F16.E4M3.UNPACK_B R89, R89 ;  /* 0x00000059ff59723e */ /* 0x000fe200020006ff */
[----:B------:R-:W-:-:S02]  /*3600*/  HADD2.F32 R90, -RZ, R35.H1_H1 ;  /* 0x30000023ff5a7230 */ /* 0x000fc40000004100 */
[-C--:B------:R-:W-:Y:S01]  /*3610*/  FMUL.FTZ R95, R34, R93.reuse ;  /* 0x0000005d225f7220 */ /* 0x080fe20000410000 */
[----:B------:R-:W-:Y:S01]  /*3620*/  HADD2.F32 R91, -RZ, R69.H0_H0 ;  /* 0x20000045ff5b7230 */ /* 0x000fe20000004100 */
[----:B------:R-:W-:Y:S01]  /*3630*/  F2FP.F16.E4M3.UNPACK_B R88, R88 ;  /* 0x00000058ff58723e */ /* 0x000fe200020006ff */
[--C-:B------:R-:W-:Y:S02]  /*3640*/  HADD2.F32 R68, -RZ, R5.reuse.H1_H1 ;  /* 0x30000005ff447230 */ /* 0x100fe40000004100 */
[----:B------:R-:W-:Y:S02]  /*3650*/  HADD2.F32 R35, -RZ, R5.H0_H0 ;  /* 0x20000005ff237230 */ /* 0x000fe40000004100 */
[----:B------:R-:W-:Y:S01]  /*3660*/  FMUL.FTZ R5, R4, R93 ;  /* 0x0000005d04057220 */ /* 0x000fe20000410000 */
[----:B------:R-:W-:Y:S02]  /*3670*/  HADD2.F32 R69, -RZ, R69.H1_H1 ;  /* 0x30000045ff457230 */ /* 0x000fe40000004100 */
[-C--:B------:R-:W-:Y:S01]  /*3680*/  FMUL.FTZ R92, R68, R90.reuse ;  /* 0x0000005a445c7220 */ /* 0x080fe20000410000 */
[-C--:B------:R-:W-:Y:S01]  /*3690*/  FFMA.FTZ R4, R4, R91.reuse, -R95 ;  /* 0x0000005b04047223 */ /* 0x080fe2000001085f */
[----:B------:R-:W-:Y:S01]  /*36a0*/  FFMA.FTZ R5, R34, R91, R5 ;  /* 0x0000005b22057223 */ /* 0x000fe20000010005 */
[C---:B------:R-:W-:Y:S01]  /*36b0*/  FMUL.FTZ R93, R35.reuse, R90 ;  /* 0x0000005a235d7220 */ /* 0x040fe20000410000 */
[----:B------:R-:W-:Y:S01]  /*36c0*/  F2FP.F16.E4M3.UNPACK_B R34, R15.H1 ;  /* 0x0000000fff22723e */ /* 0x000fe200030006ff */
[----:B------:R-:W-:Y:S01]  /*36d0*/  FFMA.FTZ R94, R35, R69, -R92 ;  /* 0x00000045235e7223 */ /* 0x000fe2000001085c */
[----:B------:R-:W-:Y:S01]  /*36e0*/  F2FP.F16.E4M3.UNPACK_B R15, R15 ;  /* 0x0000000fff0f723e */ /* 0x000fe200020006ff */
[----:B------:R-:W-:Y:S01]  /*36f0*/  FFMA.FTZ R95, R68, R69, R93 ;  /* 0x00000045445f7223 */ /* 0x000fe2000001005d */
[----:B------:R-:W-:-:S02]  /*3700*/  HADD2.F32 R90, -RZ, R89.H1_H1 ;  /* 0x30000059ff5a7230 */ /* 0x000fc40000004100 */
[--C-:B------:R-:W-:Y:S02]  /*3710*/  HADD2.F32 R68, -RZ, R34.reuse.H0_H0 ;  /* 0x20000022ff447230 */ /* 0x100fe40000004100 */
[----:B------:R-:W-:Y:S02]  /*3720*/  HADD2.F32 R69, -RZ, R34.H1_H1 ;  /* 0x30000022ff457230 */ /* 0x000fe40000004100 */
[----:B------:R-:W-:Y:S02]  /*3730*/  HADD2.F32 R89, -RZ, R89.H0_H0 ;  /* 0x20000059ff597230 */ /* 0x000fe40000004100 */
[-C--:B------:R-:W-:Y:S01]  /*3740*/  FMUL.FTZ R92, R68, R90.reuse ;  /* 0x0000005a445c7220 */ /* 0x080fe20000410000 */
[--C-:B------:R-:W-:Y:S02]  /*3750*/  HADD2.F32 R35, -RZ, R15.reuse.H1_H1 ;  /* 0x3000000fff237230 */ /* 0x100fe40000004100 */
[----:B------:R-:W-:Y:S01]  /*3760*/  FMUL.FTZ R93, R69, R90 ;  /* 0x0000005a455d7220 */ /* 0x000fe20000410000 */
[----:B------:R-:W-:-:S02]  /*3770*/  HADD2.F32 R34, -RZ, R15.H0_H0 ;  /* 0x2000000fff227230 */ /* 0x000fc40000004100 */
[--C-:B------:R-:W-:Y:S02]  /*3780*/  HADD2.F32 R15, -RZ, R88.reuse.H1_H1 ;  /* 0x30000058ff0f7230 */ /* 0x100fe40000004100 */
[-C--:B------:R-:W-:Y:S01]  /*3790*/  FMUL.FTZ R91, R35, R89.reuse ;  /* 0x00000059235b7220 */ /* 0x080fe20000410000 */
[----:B------:R-:W-:Y:S02]  /*37a0*/  HADD2.F32 R88, -RZ, R88.H0_H0 ;  /* 0x20000058ff587230 */ /* 0x000fe40000004100 */
[----:B------:R-:W-:Y:S01]  /*37b0*/  FMUL.FTZ R90, R34, R89 ;  /* 0x00000059225a7220 */ /* 0x000fe20000410000 */
[-C--:B------:R-:W-:Y:S01]  /*37c0*/  FFMA.FTZ R68, R68, R15.reuse, -R93 ;  /* 0x0000000f44447223 */ /* 0x080fe2000001085d */
[----:B------:R-:W-:Y:S01]  /*37d0*/  FFMA.FTZ R69, R69, R15, R92 ;  /* 0x0000000f45457223 */ /* 0x000fe2000001005c */
[-C--:B------:R-:W-:Y:S01]  /*37e0*/  FFMA.FTZ R15, R34, R88.reuse, -R91 ;  /* 0x00000058220f7223 */ /* 0x080fe2000001085b */
[----:B------:R-:W-:Y:S01]  /*37f0*/  FFMA.FTZ R34, R35, R88, R90 ;  /* 0x0000005823227223 */ /* 0x000fe2000001005a */
[----:B------:R-:W-:-:S02]  /*3800*/  F2FP.F16.E4M3.UNPACK_B R88, R7.H1 ;  /* 0x00000007ff58723e */ /* 0x000fc400030006ff */
[----:B------:R-:W-:Y:S02]  /*3810*/  F2FP.SATFINITE.E4M3.F32.PACK_AB_MERGE_C R35, R95, R94, RZ ;  /* 0x0000005e5f23723e */ /* 0x000fe400048070ff */
[----:B------:R-:W-:Y:S01]  /*3820*/  F2FP.SATFINITE.E4M3.F32.PACK_AB_MERGE_C R68, R69, R68, RZ ;  /* 0x000000444544723e */ /* 0x000fe200048070ff */
[--C-:B------:R-:W-:Y:S01]  /*3830*/  HADD2.F32 R89, -RZ, R88.reuse.H0_H0 ;  /* 0x20000058ff597230 */ /* 0x100fe20000004100 */
[-C--:B------:R-:W-:Y:S01]  /*3840*/  F2FP.F16.E4M3.UNPACK_B R95, R13.reuse.H1 ;  /* 0x0000000dff5f723e */ /* 0x080fe200030006ff */
[----:B------:R-:W-:Y:S01]  /*3850*/  HADD2.F32 R88, -RZ, R88.H1_H1 ;  /* 0x30000058ff587230 */ /* 0x000fe20000004100 */
[----:B------:R-:W-:Y:S02]  /*3860*/  F2FP.F16.E4M3.UNPACK_B R69, R6.H1 ;  /* 0x00000006ff45723e */ /* 0x000fe400030006ff */
[----:B------:R-:W-:Y:S01]  /*3870*/  F2FP.F16.E4M3.UNPACK_B R94, R13 ;  /* 0x0000000dff5e723e */ /* 0x000fe200020006ff */
[----:B------:R-:W-:Y:S01]  /*3880*/  HADD2.F32 R92, -RZ, R95.H1_H1 ;  /* 0x3000005fff5c7230 */ /* 0x000fe20000004100 */
[-C--:B------:R-:W-:Y:S01]  /*3890*/  F2FP.F16.E4M3.UNPACK_B R91, R12.reuse.H1 ;  /* 0x0000000cff5b723e */ /* 0x080fe200030006ff */
[----:B------:R-:W-:Y:S01]  /*38a0*/  HADD2.F32 R13, -RZ, R69.H1_H1 ;  /* 0x30000045ff0d7230 */ /* 0x000fe20000004100 */
[----:B------:R-:W-:Y:S01]  /*38b0*/  F2FP.F16.E4M3.UNPACK_B R90, R12 ;  /* 0x0000000cff5a723e */ /* 0x000fe200020006ff */
[----:B------:R-:W-:-:S02]  /*38c0*/  HADD2.F32 R96, -RZ, R94.H1_H1 ;  /* 0x3000005eff607230 */ /* 0x000fc40000004100 */
[CC--:B------:R-:W-:Y:S01]  /*38d0*/  FMUL.FTZ R12, R88.reuse, R92.reuse ;  /* 0x0000005c580c7220 */ /* 0x0c0fe20000410000 */
[----:B------:R-:W-:Y:S02]  /*38e0*/  HADD2.F32 R69, -RZ, R69.H0_H0 ;  /* 0x20000045ff457230 */ /* 0x000fe40000004100 */
[----:B------:R-:W-:Y:S01]  /*38f0*/  FMUL.FTZ R97, R89, R92 ;  /* 0x0000005c59617220 */ /* 0x000fe20000410000 */
[----:B------:R-:W-:Y:S02]  /*3900*/  HADD2.F32 R93, -RZ, R91.H1_H1 ;  /* 0x3000005bff5d7230 */ /* 0x000fe40000004100 */
[-C--:B------:R-:W-:Y:S01]  /*3910*/  FMUL.FTZ R98, R13, R96.reuse ;  /* 0x000000600d627220 */ /* 0x080fe20000410000 */
[----:B------:R-:W-:Y:S01]  /*3920*/  HADD2.F32 R92, -RZ, R90.H1_H1 ;  /* 0x3000005aff5c7230 */ /* 0x000fe20000004100 */
[----:B------:R-:W-:Y:S01]  /*3930*/  F2FP.F16.E4M3.UNPACK_B R7, R7 ;  /* 0x00000007ff07723e */ /* 0x000fe200020006ff */
[----:B------:R-:W-:Y:S01]  /*3940*/  FMUL.FTZ R96, R69, R96 ;  /* 0x0000006045607220 */ /* 0x000fe20000410000 */
[----:B------:R-:W-:Y:S01]  /*3950*/  F2FP.F16.E4M3.UNPACK_B R6, R6 ;  /* 0x00000006ff06723e */ /* 0x000fe200020006ff */
[-C--:B------:R-:W-:Y:S01]  /*3960*/  FFMA.FTZ R12, R89, R93.reuse, -R12 ;  /* 0x0000005d590c7223 */ /* 0x080fe2000001080c */
[----:B------:R-:W-:Y:S01]  /*3970*/  FFMA.FTZ R97, R88, R93, R97 ;  /* 0x0000005d58617223 */ /* 0x000fe20000010061 */
[-C--:B------:R-:W-:Y:S01]  /*3980*/  FFMA.FTZ R98, R69, R92.reuse, -R98 ;  /* 0x0000005c45627223 */ /* 0x080fe20000010862 */
[----:B------:R-:W-:Y:S01]  /*3990*/  FFMA.FTZ R93, R13, R92, R96 ;  /* 0x0000005c0d5d7223 */ /* 0x000fe20000010060 */
[--C-:B------:R-:W-:Y:S01]  /*39a0*/  HADD2.F32 R13, -RZ, R7.reuse.H0_H0 ;  /* 0x20000007ff0d7230 */ /* 0x100fe20000004100 */
[----:B------:R-:W-:Y:S01]  /*39b0*/  F2FP.SATFINITE.E4M3.F32.PACK_AB_MERGE_C R5, R5, R4, R35 ;  /* 0x000000040505723e */ /* 0x000fe20004807023 */
[----:B------:R-:W-:Y:S01]  /*39c0*/  HADD2.F32 R69, -RZ, R7.H1_H1 ;  /* 0x30000007ff457230 */ /* 0x000fe20000004100 */
[----:B------:R-:W-:Y:S01]  /*39d0*/  F2FP.SATFINITE.E4M3.F32.PACK_AB_MERGE_C R12, R97, R12, RZ ;  /* 0x0000000c610c723e */ /* 0x000fe200048070ff */
[----:B------:R-:W-:Y:S01]  /*39e0*/  HADD2.F32 R92, -RZ, R95.H0_H0 ;  /* 0x2000005fff5c7230 */ /* 0x000fe20000004100 */
[----:B------:R-:W-:Y:S01]  /*39f0*/  F2FP.SATFINITE.E4M3.F32.PACK_AB_MERGE_C R93, R93, R98, RZ ;  /* 0x000000625d5d723e */ /* 0x000fe200048070ff */
[--C-:B------:R-:W-:Y:S01]  /*3a00*/  HADD2.F32 R7, -RZ, R6.reuse.H0_H0 ;  /* 0x20000006ff077230 */ /* 0x100fe20000004100 */
[----:B------:R-:W-:Y:S01]  /*3a10*/  F2FP.SATFINITE.E4M3.F32.PACK_AB_MERGE_C R4, R34, R15, R68 ;  /* 0x0000000f2204723e */ /* 0x000fe20004807044 */
[----:B------:R-:W-:-:S02]  /*3a20*/  HADD2.F32 R6, -RZ, R6.H1_H1 ;  /* 0x30000006ff067230 */ /* 0x000fc40000004100 */
[-C--:B------:R-:W-:Y:S01]  /*3a30*/  FMUL.FTZ R96, R69, R92.reuse ;  /* 0x0000005c45607220 */ /* 0x080fe20000410000 */
[----:B------:R-:W-:Y:S02]  /*3a40*/  HADD2.F32 R94, -RZ, R94.H0_H0 ;  /* 0x2000005eff5e7230 */ /* 0x000fe40000004100 */
[----:B------:R-:W-:Y:S01]  /*3a50*/  FMUL.FTZ R100, R13, R92 ;  /* 0x0000005c0d647220 */ /* 0x000fe20000410000 */
[----:B------:R-:W-:Y:S02]  /*3a60*/  HADD2.F32 R88, -RZ, R91.H0_H0 ;  /* 0x2000005bff587230 */ /* 0x000fe40000004100 */
[----:B------:R-:W-:Y:S02]  /*3a70*/  HADD2.F32 R90, -RZ, R90.H0_H0 ;  /* 0x2000005aff5a7230 */ /* 0x000fe40000004100 */
[CC--:B------:R-:W-:Y:S01]  /*3a80*/  FMUL.FTZ R92, R6.reuse, R94.reuse ;  /* 0x0000005e065c7220 */ /* 0x0c0fe20000410000 */
[----:B------:R-:W-:Y:S01]  /*3a90*/  FMUL.FTZ R89, R7, R94 ;  /* 0x0000005e07597220 */ /* 0x000fe20000410000 */
[-C--:B------:R-:W-:Y:S01]  /*3aa0*/  FFMA.FTZ R96, R13, R88.reuse, -R96 ;  /* 0x000000580d607223 */ /* 0x080fe20000010860 */
[----:B------:R-:W-:Y:S01]  /*3ab0*/  FFMA.FTZ R69, R69, R88, R100 ;  /* 0x0000005845457223 */ /* 0x000fe20000010064 */
[-C--:B------:R-:W-:Y:S01]  /*3ac0*/  FFMA.FTZ R92, R7, R90.reuse, -R92 ;  /* 0x0000005a075c7223 */ /* 0x080fe2000001085c */
[----:B------:R-:W-:-:S03]  /*3ad0*/  FFMA.FTZ R89, R6, R90, R89 ;  /* 0x0000005a06597223 */ /* 0x000fc60000010059 */
[----:B------:R-:W-:Y:S02]  /*3ae0*/  F2FP.SATFINITE.E4M3.F32.PACK_AB_MERGE_C R7, R69, R96, R12 ;  /* 0x000000604507723e */ /* 0x000fe4000480700c */
[----:B------:R-:W-:-:S07]  /*3af0*/  F2FP.SATFINITE.E4M3.F32.PACK_AB_MERGE_C R6, R89, R92, R93 ;  /* 0x0000005c5906723e */ /* 0x000fce000480705d */
.L_x_1807:
[----:B------:R-:W-:Y:S05]  /*3b00*/  BSYNC B3 ;  /* 0x0000000000037941 */ /* 0x000fea0003800000 */
.L_x_1806:
[----:B0-----:R0:W-:Y:S02]  /*3b10*/  ST.E.128 desc[UR36][R10.64], R4 ;  /* 0x000000040a007985 */ /* 0x0011e4000c101d24 */
.L_x_1805:
[----:B------:R-:W-:Y:S05]  /*3b20*/  BSYNC B2 ;  /* 0x0000000000027941 */ /* 0x000fea0003800000 */
.L_x_1804:
        /* <DEDUP_REMOVED lines=13> */
[----:B------:R-:W-:Y:S02]  /*3c00*/  PRMT R12, R15, 0x654, R12 ;  /* 0x000006540f0c7816 */ /* 0x000fe4000000000c */
[----:B------:R-:W-:Y:S01]  /*3c10*/  PRMT R15, R14, 0x654, R13 ;  /* 0x000006540e0f7816 */ /* 0x000fe2000000000d */
[----:B------:R-:W-:Y:S01]  /*3c20*/  IMAD.SHL.U32 R13, R34, 0x100, RZ ;  /* 0x00000100220d7824 */ /* 0x000fe200078e00ff */
[----:B------:R-:W-:Y:S01]  /*3c30*/  SHF.R.U32.HI R31, RZ, 0x10, R31 ;  /* 0x00000010ff1f7819 */ /* 0x000fe2000001161f */
[----:B------:R-:W-:Y:S01]  /*3c40*/  IMAD.SHL.U32 R30, R30, 0x100, RZ ;  /* 0x000001001e1e7824 */ /* 0x000fe200078e00ff */
[----:B------:R-:W-:Y:S02]  /*3c50*/  SHF.R.U32.HI R32, RZ, 0x10, R33 ;  /* 0x00000010ff207819 */ /* 0x000fe40000011621 */
[----:B------:R-:W-:Y:S01]  /*3c60*/  LOP3.LUT R12, R12, 0xff00, R13, 0xf8, !PT ;  /* 0x0000ff000c0c7812 */ /* 0x000fe200078ef80d */
[----:B------:R-:W-:Y:S01]  /*3c70*/  IMAD.U32 R13, R31, 0x10000, RZ ;  /* 0x000100001f0d7824 */ /* 0x000fe200078e00ff */
[----:B0-----:R-:W-:Y:S01]  /*3c80*/  MOV R14, R4 ;  /* 0x00000004000e7202 */ /* 0x001fe20000000f00 */
[----:B------:R-:W-:Y:S01]  /*3c90*/  IMAD.U32 R32, R32, 0x10000, RZ ;  /* 0x0001000020207824 */ /* 0x000fe200078e00ff */
[----:B------:R-:W-:-:S02]  /*3ca0*/  LOP3.LUT R15, R15, 0xff00, R30, 0xf8, !PT ;  /* 0x0000ff000f0f7812 */ /* 0x000fc400078ef81e */
[----:B------:R-:W-:Y:S02]  /*3cb0*/  F2FP.F16.E4M3.UNPACK_B R30, R87.H1 ;  /* 0x00000057ff1e723e */ /* 0x000fe400030006ff */
[-C--:B------:R-:W-:Y:S02]  /*3cc0*/  F2FP.F16.E4M3.UNPACK_B R4, R5.reuse ;  /* 0x00000005ff04723e */ /* 0x080fe400020006ff */
[----:B------:R-:W-:Y:S01]  /*3cd0*/  LOP3.LUT R12, R12, 0xff0000, R13, 0xf8, !PT ;  /* 0x00ff00000c0c7812 */ /* 0x000fe200078ef80d */
[----:B------:R-:W-:Y:S01]  /*3ce0*/  HADD2.F32 R34, -RZ, R30.H0_H0 ;  /* 0x2000001eff227230 */ /* 0x000fe20000004100 */
[----:B------:R-:W-:Y:S01]  /*3cf0*/  LOP3.LUT R13, R15, 0xff0000, R32, 0xf8, !PT ;  /* 0x00ff00000f0d7812 */ /* 0x000fe200078ef820 */
[--C-:B------:R-:W-:Y:S01]  /*3d00*/  HADD2.F32 R15, -RZ, R4.reuse.H1_H1 ;  /* 0x30000004ff0f7230 */ /* 0x100fe20000004100 */
[----:B------:R-:W-:Y:S01]  /*3d10*/  F2FP.F16.E4M3.UNPACK_B R32, R86.H1 ;  /* 0x00000056ff20723e */ /* 0x000fe200030006ff */
[----:B------:R-:W-:Y:S01]  /*3d20*/  HADD2.F32 R4, -RZ, R4.H0_H0 ;  /* 0x20000004ff047230 */ /* 0x000fe20000004100 */
[----:B------:R-:W-:Y:S01]  /*3d30*/  F2FP.F16.E4M3.UNPACK_B R5, R5.H1 ;  /* 0x00000005ff05723e */ /* 0x000fe200030006ff */
[----:B------:R-:W-:-:S02]  /*3d40*/  HADD2.F32 R35, -RZ, R30.H1_H1 ;  /* 0x3000001eff237230 */ /* 0x000fc40000004100 */
[CC--:B------:R-:W-:Y:S01]  /*3d50*/  FMUL.FTZ R69, R15.reuse, R34.reuse ;  /* 0x000000220f457220 */ /* 0x0c0fe20000410000 */
[--C-:B------:R-:W-:Y:S02]  /*3d60*/  HADD2.F32 R33, -RZ, R32.reuse.H0_H0 ;  /* 0x20000020ff217230 */ /* 0x100fe40000004100 */
        /* <DEDUP_REMOVED lines=15> */
[--C-:B------:R-:W-:Y:S01]  /*3e60*/  HADD2.F32 R32, -RZ, R15.reuse.H1_H1 ;  /* 0x3000000fff207230 */ /* 0x100fe20000004100 */
[----:B------:R-:W-:Y:S01]  /*3e70*/  F2FP.F16.E4M3.UNPACK_B R81, R13 ;  /* 0x0000000dff51723e */ /* 0x000fe200020006ff */
[----:B------:R-:W-:Y:S01]  /*3e80*/  HADD2.F32 R31, -RZ, R15.H0_H0 ;  /* 0x2000000fff1f7230 */ /* 0x000fe20000004100 */
[----:B------:R-:W-:Y:S01]  /*3e90*/  F2FP.F16.E4M3.UNPACK_B R35, R12 ;  /* 0x0000000cff23723e */ /* 0x000fe200020006ff */
[----:B------:R-:W-:-:S02]  /*3ea0*/  HADD2.F32 R87, -RZ, R87.H0_H0 ;  /* 0x20000057ff577230 */ /* 0x000fc40000004100 */
[-C--:B------:R-:W-:Y:S01]  /*3eb0*/  FMUL.FTZ R68, R32, R33.reuse ;  /* 0x0000002120447220 */ /* 0x080fe20000410000 */
[--C-:B------:R-:W-:Y:S02]  /*3ec0*/  HADD2.F32 R30, -RZ, R14.reuse.H1_H1 ;  /* 0x3000000eff1e7230 */ /* 0x100fe40000004100 */
[----:B------:R-:W-:Y:S01]  /*3ed0*/  FMUL.FTZ R33, R31, R33 ;  /* 0x000000211f217220 */ /* 0x000fe20000410000 */
[----:B------:R-:W-:Y:S02]  /*3ee0*/  HADD2.F32 R15, -RZ, R14.H0_H0 ;  /* 0x2000000eff0f7230 */ /* 0x000fe40000004100 */
        /* <DEDUP_REMOVED lines=8> */
[----:B------:R-:W-:Y:S01]  /*3f70*/  F2FP.F16.E4M3.UNPACK_B R33, R7.H1 ;  /* 0x00000007ff21723e */ /* 0x000fe200030006ff */
[--C-:B------:R-:W-:Y:S01]  /*3f80*/  HADD2.F32 R87, -RZ, R81.reuse.H1_H1 ;  /* 0x30000051ff577230 */ /* 0x100fe20000004100 */
[----:B------:R-:W-:Y:S01]  /*3f90*/  F2FP.F16.E4M3.UNPACK_B R86, R13.H1 ;  /* 0x0000000dff56723e */ /* 0x000fe200030006ff */
[----:B------:R-:W-:Y:S01]  /*3fa0*/  HADD2.F32 R81, -RZ, R81.H0_H0 ;  /* 0x20000051ff517230 */ /* 0x000fe20000004100 */
[----:B------:R-:W-:Y:S01]  /*3fb0*/  F2FP.SATFINITE.E4M3.F32.PACK_AB_MERGE_C R31, R32, R31, RZ ;  /* 0x0000001f201f723e */ /* 0x000fe200048070ff */
[--C-:B------:R-:W-:Y:S01]  /*3fc0*/  HADD2.F32 R34, -RZ, R33.reuse.H0_H0 ;  /* 0x20000021ff227230 */ /* 0x100fe20000004100 */
[----:B------:R-:W-:Y:S01]  /*3fd0*/  F2FP.SATFINITE.E4M3.F32.PACK_AB_MERGE_C R30, R88, R69, RZ ;  /* 0x00000045581e723e */ /* 0x000fe200048070ff */
[----:B------:R-:W-:Y:S01]  /*3fe0*/  HADD2.F32 R33, -RZ, R33.H1_H1 ;  /* 0x30000021ff217230 */ /* 0x000fe20000004100 */
[----:B------:R-:W-:Y:S01]  /*3ff0*/  F2FP.F16.E4M3.UNPACK_B R32, R6.H1 ;  /* 0x00000006ff20723e */ /* 0x000fe200030006ff */
[----:B------:R-:W-:Y:S01]  /*4000*/  HADD2.F32 R88, -RZ, R86.H1_H1 ;  /* 0x30000056ff587230 */ /* 0x000fe20000004100 */
[----:B------:R-:W-:Y:S01]  /*4010*/  F2FP.F16.E4M3.UNPACK_B R68, R12.H1 ;  /* 0x0000000cff44723e */ /* 0x000fe200030006ff */
[----:B------:R-:W-:Y:S01]  /*4020*/  HADD2.F32 R12, -RZ, R35.H1_H1 ;  /* 0x30000023ff0c7230 */ /* 0x000fe20000004100 */
[----:B------:R-:W-:Y:S01]  /*4030*/  F2FP.F16.E4M3.UNPACK_B R7, R7 ;  /* 0x00000007ff07723e */ /* 0x000fe200020006ff */
[----:B------:R-:W-:-:S02]  /*4040*/  HADD2.F32 R13, -RZ, R32.H1_H1 ;  /* 0x30000020ff0d7230 */ /* 0x000fc40000004100 */
[-C--:B------:R-:W-:Y:S01]  /*4050*/  FMUL.FTZ R89, R33, R88.reuse ;  /* 0x0000005821597220 */ /* 0x080fe20000410000 */
[----:B------:R-:W-:Y:S02]  /*4060*/  HADD2.F32 R69, -RZ, R68.H1_H1 ;  /* 0x30000044ff457230 */ /* 0x000fe40000004100 */
[C---:B------:R-:W-:Y:S01]  /*4070*/  FMUL.FTZ R90, R34.reuse, R88 ;  /* 0x00000058225a7220 */ /* 0x040fe20000410000 */
[----:B------:R-:W-:Y:S01]  /*4080*/  HADD2.F32 R32, -RZ, R32.H0_H0 ;  /* 0x20000020ff207230 */ /* 0x000fe20000004100 */
[----:B------:R-:W-:Y:S01]  /*4090*/  F2FP.F16.E4M3.UNPACK_B R6, R6 ;  /* 0x00000006ff06723e */ /* 0x000fe200020006ff */
[----:B------:R-:W-:Y:S02]  /*40a0*/  HADD2.F32 R86, -RZ, R86.H0_H0 ;  /* 0x20000056ff567230 */ /* 0x000fe40000004100 */
[----:B------:R-:W-:Y:S01]  /*40b0*/  FFMA.FTZ R88, R34, R69, -R89 ;  /* 0x0000004522587223 */ /* 0x000fe20000010859 */
[-C--:B------:R-:W-:Y:S01]  /*40c0*/  FMUL.FTZ R89, R13, R87.reuse ;  /* 0x000000570d597220 */ /* 0x080fe20000410000 */
[----:B------:R-:W-:Y:S01]  /*40d0*/  FMUL.FTZ R34, R32, R87 ;  /* 0x0000005720227220 */ /* 0x000fe20000410000 */
[----:B------:R-:W-:Y:S01]  /*40e0*/  FFMA.FTZ R69, R33, R69, R90 ;  /* 0x0000004521457223 */ /* 0x000fe2000001005a */
[----:B------:R-:W-:-:S02]  /*40f0*/  HADD2.F32 R68, -RZ, R68.H0_H0 ;  /* 0x20000044ff447230 */ /* 0x000fc40000004100 */
[-C--:B------:R-:W-:Y:S01]  /*4100*/  FFMA.FTZ R89, R32, R12.reuse, -R89 ;  /* 0x0000000c20597223 */ /* 0x080fe20000010859 */
[----:B------:R-:W-:Y:S01]  /*4110*/  FFMA.FTZ R34, R13, R12, R34 ;  /* 0x0000000c0d227223 */ /* 0x000fe20000010022 */
[--C-:B------:R-:W-:Y:S01]  /*4120*/  HADD2.F32 R12, -RZ, R7.reuse.H0_H0 ;  /* 0x20000007ff0c7230 */ /* 0x100fe20000004100 */
[----:B------:R-:W-:Y:S01]  /*4130*/  F2FP.SATFINITE.E4M3.F32.PACK_AB_MERGE_C R69, R69, R88, RZ ;  /* 0x000000584545723e */ /* 0x000fe200048070ff */
[----:B------:R-:W-:Y:S01]  /*4140*/  HADD2.F32 R13, -RZ, R7.H1_H1 ;  /* 0x30000007ff0d7230 */ /* 0x000fe20000004100 */
[----:B------:R-:W-:Y:S01]  /*4150*/  F2FP.SATFINITE.E4M3.F32.PACK_AB_MERGE_C R5, R5, R4, R30 ;  /* 0x000000040505723e */ /* 0x000fe2000480701e */
[--C-:B------:R-:W-:Y:S01]  /*4160*/  HADD2.F32 R7, -RZ, R6.reuse.H0_H0 ;  /* 0x20000006ff077230 */ /* 0x100fe20000004100 */
[----:B------:R-:W-:Y:S01]  /*4170*/  F2FP.SATFINITE.E4M3.F32.PACK_AB_MERGE_C R34, R34, R89, RZ ;  /* 0x000000592222723e */ /* 0x000fe200048070ff */
[----:B------:R-:W-:Y:S02]  /*4180*/  HADD2.F32 R6, -RZ, R6.H1_H1 ;  /* 0x30000006ff067230 */ /* 0x000fe40000004100 */
[----:B------:R-:W-:Y:S01]  /*4190*/  FMUL.FTZ R33, R13, R86 ;  /* 0x000000560d217220 */ /* 0x000fe20000410000 */
[----:B------:R-:W-:-:S02]  /*41a0*/  HADD2.F32 R35, -RZ, R35.H0_H0 ;  /* 0x20000023ff237230 */ /* 0x000fc40000004100 */
[----:B------:R-:W-:Y:S01]  /*41b0*/  FMUL.FTZ R86, R12, R86 ;  /* 0x000000560c567220 */ /* 0x000fe20000410000 */
[----:B------:R-:W-:Y:S01]  /*41c0*/  F2FP.SATFINITE.E4M3.F32.PACK_AB_MERGE_C R4, R15, R14, R31 ;  /* 0x0000000e0f04723e */ /* 0x000fe2000480701f */
[-C--:B------:R-:W-:Y:S01]  /*41d0*/  FMUL.FTZ R32, R6, R81.reuse ;  /* 0x0000005106207220 */ /* 0x080fe20000410000 */
[----:B------:R-:W-:Y:S01]  /*41e0*/  FMUL.FTZ R81, R7, R81 ;  /* 0x0000005107517220 */ /* 0x000fe20000410000 */
[-C--:B------:R-:W-:Y:S01]  /*41f0*/  FFMA.FTZ R33, R12, R68.reuse, -R33 ;  /* 0x000000440c217223 */ /* 0x080fe20000010821 */
[----:B------:R-:W-:Y:S01]  /*4200*/  FFMA.FTZ R86, R13, R68, R86 ;  /* 0x000000440d567223 */ /* 0x000fe20000010056 */
[-C--:B------:R-:W-:Y:S01]  /*4210*/  FFMA.FTZ R32, R7, R35.reuse, -R32 ;  /* 0x0000002307207223 */ /* 0x080fe20000010820 */
[----:B------:R-:W-:-:S03]  /*4220*/  FFMA.FTZ R81, R6, R35, R81 ;  /* 0x0000002306517223 */ /* 0x000fc60000010051 */
[----:B------:R-:W-:Y:S02]  /*4230*/  F2FP.SATFINITE.E4M3.F32.PACK_AB_MERGE_C R7, R86, R33, R69 ;  /* 0x000000215607723e */ /* 0x000fe40004807045 */
[----:B------:R-:W-:-:S07]  /*4240*/  F2FP.SATFINITE.E4M3.F32.PACK_AB_MERGE_C R6, R81, R32, R34 ;  /* 0x000000205106723e */ /* 0x000fce0004807022 */
.L_x_1809:
[----:B------:R-:W-:Y:S05]  /*4250*/  BSYNC B2 ;  /* 0x0000000000027941 */ /* 0x000fea0003800000 */
.L_x_1808:
[----:B0-----:R0:W-:Y:S02]  /*4260*/  ST.E.128 desc[UR36][R10.64], R4 ;  /* 0x000000040a007985 */ /* 0x0011e4000c101d24 */
.L_x_1803:
[----:B------:R-:W-:Y:S05]  /*4270*/  BSYNC B1 ;  /* 0x0000000000017941 */ /* 0x000fea0003800000 */
.L_x_1802:
[----:B------:R-:W-:-:S03]  /*4280*/  UMOV UR4, 0xffffffff ;  /* 0xffffffff00047882 */ /* 0x000fc60000000000 */
[----:B------:R-:W-:Y:S05]  /*4290*/  BRA.DIV UR4, `(.L_x_1810) ;  /* 0x0000027204787947 */ /* 0x000fea000b800000 */
[----:B--2---:R-:W2:Y:S04]  /*42a0*/  SHFL.IDX PT, R80, R80, 0x1, 0x181f ;  /* 0x00381f0050507f89 */ /* 0x004ea800000e0000 */
[----:B----4-:R4:W0:Y:S02]  /*42b0*/  SHFL.IDX PT, R14, R79, 0x1, 0x181f ;  /* 0x00381f004f0e7f89 */ /* 0x01082400000e0000 */
.L_x_2192:
[----:B------:R-:W-:Y:S05]  /*42c0*/  @P4 BRA `(.L_x_1811) ;  /* 0x0000003400744947 */ /* 0x000fea0003800000 */
[----:B------:R-:W-:Y:S04]  /*42d0*/  BSSY B1, `(.L_x_1812) ;  /* 0x0000076000017945 */ /* 0x000fe80003800000 */
[----:B------:R-:W-:Y:S05]  /*42e0*/  @P1 BRA `(.L_x_1813) ;  /* 0x0000000400d01947 */ /* 0x000fea0003800000 */
[----:B0-----:R0:W0:Y:S01]  /*42f0*/  LDS.128 R4, [R70+0x21000] ;  /* 0x0210000046047984 */ /* 0x0010220000000c00 */
[----:B------:R-:W-:Y:S01]  /*4300*/  IADD3 R10, P3, R16, R14, RZ ;  /* 0x0000000e100a7210 */ /* 0x000fe20007f7e0ff */
[----:B------:R-:W-:Y:S04]  /*4310*/  BSSY B2, `(.L_x_1814) ;  /* 0x0000070000027945 */ /* 0x000fe80003800000 */
[----:B--2---:R-:W-:Y:S01]  /*4320*/  IMAD.X R11, R80, 0x1, R17, P3 ;  /* 0x00000001500b7824 */ /* 0x004fe200018e0611 */
[----:B------:R-:W-:-:S13]  /*4330*/  ISETP.GE.AND P3, PT, R18, R78, PT ;  /* 0x0000004e1200720c */ /* 0x000fda0003f66270 */
[----:B------:R-:W-:Y:S05]  /*4340*/  @P3 BRA `(.L_x_1815) ;  /* 0x0000000400b03947 */ /* 0x000fea0003800000 */
[----:B------:R-:W-:Y:S02]  /*4350*/  SHF.R.U32.HI R31, RZ, 0x8, R27 ;  /* 0x00000008ff1f7819 */ /* 0x000fe4000001161b */
[----:B------:R-:W-:Y:S02]  /*4360*/  SHF.R.U32.HI R15, RZ, 0x8, R29 ;  /* 0x00000008ff0f7819 */ /* 0x000fe4000001161d */
[----:B------:R-:W-:Y:S02]  /*4370*/  SHF.R.U32.HI R33, RZ, 0x18, R27 ;  /* 0x00000018ff217819 */ /* 0x000fe4000001161b */
[----:B------:R-:W-:Y:S02]  /*4380*/  LOP3.LUT R12, R27, 0xff, RZ, 0xc0, !PT ;  /* 0x000000ff1b0c7812 */ /* 0x000fe400078ec0ff */
[----:B------:R-:W-:Y:S02]  /*4390*/  SHF.R.U32.HI R26, RZ, 0x18, R29 ;  /* 0x00000018ff1a7819 */ /* 0x000fe4000001161d */
[----:B------:R-:W-:-:S02]  /*43a0*/  LOP3.LUT R13, R29, 0xff, RZ, 0xc0, !PT ;  /* 0x000000ff1d0d7812 */ /* 0x000fc400078ec0ff */
[----:B------:R-:W-:Y:S01]  /*43b0*/  SHF.R.U32.HI R30, RZ, 0x10, R27 ;  /* 0x00000010ff1e7819 */ /* 0x000fe2000001161b */
[----:B------:R-:W-:Y:S01]  /*43c0*/  IMAD.SHL.U32 R27, R31, 0x100, RZ ;  /* 0x000001001f1b7824 */ /* 0x000fe200078e00ff */
[----:B------:R-:W-:Y:S01]  /*43d0*/  SHF.R.U32.HI R28, RZ, 0x10, R29 ;  /* 0x00000010ff1c7819 */ /* 0x000fe2000001161d */
[----:B------:R-:W-:Y:S01]  /*43e0*/  IMAD.SHL.U32 R29, R15, 0x100, RZ ;  /* 0x000001000f1d7824 */ /* 0x000fe200078e00ff */
[----:B------:R-:W-:Y:S01]  /*43f0*/  PRMT R12, R33, 0x654, R12 ;  /* 0x00000654210c7816 */ /* 0x000fe2000000000c */
[----:B0-----:R-:W-:Y:S01]  /*4400*/  IMAD.MOV.U32 R15, RZ, RZ, R4 ;  /* 0x000000ffff0f7224 */ /* 0x001fe200078e0004 */
[----:B------:R-:W-:Y:S01]  /*4410*/  PRMT R26, R26, 0x654, R13 ;  /* 0x000006541a1a7816 */ /* 0x000fe2000000000d */
[----:B------:R-:W-:Y:S01]  /*4420*/  IMAD.MOV.U32 R13, RZ, RZ, R5 ;  /* 0x000000ffff0d7224 */ /* 0x000fe200078e0005 */
        /* <DEDUP_REMOVED lines=32> */
[----:B------:R-:W-:Y:S01]  /*4630*/  HADD2.F32 R29, -RZ, R26.H1_H1 ;  /* 0x3000001aff1d7230 */ /* 0x000fe20000004100 */
[----:B---3--:R-:W-:Y:S01]  /*4640*/  F2FP.SATFINITE.E4M3.F32.PACK_AB_MERGE_C R81, R35, R34, RZ ;  /* 0x000000222351723e */ /* 0x008fe200048070ff */
[--C-:B------:R-:W-:Y:S02]  /*4650*/  HADD2.F32 R26, -RZ, R15.reuse.H0_H0 ;  /* 0x2000000fff1a7230 */ /* 0x100fe40000004100 */
[-C--:B------:R-:W-:Y:S01]  /*4660*/  FMUL.FTZ R32, R28, R30.reuse ;  /* 0x0000001e1c207220 */ /* 0x080fe20000410000 */
[----:B------:R-:W-:Y:S02]  /*4670*/  HADD2.F32 R27, -RZ, R15.H1_H1 ;  /* 0x3000000fff1b7230 */ /* 0x000fe40000004100 */
[----:B------:R-:W-:Y:S01]  /*4680*/  FMUL.FTZ R33, R29, R30 ;  /* 0x0000001e1d217220 */ /* 0x000fe20000410000 */
[----:B------:R-:W-:Y:S01]  /*4690*/  HADD2.F32 R85, -RZ, R85.H0_H0 ;  /* 0x20000055ff557230 */ /* 0x000fe20000004100 */
[----:B------:R-:W-:Y:S01]  /*46a0*/  F2FP.F16.E4M3.UNPACK_B R34, R12.H1 ;  /* 0x0000000cff22723e */ /* 0x000fe200030006ff */
[----:B------:R-:W-:-:S02]  /*46b0*/  HADD2.F32 R15, -RZ, R84.H1_H1 ;  /* 0x30000054ff0f7230 */ /* 0x000fc40000004100 */
[----:B------:R-:W-:Y:S02]  /*46c0*/  HADD2.F32 R84, -RZ, R84.H0_H0 ;  /* 0x20000054ff547230 */ /* 0x000fe40000004100 */
[-C--:B------:R-:W-:Y:S01]  /*46d0*/  FMUL.FTZ R31, R27, R85.reuse ;  /* 0x000000551b1f7220 */ /* 0x080fe20000410000 */
[----:B------:R-:W-:Y:S01]  /*46e0*/  FMUL.FTZ R30, R26, R85 ;  /* 0x000000551a1e7220 */ /* 0x000fe20000410000 */
[-C--:B------:R-:W-:Y:S01]  /*46f0*/  FFMA.FTZ R33, R28, R15.reuse, -R33 ;  /* 0x0000000f1c217223 */ /* 0x080fe20000010821 */
[----:B------:R-:W-:Y:S01]  /*4700*/  FFMA.FTZ R32, R29, R15, R32 ;  /* 0x0000000f1d207223 */ /* 0x000fe20000010020 */
[-C--:B------:R-:W-:Y:S01]  /*4710*/  FFMA.FTZ R15, R26, R84.reuse, -R31 ;  /* 0x000000541a0f7223 */ /* 0x080fe2000001081f */
[----:B------:R-:W-:Y:S01]  /*4720*/  F2FP.F16.E4M3.UNPACK_B R28, R7.H1 ;  /* 0x00000007ff1c723e */ /* 0x000fe200030006ff */
[----:B------:R-:W-:Y:S01]  /*4730*/  FFMA.FTZ R26, R27, R84, R30 ;  /* 0x000000541b1a7223 */ /* 0x000fe2000001001e */
[----:B------:R-:W-:Y:S01]  /*4740*/  F2FP.F16.E4M3.UNPACK_B R27, R6.H1 ;  /* 0x00000006ff1b723e */ /* 0x000fe200030006ff */
[----:B------:R-:W-:Y:S01]  /*4750*/  HADD2.F32 R68, -RZ, R34.H1_H1 ;  /* 0x30000022ff447230 */ /* 0x000fe20000004100 */
[----:B----4-:R-:W-:Y:S01]  /*4760*/  F2FP.SATFINITE.E4M3.F32.PACK_AB_MERGE_C R79, R32, R33, RZ ;  /* 0x00000021204f723e */ /* 0x010fe200048070ff */
[--C-:B------:R-:W-:Y:S01]  /*4770*/  HADD2.F32 R29, -RZ, R28.reuse.H0_H0 ;  /* 0x2000001cff1d7230 */ /* 0x100fe20000004100 */
[----:B------:R-:W-:Y:S01]  /*4780*/  F2FP.F16.E4M3.UNPACK_B R33, R12 ;  /* 0x0000000cff21723e */ /* 0x000fe200020006ff */
[----:B------:R-:W-:Y:S01]  /*4790*/  HADD2.F32 R28, -RZ, R28.H1_H1 ;  /* 0x3000001cff1c7230 */ /* 0x000fe20000004100 */
[-C--:B------:R-:W-:Y:S01]  /*47a0*/  F2FP.F16.E4M3.UNPACK_B R30, R5.reuse ;  /* 0x00000005ff1e723e */ /* 0x080fe200020006ff */
[----:B------:R-:W-:Y:S01]  /*47b0*/  HADD2.F32 R12, -RZ, R27.H1_H1 ;  /* 0x3000001bff0c7230 */ /* 0x000fe20000004100 */
[----:B------:R-:W-:Y:S01]  /*47c0*/  F2FP.F16.E4M3.UNPACK_B R31, R5.H1 ;  /* 0x00000005ff1f723e */ /* 0x000fe200030006ff */
[----:B------:R-:W-:-:S02]  /*47d0*/  HADD2.F32 R35, -RZ, R33.H1_H1 ;  /* 0x30000021ff237230 */ /* 0x000fc40000004100 */
        /* <DEDUP_REMOVED lines=12> */
[----:B------:R-:W-:Y:S02]  /*48a0*/  HADD2.F32 R5, -RZ, R6.H0_H0 ;  /* 0x20000006ff057230 */ /* 0x000fe40000004100 */
[-C--:B------:R-:W-:Y:S01]  /*48b0*/  FFMA.FTZ R69, R28, R32.reuse, R69 ;  /* 0x000000201c457223 */ /* 0x080fe20000010045 */
[----:B------:R-:W-:Y:S02]  /*48c0*/  HADD2.F32 R7, -RZ, R7.H1_H1 ;  /* 0x30000007ff077230 */ /* 0x000fe40000004100 */
[----:B------:R-:W-:Y:S01]  /*48d0*/  FFMA.FTZ R84, R29, R32, -R84 ;  /* 0x000000201d547223 */ /* 0x000fe20000010854 */
[----:B------:R-:W-:Y:S01]  /*48e0*/  HADD2.F32 R34, -RZ, R34.H0_H0 ;  /* 0x20000022ff227230 */ /* 0x000fe20000004100 */
[----:B------:R-:W-:Y:S01]  /*48f0*/  F2FP.SATFINITE.E4M3.F32.PACK_AB_MERGE_C R35, R35, R68, RZ ;  /* 0x000000442323723e */ /* 0x000fe200048070ff */
[----:B------:R-:W-:-:S02]  /*4900*/  HADD2.F32 R6, -RZ, R6.H1_H1 ;  /* 0x30000006ff067230 */ /* 0x000fc40000004100 */
[----:B------:R-:W-:Y:S02]  /*4910*/  HADD2.F32 R33, -RZ, R33.H0_H0 ;  /* 0x20000021ff217230 */ /* 0x000fe40000004100 */
        /* <DEDUP_REMOVED lines=15> */
.L_x_1815:
[----:B------:R-:W-:Y:S05]  /*4a10*/  BSYNC B2 ;  /* 0x0000000000027941 */ /* 0x000fea0003800000 */
.L_x_1814:
[----:B0-----:R0:W-:Y:S02]  /*4a20*/  ST.E.128 desc[UR36][R10.64], R4 ;  /* 0x000000040a007985 */ /* 0x0011e4000c101d24 */
.L_x_1813:
[----:B------:R-:W-:Y:S05]  /*4a30*/  BSYNC B1 ;  /* 0x0000000000017941 */ /* 0x000fea0003800000 */
.L_x_1812:
[----:B------:R-:W-:Y:S05]  /*4a40*/  @P2 BRA `(.L_x_1811) ;  /* 0x0000002c00942947 */ /* 0x000fea0003800000 */
[----:B0-----:R0:W0:Y:S01]  /*4a50*/  LDS.128 R4, [R70+0x23000] ;  /* 0x0230000046047984 */ /* 0x0010220000000c00 */
[----:B------:R-:W-:Y:S01]  /*4a60*/  IADD3 R10, P3, R184, R14, RZ ;  /* 0x0000000eb80a7210 */ /* 0x000fe20007f7e0ff */
[----:B------:R-:W-:Y:S04]  /*4a70*/  BSSY B1, `(.L_x_1816) ;  /* 0x000006d000017945 */ /* 0x000fe80003800000 */
[----:B--2---:R-:W-:Y:S01]  /*4a80*/  IMAD.X R11, R80, 0x1, R193, P3 ;  /* 0x00000001500b7824 */ /* 0x004fe200018e06c1 */
[----:B------:R-:W-:-:S13]  /*4a90*/  ISETP.GE.AND P3, PT, R190, R78, PT ;  /* 0x0000004ebe00720c */ /* 0x000fda0003f66270 */
[----:B------:R-:W-:Y:S05]  /*4aa0*/  @P3 BRA `(.L_x_1817) ;  /* 0x0000000400a43947 */ /* 0x000fea0003800000 */
[--C-:B------:R-:W-:Y:S02]  /*4ab0*/  SHF.R.U32.HI R26, RZ, 0x10, R9.reuse ;  /* 0x00000010ff1a7819 */ /* 0x100fe40000011609 */
[--C-:B------:R-:W-:Y:S02]  /*4ac0*/  SHF.R.U32.HI R15, RZ, 0x8, R9.reuse ;  /* 0x00000008ff0f7819 */ /* 0x100fe40000011609 */
[----:B------:R-:W-:Y:S02]  /*4ad0*/  LOP3.LUT R8, R9, 0xff, RZ, 0xc0, !PT ;  /* 0x000000ff09087812 */ /* 0x000fe400078ec0ff */
[----:B------:R-:W-:Y:S02]  /*4ae0*/  SHF.R.U32.HI R9, RZ, 0x18, R9 ;  /* 0x00000018ff097819 */ /* 0x000fe40000011609 */
[--C-:B------:R-:W-:Y:S02]  /*4af0*/  SHF.R.U32.HI R13, RZ, 0x8, R25.reuse ;  /* 0x00000008ff0d7819 */ /* 0x100fe40000011619 */
[----:B------:R-:W-:Y:S01]  /*4b00*/  PRMT R12, R9, 0x654, R8 ;  /* 0x00000654090c7816 */ /* 0x000fe20000000008 */
[----:B------:R-:W-:Y:S01]  /*4b10*/  IMAD.SHL.U32 R9, R15, 0x100, RZ ;  /* 0x000001000f097824 */ /* 0x000fe200078e00ff */
[----:B------:R-:W-:Y:S01]  /*4b20*/  SHF.R.U32.HI R24, RZ, 0x10, R25 ;  /* 0x00000010ff187819 */ /* 0x000fe20000011619 */
[----:B------:R-:W-:Y:S01]  /*4b30*/  IMAD.SHL.U32 R13, R13, 0x100, RZ ;  /* 0x000001000d0d7824 */ /* 0x000fe200078e00ff */
[----:B------:R-:W-:Y:S01]  /*4b40*/  LOP3.LUT R14, R25, 0xff0000ff, RZ, 0xc0, !PT ;  /* 0xff0000ff190e7812 */ /* 0x000fe200078ec0ff */
[----:B0-----:R-:W-:Y:S01]  /*4b50*/  IMAD.MOV.U32 R8, RZ, RZ, R4 ;  /* 0x000000ffff087224 */ /* 0x001fe200078e0004 */
[----:B------:R-:W-:Y:S01]  /*4b60*/  LOP3.LUT R12, R12, 0xff00, R9, 0xf8, !PT ;  /* 0x0000ff000c0c7812 */ /* 0x000fe200078ef809 */
[----:B------:R-:W-:Y:S01]  /*4b70*/  IMAD.U32 R9, R26, 0x10000, RZ ;  /* 0x000100001a097824 */ /* 0x000fe200078e00ff */
[----:B------:R-:W-:Y:S01]  /*4b80*/  LOP3.LUT R15, R14, 0xff00, R13, 0xf8, !PT ;  /* 0x0000ff000e0f7812 */ /* 0x000fe200078ef80d */
[----:B------:R-:W-:Y:S01]  /*4b90*/  IMAD.U32 R14, R24, 0x10000, RZ ;  /* 0x00010000180e7824 */ /* 0x000fe200078e00ff */
[----:B------:R-:W-:-:S02]  /*4ba0*/  F2FP.F16.E4M3.UNPACK_B R4, R5 ;  /* 0x00000005ff04723e */ /* 0x000fc400020006ff */
[----:B------:R-:W-:Y:S02]  /*4bb0*/  F2FP.F16.E4M3.UNPACK_B R13, R83.H1 ;  /* 0x00000053ff0d723e */ /* 0x000fe400030006ff */
[----:B------:R-:W-:Y:S01]  /*4bc0*/  LOP3.LUT R24, R12, 0xff0000, R9, 0xf8, !PT ;  /* 0x00ff00000c187812 */ /* 0x000fe200078ef809 */
[--C-:B------:R-:W-:Y:S01]  /*4bd0*/  HADD2.F32 R9, -RZ, R4.reuse.H1_H1 ;  /* 0x30000004ff097230 */ /* 0x100fe20000004100 */
[----:B------:R-:W-:Y:S01]  /*4be0*/  LOP3.LUT R27, R15, 0xff0000, R14, 0xf8, !PT ;  /* 0x00ff00000f1b7812 */ /* 0x000fe200078ef80e */
[--C-:B------:R-:W-:Y:S01]  /*4bf0*/  HADD2.F32 R25, -RZ, R13.reuse.H0_H0 ;  /* 0x2000000dff197230 */ /* 0x100fe20000004100 */
[----:B------:R-:W-:Y:S01]  /*4c00*/  F2FP.F16.E4M3.UNPACK_B R14, R82.H1 ;  /* 0x00000052ff0e723e */ /* 0x000fe200030006ff */
[----:B------:R-:W-:Y:S01]  /*4c10*/  HADD2.F32 R4, -RZ, R4.H0_H0 ;  /* 0x20000004ff047230 */ /* 0x000fe20000004100 */
[----:B------:R-:W-:Y:S01]  /*4c20*/  F2FP.F16.E4M3.UNPACK_B R5, R5.H1 ;  /* 0x00000005ff05723e */ /* 0x000fe200030006ff */
[----:B------:R-:W-:Y:S02]  /*4c30*/  HADD2.F32 R26, -RZ, R13.H1_H1 ;  /* 0x3000000dff1a7230 */ /* 0x000fe40000004100 */
[----:B------:R-:W-:Y:S01]  /*4c40*/  FMUL.FTZ R29, R9, R25 ;  /* 0x00000019091d7220 */ /* 0x000fe20000410000 */
[----:B------:R-:W-:-:S02]  /*4c50*/  HADD2.F32 R15, -RZ, R14.H0_H0 ;  /* 0x2000000eff0f7230 */ /* 0x000fc40000004100 */
[----:B------:R-:W-:Y:S01]  /*4c60*/  FMUL.FTZ R28, R4, R25 ;  /* 0x00000019041c7220 */ /* 0x000fe20000410000 */
[--C-:B------:R-:W-:Y:S01]  /*4c70*/  HADD2.F32 R13, -RZ, R5.reuse.H1_H1 ;  /* 0x30000005ff0d7230 */ /* 0x100fe20000004100 */
[----:B------:R-:W-:Y:S01]  /*4c80*/  F2FP.F16.E4M3.UNPACK_B R83, R83 ;  /* 0x00000053ff53723e */ /* 0x000fe200020006ff */
[----:B------:R-:W-:Y:S02]  /*4c90*/  HADD2.F32 R12, -RZ, R5.H0_H0 ;  /* 0x20000005ff0c7230 */ /* 0x000fe40000004100 */
[-C--:B------:R-:W-:Y:S01]  /*4ca0*/  FFMA.FTZ R5, R9, R15.reuse, R28 ;  /* 0x0000000f09057223 */ /* 0x080fe2000001001c */
[----:B------:R-:W-:Y:S02]  /*4cb0*/  HADD2.F32 R14, -RZ, R14.H1_H1 ;  /* 0x3000000eff0e7230 */ /* 0x000fe40000004100 */
[C---:B------:R-:W-:Y:S01]  /*4cc0*/  FMUL.FTZ R25, R13.reuse, R26 ;  /* 0x0000001a0d197220 */ /* 0x040fe20000410000 */
[----:B------:R-:W-:Y:S01]  /*4cd0*/  F2FP.F16.E4M3.UNPACK_B R9, R8.H1 ;  /* 0x00000008ff09723e */ /* 0x000fe200030006ff */
[----:B------:R-:W-:Y:S01]  /*4ce0*/  FMUL.FTZ R26, R12, R26 ;  /* 0x0000001a0c1a7220 */ /* 0x000fe20000410000 */
[----:B------:R-:W-:Y:S01]  /*4cf0*/  FFMA.FTZ R4, R4, R15, -R29 ;  /* 0x0000000f04047223 */ /* 0x000fe2000001081d */
[----:B------:R-:W-:Y:S01]  /*4d00*/  FFMA.FTZ R30, R12, R14, -R25 ;  /* 0x0000000e0c1e7223 */ /* 0x000fe20000010819 */
[----:B------:R-:W-:Y:S01]  /*4d10*/  F2FP.F16.E4M3.UNPACK_B R8, R8 ;  /* 0x00000008ff08723e */ /* 0x000fe200020006ff */
[----:B------:R-:W-:Y:S01]  /*4d20*/  FFMA.FTZ R31, R13, R14, R26 ;  /* 0x0000000e0d1f7223 */ /* 0x000fe2000001001a */
[----:B------:R-:W-:Y:S01]  /*4d30*/  F2FP.F16.E4M3.UNPACK_B R82, R82 ;  /* 0x00000052ff52723e */ /* 0x000fe200020006ff */
[----:B------:R-:W-:-:S02]  /*4d40*/  HADD2.F32 R15, -RZ, R83.H1_H1 ;  /* 0x30000053ff0f7230 */ /* 0x000fc40000004100 */
[--C-:B------:R-:W-:Y:S01]  /*4d50*/  HADD2.F32 R12, -RZ, R9.reuse.H0_H0 ;  /* 0x20000009ff0c7230 */ /* 0x100fe20000004100 */
[----:B------:R-:W-:Y:S01]  /*4d60*/  F2FP.SATFINITE.E4M3.F32.PACK_AB_MERGE_C R33, R31, R30, RZ ;  /* 0x0000001e1f21723e */ /* 0x000fe200048070ff */
[----:B------:R-:W-:Y:S02]  /*4d70*/  HADD2.F32 R13, -RZ, R9.H1_H1 ;  /* 0x30000009ff0d7230 */ /* 0x000fe40000004100 */
[----:B------:R-:W-:Y:S02]  /*4d80*/  HADD2.F32 R9, -RZ, R8.H0_H0 ;  /* 0x20000008ff097230 */ /* 0x000fe40000004100 */
[-C--:B------:R-:W-:Y:S01]  /*4d90*/  FMUL.FTZ R28, R12, R15.reuse ;  /* 0x0000000f0c1c7220 */ /* 0x080fe20000410000 */
[----:B------:R-:W-:Y:S02]  /*4da0*/  HADD2.F32 R14, -RZ, R82.H1_H1 ;  /* 0x30000052ff0e7230 */ /* 0x000fe40000004100 */
[----:B------:R-:W-:Y:S01]  /*4db0*/  FMUL.FTZ R25, R13, R15 ;  /* 0x0000000f0d197220 */ /* 0x000fe20000410000 */
[----:B------:R-:W-:Y:S01]  /*4dc0*/  HADD2.F32 R83, -RZ, R83.H0_H0 ;  /* 0x20000053ff537230 */ /* 0x000fe20000004100 */
[----:B------:R-:W-:Y:S01]  /*4dd0*/  F2FP.SATFINITE.E4M3.F32.PACK_AB_MERGE_C R5, R5, R4, R33 ;  /* 0x000000040505723e */ /* 0x000fe20004807021 */
[----:B------:R-:W-:-:S02]  /*4de0*/  HADD2.F32 R8, -RZ, R8.H1_H1 ;  /* 0x30000008ff087230 */ /* 0x000fc40000004100 */
[-C--:B------:R-:W-:Y:S01]  /*4df0*/  FFMA.FTZ R25, R12, R14.reuse, -R25 ;  /* 0x0000000e0c197223 */ /* 0x080fe20000010819 */
[----:B------:R-:W-:Y:S02]  /*4e00*/  HADD2.F32 R82, -RZ, R82.H0_H0 ;  /* 0x20000052ff527230 */ /* 0x000fe40000004100 */
[----:B------:R-:W-:Y:S01]  /*4e10*/  FFMA.FTZ R28, R13, R14, R28 ;  /* 0x0000000e0d1c7223 */ /* 0x000fe2000001001c */
[-C--:B------:R-:W-:Y:S01]  /*4e20*/  F2FP.F16.E4M3.UNPACK_B R14, R24.reuse.H1 ;  /* 0x00000018ff0e723e */ /* 0x080fe200030006ff */
[-C--:B------:R-:W-:Y:S01]  /*4e30*/  FMUL.FTZ R26, R8, R83.reuse ;  /* 0x00000053081a7220 */ /* 0x080fe20000410000 */
[C---:B------:R-:W-:Y:S01]  /*4e40*/  FMUL.FTZ R83, R9.reuse, R83 ;  /* 0x0000005309537220 */ /* 0x040fe20000410000 */
[----:B------:R-:W-:Y:S02]  /*4e50*/  F2FP.F16.E4M3.UNPACK_B R24, R24 ;  /* 0x00000018ff18723e */ /* 0x000fe400020006ff */
[-C--:B------:R-:W-:Y:S01]  /*4e60*/  FFMA.FTZ R29, R9, R82.reuse, -R26 ;  /* 0x00000052091d7223 */ /* 0x080fe2000001081a */
[----:B------:R-:W-:Y:S01]  /*4e70*/  F2FP.SATFINITE.E4M3.F32.PACK_AB_MERGE_C R32, R28, R25, RZ ;  /* 0x000000191c20723e */ /* 0x000fe200048070ff */
[----:B------:R-:W-:Y:S01]  /*4e80*/  FFMA.FTZ R82, R8, R82, R83 ;  /* 0x0000005208527223 */ /* 0x000fe20000010053 */
[----:B------:R-:W-:Y:S01]  /*4e90*/  F2FP.F16.E4M3.UNPACK_B R9, R7.H1 ;  /* 0x00000007ff09723e */ /* 0x000fe200030006ff */
[--C-:B------:R-:W-:Y:S01]  /*4ea0*/  HADD2.F32 R15, -RZ, R14.reuse.H1_H1 ;  /* 0x3000000eff0f7230 */ /* 0x100fe20000004100 */
[-C--:B------:R-:W-:Y:S01]  /*4eb0*/  F2FP.F16.E4M3.UNPACK_B R25, R27.reuse.H1 ;  /* 0x0000001bff19723e */ /* 0x080fe200030006ff */
[----:B------:R-:W-:Y:S01]  /*4ec0*/  HADD2.F32 R14, -RZ, R14.H0_H0 ;  /* 0x2000000eff0e7230 */ /* 0x000fe20000004100 */
[-C--:B------:R-:W-:Y:S01]  /*4ed0*/  F2FP.F16.E4M3.UNPACK_B R8, R6.reuse.H1 ;  /* 0x00000006ff08723e */ /* 0x080fe200030006ff */
[----:B------:R-:W-:Y:S01]  /*4ee0*/  HADD2.F32 R13, -RZ, R9.H1_H1 ;  /* 0x30000009ff0d7230 */ /* 0x000fe20000004100 */
[----:B------:R-:W-:Y:S01]  /*4ef0*/  F2FP.F16.E4M3.UNPACK_B R27, R27 ;  /* 0x0000001bff1b723e */ /* 0x000fe200020006ff */
[----:B------:R-:W-:Y:S01]  /*4f00*/  HADD2.F32 R28, -RZ, R25.H1_H1 ;  /* 0x30000019ff1c7230 */ /* 0x000fe20000004100 */
[----:B------:R-:W-:Y:S01]  /*4f10*/  F2FP.F16.E4M3.UNPACK_B R7, R7 ;  /* 0x00000007ff07723e */ /* 0x000fe200020006ff */
[----:B------:R-:W-:Y:S01]  /*4f20*/  HADD2.F32 R12, -RZ, R9.H0_H0 ;  /* 0x20000009ff0c7230 */ /* 0x000fe20000004100 */
[----:B------:R-:W-:Y:S01]  /*4f30*/  F2FP.F16.E4M3.UNPACK_B R6, R6 ;  /* 0x00000006ff06723e */ /* 0x000fe200020006ff */
[----:B------:R-:W-:-:S02]  /*4f40*/  HADD2.F32 R9, -RZ, R8.H1_H1 ;  /* 0x30000008ff097230 */ /* 0x000fc40000004100 */
[-C--:B------:R-:W-:Y:S01]  /*4f50*/  FMUL.FTZ R31, R13, R28.reuse ;  /* 0x0000001c0d1f7220 */ /* 0x080fe20000410000 */
[--C-:B------:R-:W-:Y:S02]  /*4f60*/  HADD2.F32 R26, -RZ, R27.reuse.H1_H1 ;  /* 0x3000001bff1a7230 */ /* 0x100fe40000004100 */
[C---:B------:R-:W-:Y:S01]  /*4f70*/  FMUL.FTZ R28, R12.reuse, R28 ;  /* 0x0000001c0c1c7220 */ /* 0x040fe20000410000 */
[----:B------:R-:W-:Y:S02]  /*4f80*/  HADD2.F32 R8, -RZ, R8.H0_H0 ;  /* 0x20000008ff087230 */ /* 0x000fe40000004100 */
[----:B------:R-:W-:Y:S01]  /*4f90*/  FFMA.FTZ R30, R12, R15, -R31 ;  /* 0x0000000f0c1e7223 */ /* 0x000fe2000001081f */
[----:B------:R-:W-:Y:S02]  /*4fa0*/  HADD2.F32 R12, -RZ, R24.H1_H1 ;  /* 0x30000018ff0c7230 */ /* 0x000fe40000004100 */
[----:B------:R-:W-:Y:S01]  /*4fb0*/  FMUL.FTZ R31, R9, R26 ;  /* 0x0000001a091f7220 */ /* 0x000fe20000410000 */
[----:B------:R-:W-:-:S02]  /*4fc0*/  HADD2.F32 R27, -RZ, R27.H0_H0 ;  /* 0x2000001bff1b7230 */ /* 0x000fc40000004100 */
[C---:B------:R-:W-:Y:S01]  /*4fd0*/  FMUL.FTZ R26, R8.reuse, R26 ;  /* 0x0000001a081a7220 */ /* 0x040fe20000410000 */
[----:B------:R-:W-:Y:S02]  /*4fe0*/  HADD2.F32 R25, -RZ, R25.H0_H0 ;  /* 0x20000019ff197230 */ /* 0x000fe40000004100 */
[-C--:B------:R-:W-:Y:S01]  /*4ff0*/  FFMA.FTZ R31, R8, R12.reuse, -R31 ;  /* 0x0000000c081f7223 */ /* 0x080fe2000001081f */
[--C-:B------:R-:W-:Y:S02]  /*5000*/  HADD2.F32 R8, -RZ, R7.reuse.H0_H0 ;  /* 0x20000007ff087230 */ /* 0x100fe40000004100 */
[----:B------:R-:W-:Y:S01]  /*5010*/  FFMA.FTZ R26, R9, R12, R26 ;  /* 0x0000000c091a7223 */ /* 0x000fe2000001001a */
[----:B------:R-:W-:Y:S02]  /*5020*/  HADD2.F32 R9, -RZ, R7.H1_H1 ;  /* 0x30000007ff097230 */ /* 0x000fe40000004100 */
[----:B------:R-:W-:Y:S01]  /*5030*/  FFMA.FTZ R15, R13, R15, R28 ;  /* 0x0000000f0d0f7223 */ /* 0x000fe2000001001c */
[----:B------:R-:W-:-:S02]  /*5040*/  HADD2.F32 R7, -RZ, R6.H0_H0 ;  /* 0x20000006ff077230 */ /* 0x000fc40000004100 */
[-C--:B------:R-:W-:Y:S01]  /*5050*/  FMUL.FTZ R28, R8, R25.reuse ;  /* 0x00000019081c7220 */ /* 0x080fe20000410000 */
[----:B------:R-:W-:Y:S02]  /*5060*/  HADD2.F32 R6, -RZ, R6.H1_H1 ;  /* 0x30000006ff067230 */ /* 0x000fe40000004100 */
[C---:B------:R-:W-:Y:S01]  /*5070*/  FMUL.FTZ R13, R9.reuse, R25 ;  /* 0x00000019090d7220 */ /* 0x040fe20000410000 */
[----:B------:R-:W-:Y:S02]  /*5080*/  HADD2.F32 R24, -RZ, R24.H0_H0 ;  /* 0x20000018ff187230 */ /* 0x000fe40000004100 */
[-C--:B------:R-:W-:Y:S01]  /*5090*/  FFMA.FTZ R28, R9, R14.reuse, R28 ;  /* 0x0000000e091c7223 */ /* 0x080fe2000001001c */
[----:B------:R-:W-:Y:S01]  /*50a0*/  F2FP.SATFINITE.E4M3.F32.PACK_AB_MERGE_C R26, R26, R31, RZ ;  /* 0x0000001f1a1a723e */ /* 0x000fe200048070ff */
[-C--:B------:R-:W-:Y:S01]  /*50b0*/  FMUL.FTZ R12, R6, R27.reuse ;  /* 0x0000001b060c7220 */ /* 0x080fe20000410000 */
[----:B------:R-:W-:Y:S01]  /*50c0*/  FMUL.FTZ R27, R7, R27 ;  /* 0x0000001b071b7220 */ /* 0x000fe20000410000 */
[----:B------:R-:W-:Y:S01]  /*50d0*/  FFMA.FTZ R13, R8, R14, -R13 ;  /* 0x0000000e080d7223 */ /* 0x000fe2000001080d */
[----:B------:R-:W-:Y:S01]  /*50e0*/  F2FP.SATFINITE.E4M3.F32.PACK_AB_MERGE_C R15, R15, R30, RZ ;  /* 0x0000001e0f0f723e */ /* 0x000fe200048070ff */
[-C--:B------:R-:W-:Y:S01]  /*50f0*/  FFMA.FTZ R12, R7, R24.reuse, -R12 ;  /* 0x00000018070c7223 */ /* 0x080fe2000001080c */
[----:B------:R-:W-:Y:S01]  /*5100*/  FFMA.FTZ R27, R6, R24, R27 ;  /* 0x00000018061b7223 */ /* 0x000fe2000001001b */
[----:B------:R-:W-:-:S02]  /*5110*/  F2FP.SATFINITE.E4M3.F32.PACK_AB_MERGE_C R4, R82, R29, R32 ;  /* 0x0000001d5204723e */ /* 0x000fc40004807020 */
[----:B------:R-:W-:Y:S02]  /*5120*/  F2FP.SATFINITE.E4M3.F32.PACK_AB_MERGE_C R7, R28, R13, R15 ;  /* 0x0000000d1c07723e */ /* 0x000fe4000480700f */
[----:B------:R-:W-:-:S07]  /*5130*/  F2FP.SATFINITE.E4M3.F32.PACK_AB_MERGE_C R6, R27, R12, R26 ;  /* 0x0000000c1b06723e */ /* 0x000fce000480701a */
.L_x_1817:
[----:B------:R-:W-:Y:S05]  /*5140*/  BSYNC B1 ;  /* 0x0000000000017941 */ /* 0x000fea0003800000 */
.L_x_1816:
[----:B0-----:R0:W-:Y:S01]  /*5150*/  ST.E.128 desc[UR36][R10.64], R4 ;  /* 0x000000040a007985 */ /* 0x0011e2000c101d24 */
[----:B------:R-:W-:Y:S05]  /*5160*/  BRA `(.L_x_1811) ;  /* 0x0000002400cc7947 */ /* 0x000fea0003800000 */
.L_x_1793:
[----:B------:R-:W-:Y:S01]  /*5170*/  VIADD R8, R187, 0x20 ;  /* 0x00000020bb087836 */ /* 0x000fe20000000000 */
[----:B------:R-:W-:Y:S02]  /*5180*/  CS2R R26, SRZ ;  /* 0x00000000001a7805 */ /* 0x000fe4000001ff00 */
[----:B------:R-:W-:Y:S02]  /*5190*/  CS2R R24, SRZ ;  /* 0x0000000000187805 */ /* 0x000fe4000001ff00 */
[----:B------:R-:W-:-:S04]  /*51a0*/  ISETP.GE.AND P3, PT, R8, R75, PT ;  /* 0x0000004b0800720c */ /* 0x000fc80003f66270 */
[----:B------:R-:W-:-:S13]  /*51b0*/  ISETP.GE.OR P3, PT, R16, R78, P3 ;  /* 0x0000004e1000720c */ /* 0x000fda0001f66670 */
[----:B------:R-:W-:Y:S01]  /*51c0*/  @!P3 IADD3 R31, P4, P5, R20, R6, R51 ;  /* 0x00000006141fb210 */ /* 0x000fe20007d9e033 */
[----:B------:R-:W0:Y:S03]  /*51d0*/  @!P3 LDC.64 R10, c[0x0][0x400] ;  /* 0x00010000ff0abb82 */ /* 0x000e260000000a00 */
[----:B------:R-:W-:Y:S02]  /*51e0*/  @!P3 IADD3.X R30, R61, R14, R49, P4, P5 ;  /* 0x0000000e3d1eb210 */ /* 0x000fe400027ea431 */
[----:B------:R-:W-:-:S04]  /*51f0*/  ISETP.GE.AND P4, PT, R187, R75, PT ;  /* 0x0000004bbb00720c */ /* 0x000fc80003f86270 */
[----:B------:R-:W-:-:S13]  /*5200*/  ISETP.GE.OR P4, PT, R16, R78, P4 ;  /* 0x0000004e1000720c */ /* 0x000fda0002786670 */
[----:B------:R-:W1:Y:S08]  /*5210*/  @!P4 LDC.64 R8, c[0x0][0x3e8] ;  /* 0x0000fa00ff08cb82 */ /* 0x000e700000000a00 */
[----:B------:R-:W2:Y:S01]  /*5220*/  @!P4 LDC.64 R12, c[0x0][0x400] ;  /* 0x00010000ff0ccb82 */ /* 0x000ea20000000a00 */
[----:B-1----:R-:W-:Y:S02]  /*5230*/  @!P4 IADD3 R8, P5, P6, R20, R8, R6 ;  /* 0x000000081408c210 */ /* 0x002fe40007ebe006 */
[----:B------:R-:W-:-:S02]  /*5240*/  CS2R R6, SRZ ;  /* 0x0000000000067805 */ /* 0x000fc4000001ff00 */
[----:B------:R-:W-:-:S03]  /*5250*/  @!P4 IADD3.X R9, R61, R9, R14, P5, P6 ;  /* 0x000000093d09c210 */ /* 0x000fc60002fec40e */
[----:B------:R-:W1:Y:S01]  /*5260*/  @!P3 LDC.64 R14, c[0x0][0x3e8] ;  /* 0x0000fa00ff0ebb82 */ /* 0x000e620000000a00 */
[----:B--2---:R-:W-:-:S04]  /*5270*/  @!P4 IADD3 R12, P5, P6, R40, R12, R4 ;  /* 0x0000000c280cc210 */ /* 0x004fc80007ebe004 */
[----:B------:R-:W-:Y:S02]  /*5280*/  @!P4 IADD3.X R13, R64, R13, R76, P5, P6 ;  /* 0x0000000d400dc210 */ /* 0x000fe40002fec44c */
[----:B------:R-:W-:Y:S02]  /*5290*/  @!P3 IADD3 R29, P5, P6, R40, R4, R55 ;  /* 0x00000004281db210 */ /* 0x000fe40007ebe037 */
[----:B------:R-:W-:Y:S01]  /*52a0*/  CS2R R4, SRZ ;  /* 0x0000000000047805 */ /* 0x000fe2000001ff00 */
[----:B------:R-:W2:Y:S01]  /*52b0*/  @!P4 LDG.E.128 R24, desc[UR36][R12.64] ;  /* 0x000000240c18c981 */ /* 0x000ea2000c1e1d00 */
[----:B------:R-:W-:-:S04]  /*52c0*/  @!P3 IADD3.X R28, R64, R76, R53, P5, P6 ;  /* 0x0000004c401cb210 */ /* 0x000fc80002fec435 */
[----:B------:R1:W3:Y:S02]  /*52d0*/  @!P4 LDG.E.128 R4, desc[UR36][R8.64] ;  /* 0x000000240804c981 */ /* 0x0002e4000c1e1d00 */
[----:B-1----:R-:W-:-:S05]  /*52e0*/  @!P3 IADD3 R8, P4, R31, R14, RZ ;  /* 0x0000000e1f08b210 */ /* 0x002fca0007f9e0ff */
[----:B------:R-:W-:Y:S01]  /*52f0*/  @!P3 IMAD.X R9, R30, 0x1, R15, P4 ;  /* 0x000000011e09b824 */ /* 0x000fe200020e060f */
[----:B0-----:R-:W-:Y:S02]  /*5300*/  @!P3 IADD3 R10, P4, R29, R10, RZ ;  /* 0x0000000a1d0ab210 */ /* 0x001fe40007f9e0ff */
[----:B------:R-:W-:Y:S02]  /*5310*/  CS2R R30, SRZ ;  /* 0x00000000001e7805 */ /* 0x000fe4000001ff00 */
[----:B------:R-:W-:Y:S02]  /*5320*/  CS2R R34, SRZ ;  /* 0x0000000000227805 */ /* 0x000fe4000001ff00 */
[----:B------:R-:W-:Y:S01]  /*5330*/  CS2R R32, SRZ ;  /* 0x0000000000207805 */ /* 0x000fe2000001ff00 */
[----:B------:R-:W-:Y:S01]  /*5340*/  @!P3 IMAD.X R11, R28, 0x1, R11, P4 ;  /* 0x000000011c0bb824 */ /* 0x000fe200020e060b */
[----:B------:R-:W-:-:S04]  /*5350*/  CS2R R28, SRZ ;  /* 0x00000000001c7805 */ /* 0x000fc8000001ff00 */
[----:B------:R-:W4:Y:S04]  /*5360*/  @!P3 LDG.E.128 R32, desc[UR36][R10.64] ;  /* 0x000000240a20b981 */ /* 0x000f28000c1e1d00 */
[----:B------:R-:W5:Y:S01]  /*5370*/  @!P3 LDG.E.128 R28, desc[UR36][R8.64] ;  /* 0x00000024081cb981 */ /* 0x000f62000c1e1d00 */
[----:B------:R-:W-:-:S06]  /*5380*/  UISETP.NE.AND UP0, UPT, UR61, 0x3, UPT ;  /* 0x000000033d00788c */ /* 0x000fcc000bf05270 */
[----:B------:R-:W-:Y:S02]  /*5390*/  PLOP3.LUT P5, PT, PT, PT, UP0, 0x80, 0x0 ;  /* 0x000000000000781c */ /* 0x000fe40003faf008 */
[----:B------:R-:W-:Y:S01]  /*53a0*/  ISETP.GE.AND P3, PT, R16, R78, PT ;  /* 0x0000004e1000720c */ /* 0x000fe20003f66270 */
[----:B--2---:R-:W-:Y:S02]  /*53b0*/  IMAD.MOV.U32 R89, RZ, RZ, R26 ;  /* 0x000000ffff597224 */ /* 0x004fe400078e001a */
[----:B------:R-:W-:Y:S02]  /*53c0*/  IMAD.MOV.U32 R92, RZ, RZ, R24 ;  /* 0x000000ffff5c7224 */ /* 0x000fe400078e0018 */
[----:B---3--:R-:W-:Y:S02]  /*53d0*/  IMAD.MOV.U32 R90, RZ, RZ, R6 ;  /* 0x000000ffff5a7224 */ /* 0x008fe400078e0006 */
[----:B------:R-:W-:Y:S02]  /*53e0*/  IMAD.MOV.U32 R91, RZ, RZ, R4 ;  /* 0x000000ffff5b7224 */ /* 0x000fe400078e0004 */
[----:B----4-:R-:W-:-:S02]  /*53f0*/  IMAD.MOV.U32 R84, RZ, RZ, R34 ;  /* 0x000000ffff547224 */ /* 0x010fc400078e0022 */
[----:B------:R-:W-:Y:S02]  /*5400*/  IMAD.MOV.U32 R85, RZ, RZ, R32 ;  /* 0x000000ffff557224 */ /* 0x000fe400078e0020 */
[----:B-----5:R-:W-:Y:S01]  /*5410*/  IMAD.MOV.U32 R78, RZ, RZ, R30 ;  /* 0x000000ffff4e7224 */ /* 0x020fe200078e001e */
[----:B------:R-:W-:Y:S01]  /*5420*/  MOV R82, R28 ;  /* 0x0000001c00527202 */ /* 0x000fe20000000f00 */
[----:B------:R-:W-:Y:S06]  /*5430*/  @!P5 BRA `(.L_x_1818) ;  /* 0x000000000004d947 */ /* 0x000fec0003800000 */
[----:B------:R-:W-:Y:S01]  /*5440*/  BPT.TRAP 0x1 ;  /* 0x000000040000795c */ /* 0x000fe20000300000 */
.L_x_1818:
[----:B------:R-:W-:Y:S01]  /*5450*/  IMAD R76, R185, 0x8, R22 ;  /* 0x00000008b94c7824 */ /* 0x000fe200078e0216 */
[----:B------:R-:W-:Y:S01]  /*5460*/  SHF.L.U32 R77, R200, 0x1f, RZ ;  /* 0x0000001fc84d7819 */ /* 0x000fe200000006ff */
[----:B------:R-:W0:Y:S01]  /*5470*/  LDC R86, c[0x0][0x2f4] ;  /* 0x0000bd00ff567b82 */ /* 0x000e220000000800 */
[----:B------:R-:W-:Y:S02]  /*5480*/  BSSY B1, `(.L_x_1819) ;  /* 0x0000003000017945 */ /* 0x000fe40003800000 */
[----:B------:R-:W1:Y:S02]  /*5490*/  SYNCS.PHASECHK.TRANS64.TRYWAIT P4, [R76+URZ+0x28490], R77 ;  /* 0x0284904d4c0075a7 */ /* 0x000e64000808017f */
[----:B-1----:R-:W-:Y:S05]  /*54a0*/  @!P4 BRA `(.L_x_1820) ;  /* 0x00000260003cc947 */ /* 0x002fea0003800000 */
.L_x_2193:
[----:B------:R-:W-:Y:S05]  /*54b0*/  BSYNC B1 ;  /* 0x0000000000017941 */ /* 0x000fea0003800000 */
.L_x_1819:
[----:B------:R-:W-:Y:S01]  /*54c0*/  UMOV UR4, 0xffffffff ;  /* 0xffffffff00047882 */ /* 0x000fe20000000000 */
[----:B0-----:R-:W-:Y:S02]  /*54d0*/  IMAD.IADD R88, R86, 0x1, -R57 ;  /* 0x0000000156587824 */ /* 0x001fe400078e0a39 */
[----:B------:R-:W-:Y:S05]  /*54e0*/  BRA.DIV UR4, `(.L_x_1821) ;  /* 0x0000026204407947 */ /* 0x000fea000b800000 */
[----:B------:R0:W2:Y:S04]  /*54f0*/  SHFL.IDX PT, R81, R80, RZ, 0x181f ;  /* 0x00181fff50517589 */ /* 0x0000a800000e0000 */
[----:B------:R0:W3:Y:S02]  /*5500*/  SHFL.IDX PT, R83, R79, RZ, 0x181f ;  /* 0x00181fff4f537589 */ /* 0x0000e400000e0000 */
.L_x_2197:
[----:B------:R-:W-:Y:S01]  /*5510*/  ISETP.GE.OR P4, PT, R187, R75, P1 ;  /* 0x0000004bbb00720c */ /* 0x000fe20000f86670 */
[----:B------:R-:W-:-:S12]  /*5520*/  BSSY B1, `(.L_x_1822) ;  /* 0x00000f5000017945 */ /* 0x000fd80003800000 */
[----:B------:R-:W-:Y:S05]  /*5530*/  @P4 BRA `(.L_x_1823) ;  /* 0x0000000c00cc4947 */ /* 0x000fea0003800000 */
[----:B------:R-:W-:Y:S01]  /*5540*/  SEL R8, R57, R88, !P0 ;  /* 0x0000005839087207 */ /* 0x000fe20004000000 */
[----:B------:R-:W-:Y:S01]  /*5550*/  BSSY B2, `(.L_x_1824) ;  /* 0x00000ec000027945 */ /* 0x000fe20003800000 */
[----:B------:R-:W-:Y:S02]  /*5560*/  SHF.R.U32.HI R10, RZ, 0x3, R202 ;  /* 0x00000003ff0a7819 */ /* 0x000fe400000116ca */
[----:B------:R-:W-:Y:S02]  /*5570*/  SHF.R.S32.HI R9, RZ, 0x1f, R8 ;  /* 0x0000001fff097819 */ /* 0x000fe40000011408 */
[----:B---3--:R-:W-:Y:S02]  /*5580*/  IADD3 R68, P4, R62, R83, RZ ;  /* 0x000000533e447210 */ /* 0x008fe40007f9e0ff */
[----:B------:R-:W-:-:S03]  /*5590*/  LEA.HI R8, R9, R8, RZ, 0x5 ;  /* 0x0000000809087211 */ /* 0x000fc600078f28ff */
[----:B--2---:R-:W-:Y:S01]  /*55a0*/  IMAD.X R69, R81, 0x1, R66, P4 ;  /* 0x0000000151457824 */ /* 0x004fe200020e0642 */
[----:B------:R-:W-:-:S04]  /*55b0*/  LEA.HI.SX32 R8, R8, R65, 0x1b ;  /* 0x0000004108087211 */ /* 0x000fc800078fdaff */
[----:B------:R-:W-:Y:S01]  /*55c0*/  SHF.R.S32.HI R9, RZ, 0x1f, R8 ;  /* 0x0000001fff097819 */ /* 0x000fe20000011408 */
[----:B------:R-:W-:-:S03]  /*55d0*/  IMAD.SHL.U32 R87, R8, 0x10, RZ ;  /* 0x0000001008577824 */ /* 0x000fc600078e00ff */
[----:B------:R-:W-:Y:S02]  /*55e0*/  LEA.HI R9, R9, R8, RZ, 0x3 ;  /* 0x0000000809097211 */ /* 0x000fe400078f18ff */
[----:B------:R-:W-:-:S03]  /*55f0*/  LOP3.LUT R8, R202, 0x70, R87, 0xf8, !PT ;  /* 0x00000070ca087812 */ /* 0x000fc600078ef857 */
[----:B------:R-:W-:Y:S01]  /*5600*/  IMAD.SHL.U32 R9, R9, 0x400, RZ ;  /* 0x0000040009097824 */ /* 0x000fe200078e00ff */
[----:B------:R-:W-:-:S04]  /*5610*/  LOP3.LUT R10, R8, R10, RZ, 0x3c, !PT ;  /* 0x0000000a080a7212 */ /* 0x000fc800078e3cff */
[----:B------:R-:W-:Y:S01]  /*5620*/  LOP3.LUT R8, R9, 0xffffe000, RZ, 0xc0, !PT ;  /* 0xffffe00009087812 */ /* 0x000fe200078ec0ff */
[----:B------:R-:W-:-:S03]  /*5630*/  IMAD R9, R185, 0x4000, R46 ;  /* 0x00004000b9097824 */ /* 0x000fc600078e022e */
[----:B------:R-:W-:Y:S01]  /*5640*/  IADD3 R8, R10, R8, R203 ;  /* 0x000000080a087210 */ /* 0x000fe20007ffe0cb */
[----:B------:R-:W-:-:S04]  /*5650*/  IMAD.IADD R9, R22, 0x1, R9 ;  /* 0x0000000116097824 */ /* 0x000fc800078e0209 */
[----:B------:R-:W-:-:S04]  /*5660*/  IMAD R11, R185, 0x4000, R8 ;  /* 0x00004000b90b7824 */ /* 0x000fc800078e0208 */
[----:B------:R-:W-:Y:S02]  /*5670*/  IMAD.IADD R12, R22, 0x1, R11 ;  /* 0x00000001160c7824 */ /* 0x000fe400078e020b */
[----:B------:R-:W2:Y:S04]  /*5680*/  LDS.128 R8, [R9+0x20000] ;  /* 0x0200000009087984 */ /* 0x000ea80000000c00 */
[----:B------:R-:W3:Y:S01]  /*5690*/  LDS.128 R12, [R12+0x20000] ;  /* 0x020000000c0c7984 */ /* 0x000ee20000000c00 */
[----:B------:R-:W-:Y:S05]  /*56a0*/  @P3 BRA `(.L_x_1825) ;  /* 0x0000000c00583947 */ /* 0x000fea0003800000 */
[--C-:B------:R-:W-:Y:S01]  /*56b0*/  SHF.R.U32.HI R101, RZ, 0x8, R5.reuse ;  /* 0x00000008ff657819 */ /* 0x100fe20000011605 */
[----:B--2---:R-:W-:Y:S01]  /*56c0*/  IMAD.MOV.U32 R24, RZ, RZ, R8 ;  /* 0x000000ffff187224 */ /* 0x004fe200078e0008 */
[----:B------:R-:W-:Y:S02]  /*56d0*/  SHF.R.U32.HI R103, RZ, 0x18, R5 ;  /* 0x00000018ff677819 */ /* 0x000fe40000011605 */
[----:B------:R-:W-:Y:S02]  /*56e0*/  LOP3.LUT R94, R5, 0xff, RZ, 0xc0, !PT ;  /* 0x000000ff055e7812 */ /* 0x000fe400078ec0ff */
[--C-:B------:R-:W-:Y:S02]  /*56f0*/  SHF.R.U32.HI R102, RZ, 0x18, R7.reuse ;  /* 0x00000018ff667819 */ /* 0x100fe40000011607 */
[----:B------:R-:W-:Y:S02]  /*5700*/  LOP3.LUT R95, R7, 0xff, RZ, 0xc0, !PT ;  /* 0x000000ff075f7812 */ /* 0x000fe400078ec0ff */
[----:B------:R-:W-:-:S02]  /*5710*/  SHF.R.U32.HI R26, RZ, 0x8, R7 ;  /* 0x00000008ff1a7819 */ /* 0x000fc40000011607 */
[----:B------:R-:W-:Y:S02]  /*5720*/  SHF.R.U32.HI R4, RZ, 0x10, R7 ;  /* 0x00000010ff047819 */ /* 0x000fe40000011607 */
[----:B------:R-:W-:Y:S01]  /*5730*/  SHF.R.U32.HI R6, RZ, 0x10, R5 ;  /* 0x00000010ff067819 */ /* 0x000fe20000011605 */
[----:B------:R-:W-:Y:S01]  /*5740*/  IMAD.SHL.U32 R26, R26, 0x100, RZ ;  /* 0x000001001a1a7824 */ /* 0x000fe200078e00ff */
[----:B------:R-:W-:Y:S01]  /*5750*/  SHF.R.U32.HI R93, RZ, 0x8, R25 ;  /* 0x00000008ff5d7819 */ /* 0x000fe20000011619 */
[----:B------:R-:W-:Y:S01]  /*5760*/  IMAD.U32 R4, R4, 0x10000, RZ ;  /* 0x0001000004047824 */ /* 0x000fe200078e00ff */
[--C-:B------:R-:W-:Y:S01]  /*5770*/  SHF.R.U32.HI R100, RZ, 0x18, R27.reuse ;  /* 0x00000018ff647819 */ /* 0x100fe2000001161b */
[----:B------:R-:W-:Y:S01]  /*5780*/  IMAD.U32 R6, R6, 0x10000, RZ ;  /* 0x0001000006067824 */ /* 0x000fe200078e00ff */
[----:B------:R-:W-:Y:S01]  /*5790*/  LOP3.LUT R97, R27, 0xff, RZ, 0xc0, !PT ;  /* 0x000000ff1b617812 */ /* 0x000fe200078ec0ff */
[----:B------:R-:W-:Y:S01]  /*57a0*/  IMAD.SHL.U32 R93, R93, 0x100, RZ ;  /* 0x000001005d5d7824 */ /* 0x000fe200078e00ff */
[----:B------:R-:W-:-:S02]  /*57b0*/  SHF.R.U32.HI R98, RZ, 0x8, R27 ;  /* 0x00000008ff627819 */ /* 0x000fc4000001161b */
[----:B------:R-:W-:Y:S01]  /*57c0*/  SHF.R.U32.HI R7, RZ, 0x10, R27 ;  /* 0x00000010ff077819 */ /* 0x000fe2000001161b */
[----:B------:R-:W-:Y:S01]  /*57d0*/  IMAD.SHL.U32 R27, R101, 0x100, RZ ;  /* 0x00000100651b7824 */ /* 0x000fe200078e00ff */
[--C-:B------:R-:W-:Y:S01]  /*57e0*/  SHF.R.U32.HI R99, RZ, 0x18, R25.reuse ;  /* 0x00000018ff637819 */ /* 0x100fe20000011619 */
[----:B------:R-:W-:Y:S01]  /*57f0*/  IMAD.SHL.U32 R8, R98, 0x100, RZ ;  /* 0x0000010062087824 */ /* 0x000fe200078e00ff */
[----:B------:R-:W-:Y:S02]  /*5800*/  LOP3.LUT R96, R25, 0xff, RZ, 0xc0, !PT ;  /* 0x000000ff19607812 */ /* 0x000fe400078ec0ff */
[----:B------:R-:W-:Y:S02]  /*5810*/  PRMT R94, R103, 0x654, R94 ;  /* 0x00000654675e7816 */ /* 0x000fe4000000005e */
[----:B------:R-:W-:Y:S01]  /*5820*/  SHF.R.U32.HI R5, RZ, 0x10, R25 ;  /* 0x00000010ff057819 */ /* 0x000fe20000011619 */
[----:B---3--:R-:W-:Y:S01]  /*5830*/  IMAD.MOV.U32 R25, RZ, RZ, R12 ;  /* 0x000000ffff197224 */ /* 0x008fe200078e000c */
[----:B------:R-:W-:Y:S01]  /*5840*/  PRMT R96, R99, 0x654, R96 ;  /* 0x0000065463607816 */ /* 0x000fe20000000060 */
[----:B------:R-:W-:Y:S01]  /*5850*/  IMAD.U32 R99, R7, 0x10000, RZ ;  /* 0x0001000007637824 */ /* 0x000fe200078e00ff */
[----:B------:R-:W-:Y:S01]  /*5860*/  LOP3.LUT R27, R94, 0xff00, R27, 0xf8, !PT ;  /* 0x0000ff005e1b7812 */ /* 0x000fe200078ef81b */
[----:B------:R-:W-:Y:S01]  /*5870*/  IMAD.U32 R5, R5, 0x10000, RZ ;  /* 0x0001000005057824 */ /* 0x000fe200078e00ff */
[----:B------:R-:W-:-:S02]  /*5880*/  PRMT R95, R102, 0x654, R95 ;  /* 0x00000654665f7816 */ /* 0x000fc4000000005f */
[----:B------:R-:W-:Y:S02]  /*5890*/  LOP3.LUT R94, R96, 0xff00, R93, 0xf8, !PT ;  /* 0x0000ff00605e7812 */ /* 0x000fe400078ef85d */
[----:B------:R-:W-:Y:S02]  /*58a0*/  LOP3.LUT R6, R27, 0xff0000, R6, 0xf8, !PT ;  /* 0x00ff00001b067812 */ /* 0x000fe400078ef806 */
[----:B------:R-:W-:Y:S02]  /*58b0*/  PRMT R97, R100, 0x654, R97 ;  /* 0x0000065464617816 */ /* 0x000fe40000000061 */
[----:B------:R-:W-:Y:S02]  /*58c0*/  LOP3.LUT R95, R95, 0xff00, R26, 0xf8, !PT ;  /* 0x0000ff005f5f7812 */ /* 0x000fe400078ef81a */
[----:B------:R-:W-:Y:S02]  /*58d0*/  F2FP.F16.E4M3.UNPACK_B R96, R92.H1 ;  /* 0x0000005cff60723e */ /* 0x000fe400030006ff */
[----:B------:R-:W-:-:S02]  /*58e0*/  F2FP.F16.E4M3.UNPACK_B R27, R25.H1 ;  /* 0x00000019ff1b723e */ /* 0x000fc400030006ff */
[----:B------:R-:W-:Y:S02]  /*58f0*/  F2FP.F16.E4M3.UNPACK_B R26, R24.H1 ;  /* 0x00000018ff1a723e */ /* 0x000fe400030006ff */
[----:B------:R-:W-:Y:S01]  /*5900*/  LOP3.LUT R98, R97, 0xff00, R8, 0xf8, !PT ;  /* 0x0000ff0061627812 */ /* 0x000fe200078ef808 */
[----:B------:R-:W-:Y:S01]  /*5910*/  HADD2.F32 R97, -RZ, R96.H0_H0 ;  /* 0x20000060ff617230 */ /* 0x000fe20000004100 */
[----:B------:R-:W-:Y:S01]  /*5920*/  F2FP.F16.E4M3.UNPACK_B R93, R91.H1 ;  /* 0x0000005bff5d723e */ /* 0x000fe200030006ff */
[----:B------:R-:W-:Y:S01]  /*5930*/  HADD2.F32 R12, -RZ, R27.H0_H0 ;  /* 0x2000001bff0c7230 */ /* 0x000fe20000004100 */
[----:B------:R-:W-:Y:S01]  /*5940*/  LOP3.LUT R4, R95, 0xff0000, R4, 0xf8, !PT ;  /* 0x00ff00005f047812 */ /* 0x000fe200078ef804 */
[----:B------:R-:W-:Y:S01]  /*5950*/  HADD2.F32 R8, -RZ, R26.H0_H0 ;  /* 0x2000001aff087230 */ /* 0x000fe20000004100 */
[----:B------:R-:W-:Y:S01]  /*5960*/  LOP3.LUT R7, R94, 0xff0000, R5, 0xf8, !PT ;  /* 0x00ff00005e077812 */ /* 0x000fe200078ef805 */
[--C-:B------:R-:W-:Y:S02]  /*5970*/  HADD2.F32 R95, -RZ, R93.reuse.H0_H0 ;  /* 0x2000005dff5f7230 */ /* 0x100fe40000004100 */
[----:B------:R-:W-:Y:S01]  /*5980*/  FMUL.FTZ R101, R12, R97 ;  /* 0x000000610c657220 */ /* 0x000fe20000410000 */
[----:B------:R-:W-:-:S02]  /*5990*/  HADD2.F32 R94, -RZ, R93.H1_H1 ;  /* 0x3000005dff5e7230 */ /* 0x000fc40000004100 */
[C---:B------:R-:W-:Y:S01]  /*59a0*/  FMUL.FTZ R97, R8.reuse, R97 ;  /* 0x0000006108617220 */ /* 0x040fe20000410000 */
[----:B------:R-:W-:Y:S02]  /*59b0*/  HADD2.F32 R93, -RZ, R96.H1_H1 ;  /* 0x30000060ff5d7230 */ /* 0x000fe40000004100 */
[-C--:B------:R-:W-:Y:S01]  /*59c0*/  FFMA.FTZ R8, R8, R95.reuse, -R101 ;  /* 0x0000005f08087223 */ /* 0x080fe20000010865 */
[----:B------:R-:W-:Y:S02]  /*59d0*/  HADD2.F32 R26, -RZ, R26.H1_H1 ;  /* 0x3000001aff1a7230 */ /* 0x000fe40000004100 */
[----:B------:R-:W-:Y:S01]  /*59e0*/  FFMA.FTZ R12, R12, R95, R97 ;  /* 0x0000005f0c0c7223 */ /* 0x000fe20000010061 */
[----:B------:R-:W-:Y:S01]  /*59f0*/  HADD2.F32 R27, -RZ, R27.H1_H1 ;  /* 0x3000001bff1b7230 */ /* 0x000fe20000004100 */
[----:B------:R-:W-:Y:S02]  /*5a00*/  F2FP.F16.E4M3.UNPACK_B R96, R92 ;  /* 0x0000005cff60723e */ /* 0x000fe400020006ff */
[----:B------:R-:W-:-:S02]  /*5a10*/  F2FP.F16.E4M3.UNPACK_B R95, R91 ;  /* 0x0000005bff5f723e */ /* 0x000fc400020006ff */
[----:B------:R-:W-:Y:S01]  /*5a20*/  F2FP.F16.E4M3.UNPACK_B R92, R25 ;  /* 0x00000019ff5c723e */ /* 0x000fe200020006ff */
[CC--:B------:R-:W-:Y:S01]  /*5a30*/  FMUL.FTZ R25, R27.reuse, R93.reuse ;  /* 0x0000005d1b197220 */ /* 0x0c0fe20000410000 */
[----:B------:R-:W-:Y:S01]  /*5a40*/  F2FP.F16.E4M3.UNPACK_B R91, R24 ;  /* 0x00000018ff5b723e */ /* 0x000fe200020006ff */
[----:B------:R-:W-:Y:S01]  /*5a50*/  HADD2.F32 R97, -RZ, R96.H0_H0 ;  /* 0x20000060ff617230 */ /* 0x000fe20000004100 */
[----:B------:R-:W-:Y:S01]  /*5a60*/  LOP3.LUT R5, R98, 0xff0000, R99, 0xf8, !PT ;  /* 0x00ff000062057812 */ /* 0x000fe200078ef863 */
        /* <DEDUP_REMOVED lines=9> */
[----:B------:R-:W-:Y:S01]  /*5b00*/  HADD2.F32 R26, -RZ, R95.H0_H0 ;  /* 0x2000005fff1a7230 */ /* 0x000fe20000004100 */
[----:B------:R-:W-:Y:S01]  /*5b10*/  F2FP.SATFINITE.E4M3.F32.PACK_AB_MERGE_C R8, R25, R8, RZ ;  /* 0x000000081908723e */ /* 0x000fe200048070ff */
[----:B------:R-:W-:Y:S02]  /*5b20*/  HADD2.F32 R91, -RZ, R91.H1_H1 ;  /* 0x3000005bff5b7230 */ /* 0x000fe40000004100 */
[----:B------:R-:W-:Y:S01]  /*5b30*/  FMUL.FTZ R92, R94, R96 ;  /* 0x000000605e5c7220 */ /* 0x000fe20000410000 */
[----:B------:R-:W-:Y:S02]  /*5b40*/  HADD2.F32 R97, -RZ, R95.H1_H1 ;  /* 0x3000005fff617230 */ /* 0x000fe40000004100 */
[-C--:B------:R-:W-:Y:S01]  /*5b50*/  FFMA.FTZ R24, R24, R26.reuse, -R99 ;  /* 0x0000001a18187223 */ /* 0x080fe20000010863 */
[----:B------:R-:W-:Y:S01]  /*5b60*/  FFMA.FTZ R26, R93, R26, R98 ;  /* 0x0000001a5d1a7223 */ /* 0x000fe20000010062 */
[----:B------:R-:W-:Y:S01]  /*5b70*/  F2FP.F16.E4M3.UNPACK_B R99, R89.H1 ;  /* 0x00000059ff63723e */ /* 0x000fe200030006ff */
[C---:B------:R-:W-:Y:S01]  /*5b80*/  FMUL.FTZ R103, R91.reuse, R96 ;  /* 0x000000605b677220 */ /* 0x040fe20000410000 */
[----:B------:R-:W-:Y:S01]  /*5b90*/  F2FP.F16.E4M3.UNPACK_B R95, R14.H1 ;  /* 0x0000000eff5f723e */ /* 0x000fe200030006ff */
[----:B------:R-:W-:Y:S01]  /*5ba0*/  FFMA.FTZ R93, R91, R97, -R92 ;  /* 0x000000615b5d7223 */ /* 0x000fe2000001085c */
[----:B------:R-:W-:Y:S01]  /*5bb0*/  F2FP.F16.E4M3.UNPACK_B R92, R10.H1 ;  /* 0x0000000aff5c723e */ /* 0x000fe200030006ff */
[----:B------:R-:W-:Y:S01]  /*5bc0*/  HADD2.F32 R101, -RZ, R99.H0_H0 ;  /* 0x20000063ff657230 */ /* 0x000fe20000004100 */
[----:B------:R-:W-:Y:S01]  /*5bd0*/  F2FP.F16.E4M3.UNPACK_B R98, R90.H1 ;  /* 0x0000005aff62723e */ /* 0x000fe200030006ff */
[----:B------:R-:W-:-:S02]  /*5be0*/  HADD2.F32 R96, -RZ, R95.H0_H0 ;  /* 0x2000005fff607230 */ /* 0x000fc40000004100 */
        /* <DEDUP_REMOVED lines=8> */
[----:B------:R-:W-:Y:S01]  /*5c70*/  F2FP.SATFINITE.E4M3.F32.PACK_AB_MERGE_C R12, R27, R12, RZ ;  /* 0x0000000c1b0c723e */ /* 0x000fe200048070ff */
[----:B------:R-:W-:-:S02]  /*5c80*/  HADD2.F32 R95, -RZ, R92.H1_H1 ;  /* 0x3000005cff5f7230 */ /* 0x000fc40000004100 */
[-C--:B------:R-:W-:Y:S01]  /*5c90*/  FMUL.FTZ R102, R97, R100.reuse ;  /* 0x0000006461667220 */ /* 0x080fe20000410000 */
[----:B------:R-:W-:Y:S02]  /*5ca0*/  HADD2.F32 R98, -RZ, R98.H1_H1 ;  /* 0x30000062ff627230 */ /* 0x000fe40000004100 */
[-C--:B------:R-:W-:Y:S01]  /*5cb0*/  FFMA.FTZ R92, R94, R99.reuse, -R103 ;  /* 0x000000635e5c7223 */ /* 0x080fe20000010867 */
[----:B------:R-:W-:Y:S01]  /*5cc0*/  FFMA.FTZ R94, R96, R99, R101 ;  /* 0x00000063605e7223 */ /* 0x000fe20000010065 */
[C---:B------:R-:W-:Y:S01]  /*5cd0*/  FMUL.FTZ R100, R95.reuse, R100 ;  /* 0x000000645f647220 */ /* 0x040fe20000410000 */
[----:B------:R-:W-:Y:S01]  /*5ce0*/  F2FP.F16.E4M3.UNPACK_B R96, R89 ;  /* 0x00000059ff60723e */ /* 0x000fe200020006ff */
[----:B------:R-:W-:Y:S01]  /*5cf0*/  FFMA.FTZ R89, R95, R98, -R102 ;  /* 0x000000625f597223 */ /* 0x000fe20000010866 */
[----:B------:R-:W-:Y:S01]  /*5d00*/  F2FP.F16.E4M3.UNPACK_B R95, R14 ;  /* 0x0000000eff5f723e */ /* 0x000fe200020006ff */
[----:B------:R-:W-:Y:S01]  /*5d10*/  FFMA.FTZ R105, R97, R98, R100 ;  /* 0x0000006261697223 */ /* 0x000fe20000010064 */
[----:B------:R-:W-:Y:S01]  /*5d20*/  HADD2.F32 R14, -RZ, R10.H0_H0 ;  /* 0x2000000aff0e7230 */ /* 0x000fe20000004100 */
[----:B------:R-:W-:Y:S01]  /*5d30*/  F2FP.SATFINITE.E4M3.F32.PACK_AB_MERGE_C R8, R93, R24, R8 ;  /* 0x000000185d08723e */ /* 0x000fe20004807008 */
[--C-:B------:R-:W-:Y:S01]  /*5d40*/  HADD2.F32 R99, -RZ, R96.reuse.H0_H0 ;  /* 0x20000060ff637230 */ /* 0x100fe20000004100 */
[----:B------:R-:W-:Y:S01]  /*5d50*/  F2FP.F16.E4M3.UNPACK_B R27, R13 ;  /* 0x0000000dff1b723e */ /* 0x000fe200020006ff */
[----:B------:R-:W-:Y:S01]  /*5d60*/  HADD2.F32 R98, -RZ, R96.H1_H1 ;  /* 0x30000060ff627230 */ /* 0x000fe20000004100 */
[----:B------:R-:W-:Y:S01]  /*5d70*/  F2FP.F16.E4M3.UNPACK_B R96, R90 ;  /* 0x0000005aff60723e */ /* 0x000fe200020006ff */
[--C-:B------:R-:W-:Y:S01]  /*5d80*/  HADD2.F32 R90, -RZ, R95.reuse.H0_H0 ;  /* 0x2000005fff5a7230 */ /* 0x100fe20000004100 */
[----:B------:R-:W-:Y:S01]  /*5d90*/  F2FP.F16.E4M3.UNPACK_B R93, R7 ;  /* 0x00000007ff5d723e */ /* 0x000fe200020006ff */
[----:B------:R-:W-:Y:S01]  /*5da0*/  HADD2.F32 R95, -RZ, R95.H1_H1 ;  /* 0x3000005fff5f7230 */ /* 0x000fe20000004100 */
[----:B------:R-:W-:Y:S01]  /*5db0*/  F2FP.F16.E4M3.UNPACK_B R25, R9 ;  /* 0x00000009ff19723e */ /* 0x000fe200020006ff */
[----:B------:R-:W-:-:S02]  /*5dc0*/  HADD2.F32 R10, -RZ, R10.H1_H1 ;  /* 0x3000000aff0a7230 */ /* 0x000fc40000004100 */
[-C--:B------:R-:W-:Y:S01]  /*5dd0*/  FMUL.FTZ R101, R90, R99.reuse ;  /* 0x000000635a657220 */ /* 0x080fe20000410000 */
[--C-:B------:R-:W-:Y:S02]  /*5de0*/  HADD2.F32 R97, -RZ, R96.reuse.H0_H0 ;  /* 0x20000060ff617230 */ /* 0x100fe40000004100 */
[-C--:B------:R-:W-:Y:S01]  /*5df0*/  FMUL.FTZ R103, R95, R98.reuse ;  /* 0x000000625f677220 */ /* 0x080fe20000410000 */
[----:B------:R-:W-:Y:S02]  /*5e00*/  HADD2.F32 R96, -RZ, R96.H1_H1 ;  /* 0x30000060ff607230 */ /* 0x000fe40000004100 */
[----:B------:R-:W-:Y:S01]  /*5e10*/  FMUL.FTZ R99, R14, R99 ;  /* 0x000000630e637220 */ /* 0x000fe20000410000 */
[----:B------:R-:W-:Y:S01]  /*5e20*/  FMUL.FTZ R98, R10, R98 ;  /* 0x000000620a627220 */ /* 0x000fe20000410000 */
[-C--:B------:R-:W-:Y:S01]  /*5e30*/  FFMA.FTZ R101, R14, R97.reuse, -R101 ;  /* 0x000000610e657223 */ /* 0x080fe20000010865 */
[----:B------:R-:W-:Y:S01]  /*5e40*/  F2FP.SATFINITE.E4M3.F32.PACK_AB_MERGE_C R12, R91, R26, R12 ;  /* 0x0000001a5b0c723e */ /* 0x000fe2000480700c */
[-C--:B------:R-:W-:Y:S01]  /*5e50*/  FFMA.FTZ R10, R10, R96.reuse, -R103 ;  /* 0x000000600a0a7223 */ /* 0x080fe20000010867 */
[----:B------:R-:W-:Y:S01]  /*5e60*/  FFMA.FTZ R14, R90, R97, R99 ;  /* 0x000000615a0e7223 */ /* 0x000fe20000010063 */
[----:B------:R-:W-:Y:S01]  /*5e70*/  FFMA.FTZ R95, R95, R96, R98 ;  /* 0x000000605f5f7223 */ /* 0x000fe20000010062 */
[----:B------:R-:W-:Y:S01]  /*5e80*/  F2FP.SATFINITE.E4M3.F32.PACK_AB_MERGE_C R92, R89, R92, RZ ;  /* 0x0000005c595c723e */ /* 0x000fe200048070ff */
[----:B------:R-:W-:Y:S01]  /*5e90*/  HADD2.F32 R89, -RZ, R27.H0_H0 ;  /* 0x2000001bff597230 */ /* 0x000fe20000004100 */
[----:B------:R-:W-:Y:S01]  /*5ea0*/  F2FP.F16.E4M3.UNPACK_B R91, R6 ;  /* 0x00000006ff5b723e */ /* 0x000fe200020006ff */
[----:B------:R-:W-:Y:S01]  /*5eb0*/  HADD2.F32 R26, -RZ, R93.H0_H0 ;  /* 0x2000005dff1a7230 */ /* 0x000fe20000004100 */
[----:B------:R-:W-:Y:S01]  /*5ec0*/  F2FP.SATFINITE.E4M3.F32.PACK_AB_MERGE_C R94, R105, R94, RZ ;  /* 0x0000005e695e723e */ /* 0x000fe200048070ff */
[----:B------:R-:W-:Y:S01]  /*5ed0*/  HADD2.F32 R24, -RZ, R25.H0_H0 ;  /* 0x20000019ff187230 */ /* 0x000fe20000004100 */
[----:B------:R-:W-:Y:S01]  /*5ee0*/  F2FP.SATFINITE.E4M3.F32.PACK_AB_MERGE_C R10, R10, R101, R92 ;  /* 0x000000650a0a723e */ /* 0x000fe2000480705c */
[----:B------:R-:W-:Y:S01]  /*5ef0*/  HADD2.F32 R92, -RZ, R91.H0_H0 ;  /* 0x2000005bff5c7230 */ /* 0x000fe20000004100 */
[----:B------:R-:W-:Y:S01]  /*5f00*/  F2FP.SATFINITE.E4M3.F32.PACK_AB_MERGE_C R14, R95, R14, R94 ;  /* 0x0000000e5f0e723e */ /* 0x000fe2000480705e */
[----:B------:R-:W-:Y:S01]  /*5f10*/  FMUL.FTZ R95, R89, R26 ;  /* 0x0000001a595f7220 */ /* 0x000fe20000410000 */
[----:B------:R-:W-:-:S02]  /*5f20*/  HADD2.F32 R90, -RZ, R27.H1_H1 ;  /* 0x3000001bff5a7230 */ /* 0x000fc40000004100 */
[C---:B------:R-:W-:Y:S01]  /*5f30*/  FMUL.FTZ R94, R24.reuse, R26 ;  /* 0x0000001a185e7220 */ /* 0x040fe20000410000 */
[----:B------:R-:W-:Y:S02]  /*5f40*/  HADD2.F32 R93, -RZ, R93.H1_H1 ;  /* 0x3000005dff5d7230 */ /* 0x000fe40000004100 */
[-C--:B------:R-:W-:Y:S01]  /*5f50*/  FFMA.FTZ R24, R24, R92.reuse, -R95 ;  /* 0x0000005c18187223 */ /* 0x080fe2000001085f */
[----:B------:R-:W-:Y:S02]  /*5f60*/  HADD2.F32 R26, -RZ, R25.H1_H1 ;  /* 0x30000019ff1a7230 */ /* 0x000fe40000004100 */
[----:B------:R-:W-:Y:S01]  /*5f70*/  FFMA.FTZ R25, R89, R92, R94 ;  /* 0x0000005c59197223 */ /* 0x000fe2000001005e */
[----:B------:R-:W-:Y:S02]  /*5f80*/  HADD2.F32 R91, -RZ, R91.H1_H1 ;  /* 0x3000005bff5b7230 */ /* 0x000fe40000004100 */
[----:B------:R-:W-:Y:S01]  /*5f90*/  FMUL.FTZ R89, R90, R93 ;  /* 0x0000005d5a597220 */ /* 0x000fe20000410000 */
[----:B------:R-:W-:Y:S01]  /*5fa0*/  F2FP.F16.E4M3.UNPACK_B R13, R13.H1 ;  /* 0x0000000dff0d723e */ /* 0x000fe200030006ff */
[----:B------:R-:W-:Y:S01]  /*5fb0*/  FMUL.FTZ R93, R26, R93 ;  /* 0x0000005d1a5d7220 */ /* 0x000fe20000410000 */
[----:B------:R-:W-:-:S02]  /*5fc0*/  F2FP.F16.E4M3.UNPACK_B R92, R7.H1 ;  /* 0x00000007ff5c723e */ /* 0x000fc400030006ff */
[----:B------:R-:W-:Y:S01]  /*5fd0*/  F2FP.F16.E4M3.UNPACK_B R27, R9.H1 ;  /* 0x00000009ff1b723e */ /* 0x000fe200030006ff */
[-C--:B------:R-:W-:Y:S01]  /*5fe0*/  FFMA.FTZ R9, R26, R91.reuse, -R89 ;  /* 0x0000005b1a097223 */ /* 0x080fe20000010859 */
[----:B------:R-:W-:Y:S01]  /*5ff0*/  F2FP.F16.E4M3.UNPACK_B R6, R6.H1 ;  /* 0x00000006ff06723e */ /* 0x000fe200030006ff */
[----:B------:R-:W-:Y:S02]  /*6000*/  HADD2.F32 R89, -RZ, R13.H0_H0 ;  /* 0x2000000dff597230 */ /* 0x000fe40000004100 */
[----:B------:R-:W-:Y:S01]  /*6010*/  FFMA.FTZ R26, R90, R91, R93 ;  /* 0x0000005b5a1a7223 */ /* 0x000fe2000001005d */
[----:B------:R-:W-:Y:S01]  /*6020*/  HADD2.F32 R94, -RZ, R92.H0_H0 ;  /* 0x2000005cff5e7230 */ /* 0x000fe20000004100 */
[----:B------:R-:W-:Y:S01]  /*6030*/  F2FP.F16.E4M3.UNPACK_B R91, R15 ;  /* 0x0000000fff5b723e */ /* 0x000fe200020006ff */
[----:B------:R-:W-:Y:S01]  /*6040*/  HADD2.F32 R7, -RZ, R27.H0_H0 ;  /* 0x2000001bff077230 */ /* 0x000fe20000004100 */
[----:B------:R-:W-:Y:S01]  /*6050*/  F2FP.F16.E4M3.UNPACK_B R99, R5 ;  /* 0x00000005ff63723e */ /* 0x000fe200020006ff */
[----:B------:R-:W-:-:S02]  /*6060*/  HADD2.F32 R90, -RZ, R13.H1_H1 ;  /* 0x3000000dff5a7230 */ /* 0x000fc40000004100 */
[-C--:B------:R-:W-:Y:S01]  /*6070*/  FMUL.FTZ R96, R89, R94.reuse ;  /* 0x0000005e59607220 */ /* 0x080fe20000410000 */
[----:B------:R-:W-:Y:S02]  /*6080*/  HADD2.F32 R13, -RZ, R92.H1_H1 ;  /* 0x3000005cff0d7230 */ /* 0x000fe40000004100 */
[C---:B------:R-:W-:Y:S01]  /*6090*/  FMUL.FTZ R94, R7.reuse, R94 ;  /* 0x0000005e075e7220 */ /* 0x040fe20000410000 */
[--C-:B------:R-:W-:Y:S01]  /*60a0*/  HADD2.F32 R92, -RZ, R6.reuse.H0_H0 ;  /* 0x20000006ff5c7230 */ /* 0x100fe20000004100 */
[----:B------:R-:W-:Y:S01]  /*60b0*/  F2FP.F16.E4M3.UNPACK_B R100, R5.H1 ;  /* 0x00000005ff64723e */ /* 0x000fe200030006ff */
[----:B------:R-:W-:Y:S02]  /*60c0*/  HADD2.F32 R27, -RZ, R27.H1_H1 ;  /* 0x3000001bff1b7230 */ /* 0x000fe40000004100 */
[CC--:B------:R-:W-:Y:S01]  /*60d0*/  FMUL.FTZ R98, R90.reuse, R13.reuse ;  /* 0x0000000d5a627220 */ /* 0x0c0fe20000410000 */
[----:B------:R-:W-:Y:S02]  /*60e0*/  HADD2.F32 R93, -RZ, R6.H1_H1 ;  /* 0x30000006ff5d7230 */ /* 0x000fe40000004100 */
[-C--:B------:R-:W-:Y:S01]  /*60f0*/  FFMA.FTZ R6, R7, R92.reuse, -R96 ;  /* 0x0000005c07067223 */ /* 0x080fe20000010860 */
[----:B------:R-:W-:Y:S01]  /*6100*/  FFMA.FTZ R7, R89, R92, R94 ;  /* 0x0000005c59077223 */ /* 0x000fe2000001005e */
[C---:B------:R-:W-:Y:S01]  /*6110*/  FMUL.FTZ R89, R27.reuse, R13 ;  /* 0x0000000d1b597220 */ /* 0x040fe20000410000 */
[----:B------:R-:W-:Y:S01]  /*6120*/  F2FP.F16.E4M3.UNPACK_B R92, R15.H1 ;  /* 0x0000000fff5c723e */ /* 0x000fe200030006ff */
[----:B------:R-:W-:Y:S01]  /*6130*/  FFMA.FTZ R13, R27, R93, -R98 ;  /* 0x0000005d1b0d7223 */ /* 0x000fe20000010862 */
[----:B------:R-:W-:Y:S01]  /*6140*/  F2FP.F16.E4M3.UNPACK_B R27, R11 ;  /* 0x0000000bff1b723e */ /* 0x000fe200020006ff */
[----:B------:R-:W-:Y:S01]  /*6150*/  FFMA.FTZ R90, R90, R93, R89 ;  /* 0x0000005d5a5a7223 */ /* 0x000fe20000010059 */
[----:B------:R-:W-:Y:S01]  /*6160*/  F2FP.F16.E4M3.UNPACK_B R11, R11.H1 ;  /* 0x0000000bff0b723e */ /* 0x000fe200030006ff */
[----:B------:R-:W-:Y:S01]  /*6170*/  HADD2.F32 R93, -RZ, R91.H0_H0 ;  /* 0x2000005bff5d7230 */ /* 0x000fe20000004100 */
[-C--:B------:R-:W-:Y:S01]  /*6180*/  F2FP.F16.E4M3.UNPACK_B R95, R4.reuse ;  /* 0x00000004ff5f723e */ /* 0x080fe200020006ff */
[----:B------:R-:W-:Y:S01]  /*6190*/  HADD2.F32 R15, -RZ, R27.H0_H0 ;  /* 0x2000001bff0f7230 */ /* 0x000fe20000004100 */
[----:B------:R-:W-:Y:S01]  /*61a0*/  F2FP.F16.E4M3.UNPACK_B R96, R4.H1 ;  /* 0x00000004ff60723e */ /* 0x000fe200030006ff */
[----:B------:R-:W-:Y:S01]  /*61b0*/  HADD2.F32 R4, -RZ, R99.H0_H0 ;  /* 0x20000063ff047230 */ /* 0x000fe20000004100 */
[----:B------:R-:W-:Y:S01]  /*61c0*/  F2FP.SATFINITE.E4M3.F32.PACK_AB_MERGE_C R6, R13, R6, RZ ;  /* 0x000000060d06723e */ /* 0x000fe200048070ff */
[----:B------:R-:W-:Y:S01]  /*61d0*/  HADD2.F32 R89, -RZ, R11.H0_H0 ;  /* 0x2000000bff597230 */ /* 0x000fe20000004100 */
[----:B------:R-:W-:Y:S01]  /*61e0*/  F2FP.SATFINITE.E4M3.F32.PACK_AB_MERGE_C R7, R90, R7, RZ ;  /* 0x000000075a07723e */ /* 0x000fe200048070ff */
[----:B------:R-:W-:-:S02]  /*61f0*/  HADD2.F32 R94, -RZ, R92.H0_H0 ;  /* 0x2000005cff5e7230 */ /* 0x000fc40000004100 */
[-C--:B------:R-:W-:Y:S01]  /*6200*/  FMUL.FTZ R102, R93, R4.reuse ;  /* 0x000000045d667220 */ /* 0x080fe20000410000 */
[----:B------:R-:W-:Y:S02]  /*6210*/  HADD2.F32 R5, -RZ, R100.H0_H0 ;  /* 0x20000064ff057230 */ /* 0x000fe40000004100 */
[----:B------:R-:W-:Y:S01]  /*6220*/  FMUL.FTZ R104, R15, R4 ;  /* 0x000000040f687220 */ /* 0x000fe20000410000 */
[----:B------:R-:W-:Y:S01]  /*6230*/  HADD2.F32 R98, -RZ, R95.H0_H0 ;  /* 0x2000005fff627230 */ /* 0x000fe20000004100 */
[----:B------:R-:W-:Y:S01]  /*6240*/  F2FP.SATFINITE.E4M3.F32.PACK_AB_MERGE_C R9, R9, R24, R6 ;  /* 0x000000180909723e */ /* 0x000fe20004807006 */
[----:B------:R-:W-:Y:S02]  /*6250*/  HADD2.F32 R92, -RZ, R92.H1_H1 ;  /* 0x3000005cff5c7230 */ /* 0x000fe40000004100 */
[-C--:B------:R-:W-:Y:S01]  /*6260*/  FMUL.FTZ R106, R94, R5.reuse ;  /* 0x000000055e6a7220 */ /* 0x080fe20000410000 */
[----:B------:R-:W-:Y:S02]  /*6270*/  HADD2.F32 R100, -RZ, R100.H1_H1 ;  /* 0x30000064ff647230 */ /* 0x000fe40000004100 */
[----:B------:R-:W-:Y:S01]  /*6280*/  FMUL.FTZ R101, R89, R5 ;  /* 0x0000000559657220 */ /* 0x000fe20000410000 */
[----:B------:R-:W-:-:S02]  /*6290*/  HADD2.F32 R11, -RZ, R11.H1_H1 ;  /* 0x3000000bff0b7230 */ /* 0x000fc40000004100 */
[-C--:B------:R-:W-:Y:S01]  /*62a0*/  FFMA.FTZ R4, R15, R98.reuse, -R102 ;  /* 0x000000620f047223 */ /* 0x080fe20000010866 */
[----:B------:R-:W-:Y:S02]  /*62b0*/  HADD2.F32 R97, -RZ, R96.H0_H0 ;  /* 0x20000060ff617230 */ /* 0x000fe40000004100 */
[----:B------:R-:W-:Y:S01]  /*62c0*/  FFMA.FTZ R5, R93, R98, R104 ;  /* 0x000000625d057223 */ /* 0x000fe20000010068 */
[----:B------:R-:W-:Y:S02]  /*62d0*/  HADD2.F32 R91, -RZ, R91.H1_H1 ;  /* 0x3000005bff5b7230 */ /* 0x000fe40000004100 */
[-C--:B------:R-:W-:Y:S01]  /*62e0*/  FMUL.FTZ R102, R92, R100.reuse ;  /* 0x000000645c667220 */ /* 0x080fe20000410000 */
[----:B------:R-:W-:Y:S02]  /*62f0*/  HADD2.F32 R98, -RZ, R99.H1_H1 ;  /* 0x30000063ff627230 */ /* 0x000fe40000004100 */
[----:B------:R-:W-:Y:S01]  /*6300*/  FMUL.FTZ R15, R11, R100 ;  /* 0x000000640b0f7220 */ /* 0x000fe20000410000 */
[----:B------:R-:W-:-:S02]  /*6310*/  HADD2.F32 R27, -RZ, R27.H1_H1 ;  /* 0x3000001bff1b7230 */ /* 0x000fc40000004100 */
[-C--:B------:R-:W-:Y:S01]  /*6320*/  FFMA.FTZ R101, R94, R97.reuse, R101 ;  /* 0x000000615e657223 */ /* 0x080fe20000010065 */
[----:B------:R-:W-:Y:S02]  /*6330*/  HADD2.F32 R96, -RZ, R96.H1_H1 ;  /* 0x30000060ff607230 */ /* 0x000fe40000004100 */
[-C--:B------:R-:W-:Y:S01]  /*6340*/  FMUL.FTZ R100, R91, R98.reuse ;  /* 0x000000625b647220 */ /* 0x080fe20000410000 */
[----:B------:R-:W-:Y:S02]  /*6350*/  HADD2.F32 R94, -RZ, R95.H1_H1 ;  /* 0x3000005fff5e7230 */ /* 0x000fe40000004100 */
[----:B------:R-:W-:Y:S01]  /*6360*/  FFMA.FTZ R106, R89, R97, -R106 ;  /* 0x00000061596a7223 */ /* 0x000fe2000001086a */
[----:B------:R-:W-:Y:S01]  /*6370*/  FMUL.FTZ R98, R27, R98 ;  /* 0x000000621b627220 */ /* 0x000fe20000410000 */
[-C--:B------:R-:W-:Y:S01]  /*6380*/  FFMA.FTZ R11, R11, R96.reuse, -R102 ;  /* 0x000000600b0b7223 */ /* 0x080fe20000010866 */
[----:B------:R-:W-:Y:S01]  /*6390*/  FFMA.FTZ R92, R92, R96, R15 ;  /* 0x000000605c5c7223 */ /* 0x000fe2000001000f */
[-C--:B------:R-:W-:Y:S01]  /*63a0*/  FFMA.FTZ R27, R27, R94.reuse, -R100 ;  /* 0x0000005e1b1b7223 */ /* 0x080fe20000010864 */
[----:B------:R-:W-:Y:S01]  /*63b0*/  FFMA.FTZ R98, R91, R94, R98 ;  /* 0x0000005e5b627223 */ /* 0x000fe20000010062 */
[----:B------:R-:W-:-:S02]  /*63c0*/  F2FP.SATFINITE.E4M3.F32.PACK_AB_MERGE_C R13, R26, R25, R7 ;  /* 0x000000191a0d723e */ /* 0x000fc40004807007 */
[----:B------:R-:W-:Y:S02]  /*63d0*/  F2FP.SATFINITE.E4M3.F32.PACK_AB_MERGE_C R11, R11, R106, RZ ;  /* 0x0000006a0b0b723e */ /* 0x000fe400048070ff */
[----:B------:R-:W-:Y:S02]  /*63e0*/  F2FP.SATFINITE.E4M3.F32.PACK_AB_MERGE_C R92, R92, R101, RZ ;  /* 0x000000655c5c723e */ /* 0x000fe400048070ff */
[----:B------:R-:W-:Y:S02]  /*63f0*/  F2FP.SATFINITE.E4M3.F32.PACK_AB_MERGE_C R11, R27, R4, R11 ;  /* 0x000000041b0b723e */ /* 0x000fe4000480700b */
[----:B------:R-:W-:-:S07]  /*6400*/  F2FP.SATFINITE.E4M3.F32.PACK_AB_MERGE_C R15, R98, R5, R92 ;  /* 0x00000005620f723e */ /* 0x000fce000480705c */
.L_x_1825:
[----:B------:R-:W-:Y:S05]  /*6410*/  BSYNC B2 ;  /* 0x0000000000027941 */ /* 0x000fea0003800000 */
.L_x_1824:
[----:B------:R-:W-:Y:S01]  /*6420*/  ISETP.GE.AND P4, PT, R87, R86, PT ;  /* 0x000000565700720c */ /* 0x000fe20003f86270 */
[----:B--2---:R4:W-:-:S12]  /*6430*/  ST.E.128 desc[UR36][R68.64], R8 ;  /* 0x0000000844007985 */ /* 0x0049d8000c101d24 */
[----:B------:R-:W-:-:S04]  /*6440*/  @!P4 IADD3 R4, P6, R83, R87, RZ ;  /* 0x000000575304c210 */ /* 0x000fc80007fde0ff */
[----:B------:R-:W-:-:S05]  /*6450*/  @!P4 LEA.HI.X.SX32 R5, R87, R81, 0x1, P6 ;  /* 0x000000515705c211 */ /* 0x000fca00030f0eff */
[----:B---3--:R4:W-:Y:S04]  /*6460*/  @!P4 ST.E.128 desc[UR36][R4.64], R12 ;  /* 0x0000000c0400c985 */ /* 0x0089e8000c101d24 */
.L_x_1823:
[----:B------:R-:W-:Y:S05]  /*6470*/  BSYNC B1 ;  /* 0x0000000000017941 */ /* 0x000fea0003800000 */
.L_x_1822:
[----:B------:R-:W-:-:S03]  /*6480*/  UMOV UR4, 0xffffffff ;  /* 0xffffffff00047882 */ /* 0x000fc60000000000 */
[----:B------:R-:W-:Y:S05]  /*6490*/  BRA.DIV UR4, `(.L_x_1826) ;  /* 0x0000025204a07947 */ /* 0x000fea000b800000 */
[----:B------:R0:W0:Y:S04]  /*64a0*/  SHFL.IDX PT, R25, R80, 0x1, 0x181f ;  /* 0x00381f0050197f89 */ /* 0x00002800000e0000 */
[----:B----4-:R4:W0:Y:S02]  /*64b0*/  SHFL.IDX PT, R14, R79, 0x1, 0x181f ;  /* 0x00381f004f0e7f89 */ /* 0x01082400000e0000 */
.L_x_2201:
[----:B------:R-:W-:-:S05]  /*64c0*/  VIADD R4, R187, 0x20 ;  /* 0x00000020bb047836 */ /* 0x000fca0000000000 */
[----:B------:R-:W-:-:S13]  /*64d0*/  ISETP.GE.OR P4, PT, R4, R75, P1 ;  /* 0x0000004b0400720c */ /* 0x000fda0000f86670 */
[----:B------:R-:W-:Y:S05]  /*64e0*/  @P4 BRA `(.L_x_1811) ;  /* 0x0000001000ec4947 */ /* 0x000fea0003800000 */
[----:B------:R-:W-:Y:S01]  /*64f0*/  SEL R88, R57, R88, !P0 ;  /* 0x0000005839587207 */ /* 0x000fe20004000000 */
[----:B------:R-:W-:Y:S01]  /*6500*/  BSSY B1, `(.L_x_1827) ;  /* 0x00000ef000017945 */ /* 0x000fe20003800000 */
[----:B------:R-:W-:Y:S02]  /*6510*/  SHF.R.U32.HI R7, RZ, 0x3, R209 ;  /* 0x00000003ff077819 */ /* 0x000fe400000116d1 */
[----:B------:R-:W-:Y:S02]  /*6520*/  SHF.R.S32.HI R5, RZ, 0x1f, R88 ;  /* 0x0000001fff057819 */ /* 0x000fe40000011458 */
[----:B0-----:R-:W-:Y:S02]  /*6530*/  IADD3 R12, P4, R62, R14, RZ ;  /* 0x0000000e3e0c7210 */ /* 0x001fe40007f9e0ff */
[----:B------:R-:W-:-:S03]  /*6540*/  LEA.HI R88, R5, R88, RZ, 0x5 ;  /* 0x0000005805587211 */ /* 0x000fc600078f28ff */
[----:B------:R-:W-:Y:S01]  /*6550*/  IMAD.X R13, R25, 0x1, R66, P4 ;  /* 0x00000001190d7824 */ /* 0x000fe200020e0642 */
[----:B------:R-:W-:-:S04]  /*6560*/  LEA.HI.SX32 R88, R88, R65, 0x1b ;  /* 0x0000004158587211 */ /* 0x000fc800078fdaff */
[----:B------:R-:W-:Y:S02]  /*6570*/  SHF.R.S32.HI R5, RZ, 0x1f, R88 ;  /* 0x0000001fff057819 */ /* 0x000fe40000011458 */
[----:B------:R-:W-:Y:S02]  /*6580*/  SHF.L.U32 R15, R88, 0x4, RZ ;  /* 0x00000004580f7819 */ /* 0x000fe400000006ff */
[----:B------:R-:W-:Y:S02]  /*6590*/  LEA.HI R5, R5, R88, RZ, 0x3 ;  /* 0x0000005805057211 */ /* 0x000fe400078f18ff */
[----:B------:R-:W-:-:S03]  /*65a0*/  LOP3.LUT R4, R209, 0x70, R15, 0xf8, !PT ;  /* 0x00000070d1047812 */ /* 0x000fc600078ef80f */
[----:B------:R-:W-:Y:S01]  /*65b0*/  IMAD.SHL.U32 R6, R5, 0x400, RZ ;  /* 0x0000040005067824 */ /* 0x000fe200078e00ff */
[----:B------:R-:W-:-:S04]  /*65c0*/  LOP3.LUT R5, R4, R7, RZ, 0x3c, !PT ;  /* 0x0000000704057212 */ /* 0x000fc800078e3cff */
[----:B------:R-:W-:-:S04]  /*65d0*/  LOP3.LUT R4, R6, 0xffffe000, RZ, 0xc0, !PT ;  /* 0xffffe00006047812 */ /* 0x000fc800078ec0ff */
[----:B------:R-:W-:Y:S01]  /*65e0*/  IADD3 R4, R5, R4, R212 ;  /* 0x0000000405047210 */ /* 0x000fe20007ffe0d4 */
[----:B------:R-:W-:-:S04]  /*65f0*/  IMAD R5, R185, 0x4000, R47 ;  /* 0x00004000b9057824 */ /* 0x000fc800078e022f */
[----:B------:R-:W-:Y:S02]  /*6600*/  IMAD R7, R185, 0x4000, R4 ;  /* 0x00004000b9077824 */ /* 0x000fe400078e0204 */
[C---:B------:R-:W-:Y:S02]  /*6610*/  IMAD.IADD R5, R22.reuse, 0x1, R5 ;  /* 0x0000000116057824 */ /* 0x040fe400078e0205 */
[----:B------:R-:W-:-:S04]  /*6620*/  IMAD.IADD R8, R22, 0x1, R7 ;  /* 0x0000000116087824 */ /* 0x000fc800078e0207 */
[----:B------:R-:W0:Y:S04]  /*6630*/  LDS.128 R4, [R5+0x20000] ;  /* 0x0200000005047984 */ /* 0x000e280000000c00 */
[----:B------:R-:W0:Y:S01]  /*6640*/  LDS.128 R8, [R8+0x20000] ;  /* 0x0200000008087984 */ /* 0x000e220000000c00 */
[----:B------:R-:W-:Y:S05]  /*6650*/  @P3 BRA `(.L_x_1828) ;  /* 0x0000000c00643947 */ /* 0x000fea0003800000 */
[----:B------:R-:W-:Y:S01]  /*6660*/  SHF.R.U32.HI R87, RZ, 0x8, R29 ;  /* 0x00000008ff577819 */ /* 0x000fe2000001161d */
[----:B0-----:R-:W-:Y:S01]  /*6670*/  IMAD.MOV.U32 R24, RZ, RZ, R5 ;  /* 0x000000ffff187224 */ /* 0x001fe200078e0005 */
[----:B------:R-:W-:Y:S01]  /*6680*/  LOP3.LUT R27, R29, 0xff, RZ, 0xc0, !PT ;  /* 0x000000ff1d1b7812 */ /* 0x000fe200078ec0ff */
[----:B------:R-:W-:Y:S01]  /*6690*/  IMAD.MOV.U32 R30, RZ, RZ, R8 ;  /* 0x000000ffff1e7224 */ /* 0x000fe200078e0008 */
[--C-:B------:R-:W-:Y:S01]  /*66a0*/  SHF.R.U32.HI R88, RZ, 0x18, R29.reuse ;  /* 0x00000018ff587819 */ /* 0x100fe2000001161d */
[----:B------:R-:W-:Y:S01]  /*66b0*/  IMAD.MOV.U32 R26, RZ, RZ, R6 ;  /* 0x000000ffff1a7224 */ /* 0x000fe200078e0006 */
[----:B------:R-:W-:Y:S01]  /*66c0*/  SHF.R.U32.HI R89, RZ, 0x10, R29 ;  /* 0x00000010ff597819 */ /* 0x000fe2000001161d */
[----:B------:R-:W-:Y:S01]  /*66d0*/  IMAD.MOV.U32 R29, RZ, RZ, R4 ;  /* 0x000000ffff1d7224 */ /* 0x000fe200078e0004 */
[----:B--2---:R-:W-:Y:S01]  /*66e0*/  SHF.R.U32.HI R81, RZ, 0x8, R31 ;  /* 0x00000008ff517819 */ /* 0x004fe2000001161f */
[----:B------:R-:W-:Y:S01]  /*66f0*/  IMAD.SHL.U32 R4, R87, 0x100, RZ ;  /* 0x0000010057047824 */ /* 0x000fe200078e00ff */
[----:B------:R-:W-:Y:S01]  /*6700*/  PRMT R27, R88, 0x654, R27 ;  /* 0x00000654581b7816 */ /* 0x000fe2000000001b */
[----:B------:R-:W-:Y:S01]  /*6710*/  IMAD.U32 R6, R89, 0x10000, RZ ;  /* 0x0001000059067824 */ /* 0x000fe200078e00ff */
[----:B------:R-:W-:-:S02]  /*6720*/  LOP3.LUT R28, R31, 0xff, RZ, 0xc0, !PT ;  /* 0x000000ff1f1c7812 */ /* 0x000fc400078ec0ff */
[----:B----4-:R-:W-:Y:S02]  /*6730*/  SHF.R.U32.HI R79, RZ, 0x18, R31 ;  /* 0x00000018ff4f7819 */ /* 0x010fe4000001161f */
[----:B------:R-:W-:Y:S02]  /*6740*/  SHF.R.U32.HI R69, RZ, 0x8, R33 ;  /* 0x00000008ff457819 */ /* 0x000fe40000011621 */
[----:B------:R-:W-:Y:S02]  /*6750*/  SHF.R.U32.HI R32, RZ, 0x8, R35 ;  /* 0x00000008ff207819 */ /* 0x000fe40000011623 */
[----:B---3--:R-:W-:Y:S01]  /*6760*/  SHF.R.U32.HI R83, RZ, 0x10, R31 ;  /* 0x00000010ff537819 */ /* 0x008fe2000001161f */
[----:B------:R-:W-:Y:S01]  /*6770*/  IMAD.SHL.U32 R8, R69, 0x100, RZ ;  /* 0x0000010045087824 */ /* 0x000fe200078e00ff */
[----:B------:R-:W-:Y:S02]  /*6780*/  LOP3.LUT R31, R33, 0xff, RZ, 0xc0, !PT ;  /* 0x000000ff211f7812 */ /* 0x000fe400078ec0ff */
[----:B------:R-:W-:-:S02]  /*6790*/  SHF.R.U32.HI R34, RZ, 0x18, R33 ;  /* 0x00000018ff227819 */ /* 0x000fc40000011621 */
[----:B------:R-:W-:Y:S01]  /*67a0*/  LOP3.LUT R27, R27, 0xff00, R4, 0xf8, !PT ;  /* 0x0000ff001b1b7812 */ /* 0x000fe200078ef804 */
[----:B------:R-:W-:Y:S01]  /*67b0*/  IMAD.SHL.U32 R4, R81, 0x100, RZ ;  /* 0x0000010051047824 */ /* 0x000fe200078e00ff */
[----:B------:R-:W-:Y:S01]  /*67c0*/  PRMT R5, R79, 0x654, R28 ;  /* 0x000006544f057816 */ /* 0x000fe2000000001c */
[----:B------:R-:W-:Y:S01]  /*67d0*/  IMAD.SHL.U32 R28, R32, 0x100, RZ ;  /* 0x00000100201c7824 */ /* 0x000fe200078e00ff */
[----:B------:R-:W-:Y:S02]  /*67e0*/  SHF.R.U32.HI R80, RZ, 0x10, R33 ;  /* 0x00000010ff507819 */ /* 0x000fe40000011621 */
[----:B------:R-:W-:Y:S02]  /*67f0*/  LOP3.LUT R33, R35, 0xff0000ff, RZ, 0xc0, !PT ;  /* 0xff0000ff23217812 */ /* 0x000fe400078ec0ff */
[----:B------:R-:W-:Y:S02]  /*6800*/  PRMT R31, R34, 0x654, R31 ;  /* 0x00000654221f7816 */ /* 0x000fe4000000001f */
[----:B------:R-:W-:Y:S01]  /*6810*/  LOP3.LUT R5, R5, 0xff00, R4, 0xf8, !PT ;  /* 0x0000ff0005057812 */ /* 0x000fe200078ef804 */
[----:B------:R-:W-:Y:S01]  /*6820*/  IMAD.U32 R4, R83, 0x10000, RZ ;  /* 0x0001000053047824 */ /* 0x000fe200078e00ff */
[----:B------:R-:W-:-:S02]  /*6830*/  SHF.R.U32.HI R68, RZ, 0x10, R35 ;  /* 0x00000010ff447819 */ /* 0x000fc40000011623 */
[----:B------:R-:W-:Y:S01]  /*6840*/  LOP3.LUT R69, R31, 0xff00, R8, 0xf8, !PT ;  /* 0x0000ff001f457812 */ /* 0x000fe200078ef808 */
[----:B------:R-:W-:Y:S01]  /*6850*/  IMAD.U32 R8, R80, 0x10000, RZ ;  /* 0x0001000050087824 */ /* 0x000fe200078e00ff */
[----:B------:R-:W-:Y:S01]  /*6860*/  LOP3.LUT R79, R33, 0xff00, R28, 0xf8, !PT ;  /* 0x0000ff00214f7812 */ /* 0x000fe200078ef81c */
[----:B------:R-:W-:Y:S01]  /*6870*/  IMAD.U32 R68, R68, 0x10000, RZ ;  /* 0x0001000044447824 */ /* 0x000fe200078e00ff */
[----:B------:R-:W-:Y:S02]  /*6880*/  F2FP.F16.E4M3.UNPACK_B R35, R85.H1 ;  /* 0x00000055ff23723e */ /* 0x000fe400030006ff */
[----:B------:R-:W-:Y:S02]  /*6890*/  F2FP.F16.E4M3.UNPACK_B R33, R30.H1 ;  /* 0x0000001eff21723e */ /* 0x000fe400030006ff */
[----:B------:R-:W-:Y:S02]  /*68a0*/  F2FP.F16.E4M3.UNPACK_B R31, R29.H1 ;  /* 0x0000001dff1f723e */ /* 0x000fe400030006ff */
[----:B------:R-:W-:Y:S01]  /*68b0*/  LOP3.LUT R6, R27, 0xff0000, R6, 0xf8, !PT ;  /* 0x00ff00001b067812 */ /* 0x000fe200078ef806 */
[----:B------:R-:W-:Y:S01]  /*68c0*/  HADD2.F32 R28, -RZ, R33.H0_H0 ;  /* 0x20000021ff1c7230 */ /* 0x000fe20000004100 */
[----:B------:R-:W-:Y:S01]  /*68d0*/  LOP3.LUT R4, R5, 0xff0000, R4, 0xf8, !PT ;  /* 0x00ff000005047812 */ /* 0x000fe200078ef804 */
[----:B------:R-:W-:Y:S01]  /*68e0*/  HADD2.F32 R5, -RZ, R35.H0_H0 ;  /* 0x20000023ff057230 */ /* 0x000fe20000004100 */
[----:B------:R-:W-:Y:S01]  /*68f0*/  F2FP.F16.E4M3.UNPACK_B R32, R82.H1 ;  /* 0x00000052ff20723e */ /* 0x000fe200030006ff */
[----:B------:R-:W-:Y:S01]  /*6900*/  HADD2.F32 R27, -RZ, R31.H0_H0 ;  /* 0x2000001fff1b7230 */ /* 0x000fe20000004100 */
[----:B------:R-:W-:Y:S01]  /*6910*/  LOP3.LUT R8, R69, 0xff0000, R8, 0xf8, !PT ;  /* 0x00ff000045087812 */ /* 0x000fe200078ef808 */
[----:B------:R-:W-:-:S02]  /*6920*/  HADD2.F32 R35, -RZ, R35.H1_H1 ;  /* 0x30000023ff237230 */ /* 0x000fc40000004100 */
[CC--:B------:R-:W-:Y:S01]  /*6930*/  FMUL.FTZ R80, R28.reuse, R5.reuse ;  /* 0x000000051c507220 */ /* 0x0c0fe20000410000 */
[--C-:B------:R-:W-:Y:S02]  /*6940*/  HADD2.F32 R34, -RZ, R32.reuse.H0_H0 ;  /* 0x20000020ff227230 */ /* 0x100fe40000004100 */
[----:B------:R-:W-:Y:S01]  /*6950*/  FMUL.FTZ R81, R27, R5 ;  /* 0x000000051b517220 */ /* 0x000fe20000410000 */
[----:B------:R-:W-:Y:S01]  /*6960*/  LOP3.LUT R5, R79, 0xff0000, R68, 0xf8, !PT ;  /* 0x00ff00004f057812 */ /* 0x000fe200078ef844 */
[----:B------:R-:W-:Y:S01]  /*6970*/  HADD2.F32 R69, -RZ, R32.H1_H1 ;  /* 0x30000020ff457230 */ /* 0x000fe20000004100 */
[----:B------:R-:W-:Y:S01]  /*6980*/  F2FP.F16.E4M3.UNPACK_B R85, R85 ;  /* 0x00000055ff55723e */ /* 0x000fe200020006ff */
[----:B------:R-:W-:Y:S02]  /*6990*/  HADD2.F32 R68, -RZ, R33.H1_H1 ;  /* 0x30000021ff447230 */ /* 0x000fe40000004100 */
[-C--:B------:R-:W-:Y:S01]  /*69a0*/  FFMA.FTZ R27, R27, R34.reuse, -R80 ;  /* 0x000000221b1b7223 */ /* 0x080fe20000010850 */
[----:B------:R-:W-:Y:S01]  /*69b0*/  FFMA.FTZ R28, R28, R34, R81 ;  /* 0x000000221c1c7223 */ /* 0x000fe20000010051 */
[----:B------:R-:W-:Y:S01]  /*69c0*/  HADD2.F32 R32, -RZ, R31.H1_H1 ;  /* 0x3000001fff207230 */ /* 0x000fe20000004100 */
[----:B------:R-:W-:Y:S01]  /*69d0*/  F2FP.F16.E4M3.UNPACK_B R34, R30 ;  /* 0x0000001eff22723e */ /* 0x000fe200020006ff */
[----:B------:R-:W-:Y:S01]  /*69e0*/  HADD2.F32 R80, -RZ, R85.H0_H0 ;  /* 0x20000055ff507230 */ /* 0x000fe20000004100 */
[----:B------:R-:W-:Y:S01]  /*69f0*/  F2FP.F16.E4M3.UNPACK_B R33, R29 ;  /* 0x0000001dff21723e */ /* 0x000fe200020006ff */
[-C--:B------:R-:W-:Y:S01]  /*6a00*/  FMUL.FTZ R29, R68, R35.reuse ;  /* 0x00000023441d7220 */ /* 0x080fe20000410000 */
[----:B------:R-:W-:Y:S01]  /*6a10*/  F2FP.F16.E4M3.UNPACK_B R82, R82 ;  /* 0x00000052ff52723e */ /* 0x000fe200020006ff */
[----:B------:R-:W-:Y:S01]  /*6a20*/  FMUL.FTZ R79, R32, R35 ;  /* 0x00000023204f7220 */ /* 0x000fe20000410000 */
[----:B------:R-:W-:-:S02]  /*6a30*/  HADD2.F32 R35, -RZ, R34.H0_H0 ;  /* 0x20000022ff237230 */ /* 0x000fc40000004100 */
[-C--:B------:R-:W-:Y:S01]  /*6a40*/  FFMA.FTZ R30, R32, R69.reuse, -R29 ;  /* 0x00000045201e7223 */ /* 0x080fe2000001081d */
[----:B------:R-:W-:Y:S02]  /*6a50*/  HADD2.F32 R31, -RZ, R33.H0_H0 ;  /* 0x20000021ff1f7230 */ /* 0x000fe40000004100 */
[----:B------:R-:W-:Y:S01]  /*6a60*/  FFMA.FTZ R29, R68, R69, R79 ;  /* 0x00000045441d7223 */ /* 0x000fe2000001004f */
[----:B------:R-:W-:Y:S02]  /*6a70*/  HADD2.F32 R32, -RZ, R82.H0_H0 ;  /* 0x20000052ff207230 */ /* 0x000fe40000004100 */
[-C--:B------:R-:W-:Y:S01]  /*6a80*/  FMUL.FTZ R88, R35, R80.reuse ;  /* 0x0000005023587220 */ /* 0x080fe20000410000 */
[----:B------:R-:W-:Y:S02]  /*6a90*/  HADD2.F32 R85, -RZ, R85.H1_H1 ;  /* 0x30000055ff557230 */ /* 0x000fe40000004100 */
[----:B------:R-:W-:Y:S01]  /*6aa0*/  FMUL.FTZ R80, R31, R80 ;  /* 0x000000501f507220 */ /* 0x000fe20000410000 */
[----:B------:R-:W-:Y:S01]  /*6ab0*/  HADD2.F32 R68, -RZ, R34.H1_H1 ;  /* 0x30000022ff447230 */ /* 0x000fe20000004100 */
[----:B------:R-:W-:Y:S01]  /*6ac0*/  F2FP.F16.E4M3.UNPACK_B R81, R84.H1 ;  /* 0x00000054ff51723e */ /* 0x000fe200030006ff */
[----:B------:R-:W-:Y:S01]  /*6ad0*/  HADD2.F32 R33, -RZ, R33.H1_H1 ;  /* 0x30000021ff217230 */ /* 0x000fe20000004100 */
[----:B------:R-:W-:Y:S01]  /*6ae0*/  F2FP.F16.E4M3.UNPACK_B R69, R10.H1 ;  /* 0x0000000aff45723e */ /* 0x000fe200030006ff */
[----:B------:R-:W-:-:S02]  /*6af0*/  HADD2.F32 R82, -RZ, R82.H1_H1 ;  /* 0x30000052ff527230 */ /* 0x000fc40000004100 */
[-C--:B------:R-:W-:Y:S01]  /*6b00*/  FFMA.FTZ R31, R31, R32.reuse, -R88 ;  /* 0x000000201f1f7223 */ /* 0x080fe20000010858 */
[CC--:B------:R-:W-:Y:S01]  /*6b10*/  FMUL.FTZ R34, R68.reuse, R85.reuse ;  /* 0x0000005544227220 */ /* 0x0c0fe20000410000 */
[----:B------:R-:W-:Y:S01]  /*6b20*/  FFMA.FTZ R32, R35, R32, R80 ;  /* 0x0000002023207223 */ /* 0x000fe20000010050 */
[C---:B------:R-:W-:Y:S01]  /*6b30*/  FMUL.FTZ R85, R33.reuse, R85 ;  /* 0x0000005521557220 */ /* 0x040fe20000410000 */
[----:B------:R-:W-:Y:S01]  /*6b40*/  F2FP.F16.E4M3.UNPACK_B R80, R78.H1 ;  /* 0x0000004eff50723e */ /* 0x000fe200030006ff */
[----:B------:R-:W-:Y:S01]  /*6b50*/  HADD2.F32 R83, -RZ, R81.H0_H0 ;  /* 0x20000051ff537230 */ /* 0x000fe20000004100 */
[----:B------:R-:W-:Y:S01]  /*6b60*/  F2FP.F16.E4M3.UNPACK_B R35, R26.H1 ;  /* 0x0000001aff23723e */ /* 0x000fe200030006ff */
[----:B------:R-:W-:Y:S02]  /*6b70*/  HADD2.F32 R79, -RZ, R69.H0_H0 ;  /* 0x20000045ff4f7230 */ /* 0x000fe40000004100 */
[-C--:B------:R-:W-:Y:S01]  /*6b80*/  FFMA.FTZ R34, R33, R82.reuse, -R34 ;  /* 0x0000005221227223 */ /* 0x080fe20000010822 */
[----:B------:R-:W-:Y:S01]  /*6b90*/  FFMA.FTZ R33, R68, R82, R85 ;  /* 0x0000005244217223 */ /* 0x000fe20000010055 */
[----:B------:R-:W-:Y:S01]  /*6ba0*/  HADD2.F32 R82, -RZ, R81.H1_H1 ;  /* 0x30000051ff527230 */ /* 0x000fe20000004100 */
[----:B------:R-:W-:Y:S01]  /*6bb0*/  F2FP.F16.E4M3.UNPACK_B R84, R84 ;  /* 0x00000054ff54723e */ /* 0x000fe200020006ff */
[----:B------:R-:W-:-:S02]  /*6bc0*/  HADD2.F32 R68, -RZ, R35.H0_H0 ;  /* 0x20000023ff447230 */ /* 0x000fc40000004100 */
[-C--:B------:R-:W-:Y:S01]  /*6bd0*/  FMUL.FTZ R85, R79, R83.reuse ;  /* 0x000000534f557220 */ /* 0x080fe20000410000 */
[--C-:B------:R-:W-:Y:S01]  /*6be0*/  HADD2.F32 R81, -RZ, R80.reuse.H0_H0 ;  /* 0x20000050ff517230 */ /* 0x100fe20000004100 */
[----:B------:R-:W-:Y:S01]  /*6bf0*/  F2FP.F16.E4M3.UNPACK_B R26, R26 ;  /* 0x0000001aff1a723e */ /* 0x000fe200020006ff */
[----:B------:R-:W-:Y:S02]  /*6c00*/  HADD2.F32 R69, -RZ, R69.H1_H1 ;  /* 0x30000045ff457230 */ /* 0x000fe40000004100 */
[C---:B------:R-:W-:Y:S01]  /*6c10*/  FMUL.FTZ R88, R68.reuse, R83 ;  /* 0x0000005344587220 */ /* 0x040fe20000410000 */
[----:B------:R-:W-:Y:S02]  /*6c20*/  HADD2.F32 R35, -RZ, R35.H1_H1 ;  /* 0x30000023ff237230 */ /* 0x000fe40000004100 */
[-C--:B------:R-:W-:Y:S01]  /*6c30*/  FFMA.FTZ R85, R68, R81.reuse, -R85 ;  /* 0x0000005144557223 */ /* 0x080fe20000010855 */
[----:B------:R-:W-:Y:S02]  /*6c40*/  HADD2.F32 R80, -RZ, R80.H1_H1 ;  /* 0x30000050ff507230 */ /* 0x000fe40000004100 */
[-C--:B------:R-:W-:Y:S01]  /*6c50*/  FMUL.FTZ R68, R69, R82.reuse ;  /* 0x0000005245447220 */ /* 0x080fe20000410000 */
[----:B------:R-:W-:Y:S01]  /*6c60*/  FFMA.FTZ R88, R79, R81, R88 ;  /* 0x000000514f587223 */ /* 0x000fe20000010058 */
[C---:B------:R-:W-:Y:S01]  /*6c70*/  FMUL.FTZ R90, R35.reuse, R82 ;  /* 0x00000052235a7220 */ /* 0x040fe20000410000 */
[----:B------:R-:W-:Y:S01]  /*6c80*/  F2FP.F16.E4M3.UNPACK_B R78, R78 ;  /* 0x0000004eff4e723e */ /* 0x000fe200020006ff */
[----:B------:R-:W-:Y:S01]  /*6c90*/  FFMA.FTZ R82, R35, R80, -R68 ;  /* 0x0000005023527223 */ /* 0x000fe20000010844 */
[----:B------:R-:W-:Y:S01]  /*6ca0*/  F2FP.F16.E4M3.UNPACK_B R35, R10 ;  /* 0x0000000aff23723e */ /* 0x000fe200020006ff */
[----:B------:R-:W-:-:S02]  /*6cb0*/  HADD2.F32 R79, -RZ, R84.H0_H0 ;  /* 0x20000054ff4f7230 */ /* 0x000fc40000004100 */
[----:B------:R-:W-:Y:S01]  /*6cc0*/  FFMA.FTZ R87, R69, R80, R90 ;  /* 0x0000005045577223 */ /* 0x000fe2000001005a */
[----:B------:R-:W-:Y:S01]  /*6cd0*/  HADD2.F32 R84, -RZ, R84.H1_H1 ;  /* 0x30000054ff547230 */ /* 0x000fe20000004100 */
[----:B------:R-:W-:Y:S01]  /*6ce0*/  F2FP.SATFINITE.E4M3.F32.PACK_AB_MERGE_C R27, R30, R27, RZ ;  /* 0x0000001b1e1b723e */ /* 0x000fe200048070ff */
[--C-:B------:R-:W-:Y:S01]  /*6cf0*/  HADD2.F32 R68, -RZ, R35.reuse.H0_H0 ;  /* 0x20000023ff447230 */ /* 0x100fe20000004100 */
[----:B------:R-:W-:Y:S01]  /*6d00*/  F2FP.SATFINITE.E4M3.F32.PACK_AB_MERGE_C R29, R29, R28, RZ ;  /* 0x0000001c1d1d723e */ /* 0x000fe200048070ff */
[--C-:B------:R-:W-:Y:S01]  /*6d10*/  HADD2.F32 R10, -RZ, R26.reuse.H0_H0 ;  /* 0x2000001aff0a7230 */ /* 0x100fe20000004100 */
[----:B------:R-:W-:Y:S01]  /*6d20*/  F2FP.F16.E4M3.UNPACK_B R30, R24 ;  /* 0x00000018ff1e723e */ /* 0x000fe200020006ff */
[----:B------:R-:W-:Y:S02]  /*6d30*/  HADD2.F32 R35, -RZ, R35.H1_H1 ;  /* 0x30000023ff237230 */ /* 0x000fe40000004100 */
[----:B------:R-:W-:Y:S01]  /*6d40*/  FMUL.FTZ R81, R68, R79 ;  /* 0x0000004f44517220 */ /* 0x000fe20000410000 */
[----:B------:R-:W-:-:S02]  /*6d50*/  HADD2.F32 R26, -RZ, R26.H1_H1 ;  /* 0x3000001aff1a7230 */ /* 0x000fc40000004100 */
[----:B------:R-:W-:Y:S01]  /*6d60*/  FMUL.FTZ R79, R10, R79 ;  /* 0x0000004f0a4f7220 */ /* 0x000fe20000410000 */
[--C-:B------:R-:W-:Y:S02]  /*6d70*/  HADD2.F32 R69, -RZ, R78.reuse.H0_H0 ;  /* 0x2000004eff457230 */ /* 0x100fe40000004100 */
[CC--:B------:R-:W-:Y:S01]  /*6d80*/  FMUL.FTZ R83, R35.reuse, R84.reuse ;  /* 0x0000005423537220 */ /* 0x0c0fe20000410000 */
[----:B------:R-:W-:Y:S02]  /*6d90*/  HADD2.F32 R78, -RZ, R78.H1_H1 ;  /* 0x3000004eff4e7230 */ /* 0x000fe40000004100 */
[----:B------:R-:W-:Y:S01]  /*6da0*/  FMUL.FTZ R84, R26, R84 ;  /* 0x000000541a547220 */ /* 0x000fe20000410000 */
[----:B------:R-:W-:Y:S01]  /*6db0*/  F2FP.SATFINITE.E4M3.F32.PACK_AB_MERGE_C R28, R34, R31, R27 ;  /* 0x0000001f221c723e */ /* 0x000fe2000480701b */
[-C--:B------:R-:W-:Y:S01]  /*6dc0*/  FFMA.FTZ R81, R10, R69.reuse, -R81 ;  /* 0x000000450a517223 */ /* 0x080fe20000010851 */
[----:B------:R-:W-:Y:S01]  /*6dd0*/  FFMA.FTZ R10, R68, R69, R79 ;  /* 0x00000045440a7223 */ /* 0x000fe2000001004f */
[-C--:B------:R-:W-:Y:S01]  /*6de0*/  FFMA.FTZ R69, R35, R78.reuse, R84 ;  /* 0x0000004e23457223 */ /* 0x080fe20000010054 */
[----:B------:R-:W-:Y:S01]  /*6df0*/  F2FP.F16.E4M3.UNPACK_B R35, R9 ;  /* 0x00000009ff23723e */ /* 0x000fe200020006ff */
[----:B------:R-:W-:Y:S01]  /*6e00*/  FFMA.FTZ R26, R26, R78, -R83 ;  /* 0x0000004e1a1a7223 */ /* 0x000fe20000010853 */
[----:B------:R-:W-:-:S02]  /*6e10*/  F2FP.F16.E4M3.UNPACK_B R68, R8 ;  /* 0x00000008ff44723e */ /* 0x000fc400020006ff */
[----:B------:R-:W-:Y:S01]  /*6e20*/  F2FP.SATFINITE.E4M3.F32.PACK_AB_MERGE_C R27, R33, R32, R29 ;  /* 0x00000020211b723e */ /* 0x000fe2000480701d */
[----:B------:R-:W-:Y:S01]  /*6e30*/  HADD2.F32 R31, -RZ, R35.H0_H0 ;  /* 0x20000023ff1f7230 */ /* 0x000fe20000004100 */
[----:B------:R-:W-:Y:S01]  /*6e40*/  F2FP.F16.E4M3.UNPACK_B R33, R6 ;  /* 0x00000006ff21723e */ /* 0x000fe200020006ff */
[----:B------:R-:W-:Y:S01]  /*6e50*/  HADD2.F32 R32, -RZ, R68.H0_H0 ;  /* 0x20000044ff207230 */ /* 0x000fe20000004100 */
[----:B------:R-:W-:Y:S01]  /*6e60*/  F2FP.SATFINITE.E4M3.F32.PACK_AB_MERGE_C R87, R87, R88, RZ ;  /* 0x000000585757723e */ /* 0x000fe200048070ff */
[----:B------:R-:W-:Y:S01]  /*6e70*/  HADD2.F32 R29, -RZ, R30.H0_H0 ;  /* 0x2000001eff1d7230 */ /* 0x000fe20000004100 */
[----:B------:R-:W-:Y:S01]  /*6e80*/  F2FP.F16.E4M3.UNPACK_B R6, R6.H1 ;  /* 0x00000006ff06723e */ /* 0x000fe200030006ff */
[----:B------:R-:W-:Y:S02]  /*6e90*/  HADD2.F32 R34, -RZ, R33.H0_H0 ;  /* 0x20000021ff227230 */ /* 0x000fe40000004100 */
[----:B------:R-:W-:Y:S01]  /*6ea0*/  FMUL.FTZ R78, R31, R32 ;  /* 0x000000201f4e7220 */ /* 0x000fe20000410000 */
[----:B------:R-:W-:-:S02]  /*6eb0*/  HADD2.F32 R35, -RZ, R35.H1_H1 ;  /* 0x30000023ff237230 */ /* 0x000fc40000004100 */
[----:B------:R-:W-:Y:S01]  /*6ec0*/  FMUL.FTZ R80, R29, R32 ;  /* 0x000000201d507220 */ /* 0x000fe20000410000 */
[----:B------:R-:W-:Y:S01]  /*6ed0*/  HADD2.F32 R68, -RZ, R68.H1_H1 ;  /* 0x30000044ff447230 */ /* 0x000fe20000004100 */
[----:B------:R-:W-:Y:S01]  /*6ee0*/  F2FP.SATFINITE.E4M3.F32.PACK_AB_MERGE_C R10, R69, R10, R87 ;  /* 0x0000000a450a723e */ /* 0x000fe20004807057 */
[----:B------:R-:W-:Y:S02]  /*6ef0*/  HADD2.F32 R32, -RZ, R30.H1_H1 ;  /* 0x3000001eff207230 */ /* 0x000fe40000004100 */
[-C--:B------:R-:W-:Y:S01]  /*6f00*/  FFMA.FTZ R29, R29, R34.reuse, -R78 ;  /* 0x000000221d1d7223 */ /* 0x080fe2000001084e */
[----:B------:R-:W-:Y:S01]  /*6f10*/  FFMA.FTZ R30, R31, R34, R80 ;  /* 0x000000221f1e7223 */ /* 0x000fe20000010050 */
[----:B------:R-:W-:Y:S02]  /*6f20*/  HADD2.F32 R34, -RZ, R33.H1_H1 ;  /* 0x30000021ff227230 */ /* 0x000fe40000004100 */
[-C--:B------:R-:W-:Y:S01]  /*6f30*/  FMUL.FTZ R69, R35, R68.reuse ;  /* 0x0000004423457220 */ /* 0x080fe20000410000 */
[----:B------:R-:W-:Y:S01]  /*6f40*/  FMUL.FTZ R78, R32, R68 ;  /* 0x00000044204e7220 */ /* 0x000fe20000410000 */
[----:B------:R-:W-:-:S02]  /*6f50*/  F2FP.F16.E4M3.UNPACK_B R33, R9.H1 ;  /* 0x00000009ff21723e */ /* 0x000fc400030006ff */
[----:B------:R-:W-:Y:S01]  /*6f60*/  F2FP.F16.E4M3.UNPACK_B R68, R8.H1 ;  /* 0x00000008ff44723e */ /* 0x000fe200030006ff */
[----:B------:R-:W-:Y:S01]  /*6f70*/  FFMA.FTZ R9, R35, R34, R78 ;  /* 0x0000002223097223 */ /* 0x000fe2000001004e */
[----:B------:R-:W-:Y:S01]  /*6f80*/  F2FP.F16.E4M3.UNPACK_B R31, R24.H1 ;  /* 0x00000018ff1f723e */ /* 0x000fe200030006ff */
[----:B------:R-:W-:Y:S01]  /*6f90*/  FFMA.FTZ R24, R32, R34, -R69 ;  /* 0x0000002220187223 */ /* 0x000fe20000010845 */
[----:B------:R-:W-:Y:S01]  /*6fa0*/  HADD2.F32 R32, -RZ, R33.H0_H0 ;  /* 0x20000021ff207230 */ /* 0x000fe20000004100 */
[----:B------:R-:W-:Y:S01]  /*6fb0*/  F2FP.SATFINITE.E4M3.F32.PACK_AB_MERGE_C R82, R82, R85, RZ ;  /* 0x000000555252723e */ /* 0x000fe200048070ff */
[----:B------:R-:W-:Y:S01]  /*6fc0*/  HADD2.F32 R69, -RZ, R68.H0_H0 ;  /* 0x20000044ff457230 */ /* 0x000fe20000004100 */
[----:B------:R-:W-:Y:S01]  /*6fd0*/  F2FP.F16.E4M3.UNPACK_B R80, R5.H1 ;  /* 0x00000005ff50723e */ /* 0x000fe200030006ff */
[----:B------:R-:W-:Y:S01]  /*6fe0*/  HADD2.F32 R8, -RZ, R31.H0_H0 ;  /* 0x2000001fff087230 */ /* 0x000fe20000004100 */
[----:B------:R-:W-:Y:S01]  /*6ff0*/  F2FP.SATFINITE.E4M3.F32.PACK_AB_MERGE_C R26, R26, R81, R82 ;  /* 0x000000511a1a723e */ /* 0x000fe20004807052 */
[----:B------:R-:W-:-:S02]  /*7000*/  HADD2.F32 R35, -RZ, R6.H0_H0 ;  /* 0x20000006ff237230 */ /* 0x000fc40000004100 */
[-C--:B------:R-:W-:Y:S01]  /*7010*/  FMUL.FTZ R79, R32, R69.reuse ;  /* 0x00000045204f7220 */ /* 0x080fe20000410000 */
[----:B------:R-:W-:Y:S02]  /*7020*/  HADD2.F32 R31, -RZ, R31.H1_H1 ;  /* 0x3000001fff1f7230 */ /* 0x000fe40000004100 */
[C---:B------:R-:W-:Y:S01]  /*7030*/  FMUL.FTZ R69, R8.reuse, R69 ;  /* 0x0000004508457220 */ /* 0x040fe20000410000 */
[----:B------:R-:W-:Y:S02]  /*7040*/  HADD2.F32 R34, -RZ, R68.H1_H1 ;  /* 0x30000044ff227230 */ /* 0x000fe40000004100 */
[----:B------:R-:W-:Y:S02]  /*7050*/  HADD2.F32 R68, -RZ, R6.H1_H1 ;  /* 0x30000006ff447230 */ /* 0x000fe40000004100 */
[-C--:B------:R-:W-:Y:S01]  /*7060*/  FFMA.FTZ R6, R8, R35.reuse, -R79 ;  /* 0x0000002308067223 */ /* 0x080fe2000001084f */
[----:B------:R-:W-:Y:S02]  /*7070*/  HADD2.F32 R33, -RZ, R33.H1_H1 ;  /* 0x30000021ff217230 */ /* 0x000fe40000004100 */
[----:B------:R-:W-:Y:S01]  /*7080*/  FFMA.FTZ R8, R32, R35, R69 ;  /* 0x0000002320087223 */ /* 0x000fe20000010045 */
[----:B------:R-:W-:Y:S01]  /*7090*/  FMUL.FTZ R32, R31, R34 ;  /* 0x000000221f207220 */ /* 0x000fe20000410000 */
[----:B------:R-:W-:Y:S01]  /*70a0*/  F2FP.F16.E4M3.UNPACK_B R79, R5 ;  /* 0x00000005ff4f723e */ /* 0x000fe200020006ff */
[----:B------:R-:W-:-:S02]  /*70b0*/  HADD2.F32 R81, -RZ, R80.H0_H0 ;  /* 0x20000050ff517230 */ /* 0x000fc40000004100 */
[C---:B------:R-:W-:Y:S01]  /*70c0*/  FMUL.FTZ R78, R33.reuse, R34 ;  /* 0x00000022214e7220 */ /* 0x040fe20000410000 */
[-C--:B------:R-:W-:Y:S01]  /*70d0*/  FFMA.FTZ R85, R33, R68.reuse, R32 ;  /* 0x0000004421557223 */ /* 0x080fe20000010020 */
[----:B------:R-:W-:Y:S01]  /*70e0*/  F2FP.F16.E4M3.UNPACK_B R33, R11.H1 ;  /* 0x0000000bff21723e */ /* 0x000fe200030006ff */
[----:B------:R-:W-:Y:S02]  /*70f0*/  HADD2.F32 R80, -RZ, R80.H1_H1 ;  /* 0x30000050ff507230 */ /* 0x000fe40000004100 */
[----:B------:R-:W-:Y:S01]  /*7100*/  FFMA.FTZ R83, R31, R68, -R78 ;  /* 0x000000441f537223 */ /* 0x000fe2000001084e */
[-C--:B------:R-:W-:Y:S01]  /*7110*/  F2FP.F16.E4M3.UNPACK_B R31, R7.reuse ;  /* 0x00000007ff1f723e */ /* 0x080fe200020006ff */
[--C-:B------:R-:W-:Y:S01]  /*7120*/  HADD2.F32 R82, -RZ, R79.reuse.H0_H0 ;  /* 0x2000004fff527230 */ /* 0x100fe20000004100 */
[----:B------:R-:W-:Y:S01]  /*7130*/  F2FP.F16.E4M3.UNPACK_B R7, R7.H1 ;  /* 0x00000007ff07723e */ /* 0x000fe200030006ff */
[----:B------:R-:W-:Y:S01]  /*7140*/  HADD2.F32 R79, -RZ, R79.H1_H1 ;  /* 0x3000004fff4f7230 */ /* 0x000fe20000004100 */
[----:B------:R-:W-:-:S02]  /*7150*/  F2FP.F16.E4M3.UNPACK_B R5, R4 ;  /* 0x00000004ff05723e */ /* 0x000fc400020006ff */
[----:B------:R-:W-:Y:S01]  /*7160*/  F2FP.F16.E4M3.UNPACK_B R68, R4.H1 ;  /* 0x00000004ff44723e */ /* 0x000fe200030006ff */
[----:B------:R-:W-:Y:S01]  /*7170*/  HADD2.F32 R4, -RZ, R33.H0_H0 ;  /* 0x20000021ff047230 */ /* 0x000fe20000004100 */
[----:B------:R-:W-:Y:S01]  /*7180*/  F2FP.F16.E4M3.UNPACK_B R34, R11 ;  /* 0x0000000bff22723e */ /* 0x000fe200020006ff */
        /* <DEDUP_REMOVED lines=8> */
[--C-:B------:R-:W-:Y:S02]  /*7210*/  HADD2.F32 R35, -RZ, R34.reuse.H0_H0 ;  /* 0x20000022ff237230 */ /* 0x100fe40000004100 */
[-C--:B------:R-:W-:Y:S01]  /*7220*/  FMUL.FTZ R32, R33, R80.reuse ;  /* 0x0000005021207220 */ /* 0x080fe20000410000 */
[--C-:B------:R-:W-:Y:S02]  /*7230*/  HADD2.F32 R11, -RZ, R31.reuse.H0_H0 ;  /* 0x2000001fff0b7230 */ /* 0x100fe40000004100 */
[----:B------:R-:W-:Y:S01]  /*7240*/  FMUL.FTZ R80, R7, R80 ;  /* 0x0000005007507220 */ /* 0x000fe20000410000 */
[----:B------:R-:W-:Y:S02]  /*7250*/  HADD2.F32 R34, -RZ, R34.H1_H1 ;  /* 0x30000022ff227230 */ /* 0x000fe40000004100 */
[----:B------:R-:W-:Y:S01]  /*7260*/  FFMA.FTZ R81, R4, R69, R81 ;  /* 0x0000004504517223 */ /* 0x000fe20000010051 */
[----:B------:R-:W-:-:S02]  /*7270*/  HADD2.F32 R31, -RZ, R31.H1_H1 ;  /* 0x3000001fff1f7230 */ /* 0x000fc40000004100 */
[-C--:B------:R-:W-:Y:S01]  /*7280*/  FMUL.FTZ R84, R35, R82.reuse ;  /* 0x0000005223547220 */ /* 0x080fe20000410000 */
[----:B------:R-:W-:Y:S02]  /*7290*/  HADD2.F32 R68, -RZ, R68.H1_H1 ;  /* 0x30000044ff447230 */ /* 0x000fe40000004100 */
[CC--:B------:R-:W-:Y:S01]  /*72a0*/  FMUL.FTZ R4, R34.reuse, R79.reuse ;  /* 0x0000004f22047220 */ /* 0x0c0fe20000410000 */
[--C-:B------:R-:W-:Y:S02]  /*72b0*/  HADD2.F32 R78, -RZ, R5.reuse.H0_H0 ;  /* 0x20000005ff4e7230 */ /* 0x100fe40000004100 */
[----:B------:R-:W-:Y:S01]  /*72c0*/  FMUL.FTZ R82, R11, R82 ;  /* 0x000000520b527220 */ /* 0x000fe20000410000 */
[----:B------:R-:W-:Y:S02]  /*72d0*/  HADD2.F32 R5, -RZ, R5.H1_H1 ;  /* 0x30000005ff057230 */ /* 0x000fe40000004100 */
[----:B------:R-:W-:Y:S01]  /*72e0*/  FMUL.FTZ R79, R31, R79 ;  /* 0x0000004f1f4f7220 */ /* 0x000fe20000410000 */
[-C--:B------:R-:W-:Y:S01]  /*72f0*/  FFMA.FTZ R32, R7, R68.reuse, -R32 ;  /* 0x0000004407207223 */ /* 0x080fe20000010820 */
[----:B------:R-:W-:Y:S01]  /*7300*/  FFMA.FTZ R80, R33, R68, R80 ;  /* 0x0000004421507223 */ /* 0x000fe20000010050 */
[-C--:B------:R-:W-:Y:S01]  /*7310*/  FFMA.FTZ R84, R11, R78.reuse, -R84 ;  /* 0x0000004e0b547223 */ /* 0x080fe20000010854 */
[----:B------:R-:W-:Y:S01]  /*7320*/  FFMA.FTZ R82, R35, R78, R82 ;  /* 0x0000004e23527223 */ /* 0x000fe20000010052 */
[-C--:B------:R-:W-:Y:S01]  /*7330*/  FFMA.FTZ R31, R31, R5.reuse, -R4 ;  /* 0x000000051f1f7223 */ /* 0x080fe20000010804 */
[----:B------:R-:W-:Y:S01]  /*7340*/  FFMA.FTZ R79, R34, R5, R79 ;  /* 0x00000005224f7223 */ /* 0x000fe2000001004f */
[----:B------:R-:W-:Y:S01]  /*7350*/  F2FP.SATFINITE.E4M3.F32.PACK_AB_MERGE_C R8, R85, R8, RZ ;  /* 0x000000085508723e */ /* 0x000fe200048070ff */
[----:B------:R-:W-:Y:S01]  /*7360*/  IMAD.MOV.U32 R4, RZ, RZ, R28 ;  /* 0x000000ffff047224 */ /* 0x000fe200078e001c */
[----:B------:R-:W-:-:S02]  /*7370*/  F2FP.SATFINITE.E4M3.F32.PACK_AB_MERGE_C R32, R32, R87, RZ ;  /* 0x000000572020723e */ /* 0x000fc400048070ff */
[----:B------:R-:W-:Y:S02]  /*7380*/  F2FP.SATFINITE.E4M3.F32.PACK_AB_MERGE_C R80, R80, R81, RZ ;  /* 0x000000515050723e */ /* 0x000fe400048070ff */
[----:B------:R-:W-:Y:S01]  /*7390*/  F2FP.SATFINITE.E4M3.F32.PACK_AB_MERGE_C R5, R24, R29, R6 ;  /* 0x0000001d1805723e */ /* 0x000fe20004807006 */
[----:B------:R-:W-:Y:S01]  /*73a0*/  IMAD.MOV.U32 R6, RZ, RZ, R26 ;  /* 0x000000ffff067224 */ /* 0x000fe200078e001a */
[----:B------:R-:W-:Y:S01]  /*73b0*/  F2FP.SATFINITE.E4M3.F32.PACK_AB_MERGE_C R9, R9, R30, R8 ;  /* 0x0000001e0909723e */ /* 0x000fe20004807008 */
[----:B------:R-:W-:Y:S01]  /*73c0*/  IMAD.MOV.U32 R8, RZ, RZ, R27 ;  /* 0x000000ffff087224 */ /* 0x000fe200078e001b */
[----:B------:R-:W-:Y:S02]  /*73d0*/  F2FP.SATFINITE.E4M3.F32.PACK_AB_MERGE_C R7, R31, R84, R32 ;  /* 0x000000541f07723e */ /* 0x000fe40004807020 */
[----:B------:R-:W-:-:S07]  /*73e0*/  F2FP.SATFINITE.E4M3.F32.PACK_AB_MERGE_C R11, R79, R82, R80 ;  /* 0x000000524f0b723e */ /* 0x000fce0004807050 */
.L_x_1828:
[----:B------:R-:W-:Y:S05]  /*73f0*/  BSYNC B1 ;  /* 0x0000000000017941 */ /* 0x000fea0003800000 */
.L_x_1827:
[----:B0-----:R0:W-:Y:S01]  /*7400*/  ST.E.128 desc[UR36][R12.64], R4 ;  /* 0x000000040c007985 */ /* 0x0011e2000c101d24 */
[----:B------:R-:W-:-:S13]  /*7410*/  ISETP.GE.AND P3, PT, R15, R86, PT ;  /* 0x000000560f00720c */ /* 0x000fda0003f66270 */
[----:B------:R-:W-:Y:S05]  /*7420*/  @P3 BRA `(.L_x_1811) ;  /* 0x00000004001c3947 */ /* 0x000fea0003800000 */
[----:B0-----:R-:W-:-:S04]  /*7430*/  IADD3 R4, P3, R15, R14, RZ ;  /* 0x0000000e0f047210 */ /* 0x001fc80007f7e0ff */
[----:B------:R-:W-:-:S05]  /*7440*/  LEA.HI.X.SX32 R5, R15, R25, 0x1, P3 ;  /* 0x000000190f057211 */ /* 0x000fca00018f0eff */
[----:B------:R0:W-:Y:S01]  /*7450*/  ST.E.128 desc[UR36][R4.64], R8 ;  /* 0x0000000804007985 */ /* 0x0001e2000c101d24 */
[----:B------:R-:W-:Y:S05]  /*7460*/  BRA `(.L_x_1811) ;  /* 0x00000004000c7947 */ /* 0x000fea0003800000 */
.L_x_1792:
[----:B------:R-:W-:-:S06]  /*7470*/  UISETP.NE.AND UP0, UPT, UR61, 0x3, UPT ;  /* 0x000000033d00788c */ /* 0x000fcc000bf05270 */
[----:B------:R-:W-:-:S13]  /*7480*/  PLOP3.LUT P5, PT, PT, PT, UP0, 0x80, 0x0 ;  /* 0x000000000000781c */ /* 0x000fda0003faf008 */
[----:B------:R-:W-:Y:S05]  /*7490*/  @!P5 BRA `(.L_x_1829) ;  /* 0x000000000004d947 */ /* 0x000fea0003800000 */
[----:B------:R-:W-:Y:S01]  /*74a0*/  BPT.TRAP 0x1 ;  /* 0x000000040000795c */ /* 0x000fe20000300000 */
.L_x_1829:
[----:B------:R-:W-:Y:S01]  /*74b0*/  IMAD R76, R185, 0x8, R22 ;  /* 0x00000008b94c7824 */ /* 0x000fe200078e0216 */
[----:B------:R-:W-:Y:S01]  /*74c0*/  SHF.L.U32 R77, R200, 0x1f, RZ ;  /* 0x0000001fc84d7819 */ /* 0x000fe200000006ff */
[----:B------:R-:W-:Y:S01]  /*74d0*/  BSSY B1, `(.L_x_1830) ;  /* 0x0000004000017945 */ /* 0x000fe20003800000 */
[----:B------:R-:W-:Y:S02]  /*74e0*/  SHF.R.S32.HI R73, RZ, 0x1f, R72 ;  /* 0x0000001fff497819 */ /* 0x000fe40000011448 */
[----:B------:R-:W0:Y:S02]  /*74f0*/  SYNCS.PHASECHK.TRANS64.TRYWAIT P3, [R76+URZ+0x28490], R77 ;  /* 0x0284904d4c0075a7 */ /* 0x000e24000806017f */
[----:B0-----:R-:W-:Y:S05]  /*7500*/  @!P3 BRA `(.L_x_1831) ;  /* 0x0000024000ccb947 */ /* 0x001fea0003800000 */
.L_x_2202:
[----:B------:R-:W-:Y:S05]  /*7510*/  BSYNC B1 ;  /* 0x0000000000017941 */ /* 0x000fea0003800000 */
.L_x_1830:
[----:B------:R-:W-:Y:S01]  /*7520*/  ULDC.64 UR4, c[0x0][0x300] ;  /* 0x0000c00000047ab9 */ /* 0x000fe20000000a00 */
[----:B-----5:R-:W-:Y:S01]  /*7530*/  SHF.R.S32.HI R74, RZ, 0x1f, R71 ;  /* 0x0000001fff4a7819 */ /* 0x020fe20000011447 */
[----:B------:R-:W-:Y:S01]  /*7540*/  IMAD R7, R73, UR4, RZ ;  /* 0x0000000449077c24 */ /* 0x000fe2000f8e02ff */
[----:B------:R-:W-:Y:S01]  /*7550*/  ULDC.64 UR6, c[0x0][0x2e8] ;  /* 0x0000ba0000067ab9 */ /* 0x000fe20000000a00 */
[----:B------:R-:W-:-:S04]  /*7560*/  IMAD.WIDE.U32 R4, R72, UR4, RZ ;  /* 0x0000000448047c25 */ /* 0x000fc8000f8e00ff */
        /* <DEDUP_REMOVED lines=8> */
[----:B------:R-:W-:Y:S01]  /*75f0*/  ULDC.64 UR4, c[0x0][0x308] ;  /* 0x0000c20000047ab9 */ /* 0x000fe20000000a00 */
[----:B------:R-:W-:-:S02]  /*7600*/  IADD3 R26, -R187, R75, RZ ;  /* 0x0000004bbb1a7210 */ /* 0x000fc40007ffe1ff */
[----:B------:R-:W-:Y:S02]  /*7610*/  IMAD.IADD R5, R5, 0x1, R7 ;  /* 0x0000000105057824 */ /* 0x000fe400078e0207 */
        /* <DEDUP_REMOVED lines=9> */
.L_x_2206:
[----:B------:R-:W-:Y:S04]  /*76b0*/  BSSY B1, `(.L_x_1833) ;  /* 0x000000d000017945 */ /* 0x000fe80003800000 */
[----:B------:R-:W-:Y:S05]  /*76c0*/  @!P3 BRA `(.L_x_1834) ;  /* 0x00000000002cb947 */ /* 0x000fea0003800000 */
[----:B------:R-:W-:Y:S02]  /*76d0*/  ULDC UR4, c[0x0][0x2f4] ;  /* 0x0000bd0000047ab9 */ /* 0x000fe40000000800 */
[----:B------:R-:W-:-:S13]  /*76e0*/  ISETP.GE.AND P3, PT, R16, UR4, PT ;  /* 0x0000000410007c0c */ /* 0x000fda000bf66270 */
[----:B---3--:R-:W-:-:S05]  /*76f0*/  @!P3 IADD3 R10, P4, R16, R14, RZ ;  /* 0x0000000e100ab210 */ /* 0x008fca0007f9e0ff */
[----:B--2---:R-:W-:Y:S01]  /*7700*/  @!P3 IMAD.X R11, R4, 0x1, R17, P4 ;  /* 0x00000001040bb824 */ /* 0x004fe200020e0611 */
[----:B------:R-:W-:-:S13]  /*7710*/  ISETP.GE.AND P4, PT, R184, UR4, PT ;  /* 0x00000004b8007c0c */ /* 0x000fda000bf86270 */
[----:B------:R-:W-:-:S05]  /*7720*/  @!P4 IADD3 R8, P6, R184, R14, RZ ;  /* 0x0000000eb808c210 */ /* 0x000fca0007fde0ff */
[----:B------:R-:W-:Y:S02]  /*7730*/  @!P4 IMAD.X R9, R4, 0x1, R193, P6 ;  /* 0x000000010409c824 */ /* 0x000fe400030e06c1 */
[----:B------:R-:W2:Y:S04]  /*7740*/  @!P3 LDS.128 R4, [R70+0x20000] ;  /* 0x020000004604b984 */ /* 0x000ea80000000c00 */
[----:B--2---:R-:W-:Y:S04]  /*7750*/  @!P3 ST.E.128 desc[UR36][R10.64], R4 ;  /* 0x000000040a00b985 */ /* 0x004fe8000c101d24 */
[----:B------:R-:W2:Y:S04]  /*7760*/  @!P4 LDS.128 R4, [R70+0x22000] ;  /* 0x022000004604c984 */ /* 0x000ea80000000c00 */
[----:B--2---:R4:W-:Y:S02]  /*7770*/  @!P4 ST.E.128 desc[UR36][R8.64], R4 ;  /* 0x000000040800c985 */ /* 0x0049e4000c101d24 */
.L_x_1834:
[----:B------:R-:W-:Y:S05]  /*7780*/  BSYNC B1 ;  /* 0x0000000000017941 */ /* 0x000fea0003800000 */
.L_x_1833:
[----:B------:R-:W-:-:S03]  /*7790*/  UMOV UR4, 0xffffffff ;  /* 0xffffffff00047882 */ /* 0x000fc60000000000 */
[----:B------:R-:W-:Y:S05]  /*77a0*/  BRA.DIV UR4, `(.L_x_1835) ;  /* 0x0000024204807947 */ /* 0x000fea000b800000 */
[----:B--2-4-:R2:W4:Y:S04]  /*77b0*/  SHFL.IDX PT, R4, R25, 0x1, 0x181f ;  /* 0x00381f0019047f89 */ /* 0x01452800000e0000 */
[----:B---3--:R2:W3:Y:S02]  /*77c0*/  SHFL.IDX PT, R14, R24, 0x1, 0x181f ;  /* 0x00381f00180e7f89 */ /* 0x0084e400000e0000 */
.L_x_2210:
[----:B------:R-:W-:-:S13]  /*77d0*/  ISETP.GE.AND P3, PT, R26, 0x21, PT ;  /* 0x000000211a00780c */ /* 0x000fda0003f66270 */
[----:B------:R-:W-:Y:S05]  /*77e0*/  @!P3 BRA `(.L_x_1811) ;  /* 0x00000000002cb947 */ /* 0x000fea0003800000 */
[----:B------:R-:W-:Y:S02]  /*77f0*/  ULDC UR4, c[0x0][0x2f4] ;  /* 0x0000bd0000047ab9 */ /* 0x000fe40000000800 */
[----:B------:R-:W-:-:S13]  /*7800*/  ISETP.GE.AND P3, PT, R16, UR4, PT ;  /* 0x0000000410007c0c */ /* 0x000fda000bf66270 */
[----:B---3--:R-:W-:-:S05]  /*7810*/  @!P3 IADD3 R10, P4, R16, R14, RZ ;  /* 0x0000000e100ab210 */ /* 0x008fca0007f9e0ff */
[----:B----4-:R-:W-:Y:S01]  /*7820*/  @!P3 IMAD.X R11, R4, 0x1, R17, P4 ;  /* 0x00000001040bb824 */ /* 0x010fe200020e0611 */
[----:B------:R-:W-:-:S13]  /*7830*/  ISETP.GE.AND P4, PT, R184, UR4, PT ;  /* 0x00000004b8007c0c */ /* 0x000fda000bf86270 */
[----:B------:R-:W-:-:S05]  /*7840*/  @!P4 IADD3 R8, P6, R184, R14, RZ ;  /* 0x0000000eb808c210 */ /* 0x000fca0007fde0ff */
[----:B------:R-:W-:Y:S02]  /*7850*/  @!P4 IMAD.X R9, R4, 0x1, R193, P6 ;  /* 0x000000010409c824 */ /* 0x000fe400030e06c1 */
[----:B------:R-:W3:Y:S04]  /*7860*/  @!P3 LDS.128 R4, [R70+0x21000] ;  /* 0x021000004604b984 */ /* 0x000ee80000000c00 */
[----:B---3--:R-:W-:Y:S04]  /*7870*/  @!P3 ST.E.128 desc[UR36][R10.64], R4 ;  /* 0x000000040a00b985 */ /* 0x008fe8000c101d24 */
[----:B------:R-:W3:Y:S04]  /*7880*/  @!P4 LDS.128 R4, [R70+0x23000] ;  /* 0x023000004604c984 */ /* 0x000ee80000000c00 */
[----:B---3--:R3:W-:Y:S02]  /*7890*/  @!P4 ST.E.128 desc[UR36][R8.64], R4 ;  /* 0x000000040800c985 */ /* 0x0087e4000c101d24 */
.L_x_1811:
[----:B------:R-:W-:Y:S05]  /*78a0*/  BSYNC B0 ;  /* 0x0000000000007941 */ /* 0x000fea0003800000 */
.L_x_1791:
[----:B0--34-:R-:W0:Y:S01]  /*78b0*/  S2R R4, SR_TID.X ;  /* 0x0000000000047919 */ /* 0x019e220000002100 */
[----:B------:R-:W-:Y:S01]  /*78c0*/  @!PT LDS RZ, [RZ] ;  /* 0x00000000fffff984 */ /* 0x000fe20000000800 */
[----:B------:R-:W-:Y:S01]  /*78d0*/  @!PT LDS RZ, [RZ] ;  /* 0x00000000fffff984 */ /* 0x000fe20000000800 */
[----:B------:R-:W-:Y:S01]  /*78e0*/  @!PT LDS RZ, [RZ] ;  /* 0x00000000fffff984 */ /* 0x000fe20000000800 */
[----:B------:R-:W-:Y:S01]  /*78f0*/  @!PT LDS RZ, [RZ] ;  /* 0x00000000fffff984 */ /* 0x000fe20000000800 */
[----:B------:R3:W-:Y:S06]  /*7900*/  MEMBAR.ALL.CTA ;  /* 0x0000000000007992 */ /* 0x0007ec0000008000 */
[----:B---3--:R-:W3:Y:S01]  /*7910*/  FENCE.VIEW.ASYNC.S ;  /* 0x00000000000073c6 */ /* 0x008ee20000000000 */
[----:B------:R-:W-:Y:S05]  /*7920*/  WARPSYNC.ALL ;  /* 0x0000000000007948 */ /* 0x000fea0003800000 */
[----:B------:R-:W-:Y:S01]  /*7930*/  BSSY B0, `(.L_x_1836) ;  /* 0x0000008000007945 */ /* 0x000fe20003800000 */
[----:B---3--:R3:W-:Y:S01]  /*7940*/  BAR.SYNC.DEFER_BLOCKING R56, 0x80 ;  /* 0x000200380000751d */ /* 0x0087e20000010000 */
[----:B0-----:R-:W-:-:S13]  /*7950*/  LOP3.LUT P3, RZ, R4, 0x7f, RZ, 0xc0, !PT ;  /* 0x0000007f04ff7812 */ /* 0x001fda000786c0ff */
[----:B------:R-:W-:-:S05]  /*7960*/  @!P3 VIADD R4, R76, 0x284a0 ;  /* 0x000284a04c04b836 */ /* 0x000fca0000000000 */
[----:B------:R-:W-:-:S04]  /*7970*/  @!P3 PRMT R4, RZ, 0x654, R4 ;  /* 0x00000654ff04b816 */ /* 0x000fc80000000004 */
[----:B------:R3:W-:Y:S01]  /*7980*/  @!P3 SYNCS.ARRIVE.TRANS64.RED.A1T0 RZ, [R4+URZ], RZ ;  /* 0x000000ff04ffb9a7 */ /* 0x0007e2000810043f */
[----:B------:R-:W-:Y:S05]  /*7990*/  @!P5 BRA `(.L_x_1837) ;  /* 0x000000000004d947 */ /* 0x000fea0003800000 */
[----:B------:R-:W-:Y:S01]  /*79a0*/  BPT.TRAP 0x1 ;  /* 0x000000040000795c */ /* 0x000fe20000300000 */
.L_x_1837:
[----:B------:R-:W-:Y:S05]  /*79b0*/  BSYNC B0 ;  /* 0x0000000000007941 */ /* 0x000fea0003800000 */
.L_x_1836:
[----:B------:R-:W0:Y:S01]  /*79c0*/  SYNCS.PHASECHK.TRANS64.TRYWAIT P4, [R76+URZ+0x284b0], R77 ;  /* 0x0284b04d4c0075a7 */ /* 0x000e22000808017f */
[----:B------:R-:W-:Y:S04]  /*79d0*/  BSSY B0, `(.L_x_1838) ;  /* 0x0000002000007945 */ /* 0x000fe80003800000 */
[----:B0-----:R-:W-:Y:S05]  /*79e0*/  @!P4 BRA `(.L_x_1839) ;  /* 0x000002400038c947 */ /* 0x001fea0003800000 */
.L_x_2211:
[----:B------:R-:W-:Y:S05]  /*79f0*/  BSYNC B0 ;  /* 0x0000000000007941 */ /* 0x000fea0003800000 */
.L_x_1838:
[----:B------:R-:W-:Y:S01]  /*7a00*/  ULDC.64 UR4, c[0x0][0x328] ;  /* 0x0000ca0000047ab9 */ /* 0x000fe20000000a00 */
[----:B------:R-:W-:Y:S01]  /*7a10*/  ULDC.64 UR6, c[0x0][0x318] ;  /* 0x0000c60000067ab9 */ /* 0x000fe20000000a00 */
[----:B------:R-:W-:Y:S01]  /*7a20*/  IMAD R73, R73, UR4, RZ ;  /* 0x0000000449497c24 */ /* 0x000fe2000f8e02ff */
[----:B------:R-:W-:Y:S01]  /*7a30*/  BSSY B0, `(.L_x_1840) ;  /* 0x000001e000007945 */ /* 0x000fe20003800000 */
[----:B---3--:R-:W-:-:S04]  /*7a40*/  IMAD.WIDE.U32 R4, R72, UR4, RZ ;  /* 0x0000000448047c25 */ /* 0x008fc8000f8e00ff */
[----:B------:R-:W-:Y:S01]  /*7a50*/  IMAD R73, R72, UR5, R73 ;  /* 0x0000000548497c24 */ /* 0x000fe2000f8e0249 */
[----:B------:R-:W-:Y:S01]  /*7a60*/  ULDC.64 UR4, c[0x0][0x338] ;  /* 0x0000ce0000047ab9 */ /* 0x000fe20000000a00 */
[----:B------:R-:W-:Y:S02]  /*7a70*/  IMAD.IADD R75, R75, 0x1, -R187 ;  /* 0x000000014b4b7824 */ /* 0x000fe400078e0abb */
[----:B------:R-:W-:Y:S02]  /*7a80*/  IMAD R74, R74, UR4, RZ ;  /* 0x000000044a4a7c24 */ /* 0x000fe4000f8e02ff */
[----:B------:R-:W-:Y:S02]  /*7a90*/  IMAD.IADD R5, R5, 0x1, R73 ;  /* 0x0000000105057824 */ /* 0x000fe400078e0249 */
[C---:B------:R-:W-:Y:S02]  /*7aa0*/  IMAD R7, R71.reuse, UR5, R74 ;  /* 0x0000000547077c24 */ /* 0x040fe4000f8e024a */
[----:B------:R-:W-:Y:S01]  /*7ab0*/  IMAD.WIDE.U32 R4, R71, UR4, R4 ;  /* 0x0000000447047c25 */ /* 0x000fe2000f8e0004 */
[----:B------:R-:W-:-:S03]  /*7ac0*/  ULDC.64 UR4, c[0x0][0x330] ;  /* 0x0000cc0000047ab9 */ /* 0x000fc60000000a00 */
[----:B------:R-:W-:Y:S02]  /*7ad0*/  IMAD.IADD R5, R5, 0x1, R7 ;  /* 0x0000000105057824 */ /* 0x000fe400078e0207 */
[----:B------:R-:W-:-:S04]  /*7ae0*/  IMAD.WIDE.U32 R4, R188, UR4, R4 ;  /* 0x00000004bc047c25 */ /* 0x000fc8000f8e0004 */
[----:B------:R-:W-:Y:S01]  /*7af0*/  IMAD R5, R188, UR5, R5 ;  /* 0x00000005bc057c24 */ /* 0x000fe2000f8e0205 */
[----:B------:R-:W-:-:S04]  /*7b00*/  IADD3 R12, P4, R4, UR6, RZ ;  /* 0x00000006040c7c10 */ /* 0x000fc8000ff9e0ff */
[----:B------:R-:W-:Y:S01]  /*7b10*/  IADD3.X R13, R5, UR7, RZ, P4, !PT ;  /* 0x00000007050d7c10 */ /* 0x000fe2000a7fe4ff */
[----:B------:R3:W4:Y:S01]  /*7b20*/  SHFL.IDX PT, R9, R12, RZ, 0x181f ;  /* 0x00181fff0c097589 */ /* 0x00072200000e0000 */
[----:B------:R-:W-:-:S03]  /*7b30*/  ISETP.GE.AND P4, PT, R75, 0x1, PT ;  /* 0x000000014b00780c */ /* 0x000fc60003f86270 */
[----:B------:R3:W0:Y:S10]  /*7b40*/  SHFL.IDX PT, R4, R13, RZ, 0x181f ;  /* 0x00181fff0d047589 */ /* 0x00063400000e0000 */
[----:B---3--:R-:W-:Y:S05]  /*7b50*/  @!P4 BRA `(.L_x_1841) ;  /* 0x00000000002cc947 */ /* 0x008fea0003800000 */
[----:B------:R-:W-:Y:S02]  /*7b60*/  ULDC UR4, c[0x0][0x2f4] ;  /* 0x0000bd0000047ab9 */ /* 0x000fe40000000800 */
[----:B------:R-:W-:-:S13]  /*7b70*/  ISETP.GE.AND P4, PT, R16, UR4, PT ;  /* 0x0000000410007c0c */ /* 0x000fda000bf86270 */
[----:B----4-:R-:W-:-:S05]  /*7b80*/  @!P4 IADD3 R10, P5, R16, R9, RZ ;  /* 0x00000009100ac210 */ /* 0x010fca0007fbe0ff */
[----:B0-----:R-:W-:Y:S01]  /*7b90*/  @!P4 IMAD.X R11, R4, 0x1, R17, P5 ;  /* 0x00000001040bc824 */ /* 0x001fe200028e0611 */
[----:B------:R-:W-:-:S13]  /*7ba0*/  ISETP.GE.AND P5, PT, R184, UR4, PT ;  /* 0x00000004b8007c0c */ /* 0x000fda000bfa6270 */
[----:B------:R-:W-:-:S05]  /*7bb0*/  @!P5 IADD3 R8, P6, R184, R9, RZ ;  /* 0x00000009b808d210 */ /* 0x000fca0007fde0ff */
[----:B------:R-:W-:Y:S02]  /*7bc0*/  @!P5 IMAD.X R9, R4, 0x1, R193, P6 ;  /* 0x000000010409d824 */ /* 0x000fe400030e06c1 */
[----:B------:R-:W0:Y:S04]  /*7bd0*/  @!P4 LDS.128 R4, [R70+0x10000] ;  /* 0x010000004604c984 */ /* 0x000e280000000c00 */
[----:B0-----:R-:W-:Y:S04]  /*7be0*/  @!P4 ST.E.128 desc[UR36][R10.64], R4 ;  /* 0x000000040a00c985 */ /* 0x001fe8000c101d24 */
[----:B------:R-:W0:Y:S04]  /*7bf0*/  @!P5 LDS.128 R4, [R70+0x12000] ;  /* 0x012000004604d984 */ /* 0x000e280000000c00 */
[----:B0-----:R3:W-:Y:S02]  /*7c00*/  @!P5 ST.E.128 desc[UR36][R8.64], R4 ;  /* 0x000000040800d985 */ /* 0x0017e4000c101d24 */
.L_x_1841:
[----:B------:R-:W-:Y:S05]  /*7c10*/  BSYNC B0 ;  /* 0x0000000000007941 */ /* 0x000fea0003800000 */
.L_x_1840:
[----:B------:R-:W-:Y:S01]  /*7c20*/  ISETP.GE.AND P4, PT, R75, 0x21, PT ;  /* 0x000000214b00780c */ /* 0x000fe20003f86270 */
[----:B------:R-:W0:Y:S01]  /*7c30*/  SHFL.IDX PT, R13, R13, 0x1, 0x181f ;  /* 0x00381f000d0d7f89 */ /* 0x000e2200000e0000 */
[----:B------:R-:W-:Y:S03]  /*7c40*/  BSSY B0, `(.L_x_1842) ;  /* 0x000000e000007945 */ /* 0x000fe60003800000 */
[----:B---34-:R3:W4:Y:S08]  /*7c50*/  SHFL.IDX PT, R9, R12, 0x1, 0x181f ;  /* 0x00381f000c097f89 */ /* 0x01873000000e0000 */
[----:B---3--:R-:W-:Y:S05]  /*7c60*/  @!P4 BRA `(.L_x_1843) ;  /* 0x00000000002cc947 */ /* 0x008fea0003800000 */
[----:B------:R-:W-:Y:S02]  /*7c70*/  ULDC UR4, c[0x0][0x2f4] ;  /* 0x0000bd0000047ab9 */ /* 0x000fe40000000800 */
[----:B------:R-:W-:-:S13]  /*7c80*/  ISETP.GE.AND P4, PT, R16, UR4, PT ;  /* 0x0000000410007c0c */ /* 0x000fda000bf86270 */
[----:B0-----:R-:W0:Y:S01]  /*7c90*/  @!P4 LDS.128 R4, [R70+0x11000] ;  /* 0x011000004604c984 */ /* 0x001e220000000c00 */
[----:B----4-:R-:W-:-:S05]  /*7ca0*/  @!P4 IADD3 R10, P5, R16, R9, RZ ;  /* 0x00000009100ac210 */ /* 0x010fca0007fbe0ff */
[----:B------:R-:W-:Y:S01]  /*7cb0*/  @!P4 IMAD.X R11, R13, 0x1, R17, P5 ;  /* 0x000000010d0bc824 */ /* 0x000fe200028e0611 */
[----:B------:R-:W-:-:S13]  /*7cc0*/  ISETP.GE.AND P5, PT, R184, UR4, PT ;  /* 0x00000004b8007c0c */ /* 0x000fda000bfa6270 */
[----:B------:R-:W-:-:S05]  /*7cd0*/  @!P5 IADD3 R8, P6, R184, R9, RZ ;  /* 0x00000009b808d210 */ /* 0x000fca0007fde0ff */
[----:B------:R-:W-:Y:S01]  /*7ce0*/  @!P5 IMAD.X R9, R13, 0x1, R193, P6 ;  /* 0x000000010d09d824 */ /* 0x000fe200030e06c1 */
[----:B0-----:R-:W-:Y:S04]  /*7cf0*/  @!P4 ST.E.128 desc[UR36][R10.64], R4 ;  /* 0x000000040a00c985 */ /* 0x001fe8000c101d24 */
[----:B------:R-:W0:Y:S04]  /*7d00*/  @!P5 LDS.128 R4, [R70+0x13000] ;  /* 0x013000004604d984 */ /* 0x000e280000000c00 */
[----:B0-----:R3:W-:Y:S02]  /*7d10*/  @!P5 ST.E.128 desc[UR36][R8.64], R4 ;  /* 0x000000040800d985 */ /* 0x0017e4000c101d24 */
.L_x_1843:
[----:B------:R-:W-:Y:S05]  /*7d20*/  BSYNC B0 ;  /* 0x0000000000007941 */ /* 0x000fea0003800000 */
.L_x_1842:
[----:B------:R-:W-:Y:S01]  /*7d30*/  @!PT LDS RZ, [RZ] ;  /* 0x00000000fffff984 */ /* 0x000fe20000000800 */
[----:B------:R-:W-:Y:S01]  /*7d40*/  @!PT LDS RZ, [RZ] ;  /* 0x00000000fffff984 */ /* 0x000fe20000000800 */
[----:B------:R-:W-:Y:S01]  /*7d50*/  @!PT LDS RZ, [RZ] ;  /* 0x00000000fffff984 */ /* 0x000fe20000000800 */
[----:B------:R-:W-:Y:S01]  /*7d60*/  @!PT LDS RZ, [RZ] ;  /* 0x00000000fffff984 */ /* 0x000fe20000000800 */
[----:B------:R5:W-:Y:S06]  /*7d70*/  MEMBAR.ALL.CTA ;  /* 0x0000000000007992 */ /* 0x000bec0000008000 */
[----:B-----5:R-:W5:Y:S01]  /*7d80*/  FENCE.VIEW.ASYNC.S ;  /* 0x00000000000073c6 */ /* 0x020f620000000000 */
[----:B01----:R-:W-:Y:S01]  /*7d90*/  @!P3 VIADD R76, R76, 0x284c0 ;  /* 0x000284c04c4cb836 */ /* 0x003fe20000000000 */
[----:B-----5:R0:W-:Y:S01]  /*7da0*/  BAR.SYNC.DEFER_BLOCKING R56, 0x80 ;  /* 0x000200380000751d */ /* 0x0201e20000010000 */
[----:B------:R-:W-:Y:S01]  /*7db0*/  ISETP.NE.AND P4, PT, R67, RZ, PT ;  /* 0x000000ff4300720c */ /* 0x000fe20003f85270 */
[----:B------:R-:W-:-:S02]  /*7dc0*/  VIADD R185, R185, 0x1 ;  /* 0x00000001b9b97836 */ /* 0x000fc40000000000 */
[----:B------:R-:W-:-:S04]  /*7dd0*/  @!P3 PRMT R76, RZ, 0x654, R76 ;  /* 0x00000654ff4cb816 */ /* 0x000fc8000000004c */
[----:B------:R0:W-:Y:S01]  /*7de0*/  @!P3 SYNCS.ARRIVE.TRANS64.RED.A1T0 RZ, [R76+URZ], RZ ;  /* 0x000000ff4cffb9a7 */ /* 0x0001e2000810043f */
[----:B------:R-:W-:-:S04]  /*7df0*/  ISETP.NE.AND P3, PT, R185, 0x2, PT ;  /* 0x00000002b900780c */ /* 0x000fc80003f65270 */
[----:B---3--:R-:W-:Y:S02]  /*7e00*/  SEL R5, RZ, 0x1, P3 ;  /* 0x00000001ff057807 */ /* 0x008fe40001800000 */
[----:B------:R-:W-:Y:S02]  /*7e10*/  SEL R185, R185, RZ, P3 ;  /* 0x000000ffb9b97207 */ /* 0x000fe40001800000 */
[----:B------:R-:W-:Y:S01]  /*7e20*/  LOP3.LUT R200, R200, R5, RZ, 0x3c, !PT ;  /* 0x00000005c8c87212 */ /* 0x000fe200078e3cff */
[----:B0-----:R-:W-:Y:S06]  /*7e30*/  @P4 BRA `(.L_x_1844) ;  /* 0xffffffac001c4947 */ /* 0x001fec000383ffff */
[----:B------:R-:W0:Y:S01]  /*7e40*/  S2R R4, SR_TID.X ;  /* 0x0000000000047919 */ /* 0x000e220000002100 */
[----:B------:R-:W-:Y:S02]  /*7e50*/  PLOP3.LUT P0, PT, PT, PT, PT, 0x8, 0x0 ;  /* 0x000000000000781c */ /* 0x000fe40003f0e170 */
[----:B0-----:R-:W-:-:S04]  /*7e60*/  SHF.R.U32.HI R4, RZ, 0x7, R4 ;  /* 0x00000007ff047819 */ /* 0x001fc80000011604 */
[----:B------:R-:W-:-:S13]  /*7e70*/  ISETP.NE.AND P4, PT, R4, 0x1, PT ;  /* 0x000000010400780c */ /* 0x000fda0003f85270 */
[----:B------:R-:W-:Y:S06]  /*7e80*/  @!P4 BAR.ARV 0x9, 0x100 ;  /* 0x024400000000cb1d */ /* 0x000fec0000002000 */
.L_x_1786:
[----:B------:R-:W-:Y:S05]  /*7e90*/  @P0 BRA `(.L_x_1845) ;  /* 0x00000000000c0947 */ /* 0x000fea0003800000 */
[----:B------:R-:W0:Y:S01]  /*7ea0*/  FENCE.VIEW.ASYNC.G ;  /* 0x00000000000073c6 */ /* 0x000e220000000100 */
[----:B------:R-:W-:Y:S05]  /*7eb0*/  WARPSYNC.ALL ;  /* 0x0000000000007948 */ /* 0x000fea0003800000 */
[----:B0-----:R-:W-:Y:S06]  /*7ec0*/  BAR.ARV 0xc, 0x180 ;  /* 0x0306000000007b1d */ /* 0x001fec0000002000 */
.L_x_1845:
[----:B------:R-:W-:Y:S01]  /*7ed0*/  ULDC.64 UR6, c[0x0][0x998] ;  /* 0x0002660000067ab9 */ /* 0x000fe20000000a00 */
[----:B------:R-:W-:Y:S01]  /*7ee0*/  ULDC.64 UR4, c[0x0][0x990] ;  /* 0x0002640000047ab9 */ /* 0x000fe20000000a00 */
[----:B------:R-:W-:Y:S02]  /*7ef0*/  ISETP.NE.U32.AND P1, PT, RZ, UR6, PT ;  /* 0x00000006ff007c0c */ /* 0x000fe4000bf25070 */
[----:B------:R-:W-:Y:S02]  /*7f00*/  ISETP.NE.U32.AND P0, PT, RZ, UR4, PT ;  /* 0x00000004ff007c0c */ /* 0x000fe4000bf05070 */
[----:B------:R-:W-:Y:S02]  /*7f10*/  ISETP.NE.AND.EX P1, PT, RZ, UR7, PT, P1 ;  /* 0x00000007ff007c0c */ /* 0x000fe4000bf25310 */
[----:B------:R-:W-:-:S11]  /*7f20*/  ISETP.NE.AND.EX P0, PT, RZ, UR5, PT, P0 ;  /* 0x00000005ff007c0c */ /* 0x000fd6000bf05300 */
[----:B------:R-:W0:Y:S01]  /*7f30*/  @P1 LDC.64 R6, c[0x0][0x9b8] ;  /* 0x00026e00ff061b82 */ /* 0x000e220000000a00 */
[--C-:B------:R-:W-:Y:S02]  /*7f40*/  @P1 SHF.R.S32.HI R13, RZ, 0x1f, R207.reuse ;  /* 0x0000001fff0d1819 */ /* 0x100fe400000114cf */
[----:B------:R-:W-:-:S05]  /*7f50*/  @P0 SHF.R.S32.HI R11, RZ, 0x1f, R207 ;  /* 0x0000001fff0b0819 */ /* 0x000fca00000114cf */
[----:B----4-:R-:W1:Y:S08]  /*7f60*/  @P0 LDC.64 R8, c[0x0][0x9a8] ;  /* 0x00026a00ff080b82 */ /* 0x010e700000000a00 */
[----:B------:R-:W3:Y:S08]  /*7f70*/  @P1 LDC.64 R4, c[0x0][0x9c0] ;  /* 0x00027000ff041b82 */ /* 0x000ef00000000a00 */
[----:B------:R-:W4:Y:S01]  /*7f80*/  @P0 LDC.64 R2, c[0x0][0x9b0] ;  /* 0x00026c00ff020b82 */ /* 0x000f220000000a00 */
[----:B0-----:R-:W-:-:S04]  /*7f90*/  @P1 IMAD R10, R13, R6, RZ ;  /* 0x000000060d0a1224 */ /* 0x001fc800078e02ff */
[C---:B------:R-:W-:Y:S02]  /*7fa0*/  @P1 IMAD R13, R207.reuse, R7, R10 ;  /* 0x00000007cf0d1224 */ /* 0x040fe400078e020a */
[----:B------:R-:W-:-:S04]  /*7fb0*/  @P1 IMAD.WIDE.U32 R6, R207, R6, RZ ;  /* 0x00000006cf061225 */ /* 0x000fc800078e00ff */
[-C--:B-1----:R-:W-:Y:S02]  /*7fc0*/  @P0 IMAD R0, R11, R8.reuse, RZ ;  /* 0x000000080b000224 */ /* 0x082fe400078e02ff */
[----:B------:R-:W-:Y:S02]  /*7fd0*/  @P1 IMAD.IADD R7, R7, 0x1, R13 ;  /* 0x0000000107071824 */ /* 0x000fe400078e020d */
[C---:B------:R-:W-:Y:S02]  /*7fe0*/  @P0 IMAD R11, R207.reuse, R9, R0 ;  /* 0x00000009cf0b0224 */ /* 0x040fe400078e0200 */
[----:B------:R-:W-:-:S04]  /*7ff0*/  @P0 IMAD.WIDE.U32 R8, R207, R8, RZ ;  /* 0x00000008cf080225 */ /* 0x000fc800078e00ff */
[----:B------:R-:W-:Y:S02]  /*8000*/  @P0 IMAD.IADD R9, R9, 0x1, R11 ;  /* 0x0000000109090824 */ /* 0x000fe400078e020b */
[----:B---3--:R-:W-:-:S04]  /*8010*/  @P1 IMAD.WIDE.U32 R6, R188, R4, R6 ;  /* 0x00000004bc061225 */ /* 0x008fc800078e0006 */
[----:B----4-:R-:W-:Y:S01]  /*8020*/  @P0 IMAD.WIDE.U32 R8, R188, R2, R8 ;  /* 0x00000002bc080225 */ /* 0x010fe200078e0008 */
[----:B------:R-:W-:-:S03]  /*8030*/  @P1 LEA R2, P3, R6, UR6, 0x2 ;  /* 0x0000000606021c11 */ /* 0x000fc6000f8610ff */
[----:B------:R-:W-:Y:S01]  /*8040*/  @P1 IMAD R5, R188, R5, R7 ;  /* 0x00000005bc051224 */ /* 0x000fe200078e0207 */
[----:B------:R-:W-:Y:S01]  /*8050*/  @P0 LEA R4, P2, R8, UR4, 0x2 ;  /* 0x0000000408040c11 */ /* 0x000fe2000f8410ff */
[----:B------:R-:W-:Y:S01]  /*8060*/  @P0 IMAD R7, R188, R3, R9 ;  /* 0x00000003bc070224 */ /* 0x000fe200078e0209 */
[----:B------:R-:W-:Y:S01]  /*8070*/  ULDC UR4, c[0x0][0x988] ;  /* 0x0002620000047ab9 */ /* 0x000fe20000000800 */
[----:B------:R-:W-:Y:S01]  /*8080*/  IMAD.MOV.U32 R0, RZ, RZ, 0x3f800000 ;  /* 0x3f800000ff007424 */ /* 0x000fe200078e00ff */
[----:B------:R-:W-:Y:S02]  /*8090*/  @P1 LEA.HI.X R3, R6, UR7, R5, 0x2, P3 ;  /* 0x0000000706031c11 */ /* 0x000fe400098f1405 */
[----:B------:R-:W-:Y:S01]  /*80a0*/  @P0 LEA.HI.X R5, R8, UR5, R7, 0x2, P2 ;  /* 0x0000000508050c11 */ /* 0x000fe200090f1407 */
[----:B------:R-:W-:Y:S01]  /*80b0*/  IMAD.MOV.U32 R7, RZ, RZ, 0x3f800000 ;  /* 0x3f800000ff077424 */ /* 0x000fe200078e00ff */
[----:B------:R-:W0:Y:S01]  /*80c0*/  LDC R6, c[0x0][0x448] ;  /* 0x00011200ff067b82 */ /* 0x000e220000000800 */
[----:B------:R1:W3:Y:S04]  /*80d0*/  @P1 LDG.E R0, desc[UR36][R2.64] ;  /* 0x0000002402001981 */ /* 0x0002e8000c1e1900 */
[----:B------:R-:W3:Y:S03]  /*80e0*/  @P0 LDG.E R7, desc[UR36][R4.64] ;  /* 0x0000002404070981 */ /* 0x000ee6000c1e1900 */
[----:B-1----:R-:W1:Y:S01]  /*80f0*/  LDC.64 R2, c[0x0][0x9e0] ;  /* 0x00027800ff027b82 */ /* 0x002e620000000a00 */
[----:B0-----:R-:W-:Y:S01]  /*8100*/  ISETP.NE.AND P1, PT, R6, 0x1, PT ;  /* 0x000000010600780c */ /* 0x001fe20003f25270 */
[----:B------:R-:W-:Y:S01]  /*8110*/  VIADD R6, R201, 0x7f ;  /* 0x0000007fc9067836 */ /* 0x000fe20000000000 */
[----:B-1----:R-:W-:-:S11]  /*8120*/  ISETP.GE.AND P2, PT, R3, 0x1, PT ;  /* 0x000000010300780c */ /* 0x002fd60003f46270 */
[----:B------:R-:W0:Y:S08]  /*8130*/  @P1 LDC R9, c[0x0][0x44c] ;  /* 0x00011300ff091b82 */ /* 0x000e300000000800 */
[----:B------:R-:W1:Y:S01]  /*8140*/  @P1 LDC R8, c[0x0][0x450] ;  /* 0x00011400ff081b82 */ /* 0x000e620000000800 */
[----:B0-----:R-:W-:-:S05]  /*8150*/  @P1 IMAD.HI.U32 R9, R6, R9, RZ ;  /* 0x0000000906091227 */ /* 0x001fca00078e00ff */
[----:B-1----:R-:W-:Y:S02]  /*8160*/  @P1 SHF.R.U32.HI R6, RZ, R8, R9 ;  /* 0x00000008ff061219 */ /* 0x002fe40000011609 */
[----:B------:R-:W-:-:S05]  /*8170*/  IADD3 R9, R192, 0x1, -R189 ;  /* 0x00000001c0097810 */ /* 0x000fca0007ffe8bd */
[----:B------:R-:W-:-:S04]  /*8180*/  IMAD.IADD R9, R9, 0x1, R6 ;  /* 0x0000000109097824 */ /* 0x000fc800078e0206 */
[----:B------:R-:W-:Y:S02]  /*8190*/  IMAD.IADD R6, R9, 0x1, R2 ;  /* 0x0000000109067824 */ /* 0x000fe400078e0202 */
[----:B---3--:R-:W-:-:S04]  /*81a0*/  FMUL.FTZ R0, R7, R0 ;  /* 0x0000000007007220 */ /* 0x008fc80000410000 */
[----:B------:R-:W-:Y:S01]  /*81b0*/  FMUL.FTZ R2, R0, UR4 ;  /* 0x0000000400027c20 */ /* 0x000fe20008410000 */
        /* <DEDUP_REMOVED lines=12> */
.L_x_1848:
[----:B------:R-:W-:-:S13]  /*8280*/  ISETP.NE.AND P0, PT, R3, 0x1, PT ;  /* 0x000000010300780c */ /* 0x000fda0003f05270 */
[----:B------:R-:W0:Y:S02]  /*8290*/  @P0 LDC.64 R4, c[0x0][0x9e8] ;  /* 0x00027a00ff040b82 */ /* 0x000e240000000a00 */
[----:B0-----:R-:W-:-:S05]  /*82a0*/  @P0 IMAD.HI.U32 R4, R0, R4, RZ ;  /* 0x0000000400040227 */ /* 0x001fca00078e00ff */
[----:B------:R-:W-:-:S07]  /*82b0*/  @P0 SHF.R.U32.HI R0, RZ, R5, R4 ;  /* 0x00000005ff000219 */ /* 0x000fce0000011604 */
.L_x_1849:
[----:B------:R-:W-:Y:S05]  /*82c0*/  BSYNC B0 ;  /* 0x0000000000007941 */ /* 0x000fea0003800000 */
.L_x_1847:
[----:B------:R-:W-:-:S05]  /*82d0*/  IMAD R5, R0, R3, R3 ;  /* 0x0000000300057224 */ /* 0x000fca00078e0203 */
[----:B------:R-:W-:-:S07]  /*82e0*/  VIMNMX R6, R6, R5, PT ;  /* 0x0000000506067248 */ /* 0x000fce0003fe0100 */
.L_x_1846:
[----:B------:R-:W0:Y:S01]  /*82f0*/  @P1 LDC R0, c[0x0][0x44c] ;  /* 0x00011300ff001b82 */ /* 0x000e220000000800 */
[----:B------:R-:W-:Y:S01]  /*8300*/  IADD3 R6, R6, 0x3f, RZ ;  /* 0x0000003f06067810 */ /* 0x000fe20007ffe0ff */
[----:B------:R-:W-:-:S03]  /*8310*/  ULDC UR4, c[0x0][0x9dc] ;  /* 0x0002770000047ab9 */ /* 0x000fc60000000800 */
[----:B------:R-:W-:-:S03]  /*8320*/  SHF.R.S32.HI R5, RZ, 0x1f, R6 ;  /* 0x0000001fff057819 */ /* 0x000fc60000011406 */
[----:B------:R-:W1:Y:S01]  /*8330*/  @P1 LDC R7, c[0x0][0x450] ;  /* 0x00011400ff071b82 */ /* 0x000e620000000800 */
[----:B------:R-:W-:-:S04]  /*8340*/  LEA.HI R5, R5, R6, RZ, 0x6 ;  /* 0x0000000605057211 */ /* 0x000fc800078f30ff */
[----:B------:R-:W-:-:S04]  /*8350*/  SHF.R.S32.HI R5, RZ, 0x6, R5 ;  /* 0x00000006ff057819 */ /* 0x000fc80000011405 */
[----:B------:R-:W-:Y:S01]  /*8360*/  VIMNMX R42, R42, R5, PT ;  /* 0x000000052a2a7248 */ /* 0x000fe20003fe0100 */
[----:B0-----:R-:W-:-:S04]  /*8370*/  @P1 IMAD.HI.U32 R4, R201, R0, RZ ;  /* 0x00000000c9041227 */ /* 0x001fc800078e00ff */
[----:B------:R-:W-:Y:S01]  /*8380*/  IMAD.MOV.U32 R0, RZ, RZ, R201 ;  /* 0x000000ffff007224 */ /* 0x000fe200078e00c9 */
        /* <DEDUP_REMOVED lines=14> */
.L_x_1852:
[----:B------:R-:W-:-:S13]  /*8470*/  ISETP.NE.AND P0, PT, R3, 0x1, PT ;  /* 0x000000010300780c */ /* 0x000fda0003f05270 */
[----:B------:R-:W0:Y:S02]  /*8480*/  @P0 LDC.64 R4, c[0x0][0x9e8] ;  /* 0x00027a00ff040b82 */ /* 0x000e240000000a00 */
[----:B0-----:R-:W-:-:S05]  /*8490*/  @P0 IMAD.HI.U32 R4, R0, R4, RZ ;  /* 0x0000000400040227 */ /* 0x001fca00078e00ff */
[----:B------:R-:W-:-:S07]  /*84a0*/  @P0 SHF.R.U32.HI R0, RZ, R5, R4 ;  /* 0x00000005ff000219 */ /* 0x000fce0000011604 */
.L_x_1853:
[----:B------:R-:W-:Y:S05]  /*84b0*/  BSYNC B0 ;  /* 0x0000000000007941 */ /* 0x000fea0003800000 */
.L_x_1851:
[----:B------:R-:W-:-:S05]  /*84c0*/  IMAD R3, R0, R3, RZ ;  /* 0x0000000300037224 */ /* 0x000fca00078e02ff */
[----:B------:R-:W-:-:S07]  /*84d0*/  VIMNMX R6, R6, R3, !PT ;  /* 0x0000000306067248 */ /* 0x000fce0007fe0100 */
.L_x_1850:
[----:B------:R-:W-:Y:S01]  /*84e0*/  SHF.R.S32.HI R3, RZ, 0x1f, R6 ;  /* 0x0000001fff037819 */ /* 0x000fe20000011406 */
[----:B------:R-:W-:Y:S03]  /*84f0*/  BSSY B0, `(.L_x_1854) ;  /* 0x0000026000007945 */ /* 0x000fe60003800000 */
[----:B------:R-:W-:-:S04]  /*8500*/  LEA.HI R3, R3, R6, RZ, 0x6 ;  /* 0x0000000603037211 */ /* 0x000fc800078f30ff */
        /* <DEDUP_REMOVED lines=23> */
[----:B------:R-:W-:-:S04]  /*8680*/  IMAD.HI.U32 R5, R5, R7, R4 ;  /* 0x0000000705057227 */ /* 0x000fc800078e0004 */
        /* <DEDUP_REMOVED lines=9> */
[----:B------:R-:W-:-:S04]  /*8720*/  IMAD.MOV.U32 R3, RZ, RZ, R5 ;  /* 0x000000ffff037224 */ /* 0x000fc800078e0005 */
[----:B------:R-:W-:Y:S01]  /*8730*/  @!P2 IMAD.MOV R3, RZ, RZ, -R3 ;  /* 0x000000ffff03a224 */ /* 0x000fe200078e0a03 */
[----:B------:R-:W-:-:S07]  /*8740*/  @!P1 LOP3.LUT R3, RZ, R11, RZ, 0x33, !PT ;  /* 0x0000000bff039212 */ /* 0x000fce00078e33ff */
.L_x_1855:
[----:B------:R-:W-:Y:S05]  /*8750*/  BSYNC B0 ;  /* 0x0000000000007941 */ /* 0x000fea0003800000 */
.L_x_1854:
[-C--:B------:R-:W-:Y:S01]  /*8760*/  IMAD R204, R220, R3.reuse, R9 ;  /* 0x00000003dccc7224 */ /* 0x080fe200078e0209 */
[----:B------:R-:W-:Y:S02]  /*8770*/  PLOP3.LUT P0, PT, PT, PT, PT, 0x80, 0x0 ;  /* 0x000000000000781c */ /* 0x000fe40003f0f070 */
[----:B------:R-:W-:Y:S02]  /*8780*/  CS2R R28, SRZ ;  /* 0x00000000001c7805 */ /* 0x000fe4000001ff00 */
[----:B------:R-:W-:Y:S01]  /*8790*/  CS2R R162, SRZ ;  /* 0x0000000000a27805 */ /* 0x000fe2000001ff00 */
[----:B------:R-:W-:Y:S01]  /*87a0*/  IMAD.MOV.U32 R164, RZ, RZ, RZ ;  /* 0x000000ffffa47224 */ /* 0x000fe200078e00ff */
[----:B------:R-:W-:Y:S01]  /*87b0*/  VIADDMNMX R160, R204, R3, R42, PT ;  /* 0x00000003cca07246 */ /* 0x000fe2000380012a */
[----:B------:R-:W-:Y:S01]  /*87c0*/  IMAD.MOV.U32 R5, RZ, RZ, RZ ;  /* 0x000000ffff057224 */ /* 0x000fe200078e00ff */
[----:B------:R-:W-:Y:S02]  /*87d0*/  CS2R R146, SRZ ;  /* 0x0000000000927805 */ /* 0x000fe4000001ff00 */
[----:B------:R-:W-:-:S02]  /*87e0*/  CS2R R64, SRZ ;  /* 0x0000000000407805 */ /* 0x000fc4000001ff00 */
[----:B------:R-:W-:Y:S01]  /*87f0*/  ISETP.GT.AND P1, PT, R160, R204, PT ;  /* 0x000000cca000720c */ /* 0x000fe20003f24270 */
[----:B------:R-:W-:Y:S01]  /*8800*/  IMAD.MOV.U32 R0, RZ, RZ, RZ ;  /* 0x000000ffff007224 */ /* 0x000fe200078e00ff */
        /* <DEDUP_REMOVED lines=26> */
[----:B--2---:R-:W-:Y:S02]  /*89b0*/  CS2R R80, SRZ ;  /* 0x0000000000507805 */ /* 0x004fe4000001ff00 */
        /* <DEDUP_REMOVED lines=33> */
[----:B------:R-:W-:Y:S06]  /*8bd0*/  @!P1 BRA `(.L_x_1856) ;  /* 0x0000012c00f89947 */ /* 0x000fec0003800000 */
        /* <DEDUP_REMOVED lines=8> */
.L_x_2214:
[----:B------:R-:W2:Y:S02]  /*8c60*/  LDL R0, [R1+0x8c] ;  /* 0x00008c0001007983 */ /* 0x000ea40000100800 */
[----:B--2---:R-:W-:Y:S02]  /*8c70*/  R2UR UR4, R0 ;  /* 0x00000000000472ca */ /* 0x004fe400000e0000 */
[----:B-1----:R-:W-:-:S04]  /*8c80*/  LEA.HI R0, R14, R14, RZ, 0x1 ;  /* 0x0000000e0e007211 */ /* 0x002fc800078f08ff */
[----:B------:R-:W-:-:S05]  /*8c90*/  LOP3.LUT R3, R0, 0x1e, RZ, 0xc0, !PT ;  /* 0x0000001e00037812 */ /* 0x000fca00078ec0ff */
[----:B------:R-:W-:Y:S02]  /*8ca0*/  IMAD.IADD R3, R14, 0x1, -R3 ;  /* 0x000000010e037824 */ /* 0x000fe400078e0a03 */
[----:B------:R-:W-:-:S03]  /*8cb0*/  ULOP3.LUT UP0, URZ, UR4, 0x1bf, URZ, 0xc0, !UPT ;  /* 0x000001bf043f7892 */ /* 0x000fc6000f80c03f */
[----:B------:R-:W-:-:S03]  /*8cc0*/  LEA R3, R3, UR4, 0xd ;  /* 0x0000000403037c11 */ /* 0x000fc6000f8e68ff */
[----:B------:R-:W-:Y:S02]  /*8cd0*/  PLOP3.LUT P0, PT, PT, PT, UP0, 0x80, 0x0 ;  /* 0x000000000000781c */ /* 0x000fe40003f0f008 */
[----:B------:R-:W-:-:S04]  /*8ce0*/  SHF.R.U32.HI R3, RZ, 0x4, R3 ;  /* 0x00000004ff037819 */ /* 0x000fc80000011603 */
[----:B------:R-:W-:-:S07]  /*8cf0*/  LOP3.LUT R36, R3, 0x3fff, RZ, 0xc0, !PT ;  /* 0x00003fff03247812 */ /* 0x000fce00078ec0ff */
[----:B------:R-:W-:Y:S05]  /*8d00*/  @!P0 BRA `(.L_x_1858) ;  /* 0x0000000000408947 */ /* 0x000fea0003800000 */
[----:B------:R-:W-:Y:S01]  /*8d10*/  MOV R14, 0x0 ;  /* 0x00000000000e7802 */ /* 0x000fe20000000f00 */
[----:B------:R-:W-:Y:S01]  /*8d20*/  ULDC.64 UR4, c[0x4][0x1b0] ;  /* 0x01006c0000047ab9 */ /* 0x000fe20000000a00 */
[----:B------:R-:W-:Y:S01]  /*8d30*/  ULDC.64 UR6, c[0x4][0x1b8] ;  /* 0x01006e0000067ab9 */ /* 0x000fe20000000a00 */
[----:B------:R-:W-:Y:S01]  /*8d40*/  IMAD.U32 R4, RZ, RZ, UR4 ;  /* 0x00000004ff047e24 */ /* 0x000fe2000f8e00ff */
[----:B------:R-:W-:Y:S01]  /*8d50*/  MOV R6, UR6 ;  /* 0x0000000600067c02 */ /* 0x000fe20008000f00 */
[----:B------:R-:W-:Y:S01]  /*8d60*/  IMAD.U32 R5, RZ, RZ, UR5 ;  /* 0x00000005ff057e24 */ /* 0x000fe2000f8e00ff */
[----:B------:R-:W1:Y:S01]  /*8d70*/  LDC.64 R14, c[0x4][R14] ;  /* 0x010000000e0e7b82 */ /* 0x000e620000000a00 */
[----:B------:R-:W-:Y:S01]  /*8d80*/  ULDC.64 UR4, c[0x4][0x150] ;  /* 0x0100540000047ab9 */ /* 0x000fe20000000a00 */
[----:B------:R-:W-:Y:S02]  /*8d90*/  IMAD.U32 R7, RZ, RZ, UR7 ;  /* 0x00000007ff077e24 */ /* 0x000fe4000f8e00ff */
[----:B------:R-:W-:-:S02]  /*8da0*/  IMAD.U32 R10, RZ, RZ, UR4 ;  /* 0x00000004ff0a7e24 */ /* 0x000fc4000f8e00ff */
[----:B------:R-:W-:Y:S02]  /*8db0*/  IMAD.U32 R11, RZ, RZ, UR5 ;  /* 0x00000005ff0b7e24 */ /* 0x000fe4000f8e00ff */
[----:B------:R-:W-:Y:S02]  /*8dc0*/  IMAD.MOV.U32 R8, RZ, RZ, 0x70 ;  /* 0x00000070ff087424 */ /* 0x000fe400078e00ff */
[----:B------:R-:W-:Y:S02]  /*8dd0*/  IMAD.MOV.U32 R12, RZ, RZ, 0x1 ;  /* 0x00000001ff0c7424 */ /* 0x000fe400078e00ff */
[----:B0-----:R-:W-:-:S07]  /*8de0*/  IMAD.MOV.U32 R13, RZ, RZ, RZ ;  /* 0x000000ffff0d7224 */ /* 0x001fce00078e00ff */
[----:B------:R-:W-:-:S07]  /*8df0*/  LEPC R20, `(.L_x_1858) ;  /* 0x000000001014794e */ /* 0x000fce0000000000 */
[----:B-1---5:R-:W-:Y:S05]  /*8e00*/  CALL.ABS.NOINC R14 ;  /* 0x000000000e007343 */ /* 0x022fea0003c00000 */
.L_x_1858:
[----:B------:R-:W-:Y:S02]  /*8e10*/  ULDC UR4, c[0x0][0x3f4] ;  /* 0x0000fd0000047ab9 */ /* 0x000fe40000000800 */
[----:B------:R-:W-:-:S13]  /*8e20*/  ISETP.LT.AND P0, PT, RZ, UR4, PT ;  /* 0x00000004ff007c0c */ /* 0x000fda000bf01270 */
[----:B------:R-:W-:Y:S05]  /*8e30*/  @P0 BRA `(.L_x_1859) ;  /* 0x00000000003c0947 */ /* 0x000fea0003800000 */
[----:B------:R-:W-:-:S04]  /*8e40*/  LEA.HI R0, R217, R217, RZ, 0x1 ;  /* 0x000000d9d9007211 */ /* 0x000fc800078f08ff */
        /* <DEDUP_REMOVED lines=8> */
.L_x_1862:
[----:B--2---:R2:W3:Y:S02]  /*8ed0*/  SYNCS.PHASECHK.TRANS64.TRYWAIT P0, [R22+URZ+0x28400], R3 ;  /* 0x02840003160075a7 */ /* 0x0044e4000800017f */
[----:B---3--:R-:W-:Y:S05]  /*8ee0*/  @!P0 NANOSLEEP.SYNCS 0x989680 ;  /* 0x009896800000895d */ /* 0x008fea0003900000 */
[----:B------:R-:W3:Y:S02]  /*8ef0*/  @!P0 SYNCS.PHASECHK.TRANS64 P0, [R22+URZ+0x28400], R3 ;  /* 0x02840003160085a7 */ /* 0x000ee4000800007f */
[----:B---3--:R-:W-:Y:S05]  /*8f00*/  @!P0 BRA `(.L_x_1862) ;  /* 0xfffffffc00f08947 */ /* 0x008fea000383ffff */
.L_x_1861:
[----:B------:R-:W-:Y:S05]  /*8f10*/  BSYNC B0 ;  /* 0x0000000000007941 */ /* 0x000fea0003800000 */
.L_x_1860:
[----:B------:R-:W-:Y:S05]  /*8f20*/  BRA `(.L_x_1863) ;  /* 0x0000009400647947 */ /* 0x000fea0003800000 */
.L_x_1859:
[----:B------:R-:W2:Y:S01]  /*8f30*/  LDL R0, [R1+0x8c] ;  /* 0x00008c0001007983 */ /* 0x000ea20000100800 */
[----:B------:R-:W-:Y:S01]  /*8f40*/  ULDC.64 UR6, c[0x0][0x408] ;  /* 0x0001020000067ab9 */ /* 0x000fe20000000a00 */
[----:B--2---:R-:W-:Y:S02]  /*8f50*/  R2UR UR4, R0 ;  /* 0x00000000000472ca */ /* 0x004fe400000e0000 */
[----:B-----5:R-:W-:-:S05]  /*8f60*/  SHF.R.S32.HI R0, RZ, 0x1f, R38 ;  /* 0x0000001fff007819 */ /* 0x020fca0000011426 */
[----:B------:R-:W-:-:S04]  /*8f70*/  IMAD R5, R0, UR6, RZ ;  /* 0x0000000600057c24 */ /* 0x000fc8000f8e02ff */
[----:B------:R-:W-:Y:S02]  /*8f80*/  IMAD R5, R38, UR7, R5 ;  /* 0x0000000726057c24 */ /* 0x000fe4000f8e0205 */
[----:B------:R-:W-:-:S03]  /*8f90*/  ULOP3.LUT UP0, URZ, UR4, 0x3ff, URZ, 0xc0, !UPT ;  /* 0x000003ff043f7892 */ /* 0x000fc6000f80c03f */
[----:B------:R-:W-:Y:S02]  /*8fa0*/  ULDC.64 UR4, c[0x0][0x3f8] ;  /* 0x0000fe0000047ab9 */ /* 0x000fe40000000a00 */
[----:B------:R-:W-:Y:S01]  /*8fb0*/  IMAD R3, R0, UR4, RZ ;  /* 0x0000000400037c24 */ /* 0x000fe2000f8e02ff */
[----:B------:R-:W-:Y:S01]  /*8fc0*/  PLOP3.LUT P0, PT, PT, PT, UP0, 0x80, 0x0 ;  /* 0x000000000000781c */ /* 0x000fe20003f0f008 */
[----:B------:R-:W-:-:S04]  /*8fd0*/  IMAD.WIDE.U32 R24, R38, UR4, RZ ;  /* 0x0000000426187c25 */ /* 0x000fc8000f8e00ff */
[C---:B------:R-:W-:Y:S02]  /*8fe0*/  IMAD R3, R38.reuse, UR5, R3 ;  /* 0x0000000526037c24 */ /* 0x040fe4000f8e0203 */
[----:B------:R-:W-:-:S04]  /*8ff0*/  IMAD.WIDE.U32 R38, R38, UR6, RZ ;  /* 0x0000000626267c25 */ /* 0x000fc8000f8e00ff */
[----:B------:R-:W-:Y:S02]  /*9000*/  IMAD.IADD R27, R3, 0x1, R25 ;  /* 0x00000001031b7824 */ /* 0x000fe400078e0219 */
        /* <DEDUP_REMOVED lines=9> */
[----:B------:R-:W-:Y:S02]  /*90a0*/  IMAD.U32 R6, RZ, RZ, UR6 ;  /* 0x00000006ff067e24 */ /* 0x000fe4000f8e00ff */
[----:B------:R-:W-:-:S02]  /*90b0*/  IMAD.U32 R7, RZ, RZ, UR7 ;  /* 0x00000007ff077e24 */ /* 0x000fc4000f8e00ff */
[----:B------:R-:W-:Y:S02]  /*90c0*/  IMAD.U32 R10, RZ, RZ, UR4 ;  /* 0x00000004ff0a7e24 */ /* 0x000fe4000f8e00ff */
[----:B------:R-:W-:Y:S02]  /*90d0*/  IMAD.U32 R11, RZ, RZ, UR5 ;  /* 0x00000005ff0b7e24 */ /* 0x000fe4000f8e00ff */
[----:B------:R-:W-:Y:S02]  /*90e0*/  IMAD.MOV.U32 R8, RZ, RZ, 0x70 ;  /* 0x00000070ff087424 */ /* 0x000fe400078e00ff */
[----:B------:R-:W-:Y:S02]  /*90f0*/  IMAD.MOV.U32 R12, RZ, RZ, 0x1 ;  /* 0x00000001ff0c7424 */ /* 0x000fe400078e00ff */
[----:B0-----:R-:W-:-:S07]  /*9100*/  IMAD.MOV.U32 R13, RZ, RZ, RZ ;  /* 0x000000ffff0d7224 */ /* 0x001fce00078e00ff */
[----:B------:R-:W-:-:S07]  /*9110*/  LEPC R20, `(.L_x_1864) ;  /* 0x000000001014794e */ /* 0x000fce0000000000 */
[----:B-1----:R-:W-:Y:S05]  /*9120*/  CALL.ABS.NOINC R14 ;  /* 0x000000000e007343 */ /* 0x002fea0003c00000 */
.L_x_1864:
[----:B------:R-:W-:Y:S01]  /*9130*/  ULDC.U8 UR4, c[0x0][0x410] ;  /* 0x0001040000047ab9 */ /* 0x000fe20000000000 */
[----:B------:R-:W-:Y:S01]  /*9140*/  LEA.HI R31, R31, R26, RZ, 0x3 ;  /* 0x0000001a1f1f7211 */ /* 0x000fe200078f18ff */
[----:B------:R-:W-:Y:S01]  /*9150*/  IMAD.IADD R10, R187, 0x1, R201 ;  /* 0x00000001bb0a7824 */ /* 0x000fe200078e02c9 */
[----:B------:R-:W-:Y:S01]  /*9160*/  ISETP.NE.AND P0, PT, RZ, UR4, PT ;  /* 0x00000004ff007c0c */ /* 0x000fe2000bf05270 */
[----:B------:R-:W-:Y:S01]  /*9170*/  BSSY B0, `(.L_x_1865) ;  /* 0x000092c000007945 */ /* 0x000fe20003800000 */
[----:B------:R-:W-:-:S05]  /*9180*/  LOP3.LUT R31, R31, 0xfffffff8, RZ, 0xc0, !PT ;  /* 0xfffffff81f1f7812 */ /* 0x000fca00078ec0ff */
[----:B------:R-:W-:-:S04]  /*9190*/  IMAD.IADD R0, R26, 0x1, -R31 ;  /* 0x000000011a007824 */ /* 0x000fc800078e0a1f */
[----:B------:R-:W-:Y:S02]  /*91a0*/  IMAD R3, R0, 0x20, R10 ;  /* 0x0000002000037824 */ /* 0x000fe400078e020a */
[----:B------:R-:W-:Y:S05]  /*91b0*/  @!P0 BRA `(.L_x_1866) ;  /* 0x0000004800588947 */ /* 0x000fea0003800000 */
[----:B------:R-:W1:Y:S01]  /*91c0*/  LDC R6, c[0x0][0x448] ;  /* 0x00011200ff067b82 */ /* 0x000e620000000800 */
[----:B------:R-:W-:Y:S01]  /*91d0*/  ULDC.64 UR4, c[0x0][0x3f8] ;  /* 0x0000fe0000047ab9 */ /* 0x000fe20000000a00 */
[----:B------:R-:W-:Y:S01]  /*91e0*/  IMAD.MOV.U32 R25, RZ, RZ, R27 ;  /* 0x000000ffff197224 */ /* 0x000fe200078e001b */
[----:B------:R-:W-:Y:S01]  /*91f0*/  ULDC.64 UR6, c[0x0][0x408] ;  /* 0x0001020000067ab9 */ /* 0x000fe20000000a00 */
[----:B------:R-:W-:Y:S01]  /*9200*/  IMAD.MOV.U32 R39, RZ, RZ, R29 ;  /* 0x000000ffff277224 */ /* 0x000fe200078e001d */
[----:B------:R-:W-:Y:S01]  /*9210*/  ULDC.64 UR8, c[0x0][0x400] ;  /* 0x0001000000087ab9 */ /* 0x000fe20000000a00 */
[----:B-1----:R-:W-:-:S13]  /*9220*/  ISETP.NE.AND P0, PT, R6, 0x1, PT ;  /* 0x000000010600780c */ /* 0x002fda0003f05270 */
[----:B------:R-:W1:Y:S08]  /*9230*/  @P0 LDC R0, c[0x0][0x44c] ;  /* 0x00011300ff000b82 */ /* 0x000e700000000800 */
[----:B------:R-:W2:Y:S01]  /*9240*/  @P0 LDC R5, c[0x0][0x450] ;  /* 0x00011400ff050b82 */ /* 0x000ea20000000800 */
[----:B-1----:R-:W-:-:S05]  /*9250*/  @P0 IMAD.HI.U32 R0, R3, R0, RZ ;  /* 0x0000000003000227 */ /* 0x002fca00078e00ff */
[----:B--2---:R-:W-:-:S04]  /*9260*/  @P0 SHF.R.U32.HI R3, RZ, R5, R0 ;  /* 0x00000005ff030219 */ /* 0x004fc80000011600 */
[----:B------:R-:W-:Y:S01]  /*9270*/  SHF.R.S32.HI R0, RZ, 0x1f, R3 ;  /* 0x0000001fff007819 */ /* 0x000fe20000011403 */
[----:B------:R-:W-:-:S04]  /*9280*/  IMAD.WIDE.U32 R24, R3, UR4, R24 ;  /* 0x0000000403187c25 */ /* 0x000fc8000f8e0018 */
[----:B------:R-:W-:Y:S02]  /*9290*/  IMAD R4, R0, UR4, RZ ;  /* 0x0000000400047c24 */ /* 0x000fe4000f8e02ff */
[----:B------:R-:W-:-:S04]  /*92a0*/  IMAD.WIDE.U32 R38, R3, UR6, R38 ;  /* 0x0000000603267c25 */ /* 0x000fc8000f8e0026 */
[C---:B------:R-:W-:Y:S01]  /*92b0*/  IMAD R5, R3.reuse, UR5, R4 ;  /* 0x0000000503057c24 */ /* 0x040fe2000f8e0204 */
[----:B------:R-:W-:Y:S01]  /*92c0*/  ULDC.64 UR4, c[0x0][0x3e8] ;  /* 0x0000fa0000047ab9 */ /* 0x000fe20000000a00 */
[----:B------:R-:W-:Y:S01]  /*92d0*/  IMAD R4, R0, UR6, RZ ;  /* 0x0000000600047c24 */ /* 0x000fe2000f8e02ff */
[----:B------:R-:W-:Y:S01]  /*92e0*/  IADD3 R0, P0, R24, UR4, RZ ;  /* 0x0000000418007c10 */ /* 0x000fe2000ff1e0ff */
[----:B------:R-:W-:Y:S01]  /*92f0*/  UMOV UR4, 0xffffffff ;  /* 0xffffffff00047882 */ /* 0x000fe20000000000 */
[----:B------:R-:W-:Y:S01]  /*9300*/  IADD3 R49, P1, R38, UR8, RZ ;  /* 0x0000000826317c10 */ /* 0x000fe2000ff3e0ff */
[----:B------:R-:W-:Y:S01]  /*9310*/  IMAD R37, R3, UR7, R4 ;  /* 0x0000000703257c24 */ /* 0x000fe2000f8e0204 */
[----:B------:R-:W-:-:S04]  /*9320*/  IADD3.X R48, R25, UR5, R5, P0, !PT ;  /* 0x0000000519307c10 */ /* 0x000fc800087fe405 */
[----:B------:R-:W-:Y:S01]  /*9330*/  IADD3.X R37, R39, UR9, R37, P1, !PT ;  /* 0x0000000927257c10 */ /* 0x000fe20008ffe425 */
[----:B------:R-:W-:Y:S06]  /*9340*/  BRA.DIV UR4, `(.L_x_1867) ;  /* 0x0000022a04187947 */ /* 0x000fec000b800000 */
[----:B------:R1:W2:Y:S04]  /*9350*/  SHFL.IDX PT, R3, R48, RZ, 0x181f ;  /* 0x00181fff30037589 */ /* 0x0002a800000e0000 */
[----:B------:R1:W3:Y:S04]  /*9360*/  SHFL.IDX PT, R5, R0, RZ, 0x181f ;  /* 0x00181fff00057589 */ /* 0x0002e800000e0000 */
[----:B------:R1:W4:Y:S04]  /*9370*/  SHFL.IDX PT, R9, R37, RZ, 0x181f ;  /* 0x00181fff25097589 */ /* 0x00032800000e0000 */
[----:B------:R1:W0:Y:S02]  /*9380*/  SHFL.IDX PT, R14, R49, RZ, 0x181f ;  /* 0x00181fff310e7589 */ /* 0x00022400000e0000 */
.L_x_2220:
[----:B------:R-:W-:Y:S01]  /*9390*/  IMAD R53, R189, R6, RZ ;  /* 0x00000006bd357224 */ /* 0x000fe200078e02ff */
[----:B------:R-:W-:Y:S01]  /*93a0*/  BSSY B1, `(.L_x_1868) ;  /* 0x000001a000017945 */ /* 0x000fe20003800000 */
[----:B------:R-:W-:Y:S02]  /*93b0*/  CS2R R40, SRZ ;  /* 0x0000000000287805 */ /* 0x000fe4000001ff00 */
[----:B------:R-:W-:Y:S02]  /*93c0*/  CS2R R44, SRZ ;  /* 0x00000000002c7805 */ /* 0x000fe4000001ff00 */
[----:B------:R-:W-:Y:S02]  /*93d0*/  CS2R R42, SRZ ;  /* 0x00000000002a7805 */ /* 0x000fe4000001ff00 */
[----:B------:R-:W-:Y:S02]  /*93e0*/  ISETP.GE.AND P0, PT, R10, R53, PT ;  /* 0x000000350a00720c */ /* 0x000fe40003f06270 */
[----:B------:R-:W-:-:S11]  /*93f0*/  CS2R R46, SRZ ;  /* 0x00000000002e7805 */ /* 0x000fd6000001ff00 */
[----:B------:R-:W-:Y:S05]  /*9400*/  @P0 BRA `(.L_x_1869) ;  /* 0x00000000004c0947 */ /* 0x000fea0003800000 */
[----:B------:R-:W-:Y:S01]  /*9410*/  ULDC UR4, c[0x0][0x3f4] ;  /* 0x0000fd0000047ab9 */ /* 0x000fe20000000800 */
[----:B------:R-:W-:Y:S02]  /*9420*/  CS2R R40, SRZ ;  /* 0x0000000000287805 */ /* 0x000fe4000001ff00 */
[----:B------:R-:W-:Y:S02]  /*9430*/  ISETP.GE.AND P4, PT, R190, UR4, PT ;  /* 0x00000004be007c0c */ /* 0x000fe4000bf86270 */
[----:B------:R-:W-:Y:S02]  /*9440*/  CS2R R44, SRZ ;  /* 0x00000000002c7805 */ /* 0x000fe4000001ff00 */
[----:B------:R-:W-:-:S09]  /*9450*/  ISETP.GE.AND P3, PT, R18, UR4, PT ;  /* 0x0000000412007c0c */ /* 0x000fd2000bf66270 */
[----:B---3--:R-:W-:-:S04]  /*9460*/  @!P4 IADD3 R6, P0, R190, R5, RZ ;  /* 0x00000005be06c210 */ /* 0x008fc80007f1e0ff */
[----:B--2---:R-:W-:Y:S02]  /*9470*/  @!P4 IADD3.X R7, R3, R214, RZ, P0, !PT ;  /* 0x000000d60307c210 */ /* 0x004fe400007fe4ff */
[----:B------:R-:W-:-:S03]  /*9480*/  @!P3 IADD3 R4, P0, R18, R5, RZ ;  /* 0x000000051204b210 */ /* 0x000fc60007f1e0ff */
[----:B------:R2:W5:Y:S01]  /*9490*/  @!P4 LD.E.64 R40, desc[UR36][R6.64] ;  /* 0x000000240628c980 */ /* 0x000562000c101b00 */
[----:B0-----:R-:W-:Y:S02]  /*94a0*/  @!P4 IADD3 R8, P2, R190, R14, RZ ;  /* 0x0000000ebe08c210 */ /* 0x001fe40007f5e0ff */
[----:B------:R-:W-:Y:S02]  /*94b0*/  CS2R R46, SRZ ;  /* 0x00000000002e7805 */ /* 0x000fe4000001ff00 */
[----:B------:R-:W-:Y:S01]  /*94c0*/  CS2R R42, SRZ ;  /* 0x00000000002a7805 */ /* 0x000fe2000001ff00 */
[----:B------:R-:W-:-:S05]  /*94d0*/  @!P3 IMAD.X R5, R3, 0x1, R19, P0 ;  /* 0x000000010305b824 */ /* 0x000fca00000e0613 */
[----:B------:R0:W5:Y:S01]  /*94e0*/  @!P3 LD.E.64 R44, desc[UR36][R4.64] ;  /* 0x00000024042cb980 */ /* 0x000162000c101b00 */
[----:B--2---:R-:W-:-:S05]  /*94f0*/  @!P3 IADD3 R6, P1, R18, R14, RZ ;  /* 0x0000000e1206b210 */ /* 0x004fca0007f3e0ff */
[C---:B----4-:R-:W-:Y:S02]  /*9500*/  @!P3 IMAD.X R7, R9.reuse, 0x1, R19, P1 ;  /* 0x000000010907b824 */ /* 0x050fe400008e0613 */
[----:B------:R-:W-:-:S03]  /*9510*/  @!P4 IMAD.X R9, R9, 0x1, R214, P2 ;  /* 0x000000010909c824 */ /* 0x000fc600010e06d6 */
[----:B------:R0:W5:Y:S04]  /*9520*/  @!P3 LD.E.64 R46, desc[UR36][R6.64] ;  /* 0x00000024062eb980 */ /* 0x000168000c101b00 */
[----:B------:R0:W5:Y:S02]  /*9530*/  @!P4 LD.E.64 R42, desc[UR36][R8.64] ;  /* 0x00000024082ac980 */ /* 0x000164000c101b00 */
.L_x_1869:
[----:B------:R-:W-:Y:S05]  /*9540*/  BSYNC B1 ;  /* 0x0000000000017941 */ /* 0x000fea0003800000 */
.L_x_1868:
[----:B------:R-:W-:Y:S01]  /*9550*/  UMOV UR4, 0xffffffff ;  /* 0xffffffff00047882 */ /* 0x000fe20000000000 */
[----:B------:R-:W-:Y:S02]  /*9560*/  CS2R R30, SRZ ;  /* 0x00000000001e7805 */ /* 0x000fe4000001ff00 */
[----:B------:R-:W-:Y:S05]  /*9570*/  BRA.DIV UR4, `(.L_x_1870) ;  /* 0x0000022604fc7947 */ /* 0x000fea000b800000 */
[----:B--2---:R2:W1:Y:S04]  /*9580*/  SHFL.IDX PT, R3, R48, 0x1, 0x181f ;  /* 0x00381f0030037f89 */ /* 0x00446800000e0000 */
[----:B0--3--:R2:W0:Y:S04]  /*9590*/  SHFL.IDX PT, R5, R0, 0x1, 0x181f ;  /* 0x00381f0000057f89 */ /* 0x00942800000e0000 */
[----:B----4-:R2:W3:Y:S04]  /*95a0*/  SHFL.IDX PT, R9, R37, 0x1, 0x181f ;  /* 0x00381f0025097f89 */ /* 0x0104e800000e0000 */
[----:B------:R2:W4:Y:S02]  /*95b0*/  SHFL.IDX PT, R14, R49, 0x1, 0x181f ;  /* 0x00381f00310e7f89 */ /* 0x00052400000e0000 */
.L_x_2226:
[----:B------:R-:W-:Y:S01]  /*95c0*/  VIADD R4, R10, 0x20 ;  /* 0x000000200a047836 */ /* 0x000fe20000000000 */
[----:B------:R-:W-:Y:S01]  /*95d0*/  BSSY B1, `(.L_x_1871) ;  /* 0x0000019000017945 */ /* 0x000fe20003800000 */
[----:B------:R-:W-:Y:S02]  /*95e0*/  CS2R R34, SRZ ;  /* 0x0000000000227805 */ /* 0x000fe4000001ff00 */
[----:B------:R-:W-:Y:S02]  /*95f0*/  CS2R R32, SRZ ;  /* 0x0000000000207805 */ /* 0x000fe4000001ff00 */
[----:B------:R-:W-:Y:S02]  /*9600*/  CS2R R38, SRZ ;  /* 0x0000000000267805 */ /* 0x000fe4000001ff00 */
[----:B------:R-:W-:-:S13]  /*9610*/  ISETP.GE.AND P0, PT, R4, R53, PT ;  /* 0x000000350400720c */ /* 0x000fda0003f06270 */
[----:B------:R-:W-:Y:S05]  /*9620*/  @P0 BRA `(.L_x_1872) ;  /* 0x00000000004c0947 */ /* 0x000fea0003800000 */
[----:B------:R-:W-:Y:S01]  /*9630*/  ULDC UR4, c[0x0][0x3f4] ;  /* 0x0000fd0000047ab9 */ /* 0x000fe20000000800 */
[----:B------:R-:W-:Y:S02]  /*9640*/  CS2R R30, SRZ ;  /* 0x00000000001e7805 */ /* 0x000fe4000001ff00 */
[----:B------:R-:W-:Y:S02]  /*9650*/  ISETP.GE.AND P4, PT, R190, UR4, PT ;  /* 0x00000004be007c0c */ /* 0x000fe4000bf86270 */
[----:B------:R-:W-:Y:S02]  /*9660*/  CS2R R34, SRZ ;  /* 0x0000000000227805 */ /* 0x000fe4000001ff00 */
[----:B------:R-:W-:-:S09]  /*9670*/  ISETP.GE.AND P3, PT, R18, UR4, PT ;  /* 0x0000000412007c0c */ /* 0x000fd2000bf66270 */
[----:B0-----:R-:W-:-:S05]  /*9680*/  @!P4 IADD3 R6, P0, R190, R5, RZ ;  /* 0x00000005be06c210 */ /* 0x001fca0007f1e0ff */
[C---:B-1----:R-:W-:Y:S01]  /*9690*/  @!P4 IMAD.X R7, R3.reuse, 0x1, R214, P0 ;  /* 0x000000010307c824 */ /* 0x042fe200000e06d6 */
[----:B------:R-:W-:Y:S02]  /*96a0*/  @!P3 IADD3 R4, P0, R18, R5, RZ ;  /* 0x000000051204b210 */ /* 0x000fe40007f1e0ff */
[----:B----4-:R-:W-:Y:S02]  /*96b0*/  @!P4 IADD3 R8, P2, R190, R14, RZ ;  /* 0x0000000ebe08c210 */ /* 0x010fe40007f5e0ff */
[----:B------:R0:W5:Y:S01]  /*96c0*/  @!P4 LD.E.64 R30, desc[UR36][R6.64] ;  /* 0x00000024061ec980 */ /* 0x000162000c101b00 */
[----:B------:R-:W-:Y:S02]  /*96d0*/  CS2R R38, SRZ ;  /* 0x0000000000267805 */ /* 0x000fe4000001ff00 */
[----:B------:R-:W-:Y:S01]  /*96e0*/  CS2R R32, SRZ ;  /* 0x0000000000207805 */ /* 0x000fe2000001ff00 */
[----:B------:R-:W-:-:S05]  /*96f0*/  @!P3 IMAD.X R5, R3, 0x1, R19, P0 ;  /* 0x000000010305b824 */ /* 0x000fca00000e0613 */
[----:B------:R1:W5:Y:S01]  /*9700*/  @!P3 LD.E.64 R34, desc[UR36][R4.64] ;  /* 0x000000240422b980 */ /* 0x000362000c101b00 */
[----:B0-----:R-:W-:-:S05]  /*9710*/  @!P3 IADD3 R6, P1, R18, R14, RZ ;  /* 0x0000000e1206b210 */ /* 0x001fca0007f3e0ff */
[C---:B---3--:R-:W-:Y:S02]  /*9720*/  @!P3 IMAD.X R7, R9.reuse, 0x1, R19, P1 ;  /* 0x000000010907b824 */ /* 0x048fe400008e0613 */
[----:B------:R-:W-:-:S03]  /*9730*/  @!P4 IMAD.X R9, R9, 0x1, R214, P2 ;  /* 0x000000010909c824 */ /* 0x000fc600010e06d6 */
[----:B------:R1:W5:Y:S04]  /*9740*/  @!P3 LD.E.64 R38, desc[UR36][R6.64] ;  /* 0x000000240626b980 */ /* 0x000368000c101b00 */
[----:B------:R1:W5:Y:S02]  /*9750*/  @!P4 LD.E.64 R32, desc[UR36][R8.64] ;  /* 0x000000240820c980 */ /* 0x000364000c101b00 */
.L_x_1872:
[----:B------:R-:W-:Y:S05]  /*9760*/  BSYNC B1 ;  /* 0x0000000000017941 */ /* 0x000fea0003800000 */
.L_x_1871:
[----:B------:R-:W-:-:S03]  /*9770*/  UMOV UR4, 0xffffffff ;  /* 0xffffffff00047882 */ /* 0x000fc60000000000 */
[----:B------:R-:W-:Y:S05]  /*9780*/  BRA.DIV UR4, `(.L_x_1873) ;  /* 0x0000022604e87947 */ /* 0x000fea000b800000 */
[----:B-1----:R1:W1:Y:S04]  /*9790*/  SHFL.IDX PT, R3, R48, 0x2, 0x181f ;  /* 0x00581f0030037f89 */ /* 0x00226800000e0000 */
[----:B0-----:R0:W0:Y:S04]  /*97a0*/  SHFL.IDX PT, R5, R0, 0x2, 0x181f ;  /* 0x00581f0000057f89 */ /* 0x00102800000e0000 */
[----:B---3--:R3:W0:Y:S04]  /*97b0*/  SHFL.IDX PT, R9, R37, 0x2, 0x181f ;  /* 0x00581f0025097f89 */ /* 0x00862800000e0000 */
[----:B----4-:R3:W4:Y:S02]  /*97c0*/  SHFL.IDX PT, R14, R49, 0x2, 0x181f ;  /* 0x00581f00310e7f89 */ /* 0x01072400000e0000 */
.L_x_2232:
[----:B------:R-:W-:Y:S01]  /*97d0*/  VIADD R4, R10, 0x40 ;  /* 0x000000400a047836 */ /* 0x000fe20000000000 */
        /* <DEDUP_REMOVED lines=22> */
[C---:B------:R-:W-:Y:S02]  /*9940*/  @!P3 IMAD.X R7, R9.reuse, 0x1, R19, P1 ;  /* 0x000000010907b824 */ /* 0x040fe400008e0613 */
[----:B------:R-:W-:-:S03]  /*9950*/  @!P4 IMAD.X R9, R9, 0x1, R214, P2 ;  /* 0x000000010909c824 */ /* 0x000fc600010e06d6 */
[----:B------:R1:W5:Y:S04]  /*9960*/  @!P3 LD.E.64 R28, desc[UR36][R6.64] ;  /* 0x00000024061cb980 */ /* 0x000368000c101b00 */
[----:B------:R1:W5:Y:S02]  /*9970*/  @!P4 LD.E.64 R20, desc[UR36][R8.64] ;  /* 0x000000240814c980 */ /* 0x000364000c101b00 */
.L_x_1875:
[----:B------:R-:W-:Y:S05]  /*9980*/  BSYNC B1 ;  /* 0x0000000000017941 */ /* 0x000fea0003800000 */
.L_x_1874:
[----:B------:R-:W-:Y:S01]  /*9990*/  UMOV UR4, 0xffffffff ;  /* 0xffffffff00047882 */ /* 0x000fe20000000000 */
[----:B01----:R-:W-:Y:S02]  /*99a0*/  CS2R R8, SRZ ;  /* 0x0000000000087805 */ /* 0x003fe4000001ff00 */
[----:B------:R-:W-:Y:S05]  /*99b0*/  BRA.DIV UR4, `(.L_x_1876) ;  /* 0x0000022604cc7947 */ /* 0x000fea000b800000 */
[----:B------:R0:W1:Y:S04]  /*99c0*/  SHFL.IDX PT, R3, R48, 0x3, 0x181f ;  /* 0x00781f0030037f89 */ /* 0x00006800000e0000 */
[----:B------:R0:W0:Y:S04]  /*99d0*/  SHFL.IDX PT, R5, R0, 0x3, 0x181f ;  /* 0x00781f0000057f89 */ /* 0x00002800000e0000 */
[----:B--23--:R-:W2:Y:S04]  /*99e0*/  SHFL.IDX PT, R37, R37, 0x3, 0x181f ;  /* 0x00781f0025257f89 */ /* 0x00cea800000e0000 */
[----:B------:R-:W3:Y:S02]  /*99f0*/  SHFL.IDX PT, R49, R49, 0x3, 0x181f ;  /* 0x00781f0031317f89 */ /* 0x000ee400000e0000 */
.L_x_2238:
[----:B------:R-:W-:Y:S01]  /*9a00*/  VIADD R10, R10, 0x60 ;  /* 0x000000600a0a7836 */ /* 0x000fe20000000000 */
[----:B0-----:R-:W-:Y:S01]  /*9a10*/  LEA.HI R0, R217, R217, RZ, 0x1 ;  /* 0x000000d9d9007211 */ /* 0x001fe200078f08ff */
[----:B------:R-:W-:Y:S01]  /*9a20*/  BSSY B1, `(.L_x_1877) ;  /* 0x000001c000017945 */ /* 0x000fe20003800000 */
[----:B------:R-:W-:Y:S02]  /*9a30*/  CS2R R12, SRZ ;  /* 0x00000000000c7805 */ /* 0x000fe4000001ff00 */
[----:B----4-:R-:W-:Y:S02]  /*9a40*/  CS2R R14, SRZ ;  /* 0x00000000000e7805 */ /* 0x010fe4000001ff00 */
[----:B------:R-:W-:Y:S02]  /*9a50*/  ISETP.GE.AND P0, PT, R10, R53, PT ;  /* 0x000000350a00720c */ /* 0x000fe40003f06270 */
[----:B------:R-:W-:Y:S02]  /*9a60*/  CS2R R10, SRZ ;  /* 0x00000000000a7805 */ /* 0x000fe4000001ff00 */
[----:B------:R-:W-:-:S05]  /*9a70*/  LOP3.LUT R0, R0, 0xfffffffe, RZ, 0xc0, !PT ;  /* 0xfffffffe00007812 */ /* 0x000fca00078ec0ff */
[----:B------:R-:W-:-:S05]  /*9a80*/  IMAD.IADD R0, R217, 0x1, -R0 ;  /* 0x00000001d9007824 */ /* 0x000fca00078e0a00 */
[----:B------:R-:W-:Y:S01]  /*9a90*/  SHF.L.U32 R51, R0, 0x1f, RZ ;  /* 0x0000001f00337819 */ /* 0x000fe200000006ff */
[----:B------:R-:W-:Y:S06]  /*9aa0*/  @P0 BRA `(.L_x_1878) ;  /* 0x00000000004c0947 */ /* 0x000fec0003800000 */
[----:B------:R-:W-:Y:S01]  /*9ab0*/  ULDC UR4, c[0x0][0x3f4] ;  /* 0x0000fd0000047ab9 */ /* 0x000fe20000000800 */
[----:B------:R-:W-:Y:S02]  /*9ac0*/  CS2R R8, SRZ ;  /* 0x0000000000087805 */ /* 0x000fe4000001ff00 */
[----:B------:R-:W-:Y:S02]  /*9ad0*/  ISETP.GE.AND P4, PT, R190, UR4, PT ;  /* 0x00000004be007c0c */ /* 0x000fe4000bf86270 */
[----:B------:R-:W-:Y:S02]  /*9ae0*/  CS2R R12, SRZ ;  /* 0x00000000000c7805 */ /* 0x000fe4000001ff00 */
[----:B------:R-:W-:-:S09]  /*9af0*/  ISETP.GE.AND P3, PT, R18, UR4, PT ;  /* 0x0000000412007c0c */ /* 0x000fd2000bf66270 */
[----:B------:R-:W-:-:S05]  /*9b00*/  @!P4 IADD3 R6, P0, R190, R5, RZ ;  /* 0x00000005be06c210 */ /* 0x000fca0007f1e0ff */
[C---:B-1----:R-:W-:Y:S01]  /*9b10*/  @!P4 IMAD.X R7, R3.reuse, 0x1, R214, P0 ;  /* 0x000000010307c824 */ /* 0x042fe200000e06d6 */
[----:B------:R-:W-:Y:S02]  /*9b20*/  @!P3 IADD3 R4, P0, R18, R5, RZ ;  /* 0x000000051204b210 */ /* 0x000fe40007f1e0ff */
[----:B---3--:R-:W-:Y:S02]  /*9b30*/  @!P4 IADD3 R48, P2, R190, R49, RZ ;  /* 0x00000031be30c210 */ /* 0x008fe40007f5e0ff */
[----:B------:R0:W5:Y:S01]  /*9b40*/  @!P4 LD.E.64 R8, desc[UR36][R6.64] ;  /* 0x000000240608c980 */ /* 0x000162000c101b00 */
[----:B------:R-:W-:Y:S02]  /*9b50*/  CS2R R14, SRZ ;  /* 0x00000000000e7805 */ /* 0x000fe4000001ff00 */
[----:B------:R-:W-:Y:S01]  /*9b60*/  CS2R R10, SRZ ;  /* 0x00000000000a7805 */ /* 0x000fe2000001ff00 */
[----:B------:R-:W-:-:S05]  /*9b70*/  @!P3 IMAD.X R5, R3, 0x1, R19, P0 ;  /* 0x000000010305b824 */ /* 0x000fca00000e0613 */
[----:B------:R4:W5:Y:S01]  /*9b80*/  @!P3 LD.E.64 R12, desc[UR36][R4.64] ;  /* 0x00000024040cb980 */ /* 0x000962000c101b00 */
[----:B0-----:R-:W-:Y:S01]  /*9b90*/  @!P3 IADD3 R6, P1, R18, R49, RZ ;  /* 0x000000311206b210 */ /* 0x001fe20007f3e0ff */
[----:B--2---:R-:W-:-:S04]  /*9ba0*/  @!P4 IMAD.X R49, R37, 0x1, R214, P2 ;  /* 0x000000012531c824 */ /* 0x004fc800010e06d6 */
[----:B------:R-:W-:Y:S01]  /*9bb0*/  @!P3 IMAD.X R7, R37, 0x1, R19, P1 ;  /* 0x000000012507b824 */ /* 0x000fe200008e0613 */
[----:B------:R4:W5:Y:S04]  /*9bc0*/  @!P4 LD.E.64 R10, desc[UR36][R48.64] ;  /* 0x00000024300ac980 */ /* 0x000968000c101b00 */
[----:B------:R4:W5:Y:S03]  /*9bd0*/  @!P3 LD.E.64 R14, desc[UR36][R6.64] ;  /* 0x00000024060eb980 */ /* 0x000966000c101b00 */
.L_x_1878:
[----:B------:R-:W-:Y:S05]  /*9be0*/  BSYNC B1 ;  /* 0x0000000000017941 */ /* 0x000fea0003800000 */
.L_x_1877:
[----:B------:R-:W0:Y:S01]  /*9bf0*/  SYNCS.PHASECHK.TRANS64.TRYWAIT P0, [R22+URZ+0x28400], R51 ;  /* 0x02840033160075a7 */ /* 0x000e22000800017f */
[----:B------:R-:W-:Y:S01]  /*9c00*/  VIADDMNMX R0, R53, -R201, 0x80, PT ;  /* 0x0000008035007446 */ /* 0x000fe200038009c9 */
[----:B------:R-:W-:Y:S03]  /*9c10*/  BSSY B1, `(.L_x_1879) ;  /* 0x0000003000017945 */ /* 0x000fe60003800000 */
[----:B------:R-:W-:Y:S01]  /*9c20*/  ISETP.GE.AND P1, PT, R187, R0, PT ;  /* 0x00000000bb00720c */ /* 0x000fe20003f26270 */
[----:B0-----:R-:W-:-:S12]  /*9c30*/  @!P0 BRA `(.L_x_1880) ;  /* 0x0000022400a08947 */ /* 0x001fd80003800000 */
.L_x_2239:
[----:B------:R-:W-:Y:S05]  /*9c40*/  BSYNC B1 ;  /* 0x0000000000017941 */ /* 0x000fea0003800000 */
.L_x_1879:
[----:B------:R-:W-:Y:S04]  /*9c50*/  BSSY B1, `(.L_x_1881) ;  /* 0x00000f9000017945 */ /* 0x000fe80003800000 */
[----:B------:R-:W-:Y:S05]  /*9c60*/  @P1 BRA `(.L_x_1882) ;  /* 0x0000000c00dc1947 */ /* 0x000fea0003800000 */
[----:B-1----:R-:W0:Y:S01]  /*9c70*/  LDC R3, c[0x0][0x3f4] ;  /* 0x0000fd00ff037b82 */ /* 0x002e220000000800 */
[----:B------:R-:W-:Y:S01]  /*9c80*/  BSSY B2, `(.L_x_1883) ;  /* 0x000007a000027945 */ /* 0x000fe20003800000 */
[-C--:B0-----:R-:W-:Y:S02]  /*9c90*/  ISETP.GE.AND P0, PT, R18, R3.reuse, PT ;  /* 0x000000031200720c */ /* 0x081fe40003f06270 */
[----:B------:R-:W-:-:S11]  /*9ca0*/  ISETP.GE.AND P1, PT, R190, R3, PT ;  /* 0x00000003be00720c */ /* 0x000fd60003f26270 */
[----:B------:R-:W-:Y:S05]  /*9cb0*/  @P0 BRA `(.L_x_1884) ;  /* 0x0000000400d80947 */ /* 0x000fea0003800000 */
[----:B----4-:R-:W0:Y:S01]  /*9cc0*/  LDS.128 R4, [R213+0x18000] ;  /* 0x01800000d5047984 */ /* 0x010e220000000c00 */
[----:B--2--5:R-:W-:Y:S02]  /*9cd0*/  SHF.R.U32.HI R37, RZ, 0x8, R44 ;  /* 0x00000008ff257819 */ /* 0x024fe4000001162c */
[----:B------:R-:W-:Y:S02]  /*9ce0*/  SHF.R.U32.HI R50, RZ, 0x8, R45 ;  /* 0x00000008ff327819 */ /* 0x000fe4000001162d */
[----:B------:R-:W-:Y:S02]  /*9cf0*/  LOP3.LUT R3, R44, 0xff, RZ, 0xc0, !PT ;  /* 0x000000ff2c037812 */ /* 0x000fe400078ec0ff */
[----:B------:R-:W-:Y:S02]  /*9d00*/  LOP3.LUT R48, R37, 0xff, RZ, 0xc0, !PT ;  /* 0x000000ff25307812 */ /* 0x000fe400078ec0ff */
[----:B------:R-:W-:Y:S02]  /*9d10*/  SHF.R.U32.HI R52, RZ, 0x8, R47 ;  /* 0x00000008ff347819 */ /* 0x000fe4000001162f */
[----:B---3--:R-:W-:-:S02]  /*9d20*/  LOP3.LUT R49, R45, 0xff, RZ, 0xc0, !PT ;  /* 0x000000ff2d317812 */ /* 0x008fc400078ec0ff */
[----:B------:R-:W-:Y:S02]  /*9d30*/  LOP3.LUT R50, R50, 0xff, RZ, 0xc0, !PT ;  /* 0x000000ff32327812 */ /* 0x000fe400078ec0ff */
[----:B------:R-:W-:Y:S02]  /*9d40*/  PRMT R3, R48, 0x7604, R3 ;  /* 0x0000760430037816 */ /* 0x000fe40000000003 */
[----:B------:R-:W-:Y:S02]  /*9d50*/  SHF.R.U32.HI R54, RZ, 0x10, R45 ;  /* 0x00000010ff367819 */ /* 0x000fe4000001162d */
[----:B------:R-:W-:Y:S02]  /*9d60*/  SHF.R.U32.HI R48, RZ, 0x8, R46 ;  /* 0x00000008ff307819 */ /* 0x000fe4000001162e */
[----:B------:R-:W-:Y:S02]  /*9d70*/  SHF.R.U32.HI R53, RZ, 0x10, R47 ;  /* 0x00000010ff357819 */ /* 0x000fe4000001162f */
[----:B------:R-:W-:-:S02]  /*9d80*/  LOP3.LUT R51, R47, 0xff, RZ, 0xc0, !PT ;  /* 0x000000ff2f337812 */ /* 0x000fc400078ec0ff */
[----:B------:R-:W-:Y:S01]  /*9d90*/  LOP3.LUT R52, R52, 0xff, RZ, 0xc0, !PT ;  /* 0x000000ff34347812 */ /* 0x000fe200078ec0ff */
[----:B------:R-:W-:Y:S01]  /*9da0*/  IMAD.U32 R53, R53, 0x10000, RZ ;  /* 0x0001000035357824 */ /* 0x000fe200078e00ff */
[----:B------:R-:W-:Y:S02]  /*9db0*/  PRMT R49, R50, 0x7604, R49 ;  /* 0x0000760432317816 */ /* 0x000fe40000000031 */
[----:B------:R-:W-:Y:S01]  /*9dc0*/  LOP3.LUT R50, R48, 0xff, RZ, 0xc0, !PT ;  /* 0x000000ff30327812 */ /* 0x000fe200078ec0ff */
[----:B------:R-:W-:Y:S01]  /*9dd0*/  IMAD.U32 R48, R54, 0x10000, RZ ;  /* 0x0001000036307824 */ /* 0x000fe200078e00ff */
[----:B------:R-:W-:Y:S02]  /*9de0*/  PRMT R52, R52, 0x7604, R51 ;  /* 0x0000760434347816 */ /* 0x000fe40000000033 */
[----:B------:R-:W-:Y:S02]  /*9df0*/  LOP3.LUT R37, R46, 0xff, RZ, 0xc0, !PT ;  /* 0x000000ff2e257812 */ /* 0x000fe400078ec0ff */
[----:B------:R-:W-:-:S02]  /*9e00*/  LOP3.LUT R49, R49, 0xff0000, R48, 0xf8, !PT ;  /* 0x00ff000031317812 */ /* 0x000fc400078ef830 */
[----:B------:R-:W-:Y:S02]  /*9e10*/  LOP3.LUT R53, R52, 0xff0000, R53, 0xf8, !PT ;  /* 0x00ff000034357812 */ /* 0x000fe400078ef835 */
[----:B------:R-:W-:Y:S02]  /*9e20*/  LOP3.LUT R49, R49, 0xff000000, R45, 0xf8, !PT ;  /* 0xff00000031317812 */ /* 0x000fe400078ef82d */
[----:B------:R-:W-:Y:S02]  /*9e30*/  LOP3.LUT R53, R53, 0xff000000, R47, 0xf8, !PT ;  /* 0xff00000035357812 */ /* 0x000fe400078ef82f */
[----:B------:R-:W-:Y:S02]  /*9e40*/  PRMT R51, R50, 0x7604, R37 ;  /* 0x0000760432337816 */ /* 0x000fe40000000025 */
[----:B------:R-:W-:Y:S02]  /*9e50*/  LOP3.LUT R37, R3, 0xff0000, R44, 0xf8, !PT ;  /* 0x00ff000003257812 */ /* 0x000fe400078ef82c */
[----:B0-----:R-:W-:-:S02]  /*9e60*/  F2FP.F16.E4M3.UNPACK_B R3, R6.H1 ;  /* 0x00000006ff03723e */ /* 0x001fc400030006ff */
[----:B------:R-:W-:Y:S02]  /*9e70*/  F2FP.F16.E4M3.UNPACK_B R52, R53 ;  /* 0x00000035ff34723e */ /* 0x000fe400020006ff */
[----:B------:R-:W-:Y:S02]  /*9e80*/  F2FP.F16.E4M3.UNPACK_B R47, R49 ;  /* 0x00000031ff2f723e */ /* 0x000fe400020006ff */
[----:B------:R-:W-:Y:S01]  /*9e90*/  LOP3.LUT R48, R37, 0xff000000, R44, 0xf8, !PT ;  /* 0xff00000025307812 */ /* 0x000fe200078ef82c */
[----:B------:R-:W-:Y:S01]  /*9ea0*/  HADD2.F32 R37, -RZ, R3.H1_H1 ;  /* 0x30000003ff257230 */ /* 0x000fe20000004100 */
[--C-:B------:R-:W-:Y:S01]  /*9eb0*/  LOP3.LUT R51, R51, 0xff0000, R46.reuse, 0xf8, !PT ;  /* 0x00ff000033337812 */ /* 0x100fe200078ef82e */
[--C-:B------:R-:W-:Y:S01]  /*9ec0*/  HADD2.F32 R54, -RZ, R52.reuse.H1_H1 ;  /* 0x30000034ff367230 */ /* 0x100fe20000004100 */
[----:B------:R-:W-:Y:S01]  /*9ed0*/  F2FP.F16.E4M3.UNPACK_B R6, R6 ;  /* 0x00000006ff06723e */ /* 0x000fe200020006ff */
[----:B------:R-:W-:Y:S01]  /*9ee0*/  HADD2.F32 R50, -RZ, R47.H1_H1 ;  /* 0x3000002fff327230 */ /* 0x000fe20000004100 */
[----:B------:R-:W-:Y:S01]  /*9ef0*/  LOP3.LUT R51, R51, 0xff000000, R46, 0xf8, !PT ;  /* 0xff00000033337812 */ /* 0x000fe200078ef82e */
[----:B------:R-:W-:Y:S01]  /*9f00*/  HADD2.F32 R44, -RZ, R3.H0_H0 ;  /* 0x20000003ff2c7230 */ /* 0x000fe20000004100 */
[-C--:B------:R-:W-:Y:S01]  /*9f10*/  F2FP.F16.E4M3.UNPACK_B R45, R7.reuse ;  /* 0x00000007ff2d723e */ /* 0x080fe200020006ff */
[C---:B------:R-:W-:Y:S01]  /*9f20*/  FMUL.FTZ R55, R37.reuse, R54 ;  /* 0x0000003625377220 */ /* 0x040fe20000410000 */
[----:B------:R-:W-:Y:S01]  /*9f30*/  F2FP.F16.E4M3.UNPACK_B R46, R7.H1 ;  /* 0x00000007ff2e723e */ /* 0x000fe200030006ff */
[-C--:B------:R-:W-:Y:S01]  /*9f40*/  FMUL.FTZ R57, R37, R50.reuse ;  /* 0x0000003225397220 */ /* 0x080fe20000410000 */
[-C--:B------:R-:W-:Y:S01]  /*9f50*/  F2FP.F16.E4M3.UNPACK_B R7, R5.reuse ;  /* 0x00000005ff07723e */ /* 0x080fe200020006ff */
[----:B------:R-:W-:Y:S01]  /*9f60*/  HADD2.F32 R52, -RZ, R52.H0_H0 ;  /* 0x20000034ff347230 */ /* 0x000fe20000004100 */
[----:B------:R-:W-:Y:S01]  /*9f70*/  F2FP.F16.E4M3.UNPACK_B R37, R5.H1 ;  /* 0x00000005ff25723e */ /* 0x000fe200030006ff */
[--C-:B------:R-:W-:Y:S01]  /*9f80*/  HADD2.F32 R5, -RZ, R6.reuse.H1_H1 ;  /* 0x30000006ff057230 */ /* 0x100fe20000004100 */
[----:B------:R-:W-:Y:S01]  /*9f90*/  F2FP.F16.E4M3.UNPACK_B R53, R53.H1 ;  /* 0x00000035ff35723e */ /* 0x000fe200030006ff */
[----:B------:R-:W-:Y:S01]  /*9fa0*/  HADD2.F32 R47, -RZ, R47.H0_H0 ;  /* 0x2000002fff2f7230 */ /* 0x000fe20000004100 */
[----:B------:R-:W-:Y:S01]  /*9fb0*/  F2FP.F16.E4M3.UNPACK_B R49, R49.H1 ;  /* 0x00000031ff31723e */ /* 0x000fe200030006ff */
[C---:B------:R-:W-:Y:S01]  /*9fc0*/  FFMA.FTZ R56, R44.reuse, R50, -R55 ;  /* 0x000000322c387223 */ /* 0x040fe20000010837 */
[----:B------:R-:W-:Y:S01]  /*9fd0*/  FFMA.FTZ R59, R44, R54, R57 ;  /* 0x000000362c3b7223 */ /* 0x000fe20000010039 */
[----:B------:R-:W-:-:S02]  /*9fe0*/  HADD2.F32 R6, -RZ, R6.H0_H0 ;  /* 0x20000006ff067230 */ /* 0x000fc40000004100 */
[C---:B------:R-:W-:Y:S01]  /*9ff0*/  FMUL.FTZ R55, R5.reuse, R52 ;  /* 0x0000003405377220 */ /* 0x040fe20000410000 */
[-C--:B------:R-:W-:Y:S01]  /*a000*/  FMUL.FTZ R57, R5, R47.reuse ;  /* 0x0000002f05397220 */ /* 0x080fe20000410000 */
[----:B------:R-:W-:Y:S01]  /*a010*/  HADD2.F32 R5, -RZ, R45.H1_H1 ;  /* 0x3000002dff057230 */ /* 0x000fe20000004100 */
[----:B------:R-:W-:Y:S01]  /*a020*/  F2FP.F16.E4M3.UNPACK_B R3, R4 ;  /* 0x00000004ff03723e */ /* 0x000fe200020006ff */
[----:B------:R-:W-:Y:S02]  /*a030*/  HADD2.F32 R50, -RZ, R53.H0_H0 ;  /* 0x20000035ff327230 */ /* 0x000fe40000004100 */
[C---:B------:R-:W-:Y:S01]  /*a040*/  FFMA.FTZ R55, R6.reuse, R47, -R55 ;  /* 0x0000002f06377223 */ /* 0x040fe20000010837 */
[----:B------:R-:W-:Y:S02]  /*a050*/  HADD2.F32 R44, -RZ, R49.H0_H0 ;  /* 0x20000031ff2c7230 */ /* 0x000fe40000004100 */
[----:B------:R-:W-:Y:S01]  /*a060*/  FFMA.FTZ R54, R6, R52, R57 ;  /* 0x0000003406367223 */ /* 0x000fe20000010039 */
[----:B------:R-:W-:-:S02]  /*a070*/  HADD2.F32 R45, -RZ, R45.H0_H0 ;  /* 0x2000002dff2d7230 */ /* 0x000fc40000004100 */
[C---:B------:R-:W-:Y:S01]  /*a080*/  FMUL.FTZ R52, R5.reuse, R50 ;  /* 0x0000003205347220 */ /* 0x040fe20000410000 */
[----:B------:R-:W-:Y:S02]  /*a090*/  HADD2.F32 R53, -RZ, R53.H1_H1 ;  /* 0x30000035ff357230 */ /* 0x000fe40000004100 */
[-C--:B------:R-:W-:Y:S01]  /*a0a0*/  FMUL.FTZ R58, R5, R44.reuse ;  /* 0x0000002c053a7220 */ /* 0x080fe20000410000 */
[--C-:B------:R-:W-:Y:S02]  /*a0b0*/  HADD2.F32 R6, -RZ, R46.reuse.H1_H1 ;  /* 0x3000002eff067230 */ /* 0x100fe40000004100 */
[C---:B------:R-:W-:Y:S01]  /*a0c0*/  FFMA.FTZ R57, R45.reuse, R44, -R52 ;  /* 0x0000002c2d397223 */ /* 0x040fe20000010834 */
[----:B------:R-:W-:Y:S02]  /*a0d0*/  HADD2.F32 R49, -RZ, R49.H1_H1 ;  /* 0x30000031ff317230 */ /* 0x000fe40000004100 */
[----:B------:R-:W-:Y:S01]  /*a0e0*/  FFMA.FTZ R58, R45, R50, R58 ;  /* 0x000000322d3a7223 */ /* 0x000fe2000001003a */
[----:B------:R-:W-:-:S02]  /*a0f0*/  HADD2.F32 R46, -RZ, R46.H0_H0 ;  /* 0x2000002eff2e7230 */ /* 0x000fc40000004100 */
[C---:B------:R-:W-:Y:S01]  /*a100*/  FMUL.FTZ R47, R6.reuse, R53 ;  /* 0x00000035062f7220 */ /* 0x040fe20000410000 */
[----:B------:R-:W-:Y:S01]  /*a110*/  F2FP.F16.E4M3.UNPACK_B R5, R51 ;  /* 0x00000033ff05723e */ /* 0x000fe200020006ff */
[-C--:B------:R-:W-:Y:S01]  /*a120*/  FMUL.FTZ R45, R6, R49.reuse ;  /* 0x00000031062d7220 */ /* 0x080fe20000410000 */
[----:B------:R-:W-:Y:S01]  /*a130*/  F2FP.F16.E4M3.UNPACK_B R4, R4.H1 ;  /* 0x00000004ff04723e */ /* 0x000fe200030006ff */
[C---:B------:R-:W-:Y:S01]  /*a140*/  FFMA.FTZ R60, R46.reuse, R49, -R47 ;  /* 0x000000312e3c7223 */ /* 0x040fe2000001082f */
[-C--:B------:R-:W-:Y:S01]  /*a150*/  F2FP.F16.E4M3.UNPACK_B R44, R48.reuse ;  /* 0x00000030ff2c723e */ /* 0x080fe200020006ff */
[----:B------:R-:W-:Y:S01]  /*a160*/  FFMA.FTZ R53, R46, R53, R45 ;  /* 0x000000352e357223 */ /* 0x000fe2000001002d */
[--C-:B------:R-:W-:Y:S01]  /*a170*/  HADD2.F32 R47, -RZ, R5.reuse.H1_H1 ;  /* 0x30000005ff2f7230 */ /* 0x100fe20000004100 */
[----:B------:R-:W-:Y:S01]  /*a180*/  F2FP.F16.E4M3.UNPACK_B R48, R48.H1 ;  /* 0x00000030ff30723e */ /* 0x000fe200030006ff */
[----:B------:R-:W-:Y:S01]  /*a190*/  HADD2.F32 R46, -RZ, R5.H0_H0 ;  /* 0x20000005ff2e7230 */ /* 0x000fe20000004100 */
[----:B------:R-:W-:Y:S01]  /*a1a0*/  F2FP.F16.E4M3.UNPACK_B R51, R51.H1 ;  /* 0x00000033ff33723e */ /* 0x000fe200030006ff */
[----:B------:R-:W-:-:S02]  /*a1b0*/  HADD2.F32 R6, -RZ, R4.H1_H1 ;  /* 0x30000004ff067230 */ /* 0x000fc40000004100 */
[----:B------:R-:W-:Y:S02]  /*a1c0*/  HADD2.F32 R45, -RZ, R44.H1_H1 ;  /* 0x3000002cff2d7230 */ /* 0x000fe40000004100 */
[----:B------:R-:W-:Y:S02]  /*a1d0*/  HADD2.F32 R5, -RZ, R4.H0_H0 ;  /* 0x20000004ff057230 */ /* 0x000fe40000004100 */
[C---:B------:R-:W-:Y:S01]  /*a1e0*/  FMUL.FTZ R50, R6.reuse, R47 ;  /* 0x0000002f06327220 */ /* 0x040fe20000410000 */
[--C-:B------:R-:W-:Y:S02]  /*a1f0*/  HADD2.F32 R4, -RZ, R3.reuse.H1_H1 ;  /* 0x30000003ff047230 */ /* 0x100fe40000004100 */
[-C--:B------:R-:W-:Y:S01]  /*a200*/  FMUL.FTZ R52, R6, R45.reuse ;  /* 0x0000002d06347220 */ /* 0x080fe20000410000 */
[----:B------:R-:W-:Y:S02]  /*a210*/  HADD2.F32 R44, -RZ, R44.H0_H0 ;  /* 0x2000002cff2c7230 */ /* 0x000fe40000004100 */
[----:B------:R-:W-:Y:S01]  /*a220*/  FFMA.FTZ R50, R5, R45, -R50 ;  /* 0x0000002d05327223 */ /* 0x000fe20000010832 */
[----:B------:R-:W-:-:S02]  /*a230*/  HADD2.F32 R3, -RZ, R3.H0_H0 ;  /* 0x20000003ff037230 */ /* 0x000fc40000004100 */
[C---:B------:R-:W-:Y:S01]  /*a240*/  FMUL.FTZ R6, R4.reuse, R46 ;  /* 0x0000002e04067220 */ /* 0x040fe20000410000 */
[----:B------:R-:W-:Y:S01]  /*a250*/  FFMA.FTZ R47, R5, R47, R52 ;  /* 0x0000002f052f7223 */ /* 0x000fe20000010034 */
[-C--:B------:R-:W-:Y:S01]  /*a260*/  FMUL.FTZ R49, R4, R44.reuse ;  /* 0x0000002c04317220 */ /* 0x080fe20000410000 */
[----:B------:R-:W-:Y:S02]  /*a270*/  HADD2.F32 R5, -RZ, R48.H1_H1 ;  /* 0x30000030ff057230 */ /* 0x000fe40000004100 */
[C---:B------:R-:W-:Y:S01]  /*a280*/  FFMA.FTZ R45, R3.reuse, R44, -R6 ;  /* 0x0000002c032d7223 */ /* 0x040fe20000010806 */
[----:B------:R-:W-:Y:S02]  /*a290*/  HADD2.F32 R4, -RZ, R37.H1_H1 ;  /* 0x30000025ff047230 */ /* 0x000fe40000004100 */
[----:B------:R-:W-:Y:S01]  /*a2a0*/  FFMA.FTZ R46, R3, R46, R49 ;  /* 0x0000002e032e7223 */ /* 0x000fe20000010031 */
[--C-:B------:R-:W-:Y:S02]  /*a2b0*/  HADD2.F32 R44, -RZ, R51.reuse.H1_H1 ;  /* 0x30000033ff2c7230 */ /* 0x100fe40000004100 */
[----:B------:R-:W-:-:S02]  /*a2c0*/  HADD2.F32 R6, -RZ, R51.H0_H0 ;  /* 0x20000033ff067230 */ /* 0x000fc40000004100 */
[CC--:B------:R-:W-:Y:S01]  /*a2d0*/  FMUL.FTZ R49, R4.reuse, R5.reuse ;  /* 0x0000000504317220 */ /* 0x0c0fe20000410000 */
[----:B------:R-:W-:Y:S02]  /*a2e0*/  HADD2.F32 R3, -RZ, R7.H1_H1 ;  /* 0x30000007ff037230 */ /* 0x000fe40000004100 */
[----:B------:R-:W-:Y:S01]  /*a2f0*/  FMUL.FTZ R52, R4, R44 ;  /* 0x0000002c04347220 */ /* 0x000fe20000410000 */
[----:B------:R-:W-:Y:S02]  /*a300*/  HADD2.F32 R48, -RZ, R48.H0_H0 ;  /* 0x20000030ff307230 */ /* 0x000fe40000004100 */
[----:B------:R-:W-:Y:S02]  /*a310*/  HADD2.F32 R37, -RZ, R37.H0_H0 ;  /* 0x20000025ff257230 */ /* 0x000fe40000004100 */
[C---:B------:R-:W-:Y:S01]  /*a320*/  FMUL.FTZ R4, R3.reuse, R6 ;  /* 0x0000000603047220 */ /* 0x040fe20000410000 */
[----:B------:R-:W-:Y:S02]  /*a330*/  HADD2.F32 R7, -RZ, R7.H0_H0 ;  /* 0x20000007ff077230 */ /* 0x000fe40000004100 */
[----:B------:R-:W-:Y:S01]  /*a340*/  FMUL.FTZ R3, R3, R48 ;  /* 0x0000003003037220 */ /* 0x000fe20000410000 */
[C---:B------:R-:W-:Y:S01]  /*a350*/  FFMA.FTZ R52, R37.reuse, R5, -R52 ;  /* 0x0000000525347223 */ /* 0x040fe20000010834 */
[----:B------:R-:W-:Y:S01]  /*a360*/  FFMA.FTZ R49, R37, R44, R49 ;  /* 0x0000002c25317223 */ /* 0x000fe20000010031 */
[C---:B------:R-:W-:Y:S01]  /*a370*/  FFMA.FTZ R5, R7.reuse, R48, -R4 ;  /* 0x0000003007057223 */ /* 0x040fe20000010804 */
[----:B------:R-:W-:Y:S01]  /*a380*/  FFMA.FTZ R44, R7, R6, R3 ;  /* 0x00000006072c7223 */ /* 0x000fe20000010003 */
[----:B------:R-:W-:-:S02]  /*a390*/  F2FP.SATFINITE.E4M3.F32.PACK_AB_MERGE_C R6, R59, R56, RZ ;  /* 0x000000383b06723e */ /* 0x000fc400048070ff */
[----:B------:R-:W-:Y:S02]  /*a3a0*/  F2FP.SATFINITE.E4M3.F32.PACK_AB_MERGE_C R7, R53, R60, RZ ;  /* 0x0000003c3507723e */ /* 0x000fe400048070ff */
[----:B------:R-:W-:Y:S02]  /*a3b0*/  F2FP.SATFINITE.E4M3.F32.PACK_AB_MERGE_C R4, R47, R50, RZ ;  /* 0x000000322f04723e */ /* 0x000fe400048070ff */
[----:B------:R-:W-:Y:S02]  /*a3c0*/  F2FP.SATFINITE.E4M3.F32.PACK_AB_MERGE_C R49, R49, R52, RZ ;  /* 0x000000343131723e */ /* 0x000fe400048070ff */
[----:B------:R-:W-:Y:S02]  /*a3d0*/  F2FP.SATFINITE.E4M3.F32.PACK_AB_MERGE_C R6, R54, R55, R6 ;  /* 0x000000373606723e */ /* 0x000fe40004807006 */
[----:B------:R-:W-:Y:S02]  /*a3e0*/  F2FP.SATFINITE.E4M3.F32.PACK_AB_MERGE_C R7, R58, R57, R7 ;  /* 0x000000393a07723e */ /* 0x000fe40004807007 */
[----:B------:R-:W-:-:S02]  /*a3f0*/  F2FP.SATFINITE.E4M3.F32.PACK_AB_MERGE_C R4, R46, R45, R4 ;  /* 0x0000002d2e04723e */ /* 0x000fc40004807004 */
[----:B------:R-:W-:-:S05]  /*a400*/  F2FP.SATFINITE.E4M3.F32.PACK_AB_MERGE_C R5, R44, R5, R49 ;  /* 0x000000052c05723e */ /* 0x000fca0004807031 */
[----:B------:R0:W-:Y:S02]  /*a410*/  STS.128 [R213+0x18000], R4 ;  /* 0x01800004d5007388 */ /* 0x0001e40000000c00 */
.L_x_1884:
[----:B------:R-:W-:Y:S05]  /*a420*/  BSYNC B2 ;  /* 0x0000000000027941 */ /* 0x000fea0003800000 */
.L_x_1883:
[----:B------:R-:W-:Y:S05]  /*a430*/  @P1 BRA `(.L_x_1882) ;  /* 0x0000000400e81947 */ /* 0x000fea0003800000 */
[----:B0---4-:R-:W0:Y:S01]  /*a440*/  LDS.128 R4, [R213+0x1c000] ;  /* 0x01c00000d5047984 */ /* 0x011e220000000c00 */
[----:B-----5:R-:W-:Y:S02]  /*a450*/  SHF.R.U32.HI R45, RZ, 0x8, R42 ;  /* 0x00000008ff2d7819 */ /* 0x020fe4000001162a */
[----:B------:R-:W-:Y:S02]  /*a460*/  LOP3.LUT R48, R42, 0xff, RZ, 0xc0, !PT ;  /* 0x000000ff2a307812 */ /* 0x000fe400078ec0ff */
[----:B------:R-:W-:Y:S02]  /*a470*/  LOP3.LUT R45, R45, 0xff, RZ, 0xc0, !PT ;  /* 0x000000ff2d2d7812 */ /* 0x000fe400078ec0ff */
[----:B--2---:R-:W-:Y:S02]  /*a480*/  SHF.R.U32.HI R37, RZ, 0x8, R41 ;  /* 0x00000008ff257819 */ /* 0x004fe40000011629 */
[----:B------:R-:W-:Y:S02]  /*a490*/  SHF.R.U32.HI R47, RZ, 0x8, R43 ;  /* 0x00000008ff2f7819 */ /* 0x000fe4000001162b */
[----:B------:R-:W-:-:S02]  /*a4a0*/  SHF.R.U32.HI R3, RZ, 0x8, R40 ;  /* 0x00000008ff037819 */ /* 0x000fc40000011628 */
[----:B------:R-:W-:Y:S02]  /*a4b0*/  PRMT R48, R45, 0x7604, R48 ;  /* 0x000076042d307816 */ /* 0x000fe40000000030 */
[----:B------:R-:W-:Y:S02]  /*a4c0*/  LOP3.LUT R46, R41, 0xff, RZ, 0xc0, !PT ;  /* 0x000000ff292e7812 */ /* 0x000fe400078ec0ff */
[----:B------:R-:W-:Y:S02]  /*a4d0*/  LOP3.LUT R50, R43, 0xff, RZ, 0xc0, !PT ;  /* 0x000000ff2b327812 */ /* 0x000fe400078ec0ff */
[----:B------:R-:W-:Y:S02]  /*a4e0*/  LOP3.LUT R37, R37, 0xff, RZ, 0xc0, !PT ;  /* 0x000000ff25257812 */ /* 0x000fe400078ec0ff */
[----:B------:R-:W-:Y:S02]  /*a4f0*/  LOP3.LUT R47, R47, 0xff, RZ, 0xc0, !PT ;  /* 0x000000ff2f2f7812 */ /* 0x000fe400078ec0ff */
[----:B------:R-:W-:-:S02]  /*a500*/  SHF.R.U32.HI R45, RZ, 0x10, R41 ;  /* 0x00000010ff2d7819 */ /* 0x000fc40000011629 */
[----:B---3--:R-:W-:Y:S02]  /*a510*/  SHF.R.U32.HI R49, RZ, 0x10, R43 ;  /* 0x00000010ff317819 */ /* 0x008fe4000001162b */
[----:B------:R-:W-:Y:S02]  /*a520*/  LOP3.LUT R44, R40, 0xff, RZ, 0xc0, !PT ;  /* 0x000000ff282c7812 */ /* 0x000fe400078ec0ff */
[----:B------:R-:W-:Y:S02]  /*a530*/  LOP3.LUT R3, R3, 0xff, RZ, 0xc0, !PT ;  /* 0x000000ff03037812 */ /* 0x000fe400078ec0ff */
[----:B------:R-:W-:Y:S02]  /*a540*/  PRMT R46, R37, 0x7604, R46 ;  /* 0x00007604252e7816 */ /* 0x000fe4000000002e */
[----:B------:R-:W-:Y:S02]  /*a550*/  PRMT R50, R47, 0x7604, R50 ;  /* 0x000076042f327816 */ /* 0x000fe40000000032 */
[----:B------:R-:W-:-:S02]  /*a560*/  LOP3.LUT R45, R45, 0xff, RZ, 0xc0, !PT ;  /* 0x000000ff2d2d7812 */ /* 0x000fc400078ec0ff */
[----:B------:R-:W-:Y:S02]  /*a570*/  LOP3.LUT R49, R49, 0xff, RZ, 0xc0, !PT ;  /* 0x000000ff31317812 */ /* 0x000fe400078ec0ff */
[----:B------:R-:W-:Y:S02]  /*a580*/  PRMT R44, R3, 0x7604, R44 ;  /* 0x00007604032c7816 */ /* 0x000fe4000000002c */
[----:B------:R-:W-:Y:S02]  /*a590*/  SHF.R.U32.HI R3, RZ, 0x10, R40 ;  /* 0x00000010ff037819 */ /* 0x000fe40000011628 */
[----:B------:R-:W-:Y:S02]  /*a5a0*/  SHF.R.U32.HI R37, RZ, 0x10, R42 ;  /* 0x00000010ff257819 */ /* 0x000fe4000001162a */
[----:B------:R-:W-:Y:S02]  /*a5b0*/  PRMT R45, R45, 0x7054, R46 ;  /* 0x000070542d2d7816 */ /* 0x000fe4000000002e */
[----:B------:R-:W-:-:S02]  /*a5c0*/  PRMT R49, R49, 0x7054, R50 ;  /* 0x0000705431317816 */ /* 0x000fc40000000032 */
[----:B------:R-:W-:Y:S02]  /*a5d0*/  LOP3.LUT R3, R3, 0xff, RZ, 0xc0, !PT ;  /* 0x000000ff03037812 */ /* 0x000fe400078ec0ff */
[----:B------:R-:W-:Y:S02]  /*a5e0*/  LOP3.LUT R47, R37, 0xff, RZ, 0xc0, !PT ;  /* 0x000000ff252f7812 */ /* 0x000fe400078ec0ff */
[----:B------:R-:W-:Y:S02]  /*a5f0*/  LOP3.LUT R49, R49, 0xff000000, R43, 0xf8, !PT ;  /* 0xff00000031317812 */ /* 0x000fe400078ef82b */
[----:B------:R-:W-:Y:S02]  /*a600*/  LOP3.LUT R45, R45, 0xff000000, R41, 0xf8, !PT ;  /* 0xff0000002d2d7812 */ /* 0x000fe400078ef829 */
[----:B------:R-:W-:Y:S02]  /*a610*/  PRMT R37, R3, 0x7054, R44 ;  /* 0x0000705403257816 */ /* 0x000fe4000000002c */
[----:B------:R-:W-:-:S02]  /*a620*/  PRMT R47, R47, 0x7054, R48 ;  /* 0x000070542f2f7816 */ /* 0x000fc40000000030 */
[-C--:B0-----:R-:W-:Y:S02]  /*a630*/  F2FP.F16.E4M3.UNPACK_B R3, R6.reuse.H1 ;  /* 0x00000006ff03723e */ /* 0x081fe400030006ff */
[----:B------:R-:W-:Y:S02]  /*a640*/  F2FP.F16.E4M3.UNPACK_B R48, R49 ;  /* 0x00000031ff30723e */ /* 0x000fe400020006ff */
[----:B------:R-:W-:Y:S02]  /*a650*/  F2FP.F16.E4M3.UNPACK_B R43, R45 ;  /* 0x0000002dff2b723e */ /* 0x000fe400020006ff */
[----:B------:R-:W-:Y:S01]  /*a660*/  LOP3.LUT R44, R37, 0xff000000, R40, 0xf8, !PT ;  /* 0xff000000252c7812 */ /* 0x000fe200078ef828 */
[----:B------:R-:W-:Y:S01]  /*a670*/  HADD2.F32 R37, -RZ, R3.H1_H1 ;  /* 0x30000003ff257230 */ /* 0x000fe20000004100 */
[----:B------:R-:W-:Y:S01]  /*a680*/  F2FP.F16.E4M3.UNPACK_B R6, R6 ;  /* 0x00000006ff06723e */ /* 0x000fe200020006ff */
[--C-:B------:R-:W-:Y:S01]  /*a690*/  HADD2.F32 R50, -RZ, R48.reuse.H1_H1 ;  /* 0x30000030ff327230 */ /* 0x100fe20000004100 */
[----:B------:R-:W-:Y:S01]  /*a6a0*/  LOP3.LUT R47, R47, 0xff000000, R42, 0xf8, !PT ;  /* 0xff0000002f2f7812 */ /* 0x000fe200078ef82a */
[----:B------:R-:W-:Y:S01]  /*a6b0*/  HADD2.F32 R46, -RZ, R43.H1_H1 ;  /* 0x3000002bff2e7230 */ /* 0x000fe20000004100 */
[-C--:B------:R-:W-:Y:S01]  /*a6c0*/  F2FP.F16.E4M3.UNPACK_B R41, R7.reuse ;  /* 0x00000007ff29723e */ /* 0x080fe200020006ff */
[----:B------:R-:W-:Y:S01]  /*a6d0*/  HADD2.F32 R40, -RZ, R3.H0_H0 ;  /* 0x20000003ff287230 */ /* 0x000fe20000004100 */
[----:B------:R-:W-:Y:S01]  /*a6e0*/  F2FP.F16.E4M3.UNPACK_B R42, R7.H1 ;  /* 0x00000007ff2a723e */ /* 0x000fe200030006ff */
[C---:B------:R-:W-:Y:S01]  /*a6f0*/  FMUL.FTZ R51, R37.reuse, R50 ;  /* 0x0000003225337220 */ /* 0x040fe20000410000 */
        /* <DEDUP_REMOVED lines=78> */
.L_x_1882:
[----:B------:R-:W-:Y:S05]  /*abe0*/  BSYNC B1 ;  /* 0x0000000000017941 */ /* 0x000fea0003800000 */
.L_x_1881:
[----:B-1----:R-:W-:Y:S01]  /*abf0*/  VIADD R3, R187, 0x20 ;  /* 0x00000020bb037836 */ /* 0x002fe20000000000 */
[----:B------:R-:W-:Y:S04]  /*ac00*/  BSSY B1, `(.L_x_1885) ;  /* 0x00000fa000017945 */ /* 0x000fe80003800000 */
[----:B------:R-:W-:-:S13]  /*ac10*/  ISETP.GE.AND P0, PT, R3, R0, PT ;  /* 0x000000000300720c */ /* 0x000fda0003f06270 */
[----:B------:R-:W-:Y:S05]  /*ac20*/  @P0 BRA `(.L_x_1886) ;  /* 0x0000000c00dc0947 */ /* 0x000fea0003800000 */
[----:B------:R-:W1:Y:S01]  /*ac30*/  LDC R3, c[0x0][0x3f4] ;  /* 0x0000fd00ff037b82 */ /* 0x000e620000000800 */
[----:B------:R-:W-:Y:S01]  /*ac40*/  BSSY B2, `(.L_x_1887) ;  /* 0x000007e000027945 */ /* 0x000fe20003800000 */
[-C--:B-1----:R-:W-:Y:S02]  /*ac50*/  ISETP.GE.AND P0, PT, R18, R3.reuse, PT ;  /* 0x000000031200720c */ /* 0x082fe40003f06270 */
[----:B------:R-:W-:-:S11]  /*ac60*/  ISETP.GE.AND P1, PT, R190, R3, PT ;  /* 0x00000003be00720c */ /* 0x000fd60003f26270 */
        /* <DEDUP_REMOVED lines=14> */
[----:B------:R-:W-:Y:S02]  /*ad50*/  SHF.R.U32.HI R45, RZ, 0x10, R39 ;  /* 0x00000010ff2d7819 */ /* 0x000fe40000011627 */
        /* <DEDUP_REMOVED lines=19> */
[----:B------:R-:W-:Y:S01]  /*ae90*/  F2FP.F16.E4M3.UNPACK_B R39, R41 ;  /* 0x00000029ff27723e */ /* 0x000fe200020006ff */
[--C-:B------:R-:W-:Y:S01]  /*aea0*/  HADD2.F32 R35, -RZ, R3.reuse.H0_H0 ;  /* 0x20000003ff237230 */ /* 0x100fe20000004100 */
[----:B------:R-:W-:Y:S01]  /*aeb0*/  LOP3.LUT R40, R37, 0xff000000, R34, 0xf8, !PT ;  /* 0xff00000025287812 */ /* 0x000fe200078ef822 */
[----:B------:R-:W-:Y:S01]  /*aec0*/  HADD2.F32 R34, -RZ, R3.H1_H1 ;  /* 0x30000003ff227230 */ /* 0x000fe20000004100 */
[----:B------:R-:W-:Y:S01]  /*aed0*/  F2FP.F16.E4M3.UNPACK_B R6, R6 ;  /* 0x00000006ff06723e */ /* 0x000fe200020006ff */
[--C-:B------:R-:W-:Y:S01]  /*aee0*/  HADD2.F32 R46, -RZ, R44.reuse.H1_H1 ;  /* 0x3000002cff2e7230 */ /* 0x100fe20000004100 */
[----:B------:R-:W-:Y:S01]  /*aef0*/  LOP3.LUT R43, R43, 0xff000000, R38, 0xf8, !PT ;  /* 0xff0000002b2b7812 */ /* 0x000fe200078ef826 */
[--C-:B------:R-:W-:Y:S01]  /*af00*/  HADD2.F32 R42, -RZ, R39.reuse.H1_H1 ;  /* 0x30000027ff2a7230 */ /* 0x100fe20000004100 */
[-C--:B------:R-:W-:Y:S01]  /*af10*/  F2FP.F16.E4M3.UNPACK_B R37, R7.reuse ;  /* 0x00000007ff25723e */ /* 0x080fe200020006ff */
[----:B------:R-:W-:Y:S01]  /*af20*/  HADD2.F32 R44, -RZ, R44.H0_H0 ;  /* 0x2000002cff2c7230 */ /* 0x000fe20000004100 */
[----:B------:R-:W-:Y:S01]  /*af30*/  F2FP.F16.E4M3.UNPACK_B R38, R7.H1 ;  /* 0x00000007ff26723e */ /* 0x000fe200030006ff */
[C---:B------:R-:W-:Y:S01]  /*af40*/  FMUL.FTZ R48, R34.reuse, R46 ;  /* 0x0000002e22307220 */ /* 0x040fe20000410000 */
[----:B------:R-:W-:Y:S01]  /*af50*/  FMUL.FTZ R47, R34, R42 ;  /* 0x0000002a222f7220 */ /* 0x000fe20000410000 */
[-C--:B------:R-:W-:Y:S01]  /*af60*/  F2FP.F16.E4M3.UNPACK_B R7, R5.reuse ;  /* 0x00000005ff07723e */ /* 0x080fe200020006ff */
[----:B------:R-:W-:Y:S01]  /*af70*/  HADD2.F32 R39, -RZ, R39.H0_H0 ;  /* 0x20000027ff277230 */ /* 0x000fe20000004100 */
[----:B------:R-:W-:Y:S01]  /*af80*/  F2FP.F16.E4M3.UNPACK_B R34, R5.H1 ;  /* 0x00000005ff22723e */ /* 0x000fe200030006ff */
[----:B------:R-:W-:-:S02]  /*af90*/  HADD2.F32 R5, -RZ, R6.H1_H1 ;  /* 0x30000006ff057230 */ /* 0x000fc40000004100 */
[C---:B------:R-:W-:Y:S01]  /*afa0*/  FFMA.FTZ R50, R35.reuse, R42, -R48 ;  /* 0x0000002a23327223 */ /* 0x040fe20000010830 */
[----:B------:R-:W-:Y:S01]  /*afb0*/  FFMA.FTZ R51, R35, R46, R47 ;  /* 0x0000002e23337223 */ /* 0x000fe2000001002f */
[----:B------:R-:W-:Y:S01]  /*afc0*/  HADD2.F32 R6, -RZ, R6.H0_H0 ;  /* 0x20000006ff067230 */ /* 0x000fe20000004100 */
[----:B------:R-:W-:Y:S01]  /*afd0*/  F2FP.F16.E4M3.UNPACK_B R45, R45.H1 ;  /* 0x0000002dff2d723e */ /* 0x000fe200030006ff */
[C---:B------:R-:W-:Y:S01]  /*afe0*/  FMUL.FTZ R35, R5.reuse, R44 ;  /* 0x0000002c05237220 */ /* 0x040fe20000410000 */
[----:B------:R-:W-:Y:S01]  /*aff0*/  F2FP.F16.E4M3.UNPACK_B R41, R41.H1 ;  /* 0x00000029ff29723e */ /* 0x000fe200030006ff */
[-C--:B---3--:R-:W-:Y:S01]  /*b000*/  FMUL.FTZ R49, R5, R39.reuse ;  /* 0x0000002705317220 */ /* 0x088fe20000410000 */
[----:B------:R-:W-:Y:S02]  /*b010*/  HADD2.F32 R5, -RZ, R37.H1_H1 ;  /* 0x30000025ff057230 */ /* 0x000fe40000004100 */
[----:B------:R-:W-:Y:S01]  /*b020*/  FFMA.FTZ R47, R6, R39, -R35 ;  /* 0x00000027062f7223 */ /* 0x000fe20000010823 */
[----:B------:R-:W-:-:S02]  /*b030*/  HADD2.F32 R46, -RZ, R45.H0_H0 ;  /* 0x2000002dff2e7230 */ /* 0x000fc40000004100 */
[----:B------:R-:W-:Y:S01]  /*b040*/  FFMA.FTZ R48, R6, R44, R49 ;  /* 0x0000002c06307223 */ /* 0x000fe20000010031 */
[----:B------:R-:W-:Y:S01]  /*b050*/  HADD2.F32 R42, -RZ, R41.H0_H0 ;  /* 0x20000029ff2a7230 */ /* 0x000fe20000004100 */
[----:B------:R-:W-:Y:S01]  /*b060*/  F2FP.F16.E4M3.UNPACK_B R3, R4 ;  /* 0x00000004ff03723e */ /* 0x000fe200020006ff */
[----:B------:R-:W-:Y:S02]  /*b070*/  HADD2.F32 R45, -RZ, R45.H1_H1 ;  /* 0x3000002dff2d7230 */ /* 0x000fe40000004100 */
[C---:B------:R-:W-:Y:S01]  /*b080*/  FMUL.FTZ R44, R5.reuse, R46 ;  /* 0x0000002e052c7220 */ /* 0x040fe20000410000 */
[----:B------:R-:W-:Y:S02]  /*b090*/  HADD2.F32 R6, -RZ, R38.H1_H1 ;  /* 0x30000026ff067230 */ /* 0x000fe40000004100 */
[----:B------:R-:W-:Y:S01]  /*b0a0*/  FMUL.FTZ R52, R5, R42 ;  /* 0x0000002a05347220 */ /* 0x000fe20000410000 */
[----:B------:R-:W-:Y:S01]  /*b0b0*/  HADD2.F32 R37, -RZ, R37.H0_H0 ;  /* 0x20000025ff257230 */ /* 0x000fe20000004100 */
[----:B------:R-:W-:Y:S01]  /*b0c0*/  F2FP.F16.E4M3.UNPACK_B R5, R43 ;  /* 0x0000002bff05723e */ /* 0x000fe200020006ff */
[----:B------:R-:W-:-:S02]  /*b0d0*/  HADD2.F32 R41, -RZ, R41.H1_H1 ;  /* 0x30000029ff297230 */ /* 0x000fc40000004100 */
[C---:B------:R-:W-:Y:S01]  /*b0e0*/  FMUL.FTZ R35, R6.reuse, R45 ;  /* 0x0000002d06237220 */ /* 0x040fe20000410000 */
[----:B------:R-:W-:Y:S02]  /*b0f0*/  HADD2.F32 R38, -RZ, R38.H0_H0 ;  /* 0x20000026ff267230 */ /* 0x000fe40000004100 */
[C---:B------:R-:W-:Y:S01]  /*b100*/  FFMA.FTZ R49, R37.reuse, R42, -R44 ;  /* 0x0000002a25317223 */ /* 0x040fe2000001082c */
[----:B------:R-:W-:Y:S01]  /*b110*/  FFMA.FTZ R52, R37, R46, R52 ;  /* 0x0000002e25347223 */ /* 0x000fe20000010034 */
        /* <DEDUP_REMOVED lines=13> */
[----:B------:R-:W-:Y:S02]  /*b1f0*/  HADD2.F32 R4, -RZ, R3.H1_H1 ;  /* 0x30000003ff047230 */ /* 0x000fe40000004100 */
[-C--:B------:R-:W-:Y:S01]  /*b200*/  FMUL.FTZ R44, R6, R37.reuse ;  /* 0x00000025062c7220 */ /* 0x080fe20000410000 */
[----:B------:R-:W-:Y:S02]  /*b210*/  HADD2.F32 R35, -RZ, R35.H0_H0 ;  /* 0x20000023ff237230 */ /* 0x000fe40000004100 */
[----:B------:R-:W-:Y:S01]  /*b220*/  FFMA.FTZ R42, R5, R37, -R42 ;  /* 0x00000025052a7223 */ /* 0x000fe2000001082a */
[----:B------:R-:W-:-:S02]  /*b230*/  HADD2.F32 R3, -RZ, R3.H0_H0 ;  /* 0x20000003ff037230 */ /* 0x000fc40000004100 */
[CC--:B------:R-:W-:Y:S01]  /*b240*/  FMUL.FTZ R6, R4.reuse, R38.reuse ;  /* 0x0000002604067220 */ /* 0x0c0fe20000410000 */
        /* <DEDUP_REMOVED lines=8> */
[C---:B------:R-:W-:Y:S01]  /*b2d0*/  FMUL.FTZ R44, R4.reuse, R5 ;  /* 0x00000005042c7220 */ /* 0x040fe20000410000 */
[--C-:B------:R-:W-:Y:S02]  /*b2e0*/  HADD2.F32 R3, -RZ, R7.reuse.H1_H1 ;  /* 0x30000007ff037230 */ /* 0x100fe40000004100 */
[----:B------:R-:W-:Y:S01]  /*b2f0*/  FMUL.FTZ R41, R4, R35 ;  /* 0x0000002304297220 */ /* 0x000fe20000410000 */
[----:B------:R-:W-:Y:S02]  /*b300*/  HADD2.F32 R40, -RZ, R40.H0_H0 ;  /* 0x20000028ff287230 */ /* 0x000fe40000004100 */
[----:B------:R-:W-:Y:S02]  /*b310*/  HADD2.F32 R34, -RZ, R34.H0_H0 ;  /* 0x20000022ff227230 */ /* 0x000fe40000004100 */
[C---:B------:R-:W-:Y:S01]  /*b320*/  FMUL.FTZ R4, R3.reuse, R6 ;  /* 0x0000000603047220 */ /* 0x040fe20000410000 */
[----:B------:R-:W-:Y:S02]  /*b330*/  HADD2.F32 R7, -RZ, R7.H0_H0 ;  /* 0x20000007ff077230 */ /* 0x000fe40000004100 */
[-C--:B------:R-:W-:Y:S01]  /*b340*/  FMUL.FTZ R3, R3, R40.reuse ;  /* 0x0000002803037220 */ /* 0x080fe20000410000 */
        /* <DEDUP_REMOVED lines=13> */
.L_x_1888:
[----:B------:R-:W-:Y:S05]  /*b420*/  BSYNC B2 ;  /* 0x0000000000027941 */ /* 0x000fea0003800000 */
.L_x_1887:
[----:B------:R-:W-:Y:S05]  /*b430*/  @P1 BRA `(.L_x_1886) ;  /* 0x0000000400d81947 */ /* 0x000fea0003800000 */
[----:B01--4-:R-:W0:Y:S01]  /*b440*/  LDS.128 R4, [R213+0x1d000] ;  /* 0x01d00000d5047984 */ /* 0x013e220000000c00 */
[----:B-----5:R-:W-:Y:S02]  /*b450*/  SHF.R.U32.HI R34, RZ, 0x8, R30 ;  /* 0x00000008ff227819 */ /* 0x020fe4000001161e */
[----:B------:R-:W-:Y:S02]  /*b460*/  SHF.R.U32.HI R38, RZ, 0x8, R31 ;  /* 0x00000008ff267819 */ /* 0x000fe4000001161f */
[----:B------:R-:W-:Y:S02]  /*b470*/  LOP3.LUT R3, R30, 0xff, RZ, 0xc0, !PT ;  /* 0x000000ff1e037812 */ /* 0x000fe400078ec0ff */
[----:B------:R-:W-:Y:S02]  /*b480*/  LOP3.LUT R34, R34, 0xff, RZ, 0xc0, !PT ;  /* 0x000000ff22227812 */ /* 0x000fe400078ec0ff */
[----:B------:R-:W-:Y:S02]  /*b490*/  SHF.R.U32.HI R40, RZ, 0x8, R33 ;  /* 0x00000008ff287819 */ /* 0x000fe40000011621 */
[----:B------:R-:W-:-:S02]  /*b4a0*/  LOP3.LUT R35, R31, 0xff, RZ, 0xc0, !PT ;  /* 0x000000ff1f237812 */ /* 0x000fc400078ec0ff */
[----:B------:R-:W-:Y:S02]  /*b4b0*/  LOP3.LUT R38, R38, 0xff, RZ, 0xc0, !PT ;  /* 0x000000ff26267812 */ /* 0x000fe400078ec0ff */
[----:B------:R-:W-:Y:S02]  /*b4c0*/  PRMT R3, R34, 0x7604, R3 ;  /* 0x0000760422037816 */ /* 0x000fe40000000003 */
[----:B------:R-:W-:Y:S02]  /*b4d0*/  SHF.R.U32.HI R42, RZ, 0x10, R31 ;  /* 0x00000010ff2a7819 */ /* 0x000fe4000001161f */
[----:B------:R-:W-:Y:S02]  /*b4e0*/  SHF.R.U32.HI R34, RZ, 0x8, R32 ;  /* 0x00000008ff227819 */ /* 0x000fe40000011620 */
[----:B------:R-:W-:Y:S02]  /*b4f0*/  LOP3.LUT R39, R33, 0xff, RZ, 0xc0, !PT ;  /* 0x000000ff21277812 */ /* 0x000fe400078ec0ff */
[----:B------:R-:W-:-:S02]  /*b500*/  LOP3.LUT R40, R40, 0xff, RZ, 0xc0, !PT ;  /* 0x000000ff28287812 */ /* 0x000fc400078ec0ff */
[----:B------:R-:W-:Y:S02]  /*b510*/  SHF.R.U32.HI R41, RZ, 0x10, R33 ;  /* 0x00000010ff297819 */ /* 0x000fe40000011621 */
[----:B------:R-:W-:Y:S02]  /*b520*/  PRMT R35, R38, 0x7604, R35 ;  /* 0x0000760426237816 */ /* 0x000fe40000000023 */
[----:B------:R-:W-:Y:S01]  /*b530*/  LOP3.LUT R38, R34, 0xff, RZ, 0xc0, !PT ;  /* 0x000000ff22267812 */ /* 0x000fe200078ec0ff */
[----:B------:R-:W-:Y:S01]  /*b540*/  IMAD.U32 R34, R42, 0x10000, RZ ;  /* 0x000100002a227824 */ /* 0x000fe200078e00ff */
[----:B--2---:R-:W-:Y:S02]  /*b550*/  LOP3.LUT R37, R32, 0xff, RZ, 0xc0, !PT ;  /* 0x000000ff20257812 */ /* 0x004fe400078ec0ff */
[----:B------:R-:W-:Y:S02]  /*b560*/  PRMT R40, R40, 0x7604, R39 ;  /* 0x0000760428287816 */ /* 0x000fe40000000027 */
[----:B------:R-:W-:-:S02]  /*b570*/  SHF.L.U32 R41, R41, 0x10, RZ ;  /* 0x0000001029297819 */ /* 0x000fc400000006ff */
[----:B------:R-:W-:Y:S02]  /*b580*/  PRMT R39, R38, 0x7604, R37 ;  /* 0x0000760426277816 */ /* 0x000fe40000000025 */
[----:B------:R-:W-:Y:S02]  /*b590*/  LOP3.LUT R37, R35, 0xff0000, R34, 0xf8, !PT ;  /* 0x00ff000023257812 */ /* 0x000fe400078ef822 */
[----:B------:R-:W-:Y:S02]  /*b5a0*/  LOP3.LUT R41, R40, 0xff0000, R41, 0xf8, !PT ;  /* 0x00ff000028297812 */ /* 0x000fe400078ef829 */
[----:B------:R-:W-:Y:S02]  /*b5b0*/  LOP3.LUT R37, R37, 0xff000000, R31, 0xf8, !PT ;  /* 0xff00000025257812 */ /* 0x000fe400078ef81f */
[----:B------:R-:W-:Y:S02]  /*b5c0*/  LOP3.LUT R41, R41, 0xff000000, R33, 0xf8, !PT ;  /* 0xff00000029297812 */ /* 0x000fe400078ef821 */
[----:B------:R-:W-:-:S02]  /*b5d0*/  LOP3.LUT R35, R3, 0xff0000, R30, 0xf8, !PT ;  /* 0x00ff000003237812 */ /* 0x000fc400078ef81e */
[-C--:B0-----:R-:W-:Y:S02]  /*b5e0*/  F2FP.F16.E4M3.UNPACK_B R3, R6.reuse.H1 ;  /* 0x00000006ff03723e */ /* 0x081fe400030006ff */
[----:B------:R-:W-:Y:S02]  /*b5f0*/  F2FP.F16.E4M3.UNPACK_B R40, R41 ;  /* 0x00000029ff28723e */ /* 0x000fe400020006ff */
[----:B------:R-:W-:Y:S01]  /*b600*/  F2FP.F16.E4M3.UNPACK_B R34, R37 ;  /* 0x00000025ff22723e */ /* 0x000fe200020006ff */
[--C-:B------:R-:W-:Y:S01]  /*b610*/  HADD2.F32 R31, -RZ, R3.reuse.H0_H0 ;  /* 0x20000003ff1f7230 */ /* 0x100fe20000004100 */
[----:B------:R-:W-:Y:S01]  /*b620*/  LOP3.LUT R35, R35, 0xff000000, R30, 0xf8, !PT ;  /* 0xff00000023237812 */ /* 0x000fe200078ef81e */
[----:B------:R-:W-:Y:S01]  /*b630*/  HADD2.F32 R30, -RZ, R3.H1_H1 ;  /* 0x30000003ff1e7230 */ /* 0x000fe20000004100 */
[--C-:B------:R-:W-:Y:S01]  /*b640*/  LOP3.LUT R39, R39, 0xff0000, R32.reuse, 0xf8, !PT ;  /* 0x00ff000027277812 */ /* 0x100fe200078ef820 */
[----:B------:R-:W-:Y:S01]  /*b650*/  HADD2.F32 R42, -RZ, R40.H1_H1 ;  /* 0x30000028ff2a7230 */ /* 0x000fe20000004100 */
[----:B------:R-:W-:Y:S01]  /*b660*/  F2FP.F16.E4M3.UNPACK_B R6, R6 ;  /* 0x00000006ff06723e */ /* 0x000fe200020006ff */
[----:B------:R-:W-:Y:S01]  /*b670*/  HADD2.F32 R38, -RZ, R34.H1_H1 ;  /* 0x30000022ff267230 */ /* 0x000fe20000004100 */
[----:B------:R-:W-:Y:S01]  /*b680*/  LOP3.LUT R39, R39, 0xff000000, R32, 0xf8, !PT ;  /* 0xff00000027277812 */ /* 0x000fe200078ef820 */
[----:B------:R-:W-:Y:S01]  /*b690*/  HADD2.F32 R40, -RZ, R40.H0_H0 ;  /* 0x20000028ff287230 */ /* 0x000fe20000004100 */
[-C--:B------:R-:W-:Y:S01]  /*b6a0*/  F2FP.F16.E4M3.UNPACK_B R32, R7.reuse ;  /* 0x00000007ff20723e */ /* 0x080fe200020006ff */
[C---:B------:R-:W-:Y:S01]  /*b6b0*/  FMUL.FTZ R44, R30.reuse, R42 ;  /* 0x0000002a1e2c7220 */ /* 0x040fe20000410000 */
[----:B------:R-:W-:Y:S01]  /*b6c0*/  F2FP.F16.E4M3.UNPACK_B R33, R7.H1 ;  /* 0x00000007ff21723e */ /* 0x000fe200030006ff */
        /* <DEDUP_REMOVED lines=11> */
[-C--:B------:R-:W-:Y:S01]  /*b780*/  FMUL.FTZ R43, R5, R34.reuse ;  /* 0x00000022052b7220 */ /* 0x080fe20000410000 */
[----:B------:R-:W-:Y:S02]  /*b790*/  HADD2.F32 R5, -RZ, R32.H1_H1 ;  /* 0x30000020ff057230 */ /* 0x000fe40000004100 */
[----:B------:R-:W-:Y:S01]  /*b7a0*/  FFMA.FTZ R42, R6, R34, -R31 ;  /* 0x00000022062a7223 */ /* 0x000fe2000001081f */
[----:B------:R-:W-:-:S02]  /*b7b0*/  HADD2.F32 R38, -RZ, R41.H0_H0 ;  /* 0x20000029ff267230 */ /* 0x000fc40000004100 */
[----:B------:R-:W-:Y:S01]  /*b7c0*/  FFMA.FTZ R43, R6, R40, R43 ;  /* 0x00000028062b7223 */ /* 0x000fe2000001002b */
[----:B------:R-:W-:Y:S01]  /*b7d0*/  HADD2.F32 R31, -RZ, R37.H0_H0 ;  /* 0x20000025ff1f7230 */ /* 0x000fe20000004100 */
[----:B------:R-:W-:Y:S01]  /*b7e0*/  F2FP.F16.E4M3.UNPACK_B R3, R4 ;  /* 0x00000004ff03723e */ /* 0x000fe200020006ff */
        /* <DEDUP_REMOVED lines=8> */
[----:B------:R-:W-:Y:S02]  /*b870*/  HADD2.F32 R33, -RZ, R33.H0_H0 ;  /* 0x20000021ff217230 */ /* 0x000fe40000004100 */
[C---:B------:R-:W-:Y:S01]  /*b880*/  FMUL.FTZ R34, R6.reuse, R41 ;  /* 0x0000002906227220 */ /* 0x040fe20000410000 */
[----:B------:R-:W-:Y:S01]  /*b890*/  F2FP.F16.E4M3.UNPACK_B R5, R39 ;  /* 0x00000027ff05723e */ /* 0x000fe200020006ff */
[-C--:B------:R-:W-:Y:S01]  /*b8a0*/  FMUL.FTZ R32, R6, R37.reuse ;  /* 0x0000002506207220 */ /* 0x080fe20000410000 */
[----:B------:R-:W-:Y:S01]  /*b8b0*/  F2FP.F16.E4M3.UNPACK_B R4, R4.H1 ;  /* 0x00000004ff04723e */ /* 0x000fe200030006ff */
[C---:B------:R-:W-:Y:S01]  /*b8c0*/  FFMA.FTZ R48, R33.reuse, R37, -R34 ;  /* 0x0000002521307223 */ /* 0x040fe20000010822 */
[----:B------:R-:W-:Y:S01]  /*b8d0*/  F2FP.F16.E4M3.UNPACK_B R31, R35 ;  /* 0x00000023ff1f723e */ /* 0x000fe200020006ff */
        /* <DEDUP_REMOVED lines=19> */
[--C-:B------:R-:W-:Y:S02]  /*ba10*/  HADD2.F32 R31, -RZ, R39.reuse.H1_H1 ;  /* 0x30000027ff1f7230 */ /* 0x100fe40000004100 */
[----:B------:R-:W-:Y:S01]  /*ba20*/  FFMA.FTZ R33, R3, R33, R4 ;  /* 0x0000002103217223 */ /* 0x000fe20000010004 */
[----:B------:R-:W-:Y:S02]  /*ba30*/  HADD2.F32 R4, -RZ, R30.H1_H1 ;  /* 0x3000001eff047230 */ /* 0x000fe40000004100 */
[----:B------:R-:W-:-:S02]  /*ba40*/  HADD2.F32 R32, -RZ, R39.H0_H0 ;  /* 0x20000027ff207230 */ /* 0x000fc40000004100 */
[----:B------:R-:W-:Y:S02]  /*ba50*/  HADD2.F32 R3, -RZ, R7.H1_H1 ;  /* 0x30000007ff037230 */ /* 0x000fe40000004100 */
[C---:B------:R-:W-:Y:S01]  /*ba60*/  FMUL.FTZ R40, R4.reuse, R5 ;  /* 0x0000000504287220 */ /* 0x040fe20000410000 */
[----:B------:R-:W-:Y:S02]  /*ba70*/  HADD2.F32 R6, -RZ, R35.H0_H0 ;  /* 0x20000023ff067230 */ /* 0x000fe40000004100 */
[----:B------:R-:W-:Y:S01]  /*ba80*/  FMUL.FTZ R35, R4, R31 ;  /* 0x0000001f04237220 */ /* 0x000fe20000410000 */
        /* <DEDUP_REMOVED lines=17> */
.L_x_1886:
[----:B------:R-:W-:Y:S05]  /*bba0*/  BSYNC B1 ;  /* 0x0000000000017941 */ /* 0x000fea0003800000 */
.L_x_1885:
[----:B------:R-:W-:Y:S01]  /*bbb0*/  VIADD R3, R187, 0x40 ;  /* 0x00000040bb037836 */ /* 0x000fe20000000000 */
[----:B------:R-:W-:Y:S04]  /*bbc0*/  BSSY B1, `(.L_x_1889) ;  /* 0x00000fa000017945 */ /* 0x000fe80003800000 */
[----:B------:R-:W-:-:S13]  /*bbd0*/  ISETP.GE.AND P0, PT, R3, R0, PT ;  /* 0x000000000300720c */ /* 0x000fda0003f06270 */
[----:B------:R-:W-:Y:S05]  /*bbe0*/  @P0 BRA `(.L_x_1890) ;  /* 0x0000000c00dc0947 */ /* 0x000fea0003800000 */
[----:B------:R-:W0:Y:S01]  /*bbf0*/  LDC R3, c[0x0][0x3f4] ;  /* 0x0000fd00ff037b82 */ /* 0x000e220000000800 */
[----:B------:R-:W-:Y:S01]  /*bc00*/  BSSY B2, `(.L_x_1891) ;  /* 0x000007a000027945 */ /* 0x000fe20003800000 */
[-C--:B0-----:R-:W-:Y:S02]  /*bc10*/  ISETP.GE.AND P0, PT, R18, R3.reuse, PT ;  /* 0x000000031200720c */ /* 0x081fe40003f06270 */
[----:B------:R-:W-:-:S11]  /*bc20*/  ISETP.GE.AND P1, PT, R190, R3, PT ;  /* 0x00000003be00720c */ /* 0x000fd60003f26270 */
[----:B------:R-:W-:Y:S05]  /*bc30*/  @P0 BRA `(.L_x_1892) ;  /* 0x0000000400d80947 */ /* 0x000fea0003800000 */
[----:B-1--4-:R-:W0:Y:S01]  /*bc40*/  LDS.128 R4, [R213+0x1a000] ;  /* 0x01a00000d5047984 */ /* 0x012e220000000c00 */
[----:B-----5:R-:W-:Y:S02]  /*bc50*/  SHF.R.U32.HI R30, RZ, 0x8, R26 ;  /* 0x00000008ff1e7819 */ /* 0x020fe4000001161a */
[----:B------:R-:W-:Y:S02]  /*bc60*/  LOP3.LUT R3, R26, 0xff, RZ, 0xc0, !PT ;  /* 0x000000ff1a037812 */ /* 0x000fe400078ec0ff */
[----:B------:R-:W-:Y:S02]  /*bc70*/  LOP3.LUT R30, R30, 0xff, RZ, 0xc0, !PT ;  /* 0x000000ff1e1e7812 */ /* 0x000fe400078ec0ff */
[----:B------:R-:W-:Y:S02]  /*bc80*/  SHF.R.U32.HI R32, RZ, 0x8, R27 ;  /* 0x00000008ff207819 */ /* 0x000fe4000001161b */
[----:B------:R-:W-:Y:S02]  /*bc90*/  SHF.R.U32.HI R35, RZ, 0x8, R29 ;  /* 0x00000008ff237819 */ /* 0x000fe4000001161d */
[----:B------:R-:W-:-:S02]  /*bca0*/  PRMT R3, R30, 0x7604, R3 ;  /* 0x000076041e037816 */ /* 0x000fc40000000003 */
[----:B------:R-:W-:Y:S02]  /*bcb0*/  LOP3.LUT R31, R27, 0xff, RZ, 0xc0, !PT ;  /* 0x000000ff1b1f7812 */ /* 0x000fe400078ec0ff */
[----:B------:R-:W-:Y:S02]  /*bcc0*/  LOP3.LUT R32, R32, 0xff, RZ, 0xc0, !PT ;  /* 0x000000ff20207812 */ /* 0x000fe400078ec0ff */
[----:B------:R-:W-:Y:S02]  /*bcd0*/  SHF.R.U32.HI R38, RZ, 0x10, R27 ;  /* 0x00000010ff267819 */ /* 0x000fe4000001161b */
[----:B------:R-:W-:Y:S02]  /*bce0*/  SHF.R.U32.HI R30, RZ, 0x8, R28 ;  /* 0x00000008ff1e7819 */ /* 0x000fe4000001161c */
[----:B--2---:R-:W-:Y:S02]  /*bcf0*/  SHF.R.U32.HI R37, RZ, 0x10, R29 ;  /* 0x00000010ff257819 */ /* 0x004fe4000001161d */
[----:B------:R-:W-:-:S02]  /*bd00*/  LOP3.LUT R34, R29, 0xff, RZ, 0xc0, !PT ;  /* 0x000000ff1d227812 */ /* 0x000fc400078ec0ff */
[----:B------:R-:W-:Y:S01]  /*bd10*/  LOP3.LUT R35, R35, 0xff, RZ, 0xc0, !PT ;  /* 0x000000ff23237812 */ /* 0x000fe200078ec0ff */
[----:B------:R-:W-:Y:S01]  /*bd20*/  IMAD.U32 R37, R37, 0x10000, RZ ;  /* 0x0001000025257824 */ /* 0x000fe200078e00ff */
[----:B------:R-:W-:Y:S02]  /*bd30*/  PRMT R31, R32, 0x7604, R31 ;  /* 0x00007604201f7816 */ /* 0x000fe4000000001f */
[----:B------:R-:W-:Y:S01]  /*bd40*/  LOP3.LUT R33, R30, 0xff, RZ, 0xc0, !PT ;  /* 0x000000ff1e217812 */ /* 0x000fe200078ec0ff */
[----:B------:R-:W-:Y:S01]  /*bd50*/  IMAD.U32 R30, R38, 0x10000, RZ ;  /* 0x00010000261e7824 */ /* 0x000fe200078e00ff */
[----:B------:R-:W-:Y:S02]  /*bd60*/  LOP3.LUT R32, R28, 0xff, RZ, 0xc0, !PT ;  /* 0x000000ff1c207812 */ /* 0x000fe400078ec0ff */
[----:B------:R-:W-:Y:S02]  /*bd70*/  PRMT R34, R35, 0x7604, R34 ;  /* 0x0000760423227816 */ /* 0x000fe40000000022 */
[----:B------:R-:W-:-:S02]  /*bd80*/  PRMT R35, R33, 0x7604, R32 ;  /* 0x0000760421237816 */ /* 0x000fc40000000020 */
[----:B------:R-:W-:Y:S02]  /*bd90*/  LOP3.LUT R33, R31, 0xff0000, R30, 0xf8, !PT ;  /* 0x00ff00001f217812 */ /* 0x000fe400078ef81e */
[----:B------:R-:W-:Y:S02]  /*bda0*/  LOP3.LUT R37, R34, 0xff0000, R37, 0xf8, !PT ;  /* 0x00ff000022257812 */ /* 0x000fe400078ef825 */
[----:B------:R-:W-:Y:S02]  /*bdb0*/  LOP3.LUT R33, R33, 0xff000000, R27, 0xf8, !PT ;  /* 0xff00000021217812 */ /* 0x000fe400078ef81b */
[----:B------:R-:W-:Y:S02]  /*bdc0*/  LOP3.LUT R37, R37, 0xff000000, R29, 0xf8, !PT ;  /* 0xff00000025257812 */ /* 0x000fe400078ef81d */
[----:B------:R-:W-:Y:S02]  /*bdd0*/  LOP3.LUT R31, R3, 0xff0000, R26, 0xf8, !PT ;  /* 0x00ff0000031f7812 */ /* 0x000fe400078ef81a */
[----:B0-----:R-:W-:-:S02]  /*bde0*/  F2FP.F16.E4M3.UNPACK_B R3, R6.H1 ;  /* 0x00000006ff03723e */ /* 0x001fc400030006ff */
        /* <DEDUP_REMOVED lines=91> */
.L_x_1892:
[----:B------:R-:W-:Y:S05]  /*c3a0*/  BSYNC B2 ;  /* 0x0000000000027941 */ /* 0x000fea0003800000 */
.L_x_1891:
[----:B------:R-:W-:Y:S05]  /*c3b0*/  @P1 BRA `(.L_x_1890) ;  /* 0x0000000400e81947 */ /* 0x000fea0003800000 */
[----:B01--4-:R-:W0:Y:S01]  /*c3c0*/  LDS.128 R4, [R213+0x1e000] ;  /* 0x01e00000d5047984 */ /* 0x013e220000000c00 */
[----:B-----5:R-:W-:Y:S02]  /*c3d0*/  SHF.R.U32.HI R27, RZ, 0x8, R25 ;  /* 0x00000008ff1b7819 */ /* 0x020fe40000011619 */
[----:B------:R-:W-:Y:S02]  /*c3e0*/  SHF.R.U32.HI R32, RZ, 0x8, R21 ;  /* 0x00000008ff207819 */ /* 0x000fe40000011615 */
[----:B------:R-:W-:Y:S02]  /*c3f0*/  SHF.R.U32.HI R29, RZ, 0x8, R20 ;  /* 0x00000008ff1d7819 */ /* 0x000fe40000011614 */
[----:B------:R-:W-:Y:S02]  /*c400*/  LOP3.LUT R28, R25, 0xff, RZ, 0xc0, !PT ;  /* 0x000000ff191c7812 */ /* 0x000fe400078ec0ff */
[----:B------:R-:W-:Y:S02]  /*c410*/  LOP3.LUT R33, R21, 0xff, RZ, 0xc0, !PT ;  /* 0x000000ff15217812 */ /* 0x000fe400078ec0ff */
[----:B------:R-:W-:-:S02]  /*c420*/  LOP3.LUT R27, R27, 0xff, RZ, 0xc0, !PT ;  /* 0x000000ff1b1b7812 */ /* 0x000fc400078ec0ff */
[----:B------:R-:W-:Y:S02]  /*c430*/  LOP3.LUT R32, R32, 0xff, RZ, 0xc0, !PT ;  /* 0x000000ff20207812 */ /* 0x000fe400078ec0ff */
[----:B------:R-:W-:Y:S02]  /*c440*/  SHF.R.U32.HI R3, RZ, 0x8, R24 ;  /* 0x00000008ff037819 */ /* 0x000fe40000011618 */
[----:B------:R-:W-:Y:S02]  /*c450*/  LOP3.LUT R30, R29, 0xff, RZ, 0xc0, !PT ;  /* 0x000000ff1d1e7812 */ /* 0x000fe400078ec0ff */
[----:B------:R-:W-:Y:S02]  /*c460*/  PRMT R29, R27, 0x7604, R28 ;  /* 0x000076041b1d7816 */ /* 0x000fe4000000001c */
[----:B------:R-:W-:Y:S02]  /*c470*/  PRMT R33, R32, 0x7604, R33 ;  /* 0x0000760420217816 */ /* 0x000fe40000000021 */
[----:B------:R-:W-:-:S02]  /*c480*/  SHF.R.U32.HI R28, RZ, 0x10, R25 ;  /* 0x00000010ff1c7819 */ /* 0x000fc40000011619 */
[----:B------:R-:W-:Y:S02]  /*c490*/  SHF.R.U32.HI R32, RZ, 0x10, R21 ;  /* 0x00000010ff207819 */ /* 0x000fe40000011615 */
[----:B------:R-:W-:Y:S02]  /*c4a0*/  LOP3.LUT R26, R24, 0xff, RZ, 0xc0, !PT ;  /* 0x000000ff181a7812 */ /* 0x000fe400078ec0ff */
[----:B------:R-:W-:Y:S02]  /*c4b0*/  LOP3.LUT R3, R3, 0xff, RZ, 0xc0, !PT ;  /* 0x000000ff03037812 */ /* 0x000fe400078ec0ff */
[----:B------:R-:W-:Y:S02]  /*c4c0*/  LOP3.LUT R28, R28, 0xff, RZ, 0xc0, !PT ;  /* 0x000000ff1c1c7812 */ /* 0x000fe400078ec0ff */
[----:B------:R-:W-:Y:S02]  /*c4d0*/  LOP3.LUT R32, R32, 0xff, RZ, 0xc0, !PT ;  /* 0x000000ff20207812 */ /* 0x000fe400078ec0ff */
[----:B------:R-:W-:-:S02]  /*c4e0*/  LOP3.LUT R31, R20, 0xff, RZ, 0xc0, !PT ;  /* 0x000000ff141f7812 */ /* 0x000fc400078ec0ff */
[----:B------:R-:W-:Y:S02]  /*c4f0*/  PRMT R26, R3, 0x7604, R26 ;  /* 0x00007604031a7816 */ /* 0x000fe4000000001a */
[----:B------:R-:W-:Y:S02]  /*c500*/  SHF.R.U32.HI R3, RZ, 0x10, R24 ;  /* 0x00000010ff037819 */ /* 0x000fe40000011618 */
[----:B------:R-:W-:Y:S02]  /*c510*/  SHF.R.U32.HI R27, RZ, 0x10, R20 ;  /* 0x00000010ff1b7819 */ /* 0x000fe40000011614 */
[----:B------:R-:W-:Y:S02]  /*c520*/  PRMT R29, R28, 0x7054, R29 ;  /* 0x000070541c1d7816 */ /* 0x000fe4000000001d */
        /* <DEDUP_REMOVED lines=15> */
[----:B------:R-:W-:Y:S01]  /*c620*/  HADD2.F32 R32, -RZ, R30.H1_H1 ;  /* 0x3000001eff207230 */ /* 0x000fe20000004100 */
[----:B------:R-:W-:Y:S01]  /*c630*/  LOP3.LUT R27, R27, 0xff000000, R24, 0xf8, !PT ;  /* 0xff0000001b1b7812 */ /* 0x000fe200078ef818 */
[----:B------:R-:W-:Y:S01]  /*c640*/  HADD2.F32 R28, -RZ, R26.H1_H1 ;  /* 0x3000001aff1c7230 */ /* 0x000fe20000004100 */
        /* <DEDUP_REMOVED lines=10> */
[----:B--2---:R-:W-:Y:S01]  /*c6f0*/  FFMA.FTZ R37, R21, R32, R35 ;  /* 0x0000002015257223 */ /* 0x004fe20000010023 */
        /* <DEDUP_REMOVED lines=70> */
.L_x_1890:
[----:B------:R-:W-:Y:S05]  /*cb60*/  BSYNC B1 ;  /* 0x0000000000017941 */ /* 0x000fea0003800000 */
.L_x_1889:
[----:B------:R-:W-:-:S05]  /*cb70*/  VIADD R3, R187, 0x60 ;  /* 0x00000060bb037836 */ /* 0x000fca0000000000 */
        /* <DEDUP_REMOVED lines=9> */
[----:B------:R-:W-:Y:S02]  /*cc10*/  SHF.R.U32.HI R26, RZ, 0x8, R15 ;  /* 0x00000008ff1a7819 */ /* 0x000fe4000001160f */
[----:B------:R-:W-:Y:S02]  /*cc20*/  LOP3.LUT R21, R13, 0xff, RZ, 0xc0, !PT ;  /* 0x000000ff0d157812 */ /* 0x000fe400078ec0ff */
[----:B------:R-:W-:Y:S02]  /*cc30*/  LOP3.LUT R27, R15, 0xff, RZ, 0xc0, !PT ;  /* 0x000000ff0f1b7812 */ /* 0x000fe400078ec0ff */
[----:B------:R-:W-:Y:S02]  /*cc40*/  LOP3.LUT R20, R20, 0xff, RZ, 0xc0, !PT ;  /* 0x000000ff14147812 */ /* 0x000fe400078ec0ff */
[----:B------:R-:W-:-:S02]  /*cc50*/  LOP3.LUT R26, R26, 0xff, RZ, 0xc0, !PT ;  /* 0x000000ff1a1a7812 */ /* 0x000fc400078ec0ff */
[----:B------:R-:W-:Y:S02]  /*cc60*/  SHF.R.U32.HI R0, RZ, 0x8, R12 ;  /* 0x00000008ff007819 */ /* 0x000fe4000001160c */
[----:B------:R-:W-:Y:S02]  /*cc70*/  SHF.R.U32.HI R24, RZ, 0x8, R14 ;  /* 0x00000008ff187819 */ /* 0x000fe4000001160e */
[----:B------:R-:W-:Y:S02]  /*cc80*/  PRMT R21, R20, 0x7604, R21 ;  /* 0x0000760414157816 */ /* 0x000fe40000000015 */
[----:B------:R-:W-:Y:S02]  /*cc90*/  PRMT R27, R26, 0x7604, R27 ;  /* 0x000076041a1b7816 */ /* 0x000fe4000000001b */
[----:B------:R-:W-:Y:S02]  /*cca0*/  SHF.R.U32.HI R20, RZ, 0x10, R13 ;  /* 0x00000010ff147819 */ /* 0x000fe4000001160d */
[----:B------:R-:W-:-:S02]  /*ccb0*/  SHF.R.U32.HI R26, RZ, 0x10, R15 ;  /* 0x00000010ff1a7819 */ /* 0x000fc4000001160f */
        /* <DEDUP_REMOVED lines=21> */
[----:B------:R-:W-:Y:S01]  /*ce10*/  HADD2.F32 R13, -RZ, R0.H1_H1 ;  /* 0x30000000ff0d7230 */ /* 0x000fe20000004100 */
[----:B------:R-:W-:Y:S01]  /*ce20*/  LOP3.LUT R20, R3, 0xff000000, R12, 0xf8, !PT ;  /* 0xff00000003147812 */ /* 0x000fe200078ef80c */
[----:B------:R-:W-:Y:S01]  /*ce30*/  HADD2.F32 R29, -RZ, R28.H1_H1 ;  /* 0x3000001cff1d7230 */ /* 0x000fe20000004100 */
[----:B------:R-:W-:Y:S01]  /*ce40*/  LOP3.LUT R26, R25, 0xff000000, R14, 0xf8, !PT ;  /* 0xff000000191a7812 */ /* 0x000fe200078ef80e */
[----:B------:R-:W-:Y:S01]  /*ce50*/  HADD2.F32 R25, -RZ, R24.H1_H1 ;  /* 0x30000018ff197230 */ /* 0x000fe20000004100 */
[----:B------:R-:W-:Y:S01]  /*ce60*/  F2FP.F16.E4M3.UNPACK_B R3, R6 ;  /* 0x00000006ff03723e */ /* 0x000fe200020006ff */
[----:B------:R-:W-:Y:S01]  /*ce70*/  HADD2.F32 R12, -RZ, R0.H0_H0 ;  /* 0x20000000ff0c7230 */ /* 0x000fe20000004100 */
[----:B------:R-:W-:Y:S01]  /*ce80*/  F2FP.F16.E4M3.UNPACK_B R14, R7 ;  /* 0x00000007ff0e723e */ /* 0x000fe200020006ff */
[C---:B------:R-:W-:Y:S01]  /*ce90*/  FMUL.FTZ R31, R13.reuse, R29 ;  /* 0x0000001d0d1f7220 */ /* 0x040fe20000410000 */
[----:B------:R-:W-:Y:S01]  /*cea0*/  F2FP.F16.E4M3.UNPACK_B R15, R7.H1 ;  /* 0x00000007ff0f723e */ /* 0x000fe200030006ff */
[----:B------:R-:W-:Y:S01]  /*ceb0*/  FMUL.FTZ R30, R13, R25 ;  /* 0x000000190d1e7220 */ /* 0x000fe20000410000 */
[-C--:B------:R-:W-:Y:S01]  /*cec0*/  F2FP.F16.E4M3.UNPACK_B R6, R5.reuse ;  /* 0x00000005ff06723e */ /* 0x080fe200020006ff */
[----:B------:R-:W-:Y:S01]  /*ced0*/  HADD2.F32 R28, -RZ, R28.H0_H0 ;  /* 0x2000001cff1c7230 */ /* 0x000fe20000004100 */
[----:B------:R-:W-:Y:S01]  /*cee0*/  F2FP.F16.E4M3.UNPACK_B R7, R5.H1 ;  /* 0x00000005ff07723e */ /* 0x000fe200030006ff */
[----:B------:R-:W-:Y:S01]  /*cef0*/  HADD2.F32 R5, -RZ, R3.H1_H1 ;  /* 0x30000003ff057230 */ /* 0x000fe20000004100 */
[----:B------:R-:W-:Y:S01]  /*cf00*/  F2FP.F16.E4M3.UNPACK_B R27, R27.H1 ;  /* 0x0000001bff1b723e */ /* 0x000fe200030006ff */
[----:B------:R-:W-:-:S02]  /*cf10*/  HADD2.F32 R24, -RZ, R24.H0_H0 ;  /* 0x20000018ff187230 */ /* 0x000fc40000004100 */
[C---:B------:R-:W-:Y:S01]  /*cf20*/  FFMA.FTZ R31, R12.reuse, R25, -R31 ;  /* 0x000000190c1f7223 */ /* 0x040fe2000001081f */
[----:B------:R-:W-:Y:S01]  /*cf30*/  FFMA.FTZ R30, R12, R29, R30 ;  /* 0x0000001d0c1e7223 */ /* 0x000fe2000001001e */
[----:B------:R-:W-:Y:S01]  /*cf40*/  HADD2.F32 R3, -RZ, R3.H0_H0 ;  /* 0x20000003ff037230 */ /* 0x000fe20000004100 */
[----:B------:R-:W-:Y:S01]  /*cf50*/  F2FP.F16.E4M3.UNPACK_B R21, R21.H1 ;  /* 0x00000015ff15723e */ /* 0x000fe200030006ff */
[C---:B------:R-:W-:Y:S01]  /*cf60*/  FMUL.FTZ R12, R5.reuse, R28 ;  /* 0x0000001c050c7220 */ /* 0x040fe20000410000 */
[----:B------:R-:W-:Y:S01]  /*cf70*/  FMUL.FTZ R25, R5, R24 ;  /* 0x0000001805197220 */ /* 0x000fe20000410000 */
[--C-:B------:R-:W-:Y:S01]  /*cf80*/  HADD2.F32 R5, -RZ, R14.reuse.H1_H1 ;  /* 0x3000000eff057230 */ /* 0x100fe20000004100 */
[----:B------:R-:W-:Y:S01]  /*cf90*/  F2FP.F16.E4M3.UNPACK_B R0, R4 ;  /* 0x00000004ff00723e */ /* 0x000fe200020006ff */
[----:B------:R-:W-:Y:S02]  /*cfa0*/  HADD2.F32 R13, -RZ, R27.H0_H0 ;  /* 0x2000001bff0d7230 */ /* 0x000fe40000004100 */
[C---:B------:R-:W-:Y:S01]  /*cfb0*/  FFMA.FTZ R29, R3.reuse, R24, -R12 ;  /* 0x00000018031d7223 */ /* 0x040fe2000001080c */
[----:B------:R-:W-:Y:S01]  /*cfc0*/  FFMA.FTZ R28, R3, R28, R25 ;  /* 0x0000001c031c7223 */ /* 0x000fe20000010019 */
[----:B------:R-:W-:Y:S01]  /*cfd0*/  HADD2.F32 R12, -RZ, R21.H0_H0 ;  /* 0x20000015ff0c7230 */ /* 0x000fe20000004100 */
[----:B------:R-:W-:Y:S01]  /*cfe0*/  F2FP.F16.E4M3.UNPACK_B R4, R4.H1 ;  /* 0x00000004ff04723e */ /* 0x000fe200030006ff */
[----:B------:R-:W-:-:S02]  /*cff0*/  HADD2.F32 R14, -RZ, R14.H0_H0 ;  /* 0x2000000eff0e7230 */ /* 0x000fc40000004100 */
[CC--:B------:R-:W-:Y:S01]  /*d000*/  FMUL.FTZ R25, R5.reuse, R13.reuse ;  /* 0x0000000d05197220 */ /* 0x0c0fe20000410000 */
[----:B------:R-:W-:Y:S02]  /*d010*/  HADD2.F32 R24, -RZ, R27.H1_H1 ;  /* 0x3000001bff187230 */ /* 0x000fe40000004100 */
[-C--:B------:R-:W-:Y:S01]  /*d020*/  FMUL.FTZ R5, R5, R12.reuse ;  /* 0x0000000c05057220 */ /* 0x080fe20000410000 */
[----:B------:R-:W-:Y:S02]  /*d030*/  HADD2.F32 R3, -RZ, R15.H1_H1 ;  /* 0x3000000fff037230 */ /* 0x000fe40000004100 */
[C---:B------:R-:W-:Y:S01]  /*d040*/  FFMA.FTZ R27, R14.reuse, R12, -R25 ;  /* 0x0000000c0e1b7223 */ /* 0x040fe20000010819 */
[----:B------:R-:W-:Y:S02]  /*d050*/  HADD2.F32 R12, -RZ, R21.H1_H1 ;  /* 0x30000015ff0c7230 */ /* 0x000fe40000004100 */
[----:B------:R-:W-:Y:S01]  /*d060*/  FFMA.FTZ R32, R14, R13, R5 ;  /* 0x0000000d0e207223 */ /* 0x000fe20000010005 */
[----:B------:R-:W-:-:S02]  /*d070*/  HADD2.F32 R15, -RZ, R15.H0_H0 ;  /* 0x2000000fff0f7230 */ /* 0x000fc40000004100 */
[C---:B------:R-:W-:Y:S01]  /*d080*/  FMUL.FTZ R34, R3.reuse, R24 ;  /* 0x0000001803227220 */ /* 0x040fe20000410000 */
[----:B------:R-:W-:Y:S01]  /*d090*/  F2FP.F16.E4M3.UNPACK_B R13, R26 ;  /* 0x0000001aff0d723e */ /* 0x000fe200020006ff */
[-C--:B------:R-:W-:Y:S01]  /*d0a0*/  FMUL.FTZ R14, R3, R12.reuse ;  /* 0x0000000c030e7220 */ /* 0x080fe20000410000 */
[----:B------:R-:W-:Y:S02]  /*d0b0*/  HADD2.F32 R5, -RZ, R4.H1_H1 ;  /* 0x30000004ff057230 */ /* 0x000fe40000004100 */
        /* <DEDUP_REMOVED lines=8> */
[C---:B------:R-:W-:Y:S01]  /*d140*/  FMUL.FTZ R15, R5.reuse, R21 ;  /* 0x00000015050f7220 */ /* 0x040fe20000410000 */
[----:B------:R-:W-:Y:S02]  /*d150*/  HADD2.F32 R3, -RZ, R0.H1_H1 ;  /* 0x30000000ff037230 */ /* 0x000fe40000004100 */
[----:B------:R-:W-:Y:S02]  /*d160*/  HADD2.F32 R12, -RZ, R12.H0_H0 ;  /* 0x2000000cff0c7230 */ /* 0x000fe40000004100 */
[-C--:B------:R-:W-:Y:S01]  /*d170*/  FMUL.FTZ R25, R5, R13.reuse ;  /* 0x0000000d05197220 */ /* 0x080fe20000410000 */
        /* <DEDUP_REMOVED lines=8> */
[----:B------:R-:W-:-:S02]  /*d200*/  HADD2.F32 R4, -RZ, R20.H1_H1 ;  /* 0x30000014ff047230 */ /* 0x000fc40000004100 */
[--C-:B------:R-:W-:Y:S02]  /*d210*/  HADD2.F32 R3, -RZ, R7.reuse.H1_H1 ;  /* 0x30000007ff037230 */ /* 0x100fe40000004100 */
[--C-:B------:R-:W-:Y:S02]  /*d220*/  HADD2.F32 R12, -RZ, R26.reuse.H1_H1 ;  /* 0x3000001aff0c7230 */ /* 0x100fe40000004100 */
[----:B------:R-:W-:Y:S02]  /*d230*/  HADD2.F32 R13, -RZ, R26.H0_H0 ;  /* 0x2000001aff0d7230 */ /* 0x000fe40000004100 */
[C---:B------:R-:W-:Y:S01]  /*d240*/  FMUL.FTZ R21, R3.reuse, R4 ;  /* 0x0000000403157220 */ /* 0x040fe20000410000 */
[----:B------:R-:W-:Y:S02]  /*d250*/  HADD2.F32 R0, -RZ, R6.H1_H1 ;  /* 0x30000006ff007230 */ /* 0x000fe40000004100 */
[----:B------:R-:W-:Y:S02]  /*d260*/  HADD2.F32 R5, -RZ, R20.H0_H0 ;  /* 0x20000014ff057230 */ /* 0x000fe40000004100 */
[----:B------:R-:W-:Y:S01]  /*d270*/  FMUL.FTZ R20, R3, R12 ;  /* 0x0000000c03147220 */ /* 0x000fe20000410000 */
[----:B------:R-:W-:-:S02]  /*d280*/  HADD2.F32 R7, -RZ, R7.H0_H0 ;  /* 0x20000007ff077230 */ /* 0x000fc40000004100 */
[C---:B------:R-:W-:Y:S01]  /*d290*/  FMUL.FTZ R3, R0.reuse, R13 ;  /* 0x0000000d00037220 */ /* 0x040fe20000410000 */
[----:B------:R-:W-:Y:S02]  /*d2a0*/  HADD2.F32 R6, -RZ, R6.H0_H0 ;  /* 0x20000006ff067230 */ /* 0x000fe40000004100 */
[-C--:B------:R-:W-:Y:S01]  /*d2b0*/  FMUL.FTZ R0, R0, R5.reuse ;  /* 0x0000000500007220 */ /* 0x080fe20000410000 */
[C---:B------:R-:W-:Y:S01]  /*d2c0*/  FFMA.FTZ R20, R7.reuse, R4, -R20 ;  /* 0x0000000407147223 */ /* 0x040fe20000010814 */
[----:B------:R-:W-:Y:S01]  /*d2d0*/  FFMA.FTZ R21, R7, R12, R21 ;  /* 0x0000000c07157223 */ /* 0x000fe20000010015 */
[C---:B------:R-:W-:Y:S01]  /*d2e0*/  FFMA.FTZ R5, R6.reuse, R5, -R3 ;  /* 0x0000000506057223 */ /* 0x040fe20000010803 */
[----:B------:R-:W-:Y:S01]  /*d2f0*/  FFMA.FTZ R0, R6, R13, R0 ;  /* 0x0000000d06007223 */ /* 0x000fe20000010000 */
[----:B------:R-:W-:Y:S02]  /*d300*/  F2FP.SATFINITE.E4M3.F32.PACK_AB_MERGE_C R6, R30, R31, RZ ;  /* 0x0000001f1e06723e */ /* 0x000fe400048070ff */
[----:B------:R-:W-:-:S02]  /*d310*/  F2FP.SATFINITE.E4M3.F32.PACK_AB_MERGE_C R7, R33, R34, RZ ;  /* 0x000000222107723e */ /* 0x000fc400048070ff */
[----:B------:R-:W-:Y:S02]  /*d320*/  F2FP.SATFINITE.E4M3.F32.PACK_AB_MERGE_C R4, R25, R24, RZ ;  /* 0x000000181904723e */ /* 0x000fe400048070ff */
[----:B------:R-:W-:Y:S02]  /*d330*/  F2FP.SATFINITE.E4M3.F32.PACK_AB_MERGE_C R20, R21, R20, RZ ;  /* 0x000000141514723e */ /* 0x000fe400048070ff */
[----:B------:R-:W-:Y:S02]  /*d340*/  F2FP.SATFINITE.E4M3.F32.PACK_AB_MERGE_C R6, R28, R29, R6 ;  /* 0x0000001d1c06723e */ /* 0x000fe40004807006 */
[----:B------:R-:W-:Y:S02]  /*d350*/  F2FP.SATFINITE.E4M3.F32.PACK_AB_MERGE_C R7, R32, R27, R7 ;  /* 0x0000001b2007723e */ /* 0x000fe40004807007 */
[----:B------:R-:W-:Y:S02]  /*d360*/  F2FP.SATFINITE.E4M3.F32.PACK_AB_MERGE_C R4, R14, R15, R4 ;  /* 0x0000000f0e04723e */ /* 0x000fe40004807004 */
[----:B------:R-:W-:-:S05]  /*d370*/  F2FP.SATFINITE.E4M3.F32.PACK_AB_MERGE_C R5, R0, R5, R20 ;  /* 0x000000050005723e */ /* 0x000fca0004807014 */
[----:B------:R0:W-:Y:S02]  /*d380*/  STS.128 [R213+0x1b000], R4 ;  /* 0x01b00004d5007388 */ /* 0x0001e40000000c00 */
.L_x_1895:
[----:B------:R-:W-:Y:S05]  /*d390*/  BSYNC B1 ;  /* 0x0000000000017941 */ /* 0x000fea0003800000 */
.L_x_1894:
[----:B------:R-:W-:Y:S05]  /*d3a0*/  @P1 BRA `(.L_x_1893) ;  /* 0x0000005000201947 */ /* 0x000fea0003800000 */
[----:B01--4-:R-:W0:Y:S01]  /*d3b0*/  LDS.128 R4, [R213+0x1f000] ;  /* 0x01f00000d5047984 */ /* 0x013e220000000c00 */
[----:B-----5:R-:W-:Y:S02]  /*d3c0*/  SHF.R.U32.HI R13, RZ, 0x8, R9 ;  /* 0x00000008ff0d7819 */ /* 0x020fe40000011609 */
[----:B------:R-:W-:Y:S02]  /*d3d0*/  LOP3.LUT R12, R9, 0xff, RZ, 0xc0, !PT ;  /* 0x000000ff090c7812 */ /* 0x000fe400078ec0ff */
[----:B------:R-:W-:Y:S02]  /*d3e0*/  LOP3.LUT R13, R13, 0xff, RZ, 0xc0, !PT ;  /* 0x000000ff0d0d7812 */ /* 0x000fe400078ec0ff */
[----:B------:R-:W-:Y:S02]  /*d3f0*/  SHF.R.U32.HI R21, RZ, 0x8, R11 ;  /* 0x00000008ff157819 */ /* 0x000fe4000001160b */
[----:B------:R-:W-:Y:S02]  /*d400*/  PRMT R12, R13, 0x7604, R12 ;  /* 0x000076040d0c7816 */ /* 0x000fe4000000000c */
[----:B------:R-:W-:-:S02]  /*d410*/  SHF.R.U32.HI R24, RZ, 0x10, R9 ;  /* 0x00000010ff187819 */ /* 0x000fc40000011609 */
[----:B------:R-:W-:Y:S02]  /*d420*/  SHF.R.U32.HI R13, RZ, 0x8, R10 ;  /* 0x00000008ff0d7819 */ /* 0x000fe4000001160a */
[----:B------:R-:W-:Y:S02]  /*d430*/  LOP3.LUT R14, R11, 0xff, RZ, 0xc0, !PT ;  /* 0x000000ff0b0e7812 */ /* 0x000fe400078ec0ff */
[----:B------:R-:W-:Y:S02]  /*d440*/  LOP3.LUT R21, R21, 0xff, RZ, 0xc0, !PT ;  /* 0x000000ff15157812 */ /* 0x000fe400078ec0ff */
[----:B------:R-:W-:Y:S02]  /*d450*/  SHF.R.U32.HI R20, RZ, 0x10, R11 ;  /* 0x00000010ff147819 */ /* 0x000fe4000001160b */
[----:B------:R-:W-:Y:S02]  /*d460*/  SHF.R.U32.HI R3, RZ, 0x8, R8 ;  /* 0x00000008ff037819 */ /* 0x000fe40000011608 */
[----:B------:R-:W-:Y:S01]  /*d470*/  LOP3.LUT R15, R13, 0xff, RZ, 0xc0, !PT ;  /* 0x000000ff0d0f7812 */ /* 0x000fe200078ec0ff */
[----:B------:R-:W-:Y:S01]  /*d480*/  IMAD.U32 R13, R24, 0x10000, RZ ;  /* 0x00010000180d7824 */ /* 0x000fe200078e00ff */
[----:B------:R-:W-:Y:S01]  /*d490*/  PRMT R14, R21, 0x7604, R14 ;  /* 0x00007604150e7816 */ /* 0x000fe2000000000e */
[----:B------:R-:W-:Y:S01]  /*d4a0*/  IMAD.U32 R21, R20, 0x10000, RZ ;  /* 0x0001000014157824 */ /* 0x000fe200078e00ff */
[----:B------:R-:W-:-:S02]  /*d4b0*/  LOP3.LUT R0, R8, 0xff, RZ, 0xc0, !PT ;  /* 0x000000ff08007812 */ /* 0x000fc400078ec0ff */
[----:B------:R-:W-:Y:S02]  /*d4c0*/  LOP3.LUT R3, R3, 0xff, RZ, 0xc0, !PT ;  /* 0x000000ff03037812 */ /* 0x000fe400078ec0ff */
[----:B------:R-:W-:Y:S02]  /*d4d0*/  LOP3.LUT R13, R12, 0xff0000, R13, 0xf8, !PT ;  /* 0x00ff00000c0d7812 */ /* 0x000fe400078ef80d */
[----:B------:R-:W-:Y:S02]  /*d4e0*/  PRMT R3, R3, 0x7604, R0 ;  /* 0x0000760403037816 */ /* 0x000fe40000000000 */
[----:B------:R-:W-:Y:S02]  /*d4f0*/  LOP3.LUT R0, R10, 0xff, RZ, 0xc0, !PT ;  /* 0x000000ff0a007812 */ /* 0x000fe400078ec0ff */
[----:B------:R-:W-:Y:S02]  /*d500*/  LOP3.LUT R21, R14, 0xff0000, R21, 0xf8, !PT ;  /* 0x00ff00000e157812 */ /* 0x000fe400078ef815 */
[----:B------:R-:W-:-:S02]  /*d510*/  PRMT R15, R15, 0x7604, R0 ;  /* 0x000076040f0f7816 */ /* 0x000fc40000000000 */
[----:B------:R-:W-:Y:S02]  /*d520*/  LOP3.LUT R21, R21, 0xff000000, R11, 0xf8, !PT ;  /* 0xff00000015157812 */ /* 0x000fe400078ef80b */
[----:B------:R-:W-:Y:S02]  /*d530*/  LOP3.LUT R13, R13, 0xff000000, R9, 0xf8, !PT ;  /* 0xff0000000d0d7812 */ /* 0x000fe400078ef809 */
[----:B------:R-:W-:Y:S02]  /*d540*/  LOP3.LUT R3, R3, 0xff0000, R8, 0xf8, !PT ;  /* 0x00ff000003037812 */ /* 0x000fe400078ef808 */
[----:B0-----:R-:W-:Y:S02]  /*d550*/  F2FP.F16.E4M3.UNPACK_B R0, R6.H1 ;  /* 0x00000006ff00723e */ /* 0x001fe400030006ff */
[----:B------:R-:W-:Y:S02]  /*d560*/  LOP3.LUT R15, R15, 0xff0000, R10, 0xf8, !PT ;  /* 0x00ff00000f0f7812 */ /* 0x000fe400078ef80a */
[----:B------:R-:W-:Y:S01]  /*d570*/  F2FP.F16.E4M3.UNPACK_B R24, R21 ;  /* 0x00000015ff18723e */ /* 0x000fe200020006ff */
[----:B------:R-:W-:Y:S01]  /*d580*/  HADD2.F32 R9, -RZ, R0.H1_H1 ;  /* 0x30000000ff097230 */ /* 0x000fe20000004100 */
[----:B------:R-:W-:-:S02]  /*d590*/  F2FP.F16.E4M3.UNPACK_B R14, R13 ;  /* 0x0000000dff0e723e */ /* 0x000fc400020006ff */
        /* <DEDUP_REMOVED lines=86> */
[----:B------:R0:W-:Y:S01]  /*db00*/  STS.128 [R213+0x1f000], R4 ;  /* 0x01f00004d5007388 */ /* 0x0001e20000000c00 */
[----:B------:R-:W-:Y:S05]  /*db10*/  BRA `(.L_x_1893) ;  /* 0x0000004800447947 */ /* 0x000fea0003800000 */
.L_x_1866:
        /* <DEDUP_REMOVED lines=15> */
[----:B------:R-:W-:Y:S01]  /*dc10*/  IMAD R37, R3, UR5, R6 ;  /* 0x0000000503257c24 */ /* 0x000fe2000f8e0206 */
        /* <DEDUP_REMOVED lines=9> */
[----:B------:R-:W1:Y:S01]  /*dcb0*/  LDC R3, c[0x0][0x3f4] ;  /* 0x0000fd00ff037b82 */ /* 0x000e620000000800 */
[----:B------:R-:W2:Y:S01]  /*dcc0*/  SHFL.IDX PT, R7, R53, RZ, 0x181f ;  /* 0x00181fff35077589 */ /* 0x000ea200000e0000 */
[----:B------:R-:W-:-:S03]  /*dcd0*/  IMAD R59, R189, R4, RZ ;  /* 0x00000004bd3b7224 */ /* 0x000fc600078e02ff */
[----:B------:R-:W3:Y:S04]  /*dce0*/  SHFL.IDX PT, R14, R57, RZ, 0x181f ;  /* 0x00181fff390e7589 */ /* 0x000ee800000e0000 */
[----:B------:R-:W4:Y:S04]  /*dcf0*/  SHFL.IDX PT, R5, R37, RZ, 0x181f ;  /* 0x00181fff25057589 */ /* 0x000f2800000e0000 */
[----:B------:R-:W5:Y:S01]  /*dd00*/  SHFL.IDX PT, R9, R55, RZ, 0x181f ;  /* 0x00181fff37097589 */ /* 0x000f6200000e0000 */
[----:B-1----:R-:W-:-:S04]  /*dd10*/  ISETP.GE.AND P0, PT, R16, R3, PT ;  /* 0x000000031000720c */ /* 0x002fc80003f06270 */
[----:B------:R-:W-:-:S13]  /*dd20*/  ISETP.GE.OR P1, PT, R10, R59, P0 ;  /* 0x0000003b0a00720c */ /* 0x000fda0000726670 */
[C---:B--2---:R-:W-:Y:S02]  /*dd30*/  @!P1 IADD3 R4, P2, R16.reuse, R7, RZ ;  /* 0x0000000710049210 */ /* 0x044fe40007f5e0ff */
[----:B---3--:R-:W-:-:S03]  /*dd40*/  @!P1 IADD3 R24, P3, R16, R14, RZ ;  /* 0x0000000e10189210 */ /* 0x008fc60007f7e0ff */
[--C-:B----4-:R-:W-:Y:S02]  /*dd50*/  @!P1 IMAD.X R5, R5, 0x1, R17.reuse, P2 ;  /* 0x0000000105059824 */ /* 0x110fe400010e0611 */
[----:B-----5:R-:W-:-:S04]  /*dd60*/  @!P1 IMAD.X R25, R9, 0x1, R17, P3 ;  /* 0x0000000109199824 */ /* 0x020fc800018e0611 */
[----:B------:R-:W2:Y:S04]  /*dd70*/  @!P1 LD.E.128 R4, desc[UR36][R4.64] ;  /* 0x0000002404049980 */ /* 0x000ea8000c101d00 */
[----:B------:R-:W3:Y:S01]  /*dd80*/  @!P1 LD.E.128 R24, desc[UR36][R24.64] ;  /* 0x0000002418189980 */ /* 0x000ee2000c101d00 */
[----:B------:R-:W-:Y:S02]  /*dd90*/  CS2R R44, SRZ ;  /* 0x00000000002c7805 */ /* 0x000fe4000001ff00 */
[----:B------:R-:W-:Y:S02]  /*dda0*/  CS2R R46, SRZ ;  /* 0x00000000002e7805 */ /* 0x000fe4000001ff00 */
[----:B------:R-:W-:Y:S01]  /*ddb0*/  CS2R R48, SRZ ;  /* 0x0000000000307805 */ /* 0x000fe2000001ff00 */
[----:B------:R1:W4:Y:S01]  /*ddc0*/  SHFL.IDX PT, R9, R37, 0x1, 0x181f ;  /* 0x00381f0025097f89 */ /* 0x00032200000e0000 */
[----:B------:R-:W-:-:S03]  /*ddd0*/  CS2R R50, SRZ ;  /* 0x0000000000327805 */ /* 0x000fc6000001ff00 */
[----:B------:R1:W0:Y:S04]  /*dde0*/  SHFL.IDX PT, R21, R53, 0x1, 0x181f ;  /* 0x00381f0035157f89 */ /* 0x00022800000e0000 */
[----:B------:R1:W0:Y:S04]  /*ddf0*/  SHFL.IDX PT, R33, R55, 0x1, 0x181f ;  /* 0x00381f0037217f89 */ /* 0x00022800000e0000 */
[----:B------:R1:W0:Y:S01]  /*de00*/  SHFL.IDX PT, R14, R57, 0x1, 0x181f ;  /* 0x00381f00390e7f89 */ /* 0x00022200000e0000 */
[----:B--2---:R-:W-:Y:S02]  /*de10*/  @!P1 IMAD.MOV.U32 R44, RZ, RZ, R4 ;  /* 0x000000ffff2c9224 */ /* 0x004fe400078e0004 */
[----:B------:R-:W-:Y:S01]  /*de20*/  @!P1 IMAD.MOV.U32 R45, RZ, RZ, R5 ;  /* 0x000000ffff2d9224 */ /* 0x000fe200078e0005 */
[----:B------:R-:W-:Y:S01]  /*de30*/  CS2R R4, SRZ ;  /* 0x0000000000047805 */ /* 0x000fe2000001ff00 */
[----:B------:R-:W-:-:S02]  /*de40*/  @!P1 IMAD.MOV.U32 R46, RZ, RZ, R6 ;  /* 0x000000ffff2e9224 */ /* 0x000fc400078e0006 */
[----:B------:R-:W-:Y:S02]  /*de50*/  @!P1 IMAD.MOV.U32 R47, RZ, RZ, R7 ;  /* 0x000000ffff2f9224 */ /* 0x000fe400078e0007 */
[----:B---3--:R-:W-:Y:S02]  /*de60*/  @!P1 IMAD.MOV.U32 R48, RZ, RZ, R24 ;  /* 0x000000ffff309224 */ /* 0x008fe400078e0018 */
[----:B------:R-:W-:Y:S02]  /*de70*/  @!P1 IMAD.MOV.U32 R49, RZ, RZ, R25 ;  /* 0x000000ffff319224 */ /* 0x000fe400078e0019 */
[----:B------:R-:W-:Y:S02]  /*de80*/  @!P1 IMAD.MOV.U32 R50, RZ, RZ, R26 ;  /* 0x000000ffff329224 */ /* 0x000fe400078e001a */
[----:B01--4-:R-:W-:-:S07]  /*de90*/  @!P1 IMAD.MOV.U32 R51, RZ, RZ, R27 ;  /* 0x000000ffff339224 */ /* 0x013fce00078e001b */
.L_x_2249:
[----:B------:R-:W-:Y:S01]  /*dea0*/  VIADD R6, R10, 0x20 ;  /* 0x000000200a067836 */ /* 0x000fe20000000000 */
[----:B------:R-:W-:Y:S01]  /*deb0*/  BSSY B1, `(.L_x_1897) ;  /* 0x0000010000017945 */ /* 0x000fe20003800000 */
[----:B------:R-:W-:Y:S02]  /*dec0*/  CS2R R28, SRZ ;  /* 0x00000000001c7805 */ /* 0x000fe4000001ff00 */
[----:B------:R-:W-:Y:S02]  /*ded0*/  CS2R R30, SRZ ;  /* 0x00000000001e7805 */ /* 0x000fe4000001ff00 */
[----:B------:R-:W-:Y:S02]  /*dee0*/  ISETP.GE.AND P1, PT, R6, R59, PT ;  /* 0x0000003b0600720c */ /* 0x000fe40003f26270 */
[----:B------:R-:W-:-:S11]  /*def0*/  CS2R R6, SRZ ;  /* 0x0000000000067805 */ /* 0x000fd6000001ff00 */
[----:B------:R-:W-:Y:S05]  /*df00*/  @P1 BRA `(.L_x_1898) ;  /* 0x0000000000281947 */ /* 0x000fea0003800000 */
[----:B------:R-:W-:Y:S02]  /*df10*/  CS2R R6, SRZ ;  /* 0x0000000000067805 */ /* 0x000fe4000001ff00 */
[----:B------:R-:W-:Y:S02]  /*df20*/  CS2R R28, SRZ ;  /* 0x00000000001c7805 */ /* 0x000fe4000001ff00 */
[----:B------:R-:W-:Y:S01]  /*df30*/  CS2R R30, SRZ ;  /* 0x00000000001e7805 */ /* 0x000fe2000001ff00 */
[----:B------:R-:W-:Y:S06]  /*df40*/  @P0 BRA `(.L_x_1898) ;  /* 0x0000000000180947 */ /* 0x000fec0003800000 */
[C---:B------:R-:W-:Y:S02]  /*df50*/  IADD3 R28, P1, R16.reuse, R21, RZ ;  /* 0x00000015101c7210 */ /* 0x040fe40007f3e0ff */
[----:B------:R-:W-:-:S03]  /*df60*/  IADD3 R4, P2, R16, R14, RZ ;  /* 0x0000000e10047210 */ /* 0x000fc60007f5e0ff */
[--C-:B------:R-:W-:Y:S02]  /*df70*/  IMAD.X R29, R9, 0x1, R17.reuse, P1 ;  /* 0x00000001091d7824 */ /* 0x100fe400008e0611 */
[----:B------:R-:W-:-:S04]  /*df80*/  IMAD.X R5, R33, 0x1, R17, P2 ;  /* 0x0000000121057824 */ /* 0x000fc800010e0611 */
[----:B------:R-:W5:Y:S04]  /*df90*/  LD.E.128 R28, desc[UR36][R28.64] ;  /* 0x000000241c1c7980 */ /* 0x000f68000c101d00 */
[----:B------:R-:W5:Y:S02]  /*dfa0*/  LD.E.128 R4, desc[UR36][R4.64] ;  /* 0x0000002404047980 */ /* 0x000f64000c101d00 */
.L_x_1898:
[----:B------:R-:W-:Y:S05]  /*dfb0*/  BSYNC B1 ;  /* 0x0000000000017941 */ /* 0x000fea0003800000 */
.L_x_1897:
[----:B------:R-:W-:-:S03]  /*dfc0*/  UMOV UR4, 0xffffffff ;  /* 0xffffffff00047882 */ /* 0x000fc60000000000 */
[----:B------:R-:W-:Y:S05]  /*dfd0*/  BRA.DIV UR4, `(.L_x_1899) ;  /* 0x000001e604e87947 */ /* 0x000fea000b800000 */
[----:B------:R-:W0:Y:S01]  /*dfe0*/  SHFL.IDX PT, R21, R53, 0x2, 0x181f ;  /* 0x00581f0035157f89 */ /* 0x000e2200000e0000 */
[----:B------:R-:W-:-:S03]  /*dff0*/  VIADD R8, R10, 0x40 ;  /* 0x000000400a087836 */ /* 0x000fc60000000000 */
[----:B------:R-:W1:Y:S02]  /*e000*/  SHFL.IDX PT, R14, R57, 0x2, 0x181f ;  /* 0x00581f00390e7f89 */ /* 0x000e6400000e0000 */
[----:B------:R-:W-:Y:S02]  /*e010*/  ISETP.GE.OR P1, PT, R8, R59, P0 ;  /* 0x0000003b0800720c */ /* 0x000fe40000726670 */
[----:B------:R-:W2:Y:S04]  /*e020*/  SHFL.IDX PT, R9, R37, 0x2, 0x181f ;  /* 0x00581f0025097f89 */ /* 0x000ea800000e0000 */
[----:B------:R-:W3:Y:S07]  /*e030*/  SHFL.IDX PT, R25, R55, 0x2, 0x181f ;  /* 0x00581f0037197f89 */ /* 0x000eee00000e0000 */
[----:B0-----:R-:W-:-:S02]  /*e040*/  @!P1 IADD3 R24, P2, R16, R21, RZ ;  /* 0x0000001510189210 */ /* 0x001fc40007f5e0ff */
[----:B-1----:R-:W-:-:S03]  /*e050*/  @!P1 IADD3 R32, P3, R16, R14, RZ ;  /* 0x0000000e10209210 */ /* 0x002fc60007f7e0ff */
[----:B--2---:R-:W-:Y:S01]  /*e060*/  @!P1 IMAD.X R9, R9, 0x1, R17, P2 ;  /* 0x0000000109099824 */ /* 0x004fe200010e0611 */
[----:B---3--:R-:W-:-:S03]  /*e070*/  @!P1 IADD3.X R33, R25, R17, RZ, P3, !PT ;  /* 0x0000001119219210 */ /* 0x008fc60001ffe4ff */
[----:B------:R-:W-:-:S03]  /*e080*/  @!P1 IMAD.MOV.U32 R25, RZ, RZ, R9 ;  /* 0x000000ffff199224 */ /* 0x000fc600078e0009 */
[----:B------:R-:W2:Y:S04]  /*e090*/  @!P1 LD.E.128 R32, desc[UR36][R32.64] ;  /* 0x0000002420209980 */ /* 0x000ea8000c101d00 */
[----:B------:R-:W3:Y:S04]  /*e0a0*/  @!P1 LD.E.128 R24, desc[UR36][R24.64] ;  /* 0x0000002418189980 */ /* 0x000ee8000c101d00 */
[----:B------:R-:W0:Y:S04]  /*e0b0*/  SHFL.IDX PT, R53, R53, 0x3, 0x181f ;  /* 0x00781f0035357f89 */ /* 0x000e2800000e0000 */
[----:B------:R-:W1:Y:S04]  /*e0c0*/  SHFL.IDX PT, R37, R37, 0x3, 0x181f ;  /* 0x00781f0025257f89 */ /* 0x000e6800000e0000 */
[----:B------:R-:W4:Y:S04]  /*e0d0*/  SHFL.IDX PT, R57, R57, 0x3, 0x181f ;  /* 0x00781f0039397f89 */ /* 0x000f2800000e0000 */
[----:B------:R-:W0:Y:S01]  /*e0e0*/  SHFL.IDX PT, R55, R55, 0x3, 0x181f ;  /* 0x00781f0037377f89 */ /* 0x000e2200000e0000 */
[----:B------:R-:W-:-:S02]  /*e0f0*/  CS2R R20, SRZ ;  /* 0x0000000000147805 */ /* 0x000fc4000001ff00 */
[----:B------:R-:W-:Y:S02]  /*e100*/  CS2R R38, SRZ ;  /* 0x0000000000267805 */ /* 0x000fe4000001ff00 */
[----:B------:R-:W-:Y:S02]  /*e110*/  CS2R R40, SRZ ;  /* 0x0000000000287805 */ /* 0x000fe4000001ff00 */
[----:B------:R-:W-:Y:S02]  /*e120*/  CS2R R42, SRZ ;  /* 0x00000000002a7805 */ /* 0x000fe4000001ff00 */
[----:B------:R-:W-:Y:S01]  /*e130*/  CS2R R8, SRZ ;  /* 0x0000000000087805 */ /* 0x000fe2000001ff00 */
[----:B--2---:R-:W-:Y:S02]  /*e140*/  @!P1 IMAD.MOV.U32 R40, RZ, RZ, R32 ;  /* 0x000000ffff289224 */ /* 0x004fe400078e0020 */
[----:B------:R-:W-:Y:S02]  /*e150*/  @!P1 IMAD.MOV.U32 R41, RZ, RZ, R33 ;  /* 0x000000ffff299224 */ /* 0x000fe400078e0021 */
[----:B---3--:R-:W-:-:S02]  /*e160*/  @!P1 IMAD.MOV.U32 R20, RZ, RZ, R24 ;  /* 0x000000ffff149224 */ /* 0x008fc400078e0018 */
[----:B------:R-:W-:Y:S02]  /*e170*/  @!P1 IMAD.MOV.U32 R21, RZ, RZ, R25 ;  /* 0x000000ffff159224 */ /* 0x000fe400078e0019 */
[----:B------:R-:W-:Y:S02]  /*e180*/  @!P1 IMAD.MOV.U32 R38, RZ, RZ, R26 ;  /* 0x000000ffff269224 */ /* 0x000fe400078e001a */
[----:B------:R-:W-:Y:S02]  /*e190*/  @!P1 IMAD.MOV.U32 R39, RZ, RZ, R27 ;  /* 0x000000ffff279224 */ /* 0x000fe400078e001b */
[----:B------:R-:W-:Y:S02]  /*e1a0*/  @!P1 IMAD.MOV.U32 R42, RZ, RZ, R34 ;  /* 0x000000ffff2a9224 */ /* 0x000fe400078e0022 */
[----:B01--4-:R-:W-:-:S07]  /*e1b0*/  @!P1 IMAD.MOV.U32 R43, RZ, RZ, R35 ;  /* 0x000000ffff2b9224 */ /* 0x013fce00078e0023 */
.L_x_2259:
[----:B------:R-:W-:Y:S01]  /*e1c0*/  VIADD R10, R10, 0x60 ;  /* 0x000000600a0a7836 */ /* 0x000fe20000000000 */
[----:B------:R-:W-:Y:S01]  /*e1d0*/  LEA.HI R11, R217, R217, RZ, 0x1 ;  /* 0x000000d9d90b7211 */ /* 0x000fe200078f08ff */
[----:B------:R-:W-:Y:S01]  /*e1e0*/  BSSY B1, `(.L_x_1900) ;  /* 0x0000013000017945 */ /* 0x000fe20003800000 */
[----:B------:R-:W-:Y:S02]  /*e1f0*/  CS2R R14, SRZ ;  /* 0x00000000000e7805 */ /* 0x000fe4000001ff00 */
[----:B------:R-:W-:Y:S02]  /*e200*/  ISETP.GE.AND P1, PT, R10, R59, PT ;  /* 0x0000003b0a00720c */ /* 0x000fe40003f26270 */
[----:B------:R-:W-:Y:S02]  /*e210*/  LOP3.LUT R12, R11, 0xfffffffe, RZ, 0xc0, !PT ;  /* 0xfffffffe0b0c7812 */ /* 0x000fe400078ec0ff */
[----:B------:R-:W-:-:S03]  /*e220*/  CS2R R10, SRZ ;  /* 0x00000000000a7805 */ /* 0x000fc6000001ff00 */
[----:B------:R-:W-:Y:S01]  /*e230*/  IMAD.IADD R25, R217, 0x1, -R12 ;  /* 0x00000001d9197824 */ /* 0x000fe200078e0a0c */
[----:B------:R-:W-:-:S04]  /*e240*/  CS2R R12, SRZ ;  /* 0x00000000000c7805 */ /* 0x000fc8000001ff00 */
[----:B------:R-:W-:Y:S01]  /*e250*/  SHF.L.U32 R25, R25, 0x1f, RZ ;  /* 0x0000001f19197819 */ /* 0x000fe200000006ff */
[----:B------:R-:W-:Y:S06]  /*e260*/  @P1 BRA `(.L_x_1901) ;  /* 0x0000000000281947 */ /* 0x000fec0003800000 */
        /* <DEDUP_REMOVED lines=10> */
.L_x_1901:
[----:B------:R-:W-:Y:S05]  /*e310*/  BSYNC B1 ;  /* 0x0000000000017941 */ /* 0x000fea0003800000 */
.L_x_1900:
[----:B------:R-:W0:Y:S01]  /*e320*/  SYNCS.PHASECHK.TRANS64.TRYWAIT P4, [R22+URZ+0x28400], R25 ;  /* 0x02840019160075a7 */ /* 0x000e22000808017f */
[----:B------:R-:W-:Y:S01]  /*e330*/  VIADD R26, R187, 0x20 ;  /* 0x00000020bb1a7836 */ /* 0x000fe20000000000 */
[----:B------:R-:W-:Y:S01]  /*e340*/  VIADDMNMX R24, R59, -R201, 0x80, PT ;  /* 0x000000803b187446 */ /* 0x000fe200038009c9 */
[C---:B------:R-:W-:Y:S01]  /*e350*/  VIADD R52, R187.reuse, 0x40 ;  /* 0x00000040bb347836 */ /* 0x040fe20000000000 */
[----:B------:R-:W-:Y:S01]  /*e360*/  BSSY B1, `(.L_x_1902) ;  /* 0x0000007000017945 */ /* 0x000fe20003800000 */
[C---:B------:R-:W-:Y:S01]  /*e370*/  VIADD R37, R187.reuse, 0x60 ;  /* 0x00000060bb257836 */ /* 0x040fe20000000000 */
[-C--:B------:R-:W-:Y:S02]  /*e380*/  ISETP.GE.OR P3, PT, R187, R24.reuse, P0 ;  /* 0x00000018bb00720c */ /* 0x080fe40000766670 */
[-C--:B------:R-:W-:Y:S02]  /*e390*/  ISETP.GE.OR P2, PT, R26, R24.reuse, P0 ;  /* 0x000000181a00720c */ /* 0x080fe40000746670 */
[----:B------:R-:W-:-:S02]  /*e3a0*/  ISETP.GE.OR P1, PT, R52, R24, P0 ;  /* 0x000000183400720c */ /* 0x000fc40000726670 */
[----:B------:R-:W-:Y:S01]  /*e3b0*/  ISETP.GE.OR P0, PT, R37, R24, P0 ;  /* 0x000000182500720c */ /* 0x000fe20000706670 */
[----:B0-----:R-:W-:-:S12]  /*e3c0*/  @!P4 BRA `(.L_x_1903) ;  /* 0x000001e80008c947 */ /* 0x001fd80003800000 */
.L_x_2260:
[----:B------:R-:W-:Y:S05]  /*e3d0*/  BSYNC B1 ;  /* 0x0000000000017941 */ /* 0x000fea0003800000 */
.L_x_1902:
[----:B------:R-:W-:Y:S04]  /*e3e0*/  BSSY B1, `(.L_x_1904) ;  /* 0x0000101000017945 */ /* 0x000fe80003800000 */
[----:B------:R-:W-:Y:S05]  /*e3f0*/  @P3 BRA `(.L_x_1905) ;  /* 0x0000000c00fc3947 */ /* 0x000fea0003800000 */
[----:B------:R-:W-:Y:S02]  /*e400*/  SHF.R.U32.HI R24, RZ, 0x8, R44 ;  /* 0x00000008ff187819 */ /* 0x000fe4000001162c */
[----:B------:R-:W-:Y:S02]  /*e410*/  LOP3.LUT R26, R44, 0xff, RZ, 0xc0, !PT ;  /* 0x000000ff2c1a7812 */ /* 0x000fe400078ec0ff */
[----:B0-----:R-:W-:Y:S02]  /*e420*/  LOP3.LUT R25, R24, 0xff, RZ, 0xc0, !PT ;  /* 0x000000ff18197812 */ /* 0x001fe400078ec0ff */
[----:B------:R-:W-:Y:S02]  /*e430*/  LEA.HI R24, R3, R0, RZ, 0x1c ;  /* 0x0000000003187211 */ /* 0x000fe400078fe0ff */
[----:B------:R-:W-:Y:S02]  /*e440*/  PRMT R55, R25, 0x7604, R26 ;  /* 0x0000760419377816 */ /* 0x000fe4000000001a */
[----:B------:R-:W-:-:S02]  /*e450*/  SHF.R.U32.HI R27, RZ, 0x8, R45 ;  /* 0x00000008ff1b7819 */ /* 0x000fc4000001162d */
[----:B------:R-:W-:Y:S02]  /*e460*/  SHF.R.S32.HI R25, RZ, 0x1f, R24 ;  /* 0x0000001fff197819 */ /* 0x000fe40000011418 */
[----:B------:R-:W-:Y:S02]  /*e470*/  LOP3.LUT R32, R45, 0xff, RZ, 0xc0, !PT ;  /* 0x000000ff2d207812 */ /* 0x000fe400078ec0ff */
[----:B------:R-:W-:Y:S02]  /*e480*/  LOP3.LUT R27, R27, 0xff, RZ, 0xc0, !PT ;  /* 0x000000ff1b1b7812 */ /* 0x000fe400078ec0ff */
[----:B------:R-:W-:Y:S01]  /*e490*/  LEA.HI R26, R25, R24, RZ, 0x3 ;  /* 0x00000018191a7211 */ /* 0x000fe200078f18ff */
[----:B------:R-:W-:Y:S01]  /*e4a0*/  IMAD.SHL.U32 R25, R24, 0x10, RZ ;  /* 0x0000001018197824 */ /* 0x000fe200078e00ff */
[----:B------:R-:W-:Y:S02]  /*e4b0*/  PRMT R57, R27, 0x7604, R32 ;  /* 0x000076041b397816 */ /* 0x000fe40000000020 */
[----:B------:R-:W-:Y:S01]  /*e4c0*/  SHF.R.U32.HI R27, RZ, 0x8, R46 ;  /* 0x00000008ff1b7819 */ /* 0x000fe2000001162e */
[----:B------:R-:W-:Y:S01]  /*e4d0*/  IMAD.SHL.U32 R26, R26, 0x800, RZ ;  /* 0x000008001a1a7824 */ /* 0x000fe200078e00ff */
[----:B------:R-:W-:-:S02]  /*e4e0*/  SHF.R.U32.HI R34, RZ, 0x8, R48 ;  /* 0x00000008ff227819 */ /* 0x000fc40000011630 */
[----:B------:R-:W-:Y:S02]  /*e4f0*/  LOP3.LUT R25, R202, 0x70, R25, 0xf8, !PT ;  /* 0x00000070ca197812 */ /* 0x000fe400078ef819 */
[----:B------:R-:W-:Y:S02]  /*e500*/  SHF.R.U32.HI R54, RZ, 0x3, R202 ;  /* 0x00000003ff367819 */ /* 0x000fe400000116ca */
[----:B------:R-:W-:Y:S02]  /*e510*/  LOP3.LUT R32, R46, 0xff, RZ, 0xc0, !PT ;  /* 0x000000ff2e207812 */ /* 0x000fe400078ec0ff */
[----:B------:R-:W-:Y:S02]  /*e520*/  SHF.R.U32.HI R53, RZ, 0x8, R47 ;  /* 0x00000008ff357819 */ /* 0x000fe4000001162f */
[----:B------:R-:W-:Y:S02]  /*e530*/  LOP3.LUT R35, R48, 0xff, RZ, 0xc0, !PT ;  /* 0x000000ff30237812 */ /* 0x000fe400078ec0ff */
[----:B------:R-:W-:-:S02]  /*e540*/  LOP3.LUT R27, R27, 0xff, RZ, 0xc0, !PT ;  /* 0x000000ff1b1b7812 */ /* 0x000fc400078ec0ff */
[----:B------:R-:W-:Y:S02]  /*e550*/  LOP3.LUT R34, R34, 0xff, RZ, 0xc0, !PT ;  /* 0x000000ff22227812 */ /* 0x000fe400078ec0ff */
[----:B------:R-:W-:Y:S02]  /*e560*/  LOP3.LUT R25, R25, R54, RZ, 0x3c, !PT ;  /* 0x0000003619197212 */ /* 0x000fe400078e3cff */
[----:B------:R-:W-:Y:S02]  /*e570*/  LOP3.LUT R26, R26, 0xffffc000, RZ, 0xc0, !PT ;  /* 0xffffc0001a1a7812 */ /* 0x000fe400078ec0ff */
[----:B------:R-:W-:Y:S02]  /*e580*/  LOP3.LUT R33, R47, 0xff, RZ, 0xc0, !PT ;  /* 0x000000ff2f217812 */ /* 0x000fe400078ec0ff */
[----:B------:R-:W-:Y:S02]  /*e590*/  LOP3.LUT R24, R53, 0xff, RZ, 0xc0, !PT ;  /* 0x000000ff35187812 */ /* 0x000fe400078ec0ff */
[----:B------:R-:W-:-:S02]  /*e5a0*/  PRMT R59, R27, 0x7604, R32 ;  /* 0x000076041b3b7816 */ /* 0x000fc40000000020 */
[----:B------:R-:W-:Y:S02]  /*e5b0*/  PRMT R65, R34, 0x7604, R35 ;  /* 0x0000760422417816 */ /* 0x000fe40000000023 */
[----:B------:R-:W-:Y:S02]  /*e5c0*/  IADD3 R53, R25, R26, R203 ;  /* 0x0000001a19357210 */ /* 0x000fe40007ffe0cb */
[----:B------:R-:W-:Y:S02]  /*e5d0*/  SHF.R.U32.HI R32, RZ, 0x8, R49 ;  /* 0x00000008ff207819 */ /* 0x000fe40000011631 */
[----:B------:R-:W-:Y:S01]  /*e5e0*/  SHF.R.U32.HI R34, RZ, 0x8, R50 ;  /* 0x00000008ff227819 */ /* 0x000fe20000011632 */
[----:B------:R-:W-:Y:S01]  /*e5f0*/  IMAD.IADD R53, R22, 0x1, R53 ;  /* 0x0000000116357824 */ /* 0x000fe200078e0235 */
[----:B------:R-:W-:Y:S02]  /*e600*/  PRMT R63, R24, 0x7604, R33 ;  /* 0x00007604183f7816 */ /* 0x000fe40000000021 */
[----:B------:R-:W-:Y:S01]  /*e610*/  LOP3.LUT R33, R49, 0xff, RZ, 0xc0, !PT ;  /* 0x000000ff31217812 */ /* 0x000fe200078ec0ff */
[----:B------:R-:W-:Y:S01]  /*e620*/  LDS.128 R24, [R213+0x18000] ;  /* 0x01800000d5187984 */ /* 0x000fe20000000c00 */
[----:B------:R-:W-:-:S02]  /*e630*/  LOP3.LUT R35, R50, 0xff, RZ, 0xc0, !PT ;  /* 0x000000ff32237812 */ /* 0x000fc400078ec0ff */
[----:B------:R-:W-:Y:S02]  /*e640*/  LOP3.LUT R32, R32, 0xff, RZ, 0xc0, !PT ;  /* 0x000000ff20207812 */ /* 0x000fe400078ec0ff */
[----:B------:R-:W-:Y:S02]  /*e650*/  LOP3.LUT R34, R34, 0xff, RZ, 0xc0, !PT ;  /* 0x000000ff22227812 */ /* 0x000fe400078ec0ff */
[----:B------:R-:W-:Y:S02]  /*e660*/  PRMT R67, R32, 0x7604, R33 ;  /* 0x0000760420437816 */ /* 0x000fe40000000021 */
[----:B------:R-:W-:Y:S02]  /*e670*/  PRMT R69, R34, 0x7604, R35 ;  /* 0x0000760422457816 */ /* 0x000fe40000000023 */
[----:B------:R-:W0:Y:S01]  /*e680*/  LDS.128 R32, [R53+0x18000] ;  /* 0x0180000035207984 */ /* 0x000e220000000c00 */
[----:B------:R-:W-:Y:S02]  /*e690*/  SHF.R.U32.HI R56, RZ, 0x10, R45 ;  /* 0x00000010ff387819 */ /* 0x000fe4000001162d */
[----:B------:R-:W-:-:S02]  /*e6a0*/  SHF.R.U32.HI R54, RZ, 0x8, R51 ;  /* 0x00000008ff367819 */ /* 0x000fc40000011633 */
[----:B------:R-:W-:Y:S02]  /*e6b0*/  LOP3.LUT R56, R56, 0xff, RZ, 0xc0, !PT ;  /* 0x000000ff38387812 */ /* 0x000fe400078ec0ff */
[----:B------:R-:W-:Y:S02]  /*e6c0*/  SHF.R.U32.HI R58, RZ, 0x10, R46 ;  /* 0x00000010ff3a7819 */ /* 0x000fe4000001162e */
[----:B------:R-:W-:Y:S02]  /*e6d0*/  LOP3.LUT R61, R51, 0xff, RZ, 0xc0, !PT ;  /* 0x000000ff333d7812 */ /* 0x000fe400078ec0ff */
[----:B------:R-:W-:Y:S02]  /*e6e0*/  LOP3.LUT R54, R54, 0xff, RZ, 0xc0, !PT ;  /* 0x000000ff36367812 */ /* 0x000fe400078ec0ff */
[----:B------:R-:W-:Y:S02]  /*e6f0*/  PRMT R57, R56, 0x7054, R57 ;  /* 0x0000705438397816 */ /* 0x000fe40000000039 */
[----:B------:R-:W-:-:S02]  /*e700*/  SHF.R.U32.HI R56, RZ, 0x10, R49 ;  /* 0x00000010ff387819 */ /* 0x000fc40000011631 */
[----:B------:R-:W-:Y:S02]  /*e710*/  LOP3.LUT R58, R58, 0xff, RZ, 0xc0, !PT ;  /* 0x000000ff3a3a7812 */ /* 0x000fe400078ec0ff */
[----:B------:R-:W-:Y:S02]  /*e720*/  PRMT R62, R54, 0x7604, R61 ;  /* 0x00007604363e7816 */ /* 0x000fe4000000003d */
[----:B------:R-:W-:Y:S02]  /*e730*/  SHF.R.U32.HI R54, RZ, 0x10, R44 ;  /* 0x00000010ff367819 */ /* 0x000fe4000001162c */
[----:B------:R-:W-:Y:S02]  /*e740*/  LOP3.LUT R56, R56, 0xff, RZ, 0xc0, !PT ;  /* 0x000000ff38387812 */ /* 0x000fe400078ec0ff */
[----:B------:R-:W-:Y:S02]  /*e750*/  PRMT R61, R58, 0x7054, R59 ;  /* 0x000070543a3d7816 */ /* 0x000fe4000000003b */
[----:B------:R-:W-:-:S02]  /*e760*/  SHF.R.U32.HI R59, RZ, 0x10, R51 ;  /* 0x00000010ff3b7819 */ /* 0x000fc40000011633 */
[----:B------:R-:W-:Y:S02]  /*e770*/  SHF.R.U32.HI R60, RZ, 0x10, R47 ;  /* 0x00000010ff3c7819 */ /* 0x000fe4000001162f */
[----:B------:R-:W-:Y:S02]  /*e780*/  LOP3.LUT R54, R54, 0xff, RZ, 0xc0, !PT ;  /* 0x000000ff36367812 */ /* 0x000fe400078ec0ff */
[----:B------:R-:W-:Y:S02]  /*e790*/  SHF.R.U32.HI R58, RZ, 0x10, R50 ;  /* 0x00000010ff3a7819 */ /* 0x000fe40000011632 */
[----:B------:R-:W-:Y:S02]  /*e7a0*/  PRMT R67, R56, 0x7054, R67 ;  /* 0x0000705438437816 */ /* 0x000fe40000000043 */
[----:B------:R-:W-:Y:S02]  /*e7b0*/  LOP3.LUT R59, R59, 0xff, RZ, 0xc0, !PT ;  /* 0x000000ff3b3b7812 */ /* 0x000fe400078ec0ff */
[----:B------:R-:W-:-:S02]  /*e7c0*/  LOP3.LUT R60, R60, 0xff, RZ, 0xc0, !PT ;  /* 0x000000ff3c3c7812 */ /* 0x000fc400078ec0ff */
[----:B------:R-:W-:Y:S02]  /*e7d0*/  PRMT R55, R54, 0x7054, R55 ;  /* 0x0000705436377816 */ /* 0x000fe40000000037 */
[----:B------:R-:W-:Y:S02]  /*e7e0*/  LOP3.LUT R58, R58, 0xff, RZ, 0xc0, !PT ;  /* 0x000000ff3a3a7812 */ /* 0x000fe400078ec0ff */
[----:B------:R-:W-:Y:S02]  /*e7f0*/  SHF.R.U32.HI R54, RZ, 0x10, R48 ;  /* 0x00000010ff367819 */ /* 0x000fe40000011630 */
[----:B------:R-:W-:Y:S02]  /*e800*/  LOP3.LUT R67, R67, 0xff000000, R49, 0xf8, !PT ;  /* 0xff00000043437812 */ /* 0x000fe400078ef831 */
[----:B------:R-:W-:Y:S02]  /*e810*/  PRMT R71, R59, 0x7054, R62 ;  /* 0x000070543b477816 */ /* 0x000fe4000000003e */
[----:B------:R-:W-:-:S02]  /*e820*/  PRMT R63, R60, 0x7054, R63 ;  /* 0x000070543c3f7816 */ /* 0x000fc4000000003f */
[----:B------:R-:W-:Y:S02]  /*e830*/  PRMT R69, R58, 0x7054, R69 ;  /* 0x000070543a457816 */ /* 0x000fe40000000045 */
[----:B------:R-:W-:Y:S02]  /*e840*/  LOP3.LUT R59, R57, 0xff000000, R45, 0xf8, !PT ;  /* 0xff000000393b7812 */ /* 0x000fe400078ef82d */
[----:B------:R-:W-:Y:S02]  /*e850*/  LOP3.LUT R54, R54, 0xff, RZ, 0xc0, !PT ;  /* 0x000000ff36367812 */ /* 0x000fe400078ec0ff */
[----:B------:R-:W-:Y:S02]  /*e860*/  F2FP.F16.E4M3.UNPACK_B R68, R67 ;  /* 0x00000043ff44723e */ /* 0x000fe400020006ff */
[----:B0-----:R-:W-:Y:S02]  /*e870*/  F2FP.F16.E4M3.UNPACK_B R56, R33 ;  /* 0x00000021ff38723e */ /* 0x001fe400020006ff */
[----:B------:R-:W-:-:S02]  /*e880*/  LOP3.LUT R60, R63, 0xff000000, R47, 0xf8, !PT ;  /* 0xff0000003f3c7812 */ /* 0x000fc400078ef82f */
[----:B------:R-:W-:Y:S01]  /*e890*/  LOP3.LUT R45, R69, 0xff000000, R50, 0xf8, !PT ;  /* 0xff000000452d7812 */ /* 0x000fe200078ef832 */
[--C-:B------:R-:W-:Y:S01]  /*e8a0*/  HADD2.F32 R69, -RZ, R68.reuse.H0_H0 ;  /* 0x20000044ff457230 */ /* 0x100fe20000004100 */
[----:B------:R-:W-:Y:S01]  /*e8b0*/  F2FP.F16.E4M3.UNPACK_B R62, R59 ;  /* 0x0000003bff3e723e */ /* 0x000fe200020006ff */
[----:B------:R-:W-:Y:S01]  /*e8c0*/  HADD2.F32 R68, -RZ, R68.H1_H1 ;  /* 0x30000044ff447230 */ /* 0x000fe20000004100 */
[----:B------:R-:W-:Y:S02]  /*e8d0*/  PRMT R65, R54, 0x7054, R65 ;  /* 0x0000705436417816 */ /* 0x000fe40000000041 */
[-C--:B------:R-:W-:Y:S01]  /*e8e0*/  F2FP.F16.E4M3.UNPACK_B R47, R25.reuse ;  /* 0x00000019ff2f723e */ /* 0x080fe200020006ff */
[----:B------:R-:W-:Y:S01]  /*e8f0*/  HADD2.F32 R66, -RZ, R62.H0_H0 ;  /* 0x2000003eff427230 */ /* 0x000fe20000004100 */
[----:B------:R-:W-:Y:S01]  /*e900*/  F2FP.F16.E4M3.UNPACK_B R50, R25.H1 ;  /* 0x00000019ff32723e */ /* 0x000fe200030006ff */
[----:B------:R-:W-:Y:S01]  /*e910*/  HADD2.F32 R25, -RZ, R56.H0_H0 ;  /* 0x20000038ff197230 */ /* 0x000fe20000004100 */
[----:B------:R-:W-:Y:S01]  /*e920*/  LOP3.LUT R54, R55, 0xff000000, R44, 0xf8, !PT ;  /* 0xff00000037367812 */ /* 0x000fe200078ef82c */
[----:B------:R-:W-:Y:S01]  /*e930*/  HADD2.F32 R62, -RZ, R62.H1_H1 ;  /* 0x3000003eff3e7230 */ /* 0x000fe20000004100 */
[----:B------:R-:W-:Y:S01]  /*e940*/  LOP3.LUT R55, R65, 0xff000000, R48, 0xf8, !PT ;  /* 0xff00000041377812 */ /* 0x000fe200078ef830 */
[--C-:B------:R-:W-:Y:S01]  /*e950*/  HADD2.F32 R48, -RZ, R47.reuse.H0_H0 ;  /* 0x2000002fff307230 */ /* 0x100fe20000004100 */
[----:B------:R-:W-:Y:S01]  /*e960*/  F2FP.F16.E4M3.UNPACK_B R57, R33.H1 ;  /* 0x00000021ff39723e */ /* 0x000fe200030006ff */
[C---:B------:R-:W-:Y:S01]  /*e970*/  FMUL.FTZ R33, R25.reuse, R69 ;  /* 0x0000004519217220 */ /* 0x040fe20000410000 */
[-C--:B------:R-:W-:Y:S01]  /*e980*/  F2FP.F16.E4M3.UNPACK_B R49, R32.reuse ;  /* 0x00000020ff31723e */ /* 0x080fe200020006ff */
[----:B------:R-:W-:Y:S01]  /*e990*/  HADD2.F32 R56, -RZ, R56.H1_H1 ;  /* 0x30000038ff387230 */ /* 0x000fe20000004100 */
[----:B------:R-:W-:Y:S01]  /*e9a0*/  F2FP.F16.E4M3.UNPACK_B R58, R32.H1 ;  /* 0x00000020ff3a723e */ /* 0x000fe200030006ff */
[-C--:B------:R-:W-:Y:S01]  /*e9b0*/  FMUL.FTZ R32, R25, R66.reuse ;  /* 0x0000004219207220 */ /* 0x080fe20000410000 */
[C---:B------:R-:W-:Y:S01]  /*e9c0*/  FFMA.FTZ R25, R48.reuse, R66, -R33 ;  /* 0x0000004230197223 */ /* 0x040fe20000010821 */
[----:B------:R-:W-:Y:S01]  /*e9d0*/  F2FP.F16.E4M3.UNPACK_B R66, R67.H1 ;  /* 0x00000043ff42723e */ /* 0x000fe200030006ff */
[----:B------:R-:W-:Y:S01]  /*e9e0*/  HADD2.F32 R47, -RZ, R47.H1_H1 ;  /* 0x3000002fff2f7230 */ /* 0x000fe20000004100 */
[----:B------:R-:W-:Y:S01]  /*e9f0*/  F2FP.F16.E4M3.UNPACK_B R59, R59.H1 ;  /* 0x0000003bff3b723e */ /* 0x000fe200030006ff */
[----:B------:R-:W-:Y:S01]  /*ea00*/  FFMA.FTZ R33, R48, R69, R32 ;  /* 0x0000004530217223 */ /* 0x000fe20000010020 */
[----:B------:R-:W-:Y:S01]  /*ea10*/  HADD2.F32 R32, -RZ, R57.H0_H0 ;  /* 0x20000039ff207230 */ /* 0x000fe20000004100 */
[----:B------:R-:W-:Y:S01]  /*ea20*/  LOP3.LUT R44, R61, 0xff000000, R46, 0xf8, !PT ;  /* 0xff0000003d2c7812 */ /* 0x000fe200078ef82e */
[----:B------:R-:W-:Y:S01]  /*ea30*/  HADD2.F32 R69, -RZ, R66.H0_H0 ;  /* 0x20000042ff457230 */ /* 0x000fe20000004100 */
[-C--:B------:R-:W-:Y:S01]  /*ea40*/  F2FP.F16.E4M3.UNPACK_B R61, R27.reuse ;  /* 0x0000001bff3d723e */ /* 0x080fe200020006ff */
[----:B------:R-:W-:Y:S01]  /*ea50*/  HADD2.F32 R67, -RZ, R59.H0_H0 ;  /* 0x2000003bff437230 */ /* 0x000fe20000004100 */
[----:B------:R-:W-:Y:S01]  /*ea60*/  F2FP.F16.E4M3.UNPACK_B R64, R27.H1 ;  /* 0x0000001bff40723e */ /* 0x000fe200030006ff */
[----:B------:R-:W-:Y:S01]  /*ea70*/  HADD2.F32 R48, -RZ, R50.H0_H0 ;  /* 0x20000032ff307230 */ /* 0x000fe20000004100 */
[-C--:B------:R-:W-:Y:S01]  /*ea80*/  F2FP.F16.E4M3.UNPACK_B R63, R35.reuse ;  /* 0x00000023ff3f723e */ /* 0x080fe200020006ff */
[----:B------:R-:W-:Y:S01]  /*ea90*/  FMUL.FTZ R73, R56, R62 ;  /* 0x0000003e38497220 */ /* 0x000fe20000410000 */
[----:B------:R-:W-:Y:S01]  /*eaa0*/  F2FP.F16.E4M3.UNPACK_B R65, R35.H1 ;  /* 0x00000023ff41723e */ /* 0x000fe200030006ff */
[----:B------:R-:W-:Y:S01]  /*eab0*/  FMUL.FTZ R75, R32, R69 ;  /* 0x00000045204b7220 */ /* 0x000fe20000410000 */
[-C--:B------:R-:W-:Y:S01]  /*eac0*/  F2FP.F16.E4M3.UNPACK_B R27, R34.reuse ;  /* 0x00000022ff1b723e */ /* 0x080fe200020006ff */
[----:B------:R-:W-:Y:S01]  /*ead0*/  HADD2.F32 R57, -RZ, R57.H1_H1 ;  /* 0x30000039ff397230 */ /* 0x000fe20000004100 */
[----:B------:R-:W-:Y:S01]  /*eae0*/  F2FP.F16.E4M3.UNPACK_B R35, R34.H1 ;  /* 0x00000022ff23723e */ /* 0x000fe200030006ff */
[-C--:B------:R-:W-:Y:S01]  /*eaf0*/  FMUL.FTZ R34, R56, R68.reuse ;  /* 0x0000004438227220 */ /* 0x080fe20000410000 */
[-C--:B------:R-:W-:Y:S01]  /*eb00*/  FMUL.FTZ R56, R32, R67.reuse ;  /* 0x0000004320387220 */ /* 0x080fe20000410000 */
[----:B------:R-:W-:Y:S01]  /*eb10*/  LOP3.LUT R71, R71, 0xff000000, R51, 0xf8, !PT ;  /* 0xff00000047477812 */ /* 0x000fe200078ef833 */
[C---:B------:R-:W-:Y:S01]  /*eb20*/  FFMA.FTZ R32, R47.reuse, R68, R73 ;  /* 0x000000442f207223 */ /* 0x040fe20000010049 */
[----:B------:R-:W-:Y:S01]  /*eb30*/  FFMA.FTZ R34, R47, R62, -R34 ;  /* 0x0000003e2f227223 */ /* 0x000fe20000010822 */
[C---:B------:R-:W-:Y:S01]  /*eb40*/  FFMA.FTZ R47, R48.reuse, R67, -R75 ;  /* 0x00000043302f7223 */ /* 0x040fe2000001084b */
[----:B------:R-:W-:Y:S01]  /*eb50*/  FFMA.FTZ R48, R48, R69, R56 ;  /* 0x0000004530307223 */ /* 0x000fe20000010038 */
[----:B------:R-:W-:Y:S01]  /*eb60*/  HADD2.F32 R68, -RZ, R66.H1_H1 ;  /* 0x30000042ff447230 */ /* 0x000fe20000004100 */
[----:B------:R-:W-:Y:S01]  /*eb70*/  F2FP.F16.E4M3.UNPACK_B R69, R71 ;  /* 0x00000047ff45723e */ /* 0x000fe200020006ff */
[----:B------:R-:W-:Y:S01]  /*eb80*/  HADD2.F32 R59, -RZ, R59.H1_H1 ;  /* 0x3000003bff3b7230 */ /* 0x000fe20000004100 */
[----:B------:R-:W-:Y:S01]  /*eb90*/  F2FP.F16.E4M3.UNPACK_B R66, R60 ;  /* 0x0000003cff42723e */ /* 0x000fe200020006ff */
[----:B------:R-:W-:-:S02]  /*eba0*/  HADD2.F32 R56, -RZ, R63.H0_H0 ;  /* 0x2000003fff387230 */ /* 0x000fc40000004100 */
[C---:B------:R-:W-:Y:S01]  /*ebb0*/  FMUL.FTZ R75, R57.reuse, R68 ;  /* 0x00000044394b7220 */ /* 0x040fe20000410000 */
[----:B------:R-:W-:Y:S02]  /*ebc0*/  HADD2.F32 R73, -RZ, R69.H0_H0 ;  /* 0x20000045ff497230 */ /* 0x000fe40000004100 */
[----:B------:R-:W-:Y:S01]  /*ebd0*/  FMUL.FTZ R57, R57, R59 ;  /* 0x0000003b39397220 */ /* 0x000fe20000410000 */
[----:B------:R-:W-:Y:S01]  /*ebe0*/  HADD2.F32 R67, -RZ, R66.H0_H0 ;  /* 0x20000042ff437230 */ /* 0x000fe20000004100 */
[----:B------:R-:W-:Y:S01]  /*ebf0*/  F2FP.F16.E4M3.UNPACK_B R51, R24.H1 ;  /* 0x00000018ff33723e */ /* 0x000fe200030006ff */
        /* <DEDUP_REMOVED lines=8> */
[----:B------:R-:W-:Y:S01]  /*ec80*/  FFMA.FTZ R50, R62, R73, R70 ;  /* 0x000000493e327223 */ /* 0x000fe20000010046 */
[----:B------:R-:W-:Y:S01]  /*ec90*/  HADD2.F32 R67, -RZ, R66.H1_H1 ;  /* 0x30000042ff437230 */ /* 0x000fe20000004100 */
[----:B------:R-:W-:Y:S01]  /*eca0*/  F2FP.F16.E4M3.UNPACK_B R70, R71.H1 ;  /* 0x00000047ff46723e */ /* 0x000fe200030006ff */
[----:B------:R-:W-:Y:S01]  /*ecb0*/  HADD2.F32 R62, -RZ, R65.H0_H0 ;  /* 0x20000041ff3e7230 */ /* 0x000fe20000004100 */
[----:B------:R-:W-:Y:S01]  /*ecc0*/  F2FP.F16.E4M3.UNPACK_B R66, R60.H1 ;  /* 0x0000003cff42723e */ /* 0x000fe200030006ff */
[----:B------:R-:W-:Y:S01]  /*ecd0*/  HADD2.F32 R60, -RZ, R63.H1_H1 ;  /* 0x3000003fff3c7230 */ /* 0x000fe20000004100 */
[----:B------:R-:W-:Y:S01]  /*ece0*/  F2FP.F16.E4M3.UNPACK_B R46, R24 ;  /* 0x00000018ff2e723e */ /* 0x000fe200020006ff */
[----:B------:R-:W-:Y:S01]  /*ecf0*/  HADD2.F32 R71, -RZ, R70.H0_H0 ;  /* 0x20000046ff477230 */ /* 0x000fe20000004100 */
[----:B------:R-:W-:Y:S01]  /*ed00*/  F2FP.F16.E4M3.UNPACK_B R24, R26 ;  /* 0x0000001aff18723e */ /* 0x000fe200020006ff */
[----:B------:R-:W-:-:S02]  /*ed10*/  HADD2.F32 R68, -RZ, R66.H0_H0 ;  /* 0x20000042ff447230 */ /* 0x000fc40000004100 */
[----:B------:R-:W-:Y:S01]  /*ed20*/  FMUL.FTZ R72, R60, R69 ;  /* 0x000000453c487220 */ /* 0x000fe20000410000 */
[----:B------:R-:W-:Y:S02]  /*ed30*/  HADD2.F32 R63, -RZ, R64.H0_H0 ;  /* 0x20000040ff3f7230 */ /* 0x000fe40000004100 */
[C---:B------:R-:W-:Y:S01]  /*ed40*/  FMUL.FTZ R76, R62.reuse, R71 ;  /* 0x000000473e4c7220 */ /* 0x040fe20000410000 */
[----:B------:R-:W-:Y:S02]  /*ed50*/  HADD2.F32 R61, -RZ, R61.H1_H1 ;  /* 0x3000003dff3d7230 */ /* 0x000fe40000004100 */
[-C--:B------:R-:W-:Y:S01]  /*ed60*/  FMUL.FTZ R78, R62, R68.reuse ;  /* 0x000000443e4e7220 */ /* 0x080fe20000410000 */
[----:B------:R-:W-:Y:S01]  /*ed70*/  FMUL.FTZ R74, R60, R67 ;  /* 0x000000433c4a7220 */ /* 0x000fe20000410000 */
[C---:B------:R-:W-:Y:S01]  /*ed80*/  FFMA.FTZ R62, R63.reuse, R68, -R76 ;  /* 0x000000443f3e7223 */ /* 0x040fe2000001084c */
[----:B------:R-:W-:Y:S02]  /*ed90*/  HADD2.F32 R73, -RZ, R70.H1_H1 ;  /* 0x30000046ff497230 */ /* 0x000fe40000004100 */
[----:B------:R-:W-:Y:S01]  /*eda0*/  FFMA.FTZ R63, R63, R71, R78 ;  /* 0x000000473f3f7223 */ /* 0x000fe2000001004e */
[----:B------:R-:W-:Y:S01]  /*edb0*/  F2FP.F16.E4M3.UNPACK_B R71, R55.H1 ;  /* 0x00000037ff47723e */ /* 0x000fe200030006ff */
[C---:B------:R-:W-:Y:S01]  /*edc0*/  FFMA.FTZ R60, R61.reuse, R67, -R72 ;  /* 0x000000433d3c7223 */ /* 0x040fe20000010848 */
[----:B------:R-:W-:Y:S01]  /*edd0*/  FFMA.FTZ R61, R61, R69, R74 ;  /* 0x000000453d3d7223 */ /* 0x000fe2000001004a */
[----:B------:R-:W-:Y:S01]  /*ede0*/  HADD2.F32 R69, -RZ, R66.H1_H1 ;  /* 0x30000042ff457230 */ /* 0x000fe20000004100 */
[----:B------:R-:W-:Y:S01]  /*edf0*/  F2FP.F16.E4M3.UNPACK_B R68, R54.H1 ;  /* 0x00000036ff44723e */ /* 0x000fe200030006ff */
[----:B------:R-:W-:Y:S01]  /*ee00*/  HADD2.F32 R66, -RZ, R65.H1_H1 ;  /* 0x30000041ff427230 */ /* 0x000fe20000004100 */
[----:B------:R-:W-:Y:S01]  /*ee10*/  F2FP.F16.E4M3.UNPACK_B R26, R26.H1 ;  /* 0x0000001aff1a723e */ /* 0x000fe200030006ff */
[----:B------:R-:W-:Y:S01]  /*ee20*/  HADD2.F32 R72, -RZ, R71.H0_H0 ;  /* 0x20000047ff487230 */ /* 0x000fe20000004100 */
[----:B------:R-:W-:Y:S01]  /*ee30*/  F2FP.SATFINITE.E4M3.F32.PACK_AB_MERGE_C R47, R56, R47, RZ ;  /* 0x0000002f382f723e */ /* 0x000fe200048070ff */
[----:B------:R-:W-:-:S02]  /*ee40*/  HADD2.F32 R65, -RZ, R58.H0_H0 ;  /* 0x2000003aff417230 */ /* 0x000fc40000004100 */
[C---:B------:R-:W-:Y:S01]  /*ee50*/  FMUL.FTZ R77, R66.reuse, R73 ;  /* 0x00000049424d7220 */ /* 0x040fe20000410000 */
[----:B------:R-:W-:Y:S02]  /*ee60*/  HADD2.F32 R70, -RZ, R68.H0_H0 ;  /* 0x20000044ff467230 */ /* 0x000fe40000004100 */
[----:B------:R-:W-:Y:S01]  /*ee70*/  FMUL.FTZ R74, R66, R69 ;  /* 0x00000045424a7220 */ /* 0x000fe20000410000 */
[----:B------:R-:W-:Y:S02]  /*ee80*/  HADD2.F32 R67, -RZ, R51.H0_H0 ;  /* 0x20000033ff437230 */ /* 0x000fe40000004100 */
[C---:B------:R-:W-:Y:S01]  /*ee90*/  FMUL.FTZ R66, R65.reuse, R72 ;  /* 0x0000004841427220 */ /* 0x040fe20000410000 */
[----:B------:R-:W-:Y:S02]  /*eea0*/  HADD2.F32 R64, -RZ, R64.H1_H1 ;  /* 0x30000040ff407230 */ /* 0x000fe40000004100 */
[----:B------:R-:W-:Y:S01]  /*eeb0*/  FMUL.FTZ R75, R65, R70 ;  /* 0x00000046414b7220 */ /* 0x000fe20000410000 */
[----:B------:R-:W-:-:S02]  /*eec0*/  HADD2.F32 R58, -RZ, R58.H1_H1 ;  /* 0x3000003aff3a7230 */ /* 0x000fc40000004100 */
[C---:B------:R-:W-:Y:S01]  /*eed0*/  FFMA.FTZ R66, R67.reuse, R70, -R66 ;  /* 0x0000004643427223 */ /* 0x040fe20000010842 */
[----:B------:R-:W-:Y:S02]  /*eee0*/  HADD2.F32 R70, -RZ, R71.H1_H1 ;  /* 0x30000047ff467230 */ /* 0x000fe40000004100 */
[C---:B------:R-:W-:Y:S01]  /*eef0*/  FFMA.FTZ R65, R64.reuse, R69, -R77 ;  /* 0x0000004540417223 */ /* 0x040fe2000001084d */
[----:B------:R-:W-:Y:S01]  /*ef00*/  HADD2.F32 R68, -RZ, R68.H1_H1 ;  /* 0x30000044ff447230 */ /* 0x000fe20000004100 */
[----:B------:R-:W-:Y:S01]  /*ef10*/  F2FP.F16.E4M3.UNPACK_B R71, R55 ;  /* 0x00000037ff47723e */ /* 0x000fe200020006ff */
[----:B------:R-:W-:Y:S01]  /*ef20*/  HADD2.F32 R55, -RZ, R51.H1_H1 ;  /* 0x30000033ff377230 */ /* 0x000fe20000004100 */
[----:B------:R-:W-:Y:S01]  /*ef30*/  F2FP.F16.E4M3.UNPACK_B R69, R54 ;  /* 0x00000036ff45723e */ /* 0x000fe200020006ff */
[----:B------:R-:W-:Y:S01]  /*ef40*/  FFMA.FTZ R64, R64, R73, R74 ;  /* 0x0000004940407223 */ /* 0x000fe2000001004a */
[C---:B------:R-:W-:Y:S01]  /*ef50*/  FMUL.FTZ R54, R58.reuse, R70 ;  /* 0x000000463a367220 */ /* 0x040fe20000410000 */
[----:B------:R-:W-:Y:S01]  /*ef60*/  FMUL.FTZ R73, R58, R68 ;  /* 0x000000443a497220 */ /* 0x000fe20000410000 */
[----:B------:R-:W-:Y:S01]  /*ef70*/  FFMA.FTZ R67, R67, R72, R75 ;  /* 0x0000004843437223 */ /* 0x000fe2000001004b */
[----:B------:R-:W-:-:S02]  /*ef80*/  HADD2.F32 R72, -RZ, R71.H0_H0 ;  /* 0x20000047ff487230 */ /* 0x000fc40000004100 */
[C---:B------:R-:W-:Y:S01]  /*ef90*/  FFMA.FTZ R51, R55.reuse, R68, -R54 ;  /* 0x0000004437337223 */ /* 0x040fe20000010836 */
[----:B------:R-:W-:Y:S02]  /*efa0*/  HADD2.F32 R58, -RZ, R49.H0_H0 ;  /* 0x20000031ff3a7230 */ /* 0x000fe40000004100 */
[----:B------:R-:W-:Y:S01]  /*efb0*/  FFMA.FTZ R54, R55, R70, R73 ;  /* 0x0000004637367223 */ /* 0x000fe20000010049 */
[----:B------:R-:W-:Y:S01]  /*efc0*/  HADD2.F32 R70, -RZ, R69.H0_H0 ;  /* 0x20000045ff467230 */ /* 0x000fe20000004100 */
[----:B------:R-:W-:Y:S01]  /*efd0*/  F2FP.SATFINITE.E4M3.F32.PACK_AB_MERGE_C R48, R59, R48, RZ ;  /* 0x000000303b30723e */ /* 0x000fe200048070ff */
[----:B------:R-:W-:Y:S02]  /*efe0*/  HADD2.F32 R55, -RZ, R46.H0_H0 ;  /* 0x2000002eff377230 */ /* 0x000fe40000004100 */
[C---:B------:R-:W-:Y:S01]  /*eff0*/  FMUL.FTZ R74, R58.reuse, R72 ;  /* 0x000000483a4a7220 */ /* 0x040fe20000410000 */
[----:B------:R-:W-:Y:S02]  /*f000*/  HADD2.F32 R71, -RZ, R71.H1_H1 ;  /* 0x30000047ff477230 */ /* 0x000fe40000004100 */
[----:B------:R-:W-:Y:S01]  /*f010*/  FMUL.FTZ R58, R58, R70 ;  /* 0x000000463a3a7220 */ /* 0x000fe20000410000 */
[----:B------:R-:W-:-:S02]  /*f020*/  HADD2.F32 R68, -RZ, R49.H1_H1 ;  /* 0x30000031ff447230 */ /* 0x000fc40000004100 */
[C---:B------:R-:W-:Y:S01]  /*f030*/  FFMA.FTZ R49, R55.reuse, R70, -R74 ;  /* 0x0000004637317223 */ /* 0x040fe2000001084a */
[----:B------:R-:W-:Y:S01]  /*f040*/  HADD2.F32 R69, -RZ, R69.H1_H1 ;  /* 0x30000045ff457230 */ /* 0x000fe20000004100 */
[----:B------:R-:W-:Y:S01]  /*f050*/  F2FP.F16.E4M3.UNPACK_B R70, R45.H1 ;  /* 0x0000002dff46723e */ /* 0x000fe200030006ff */
[----:B------:R-:W-:Y:S02]  /*f060*/  HADD2.F32 R46, -RZ, R46.H1_H1 ;  /* 0x3000002eff2e7230 */ /* 0x000fe40000004100 */
[C---:B------:R-:W-:Y:S01]  /*f070*/  FMUL.FTZ R73, R68.reuse, R71 ;  /* 0x0000004744497220 */ /* 0x040fe20000410000 */
[----:B------:R-:W-:Y:S01]  /*f080*/  FFMA.FTZ R72, R55, R72, R58 ;  /* 0x0000004837487223 */ /* 0x000fe2000001003a */
[-C--:B------:R-:W-:Y:S01]  /*f090*/  F2FP.F16.E4M3.UNPACK_B R58, R44.reuse.H1 ;  /* 0x0000002cff3a723e */ /* 0x080fe200030006ff */
[-C--:B------:R-:W-:Y:S01]  /*f0a0*/  FMUL.FTZ R68, R68, R69.reuse ;  /* 0x0000004544447220 */ /* 0x080fe20000410000 */
[----:B------:R-:W-:Y:S01]  /*f0b0*/  FFMA.FTZ R74, R46, R69, -R73 ;  /* 0x000000452e4a7223 */ /* 0x000fe20000010849 */
[----:B------:R-:W-:Y:S01]  /*f0c0*/  HADD2.F32 R69, -RZ, R70.H0_H0 ;  /* 0x20000046ff457230 */ /* 0x000fe20000004100 */
[----:B------:R-:W-:Y:S01]  /*f0d0*/  F2FP.F16.E4M3.UNPACK_B R44, R44 ;  /* 0x0000002cff2c723e */ /* 0x000fe200020006ff */
[----:B------:R-:W-:-:S02]  /*f0e0*/  HADD2.F32 R55, -RZ, R35.H0_H0 ;  /* 0x20000023ff377230 */ /* 0x000fc40000004100 */
[----:B------:R-:W-:Y:S01]  /*f0f0*/  FFMA.FTZ R71, R46, R71, R68 ;  /* 0x000000472e477223 */ /* 0x000fe20000010044 */
[----:B------:R-:W-:Y:S01]  /*f100*/  HADD2.F32 R68, -RZ, R58.H0_H0 ;  /* 0x2000003aff447230 */ /* 0x000fe20000004100 */
[----:B------:R-:W-:Y:S01]  /*f110*/  F2FP.SATFINITE.E4M3.F32.PACK_AB_MERGE_C R54, R54, R67, RZ ;  /* 0x000000433636723e */ /* 0x000fe200048070ff */
        /* <DEDUP_REMOVED lines=9> */
[C---:B------:R-:W-:Y:S01]  /*f1b0*/  FMUL.FTZ R75, R35.reuse, R70 ;  /* 0x00000046234b7220 */ /* 0x040fe20000410000 */
[----:B------:R-:W-:Y:S01]  /*f1c0*/  F2FP.F16.E4M3.UNPACK_B R46, R45 ;  /* 0x0000002dff2e723e */ /* 0x000fe200020006ff */
[-C--:B------:R-:W-:Y:S01]  /*f1d0*/  FMUL.FTZ R35, R35, R58.reuse ;  /* 0x0000003a23237220 */ /* 0x080fe20000410000 */
[--C-:B------:R-:W-:Y:S02]  /*f1e0*/  HADD2.F32 R45, -RZ, R44.reuse.H0_H0 ;  /* 0x2000002cff2d7230 */ /* 0x100fe40000004100 */
[C---:B------:R-:W-:Y:S01]  /*f1f0*/  FFMA.FTZ R76, R26.reuse, R58, -R75 ;  /* 0x0000003a1a4c7223 */ /* 0x040fe2000001084b */
[----:B------:R-:W-:Y:S02]  /*f200*/  HADD2.F32 R44, -RZ, R44.H1_H1 ;  /* 0x3000002cff2c7230 */ /* 0x000fe40000004100 */
[----:B------:R-:W-:Y:S01]  /*f210*/  FFMA.FTZ R75, R26, R70, R35 ;  /* 0x000000461a4b7223 */ /* 0x000fe20000010023 */
[--C-:B------:R-:W-:Y:S01]  /*f220*/  HADD2.F32 R55, -RZ, R46.reuse.H0_H0 ;  /* 0x2000002eff377230 */ /* 0x100fe20000004100 */
[----:B------:R-:W-:Y:S01]  /*f230*/  F2FP.SATFINITE.E4M3.F32.PACK_AB_MERGE_C R25, R34, R25, R47 ;  /* 0x000000192219723e */ /* 0x000fe2000480702f */
[--C-:B------:R-:W-:Y:S01]  /*f240*/  HADD2.F32 R35, -RZ, R27.reuse.H0_H0 ;  /* 0x2000001bff237230 */ /* 0x100fe20000004100 */
[----:B------:R-:W-:Y:S01]  /*f250*/  F2FP.SATFINITE.E4M3.F32.PACK_AB_MERGE_C R73, R76, R73, RZ ;  /* 0x000000494c49723e */ /* 0x000fe200048070ff */
[----:B------:R-:W-:Y:S01]  /*f260*/  HADD2.F32 R46, -RZ, R46.H1_H1 ;  /* 0x3000002eff2e7230 */ /* 0x000fe20000004100 */
[----:B------:R-:W-:Y:S01]  /*f270*/  F2FP.SATFINITE.E4M3.F32.PACK_AB_MERGE_C R68, R75, R68, RZ ;  /* 0x000000444b44723e */ /* 0x000fe200048070ff */
[----:B------:R-:W-:-:S02]  /*f280*/  HADD2.F32 R27, -RZ, R27.H1_H1 ;  /* 0x3000001bff1b7230 */ /* 0x000fc40000004100 */
[C---:B------:R-:W-:Y:S01]  /*f290*/  FMUL.FTZ R69, R35.reuse, R55 ;  /* 0x0000003723457220 */ /* 0x040fe20000410000 */
[--C-:B------:R-:W-:Y:S02]  /*f2a0*/  HADD2.F32 R26, -RZ, R24.reuse.H0_H0 ;  /* 0x20000018ff1a7230 */ /* 0x100fe40000004100 */
[-C--:B------:R-:W-:Y:S01]  /*f2b0*/  FMUL.FTZ R58, R35, R45.reuse ;  /* 0x0000002d233a7220 */ /* 0x080fe20000410000 */
[----:B------:R-:W-:Y:S02]  /*f2c0*/  HADD2.F32 R24, -RZ, R24.H1_H1 ;  /* 0x30000018ff187230 */ /* 0x000fe40000004100 */
[C---:B------:R-:W-:Y:S01]  /*f2d0*/  FMUL.FTZ R35, R27.reuse, R46 ;  /* 0x0000002e1b237220 */ /* 0x040fe20000410000 */
        /* <DEDUP_REMOVED lines=8> */
[----:B------:R-:W-:Y:S02]  /*f360*/  F2FP.SATFINITE.E4M3.F32.PACK_AB_MERGE_C R27, R60, R57, R27 ;  /* 0x000000393c1b723e */ /* 0x000fe4000480701b */
[----:B------:R-:W-:Y:S02]  /*f370*/  F2FP.SATFINITE.E4M3.F32.PACK_AB_MERGE_C R33, R32, R33, R48 ;  /* 0x000000212021723e */ /* 0x000fe40004807030 */
[----:B------:R-:W-:Y:S02]  /*f380*/  F2FP.SATFINITE.E4M3.F32.PACK_AB_MERGE_C R24, R74, R49, R24 ;  /* 0x000000314a18723e */ /* 0x000fe40004807018 */
[----:B------:R-:W-:-:S02]  /*f390*/  F2FP.SATFINITE.E4M3.F32.PACK_AB_MERGE_C R26, R26, R69, R73 ;  /* 0x000000451a1a723e */ /* 0x000fc40004807049 */
[----:B------:R-:W-:Y:S02]  /*f3a0*/  F2FP.SATFINITE.E4M3.F32.PACK_AB_MERGE_C R35, R61, R50, R35 ;  /* 0x000000323d23723e */ /* 0x000fe40004807023 */
[----:B------:R-:W-:Y:S01]  /*f3b0*/  F2FP.SATFINITE.E4M3.F32.PACK_AB_MERGE_C R32, R71, R72, R54 ;  /* 0x000000484720723e */ /* 0x000fe20004807036 */
[----:B------:R1:W-:Y:S01]  /*f3c0*/  STS.128 [R213+0x18000], R24 ;  /* 0x01800018d5007388 */ /* 0x0003e20000000c00 */
[----:B------:R-:W-:-:S05]  /*f3d0*/  F2FP.SATFINITE.E4M3.F32.PACK_AB_MERGE_C R34, R45, R58, R68 ;  /* 0x0000003a2d22723e */ /* 0x000fca0004807044 */
[----:B------:R1:W-:Y:S02]  /*f3e0*/  STS.128 [R53+0x18000], R32 ;  /* 0x0180002035007388 */ /* 0x0003e40000000c00 */
.L_x_1905:
[----:B------:R-:W-:Y:S05]  /*f3f0*/  BSYNC B1 ;  /* 0x0000000000017941 */ /* 0x000fea0003800000 */
.L_x_1904:
[----:B------:R-:W-:Y:S04]  /*f400*/  BSSY B1, `(.L_x_1906) ;  /* 0x00000fa000017945 */ /* 0x000fe80003800000 */
[----:B------:R-:W-:Y:S05]  /*f410*/  @P2 BRA `(.L_x_1907) ;  /* 0x0000000c00e02947 */ /* 0x000fea0003800000 */
[----:B------:R-:W2:Y:S01]  /*f420*/  LDL R71, [R1+0x88] ;  /* 0x0000880001477983 */ /* 0x000ea20000100800 */
[----:B01---5:R-:W-:Y:S02]  /*f430*/  SHF.R.U32.HI R25, RZ, 0x8, R28 ;  /* 0x00000008ff197819 */ /* 0x023fe4000001161c */
[----:B------:R-:W-:Y:S02]  /*f440*/  LOP3.LUT R24, R28, 0xff, RZ, 0xc0, !PT ;  /* 0x000000ff1c187812 */ /* 0x000fe400078ec0ff */
[----:B------:R-:W-:Y:S02]  /*f450*/  SHF.R.U32.HI R33, RZ, 0x8, R30 ;  /* 0x00000008ff217819 */ /* 0x000fe4000001161e */
[----:B------:R-:W-:Y:S02]  /*f460*/  LOP3.LUT R25, R25, 0xff, RZ, 0xc0, !PT ;  /* 0x000000ff19197812 */ /* 0x000fe400078ec0ff */
[----:B------:R-:W-:Y:S02]  /*f470*/  LEA.HI R34, R3, R0, RZ, 0x1c ;  /* 0x0000000003227211 */ /* 0x000fe400078fe0ff */
[----:B------:R-:W-:-:S02]  /*f480*/  LOP3.LUT R32, R30, 0xff, RZ, 0xc0, !PT ;  /* 0x000000ff1e207812 */ /* 0x000fc400078ec0ff */
[----:B------:R-:W-:Y:S02]  /*f490*/  LOP3.LUT R33, R33, 0xff, RZ, 0xc0, !PT ;  /* 0x000000ff21217812 */ /* 0x000fe400078ec0ff */
[----:B------:R-:W-:Y:S01]  /*f4a0*/  PRMT R45, R25, 0x7604, R24 ;  /* 0x00007604192d7816 */ /* 0x000fe20000000018 */
[----:B------:R-:W-:Y:S01]  /*f4b0*/  IMAD.SHL.U32 R24, R34, 0x10, RZ ;  /* 0x0000001022187824 */ /* 0x000fe200078e00ff */
[----:B------:R-:W-:Y:S02]  /*f4c0*/  SHF.R.S32.HI R25, RZ, 0x1f, R34 ;  /* 0x0000001fff197819 */ /* 0x000fe40000011422 */
[----:B------:R-:W-:Y:S02]  /*f4d0*/  PRMT R49, R33, 0x7604, R32 ;  /* 0x0000760421317816 */ /* 0x000fe40000000020 */
[----:B------:R-:W-:Y:S02]  /*f4e0*/  LEA.HI R33, R25, R34, RZ, 0x3 ;  /* 0x0000002219217211 */ /* 0x000fe400078f18ff */
[----:B------:R-:W-:-:S02]  /*f4f0*/  SHF.R.U32.HI R27, RZ, 0x8, R29 ;  /* 0x00000008ff1b7819 */ /* 0x000fc4000001161d */
[----:B------:R-:W-:Y:S01]  /*f500*/  LOP3.LUT R24, R209, 0x70, R24, 0xf8, !PT ;  /* 0x00000070d1187812 */ /* 0x000fe200078ef818 */
[----:B------:R-:W-:Y:S01]  /*f510*/  IMAD.SHL.U32 R34, R33, 0x800, RZ ;  /* 0x0000080021227824 */ /* 0x000fe200078e00ff */
[----:B------:R-:W-:Y:S02]  /*f520*/  SHF.R.U32.HI R35, RZ, 0x3, R209 ;  /* 0x00000003ff237819 */ /* 0x000fe400000116d1 */
[----:B------:R-:W-:Y:S02]  /*f530*/  LOP3.LUT R26, R29, 0xff, RZ, 0xc0, !PT ;  /* 0x000000ff1d1a7812 */ /* 0x000fe400078ec0ff */
[----:B------:R-:W-:Y:S02]  /*f540*/  LOP3.LUT R27, R27, 0xff, RZ, 0xc0, !PT ;  /* 0x000000ff1b1b7812 */ /* 0x000fe400078ec0ff */
[----:B------:R-:W-:Y:S02]  /*f550*/  LOP3.LUT R33, R24, R35, RZ, 0x3c, !PT ;  /* 0x0000002318217212 */ /* 0x000fe400078e3cff */
[----:B------:R-:W-:-:S02]  /*f560*/  LOP3.LUT R34, R34, 0xffffc000, RZ, 0xc0, !PT ;  /* 0xffffc00022227812 */ /* 0x000fc400078ec0ff */
[----:B------:R-:W-:Y:S02]  /*f570*/  PRMT R46, R27, 0x7604, R26 ;  /* 0x000076041b2e7816 */ /* 0x000fe4000000001a */
[----:B------:R-:W-:Y:S02]  /*f580*/  SHF.R.U32.HI R26, RZ, 0x8, R31 ;  /* 0x00000008ff1a7819 */ /* 0x000fe4000001161f */
[----:B------:R-:W-:Y:S02]  /*f590*/  SHF.R.U32.HI R32, RZ, 0x8, R4 ;  /* 0x00000008ff207819 */ /* 0x000fe40000011604 */
[----:B------:R-:W-:Y:S02]  /*f5a0*/  IADD3 R33, R33, R34, R212 ;  /* 0x0000002221217210 */ /* 0x000fe40007ffe0d4 */
[----:B------:R-:W-:Y:S02]  /*f5b0*/  LOP3.LUT R25, R31, 0xff, RZ, 0xc0, !PT ;  /* 0x000000ff1f197812 */ /* 0x000fe400078ec0ff */
[----:B------:R-:W-:Y:S01]  /*f5c0*/  LOP3.LUT R27, R4, 0xff, RZ, 0xc0, !PT ;  /* 0x000000ff041b7812 */ /* 0x000fe200078ec0ff */
[----:B------:R-:W-:Y:S01]  /*f5d0*/  IMAD.IADD R44, R22, 0x1, R33 ;  /* 0x00000001162c7824 */ /* 0x000fe200078e0221 */
[----:B------:R-:W-:-:S02]  /*f5e0*/  LOP3.LUT R26, R26, 0xff, RZ, 0xc0, !PT ;  /* 0x000000ff1a1a7812 */ /* 0x000fc400078ec0ff */
[----:B------:R-:W-:Y:S02]  /*f5f0*/  LOP3.LUT R32, R32, 0xff, RZ, 0xc0, !PT ;  /* 0x000000ff20207812 */ /* 0x000fe400078ec0ff */
[----:B------:R-:W-:Y:S02]  /*f600*/  PRMT R48, R26, 0x7604, R25 ;  /* 0x000076041a307816 */ /* 0x000fe40000000019 */
[----:B------:R-:W-:Y:S02]  /*f610*/  PRMT R55, R32, 0x7604, R27 ;  /* 0x0000760420377816 */ /* 0x000fe4000000001b */
[----:B------:R-:W0:Y:S01]  /*f620*/  LDS.128 R32, [R44+0x18000] ;  /* 0x018000002c207984 */ /* 0x000e220000000c00 */
[----:B------:R-:W-:Y:S02]  /*f630*/  SHF.R.U32.HI R50, RZ, 0x8, R5 ;  /* 0x00000008ff327819 */ /* 0x000fe40000011605 */
[----:B------:R-:W-:Y:S02]  /*f640*/  LOP3.LUT R47, R5, 0xff, RZ, 0xc0, !PT ;  /* 0x000000ff052f7812 */ /* 0x000fe400078ec0ff */
[----:B------:R-:W-:-:S02]  /*f650*/  LOP3.LUT R50, R50, 0xff, RZ, 0xc0, !PT ;  /* 0x000000ff32327812 */ /* 0x000fc400078ec0ff */
[----:B------:R-:W-:Y:S02]  /*f660*/  SHF.R.U32.HI R53, RZ, 0x8, R6 ;  /* 0x00000008ff357819 */ /* 0x000fe40000011606 */
[----:B------:R-:W-:Y:S02]  /*f670*/  SHF.R.U32.HI R57, RZ, 0x8, R7 ;  /* 0x00000008ff397819 */ /* 0x000fe40000011607 */
[----:B------:R-:W-:Y:S02]  /*f680*/  PRMT R50, R50, 0x7604, R47 ;  /* 0x0000760432327816 */ /* 0x000fe4000000002f */
[----:B------:R-:W-:Y:S02]  /*f690*/  LOP3.LUT R51, R6, 0xff, RZ, 0xc0, !PT ;  /* 0x000000ff06337812 */ /* 0x000fe400078ec0ff */
[----:B------:R-:W-:Y:S02]  /*f6a0*/  LOP3.LUT R54, R53, 0xff, RZ, 0xc0, !PT ;  /* 0x000000ff35367812 */ /* 0x000fe400078ec0ff */
[----:B------:R-:W-:-:S02]  /*f6b0*/  SHF.R.U32.HI R47, RZ, 0x10, R29 ;  /* 0x00000010ff2f7819 */ /* 0x000fc4000001161d */
[----:B------:R-:W-:Y:S02]  /*f6c0*/  LOP3.LUT R53, R57, 0xff, RZ, 0xc0, !PT ;  /* 0x000000ff39357812 */ /* 0x000fe400078ec0ff */
[----:B------:R-:W-:Y:S01]  /*f6d0*/  SHF.R.U32.HI R57, RZ, 0x10, R5 ;  /* 0x00000010ff397819 */ /* 0x000fe20000011605 */
[----:B------:R-:W-:Y:S01]  /*f6e0*/  IMAD.U32 R47, R47, 0x10000, RZ ;  /* 0x000100002f2f7824 */ /* 0x000fe200078e00ff */
[----:B------:R-:W-:Y:S02]  /*f6f0*/  PRMT R59, R54, 0x7604, R51 ;  /* 0x00007604363b7816 */ /* 0x000fe40000000033 */
[----:B------:R-:W-:Y:S01]  /*f700*/  SHF.R.U32.HI R51, RZ, 0x10, R31 ;  /* 0x00000010ff337819 */ /* 0x000fe2000001161f */
[----:B------:R-:W-:Y:S01]  /*f710*/  IMAD.U32 R57, R57, 0x10000, RZ ;  /* 0x0001000039397824 */ /* 0x000fe200078e00ff */
[----:B------:R-:W-:Y:S02]  /*f720*/  LOP3.LUT R56, R7, 0xff, RZ, 0xc0, !PT ;  /* 0x000000ff07387812 */ /* 0x000fe400078ec0ff */
[----:B------:R-:W-:-:S02]  /*f730*/  SHF.R.U32.HI R61, RZ, 0x10, R7 ;  /* 0x00000010ff3d7819 */ /* 0x000fc40000011607 */
[----:B------:R-:W-:Y:S02]  /*f740*/  SHF.L.U32 R51, R51, 0x10, RZ ;  /* 0x0000001033337819 */ /* 0x000fe400000006ff */
[----:B------:R-:W-:Y:S01]  /*f750*/  LOP3.LUT R47, R46, 0xff0000, R47, 0xf8, !PT ;  /* 0x00ff00002e2f7812 */ /* 0x000fe200078ef82f */
[----:B------:R-:W-:Y:S01]  /*f760*/  IMAD.U32 R61, R61, 0x10000, RZ ;  /* 0x000100003d3d7824 */ /* 0x000fe200078e00ff */
[----:B------:R-:W-:Y:S02]  /*f770*/  PRMT R56, R53, 0x7604, R56 ;  /* 0x0000760435387816 */ /* 0x000fe40000000038 */
        /* <DEDUP_REMOVED lines=9> */
[----:B------:R-:W-:Y:S02]  /*f810*/  LOP3.LUT R29, R55, 0xff0000, R4, 0xf8, !PT ;  /* 0x00ff0000371d7812 */ /* 0x000fe400078ef804 */
[----:B------:R-:W-:Y:S02]  /*f820*/  LOP3.LUT R28, R49, 0xff000000, R30, 0xf8, !PT ;  /* 0xff000000311c7812 */ /* 0x000fe400078ef81e */
[----:B------:R-:W-:Y:S02]  /*f830*/  F2FP.F16.E4M3.UNPACK_B R60, R59 ;  /* 0x0000003bff3c723e */ /* 0x000fe400020006ff */
[----:B0-----:R-:W-:Y:S02]  /*f840*/  F2FP.F16.E4M3.UNPACK_B R48, R33 ;  /* 0x00000021ff30723e */ /* 0x001fe400020006ff */
[----:B------:R-:W-:Y:S02]  /*f850*/  LOP3.LUT R58, R53, 0xff000000, R31, 0xf8, !PT ;  /* 0xff000000353a7812 */ /* 0x000fe400078ef81f */
[----:B------:R-:W-:-:S02]  /*f860*/  LOP3.LUT R29, R29, 0xff000000, R4, 0xf8, !PT ;  /* 0xff0000001d1d7812 */ /* 0x000fc400078ef804 */
[----:B------:R-:W-:Y:S01]  /*f870*/  LOP3.LUT R4, R47, 0xff000000, R6, 0xf8, !PT ;  /* 0xff0000002f047812 */ /* 0x000fe200078ef806 */
[----:B------:R-:W-:Y:S01]  /*f880*/  HADD2.F32 R6, -RZ, R48.H0_H0 ;  /* 0x20000030ff067230 */ /* 0x000fe20000004100 */
[----:B------:R-:W-:Y:S01]  /*f890*/  LOP3.LUT R62, R61, 0xff000000, R7, 0xf8, !PT ;  /* 0xff0000003d3e7812 */ /* 0x000fe200078ef807 */
[----:B------:R-:W-:Y:S01]  /*f8a0*/  HADD2.F32 R61, -RZ, R60.H0_H0 ;  /* 0x2000003cff3d7230 */ /* 0x000fe20000004100 */
[-C--:B------:R-:W-:Y:S01]  /*f8b0*/  F2FP.F16.E4M3.UNPACK_B R30, R32.reuse ;  /* 0x00000020ff1e723e */ /* 0x080fe200020006ff */
[----:B------:R-:W-:Y:S01]  /*f8c0*/  HADD2.F32 R48, -RZ, R48.H1_H1 ;  /* 0x30000030ff307230 */ /* 0x000fe20000004100 */
[----:B------:R-:W-:Y:S02]  /*f8d0*/  F2FP.F16.E4M3.UNPACK_B R53, R32.H1 ;  /* 0x00000020ff35723e */ /* 0x000fe400030006ff */
[----:B------:R-:W-:Y:S01]  /*f8e0*/  F2FP.F16.E4M3.UNPACK_B R50, R33.H1 ;  /* 0x00000021ff32723e */ /* 0x000fe200030006ff */
[----:B------:R-:W-:Y:S01]  /*f8f0*/  FMUL.FTZ R32, R6, R61 ;  /* 0x0000003d06207220 */ /* 0x000fe20000410000 */
[----:B------:R-:W-:-:S02]  /*f900*/  F2FP.F16.E4M3.UNPACK_B R59, R59.H1 ;  /* 0x0000003bff3b723e */ /* 0x000fc400030006ff */
[-C--:B------:R-:W-:Y:S02]  /*f910*/  F2FP.F16.E4M3.UNPACK_B R55, R35.reuse ;  /* 0x00000023ff37723e */ /* 0x080fe400020006ff */
[----:B------:R-:W-:Y:S02]  /*f920*/  F2FP.F16.E4M3.UNPACK_B R57, R35.H1 ;  /* 0x00000023ff39723e */ /* 0x000fe400030006ff */
[-C--:B------:R-:W-:Y:S02]  /*f930*/  F2FP.F16.E4M3.UNPACK_B R7, R34.reuse ;  /* 0x00000022ff07723e */ /* 0x080fe400020006ff */
[----:B------:R-:W-:Y:S01]  /*f940*/  F2FP.F16.E4M3.UNPACK_B R34, R34.H1 ;  /* 0x00000022ff22723e */ /* 0x000fe200030006ff */
[----:B--2---:R-:W0:Y:S02]  /*f950*/  LDS.128 R24, [R71+0x18000] ;  /* 0x0180000047187984 */ /* 0x004e240000000c00 */
[-C--:B0-----:R-:W-:Y:S02]  /*f960*/  F2FP.F16.E4M3.UNPACK_B R49, R27.reuse ;  /* 0x0000001bff31723e */ /* 0x081fe400020006ff */
[----:B------:R-:W-:-:S02]  /*f970*/  F2FP.F16.E4M3.UNPACK_B R56, R27.H1 ;  /* 0x0000001bff38723e */ /* 0x000fc400030006ff */
[-C--:B------:R-:W-:Y:S02]  /*f980*/  F2FP.F16.E4M3.UNPACK_B R27, R24.reuse ;  /* 0x00000018ff1b723e */ /* 0x080fe400020006ff */
[----:B------:R-:W-:Y:S02]  /*f990*/  F2FP.F16.E4M3.UNPACK_B R46, R24.H1 ;  /* 0x00000018ff2e723e */ /* 0x000fe400030006ff */
[----:B------:R-:W-:Y:S02]  /*f9a0*/  F2FP.F16.E4M3.UNPACK_B R24, R51 ;  /* 0x00000033ff18723e */ /* 0x000fe400020006ff */
[-C--:B------:R-:W-:Y:S02]  /*f9b0*/  F2FP.F16.E4M3.UNPACK_B R31, R25.reuse ;  /* 0x00000019ff1f723e */ /* 0x080fe400020006ff */
[----:B------:R-:W-:Y:S01]  /*f9c0*/  F2FP.F16.E4M3.UNPACK_B R47, R25.H1 ;  /* 0x00000019ff2f723e */ /* 0x000fe200030006ff */
[--C-:B------:R-:W-:Y:S01]  /*f9d0*/  HADD2.F32 R54, -RZ, R24.reuse.H0_H0 ;  /* 0x20000018ff367230 */ /* 0x100fe20000004100 */
[----:B------:R-:W-:Y:S01]  /*f9e0*/  F2FP.F16.E4M3.UNPACK_B R51, R51.H1 ;  /* 0x00000033ff33723e */ /* 0x000fe200030006ff */
[----:B------:R-:W-:Y:S01]  /*f9f0*/  HADD2.F32 R25, -RZ, R31.H0_H0 ;  /* 0x2000001fff197230 */ /* 0x000fe20000004100 */
[----:B------:R-:W-:Y:S01]  /*fa00*/  F2FP.F16.E4M3.UNPACK_B R5, R26 ;  /* 0x0000001aff05723e */ /* 0x000fe200020006ff */
[----:B------:R-:W-:-:S02]  /*fa10*/  HADD2.F32 R35, -RZ, R24.H1_H1 ;  /* 0x30000018ff237230 */ /* 0x000fc40000004100 */
[-C--:B------:R-:W-:Y:S01]  /*fa20*/  FMUL.FTZ R64, R6, R54.reuse ;  /* 0x0000003606407220 */ /* 0x080fe20000410000 */
[----:B------:R-:W-:Y:S02]  /*fa30*/  HADD2.F32 R24, -RZ, R31.H1_H1 ;  /* 0x3000001fff187230 */ /* 0x000fe40000004100 */
[C---:B------:R-:W-:Y:S01]  /*fa40*/  FFMA.FTZ R6, R25.reuse, R54, -R32 ;  /* 0x0000003619067223 */ /* 0x040fe20000010820 */
[----:B------:R-:W-:Y:S02]  /*fa50*/  HADD2.F32 R54, -RZ, R59.H0_H0 ;  /* 0x2000003bff367230 */ /* 0x000fe40000004100 */
[----:B------:R-:W-:Y:S01]  /*fa60*/  FFMA.FTZ R25, R25, R61, R64 ;  /* 0x0000003d19197223 */ /* 0x000fe20000010040 */
[----:B------:R-:W-:Y:S01]  /*fa70*/  HADD2.F32 R31, -RZ, R50.H0_H0 ;  /* 0x20000032ff1f7230 */ /* 0x000fe20000004100 */
[----:B------:R-:W-:Y:S01]  /*fa80*/  F2FP.F16.E4M3.UNPACK_B R26, R26.H1 ;  /* 0x0000001aff1a723e */ /* 0x000fe200030006ff */
[----:B------:R-:W-:Y:S02]  /*fa90*/  HADD2.F32 R32, -RZ, R51.H0_H0 ;  /* 0x20000033ff207230 */ /* 0x000fe40000004100 */
[----:B------:R-:W-:-:S02]  /*faa0*/  HADD2.F32 R61, -RZ, R60.H1_H1 ;  /* 0x3000003cff3d7230 */ /* 0x000fc40000004100 */
[C---:B------:R-:W-:Y:S01]  /*fab0*/  FMUL.FTZ R60, R31.reuse, R54 ;  /* 0x000000361f3c7220 */ /* 0x040fe20000410000 */
[----:B------:R-:W-:Y:S02]  /*fac0*/  HADD2.F32 R33, -RZ, R47.H0_H0 ;  /* 0x2000002fff217230 */ /* 0x000fe40000004100 */
[-C--:B------:R-:W-:Y:S01]  /*fad0*/  FMUL.FTZ R65, R31, R32.reuse ;  /* 0x000000201f417220 */ /* 0x080fe20000410000 */
[----:B------:R-:W-:Y:S02]  /*fae0*/  HADD2.F32 R59, -RZ, R59.H1_H1 ;  /* 0x3000003bff3b7230 */ /* 0x000fe40000004100 */
[C---:B------:R-:W-:Y:S01]  /*faf0*/  FMUL.FTZ R63, R48.reuse, R61 ;  /* 0x0000003d303f7220 */ /* 0x040fe20000410000 */
[-C--:B------:R-:W-:Y:S01]  /*fb00*/  FMUL.FTZ R48, R48, R35.reuse ;  /* 0x0000002330307220 */ /* 0x080fe20000410000 */
[C---:B------:R-:W-:Y:S01]  /*fb10*/  FFMA.FTZ R32, R33.reuse, R32, -R60 ;  /* 0x0000002021207223 */ /* 0x040fe2000001083c */
[----:B------:R-:W-:Y:S01]  /*fb20*/  FFMA.FTZ R33, R33, R54, R65 ;  /* 0x0000003621217223 */ /* 0x000fe20000010041 */
[C---:B------:R-:W-:Y:S01]  /*fb30*/  FFMA.FTZ R31, R24.reuse, R35, -R63 ;  /* 0x00000023181f7223 */ /* 0x040fe2000001083f */
[----:B------:R-:W-:Y:S01]  /*fb40*/  F2FP.F16.E4M3.UNPACK_B R54, R58 ;  /* 0x0000003aff36723e */ /* 0x000fe200020006ff */
[----:B------:R-:W-:Y:S01]  /*fb50*/  FFMA.FTZ R24, R24, R61, R48 ;  /* 0x0000003d18187223 */ /* 0x000fe20000010030 */
[----:B------:R-:W-:Y:S01]  /*fb60*/  F2FP.F16.E4M3.UNPACK_B R61, R62 ;  /* 0x0000003eff3d723e */ /* 0x000fe200020006ff */
[----:B------:R-:W-:Y:S01]  /*fb70*/  HADD2.F32 R50, -RZ, R50.H1_H1 ;  /* 0x30000032ff327230 */ /* 0x000fe20000004100 */
[----:B------:R-:W-:Y:S01]  /*fb80*/  F2FP.F16.E4M3.UNPACK_B R58, R58.H1 ;  /* 0x0000003aff3a723e */ /* 0x000fe200030006ff */
[----:B------:R-:W-:-:S02]  /*fb90*/  HADD2.F32 R48, -RZ, R51.H1_H1 ;  /* 0x30000033ff307230 */ /* 0x000fc40000004100 */
[----:B------:R-:W-:Y:S02]  /*fba0*/  HADD2.F32 R35, -RZ, R55.H0_H0 ;  /* 0x20000037ff237230 */ /* 0x000fe40000004100 */
[C---:B------:R-:W-:Y:S01]  /*fbb0*/  FMUL.FTZ R66, R50.reuse, R59 ;  /* 0x0000003b32427220 */ /* 0x040fe20000410000 */
[----:B------:R-:W-:Y:S02]  /*fbc0*/  HADD2.F32 R60, -RZ, R54.H0_H0 ;  /* 0x20000036ff3c7230 */ /* 0x000fe40000004100 */
[----:B------:R-:W-:Y:S01]  /*fbd0*/  FMUL.FTZ R50, R50, R48 ;  /* 0x0000003032327220 */ /* 0x000fe20000410000 */
[----:B------:R-:W-:Y:S02]  /*fbe0*/  HADD2.F32 R64, -RZ, R61.H0_H0 ;  /* 0x2000003dff407230 */ /* 0x000fe40000004100 */
[----:B------:R-:W-:Y:S02]  /*fbf0*/  HADD2.F32 R47, -RZ, R47.H1_H1 ;  /* 0x3000002fff2f7230 */ /* 0x000fe40000004100 */
[----:B------:R-:W-:Y:S01]  /*fc00*/  FMUL.FTZ R63, R35, R60 ;  /* 0x0000003c233f7220 */ /* 0x000fe20000410000 */
[----:B------:R-:W-:-:S02]  /*fc10*/  HADD2.F32 R51, -RZ, R49.H0_H0 ;  /* 0x20000031ff337230 */ /* 0x000fc40000004100 */
[----:B------:R-:W-:Y:S01]  /*fc20*/  FMUL.FTZ R68, R35, R64 ;  /* 0x0000004023447220 */ /* 0x000fe20000410000 */
[----:B------:R-:W-:Y:S02]  /*fc30*/  HADD2.F32 R61, -RZ, R61.H1_H1 ;  /* 0x3000003dff3d7230 */ /* 0x000fe40000004100 */
[C---:B------:R-:W-:Y:S01]  /*fc40*/  FFMA.FTZ R35, R47.reuse, R48, -R66 ;  /* 0x000000302f237223 */ /* 0x040fe20000010842 */
[----:B------:R-:W-:Y:S01]  /*fc50*/  FFMA.FTZ R50, R47, R59, R50 ;  /* 0x0000003b2f327223 */ /* 0x000fe20000010032 */
[C---:B------:R-:W-:Y:S01]  /*fc60*/  FFMA.FTZ R47, R51.reuse, R64, R63 ;  /* 0x00000040332f7223 */ /* 0x040fe2000001003f */
[----:B------:R-:W-:Y:S01]  /*fc70*/  F2FP.F16.E4M3.UNPACK_B R64, R62.H1 ;  /* 0x0000003eff40723e */ /* 0x000fe200030006ff */
[----:B------:R-:W-:Y:S02]  /*fc80*/  HADD2.F32 R59, -RZ, R54.H1_H1 ;  /* 0x30000036ff3b7230 */ /* 0x000fe40000004100 */
[----:B------:R-:W-:Y:S01]  /*fc90*/  FFMA.FTZ R48, R51, R60, -R68 ;  /* 0x0000003c33307223 */ /* 0x000fe20000010844 */
[----:B------:R-:W-:Y:S01]  /*fca0*/  HADD2.F32 R54, -RZ, R49.H1_H1 ;  /* 0x30000031ff367230 */ /* 0x000fe20000004100 */
[----:B------:R-:W-:Y:S01]  /*fcb0*/  F2FP.SATFINITE.E4M3.F32.PACK_AB_MERGE_C R33, R50, R33, RZ ;  /* 0x000000213221723e */ /* 0x000fe200048070ff */
[----:B------:R-:W-:-:S02]  /*fcc0*/  HADD2.F32 R49, -RZ, R55.H1_H1 ;  /* 0x30000037ff317230 */ /* 0x000fc40000004100 */
[----:B------:R-:W-:Y:S01]  /*fcd0*/  HADD2.F32 R62, -RZ, R64.H0_H0 ;  /* 0x20000040ff3e7230 */ /* 0x000fe20000004100 */
[----:B------:R-:W-:Y:S01]  /*fce0*/  F2FP.SATFINITE.E4M3.F32.PACK_AB_MERGE_C R25, R24, R25, R33 ;  /* 0x000000191819723e */ /* 0x000fe20004807021 */
[----:B------:R-:W-:Y:S02]  /*fcf0*/  HADD2.F32 R51, -RZ, R57.H0_H0 ;  /* 0x20000039ff337230 */ /* 0x000fe40000004100 */
[C---:B------:R-:W-:Y:S01]  /*fd00*/  FMUL.FTZ R63, R49.reuse, R61 ;  /* 0x0000003d313f7220 */ /* 0x040fe20000410000 */
[----:B------:R-:W-:Y:S02]  /*fd10*/  HADD2.F32 R60, -RZ, R58.H0_H0 ;  /* 0x2000003aff3c7230 */ /* 0x000fe40000004100 */
[-C--:B------:R-:W-:Y:S01]  /*fd20*/  FMUL.FTZ R66, R49, R59.reuse ;  /* 0x0000003b31427220 */ /* 0x080fe20000410000 */
[----:B------:R-:W-:Y:S02]  /*fd30*/  HADD2.F32 R55, -RZ, R56.H0_H0 ;  /* 0x20000038ff377230 */ /* 0x000fe40000004100 */
[C---:B------:R-:W-:Y:S01]  /*fd40*/  FMUL.FTZ R68, R51.reuse, R62 ;  /* 0x0000003e33447220 */ /* 0x040fe20000410000 */
[----:B------:R-:W-:Y:S01]  /*fd50*/  FFMA.FTZ R49, R54, R59, -R63 ;  /* 0x0000003b36317223 */ /* 0x000fe2000001083f */
[-C--:B------:R-:W-:Y:S01]  /*fd60*/  FMUL.FTZ R65, R51, R60.reuse ;  /* 0x0000003c33417220 */ /* 0x080fe20000410000 */
[----:B------:R-:W-:Y:S01]  /*fd70*/  F2FP.F16.E4M3.UNPACK_B R63, R29.H1 ;  /* 0x0000001dff3f723e */ /* 0x000fe200030006ff */
[C---:B------:R-:W-:Y:S01]  /*fd80*/  FFMA.FTZ R51, R55.reuse, R60, -R68 ;  /* 0x0000003c37337223 */ /* 0x040fe20000010844 */
[----:B------:R-:W-:Y:S01]  /*fd90*/  F2FP.F16.E4M3.UNPACK_B R60, R45.H1 ;  /* 0x0000002dff3c723e */ /* 0x000fe200030006ff */
[----:B------:R-:W-:Y:S01]  /*fda0*/  FFMA.FTZ R55, R55, R62, R65 ;  /* 0x0000003e37377223 */ /* 0x000fe20000010041 */
[----:B------:R-:W-:-:S02]  /*fdb0*/  HADD2.F32 R62, -RZ, R58.H1_H1 ;  /* 0x3000003aff3e7230 */ /* 0x000fc40000004100 */
[----:B------:R-:W-:Y:S01]  /*fdc0*/  FFMA.FTZ R54, R54, R61, R66 ;  /* 0x0000003d36367223 */ /* 0x000fe20000010042 */
[----:B------:R-:W-:Y:S02]  /*fdd0*/  HADD2.F32 R65, -RZ, R64.H1_H1 ;  /* 0x30000040ff417230 */ /* 0x000fe40000004100 */
[----:B------:R-:W-:Y:S02]  /*fde0*/  HADD2.F32 R58, -RZ, R56.H1_H1 ;  /* 0x30000038ff3a7230 */ /* 0x000fe40000004100 */
[----:B------:R-:W-:Y:S02]  /*fdf0*/  HADD2.F32 R64, -RZ, R63.H0_H0 ;  /* 0x2000003fff407230 */ /* 0x000fe40000004100 */
[----:B------:R-:W-:Y:S02]  /*fe00*/  HADD2.F32 R56, -RZ, R53.H0_H0 ;  /* 0x20000035ff387230 */ /* 0x000fe40000004100 */
[----:B------:R-:W-:Y:S02]  /*fe10*/  HADD2.F32 R57, -RZ, R57.H1_H1 ;  /* 0x30000039ff397230 */ /* 0x000fe40000004100 */
[----:B------:R-:W-:-:S02]  /*fe20*/  HADD2.F32 R61, -RZ, R60.H0_H0 ;  /* 0x2000003cff3d7230 */ /* 0x000fc40000004100 */
[C---:B------:R-:W-:Y:S01]  /*fe30*/  FMUL.FTZ R66, R56.reuse, R64 ;  /* 0x0000004038427220 */ /* 0x040fe20000410000 */
[----:B------:R-:W-:Y:S02]  /*fe40*/  HADD2.F32 R59, -RZ, R46.H0_H0 ;  /* 0x2000002eff3b7230 */ /* 0x000fe40000004100 */
[C---:B------:R-:W-:Y:S01]  /*fe50*/  FMUL.FTZ R69, R57.reuse, R65 ;  /* 0x0000004139457220 */ /* 0x040fe20000410000 */
[-C--:B------:R-:W-:Y:S01]  /*fe60*/  FMUL.FTZ R68, R57, R62.reuse ;  /* 0x0000003e39447220 */ /* 0x080fe20000410000 */
[-C--:B------:R-:W-:Y:S01]  /*fe70*/  FMUL.FTZ R67, R56, R61.reuse ;  /* 0x0000003d38437220 */ /* 0x080fe20000410000 */
[----:B------:R-:W-:Y:S02]  /*fe80*/  HADD2.F32 R63, -RZ, R63.H1_H1 ;  /* 0x3000003fff3f7230 */ /* 0x000fe40000004100 */
[----:B------:R-:W-:Y:S01]  /*fe90*/  FFMA.FTZ R57, R59, R61, -R66 ;  /* 0x0000003d3b397223 */ /* 0x000fe20000010842 */
[----:B------:R-:W-:Y:S01]  /*fea0*/  FFMA.FTZ R56, R58, R62, -R69 ;  /* 0x0000003e3a387223 */ /* 0x000fe20000010845 */
[----:B------:R-:W-:Y:S01]  /*feb0*/  HADD2.F32 R53, -RZ, R53.H1_H1 ;  /* 0x30000035ff357230 */ /* 0x000fe20000004100 */
[----:B------:R-:W-:Y:S01]  /*fec0*/  F2FP.F16.E4M3.UNPACK_B R62, R29 ;  /* 0x0000001dff3e723e */ /* 0x000fe200020006ff */
[----:B------:R-:W-:-:S02]  /*fed0*/  HADD2.F32 R61, -RZ, R60.H1_H1 ;  /* 0x3000003cff3d7230 */ /* 0x000fc40000004100 */
[----:B------:R-:W-:Y:S01]  /*fee0*/  FFMA.FTZ R59, R59, R64, R67 ;  /* 0x000000403b3b7223 */ /* 0x000fe20000010043 */
[----:B------:R-:W-:Y:S01]  /*fef0*/  HADD2.F32 R46, -RZ, R46.H1_H1 ;  /* 0x3000002eff2e7230 */ /* 0x000fe20000004100 */
[----:B------:R-:W-:Y:S01]  /*ff00*/  F2FP.F16.E4M3.UNPACK_B R60, R45 ;  /* 0x0000002dff3c723e */ /* 0x000fe200020006ff */
[C---:B------:R-:W-:Y:S01]  /*ff10*/  FMUL.FTZ R29, R53.reuse, R63 ;  /* 0x0000003f351d7220 */ /* 0x040fe20000410000 */
[----:B------:R-:W-:Y:S01]  /*ff20*/  FMUL.FTZ R66, R53, R61 ;  /* 0x0000003d35427220 */ /* 0x000fe20000410000 */
[----:B------:R-:W-:Y:S02]  /*ff30*/  HADD2.F32 R64, -RZ, R62.H0_H0 ;  /* 0x2000003eff407230 */ /* 0x000fe40000004100 */
[----:B------:R-:W-:Y:S01]  /*ff40*/  FFMA.FTZ R58, R58, R65, R68 ;  /* 0x000000413a3a7223 */ /* 0x000fe20000010044 */
[----:B------:R-:W-:Y:S02]  /*ff50*/  HADD2.F32 R45, -RZ, R30.H0_H0 ;  /* 0x2000001eff2d7230 */ /* 0x000fe40000004100 */
[C---:B------:R-:W-:Y:S01]  /*ff60*/  FFMA.FTZ R72, R46.reuse, R61, -R29 ;  /* 0x0000003d2e487223 */ /* 0x040fe2000001081d */
[----:B------:R-:W-:Y:S01]  /*ff70*/  FFMA.FTZ R74, R46, R63, R66 ;  /* 0x0000003f2e4a7223 */ /* 0x000fe20000010042 */
[----:B------:R-:W-:-:S02]  /*ff80*/  HADD2.F32 R46, -RZ, R60.H0_H0 ;  /* 0x2000003cff2e7230 */ /* 0x000fc40000004100 */
[--C-:B------:R-:W-:Y:S02]  /*ff90*/  HADD2.F32 R29, -RZ, R27.reuse.H0_H0 ;  /* 0x2000001bff1d7230 */ /* 0x100fe40000004100 */
[C---:B------:R-:W-:Y:S01]  /*ffa0*/  FMUL.FTZ R66, R45.reuse, R64 ;  /* 0x000000402d427220 */ /* 0x040fe20000410000 */
[----:B------:R-:W-:Y:S02]  /*ffb0*/  HADD2.F32 R62, -RZ, R62.H1_H1 ;  /* 0x3000003eff3e7230 */ /* 0x000fe40000004100 */
[-C--:B------:R-:W-:Y:S01]  /*ffc0*/  FMUL.FTZ R68, R45, R46.reuse ;  /* 0x0000002e2d447220 */ /* 0x080fe20000410000 */
[----:B------:R-:W-:Y:S02]  /*ffd0*/  HADD2.F32 R30, -RZ, R30.H1_H1 ;  /* 0x3000001eff1e7230 */ /* 0x000fe40000004100 */
[----:B------:R-:W-:Y:S01]  /*ffe0*/  FFMA.FTZ R66, R29, R46, -R66 ;  /* 0x0000002e1d427223 */ /* 0x000fe20000010842 */
[----:B------:R-:W-:Y:S01]  /*fff0*/  HADD2.F32 R60, -RZ, R60.H1_H1 ;  /* 0x3000003cff3c7230 */ /* 0x000fe20000004100 */
[----:B------:R-:W-:Y:S01]  /*10000*/  F2FP.F16.E4M3.UNPACK_B R46, R4.H1 ;  /* 0x00000004ff2e723e */ /* 0x000fe200030006ff */
[----:B------:R-:W-:-:S02]  /*10010*/  HADD2.F32 R27, -RZ, R27.H1_H1 ;  /* 0x3000001bff1b7230 */ /* 0x000fc40000004100 */
[C---:B------:R-:W-:Y:S01]  /*10020*/  FMUL.FTZ R70, R30.reuse, R62 ;  /* 0x0000003e1e467220 */ /* 0x040fe20000410000 */
[----:B------:R-:W-:Y:S01]  /*10030*/  F2FP.F16.E4M3.UNPACK_B R45, R28.H1 ;  /* 0x0000001cff2d723e */ /* 0x000fe200030006ff */
[----:B------:R-:W-:Y:S01]  /*10040*/  FMUL.FTZ R53, R30, R60 ;  /* 0x0000003c1e357220 */ /* 0x000fe20000410000 */
[----:B------:R-:W-:Y:S01]  /*10050*/  FFMA.FTZ R68, R29, R64, R68 ;  /* 0x000000401d447223 */ /* 0x000fe20000010044 */
[C---:B------:R-:W-:Y:S01]  /*10060*/  FFMA.FTZ R61, R27.reuse, R60, -R70 ;  /* 0x0000003c1b3d7223 */ /* 0x040fe20000010846 */
[----:B------:R-:W-:Y:S02]  /*10070*/  HADD2.F32 R60, -RZ, R46.H0_H0 ;  /* 0x2000002eff3c7230 */ /* 0x000fe40000004100 */
[----:B------:R-:W-:Y:S01]  /*10080*/  FFMA.FTZ R63, R27, R62, R53 ;  /* 0x0000003e1b3f7223 */ /* 0x000fe20000010035 */
[----:B------:R-:W-:Y:S01]  /*10090*/  HADD2.F32 R29, -RZ, R34.H0_H0 ;  /* 0x20000022ff1d7230 */ /* 0x000fe20000004100 */
[----:B------:R-:W-:Y:S01]  /*100a0*/  F2FP.F16.E4M3.UNPACK_B R4, R4 ;  /* 0x00000004ff04723e */ /* 0x000fe200020006ff */
[----:B------:R-:W-:Y:S01]  /*100b0*/  HADD2.F32 R30, -RZ, R45.H0_H0 ;  /* 0x2000002dff1e7230 */ /* 0x000fe20000004100 */
[----:B------:R-:W-:Y:S01]  /*100c0*/  F2FP.F16.E4M3.UNPACK_B R28, R28 ;  /* 0x0000001cff1c723e */ /* 0x000fe200020006ff */
[----:B------:R-:W-:-:S02]  /*100d0*/  HADD2.F32 R53, -RZ, R46.H1_H1 ;  /* 0x3000002eff357230 */ /* 0x000fc40000004100 */
[C---:B------:R-:W-:Y:S01]  /*100e0*/  FMUL.FTZ R62, R29.reuse, R60 ;  /* 0x0000003c1d3e7220 */ /* 0x040fe20000410000 */
[----:B------:R-:W-:Y:S02]  /*100f0*/  HADD2.F32 R34, -RZ, R34.H1_H1 ;  /* 0x30000022ff227230 */ /* 0x000fe40000004100 */
[----:B------:R-:W-:Y:S01]  /*10100*/  FMUL.FTZ R46, R29, R30 ;  /* 0x0000001e1d2e7220 */ /* 0x000fe20000410000 */
[----:B------:R-:W-:Y:S01]  /*10110*/  HADD2.F32 R45, -RZ, R45.H1_H1 ;  /* 0x3000002dff2d7230 */ /* 0x000fe20000004100 */
[----:B------:R-:W-:Y:S01]  /*10120*/  F2FP.SATFINITE.E4M3.F32.PACK_AB_MERGE_C R59, R74, R59, RZ ;  /* 0x0000003b4a3b723e */ /* 0x000fe200048070ff */
[--C-:B------:R-:W-:Y:S02]  /*10130*/  HADD2.F32 R27, -RZ, R26.reuse.H0_H0 ;  /* 0x2000001aff1b7230 */ /* 0x100fe40000004100 */
[C---:B------:R-:W-:Y:S01]  /*10140*/  FMUL.FTZ R29, R34.reuse, R53 ;  /* 0x00000035221d7220 */ /* 0x040fe20000410000 */
[----:B------:R-:W-:Y:S02]  /*10150*/  HADD2.F32 R26, -RZ, R26.H1_H1 ;  /* 0x3000001aff1a7230 */ /* 0x000fe40000004100 */
[-C--:B------:R-:W-:Y:S01]  /*10160*/  FMUL.FTZ R34, R34, R45.reuse ;  /* 0x0000002d22227220 */ /* 0x080fe20000410000 */
[----:B------:R-:W-:Y:S01]  /*10170*/  F2FP.SATFINITE.E4M3.F32.PACK_AB_MERGE_C R24, R63, R68, R59 ;  /* 0x000000443f18723e */ /* 0x000fe2000480703b */
[C---:B------:R-:W-:Y:S01]  /*10180*/  FFMA.FTZ R62, R27.reuse, R30, -R62 ;  /* 0x0000001e1b3e7223 */ /* 0x040fe2000001083e */
[----:B------:R-:W-:Y:S01]  /*10190*/  FFMA.FTZ R46, R27, R60, R46 ;  /* 0x0000003c1b2e7223 */ /* 0x000fe2000001002e */
[C---:B------:R-:W-:Y:S01]  /*101a0*/  FFMA.FTZ R65, R26.reuse, R45, -R29 ;  /* 0x0000002d1a417223 */ /* 0x040fe2000001081d */
[----:B------:R-:W-:Y:S01]  /*101b0*/  FFMA.FTZ R53, R26, R53, R34 ;  /* 0x000000351a357223 */ /* 0x000fe20000010022 */
[----:B------:R-:W-:-:S02]  /*101c0*/  HADD2.F32 R29, -RZ, R4.H0_H0 ;  /* 0x20000004ff1d7230 */ /* 0x000fc40000004100 */
[--C-:B------:R-:W-:Y:S01]  /*101d0*/  HADD2.F32 R26, -RZ, R7.reuse.H0_H0 ;  /* 0x20000007ff1a7230 */ /* 0x100fe20000004100 */
[----:B------:R-:W-:Y:S01]  /*101e0*/  F2FP.SATFINITE.E4M3.F32.PACK_AB_MERGE_C R62, R65, R62, RZ ;  /* 0x0000003e413e723e */ /* 0x000fe200048070ff */
[----:B------:R-:W-:Y:S01]  /*101f0*/  HADD2.F32 R27, -RZ, R28.H0_H0 ;  /* 0x2000001cff1b7230 */ /* 0x000fe20000004100 */
[----:B------:R-:W-:Y:S01]  /*10200*/  F2FP.SATFINITE.E4M3.F32.PACK_AB_MERGE_C R46, R53, R46, RZ ;  /* 0x0000002e352e723e */ /* 0x000fe200048070ff */
[----:B------:R-:W-:Y:S02]  /*10210*/  HADD2.F32 R30, -RZ, R4.H1_H1 ;  /* 0x30000004ff1e7230 */ /* 0x000fe40000004100 */
[C---:B------:R-:W-:Y:S01]  /*10220*/  FMUL.FTZ R45, R26.reuse, R29 ;  /* 0x0000001d1a2d7220 */ /* 0x040fe20000410000 */
[----:B------:R-:W-:Y:S02]  /*10230*/  HADD2.F32 R7, -RZ, R7.H1_H1 ;  /* 0x30000007ff077230 */ /* 0x000fe40000004100 */
[----:B------:R-:W-:Y:S01]  /*10240*/  FMUL.FTZ R26, R26, R27 ;  /* 0x0000001b1a1a7220 */ /* 0x000fe20000410000 */
[----:B------:R-:W-:-:S02]  /*10250*/  HADD2.F32 R28, -RZ, R28.H1_H1 ;  /* 0x3000001cff1c7230 */ /* 0x000fc40000004100 */
[--C-:B------:R-:W-:Y:S02]  /*10260*/  HADD2.F32 R4, -RZ, R5.reuse.H0_H0 ;  /* 0x20000005ff047230 */ /* 0x100fe40000004100 */
[C---:B------:R-:W-:Y:S01]  /*10270*/  FMUL.FTZ R34, R7.reuse, R30 ;  /* 0x0000001e07227220 */ /* 0x040fe20000410000 */
[----:B------:R-:W-:Y:S02]  /*10280*/  HADD2.F32 R5, -RZ, R5.H1_H1 ;  /* 0x30000005ff057230 */ /* 0x000fe40000004100 */
[-C--:B------:R-:W-:Y:S01]  /*10290*/  FMUL.FTZ R7, R7, R28.reuse ;  /* 0x0000001c07077220 */ /* 0x080fe20000410000 */
[C---:B------:R-:W-:Y:S01]  /*102a0*/  FFMA.FTZ R26, R4.reuse, R29, R26 ;  /* 0x0000001d041a7223 */ /* 0x040fe2000001001a */
[----:B------:R-:W-:Y:S01]  /*102b0*/  FFMA.FTZ R45, R4, R27, -R45 ;  /* 0x0000001b042d7223 */ /* 0x000fe2000001082d */
        /* <DEDUP_REMOVED lines=9> */
[----:B------:R-:W-:Y:S02]  /*10350*/  F2FP.SATFINITE.E4M3.F32.PACK_AB_MERGE_C R6, R34, R45, R62 ;  /* 0x0000002d2206723e */ /* 0x000fe4000480703e */
[----:B------:R-:W-:Y:S02]  /*10360*/  F2FP.SATFINITE.E4M3.F32.PACK_AB_MERGE_C R27, R54, R47, R27 ;  /* 0x0000002f361b723e */ /* 0x000fe4000480701b */
[----:B------:R-:W-:Y:S01]  /*10370*/  F2FP.SATFINITE.E4M3.F32.PACK_AB_MERGE_C R26, R29, R26, R46 ;  /* 0x0000001a1d1a723e */ /* 0x000fe2000480702e */
[----:B------:R2:W-:Y:S04]  /*10380*/  STS.128 [R71+0x18000], R4 ;  /* 0x0180000447007388 */ /* 0x0005e80000000c00 */
[----:B------:R2:W-:Y:S02]  /*10390*/  STS.128 [R44+0x18000], R24 ;  /* 0x018000182c007388 */ /* 0x0005e40000000c00 */
.L_x_1907:
[----:B------:R-:W-:Y:S05]  /*103a0*/  BSYNC B1 ;  /* 0x0000000000017941 */ /* 0x000fea0003800000 */
.L_x_1906:
[----:B------:R-:W-:Y:S04]  /*103b0*/  BSSY B1, `(.L_x_1908) ;  /* 0x0000108000017945 */ /* 0x000fe80003800000 */
[----:B------:R-:W-:Y:S05]  /*103c0*/  @P1 BRA `(.L_x_1909) ;  /* 0x0000001000181947 */ /* 0x000fea0003800000 */
[----:B------:R-:W3:Y:S01]  /*103d0*/  LDL R61, [R1+0x84] ;  /* 0x00008400013d7983 */ /* 0x000ee20000100800 */
[----:B012---:R-:W-:Y:S01]  /*103e0*/  LEA.HI R25, R3, R0, RZ, 0x1c ;  /* 0x0000000003197211 */ /* 0x007fe200078fe0ff */
[----:B------:R-:W-:Y:S01]  /*103f0*/  IMAD.SHL.U32 R26, R52, 0x80, RZ ;  /* 0x00000080341a7824 */ /* 0x000fe200078e00ff */
[----:B-----5:R-:W-:Y:S02]  /*10400*/  SHF.R.S32.HI R5, RZ, 0x1f, R52 ;  /* 0x0000001fff057819 */ /* 0x020fe40000011434 */
[----:B------:R-:W-:Y:S02]  /*10410*/  SHF.R.U32.HI R7, RZ, 0x8, R21 ;  /* 0x00000008ff077819 */ /* 0x000fe40000011615 */
[----:B------:R-:W-:Y:S02]  /*10420*/  SHF.R.S32.HI R28, RZ, 0x1f, R25 ;  /* 0x0000001fff1c7819 */ /* 0x000fe40000011419 */
[----:B------:R-:W-:Y:S01]  /*10430*/  LOP3.LUT R27, R26, 0x380, RZ, 0xc0, !PT ;  /* 0x000003801a1b7812 */ /* 0x000fe200078ec0ff */
[----:B------:R-:W-:Y:S01]  /*10440*/  IMAD.SHL.U32 R26, R25, 0x10, RZ ;  /* 0x00000010191a7824 */ /* 0x000fe200078e00ff */
[----:B------:R-:W-:-:S02]  /*10450*/  SHF.R.U32.HI R4, RZ, 0x8, R20 ;  /* 0x00000008ff047819 */ /* 0x000fc40000011614 */
[----:B------:R-:W-:Y:S02]  /*10460*/  LEA.HI R52, R5, R52, RZ, 0x3 ;  /* 0x0000003405347211 */ /* 0x000fe400078f18ff */
[----:B------:R-:W-:Y:S02]  /*10470*/  LOP3.LUT R24, R21, 0xff, RZ, 0xc0, !PT ;  /* 0x000000ff15187812 */ /* 0x000fe400078ec0ff */
[----:B------:R-:W-:Y:S01]  /*10480*/  LOP3.LUT R7, R7, 0xff, RZ, 0xc0, !PT ;  /* 0x000000ff07077812 */ /* 0x000fe200078ec0ff */
[----:B------:R-:W-:Y:S01]  /*10490*/  IMAD.SHL.U32 R52, R52, 0x80, RZ ;  /* 0x0000008034347824 */ /* 0x000fe200078e00ff */
[----:B------:R-:W-:Y:S02]  /*104a0*/  LEA.HI R28, R28, R25, RZ, 0x3 ;  /* 0x000000191c1c7211 */ /* 0x000fe400078f18ff */
[----:B------:R-:W-:Y:S02]  /*104b0*/  LOP3.LUT R5, R4, 0xff, RZ, 0xc0, !PT ;  /* 0x000000ff04057812 */ /* 0x000fe400078ec0ff */
[----:B------:R-:W-:Y:S01]  /*104c0*/  LOP3.LUT R4, R27, 0x70, R26, 0xf8, !PT ;  /* 0x000000701b047812 */ /* 0x000fe200078ef81a */
[----:B------:R-:W-:Y:S01]  /*104d0*/  IMAD.SHL.U32 R28, R28, 0x800, RZ ;  /* 0x000008001c1c7824 */ /* 0x000fe200078e00ff */
[----:B------:R-:W-:-:S02]  /*104e0*/  PRMT R32, R7, 0x7604, R24 ;  /* 0x0000760407207816 */ /* 0x000fc40000000018 */
[----:B------:R-:W-:Y:S02]  /*104f0*/  SHF.R.U32.HI R27, RZ, 0x3, R27 ;  /* 0x00000003ff1b7819 */ /* 0x000fe4000001161b */
[----:B------:R-:W-:Y:S02]  /*10500*/  SHF.R.U32.HI R7, RZ, 0x8, R39 ;  /* 0x00000008ff077819 */ /* 0x000fe40000011627 */
[----:B------:R-:W-:Y:S02]  /*10510*/  SHF.R.U32.HI R25, RZ, 0x8, R40 ;  /* 0x00000008ff197819 */ /* 0x000fe40000011628 */
[----:B------:R-:W-:Y:S02]  /*10520*/  LOP3.LUT R4, R4, R27, RZ, 0x3c, !PT ;  /* 0x0000001b04047212 */ /* 0x000fe400078e3cff */
[----:B------:R-:W-:Y:S02]  /*10530*/  LOP3.LUT R24, R39, 0xff, RZ, 0xc0, !PT ;  /* 0x000000ff27187812 */ /* 0x000fe400078ec0ff */
[----:B------:R-:W-:-:S02]  /*10540*/  LOP3.LUT R26, R40, 0xff, RZ, 0xc0, !PT ;  /* 0x000000ff281a7812 */ /* 0x000fc400078ec0ff */
[----:B------:R-:W-:Y:S02]  /*10550*/  LOP3.LUT R7, R7, 0xff, RZ, 0xc0, !PT ;  /* 0x000000ff07077812 */ /* 0x000fe400078ec0ff */
[----:B------:R-:W-:Y:S02]  /*10560*/  LOP3.LUT R25, R25, 0xff, RZ, 0xc0, !PT ;  /* 0x000000ff19197812 */ /* 0x000fe400078ec0ff */
        /* <DEDUP_REMOVED lines=19> */
[----:B------:R-:W0:Y:S01]  /*106a0*/  LDS.128 R24, [R28+0x18000] ;  /* 0x018000001c187984 */ /* 0x000e220000000c00 */
[----:B------:R-:W-:Y:S02]  /*106b0*/  PRMT R34, R5, 0x7604, R6 ;  /* 0x0000760405227816 */ /* 0x000fe40000000006 */
[----:B------:R-:W-:Y:S02]  /*106c0*/  SHF.R.U32.HI R31, RZ, 0x8, R43 ;  /* 0x00000008ff1f7819 */ /* 0x000fe4000001162b */
[----:B------:R-:W-:Y:S02]  /*106d0*/  LOP3.LUT R46, R43, 0xff, RZ, 0xc0, !PT ;  /* 0x000000ff2b2e7812 */ /* 0x000fe400078ec0ff */
[----:B------:R-:W-:-:S02]  /*106e0*/  LOP3.LUT R31, R31, 0xff, RZ, 0xc0, !PT ;  /* 0x000000ff1f1f7812 */ /* 0x000fc400078ec0ff */
[----:B------:R-:W-:Y:S02]  /*106f0*/  SHF.R.U32.HI R29, RZ, 0x10, R20 ;  /* 0x00000010ff1d7819 */ /* 0x000fe40000011614 */
[----:B------:R-:W-:Y:S02]  /*10700*/  PRMT R53, R31, 0x7604, R46 ;  /* 0x000076041f357816 */ /* 0x000fe4000000002e */
[----:B------:R-:W-:Y:S02]  /*10710*/  SHF.R.U32.HI R31, RZ, 0x10, R21 ;  /* 0x00000010ff1f7819 */ /* 0x000fe40000011615 */
[----:B------:R-:W-:Y:S02]  /*10720*/  SHF.R.U32.HI R33, RZ, 0x10, R38 ;  /* 0x00000010ff217819 */ /* 0x000fe40000011626 */
[----:B------:R-:W-:Y:S02]  /*10730*/  LOP3.LUT R29, R29, 0xff, RZ, 0xc0, !PT ;  /* 0x000000ff1d1d7812 */ /* 0x000fe400078ec0ff */
[----:B------:R-:W-:-:S02]  /*10740*/  LOP3.LUT R31, R31, 0xff, RZ, 0xc0, !PT ;  /* 0x000000ff1f1f7812 */ /* 0x000fc400078ec0ff */
[----:B------:R-:W-:Y:S02]  /*10750*/  SHF.R.U32.HI R35, RZ, 0x10, R39 ;  /* 0x00000010ff237819 */ /* 0x000fe40000011627 */
[----:B------:R-:W-:Y:S02]  /*10760*/  LOP3.LUT R33, R33, 0xff, RZ, 0xc0, !PT ;  /* 0x000000ff21217812 */ /* 0x000fe400078ec0ff */
[----:B------:R-:W-:Y:S02]  /*10770*/  PRMT R29, R29, 0x7054, R30 ;  /* 0x000070541d1d7816 */ /* 0x000fe4000000001e */
[----:B------:R-:W-:Y:S02]  /*10780*/  PRMT R31, R31, 0x7054, R32 ;  /* 0x000070541f1f7816 */ /* 0x000fe40000000020 */
[----:B------:R-:W-:Y:S02]  /*10790*/  SHF.R.U32.HI R30, RZ, 0x10, R40 ;  /* 0x00000010ff1e7819 */ /* 0x000fe40000011628 */
[----:B------:R-:W-:-:S02]  /*107a0*/  LOP3.LUT R35, R35, 0xff, RZ, 0xc0, !PT ;  /* 0x000000ff23237812 */ /* 0x000fc400078ec0ff */
[----:B------:R-:W-:Y:S02]  /*107b0*/  SHF.R.U32.HI R32, RZ, 0x10, R41 ;  /* 0x00000010ff207819 */ /* 0x000fe40000011629 */
[----:B------:R-:W-:Y:S02]  /*107c0*/  PRMT R33, R33, 0x7054, R34 ;  /* 0x0000705421217816 */ /* 0x000fe40000000022 */
[----:B------:R-:W-:Y:S02]  /*107d0*/  SHF.R.U32.HI R34, RZ, 0x10, R42 ;  /* 0x00000010ff227819 */ /* 0x000fe4000001162a */
[----:B------:R-:W-:Y:S02]  /*107e0*/  LOP3.LUT R30, R30, 0xff, RZ, 0xc0, !PT ;  /* 0x000000ff1e1e7812 */ /* 0x000fe400078ec0ff */
[----:B------:R-:W-:Y:S02]  /*107f0*/  PRMT R35, R35, 0x7054, R44 ;  /* 0x0000705423237816 */ /* 0x000fe4000000002c */
[----:B------:R-:W-:-:S02]  /*10800*/  LOP3.LUT R32, R32, 0xff, RZ, 0xc0, !PT ;  /* 0x000000ff20207812 */ /* 0x000fc400078ec0ff */
[----:B------:R-:W-:Y:S02]  /*10810*/  SHF.R.U32.HI R44, RZ, 0x10, R43 ;  /* 0x00000010ff2c7819 */ /* 0x000fe4000001162b */
[----:B------:R-:W-:Y:S02]  /*10820*/  LOP3.LUT R34, R34, 0xff, RZ, 0xc0, !PT ;  /* 0x000000ff22227812 */ /* 0x000fe400078ec0ff */
[----:B------:R-:W-:Y:S02]  /*10830*/  PRMT R45, R30, 0x7054, R45 ;  /* 0x000070541e2d7816 */ /* 0x000fe4000000002d */
[----:B------:R-:W-:Y:S02]  /*10840*/  PRMT R47, R32, 0x7054, R47 ;  /* 0x00007054202f7816 */ /* 0x000fe4000000002f */
[----:B------:R-:W-:Y:S02]  /*10850*/  LOP3.LUT R44, R44, 0xff, RZ, 0xc0, !PT ;  /* 0x000000ff2c2c7812 */ /* 0x000fe400078ec0ff */
[----:B------:R-:W-:-:S02]  /*10860*/  PRMT R51, R34, 0x7054, R49 ;  /* 0x0000705422337816 */ /* 0x000fc40000000031 */
[----:B------:R-:W-:Y:S02]  /*10870*/  LOP3.LUT R32, R45, 0xff000000, R40, 0xf8, !PT ;  /* 0xff0000002d207812 */ /* 0x000fe400078ef828 */
[----:B------:R-:W-:Y:S02]  /*10880*/  LOP3.LUT R45, R47, 0xff000000, R41, 0xf8, !PT ;  /* 0xff0000002f2d7812 */ /* 0x000fe400078ef829 */
[----:B------:R-:W-:Y:S02]  /*10890*/  PRMT R53, R44, 0x7054, R53 ;  /* 0x000070542c357816 */ /* 0x000fe40000000035 */
[----:B------:R-:W-:Y:S02]  /*108a0*/  LOP3.LUT R44, R31, 0xff000000, R21, 0xf8, !PT ;  /* 0xff0000001f2c7812 */ /* 0x000fe400078ef815 */
[----:B------:R-:W-:Y:S02]  /*108b0*/  LOP3.LUT R49, R35, 0xff000000, R39, 0xf8, !PT ;  /* 0xff00000023317812 */ /* 0x000fe400078ef827 */
[----:B------:R-:W-:-:S02]  /*108c0*/  LOP3.LUT R21, R51, 0xff000000, R42, 0xf8, !PT ;  /* 0xff00000033157812 */ /* 0x000fc400078ef82a */
[----:B------:R-:W-:Y:S02]  /*108d0*/  F2FP.F16.E4M3.UNPACK_B R51, R45 ;  /* 0x0000002dff33723e */ /* 0x000fe400020006ff */
[----:B0-----:R-:W-:Y:S02]  /*108e0*/  F2FP.F16.E4M3.UNPACK_B R35, R25 ;  /* 0x00000019ff23723e */ /* 0x001fe400020006ff */
[----:B------:R-:W-:Y:S01]  /*108f0*/  F2FP.F16.E4M3.UNPACK_B R40, R44 ;  /* 0x0000002cff28723e */ /* 0x000fe200020006ff */
[----:B------:R-:W-:Y:S01]  /*10900*/  HADD2.F32 R52, -RZ, R51.H0_H0 ;  /* 0x20000033ff347230 */ /* 0x000fe20000004100 */
[----:B------:R-:W-:Y:S02]  /*10910*/  LOP3.LUT R29, R29, 0xff000000, R20, 0xf8, !PT ;  /* 0xff0000001d1d7812 */ /* 0x000fe400078ef814 */
[----:B------:R-:W-:Y:S01]  /*10920*/  LOP3.LUT R20, R33, 0xff000000, R38, 0xf8, !PT ;  /* 0xff00000021147812 */ /* 0x000fe200078ef826 */
[--C-:B------:R-:W-:Y:S01]  /*10930*/  HADD2.F32 R50, -RZ, R40.reuse.H0_H0 ;  /* 0x20000028ff327230 */ /* 0x100fe20000004100 */
[-C--:B------:R-:W-:Y:S01]  /*10940*/  F2FP.F16.E4M3.UNPACK_B R39, R24.reuse ;  /* 0x00000018ff27723e */ /* 0x080fe200020006ff */
[----:B------:R-:W-:Y:S01]  /*10950*/  HADD2.F32 R40, -RZ, R40.H1_H1 ;  /* 0x30000028ff287230 */ /* 0x000fe20000004100 */
[----:B------:R-:W-:-:S02]  /*10960*/  F2FP.F16.E4M3.UNPACK_B R46, R24.H1 ;  /* 0x00000018ff2e723e */ /* 0x000fc400030006ff */
[----:B------:R-:W-:Y:S02]  /*10970*/  F2FP.F16.E4M3.UNPACK_B R38, R25.H1 ;  /* 0x00000019ff26723e */ /* 0x000fe400030006ff */
[----:B------:R-:W-:Y:S02]  /*10980*/  F2FP.F16.E4M3.UNPACK_B R44, R44.H1 ;  /* 0x0000002cff2c723e */ /* 0x000fe400030006ff */
[----:B------:R-:W-:Y:S02]  /*10990*/  LOP3.LUT R53, R53, 0xff000000, R43, 0xf8, !PT ;  /* 0xff00000035357812 */ /* 0x000fe400078ef82b */
[-C--:B------:R-:W-:Y:S02]  /*109a0*/  F2FP.F16.E4M3.UNPACK_B R43, R27.reuse ;  /* 0x0000001bff2b723e */ /* 0x080fe400020006ff */
[----:B------:R-:W-:Y:S02]  /*109b0*/  F2FP.F16.E4M3.UNPACK_B R48, R27.H1 ;  /* 0x0000001bff30723e */ /* 0x000fe400030006ff */
[----:B------:R-:W-:Y:S01]  /*109c0*/  F2FP.F16.E4M3.UNPACK_B R27, R26.H1 ;  /* 0x0000001aff1b723e */ /* 0x000fe200030006ff */
[----:B---3--:R-:W0:Y:S02]  /*109d0*/  LDS.128 R4, [R61+0x18000] ;  /* 0x018000003d047984 */ /* 0x008e240000000c00 */
[----:B0-----:R-:W-:-:S02]  /*109e0*/  F2FP.F16.E4M3.UNPACK_B R31, R5 ;  /* 0x00000005ff1f723e */ /* 0x001fc400020006ff */
[----:B------:R-:W-:Y:S01]  /*109f0*/  F2FP.F16.E4M3.UNPACK_B R34, R5.H1 ;  /* 0x00000005ff22723e */ /* 0x000fe200030006ff */
[----:B------:R-:W-:Y:S01]  /*10a00*/  HADD2.F32 R5, -RZ, R35.H0_H0 ;  /* 0x20000023ff057230 */ /* 0x000fe20000004100 */
[-C--:B------:R-:W-:Y:S01]  /*10a10*/  F2FP.F16.E4M3.UNPACK_B R42, R7.reuse ;  /* 0x00000007ff2a723e */ /* 0x080fe200020006ff */
[----:B------:R-:W-:Y:S01]  /*10a20*/  HADD2.F32 R33, -RZ, R31.H0_H0 ;  /* 0x2000001fff217230 */ /* 0x000fe20000004100 */
[----:B------:R-:W-:Y:S01]  /*10a30*/  F2FP.F16.E4M3.UNPACK_B R47, R7.H1 ;  /* 0x00000007ff2f723e */ /* 0x000fe200030006ff */
[----:B------:R-:W-:Y:S02]  /*10a40*/  HADD2.F32 R35, -RZ, R35.H1_H1 ;  /* 0x30000023ff237230 */ /* 0x000fe40000004100 */
[C---:B------:R-:W-:Y:S01]  /*10a50*/  FMUL.FTZ R24, R5.reuse, R52 ;  /* 0x0000003405187220 */ /* 0x040fe20000410000 */
[----:B------:R-:W-:Y:S01]  /*10a60*/  FMUL.FTZ R25, R5, R50 ;  /* 0x0000003205197220 */ /* 0x000fe20000410000 */
[----:B------:R-:W-:Y:S01]  /*10a70*/  F2FP.F16.E4M3.UNPACK_B R30, R4 ;  /* 0x00000004ff1e723e */ /* 0x000fe200020006ff */
[----:B------:R-:W-:-:S02]  /*10a80*/  HADD2.F32 R31, -RZ, R31.H1_H1 ;  /* 0x3000001fff1f7230 */ /* 0x000fc40000004100 */
[C---:B------:R-:W-:Y:S01]  /*10a90*/  FFMA.FTZ R5, R33.reuse, R50, -R24 ;  /* 0x0000003221057223 */ /* 0x040fe20000010818 */
[----:B------:R-:W-:Y:S01]  /*10aa0*/  F2FP.F16.E4M3.UNPACK_B R50, R45.H1 ;  /* 0x0000002dff32723e */ /* 0x000fe200030006ff */
[----:B------:R-:W-:Y:S01]  /*10ab0*/  FFMA.FTZ R25, R33, R52, R25 ;  /* 0x0000003421197223 */ /* 0x000fe20000010019 */
[----:B------:R-:W-:Y:S01]  /*10ac0*/  HADD2.F32 R52, -RZ, R51.H1_H1 ;  /* 0x30000033ff347230 */ /* 0x000fe20000004100 */
[----:B------:R-:W-:Y:S01]  /*10ad0*/  F2FP.F16.E4M3.UNPACK_B R41, R4.H1 ;  /* 0x00000004ff29723e */ /* 0x000fe200030006ff */
[----:B------:R-:W-:Y:S01]  /*10ae0*/  HADD2.F32 R24, -RZ, R38.H0_H0 ;  /* 0x20000026ff187230 */ /* 0x000fe20000004100 */
[-C--:B------:R-:W-:Y:S01]  /*10af0*/  F2FP.F16.E4M3.UNPACK_B R4, R6.reuse ;  /* 0x00000006ff04723e */ /* 0x080fe200020006ff */
[----:B------:R-:W-:Y:S01]  /*10b00*/  HADD2.F32 R51, -RZ, R50.H0_H0 ;  /* 0x20000032ff337230 */ /* 0x000fe20000004100 */
[----:B------:R-:W-:Y:S01]  /*10b10*/  F2FP.F16.E4M3.UNPACK_B R7, R6.H1 ;  /* 0x00000006ff07723e */ /* 0x000fe200030006ff */
[----:B------:R-:W-:Y:S01]  /*10b20*/  HADD2.F32 R45, -RZ, R44.H0_H0 ;  /* 0x2000002cff2d7230 */ /* 0x000fe20000004100 */
[----:B------:R-:W-:Y:S01]  /*10b30*/  F2FP.F16.E4M3.UNPACK_B R6, R26 ;  /* 0x0000001aff06723e */ /* 0x000fe200020006ff */
[----:B------:R-:W-:Y:S01]  /*10b40*/  FMUL.FTZ R26, R35, R52 ;  /* 0x00000034231a7220 */ /* 0x000fe20000410000 */
[----:B------:R-:W-:-:S02]  /*10b50*/  HADD2.F32 R33, -RZ, R34.H0_H0 ;  /* 0x20000022ff217230 */ /* 0x000fc40000004100 */
[-C--:B------:R-:W-:Y:S01]  /*10b60*/  FMUL.FTZ R35, R35, R40.reuse ;  /* 0x0000002823237220 */ /* 0x080fe20000410000 */
[C---:B------:R-:W-:Y:S01]  /*10b70*/  FMUL.FTZ R54, R24.reuse, R51 ;  /* 0x0000003318367220 */ /* 0x040fe20000410000 */
[-C--:B------:R-:W-:Y:S01]  /*10b80*/  FMUL.FTZ R56, R24, R45.reuse ;  /* 0x0000002d18387220 */ /* 0x080fe20000410000 */
[C---:B------:R-:W-:Y:S01]  /*10b90*/  FFMA.FTZ R26, R31.reuse, R40, -R26 ;  /* 0x000000281f1a7223 */ /* 0x040fe2000001081a */
[----:B------:R-:W-:Y:S01]  /*10ba0*/  FFMA.FTZ R24, R31, R52, R35 ;  /* 0x000000341f187223 */ /* 0x000fe20000010023 */
[C---:B------:R-:W-:Y:S01]  /*10bb0*/  FFMA.FTZ R31, R33.reuse, R45, -R54 ;  /* 0x0000002d211f7223 */ /* 0x040fe20000010836 */
[----:B------:R-:W-:Y:S01]  /*10bc0*/  HADD2.F32 R45, -RZ, R44.H1_H1 ;  /* 0x3000002cff2d7230 */ /* 0x000fe20000004100 */
[----:B------:R-:W-:Y:S01]  /*10bd0*/  F2FP.F16.E4M3.UNPACK_B R52, R53 ;  /* 0x00000035ff34723e */ /* 0x000fe200020006ff */
[----:B------:R-:W-:Y:S01]  /*10be0*/  FFMA.FTZ R33, R33, R51, R56 ;  /* 0x0000003321217223 */ /* 0x000fe20000010038 */
[-C--:B------:R-:W-:Y:S01]  /*10bf0*/  F2FP.F16.E4M3.UNPACK_B R44, R49.reuse ;  /* 0x00000031ff2c723e */ /* 0x080fe200020006ff */
[----:B------:R-:W-:Y:S01]  /*10c00*/  HADD2.F32 R51, -RZ, R50.H1_H1 ;  /* 0x30000032ff337230 */ /* 0x000fe20000004100 */
[----:B------:R-:W-:Y:S01]  /*10c10*/  F2FP.F16.E4M3.UNPACK_B R49, R49.H1 ;  /* 0x00000031ff31723e */ /* 0x000fe200030006ff */
[----:B------:R-:W-:-:S02]  /*10c20*/  HADD2.F32 R38, -RZ, R38.H1_H1 ;  /* 0x30000026ff267230 */ /* 0x000fc40000004100 */
[----:B------:R-:W-:Y:S02]  /*10c30*/  HADD2.F32 R40, -RZ, R34.H1_H1 ;  /* 0x30000022ff287230 */ /* 0x000fe40000004100 */
[----:B------:R-:W-:Y:S02]  /*10c40*/  HADD2.F32 R54, -RZ, R52.H0_H0 ;  /* 0x20000034ff367230 */ /* 0x000fe40000004100 */
[C---:B------:R-:W-:Y:S01]  /*10c50*/  FMUL.FTZ R55, R38.reuse, R51 ;  /* 0x0000003326377220 */ /* 0x040fe20000410000 */
[----:B------:R-:W-:Y:S02]  /*10c60*/  HADD2.F32 R34, -RZ, R43.H0_H0 ;  /* 0x2000002bff227230 */ /* 0x000fe40000004100 */
[----:B------:R-:W-:Y:S01]  /*10c70*/  FMUL.FTZ R38, R38, R45 ;  /* 0x0000002d26267220 */ /* 0x000fe20000410000 */
[----:B------:R-:W-:Y:S02]  /*10c80*/  HADD2.F32 R50, -RZ, R44.H0_H0 ;  /* 0x2000002cff327230 */ /* 0x000fe40000004100 */
[----:B------:R-:W-:-:S02]  /*10c90*/  HADD2.F32 R35, -RZ, R42.H0_H0 ;  /* 0x2000002aff237230 */ /* 0x000fc40000004100 */
[C---:B------:R-:W-:Y:S01]  /*10ca0*/  FMUL.FTZ R56, R34.reuse, R54 ;  /* 0x0000003622387220 */ /* 0x040fe20000410000 */
[----:B------:R-:W-:Y:S02]  /*10cb0*/  HADD2.F32 R52, -RZ, R52.H1_H1 ;  /* 0x30000034ff347230 */ /* 0x000fe40000004100 */
[-C--:B------:R-:W-:Y:S01]  /*10cc0*/  FMUL.FTZ R57, R34, R50.reuse ;  /* 0x0000003222397220 */ /* 0x080fe20000410000 */
[C---:B------:R-:W-:Y:S01]  /*10cd0*/  FFMA.FTZ R34, R40.reuse, R45, -R55 ;  /* 0x0000002d28227223 */ /* 0x040fe20000010837 */
[----:B------:R-:W-:Y:S01]  /*10ce0*/  F2FP.F16.E4M3.UNPACK_B R55, R53.H1 ;  /* 0x00000035ff37723e */ /* 0x000fe200030006ff */
[----:B------:R-:W-:Y:S01]  /*10cf0*/  FFMA.FTZ R40, R40, R51, R38 ;  /* 0x0000003328287223 */ /* 0x000fe20000010026 */
[C---:B------:R-:W-:Y:S01]  /*10d00*/  FFMA.FTZ R38, R35.reuse, R50, -R56 ;  /* 0x0000003223267223 */ /* 0x040fe20000010838 */
[----:B------:R-:W-:Y:S02]  /*10d10*/  HADD2.F32 R50, -RZ, R44.H1_H1 ;  /* 0x3000002cff327230 */ /* 0x000fe40000004100 */
[----:B------:R-:W-:Y:S01]  /*10d20*/  FFMA.FTZ R35, R35, R54, R57 ;  /* 0x0000003623237223 */ /* 0x000fe20000010039 */
[----:B------:R-:W-:Y:S01]  /*10d30*/  HADD2.F32 R53, -RZ, R55.H0_H0 ;  /* 0x20000037ff357230 */ /* 0x000fe20000004100 */
[----:B------:R-:W-:Y:S01]  /*10d40*/  F2FP.SATFINITE.E4M3.F32.PACK_AB_MERGE_C R31, R34, R31, RZ ;  /* 0x0000001f221f723e */ /* 0x000fe200048070ff */
[----:B------:R-:W-:Y:S01]  /*10d50*/  HADD2.F32 R44, -RZ, R48.H0_H0 ;  /* 0x20000030ff2c7230 */ /* 0x000fe20000004100 */
[----:B------:R-:W-:Y:S01]  /*10d60*/  F2FP.SATFINITE.E4M3.F32.PACK_AB_MERGE_C R33, R40, R33, RZ ;  /* 0x000000212821723e */ /* 0x000fe200048070ff */
[----:B------:R-:W-:Y:S01]  /*10d70*/  HADD2.F32 R51, -RZ, R49.H0_H0 ;  /* 0x20000031ff337230 */ /* 0x000fe20000004100 */
[----:B------:R-:W-:Y:S01]  /*10d80*/  F2FP.SATFINITE.E4M3.F32.PACK_AB_MERGE_C R5, R26, R5, R31 ;  /* 0x000000051a05723e */ /* 0x000fe2000480701f */
[----:B------:R-:W-:-:S02]  /*10d90*/  HADD2.F32 R43, -RZ, R43.H1_H1 ;  /* 0x3000002bff2b7230 */ /* 0x000fc40000004100 */
[C---:B------:R-:W-:Y:S01]  /*10da0*/  FMUL.FTZ R54, R44.reuse, R53 ;  /* 0x000000352c367220 */ /* 0x040fe20000410000 */
[----:B------:R-:W-:Y:S02]  /*10db0*/  HADD2.F32 R45, -RZ, R47.H0_H0 ;  /* 0x2000002fff2d7230 */ /* 0x000fe40000004100 */
[-C--:B------:R-:W-:Y:S01]  /*10dc0*/  FMUL.FTZ R56, R44, R51.reuse ;  /* 0x000000332c387220 */ /* 0x080fe20000410000 */
[----:B------:R-:W-:Y:S02]  /*10dd0*/  HADD2.F32 R42, -RZ, R42.H1_H1 ;  /* 0x3000002aff2a7230 */ /* 0x000fe40000004100 */
[C---:B------:R-:W-:Y:S01]  /*10de0*/  FMUL.FTZ R57, R43.reuse, R52 ;  /* 0x000000342b397220 */ /* 0x040fe20000410000 */
[----:B------:R-:W-:Y:S01]  /*10df0*/  FMUL.FTZ R59, R43, R50 ;  /* 0x000000322b3b7220 */ /* 0x000fe20000410000 */
[C---:B------:R-:W-:Y:S01]  /*10e00*/  FFMA.FTZ R44, R45.reuse, R51, -R54 ;  /* 0x000000332d2c7223 */ /* 0x040fe20000010836 */
[----:B------:R-:W-:Y:S01]  /*10e10*/  F2FP.F16.E4M3.UNPACK_B R54, R32.H1 ;  /* 0x00000020ff36723e */ /* 0x000fe200030006ff */
[----:B------:R-:W-:Y:S01]  /*10e20*/  FFMA.FTZ R45, R45, R53, R56 ;  /* 0x000000352d2d7223 */ /* 0x000fe20000010038 */
[----:B------:R-:W-:Y:S01]  /*10e30*/  F2FP.F16.E4M3.UNPACK_B R51, R29.H1 ;  /* 0x0000001dff33723e */ /* 0x000fe200030006ff */
[----:B------:R-:W-:Y:S01]  /*10e40*/  FFMA.FTZ R43, R42, R50, -R57 ;  /* 0x000000322a2b7223 */ /* 0x000fe20000010839 */
[----:B------:R-:W-:-:S02]  /*10e50*/  HADD2.F32 R53, -RZ, R49.H1_H1 ;  /* 0x30000031ff357230 */ /* 0x000fc40000004100 */
[----:B------:R-:W-:Y:S01]  /*10e60*/  FFMA.FTZ R42, R42, R52, R59 ;  /* 0x000000342a2a7223 */ /* 0x000fe2000001003b */
[----:B------:R-:W-:Y:S01]  /*10e70*/  HADD2.F32 R56, -RZ, R55.H1_H1 ;  /* 0x30000037ff387230 */ /* 0x000fe20000004100 */
[----:B------:R-:W-:Y:S01]  /*10e80*/  F2FP.SATFINITE.E4M3.F32.PACK_AB_MERGE_C R25, R24, R25, R33 ;  /* 0x000000191819723e */ /* 0x000fe20004807021 */
[----:B------:R-:W-:Y:S02]  /*10e90*/  HADD2.F32 R49, -RZ, R47.H1_H1 ;  /* 0x3000002fff317230 */ /* 0x000fe40000004100 */
[----:B------:R-:W-:Y:S02]  /*10ea0*/  HADD2.F32 R50, -RZ, R48.H1_H1 ;  /* 0x30000030ff327230 */ /* 0x000fe40000004100 */
[----:B------:R-:W-:Y:S02]  /*10eb0*/  HADD2.F32 R55, -RZ, R54.H0_H0 ;  /* 0x20000036ff377230 */ /* 0x000fe40000004100 */
[----:B------:R-:W-:Y:S02]  /*10ec0*/  HADD2.F32 R47, -RZ, R46.H0_H0 ;  /* 0x2000002eff2f7230 */ /* 0x000fe40000004100 */
[----:B------:R-:W-:Y:S01]  /*10ed0*/  FMUL.FTZ R58, R50, R56 ;  /* 0x00000038323a7220 */ /* 0x000fe20000410000 */
[----:B------:R-:W-:-:S02]  /*10ee0*/  HADD2.F32 R52, -RZ, R51.H0_H0 ;  /* 0x20000033ff347230 */ /* 0x000fc40000004100 */
[----:B------:R-:W-:Y:S01]  /*10ef0*/  FMUL.FTZ R59, R50, R53 ;  /* 0x00000035323b7220 */ /* 0x000fe20000410000 */
[----:B------:R-:W-:Y:S02]  /*10f00*/  HADD2.F32 R48, -RZ, R41.H0_H0 ;  /* 0x20000029ff307230 */ /* 0x000fe40000004100 */
[C---:B------:R-:W-:Y:S01]  /*10f10*/  FMUL.FTZ R57, R47.reuse, R55 ;  /* 0x000000372f397220 */ /* 0x040fe20000410000 */
[----:B------:R-:W-:Y:S02]  /*10f20*/  HADD2.F32 R54, -RZ, R54.H1_H1 ;  /* 0x30000036ff367230 */ /* 0x000fe40000004100 */
[----:B------:R-:W-:Y:S01]  /*10f30*/  FMUL.FTZ R50, R47, R52 ;  /* 0x000000342f327220 */ /* 0x000fe20000410000 */
[----:B------:R-:W-:Y:S02]  /*10f40*/  HADD2.F32 R46, -RZ, R46.H1_H1 ;  /* 0x3000002eff2e7230 */ /* 0x000fe40000004100 */
[----:B------:R-:W-:Y:S01]  /*10f50*/  FFMA.FTZ R47, R49, R53, -R58 ;  /* 0x00000035312f7223 */ /* 0x000fe2000001083a */
[----:B------:R-:W-:-:S02]  /*10f60*/  HADD2.F32 R51, -RZ, R51.H1_H1 ;  /* 0x30000033ff337230 */ /* 0x000fc40000004100 */
[----:B------:R-:W-:Y:S01]  /*10f70*/  FFMA.FTZ R60, R49, R56, R59 ;  /* 0x00000038313c7223 */ /* 0x000fe2000001003b */
[C---:B------:R-:W-:Y:S01]  /*10f80*/  FFMA.FTZ R57, R48.reuse, R52, -R57 ;  /* 0x0000003430397223 */ /* 0x040fe20000010839 */
[----:B------:R-:W-:Y:S01]  /*10f90*/  FFMA.FTZ R55, R48, R55, R50 ;  /* 0x0000003730377223 */ /* 0x000fe20000010032 */
[----:B------:R-:W-:Y:S01]  /*10fa0*/  F2FP.F16.E4M3.UNPACK_B R49, R32 ;  /* 0x00000020ff31723e */ /* 0x000fe200020006ff */
[----:B------:R-:W-:Y:S01]  /*10fb0*/  HADD2.F32 R41, -RZ, R41.H1_H1 ;  /* 0x30000029ff297230 */ /* 0x000fe20000004100 */
[----:B------:R-:W-:Y:S01]  /*10fc0*/  F2FP.F16.E4M3.UNPACK_B R48, R29 ;  /* 0x0000001dff30723e */ /* 0x000fe200020006ff */
[C---:B------:R-:W-:Y:S01]  /*10fd0*/  FMUL.FTZ R50, R46.reuse, R54 ;  /* 0x000000362e327220 */ /* 0x040fe20000410000 */
[----:B------:R-:W-:Y:S01]  /*10fe0*/  FMUL.FTZ R29, R46, R51 ;  /* 0x000000332e1d7220 */ /* 0x000fe20000410000 */
[----:B------:R-:W-:Y:S02]  /*10ff0*/  HADD2.F32 R46, -RZ, R49.H0_H0 ;  /* 0x20000031ff2e7230 */ /* 0x000fe40000004100 */
[----:B------:R-:W-:-:S02]  /*11000*/  HADD2.F32 R32, -RZ, R39.H0_H0 ;  /* 0x20000027ff207230 */ /* 0x000fc40000004100 */
[C---:B------:R-:W-:Y:S01]  /*11010*/  FFMA.FTZ R56, R41.reuse, R51, -R50 ;  /* 0x0000003329387223 */ /* 0x040fe20000010832 */
[----:B------:R-:W-:Y:S01]  /*11020*/  FFMA.FTZ R54, R41, R54, R29 ;  /* 0x0000003629367223 */ /* 0x000fe2000001001d */
[----:B------:R-:W-:Y:S02]  /*11030*/  HADD2.F32 R41, -RZ, R48.H0_H0 ;  /* 0x20000030ff297230 */ /* 0x000fe40000004100 */
        /* <DEDUP_REMOVED lines=9> */
[----:B------:R-:W-:Y:S01]  /*110d0*/  FFMA.FTZ R51, R29, R46, R32 ;  /* 0x0000002e1d337223 */ /* 0x000fe20000010020 */
[C---:B------:R-:W-:Y:S01]  /*110e0*/  FMUL.FTZ R53, R39.reuse, R49 ;  /* 0x0000003127357220 */ /* 0x040fe20000410000 */
[----:B------:R-:W-:Y:S01]  /*110f0*/  F2FP.F16.E4M3.UNPACK_B R29, R20.H1 ;  /* 0x00000014ff1d723e */ /* 0x000fe200030006ff */
[-C--:B------:R-:W-:Y:S01]  /*11100*/  FMUL.FTZ R46, R39, R48.reuse ;  /* 0x00000030272e7220 */ /* 0x080fe20000410000 */
[----:B------:R-:W-:Y:S02]  /*11110*/  HADD2.F32 R39, -RZ, R41.H0_H0 ;  /* 0x20000029ff277230 */ /* 0x000fe40000004100 */
[----:B------:R-:W-:Y:S01]  /*11120*/  FFMA.FTZ R53, R30, R48, -R53 ;  /* 0x000000301e357223 */ /* 0x000fe20000010835 */
[----:B------:R-:W-:-:S02]  /*11130*/  HADD2.F32 R32, -RZ, R27.H0_H0 ;  /* 0x2000001bff207230 */ /* 0x000fc40000004100 */
[----:B------:R-:W-:Y:S01]  /*11140*/  FFMA.FTZ R52, R30, R49, R46 ;  /* 0x000000311e347223 */ /* 0x000fe2000001002e */
[--C-:B------:R-:W-:Y:S01]  /*11150*/  HADD2.F32 R30, -RZ, R29.reuse.H0_H0 ;  /* 0x2000001dff1e7230 */ /* 0x100fe20000004100 */
[----:B------:R-:W-:Y:S01]  /*11160*/  F2FP.F16.E4M3.UNPACK_B R20, R20 ;  /* 0x00000014ff14723e */ /* 0x000fe200020006ff */
[----:B------:R-:W-:Y:S02]  /*11170*/  HADD2.F32 R46, -RZ, R29.H1_H1 ;  /* 0x3000001dff2e7230 */ /* 0x000fe40000004100 */
[C---:B------:R-:W-:Y:S01]  /*11180*/  FMUL.FTZ R58, R32.reuse, R39 ;  /* 0x00000027203a7220 */ /* 0x040fe20000410000 */
[----:B------:R-:W-:Y:S02]  /*11190*/  HADD2.F32 R29, -RZ, R7.H0_H0 ;  /* 0x20000007ff1d7230 */ /* 0x000fe40000004100 */
[----:B------:R-:W-:Y:S01]  /*111a0*/  FMUL.FTZ R32, R32, R30 ;  /* 0x0000001e20207220 */ /* 0x000fe20000410000 */
[----:B------:R-:W-:Y:S01]  /*111b0*/  HADD2.F32 R48, -RZ, R41.H1_H1 ;  /* 0x30000029ff307230 */ /* 0x000fe20000004100 */
[----:B------:R-:W-:Y:S01]  /*111c0*/  F2FP.SATFINITE.E4M3.F32.PACK_AB_MERGE_C R54, R54, R55, RZ ;  /* 0x000000373636723e */ /* 0x000fe200048070ff */
[----:B------:R-:W-:-:S02]  /*111d0*/  HADD2.F32 R27, -RZ, R27.H1_H1 ;  /* 0x3000001bff1b7230 */ /* 0x000fc40000004100 */
[C---:B------:R-:W-:Y:S01]  /*111e0*/  FFMA.FTZ R58, R29.reuse, R30, -R58 ;  /* 0x0000001e1d3a7223 */ /* 0x040fe2000001083a */
[----:B------:R-:W-:Y:S02]  /*111f0*/  HADD2.F32 R7, -RZ, R7.H1_H1 ;  /* 0x30000007ff077230 */ /* 0x000fe40000004100 */
[----:B------:R-:W-:Y:S01]  /*11200*/  FFMA.FTZ R32, R29, R39, R32 ;  /* 0x000000271d207223 */ /* 0x000fe20000010020 */
[----:B------:R-:W-:Y:S01]  /*11210*/  F2FP.F16.E4M3.UNPACK_B R29, R21 ;  /* 0x00000015ff1d723e */ /* 0x000fe200020006ff */
[C---:B------:R-:W-:Y:S01]  /*11220*/  FMUL.FTZ R30, R27.reuse, R48 ;  /* 0x000000301b1e7220 */ /* 0x040fe20000410000 */
[-C--:B------:R-:W-:Y:S01]  /*11230*/  FMUL.FTZ R27, R27, R46.reuse ;  /* 0x0000002e1b1b7220 */ /* 0x080fe20000410000 */
[--C-:B------:R-:W-:Y:S01]  /*11240*/  HADD2.F32 R21, -RZ, R20.reuse.H0_H0 ;  /* 0x20000014ff157230 */ /* 0x100fe20000004100 */
[----:B------:R-:W-:Y:S01]  /*11250*/  F2FP.SATFINITE.E4M3.F32.PACK_AB_MERGE_C R24, R52, R51, R54 ;  /* 0x000000333418723e */ /* 0x000fe20004807036 */
[C---:B------:R-:W-:Y:S01]  /*11260*/  FFMA.FTZ R49, R7.reuse, R46, -R30 ;  /* 0x0000002e07317223 */ /* 0x040fe2000001081e */
[----:B------:R-:W-:Y:S01]  /*11270*/  FFMA.FTZ R59, R7, R48, R27 ;  /* 0x00000030073b7223 */ /* 0x000fe2000001001b */
[----:B------:R-:W-:-:S02]  /*11280*/  HADD2.F32 R27, -RZ, R20.H1_H1 ;  /* 0x30000014ff1b7230 */ /* 0x000fc40000004100 */
[--C-:B------:R-:W-:Y:S01]  /*11290*/  HADD2.F32 R30, -RZ, R29.reuse.H0_H0 ;  /* 0x2000001dff1e7230 */ /* 0x100fe20000004100 */
[----:B------:R-:W-:Y:S01]  /*112a0*/  F2FP.SATFINITE.E4M3.F32.PACK_AB_MERGE_C R49, R49, R58, RZ ;  /* 0x0000003a3131723e */ /* 0x000fe200048070ff */
[--C-:B------:R-:W-:Y:S01]  /*112b0*/  HADD2.F32 R7, -RZ, R6.reuse.H0_H0 ;  /* 0x20000006ff077230 */ /* 0x100fe20000004100 */
[----:B------:R-:W-:Y:S01]  /*112c0*/  F2FP.SATFINITE.E4M3.F32.PACK_AB_MERGE_C R32, R59, R32, RZ ;  /* 0x000000203b20723e */ /* 0x000fe200048070ff */
[----:B------:R-:W-:Y:S02]  /*112d0*/  HADD2.F32 R29, -RZ, R29.H1_H1 ;  /* 0x3000001dff1d7230 */ /* 0x000fe40000004100 */
[----:B------:R-:W-:Y:S02]  /*112e0*/  HADD2.F32 R20, -RZ, R6.H1_H1 ;  /* 0x30000006ff147230 */ /* 0x000fe40000004100 */
[C---:B------:R-:W-:Y:S01]  /*112f0*/  FMUL.FTZ R39, R7.reuse, R30 ;  /* 0x0000001e07277220 */ /* 0x040fe20000410000 */
[--C-:B------:R-:W-:Y:S02]  /*11300*/  HADD2.F32 R6, -RZ, R4.reuse.H0_H0 ;  /* 0x20000004ff067230 */ /* 0x100fe40000004100 */
[----:B------:R-:W-:Y:S01]  /*11310*/  FMUL.FTZ R7, R7, R21 ;  /* 0x0000001507077220 */ /* 0x000fe20000410000 */
[----:B------:R-:W-:-:S02]  /*11320*/  HADD2.F32 R4, -RZ, R4.H1_H1 ;  /* 0x30000004ff047230 */ /* 0x000fc40000004100 */
[C---:B------:R-:W-:Y:S01]  /*11330*/  FMUL.FTZ R41, R20.reuse, R29 ;  /* 0x0000001d14297220 */ /* 0x040fe20000410000 */
[----:B------:R-:W-:Y:S01]  /*11340*/  FMUL.FTZ R20, R20, R27 ;  /* 0x0000001b14147220 */ /* 0x000fe20000410000 */
[C---:B------:R-:W-:Y:S01]  /*11350*/  FFMA.FTZ R39, R6.reuse, R21, -R39 ;  /* 0x0000001506277223 */ /* 0x040fe20000010827 */
[----:B------:R-:W-:Y:S01]  /*11360*/  FFMA.FTZ R30, R6, R30, R7 ;  /* 0x0000001e061e7223 */ /* 0x000fe20000010007 */
[C---:B------:R-:W-:Y:S01]  /*11370*/  FFMA.FTZ R6, R4.reuse, R27, -R41 ;  /* 0x0000001b04067223 */ /* 0x040fe20000010829 */
[----:B------:R-:W-:Y:S01]  /*11380*/  FFMA.FTZ R29, R4, R29, R20 ;  /* 0x0000001d041d7223 */ /* 0x000fe20000010014 */
[----:B------:R-:W-:Y:S02]  /*11390*/  F2FP.SATFINITE.E4M3.F32.PACK_AB_MERGE_C R7, R47, R44, RZ ;  /* 0x0000002c2f07723e */ /* 0x000fe400048070ff */
[----:B------:R-:W-:Y:S02]  /*113a0*/  F2FP.SATFINITE.E4M3.F32.PACK_AB_MERGE_C R4, R56, R57, RZ ;  /* 0x000000393804723e */ /* 0x000fe400048070ff */
[----:B------:R-:W-:-:S02]  /*113b0*/  F2FP.SATFINITE.E4M3.F32.PACK_AB_MERGE_C R27, R60, R45, RZ ;  /* 0x0000002d3c1b723e */ /* 0x000fc400048070ff */
[----:B------:R-:W-:Y:S02]  /*113c0*/  F2FP.SATFINITE.E4M3.F32.PACK_AB_MERGE_C R7, R43, R38, R7 ;  /* 0x000000262b07723e */ /* 0x000fe40004807007 */
[----:B------:R-:W-:Y:S02]  /*113d0*/  F2FP.SATFINITE.E4M3.F32.PACK_AB_MERGE_C R4, R53, R50, R4 ;  /* 0x000000323504723e */ /* 0x000fe40004807004 */
[----:B------:R-:W-:Y:S02]  /*113e0*/  F2FP.SATFINITE.E4M3.F32.PACK_AB_MERGE_C R6, R6, R39, R49 ;  /* 0x000000270606723e */ /* 0x000fe40004807031 */
[----:B------:R-:W-:Y:S02]  /*113f0*/  F2FP.SATFINITE.E4M3.F32.PACK_AB_MERGE_C R27, R42, R35, R27 ;  /* 0x000000232a1b723e */ /* 0x000fe4000480701b */
[----:B------:R-:W-:Y:S01]  /*11400*/  F2FP.SATFINITE.E4M3.F32.PACK_AB_MERGE_C R26, R29, R30, R32 ;  /* 0x0000001e1d1a723e */ /* 0x000fe20004807020 */
[----:B------:R3:W-:Y:S04]  /*11410*/  STS.128 [R61+0x18000], R4 ;  /* 0x018000043d007388 */ /* 0x0007e80000000c00 */
[----:B------:R3:W-:Y:S02]  /*11420*/  STS.128 [R28+0x18000], R24 ;  /* 0x018000181c007388 */ /* 0x0007e40000000c00 */
.L_x_1909:
[----:B------:R-:W-:Y:S05]  /*11430*/  BSYNC B1 ;  /* 0x0000000000017941 */ /* 0x000fea0003800000 */
.L_x_1908:
[----:B------:R-:W-:Y:S05]  /*11440*/  @P0 BRA `(.L_x_1893) ;  /* 0x0000000c00f80947 */ /* 0x000fea0003800000 */
[----:B------:R-:W4:Y:S01]  /*11450*/  LDL R51, [R1+0x80] ;  /* 0x0000800001337983 */ /* 0x000f220000100800 */
[----:B--23-5:R-:W-:Y:S01]  /*11460*/  LEA.HI R4, R3, R0, RZ, 0x1c ;  /* 0x0000000003047211 */ /* 0x02cfe200078fe0ff */
[----:B-1----:R-:W-:Y:S01]  /*11470*/  IMAD.SHL.U32 R24, R37, 0x80, RZ ;  /* 0x0000008025187824 */ /* 0x002fe200078e00ff */
[----:B------:R-:W-:Y:S02]  /*11480*/  SHF.R.S32.HI R6, RZ, 0x1f, R37 ;  /* 0x0000001fff067819 */ /* 0x000fe40000011425 */
[----:B------:R-:W-:Y:S02]  /*11490*/  SHF.R.S32.HI R21, RZ, 0x1f, R4 ;  /* 0x0000001fff157819 */ /* 0x000fe40000011404 */
[----:B------:R-:W-:Y:S02]  /*114a0*/  SHF.R.U32.HI R0, RZ, 0x8, R12 ;  /* 0x00000008ff007819 */ /* 0x000fe4000001160c */
[----:B0-----:R-:W-:Y:S01]  /*114b0*/  LEA.HI R25, R21, R4, RZ, 0x3 ;  /* 0x0000000415197211 */ /* 0x001fe200078f18ff */
[----:B------:R-:W-:Y:S01]  /*114c0*/  IMAD.SHL.U32 R21, R4, 0x10, RZ ;  /* 0x0000001004157824 */ /* 0x000fe200078e00ff */
[----:B------:R-:W-:-:S02]  /*114d0*/  LOP3.LUT R26, R24, 0x380, RZ, 0xc0, !PT ;  /* 0x00000380181a7812 */ /* 0x000fc400078ec0ff */
[----:B------:R-:W-:Y:S01]  /*114e0*/  LEA.HI R37, R6, R37, RZ, 0x3 ;  /* 0x0000002506257211 */ /* 0x000fe200078f18ff */
[----:B------:R-:W-:Y:S01]  /*114f0*/  IMAD.SHL.U32 R25, R25, 0x800, RZ ;  /* 0x0000080019197824 */ /* 0x000fe200078e00ff */
[----:B------:R-:W-:Y:S02]  /*11500*/  LOP3.LUT R3, R12, 0xff, RZ, 0xc0, !PT ;  /* 0x000000ff0c037812 */ /* 0x000fe400078ec0ff */
[----:B------:R-:W-:Y:S01]  /*11510*/  LOP3.LUT R4, R0, 0xff, RZ, 0xc0, !PT ;  /* 0x000000ff00047812 */ /* 0x000fe200078ec0ff */
[----:B------:R-:W-:Y:S01]  /*11520*/  IMAD.SHL.U32 R37, R37, 0x80, RZ ;  /* 0x0000008025257824 */ /* 0x000fe200078e00ff */
[----:B------:R-:W-:Y:S02]  /*11530*/  LOP3.LUT R0, R26, 0x70, R21, 0xf8, !PT ;  /* 0x000000701a007812 */ /* 0x000fe400078ef815 */
[----:B------:R-:W-:Y:S02]  /*11540*/  PRMT R21, R4, 0x7604, R3 ;  /* 0x0000760404157816 */ /* 0x000fe40000000003 */
[----:B------:R-:W-:-:S02]  /*11550*/  SHF.R.U32.HI R4, RZ, 0x8, R15 ;  /* 0x00000008ff047819 */ /* 0x000fc4000001160f */
[----:B------:R-:W-:Y:S02]  /*11560*/  SHF.R.U32.HI R27, RZ, 0x3, R26 ;  /* 0x00000003ff1b7819 */ /* 0x000fe4000001161a */
[----:B------:R-:W-:Y:S02]  /*11570*/  SHF.R.U32.HI R6, RZ, 0x8, R13 ;  /* 0x00000008ff067819 */ /* 0x000fe4000001160d */
[----:B------:R-:W-:Y:S02]  /*11580*/  SHF.R.U32.HI R20, RZ, 0x8, R14 ;  /* 0x00000008ff147819 */ /* 0x000fe4000001160e */
[----:B------:R-:W-:Y:S02]  /*11590*/  LOP3.LUT R3, R15, 0xff, RZ, 0xc0, !PT ;  /* 0x000000ff0f037812 */ /* 0x000fe400078ec0ff */
[----:B------:R-:W-:Y:S02]  /*115a0*/  LOP3.LUT R4, R4, 0xff, RZ, 0xc0, !PT ;  /* 0x000000ff04047812 */ /* 0x000fe400078ec0ff */
[----:B------:R-:W-:-:S02]  /*115b0*/  LOP3.LUT R0, R0, R27, RZ, 0x3c, !PT ;  /* 0x0000001b00007212 */ /* 0x000fc400078e3cff */
[----:B------:R-:W-:Y:S02]  /*115c0*/  LOP3.LUT R37, R37, 0xfffffc00, RZ, 0xc0, !PT ;  /* 0xfffffc0025257812 */ /* 0x000fe400078ec0ff */
[----:B------:R-:W-:Y:S02]  /*115d0*/  LOP3.LUT R25, R25, 0xffffc000, RZ, 0xc0, !PT ;  /* 0xffffc00019197812 */ /* 0x000fe400078ec0ff */
[----:B------:R-:W-:Y:S02]  /*115e0*/  LOP3.LUT R5, R13, 0xff, RZ, 0xc0, !PT ;  /* 0x000000ff0d057812 */ /* 0x000fe400078ec0ff */
[----:B------:R-:W-:Y:S02]  /*115f0*/  LOP3.LUT R7, R14, 0xff, RZ, 0xc0, !PT ;  /* 0x000000ff0e077812 */ /* 0x000fe400078ec0ff */
[----:B------:R-:W-:Y:S02]  /*11600*/  LOP3.LUT R6, R6, 0xff, RZ, 0xc0, !PT ;  /* 0x000000ff06067812 */ /* 0x000fe400078ec0ff */
[----:B------:R-:W-:-:S02]  /*11610*/  LOP3.LUT R24, R20, 0xff, RZ, 0xc0, !PT ;  /* 0x000000ff14187812 */ /* 0x000fc400078ec0ff */
[----:B------:R-:W-:Y:S02]  /*11620*/  PRMT R28, R4, 0x7604, R3 ;  /* 0x00007604041c7816 */ /* 0x000fe40000000003 */
[----:B------:R-:W-:Y:S02]  /*11630*/  IADD3 R3, R0, R25, R37 ;  /* 0x0000001900037210 */ /* 0x000fe40007ffe025 */
[----:B------:R-:W-:Y:S02]  /*11640*/  PRMT R20, R6, 0x7604, R5 ;  /* 0x0000760406147816 */ /* 0x000fe40000000005 */
[----:B------:R-:W-:Y:S01]  /*11650*/  PRMT R29, R24, 0x7604, R7 ;  /* 0x00007604181d7816 */ /* 0x000fe20000000007 */
[----:B------:R-:W-:Y:S01]  /*11660*/  IMAD.IADD R0, R22, 0x1, R3 ;  /* 0x0000000116007824 */ /* 0x000fe200078e0203 */
[----:B------:R-:W-:Y:S02]  /*11670*/  SHF.R.U32.HI R6, RZ, 0x8, R8 ;  /* 0x00000008ff067819 */ /* 0x000fe40000011608 */
[----:B------:R-:W-:-:S02]  /*11680*/  SHF.R.U32.HI R24, RZ, 0x8, R9 ;  /* 0x00000008ff187819 */ /* 0x000fc40000011609 */
[----:B------:R-:W-:Y:S02]  /*11690*/  LOP3.LUT R5, R8, 0xff, RZ, 0xc0, !PT ;  /* 0x000000ff08057812 */ /* 0x000fe400078ec0ff */
[----:B------:R-:W-:Y:S02]  /*116a0*/  LOP3.LUT R6, R6, 0xff, RZ, 0xc0, !PT ;  /* 0x000000ff06067812 */ /* 0x000fe400078ec0ff */
[----:B------:R-:W-:Y:S02]  /*116b0*/  LOP3.LUT R3, R24, 0xff, RZ, 0xc0, !PT ;  /* 0x000000ff18037812 */ /* 0x000fe400078ec0ff */
[----:B------:R-:W0:Y:S01]  /*116c0*/  LDS.128 R24, [R0+0x18000] ;  /* 0x0180000000187984 */ /* 0x000e220000000c00 */
[----:B------:R-:W-:Y:S02]  /*116d0*/  PRMT R33, R6, 0x7604, R5 ;  /* 0x0000760406217816 */ /* 0x000fe40000000005 */
[----:B------:R-:W-:Y:S02]  /*116e0*/  SHF.R.U32.HI R35, RZ, 0x8, R11 ;  /* 0x00000008ff237819 */ /* 0x000fe4000001160b */
[----:B------:R-:W-:-:S02]  /*116f0*/  LOP3.LUT R34, R11, 0xff, RZ, 0xc0, !PT ;  /* 0x000000ff0b227812 */ /* 0x000fc400078ec0ff */
[----:B------:R-:W-:Y:S02]  /*11700*/  LOP3.LUT R35, R35, 0xff, RZ, 0xc0, !PT ;  /* 0x000000ff23237812 */ /* 0x000fe400078ec0ff */
[----:B------:R-:W-:Y:S02]  /*11710*/  LOP3.LUT R30, R9, 0xff, RZ, 0xc0, !PT ;  /* 0x000000ff091e7812 */ /* 0x000fe400078ec0ff */
[----:B------:R-:W-:Y:S02]  /*11720*/  PRMT R34, R35, 0x7604, R34 ;  /* 0x0000760423227816 */ /* 0x000fe40000000022 */
[----:B------:R-:W-:Y:S02]  /*11730*/  SHF.R.U32.HI R35, RZ, 0x10, R9 ;  /* 0x00000010ff237819 */ /* 0x000fe40000011609 */
[----:B------:R-:W-:Y:S02]  /*11740*/  PRMT R30, R3, 0x7604, R30 ;  /* 0x00007604031e7816 */ /* 0x000fe4000000001e */
[----:B------:R-:W-:Y:S01]  /*11750*/  SHF.R.U32.HI R3, RZ, 0x10, R13 ;  /* 0x00000010ff037819 */ /* 0x000fe2000001160d */
[----:B------:R-:W-:Y:S01]  /*11760*/  IMAD.U32 R35, R35, 0x10000, RZ ;  /* 0x0001000023237824 */ /* 0x000fe200078e00ff */
[----:B------:R-:W-:-:S02]  /*11770*/  SHF.R.U32.HI R39, RZ, 0x10, R11 ;  /* 0x00000010ff277819 */ /* 0x000fc4000001160b */
[----:B------:R-:W-:Y:S01]  /*11780*/  SHF.R.U32.HI R32, RZ, 0x8, R10 ;  /* 0x00000008ff207819 */ /* 0x000fe2000001160a */
[----:B------:R-:W-:Y:S01]  /*11790*/  IMAD.U32 R3, R3, 0x10000, RZ ;  /* 0x0001000003037824 */ /* 0x000fe200078e00ff */
[----:B------:R-:W-:Y:S01]  /*117a0*/  LOP3.LUT R31, R10, 0xff, RZ, 0xc0, !PT ;  /* 0x000000ff0a1f7812 */ /* 0x000fe200078ec0ff */
[----:B------:R-:W-:Y:S01]  /*117b0*/  IMAD.U32 R39, R39, 0x10000, RZ ;  /* 0x0001000027277824 */ /* 0x000fe200078e00ff */
[----:B------:R-:W-:Y:S02]  /*117c0*/  LOP3.LUT R32, R32, 0xff, RZ, 0xc0, !PT ;  /* 0x000000ff20207812 */ /* 0x000fe400078ec0ff */
[----:B------:R-:W-:Y:S02]  /*117d0*/  LOP3.LUT R35, R30, 0xff0000, R35, 0xf8, !PT ;  /* 0x00ff00001e237812 */ /* 0x000fe400078ef823 */
[----:B------:R-:W-:Y:S02]  /*117e0*/  PRMT R37, R32, 0x7604, R31 ;  /* 0x0000760420257816 */ /* 0x000fe4000000001f */
[----:B------:R-:W-:-:S02]  /*117f0*/  LOP3.LUT R3, R20, 0xff0000, R3, 0xf8, !PT ;  /* 0x00ff000014037812 */ /* 0x000fc400078ef803 */
[----:B------:R-:W-:Y:S02]  /*11800*/  LOP3.LUT R39, R34, 0xff0000, R39, 0xf8, !PT ;  /* 0x00ff000022277812 */ /* 0x000fe400078ef827 */
[----:B------:R-:W-:Y:S02]  /*11810*/  LOP3.LUT R38, R35, 0xff000000, R9, 0xf8, !PT ;  /* 0xff00000023267812 */ /* 0x000fe400078ef809 */
[----:B------:R-:W-:Y:S02]  /*11820*/  SHF.R.U32.HI R31, RZ, 0x10, R15 ;  /* 0x00000010ff1f7819 */ /* 0x000fe4000001160f */
[----:B------:R-:W-:Y:S02]  /*11830*/  LOP3.LUT R29, R29, 0xff0000, R14, 0xf8, !PT ;  /* 0x00ff00001d1d7812 */ /* 0x000fe400078ef80e */
[----:B------:R-:W-:Y:S01]  /*11840*/  LOP3.LUT R33, R33, 0xff0000, R8, 0xf8, !PT ;  /* 0x00ff000021217812 */ /* 0x000fe200078ef808 */
[----:B------:R-:W-:Y:S01]  /*11850*/  IMAD.U32 R31, R31, 0x10000, RZ ;  /* 0x000100001f1f7824 */ /* 0x000fe200078e00ff */
[----:B------:R-:W-:-:S02]  /*11860*/  LOP3.LUT R13, R3, 0xff000000, R13, 0xf8, !PT ;  /* 0xff000000030d7812 */ /* 0x000fc400078ef80d */
[----:B------:R-:W-:Y:S02]  /*11870*/  LOP3.LUT R37, R37, 0xff0000, R10, 0xf8, !PT ;  /* 0x00ff000025257812 */ /* 0x000fe400078ef80a */
[----:B------:R-:W-:Y:S02]  /*11880*/  LOP3.LUT R42, R39, 0xff000000, R11, 0xf8, !PT ;  /* 0xff000000272a7812 */ /* 0x000fe400078ef80b */
[----:B------:R-:W-:Y:S02]  /*11890*/  F2FP.F16.E4M3.UNPACK_B R39, R38 ;  /* 0x00000026ff27723e */ /* 0x000fe400020006ff */
[----:B0-----:R-:W-:Y:S02]  /*118a0*/  F2FP.F16.E4M3.UNPACK_B R11, R25 ;  /* 0x00000019ff0b723e */ /* 0x001fe400020006ff */
[----:B------:R-:W-:Y:S01]  /*118b0*/  LOP3.LUT R3, R29, 0xff000000, R14, 0xf8, !PT ;  /* 0xff0000001d037812 */ /* 0x000fe200078ef80e */
[--C-:B------:R-:W-:Y:S01]  /*118c0*/  HADD2.F32 R40, -RZ, R39.reuse.H0_H0 ;  /* 0x20000027ff287230 */ /* 0x100fe20000004100 */
[----:B------:R-:W-:Y:S01]  /*118d0*/  LOP3.LUT R29, R33, 0xff000000, R8, 0xf8, !PT ;  /* 0xff000000211d7812 */ /* 0x000fe200078ef808 */
[----:B------:R-:W-:Y:S01]  /*118e0*/  HADD2.F32 R39, -RZ, R39.H1_H1 ;  /* 0x30000027ff277230 */ /* 0x000fe20000004100 */
[----:B------:R-:W-:-:S02]  /*118f0*/  LOP3.LUT R21, R21, 0xff0000, R12, 0xf8, !PT ;  /* 0x00ff000015157812 */ /* 0x000fc400078ef80c */
[----:B------:R-:W-:Y:S02]  /*11900*/  LOP3.LUT R8, R37, 0xff000000, R10, 0xf8, !PT ;  /* 0xff00000025087812 */ /* 0x000fe400078ef80a */
[----:B------:R-:W-:Y:S02]  /*11910*/  F2FP.F16.E4M3.UNPACK_B R14, R13 ;  /* 0x0000000dff0e723e */ /* 0x000fe400020006ff */
[----:B------:R-:W-:Y:S02]  /*11920*/  LOP3.LUT R31, R28, 0xff0000, R31, 0xf8, !PT ;  /* 0x00ff00001c1f7812 */ /* 0x000fe400078ef81f */
[----:B------:R-:W-:Y:S01]  /*11930*/  LOP3.LUT R12, R21, 0xff000000, R12, 0xf8, !PT ;  /* 0xff000000150c7812 */ /* 0x000fe200078ef80c */
[----:B------:R-:W-:Y:S01]  /*11940*/  HADD2.F32 R28, -RZ, R14.H0_H0 ;  /* 0x2000000eff1c7230 */ /* 0x000fe20000004100 */
[----:B------:R-:W-:Y:S02]  /*11950*/  F2FP.F16.E4M3.UNPACK_B R21, R25.H1 ;  /* 0x00000019ff15723e */ /* 0x000fe400030006ff */
[----:B------:R-:W-:-:S02]  /*11960*/  F2FP.F16.E4M3.UNPACK_B R25, R24 ;  /* 0x00000018ff19723e */ /* 0x000fc400020006ff */
[----:B------:R-:W-:Y:S02]  /*11970*/  F2FP.F16.E4M3.UNPACK_B R35, R24.H1 ;  /* 0x00000018ff23723e */ /* 0x000fe400030006ff */
[-C--:B------:R-:W-:Y:S02]  /*11980*/  F2FP.F16.E4M3.UNPACK_B R32, R27.reuse ;  /* 0x0000001bff20723e */ /* 0x080fe400020006ff */
[----:B------:R-:W-:Y:S02]  /*11990*/  F2FP.F16.E4M3.UNPACK_B R37, R27.H1 ;  /* 0x0000001bff25723e */ /* 0x000fe400030006ff */
[----:B------:R-:W-:Y:S02]  /*119a0*/  F2FP.F16.E4M3.UNPACK_B R38, R38.H1 ;  /* 0x00000026ff26723e */ /* 0x000fe400030006ff */
[----:B------:R-:W-:Y:S01]  /*119b0*/  LOP3.LUT R34, R31, 0xff000000, R15, 0xf8, !PT ;  /* 0xff0000001f227812 */ /* 0x000fe200078ef80f */
[----:B----4-:R-:W0:Y:S02]  /*119c0*/  LDS.128 R4, [R51+0x18000] ;  /* 0x0180000033047984 */ /* 0x010e240000000c00 */
[----:B0-----:R-:W-:-:S02]  /*119d0*/  F2FP.F16.E4M3.UNPACK_B R10, R5 ;  /* 0x00000005ff0a723e */ /* 0x001fc400020006ff */
[----:B------:R-:W-:Y:S01]  /*119e0*/  F2FP.F16.E4M3.UNPACK_B R20, R5.H1 ;  /* 0x00000005ff14723e */ /* 0x000fe200030006ff */
[--C-:B------:R-:W-:Y:S01]  /*119f0*/  HADD2.F32 R5, -RZ, R11.reuse.H0_H0 ;  /* 0x2000000bff057230 */ /* 0x100fe20000004100 */
[-C--:B------:R-:W-:Y:S01]  /*11a00*/  F2FP.F16.E4M3.UNPACK_B R30, R7.reuse ;  /* 0x00000007ff1e723e */ /* 0x080fe200020006ff */
[--C-:B------:R-:W-:Y:S01]  /*11a10*/  HADD2.F32 R9, -RZ, R10.reuse.H0_H0 ;  /* 0x2000000aff097230 */ /* 0x100fe20000004100 */
[----:B------:R-:W-:Y:S01]  /*11a20*/  F2FP.F16.E4M3.UNPACK_B R33, R7.H1 ;  /* 0x00000007ff21723e */ /* 0x000fe200030006ff */
[----:B------:R-:W-:Y:S02]  /*11a30*/  HADD2.F32 R11, -RZ, R11.H1_H1 ;  /* 0x3000000bff0b7230 */ /* 0x000fe40000004100 */
[C---:B------:R-:W-:Y:S01]  /*11a40*/  FMUL.FTZ R24, R5.reuse, R40 ;  /* 0x0000002805187220 */ /* 0x040fe20000410000 */
[----:B------:R-:W-:Y:S01]  /*11a50*/  FMUL.FTZ R27, R5, R28 ;  /* 0x0000001c051b7220 */ /* 0x000fe20000410000 */
[----:B------:R-:W-:Y:S01]  /*11a60*/  HADD2.F32 R10, -RZ, R10.H1_H1 ;  /* 0x3000000aff0a7230 */ /* 0x000fe20000004100 */
[----:B------:R-:W-:Y:S01]  /*11a70*/  F2FP.F16.E4M3.UNPACK_B R31, R4.H1 ;  /* 0x00000004ff1f723e */ /* 0x000fe200030006ff */
[C---:B------:R-:W-:Y:S01]  /*11a80*/  FFMA.FTZ R5, R9.reuse, R28, -R24 ;  /* 0x0000001c09057223 */ /* 0x040fe20000010818 */
[----:B------:R-:W-:Y:S01]  /*11a90*/  F2FP.F16.E4M3.UNPACK_B R24, R13.H1 ;  /* 0x0000000dff18723e */ /* 0x000fe200030006ff */
[----:B------:R-:W-:Y:S01]  /*11aa0*/  FFMA.FTZ R9, R9, R40, R27 ;  /* 0x0000002809097223 */ /* 0x000fe2000001001b */
[----:B------:R-:W-:-:S02]  /*11ab0*/  HADD2.F32 R27, -RZ, R14.H1_H1 ;  /* 0x3000000eff1b7230 */ /* 0x000fc40000004100 */
[C---:B------:R-:W-:Y:S01]  /*11ac0*/  FMUL.FTZ R41, R11.reuse, R39 ;  /* 0x000000270b297220 */ /* 0x040fe20000410000 */
[----:B------:R-:W-:Y:S01]  /*11ad0*/  HADD2.F32 R40, -RZ, R38.H0_H0 ;  /* 0x20000026ff287230 */ /* 0x000fe20000004100 */
[----:B------:R-:W-:Y:S01]  /*11ae0*/  F2FP.F16.E4M3.UNPACK_B R15, R4 ;  /* 0x00000004ff0f723e */ /* 0x000fe200020006ff */
[----:B------:R-:W-:Y:S02]  /*11af0*/  HADD2.F32 R14, -RZ, R21.H0_H0 ;  /* 0x20000015ff0e7230 */ /* 0x000fe40000004100 */
[-C--:B------:R-:W-:Y:S01]  /*11b00*/  FMUL.FTZ R44, R11, R27.reuse ;  /* 0x0000001b0b2c7220 */ /* 0x080fe20000410000 */
[----:B------:R-:W-:Y:S01]  /*11b10*/  HADD2.F32 R28, -RZ, R24.H0_H0 ;  /* 0x20000018ff1c7230 */ /* 0x000fe20000004100 */
[----:B------:R-:W-:Y:S01]  /*11b20*/  F2FP.F16.E4M3.UNPACK_B R4, R6 ;  /* 0x00000006ff04723e */ /* 0x000fe200020006ff */
[----:B------:R-:W-:Y:S02]  /*11b30*/  HADD2.F32 R13, -RZ, R20.H0_H0 ;  /* 0x20000014ff0d7230 */ /* 0x000fe40000004100 */
[C---:B------:R-:W-:Y:S01]  /*11b40*/  FMUL.FTZ R46, R14.reuse, R40 ;  /* 0x000000280e2e7220 */ /* 0x040fe20000410000 */
[----:B------:R-:W-:Y:S01]  /*11b50*/  F2FP.F16.E4M3.UNPACK_B R7, R6.H1 ;  /* 0x00000006ff07723e */ /* 0x000fe200030006ff */
[-C--:B------:R-:W-:Y:S01]  /*11b60*/  FMUL.FTZ R43, R14, R28.reuse ;  /* 0x0000001c0e2b7220 */ /* 0x080fe20000410000 */
[----:B------:R-:W-:Y:S01]  /*11b70*/  FFMA.FTZ R14, R10, R27, -R41 ;  /* 0x0000001b0a0e7223 */ /* 0x000fe20000010829 */
[----:B------:R-:W-:Y:S01]  /*11b80*/  FFMA.FTZ R11, R13, R28, -R46 ;  /* 0x0000001c0d0b7223 */ /* 0x000fe2000001082e */
[----:B------:R-:W-:-:S02]  /*11b90*/  HADD2.F32 R41, -RZ, R38.H1_H1 ;  /* 0x30000026ff297230 */ /* 0x000fc40000004100 */
[----:B------:R-:W-:Y:S01]  /*11ba0*/  FFMA.FTZ R13, R13, R40, R43 ;  /* 0x000000280d0d7223 */ /* 0x000fe2000001002b */
[----:B------:R-:W-:Y:S01]  /*11bb0*/  F2FP.F16.E4M3.UNPACK_B R40, R42 ;  /* 0x0000002aff28723e */ /* 0x000fe200020006ff */
[----:B------:R-:W-:Y:S01]  /*11bc0*/  HADD2.F32 R27, -RZ, R24.H1_H1 ;  /* 0x30000018ff1b7230 */ /* 0x000fe20000004100 */
[----:B------:R-:W-:Y:S01]  /*11bd0*/  F2FP.F16.E4M3.UNPACK_B R38, R34 ;  /* 0x00000022ff26723e */ /* 0x000fe200020006ff */
[----:B------:R-:W-:Y:S02]  /*11be0*/  HADD2.F32 R24, -RZ, R32.H0_H0 ;  /* 0x20000020ff187230 */ /* 0x000fe40000004100 */
[----:B------:R-:W-:Y:S01]  /*11bf0*/  FFMA.FTZ R10, R10, R39, R44 ;  /* 0x000000270a0a7223 */ /* 0x000fe2000001002c */
[----:B------:R-:W-:Y:S01]  /*11c00*/  HADD2.F32 R43, -RZ, R40.H0_H0 ;  /* 0x20000028ff2b7230 */ /* 0x000fe20000004100 */
[-C--:B------:R-:W-:Y:S01]  /*11c10*/  F2FP.F16.E4M3.UNPACK_B R6, R26.reuse ;  /* 0x0000001aff06723e */ /* 0x080fe200020006ff */
[----:B------:R-:W-:Y:S01]  /*11c20*/  HADD2.F32 R28, -RZ, R20.H1_H1 ;  /* 0x30000014ff1c7230 */ /* 0x000fe20000004100 */
[----:B------:R-:W-:Y:S01]  /*11c30*/  F2FP.F16.E4M3.UNPACK_B R26, R26.H1 ;  /* 0x0000001aff1a723e */ /* 0x000fe200030006ff */
[----:B------:R-:W-:-:S02]  /*11c40*/  HADD2.F32 R20, -RZ, R21.H1_H1 ;  /* 0x30000015ff147230 */ /* 0x000fc40000004100 */
[----:B------:R-:W-:Y:S01]  /*11c50*/  FMUL.FTZ R46, R24, R43 ;  /* 0x0000002b182e7220 */ /* 0x000fe20000410000 */
[----:B------:R-:W-:Y:S02]  /*11c60*/  HADD2.F32 R39, -RZ, R38.H0_H0 ;  /* 0x20000026ff277230 */ /* 0x000fe40000004100 */
[----:B------:R-:W-:Y:S02]  /*11c70*/  HADD2.F32 R21, -RZ, R30.H0_H0 ;  /* 0x2000001eff157230 */ /* 0x000fe40000004100 */
[C---:B------:R-:W-:Y:S01]  /*11c80*/  FMUL.FTZ R45, R20.reuse, R41 ;  /* 0x00000029142d7220 */ /* 0x040fe20000410000 */
[----:B------:R-:W-:Y:S01]  /*11c90*/  FMUL.FTZ R44, R20, R27 ;  /* 0x0000001b142c7220 */ /* 0x000fe20000410000 */
[-C--:B------:R-:W-:Y:S01]  /*11ca0*/  FMUL.FTZ R48, R24, R39.reuse ;  /* 0x0000002718307220 */ /* 0x080fe20000410000 */
[----:B------:R-:W-:Y:S02]  /*11cb0*/  HADD2.F32 R32, -RZ, R32.H1_H1 ;  /* 0x30000020ff207230 */ /* 0x000fe40000004100 */
[C---:B------:R-:W-:Y:S01]  /*11cc0*/  FFMA.FTZ R24, R21.reuse, R39, -R46 ;  /* 0x0000002715187223 */ /* 0x040fe2000001082e */
[----:B------:R-:W-:Y:S01]  /*11cd0*/  HADD2.F32 R39, -RZ, R38.H1_H1 ;  /* 0x30000026ff277230 */ /* 0x000fe20000004100 */
[----:B------:R-:W-:Y:S01]  /*11ce0*/  F2FP.F16.E4M3.UNPACK_B R38, R34.H1 ;  /* 0x00000022ff26723e */ /* 0x000fe200030006ff */
[C---:B------:R-:W-:Y:S01]  /*11cf0*/  FFMA.FTZ R20, R28.reuse, R27, -R45 ;  /* 0x0000001b1c147223 */ /* 0x040fe2000001082d */
[----:B------:R-:W-:Y:S01]  /*11d00*/  FFMA.FTZ R21, R21, R43, R48 ;  /* 0x0000002b15157223 */ /* 0x000fe20000010030 */
[----:B------:R-:W-:Y:S01]  /*11d10*/  FFMA.FTZ R28, R28, R41, R44 ;  /* 0x000000291c1c7223 */ /* 0x000fe2000001002c */
[----:B------:R-:W-:Y:S01]  /*11d20*/  F2FP.F16.E4M3.UNPACK_B R43, R42.H1 ;  /* 0x0000002aff2b723e */ /* 0x000fe200030006ff */
[----:B------:R-:W-:Y:S01]  /*11d30*/  HADD2.F32 R41, -RZ, R40.H1_H1 ;  /* 0x30000028ff297230 */ /* 0x000fe20000004100 */
[----:B------:R-:W-:Y:S01]  /*11d40*/  F2FP.SATFINITE.E4M3.F32.PACK_AB_MERGE_C R11, R20, R11, RZ ;  /* 0x0000000b140b723e */ /* 0x000fe200048070ff */
[----:B------:R-:W-:Y:S01]  /*11d50*/  HADD2.F32 R27, -RZ, R37.H0_H0 ;  /* 0x20000025ff1b7230 */ /* 0x000fe20000004100 */
[----:B------:R-:W-:Y:S01]  /*11d60*/  F2FP.SATFINITE.E4M3.F32.PACK_AB_MERGE_C R13, R28, R13, RZ ;  /* 0x0000000d1c0d723e */ /* 0x000fe200048070ff */
[----:B------:R-:W-:-:S02]  /*11d70*/  HADD2.F32 R40, -RZ, R38.H0_H0 ;  /* 0x20000026ff287230 */ /* 0x000fc40000004100 */
[C---:B------:R-:W-:Y:S01]  /*11d80*/  FMUL.FTZ R45, R32.reuse, R41 ;  /* 0x00000029202d7220 */ /* 0x040fe20000410000 */
[----:B------:R-:W-:Y:S02]  /*11d90*/  HADD2.F32 R42, -RZ, R43.H0_H0 ;  /* 0x2000002bff2a7230 */ /* 0x000fe40000004100 */
[----:B------:R-:W-:Y:S01]  /*11da0*/  FMUL.FTZ R32, R32, R39 ;  /* 0x0000002720207220 */ /* 0x000fe20000410000 */
[----:B------:R-:W-:Y:S02]  /*11db0*/  HADD2.F32 R30, -RZ, R30.H1_H1 ;  /* 0x3000001eff1e7230 */ /* 0x000fe40000004100 */
[C---:B------:R-:W-:Y:S01]  /*11dc0*/  FMUL.FTZ R49, R27.reuse, R40 ;  /* 0x000000281b317220 */ /* 0x040fe20000410000 */
[----:B------:R-:W-:Y:S02]  /*11dd0*/  HADD2.F32 R34, -RZ, R33.H0_H0 ;  /* 0x20000021ff227230 */ /* 0x000fe40000004100 */
[----:B------:R-:W-:Y:S01]  /*11de0*/  FMUL.FTZ R47, R27, R42 ;  /* 0x0000002a1b2f7220 */ /* 0x000fe20000410000 */
[----:B------:R-:W-:-:S02]  /*11df0*/  HADD2.F32 R43, -RZ, R43.H1_H1 ;  /* 0x3000002bff2b7230 */ /* 0x000fc40000004100 */
[C---:B------:R-:W-:Y:S01]  /*11e00*/  FFMA.FTZ R27, R30.reuse, R39, -R45 ;  /* 0x000000271e1b7223 */ /* 0x040fe2000001082d */
[----:B------:R-:W-:Y:S01]  /*11e10*/  FFMA.FTZ R30, R30, R41, R32 ;  /* 0x000000291e1e7223 */ /* 0x000fe20000010020 */
[C---:B------:R-:W-:Y:S01]  /*11e20*/  FFMA.FTZ R49, R34.reuse, R42, R49 ;  /* 0x0000002a22317223 */ /* 0x040fe20000010031 */
[----:B------:R-:W-:Y:S01]  /*11e30*/  F2FP.F16.E4M3.UNPACK_B R42, R29.H1 ;  /* 0x0000001dff2a723e */ /* 0x000fe200030006ff */
[----:B------:R-:W-:Y:S01]  /*11e40*/  HADD2.F32 R41, -RZ, R38.H1_H1 ;  /* 0x30000026ff297230 */ /* 0x000fe20000004100 */
[----:B------:R-:W-:Y:S01]  /*11e50*/  F2FP.F16.E4M3.UNPACK_B R39, R12.H1 ;  /* 0x0000000cff27723e */ /* 0x000fe200030006ff */
[----:B------:R-:W-:Y:S02]  /*11e60*/  HADD2.F32 R38, -RZ, R37.H1_H1 ;  /* 0x30000025ff267230 */ /* 0x000fe40000004100 */
[----:B------:R-:W-:Y:S01]  /*11e70*/  FFMA.FTZ R32, R34, R40, -R47 ;  /* 0x0000002822207223 */ /* 0x000fe2000001082f */
[----:B------:R-:W-:Y:S01]  /*11e80*/  HADD2.F32 R44, -RZ, R42.H0_H0 ;  /* 0x2000002aff2c7230 */ /* 0x000fe20000004100 */
[----:B------:R-:W-:Y:S01]  /*11e90*/  F2FP.SATFINITE.E4M3.F32.PACK_AB_MERGE_C R5, R14, R5, R11 ;  /* 0x000000050e05723e */ /* 0x000fe2000480700b */
[----:B------:R-:W-:-:S02]  /*11ea0*/  HADD2.F32 R37, -RZ, R35.H0_H0 ;  /* 0x20000023ff257230 */ /* 0x000fc40000004100 */
[C---:B------:R-:W-:Y:S01]  /*11eb0*/  FMUL.FTZ R45, R38.reuse, R43 ;  /* 0x0000002b262d7220 */ /* 0x040fe20000410000 */
[----:B------:R-:W-:Y:S02]  /*11ec0*/  HADD2.F32 R34, -RZ, R33.H1_H1 ;  /* 0x30000021ff227230 */ /* 0x000fe40000004100 */
[-C--:B------:R-:W-:Y:S01]  /*11ed0*/  FMUL.FTZ R46, R38, R41.reuse ;  /* 0x00000029262e7220 */ /* 0x080fe20000410000 */
[----:B------:R-:W-:Y:S02]  /*11ee0*/  HADD2.F32 R40, -RZ, R39.H0_H0 ;  /* 0x20000027ff287230 */ /* 0x000fe40000004100 */
[C---:B------:R-:W-:Y:S01]  /*11ef0*/  FMUL.FTZ R38, R37.reuse, R44 ;  /* 0x0000002c25267220 */ /* 0x040fe20000410000 */
[----:B------:R-:W-:Y:S02]  /*11f00*/  HADD2.F32 R33, -RZ, R31.H0_H0 ;  /* 0x2000001fff217230 */ /* 0x000fe40000004100 */
[C---:B------:R-:W-:Y:S01]  /*11f10*/  FFMA.FTZ R45, R34.reuse, R41, -R45 ;  /* 0x00000029222d7223 */ /* 0x040fe2000001082d */
[----:B------:R-:W-:Y:S01]  /*11f20*/  FFMA.FTZ R50, R34, R43, R46 ;  /* 0x0000002b22327223 */ /* 0x000fe2000001002e */
[----:B------:R-:W-:Y:S01]  /*11f30*/  FMUL.FTZ R37, R37, R40 ;  /* 0x0000002825257220 */ /* 0x000fe20000410000 */
[----:B------:R-:W-:-:S02]  /*11f40*/  HADD2.F32 R42, -RZ, R42.H1_H1 ;  /* 0x3000002aff2a7230 */ /* 0x000fc40000004100 */
[C---:B------:R-:W-:Y:S01]  /*11f50*/  FFMA.FTZ R41, R33.reuse, R40, -R38 ;  /* 0x0000002821297223 */ /* 0x040fe20000010826 */
[----:B------:R-:W-:Y:S02]  /*11f60*/  HADD2.F32 R35, -RZ, R35.H1_H1 ;  /* 0x30000023ff237230 */ /* 0x000fe40000004100 */
[----:B------:R-:W-:Y:S01]  /*11f70*/  FFMA.FTZ R44, R33, R44, R37 ;  /* 0x0000002c212c7223 */ /* 0x000fe20000010025 */
[----:B------:R-:W-:Y:S01]  /*11f80*/  HADD2.F32 R34, -RZ, R39.H1_H1 ;  /* 0x30000027ff227230 */ /* 0x000fe20000004100 */
[----:B------:R-:W-:Y:S01]  /*11f90*/  F2FP.F16.E4M3.UNPACK_B R37, R29 ;  /* 0x0000001dff25723e */ /* 0x000fe200020006ff */
[----:B------:R-:W-:Y:S01]  /*11fa0*/  HADD2.F32 R31, -RZ, R31.H1_H1 ;  /* 0x3000001fff1f7230 */ /* 0x000fe20000004100 */
[----:B------:R-:W-:Y:S01]  /*11fb0*/  F2FP.F16.E4M3.UNPACK_B R33, R12 ;  /* 0x0000000cff21723e */ /* 0x000fe200020006ff */
[C---:B------:R-:W-:Y:S01]  /*11fc0*/  FMUL.FTZ R12, R35.reuse, R42 ;  /* 0x0000002a230c7220 */ /* 0x040fe20000410000 */
[----:B------:R-:W-:Y:S01]  /*11fd0*/  FMUL.FTZ R39, R35, R34 ;  /* 0x0000002223277220 */ /* 0x000fe20000410000 */
[----:B------:R-:W-:Y:S01]  /*11fe0*/  HADD2.F32 R35, -RZ, R37.H0_H0 ;  /* 0x20000025ff237230 */ /* 0x000fe20000004100 */
[----:B------:R-:W-:Y:S01]  /*11ff0*/  F2FP.SATFINITE.E4M3.F32.PACK_AB_MERGE_C R49, R50, R49, RZ ;  /* 0x000000313231723e */ /* 0x000fe200048070ff */
[----:B------:R-:W-:-:S02]  /*12000*/  HADD2.F32 R29, -RZ, R25.H0_H0 ;  /* 0x20000019ff1d7230 */ /* 0x000fc40000004100 */
[C---:B------:R-:W-:Y:S01]  /*12010*/  FFMA.FTZ R46, R31.reuse, R34, -R12 ;  /* 0x000000221f2e7223 */ /* 0x040fe2000001080c */
[----:B------:R-:W-:Y:S01]  /*12020*/  FFMA.FTZ R43, R31, R42, R39 ;  /* 0x0000002a1f2b7223 */ /* 0x000fe20000010027 */
[----:B------:R-:W-:Y:S01]  /*12030*/  HADD2.F32 R31, -RZ, R33.H0_H0 ;  /* 0x20000021ff1f7230 */ /* 0x000fe20000004100 */
[----:B------:R-:W-:Y:S01]  /*12040*/  F2FP.SATFINITE.E4M3.F32.PACK_AB_MERGE_C R9, R10, R9, R13 ;  /* 0x000000090a09723e */ /* 0x000fe2000480700d */
        /* <DEDUP_REMOVED lines=24> */
[----:B------:R-:W-:Y:S01]  /*121d0*/  F2FP.SATFINITE.E4M3.F32.PACK_AB_MERGE_C R11, R30, R21, R49 ;  /* 0x000000151e0b723e */ /* 0x000fe20004807031 */
[----:B------:R-:W-:-:S02]  /*121e0*/  HADD2.F32 R26, -RZ, R26.H1_H1 ;  /* 0x3000001aff1a7230 */ /* 0x000fc40000004100 */
[C---:B------:R-:W-:Y:S01]  /*121f0*/  FFMA.FTZ R37, R12.reuse, R15, -R37 ;  /* 0x0000000f0c257223 */ /* 0x040fe20000010825 */
[----:B------:R-:W-:Y:S02]  /*12200*/  HADD2.F32 R7, -RZ, R7.H1_H1 ;  /* 0x30000007ff077230 */ /* 0x000fe40000004100 */
[----:B------:R-:W-:Y:S01]  /*12210*/  FFMA.FTZ R33, R12, R33, R25 ;  /* 0x000000210c217223 */ /* 0x000fe20000010019 */
[----:B------:R-:W-:Y:S01]  /*12220*/  F2FP.F16.E4M3.UNPACK_B R12, R8 ;  /* 0x00000008ff0c723e */ /* 0x000fe200020006ff */
[C---:B------:R-:W-:Y:S01]  /*12230*/  FMUL.FTZ R34, R26.reuse, R31 ;  /* 0x0000001f1a227220 */ /* 0x040fe20000410000 */
[-C--:B------:R-:W-:Y:S01]  /*12240*/  FMUL.FTZ R26, R26, R29.reuse ;  /* 0x0000001d1a1a7220 */ /* 0x080fe20000410000 */
[----:B------:R-:W-:Y:S02]  /*12250*/  HADD2.F32 R8, -RZ, R3.H0_H0 ;  /* 0x20000003ff087230 */ /* 0x000fe40000004100 */
[C---:B------:R-:W-:Y:S01]  /*12260*/  FFMA.FTZ R42, R7.reuse, R29, -R34 ;  /* 0x0000001d072a7223 */ /* 0x040fe20000010822 */
[----:B------:R-:W-:Y:S01]  /*12270*/  FFMA.FTZ R48, R7, R31, R26 ;  /* 0x0000001f07307223 */ /* 0x000fe2000001001a */
[----:B------:R-:W-:-:S02]  /*12280*/  HADD2.F32 R26, -RZ, R12.H0_H0 ;  /* 0x2000000cff1a7230 */ /* 0x000fc40000004100 */
[----:B------:R-:W-:Y:S01]  /*12290*/  HADD2.F32 R7, -RZ, R6.H0_H0 ;  /* 0x20000006ff077230 */ /* 0x000fe20000004100 */
[----:B------:R-:W-:Y:S01]  /*122a0*/  F2FP.SATFINITE.E4M3.F32.PACK_AB_MERGE_C R37, R42, R37, RZ ;  /* 0x000000252a25723e */ /* 0x000fe200048070ff */
[----:B------:R-:W-:Y:S01]  /*122b0*/  HADD2.F32 R15, -RZ, R3.H1_H1 ;  /* 0x30000003ff0f7230 */ /* 0x000fe20000004100 */
[----:B------:R-:W-:Y:S01]  /*122c0*/  F2FP.SATFINITE.E4M3.F32.PACK_AB_MERGE_C R33, R48, R33, RZ ;  /* 0x000000213021723e */ /* 0x000fe200048070ff */
[----:B------:R-:W-:Y:S02]  /*122d0*/  HADD2.F32 R25, -RZ, R12.H1_H1 ;  /* 0x3000000cff197230 */ /* 0x000fe40000004100 */
[C---:B------:R-:W-:Y:S01]  /*122e0*/  FMUL.FTZ R12, R7.reuse, R26 ;  /* 0x0000001a070c7220 */ /* 0x040fe20000410000 */
[----:B------:R-:W-:Y:S02]  /*122f0*/  HADD2.F32 R6, -RZ, R6.H1_H1 ;  /* 0x30000006ff067230 */ /* 0x000fe40000004100 */
[----:B------:R-:W-:Y:S01]  /*12300*/  FMUL.FTZ R7, R7, R8 ;  /* 0x0000000807077220 */ /* 0x000fe20000410000 */
[----:B------:R-:W-:-:S02]  /*12310*/  HADD2.F32 R3, -RZ, R4.H0_H0 ;  /* 0x20000004ff037230 */ /* 0x000fc40000004100 */
[----:B------:R-:W-:Y:S02]  /*12320*/  HADD2.F32 R4, -RZ, R4.H1_H1 ;  /* 0x30000004ff047230 */ /* 0x000fe40000004100 */
[C---:B------:R-:W-:Y:S01]  /*12330*/  FMUL.FTZ R29, R6.reuse, R25 ;  /* 0x00000019061d7220 */ /* 0x040fe20000410000 */
        /* <DEDUP_REMOVED lines=11> */
[----:B------:R-:W-:Y:S02]  /*123f0*/  F2FP.SATFINITE.E4M3.F32.PACK_AB_MERGE_C R8, R38, R35, R8 ;  /* 0x000000232608723e */ /* 0x000fe40004807008 */
[----:B------:R-:W-:Y:S01]  /*12400*/  F2FP.SATFINITE.E4M3.F32.PACK_AB_MERGE_C R10, R34, R3, R33 ;  /* 0x00000003220a723e */ /* 0x000fe20004807021 */
[----:B------:R4:W-:Y:S04]  /*12410*/  STS.128 [R51+0x18000], R4 ;  /* 0x0180000433007388 */ /* 0x0009e80000000c00 */
[----:B------:R4:W-:Y:S02]  /*12420*/  STS.128 [R0+0x18000], R8 ;  /* 0x0180000800007388 */ /* 0x0009e40000000c00 */
.L_x_1893:
[----:B------:R-:W-:Y:S05]  /*12430*/  BSYNC B0 ;  /* 0x0000000000007941 */ /* 0x000fea0003800000 */
.L_x_1865:
[----:B------:R-:W-:Y:S01]  /*12440*/  @!PT LDS RZ, [RZ] ;  /* 0x00000000fffff984 */ /* 0x000fe20000000800 */
[----:B------:R-:W-:Y:S01]  /*12450*/  @!PT LDS RZ, [RZ] ;  /* 0x00000000fffff984 */ /* 0x000fe20000000800 */
[----:B------:R-:W-:Y:S01]  /*12460*/  @!PT LDS RZ, [RZ] ;  /* 0x00000000fffff984 */ /* 0x000fe20000000800 */
[----:B------:R-:W-:Y:S01]  /*12470*/  @!PT LDS RZ, [RZ] ;  /* 0x00000000fffff984 */ /* 0x000fe20000000800 */
[----:B------:R1:W-:Y:S06]  /*12480*/  MEMBAR.ALL.CTA ;  /* 0x0000000000007992 */ /* 0x0003ec0000008000 */
[----:B-1----:R-:W1:Y:S01]  /*12490*/  FENCE.VIEW.ASYNC.S ;  /* 0x00000000000073c6 */ /* 0x002e620000000000 */
[----:B------:R-:W-:Y:S05]  /*124a0*/  WARPSYNC.ALL ;  /* 0x0000000000007948 */ /* 0x000fea0003800000 */
[----:B-1----:R-:W-:Y:S06]  /*124b0*/  BAR.SYNC.DEFER_BLOCKING 0xd, 0x100 ;  /* 0x0344000000007b1d */ /* 0x002fec0000010000 */
.L_x_1863:
[----:B----4-:R-:W4:Y:S01]  /*124c0*/  S2R R0, SR_TID.X ;  /* 0x0000000000007919 */ /* 0x010f220000002100 */
[----:B------:R-:W-:Y:S05]  /*124d0*/  WARPSYNC.ALL ;  /* 0x0000000000007948 */ /* 0x000fea0003800000 */
[----:B----4-:R-:W-:-:S05]  /*124e0*/  SHF.R.U32.HI R0, RZ, 0x7, R0 ;  /* 0x00000007ff007819 */ /* 0x010fca0000011600 */
[----:B-----5:R-:W-:Y:S02]  /*124f0*/  VIADD R10, R0, 0x8 ;  /* 0x00000008000a7836 */ /* 0x020fe40000000000 */
[----:B------:R-:W-:-:S03]  /*12500*/  IMAD.U32 R0, RZ, RZ, UR61 ;  /* 0x0000003dff007e24 */ /* 0x000fc6000f8e00ff */
[----:B------:R4:W-:Y:S02]  /*12510*/  BAR.SYNC.DEFER_BLOCKING R10, 0x100 ;  /* 0x0004000a0000751d */ /* 0x0009e40000010000 */
[----:B------:R-:W-:-:S13]  /*12520*/  ISETP.NE.AND P0, PT, R0, 0x3, PT ;  /* 0x000000030000780c */ /* 0x000fda0003f05270 */
[----:B----4-:R-:W-:Y:S05]  /*12530*/  @!P0 BRA `(.L_x_1910) ;  /* 0x0000000000048947 */ /* 0x010fea0003800000 */
[----:B------:R-:W-:Y:S01]  /*12540*/  BPT.TRAP 0x1 ;  /* 0x000000040000795c */ /* 0x000fe20000300000 */
.L_x_1910:
[----:B0-23--:R-:W-:Y:S01]  /*12550*/  IMAD R6, R23, 0x8, R22 ;  /* 0x0000000817067824 */ /* 0x00dfe200078e0216 */
[----:B------:R-:W-:-:S04]  /*12560*/  SHF.L.U32 R11, R186, 0x1f, RZ ;  /* 0x0000001fba0b7819 */ /* 0x000fc800000006ff */
[----:B------:R0:W2:Y:S01]  /*12570*/  SYNCS.PHASECHK.TRANS64.TRYWAIT P1, [R6+URZ+0x28430], R11 ;  /* 0x0284300b060075a7 */ /* 0x0000a2000802017f */
[----:B------:R-:W-:Y:S05]  /*12580*/  @!P0 BRA `(.L_x_1911) ;  /* 0x0000000000048947 */ /* 0x000fea0003800000 */
[----:B------:R-:W-:Y:S01]  /*12590*/  BPT.TRAP 0x1 ;  /* 0x000000040000795c */ /* 0x000fe20000300000 */
.L_x_1911:
[----:B--2---:R-:W-:Y:S05]  /*125a0*/  @P1 BRA `(.L_x_1912) ;  /* 0x0000000000081947 */ /* 0x004fea0003800000 */
[----:B------:R-:W2:Y:S02]  /*125b0*/  SYNCS.PHASECHK.TRANS64.TRYWAIT P1, [R6+URZ+0x28430], R11 ;  /* 0x0284300b060075a7 */ /* 0x000ea4000802017f */
[----:B--2---:R-:W-:Y:S05]  /*125c0*/  @!P1 BRA `(.L_x_1913) ;  /* 0x000001a4009c9947 */ /* 0x004fea0003800000 */
.L_x_1912:
[----:B------:R-:W-:Y:S05]  /*125d0*/  WARPSYNC.ALL ;  /* 0x0000000000007948 */ /* 0x000fea0003800000 */
[----:B------:R-:W-:Y:S01]  /*125e0*/  R2UR UR4, R22 ;  /* 0x00000000160472ca */ /* 0x000fe200000e0000 */
[----:B------:R-:W-:Y:S01]  /*125f0*/  IMAD.MOV.U32 R5, RZ, RZ, 0x40000040 ;  /* 0x40000040ff057424 */ /* 0x000fe200078e00ff */
[----:B------:R-:W-:Y:S01]  /*12600*/  R2UR UR5, R36 ;  /* 0x00000000240572ca */ /* 0x000fe200000e0000 */
[----:B------:R-:W-:Y:S01]  /*12610*/  UMOV UR9, 0x40000040 ;  /* 0x4000004000097882 */ /* 0x000fe20000000000 */
[----:B------:R-:W-:Y:S01]  /*12620*/  WARPGROUP.ARRIVE ;  /* 0x00000000000079c5 */ /* 0x000fe20000000000 */
[----:B------:R-:W-:Y:S01]  /*12630*/  MOV R9, 0x40000040 ;  /* 0x4000004000097802 */ /* 0x000fe20000000f00 */
[----:B------:R-:W-:Y:S01]  /*12640*/  IMAD.U32 R199, RZ, RZ, UR9 ;  /* 0x00000009ffc77e24 */ /* 0x000fe2000f8e00ff */
[----:B------:R-:W-:Y:S01]  /*12650*/  R2UR UR11, R5 ;  /* 0x00000000050b72ca */ /* 0x000fe200000e0000 */
[----:B------:R-:W-:Y:S01]  /*12660*/  UMOV UR57, 0x40000040 ;  /* 0x4000004000397882 */ /* 0x000fe20000000000 */
        /* <DEDUP_REMOVED lines=24> */
[----:B------:R-:W-:Y:S01]  /*127f0*/  QGMMA.64x64x32.F32.E4M3.E4M3 R24, gdesc[UR8], RZ, !UPT, gsb0 ;  /* 0x00e00000081879f3 */ /* 0x000fe2000c0008ff */
[----:B------:R-:W-:Y:S01]  /*12800*/  R2UR UR10, R8 ;  /* 0x00000000080a72ca */ /* 0x000fe200000e0000 */
[----:B------:R-:W-:Y:S01]  /*12810*/  UMOV UR8, UR4 ;  /* 0x0000000400087c82 */ /* 0x000fe20008000000 */
[----:B------:R-:W-:Y:S01]  /*12820*/  R2UR UR11, R9 ;  /* 0x00000000090b72ca */ /* 0x000fe200000e0000 */
[----:B------:R-:W-:Y:S01]  /*12830*/  UMOV UR9, 0x40000040 ;  /* 0x4000004000097882 */ /* 0x000fe20000000000 */
[----:B------:R-:W-:Y:S01]  /*12840*/  VIADD R8, R4, 0x4 ;  /* 0x0000000404087836 */ /* 0x000fe20000000000 */
[----:B------:R-:W-:Y:S01]  /*12850*/  UIADD3 UR4, UR5, 0x4, URZ ;  /* 0x0000000405047890 */ /* 0x000fe2000fffe03f */
[----:B------:R-:W-:Y:S01]  /*12860*/  IMAD.MOV.U32 R9, RZ, RZ, 0x40000040 ;  /* 0x40000040ff097424 */ /* 0x000fe200078e00ff */
[----:B------:R-:W-:Y:S01]  /*12870*/  IADD3 R5, -R0, 0xb, RZ ;  /* 0x0000000b00057810 */ /* 0x000fe20007ffe1ff */
[----:B------:R-:W-:Y:S02]  /*12880*/  IMAD.U32 R196, RZ, RZ, UR8 ;  /* 0x00000008ffc47e24 */ /* 0x000fe4000f8e00ff */
[----:B------:R-:W-:Y:S01]  /*12890*/  IMAD.U32 R197, RZ, RZ, UR9 ;  /* 0x00000009ffc57e24 */ /* 0x000fe2000f8e00ff */
[----:B------:R-:W-:-:S02]  /*128a0*/  WARPGROUP.DEPBAR.LE gsb0, 0x0 ;  /* 0x00008000000079c5 */ /* 0x000fc40000010000 */
[----:B------:R-:W-:-:S06]  /*128b0*/  WARPGROUP.ARRIVE ;  /* 0x00000000000079c5 */ /* 0x000fcc0000000000 */
[----:B------:R-:W-:Y:S01]  /*128c0*/  QGMMA.64x64x32.F32.E4M3.E4M3 R24, gdesc[UR8], R24, gsb0 ;  /* 0x00e00000081879f3 */ /* 0x000fe20008000818 */
[----:B------:R-:W-:Y:S01]  /*128d0*/  R2UR UR10, R8 ;  /* 0x00000000080a72ca */ /* 0x000fe200000e0000 */
[----:B------:R-:W-:Y:S01]  /*128e0*/  UMOV UR8, UR4 ;  /* 0x0000000400087c82 */ /* 0x000fe20008000000 */
[----:B------:R-:W-:Y:S01]  /*128f0*/  R2UR UR11, R9 ;  /* 0x00000000090b72ca */ /* 0x000fe200000e0000 */
[----:B------:R-:W-:Y:S01]  /*12900*/  UMOV UR9, 0x40000040 ;  /* 0x4000004000097882 */ /* 0x000fe20000000000 */
[----:B------:R-:W-:Y:S02]  /*12910*/  VIADD R8, R4, 0x6 ;  /* 0x0000000604087836 */ /* 0x000fe40000000000 */
[----:B------:R-:W-:Y:S02]  /*12920*/  IMAD.MOV.U32 R9, RZ, RZ, 0x40000040 ;  /* 0x40000040ff097424 */ /* 0x000fe400078e00ff */
[----:B------:R-:W-:Y:S01]  /*12930*/  IMAD.U32 R194, RZ, RZ, UR8 ;  /* 0x00000008ffc27e24 */ /* 0x000fe2000f8e00ff */
[----:B------:R-:W-:Y:S01]  /*12940*/  R2UR UR58, R8 ;  /* 0x00000000083a72ca */ /* 0x000fe200000e0000 */
[----:B------:R-:W-:Y:S01]  /*12950*/  VIADD R8, R4, 0x200 ;  /* 0x0000020004087836 */ /* 0x000fe20000000000 */
[----:B------:R-:W-:Y:S01]  /*12960*/  R2UR UR59, R9 ;  /* 0x00000000093b72ca */ /* 0x000fe200000e0000 */
[----:B------:R-:W-:-:S02]  /*12970*/  IMAD.MOV.U32 R9, RZ, RZ, 0x40000040 ;  /* 0x40000040ff097424 */ /* 0x000fc400078e00ff */
[----:B------:R-:W-:Y:S01]  /*12980*/  IMAD.U32 R195, RZ, RZ, UR9 ;  /* 0x00000009ffc37e24 */ /* 0x000fe2000f8e00ff */
[----:B------:R-:W-:Y:S01]  /*12990*/  R2UR UR54, R8 ;  /* 0x00000000083672ca */ /* 0x000fe200000e0000 */
[----:B------:R-:W-:Y:S01]  /*129a0*/  VIADD R8, R4, 0x202 ;  /* 0x0000020204087836 */ /* 0x000fe20000000000 */
[----:B------:R-:W-:Y:S01]  /*129b0*/  R2UR UR55, R9 ;  /* 0x00000000093772ca */ /* 0x000fe200000e0000 */
[----:B------:R-:W-:-:S03]  /*129c0*/  IMAD.MOV.U32 R9, RZ, RZ, 0x40000040 ;  /* 0x40000040ff097424 */ /* 0x000fc600078e00ff */
[----:B------:R-:W-:Y:S01]  /*129d0*/  R2UR UR50, R8 ;  /* 0x00000000083272ca */ /* 0x000fe200000e0000 */
[C---:B------:R-:W-:Y:S01]  /*129e0*/  VIADD R8, R4.reuse, 0x204 ;  /* 0x0000020404087836 */ /* 0x040fe20000000000 */
[----:B------:R-:W-:Y:S01]  /*129f0*/  R2UR UR51, R9 ;  /* 0x00000000093372ca */ /* 0x000fe200000e0000 */
[----:B------:R-:W-:Y:S02]  /*12a00*/  IMAD.MOV.U32 R9, RZ, RZ, 0x40000040 ;  /* 0x40000040ff097424 */ /* 0x000fe400078e00ff */
[----:B------:R-:W-:Y:S01]  /*12a10*/  VIADD R4, R4, 0x206 ;  /* 0x0000020604047836 */ /* 0x000fe20000000000 */
[----:B------:R-:W-:Y:S02]  /*12a20*/  R2UR UR46, R8 ;  /* 0x00000000082e72ca */ /* 0x000fe400000e0000 */
[----:B------:R-:W-:Y:S02]  /*12a30*/  R2UR UR47, R9 ;  /* 0x00000000092f72ca */ /* 0x000fe400000e0000 */
[----:B------:R-:W-:Y:S01]  /*12a40*/  R2UR UR42, R4 ;  /* 0x00000000042a72ca */ /* 0x000fe200000e0000 */
        /* <DEDUP_REMOVED lines=22> */
.L_x_1914:
[----:B------:R-:W4:Y:S01]  /*12bb0*/  LDC R0, c[0x0][0x448] ;  /* 0x00011200ff007b82 */ /* 0x000f220000000800 */
[----:B------:R-:W-:Y:S01]  /*12bc0*/  IMAD.U32 R9, RZ, RZ, UR39 ;  /* 0x00000027ff097e24 */ /* 0x000fe2000f8e00ff */
[----:B------:R-:W-:Y:S01]  /*12bd0*/  ULDC.64 UR6, c[0x0][0x9e0] ;  /* 0x0002780000067ab9 */ /* 0x000fe20000000a00 */
[----:B------:R-:W-:Y:S01]  /*12be0*/  ULDC UR38, c[0x0][0x9dc] ;  /* 0x0002770000267ab9 */ /* 0x000fe20000000800 */
[----:B------:R-:W-:Y:S01]  /*12bf0*/  UISETP.GE.AND UP0, UPT, UR7, 0x1, UPT ;  /* 0x000000010700788c */ /* 0x000fe2000bf06270 */
[----:B------:R-:W-:Y:S01]  /*12c00*/  LEA R14, R160, 0xffffffc0, 0x6 ;  /* 0xffffffc0a00e7811 */ /* 0x000fe200078e30ff */
[----:B------:R-:W-:Y:S02]  /*12c10*/  ULOP3.LUT UR4, URZ, UR38, URZ, 0x33, !UPT ;  /* 0x000000263f047292 */ /* 0x000fe4000f8e333f */
[----:B------:R-:W-:Y:S01]  /*12c20*/  UP2UR UR42, UPR, URZ, 0x1 ;  /* 0x000000013f2a7883 */ /* 0x000fe20008000000 */
[----:B------:R-:W-:Y:S02]  /*12c30*/  IADD3 R20, -R191, R192, -R14 ;  /* 0x000000c0bf147210 */ /* 0x000fe40007ffe90e */
[----:B------:R-:W-:-:S02]  /*12c40*/  PLOP3.LUT P2, PT, PT, PT, UP0, 0x40, 0x0 ;  /* 0x000000000000781c */ /* 0x000fc40003f4e808 */
[----:B----4-:R-:W-:Y:S01]  /*12c50*/  ISETP.NE.AND P1, PT, R0, 0x1, PT ;  /* 0x000000010000780c */ /* 0x010fe20003f25270 */
[----:B------:R-:W-:-:S04]  /*12c60*/  IMAD.IADD R0, R208, 0x1, R201 ;  /* 0x00000001d0007824 */ /* 0x000fc800078e02c9 */
[----:B------:R-:W-:-:S08]  /*12c70*/  IMAD.MOV.U32 R4, RZ, RZ, R0 ;  /* 0x000000ffff047224 */ /* 0x000fd000078e0000 */
[----:B-1----:R-:W1:Y:S08]  /*12c80*/  @P1 LDC R3, c[0x0][0x44c] ;  /* 0x00011300ff031b82 */ /* 0x002e700000000800 */
[----:B------:R-:W4:Y:S01]  /*12c90*/  @P1 LDC R8, c[0x0][0x450] ;  /* 0x00011400ff081b82 */ /* 0x000f220000000800 */
[----:B-1----:R-:W-:-:S04]  /*12ca0*/  @P1 IMAD.HI.U32 R3, R0, R3, RZ ;  /* 0x0000000300031227 */ /* 0x002fc800078e00ff */
[----:B------:R-:W-:Y:S01]  /*12cb0*/  VIADD R0, R6, 0x28440 ;  /* 0x0002844006007836 */ /* 0x000fe20000000000 */
[----:B----4-:R-:W-:Y:S01]  /*12cc0*/  @P1 SHF.R.U32.HI R4, RZ, R8, R3 ;  /* 0x00000008ff041219 */ /* 0x010fe20000011603 */
[----:B------:R-:W-:-:S03]  /*12cd0*/  IMAD.MOV.U32 R3, RZ, RZ, -0x40 ;  /* 0xffffffc0ff037424 */ /* 0x000fc600078e00ff */
[----:B------:R-:W-:Y:S01]  /*12ce0*/  PRMT R0, R9, 0x654, R0 ;  /* 0x0000065409007816 */ /* 0x000fe20000000000 */
[----:B------:R-:W1:Y:S01]  /*12cf0*/  SHFL.IDX PT, R7, R4, RZ, 0x1c1f ;  /* 0x001c1fff04077589 */ /* 0x000e6200000e0000 */
[----:B------:R-:W-:Y:S02]  /*12d00*/  IMAD R3, R160, R3, 0x41 ;  /* 0x00000041a0037424 */ /* 0x000fe400078e0203 */
[----:B------:R4:W-:Y:S02]  /*12d10*/  SYNCS.ARRIVE.TRANS64.RED.A1T0 RZ, [R0+URZ], RZ ;  /* 0x000000ff00ff79a7 */ /* 0x0009e4000810043f */
[----:B------:R-:W-:Y:S01]  /*12d20*/  VIADD R58, R3, 0xffffffff ;  /* 0xffffffff033a7836 */ /* 0x000fe20000000000 */
[----:B----4-:R-:W-:-:S05]  /*12d30*/  IADD3 R0, -R191, R3, R192 ;  /* 0x00000003bf007210 */ /* 0x010fca0007ffe1c0 */
[----:B------:R-:W-:-:S04]  /*12d40*/  IMAD.IADD R0, R0, 0x1, -R189 ;  /* 0x0000000100007824 */ /* 0x000fc800078e0abd */
[C---:B------:R-:W-:Y:S01]  /*12d50*/  VIADD R57, R0.reuse, UR6 ;  /* 0x0000000600397c36 */ /* 0x040fe20008000000 */
[----:B------:R-:W-:-:S04]  /*12d60*/  IADD3 R56, R0, UR4, RZ ;  /* 0x0000000400387c10 */ /* 0x000fc8000fffe0ff */
[----:B-1----:R-:W-:Y:S01]  /*12d70*/  VIADDMNMX R0, R7, R57, R20, PT ;  /* 0x0000003907007246 */ /* 0x002fe20003800114 */
[----:B------:R-:W-:Y:S01]  /*12d80*/  IMAD.IADD R8, R56, 0x1, R7 ;  /* 0x0000000138087824 */ /* 0x000fe200078e0207 */
[----:B------:R-:W-:Y:S06]  /*12d90*/  @P2 BRA `(.L_x_1915) ;  /* 0x0000000000582947 */ /* 0x000fec0003800000 */
[----:B------:R-:W-:Y:S01]  /*12da0*/  IADD3 R3, -R189, R192, R7 ;  /* 0x000000c0bd037210 */ /* 0x000fe20007ffe107 */
[----:B------:R-:W-:Y:S03]  /*12db0*/  BSSY B0, `(.L_x_1916) ;  /* 0x0000010000007945 */ /* 0x000fe60003800000 */
[----:B------:R-:W-:-:S13]  /*12dc0*/  ISETP.GT.AND P2, PT, R3, -0x1, PT ;  /* 0xffffffff0300780c */ /* 0x000fda0003f44270 */
[----:B------:R-:W-:Y:S05]  /*12dd0*/  @P2 BRA `(.L_x_1917) ;  /* 0x0000000000202947 */ /* 0x000fea0003800000 */
[----:B------:R-:W-:Y:S01]  /*12de0*/  UISETP.NE.AND UP0, UPT, UR7, 0x1, UPT ;  /* 0x000000010700788c */ /* 0x000fe2000bf05270 */
[----:B------:R-:W-:-:S05]  /*12df0*/  LOP3.LUT R3, RZ, R3, RZ, 0x33, !PT ;  /* 0x00000003ff037212 */ /* 0x000fca00078e33ff */
[----:B------:R-:W-:-:S05]  /*12e00*/  PLOP3.LUT P2, PT, PT, PT, UP0, 0x80, 0x0 ;  /* 0x000000000000781c */ /* 0x000fca0003f4f008 */
[----:B------:R-:W-:-:S08]  /*12e10*/  @UP0 ULDC.64 UR4, c[0x0][0x9e8] ;  /* 0x00027a0000040ab9 */ /* 0x000fd00000000a00 */
[----:B------:R-:W-:-:S05]  /*12e20*/  @P2 IMAD.HI.U32 R7, R3, UR4, RZ ;  /* 0x0000000403072c27 */ /* 0x000fca000f8e00ff */
[----:B------:R-:W-:-:S04]  /*12e30*/  @P2 SHF.R.U32.HI R3, RZ, UR5, R7 ;  /* 0x00000005ff032c19 */ /* 0x000fc80008011607 */
[----:B------:R-:W-:Y:S01]  /*12e40*/  LOP3.LUT R3, RZ, R3, RZ, 0x33, !PT ;  /* 0x00000003ff037212 */ /* 0x000fe200078e33ff */
[----:B------:R-:W-:Y:S06]  /*12e50*/  BRA `(.L_x_1918) ;  /* 0x0000000000147947 */ /* 0x000fec0003800000 */
.L_x_1917:
[----:B------:R-:W-:-:S06]  /*12e60*/  UISETP.NE.AND UP0, UPT, UR7, 0x1, UPT ;  /* 0x000000010700788c */ /* 0x000fcc000bf05270 */
[----:B------:R-:W-:-:S05]  /*12e70*/  PLOP3.LUT P2, PT, PT, PT, UP0, 0x80, 0x0 ;  /* 0x000000000000781c */ /* 0x000fca0003f4f008 */
[----:B------:R-:W-:-:S08]  /*12e80*/  @UP0 ULDC.64 UR4, c[0x0][0x9e8] ;  /* 0x00027a0000040ab9 */ /* 0x000fd00000000a00 */
[----:B------:R-:W-:-:S05]  /*12e90*/  @P2 IMAD.HI.U32 R7, R3, UR4, RZ ;  /* 0x0000000403072c27 */ /* 0x000fca000f8e00ff */
[----:B------:R-:W-:-:S07]  /*12ea0*/  @P2 SHF.R.U32.HI R3, RZ, UR5, R7 ;  /* 0x00000005ff032c19 */ /* 0x000fce0008011607 */
.L_x_1918:
[----:B------:R-:W-:Y:S05]  /*12eb0*/  BSYNC B0 ;  /* 0x0000000000007941 */ /* 0x000fea0003800000 */
.L_x_1916:
[----:B------:R-:W-:-:S04]  /*12ec0*/  IMAD R12, R3, UR7, -R14 ;  /* 0x00000007030c7c24 */ /* 0x000fc8000f8e0a0e */
[----:B------:R-:W-:-:S05]  /*12ed0*/  IMAD.IADD R3, R12, 0x1, -R191 ;  /* 0x000000010c037824 */ /* 0x000fca00078e0abf */
[----:B------:R-:W-:Y:S02]  /*12ee0*/  VIMNMX R8, R8, R3, !PT ;  /* 0x0000000308087248 */ /* 0x000fe40007fe0100 */
[----:B------:R-:W-:-:S07]  /*12ef0*/  VIADDMNMX R0, R3, UR7, R0, PT ;  /* 0x0000000703007c46 */ /* 0x000fce000b800100 */
.L_x_1915:
[C---:B------:R-:W-:Y:S01]  /*12f00*/  ISETP.GE.AND P2, PT, R58.reuse, 0x2, PT ;  /* 0x000000023a00780c */ /* 0x040fe20003f46270 */
[----:B------:R-:W1:Y:S01]  /*12f10*/  SHFL.IDX PT, R59, R4, 0x1, 0x1c1f ;  /* 0x003c1f00043b7f89 */ /* 0x000e6200000e0000 */
[----:B------:R-:W-:Y:S01]  /*12f20*/  ISETP.GE.AND P3, PT, R58, 0x9, PT ;  /* 0x000000093a00780c */ /* 0x000fe20003f66270 */
[----:B------:R-:W-:Y:S01]  /*12f30*/  UISETP.GE.AND UP0, UPT, UR7, 0x1, UPT ;  /* 0x000000010700788c */ /* 0x000fe2000bf06270 */
[C---:B------:R-:W-:Y:S02]  /*12f40*/  ISETP.GT.AND P5, PT, R8.reuse, 0x1, !P2 ;  /* 0x000000010800780c */ /* 0x040fe400057a4270 */
[----:B------:R-:W-:Y:S02]  /*12f50*/  ISETP.GT.AND P4, PT, R8, 0x8, !P3 ;  /* 0x000000080800780c */ /* 0x000fe40005f84270 */
[C---:B------:R-:W-:Y:S02]  /*12f60*/  ISETP.LT.OR P5, PT, R0.reuse, 0x2, P5 ;  /* 0x000000020000780c */ /* 0x040fe40002fa1670 */
[----:B------:R-:W-:-:S02]  /*12f70*/  ISETP.LT.OR P4, PT, R0, 0x9, P4 ;  /* 0x000000090000780c */ /* 0x000fc40002781670 */
[----:B------:R-:W-:Y:S02]  /*12f80*/  ISETP.GE.AND P6, PT, R58, 0xa, PT ;  /* 0x0000000a3a00780c */ /* 0x000fe40003fc6270 */
[----:B------:R-:W-:Y:S02]  /*12f90*/  FSEL R71, R25, -INF , !P5 ;  /* 0xff80000019477808 */ /* 0x000fe40006800000 */
[----:B------:R-:W-:Y:S02]  /*12fa0*/  FSEL R25, R28, -INF , !P4 ;  /* 0xff8000001c197808 */ /* 0x000fe40006000000 */
[----:B------:R-:W-:Y:S02]  /*12fb0*/  ISETP.GT.AND P4, PT, R8, 0x9, !P6 ;  /* 0x000000090800780c */ /* 0x000fe40007784270 */
[----:B------:R-:W-:Y:S02]  /*12fc0*/  ISETP.GE.AND P5, PT, R58, 0x11, PT ;  /* 0x000000113a00780c */ /* 0x000fe40003fa6270 */
[----:B------:R-:W-:-:S02]  /*12fd0*/  ISETP.LT.OR P4, PT, R0, 0xa, P4 ;  /* 0x0000000a0000780c */ /* 0x000fc40002781670 */
[----:B------:R-:W-:Y:S02]  /*12fe0*/  P2R R60, PR, RZ, 0x20 ;  /* 0x00000020ff3c7803 */ /* 0x000fe40000000000 */
[----:B------:R-:W-:Y:S02]  /*12ff0*/  FSEL R29, R29, -INF , !P4 ;  /* 0xff8000001d1d7808 */ /* 0x000fe40006000000 */
[----:B------:R-:W-:Y:S02]  /*13000*/  ISETP.GT.AND P4, PT, R8, 0x10, !P5 ;  /* 0x000000100800780c */ /* 0x000fe40006f84270 */
[----:B------:R-:W-:Y:S02]  /*13010*/  ISETP.GE.AND P5, PT, R58, 0x12, PT ;  /* 0x000000123a00780c */ /* 0x000fe40003fa6270 */
[----:B------:R-:W-:Y:S02]  /*13020*/  ISETP.LT.OR P4, PT, R0, 0x11, P4 ;  /* 0x000000110000780c */ /* 0x000fe40002781670 */
[----:B------:R-:W-:-:S02]  /*13030*/  P2R R28, PR, RZ, 0x40 ;  /* 0x00000040ff1c7803 */ /* 0x000fc40000000000 */
        /* <DEDUP_REMOVED lines=9> */
[----:B------:R-:W-:Y:S02]  /*130d0*/  ISETP.GE.AND P5, PT, R58, 0x1a, PT ;  /* 0x0000001a3a00780c */ /* 0x000fe40003fa6270 */
[----:B------:R-:W-:Y:S02]  /*130e0*/  FSEL R13, R36, -INF , !P4 ;  /* 0xff800000240d7808 */ /* 0x000fe40006000000 */
[----:B------:R-:W-:-:S02]  /*130f0*/  ISETP.GT.AND P4, PT, R8, 0x19, !P5 ;  /* 0x000000190800780c */ /* 0x000fc40006f84270 */
[----:B------:R-:W-:Y:S02]  /*13100*/  P2R R36, PR, RZ, 0x20 ;  /* 0x00000020ff247803 */ /* 0x000fe40000000000 */
        /* <DEDUP_REMOVED lines=57> */
[----:B------:R-:W-:Y:S01]  /*134a0*/  @P6 IMAD.HI.U32 R20, R4, UR4, RZ ;  /* 0x0000000404146c27 */ /* 0x000fe2000f8e00ff */
[----:B------:R-:W-:-:S13]  /*134b0*/  PLOP3.LUT P6, PT, PT, PT, UP0, 0x80, 0x0 ;  /* 0x000000000000781c */ /* 0x000fda0003fcf008 */
[----:B------:R-:W-:-:S04]  /*134c0*/  @P6 SHF.R.U32.HI R4, RZ, UR5, R20 ;  /* 0x00000005ff046c19 */ /* 0x000fc80008011614 */
[----:B------:R-:W-:Y:S01]  /*134d0*/  LOP3.LUT R4, RZ, R4, RZ, 0x33, !PT ;  /* 0x00000004ff047212 */ /* 0x000fe200078e33ff */
[----:B------:R-:W-:Y:S06]  /*134e0*/  BRA `(.L_x_1922) ;  /* 0x0000000000187947 */ /* 0x000fec0003800000 */
.L_x_1921:
[----:B------:R-:W-:-:S06]  /*134f0*/  UISETP.NE.AND UP0, UPT, UR7, 0x1, UPT ;  /* 0x000000010700788c */ /* 0x000fcc000bf05270 */
[----:B------:R-:W-:-:S05]  /*13500*/  PLOP3.LUT P6, PT, PT, PT, UP0, 0x80, 0x0 ;  /* 0x000000000000781c */ /* 0x000fca0003fcf008 */
[----:B------:R-:W-:-:S08]  /*13510*/  @UP0 ULDC.64 UR4, c[0x0][0x9e8] ;  /* 0x00027a0000040ab9 */ /* 0x000fd00000000a00 */
[----:B------:R-:W-:Y:S01]  /*13520*/  @P6 IMAD.HI.U32 R20, R4, UR4, RZ ;  /* 0x0000000404146c27 */ /* 0x000fe2000f8e00ff */
[----:B------:R-:W-:-:S13]  /*13530*/  PLOP3.LUT P6, PT, PT, PT, UP0, 0x80, 0x0 ;  /* 0x000000000000781c */ /* 0x000fda0003fcf008 */
[----:B------:R-:W-:-:S07]  /*13540*/  @P6 SHF.R.U32.HI R4, RZ, UR5, R20 ;  /* 0x00000005ff046c19 */ /* 0x000fce0008011614 */
.L_x_1922:
[----:B------:R-:W-:Y:S05]  /*13550*/  BSYNC B0 ;  /* 0x0000000000007941 */ /* 0x000fea0003800000 */
.L_x_1920:
[----:B------:R-:W-:-:S04]  /*13560*/  IMAD R4, R4, UR7, -R14 ;  /* 0x0000000704047c24 */ /* 0x000fc8000f8e0a0e */
[----:B------:R-:W-:-:S05]  /*13570*/  IMAD.IADD R57, R4, 0x1, -R191 ;  /* 0x0000000104397824 */ /* 0x000fca00078e0abf */
[----:B------:R-:W-:Y:S02]  /*13580*/  VIMNMX R8, R8, R57, !PT ;  /* 0x0000003908087248 */ /* 0x000fe40007fe0100 */
[----:B------:R-:W-:-:S07]  /*13590*/  VIADDMNMX R0, R57, UR7, R0, PT ;  /* 0x0000000739007c46 */ /* 0x000fce000b800100 */
.L_x_1919:
        /* <DEDUP_REMOVED lines=36> */
[----:B------:R-:W-:Y:S01]  /*137e0*/  ISETP.GT.AND P3, PT, R8, 0x8, !P3 ;  /* 0x000000080800780c */ /* 0x000fe20005f64270 */
[----:B------:R-:W1:Y:S01]  /*137f0*/  SHFL.BFLY PT, R67, R14, 0x2, 0x1f ;  /* 0x0c401f000e437f89 */ /* 0x000e6200000e0000 */
[C---:B------:R-:W-:Y:S02]  /*13800*/  ISETP.LT.OR P2, PT, R0.reuse, 0x1a, P2 ;  /* 0x0000001a0000780c */ /* 0x040fe40001741670 */
[----:B------:R-:W-:Y:S02]  /*13810*/  ISETP.LT.OR P3, PT, R0, 0x9, P3 ;  /* 0x000000090000780c */ /* 0x000fe40001f61670 */
[----:B------:R-:W-:Y:S02]  /*13820*/  FSEL R39, R39, -INF , !P2 ;  /* 0xff80000027277808 */ /* 0x000fe40005000000 */
[----:B------:R-:W-:Y:S02]  /*13830*/  ISETP.NE.AND P2, PT, R62, RZ, PT ;  /* 0x000000ff3e00720c */ /* 0x000fe40003f45270 */
[----:B------:R-:W-:-:S02]  /*13840*/  FSEL R57, R30, -INF , !P3 ;  /* 0xff8000001e397808 */ /* 0x000fc40005800000 */
[----:B------:R-:W-:Y:S02]  /*13850*/  ISETP.GT.AND P2, PT, R8, 0x20, !P2 ;  /* 0x000000200800780c */ /* 0x000fe40005744270 */
[----:B------:R-:W-:Y:S02]  /*13860*/  ISETP.NE.AND P3, PT, R44, RZ, PT ;  /* 0x000000ff2c00720c */ /* 0x000fe40003f65270 */
[----:B------:R-:W-:Y:S02]  /*13870*/  ISETP.LT.OR P2, PT, R0, 0x21, P2 ;  /* 0x000000210000780c */ /* 0x000fe40001741670 */
[----:B------:R-:W-:Y:S02]  /*13880*/  ISETP.NE.AND P6, PT, R12, RZ, PT ;  /* 0x000000ff0c00720c */ /* 0x000fe40003fc5270 */
[----:B------:R-:W-:Y:S02]  /*13890*/  FSEL R63, R42, -INF , !P2 ;  /* 0xff8000002a3f7808 */ /* 0x000fe40005000000 */
[----:B------:R-:W-:-:S02]  /*138a0*/  ISETP.NE.AND P2, PT, R40, RZ, PT ;  /* 0x000000ff2800720c */ /* 0x000fc40003f45270 */
[C---:B------:R-:W-:Y:S02]  /*138b0*/  ISETP.GT.AND P4, PT, R8.reuse, 0x31, !P4 ;  /* 0x000000310800780c */ /* 0x040fe40006784270 */
[----:B------:R-:W-:Y:S02]  /*138c0*/  ISETP.GT.AND P2, PT, R8, 0x21, !P2 ;  /* 0x000000210800780c */ /* 0x000fe40005744270 */
[----:B-1----:R-:W-:Y:S02]  /*138d0*/  FMNMX.FTZ R67, R14, R67, !PT ;  /* 0x000000430e437209 */ /* 0x002fe40007810000 */
[----:B------:R-:W-:Y:S02]  /*138e0*/  ISETP.LT.OR P2, PT, R0, 0x22, P2 ;  /* 0x000000220000780c */ /* 0x000fe40001741670 */
[----:B------:R-:W-:Y:S01]  /*138f0*/  ISETP.GT.AND P5, PT, R8, 0x38, !P5 ;  /* 0x000000380800780c */ /* 0x000fe20006fa4270 */
[----:B------:R-:W1:Y:S01]  /*13900*/  SHFL.BFLY PT, R4, R67, 0x1, 0x1f ;  /* 0x0c201f0043047f89 */ /* 0x000e6200000e0000 */
[----:B------:R-:W-:-:S02]  /*13910*/  FSEL R43, R43, -INF , !P2 ;  /* 0xff8000002b2b7808 */ /* 0x000fc40005000000 */
[----:B------:R-:W-:Y:S02]  /*13920*/  ISETP.NE.AND P2, PT, R64, RZ, PT ;  /* 0x000000ff4000720c */ /* 0x000fe40003f45270 */
[----:B------:R-:W-:Y:S02]  /*13930*/  ISETP.LT.OR P4, PT, R0, 0x32, P4 ;  /* 0x000000320000780c */ /* 0x000fe40002781670 */
[----:B------:R-:W-:Y:S02]  /*13940*/  ISETP.GT.AND P2, PT, R8, 0x28, !P2 ;  /* 0x000000280800780c */ /* 0x000fe40005744270 */
[C---:B------:R-:W-:Y:S02]  /*13950*/  ISETP.LT.OR P5, PT, R0.reuse, 0x39, P5 ;  /* 0x000000390000780c */ /* 0x040fe40002fa1670 */
[----:B------:R-:W-:-:S04]  /*13960*/  ISETP.LT.OR P2, PT, R0, 0x29, P2 ;  /* 0x000000290000780c */ /* 0x000fc80001741670 */
[----:B------:R-:W-:Y:S02]  /*13970*/  FSEL R65, R46, -INF , !P2 ;  /* 0xff8000002e417808 */ /* 0x000fe40005000000 */
[----:B------:R-:W-:Y:S02]  /*13980*/  ISETP.GT.AND P2, PT, R8, 0x29, !P3 ;  /* 0x000000290800780c */ /* 0x000fe40005f44270 */
[----:B------:R-:W-:Y:S02]  /*13990*/  ISETP.NE.AND P3, PT, R66, RZ, PT ;  /* 0x000000ff4200720c */ /* 0x000fe40003f65270 */
[----:B------:R-:W-:Y:S02]  /*139a0*/  ISETP.LT.OR P2, PT, R0, 0x2a, P2 ;  /* 0x0000002a0000780c */ /* 0x000fe40001741670 */
[----:B-1----:R-:W-:Y:S02]  /*139b0*/  FMNMX.FTZ R4, R67, R4, !PT ;  /* 0x0000000443047209 */ /* 0x002fe40007810000 */
[----:B------:R-:W-:-:S02]  /*139c0*/  FSEL R47, R47, -INF , !P2 ;  /* 0xff8000002f2f7808 */ /* 0x000fc40005000000 */
[----:B------:R-:W-:Y:S01]  /*139d0*/  ISETP.GT.AND P2, PT, R8, RZ, !P6 ;  /* 0x000000ff0800720c */ /* 0x000fe20007744270 */
[----:B------:R-:W-:-:S01]  /*139e0*/  FFMA.FTZ R12, R2, R4, -8 ;  /* 0xc1000000020c7423 */ /* 0x000fc20000010004 */
[----:B------:R-:W-:Y:S02]  /*139f0*/  ISETP.NE.AND P6, PT, R24, RZ, PT ;  /* 0x000000ff1800720c */ /* 0x000fe40003fc5270 */
[----:B------:R-:W-:-:S04]  /*13a00*/  ISETP.LT.OR P2, PT, R0, 0x1, P2 ;  /* 0x000000010000780c */ /* 0x000fc80001741670 */
[----:B------:R-:W-:Y:S02]  /*13a10*/  FSEL R26, R26, -INF , !P2 ;  /* 0xff8000001a1a7808 */ /* 0x000fe40005000000 */
[----:B------:R-:W-:-:S04]  /*13a20*/  FSETP.NEU.FTZ.AND P2, PT, R4, -INF , PT ;  /* 0xff8000000400780b */ /* 0x000fc80003f5d000 */
[----:B------:R-:W-:Y:S02]  /*13a30*/  FSEL R20, R12, RZ, P2 ;  /* 0x000000ff0c147208 */ /* 0x000fe40001000000 */
[----:B------:R-:W-:Y:S02]  /*13a40*/  FMNMX.FTZ R12, R26, R27, !PT ;  /* 0x0000001b1a0c7209 */ /* 0x000fe40007810000 */
[----:B------:R-:W-:Y:S01]  /*13a50*/  ISETP.GT.AND P2, PT, R8, 0x30, !P3 ;  /* 0x000000300800780c */ /* 0x000fe20005f44270 */
[----:B------:R-:W-:-:S01]  /*13a60*/  FFMA.FTZ R152, R2, R69, -R20 ;  /* 0x0000004502987223 */ /* 0x000fc20000010814 */
[----:B------:R-:W-:Y:S01]  /*13a70*/  FMNMX.FTZ R12, R57, R12, !PT ;  /* 0x0000000c390c7209 */ /* 0x000fe20007810000 */
[----:B------:R-:W-:-:S01]  /*13a80*/  FFMA.FTZ R154, R2, R7, -R20 ;  /* 0x00000007029a7223 */ /* 0x000fc20000010814 */
[----:B------:R-:W-:Y:S01]  /*13a90*/  ISETP.LT.OR P2, PT, R0, 0x31, P2 ;  /* 0x000000310000780c */ /* 0x000fe20001741670 */
[----:B------:R-:W-:-:S01]  /*13aa0*/  FFMA.FTZ R158, R2, R21, -R20 ;  /* 0x00000015029e7223 */ /* 0x000fc20000010814 */
[----:B------:R-:W-:Y:S01]  /*13ab0*/  FMNMX.FTZ R12, R31, R12, !PT ;  /* 0x0000000c1f0c7209 */ /* 0x000fe20007810000 */
[----:B------:R-:W-:Y:S01]  /*13ac0*/  MUFU.EX2 R152, R152 ;  /* 0x0000009800987308 */ /* 0x000fe20000000800 */
[----:B------:R-:W-:Y:S01]  /*13ad0*/  FSEL R67, R50, -INF , !P2 ;  /* 0xff80000032437808 */ /* 0x000fe20005000000 */
[C-C-:B------:R-:W-:Y:S01]  /*13ae0*/  FFMA.FTZ R156, R2.reuse, R15, -R20.reuse ;  /* 0x0000000f029c7223 */ /* 0x140fe20000010814 */
[----:B------:R-:W-:Y:S01]  /*13af0*/  FMNMX.FTZ R12, R59, R12, !PT ;  /* 0x0000000c3b0c7209 */ /* 0x000fe20007810000 */
[--C-:B------:R-:W-:Y:S01]  /*13b00*/  FFMA.FTZ R15, R2, R41, -R20.reuse ;  /* 0x00000029020f7223 */ /* 0x100fe20000010814 */
[----:B------:R-:W-:Y:S01]  /*13b10*/  ISETP.GT.AND P3, PT, R8, 0x39, !P6 ;  /* 0x000000390800780c */ /* 0x000fe20007764270 */
[C-C-:B------:R-:W-:Y:S01]  /*13b20*/  FFMA.FTZ R8, R2.reuse, R13, -R20.reuse ;  /* 0x0000000d02087223 */ /* 0x140fe20000010814 */
[----:B------:R-:W-:Y:S01]  /*13b30*/  FMNMX.FTZ R12, R35, R12, !PT ;  /* 0x0000000c230c7209 */ /* 0x000fe20007810000 */
[----:B------:R-:W-:Y:S01]  /*13b40*/  MUFU.EX2 R154, R154 ;  /* 0x0000009a009a7308 */ /* 0x000fe20000000800 */
[----:B------:R-:W-:Y:S01]  /*13b50*/  FSEL R69, R51, -INF , !P4 ;  /* 0xff80000033457808 */ /* 0x000fe20006000000 */
[C-C-:B------:R-:W-:Y:S01]  /*13b60*/  FFMA.FTZ R51, R2.reuse, R71, -R20.reuse ;  /* 0x0000004702337223 */ /* 0x140fe20000010814 */
[----:B------:R-:W-:Y:S01]  /*13b70*/  FMNMX.FTZ R12, R61, R12, !PT ;  /* 0x0000000c3d0c7209 */ /* 0x000fe20007810000 */
[--C-:B------:R-:W-:Y:S01]  /*13b80*/  FFMA.FTZ R13, R2, R37, -R20.reuse ;  /* 0x00000025020d7223 */ /* 0x100fe20000010814 */
[----:B------:R-:W-:Y:S01]  /*13b90*/  ISETP.LT.OR P3, PT, R0, 0x3a, P3 ;  /* 0x0000003a0000780c */ /* 0x000fe20001f61670 */
[--C-:B------:R-:W-:Y:S01]  /*13ba0*/  FFMA.FTZ R0, R2, R25, -R20.reuse ;  /* 0x0000001902007223 */ /* 0x100fe20000010814 */
[----:B------:R-:W-:Y:S01]  /*13bb0*/  FMNMX.FTZ R12, R39, R12, !PT ;  /* 0x0000000c270c7209 */ /* 0x000fe20007810000 */
[----:B------:R-:W1:Y:S01]  /*13bc0*/  MUFU.EX2 R51, R51 ;  /* 0x0000003300337308 */ /* 0x000e620000000800 */
[----:B------:R-:W-:Y:S01]  /*13bd0*/  FSEL R71, R54, -INF , !P5 ;  /* 0xff80000036477808 */ /* 0x000fe20006800000 */
[C-C-:B------:R-:W-:Y:S01]  /*13be0*/  FFMA.FTZ R25, R2.reuse, R29, -R20.reuse ;  /* 0x0000001d02197223 */ /* 0x140fe20000010814 */
[----:B------:R-:W-:Y:S01]  /*13bf0*/  FMNMX.FTZ R12, R63, R12, !PT ;  /* 0x0000000c3f0c7209 */ /* 0x000fe20007810000 */
[C-C-:B------:R-:W-:Y:S01]  /*13c00*/  FFMA.FTZ R29, R2.reuse, R33, -R20.reuse ;  /* 0x00000021021d7223 */ /* 0x140fe20000010814 */
[----:B------:R-:W-:Y:S01]  /*13c10*/  FSEL R55, R55, -INF , !P3 ;  /* 0xff80000037377808 */ /* 0x000fe20005800000 */
[C-C-:B------:R-:W-:Y:S01]  /*13c20*/  FFMA.FTZ R45, R2.reuse, R45, -R20.reuse ;  /* 0x0000002d022d7223 */ /* 0x140fe20000010814 */
[----:B------:R-:W-:Y:S01]  /*13c30*/  FMNMX.FTZ R12, R43, R12, !PT ;  /* 0x0000000c2b0c7209 */ /* 0x000fe20007810000 */
[----:B------:R-:W4:Y:S01]  /*13c40*/  MUFU.EX2 R0, R0 ;  /* 0x0000000000007308 */ /* 0x000f220000000800 */
[----:B------:R-:W-:-:S02]  /*13c50*/  FFMA.FTZ R3, R2, R3, -R20 ;  /* 0x0000000302037223 */ /* 0x000fc40000010814 */
[----:B------:R-:W-:-:S04]  /*13c60*/  FMNMX.FTZ R12, R65, R12, !PT ;  /* 0x0000000c410c7209 */ /* 0x000fc80007810000 */
[----:B------:R-:W-:Y:S01]  /*13c70*/  FMNMX.FTZ R12, R47, R12, !PT ;  /* 0x0000000c2f0c7209 */ /* 0x000fe20007810000 */
[----:B------:R-:W5:Y:S01]  /*13c80*/  MUFU.EX2 R25, R25 ;  /* 0x0000001900197308 */ /* 0x000f620000000800 */
[----:B-1----:R-:W-:-:S02]  /*13c90*/  FADD.FTZ R21, R152, R51 ;  /* 0x0000003398157221 */ /* 0x002fc40000010000 */
[----:B------:R-:W-:-:S04]  /*13ca0*/  FMNMX.FTZ R12, R67, R12, !PT ;  /* 0x0000000c430c7209 */ /* 0x000fc80007810000 */
[----:B------:R-:W-:Y:S01]  /*13cb0*/  FMNMX.FTZ R12, R69, R12, !PT ;  /* 0x0000000c450c7209 */ /* 0x000fe20007810000 */
[----:B------:R-:W1:Y:S01]  /*13cc0*/  MUFU.EX2 R29, R29 ;  /* 0x0000001d001d7308 */ /* 0x000e620000000800 */
[----:B----4-:R-:W-:-:S02]  /*13cd0*/  FADD.FTZ R36, R0, R21 ;  /* 0x0000001500247221 */ /* 0x010fc40000010000 */
[----:B------:R-:W-:-:S04]  /*13ce0*/  FMNMX.FTZ R12, R71, R12, !PT ;  /* 0x0000000c470c7209 */ /* 0x000fc80007810000 */
[----:B------:R-:W-:Y:S01]  /*13cf0*/  FMNMX.FTZ R12, R55, R12, !PT ;  /* 0x0000000c370c7209 */ /* 0x000fe20007810000 */
[----:B------:R-:W4:Y:S04]  /*13d00*/  MUFU.EX2 R8, R8 ;  /* 0x0000000800087308 */ /* 0x000f280000000800 */
[----:B------:R-:W0:Y:S04]  /*13d10*/  SHFL.BFLY PT, R73, R12, 0x2, 0x1f ;  /* 0x0c401f000c497f89 */ /* 0x000e2800000e0000 */
[----:B------:R-:W-:Y:S08]  /*13d20*/  MUFU.EX2 R13, R13 ;  /* 0x0000000d000d7308 */ /* 0x000ff00000000800 */
[----:B------:R-:W-:Y:S08]  /*13d30*/  MUFU.EX2 R156, R156 ;  /* 0x0000009c009c7308 */ /* 0x000ff00000000800 */
[----:B------:R-:W-:Y:S01]  /*13d40*/  MUFU.EX2 R15, R15 ;  /* 0x0000000f000f7308 */ /* 0x000fe20000000800 */
[----:B0-----:R-:W-:Y:S01]  /*13d50*/  FMNMX.FTZ R73, R12, R73, !PT ;  /* 0x000000490c497209 */ /* 0x001fe20007810000 */
[C-C-:B------:R-:W-:Y:S01]  /*13d60*/  FFMA.FTZ R12, R2.reuse, R9, -R20.reuse ;  /* 0x00000009020c7223 */ /* 0x140fe20000010814 */
[----:B------:R-:W-:-:S01]  /*13d70*/  FFMA.FTZ R9, R2, R49, -R20 ;  /* 0x0000003102097223 */ /* 0x000fc20000010814 */
[----:B------:R-:W-:-:S04]  /*13d80*/  FFMA.FTZ R20, R2, R53, -R20 ;  /* 0x0000003502147223 */ /* 0x000fc80000010814 */
[----:B------:R-:W-:Y:S01]  /*13d90*/  MUFU.EX2 R45, R45 ;  /* 0x0000002d002d7308 */ /* 0x000fe20000000800 */
[----:B------:R-:W0:Y:S07]  /*13da0*/  SHFL.BFLY PT, R14, R73, 0x1, 0x1f ;  /* 0x0c201f00490e7f89 */ /* 0x000e2e00000e0000 */
[----:B------:R-:W-:Y:S08]  /*13db0*/  MUFU.EX2 R12, R12 ;  /* 0x0000000c000c7308 */ /* 0x000ff00000000800 */
[----:B------:R-:W-:Y:S08]  /*13dc0*/  MUFU.EX2 R158, R158 ;  /* 0x0000009e009e7308 */ /* 0x000ff00000000800 */
[----:B------:R-:W-:Y:S01]  /*13dd0*/  MUFU.EX2 R9, R9 ;  /* 0x0000000900097308 */ /* 0x000fe20000000800 */
[----:B0-----:R-:W-:-:S04]  /*13de0*/  FMNMX.FTZ R7, R73, R14, !PT ;  /* 0x0000000e49077209 */ /* 0x001fc80007810000 */
[----:B------:R-:W-:Y:S01]  /*13df0*/  FSETP.NEU.FTZ.AND P2, PT, R7, -INF , PT ;  /* 0xff8000000700780b */ /* 0x000fe20003f5d000 */
[----:B------:R-:W-:-:S02]  /*13e00*/  FFMA.FTZ R14, R2, R7, -8 ;  /* 0xc1000000020e7423 */ /* 0x000fc40000010007 */
[----:B------:R-:W-:Y:S03]  /*13e10*/  MUFU.EX2 R3, R3 ;  /* 0x0000000300037308 */ /* 0x000fe60000000800 */
[----:B------:R-:W-:-:S05]  /*13e20*/  FSEL R14, R14, RZ, P2 ;  /* 0x000000ff0e0e7208 */ /* 0x000fca0001000000 */
[C-C-:B------:R-:W-:Y:S01]  /*13e30*/  FFMA.FTZ R153, R2.reuse, R26, -R14.reuse ;  /* 0x0000001a02997223 */ /* 0x140fe2000001080e */
[----:B------:R-:W-:-:S01]  /*13e40*/  FFMA.FTZ R27, R2, R27, -R14 ;  /* 0x0000001b021b7223 */ /* 0x000fc2000001080e */
[C-C-:B------:R-:W-:Y:S01]  /*13e50*/  FFMA.FTZ R57, R2.reuse, R57, -R14.reuse ;  /* 0x0000003902397223 */ /* 0x140fe2000001080e */
[----:B------:R-:W-:-:S01]  /*13e60*/  FFMA.FTZ R31, R2, R31, -R14 ;  /* 0x0000001f021f7223 */ /* 0x000fc2000001080e */
[C-C-:B------:R-:W-:Y:S01]  /*13e70*/  FFMA.FTZ R59, R2.reuse, R59, -R14.reuse ;  /* 0x0000003b023b7223 */ /* 0x140fe2000001080e */
[----:B------:R5:W-:Y:S01]  /*13e80*/  MUFU.EX2 R24, R27 ;  /* 0x0000001b00187308 */ /* 0x000be20000000800 */
[----:B------:R-:W-:-:S01]  /*13e90*/  FFMA.FTZ R35, R2, R35, -R14 ;  /* 0x0000002302237223 */ /* 0x000fc2000001080e */
[C-C-:B------:R-:W-:Y:S01]  /*13ea0*/  FFMA.FTZ R61, R2.reuse, R61, -R14.reuse ;  /* 0x0000003d023d7223 */ /* 0x140fe2000001080e */
[----:B------:R-:W-:-:S01]  /*13eb0*/  FFMA.FTZ R39, R2, R39, -R14 ;  /* 0x0000002702277223 */ /* 0x000fc2000001080e */
[C-C-:B------:R-:W-:Y:S01]  /*13ec0*/  FFMA.FTZ R63, R2.reuse, R63, -R14.reuse ;  /* 0x0000003f023f7223 */ /* 0x140fe2000001080e */
[----:B------:R-:W-:-:S01]  /*13ed0*/  FFMA.FTZ R43, R2, R43, -R14 ;  /* 0x0000002b022b7223 */ /* 0x000fc2000001080e */
[C-C-:B------:R-:W-:Y:S01]  /*13ee0*/  FFMA.FTZ R65, R2.reuse, R65, -R14.reuse ;  /* 0x0000004102417223 */ /* 0x140fe2000001080e */
[----:B------:R-:W-:-:S01]  /*13ef0*/  FFMA.FTZ R47, R2, R47, -R14 ;  /* 0x0000002f022f7223 */ /* 0x000fc2000001080e */
[----:B------:R-:W0:Y:S01]  /*13f00*/  MUFU.EX2 R153, R153 ;  /* 0x0000009900997308 */ /* 0x000e220000000800 */
[----:B-----5:R-:W-:-:S01]  /*13f10*/  FADD.FTZ R27, R25, R36 ;  /* 0x00000024191b7221 */ /* 0x020fc20000010000 */
[C-C-:B------:R-:W-:Y:S01]  /*13f20*/  FFMA.FTZ R67, R2.reuse, R67, -R14.reuse ;  /* 0x0000004302437223 */ /* 0x140fe2000001080e */
[----:B------:R-:W-:-:S01]  /*13f30*/  FFMA.FTZ R69, R2, R69, -R14 ;  /* 0x0000004502457223 */ /* 0x000fc2000001080e */
[----:B------:R-:W-:Y:S01]  /*13f40*/  FFMA.FTZ R71, R2, R71, -R14 ;  /* 0x0000004702477223 */ /* 0x000fe2000001080e */
[----:B------:R-:W-:-:S01]  /*13f50*/  FADD.FTZ R38, R154, R27 ;  /* 0x0000001b9a267221 */ /* 0x000fc20000010000 */
[----:B------:R-:W-:Y:S01]  /*13f60*/  FFMA.FTZ R14, R2, R55, -R14 ;  /* 0x00000037020e7223 */ /* 0x000fe2000001080e */
[----:B------:R-:W-:Y:S01]  /*13f70*/  F2FP.SATFINITE.E4M3.F32.PACK_AB_MERGE_C R25, R25, R0, RZ ;  /* 0x000000001919723e */ /* 0x000fe200048070ff */
[----:B------:R-:W5:Y:S01]  /*13f80*/  MUFU.EX2 R57, R57 ;  /* 0x0000003900397308 */ /* 0x000f620000000800 */
[----:B-1----:R-:W-:-:S02]  /*13f90*/  FADD.FTZ R27, R29, R38 ;  /* 0x000000261d1b7221 */ /* 0x002fc40000010000 */
[----:B------:R-:W-:Y:S02]  /*13fa0*/  F2FP.SATFINITE.E4M3.F32.PACK_AB_MERGE_C R152, R51, R152, R25 ;  /* 0x000000983398723e */ /* 0x000fe40004807019 */
[----:B----4-:R-:W-:-:S03]  /*13fb0*/  FADD.FTZ R38, R8, R27 ;  /* 0x0000001b08267221 */ /* 0x010fc60000010000 */
[----:B------:R-:W1:Y:S01]  /*13fc0*/  MUFU.EX2 R26, R31 ;  /* 0x0000001f001a7308 */ /* 0x000e620000000800 */
[----:B0-----:R-:W-:-:S01]  /*13fd0*/  FADD.FTZ R34, R153, R24 ;  /* 0x0000001899227221 */ /* 0x001fc20000010000 */
[----:B------:R-:W-:-:S04]  /*13fe0*/  FADD.FTZ R27, R13, R38 ;  /* 0x000000260d1b7221 */ /* 0x000fc80000010000 */
[----:B------:R-:W-:Y:S02]  /*13ff0*/  FADD.FTZ R40, R156, R27 ;  /* 0x0000001b9c287221 */ /* 0x000fe40000010000 */
[----:B------:R-:W0:Y:S01]  /*14000*/  MUFU.EX2 R59, R59 ;  /* 0x0000003b003b7308 */ /* 0x000e220000000800 */
[----:B-----5:R-:W-:-:S01]  /*14010*/  FADD.FTZ R21, R57, R34 ;  /* 0x0000002239157221 */ /* 0x020fc20000010000 */
[----:B------:R-:W-:-:S04]  /*14020*/  FADD.FTZ R27, R15, R40 ;  /* 0x000000280f1b7221 */ /* 0x000fc80000010000 */
[----:B------:R-:W-:Y:S01]  /*14030*/  FADD.FTZ R40, R12, R27 ;  /* 0x0000001b0c287221 */ /* 0x000fe20000010000 */
[----:B------:R-:W-:Y:S01]  /*14040*/  F2FP.SATFINITE.E4M3.F32.PACK_AB_MERGE_C R12, R45, R12, RZ ;  /* 0x0000000c2d0c723e */ /* 0x000fe200048070ff */
[----:B------:R-:W4:Y:S01]  /*14050*/  MUFU.EX2 R28, R35 ;  /* 0x00000023001c7308 */ /* 0x000f220000000800 */
[----:B-1----:R-:W-:-:S01]  /*14060*/  FADD.FTZ R36, R26, R21 ;  /* 0x000000151a247221 */ /* 0x002fc20000010000 */
[----:B------:R-:W-:Y:S01]  /*14070*/  FADD.FTZ R27, R45, R40 ;  /* 0x000000282d1b7221 */ /* 0x000fe20000010000 */
[----:B------:R-:W-:Y:S02]  /*14080*/  F2FP.SATFINITE.E4M3.F32.PACK_AB_MERGE_C R26, R26, R57, RZ ;  /* 0x000000391a1a723e */ /* 0x000fe400048070ff */
[----:B------:R-:W-:Y:S01]  /*14090*/  F2FP.SATFINITE.E4M3.F32.PACK_AB_MERGE_C R156, R15, R156, R12 ;  /* 0x0000009c0f9c723e */ /* 0x000fe2000480700c */
[----:B------:R-:W-:-:S01]  /*140a0*/  FADD.FTZ R0, R158, R27 ;  /* 0x0000001b9e007221 */ /* 0x000fc20000010000 */
[----:B------:R-:W-:Y:S01]  /*140b0*/  F2FP.SATFINITE.E4M3.F32.PACK_AB_MERGE_C R27, R13, R8, RZ ;  /* 0x000000080d1b723e */ /* 0x000fe200048070ff */
[----:B------:R-:W1:Y:S01]  /*140c0*/  MUFU.EX2 R61, R61 ;  /* 0x0000003d003d7308 */ /* 0x000e620000000800 */
[----:B0-----:R-:W-:-:S01]  /*140d0*/  FADD.FTZ R21, R59, R36 ;  /* 0x000000243b157221 */ /* 0x001fc20000010000 */
[----:B------:R-:W-:Y:S01]  /*140e0*/  FADD.FTZ R0, R9, R0 ;  /* 0x0000000009007221 */ /* 0x000fe20000010000 */
[----:B------:R-:W-:-:S02]  /*140f0*/  F2FP.SATFINITE.E4M3.F32.PACK_AB_MERGE_C R154, R29, R154, R27 ;  /* 0x0000009a1d9a723e */ /* 0x000fc4000480701b */
[----:B------:R-:W-:-:S03]  /*14100*/  F2FP.SATFINITE.E4M3.F32.PACK_AB_MERGE_C R153, R24, R153, R26 ;  /* 0x000000991899723e */ /* 0x000fc6000480701a */
[----:B------:R-:W0:Y:S01]  /*14110*/  MUFU.EX2 R30, R39 ;  /* 0x00000027001e7308 */ /* 0x000e220000000800 */
[----:B----4-:R-:W-:-:S07]  /*14120*/  FADD.FTZ R36, R28, R21 ;  /* 0x000000151c247221 */ /* 0x010fce0000010000 */
[----:B------:R-:W4:Y:S01]  /*14130*/  MUFU.EX2 R63, R63 ;  /* 0x0000003f003f7308 */ /* 0x000f220000000800 */
[----:B-1----:R-:W-:-:S07]  /*14140*/  FADD.FTZ R21, R61, R36 ;  /* 0x000000243d157221 */ /* 0x002fce0000010000 */
[----:B------:R-:W1:Y:S01]  /*14150*/  MUFU.EX2 R32, R43 ;  /* 0x0000002b00207308 */ /* 0x000e620000000800 */
[----:B0-----:R-:W-:-:S01]  /*14160*/  FADD.FTZ R38, R30, R21 ;  /* 0x000000151e267221 */ /* 0x001fc20000010000 */
[----:B------:R-:W-:-:S04]  /*14170*/  F2FP.SATFINITE.E4M3.F32.PACK_AB_MERGE_C R30, R30, R61, RZ ;  /* 0x0000003d1e1e723e */ /* 0x000fc800048070ff */
[----:B------:R-:W-:Y:S02]  /*14180*/  F2FP.SATFINITE.E4M3.F32.PACK_AB_MERGE_C R155, R28, R59, R30 ;  /* 0x0000003b1c9b723e */ /* 0x000fe4000480701e */
[----:B------:R-:W0:Y:S01]  /*14190*/  MUFU.EX2 R65, R65 ;  /* 0x0000004100417308 */ /* 0x000e220000000800 */
[----:B----4-:R-:W-:-:S07]  /*141a0*/  FADD.FTZ R21, R63, R38 ;  /* 0x000000263f157221 */ /* 0x010fce0000010000 */
[----:B------:R-:W4:Y:S01]  /*141b0*/  MUFU.EX2 R34, R47 ;  /* 0x0000002f00227308 */ /* 0x000f220000000800 */
[----:B-1----:R-:W-:-:S07]  /*141c0*/  FADD.FTZ R38, R32, R21 ;  /* 0x0000001520267221 */ /* 0x002fce0000010000 */
[----:B------:R-:W1:Y:S01]  /*141d0*/  MUFU.EX2 R67, R67 ;  /* 0x0000004300437308 */ /* 0x000e620000000800 */
[----:B0-----:R-:W-:-:S07]  /*141e0*/  FADD.FTZ R21, R65, R38 ;  /* 0x0000002641157221 */ /* 0x001fce0000010000 */
[----:B------:R-:W0:Y:S01]  /*141f0*/  MUFU.EX2 R36, R69 ;  /* 0x0000004500247308 */ /* 0x000e220000000800 */
[----:B----4-:R-:W-:-:S01]  /*14200*/  FADD.FTZ R38, R34, R21 ;  /* 0x0000001522267221 */ /* 0x010fc20000010000 */
[----:B------:R-:W-:-:S04]  /*14210*/  F2FP.SATFINITE.E4M3.F32.PACK_AB_MERGE_C R34, R34, R65, RZ ;  /* 0x000000412222723e */ /* 0x000fc800048070ff */
[----:B------:R-:W-:Y:S02]  /*14220*/  F2FP.SATFINITE.E4M3.F32.PACK_AB_MERGE_C R157, R32, R63, R34 ;  /* 0x0000003f209d723e */ /* 0x000fe40004807022 */
[----:B------:R-:W4:Y:S01]  /*14230*/  MUFU.EX2 R71, R71 ;  /* 0x0000004700477308 */ /* 0x000f220000000800 */
[----:B-1----:R-:W-:-:S07]  /*14240*/  FADD.FTZ R13, R67, R38 ;  /* 0x00000026430d7221 */ /* 0x002fce0000010000 */
[----:B------:R-:W1:Y:S01]  /*14250*/  MUFU.EX2 R20, R20 ;  /* 0x0000001400147308 */ /* 0x000e620000000800 */
[----:B0-----:R-:W-:-:S01]  /*14260*/  FADD.FTZ R8, R36, R13 ;  /* 0x0000000d24087221 */ /* 0x001fc20000010000 */
[----:B------:R-:W-:-:S06]  /*14270*/  FADD.FTZ R13, R3, R0 ;  /* 0x00000000030d7221 */ /* 0x000fcc0000010000 */
[----:B------:R-:W0:Y:S01]  /*14280*/  MUFU.EX2 R14, R14 ;  /* 0x0000000e000e7308 */ /* 0x000e220000000800 */
[----:B----4-:R-:W-:-:S01]  /*14290*/  FADD.FTZ R21, R71, R8 ;  /* 0x0000000847157221 */ /* 0x010fc20000010000 */
[C---:B-1----:R-:W-:Y:S01]  /*142a0*/  F2FP.SATFINITE.E4M3.F32.PACK_AB_MERGE_C R8, R20.reuse, R3, RZ ;  /* 0x000000031408723e */ /* 0x042fe200048070ff */
[----:B------:R-:W-:-:S03]  /*142b0*/  FADD.FTZ R3, R20, R13 ;  /* 0x0000000d14037221 */ /* 0x000fc60000010000 */
[----:B------:R-:W-:Y:S02]  /*142c0*/  F2FP.SATFINITE.E4M3.F32.PACK_AB_MERGE_C R158, R9, R158, R8 ;  /* 0x0000009e099e723e */ /* 0x000fe40004807008 */
[C---:B0-----:R-:W-:Y:S01]  /*142d0*/  F2FP.SATFINITE.E4M3.F32.PACK_AB_MERGE_C R71, R14.reuse, R71, RZ ;  /* 0x000000470e47723e */ /* 0x041fe200048070ff */
[----:B------:R-:W-:-:S03]  /*142e0*/  FADD.FTZ R0, R14, R21 ;  /* 0x000000150e007221 */ /* 0x000fc60000010000 */
[----:B------:R-:W-:Y:S01]  /*142f0*/  F2FP.SATFINITE.E4M3.F32.PACK_AB_MERGE_C R159, R36, R67, R71 ;  /* 0x00000043249f723e */ /* 0x000fe20004807047 */
[----:B------:R-:W-:Y:S06]  /*14300*/  @!P0 BRA `(.L_x_1923) ;  /* 0x0000000000048947 */ /* 0x000fec0003800000 */
[----:B------:R-:W-:Y:S01]  /*14310*/  BPT.TRAP 0x1 ;  /* 0x000000040000795c */ /* 0x000fe20000300000 */
.L_x_1923:
[----:B------:R0:W1:Y:S01]  /*14320*/  SYNCS.PHASECHK.TRANS64.TRYWAIT P2, [R6+URZ+0x28450], R11 ;  /* 0x0284500b060075a7 */ /* 0x000062000804017f */
[----:B------:R-:W-:Y:S05]  /*14330*/  @!P0 BRA `(.L_x_1924) ;  /* 0x0000000000048947 */ /* 0x000fea0003800000 */
[----:B------:R-:W-:Y:S01]  /*14340*/  BPT.TRAP 0x1 ;  /* 0x000000040000795c */ /* 0x000fe20000300000 */
.L_x_1924:
[----:B------:R-:W-:Y:S04]  /*14350*/  BSSY B0, `(.L_x_1925) ;  /* 0x0000004000007945 */ /* 0x000fe80003800000 */
[----:B-1----:R-:W-:Y:S05]  /*14360*/  @P2 BRA `(.L_x_1926) ;  /* 0x0000000000082947 */ /* 0x002fea0003800000 */
[----:B------:R-:W1:Y:S02]  /*14370*/  SYNCS.PHASECHK.TRANS64.TRYWAIT P2, [R6+URZ+0x28450], R11 ;  /* 0x0284500b060075a7 */ /* 0x000e64000804017f */
[----:B-1----:R-:W-:Y:S05]  /*14380*/  @!P2 BRA `(.L_x_1927) ;  /* 0x000001880040a947 */ /* 0x002fea0003800000 */
.L_x_1926:
[----:B------:R-:W-:Y:S05]  /*14390*/  BSYNC B0 ;  /* 0x0000000000007941 */ /* 0x000fea0003800000 */
.L_x_1925:
[----:B------:R-:W-:Y:S05]  /*143a0*/  WARPSYNC.ALL ;  /* 0x0000000000007948 */ /* 0x000fea0003800000 */
[----:B------:R-:W-:Y:S01]  /*143b0*/  R2UR UR4, R22 ;  /* 0x00000000160472ca */ /* 0x000fe200000e0000 */
[----:B------:R4:W-:Y:S01]  /*143c0*/  BAR.SYNC.DEFER_BLOCKING R10, 0x100 ;  /* 0x0004000a0000751d */ /* 0x0009e20000010000 */
[----:B------:R-:W-:-:S05]  /*143d0*/  IMAD.MOV.U32 R9, RZ, RZ, -0x7fffffe0 ;  /* 0x80000020ff097424 */ /* 0x000fca00078e00ff */
[C---:B------:R-:W-:Y:S02]  /*143e0*/  R2UR UR11, R9.reuse ;  /* 0x00000000090b72ca */ /* 0x040fe400000e0000 */
[----:B------:R-:W-:-:S04]  /*143f0*/  R2UR UR15, R9 ;  /* 0x00000000090f72ca */ /* 0x000fc800000e0000 */
[----:B------:R-:W-:-:S04]  /*14400*/  UIADD3 UR4, UR4, 0x8000, URZ ;  /* 0x0000800004047890 */ /* 0x000fc8000fffe03f */
[----:B------:R-:W-:-:S04]  /*14410*/  USHF.R.U32.HI UR4, URZ, 0x4, UR4 ;  /* 0x000000043f047899 */ /* 0x000fc80008011604 */
[----:B------:R-:W-:-:S04]  /*14420*/  ULOP3.LUT UR4, UR4, 0x3fff, URZ, 0xc0, !UPT ;  /* 0x00003fff04047892 */ /* 0x000fc8000f8ec03f */
[----:B------:R-:W-:Y:S01]  /*14430*/  ULOP3.LUT UR43, UR4, 0x10000, URZ, 0xfc, !UPT ;  /* 0x00010000042b7892 */ /* 0x000fe2000f8efc3f */
[----:B------:R-:W-:-:S05]  /*14440*/  WARPGROUP.ARRIVE ;  /* 0x00000000000079c5 */ /* 0x000fca0000000000 */
[----:B------:R-:W-:-:S04]  /*14450*/  LEA R8, R23, UR43, 0xa ;  /* 0x0000002b17087c11 */ /* 0x000fc8000f8e50ff */
[C---:B------:R-:W-:Y:S01]  /*14460*/  R2UR UR10, R8.reuse ;  /* 0x00000000080a72ca */ /* 0x040fe200000e0000 */
[----:B------:R-:W-:-:S05]  /*14470*/  VIADD R8, R8, 0x2 ;  /* 0x0000000208087836 */ /* 0x000fca0000000000 */
[----:B------:R-:W-:-:S07]  /*14480*/  R2UR UR14, R8 ;  /* 0x00000000080e72ca */ /* 0x000fce00000e0000 */
[----:B------:R-:W-:Y:S03]  /*14490*/  QGMMA.64x256x32.F32.E4M3.E4M3 R24, R152, gdesc[UR8], RZ, !UPT, gsb0 ;  /* 0x03e0000898187df3 */ /* 0x000fe6000c0008ff */
[----:B------:R-:W-:Y:S02]  /*144a0*/  WARPGROUP.DEPBAR.LE gsb0, 0x0 ;  /* 0x00008000000079c5 */ /* 0x000fe40000010000 */
[----:B------:R-:W-:-:S15]  /*144b0*/  WARPGROUP.ARRIVE ;  /* 0x00000000000079c5 */ /* 0x000fde0000000000 */
[----:B------:R-:W-:-:S08]  /*144c0*/  NOP ;  /* 0x0000000000007918 */ /* 0x000fd00000000000 */
[----:B------:R-:W-:Y:S03]  /*144d0*/  QGMMA.64x256x32.F32.E4M3.E4M3 R24, R156, gdesc[UR12], R24, gsb0 ;  /* 0x03e0000c9c187df3 */ /* 0x000fe60008000818 */
[----:B------:R-:W-:Y:S02]  /*144e0*/  WARPGROUP.DEPBAR.LE gsb0, 0x0 ;  /* 0x00008000000079c5 */ /* 0x000fe40000010000 */
[----:B----4-:R-:W-:Y:S05]  /*144f0*/  @!P0 BRA `(.L_x_1928) ;  /* 0x0000000000048947 */ /* 0x010fea0003800000 */
[----:B------:R-:W-:Y:S01]  /*14500*/  BPT.TRAP 0x1 ;  /* 0x000000040000795c */ /* 0x000fe20000300000 */
.L_x_1928:
[----:B012---:R-:W-:Y:S01]  /*14510*/  VIADD R6, R6, 0x28460 ;  /* 0x0002846006067836 */ /* 0x007fe20000000000 */
[----:B------:R-:W-:Y:S01]  /*14520*/  UISETP.GE.AND UP0, UPT, UR7, 0x1, UPT ;  /* 0x000000010700788c */ /* 0x000fe2000bf06270 */
[----:B------:R-:W-:Y:S02]  /*14530*/  IMAD.U32 R8, RZ, RZ, UR39 ;  /* 0x00000027ff087e24 */ /* 0x000fe4000f8e00ff */
[----:B------:R-:W-:-:S03]  /*14540*/  IMAD.MOV.U32 R9, RZ, RZ, R201 ;  /* 0x000000ffff097224 */ /* 0x000fc600078e00c9 */
[----:B------:R-:W-:Y:S02]  /*14550*/  PRMT R6, R8, 0x654, R6 ;  /* 0x0000065408067816 */ /* 0x000fe40000000006 */
[----:B------:R-:W0:Y:S01]  /*14560*/  @P1 LDC R8, c[0x0][0x44c] ;  /* 0x00011300ff081b82 */ /* 0x000e220000000800 */
[----:B------:R-:W-:Y:S01]  /*14570*/  PLOP3.LUT P2, PT, PT, PT, UP0, 0x40, 0x0 ;  /* 0x000000000000781c */ /* 0x000fe20003f4e808 */
[----:B------:R1:W-:Y:S06]  /*14580*/  SYNCS.ARRIVE.TRANS64.RED.A1T0 RZ, [R6+URZ], RZ ;  /* 0x000000ff06ff79a7 */ /* 0x0003ec000810043f */
[----:B-1----:R-:W1:Y:S01]  /*14590*/  @P1 LDC R6, c[0x0][0x450] ;  /* 0x00011400ff061b82 */ /* 0x002e620000000800 */
[----:B0-----:R-:W-:-:S05]  /*145a0*/  @P1 IMAD.HI.U32 R8, R201, R8, RZ ;  /* 0x00000008c9081227 */ /* 0x001fca00078e00ff */
[----:B-1----:R-:W-:Y:S01]  /*145b0*/  @P1 SHF.R.U32.HI R9, RZ, R6, R8 ;  /* 0x00000006ff091219 */ /* 0x002fe20000011608 */
[----:B------:R-:W-:-:S04]  /*145c0*/  VIADD R6, R160, 0xfffffffe ;  /* 0xfffffffea0067836 */ /* 0x000fc80000000000 */
[----:B------:R-:W-:-:S04]  /*145d0*/  IMAD.IADD R161, R161, 0x1, R9 ;  /* 0x00000001a1a17824 */ /* 0x000fc800078e0209 */
[----:B------:R-:W-:Y:S01]  /*145e0*/  VIADD R8, R161, UR6 ;  /* 0x00000006a1087c36 */ /* 0x000fe20008000000 */
[----:B------:R-:W-:Y:S06]  /*145f0*/  @P2 BRA `(.L_x_1929) ;  /* 0x0000000000542947 */ /* 0x000fec0003800000 */
[C---:B------:R-:W-:Y:S01]  /*14600*/  ISETP.GT.AND P2, PT, R161.reuse, RZ, PT ;  /* 0x000000ffa100720c */ /* 0x040fe20003f44270 */
[----:B------:R-:W-:Y:S01]  /*14610*/  BSSY B0, `(.L_x_1930) ;  /* 0x0000010000007945 */ /* 0x000fe20003800000 */
[----:B------:R-:W-:-:S11]  /*14620*/  VIADD R9, R161, 0xffffffff ;  /* 0xffffffffa1097836 */ /* 0x000fd60000000000 */
[----:B------:R-:W-:Y:S05]  /*14630*/  @P2 BRA `(.L_x_1931) ;  /* 0x0000000000202947 */ /* 0x000fea0003800000 */
[----:B------:R-:W-:Y:S01]  /*14640*/  UISETP.NE.AND UP0, UPT, UR7, 0x1, UPT ;  /* 0x000000010700788c */ /* 0x000fe2000bf05270 */
[----:B------:R-:W-:-:S05]  /*14650*/  IMAD.MOV R9, RZ, RZ, -R161 ;  /* 0x000000ffff097224 */ /* 0x000fca00078e0aa1 */
[----:B------:R-:W-:-:S05]  /*14660*/  PLOP3.LUT P2, PT, PT, PT, UP0, 0x80, 0x0 ;  /* 0x000000000000781c */ /* 0x000fca0003f4f008 */
[----:B------:R-:W-:-:S08]  /*14670*/  @UP0 ULDC.64 UR4, c[0x0][0x9e8] ;  /* 0x00027a0000040ab9 */ /* 0x000fd00000000a00 */
[----:B------:R-:W-:-:S05]  /*14680*/  @P2 IMAD.HI.U32 R10, R9, UR4, RZ ;  /* 0x00000004090a2c27 */ /* 0x000fca000f8e00ff */
[----:B------:R-:W-:-:S04]  /*14690*/  @P2 SHF.R.U32.HI R9, RZ, UR5, R10 ;  /* 0x00000005ff092c19 */ /* 0x000fc8000801160a */
[----:B------:R-:W-:Y:S01]  /*146a0*/  LOP3.LUT R9, RZ, R9, RZ, 0x33, !PT ;  /* 0x00000009ff097212 */ /* 0x000fe200078e33ff */
[----:B------:R-:W-:Y:S06]  /*146b0*/  BRA `(.L_x_1932) ;  /* 0x0000000000147947 */ /* 0x000fec0003800000 */
.L_x_1931:
[----:B------:R-:W-:-:S06]  /*146c0*/  UISETP.NE.AND UP0, UPT, UR7, 0x1, UPT ;  /* 0x000000010700788c */ /* 0x000fcc000bf05270 */
[----:B------:R-:W-:-:S05]  /*146d0*/  PLOP3.LUT P2, PT, PT, PT, UP0, 0x80, 0x0 ;  /* 0x000000000000781c */ /* 0x000fca0003f4f008 */
[----:B------:R-:W-:-:S08]  /*146e0*/  @UP0 ULDC.64 UR4, c[0x0][0x9e8] ;  /* 0x00027a0000040ab9 */ /* 0x000fd00000000a00 */
[----:B------:R-:W-:-:S05]  /*146f0*/  @P2 IMAD.HI.U32 R10, R9, UR4, RZ ;  /* 0x00000004090a2c27 */ /* 0x000fca000f8e00ff */
[----:B------:R-:W-:-:S07]  /*14700*/  @P2 SHF.R.U32.HI R9, RZ, UR5, R10 ;  /* 0x00000005ff092c19 */ /* 0x000fce000801160a */
.L_x_1932:
[----:B------:R-:W-:Y:S05]  /*14710*/  BSYNC B0 ;  /* 0x0000000000007941 */ /* 0x000fea0003800000 */
.L_x_1930:
[----:B------:R-:W-:-:S04]  /*14720*/  IMAD.U32 R10, RZ, RZ, UR7 ;  /* 0x00000007ff0a7e24 */ /* 0x000fc8000f8e00ff */
[----:B------:R-:W-:-:S05]  /*14730*/  IMAD R10, R9, R10, UR7 ;  /* 0x00000007090a7e24 */ /* 0x000fca000f8e020a */
[----:B------:R-:W-:-:S07]  /*14740*/  VIMNMX R8, R8, R10, PT ;  /* 0x0000000a08087248 */ /* 0x000fce0003fe0100 */
.L_x_1929:
[----:B------:R-:W-:Y:S01]  /*14750*/  SHF.R.S32.HI R9, RZ, 0x1f, R8 ;  /* 0x0000001fff097819 */ /* 0x000fe20000011408 */
[----:B------:R-:W-:Y:S01]  /*14760*/  ULDC UR46, c[0x0][0x9e4] ;  /* 0x00027900002e7ab9 */ /* 0x000fe20000000800 */
[----:B------:R-:W-:Y:S01]  /*14770*/  ULDC UR51, c[0x0][0x9e4] ;  /* 0x0002790000337ab9 */ /* 0x000fe20000000800 */
[----:B------:R-:W-:Y:S01]  /*14780*/  ULDC UR47, c[0x0][0x9dc] ;  /* 0x00027700002f7ab9 */ /* 0x000fe20000000800 */
[----:B------:R-:W-:Y:S01]  /*14790*/  LEA.HI R9, R9, R8, RZ, 0x6 ;  /* 0x0000000809097211 */ /* 0x000fe200078f30ff */
[----:B------:R-:W-:Y:S01]  /*147a0*/  ULDC UR54, c[0x0][0x9dc] ;  /* 0x0002770000367ab9 */ /* 0x000fe20000000800 */
[----:B------:R-:W-:Y:S01]  /*147b0*/  ULDC UR50, c[0x0][0x9e0] ;  /* 0x0002780000327ab9 */ /* 0x000fe20000000800 */
[----:B------:R-:W-:Y:S01]  /*147c0*/  ULDC UR55, c[0x0][0x9e0] ;  /* 0x0002780000377ab9 */ /* 0x000fe20000000800 */
[----:B------:R-:W-:-:S04]  /*147d0*/  SHF.R.S32.HI R9, RZ, 0x6, R9 ;  /* 0x00000006ff097819 */ /* 0x000fc80000011409 */
[----:B------:R-:W-:-:S04]  /*147e0*/  VIMNMX R10, R204, R9, !PT ;  /* 0x00000009cc0a7248 */ /* 0x000fc80007fe0100 */
[----:B------:R-:W-:-:S13]  /*147f0*/  ISETP.GE.AND P2, PT, R6, R10, PT ;  /* 0x0000000a0600720c */ /* 0x000fda0003f46270 */
[----:B------:R-:W-:Y:S05]  /*14800*/  @!P2 BRA `(.L_x_1933) ;  /* 0x00000024005ca947 */ /* 0x000fea0003800000 */
.L_x_1953:
[----:B------:R-:W-:Y:S01]  /*14810*/  VIADD R23, R23, 0x1 ;  /* 0x0000000117177836 */ /* 0x000fe20000000000 */
[----:B------:R-:W-:Y:S05]  /*14820*/  YIELD ;  /* 0x0000000000007946 */ /* 0x000fea0003800000 */
[----:B------:R-:W-:-:S04]  /*14830*/  ISETP.NE.AND P2, PT, R23, 0x2, PT ;  /* 0x000000021700780c */ /* 0x000fc80003f45270 */
[----:B--23--:R-:W-:Y:S02]  /*14840*/  SEL R5, RZ, 0x1, P2 ;  /* 0x00000001ff057807 */ /* 0x00cfe40001000000 */
[----:B------:R-:W-:Y:S02]  /*14850*/  SEL R23, R23, RZ, P2 ;  /* 0x000000ff17177207 */ /* 0x000fe40001000000 */
[----:B------:R-:W-:Y:S01]  /*14860*/  LOP3.LUT R186, R186, R5, RZ, 0x3c, !PT ;  /* 0x00000005baba7212 */ /* 0x000fe200078e3cff */
[----:B------:R-:W-:Y:S06]  /*14870*/  @!P0 BRA `(.L_x_1934) ;  /* 0x0000000000048947 */ /* 0x000fec0003800000 */
[----:B------:R-:W-:Y:S01]  /*14880*/  BPT.TRAP 0x1 ;  /* 0x000000040000795c */ /* 0x000fe20000300000 */
.L_x_1934:
[----:B------:R-:W-:Y:S01]  /*14890*/  IMAD R12, R23, 0x8, R22 ;  /* 0x00000008170c7824 */ /* 0x000fe200078e0216 */
[----:B------:R-:W-:-:S04]  /*148a0*/  SHF.L.U32 R11, R186, 0x1f, RZ ;  /* 0x0000001fba0b7819 */ /* 0x000fc800000006ff */
[----:B------:R0:W1:Y:S01]  /*148b0*/  SYNCS.PHASECHK.TRANS64.TRYWAIT P2, [R12+URZ+0x28430], R11 ;  /* 0x0284300b0c0075a7 */ /* 0x000062000804017f */
[----:B------:R-:W-:Y:S05]  /*148c0*/  @!P0 BRA `(.L_x_1935) ;  /* 0x0000000000048947 */ /* 0x000fea0003800000 */
[----:B------:R-:W-:Y:S01]  /*148d0*/  BPT.TRAP 0x1 ;  /* 0x000000040000795c */ /* 0x000fe20000300000 */
.L_x_1935:
[----:B------:R-:W-:Y:S01]  /*148e0*/  LEA R8, R23, UR60, 0xa ;  /* 0x0000003c17087c11 */ /* 0x000fe2000f8e50ff */
[----:B------:R-:W-:-:S04]  /*148f0*/  IMAD.MOV.U32 R9, RZ, RZ, 0x40000040 ;  /* 0x40000040ff097424 */ /* 0x000fc800078e00ff */
[C---:B------:R-:W-:Y:S02]  /*14900*/  VIADD R14, R8.reuse, 0x2 ;  /* 0x00000002080e7836 */ /* 0x040fe40000000000 */
[----:B------:R-:W-:Y:S01]  /*14910*/  VIADD R5, R8, 0x4 ;  /* 0x0000000408057836 */ /* 0x000fe20000000000 */
[----:B-1----:R-:W-:Y:S06]  /*14920*/  @P2 BRA `(.L_x_1936) ;  /* 0x0000000000082947 */ /* 0x002fec0003800000 */
[----:B------:R-:W1:Y:S02]  /*14930*/  SYNCS.PHASECHK.TRANS64.TRYWAIT P2, [R12+URZ+0x28430], R11 ;  /* 0x0284300b0c0075a7 */ /* 0x000e64000804017f */
[----:B-1----:R-:W-:Y:S05]  /*14940*/  @!P2 BRA `(.L_x_1937) ;  /* 0x0000018000e4a947 */ /* 0x002fea0003800000 */
.L_x_1936:
[----:B------:R-:W-:Y:S05]  /*14950*/  WARPSYNC.ALL ;  /* 0x0000000000007948 */ /* 0x000fea0003800000 */
[C---:B------:R-:W-:Y:S01]  /*14960*/  R2UR UR10, R8.reuse ;  /* 0x00000000080a72ca */ /* 0x040fe200000e0000 */
[----:B------:R-:W-:Y:S01]  /*14970*/  VIADD R152, R8, 0x204 ;  /* 0x0000020408987836 */ /* 0x000fe20000000000 */
        /* <DEDUP_REMOVED lines=10> */
[----:B------:R-:W-:Y:S01]  /*14a20*/  WARPGROUP.ARRIVE ;  /* 0x00000000000079c5 */ /* 0x000fe20000000000 */
[----:B------:R-:W-:Y:S01]  /*14a30*/  R2UR UR6, R14 ;  /* 0x000000000e0672ca */ /* 0x000fe200000e0000 */
[----:B------:R-:W-:Y:S01]  /*14a40*/  UMOV UR17, UR57 ;  /* 0x0000003900117c82 */ /* 0x000fe20008000000 */
[----:B------:R-:W-:Y:S01]  /*14a50*/  R2UR UR7, R15 ;  /* 0x000000000f0772ca */ /* 0x000fe200000e0000 */
[----:B------:R-:W-:Y:S01]  /*14a60*/  UMOV UR20, UR52 ;  /* 0x0000003400147c82 */ /* 0x000fe20008000000 */
[----:B------:R-:W-:Y:S01]  /*14a70*/  R2UR UR4, R196 ;  /* 0x00000000c40472ca */ /* 0x000fe200000e0000 */
[----:B------:R-:W-:Y:S01]  /*14a80*/  UMOV UR21, UR53 ;  /* 0x0000003500157c82 */ /* 0x000fe20008000000 */
[----:B------:R-:W-:Y:S01]  /*14a90*/  QGMMA.64x64x32.F32.E4M3.E4M3 R152, gdesc[UR8], RZ, !UPT, gsb0 ;  /* 0x00e00000089879f3 */ /* 0x000fe2000c0008ff */
[----:B------:R-:W-:Y:S01]  /*14aa0*/  R2UR UR5, R197 ;  /* 0x00000000c50572ca */ /* 0x000fe200000e0000 */
[----:B------:R-:W-:Y:S01]  /*14ab0*/  UMOV UR24, UR48 ;  /* 0x0000003000187c82 */ /* 0x000fe20008000000 */
[----:B------:R-:W-:Y:S01]  /*14ac0*/  MOV R14, R5 ;  /* 0x00000005000e7202 */ /* 0x000fe20000000f00 */
[----:B------:R-:W-:Y:S01]  /*14ad0*/  UMOV UR25, UR49 ;  /* 0x0000003100197c82 */ /* 0x000fe20008000000 */
[----:B------:R-:W-:Y:S01]  /*14ae0*/  R2UR UR15, R15 ;  /* 0x000000000f0f72ca */ /* 0x000fe200000e0000 */
[----:B------:R-:W-:Y:S01]  /*14af0*/  UMOV UR28, UR44 ;  /* 0x0000002c001c7c82 */ /* 0x000fe20008000000 */
[----:B------:R-:W-:Y:S01]  /*14b00*/  R2UR UR14, R14 ;  /* 0x000000000e0e72ca */ /* 0x000fe200000e0000 */
[----:B------:R-:W-:Y:S01]  /*14b10*/  VIADD R14, R8, 0x200 ;  /* 0x00000200080e7836 */ /* 0x000fe20000000000 */
[----:B------:R-:W-:Y:S01]  /*14b20*/  R2UR UR12, R194 ;  /* 0x00000000c20c72ca */ /* 0x000fe200000e0000 */
[----:B------:R-:W-:Y:S01]  /*14b30*/  UMOV UR29, UR45 ;  /* 0x0000002d001d7c82 */ /* 0x000fe20008000000 */
        /* <DEDUP_REMOVED lines=42> */
.L_x_1938:
[----:B------:R-:W3:Y:S01]  /*14de0*/  @P1 LDC R9, c[0x0][0x44c] ;  /* 0x00011300ff091b82 */ /* 0x000ee20000000800 */
[----:B------:R-:W-:Y:S01]  /*14df0*/  IMAD.IADD R14, R208, 0x1, R201 ;  /* 0x00000001d00e7824 */ /* 0x000fe200078e02c9 */
[----:B------:R-:W-:Y:S01]  /*14e00*/  UISETP.NE.AND UP0, UPT, UR42, URZ, UPT ;  /* 0x0000003f2a00728c */ /* 0x000fe2000bf05270 */
[----:B------:R-:W-:Y:S01]  /*14e10*/  IMAD.SHL.U32 R13, R6, 0x40, RZ ;  /* 0x00000040060d7824 */ /* 0x000fe200078e00ff */
[----:B------:R-:W-:Y:S02]  /*14e20*/  UMOV UR38, UR47 ;  /* 0x0000002f00267c82 */ /* 0x000fe40008000000 */
[----:B------:R-:W-:Y:S02]  /*14e30*/  ULOP3.LUT UR4, URZ, UR38, URZ, 0x33, !UPT ;  /* 0x000000263f047292 */ /* 0x000fe4000f8e333f */
[----:B------:R-:W4:Y:S01]  /*14e40*/  @P1 LDC R8, c[0x0][0x450] ;  /* 0x00011400ff081b82 */ /* 0x000f220000000800 */
[----:B------:R-:W-:Y:S02]  /*14e50*/  PLOP3.LUT P2, PT, PT, PT, UP0, 0x40, 0x0 ;  /* 0x000000000000781c */ /* 0x000fe40003f4e808 */
[----:B------:R-:W-:-:S04]  /*14e60*/  IADD3 R20, -R191, 0x1, -R13 ;  /* 0x00000001bf147810 */ /* 0x000fc80007ffe90d */
[----:B------:R-:W-:-:S05]  /*14e70*/  IADD3 R20, -R189, R20, R192 ;  /* 0x00000014bd147210 */ /* 0x000fca0007ffe1c0 */
[C---:B------:R-:W-:Y:S02]  /*14e80*/  VIADD R15, R20.reuse, UR50 ;  /* 0x00000032140f7c36 */ /* 0x040fe40008000000 */
[----:B------:R-:W-:Y:S02]  /*14e90*/  VIADD R20, R20, UR4 ;  /* 0x0000000414147c36 */ /* 0x000fe40008000000 */
[----:B---3--:R-:W-:-:S05]  /*14ea0*/  @P1 IMAD.HI.U32 R9, R14, R9, RZ ;  /* 0x000000090e091227 */ /* 0x008fca00078e00ff */
[----:B----4-:R-:W-:Y:S01]  /*14eb0*/  @P1 SHF.R.U32.HI R14, RZ, R8, R9 ;  /* 0x00000008ff0e1219 */ /* 0x010fe20000011609 */
[----:B------:R-:W-:Y:S02]  /*14ec0*/  VIADD R8, R12, 0x28440 ;  /* 0x000284400c087836 */ /* 0x000fe40000000000 */
[----:B------:R-:W-:Y:S02]  /*14ed0*/  IMAD.U32 R9, RZ, RZ, UR39 ;  /* 0x00000027ff097e24 */ /* 0x000fe4000f8e00ff */
[----:B------:R-:W3:Y:S03]  /*14ee0*/  SHFL.IDX PT, R206, R14, RZ, 0x1c1f ;  /* 0x001c1fff0ece7589 */ /* 0x000ee600000e0000 */
[----:B------:R-:W-:-:S04]  /*14ef0*/  PRMT R8, R9, 0x654, R8 ;  /* 0x0000065409087816 */ /* 0x000fc80000000008 */
[----:B------:R4:W-:Y:S01]  /*14f00*/  SYNCS.ARRIVE.TRANS64.RED.A1T0 RZ, [R8+URZ], RZ ;  /* 0x000000ff08ff79a7 */ /* 0x0009e2000810043f */
[C---:B---3--:R-:W-:Y:S02]  /*14f10*/  IMAD.IADD R21, R206.reuse, 0x1, R15 ;  /* 0x00000001ce157824 */ /* 0x048fe400078e020f */
[----:B------:R-:W-:Y:S01]  /*14f20*/  IMAD.IADD R205, R206, 0x1, R20 ;  /* 0x00000001cecd7824 */ /* 0x000fe200078e0214 */
[----:B----4-:R-:W-:Y:S06]  /*14f30*/  @P2 BRA `(.L_x_1939) ;  /* 0x0000000000582947 */ /* 0x010fec0003800000 */
[----:B------:R-:W-:Y:S01]  /*14f40*/  IADD3 R206, -R189, R192, R206 ;  /* 0x000000c0bdce7210 */ /* 0x000fe20007ffe1ce */
[----:B------:R-:W-:Y:S03]  /*14f50*/  BSSY B0, `(.L_x_1940) ;  /* 0x0000010000007945 */ /* 0x000fe60003800000 */
[----:B------:R-:W-:-:S13]  /*14f60*/  ISETP.GT.AND P2, PT, R206, -0x1, PT ;  /* 0xffffffffce00780c */ /* 0x000fda0003f44270 */
[----:B------:R-:W-:Y:S05]  /*14f70*/  @P2 BRA `(.L_x_1941) ;  /* 0x0000000000202947 */ /* 0x000fea0003800000 */
[----:B------:R-:W-:Y:S01]  /*14f80*/  IMAD.U32 R226, RZ, RZ, UR46 ;  /* 0x0000002effe27e24 */ /* 0x000fe2000f8e00ff */
[----:B------:R-:W-:-:S04]  /*14f90*/  LOP3.LUT R206, RZ, R206, RZ, 0x33, !PT ;  /* 0x000000ceffce7212 */ /* 0x000fc800078e33ff */
[----:B------:R-:W-:-:S13]  /*14fa0*/  ISETP.NE.AND P2, PT, R226, 0x1, PT ;  /* 0x00000001e200780c */ /* 0x000fda0003f45270 */
[----:B------:R-:W3:Y:S02]  /*14fb0*/  @P2 LDC.64 R8, c[0x0][0x9e8] ;  /* 0x00027a00ff082b82 */ /* 0x000ee40000000a00 */
[----:B---3--:R-:W-:-:S05]  /*14fc0*/  @P2 IMAD.HI.U32 R8, R206, R8, RZ ;  /* 0x00000008ce082227 */ /* 0x008fca00078e00ff */
[----:B------:R-:W-:-:S04]  /*14fd0*/  @P2 SHF.R.U32.HI R206, RZ, R9, R8 ;  /* 0x00000009ffce2219 */ /* 0x000fc80000011608 */
[----:B------:R-:W-:Y:S01]  /*14fe0*/  LOP3.LUT R206, RZ, R206, RZ, 0x33, !PT ;  /* 0x000000ceffce7212 */ /* 0x000fe200078e33ff */
[----:B------:R-:W-:Y:S06]  /*14ff0*/  BRA `(.L_x_1942) ;  /* 0x0000000000147947 */ /* 0x000fec0003800000 */
.L_x_1941:
[----:B------:R-:W-:-:S05]  /*15000*/  IMAD.U32 R226, RZ, RZ, UR46 ;  /* 0x0000002effe27e24 */ /* 0x000fca000f8e00ff */
[----:B------:R-:W-:-:S13]  /*15010*/  ISETP.NE.AND P2, PT, R226, 0x1, PT ;  /* 0x00000001e200780c */ /* 0x000fda0003f45270 */
[----:B------:R-:W3:Y:S02]  /*15020*/  @P2 LDC.64 R8, c[0x0][0x9e8] ;  /* 0x00027a00ff082b82 */ /* 0x000ee40000000a00 */
[----:B---3--:R-:W-:-:S05]  /*15030*/  @P2 IMAD.HI.U32 R8, R206, R8, RZ ;  /* 0x00000008ce082227 */ /* 0x008fca00078e00ff */
[----:B------:R-:W-:-:S07]  /*15040*/  @P2 SHF.R.U32.HI R206, RZ, R9, R8 ;  /* 0x00000009ffce2219 */ /* 0x000fce0000011608 */
.L_x_1942:
[----:B------:R-:W-:Y:S05]  /*15050*/  BSYNC B0 ;  /* 0x0000000000007941 */ /* 0x000fea0003800000 */
.L_x_1940:
[----:B------:R-:W-:-:S04]  /*15060*/  IMAD R206, R206, R226, -R13 ;  /* 0x000000e2cece7224 */ /* 0x000fc800078e0a0d */
[----:B------:R-:W-:-:S05]  /*15070*/  IMAD.IADD R206, R206, 0x1, -R191 ;  /* 0x00000001cece7824 */ /* 0x000fca00078e0abf */
[----:B------:R-:W-:Y:S02]  /*15080*/  VIMNMX R205, R205, R206, !PT ;  /* 0x000000cecdcd7248 */ /* 0x000fe40007fe0100 */
[----:B------:R-:W-:-:S07]  /*15090*/  VIADDMNMX R21, R206, R226, R21, PT ;  /* 0x000000e2ce157246 */ /* 0x000fce0003800115 */
.L_x_1939:
[----:B------:R-:W-:Y:S01]  /*150a0*/  ISETP.GT.AND P2, PT, R6, -0x1, PT ;  /* 0xffffffff0600780c */ /* 0x000fe20003f44270 */
[----:B------:R-:W3:Y:S01]  /*150b0*/  SHFL.IDX PT, R14, R14, 0x1, 0x1c1f ;  /* 0x003c1f000e0e7f89 */ /* 0x000ee200000e0000 */
[----:B------:R-:W-:Y:S02]  /*150c0*/  UISETP.NE.AND UP0, UPT, UR42, URZ, UPT ;  /* 0x0000003f2a00728c */ /* 0x000fe4000bf05270 */
[C---:B------:R-:W-:Y:S02]  /*150d0*/  ISETP.GT.AND P3, PT, R205.reuse, RZ, P2 ;  /* 0x000000ffcd00720c */ /* 0x040fe40001764270 */
[----:B------:R-:W-:Y:S02]  /*150e0*/  ISETP.GT.AND P5, PT, R205, 0x8, P2 ;  /* 0x00000008cd00780c */ /* 0x000fe400017a4270 */
[----:B------:R-:W-:Y:S02]  /*150f0*/  ISETP.LT.OR P4, PT, R21, 0x1, P3 ;  /* 0x000000011500780c */ /* 0x000fe40001f81670 */
[----:B------:R-:W-:-:S02]  /*15100*/  ISETP.GT.AND P3, PT, R205, 0x1, P2 ;  /* 0x00000001cd00780c */ /* 0x000fc40001764270 */
[----:B------:R-:W-:Y:S02]  /*15110*/  FSEL R152, R152, -INF , !P4 ;  /* 0xff80000098987808 */ /* 0x000fe40006000000 */
[----:B------:R-:W-:Y:S02]  /*15120*/  ISETP.LT.OR P3, PT, R21, 0x2, P3 ;  /* 0x000000021500780c */ /* 0x000fe40001f61670 */
[----:B------:R-:W-:Y:S02]  /*15130*/  ISETP.GT.AND P4, PT, R205, 0x9, P2 ;  /* 0x00000009cd00780c */ /* 0x000fe40001784270 */
[----:B------:R-:W-:Y:S02]  /*15140*/  FSEL R153, R153, -INF , !P3 ;  /* 0xff80000099997808 */ /* 0x000fe40005800000 */
[----:B------:R-:W-:Y:S02]  /*15150*/  ISETP.GT.AND P3, PT, R205, 0x10, P2 ;  /* 0x00000010cd00780c */ /* 0x000fe40001764270 */
[----:B------:R-:W-:-:S02]  /*15160*/  ISETP.LT.OR P5, PT, R21, 0x9, P5 ;  /* 0x000000091500780c */ /* 0x000fc40002fa1670 */
[----:B------:R-:W-:Y:S01]  /*15170*/  ISETP.LT.OR P3, PT, R21, 0x11, P3 ;  /* 0x000000111500780c */ /* 0x000fe20001f61670 */
[--C-:B---3--:R-:W-:Y:S01]  /*15180*/  IMAD.IADD R15, R15, 0x1, R14.reuse ;  /* 0x000000010f0f7824 */ /* 0x108fe200078e020e */
[----:B------:R-:W-:Y:S01]  /*15190*/  ISETP.LT.OR P4, PT, R21, 0xa, P4 ;  /* 0x0000000a1500780c */ /* 0x000fe20002781670 */
[----:B------:R-:W-:Y:S01]  /*151a0*/  IMAD.IADD R20, R20, 0x1, R14 ;  /* 0x0000000114147824 */ /* 0x000fe200078e020e */
[----:B------:R-:W-:Y:S02]  /*151b0*/  FSEL R160, R160, -INF , !P3 ;  /* 0xff800000a0a07808 */ /* 0x000fe40005800000 */
[----:B------:R-:W-:Y:S02]  /*151c0*/  ISETP.GT.AND P3, PT, R205, 0x19, P2 ;  /* 0x00000019cd00780c */ /* 0x000fe40001764270 */
[----:B------:R-:W-:Y:S02]  /*151d0*/  FSEL R156, R156, -INF , !P5 ;  /* 0xff8000009c9c7808 */ /* 0x000fe40006800000 */
[----:B------:R-:W-:-:S02]  /*151e0*/  ISETP.LT.OR P3, PT, R21, 0x1a, P3 ;  /* 0x0000001a1500780c */ /* 0x000fc40001f61670 */
[----:B------:R-:W-:Y:S02]  /*151f0*/  FSEL R157, R157, -INF , !P4 ;  /* 0xff8000009d9d7808 */ /* 0x000fe40006000000 */
[C---:B------:R-:W-:Y:S02]  /*15200*/  ISETP.GT.AND P5, PT, R205.reuse, 0x11, P2 ;  /* 0x00000011cd00780c */ /* 0x040fe400017a4270 */
[----:B------:R-:W-:Y:S02]  /*15210*/  ISETP.GT.AND P4, PT, R205, 0x18, P2 ;  /* 0x00000018cd00780c */ /* 0x000fe40001784270 */
[----:B------:R-:W-:Y:S02]  /*15220*/  FSEL R165, R165, -INF , !P3 ;  /* 0xff800000a5a57808 */ /* 0x000fe40005800000 */
[----:B------:R-:W-:Y:S02]  /*15230*/  ISETP.GT.AND P3, PT, R205, 0x28, P2 ;  /* 0x00000028cd00780c */ /* 0x000fe40001764270 */
[----:B------:R-:W-:-:S02]  /*15240*/  ISETP.LT.OR P5, PT, R21, 0x12, P5 ;  /* 0x000000121500780c */ /* 0x000fc40002fa1670 */
[C---:B------:R-:W-:Y:S02]  /*15250*/  ISETP.LT.OR P4, PT, R21.reuse, 0x19, P4 ;  /* 0x000000191500780c */ /* 0x040fe40002781670 */
[----:B------:R-:W-:Y:S02]  /*15260*/  ISETP.LT.OR P3, PT, R21, 0x29, P3 ;  /* 0x000000291500780c */ /* 0x000fe40001f61670 */
[----:B------:R-:W-:Y:S02]  /*15270*/  FSEL R161, R161, -INF , !P5 ;  /* 0xff800000a1a17808 */ /* 0x000fe40006800000 */
[----:B------:R-:W-:Y:S02]  /*15280*/  FSEL R164, R164, -INF , !P4 ;  /* 0xff800000a4a47808 */ /* 0x000fe40006000000 */
[C---:B------:R-:W-:Y:S02]  /*15290*/  ISETP.GT.AND P5, PT, R205.reuse, 0x20, P2 ;  /* 0x00000020cd00780c */ /* 0x040fe400017a4270 */
[----:B------:R-:W-:-:S02]  /*152a0*/  ISETP.GT.AND P4, PT, R205, 0x21, P2 ;  /* 0x00000021cd00780c */ /* 0x000fc40001784270 */
[----:B------:R-:W-:Y:S02]  /*152b0*/  FSEL R172, R172, -INF , !P3 ;  /* 0xff800000acac7808 */ /* 0x000fe40005800000 */
[----:B------:R-:W-:Y:S02]  /*152c0*/  ISETP.GT.AND P3, PT, R205, 0x31, P2 ;  /* 0x00000031cd00780c */ /* 0x000fe40001764270 */
[C---:B------:R-:W-:Y:S02]  /*152d0*/  ISETP.LT.OR P5, PT, R21.reuse, 0x21, P5 ;  /* 0x000000211500780c */ /* 0x040fe40002fa1670 */
[C---:B------:R-:W-:Y:S02]  /*152e0*/  ISETP.LT.OR P4, PT, R21.reuse, 0x22, P4 ;  /* 0x000000221500780c */ /* 0x040fe40002781670 */
[----:B------:R-:W-:Y:S02]  /*152f0*/  ISETP.LT.OR P3, PT, R21, 0x32, P3 ;  /* 0x000000321500780c */ /* 0x000fe40001f61670 */
[----:B------:R-:W-:-:S02]  /*15300*/  FSEL R168, R168, -INF , !P5 ;  /* 0xff800000a8a87808 */ /* 0x000fc40006800000 */
[----:B------:R-:W-:Y:S02]  /*15310*/  FSEL R169, R169, -INF , !P4 ;  /* 0xff800000a9a97808 */ /* 0x000fe40006000000 */
[C---:B------:R-:W-:Y:S02]  /*15320*/  ISETP.GT.AND P5, PT, R205.reuse, 0x29, P2 ;  /* 0x00000029cd00780c */ /* 0x040fe400017a4270 */
[----:B------:R-:W-:Y:S02]  /*15330*/  ISETP.GT.AND P4, PT, R205, 0x30, P2 ;  /* 0x00000030cd00780c */ /* 0x000fe40001784270 */
[----:B------:R-:W-:Y:S02]  /*15340*/  FSEL R177, R177, -INF , !P3 ;  /* 0xff800000b1b17808 */ /* 0x000fe40005800000 */
[----:B------:R-:W-:Y:S02]  /*15350*/  PLOP3.LUT P3, PT, PT, PT, UP0, 0x40, 0x0 ;  /* 0x000000000000781c */ /* 0x000fe40003f6e808 */
[----:B------:R-:W-:-:S02]  /*15360*/  ISETP.LT.OR P5, PT, R21, 0x2a, P5 ;  /* 0x0000002a1500780c */ /* 0x000fc40002fa1670 */
[----:B------:R-:W-:Y:S02]  /*15370*/  ISETP.LT.OR P4, PT, R21, 0x31, P4 ;  /* 0x000000311500780c */ /* 0x000fe40002781670 */
[----:B------:R-:W-:Y:S02]  /*15380*/  FSEL R173, R173, -INF , !P5 ;  /* 0xff800000adad7808 */ /* 0x000fe40006800000 */
[----:B------:R-:W-:Y:S02]  /*15390*/  FSEL R176, R176, -INF , !P4 ;  /* 0xff800000b0b07808 */ /* 0x000fe40006000000 */
[C---:B------:R-:W-:Y:S02]  /*153a0*/  ISETP.GT.AND P5, PT, R205.reuse, 0x38, P2 ;  /* 0x00000038cd00780c */ /* 0x040fe400017a4270 */
[----:B------:R-:W-:Y:S02]  /*153b0*/  ISETP.GT.AND P4, PT, R205, 0x39, P2 ;  /* 0x00000039cd00780c */ /* 0x000fe40001784270 */
[----:B------:R-:W-:-:S02]  /*153c0*/  ISETP.LT.OR P5, PT, R21, 0x39, P5 ;  /* 0x000000391500780c */ /* 0x000fc40002fa1670 */
[----:B------:R-:W-:Y:S02]  /*153d0*/  ISETP.LT.OR P4, PT, R21, 0x3a, P4 ;  /* 0x0000003a1500780c */ /* 0x000fe40002781670 */
[----:B------:R-:W-:Y:S02]  /*153e0*/  FSEL R180, R180, -INF , !P5 ;  /* 0xff800000b4b47808 */ /* 0x000fe40006800000 */
[----:B------:R-:W-:Y:S01]  /*153f0*/  FSEL R181, R181, -INF , !P4 ;  /* 0xff800000b5b57808 */ /* 0x000fe20006000000 */
[----:B------:R-:W-:Y:S08]  /*15400*/  @P3 BRA `(.L_x_1943) ;  /* 0x0000000000583947 */ /* 0x000ff00003800000 */
        /* <DEDUP_REMOVED lines=12> */
.L_x_1945:
[----:B------:R-:W-:-:S05]  /*154d0*/  IMAD.U32 R21, RZ, RZ, UR46 ;  /* 0x0000002eff157e24 */ /* 0x000fca000f8e00ff */
[----:B------:R-:W-:-:S13]  /*154e0*/  ISETP.NE.AND P3, PT, R21, 0x1, PT ;  /* 0x000000011500780c */ /* 0x000fda0003f65270 */
[----:B------:R-:W3:Y:S02]  /*154f0*/  @P3 LDC.64 R8, c[0x0][0x9e8] ;  /* 0x00027a00ff083b82 */ /* 0x000ee40000000a00 */
[----:B---3--:R-:W-:-:S05]  /*15500*/  @P3 IMAD.HI.U32 R8, R14, R8, RZ ;  /* 0x000000080e083227 */ /* 0x008fca00078e00ff */
[----:B------:R-:W-:-:S07]  /*15510*/  @P3 SHF.R.U32.HI R14, RZ, R9, R8 ;  /* 0x00000009ff0e3219 */ /* 0x000fce0000011608 */
.L_x_1946:
[----:B------:R-:W-:Y:S05]  /*15520*/  BSYNC B0 ;  /* 0x0000000000007941 */ /* 0x000fea0003800000 */
.L_x_1944:
[----:B------:R-:W-:-:S04]  /*15530*/  IMAD R13, R14, R21, -R13 ;  /* 0x000000150e0d7224 */ /* 0x000fc800078e0a0d */
[----:B------:R-:W-:-:S05]  /*15540*/  IMAD.IADD R13, R13, 0x1, -R191 ;  /* 0x000000010d0d7824 */ /* 0x000fca00078e0abf */
[----:B------:R-:W-:Y:S02]  /*15550*/  VIMNMX R20, R20, R13, !PT ;  /* 0x0000000d14147248 */ /* 0x000fe40007fe0100 */
[----:B------:R-:W-:-:S07]  /*15560*/  VIADDMNMX R15, R13, R21, R15, PT ;  /* 0x000000150d0f7246 */ /* 0x000fce000380010f */
.L_x_1943:
        /* <DEDUP_REMOVED lines=30> */
[----:B------:R-:W-:-:S05]  /*15750*/  FMNMX.FTZ R8, R181, R8, !PT ;  /* 0x00000008b5087209 */ /* 0x000fca0007810000 */
[----:B------:R-:W3:Y:S02]  /*15760*/  SHFL.BFLY PT, R9, R8, 0x2, 0x1f ;  /* 0x0c401f0008097f89 */ /* 0x000ee400000e0000 */
[----:B---3--:R-:W-:-:S05]  /*15770*/  FMNMX.FTZ R9, R8, R9, !PT ;  /* 0x0000000908097209 */ /* 0x008fca0007810000 */
[----:B------:R-:W3:Y:S02]  /*15780*/  SHFL.BFLY PT, R13, R9, 0x1, 0x1f ;  /* 0x0c201f00090d7f89 */ /* 0x000ee400000e0000 */
[----:B---3--:R-:W-:-:S04]  /*15790*/  FMNMX.FTZ R13, R9, R13, !PT ;  /* 0x0000000d090d7209 */ /* 0x008fc80007810000 */
[----:B------:R-:W-:-:S04]  /*157a0*/  FSETP.NEU.FTZ.AND P3, PT, R13, -INF , PT ;  /* 0xff8000000d00780b */ /* 0x000fc80003f7d000 */
[----:B------:R-:W-:-:S05]  /*157b0*/  FSEL R8, R13, RZ, P3 ;  /* 0x000000ff0d087208 */ /* 0x000fca0001800000 */
[----:B------:R-:W-:Y:S01]  /*157c0*/  FADD.FTZ R8, -R8, R4 ;  /* 0x0000000408087221 */ /* 0x000fe20000010100 */
[----:B------:R-:W-:-:S05]  /*157d0*/  FFMA.FTZ R4, R2, R13, -8 ;  /* 0xc100000002047423 */ /* 0x000fca000001000d */
[----:B------:R-:W-:Y:S02]  /*157e0*/  FSEL R4, R4, RZ, P3 ;  /* 0x000000ff04047208 */ /* 0x000fe40001800000 */
[----:B------:R-:W-:-:S03]  /*157f0*/  ISETP.GT.AND P3, PT, R20, 0x1, P2 ;  /* 0x000000011400780c */ /* 0x000fc60001764270 */
[C-C-:B------:R-:W-:Y:S01]  /*15800*/  FFMA.FTZ R152, R2.reuse, R152, -R4.reuse ;  /* 0x0000009802987223 */ /* 0x140fe20000010804 */
[----:B------:R-:W-:Y:S01]  /*15810*/  ISETP.LT.OR P5, PT, R15, 0x2, P3 ;  /* 0x000000020f00780c */ /* 0x000fe20001fa1670 */
[C-C-:B------:R-:W-:Y:S01]  /*15820*/  FFMA.FTZ R153, R2.reuse, R153, -R4.reuse ;  /* 0x0000009902997223 */ /* 0x140fe20000010804 */
[----:B------:R-:W-:-:S01]  /*15830*/  FFMA.FTZ R156, R2, R156, -R4 ;  /* 0x0000009c029c7223 */ /* 0x000fc20000010804 */
[C-C-:B------:R-:W-:Y:S01]  /*15840*/  FFMA.FTZ R157, R2.reuse, R157, -R4.reuse ;  /* 0x0000009d029d7223 */ /* 0x140fe20000010804 */
[----:B------:R-:W-:Y:S01]  /*15850*/  FSEL R155, R155, -INF , !P5 ;  /* 0xff8000009b9b7808 */ /* 0x000fe20006800000 */
[--C-:B------:R-:W-:Y:S01]  /*15860*/  FFMA.FTZ R160, R2, R160, -R4.reuse ;  /* 0x000000a002a07223 */ /* 0x100fe20000010804 */
[----:B------:R-:W-:Y:S01]  /*15870*/  ISETP.GT.AND P5, PT, R20, RZ, P2 ;  /* 0x000000ff1400720c */ /* 0x000fe200017a4270 */
[C-C-:B------:R-:W-:Y:S01]  /*15880*/  FFMA.FTZ R161, R2.reuse, R161, -R4.reuse ;  /* 0x000000a102a17223 */ /* 0x140fe20000010804 */
[----:B------:R-:W-:-:S01]  /*15890*/  FFMA.FTZ R164, R2, R164, -R4 ;  /* 0x000000a402a47223 */ /* 0x000fc20000010804 */
[C-C-:B------:R-:W-:Y:S01]  /*158a0*/  FFMA.FTZ R165, R2.reuse, R165, -R4.reuse ;  /* 0x000000a502a57223 */ /* 0x140fe20000010804 */
[----:B------:R-:W-:Y:S01]  /*158b0*/  ISETP.LT.OR P5, PT, R15, 0x1, P5 ;  /* 0x000000010f00780c */ /* 0x000fe20002fa1670 */
[C-C-:B------:R-:W-:Y:S01]  /*158c0*/  FFMA.FTZ R168, R2.reuse, R168, -R4.reuse ;  /* 0x000000a802a87223 */ /* 0x140fe20000010804 */
[----:B------:R-:W-:-:S01]  /*158d0*/  FFMA.FTZ R169, R2, R169, -R4 ;  /* 0x000000a902a97223 */ /* 0x000fc20000010804 */
[--C-:B------:R-:W-:Y:S01]  /*158e0*/  FFMA.FTZ R172, R2, R172, -R4.reuse ;  /* 0x000000ac02ac7223 */ /* 0x100fe20000010804 */
[----:B------:R-:W-:Y:S01]  /*158f0*/  FSEL R154, R154, -INF , !P5 ;  /* 0xff8000009a9a7808 */ /* 0x000fe20006800000 */
[C-C-:B------:R-:W-:Y:S01]  /*15900*/  FFMA.FTZ R173, R2.reuse, R173, -R4.reuse ;  /* 0x000000ad02ad7223 */ /* 0x140fe20000010804 */
[----:B------:R-:W-:-:S01]  /*15910*/  FFMA.FTZ R176, R2, R176, -R4 ;  /* 0x000000b002b07223 */ /* 0x000fc20000010804 */
[C-C-:B------:R-:W-:Y:S01]  /*15920*/  FFMA.FTZ R177, R2.reuse, R177, -R4.reuse ;  /* 0x000000b102b17223 */ /* 0x140fe20000010804 */
[----:B------:R-:W-:-:S01]  /*15930*/  FFMA.FTZ R180, R2, R180, -R4 ;  /* 0x000000b402b47223 */ /* 0x000fc20000010804 */
[C---:B------:R-:W-:Y:S01]  /*15940*/  FFMA.FTZ R181, R2.reuse, R181, -R4 ;  /* 0x000000b502b57223 */ /* 0x040fe20000010804 */
[----:B------:R-:W-:Y:S01]  /*15950*/  FMUL.FTZ R4, R2, R8 ;  /* 0x0000000802047220 */ /* 0x000fe20000410000 */
[----:B------:R-:W-:Y:S01]  /*15960*/  ISETP.GT.AND P3, PT, R20, 0x9, P2 ;  /* 0x000000091400780c */ /* 0x000fe20001764270 */
[----:B------:R-:W-:Y:S01]  /*15970*/  MUFU.EX2 R152, R152 ;  /* 0x0000009800987308 */ /* 0x000fe20000000800 */
[----:B------:R-:W-:-:S02]  /*15980*/  FMNMX.FTZ R8, R154, R7, !PT ;  /* 0x000000079a087209 */ /* 0x000fc40007810000 */
[----:B------:R-:W-:Y:S02]  /*15990*/  ISETP.LT.OR P3, PT, R15, 0xa, P3 ;  /* 0x0000000a0f00780c */ /* 0x000fe40001f61670 */
[----:B------:R-:W-:Y:S02]  /*159a0*/  FMNMX.FTZ R8, R155, R8, !PT ;  /* 0x000000089b087209 */ /* 0x000fe40007810000 */
[----:B------:R-:W-:Y:S01]  /*159b0*/  FSEL R159, R159, -INF , !P3 ;  /* 0xff8000009f9f7808 */ /* 0x000fe20005800000 */
[----:B------:R-:W3:Y:S01]  /*159c0*/  MUFU.EX2 R4, R4 ;  /* 0x0000000400047308 */ /* 0x000ee20000000800 */
[----:B------:R-:W-:Y:S02]  /*159d0*/  ISETP.GT.AND P3, PT, R20, 0x11, P2 ;  /* 0x000000111400780c */ /* 0x000fe40001764270 */
[----:B------:R-:W-:Y:S02]  /*159e0*/  FMNMX.FTZ R8, R158, R8, !PT ;  /* 0x000000089e087209 */ /* 0x000fe40007810000 */
[----:B------:R-:W-:-:S02]  /*159f0*/  ISETP.GT.AND P5, PT, R20, 0x18, P2 ;  /* 0x000000181400780c */ /* 0x000fc400017a4270 */
[----:B------:R-:W-:Y:S01]  /*15a00*/  ISETP.LT.OR P3, PT, R15, 0x12, P3 ;  /* 0x000000120f00780c */ /* 0x000fe20001f61670 */
[----:B------:R-:W4:Y:S01]  /*15a10*/  MUFU.EX2 R153, R153 ;  /* 0x0000009900997308 */ /* 0x000f220000000800 */
[----:B------:R-:W-:Y:S02]  /*15a20*/  FMNMX.FTZ R8, R159, R8, !PT ;  /* 0x000000089f087209 */ /* 0x000fe40007810000 */
[----:B------:R-:W-:Y:S02]  /*15a30*/  ISETP.LT.OR P5, PT, R15, 0x19, P5 ;  /* 0x000000190f00780c */ /* 0x000fe40002fa1670 */
[----:B------:R-:W-:Y:S02]  /*15a40*/  FSEL R163, R163, -INF , !P3 ;  /* 0xff800000a3a37808 */ /* 0x000fe40005800000 */
[----:B------:R-:W-:Y:S01]  /*15a50*/  FMNMX.FTZ R8, R162, R8, !PT ;  /* 0x00000008a2087209 */ /* 0x000fe20007810000 */
[----:B------:R-:W5:Y:S01]  /*15a60*/  MUFU.EX2 R156, R156 ;  /* 0x0000009c009c7308 */ /* 0x000f620000000800 */
[----:B------:R-:W-:Y:S01]  /*15a70*/  ISETP.GT.AND P3, PT, R20, 0x20, P2 ;  /* 0x000000201400780c */ /* 0x000fe20001764270 */
[----:B---3--:R-:W-:Y:S01]  /*15a80*/  FFMA.FTZ R3, R4, R3, R152 ;  /* 0x0000000304037223 */ /* 0x008fe20000010098 */
[----:B------:R-:W-:Y:S01]  /*15a90*/  FSEL R166, R166, -INF , !P5 ;  /* 0xff800000a6a67808 */ /* 0x000fe20006800000 */
[----:B------:R-:W-:Y:S01]  /*15aa0*/  FMUL.FTZ R24, R24, R4 ;  /* 0x0000000418187220 */ /* 0x000fe20000410000 */
[----:B------:R-:W-:Y:S01]  /*15ab0*/  FMNMX.FTZ R8, R163, R8, !PT ;  /* 0x00000008a3087209 */ /* 0x000fe20007810000 */
[----:B------:R-:W-:Y:S01]  /*15ac0*/  FMUL.FTZ R25, R25, R4 ;  /* 0x0000000419197220 */ /* 0x000fe20000410000 */
[----:B------:R-:W-:Y:S01]  /*15ad0*/  ISETP.GT.AND P5, PT, R20, 0x21, P2 ;  /* 0x000000211400780c */ /* 0x000fe200017a4270 */
[----:B------:R-:W3:Y:S01]  /*15ae0*/  MUFU.EX2 R157, R157 ;  /* 0x0000009d009d7308 */ /* 0x000ee20000000800 */
[----:B------:R-:W-:Y:S01]  /*15af0*/  ISETP.LT.OR P3, PT, R15, 0x21, P3 ;  /* 0x000000210f00780c */ /* 0x000fe20001f61670 */
[----:B----4-:R-:W-:Y:S01]  /*15b00*/  FADD.FTZ R3, R153, R3 ;  /* 0x0000000399037221 */ /* 0x010fe20000010000 */
[----:B------:R-:W-:Y:S01]  /*15b10*/  FMNMX.FTZ R8, R166, R8, !PT ;  /* 0x00000008a6087209 */ /* 0x000fe20007810000 */
[-C--:B------:R-:W-:Y:S01]  /*15b20*/  FMUL.FTZ R28, R28, R4.reuse ;  /* 0x000000041c1c7220 */ /* 0x080fe20000410000 */
[----:B------:R-:W-:Y:S01]  /*15b30*/  ISETP.LT.OR P5, PT, R15, 0x22, P5 ;  /* 0x000000220f00780c */ /* 0x000fe20002fa1670 */
[----:B------:R-:W-:Y:S01]  /*15b40*/  FMUL.FTZ R29, R29, R4 ;  /* 0x000000041d1d7220 */ /* 0x000fe20000410000 */
[----:B------:R-:W-:Y:S01]  /*15b50*/  FSEL R170, R170, -INF , !P3 ;  /* 0xff800000aaaa7808 */ /* 0x000fe20005800000 */
[----:B------:R-:W4:Y:S01]  /*15b60*/  MUFU.EX2 R160, R160 ;  /* 0x000000a000a07308 */ /* 0x000f220000000800 */
[----:B------:R-:W-:Y:S01]  /*15b70*/  FMNMX.FTZ R8, R167, R8, !PT ;  /* 0x00000008a7087209 */ /* 0x000fe20007810000 */
[----:B-----5:R-:W-:Y:S01]  /*15b80*/  FADD.FTZ R3, R156, R3 ;  /* 0x000000039c037221 */ /* 0x020fe20000010000 */
[----:B------:R-:W-:Y:S01]  /*15b90*/  ISETP.GT.AND P3, PT, R20, 0x29, P2 ;  /* 0x000000291400780c */ /* 0x000fe20001764270 */
[-C--:B------:R-:W-:Y:S01]  /*15ba0*/  FMUL.FTZ R32, R32, R4.reuse ;  /* 0x0000000420207220 */ /* 0x080fe20000410000 */
[----:B------:R-:W-:Y:S01]  /*15bb0*/  FSEL R171, R171, -INF , !P5 ;  /* 0xff800000abab7808 */ /* 0x000fe20006800000 */
[----:B------:R-:W-:Y:S01]  /*15bc0*/  FMUL.FTZ R33, R33, R4 ;  /* 0x0000000421217220 */ /* 0x000fe20000410000 */
[----:B------:R-:W-:Y:S01]  /*15bd0*/  FMNMX.FTZ R8, R170, R8, !PT ;  /* 0x00000008aa087209 */ /* 0x000fe20007810000 */
[----:B------:R-:W5:Y:S01]  /*15be0*/  MUFU.EX2 R161, R161 ;  /* 0x000000a100a17308 */ /* 0x000f620000000800 */
[----:B------:R-:W-:Y:S01]  /*15bf0*/  ISETP.GT.AND P5, PT, R20, 0x30, P2 ;  /* 0x000000301400780c */ /* 0x000fe200017a4270 */
[----:B---3--:R-:W-:Y:S01]  /*15c00*/  FADD.FTZ R3, R157, R3 ;  /* 0x000000039d037221 */ /* 0x008fe20000010000 */
[----:B------:R-:W-:Y:S01]  /*15c10*/  ISETP.LT.OR P3, PT, R15, 0x2a, P3 ;  /* 0x0000002a0f00780c */ /* 0x000fe20001f61670 */
[----:B------:R-:W-:Y:S01]  /*15c20*/  FMUL.FTZ R36, R36, R4 ;  /* 0x0000000424247220 */ /* 0x000fe20000410000 */
[----:B------:R-:W-:Y:S01]  /*15c30*/  FMNMX.FTZ R8, R171, R8, !PT ;  /* 0x00000008ab087209 */ /* 0x000fe20007810000 */
[----:B------:R-:W-:Y:S01]  /*15c40*/  FMUL.FTZ R37, R37, R4 ;  /* 0x0000000425257220 */ /* 0x000fe20000410000 */
[----:B------:R-:W-:Y:S01]  /*15c50*/  FSEL R175, R175, -INF , !P3 ;  /* 0xff800000afaf7808 */ /* 0x000fe20005800000 */
[----:B------:R-:W3:Y:S01]  /*15c60*/  MUFU.EX2 R164, R164 ;  /* 0x000000a400a47308 */ /* 0x000ee20000000800 */
[----:B------:R-:W-:Y:S01]  /*15c70*/  ISETP.LT.OR P5, PT, R15, 0x31, P5 ;  /* 0x000000310f00780c */ /* 0x000fe20002fa1670 */
[----:B----4-:R-:W-:Y:S01]  /*15c80*/  FADD.FTZ R3, R160, R3 ;  /* 0x00000003a0037221 */ /* 0x010fe20000010000 */
[----:B------:R-:W-:Y:S01]  /*15c90*/  FMNMX.FTZ R8, R174, R8, !PT ;  /* 0x00000008ae087209 */ /* 0x000fe20007810000 */
[-C--:B------:R-:W-:Y:S01]  /*15ca0*/  FMUL.FTZ R40, R40, R4.reuse ;  /* 0x0000000428287220 */ /* 0x080fe20000410000 */
[----:B------:R-:W-:Y:S01]  /*15cb0*/  ISETP.GT.AND P3, PT, R20, 0x38, P2 ;  /* 0x000000381400780c */ /* 0x000fe20001764270 */
[----:B------:R-:W-:Y:S01]  /*15cc0*/  FMUL.FTZ R41, R41, R4 ;  /* 0x0000000429297220 */ /* 0x000fe20000410000 */
[----:B------:R-:W-:Y:S01]  /*15cd0*/  FSEL R178, R178, -INF , !P5 ;  /* 0xff800000b2b27808 */ /* 0x000fe20006800000 */
[----:B------:R-:W4:Y:S01]  /*15ce0*/  MUFU.EX2 R165, R165 ;  /* 0x000000a500a57308 */ /* 0x000f220000000800 */
[----:B------:R-:W-:Y:S01]  /*15cf0*/  FMNMX.FTZ R8, R175, R8, !PT ;  /* 0x00000008af087209 */ /* 0x000fe20007810000 */
[----:B-----5:R-:W-:Y:S01]  /*15d00*/  FADD.FTZ R3, R161, R3 ;  /* 0x00000003a1037221 */ /* 0x020fe20000010000 */
[----:B------:R-:W-:Y:S01]  /*15d10*/  ISETP.GT.AND P2, PT, R20, 0x39, P2 ;  /* 0x000000391400780c */ /* 0x000fe20001744270 */
[-C--:B------:R-:W-:Y:S01]  /*15d20*/  FMUL.FTZ R44, R44, R4.reuse ;  /* 0x000000042c2c7220 */ /* 0x080fe20000410000 */
[----:B------:R-:W-:Y:S01]  /*15d30*/  ISETP.LT.OR P3, PT, R15, 0x39, P3 ;  /* 0x000000390f00780c */ /* 0x000fe20001f61670 */
[----:B------:R-:W-:Y:S01]  /*15d40*/  FMUL.FTZ R45, R45, R4 ;  /* 0x000000042d2d7220 */ /* 0x000fe20000410000 */
[----:B------:R-:W-:Y:S01]  /*15d50*/  FMNMX.FTZ R8, R178, R8, !PT ;  /* 0x00000008b2087209 */ /* 0x000fe20007810000 */
[----:B------:R-:W5:Y:S01]  /*15d60*/  MUFU.EX2 R168, R168 ;  /* 0x000000a800a87308 */ /* 0x000f620000000800 */
[----:B------:R-:W-:Y:S01]  /*15d70*/  ISETP.LT.OR P2, PT, R15, 0x3a, P2 ;  /* 0x0000003a0f00780c */ /* 0x000fe20001741670 */
[----:B---3--:R-:W-:Y:S01]  /*15d80*/  FADD.FTZ R3, R164, R3 ;  /* 0x00000003a4037221 */ /* 0x008fe20000010000 */
[----:B------:R-:W-:Y:S01]  /*15d90*/  FSEL R182, R182, -INF , !P3 ;  /* 0xff800000b6b67808 */ /* 0x000fe20005800000 */
[----:B------:R-:W-:Y:S01]  /*15da0*/  FMUL.FTZ R48, R48, R4 ;  /* 0x0000000430307220 */ /* 0x000fe20000410000 */
[----:B------:R-:W-:Y:S01]  /*15db0*/  FMNMX.FTZ R8, R179, R8, !PT ;  /* 0x00000008b3087209 */ /* 0x000fe20007810000 */
[----:B------:R-:W-:Y:S01]  /*15dc0*/  FMUL.FTZ R49, R49, R4 ;  /* 0x0000000431317220 */ /* 0x000fe20000410000 */
[----:B------:R-:W-:Y:S01]  /*15dd0*/  FSEL R183, R183, -INF , !P2 ;  /* 0xff800000b7b77808 */ /* 0x000fe20005000000 */
[----:B------:R-:W3:Y:S01]  /*15de0*/  MUFU.EX2 R169, R169 ;  /* 0x000000a900a97308 */ /* 0x000ee20000000800 */
[----:B------:R-:W-:Y:S01]  /*15df0*/  FMNMX.FTZ R8, R182, R8, !PT ;  /* 0x00000008b6087209 */ /* 0x000fe20007810000 */
[----:B----4-:R-:W-:Y:S01]  /*15e00*/  FADD.FTZ R3, R165, R3 ;  /* 0x00000003a5037221 */ /* 0x010fe20000010000 */
[----:B------:R-:W-:Y:S01]  /*15e10*/  F2FP.SATFINITE.E4M3.F32.PACK_AB_MERGE_C R156, R157, R156, RZ ;  /* 0x0000009c9d9c723e */ /* 0x000fe200048070ff */
[----:B------:R-:W-:Y:S01]  /*15e20*/  FMUL.FTZ R52, R52, R4 ;  /* 0x0000000434347220 */ /* 0x000fe20000410000 */
[----:B------:R-:W-:Y:S01]  /*15e30*/  FMNMX.FTZ R8, R183, R8, !PT ;  /* 0x00000008b7087209 */ /* 0x000fe20007810000 */
[----:B------:R-:W-:Y:S01]  /*15e40*/  FMUL.FTZ R53, R53, R4 ;  /* 0x0000000435357220 */ /* 0x000fe20000410000 */
[----:B------:R-:W-:Y:S01]  /*15e50*/  F2FP.SATFINITE.E4M3.F32.PACK_AB_MERGE_C R152, R153, R152, R156 ;  /* 0x000000989998723e */ /* 0x000fe2000480709c */
[----:B------:R-:W4:Y:S01]  /*15e60*/  MUFU.EX2 R172, R172 ;  /* 0x000000ac00ac7308 */ /* 0x000f220000000800 */
[----:B-----5:R-:W-:-:S01]  /*15e70*/  FADD.FTZ R3, R168, R3 ;  /* 0x00000003a8037221 */ /* 0x020fc20000010000 */
[----:B------:R-:W5:Y:S01]  /*15e80*/  SHFL.BFLY PT, R9, R8, 0x2, 0x1f ;  /* 0x0c401f0008097f89 */ /* 0x000f6200000e0000 */
        /* <DEDUP_REMOVED lines=23> */
[----:B-----5:R-:W-:Y:S01]  /*16000*/  FMNMX.FTZ R8, R8, R9, !PT ;  /* 0x0000000908087209 */ /* 0x020fe20007810000 */
[-C--:B------:R-:W-:Y:S01]  /*16010*/  FMUL.FTZ R89, R89, R4.reuse ;  /* 0x0000000459597220 */ /* 0x080fe20000410000 */
[-C--:B------:R-:W-:Y:S01]  /*16020*/  FMUL.FTZ R92, R92, R4.reuse ;  /* 0x000000045c5c7220 */ /* 0x080fe20000410000 */
[-C--:B------:R-:W-:Y:S01]  /*16030*/  FMUL.FTZ R93, R93, R4.reuse ;  /* 0x000000045d5d7220 */ /* 0x080fe20000410000 */
[----:B------:R-:W-:Y:S01]  /*16040*/  FMUL.FTZ R96, R96, R4 ;  /* 0x0000000460607220 */ /* 0x000fe20000410000 */
[----:B------:R-:W0:Y:S01]  /*16050*/  SHFL.BFLY PT, R14, R8, 0x1, 0x1f ;  /* 0x0c201f00080e7f89 */ /* 0x000e2200000e0000 */
        /* <DEDUP_REMOVED lines=16> */
[----:B------:R-:W-:Y:S01]  /*16160*/  FMUL.FTZ R121, R121, R4 ;  /* 0x0000000479797220 */ /* 0x000fe20000410000 */
[----:B-----5:R-:W-:-:S01]  /*16170*/  FADD.FTZ R3, R180, R3 ;  /* 0x00000003b4037221 */ /* 0x020fc20000010000 */
[-C--:B------:R-:W-:Y:S01]  /*16180*/  FMUL.FTZ R124, R124, R4.reuse ;  /* 0x000000047c7c7220 */ /* 0x080fe20000410000 */
[-C--:B------:R-:W-:Y:S01]  /*16190*/  FMUL.FTZ R125, R125, R4.reuse ;  /* 0x000000047d7d7220 */ /* 0x080fe20000410000 */
[-C--:B------:R-:W-:Y:S01]  /*161a0*/  FMUL.FTZ R128, R128, R4.reuse ;  /* 0x0000000480807220 */ /* 0x080fe20000410000 */
[-C--:B------:R-:W-:Y:S01]  /*161b0*/  FMUL.FTZ R129, R129, R4.reuse ;  /* 0x0000000481817220 */ /* 0x080fe20000410000 */
[----:B------:R-:W-:Y:S01]  /*161c0*/  FMUL.FTZ R132, R132, R4 ;  /* 0x0000000484847220 */ /* 0x000fe20000410000 */
[----:B0-----:R-:W-:Y:S01]  /*161d0*/  FMNMX.FTZ R14, R8, R14, !PT ;  /* 0x0000000e080e7209 */ /* 0x001fe20007810000 */
[----:B------:R-:W-:Y:S01]  /*161e0*/  FMUL.FTZ R133, R133, R4 ;  /* 0x0000000485857220 */ /* 0x000fe20000410000 */
[----:B---3--:R-:W-:-:S01]  /*161f0*/  FADD.FTZ R3, R181, R3 ;  /* 0x00000003b5037221 */ /* 0x008fc20000010000 */
[----:B------:R-:W-:Y:S01]  /*16200*/  FMUL.FTZ R136, R136, R4 ;  /* 0x0000000488887220 */ /* 0x000fe20000410000 */
[----:B------:R-:W-:Y:S01]  /*16210*/  FSETP.NEU.FTZ.AND P2, PT, R14, -INF , PT ;  /* 0xff8000000e00780b */ /* 0x000fe20003f5d000 */
[----:B------:R-:W-:Y:S01]  /*16220*/  FFMA.FTZ R9, R2, R14, -8 ;  /* 0xc100000002097423 */ /* 0x000fe2000001000e */
[-C--:B------:R-:W-:Y:S01]  /*16230*/  FMUL.FTZ R137, R137, R4.reuse ;  /* 0x0000000489897220 */ /* 0x080fe20000410000 */
[-C--:B------:R-:W-:Y:S01]  /*16240*/  FMUL.FTZ R140, R140, R4.reuse ;  /* 0x000000048c8c7220 */ /* 0x080fe20000410000 */
[----:B------:R-:W-:Y:S01]  /*16250*/  FSEL R21, R14, RZ, P2 ;  /* 0x000000ff0e157208 */ /* 0x000fe20001000000 */
[-C--:B------:R-:W-:Y:S01]  /*16260*/  FMUL.FTZ R141, R141, R4.reuse ;  /* 0x000000048d8d7220 */ /* 0x080fe20000410000 */
[----:B------:R-:W-:Y:S01]  /*16270*/  FSEL R9, R9, RZ, P2 ;  /* 0x000000ff09097208 */ /* 0x000fe20001000000 */
[-C--:B------:R-:W-:Y:S01]  /*16280*/  FMUL.FTZ R144, R144, R4.reuse ;  /* 0x0000000490907220 */ /* 0x080fe20000410000 */
[-C--:B------:R-:W-:Y:S01]  /*16290*/  FMUL.FTZ R145, R145, R4.reuse ;  /* 0x0000000491917220 */ /* 0x080fe20000410000 */
[----:B------:R-:W-:Y:S01]  /*162a0*/  FADD.FTZ R7, -R21, R7 ;  /* 0x0000000715077221 */ /* 0x000fe20000010100 */
[----:B------:R-:W-:Y:S01]  /*162b0*/  FMUL.FTZ R148, R148, R4 ;  /* 0x0000000494947220 */ /* 0x000fe20000410000 */
[C-C-:B------:R-:W-:Y:S01]  /*162c0*/  FFMA.FTZ R153, R2.reuse, R154, -R9.reuse ;  /* 0x0000009a02997223 */ /* 0x140fe20000010809 */
[----:B------:R-:W-:-:S01]  /*162d0*/  FFMA.FTZ R8, R2, R155, -R9 ;  /* 0x0000009b02087223 */ /* 0x000fc20000010809 */
[C---:B------:R-:W-:Y:S01]  /*162e0*/  FMUL.FTZ R7, R2.reuse, R7 ;  /* 0x0000000702077220 */ /* 0x040fe20000410000 */
[----:B------:R-:W-:-:S01]  /*162f0*/  FFMA.FTZ R15, R2, R158, -R9 ;  /* 0x0000009e020f7223 */ /* 0x000fc20000010809 */
[C-C-:B------:R-:W-:Y:S01]  /*16300*/  FFMA.FTZ R20, R2.reuse, R159, -R9.reuse ;  /* 0x0000009f02147223 */ /* 0x140fe20000010809 */
[----:B------:R-:W-:-:S01]  /*16310*/  FFMA.FTZ R155, R2, R162, -R9 ;  /* 0x000000a2029b7223 */ /* 0x000fc20000010809 */
        /* <DEDUP_REMOVED lines=9> */
[----:B------:R-:W-:-:S01]  /*163b0*/  FFMA.FTZ R159, R2, R178, -R9 ;  /* 0x000000b2029f7223 */ /* 0x000fc20000010809 */
[C-C-:B------:R-:W-:Y:S01]  /*163c0*/  FFMA.FTZ R179, R2.reuse, R179, -R9.reuse ;  /* 0x000000b302b37223 */ /* 0x140fe20000010809 */
[----:B------:R-:W-:-:S01]  /*163d0*/  FFMA.FTZ R182, R2, R182, -R9 ;  /* 0x000000b602b67223 */ /* 0x000fc20000010809 */
[----:B------:R-:W-:Y:S01]  /*163e0*/  FFMA.FTZ R9, R2, R183, -R9 ;  /* 0x000000b702097223 */ /* 0x000fe20000010809 */
[----:B------:R-:W-:Y:S01]  /*163f0*/  F2FP.SATFINITE.E4M3.F32.PACK_AB_MERGE_C R154, R165, R164, RZ ;  /* 0x000000a4a59a723e */ /* 0x000fe200048070ff */
[----:B------:R-:W-:Y:S01]  /*16400*/  FMUL.FTZ R149, R149, R4 ;  /* 0x0000000495957220 */ /* 0x000fe20000410000 */
[----:B------:R-:W-:Y:S01]  /*16410*/  F2FP.SATFINITE.E4M3.F32.PACK_AB_MERGE_C R158, R181, R180, RZ ;  /* 0x000000b4b59e723e */ /* 0x000fe200048070ff */
[----:B------:R-:W3:Y:S01]  /*16420*/  MUFU.EX2 R8, R8 ;  /* 0x0000000800087308 */ /* 0x000ee20000000800 */
[----:B------:R-:W-:-:S02]  /*16430*/  F2FP.SATFINITE.E4M3.F32.PACK_AB_MERGE_C R154, R161, R160, R154 ;  /* 0x000000a0a19a723e */ /* 0x000fc4000480709a */
[----:B------:R-:W-:-:S05]  /*16440*/  F2FP.SATFINITE.E4M3.F32.PACK_AB_MERGE_C R158, R177, R176, R158 ;  /* 0x000000b0b19e723e */ /* 0x000fca000480709e */
[----:B------:R-:W4:Y:S01]  /*16450*/  MUFU.EX2 R15, R15 ;  /* 0x0000000f000f7308 */ /* 0x000f220000000800 */
[----:B0-----:R-:W-:-:S01]  /*16460*/  FFMA.FTZ R0, R7, R0, R153 ;  /* 0x0000000007007223 */ /* 0x001fc20000010099 */
        /* <DEDUP_REMOVED lines=23> */
[C---:B0-----:R-:W-:Y:S01]  /*165e0*/  F2FP.SATFINITE.E4M3.F32.PACK_AB_MERGE_C R156, R20.reuse, R15, RZ ;  /* 0x0000000f149c723e */ /* 0x041fe200048070ff */
[----:B------:R-:W-:Y:S01]  /*165f0*/  FADD.FTZ R0, R20, R0 ;  /* 0x0000000014007221 */ /* 0x000fe20000010000 */
[-C--:B------:R-:W-:Y:S01]  /*16600*/  FMUL.FTZ R62, R62, R7.reuse ;  /* 0x000000073e3e7220 */ /* 0x080fe20000410000 */
[----:B------:R-:W-:Y:S01]  /*16610*/  FMUL.FTZ R63, R63, R7 ;  /* 0x000000073f3f7220 */ /* 0x000fe20000410000 */
[----:B------:R-:W-:Y:S01]  /*16620*/  F2FP.SATFINITE.E4M3.F32.PACK_AB_MERGE_C R153, R8, R153, R156 ;  /* 0x000000990899723e */ /* 0x000fe2000480709c */
[----:B------:R-:W-:Y:S01]  /*16630*/  FMUL.FTZ R66, R66, R7 ;  /* 0x0000000742427220 */ /* 0x000fe20000410000 */
[----:B------:R-:W-:Y:S01]  /*16640*/  F2FP.SATFINITE.E4M3.F32.PACK_AB_MERGE_C R156, R173, R172, RZ ;  /* 0x000000acad9c723e */ /* 0x000fe200048070ff */
[----:B------:R-:W0:Y:S01]  /*16650*/  MUFU.EX2 R157, R157 ;  /* 0x0000009d009d7308 */ /* 0x000e220000000800 */
        /* <DEDUP_REMOVED lines=64> */
[----:B0-----:R-:W-:-:S07]  /*16a60*/  FADD.FTZ R0, R159, R0 ;  /* 0x000000009f007221 */ /* 0x001fce0000010000 */
[----:B------:R-:W0:Y:S01]  /*16a70*/  MUFU.EX2 R9, R9 ;  /* 0x0000000900097308 */ /* 0x000e220000000800 */
[----:B---3--:R-:W-:-:S04]  /*16a80*/  FADD.FTZ R0, R179, R0 ;  /* 0x00000000b3007221 */ /* 0x008fc80000010000 */
[----:B----4-:R-:W-:Y:S01]  /*16a90*/  FADD.FTZ R0, R182, R0 ;  /* 0x00000000b6007221 */ /* 0x010fe20000010000 */
[----:B0-----:R-:W-:-:S03]  /*16aa0*/  F2FP.SATFINITE.E4M3.F32.PACK_AB_MERGE_C R182, R9, R182, RZ ;  /* 0x000000b609b6723e */ /* 0x001fc600048070ff */
[----:B------:R-:W-:Y:S01]  /*16ab0*/  FADD.FTZ R0, R9, R0 ;  /* 0x0000000009007221 */ /* 0x000fe20000010000 */
[----:B------:R-:W-:Y:S01]  /*16ac0*/  F2FP.SATFINITE.E4M3.F32.PACK_AB_MERGE_C R159, R179, R159, R182 ;  /* 0x0000009fb39f723e */ /* 0x000fe200048070b6 */
[----:B------:R-:W-:Y:S06]  /*16ad0*/  @!P0 BRA `(.L_x_1947) ;  /* 0x0000000000048947 */ /* 0x000fec0003800000 */
[----:B------:R-:W-:Y:S01]  /*16ae0*/  BPT.TRAP 0x1 ;  /* 0x000000040000795c */ /* 0x000fe20000300000 */
.L_x_1947:
[----:B------:R0:W3:Y:S01]  /*16af0*/  SYNCS.PHASECHK.TRANS64.TRYWAIT P2, [R12+URZ+0x28450], R11 ;  /* 0x0284500b0c0075a7 */ /* 0x0000e2000804017f */
[----:B------:R-:W-:Y:S05]  /*16b00*/  @!P0 BRA `(.L_x_1948) ;  /* 0x0000000000048947 */ /* 0x000fea0003800000 */
[----:B------:R-:W-:Y:S01]  /*16b10*/  BPT.TRAP 0x1 ;  /* 0x000000040000795c */ /* 0x000fe20000300000 */
.L_x_1948:
[----:B------:R-:W-:Y:S04]  /*16b20*/  BSSY B0, `(.L_x_1949) ;  /* 0x0000004000007945 */ /* 0x000fe80003800000 */
[----:B---3--:R-:W-:Y:S05]  /*16b30*/  @P2 BRA `(.L_x_1950) ;  /* 0x0000000000082947 */ /* 0x008fea0003800000 */
[----:B------:R-:W3:Y:S02]  /*16b40*/  SYNCS.PHASECHK.TRANS64.TRYWAIT P2, [R12+URZ+0x28450], R11 ;  /* 0x0284500b0c0075a7 */ /* 0x000ee4000804017f */
[----:B---3--:R-:W-:Y:S05]  /*16b50*/  @!P2 BRA `(.L_x_1951) ;  /* 0x000001600074a947 */ /* 0x008fea0003800000 */
.L_x_1950:
[----:B------:R-:W-:Y:S05]  /*16b60*/  BSYNC B0 ;  /* 0x0000000000007941 */ /* 0x000fea0003800000 */
.L_x_1949:
[----:B------:R-:W4:Y:S01]  /*16b70*/  S2R R4, SR_TID.X ;  /* 0x0000000000047919 */ /* 0x000f220000002100 */
[----:B------:R-:W-:Y:S05]  /*16b80*/  WARPSYNC.ALL ;  /* 0x0000000000007948 */ /* 0x000fea0003800000 */
[----:B------:R-:W-:Y:S02]  /*16b90*/  LEA R8, R23, UR43, 0xa ;  /* 0x0000002b17087c11 */ /* 0x000fe4000f8e50ff */
[----:B------:R-:W-:Y:S02]  /*16ba0*/  MOV R9, 0x80000020 ;  /* 0x8000002000097802 */ /* 0x000fe40000000f00 */
[C---:B------:R-:W-:Y:S01]  /*16bb0*/  R2UR UR6, R8.reuse ;  /* 0x00000000080672ca */ /* 0x040fe200000e0000 */
[----:B------:R-:W-:Y:S01]  /*16bc0*/  VIADD R8, R8, 0x2 ;  /* 0x0000000208087836 */ /* 0x000fe20000000000 */
[----:B------:R-:W-:Y:S01]  /*16bd0*/  R2UR UR7, R9 ;  /* 0x00000000090772ca */ /* 0x000fe200000e0000 */
[----:B------:R-:W-:Y:S01]  /*16be0*/  IMAD.MOV.U32 R9, RZ, RZ, -0x7fffffe0 ;  /* 0x80000020ff097424 */ /* 0x000fe200078e00ff */
[----:B----4-:R-:W-:-:S05]  /*16bf0*/  SHF.R.U32.HI R4, RZ, 0x7, R4 ;  /* 0x00000007ff047819 */ /* 0x010fca0000011604 */
[----:B------:R-:W-:-:S05]  /*16c00*/  VIADD R4, R4, 0x8 ;  /* 0x0000000804047836 */ /* 0x000fca0000000000 */
[----:B------:R4:W-:Y:S06]  /*16c10*/  BAR.SYNC.DEFER_BLOCKING R4, 0x100 ;  /* 0x000400040000751d */ /* 0x0009ec0000010000 */
[----:B------:R-:W-:-:S06]  /*16c20*/  WARPGROUP.ARRIVE ;  /* 0x00000000000079c5 */ /* 0x000fcc0000000000 */
        /* <DEDUP_REMOVED lines=8> */
[----:B----4-:R-:W-:Y:S05]  /*16cb0*/  @!P0 BRA `(.L_x_1952) ;  /* 0x0000000000048947 */ /* 0x010fea0003800000 */
[----:B------:R-:W-:Y:S01]  /*16cc0*/  BPT.TRAP 0x1 ;  /* 0x000000040000795c */ /* 0x000fe20000300000 */
.L_x_1952:
[----:B------:R-:W-:Y:S01]  /*16cd0*/  ISETP.GT.AND P2, PT, R6, R10, PT ;  /* 0x0000000a0600720c */ /* 0x000fe20003f44270 */
[----:B01-3--:R-:W-:Y:S02]  /*16ce0*/  VIADD R12, R12, 0x28460 ;  /* 0x000284600c0c7836 */ /* 0x00bfe40000000000 */
[----:B------:R-:W-:Y:S02]  /*16cf0*/  IMAD.U32 R4, RZ, RZ, UR39 ;  /* 0x00000027ff047e24 */ /* 0x000fe4000f8e00ff */
[----:B------:R-:W-:Y:S02]  /*16d00*/  VIADD R6, R6, 0xffffffff ;  /* 0xffffffff06067836 */ /* 0x000fe40000000000 */
[----:B------:R-:W-:Y:S01]  /*16d10*/  IMAD.MOV.U32 R7, RZ, RZ, R14 ;  /* 0x000000ffff077224 */ /* 0x000fe200078e000e */
[----:B------:R-:W-:-:S04]  /*16d20*/  PRMT R4, R4, 0x654, R12 ;  /* 0x0000065404047816 */ /* 0x000fc8000000000c */
[----:B------:R0:W-:Y:S02]  /*16d30*/  SYNCS.ARRIVE.TRANS64.RED.A1T0 RZ, [R4+URZ], RZ ;  /* 0x000000ff04ff79a7 */ /* 0x0001e4000810043f */
[----:B0-----:R-:W-:Y:S01]  /*16d40*/  IMAD.MOV.U32 R4, RZ, RZ, R13 ;  /* 0x000000ffff047224 */ /* 0x001fe200078e000d */
[----:B------:R-:W-:Y:S06]  /*16d50*/  @P2 BRA `(.L_x_1953) ;  /* 0xffffffd800ac2947 */ /* 0x000fec000383ffff */
[----:B------:R-:W-:Y:S02]  /*16d60*/  IMAD.MOV.U32 R7, RZ, RZ, R14 ;  /* 0x000000ffff077224 */ /* 0x000fe400078e000e */
[----:B------:R-:W-:-:S07]  /*16d70*/  IMAD.MOV.U32 R4, RZ, RZ, R13 ;  /* 0x000000ffff047224 */ /* 0x000fce00078e000d */
.L_x_1933:
[----:B------:R-:W0:Y:S01]  /*16d80*/  LDC R8, c[0x0][0x448] ;  /* 0x00011200ff087b82 */ /* 0x000e220000000800 */
[----:B------:R-:W-:-:S07]  /*16d90*/  VIADD R9, R201, 0x7f ;  /* 0x0000007fc9097836 */ /* 0x000fce0000000000 */
[----:B------:R-:W1:Y:S01]  /*16da0*/  LDC R12, c[0x0][0x9e4] ;  /* 0x00027900ff0c7b82 */ /* 0x000e620000000800 */
[----:B0-----:R-:W-:Y:S02]  /*16db0*/  ISETP.NE.AND P4, PT, R8, 0x1, PT ;  /* 0x000000010800780c */ /* 0x001fe40003f85270 */
[----:B-1----:R-:W-:-:S11]  /*16dc0*/  ISETP.GE.AND P5, PT, R12, 0x1, PT ;  /* 0x000000010c00780c */ /* 0x002fd60003fa6270 */
[----:B------:R-:W0:Y:S08]  /*16dd0*/  @P4 LDC R10, c[0x0][0x44c] ;  /* 0x00011300ff0a4b82 */ /* 0x000e300000000800 */
[----:B------:R-:W1:Y:S01]  /*16de0*/  @P4 LDC R8, c[0x0][0x450] ;  /* 0x00011400ff084b82 */ /* 0x000e620000000800 */
[----:B0-----:R-:W-:-:S05]  /*16df0*/  @P4 IMAD.HI.U32 R10, R9, R10, RZ ;  /* 0x0000000a090a4227 */ /* 0x001fca00078e00ff */
[----:B-1----:R-:W-:Y:S02]  /*16e00*/  @P4 SHF.R.U32.HI R9, RZ, R8, R10 ;  /* 0x00000008ff094219 */ /* 0x002fe4000001160a */
[----:B------:R-:W-:-:S05]  /*16e10*/  IADD3 R8, R192, 0x1, -R189 ;  /* 0x00000001c0087810 */ /* 0x000fca0007ffe8bd */
[----:B------:R-:W-:-:S04]  /*16e20*/  IMAD.IADD R9, R8, 0x1, R9 ;  /* 0x0000000108097824 */ /* 0x000fc800078e0209 */
[----:B------:R-:W-:Y:S01]  /*16e30*/  VIADD R10, R9, -UR38 ;  /* 0x80000026090a7c36 */ /* 0x000fe20008000000 */
[----:B------:R-:W-:Y:S06]  /*16e40*/  @!P5 BRA `(.L_x_1954) ;  /* 0x000000000048d947 */ /* 0x000fec0003800000 */
[----:B------:R-:W-:Y:S01]  /*16e50*/  IMAD.MOV.U32 R11, RZ, RZ, R9 ;  /* 0x000000ffff0b7224 */ /* 0x000fe200078e0009 */
[----:B------:R-:W-:Y:S04]  /*16e60*/  BSSY B0, `(.L_x_1955) ;  /* 0x000000e000007945 */ /* 0x000fe80003800000 */
[----:B------:R-:W-:-:S13]  /*16e70*/  ISETP.GT.AND P1, PT, R11, -0x1, PT ;  /* 0xffffffff0b00780c */ /* 0x000fda0003f24270 */
        /* <DEDUP_REMOVED lines=8> */
.L_x_1956:
[----:B------:R-:W-:-:S13]  /*16f00*/  ISETP.NE.AND P1, PT, R12, 0x1, PT ;  /* 0x000000010c00780c */ /* 0x000fda0003f25270 */
[----:B------:R-:W0:Y:S02]  /*16f10*/  @P1 LDC.64 R8, c[0x0][0x9e8] ;  /* 0x00027a00ff081b82 */ /* 0x000e240000000a00 */
[----:B0-----:R-:W-:-:S05]  /*16f20*/  @P1 IMAD.HI.U32 R8, R11, R8, RZ ;  /* 0x000000080b081227 */ /* 0x001fca00078e00ff */
[----:B------:R-:W-:-:S07]  /*16f30*/  @P1 SHF.R.U32.HI R11, RZ, R9, R8 ;  /* 0x00000009ff0b1219 */ /* 0x000fce0000011608 */
.L_x_1957:
[----:B------:R-:W-:Y:S05]  /*16f40*/  BSYNC B0 ;  /* 0x0000000000007941 */ /* 0x000fea0003800000 */
.L_x_1955:
[----:B------:R-:W-:-:S05]  /*16f50*/  IMAD R11, R11, R12, RZ ;  /* 0x0000000c0b0b7224 */ /* 0x000fca00078e02ff */
[----:B------:R-:W-:-:S07]  /*16f60*/  VIMNMX R10, R10, R11, !PT ;  /* 0x0000000b0a0a7248 */ /* 0x000fce0007fe0100 */
.L_x_1954:
[----:B------:R-:W-:-:S05]  /*16f70*/  VIADD R10, R10, 0x3f ;  /* 0x0000003f0a0a7836 */ /* 0x000fca0000000000 */
[----:B------:R-:W-:-:S04]  /*16f80*/  SHF.R.S32.HI R8, RZ, 0x1f, R10 ;  /* 0x0000001fff087819 */ /* 0x000fc8000001140a */
[----:B------:R-:W-:-:S04]  /*16f90*/  LEA.HI R8, R8, R10, RZ, 0x6 ;  /* 0x0000000a08087211 */ /* 0x000fc800078f30ff */
[----:B------:R-:W-:-:S04]  /*16fa0*/  SHF.R.S32.HI R8, RZ, 0x6, R8 ;  /* 0x00000006ff087819 */ /* 0x000fc80000011408 */
[----:B------:R-:W-:-:S04]  /*16fb0*/  VIMNMX R8, R204, R8, !PT ;  /* 0x00000008cc087248 */ /* 0x000fc80007fe0100 */
[----:B------:R-:W-:-:S13]  /*16fc0*/  ISETP.GE.AND P1, PT, R6, R8, PT ;  /* 0x000000080600720c */ /* 0x000fda0003f26270 */
[----:B------:R-:W-:Y:S05]  /*16fd0*/  @!P1 BRA `(.L_x_1958) ;  /* 0x0000001800c09947 */ /* 0x000fea0003800000 */
[----:B------:R-:W-:Y:S02]  /*16fe0*/  IMAD.MOV.U32 R12, RZ, RZ, R7 ;  /* 0x000000ffff0c7224 */ /* 0x000fe400078e0007 */
[----:B------:R-:W-:Y:S02]  /*16ff0*/  IMAD.MOV.U32 R13, RZ, RZ, R4 ;  /* 0x000000ffff0d7224 */ /* 0x000fe400078e0004 */
[----:B------:R-:W-:-:S07]  /*17000*/  IMAD.MOV.U32 R9, RZ, RZ, R6 ;  /* 0x000000ffff097224 */ /* 0x000fce00078e0006 */
.L_x_1970:
[----:B------:R-:W-:Y:S01]  /*17010*/  VIADD R23, R23, 0x1 ;  /* 0x0000000117177836 */ /* 0x000fe20000000000 */
[----:B------:R-:W-:Y:S05]  /*17020*/  YIELD ;  /* 0x0000000000007946 */ /* 0x000fea0003800000 */
[----:B------:R-:W-:Y:S01]  /*17030*/  IMAD.MOV.U32 R4, RZ, RZ, R9 ;  /* 0x000000ffff047224 */ /* 0x000fe200078e0009 */
[----:B------:R-:W-:Y:S01]  /*17040*/  ISETP.NE.AND P2, PT, R23, 0x2, PT ;  /* 0x000000021700780c */ /* 0x000fe20003f45270 */
[----:B------:R-:W-:-:S03]  /*17050*/  VIADD R9, R9, 0xffffffff ;  /* 0xffffffff09097836 */ /* 0x000fc60000000000 */
[----:B------:R-:W-:Y:S02]  /*17060*/  ISETP.GT.AND P1, PT, R4, R8, PT ;  /* 0x000000080400720c */ /* 0x000fe40003f24270 */
[----:B------:R-:W-:Y:S02]  /*17070*/  SEL R11, R23, RZ, P2 ;  /* 0x000000ff170b7207 */ /* 0x000fe40001000000 */
[----:B------:R-:W-:-:S03]  /*17080*/  SEL R4, RZ, 0x1, P2 ;  /* 0x00000001ff047807 */ /* 0x000fc60001000000 */
[----:B------:R-:W-:Y:S01]  /*17090*/  IMAD.MOV.U32 R23, RZ, RZ, R11 ;  /* 0x000000ffff177224 */ /* 0x000fe200078e000b */
[----:B------:R-:W-:Y:S01]  /*170a0*/  LOP3.LUT R186, R186, R4, RZ, 0x3c, !PT ;  /* 0x00000004baba7212 */ /* 0x000fe200078e3cff */
[----:B0-----:R-:W-:Y:S06]  /*170b0*/  @!P0 BRA `(.L_x_1959) ;  /* 0x0000000000048947 */ /* 0x001fec0003800000 */
[----:B------:R-:W-:Y:S01]  /*170c0*/  BPT.TRAP 0x1 ;  /* 0x000000040000795c */ /* 0x000fe20000300000 */
.L_x_1959:
[----:B------:R-:W-:Y:S01]  /*170d0*/  IMAD R6, R23, 0x8, R22 ;  /* 0x0000000817067824 */ /* 0x000fe200078e0216 */
[----:B------:R-:W-:-:S04]  /*170e0*/  SHF.L.U32 R10, R186, 0x1f, RZ ;  /* 0x0000001fba0a7819 */ /* 0x000fc800000006ff */
[----:B------:R0:W1:Y:S01]  /*170f0*/  SYNCS.PHASECHK.TRANS64.TRYWAIT P2, [R6+URZ+0x28430], R10 ;  /* 0x0284300a060075a7 */ /* 0x000062000804017f */
[----:B------:R-:W-:Y:S05]  /*17100*/  @!P0 BRA `(.L_x_1960) ;  /* 0x0000000000048947 */ /* 0x000fea0003800000 */
[----:B------:R-:W-:Y:S01]  /*17110*/  BPT.TRAP 0x1 ;  /* 0x000000040000795c */ /* 0x000fe20000300000 */
.L_x_1960:
[----:B------:R-:W-:Y:S01]  /*17120*/  LEA R4, R23, UR60, 0xa ;  /* 0x0000003c17047c11 */ /* 0x000fe2000f8e50ff */
[----:B--23--:R-:W-:-:S03]  /*17130*/  IMAD.MOV.U32 R5, RZ, RZ, 0x40000040 ;  /* 0x40000040ff057424 */ /* 0x00cfc600078e00ff */
[C---:B------:R-:W-:Y:S01]  /*17140*/  IADD3 R14, R4.reuse, 0x2, RZ ;  /* 0x00000002040e7810 */ /* 0x040fe20007ffe0ff */
[----:B------:R-:W-:Y:S01]  /*17150*/  VIADD R7, R4, 0x4 ;  /* 0x0000000404077836 */ /* 0x000fe20000000000 */
[----:B-1----:R-:W-:Y:S06]  /*17160*/  @P2 BRA `(.L_x_1961) ;  /* 0x0000000000082947 */ /* 0x002fec0003800000 */
[----:B------:R-:W1:Y:S02]  /*17170*/  SYNCS.PHASECHK.TRANS64.TRYWAIT P2, [R6+URZ+0x28430], R10 ;  /* 0x0284300a060075a7 */ /* 0x000e64000804017f */
[----:B-1----:R-:W-:Y:S05]  /*17180*/  @!P2 BRA `(.L_x_1962) ;  /* 0x0000015800fca947 */ /* 0x002fea0003800000 */
.L_x_1961:
        /* <DEDUP_REMOVED lines=19> */
[----:B------:R-:W-:Y:S01]  /*172c0*/  UMOV UR20, UR52 ;  /* 0x0000003400147c82 */ /* 0x000fe20008000000 */
[----:B------:R-:W-:Y:S01]  /*172d0*/  QGMMA.64x64x32.F32.E4M3.E4M3 R152, gdesc[UR8], RZ, !UPT, gsb0 ;  /* 0x00e00000089879f3 */ /* 0x000fe2000c0008ff */
[----:B------:R-:W-:Y:S01]  /*172e0*/  R2UR UR5, R197 ;  /* 0x00000000c50572ca */ /* 0x000fe200000e0000 */
[----:B------:R-:W-:Y:S01]  /*172f0*/  UMOV UR21, UR53 ;  /* 0x0000003500157c82 */ /* 0x000fe20008000000 */
[----:B------:R-:W-:Y:S01]  /*17300*/  R2UR UR14, R14 ;  /* 0x000000000e0e72ca */ /* 0x000fe200000e0000 */
[----:B------:R-:W-:Y:S01]  /*17310*/  VIADD R14, R4, 0x200 ;  /* 0x00000200040e7836 */ /* 0x000fe20000000000 */
[----:B------:R-:W-:Y:S01]  /*17320*/  R2UR UR15, R15 ;  /* 0x000000000f0f72ca */ /* 0x000fe200000e0000 */
[----:B------:R-:W-:Y:S01]  /*17330*/  UMOV UR24, UR48 ;  /* 0x0000003000187c82 */ /* 0x000fe20008000000 */
[----:B------:R-:W-:Y:S01]  /*17340*/  R2UR UR12, R194 ;  /* 0x00000000c20c72ca */ /* 0x000fe200000e0000 */
        /* <DEDUP_REMOVED lines=8> */
[----:B------:R-:W-:Y:S01]  /*173d0*/  VIADD R4, R4, 0x206 ;  /* 0x0000020604047836 */ /* 0x000fe20000000000 */
[----:B------:R-:W-:Y:S01]  /*173e0*/  R2UR UR23, R15 ;  /* 0x000000000f1772ca */ /* 0x000fe200000e0000 */
[----:B------:R-:W-:Y:S01]  /*173f0*/  IMAD.MOV.U32 R5, RZ, RZ, 0x40000040 ;  /* 0x40000040ff057424 */ /* 0x000fe200078e00ff */
[----:B------:R-:W-:Y:S01]  /*17400*/  R2UR UR26, R20 ;  /* 0x00000000141a72ca */ /* 0x000fe200000e0000 */
[----:B------:R-:W-:Y:S01]  /*17410*/  UMOV UR32, UR40 ;  /* 0x0000002800207c82 */ /* 0x000fe20008000000 */
[----:B------:R-:W-:Y:S01]  /*17420*/  R2UR UR27, R21 ;  /* 0x00000000151b72ca */ /* 0x000fe200000e0000 */
[----:B------:R-:W-:Y:S01]  /*17430*/  UMOV UR33, UR41 ;  /* 0x0000002900217c82 */ /* 0x000fe20008000000 */
[----:B------:R-:W-:Y:S01]  /*17440*/  R2UR UR34, R4 ;  /* 0x00000000042272ca */ /* 0x000fe200000e0000 */
[----:B------:R-:W2:Y:S01]  /*17450*/  S2R R205, SR_TID.X ;  /* 0x0000000000cd7919 */ /* 0x000ea20000002100 */
[----:B------:R-:W-:-:S02]  /*17460*/  R2UR UR35, R5 ;  /* 0x00000000052372ca */ /* 0x000fc400000e0000 */
        /* <DEDUP_REMOVED lines=27> */
.L_x_1963:
[----:B------:R-:W-:Y:S01]  /*17620*/  FMNMX.FTZ R4, R152, R13, !PT ;  /* 0x0000000d98047209 */ /* 0x000fe20007810000 */
[----:B------:R-:W-:Y:S02]  /*17630*/  VIADD R15, R6, 0x28440 ;  /* 0x00028440060f7836 */ /* 0x000fe40000000000 */
[----:B------:R-:W-:Y:S01]  /*17640*/  IMAD.U32 R20, RZ, RZ, UR39 ;  /* 0x00000027ff147e24 */ /* 0x000fe2000f8e00ff */
[----:B------:R-:W-:-:S04]  /*17650*/  FMNMX.FTZ R4, R153, R4, !PT ;  /* 0x0000000499047209 */ /* 0x000fc80007810000 */
[----:B------:R-:W-:Y:S02]  /*17660*/  FMNMX.FTZ R4, R156, R4, !PT ;  /* 0x000000049c047209 */ /* 0x000fe40007810000 */
[----:B------:R-:W-:Y:S02]  /*17670*/  PRMT R15, R20, 0x654, R15 ;  /* 0x00000654140f7816 */ /* 0x000fe4000000000f */
[----:B------:R-:W-:Y:S02]  /*17680*/  FMNMX.FTZ R4, R157, R4, !PT ;  /* 0x000000049d047209 */ /* 0x000fe40007810000 */
[----:B------:R3:W-:Y:S02]  /*17690*/  SYNCS.ARRIVE.TRANS64.RED.A1T0 RZ, [R15+URZ], RZ ;  /* 0x000000ff0fff79a7 */ /* 0x0007e4000810043f */
        /* <DEDUP_REMOVED lines=12> */
[----:B------:R-:W4:Y:S02]  /*17760*/  SHFL.BFLY PT, R7, R4, 0x2, 0x1f ;  /* 0x0c401f0004077f89 */ /* 0x000f2400000e0000 */
[----:B----4-:R-:W-:-:S05]  /*17770*/  FMNMX.FTZ R4, R4, R7, !PT ;  /* 0x0000000704047209 */ /* 0x010fca0007810000 */
[----:B------:R-:W4:Y:S02]  /*17780*/  SHFL.BFLY PT, R7, R4, 0x1, 0x1f ;  /* 0x0c201f0004077f89 */ /* 0x000f2400000e0000 */
[----:B----4-:R-:W-:-:S05]  /*17790*/  FMNMX.FTZ R4, R4, R7, !PT ;  /* 0x0000000704047209 */ /* 0x010fca0007810000 */
[----:B------:R-:W-:Y:S01]  /*177a0*/  FFMA.FTZ R7, R2, R4, -8 ;  /* 0xc100000002077423 */ /* 0x000fe20000010004 */
[----:B------:R-:W-:-:S03]  /*177b0*/  FADD.FTZ R13, -R4, R13 ;  /* 0x0000000d040d7221 */ /* 0x000fc60000010100 */
[C-C-:B------:R-:W-:Y:S01]  /*177c0*/  FFMA.FTZ R152, R2.reuse, R152, -R7.reuse ;  /* 0x0000009802987223 */ /* 0x140fe20000010807 */
[----:B------:R-:W-:-:S01]  /*177d0*/  FFMA.FTZ R153, R2, R153, -R7 ;  /* 0x0000009902997223 */ /* 0x000fc20000010807 */
        /* <DEDUP_REMOVED lines=14> */
[----:B------:R-:W-:Y:S01]  /*178c0*/  FMNMX.FTZ R7, R154, R12, !PT ;  /* 0x0000000c9a077209 */ /* 0x000fe20007810000 */
[----:B------:R-:W-:Y:S01]  /*178d0*/  FMUL.FTZ R13, R2, R13 ;  /* 0x0000000d020d7220 */ /* 0x000fe20000410000 */
[----:B------:R-:W-:Y:S02]  /*178e0*/  MUFU.EX2 R152, R152 ;  /* 0x0000009800987308 */ /* 0x000fe40000000800 */
[----:B------:R-:W-:-:S04]  /*178f0*/  FMNMX.FTZ R7, R155, R7, !PT ;  /* 0x000000079b077209 */ /* 0x000fc80007810000 */
[----:B------:R-:W-:Y:S02]  /*17900*/  FMNMX.FTZ R7, R158, R7, !PT ;  /* 0x000000079e077209 */ /* 0x000fe40007810000 */
[----:B------:R-:W4:Y:S02]  /*17910*/  MUFU.EX2 R13, R13 ;  /* 0x0000000d000d7308 */ /* 0x000f240000000800 */
[----:B------:R-:W-:-:S04]  /*17920*/  FMNMX.FTZ R7, R159, R7, !PT ;  /* 0x000000079f077209 */ /* 0x000fc80007810000 */
[----:B------:R-:W-:Y:S02]  /*17930*/  FMNMX.FTZ R7, R162, R7, !PT ;  /* 0x00000007a2077209 */ /* 0x000fe40007810000 */
[----:B------:R-:W5:Y:S02]  /*17940*/  MUFU.EX2 R153, R153 ;  /* 0x0000009900997308 */ /* 0x000f640000000800 */
[----:B------:R-:W-:-:S04]  /*17950*/  FMNMX.FTZ R7, R163, R7, !PT ;  /* 0x00000007a3077209 */ /* 0x000fc80007810000 */
[----:B------:R-:W-:Y:S02]  /*17960*/  FMNMX.FTZ R7, R166, R7, !PT ;  /* 0x00000007a6077209 */ /* 0x000fe40007810000 */
[----:B------:R-:W0:Y:S01]  /*17970*/  MUFU.EX2 R156, R156 ;  /* 0x0000009c009c7308 */ /* 0x000e220000000800 */
[----:B----4-:R-:W-:-:S01]  /*17980*/  FFMA.FTZ R3, R13, R3, R152 ;  /* 0x000000030d037223 */ /* 0x010fc20000010098 */
[----:B------:R-:W-:Y:S01]  /*17990*/  FMNMX.FTZ R7, R167, R7, !PT ;  /* 0x00000007a7077209 */ /* 0x000fe20007810000 */
[-C--:B------:R-:W-:Y:S01]  /*179a0*/  FMUL.FTZ R24, R24, R13.reuse ;  /* 0x0000000d18187220 */ /* 0x080fe20000410000 */
[-C--:B------:R-:W-:Y:S01]  /*179b0*/  FMUL.FTZ R25, R25, R13.reuse ;  /* 0x0000000d19197220 */ /* 0x080fe20000410000 */
[----:B------:R-:W-:Y:S01]  /*179c0*/  FMUL.FTZ R28, R28, R13 ;  /* 0x0000000d1c1c7220 */ /* 0x000fe20000410000 */
[----:B------:R-:W-:Y:S01]  /*179d0*/  FMNMX.FTZ R7, R170, R7, !PT ;  /* 0x00000007aa077209 */ /* 0x000fe20007810000 */
[----:B------:R-:W-:Y:S01]  /*179e0*/  FMUL.FTZ R29, R29, R13 ;  /* 0x0000000d1d1d7220 */ /* 0x000fe20000410000 */
[----:B------:R-:W4:Y:S01]  /*179f0*/  MUFU.EX2 R157, R157 ;  /* 0x0000009d009d7308 */ /* 0x000f220000000800 */
[----:B-----5:R-:W-:-:S01]  /*17a00*/  FADD.FTZ R3, R153, R3 ;  /* 0x0000000399037221 */ /* 0x020fc20000010000 */
[----:B------:R-:W-:Y:S01]  /*17a10*/  FMNMX.FTZ R7, R171, R7, !PT ;  /* 0x00000007ab077209 */ /* 0x000fe20007810000 */
[-C--:B------:R-:W-:Y:S01]  /*17a20*/  FMUL.FTZ R32, R32, R13.reuse ;  /* 0x0000000d20207220 */ /* 0x080fe20000410000 */
[-C--:B------:R-:W-:Y:S01]  /*17a30*/  FMUL.FTZ R33, R33, R13.reuse ;  /* 0x0000000d21217220 */ /* 0x080fe20000410000 */
[----:B------:R-:W-:Y:S01]  /*17a40*/  FMUL.FTZ R36, R36, R13 ;  /* 0x0000000d24247220 */ /* 0x000fe20000410000 */
[----:B------:R-:W-:Y:S01]  /*17a50*/  FMNMX.FTZ R7, R174, R7, !PT ;  /* 0x00000007ae077209 */ /* 0x000fe20007810000 */
[----:B------:R-:W-:Y:S01]  /*17a60*/  FMUL.FTZ R37, R37, R13 ;  /* 0x0000000d25257220 */ /* 0x000fe20000410000 */
[----:B------:R-:W5:Y:S01]  /*17a70*/  MUFU.EX2 R160, R160 ;  /* 0x000000a000a07308 */ /* 0x000f620000000800 */
[----:B0-----:R-:W-:-:S01]  /*17a80*/  FADD.FTZ R3, R156, R3 ;  /* 0x000000039c037221 */ /* 0x001fc20000010000 */
[----:B------:R-:W-:Y:S01]  /*17a90*/  FMNMX.FTZ R7, R175, R7, !PT ;  /* 0x00000007af077209 */ /* 0x000fe20007810000 */
[-C--:B------:R-:W-:Y:S01]  /*17aa0*/  FMUL.FTZ R40, R40, R13.reuse ;  /* 0x0000000d28287220 */ /* 0x080fe20000410000 */
[-C--:B------:R-:W-:Y:S01]  /*17ab0*/  FMUL.FTZ R41, R41, R13.reuse ;  /* 0x0000000d29297220 */ /* 0x080fe20000410000 */
[----:B------:R-:W-:Y:S01]  /*17ac0*/  FMUL.FTZ R44, R44, R13 ;  /* 0x0000000d2c2c7220 */ /* 0x000fe20000410000 */
[----:B------:R-:W-:Y:S01]  /*17ad0*/  FMNMX.FTZ R7, R178, R7, !PT ;  /* 0x00000007b2077209 */ /* 0x000fe20007810000 */
[----:B------:R-:W-:Y:S01]  /*17ae0*/  FMUL.FTZ R45, R45, R13 ;  /* 0x0000000d2d2d7220 */ /* 0x000fe20000410000 */
[----:B------:R-:W0:Y:S01]  /*17af0*/  MUFU.EX2 R161, R161 ;  /* 0x000000a100a17308 */ /* 0x000e220000000800 */
[----:B----4-:R-:W-:-:S01]  /*17b00*/  FADD.FTZ R3, R157, R3 ;  /* 0x000000039d037221 */ /* 0x010fc20000010000 */
[----:B------:R-:W-:Y:S01]  /*17b10*/  FMNMX.FTZ R7, R179, R7, !PT ;  /* 0x00000007b3077209 */ /* 0x000fe20007810000 */
[-C--:B------:R-:W-:Y:S01]  /*17b20*/  FMUL.FTZ R48, R48, R13.reuse ;  /* 0x0000000d30307220 */ /* 0x080fe20000410000 */
[----:B------:R-:W-:Y:S01]  /*17b30*/  F2FP.SATFINITE.E4M3.F32.PACK_AB_MERGE_C R156, R157, R156, RZ ;  /* 0x0000009c9d9c723e */ /* 0x000fe200048070ff */
[----:B------:R-:W-:Y:S01]  /*17b40*/  FMUL.FTZ R49, R49, R13 ;  /* 0x0000000d31317220 */ /* 0x000fe20000410000 */
[----:B------:R-:W-:Y:S01]  /*17b50*/  FMNMX.FTZ R7, R182, R7, !PT ;  /* 0x00000007b6077209 */ /* 0x000fe20007810000 */
[----:B------:R-:W-:Y:S01]  /*17b60*/  FMUL.FTZ R52, R52, R13 ;  /* 0x0000000d34347220 */ /* 0x000fe20000410000 */
[----:B------:R-:W4:Y:S01]  /*17b70*/  MUFU.EX2 R164, R164 ;  /* 0x000000a400a47308 */ /* 0x000f220000000800 */
[----:B-----5:R-:W-:-:S01]  /*17b80*/  FADD.FTZ R3, R160, R3 ;  /* 0x00000003a0037221 */ /* 0x020fc20000010000 */
[----:B------:R-:W-:Y:S01]  /*17b90*/  FMNMX.FTZ R14, R183, R7, !PT ;  /* 0x00000007b70e7209 */ /* 0x000fe20007810000 */
[-C--:B------:R-:W-:Y:S01]  /*17ba0*/  FMUL.FTZ R53, R53, R13.reuse ;  /* 0x0000000d35357220 */ /* 0x080fe20000410000 */
[----:B------:R-:W-:Y:S01]  /*17bb0*/  F2FP.SATFINITE.E4M3.F32.PACK_AB_MERGE_C R152, R153, R152, R156 ;  /* 0x000000989998723e */ /* 0x000fe2000480709c */
[-C--:B------:R-:W-:Y:S01]  /*17bc0*/  FMUL.FTZ R56, R56, R13.reuse ;  /* 0x0000000d38387220 */ /* 0x080fe20000410000 */
[----:B------:R-:W-:Y:S01]  /*17bd0*/  FMUL.FTZ R57, R57, R13 ;  /* 0x0000000d39397220 */ /* 0x000fe20000410000 */
[----:B------:R-:W5:Y:S01]  /*17be0*/  SHFL.BFLY PT, R7, R14, 0x2, 0x1f ;  /* 0x0c401f000e077f89 */ /* 0x000f6200000e0000 */
[----:B------:R-:W1:Y:S01]  /*17bf0*/  MUFU.EX2 R165, R165 ;  /* 0x000000a500a57308 */ /* 0x000e620000000800 */
        /* <DEDUP_REMOVED lines=21> */
[----:B------:R-:W-:Y:S01]  /*17d50*/  FMUL.FTZ R92, R92, R13 ;  /* 0x0000000d5c5c7220 */ /* 0x000fe20000410000 */
[----:B-----5:R-:W-:Y:S01]  /*17d60*/  FMNMX.FTZ R14, R14, R7, !PT ;  /* 0x000000070e0e7209 */ /* 0x020fe20007810000 */
[----:B------:R-:W1:Y:S01]  /*17d70*/  MUFU.EX2 R172, R172 ;  /* 0x000000ac00ac7308 */ /* 0x000e620000000800 */
        /* <DEDUP_REMOVED lines=24> */
[----:B-----5:R-:W-:-:S01]  /*17f00*/  FADD.FTZ R3, R173, R3 ;  /* 0x00000003ad037221 */ /* 0x020fc20000010000 */
[----:B------:R-:W-:Y:S01]  /*17f10*/  F2FP.SATFINITE.E4M3.F32.PACK_AB_MERGE_C R156, R173, R172, RZ ;  /* 0x000000acad9c723e */ /* 0x000fe200048070ff */
[----:B------:R-:W-:Y:S01]  /*17f20*/  FMUL.FTZ R128, R128, R13 ;  /* 0x0000000d80807220 */ /* 0x000fe20000410000 */
[----:B0-----:R-:W-:Y:S01]  /*17f30*/  FMNMX.FTZ R7, R14, R7, !PT ;  /* 0x000000070e077209 */ /* 0x001fe20007810000 */
[-C--:B------:R-:W-:Y:S01]  /*17f40*/  FMUL.FTZ R129, R129, R13.reuse ;  /* 0x0000000d81817220 */ /* 0x080fe20000410000 */
[----:B------:R-:W-:Y:S01]  /*17f50*/  F2FP.SATFINITE.E4M3.F32.PACK_AB_MERGE_C R156, R169, R168, R156 ;  /* 0x000000a8a99c723e */ /* 0x000fe2000480709c */
[----:B------:R-:W-:Y:S01]  /*17f60*/  FMUL.FTZ R132, R132, R13 ;  /* 0x0000000d84847220 */ /* 0x000fe20000410000 */
[----:B------:R-:W0:Y:S01]  /*17f70*/  MUFU.EX2 R180, R180 ;  /* 0x000000b400b47308 */ /* 0x000e220000000800 */
[----:B------:R-:W-:-:S01]  /*17f80*/  FFMA.FTZ R14, R2, R7, -8 ;  /* 0xc1000000020e7423 */ /* 0x000fc20000010007 */
[----:B------:R-:W-:Y:S01]  /*17f90*/  FADD.FTZ R12, -R7, R12 ;  /* 0x0000000c070c7221 */ /* 0x000fe20000010100 */
[----:B----4-:R-:W-:-:S01]  /*17fa0*/  FADD.FTZ R3, R176, R3 ;  /* 0x00000003b0037221 */ /* 0x010fc20000010000 */
[----:B------:R-:W-:Y:S01]  /*17fb0*/  FMUL.FTZ R133, R133, R13 ;  /* 0x0000000d85857220 */ /* 0x000fe20000410000 */
[----:B------:R-:W-:-:S01]  /*17fc0*/  FFMA.FTZ R154, R2, R154, -R14 ;  /* 0x0000009a029a7223 */ /* 0x000fc2000001080e */
[C---:B------:R-:W-:Y:S01]  /*17fd0*/  FMUL.FTZ R12, R2.reuse, R12 ;  /* 0x0000000c020c7220 */ /* 0x040fe20000410000 */
[----:B------:R-:W-:-:S01]  /*17fe0*/  FFMA.FTZ R155, R2, R155, -R14 ;  /* 0x0000009b029b7223 */ /* 0x000fc2000001080e */
[C-C-:B------:R-:W-:Y:S01]  /*17ff0*/  FFMA.FTZ R158, R2.reuse, R158, -R14.reuse ;  /* 0x0000009e029e7223 */ /* 0x140fe2000001080e */
[----:B------:R-:W-:-:S01]  /*18000*/  FFMA.FTZ R159, R2, R159, -R14 ;  /* 0x0000009f029f7223 */ /* 0x000fc2000001080e */
[C-C-:B------:R-:W-:Y:S01]  /*18010*/  FFMA.FTZ R162, R2.reuse, R162, -R14.reuse ;  /* 0x000000a202a27223 */ /* 0x140fe2000001080e */
        /* <DEDUP_REMOVED lines=12> */
[----:B------:R-:W-:Y:S01]  /*180e0*/  FFMA.FTZ R14, R2, R183, -R14 ;  /* 0x000000b7020e7223 */ /* 0x000fe2000001080e */
[----:B-1----:R-:W-:-:S01]  /*180f0*/  FADD.FTZ R3, R177, R3 ;  /* 0x00000003b1037221 */ /* 0x002fc20000010000 */
[-C--:B------:R-:W-:Y:S01]  /*18100*/  FMUL.FTZ R136, R136, R13.reuse ;  /* 0x0000000d88887220 */ /* 0x080fe20000410000 */
[----:B------:R-:W-:Y:S01]  /*18110*/  FMUL.FTZ R137, R137, R13 ;  /* 0x0000000d89897220 */ /* 0x000fe20000410000 */
        /* <DEDUP_REMOVED lines=9> */
[----:B----4-:R-:W-:-:S01]  /*181b0*/  FFMA.FTZ R0, R12, R0, R154 ;  /* 0x000000000c007223 */ /* 0x010fc2000001009a */
        /* <DEDUP_REMOVED lines=31> */
[----:B-1----:R-:W-:-:S01]  /*183b0*/  FADD.FTZ R0, R162, R0 ;  /* 0x00000000a2007221 */ /* 0x002fc20000010000 */
[----:B------:R-:W-:Y:S01]  /*183c0*/  F2FP.SATFINITE.E4M3.F32.PACK_AB_MERGE_C R154, R165, R164, RZ ;  /* 0x000000a4a59a723e */ /* 0x000fe200048070ff */
[-C--:B------:R-:W-:Y:S01]  /*183d0*/  FMUL.FTZ R70, R70, R12.reuse ;  /* 0x0000000c46467220 */ /* 0x080fe20000410000 */
[-C--:B------:R-:W-:Y:S01]  /*183e0*/  FMUL.FTZ R71, R71, R12.reuse ;  /* 0x0000000c47477220 */ /* 0x080fe20000410000 */
[----:B------:R-:W-:Y:S01]  /*183f0*/  FMUL.FTZ R74, R74, R12 ;  /* 0x0000000c4a4a7220 */ /* 0x000fe20000410000 */
[----:B------:R-:W-:Y:S01]  /*18400*/  F2FP.SATFINITE.E4M3.F32.PACK_AB_MERGE_C R154, R161, R160, R154 ;  /* 0x000000a0a19a723e */ /* 0x000fe2000480709a */
        /* <DEDUP_REMOVED lines=58> */
[----:B----4-:R-:W-:-:S07]  /*187b0*/  FADD.FTZ R0, R178, R0 ;  /* 0x00000000b2007221 */ /* 0x010fce0000010000 */
[----:B------:R-:W4:Y:S01]  /*187c0*/  MUFU.EX2 R182, R182 ;  /* 0x000000b600b67308 */ /* 0x000f220000000800 */
[----:B-1----:R-:W-:-:S07]  /*187d0*/  FADD.FTZ R0, R179, R0 ;  /* 0x00000000b3007221 */ /* 0x002fce0000010000 */
[----:B------:R-:W1:Y:S01]  /*187e0*/  MUFU.EX2 R14, R14 ;  /* 0x0000000e000e7308 */ /* 0x000e620000000800 */
[C---:B0-----:R-:W-:Y:S01]  /*187f0*/  F2FP.SATFINITE.E4M3.F32.PACK_AB_MERGE_C R158, R181.reuse, R180, RZ ;  /* 0x000000b4b59e723e */ /* 0x041fe200048070ff */
[----:B------:R-:W-:-:S03]  /*18800*/  FADD.FTZ R3, R181, R3 ;  /* 0x00000003b5037221 */ /* 0x000fc60000010000 */
[----:B------:R-:W-:Y:S01]  /*18810*/  F2FP.SATFINITE.E4M3.F32.PACK_AB_MERGE_C R158, R177, R176, R158 ;  /* 0x000000b0b19e723e */ /* 0x000fe2000480709e */
[----:B----4-:R-:W-:-:S01]  /*18820*/  FADD.FTZ R0, R182, R0 ;  /* 0x00000000b6007221 */ /* 0x010fc20000010000 */
[----:B-1----:R-:W-:-:S03]  /*18830*/  F2FP.SATFINITE.E4M3.F32.PACK_AB_MERGE_C R159, R14, R182, RZ ;  /* 0x000000b60e9f723e */ /* 0x002fc600048070ff */
[----:B------:R-:W-:Y:S01]  /*18840*/  FADD.FTZ R0, R14, R0 ;  /* 0x000000000e007221 */ /* 0x000fe20000010000 */
[----:B------:R-:W-:Y:S01]  /*18850*/  F2FP.SATFINITE.E4M3.F32.PACK_AB_MERGE_C R159, R179, R178, R159 ;  /* 0x000000b2b39f723e */ /* 0x000fe2000480709f */
[----:B---3--:R-:W-:Y:S06]  /*18860*/  @!P0 BRA `(.L_x_1964) ;  /* 0x0000000000048947 */ /* 0x008fec0003800000 */
[----:B------:R-:W-:Y:S01]  /*18870*/  BPT.TRAP 0x1 ;  /* 0x000000040000795c */ /* 0x000fe20000300000 */
.L_x_1964:
[----:B------:R0:W1:Y:S01]  /*18880*/  SYNCS.PHASECHK.TRANS64.TRYWAIT P2, [R6+URZ+0x28450], R10 ;  /* 0x0284500a060075a7 */ /* 0x000062000804017f */
[----:B------:R-:W-:Y:S05]  /*18890*/  @!P0 BRA `(.L_x_1965) ;  /* 0x0000000000048947 */ /* 0x000fea0003800000 */
[----:B------:R-:W-:Y:S01]  /*188a0*/  BPT.TRAP 0x1 ;  /* 0x000000040000795c */ /* 0x000fe20000300000 */
.L_x_1965:
[----:B------:R-:W-:Y:S04]  /*188b0*/  BSSY B0, `(.L_x_1966) ;  /* 0x0000004000007945 */ /* 0x000fe80003800000 */
[----:B-1----:R-:W-:Y:S05]  /*188c0*/  @P2 BRA `(.L_x_1967) ;  /* 0x0000000000082947 */ /* 0x002fea0003800000 */
[----:B------:R-:W1:Y:S02]  /*188d0*/  SYNCS.PHASECHK.TRANS64.TRYWAIT P2, [R6+URZ+0x28450], R10 ;  /* 0x0284500a060075a7 */ /* 0x000e64000804017f */
[----:B-1----:R-:W-:Y:S05]  /*188e0*/  @!P2 BRA `(.L_x_1968) ;  /* 0x000001440038a947 */ /* 0x002fea0003800000 */
.L_x_1967:
[----:B------:R-:W-:Y:S05]  /*188f0*/  BSYNC B0 ;  /* 0x0000000000007941 */ /* 0x000fea0003800000 */
.L_x_1966:
[----:B------:R-:W3:Y:S01]  /*18900*/  S2R R12, SR_TID.X ;  /* 0x00000000000c7919 */ /* 0x000ee20000002100 */
[----:B01----:R-:W-:Y:S01]  /*18910*/  LEA R10, R11, UR43, 0xa ;  /* 0x0000002b0b0a7c11 */ /* 0x003fe2000f8e50ff */
[----:B------:R-:W-:Y:S01]  /*18920*/  IMAD.MOV.U32 R11, RZ, RZ, -0x7fffffe0 ;  /* 0x80000020ff0b7424 */ /* 0x000fe200078e00ff */
[----:B------:R-:W-:Y:S05]  /*18930*/  WARPSYNC.ALL ;  /* 0x0000000000007948 */ /* 0x000fea0003800000 */
[----:B------:R-:W-:Y:S02]  /*18940*/  R2UR UR7, R11 ;  /* 0x000000000b0772ca */ /* 0x000fe400000e0000 */
[C---:B------:R-:W-:Y:S01]  /*18950*/  R2UR UR6, R10.reuse ;  /* 0x000000000a0672ca */ /* 0x040fe200000e0000 */
[----:B------:R-:W-:Y:S01]  /*18960*/  VIADD R10, R10, 0x2 ;  /* 0x000000020a0a7836 */ /* 0x000fe20000000000 */
[----:B---3--:R-:W-:-:S05]  /*18970*/  SHF.R.U32.HI R12, RZ, 0x7, R12 ;  /* 0x00000007ff0c7819 */ /* 0x008fca000001160c */
[----:B------:R-:W-:-:S05]  /*18980*/  VIADD R11, R12, 0x8 ;  /* 0x000000080c0b7836 */ /* 0x000fca0000000000 */
[----:B------:R0:W-:Y:S02]  /*18990*/  BAR.SYNC.DEFER_BLOCKING R11, 0x100 ;  /* 0x0004000b0000751d */ /* 0x0001e40000010000 */
[----:B0-----:R-:W-:-:S04]  /*189a0*/  IMAD.MOV.U32 R11, RZ, RZ, -0x7fffffe0 ;  /* 0x80000020ff0b7424 */ /* 0x001fc800078e00ff */
        /* <DEDUP_REMOVED lines=11> */
.L_x_1969:
[----:B------:R-:W-:Y:S02]  /*18a60*/  VIADD R6, R6, 0x28460 ;  /* 0x0002846006067836 */ /* 0x000fe40000000000 */
[----:B------:R-:W-:Y:S02]  /*18a70*/  IMAD.U32 R10, RZ, RZ, UR39 ;  /* 0x00000027ff0a7e24 */ /* 0x000fe4000f8e00ff */
[----:B------:R-:W-:Y:S02]  /*18a80*/  IMAD.MOV.U32 R12, RZ, RZ, R7 ;  /* 0x000000ffff0c7224 */ /* 0x000fe400078e0007 */
[----:B------:R-:W-:Y:S01]  /*18a90*/  IMAD.MOV.U32 R13, RZ, RZ, R4 ;  /* 0x000000ffff0d7224 */ /* 0x000fe200078e0004 */
[----:B------:R-:W-:-:S04]  /*18aa0*/  PRMT R6, R10, 0x654, R6 ;  /* 0x000006540a067816 */ /* 0x000fc80000000006 */
[----:B------:R0:W-:Y:S01]  /*18ab0*/  SYNCS.ARRIVE.TRANS64.RED.A1T0 RZ, [R6+URZ], RZ ;  /* 0x000000ff06ff79a7 */ /* 0x0001e2000810043f */
[----:B------:R-:W-:Y:S05]  /*18ac0*/  @P1 BRA `(.L_x_1970) ;  /* 0xffffffe400501947 */ /* 0x000fea000383ffff */
[----:B0-----:R-:W-:-:S07]  /*18ad0*/  IMAD.MOV.U32 R6, RZ, RZ, R9 ;  /* 0x000000ffff067224 */ /* 0x001fce00078e0009 */
.L_x_1958:
[----:B------:R-:W-:-:S13]  /*18ae0*/  ISETP.GE.AND P1, PT, R6, R204, PT ;  /* 0x000000cc0600720c */ /* 0x000fda0003f26270 */
[----:B------:R-:W-:Y:S05]  /*18af0*/  @!P1 BRA `(.L_x_1971) ;  /* 0x00000024004c9947 */ /* 0x000fea0003800000 */
[----:B------:R-:W-:Y:S01]  /*18b00*/  MOV R13, R7 ;  /* 0x00000007000d7202 */ /* 0x000fe20000000f00 */
[----:B------:R-:W-:-:S07]  /*18b10*/  IMAD.MOV.U32 R14, RZ, RZ, R4 ;  /* 0x000000ffff0e7224 */ /* 0x000fce00078e0004 */
.L_x_1991:
[----:B------:R-:W-:Y:S01]  /*18b20*/  VIADD R23, R23, 0x1 ;  /* 0x0000000117177836 */ /* 0x000fe20000000000 */
[----:B------:R-:W-:Y:S05]  /*18b30*/  YIELD ;  /* 0x0000000000007946 */ /* 0x000fea0003800000 */
[----:B------:R-:W-:-:S04]  /*18b40*/  ISETP.NE.AND P1, PT, R23, 0x2, PT ;  /* 0x000000021700780c */ /* 0x000fc80003f25270 */
[----:B------:R-:W-:Y:S02]  /*18b50*/  SEL R12, R23, RZ, P1 ;  /* 0x000000ff170c7207 */ /* 0x000fe40000800000 */
[----:B------:R-:W-:-:S03]  /*18b60*/  SEL R4, RZ, 0x1, P1 ;  /* 0x00000001ff047807 */ /* 0x000fc60000800000 */
[----:B------:R-:W-:Y:S01]  /*18b70*/  IMAD.MOV.U32 R23, RZ, RZ, R12 ;  /* 0x000000ffff177224 */ /* 0x000fe200078e000c */
[----:B------:R-:W-:Y:S01]  /*18b80*/  LOP3.LUT R186, R186, R4, RZ, 0x3c, !PT ;  /* 0x00000004baba7212 */ /* 0x000fe200078e3cff */
[----:B0-----:R-:W-:Y:S06]  /*18b90*/  @!P0 BRA `(.L_x_1972) ;  /* 0x0000000000048947 */ /* 0x001fec0003800000 */
[----:B------:R-:W-:Y:S01]  /*18ba0*/  BPT.TRAP 0x1 ;  /* 0x000000040000795c */ /* 0x000fe20000300000 */
.L_x_1972:
[----:B------:R-:W-:Y:S01]  /*18bb0*/  IMAD R10, R23, 0x8, R22 ;  /* 0x00000008170a7824 */ /* 0x000fe200078e0216 */
[----:B------:R-:W-:-:S04]  /*18bc0*/  SHF.L.U32 R11, R186, 0x1f, RZ ;  /* 0x0000001fba0b7819 */ /* 0x000fc800000006ff */
[----:B------:R0:W1:Y:S01]  /*18bd0*/  SYNCS.PHASECHK.TRANS64.TRYWAIT P1, [R10+URZ+0x28430], R11 ;  /* 0x0284300b0a0075a7 */ /* 0x000062000802017f */
[----:B------:R-:W-:Y:S05]  /*18be0*/  @!P0 BRA `(.L_x_1973) ;  /* 0x0000000000048947 */ /* 0x000fea0003800000 */
[----:B------:R-:W-:Y:S01]  /*18bf0*/  BPT.TRAP 0x1 ;  /* 0x000000040000795c */ /* 0x000fe20000300000 */
.L_x_1973:
[----:B------:R-:W-:Y:S01]  /*18c00*/  LEA R4, R23, UR60, 0xa ;  /* 0x0000003c17047c11 */ /* 0x000fe2000f8e50ff */
[----:B--23--:R-:W-:-:S04]  /*18c10*/  IMAD.MOV.U32 R5, RZ, RZ, 0x40000040 ;  /* 0x40000040ff057424 */ /* 0x00cfc800078e00ff */
[C---:B------:R-:W-:Y:S02]  /*18c20*/  VIADD R8, R4.reuse, 0x2 ;  /* 0x0000000204087836 */ /* 0x040fe40000000000 */
[----:B------:R-:W-:Y:S01]  /*18c30*/  VIADD R7, R4, 0x4 ;  /* 0x0000000404077836 */ /* 0x000fe20000000000 */
[----:B-1----:R-:W-:Y:S06]  /*18c40*/  @P1 BRA `(.L_x_1974) ;  /* 0x0000000000081947 */ /* 0x002fec0003800000 */
[----:B------:R-:W1:Y:S02]  /*18c50*/  SYNCS.PHASECHK.TRANS64.TRYWAIT P1, [R10+URZ+0x28430], R11 ;  /* 0x0284300b0a0075a7 */ /* 0x000e64000802017f */
[----:B-1----:R-:W-:Y:S05]  /*18c60*/  @!P1 BRA `(.L_x_1975) ;  /* 0x00000140006c9947 */ /* 0x002fea0003800000 */
.L_x_1974:
        /* <DEDUP_REMOVED lines=73> */
.L_x_1976:
[----:B------:R-:W3:Y:S01]  /*19100*/  @P4 LDC R8, c[0x0][0x44c] ;  /* 0x00011300ff084b82 */ /* 0x000ee20000000800 */
[----:B------:R-:W-:Y:S01]  /*19110*/  IMAD.IADD R7, R208, 0x1, R201 ;  /* 0x00000001d0077824 */ /* 0x000fe200078e02c9 */
[----:B------:R-:W-:-:S06]  /*19120*/  ULOP3.LUT UR4, URZ, UR54, URZ, 0x33, !UPT ;  /* 0x000000363f047292 */ /* 0x000fcc000f8e333f */
[----:B------:R-:W4:Y:S01]  /*19130*/  @P4 LDC R4, c[0x0][0x450] ;  /* 0x00011400ff044b82 */ /* 0x000f220000000800 */
[----:B---3--:R-:W-:-:S05]  /*19140*/  @P4 IMAD.HI.U32 R8, R7, R8, RZ ;  /* 0x0000000807084227 */ /* 0x008fca00078e00ff */
[----:B----4-:R-:W-:Y:S01]  /*19150*/  @P4 SHF.R.U32.HI R7, RZ, R4, R8 ;  /* 0x00000004ff074219 */ /* 0x010fe20000011608 */
[----:B------:R-:W-:Y:S02]  /*19160*/  VIADD R4, R10, 0x28440 ;  /* 0x000284400a047836 */ /* 0x000fe40000000000 */
[----:B------:R-:W-:Y:S02]  /*19170*/  IMAD.U32 R8, RZ, RZ, UR39 ;  /* 0x00000027ff087e24 */ /* 0x000fe4000f8e00ff */
[----:B------:R-:W3:Y:S03]  /*19180*/  SHFL.IDX PT, R206, R7, RZ, 0x1c1f ;  /* 0x001c1fff07ce7589 */ /* 0x000ee600000e0000 */
[----:B------:R-:W-:-:S04]  /*19190*/  PRMT R4, R8, 0x654, R4 ;  /* 0x0000065408047816 */ /* 0x000fc80000000004 */
[----:B------:R4:W-:Y:S02]  /*191a0*/  SYNCS.ARRIVE.TRANS64.RED.A1T0 RZ, [R4+URZ], RZ ;  /* 0x000000ff04ff79a7 */ /* 0x0009e4000810043f */
[----:B----4-:R-:W-:-:S05]  /*191b0*/  IMAD.SHL.U32 R4, R6, 0x40, RZ ;  /* 0x0000004006047824 */ /* 0x010fca00078e00ff */
[----:B------:R-:W-:-:S04]  /*191c0*/  IADD3 R20, -R191, 0x1, -R4 ;  /* 0x00000001bf147810 */ /* 0x000fc80007ffe904 */
[----:B------:R-:W-:-:S05]  /*191d0*/  IADD3 R20, -R189, R20, R192 ;  /* 0x00000014bd147210 */ /* 0x000fca0007ffe1c0 */
[C---:B------:R-:W-:Y:S02]  /*191e0*/  VIADD R15, R20.reuse, UR55 ;  /* 0x00000037140f7c36 */ /* 0x040fe40008000000 */
[----:B------:R-:W-:-:S03]  /*191f0*/  VIADD R20, R20, UR4 ;  /* 0x0000000414147c36 */ /* 0x000fc60008000000 */
[----:B---3--:R-:W-:Y:S01]  /*19200*/  IADD3 R21, R15, R206, RZ ;  /* 0x000000ce0f157210 */ /* 0x008fe20007ffe0ff */
[----:B------:R-:W-:Y:S01]  /*19210*/  IMAD.IADD R205, R20, 0x1, R206 ;  /* 0x0000000114cd7824 */ /* 0x000fe200078e02ce */
[----:B------:R-:W-:Y:S06]  /*19220*/  @!P5 BRA `(.L_x_1977) ;  /* 0x000000000058d947 */ /* 0x000fec0003800000 */
        /* <DEDUP_REMOVED lines=12> */
.L_x_1979:
[----:B------:R-:W-:-:S05]  /*192f0*/  IMAD.U32 R226, RZ, RZ, UR51 ;  /* 0x00000033ffe27e24 */ /* 0x000fca000f8e00ff */
[----:B------:R-:W-:-:S13]  /*19300*/  ISETP.NE.AND P1, PT, R226, 0x1, PT ;  /* 0x00000001e200780c */ /* 0x000fda0003f25270 */
[----:B------:R-:W3:Y:S02]  /*19310*/  @P1 LDC.64 R8, c[0x0][0x9e8] ;  /* 0x00027a00ff081b82 */ /* 0x000ee40000000a00 */
[----:B---3--:R-:W-:-:S05]  /*19320*/  @P1 IMAD.HI.U32 R8, R206, R8, RZ ;  /* 0x00000008ce081227 */ /* 0x008fca00078e00ff */
[----:B------:R-:W-:-:S07]  /*19330*/  @P1 SHF.R.U32.HI R206, RZ, R9, R8 ;  /* 0x00000009ffce1219 */ /* 0x000fce0000011608 */
.L_x_1980:
[----:B------:R-:W-:Y:S05]  /*19340*/  BSYNC B0 ;  /* 0x0000000000007941 */ /* 0x000fea0003800000 */
.L_x_1978:
[----:B------:R-:W-:-:S04]  /*19350*/  IMAD R206, R206, R226, -R4 ;  /* 0x000000e2cece7224 */ /* 0x000fc800078e0a04 */
[----:B------:R-:W-:-:S05]  /*19360*/  IMAD.IADD R206, R206, 0x1, -R191 ;  /* 0x00000001cece7824 */ /* 0x000fca00078e0abf */
[----:B------:R-:W-:Y:S02]  /*19370*/  VIMNMX R205, R205, R206, !PT ;  /* 0x000000cecdcd7248 */ /* 0x000fe40007fe0100 */
[----:B------:R-:W-:-:S07]  /*19380*/  VIADDMNMX R21, R206, R226, R21, PT ;  /* 0x000000e2ce157246 */ /* 0x000fce0003800115 */
.L_x_1977:
[----:B------:R-:W-:Y:S01]  /*19390*/  ISETP.GT.AND P1, PT, R6, -0x1, PT ;  /* 0xffffffff0600780c */ /* 0x000fe20003f24270 */
[----:B------:R-:W3:Y:S03]  /*193a0*/  SHFL.IDX PT, R7, R7, 0x1, 0x1c1f ;  /* 0x003c1f0007077f89 */ /* 0x000ee600000e0000 */
[C---:B------:R-:W-:Y:S02]  /*193b0*/  ISETP.GT.AND P3, PT, R205.reuse, RZ, P1 ;  /* 0x000000ffcd00720c */ /* 0x040fe40000f64270 */
[----:B------:R-:W-:Y:S02]  /*193c0*/  ISETP.GT.AND P2, PT, R205, 0x1, P1 ;  /* 0x00000001cd00780c */ /* 0x000fe40000f44270 */
[C---:B------:R-:W-:Y:S02]  /*193d0*/  ISETP.LT.OR P3, PT, R21.reuse, 0x1, P3 ;  /* 0x000000011500780c */ /* 0x040fe40001f61670 */
[----:B------:R-:W-:-:S02]  /*193e0*/  ISETP.LT.OR P2, PT, R21, 0x2, P2 ;  /* 0x000000021500780c */ /* 0x000fc40001741670 */
[----:B------:R-:W-:Y:S02]  /*193f0*/  FSEL R152, R152, -INF , !P3 ;  /* 0xff80000098987808 */ /* 0x000fe40005800000 */
[----:B------:R-:W-:Y:S02]  /*19400*/  FSEL R153, R153, -INF , !P2 ;  /* 0xff80000099997808 */ /* 0x000fe40005000000 */
[C---:B------:R-:W-:Y:S02]  /*19410*/  ISETP.GT.AND P3, PT, R205.reuse, 0x8, P1 ;  /* 0x00000008cd00780c */ /* 0x040fe40000f64270 */
[----:B------:R-:W-:Y:S02]  /*19420*/  ISETP.GT.AND P2, PT, R205, 0x9, P1 ;  /* 0x00000009cd00780c */ /* 0x000fe40000f44270 */
[C---:B------:R-:W-:Y:S02]  /*19430*/  ISETP.LT.OR P3, PT, R21.reuse, 0x9, P3 ;  /* 0x000000091500780c */ /* 0x040fe40001f61670 */
[----:B------:R-:W-:-:S02]  /*19440*/  ISETP.LT.OR P2, PT, R21, 0xa, P2 ;  /* 0x0000000a1500780c */ /* 0x000fc40001741670 */
[----:B------:R-:W-:Y:S01]  /*19450*/  FSEL R156, R156, -INF , !P3 ;  /* 0xff8000009c9c7808 */ /* 0x000fe20005800000 */
[--C-:B---3--:R-:W-:Y:S01]  /*19460*/  IMAD.IADD R15, R15, 0x1, R7.reuse ;  /* 0x000000010f0f7824 */ /* 0x108fe200078e0207 */
[----:B------:R-:W-:Y:S01]  /*19470*/  FSEL R157, R157, -INF , !P2 ;  /* 0xff8000009d9d7808 */ /* 0x000fe20005000000 */
[----:B------:R-:W-:Y:S01]  /*19480*/  IMAD.IADD R20, R20, 0x1, R7 ;  /* 0x0000000114147824 */ /* 0x000fe200078e0207 */
[C---:B------:R-:W-:Y:S02]  /*19490*/  ISETP.GT.AND P3, PT, R205.reuse, 0x10, P1 ;  /* 0x00000010cd00780c */ /* 0x040fe40000f64270 */
        /* <DEDUP_REMOVED lines=34> */
[----:B------:R-:W-:Y:S01]  /*196c0*/  FSEL R181, R181, -INF , !P2 ;  /* 0xff800000b5b57808 */ /* 0x000fe20005000000 */
[----:B------:R-:W-:Y:S08]  /*196d0*/  @!P5 BRA `(.L_x_1981) ;  /* 0x000000000058d947 */ /* 0x000ff00003800000 */
        /* <DEDUP_REMOVED lines=12> */
.L_x_1983:
[----:B------:R-:W-:-:S05]  /*197a0*/  IMAD.U32 R21, RZ, RZ, UR51 ;  /* 0x00000033ff157e24 */ /* 0x000fca000f8e00ff */
[----:B------:R-:W-:-:S13]  /*197b0*/  ISETP.NE.AND P2, PT, R21, 0x1, PT ;  /* 0x000000011500780c */ /* 0x000fda0003f45270 */
[----:B------:R-:W3:Y:S02]  /*197c0*/  @P2 LDC.64 R8, c[0x0][0x9e8] ;  /* 0x00027a00ff082b82 */ /* 0x000ee40000000a00 */
[----:B---3--:R-:W-:-:S05]  /*197d0*/  @P2 IMAD.HI.U32 R8, R7, R8, RZ ;  /* 0x0000000807082227 */ /* 0x008fca00078e00ff */
[----:B------:R-:W-:-:S07]  /*197e0*/  @P2 SHF.R.U32.HI R7, RZ, R9, R8 ;  /* 0x00000009ff072219 */ /* 0x000fce0000011608 */
.L_x_1984:
[----:B------:R-:W-:Y:S05]  /*197f0*/  BSYNC B0 ;  /* 0x0000000000007941 */ /* 0x000fea0003800000 */
.L_x_1982:
[----:B------:R-:W-:-:S04]  /*19800*/  IMAD R4, R7, R21, -R4 ;  /* 0x0000001507047224 */ /* 0x000fc800078e0a04 */
[----:B------:R-:W-:-:S05]  /*19810*/  IMAD.IADD R4, R4, 0x1, -R191 ;  /* 0x0000000104047824 */ /* 0x000fca00078e0abf */
[----:B------:R-:W-:Y:S02]  /*19820*/  VIMNMX R20, R20, R4, !PT ;  /* 0x0000000414147248 */ /* 0x000fe40007fe0100 */
[----:B------:R-:W-:-:S07]  /*19830*/  VIADDMNMX R15, R4, R21, R15, PT ;  /* 0x00000015040f7246 */ /* 0x000fce000380010f */
.L_x_1981:
[----:B------:R-:W-:Y:S02]  /*19840*/  FMNMX.FTZ R4, R152, R14, !PT ;  /* 0x0000000e98047209 */ /* 0x000fe40007810000 */
[----:B------:R-:W-:Y:S02]  /*19850*/  ISETP.GT.AND P3, PT, R20, 0x8, P1 ;  /* 0x000000081400780c */ /* 0x000fe40000f64270 */
[----:B------:R-:W-:Y:S02]  /*19860*/  FMNMX.FTZ R4, R153, R4, !PT ;  /* 0x0000000499047209 */ /* 0x000fe40007810000 */
[----:B------:R-:W-:Y:S02]  /*19870*/  ISETP.LT.OR P3, PT, R15, 0x9, P3 ;  /* 0x000000090f00780c */ /* 0x000fe40001f61670 */
[----:B------:R-:W-:Y:S02]  /*19880*/  FMNMX.FTZ R4, R156, R4, !PT ;  /* 0x000000049c047209 */ /* 0x000fe40007810000 */
[----:B------:R-:W-:-:S02]  /*19890*/  FSEL R158, R158, -INF , !P3 ;  /* 0xff8000009e9e7808 */ /* 0x000fc40005800000 */
[----:B------:R-:W-:Y:S02]  /*198a0*/  FMNMX.FTZ R4, R157, R4, !PT ;  /* 0x000000049d047209 */ /* 0x000fe40007810000 */
[----:B------:R-:W-:Y:S02]  /*198b0*/  ISETP.GT.AND P3, PT, R20, RZ, P1 ;  /* 0x000000ff1400720c */ /* 0x000fe40000f64270 */
        /* <DEDUP_REMOVED lines=23> */
[----:B------:R-:W-:-:S03]  /*19a30*/  ISETP.GT.AND P3, PT, R20, 0x30, P1 ;  /* 0x000000301400780c */ /* 0x000fc60000f64270 */
[----:B------:R-:W3:Y:S01]  /*19a40*/  SHFL.BFLY PT, R7, R4, 0x2, 0x1f ;  /* 0x0c401f0004077f89 */ /* 0x000ee200000e0000 */
[----:B------:R-:W-:-:S04]  /*19a50*/  ISETP.LT.OR P3, PT, R15, 0x31, P3 ;  /* 0x000000310f00780c */ /* 0x000fc80001f61670 */
[----:B------:R-:W-:Y:S02]  /*19a60*/  FSEL R178, R178, -INF , !P3 ;  /* 0xff800000b2b27808 */ /* 0x000fe40005800000 */
[----:B------:R-:W-:-:S04]  /*19a70*/  ISETP.GT.AND P3, PT, R20, 0x38, P1 ;  /* 0x000000381400780c */ /* 0x000fc80000f64270 */
[----:B------:R-:W-:-:S04]  /*19a80*/  ISETP.LT.OR P3, PT, R15, 0x39, P3 ;  /* 0x000000390f00780c */ /* 0x000fc80001f61670 */
[----:B------:R-:W-:Y:S02]  /*19a90*/  FSEL R182, R182, -INF , !P3 ;  /* 0xff800000b6b67808 */ /* 0x000fe40005800000 */
[----:B---3--:R-:W-:-:S05]  /*19aa0*/  FMNMX.FTZ R4, R4, R7, !PT ;  /* 0x0000000704047209 */ /* 0x008fca0007810000 */
[----:B------:R-:W3:Y:S02]  /*19ab0*/  SHFL.BFLY PT, R7, R4, 0x1, 0x1f ;  /* 0x0c201f0004077f89 */ /* 0x000ee400000e0000 */
[----:B---3--:R-:W-:-:S04]  /*19ac0*/  FMNMX.FTZ R4, R4, R7, !PT ;  /* 0x0000000704047209 */ /* 0x008fc80007810000 */
[----:B------:R-:W-:Y:S01]  /*19ad0*/  FSETP.NEU.FTZ.AND P2, PT, R4, -INF , PT ;  /* 0xff8000000400780b */ /* 0x000fe20003f5d000 */
[----:B------:R-:W-:-:S03]  /*19ae0*/  FFMA.FTZ R7, R2, R4, -8 ;  /* 0xc100000002077423 */ /* 0x000fc60000010004 */
[----:B------:R-:W-:Y:S02]  /*19af0*/  FSEL R8, R4, RZ, P2 ;  /* 0x000000ff04087208 */ /* 0x000fe40001000000 */
[----:B------:R-:W-:Y:S02]  /*19b00*/  FSEL R7, R7, RZ, P2 ;  /* 0x000000ff07077208 */ /* 0x000fe40001000000 */
[----:B------:R-:W-:Y:S01]  /*19b10*/  ISETP.GT.AND P2, PT, R20, 0x1, P1 ;  /* 0x000000011400780c */ /* 0x000fe20000f44270 */
[----:B------:R-:W-:-:S02]  /*19b20*/  FADD.FTZ R8, -R8, R14 ;  /* 0x0000000e08087221 */ /* 0x000fc40000010100 */
[C-C-:B------:R-:W-:Y:S01]  /*19b30*/  FFMA.FTZ R152, R2.reuse, R152, -R7.reuse ;  /* 0x0000009802987223 */ /* 0x140fe20000010807 */
[----:B------:R-:W-:Y:S01]  /*19b40*/  ISETP.LT.OR P2, PT, R15, 0x2, P2 ;  /* 0x000000020f00780c */ /* 0x000fe20001741670 */
[C-C-:B------:R-:W-:Y:S01]  /*19b50*/  FFMA.FTZ R153, R2.reuse, R153, -R7.reuse ;  /* 0x0000009902997223 */ /* 0x140fe20000010807 */
[----:B------:R-:W-:-:S01]  /*19b60*/  FFMA.FTZ R156, R2, R156, -R7 ;  /* 0x0000009c029c7223 */ /* 0x000fc20000010807 */
[C-C-:B------:R-:W-:Y:S01]  /*19b70*/  FFMA.FTZ R157, R2.reuse, R157, -R7.reuse ;  /* 0x0000009d029d7223 */ /* 0x140fe20000010807 */
[----:B------:R-:W-:Y:S01]  /*19b80*/  FSEL R155, R155, -INF , !P2 ;  /* 0xff8000009b9b7808 */ /* 0x000fe20005000000 */
[--C-:B------:R-:W-:Y:S01]  /*19b90*/  FFMA.FTZ R160, R2, R160, -R7.reuse ;  /* 0x000000a002a07223 */ /* 0x100fe20000010807 */
[----:B------:R-:W-:Y:S01]  /*19ba0*/  ISETP.GT.AND P2, PT, R20, 0x9, P1 ;  /* 0x000000091400780c */ /* 0x000fe20000f44270 */
[C-C-:B------:R-:W-:Y:S01]  /*19bb0*/  FFMA.FTZ R161, R2.reuse, R161, -R7.reuse ;  /* 0x000000a102a17223 */ /* 0x140fe20000010807 */
[----:B------:R-:W-:-:S01]  /*19bc0*/  FFMA.FTZ R164, R2, R164, -R7 ;  /* 0x000000a402a47223 */ /* 0x000fc20000010807 */
        /* <DEDUP_REMOVED lines=11> */
[----:B------:R-:W-:-:S01]  /*19c80*/  FFMA.FTZ R181, R2, R181, -R7 ;  /* 0x000000b502b57223 */ /* 0x000fc20000010807 */
[----:B------:R-:W-:Y:S01]  /*19c90*/  ISETP.LT.OR P2, PT, R15, 0x11, P2 ;  /* 0x000000110f00780c */ /* 0x000fe20001741670 */
[----:B------:R-:W-:Y:S01]  /*19ca0*/  FMUL.FTZ R8, R2, R8 ;  /* 0x0000000802087220 */ /* 0x000fe20000410000 */
[----:B------:R-:W-:Y:S01]  /*19cb0*/  FMNMX.FTZ R7, R154, R13, !PT ;  /* 0x0000000d9a077209 */ /* 0x000fe20007810000 */
[----:B------:R-:W-:Y:S01]  /*19cc0*/  MUFU.EX2 R152, R152 ;  /* 0x0000009800987308 */ /* 0x000fe20000000800 */
[----:B------:R-:W-:-:S02]  /*19cd0*/  FSEL R162, R162, -INF , !P2 ;  /* 0xff800000a2a27808 */ /* 0x000fc40005000000 */
[----:B------:R-:W-:Y:S02]  /*19ce0*/  ISETP.GT.AND P2, PT, R20, 0x11, P1 ;  /* 0x000000111400780c */ /* 0x000fe40000f44270 */
[----:B------:R-:W-:Y:S02]  /*19cf0*/  FMNMX.FTZ R7, R155, R7, !PT ;  /* 0x000000079b077209 */ /* 0x000fe40007810000 */
[----:B------:R-:W-:Y:S01]  /*19d00*/  ISETP.LT.OR P2, PT, R15, 0x12, P2 ;  /* 0x000000120f00780c */ /* 0x000fe20001741670 */
[----:B------:R-:W3:Y:S01]  /*19d10*/  MUFU.EX2 R8, R8 ;  /* 0x0000000800087308 */ /* 0x000ee20000000800 */
[----:B------:R-:W-:Y:S02]  /*19d20*/  FMNMX.FTZ R7, R158, R7, !PT ;  /* 0x000000079e077209 */ /* 0x000fe40007810000 */
[----:B------:R-:W-:Y:S02]  /*19d30*/  FSEL R163, R163, -INF , !P2 ;  /* 0xff800000a3a37808 */ /* 0x000fe40005000000 */
[----:B------:R-:W-:-:S02]  /*19d40*/  FMNMX.FTZ R7, R159, R7, !PT ;  /* 0x000000079f077209 */ /* 0x000fc40007810000 */
[----:B------:R-:W-:Y:S01]  /*19d50*/  ISETP.GT.AND P2, PT, R20, 0x19, P1 ;  /* 0x000000191400780c */ /* 0x000fe20000f44270 */
[----:B------:R-:W4:Y:S01]  /*19d60*/  MUFU.EX2 R153, R153 ;  /* 0x0000009900997308 */ /* 0x000f220000000800 */
[----:B------:R-:W-:Y:S02]  /*19d70*/  FMNMX.FTZ R7, R162, R7, !PT ;  /* 0x00000007a2077209 */ /* 0x000fe40007810000 */
[----:B------:R-:W-:Y:S02]  /*19d80*/  ISETP.LT.OR P2, PT, R15, 0x1a, P2 ;  /* 0x0000001a0f00780c */ /* 0x000fe40001741670 */
[----:B------:R-:W-:Y:S02]  /*19d90*/  FMNMX.FTZ R7, R163, R7, !PT ;  /* 0x00000007a3077209 */ /* 0x000fe40007810000 */
[----:B------:R-:W-:Y:S01]  /*19da0*/  FSEL R167, R167, -INF , !P2 ;  /* 0xff800000a7a77808 */ /* 0x000fe20005000000 */
[----:B------:R-:W5:Y:S01]  /*19db0*/  MUFU.EX2 R156, R156 ;  /* 0x0000009c009c7308 */ /* 0x000f620000000800 */
[----:B------:R-:W-:Y:S01]  /*19dc0*/  ISETP.GT.AND P2, PT, R20, 0x21, P1 ;  /* 0x000000211400780c */ /* 0x000fe20000f44270 */
[----:B---3--:R-:W-:Y:S01]  /*19dd0*/  FFMA.FTZ R3, R8, R3, R152 ;  /* 0x0000000308037223 */ /* 0x008fe20000010098 */
[----:B------:R-:W-:Y:S01]  /*19de0*/  FMNMX.FTZ R7, R166, R7, !PT ;  /* 0x00000007a6077209 */ /* 0x000fe20007810000 */
[-C--:B------:R-:W-:Y:S01]  /*19df0*/  FMUL.FTZ R24, R24, R8.reuse ;  /* 0x0000000818187220 */ /* 0x080fe20000410000 */
[----:B------:R-:W-:Y:S01]  /*19e00*/  ISETP.LT.OR P2, PT, R15, 0x22, P2 ;  /* 0x000000220f00780c */ /* 0x000fe20001741670 */
[-C--:B------:R-:W-:Y:S01]  /*19e10*/  FMUL.FTZ R25, R25, R8.reuse ;  /* 0x0000000819197220 */ /* 0x080fe20000410000 */
[----:B------:R-:W-:Y:S01]  /*19e20*/  FMNMX.FTZ R7, R167, R7, !PT ;  /* 0x00000007a7077209 */ /* 0x000fe20007810000 */
[----:B------:R-:W3:Y:S01]  /*19e30*/  MUFU.EX2 R157, R157 ;  /* 0x0000009d009d7308 */ /* 0x000ee20000000800 */
[----:B------:R-:W-:Y:S01]  /*19e40*/  FSEL R171, R171, -INF , !P2 ;  /* 0xff800000abab7808 */ /* 0x000fe20005000000 */
[----:B----4-:R-:W-:Y:S01]  /*19e50*/  FADD.FTZ R3, R153, R3 ;  /* 0x0000000399037221 */ /* 0x010fe20000010000 */
[----:B------:R-:W-:Y:S01]  /*19e60*/  ISETP.GT.AND P2, PT, R20, 0x29, P1 ;  /* 0x000000291400780c */ /* 0x000fe20000f44270 */
[-C--:B------:R-:W-:Y:S01]  /*19e70*/  FMUL.FTZ R28, R28, R8.reuse ;  /* 0x000000081c1c7220 */ /* 0x080fe20000410000 */
[----:B------:R-:W-:Y:S01]  /*19e80*/  FMNMX.FTZ R7, R170, R7, !PT ;  /* 0x00000007aa077209 */ /* 0x000fe20007810000 */
[-C--:B------:R-:W-:Y:S01]  /*19e90*/  FMUL.FTZ R29, R29, R8.reuse ;  /* 0x000000081d1d7220 */ /* 0x080fe20000410000 */
[----:B------:R-:W-:Y:S01]  /*19ea0*/  ISETP.LT.OR P2, PT, R15, 0x2a, P2 ;  /* 0x0000002a0f00780c */ /* 0x000fe20001741670 */
[----:B------:R-:W4:Y:S01]  /*19eb0*/  MUFU.EX2 R160, R160 ;  /* 0x000000a000a07308 */ /* 0x000f220000000800 */
[----:B------:R-:W-:Y:S01]  /*19ec0*/  FMNMX.FTZ R7, R171, R7, !PT ;  /* 0x00000007ab077209 */ /* 0x000fe20007810000 */
[----:B-----5:R-:W-:Y:S01]  /*19ed0*/  FADD.FTZ R3, R156, R3 ;  /* 0x000000039c037221 */ /* 0x020fe20000010000 */
[----:B------:R-:W-:Y:S01]  /*19ee0*/  FSEL R175, R175, -INF , !P2 ;  /* 0xff800000afaf7808 */ /* 0x000fe20005000000 */
[-C--:B------:R-:W-:Y:S01]  /*19ef0*/  FMUL.FTZ R32, R32, R8.reuse ;  /* 0x0000000820207220 */ /* 0x080fe20000410000 */
[----:B------:R-:W-:Y:S01]  /*19f00*/  ISETP.GT.AND P2, PT, R20, 0x31, P1 ;  /* 0x000000311400780c */ /* 0x000fe20000f44270 */
[-C--:B------:R-:W-:Y:S01]  /*19f10*/  FMUL.FTZ R33, R33, R8.reuse ;  /* 0x0000000821217220 */ /* 0x080fe20000410000 */
[----:B------:R-:W-:Y:S01]  /*19f20*/  FMNMX.FTZ R7, R174, R7, !PT ;  /* 0x00000007ae077209 */ /* 0x000fe20007810000 */
[----:B------:R-:W5:Y:S01]  /*19f30*/  MUFU.EX2 R161, R161 ;  /* 0x000000a100a17308 */ /* 0x000f620000000800 */
[----:B------:R-:W-:Y:S01]  /*19f40*/  ISETP.LT.OR P2, PT, R15, 0x32, P2 ;  /* 0x000000320f00780c */ /* 0x000fe20001741670 */
[----:B---3--:R-:W-:Y:S01]  /*19f50*/  FADD.FTZ R3, R157, R3 ;  /* 0x000000039d037221 */ /* 0x008fe20000010000 */
[----:B------:R-:W-:Y:S01]  /*19f60*/  FMNMX.FTZ R7, R175, R7, !PT ;  /* 0x00000007af077209 */ /* 0x000fe20007810000 */
[-C--:B------:R-:W-:Y:S01]  /*19f70*/  FMUL.FTZ R36, R36, R8.reuse ;  /* 0x0000000824247220 */ /* 0x080fe20000410000 */
[----:B------:R-:W-:Y:S01]  /*19f80*/  ISETP.GT.AND P1, PT, R20, 0x39, P1 ;  /* 0x000000391400780c */ /* 0x000fe20000f24270 */
[-C--:B------:R-:W-:Y:S01]  /*19f90*/  FMUL.FTZ R37, R37, R8.reuse ;  /* 0x0000000825257220 */ /* 0x080fe20000410000 */
[----:B------:R-:W-:Y:S01]  /*19fa0*/  FSEL R179, R179, -INF , !P2 ;  /* 0xff800000b3b37808 */ /* 0x000fe20005000000 */
[----:B------:R-:W3:Y:S01]  /*19fb0*/  MUFU.EX2 R164, R164 ;  /* 0x000000a400a47308 */ /* 0x000ee20000000800 */
[----:B------:R-:W-:Y:S01]  /*19fc0*/  FMNMX.FTZ R7, R178, R7, !PT ;  /* 0x00000007b2077209 */ /* 0x000fe20007810000 */
[----:B----4-:R-:W-:Y:S01]  /*19fd0*/  FADD.FTZ R3, R160, R3 ;  /* 0x00000003a0037221 */ /* 0x010fe20000010000 */
[----:B------:R-:W-:Y:S01]  /*19fe0*/  ISETP.LT.OR P1, PT, R15, 0x3a, P1 ;  /* 0x0000003a0f00780c */ /* 0x000fe20000f21670 */
[-C--:B------:R-:W-:Y:S01]  /*19ff0*/  FMUL.FTZ R40, R40, R8.reuse ;  /* 0x0000000828287220 */ /* 0x080fe20000410000 */
[----:B------:R-:W-:Y:S01]  /*1a000*/  FMNMX.FTZ R7, R179, R7, !PT ;  /* 0x00000007b3077209 */ /* 0x000fe20007810000 */
[----:B------:R-:W-:Y:S01]  /*1a010*/  FMUL.FTZ R41, R41, R8 ;  /* 0x0000000829297220 */ /* 0x000fe20000410000 */
[----:B------:R-:W-:Y:S01]  /*1a020*/  FSEL R183, R183, -INF , !P1 ;  /* 0xff800000b7b77808 */ /* 0x000fe20004800000 */
[----:B------:R-:W4:Y:S01]  /*1a030*/  MUFU.EX2 R165, R165 ;  /* 0x000000a500a57308 */ /* 0x000f220000000800 */
[----:B------:R-:W-:Y:S01]  /*1a040*/  FMNMX.FTZ R7, R182, R7, !PT ;  /* 0x00000007b6077209 */ /* 0x000fe20007810000 */
[----:B-----5:R-:W-:Y:S01]  /*1a050*/  FADD.FTZ R3, R161, R3 ;  /* 0x00000003a1037221 */ /* 0x020fe20000010000 */
[----:B------:R-:W-:Y:S01]  /*1a060*/  F2FP.SATFINITE.E4M3.F32.PACK_AB_MERGE_C R156, R157, R156, RZ ;  /* 0x0000009c9d9c723e */ /* 0x000fe200048070ff */
[-C--:B------:R-:W-:Y:S01]  /*1a070*/  FMUL.FTZ R44, R44, R8.reuse ;  /* 0x000000082c2c7220 */ /* 0x080fe20000410000 */
[----:B------:R-:W-:Y:S01]  /*1a080*/  FMNMX.FTZ R9, R183, R7, !PT ;  /* 0x00000007b7097209 */ /* 0x000fe20007810000 */
[----:B------:R-:W-:Y:S01]  /*1a090*/  FMUL.FTZ R45, R45, R8 ;  /* 0x000000082d2d7220 */ /* 0x000fe20000410000 */
[----:B------:R-:W-:Y:S01]  /*1a0a0*/  F2FP.SATFINITE.E4M3.F32.PACK_AB_MERGE_C R152, R153, R152, R156 ;  /* 0x000000989998723e */ /* 0x000fe2000480709c */
[----:B------:R-:W5:Y:S01]  /*1a0b0*/  MUFU.EX2 R168, R168 ;  /* 0x000000a800a87308 */ /* 0x000f620000000800 */
[----:B---3--:R-:W-:-:S01]  /*1a0c0*/  FADD.FTZ R3, R164, R3 ;  /* 0x00000003a4037221 */ /* 0x008fc20000010000 */
[----:B------:R-:W3:Y:S01]  /*1a0d0*/  SHFL.BFLY PT, R7, R9, 0x2, 0x1f ;  /* 0x0c401f0009077f89 */ /* 0x000ee200000e0000 */
        /* <DEDUP_REMOVED lines=14> */
[----:B-----5:R-:W-:-:S01]  /*1a1c0*/  FADD.FTZ R3, R168, R3 ;  /* 0x00000003a8037221 */ /* 0x020fc20000010000 */
[-C--:B------:R-:W-:Y:S01]  /*1a1d0*/  FMUL.FTZ R69, R69, R8.reuse ;  /* 0x0000000845457220 */ /* 0x080fe20000410000 */
[-C--:B------:R-:W-:Y:S01]  /*1a1e0*/  FMUL.FTZ R72, R72, R8.reuse ;  /* 0x0000000848487220 */ /* 0x080fe20000410000 */
[-C--:B------:R-:W-:Y:S01]  /*1a1f0*/  FMUL.FTZ R73, R73, R8.reuse ;  /* 0x0000000849497220 */ /* 0x080fe20000410000 */
[-C--:B------:R-:W-:Y:S01]  /*1a200*/  FMUL.FTZ R76, R76, R8.reuse ;  /* 0x000000084c4c7220 */ /* 0x080fe20000410000 */
[-C--:B------:R-:W-:Y:S01]  /*1a210*/  FMUL.FTZ R77, R77, R8.reuse ;  /* 0x000000084d4d7220 */ /* 0x080fe20000410000 */
[----:B------:R-:W-:Y:S01]  /*1a220*/  FMUL.FTZ R80, R80, R8 ;  /* 0x0000000850507220 */ /* 0x000fe20000410000 */
[----:B------:R-:W5:Y:S01]  /*1a230*/  MUFU.EX2 R173, R173 ;  /* 0x000000ad00ad7308 */ /* 0x000f620000000800 */
[----:B0-----:R-:W-:-:S01]  /*1a240*/  FADD.FTZ R3, R169, R3 ;  /* 0x00000003a9037221 */ /* 0x001fc20000010000 */
[----:B---3--:R-:W-:Y:S01]  /*1a250*/  FMNMX.FTZ R9, R9, R7, !PT ;  /* 0x0000000709097209 */ /* 0x008fe20007810000 */
[-C--:B------:R-:W-:Y:S01]  /*1a260*/  FMUL.FTZ R81, R81, R8.reuse ;  /* 0x0000000851517220 */ /* 0x080fe20000410000 */
[-C--:B------:R-:W-:Y:S01]  /*1a270*/  FMUL.FTZ R84, R84, R8.reuse ;  /* 0x0000000854547220 */ /* 0x080fe20000410000 */
[-C--:B------:R-:W-:Y:S01]  /*1a280*/  FMUL.FTZ R85, R85, R8.reuse ;  /* 0x0000000855557220 */ /* 0x080fe20000410000 */
[----:B------:R-:W-:Y:S01]  /*1a290*/  FMUL.FTZ R88, R88, R8 ;  /* 0x0000000858587220 */ /* 0x000fe20000410000 */
[----:B------:R-:W0:Y:S01]  /*1a2a0*/  SHFL.BFLY PT, R7, R9, 0x1, 0x1f ;  /* 0x0c201f0009077f89 */ /* 0x000e2200000e0000 */
        /* <DEDUP_REMOVED lines=22> */
[----:B------:R-:W-:Y:S01]  /*1a410*/  FMUL.FTZ R121, R121, R8 ;  /* 0x0000000879797220 */ /* 0x000fe20000410000 */
[----:B0-----:R-:W-:Y:S01]  /*1a420*/  FMNMX.FTZ R7, R9, R7, !PT ;  /* 0x0000000709077209 */ /* 0x001fe20007810000 */
[----:B------:R-:W0:Y:S01]  /*1a430*/  MUFU.EX2 R181, R181 ;  /* 0x000000b500b57308 */ /* 0x000e220000000800 */
[----:B----4-:R-:W-:-:S01]  /*1a440*/  FADD.FTZ R3, R177, R3 ;  /* 0x00000003b1037221 */ /* 0x010fc20000010000 */
[-C--:B------:R-:W-:Y:S01]  /*1a450*/  FMUL.FTZ R124, R124, R8.reuse ;  /* 0x000000087c7c7220 */ /* 0x080fe20000410000 */
[----:B------:R-:W-:Y:S01]  /*1a460*/  FSETP.NEU.FTZ.AND P1, PT, R7, -INF , PT ;  /* 0xff8000000700780b */ /* 0x000fe20003f3d000 */
[----:B------:R-:W-:Y:S01]  /*1a470*/  FFMA.FTZ R9, R2, R7, -8 ;  /* 0xc100000002097423 */ /* 0x000fe20000010007 */
[-C--:B------:R-:W-:Y:S01]  /*1a480*/  FMUL.FTZ R125, R125, R8.reuse ;  /* 0x000000087d7d7220 */ /* 0x080fe20000410000 */
[-C--:B------:R-:W-:Y:S01]  /*1a490*/  FMUL.FTZ R128, R128, R8.reuse ;  /* 0x0000000880807220 */ /* 0x080fe20000410000 */
[----:B------:R-:W-:Y:S01]  /*1a4a0*/  FSEL R21, R7, RZ, P1 ;  /* 0x000000ff07157208 */ /* 0x000fe20000800000 */
[-C--:B------:R-:W-:Y:S01]  /*1a4b0*/  FMUL.FTZ R129, R129, R8.reuse ;  /* 0x0000000881817220 */ /* 0x080fe20000410000 */
[----:B------:R-:W-:Y:S01]  /*1a4c0*/  FSEL R9, R9, RZ, P1 ;  /* 0x000000ff09097208 */ /* 0x000fe20000800000 */
[----:B-----5:R-:W-:Y:S01]  /*1a4d0*/  FADD.FTZ R3, R180, R3 ;  /* 0x00000003b4037221 */ /* 0x020fe20000010000 */
        /* <DEDUP_REMOVED lines=17> */
[----:B------:R-:W3:Y:S01]  /*1a5f0*/  MUFU.EX2 R13, R13 ;  /* 0x0000000d000d7308 */ /* 0x000ee20000000800 */
[----:B------:R-:W-:-:S01]  /*1a600*/  FFMA.FTZ R159, R2, R178, -R9 ;  /* 0x000000b2029f7223 */ /* 0x000fc20000010809 */
[C-C-:B------:R-:W-:Y:S01]  /*1a610*/  FFMA.FTZ R179, R2.reuse, R179, -R9.reuse ;  /* 0x000000b302b37223 */ /* 0x140fe20000010809 */
[----:B------:R-:W-:-:S01]  /*1a620*/  FFMA.FTZ R182, R2, R182, -R9 ;  /* 0x000000b602b67223 */ /* 0x000fc20000010809 */
[----:B------:R-:W-:Y:S01]  /*1a630*/  FFMA.FTZ R9, R2, R183, -R9 ;  /* 0x000000b702097223 */ /* 0x000fe20000010809 */
[----:B------:R-:W-:Y:S01]  /*1a640*/  F2FP.SATFINITE.E4M3.F32.PACK_AB_MERGE_C R154, R165, R164, RZ ;  /* 0x000000a4a59a723e */ /* 0x000fe200048070ff */
[C---:B0-----:R-:W-:Y:S01]  /*1a650*/  FADD.FTZ R3, R181.reuse, R3 ;  /* 0x00000003b5037221 */ /* 0x041fe20000010000 */
[----:B------:R-:W-:Y:S01]  /*1a660*/  F2FP.SATFINITE.E4M3.F32.PACK_AB_MERGE_C R158, R181, R180, RZ ;  /* 0x000000b4b59e723e */ /* 0x000fe200048070ff */
[----:B------:R-:W0:Y:S01]  /*1a670*/  MUFU.EX2 R14, R14 ;  /* 0x0000000e000e7308 */ /* 0x000e220000000800 */
[----:B------:R-:W-:Y:S01]  /*1a680*/  F2FP.SATFINITE.E4M3.F32.PACK_AB_MERGE_C R154, R161, R160, R154 ;  /* 0x000000a0a19a723e */ /* 0x000fe2000480709a */
[----:B------:R-:W-:Y:S01]  /*1a690*/  FMUL.FTZ R136, R136, R8 ;  /* 0x0000000888887220 */ /* 0x000fe20000410000 */
[----:B------:R-:W-:Y:S01]  /*1a6a0*/  F2FP.SATFINITE.E4M3.F32.PACK_AB_MERGE_C R158, R177, R176, R158 ;  /* 0x000000b0b19e723e */ /* 0x000fe2000480709e */
[-C--:B------:R-:W-:Y:S01]  /*1a6b0*/  FMUL.FTZ R137, R137, R8.reuse ;  /* 0x0000000889897220 */ /* 0x080fe20000410000 */
[-C--:B------:R-:W-:Y:S01]  /*1a6c0*/  FMUL.FTZ R140, R140, R8.reuse ;  /* 0x000000088c8c7220 */ /* 0x080fe20000410000 */
[-C--:B------:R-:W-:Y:S01]  /*1a6d0*/  FMUL.FTZ R141, R141, R8.reuse ;  /* 0x000000088d8d7220 */ /* 0x080fe20000410000 */
[----:B------:R-:W-:Y:S01]  /*1a6e0*/  FMUL.FTZ R144, R144, R8 ;  /* 0x0000000890907220 */ /* 0x000fe20000410000 */
[----:B------:R-:W4:Y:S01]  /*1a6f0*/  MUFU.EX2 R15, R15 ;  /* 0x0000000f000f7308 */ /* 0x000f220000000800 */
[----:B---3--:R-:W-:-:S01]  /*1a700*/  FFMA.FTZ R0, R13, R0, R153 ;  /* 0x000000000d007223 */ /* 0x008fc20000010099 */
[-C--:B------:R-:W-:Y:S01]  /*1a710*/  FMUL.FTZ R145, R145, R8.reuse ;  /* 0x0000000891917220 */ /* 0x080fe20000410000 */
[-C--:B------:R-:W-:Y:S01]  /*1a720*/  FMUL.FTZ R148, R148, R8.reuse ;  /* 0x0000000894947220 */ /* 0x080fe20000410000 */
[----:B------:R-:W-:Y:S01]  /*1a730*/  FMUL.FTZ R149, R149, R8 ;  /* 0x0000000895957220 */ /* 0x000fe20000410000 */
        /* <DEDUP_REMOVED lines=20> */
[C---:B---3--:R-:W-:Y:S01]  /*1a880*/  F2FP.SATFINITE.E4M3.F32.PACK_AB_MERGE_C R156, R20.reuse, R15, RZ ;  /* 0x0000000f149c723e */ /* 0x048fe200048070ff */
[----:B------:R-:W-:Y:S01]  /*1a890*/  FADD.FTZ R0, R20, R0 ;  /* 0x0000000014007221 */ /* 0x000fe20000010000 */
[-C--:B------:R-:W-:Y:S01]  /*1a8a0*/  FMUL.FTZ R55, R55, R13.reuse ;  /* 0x0000000d37377220 */ /* 0x080fe20000410000 */
[----:B------:R-:W-:Y:S01]  /*1a8b0*/  FMUL.FTZ R58, R58, R13 ;  /* 0x0000000d3a3a7220 */ /* 0x000fe20000410000 */
[----:B------:R-:W-:Y:S01]  /*1a8c0*/  F2FP.SATFINITE.E4M3.F32.PACK_AB_MERGE_C R153, R14, R153, R156 ;  /* 0x000000990e99723e */ /* 0x000fe2000480709c */
[----:B------:R-:W-:Y:S01]  /*1a8d0*/  FMUL.FTZ R59, R59, R13 ;  /* 0x0000000d3b3b7220 */ /* 0x000fe20000410000 */
[----:B------:R-:W-:Y:S01]  /*1a8e0*/  F2FP.SATFINITE.E4M3.F32.PACK_AB_MERGE_C R156, R173, R172, RZ ;  /* 0x000000acad9c723e */ /* 0x000fe200048070ff */
[----:B------:R-:W3:Y:S01]  /*1a8f0*/  MUFU.EX2 R157, R157 ;  /* 0x0000009d009d7308 */ /* 0x000ee20000000800 */
[----:B0-----:R-:W-:-:S01]  /*1a900*/  FADD.FTZ R0, R155, R0 ;  /* 0x000000009b007221 */ /* 0x001fc20000010000 */
[-C--:B------:R-:W-:Y:S01]  /*1a910*/  FMUL.FTZ R62, R62, R13.reuse ;  /* 0x0000000d3e3e7220 */ /* 0x080fe20000410000 */
[----:B------:R-:W-:Y:S01]  /*1a920*/  F2FP.SATFINITE.E4M3.F32.PACK_AB_MERGE_C R156, R169, R168, R156 ;  /* 0x000000a8a99c723e */ /* 0x000fe2000480709c */
        /* <DEDUP_REMOVED lines=61> */
[----:B---3--:R-:W-:-:S01]  /*1ad00*/  FADD.FTZ R0, R159, R0 ;  /* 0x000000009f007221 */ /* 0x008fc20000010000 */
[-C--:B------:R-:W-:Y:S01]  /*1ad10*/  FMUL.FTZ R147, R147, R13.reuse ;  /* 0x0000000d93937220 */ /* 0x080fe20000410000 */
[-C--:B------:R-:W-:Y:S01]  /*1ad20*/  FMUL.FTZ R150, R150, R13.reuse ;  /* 0x0000000d96967220 */ /* 0x080fe20000410000 */
[----:B------:R-:W-:-:S04]  /*1ad30*/  FMUL.FTZ R151, R151, R13 ;  /* 0x0000000d97977220 */ /* 0x000fc80000410000 */
[----:B------:R-:W3:Y:S01]  /*1ad40*/  MUFU.EX2 R9, R9 ;  /* 0x0000000900097308 */ /* 0x000ee20000000800 */
[----:B0-----:R-:W-:-:S04]  /*1ad50*/  FADD.FTZ R0, R179, R0 ;  /* 0x00000000b3007221 */ /* 0x001fc80000010000 */
[----:B----4-:R-:W-:Y:S01]  /*1ad60*/  FADD.FTZ R0, R182, R0 ;  /* 0x00000000b6007221 */ /* 0x010fe20000010000 */
[----:B---3--:R-:W-:-:S03]  /*1ad70*/  F2FP.SATFINITE.E4M3.F32.PACK_AB_MERGE_C R182, R9, R182, RZ ;  /* 0x000000b609b6723e */ /* 0x008fc600048070ff */
[----:B------:R-:W-:Y:S01]  /*1ad80*/  FADD.FTZ R0, R9, R0 ;  /* 0x0000000009007221 */ /* 0x000fe20000010000 */
[----:B------:R-:W-:Y:S01]  /*1ad90*/  F2FP.SATFINITE.E4M3.F32.PACK_AB_MERGE_C R159, R179, R159, R182 ;  /* 0x0000009fb39f723e */ /* 0x000fe200048070b6 */
[----:B------:R-:W-:Y:S06]  /*1ada0*/  @!P0 BRA `(.L_x_1985) ;  /* 0x0000000000048947 */ /* 0x000fec0003800000 */
[----:B------:R-:W-:Y:S01]  /*1adb0*/  BPT.TRAP 0x1 ;  /* 0x000000040000795c */ /* 0x000fe20000300000 */
.L_x_1985:
[----:B------:R0:W3:Y:S01]  /*1adc0*/  SYNCS.PHASECHK.TRANS64.TRYWAIT P1, [R10+URZ+0x28450], R11 ;  /* 0x0284500b0a0075a7 */ /* 0x0000e2000802017f */
[----:B------:R-:W-:Y:S05]  /*1add0*/  @!P0 BRA `(.L_x_1986) ;  /* 0x0000000000048947 */ /* 0x000fea0003800000 */
[----:B------:R-:W-:Y:S01]  /*1ade0*/  BPT.TRAP 0x1 ;  /* 0x000000040000795c */ /* 0x000fe20000300000 */
.L_x_1986:
[----:B------:R-:W-:Y:S04]  /*1adf0*/  BSSY B0, `(.L_x_1987) ;  /* 0x0000004000007945 */ /* 0x000fe80003800000 */
[----:B---3--:R-:W-:Y:S05]  /*1ae00*/  @P1 BRA `(.L_x_1988) ;  /* 0x0000000000081947 */ /* 0x008fea0003800000 */
[----:B------:R-:W3:Y:S02]  /*1ae10*/  SYNCS.PHASECHK.TRANS64.TRYWAIT P1, [R10+URZ+0x28450], R11 ;  /* 0x0284500b0a0075a7 */ /* 0x000ee4000802017f */
[----:B---3--:R-:W-:Y:S05]  /*1ae20*/  @!P1 BRA `(.L_x_1989) ;  /* 0x0000012000109947 */ /* 0x008fea0003800000 */
.L_x_1988:
[----:B------:R-:W-:Y:S05]  /*1ae30*/  BSYNC B0 ;  /* 0x0000000000007941 */ /* 0x000fea0003800000 */
.L_x_1987:
[----:B------:R-:W4:Y:S01]  /*1ae40*/  S2R R13, SR_TID.X ;  /* 0x00000000000d7919 */ /* 0x000f220000002100 */
[----:B------:R-:W-:Y:S01]  /*1ae50*/  IMAD.MOV.U32 R9, RZ, RZ, -0x7fffffe0 ;  /* 0x80000020ff097424 */ /* 0x000fe200078e00ff */
[----:B------:R-:W-:Y:S05]  /*1ae60*/  WARPSYNC.ALL ;  /* 0x0000000000007948 */ /* 0x000fea0003800000 */
[----:B------:R-:W-:Y:S02]  /*1ae70*/  R2UR UR7, R9 ;  /* 0x00000000090772ca */ /* 0x000fe400000e0000 */
[----:B------:R-:W-:-:S04]  /*1ae80*/  LEA R8, R12, UR43, 0xa ;  /* 0x0000002b0c087c11 */ /* 0x000fc8000f8e50ff */
[C---:B------:R-:W-:Y:S01]  /*1ae90*/  R2UR UR6, R8.reuse ;  /* 0x00000000080672ca */ /* 0x040fe200000e0000 */
[----:B------:R-:W-:Y:S01]  /*1aea0*/  VIADD R8, R8, 0x2 ;  /* 0x0000000208087836 */ /* 0x000fe20000000000 */
[----:B----4-:R-:W-:-:S05]  /*1aeb0*/  SHF.R.U32.HI R13, RZ, 0x7, R13 ;  /* 0x00000007ff0d7819 */ /* 0x010fca000001160d */
[----:B------:R-:W-:-:S05]  /*1aec0*/  VIADD R9, R13, 0x8 ;  /* 0x000000080d097836 */ /* 0x000fca0000000000 */
[----:B------:R4:W-:Y:S02]  /*1aed0*/  BAR.SYNC.DEFER_BLOCKING R9, 0x100 ;  /* 0x000400090000751d */ /* 0x0009e40000010000 */
[----:B----4-:R-:W-:-:S04]  /*1aee0*/  IMAD.MOV.U32 R9, RZ, RZ, -0x7fffffe0 ;  /* 0x80000020ff097424 */ /* 0x010fc800078e00ff */
        /* <DEDUP_REMOVED lines=11> */
.L_x_1990:
[----:B------:R-:W-:Y:S01]  /*1afa0*/  ISETP.GT.AND P1, PT, R6, R204, PT ;  /* 0x000000cc0600720c */ /* 0x000fe20003f24270 */
[----:B01-3--:R-:W-:Y:S02]  /*1afb0*/  VIADD R10, R10, 0x28460 ;  /* 0x000284600a0a7836 */ /* 0x00bfe40000000000 */
[----:B------:R-:W-:Y:S02]  /*1afc0*/  IMAD.U32 R8, RZ, RZ, UR39 ;  /* 0x00000027ff087e24 */ /* 0x000fe4000f8e00ff */
[----:B------:R-:W-:Y:S02]  /*1afd0*/  VIADD R6, R6, 0xffffffff ;  /* 0xffffffff06067836 */ /* 0x000fe40000000000 */
[----:B------:R-:W-:Y:S01]  /*1afe0*/  IMAD.MOV.U32 R13, RZ, RZ, R7 ;  /* 0x000000ffff0d7224 */ /* 0x000fe200078e0007 */
[----:B------:R-:W-:Y:S01]  /*1aff0*/  PRMT R8, R8, 0x654, R10 ;  /* 0x0000065408087816 */ /* 0x000fe2000000000a */
[----:B------:R-:W-:-:S03]  /*1b000*/  IMAD.MOV.U32 R14, RZ, RZ, R4 ;  /* 0x000000ffff0e7224 */ /* 0x000fc600078e0004 */
[----:B------:R0:W-:Y:S01]  /*1b010*/  SYNCS.ARRIVE.TRANS64.RED.A1T0 RZ, [R8+URZ], RZ ;  /* 0x000000ff08ff79a7 */ /* 0x0001e2000810043f */
[----:B------:R-:W-:Y:S05]  /*1b020*/  @P1 BRA `(.L_x_1991) ;  /* 0xffffffd800bc1947 */ /* 0x000fea000383ffff */
.L_x_1971:
[----:B------:R-:W-:Y:S05]  /*1b030*/  WARPSYNC.ALL ;  /* 0x0000000000007948 */ /* 0x000fea0003800000 */
[----:B------:R-:W1:Y:S01]  /*1b040*/  SHFL.BFLY PT, R6, R3, 0x2, 0x1f ;  /* 0x0c401f0003067f89 */ /* 0x000e6200000e0000 */
[----:B------:R-:W-:Y:S01]  /*1b050*/  ULDC.64 UR4, c[0x0][0x9a0] ;  /* 0x0002680000047ab9 */ /* 0x000fe20000000a00 */
[----:B------:R-:W-:Y:S02]  /*1b060*/  IMAD.MOV.U32 R164, RZ, RZ, -0x800000 ;  /* 0xff800000ffa47424 */ /* 0x000fe400078e00ff */
[----:B-1----:R-:W-:-:S05]  /*1b070*/  FADD.FTZ R6, R6, R3 ;  /* 0x0000000306067221 */ /* 0x002fca0000010000 */
[----:B------:R-:W1:Y:S02]  /*1b080*/  SHFL.BFLY PT, R3, R6, 0x1, 0x1f ;  /* 0x0c201f0006037f89 */ /* 0x000e6400000e0000 */
[----:B-1----:R-:W-:Y:S01]  /*1b090*/  FADD.FTZ R6, R6, R3 ;  /* 0x0000000306067221 */ /* 0x002fe20000010000 */
[----:B------:R-:W-:-:S03]  /*1b0a0*/  IMAD.MOV.U32 R3, RZ, RZ, RZ ;  /* 0x000000ffff037224 */ /* 0x000fc600078e00ff */
[----:B0-----:R-:W-:Y:S01]  /*1b0b0*/  FMUL.FTZ R8, R6, 0.00390625 ;  /* 0x3b80000006087820 */ /* 0x001fe20000410000 */
[----:B------:R2:W-:Y:S08]  /*1b0c0*/  BAR.ARV R5, 0x100 ;  /* 0x000400050000751d */ /* 0x0005f00000002000 */
[----:B------:R-:W-:Y:S06]  /*1b0d0*/  BAR.ARV 0x8, 0x180 ;  /* 0x0206000000007b1d */ /* 0x000fec0000002000 */
[----:B------:R-:W-:-:S02]  /*1b0e0*/  FSETP.NE.FTZ.AND P1, PT, R8, RZ, PT ;  /* 0x000000ff0800720b */ /* 0x000fc40003f35000 */
[----:B------:R-:W-:-:S11]  /*1b0f0*/  FSETP.NE.FTZ.AND P0, PT, R6, RZ, PT ;  /* 0x000000ff0600720b */ /* 0x000fd60003f15000 */
[----:B------:R-:W0:Y:S01]  /*1b100*/  @P1 MUFU.LG2 R8, R8 ;  /* 0x0000000800081308 */ /* 0x000e220000000c00 */
[----:B--23--:R-:W-:-:S07]  /*1b110*/  @P1 FMUL.FTZ R5, R2, 0.69314718246459960938 ;  /* 0x3f31721802051820 */ /* 0x00cfce0000410000 */
[----:B------:R1:W-:Y:S01]  /*1b120*/  @P0 MUFU.RCP R3, R6 ;  /* 0x0000000600030308 */ /* 0x0003e20000001000 */
[----:B------:R-:W-:-:S04]  /*1b130*/  ISETP.NE.U32.AND P0, PT, RZ, UR4, PT ;  /* 0x00000004ff007c0c */ /* 0x000fc8000bf05070 */
[----:B------:R-:W-:Y:S01]  /*1b140*/  ISETP.NE.AND.EX P0, PT, RZ, UR5, PT, P0 ;  /* 0x00000005ff007c0c */ /* 0x000fe2000bf05300 */
[----:B0-----:R-:W-:-:S04]  /*1b150*/  @P1 FMUL.FTZ R8, R8, 0.69314718246459960938 ;  /* 0x3f31721808081820 */ /* 0x001fc80000410000 */
[----:B------:R-:W-:-:S08]  /*1b160*/  @P1 FFMA.FTZ R164, R5, R4, R8 ;  /* 0x0000000405a41223 */ /* 0x000fd00000010008 */
[----:B------:R-:W0:Y:S01]  /*1b170*/  @P0 LDC.64 R4, c[0x0][0x9c8] ;  /* 0x00027200ff040b82 */ /* 0x000e220000000a00 */
[----:B-1----:R-:W-:-:S05]  /*1b180*/  @P0 SHF.R.S32.HI R6, RZ, 0x1f, R207 ;  /* 0x0000001fff060819 */ /* 0x002fca00000114cf */
[----:B0-----:R-:W-:-:S04]  /*1b190*/  @P0 IMAD R6, R6, R4, RZ ;  /* 0x0000000406060224 */ /* 0x001fc800078e02ff */
[C---:B------:R-:W-:Y:S02]  /*1b1a0*/  @P0 IMAD R8, R207.reuse, R5, R6 ;  /* 0x00000005cf080224 */ /* 0x040fe400078e0206 */
[----:B------:R-:W-:-:S04]  /*1b1b0*/  @P0 IMAD.WIDE.U32 R4, R207, R4, RZ ;  /* 0x00000004cf040225 */ /* 0x000fc800078e00ff */
[----:B------:R-:W-:Y:S02]  /*1b1c0*/  @P0 IMAD.IADD R9, R5, 0x1, R8 ;  /* 0x0000000105090824 */ /* 0x000fe400078e0208 */
[----:B------:R-:W-:Y:S02]  /*1b1d0*/  @P0 IMAD.MOV.U32 R8, RZ, RZ, R4 ;  /* 0x000000ffff080224 */ /* 0x000fe400078e0004 */
[----:B------:R-:W0:Y:S01]  /*1b1e0*/  @P0 LDC.64 R4, c[0x0][0x9d0] ;  /* 0x00027400ff040b82 */ /* 0x000e220000000a00 */
[----:B------:R-:W-:Y:S02]  /*1b1f0*/  IMAD.MOV.U32 R6, RZ, RZ, 0x3f800000 ;  /* 0x3f800000ff067424 */ /* 0x000fe400078e00ff */
[----:B0-----:R-:W-:-:S04]  /*1b200*/  @P0 IMAD.WIDE.U32 R8, R188, R4, R8 ;  /* 0x00000004bc080225 */ /* 0x001fc800078e0008 */
[----:B------:R-:W-:Y:S01]  /*1b210*/  @P0 IMAD R5, R188, R5, R9 ;  /* 0x00000005bc050224 */ /* 0x000fe200078e0209 */
[----:B------:R-:W-:-:S04]  /*1b220*/  @P0 LEA R4, P1, R8, UR4, 0x2 ;  /* 0x0000000408040c11 */ /* 0x000fc8000f8210ff */
[----:B------:R-:W-:-:S05]  /*1b230*/  @P0 LEA.HI.X R5, R8, UR5, R5, 0x2, P1 ;  /* 0x0000000508050c11 */ /* 0x000fca00088f1405 */
[----:B------:R0:W2:Y:S01]  /*1b240*/  @P0 LDG.E R6, desc[UR36][R4.64] ;  /* 0x0000002404060981 */ /* 0x0000a2000c1e1900 */
[----:B------:R-:W-:Y:S02]  /*1b250*/  VIADD R23, R23, 0x1 ;  /* 0x0000000117177836 */ /* 0x000fe40000000000 */
[----:B------:R-:W-:Y:S02]  /*1b260*/  IMAD.MOV.U32 R163, RZ, RZ, -0x800000 ;  /* 0xff800000ffa37424 */ /* 0x000fe400078e00ff */
[----:B------:R-:W-:Y:S01]  /*1b270*/  VIADD R217, R217, 0x1 ;  /* 0x00000001d9d97836 */ /* 0x000fe20000000000 */
[----:B0-----:R-:W0:Y:S02]  /*1b280*/  SHFL.BFLY PT, R4, R0, 0x2, 0x1f ;  /* 0x0c401f0000047f89 */ /* 0x001e2400000e0000 */
[----:B0-----:R-:W-:Y:S01]  /*1b290*/  FADD.FTZ R4, R4, R0 ;  /* 0x0000000004047221 */ /* 0x001fe20000010000 */
[----:B------:R-:W-:-:S04]  /*1b2a0*/  MOV R0, RZ ;  /* 0x000000ff00007202 */ /* 0x000fc80000000f00 */
[----:B------:R-:W0:Y:S02]  /*1b2b0*/  SHFL.BFLY PT, R5, R4, 0x1, 0x1f ;  /* 0x0c201f0004057f89 */ /* 0x000e2400000e0000 */
[----:B0-----:R-:W-:-:S04]  /*1b2c0*/  FADD.FTZ R5, R4, R5 ;  /* 0x0000000504057221 */ /* 0x001fc80000010000 */
[C---:B------:R-:W-:Y:S01]  /*1b2d0*/  FMUL.FTZ R4, R5.reuse, 0.00390625 ;  /* 0x3b80000005047820 */ /* 0x040fe20000410000 */
[----:B------:R-:W-:-:S04]  /*1b2e0*/  FSETP.NE.FTZ.AND P0, PT, R5, RZ, PT ;  /* 0x000000ff0500720b */ /* 0x000fc80003f15000 */
[----:B------:R-:W-:-:S09]  /*1b2f0*/  FSETP.NE.FTZ.AND P1, PT, R4, RZ, PT ;  /* 0x000000ff0400720b */ /* 0x000fd20003f35000 */
[----:B------:R-:W-:Y:S01]  /*1b300*/  @P0 MUFU.RCP R0, R5 ;  /* 0x0000000500000308 */ /* 0x000fe20000001000 */
[----:B------:R-:W-:-:S03]  /*1b310*/  PLOP3.LUT P0, PT, PT, PT, PT, 0x8, 0x0 ;  /* 0x000000000000781c */ /* 0x000fc60003f0e170 */
[----:B------:R-:W-:-:S04]  /*1b320*/  @P1 FMUL.FTZ R2, R2, 0.69314718246459960938 ;  /* 0x3f31721802021820 */ /* 0x000fc80000410000 */
[----:B------:R-:W0:Y:S02]  /*1b330*/  @P1 MUFU.LG2 R4, R4 ;  /* 0x0000000400041308 */ /* 0x000e240000000c00 */
[----:B0-----:R-:W-:-:S04]  /*1b340*/  @P1 FMUL.FTZ R4, R4, 0.69314718246459960938 ;  /* 0x3f31721804041820 */ /* 0x001fc80000410000 */
[----:B------:R-:W-:Y:S01]  /*1b350*/  @P1 FFMA.FTZ R163, R2, R7, R4 ;  /* 0x0000000702a31223 */ /* 0x000fe20000010004 */
[----:B------:R-:W-:-:S04]  /*1b360*/  ISETP.NE.AND P1, PT, R23, 0x2, PT ;  /* 0x000000021700780c */ /* 0x000fc80003f25270 */
        /* <DEDUP_REMOVED lines=132> */
[----:B------:R-:W-:-:S07]  /*1bbb0*/  LOP3.LUT R186, R186, R2, RZ, 0x3c, !PT ;  /* 0x00000002baba7212 */ /* 0x000fce00078e3cff */
.L_x_1856:
[----:B------:R-:W-:Y:S05]  /*1bbc0*/  WARPSYNC.ALL ;  /* 0x0000000000007948 */ /* 0x000fea0003800000 */
[----:B------:R-:W0:Y:S08]  /*1bbd0*/  S2UR UR39, SR_CgaCtaId ;  /* 0x00000000002779c3 */ /* 0x000e300000008800 */
[----:B------:R-:W-:Y:S01]  /*1bbe0*/  BAR.SYNC.DEFER_BLOCKING 0x5, 0x180 ;  /* 0x0146000000007b1d */ /* 0x000fe20000010000 */
[----:B------:R-:W-:-:S05]  /*1bbf0*/  ISETP.NE.AND P1, PT, R215, RZ, PT ;  /* 0x000000ffd700720c */ /* 0x000fca0003f25270 */
[----:B------:R-:W-:Y:S01]  /*1bc00*/  UMOV UR4, 0x400 ;  /* 0x0000040000047882 */ /* 0x000fe20000000000 */
[----:B------:R-:W-:Y:S07]  /*1bc10*/  BSSY B0, `(.L_x_1992) ;  /* 0x00006f3000007945 */ /* 0x000fee0003800000 */
[----:B------:R-:W1:Y:S01]  /*1bc20*/  @!P1 LDC R215, c[0x0][0xad4] ;  /* 0x0002b500ffd79b82 */ /* 0x000e620000000800 */
[----:B0-----:R-:W-:-:S06]  /*1bc30*/  ULEA UR4, UR39, UR4, 0x18 ;  /* 0x0000000427047291 */ /* 0x001fcc000f8ec03f */
[----:B------:R-:W-:-:S05]  /*1bc40*/  IMAD.U32 R22, RZ, RZ, UR4 ;  /* 0x00000004ff167e24 */ /* 0x000fca000f8e00ff */
[----:B------:R0:W2:Y:S01]  /*1bc50*/  LDS.128 R204, [R22+0x284d0] ;  /* 0x0284d00016cc7984 */ /* 0x0000a20000000c00 */
[----:B------:R-:W-:Y:S06]  /*1bc60*/  BAR.ARV 0x4, 0x180 ;  /* 0x0106000000007b1d */ /* 0x000fec0000002000 */
[----:B------:R-:W-:Y:S05]  /*1bc70*/  @P0 BRA `(.L_x_1993) ;  /* 0x0000006000240947 */ /* 0x000fea0003800000 */
[----:B------:R-:W3:Y:S01]  /*1bc80*/  LDL R3, [R1+0x94] ;  /* 0x0000940001037983 */ /* 0x000ee20000100800 */
[----:B------:R-:W-:Y:S01]  /*1bc90*/  ULDC.64 UR4, c[0x4][0x128] ;  /* 0x01004a0000047ab9 */ /* 0x000fe20000000a00 */
[----:B------:R-:W4:Y:S01]  /*1bca0*/  S2R R2, SR_SWINHI ;  /* 0x0000000000027919 */ /* 0x000f220000002f00 */
[----:B------:R-:W0:Y:S01]  /*1bcb0*/  S2R R21, SR_TID.X ;  /* 0x0000000000157919 */ /* 0x000e220000002100 */
[----:B------:R-:W-:Y:S02]  /*1bcc0*/  MOV R24, R22 ;  /* 0x0000001600187202 */ /* 0x000fe40000000f00 */
[----:B----4-:R-:W-:-:S03]  /*1bcd0*/  MOV R25, R2 ;  /* 0x0000000200197202 */ /* 0x010fc60000000f00 */
[----:B---3--:R-:W-:-:S03]  /*1bce0*/  IMAD.WIDE R2, R3, 0x2, R24 ;  /* 0x0000000203027825 */ /* 0x008fc600078e0218 */
[C---:B------:R-:W-:Y:S02]  /*1bcf0*/  IADD3 R34, P5, R2.reuse, 0xc000, RZ ;  /* 0x0000c00002227810 */ /* 0x040fe40007fbe0ff */
[----:B-----5:R-:W-:Y:S02]  /*1bd00*/  IADD3 R38, P1, R2, 0xc060, RZ ;  /* 0x0000c06002267810 */ /* 0x020fe40007f3e0ff */
[----:B------:R-:W-:Y:S02]  /*1bd10*/  LOP3.LUT R35, R34, 0x380, RZ, 0xc0, !PT ;  /* 0x0000038022237812 */ /* 0x000fe400078ec0ff */
[----:B------:R-:W-:Y:S01]  /*1bd20*/  LOP3.LUT R4, R38, 0x380, RZ, 0xc0, !PT ;  /* 0x0000038026047812 */ /* 0x000fe200078ec0ff */
[----:B------:R-:W-:Y:S01]  /*1bd30*/  IMAD.X R39, RZ, RZ, R3, P1 ;  /* 0x000000ffff277224 */ /* 0x000fe200008e0603 */
[----:B------:R-:W-:Y:S02]  /*1bd40*/  SHF.R.U64 R35, R35, 0x3, RZ ;  /* 0x0000000323237819 */ /* 0x000fe400000012ff */
[----:B------:R-:W-:-:S02]  /*1bd50*/  IADD3 R42, P0, R2, 0xc040, RZ ;  /* 0x0000c040022a7810 */ /* 0x000fc40007f1e0ff */
[----:B------:R-:W-:Y:S01]  /*1bd60*/  LOP3.LUT R34, R35, R34, RZ, 0x3c, !PT ;  /* 0x0000002223227212 */ /* 0x000fe200078e3cff */
[----:B------:R-:W-:Y:S01]  /*1bd70*/  IMAD.X R35, RZ, RZ, R3, P5 ;  /* 0x000000ffff237224 */ /* 0x000fe200028e0603 */
[----:B------:R-:W-:Y:S02]  /*1bd80*/  SHF.R.U64 R4, R4, 0x3, RZ ;  /* 0x0000000304047819 */ /* 0x000fe400000012ff */
[----:B------:R-:W-:Y:S02]  /*1bd90*/  LOP3.LUT R43, R42, 0x380, RZ, 0xc0, !PT ;  /* 0x000003802a2b7812 */ /* 0x000fe400078ec0ff */
[C---:B------:R-:W-:Y:S02]  /*1bda0*/  IADD3 R6, P1, R2.reuse, 0x8020, RZ ;  /* 0x0000802002067810 */ /* 0x040fe40007f3e0ff */
[C---:B------:R-:W-:Y:S02]  /*1bdb0*/  IADD3 R12, P5, R2.reuse, 0x4040, RZ ;  /* 0x00004040020c7810 */ /* 0x040fe40007fbe0ff */
[----:B------:R-:W-:-:S02]  /*1bdc0*/  IADD3 R14, P4, R2, 0x8060, RZ ;  /* 0x00008060020e7810 */ /* 0x000fc40007f9e0ff */
[----:B------:R-:W-:Y:S01]  /*1bdd0*/  LOP3.LUT R38, R4, R38, RZ, 0x3c, !PT ;  /* 0x0000002604267212 */ /* 0x000fe200078e3cff */
[--C-:B------:R-:W-:Y:S01]  /*1bde0*/  IMAD.X R13, RZ, RZ, R3.reuse, P5 ;  /* 0x000000ffff0d7224 */ /* 0x100fe200028e0603 */
[----:B------:R-:W-:Y:S02]  /*1bdf0*/  SHF.R.U64 R43, R43, 0x3, RZ ;  /* 0x000000032b2b7819 */ /* 0x000fe400000012ff */
[----:B------:R-:W-:Y:S02]  /*1be00*/  LOP3.LUT R7, R6, 0x380, RZ, 0xc0, !PT ;  /* 0x0000038006077812 */ /* 0x000fe400078ec0ff */
[----:B------:R-:W-:Y:S02]  /*1be10*/  LOP3.LUT R4, R12, 0x380, RZ, 0xc0, !PT ;  /* 0x000003800c047812 */ /* 0x000fe400078ec0ff */
[----:B------:R-:W-:Y:S02]  /*1be20*/  LOP3.LUT R15, R14, 0x380, RZ, 0xc0, !PT ;  /* 0x000003800e0f7812 */ /* 0x000fe400078ec0ff */
[----:B------:R-:W-:Y:S01]  /*1be30*/  LOP3.LUT R42, R43, R42, RZ, 0x3c, !PT ;  /* 0x0000002a2b2a7212 */ /* 0x000fe200078e3cff */
[----:B------:R-:W-:Y:S01]  /*1be40*/  IMAD.X R43, RZ, RZ, R3, P0 ;  /* 0x000000ffff2b7224 */ /* 0x000fe200000e0603 */
[----:B------:R-:W-:-:S02]  /*1be50*/  SHF.R.U64 R7, R7, 0x3, RZ ;  /* 0x0000000307077819 */ /* 0x000fc400000012ff */
[----:B------:R-:W-:Y:S02]  /*1be60*/  SHF.R.U64 R4, R4, 0x3, RZ ;  /* 0x0000000304047819 */ /* 0x000fe400000012ff */
[----:B------:R-:W-:Y:S02]  /*1be70*/  IADD3 R30, P3, R2, 0xc020, RZ ;  /* 0x0000c020021e7810 */ /* 0x000fe40007f7e0ff */
[----:B------:R-:W-:Y:S02]  /*1be80*/  SHF.R.U64 R15, R15, 0x3, RZ ;  /* 0x000000030f0f7819 */ /* 0x000fe400000012ff */
[----:B------:R-:W-:Y:S02]  /*1be90*/  LOP3.LUT R6, R7, R6, RZ, 0x3c, !PT ;  /* 0x0000000607067212 */ /* 0x000fe400078e3cff */
[----:B------:R-:W-:Y:S02]  /*1bea0*/  LOP3.LUT R12, R4, R12, RZ, 0x3c, !PT ;  /* 0x0000000c040c7212 */ /* 0x000fe400078e3cff */
[----:B------:R-:W-:-:S02]  /*1beb0*/  MOV R7, R38 ;  /* 0x0000002600077202 */ /* 0x000fc40000000f00 */
[----:B------:R-:W-:Y:S02]  /*1bec0*/  LOP3.LUT R31, R30, 0x380, RZ, 0xc0, !PT ;  /* 0x000003801e1f7812 */ /* 0x000fe400078ec0ff */
[----:B------:R-:W-:Y:S01]  /*1bed0*/  LOP3.LUT R14, R15, R14, RZ, 0x3c, !PT ;  /* 0x0000000e0f0e7212 */ /* 0x000fe200078e3cff */
[--C-:B------:R-:W-:Y:S01]  /*1bee0*/  IMAD.X R15, RZ, RZ, R3.reuse, P4 ;  /* 0x000000ffff0f7224 */ /* 0x100fe200020e0603 */
[----:B------:R-:W-:Y:S01]  /*1bef0*/  MOV R4, R42 ;  /* 0x0000002a00047202 */ /* 0x000fe20000000f00 */
[----:B------:R-:W-:Y:S01]  /*1bf00*/  STL [R1+0x78], R7 ;  /* 0x0000780701007387 */ /* 0x000fe20000100800 */
[C---:B------:R-:W-:Y:S02]  /*1bf10*/  IADD3 R38, P4, R2.reuse, 0x4020, RZ ;  /* 0x0000402002267810 */ /* 0x040fe40007f9e0ff */
[----:B------:R-:W-:Y:S01]  /*1bf20*/  IADD3 R26, P2, R2, 0x8040, RZ ;  /* 0x00008040021a7810 */ /* 0x000fe20007f5e0ff */
[----:B------:R3:W-:Y:S01]  /*1bf30*/  STL [R1+0x74], R4 ;  /* 0x0000740401007387 */ /* 0x0007e20000100800 */
[----:B------:R-:W-:Y:S01]  /*1bf40*/  SHF.R.U64 R31, R31, 0x3, RZ ;  /* 0x000000031f1f7819 */ /* 0x000fe200000012ff */
[----:B------:R-:W-:Y:S01]  /*1bf50*/  IMAD.X R39, RZ, RZ, R3, P4 ;  /* 0x000000ffff277224 */ /* 0x000fe200020e0603 */
[----:B------:R-:W-:-:S02]  /*1bf60*/  LOP3.LUT R27, R26, 0x380, RZ, 0xc0, !PT ;  /* 0x000003801a1b7812 */ /* 0x000fc400078ec0ff */
[----:B------:R-:W-:Y:S01]  /*1bf70*/  LOP3.LUT R30, R31, R30, RZ, 0x3c, !PT ;  /* 0x0000001e1f1e7212 */ /* 0x000fe200078e3cff */
[----:B------:R-:W-:Y:S01]  /*1bf80*/  IMAD.X R31, RZ, RZ, R3, P3 ;  /* 0x000000ffff1f7224 */ /* 0x000fe200018e0603 */
[----:B------:R-:W-:Y:S02]  /*1bf90*/  SHF.R.U64 R27, R27, 0x3, RZ ;  /* 0x000000031b1b7819 */ /* 0x000fe400000012ff */
[----:B------:R-:W-:Y:S02]  /*1bfa0*/  IADD3 R8, P0, R2, 0x8000, RZ ;  /* 0x0000800002087810 */ /* 0x000fe40007f1e0ff */
[----:B---3--:R-:W-:Y:S02]  /*1bfb0*/  LOP3.LUT R4, R38, 0x380, RZ, 0xc0, !PT ;  /* 0x0000038026047812 */ /* 0x008fe400078ec0ff */
[----:B------:R-:W-:Y:S02]  /*1bfc0*/  MOV R7, R30 ;  /* 0x0000001e00077202 */ /* 0x000fe40000000f00 */
[----:B------:R-:W-:-:S02]  /*1bfd0*/  SHF.R.U64 R4, R4, 0x3, RZ ;  /* 0x0000000304047819 */ /* 0x000fc400000012ff */
[----:B------:R-:W-:Y:S01]  /*1bfe0*/  LOP3.LUT R26, R27, R26, RZ, 0x3c, !PT ;  /* 0x0000001a1b1a7212 */ /* 0x000fe200078e3cff */
[--C-:B------:R-:W-:Y:S01]  /*1bff0*/  IMAD.X R27, RZ, RZ, R3.reuse, P2 ;  /* 0x000000ffff1b7224 */ /* 0x100fe200010e0603 */
[----:B------:R-:W-:Y:S01]  /*1c000*/  LOP3.LUT R38, R4, R38, RZ, 0x3c, !PT ;  /* 0x0000002604267212 */ /* 0x000fe200078e3cff */
[----:B------:R3:W-:Y:S01]  /*1c010*/  STL [R1+0x70], R7 ;  /* 0x0000700701007387 */ /* 0x0007e20000100800 */
[----:B------:R-:W-:Y:S02]  /*1c020*/  MOV R4, R34 ;  /* 0x0000002200047202 */ /* 0x000fe40000000f00 */
[----:B------:R-:W-:Y:S02]  /*1c030*/  IADD3 R30, P2, R2, 0x4000, RZ ;  /* 0x00004000021e7810 */ /* 0x000fe40007f5e0ff */
[----:B------:R-:W-:Y:S01]  /*1c040*/  LOP3.LUT R9, R8, 0x380, RZ, 0xc0, !PT ;  /* 0x0000038008097812 */ /* 0x000fe200078ec0ff */
[----:B------:R4:W-:Y:S01]  /*1c050*/  STL [R1+0x6c], R4 ;  /* 0x00006c0401007387 */ /* 0x0009e20000100800 */
[----:B------:R-:W-:Y:S01]  /*1c060*/  IADD3 R10, P3, R2, 0x4060, RZ ;  /* 0x00004060020a7810 */ /* 0x000fe20007f7e0ff */
[--C-:B------:R-:W-:Y:S01]  /*1c070*/  IMAD.X R31, RZ, RZ, R3.reuse, P2 ;  /* 0x000000ffff1f7224 */ /* 0x100fe200010e0603 */
[----:B------:R-:W-:Y:S01]  /*1c080*/  SHF.R.U64 R9, R9, 0x3, RZ ;  /* 0x0000000309097819 */ /* 0x000fe200000012ff */
[----:B---3--:R-:W-:Y:S01]  /*1c090*/  IMAD.X R7, RZ, RZ, R3, P1 ;  /* 0x000000ffff077224 */ /* 0x008fe200008e0603 */
[----:B------:R-:W-:-:S02]  /*1c0a0*/  LOP3.LUT R11, R10, 0x380, RZ, 0xc0, !PT ;  /* 0x000003800a0b7812 */ /* 0x000fc400078ec0ff */
[----:B------:R-:W-:Y:S02]  /*1c0b0*/  LOP3.LUT R8, R9, R8, RZ, 0x3c, !PT ;  /* 0x0000000809087212 */ /* 0x000fe400078e3cff */
[----:B------:R-:W-:Y:S02]  /*1c0c0*/  MOV R9, R14 ;  /* 0x0000000e00097202 */ /* 0x000fe40000000f00 */
[----:B----4-:R-:W-:Y:S02]  /*1c0d0*/  LOP3.LUT R4, R30, 0x380, RZ, 0xc0, !PT ;  /* 0x000003801e047812 */ /* 0x010fe400078ec0ff */
[----:B------:R-:W-:Y:S01]  /*1c0e0*/  IADD3 R14, P1, R2, 0x60, RZ ;  /* 0x00000060020e7810 */ /* 0x000fe20007f3e0ff */
[----:B------:R3:W-:Y:S01]  /*1c0f0*/  STL [R1+0x68], R9 ;  /* 0x0000680901007387 */ /* 0x0007e20000100800 */
[----:B------:R-:W-:Y:S02]  /*1c100*/  SHF.R.U64 R4, R4, 0x3, RZ ;  /* 0x0000000304047819 */ /* 0x000fe400000012ff */
[----:B------:R-:W-:Y:S01]  /*1c110*/  SHF.R.U64 R11, R11, 0x3, RZ ;  /* 0x000000030b0b7819 */ /* 0x000fe200000012ff */
[----:B------:R-:W-:Y:S01]  /*1c120*/  IMAD.X R15, RZ, RZ, R3, P1 ;  /* 0x000000ffff0f7224 */ /* 0x000fe200008e0603 */
[----:B------:R-:W-:-:S02]  /*1c130*/  LOP3.LUT R30, R4, R30, RZ, 0x3c, !PT ;  /* 0x0000001e041e7212 */ /* 0x000fc400078e3cff */
[----:B------:R-:W-:Y:S02]  /*1c140*/  MOV R4, R26 ;  /* 0x0000001a00047202 */ /* 0x000fe40000000f00 */
[----:B------:R-:W-:Y:S01]  /*1c150*/  LOP3.LUT R10, R11, R10, RZ, 0x3c, !PT ;  /* 0x0000000a0b0a7212 */ /* 0x000fe200078e3cff */
[--C-:B---3--:R-:W-:Y:S01]  /*1c160*/  IMAD.X R9, RZ, RZ, R3.reuse, P0 ;  /* 0x000000ffff097224 */ /* 0x108fe200000e0603 */
[----:B------:R-:W-:Y:S01]  /*1c170*/  MOV R6, R6 ;  /* 0x0000000600067202 */ /* 0x000fe20000000f00 */
[----:B------:R3:W-:Y:S01]  /*1c180*/  STL [R1+0x64], R4 ;  /* 0x0000640401007387 */ /* 0x0007e20000100800 */
[----:B------:R-:W-:-:S03]  /*1c190*/  IMAD.X R11, RZ, RZ, R3, P3 ;  /* 0x000000ffff0b7224 */ /* 0x000fc600018e0603 */
[----:B------:R4:W-:Y:S01]  /*1c1a0*/  STL [R1+0x60], R6 ;  /* 0x0000600601007387 */ /* 0x0009e20000100800 */
[----:B---3--:R-:W-:-:S04]  /*1c1b0*/  LOP3.LUT R4, R14, 0x380, RZ, 0xc0, !PT ;  /* 0x000003800e047812 */ /* 0x008fc800078ec0ff */
[----:B------:R-:W-:Y:S02]  /*1c1c0*/  SHF.R.U64 R4, R4, 0x3, RZ ;  /* 0x0000000304047819 */ /* 0x000fe400000012ff */
[----:B----4-:R-:W-:Y:S02]  /*1c1d0*/  MOV R6, R10 ;  /* 0x0000000a00067202 */ /* 0x010fe40000000f00 */
[----:B------:R-:W-:Y:S02]  /*1c1e0*/  LOP3.LUT R14, R4, R14, RZ, 0x3c, !PT ;  /* 0x0000000e040e7212 */ /* 0x000fe400078e3cff */
[----:B------:R-:W-:Y:S02]  /*1c1f0*/  MOV R4, R8 ;  /* 0x0000000800047202 */ /* 0x000fe40000000f00 */
[----:B------:R-:W-:-:S03]  /*1c200*/  MOV R7, R14 ;  /* 0x0000000e00077202 */ /* 0x000fc60000000f00 */
[----:B------:R3:W-:Y:S04]  /*1c210*/  STL [R1+0x5c], R4 ;  /* 0x00005c0401007387 */ /* 0x0007e80000100800 */
[----:B------:R4:W-:Y:S01]  /*1c220*/  STL [R1+0x58], R6 ;  /* 0x0000580601007387 */ /* 0x0009e20000100800 */
[----:B---3--:R-:W-:Y:S02]  /*1c230*/  MOV R4, R12 ;  /* 0x0000000c00047202 */ /* 0x008fe40000000f00 */
[----:B----4-:R-:W-:-:S03]  /*1c240*/  MOV R6, R38 ;  /* 0x0000002600067202 */ /* 0x010fc60000000f00 */
[----:B------:R3:W-:Y:S04]  /*1c250*/  STL [R1+0x54], R4 ;  /* 0x0000540401007387 */ /* 0x0007e80000100800 */
[----:B------:R4:W-:Y:S01]  /*1c260*/  STL [R1+0x50], R6 ;  /* 0x0000500601007387 */ /* 0x0009e20000100800 */
[----:B---3--:R-:W-:Y:S02]  /*1c270*/  MOV R4, R30 ;  /* 0x0000001e00047202 */ /* 0x008fe40000000f00 */
[----:B----4-:R-:W-:-:S03]  /*1c280*/  IADD3 R6, P0, R2, 0x40, RZ ;  /* 0x0000004002067810 */ /* 0x010fc60007f1e0ff */
[----:B------:R3:W-:Y:S04]  /*1c290*/  STL [R1+0x4c], R4 ;  /* 0x00004c0401007387 */ /* 0x0007e80000100800 */
[----:B------:R4:W-:Y:S01]  /*1c2a0*/  STL [R1+0x48], R7 ;  /* 0x0000480701007387 */ /* 0x0009e20000100800 */
[----:B---3--:R-:W-:-:S04]  /*1c2b0*/  LOP3.LUT R4, R6, 0x380, RZ, 0xc0, !PT ;  /* 0x0000038006047812 */ /* 0x008fc800078ec0ff */
[----:B------:R-:W-:Y:S01]  /*1c2c0*/  SHF.R.U64 R4, R4, 0x3, RZ ;  /* 0x0000000304047819 */ /* 0x000fe200000012ff */
[----:B----4-:R-:W-:-:S03]  /*1c2d0*/  IMAD.X R7, RZ, RZ, R3, P0 ;  /* 0x000000ffff077224 */ /* 0x010fc600000e0603 */
[----:B------:R-:W-:-:S04]  /*1c2e0*/  LOP3.LUT R6, R4, R6, RZ, 0x3c, !PT ;  /* 0x0000000604067212 */ /* 0x000fc800078e3cff */
[----:B------:R-:W-:Y:S02]  /*1c2f0*/  MOV R7, R6 ;  /* 0x0000000600077202 */ /* 0x000fe40000000f00 */
[----:B------:R-:W-:-:S03]  /*1c300*/  IADD3 R6, P0, R2, 0x20, RZ ;  /* 0x0000002002067810 */ /* 0x000fc60007f1e0ff */
[----:B------:R3:W-:Y:S01]  /*1c310*/  STL [R1+0x44], R7 ;  /* 0x0000440701007387 */ /* 0x0007e20000100800 */
[----:B------:R-:W-:-:S04]  /*1c320*/  LOP3.LUT R4, R6, 0x380, RZ, 0xc0, !PT ;  /* 0x0000038006047812 */ /* 0x000fc800078ec0ff */
[----:B------:R-:W-:-:S04]  /*1c330*/  SHF.R.U64 R4, R4, 0x3, RZ ;  /* 0x0000000304047819 */ /* 0x000fc800000012ff */
[----:B------:R-:W-:Y:S01]  /*1c340*/  LOP3.LUT R6, R4, R6, RZ, 0x3c, !PT ;  /* 0x0000000604067212 */ /* 0x000fe200078e3cff */
[----:B---3--:R-:W-:Y:S01]  /*1c350*/  IMAD.X R7, RZ, RZ, R3, P0 ;  /* 0x000000ffff077224 */ /* 0x008fe200000e0603 */
[----:B------:R-:W-:-:S04]  /*1c360*/  LOP3.LUT R4, R2, 0x380, RZ, 0xc0, !PT ;  /* 0x0000038002047812 */ /* 0x000fc800078ec0ff */
[----:B------:R-:W-:Y:S02]  /*1c370*/  SHF.R.U64 R4, R4, 0x3, RZ ;  /* 0x0000000304047819 */ /* 0x000fe400000012ff */
[----:B------:R-:W-:Y:S02]  /*1c380*/  MOV R6, R6 ;  /* 0x0000000600067202 */ /* 0x000fe40000000f00 */
[----:B------:R-:W-:-:S03]  /*1c390*/  LOP3.LUT R2, R4, R2, RZ, 0x3c, !PT ;  /* 0x0000000204027212 */ /* 0x000fc600078e3cff */
[----:B------:R3:W-:Y:S01]  /*1c3a0*/  STL [R1+0x40], R6 ;  /* 0x0000400601007387 */ /* 0x0007e20000100800 */
[----:B------:R-:W-:Y:S02]  /*1c3b0*/  MOV R3, R2 ;  /* 0x0000000200037202 */ /* 0x000fe40000000f00 */
[----:B0-----:R-:W-:-:S03]  /*1c3c0*/  LOP3.LUT P0, R2, R21, 0x3, RZ, 0xc0, !PT ;  /* 0x0000000315027812 */ /* 0x001fc6000780c0ff */
[----:B------:R0:W-:Y:S01]  /*1c3d0*/  STL [R1+0x3c], R3 ;  /* 0x00003c0301007387 */ /* 0x0001e20000100800 */
[----:B------:R-:W-:Y:S01]  /*1c3e0*/  ISETP.EQ.OR P0, PT, R2, 0x3, !P0 ;  /* 0x000000030200780c */ /* 0x000fe20004702670 */
[----:B------:R-:W-:-:S03]  /*1c3f0*/  IMAD.SHL.U32 R2, R21, 0x4, RZ ;  /* 0x0000000415027824 */ /* 0x000fc600078e00ff */
[----:B------:R-:W-:Y:S02]  /*1c400*/  SEL R4, R5, R0, P0 ;  /* 0x0000000005047207 */ /* 0x000fe40000000000 */
[----:B------:R-:W-:Y:S02]  /*1c410*/  LOP3.LUT R2, R2, 0xc, RZ, 0xc0, !PT ;  /* 0x0000000c02027812 */ /* 0x000fe400078ec0ff */
[----:B------:R-:W-:Y:S02]  /*1c420*/  SEL R5, R0, R5, P0 ;  /* 0x0000000500057207 */ /* 0x000fe40000000000 */
[----:B------:R-:W-:Y:S02]  /*1c430*/  IADD3 R2, P1, R2, UR4, RZ ;  /* 0x0000000402027c10 */ /* 0x000fe4000ff3e0ff */
[----:B------:R-:W-:Y:S02]  /*1c440*/  SEL R13, R28, R29, P0 ;  /* 0x0000001d1c0d7207 */ /* 0x000fe40000000000 */
[----:B---3--:R-:W-:Y:S01]  /*1c450*/  SEL R6, R29, R28, P0 ;  /* 0x0000001c1d067207 */ /* 0x008fe20000000000 */
[----:B0-----:R-:W-:-:S05]  /*1c460*/  IMAD.X R3, RZ, RZ, UR5, P1 ;  /* 0x00000005ff037e24 */ /* 0x001fca00088e06ff */
[----:B------:R0:W5:Y:S01]  /*1c470*/  LDG.E.CONSTANT R0, desc[UR36][R2.64] ;  /* 0x0000002402007981 */ /* 0x000162000c1e9900 */
[----:B------:R-:W-:-:S03]  /*1c480*/  UMOV UR4, 0xffffffff ;  /* 0xffffffff00047882 */ /* 0x000fc60000000000 */
[----:B------:R-:W-:Y:S05]  /*1c490*/  BRA.DIV UR4, `(.L_x_1994) ;  /* 0x0000010a04887947 */ /* 0x000fea000b800000 */
[----:B0----5:R-:W-:Y:S01]  /*1c4a0*/  LOP3.LUT R2, R0, 0x2, RZ, 0x3c, !PT ;  /* 0x0000000200027812 */ /* 0x021fe200078e3cff */
[----:B------:R-:W-:Y:S01]  /*1c4b0*/  SHFL.IDX PT, R4, R4, R0, 0x1c1f ;  /* 0x001c1f0004047589 */ /* 0x000fe200000e0000 */
[----:B------:R-:W-:Y:S02]  /*1c4c0*/  SEL R8, R32, R33, P0 ;  /* 0x0000002120087207 */ /* 0x000fe40000000000 */
[----:B------:R-:W-:Y:S01]  /*1c4d0*/  SEL R32, R33, R32, P0 ;  /* 0x0000002021207207 */ /* 0x000fe20000000000 */
[----:B------:R-:W0:Y:S01]  /*1c4e0*/  SHFL.IDX PT, R5, R5, R2, 0x1c1f ;  /* 0x001c1f0205057589 */ /* 0x000e2200000e0000 */
[----:B------:R-:W-:Y:S02]  /*1c4f0*/  SEL R27, R48, R49, P0 ;  /* 0x00000031301b7207 */ /* 0x000fe40000000000 */
[----:B------:R-:W-:Y:S01]  /*1c500*/  SEL R48, R49, R48, P0 ;  /* 0x0000003031307207 */ /* 0x000fe20000000000 */
[----:B------:R-:W-:Y:S01]  /*1c510*/  SHFL.IDX PT, R3, R13, R0, 0x1c1f ;  /* 0x001c1f000d037589 */ /* 0x000fe200000e0000 */
[----:B------:R-:W-:-:S02]  /*1c520*/  SEL R49, R108, R109, P0 ;  /* 0x0000006d6c317207 */ /* 0x000fc40000000000 */
[----:B------:R-:W-:Y:S01]  /*1c530*/  SEL R108, R109, R108, P0 ;  /* 0x0000006c6d6c7207 */ /* 0x000fe20000000000 */
[----:B------:R-:W3:Y:S01]  /*1c540*/  SHFL.IDX PT, R6, R6, R2, 0x1c1f ;  /* 0x001c1f0206067589 */ /* 0x000ee200000e0000 */
[----:B------:R-:W-:Y:S02]  /*1c550*/  SEL R109, R46, R47, P0 ;  /* 0x0000002f2e6d7207 */ /* 0x000fe40000000000 */
[----:B------:R-:W-:Y:S01]  /*1c560*/  SEL R47, R47, R46, P0 ;  /* 0x0000002e2f2f7207 */ /* 0x000fe20000000000 */
[----:B------:R-:W-:Y:S01]  /*1c570*/  SHFL.IDX PT, R8, R8, R0, 0x1c1f ;  /* 0x001c1f0008087589 */ /* 0x000fe200000e0000 */
        /* <DEDUP_REMOVED lines=11> */
[----:B------:R-:W-:Y:S01]  /*1c630*/  SHFL.IDX PT, R28, R28, R0, 0x1c1f ;  /* 0x001c1f001c1c7589 */ /* 0x000fe200000e0000 */
[----:B------:R-:W-:-:S02]  /*1c640*/  SEL R53, R112, R113, P0 ;  /* 0x0000007170357207 */ /* 0x000fc40000000000 */
[----:B------:R-:W-:Y:S01]  /*1c650*/  SEL R50, R54, R55, P0 ;  /* 0x0000003736327207 */ /* 0x000fe20000000000 */
[----:B------:R0:W-:Y:S01]  /*1c660*/  STL [R1+0x34], R7 ;  /* 0x0000340701007387 */ /* 0x0001e20000100800 */
[----:B------:R-:W-:Y:S02]  /*1c670*/  SEL R40, R41, R40, P0 ;  /* 0x0000002829287207 */ /* 0x000fe40000000000 */
[----:B------:R-:W-:Y:S01]  /*1c680*/  SEL R56, R57, R56, P0 ;  /* 0x0000003839387207 */ /* 0x000fe20000000000 */
[----:B------:R-:W-:Y:S01]  /*1c690*/  SHFL.IDX PT, R53, R53, R0, 0x1c1f ;  /* 0x001c1f0035357589 */ /* 0x000fe200000e0000 */
[----:B------:R-:W-:Y:S02]  /*1c6a0*/  SEL R20, R65, R20, P0 ;  /* 0x0000001441147207 */ /* 0x000fe40000000000 */
[----:B------:R-:W-:Y:S01]  /*1c6b0*/  SEL R112, R113, R112, P0 ;  /* 0x0000007071707207 */ /* 0x000fe20000000000 */
[----:B------:R-:W-:Y:S01]  /*1c6c0*/  SHFL.IDX PT, R40, R40, R2, 0x1c1f ;  /* 0x001c1f0228287589 */ /* 0x000fe200000e0000 */
[----:B------:R-:W-:-:S02]  /*1c6d0*/  SEL R55, R55, R54, P0 ;  /* 0x0000003637377207 */ /* 0x000fc40000000000 */
[----:B0-----:R-:W-:Y:S01]  /*1c6e0*/  SEL R7, R36, R37, P0 ;  /* 0x0000002524077207 */ /* 0x001fe20000000000 */
        /* <DEDUP_REMOVED lines=57> */
[----:B------:R-:W1:Y:S01]  /*1ca80*/  SHFL.IDX PT, R100, R100, R2, 0x1c1f ;  /* 0x001c1f0264647589 */ /* 0x000e6200000e0000 */
        /* <DEDUP_REMOVED lines=8> */
[----:B------:R-:W-:Y:S01]  /*1cb10*/  STL [R1+0x38], R5 ;  /* 0x0000380501007387 */ /* 0x000fe20000100800 */
[----:B------:R-:W-:Y:S02]  /*1cb20*/  SEL R92, R93, R92, P0 ;  /* 0x0000005c5d5c7207 */ /* 0x000fe40000000000 */
[----:B------:R-:W-:Y:S01]  /*1cb30*/  SEL R104, R105, R104, P0 ;  /* 0x0000006869687207 */ /* 0x000fe20000000000 */
[----:B------:R-:W-:Y:S01]  /*1cb40*/  SHFL.IDX PT, R107, R114, R2, 0x1c1f ;  /* 0x001c1f02726b7589 */ /* 0x000fe200000e0000 */
[----:B------:R-:W-:-:S02]  /*1cb50*/  SEL R79, R94, R95, P0 ;  /* 0x0000005f5e4f7207 */ /* 0x000fc40000000000 */
[----:B------:R-:W-:Y:S01]  /*1cb60*/  SEL R91, R118, R119, P0 ;  /* 0x00000077765b7207 */ /* 0x000fe20000000000 */
[----:B------:R-:W-:Y:S01]  /*1cb70*/  SHFL.IDX PT, R45, R45, R0, 0x1c1f ;  /* 0x001c1f002d2d7589 */ /* 0x000fe200000e0000 */
[----:B------:R-:W-:Y:S02]  /*1cb80*/  SEL R115, R122, R123, P0 ;  /* 0x0000007b7a737207 */ /* 0x000fe40000000000 */
[----:B---3--:R-:W-:Y:S01]  /*1cb90*/  SEL R4, R3, R6, P0 ;  /* 0x0000000603047207 */ /* 0x008fe20000000000 */
[----:B------:R-:W3:Y:S01]  /*1cba0*/  SHFL.IDX PT, R104, R104, R2, 0x1c1f ;  /* 0x001c1f0268687589 */ /* 0x000ee200000e0000 */
[----:B------:R-:W-:Y:S02]  /*1cbb0*/  SEL R30, R72, R73, P0 ;  /* 0x00000049481e7207 */ /* 0x000fe40000000000 */
[----:B------:R-:W-:Y:S01]  /*1cbc0*/  SEL R35, R76, R77, P0 ;  /* 0x0000004d4c237207 */ /* 0x000fe20000000000 */
[----:B------:R-:W-:Y:S01]  /*1cbd0*/  STL [R1+0x2c], R4 ;  /* 0x00002c0401007387 */ /* 0x000fe20000100800 */
        /* <DEDUP_REMOVED lines=8> */
[----:B------:R-:W2:Y:S01]  /*1cc60*/  SHFL.IDX PT, R84, R84, R2, 0x1c1f ;  /* 0x001c1f0254547589 */ /* 0x000ea200000e0000 */
[----:B------:R-:W-:-:S02]  /*1cc70*/  SEL R93, R64, R156, P0 ;  /* 0x0000009c405d7207 */ /* 0x000fc40000000000 */
[----:B------:R-:W-:Y:S01]  /*1cc80*/  SEL R94, R95, R94, P0 ;  /* 0x0000005e5f5e7207 */ /* 0x000fe20000000000 */
[----:B------:R-:W2:Y:S01]  /*1cc90*/  SHFL.IDX PT, R88, R88, R2, 0x1c1f ;  /* 0x001c1f0258587589 */ /* 0x000ea200000e0000 */
[----:B------:R-:W-:Y:S02]  /*1cca0*/  SEL R118, R119, R118, P0 ;  /* 0x0000007677767207 */ /* 0x000fe40000000000 */
[----:B------:R-:W-:Y:S01]  /*1ccb0*/  SEL R122, R123, R122, P0 ;  /* 0x0000007a7b7a7207 */ /* 0x000fe20000000000 */
[----:B------:R-:W2:Y:S01]  /*1ccc0*/  SHFL.IDX PT, R92, R92, R2, 0x1c1f ;  /* 0x001c1f025c5c7589 */ /* 0x000ea200000e0000 */
[----:B------:R-:W-:Y:S02]  /*1ccd0*/  SEL R3, R6, R3, P0 ;  /* 0x0000000306037207 */ /* 0x000fe40000000000 */
        /* <DEDUP_REMOVED lines=56> */
[----:B----4-:R-:W-:-:S02]  /*1d060*/  SEL R3, R8, R9, P0 ;  /* 0x0000000908037207 */ /* 0x010fc40000000000 */
[----:B------:R-:W-:Y:S01]  /*1d070*/  SEL R5, R9, R8, P0 ;  /* 0x0000000809057207 */ /* 0x000fe20000000000 */
[----:B------:R-:W-:Y:S01]  /*1d080*/  SHFL.IDX PT, R35, R35, R0, 0x1c1f ;  /* 0x001c1f0023237589 */ /* 0x000fe200000e0000 */
[----:B0-----:R-:W-:Y:S02]  /*1d090*/  SEL R4, R7, R10, P0 ;  /* 0x0000000a07047207 */ /* 0x001fe40000000000 */
[----:B------:R-:W-:Y:S01]  /*1d0a0*/  SEL R12, R162, R147, P0 ;  /* 0x00000093a20c7207 */ /* 0x000fe20000000000 */
[----:B------:R-:W0:Y:S01]  /*1d0b0*/  SHFL.IDX PT, R76, R76, R2, 0x1c1f ;  /* 0x001c1f024c4c7589 */ /* 0x000e2200000e0000 */
[----:B------:R-:W-:Y:S02]  /*1d0c0*/  SEL R11, R147, R162, P0 ;  /* 0x000000a2930b7207 */ /* 0x000fe40000000000 */
[----:B------:R-:W-:Y:S01]  /*1d0d0*/  SEL R133, R150, R151, P0 ;  /* 0x0000009796857207 */ /* 0x000fe20000000000 */
[----:B------:R-:W-:Y:S01]  /*1d0e0*/  SHFL.IDX PT, R37, R37, R0, 0x1c1f ;  /* 0x001c1f0025257589 */ /* 0x000fe200000e0000 */
[----:B-1----:R-:W-:-:S02]  /*1d0f0*/  SEL R160, R43, R100, P0 ;  /* 0x000000642ba07207 */ /* 0x002fc40000000000 */
[----:B------:R-:W-:Y:S01]  /*1d100*/  SEL R147, R100, R43, P0 ;  /* 0x0000002b64937207 */ /* 0x000fe20000000000 */
[----:B------:R-:W1:Y:S01]  /*1d110*/  SHFL.IDX PT, R80, R80, R2, 0x1c1f ;  /* 0x001c1f0250507589 */ /* 0x000e6200000e0000 */
[----:B------:R-:W-:Y:S02]  /*1d120*/  SEL R150, R151, R150, P0 ;  /* 0x0000009697967207 */ /* 0x000fe40000000000 */
[----:B---3--:R-:W-:Y:S01]  /*1d130*/  SEL R100, R45, R104, P0 ;  /* 0x000000682d647207 */ /* 0x008fe20000000000 */
[----:B------:R-:W-:Y:S01]  /*1d140*/  SHFL.IDX PT, R49, R49, R0, 0x1c1f ;  /* 0x001c1f0031317589 */ /* 0x000fe200000e0000 */
[----:B--2---:R-:W-:Y:S02]  /*1d150*/  SEL R170, R38, R84, P0 ;  /* 0x0000005426aa7207 */ /* 0x004fe40000000000 */
        /* <DEDUP_REMOVED lines=42> */
[----:B0-----:R-:W-:Y:S01]  /*1d400*/  SEL R174, R35, R76, P0 ;  /* 0x0000004c23ae7207 */ /* 0x001fe20000000000 */
[----:B------:R-:W-:Y:S01]  /*1d410*/  SHFL.IDX PT, R85, R85, R0, 0x1c1f ;  /* 0x001c1f0055557589 */ /* 0x000fe200000e0000 */
[----:B------:R-:W-:Y:S02]  /*1d420*/  SEL R173, R76, R35, P0 ;  /* 0x000000234cad7207 */ /* 0x000fe40000000000 */
[----:B-1----:R-:W-:Y:S01]  /*1d430*/  SEL R172, R37, R80, P0 ;  /* 0x0000005025ac7207 */ /* 0x002fe20000000000 */
[----:B------:R-:W0:Y:S01]  /*1d440*/  SHFL.IDX PT, R144, R144, R2, 0x1c1f ;  /* 0x001c1f0290907589 */ /* 0x000e2200000e0000 */
[----:B------:R-:W-:-:S02]  /*1d450*/  SEL R171, R80, R37, P0 ;  /* 0x0000002550ab7207 */ /* 0x000fc40000000000 */
[----:B--2---:R-:W-:Y:S01]  /*1d460*/  SEL R96, R49, R108, P0 ;  /* 0x0000006c31607207 */ /* 0x004fe20000000000 */
        /* <DEDUP_REMOVED lines=9> */
[----:B------:R-:W1:Y:S01]  /*1d500*/  SHFL.IDX PT, R156, R156, R2, 0x1c1f ;  /* 0x001c1f029c9c7589 */ /* 0x000e6200000e0000 */
[----:B------:R-:W-:Y:S02]  /*1d510*/  SEL R66, R78, R66, P0 ;  /* 0x000000424e427207 */ /* 0x000fe40000000000 */
[----:B---3--:R-:W-:Y:S01]  /*1d520*/  SEL R6, R73, R132, P0 ;  /* 0x0000008449067207 */ /* 0x008fe20000000000 */
[----:B------:R-:W-:Y:S01]  /*1d530*/  SHFL.IDX PT, R64, R64, R0, 0x1c1f ;  /* 0x001c1f0040407589 */ /* 0x000fe200000e0000 */
[----:B----4-:R-:W-:Y:S02]  /*1d540*/  SEL R8, R81, R140, P0 ;  /* 0x0000008c51087207 */ /* 0x010fe40000000000 */
[----:B------:R-:W-:Y:S01]  /*1d550*/  SEL R56, R106, R103, P0 ;  /* 0x000000676a387207 */ /* 0x000fe20000000000 */
[----:B------:R-:W2:Y:S01]  /*1d560*/  SHFL.IDX PT, R146, R146, R2, 0x1c1f ;  /* 0x001c1f0292927589 */ /* 0x000ea200000e0000 */
[----:B0-----:R-:W-:-:S02]  /*1d570*/  SEL R9, R85, R144, P0 ;  /* 0x0000009055097207 */ /* 0x001fc40000000000 */
[----:B------:R-:W-:Y:S01]  /*1d580*/  SEL R72, R122, R119, P0 ;  /* 0x000000777a487207 */ /* 0x000fe20000000000 */
[----:B------:R-:W-:Y:S01]  /*1d590*/  SHFL.IDX PT, R97, R97, R0, 0x1c1f ;  /* 0x001c1f0061617589 */ /* 0x000fe200000e0000 */
[----:B------:R-:W-:Y:S02]  /*1d5a0*/  SEL R73, R132, R73, P0 ;  /* 0x0000004984497207 */ /* 0x000fe40000000000 */
[----:B------:R-:W-:Y:S01]  /*1d5b0*/  SEL R81, R140, R81, P0 ;  /* 0x000000518c517207 */ /* 0x000fe20000000000 */
[----:B------:R-:W0:Y:S01]  /*1d5c0*/  SHFL.IDX PT, R153, R153, R2, 0x1c1f ;  /* 0x001c1f0299997589 */ /* 0x000e2200000e0000 */
[----:B------:R-:W-:Y:S02]  /*1d5d0*/  SEL R85, R144, R85, P0 ;  /* 0x0000005590557207 */ /* 0x000fe40000000000 */
[----:B------:R-:W-:Y:S01]  /*1d5e0*/  SEL R103, R103, R106, P0 ;  /* 0x0000006a67677207 */ /* 0x000fe20000000000 */
[----:B------:R-:W-:Y:S01]  /*1d5f0*/  SHFL.IDX PT, R101, R101, R0, 0x1c1f ;  /* 0x001c1f0065657589 */ /* 0x000fe200000e0000 */
[----:B------:R-:W-:-:S03]  /*1d600*/  SEL R119, R119, R122, P0 ;  /* 0x0000007a77777207 */ /* 0x000fc60000000000 */
[----:B------:R-:W3:Y:S01]  /*1d610*/  SHFL.IDX PT, R154, R154, R2, 0x1c1f ;  /* 0x001c1f029a9a7589 */ /* 0x000ee200000e0000 */
[----:B-1----:R-:W-:Y:S02]  /*1d620*/  SEL R20, R93, R156, P0 ;  /* 0x0000009c5d147207 */ /* 0x002fe40000000000 */
[----:B------:R-:W-:Y:S01]  /*1d630*/  SEL R93, R156, R93, P0 ;  /* 0x0000005d9c5d7207 */ /* 0x000fe20000000000 */
[----:B------:R-:W-:Y:S04]  /*1d640*/  SHFL.IDX PT, R105, R105, R0, 0x1c1f ;  /* 0x001c1f0069697589 */ /* 0x000fe800000e0000 */
[----:B------:R-:W1:Y:S01]  /*1d650*/  SHFL.IDX PT, R155, R155, R2, 0x1c1f ;  /* 0x001c1f029b9b7589 */ /* 0x000e6200000e0000 */
[----:B--2---:R-:W-:Y:S02]  /*1d660*/  SEL R21, R64, R146, P0 ;  /* 0x0000009240157207 */ /* 0x004fe40000000000 */
[----:B------:R-:W-:Y:S01]  /*1d670*/  SEL R64, R146, R64, P0 ;  /* 0x0000004092407207 */ /* 0x000fe20000000000 */
[----:B------:R-:W-:Y:S04]  /*1d680*/  SHFL.IDX PT, R109, R109, R0, 0x1c1f ;  /* 0x001c1f006d6d7589 */ /* 0x000fe800000e0000 */
[----:B------:R-:W2:Y:S01]  /*1d690*/  SHFL.IDX PT, R47, R47, R2, 0x1c1f ;  /* 0x001c1f022f2f7589 */ /* 0x000ea200000e0000 */
[----:B0-----:R-:W-:-:S02]  /*1d6a0*/  SEL R26, R97, R153, P0 ;  /* 0x00000099611a7207 */ /* 0x001fc40000000000 */
[----:B------:R-:W-:Y:S01]  /*1d6b0*/  SEL R97, R153, R97, P0 ;  /* 0x0000006199617207 */ /* 0x000fe20000000000 */
[----:B------:R-:W-:Y:S04]  /*1d6c0*/  SHFL.IDX PT, R54, R54, R0, 0x1c1f ;  /* 0x001c1f0036367589 */ /* 0x000fe800000e0000 */
[----:B------:R-:W0:Y:S01]  /*1d6d0*/  SHFL.IDX PT, R117, R117, R0, 0x1c1f ;  /* 0x001c1f0075757589 */ /* 0x000e2200000e0000 */
[----:B---3--:R-:W-:Y:S02]  /*1d6e0*/  SEL R27, R101, R154, P0 ;  /* 0x0000009a651b7207 */ /* 0x008fe40000000000 */
[----:B------:R-:W-:Y:S01]  /*1d6f0*/  SEL R101, R154, R101, P0 ;  /* 0x000000659a657207 */ /* 0x000fe20000000000 */
[----:B------:R-:W-:Y:S04]  /*1d700*/  SHFL.IDX PT, R121, R59, R0, 0x1c1f ;  /* 0x001c1f003b797589 */ /* 0x000fe800000e0000 */
[----:B------:R-:W3:Y:S01]  /*1d710*/  SHFL.IDX PT, R70, R70, R2, 0x1c1f ;  /* 0x001c1f0246467589 */ /* 0x000ee200000e0000 */
[----:B-1----:R-:W-:-:S02]  /*1d720*/  SEL R36, R105, R155, P0 ;  /* 0x0000009b69247207 */ /* 0x002fc40000000000 */
[----:B------:R-:W-:Y:S01]  /*1d730*/  SEL R105, R155, R105, P0 ;  /* 0x000000699b697207 */ /* 0x000fe20000000000 */
[----:B------:R-:W-:Y:S04]  /*1d740*/  SHFL.IDX PT, R125, R63, R0, 0x1c1f ;  /* 0x001c1f003f7d7589 */ /* 0x000fe800000e0000 */
[----:B------:R-:W-:Y:S01]  /*1d750*/  SHFL.IDX PT, R74, R74, R2, 0x1c1f ;  /* 0x001c1f024a4a7589 */ /* 0x000fe200000e0000 */
[----:B--2---:R-:W-:Y:S02]  /*1d760*/  SEL R37, R109, R47, P0 ;  /* 0x0000002f6d257207 */ /* 0x004fe40000000000 */
[----:B------:R-:W-:Y:S01]  /*1d770*/  SEL R47, R47, R109, P0 ;  /* 0x0000006d2f2f7207 */ /* 0x000fe20000000000 */
[----:B------:R-:W-:Y:S04]  /*1d780*/  SHFL.IDX PT, R67, R67, R0, 0x1c1f ;  /* 0x001c1f0043437589 */ /* 0x000fe800000e0000 */
[----:B------:R-:W1:Y:S01]  /*1d790*/  SHFL.IDX PT, R82, R82, R2, 0x1c1f ;  /* 0x001c1f0252527589 */ /* 0x000e6200000e0000 */
[----:B0-----:R-:W-:-:S02]  /*1d7a0*/  SEL R42, R117, R113, P0 ;  /* 0x00000071752a7207 */ /* 0x001fc40000000000 */
[----:B------:R-:W-:Y:S01]  /*1d7b0*/  SEL R113, R113, R117, P0 ;  /* 0x0000007571717207 */ /* 0x000fe20000000000 */
[----:B------:R-:W-:Y:S04]  /*1d7c0*/  SHFL.IDX PT, R71, R71, R0, 0x1c1f ;  /* 0x001c1f0047477589 */ /* 0x000fe800000e0000 */
[----:B------:R-:W0:Y:S01]  /*1d7d0*/  SHFL.IDX PT, R86, R86, R2, 0x1c1f ;  /* 0x001c1f0256567589 */ /* 0x000e2200000e0000 */
[----:B---3--:R-:W-:Y:S02]  /*1d7e0*/  SEL R43, R121, R70, P0 ;  /* 0x00000046792b7207 */ /* 0x008fe40000000000 */
[----:B------:R-:W-:Y:S01]  /*1d7f0*/  SEL R70, R70, R121, P0 ;  /* 0x0000007946467207 */ /* 0x000fe20000000000 */
[----:B------:R-:W-:Y:S04]  /*1d800*/  SHFL.IDX PT, R75, R75, R0, 0x1c1f ;  /* 0x001c1f004b4b7589 */ /* 0x000fe800000e0000 */
[----:B------:R-:W2:Y:S04]  /*1d810*/  SHFL.IDX PT, R90, R90, R2, 0x1c1f ;  /* 0x001c1f025a5a7589 */ /* 0x000ea800000e0000 */
[----:B------:R-:W-:Y:S04]  /*1d820*/  SHFL.IDX PT, R79, R79, R0, 0x1c1f ;  /* 0x001c1f004f4f7589 */ /* 0x000fe800000e0000 */
[----:B------:R-:W3:Y:S01]  /*1d830*/  SHFL.IDX PT, R94, R94, R2, 0x1c1f ;  /* 0x001c1f025e5e7589 */ /* 0x000ee200000e0000 */
[----:B-1----:R-:W-:-:S02]  /*1d840*/  SEL R48, R67, R82, P0 ;  /* 0x0000005243307207 */ /* 0x002fc40000000000 */
[----:B------:R-:W-:Y:S01]  /*1d850*/  SEL R67, R82, R67, P0 ;  /* 0x0000004352437207 */ /* 0x000fe20000000000 */
[----:B------:R-:W1:Y:S04]  /*1d860*/  SHFL.IDX PT, R98, R98, R2, 0x1c1f ;  /* 0x001c1f0262627589 */ /* 0x000e6800000e0000 */
[----:B------:R-:W-:Y:S01]  /*1d870*/  SHFL.IDX PT, R83, R83, R0, 0x1c1f ;  /* 0x001c1f0053537589 */ /* 0x000fe200000e0000 */
[----:B0-----:R-:W-:Y:S02]  /*1d880*/  SEL R49, R71, R86, P0 ;  /* 0x0000005647317207 */ /* 0x001fe40000000000 */
[----:B------:R-:W-:Y:S01]  /*1d890*/  SEL R71, R86, R71, P0 ;  /* 0x0000004756477207 */ /* 0x000fe20000000000 */
[----:B------:R-:W0:Y:S04]  /*1d8a0*/  SHFL.IDX PT, R102, R102, R2, 0x1c1f ;  /* 0x001c1f0266667589 */ /* 0x000e2800000e0000 */
[----:B------:R-:W-:Y:S01]  /*1d8b0*/  SHFL.IDX PT, R87, R87, R0, 0x1c1f ;  /* 0x001c1f0057577589 */ /* 0x000fe200000e0000 */
[----:B--2---:R-:W-:-:S02]  /*1d8c0*/  SEL R51, R75, R90, P0 ;  /* 0x0000005a4b337207 */ /* 0x004fc40000000000 */
[----:B------:R-:W-:Y:S01]  /*1d8d0*/  SEL R75, R90, R75, P0 ;  /* 0x0000004b5a4b7207 */ /* 0x000fe20000000000 */
[----:B------:R-:W2:Y:S04]  /*1d8e0*/  SHFL.IDX PT, R110, R110, R2, 0x1c1f ;  /* 0x001c1f026e6e7589 */ /* 0x000ea800000e0000 */
[----:B------:R-:W4:Y:S01]  /*1d8f0*/  SHFL.IDX PT, R111, R111, R0, 0x1c1f ;  /* 0x001c1f006f6f7589 */ /* 0x000f2200000e0000 */
[----:B---3--:R-:W-:Y:S02]  /*1d900*/  SEL R52, R79, R94, P0 ;  /* 0x0000005e4f347207 */ /* 0x008fe40000000000 */
[----:B------:R-:W-:Y:S01]  /*1d910*/  SEL R79, R94, R79, P0 ;  /* 0x0000004f5e4f7207 */ /* 0x000fe20000000000 */
[----:B------:R-:W-:Y:S01]  /*1d920*/  SHFL.IDX PT, R91, R91, R0, 0x1c1f ;  /* 0x001c1f005b5b7589 */ /* 0x000fe200000e0000 */
[----:B-1----:R-:W-:-:S02]  /*1d930*/  SEL R53, R99, R98, P0 ;  /* 0x0000006263357207 */ /* 0x002fc40000000000 */
[----:B------:R-:W-:Y:S01]  /*1d940*/  SEL R98, R98, R99, P0 ;  /* 0x0000006362627207 */ /* 0x000fe20000000000 */
[----:B------:R-:W-:Y:S04]  /*1d950*/  SHFL.IDX PT, R118, R118, R2, 0x1c1f ;  /* 0x001c1f0276767589 */ /* 0x000fe800000e0000 */
[----:B------:R-:W1:Y:S01]  /*1d960*/  SHFL.IDX PT, R115, R115, R0, 0x1c1f ;  /* 0x001c1f0073737589 */ /* 0x000e6200000e0000 */
[----:B0-----:R-:W-:Y:S02]  /*1d970*/  SEL R55, R83, R102, P0 ;  /* 0x0000006653377207 */ /* 0x001fe40000000000 */
[----:B------:R-:W-:Y:S01]  /*1d980*/  SEL R83, R102, R83, P0 ;  /* 0x0000005366537207 */ /* 0x000fe20000000000 */
[----:B------:R-:W-:Y:S04]  /*1d990*/  SHFL.IDX PT, R95, R95, R0, 0x1c1f ;  /* 0x001c1f005f5f7589 */ /* 0x000fe800000e0000 */
[----:B------:R-:W0:Y:S01]  /*1d9a0*/  SHFL.IDX PT, R126, R126, R2, 0x1c1f ;  /* 0x001c1f027e7e7589 */ /* 0x000e2200000e0000 */
[----:B--2---:R-:W-:-:S02]  /*1d9b0*/  SEL R57, R87, R110, P0 ;  /* 0x0000006e57397207 */ /* 0x004fc40000000000 */
[----:B------:R-:W-:Y:S01]  /*1d9c0*/  SEL R87, R110, R87, P0 ;  /* 0x000000576e577207 */ /* 0x000fe20000000000 */
[----:B------:R-:W-:Y:S01]  /*1d9d0*/  SHFL.IDX PT, R123, R123, R0, 0x1c1f ;  /* 0x001c1f007b7b7589 */ /* 0x000fe200000e0000 */
[----:B----4-:R-:W-:Y:S02]  /*1d9e0*/  SEL R60, R111, R107, P0 ;  /* 0x0000006b6f3c7207 */ /* 0x010fe40000000000 */
[----:B------:R-:W-:Y:S01]  /*1d9f0*/  SEL R107, R107, R111, P0 ;  /* 0x0000006f6b6b7207 */ /* 0x000fe20000000000 */
[----:B------:R-:W2:Y:S04]  /*1da00*/  SHFL.IDX PT, R134, R134, R2, 0x1c1f ;  /* 0x001c1f0286867589 */ /* 0x000ea800000e0000 */
[----:B------:R-:W3:Y:S04]  /*1da10*/  SHFL.IDX PT, R127, R138, R2, 0x1c1f ;  /* 0x001c1f028a7f7589 */ /* 0x000ee800000e0000 */
[----:B------:R-:W-:Y:S01]  /*1da20*/  SHFL.IDX PT, R131, R131, R0, 0x1c1f ;  /* 0x001c1f0083837589 */ /* 0x000fe200000e0000 */
[----:B-1----:R-:W-:-:S02]  /*1da30*/  SEL R62, R115, R114, P0 ;  /* 0x00000072733e7207 */ /* 0x002fc40000000000 */
[----:B------:R-:W-:Y:S01]  /*1da40*/  SEL R114, R114, R115, P0 ;  /* 0x0000007372727207 */ /* 0x000fe20000000000 */
[----:B------:R-:W1:Y:S04]  /*1da50*/  SHFL.IDX PT, R129, R142, R2, 0x1c1f ;  /* 0x001c1f028e817589 */ /* 0x000e6800000e0000 */
[----:B------:R4:W-:Y:S01]  /*1da60*/  STL [R1+0x24], R3 ;  /* 0x0000240301007387 */ /* 0x0009e20000100800 */
[----:B0-----:R-:W-:Y:S02]  /*1da70*/  SEL R68, R95, R126, P0 ;  /* 0x0000007e5f447207 */ /* 0x001fe40000000000 */
[----:B------:R-:W-:Y:S01]  /*1da80*/  SEL R95, R126, R95, P0 ;  /* 0x0000005f7e5f7207 */ /* 0x000fe20000000000 */
[----:B------:R0:W-:Y:S04]  /*1da90*/  STL [R1+0x28], R5 ;  /* 0x0000280501007387 */ /* 0x0001e80000100800 */
[----:B------:R3:W-:Y:S01]  /*1daa0*/  STL [R1+0x18], R4 ;  /* 0x0000180401007387 */ /* 0x0007e20000100800 */
[----:B--2---:R-:W-:-:S02]  /*1dab0*/  SEL R76, R123, R134, P0 ;  /* 0x000000867b4c7207 */ /* 0x004fc40000000000 */
[----:B----4-:R-:W-:Y:S01]  /*1dac0*/  SEL R3, R10, R7, P0 ;  /* 0x000000070a037207 */ /* 0x010fe20000000000 */
[----:B------:R-:W2:Y:S01]  /*1dad0*/  SHFL.IDX PT, R59, R12, R0, 0x1c1f ;  /* 0x001c1f000c3b7589 */ /* 0x000ea200000e0000 */
[----:B------:R-:W-:Y:S02]  /*1dae0*/  SEL R7, R77, R136, P0 ;  /* 0x000000884d077207 */ /* 0x000fe40000000000 */
[----:B0-----:R-:W-:Y:S01]  /*1daf0*/  SEL R5, R40, R28, P0 ;  /* 0x0000001c28057207 */ /* 0x001fe20000000000 */
[----:B------:R0:W-:Y:S01]  /*1db00*/  STL [R1+0x20], R3 ;  /* 0x0000200301007387 */ /* 0x0001e20000100800 */
[----:B------:R-:W-:Y:S02]  /*1db10*/  SEL R10, R89, R148, P0 ;  /* 0x00000094590a7207 */ /* 0x000fe40000000000 */
[----:B---3--:R-:W-:Y:S01]  /*1db20*/  SEL R4, R29, R44, P0 ;  /* 0x0000002c1d047207 */ /* 0x008fe20000000000 */
[----:B------:R-:W3:Y:S01]  /*1db30*/  SHFL.IDX PT, R63, R133, R0, 0x1c1f ;  /* 0x001c1f00853f7589 */ /* 0x000ee200000e0000 */
[----:B------:R-:W-:-:S02]  /*1db40*/  SEL R78, R130, R127, P0 ;  /* 0x0000007f824e7207 */ /* 0x000fc40000000000 */
[----:B-1----:R-:W-:Y:S01]  /*1db50*/  SEL R80, R131, R129, P0 ;  /* 0x0000008183507207 */ /* 0x002fe20000000000 */
[----:B------:R-:W1:Y:S01]  /*1db60*/  SHFL.IDX PT, R11, R11, R2, 0x1c1f ;  /* 0x001c1f020b0b7589 */ /* 0x000e6200000e0000 */
[----:B------:R-:W-:Y:S02]  /*1db70*/  SEL R77, R136, R77, P0 ;  /* 0x0000004d884d7207 */ /* 0x000fe40000000000 */
[----:B0-----:R-:W-:Y:S01]  /*1db80*/  SEL R3, R28, R40, P0 ;  /* 0x000000281c037207 */ /* 0x001fe20000000000 */
[----:B------:R0:W4:Y:S01]  /*1db90*/  SHFL.IDX PT, R0, R150, R2, 0x1c1f ;  /* 0x001c1f0296007589 */ /* 0x00012200000e0000 */
[----:B------:R-:W-:Y:S02]  /*1dba0*/  SEL R40, R54, R32, P0 ;  /* 0x0000002036287207 */ /* 0x000fe40000000000 */
[----:B------:R-:W-:Y:S01]  /*1dbb0*/  SEL R89, R148, R89, P0 ;  /* 0x0000005994597207 */ /* 0x000fe20000000000 */
[----:B------:R2:W-:Y:S01]  /*1dbc0*/  STL [R1+0xc], R3 ;  /* 0x00000c0301007387 */ /* 0x0005e20000100800 */
[----:B------:R-:W-:-:S02]  /*1dbd0*/  SEL R54, R32, R54, P0 ;  /* 0x0000003620367207 */ /* 0x000fc40000000000 */
[----:B------:R-:W-:Y:S01]  /*1dbe0*/  SEL R123, R134, R123, P0 ;  /* 0x0000007b867b7207 */ /* 0x000fe20000000000 */
[----:B------:R3:W-:Y:S01]  /*1dbf0*/  STL [R1+0x10], R5 ;  /* 0x0000100501007387 */ /* 0x0007e20000100800 */
[----:B------:R-:W-:Y:S01]  /*1dc00*/  SEL R127, R127, R130, P0 ;  /* 0x000000827f7f7207 */ /* 0x000fe20000000000 */
[----:B0-----:R-:W-:Y:S01]  /*1dc10*/  IMAD.MOV.U32 R2, RZ, RZ, RZ ;  /* 0x000000ffff027224 */ /* 0x001fe200078e00ff */
[----:B------:R-:W-:Y:S01]  /*1dc20*/  SEL R129, R129, R131, P0 ;  /* 0x0000008381817207 */ /* 0x000fe20000000000 */
[----:B------:R0:W-:Y:S01]  /*1dc30*/  STL [R1+0x4], R4 ;  /* 0x0000040401007387 */ /* 0x0001e20000100800 */
[----:B--2---:R-:W-:Y:S02]  /*1dc40*/  SEL R3, R44, R29, P0 ;  /* 0x0000001d2c037207 */ /* 0x004fe40000000000 */
[----:B------:R-:W-:Y:S02]  /*1dc50*/  SEL R44, R125, R74, P0 ;  /* 0x0000004a7d2c7207 */ /* 0x000fe40000000000 */
[----:B---3--:R-:W-:Y:S01]  /*1dc60*/  SEL R5, R69, R128, P0 ;  /* 0x0000008045057207 */ /* 0x008fe20000000000 */
[----:B------:R2:W-:Y:S01]  /*1dc70*/  STL [R1+0x8], R3 ;  /* 0x0000080301007387 */ /* 0x0005e20000100800 */
[----:B------:R-:W-:-:S02]  /*1dc80*/  SEL R69, R128, R69, P0 ;  /* 0x0000004580457207 */ /* 0x000fc40000000000 */
[----:B0-----:R-:W-:Y:S02]  /*1dc90*/  SEL R4, R65, R124, P0 ;  /* 0x0000007c41047207 */ /* 0x001fe40000000000 */
[----:B------:R-:W-:Y:S02]  /*1dca0*/  SEL R65, R124, R65, P0 ;  /* 0x000000417c417207 */ /* 0x000fe40000000000 */
[----:B------:R-:W-:Y:S02]  /*1dcb0*/  SEL R74, R74, R125, P0 ;  /* 0x0000007d4a4a7207 */ /* 0x000fe40000000000 */
[----:B--2---:R-:W-:Y:S02]  /*1dcc0*/  SEL R3, R61, R120, P0 ;  /* 0x000000783d037207 */ /* 0x004fe40000000000 */
[----:B------:R-:W-:Y:S02]  /*1dcd0*/  SEL R120, R120, R61, P0 ;  /* 0x0000003d78787207 */ /* 0x000fe40000000000 */
[----:B------:R-:W-:-:S02]  /*1dce0*/  SEL R61, R91, R118, P0 ;  /* 0x000000765b3d7207 */ /* 0x000fc40000000000 */
[----:B-1--4-:R-:W-:-:S07]  /*1dcf0*/  SEL R91, R118, R91, P0 ;  /* 0x0000005b765b7207 */ /* 0x012fce0000000000 */
.L_x_2389:
[----:B------:R-:W2:Y:S04]  /*1dd00*/  LDL.LU R28, [R1+0x3c] ;  /* 0x00003c00011c7983 */ /* 0x000ea80000300800 */
[----:B------:R-:W3:Y:S04]  /*1dd10*/  LDL.LU R32, [R1+0x40] ;  /* 0x0000400001207983 */ /* 0x000ee80000300800 */
[----:B------:R-:W4:Y:S04]  /*1dd20*/  LDL.LU R86, [R1+0x44] ;  /* 0x0000440001567983 */ /* 0x000f280000300800 */
[----:B------:R-:W4:Y:S04]  /*1dd30*/  LDL.LU R82, [R1+0x48] ;  /* 0x0000480001527983 */ /* 0x000f280000300800 */
[----:B------:R-:W4:Y:S04]  /*1dd40*/  LDL.LU R108, [R1+0x4c] ;  /* 0x00004c00016c7983 */ /* 0x000f280000300800 */
[----:B------:R-:W4:Y:S04]  /*1dd50*/  LDL.LU R99, [R1+0x50] ;  /* 0x0000500001637983 */ /* 0x000f280000300800 */
[----:B------:R-:W2:Y:S04]  /*1dd60*/  LDL R126, [R1+0x2c] ;  /* 0x00002c00017e7983 */ /* 0x000ea80000100800 */
[----:B------:R-:W2:Y:S04]  /*1dd70*/  LDL R125, [R1+0x34] ;  /* 0x00003400017d7983 */ /* 0x000ea80000100800 */
[----:B------:R-:W3:Y:S04]  /*1dd80*/  LDL R124, [R1+0x30] ;  /* 0x00003000017c7983 */ /* 0x000ee80000100800 */
[----:B------:R-:W3:Y:S04]  /*1dd90*/  LDL R122, [R1+0x38] ;  /* 0x00003800017a7983 */ /* 0x000ee80000100800 */
[----:B------:R-:W4:Y:S04]  /*1dda0*/  LDL R121, [R1+0x18] ;  /* 0x0000180001797983 */ /* 0x000f280000100800 */
[----:B------:R-:W4:Y:S04]  /*1ddb0*/  LDL R118, [R1+0x24] ;  /* 0x0000240001767983 */ /* 0x000f280000100800 */
[----:B------:R-:W4:Y:S04]  /*1ddc0*/  LDL R117, [R1+0x20] ;  /* 0x0000200001757983 */ /* 0x000f280000100800 */
[----:B------:R-:W4:Y:S04]  /*1ddd0*/  LDL R115, [R1+0x28] ;  /* 0x0000280001737983 */ /* 0x000f280000100800 */
[----:B------:R-:W4:Y:S04]  /*1dde0*/  LDL R111, [R1+0x4] ;  /* 0x00000400016f7983 */ /* 0x000f280000100800 */
[----:B------:R-:W4:Y:S04]  /*1ddf0*/  LDL R110, [R1+0xc] ;  /* 0x00000c00016e7983 */ /* 0x000f280000100800 */
[----:B------:R-:W4:Y:S04]  /*1de00*/  LDL R106, [R1+0x8] ;  /* 0x00000800016a7983 */ /* 0x000f280000100800 */
[----:B------:R-:W4:Y:S01]  /*1de10*/  LDL R102, [R1+0x10] ;  /* 0x0000100001667983 */ /* 0x000f220000100800 */
[----:B------:R-:W-:Y:S05]  /*1de20*/  WARPSYNC.ALL ;  /* 0x0000000000007948 */ /* 0x000fea0003800000 */
[----:B------:R-:W-:Y:S01]  /*1de30*/  F2FP.BF16.F32.PACK_AB R13, R21, R20 ;  /* 0x00000014150d723e */ /* 0x000fe200000010ff */
[----:B------:R-:W4:Y:S01]  /*1de40*/  LDL.LU R94, [R1+0x54] ;  /* 0x00005400015e7983 */ /* 0x000f220000300800 */
[----:B------:R-:W-:Y:S01]  /*1de50*/  F2FP.BF16.F32.PACK_AB R15, R64, R93 ;  /* 0x0000005d400f723e */ /* 0x000fe200000010ff */
[----:B------:R-:W-:Y:S01]  /*1de60*/  ULDC.64 UR4, c[0x0][0xc00] ;  /* 0x0003000000047ab9 */ /* 0x000fe20000000a00 */
[----:B------:R-:W-:Y:S01]  /*1de70*/  F2FP.BF16.F32.PACK_AB R29, R27, R26 ;  /* 0x0000001a1b1d723e */ /* 0x000fe200000010ff */
[----:B------:R-:W4:Y:S01]  /*1de80*/  LDL.LU R90, [R1+0x58] ;  /* 0x00005800015a7983 */ /* 0x000f220000300800 */
[----:B------:R-:W-:Y:S01]  /*1de90*/  F2FP.BF16.F32.PACK_AB R31, R101, R97 ;  /* 0x00000061651f723e */ /* 0x000fe200000010ff */
[----:B------:R-:W-:Y:S01]  /*1dea0*/  ULDC.64 UR6, c[0x0][0xc08] ;  /* 0x0003020000067ab9 */ /* 0x000fe20000000a00 */
[----:B------:R-:W-:-:S02]  /*1deb0*/  F2FP.BF16.F32.PACK_AB R33, R37, R36 ;  /* 0x000000242521723e */ /* 0x000fc400000010ff */
[----:B------:R-:W-:Y:S01]  /*1dec0*/  F2FP.BF16.F32.PACK_AB R35, R47, R105 ;  /* 0x000000692f23723e */ /* 0x000fe200000010ff */
[----:B------:R-:W-:Y:S01]  /*1ded0*/  BAR.SYNC.DEFER_BLOCKING 0x1, 0x100 ;  /* 0x0044000000007b1d */ /* 0x000fe20000010000 */
[----:B--2---:R-:W-:Y:S02]  /*1dee0*/  F2FP.BF16.F32.PACK_AB R12, R126, R125 ;  /* 0x0000007d7e0c723e */ /* 0x004fe400000010ff */
[----:B---3--:R-:W-:-:S05]  /*1def0*/  F2FP.BF16.F32.PACK_AB R14, R124, R122 ;  /* 0x0000007a7c0e723e */ /* 0x008fca00000010ff */
[----:B------:R0:W-:Y:S01]  /*1df00*/  STSM.16.M88.4 [R28], R12 ;  /* 0x0000000c1c007844 */ /* 0x0001e20000000200 */
[----:B----4-:R-:W-:Y:S02]  /*1df10*/  F2FP.BF16.F32.PACK_AB R30, R117, R115 ;  /* 0x00000073751e723e */ /* 0x010fe400000010ff */
[----:B0-----:R-:W-:Y:S02]  /*1df20*/  F2FP.BF16.F32.PACK_AB R28, R121, R118 ;  /* 0x00000076791c723e */ /* 0x001fe400000010ff */
[----:B------:R-:W-:-:S03]  /*1df30*/  F2FP.BF16.F32.PACK_AB R12, R192, R226 ;  /* 0x000000e2c00c723e */ /* 0x000fc600000010ff */
[----:B------:R0:W-:Y:S01]  /*1df40*/  STSM.16.M88.4 [R32], R28 ;  /* 0x0000001c20007844 */ /* 0x0001e20000000200 */
[----:B------:R-:W-:Y:S02]  /*1df50*/  F2FP.BF16.F32.PACK_AB R13, R39, R38 ;  /* 0x00000026270d723e */ /* 0x000fe400000010ff */
[----:B------:R-:W-:Y:S02]  /*1df60*/  F2FP.BF16.F32.PACK_AB R14, R204, R229 ;  /* 0x000000e5cc0e723e */ /* 0x000fe400000010ff */
[----:B------:R-:W-:Y:S02]  /*1df70*/  F2FP.BF16.F32.PACK_AB R15, R50, R46 ;  /* 0x0000002e320f723e */ /* 0x000fe400000010ff */
[----:B------:R-:W-:Y:S02]  /*1df80*/  F2FP.BF16.F32.PACK_AB R34, R106, R102 ;  /* 0x000000666a22723e */ /* 0x000fe400000010ff */
[----:B0-----:R-:W-:-:S05]  /*1df90*/  F2FP.BF16.F32.PACK_AB R32, R111, R110 ;  /* 0x0000006e6f20723e */ /* 0x001fca00000010ff */
[----:B------:R0:W-:Y:S04]  /*1dfa0*/  STSM.16.M88.4 [R86], R32 ;  /* 0x0000002056007844 */ /* 0x0001e80000000200 */
[----:B------:R1:W-:Y:S04]  /*1dfb0*/  STSM.16.M88.4 [R82], R12 ;  /* 0x0000000c52007844 */ /* 0x0003e80000000200 */
[----:B0-----:R-:W2:Y:S04]  /*1dfc0*/  LDL.LU R86, [R1+0x5c] ;  /* 0x00005c0001567983 */ /* 0x001ea80000300800 */
[----:B-1----:R-:W3:Y:S01]  /*1dfd0*/  LDL.LU R82, [R1+0x60] ;  /* 0x0000600001527983 */ /* 0x002ee20000300800 */
[----:B------:R-:W-:-:S02]  /*1dfe0*/  F2FP.BF16.F32.PACK_AB R28, R181, R183 ;  /* 0x000000b7b51c723e */ /* 0x000fc400000010ff */
        /* <DEDUP_REMOVED lines=8> */
[----:B------:R-:W-:Y:S02]  /*1e070*/  F2FP.BF16.F32.PACK_AB R12, R174, R176 ;  /* 0x000000b0ae0c723e */ /* 0x000fe400000010ff */
[----:B------:R-:W-:Y:S02]  /*1e080*/  F2FP.BF16.F32.PACK_AB R13, R45, R44 ;  /* 0x0000002c2d0d723e */ /* 0x000fe400000010ff */
[----:B------:R-:W-:Y:S02]  /*1e090*/  F2FP.BF16.F32.PACK_AB R14, R173, R175 ;  /* 0x000000afad0e723e */ /* 0x000fe400000010ff */
[----:B------:R-:W-:Y:S01]  /*1e0a0*/  F2FP.BF16.F32.PACK_AB R15, R66, R74 ;  /* 0x0000004a420f723e */ /* 0x000fe200000010ff */
[----:B------:R1:W-:Y:S04]  /*1e0b0*/  STSM.16.M88.4 [R99], R32 ;  /* 0x0000002063007844 */ /* 0x0003e80000000200 */
[----:B0-----:R-:W4:Y:S01]  /*1e0c0*/  LDL.LU R108, [R1+0x64] ;  /* 0x00006400016c7983 */ /* 0x001f220000300800 */
[----:B------:R-:W-:-:S02]  /*1e0d0*/  F2FP.BF16.F32.PACK_AB R28, R170, R172 ;  /* 0x000000acaa1c723e */ /* 0x000fc400000010ff */
[----:B------:R-:W-:Y:S02]  /*1e0e0*/  F2FP.BF16.F32.PACK_AB R29, R49, R48 ;  /* 0x00000030311d723e */ /* 0x000fe400000010ff */
[----:B------:R-:W-:Y:S02]  /*1e0f0*/  F2FP.BF16.F32.PACK_AB R30, R169, R171 ;  /* 0x000000aba91e723e */ /* 0x000fe400000010ff */
[----:B------:R-:W-:Y:S01]  /*1e100*/  F2FP.BF16.F32.PACK_AB R31, R71, R67 ;  /* 0x00000043471f723e */ /* 0x000fe200000010ff */
[----:B------:R0:W-:Y:S04]  /*1e110*/  STSM.16.M88.4 [R94], R12 ;  /* 0x0000000c5e007844 */ /* 0x0001e80000000200 */
[----:B-1----:R-:W4:Y:S04]  /*1e120*/  LDL.LU R99, [R1+0x68] ;  /* 0x0000680001637983 */ /* 0x002f280000300800 */
[----:B------:R1:W-:Y:S01]  /*1e130*/  STSM.16.M88.4 [R90], R28 ;  /* 0x0000001c5a007844 */ /* 0x0003e20000000200 */
[----:B------:R-:W-:-:S02]  /*1e140*/  F2FP.BF16.F32.PACK_AB R32, R166, R168 ;  /* 0x000000a8a620723e */ /* 0x000fc400000010ff */
[----:B------:R-:W-:Y:S01]  /*1e150*/  F2FP.BF16.F32.PACK_AB R33, R52, R51 ;  /* 0x000000333421723e */ /* 0x000fe200000010ff */
[----:B0-----:R-:W4:Y:S01]  /*1e160*/  LDL.LU R94, [R1+0x6c] ;  /* 0x00006c00015e7983 */ /* 0x001f220000300800 */
[----:B------:R-:W-:Y:S02]  /*1e170*/  F2FP.BF16.F32.PACK_AB R34, R165, R167 ;  /* 0x000000a7a522723e */ /* 0x000fe400000010ff */
[----:B------:R-:W-:Y:S01]  /*1e180*/  F2FP.BF16.F32.PACK_AB R35, R79, R75 ;  /* 0x0000004b4f23723e */ /* 0x000fe200000010ff */
[----:B-1----:R-:W4:Y:S01]  /*1e190*/  LDL.LU R90, [R1+0x70] ;  /* 0x00007000015a7983 */ /* 0x002f220000300800 */
[----:B------:R-:W-:Y:S02]  /*1e1a0*/  F2FP.BF16.F32.PACK_AB R12, R160, R162 ;  /* 0x000000a2a00c723e */ /* 0x000fe400000010ff */
[----:B------:R-:W-:Y:S02]  /*1e1b0*/  F2FP.BF16.F32.PACK_AB R13, R55, R53 ;  /* 0x00000035370d723e */ /* 0x000fe400000010ff */
[----:B------:R-:W-:-:S02]  /*1e1c0*/  F2FP.BF16.F32.PACK_AB R14, R147, R161 ;  /* 0x000000a1930e723e */ /* 0x000fc400000010ff */
[----:B------:R-:W-:Y:S01]  /*1e1d0*/  F2FP.BF16.F32.PACK_AB R15, R83, R98 ;  /* 0x00000062530f723e */ /* 0x000fe200000010ff */
[----:B--2---:R0:W-:Y:S04]  /*1e1e0*/  STSM.16.M88.4 [R86], R32 ;  /* 0x0000002056007844 */ /* 0x0041e80000000200 */
[----:B---3--:R1:W-:Y:S04]  /*1e1f0*/  STSM.16.M88.4 [R82], R12 ;  /* 0x0000000c52007844 */ /* 0x0083e80000000200 */
        /* <DEDUP_REMOVED lines=8> */
[----:B----4-:R0:W-:Y:S01]  /*1e280*/  STSM.16.M88.4 [R108], R28 ;  /* 0x0000001c6c007844 */ /* 0x0101e20000000200 */
[----:B------:R-:W-:-:S02]  /*1e290*/  F2FP.BF16.F32.PACK_AB R34, R116, R112 ;  /* 0x000000707422723e */ /* 0x000fc400000010ff */
[----:B------:R-:W-:Y:S02]  /*1e2a0*/  F2FP.BF16.F32.PACK_AB R35, R91, R107 ;  /* 0x0000006b5b23723e */ /* 0x000fe400000010ff */
[----:B------:R-:W-:Y:S02]  /*1e2b0*/  F2FP.BF16.F32.PACK_AB R12, R4, R3 ;  /* 0x00000003040c723e */ /* 0x000fe400000010ff */
[----:B------:R-:W-:Y:S02]  /*1e2c0*/  F2FP.BF16.F32.PACK_AB R13, R68, R62 ;  /* 0x0000003e440d723e */ /* 0x000fe400000010ff */
[----:B------:R-:W-:Y:S02]  /*1e2d0*/  F2FP.BF16.F32.PACK_AB R14, R65, R120 ;  /* 0x00000078410e723e */ /* 0x000fe400000010ff */
[----:B------:R-:W-:Y:S01]  /*1e2e0*/  F2FP.BF16.F32.PACK_AB R15, R95, R114 ;  /* 0x000000725f0f723e */ /* 0x000fe200000010ff */
[----:B------:R1:W-:Y:S01]  /*1e2f0*/  STSM.16.M88.4 [R99], R32 ;  /* 0x0000002063007844 */ /* 0x0003e20000000200 */
[----:B0-----:R-:W-:-:S02]  /*1e300*/  F2FP.BF16.F32.PACK_AB R28, R6, R5 ;  /* 0x00000005061c723e */ /* 0x001fc400000010ff */
[----:B------:R-:W-:Y:S02]  /*1e310*/  F2FP.BF16.F32.PACK_AB R29, R76, R72 ;  /* 0x000000484c1d723e */ /* 0x000fe400000010ff */
[----:B------:R-:W-:Y:S02]  /*1e320*/  F2FP.BF16.F32.PACK_AB R30, R73, R69 ;  /* 0x00000045491e723e */ /* 0x000fe400000010ff */
[----:B------:R-:W-:Y:S01]  /*1e330*/  F2FP.BF16.F32.PACK_AB R31, R123, R119 ;  /* 0x000000777b1f723e */ /* 0x000fe200000010ff */
[----:B------:R0:W-:Y:S01]  /*1e340*/  STSM.16.M88.4 [R94], R12 ;  /* 0x0000000c5e007844 */ /* 0x0001e20000000200 */
[----:B-1----:R-:W-:Y:S01]  /*1e350*/  F2FP.BF16.F32.PACK_AB R32, R8, R7 ;  /* 0x000000070820723e */ /* 0x002fe200000010ff */
[----:B------:R-:W1:Y:S02]  /*1e360*/  LDC R99, c[0x0][0xbe8] ;  /* 0x0002fa00ff637b82 */ /* 0x000e640000000800 */
[----:B------:R4:W-:Y:S01]  /*1e370*/  STSM.16.M88.4 [R90], R28 ;  /* 0x0000001c5a007844 */ /* 0x0009e20000000200 */
[----:B------:R-:W-:-:S02]  /*1e380*/  F2FP.BF16.F32.PACK_AB R33, R80, R78 ;  /* 0x0000004e5021723e */ /* 0x000fc400000010ff */
[----:B------:R-:W-:Y:S02]  /*1e390*/  F2FP.BF16.F32.PACK_AB R34, R81, R77 ;  /* 0x0000004d5122723e */ /* 0x000fe400000010ff */
[----:B------:R-:W-:Y:S02]  /*1e3a0*/  F2FP.BF16.F32.PACK_AB R35, R129, R127 ;  /* 0x0000007f8123723e */ /* 0x000fe400000010ff */
[----:B0-----:R-:W-:Y:S02]  /*1e3b0*/  F2FP.BF16.F32.PACK_AB R12, R10, R9 ;  /* 0x000000090a0c723e */ /* 0x001fe400000010ff */
[----:B------:R-:W-:Y:S02]  /*1e3c0*/  F2FP.BF16.F32.PACK_AB R14, R89, R85 ;  /* 0x00000055590e723e */ /* 0x000fe400000010ff */
[----:B----4-:R-:W-:Y:S02]  /*1e3d0*/  SEL R28, R59, R11, P0 ;  /* 0x0000000b3b1c7207 */ /* 0x010fe40000000000 */
[----:B------:R-:W-:-:S02]  /*1e3e0*/  SEL R30, R11, R59, P0 ;  /* 0x0000003b0b1e7207 */ /* 0x000fc40000000000 */
[----:B------:R-:W-:Y:S02]  /*1e3f0*/  SEL R29, R63, R0, P0 ;  /* 0x000000003f1d7207 */ /* 0x000fe40000000000 */
[----:B------:R-:W-:Y:S02]  /*1e400*/  SEL R31, R0, R63, P0 ;  /* 0x0000003f001f7207 */ /* 0x000fe40000000000 */
[----:B------:R-:W-:Y:S02]  /*1e410*/  F2FP.BF16.F32.PACK_AB R13, R29, R28 ;  /* 0x0000001c1d0d723e */ /* 0x000fe400000010ff */
[----:B------:R-:W-:Y:S02]  /*1e420*/  F2FP.BF16.F32.PACK_AB R15, R31, R30 ;  /* 0x0000001e1f0f723e */ /* 0x000fe400000010ff */
[----:B------:R-:W-:-:S04]  /*1e430*/  ISETP.NE.U32.AND P3, PT, RZ, UR4, PT ;  /* 0x00000004ff007c0c */ /* 0x000fc8000bf65070 */
[----:B------:R-:W-:Y:S01]  /*1e440*/  ISETP.NE.AND.EX P3, PT, RZ, UR5, PT, P3 ;  /* 0x00000005ff007c0c */ /* 0x000fe2000bf65330 */
[----:B--2---:R-:W-:Y:S04]  /*1e450*/  STSM.16.M88.4 [R86], R32 ;  /* 0x0000002056007844 */ /* 0x004fe80000000200 */
[----:B---3--:R0:W-:Y:S02]  /*1e460*/  STSM.16.M88.4 [R82], R12 ;  /* 0x0000000c52007844 */ /* 0x0081e40000000200 */
[----:B0-----:R-:W0:Y:S02]  /*1e470*/  LDC.64 R12, c[0x0][0xc00] ;  /* 0x00030000ff0c7b82 */ /* 0x001e240000000a00 */
[----:B0-----:R-:W-:-:S06]  /*1e480*/  IMAD.WIDE R12, R216, 0x4, R12 ;  /* 0x00000004d80c7825 */ /* 0x001fcc00078e020c */
[----:B------:R-:W-:Y:S06]  /*1e490*/  BAR.SYNC.DEFER_BLOCKING 0x1, 0x100 ;  /* 0x0044000000007b1d */ /* 0x000fec0000010000 */
[----:B------:R-:W5:Y:S01]  /*1e4a0*/  @P3 LDG.E R2, desc[UR36][R12.64] ;  /* 0x000000240c023981 */ /* 0x000f62000c1e1900 */
[----:B------:R-:W-:-:S04]  /*1e4b0*/  ISETP.NE.U32.AND P0, PT, RZ, UR6, PT ;  /* 0x00000006ff007c0c */ /* 0x000fc8000bf05070 */
[----:B------:R-:W-:-:S13]  /*1e4c0*/  ISETP.NE.AND.EX P0, PT, RZ, UR7, PT, P0 ;  /* 0x00000007ff007c0c */ /* 0x000fda000bf05300 */
[----:B------:R-:W0:Y:S01]  /*1e4d0*/  @P0 LDC.64 R14, c[0x0][0xc08] ;  /* 0x00030200ff0e0b82 */ /* 0x000e220000000a00 */
[----:B------:R-:W-:Y:S01]  /*1e4e0*/  ULDC UR6, c[0x0][0xa88] ;  /* 0x0002a20000067ab9 */ /* 0x000fe20000000800 */
[----:B------:R-:W-:Y:S01]  /*1e4f0*/  ISETP.GT.AND P1, PT, R215, 0x1, PT ;  /* 0x00000001d700780c */ /* 0x000fe20003f24270 */
[----:B------:R-:W-:Y:S01]  /*1e500*/  IMAD.U32 R63, RZ, RZ, UR6 ;  /* 0x00000006ff3f7e24 */ /* 0x000fe2000f8e00ff */
[----:B------:R-:W-:-:S04]  /*1e510*/  MOV R11, 0x9b8 ;  /* 0x000009b8000b7802 */ /* 0x000fc80000000f00 */
[----:B------:R-:W-:-:S04]  /*1e520*/  SEL R11, R11, 0x978, P1 ;  /* 0x000009780b0b7807 */ /* 0x000fc80000800000 */
[----:B------:R2:W3:Y:S01]  /*1e530*/  LDC.64 R34, c[0x0][R11+0x218] ;  /* 0x000086000b227b82 */ /* 0x0004e20000000a00 */
[----:B0-----:R-:W-:-:S07]  /*1e540*/  @P0 IMAD.WIDE R14, R216, 0x4, R14 ;  /* 0x00000004d80e0825 */ /* 0x001fce00078e020e */
[----:B------:R2:W0:Y:S01]  /*1e550*/  LDC.64 R32, c[0x0][R11+0x228] ;  /* 0x00008a000b207b82 */ /* 0x0004220000000a00 */
[----:B------:R4:W5:Y:S07]  /*1e560*/  @P0 LDG.E R63, desc[UR36][R14.64] ;  /* 0x000000240e3f0981 */ /* 0x00096e000c1e1900 */
[----:B----4-:R2:W4:Y:S01]  /*1e570*/  LDC.64 R14, c[0x0][R11+0x220] ;  /* 0x000088000b0e7b82 */ /* 0x0105220000000a00 */
[----:B-1----:R-:W-:-:S13]  /*1e580*/  ISETP.NE.AND P2, PT, R99, 0x1, PT ;  /* 0x000000016300780c */ /* 0x002fda0003f45270 */
[----:B------:R-:W1:Y:S08]  /*1e590*/  @P2 LDC R82, c[0x0][0xbec] ;  /* 0x0002fb00ff522b82 */ /* 0x000e700000000800 */
[----:B------:R-:W0:Y:S01]  /*1e5a0*/  @P2 LDC R0, c[0x0][0xbf0] ;  /* 0x0002fc00ff002b82 */ /* 0x000e220000000800 */
[----:B--23--:R-:W-:Y:S05]  /*1e5b0*/  @P0 BRA `(.L_x_1995) ;  /* 0x0000000000100947 */ /* 0x00cfea0003800000 */
[----:B------:R-:W-:Y:S05]  /*1e5c0*/  @!P3 BRA `(.L_x_1995) ;  /* 0x00000000000cb947 */ /* 0x000fea0003800000 */
[----:B-----5:R-:W2:Y:S04]  /*1e5d0*/  LDG.E R63, desc[UR36][R12.64] ;  /* 0x000000240c3f7981 */ /* 0x020ea8000c1e1900 */
[----:B------:R-:W2:Y:S02]  /*1e5e0*/  LDG.E R12, desc[UR36][R12.64+0x4] ;  /* 0x000004240c0c7981 */ /* 0x000ea4000c1e1900 */
[----:B--2---:R-:W-:-:S07]  /*1e5f0*/  IMAD.IADD R63, R12, 0x1, -R63 ;  /* 0x000000010c3f7824 */ /* 0x004fce00078e0a3f */
.L_x_1995:
[----:B------:R-:W2:Y:S04]  /*1e600*/  LDL R130, [R1+0x90] ;  /* 0x0000900001827983 */ /* 0x000ea80000100800 */
[----:B------:R-:W3:Y:S01]  /*1e610*/  LDL R128, [R1+0x7c] ;  /* 0x00007c0001807983 */ /* 0x000ee20000100800 */
[----:B------:R-:W-:Y:S01]  /*1e620*/  IMAD.IADD R59, R208, 0x1, R201 ;  /* 0x00000001d03b7824 */ /* 0x000fe200078e02c9 */
[----:B------:R-:W-:Y:S01]  /*1e630*/  ISETP.NE.U32.AND P0, PT, RZ, UR4, PT ;  /* 0x00000004ff007c0c */ /* 0x000fe2000bf05070 */
[----:B------:R-:W4:Y:S01]  /*1e640*/  LDC.64 R108, c[0x0][0xba8] ;  /* 0x0002ea00ff6c7b82 */ /* 0x000f220000000a00 */
[----:B------:R-:W-:Y:S01]  /*1e650*/  SHF.R.S32.HI R86, RZ, 0x1f, R216 ;  /* 0x0000001fff567819 */ /* 0x000fe200000114d8 */
[----:B-1----:R-:W-:Y:S01]  /*1e660*/  @P2 IMAD.HI.U32 R12, R59, R82, RZ ;  /* 0x000000523b0c2227 */ /* 0x002fe200078e00ff */
[----:B------:R-:W-:-:S02]  /*1e670*/  ISETP.NE.AND.EX P0, PT, RZ, UR5, PT, P0 ;  /* 0x00000005ff007c0c */ /* 0x000fc4000bf05300 */
[----:B------:R-:W-:Y:S01]  /*1e680*/  SEL R94, R220, RZ, P1 ;  /* 0x000000ffdc5e7207 */ /* 0x000fe20000800000 */
[----:B------:R-:W-:Y:S01]  /*1e690*/  IMAD.MOV.U32 R82, RZ, RZ, R59 ;  /* 0x000000ffff527224 */ /* 0x000fe200078e003b */
[----:B0-----:R-:W-:Y:S02]  /*1e6a0*/  @P2 SHF.R.U32.HI R82, RZ, R0, R12 ;  /* 0x00000000ff522219 */ /* 0x001fe4000001160c */
[----:B------:R0:W1:Y:S01]  /*1e6b0*/  LDC.64 R12, c[0x0][R11+0x210] ;  /* 0x000084000b0c7b82 */ /* 0x0000620000000a00 */
[----:B------:R-:W-:Y:S01]  /*1e6c0*/  SEL R0, R216, RZ, !P0 ;  /* 0x000000ffd8007207 */ /* 0x000fe20004000000 */
[-C--:B------:R-:W-:Y:S02]  /*1e6d0*/  IMAD R90, R33, R94.reuse, RZ ;  /* 0x0000005e215a7224 */ /* 0x080fe400078e02ff */
[----:B------:R-:W-:Y:S01]  /*1e6e0*/  IMAD.WIDE.U32 R32, R32, R94, RZ ;  /* 0x0000005e20207225 */ /* 0x000fe200078e00ff */
[----:B0-----:R-:W-:-:S03]  /*1e6f0*/  SEL R11, R86, RZ, !P0 ;  /* 0x000000ff560b7207 */ /* 0x001fc60004000000 */
[----:B----4-:R-:W-:Y:S02]  /*1e700*/  IMAD R15, R15, R0, RZ ;  /* 0x000000000f0f7224 */ /* 0x010fe400078e02ff */
[----:B------:R-:W-:Y:S02]  /*1e710*/  IMAD R86, R35, R188, RZ ;  /* 0x000000bc23567224 */ /* 0x000fe400078e02ff */
[C---:B------:R-:W-:Y:S02]  /*1e720*/  IMAD R11, R14.reuse, R11, R15 ;  /* 0x0000000b0e0b7224 */ /* 0x040fe400078e020f */
[----:B------:R-:W-:Y:S01]  /*1e730*/  IMAD.WIDE.U32 R14, R14, R0, RZ ;  /* 0x000000000e0e7225 */ /* 0x000fe200078e00ff */
[----:B------:R-:W0:Y:S03]  /*1e740*/  @!P1 LDC R108, c[0x0][0xb50] ;  /* 0x0002d400ff6c9b82 */ /* 0x000e260000000800 */
[----:B------:R-:W-:-:S04]  /*1e750*/  IMAD.WIDE.U32 R34, R34, R188, RZ ;  /* 0x000000bc22227225 */ /* 0x000fc800078e00ff */
[----:B------:R-:W-:Y:S01]  /*1e760*/  IMAD.IADD R15, R15, 0x1, R11 ;  /* 0x000000010f0f7824 */ /* 0x000fe200078e020b */
[----:B-----5:R-:W-:Y:S01]  /*1e770*/  IADD3 R14, P0, P3, R14, R34, R2 ;  /* 0x000000220e0e7210 */ /* 0x020fe20007b1e002 */
[----:B------:R-:W-:Y:S01]  /*1e780*/  IMAD.IADD R86, R35, 0x1, R86 ;  /* 0x0000000123567824 */ /* 0x000fe200078e0256 */
[----:B------:R-:W-:Y:S01]  /*1e790*/  SHF.R.S32.HI R11, RZ, 0x1f, R2 ;  /* 0x0000001fff0b7819 */ /* 0x000fe20000011402 */
[----:B------:R-:W-:Y:S01]  /*1e7a0*/  IMAD.IADD R90, R33, 0x1, R90 ;  /* 0x00000001215a7824 */ /* 0x000fe200078e025a */
[----:B------:R-:W-:Y:S01]  /*1e7b0*/  IADD3 R32, P4, P5, R82, R14, R32 ;  /* 0x0000000e52207210 */ /* 0x000fe20007d9e020 */
[----:B------:R-:W4:Y:S01]  /*1e7c0*/  @!P1 LDC R109, c[0x0][0xb54] ;  /* 0x0002d500ff6d9b82 */ /* 0x000f220000000800 */
[----:B------:R-:W-:Y:S02]  /*1e7d0*/  IADD3.X R15, R15, R86, R11, P0, P3 ;  /* 0x000000560f0f7210 */ /* 0x000fe400007e640b */
[----:B------:R-:W-:-:S04]  /*1e7e0*/  SHF.R.S32.HI R14, RZ, 0x1f, R82 ;  /* 0x0000001fff0e7819 */ /* 0x000fc80000011452 */
[----:B------:R-:W-:Y:S01]  /*1e7f0*/  IADD3.X R33, R14, R15, R90, P4, P5 ;  /* 0x0000000f0e217210 */ /* 0x000fe200027ea45a */
[----:B------:R-:W-:-:S04]  /*1e800*/  IMAD.MOV R14, RZ, RZ, -R82 ;  /* 0x000000ffff0e7224 */ /* 0x000fc800078e0a52 */
[----:B------:R-:W-:-:S05]  /*1e810*/  IMAD R14, R99, R14, R59 ;  /* 0x0000000e630e7224 */ /* 0x000fca00078e023b */
[----:B------:R-:W-:Y:S01]  /*1e820*/  SHF.R.S32.HI R15, RZ, 0x1f, R14 ;  /* 0x0000001fff0f7819 */ /* 0x000fe2000001140e */
[-C--:B-1----:R-:W-:Y:S02]  /*1e830*/  IMAD R13, R13, R14.reuse, RZ ;  /* 0x0000000e0d0d7224 */ /* 0x082fe400078e02ff */
[----:B------:R-:W-:-:S04]  /*1e840*/  IMAD.WIDE.U32 R32, R12, R14, R32 ;  /* 0x0000000e0c207225 */ /* 0x000fc800078e0020 */
[----:B------:R-:W-:Y:S01]  /*1e850*/  IMAD R13, R12, R15, R13 ;  /* 0x0000000f0c0d7224 */ /* 0x000fe200078e020d */
[----:B0-----:R-:W-:-:S03]  /*1e860*/  LEA R108, P0, R32, R108, 0x2 ;  /* 0x0000006c206c7211 */ /* 0x001fc600078010ff */
[----:B------:R-:W-:Y:S02]  /*1e870*/  IMAD.IADD R13, R33, 0x1, R13 ;  /* 0x00000001210d7824 */ /* 0x000fe400078e020d */
[----:B------:R-:W-:Y:S03]  /*1e880*/  SHFL.IDX PT, R12, R108, RZ, 0x1c1f ;  /* 0x001c1fff6c0c7589 */ /* 0x000fe600000e0000 */
[----:B----4-:R-:W-:Y:S01]  /*1e890*/  LEA.HI.X R109, R32, R109, R13, 0x2, P0 ;  /* 0x0000006d206d7211 */ /* 0x010fe200000f140d */
[----:B------:R-:W-:Y:S01]  /*1e8a0*/  SHFL.IDX PT, R14, R108, 0x1, 0x1c1f ;  /* 0x003c1f006c0e7f89 */ /* 0x000fe200000e0000 */
[----:B------:R-:W-:-:S03]  /*1e8b0*/  IMAD R32, R63, R99, RZ ;  /* 0x000000633f207224 */ /* 0x000fc600078e02ff */
[----:B------:R-:W0:Y:S04]  /*1e8c0*/  SHFL.IDX PT, R13, R109, RZ, 0x1c1f ;  /* 0x001c1fff6d0d7589 */ /* 0x000e2800000e0000 */
[----:B------:R-:W1:Y:S01]  /*1e8d0*/  SHFL.IDX PT, R15, R109, 0x1, 0x1c1f ;  /* 0x003c1f006d0f7f89 */ /* 0x000e6200000e0000 */
[----:B--2---:R-:W-:Y:S01]  /*1e8e0*/  IMAD.IADD R34, R130, 0x1, R201 ;  /* 0x0000000182227824 */ /* 0x004fe200078e02c9 */
[----:B---3--:R-:W-:-:S03]  /*1e8f0*/  LOP3.LUT P0, RZ, R128, 0x3, RZ, 0xc0, !PT ;  /* 0x0000000380ff7812 */ /* 0x008fc6000780c0ff */
[C---:B------:R-:W-:Y:S01]  /*1e900*/  VIADD R33, R34.reuse, 0x8 ;  /* 0x0000000822217836 */ /* 0x040fe20000000000 */
[----:B------:R-:W-:-:S04]  /*1e910*/  ISETP.GE.OR P3, PT, R34, R32, P0 ;  /* 0x000000202200720c */ /* 0x000fc80000766670 */
[----:B------:R-:W-:-:S09]  /*1e920*/  ISETP.GE.OR P0, PT, R33, R32, P0 ;  /* 0x000000202100720c */ /* 0x000fd20000706670 */
[----:B0-----:R0:W-:Y:S04]  /*1e930*/  @!P3 ST.E desc[UR36][R12.64], R164 ;  /* 0x000000a40c00b985 */ /* 0x0011e8000c101924 */
[----:B-1----:R0:W-:Y:S01]  /*1e940*/  @!P0 ST.E desc[UR36][R14.64], R163 ;  /* 0x000000a30e008985 */ /* 0x0021e2000c101924 */
[----:B------:R-:W-:Y:S05]  /*1e950*/  @P1 BRA `(.L_x_1996) ;  /* 0x0000000c00f81947 */ /* 0x000fea0003800000 */
[----:B------:R-:W1:Y:S01]  /*1e960*/  S2R R128, SR_TID.X ;  /* 0x0000000000807919 */ /* 0x000e620000002100 */
[----:B------:R-:W2:Y:S01]  /*1e970*/  @P2 LDC R9, c[0x0][0xbec] ;  /* 0x0002fb00ff092b82 */ /* 0x000ea20000000800 */
[----:B------:R-:W-:-:S07]  /*1e980*/  ULDC.64 UR4, c[0x0][0xaa0] ;  /* 0x0002a80000047ab9 */ /* 0x000fce0000000a00 */
[----:B0-----:R-:W0:Y:S01]  /*1e990*/  @P2 LDC R13, c[0x0][0xbf0] ;  /* 0x0002fc00ff0d2b82 */ /* 0x001e220000000800 */
[----:B-1----:R-:W-:-:S05]  /*1e9a0*/  VIADD R8, R128, 0xffffff80 ;  /* 0xffffff8080087836 */ /* 0x002fca0000000000 */
[----:B------:R-:W-:-:S04]  /*1e9b0*/  SHF.R.S32.HI R3, RZ, 0x1f, R8 ;  /* 0x0000001fff037819 */ /* 0x000fc80000011408 */
[----:B------:R-:W-:-:S04]  /*1e9c0*/  LEA.HI R3, R3, R8, RZ, 0x3 ;  /* 0x0000000803037211 */ /* 0x000fc800078f18ff */
[----:B------:R-:W-:-:S05]  /*1e9d0*/  LOP3.LUT R3, R3, 0xfffffff8, RZ, 0xc0, !PT ;  /* 0xfffffff803037812 */ /* 0x000fca00078ec0ff */
[----:B------:R-:W-:-:S04]  /*1e9e0*/  IMAD.IADD R8, R8, 0x1, -R3 ;  /* 0x0000000108087824 */ /* 0x000fc800078e0a03 */
[----:B------:R-:W-:-:S04]  /*1e9f0*/  IMAD R5, R187, 0x8, R8 ;  /* 0x00000008bb057824 */ /* 0x000fc800078e0208 */
[----:B------:R-:W-:-:S04]  /*1ea00*/  IMAD.SHL.U32 R5, R5, 0x8, RZ ;  /* 0x0000000805057824 */ /* 0x000fc800078e00ff */
[----:B------:R-:W-:-:S03]  /*1ea10*/  IMAD.WIDE R4, R5, 0x2, R24 ;  /* 0x0000000205047825 */ /* 0x000fc600078e0218 */
[C---:B------:R-:W-:Y:S02]  /*1ea20*/  IADD3 R45, P5, R4.reuse, 0x5000, RZ ;  /* 0x00005000042d7810 */ /* 0x040fe40007fbe0ff */
[C---:B------:R-:W-:Y:S02]  /*1ea30*/  IADD3 R25, P0, R4.reuse, 0x1000, RZ ;  /* 0x0000100004197810 */ /* 0x040fe40007f1e0ff */
[----:B------:R-:W-:Y:S02]  /*1ea40*/  LOP3.LUT R44, R45, 0x380, RZ, 0xc0, !PT ;  /* 0x000003802d2c7812 */ /* 0x000fe400078ec0ff */
[----:B------:R-:W-:Y:S02]  /*1ea50*/  IADD3 R29, P1, R4, 0x2000, RZ ;  /* 0x00002000041d7810 */ /* 0x000fe40007f3e0ff */
[----:B------:R-:W-:Y:S02]  /*1ea60*/  SHF.R.U64 R44, R44, 0x3, RZ ;  /* 0x000000032c2c7819 */ /* 0x000fe400000012ff */
[----:B------:R-:W-:-:S02]  /*1ea70*/  IADD3 R37, P3, R4, 0x3000, RZ ;  /* 0x0000300004257810 */ /* 0x000fc40007f7e0ff */
[----:B------:R-:W-:Y:S02]  /*1ea80*/  IADD3 R41, P4, R4, 0x4000, RZ ;  /* 0x0000400004297810 */ /* 0x000fe40007f9e0ff */
[----:B------:R-:W-:Y:S01]  /*1ea90*/  LOP3.LUT R44, R44, R45, RZ, 0x3c, !PT ;  /* 0x0000002d2c2c7212 */ /* 0x000fe200078e3cff */
[----:B------:R-:W-:Y:S01]  /*1eaa0*/  IMAD.X R45, RZ, RZ, R5, P5 ;  /* 0x000000ffff2d7224 */ /* 0x000fe200028e0605 */
[----:B------:R-:W-:Y:S02]  /*1eab0*/  IADD3 R65, P5, R4, 0xa000, RZ ;  /* 0x0000a00004417810 */ /* 0x000fe40007fbe0ff */
[----:B------:R-:W-:Y:S02]  /*1eac0*/  LOP3.LUT R24, R25, 0x380, RZ, 0xc0, !PT ;  /* 0x0000038019187812 */ /* 0x000fe400078ec0ff */
[----:B------:R-:W-:Y:S01]  /*1ead0*/  LOP3.LUT R28, R29, 0x380, RZ, 0xc0, !PT ;  /* 0x000003801d1c7812 */ /* 0x000fe200078ec0ff */
[----:B------:R-:W-:Y:S01]  /*1eae0*/  IMAD R11, R11, UR4, RZ ;  /* 0x000000040b0b7c24 */ /* 0x000fe2000f8e02ff */
[----:B------:R-:W-:Y:S01]  /*1eaf0*/  LOP3.LUT R36, R37, 0x380, RZ, 0xc0, !PT ;  /* 0x0000038025247812 */ /* 0x000fe200078ec0ff */
[----:B------:R-:W-:Y:S01]  /*1eb00*/  IMAD R12, R8, 0x20, R187 ;  /* 0x00000020080c7824 */ /* 0x000fe200078e02bb */
[----:B------:R-:W-:Y:S01]  /*1eb10*/  LOP3.LUT R40, R41, 0x380, RZ, 0xc0, !PT ;  /* 0x0000038029287812 */ /* 0x000fe200078ec0ff */
[----:B------:R-:W5:Y:S01]  /*1eb20*/  LD.E.128 R44, desc[UR36][R44.64] ;  /* 0x000000242c2c7980 */ /* 0x000f62000c101d00 */
[----:B------:R-:W-:-:S02]  /*1eb30*/  LOP3.LUT R64, R65, 0x380, RZ, 0xc0, !PT ;  /* 0x0000038041407812 */ /* 0x000fc400078ec0ff */
[----:B------:R-:W-:Y:S02]  /*1eb40*/  SHF.R.U64 R24, R24, 0x3, RZ ;  /* 0x0000000318187819 */ /* 0x000fe400000012ff */
[----:B------:R-:W-:Y:S02]  /*1eb50*/  SHF.R.U64 R28, R28, 0x3, RZ ;  /* 0x000000031c1c7819 */ /* 0x000fe400000012ff */
        /* <DEDUP_REMOVED lines=11> */
[----:B------:R-:W-:Y:S01]  /*1ec10*/  IADD3 R49, P0, R4, 0x6000, RZ ;  /* 0x0000600004317810 */ /* 0x000fe20007f1e0ff */
[----:B------:R-:W-:Y:S01]  /*1ec20*/  IMAD R11, R2, UR5, R11 ;  /* 0x00000005020b7c24 */ /* 0x000fe2000f8e020b */
[----:B------:R-:W-:-:S02]  /*1ec30*/  IADD3 R53, P1, R4, 0x7000, RZ ;  /* 0x0000700004357810 */ /* 0x000fc40007f3e0ff */
[C---:B------:R-:W-:Y:S01]  /*1ec40*/  LOP3.LUT R7, R4.reuse, 0x380, RZ, 0xc0, !PT ;  /* 0x0000038004077812 */ /* 0x040fe200078ec0ff */
[----:B------:R-:W-:Y:S01]  /*1ec50*/  IMAD.IADD R12, R201, 0x1, R12 ;  /* 0x00000001c90c7824 */ /* 0x000fe200078e020c */
[C---:B------:R-:W-:Y:S01]  /*1ec60*/  IADD3 R57, P3, R4.reuse, 0x8000, RZ ;  /* 0x0000800004397810 */ /* 0x040fe20007f7e0ff */
[----:B------:R-:W5:Y:S01]  /*1ec70*/  LD.E.128 R24, desc[UR36][R24.64] ;  /* 0x0000002418187980 */ /* 0x000f62000c101d00 */
[----:B------:R-:W-:Y:S02]  /*1ec80*/  IADD3 R61, P4, R4, 0x9000, RZ ;  /* 0x00009000043d7810 */ /* 0x000fe40007f9e0ff */
[----:B------:R-:W-:Y:S01]  /*1ec90*/  LOP3.LUT R64, R64, R65, RZ, 0x3c, !PT ;  /* 0x0000004140407212 */ /* 0x000fe200078e3cff */
[----:B------:R-:W5:Y:S01]  /*1eca0*/  LD.E.128 R28, desc[UR36][R28.64] ;  /* 0x000000241c1c7980 */ /* 0x000f62000c101d00 */
[----:B------:R-:W-:Y:S02]  /*1ecb0*/  IADD3.X R65, RZ, R5, RZ, P5, !PT ;  /* 0x00000005ff417210 */ /* 0x000fe40002ffe4ff */
[----:B------:R-:W-:Y:S01]  /*1ecc0*/  IADD3 R6, P5, R4, 0xf000, RZ ;  /* 0x0000f00004067810 */ /* 0x000fe20007fbe0ff */
[----:B------:R-:W5:Y:S01]  /*1ecd0*/  LD.E.128 R36, desc[UR36][R36.64] ;  /* 0x0000002424247980 */ /* 0x000f62000c101d00 */
[----:B------:R-:W-:-:S02]  /*1ece0*/  LOP3.LUT R48, R49, 0x380, RZ, 0xc0, !PT ;  /* 0x0000038031307812 */ /* 0x000fc400078ec0ff */
[----:B------:R-:W-:Y:S01]  /*1ecf0*/  LOP3.LUT R52, R53, 0x380, RZ, 0xc0, !PT ;  /* 0x0000038035347812 */ /* 0x000fe200078ec0ff */
[----:B------:R-:W5:Y:S01]  /*1ed00*/  LD.E.128 R40, desc[UR36][R40.64] ;  /* 0x0000002428287980 */ /* 0x000f62000c101d00 */
[----:B------:R-:W-:Y:S02]  /*1ed10*/  LOP3.LUT R56, R57, 0x380, RZ, 0xc0, !PT ;  /* 0x0000038039387812 */ /* 0x000fe400078ec0ff */
[----:B------:R-:W-:Y:S01]  /*1ed20*/  SHF.R.U64 R7, R7, 0x3, RZ ;  /* 0x0000000307077819 */ /* 0x000fe200000012ff */
[----:B--2---:R-:W-:Y:S01]  /*1ed30*/  @P2 IMAD.HI.U32 R8, R12, R9, RZ ;  /* 0x000000090c082227 */ /* 0x004fe200078e00ff */
[----:B------:R-:W-:Y:S01]  /*1ed40*/  LOP3.LUT R60, R61, 0x380, RZ, 0xc0, !PT ;  /* 0x000003803d3c7812 */ /* 0x000fe200078ec0ff */
[----:B------:R-:W5:Y:S01]  /*1ed50*/  LD.E.128 R64, desc[UR36][R64.64] ;  /* 0x0000002440407980 */ /* 0x000f62000c101d00 */
[----:B------:R-:W-:Y:S01]  /*1ed60*/  LOP3.LUT R3, R6, 0x380, RZ, 0xc0, !PT ;  /* 0x0000038006037812 */ /* 0x000fe200078ec0ff */
[----:B------:R-:W-:Y:S01]  /*1ed70*/  IMAD.X R85, RZ, RZ, R5, P5 ;  /* 0x000000ffff557224 */ /* 0x000fe200028e0605 */
[----:B------:R-:W-:-:S02]  /*1ed80*/  SHF.R.U64 R48, R48, 0x3, RZ ;  /* 0x0000000330307819 */ /* 0x000fc400000012ff */
        /* <DEDUP_REMOVED lines=12> */
[C---:B------:R-:W-:Y:S01]  /*1ee50*/  IADD3 R69, P0, R4.reuse, 0xb000, RZ ;  /* 0x0000b00004457810 */ /* 0x040fe20007f1e0ff */
[----:B------:R-:W-:Y:S01]  /*1ee60*/  IMAD.MOV.U32 R9, RZ, RZ, R12 ;  /* 0x000000ffff097224 */ /* 0x000fe200078e000c */
[C---:B------:R-:W-:Y:S01]  /*1ee70*/  IADD3 R73, P1, R4.reuse, 0xc000, RZ ;  /* 0x0000c00004497810 */ /* 0x040fe20007f3e0ff */
[----:B------:R-:W5:Y:S01]  /*1ee80*/  LD.E.128 R48, desc[UR36][R48.64] ;  /* 0x0000002430307980 */ /* 0x000f62000c101d00 */
[----:B------:R-:W-:-:S02]  /*1ee90*/  IADD3 R77, P3, R4, 0xd000, RZ ;  /* 0x0000d000044d7810 */ /* 0x000fc40007f7e0ff */
[----:B------:R-:W-:Y:S01]  /*1eea0*/  IADD3 R81, P4, R4, 0xe000, RZ ;  /* 0x0000e00004517810 */ /* 0x000fe20007f9e0ff */
[----:B------:R-:W5:Y:S01]  /*1eeb0*/  LD.E.128 R52, desc[UR36][R52.64] ;  /* 0x0000002434347980 */ /* 0x000f62000c101d00 */
[----:B------:R-:W-:Y:S01]  /*1eec0*/  LOP3.LUT R84, R3, R6, RZ, 0x3c, !PT ;  /* 0x0000000603547212 */ /* 0x000fe200078e3cff */
[----:B------:R-:W-:Y:S01]  /*1eed0*/  IMAD.WIDE.U32 R2, R2, UR4, RZ ;  /* 0x0000000402027c25 */ /* 0x000fe2000f8e00ff */
[----:B------:R-:W-:Y:S01]  /*1eee0*/  LOP3.LUT R68, R69, 0x380, RZ, 0xc0, !PT ;  /* 0x0000038045447812 */ /* 0x000fe200078ec0ff */
[----:B------:R-:W-:Y:S01]  /*1eef0*/  ULDC.64 UR4, c[0x0][0xae8] ;  /* 0x0002ba0000047ab9 */ /* 0x000fe20000000a00 */
[----:B------:R-:W-:Y:S01]  /*1ef00*/  LOP3.LUT R72, R73, 0x380, RZ, 0xc0, !PT ;  /* 0x0000038049487812 */ /* 0x000fe200078ec0ff */
[----:B------:R-:W-:Y:S01]  /*1ef10*/  IMAD.IADD R3, R3, 0x1, R11 ;  /* 0x0000000103037824 */ /* 0x000fe200078e020b */
[----:B------:R-:W-:Y:S01]  /*1ef20*/  LOP3.LUT R76, R77, 0x380, RZ, 0xc0, !PT ;  /* 0x000003804d4c7812 */ /* 0x000fe200078ec0ff */
[----:B------:R-:W5:Y:S01]  /*1ef30*/  LD.E.128 R56, desc[UR36][R56.64] ;  /* 0x0000002438387980 */ /* 0x000f62000c101d00 */
[----:B------:R-:W-:Y:S01]  /*1ef40*/  LOP3.LUT R80, R81, 0x380, RZ, 0xc0, !PT ;  /* 0x0000038051507812 */ /* 0x000fe200078ec0ff */
[----:B------:R-:W-:Y:S01]  /*1ef50*/  IMAD.WIDE.U32 R2, R188, UR4, R2 ;  /* 0x00000004bc027c25 */ /* 0x000fe2000f8e0002 */
[----:B------:R-:W-:Y:S01]  /*1ef60*/  SHF.R.U64 R68, R68, 0x3, RZ ;  /* 0x0000000344447819 */ /* 0x000fe200000012ff */
[----:B------:R-:W5:Y:S01]  /*1ef70*/  LD.E.128 R60, desc[UR36][R60.64] ;  /* 0x000000243c3c7980 */ /* 0x000f62000c101d00 */
[----:B------:R-:W-:-:S02]  /*1ef80*/  SHF.R.U64 R72, R72, 0x3, RZ ;  /* 0x0000000348487819 */ /* 0x000fc400000012ff */
[----:B------:R-:W-:Y:S01]  /*1ef90*/  SHF.R.U64 R76, R76, 0x3, RZ ;  /* 0x000000034c4c7819 */ /* 0x000fe200000012ff */
[----:B------:R-:W5:Y:S01]  /*1efa0*/  LD.E.128 R84, desc[UR36][R84.64] ;  /* 0x0000002454547980 */ /* 0x000f62000c101d00 */
[----:B------:R-:W-:Y:S02]  /*1efb0*/  SHF.R.U64 R80, R80, 0x3, RZ ;  /* 0x0000000350507819 */ /* 0x000fe400000012ff */
[----:B------:R-:W-:Y:S01]  /*1efc0*/  SHF.R.S32.HI R11, RZ, 0x1f, R0 ;  /* 0x0000001fff0b7819 */ /* 0x000fe20000011400 */
        /* <DEDUP_REMOVED lines=10> */
[----:B------:R-:W-:Y:S01]  /*1f070*/  ULDC.64 UR4, c[0x0][0xaf0] ;  /* 0x0002bc0000047ab9 */ /* 0x000fe20000000a00 */
[----:B0-----:R-:W-:Y:S01]  /*1f080*/  @P2 SHF.R.U32.HI R9, RZ, R13, R8 ;  /* 0x0000000dff092219 */ /* 0x001fe20000011608 */
[----:B------:R-:W-:Y:S01]  /*1f090*/  IMAD R11, R11, UR4, RZ ;  /* 0x000000040b0b7c24 */ /* 0x000fe2000f8e02ff */
[----:B------:R-:W5:Y:S01]  /*1f0a0*/  LD.E.128 R68, desc[UR36][R68.64] ;  /* 0x0000002444447980 */ /* 0x000f62000c101d00 */
[----:B------:R-:W-:-:S03]  /*1f0b0*/  IMAD.WIDE.U32 R2, R0, UR4, R2 ;  /* 0x0000000400027c25 */ /* 0x000fc6000f8e0002 */
[----:B------:R-:W5:Y:S01]  /*1f0c0*/  LD.E.128 R4, desc[UR36][R4.64] ;  /* 0x0000002404047980 */ /* 0x000f62000c101d00 */
[----:B------:R-:W-:Y:S01]  /*1f0d0*/  IMAD R11, R0, UR5, R11 ;  /* 0x00000005000b7c24 */ /* 0x000fe2000f8e020b */
[--C-:B------:R-:W-:Y:S02]  /*1f0e0*/  SHF.R.S32.HI R0, RZ, 0x1f, R9.reuse ;  /* 0x0000001fff007819 */ /* 0x100fe40000011409 */
[----:B------:R-:W5:Y:S01]  /*1f0f0*/  LD.E.128 R72, desc[UR36][R72.64] ;  /* 0x0000002448487980 */ /* 0x000f62000c101d00 */
[----:B------:R-:W-:Y:S01]  /*1f100*/  IMAD.MOV R10, RZ, RZ, -R9 ;  /* 0x000000ffff0a7224 */ /* 0x000fe200078e0a09 */
[----:B------:R-:W-:Y:S02]  /*1f110*/  ULDC.64 UR4, c[0x0][0xae0] ;  /* 0x0002b80000047ab9 */ /* 0x000fe40000000a00 */
        /* <DEDUP_REMOVED lines=8> */
[----:B------:R-:W-:-:S02]  /*1f1a0*/  IMAD.IADD R3, R3, 0x1, R11 ;  /* 0x0000000103037824 */ /* 0x000fc400078e020b */
[----:B------:R-:W-:Y:S02]  /*1f1b0*/  IMAD R8, R0, UR4, RZ ;  /* 0x0000000400087c24 */ /* 0x000fe4000f8e02ff */
[----:B------:R-:W-:Y:S02]  /*1f1c0*/  IMAD R99, R99, R10, R12 ;  /* 0x0000000a63637224 */ /* 0x000fe400078e020c */
[----:B------:R-:W-:-:S04]  /*1f1d0*/  IMAD.WIDE.U32 R2, R9, UR4, R2 ;  /* 0x0000000409027c25 */ /* 0x000fc8000f8e0002 */
[----:B------:R-:W-:Y:S01]  /*1f1e0*/  IMAD R9, R9, UR5, R8 ;  /* 0x0000000509097c24 */ /* 0x000fe2000f8e0208 */
[----:B------:R-:W-:Y:S01]  /*1f1f0*/  SHF.R.S32.HI R8, RZ, 0x1f, R99 ;  /* 0x0000001fff087819 */ /* 0x000fe20000011463 */
[----:B------:R-:W-:Y:S01]  /*1f200*/  ULDC.64 UR4, c[0x0][0xad8] ;  /* 0x0002b60000047ab9 */ /* 0x000fe20000000a00 */
[----:B------:R-:W-:Y:S02]  /*1f210*/  VIADD R0, R22, 0x28420 ;  /* 0x0002842016007836 */ /* 0x000fe40000000000 */
[----:B------:R-:W-:Y:S02]  /*1f220*/  IMAD.IADD R3, R3, 0x1, R9 ;  /* 0x0000000103037824 */ /* 0x000fe400078e0209 */
[----:B------:R-:W-:Y:S01]  /*1f230*/  IMAD R8, R8, UR4, RZ ;  /* 0x0000000408087c24 */ /* 0x000fe2000f8e02ff */
[----:B------:R-:W-:Y:S01]  /*1f240*/  PRMT R0, RZ, 0x654, R0 ;  /* 0x00000654ff007816 */ /* 0x000fe20000000000 */
[----:B------:R-:W-:-:S04]  /*1f250*/  IMAD.WIDE.U32 R2, R99, UR4, R2 ;  /* 0x0000000463027c25 */ /* 0x000fc8000f8e0002 */
[----:B------:R-:W-:Y:S01]  /*1f260*/  IMAD R99, R99, UR5, R8 ;  /* 0x0000000563637c24 */ /* 0x000fe2000f8e0208 */
[----:B------:R-:W-:Y:S01]  /*1f270*/  ULDC.64 UR4, c[0x0][0xa80] ;  /* 0x0002a00000047ab9 */ /* 0x000fe20000000a00 */
[----:B0-----:R0:W-:Y:S02]  /*1f280*/  SYNCS.ARRIVE.TRANS64.RED.A1T0 RZ, [R0+URZ], RZ ;  /* 0x000000ff00ff79a7 */ /* 0x0011e4000810043f */
[----:B------:R-:W-:Y:S01]  /*1f290*/  IMAD.IADD R3, R3, 0x1, R99 ;  /* 0x0000000103037824 */ /* 0x000fe200078e0263 */
[----:B0-----:R-:W-:Y:S01]  /*1f2a0*/  LEA R0, P0, R2, UR4, 0x1 ;  /* 0x0000000402007c11 */ /* 0x001fe2000f8008ff */
[----:B------:R-:W-:-:S03]  /*1f2b0*/  UMOV UR4, 0xffffffff ;  /* 0xffffffff00047882 */ /* 0x000fc60000000000 */
[----:B------:R-:W-:Y:S01]  /*1f2c0*/  LEA.HI.X R20, R2, UR5, R3, 0x1, P0 ;  /* 0x0000000502147c11 */ /* 0x000fe200080f0c03 */
[----:B------:R-:W-:Y:S01]  /*1f2d0*/  IMAD.IADD R201, R187, 0x1, R201 ;  /* 0x00000001bbc97824 */ /* 0x000fe200078e02c9 */
[----:B------:R-:W-:Y:S07]  /*1f2e0*/  BRA.DIV UR4, `(.L_x_1997) ;  /* 0x0000011a04147947 */ /* 0x000fee000b800000 */
[----:B------:R0:W1:Y:S04]  /*1f2f0*/  SHFL.IDX PT, R21, R20, RZ, 0x181f ;  /* 0x00181fff14157589 */ /* 0x00006800000e0000 */
[----:B------:R0:W2:Y:S02]  /*1f300*/  SHFL.IDX PT, R14, R0, RZ, 0x181f ;  /* 0x00181fff000e7589 */ /* 0x0000a400000e0000 */
.L_x_2392:
[----:B------:R-:W-:Y:S01]  /*1f310*/  ISETP.GE.AND P0, PT, R201, R32, PT ;  /* 0x00000020c900720c */ /* 0x000fe20003f06270 */
[----:B------:R-:W-:-:S12]  /*1f320*/  BSSY B1, `(.L_x_1998) ;  /* 0x0000013000017945 */ /* 0x000fd80003800000 */
[----:B------:R-:W-:Y:S05]  /*1f330*/  @P0 BRA `(.L_x_1999) ;  /* 0x0000000000440947 */ /* 0x000fea0003800000 */
[----:B------:R-:W-:Y:S02]  /*1f340*/  ULDC UR4, c[0x0][0xac8] ;  /* 0x0002b20000047ab9 */ /* 0x000fe40000000800 */
[----:B------:R-:W-:Y:S02]  /*1f350*/  ISETP.GE.AND P3, PT, R18, UR4, PT ;  /* 0x0000000412007c0c */ /* 0x000fe4000bf66270 */
[----:B------:R-:W-:Y:S02]  /*1f360*/  ISETP.GE.AND P2, PT, R190, UR4, PT ;  /* 0x00000004be007c0c */ /* 0x000fe4000bf46270 */
[----:B------:R-:W-:Y:S02]  /*1f370*/  ISETP.GE.AND P1, PT, R210, UR4, PT ;  /* 0x00000004d2007c0c */ /* 0x000fe4000bf26270 */
[----:B------:R-:W-:-:S07]  /*1f380*/  ISETP.GE.AND P0, PT, R211, UR4, PT ;  /* 0x00000004d3007c0c */ /* 0x000fce000bf06270 */
[-C--:B--2---:R-:W-:Y:S02]  /*1f390*/  @!P3 LEA R2, P5, R18, R14.reuse, 0x1 ;  /* 0x0000000e1202b211 */ /* 0x084fe400078a08ff */
[-C--:B------:R-:W-:Y:S02]  /*1f3a0*/  @!P2 LEA R8, P4, R190, R14.reuse, 0x1 ;  /* 0x0000000ebe08a211 */ /* 0x080fe400078808ff */
[-C--:B-1----:R-:W-:Y:S02]  /*1f3b0*/  @!P3 LEA.HI.X R3, R18, R21.reuse, R19, 0x1, P5 ;  /* 0x000000151203b211 */ /* 0x082fe400028f0c13 */
[-C--:B------:R-:W-:Y:S02]  /*1f3c0*/  @!P1 LEA R10, P5, R210, R14.reuse, 0x1 ;  /* 0x0000000ed20a9211 */ /* 0x080fe400078a08ff */
[----:B------:R-:W-:Y:S01]  /*1f3d0*/  @!P2 LEA.HI.X R9, R190, R21, R214, 0x1, P4 ;  /* 0x00000015be09a211 */ /* 0x000fe200020f0cd6 */
[----:B-----5:R3:W-:Y:S01]  /*1f3e0*/  @!P3 ST.E.128 desc[UR36][R2.64], R4 ;  /* 0x000000040200b985 */ /* 0x0207e2000c101d24 */
[----:B------:R-:W-:-:S02]  /*1f3f0*/  @!P0 LEA R12, P4, R211, R14, 0x1 ;  /* 0x0000000ed30c8211 */ /* 0x000fc400078808ff */
[-C--:B------:R-:W-:Y:S01]  /*1f400*/  @!P1 LEA.HI.X R11, R210, R21.reuse, R219, 0x1, P5 ;  /* 0x00000015d20b9211 */ /* 0x080fe200028f0cdb */
[----:B------:R3:W-:Y:S01]  /*1f410*/  @!P2 ST.E.128 desc[UR36][R8.64], R40 ;  /* 0x000000280800a985 */ /* 0x0007e2000c101d24 */
[----:B------:R-:W-:-:S03]  /*1f420*/  @!P0 LEA.HI.X R13, R211, R21, R218, 0x1, P4 ;  /* 0x00000015d30d8211 */ /* 0x000fc600020f0cda */
[----:B------:R3:W-:Y:S04]  /*1f430*/  @!P1 ST.E.128 desc[UR36][R10.64], R56 ;  /* 0x000000380a009985 */ /* 0x0007e8000c101d24 */
[----:B------:R3:W-:Y:S02]  /*1f440*/  @!P0 ST.E.128 desc[UR36][R12.64], R72 ;  /* 0x000000480c008985 */ /* 0x0007e4000c101d24 */
.L_x_1999:
[----:B------:R-:W-:Y:S05]  /*1f450*/  BSYNC B1 ;  /* 0x0000000000017941 */ /* 0x000fea0003800000 */
.L_x_1998:
[----:B------:R-:W-:-:S03]  /*1f460*/  UMOV UR4, 0xffffffff ;  /* 0xffffffff00047882 */ /* 0x000fc60000000000 */
[----:B------:R-:W-:Y:S05]  /*1f470*/  BRA.DIV UR4, `(.L_x_2000) ;  /* 0x0000011604e47947 */ /* 0x000fea000b800000 */
[----:B---3--:R3:W4:Y:S04]  /*1f480*/  SHFL.IDX PT, R9, R20, 0x1, 0x181f ;  /* 0x00381f0014097f89 */ /* 0x00872800000e0000 */
[----:B--2---:R3:W2:Y:S02]  /*1f490*/  SHFL.IDX PT, R14, R0, 0x1, 0x181f ;  /* 0x00381f00000e7f89 */ /* 0x0046a400000e0000 */
.L_x_2396:
[----:B------:R-:W-:Y:S01]  /*1f4a0*/  VIADD R3, R201, 0x20 ;  /* 0x00000020c9037836 */ /* 0x000fe20000000000 */
[----:B------:R-:W-:Y:S04]  /*1f4b0*/  BSSY B1, `(.L_x_2001) ;  /* 0x0000014000017945 */ /* 0x000fe80003800000 */
[----:B------:R-:W-:-:S13]  /*1f4c0*/  ISETP.GE.AND P0, PT, R3, R32, PT ;  /* 0x000000200300720c */ /* 0x000fda0003f06270 */
[----:B------:R-:W-:Y:S05]  /*1f4d0*/  @P0 BRA `(.L_x_2002) ;  /* 0x0000000000440947 */ /* 0x000fea0003800000 */
[----:B------:R-:W-:Y:S02]  /*1f4e0*/  ULDC UR4, c[0x0][0xac8] ;  /* 0x0002b20000047ab9 */ /* 0x000fe40000000800 */
[----:B------:R-:W-:Y:S02]  /*1f4f0*/  ISETP.GE.AND P3, PT, R18, UR4, PT ;  /* 0x0000000412007c0c */ /* 0x000fe4000bf66270 */
[----:B------:R-:W-:Y:S02]  /*1f500*/  ISETP.GE.AND P2, PT, R190, UR4, PT ;  /* 0x00000004be007c0c */ /* 0x000fe4000bf46270 */
[----:B------:R-:W-:Y:S02]  /*1f510*/  ISETP.GE.AND P1, PT, R210, UR4, PT ;  /* 0x00000004d2007c0c */ /* 0x000fe4000bf26270 */
[----:B------:R-:W-:-:S07]  /*1f520*/  ISETP.GE.AND P0, PT, R211, UR4, PT ;  /* 0x00000004d3007c0c */ /* 0x000fce000bf06270 */
[-C--:B--2---:R-:W-:Y:S02]  /*1f530*/  @!P3 LEA R2, P5, R18, R14.reuse, 0x1 ;  /* 0x0000000e1202b211 */ /* 0x084fe400078a08ff */
[-C--:B-----5:R-:W-:Y:S02]  /*1f540*/  @!P2 LEA R4, P4, R190, R14.reuse, 0x1 ;  /* 0x0000000ebe04a211 */ /* 0x0a0fe400078808ff */
[-C--:B----4-:R-:W-:Y:S02]  /*1f550*/  @!P3 LEA.HI.X R3, R18, R9.reuse, R19, 0x1, P5 ;  /* 0x000000091203b211 */ /* 0x090fe400028f0c13 */
[-C--:B------:R-:W-:Y:S02]  /*1f560*/  @!P1 LEA R6, P5, R210, R14.reuse, 0x1 ;  /* 0x0000000ed2069211 */ /* 0x080fe400078a08ff */
        /* <DEDUP_REMOVED lines=8> */
.L_x_2002:
[----:B------:R-:W-:Y:S05]  /*1f5f0*/  BSYNC B1 ;  /* 0x0000000000017941 */ /* 0x000fea0003800000 */
.L_x_2001:
[----:B------:R-:W-:-:S03]  /*1f600*/  UMOV UR4, 0xffffffff ;  /* 0xffffffff00047882 */ /* 0x000fc60000000000 */
[----:B------:R-:W-:Y:S05]  /*1f610*/  BRA.DIV UR4, `(.L_x_2003) ;  /* 0x0000011604c47947 */ /* 0x000fea000b800000 */
[----:B--2-4-:R2:W4:Y:S04]  /*1f620*/  SHFL.IDX PT, R9, R20, 0x2, 0x181f ;  /* 0x00581f0014097f89 */ /* 0x01452800000e0000 */
[----:B------:R2:W0:Y:S02]  /*1f630*/  SHFL.IDX PT, R14, R0, 0x2, 0x181f ;  /* 0x00581f00000e7f89 */ /* 0x00042400000e0000 */
.L_x_2400:
        /* <DEDUP_REMOVED lines=9> */
[-C--:B0-----:R-:W-:Y:S02]  /*1f6d0*/  @!P3 LEA R2, P5, R18, R14.reuse, 0x1 ;  /* 0x0000000e1202b211 */ /* 0x081fe400078a08ff */
        /* <DEDUP_REMOVED lines=11> */
.L_x_2005:
[----:B------:R-:W-:Y:S05]  /*1f790*/  BSYNC B1 ;  /* 0x0000000000017941 */ /* 0x000fea0003800000 */
.L_x_2004:
[----:B------:R-:W-:-:S03]  /*1f7a0*/  UMOV UR4, 0xffffffff ;  /* 0xffffffff00047882 */ /* 0x000fc60000000000 */
[----:B------:R-:W-:Y:S05]  /*1f7b0*/  BRA.DIV UR4, `(.L_x_2006) ;  /* 0x0000011604a47947 */ /* 0x000fea000b800000 */
[----:B0---4-:R0:W4:Y:S04]  /*1f7c0*/  SHFL.IDX PT, R9, R20, 0x3, 0x181f ;  /* 0x00781f0014097f89 */ /* 0x01112800000e0000 */
[----:B------:R0:W0:Y:S02]  /*1f7d0*/  SHFL.IDX PT, R14, R0, 0x3, 0x181f ;  /* 0x00781f00000e7f89 */ /* 0x00002400000e0000 */
.L_x_2404:
[----:B------:R-:W-:-:S05]  /*1f7e0*/  VIADD R3, R201, 0x60 ;  /* 0x00000060c9037836 */ /* 0x000fca0000000000 */
[----:B------:R-:W-:-:S13]  /*1f7f0*/  ISETP.GE.AND P0, PT, R3, R32, PT ;  /* 0x000000200300720c */ /* 0x000fda0003f06270 */
[----:B------:R-:W-:Y:S05]  /*1f800*/  @P0 BRA `(.L_x_2007) ;  /* 0x0000003000cc0947 */ /* 0x000fea0003800000 */
[----:B------:R-:W-:Y:S02]  /*1f810*/  ULDC UR4, c[0x0][0xac8] ;  /* 0x0002b20000047ab9 */ /* 0x000fe40000000800 */
[----:B------:R-:W-:Y:S02]  /*1f820*/  ISETP.GE.AND P3, PT, R18, UR4, PT ;  /* 0x0000000412007c0c */ /* 0x000fe4000bf66270 */
[----:B------:R-:W-:Y:S02]  /*1f830*/  ISETP.GE.AND P4, PT, R190, UR4, PT ;  /* 0x00000004be007c0c */ /* 0x000fe4000bf86270 */
[----:B------:R-:W-:-:S09]  /*1f840*/  ISETP.GE.AND P5, PT, R210, UR4, PT ;  /* 0x00000004d2007c0c */ /* 0x000fd2000bfa6270 */
[-C--:B0-----:R-:W-:Y:S02]  /*1f850*/  @!P3 LEA R2, P0, R18, R14.reuse, 0x1 ;  /* 0x0000000e1202b211 */ /* 0x081fe400078008ff */
[-C--:B-----5:R-:W-:Y:S02]  /*1f860*/  @!P4 LEA R4, P1, R190, R14.reuse, 0x1 ;  /* 0x0000000ebe04c211 */ /* 0x0a0fe400078208ff */
[----:B------:R-:W-:Y:S02]  /*1f870*/  @!P5 LEA R6, P2, R210, R14, 0x1 ;  /* 0x0000000ed206d211 */ /* 0x000fe400078408ff */
[-C--:B----4-:R-:W-:Y:S02]  /*1f880*/  @!P3 LEA.HI.X R3, R18, R9.reuse, R19, 0x1, P0 ;  /* 0x000000091203b211 */ /* 0x090fe400000f0c13 */
[-C--:B------:R-:W-:Y:S02]  /*1f890*/  @!P4 LEA.HI.X R5, R190, R9.reuse, R214, 0x1, P1 ;  /* 0x00000009be05c211 */ /* 0x080fe400008f0cd6 */
[----:B------:R-:W-:Y:S01]  /*1f8a0*/  @!P5 LEA.HI.X R7, R210, R9, R219, 0x1, P2 ;  /* 0x00000009d207d211 */ /* 0x000fe200010f0cdb */
[----:B------:R0:W-:Y:S01]  /*1f8b0*/  @!P3 ST.E.128 desc[UR36][R2.64], R36 ;  /* 0x000000240200b985 */ /* 0x0001e2000c101d24 */
[----:B------:R-:W-:-:S03]  /*1f8c0*/  ISETP.GE.AND P0, PT, R211, UR4, PT ;  /* 0x00000004d3007c0c */ /* 0x000fc6000bf06270 */
[----:B------:R0:W-:Y:S04]  /*1f8d0*/  @!P4 ST.E.128 desc[UR36][R4.64], R52 ;  /* 0x000000340400c985 */ /* 0x0001e8000c101d24 */
[----:B------:R0:W-:Y:S06]  /*1f8e0*/  @!P5 ST.E.128 desc[UR36][R6.64], R68 ;  /* 0x000000440600d985 */ /* 0x0001ec000c101d24 */
[----:B------:R-:W-:Y:S05]  /*1f8f0*/  @P0 BRA `(.L_x_2007) ;  /* 0x0000003000900947 */ /* 0x000fea0003800000 */
[----:B------:R-:W-:-:S04]  /*1f900*/  LEA R14, P0, R211, R14, 0x1 ;  /* 0x0000000ed30e7211 */ /* 0x000fc800078008ff */
[----:B------:R-:W-:-:S05]  /*1f910*/  LEA.HI.X R15, R211, R9, R218, 0x1, P0 ;  /* 0x00000009d30f7211 */ /* 0x000fca00000f0cda */
[----:B------:R4:W-:Y:S01]  /*1f920*/  ST.E.128 desc[UR36][R14.64], R84 ;  /* 0x000000540e007985 */ /* 0x0009e2000c101d24 */
[----:B------:R-:W-:Y:S05]  /*1f930*/  BRA `(.L_x_2007) ;  /* 0x0000003000807947 */ /* 0x000fea0003800000 */
.L_x_1996:
        /* <DEDUP_REMOVED lines=22> */
[----:B------:R-:W-:Y:S02]  /*1faa0*/  IMAD.MOV R0, RZ, RZ, -R14 ;  /* 0x000000ffff007224 */ /* 0x000fe400078e0a0e */
[----:B------:R-:W-:Y:S01]  /*1fab0*/  IMAD.IADD R13, R13, 0x1, R2 ;  /* 0x000000010d0d7824 */ /* 0x000fe200078e0202 */
[----:B------:R-:W-:Y:S01]  /*1fac0*/  SHF.R.S32.HI R2, RZ, 0x1f, R14 ;  /* 0x0000001fff027819 */ /* 0x000fe2000001140e */
[----:B------:R-:W-:Y:S02]  /*1fad0*/  IMAD R0, R99, R0, R59 ;  /* 0x0000000063007224 */ /* 0x000fe400078e023b */
[----:B------:R-:W-:-:S04]  /*1fae0*/  IMAD.WIDE.U32 R12, R220, UR4, R12 ;  /* 0x00000004dc0c7c25 */ /* 0x000fc8000f8e000c */
[----:B------:R-:W-:Y:S01]  /*1faf0*/  IMAD R13, R220, UR5, R13 ;  /* 0x00000005dc0d7c24 */ /* 0x000fe2000f8e020d */
[----:B------:R-:W-:Y:S02]  /*1fb00*/  ULDC.64 UR4, c[0x0][0xb30] ;  /* 0x0002cc0000047ab9 */ /* 0x000fe40000000a00 */
[----:B------:R-:W-:Y:S02]  /*1fb10*/  IMAD R2, R2, UR4, RZ ;  /* 0x0000000402027c24 */ /* 0x000fe4000f8e02ff */
[----:B------:R-:W-:-:S04]  /*1fb20*/  IMAD.WIDE.U32 R12, R14, UR4, R12 ;  /* 0x000000040e0c7c25 */ /* 0x000fc8000f8e000c */
[----:B------:R-:W-:Y:S01]  /*1fb30*/  IMAD R2, R14, UR5, R2 ;  /* 0x000000050e027c24 */ /* 0x000fe2000f8e0202 */
[----:B------:R-:W-:-:S04]  /*1fb40*/  ULDC.64 UR4, c[0x0][0xb28] ;  /* 0x0002ca0000047ab9 */ /* 0x000fc80000000a00 */
[----:B------:R-:W-:Y:S02]  /*1fb50*/  IADD3 R13, R13, R2, RZ ;  /* 0x000000020d0d7210 */ /* 0x000fe40007ffe0ff */
        /* <DEDUP_REMOVED lines=12> */
.L_x_2407:
[----:B------:R-:W-:Y:S01]  /*1fc20*/  ISETP.GE.AND P0, PT, R34, R32, PT ;  /* 0x000000202200720c */ /* 0x000fe20003f06270 */
[----:B------:R-:W-:-:S12]  /*1fc30*/  BSSY B1, `(.L_x_2009) ;  /* 0x0000113000017945 */ /* 0x000fd80003800000 */
[----:B------:R-:W-:Y:S05]  /*1fc40*/  @P0 BRA `(.L_x_2010) ;  /* 0x0000001000440947 */ /* 0x000fea0003800000 */
[----:B------:R-:W-:Y:S01]  /*1fc50*/  ULDC UR4, c[0x0][0xac8] ;  /* 0x0002b20000047ab9 */ /* 0x000fe20000000800 */
[----:B------:R-:W-:Y:S01]  /*1fc60*/  SHF.R.S32.HI R14, RZ, 0x1f, R191 ;  /* 0x0000001fff0e7819 */ /* 0x000fe200000114bf */
[C---:B------:R-:W-:Y:S01]  /*1fc70*/  VIADD R25, R191.reuse, 0x8 ;  /* 0x00000008bf197836 */ /* 0x040fe20000000000 */
[C---:B------:R-:W-:Y:S01]  /*1fc80*/  ISETP.GE.AND P0, PT, R191.reuse, UR4, PT ;  /* 0x00000004bf007c0c */ /* 0x040fe2000bf06270 */
[C---:B------:R-:W-:Y:S02]  /*1fc90*/  VIADD R35, R191.reuse, 0x8 ;  /* 0x00000008bf237836 */ /* 0x040fe40000000000 */
[C---:B------:R-:W-:Y:S02]  /*1fca0*/  VIADD R59, R191.reuse, 0x10 ;  /* 0x00000010bf3b7836 */ /* 0x040fe40000000000 */
[C---:B------:R-:W-:Y:S01]  /*1fcb0*/  VIADD R63, R191.reuse, 0x10 ;  /* 0x00000010bf3f7836 */ /* 0x040fe20000000000 */
[----:B------:R-:W-:Y:S01]  /*1fcc0*/  SHF.R.S32.HI R35, RZ, 0x1f, R35 ;  /* 0x0000001fff237819 */ /* 0x000fe20000011423 */
[----:B------:R-:W-:-:S02]  /*1fcd0*/  VIADD R34, R191, 0x40 ;  /* 0x00000040bf227836 */ /* 0x000fc40000000000 */
[C---:B------:R-:W-:Y:S01]  /*1fce0*/  VIADD R86, R191.reuse, 0x58 ;  /* 0x00000058bf567836 */ /* 0x040fe20000000000 */
[----:B------:R-:W-:Y:S01]  /*1fcf0*/  SHF.R.S32.HI R63, RZ, 0x1f, R63 ;  /* 0x0000001fff3f7819 */ /* 0x000fe2000001143f */
[C---:B------:R-:W-:Y:S02]  /*1fd00*/  VIADD R82, R191.reuse, 0x70 ;  /* 0x00000070bf527836 */ /* 0x040fe40000000000 */
[C---:B--2---:R-:W-:Y:S01]  /*1fd10*/  @!P0 LEA R12, P1, R191.reuse, R11, 0x2 ;  /* 0x0000000bbf0c8211 */ /* 0x044fe200078210ff */
[----:B------:R-:W-:Y:S01]  /*1fd20*/  @!P0 IMAD.MOV.U32 R15, RZ, RZ, R126 ;  /* 0x000000ffff0f8224 */ /* 0x000fe200078e007e */
[----:B------:R-:W-:Y:S01]  /*1fd30*/  SHF.R.S32.HI R86, RZ, 0x1f, R86 ;  /* 0x0000001fff567819 */ /* 0x000fe20000011456 */
[C---:B------:R-:W-:Y:S01]  /*1fd40*/  VIADD R90, R191.reuse, 0x60 ;  /* 0x00000060bf5a7836 */ /* 0x040fe20000000000 */
[----:B-1----:R-:W-:Y:S01]  /*1fd50*/  @!P0 LEA.HI.X R13, R191, R24, R14, 0x2, P1 ;  /* 0x00000018bf0d8211 */ /* 0x002fe200008f140e */
[----:B------:R-:W-:-:S03]  /*1fd60*/  @!P0 IMAD.MOV.U32 R14, RZ, RZ, R125 ;  /* 0x000000ffff0e8224 */ /* 0x000fc600078e007d */
[----:B------:R-:W-:Y:S02]  /*1fd70*/  SHF.R.S32.HI R90, RZ, 0x1f, R90 ;  /* 0x0000001fff5a7819 */ /* 0x000fe4000001145a */
[----:B------:R1:W-:Y:S01]  /*1fd80*/  @!P0 ST.E.64 desc[UR36][R12.64], R14 ;  /* 0x0000000e0c008985 */ /* 0x0003e2000c101b24 */
[----:B------:R-:W-:-:S13]  /*1fd90*/  ISETP.GE.AND P0, PT, R25, UR4, PT ;  /* 0x0000000419007c0c */ /* 0x000fda000bf06270 */
[C---:B-1----:R-:W-:Y:S01]  /*1fda0*/  @!P0 LEA R12, P1, R25.reuse, R11, 0x2 ;  /* 0x0000000b190c8211 */ /* 0x042fe200078210ff */
[----:B------:R-:W-:Y:S02]  /*1fdb0*/  @!P0 IMAD.MOV.U32 R14, RZ, RZ, R122 ;  /* 0x000000ffff0e8224 */ /* 0x000fe400078e007a */
[----:B------:R-:W-:Y:S01]  /*1fdc0*/  @!P0 IMAD.MOV.U32 R15, RZ, RZ, R124 ;  /* 0x000000ffff0f8224 */ /* 0x000fe200078e007c */
[----:B------:R-:W-:Y:S01]  /*1fdd0*/  @!P0 LEA.HI.X R13, R25, R24, R35, 0x2, P1 ;  /* 0x00000018190d8211 */ /* 0x000fe200008f1423 */
[C---:B------:R-:W-:Y:S02]  /*1fde0*/  VIADD R25, R191.reuse, 0x18 ;  /* 0x00000018bf197836 */ /* 0x040fe40000000000 */
[----:B------:R-:W-:Y:S02]  /*1fdf0*/  VIADD R35, R191, 0x20 ;  /* 0x00000020bf237836 */ /* 0x000fe40000000000 */
[----:B------:R1:W-:Y:S01]  /*1fe00*/  @!P0 ST.E.64 desc[UR36][R12.64], R14 ;  /* 0x0000000e0c008985 */ /* 0x0003e2000c101b24 */
[----:B------:R-:W-:-:S02]  /*1fe10*/  ISETP.GE.AND P0, PT, R59, UR4, PT ;  /* 0x000000043b007c0c */ /* 0x000fc4000bf06270 */
[----:B------:R-:W-:-:S11]  /*1fe20*/  ISETP.GE.AND P1, PT, R25, UR4, PT ;  /* 0x0000000419007c0c */ /* 0x000fd6000bf26270 */
        /* <DEDUP_REMOVED lines=8> */
[----:B------:R-:W-:Y:S02]  /*1feb0*/  SHF.R.S32.HI R63, RZ, 0x1f, R63 ;  /* 0x0000001fff3f7819 */ /* 0x000fe4000001143f */
[C---:B-1----:R-:W-:Y:S01]  /*1fec0*/  @!P1 LEA R12, P2, R25.reuse, R11, 0x2 ;  /* 0x0000000b190c9211 */ /* 0x042fe200078410ff */
[----:B------:R-:W-:Y:S02]  /*1fed0*/  @!P1 IMAD.MOV.U32 R14, RZ, RZ, R115 ;  /* 0x000000ffff0e9224 */ /* 0x000fe400078e0073 */
[----:B------:R-:W-:Y:S01]  /*1fee0*/  @!P1 IMAD.MOV.U32 R15, RZ, RZ, R117 ;  /* 0x000000ffff0f9224 */ /* 0x000fe200078e0075 */
[----:B------:R-:W-:Y:S01]  /*1fef0*/  @!P1 LEA.HI.X R13, R25, R24, R63, 0x2, P2 ;  /* 0x00000018190d9211 */ /* 0x000fe200010f143f */
[C---:B------:R-:W-:Y:S02]  /*1ff00*/  VIADD R63, R191.reuse, 0x20 ;  /* 0x00000020bf3f7836 */ /* 0x040fe40000000000 */
[----:B------:R-:W-:Y:S02]  /*1ff10*/  VIADD R25, R191, 0x30 ;  /* 0x00000030bf197836 */ /* 0x000fe40000000000 */
[----:B------:R1:W-:Y:S01]  /*1ff20*/  @!P1 ST.E.64 desc[UR36][R12.64], R14 ;  /* 0x0000000e0c009985 */ /* 0x0003e2000c101b24 */
[----:B------:R-:W-:-:S02]  /*1ff30*/  SHF.R.S32.HI R63, RZ, 0x1f, R63 ;  /* 0x0000001fff3f7819 */ /* 0x000fc4000001143f */
[----:B------:R-:W-:Y:S02]  /*1ff40*/  ISETP.GE.AND P1, PT, R59, UR4, PT ;  /* 0x000000043b007c0c */ /* 0x000fe4000bf26270 */
        /* <DEDUP_REMOVED lines=10> */
[----:B------:R-:W-:Y:S01]  /*1fff0*/  @!P1 IMAD.MOV.U32 R15, RZ, RZ, R106 ;  /* 0x000000ffff0f9224 */ /* 0x000fe200078e006a */
[----:B------:R-:W-:Y:S02]  /*20000*/  @!P1 MOV R14, R102 ;  /* 0x00000066000e9202 */ /* 0x000fe40000000f00 */
        /* <DEDUP_REMOVED lines=19> */
[----:B------:R-:W-:Y:S01]  /*20140*/  VIADD R35, R191, 0x40 ;  /* 0x00000040bf237836 */ /* 0x000fe20000000000 */
[----:B------:R-:W-:Y:S01]  /*20150*/  ISETP.GE.AND P2, PT, R25, UR4, PT ;  /* 0x0000000419007c0c */ /* 0x000fe2000bf46270 */
[----:B------:R-:W-:Y:S02]  /*20160*/  VIADD R59, R191, 0x58 ;  /* 0x00000058bf3b7836 */ /* 0x000fe40000000000 */
[----:B------:R1:W-:Y:S01]  /*20170*/  @!P1 ST.E.64 desc[UR36][R12.64], R14 ;  /* 0x0000000e0c009985 */ /* 0x0003e2000c101b24 */
[----:B------:R-:W-:-:S02]  /*20180*/  SHF.R.S32.HI R35, RZ, 0x1f, R35 ;  /* 0x0000001fff237819 */ /* 0x000fc40000011423 */
        /* <DEDUP_REMOVED lines=20> */
[CC--:B-1----:R-:W-:Y:S02]  /*202d0*/  @!P0 LEA R14, P4, R34.reuse, R11.reuse, 0x2 ;  /* 0x0000000b220e8211 */ /* 0x0c2fe400078810ff */
[C---:B------:R-:W-:Y:S02]  /*202e0*/  @!P1 LEA R12, P5, R59.reuse, R11, 0x2 ;  /* 0x0000000b3b0c9211 */ /* 0x040fe400078a10ff */
[----:B------:R-:W-:Y:S01]  /*202f0*/  @!P0 LEA.HI.X R15, R34, R24, R35, 0x2, P4 ;  /* 0x00000018220f8211 */ /* 0x000fe200020f1423 */
[----:B------:R-:W-:Y:S01]  /*20300*/  @!P0 IMAD.MOV.U32 R34, RZ, RZ, R180 ;  /* 0x000000ffff228224 */ /* 0x000fe200078e00b4 */
[----:B------:R-:W-:Y:S02]  /*20310*/  @!P0 MOV R35, R178 ;  /* 0x000000b200238202 */ /* 0x000fe40000000f00 */
[----:B------:R-:W-:Y:S01]  /*20320*/  @!P1 LEA.HI.X R13, R59, R24, R86, 0x2, P5 ;  /* 0x000000183b0d9211 */ /* 0x000fe200028f1456 */
[----:B------:R-:W-:-:S02]  /*20330*/  VIADD R59, R191, 0x78 ;  /* 0x00000078bf3b7836 */ /* 0x000fc40000000000 */
[----:B------:R1:W-:Y:S01]  /*20340*/  @!P0 ST.E.64 desc[UR36][R14.64], R34 ;  /* 0x000000220e008985 */ /* 0x0003e2000c101b24 */
[----:B------:R-:W-:Y:S01]  /*20350*/  ISETP.GE.AND P0, PT, R82, UR4, PT ;  /* 0x0000000452007c0c */ /* 0x000fe2000bf06270 */
[----:B------:R-:W-:-:S05]  /*20360*/  VIADD R86, R191, 0x68 ;  /* 0x00000068bf567836 */ /* 0x000fca0000000000 */
[----:B------:R-:W-:Y:S01]  /*20370*/  SHF.R.S32.HI R86, RZ, 0x1f, R86 ;  /* 0x0000001fff567819 */ /* 0x000fe20000011456 */
[----:B-1----:R-:W-:Y:S01]  /*20380*/  @!P1 IMAD.MOV.U32 R34, RZ, RZ, R179 ;  /* 0x000000ffff229224 */ /* 0x002fe200078e00b3 */
[----:B------:R-:W-:Y:S01]  /*20390*/  @!P2 LEA R14, P4, R25, R11, 0x2 ;  /* 0x0000000b190ea211 */ /* 0x000fe200078810ff */
[----:B------:R-:W-:-:S03]  /*203a0*/  @!P1 IMAD.MOV.U32 R35, RZ, RZ, R177 ;  /* 0x000000ffff239224 */ /* 0x000fc600078e00b1 */
[----:B------:R-:W-:Y:S01]  /*203b0*/  @!P2 LEA.HI.X R15, R25, R24, R90, 0x2, P4 ;  /* 0x00000018190fa211 */ /* 0x000fe200020f145a */
[----:B------:R-:W-:Y:S01]  /*203c0*/  VIADD R25, R191, 0x80 ;  /* 0x00000080bf197836 */ /* 0x000fe20000000000 */
        /* <DEDUP_REMOVED lines=26> */
[C---:B------:R-:W-:Y:S01]  /*20570*/  VIADD R59, R191.reuse, 0x98 ;  /* 0x00000098bf3b7836 */ /* 0x040fe20000000000 */
        /* <DEDUP_REMOVED lines=14> */
[----:B------:R-:W-:Y:S02]  /*20660*/  @!P2 MOV R35, R166 ;  /* 0x000000a60023a202 */ /* 0x000fe40000000f00 */
[----:B------:R-:W-:-:S03]  /*20670*/  @!P3 LEA R12, P5, R63, R11, 0x2 ;  /* 0x0000000b3f0cb211 */ /* 0x000fc600078a10ff */
[----:B------:R1:W-:Y:S01]  /*20680*/  @!P2 ST.E.64 desc[UR36][R14.64], R34 ;  /* 0x000000220e00a985 */ /* 0x0003e2000c101b24 */
[----:B------:R-:W-:Y:S01]  /*20690*/  @!P3 LEA.HI.X R13, R63, R24, R86, 0x2, P5 ;  /* 0x000000183f0db211 */ /* 0x000fe200028f1456 */
[----:B------:R-:W-:Y:S01]  /*206a0*/  VIADD R63, R191, 0xa8 ;  /* 0x000000a8bf3f7836 */ /* 0x000fe20000000000 */
[----:B------:R-:W-:Y:S01]  /*206b0*/  ISETP.GE.AND P2, PT, R25, UR4, PT ;  /* 0x0000000419007c0c */ /* 0x000fe2000bf46270 */
[----:B------:R-:W-:-:S03]  /*206c0*/  VIADD R86, R191, 0x98 ;  /* 0x00000098bf567836 */ /* 0x000fc60000000000 */
[----:B------:R-:W-:Y:S02]  /*206d0*/  ISETP.GE.AND P4, PT, R63, UR4, PT ;  /* 0x000000043f007c0c */ /* 0x000fe4000bf86270 */
[----:B------:R-:W-:Y:S01]  /*206e0*/  SHF.R.S32.HI R86, RZ, 0x1f, R86 ;  /* 0x0000001fff567819 */ /* 0x000fe20000011456 */
[----:B-1----:R-:W-:Y:S01]  /*206f0*/  @!P3 IMAD.MOV.U32 R34, RZ, RZ, R167 ;  /* 0x000000ffff22b224 */ /* 0x002fe200078e00a7 */
[----:B------:R-:W-:Y:S01]  /*20700*/  @!P0 LEA R14, P5, R82, R11, 0x2 ;  /* 0x0000000b520e8211 */ /* 0x000fe200078a10ff */
[----:B------:R-:W-:-:S03]  /*20710*/  @!P3 IMAD.MOV.U32 R35, RZ, RZ, R165 ;  /* 0x000000ffff23b224 */ /* 0x000fc600078e00a5 */
[----:B------:R-:W-:Y:S01]  /*20720*/  @!P0 LEA.HI.X R15, R82, R24, R90, 0x2, P5 ;  /* 0x00000018520f8211 */ /* 0x000fe200028f145a */
[C---:B------:R-:W-:Y:S01]  /*20730*/  VIADD R90, R191.reuse, 0xa0 ;  /* 0x000000a0bf5a7836 */ /* 0x040fe20000000000 */
[----:B------:R1:W-:Y:S01]  /*20740*/  @!P3 ST.E.64 desc[UR36][R12.64], R34 ;  /* 0x000000220c00b985 */ /* 0x0003e2000c101b24 */
[----:B------:R-:W-:-:S03]  /*20750*/  VIADD R82, R191, 0xb0 ;  /* 0x000000b0bf527836 */ /* 0x000fc60000000000 */
[----:B------:R-:W-:Y:S01]  /*20760*/  SHF.R.S32.HI R90, RZ, 0x1f, R90 ;  /* 0x0000001fff5a7819 */ /* 0x000fe2000001145a */
[----:B-1----:R-:W-:Y:S01]  /*20770*/  @!P0 IMAD.MOV.U32 R34, RZ, RZ, R162 ;  /* 0x000000ffff228224 */ /* 0x002fe200078e00a2 */
[----:B------:R-:W-:Y:S01]  /*20780*/  @!P1 LEA R12, P3, R59, R11, 0x2 ;  /* 0x0000000b3b0c9211 */ /* 0x000fe200078610ff */
[----:B------:R-:W-:-:S03]  /*20790*/  @!P0 IMAD.MOV.U32 R35, RZ, RZ, R160 ;  /* 0x000000ffff238224 */ /* 0x000fc600078e00a0 */
[----:B------:R-:W-:Y:S01]  /*207a0*/  @!P1 LEA.HI.X R13, R59, R24, R86, 0x2, P3 ;  /* 0x000000183b0d9211 */ /* 0x000fe200018f1456 */
[C---:B------:R-:W-:Y:S01]  /*207b0*/  VIADD R59, R191.reuse, 0xb8 ;  /* 0x000000b8bf3b7836 */ /* 0x040fe20000000000 */
[----:B------:R1:W-:Y:S01]  /*207c0*/  @!P0 ST.E.64 desc[UR36][R14.64], R34 ;  /* 0x000000220e008985 */ /* 0x0003e2000c101b24 */
[----:B------:R-:W-:Y:S01]  /*207d0*/  VIADD R86, R191, 0xa8 ;  /* 0x000000a8bf567836 */ /* 0x000fe20000000000 */
[----:B------:R-:W-:-:S04]  /*207e0*/  ISETP.GE.AND P0, PT, R82, UR4, PT ;  /* 0x0000000452007c0c */ /* 0x000fc8000bf06270 */
        /* <DEDUP_REMOVED lines=8> */
[----:B-1----:R-:W-:Y:S01]  /*20870*/  @!P2 IMAD.MOV.U32 R34, RZ, RZ, R100 ;  /* 0x000000ffff22a224 */ /* 0x002fe200078e0064 */
[----:B------:R-:W-:Y:S01]  /*20880*/  @!P4 LEA R12, P5, R63, R11, 0x2 ;  /* 0x0000000b3f0cc211 */ /* 0x000fe200078a10ff */
[----:B------:R-:W-:-:S03]  /*20890*/  @!P2 IMAD.MOV.U32 R35, RZ, RZ, R96 ;  /* 0x000000ffff23a224 */ /* 0x000fc600078e0060 */
[----:B------:R-:W-:Y:S01]  /*208a0*/  @!P4 LEA.HI.X R13, R63, R24, R86, 0x2, P5 ;  /* 0x000000183f0dc211 */ /* 0x000fe200028f1456 */
[C---:B------:R-:W-:Y:S01]  /*208b0*/  VIADD R86, R191.reuse, 0xb0 ;  /* 0x000000b0bf567836 */ /* 0x040fe20000000000 */
[----:B------:R1:W-:Y:S01]  /*208c0*/  @!P2 ST.E.64 desc[UR36][R14.64], R34 ;  /* 0x000000220e00a985 */ /* 0x0003e2000c101b24 */
[----:B------:R-:W-:Y:S01]  /*208d0*/  VIADD R63, R191, 0xb8 ;  /* 0x000000b8bf3f7836 */ /* 0x000fe20000000000 */
[----:B------:R-:W-:Y:S02]  /*208e0*/  ISETP.GE.AND P2, PT, R25, UR4, PT ;  /* 0x0000000419007c0c */ /* 0x000fe4000bf46270 */
[----:B------:R-:W-:Y:S02]  /*208f0*/  SHF.R.S32.HI R86, RZ, 0x1f, R86 ;  /* 0x0000001fff567819 */ /* 0x000fe40000011456 */
[----:B------:R-:W-:Y:S01]  /*20900*/  SHF.R.S32.HI R63, RZ, 0x1f, R63 ;  /* 0x0000001fff3f7819 */ /* 0x000fe2000001143f */
[----:B-1----:R-:W-:Y:S01]  /*20910*/  @!P4 IMAD.MOV.U32 R34, RZ, RZ, R104 ;  /* 0x000000ffff22c224 */ /* 0x002fe200078e0068 */
[----:B------:R-:W-:Y:S01]  /*20920*/  @!P0 LEA R14, P3, R82, R11, 0x2 ;  /* 0x0000000b520e8211 */ /* 0x000fe200078610ff */
[----:B------:R-:W-:-:S03]  /*20930*/  @!P4 IMAD.MOV.U32 R35, RZ, RZ, R92 ;  /* 0x000000ffff23c224 */ /* 0x000fc600078e005c */
[-C--:B------:R-:W-:Y:S02]  /*20940*/  @!P0 LEA.HI.X R15, R82, R24.reuse, R86, 0x2, P3 ;  /* 0x00000018520f8211 */ /* 0x080fe400018f1456 */
[----:B------:R1:W-:Y:S01]  /*20950*/  @!P4 ST.E.64 desc[UR36][R12.64], R34 ;  /* 0x000000220c00c985 */ /* 0x0003e2000c101b24 */
[----:B------:R-:W-:Y:S02]  /*20960*/  ISETP.GE.AND P4, PT, R228, UR4, PT ;  /* 0x00000004e4007c0c */ /* 0x000fe4000bf86270 */
[----:B------:R-:W-:Y:S02]  /*20970*/  ISETP.GE.AND P3, PT, R227, UR4, PT ;  /* 0x00000004e3007c0c */ /* 0x000fe4000bf66270 */
[C---:B-1----:R-:W-:Y:S01]  /*20980*/  @!P1 LEA R12, P5, R59.reuse, R11, 0x2 ;  /* 0x0000000b3b0c9211 */ /* 0x042fe200078a10ff */
[----:B------:R-:W-:Y:S02]  /*20990*/  @!P0 IMAD.MOV.U32 R34, RZ, RZ, R88 ;  /* 0x000000ffff228224 */ /* 0x000fe400078e0058 */
[----:B------:R-:W-:Y:S01]  /*209a0*/  @!P0 IMAD.MOV.U32 R35, RZ, RZ, R84 ;  /* 0x000000ffff238224 */ /* 0x000fe200078e0054 */
[----:B------:R-:W-:Y:S01]  /*209b0*/  @!P1 LEA.HI.X R13, R59, R24, R63, 0x2, P5 ;  /* 0x000000183b0d9211 */ /* 0x000fe200028f143f */
[----:B------:R-:W-:-:S06]  /*209c0*/  VIADD R59, R191, 0xc0 ;  /* 0x000000c0bf3b7836 */ /* 0x000fcc0000000000 */
[-C--:B------:R-:W-:Y:S01]  /*209d0*/  @!P3 LEA R108, P5, R227, R11.reuse, 0x2 ;  /* 0x0000000be36cb211 */ /* 0x080fe200078a10ff */
[----:B------:R1:W-:Y:S01]  /*209e0*/  @!P0 ST.E.64 desc[UR36][R14.64], R34 ;  /* 0x000000220e008985 */ /* 0x0003e2000c101b24 */
[----:B------:R-:W-:Y:S02]  /*209f0*/  SHF.R.S32.HI R63, RZ, 0x1f, R223 ;  /* 0x0000001fff3f7819 */ /* 0x000fe400000114df */
[----:B------:R-:W-:Y:S01]  /*20a00*/  SHF.R.S32.HI R59, RZ, 0x1f, R59 ;  /* 0x0000001fff3b7819 */ /* 0x000fe2000001143b */
[----:B-1----:R-:W-:Y:S01]  /*20a10*/  @!P1 IMAD.MOV.U32 R14, RZ, RZ, R112 ;  /* 0x000000ffff0e9224 */ /* 0x002fe200078e0070 */
[----:B------:R-:W-:Y:S02]  /*20a20*/  @!P1 MOV R15, R116 ;  /* 0x00000074000f9202 */ /* 0x000fe40000000f00 */
[----:B------:R-:W-:-:S03]  /*20a30*/  @!P2 LEA R34, P0, R25, R11, 0x2 ;  /* 0x0000000b1922a211 */ /* 0x000fc600078010ff */
[----:B------:R1:W-:Y:S01]  /*20a40*/  @!P1 ST.E.64 desc[UR36][R12.64], R14 ;  /* 0x0000000e0c009985 */ /* 0x0003e2000c101b24 */
[----:B------:R-:W-:Y:S02]  /*20a50*/  @!P2 LEA.HI.X R35, R25, R24, R59, 0x2, P0 ;  /* 0x000000181923a211 */ /* 0x000fe400000f143b */
[----:B------:R-:W-:Y:S02]  /*20a60*/  SHF.R.S32.HI R25, RZ, 0x1f, R228 ;  /* 0x0000001fff197819 */ /* 0x000fe400000114e4 */
[----:B------:R-:W-:Y:S02]  /*20a70*/  ISETP.GE.AND P0, PT, R225, UR4, PT ;  /* 0x00000004e1007c0c */ /* 0x000fe4000bf06270 */
[----:B------:R-:W-:Y:S02]  /*20a80*/  SHF.R.S32.HI R59, RZ, 0x1f, R225 ;  /* 0x0000001fff3b7819 */ /* 0x000fe400000114e1 */
[----:B-1----:R-:W-:Y:S01]  /*20a90*/  @!P4 LEA R12, P1, R228, R11, 0x2 ;  /* 0x0000000be40cc211 */ /* 0x002fe200078210ff */
[----:B------:R-:W-:-:S02]  /*20aa0*/  @!P2 IMAD.MOV.U32 R14, RZ, RZ, R3 ;  /* 0x000000ffff0ea224 */ /* 0x000fc400078e0003 */
[----:B------:R-:W-:Y:S01]  /*20ab0*/  @!P2 IMAD.MOV.U32 R15, RZ, RZ, R4 ;  /* 0x000000ffff0fa224 */ /* 0x000fe200078e0004 */
[-C--:B------:R-:W-:Y:S01]  /*20ac0*/  @!P4 LEA.HI.X R13, R228, R24.reuse, R25, 0x2, P1 ;  /* 0x00000018e40dc211 */ /* 0x080fe200008f1419 */
[----:B------:R-:W-:Y:S01]  /*20ad0*/  @!P3 IMAD.MOV.U32 R4, RZ, RZ, R5 ;  /* 0x000000ffff04b224 */ /* 0x000fe200078e0005 */
[----:B------:R-:W-:Y:S01]  /*20ae0*/  ISETP.GE.AND P1, PT, R224, UR4, PT ;  /* 0x00000004e0007c0c */ /* 0x000fe2000bf26270 */
[----:B------:R-:W-:Y:S01]  /*20af0*/  @!P3 IMAD.MOV.U32 R5, RZ, RZ, R6 ;  /* 0x000000ffff05b224 */ /* 0x000fe200078e0006 */
[----:B------:R-:W-:Y:S01]  /*20b00*/  SHF.R.S32.HI R25, RZ, 0x1f, R227 ;  /* 0x0000001fff197819 */ /* 0x000fe200000114e3 */
[----:B------:R1:W-:Y:S03]  /*20b10*/  @!P2 ST.E.64 desc[UR36][R34.64], R14 ;  /* 0x0000000e2200a985 */ /* 0x0003e6000c101b24 */
[----:B------:R-:W-:Y:S02]  /*20b20*/  @!P3 LEA.HI.X R109, R227, R24, R25, 0x2, P5 ;  /* 0x00000018e36db211 */ /* 0x000fe400028f1419 */
[----:B------:R-:W-:-:S02]  /*20b30*/  ISETP.GE.AND P5, PT, R222, UR4, PT ;  /* 0x00000004de007c0c */ /* 0x000fc4000bfa6270 */
[----:B------:R-:W-:-:S03]  /*20b40*/  SHF.R.S32.HI R25, RZ, 0x1f, R224 ;  /* 0x0000001fff197819 */ /* 0x000fc600000114e0 */
[----:B------:R-:W-:Y:S02]  /*20b50*/  @!P1 IMAD.MOV.U32 R6, RZ, RZ, R7 ;  /* 0x000000ffff069224 */ /* 0x000fe400078e0007 */
[----:B------:R-:W-:Y:S02]  /*20b60*/  @!P1 IMAD.MOV.U32 R7, RZ, RZ, R8 ;  /* 0x000000ffff079224 */ /* 0x000fe400078e0008 */
[----:B-1----:R-:W-:Y:S02]  /*20b70*/  @!P4 IMAD.MOV.U32 R14, RZ, RZ, R120 ;  /* 0x000000ffff0ec224 */ /* 0x002fe400078e0078 */
[----:B------:R-:W-:-:S05]  /*20b80*/  @!P4 IMAD.MOV.U32 R15, RZ, RZ, R65 ;  /* 0x000000ffff0fc224 */ /* 0x000fca00078e0041 */
[----:B------:R1:W-:Y:S01]  /*20b90*/  @!P4 ST.E.64 desc[UR36][R12.64], R14 ;  /* 0x0000000e0c00c985 */ /* 0x0003e2000c101b24 */
[----:B------:R-:W-:-:S03]  /*20ba0*/  ISETP.GE.AND P4, PT, R223, UR4, PT ;  /* 0x00000004df007c0c */ /* 0x000fc6000bf86270 */
[----:B------:R2:W-:Y:S01]  /*20bb0*/  @!P3 ST.E.64 desc[UR36][R108.64], R4 ;  /* 0x000000046c00b985 */ /* 0x0005e2000c101b24 */
[----:B------:R-:W-:Y:S02]  /*20bc0*/  ISETP.GE.AND P3, PT, R221, UR4, PT ;  /* 0x00000004dd007c0c */ /* 0x000fe4000bf66270 */
[C---:B-1----:R-:W-:Y:S01]  /*20bd0*/  @!P0 LEA R12, P2, R225.reuse, R11, 0x2 ;  /* 0x0000000be10c8211 */ /* 0x042fe200078410ff */
[----:B------:R-:W-:Y:S02]  /*20be0*/  @!P0 IMAD.MOV.U32 R14, RZ, RZ, R69 ;  /* 0x000000ffff0e8224 */ /* 0x000fe400078e0045 */
[----:B------:R-:W-:Y:S01]  /*20bf0*/  @!P0 IMAD.MOV.U32 R15, RZ, RZ, R73 ;  /* 0x000000ffff0f8224 */ /* 0x000fe200078e0049 */
[----:B------:R-:W-:-:S07]  /*20c00*/  @!P0 LEA.HI.X R13, R225, R24, R59, 0x2, P2 ;  /* 0x00000018e10d8211 */ /* 0x000fce00010f143b */
[----:B------:R-:W-:Y:S01]  /*20c10*/  @!P3 IMAD.MOV.U32 R8, RZ, RZ, R85 ;  /* 0x000000ffff08b224 */ /* 0x000fe200078e0055 */
[C---:B--2---:R-:W-:Y:S02]  /*20c20*/  @!P1 LEA R4, P2, R224.reuse, R11, 0x2 ;  /* 0x0000000be0049211 */ /* 0x044fe400078410ff */
[----:B------:R-:W-:Y:S01]  /*20c30*/  SHF.R.S32.HI R59, RZ, 0x1f, R222 ;  /* 0x0000001fff3b7819 */ /* 0x000fe200000114de */
[----:B------:R1:W-:Y:S01]  /*20c40*/  @!P0 ST.E.64 desc[UR36][R12.64], R14 ;  /* 0x0000000e0c008985 */ /* 0x0003e2000c101b24 */
[----:B------:R-:W-:Y:S02]  /*20c50*/  @!P1 LEA.HI.X R5, R224, R24, R25, 0x2, P2 ;  /* 0x00000018e0059211 */ /* 0x000fe400010f1419 */
[----:B------:R-:W-:-:S03]  /*20c60*/  SHF.R.S32.HI R25, RZ, 0x1f, R221 ;  /* 0x0000001fff197819 */ /* 0x000fc600000114dd */
[----:B------:R2:W-:Y:S01]  /*20c70*/  @!P1 ST.E.64 desc[UR36][R4.64], R6 ;  /* 0x0000000604009985 */ /* 0x0005e2000c101b24 */
[CC--:B-1----:R-:W-:Y:S01]  /*20c80*/  @!P4 LEA R12, P0, R223.reuse, R11.reuse, 0x2 ;  /* 0x0000000bdf0cc211 */ /* 0x0c2fe200078010ff */
[----:B------:R-:W-:Y:S02]  /*20c90*/  @!P4 IMAD.MOV.U32 R14, RZ, RZ, R77 ;  /* 0x000000ffff0ec224 */ /* 0x000fe400078e004d */
[----:B------:R-:W-:Y:S01]  /*20ca0*/  @!P4 IMAD.MOV.U32 R15, RZ, RZ, R81 ;  /* 0x000000ffff0fc224 */ /* 0x000fe200078e0051 */
[-C--:B------:R-:W-:Y:S02]  /*20cb0*/  @!P4 LEA.HI.X R13, R223, R24.reuse, R63, 0x2, P0 ;  /* 0x00000018df0dc211 */ /* 0x080fe400000f143f */
[CC--:B--2---:R-:W-:Y:S02]  /*20cc0*/  @!P5 LEA R4, P1, R222.reuse, R11.reuse, 0x2 ;  /* 0x0000000bde04d211 */ /* 0x0c4fe400078210ff */
[C---:B------:R-:W-:Y:S01]  /*20cd0*/  @!P3 LEA R6, P2, R221.reuse, R11, 0x2 ;  /* 0x0000000bdd06b211 */ /* 0x040fe200078410ff */
[----:B------:R-:W-:Y:S01]  /*20ce0*/  @!P5 IMAD.MOV.U32 R11, RZ, RZ, R10 ;  /* 0x000000ffff0bd224 */ /* 0x000fe200078e000a */
[-C--:B------:R-:W-:Y:S01]  /*20cf0*/  @!P5 LEA.HI.X R5, R222, R24.reuse, R59, 0x2, P1 ;  /* 0x00000018de05d211 */ /* 0x080fe200008f143b */
[----:B------:R-:W-:Y:S01]  /*20d00*/  @!P5 IMAD.MOV.U32 R10, RZ, RZ, R9 ;  /* 0x000000ffff0ad224 */ /* 0x000fe200078e0009 */
[----:B------:R-:W-:Y:S01]  /*20d10*/  @!P3 LEA.HI.X R7, R221, R24, R25, 0x2, P2 ;  /* 0x00000018dd07b211 */ /* 0x000fe200010f1419 */
[----:B------:R-:W-:Y:S01]  /*20d20*/  @!P3 IMAD.MOV.U32 R9, RZ, RZ, R89 ;  /* 0x000000ffff09b224 */ /* 0x000fe200078e0059 */
[----:B------:R3:W-:Y:S04]  /*20d30*/  @!P4 ST.E.64 desc[UR36][R12.64], R14 ;  /* 0x0000000e0c00c985 */ /* 0x0007e8000c101b24 */
[----:B------:R3:W-:Y:S04]  /*20d40*/  @!P5 ST.E.64 desc[UR36][R4.64], R10 ;  /* 0x0000000a0400d985 */ /* 0x0007e8000c101b24 */
[----:B------:R3:W-:Y:S02]  /*20d50*/  @!P3 ST.E.64 desc[UR36][R6.64], R8 ;  /* 0x000000080600b985 */ /* 0x0007e4000c101b24 */
.L_x_2010:
[----:B------:R-:W-:Y:S05]  /*20d60*/  BSYNC B1 ;  /* 0x0000000000017941 */ /* 0x000fea0003800000 */
.L_x_2009:
[----:B------:R-:W-:-:S03]  /*20d70*/  UMOV UR4, 0xffffffff ;  /* 0xffffffff00047882 */ /* 0x000fc60000000000 */
[----:B------:R-:W-:Y:S05]  /*20d80*/  BRA.DIV UR4, `(.L_x_2011) ;  /* 0x0000010204b07947 */ /* 0x000fea000b800000 */
[----:B---3--:R3:W4:Y:S04]  /*20d90*/  SHFL.IDX PT, R8, R2, 0x1, 0x1c1f ;  /* 0x003c1f0002087f89 */ /* 0x00872800000e0000 */
[----:B0-----:R-:W0:Y:S02]  /*20da0*/  SHFL.IDX PT, R0, R0, 0x1, 0x1c1f ;  /* 0x003c1f0000007f89 */ /* 0x001e2400000e0000 */
.L_x_2411:
[----:B------:R-:W-:-:S13]  /*20db0*/  ISETP.GE.AND P0, PT, R33, R32, PT ;  /* 0x000000202100720c */ /* 0x000fda0003f06270 */
[----:B------:R-:W-:Y:S05]  /*20dc0*/  @P0 BRA `(.L_x_2007) ;  /* 0x0000001c005c0947 */ /* 0x000fea0003800000 */
[----:B------:R-:W-:Y:S01]  /*20dd0*/  ULDC UR4, c[0x0][0xac8] ;  /* 0x0002b20000047ab9 */ /* 0x000fe20000000800 */
[C---:B--2---:R-:W-:Y:S01]  /*20de0*/  VIADD R11, R191.reuse, 0x8 ;  /* 0x00000008bf0b7836 */ /* 0x044fe20000000000 */
[C---:B------:R-:W-:Y:S01]  /*20df0*/  ISETP.GE.AND P5, PT, R191.reuse, UR4, PT ;  /* 0x00000004bf007c0c */ /* 0x040fe2000bfa6270 */
[C---:B------:R-:W-:Y:S01]  /*20e00*/  VIADD R7, R191.reuse, 0x10 ;  /* 0x00000010bf077836 */ /* 0x040fe20000000000 */
[----:B------:R-:W-:Y:S01]  /*20e10*/  SHF.R.S32.HI R4, RZ, 0x1f, R191 ;  /* 0x0000001fff047819 */ /* 0x000fe200000114bf */
[----:B------:R-:W-:Y:S01]  /*20e20*/  VIADD R6, R191, 0x18 ;  /* 0x00000018bf067836 */ /* 0x000fe20000000000 */
[----:B------:R-:W-:Y:S01]  /*20e30*/  ISETP.GE.AND P0, PT, R11, UR4, PT ;  /* 0x000000040b007c0c */ /* 0x000fe2000bf06270 */
[----:B------:R-:W-:Y:S01]  /*20e40*/  VIADD R12, R191, 0x8 ;  /* 0x00000008bf0c7836 */ /* 0x000fe20000000000 */
[----:B------:R-:W-:Y:S01]  /*20e50*/  ISETP.GE.AND P3, PT, R7, UR4, PT ;  /* 0x0000000407007c0c */ /* 0x000fe2000bf66270 */
[C---:B------:R-:W-:Y:S01]  /*20e60*/  VIADD R10, R191.reuse, 0x10 ;  /* 0x00000010bf0a7836 */ /* 0x040fe20000000000 */
[----:B------:R-:W-:Y:S01]  /*20e70*/  ISETP.GE.AND P2, PT, R6, UR4, PT ;  /* 0x0000000406007c0c */ /* 0x000fe2000bf46270 */
[C---:B------:R-:W-:Y:S01]  /*20e80*/  VIADD R9, R191.reuse, 0x20 ;  /* 0x00000020bf097836 */ /* 0x040fe20000000000 */
[----:B------:R-:W-:Y:S01]  /*20e90*/  SHF.R.S32.HI R12, RZ, 0x1f, R12 ;  /* 0x0000001fff0c7819 */ /* 0x000fe2000001140c */
[----:B------:R-:W-:Y:S01]  /*20ea0*/  VIADD R14, R191, 0x28 ;  /* 0x00000028bf0e7836 */ /* 0x000fe20000000000 */
[----:B------:R-:W-:-:S02]  /*20eb0*/  SHF.R.S32.HI R10, RZ, 0x1f, R10 ;  /* 0x0000001fff0a7819 */ /* 0x000fc4000001140a */
[C---:B0--3--:R-:W-:Y:S02]  /*20ec0*/  @!P5 LEA R2, P1, R191.reuse, R0, 0x2 ;  /* 0x00000000bf02d211 */ /* 0x049fe400078210ff */
[C---:B------:R-:W-:Y:S01]  /*20ed0*/  IADD3 R13, R191.reuse, 0x28, RZ ;  /* 0x00000028bf0d7810 */ /* 0x040fe20007ffe0ff */
[----:B------:R-:W-:Y:S01]  /*20ee0*/  @!P0 IMAD.MOV.U32 R65, RZ, RZ, R64 ;  /* 0x000000ffff418224 */ /* 0x000fe200078e0040 */
[----:B----4-:R-:W-:Y:S01]  /*20ef0*/  @!P5 LEA.HI.X R3, R191, R8, R4, 0x2, P1 ;  /* 0x00000008bf03d211 */ /* 0x010fe200008f1404 */
[----:B------:R-:W-:Y:S01]  /*20f00*/  @!P0 IMAD.MOV.U32 R64, RZ, RZ, R93 ;  /* 0x000000ffff408224 */ /* 0x000fe200078e005d */
[----:B------:R-:W-:Y:S02]  /*20f10*/  @!P0 LEA R4, P4, R11, R0, 0x2 ;  /* 0x000000000b048211 */ /* 0x000fe400078810ff */
[----:B------:R-:W-:Y:S01]  /*20f20*/  ISETP.GE.AND P1, PT, R9, UR4, PT ;  /* 0x0000000409007c0c */ /* 0x000fe2000bf26270 */
[----:B------:R0:W-:Y:S01]  /*20f30*/  @!P5 ST.E.64 desc[UR36][R2.64], R20 ;  /* 0x000000140200d985 */ /* 0x0001e2000c101b24 */
[----:B------:R-:W-:Y:S01]  /*20f40*/  @!P0 LEA.HI.X R5, R11, R8, R12, 0x2, P4 ;  /* 0x000000080b058211 */ /* 0x000fe200020f140c */
[C---:B------:R-:W-:Y:S01]  /*20f50*/  VIADD R11, R191.reuse, 0x30 ;  /* 0x00000030bf0b7836 */ /* 0x040fe20000000000 */
[----:B------:R-:W-:Y:S01]  /*20f60*/  SHF.R.S32.HI R14, RZ, 0x1f, R14 ;  /* 0x0000001fff0e7819 */ /* 0x000fe2000001140e */
[----:B------:R-:W-:-:S02]  /*20f70*/  VIADD R12, R191, 0x20 ;  /* 0x00000020bf0c7836 */ /* 0x000fc40000000000 */
[----:B------:R2:W-:Y:S01]  /*20f80*/  @!P0 ST.E.64 desc[UR36][R4.64], R64 ;  /* 0x0000004004008985 */ /* 0x0005e2000c101b24 */
[----:B------:R-:W-:Y:S02]  /*20f90*/  ISETP.GE.AND P0, PT, R13, UR4, PT ;  /* 0x000000040d007c0c */ /* 0x000fe4000bf06270 */
[----:B------:R-:W-:Y:S02]  /*20fa0*/  SHF.R.S32.HI R12, RZ, 0x1f, R12 ;  /* 0x0000001fff0c7819 */ /* 0x000fe4000001140c */
[----:B0-----:R-:W-:-:S04]  /*20fb0*/  @!P3 LEA R2, P5, R7, R0, 0x2 ;  /* 0x000000000702b211 */ /* 0x001fc800078a10ff */
[----:B------:R-:W-:Y:S01]  /*20fc0*/  @!P3 LEA.HI.X R3, R7, R8, R10, 0x2, P5 ;  /* 0x000000080703b211 */ /* 0x000fe200028f140a */
[C---:B------:R-:W-:Y:S01]  /*20fd0*/  VIADD R7, R191.reuse, 0x18 ;  /* 0x00000018bf077836 */ /* 0x040fe20000000000 */
[C---:B--2---:R-:W-:Y:S01]  /*20fe0*/  @!P2 LEA R4, P4, R6.reuse, R0, 0x2 ;  /* 0x000000000604a211 */ /* 0x044fe200078810ff */
[----:B------:R-:W-:Y:S02]  /*20ff0*/  VIADD R10, R191, 0x38 ;  /* 0x00000038bf0a7836 */ /* 0x000fe40000000000 */
[----:B------:R0:W-:Y:S01]  /*21000*/  @!P3 ST.E.64 desc[UR36][R2.64], R26 ;  /* 0x0000001a0200b985 */ /* 0x0001e2000c101b24 */
[----:B------:R-:W-:Y:S02]  /*21010*/  SHF.R.S32.HI R7, RZ, 0x1f, R7 ;  /* 0x0000001fff077819 */ /* 0x000fe40000011407 */
[----:B------:R-:W-:Y:S02]  /*21020*/  ISETP.GE.AND P3, PT, R11, UR4, PT ;  /* 0x000000040b007c0c */ /* 0x000fe4000bf66270 */
[----:B------:R-:W-:Y:S01]  /*21030*/  @!P2 LEA.HI.X R5, R6, R8, R7, 0x2, P4 ;  /* 0x000000080605a211 */ /* 0x000fe200020f1407 */
[----:B------:R-:W-:-:S02]  /*21040*/  @!P2 IMAD.MOV.U32 R6, RZ, RZ, R97 ;  /* 0x000000ffff06a224 */ /* 0x000fc400078e0061 */
[----:B------:R-:W-:-:S05]  /*21050*/  @!P2 IMAD.MOV.U32 R7, RZ, RZ, R101 ;  /* 0x000000ffff07a224 */ /* 0x000fca00078e0065 */
[----:B------:R2:W-:Y:S01]  /*21060*/  @!P2 ST.E.64 desc[UR36][R4.64], R6 ;  /* 0x000000060400a985 */ /* 0x0005e2000c101b24 */
[C---:B0-----:R-:W-:Y:S02]  /*21070*/  @!P1 LEA R2, P5, R9.reuse, R0, 0x2 ;  /* 0x0000000009029211 */ /* 0x041fe400078a10ff */
[----:B------:R-:W-:Y:S02]  /*21080*/  ISETP.GE.AND P2, PT, R10, UR4, PT ;  /* 0x000000040a007c0c */ /* 0x000fe4000bf46270 */
[----:B------:R-:W-:Y:S01]  /*21090*/  @!P1 LEA.HI.X R3, R9, R8, R12, 0x2, P5 ;  /* 0x0000000809039211 */ /* 0x000fe200028f140c */
[C---:B------:R-:W-:Y:S02]  /*210a0*/  VIADD R9, R191.reuse, 0x40 ;  /* 0x00000040bf097836 */ /* 0x040fe40000000000 */
[----:B------:R-:W-:Y:S02]  /*210b0*/  VIADD R12, R191, 0x30 ;  /* 0x00000030bf0c7836 */ /* 0x000fe40000000000 */
[----:B------:R0:W-:Y:S01]  /*210c0*/  @!P1 ST.E.64 desc[UR36][R2.64], R36 ;  /* 0x0000002402009985 */ /* 0x0001e2000c101b24 */
[----:B------:R-:W-:-:S02]  /*210d0*/  ISETP.GE.AND P1, PT, R9, UR4, PT ;  /* 0x0000000409007c0c */ /* 0x000fc4000bf26270 */
[----:B------:R-:W-:Y:S01]  /*210e0*/  SHF.R.S32.HI R12, RZ, 0x1f, R12 ;  /* 0x0000001fff0c7819 */ /* 0x000fe2000001140c */
[----:B--2---:R-:W-:Y:S01]  /*210f0*/  @!P0 IMAD.MOV.U32 R6, RZ, RZ, R105 ;  /* 0x000000ffff068224 */ /* 0x004fe200078e0069 */
[C---:B------:R-:W-:Y:S01]  /*21100*/  @!P0 LEA R4, P4, R13.reuse, R0, 0x2 ;  /* 0x000000000d048211 */ /* 0x040fe200078810ff */
[----:B------:R-:W-:Y:S02]  /*21110*/  @!P0 IMAD.MOV.U32 R7, RZ, RZ, R47 ;  /* 0x000000ffff078224 */ /* 0x000fe400078e002f */
[----:B------:R-:W-:Y:S01]  /*21120*/  @!P2 IMAD.MOV.U32 R47, RZ, RZ, R50 ;  /* 0x000000ffff2fa224 */ /* 0x000fe200078e0032 */
[----:B------:R-:W-:Y:S01]  /*21130*/  @!P0 LEA.HI.X R5, R13, R8, R14, 0x2, P4 ;  /* 0x000000080d058211 */ /* 0x000fe200020f140e */
[C---:B------:R-:W-:Y:S02]  /*21140*/  VIADD R13, R191.reuse, 0x48 ;  /* 0x00000048bf0d7836 */ /* 0x040fe40000000000 */
[----:B------:R-:W-:Y:S01]  /*21150*/  VIADD R14, R191, 0x38 ;  /* 0x00000038bf0e7836 */ /* 0x000fe20000000000 */
[----:B0-----:R-:W-:Y:S01]  /*21160*/  @!P3 LEA R2, P5, R11, R0, 0x2 ;  /* 0x000000000b02b211 */ /* 0x001fe200078a10ff */
[----:B------:R0:W-:Y:S01]  /*21170*/  @!P0 ST.E.64 desc[UR36][R4.64], R6 ;  /* 0x0000000604008985 */ /* 0x0001e2000c101b24 */
[----:B------:R-:W-:-:S02]  /*21180*/  ISETP.GE.AND P0, PT, R13, UR4, PT ;  /* 0x000000040d007c0c */ /* 0x000fc4000bf06270 */
[----:B------:R-:W-:Y:S01]  /*21190*/  @!P3 LEA.HI.X R3, R11, R8, R12, 0x2, P5 ;  /* 0x000000080b03b211 */ /* 0x000fe200028f140c */
[C---:B------:R-:W-:Y:S01]  /*211a0*/  VIADD R11, R191.reuse, 0x50 ;  /* 0x00000050bf0b7836 */ /* 0x040fe20000000000 */
[----:B------:R-:W-:Y:S01]  /*211b0*/  SHF.R.S32.HI R14, RZ, 0x1f, R14 ;  /* 0x0000001fff0e7819 */ /* 0x000fe2000001140e */
[----:B------:R-:W-:Y:S02]  /*211c0*/  VIADD R12, R191, 0x40 ;  /* 0x00000040bf0c7836 */ /* 0x000fe40000000000 */
[----:B------:R2:W-:Y:S01]  /*211d0*/  @!P3 ST.E.64 desc[UR36][R2.64], R38 ;  /* 0x000000260200b985 */ /* 0x0005e2000c101b24 */
[----:B------:R-:W-:Y:S02]  /*211e0*/  ISETP.GE.AND P3, PT, R11, UR4, PT ;  /* 0x000000040b007c0c */ /* 0x000fe4000bf66270 */
[----:B------:R-:W-:Y:S02]  /*211f0*/  SHF.R.S32.HI R12, RZ, 0x1f, R12 ;  /* 0x0000001fff0c7819 */ /* 0x000fe4000001140c */
[----:B0-----:R-:W-:-:S02]  /*21200*/  @!P2 LEA R4, P4, R10, R0, 0x2 ;  /* 0x000000000a04a211 */ /* 0x001fc400078810ff */
[----:B------:R-:W-:Y:S01]  /*21210*/  @!P0 MOV R59, R58 ;  /* 0x0000003a003b8202 */ /* 0x000fe20000000f00 */
[----:B------:R-:W-:Y:S01]  /*21220*/  @!P0 IMAD.MOV.U32 R58, RZ, RZ, R54 ;  /* 0x000000ffff3a8224 */ /* 0x000fe200078e0036 */
[----:B------:R-:W-:Y:S01]  /*21230*/  @!P2 LEA.HI.X R5, R10, R8, R14, 0x2, P4 ;  /* 0x000000080a05a211 */ /* 0x000fe200020f140e */
[C---:B------:R-:W-:Y:S02]  /*21240*/  VIADD R10, R191.reuse, 0x58 ;  /* 0x00000058bf0a7836 */ /* 0x040fe40000000000 */
[----:B------:R-:W-:Y:S01]  /*21250*/  VIADD R14, R191, 0x48 ;  /* 0x00000048bf0e7836 */ /* 0x000fe20000000000 */
[C---:B--2---:R-:W-:Y:S01]  /*21260*/  @!P1 LEA R2, P5, R9.reuse, R0, 0x2 ;  /* 0x0000000009029211 */ /* 0x044fe200078a10ff */
[----:B------:R0:W-:Y:S01]  /*21270*/  @!P2 ST.E.64 desc[UR36][R4.64], R46 ;  /* 0x0000002e0400a985 */ /* 0x0001e2000c101b24 */
[----:B------:R-:W-:Y:S02]  /*21280*/  ISETP.GE.AND P2, PT, R10, UR4, PT ;  /* 0x000000040a007c0c */ /* 0x000fe4000bf46270 */
[----:B------:R-:W-:Y:S01]  /*21290*/  @!P1 LEA.HI.X R3, R9, R8, R12, 0x2, P5 ;  /* 0x0000000809039211 */ /* 0x000fe200028f140c */
[C---:B------:R-:W-:Y:S01]  /*212a0*/  VIADD R9, R191.reuse, 0x60 ;  /* 0x00000060bf097836 */ /* 0x040fe20000000000 */
[----:B------:R-:W-:Y:S01]  /*212b0*/  SHF.R.S32.HI R14, RZ, 0x1f, R14 ;  /* 0x0000001fff0e7819 */ /* 0x000fe2000001140e */
[----:B------:R-:W-:-:S02]  /*212c0*/  VIADD R12, R191, 0x50 ;  /* 0x00000050bf0c7836 */ /* 0x000fc40000000000 */
[----:B------:R2:W-:Y:S01]  /*212d0*/  @!P1 ST.E.64 desc[UR36][R2.64], R40 ;  /* 0x0000002802009985 */ /* 0x0005e2000c101b24 */
[----:B------:R-:W-:Y:S02]  /*212e0*/  ISETP.GE.AND P1, PT, R9, UR4, PT ;  /* 0x0000000409007c0c */ /* 0x000fe4000bf26270 */
[----:B------:R-:W-:Y:S02]  /*212f0*/  SHF.R.S32.HI R12, RZ, 0x1f, R12 ;  /* 0x0000001fff0c7819 */ /* 0x000fe4000001140c */
[C---:B0-----:R-:W-:Y:S01]  /*21300*/  @!P0 LEA R4, P4, R13.reuse, R0, 0x2 ;  /* 0x000000000d048211 */ /* 0x041fe200078810ff */
[----:B------:R-:W-:Y:S02]  /*21310*/  @!P2 IMAD.MOV.U32 R6, RZ, RZ, R113 ;  /* 0x000000ffff06a224 */ /* 0x000fe400078e0071 */
[----:B------:R-:W-:Y:S01]  /*21320*/  @!P2 IMAD.MOV.U32 R7, RZ, RZ, R70 ;  /* 0x000000ffff07a224 */ /* 0x000fe200078e0046 */
[----:B------:R-:W-:Y:S01]  /*21330*/  @!P0 LEA.HI.X R5, R13, R8, R14, 0x2, P4 ;  /* 0x000000080d058211 */ /* 0x000fe200020f140e */
[----:B------:R-:W-:-:S02]  /*21340*/  VIADD R13, R191, 0x68 ;  /* 0x00000068bf0d7836 */ /* 0x000fc40000000000 */
[----:B------:R-:W-:Y:S01]  /*21350*/  VIADD R14, R191, 0x58 ;  /* 0x00000058bf0e7836 */ /* 0x000fe20000000000 */
[----:B--2---:R-:W-:Y:S01]  /*21360*/  @!P3 LEA R2, P5, R11, R0, 0x2 ;  /* 0x000000000b02b211 */ /* 0x004fe200078a10ff */
[----:B------:R0:W-:Y:S01]  /*21370*/  @!P0 ST.E.64 desc[UR36][R4.64], R58 ;  /* 0x0000003a04008985 */ /* 0x0001e2000c101b24 */
[----:B------:R-:W-:Y:S02]  /*21380*/  ISETP.GE.AND P0, PT, R13, UR4, PT ;  /* 0x000000040d007c0c */ /* 0x000fe4000bf06270 */
[----:B------:R-:W-:Y:S01]  /*21390*/  @!P3 LEA.HI.X R3, R11, R8, R12, 0x2, P5 ;  /* 0x000000080b03b211 */ /* 0x000fe200028f140c */
[C---:B------:R-:W-:Y:S01]  /*213a0*/  VIADD R11, R191.reuse, 0x70 ;  /* 0x00000070bf0b7836 */ /* 0x040fe20000000000 */
[----:B------:R-:W-:Y:S01]  /*213b0*/  SHF.R.S32.HI R14, RZ, 0x1f, R14 ;  /* 0x0000001fff0e7819 */ /* 0x000fe2000001140e */
[----:B------:R-:W-:Y:S02]  /*213c0*/  VIADD R12, R191, 0x60 ;  /* 0x00000060bf0c7836 */ /* 0x000fe40000000000 */
[----:B------:R2:W-:Y:S01]  /*213d0*/  @!P3 ST.E.64 desc[UR36][R2.64], R42 ;  /* 0x0000002a0200b985 */ /* 0x0005e2000c101b24 */
[----:B------:R-:W-:-:S02]  /*213e0*/  ISETP.GE.AND P3, PT, R11, UR4, PT ;  /* 0x000000040b007c0c */ /* 0x000fc4000bf66270 */
[----:B------:R-:W-:Y:S02]  /*213f0*/  SHF.R.S32.HI R12, RZ, 0x1f, R12 ;  /* 0x0000001fff0c7819 */ /* 0x000fe4000001140c */
[----:B0-----:R-:W-:-:S04]  /*21400*/  @!P2 LEA R4, P4, R10, R0, 0x2 ;  /* 0x000000000a04a211 */ /* 0x001fc800078810ff */
        /* <DEDUP_REMOVED lines=29> */
[C---:B0-----:R-:W-:Y:S01]  /*215e0*/  @!P2 LEA R4, P4, R10.reuse, R0, 0x2 ;  /* 0x000000000a04a211 */ /* 0x041fe200078810ff */
[----:B------:R-:W-:Y:S02]  /*215f0*/  @!P2 IMAD.MOV.U32 R6, RZ, RZ, R67 ;  /* 0x000000ffff06a224 */ /* 0x000fe400078e0043 */
[----:B------:R-:W-:Y:S01]  /*21600*/  @!P2 IMAD.MOV.U32 R7, RZ, RZ, R71 ;  /* 0x000000ffff07a224 */ /* 0x000fe200078e0047 */
[----:B------:R-:W-:Y:S01]  /*21610*/  @!P2 LEA.HI.X R5, R10, R8, R14, 0x2, P4 ;  /* 0x000000080a05a211 */ /* 0x000fe200020f140e */
[C---:B------:R-:W-:Y:S02]  /*21620*/  VIADD R14, R191.reuse, 0x88 ;  /* 0x00000088bf0e7836 */ /* 0x040fe40000000000 */
[----:B------:R-:W-:Y:S01]  /*21630*/  VIADD R10, R191, 0x98 ;  /* 0x00000098bf0a7836 */ /* 0x000fe20000000000 */
[----:B--2---:R-:W-:Y:S01]  /*21640*/  @!P1 LEA R2, P5, R9, R0, 0x2 ;  /* 0x0000000009029211 */ /* 0x004fe200078a10ff */
[----:B------:R0:W-:Y:S01]  /*21650*/  @!P2 ST.E.64 desc[UR36][R4.64], R6 ;  /* 0x000000060400a985 */ /* 0x0001e2000c101b24 */
[----:B------:R-:W-:-:S02]  /*21660*/  SHF.R.S32.HI R14, RZ, 0x1f, R14 ;  /* 0x0000001fff0e7819 */ /* 0x000fc4000001140e */
[----:B------:R-:W-:Y:S01]  /*21670*/  @!P1 LEA.HI.X R3, R9, R8, R12, 0x2, P5 ;  /* 0x0000000809039211 */ /* 0x000fe200028f140c */
[C---:B------:R-:W-:Y:S01]  /*21680*/  VIADD R9, R191.reuse, 0xa0 ;  /* 0x000000a0bf097836 */ /* 0x040fe20000000000 */
[----:B------:R-:W-:Y:S02]  /*21690*/  IADD3 R12, R191, 0x90, RZ ;  /* 0x00000090bf0c7810 */ /* 0x000fe40007ffe0ff */
[----:B------:R-:W-:Y:S02]  /*216a0*/  ISETP.GE.AND P2, PT, R10, UR4, PT ;  /* 0x000000040a007c0c */ /* 0x000fe4000bf46270 */
[----:B------:R-:W-:Y:S01]  /*216b0*/  SHF.R.S32.HI R12, RZ, 0x1f, R12 ;  /* 0x0000001fff0c7819 */ /* 0x000fe2000001140c */
[----:B0-----:R-:W-:Y:S01]  /*216c0*/  @!P1 IMAD.MOV.U32 R4, RZ, RZ, R51 ;  /* 0x000000ffff049224 */ /* 0x001fe200078e0033 */
[----:B------:R-:W-:Y:S01]  /*216d0*/  @!P0 LEA R6, P4, R13, R0, 0x2 ;  /* 0x000000000d068211 */ /* 0x000fe200078810ff */
[----:B------:R-:W-:-:S03]  /*216e0*/  @!P1 IMAD.MOV.U32 R5, RZ, RZ, R52 ;  /* 0x000000ffff059224 */ /* 0x000fc600078e0034 */
[----:B------:R-:W-:Y:S01]  /*216f0*/  @!P0 LEA.HI.X R7, R13, R8, R14, 0x2, P4 ;  /* 0x000000080d078211 */ /* 0x000fe200020f140e */
[----:B------:R-:W-:Y:S01]  /*21700*/  VIADD R13, R191, 0xa8 ;  /* 0x000000a8bf0d7836 */ /* 0x000fe20000000000 */
[----:B------:R0:W-:Y:S01]  /*21710*/  @!P1 ST.E.64 desc[UR36][R2.64], R4 ;  /* 0x0000000402009985 */ /* 0x0001e2000c101b24 */
[----:B------:R-:W-:Y:S01]  /*21720*/  ISETP.GE.AND P1, PT, R9, UR4, PT ;  /* 0x0000000409007c0c */ /* 0x000fe2000bf26270 */
[----:B------:R-:W-:Y:S02]  /*21730*/  VIADD R14, R191, 0x98 ;  /* 0x00000098bf0e7836 */ /* 0x000fe40000000000 */
[----:B------:R-:W-:-:S03]  /*21740*/  @!P2 IMAD.MOV.U32 R99, RZ, RZ, R83 ;  /* 0x000000ffff63a224 */ /* 0x000fc600078e0053 */
[----:B------:R-:W-:Y:S01]  /*21750*/  SHF.R.S32.HI R14, RZ, 0x1f, R14 ;  /* 0x0000001fff0e7819 */ /* 0x000fe2000001140e */
[----:B0-----:R-:W-:Y:S01]  /*21760*/  @!P0 IMAD.MOV.U32 R4, RZ, RZ, R75 ;  /* 0x000000ffff048224 */ /* 0x001fe200078e004b */
        /* <DEDUP_REMOVED lines=16> */
[----:B------:R2:W-:Y:S01]  /*21870*/  @!P2 ST.E.64 desc[UR36][R6.64], R98 ;  /* 0x000000620600a985 */ /* 0x0005e2000c101b24 */
[----:B------:R-:W-:Y:S02]  /*21880*/  ISETP.GE.AND P2, PT, R10, UR4, PT ;  /* 0x000000040a007c0c */ /* 0x000fe4000bf46270 */
[----:B------:R-:W-:Y:S02]  /*21890*/  SHF.R.S32.HI R14, RZ, 0x1f, R14 ;  /* 0x0000001fff0e7819 */ /* 0x000fe4000001140e */
[----:B0-----:R-:W-:-:S02]  /*218a0*/  @!P1 LEA R2, P5, R9, R0, 0x2 ;  /* 0x0000000009029211 */ /* 0x001fc400078a10ff */
[----:B------:R-:W-:Y:S02]  /*218b0*/  @!P0 LEA R4, P4, R13, R0, 0x2 ;  /* 0x000000000d048211 */ /* 0x000fe400078810ff */
[-C--:B------:R-:W-:Y:S01]  /*218c0*/  @!P1 LEA.HI.X R3, R9, R8.reuse, R12, 0x2, P5 ;  /* 0x0000000809039211 */ /* 0x080fe200028f140c */
[----:B------:R-:W-:Y:S01]  /*218d0*/  VIADD R12, R191, 0xb0 ;  /* 0x000000b0bf0c7836 */ /* 0x000fe20000000000 */
[----:B------:R-:W-:Y:S01]  /*218e0*/  @!P0 LEA.HI.X R5, R13, R8, R14, 0x2, P4 ;  /* 0x000000080d058211 */ /* 0x000fe200020f140e */
[----:B------:R-:W-:Y:S01]  /*218f0*/  VIADD R9, R191, 0xc0 ;  /* 0x000000c0bf097836 */ /* 0x000fe20000000000 */
[----:B------:R-:W-:Y:S01]  /*21900*/  ISETP.GE.AND P4, PT, R228, UR4, PT ;  /* 0x00000004e4007c0c */ /* 0x000fe2000bf86270 */
[----:B------:R0:W-:Y:S01]  /*21910*/  @!P1 ST.E.64 desc[UR36][R2.64], R56 ;  /* 0x0000003802009985 */ /* 0x0001e2000c101b24 */
[----:B------:R-:W-:Y:S01]  /*21920*/  SHF.R.S32.HI R12, RZ, 0x1f, R12 ;  /* 0x0000001fff0c7819 */ /* 0x000fe2000001140c */
[----:B--2---:R-:W-:Y:S01]  /*21930*/  @!P0 IMAD.MOV.U32 R6, RZ, RZ, R103 ;  /* 0x000000ffff068224 */ /* 0x004fe200078e0067 */
[----:B------:R-:W-:Y:S01]  /*21940*/  ISETP.GE.AND P1, PT, R9, UR4, PT ;  /* 0x0000000409007c0c */ /* 0x000fe2000bf26270 */
[----:B------:R-:W-:Y:S01]  /*21950*/  @!P0 IMAD.MOV.U32 R7, RZ, RZ, R87 ;  /* 0x000000ffff078224 */ /* 0x000fe200078e0057 */
[----:B------:R-:W-:-:S04]  /*21960*/  SHF.R.S32.HI R13, RZ, 0x1f, R224 ;  /* 0x0000001fff0d7819 */ /* 0x000fc800000114e0 */
[----:B------:R2:W-:Y:S03]  /*21970*/  @!P0 ST.E.64 desc[UR36][R4.64], R6 ;  /* 0x0000000604008985 */ /* 0x0005e6000c101b24 */
[----:B------:R-:W-:Y:S01]  /*21980*/  @!P4 IMAD.MOV.U32 R115, RZ, RZ, R95 ;  /* 0x000000ffff73c224 */ /* 0x000fe200078e005f */
[----:B0-----:R-:W-:-:S03]  /*21990*/  @!P3 LEA R2, P5, R11, R0, 0x2 ;  /* 0x000000000b02b211 */ /* 0x001fc600078a10ff */
[----:B------:R-:W-:Y:S01]  /*219a0*/  @!P1 IMAD.MOV.U32 R63, RZ, RZ, R68 ;  /* 0x000000ffff3f9224 */ /* 0x000fe200078e0044 */
[----:B------:R-:W-:Y:S01]  /*219b0*/  @!P3 LEA.HI.X R3, R11, R8, R12, 0x2, P5 ;  /* 0x000000080b03b211 */ /* 0x000fe200028f140c */
[C---:B------:R-:W-:Y:S02]  /*219c0*/  VIADD R11, R191.reuse, 0xb8 ;  /* 0x000000b8bf0b7836 */ /* 0x040fe40000000000 */
[----:B------:R-:W-:Y:S01]  /*219d0*/  VIADD R12, R191, 0xc0 ;  /* 0x000000c0bf0c7836 */ /* 0x000fe20000000000 */
[----:B--2---:R-:W-:Y:S01]  /*219e0*/  @!P2 LEA R4, P0, R10, R0, 0x2 ;  /* 0x000000000a04a211 */ /* 0x004fe200078010ff */
[----:B------:R-:W-:Y:S01]  /*219f0*/  @!P2 IMAD.MOV.U32 R6, RZ, RZ, R107 ;  /* 0x000000ffff06a224 */ /* 0x000fe200078e006b */
[----:B------:R-:W-:Y:S01]  /*21a00*/  SHF.R.S32.HI R11, RZ, 0x1f, R11 ;  /* 0x0000001fff0b7819 */ /* 0x000fe2000001140b */
[----:B------:R-:W-:Y:S01]  /*21a10*/  @!P2 IMAD.MOV.U32 R7, RZ, RZ, R91 ;  /* 0x000000ffff07a224 */ /* 0x000fe200078e005b */
[----:B------:R0:W-:Y:S01]  /*21a20*/  @!P3 ST.E.64 desc[UR36][R2.64], R60 ;  /* 0x0000003c0200b985 */ /* 0x0001e2000c101b24 */
[----:B------:R-:W-:-:S02]  /*21a30*/  SHF.R.S32.HI R12, RZ, 0x1f, R12 ;  /* 0x0000001fff0c7819 */ /* 0x000fc4000001140c */
[----:B------:R-:W-:Y:S02]  /*21a40*/  @!P2 LEA.HI.X R5, R10, R8, R11, 0x2, P0 ;  /* 0x000000080a05a211 */ /* 0x000fe400000f140b */
[----:B------:R-:W-:Y:S02]  /*21a50*/  ISETP.GE.AND P0, PT, R227, UR4, PT ;  /* 0x00000004e3007c0c */ /* 0x000fe4000bf06270 */
[-C--:B------:R-:W-:Y:S01]  /*21a60*/  @!P4 LEA R10, P3, R228, R0.reuse, 0x2 ;  /* 0x00000000e40ac211 */ /* 0x080fe200078610ff */
[----:B------:R2:W-:Y:S01]  /*21a70*/  @!P2 ST.E.64 desc[UR36][R4.64], R6 ;  /* 0x000000060400a985 */ /* 0x0005e2000c101b24 */
[----:B------:R-:W-:Y:S02]  /*21a80*/  ISETP.GE.AND P2, PT, R225, UR4, PT ;  /* 0x00000004e1007c0c */ /* 0x000fe4000bf46270 */
[----:B0-----:R-:W-:-:S04]  /*21a90*/  @!P1 LEA R2, P5, R9, R0, 0x2 ;  /* 0x0000000009029211 */ /* 0x001fc800078a10ff */
[----:B------:R-:W-:-:S03]  /*21aa0*/  @!P1 LEA.HI.X R3, R9, R8, R12, 0x2, P5 ;  /* 0x0000000809039211 */ /* 0x000fc600028f140c */
[----:B------:R-:W-:Y:S01]  /*21ab0*/  @!P0 IMAD.MOV.U32 R73, RZ, RZ, R76 ;  /* 0x000000ffff498224 */ /* 0x000fe200078e004c */
[----:B------:R-:W-:Y:S02]  /*21ac0*/  SHF.R.S32.HI R9, RZ, 0x1f, R228 ;  /* 0x0000001fff097819 */ /* 0x000fe400000114e4 */
[----:B------:R-:W-:Y:S01]  /*21ad0*/  SHF.R.S32.HI R12, RZ, 0x1f, R227 ;  /* 0x0000001fff0c7819 */ /* 0x000fe200000114e3 */
[----:B------:R0:W-:Y:S01]  /*21ae0*/  @!P1 ST.E.64 desc[UR36][R2.64], R62 ;  /* 0x0000003e02009985 */ /* 0x0001e2000c101b24 */
[----:B------:R-:W-:Y:S01]  /*21af0*/  @!P4 LEA.HI.X R11, R228, R8, R9, 0x2, P3 ;  /* 0x00000008e40bc211 */ /* 0x000fe200018f1409 */
[----:B--2---:R-:W-:Y:S01]  /*21b00*/  @!P2 IMAD.MOV.U32 R6, RZ, RZ, R119 ;  /* 0x000000ffff06a224 */ /* 0x004fe200078e0077 */
[----:B------:R-:W-:Y:S02]  /*21b10*/  ISETP.GE.AND P3, PT, R224, UR4, PT ;  /* 0x00000004e0007c0c */ /* 0x000fe4000bf66270 */
[----:B------:R-:W-:Y:S01]  /*21b20*/  ISETP.GE.AND P5, PT, R223, UR4, PT ;  /* 0x00000004df007c0c */ /* 0x000fe2000bfa6270 */
[----:B------:R-:W-:Y:S01]  /*21b30*/  @!P4 ST.E.64 desc[UR36][R10.64], R114 ;  /* 0x000000720a00c985 */ /* 0x000fe2000c101b24 */
[----:B------:R-:W-:-:S02]  /*21b40*/  ISETP.GE.AND P4, PT, R222, UR4, PT ;  /* 0x00000004de007c0c */ /* 0x000fc4000bf86270 */
[----:B------:R-:W-:Y:S02]  /*21b50*/  SHF.R.S32.HI R9, RZ, 0x1f, R225 ;  /* 0x0000001fff097819 */ /* 0x000fe400000114e1 */
[----:B------:R-:W-:Y:S02]  /*21b60*/  @!P2 MOV R7, R123 ;  /* 0x0000007b0007a202 */ /* 0x000fe40000000f00 */
[----:B0-----:R-:W-:-:S03]  /*21b70*/  @!P0 LEA R2, P1, R227, R0, 0x2 ;  /* 0x00000000e3028211 */ /* 0x001fc600078210ff */
[----:B------:R-:W-:Y:S01]  /*21b80*/  @!P3 IMAD.MOV.U32 R79, RZ, RZ, R80 ;  /* 0x000000ffff4fb224 */ /* 0x000fe200078e0050 */
[----:B------:R-:W-:Y:S01]  /*21b90*/  @!P0 LEA.HI.X R3, R227, R8, R12, 0x2, P1 ;  /* 0x00000008e3038211 */ /* 0x000fe200008f140c */
[----:B------:R-:W-:Y:S01]  /*21ba0*/  @!P5 IMAD.MOV.U32 R128, RZ, RZ, R127 ;  /* 0x000000ffff80d224 */ /* 0x000fe200078e007f */
[C---:B------:R-:W-:Y:S02]  /*21bb0*/  @!P2 LEA R4, P1, R225.reuse, R0, 0x2 ;  /* 0x00000000e104a211 */ /* 0x040fe400078210ff */
[----:B------:R-:W-:Y:S01]  /*21bc0*/  SHF.R.S32.HI R12, RZ, 0x1f, R223 ;  /* 0x0000001fff0c7819 */ /* 0x000fe200000114df */
[----:B------:R0:W-:Y:S01]  /*21bd0*/  @!P0 ST.E.64 desc[UR36][R2.64], R72 ;  /* 0x0000004802008985 */ /* 0x0001e2000c101b24 */
[----:B------:R-:W-:Y:S02]  /*21be0*/  @!P2 LEA.HI.X R5, R225, R8, R9, 0x2, P1 ;  /* 0x00000008e105a211 */ /* 0x000fe400008f1409 */
[----:B------:R-:W-:-:S03]  /*21bf0*/  SHF.R.S32.HI R9, RZ, 0x1f, R222 ;  /* 0x0000001fff097819 */ /* 0x000fc600000114de */
[----:B------:R2:W-:Y:S01]  /*21c00*/  @!P2 ST.E.64 desc[UR36][R4.64], R6 ;  /* 0x000000060400a985 */ /* 0x0005e2000c101b24 */
[----:B0-----:R-:W-:-:S04]  /*21c10*/  @!P3 LEA R2, P0, R224, R0, 0x2 ;  /* 0x00000000e002b211 */ /* 0x001fc800078010ff */
[----:B------:R-:W-:Y:S02]  /*21c20*/  @!P3 LEA.HI.X R3, R224, R8, R13, 0x2, P0 ;  /* 0x00000008e003b211 */ /* 0x000fe400000f140d */
[CC--:B--2---:R-:W-:Y:S02]  /*21c30*/  @!P5 LEA R4, P1, R223.reuse, R0.reuse, 0x2 ;  /* 0x00000000df04d211 */ /* 0x0c4fe400078210ff */
[C---:B------:R-:W-:Y:S01]  /*21c40*/  @!P4 LEA R6, P2, R222.reuse, R0, 0x2 ;  /* 0x00000000de06c211 */ /* 0x040fe200078410ff */
[----:B------:R0:W-:Y:S01]  /*21c50*/  @!P3 ST.E.64 desc[UR36][R2.64], R78 ;  /* 0x0000004e0200b985 */ /* 0x0001e2000c101b24 */
[-C--:B------:R-:W-:Y:S02]  /*21c60*/  @!P5 LEA.HI.X R5, R223, R8.reuse, R12, 0x2, P1 ;  /* 0x00000008df05d211 */ /* 0x080fe400008f140c */
[----:B------:R-:W-:Y:S02]  /*21c70*/  @!P4 LEA.HI.X R7, R222, R8, R9, 0x2, P2 ;  /* 0x00000008de07c211 */ /* 0x000fe400010f1409 */
[----:B------:R-:W-:Y:S01]  /*21c80*/  ISETP.GE.AND P0, PT, R221, UR4, PT ;  /* 0x00000004dd007c0c */ /* 0x000fe2000bf06270 */
[----:B------:R0:W-:Y:S04]  /*21c90*/  @!P5 ST.E.64 desc[UR36][R4.64], R128 ;  /* 0x000000800400d985 */ /* 0x0001e8000c101b24 */
[----:B------:R0:W-:Y:S08]  /*21ca0*/  @!P4 ST.E.64 desc[UR36][R6.64], R28 ;  /* 0x0000001c0600c985 */ /* 0x0001f0000c101b24 */
[----:B------:R-:W-:Y:S05]  /*21cb0*/  @P0 BRA `(.L_x_2007) ;  /* 0x0000000c00a00947 */ /* 0x000fea0003800000 */
[----:B------:R-:W-:Y:S02]  /*21cc0*/  SHF.R.S32.HI R9, RZ, 0x1f, R221 ;  /* 0x0000001fff097819 */ /* 0x000fe400000114dd */
[----:B0-----:R-:W-:-:S04]  /*21cd0*/  LEA R2, P0, R221, R0, 0x2 ;  /* 0x00000000dd027211 */ /* 0x001fc800078010ff */
[----:B------:R-:W-:-:S05]  /*21ce0*/  LEA.HI.X R3, R221, R8, R9, 0x2, P0 ;  /* 0x00000008dd037211 */ /* 0x000fca00000f1409 */
[----:B------:R0:W-:Y:S01]  /*21cf0*/  ST.E.64 desc[UR36][R2.64], R30 ;  /* 0x0000001e02007985 */ /* 0x0001e2000c101b24 */
[----:B------:R-:W-:Y:S05]  /*21d00*/  BRA `(.L_x_2007) ;  /* 0x0000000c008c7947 */ /* 0x000fea0003800000 */
.L_x_1993:
[----:B------:R-:W-:Y:S01]  /*21d10*/  ULDC.64 UR4, c[0x0][0xc08] ;  /* 0x0003020000047ab9 */ /* 0x000fe20000000a00 */
[----:B------:R-:W3:Y:S01]  /*21d20*/  LDC.64 R2, c[0x0][0xc00] ;  /* 0x00030000ff027b82 */ /* 0x000ee20000000a00 */
[----:B------:R-:W-:Y:S01]  /*21d30*/  ISETP.NE.U32.AND P0, PT, RZ, UR4, PT ;  /* 0x00000004ff007c0c */ /* 0x000fe2000bf05070 */
[----:B------:R-:W-:-:S03]  /*21d40*/  IMAD.MOV.U32 R15, RZ, RZ, RZ ;  /* 0x000000ffff0f7224 */ /* 0x000fc600078e00ff */
[----:B------:R-:W-:Y:S01]  /*21d50*/  ISETP.NE.AND.EX P1, PT, RZ, UR5, PT, P0 ;  /* 0x00000005ff007c0c */ /* 0x000fe2000bf25300 */
[----:B------:R-:W-:Y:S02]  /*21d60*/  ULDC.64 UR4, c[0x0][0xc00] ;  /* 0x0003000000047ab9 */ /* 0x000fe40000000a00 */
[----:B------:R-:W-:-:S04]  /*21d70*/  ISETP.NE.U32.AND P0, PT, RZ, UR4, PT ;  /* 0x00000004ff007c0c */ /* 0x000fc8000bf05070 */
[----:B------:R-:W-:-:S06]  /*21d80*/  ISETP.NE.AND.EX P0, PT, RZ, UR5, PT, P0 ;  /* 0x00000005ff007c0c */ /* 0x000fcc000bf05300 */
[----:B------:R-:W4:Y:S01]  /*21d90*/  @P1 LDC.64 R4, c[0x0][0xc08] ;  /* 0x00030200ff041b82 */ /* 0x000f220000000a00 */
[----:B------:R-:W-:Y:S02]  /*21da0*/  ULDC UR4, c[0x0][0xa88] ;  /* 0x0002a20000047ab9 */ /* 0x000fe40000000800 */
[----:B------:R-:W-:Y:S02]  /*21db0*/  IMAD.U32 R20, RZ, RZ, UR4 ;  /* 0x00000004ff147e24 */ /* 0x000fe4000f8e00ff */
[----:B---3--:R-:W-:-:S05]  /*21dc0*/  IMAD.WIDE R2, R216, 0x4, R2 ;  /* 0x00000004d8027825 */ /* 0x008fca00078e0202 */
[----:B------:R3:W5:Y:S01]  /*21dd0*/  @P0 LDG.E R15, desc[UR36][R2.64] ;  /* 0x00000024020f0981 */ /* 0x000762000c1e1900 */
[----:B------:R-:W0:Y:S01]  /*21de0*/  S2R R28, SR_TID.X ;  /* 0x00000000001c7919 */ /* 0x000e220000002100 */
[----:B----4-:R-:W-:-:S05]  /*21df0*/  @P1 IMAD.WIDE R4, R216, 0x4, R4 ;  /* 0x00000004d8041825 */ /* 0x010fca00078e0204 */
[----:B------:R3:W5:Y:S01]  /*21e00*/  @P1 LDG.E R20, desc[UR36][R4.64] ;  /* 0x0000002404141981 */ /* 0x000762000c1e1900 */
[----:B-1----:R-:W-:Y:S02]  /*21e10*/  ISETP.GT.AND P2, PT, R215, 0x1, PT ;  /* 0x00000001d700780c */ /* 0x002fe40003f44270 */
[----:B------:R-:W-:Y:S01]  /*21e20*/  SHF.R.S32.HI R24, RZ, 0x1f, R216 ;  /* 0x0000001fff187819 */ /* 0x000fe200000114d8 */
[----:B0-----:R-:W-:-:S05]  /*21e30*/  VIADD R0, R28, 0xffffff80 ;  /* 0xffffff801c007836 */ /* 0x001fca0000000000 */
[----:B------:R-:W-:Y:S01]  /*21e40*/  ISETP.GT.AND P3, PT, R0, 0x7f, PT ;  /* 0x0000007f0000780c */ /* 0x000fe20003f64270 */
[----:B---3--:R-:W-:-:S12]  /*21e50*/  @P1 BRA `(.L_x_2012) ;  /* 0x0000000000101947 */ /* 0x008fd80003800000 */
[----:B------:R-:W-:Y:S05]  /*21e60*/  @!P0 BRA `(.L_x_2012) ;  /* 0x00000000000c8947 */ /* 0x000fea0003800000 */
[----:B------:R-:W3:Y:S04]  /*21e70*/  LDG.E R5, desc[UR36][R2.64] ;  /* 0x0000002402057981 */ /* 0x000ee8000c1e1900 */
[----:B-----5:R-:W3:Y:S02]  /*21e80*/  LDG.E R20, desc[UR36][R2.64+0x4] ;  /* 0x0000042402147981 */ /* 0x020ee4000c1e1900 */
[----:B---3--:R-:W-:-:S07]  /*21e90*/  IMAD.IADD R20, R20, 0x1, -R5 ;  /* 0x0000000114147824 */ /* 0x008fce00078e0a05 */
.L_x_2012:
[----:B------:R-:W-:Y:S01]  /*21ea0*/  BSSY B1, `(.L_x_2013) ;  /* 0x0000035000017945 */ /* 0x000fe20003800000 */
[----:B------:R-:W-:Y:S02]  /*21eb0*/  SEL R25, R216, RZ, !P0 ;  /* 0x000000ffd8197207 */ /* 0x000fe40004000000 */
[----:B------:R-:W-:Y:S02]  /*21ec0*/  SEL R24, R24, RZ, !P0 ;  /* 0x000000ff18187207 */ /* 0x000fe40004000000 */
[----:B-----5:R-:W-:Y:S01]  /*21ed0*/  SHF.R.S32.HI R14, RZ, 0x1f, R15 ;  /* 0x0000001fff0e7819 */ /* 0x020fe2000001140f */
[----:B------:R-:W-:Y:S06]  /*21ee0*/  @P3 BRA `(.L_x_2014) ;  /* 0x0000000000c03947 */ /* 0x000fec0003800000 */
[----:B------:R-:W0:Y:S01]  /*21ef0*/  LDC R29, c[0x0][0xbe8] ;  /* 0x0002fa00ff1d7b82 */ /* 0x000e220000000800 */
[----:B------:R-:W-:Y:S01]  /*21f00*/  IADD3 R27, R201, -0x80, R28 ;  /* 0xffffff80c91b7810 */ /* 0x000fe20007ffe01c */
[----:B0-----:R-:W-:-:S05]  /*21f10*/  IMAD R0, R20, R29, RZ ;  /* 0x0000001d14007224 */ /* 0x001fca00078e02ff */
[----:B------:R-:W-:-:S13]  /*21f20*/  ISETP.GE.AND P0, PT, R27, R0, PT ;  /* 0x000000001b00720c */ /* 0x000fda0003f06270 */
[----:B------:R-:W-:Y:S05]  /*21f30*/  @P0 BRA `(.L_x_2014) ;  /* 0x0000000000ac0947 */ /* 0x000fea0003800000 */
[----:B------:R-:W-:Y:S01]  /*21f40*/  IMAD.MOV.U32 R0, RZ, RZ, 0x9b8 ;  /* 0x000009b8ff007424 */ /* 0x000fe200078e00ff */
[----:B------:R-:W-:Y:S01]  /*21f50*/  ISETP.GT.AND P3, PT, R215, 0x1, PT ;  /* 0x00000001d700780c */ /* 0x000fe20003f64270 */
[----:B------:R-:W0:Y:S01]  /*21f60*/  LDC.64 R8, c[0x0][0xba8] ;  /* 0x0002ea00ff087b82 */ /* 0x000e220000000a00 */
[----:B------:R-:W-:Y:S01]  /*21f70*/  ISETP.NE.AND P0, PT, R29, 0x1, PT ;  /* 0x000000011d00780c */ /* 0x000fe20003f05270 */
[----:B------:R-:W-:Y:S01]  /*21f80*/  IMAD.MOV.U32 R21, RZ, RZ, R27 ;  /* 0x000000ffff157224 */ /* 0x000fe200078e001b */
[----:B------:R-:W-:-:S05]  /*21f90*/  SEL R26, R0, 0x978, P3 ;  /* 0x00000978001a7807 */ /* 0x000fca0001800000 */
[----:B------:R-:W1:Y:S08]  /*21fa0*/  LDC.64 R2, c[0x0][R26+0x220] ;  /* 0x000088001a027b82 */ /* 0x000e700000000a00 */
[----:B------:R-:W3:Y:S08]  /*21fb0*/  LDC.64 R10, c[0x0][R26+0x218] ;  /* 0x000086001a0a7b82 */ /* 0x000ef00000000a00 */
[----:B------:R-:W4:Y:S08]  /*21fc0*/  LDC.64 R4, c[0x0][R26+0x228] ;  /* 0x00008a001a047b82 */ /* 0x000f300000000a00 */
[----:B------:R-:W5:Y:S08]  /*21fd0*/  LDC.64 R6, c[0x0][R26+0x210] ;  /* 0x000084001a067b82 */ /* 0x000f700000000a00 */
[----:B------:R-:W2:Y:S08]  /*21fe0*/  @P0 LDC R0, c[0x0][0xbec] ;  /* 0x0002fb00ff000b82 */ /* 0x000eb00000000800 */
[----:B------:R-:W4:Y:S01]  /*21ff0*/  @P0 LDC R33, c[0x0][0xbf0] ;  /* 0x0002fc00ff210b82 */ /* 0x000f220000000800 */
[----:B-1----:R-:W-:-:S07]  /*22000*/  IMAD R3, R3, R25, RZ ;  /* 0x0000001903037224 */ /* 0x002fce00078e02ff */
[----:B0-----:R-:W0:Y:S01]  /*22010*/  @!P3 LDC R8, c[0x0][0xb50] ;  /* 0x0002d400ff08bb82 */ /* 0x001e220000000800 */
[----:B------:R-:W-:-:S04]  /*22020*/  IMAD.WIDE.U32 R12, R2, R25, RZ ;  /* 0x00000019020c7225 */ /* 0x000fc800078e00ff */
[----:B------:R-:W-:Y:S02]  /*22030*/  IMAD R3, R2, R24, R3 ;  /* 0x0000001802037224 */ /* 0x000fe400078e0203 */
[----:B--2---:R-:W-:Y:S01]  /*22040*/  @P0 IMAD.HI.U32 R0, R27, R0, RZ ;  /* 0x000000001b000227 */ /* 0x004fe200078e00ff */
[----:B------:R-:W1:Y:S03]  /*22050*/  @!P3 LDC R9, c[0x0][0xb54] ;  /* 0x0002d500ff09bb82 */ /* 0x000e660000000800 */
[-C--:B---3--:R-:W-:Y:S02]  /*22060*/  IMAD R31, R11, R188.reuse, RZ ;  /* 0x000000bc0b1f7224 */ /* 0x088fe400078e02ff */
[----:B------:R-:W-:Y:S01]  /*22070*/  IMAD.WIDE.U32 R10, R10, R188, RZ ;  /* 0x000000bc0a0a7225 */ /* 0x000fe200078e00ff */
[----:B----4-:R-:W-:Y:S02]  /*22080*/  @P0 SHF.R.U32.HI R21, RZ, R33, R0 ;  /* 0x00000021ff150219 */ /* 0x010fe40000011600 */
[----:B------:R-:W-:Y:S01]  /*22090*/  SEL R33, R220, RZ, P3 ;  /* 0x000000ffdc217207 */ /* 0x000fe20001800000 */
[----:B------:R-:W-:Y:S01]  /*220a0*/  IMAD.IADD R11, R31, 0x1, R11 ;  /* 0x000000011f0b7824 */ /* 0x000fe200078e020b */
[----:B------:R-:W-:Y:S01]  /*220b0*/  IADD3 R10, P0, P1, R12, R10, R15 ;  /* 0x0000000a0c0a7210 */ /* 0x000fe2000791e00f */
[----:B------:R-:W-:-:S02]  /*220c0*/  IMAD.MOV R0, RZ, RZ, -R21 ;  /* 0x000000ffff007224 */ /* 0x000fc400078e0a15 */
[----:B------:R-:W-:Y:S02]  /*220d0*/  IMAD.IADD R12, R13, 0x1, R3 ;  /* 0x000000010d0c7824 */ /* 0x000fe400078e0203 */
[----:B------:R-:W-:-:S04]  /*220e0*/  IMAD.WIDE.U32 R2, R4, R33, RZ ;  /* 0x0000002104027225 */ /* 0x000fc800078e00ff */
[----:B------:R-:W-:Y:S02]  /*220f0*/  IMAD R13, R5, R33, RZ ;  /* 0x00000021050d7224 */ /* 0x000fe400078e02ff */
[----:B------:R-:W-:Y:S01]  /*22100*/  IMAD R5, R29, R0, R27 ;  /* 0x000000001d057224 */ /* 0x000fe200078e021b */
[----:B------:R-:W-:Y:S01]  /*22110*/  IADD3.X R0, R12, R11, R14, P0, P1 ;  /* 0x0000000b0c007210 */ /* 0x000fe200007e240e */
[----:B------:R-:W-:Y:S01]  /*22120*/  IMAD.IADD R3, R13, 0x1, R3 ;  /* 0x000000010d037824 */ /* 0x000fe200078e0203 */
[----:B------:R-:W-:Y:S02]  /*22130*/  IADD3 R2, P0, P1, R21, R10, R2 ;  /* 0x0000000a15027210 */ /* 0x000fe4000791e002 */
[----:B------:R-:W-:Y:S02]  /*22140*/  SHF.R.S32.HI R21, RZ, 0x1f, R21 ;  /* 0x0000001fff157819 */ /* 0x000fe40000011415 */
[----:B------:R-:W-:Y:S02]  /*22150*/  SHF.R.S32.HI R11, RZ, 0x1f, R5 ;  /* 0x0000001fff0b7819 */ /* 0x000fe40000011405 */
[----:B------:R-:W-:Y:S01]  /*22160*/  IADD3.X R3, R21, R0, R3, P0, P1 ;  /* 0x0000000015037210 */ /* 0x000fe200007e2403 */
[----:B-----5:R-:W-:-:S04]  /*22170*/  IMAD R0, R7, R5, RZ ;  /* 0x0000000507007224 */ /* 0x020fc800078e02ff */
[C---:B------:R-:W-:Y:S02]  /*22180*/  IMAD R11, R6.reuse, R11, R0 ;  /* 0x0000000b060b7224 */ /* 0x040fe400078e0200 */
[----:B------:R-:W-:-:S04]  /*22190*/  IMAD.WIDE.U32 R2, R6, R5, R2 ;  /* 0x0000000506027225 */ /* 0x000fc800078e0002 */
[----:B------:R-:W-:Y:S01]  /*221a0*/  IMAD.IADD R0, R3, 0x1, R11 ;  /* 0x0000000103007824 */ /* 0x000fe200078e020b */
[----:B0-----:R-:W-:Y:S01]  /*221b0*/  LEA R8, P0, R2, R8, 0x2 ;  /* 0x0000000802087211 */ /* 0x001fe200078010ff */
[----:B------:R-:W-:-:S03]  /*221c0*/  IMAD.MOV.U32 R3, RZ, RZ, -0x800000 ;  /* 0xff800000ff037424 */ /* 0x000fc600078e00ff */
[----:B-1----:R-:W-:-:S05]  /*221d0*/  LEA.HI.X R9, R2, R9, R0, 0x2, P0 ;  /* 0x0000000902097211 */ /* 0x002fca00000f1400 */
[----:B------:R0:W-:Y:S04]  /*221e0*/  STG.E desc[UR36][R8.64], R3 ;  /* 0x0000000308007986 */ /* 0x0001e8000c101924 */
.L_x_2014:
[----:B------:R-:W-:Y:S05]  /*221f0*/  BSYNC B1 ;  /* 0x0000000000017941 */ /* 0x000fea0003800000 */
.L_x_2013:
[----:B------:R-:W-:Y:S05]  /*22200*/  @P2 BRA `(.L_x_2007) ;  /* 0x00000008004c2947 */ /* 0x000fea0003800000 */
[----:B0-----:R-:W0:Y:S01]  /*22210*/  LDC R9, c[0x0][0xbe8] ;  /* 0x0002fa00ff097b82 */ /* 0x001e220000000800 */
[----:B------:R-:W-:Y:S01]  /*22220*/  VIADD R4, R28, 0xffffff80 ;  /* 0xffffff801c047836 */ /* 0x000fe20000000000 */
[----:B------:R-:W-:Y:S02]  /*22230*/  ULDC.64 UR4, c[0x0][0xaa0] ;  /* 0x0002a80000047ab9 */ /* 0x000fe40000000a00 */
[----:B------:R-:W-:Y:S02]  /*22240*/  IMAD R0, R14, UR4, RZ ;  /* 0x000000040e007c24 */ /* 0x000fe4000f8e02ff */
[----:B------:R-:W-:Y:S01]  /*22250*/  SHF.R.S32.HI R11, RZ, 0x1f, R4 ;  /* 0x0000001fff0b7819 */ /* 0x000fe20000011404 */
[----:B------:R-:W-:-:S04]  /*22260*/  IMAD.WIDE.U32 R2, R15, UR4, RZ ;  /* 0x000000040f027c25 */ /* 0x000fc8000f8e00ff */
[----:B------:R-:W-:Y:S01]  /*22270*/  IMAD R5, R15, UR5, R0 ;  /* 0x000000050f057c24 */ /* 0x000fe2000f8e0200 */
[----:B------:R-:W-:Y:S01]  /*22280*/  LEA.HI R0, R11, R4, RZ, 0x3 ;  /* 0x000000040b007211 */ /* 0x000fe200078f18ff */
[----:B------:R-:W-:Y:S02]  /*22290*/  ULDC.64 UR4, c[0x0][0xae8] ;  /* 0x0002ba0000047ab9 */ /* 0x000fe40000000a00 */
[----:B------:R-:W-:Y:S01]  /*222a0*/  IMAD.IADD R3, R3, 0x1, R5 ;  /* 0x0000000103037824 */ /* 0x000fe200078e0205 */
[----:B------:R-:W-:Y:S01]  /*222b0*/  LOP3.LUT R13, R0, 0xfffffff8, RZ, 0xc0, !PT ;  /* 0xfffffff8000d7812 */ /* 0x000fe200078ec0ff */
[----:B------:R-:W-:-:S04]  /*222c0*/  IMAD.WIDE.U32 R2, R188, UR4, R2 ;  /* 0x00000004bc027c25 */ /* 0x000fc8000f8e0002 */
[----:B------:R-:W-:Y:S01]  /*222d0*/  IMAD.IADD R0, R4, 0x1, -R13 ;  /* 0x0000000104007824 */ /* 0x000fe200078e0a0d */
[----:B0-----:R-:W-:Y:S01]  /*222e0*/  ISETP.NE.AND P0, PT, R9, 0x1, PT ;  /* 0x000000010900780c */ /* 0x001fe20003f05270 */
[----:B------:R-:W-:Y:S01]  /*222f0*/  IMAD R3, R188, UR5, R3 ;  /* 0x00000005bc037c24 */ /* 0x000fe2000f8e0203 */
[----:B------:R-:W-:Y:S01]  /*22300*/  ULDC.64 UR4, c[0x0][0xaf0] ;  /* 0x0002bc0000047ab9 */ /* 0x000fe20000000a00 */
[----:B------:R-:W-:Y:S02]  /*22310*/  IMAD R0, R0, 0x20, R187 ;  /* 0x0000002000007824 */ /* 0x000fe400078e02bb */
[----:B------:R-:W-:Y:S02]  /*22320*/  IMAD R4, R24, UR4, RZ ;  /* 0x0000000418047c24 */ /* 0x000fe4000f8e02ff */
[----:B------:R-:W-:Y:S02]  /*22330*/  IMAD.IADD R6, R201, 0x1, R0 ;  /* 0x00000001c9067824 */ /* 0x000fe400078e0200 */
[----:B------:R-:W-:-:S04]  /*22340*/  IMAD.WIDE.U32 R2, R25, UR4, R2 ;  /* 0x0000000419027c25 */ /* 0x000fc8000f8e0002 */
[----:B------:R-:W0:Y:S01]  /*22350*/  @P0 LDC R7, c[0x0][0xbec] ;  /* 0x0002fb00ff070b82 */ /* 0x000e220000000800 */
[----:B------:R-:W-:Y:S02]  /*22360*/  IMAD.MOV.U32 R5, RZ, RZ, R6 ;  /* 0x000000ffff057224 */ /* 0x000fe400078e0006 */
[----:B------:R-:W-:-:S05]  /*22370*/  IMAD.IADD R201, R187, 0x1, R201 ;  /* 0x00000001bbc97824 */ /* 0x000fca00078e02c9 */
[----:B------:R-:W1:Y:S01]  /*22380*/  @P0 LDC R11, c[0x0][0xbf0] ;  /* 0x0002fc00ff0b0b82 */ /* 0x000e620000000800 */
[----:B0-----:R-:W-:-:S04]  /*22390*/  @P0 IMAD.HI.U32 R0, R6, R7, RZ ;  /* 0x0000000706000227 */ /* 0x001fc800078e00ff */
[----:B------:R-:W-:Y:S01]  /*223a0*/  IMAD R7, R25, UR5, R4 ;  /* 0x0000000519077c24 */ /* 0x000fe2000f8e0204 */
[----:B------:R-:W-:Y:S01]  /*223b0*/  ULDC.64 UR4, c[0x0][0xae0] ;  /* 0x0002b80000047ab9 */ /* 0x000fe20000000a00 */
[----:B-1----:R-:W-:Y:S02]  /*223c0*/  @P0 SHF.R.U32.HI R5, RZ, R11, R0 ;  /* 0x0000000bff050219 */ /* 0x002fe40000011600 */
[----:B------:R-:W-:Y:S02]  /*223d0*/  IMAD.IADD R3, R3, 0x1, R7 ;  /* 0x0000000103037824 */ /* 0x000fe400078e0207 */
        /* <DEDUP_REMOVED lines=14> */
[----:B------:R-:W-:Y:S01]  /*224c0*/  UMOV UR4, 0xffffffff ;  /* 0xffffffff00047882 */ /* 0x000fe20000000000 */
[----:B------:R-:W-:-:S04]  /*224d0*/  IADD3 R3, R3, R7, RZ ;  /* 0x0000000703037210 */ /* 0x000fc80007ffe0ff */
[----:B------:R-:W-:Y:S01]  /*224e0*/  LEA.HI.X R2, R2, UR5, R3, 0x1, P0 ;  /* 0x0000000502027c11 */ /* 0x000fe200080f0c03 */
[----:B------:R-:W-:Y:S06]  /*224f0*/  BRA.DIV UR4, `(.L_x_2015) ;  /* 0x000000ee04207947 */ /* 0x000fec000b800000 */
[----:B------:R0:W1:Y:S04]  /*22500*/  SHFL.IDX PT, R3, R2, RZ, 0x181f ;  /* 0x00181fff02037589 */ /* 0x00006800000e0000 */
[----:B------:R0:W3:Y:S02]  /*22510*/  SHFL.IDX PT, R14, R0, RZ, 0x181f ;  /* 0x00181fff000e7589 */ /* 0x0000e400000e0000 */
.L_x_2414:
[----:B------:R-:W-:Y:S01]  /*22520*/  IMAD R21, R20, R9, RZ ;  /* 0x0000000914157224 */ /* 0x000fe200078e02ff */
        /* <DEDUP_REMOVED lines=8> */
[-C--:B---3--:R-:W-:Y:S02]  /*225b0*/  @!P3 LEA R4, P5, R18, R14.reuse, 0x1 ;  /* 0x0000000e1204b211 */ /* 0x088fe400078a08ff */
[-C--:B------:R-:W-:Y:S02]  /*225c0*/  @!P2 LEA R6, P4, R190, R14.reuse, 0x1 ;  /* 0x0000000ebe06a211 */ /* 0x080fe400078808ff */
[-C--:B-1----:R-:W-:Y:S02]  /*225d0*/  @!P3 LEA.HI.X R5, R18, R3.reuse, R19, 0x1, P5 ;  /* 0x000000031205b211 */ /* 0x082fe400028f0c13 */
[-C--:B------:R-:W-:Y:S02]  /*225e0*/  @!P1 LEA R8, P5, R210, R14.reuse, 0x1 ;  /* 0x0000000ed2089211 */ /* 0x080fe400078a08ff */
        /* <DEDUP_REMOVED lines=8> */
.L_x_2017:
[----:B------:R-:W-:Y:S05]  /*22670*/  BSYNC B1 ;  /* 0x0000000000017941 */ /* 0x000fea0003800000 */
.L_x_2016:
[----:B------:R-:W-:-:S03]  /*22680*/  UMOV UR4, 0xffffffff ;  /* 0xffffffff00047882 */ /* 0x000fc60000000000 */
[----:B------:R-:W-:Y:S05]  /*22690*/  BRA.DIV UR4, `(.L_x_2018) ;  /* 0x000000ea04ec7947 */ /* 0x000fea000b800000 */
[----:B-1----:R1:W0:Y:S04]  /*226a0*/  SHFL.IDX PT, R3, R2, 0x1, 0x181f ;  /* 0x00381f0002037f89 */ /* 0x00222800000e0000 */
[----:B---34-:R1:W3:Y:S02]  /*226b0*/  SHFL.IDX PT, R14, R0, 0x1, 0x181f ;  /* 0x00381f00000e7f89 */ /* 0x0182e400000e0000 */
.L_x_2418:
        /* <DEDUP_REMOVED lines=11> */
[-C--:B0-----:R-:W-:Y:S02]  /*22770*/  @!P3 LEA.HI.X R5, R18, R3.reuse, R19, 0x1, P5 ;  /* 0x000000031205b211 */ /* 0x081fe400028f0c13 */
        /* <DEDUP_REMOVED lines=9> */
.L_x_2020:
[----:B------:R-:W-:Y:S05]  /*22810*/  BSYNC B1 ;  /* 0x0000000000017941 */ /* 0x000fea0003800000 */
.L_x_2019:
[----:B------:R-:W-:-:S03]  /*22820*/  UMOV UR4, 0xffffffff ;  /* 0xffffffff00047882 */ /* 0x000fc60000000000 */
[----:B------:R-:W-:Y:S05]  /*22830*/  BRA.DIV UR4, `(.L_x_2021) ;  /* 0x000000ea04cc7947 */ /* 0x000fea000b800000 */
[----:B0-----:R0:W0:Y:S04]  /*22840*/  SHFL.IDX PT, R3, R2, 0x2, 0x181f ;  /* 0x00581f0002037f89 */ /* 0x00102800000e0000 */
[----:B---34-:R3:W4:Y:S02]  /*22850*/  SHFL.IDX PT, R14, R0, 0x2, 0x181f ;  /* 0x00581f00000e7f89 */ /* 0x01872400000e0000 */
.L_x_2422:
        /* <DEDUP_REMOVED lines=21> */
.L_x_2023:
[----:B------:R-:W-:Y:S05]  /*229b0*/  BSYNC B1 ;  /* 0x0000000000017941 */ /* 0x000fea0003800000 */
.L_x_2022:
[----:B------:R-:W-:-:S03]  /*229c0*/  UMOV UR4, 0xffffffff ;  /* 0xffffffff00047882 */ /* 0x000fc60000000000 */
[----:B------:R-:W-:Y:S05]  /*229d0*/  BRA.DIV UR4, `(.L_x_2024) ;  /* 0x000000ea04ac7947 */ /* 0x000fea000b800000 */
[----:B0-----:R0:W0:Y:S04]  /*229e0*/  SHFL.IDX PT, R3, R2, 0x3, 0x181f ;  /* 0x00781f0002037f89 */ /* 0x00102800000e0000 */
[----:B----4-:R4:W0:Y:S02]  /*229f0*/  SHFL.IDX PT, R14, R0, 0x3, 0x181f ;  /* 0x00781f00000e7f89 */ /* 0x01082400000e0000 */
.L_x_2426:
[----:B-1-34-:R-:W-:-:S05]  /*22a00*/  VIADD R0, R201, 0x60 ;  /* 0x00000060c9007836 */ /* 0x01afca0000000000 */
        /* <DEDUP_REMOVED lines=8> */
[-C--:B------:R-:W-:Y:S02]  /*22a90*/  @!P2 LEA R6, P4, R190, R14.reuse, 0x1 ;  /* 0x0000000ebe06a211 */ /* 0x080fe400078808ff */
[-C--:B------:R-:W-:Y:S02]  /*22aa0*/  @!P3 LEA.HI.X R5, R18, R3.reuse, R19, 0x1, P5 ;  /* 0x000000031205b211 */ /* 0x080fe400028f0c13 */
        /* <DEDUP_REMOVED lines=9> */
.L_x_2007:
[----:B------:R-:W-:Y:S05]  /*22b40*/  BSYNC B0 ;  /* 0x0000000000007941 */ /* 0x000fea0003800000 */
.L_x_1992:
[----:B------:R-:W-:Y:S02]  /*22b50*/  ULDC UR4, c[0x0][0xc3c] ;  /* 0x00030f0000047ab9 */ /* 0x000fe40000000800 */
[----:B--2---:R-:W-:-:S13]  /*22b60*/  ISETP.GE.AND P0, PT, R207, UR4, PT ;  /* 0x00000004cf007c0c */ /* 0x004fda000bf06270 */
[----:B------:R-:W-:Y:S05]  /*22b70*/  @!P0 BRA `(.L_x_2025) ;  /* 0xfffffde800b08947 */ /* 0x000fea000383ffff */
[----:B------:R-:W-:Y:S05]  /*22b80*/  BRA `(.L_x_1772) ;  /* 0x0000008400d87947 */ /* 0x000fea0003800000 */
.L_x_1770:
        /* <DEDUP_REMOVED lines=10> */
[----:B------:R0:W1:Y:S01]  /*22c30*/  @P0 LDS.128 R16, [R2+0x284d0] ;  /* 0x0284d00002100984 */ /* 0x0000620000000c00 */
[----:B------:R-:W-:Y:S06]  /*22c40*/  @P0 BAR.ARV 0x4, 0x180 ;  /* 0x0106000000000b1d */ /* 0x000fec0000002000 */
[----:B------:R-:W-:Y:S05]  /*22c50*/  @P0 BRA `(.L_x_2026) ;  /* 0x0000000c00900947 */ /* 0x000fea0003800000 */
[----:B------:R-:W2:Y:S01]  /*22c60*/  S2R R4, SR_TID.X ;  /* 0x0000000000047919 */ /* 0x000ea20000002100 */
[----:B------:R-:W-:Y:S01]  /*22c70*/  ULDC UR4, c[0x0][0xc3c] ;  /* 0x00030f0000047ab9 */ /* 0x000fe20000000800 */
[----:B------:R-:W-:Y:S01]  /*22c80*/  CS2R R6, SRZ ;  /* 0x0000000000067805 */ /* 0x000fe2000001ff00 */
        /* <DEDUP_REMOVED lines=41> */
.L_x_2029:
[----:B------:R-:W0:Y:S01]  /*22f20*/  LDC R2, c[0x0][0xc3c] ;  /* 0x00030f00ff027b82 */ /* 0x000e220000000800 */
[----:B------:R-:W-:Y:S01]  /*22f30*/  UIADD3 UR4, UR4, 0x1f, URZ ;  /* 0x0000001f04047890 */ /* 0x000fe2000fffe03f */
[----:B------:R-:W-:Y:S02]  /*22f40*/  ULDC UR7, c[0x0][0xc3c] ;  /* 0x00030f0000077ab9 */ /* 0x000fe40000000800 */
[----:B-1----:R-:W-:-:S03]  /*22f50*/  IMAD.U32 R19, RZ, RZ, UR7 ;  /* 0x00000007ff137e24 */ /* 0x002fc6000f8e00ff */
[----:B0-----:R-:W-:-:S13]  /*22f60*/  ISETP.LE.AND P6, PT, R2, UR4, PT ;  /* 0x0000000402007c0c */ /* 0x001fda000bfc3270 */
[----:B------:R-:W-:Y:S05]  /*22f70*/  @P6 BRA `(.L_x_2028) ;  /* 0x0000000800a46947 */ /* 0x000fea0003800000 */
[----:B------:R-:W-:-:S05]  /*22f80*/  VIADD R7, R0, UR4 ;  /* 0x0000000400077c36 */ /* 0x000fca0008000000 */
[----:B------:R-:W-:-:S13]  /*22f90*/  ISETP.GE.OR P6, PT, R7, R2, !P0 ;  /* 0x000000020700720c */ /* 0x000fda00047c6670 */
[----:B------:R-:W0:Y:S08]  /*22fa0*/  @!P6 LDC.64 R4, c[0x0][0xc80] ;  /* 0x00032000ff04eb82 */ /* 0x000e300000000a00 */
[----:B------:R-:W1:Y:S01]  /*22fb0*/  @!P6 LDC.64 R2, c[0x0][0xc78] ;  /* 0x00031e00ff02eb82 */ /* 0x000e620000000a00 */
[----:B0-----:R-:W-:-:S04]  /*22fc0*/  @!P6 IMAD.WIDE R4, R7, 0x4, R4 ;  /* 0x000000040704e825 */ /* 0x001fc800078e0204 */
[----:B-1----:R-:W-:Y:S01]  /*22fd0*/  @!P6 IMAD.WIDE R2, R7, 0x4, R2 ;  /* 0x000000040702e825 */ /* 0x002fe200078e0202 */
[----:B------:R-:W-:-:S06]  /*22fe0*/  CS2R R6, SRZ ;  /* 0x0000000000067805 */ /* 0x000fcc000001ff00 */
[----:B------:R-:W2:Y:S04]  /*22ff0*/  @!P6 LDG.E R6, desc[UR36][R4.64] ;  /* 0x000000240406e981 */ /* 0x000ea8000c1e1900 */
        /* <DEDUP_REMOVED lines=22> */
.L_x_2027:
        /* <DEDUP_REMOVED lines=9> */
[----:B0-----:R-:W-:-:S07]  /*231f0*/  ISETP.NE.AND P1, PT, R7, 0x1, PT ;  /* 0x000000010700780c */ /* 0x001fce0003f25270 */
[----:B-1----:R-:W-:Y:S06]  /*23200*/  @!P0 BRA `(.L_x_2030) ;  /* 0x0000000000088947 */ /* 0x002fec0003800000 */
[----:B------:R-:W-:-:S06]  /*23210*/  VIADD R16, R19, 0xffffffff ;  /* 0xffffffff13107836 */ /* 0x000fcc0000000000 */
[----:B------:R0:W1:Y:S02]  /*23220*/  SHFL.IDX PT, R16, R5, R16, 0x1f ;  /* 0x00001f1005107589 */ /* 0x00006400000e0000 */
.L_x_2030:
[----:B-1----:R-:W-:Y:S02]  /*23230*/  IMAD R16, R16, UR5, R3 ;  /* 0x0000000510107c24 */ /* 0x002fe4000f8e0203 */
[----:B------:R-:W-:-:S03]  /*23240*/  VIADD R19, R19, UR4 ;  /* 0x0000000413137c36 */ /* 0x000fc60008000000 */
[----:B0-----:R-:W-:Y:S01]  /*23250*/  IADD3 R5, -R16, UR6, RZ ;  /* 0x0000000610057c10 */ /* 0x001fe2000fffe1ff */
[----:B------:R-:W-:Y:S06]  /*23260*/  @!P1 BRA `(.L_x_2031) ;  /* 0x0000000000e89947 */ /* 0x000fec0003800000 */
[-C--:B--2---:R-:W-:Y:S02]  /*23270*/  IABS R12, R6.reuse ;  /* 0x00000006000c7213 */ /* 0x084fe40000000000 */
[----:B------:R-:W-:Y:S02]  /*23280*/  IABS R4, R7 ;  /* 0x0000000700047213 */ /* 0x000fe40000000000 */
[----:B------:R-:W0:Y:S01]  /*23290*/  I2F.RP R8, R12 ;  /* 0x0000000c00087306 */ /* 0x000e220000209400 */
[----:B------:R-:W-:-:S05]  /*232a0*/  IABS R10, R6 ;  /* 0x00000006000a7213 */ /* 0x000fca0000000000 */
[----:B------:R-:W-:Y:S02]  /*232b0*/  IMAD.MOV R11, RZ, RZ, -R10 ;  /* 0x000000ffff0b7224 */ /* 0x000fe400078e0a0a */
[----:B0-----:R-:W0:Y:S02]  /*232c0*/  MUFU.RCP R8, R8 ;  /* 0x0000000800087308 */ /* 0x001e240000001000 */
[----:B0-----:R-:W-:Y:S02]  /*232d0*/  IADD3 R2, R8, 0xffffffe, RZ ;  /* 0x0ffffffe08027810 */ /* 0x001fe40007ffe0ff */
[----:B------:R-:W-:-:S04]  /*232e0*/  IABS R8, R5 ;  /* 0x0000000500087213 */ /* 0x000fc80000000000 */
[----:B------:R0:W1:Y:S02]  /*232f0*/  F2I.FTZ.U32.TRUNC.NTZ R3, R2 ;  /* 0x0000000200037305 */ /* 0x000064000021f000 */
[----:B0-----:R-:W-:Y:S02]  /*23300*/  IMAD.MOV.U32 R2, RZ, RZ, RZ ;  /* 0x000000ffff027224 */ /* 0x001fe400078e00ff */
[----:B-1----:R-:W-:-:S04]  /*23310*/  IMAD.MOV R9, RZ, RZ, -R3 ;  /* 0x000000ffff097224 */ /* 0x002fc800078e0a03 */
[----:B------:R-:W-:-:S04]  /*23320*/  IMAD R9, R9, R12, RZ ;  /* 0x0000000c09097224 */ /* 0x000fc800078e02ff */
[----:B------:R-:W-:Y:S02]  /*23330*/  IMAD.HI.U32 R3, R3, R9, R2 ;  /* 0x0000000903037227 */ /* 0x000fe400078e0002 */
[----:B------:R-:W0:Y:S04]  /*23340*/  I2F.RP R9, R4 ;  /* 0x0000000400097306 */ /* 0x000e280000209400 */
[----:B------:R-:W-:-:S04]  /*23350*/  IMAD.HI.U32 R2, R3, R8, RZ ;  /* 0x0000000803027227 */ /* 0x000fc800078e00ff */
[----:B------:R-:W-:Y:S01]  /*23360*/  IMAD R3, R2, R11, R8 ;  /* 0x0000000b02037224 */ /* 0x000fe200078e0208 */
[----:B------:R-:W-:-:S04]  /*23370*/  LOP3.LUT R8, R5, R6, RZ, 0x3c, !PT ;  /* 0x0000000605087212 */ /* 0x000fc800078e3cff */
[----:B------:R-:W-:Y:S01]  /*23380*/  ISETP.GT.U32.AND P1, PT, R12, R3, PT ;  /* 0x000000030c00720c */ /* 0x000fe20003f24070 */
[----:B0-----:R-:W0:Y:S01]  /*23390*/  MUFU.RCP R9, R9 ;  /* 0x0000000900097308 */ /* 0x001e220000001000 */
[----:B------:R-:W-:-:S11]  /*233a0*/  ISETP.GE.AND P2, PT, R8, RZ, PT ;  /* 0x000000ff0800720c */ /* 0x000fd60003f46270 */
[----:B------:R-:W-:Y:S02]  /*233b0*/  @!P1 IMAD.IADD R3, R3, 0x1, -R12 ;  /* 0x0000000103039824 */ /* 0x000fe400078e0a0c */
[----:B------:R-:W-:Y:S01]  /*233c0*/  @!P1 VIADD R2, R2, 0x1 ;  /* 0x0000000102029836 */ /* 0x000fe20000000000 */
[----:B------:R-:W-:Y:S02]  /*233d0*/  ISETP.NE.AND P1, PT, R6, RZ, PT ;  /* 0x000000ff0600720c */ /* 0x000fe40003f25270 */
[----:B------:R-:W-:Y:S01]  /*233e0*/  ISETP.GE.U32.AND P0, PT, R3, R12, PT ;  /* 0x0000000c0300720c */ /* 0x000fe20003f06070 */
[----:B0-----:R-:W-:-:S04]  /*233f0*/  VIADD R10, R9, 0xffffffe ;  /* 0x0ffffffe090a7836 */ /* 0x001fc80000000000 */
[----:B------:R-:W0:Y:S08]  /*23400*/  F2I.FTZ.U32.TRUNC.NTZ R3, R10 ;  /* 0x0000000a00037305 */ /* 0x000e30000021f000 */
        /* <DEDUP_REMOVED lines=32> */
.L_x_2031:
[----:B------:R-:W0:Y:S02]  /*23610*/  LDC.64 R2, c[0x0][0xc90] ;  /* 0x00032400ff027b82 */ /* 0x000e240000000a00 */
[----:B0-----:R-:W-:-:S05]  /*23620*/  IMAD.WIDE R2, R19, 0x4, R2 ;  /* 0x0000000413027825 */ /* 0x001fca00078e0202 */
        /* <DEDUP_REMOVED lines=10> */
[----:B0-----:R-:W-:-:S05]  /*236d0*/  IADD3 R9, RZ, -R3, RZ ;  /* 0x80000003ff097210 */ /* 0x001fca0007ffe0ff */
        /* <DEDUP_REMOVED lines=20> */
[----:B------:R-:W-:-:S04]  /*23820*/  VIADDMNMX R7, R7, UR5, R11, PT ;  /* 0x0000000507077c46 */ /* 0x000fc8000b80010b */
        /* <DEDUP_REMOVED lines=27> */
.L_x_2032:
[----:B------:R-:W-:-:S05]  /*239e0*/  LOP3.LUT R17, RZ, R2, RZ, 0x33, !PT ;  /* 0x00000002ff117212 */ /* 0x000fca00078e33ff */
[----:B------:R-:W-:Y:S01]  /*239f0*/  IMAD.IADD R17, R6, 0x1, R17 ;  /* 0x0000000106117824 */ /* 0x000fe200078e0211 */
[----:B------:R-:W-:Y:S06]  /*23a00*/  BRA `(.L_x_2033) ;  /* 0x00000000000c7947 */ /* 0x000fec0003800000 */
.L_x_2028:
[----:B------:R-:W-:Y:S02]  /*23a10*/  IMAD.MOV.U32 R17, RZ, RZ, RZ ;  /* 0x000000ffff117224 */ /* 0x000fe400078e00ff */
[----:B------:R-:W-:Y:S02]  /*23a20*/  IMAD.U32 R16, RZ, RZ, UR6 ;  /* 0x00000006ff107e24 */ /* 0x000fe4000f8e00ff */
[----:B------:R-:W-:-:S07]  /*23a30*/  IMAD.MOV.U32 R18, RZ, RZ, RZ ;  /* 0x000000ffff127224 */ /* 0x000fce00078e00ff */
.L_x_2033:
[----:B------:R-:W-:-:S13]  /*23a40*/  ISETP.NE.AND P0, PT, R0, RZ, PT ;  /* 0x000000ff0000720c */ /* 0x000fda0003f05270 */
[----:B------:R-:W0:Y:S01]  /*23a50*/  @!P0 S2R R3, SR_CgaCtaId ;  /* 0x0000000000038919 */ /* 0x000e220000008800 */
[----:B------:R-:W-:-:S04]  /*23a60*/  @!P0 MOV R0, 0x400 ;  /* 0x0000040000008802 */ /* 0x000fc80000000f00 */
[----:B0-----:R-:W-:-:S05]  /*23a70*/  @!P0 LEA R0, R3, R0, 0x18 ;  /* 0x0000000003008211 */ /* 0x001fca00078ec0ff */
[----:B------:R2:W-:Y:S01]  /*23a80*/  @!P0 STS.128 [R0+0x284d0], R16 ;  /* 0x0284d01000008388 */ /* 0x0005e20000000c00 */
[----:B------:R-:W-:Y:S06]  /*23a90*/  BAR.ARV 0x5, 0x180 ;  /* 0x0146000000007b1d */ /* 0x000fec0000002000 */
.L_x_2026:
[----:B------:R3:W-:Y:S01]  /*23aa0*/  STL [R1+0x30], RZ ;  /* 0x000030ff01007387 */ /* 0x0007e20000100800 */
[----:B------:R-:W-:Y:S01]  /*23ab0*/  ULDC UR4, c[0x0][0xc3c] ;  /* 0x00030f0000047ab9 */ /* 0x000fe20000000800 */
[----:B------:R-:W-:Y:S01]  /*23ac0*/  IMAD.MOV.U32 R30, RZ, RZ, 0x1 ;  /* 0x00000001ff1e7424 */ /* 0x000fe200078e00ff */
[----:B-1----:R-:W-:Y:S02]  /*23ad0*/  ISETP.GE.AND P0, PT, R19, UR4, PT ;  /* 0x0000000413007c0c */ /* 0x002fe4000bf06270 */
[----:B------:R-:W-:-:S11]  /*23ae0*/  MOV R25, RZ ;  /* 0x000000ff00197202 */ /* 0x000fd60000000f00 */
[----:B---3--:R-:W-:Y:S05]  /*23af0*/  @P0 BRA `(.L_x_2034) ;  /* 0x0000007000f80947 */ /* 0x008fea0003800000 */
[----:B--2---:R-:W2:Y:S01]  /*23b00*/  LDL R0, [R1+0x98] ;  /* 0x0000980001007983 */ /* 0x004ea20000100800 */
[----:B------:R-:W1:Y:S01]  /*23b10*/  S2UR UR4, SR_CgaCtaId ;  /* 0x00000000000479c3 */ /* 0x000e620000008800 */
[----:B------:R-:W-:Y:S01]  /*23b20*/  MOV R22, 0x400 ;  /* 0x0000040000167802 */ /* 0x000fe20000000f00 */
[----:B------:R-:W-:Y:S01]  /*23b30*/  BSSY B7, `(.L_x_2034) ;  /* 0x000073a000077945 */ /* 0x000fe20003800000 */
[----:B------:R-:W3:Y:S01]  /*23b40*/  S2R R12, SR_TID.X ;  /* 0x00000000000c7919 */ /* 0x000ee20000002100 */
[----:B------:R-:W-:Y:S01]  /*23b50*/  IMAD.MOV.U32 R31, RZ, RZ, 0x1 ;  /* 0x00000001ff1f7424 */ /* 0x000fe200078e00ff */
[----:B------:R-:W-:Y:S01]  /*23b60*/  ULDC.64 UR40, c[0x0][0x198] ;  /* 0x0000660000287ab9 */ /* 0x000fe20000000a00 */
[----:B------:R-:W-:Y:S01]  /*23b70*/  IMAD.MOV.U32 R29, RZ, RZ, RZ ;  /* 0x000000ffff1d7224 */ /* 0x000fe200078e00ff */
[----:B------:R-:W-:Y:S01]  /*23b80*/  ULDC UR39, c[0x0][0xc] ;  /* 0x0000030000277ab9 */ /* 0x000fe20000000800 */
[----:B------:R-:W-:Y:S02]  /*23b90*/  IMAD.MOV.U32 R25, RZ, RZ, RZ ;  /* 0x000000ffff197224 */ /* 0x000fe400078e00ff */
[----:B------:R-:W-:-:S02]  /*23ba0*/  IMAD.MOV.U32 R30, RZ, RZ, 0x1 ;  /* 0x00000001ff1e7424 */ /* 0x000fc400078e00ff */
[----:B-1----:R-:W-:-:S05]  /*23bb0*/  IMAD.U32 R37, RZ, RZ, UR4 ;  /* 0x00000004ff257e24 */ /* 0x002fca000f8e00ff */
[----:B------:R-:W-:Y:S02]  /*23bc0*/  LEA R22, R37, R22, 0x18 ;  /* 0x0000001625167211 */ /* 0x000fe400078ec0ff */
[C---:B---3--:R-:W-:Y:S01]  /*23bd0*/  LOP3.LUT R11, R12.reuse, 0x7f, RZ, 0xc0, !PT ;  /* 0x0000007f0c0b7812 */ /* 0x048fe200078ec0ff */
[C---:B------:R-:W-:Y:S01]  /*23be0*/  IMAD.SHL.U32 R28, R12.reuse, 0x80, RZ ;  /* 0x000000800c1c7824 */ /* 0x040fe200078e00ff */
[----:B------:R-:W-:Y:S01]  /*23bf0*/  SHF.R.U32.HI R3, RZ, 0x1, R12 ;  /* 0x00000001ff037819 */ /* 0x000fe2000001160c */
[C---:B------:R-:W-:Y:S01]  /*23c00*/  IMAD.SHL.U32 R9, R12.reuse, 0x2, RZ ;  /* 0x000000020c097824 */ /* 0x040fe200078e00ff */
[----:B------:R-:W-:Y:S01]  /*23c10*/  LOP3.LUT P0, RZ, R12, 0x4, RZ, 0xc0, !PT ;  /* 0x000000040cff7812 */ /* 0x000fe2000780c0ff */
[----:B------:R-:W-:Y:S01]  /*23c20*/  IMAD.SHL.U32 R6, R11, 0x20, RZ ;  /* 0x000000200b067824 */ /* 0x000fe200078e00ff */
[----:B0-----:R-:W-:Y:S01]  /*23c30*/  LOP3.LUT R2, R28, 0x380, RZ, 0xc0, !PT ;  /* 0x000003801c027812 */ /* 0x001fe200078ec0ff */
[C---:B------:R-:W-:Y:S02]  /*23c40*/  IMAD.SHL.U32 R4, R12.reuse, 0x40, RZ ;  /* 0x000000400c047824 */ /* 0x040fe400078e00ff */
[----:B------:R-:W-:Y:S01]  /*23c50*/  IMAD.SHL.U32 R8, R12, 0x8, RZ ;  /* 0x000000080c087824 */ /* 0x000fe200078e00ff */
[----:B------:R-:W-:-:S02]  /*23c60*/  LOP3.LUT R7, R6, 0xc00, RZ, 0xc0, !PT ;  /* 0x00000c0006077812 */ /* 0x000fc400078ec0ff */
[----:B------:R-:W-:Y:S01]  /*23c70*/  LOP3.LUT R3, R2, 0x30, R3, 0xf8, !PT ;  /* 0x0000003002037812 */ /* 0x000fe200078ef803 */
[----:B------:R-:W-:Y:S01]  /*23c80*/  IMAD.SHL.U32 R2, R11, 0x10, RZ ;  /* 0x000000100b027824 */ /* 0x000fe200078e00ff */
[----:B------:R-:W-:Y:S02]  /*23c90*/  LOP3.LUT R5, R4, 0x180, RZ, 0xc0, !PT ;  /* 0x0000018004057812 */ /* 0x000fe400078ec0ff */
[----:B------:R-:W-:Y:S02]  /*23ca0*/  LOP3.LUT R7, R7, 0x40, R4, 0xf8, !PT ;  /* 0x0000004007077812 */ /* 0x000fe400078ef804 */
[----:B------:R-:W-:Y:S02]  /*23cb0*/  LOP3.LUT R5, R5, 0x10, R12, 0xf8, !PT ;  /* 0x0000001005057812 */ /* 0x000fe400078ef80c */
[----:B------:R-:W-:Y:S02]  /*23cc0*/  LOP3.LUT R24, R7, 0x200, R4, 0xf8, !PT ;  /* 0x0000020007187812 */ /* 0x000fe400078ef804 */
[----:B------:R-:W-:-:S02]  /*23cd0*/  LOP3.LUT R5, R5, 0x30, R8, 0x78, !PT ;  /* 0x0000003005057812 */ /* 0x000fc400078e7808 */
[----:B------:R-:W-:Y:S02]  /*23ce0*/  SHF.R.U32.HI R4, RZ, 0x3, R11 ;  /* 0x00000003ff047819 */ /* 0x000fe4000001160b */
[----:B------:R-:W-:Y:S02]  /*23cf0*/  LOP3.LUT R24, R24, R5, RZ, 0xfc, !PT ;  /* 0x0000000518187212 */ /* 0x000fe400078efcff */
[----:B--2---:R-:W-:Y:S01]  /*23d00*/  R2UR UR5, R0 ;  /* 0x00000000000572ca */ /* 0x004fe200000e0000 */
[----:B------:R-:W-:-:S05]  /*23d10*/  IMAD.SHL.U32 R0, R12, 0x10, RZ ;  /* 0x000000100c007824 */ /* 0x000fca00078e00ff */
[----:B------:R-:W-:Y:S02]  /*23d20*/  LOP3.LUT R6, R0, 0x3f0, RZ, 0xc0, !PT ;  /* 0x000003f000067812 */ /* 0x000fe400078ec0ff */
[----:B------:R-:W-:Y:S02]  /*23d30*/  LOP3.LUT R3, R3, 0x70, R0, 0x78, !PT ;  /* 0x0000007003037812 */ /* 0x000fe400078e7800 */
[----:B------:R-:W-:Y:S02]  /*23d40*/  LOP3.LUT R9, R6, 0x70, R9, 0x78, !PT ;  /* 0x0000007006097812 */ /* 0x000fe400078e7809 */
[----:B------:R-:W-:Y:S01]  /*23d50*/  LOP3.LUT R28, R3, 0xc00, R28, 0xf8, !PT ;  /* 0x00000c00031c7812 */ /* 0x000fe200078ef81c */
[----:B------:R-:W-:Y:S01]  /*23d60*/  ULOP3.LUT UR42, UR5, 0x2, URZ, 0xfc, !UPT ;  /* 0x00000002052a7892 */ /* 0x000fe2000f8efc3f */
[----:B------:R-:W-:Y:S01]  /*23d70*/  LOP3.LUT R10, R9, 0x400, R2, 0xf8, !PT ;  /* 0x00000400090a7812 */ /* 0x000fe200078ef802 */
[----:B------:R-:W-:Y:S01]  /*23d80*/  IMAD.MOV.U32 R2, RZ, RZ, 0x20 ;  /* 0x00000020ff027424 */ /* 0x000fe200078e00ff */
[----:B------:R-:W-:Y:S01]  /*23d90*/  LOP3.LUT R33, R0, 0x70, RZ, 0xc0, !PT ;  /* 0x0000007000217812 */ /* 0x000fe200078ec0ff */
[----:B------:R-:W-:Y:S01]  /*23da0*/  VIADD R3, R28, 0x40 ;  /* 0x000000401c037836 */ /* 0x000fe20000000000 */
[----:B------:R-:W-:Y:S01]  /*23db0*/  LOP3.LUT R0, R4, 0x70, R0, 0xf8, !PT ;  /* 0x0000007004007812 */ /* 0x000fe200078ef800 */
[----:B------:R-:W-:Y:S01]  /*23dc0*/  @P0 VIADD R3, R28, 0xffffffc0 ;  /* 0xffffffc01c030836 */ /* 0x000fe20000000000 */
[----:B------:R-:W-:Y:S01]  /*23dd0*/  SEL R2, R2, 0xffffffe0, !P0 ;  /* 0xffffffe002027807 */ /* 0x000fe20004000000 */
[----:B------:R-:W-:Y:S01]  /*23de0*/  IMAD.IADD R2, R22, 0x1, R10 ;  /* 0x0000000116027824 */ /* 0x000fe200078e020a */
[----:B------:R-:W-:Y:S01]  /*23df0*/  STL [R1+0x4], R10 ;  /* 0x0000040a01007387 */ /* 0x000fe20000100800 */
[----:B------:R-:W-:Y:S01]  /*23e00*/  LOP3.LUT R0, R24, 0x1000, RZ, 0xfc, !PT ;  /* 0x0000100018007812 */ /* 0x000fe200078efcff */
[----:B------:R-:W-:-:S02]  /*23e10*/  ULOP3.LUT UR38, UR5, 0x1, URZ, 0xfc, !UPT ;  /* 0x0000000105267892 */ /* 0x000fc4000f8efc3f */
[----:B------:R-:W-:Y:S04]  /*23e20*/  STL [R1+0x30], RZ ;  /* 0x000030ff01007387 */ /* 0x000fe80000100800 */
[----:B------:R0:W-:Y:S04]  /*23e30*/  STL [R1], R3 ;  /* 0x0000000301007387 */ /* 0x0001e80000100800 */
[----:B------:R1:W-:Y:S01]  /*23e40*/  STL [R1+0xc], R2 ;  /* 0x00000c0201007387 */ /* 0x0003e20000100800 */
[----:B0-----:R-:W-:-:S07]  /*23e50*/  LOP3.LUT R3, R33, 0x80, RZ, 0xfc, !PT ;  /* 0x0000008021037812 */ /* 0x001fce00078efcff */
.L_x_2168:
[----:B------:R-:W-:Y:S05]  /*23e60*/  YIELD ;  /* 0x0000000000007946 */ /* 0x000fea0003800000 */
[----:B------:R-:W-:Y:S01]  /*23e70*/  ULDC.64 UR4, c[0x0][0xa28] ;  /* 0x00028a0000047ab9 */ /* 0x000fe20000000a00 */
[----:B------:R-:W-:Y:S01]  /*23e80*/  IMAD.MOV.U32 R35, RZ, RZ, RZ ;  /* 0x000000ffff237224 */ /* 0x000fe200078e00ff */
[----:B------:R-:W-:Y:S01]  /*23e90*/  ISETP.NE.U32.AND P0, PT, RZ, UR4, PT ;  /* 0x00000004ff007c0c */ /* 0x000fe2000bf05070 */
[----:B0-----:R-:W0:Y:S01]  /*23ea0*/  LDC.64 R4, c[0x0][0xa00] ;  /* 0x00028000ff047b82 */ /* 0x001e220000000a00 */
[----:B------:R-:W-:Y:S01]  /*23eb0*/  IMAD.MOV.U32 R8, RZ, RZ, RZ ;  /* 0x000000ffff087224 */ /* 0x000fe200078e00ff */
[----:B------:R-:W-:Y:S01]  /*23ec0*/  ULDC.64 UR6, c[0x0][0xa10] ;  /* 0x0002840000067ab9 */ /* 0x000fe20000000a00 */
[----:B------:R-:W-:Y:S01]  /*23ed0*/  ISETP.NE.AND.EX P0, PT, RZ, UR5, PT, P0 ;  /* 0x00000005ff007c0c */ /* 0x000fe2000bf05300 */
[----:B------:R-:W-:-:S12]  /*23ee0*/  ULDC.64 UR4, c[0x0][0xa18] ;  /* 0x0002860000047ab9 */ /* 0x000fd80000000a00 */
[----:B-1----:R-:W1:Y:S02]  /*23ef0*/  @P0 LDC.64 R2, c[0x0][0xa28] ;  /* 0x00028a00ff020b82 */ /* 0x002e640000000a00 */
[----:B-1----:R-:W-:-:S05]  /*23f00*/  @P0 IMAD.WIDE R2, R19, 0x4, R2 ;  /* 0x0000000413020825 */ /* 0x002fca00078e0202 */
[----:B------:R1:W5:Y:S01]  /*23f10*/  @P0 LDG.E R35, desc[UR36][R2.64] ;  /* 0x0000002402230981 */ /* 0x000362000c1e1900 */
[----:B------:R-:W-:Y:S01]  /*23f20*/  ISETP.NE.U32.AND P0, PT, RZ, UR4, PT ;  /* 0x00000004ff007c0c */ /* 0x000fe2000bf05070 */
[----:B0-----:R-:W-:Y:S01]  /*23f30*/  IMAD.WIDE R4, R19, 0x4, R4 ;  /* 0x0000000413047825 */ /* 0x001fe200078e0204 */
[----:B------:R-:W-:Y:S02]  /*23f40*/  ISETP.NE.U32.AND P1, PT, RZ, UR6, PT ;  /* 0x00000006ff007c0c */ /* 0x000fe4000bf25070 */
[----:B------:R-:W-:Y:S01]  /*23f50*/  ISETP.NE.AND.EX P2, PT, RZ, UR5, PT, P0 ;  /* 0x00000005ff007c0c */ /* 0x000fe2000bf45300 */
[----:B------:R-:W-:Y:S01]  /*23f60*/  ULDC.64 UR4, c[0x0][0xa00] ;  /* 0x0002800000047ab9 */ /* 0x000fe20000000a00 */
[----:B------:R-:W-:Y:S01]  /*23f70*/  ISETP.NE.AND.EX P1, PT, RZ, UR7, PT, P1 ;  /* 0x00000007ff007c0c */ /* 0x000fe2000bf25310 */
[----:B--2---:R-:W-:Y:S01]  /*23f80*/  IMAD.MOV.U32 R0, RZ, RZ, RZ ;  /* 0x000000ffff007224 */ /* 0x004fe200078e00ff */
[----:B------:R-:W-:Y:S01]  /*23f90*/  ISETP.NE.U32.AND P0, PT, RZ, UR4, PT ;  /* 0x00000004ff007c0c */ /* 0x000fe2000bf05070 */
[----:B-1----:R-:W0:Y:S03]  /*23fa0*/  LDC.64 R2, c[0x0][0xa10] ;  /* 0x00028400ff027b82 */ /* 0x002e260000000a00 */
[----:B------:R-:W-:-:S05]  /*23fb0*/  ISETP.NE.AND.EX P0, PT, RZ, UR5, PT, P0 ;  /* 0x00000005ff007c0c */ /* 0x000fca000bf05300 */
[----:B------:R-:W1:Y:S08]  /*23fc0*/  @P2 LDC.64 R6, c[0x0][0xa18] ;  /* 0x00028600ff062b82 */ /* 0x000e700000000a00 */
[----:B------:R-:W2:Y:S01]  /*23fd0*/  @P0 LDG.E R8, desc[UR36][R4.64] ;  /* 0x0000002404080981 */ /* 0x000ea2000c1e1900 */
[----:B------:R-:W-:Y:S01]  /*23fe0*/  ULDC UR4, c[0x0][0x288] ;  /* 0x0000a20000047ab9 */ /* 0x000fe20000000800 */
[----:B0-----:R-:W-:-:S05]  /*23ff0*/  IMAD.WIDE R2, R19, 0x4, R2 ;  /* 0x0000000413027825 */ /* 0x001fca00078e0202 */
[----:B------:R-:W5:Y:S01]  /*24000*/  @P1 LDG.E R0, desc[UR36][R2.64] ;  /* 0x0000002402001981 */ /* 0x000f62000c1e1900 */
[----:B-1----:R-:W-:-:S03]  /*24010*/  @P2 IMAD.WIDE R6, R19, 0x4, R6 ;  /* 0x0000000413062825 */ /* 0x002fc600078e0206 */
[----:B--2---:R0:W-:Y:S02]  /*24020*/  STL [R1+0x18], R8 ;  /* 0x0000180801007387 */ /* 0x0041e40000100800 */
[----:B0-----:R-:W-:Y:S01]  /*24030*/  IMAD.U32 R8, RZ, RZ, UR4 ;  /* 0x00000004ff087e24 */ /* 0x001fe2000f8e00ff */
[----:B------:R-:W-:-:S05]  /*24040*/  ULDC.64 UR4, c[0x0][0x418] ;  /* 0x0001060000047ab9 */ /* 0x000fca0000000a00 */
[----:B------:R0:W2:Y:S01]  /*24050*/  @P2 LDG.E R8, desc[UR36][R6.64] ;  /* 0x0000002406082981 */ /* 0x0000a2000c1e1900 */
[----:B------:R-:W-:-:S03]  /*24060*/  UISETP.NE.U32.AND UP0, UPT, UR4, URZ, UPT ;  /* 0x0000003f0400728c */ /* 0x000fc6000bf05070 */
[----:B------:R-:W-:Y:S01]  /*24070*/  ULDC UR4, c[0x0][0x424] ;  /* 0x0001090000047ab9 */ /* 0x000fe20000000800 */
[----:B------:R-:W-:-:S03]  /*24080*/  UISETP.NE.AND.EX UP0, UPT, UR5, URZ, UPT, UP0 ;  /* 0x0000003f0500728c */ /* 0x000fc6000bf05300 */
[----:B------:R-:W-:Y:S01]  /*24090*/  ULDC UR5, c[0x0][0x2f0] ;  /* 0x0000bc0000057ab9 */ /* 0x000fe20000000800 */
[----:B------:R-:W-:-:S04]  /*240a0*/  USEL UR4, UR4, 0x1, UP0 ;  /* 0x0000000104047887 */ /* 0x000fc80008000000 */
[----:B------:R-:W-:-:S03]  /*240b0*/  UIMAD UR4, UR4, UR5, URZ ;  /* 0x00000005040472a4 */ /* 0x000fc6000f8e023f */
[----:B------:R-:W-:-:S03]  /*240c0*/  ULDC UR5, c[0x0][0x348] ;  /* 0x0000d20000057ab9 */ /* 0x000fc60000000800 */
[----:B0-----:R-:W-:Y:S01]  /*240d0*/  IMAD.U32 R7, RZ, RZ, UR4 ;  /* 0x00000004ff077e24 */ /* 0x001fe2000f8e00ff */
[----:B--2---:R0:W-:Y:S01]  /*240e0*/  STL [R1+0x10], R8 ;  /* 0x0000100801007387 */ /* 0x0041e20000100800 */
[----:B------:R-:W-:Y:S02]  /*240f0*/  IMAD.MOV.U32 R12, RZ, RZ, R8 ;  /* 0x000000ffff0c7224 */ /* 0x000fe400078e0008 */
[----:B0-----:R-:W-:Y:S01]  /*24100*/  IMAD.U32 R8, RZ, RZ, UR5 ;  /* 0x00000005ff087e24 */ /* 0x001fe2000f8e00ff */
[----:B---3--:R-:W-:Y:S06]  /*24110*/  @P2 BRA `(.L_x_2035) ;  /* 0x0000000000142947 */ /* 0x008fec0003800000 */
[----:B------:R-:W-:Y:S05]  /*24120*/  @!P0 BRA `(.L_x_2035) ;  /* 0x0000000000108947 */ /* 0x000fea0003800000 */
[----:B------:R-:W2:Y:S04]  /*24130*/  LDG.E R6, desc[UR36][R4.64] ;  /* 0x0000002404067981 */ /* 0x000ea8000c1e1900 */
[----:B------:R-:W2:Y:S02]  /*24140*/  LDG.E R9, desc[UR36][R4.64+0x4] ;  /* 0x0000042404097981 */ /* 0x000ea4000c1e1900 */
[----:B--2---:R-:W-:-:S05]  /*24150*/  IADD3 R12, -R6, R9, RZ ;  /* 0x00000009060c7210 */ /* 0x004fca0007ffe1ff */
[----:B------:R0:W-:Y:S02]  /*24160*/  STL [R1+0x10], R12 ;  /* 0x0000100c01007387 */ /* 0x0001e40000100800 */
.L_x_2035:
[----:B------:R-:W-:Y:S01]  /*24170*/  ULDC.64 UR4, c[0x0][0xa20] ;  /* 0x0002880000047ab9 */ /* 0x000fe20000000a00 */
[C---:B------:R-:W-:Y:S02]  /*24180*/  LOP3.LUT R4, R18.reuse, 0xff000000, RZ, 0xc0, !PT ;  /* 0xff00000012047812 */ /* 0x040fe400078ec0ff */
[----:B------:R-:W-:Y:S02]  /*24190*/  ISETP.NE.U32.AND P0, PT, RZ, UR4, PT ;  /* 0x00000004ff007c0c */ /* 0x000fe4000bf05070 */
[----:B------:R-:W-:Y:S02]  /*241a0*/  SHF.R.U32.HI R5, RZ, 0x8, R4 ;  /* 0x00000008ff057819 */ /* 0x000fe40000011604 */
[----:B------:R-:W-:Y:S02]  /*241b0*/  ISETP.NE.AND.EX P0, PT, RZ, UR5, PT, P0 ;  /* 0x00000005ff007c0c */ /* 0x000fe4000bf05300 */
[C---:B------:R-:W-:Y:S02]  /*241c0*/  LOP3.LUT R6, R18.reuse, 0xff0000, RZ, 0xc0, !PT ;  /* 0x00ff000012067812 */ /* 0x040fe400078ec0ff */
[----:B------:R-:W-:-:S02]  /*241d0*/  LOP3.LUT R18, R18, 0xffff, RZ, 0xc0, !PT ;  /* 0x0000ffff12127812 */ /* 0x000fc400078ec0ff */
[----:B------:R-:W-:-:S07]  /*241e0*/  LEA.HI R6, R6, R5, RZ, 0x10 ;  /* 0x0000000506067211 */ /* 0x000fce00078f80ff */
[----:B------:R-:W-:Y:S05]  /*241f0*/  @!P0 BRA `(.L_x_2036) ;  /* 0x0000000000108947 */ /* 0x000fea0003800000 */
[----:B------:R-:W1:Y:S02]  /*24200*/  LDC.64 R4, c[0x0][0xa20] ;  /* 0x00028800ff047b82 */ /* 0x000e640000000a00 */
[----:B-1----:R-:W-:-:S05]  /*24210*/  IMAD.WIDE R4, R19, 0x4, R4 ;  /* 0x0000000413047825 */ /* 0x002fca00078e0204 */
[----:B------:R1:W5:Y:S01]  /*24220*/  LDG.E R7, desc[UR36][R4.64] ;  /* 0x0000002404077981 */ /* 0x000362000c1e1900 */
[----:B------:R-:W-:Y:S05]  /*24230*/  BRA `(.L_x_2037) ;  /* 0x0000000000247947 */ /* 0x000fea0003800000 */
.L_x_2036:
        /* <DEDUP_REMOVED lines=9> */
.L_x_2037:
[----:B-1----:R-:W2:Y:S01]  /*242d0*/  @P1 LDG.E R4, desc[UR36][R2.64] ;  /* 0x0000002402041981 */ /* 0x002ea2000c1e1900 */
[----:B------:R-:W1:Y:S03]  /*242e0*/  LDC R9, c[0x0][0x448] ;  /* 0x00011200ff097b82 */ /* 0x000e660000000800 */
[----:B------:R3:W2:Y:S01]  /*242f0*/  @P1 LDG.E R5, desc[UR36][R2.64+0x4] ;  /* 0x0000042402051981 */ /* 0x0006a2000c1e1900 */
[----:B------:R-:W-:Y:S02]  /*24300*/  IMAD.SHL.U32 R26, R17, 0x80, RZ ;  /* 0x00000080111a7824 */ /* 0x000fe400078e00ff */
[----:B-----5:R-:W-:Y:S02]  /*24310*/  IMAD.IADD R7, R7, 0x1, -R35 ;  /* 0x0000000107077824 */ /* 0x020fe400078e0a23 */
[----:B------:R-:W-:Y:S01]  /*24320*/  VIADD R10, R26, 0x7f ;  /* 0x0000007f1a0a7836 */ /* 0x000fe20000000000 */
[----:B-1----:R-:W-:-:S13]  /*24330*/  ISETP.NE.AND P2, PT, R9, 0x1, PT ;  /* 0x000000010900780c */ /* 0x002fda0003f45270 */
[----:B---3--:R-:W1:Y:S08]  /*24340*/  @P2 LDC R3, c[0x0][0x44c] ;  /* 0x00011300ff032b82 */ /* 0x008e700000000800 */
[----:B------:R-:W3:Y:S01]  /*24350*/  @P2 LDC R2, c[0x0][0x450] ;  /* 0x00011400ff022b82 */ /* 0x000ee20000000800 */
[----:B-1----:R-:W-:-:S05]  /*24360*/  @P2 IMAD.HI.U32 R3, R10, R3, RZ ;  /* 0x000000030a032227 */ /* 0x002fca00078e00ff */
[----:B---3--:R-:W-:Y:S01]  /*24370*/  @P2 SHF.R.U32.HI R10, RZ, R2, R3 ;  /* 0x00000002ff0a2219 */ /* 0x008fe20000011603 */
[----:B--2---:R-:W-:-:S04]  /*24380*/  @P1 IMAD.IADD R8, R5, 0x1, -R4 ;  /* 0x0000000105081824 */ /* 0x004fc800078e0a04 */
[----:B------:R-:W-:-:S04]  /*24390*/  IMAD.IADD R27, R7, 0x1, R8 ;  /* 0x00000001071b7824 */ /* 0x000fc800078e0208 */
[C---:B------:R-:W-:Y:S01]  /*243a0*/  VIADD R20, R27.reuse, 0x3f ;  /* 0x0000003f1b147836 */ /* 0x040fe20000000000 */
[----:B------:R-:W-:-:S04]  /*243b0*/  IADD3 R9, R27, 0x1, -R12 ;  /* 0x000000011b097810 */ /* 0x000fc80007ffe80c */
[----:B------:R-:W-:Y:S01]  /*243c0*/  SHF.R.S32.HI R2, RZ, 0x1f, R20 ;  /* 0x0000001fff027819 */ /* 0x000fe20000011414 */
[----:B------:R-:W-:-:S03]  /*243d0*/  IMAD.IADD R10, R9, 0x1, R10 ;  /* 0x00000001090a7824 */ /* 0x000fc600078e020a */
[----:B------:R-:W-:Y:S02]  /*243e0*/  LEA.HI R20, R2, R20, RZ, 0x6 ;  /* 0x0000001402147211 */ /* 0x000fe400078f30ff */
[----:B------:R-:W1:Y:S02]  /*243f0*/  LDC.64 R2, c[0x0][0x9e0] ;  /* 0x00027800ff027b82 */ /* 0x000e640000000a00 */
[----:B------:R-:W-:Y:S02]  /*24400*/  SHF.R.S32.HI R20, RZ, 0x6, R20 ;  /* 0x00000006ff147819 */ /* 0x000fe40000011414 */
[----:B-1----:R-:W-:Y:S01]  /*24410*/  ISETP.GE.AND P3, PT, R3, 0x1, PT ;  /* 0x000000010300780c */ /* 0x002fe20003f66270 */
[----:B------:R-:W-:-:S12]  /*24420*/  IMAD.IADD R2, R10, 0x1, R2 ;  /* 0x000000010a027824 */ /* 0x000fd800078e0202 */
[----:B------:R-:W-:Y:S05]  /*24430*/  @!P3 BRA `(.L_x_2038) ;  /* 0x000000000048b947 */ /* 0x000fea0003800000 */
[C---:B------:R-:W-:Y:S01]  /*24440*/  ISETP.GT.AND P0, PT, R10.reuse, RZ, PT ;  /* 0x000000ff0a00720c */ /* 0x040fe20003f04270 */
[----:B------:R-:W-:Y:S01]  /*24450*/  BSSY B0, `(.L_x_2039) ;  /* 0x000000e000007945 */ /* 0x000fe20003800000 */
[----:B------:R-:W-:-:S11]  /*24460*/  VIADD R11, R10, 0xffffffff ;  /* 0xffffffff0a0b7836 */ /* 0x000fd60000000000 */
[----:B------:R-:W-:Y:S05]  /*24470*/  @P0 BRA `(.L_x_2040) ;  /* 0x00000000001c0947 */ /* 0x000fea0003800000 */
[----:B------:R-:W-:Y:S01]  /*24480*/  ISETP.NE.AND P0, PT, R3, 0x1, PT ;  /* 0x000000010300780c */ /* 0x000fe20003f05270 */
[----:B------:R-:W-:-:S12]  /*24490*/  IMAD.MOV R10, RZ, RZ, -R10 ;  /* 0x000000ffff0a7224 */ /* 0x000fd800078e0a0a */
[----:B------:R-:W1:Y:S02]  /*244a0*/  @P0 LDC.64 R4, c[0x0][0x9e8] ;  /* 0x00027a00ff040b82 */ /* 0x000e640000000a00 */
[----:B-1----:R-:W-:-:S05]  /*244b0*/  @P0 IMAD.HI.U32 R4, R10, R4, RZ ;  /* 0x000000040a040227 */ /* 0x002fca00078e00ff */
[----:B------:R-:W-:-:S04]  /*244c0*/  @P0 SHF.R.U32.HI R10, RZ, R5, R4 ;  /* 0x00000005ff0a0219 */ /* 0x000fc80000011604 */
[----:B------:R-:W-:Y:S01]  /*244d0*/  LOP3.LUT R11, RZ, R10, RZ, 0x33, !PT ;  /* 0x0000000aff0b7212 */ /* 0x000fe200078e33ff */
[----:B------:R-:W-:Y:S06]  /*244e0*/  BRA `(.L_x_2041) ;  /* 0x0000000000107947 */ /* 0x000fec0003800000 */
.L_x_2040:
[----:B------:R-:W-:-:S13]  /*244f0*/  ISETP.NE.AND P0, PT, R3, 0x1, PT ;  /* 0x000000010300780c */ /* 0x000fda0003f05270 */
[----:B------:R-:W1:Y:S02]  /*24500*/  @P0 LDC.64 R4, c[0x0][0x9e8] ;  /* 0x00027a00ff040b82 */ /* 0x000e640000000a00 */
[----:B-1----:R-:W-:-:S05]  /*24510*/  @P0 IMAD.HI.U32 R4, R11, R4, RZ ;  /* 0x000000040b040227 */ /* 0x002fca00078e00ff */
[----:B------:R-:W-:-:S07]  /*24520*/  @P0 SHF.R.U32.HI R11, RZ, R5, R4 ;  /* 0x00000005ff0b0219 */ /* 0x000fce0000011604 */
.L_x_2041:
[----:B------:R-:W-:Y:S05]  /*24530*/  BSYNC B0 ;  /* 0x0000000000007941 */ /* 0x000fea0003800000 */
.L_x_2039:
[----:B------:R-:W-:-:S05]  /*24540*/  IMAD R11, R11, R3, R3 ;  /* 0x000000030b0b7224 */ /* 0x000fca00078e0203 */
[----:B------:R-:W-:-:S07]  /*24550*/  VIMNMX R2, R2, R11, PT ;  /* 0x0000000b02027248 */ /* 0x000fce0003fe0100 */
.L_x_2038:
[----:B------:R-:W1:Y:S01]  /*24560*/  @P2 LDC R5, c[0x0][0x44c] ;  /* 0x00011300ff052b82 */ /* 0x000e620000000800 */
[----:B------:R-:W-:Y:S01]  /*24570*/  VIADD R2, R2, 0x3f ;  /* 0x0000003f02027836 */ /* 0x000fe20000000000 */
[----:B------:R-:W-:Y:S01]  /*24580*/  ULDC UR4, c[0x0][0x9dc] ;  /* 0x0002770000047ab9 */ /* 0x000fe20000000800 */
[----:B------:R-:W-:Y:S02]  /*24590*/  IMAD.MOV.U32 R4, RZ, RZ, R26 ;  /* 0x000000ffff047224 */ /* 0x000fe400078e001a */
[----:B------:R-:W-:-:S03]  /*245a0*/  IMAD.IADD R17, R27, 0x1, -R12 ;  /* 0x000000011b117824 */ /* 0x000fc600078e0a0c */
[----:B------:R-:W2:Y:S01]  /*245b0*/  @P2 LDC R10, c[0x0][0x450] ;  /* 0x00011400ff0a2b82 */ /* 0x000ea20000000800 */
[----:B-1----:R-:W-:-:S05]  /*245c0*/  @P2 IMAD.HI.U32 R5, R26, R5, RZ ;  /* 0x000000051a052227 */ /* 0x002fca00078e00ff */
[----:B--2---:R-:W-:Y:S02]  /*245d0*/  @P2 SHF.R.U32.HI R4, RZ, R10, R5 ;  /* 0x0000000aff042219 */ /* 0x004fe40000011605 */
[----:B------:R-:W-:-:S03]  /*245e0*/  SHF.R.S32.HI R5, RZ, 0x1f, R2 ;  /* 0x0000001fff057819 */ /* 0x000fc60000011402 */
[----:B------:R-:W-:Y:S01]  /*245f0*/  IMAD.IADD R11, R17, 0x1, R4 ;  /* 0x00000001110b7824 */ /* 0x000fe200078e0204 */
[----:B------:R-:W-:-:S03]  /*24600*/  LEA.HI R5, R5, R2, RZ, 0x6 ;  /* 0x0000000205057211 */ /* 0x000fc600078f30ff */
[----:B------:R-:W-:Y:S01]  /*24610*/  VIADD R2, R11, -UR4 ;  /* 0x800000040b027c36 */ /* 0x000fe20008000000 */
[----:B------:R-:W-:-:S04]  /*24620*/  SHF.R.S32.HI R10, RZ, 0x6, R5 ;  /* 0x00000006ff0a7819 */ /* 0x000fc80000011405 */
[----:B------:R-:W-:Y:S01]  /*24630*/  VIMNMX R10, R20, R10, PT ;  /* 0x0000000a140a7248 */ /* 0x000fe20003fe0100 */
[----:B------:R-:W-:Y:S06]  /*24640*/  @!P3 BRA `(.L_x_2042) ;  /* 0x000000000044b947 */ /* 0x000fec0003800000 */
[----:B------:R-:W-:Y:S01]  /*24650*/  ISETP.GT.AND P0, PT, R11, -0x1, PT ;  /* 0xffffffff0b00780c */ /* 0x000fe20003f04270 */
[----:B------:R-:W-:-:S12]  /*24660*/  BSSY B0, `(.L_x_2043) ;  /* 0x000000d000007945 */ /* 0x000fd80003800000 */
[----:B------:R-:W-:Y:S05]  /*24670*/  @P0 BRA `(.L_x_2044) ;  /* 0x00000000001c0947 */ /* 0x000fea0003800000 */
[----:B------:R-:W-:Y:S02]  /*24680*/  ISETP.NE.AND P0, PT, R3, 0x1, PT ;  /* 0x000000010300780c */ /* 0x000fe40003f05270 */
[----:B------:R-:W-:-:S11]  /*24690*/  LOP3.LUT R11, RZ, R11, RZ, 0x33, !PT ;  /* 0x0000000bff0b7212 */ /* 0x000fd600078e33ff */
[----:B------:R-:W1:Y:S02]  /*246a0*/  @P0 LDC.64 R4, c[0x0][0x9e8] ;  /* 0x00027a00ff040b82 */ /* 0x000e640000000a00 */
[----:B-1----:R-:W-:-:S05]  /*246b0*/  @P0 IMAD.HI.U32 R4, R11, R4, RZ ;  /* 0x000000040b040227 */ /* 0x002fca00078e00ff */
[----:B------:R-:W-:-:S04]  /*246c0*/  @P0 SHF.R.U32.HI R11, RZ, R5, R4 ;  /* 0x00000005ff0b0219 */ /* 0x000fc80000011604 */
[----:B------:R-:W-:Y:S01]  /*246d0*/  LOP3.LUT R11, RZ, R11, RZ, 0x33, !PT ;  /* 0x0000000bff0b7212 */ /* 0x000fe200078e33ff */
[----:B------:R-:W-:Y:S06]  /*246e0*/  BRA `(.L_x_2045) ;  /* 0x0000000000107947 */ /* 0x000fec0003800000 */
.L_x_2044:
[----:B------:R-:W-:-:S13]  /*246f0*/  ISETP.NE.AND P0, PT, R3, 0x1, PT ;  /* 0x000000010300780c */ /* 0x000fda0003f05270 */
[----:B------:R-:W1:Y:S02]  /*24700*/  @P0 LDC.64 R4, c[0x0][0x9e8] ;  /* 0x00027a00ff040b82 */ /* 0x000e640000000a00 */
[----:B-1----:R-:W-:-:S05]  /*24710*/  @P0 IMAD.HI.U32 R4, R11, R4, RZ ;  /* 0x000000040b040227 */ /* 0x002fca00078e00ff */
[----:B------:R-:W-:-:S07]  /*24720*/  @P0 SHF.R.U32.HI R11, RZ, R5, R4 ;  /* 0x00000005ff0b0219 */ /* 0x000fce0000011604 */
.L_x_2045:
[----:B------:R-:W-:Y:S05]  /*24730*/  BSYNC B0 ;  /* 0x0000000000007941 */ /* 0x000fea0003800000 */
.L_x_2043:
[----:B------:R-:W-:-:S05]  /*24740*/  IMAD R3, R11, R3, RZ ;  /* 0x000000030b037224 */ /* 0x000fca00078e02ff */
[----:B------:R-:W-:-:S07]  /*24750*/  VIMNMX R2, R2, R3, !PT ;  /* 0x0000000302027248 */ /* 0x000fce0007fe0100 */
.L_x_2042:
[----:B------:R-:W-:Y:S01]  /*24760*/  SHF.R.S32.HI R3, RZ, 0x1f, R2 ;  /* 0x0000001fff037819 */ /* 0x000fe20000011402 */
[----:B------:R-:W-:Y:S01]  /*24770*/  BSSY B0, `(.L_x_2046) ;  /* 0x0000027000007945 */ /* 0x000fe20003800000 */
[----:B------:R-:W-:Y:S02]  /*24780*/  LOP3.LUT R34, R6, 0xff, RZ, 0xc0, !PT ;  /* 0x000000ff06227812 */ /* 0x000fe400078ec0ff */
[----:B------:R-:W-:Y:S01]  /*24790*/  LEA.HI R3, R3, R2, RZ, 0x6 ;  /* 0x0000000203037211 */ /* 0x000fe200078f30ff */
[----:B------:R-:W-:Y:S01]  /*247a0*/  IMAD.MOV.U32 R2, RZ, RZ, RZ ;  /* 0x000000ffff027224 */ /* 0x000fe200078e00ff */
[----:B------:R-:W-:Y:S02]  /*247b0*/  SHF.R.U32.HI R6, RZ, 0x10, R6 ;  /* 0x00000010ff067819 */ /* 0x000fe40000011606 */
[----:B------:R-:W-:-:S04]  /*247c0*/  SHF.R.S32.HI R3, RZ, 0x6, R3 ;  /* 0x00000006ff037819 */ /* 0x000fc80000011403 */
[----:B------:R-:W-:-:S04]  /*247d0*/  VIMNMX R4, RZ, R3, !PT ;  /* 0x00000003ff047248 */ /* 0x000fc80007fe0100 */
[----:B------:R-:W-:-:S13]  /*247e0*/  ISETP.GT.AND P0, PT, R10, R4, PT ;  /* 0x000000040a00720c */ /* 0x000fda0003f04270 */
[----:B------:R-:W-:Y:S05]  /*247f0*/  @!P0 BRA `(.L_x_2047) ;  /* 0x0000000000788947 */ /* 0x000fea0003800000 */
[----:B------:R-:W-:Y:S01]  /*24800*/  ISETP.NE.AND P0, PT, R6, RZ, PT ;  /* 0x000000ff0600720c */ /* 0x000fe20003f05270 */
[----:B------:R-:W-:-:S03]  /*24810*/  ULDC UR4, c[0x0][0x9f0] ;  /* 0x00027c0000047ab9 */ /* 0x000fc60000000800 */
[----:B------:R-:W-:-:S04]  /*24820*/  SEL R5, R6, UR4, P0 ;  /* 0x0000000406057c07 */ /* 0x000fc80008000000 */
[----:B------:R-:W-:Y:S02]  /*24830*/  IABS R11, R5 ;  /* 0x00000005000b7213 */ /* 0x000fe40000000000 */
[----:B0-----:R-:W-:Y:S02]  /*24840*/  IADD3 R12, R5, -0x1, R10 ;  /* 0xffffffff050c7810 */ /* 0x001fe40007ffe00a */
[----:B------:R-:W0:Y:S03]  /*24850*/  I2F.RP R2, R11 ;  /* 0x0000000b00027306 */ /* 0x000e260000209400 */
[----:B------:R-:W-:-:S05]  /*24860*/  IMAD.IADD R12, R12, 0x1, -R4 ;  /* 0x000000010c0c7824 */ /* 0x000fca00078e0a04 */
        /* <DEDUP_REMOVED lines=11> */
[----:B------:R-:W-:-:S04]  /*24920*/  IMAD.MOV R2, RZ, RZ, -R2 ;  /* 0x000000ffff027224 */ /* 0x000fc800078e0a02 */
[----:B------:R-:W-:Y:S02]  /*24930*/  IMAD.MOV.U32 R12, RZ, RZ, R2 ;  /* 0x000000ffff0c7224 */ /* 0x000fe400078e0002 */
[----:B------:R-:W-:-:S04]  /*24940*/  IMAD.HI.U32 R2, R13, R3, RZ ;  /* 0x000000030d027227 */ /* 0x000fc800078e00ff */
[----:B------:R-:W-:-:S05]  /*24950*/  IMAD R3, R2, R12, R3 ;  /* 0x0000000c02037224 */ /* 0x000fca00078e0203 */
[----:B------:R-:W-:-:S13]  /*24960*/  ISETP.GT.U32.AND P2, PT, R11, R3, PT ;  /* 0x000000030b00720c */ /* 0x000fda0003f44070 */
[-C--:B------:R-:W-:Y:S01]  /*24970*/  @!P2 IADD3 R3, R3, -R11.reuse, RZ ;  /* 0x8000000b0303a210 */ /* 0x080fe20007ffe0ff */
[----:B------:R-:W-:Y:S01]  /*24980*/  @!P2 VIADD R2, R2, 0x1 ;  /* 0x000000010202a836 */ /* 0x000fe20000000000 */
[----:B------:R-:W-:Y:S02]  /*24990*/  ISETP.NE.AND P2, PT, R5, RZ, PT ;  /* 0x000000ff0500720c */ /* 0x000fe40003f45270 */
[----:B------:R-:W-:-:S13]  /*249a0*/  ISETP.GE.U32.AND P0, PT, R3, R11, PT ;  /* 0x0000000b0300720c */ /* 0x000fda0003f06070 */
[----:B------:R-:W-:-:S04]  /*249b0*/  @P0 VIADD R2, R2, 0x1 ;  /* 0x0000000102020836 */ /* 0x000fc80000000000 */
[----:B------:R-:W-:Y:S01]  /*249c0*/  @!P3 IMAD.MOV R2, RZ, RZ, -R2 ;  /* 0x000000ffff02b224 */ /* 0x000fe200078e0a02 */
[----:B------:R-:W-:-:S07]  /*249d0*/  @!P2 LOP3.LUT R2, RZ, R5, RZ, 0x33, !PT ;  /* 0x00000005ff02a212 */ /* 0x000fce00078e33ff */
.L_x_2047:
[----:B------:R-:W-:Y:S05]  /*249e0*/  BSYNC B0 ;  /* 0x0000000000007941 */ /* 0x000fea0003800000 */
.L_x_2046:
[-C--:B------:R-:W-:Y:S01]  /*249f0*/  IMAD R4, R34, R2.reuse, R4 ;  /* 0x0000000222047224 */ /* 0x080fe200078e0204 */
[----:B------:R-:W-:Y:S04]  /*24a00*/  BSSY B0, `(.L_x_2048) ;  /* 0x0000112000007945 */ /* 0x000fe80003800000 */
[C---:B------:R-:W-:Y:S01]  /*24a10*/  VIADDMNMX R2, R4.reuse, R2, R10, PT ;  /* 0x0000000204027246 */ /* 0x040fe2000380010a */
[----:B------:R-:W-:-:S04]  /*24a20*/  IMAD R4, R4, 0x40, -R7 ;  /* 0x0000004004047824 */ /* 0x000fc800078e0a07 */
[----:B------:R-:W-:Y:S01]  /*24a30*/  IMAD R2, R2, 0x40, -R7 ;  /* 0x0000004002027824 */ /* 0x000fe200078e0a07 */
[----:B------:R-:W-:-:S04]  /*24a40*/  VIMNMX R4, RZ, R4, !PT ;  /* 0x00000004ff047248 */ /* 0x000fc80007fe0100 */
[----:B------:R-:W-:-:S04]  /*24a50*/  VIMNMX R2, R2, R8, PT ;  /* 0x0000000802027248 */ /* 0x000fc80003fe0100 */
[----:B------:R-:W-:Y:S02]  /*24a60*/  ISETP.GT.AND P0, PT, R2, R4, PT ;  /* 0x000000040200720c */ /* 0x000fe40003f04270 */
[----:B------:R-:W-:-:S11]  /*24a70*/  SHF.R.U32.HI R4, RZ, 0x6, R4 ;  /* 0x00000006ff047819 */ /* 0x000fd60000011604 */
[----:B------:R-:W-:-:S05]  /*24a80*/  @P0 VIADD R2, R2, 0x3f ;  /* 0x0000003f02020836 */ /* 0x000fca0000000000 */
        /* <DEDUP_REMOVED lines=10> */
[----:B------:R-:W1:Y:S02]  /*24b30*/  S2R R5, SR_TID.X ;  /* 0x0000000000057919 */ /* 0x000e640000002100 */
[----:B-1----:R-:W-:-:S04]  /*24b40*/  SHF.R.U32.HI R5, RZ, 0x5, R5 ;  /* 0x00000005ff057819 */ /* 0x002fc80000011605 */
[----:B------:R-:W-:-:S05]  /*24b50*/  LOP3.LUT R5, R5, 0x3, RZ, 0xc0, !PT ;  /* 0x0000000305057812 */ /* 0x000fca00078ec0ff */
[----:B------:R1:W2:Y:S02]  /*24b60*/  SHFL.IDX PT, R14, R5, RZ, 0x1f ;  /* 0x00001fff050e7589 */ /* 0x0002a400000e0000 */
.L_x_2429:
[----:B--2---:R-:W-:Y:S02]  /*24b70*/  ISETP.NE.AND P0, PT, R14, RZ, PT ;  /* 0x000000ff0e00720c */ /* 0x004fe40003f05270 */
[----:B------:R-:W-:-:S11]  /*24b80*/  PLOP3.LUT P6, PT, PT, PT, PT, 0x8, 0x0 ;  /* 0x000000000000781c */ /* 0x000fd60003fce170 */
[----:B------:R-:W-:Y:S05]  /*24b90*/  @P0 BRA `(.L_x_2051) ;  /* 0x00000000000c0947 */ /* 0x000fea0003800000 */
[----:B------:R-:W-:-:S03]  /*24ba0*/  UMOV UR4, 0xffffffff ;  /* 0xffffffff00047882 */ /* 0x000fc60000000000 */
[----:B------:R-:W-:Y:S05]  /*24bb0*/  BRA.DIV UR4, `(.L_x_2052) ;  /* 0x000000ca04b07947 */ /* 0x000fea000b800000 */
[----:B------:R-:W-:-:S13]  /*24bc0*/  ELECT P6, URZ, PT ;  /* 0x00000000003f782f */ /* 0x000fda00038c0000 */
.L_x_2051:
[----:B-1----:R-:W2:Y:S01]  /*24bd0*/  LDL R5, [R1+0x30] ;  /* 0x0000300001057983 */ /* 0x002ea20000100800 */
[----:B------:R-:W-:Y:S01]  /*24be0*/  BSSY B1, `(.L_x_2053) ;  /* 0x0000008000017945 */ /* 0x000fe20003800000 */
[----:B--2---:R-:W-:-:S05]  /*24bf0*/  VIADD R5, R5, 0x1 ;  /* 0x0000000105057836 */ /* 0x004fca0000000000 */
[----:B------:R-:W-:-:S04]  /*24c00*/  LEA.HI R7, R5, R5, RZ, 0x1 ;  /* 0x0000000505077211 */ /* 0x000fc800078f08ff */
[----:B------:R-:W-:-:S05]  /*24c10*/  LOP3.LUT R7, R7, 0xfffffffe, RZ, 0xc0, !PT ;  /* 0xfffffffe07077812 */ /* 0x000fca00078ec0ff */
[----:B------:R-:W-:-:S05]  /*24c20*/  IMAD.IADD R5, R5, 0x1, -R7 ;  /* 0x0000000105057824 */ /* 0x000fca00078e0a07 */
[----:B------:R-:W-:-:S04]  /*24c30*/  SHF.L.U32 R5, R5, 0x1f, RZ ;  /* 0x0000001f05057819 */ /* 0x000fc800000006ff */
[----:B------:R-:W1:Y:S02]  /*24c40*/  SYNCS.PHASECHK.TRANS64.TRYWAIT P0, [R22+URZ+0x28420], R5 ;  /* 0x02842005160075a7 */ /* 0x000e64000800017f */
[----:B-1----:R-:W-:Y:S05]  /*24c50*/  @!P0 BRA `(.L_x_2054) ;  /* 0x000000c800a88947 */ /* 0x002fea0003800000 */
.L_x_2432:
[----:B------:R-:W-:Y:S05]  /*24c60*/  BSYNC B1 ;  /* 0x0000000000017941 */ /* 0x000fea0003800000 */
.L_x_2053:
[----:B------:R-:W-:Y:S04]  /*24c70*/  BSSY B1, `(.L_x_2055) ;  /* 0x000006c000017945 */ /* 0x000fe80003800000 */
[----:B------:R-:W-:Y:S05]  /*24c80*/  @!P6 BRA `(.L_x_2056) ;  /* 0x0000000400a8e947 */ /* 0x000fea0003800000 */
[----:B------:R-:W-:Y:S01]  /*24c90*/  IMAD R11, R29, 0x8, R22 ;  /* 0x000000081d0b7824 */ /* 0x000fe200078e0216 */
[----:B------:R-:W-:Y:S01]  /*24ca0*/  SHF.L.U32 R10, R31, 0x1f, RZ ;  /* 0x0000001f1f0a7819 */ /* 0x000fe200000006ff */
[----:B------:R-:W2:Y:S01]  /*24cb0*/  S2R R7, SR_TID.X ;  /* 0x0000000000077919 */ /* 0x000ea20000002100 */
[----:B------:R-:W-:Y:S02]  /*24cc0*/  BSSY B2, `(.L_x_2057) ;  /* 0x0000005000027945 */ /* 0x000fe40003800000 */
[----:B------:R-:W3:Y:S01]  /*24cd0*/  SYNCS.PHASECHK.TRANS64.TRYWAIT P0, [R11+URZ+0x284a0], R10 ;  /* 0x0284a00a0b0075a7 */ /* 0x000ee2000800017f */
[----:B--2---:R-:W-:-:S04]  /*24ce0*/  LOP3.LUT R7, R7, 0x7f, RZ, 0xc0, !PT ;  /* 0x0000007f07077812 */ /* 0x004fc800078ec0ff */
[----:B------:R-:W-:Y:S01]  /*24cf0*/  ISETP.NE.AND P1, PT, R7, RZ, PT ;  /* 0x000000ff0700720c */ /* 0x000fe20003f25270 */
[----:B---3--:R-:W-:-:S12]  /*24d00*/  @!P0 BRA `(.L_x_2058) ;  /* 0x000000c800908947 */ /* 0x008fd80003800000 */
.L_x_2433:
[----:B------:R-:W-:Y:S05]  /*24d10*/  BSYNC B2 ;  /* 0x0000000000027941 */ /* 0x000fea0003800000 */
.L_x_2057:
[----:B------:R-:W-:Y:S04]  /*24d20*/  BSSY B2, `(.L_x_2059) ;  /* 0x0000009000027945 */ /* 0x000fe80003800000 */
[----:B------:R-:W-:Y:S05]  /*24d30*/  @P1 BRA `(.L_x_2060) ;  /* 0x00000000001c1947 */ /* 0x000fea0003800000 */
[----:B-1----:R-:W1:Y:S02]  /*24d40*/  S2R R5, SR_TID.X ;  /* 0x0000000000057919 */ /* 0x002e640000002100 */
[----:B-1----:R-:W-:Y:S01]  /*24d50*/  LOP3.LUT R7, R5, 0x1f, RZ, 0xc0, !PT ;  /* 0x0000001f05077812 */ /* 0x002fe200078ec0ff */
[----:B------:R-:W-:-:S03]  /*24d60*/  IMAD.MOV.U32 R5, RZ, RZ, 0x4000 ;  /* 0x00004000ff057424 */ /* 0x000fc600078e00ff */
[----:B------:R-:W-:Y:S01]  /*24d70*/  ISETP.NE.AND P0, PT, R7, RZ, PT ;  /* 0x000000ff0700720c */ /* 0x000fe20003f05270 */
[----:B------:R3:W-:-:S12]  /*24d80*/  SYNCS.ARRIVE.TRANS64 RZ, [R11+URZ+0x28490], R5 ;  /* 0x028490050bff79a7 */ /* 0x0007d8000800003f */
[----:B---3--:R-:W-:Y:S05]  /*24d90*/  @!P0 BRA `(.L_x_2060) ;  /* 0x0000000000048947 */ /* 0x008fea0003800000 */
[----:B------:R-:W-:Y:S01]  /*24da0*/  BPT.TRAP 0x1 ;  /* 0x000000040000795c */ /* 0x000fe20000300000 */
.L_x_2060:
[----:B------:R-:W-:Y:S05]  /*24db0*/  BSYNC B2 ;  /* 0x0000000000027941 */ /* 0x000fea0003800000 */
.L_x_2059:
[----:B------:R-:W-:Y:S01]  /*24dc0*/  IMAD.MOV.U32 R15, RZ, RZ, RZ ;  /* 0x000000ffff0f7224 */ /* 0x000fe200078e00ff */
[----:B------:R-:W-:Y:S01]  /*24dd0*/  UIADD3 UR4, UP0, UR40, 0x570, URZ ;  /* 0x0000057028047890 */ /* 0x000fe2000ff1e03f */
[----:B------:R-:W-:Y:S01]  /*24de0*/  IMAD R7, R3, 0x40, R0 ;  /* 0x0000004003077824 */ /* 0x000fe200078e0200 */
[----:B------:R-:W-:Y:S01]  /*24df0*/  PLOP3.LUT P0, PT, PT, PT, PT, 0x80, 0x0 ;  /* 0x000000000000781c */ /* 0x000fe20003f0f070 */
[----:B------:R-:W-:Y:S01]  /*24e00*/  IMAD R8, R29, 0x4000, R22 ;  /* 0x000040001d087824 */ /* 0x000fe200078e0216 */
[----:B------:R-:W-:Y:S01]  /*24e10*/  R2UR UR10, R15 ;  /* 0x000000000f0a72ca */ /* 0x000fe200000e0000 */
[----:B------:R-:W-:Y:S01]  /*24e20*/  VIADD R7, R7, 0xffffffc0 ;  /* 0xffffffc007077836 */ /* 0x000fe20000000000 */
[----:B------:R-:W-:Y:S01]  /*24e30*/  UIADD3.X UR5, URZ, UR41, URZ, UP0, !UPT ;  /* 0x000000293f057290 */ /* 0x000fe200087fe43f */
[----:B-1----:R-:W-:Y:S01]  /*24e40*/  VIADD R5, R11, 0x28490 ;  /* 0x000284900b057836 */ /* 0x002fe20000000000 */
[----:B------:R-:W-:Y:S01]  /*24e50*/  UMOV UR6, 0x0 ;  /* 0x0000000000067882 */ /* 0x000fe20000000000 */
[----:B0-----:R-:W-:Y:S01]  /*24e60*/  VIADD R12, R8, 0x20000 ;  /* 0x00020000080c7836 */ /* 0x001fe20000000000 */
[----:B------:R-:W-:-:S09]  /*24e70*/  UMOV UR7, 0x12f00000 ;  /* 0x12f0000000077882 */ /* 0x000fd20000000000 */
.L_x_2061:
        /* <DEDUP_REMOVED lines=16> */
.L_x_2062:
        /* <DEDUP_REMOVED lines=13> */
.L_x_2434:
[----:B------:R-:W-:Y:S05]  /*25050*/  BSYNC B2 ;  /* 0x0000000000027941 */ /* 0x000fea0003800000 */
.L_x_2063:
[----:B------:R-:W-:Y:S01]  /*25060*/  BSSY B2, `(.L_x_2065) ;  /* 0x000000b000027945 */ /* 0x000fe20003800000 */
[----:B------:R-:W-:Y:S02]  /*25070*/  IMAD.MOV.U32 R12, RZ, RZ, 0x0 ;  /* 0x00000000ff0c7424 */ /* 0x000fe400078e00ff */
[----:B------:R-:W-:Y:S01]  /*25080*/  IMAD.MOV.U32 R13, RZ, RZ, 0x12f00000 ;  /* 0x12f00000ff0d7424 */ /* 0x000fe200078e00ff */
[----:B------:R-:W-:Y:S06]  /*25090*/  @P1 BRA `(.L_x_2066) ;  /* 0x00000000001c1947 */ /* 0x000fec0003800000 */
[----:B------:R-:W1:Y:S02]  /*250a0*/  S2R R5, SR_TID.X ;  /* 0x0000000000057919 */ /* 0x000e640000002100 */
[----:B-1----:R-:W-:Y:S01]  /*250b0*/  LOP3.LUT R21, R5, 0x1f, RZ, 0xc0, !PT ;  /* 0x0000001f05157812 */ /* 0x002fe200078ec0ff */
[----:B------:R-:W-:-:S03]  /*250c0*/  IMAD.MOV.U32 R5, RZ, RZ, 0x4000 ;  /* 0x00004000ff057424 */ /* 0x000fc600078e00ff */
[----:B------:R-:W-:Y:S01]  /*250d0*/  ISETP.NE.AND P0, PT, R21, RZ, PT ;  /* 0x000000ff1500720c */ /* 0x000fe20003f05270 */
[----:B------:R1:W-:-:S12]  /*250e0*/  SYNCS.ARRIVE.TRANS64 RZ, [R11+URZ+0x284b0], R5 ;  /* 0x0284b0050bff79a7 */ /* 0x0003d8000800003f */
[----:B-1----:R-:W-:Y:S05]  /*250f0*/  @!P0 BRA `(.L_x_2066) ;  /* 0x0000000000048947 */ /* 0x002fea0003800000 */
[----:B------:R-:W-:Y:S01]  /*25100*/  BPT.TRAP 0x1 ;  /* 0x000000040000795c */ /* 0x000fe20000300000 */
.L_x_2066:
[----:B------:R-:W-:Y:S05]  /*25110*/  BSYNC B2 ;  /* 0x0000000000027941 */ /* 0x000fea0003800000 */
.L_x_2065:
[----:B------:R-:W-:Y:S01]  /*25120*/  R2UR UR10, R15 ;  /* 0x000000000f0a72ca */ /* 0x000fe200000e0000 */
[----:B------:R-:W-:Y:S01]  /*25130*/  UIADD3 UR4, UP0, UR40, 0x670, URZ ;  /* 0x0000067028047890 */ /* 0x000fe2000ff1e03f */
[----:B------:R-:W-:Y:S01]  /*25140*/  R2UR UR6, R12 ;  /* 0x000000000c0672ca */ /* 0x000fe200000e0000 */
[----:B0-2---:R-:W-:Y:S01]  /*25150*/  VIADD R11, R11, 0x284b0 ;  /* 0x000284b00b0b7836 */ /* 0x005fe20000000000 */
[----:B------:R-:W-:Y:S01]  /*25160*/  R2UR UR7, R13 ;  /* 0x000000000d0772ca */ /* 0x000fe200000e0000 */
[----:B------:R-:W-:Y:S01]  /*25170*/  UIADD3.X UR5, URZ, UR41, URZ, UP0, !UPT ;  /* 0x000000293f057290 */ /* 0x000fe200087fe43f */
[----:B------:R-:W-:Y:S02]  /*25180*/  PLOP3.LUT P0, PT, PT, PT, PT, 0x80, 0x0 ;  /* 0x000000000000781c */ /* 0x000fe40003f0f070 */
[----:B------:R-:W-:-:S11]  /*25190*/  IADD3 R5, R8, 0x10000, RZ ;  /* 0x0001000008057810 */ /* 0x000fd60007ffe0ff */
.L_x_2067:
        /* <DEDUP_REMOVED lines=15> */
.L_x_2068:
        /* <DEDUP_REMOVED lines=9> */
[----:B--2---:R-:W-:Y:S05]  /*25320*/  @P0 BRA.U.ANY `(.L_x_2068) ;  /* 0xfffffffd00d80947 */ /* 0x004fea000393ffff */
.L_x_2056:
[----:B------:R-:W-:Y:S05]  /*25330*/  BSYNC B1 ;  /* 0x0000000000017941 */ /* 0x000fea0003800000 */
.L_x_2055:
        /* <DEDUP_REMOVED lines=9> */
.L_x_2083:
[----:B------:R-:W-:Y:S05]  /*253d0*/  YIELD ;  /* 0x0000000000007946 */ /* 0x000fea0003800000 */
        /* <DEDUP_REMOVED lines=10> */
.L_x_2435:
[----:B------:R-:W-:Y:S05]  /*25480*/  BSYNC B2 ;  /* 0x0000000000027941 */ /* 0x000fea0003800000 */
.L_x_2071:
[----:B------:R-:W-:Y:S04]  /*25490*/  BSSY B2, `(.L_x_2073) ;  /* 0x0000009000027945 */ /* 0x000fe80003800000 */
[----:B------:R-:W-:Y:S05]  /*254a0*/  @P2 BRA `(.L_x_2074) ;  /* 0x00000000001c2947 */ /* 0x000fea0003800000 */
[----:B------:R-:W1:Y:S02]  /*254b0*/  S2R R3, SR_TID.X ;  /* 0x0000000000037919 */ /* 0x000e640000002100 */
[----:B-1----:R-:W-:Y:S01]  /*254c0*/  LOP3.LUT R5, R3, 0x1f, RZ, 0xc0, !PT ;  /* 0x0000001f03057812 */ /* 0x002fe200078ec0ff */
[----:B------:R-:W-:-:S03]  /*254d0*/  IMAD.MOV.U32 R3, RZ, RZ, 0x4000 ;  /* 0x00004000ff037424 */ /* 0x000fc600078e00ff */
[----:B------:R-:W-:Y:S01]  /*254e0*/  ISETP.NE.AND P1, PT, R5, RZ, PT ;  /* 0x000000ff0500720c */ /* 0x000fe20003f25270 */
[----:B------:R3:W-:-:S12]  /*254f0*/  SYNCS.ARRIVE.TRANS64 RZ, [R10+URZ+0x28490], R3 ;  /* 0x028490030aff79a7 */ /* 0x0007d8000800003f */
[----:B---3--:R-:W-:Y:S05]  /*25500*/  @!P1 BRA `(.L_x_2074) ;  /* 0x0000000000049947 */ /* 0x008fea0003800000 */
[----:B------:R-:W-:Y:S01]  /*25510*/  BPT.TRAP 0x1 ;  /* 0x000000040000795c */ /* 0x000fe20000300000 */
.L_x_2074:
[----:B------:R-:W-:Y:S05]  /*25520*/  BSYNC B2 ;  /* 0x0000000000027941 */ /* 0x000fea0003800000 */
.L_x_2073:
[----:B------:R-:W-:Y:S01]  /*25530*/  IMAD.MOV.U32 R14, RZ, RZ, RZ ;  /* 0x000000ffff0e7224 */ /* 0x000fe200078e00ff */
[----:B------:R-:W-:Y:S01]  /*25540*/  UIADD3 UR4, UP0, UR40, 0x570, URZ ;  /* 0x0000057028047890 */ /* 0x000fe2000ff1e03f */
[----:B------:R-:W-:Y:S01]  /*25550*/  IMAD R7, R29, 0x4000, R22 ;  /* 0x000040001d077824 */ /* 0x000fe200078e0216 */
[----:B------:R-:W-:Y:S01]  /*25560*/  PLOP3.LUT P1, PT, PT, PT, PT, 0x80, 0x0 ;  /* 0x000000000000781c */ /* 0x000fe20003f2f070 */
[----:B-1----:R-:W-:Y:S01]  /*25570*/  IMAD R5, R11, 0x40, R0 ;  /* 0x000000400b057824 */ /* 0x002fe200078e0200 */
[----:B------:R-:W-:Y:S01]  /*25580*/  R2UR UR10, R14 ;  /* 0x000000000e0a72ca */ /* 0x000fe200000e0000 */
[----:B------:R-:W-:Y:S01]  /*25590*/  VIADD R3, R10, 0x28490 ;  /* 0x000284900a037836 */ /* 0x000fe20000000000 */
[----:B------:R-:W-:Y:S01]  /*255a0*/  UIADD3.X UR5, URZ, UR41, URZ, UP0, !UPT ;  /* 0x000000293f057290 */ /* 0x000fe200087fe43f */
[----:B0-----:R-:W-:Y:S01]  /*255b0*/  VIADD R12, R7, 0x20000 ;  /* 0x00020000070c7836 */ /* 0x001fe20000000000 */
[----:B------:R-:W-:Y:S01]  /*255c0*/  UMOV UR6, 0x0 ;  /* 0x0000000000067882 */ /* 0x000fe20000000000 */
[----:B------:R-:W-:-:S10]  /*255d0*/  UMOV UR7, 0x12f00000 ;  /* 0x12f0000000077882 */ /* 0x000fd40000000000 */
.L_x_2075:
        /* <DEDUP_REMOVED lines=16> */
.L_x_2076:
        /* <DEDUP_REMOVED lines=13> */
.L_x_2436:
[----:B------:R-:W-:Y:S05]  /*257b0*/  BSYNC B2 ;  /* 0x0000000000027941 */ /* 0x000fea0003800000 */
.L_x_2077:
        /* <DEDUP_REMOVED lines=11> */
.L_x_2080:
[----:B------:R-:W-:Y:S05]  /*25870*/  BSYNC B2 ;  /* 0x0000000000027941 */ /* 0x000fea0003800000 */
.L_x_2079:
[----:B------:R-:W-:Y:S01]  /*25880*/  R2UR UR10, R14 ;  /* 0x000000000e0a72ca */ /* 0x000fe200000e0000 */
[----:B------:R-:W-:Y:S01]  /*25890*/  UIADD3 UR4, UP0, UR40, 0x670, URZ ;  /* 0x0000067028047890 */ /* 0x000fe2000ff1e03f */
[----:B------:R-:W-:Y:S01]  /*258a0*/  R2UR UR6, R12 ;  /* 0x000000000c0672ca */ /* 0x000fe200000e0000 */
[----:B0-2---:R-:W-:Y:S01]  /*258b0*/  VIADD R10, R10, 0x284b0 ;  /* 0x000284b00a0a7836 */ /* 0x005fe20000000000 */
[----:B------:R-:W-:Y:S01]  /*258c0*/  R2UR UR7, R13 ;  /* 0x000000000d0772ca */ /* 0x000fe200000e0000 */
[----:B------:R-:W-:Y:S01]  /*258d0*/  VIADD R3, R7, 0x10000 ;  /* 0x0001000007037836 */ /* 0x000fe20000000000 */
[----:B------:R-:W-:Y:S01]  /*258e0*/  PLOP3.LUT P1, PT, PT, PT, PT, 0x80, 0x0 ;  /* 0x000000000000781c */ /* 0x000fe20003f2f070 */
[----:B------:R-:W-:-:S12]  /*258f0*/  UIADD3.X UR5, URZ, UR41, URZ, UP0, !UPT ;  /* 0x000000293f057290 */ /* 0x000fd800087fe43f */
.L_x_2081:
        /* <DEDUP_REMOVED lines=15> */
.L_x_2082:
        /* <DEDUP_REMOVED lines=10> */
.L_x_2070:
[----:B------:R-:W-:Y:S05]  /*25a90*/  BSYNC B1 ;  /* 0x0000000000017941 */ /* 0x000fea0003800000 */
.L_x_2069:
        /* <DEDUP_REMOVED lines=8> */
.L_x_2049:
[----:B------:R-:W-:Y:S05]  /*25b20*/  BSYNC B0 ;  /* 0x0000000000007941 */ /* 0x000fea0003800000 */
.L_x_2048:
[----:B------:R-:W2:Y:S01]  /*25b30*/  LDC R0, c[0x0][0x448] ;  /* 0x00011200ff007b82 */ /* 0x000ea20000000800 */
[----:B------:R-:W-:Y:S01]  /*25b40*/  VIADD R2, R26, 0x7f ;  /* 0x0000007f1a027836 */ /* 0x000fe20000000000 */
[----:B------:R-:W-:Y:S06]  /*25b50*/  @!P0 WARPSYNC.ALL ;  /* 0x0000000000008948 */ /* 0x000fec0003800000 */
[----:B------:R-:W-:Y:S01]  /*25b60*/  @!P0 BAR.SYNC.DEFER_BLOCKING 0xc, 0x180 ;  /* 0x0306000000008b1d */ /* 0x000fe20000010000 */
[----:B--2---:R-:W-:-:S13]  /*25b70*/  ISETP.NE.AND P1, PT, R0, 0x1, PT ;  /* 0x000000010000780c */ /* 0x004fda0003f25270 */
[----:B------:R-:W2:Y:S08]  /*25b80*/  @P1 LDC R3, c[0x0][0x44c] ;  /* 0x00011300ff031b82 */ /* 0x000eb00000000800 */
[----:B------:R-:W3:Y:S01]  /*25b90*/  @P1 LDC R0, c[0x0][0x450] ;  /* 0x00011400ff001b82 */ /* 0x000ee20000000800 */
[----:B--2---:R-:W-:-:S05]  /*25ba0*/  @P1 IMAD.HI.U32 R3, R2, R3, RZ ;  /* 0x0000000302031227 */ /* 0x004fca00078e00ff */
[----:B---3--:R-:W-:-:S05]  /*25bb0*/  @P1 SHF.R.U32.HI R2, RZ, R0, R3 ;  /* 0x00000000ff021219 */ /* 0x008fca0000011603 */
[----:B------:R-:W-:Y:S02]  /*25bc0*/  IMAD.IADD R9, R9, 0x1, R2 ;  /* 0x0000000109097824 */ /* 0x000fe400078e0202 */
[----:B------:R-:W2:Y:S02]  /*25bd0*/  LDC.64 R2, c[0x0][0x9e0] ;  /* 0x00027800ff027b82 */ /* 0x000ea40000000a00 */
[----:B--2---:R-:W-:Y:S01]  /*25be0*/  ISETP.GE.AND P2, PT, R3, 0x1, PT ;  /* 0x000000010300780c */ /* 0x004fe20003f46270 */
[----:B------:R-:W-:-:S12]  /*25bf0*/  IMAD.IADD R2, R9, 0x1, R2 ;  /* 0x0000000109027824 */ /* 0x000fd800078e0202 */
[----:B------:R-:W-:Y:S05]  /*25c00*/  @!P2 BRA `(.L_x_2084) ;  /* 0x000000000048a947 */ /* 0x000fea0003800000 */
[C---:B------:R-:W-:Y:S01]  /*25c10*/  ISETP.GT.AND P0, PT, R9.reuse, RZ, PT ;  /* 0x000000ff0900720c */ /* 0x040fe20003f04270 */
[----:B------:R-:W-:Y:S01]  /*25c20*/  BSSY B0, `(.L_x_2085) ;  /* 0x000000e000007945 */ /* 0x000fe20003800000 */
[----:B------:R-:W-:-:S11]  /*25c30*/  IADD3 R0, R9, -0x1, RZ ;  /* 0xffffffff09007810 */ /* 0x000fd60007ffe0ff */
[----:B------:R-:W-:Y:S05]  /*25c40*/  @P0 BRA `(.L_x_2086) ;  /* 0x00000000001c0947 */ /* 0x000fea0003800000 */
[----:B------:R-:W-:Y:S01]  /*25c50*/  ISETP.NE.AND P0, PT, R3, 0x1, PT ;  /* 0x000000010300780c */ /* 0x000fe20003f05270 */
[----:B------:R-:W-:-:S12]  /*25c60*/  IMAD.MOV R0, RZ, RZ, -R9 ;  /* 0x000000ffff007224 */ /* 0x000fd800078e0a09 */
[----:B-1----:R-:W1:Y:S02]  /*25c70*/  @P0 LDC.64 R4, c[0x0][0x9e8] ;  /* 0x00027a00ff040b82 */ /* 0x002e640000000a00 */
[----:B-1----:R-:W-:-:S05]  /*25c80*/  @P0 IMAD.HI.U32 R4, R0, R4, RZ ;  /* 0x0000000400040227 */ /* 0x002fca00078e00ff */
[----:B------:R-:W-:-:S04]  /*25c90*/  @P0 SHF.R.U32.HI R0, RZ, R5, R4 ;  /* 0x00000005ff000219 */ /* 0x000fc80000011604 */
[----:B------:R-:W-:Y:S01]  /*25ca0*/  LOP3.LUT R0, RZ, R0, RZ, 0x33, !PT ;  /* 0x00000000ff007212 */ /* 0x000fe200078e33ff */
[----:B------:R-:W-:Y:S06]  /*25cb0*/  BRA `(.L_x_2087) ;  /* 0x0000000000107947 */ /* 0x000fec0003800000 */
.L_x_2086:
[----:B------:R-:W-:-:S13]  /*25cc0*/  ISETP.NE.AND P0, PT, R3, 0x1, PT ;  /* 0x000000010300780c */ /* 0x000fda0003f05270 */
[----:B-1----:R-:W1:Y:S02]  /*25cd0*/  @P0 LDC.64 R4, c[0x0][0x9e8] ;  /* 0x00027a00ff040b82 */ /* 0x002e640000000a00 */
[----:B-1----:R-:W-:-:S05]  /*25ce0*/  @P0 IMAD.HI.U32 R4, R0, R4, RZ ;  /* 0x0000000400040227 */ /* 0x002fca00078e00ff */
[----:B------:R-:W-:-:S07]  /*25cf0*/  @P0 SHF.R.U32.HI R0, RZ, R5, R4 ;  /* 0x00000005ff000219 */ /* 0x000fce0000011604 */
.L_x_2087:
[----:B------:R-:W-:Y:S05]  /*25d00*/  BSYNC B0 ;  /* 0x0000000000007941 */ /* 0x000fea0003800000 */
.L_x_2085:
[----:B------:R-:W-:-:S05]  /*25d10*/  IMAD R0, R0, R3, R3 ;  /* 0x0000000300007224 */ /* 0x000fca00078e0203 */
[----:B------:R-:W-:-:S07]  /*25d20*/  VIMNMX R2, R2, R0, PT ;  /* 0x0000000002027248 */ /* 0x000fce0003fe0100 */
.L_x_2084:
[----:B------:R-:W-:Y:S01]  /*25d30*/  VIADD R2, R2, 0x3f ;  /* 0x0000003f02027836 */ /* 0x000fe20000000000 */
[----:B------:R-:W-:Y:S01]  /*25d40*/  ULDC UR4, c[0x0][0x9dc] ;  /* 0x0002770000047ab9 */ /* 0x000fe20000000800 */
[----:B------:R-:W-:-:S03]  /*25d50*/  IMAD.MOV.U32 R4, RZ, RZ, R26 ;  /* 0x000000ffff047224 */ /* 0x000fc600078e001a */
[----:B------:R-:W-:-:S04]  /*25d60*/  SHF.R.S32.HI R0, RZ, 0x1f, R2 ;  /* 0x0000001fff007819 */ /* 0x000fc80000011402 */
[----:B------:R-:W-:Y:S02]  /*25d70*/  LEA.HI R0, R0, R2, RZ, 0x6 ;  /* 0x0000000200007211 */ /* 0x000fe400078f30ff */
[----:B------:R-:W2:Y:S02]  /*25d80*/  @P1 LDC R2, c[0x0][0x44c] ;  /* 0x00011300ff021b82 */ /* 0x000ea40000000800 */
[----:B-1----:R-:W-:-:S04]  /*25d90*/  SHF.R.S32.HI R5, RZ, 0x6, R0 ;  /* 0x00000006ff057819 */ /* 0x002fc80000011400 */
[----:B------:R-:W-:Y:S02]  /*25da0*/  VIMNMX R20, R20, R5, PT ;  /* 0x0000000514147248 */ /* 0x000fe40003fe0100 */
[----:B------:R-:W1:Y:S01]  /*25db0*/  @P1 LDC R0, c[0x0][0x450] ;  /* 0x00011400ff001b82 */ /* 0x000e620000000800 */
[----:B--2---:R-:W-:-:S05]  /*25dc0*/  @P1 IMAD.HI.U32 R2, R26, R2, RZ ;  /* 0x000000021a021227 */ /* 0x004fca00078e00ff */
        /* <DEDUP_REMOVED lines=14> */
.L_x_2090:
[----:B------:R-:W-:-:S13]  /*25eb0*/  ISETP.NE.AND P0, PT, R3, 0x1, PT ;  /* 0x000000010300780c */ /* 0x000fda0003f05270 */
[----:B------:R-:W1:Y:S02]  /*25ec0*/  @P0 LDC.64 R4, c[0x0][0x9e8] ;  /* 0x00027a00ff040b82 */ /* 0x000e640000000a00 */
[----:B-1----:R-:W-:-:S05]  /*25ed0*/  @P0 IMAD.HI.U32 R4, R2, R4, RZ ;  /* 0x0000000402040227 */ /* 0x002fca00078e00ff */
[----:B------:R-:W-:-:S07]  /*25ee0*/  @P0 SHF.R.U32.HI R2, RZ, R5, R4 ;  /* 0x00000005ff020219 */ /* 0x000fce0000011604 */
.L_x_2091:
[----:B------:R-:W-:Y:S05]  /*25ef0*/  BSYNC B0 ;  /* 0x0000000000007941 */ /* 0x000fea0003800000 */
.L_x_2089:
[----:B------:R-:W-:-:S05]  /*25f00*/  IMAD R3, R2, R3, RZ ;  /* 0x0000000302037224 */ /* 0x000fca00078e02ff */
[----:B------:R-:W-:-:S07]  /*25f10*/  VIMNMX R0, R0, R3, !PT ;  /* 0x0000000300007248 */ /* 0x000fce0007fe0100 */
.L_x_2088:
[----:B------:R-:W-:Y:S01]  /*25f20*/  ISETP.NE.AND P1, PT, R6, RZ, PT ;  /* 0x000000ff0600720c */ /* 0x000fe20003f25270 */
[----:B------:R-:W-:Y:S01]  /*25f30*/  BSSY B0, `(.L_x_2092) ;  /* 0x0000024000007945 */ /* 0x000fe20003800000 */
[----:B------:R-:W-:-:S04]  /*25f40*/  SHF.R.S32.HI R3, RZ, 0x1f, R0 ;  /* 0x0000001fff037819 */ /* 0x000fc80000011400 */
[----:B------:R-:W-:-:S04]  /*25f50*/  LEA.HI R3, R3, R0, RZ, 0x6 ;  /* 0x0000000003037211 */ /* 0x000fc800078f30ff */
[----:B------:R-:W-:Y:S01]  /*25f60*/  SHF.R.S32.HI R0, RZ, 0x6, R3 ;  /* 0x00000006ff007819 */ /* 0x000fe20000011403 */
[----:B------:R-:W-:Y:S02]  /*25f70*/  IMAD.MOV.U32 R3, RZ, RZ, RZ ;  /* 0x000000ffff037224 */ /* 0x000fe400078e00ff */
[----:B------:R-:W1:Y:S01]  /*25f80*/  @!P1 LDC R6, c[0x0][0x9f0] ;  /* 0x00027c00ff069b82 */ /* 0x000e620000000800 */
[----:B------:R-:W-:-:S04]  /*25f90*/  VIMNMX R0, RZ, R0, !PT ;  /* 0x00000000ff007248 */ /* 0x000fc80007fe0100 */
[----:B------:R-:W-:-:S13]  /*25fa0*/  ISETP.GT.AND P0, PT, R20, R0, PT ;  /* 0x000000001400720c */ /* 0x000fda0003f04270 */
[----:B------:R-:W-:Y:S05]  /*25fb0*/  @!P0 BRA `(.L_x_2093) ;  /* 0x00000000006c8947 */ /* 0x000fea0003800000 */
[-C--:B-1----:R-:W-:Y:S02]  /*25fc0*/  IABS R4, R6.reuse ;  /* 0x0000000600047213 */ /* 0x082fe40000000000 */
[----:B------:R-:W-:Y:S02]  /*25fd0*/  IABS R7, R6 ;  /* 0x0000000600077213 */ /* 0x000fe40000000000 */
[----:B------:R-:W1:Y:S03]  /*25fe0*/  I2F.RP R8, R4 ;  /* 0x0000000400087306 */ /* 0x000e660000209400 */
[----:B------:R-:W-:-:S05]  /*25ff0*/  IMAD.MOV R7, RZ, RZ, -R7 ;  /* 0x000000ffff077224 */ /* 0x000fca00078e0a07 */
[----:B-1----:R-:W1:Y:S02]  /*26000*/  MUFU.RCP R8, R8 ;  /* 0x0000000800087308 */ /* 0x002e640000001000 */
[----:B-1----:R-:W-:-:S06]  /*26010*/  VIADD R9, R8, 0xffffffe ;  /* 0x0ffffffe08097836 */ /* 0x002fcc0000000000 */
[----:B------:R-:W1:Y:S02]  /*26020*/  F2I.FTZ.U32.TRUNC.NTZ R3, R9 ;  /* 0x0000000900037305 */ /* 0x000e64000021f000 */
[----:B-1----:R-:W-:-:S04]  /*26030*/  IMAD.MOV R2, RZ, RZ, -R3 ;  /* 0x000000ffff027224 */ /* 0x002fc800078e0a03 */
[----:B------:R-:W-:Y:S02]  /*26040*/  IMAD R5, R2, R4, RZ ;  /* 0x0000000402057224 */ /* 0x000fe400078e02ff */
[----:B------:R-:W-:-:S04]  /*26050*/  IMAD.MOV.U32 R2, RZ, RZ, RZ ;  /* 0x000000ffff027224 */ /* 0x000fc800078e00ff */
[----:B------:R-:W-:Y:S01]  /*26060*/  IMAD.HI.U32 R5, R3, R5, R2 ;  /* 0x0000000503057227 */ /* 0x000fe200078e0002 */
[----:B------:R-:W-:-:S05]  /*26070*/  IADD3 R3, R6, -0x1, R20 ;  /* 0xffffffff06037810 */ /* 0x000fca0007ffe014 */
[----:B------:R-:W-:-:S05]  /*26080*/  IMAD.IADD R3, R3, 0x1, -R0 ;  /* 0x0000000103037824 */ /* 0x000fca00078e0a00 */
        /* <DEDUP_REMOVED lines=14> */
.L_x_2093:
[----:B------:R-:W-:Y:S05]  /*26170*/  BSYNC B0 ;  /* 0x0000000000007941 */ /* 0x000fea0003800000 */
.L_x_2092:
[----:B------:R-:W-:-:S05]  /*26180*/  IMAD R34, R34, R3, R0 ;  /* 0x0000000322227224 */ /* 0x000fca00078e0200 */
[----:B------:R-:W-:-:S04]  /*26190*/  VIADDMNMX R32, R34, R3, R20, PT ;  /* 0x0000000322207246 */ /* 0x000fc80003800114 */
[----:B------:R-:W-:Y:S01]  /*261a0*/  ISETP.GT.AND P0, PT, R32, R34, PT ;  /* 0x000000222000720c */ /* 0x000fe20003f04270 */
[----:B------:R2:W-:-:S12]  /*261b0*/  STL [R1+0x20], R32 ;  /* 0x0000202001007387 */ /* 0x0005d80000100800 */
[----:B--2---:R-:W-:Y:S05]  /*261c0*/  @P0 BRA `(.L_x_2094) ;  /* 0x0000000000440947 */ /* 0x004fea0003800000 */
[----:B------:R-:W2:Y:S02]  /*261d0*/  S2R R2, SR_TID.X ;  /* 0x0000000000027919 */ /* 0x000ea40000002100 */
[----:B--2---:R-:W-:-:S04]  /*261e0*/  LOP3.LUT R2, R2, 0x7f, RZ, 0xc0, !PT ;  /* 0x0000007f02027812 */ /* 0x004fc800078ec0ff */
[----:B------:R-:W-:-:S13]  /*261f0*/  ISETP.NE.AND P0, PT, R2, RZ, PT ;  /* 0x000000ff0200720c */ /* 0x000fda0003f05270 */
[----:B------:R-:W-:Y:S05]  /*26200*/  @P0 BRA `(.L_x_2095) ;  /* 0x0000003c00240947 */ /* 0x000fea0003800000 */
[----:B------:R-:W2:Y:S01]  /*26210*/  S2R R5, SR_LANEID ;  /* 0x0000000000057919 */ /* 0x000ea20000000000 */
[----:B------:R-:W-:Y:S01]  /*26220*/  VOTEU.ANY UR4, UPT, PT ;  /* 0x0000000000047886 */ /* 0x000fe200038e0100 */
[----:B------:R-:W3:Y:S01]  /*26230*/  LDC.64 R2, c[0x0][0xc60] ;  /* 0x00031800ff027b82 */ /* 0x000ee20000000a00 */
[----:B------:R-:W2:Y:S02]  /*26240*/  FLO.U32 R0, UR4 ;  /* 0x0000000400007d00 */ /* 0x000ea400080e0000 */
[----:B--2---:R-:W-:-:S06]  /*26250*/  ISETP.EQ.U32.AND P0, PT, R0, R5, PT ;  /* 0x000000050000720c */ /* 0x004fcc0003f02070 */
[----:B------:R-:W3:Y:S07]  /*26260*/  POPC R5, UR4 ;  /* 0x0000000400057d09 */ /* 0x000eee0008000000 */
[----:B---3--:R-:W2:Y:S01]  /*26270*/  @P0 ATOMG.E.ADD.STRONG.GPU PT, R3, desc[UR36][R2.64], R5 ;  /* 0x00000005020309a8 */ /* 0x008ea200081ee1e4 */
[----:B------:R-:W3:Y:S02]  /*26280*/  S2R R4, SR_LTMASK ;  /* 0x0000000000047919 */ /* 0x000ee40000003900 */
[----:B---3--:R-:W-:-:S04]  /*26290*/  LOP3.LUT R4, R4, UR4, RZ, 0xc0, !PT ;  /* 0x0000000404047c12 */ /* 0x008fc8000f8ec0ff */
[----:B------:R-:W3:Y:S01]  /*262a0*/  POPC R7, R4 ;  /* 0x0000000400077309 */ /* 0x000ee20000000000 */
[----:B--2---:R-:W3:Y:S02]  /*262b0*/  SHFL.IDX PT, R0, R3, R0, 0x1f ;  /* 0x00001f0003007589 */ /* 0x004ee400000e0000 */
[----:B---3--:R-:W-:Y:S01]  /*262c0*/  IADD3 R16, R0, UR39, R7 ;  /* 0x0000002700107c10 */ /* 0x008fe2000fffe007 */
[----:B------:R-:W-:Y:S06]  /*262d0*/  BRA `(.L_x_2095) ;  /* 0x0000003800f07947 */ /* 0x000fec0003800000 */
.L_x_2094:
        /* <DEDUP_REMOVED lines=9> */
[----:B------:R-:W-:Y:S01]  /*26370*/  MOV R8, 0x70 ;  /* 0x0000007000087802 */ /* 0x000fe20000000f00 */
[----:B------:R-:W2:Y:S01]  /*26380*/  LDC.64 R2, c[0x4][R2] ;  /* 0x0100000002027b82 */ /* 0x000ea20000000a00 */
[----:B------:R-:W-:Y:S02]  /*26390*/  IMAD.U32 R5, RZ, RZ, UR7 ;  /* 0x00000007ff057e24 */ /* 0x000fe4000f8e00ff */
[----:B-1----:R-:W-:Y:S02]  /*263a0*/  IMAD.U32 R6, RZ, RZ, UR8 ;  /* 0x00000008ff067e24 */ /* 0x002fe4000f8e00ff */
[----:B------:R-:W-:-:S02]  /*263b0*/  IMAD.U32 R7, RZ, RZ, UR9 ;  /* 0x00000009ff077e24 */ /* 0x000fc4000f8e00ff */
[----:B------:R-:W-:Y:S02]  /*263c0*/  IMAD.U32 R10, RZ, RZ, UR4 ;  /* 0x00000004ff0a7e24 */ /* 0x000fe4000f8e00ff */
[----:B------:R-:W-:Y:S02]  /*263d0*/  IMAD.U32 R11, RZ, RZ, UR5 ;  /* 0x00000005ff0b7e24 */ /* 0x000fe4000f8e00ff */
[----:B0-----:R-:W-:Y:S02]  /*263e0*/  IMAD.MOV.U32 R12, RZ, RZ, 0x1 ;  /* 0x00000001ff0c7424 */ /* 0x001fe400078e00ff */
[----:B------:R-:W-:-:S07]  /*263f0*/  IMAD.MOV.U32 R13, RZ, RZ, RZ ;  /* 0x000000ffff0d7224 */ /* 0x000fce00078e00ff */
[----:B------:R-:W-:-:S07]  /*26400*/  LEPC R20, `(.L_x_2097) ;  /* 0x000000001014794e */ /* 0x000fce0000000000 */
[----:B--2---:R-:W-:Y:S05]  /*26410*/  CALL.ABS.NOINC R2 ;  /* 0x0000000002007343 */ /* 0x004fea0003c00000 */
.L_x_2097:
[----:B------:R-:W-:Y:S05]  /*26420*/  BSYNC B6 ;  /* 0x0000000000067941 */ /* 0x000fea0003800000 */
.L_x_2096:
        /* <DEDUP_REMOVED lines=11> */
[----:B------:R-:W2:Y:S01]  /*264e0*/  LDC.64 R2, c[0x4][R2] ;  /* 0x0100000002027b82 */ /* 0x000ea20000000a00 */
[----:B------:R-:W-:Y:S02]  /*264f0*/  IMAD.U32 R5, RZ, RZ, UR7 ;  /* 0x00000007ff057e24 */ /* 0x000fe4000f8e00ff */
[----:B-1----:R-:W-:Y:S02]  /*26500*/  IMAD.U32 R6, RZ, RZ, UR8 ;  /* 0x00000008ff067e24 */ /* 0x002fe4000f8e00ff */
[----:B------:R-:W-:-:S02]  /*26510*/  IMAD.U32 R7, RZ, RZ, UR9 ;  /* 0x00000009ff077e24 */ /* 0x000fc4000f8e00ff */
[----:B------:R-:W-:Y:S02]  /*26520*/  IMAD.U32 R10, RZ, RZ, UR4 ;  /* 0x00000004ff0a7e24 */ /* 0x000fe4000f8e00ff */
[----:B------:R-:W-:Y:S02]  /*26530*/  IMAD.U32 R11, RZ, RZ, UR5 ;  /* 0x00000005ff0b7e24 */ /* 0x000fe4000f8e00ff */
[----:B------:R-:W-:Y:S02]  /*26540*/  IMAD.MOV.U32 R8, RZ, RZ, 0x70 ;  /* 0x00000070ff087424 */ /* 0x000fe400078e00ff */
[----:B0-----:R-:W-:Y:S02]  /*26550*/  IMAD.MOV.U32 R12, RZ, RZ, 0x1 ;  /* 0x00000001ff0c7424 */ /* 0x001fe400078e00ff */
[----:B------:R-:W-:-:S07]  /*26560*/  IMAD.MOV.U32 R13, RZ, RZ, RZ ;  /* 0x000000ffff0d7224 */ /* 0x000fce00078e00ff */
[----:B------:R-:W-:-:S07]  /*26570*/  LEPC R20, `(.L_x_2099) ;  /* 0x000000001014794e */ /* 0x000fce0000000000 */
[----:B--2---:R-:W-:Y:S05]  /*26580*/  CALL.ABS.NOINC R2 ;  /* 0x0000000002007343 */ /* 0x004fea0003c00000 */
.L_x_2099:
[----:B------:R-:W-:Y:S05]  /*26590*/  BSYNC B6 ;  /* 0x0000000000067941 */ /* 0x000fea0003800000 */
.L_x_2098:
        /* <DEDUP_REMOVED lines=20> */
.L_x_2101:
[----:B------:R-:W-:Y:S05]  /*266e0*/  BSYNC B6 ;  /* 0x0000000000067941 */ /* 0x000fea0003800000 */
.L_x_2100:
[----:B------:R-:W-:Y:S01]  /*266f0*/  LOP3.LUT P6, RZ, R23, 0x1, RZ, 0xc0, !PT ;  /* 0x0000000117ff7812 */ /* 0x000fe200078cc0ff */
[----:B------:R-:W-:-:S12]  /*26700*/  BSSY B6, `(.L_x_2102) ;  /* 0x0000012000067945 */ /* 0x000fd80003800000 */
[----:B------:R-:W-:Y:S05]  /*26710*/  @!P6 BRA `(.L_x_2103) ;  /* 0x000000000040e947 */ /* 0x000fea0003800000 */
[----:B------:R-:W-:Y:S01]  /*26720*/  MOV R2, 0x0 ;  /* 0x0000000000027802 */ /* 0x000fe20000000f00 */
[----:B------:R-:W-:Y:S01]  /*26730*/  ULDC.64 UR4, c[0x4][0x1b0] ;  /* 0x01006c0000047ab9 */ /* 0x000fe20000000a00 */
[----:B------:R-:W-:Y:S01]  /*26740*/  ULDC.64 UR6, c[0x4][0x1b8] ;  /* 0x01006e0000067ab9 */ /* 0x000fe20000000a00 */
[----:B------:R-:W-:Y:S01]  /*26750*/  ULDC.64 UR8, c[0x4][0x148] ;  /* 0x0100520000087ab9 */ /* 0x000fe20000000a00 */
[----:B------:R-:W-:Y:S01]  /*26760*/  IMAD.U32 R4, RZ, RZ, UR4 ;  /* 0x00000004ff047e24 */ /* 0x000fe2000f8e00ff */
[----:B------:R-:W-:Y:S01]  /*26770*/  MOV R5, UR5 ;  /* 0x0000000500057c02 */ /* 0x000fe20008000f00 */
[----:B------:R-:W2:Y:S01]  /*26780*/  LDC.64 R2, c[0x4][R2] ;  /* 0x0100000002027b82 */ /* 0x000ea20000000a00 */
[----:B-1----:R-:W-:Y:S02]  /*26790*/  IMAD.U32 R6, RZ, RZ, UR6 ;  /* 0x00000006ff067e24 */ /* 0x002fe4000f8e00ff */
[----:B------:R-:W-:Y:S02]  /*267a0*/  IMAD.U32 R7, RZ, RZ, UR7 ;  /* 0x00000007ff077e24 */ /* 0x000fe4000f8e00ff */
[----:B------:R-:W-:-:S02]  /*267b0*/  IMAD.U32 R10, RZ, RZ, UR8 ;  /* 0x00000008ff0a7e24 */ /* 0x000fc4000f8e00ff */
[----:B------:R-:W-:Y:S02]  /*267c0*/  IMAD.U32 R11, RZ, RZ, UR9 ;  /* 0x00000009ff0b7e24 */ /* 0x000fe4000f8e00ff */
[----:B------:R-:W-:Y:S02]  /*267d0*/  IMAD.MOV.U32 R8, RZ, RZ, 0x70 ;  /* 0x00000070ff087424 */ /* 0x000fe400078e00ff */
[----:B0-----:R-:W-:Y:S02]  /*267e0*/  IMAD.MOV.U32 R12, RZ, RZ, 0x1 ;  /* 0x00000001ff0c7424 */ /* 0x001fe400078e00ff */
[----:B------:R-:W-:-:S07]  /*267f0*/  IMAD.MOV.U32 R13, RZ, RZ, RZ ;  /* 0x000000ffff0d7224 */ /* 0x000fce00078e00ff */
[----:B------:R-:W-:-:S07]  /*26800*/  LEPC R20, `(.L_x_2103) ;  /* 0x000000001014794e */ /* 0x000fce0000000000 */
[----:B--2---:R-:W-:Y:S05]  /*26810*/  CALL.ABS.NOINC R2 ;  /* 0x0000000002007343 */ /* 0x004fea0003c00000 */
.L_x_2103:
[----:B------:R-:W-:Y:S05]  /*26820*/  BSYNC B6 ;  /* 0x0000000000067941 */ /* 0x000fea0003800000 */
.L_x_2102:
[----:B------:R-:W2:Y:S01]  /*26830*/  S2R R2, SR_TID.X ;  /* 0x0000000000027919 */ /* 0x000ea20000002100 */
[----:B------:R-:W-:Y:S01]  /*26840*/  ULDC.64 UR4, c[0x0][0x9f8] ;  /* 0x00027e0000047ab9 */ /* 0x000fe20000000a00 */
[----:B------:R-:W-:Y:S01]  /*26850*/  IMAD.MOV.U32 R20, RZ, RZ, R32 ;  /* 0x000000ffff147224 */ /* 0x000fe200078e0020 */
[----:B------:R-:W-:Y:S01]  /*26860*/  ISETP.NE.U32.AND P0, PT, RZ, UR4, PT ;  /* 0x00000004ff007c0c */ /* 0x000fe2000bf05070 */
[----:B------:R-:W3:Y:S01]  /*26870*/  S2R R21, SR_TID.X ;  /* 0x0000000000157919 */ /* 0x000ee20000002100 */
[----:B------:R-:W4:Y:S02]  /*26880*/  LDC R8, c[0x0][0x430] ;  /* 0x00010c00ff087b82 */ /* 0x000f240000000800 */
[----:B------:R-:W-:-:S06]  /*26890*/  ISETP.NE.AND.EX P0, PT, RZ, UR5, PT, P0 ;  /* 0x00000005ff007c0c */ /* 0x000fcc000bf05300 */
[----:B------:R-:W0:Y:S01]  /*268a0*/  LDC R9, c[0x0][0x2f4] ;  /* 0x0000bd00ff097b82 */ /* 0x000e220000000800 */
[----:B--2---:R-:W-:-:S07]  /*268b0*/  LOP3.LUT R32, R2, 0x7f, RZ, 0xc0, !PT ;  /* 0x0000007f02207812 */ /* 0x004fce00078ec0ff */
[----:B------:R-:W2:Y:S01]  /*268c0*/  @P0 LDC.64 R2, c[0x0][0x9f8] ;  /* 0x00027e00ff020b82 */ /* 0x000ea20000000a00 */
[----:B------:R-:W-:Y:S01]  /*268d0*/  SHF.R.U32.HI R0, RZ, 0x3, R32 ;  /* 0x00000003ff007819 */ /* 0x000fe20000011620 */
[----:B------:R-:W-:Y:S02]  /*268e0*/  IMAD.MOV.U32 R32, RZ, RZ, R19 ;  /* 0x000000ffff207224 */ /* 0x000fe400078e0013 */
[----:B--2---:R-:W-:-:S05]  /*268f0*/  @P0 IMAD.WIDE R2, R19, 0x4, R2 ;  /* 0x0000000413020825 */ /* 0x004fca00078e0202 */
[----:B------:R2:W2:Y:S01]  /*26900*/  @P0 LDG.E R32, desc[UR36][R2.64] ;  /* 0x0000002402200981 */ /* 0x0004a2000c1e1900 */
[----:B---3--:R-:W-:Y:S01]  /*26910*/  IMAD.SHL.U32 R21, R21, 0x10, RZ ;  /* 0x0000001015157824 */ /* 0x008fe200078e00ff */
[----:B----4-:R-:W-:Y:S02]  /*26920*/  ISETP.NE.AND P1, PT, R8, 0x1, PT ;  /* 0x000000010800780c */ /* 0x010fe40003f25270 */
[----:B------:R-:W-:Y:S02]  /*26930*/  LEA R7, R20, 0xffffffc0, 0x6 ;  /* 0xffffffc014077811 */ /* 0x000fe400078e30ff */
[----:B------:R-:W-:-:S05]  /*26940*/  LOP3.LUT R21, R0, 0x70, R21, 0xf8, !PT ;  /* 0x0000007000157812 */ /* 0x000fca00078ef815 */
[----:B------:R-:W-:-:S04]  /*26950*/  IMAD.IADD R0, R21, 0x1, R7 ;  /* 0x0000000115007824 */ /* 0x000fc800078e0207 */
[----:B------:R-:W3:Y:S01]  /*26960*/  @P1 LDC R5, c[0x0][0x434] ;  /* 0x00010d00ff051b82 */ /* 0x000ee20000000800 */
[C---:B------:R-:W-:Y:S01]  /*26970*/  ISETP.GE.AND P0, PT, R0.reuse, R27, PT ;  /* 0x0000001b0000720c */ /* 0x040fe20003f06270 */
[----:B------:R-:W-:-:S03]  /*26980*/  IMAD.IADD R0, R0, 0x1, R35 ;  /* 0x0000000100007824 */ /* 0x000fc600078e0223 */
[----:B------:R-:W-:Y:S01]  /*26990*/  ISETP.GT.U32.OR P0, PT, R21, 0x3f, P0 ;  /* 0x0000003f1500780c */ /* 0x000fe20000704470 */
[----:B------:R-:W-:Y:S02]  /*269a0*/  IMAD.MOV.U32 R4, RZ, RZ, R0 ;  /* 0x000000ffff047224 */ /* 0x000fe400078e0000 */
[----:B-1----:R-:W1:Y:S10]  /*269b0*/  @P1 LDC R6, c[0x0][0x438] ;  /* 0x00010e00ff061b82 */ /* 0x002e740000000800 */
[----:B--2---:R-:W2:Y:S01]  /*269c0*/  @!P0 LDC.64 R2, c[0x0][0x428] ;  /* 0x00010a00ff028b82 */ /* 0x004ea20000000a00 */
[----:B---3--:R-:W-:-:S05]  /*269d0*/  @P1 IMAD.HI.U32 R5, R0, R5, RZ ;  /* 0x0000000500051227 */ /* 0x008fca00078e00ff */
[----:B-1----:R-:W-:-:S05]  /*269e0*/  @P1 SHF.R.U32.HI R4, RZ, R6, R5 ;  /* 0x00000006ff041219 */ /* 0x002fca0000011605 */
[----:B------:R-:W-:-:S04]  /*269f0*/  IMAD.MOV R5, RZ, RZ, -R4 ;  /* 0x000000ffff057224 */ /* 0x000fc800078e0a04 */
[----:B------:R-:W-:Y:S01]  /*26a00*/  IMAD R0, R8, R5, R0 ;  /* 0x0000000508007224 */ /* 0x000fe200078e0200 */
[----:B------:R-:W-:Y:S02]  /*26a10*/  @!P0 SHF.R.S32.HI R5, RZ, 0x1f, R4 ;  /* 0x0000001fff058819 */ /* 0x000fe40000011404 */
[----:B------:R-:W-:Y:S02]  /*26a20*/  ISETP.GT.U32.AND P3, PT, R21, 0x3f, PT ;  /* 0x0000003f1500780c */ /* 0x000fe40003f64070 */
[----:B------:R-:W-:Y:S02]  /*26a30*/  LOP3.LUT R23, R23, 0xfffffffb, RZ, 0xc0, !PT ;  /* 0xfffffffb17177812 */ /* 0x000fe400078ec0ff */
[----:B------:R-:W-:-:S09]  /*26a40*/  LOP3.LUT R20, R33, 0x80, RZ, 0xfc, !PT ;  /* 0x0000008021147812 */ /* 0x000fd200078efcff */
[----:B------:R-:W-:-:S04]  /*26a50*/  @P3 LOP3.LUT R23, R23, 0x4, RZ, 0xfc, !PT ;  /* 0x0000000417173812 */ /* 0x000fc800078efcff */
[----:B------:R-:W-:-:S04]  /*26a60*/  LOP3.LUT R23, R23, 0xfffffff7, RZ, 0xc0, !PT ;  /* 0xfffffff717177812 */ /* 0x000fc800078ec0ff */
[----:B------:R-:W-:Y:S01]  /*26a70*/  LOP3.LUT R23, R23, 0xfffffffd, RZ, 0xc0, !PT ;  /* 0xfffffffd17177812 */ /* 0x000fe200078ec0ff */
[----:B------:R-:W-:Y:S01]  /*26a80*/  UMOV UR4, 0xffffffff ;  /* 0xffffffff00047882 */ /* 0x000fe20000000000 */
[----:B------:R-:W-:Y:S01]  /*26a90*/  SHF.R.S32.HI R36, RZ, 0x1f, R32 ;  /* 0x0000001fff247819 */ /* 0x000fe20000011420 */
[----:B--2---:R-:W-:-:S04]  /*26aa0*/  @!P0 IMAD.WIDE.U32 R4, R32, R2, R4 ;  /* 0x0000000220048225 */ /* 0x004fc800078e0004 */
[----:B------:R-:W-:-:S04]  /*26ab0*/  @!P0 IMAD R6, R36, R2, RZ ;  /* 0x0000000224068224 */ /* 0x000fc800078e02ff */
[----:B------:R-:W-:Y:S02]  /*26ac0*/  @!P0 IMAD R6, R32, R3, R6 ;  /* 0x0000000320068224 */ /* 0x000fe400078e0206 */
[----:B------:R-:W1:Y:S02]  /*26ad0*/  @!P0 LDC.64 R2, c[0x0][0x418] ;  /* 0x00010600ff028b82 */ /* 0x000e640000000a00 */
[----:B------:R-:W-:Y:S01]  /*26ae0*/  @!P0 IMAD.IADD R6, R5, 0x1, R6 ;  /* 0x0000000105068824 */ /* 0x000fe200078e0206 */
[----:B-1----:R-:W-:-:S04]  /*26af0*/  @!P0 LEA R2, P1, R4, R2, 0x2 ;  /* 0x0000000204028211 */ /* 0x002fc800078210ff */
[----:B------:R-:W-:Y:S01]  /*26b00*/  @!P0 LEA.HI.X R3, R4, R3, R6, 0x2, P1 ;  /* 0x0000000304038211 */ /* 0x000fe200008f1406 */
[----:B------:R-:W-:Y:S01]  /*26b10*/  IMAD.MOV.U32 R4, RZ, RZ, RZ ;  /* 0x000000ffff047224 */ /* 0x000fe200078e00ff */
[----:B0-----:R-:W-:-:S05]  /*26b20*/  ISETP.GE.AND P1, PT, R33, R9, PT ;  /* 0x000000092100720c */ /* 0x001fca0003f26270 */
[----:B------:R0:W5:Y:S01]  /*26b30*/  @!P0 LDG.E R4, desc[UR36][R2.64] ;  /* 0x0000002402048981 */ /* 0x000162000c1e1900 */
[----:B------:R-:W-:-:S07]  /*26b40*/  ISETP.GE.AND P0, PT, R20, R9, PT ;  /* 0x000000091400720c */ /* 0x000fce0003f06270 */
[----:B------:R-:W-:Y:S01]  /*26b50*/  @P1 LOP3.LUT R23, R23, 0x2, RZ, 0xfc, !PT ;  /* 0x0000000217171812 */ /* 0x000fe200078efcff */
[----:B0-----:R-:W-:-:S05]  /*26b60*/  IMAD.U32 R2, RZ, RZ, UR42 ;  /* 0x0000002aff027e24 */ /* 0x001fca000f8e00ff */
[----:B------:R-:W-:-:S13]  /*26b70*/  ISETP.NE.AND P2, PT, R2, 0x3, PT ;  /* 0x000000030200780c */ /* 0x000fda0003f45270 */
[----:B------:R-:W-:-:S04]  /*26b80*/  @P2 LOP3.LUT R23, R23, 0x8, RZ, 0xfc, !PT ;  /* 0x0000000817172812 */ /* 0x000fc800078efcff */
[----:B------:R-:W-:-:S04]  /*26b90*/  LOP3.LUT R23, R23, 0xfffffffe, RZ, 0xc0, !PT ;  /* 0xfffffffe17177812 */ /* 0x000fc800078ec0ff */
[----:B------:R-:W-:Y:S01]  /*26ba0*/  @P0 LOP3.LUT R23, R23, 0x1, RZ, 0xfc, !PT ;  /* 0x0000000117170812 */ /* 0x000fe200078efcff */
[----:B------:R-:W-:Y:S06]  /*26bb0*/  BRA.DIV UR4, `(.L_x_2104) ;  /* 0x000000ae04347947 */ /* 0x000fec000b800000 */
.L_x_2439:
[----:B------:R-:W-:Y:S05]  /*26bc0*/  @!P2 BRA `(.L_x_2105) ;  /* 0x000000000004a947 */ /* 0x000fea0003800000 */
[----:B------:R-:W-:Y:S01]  /*26bd0*/  BPT.TRAP 0x1 ;  /* 0x000000040000795c */ /* 0x000fe20000300000 */
.L_x_2105:
[----:B------:R-:W-:Y:S01]  /*26be0*/  IMAD R6, R25, 0x8, R22 ;  /* 0x0000000819067824 */ /* 0x000fe200078e0216 */
[----:B------:R-:W-:Y:S01]  /*26bf0*/  SHF.L.U32 R21, R30, 0x1f, RZ ;  /* 0x0000001f1e157819 */ /* 0x000fe200000006ff */
[----:B------:R-:W0:Y:S01]  /*26c00*/  S2R R2, SR_TID.X ;  /* 0x0000000000027919 */ /* 0x000e220000002100 */
[----:B------:R-:W-:Y:S01]  /*26c10*/  BSSY B0, `(.L_x_2106) ;  /* 0x0000007000007945 */ /* 0x000fe20003800000 */
[----:B------:R-:W-:Y:S01]  /*26c20*/  SHF.R.S32.HI R10, RZ, 0x1f, R0 ;  /* 0x0000001fff0a7819 */ /* 0x000fe20000011400 */
[----:B------:R-:W1:Y:S01]  /*26c30*/  SYNCS.PHASECHK.TRANS64.TRYWAIT P0, [R6+URZ+0x28480], R21 ;  /* 0x02848015060075a7 */ /* 0x000e62000800017f */
[----:B0-----:R-:W-:-:S04]  /*26c40*/  LOP3.LUT R2, R2, 0x7f, RZ, 0xc0, !PT ;  /* 0x0000007f02027812 */ /* 0x001fc800078ec0ff */
[----:B------:R-:W-:-:S04]  /*26c50*/  SHF.R.U32.HI R2, RZ, 0x3, R2 ;  /* 0x00000003ff027819 */ /* 0x000fc80000011602 */
[----:B------:R-:W-:Y:S01]  /*26c60*/  IADD3 R27, -R2, R27, -R7 ;  /* 0x0000001b021b7210 */ /* 0x000fe20007ffe907 */
[----:B-1----:R-:W-:Y:S06]  /*26c70*/  @!P0 BRA `(.L_x_2107) ;  /* 0x000000ac00388947 */ /* 0x002fec0003800000 */
.L_x_2440:
[----:B------:R-:W-:Y:S05]  /*26c80*/  BSYNC B0 ;  /* 0x0000000000007941 */ /* 0x000fea0003800000 */
.L_x_2106:
[----:B------:R-:W2:Y:S01]  /*26c90*/  LDL R7, [R1+0x4] ;  /* 0x0000040001077983 */ /* 0x000ea20000100800 */
[----:B------:R-:W-:Y:S01]  /*26ca0*/  ULDC.64 UR4, c[0x0][0x328] ;  /* 0x0000ca0000047ab9 */ /* 0x000fe20000000a00 */
[----:B-----5:R-:W-:Y:S01]  /*26cb0*/  SHF.R.S32.HI R20, RZ, 0x1f, R4 ;  /* 0x0000001fff147819 */ /* 0x020fe20000011404 */
[----:B------:R-:W-:Y:S01]  /*26cc0*/  IMAD R5, R10, UR4, RZ ;  /* 0x000000040a057c24 */ /* 0x000fe2000f8e02ff */
[----:B------:R-:W-:Y:S01]  /*26cd0*/  ULDC.64 UR6, c[0x0][0x318] ;  /* 0x0000c60000067ab9 */ /* 0x000fe20000000a00 */
[----:B------:R-:W-:Y:S01]  /*26ce0*/  IMAD.WIDE.U32 R2, R0, UR4, RZ ;  /* 0x0000000400027c25 */ /* 0x000fe2000f8e00ff */
[----:B------:R-:W-:-:S03]  /*26cf0*/  ISETP.GE.AND P4, PT, R27, 0x1, PT ;  /* 0x000000011b00780c */ /* 0x000fc60003f86270 */
        /* <DEDUP_REMOVED lines=15> */
[----:B------:R-:W1:Y:S01]  /*26df0*/  LDC R12, c[0x0][0x2f4] ;  /* 0x0000bd00ff0c7b82 */ /* 0x000e620000000800 */
[----:B------:R-:W2:Y:S01]  /*26e00*/  SHFL.IDX PT, R8, R2, RZ, 0x181f ;  /* 0x00181fff02087589 */ /* 0x000ea200000e0000 */
[----:B------:R-:W-:Y:S02]  /*26e10*/  LOP3.LUT R11, R33, 0x80, RZ, 0xfc, !PT ;  /* 0x00000080210b7812 */ /* 0x000fe400078efcff */
[C---:B------:R-:W-:Y:S01]  /*26e20*/  ISETP.GE.AND P3, PT, R27.reuse, 0x11, PT ;  /* 0x000000111b00780c */ /* 0x040fe20003f66270 */
[----:B------:R-:W3:Y:S01]  /*26e30*/  SHFL.IDX PT, R5, R3, RZ, 0x181f ;  /* 0x00181fff03057589 */ /* 0x000ee200000e0000 */
[----:B------:R-:W-:Y:S02]  /*26e40*/  ISETP.GE.AND P5, PT, R27, 0x31, PT ;  /* 0x000000311b00780c */ /* 0x000fe40003fa6270 */
[C---:B-1----:R-:W-:Y:S02]  /*26e50*/  ISETP.GE.AND P2, PT, R33.reuse, R12, PT ;  /* 0x0000000c2100720c */ /* 0x042fe40003f46270 */
[----:B--2---:R-:W-:-:S02]  /*26e60*/  IADD3 R8, P0, R33, R8, RZ ;  /* 0x0000000821087210 */ /* 0x004fc40007f1e0ff */
[----:B------:R-:W-:-:S03]  /*26e70*/  ISETP.LT.OR P1, PT, R27, 0x1, P2 ;  /* 0x000000011b00780c */ /* 0x000fc60001721670 */
[----:B---3--:R-:W-:Y:S01]  /*26e80*/  IMAD.X R9, RZ, RZ, R5, P0 ;  /* 0x000000ffff097224 */ /* 0x008fe200000e0605 */
[----:B------:R-:W-:Y:S01]  /*26e90*/  ISETP.GE.AND P0, PT, R11, R12, PT ;  /* 0x0000000c0b00720c */ /* 0x000fe20003f06270 */
[----:B------:R-:W-:Y:S02]  /*26ea0*/  IMAD.IADD R5, R22, 0x1, R7 ;  /* 0x0000000116057824 */ /* 0x000fe400078e0207 */
[----:B------:R-:W-:Y:S06]  /*26eb0*/  SHFL.IDX PT, R7, R3, 0x1, 0x181f ;  /* 0x00381f0003077f89 */ /* 0x000fec00000e0000 */
[----:B------:R-:W-:Y:S01]  /*26ec0*/  LDGSTS.E.BYPASS.LTC128B.128 [R5+0x10000], desc[UR36][R8.64], !P1 ;  /* 0x1000000008057fae */ /* 0x000fe2000c901d64 */
[----:B------:R-:W-:-:S13]  /*26ed0*/  ISETP.LT.OR P1, PT, R27, 0x1, P0 ;  /* 0x000000011b00780c */ /* 0x000fda0000721670 */
[----:B------:R1:W-:Y:S04]  /*26ee0*/  LDGSTS.E.BYPASS.LTC128B.128 [R5+0x12000], desc[UR36][R8.64+0x80], !P1 ;  /* 0x1200008008057fae */ /* 0x0003e8000c901d64 */
[----:B-1----:R-:W1:Y:S02]  /*26ef0*/  SHFL.IDX PT, R8, R2, 0x1, 0x181f ;  /* 0x00381f0002087f89 */ /* 0x002e6400000e0000 */
[----:B-1----:R-:W-:-:S04]  /*26f00*/  IADD3 R8, P1, R33, R8, RZ ;  /* 0x0000000821087210 */ /* 0x002fc80007f3e0ff */
[----:B------:R-:W-:Y:S02]  /*26f10*/  IADD3.X R9, RZ, R7, RZ, P1, !PT ;  /* 0x00000007ff097210 */ /* 0x000fe40000ffe4ff */
[C---:B------:R-:W-:Y:S01]  /*26f20*/  ISETP.LT.OR P1, PT, R27.reuse, 0x11, P2 ;  /* 0x000000111b00780c */ /* 0x040fe20001721670 */
[----:B------:R-:W-:Y:S04]  /*26f30*/  SHFL.IDX PT, R7, R3, 0x2, 0x181f ;  /* 0x00581f0003077f89 */ /* 0x000fe800000e0000 */
[----:B------:R-:W-:Y:S08]  /*26f40*/  SHFL.IDX PT, R3, R3, 0x3, 0x181f ;  /* 0x00781f0003037f89 */ /* 0x000ff000000e0000 */
[----:B------:R-:W-:Y:S01]  /*26f50*/  LDGSTS.E.BYPASS.LTC128B.128 [R5+0x10800], desc[UR36][R8.64], !P1 ;  /* 0x1080000008057fae */ /* 0x000fe2000c901d64 */
[----:B------:R-:W-:-:S13]  /*26f60*/  ISETP.LT.OR P1, PT, R27, 0x11, P0 ;  /* 0x000000111b00780c */ /* 0x000fda0000721670 */
[----:B------:R1:W-:Y:S04]  /*26f70*/  LDGSTS.E.BYPASS.LTC128B.128 [R5+0x12800], desc[UR36][R8.64+0x80], !P1 ;  /* 0x1280008008057fae */ /* 0x0003e8000c901d64 */
[----:B-1----:R-:W1:Y:S04]  /*26f80*/  SHFL.IDX PT, R8, R2, 0x2, 0x181f ;  /* 0x00581f0002087f89 */ /* 0x002e6800000e0000 */
[----:B------:R-:W2:Y:S01]  /*26f90*/  SHFL.IDX PT, R2, R2, 0x3, 0x181f ;  /* 0x00781f0002027f89 */ /* 0x000ea200000e0000 */
[----:B-1----:R-:W-:-:S05]  /*26fa0*/  IADD3 R8, P1, R33, R8, RZ ;  /* 0x0000000821087210 */ /* 0x002fca0007f3e0ff */
[----:B------:R-:W-:Y:S01]  /*26fb0*/  IMAD.X R9, RZ, RZ, R7, P1 ;  /* 0x000000ffff097224 */ /* 0x000fe200008e0607 */
[----:B------:R-:W-:-:S13]  /*26fc0*/  ISETP.LT.OR P1, PT, R27, 0x21, P2 ;  /* 0x000000211b00780c */ /* 0x000fda0001721670 */
[----:B------:R1:W-:Y:S01]  /*26fd0*/  LDGSTS.E.BYPASS.LTC128B.128 [R5+0x11000], desc[UR36][R8.64], !P1 ;  /* 0x1100000008057fae */ /* 0x0003e2000c901d64 */
[----:B------:R-:W-:-:S13]  /*26fe0*/  ISETP.LT.OR P1, PT, R27, 0x21, P0 ;  /* 0x000000211b00780c */ /* 0x000fda0000721670 */
[----:B------:R1:W-:Y:S01]  /*26ff0*/  LDGSTS.E.BYPASS.LTC128B.128 [R5+0x13000], desc[UR36][R8.64+0x80], !P1 ;  /* 0x1300008008057fae */ /* 0x0003e2000c901d64 */
[----:B--2---:R-:W-:-:S13]  /*27000*/  ISETP.GE.AND P1, PT, R27, 0x21, PT ;  /* 0x000000211b00780c */ /* 0x004fda0003f26270 */
.L_x_2450:
        /* <DEDUP_REMOVED lines=11> */
.L_x_2109:
        /* <DEDUP_REMOVED lines=10> */
.L_x_2110:
[----:B------:R4:W-:Y:S01]  /*27160*/  SYNCS.ARRIVE.TRANS64.A1T0 RZ, [R6+URZ+0x28470], RZ ;  /* 0x028470ff06ff79a7 */ /* 0x0009e2000810003f */
[----:B------:R-:W-:Y:S05]  /*27170*/  @!P6 BRA `(.L_x_2111) ;  /* 0x000000000004e947 */ /* 0x000fea0003800000 */
[----:B------:R-:W-:Y:S01]  /*27180*/  BPT.TRAP 0x1 ;  /* 0x000000040000795c */ /* 0x000fe20000300000 */
.L_x_2111:
[----:B------:R-:W5:Y:S01]  /*27190*/  SYNCS.PHASECHK.TRANS64.TRYWAIT P0, [R6+URZ+0x28440], R21 ;  /* 0x02844015060075a7 */ /* 0x000f62000800017f */
[----:B------:R-:W-:Y:S04]  /*271a0*/  BSSY B0, `(.L_x_2112) ;  /* 0x0000002000007945 */ /* 0x000fe80003800000 */
[----:B-----5:R-:W-:Y:S05]  /*271b0*/  @!P0 BRA `(.L_x_2113) ;  /* 0x000000ac00788947 */ /* 0x020fea0003800000 */
.L_x_2451:
[----:B------:R-:W-:Y:S05]  /*271c0*/  BSYNC B0 ;  /* 0x0000000000007941 */ /* 0x000fea0003800000 */
.L_x_2112:
[----:B------:R-:W-:Y:S01]  /*271d0*/  ULDC.64 UR4, c[0x0][0x300] ;  /* 0x0000c00000047ab9 */ /* 0x000fe20000000a00 */
[----:B-12---:R-:W1:Y:S01]  /*271e0*/  LDC R8, c[0x0][0x2f4] ;  /* 0x0000bd00ff087b82 */ /* 0x006e620000000800 */
[----:B------:R-:W-:Y:S01]  /*271f0*/  IMAD R7, R10, UR4, RZ ;  /* 0x000000040a077c24 */ /* 0x000fe2000f8e02ff */
[----:B------:R-:W-:Y:S01]  /*27200*/  ULDC.64 UR6, c[0x0][0x2e8] ;  /* 0x0000ba0000067ab9 */ /* 0x000fe20000000a00 */
[----:B---3--:R-:W-:Y:S01]  /*27210*/  IMAD.WIDE.U32 R2, R0, UR4, RZ ;  /* 0x0000000400027c25 */ /* 0x008fe2000f8e00ff */
        /* <DEDUP_REMOVED lines=9> */
[C---:B------:R-:W-:Y:S01]  /*272b0*/  IMAD.WIDE.U32 R2, R18.reuse, UR4, R2 ;  /* 0x0000000412027c25 */ /* 0x040fe2000f8e0002 */
[----:B------:R-:W-:Y:S01]  /*272c0*/  UMOV UR4, 0xffffffff ;  /* 0xffffffff00047882 */ /* 0x000fe20000000000 */
[----:B-1----:R-:W-:Y:S02]  /*272d0*/  ISETP.GE.AND P2, PT, R9, R8, PT ;  /* 0x000000080900720c */ /* 0x002fe40003f46270 */
        /* <DEDUP_REMOVED lines=8> */
[----:B--2---:R-:W-:-:S05]  /*27360*/  @P4 IMAD.X R2, RZ, RZ, R2, P0 ;  /* 0x000000ffff024224 */ /* 0x004fca00000e0602 */
[----:B------:R-:W-:-:S04]  /*27370*/  @P4 LOP3.LUT R3, R3, R2, RZ, 0x3c, !PT ;  /* 0x0000000203034212 */ /* 0x000fc800078e3cff */
[----:B------:R-:W-:-:S04]  /*27380*/  @P4 LOP3.LUT R2, R3, R2, RZ, 0x3c, !PT ;  /* 0x0000000203024212 */ /* 0x000fc800078e3cff */
[----:B------:R-:W-:-:S05]  /*27390*/  @P4 LOP3.LUT R3, R3, R2, RZ, 0x3c, !PT ;  /* 0x0000000203034212 */ /* 0x000fca00078e3cff */
[----:B------:R-:W-:Y:S01]  /*273a0*/  @!PT LDS RZ, [RZ] ;  /* 0x00000000fffff984 */ /* 0x000fe20000000800 */
[----:B------:R-:W-:Y:S04]  /*273b0*/  @P4 LDGSTS.E.BYPASS.LTC128B.128 [R5+0x20000], desc[UR36][R2.64], !P6 ;  /* 0x2000000002054fae */ /* 0x000fe8000f101d64 */
[----:B------:R1:W-:Y:S04]  /*273c0*/  @P4 LDGSTS.E.BYPASS.LTC128B.128 [R5+0x22000], desc[UR36][R2.64+0x80], !P2 ;  /* 0x2200008002054fae */ /* 0x0003e8000d101d64 */
[----:B-1----:R-:W1:Y:S04]  /*273d0*/  SHFL.IDX PT, R3, R4, 0x1, 0x181f ;  /* 0x00381f0004037f89 */ /* 0x002e6800000e0000 */
[----:B------:R-:W2:Y:S01]  /*273e0*/  SHFL.IDX PT, R2, R0, 0x1, 0x181f ;  /* 0x00381f0000027f89 */ /* 0x000ea200000e0000 */
[----:B-1----:R-:W-:-:S05]  /*273f0*/  @P3 IADD3 R3, P0, R33, R3, RZ ;  /* 0x0000000321033210 */ /* 0x002fca0007f1e0ff */
[----:B--2---:R-:W-:-:S05]  /*27400*/  @P3 IMAD.X R2, RZ, RZ, R2, P0 ;  /* 0x000000ffff023224 */ /* 0x004fca00000e0602 */
[----:B------:R-:W-:-:S04]  /*27410*/  @P3 LOP3.LUT R3, R3, R2, RZ, 0x3c, !PT ;  /* 0x0000000203033212 */ /* 0x000fc800078e3cff */
[----:B------:R-:W-:-:S04]  /*27420*/  @P3 LOP3.LUT R2, R3, R2, RZ, 0x3c, !PT ;  /* 0x0000000203023212 */ /* 0x000fc800078e3cff */
[----:B------:R-:W-:-:S05]  /*27430*/  @P3 LOP3.LUT R3, R3, R2, RZ, 0x3c, !PT ;  /* 0x0000000203033212 */ /* 0x000fca00078e3cff */
[----:B------:R-:W-:Y:S04]  /*27440*/  @P3 LDGSTS.E.BYPASS.LTC128B.128 [R5+0x20800], desc[UR36][R2.64], !P6 ;  /* 0x2080000002053fae */ /* 0x000fe8000f101d64 */
[----:B------:R1:W-:Y:S04]  /*27450*/  @P3 LDGSTS.E.BYPASS.LTC128B.128 [R5+0x22800], desc[UR36][R2.64+0x80], !P2 ;  /* 0x2280008002053fae */ /* 0x0003e8000d101d64 */
[----:B-1----:R-:W1:Y:S04]  /*27460*/  SHFL.IDX PT, R3, R4, 0x2, 0x181f ;  /* 0x00581f0004037f89 */ /* 0x002e6800000e0000 */
[----:B------:R-:W2:Y:S04]  /*27470*/  SHFL.IDX PT, R2, R0, 0x2, 0x181f ;  /* 0x00581f0000027f89 */ /* 0x000ea800000e0000 */
[----:B------:R-:W3:Y:S04]  /*27480*/  SHFL.IDX PT, R4, R4, 0x3, 0x181f ;  /* 0x00781f0004047f89 */ /* 0x000ee800000e0000 */
[----:B------:R-:W0:Y:S01]  /*27490*/  SHFL.IDX PT, R0, R0, 0x3, 0x181f ;  /* 0x00781f0000007f89 */ /* 0x000e2200000e0000 */
[----:B-1----:R-:W-:-:S05]  /*274a0*/  @P1 IADD3 R3, P0, R33, R3, RZ ;  /* 0x0000000321031210 */ /* 0x002fca0007f1e0ff */
[----:B--2---:R-:W-:-:S05]  /*274b0*/  @P1 IMAD.X R2, RZ, RZ, R2, P0 ;  /* 0x000000ffff021224 */ /* 0x004fca00000e0602 */
[----:B------:R-:W-:-:S04]  /*274c0*/  @P1 LOP3.LUT R3, R3, R2, RZ, 0x3c, !PT ;  /* 0x0000000203031212 */ /* 0x000fc800078e3cff */
[----:B------:R-:W-:-:S04]  /*274d0*/  @P1 LOP3.LUT R2, R3, R2, RZ, 0x3c, !PT ;  /* 0x0000000203021212 */ /* 0x000fc800078e3cff */
[----:B------:R-:W-:-:S05]  /*274e0*/  @P1 LOP3.LUT R3, R3, R2, RZ, 0x3c, !PT ;  /* 0x0000000203031212 */ /* 0x000fca00078e3cff */
[----:B------:R1:W-:Y:S04]  /*274f0*/  @P1 LDGSTS.E.BYPASS.LTC128B.128 [R5+0x21000], desc[UR36][R2.64], !P6 ;  /* 0x2100000002051fae */ /* 0x0003e8000f101d64 */
[----:B0--3--:R1:W-:Y:S02]  /*27500*/  @P1 LDGSTS.E.BYPASS.LTC128B.128 [R5+0x23000], desc[UR36][R2.64+0x80], !P2 ;  /* 0x2300008002051fae */ /* 0x0093e4000d101d64 */
.L_x_2461:
[C---:B01----:R-:W-:Y:S02]  /*27510*/  @P5 IADD3 R2, P0, R33.reuse, R4, RZ ;  /* 0x0000000421025210 */ /* 0x043fe40007f1e0ff */
[----:B------:R-:W-:-:S03]  /*27520*/  ISETP.GE.AND P1, PT, R33, R8, PT ;  /* 0x000000082100720c */ /* 0x000fc60003f26270 */
[----:B------:R-:W-:Y:S01]  /*27530*/  @P5 IMAD.X R0, RZ, RZ, R0, P0 ;  /* 0x000000ffff005224 */ /* 0x000fe200000e0600 */
[----:B------:R-:W-:-:S03]  /*27540*/  PLOP3.LUT P0, PT, PT, PT, PT, 0x80, 0x0 ;  /* 0x000000000000781c */ /* 0x000fc60003f0f070 */
[----:B------:R-:W-:-:S06]  /*27550*/  @P5 IMAD.MOV.U32 R3, RZ, RZ, R0 ;  /* 0x000000ffff035224 */ /* 0x000fcc00078e0000 */
[----:B------:R-:W-:Y:S01]  /*27560*/  @!PT LDS RZ, [RZ] ;  /* 0x00000000fffff984 */ /* 0x000fe20000000800 */
[----:B------:R-:W-:Y:S01]  /*27570*/  @!PT LDS RZ, [RZ] ;  /* 0x00000000fffff984 */ /* 0x000fe20000000800 */
[----:B------:R-:W-:Y:S01]  /*27580*/  @!PT LDS RZ, [RZ] ;  /* 0x00000000fffff984 */ /* 0x000fe20000000800 */
[----:B------:R0:W-:Y:S04]  /*27590*/  @P5 LDGSTS.E.BYPASS.LTC128B.128 [R5+0x21800], desc[UR36][R2.64], !P1 ;  /* 0x2180000002055fae */ /* 0x0001e8000c901d64 */
[----:B------:R0:W-:Y:S01]  /*275a0*/  @P5 LDGSTS.E.BYPASS.LTC128B.128 [R5+0x23800], desc[UR36][R2.64+0x80], !P2 ;  /* 0x2380008002055fae */ /* 0x0001e2000d101d64 */
[----:B------:R-:W-:Y:S01]  /*275b0*/  NOP ;  /* 0x0000000000007918 */ /* 0x000fe20000000000 */
.L_x_2115:
        /* <DEDUP_REMOVED lines=10> */
.L_x_2116:
[----:B0-----:R0:W5:Y:S01]  /*27660*/  LDL.LU R3, [R1+0x18] ;  /* 0x0000180001037983 */ /* 0x0011620000300800 */
[----:B------:R0:W-:Y:S02]  /*27670*/  SYNCS.ARRIVE.TRANS64.A1T0 RZ, [R6+URZ+0x28430], RZ ;  /* 0x028430ff06ff79a7 */ /* 0x0001e4000810003f */
        /* <DEDUP_REMOVED lines=10> */
[----:B-----5:R-:W-:Y:S01]  /*27720*/  SHF.R.S32.HI R2, RZ, 0x1f, R3 ;  /* 0x0000001fff027819 */ /* 0x020fe20000011403 */
[----:B------:R-:W-:-:S04]  /*27730*/  IMAD.WIDE.U32 R4, R3, UR4, RZ ;  /* 0x0000000403047c25 */ /* 0x000fc8000f8e00ff */
[----:B------:R-:W-:Y:S01]  /*27740*/  IMAD R2, R2, UR4, RZ ;  /* 0x0000000402027c24 */ /* 0x000fe2000f8e02ff */
[----:B------:R1:W-:Y:S03]  /*27750*/  STL.64 [R1+0x18], R4 ;  /* 0x0000180401007387 */ /* 0x0003e60000100a00 */
[----:B------:R-:W-:Y:S01]  /*27760*/  IMAD R0, R3, UR5, R2 ;  /* 0x0000000503007c24 */ /* 0x000fe2000f8e0202 */
[----:B------:R-:W-:-:S03]  /*27770*/  SHF.R.S32.HI R2, RZ, 0x1f, R19 ;  /* 0x0000001fff027819 */ /* 0x000fc60000011413 */
[----:B------:R-:W-:Y:S01]  /*27780*/  IMAD.IADD R3, R5, 0x1, R0 ;  /* 0x0000000105037824 */ /* 0x000fe200078e0200 */
[----:B------:R-:W-:-:S04]  /*27790*/  SEL R0, R2, RZ, !P0 ;  /* 0x000000ff02007207 */ /* 0x000fc80004000000 */
[----:B------:R1:W-:Y:S04]  /*277a0*/  STL [R1+0x28], R3 ;  /* 0x0000280301007387 */ /* 0x0003e80000100800 */
[----:B------:R1:W-:Y:S01]  /*277b0*/  STL [R1+0x2c], R0 ;  /* 0x00002c0001007387 */ /* 0x0003e20000100800 */
[----:B------:R-:W-:Y:S05]  /*277c0*/  @!P1 BRA `(.L_x_2118) ;  /* 0x0000000000409947 */ /* 0x000fea0003800000 */
[----:B------:R-:W-:Y:S01]  /*277d0*/  MOV R2, 0x0 ;  /* 0x0000000000027802 */ /* 0x000fe20000000f00 */
[----:B------:R-:W-:Y:S01]  /*277e0*/  ULDC.64 UR4, c[0x4][0x1b0] ;  /* 0x01006c0000047ab9 */ /* 0x000fe20000000a00 */
[----:B------:R-:W-:Y:S01]  /*277f0*/  ULDC.64 UR6, c[0x4][0x1b8] ;  /* 0x01006e0000067ab9 */ /* 0x000fe20000000a00 */
[----:B------:R-:W-:Y:S01]  /*27800*/  ULDC.64 UR8, c[0x4][0x120] ;  /* 0x0100480000087ab9 */ /* 0x000fe20000000a00 */
[----:B-1----:R-:W-:Y:S02]  /*27810*/  IMAD.U32 R4, RZ, RZ, UR4 ;  /* 0x00000004ff047e24 */ /* 0x002fe4000f8e00ff */
[----:B------:R-:W1:Y:S01]  /*27820*/  LDC.64 R2, c[0x4][R2] ;  /* 0x0100000002027b82 */ /* 0x000e620000000a00 */
[----:B------:R-:W-:Y:S02]  /*27830*/  IMAD.U32 R5, RZ, RZ, UR5 ;  /* 0x00000005ff057e24 */ /* 0x000fe4000f8e00ff */
[----:B0---4-:R-:W-:Y:S02]  /*27840*/  IMAD.U32 R6, RZ, RZ, UR6 ;  /* 0x00000006ff067e24 */ /* 0x011fe4000f8e00ff */
[----:B------:R-:W-:-:S02]  /*27850*/  IMAD.U32 R7, RZ, RZ, UR7 ;  /* 0x00000007ff077e24 */ /* 0x000fc4000f8e00ff */
[----:B------:R-:W-:Y:S02]  /*27860*/  IMAD.U32 R10, RZ, RZ, UR8 ;  /* 0x00000008ff0a7e24 */ /* 0x000fe4000f8e00ff */
[----:B------:R-:W-:Y:S02]  /*27870*/  IMAD.U32 R11, RZ, RZ, UR9 ;  /* 0x00000009ff0b7e24 */ /* 0x000fe4000f8e00ff */
[----:B------:R-:W-:Y:S02]  /*27880*/  IMAD.MOV.U32 R8, RZ, RZ, 0x70 ;  /* 0x00000070ff087424 */ /* 0x000fe400078e00ff */
[----:B------:R-:W-:Y:S02]  /*27890*/  IMAD.MOV.U32 R12, RZ, RZ, 0x1 ;  /* 0x00000001ff0c7424 */ /* 0x000fe400078e00ff */
[----:B------:R-:W-:-:S07]  /*278a0*/  IMAD.MOV.U32 R13, RZ, RZ, RZ ;  /* 0x000000ffff0d7224 */ /* 0x000fce00078e00ff */
[----:B------:R-:W-:-:S07]  /*278b0*/  LEPC R20, `(.L_x_2118) ;  /* 0x000000001014794e */ /* 0x000fce0000000000 */
[----:B-1----:R-:W-:Y:S05]  /*278c0*/  CALL.ABS.NOINC R2 ;  /* 0x0000000002007343 */ /* 0x002fea0003c00000 */
.L_x_2118:
[----:B------:R-:W-:Y:S05]  /*278d0*/  BSYNC B6 ;  /* 0x0000000000067941 */ /* 0x000fea0003800000 */
.L_x_2117:
[----:B------:R-:W2:Y:S01]  /*278e0*/  LDL.LU R21, [R1+0x2c] ;  /* 0x00002c0001157983 */ /* 0x000ea20000300800 */
[----:B------:R-:W3:Y:S01]  /*278f0*/  LDC R7, c[0x0][0x448] ;  /* 0x00011200ff077b82 */ /* 0x000ee20000000800 */
[----:B------:R-:W-:Y:S02]  /*27900*/  ULDC.64 UR4, c[0x0][0x2d8] ;  /* 0x0000b60000047ab9 */ /* 0x000fe40000000a00 */
[----:B------:R-:W2:Y:S04]  /*27910*/  LDL.LU R20, [R1+0x28] ;  /* 0x0000280001147983 */ /* 0x000ea80000300800 */
[----:B-1----:R-:W2:Y:S04]  /*27920*/  LDL.LU.64 R2, [R1+0x18] ;  /* 0x0000180001027983 */ /* 0x002ea80000300a00 */
[----:B------:R1:W5:Y:S04]  /*27930*/  LDL R10, [R1+0x10] ;  /* 0x00001000010a7983 */ /* 0x0003680000100800 */
[----:B------:R1:W5:Y:S01]  /*27940*/  LDL R8, [R1+0xc] ;  /* 0x00000c0001087983 */ /* 0x0003620000100800 */
[----:B---3--:R-:W-:-:S13]  /*27950*/  ISETP.NE.AND P0, PT, R7, 0x1, PT ;  /* 0x000000010700780c */ /* 0x008fda0003f05270 */
[----:B0---4-:R-:W0:Y:S01]  /*27960*/  @P0 LDC R6, c[0x0][0x44c] ;  /* 0x00011300ff060b82 */ /* 0x011e220000000800 */
[----:B------:R-:W-:Y:S01]  /*27970*/  LOP3.LUT R9, R33, 0x80, RZ, 0xfc, !PT ;  /* 0x0000008021097812 */ /* 0x000fe200078efcff */
[----:B--2---:R-:W-:Y:S02]  /*27980*/  IMAD.MOV.U32 R3, RZ, RZ, R20 ;  /* 0x000000ffff037224 */ /* 0x004fe400078e0014 */
[----:B------:R-:W2:Y:S01]  /*27990*/  S2R R20, SR_TID.X ;  /* 0x0000000000147919 */ /* 0x000ea20000002100 */
[----:B------:R-:W-:-:S04]  /*279a0*/  IMAD.WIDE.U32 R2, R18, UR4, R2 ;  /* 0x0000000412027c25 */ /* 0x000fc8000f8e0002 */
[----:B------:R-:W-:Y:S01]  /*279b0*/  IMAD R3, R18, UR5, R3 ;  /* 0x0000000512037c24 */ /* 0x000fe2000f8e0203 */
[----:B------:R-:W-:Y:S02]  /*279c0*/  ULDC.64 UR4, c[0x0][0x2e0] ;  /* 0x0000b80000047ab9 */ /* 0x000fe40000000a00 */
        /* <DEDUP_REMOVED lines=9> */
[----:B------:R-:W-:-:S04]  /*27a60*/  LOP3.LUT R20, R21, 0x70, R20, 0xf8, !PT ;  /* 0x0000007015147812 */ /* 0x000fc800078ef814 */
[----:B------:R-:W-:-:S05]  /*27a70*/  IADD3 R5, R20, R26, RZ ;  /* 0x0000001a14057210 */ /* 0x000fca0007ffe0ff */
[----:B0-----:R-:W-:-:S04]  /*27a80*/  @P0 IMAD.HI.U32 R6, R5, R6, RZ ;  /* 0x0000000605060227 */ /* 0x001fc800078e00ff */
[----:B------:R-:W-:Y:S01]  /*27a90*/  IMAD.MOV.U32 R4, RZ, RZ, R5 ;  /* 0x000000ffff047224 */ /* 0x000fe200078e0005 */
[----:B---3--:R-:W-:Y:S01]  /*27aa0*/  @P0 SHF.R.U32.HI R4, RZ, R0, R6 ;  /* 0x00000000ff040219 */ /* 0x008fe20000011606 */
[----:B------:R-:W0:Y:S04]  /*27ab0*/  S2R R20, SR_TID.X ;  /* 0x0000000000147919 */ /* 0x000e280000002100 */
        /* <DEDUP_REMOVED lines=10> */
[----:B------:R-:W-:-:S04]  /*27b60*/  IMAD.WIDE.U32 R2, R0, UR4, R2 ;  /* 0x0000000400027c25 */ /* 0x000fc8000f8e0002 */
[----:B------:R-:W-:Y:S01]  /*27b70*/  IMAD R4, R0, UR5, R4 ;  /* 0x0000000500047c24 */ /* 0x000fe2000f8e0204 */
[----:B------:R-:W-:Y:S02]  /*27b80*/  ULDC.64 UR4, c[0x0][0x280] ;  /* 0x0000a00000047ab9 */ /* 0x000fe40000000a00 */
        /* <DEDUP_REMOVED lines=8> */
[----:B-1----:R-:W-:Y:S06]  /*27c10*/  BRA.DIV UR4, `(.L_x_2119) ;  /* 0x000000aa04507947 */ /* 0x002fec000b800000 */
[----:B------:R-:W0:Y:S01]  /*27c20*/  SHFL.IDX PT, R3, R0, RZ, 0x181f ;  /* 0x00181fff00037589 */ /* 0x000e2200000e0000 */
[----:B-----5:R-:W-:Y:S02]  /*27c30*/  IMAD R5, R10, R7, RZ ;  /* 0x000000070a057224 */ /* 0x020fe400078e02ff */
        /* <DEDUP_REMOVED lines=78> */
.L_x_2478:
[----:B------:R-:W-:Y:S01]  /*28120*/  VIADD R26, R26, 0x70 ;  /* 0x000000701a1a7836 */ /* 0x000fe20000000000 */
[----:B------:R-:W-:Y:S04]  /*28130*/  BSSY B0, `(.L_x_2120) ;  /* 0x000000a000007945 */ /* 0x000fe80003800000 */
[----:B------:R-:W-:-:S13]  /*28140*/  ISETP.GE.AND P2, PT, R26, R5, PT ;  /* 0x000000051a00720c */ /* 0x000fda0003f46270 */
[----:B------:R-:W-:Y:S05]  /*28150*/  @P2 BRA `(.L_x_2121) ;  /* 0x00000000001c2947 */ /* 0x000fea0003800000 */
[----:B0-----:R-:W-:-:S05]  /*28160*/  IADD3 R2, P2, R33, R14, RZ ;  /* 0x0000000e21027210 */ /* 0x001fca0007f5e0ff */
[----:B------:R-:W-:-:S05]  /*28170*/  IMAD.X R3, RZ, RZ, R4, P2 ;  /* 0x000000ffff037224 */ /* 0x000fca00010e0604 */
[----:B------:R-:W-:Y:S01]  /*28180*/  @!PT LDS RZ, [RZ] ;  /* 0x00000000fffff984 */ /* 0x000fe20000000800 */
[----:B------:R-:W-:Y:S01]  /*28190*/  @!PT LDS RZ, [RZ] ;  /* 0x00000000fffff984 */ /* 0x000fe20000000800 */
[----:B------:R-:W-:Y:S01]  /*281a0*/  @!PT LDS RZ, [RZ] ;  /* 0x00000000fffff984 */ /* 0x000fe20000000800 */
[----:B------:R1:W-:Y:S04]  /*281b0*/  LDGSTS.E.BYPASS.LTC128B.128 [R8+0x1b800], desc[UR36][R2.64], !P0 ;  /* 0x1b80000002087fae */ /* 0x0003e8000c101d64 */
[----:B------:R1:W-:Y:S02]  /*281c0*/  LDGSTS.E.BYPASS.LTC128B.128 [R8+0x1f800], desc[UR36][R2.64+0x80], !P1 ;  /* 0x1f80008002087fae */ /* 0x0003e4000c901d64 */
.L_x_2121:
[----:B------:R-:W-:Y:S05]  /*281d0*/  BSYNC B0 ;  /* 0x0000000000007941 */ /* 0x000fea0003800000 */
.L_x_2120:
[----:B------:R-:W-:Y:S01]  /*281e0*/  NOP ;  /* 0x0000000000007918 */ /* 0x000fe20000000000 */
[----:B------:R-:W-:-:S13]  /*281f0*/  PLOP3.LUT P0, PT, PT, PT, PT, 0x80, 0x0 ;  /* 0x000000000000781c */ /* 0x000fda0003f0f070 */
.L_x_2122:
[----:B------:R-:W-:Y:S02]  /*28200*/  PLOP3.LUT P1, PT, P1, P0, PT, 0xa2, 0x0 ;  /* 0x000000000000781c */ /* 0x000fe40000f21472 */
[----:B------:R-:W-:-:S08]  /*28210*/  @P0 R2UR P1, UR4, R22 ;  /* 0x00000000160402ca */ /* 0x000fd00000020000 */
[----:B------:R-:W-:-:S05]  /*28220*/  @P0 PLOP3.LUT P0, PT, P1, PT, PT, 0x80, 0x0 ;  /* 0x000000000000081c */ /* 0x000fca0000f0f070 */
[----:B------:R-:W-:Y:S01]  /*28230*/  @!P1 SYNCS.ARRIVE.TRANS64.RED.A0T1 RZ, [UR4+0x28400], RZ ;  /* 0x028400ffffff99a7 */ /* 0x000fe20008200404 */
[----:B------:R-:W-:Y:S07]  /*28240*/  @!P1 ARRIVES.LDGSTSBAR.64.TRANSCNT [UR4+0x28400] ;  /* 0x02840000ff0099b0 */ /* 0x000fee0008000a84 */
[----:B------:R-:W-:Y:S05]  /*28250*/  @P0 BRA.U.ANY `(.L_x_2122) ;  /* 0xfffffffd00e80947 */ /* 0x000fea000393ffff */
[----:B01----:R-:W2:Y:S02]  /*28260*/  LDL.LU R2, [R1+0x30] ;  /* 0x0000300001027983 */ /* 0x003ea40000300800 */
        /* <DEDUP_REMOVED lines=14> */
.L_x_2479:
[----:B------:R-:W-:Y:S05]  /*28350*/  BSYNC B0 ;  /* 0x0000000000007941 */ /* 0x000fea0003800000 */
.L_x_2123:
[----:B------:R-:W-:Y:S05]  /*28360*/  @!P0 BRA `(.L_x_2125) ;  /* 0x0000001000b08947 */ /* 0x000fea0003800000 */
[----:B------:R-:W-:Y:S01]  /*28370*/  IMAD.MOV.U32 R5, RZ, RZ, R25 ;  /* 0x000000ffff057224 */ /* 0x000fe200078e0019 */
[----:B------:R-:W-:-:S07]  /*28380*/  MOV R7, R30 ;  /* 0x0000001e00077202 */ /* 0x000fce0000000f00 */
.L_x_2145:
[----:B-12---:R-:W1:Y:S01]  /*28390*/  S2R R0, SR_TID.X ;  /* 0x0000000000007919 */ /* 0x006e620000002100 */
[----:B------:R-:W2:Y:S01]  /*283a0*/  LDC R6, c[0x0][0x430] ;  /* 0x00010c00ff067b82 */ /* 0x000ea20000000800 */
[----:B0-----:R-:W-:Y:S01]  /*283b0*/  IMAD R3, R21, 0x40, R35 ;  /* 0x0000004015037824 */ /* 0x001fe200078e0223 */
[----:B------:R-:W-:Y:S01]  /*283c0*/  LOP3.LUT P2, RZ, R23, 0x8, RZ, 0xc0, !PT ;  /* 0x0000000817ff7812 */ /* 0x000fe2000784c0ff */
[----:B------:R-:W0:Y:S01]  /*283d0*/  S2R R2, SR_TID.X ;  /* 0x0000000000027919 */ /* 0x000e220000002100 */
[----:B--2---:R-:W-:Y:S02]  /*283e0*/  ISETP.NE.AND P0, PT, R6, 0x1, PT ;  /* 0x000000010600780c */ /* 0x004fe40003f05270 */
[----:B-1----:R-:W-:Y:S01]  /*283f0*/  LOP3.LUT R0, R0, 0x7f, RZ, 0xc0, !PT ;  /* 0x0000007f00007812 */ /* 0x002fe200078ec0ff */
[----:B0-----:R-:W-:-:S03]  /*28400*/  IMAD.SHL.U32 R8, R2, 0x10, RZ ;  /* 0x0000001002087824 */ /* 0x001fc600078e00ff */
[----:B------:R-:W-:-:S07]  /*28410*/  SHF.R.U32.HI R0, RZ, 0x3, R0 ;  /* 0x00000003ff007819 */ /* 0x000fce0000011600 */
[----:B------:R-:W0:Y:S01]  /*28420*/  @P0 LDC R4, c[0x0][0x434] ;  /* 0x00010d00ff040b82 */ /* 0x000e220000000800 */
[----:B------:R-:W-:-:S04]  /*28430*/  LOP3.LUT R8, R0, 0x70, R8, 0xf8, !PT ;  /* 0x0000007000087812 */ /* 0x000fc800078ef808 */
[----:B------:R-:W-:-:S03]  /*28440*/  ISETP.GT.U32.AND P1, PT, R8, 0x3f, PT ;  /* 0x0000003f0800780c */ /* 0x000fc60003f24070 */
[----:B------:R-:W1:Y:S01]  /*28450*/  @P0 LDC R0, c[0x0][0x438] ;  /* 0x00010e00ff000b82 */ /* 0x000e620000000800 */
[----:B------:R-:W-:-:S04]  /*28460*/  IMAD.IADD R3, R8, 0x1, R3 ;  /* 0x0000000108037824 */ /* 0x000fc800078e0203 */
[----:B------:R-:W-:-:S05]  /*28470*/  IMAD.MOV.U32 R2, RZ, RZ, R3 ;  /* 0x000000ffff027224 */ /* 0x000fca00078e0003 */
[----:B------:R-:W2:Y:S01]  /*28480*/  @!P1 LDC.64 R8, c[0x0][0x428] ;  /* 0x00010a00ff089b82 */ /* 0x000ea20000000a00 */
[----:B0-----:R-:W-:-:S07]  /*28490*/  @P0 IMAD.HI.U32 R4, R3, R4, RZ ;  /* 0x0000000403040227 */ /* 0x001fce00078e00ff */
[----:B------:R-:W0:Y:S01]  /*284a0*/  @!P1 LDC.64 R10, c[0x0][0x418] ;  /* 0x00010600ff0a9b82 */ /* 0x000e220000000a00 */
[----:B-1----:R-:W-:-:S05]  /*284b0*/  @P0 SHF.R.U32.HI R2, RZ, R0, R4 ;  /* 0x00000000ff020219 */ /* 0x002fca0000011604 */
[----:B------:R-:W-:-:S04]  /*284c0*/  IMAD.MOV R0, RZ, RZ, -R2 ;  /* 0x000000ffff007224 */ /* 0x000fc800078e0a02 */
[----:B------:R-:W-:Y:S01]  /*284d0*/  IMAD R6, R6, R0, R3 ;  /* 0x0000000006067224 */ /* 0x000fe200078e0203 */
[--C-:B------:R-:W-:Y:S01]  /*284e0*/  @!P1 SHF.R.S32.HI R3, RZ, 0x1f, R2.reuse ;  /* 0x0000001fff039819 */ /* 0x100fe20000011402 */
[-C--:B--2---:R-:W-:Y:S02]  /*284f0*/  @!P1 IMAD R0, R36, R8.reuse, RZ ;  /* 0x0000000824009224 */ /* 0x084fe400078e02ff */
[----:B------:R-:W-:-:S04]  /*28500*/  @!P1 IMAD.WIDE.U32 R2, R32, R8, R2 ;  /* 0x0000000820029225 */ /* 0x000fc800078e0002 */
[----:B------:R-:W-:Y:S01]  /*28510*/  @!P1 IMAD R0, R32, R9, R0 ;  /* 0x0000000920009224 */ /* 0x000fe200078e0200 */
[----:B0-----:R-:W-:Y:S01]  /*28520*/  @!P1 LEA R10, P0, R2, R10, 0x2 ;  /* 0x0000000a020a9211 */ /* 0x001fe200078010ff */
[----:B------:R-:W-:Y:S02]  /*28530*/  VIADD R25, R5, 0x1 ;  /* 0x0000000105197836 */ /* 0x000fe40000000000 */
[----:B------:R-:W-:Y:S02]  /*28540*/  @!P1 IMAD.IADD R0, R0, 0x1, R3 ;  /* 0x0000000100009824 */ /* 0x000fe400078e0203 */
[----:B------:R-:W-:-:S03]  /*28550*/  IMAD.MOV.U32 R8, RZ, RZ, RZ ;  /* 0x000000ffff087224 */ /* 0x000fc600078e00ff */
[----:B------:R-:W-:Y:S02]  /*28560*/  @!P1 LEA.HI.X R11, R2, R11, R0, 0x2, P0 ;  /* 0x0000000b020b9211 */ /* 0x000fe400000f1400 */
[----:B------:R-:W-:Y:S01]  /*28570*/  ISETP.NE.AND P0, PT, R25, 0x2, PT ;  /* 0x000000021900780c */ /* 0x000fe20003f05270 */
[----:B------:R-:W-:Y:S05]  /*28580*/  YIELD ;  /* 0x0000000000007946 */ /* 0x000fea0003800000 */
[----:B------:R-:W-:Y:S01]  /*28590*/  SEL R30, RZ, 0x1, P0 ;  /* 0x00000001ff1e7807 */ /* 0x000fe20000000000 */
[----:B------:R0:W5:Y:S01]  /*285a0*/  @!P1 LDG.E R8, desc[UR36][R10.64] ;  /* 0x000000240a089981 */ /* 0x000162000c1e1900 */
[C---:B------:R-:W-:Y:S01]  /*285b0*/  ISETP.GT.AND P1, PT, R21.reuse, R34, PT ;  /* 0x000000221500720c */ /* 0x040fe20003f24270 */
[----:B------:R-:W-:Y:S01]  /*285c0*/  VIADD R21, R21, 0xffffffff ;  /* 0xffffffff15157836 */ /* 0x000fe20000000000 */
[----:B------:R-:W-:-:S02]  /*285d0*/  SEL R25, R25, RZ, P0 ;  /* 0x000000ff19197207 */ /* 0x000fc40000000000 */
[----:B------:R-:W-:Y:S01]  /*285e0*/  LOP3.LUT R30, R7, R30, RZ, 0x3c, !PT ;  /* 0x0000001e071e7212 */ /* 0x000fe200078e3cff */
[----:B------:R-:W-:Y:S08]  /*285f0*/  @!P2 BRA `(.L_x_2126) ;  /* 0x000000000004a947 */ /* 0x000ff00003800000 */
[----:B------:R-:W-:Y:S01]  /*28600*/  BPT.TRAP 0x1 ;  /* 0x000000040000795c */ /* 0x000fe20000300000 */
.L_x_2126:
[----:B------:R-:W-:Y:S01]  /*28610*/  IMAD R0, R25, 0x8, R22 ;  /* 0x0000000819007824 */ /* 0x000fe200078e0216 */
[----:B------:R-:W-:Y:S01]  /*28620*/  SHF.L.U32 R20, R30, 0x1f, RZ ;  /* 0x0000001f1e147819 */ /* 0x000fe200000006ff */
[----:B------:R-:W-:Y:S01]  /*28630*/  BSSY B0, `(.L_x_2127) ;  /* 0x0000004000007945 */ /* 0x000fe20003800000 */
[----:B------:R-:W-:Y:S02]  /*28640*/  SHF.R.S32.HI R9, RZ, 0x1f, R6 ;  /* 0x0000001fff097819 */ /* 0x000fe40000011406 */
[----:B------:R-:W1:Y:S02]  /*28650*/  SYNCS.PHASECHK.TRANS64.TRYWAIT P0, [R0+URZ+0x28480], R20 ;  /* 0x02848014000075a7 */ /* 0x000e64000800017f */
[----:B-1----:R-:W-:Y:S05]  /*28660*/  @!P0 BRA `(.L_x_2128) ;  /* 0x000000a8008c8947 */ /* 0x002fea0003800000 */
.L_x_2480:
[----:B------:R-:W-:Y:S05]  /*28670*/  BSYNC B0 ;  /* 0x0000000000007941 */ /* 0x000fea0003800000 */
.L_x_2127:
[----:B------:R-:W2:Y:S01]  /*28680*/  LDL R13, [R1+0x4] ;  /* 0x00000400010d7983 */ /* 0x000ea20000100800 */
[----:B------:R-:W-:Y:S01]  /*28690*/  ULDC.64 UR4, c[0x0][0x328] ;  /* 0x0000ca0000047ab9 */ /* 0x000fe20000000a00 */
[----:B0----5:R-:W-:Y:S01]  /*286a0*/  SHF.R.S32.HI R10, RZ, 0x1f, R8 ;  /* 0x0000001fff0a7819 */ /* 0x021fe20000011408 */
[----:B------:R-:W-:Y:S01]  /*286b0*/  IMAD R4, R9, UR4, RZ ;  /* 0x0000000409047c24 */ /* 0x000fe2000f8e02ff */
[----:B------:R-:W0:Y:S01]  /*286c0*/  LDC R11, c[0x0][0x2f4] ;  /* 0x0000bd00ff0b7b82 */ /* 0x000e220000000800 */
[C---:B------:R-:W-:Y:S01]  /*286d0*/  IMAD.WIDE.U32 R2, R6.reuse, UR4, RZ ;  /* 0x0000000406027c25 */ /* 0x040fe2000f8e00ff */
[----:B------:R-:W-:Y:S01]  /*286e0*/  ULDC.64 UR6, c[0x0][0x318] ;  /* 0x0000c60000067ab9 */ /* 0x000fe20000000a00 */
[----:B------:R-:W-:Y:S02]  /*286f0*/  LOP3.LUT R12, R33, 0x80, RZ, 0xfc, !PT ;  /* 0x00000080210c7812 */ /* 0x000fe400078efcff */
        /* <DEDUP_REMOVED lines=8> */
[-C--:B0-----:R-:W-:Y:S01]  /*28780*/  ISETP.GE.AND P2, PT, R12, R11.reuse, PT ;  /* 0x0000000b0c00720c */ /* 0x081fe20003f46270 */
[C---:B------:R-:W-:Y:S01]  /*28790*/  IMAD.WIDE.U32 R2, R18.reuse, UR4, R2 ;  /* 0x0000000412027c25 */ /* 0x040fe2000f8e0002 */
[----:B------:R-:W-:Y:S01]  /*287a0*/  UMOV UR4, 0xffffffff ;  /* 0xffffffff00047882 */ /* 0x000fe20000000000 */
[----:B------:R-:W-:Y:S02]  /*287b0*/  ISETP.GE.AND P3, PT, R33, R11, PT ;  /* 0x0000000b2100720c */ /* 0x000fe40003f66270 */
[----:B------:R-:W-:Y:S01]  /*287c0*/  IMAD R27, R18, UR5, R3 ;  /* 0x00000005121b7c24 */ /* 0x000fe2000f8e0203 */
[----:B------:R-:W-:-:S04]  /*287d0*/  IADD3 R26, P0, R2, UR6, RZ ;  /* 0x00000006021a7c10 */ /* 0x000fc8000ff1e0ff */
[----:B------:R-:W-:Y:S01]  /*287e0*/  IADD3.X R27, R27, UR7, RZ, P0, !PT ;  /* 0x000000071b1b7c10 */ /* 0x000fe200087fe4ff */
[----:B--2---:R-:W-:Y:S01]  /*287f0*/  IMAD R4, R25, 0x4000, R13 ;  /* 0x0000400019047824 */ /* 0x004fe200078e020d */
[----:B------:R-:W-:Y:S07]  /*28800*/  BRA.DIV UR4, `(.L_x_2129) ;  /* 0x000000aa04387947 */ /* 0x000fee000b800000 */
[----:B------:R-:W0:Y:S01]  /*28810*/  SHFL.IDX PT, R2, R26, RZ, 0x181f ;  /* 0x00181fff1a027589 */ /* 0x000e2200000e0000 */
[----:B------:R-:W-:-:S03]  /*28820*/  IMAD.IADD R4, R22, 0x1, R4 ;  /* 0x0000000116047824 */ /* 0x000fc600078e0204 */
[----:B------:R-:W2:Y:S01]  /*28830*/  SHFL.IDX PT, R3, R27, RZ, 0x181f ;  /* 0x00181fff1b037589 */ /* 0x000ea200000e0000 */
[----:B0-----:R-:W-:-:S05]  /*28840*/  IADD3 R2, P0, R33, R2, RZ ;  /* 0x0000000221027210 */ /* 0x001fca0007f1e0ff */
[----:B--2---:R-:W-:-:S05]  /*28850*/  IMAD.X R3, RZ, RZ, R3, P0 ;  /* 0x000000ffff037224 */ /* 0x004fca00000e0603 */
[----:B------:R-:W-:Y:S01]  /*28860*/  @!PT LDS RZ, [RZ] ;  /* 0x00000000fffff984 */ /* 0x000fe20000000800 */
[----:B------:R-:W-:Y:S04]  /*28870*/  LDGSTS.E.BYPASS.LTC128B.128 [R4+0x10000], desc[UR36][R2.64], !P3 ;  /* 0x1000000002047fae */ /* 0x000fe8000d901d64 */
[----:B------:R0:W-:Y:S04]  /*28880*/  LDGSTS.E.BYPASS.LTC128B.128 [R4+0x12000], desc[UR36][R2.64+0x80], !P2 ;  /* 0x1200008002047fae */ /* 0x0001e8000d101d64 */
[----:B0-----:R-:W0:Y:S04]  /*28890*/  SHFL.IDX PT, R2, R26, 0x1, 0x181f ;  /* 0x00381f001a027f89 */ /* 0x001e2800000e0000 */
[----:B------:R-:W2:Y:S01]  /*288a0*/  SHFL.IDX PT, R3, R27, 0x1, 0x181f ;  /* 0x00381f001b037f89 */ /* 0x000ea200000e0000 */
[----:B0-----:R-:W-:-:S05]  /*288b0*/  IADD3 R2, P0, R33, R2, RZ ;  /* 0x0000000221027210 */ /* 0x001fca0007f1e0ff */
[----:B--2---:R-:W-:-:S05]  /*288c0*/  IMAD.X R3, RZ, RZ, R3, P0 ;  /* 0x000000ffff037224 */ /* 0x004fca00000e0603 */
[----:B------:R-:W-:Y:S04]  /*288d0*/  LDGSTS.E.BYPASS.LTC128B.128 [R4+0x10800], desc[UR36][R2.64], !P3 ;  /* 0x1080000002047fae */ /* 0x000fe8000d901d64 */
[----:B------:R0:W-:Y:S04]  /*288e0*/  LDGSTS.E.BYPASS.LTC128B.128 [R4+0x12800], desc[UR36][R2.64+0x80], !P2 ;  /* 0x1280008002047fae */ /* 0x0001e8000d101d64 */
[----:B0-----:R-:W0:Y:S04]  /*288f0*/  SHFL.IDX PT, R2, R26, 0x2, 0x181f ;  /* 0x00581f001a027f89 */ /* 0x001e2800000e0000 */
[----:B------:R-:W2:Y:S04]  /*28900*/  SHFL.IDX PT, R3, R27, 0x2, 0x181f ;  /* 0x00581f001b037f89 */ /* 0x000ea800000e0000 */
[----:B------:R-:W3:Y:S01]  /*28910*/  SHFL.IDX PT, R27, R27, 0x3, 0x181f ;  /* 0x00781f001b1b7f89 */ /* 0x000ee200000e0000 */
[----:B0-----:R-:W-:-:S05]  /*28920*/  IADD3 R2, P0, R33, R2, RZ ;  /* 0x0000000221027210 */ /* 0x001fca0007f1e0ff */
[----:B--2---:R-:W-:-:S05]  /*28930*/  IMAD.X R3, RZ, RZ, R3, P0 ;  /* 0x000000ffff037224 */ /* 0x004fca00000e0603 */
[----:B------:R-:W-:Y:S04]  /*28940*/  LDGSTS.E.BYPASS.LTC128B.128 [R4+0x11000], desc[UR36][R2.64], !P3 ;  /* 0x1100000002047fae */ /* 0x000fe8000d901d64 */
[----:B------:R0:W-:Y:S04]  /*28950*/  LDGSTS.E.BYPASS.LTC128B.128 [R4+0x13000], desc[UR36][R2.64+0x80], !P2 ;  /* 0x1300008002047fae */ /* 0x0001e8000d101d64 */
[----:B0--3--:R0:W2:Y:S02]  /*28960*/  SHFL.IDX PT, R2, R26, 0x3, 0x181f ;  /* 0x00781f001a027f89 */ /* 0x0090a400000e0000 */
.L_x_2490:
        /* <DEDUP_REMOVED lines=9> */
.L_x_2130:
        /* <DEDUP_REMOVED lines=10> */
.L_x_2131:
[----:B------:R3:W-:Y:S01]  /*28aa0*/  SYNCS.ARRIVE.TRANS64.A1T0 RZ, [R0+URZ+0x28470], RZ ;  /* 0x028470ff00ff79a7 */ /* 0x0007e2000810003f */
[----:B------:R-:W-:Y:S05]  /*28ab0*/  @!P3 BRA `(.L_x_2132) ;  /* 0x000000000004b947 */ /* 0x000fea0003800000 */
[----:B------:R-:W-:Y:S01]  /*28ac0*/  BPT.TRAP 0x1 ;  /* 0x000000040000795c */ /* 0x000fe20000300000 */
.L_x_2132:
[----:B------:R-:W4:Y:S01]  /*28ad0*/  SYNCS.PHASECHK.TRANS64.TRYWAIT P0, [R0+URZ+0x28440], R20 ;  /* 0x02844014000075a7 */ /* 0x000f22000800017f */
[----:B------:R-:W-:Y:S04]  /*28ae0*/  BSSY B0, `(.L_x_2133) ;  /* 0x0000002000007945 */ /* 0x000fe80003800000 */
[----:B----4-:R-:W-:Y:S05]  /*28af0*/  @!P0 BRA `(.L_x_2134) ;  /* 0x000000a800a48947 */ /* 0x010fea0003800000 */
.L_x_2491:
[----:B------:R-:W-:Y:S05]  /*28b00*/  BSYNC B0 ;  /* 0x0000000000007941 */ /* 0x000fea0003800000 */
.L_x_2133:
[----:B------:R-:W-:Y:S01]  /*28b10*/  ULDC.64 UR4, c[0x0][0x300] ;  /* 0x0000c00000047ab9 */ /* 0x000fe20000000a00 */
[----:B------:R-:W5:Y:S01]  /*28b20*/  LDC R11, c[0x0][0x2f4] ;  /* 0x0000bd00ff0b7b82 */ /* 0x000f620000000800 */
[----:B------:R-:W-:Y:S01]  /*28b30*/  IMAD R9, R9, UR4, RZ ;  /* 0x0000000409097c24 */ /* 0x000fe2000f8e02ff */
[----:B------:R-:W-:Y:S01]  /*28b40*/  ULDC.64 UR6, c[0x0][0x2e8] ;  /* 0x0000ba0000067ab9 */ /* 0x000fe20000000a00 */
[----:B--2---:R-:W-:Y:S01]  /*28b50*/  IMAD.WIDE.U32 R2, R6, UR4, RZ ;  /* 0x0000000406027c25 */ /* 0x004fe2000f8e00ff */
        /* <DEDUP_REMOVED lines=11> */
[-C--:B-----5:R-:W-:Y:S02]  /*28c10*/  ISETP.GE.AND P2, PT, R12, R11.reuse, PT ;  /* 0x0000000b0c00720c */ /* 0x0a0fe40003f46270 */
[----:B------:R-:W-:Y:S01]  /*28c20*/  IMAD R8, R18, UR5, R3 ;  /* 0x0000000512087c24 */ /* 0x000fe2000f8e0203 */
[----:B------:R-:W-:Y:S02]  /*28c30*/  IADD3 R6, P0, R2, UR6, RZ ;  /* 0x0000000602067c10 */ /* 0x000fe4000ff1e0ff */
[----:B------:R-:W-:Y:S02]  /*28c40*/  ISETP.GE.AND P3, PT, R33, R11, PT ;  /* 0x0000000b2100720c */ /* 0x000fe40003f66270 */
[----:B------:R-:W-:Y:S01]  /*28c50*/  IADD3.X R8, R8, UR7, RZ, P0, !PT ;  /* 0x0000000708087c10 */ /* 0x000fe200087fe4ff */
[----:B------:R-:W-:Y:S10]  /*28c60*/  BRA.DIV UR4, `(.L_x_2135) ;  /* 0x000000aa045c7947 */ /* 0x000ff4000b800000 */
[----:B------:R-:W2:Y:S04]  /*28c70*/  SHFL.IDX PT, R2, R6, RZ, 0x181f ;  /* 0x00181fff06027589 */ /* 0x000ea800000e0000 */
[----:B------:R-:W5:Y:S01]  /*28c80*/  SHFL.IDX PT, R3, R8, RZ, 0x181f ;  /* 0x00181fff08037589 */ /* 0x000f6200000e0000 */
[----:B--2---:R-:W-:-:S05]  /*28c90*/  IADD3 R2, P0, R33, R2, RZ ;  /* 0x0000000221027210 */ /* 0x004fca0007f1e0ff */
[----:B-----5:R-:W-:-:S05]  /*28ca0*/  IMAD.X R3, RZ, RZ, R3, P0 ;  /* 0x000000ffff037224 */ /* 0x020fca00000e0603 */
[----:B------:R-:W-:Y:S01]  /*28cb0*/  @!PT LDS RZ, [RZ] ;  /* 0x00000000fffff984 */ /* 0x000fe20000000800 */
[----:B------:R-:W-:Y:S04]  /*28cc0*/  LDGSTS.E.BYPASS.LTC128B.128 [R4+0x20000], desc[UR36][R2.64], !P3 ;  /* 0x2000000002047fae */ /* 0x000fe8000d901d64 */
[----:B------:R2:W-:Y:S04]  /*28cd0*/  LDGSTS.E.BYPASS.LTC128B.128 [R4+0x22000], desc[UR36][R2.64+0x80], !P2 ;  /* 0x2200008002047fae */ /* 0x0005e8000d101d64 */
[----:B--2---:R-:W2:Y:S04]  /*28ce0*/  SHFL.IDX PT, R2, R6, 0x1, 0x181f ;  /* 0x00381f0006027f89 */ /* 0x004ea800000e0000 */
[----:B------:R-:W5:Y:S01]  /*28cf0*/  SHFL.IDX PT, R3, R8, 0x1, 0x181f ;  /* 0x00381f0008037f89 */ /* 0x000f6200000e0000 */
[----:B--2---:R-:W-:-:S05]  /*28d00*/  IADD3 R2, P0, R33, R2, RZ ;  /* 0x0000000221027210 */ /* 0x004fca0007f1e0ff */
[----:B-----5:R-:W-:-:S05]  /*28d10*/  IMAD.X R3, RZ, RZ, R3, P0 ;  /* 0x000000ffff037224 */ /* 0x020fca00000e0603 */
[----:B------:R-:W-:Y:S04]  /*28d20*/  LDGSTS.E.BYPASS.LTC128B.128 [R4+0x20800], desc[UR36][R2.64], !P3 ;  /* 0x2080000002047fae */ /* 0x000fe8000d901d64 */
[----:B------:R2:W-:Y:S04]  /*28d30*/  LDGSTS.E.BYPASS.LTC128B.128 [R4+0x22800], desc[UR36][R2.64+0x80], !P2 ;  /* 0x2280008002047fae */ /* 0x0005e8000d101d64 */
[----:B--2---:R-:W2:Y:S04]  /*28d40*/  SHFL.IDX PT, R2, R6, 0x2, 0x181f ;  /* 0x00581f0006027f89 */ /* 0x004ea800000e0000 */
[----:B------:R-:W5:Y:S04]  /*28d50*/  SHFL.IDX PT, R3, R8, 0x2, 0x181f ;  /* 0x00581f0008037f89 */ /* 0x000f6800000e0000 */
[----:B------:R-:W0:Y:S01]  /*28d60*/  SHFL.IDX PT, R8, R8, 0x3, 0x181f ;  /* 0x00781f0008087f89 */ /* 0x000e2200000e0000 */
[----:B--2---:R-:W-:-:S05]  /*28d70*/  IADD3 R2, P0, R33, R2, RZ ;  /* 0x0000000221027210 */ /* 0x004fca0007f1e0ff */
[----:B-----5:R-:W-:-:S05]  /*28d80*/  IMAD.X R3, RZ, RZ, R3, P0 ;  /* 0x000000ffff037224 */ /* 0x020fca00000e0603 */
[----:B------:R-:W-:Y:S04]  /*28d90*/  LDGSTS.E.BYPASS.LTC128B.128 [R4+0x21000], desc[UR36][R2.64], !P3 ;  /* 0x2100000002047fae */ /* 0x000fe8000d901d64 */
[----:B------:R2:W-:Y:S04]  /*28da0*/  LDGSTS.E.BYPASS.LTC128B.128 [R4+0x23000], desc[UR36][R2.64+0x80], !P2 ;  /* 0x2300008002047fae */ /* 0x0005e8000d101d64 */
[----:B--2---:R2:W0:Y:S02]  /*28db0*/  SHFL.IDX PT, R2, R6, 0x3, 0x181f ;  /* 0x00781f0006027f89 */ /* 0x00442400000e0000 */
.L_x_2501:
[----:B0-----:R-:W-:-:S04]  /*28dc0*/  IADD3 R2, P0, R33, R2, RZ ;  /* 0x0000000221027210 */ /* 0x001fc80007f1e0ff */
        /* <DEDUP_REMOVED lines=8> */
.L_x_2136:
        /* <DEDUP_REMOVED lines=10> */
.L_x_2137:
[----:B------:R1:W-:Y:S02]  /*28ef0*/  SYNCS.ARRIVE.TRANS64.A1T0 RZ, [R0+URZ+0x28430], RZ ;  /* 0x028430ff00ff79a7 */ /* 0x0003e4000810003f */
[----:B-1-34-:R-:W-:-:S05]  /*28f00*/  IMAD.U32 R0, RZ, RZ, UR38 ;  /* 0x00000026ff007e24 */ /* 0x01afca000f8e00ff */
[----:B------:R-:W-:-:S13]  /*28f10*/  ISETP.NE.AND P0, PT, R0, 0x3, PT ;  /* 0x000000030000780c */ /* 0x000fda0003f05270 */
[----:B------:R-:W-:Y:S05]  /*28f20*/  @!P0 BRA `(.L_x_2138) ;  /* 0x0000000000048947 */ /* 0x000fea0003800000 */
[----:B------:R-:W-:Y:S01]  /*28f30*/  BPT.TRAP 0x1 ;  /* 0x000000040000795c */ /* 0x000fe20000300000 */
.L_x_2138:
[----:B------:R-:W-:Y:S01]  /*28f40*/  LOP3.LUT R0, R7, 0x1, RZ, 0x3c, !PT ;  /* 0x0000000107007812 */ /* 0x000fe200078e3cff */
[----:B0-----:R-:W-:Y:S01]  /*28f50*/  IMAD R3, R5, 0x8, R22 ;  /* 0x0000000805037824 */ /* 0x001fe200078e0216 */
[----:B------:R-:W-:Y:S02]  /*28f60*/  BSSY B0, `(.L_x_2139) ;  /* 0x0000004000007945 */ /* 0x000fe40003800000 */
[----:B------:R-:W-:-:S04]  /*28f70*/  SHF.L.U32 R0, R0, 0x1f, RZ ;  /* 0x0000001f00007819 */ /* 0x000fc800000006ff */
[----:B------:R-:W0:Y:S02]  /*28f80*/  SYNCS.PHASECHK.TRANS64.TRYWAIT P2, [R3+URZ+0x28470], R0 ;  /* 0x02847000030075a7 */ /* 0x000e24000804017f */
[----:B0-----:R-:W-:Y:S05]  /*28f90*/  @!P2 BRA `(.L_x_2140) ;  /* 0x000000a800b4a947 */ /* 0x001fea0003800000 */
.L_x_2502:
[----:B------:R-:W-:Y:S05]  /*28fa0*/  BSYNC B0 ;  /* 0x0000000000007941 */ /* 0x000fea0003800000 */
.L_x_2139:
[----:B------:R-:W-:-:S13]  /*28fb0*/  LOP3.LUT P2, RZ, R23, 0x8, RZ, 0xc0, !PT ;  /* 0x0000000817ff7812 */ /* 0x000fda000784c0ff */
[----:B------:R-:W-:Y:S05]  /*28fc0*/  @!P2 BRA `(.L_x_2141) ;  /* 0x000000000004a947 */ /* 0x000fea0003800000 */
[----:B------:R-:W-:Y:S01]  /*28fd0*/  BPT.TRAP 0x1 ;  /* 0x000000040000795c */ /* 0x000fe20000300000 */
.L_x_2141:
[----:B------:R-:W-:Y:S01]  /*28fe0*/  SHF.L.U32 R2, R7, 0x1f, RZ ;  /* 0x0000001f07027819 */ /* 0x000fe200000006ff */
[----:B0-----:R-:W-:-:S03]  /*28ff0*/  IMAD.SHL.U32 R0, R5, 0x4000, RZ ;  /* 0x0000400005007824 */ /* 0x001fc600078e00ff */
[----:B------:R-:W0:Y:S02]  /*29000*/  SYNCS.PHASECHK.TRANS64.TRYWAIT P2, [R3+URZ+0x28460], R2 ;  /* 0x02846002030075a7 */ /* 0x000e24000804017f */
[----:B0-----:R-:W-:Y:S05]  /*29010*/  @!P2 BRA `(.L_x_2142) ;  /* 0x000000a800a8a947 */ /* 0x001fea0003800000 */
.L_x_2503:
[----:B------:R-:W0:Y:S01]  /*29020*/  LDL R12, [R1] ;  /* 0x00000000010c7983 */ /* 0x000e220000100800 */
[----:B------:R-:W-:Y:S01]  /*29030*/  LOP3.LUT R5, R0, R28, RZ, 0xfc, !PT ;  /* 0x0000001c00057212 */ /* 0x000fe200078efcff */
[----:B------:R-:W-:Y:S05]  /*29040*/  WARPSYNC.ALL ;  /* 0x0000000000007948 */ /* 0x000fea0003800000 */
[----:B------:R-:W-:Y:S01]  /*29050*/  IMAD.IADD R13, R22, 0x1, R5 ;  /* 0x00000001160d7824 */ /* 0x000fe200078e0205 */
[----:B------:R-:W1:Y:S01]  /*29060*/  S2R R26, SR_TID.X ;  /* 0x00000000001a7919 */ /* 0x000e620000002100 */
[----:B------:R-:W-:Y:S01]  /*29070*/  VIADD R20, R0, 0x1000 ;  /* 0x0000100000147836 */ /* 0x000fe20000000000 */
[----:B------:R-:W-:-:S02]  /*29080*/  LOP3.LUT P2, RZ, R23, 0x8, RZ, 0xc0, !PT ;  /* 0x0000000817ff7812 */ /* 0x000fc4000784c0ff */
[----:B------:R-:W3:Y:S01]  /*29090*/  LDSM.16.MT88.4 R8, [R13+0x10000] ;  /* 0x010000000d08783b */ /* 0x000ee20000004200 */
[----:B-1----:R-:W-:Y:S01]  /*290a0*/  LOP3.LUT P3, RZ, R26, 0x4, RZ, 0xc0, !PT ;  /* 0x000000041aff7812 */ /* 0x002fe2000786c0ff */
[----:B------:R-:W-:-:S05]  /*290b0*/  IMAD.MOV.U32 R26, RZ, RZ, 0x20 ;  /* 0x00000020ff1a7424 */ /* 0x000fca00078e00ff */
[----:B------:R-:W-:Y:S02]  /*290c0*/  SEL R26, R26, 0xffffffe0, !P3 ;  /* 0xffffffe01a1a7807 */ /* 0x000fe40005800000 */
[C-C-:B---3--:R-:W-:Y:S02]  /*290d0*/  PRMT R4, R8.reuse, 0x6420, R9.reuse ;  /* 0x0000642008047816 */ /* 0x148fe40000000009 */
[----:B------:R-:W-:Y:S02]  /*290e0*/  PRMT R5, R8, 0x7531, R9 ;  /* 0x0000753108057816 */ /* 0x000fe40000000009 */
[C-C-:B--2---:R-:W-:Y:S02]  /*290f0*/  PRMT R6, R10.reuse, 0x6420, R11.reuse ;  /* 0x000064200a067816 */ /* 0x144fe4000000000b */
[----:B------:R-:W-:Y:S02]  /*29100*/  PRMT R7, R10, 0x7531, R11 ;  /* 0x000075310a077816 */ /* 0x000fe4000000000b */
[----:B0-----:R-:W-:-:S02]  /*29110*/  IADD3 R2, R22, R12, R0 ;  /* 0x0000000c16027210 */ /* 0x001fc40007ffe000 */
[----:B------:R-:W-:-:S03]  /*29120*/  LOP3.LUT R12, R0, R24, RZ, 0xfc, !PT ;  /* 0x00000018000c7212 */ /* 0x000fc600078efcff */
[----:B------:R-:W0:Y:S02]  /*29130*/  LDSM.16.MT88.4 R8, [R2+0x10000] ;  /* 0x010000000208783b */ /* 0x000e240000004200 */
[----:B------:R-:W-:-:S05]  /*29140*/  IMAD.IADD R12, R17, 0x1, R12 ;  /* 0x00000001110c7824 */ /* 0x000fca00078e020c */
[----:B------:R1:W-:Y:S02]  /*29150*/  STSM.16.M88.4 [R12], R4 ;  /* 0x000000040c007844 */ /* 0x0003e40000000200 */
[C---:B-1----:R-:W-:Y:S02]  /*29160*/  LOP3.LUT R4, R20.reuse, R24, RZ, 0xfc, !PT ;  /* 0x0000001814047212 */ /* 0x042fe400078efcff */
[----:B------:R-:W-:-:S03]  /*29170*/  LOP3.LUT R20, R20, R28, RZ, 0xfc, !PT ;  /* 0x0000001c14147212 */ /* 0x000fc600078efcff */
[----:B------:R-:W-:Y:S01]  /*29180*/  IMAD.IADD R4, R17, 0x1, R4 ;  /* 0x0000000111047824 */ /* 0x000fe200078e0204 */
[C-C-:B0-----:R-:W-:Y:S02]  /*29190*/  PRMT R12, R8.reuse, 0x6420, R9.reuse ;  /* 0x00006420080c7816 */ /* 0x141fe40000000009 */
[----:B------:R-:W-:Y:S02]  /*291a0*/  PRMT R13, R8, 0x7531, R9 ;  /* 0x00007531080d7816 */ /* 0x000fe40000000009 */
[C-C-:B------:R-:W-:Y:S02]  /*291b0*/  PRMT R14, R10.reuse, 0x6420, R11.reuse ;  /* 0x000064200a0e7816 */ /* 0x140fe4000000000b */
[----:B------:R-:W-:-:S05]  /*291c0*/  PRMT R15, R10, 0x7531, R11 ;  /* 0x000075310a0f7816 */ /* 0x000fca000000000b */
[----:B------:R0:W-:Y:S02]  /*291d0*/  STSM.16.M88.4 [R4], R12 ;  /* 0x0000000c04007844 */ /* 0x0001e40000000200 */
[----:B0-----:R-:W-:Y:S02]  /*291e0*/  VIADD R12, R0, 0x2000 ;  /* 0x00002000000c7836 */ /* 0x001fe40000000000 */
[----:B------:R-:W-:Y:S01]  /*291f0*/  IMAD.IADD R13, R26, 0x1, R0 ;  /* 0x000000011a0d7824 */ /* 0x000fe200078e0200 */
[----:B------:R-:W-:Y:S02]  /*29200*/  LOP3.LUT R26, R24, 0x1000, RZ, 0xfc, !PT ;  /* 0x00001000181a7812 */ /* 0x000fe400078efcff */
[C---:B------:R-:W-:Y:S02]  /*29210*/  LOP3.LUT R4, R12.reuse, R28, RZ, 0xfc, !PT ;  /* 0x0000001c0c047212 */ /* 0x040fe400078efcff */
[----:B------:R-:W-:-:S03]  /*29220*/  LOP3.LUT R12, R12, R24, RZ, 0xfc, !PT ;  /* 0x000000180c0c7212 */ /* 0x000fc600078efcff */
[----:B------:R-:W-:Y:S02]  /*29230*/  IMAD.IADD R4, R22, 0x1, R4 ;  /* 0x0000000116047824 */ /* 0x000fe400078e0204 */
[----:B------:R-:W-:-:S03]  /*29240*/  IMAD.IADD R12, R17, 0x1, R12 ;  /* 0x00000001110c7824 */ /* 0x000fc600078e020c */
[----:B------:R-:W0:Y:S02]  /*29250*/  LDSM.16.MT88.4 R8, [R4+0x10000] ;  /* 0x010000000408783b */ /* 0x000e240000004200 */
[C-C-:B0-----:R-:W-:Y:S02]  /*29260*/  PRMT R4, R8.reuse, 0x6420, R9.reuse ;  /* 0x0000642008047816 */ /* 0x141fe40000000009 */
[----:B------:R-:W-:Y:S02]  /*29270*/  PRMT R5, R8, 0x7531, R9 ;  /* 0x0000753108057816 */ /* 0x000fe40000000009 */
[C-C-:B------:R-:W-:Y:S02]  /*29280*/  PRMT R6, R10.reuse, 0x6420, R11.reuse ;  /* 0x000064200a067816 */ /* 0x140fe4000000000b */
[----:B------:R-:W-:Y:S02]  /*29290*/  PRMT R7, R10, 0x7531, R11 ;  /* 0x000075310a077816 */ /* 0x000fe4000000000b */
[----:B------:R-:W0:Y:S04]  /*292a0*/  LDSM.16.MT88.4 R8, [R2+0x12000] ;  /* 0x012000000208783b */ /* 0x000e280000004200 */
[----:B------:R1:W-:Y:S02]  /*292b0*/  STSM.16.M88.4 [R12], R4 ;  /* 0x000000040c007844 */ /* 0x0003e40000000200 */
[----:B-1----:R-:W-:Y:S01]  /*292c0*/  VIADD R12, R0, 0x3000 ;  /* 0x00003000000c7836 */ /* 0x002fe20000000000 */
[----:B------:R-:W-:-:S02]  /*292d0*/  IADD3 R0, R17, R13, R24 ;  /* 0x0000000d11007210 */ /* 0x000fc40007ffe018 */
[C---:B------:R-:W-:Y:S02]  /*292e0*/  IADD3 R13, R17.reuse, R26, R13 ;  /* 0x0000001a110d7210 */ /* 0x040fe40007ffe00d */
[C-C-:B0-----:R-:W-:Y:S02]  /*292f0*/  PRMT R4, R8.reuse, 0x6420, R9.reuse ;  /* 0x0000642008047816 */ /* 0x141fe40000000009 */
[----:B------:R-:W-:Y:S02]  /*29300*/  PRMT R5, R8, 0x7531, R9 ;  /* 0x0000753108057816 */ /* 0x000fe40000000009 */
[----:B------:R-:W-:Y:S02]  /*29310*/  LOP3.LUT R8, R12, R24, RZ, 0xfc, !PT ;  /* 0x000000180c087212 */ /* 0x000fe400078efcff */
[C-C-:B------:R-:W-:Y:S02]  /*29320*/  PRMT R6, R10.reuse, 0x6420, R11.reuse ;  /* 0x000064200a067816 */ /* 0x140fe4000000000b */
[----:B------:R-:W-:Y:S01]  /*29330*/  PRMT R7, R10, 0x7531, R11 ;  /* 0x000075310a077816 */ /* 0x000fe2000000000b */
[----:B------:R-:W-:Y:S01]  /*29340*/  IMAD.IADD R8, R17, 0x1, R8 ;  /* 0x0000000111087824 */ /* 0x000fe200078e0208 */
[----:B------:R-:W-:-:S04]  /*29350*/  LOP3.LUT R12, R12, R28, RZ, 0xfc, !PT ;  /* 0x0000001c0c0c7212 */ /* 0x000fc800078efcff */
[----:B------:R0:W-:Y:S02]  /*29360*/  STSM.16.M88.4 [R8], R4 ;  /* 0x0000000408007844 */ /* 0x0001e40000000200 */
[----:B0-----:R-:W-:-:S06]  /*29370*/  IMAD.IADD R8, R22, 0x1, R20 ;  /* 0x0000000116087824 */ /* 0x001fcc00078e0214 */
[----:B------:R-:W0:Y:S02]  /*29380*/  LDSM.16.MT88.4 R8, [R8+0x10000] ;  /* 0x010000000808783b */ /* 0x000e240000004200 */
[C-C-:B0-----:R-:W-:Y:S02]  /*29390*/  PRMT R4, R8.reuse, 0x6420, R9.reuse ;  /* 0x0000642008047816 */ /* 0x141fe40000000009 */
[----:B------:R-:W-:Y:S02]  /*293a0*/  PRMT R5, R8, 0x7531, R9 ;  /* 0x0000753108057816 */ /* 0x000fe40000000009 */
[C-C-:B------:R-:W-:Y:S02]  /*293b0*/  PRMT R6, R10.reuse, 0x6420, R11.reuse ;  /* 0x000064200a067816 */ /* 0x140fe4000000000b */
[----:B------:R-:W-:Y:S02]  /*293c0*/  PRMT R7, R10, 0x7531, R11 ;  /* 0x000075310a077816 */ /* 0x000fe4000000000b */
[----:B------:R-:W0:Y:S04]  /*293d0*/  LDSM.16.MT88.4 R8, [R2+0x11000] ;  /* 0x011000000208783b */ /* 0x000e280000004200 */
[----:B------:R0:W-:Y:S02]  /*293e0*/  STSM.16.M88.4 [R0], R4 ;  /* 0x0000000400007844 */ /* 0x0001e40000000200 */
[----:B0-----:R-:W-:-:S02]  /*293f0*/  PRMT R4, R8, 0x6420, R9 ;  /* 0x0000642008047816 */ /* 0x001fc40000000009 */
[----:B------:R-:W-:Y:S01]  /*29400*/  PRMT R5, R8, 0x7531, R9 ;  /* 0x0000753108057816 */ /* 0x000fe20000000009 */
[----:B------:R-:W-:Y:S01]  /*29410*/  IMAD.IADD R8, R22, 0x1, R12 ;  /* 0x0000000116087824 */ /* 0x000fe200078e020c */
[C-C-:B------:R-:W-:Y:S02]  /*29420*/  PRMT R6, R10.reuse, 0x6420, R11.reuse ;  /* 0x000064200a067816 */ /* 0x140fe4000000000b */
[----:B------:R-:W-:-:S05]  /*29430*/  PRMT R7, R10, 0x7531, R11 ;  /* 0x000075310a077816 */ /* 0x000fca000000000b */
[----:B------:R-:W-:Y:S04]  /*29440*/  STSM.16.M88.4 [R13], R4 ;  /* 0x000000040d007844 */ /* 0x000fe80000000200 */
        /* <DEDUP_REMOVED lines=20> */
.L_x_2143:
[----:B-1----:R1:W-:Y:S01]  /*29590*/  SYNCS.ARRIVE.TRANS64.A1T0 RZ, [R3+URZ+0x28450], RZ ;  /* 0x028450ff03ff79a7 */ /* 0x0023e2000810003f */
[----:B------:R-:W-:Y:S06]  /*295a0*/  BAR.SYNC.DEFER_BLOCKING 0x2, 0x80 ;  /* 0x0082000000007b1d */ /* 0x000fec0000010000 */
[----:B------:R-:W-:Y:S05]  /*295b0*/  @!P0 BRA `(.L_x_2144) ;  /* 0x0000000000048947 */ /* 0x000fea0003800000 */
[----:B------:R-:W-:Y:S01]  /*295c0*/  BPT.TRAP 0x1 ;  /* 0x000000040000795c */ /* 0x000fe20000300000 */
.L_x_2144:
[----:B------:R-:W-:Y:S02]  /*295d0*/  VIADD R0, R3, 0x28480 ;  /* 0x0002848003007836 */ /* 0x000fe40000000000 */
[----:B0-----:R-:W-:Y:S02]  /*295e0*/  IMAD.MOV.U32 R5, RZ, RZ, R25 ;  /* 0x000000ffff057224 */ /* 0x001fe400078e0019 */
[----:B------:R-:W-:Y:S01]  /*295f0*/  IMAD.MOV.U32 R7, RZ, RZ, R30 ;  /* 0x000000ffff077224 */ /* 0x000fe200078e001e */
[----:B------:R-:W-:-:S04]  /*29600*/  PRMT R0, R37, 0x654, R0 ;  /* 0x0000065425007816 */ /* 0x000fc80000000000 */
[----:B------:R2:W-:Y:S01]  /*29610*/  SYNCS.ARRIVE.TRANS64.RED.A1T0 RZ, [R0+URZ], RZ ;  /* 0x000000ff00ff79a7 */ /* 0x0005e2000810043f */
[----:B------:R-:W-:Y:S05]  /*29620*/  @P1 BRA `(.L_x_2145) ;  /* 0xffffffec00581947 */ /* 0x000fea000383ffff */
.L_x_2125:
[----:B--2---:R-:W2:Y:S01]  /*29630*/  S2R R0, SR_TID.X ;  /* 0x0000000000007919 */ /* 0x004ea20000002100 */
[----:B------:R-:W-:Y:S01]  /*29640*/  BSSY B0, `(.L_x_2146) ;  /* 0x0000012000007945 */ /* 0x000fe20003800000 */
[----:B--2---:R-:W-:Y:S01]  /*29650*/  LOP3.LUT R2, R0, 0x7f, RZ, 0xc0, !PT ;  /* 0x0000007f00027812 */ /* 0x004fe200078ec0ff */
[----:B------:R-:W-:-:S03]  /*29660*/  IMAD.U32 R0, RZ, RZ, UR38 ;  /* 0x00000026ff007e24 */ /* 0x000fc6000f8e00ff */
[----:B------:R-:W-:Y:S02]  /*29670*/  ISETP.NE.AND P1, PT, R2, RZ, PT ;  /* 0x000000ff0200720c */ /* 0x000fe40003f25270 */
[----:B------:R-:W-:-:S11]  /*29680*/  ISETP.NE.AND P0, PT, R0, 0x3, PT ;  /* 0x000000030000780c */ /* 0x000fd60003f05270 */
[----:B------:R-:W-:Y:S05]  /*29690*/  @P1 BRA `(.L_x_2147) ;  /* 0x0000000000301947 */ /* 0x000fea0003800000 */
[----:B------:R-:W2:Y:S01]  /*296a0*/  S2R R5, SR_LANEID ;  /* 0x0000000000057919 */ /* 0x000ea20000000000 */
[----:B------:R-:W-:Y:S01]  /*296b0*/  VOTEU.ANY UR4, UPT, PT ;  /* 0x0000000000047886 */ /* 0x000fe200038e0100 */
[----:B01----:R-:W0:Y:S01]  /*296c0*/  LDC.64 R2, c[0x0][0xc60] ;  /* 0x00031800ff027b82 */ /* 0x003e220000000a00 */
[----:B------:R-:W2:Y:S02]  /*296d0*/  FLO.U32 R0, UR4 ;  /* 0x0000000400007d00 */ /* 0x000ea400080e0000 */
[----:B--2---:R-:W-:-:S06]  /*296e0*/  ISETP.EQ.U32.AND P1, PT, R0, R5, PT ;  /* 0x000000050000720c */ /* 0x004fcc0003f22070 */
[----:B------:R-:W0:Y:S07]  /*296f0*/  POPC R5, UR4 ;  /* 0x0000000400057d09 */ /* 0x000e2e0008000000 */
[----:B0-----:R-:W2:Y:S01]  /*29700*/  @P1 ATOMG.E.ADD.STRONG.GPU PT, R3, desc[UR36][R2.64], R5 ;  /* 0x00000005020319a8 */ /* 0x001ea200081ee1e4 */
[----:B------:R-:W0:Y:S02]  /*29710*/  S2R R4, SR_LTMASK ;  /* 0x0000000000047919 */ /* 0x000e240000003900 */
[----:B0-----:R-:W-:-:S04]  /*29720*/  LOP3.LUT R4, R4, UR4, RZ, 0xc0, !PT ;  /* 0x0000000404047c12 */ /* 0x001fc8000f8ec0ff */
[----:B------:R-:W0:Y:S01]  /*29730*/  POPC R7, R4 ;  /* 0x0000000400077309 */ /* 0x000e220000000000 */
[----:B--2---:R-:W0:Y:S02]  /*29740*/  SHFL.IDX PT, R0, R3, R0, 0x1f ;  /* 0x00001f0003007589 */ /* 0x004e2400000e0000 */
[----:B0-----:R-:W-:-:S07]  /*29750*/  IADD3 R16, R0, UR39, R7 ;  /* 0x0000002700107c10 */ /* 0x001fce000fffe007 */
.L_x_2147:
[----:B------:R-:W-:Y:S05]  /*29760*/  BSYNC B0 ;  /* 0x0000000000007941 */ /* 0x000fea0003800000 */
.L_x_2146:
[----:B------:R-:W-:Y:S05]  /*29770*/  @!P0 BRA `(.L_x_2148) ;  /* 0x0000000000048947 */ /* 0x000fea0003800000 */
[----:B------:R-:W-:Y:S01]  /*29780*/  BPT.TRAP 0x1 ;  /* 0x000000040000795c */ /* 0x000fe20000300000 */
.L_x_2148:
[----:B01----:R-:W-:Y:S01]  /*29790*/  LOP3.LUT R3, R30, 0x1, RZ, 0x3c, !PT ;  /* 0x000000011e037812 */ /* 0x003fe200078e3cff */
[----:B------:R-:W-:Y:S01]  /*297a0*/  IMAD R0, R25, 0x8, R22 ;  /* 0x0000000819007824 */ /* 0x000fe200078e0216 */
[----:B------:R-:W-:Y:S02]  /*297b0*/  BSSY B0, `(.L_x_2149) ;  /* 0x0000004000007945 */ /* 0x000fe40003800000 */
[----:B------:R-:W-:-:S04]  /*297c0*/  SHF.L.U32 R3, R3, 0x1f, RZ ;  /* 0x0000001f03037819 */ /* 0x000fc800000006ff */
[----:B------:R-:W0:Y:S02]  /*297d0*/  SYNCS.PHASECHK.TRANS64.TRYWAIT P1, [R0+URZ+0x28470], R3 ;  /* 0x02847003000075a7 */ /* 0x000e24000802017f */
[----:B0-----:R-:W-:Y:S05]  /*297e0*/  @!P1 BRA `(.L_x_2150) ;  /* 0x000000a000c89947 */ /* 0x001fea0003800000 */
.L_x_2504:
[----:B------:R-:W-:Y:S05]  /*297f0*/  BSYNC B0 ;  /* 0x0000000000007941 */ /* 0x000fea0003800000 */
.L_x_2149:
[----:B------:R-:W-:-:S13]  /*29800*/  LOP3.LUT P1, RZ, R23, 0x8, RZ, 0xc0, !PT ;  /* 0x0000000817ff7812 */ /* 0x000fda000782c0ff */
[----:B------:R-:W-:Y:S05]  /*29810*/  @!P1 BRA `(.L_x_2151) ;  /* 0x0000000000049947 */ /* 0x000fea0003800000 */
[----:B------:R-:W-:Y:S01]  /*29820*/  BPT.TRAP 0x1 ;  /* 0x000000040000795c */ /* 0x000fe20000300000 */
.L_x_2151:
[----:B0-----:R-:W-:-:S04]  /*29830*/  SHF.L.U32 R3, R30, 0x1f, RZ ;  /* 0x0000001f1e037819 */ /* 0x001fc800000006ff */
[----:B------:R-:W0:Y:S02]  /*29840*/  SYNCS.PHASECHK.TRANS64.TRYWAIT P1, [R0+URZ+0x28460], R3 ;  /* 0x02846003000075a7 */ /* 0x000e24000802017f */
[----:B0-----:R-:W-:Y:S05]  /*29850*/  @!P1 BRA `(.L_x_2152) ;  /* 0x000000a000c09947 */ /* 0x001fea0003800000 */
.L_x_2505:
[----:B------:R-:W2:Y:S01]  /*29860*/  LDL R2, [R1] ;  /* 0x0000000001027983 */ /* 0x000ea20000100800 */
[----:B0-----:R-:W-:Y:S01]  /*29870*/  IMAD.SHL.U32 R3, R25, 0x4000, RZ ;  /* 0x0000400019037824 */ /* 0x001fe200078e00ff */
[----:B------:R-:W-:Y:S05]  /*29880*/  WARPSYNC.ALL ;  /* 0x0000000000007948 */ /* 0x000fea0003800000 */
[C---:B------:R-:W-:Y:S01]  /*29890*/  LOP3.LUT R5, R3.reuse, R28, RZ, 0xfc, !PT ;  /* 0x0000001c03057212 */ /* 0x040fe200078efcff */
[C---:B------:R-:W-:Y:S01]  /*298a0*/  VIADD R18, R3.reuse, 0x1000 ;  /* 0x0000100003127836 */ /* 0x040fe20000000000 */
[----:B------:R-:W-:Y:S01]  /*298b0*/  LOP3.LUT R12, R3, R24, RZ, 0xfc, !PT ;  /* 0x00000018030c7212 */ /* 0x000fe200078efcff */
[----:B------:R-:W0:Y:S01]  /*298c0*/  S2R R26, SR_TID.X ;  /* 0x00000000001a7919 */ /* 0x000e220000002100 */
[----:B------:R-:W-:Y:S01]  /*298d0*/  IMAD.MOV.U32 R27, RZ, RZ, 0x20 ;  /* 0x00000020ff1b7424 */ /* 0x000fe200078e00ff */
[----:B------:R-:W-:Y:S01]  /*298e0*/  LOP3.LUT P1, RZ, R23, 0x8, RZ, 0xc0, !PT ;  /* 0x0000000817ff7812 */ /* 0x000fe2000782c0ff */
[----:B------:R-:W-:Y:S01]  /*298f0*/  IMAD.IADD R13, R22, 0x1, R5 ;  /* 0x00000001160d7824 */ /* 0x000fe200078e0205 */
[----:B------:R-:W-:-:S04]  /*29900*/  IADD3 R12, R17, R12, RZ ;  /* 0x0000000c110c7210 */ /* 0x000fc80007ffe0ff */
[----:B------:R-:W1:Y:S01]  /*29910*/  LDSM.16.MT88.4 R4, [R13+0x10000] ;  /* 0x010000000d04783b */ /* 0x000e620000004200 */
[----:B0-----:R-:W-:Y:S02]  /*29920*/  LOP3.LUT P2, RZ, R26, 0x4, RZ, 0xc0, !PT ;  /* 0x000000041aff7812 */ /* 0x001fe4000784c0ff */
[----:B------:R-:W-:Y:S02]  /*29930*/  LOP3.LUT R26, R24, 0x1000, RZ, 0xfc, !PT ;  /* 0x00001000181a7812 */ /* 0x000fe400078efcff */
[----:B------:R-:W-:Y:S02]  /*29940*/  SEL R27, R27, 0xffffffe0, !P2 ;  /* 0xffffffe01b1b7807 */ /* 0x000fe40005000000 */
[C-C-:B-1----:R-:W-:Y:S02]  /*29950*/  PRMT R8, R4.reuse, 0x6420, R5.reuse ;  /* 0x0000642004087816 */ /* 0x142fe40000000005 */
[----:B------:R-:W-:Y:S02]  /*29960*/  PRMT R9, R4, 0x7531, R5 ;  /* 0x0000753104097816 */ /* 0x000fe40000000005 */
[----:B------:R-:W-:-:S02]  /*29970*/  PRMT R10, R6, 0x6420, R7 ;  /* 0x00006420060a7816 */ /* 0x000fc40000000007 */
[----:B------:R-:W-:Y:S02]  /*29980*/  PRMT R11, R6, 0x7531, R7 ;  /* 0x00007531060b7816 */ /* 0x000fe40000000007 */
[----:B--2---:R-:W-:-:S05]  /*29990*/  IADD3 R2, R22, R2, R3 ;  /* 0x0000000216027210 */ /* 0x004fca0007ffe003 */
[----:B------:R-:W0:Y:S04]  /*299a0*/  LDSM.16.MT88.4 R4, [R2+0x10000] ;  /* 0x010000000204783b */ /* 0x000e280000004200 */
[----:B------:R0:W-:Y:S02]  /*299b0*/  STSM.16.M88.4 [R12], R8 ;  /* 0x000000080c007844 */ /* 0x0001e40000000200 */
[C-C-:B0-----:R-:W-:Y:S02]  /*299c0*/  PRMT R8, R4.reuse, 0x6420, R5.reuse ;  /* 0x0000642004087816 */ /* 0x141fe40000000005 */
[----:B------:R-:W-:Y:S02]  /*299d0*/  PRMT R9, R4, 0x7531, R5 ;  /* 0x0000753104097816 */ /* 0x000fe40000000005 */
[----:B------:R-:W-:-:S02]  /*299e0*/  LOP3.LUT R4, R18, R24, RZ, 0xfc, !PT ;  /* 0x0000001812047212 */ /* 0x000fc400078efcff */
[C-C-:B------:R-:W-:Y:S02]  /*299f0*/  PRMT R10, R6.reuse, 0x6420, R7.reuse ;  /* 0x00006420060a7816 */ /* 0x140fe40000000007 */
[----:B------:R-:W-:Y:S01]  /*29a00*/  PRMT R11, R6, 0x7531, R7 ;  /* 0x00007531060b7816 */ /* 0x000fe20000000007 */
[----:B------:R-:W-:-:S05]  /*29a10*/  IMAD.IADD R20, R17, 0x1, R4 ;  /* 0x0000000111147824 */ /* 0x000fca00078e0204 */
[----:B------:R0:W-:Y:S02]  /*29a20*/  STSM.16.M88.4 [R20], R8 ;  /* 0x0000000814007844 */ /* 0x0001e40000000200 */
[----:B0-----:R-:W-:-:S05]  /*29a30*/  VIADD R8, R3, 0x2000 ;  /* 0x0000200003087836 */ /* 0x001fca0000000000 */
        /* <DEDUP_REMOVED lines=11> */
[----:B-1----:R-:W-:-:S02]  /*29af0*/  VIADD R12, R3, 0x3000 ;  /* 0x00003000030c7836 */ /* 0x002fc40000000000 */
[----:B------:R-:W-:-:S05]  /*29b00*/  IMAD.IADD R14, R27, 0x1, R3 ;  /* 0x000000011b0e7824 */ /* 0x000fca00078e0203 */
[C---:B------:R-:W-:Y:S02]  /*29b10*/  IADD3 R3, R17.reuse, R14, R24 ;  /* 0x0000000e11037210 */ /* 0x040fe40007ffe018 */
[C-C-:B0-----:R-:W-:Y:S02]  /*29b20*/  PRMT R8, R4.reuse, 0x6420, R5.reuse ;  /* 0x0000642004087816 */ /* 0x141fe40000000005 */
[----:B------:R-:W-:Y:S02]  /*29b30*/  PRMT R9, R4, 0x7531, R5 ;  /* 0x0000753104097816 */ /* 0x000fe40000000005 */
[----:B------:R-:W-:Y:S02]  /*29b40*/  LOP3.LUT R4, R12, R24, RZ, 0xfc, !PT ;  /* 0x000000180c047212 */ /* 0x000fe400078efcff */
[----:B------:R-:W-:Y:S02]  /*29b50*/  LOP3.LUT R5, R18, R28, RZ, 0xfc, !PT ;  /* 0x0000001c12057212 */ /* 0x000fe400078efcff */
[C-C-:B------:R-:W-:Y:S01]  /*29b60*/  PRMT R10, R6.reuse, 0x6420, R7.reuse ;  /* 0x00006420060a7816 */ /* 0x140fe20000000007 */
[C---:B------:R-:W-:Y:S01]  /*29b70*/  IMAD.IADD R20, R17.reuse, 0x1, R4 ;  /* 0x0000000111147824 */ /* 0x040fe200078e0204 */
[----:B------:R-:W-:Y:S01]  /*29b80*/  PRMT R11, R6, 0x7531, R7 ;  /* 0x00007531060b7816 */ /* 0x000fe20000000007 */
[----:B------:R-:W-:Y:S01]  /*29b90*/  IMAD.IADD R18, R22, 0x1, R5 ;  /* 0x0000000116127824 */ /* 0x000fe200078e0205 */
[----:B------:R-:W-:-:S03]  /*29ba0*/  IADD3 R17, R17, R26, R14 ;  /* 0x0000001a11117210 */ /* 0x000fc60007ffe00e */
[----:B------:R-:W-:Y:S04]  /*29bb0*/  STSM.16.M88.4 [R20], R8 ;  /* 0x0000000814007844 */ /* 0x000fe80000000200 */
[----:B------:R-:W0:Y:S02]  /*29bc0*/  LDSM.16.MT88.4 R4, [R18+0x10000] ;  /* 0x010000001204783b */ /* 0x000e240000004200 */
[C-C-:B0-----:R-:W-:Y:S02]  /*29bd0*/  PRMT R8, R4.reuse, 0x6420, R5.reuse ;  /* 0x0000642004087816 */ /* 0x141fe40000000005 */
[----:B------:R-:W-:Y:S02]  /*29be0*/  PRMT R9, R4, 0x7531, R5 ;  /* 0x0000753104097816 */ /* 0x000fe40000000005 */
[----:B------:R-:W-:-:S02]  /*29bf0*/  PRMT R10, R6, 0x6420, R7 ;  /* 0x00006420060a7816 */ /* 0x000fc40000000007 */
[----:B------:R-:W-:Y:S02]  /*29c00*/  PRMT R11, R6, 0x7531, R7 ;  /* 0x00007531060b7816 */ /* 0x000fe40000000007 */
[----:B------:R-:W0:Y:S04]  /*29c10*/  LDSM.16.MT88.4 R4, [R2+0x11000] ;  /* 0x011000000204783b */ /* 0x000e280000004200 */
[----:B------:R0:W-:Y:S02]  /*29c20*/  STSM.16.M88.4 [R3], R8 ;  /* 0x0000000803007844 */ /* 0x0001e40000000200 */
[C-C-:B0-----:R-:W-:Y:S02]  /*29c30*/  PRMT R8, R4.reuse, 0x6420, R5.reuse ;  /* 0x0000642004087816 */ /* 0x141fe40000000005 */
[----:B------:R-:W-:-:S02]  /*29c40*/  PRMT R9, R4, 0x7531, R5 ;  /* 0x0000753104097816 */ /* 0x000fc40000000005 */
        /* <DEDUP_REMOVED lines=13> */
[----:B------:R-:W-:Y:S02]  /*29d20*/  PRMT R9, R4, 0x7531, R5 ;  /* 0x0000753104097816 */ /* 0x000fe40000000005 */
        /* <DEDUP_REMOVED lines=8> */
[----:B0-----:R-:W0:Y:S01]  /*29db0*/  FENCE.VIEW.ASYNC.S ;  /* 0x00000000000073c6 */ /* 0x001e220000000000 */
[----:B------:R-:W-:Y:S05]  /*29dc0*/  @!P1 BRA `(.L_x_2153) ;  /* 0x0000000000049947 */ /* 0x000fea0003800000 */
[----:B------:R-:W-:Y:S01]  /*29dd0*/  BPT.TRAP 0x1 ;  /* 0x000000040000795c */ /* 0x000fe20000300000 */
.L_x_2153:
[----:B0-----:R0:W-:Y:S01]  /*29de0*/  SYNCS.ARRIVE.TRANS64.A1T0 RZ, [R0+URZ+0x28450], RZ ;  /* 0x028450ff00ff79a7 */ /* 0x0011e2000810003f */
[----:B------:R-:W-:Y:S06]  /*29df0*/  BAR.SYNC.DEFER_BLOCKING 0x2, 0x80 ;  /* 0x0082000000007b1d */ /* 0x000fec0000010000 */
[----:B------:R-:W-:Y:S05]  /*29e00*/  @!P0 BRA `(.L_x_2154) ;  /* 0x0000000000048947 */ /* 0x000fea0003800000 */
[----:B------:R-:W-:Y:S01]  /*29e10*/  BPT.TRAP 0x1 ;  /* 0x000000040000795c */ /* 0x000fe20000300000 */
.L_x_2154:
[----:B0-----:R-:W-:Y:S02]  /*29e20*/  VIADD R0, R0, 0x28480 ;  /* 0x0002848000007836 */ /* 0x001fe40000000000 */
[----:B------:R-:W-:-:S03]  /*29e30*/  VIADD R25, R25, 0x1 ;  /* 0x0000000119197836 */ /* 0x000fc60000000000 */
[----:B------:R-:W-:Y:S02]  /*29e40*/  PRMT R0, R37, 0x654, R0 ;  /* 0x0000065425007816 */ /* 0x000fe40000000000 */
[C---:B------:R-:W-:Y:S02]  /*29e50*/  ISETP.NE.AND P0, PT, R25.reuse, 0x2, PT ;  /* 0x000000021900780c */ /* 0x040fe40003f05270 */
[----:B------:R2:W-:Y:S02]  /*29e60*/  SYNCS.ARRIVE.TRANS64.RED.A1T0 RZ, [R0+URZ], RZ ;  /* 0x000000ff00ff79a7 */ /* 0x0005e4000810043f */
[----:B-1----:R-:W-:Y:S02]  /*29e70*/  SEL R3, RZ, 0x1, P0 ;  /* 0x00000001ff037807 */ /* 0x002fe40000000000 */
[----:B------:R-:W-:Y:S02]  /*29e80*/  SEL R25, R25, RZ, P0 ;  /* 0x000000ff19197207 */ /* 0x000fe40000000000 */
[----:B------:R-:W-:-:S07]  /*29e90*/  LOP3.LUT R30, R30, R3, RZ, 0x3c, !PT ;  /* 0x000000031e1e7212 */ /* 0x000fce00078e3cff */
.L_x_2095:
[----:B------:R-:W-:-:S13]  /*29ea0*/  LOP3.LUT P0, RZ, R23, 0x10, RZ, 0xc0, !PT ;  /* 0x0000001017ff7812 */ /* 0x000fda000780c0ff */
[----:B------:R-:W-:Y:S05]  /*29eb0*/  @!P0 BRA `(.L_x_2155) ;  /* 0x0000000000248947 */ /* 0x000fea0003800000 */
[----:B------:R-:W-:Y:S05]  /*29ec0*/  WARPSYNC.ALL ;  /* 0x0000000000007948 */ /* 0x000fea0003800000 */
[----:B------:R-:W3:Y:S08]  /*29ed0*/  S2UR UR4, SR_CgaCtaId ;  /* 0x00000000000479c3 */ /* 0x000ef00000008800 */
[----:B------:R-:W-:Y:S01]  /*29ee0*/  BAR.SYNC.DEFER_BLOCKING 0x5, 0x180 ;  /* 0x0146000000007b1d */ /* 0x000fe20000010000 */
[----:B------:R-:W-:Y:S01]  /*29ef0*/  MOV R22, 0x400 ;  /* 0x0000040000167802 */ /* 0x000fe20000000f00 */
[----:B---3--:R-:W-:-:S05]  /*29f00*/  IMAD.U32 R37, RZ, RZ, UR4 ;  /* 0x00000004ff257e24 */ /* 0x008fca000f8e00ff */
[----:B------:R-:W-:-:S05]  /*29f10*/  LEA R22, R37, R22, 0x18 ;  /* 0x0000001625167211 */ /* 0x000fca00078ec0ff */
[----:B------:R3:W4:Y:S01]  /*29f20*/  LDS.128 R16, [R22+0x284d0] ;  /* 0x0284d00016107984 */ /* 0x0007220000000c00 */
[----:B------:R-:W-:Y:S06]  /*29f30*/  BAR.ARV 0x4, 0x180 ;  /* 0x0106000000007b1d */ /* 0x000fec0000002000 */
[----:B------:R-:W-:Y:S05]  /*29f40*/  BRA `(.L_x_2156) ;  /* 0x0000000c00d47947 */ /* 0x000fea0003800000 */
.L_x_2155:
[----:B--2---:R-:W2:Y:S01]  /*29f50*/  S2R R0, SR_TID.X ;  /* 0x0000000000007919 */ /* 0x004ea20000002100 */
[----:B------:R-:W-:Y:S01]  /*29f60*/  UMOV UR4, 0xffffffff ;  /* 0xffffffff00047882 */ /* 0x000fe20000000000 */
[----:B--2---:R-:W-:-:S04]  /*29f70*/  LOP3.LUT R8, R0, 0x1f, RZ, 0xc0, !PT ;  /* 0x0000001f00087812 */ /* 0x004fc800078ec0ff */
[----:B------:R-:W-:Y:S01]  /*29f80*/  ISETP.NE.AND P0, PT, R8, 0x1f, PT ;  /* 0x0000001f0800780c */ /* 0x000fe20003f05270 */
[----:B------:R-:W-:-:S12]  /*29f90*/  BRA.DIV UR4, `(.L_x_2157) ;  /* 0x0000009e04047947 */ /* 0x000fd8000b800000 */
[----:B------:R-:W-:Y:S01]  /*29fa0*/  IMAD.IADD R9, R19, 0x1, R8 ;  /* 0x0000000113097824 */ /* 0x000fe200078e0208 */
[----:B------:R-:W-:-:S04]  /*29fb0*/  ULDC UR4, c[0x0][0xc3c] ;  /* 0x00030f0000047ab9 */ /* 0x000fc80000000800 */
[----:B------:R-:W-:-:S13]  /*29fc0*/  ISETP.GE.OR P1, PT, R9, UR4, !P0 ;  /* 0x0000000409007c0c */ /* 0x000fda000c726670 */
[----:B------:R-:W2:Y:S08]  /*29fd0*/  @!P1 LDC.64 R2, c[0x0][0xc80] ;  /* 0x00032000ff029b82 */ /* 0x000eb00000000a00 */
[----:B------:R-:W3:Y:S01]  /*29fe0*/  @!P1 LDC.64 R4, c[0x0][0xc78] ;  /* 0x00031e00ff049b82 */ /* 0x000ee20000000a00 */
[----:B--2---:R-:W-:-:S05]  /*29ff0*/  @!P1 IMAD.WIDE R2, R9, 0x4, R2 ;  /* 0x0000000409029825 */ /* 0x004fca00078e0202 */
[----:B------:R3:W2:Y:S02]  /*2a000*/  @!P1 LDG.E R7, desc[UR36][R2.64] ;  /* 0x0000002402079981 */ /* 0x0006a4000c1e1900 */
[----:B---3--:R-:W-:-:S05]  /*2a010*/  @!P1 IMAD.WIDE R2, R9, 0x4, R4 ;  /* 0x0000000409029825 */ /* 0x008fca00078e0204 */
[----:B------:R-:W3:Y:S01]  /*2a020*/  @!P1 LDG.E R4, desc[UR36][R2.64] ;  /* 0x0000002402049981 */ /* 0x000ee2000c1e1900 */
[----:B------:R-:W-:Y:S01]  /*2a030*/  IMAD.MOV.U32 R17, RZ, RZ, RZ ;  /* 0x000000ffff117224 */ /* 0x000fe200078e00ff */
[C---:B------:R-:W-:Y:S01]  /*2a040*/  ISETP.GE.U32.AND P2, PT, R8.reuse, 0x2, PT ;  /* 0x000000020800780c */ /* 0x040fe20003f46070 */
[----:B------:R-:W-:Y:S01]  /*2a050*/  IMAD.MOV.U32 R5, RZ, RZ, RZ ;  /* 0x000000ffff057224 */ /* 0x000fe200078e00ff */
[C---:B------:R-:W-:Y:S01]  /*2a060*/  ISETP.GE.U32.AND P3, PT, R8.reuse, 0x4, PT ;  /* 0x000000040800780c */ /* 0x040fe20003f66070 */
[----:B------:R-:W-:Y:S01]  /*2a070*/  SHFL.IDX PT, R0, R16, RZ, 0x1f ;  /* 0x00001fff10007589 */ /* 0x000fe200000e0000 */
[C---:B------:R-:W-:Y:S02]  /*2a080*/  ISETP.GE.U32.AND P4, PT, R8.reuse, 0x8, PT ;  /* 0x000000080800780c */ /* 0x040fe40003f86070 */
[----:B------:R-:W-:Y:S01]  /*2a090*/  ISETP.GE.U32.AND P5, PT, R8, 0x10, PT ;  /* 0x000000100800780c */ /* 0x000fe20003fa6070 */
[----:B-1----:R1:W-:Y:S02]  /*2a0a0*/  SHFL.IDX PT, R6, R16, 0x1, 0x1f ;  /* 0x00201f0010067f89 */ /* 0x0023e400000e0000 */
[----:B-1----:R-:W-:-:S02]  /*2a0b0*/  IMAD.MOV.U32 R16, RZ, RZ, RZ ;  /* 0x000000ffff107224 */ /* 0x002fc400078e00ff */
[----:B--2---:R-:W-:Y:S02]  /*2a0c0*/  @!P1 IMAD.MOV.U32 R17, RZ, RZ, R7 ;  /* 0x000000ffff119224 */ /* 0x004fe400078e0007 */
[----:B---3--:R-:W-:Y:S01]  /*2a0d0*/  @!P1 IMAD.MOV.U32 R5, RZ, RZ, R4 ;  /* 0x000000ffff059224 */ /* 0x008fe200078e0004 */
[----:B------:R-:W-:-:S03]  /*2a0e0*/  ISETP.NE.AND P1, PT, R8, RZ, PT ;  /* 0x000000ff0800720c */ /* 0x000fc60003f25270 */
[----:B------:R-:W-:-:S05]  /*2a0f0*/  IMAD R13, R5, R17, RZ ;  /* 0x00000011050d7224 */ /* 0x000fca00078e02ff */
        /* <DEDUP_REMOVED lines=13> */
[----:B-1----:R-:W-:-:S04]  /*2a1d0*/  SEL R7, R14, RZ, P5 ;  /* 0x000000ff0e077207 */ /* 0x002fc80002800000 */
[----:B------:R-:W-:-:S05]  /*2a1e0*/  IADD3 R2, R4, R7, RZ ;  /* 0x0000000704027210 */ /* 0x000fca0007ffe0ff */
[----:B------:R1:W2:Y:S02]  /*2a1f0*/  SHFL.IDX PT, R14, R2, 0x1f, 0x1f ;  /* 0x03e01f00020e7f89 */ /* 0x0002a400000e0000 */
.L_x_2515:
[----:B------:R-:W-:Y:S02]  /*2a200*/  ULDC UR4, c[0x0][0xc38] ;  /* 0x00030e0000047ab9 */ /* 0x000fe40000000800 */
[----:B------:R-:W-:-:S04]  /*2a210*/  IMAD.U32 R4, RZ, RZ, UR4 ;  /* 0x00000004ff047e24 */ /* 0x000fc8000f8e00ff */
[----:B--2---:R-:W-:-:S04]  /*2a220*/  IMAD R3, R14, R4, RZ ;  /* 0x000000040e037224 */ /* 0x004fc800078e02ff */
[----:B------:R-:W-:-:S05]  /*2a230*/  IMAD.IADD R6, R6, 0x1, R3 ;  /* 0x0000000106067824 */ /* 0x000fca00078e0203 */
[----:B------:R-:W-:-:S13]  /*2a240*/  ISETP.GT.AND P6, PT, R6, R0, PT ;  /* 0x000000000600720c */ /* 0x000fda0003fc4270 */
[----:B------:R-:W-:Y:S05]  /*2a250*/  @P6 BRA `(.L_x_2158) ;  /* 0x0000000000a46947 */ /* 0x000fea0003800000 */
.L_x_2161:
[----:B-1----:R-:W1:Y:S01]  /*2a260*/  LDC R2, c[0x0][0xc3c] ;  /* 0x00030f00ff027b82 */ /* 0x002e620000000800 */
[----:B------:R-:W-:-:S05]  /*2a270*/  VIADD R19, R19, 0x1f ;  /* 0x0000001f13137836 */ /* 0x000fca0000000000 */
[----:B-1----:R-:W-:-:S13]  /*2a280*/  ISETP.GE.AND P6, PT, R19, R2, PT ;  /* 0x000000021300720c */ /* 0x002fda0003fc6270 */
[----:B------:R-:W-:Y:S05]  /*2a290*/  @P6 BRA `(.L_x_2159) ;  /* 0x0000000800bc6947 */ /* 0x000fea0003800000 */
[----:B------:R-:W1:Y:S01]  /*2a2a0*/  S2R R3, SR_TID.X ;  /* 0x0000000000037919 */ /* 0x000e620000002100 */
[----:B------:R-:W-:Y:S01]  /*2a2b0*/  IMAD.MOV.U32 R17, RZ, RZ, RZ ;  /* 0x000000ffff117224 */ /* 0x000fe200078e00ff */
[----:B-1----:R-:W-:-:S05]  /*2a2c0*/  LOP3.LUT R3, R3, 0x1f, RZ, 0xc0, !PT ;  /* 0x0000001f03037812 */ /* 0x002fca00078ec0ff */
[----:B------:R-:W-:-:S05]  /*2a2d0*/  IMAD.IADD R7, R19, 0x1, R3 ;  /* 0x0000000113077824 */ /* 0x000fca00078e0203 */
[----:B------:R-:W-:-:S13]  /*2a2e0*/  ISETP.GE.OR P6, PT, R7, R2, !P0 ;  /* 0x000000020700720c */ /* 0x000fda00047c6670 */
[----:B------:R-:W1:Y:S08]  /*2a2f0*/  @!P6 LDC.64 R2, c[0x0][0xc80] ;  /* 0x00032000ff02eb82 */ /* 0x000e700000000a00 */
[----:B------:R-:W2:Y:S01]  /*2a300*/  @!P6 LDC.64 R4, c[0x0][0xc78] ;  /* 0x00031e00ff04eb82 */ /* 0x000ea20000000a00 */
[----:B-1----:R-:W-:-:S05]  /*2a310*/  @!P6 IMAD.WIDE R2, R7, 0x4, R2 ;  /* 0x000000040702e825 */ /* 0x002fca00078e0202 */
[----:B------:R2:W3:Y:S02]  /*2a320*/  @!P6 LDG.E R17, desc[UR36][R2.64] ;  /* 0x000000240211e981 */ /* 0x0004e4000c1e1900 */
[----:B--2---:R-:W-:-:S04]  /*2a330*/  @!P6 IMAD.WIDE R2, R7, 0x4, R4 ;  /* 0x000000040702e825 */ /* 0x004fc800078e0204 */
[----:B------:R-:W-:-:S06]  /*2a340*/  IMAD.MOV.U32 R5, RZ, RZ, RZ ;  /* 0x000000ffff057224 */ /* 0x000fcc00078e00ff */
[----:B------:R-:W3:Y:S01]  /*2a350*/  @!P6 LDG.E R5, desc[UR36][R2.64] ;  /* 0x000000240205e981 */ /* 0x000ee2000c1e1900 */
[----:B------:R-:W-:Y:S01]  /*2a360*/  UMOV UR4, 0xffffffff ;  /* 0xffffffff00047882 */ /* 0x000fe20000000000 */
[----:B---3--:R-:W-:Y:S02]  /*2a370*/  IMAD R13, R5, R17, RZ ;  /* 0x00000011050d7224 */ /* 0x008fe400078e02ff */
[----:B------:R-:W-:Y:S05]  /*2a380*/  BRA.DIV UR4, `(.L_x_2160) ;  /* 0x0000009e04407947 */ /* 0x000fea000b800000 */
        /* <DEDUP_REMOVED lines=15> */
[----:B------:R1:W2:Y:S02]  /*2a480*/  SHFL.IDX PT, R14, R2, 0x1f, 0x1f ;  /* 0x03e01f00020e7f89 */ /* 0x0002a400000e0000 */
.L_x_2523:
[----:B------:R-:W-:Y:S02]  /*2a490*/  ULDC UR4, c[0x0][0xc38] ;  /* 0x00030e0000047ab9 */ /* 0x000fe40000000800 */
[----:B------:R-:W-:-:S04]  /*2a4a0*/  IMAD.U32 R4, RZ, RZ, UR4 ;  /* 0x00000004ff047e24 */ /* 0x000fc8000f8e00ff */
[----:B--2---:R-:W-:-:S04]  /*2a4b0*/  IMAD R3, R14, R4, RZ ;  /* 0x000000040e037224 */ /* 0x004fc800078e02ff */
[----:B------:R-:W-:-:S05]  /*2a4c0*/  IMAD.IADD R6, R3, 0x1, R6 ;  /* 0x0000000103067824 */ /* 0x000fca00078e0206 */
[----:B------:R-:W-:-:S13]  /*2a4d0*/  ISETP.GT.AND P6, PT, R6, R0, PT ;  /* 0x000000000600720c */ /* 0x000fda0003fc4270 */
[----:B------:R-:W-:Y:S05]  /*2a4e0*/  @!P6 BRA `(.L_x_2161) ;  /* 0xfffffffc005ce947 */ /* 0x000fea000383ffff */
.L_x_2158:
[----:B------:R-:W-:Y:S01]  /*2a4f0*/  IMAD.IADD R6, R6, 0x1, -R3 ;  /* 0x0000000106067824 */ /* 0x000fe200078e0a03 */
[----:B------:R-:W-:-:S03]  /*2a500*/  UMOV UR4, 0xffffffff ;  /* 0xffffffff00047882 */ /* 0x000fc60000000000 */
[----:B------:R-:W-:-:S05]  /*2a510*/  IMAD R3, R2, R4, R6 ;  /* 0x0000000402037224 */ /* 0x000fca00078e0206 */
[----:B------:R-:W-:Y:S01]  /*2a520*/  ISETP.GT.AND P6, PT, R3, R0, PT ;  /* 0x000000000300720c */ /* 0x000fe20003fc4270 */
[----:B------:R-:W-:-:S12]  /*2a530*/  BRA.DIV UR4, `(.L_x_2162) ;  /* 0x0000009e048c7947 */ /* 0x000fd8000b800000 */
[----:B------:R-:W-:-:S04]  /*2a540*/  VOTE.ANY R3, PT, !P6 ;  /* 0x0000000000037806 */ /* 0x000fc800070e0100 */
[----:B------:R-:W2:Y:S02]  /*2a550*/  POPC R7, R3 ;  /* 0x0000000300077309 */ /* 0x000ea40000000000 */
[----:B--2---:R2:W3:Y:S01]  /*2a560*/  SHFL.IDX PT, R17, R17, R7, 0x1f ;  /* 0x00001f0711117589 */ /* 0x0044e200000e0000 */
[----:B------:R-:W-:-:S03]  /*2a570*/  IMAD.IADD R19, R7, 0x1, R19 ;  /* 0x0000000107137824 */ /* 0x000fc600078e0213 */
[----:B------:R2:W4:Y:S04]  /*2a580*/  SHFL.IDX PT, R5, R5, R7, 0x1f ;  /* 0x00001f0705057589 */ /* 0x00052800000e0000 */
.L_x_2528:
[----:B------:R-:W-:-:S13]  /*2a590*/  ISETP.NE.AND P0, PT, R3, RZ, PT ;  /* 0x000000ff0300720c */ /* 0x000fda0003f05270 */
[----:B------:R-:W-:Y:S05]  /*2a5a0*/  @!P0 BRA `(.L_x_2163) ;  /* 0x0000000000108947 */ /* 0x000fea0003800000 */
[----:B------:R-:W-:Y:S01]  /*2a5b0*/  UMOV UR4, 0xffffffff ;  /* 0xffffffff00047882 */ /* 0x000fe20000000000 */
[----:B0-----:R-:W-:Y:S02]  /*2a5c0*/  VIADD R12, R7, 0xffffffff ;  /* 0xffffffff070c7836 */ /* 0x001fe40000000000 */
[----:B------:R-:W-:Y:S05]  /*2a5d0*/  BRA.DIV UR4, `(.L_x_2164) ;  /* 0x0000009e04c47947 */ /* 0x000fea000b800000 */
[----:B------:R0:W0:Y:S02]  /*2a5e0*/  SHFL.IDX PT, R16, R2, R12, 0x1f ;  /* 0x00001f0c02107589 */ /* 0x00002400000e0000 */
.L_x_2163:
[----:B----4-:R-:W-:Y:S01]  /*2a5f0*/  ISETP.NE.AND P0, PT, R5, 0x1, PT ;  /* 0x000000010500780c */ /* 0x010fe20003f05270 */
[----:B0-----:R-:W-:-:S04]  /*2a600*/  IMAD R16, R16, R4, R6 ;  /* 0x0000000410107224 */ /* 0x001fc800078e0206 */
[----:B------:R-:W-:-:S08]  /*2a610*/  IMAD.IADD R0, R0, 0x1, -R16 ;  /* 0x0000000100007824 */ /* 0x000fd000078e0a10 */
[----:B------:R-:W-:Y:S05]  /*2a620*/  @!P0 BRA `(.L_x_2165) ;  /* 0x0000000000dc8947 */ /* 0x000fea0003800000 */
[----:B---3--:R-:W-:Y:S01]  /*2a630*/  IABS R6, R17 ;  /* 0x0000001100067213 */ /* 0x008fe20000000000 */
[----:B-1----:R-:W-:Y:S01]  /*2a640*/  IMAD.MOV.U32 R2, RZ, RZ, RZ ;  /* 0x000000ffff027224 */ /* 0x002fe200078e00ff */
[----:B------:R-:W-:Y:S02]  /*2a650*/  IABS R4, R5 ;  /* 0x0000000500047213 */ /* 0x000fe40000000000 */
[----:B--2---:R-:W0:Y:S08]  /*2a660*/  I2F.RP R7, R6 ;  /* 0x0000000600077306 */ /* 0x004e300000209400 */
[----:B------:R-:W-:Y:S08]  /*2a670*/  I2F.RP R10, R4 ;  /* 0x00000004000a7306 */ /* 0x000ff00000209400 */
[----:B0-----:R-:W0:Y:S02]  /*2a680*/  MUFU.RCP R7, R7 ;  /* 0x0000000700077308 */ /* 0x001e240000001000 */
[----:B0-----:R-:W-:Y:S01]  /*2a690*/  VIADD R8, R7, 0xffffffe ;  /* 0x0ffffffe07087836 */ /* 0x001fe20000000000 */
[----:B------:R-:W-:-:S05]  /*2a6a0*/  IABS R7, R17 ;  /* 0x0000001100077213 */ /* 0x000fca0000000000 */
[----:B------:R0:W1:Y:S02]  /*2a6b0*/  F2I.FTZ.U32.TRUNC.NTZ R3, R8 ;  /* 0x0000000800037305 */ /* 0x000064000021f000 */
[----:B0-----:R-:W-:Y:S01]  /*2a6c0*/  IABS R8, R0 ;  /* 0x0000000000087213 */ /* 0x001fe20000000000 */
[----:B-1----:R-:W-:-:S04]  /*2a6d0*/  IMAD.MOV R9, RZ, RZ, -R3 ;  /* 0x000000ffff097224 */ /* 0x002fc800078e0a03 */
[----:B------:R-:W-:-:S04]  /*2a6e0*/  IMAD R9, R9, R6, RZ ;  /* 0x0000000609097224 */ /* 0x000fc800078e02ff */
[----:B------:R-:W-:Y:S02]  /*2a6f0*/  IMAD.HI.U32 R3, R3, R9, R2 ;  /* 0x0000000903037227 */ /* 0x000fe400078e0002 */
[----:B------:R-:W0:Y:S02]  /*2a700*/  MUFU.RCP R2, R10 ;  /* 0x0000000a00027308 */ /* 0x000e240000001000 */
[----:B------:R-:W-:Y:S02]  /*2a710*/  IMAD.MOV R9, RZ, RZ, -R7 ;  /* 0x000000ffff097224 */ /* 0x000fe400078e0a07 */
[----:B------:R-:W-:-:S04]  /*2a720*/  IMAD.HI.U32 R7, R3, R8, RZ ;  /* 0x0000000803077227 */ /* 0x000fc800078e00ff */
[----:B------:R-:W-:-:S05]  /*2a730*/  IMAD R9, R7, R9, R8 ;  /* 0x0000000907097224 */ /* 0x000fca00078e0208 */
[----:B------:R-:W-:Y:S01]  /*2a740*/  ISETP.GT.U32.AND P1, PT, R6, R9, PT ;  /* 0x000000090600720c */ /* 0x000fe20003f24070 */
[----:B0-----:R-:W-:Y:S02]  /*2a750*/  VIADD R8, R2, 0xffffffe ;  /* 0x0ffffffe02087836 */ /* 0x001fe40000000000 */
[----:B------:R-:W-:Y:S02]  /*2a760*/  IMAD.MOV.U32 R2, RZ, RZ, RZ ;  /* 0x000000ffff027224 */ /* 0x000fe400078e00ff */
[----:B------:R-:W0:Y:S08]  /*2a770*/  F2I.FTZ.U32.TRUNC.NTZ R3, R8 ;  /* 0x0000000800037305 */ /* 0x000e30000021f000 */
[----:B------:R-:W-:Y:S01]  /*2a780*/  @!P1 IADD3 R9, R9, -R6, RZ ;  /* 0x8000000609099210 */ /* 0x000fe20007ffe0ff */
[----:B------:R-:W-:Y:S01]  /*2a790*/  @!P1 VIADD R7, R7, 0x1 ;  /* 0x0000000107079836 */ /* 0x000fe20000000000 */
[----:B------:R-:W-:-:S02]  /*2a7a0*/  ISETP.NE.AND P1, PT, R17, RZ, PT ;  /* 0x000000ff1100720c */ /* 0x000fc40003f25270 */
[----:B------:R-:W-:Y:S02]  /*2a7b0*/  ISETP.GE.U32.AND P0, PT, R9, R6, PT ;  /* 0x000000060900720c */ /* 0x000fe40003f06070 */
[----:B------:R-:W-:Y:S01]  /*2a7c0*/  IABS R6, R5 ;  /* 0x0000000500067213 */ /* 0x000fe20000000000 */
[----:B0-----:R-:W-:-:S04]  /*2a7d0*/  IMAD.MOV R9, RZ, RZ, -R3 ;  /* 0x000000ffff097224 */ /* 0x001fc800078e0a03 */
[----:B------:R-:W-:Y:S02]  /*2a7e0*/  IMAD.MOV R6, RZ, RZ, -R6 ;  /* 0x000000ffff067224 */ /* 0x000fe400078e0a06 */
[----:B------:R-:W-:-:S04]  /*2a7f0*/  IMAD R9, R9, R4, RZ ;  /* 0x0000000409097224 */ /* 0x000fc800078e02ff */
[----:B------:R-:W-:Y:S02]  /*2a800*/  @P0 VIADD R7, R7, 0x1 ;  /* 0x0000000107070836 */ /* 0x000fe40000000000 */
[----:B------:R-:W-:Y:S01]  /*2a810*/  IMAD.HI.U32 R2, R3, R9, R2 ;  /* 0x0000000903027227 */ /* 0x000fe200078e0002 */
[----:B------:R-:W-:-:S04]  /*2a820*/  LOP3.LUT R3, R0, R17, RZ, 0x3c, !PT ;  /* 0x0000001100037212 */ /* 0x000fc800078e3cff */
[----:B------:R-:W-:-:S13]  /*2a830*/  ISETP.GE.AND P2, PT, R3, RZ, PT ;  /* 0x000000ff0300720c */ /* 0x000fda0003f46270 */
        /* <DEDUP_REMOVED lines=22> */
.L_x_2165:
[----:B-1----:R-:W0:Y:S02]  /*2a9a0*/  LDC.64 R2, c[0x0][0xc90] ;  /* 0x00032400ff027b82 */ /* 0x002e240000000a00 */
[----:B0-----:R-:W-:-:S05]  /*2a9b0*/  IMAD.WIDE R2, R19, 0x4, R2 ;  /* 0x0000000413027825 */ /* 0x001fca00078e0202 */
[----:B------:R0:W3:Y:S02]  /*2a9c0*/  LDG.E R6, desc[UR36][R2.64] ;  /* 0x0000002402067981 */ /* 0x0000e4000c1e1900 */
[----:B0-----:R-:W-:Y:S02]  /*2a9d0*/  IMAD.MOV.U32 R2, RZ, RZ, RZ ;  /* 0x000000ffff027224 */ /* 0x001fe400078e00ff */
[----:B---3--:R-:W-:-:S05]  /*2a9e0*/  IMAD R5, R17, R6, RZ ;  /* 0x0000000611057224 */ /* 0x008fca00078e02ff */
[----:B--2---:R-:W-:-:S04]  /*2a9f0*/  IABS R7, R5 ;  /* 0x0000000500077213 */ /* 0x004fc80000000000 */
[----:B------:R-:W0:Y:S08]  /*2aa00*/  I2F.RP R8, R7 ;  /* 0x0000000700087306 */ /* 0x000e300000209400 */
[----:B0-----:R-:W0:Y:S02]  /*2aa10*/  MUFU.RCP R8, R8 ;  /* 0x0000000800087308 */ /* 0x001e240000001000 */
[----:B0-----:R-:W-:-:S06]  /*2aa20*/  VIADD R9, R8, 0xffffffe ;  /* 0x0ffffffe08097836 */ /* 0x001fcc0000000000 */
[----:B------:R-:W0:Y:S02]  /*2aa30*/  F2I.FTZ.U32.TRUNC.NTZ R3, R9 ;  /* 0x0000000900037305 */ /* 0x000e24000021f000 */
[----:B0-----:R-:W-:-:S04]  /*2aa40*/  IMAD.MOV R10, RZ, RZ, -R3 ;  /* 0x000000ffff0a7224 */ /* 0x001fc800078e0a03 */
[----:B------:R-:W-:Y:S01]  /*2aa50*/  IMAD R11, R10, R7, RZ ;  /* 0x000000070a0b7224 */ /* 0x000fe200078e02ff */
[----:B------:R-:W-:-:S03]  /*2aa60*/  IABS R10, R5 ;  /* 0x00000005000a7213 */ /* 0x000fc60000000000 */
[----:B------:R-:W-:Y:S01]  /*2aa70*/  IMAD.HI.U32 R2, R3, R11, R2 ;  /* 0x0000000b03027227 */ /* 0x000fe200078e0002 */
[----:B------:R-:W-:-:S03]  /*2aa80*/  IABS R3, R0 ;  /* 0x0000000000037213 */ /* 0x000fc60000000000 */
        /* <DEDUP_REMOVED lines=16> */
[----:B------:R-:W-:-:S03]  /*2ab90*/  IMAD R0, R5, R9, R0 ;  /* 0x0000000905007224 */ /* 0x000fc600078e0200 */
[----:B------:R-:W-:-:S04]  /*2aba0*/  VIADDMNMX R4, R3, R4, R6, PT ;  /* 0x0000000403047246 */ /* 0x000fc80003800106 */
[----:B------:R-:W-:-:S04]  /*2abb0*/  IABS R6, R4 ;  /* 0x0000000400067213 */ /* 0x000fc80000000000 */
[----:B------:R-:W0:Y:S08]  /*2abc0*/  I2F.RP R8, R6 ;  /* 0x0000000600087306 */ /* 0x000e300000209400 */
[----:B0-----:R-:W0:Y:S02]  /*2abd0*/  MUFU.RCP R8, R8 ;  /* 0x0000000800087308 */ /* 0x001e240000001000 */
[----:B0-----:R-:W-:-:S02]  /*2abe0*/  IADD3 R2, R8, 0xffffffe, RZ ;  /* 0x0ffffffe08027810 */ /* 0x001fc40007ffe0ff */
[----:B------:R-:W-:-:S04]  /*2abf0*/  IABS R8, R0 ;  /* 0x0000000000087213 */ /* 0x000fc80000000000 */
[----:B------:R0:W1:Y:S02]  /*2ac00*/  F2I.FTZ.U32.TRUNC.NTZ R3, R2 ;  /* 0x0000000200037305 */ /* 0x000064000021f000 */
[----:B0-----:R-:W-:Y:S02]  /*2ac10*/  IMAD.MOV.U32 R2, RZ, RZ, RZ ;  /* 0x000000ffff027224 */ /* 0x001fe400078e00ff */
[----:B-1----:R-:W-:-:S04]  /*2ac20*/  IMAD.MOV R5, RZ, RZ, -R3 ;  /* 0x000000ffff057224 */ /* 0x002fc800078e0a03 */
[----:B------:R-:W-:-:S04]  /*2ac30*/  IMAD R5, R5, R6, RZ ;  /* 0x0000000605057224 */ /* 0x000fc800078e02ff */
[----:B------:R-:W-:Y:S01]  /*2ac40*/  IMAD.HI.U32 R3, R3, R5, R2 ;  /* 0x0000000503037227 */ /* 0x000fe200078e0002 */
[-C--:B------:R-:W-:Y:S02]  /*2ac50*/  IABS R5, R4.reuse ;  /* 0x0000000400057213 */ /* 0x080fe40000000000 */
[----:B------:R-:W-:Y:S02]  /*2ac60*/  LOP3.LUT R2, R0, R4, RZ, 0x3c, !PT ;  /* 0x0000000400027212 */ /* 0x000fe400078e3cff */
[----:B------:R-:W-:Y:S01]  /*2ac70*/  IADD3 R0, R7, 0x1000000, R0 ;  /* 0x0100000007007810 */ /* 0x000fe20007ffe000 */
[----:B------:R-:W-:Y:S01]  /*2ac80*/  IMAD.MOV R5, RZ, RZ, -R5 ;  /* 0x000000ffff057224 */ /* 0x000fe200078e0a05 */
[----:B------:R-:W-:Y:S01]  /*2ac90*/  ISETP.GE.AND P2, PT, R2, RZ, PT ;  /* 0x000000ff0200720c */ /* 0x000fe20003f46270 */
        /* <DEDUP_REMOVED lines=9> */
[----:B------:R-:W-:Y:S01]  /*2ad30*/  @!P1 LOP3.LUT R3, RZ, R4, RZ, 0x33, !PT ;  /* 0x00000004ff039212 */ /* 0x000fe200078e33ff */
[----:B------:R-:W-:-:S04]  /*2ad40*/  IMAD.MOV R4, RZ, RZ, -R4 ;  /* 0x000000ffff047224 */ /* 0x000fc800078e0a04 */
[----:B------:R-:W-:-:S07]  /*2ad50*/  IMAD R18, R3, R4, R0 ;  /* 0x0000000403127224 */ /* 0x000fce00078e0200 */
.L_x_2166:
[----:B------:R-:W-:-:S05]  /*2ad60*/  LOP3.LUT R0, RZ, R3, RZ, 0x33, !PT ;  /* 0x00000003ff007212 */ /* 0x000fca00078e33ff */
[----:B------:R-:W-:Y:S01]  /*2ad70*/  IMAD.IADD R17, R17, 0x1, R0 ;  /* 0x0000000111117824 */ /* 0x000fe200078e0200 */
[----:B------:R-:W-:Y:S06]  /*2ad80*/  BRA `(.L_x_2167) ;  /* 0x00000000001c7947 */ /* 0x000fec0003800000 */
.L_x_2159:
[----:B------:R-:W-:Y:S01]  /*2ad90*/  UMOV UR4, URZ ;  /* 0x0000003f00047c82 */ /* 0x000fe20008000000 */
[----:B------:R-:W-:Y:S01]  /*2ada0*/  UMOV UR5, URZ ;  /* 0x0000003f00057c82 */ /* 0x000fe20008000000 */
[----:B------:R-:W-:Y:S01]  /*2adb0*/  ULDC UR6, c[0x0][0xc3c] ;  /* 0x00030f0000067ab9 */ /* 0x000fe20000000800 */
[----:B------:R-:W-:Y:S02]  /*2adc0*/  IMAD.MOV.U32 R16, RZ, RZ, R0 ;  /* 0x000000ffff107224 */ /* 0x000fe400078e0000 */
[----:B------:R-:W-:Y:S02]  /*2add0*/  IMAD.U32 R17, RZ, RZ, UR4 ;  /* 0x00000004ff117e24 */ /* 0x000fe4000f8e00ff */
[----:B------:R-:W-:Y:S02]  /*2ade0*/  IMAD.U32 R18, RZ, RZ, UR5 ;  /* 0x00000005ff127e24 */ /* 0x000fe4000f8e00ff */
[----:B------:R-:W-:-:S07]  /*2adf0*/  IMAD.U32 R19, RZ, RZ, UR6 ;  /* 0x00000006ff137e24 */ /* 0x000fce000f8e00ff */
.L_x_2167:
[----:B------:R-:W1:Y:S01]  /*2ae00*/  S2R R0, SR_TID.X ;  /* 0x0000000000007919 */ /* 0x000e620000002100 */
[----:B------:R-:W-:Y:S05]  /*2ae10*/  WARPSYNC.ALL ;  /* 0x0000000000007948 */ /* 0x000fea0003800000 */
[----:B------:R-:W-:Y:S01]  /*2ae20*/  BAR.SYNC.DEFER_BLOCKING 0x4, 0x180 ;  /* 0x0106000000007b1d */ /* 0x000fe20000010000 */
[----:B-1----:R-:W-:-:S04]  /*2ae30*/  LOP3.LUT R0, R0, 0x1f, RZ, 0xc0, !PT ;  /* 0x0000001f00007812 */ /* 0x002fc800078ec0ff */
[----:B------:R-:W-:-:S13]  /*2ae40*/  ISETP.NE.AND P0, PT, R0, RZ, PT ;  /* 0x000000ff0000720c */ /* 0x000fda0003f05270 */
[----:B------:R-:W1:Y:S01]  /*2ae50*/  @!P0 S2R R37, SR_CgaCtaId ;  /* 0x0000000000258919 */ /* 0x000e620000008800 */
[----:B------:R-:W-:-:S04]  /*2ae60*/  @!P0 MOV R0, 0x400 ;  /* 0x0000040000008802 */ /* 0x000fc80000000f00 */
[----:B-1----:R-:W-:-:S05]  /*2ae70*/  @!P0 LEA R22, R37, R0, 0x18 ;  /* 0x0000000025168211 */ /* 0x002fca00078ec0ff */
[----:B------:R1:W-:Y:S01]  /*2ae80*/  @!P0 STS.128 [R22+0x284d0], R16 ;  /* 0x0284d01016008388 */ /* 0x0003e20000000c00 */
[----:B------:R-:W-:Y:S06]  /*2ae90*/  BAR.ARV 0x5, 0x180 ;  /* 0x0146000000007b1d */ /* 0x000fec0000002000 */
.L_x_2156:
[----:B------:R-:W-:Y:S02]  /*2aea0*/  ULDC UR4, c[0x0][0xc3c] ;  /* 0x00030f0000047ab9 */ /* 0x000fe40000000800 */
[----:B----4-:R-:W-:-:S13]  /*2aeb0*/  ISETP.GE.AND P0, PT, R19, UR4, PT ;  /* 0x0000000413007c0c */ /* 0x010fda000bf06270 */
[----:B------:R-:W-:Y:S05]  /*2aec0*/  @!P0 BRA `(.L_x_2168) ;  /* 0xffffff8c00e48947 */ /* 0x000fea000383ffff */
[----:B------:R-:W-:Y:S05]  /*2aed0*/  BSYNC B7 ;  /* 0x0000000000077941 */ /* 0x000fea0003800000 */
.L_x_2034:
[----:B--2---:R-:W2:Y:S01]  /*2aee0*/  LDL.LU R0, [R1+0x30] ;  /* 0x0000300001007983 */ /* 0x004ea20000300800 */
[----:B------:R-:W-:Y:S01]  /*2aef0*/  BSSY B0, `(.L_x_2169) ;  /* 0x000000b000007945 */ /* 0x000fe20003800000 */
[----:B------:R-:W4:Y:S01]  /*2af00*/  S2R R5, SR_CgaCtaId ;  /* 0x0000000000057919 */ /* 0x000f220000008800 */
[----:B--2---:R-:W-:-:S05]  /*2af10*/  VIADD R0, R0, 0x1 ;  /* 0x0000000100007836 */ /* 0x004fca0000000000 */
[----:B0-----:R-:W-:-:S04]  /*2af20*/  LEA.HI R2, R0, R0, RZ, 0x1 ;  /* 0x0000000000027211 */ /* 0x001fc800078f08ff */
[----:B------:R-:W-:Y:S02]  /*2af30*/  LOP3.LUT R3, R2, 0xfffffffe, RZ, 0xc0, !PT ;  /* 0xfffffffe02037812 */ /* 0x000fe400078ec0ff */
[----:B------:R-:W-:-:S03]  /*2af40*/  MOV R2, 0x400 ;  /* 0x0000040000027802 */ /* 0x000fc60000000f00 */
[----:B------:R-:W-:Y:S01]  /*2af50*/  IMAD.IADD R0, R0, 0x1, -R3 ;  /* 0x0000000100007824 */ /* 0x000fe200078e0a03 */
[----:B----4-:R-:W-:-:S04]  /*2af60*/  LEA R4, R5, R2, 0x18 ;  /* 0x0000000205047211 */ /* 0x010fc800078ec0ff */
[----:B------:R-:W-:-:S04]  /*2af70*/  SHF.L.U32 R0, R0, 0x1f, RZ ;  /* 0x0000001f00007819 */ /* 0x000fc800000006ff */
[----:B------:R-:W0:Y:S02]  /*2af80*/  SYNCS.PHASECHK.TRANS64.TRYWAIT P0, [R4+URZ+0x28420], R0 ;  /* 0x02842000040075a7 */ /* 0x000e24000800017f */
[----:B0-----:R-:W-:Y:S05]  /*2af90*/  @!P0 BRA `(.L_x_2170) ;  /* 0x00000094007c8947 */ /* 0x001fea0003800000 */
.L_x_2531:
[----:B------:R-:W-:Y:S05]  /*2afa0*/  BSYNC B0 ;  /* 0x0000000000007941 */ /* 0x000fea0003800000 */
.L_x_2169:
[----:B------:R-:W-:-:S03]  /*2afb0*/  UMOV UR4, 0xffffffff ;  /* 0xffffffff00047882 */ /* 0x000fc60000000000 */
[----:B------:R-:W-:Y:S05]  /*2afc0*/  BRA.DIV UR4, `(.L_x_2171) ;  /* 0x0000009604847947 */ /* 0x000fea000b800000 */
[----:B0-----:R-:W0:Y:S02]  /*2afd0*/  S2R R0, SR_TID.X ;  /* 0x0000000000007919 */ /* 0x001e240000002100 */
[----:B0-----:R-:W-:-:S04]  /*2afe0*/  SHF.R.U32.HI R0, RZ, 0x5, R0 ;  /* 0x00000005ff007819 */ /* 0x001fc80000011600 */
[----:B------:R-:W-:-:S05]  /*2aff0*/  LOP3.LUT R0, R0, 0x3, RZ, 0xc0, !PT ;  /* 0x0000000300007812 */ /* 0x000fca00078ec0ff */
[----:B------:R0:W2:Y:S02]  /*2b000*/  SHFL.IDX PT, R14, R0, RZ, 0x1f ;  /* 0x00001fff000e7589 */ /* 0x0000a400000e0000 */
.L_x_2534:
[----:B--2---:R-:W-:-:S13]  /*2b010*/  ISETP.NE.AND P0, PT, R14, RZ, PT ;  /* 0x000000ff0e00720c */ /* 0x004fda0003f05270 */
[----:B------:R-:W-:Y:S05]  /*2b020*/  @P0 BRA `(.L_x_1772) ;  /* 0x0000000000b00947 */ /* 0x000fea0003800000 */
[----:B------:R-:W-:-:S03]  /*2b030*/  UMOV UR4, 0xffffffff ;  /* 0xffffffff00047882 */ /* 0x000fc60000000000 */
[----:B------:R-:W-:Y:S05]  /*2b040*/  BRA.DIV UR4, `(.L_x_2172) ;  /* 0x0000009604987947 */ /* 0x000fea000b800000 */
[----:B------:R-:W-:-:S13]  /*2b050*/  ELECT P6, URZ, PT ;  /* 0x00000000003f782f */ /* 0x000fda00038c0000 */
.L_x_2537:
        /* <DEDUP_REMOVED lines=8> */
.L_x_2173:
[C---:B------:R-:W-:Y:S01]  /*2b0e0*/  IMAD R5, R25.reuse, 0x8, R4 ;  /* 0x0000000819057824 */ /* 0x040fe200078e0204 */
[----:B------:R-:W-:Y:S01]  /*2b0f0*/  SHF.L.U32 R0, R30, 0x1f, RZ ;  /* 0x0000001f1e007819 */ /* 0x000fe200000006ff */
[----:B------:R-:W-:-:S03]  /*2b100*/  VIADD R25, R25, 0x1 ;  /* 0x0000000119197836 */ /* 0x000fc60000000000 */
[----:B------:R-:W0:Y:S02]  /*2b110*/  SYNCS.PHASECHK.TRANS64.TRYWAIT P1, [R5+URZ+0x28440], R0 ;  /* 0x02844000050075a7 */ /* 0x000e24000802017f */
[----:B------:R-:W-:-:S04]  /*2b120*/  ISETP.NE.AND P2, PT, R25, 0x2, PT ;  /* 0x000000021900780c */ /* 0x000fc80003f45270 */
[----:B------:R-:W-:Y:S01]  /*2b130*/  SEL R3, RZ, 0x1, P2 ;  /* 0x00000001ff037807 */ /* 0x000fe20001000000 */
[----:B0-----:R-:W-:Y:S08]  /*2b140*/  @!P1 BRA `(.L_x_2174) ;  /* 0x0000009400789947 */ /* 0x001ff00003800000 */
.L_x_2538:
[----:B------:R-:W-:Y:S02]  /*2b150*/  SEL R25, R25, RZ, P2 ;  /* 0x000000ff19197207 */ /* 0x000fe40001000000 */
[----:B------:R-:W-:Y:S01]  /*2b160*/  LOP3.LUT R2, R30, R3, RZ, 0x3c, !PT ;  /* 0x000000031e027212 */ /* 0x000fe200078e3cff */
[----:B------:R-:W-:Y:S06]  /*2b170*/  @!P0 BRA `(.L_x_2175) ;  /* 0x0000000000048947 */ /* 0x000fec0003800000 */
[----:B------:R-:W-:Y:S01]  /*2b180*/  BPT.TRAP 0x1 ;  /* 0x000000040000795c */ /* 0x000fe20000300000 */
.L_x_2175:
[----:B------:R-:W-:Y:S01]  /*2b190*/  IMAD R25, R25, 0x8, R4 ;  /* 0x0000000819197824 */ /* 0x000fe200078e0204 */
[----:B------:R-:W-:-:S04]  /*2b1a0*/  SHF.L.U32 R2, R2, 0x1f, RZ ;  /* 0x0000001f02027819 */ /* 0x000fc800000006ff */
[----:B------:R-:W2:Y:S02]  /*2b1b0*/  SYNCS.PHASECHK.TRANS64.TRYWAIT P1, [R25+URZ+0x28440], R2 ;  /* 0x02844002190075a7 */ /* 0x000ea4000802017f */
[----:B--2---:R-:W-:Y:S05]  /*2b1c0*/  @!P1 BRA `(.L_x_2176) ;  /* 0x00000094006c9947 */ /* 0x004fea0003800000 */
.L_x_2539:
[----:B------:R-:W-:Y:S05]  /*2b1d0*/  @!P0 BRA `(.L_x_2177) ;  /* 0x0000000000048947 */ /* 0x000fea0003800000 */
[----:B------:R-:W-:Y:S01]  /*2b1e0*/  BPT.TRAP 0x1 ;  /* 0x000000040000795c */ /* 0x000fe20000300000 */
.L_x_2177:
[----:B------:R-:W4:Y:S02]  /*2b1f0*/  SYNCS.PHASECHK.TRANS64.TRYWAIT P1, [R5+URZ+0x28460], R0 ;  /* 0x02846000050075a7 */ /* 0x000f24000802017f */
[----:B----4-:R-:W-:Y:S05]  /*2b200*/  @!P1 BRA `(.L_x_2178) ;  /* 0x0000009400709947 */ /* 0x010fea0003800000 */
.L_x_2540:
[----:B------:R-:W-:Y:S05]  /*2b210*/  @!P0 BRA `(.L_x_2179) ;  /* 0x0000000000048947 */ /* 0x000fea0003800000 */
[----:B------:R-:W-:Y:S01]  /*2b220*/  BPT.TRAP 0x1 ;  /* 0x000000040000795c */ /* 0x000fe20000300000 */
.L_x_2179:
[----:B------:R-:W5:Y:S02]  /*2b230*/  SYNCS.PHASECHK.TRANS64.TRYWAIT P1, [R25+URZ+0x28460], R2 ;  /* 0x02846002190075a7 */ /* 0x000f64000802017f */
[----:B-----5:R-:W-:Y:S05]  /*2b240*/  @!P1 BRA `(.L_x_2180) ;  /* 0x0000009400749947 */ /* 0x020fea0003800000 */
.L_x_2541:
[----:B------:R-:W-:Y:S05]  /*2b250*/  @!P0 BRA `(.L_x_2181) ;  /* 0x0000000000048947 */ /* 0x000fea0003800000 */
[----:B------:R-:W-:Y:S01]  /*2b260*/  BPT.TRAP 0x1 ;  /* 0x000000040000795c */ /* 0x000fe20000300000 */
.L_x_2181:
[----:B------:R-:W5:Y:S02]  /*2b270*/  SYNCS.PHASECHK.TRANS64.TRYWAIT P1, [R5+URZ+0x28480], R0 ;  /* 0x02848000050075a7 */ /* 0x000f64000802017f */
[----:B-----5:R-:W-:Y:S05]  /*2b280*/  @!P1 BRA `(.L_x_2182) ;  /* 0x0000009400789947 */ /* 0x020fea0003800000 */
.L_x_2542:
[----:B------:R-:W-:Y:S05]  /*2b290*/  @!P0 BRA `(.L_x_2183) ;  /* 0x0000000000048947 */ /* 0x000fea0003800000 */
[----:B------:R-:W-:Y:S01]  /*2b2a0*/  BPT.TRAP 0x1 ;  /* 0x000000040000795c */ /* 0x000fe20000300000 */
.L_x_2183:
[----:B------:R0:W0:Y:S02]  /*2b2b0*/  SYNCS.PHASECHK.TRANS64.TRYWAIT P0, [R25+URZ+0x28480], R2 ;  /* 0x02848002190075a7 */ /* 0x000024000800017f */
[----:B0-----:R-:W-:Y:S05]  /*2b2c0*/  @!P0 NANOSLEEP.SYNCS 0x989680 ;  /* 0x009896800000895d */ /* 0x001fea0003900000 */
[----:B------:R-:W0:Y:S02]  /*2b2d0*/  @!P0 SYNCS.PHASECHK.TRANS64 P0, [R25+URZ+0x28480], R2 ;  /* 0x02848002190085a7 */ /* 0x000e24000800007f */
[----:B0-----:R-:W-:Y:S05]  /*2b2e0*/  @!P0 BRA `(.L_x_2183) ;  /* 0xfffffffc00f08947 */ /* 0x001fea000383ffff */
.L_x_1772:
[----:B------:R-:W-:Y:S05]  /*2b2f0*/  BSYNC B8 ;  /* 0x0000000000087941 */ /* 0x000fea0003800000 */
.L_x_1769:
[----:B------:R-:W-:Y:S05]  /*2b300*/  EXIT ;  /* 0x000000000000794d */ /* 0x000fea0003800000 */
.L_x_1800:
[----:B-1----:R1:W2:Y:S02]  /*2b310*/  SYNCS.PHASECHK.TRANS64.TRYWAIT P6, [R76+URZ+0x28490], R77 ;  /* 0x0284904d4c0075a7 */ /* 0x0022a400080c017f */
[----:B--2---:R-:W-:Y:S05]  /*2b320*/  @!P6 NANOSLEEP.SYNCS 0x989680 ;  /* 0x009896800000e95d */ /* 0x004fea0003900000 */
[----:B------:R-:W2:Y:S02]  /*2b330*/  @!P6 SYNCS.PHASECHK.TRANS64 P6, [R76+URZ+0x28490], R77 ;  /* 0x0284904d4c00e5a7 */ /* 0x000ea400080c007f */
[----:B--2---:R-:W-:Y:S05]  /*2b340*/  @!P6 BRA `(.L_x_1800) ;  /* 0xfffffffc00f0e947 */ /* 0x004fea000383ffff */
[----:B------:R-:W-:Y:S05]  /*2b350*/  BRA `(.L_x_2184) ;  /* 0xfffffd8000007947 */ /* 0x000fea000383ffff */
.L_x_1801:
[----:B------:R-:W-:Y:S01]  /*2b360*/  BSSY B1, `(.L_x_2185) ;  /* 0x0000008000017945 */ /* 0x000fe20003800000 */
[----:B------:R-:W-:Y:S01]  /*2b370*/  IMAD.MOV.U32 R13, RZ, RZ, R80 ;  /* 0x000000ffff0d7224 */ /* 0x000fe200078e0050 */
[----:B------:R-:W-:Y:S01]  /*2b380*/  MOV R15, 0xffffffff ;  /* 0xffffffff000f7802 */ /* 0x000fe20000000f00 */
[----:B------:R-:W-:Y:S02]  /*2b390*/  IMAD.MOV.U32 R12, RZ, RZ, RZ ;  /* 0x000000ffff0c7224 */ /* 0x000fe400078e00ff */
[----:B------:R-:W-:-:S07]  /*2b3a0*/  IMAD.MOV.U32 R11, RZ, RZ, 0x181f ;  /* 0x0000181fff0b7424 */ /* 0x000fce00078e00ff */
[----:B01----:R-:W-:Y:S05]  /*2b3b0*/  WARPSYNC.COLLECTIVE R15, `(.L_x_2186) ;  /* 0x000000000f087348 */ /* 0x003fea0003c00000 */
[----:B------:R2:W3:Y:S02]  /*2b3c0*/  SHFL.IDX P6, R14, R13, R12, R11 ;  /* 0x0000000c0d0e7389 */ /* 0x0004e400000c000b */
[----:B0123--:R-:W-:Y:S01]  /*2b3d0*/  ENDCOLLECTIVE ;  /* 0x000000000000791b */ /* 0x00ffe20003800000 */
.L_x_2186:
[----:B------:R-:W-:Y:S05]  /*2b3e0*/  BSYNC B1 ;  /* 0x0000000000017941 */ /* 0x000fea0003800000 */
.L_x_2185:
        /* <DEDUP_REMOVED lines=8> */
.L_x_2187:
[----:B------:R-:W-:Y:S05]  /*2b470*/  BRA `(.L_x_2188) ;  /* 0xfffffd7c00cc7947 */ /* 0x000fea000383ffff */
.L_x_1810:
[----:B------:R-:W-:Y:S01]  /*2b480*/  BSSY B1, `(.L_x_2189) ;  /* 0x0000008000017945 */ /* 0x000fe20003800000 */
[----:B------:R-:W-:Y:S02]  /*2b490*/  IMAD.MOV.U32 R13, RZ, RZ, R80 ;  /* 0x000000ffff0d7224 */ /* 0x000fe400078e0050 */
[----:B------:R-:W-:Y:S02]  /*2b4a0*/  IMAD.MOV.U32 R12, RZ, RZ, 0x1 ;  /* 0x00000001ff0c7424 */ /* 0x000fe400078e00ff */
[----:B0-----:R-:W-:Y:S02]  /*2b4b0*/  IMAD.MOV.U32 R11, RZ, RZ, 0x181f ;  /* 0x0000181fff0b7424 */ /* 0x001fe400078e00ff */
[----:B------:R-:W-:-:S07]  /*2b4c0*/  IMAD.MOV.U32 R15, RZ, RZ, -0x1 ;  /* 0xffffffffff0f7424 */ /* 0x000fce00078e00ff */
[----:B-1234-:R-:W-:Y:S05]  /*2b4d0*/  WARPSYNC.COLLECTIVE R15, `(.L_x_2190) ;  /* 0x000000000f087348 */ /* 0x01efea0003c00000 */
[----:B----4-:R0:W4:Y:S02]  /*2b4e0*/  SHFL.IDX P6, R14, R13, R12, R11 ;  /* 0x0000000c0d0e7389 */ /* 0x01012400000c000b */
[----:B01234-:R-:W-:Y:S01]  /*2b4f0*/  ENDCOLLECTIVE ;  /* 0x000000000000791b */ /* 0x01ffe20003800000 */
.L_x_2190:
[----:B------:R-:W-:Y:S05]  /*2b500*/  BSYNC B1 ;  /* 0x0000000000017941 */ /* 0x000fea0003800000 */
.L_x_2189:
        /* <DEDUP_REMOVED lines=8> */
.L_x_2191:
[----:B------:R-:W-:Y:S05]  /*2b590*/  BRA `(.L_x_2192) ;  /* 0xfffffd8c00487947 */ /* 0x000fea000383ffff */
.L_x_1820:
[----:B-1----:R1:W2:Y:S02]  /*2b5a0*/  SYNCS.PHASECHK.TRANS64.TRYWAIT P4, [R76+URZ+0x28490], R77 ;  /* 0x0284904d4c0075a7 */ /* 0x0022a4000808017f */
[----:B--2---:R-:W-:Y:S05]  /*2b5b0*/  @!P4 NANOSLEEP.SYNCS 0x989680 ;  /* 0x009896800000c95d */ /* 0x004fea0003900000 */
[----:B------:R-:W2:Y:S02]  /*2b5c0*/  @!P4 SYNCS.PHASECHK.TRANS64 P4, [R76+URZ+0x28490], R77 ;  /* 0x0284904d4c00c5a7 */ /* 0x000ea4000808007f */
[----:B--2---:R-:W-:Y:S05]  /*2b5d0*/  @!P4 BRA `(.L_x_1820) ;  /* 0xfffffffc00f0c947 */ /* 0x004fea000383ffff */
[----:B------:R-:W-:Y:S05]  /*2b5e0*/  BRA `(.L_x_2193) ;  /* 0xfffffd9c00b07947 */ /* 0x000fea000383ffff */
.L_x_1821:
        /* <DEDUP_REMOVED lines=8> */
.L_x_2195:
[----:B------:R-:W-:Y:S05]  /*2b670*/  BSYNC B1 ;  /* 0x0000000000017941 */ /* 0x000fea0003800000 */
.L_x_2194:
        /* <DEDUP_REMOVED lines=8> */
.L_x_2196:
[----:B------:R-:W-:Y:S01]  /*2b700*/  MOV R83, R14 ;  /* 0x0000000e00537202 */ /* 0x000fe20000000f00 */
[----:B------:R-:W-:Y:S06]  /*2b710*/  BRA `(.L_x_2197) ;  /* 0xfffffd9c007c7947 */ /* 0x000fec000383ffff */
.L_x_1826:
[----:B------:R-:W-:Y:S01]  /*2b720*/  BSSY B1, `(.L_x_2198) ;  /* 0x0000008000017945 */ /* 0x000fe20003800000 */
[----:B----4-:R-:W-:Y:S02]  /*2b730*/  IMAD.MOV.U32 R13, RZ, RZ, R80 ;  /* 0x000000ffff0d7224 */ /* 0x010fe400078e0050 */
[----:B------:R-:W-:Y:S02]  /*2b740*/  IMAD.MOV.U32 R12, RZ, RZ, 0x1 ;  /* 0x00000001ff0c7424 */ /* 0x000fe400078e00ff */
[----:B------:R-:W-:Y:S02]  /*2b750*/  IMAD.MOV.U32 R11, RZ, RZ, 0x181f ;  /* 0x0000181fff0b7424 */ /* 0x000fe400078e00ff */
[----:B------:R-:W-:-:S07]  /*2b760*/  IMAD.MOV.U32 R15, RZ, RZ, -0x1 ;  /* 0xffffffffff0f7424 */ /* 0x000fce00078e00ff */
[----:B0123--:R-:W-:Y:S05]  /*2b770*/  WARPSYNC.COLLECTIVE R15, `(.L_x_2199) ;  /* 0x000000000f087348 */ /* 0x00ffea0003c00000 */
[----:B------:R4:W0:Y:S02]  /*2b780*/  SHFL.IDX P6, R14, R13, R12, R11 ;  /* 0x0000000c0d0e7389 */ /* 0x00082400000c000b */
[----:B01234-:R-:W-:Y:S01]  /*2b790*/  ENDCOLLECTIVE ;  /* 0x000000000000791b */ /* 0x01ffe20003800000 */
.L_x_2199:
[----:B------:R-:W-:Y:S05]  /*2b7a0*/  BSYNC B1 ;  /* 0x0000000000017941 */ /* 0x000fea0003800000 */
.L_x_2198:
        /* <DEDUP_REMOVED lines=8> */
.L_x_2200:
[----:B------:R-:W-:Y:S05]  /*2b830*/  BRA `(.L_x_2201) ;  /* 0xfffffdac00207947 */ /* 0x000fea000383ffff */
.L_x_1831:
[----:B0-----:R0:W1:Y:S02]  /*2b840*/  SYNCS.PHASECHK.TRANS64.TRYWAIT P3, [R76+URZ+0x28490], R77 ;  /* 0x0284904d4c0075a7 */ /* 0x001064000806017f */
[----:B-1----:R-:W-:Y:S05]  /*2b850*/  @!P3 NANOSLEEP.SYNCS 0x989680 ;  /* 0x009896800000b95d */ /* 0x002fea0003900000 */
[----:B------:R-:W1:Y:S02]  /*2b860*/  @!P3 SYNCS.PHASECHK.TRANS64 P3, [R76+URZ+0x28490], R77 ;  /* 0x0284904d4c00b5a7 */ /* 0x000e64000806007f */
[----:B-1----:R-:W-:Y:S05]  /*2b870*/  @!P3 BRA `(.L_x_1831) ;  /* 0xfffffffc00f0b947 */ /* 0x002fea000383ffff */
[----:B------:R-:W-:Y:S05]  /*2b880*/  BRA `(.L_x_2202) ;  /* 0xfffffdbc00207947 */ /* 0x000fea000383ffff */
.L_x_1832:
        /* <DEDUP_REMOVED lines=8> */
.L_x_2204:
[----:B------:R-:W-:Y:S05]  /*2b910*/  BSYNC B1 ;  /* 0x0000000000017941 */ /* 0x000fea0003800000 */
.L_x_2203:
        /* <DEDUP_REMOVED lines=8> */
.L_x_2205:
[----:B------:R-:W-:Y:S05]  /*2b9a0*/  BRA `(.L_x_2206) ;  /* 0xfffffdbc00407947 */ /* 0x000fea000383ffff */
.L_x_1835:
[----:B------:R-:W-:Y:S01]  /*2b9b0*/  BSSY B1, `(.L_x_2207) ;  /* 0x0000008000017945 */ /* 0x000fe20003800000 */
[----:B------:R-:W-:Y:S02]  /*2b9c0*/  IMAD.MOV.U32 R13, RZ, RZ, R25 ;  /* 0x000000ffff0d7224 */ /* 0x000fe400078e0019 */
[----:B------:R-:W-:Y:S02]  /*2b9d0*/  IMAD.MOV.U32 R12, RZ, RZ, 0x1 ;  /* 0x00000001ff0c7424 */ /* 0x000fe400078e00ff */
[----:B------:R-:W-:Y:S02]  /*2b9e0*/  IMAD.MOV.U32 R11, RZ, RZ, 0x181f ;  /* 0x0000181fff0b7424 */ /* 0x000fe400078e00ff */
[----:B------:R-:W-:-:S07]  /*2b9f0*/  IMAD.MOV.U32 R15, RZ, RZ, -0x1 ;  /* 0xffffffffff0f7424 */ /* 0x000fce00078e00ff */
[----:B01234-:R-:W-:Y:S05]  /*2ba00*/  WARPSYNC.COLLECTIVE R15, `(.L_x_2208) ;  /* 0x000000000f087348 */ /* 0x01ffea0003c00000 */
[----:B---3--:R3:W0:Y:S02]  /*2ba10*/  SHFL.IDX P6, R14, R13, R12, R11 ;  /* 0x0000000c0d0e7389 */ /* 0x00862400000c000b */
[----:B01234-:R-:W-:Y:S01]  /*2ba20*/  ENDCOLLECTIVE ;  /* 0x000000000000791b */ /* 0x01ffe20003800000 */
.L_x_2208:
[----:B------:R-:W-:Y:S05]  /*2ba30*/  BSYNC B1 ;  /* 0x0000000000017941 */ /* 0x000fea0003800000 */
.L_x_2207:
[----:B------:R-:W-:Y:S01]  /*2ba40*/  IMAD.MOV.U32 R13, RZ, RZ, R24 ;  /* 0x000000ffff0d7224 */ /* 0x000fe200078e0018 */
[----:B------:R-:W-:Y:S01]  /*2ba50*/  MOV R4, R14 ;  /* 0x0000000e00047202 */ /* 0x000fe20000000f00 */
[----:B------:R-:W-:Y:S02]  /*2ba60*/  IMAD.MOV.U32 R12, RZ, RZ, 0x1 ;  /* 0x00000001ff0c7424 */ /* 0x000fe400078e00ff */
[----:B------:R-:W-:Y:S02]  /*2ba70*/  IMAD.MOV.U32 R11, RZ, RZ, 0x181f ;  /* 0x0000181fff0b7424 */ /* 0x000fe400078e00ff */
[----:B------:R-:W-:-:S07]  /*2ba80*/  IMAD.MOV.U32 R15, RZ, RZ, -0x1 ;  /* 0xffffffffff0f7424 */ /* 0x000fce00078e00ff */
[----:B------:R-:W-:Y:S05]  /*2ba90*/  WARPSYNC.COLLECTIVE R15, `(.L_x_2209) ;  /* 0x000000000f087348 */ /* 0x000fea0003c00000 */
[----:B------:R0:W1:Y:S02]  /*2baa0*/  SHFL.IDX P6, R14, R13, R12, R11 ;  /* 0x0000000c0d0e7389 */ /* 0x00006400000c000b */
[----:B01----:R-:W-:Y:S01]  /*2bab0*/  ENDCOLLECTIVE ;  /* 0x000000000000791b */ /* 0x003fe20003800000 */
.L_x_2209:
[----:B------:R-:W-:Y:S05]  /*2bac0*/  BRA `(.L_x_2210) ;  /* 0xfffffdbc00407947 */ /* 0x000fea000383ffff */
.L_x_1839:
[----:B0-----:R0:W4:Y:S02]  /*2bad0*/  SYNCS.PHASECHK.TRANS64.TRYWAIT P4, [R76+URZ+0x284b0], R77 ;  /* 0x0284b04d4c0075a7 */ /* 0x001124000808017f */
[----:B----4-:R-:W-:Y:S05]  /*2bae0*/  @!P4 NANOSLEEP.SYNCS 0x989680 ;  /* 0x009896800000c95d */ /* 0x010fea0003900000 */
[----:B------:R-:W4:Y:S02]  /*2baf0*/  @!P4 SYNCS.PHASECHK.TRANS64 P4, [R76+URZ+0x284b0], R77 ;  /* 0x0284b04d4c00c5a7 */ /* 0x000f24000808007f */
[----:B----4-:R-:W-:Y:S05]  /*2bb00*/  @!P4 BRA `(.L_x_1839) ;  /* 0xfffffffc00f0c947 */ /* 0x010fea000383ffff */
[----:B------:R-:W-:Y:S05]  /*2bb10*/  BRA `(.L_x_2211) ;  /* 0xfffffdbc00b47947 */ /* 0x000fea000383ffff */
.L_x_1857:
[----:B------:R-:W-:Y:S01]  /*2bb20*/  BSSY B0, `(.L_x_2212) ;  /* 0x0000007000007945 */ /* 0x000fe20003800000 */
[----:B------:R-:W-:Y:S02]  /*2bb30*/  IMAD.MOV.U32 R12, RZ, RZ, RZ ;  /* 0x000000ffff0c7224 */ /* 0x000fe400078e00ff */
[----:B------:R-:W-:Y:S02]  /*2bb40*/  IMAD.MOV.U32 R11, RZ, RZ, 0x1f ;  /* 0x0000001fff0b7424 */ /* 0x000fe400078e00ff */
[----:B------:R-:W-:-:S07]  /*2bb50*/  IMAD.MOV.U32 R15, RZ, RZ, -0x1 ;  /* 0xffffffffff0f7424 */ /* 0x000fce00078e00ff */
[----:B-----5:R-:W-:Y:S05]  /*2bb60*/  WARPSYNC.COLLECTIVE R15, `(.L_x_2213) ;  /* 0x000000000f087348 */ /* 0x020fea0003c00000 */
[----:B------:R0:W1:Y:S02]  /*2bb70*/  SHFL.IDX P6, R14, R13, R12, R11 ;  /* 0x0000000c0d0e7389 */ /* 0x00006400000c000b */
[----:B01---5:R-:W-:Y:S01]  /*2bb80*/  ENDCOLLECTIVE ;  /* 0x000000000000791b */ /* 0x023fe20003800000 */
.L_x_2213:
[----:B------:R-:W-:Y:S05]  /*2bb90*/  BSYNC B0 ;  /* 0x0000000000007941 */ /* 0x000fea0003800000 */
.L_x_2212:
[----:B------:R-:W-:Y:S05]  /*2bba0*/  BRA `(.L_x_2214) ;  /* 0xfffffdd0002c7947 */ /* 0x000fea000383ffff */
.L_x_1867:
[----:B------:R-:W-:Y:S01]  /*2bbb0*/  BSSY B1, `(.L_x_2215) ;  /* 0x0000008000017945 */ /* 0x000fe20003800000 */
[----:B0-----:R-:W-:Y:S02]  /*2bbc0*/  IMAD.MOV.U32 R13, RZ, RZ, R48 ;  /* 0x000000ffff0d7224 */ /* 0x001fe400078e0030 */
[----:B------:R-:W-:Y:S02]  /*2bbd0*/  IMAD.MOV.U32 R12, RZ, RZ, RZ ;  /* 0x000000ffff0c7224 */ /* 0x000fe400078e00ff */
[----:B------:R-:W-:Y:S02]  /*2bbe0*/  IMAD.MOV.U32 R11, RZ, RZ, 0x181f ;  /* 0x0000181fff0b7424 */ /* 0x000fe400078e00ff */
[----:B------:R-:W-:-:S07]  /*2bbf0*/  IMAD.MOV.U32 R15, RZ, RZ, -0x1 ;  /* 0xffffffffff0f7424 */ /* 0x000fce00078e00ff */
[----:B------:R-:W-:Y:S05]  /*2bc00*/  WARPSYNC.COLLECTIVE R15, `(.L_x_2216) ;  /* 0x000000000f087348 */ /* 0x000fea0003c00000 */
[----:B------:R0:W1:Y:S02]  /*2bc10*/  SHFL.IDX P6, R14, R13, R12, R11 ;  /* 0x0000000c0d0e7389 */ /* 0x00006400000c000b */
[----:B01----:R-:W-:Y:S01]  /*2bc20*/  ENDCOLLECTIVE ;  /* 0x000000000000791b */ /* 0x003fe20003800000 */
.L_x_2216:
[----:B------:R-:W-:Y:S05]  /*2bc30*/  BSYNC B1 ;  /* 0x0000000000017941 */ /* 0x000fea0003800000 */
.L_x_2215:
        /* <DEDUP_REMOVED lines=8> */
.L_x_2217:
[----:B------:R-:W-:Y:S02]  /*2bcc0*/  IMAD.MOV.U32 R13, RZ, RZ, R37 ;  /* 0x000000ffff0d7224 */ /* 0x000fe400078e0025 */
[----:B------:R-:W-:-:S07]  /*2bcd0*/  IMAD.MOV.U32 R5, RZ, RZ, R14 ;  /* 0x000000ffff057224 */ /* 0x000fce00078e000e */
[----:B------:R-:W-:Y:S05]  /*2bce0*/  WARPSYNC.COLLECTIVE R15, `(.L_x_2218) ;  /* 0x000000000f087348 */ /* 0x000fea0003c00000 */
[----:B------:R0:W1:Y:S02]  /*2bcf0*/  SHFL.IDX P6, R14, R13, R12, R11 ;  /* 0x0000000c0d0e7389 */ /* 0x00006400000c000b */
[----:B01----:R-:W-:Y:S01]  /*2bd00*/  ENDCOLLECTIVE ;  /* 0x000000000000791b */ /* 0x003fe20003800000 */
.L_x_2218:
[----:B------:R-:W-:Y:S02]  /*2bd10*/  IMAD.MOV.U32 R13, RZ, RZ, R49 ;  /* 0x000000ffff0d7224 */ /* 0x000fe400078e0031 */
[----:B------:R-:W-:-:S07]  /*2bd20*/  IMAD.MOV.U32 R9, RZ, RZ, R14 ;  /* 0x000000ffff097224 */ /* 0x000fce00078e000e */
[----:B------:R-:W-:Y:S05]  /*2bd30*/  WARPSYNC.COLLECTIVE R15, `(.L_x_2219) ;  /* 0x000000000f087348 */ /* 0x000fea0003c00000 */
[----:B------:R0:W1:Y:S02]  /*2bd40*/  SHFL.IDX P6, R14, R13, R12, R11 ;  /* 0x0000000c0d0e7389 */ /* 0x00006400000c000b */
[----:B01----:R-:W-:Y:S01]  /*2bd50*/  ENDCOLLECTIVE ;  /* 0x000000000000791b */ /* 0x003fe20003800000 */
.L_x_2219:
[----:B------:R-:W-:Y:S05]  /*2bd60*/  BRA `(.L_x_2220) ;  /* 0xfffffdd400887947 */ /* 0x000fea000383ffff */
.L_x_1870:
[----:B------:R-:W-:Y:S01]  /*2bd70*/  BSSY B1, `(.L_x_2221) ;  /* 0x0000008000017945 */ /* 0x000fe20003800000 */
[----:B0-----:R-:W-:Y:S01]  /*2bd80*/  IMAD.MOV.U32 R13, RZ, RZ, R48 ;  /* 0x000000ffff0d7224 */ /* 0x001fe200078e0030 */
[----:B------:R-:W-:Y:S01]  /*2bd90*/  MOV R11, 0x181f ;  /* 0x0000181f000b7802 */ /* 0x000fe20000000f00 */
[----:B------:R-:W-:Y:S02]  /*2bda0*/  IMAD.MOV.U32 R12, RZ, RZ, 0x1 ;  /* 0x00000001ff0c7424 */ /* 0x000fe400078e00ff */
[----:B------:R-:W-:-:S07]  /*2bdb0*/  IMAD.MOV.U32 R15, RZ, RZ, -0x1 ;  /* 0xffffffffff0f7424 */ /* 0x000fce00078e00ff */
[----:B-12345:R-:W-:Y:S05]  /*2bdc0*/  WARPSYNC.COLLECTIVE R15, `(.L_x_2222) ;  /* 0x000000000f087348 */ /* 0x03efea0003c00000 */
[----:B------:R0:W0:Y:S02]  /*2bdd0*/  SHFL.IDX P6, R14, R13, R12, R11 ;  /* 0x0000000c0d0e7389 */ /* 0x00002400000c000b */
[----:B012345:R-:W-:Y:S01]  /*2bde0*/  ENDCOLLECTIVE ;  /* 0x000000000000791b */ /* 0x03ffe20003800000 */
.L_x_2222:
[----:B------:R-:W-:Y:S05]  /*2bdf0*/  BSYNC B1 ;  /* 0x0000000000017941 */ /* 0x000fea0003800000 */
.L_x_2221:
        /* <DEDUP_REMOVED lines=8> */
.L_x_2223:
[----:B------:R-:W-:Y:S02]  /*2be80*/  IMAD.MOV.U32 R13, RZ, RZ, R37 ;  /* 0x000000ffff0d7224 */ /* 0x000fe400078e0025 */
[----:B------:R-:W-:-:S07]  /*2be90*/  IMAD.MOV.U32 R5, RZ, RZ, R14 ;  /* 0x000000ffff057224 */ /* 0x000fce00078e000e */
[----:B------:R-:W-:Y:S05]  /*2bea0*/  WARPSYNC.COLLECTIVE R15, `(.L_x_2224) ;  /* 0x000000000f087348 */ /* 0x000fea0003c00000 */
[----:B------:R0:W1:Y:S02]  /*2beb0*/  SHFL.IDX P6, R14, R13, R12, R11 ;  /* 0x0000000c0d0e7389 */ /* 0x00006400000c000b */
[----:B01----:R-:W-:Y:S01]  /*2bec0*/  ENDCOLLECTIVE ;  /* 0x000000000000791b */ /* 0x003fe20003800000 */
.L_x_2224:
[----:B------:R-:W-:Y:S02]  /*2bed0*/  IMAD.MOV.U32 R13, RZ, RZ, R49 ;  /* 0x000000ffff0d7224 */ /* 0x000fe400078e0031 */
[----:B------:R-:W-:-:S07]  /*2bee0*/  IMAD.MOV.U32 R9, RZ, RZ, R14 ;  /* 0x000000ffff097224 */ /* 0x000fce00078e000e */
[----:B------:R-:W-:Y:S05]  /*2bef0*/  WARPSYNC.COLLECTIVE R15, `(.L_x_2225) ;  /* 0x000000000f087348 */ /* 0x000fea0003c00000 */
[----:B------:R0:W1:Y:S02]  /*2bf00*/  SHFL.IDX P6, R14, R13, R12, R11 ;  /* 0x0000000c0d0e7389 */ /* 0x00006400000c000b */
[----:B01----:R-:W-:Y:S01]  /*2bf10*/  ENDCOLLECTIVE ;  /* 0x000000000000791b */ /* 0x003fe20003800000 */
.L_x_2225:
[----:B------:R-:W-:Y:S05]  /*2bf20*/  BRA `(.L_x_2226) ;  /* 0xfffffdd400a47947 */ /* 0x000fea000383ffff */
.L_x_1873:
[----:B------:R-:W-:Y:S01]  /*2bf30*/  BSSY B1, `(.L_x_2227) ;  /* 0x0000008000017945 */ /* 0x000fe20003800000 */
[----:B------:R-:W-:Y:S02]  /*2bf40*/  IMAD.MOV.U32 R13, RZ, RZ, R48 ;  /* 0x000000ffff0d7224 */ /* 0x000fe400078e0030 */
[----:B------:R-:W-:Y:S02]  /*2bf50*/  IMAD.MOV.U32 R12, RZ, RZ, 0x2 ;  /* 0x00000002ff0c7424 */ /* 0x000fe400078e00ff */
[----:B------:R-:W-:Y:S02]  /*2bf60*/  IMAD.MOV.U32 R11, RZ, RZ, 0x181f ;  /* 0x0000181fff0b7424 */ /* 0x000fe400078e00ff */
[----:B------:R-:W-:-:S07]  /*2bf70*/  IMAD.MOV.U32 R15, RZ, RZ, -0x1 ;  /* 0xffffffffff0f7424 */ /* 0x000fce00078e00ff */
[----:B012345:R-:W-:Y:S05]  /*2bf80*/  WARPSYNC.COLLECTIVE R15, `(.L_x_2228) ;  /* 0x000000000f087348 */ /* 0x03ffea0003c00000 */
[----:B----4-:R4:W0:Y:S02]  /*2bf90*/  SHFL.IDX P6, R14, R13, R12, R11 ;  /* 0x0000000c0d0e7389 */ /* 0x01082400000c000b */
[----:B012345:R-:W-:Y:S01]  /*2bfa0*/  ENDCOLLECTIVE ;  /* 0x000000000000791b */ /* 0x03ffe20003800000 */
.L_x_2228:
[----:B------:R-:W-:Y:S05]  /*2bfb0*/  BSYNC B1 ;  /* 0x0000000000017941 */ /* 0x000fea0003800000 */
.L_x_2227:
        /* <DEDUP_REMOVED lines=8> */
.L_x_2229:
[----:B------:R-:W-:Y:S02]  /*2c040*/  IMAD.MOV.U32 R13, RZ, RZ, R37 ;  /* 0x000000ffff0d7224 */ /* 0x000fe400078e0025 */
[----:B------:R-:W-:-:S07]  /*2c050*/  IMAD.MOV.U32 R5, RZ, RZ, R14 ;  /* 0x000000ffff057224 */ /* 0x000fce00078e000e */
[----:B------:R-:W-:Y:S05]  /*2c060*/  WARPSYNC.COLLECTIVE R15, `(.L_x_2230) ;  /* 0x000000000f087348 */ /* 0x000fea0003c00000 */
[----:B------:R0:W1:Y:S02]  /*2c070*/  SHFL.IDX P6, R14, R13, R12, R11 ;  /* 0x0000000c0d0e7389 */ /* 0x00006400000c000b */
[----:B01----:R-:W-:Y:S01]  /*2c080*/  ENDCOLLECTIVE ;  /* 0x000000000000791b */ /* 0x003fe20003800000 */
.L_x_2230:
[----:B------:R-:W-:Y:S01]  /*2c090*/  MOV R13, R49 ;  /* 0x00000031000d7202 */ /* 0x000fe20000000f00 */
[----:B------:R-:W-:-:S07]  /*2c0a0*/  IMAD.MOV.U32 R9, RZ, RZ, R14 ;  /* 0x000000ffff097224 */ /* 0x000fce00078e000e */
[----:B------:R-:W-:Y:S05]  /*2c0b0*/  WARPSYNC.COLLECTIVE R15, `(.L_x_2231) ;  /* 0x000000000f087348 */ /* 0x000fea0003c00000 */
[----:B------:R0:W1:Y:S02]  /*2c0c0*/  SHFL.IDX P6, R14, R13, R12, R11 ;  /* 0x0000000c0d0e7389 */ /* 0x00006400000c000b */
[----:B01----:R-:W-:Y:S01]  /*2c0d0*/  ENDCOLLECTIVE ;  /* 0x000000000000791b */ /* 0x003fe20003800000 */
.L_x_2231:
[----:B------:R-:W-:Y:S05]  /*2c0e0*/  BRA `(.L_x_2232) ;  /* 0xfffffdd400b87947 */ /* 0x000fea000383ffff */
.L_x_1876:
[----:B------:R-:W-:Y:S01]  /*2c0f0*/  BSSY B1, `(.L_x_2233) ;  /* 0x0000008000017945 */ /* 0x000fe20003800000 */
[----:B------:R-:W-:Y:S02]  /*2c100*/  IMAD.MOV.U32 R13, RZ, RZ, R48 ;  /* 0x000000ffff0d7224 */ /* 0x000fe400078e0030 */
[----:B------:R-:W-:Y:S02]  /*2c110*/  IMAD.MOV.U32 R12, RZ, RZ, 0x3 ;  /* 0x00000003ff0c7424 */ /* 0x000fe400078e00ff */
[----:B------:R-:W-:Y:S02]  /*2c120*/  IMAD.MOV.U32 R11, RZ, RZ, 0x181f ;  /* 0x0000181fff0b7424 */ /* 0x000fe400078e00ff */
[----:B------:R-:W-:-:S07]  /*2c130*/  IMAD.MOV.U32 R15, RZ, RZ, -0x1 ;  /* 0xffffffffff0f7424 */ /* 0x000fce00078e00ff */
[----:B--2345:R-:W-:Y:S05]  /*2c140*/  WARPSYNC.COLLECTIVE R15, `(.L_x_2234) ;  /* 0x000000000f087348 */ /* 0x03cfea0003c00000 */
[----:B----4-:R0:W1:Y:S02]  /*2c150*/  SHFL.IDX P6, R14, R13, R12, R11 ;  /* 0x0000000c0d0e7389 */ /* 0x01006400000c000b */
[----:B0123-5:R-:W-:Y:S01]  /*2c160*/  ENDCOLLECTIVE ;  /* 0x000000000000791b */ /* 0x02ffe20003800000 */
.L_x_2234:
[----:B------:R-:W-:Y:S05]  /*2c170*/  BSYNC B1 ;  /* 0x0000000000017941 */ /* 0x000fea0003800000 */
.L_x_2233:
        /* <DEDUP_REMOVED lines=8> */
.L_x_2235:
[----:B------:R-:W-:Y:S02]  /*2c200*/  IMAD.MOV.U32 R13, RZ, RZ, R37 ;  /* 0x000000ffff0d7224 */ /* 0x000fe400078e0025 */
[----:B------:R-:W-:-:S07]  /*2c210*/  IMAD.MOV.U32 R5, RZ, RZ, R14 ;  /* 0x000000ffff057224 */ /* 0x000fce00078e000e */
[----:B------:R-:W-:Y:S05]  /*2c220*/  WARPSYNC.COLLECTIVE R15, `(.L_x_2236) ;  /* 0x000000000f087348 */ /* 0x000fea0003c00000 */
[----:B------:R0:W1:Y:S02]  /*2c230*/  SHFL.IDX P6, R14, R13, R12, R11 ;  /* 0x0000000c0d0e7389 */ /* 0x00006400000c000b */
[----:B01----:R-:W-:Y:S01]  /*2c240*/  ENDCOLLECTIVE ;  /* 0x000000000000791b */ /* 0x003fe20003800000 */
.L_x_2236:
[----:B------:R-:W-:Y:S02]  /*2c250*/  IMAD.MOV.U32 R13, RZ, RZ, R49 ;  /* 0x000000ffff0d7224 */ /* 0x000fe400078e0031 */
[----:B------:R-:W-:-:S07]  /*2c260*/  IMAD.MOV.U32 R37, RZ, RZ, R14 ;  /* 0x000000ffff257224 */ /* 0x000fce00078e000e */
[----:B------:R-:W-:Y:S05]  /*2c270*/  WARPSYNC.COLLECTIVE R15, `(.L_x_2237) ;  /* 0x000000000f087348 */ /* 0x000fea0003c00000 */
[----:B------:R0:W1:Y:S02]  /*2c280*/  SHFL.IDX P6, R14, R13, R12, R11 ;  /* 0x0000000c0d0e7389 */ /* 0x00006400000c000b */
[----:B01----:R-:W-:Y:S01]  /*2c290*/  ENDCOLLECTIVE ;  /* 0x000000000000791b */ /* 0x003fe20003800000 */
.L_x_2237:
[----:B------:R-:W-:Y:S01]  /*2c2a0*/  IMAD.MOV.U32 R49, RZ, RZ, R14 ;  /* 0x000000ffff317224 */ /* 0x000fe200078e000e */
[----:B------:R-:W-:Y:S06]  /*2c2b0*/  BRA `(.L_x_2238) ;  /* 0xfffffdd400d07947 */ /* 0x000fec000383ffff */
.L_x_1880:
[----:B------:R0:W0:Y:S02]  /*2c2c0*/  SYNCS.PHASECHK.TRANS64.TRYWAIT P0, [R22+URZ+0x28400], R51 ;  /* 0x02840033160075a7 */ /* 0x000024000800017f */
[----:B0-----:R-:W-:Y:S05]  /*2c2d0*/  @!P0 NANOSLEEP.SYNCS 0x989680 ;  /* 0x009896800000895d */ /* 0x001fea0003900000 */
[----:B------:R-:W0:Y:S02]  /*2c2e0*/  @!P0 SYNCS.PHASECHK.TRANS64 P0, [R22+URZ+0x28400], R51 ;  /* 0x02840033160085a7 */ /* 0x000e24000800007f */
[----:B0-----:R-:W-:Y:S05]  /*2c2f0*/  @!P0 BRA `(.L_x_1880) ;  /* 0xfffffffc00f08947 */ /* 0x001fea000383ffff */
[----:B------:R-:W-:Y:S05]  /*2c300*/  BRA `(.L_x_2239) ;  /* 0xfffffdd8004c7947 */ /* 0x000fea000383ffff */
.L_x_1896:
[----:B------:R-:W1:Y:S01]  /*2c310*/  LDC R3, c[0x0][0x3f4] ;  /* 0x0000fd00ff037b82 */ /* 0x000e620000000800 */
[----:B------:R-:W-:Y:S01]  /*2c320*/  BSSY B1, `(.L_x_2240) ;  /* 0x0000008000017945 */ /* 0x000fe20003800000 */
[----:B0-----:R-:W-:Y:S02]  /*2c330*/  IMAD.MOV.U32 R13, RZ, RZ, R37 ;  /* 0x000000ffff0d7224 */ /* 0x001fe400078e0025 */
[----:B------:R-:W-:Y:S02]  /*2c340*/  IMAD.MOV.U32 R12, RZ, RZ, RZ ;  /* 0x000000ffff0c7224 */ /* 0x000fe400078e00ff */
[----:B------:R-:W-:Y:S02]  /*2c350*/  IMAD.MOV.U32 R11, RZ, RZ, 0x181f ;  /* 0x0000181fff0b7424 */ /* 0x000fe400078e00ff */
[----:B------:R-:W-:-:S07]  /*2c360*/  IMAD.MOV.U32 R15, RZ, RZ, -0x1 ;  /* 0xffffffffff0f7424 */ /* 0x000fce00078e00ff */
[----:B-1----:R-:W-:Y:S05]  /*2c370*/  WARPSYNC.COLLECTIVE R15, `(.L_x_2241) ;  /* 0x000000000f087348 */ /* 0x002fea0003c00000 */
[----:B------:R0:W2:Y:S02]  /*2c380*/  SHFL.IDX P6, R14, R13, R12, R11 ;  /* 0x0000000c0d0e7389 */ /* 0x0000a400000c000b */
[----:B012---:R-:W-:Y:S01]  /*2c390*/  ENDCOLLECTIVE ;  /* 0x000000000000791b */ /* 0x007fe20003800000 */
.L_x_2241:
[----:B------:R-:W-:Y:S05]  /*2c3a0*/  BSYNC B1 ;  /* 0x0000000000017941 */ /* 0x000fea0003800000 */
.L_x_2240:
[----:B------:R-:W-:Y:S01]  /*2c3b0*/  IMAD.MOV.U32 R13, RZ, RZ, R53 ;  /* 0x000000ffff0d7224 */ /* 0x000fe200078e0035 */
[----:B------:R-:W-:Y:S01]  /*2c3c0*/  MOV R15, 0xffffffff ;  /* 0xffffffff000f7802 */ /* 0x000fe20000000f00 */
[----:B------:R-:W-:Y:S01]  /*2c3d0*/  IMAD.MOV.U32 R12, RZ, RZ, RZ ;  /* 0x000000ffff0c7224 */ /* 0x000fe200078e00ff */
[----:B------:R-:W-:Y:S01]  /*2c3e0*/  ISETP.GE.AND P0, PT, R16, R3, PT ;  /* 0x000000031000720c */ /* 0x000fe20003f06270 */
[----:B------:R-:W-:Y:S02]  /*2c3f0*/  IMAD.MOV.U32 R11, RZ, RZ, 0x181f ;  /* 0x0000181fff0b7424 */ /* 0x000fe400078e00ff */
[----:B------:R-:W-:Y:S02]  /*2c400*/  IMAD.MOV.U32 R5, RZ, RZ, R14 ;  /* 0x000000ffff057224 */ /* 0x000fe400078e000e */
[----:B------:R-:W-:-:S08]  /*2c410*/  IMAD R59, R189, R4, RZ ;  /* 0x00000004bd3b7224 */ /* 0x000fd000078e02ff */
[----:B------:R-:W-:Y:S05]  /*2c420*/  WARPSYNC.COLLECTIVE R15, `(.L_x_2242) ;  /* 0x000000000f087348 */ /* 0x000fea0003c00000 */
[----:B------:R0:W1:Y:S02]  /*2c430*/  SHFL.IDX P6, R14, R13, R12, R11 ;  /* 0x0000000c0d0e7389 */ /* 0x00006400000c000b */
[----:B01----:R-:W-:Y:S01]  /*2c440*/  ENDCOLLECTIVE ;  /* 0x000000000000791b */ /* 0x003fe20003800000 */
.L_x_2242:
[----:B------:R-:W-:Y:S01]  /*2c450*/  ISETP.GE.OR P1, PT, R10, R59, P0 ;  /* 0x0000003b0a00720c */ /* 0x000fe20000726670 */
[----:B------:R-:W-:Y:S02]  /*2c460*/  IMAD.MOV.U32 R13, RZ, RZ, R55 ;  /* 0x000000ffff0d7224 */ /* 0x000fe400078e0037 */
[----:B------:R-:W-:-:S10]  /*2c470*/  IMAD.MOV.U32 R7, RZ, RZ, R14 ;  /* 0x000000ffff077224 */ /* 0x000fd400078e000e */
[----:B------:R-:W-:Y:S05]  /*2c480*/  WARPSYNC.COLLECTIVE R15, `(.L_x_2243) ;  /* 0x000000000f087348 */ /* 0x000fea0003c00000 */
[----:B------:R0:W1:Y:S02]  /*2c490*/  SHFL.IDX P6, R14, R13, R12, R11 ;  /* 0x0000000c0d0e7389 */ /* 0x00006400000c000b */
[----:B01----:R-:W-:Y:S01]  /*2c4a0*/  ENDCOLLECTIVE ;  /* 0x000000000000791b */ /* 0x003fe20003800000 */
.L_x_2243:
[----:B------:R-:W-:-:S05]  /*2c4b0*/  @!P1 IADD3 R4, P2, R16, R7, RZ ;  /* 0x0000000710049210 */ /* 0x000fca0007f5e0ff */
[----:B------:R-:W-:Y:S02]  /*2c4c0*/  @!P1 IMAD.X R5, R5, 0x1, R17, P2 ;  /* 0x0000000105059824 */ /* 0x000fe400010e0611 */
[----:B------:R-:W-:-:S04]  /*2c4d0*/  IMAD.MOV.U32 R13, RZ, RZ, R57 ;  /* 0x000000ffff0d7224 */ /* 0x000fc800078e0039 */
[----:B------:R-:W5:Y:S01]  /*2c4e0*/  @!P1 LD.E.128 R4, desc[UR36][R4.64] ;  /* 0x0000002404049980 */ /* 0x000f62000c101d00 */
[----:B------:R-:W-:-:S07]  /*2c4f0*/  IMAD.MOV.U32 R9, RZ, RZ, R14 ;  /* 0x000000ffff097224 */ /* 0x000fce00078e000e */
[----:B-----5:R-:W-:Y:S05]  /*2c500*/  WARPSYNC.COLLECTIVE R15, `(.L_x_2244) ;  /* 0x000000000f087348 */ /* 0x020fea0003c00000 */
[----:B------:R0:W1:Y:S02]  /*2c510*/  SHFL.IDX P6, R14, R13, R12, R11 ;  /* 0x0000000c0d0e7389 */ /* 0x00006400000c000b */
[----:B01---5:R-:W-:Y:S01]  /*2c520*/  ENDCOLLECTIVE ;  /* 0x000000000000791b */ /* 0x023fe20003800000 */
.L_x_2244:
[----:B------:R-:W-:-:S05]  /*2c530*/  @!P1 IADD3 R24, P3, R16, R14, RZ ;  /* 0x0000000e10189210 */ /* 0x000fca0007f7e0ff */
[----:B------:R-:W-:-:S06]  /*2c540*/  @!P1 IMAD.X R25, R9, 0x1, R17, P3 ;  /* 0x0000000109199824 */ /* 0x000fcc00018e0611 */
[----:B------:R-:W5:Y:S01]  /*2c550*/  @!P1 LD.E.128 R24, desc[UR36][R24.64] ;  /* 0x0000002418189980 */ /* 0x000f62000c101d00 */
[----:B------:R-:W-:Y:S02]  /*2c560*/  IMAD.MOV.U32 R13, RZ, RZ, R37 ;  /* 0x000000ffff0d7224 */ /* 0x000fe400078e0025 */
[----:B------:R-:W-:-:S07]  /*2c570*/  IMAD.MOV.U32 R12, RZ, RZ, 0x1 ;  /* 0x00000001ff0c7424 */ /* 0x000fce00078e00ff */
[----:B-----5:R-:W-:Y:S05]  /*2c580*/  WARPSYNC.COLLECTIVE R15, `(.L_x_2245) ;  /* 0x000000000f087348 */ /* 0x020fea0003c00000 */
[----:B------:R0:W1:Y:S02]  /*2c590*/  SHFL.IDX P6, R14, R13, R12, R11 ;  /* 0x0000000c0d0e7389 */ /* 0x00006400000c000b */
[----:B01---5:R-:W-:Y:S01]  /*2c5a0*/  ENDCOLLECTIVE ;  /* 0x000000000000791b */ /* 0x023fe20003800000 */
.L_x_2245:
[----:B------:R-:W-:Y:S02]  /*2c5b0*/  IMAD.MOV.U32 R13, RZ, RZ, R53 ;  /* 0x000000ffff0d7224 */ /* 0x000fe400078e0035 */
[----:B------:R-:W-:-:S07]  /*2c5c0*/  IMAD.MOV.U32 R9, RZ, RZ, R14 ;  /* 0x000000ffff097224 */ /* 0x000fce00078e000e */
[----:B------:R-:W-:Y:S05]  /*2c5d0*/  WARPSYNC.COLLECTIVE R15, `(.L_x_2246) ;  /* 0x000000000f087348 */ /* 0x000fea0003c00000 */
[----:B------:R0:W1:Y:S02]  /*2c5e0*/  SHFL.IDX P6, R14, R13, R12, R11 ;  /* 0x0000000c0d0e7389 */ /* 0x00006400000c000b */
[----:B01----:R-:W-:Y:S01]  /*2c5f0*/  ENDCOLLECTIVE ;  /* 0x000000000000791b */ /* 0x003fe20003800000 */
.L_x_2246:
[----:B------:R-:W-:Y:S02]  /*2c600*/  IMAD.MOV.U32 R13, RZ, RZ, R55 ;  /* 0x000000ffff0d7224 */ /* 0x000fe400078e0037 */
[----:B------:R-:W-:-:S07]  /*2c610*/  IMAD.MOV.U32 R21, RZ, RZ, R14 ;  /* 0x000000ffff157224 */ /* 0x000fce00078e000e */
[----:B------:R-:W-:Y:S05]  /*2c620*/  WARPSYNC.COLLECTIVE R15, `(.L_x_2247) ;  /* 0x000000000f087348 */ /* 0x000fea0003c00000 */
[----:B------:R0:W1:Y:S02]  /*2c630*/  SHFL.IDX P6, R14, R13, R12, R11 ;  /* 0x0000000c0d0e7389 */ /* 0x00006400000c000b */
[----:B01----:R-:W-:Y:S01]  /*2c640*/  ENDCOLLECTIVE ;  /* 0x000000000000791b */ /* 0x003fe20003800000 */
.L_x_2247:
[----:B------:R-:W-:Y:S02]  /*2c650*/  IMAD.MOV.U32 R13, RZ, RZ, R57 ;  /* 0x000000ffff0d7224 */ /* 0x000fe400078e0039 */
[----:B------:R-:W-:-:S07]  /*2c660*/  IMAD.MOV.U32 R33, RZ, RZ, R14 ;  /* 0x000000ffff217224 */ /* 0x000fce00078e000e */
[----:B------:R-:W-:Y:S05]  /*2c670*/  WARPSYNC.COLLECTIVE R15, `(.L_x_2248) ;  /* 0x000000000f087348 */ /* 0x000fea0003c00000 */
[----:B------:R0:W1:Y:S02]  /*2c680*/  SHFL.IDX P6, R14, R13, R12, R11 ;  /* 0x0000000c0d0e7389 */ /* 0x00006400000c000b */
[----:B01----:R-:W-:Y:S01]  /*2c690*/  ENDCOLLECTIVE ;  /* 0x000000000000791b */ /* 0x003fe20003800000 */
.L_x_2248:
[----:B------:R-:W-:Y:S02]  /*2c6a0*/  CS2R R44, SRZ ;  /* 0x00000000002c7805 */ /* 0x000fe4000001ff00 */
[----:B------:R-:W-:Y:S02]  /*2c6b0*/  CS2R R46, SRZ ;  /* 0x00000000002e7805 */ /* 0x000fe4000001ff00 */
[----:B------:R-:W-:Y:S02]  /*2c6c0*/  CS2R R48, SRZ ;  /* 0x0000000000307805 */ /* 0x000fe4000001ff00 */
[----:B------:R-:W-:Y:S01]  /*2c6d0*/  CS2R R50, SRZ ;  /* 0x0000000000327805 */ /* 0x000fe2000001ff00 */
[----:B------:R-:W-:Y:S02]  /*2c6e0*/  @!P1 IMAD.MOV.U32 R44, RZ, RZ, R4 ;  /* 0x000000ffff2c9224 */ /* 0x000fe400078e0004 */
[----:B------:R-:W-:Y:S01]  /*2c6f0*/  @!P1 IMAD.MOV.U32 R45, RZ, RZ, R5 ;  /* 0x000000ffff2d9224 */ /* 0x000fe200078e0005 */
[----:B------:R-:W-:Y:S01]  /*2c700*/  CS2R R4, SRZ ;  /* 0x0000000000047805 */ /* 0x000fe2000001ff00 */
[----:B------:R-:W-:-:S02]  /*2c710*/  @!P1 IMAD.MOV.U32 R46, RZ, RZ, R6 ;  /* 0x000000ffff2e9224 */ /* 0x000fc400078e0006 */
[----:B------:R-:W-:Y:S02]  /*2c720*/  @!P1 IMAD.MOV.U32 R47, RZ, RZ, R7 ;  /* 0x000000ffff2f9224 */ /* 0x000fe400078e0007 */
[----:B------:R-:W-:Y:S02]  /*2c730*/  @!P1 IMAD.MOV.U32 R48, RZ, RZ, R24 ;  /* 0x000000ffff309224 */ /* 0x000fe400078e0018 */
[----:B------:R-:W-:Y:S02]  /*2c740*/  @!P1 IMAD.MOV.U32 R49, RZ, RZ, R25 ;  /* 0x000000ffff319224 */ /* 0x000fe400078e0019 */
[----:B------:R-:W-:Y:S02]  /*2c750*/  @!P1 IMAD.MOV.U32 R50, RZ, RZ, R26 ;  /* 0x000000ffff329224 */ /* 0x000fe400078e001a */
[----:B------:R-:W-:Y:S01]  /*2c760*/  @!P1 IMAD.MOV.U32 R51, RZ, RZ, R27 ;  /* 0x000000ffff339224 */ /* 0x000fe200078e001b */
[----:B------:R-:W-:Y:S06]  /*2c770*/  BRA `(.L_x_2249) ;  /* 0xfffffe1400c87947 */ /* 0x000fec000383ffff */
.L_x_1899:
[----:B------:R-:W-:Y:S01]  /*2c780*/  BSSY B1, `(.L_x_2250) ;  /* 0x0000008000017945 */ /* 0x000fe20003800000 */
[----:B------:R-:W-:Y:S01]  /*2c790*/  MOV R13, R37 ;  /* 0x00000025000d7202 */ /* 0x000fe20000000f00 */
[----:B------:R-:W-:Y:S02]  /*2c7a0*/  IMAD.MOV.U32 R12, RZ, RZ, 0x2 ;  /* 0x00000002ff0c7424 */ /* 0x000fe400078e00ff */
[----:B------:R-:W-:Y:S02]  /*2c7b0*/  IMAD.MOV.U32 R11, RZ, RZ, 0x181f ;  /* 0x0000181fff0b7424 */ /* 0x000fe400078e00ff */
[----:B------:R-:W-:-:S07]  /*2c7c0*/  IMAD.MOV.U32 R15, RZ, RZ, -0x1 ;  /* 0xffffffffff0f7424 */ /* 0x000fce00078e00ff */
[----:B-----5:R-:W-:Y:S05]  /*2c7d0*/  WARPSYNC.COLLECTIVE R15, `(.L_x_2251) ;  /* 0x000000000f087348 */ /* 0x020fea0003c00000 */
[----:B------:R0:W1:Y:S02]  /*2c7e0*/  SHFL.IDX P6, R14, R13, R12, R11 ;  /* 0x0000000c0d0e7389 */ /* 0x00006400000c000b */
[----:B01---5:R-:W-:Y:S01]  /*2c7f0*/  ENDCOLLECTIVE ;  /* 0x000000000000791b */ /* 0x023fe20003800000 */
.L_x_2251:
[----:B------:R-:W-:Y:S05]  /*2c800*/  BSYNC B1 ;  /* 0x0000000000017941 */ /* 0x000fea0003800000 */
.L_x_2250:
[----:B------:R-:W-:Y:S02]  /*2c810*/  IMAD.MOV.U32 R13, RZ, RZ, R53 ;  /* 0x000000ffff0d7224 */ /* 0x000fe400078e0035 */
[----:B------:R-:W-:Y:S02]  /*2c820*/  IMAD.MOV.U32 R12, RZ, RZ, 0x2 ;  /* 0x00000002ff0c7424 */ /* 0x000fe400078e00ff */
[----:B------:R-:W-:Y:S02]  /*2c830*/  IMAD.MOV.U32 R11, RZ, RZ, 0x181f ;  /* 0x0000181fff0b7424 */ /* 0x000fe400078e00ff */
[----:B------:R-:W-:Y:S02]  /*2c840*/  IMAD.MOV.U32 R15, RZ, RZ, -0x1 ;  /* 0xffffffffff0f7424 */ /* 0x000fe400078e00ff */
[----:B------:R-:W-:Y:S02]  /*2c850*/  IMAD.MOV.U32 R9, RZ, RZ, R14 ;  /* 0x000000ffff097224 */ /* 0x000fe400078e000e */
[----:B------:R-:W-:-:S07]  /*2c860*/  VIADD R8, R10, 0x40 ;  /* 0x000000400a087836 */ /* 0x000fce0000000000 */
[----:B------:R-:W-:Y:S05]  /*2c870*/  WARPSYNC.COLLECTIVE R15, `(.L_x_2252) ;  /* 0x000000000f087348 */ /* 0x000fea0003c00000 */
[----:B------:R0:W1:Y:S02]  /*2c880*/  SHFL.IDX P6, R14, R13, R12, R11 ;  /* 0x0000000c0d0e7389 */ /* 0x00006400000c000b */
[----:B01----:R-:W-:Y:S01]  /*2c890*/  ENDCOLLECTIVE ;  /* 0x000000000000791b */ /* 0x003fe20003800000 */
.L_x_2252:
[----:B------:R-:W-:Y:S01]  /*2c8a0*/  ISETP.GE.OR P1, PT, R8, R59, P0 ;  /* 0x0000003b0800720c */ /* 0x000fe20000726670 */
[----:B------:R-:W-:Y:S02]  /*2c8b0*/  IMAD.MOV.U32 R13, RZ, RZ, R55 ;  /* 0x000000ffff0d7224 */ /* 0x000fe400078e0037 */
[----:B------:R-:W-:-:S10]  /*2c8c0*/  IMAD.MOV.U32 R21, RZ, RZ, R14 ;  /* 0x000000ffff157224 */ /* 0x000fd400078e000e */
[----:B------:R-:W-:Y:S05]  /*2c8d0*/  WARPSYNC.COLLECTIVE R15, `(.L_x_2253) ;  /* 0x000000000f087348 */ /* 0x000fea0003c00000 */
[----:B------:R0:W1:Y:S02]  /*2c8e0*/  SHFL.IDX P6, R14, R13, R12, R11 ;  /* 0x0000000c0d0e7389 */ /* 0x00006400000c000b */
[----:B01----:R-:W-:Y:S01]  /*2c8f0*/  ENDCOLLECTIVE ;  /* 0x000000000000791b */ /* 0x003fe20003800000 */
.L_x_2253:
[----:B------:R-:W-:-:S05]  /*2c900*/  @!P1 IADD3 R24, P2, R16, R21, RZ ;  /* 0x0000001510189210 */ /* 0x000fca0007f5e0ff */
[----:B------:R-:W-:Y:S02]  /*2c910*/  @!P1 IMAD.X R9, R9, 0x1, R17, P2 ;  /* 0x0000000109099824 */ /* 0x000fe400010e0611 */
[----:B------:R-:W-:Y:S02]  /*2c920*/  IMAD.MOV.U32 R13, RZ, RZ, R57 ;  /* 0x000000ffff0d7224 */ /* 0x000fe400078e0039 */
[----:B------:R-:W-:-:S07]  /*2c930*/  IMAD.MOV.U32 R25, RZ, RZ, R14 ;  /* 0x000000ffff197224 */ /* 0x000fce00078e000e */
[----:B------:R-:W-:Y:S05]  /*2c940*/  WARPSYNC.COLLECTIVE R15, `(.L_x_2254) ;  /* 0x000000000f087348 */ /* 0x000fea0003c00000 */
[----:B------:R0:W1:Y:S02]  /*2c950*/  SHFL.IDX P6, R14, R13, R12, R11 ;  /* 0x0000000c0d0e7389 */ /* 0x00006400000c000b */
[----:B01----:R-:W-:Y:S01]  /*2c960*/  ENDCOLLECTIVE ;  /* 0x000000000000791b */ /* 0x003fe20003800000 */
.L_x_2254:
[----:B------:R-:W-:-:S05]  /*2c970*/  @!P1 IADD3 R32, P3, R16, R14, RZ ;  /* 0x0000000e10209210 */ /* 0x000fca0007f7e0ff */
[----:B------:R-:W-:Y:S02]  /*2c980*/  @!P1 IMAD.X R33, R25, 0x1, R17, P3 ;  /* 0x0000000119219824 */ /* 0x000fe400018e0611 */
[----:B------:R-:W-:-:S04]  /*2c990*/  @!P1 IMAD.MOV.U32 R25, RZ, RZ, R9 ;  /* 0x000000ffff199224 */ /* 0x000fc800078e0009 */
[----:B------:R-:W5:Y:S04]  /*2c9a0*/  @!P1 LD.E.128 R32, desc[UR36][R32.64] ;  /* 0x0000002420209980 */ /* 0x000f68000c101d00 */
[----:B------:R-:W5:Y:S01]  /*2c9b0*/  @!P1 LD.E.128 R24, desc[UR36][R24.64] ;  /* 0x0000002418189980 */ /* 0x000f62000c101d00 */
[----:B------:R-:W-:Y:S02]  /*2c9c0*/  IMAD.MOV.U32 R13, RZ, RZ, R37 ;  /* 0x000000ffff0d7224 */ /* 0x000fe400078e0025 */
[----:B------:R-:W-:-:S07]  /*2c9d0*/  IMAD.MOV.U32 R12, RZ, RZ, 0x3 ;  /* 0x00000003ff0c7424 */ /* 0x000fce00078e00ff */
[----:B-----5:R-:W-:Y:S05]  /*2c9e0*/  WARPSYNC.COLLECTIVE R15, `(.L_x_2255) ;  /* 0x000000000f087348 */ /* 0x020fea0003c00000 */
[----:B------:R0:W1:Y:S02]  /*2c9f0*/  SHFL.IDX P6, R14, R13, R12, R11 ;  /* 0x0000000c0d0e7389 */ /* 0x00006400000c000b */
[----:B01---5:R-:W-:Y:S01]  /*2ca00*/  ENDCOLLECTIVE ;  /* 0x000000000000791b */ /* 0x023fe20003800000 */
.L_x_2255:
[----:B------:R-:W-:Y:S02]  /*2ca10*/  IMAD.MOV.U32 R13, RZ, RZ, R53 ;  /* 0x000000ffff0d7224 */ /* 0x000fe400078e0035 */
[----:B------:R-:W-:-:S07]  /*2ca20*/  IMAD.MOV.U32 R37, RZ, RZ, R14 ;  /* 0x000000ffff257224 */ /* 0x000fce00078e000e */
[----:B------:R-:W-:Y:S05]  /*2ca30*/  WARPSYNC.COLLECTIVE R15, `(.L_x_2256) ;  /* 0x000000000f087348 */ /* 0x000fea0003c00000 */
[----:B------:R0:W1:Y:S02]  /*2ca40*/  SHFL.IDX P6, R14, R13, R12, R11 ;  /* 0x0000000c0d0e7389 */ /* 0x00006400000c000b */
[----:B01----:R-:W-:Y:S01]  /*2ca50*/  ENDCOLLECTIVE ;  /* 0x000000000000791b */ /* 0x003fe20003800000 */
.L_x_2256:
[----:B------:R-:W-:Y:S02]  /*2ca60*/  IMAD.MOV.U32 R13, RZ, RZ, R55 ;  /* 0x000000ffff0d7224 */ /* 0x000fe400078e0037 */
[----:B------:R-:W-:-:S07]  /*2ca70*/  IMAD.MOV.U32 R53, RZ, RZ, R14 ;  /* 0x000000ffff357224 */ /* 0x000fce00078e000e */
[----:B------:R-:W-:Y:S05]  /*2ca80*/  WARPSYNC.COLLECTIVE R15, `(.L_x_2257) ;  /* 0x000000000f087348 */ /* 0x000fea0003c00000 */
[----:B------:R0:W1:Y:S02]  /*2ca90*/  SHFL.IDX P6, R14, R13, R12, R11 ;  /* 0x0000000c0d0e7389 */ /* 0x00006400000c000b */
[----:B01----:R-:W-:Y:S01]  /*2caa0*/  ENDCOLLECTIVE ;  /* 0x000000000000791b */ /* 0x003fe20003800000 */
.L_x_2257:
[----:B------:R-:W-:Y:S01]  /*2cab0*/  IMAD.MOV.U32 R13, RZ, RZ, R57 ;  /* 0x000000ffff0d7224 */ /* 0x000fe200078e0039 */
[----:B------:R-:W-:-:S07]  /*2cac0*/  MOV R55, R14 ;  /* 0x0000000e00377202 */ /* 0x000fce0000000f00 */
[----:B------:R-:W-:Y:S05]  /*2cad0*/  WARPSYNC.COLLECTIVE R15, `(.L_x_2258) ;  /* 0x000000000f087348 */ /* 0x000fea0003c00000 */
[----:B------:R0:W1:Y:S02]  /*2cae0*/  SHFL.IDX P6, R14, R13, R12, R11 ;  /* 0x0000000c0d0e7389 */ /* 0x00006400000c000b */
[----:B01----:R-:W-:Y:S01]  /*2caf0*/  ENDCOLLECTIVE ;  /* 0x000000000000791b */ /* 0x003fe20003800000 */
.L_x_2258:
[----:B------:R-:W-:Y:S02]  /*2cb00*/  CS2R R20, SRZ ;  /* 0x0000000000147805 */ /* 0x000fe4000001ff00 */
[----:B------:R-:W-:Y:S02]  /*2cb10*/  CS2R R38, SRZ ;  /* 0x0000000000267805 */ /* 0x000fe4000001ff00 */
[----:B------:R-:W-:Y:S02]  /*2cb20*/  CS2R R40, SRZ ;  /* 0x0000000000287805 */ /* 0x000fe4000001ff00 */
[----:B------:R-:W-:Y:S02]  /*2cb30*/  CS2R R42, SRZ ;  /* 0x00000000002a7805 */ /* 0x000fe4000001ff00 */
[----:B------:R-:W-:Y:S01]  /*2cb40*/  CS2R R8, SRZ ;  /* 0x0000000000087805 */ /* 0x000fe2000001ff00 */
[----:B------:R-:W-:Y:S02]  /*2cb50*/  IMAD.MOV.U32 R57, RZ, RZ, R14 ;  /* 0x000000ffff397224 */ /* 0x000fe400078e000e */
[----:B------:R-:W-:-:S02]  /*2cb60*/  @!P1 IMAD.MOV.U32 R40, RZ, RZ, R32 ;  /* 0x000000ffff289224 */ /* 0x000fc400078e0020 */
[----:B------:R-:W-:Y:S02]  /*2cb70*/  @!P1 IMAD.MOV.U32 R41, RZ, RZ, R33 ;  /* 0x000000ffff299224 */ /* 0x000fe400078e0021 */
[----:B------:R-:W-:Y:S02]  /*2cb80*/  @!P1 IMAD.MOV.U32 R20, RZ, RZ, R24 ;  /* 0x000000ffff149224 */ /* 0x000fe400078e0018 */
[----:B------:R-:W-:Y:S02]  /*2cb90*/  @!P1 IMAD.MOV.U32 R21, RZ, RZ, R25 ;  /* 0x000000ffff159224 */ /* 0x000fe400078e0019 */
[----:B------:R-:W-:Y:S02]  /*2cba0*/  @!P1 IMAD.MOV.U32 R38, RZ, RZ, R26 ;  /* 0x000000ffff269224 */ /* 0x000fe400078e001a */
[----:B------:R-:W-:Y:S02]  /*2cbb0*/  @!P1 IMAD.MOV.U32 R39, RZ, RZ, R27 ;  /* 0x000000ffff279224 */ /* 0x000fe400078e001b */
[----:B------:R-:W-:-:S02]  /*2cbc0*/  @!P1 IMAD.MOV.U32 R42, RZ, RZ, R34 ;  /* 0x000000ffff2a9224 */ /* 0x000fc400078e0022 */
[----:B------:R-:W-:Y:S01]  /*2cbd0*/  @!P1 IMAD.MOV.U32 R43, RZ, RZ, R35 ;  /* 0x000000ffff2b9224 */ /* 0x000fe200078e0023 */
[----:B------:R-:W-:Y:S06]  /*2cbe0*/  BRA `(.L_x_2259) ;  /* 0xfffffe1400747947 */ /* 0x000fec000383ffff */
.L_x_1903:
[----:B0-----:R0:W1:Y:S02]  /*2cbf0*/  SYNCS.PHASECHK.TRANS64.TRYWAIT P4, [R22+URZ+0x28400], R25 ;  /* 0x02840019160075a7 */ /* 0x001064000808017f */
[----:B-1----:R-:W-:Y:S05]  /*2cc00*/  @!P4 NANOSLEEP.SYNCS 0x989680 ;  /* 0x009896800000c95d */ /* 0x002fea0003900000 */
[----:B------:R-:W1:Y:S02]  /*2cc10*/  @!P4 SYNCS.PHASECHK.TRANS64 P4, [R22+URZ+0x28400], R25 ;  /* 0x028400191600c5a7 */ /* 0x000e64000808007f */
[----:B-1----:R-:W-:Y:S05]  /*2cc20*/  @!P4 BRA `(.L_x_1903) ;  /* 0xfffffffc00f0c947 */ /* 0x002fea000383ffff */
[----:B------:R-:W-:Y:S05]  /*2cc30*/  BRA `(.L_x_2260) ;  /* 0xfffffe1400e47947 */ /* 0x000fea000383ffff */
.L_x_1913:
[----:B--2---:R2:W3:Y:S02]  /*2cc40*/  SYNCS.PHASECHK.TRANS64.TRYWAIT P1, [R6+URZ+0x28430], R11 ;  /* 0x0284300b060075a7 */ /* 0x0044e4000802017f */
[----:B---3--:R-:W-:Y:S05]  /*2cc50*/  @!P1 NANOSLEEP.SYNCS 0x989680 ;  /* 0x009896800000995d */ /* 0x008fea0003900000 */
[----:B------:R-:W3:Y:S02]  /*2cc60*/  @!P1 SYNCS.PHASECHK.TRANS64 P1, [R6+URZ+0x28430], R11 ;  /* 0x0284300b060095a7 */ /* 0x000ee4000802007f */
[----:B---3--:R-:W-:Y:S05]  /*2cc70*/  @!P1 BRA `(.L_x_1913) ;  /* 0xfffffffc00f09947 */ /* 0x008fea000383ffff */
[----:B------:R-:W-:Y:S05]  /*2cc80*/  BRA `(.L_x_1912) ;  /* 0xfffffe5800507947 */ /* 0x000fea000383ffff */
.L_x_1927:
[----:B-1----:R1:W4:Y:S02]  /*2cc90*/  SYNCS.PHASECHK.TRANS64.TRYWAIT P2, [R6+URZ+0x28450], R11 ;  /* 0x0284500b060075a7 */ /* 0x002324000804017f */
[----:B----4-:R-:W-:Y:S05]  /*2cca0*/  @!P2 NANOSLEEP.SYNCS 0x989680 ;  /* 0x009896800000a95d */ /* 0x010fea0003900000 */
[----:B------:R-:W4:Y:S02]  /*2ccb0*/  @!P2 SYNCS.PHASECHK.TRANS64 P2, [R6+URZ+0x28450], R11 ;  /* 0x0284500b0600a5a7 */ /* 0x000f24000804007f */
[----:B----4-:R-:W-:Y:S05]  /*2ccc0*/  @!P2 BRA `(.L_x_1927) ;  /* 0xfffffffc00f0a947 */ /* 0x010fea000383ffff */
[----:B------:R-:W-:Y:S05]  /*2ccd0*/  BRA `(.L_x_1926) ;  /* 0xfffffe7400ac7947 */ /* 0x000fea000383ffff */
.L_x_1937:
[----:B-1----:R1:W2:Y:S02]  /*2cce0*/  SYNCS.PHASECHK.TRANS64.TRYWAIT P2, [R12+URZ+0x28430], R11 ;  /* 0x0284300b0c0075a7 */ /* 0x0022a4000804017f */
[----:B--2---:R-:W-:Y:S05]  /*2ccf0*/  @!P2 NANOSLEEP.SYNCS 0x989680 ;  /* 0x009896800000a95d */ /* 0x004fea0003900000 */
[----:B------:R-:W2:Y:S02]  /*2cd00*/  @!P2 SYNCS.PHASECHK.TRANS64 P2, [R12+URZ+0x28430], R11 ;  /* 0x0284300b0c00a5a7 */ /* 0x000ea4000804007f */
[----:B--2---:R-:W-:Y:S05]  /*2cd10*/  @!P2 BRA `(.L_x_1937) ;  /* 0xfffffffc00f0a947 */ /* 0x004fea000383ffff */
[----:B------:R-:W-:Y:S05]  /*2cd20*/  BRA `(.L_x_1936) ;  /* 0xfffffe7c00087947 */ /* 0x000fea000383ffff */
.L_x_1951:
[----:B---3--:R3:W4:Y:S02]  /*2cd30*/  SYNCS.PHASECHK.TRANS64.TRYWAIT P2, [R12+URZ+0x28450], R11 ;  /* 0x0284500b0c0075a7 */ /* 0x008724000804017f */
[----:B----4-:R-:W-:Y:S05]  /*2cd40*/  @!P2 NANOSLEEP.SYNCS 0x989680 ;  /* 0x009896800000a95d */ /* 0x010fea0003900000 */
[----:B------:R-:W4:Y:S02]  /*2cd50*/  @!P2 SYNCS.PHASECHK.TRANS64 P2, [R12+URZ+0x28450], R11 ;  /* 0x0284500b0c00a5a7 */ /* 0x000f24000804007f */
[----:B----4-:R-:W-:Y:S05]  /*2cd60*/  @!P2 BRA `(.L_x_1951) ;  /* 0xfffffffc00f0a947 */ /* 0x010fea000383ffff */
[----:B------:R-:W-:Y:S05]  /*2cd70*/  BRA `(.L_x_1950) ;  /* 0xfffffe9c00787947 */ /* 0x000fea000383ffff */
.L_x_1962:
[----:B-1----:R1:W2:Y:S02]  /*2cd80*/  SYNCS.PHASECHK.TRANS64.TRYWAIT P2, [R6+URZ+0x28430], R10 ;  /* 0x0284300a060075a7 */ /* 0x0022a4000804017f */
[----:B--2---:R-:W-:Y:S05]  /*2cd90*/  @!P2 NANOSLEEP.SYNCS 0x989680 ;  /* 0x009896800000a95d */ /* 0x004fea0003900000 */
[----:B------:R-:W2:Y:S02]  /*2cda0*/  @!P2 SYNCS.PHASECHK.TRANS64 P2, [R6+URZ+0x28430], R10 ;  /* 0x0284300a0600a5a7 */ /* 0x000ea4000804007f */
[----:B--2---:R-:W-:Y:S05]  /*2cdb0*/  @!P2 BRA `(.L_x_1962) ;  /* 0xfffffffc00f0a947 */ /* 0x004fea000383ffff */
[----:B------:R-:W-:Y:S05]  /*2cdc0*/  BRA `(.L_x_1961) ;  /* 0xfffffea000f07947 */ /* 0x000fea000383ffff */
.L_x_1968:
[----:B-1----:R1:W3:Y:S02]  /*2cdd0*/  SYNCS.PHASECHK.TRANS64.TRYWAIT P2, [R6+URZ+0x28450], R10 ;  /* 0x0284500a060075a7 */ /* 0x0022e4000804017f */
[----:B---3--:R-:W-:Y:S05]  /*2cde0*/  @!P2 NANOSLEEP.SYNCS 0x989680 ;  /* 0x009896800000a95d */ /* 0x008fea0003900000 */
[----:B------:R-:W3:Y:S02]  /*2cdf0*/  @!P2 SYNCS.PHASECHK.TRANS64 P2, [R6+URZ+0x28450], R10 ;  /* 0x0284500a0600a5a7 */ /* 0x000ee4000804007f */
[----:B---3--:R-:W-:Y:S05]  /*2ce00*/  @!P2 BRA `(.L_x_1968) ;  /* 0xfffffffc00f0a947 */ /* 0x008fea000383ffff */
[----:B------:R-:W-:Y:S05]  /*2ce10*/  BRA `(.L_x_1967) ;  /* 0xfffffeb800b47947 */ /* 0x000fea000383ffff */
.L_x_1975:
[----:B-1----:R1:W2:Y:S02]  /*2ce20*/  SYNCS.PHASECHK.TRANS64.TRYWAIT P1, [R10+URZ+0x28430], R11 ;  /* 0x0284300b0a0075a7 */ /* 0x0022a4000802017f */
[----:B--2---:R-:W-:Y:S05]  /*2ce30*/  @!P1 NANOSLEEP.SYNCS 0x989680 ;  /* 0x009896800000995d */ /* 0x004fea0003900000 */
[----:B------:R-:W2:Y:S02]  /*2ce40*/  @!P1 SYNCS.PHASECHK.TRANS64 P1, [R10+URZ+0x28430], R11 ;  /* 0x0284300b0a0095a7 */ /* 0x000ea4000802007f */
[----:B--2---:R-:W-:Y:S05]  /*2ce50*/  @!P1 BRA `(.L_x_1975) ;  /* 0xfffffffc00f09947 */ /* 0x004fea000383ffff */
[----:B------:R-:W-:Y:S05]  /*2ce60*/  BRA `(.L_x_1974) ;  /* 0xfffffebc00807947 */ /* 0x000fea000383ffff */
.L_x_1989:
[----:B---3--:R3:W4:Y:S02]  /*2ce70*/  SYNCS.PHASECHK.TRANS64.TRYWAIT P1, [R10+URZ+0x28450], R11 ;  /* 0x0284500b0a0075a7 */ /* 0x008724000802017f */
[----:B----4-:R-:W-:Y:S05]  /*2ce80*/  @!P1 NANOSLEEP.SYNCS 0x989680 ;  /* 0x009896800000995d */ /* 0x010fea0003900000 */
[----:B------:R-:W4:Y:S02]  /*2ce90*/  @!P1 SYNCS.PHASECHK.TRANS64 P1, [R10+URZ+0x28450], R11 ;  /* 0x0284500b0a0095a7 */ /* 0x000f24000802007f */
[----:B----4-:R-:W-:Y:S05]  /*2cea0*/  @!P1 BRA `(.L_x_1989) ;  /* 0xfffffffc00f09947 */ /* 0x010fea000383ffff */
[----:B------:R-:W-:Y:S05]  /*2ceb0*/  BRA `(.L_x_1988) ;  /* 0xfffffedc00dc7947 */ /* 0x000fea000383ffff */
.L_x_1994:
[----:B-----5:R-:W-:Y:S01]  /*2cec0*/  IMAD.MOV.U32 R12, RZ, RZ, R0 ;  /* 0x000000ffff0c7224 */ /* 0x020fe200078e0000 */
[----:B0-----:R-:W-:Y:S01]  /*2ced0*/  LOP3.LUT R2, R0, 0x2, RZ, 0x3c, !PT ;  /* 0x0000000200027812 */ /* 0x001fe200078e3cff */
[----:B------:R-:W-:Y:S01]  /*2cee0*/  IMAD.MOV.U32 R11, RZ, RZ, 0x1c1f ;  /* 0x00001c1fff0b7424 */ /* 0x000fe200078e00ff */
[----:B------:R-:W-:Y:S01]  /*2cef0*/  SEL R7, R36, R37, P0 ;  /* 0x0000002524077207 */ /* 0x000fe20000000000 */
[----:B------:R-:W-:Y:S01]  /*2cf00*/  IMAD.MOV.U32 R15, RZ, RZ, -0x1 ;  /* 0xffffffffff0f7424 */ /* 0x000fe200078e00ff */
[----:B------:R-:W-:Y:S02]  /*2cf10*/  SEL R8, R32, R33, P0 ;  /* 0x0000002120087207 */ /* 0x000fe40000000000 */
[----:B------:R-:W-:-:S07]  /*2cf20*/  SEL R36, R37, R36, P0 ;  /* 0x0000002425247207 */ /* 0x000fce0000000000 */
[----:B-12---:R-:W-:Y:S05]  /*2cf30*/  WARPSYNC.COLLECTIVE R15, `(.L_x_2261) ;  /* 0x000000000f087348 */ /* 0x006fea0003c00000 */
[----:B------:R0:W3:Y:S02]  /*2cf40*/  SHFL.IDX P6, R14, R13, R12, R11 ;  /* 0x0000000c0d0e7389 */ /* 0x0000e400000c000b */
[----:B0123--:R-:W-:Y:S01]  /*2cf50*/  ENDCOLLECTIVE ;  /* 0x000000000000791b */ /* 0x00ffe20003800000 */
.L_x_2261:
        /* <DEDUP_REMOVED lines=18> */
.L_x_2262:
        /* <DEDUP_REMOVED lines=19> */
.L_x_2263:
        /* <DEDUP_REMOVED lines=18> */
.L_x_2264:
        /* <DEDUP_REMOVED lines=18> */
.L_x_2265:
        /* <DEDUP_REMOVED lines=18> */
.L_x_2266:
        /* <DEDUP_REMOVED lines=19> */
.L_x_2267:
        /* <DEDUP_REMOVED lines=18> */
.L_x_2268:
        /* <DEDUP_REMOVED lines=19> */
.L_x_2269:
        /* <DEDUP_REMOVED lines=18> */
.L_x_2270:
[----:B------:R-:W-:Y:S02]  /*2d9b0*/  SEL R138, R139, R138, P0 ;  /* 0x0000008a8b8a7207 */ /* 0x000fe40000000000 */
[----:B------:R-:W-:Y:S02]  /*2d9c0*/  SEL R133, R150, R151, P0 ;  /* 0x0000009796857207 */ /* 0x000fe40000000000 */
[----:B------:R-:W-:Y:S02]  /*2d9d0*/  SEL R161, R162, R147, P0 ;  /* 0x00000093a2a17207 */ /* 0x000fe40000000000 */
[----:B------:R-:W-:Y:S02]  /*2d9e0*/  SEL R150, R151, R150, P0 ;  /* 0x0000009697967207 */ /* 0x000fe40000000000 */
[----:B------:R-:W-:Y:S01]  /*2d9f0*/  SEL R160, R147, R162, P0 ;  /* 0x000000a293a07207 */ /* 0x000fe20000000000 */
[----:B------:R-:W-:Y:S02]  /*2da00*/  IMAD.MOV.U32 R13, RZ, RZ, R44 ;  /* 0x000000ffff0d7224 */ /* 0x000fe400078e002c */
[----:B------:R-:W-:-:S02]  /*2da10*/  IMAD.MOV.U32 R12, RZ, RZ, R2 ;  /* 0x000000ffff0c7224 */ /* 0x000fc400078e0002 */
[----:B------:R-:W-:-:S07]  /*2da20*/  IMAD.MOV.U32 R28, RZ, RZ, R14 ;  /* 0x000000ffff1c7224 */ /* 0x000fce00078e000e */
[----:B------:R-:W-:Y:S05]  /*2da30*/  WARPSYNC.COLLECTIVE R15, `(.L_x_2271) ;  /* 0x000000000f087348 */ /* 0x000fea0003c00000 */
[----:B------:R0:W1:Y:S02]  /*2da40*/  SHFL.IDX P6, R14, R13, R12, R11 ;  /* 0x0000000c0d0e7389 */ /* 0x00006400000c000b */
[----:B01----:R-:W-:Y:S01]  /*2da50*/  ENDCOLLECTIVE ;  /* 0x000000000000791b */ /* 0x003fe20003800000 */
.L_x_2271:
[----:B------:R-:W-:Y:S02]  /*2da60*/  IMAD.MOV.U32 R13, RZ, RZ, R40 ;  /* 0x000000ffff0d7224 */ /* 0x000fe400078e0028 */
[----:B------:R-:W-:-:S07]  /*2da70*/  IMAD.MOV.U32 R44, RZ, RZ, R14 ;  /* 0x000000ffff2c7224 */ /* 0x000fce00078e000e */
[----:B------:R-:W-:Y:S05]  /*2da80*/  WARPSYNC.COLLECTIVE R15, `(.L_x_2272) ;  /* 0x000000000f087348 */ /* 0x000fea0003c00000 */
[----:B------:R0:W1:Y:S02]  /*2da90*/  SHFL.IDX P6, R14, R13, R12, R11 ;  /* 0x0000000c0d0e7389 */ /* 0x00006400000c000b */
[----:B01----:R-:W-:Y:S01]  /*2daa0*/  ENDCOLLECTIVE ;  /* 0x000000000000791b */ /* 0x003fe20003800000 */
.L_x_2272:
[----:B------:R-:W-:Y:S02]  /*2dab0*/  IMAD.MOV.U32 R13, RZ, RZ, R34 ;  /* 0x000000ffff0d7224 */ /* 0x000fe400078e0022 */
[----:B------:R-:W-:Y:S02]  /*2dac0*/  IMAD.MOV.U32 R12, RZ, RZ, R0 ;  /* 0x000000ffff0c7224 */ /* 0x000fe400078e0000 */
[----:B------:R-:W-:-:S07]  /*2dad0*/  IMAD.MOV.U32 R40, RZ, RZ, R14 ;  /* 0x000000ffff287224 */ /* 0x000fce00078e000e */
[----:B------:R-:W-:Y:S05]  /*2dae0*/  WARPSYNC.COLLECTIVE R15, `(.L_x_2273) ;  /* 0x000000000f087348 */ /* 0x000fea0003c00000 */
[----:B------:R0:W1:Y:S02]  /*2daf0*/  SHFL.IDX P6, R14, R13, R12, R11 ;  /* 0x0000000c0d0e7389 */ /* 0x00006400000c000b */
[----:B01----:R-:W-:Y:S01]  /*2db00*/  ENDCOLLECTIVE ;  /* 0x000000000000791b */ /* 0x003fe20003800000 */
.L_x_2273:
[----:B------:R-:W-:Y:S02]  /*2db10*/  IMAD.MOV.U32 R13, RZ, RZ, R27 ;  /* 0x000000ffff0d7224 */ /* 0x000fe400078e001b */
[----:B------:R-:W-:-:S07]  /*2db20*/  IMAD.MOV.U32 R34, RZ, RZ, R14 ;  /* 0x000000ffff227224 */ /* 0x000fce00078e000e */
[----:B------:R-:W-:Y:S05]  /*2db30*/  WARPSYNC.COLLECTIVE R15, `(.L_x_2274) ;  /* 0x000000000f087348 */ /* 0x000fea0003c00000 */
[----:B------:R0:W1:Y:S02]  /*2db40*/  SHFL.IDX P6, R14, R13, R12, R11 ;  /* 0x0000000c0d0e7389 */ /* 0x00006400000c000b */
[----:B01----:R-:W-:Y:S01]  /*2db50*/  ENDCOLLECTIVE ;  /* 0x000000000000791b */ /* 0x003fe20003800000 */
.L_x_2274:
[----:B------:R-:W-:Y:S02]  /*2db60*/  IMAD.MOV.U32 R13, RZ, RZ, R52 ;  /* 0x000000ffff0d7224 */ /* 0x000fe400078e0034 */
[----:B------:R-:W-:Y:S01]  /*2db70*/  IMAD.MOV.U32 R12, RZ, RZ, R2 ;  /* 0x000000ffff0c7224 */ /* 0x000fe200078e0002 */
[----:B------:R-:W-:-:S07]  /*2db80*/  MOV R27, R14 ;  /* 0x0000000e001b7202 */ /* 0x000fce0000000f00 */
[----:B------:R-:W-:Y:S05]  /*2db90*/  WARPSYNC.COLLECTIVE R15, `(.L_x_2275) ;  /* 0x000000000f087348 */ /* 0x000fea0003c00000 */
[----:B------:R0:W1:Y:S02]  /*2dba0*/  SHFL.IDX P6, R14, R13, R12, R11 ;  /* 0x0000000c0d0e7389 */ /* 0x00006400000c000b */
[----:B01----:R-:W-:Y:S01]  /*2dbb0*/  ENDCOLLECTIVE ;  /* 0x000000000000791b */ /* 0x003fe20003800000 */
.L_x_2275:
[----:B------:R-:W-:Y:S02]  /*2dbc0*/  IMAD.MOV.U32 R13, RZ, RZ, R48 ;  /* 0x000000ffff0d7224 */ /* 0x000fe400078e0030 */
[----:B------:R-:W-:-:S07]  /*2dbd0*/  IMAD.MOV.U32 R52, RZ, RZ, R14 ;  /* 0x000000ffff347224 */ /* 0x000fce00078e000e */
[----:B------:R-:W-:Y:S05]  /*2dbe0*/  WARPSYNC.COLLECTIVE R15, `(.L_x_2276) ;  /* 0x000000000f087348 */ /* 0x000fea0003c00000 */
[----:B------:R0:W1:Y:S02]  /*2dbf0*/  SHFL.IDX P6, R14, R13, R12, R11 ;  /* 0x0000000c0d0e7389 */ /* 0x00006400000c000b */
[----:B01----:R-:W-:Y:S01]  /*2dc00*/  ENDCOLLECTIVE ;  /* 0x000000000000791b */ /* 0x003fe20003800000 */
.L_x_2276:
        /* <DEDUP_REMOVED lines=8> */
.L_x_2277:
[----:B------:R-:W-:Y:S02]  /*2dc90*/  SEL R226, R27, R48, P0 ;  /* 0x000000301be27207 */ /* 0x000fe40000000000 */
[----:B------:R-:W-:Y:S01]  /*2dca0*/  SEL R229, R48, R27, P0 ;  /* 0x0000001b30e57207 */ /* 0x000fe20000000000 */
[----:B------:R-:W-:Y:S02]  /*2dcb0*/  IMAD.MOV.U32 R13, RZ, RZ, R26 ;  /* 0x000000ffff0d7224 */ /* 0x000fe400078e001a */
[----:B------:R-:W-:-:S07]  /*2dcc0*/  IMAD.MOV.U32 R33, RZ, RZ, R14 ;  /* 0x000000ffff217224 */ /* 0x000fce00078e000e */
[----:B------:R-:W-:Y:S05]  /*2dcd0*/  WARPSYNC.COLLECTIVE R15, `(.L_x_2278) ;  /* 0x000000000f087348 */ /* 0x000fea0003c00000 */
[----:B------:R0:W1:Y:S02]  /*2dce0*/  SHFL.IDX P6, R14, R13, R12, R11 ;  /* 0x0000000c0d0e7389 */ /* 0x00006400000c000b */
[----:B01----:R-:W-:Y:S01]  /*2dcf0*/  ENDCOLLECTIVE ;  /* 0x000000000000791b */ /* 0x003fe20003800000 */
.L_x_2278:
[----:B------:R-:W-:Y:S02]  /*2dd00*/  IMAD.MOV.U32 R13, RZ, RZ, R60 ;  /* 0x000000ffff0d7224 */ /* 0x000fe400078e003c */
[----:B------:R-:W-:Y:S02]  /*2dd10*/  IMAD.MOV.U32 R12, RZ, RZ, R2 ;  /* 0x000000ffff0c7224 */ /* 0x000fe400078e0002 */
[----:B------:R-:W-:-:S07]  /*2dd20*/  IMAD.MOV.U32 R26, RZ, RZ, R14 ;  /* 0x000000ffff1a7224 */ /* 0x000fce00078e000e */
[----:B------:R-:W-:Y:S05]  /*2dd30*/  WARPSYNC.COLLECTIVE R15, `(.L_x_2279) ;  /* 0x000000000f087348 */ /* 0x000fea0003c00000 */
[----:B------:R0:W1:Y:S02]  /*2dd40*/  SHFL.IDX P6, R14, R13, R12, R11 ;  /* 0x0000000c0d0e7389 */ /* 0x00006400000c000b */
[----:B01----:R-:W-:Y:S01]  /*2dd50*/  ENDCOLLECTIVE ;  /* 0x000000000000791b */ /* 0x003fe20003800000 */
.L_x_2279:
[----:B------:R-:W-:Y:S02]  /*2dd60*/  IMAD.MOV.U32 R13, RZ, RZ, R56 ;  /* 0x000000ffff0d7224 */ /* 0x000fe400078e0038 */
[----:B------:R-:W-:-:S07]  /*2dd70*/  IMAD.MOV.U32 R60, RZ, RZ, R14 ;  /* 0x000000ffff3c7224 */ /* 0x000fce00078e000e */
[----:B------:R-:W-:Y:S05]  /*2dd80*/  WARPSYNC.COLLECTIVE R15, `(.L_x_2280) ;  /* 0x000000000f087348 */ /* 0x000fea0003c00000 */
[----:B------:R0:W1:Y:S02]  /*2dd90*/  SHFL.IDX P6, R14, R13, R12, R11 ;  /* 0x0000000c0d0e7389 */ /* 0x00006400000c000b */
[----:B01----:R-:W-:Y:S01]  /*2dda0*/  ENDCOLLECTIVE ;  /* 0x000000000000791b */ /* 0x003fe20003800000 */
.L_x_2280:
        /* <DEDUP_REMOVED lines=8> */
.L_x_2281:
[----:B------:R-:W-:Y:S02]  /*2de30*/  SEL R183, R26, R56, P0 ;  /* 0x000000381ab77207 */ /* 0x000fe40000000000 */
[----:B------:R-:W-:Y:S01]  /*2de40*/  SEL R189, R56, R26, P0 ;  /* 0x0000001a38bd7207 */ /* 0x000fe20000000000 */
[----:B------:R-:W-:Y:S02]  /*2de50*/  IMAD.MOV.U32 R13, RZ, RZ, R21 ;  /* 0x000000ffff0d7224 */ /* 0x000fe400078e0015 */
[----:B------:R-:W-:-:S07]  /*2de60*/  IMAD.MOV.U32 R31, RZ, RZ, R14 ;  /* 0x000000ffff1f7224 */ /* 0x000fce00078e000e */
[----:B------:R-:W-:Y:S05]  /*2de70*/  WARPSYNC.COLLECTIVE R15, `(.L_x_2282) ;  /* 0x000000000f087348 */ /* 0x000fea0003c00000 */
[----:B------:R0:W1:Y:S02]  /*2de80*/  SHFL.IDX P6, R14, R13, R12, R11 ;  /* 0x0000000c0d0e7389 */ /* 0x00006400000c000b */
[----:B01----:R-:W-:Y:S01]  /*2de90*/  ENDCOLLECTIVE ;  /* 0x000000000000791b */ /* 0x003fe20003800000 */
.L_x_2282:
[----:B------:R-:W-:Y:S02]  /*2dea0*/  IMAD.MOV.U32 R13, RZ, RZ, R68 ;  /* 0x000000ffff0d7224 */ /* 0x000fe400078e0044 */
[----:B------:R-:W-:Y:S02]  /*2deb0*/  IMAD.MOV.U32 R12, RZ, RZ, R2 ;  /* 0x000000ffff0c7224 */ /* 0x000fe400078e0002 */
[----:B------:R-:W-:-:S07]  /*2dec0*/  IMAD.MOV.U32 R21, RZ, RZ, R14 ;  /* 0x000000ffff157224 */ /* 0x000fce00078e000e */
[----:B------:R-:W-:Y:S05]  /*2ded0*/  WARPSYNC.COLLECTIVE R15, `(.L_x_2283) ;  /* 0x000000000f087348 */ /* 0x000fea0003c00000 */
[----:B------:R0:W1:Y:S02]  /*2dee0*/  SHFL.IDX P6, R14, R13, R12, R11 ;  /* 0x0000000c0d0e7389 */ /* 0x00006400000c000b */
[----:B01----:R-:W-:Y:S01]  /*2def0*/  ENDCOLLECTIVE ;  /* 0x000000000000791b */ /* 0x003fe20003800000 */
.L_x_2283:
[----:B------:R-:W-:Y:S01]  /*2df00*/  IMAD.MOV.U32 R13, RZ, RZ, R20 ;  /* 0x000000ffff0d7224 */ /* 0x000fe200078e0014 */
[----:B------:R-:W-:-:S07]  /*2df10*/  MOV R68, R14 ;  /* 0x0000000e00447202 */ /* 0x000fce0000000f00 */
[----:B------:R-:W-:Y:S05]  /*2df20*/  WARPSYNC.COLLECTIVE R15, `(.L_x_2284) ;  /* 0x000000000f087348 */ /* 0x000fea0003c00000 */
[----:B------:R0:W1:Y:S02]  /*2df30*/  SHFL.IDX P6, R14, R13, R12, R11 ;  /* 0x0000000c0d0e7389 */ /* 0x00006400000c000b */
[----:B01----:R-:W-:Y:S01]  /*2df40*/  ENDCOLLECTIVE ;  /* 0x000000000000791b */ /* 0x003fe20003800000 */
.L_x_2284:
        /* <DEDUP_REMOVED lines=8> */
.L_x_2285:
[----:B------:R-:W-:Y:S02]  /*2dfd0*/  SEL R180, R21, R20, P0 ;  /* 0x0000001415b47207 */ /* 0x000fe40000000000 */
[----:B------:R-:W-:Y:S01]  /*2dfe0*/  SEL R179, R20, R21, P0 ;  /* 0x0000001514b37207 */ /* 0x000fe20000000000 */
[----:B------:R-:W-:Y:S02]  /*2dff0*/  IMAD.MOV.U32 R13, RZ, RZ, R30 ;  /* 0x000000ffff0d7224 */ /* 0x000fe400078e001e */
[----:B------:R-:W-:-:S07]  /*2e000*/  IMAD.MOV.U32 R35, RZ, RZ, R14 ;  /* 0x000000ffff237224 */ /* 0x000fce00078e000e */
[----:B------:R-:W-:Y:S05]  /*2e010*/  WARPSYNC.COLLECTIVE R15, `(.L_x_2286) ;  /* 0x000000000f087348 */ /* 0x000fea0003c00000 */
[----:B------:R0:W1:Y:S02]  /*2e020*/  SHFL.IDX P6, R14, R13, R12, R11 ;  /* 0x0000000c0d0e7389 */ /* 0x00006400000c000b */
[----:B01----:R-:W-:Y:S01]  /*2e030*/  ENDCOLLECTIVE ;  /* 0x000000000000791b */ /* 0x003fe20003800000 */
.L_x_2286:
[----:B------:R-:W-:Y:S02]  /*2e040*/  IMAD.MOV.U32 R13, RZ, RZ, R76 ;  /* 0x000000ffff0d7224 */ /* 0x000fe400078e004c */
[----:B------:R-:W-:Y:S02]  /*2e050*/  IMAD.MOV.U32 R12, RZ, RZ, R2 ;  /* 0x000000ffff0c7224 */ /* 0x000fe400078e0002 */
[----:B------:R-:W-:-:S07]  /*2e060*/  IMAD.MOV.U32 R30, RZ, RZ, R14 ;  /* 0x000000ffff1e7224 */ /* 0x000fce00078e000e */
[----:B------:R-:W-:Y:S05]  /*2e070*/  WARPSYNC.COLLECTIVE R15, `(.L_x_2287) ;  /* 0x000000000f087348 */ /* 0x000fea0003c00000 */
[----:B------:R0:W1:Y:S02]  /*2e080*/  SHFL.IDX P6, R14, R13, R12, R11 ;  /* 0x0000000c0d0e7389 */ /* 0x00006400000c000b */
[----:B01----:R-:W-:Y:S01]  /*2e090*/  ENDCOLLECTIVE ;  /* 0x000000000000791b */ /* 0x003fe20003800000 */
.L_x_2287:
[----:B------:R-:W-:Y:S02]  /*2e0a0*/  IMAD.MOV.U32 R13, RZ, RZ, R72 ;  /* 0x000000ffff0d7224 */ /* 0x000fe400078e0048 */
[----:B------:R-:W-:-:S07]  /*2e0b0*/  IMAD.MOV.U32 R76, RZ, RZ, R14 ;  /* 0x000000ffff4c7224 */ /* 0x000fce00078e000e */
[----:B------:R-:W-:Y:S05]  /*2e0c0*/  WARPSYNC.COLLECTIVE R15, `(.L_x_2288) ;  /* 0x000000000f087348 */ /* 0x000fea0003c00000 */
[----:B------:R0:W1:Y:S02]  /*2e0d0*/  SHFL.IDX P6, R14, R13, R12, R11 ;  /* 0x0000000c0d0e7389 */ /* 0x00006400000c000b */
[----:B01----:R-:W-:Y:S01]  /*2e0e0*/  ENDCOLLECTIVE ;  /* 0x000000000000791b */ /* 0x003fe20003800000 */
.L_x_2288:
        /* <DEDUP_REMOVED lines=8> */
.L_x_2289:
[----:B------:R-:W-:Y:S02]  /*2e170*/  SEL R176, R30, R72, P0 ;  /* 0x000000481eb07207 */ /* 0x000fe40000000000 */
[----:B------:R-:W-:Y:S01]  /*2e180*/  SEL R175, R72, R30, P0 ;  /* 0x0000001e48af7207 */ /* 0x000fe20000000000 */
[----:B------:R-:W-:Y:S02]  /*2e190*/  IMAD.MOV.U32 R13, RZ, RZ, R37 ;  /* 0x000000ffff0d7224 */ /* 0x000fe400078e0025 */
[----:B------:R-:W-:-:S07]  /*2e1a0*/  IMAD.MOV.U32 R38, RZ, RZ, R14 ;  /* 0x000000ffff267224 */ /* 0x000fce00078e000e */
[----:B------:R-:W-:Y:S05]  /*2e1b0*/  WARPSYNC.COLLECTIVE R15, `(.L_x_2290) ;  /* 0x000000000f087348 */ /* 0x000fea0003c00000 */
[----:B------:R0:W1:Y:S02]  /*2e1c0*/  SHFL.IDX P6, R14, R13, R12, R11 ;  /* 0x0000000c0d0e7389 */ /* 0x00006400000c000b */
[----:B01----:R-:W-:Y:S01]  /*2e1d0*/  ENDCOLLECTIVE ;  /* 0x000000000000791b */ /* 0x003fe20003800000 */
.L_x_2290:
[----:B------:R-:W-:Y:S02]  /*2e1e0*/  IMAD.MOV.U32 R13, RZ, RZ, R84 ;  /* 0x000000ffff0d7224 */ /* 0x000fe400078e0054 */
[----:B------:R-:W-:Y:S02]  /*2e1f0*/  IMAD.MOV.U32 R12, RZ, RZ, R2 ;  /* 0x000000ffff0c7224 */ /* 0x000fe400078e0002 */
[----:B------:R-:W-:-:S07]  /*2e200*/  IMAD.MOV.U32 R37, RZ, RZ, R14 ;  /* 0x000000ffff257224 */ /* 0x000fce00078e000e */
[----:B------:R-:W-:Y:S05]  /*2e210*/  WARPSYNC.COLLECTIVE R15, `(.L_x_2291) ;  /* 0x000000000f087348 */ /* 0x000fea0003c00000 */
[----:B------:R0:W1:Y:S02]  /*2e220*/  SHFL.IDX P6, R14, R13, R12, R11 ;  /* 0x0000000c0d0e7389 */ /* 0x00006400000c000b */
[----:B01----:R-:W-:Y:S01]  /*2e230*/  ENDCOLLECTIVE ;  /* 0x000000000000791b */ /* 0x003fe20003800000 */
.L_x_2291:
[----:B------:R-:W-:Y:S02]  /*2e240*/  IMAD.MOV.U32 R13, RZ, RZ, R80 ;  /* 0x000000ffff0d7224 */ /* 0x000fe400078e0050 */
[----:B------:R-:W-:-:S07]  /*2e250*/  IMAD.MOV.U32 R84, RZ, RZ, R14 ;  /* 0x000000ffff547224 */ /* 0x000fce00078e000e */
[----:B------:R-:W-:Y:S05]  /*2e260*/  WARPSYNC.COLLECTIVE R15, `(.L_x_2292) ;  /* 0x000000000f087348 */ /* 0x000fea0003c00000 */
[----:B------:R0:W1:Y:S02]  /*2e270*/  SHFL.IDX P6, R14, R13, R12, R11 ;  /* 0x0000000c0d0e7389 */ /* 0x00006400000c000b */
[----:B01----:R-:W-:Y:S01]  /*2e280*/  ENDCOLLECTIVE ;  /* 0x000000000000791b */ /* 0x003fe20003800000 */
.L_x_2292:
[----:B------:R-:W-:Y:S02]  /*2e290*/  SEL R170, R38, R84, P0 ;  /* 0x0000005426aa7207 */ /* 0x000fe40000000000 */
[----:B------:R-:W-:Y:S02]  /*2e2a0*/  SEL R169, R84, R38, P0 ;  /* 0x0000002654a97207 */ /* 0x000fe40000000000 */
[----:B------:R-:W-:Y:S01]  /*2e2b0*/  MOV R13, R41 ;  /* 0x00000029000d7202 */ /* 0x000fe20000000f00 */
[----:B------:R-:W-:Y:S02]  /*2e2c0*/  IMAD.MOV.U32 R12, RZ, RZ, R0 ;  /* 0x000000ffff0c7224 */ /* 0x000fe400078e0000 */
[----:B------:R-:W-:-:S07]  /*2e2d0*/  IMAD.MOV.U32 R80, RZ, RZ, R14 ;  /* 0x000000ffff507224 */ /* 0x000fce00078e000e */
[----:B------:R-:W-:Y:S05]  /*2e2e0*/  WARPSYNC.COLLECTIVE R15, `(.L_x_2293) ;  /* 0x000000000f087348 */ /* 0x000fea0003c00000 */
[----:B------:R0:W1:Y:S02]  /*2e2f0*/  SHFL.IDX P6, R14, R13, R12, R11 ;  /* 0x0000000c0d0e7389 */ /* 0x00006400000c000b */
[----:B01----:R-:W-:Y:S01]  /*2e300*/  ENDCOLLECTIVE ;  /* 0x000000000000791b */ /* 0x003fe20003800000 */
.L_x_2293:
[----:B------:R-:W-:Y:S02]  /*2e310*/  SEL R172, R37, R80, P0 ;  /* 0x0000005025ac7207 */ /* 0x000fe40000000000 */
[----:B------:R-:W-:Y:S01]  /*2e320*/  SEL R171, R80, R37, P0 ;  /* 0x0000002550ab7207 */ /* 0x000fe20000000000 */
[----:B------:R-:W-:Y:S02]  /*2e330*/  IMAD.MOV.U32 R13, RZ, RZ, R39 ;  /* 0x000000ffff0d7224 */ /* 0x000fe400078e0027 */
[----:B------:R-:W-:-:S07]  /*2e340*/  IMAD.MOV.U32 R41, RZ, RZ, R14 ;  /* 0x000000ffff297224 */ /* 0x000fce00078e000e */
[----:B------:R-:W-:Y:S05]  /*2e350*/  WARPSYNC.COLLECTIVE R15, `(.L_x_2294) ;  /* 0x000000000f087348 */ /* 0x000fea0003c00000 */
[----:B------:R0:W1:Y:S02]  /*2e360*/  SHFL.IDX P6, R14, R13, R12, R11 ;  /* 0x0000000c0d0e7389 */ /* 0x00006400000c000b */
[----:B01----:R-:W-:Y:S01]  /*2e370*/  ENDCOLLECTIVE ;  /* 0x000000000000791b */ /* 0x003fe20003800000 */
.L_x_2294:
[----:B------:R-:W-:Y:S02]  /*2e380*/  IMAD.MOV.U32 R13, RZ, RZ, R92 ;  /* 0x000000ffff0d7224 */ /* 0x000fe400078e005c */
[----:B------:R-:W-:Y:S02]  /*2e390*/  IMAD.MOV.U32 R12, RZ, RZ, R2 ;  /* 0x000000ffff0c7224 */ /* 0x000fe400078e0002 */
[----:B------:R-:W-:-:S07]  /*2e3a0*/  IMAD.MOV.U32 R39, RZ, RZ, R14 ;  /* 0x000000ffff277224 */ /* 0x000fce00078e000e */
[----:B------:R-:W-:Y:S05]  /*2e3b0*/  WARPSYNC.COLLECTIVE R15, `(.L_x_2295) ;  /* 0x000000000f087348 */ /* 0x000fea0003c00000 */
[----:B------:R0:W1:Y:S02]  /*2e3c0*/  SHFL.IDX P6, R14, R13, R12, R11 ;  /* 0x0000000c0d0e7389 */ /* 0x00006400000c000b */
[----:B01----:R-:W-:Y:S01]  /*2e3d0*/  ENDCOLLECTIVE ;  /* 0x000000000000791b */ /* 0x003fe20003800000 */
.L_x_2295:
[----:B------:R-:W-:Y:S02]  /*2e3e0*/  IMAD.MOV.U32 R13, RZ, RZ, R88 ;  /* 0x000000ffff0d7224 */ /* 0x000fe400078e0058 */
[----:B------:R-:W-:-:S07]  /*2e3f0*/  IMAD.MOV.U32 R92, RZ, RZ, R14 ;  /* 0x000000ffff5c7224 */ /* 0x000fce00078e000e */
[----:B------:R-:W-:Y:S05]  /*2e400*/  WARPSYNC.COLLECTIVE R15, `(.L_x_2296) ;  /* 0x000000000f087348 */ /* 0x000fea0003c00000 */
[----:B------:R0:W1:Y:S02]  /*2e410*/  SHFL.IDX P6, R14, R13, R12, R11 ;  /* 0x0000000c0d0e7389 */ /* 0x00006400000c000b */
[----:B01----:R-:W-:Y:S01]  /*2e420*/  ENDCOLLECTIVE ;  /* 0x000000000000791b */ /* 0x003fe20003800000 */
.L_x_2296:
        /* <DEDUP_REMOVED lines=8> */
.L_x_2297:
[----:B------:R-:W-:Y:S02]  /*2e4b0*/  SEL R168, R39, R88, P0 ;  /* 0x0000005827a87207 */ /* 0x000fe40000000000 */
[----:B------:R-:W-:Y:S01]  /*2e4c0*/  SEL R167, R88, R39, P0 ;  /* 0x0000002758a77207 */ /* 0x000fe20000000000 */
[----:B------:R-:W-:Y:S02]  /*2e4d0*/  IMAD.MOV.U32 R13, RZ, RZ, R42 ;  /* 0x000000ffff0d7224 */ /* 0x000fe400078e002a */
[----:B------:R-:W-:-:S07]  /*2e4e0*/  IMAD.MOV.U32 R43, RZ, RZ, R14 ;  /* 0x000000ffff2b7224 */ /* 0x000fce00078e000e */
[----:B------:R-:W-:Y:S05]  /*2e4f0*/  WARPSYNC.COLLECTIVE R15, `(.L_x_2298) ;  /* 0x000000000f087348 */ /* 0x000fea0003c00000 */
[----:B------:R0:W1:Y:S02]  /*2e500*/  SHFL.IDX P6, R14, R13, R12, R11 ;  /* 0x0000000c0d0e7389 */ /* 0x00006400000c000b */
[----:B01----:R-:W-:Y:S01]  /*2e510*/  ENDCOLLECTIVE ;  /* 0x000000000000791b */ /* 0x003fe20003800000 */
.L_x_2298:
[----:B------:R-:W-:Y:S02]  /*2e520*/  IMAD.MOV.U32 R13, RZ, RZ, R100 ;  /* 0x000000ffff0d7224 */ /* 0x000fe400078e0064 */
[----:B------:R-:W-:Y:S02]  /*2e530*/  IMAD.MOV.U32 R12, RZ, RZ, R2 ;  /* 0x000000ffff0c7224 */ /* 0x000fe400078e0002 */
[----:B------:R-:W-:-:S07]  /*2e540*/  IMAD.MOV.U32 R42, RZ, RZ, R14 ;  /* 0x000000ffff2a7224 */ /* 0x000fce00078e000e */
[----:B------:R-:W-:Y:S05]  /*2e550*/  WARPSYNC.COLLECTIVE R15, `(.L_x_2299) ;  /* 0x000000000f087348 */ /* 0x000fea0003c00000 */
[----:B------:R0:W1:Y:S02]  /*2e560*/  SHFL.IDX P6, R14, R13, R12, R11 ;  /* 0x0000000c0d0e7389 */ /* 0x00006400000c000b */
[----:B01----:R-:W-:Y:S01]  /*2e570*/  ENDCOLLECTIVE ;  /* 0x000000000000791b */ /* 0x003fe20003800000 */
.L_x_2299:
[----:B------:R-:W-:Y:S02]  /*2e580*/  IMAD.MOV.U32 R13, RZ, RZ, R96 ;  /* 0x000000ffff0d7224 */ /* 0x000fe400078e0060 */
[----:B------:R-:W-:-:S07]  /*2e590*/  IMAD.MOV.U32 R100, RZ, RZ, R14 ;  /* 0x000000ffff647224 */ /* 0x000fce00078e000e */
[----:B------:R-:W-:Y:S05]  /*2e5a0*/  WARPSYNC.COLLECTIVE R15, `(.L_x_2300) ;  /* 0x000000000f087348 */ /* 0x000fea0003c00000 */
[----:B------:R0:W1:Y:S02]  /*2e5b0*/  SHFL.IDX P6, R14, R13, R12, R11 ;  /* 0x0000000c0d0e7389 */ /* 0x00006400000c000b */
[----:B01----:R-:W-:Y:S01]  /*2e5c0*/  ENDCOLLECTIVE ;  /* 0x000000000000791b */ /* 0x003fe20003800000 */
.L_x_2300:
[----:B------:R-:W-:Y:S01]  /*2e5d0*/  SEL R147, R100, R43, P0 ;  /* 0x0000002b64937207 */ /* 0x000fe20000000000 */
[----:B------:R-:W-:Y:S02]  /*2e5e0*/  IMAD.MOV.U32 R13, RZ, RZ, R49 ;  /* 0x000000ffff0d7224 */ /* 0x000fe400078e0031 */
[----:B------:R-:W-:Y:S02]  /*2e5f0*/  IMAD.MOV.U32 R12, RZ, RZ, R0 ;  /* 0x000000ffff0c7224 */ /* 0x000fe400078e0000 */
[----:B------:R-:W-:-:S07]  /*2e600*/  IMAD.MOV.U32 R96, RZ, RZ, R14 ;  /* 0x000000ffff607224 */ /* 0x000fce00078e000e */
[----:B------:R-:W-:Y:S05]  /*2e610*/  WARPSYNC.COLLECTIVE R15, `(.L_x_2301) ;  /* 0x000000000f087348 */ /* 0x000fea0003c00000 */
[----:B------:R0:W1:Y:S02]  /*2e620*/  SHFL.IDX P6, R14, R13, R12, R11 ;  /* 0x0000000c0d0e7389 */ /* 0x00006400000c000b */
[----:B01----:R-:W-:Y:S01]  /*2e630*/  ENDCOLLECTIVE ;  /* 0x000000000000791b */ /* 0x003fe20003800000 */
.L_x_2301:
[----:B------:R-:W-:Y:S02]  /*2e640*/  SEL R162, R42, R96, P0 ;  /* 0x000000602aa27207 */ /* 0x000fe40000000000 */
[----:B------:R-:W-:Y:S01]  /*2e650*/  MOV R13, R45 ;  /* 0x0000002d000d7202 */ /* 0x000fe20000000f00 */
[----:B------:R-:W-:-:S07]  /*2e660*/  IMAD.MOV.U32 R49, RZ, RZ, R14 ;  /* 0x000000ffff317224 */ /* 0x000fce00078e000e */
[----:B------:R-:W-:Y:S05]  /*2e670*/  WARPSYNC.COLLECTIVE R15, `(.L_x_2302) ;  /* 0x000000000f087348 */ /* 0x000fea0003c00000 */
[----:B------:R0:W1:Y:S02]  /*2e680*/  SHFL.IDX P6, R14, R13, R12, R11 ;  /* 0x0000000c0d0e7389 */ /* 0x00006400000c000b */
[----:B01----:R-:W-:Y:S01]  /*2e690*/  ENDCOLLECTIVE ;  /* 0x000000000000791b */ /* 0x003fe20003800000 */
.L_x_2302:
[----:B------:R-:W-:Y:S02]  /*2e6a0*/  IMAD.MOV.U32 R13, RZ, RZ, R108 ;  /* 0x000000ffff0d7224 */ /* 0x000fe400078e006c */
[----:B------:R-:W-:Y:S02]  /*2e6b0*/  IMAD.MOV.U32 R12, RZ, RZ, R2 ;  /* 0x000000ffff0c7224 */ /* 0x000fe400078e0002 */
[----:B------:R-:W-:-:S07]  /*2e6c0*/  IMAD.MOV.U32 R45, RZ, RZ, R14 ;  /* 0x000000ffff2d7224 */ /* 0x000fce00078e000e */
[----:B------:R-:W-:Y:S05]  /*2e6d0*/  WARPSYNC.COLLECTIVE R15, `(.L_x_2303) ;  /* 0x000000000f087348 */ /* 0x000fea0003c00000 */
[----:B------:R0:W1:Y:S02]  /*2e6e0*/  SHFL.IDX P6, R14, R13, R12, R11 ;  /* 0x0000000c0d0e7389 */ /* 0x00006400000c000b */
[----:B01----:R-:W-:Y:S01]  /*2e6f0*/  ENDCOLLECTIVE ;  /* 0x000000000000791b */ /* 0x003fe20003800000 */
.L_x_2303:
[----:B------:R-:W-:Y:S02]  /*2e700*/  IMAD.MOV.U32 R13, RZ, RZ, R104 ;  /* 0x000000ffff0d7224 */ /* 0x000fe400078e0068 */
[----:B------:R-:W-:-:S07]  /*2e710*/  IMAD.MOV.U32 R108, RZ, RZ, R14 ;  /* 0x000000ffff6c7224 */ /* 0x000fce00078e000e */
[----:B------:R-:W-:Y:S05]  /*2e720*/  WARPSYNC.COLLECTIVE R15, `(.L_x_2304) ;  /* 0x000000000f087348 */ /* 0x000fea0003c00000 */
[----:B------:R0:W1:Y:S02]  /*2e730*/  SHFL.IDX P6, R14, R13, R12, R11 ;  /* 0x0000000c0d0e7389 */ /* 0x00006400000c000b */
[----:B01----:R-:W-:Y:S01]  /*2e740*/  ENDCOLLECTIVE ;  /* 0x000000000000791b */ /* 0x003fe20003800000 */
.L_x_2304:
[----:B------:R-:W-:Y:S01]  /*2e750*/  SEL R92, R108, R49, P0 ;  /* 0x000000316c5c7207 */ /* 0x000fe20000000000 */
[----:B------:R-:W-:Y:S02]  /*2e760*/  IMAD.MOV.U32 R13, RZ, RZ, R57 ;  /* 0x000000ffff0d7224 */ /* 0x000fe400078e0039 */
[----:B------:R-:W-:Y:S02]  /*2e770*/  IMAD.MOV.U32 R12, RZ, RZ, R0 ;  /* 0x000000ffff0c7224 */ /* 0x000fe400078e0000 */
[----:B------:R-:W-:-:S07]  /*2e780*/  IMAD.MOV.U32 R104, RZ, RZ, R14 ;  /* 0x000000ffff687224 */ /* 0x000fce00078e000e */
[----:B------:R-:W-:Y:S05]  /*2e790*/  WARPSYNC.COLLECTIVE R15, `(.L_x_2305) ;  /* 0x000000000f087348 */ /* 0x000fea0003c00000 */
[----:B------:R0:W1:Y:S02]  /*2e7a0*/  SHFL.IDX P6, R14, R13, R12, R11 ;  /* 0x0000000c0d0e7389 */ /* 0x00006400000c000b */
[----:B01----:R-:W-:Y:S01]  /*2e7b0*/  ENDCOLLECTIVE ;  /* 0x000000000000791b */ /* 0x003fe20003800000 */
.L_x_2305:
[----:B------:R-:W-:Y:S02]  /*2e7c0*/  IMAD.MOV.U32 R13, RZ, RZ, R53 ;  /* 0x000000ffff0d7224 */ /* 0x000fe400078e0035 */
[----:B------:R-:W-:-:S07]  /*2e7d0*/  IMAD.MOV.U32 R57, RZ, RZ, R14 ;  /* 0x000000ffff397224 */ /* 0x000fce00078e000e */
[----:B------:R-:W-:Y:S05]  /*2e7e0*/  WARPSYNC.COLLECTIVE R15, `(.L_x_2306) ;  /* 0x000000000f087348 */ /* 0x000fea0003c00000 */
[----:B------:R0:W1:Y:S02]  /*2e7f0*/  SHFL.IDX P6, R14, R13, R12, R11 ;  /* 0x0000000c0d0e7389 */ /* 0x00006400000c000b */
[----:B01----:R-:W-:Y:S01]  /*2e800*/  ENDCOLLECTIVE ;  /* 0x000000000000791b */ /* 0x003fe20003800000 */
.L_x_2306:
[----:B------:R-:W-:Y:S02]  /*2e810*/  IMAD.MOV.U32 R13, RZ, RZ, R116 ;  /* 0x000000ffff0d7224 */ /* 0x000fe400078e0074 */
[----:B------:R-:W-:Y:S02]  /*2e820*/  IMAD.MOV.U32 R12, RZ, RZ, R2 ;  /* 0x000000ffff0c7224 */ /* 0x000fe400078e0002 */
[----:B------:R-:W-:-:S07]  /*2e830*/  IMAD.MOV.U32 R53, RZ, RZ, R14 ;  /* 0x000000ffff357224 */ /* 0x000fce00078e000e */
[----:B------:R-:W-:Y:S05]  /*2e840*/  WARPSYNC.COLLECTIVE R15, `(.L_x_2307) ;  /* 0x000000000f087348 */ /* 0x000fea0003c00000 */
[----:B------:R0:W1:Y:S02]  /*2e850*/  SHFL.IDX P6, R14, R13, R12, R11 ;  /* 0x0000000c0d0e7389 */ /* 0x00006400000c000b */
[----:B01----:R-:W-:Y:S01]  /*2e860*/  ENDCOLLECTIVE ;  /* 0x000000000000791b */ /* 0x003fe20003800000 */
.L_x_2307:
[----:B------:R-:W-:Y:S02]  /*2e870*/  IMAD.MOV.U32 R13, RZ, RZ, R112 ;  /* 0x000000ffff0d7224 */ /* 0x000fe400078e0070 */
[----:B------:R-:W-:-:S07]  /*2e880*/  IMAD.MOV.U32 R116, RZ, RZ, R14 ;  /* 0x000000ffff747224 */ /* 0x000fce00078e000e */
[----:B------:R-:W-:Y:S05]  /*2e890*/  WARPSYNC.COLLECTIVE R15, `(.L_x_2308) ;  /* 0x000000000f087348 */ /* 0x000fea0003c00000 */
[----:B------:R0:W1:Y:S02]  /*2e8a0*/  SHFL.IDX P6, R14, R13, R12, R11 ;  /* 0x0000000c0d0e7389 */ /* 0x00006400000c000b */
[----:B01----:R-:W-:Y:S01]  /*2e8b0*/  ENDCOLLECTIVE ;  /* 0x000000000000791b */ /* 0x003fe20003800000 */
.L_x_2308:
        /* <DEDUP_REMOVED lines=8> */
.L_x_2309:
[----:B------:R-:W-:Y:S02]  /*2e940*/  SEL R88, R53, R112, P0 ;  /* 0x0000007035587207 */ /* 0x000fe40000000000 */
[----:B------:R-:W-:Y:S01]  /*2e950*/  SEL R112, R112, R53, P0 ;  /* 0x0000003570707207 */ /* 0x000fe20000000000 */
[----:B------:R-:W-:Y:S02]  /*2e960*/  IMAD.MOV.U32 R13, RZ, RZ, R61 ;  /* 0x000000ffff0d7224 */ /* 0x000fe400078e003d */
[----:B------:R-:W-:-:S07]  /*2e970*/  IMAD.MOV.U32 R65, RZ, RZ, R14 ;  /* 0x000000ffff417224 */ /* 0x000fce00078e000e */
[----:B------:R-:W-:Y:S05]  /*2e980*/  WARPSYNC.COLLECTIVE R15, `(.L_x_2310) ;  /* 0x000000000f087348 */ /* 0x000fea0003c00000 */
[----:B------:R0:W1:Y:S02]  /*2e990*/  SHFL.IDX P6, R14, R13, R12, R11 ;  /* 0x0000000c0d0e7389 */ /* 0x00006400000c000b */
[----:B01----:R-:W-:Y:S01]  /*2e9a0*/  ENDCOLLECTIVE ;  /* 0x000000000000791b */ /* 0x003fe20003800000 */
.L_x_2310:
[----:B------:R-:W-:Y:S01]  /*2e9b0*/  IMAD.MOV.U32 R13, RZ, RZ, R124 ;  /* 0x000000ffff0d7224 */ /* 0x000fe200078e007c */
[----:B------:R-:W-:Y:S01]  /*2e9c0*/  MOV R12, R2 ;  /* 0x00000002000c7202 */ /* 0x000fe20000000f00 */
[----:B------:R-:W-:-:S07]  /*2e9d0*/  IMAD.MOV.U32 R61, RZ, RZ, R14 ;  /* 0x000000ffff3d7224 */ /* 0x000fce00078e000e */
[----:B------:R-:W-:Y:S05]  /*2e9e0*/  WARPSYNC.COLLECTIVE R15, `(.L_x_2311) ;  /* 0x000000000f087348 */ /* 0x000fea0003c00000 */
[----:B------:R0:W1:Y:S02]  /*2e9f0*/  SHFL.IDX P6, R14, R13, R12, R11 ;  /* 0x0000000c0d0e7389 */ /* 0x00006400000c000b */
[----:B01----:R-:W-:Y:S01]  /*2ea00*/  ENDCOLLECTIVE ;  /* 0x000000000000791b */ /* 0x003fe20003800000 */
.L_x_2311:
[----:B------:R-:W-:Y:S02]  /*2ea10*/  IMAD.MOV.U32 R13, RZ, RZ, R120 ;  /* 0x000000ffff0d7224 */ /* 0x000fe400078e0078 */
[----:B------:R-:W-:-:S07]  /*2ea20*/  IMAD.MOV.U32 R124, RZ, RZ, R14 ;  /* 0x000000ffff7c7224 */ /* 0x000fce00078e000e */
[----:B------:R-:W-:Y:S05]  /*2ea30*/  WARPSYNC.COLLECTIVE R15, `(.L_x_2312) ;  /* 0x000000000f087348 */ /* 0x000fea0003c00000 */
[----:B------:R0:W1:Y:S02]  /*2ea40*/  SHFL.IDX P6, R14, R13, R12, R11 ;  /* 0x0000000c0d0e7389 */ /* 0x00006400000c000b */
[----:B01----:R-:W-:Y:S01]  /*2ea50*/  ENDCOLLECTIVE ;  /* 0x000000000000791b */ /* 0x003fe20003800000 */
.L_x_2312:
[----:B------:R-:W-:Y:S02]  /*2ea60*/  IMAD.MOV.U32 R13, RZ, RZ, R73 ;  /* 0x000000ffff0d7224 */ /* 0x000fe400078e0049 */
[----:B------:R-:W-:Y:S02]  /*2ea70*/  IMAD.MOV.U32 R12, RZ, RZ, R0 ;  /* 0x000000ffff0c7224 */ /* 0x000fe400078e0000 */
[----:B------:R-:W-:-:S07]  /*2ea80*/  IMAD.MOV.U32 R120, RZ, RZ, R14 ;  /* 0x000000ffff787224 */ /* 0x000fce00078e000e */
[----:B------:R-:W-:Y:S05]  /*2ea90*/  WARPSYNC.COLLECTIVE R15, `(.L_x_2313) ;  /* 0x000000000f087348 */ /* 0x000fea0003c00000 */
[----:B------:R0:W1:Y:S02]  /*2eaa0*/  SHFL.IDX P6, R14, R13, R12, R11 ;  /* 0x0000000c0d0e7389 */ /* 0x00006400000c000b */
[----:B01----:R-:W-:Y:S01]  /*2eab0*/  ENDCOLLECTIVE ;  /* 0x000000000000791b */ /* 0x003fe20003800000 */
.L_x_2313:
[----:B------:R-:W-:Y:S02]  /*2eac0*/  IMAD.MOV.U32 R13, RZ, RZ, R69 ;  /* 0x000000ffff0d7224 */ /* 0x000fe400078e0045 */
[----:B------:R-:W-:-:S07]  /*2ead0*/  IMAD.MOV.U32 R73, RZ, RZ, R14 ;  /* 0x000000ffff497224 */ /* 0x000fce00078e000e */
[----:B------:R-:W-:Y:S05]  /*2eae0*/  WARPSYNC.COLLECTIVE R15, `(.L_x_2314) ;  /* 0x000000000f087348 */ /* 0x000fea0003c00000 */
[----:B------:R0:W1:Y:S02]  /*2eaf0*/  SHFL.IDX P6, R14, R13, R12, R11 ;  /* 0x0000000c0d0e7389 */ /* 0x00006400000c000b */
[----:B01----:R-:W-:Y:S01]  /*2eb00*/  ENDCOLLECTIVE ;  /* 0x000000000000791b */ /* 0x003fe20003800000 */
.L_x_2314:
[----:B------:R-:W-:Y:S02]  /*2eb10*/  IMAD.MOV.U32 R13, RZ, RZ, R132 ;  /* 0x000000ffff0d7224 */ /* 0x000fe400078e0084 */
[----:B------:R-:W-:Y:S02]  /*2eb20*/  IMAD.MOV.U32 R12, RZ, RZ, R2 ;  /* 0x000000ffff0c7224 */ /* 0x000fe400078e0002 */
[----:B------:R-:W-:-:S07]  /*2eb30*/  IMAD.MOV.U32 R69, RZ, RZ, R14 ;  /* 0x000000ffff457224 */ /* 0x000fce00078e000e */
[----:B------:R-:W-:Y:S05]  /*2eb40*/  WARPSYNC.COLLECTIVE R15, `(.L_x_2315) ;  /* 0x000000000f087348 */ /* 0x000fea0003c00000 */
[----:B------:R0:W1:Y:S02]  /*2eb50*/  SHFL.IDX P6, R14, R13, R12, R11 ;  /* 0x0000000c0d0e7389 */ /* 0x00006400000c000b */
[----:B01----:R-:W-:Y:S01]  /*2eb60*/  ENDCOLLECTIVE ;  /* 0x000000000000791b */ /* 0x003fe20003800000 */
.L_x_2315:
[----:B------:R-:W-:Y:S02]  /*2eb70*/  IMAD.MOV.U32 R13, RZ, RZ, R128 ;  /* 0x000000ffff0d7224 */ /* 0x000fe400078e0080 */
[----:B------:R-:W-:-:S07]  /*2eb80*/  IMAD.MOV.U32 R132, RZ, RZ, R14 ;  /* 0x000000ffff847224 */ /* 0x000fce00078e000e */
[----:B------:R-:W-:Y:S05]  /*2eb90*/  WARPSYNC.COLLECTIVE R15, `(.L_x_2316) ;  /* 0x000000000f087348 */ /* 0x000fea0003c00000 */
[----:B------:R0:W1:Y:S02]  /*2eba0*/  SHFL.IDX P6, R14, R13, R12, R11 ;  /* 0x0000000c0d0e7389 */ /* 0x00006400000c000b */
[----:B01----:R-:W-:Y:S01]  /*2ebb0*/  ENDCOLLECTIVE ;  /* 0x000000000000791b */ /* 0x003fe20003800000 */
.L_x_2316:
[----:B------:R-:W-:Y:S02]  /*2ebc0*/  IMAD.MOV.U32 R13, RZ, RZ, R81 ;  /* 0x000000ffff0d7224 */ /* 0x000fe400078e0051 */
[----:B------:R-:W-:Y:S02]  /*2ebd0*/  IMAD.MOV.U32 R12, RZ, RZ, R0 ;  /* 0x000000ffff0c7224 */ /* 0x000fe400078e0000 */
[----:B------:R-:W-:-:S07]  /*2ebe0*/  IMAD.MOV.U32 R128, RZ, RZ, R14 ;  /* 0x000000ffff807224 */ /* 0x000fce00078e000e */
[----:B------:R-:W-:Y:S05]  /*2ebf0*/  WARPSYNC.COLLECTIVE R15, `(.L_x_2317) ;  /* 0x000000000f087348 */ /* 0x000fea0003c00000 */
[----:B------:R0:W1:Y:S02]  /*2ec00*/  SHFL.IDX P6, R14, R13, R12, R11 ;  /* 0x0000000c0d0e7389 */ /* 0x00006400000c000b */
[----:B01----:R-:W-:Y:S01]  /*2ec10*/  ENDCOLLECTIVE ;  /* 0x000000000000791b */ /* 0x003fe20003800000 */
.L_x_2317:
[----:B------:R-:W-:Y:S02]  /*2ec20*/  IMAD.MOV.U32 R13, RZ, RZ, R77 ;  /* 0x000000ffff0d7224 */ /* 0x000fe400078e004d */
[----:B------:R-:W-:-:S07]  /*2ec30*/  IMAD.MOV.U32 R81, RZ, RZ, R14 ;  /* 0x000000ffff517224 */ /* 0x000fce00078e000e */
[----:B------:R-:W-:Y:S05]  /*2ec40*/  WARPSYNC.COLLECTIVE R15, `(.L_x_2318) ;  /* 0x000000000f087348 */ /* 0x000fea0003c00000 */
[----:B------:R0:W1:Y:S02]  /*2ec50*/  SHFL.IDX P6, R14, R13, R12, R11 ;  /* 0x0000000c0d0e7389 */ /* 0x00006400000c000b */
[----:B01----:R-:W-:Y:S01]  /*2ec60*/  ENDCOLLECTIVE ;  /* 0x000000000000791b */ /* 0x003fe20003800000 */
.L_x_2318:
[----:B------:R-:W-:Y:S02]  /*2ec70*/  IMAD.MOV.U32 R13, RZ, RZ, R140 ;  /* 0x000000ffff0d7224 */ /* 0x000fe400078e008c */
[----:B------:R-:W-:Y:S02]  /*2ec80*/  IMAD.MOV.U32 R12, RZ, RZ, R2 ;  /* 0x000000ffff0c7224 */ /* 0x000fe400078e0002 */
[----:B------:R-:W-:-:S07]  /*2ec90*/  IMAD.MOV.U32 R77, RZ, RZ, R14 ;  /* 0x000000ffff4d7224 */ /* 0x000fce00078e000e */
[----:B------:R-:W-:Y:S05]  /*2eca0*/  WARPSYNC.COLLECTIVE R15, `(.L_x_2319) ;  /* 0x000000000f087348 */ /* 0x000fea0003c00000 */
[----:B------:R0:W1:Y:S02]  /*2ecb0*/  SHFL.IDX P6, R14, R13, R12, R11 ;  /* 0x0000000c0d0e7389 */ /* 0x00006400000c000b */
[----:B01----:R-:W-:Y:S01]  /*2ecc0*/  ENDCOLLECTIVE ;  /* 0x000000000000791b */ /* 0x003fe20003800000 */
.L_x_2319:
[----:B------:R-:W-:Y:S02]  /*2ecd0*/  IMAD.MOV.U32 R13, RZ, RZ, R136 ;  /* 0x000000ffff0d7224 */ /* 0x000fe400078e0088 */
[----:B------:R-:W-:-:S07]  /*2ece0*/  IMAD.MOV.U32 R140, RZ, RZ, R14 ;  /* 0x000000ffff8c7224 */ /* 0x000fce00078e000e */
[----:B------:R-:W-:Y:S05]  /*2ecf0*/  WARPSYNC.COLLECTIVE R15, `(.L_x_2320) ;  /* 0x000000000f087348 */ /* 0x000fea0003c00000 */
[----:B------:R0:W1:Y:S02]  /*2ed00*/  SHFL.IDX P6, R14, R13, R12, R11 ;  /* 0x0000000c0d0e7389 */ /* 0x00006400000c000b */
[----:B01----:R-:W-:Y:S01]  /*2ed10*/  ENDCOLLECTIVE ;  /* 0x000000000000791b */ /* 0x003fe20003800000 */
.L_x_2320:
[----:B------:R-:W-:Y:S02]  /*2ed20*/  IMAD.MOV.U32 R13, RZ, RZ, R89 ;  /* 0x000000ffff0d7224 */ /* 0x000fe400078e0059 */
[----:B------:R-:W-:Y:S01]  /*2ed30*/  IMAD.MOV.U32 R12, RZ, RZ, R0 ;  /* 0x000000ffff0c7224 */ /* 0x000fe200078e0000 */
[----:B------:R-:W-:-:S07]  /*2ed40*/  MOV R136, R14 ;  /* 0x0000000e00887202 */ /* 0x000fce0000000f00 */
[----:B------:R-:W-:Y:S05]  /*2ed50*/  WARPSYNC.COLLECTIVE R15, `(.L_x_2321) ;  /* 0x000000000f087348 */ /* 0x000fea0003c00000 */
[----:B------:R0:W1:Y:S02]  /*2ed60*/  SHFL.IDX P6, R14, R13, R12, R11 ;  /* 0x0000000c0d0e7389 */ /* 0x00006400000c000b */
[----:B01----:R-:W-:Y:S01]  /*2ed70*/  ENDCOLLECTIVE ;  /* 0x000000000000791b */ /* 0x003fe20003800000 */
.L_x_2321:
[----:B------:R-:W-:Y:S02]  /*2ed80*/  IMAD.MOV.U32 R13, RZ, RZ, R85 ;  /* 0x000000ffff0d7224 */ /* 0x000fe400078e0055 */
[----:B------:R-:W-:-:S07]  /*2ed90*/  IMAD.MOV.U32 R89, RZ, RZ, R14 ;  /* 0x000000ffff597224 */ /* 0x000fce00078e000e */
[----:B------:R-:W-:Y:S05]  /*2eda0*/  WARPSYNC.COLLECTIVE R15, `(.L_x_2322) ;  /* 0x000000000f087348 */ /* 0x000fea0003c00000 */
[----:B------:R0:W1:Y:S02]  /*2edb0*/  SHFL.IDX P6, R14, R13, R12, R11 ;  /* 0x0000000c0d0e7389 */ /* 0x00006400000c000b */
[----:B01----:R-:W-:Y:S01]  /*2edc0*/  ENDCOLLECTIVE ;  /* 0x000000000000791b */ /* 0x003fe20003800000 */
.L_x_2322:
[----:B------:R-:W-:Y:S02]  /*2edd0*/  IMAD.MOV.U32 R13, RZ, RZ, R148 ;  /* 0x000000ffff0d7224 */ /* 0x000fe400078e0094 */
[----:B------:R-:W-:Y:S02]  /*2ede0*/  IMAD.MOV.U32 R12, RZ, RZ, R2 ;  /* 0x000000ffff0c7224 */ /* 0x000fe400078e0002 */
[----:B------:R-:W-:-:S07]  /*2edf0*/  IMAD.MOV.U32 R85, RZ, RZ, R14 ;  /* 0x000000ffff557224 */ /* 0x000fce00078e000e */
[----:B------:R-:W-:Y:S05]  /*2ee00*/  WARPSYNC.COLLECTIVE R15, `(.L_x_2323) ;  /* 0x000000000f087348 */ /* 0x000fea0003c00000 */
[----:B------:R0:W1:Y:S02]  /*2ee10*/  SHFL.IDX P6, R14, R13, R12, R11 ;  /* 0x0000000c0d0e7389 */ /* 0x00006400000c000b */
[----:B01----:R-:W-:Y:S01]  /*2ee20*/  ENDCOLLECTIVE ;  /* 0x000000000000791b */ /* 0x003fe20003800000 */
.L_x_2323:
[----:B------:R-:W-:Y:S02]  /*2ee30*/  IMAD.MOV.U32 R13, RZ, RZ, R144 ;  /* 0x000000ffff0d7224 */ /* 0x000fe400078e0090 */
[----:B------:R-:W-:-:S07]  /*2ee40*/  IMAD.MOV.U32 R148, RZ, RZ, R14 ;  /* 0x000000ffff947224 */ /* 0x000fce00078e000e */
[----:B------:R-:W-:Y:S05]  /*2ee50*/  WARPSYNC.COLLECTIVE R15, `(.L_x_2324) ;  /* 0x000000000f087348 */ /* 0x000fea0003c00000 */
[----:B------:R0:W1:Y:S02]  /*2ee60*/  SHFL.IDX P6, R14, R13, R12, R11 ;  /* 0x0000000c0d0e7389 */ /* 0x00006400000c000b */
[----:B01----:R-:W-:Y:S01]  /*2ee70*/  ENDCOLLECTIVE ;  /* 0x000000000000791b */ /* 0x003fe20003800000 */
.L_x_2324:
[----:B------:R-:W-:Y:S02]  /*2ee80*/  IMAD.MOV.U32 R13, RZ, RZ, R64 ;  /* 0x000000ffff0d7224 */ /* 0x000fe400078e0040 */
[----:B------:R-:W-:Y:S02]  /*2ee90*/  IMAD.MOV.U32 R12, RZ, RZ, R0 ;  /* 0x000000ffff0c7224 */ /* 0x000fe400078e0000 */
[----:B------:R-:W-:-:S07]  /*2eea0*/  IMAD.MOV.U32 R144, RZ, RZ, R14 ;  /* 0x000000ffff907224 */ /* 0x000fce00078e000e */
[----:B------:R-:W-:Y:S05]  /*2eeb0*/  WARPSYNC.COLLECTIVE R15, `(.L_x_2325) ;  /* 0x000000000f087348 */ /* 0x000fea0003c00000 */
[----:B------:R0:W1:Y:S02]  /*2eec0*/  SHFL.IDX P6, R14, R13, R12, R11 ;  /* 0x0000000c0d0e7389 */ /* 0x00006400000c000b */
[----:B01----:R-:W-:Y:S01]  /*2eed0*/  ENDCOLLECTIVE ;  /* 0x000000000000791b */ /* 0x003fe20003800000 */
.L_x_2325:
[----:B------:R-:W-:Y:S02]  /*2eee0*/  IMAD.MOV.U32 R13, RZ, RZ, R93 ;  /* 0x000000ffff0d7224 */ /* 0x000fe400078e005d */
[----:B------:R-:W-:-:S07]  /*2eef0*/  IMAD.MOV.U32 R64, RZ, RZ, R14 ;  /* 0x000000ffff407224 */ /* 0x000fce00078e000e */
[----:B------:R-:W-:Y:S05]  /*2ef00*/  WARPSYNC.COLLECTIVE R15, `(.L_x_2326) ;  /* 0x000000000f087348 */ /* 0x000fea0003c00000 */
[----:B------:R0:W1:Y:S02]  /*2ef10*/  SHFL.IDX P6, R14, R13, R12, R11 ;  /* 0x0000000c0d0e7389 */ /* 0x00006400000c000b */
[----:B01----:R-:W-:Y:S01]  /*2ef20*/  ENDCOLLECTIVE ;  /* 0x000000000000791b */ /* 0x003fe20003800000 */
.L_x_2326:
[----:B------:R-:W-:Y:S02]  /*2ef30*/  IMAD.MOV.U32 R13, RZ, RZ, R146 ;  /* 0x000000ffff0d7224 */ /* 0x000fe400078e0092 */
[----:B------:R-:W-:Y:S02]  /*2ef40*/  IMAD.MOV.U32 R12, RZ, RZ, R2 ;  /* 0x000000ffff0c7224 */ /* 0x000fe400078e0002 */
[----:B------:R-:W-:-:S07]  /*2ef50*/  IMAD.MOV.U32 R93, RZ, RZ, R14 ;  /* 0x000000ffff5d7224 */ /* 0x000fce00078e000e */
[----:B------:R-:W-:Y:S05]  /*2ef60*/  WARPSYNC.COLLECTIVE R15, `(.L_x_2327) ;  /* 0x000000000f087348 */ /* 0x000fea0003c00000 */
[----:B------:R0:W1:Y:S02]  /*2ef70*/  SHFL.IDX P6, R14, R13, R12, R11 ;  /* 0x0000000c0d0e7389 */ /* 0x00006400000c000b */
[----:B01----:R-:W-:Y:S01]  /*2ef80*/  ENDCOLLECTIVE ;  /* 0x000000000000791b */ /* 0x003fe20003800000 */
.L_x_2327:
[----:B------:R-:W-:Y:S02]  /*2ef90*/  IMAD.MOV.U32 R13, RZ, RZ, R156 ;  /* 0x000000ffff0d7224 */ /* 0x000fe400078e009c */
[----:B------:R-:W-:-:S07]  /*2efa0*/  IMAD.MOV.U32 R146, RZ, RZ, R14 ;  /* 0x000000ffff927224 */ /* 0x000fce00078e000e */
[----:B------:R-:W-:Y:S05]  /*2efb0*/  WARPSYNC.COLLECTIVE R15, `(.L_x_2328) ;  /* 0x000000000f087348 */ /* 0x000fea0003c00000 */
[----:B------:R0:W1:Y:S02]  /*2efc0*/  SHFL.IDX P6, R14, R13, R12, R11 ;  /* 0x0000000c0d0e7389 */ /* 0x00006400000c000b */
[----:B01----:R-:W-:Y:S01]  /*2efd0*/  ENDCOLLECTIVE ;  /* 0x000000000000791b */ /* 0x003fe20003800000 */
.L_x_2328:
        /* <DEDUP_REMOVED lines=8> */
.L_x_2329:
[----:B------:R-:W-:Y:S02]  /*2f060*/  SEL R20, R93, R156, P0 ;  /* 0x0000009c5d147207 */ /* 0x000fe40000000000 */
[----:B------:R-:W-:Y:S01]  /*2f070*/  SEL R93, R156, R93, P0 ;  /* 0x0000005d9c5d7207 */ /* 0x000fe20000000000 */
[----:B------:R-:W-:Y:S01]  /*2f080*/  IMAD.MOV.U32 R13, RZ, RZ, R97 ;  /* 0x000000ffff0d7224 */ /* 0x000fe200078e0061 */
[----:B------:R-:W-:-:S07]  /*2f090*/  MOV R101, R14 ;  /* 0x0000000e00657202 */ /* 0x000fce0000000f00 */
[----:B------:R-:W-:Y:S05]  /*2f0a0*/  WARPSYNC.COLLECTIVE R15, `(.L_x_2330) ;  /* 0x000000000f087348 */ /* 0x000fea0003c00000 */
[----:B------:R0:W1:Y:S02]  /*2f0b0*/  SHFL.IDX P6, R14, R13, R12, R11 ;  /* 0x0000000c0d0e7389 */ /* 0x00006400000c000b */
[----:B01----:R-:W-:Y:S01]  /*2f0c0*/  ENDCOLLECTIVE ;  /* 0x000000000000791b */ /* 0x003fe20003800000 */
.L_x_2330:
[----:B------:R-:W-:Y:S02]  /*2f0d0*/  IMAD.MOV.U32 R13, RZ, RZ, R154 ;  /* 0x000000ffff0d7224 */ /* 0x000fe400078e009a */
[----:B------:R-:W-:Y:S02]  /*2f0e0*/  IMAD.MOV.U32 R12, RZ, RZ, R2 ;  /* 0x000000ffff0c7224 */ /* 0x000fe400078e0002 */
[----:B------:R-:W-:-:S07]  /*2f0f0*/  IMAD.MOV.U32 R97, RZ, RZ, R14 ;  /* 0x000000ffff617224 */ /* 0x000fce00078e000e */
[----:B------:R-:W-:Y:S05]  /*2f100*/  WARPSYNC.COLLECTIVE R15, `(.L_x_2331) ;  /* 0x000000000f087348 */ /* 0x000fea0003c00000 */
[----:B------:R0:W1:Y:S02]  /*2f110*/  SHFL.IDX P6, R14, R13, R12, R11 ;  /* 0x0000000c0d0e7389 */ /* 0x00006400000c000b */
[----:B01----:R-:W-:Y:S01]  /*2f120*/  ENDCOLLECTIVE ;  /* 0x000000000000791b */ /* 0x003fe20003800000 */
.L_x_2331:
[----:B------:R-:W-:Y:S02]  /*2f130*/  IMAD.MOV.U32 R13, RZ, RZ, R153 ;  /* 0x000000ffff0d7224 */ /* 0x000fe400078e0099 */
[----:B------:R-:W-:-:S07]  /*2f140*/  IMAD.MOV.U32 R154, RZ, RZ, R14 ;  /* 0x000000ffff9a7224 */ /* 0x000fce00078e000e */
[----:B------:R-:W-:Y:S05]  /*2f150*/  WARPSYNC.COLLECTIVE R15, `(.L_x_2332) ;  /* 0x000000000f087348 */ /* 0x000fea0003c00000 */
[----:B------:R0:W1:Y:S02]  /*2f160*/  SHFL.IDX P6, R14, R13, R12, R11 ;  /* 0x0000000c0d0e7389 */ /* 0x00006400000c000b */
[----:B01----:R-:W-:Y:S01]  /*2f170*/  ENDCOLLECTIVE ;  /* 0x000000000000791b */ /* 0x003fe20003800000 */
.L_x_2332:
        /* <DEDUP_REMOVED lines=8> */
.L_x_2333:
[----:B------:R-:W-:Y:S02]  /*2f200*/  SEL R26, R97, R153, P0 ;  /* 0x00000099611a7207 */ /* 0x000fe40000000000 */
[----:B------:R-:W-:Y:S01]  /*2f210*/  SEL R97, R153, R97, P0 ;  /* 0x0000006199617207 */ /* 0x000fe20000000000 */
[----:B------:R-:W-:Y:S02]  /*2f220*/  IMAD.MOV.U32 R13, RZ, RZ, R105 ;  /* 0x000000ffff0d7224 */ /* 0x000fe400078e0069 */
[----:B------:R-:W-:-:S07]  /*2f230*/  IMAD.MOV.U32 R109, RZ, RZ, R14 ;  /* 0x000000ffff6d7224 */ /* 0x000fce00078e000e */
[----:B------:R-:W-:Y:S05]  /*2f240*/  WARPSYNC.COLLECTIVE R15, `(.L_x_2334) ;  /* 0x000000000f087348 */ /* 0x000fea0003c00000 */
[----:B------:R0:W1:Y:S02]  /*2f250*/  SHFL.IDX P6, R14, R13, R12, R11 ;  /* 0x0000000c0d0e7389 */ /* 0x00006400000c000b */
[----:B01----:R-:W-:Y:S01]  /*2f260*/  ENDCOLLECTIVE ;  /* 0x000000000000791b */ /* 0x003fe20003800000 */
.L_x_2334:
[----:B------:R-:W-:Y:S02]  /*2f270*/  IMAD.MOV.U32 R13, RZ, RZ, R47 ;  /* 0x000000ffff0d7224 */ /* 0x000fe400078e002f */
[----:B------:R-:W-:Y:S02]  /*2f280*/  IMAD.MOV.U32 R12, RZ, RZ, R2 ;  /* 0x000000ffff0c7224 */ /* 0x000fe400078e0002 */
[----:B------:R-:W-:-:S07]  /*2f290*/  IMAD.MOV.U32 R105, RZ, RZ, R14 ;  /* 0x000000ffff697224 */ /* 0x000fce00078e000e */
[----:B------:R-:W-:Y:S05]  /*2f2a0*/  WARPSYNC.COLLECTIVE R15, `(.L_x_2335) ;  /* 0x000000000f087348 */ /* 0x000fea0003c00000 */
[----:B------:R0:W1:Y:S02]  /*2f2b0*/  SHFL.IDX P6, R14, R13, R12, R11 ;  /* 0x0000000c0d0e7389 */ /* 0x00006400000c000b */
[----:B01----:R-:W-:Y:S01]  /*2f2c0*/  ENDCOLLECTIVE ;  /* 0x000000000000791b */ /* 0x003fe20003800000 */
.L_x_2335:
[----:B------:R-:W-:Y:S02]  /*2f2d0*/  IMAD.MOV.U32 R13, RZ, RZ, R155 ;  /* 0x000000ffff0d7224 */ /* 0x000fe400078e009b */
[----:B------:R-:W-:-:S07]  /*2f2e0*/  IMAD.MOV.U32 R47, RZ, RZ, R14 ;  /* 0x000000ffff2f7224 */ /* 0x000fce00078e000e */
[----:B------:R-:W-:Y:S05]  /*2f2f0*/  WARPSYNC.COLLECTIVE R15, `(.L_x_2336) ;  /* 0x000000000f087348 */ /* 0x000fea0003c00000 */
[----:B------:R0:W1:Y:S02]  /*2f300*/  SHFL.IDX P6, R14, R13, R12, R11 ;  /* 0x0000000c0d0e7389 */ /* 0x00006400000c000b */
[----:B01----:R-:W-:Y:S01]  /*2f310*/  ENDCOLLECTIVE ;  /* 0x000000000000791b */ /* 0x003fe20003800000 */
.L_x_2336:
        /* <DEDUP_REMOVED lines=8> */
.L_x_2337:
[----:B------:R-:W-:Y:S02]  /*2f3a0*/  SEL R36, R105, R155, P0 ;  /* 0x0000009b69247207 */ /* 0x000fe40000000000 */
[----:B------:R-:W-:Y:S01]  /*2f3b0*/  SEL R105, R155, R105, P0 ;  /* 0x000000699b697207 */ /* 0x000fe20000000000 */
[----:B------:R-:W-:Y:S02]  /*2f3c0*/  IMAD.MOV.U32 R13, RZ, RZ, R46 ;  /* 0x000000ffff0d7224 */ /* 0x000fe400078e002e */
[----:B------:R-:W-:-:S07]  /*2f3d0*/  IMAD.MOV.U32 R50, RZ, RZ, R14 ;  /* 0x000000ffff327224 */ /* 0x000fce00078e000e */
[----:B------:R-:W-:Y:S05]  /*2f3e0*/  WARPSYNC.COLLECTIVE R15, `(.L_x_2338) ;  /* 0x000000000f087348 */ /* 0x000fea0003c00000 */
[----:B------:R0:W1:Y:S02]  /*2f3f0*/  SHFL.IDX P6, R14, R13, R12, R11 ;  /* 0x0000000c0d0e7389 */ /* 0x00006400000c000b */
[----:B01----:R-:W-:Y:S01]  /*2f400*/  ENDCOLLECTIVE ;  /* 0x000000000000791b */ /* 0x003fe20003800000 */
.L_x_2338:
[----:B------:R-:W-:Y:S01]  /*2f410*/  MOV R13, R55 ;  /* 0x00000037000d7202 */ /* 0x000fe20000000f00 */
[----:B------:R-:W-:Y:S02]  /*2f420*/  IMAD.MOV.U32 R12, RZ, RZ, R2 ;  /* 0x000000ffff0c7224 */ /* 0x000fe400078e0002 */
[----:B------:R-:W-:-:S07]  /*2f430*/  IMAD.MOV.U32 R46, RZ, RZ, R14 ;  /* 0x000000ffff2e7224 */ /* 0x000fce00078e000e */
[----:B------:R-:W-:Y:S05]  /*2f440*/  WARPSYNC.COLLECTIVE R15, `(.L_x_2339) ;  /* 0x000000000f087348 */ /* 0x000fea0003c00000 */
[----:B------:R0:W1:Y:S02]  /*2f450*/  SHFL.IDX P6, R14, R13, R12, R11 ;  /* 0x0000000c0d0e7389 */ /* 0x00006400000c000b */
[----:B01----:R-:W-:Y:S01]  /*2f460*/  ENDCOLLECTIVE ;  /* 0x000000000000791b */ /* 0x003fe20003800000 */
.L_x_2339:
[----:B------:R-:W-:Y:S02]  /*2f470*/  IMAD.MOV.U32 R13, RZ, RZ, R51 ;  /* 0x000000ffff0d7224 */ /* 0x000fe400078e0033 */
[----:B------:R-:W-:-:S07]  /*2f480*/  IMAD.MOV.U32 R55, RZ, RZ, R14 ;  /* 0x000000ffff377224 */ /* 0x000fce00078e000e */
[----:B------:R-:W-:Y:S05]  /*2f490*/  WARPSYNC.COLLECTIVE R15, `(.L_x_2340) ;  /* 0x000000000f087348 */ /* 0x000fea0003c00000 */
[----:B------:R0:W1:Y:S02]  /*2f4a0*/  SHFL.IDX P6, R14, R13, R12, R11 ;  /* 0x0000000c0d0e7389 */ /* 0x00006400000c000b */
[----:B01----:R-:W-:Y:S01]  /*2f4b0*/  ENDCOLLECTIVE ;  /* 0x000000000000791b */ /* 0x003fe20003800000 */
.L_x_2340:
        /* <DEDUP_REMOVED lines=8> */
.L_x_2341:
[----:B------:R-:W-:Y:S02]  /*2f540*/  SEL R38, R46, R51, P0 ;  /* 0x000000332e267207 */ /* 0x000fe40000000000 */
[----:B------:R-:W-:Y:S01]  /*2f550*/  SEL R46, R51, R46, P0 ;  /* 0x0000002e332e7207 */ /* 0x000fe20000000000 */
[----:B------:R-:W-:Y:S02]  /*2f560*/  IMAD.MOV.U32 R13, RZ, RZ, R54 ;  /* 0x000000ffff0d7224 */ /* 0x000fe400078e0036 */
[----:B------:R-:W-:-:S07]  /*2f570*/  IMAD.MOV.U32 R58, RZ, RZ, R14 ;  /* 0x000000ffff3a7224 */ /* 0x000fce00078e000e */
[----:B------:R-:W-:Y:S05]  /*2f580*/  WARPSYNC.COLLECTIVE R15, `(.L_x_2342) ;  /* 0x000000000f087348 */ /* 0x000fea0003c00000 */
[----:B------:R0:W1:Y:S02]  /*2f590*/  SHFL.IDX P6, R14, R13, R12, R11 ;  /* 0x0000000c0d0e7389 */ /* 0x00006400000c000b */
[----:B01----:R-:W-:Y:S01]  /*2f5a0*/  ENDCOLLECTIVE ;  /* 0x000000000000791b */ /* 0x003fe20003800000 */
.L_x_2342:
[----:B------:R-:W-:Y:S02]  /*2f5b0*/  IMAD.MOV.U32 R13, RZ, RZ, R62 ;  /* 0x000000ffff0d7224 */ /* 0x000fe400078e003e */
[----:B------:R-:W-:Y:S02]  /*2f5c0*/  IMAD.MOV.U32 R12, RZ, RZ, R2 ;  /* 0x000000ffff0c7224 */ /* 0x000fe400078e0002 */
[----:B------:R-:W-:-:S07]  /*2f5d0*/  IMAD.MOV.U32 R54, RZ, RZ, R14 ;  /* 0x000000ffff367224 */ /* 0x000fce00078e000e */
[----:B------:R-:W-:Y:S05]  /*2f5e0*/  WARPSYNC.COLLECTIVE R15, `(.L_x_2343) ;  /* 0x000000000f087348 */ /* 0x000fea0003c00000 */
[----:B------:R0:W1:Y:S02]  /*2f5f0*/  SHFL.IDX P6, R14, R13, R12, R11 ;  /* 0x0000000c0d0e7389 */ /* 0x00006400000c000b */
[----:B01----:R-:W-:Y:S01]  /*2f600*/  ENDCOLLECTIVE ;  /* 0x000000000000791b */ /* 0x003fe20003800000 */
.L_x_2343:
[----:B------:R-:W-:Y:S02]  /*2f610*/  IMAD.MOV.U32 R13, RZ, RZ, R113 ;  /* 0x000000ffff0d7224 */ /* 0x000fe400078e0071 */
[----:B------:R-:W-:-:S07]  /*2f620*/  IMAD.MOV.U32 R62, RZ, RZ, R14 ;  /* 0x000000ffff3e7224 */ /* 0x000fce00078e000e */
[----:B------:R-:W-:Y:S05]  /*2f630*/  WARPSYNC.COLLECTIVE R15, `(.L_x_2344) ;  /* 0x000000000f087348 */ /* 0x000fea0003c00000 */
[----:B------:R0:W1:Y:S02]  /*2f640*/  SHFL.IDX P6, R14, R13, R12, R11 ;  /* 0x0000000c0d0e7389 */ /* 0x00006400000c000b */
[----:B01----:R-:W-:Y:S01]  /*2f650*/  ENDCOLLECTIVE ;  /* 0x000000000000791b */ /* 0x003fe20003800000 */
.L_x_2344:
        /* <DEDUP_REMOVED lines=8> */
.L_x_2345:
[----:B------:R-:W-:Y:S02]  /*2f6e0*/  IMAD.MOV.U32 R13, RZ, RZ, R117 ;  /* 0x000000ffff0d7224 */ /* 0x000fe400078e0075 */
[----:B------:R-:W-:-:S07]  /*2f6f0*/  IMAD.MOV.U32 R121, RZ, RZ, R14 ;  /* 0x000000ffff797224 */ /* 0x000fce00078e000e */
[----:B------:R-:W-:Y:S05]  /*2f700*/  WARPSYNC.COLLECTIVE R15, `(.L_x_2346) ;  /* 0x000000000f087348 */ /* 0x000fea0003c00000 */
[----:B------:R0:W1:Y:S02]  /*2f710*/  SHFL.IDX P6, R14, R13, R12, R11 ;  /* 0x0000000c0d0e7389 */ /* 0x00006400000c000b */
[----:B01----:R-:W-:Y:S01]  /*2f720*/  ENDCOLLECTIVE ;  /* 0x000000000000791b */ /* 0x003fe20003800000 */
.L_x_2346:
[----:B------:R-:W-:Y:S02]  /*2f730*/  IMAD.MOV.U32 R13, RZ, RZ, R70 ;  /* 0x000000ffff0d7224 */ /* 0x000fe400078e0046 */
[----:B------:R-:W-:Y:S02]  /*2f740*/  IMAD.MOV.U32 R12, RZ, RZ, R2 ;  /* 0x000000ffff0c7224 */ /* 0x000fe400078e0002 */
[----:B------:R-:W-:-:S07]  /*2f750*/  IMAD.MOV.U32 R117, RZ, RZ, R14 ;  /* 0x000000ffff757224 */ /* 0x000fce00078e000e */
[----:B------:R-:W-:Y:S05]  /*2f760*/  WARPSYNC.COLLECTIVE R15, `(.L_x_2347) ;  /* 0x000000000f087348 */ /* 0x000fea0003c00000 */
[----:B------:R0:W1:Y:S02]  /*2f770*/  SHFL.IDX P6, R14, R13, R12, R11 ;  /* 0x0000000c0d0e7389 */ /* 0x00006400000c000b */
[----:B01----:R-:W-:Y:S01]  /*2f780*/  ENDCOLLECTIVE ;  /* 0x000000000000791b */ /* 0x003fe20003800000 */
.L_x_2347:
[----:B------:R-:W-:Y:S01]  /*2f790*/  MOV R13, R125 ;  /* 0x0000007d000d7202 */ /* 0x000fe20000000f00 */
[----:B------:R-:W-:-:S07]  /*2f7a0*/  IMAD.MOV.U32 R70, RZ, RZ, R14 ;  /* 0x000000ffff467224 */ /* 0x000fce00078e000e */
[----:B------:R-:W-:Y:S05]  /*2f7b0*/  WARPSYNC.COLLECTIVE R15, `(.L_x_2348) ;  /* 0x000000000f087348 */ /* 0x000fea0003c00000 */
[----:B------:R0:W1:Y:S02]  /*2f7c0*/  SHFL.IDX P6, R14, R13, R12, R11 ;  /* 0x0000000c0d0e7389 */ /* 0x00006400000c000b */
[----:B01----:R-:W-:Y:S01]  /*2f7d0*/  ENDCOLLECTIVE ;  /* 0x000000000000791b */ /* 0x003fe20003800000 */
.L_x_2348:
[----:B------:R-:W-:Y:S02]  /*2f7e0*/  IMAD.MOV.U32 R13, RZ, RZ, R66 ;  /* 0x000000ffff0d7224 */ /* 0x000fe400078e0042 */
[----:B------:R-:W-:Y:S02]  /*2f7f0*/  IMAD.MOV.U32 R12, RZ, RZ, R0 ;  /* 0x000000ffff0c7224 */ /* 0x000fe400078e0000 */
[----:B------:R-:W-:-:S07]  /*2f800*/  IMAD.MOV.U32 R113, RZ, RZ, R14 ;  /* 0x000000ffff717224 */ /* 0x000fce00078e000e */
[----:B------:R-:W-:Y:S05]  /*2f810*/  WARPSYNC.COLLECTIVE R15, `(.L_x_2349) ;  /* 0x000000000f087348 */ /* 0x000fea0003c00000 */
[----:B------:R0:W1:Y:S02]  /*2f820*/  SHFL.IDX P6, R14, R13, R12, R11 ;  /* 0x0000000c0d0e7389 */ /* 0x00006400000c000b */
[----:B01----:R-:W-:Y:S01]  /*2f830*/  ENDCOLLECTIVE ;  /* 0x000000000000791b */ /* 0x003fe20003800000 */
.L_x_2349:
[----:B------:R-:W-:Y:S02]  /*2f840*/  IMAD.MOV.U32 R13, RZ, RZ, R63 ;  /* 0x000000ffff0d7224 */ /* 0x000fe400078e003f */
[----:B------:R-:W-:-:S07]  /*2f850*/  IMAD.MOV.U32 R66, RZ, RZ, R14 ;  /* 0x000000ffff427224 */ /* 0x000fce00078e000e */
[----:B------:R-:W-:Y:S05]  /*2f860*/  WARPSYNC.COLLECTIVE R15, `(.L_x_2350) ;  /* 0x000000000f087348 */ /* 0x000fea0003c00000 */
[----:B------:R0:W1:Y:S02]  /*2f870*/  SHFL.IDX P6, R14, R13, R12, R11 ;  /* 0x0000000c0d0e7389 */ /* 0x00006400000c000b */
[----:B01----:R-:W-:Y:S01]  /*2f880*/  ENDCOLLECTIVE ;  /* 0x000000000000791b */ /* 0x003fe20003800000 */
.L_x_2350:
[----:B------:R-:W-:Y:S02]  /*2f890*/  IMAD.MOV.U32 R13, RZ, RZ, R78 ;  /* 0x000000ffff0d7224 */ /* 0x000fe400078e004e */
[----:B------:R-:W-:Y:S02]  /*2f8a0*/  IMAD.MOV.U32 R12, RZ, RZ, R2 ;  /* 0x000000ffff0c7224 */ /* 0x000fe400078e0002 */
[----:B------:R-:W-:-:S07]  /*2f8b0*/  IMAD.MOV.U32 R125, RZ, RZ, R14 ;  /* 0x000000ffff7d7224 */ /* 0x000fce00078e000e */
[----:B------:R-:W-:Y:S05]  /*2f8c0*/  WARPSYNC.COLLECTIVE R15, `(.L_x_2351) ;  /* 0x000000000f087348 */ /* 0x000fea0003c00000 */
[----:B------:R0:W1:Y:S02]  /*2f8d0*/  SHFL.IDX P6, R14, R13, R12, R11 ;  /* 0x0000000c0d0e7389 */ /* 0x00006400000c000b */
[----:B01----:R-:W-:Y:S01]  /*2f8e0*/  ENDCOLLECTIVE ;  /* 0x000000000000791b */ /* 0x003fe20003800000 */
.L_x_2351:
[----:B------:R-:W-:Y:S02]  /*2f8f0*/  IMAD.MOV.U32 R13, RZ, RZ, R74 ;  /* 0x000000ffff0d7224 */ /* 0x000fe400078e004a */
[----:B------:R-:W-:-:S07]  /*2f900*/  IMAD.MOV.U32 R78, RZ, RZ, R14 ;  /* 0x000000ffff4e7224 */ /* 0x000fce00078e000e */
[----:B------:R-:W-:Y:S05]  /*2f910*/  WARPSYNC.COLLECTIVE R15, `(.L_x_2352) ;  /* 0x000000000f087348 */ /* 0x000fea0003c00000 */
[----:B------:R0:W1:Y:S02]  /*2f920*/  SHFL.IDX P6, R14, R13, R12, R11 ;  /* 0x0000000c0d0e7389 */ /* 0x00006400000c000b */
[----:B01----:R-:W-:Y:S01]  /*2f930*/  ENDCOLLECTIVE ;  /* 0x000000000000791b */ /* 0x003fe20003800000 */
.L_x_2352:
[----:B------:R-:W-:Y:S02]  /*2f940*/  IMAD.MOV.U32 R13, RZ, RZ, R71 ;  /* 0x000000ffff0d7224 */ /* 0x000fe400078e0047 */
[----:B------:R-:W-:Y:S02]  /*2f950*/  IMAD.MOV.U32 R12, RZ, RZ, R0 ;  /* 0x000000ffff0c7224 */ /* 0x000fe400078e0000 */
[----:B------:R-:W-:-:S07]  /*2f960*/  IMAD.MOV.U32 R74, RZ, RZ, R14 ;  /* 0x000000ffff4a7224 */ /* 0x000fce00078e000e */
[----:B------:R-:W-:Y:S05]  /*2f970*/  WARPSYNC.COLLECTIVE R15, `(.L_x_2353) ;  /* 0x000000000f087348 */ /* 0x000fea0003c00000 */
[----:B------:R0:W1:Y:S02]  /*2f980*/  SHFL.IDX P6, R14, R13, R12, R11 ;  /* 0x0000000c0d0e7389 */ /* 0x00006400000c000b */
[----:B01----:R-:W-:Y:S01]  /*2f990*/  ENDCOLLECTIVE ;  /* 0x000000000000791b */ /* 0x003fe20003800000 */
.L_x_2353:
[----:B------:R-:W-:Y:S02]  /*2f9a0*/  IMAD.MOV.U32 R13, RZ, RZ, R67 ;  /* 0x000000ffff0d7224 */ /* 0x000fe400078e0043 */
[----:B------:R-:W-:-:S07]  /*2f9b0*/  IMAD.MOV.U32 R71, RZ, RZ, R14 ;  /* 0x000000ffff477224 */ /* 0x000fce00078e000e */
[----:B------:R-:W-:Y:S05]  /*2f9c0*/  WARPSYNC.COLLECTIVE R15, `(.L_x_2354) ;  /* 0x000000000f087348 */ /* 0x000fea0003c00000 */
[----:B------:R0:W1:Y:S02]  /*2f9d0*/  SHFL.IDX P6, R14, R13, R12, R11 ;  /* 0x0000000c0d0e7389 */ /* 0x00006400000c000b */
[----:B01----:R-:W-:Y:S01]  /*2f9e0*/  ENDCOLLECTIVE ;  /* 0x000000000000791b */ /* 0x003fe20003800000 */
.L_x_2354:
[----:B------:R-:W-:Y:S02]  /*2f9f0*/  IMAD.MOV.U32 R13, RZ, RZ, R86 ;  /* 0x000000ffff0d7224 */ /* 0x000fe400078e0056 */
[----:B------:R-:W-:Y:S02]  /*2fa00*/  IMAD.MOV.U32 R12, RZ, RZ, R2 ;  /* 0x000000ffff0c7224 */ /* 0x000fe400078e0002 */
[----:B------:R-:W-:-:S07]  /*2fa10*/  IMAD.MOV.U32 R67, RZ, RZ, R14 ;  /* 0x000000ffff437224 */ /* 0x000fce00078e000e */
[----:B------:R-:W-:Y:S05]  /*2fa20*/  WARPSYNC.COLLECTIVE R15, `(.L_x_2355) ;  /* 0x000000000f087348 */ /* 0x000fea0003c00000 */
[----:B------:R0:W1:Y:S02]  /*2fa30*/  SHFL.IDX P6, R14, R13, R12, R11 ;  /* 0x0000000c0d0e7389 */ /* 0x00006400000c000b */
[----:B01----:R-:W-:Y:S01]  /*2fa40*/  ENDCOLLECTIVE ;  /* 0x000000000000791b */ /* 0x003fe20003800000 */
.L_x_2355:
[----:B------:R-:W-:Y:S02]  /*2fa50*/  IMAD.MOV.U32 R13, RZ, RZ, R82 ;  /* 0x000000ffff0d7224 */ /* 0x000fe400078e0052 */
[----:B------:R-:W-:-:S07]  /*2fa60*/  IMAD.MOV.U32 R86, RZ, RZ, R14 ;  /* 0x000000ffff567224 */ /* 0x000fce00078e000e */
[----:B------:R-:W-:Y:S05]  /*2fa70*/  WARPSYNC.COLLECTIVE R15, `(.L_x_2356) ;  /* 0x000000000f087348 */ /* 0x000fea0003c00000 */
[----:B------:R0:W1:Y:S02]  /*2fa80*/  SHFL.IDX P6, R14, R13, R12, R11 ;  /* 0x0000000c0d0e7389 */ /* 0x00006400000c000b */
[----:B01----:R-:W-:Y:S01]  /*2fa90*/  ENDCOLLECTIVE ;  /* 0x000000000000791b */ /* 0x003fe20003800000 */
.L_x_2356:
[----:B------:R-:W-:Y:S01]  /*2faa0*/  IMAD.MOV.U32 R13, RZ, RZ, R79 ;  /* 0x000000ffff0d7224 */ /* 0x000fe200078e004f */
[----:B------:R-:W-:Y:S01]  /*2fab0*/  MOV R12, R0 ;  /* 0x00000000000c7202 */ /* 0x000fe20000000f00 */
[----:B------:R-:W-:-:S07]  /*2fac0*/  IMAD.MOV.U32 R82, RZ, RZ, R14 ;  /* 0x000000ffff527224 */ /* 0x000fce00078e000e */
[----:B------:R-:W-:Y:S05]  /*2fad0*/  WARPSYNC.COLLECTIVE R15, `(.L_x_2357) ;  /* 0x000000000f087348 */ /* 0x000fea0003c00000 */
[----:B------:R0:W1:Y:S02]  /*2fae0*/  SHFL.IDX P6, R14, R13, R12, R11 ;  /* 0x0000000c0d0e7389 */ /* 0x00006400000c000b */
[----:B01----:R-:W-:Y:S01]  /*2faf0*/  ENDCOLLECTIVE ;  /* 0x000000000000791b */ /* 0x003fe20003800000 */
.L_x_2357:
[----:B------:R-:W-:Y:S02]  /*2fb00*/  SEL R48, R67, R82, P0 ;  /* 0x0000005243307207 */ /* 0x000fe40000000000 */
[----:B------:R-:W-:Y:S01]  /*2fb10*/  SEL R67, R82, R67, P0 ;  /* 0x0000004352437207 */ /* 0x000fe20000000000 */
[----:B------:R-:W-:Y:S02]  /*2fb20*/  IMAD.MOV.U32 R13, RZ, RZ, R75 ;  /* 0x000000ffff0d7224 */ /* 0x000fe400078e004b */
[----:B------:R-:W-:-:S07]  /*2fb30*/  IMAD.MOV.U32 R79, RZ, RZ, R14 ;  /* 0x000000ffff4f7224 */ /* 0x000fce00078e000e */
[----:B------:R-:W-:Y:S05]  /*2fb40*/  WARPSYNC.COLLECTIVE R15, `(.L_x_2358) ;  /* 0x000000000f087348 */ /* 0x000fea0003c00000 */
[----:B------:R0:W1:Y:S02]  /*2fb50*/  SHFL.IDX P6, R14, R13, R12, R11 ;  /* 0x0000000c0d0e7389 */ /* 0x00006400000c000b */
[----:B01----:R-:W-:Y:S01]  /*2fb60*/  ENDCOLLECTIVE ;  /* 0x000000000000791b */ /* 0x003fe20003800000 */
.L_x_2358:
[----:B------:R-:W-:Y:S02]  /*2fb70*/  IMAD.MOV.U32 R13, RZ, RZ, R94 ;  /* 0x000000ffff0d7224 */ /* 0x000fe400078e005e */
[----:B------:R-:W-:Y:S02]  /*2fb80*/  IMAD.MOV.U32 R12, RZ, RZ, R2 ;  /* 0x000000ffff0c7224 */ /* 0x000fe400078e0002 */
[----:B------:R-:W-:-:S07]  /*2fb90*/  IMAD.MOV.U32 R75, RZ, RZ, R14 ;  /* 0x000000ffff4b7224 */ /* 0x000fce00078e000e */
[----:B------:R-:W-:Y:S05]  /*2fba0*/  WARPSYNC.COLLECTIVE R15, `(.L_x_2359) ;  /* 0x000000000f087348 */ /* 0x000fea0003c00000 */
[----:B------:R0:W1:Y:S02]  /*2fbb0*/  SHFL.IDX P6, R14, R13, R12, R11 ;  /* 0x0000000c0d0e7389 */ /* 0x00006400000c000b */
[----:B01----:R-:W-:Y:S01]  /*2fbc0*/  ENDCOLLECTIVE ;  /* 0x000000000000791b */ /* 0x003fe20003800000 */
.L_x_2359:
[----:B------:R-:W-:Y:S02]  /*2fbd0*/  IMAD.MOV.U32 R13, RZ, RZ, R90 ;  /* 0x000000ffff0d7224 */ /* 0x000fe400078e005a */
[----:B------:R-:W-:-:S07]  /*2fbe0*/  IMAD.MOV.U32 R94, RZ, RZ, R14 ;  /* 0x000000ffff5e7224 */ /* 0x000fce00078e000e */
[----:B------:R-:W-:Y:S05]  /*2fbf0*/  WARPSYNC.COLLECTIVE R15, `(.L_x_2360) ;  /* 0x000000000f087348 */ /* 0x000fea0003c00000 */
[----:B------:R0:W1:Y:S02]  /*2fc00*/  SHFL.IDX P6, R14, R13, R12, R11 ;  /* 0x0000000c0d0e7389 */ /* 0x00006400000c000b */
[----:B01----:R-:W-:Y:S01]  /*2fc10*/  ENDCOLLECTIVE ;  /* 0x000000000000791b */ /* 0x003fe20003800000 */
.L_x_2360:
        /* <DEDUP_REMOVED lines=8> */
.L_x_2361:
[----:B------:R-:W-:Y:S02]  /*2fca0*/  SEL R51, R75, R90, P0 ;  /* 0x0000005a4b337207 */ /* 0x000fe40000000000 */
[----:B------:R-:W-:Y:S01]  /*2fcb0*/  SEL R75, R90, R75, P0 ;  /* 0x0000004b5a4b7207 */ /* 0x000fe20000000000 */
[----:B------:R-:W-:Y:S02]  /*2fcc0*/  IMAD.MOV.U32 R13, RZ, RZ, R129 ;  /* 0x000000ffff0d7224 */ /* 0x000fe400078e0081 */
[----:B------:R-:W-:-:S07]  /*2fcd0*/  IMAD.MOV.U32 R83, RZ, RZ, R14 ;  /* 0x000000ffff537224 */ /* 0x000fce00078e000e */
[----:B------:R-:W-:Y:S05]  /*2fce0*/  WARPSYNC.COLLECTIVE R15, `(.L_x_2362) ;  /* 0x000000000f087348 */ /* 0x000fea0003c00000 */
[----:B------:R0:W1:Y:S02]  /*2fcf0*/  SHFL.IDX P6, R14, R13, R12, R11 ;  /* 0x0000000c0d0e7389 */ /* 0x00006400000c000b */
[----:B01----:R-:W-:Y:S01]  /*2fd00*/  ENDCOLLECTIVE ;  /* 0x000000000000791b */ /* 0x003fe20003800000 */
.L_x_2362:
[----:B------:R-:W-:Y:S02]  /*2fd10*/  IMAD.MOV.U32 R13, RZ, RZ, R102 ;  /* 0x000000ffff0d7224 */ /* 0x000fe400078e0066 */
[----:B------:R-:W-:Y:S02]  /*2fd20*/  IMAD.MOV.U32 R12, RZ, RZ, R2 ;  /* 0x000000ffff0c7224 */ /* 0x000fe400078e0002 */
[----:B------:R-:W-:-:S07]  /*2fd30*/  IMAD.MOV.U32 R99, RZ, RZ, R14 ;  /* 0x000000ffff637224 */ /* 0x000fce00078e000e */
[----:B------:R-:W-:Y:S05]  /*2fd40*/  WARPSYNC.COLLECTIVE R15, `(.L_x_2363) ;  /* 0x000000000f087348 */ /* 0x000fea0003c00000 */
[----:B------:R0:W1:Y:S02]  /*2fd50*/  SHFL.IDX P6, R14, R13, R12, R11 ;  /* 0x0000000c0d0e7389 */ /* 0x00006400000c000b */
[----:B01----:R-:W-:Y:S01]  /*2fd60*/  ENDCOLLECTIVE ;  /* 0x000000000000791b */ /* 0x003fe20003800000 */
.L_x_2363:
[----:B------:R-:W-:Y:S02]  /*2fd70*/  IMAD.MOV.U32 R13, RZ, RZ, R98 ;  /* 0x000000ffff0d7224 */ /* 0x000fe400078e0062 */
[----:B------:R-:W-:-:S07]  /*2fd80*/  IMAD.MOV.U32 R102, RZ, RZ, R14 ;  /* 0x000000ffff667224 */ /* 0x000fce00078e000e */
[----:B------:R-:W-:Y:S05]  /*2fd90*/  WARPSYNC.COLLECTIVE R15, `(.L_x_2364) ;  /* 0x000000000f087348 */ /* 0x000fea0003c00000 */
[----:B------:R0:W1:Y:S02]  /*2fda0*/  SHFL.IDX P6, R14, R13, R12, R11 ;  /* 0x0000000c0d0e7389 */ /* 0x00006400000c000b */
[----:B01----:R-:W-:Y:S01]  /*2fdb0*/  ENDCOLLECTIVE ;  /* 0x000000000000791b */ /* 0x003fe20003800000 */
.L_x_2364:
        /* <DEDUP_REMOVED lines=8> */
.L_x_2365:
[----:B------:R-:W-:Y:S02]  /*2fe40*/  SEL R53, R99, R98, P0 ;  /* 0x0000006263357207 */ /* 0x000fe40000000000 */
[----:B------:R-:W-:Y:S01]  /*2fe50*/  SEL R98, R98, R99, P0 ;  /* 0x0000006362627207 */ /* 0x000fe20000000000 */
[----:B------:R-:W-:Y:S02]  /*2fe60*/  IMAD.MOV.U32 R13, RZ, RZ, R103 ;  /* 0x000000ffff0d7224 */ /* 0x000fe400078e0067 */
[----:B------:R-:W-:-:S07]  /*2fe70*/  IMAD.MOV.U32 R87, RZ, RZ, R14 ;  /* 0x000000ffff577224 */ /* 0x000fce00078e000e */
[----:B------:R-:W-:Y:S05]  /*2fe80*/  WARPSYNC.COLLECTIVE R15, `(.L_x_2366) ;  /* 0x000000000f087348 */ /* 0x000fea0003c00000 */
[----:B------:R0:W1:Y:S02]  /*2fe90*/  SHFL.IDX P6, R14, R13, R12, R11 ;  /* 0x0000000c0d0e7389 */ /* 0x00006400000c000b */
[----:B01----:R-:W-:Y:S01]  /*2fea0*/  ENDCOLLECTIVE ;  /* 0x000000000000791b */ /* 0x003fe20003800000 */
.L_x_2366:
[----:B------:R-:W-:Y:S02]  /*2feb0*/  IMAD.MOV.U32 R13, RZ, RZ, R110 ;  /* 0x000000ffff0d7224 */ /* 0x000fe400078e006e */
[----:B------:R-:W-:Y:S01]  /*2fec0*/  IMAD.MOV.U32 R12, RZ, RZ, R2 ;  /* 0x000000ffff0c7224 */ /* 0x000fe200078e0002 */
[----:B------:R-:W-:-:S07]  /*2fed0*/  MOV R106, R14 ;  /* 0x0000000e006a7202 */ /* 0x000fce0000000f00 */
[----:B------:R-:W-:Y:S05]  /*2fee0*/  WARPSYNC.COLLECTIVE R15, `(.L_x_2367) ;  /* 0x000000000f087348 */ /* 0x000fea0003c00000 */
[----:B------:R0:W1:Y:S02]  /*2fef0*/  SHFL.IDX P6, R14, R13, R12, R11 ;  /* 0x0000000c0d0e7389 */ /* 0x00006400000c000b */
[----:B01----:R-:W-:Y:S01]  /*2ff00*/  ENDCOLLECTIVE ;  /* 0x000000000000791b */ /* 0x003fe20003800000 */
.L_x_2367:
[----:B------:R-:W-:Y:S02]  /*2ff10*/  IMAD.MOV.U32 R13, RZ, RZ, R107 ;  /* 0x000000ffff0d7224 */ /* 0x000fe400078e006b */
[----:B------:R-:W-:-:S07]  /*2ff20*/  IMAD.MOV.U32 R110, RZ, RZ, R14 ;  /* 0x000000ffff6e7224 */ /* 0x000fce00078e000e */
[----:B------:R-:W-:Y:S05]  /*2ff30*/  WARPSYNC.COLLECTIVE R15, `(.L_x_2368) ;  /* 0x000000000f087348 */ /* 0x000fea0003c00000 */
[----:B------:R0:W1:Y:S02]  /*2ff40*/  SHFL.IDX P6, R14, R13, R12, R11 ;  /* 0x0000000c0d0e7389 */ /* 0x00006400000c000b */
[----:B01----:R-:W-:Y:S01]  /*2ff50*/  ENDCOLLECTIVE ;  /* 0x000000000000791b */ /* 0x003fe20003800000 */
.L_x_2368:
        /* <DEDUP_REMOVED lines=8> */
.L_x_2369:
[----:B------:R-:W-:Y:S02]  /*2ffe0*/  SEL R56, R106, R103, P0 ;  /* 0x000000676a387207 */ /* 0x000fe40000000000 */
[----:B------:R-:W-:Y:S01]  /*2fff0*/  SEL R103, R103, R106, P0 ;  /* 0x0000006a67677207 */ /* 0x000fe20000000000 */
[----:B------:R-:W-:Y:S02]  /*30000*/  IMAD.MOV.U32 R13, RZ, RZ, R111 ;  /* 0x000000ffff0d7224 */ /* 0x000fe400078e006f */
[----:B------:R-:W-:-:S07]  /*30010*/  IMAD.MOV.U32 R91, RZ, RZ, R14 ;  /* 0x000000ffff5b7224 */ /* 0x000fce00078e000e */
[----:B------:R-:W-:Y:S05]  /*30020*/  WARPSYNC.COLLECTIVE R15, `(.L_x_2370) ;  /* 0x000000000f087348 */ /* 0x000fea0003c00000 */
[----:B------:R0:W1:Y:S02]  /*30030*/  SHFL.IDX P6, R14, R13, R12, R11 ;  /* 0x0000000c0d0e7389 */ /* 0x00006400000c000b */
[----:B01----:R-:W-:Y:S01]  /*30040*/  ENDCOLLECTIVE ;  /* 0x000000000000791b */ /* 0x003fe20003800000 */
.L_x_2370:
[----:B------:R-:W-:Y:S02]  /*30050*/  IMAD.MOV.U32 R13, RZ, RZ, R118 ;  /* 0x000000ffff0d7224 */ /* 0x000fe400078e0076 */
[----:B------:R-:W-:Y:S02]  /*30060*/  IMAD.MOV.U32 R12, RZ, RZ, R2 ;  /* 0x000000ffff0c7224 */ /* 0x000fe400078e0002 */
[----:B------:R-:W-:-:S07]  /*30070*/  IMAD.MOV.U32 R111, RZ, RZ, R14 ;  /* 0x000000ffff6f7224 */ /* 0x000fce00078e000e */
[----:B------:R-:W-:Y:S05]  /*30080*/  WARPSYNC.COLLECTIVE R15, `(.L_x_2371) ;  /* 0x000000000f087348 */ /* 0x000fea0003c00000 */
[----:B------:R0:W1:Y:S02]  /*30090*/  SHFL.IDX P6, R14, R13, R12, R11 ;  /* 0x0000000c0d0e7389 */ /* 0x00006400000c000b */
[----:B01----:R-:W-:Y:S01]  /*300a0*/  ENDCOLLECTIVE ;  /* 0x000000000000791b */ /* 0x003fe20003800000 */
.L_x_2371:
[----:B------:R-:W-:Y:S02]  /*300b0*/  IMAD.MOV.U32 R13, RZ, RZ, R114 ;  /* 0x000000ffff0d7224 */ /* 0x000fe400078e0072 */
[----:B------:R-:W-:-:S07]  /*300c0*/  IMAD.MOV.U32 R118, RZ, RZ, R14 ;  /* 0x000000ffff767224 */ /* 0x000fce00078e000e */
[----:B------:R-:W-:Y:S05]  /*300d0*/  WARPSYNC.COLLECTIVE R15, `(.L_x_2372) ;  /* 0x000000000f087348 */ /* 0x000fea0003c00000 */
[----:B------:R0:W1:Y:S02]  /*300e0*/  SHFL.IDX P6, R14, R13, R12, R11 ;  /* 0x0000000c0d0e7389 */ /* 0x00006400000c000b */
[----:B01----:R-:W-:Y:S01]  /*300f0*/  ENDCOLLECTIVE ;  /* 0x000000000000791b */ /* 0x003fe20003800000 */
.L_x_2372:
[----:B------:R-:W-:Y:S02]  /*30100*/  IMAD.MOV.U32 R13, RZ, RZ, R95 ;  /* 0x000000ffff0d7224 */ /* 0x000fe400078e005f */
[----:B------:R-:W-:Y:S02]  /*30110*/  IMAD.MOV.U32 R12, RZ, RZ, R0 ;  /* 0x000000ffff0c7224 */ /* 0x000fe400078e0000 */
[----:B------:R-:W-:-:S07]  /*30120*/  IMAD.MOV.U32 R107, RZ, RZ, R14 ;  /* 0x000000ffff6b7224 */ /* 0x000fce00078e000e */
[----:B------:R-:W-:Y:S05]  /*30130*/  WARPSYNC.COLLECTIVE R15, `(.L_x_2373) ;  /* 0x000000000f087348 */ /* 0x000fea0003c00000 */
[----:B------:R0:W1:Y:S02]  /*30140*/  SHFL.IDX P6, R14, R13, R12, R11 ;  /* 0x0000000c0d0e7389 */ /* 0x00006400000c000b */
[----:B01----:R-:W-:Y:S01]  /*30150*/  ENDCOLLECTIVE ;  /* 0x000000000000791b */ /* 0x003fe20003800000 */
.L_x_2373:
[----:B------:R-:W-:Y:S02]  /*30160*/  SEL R60, R111, R107, P0 ;  /* 0x0000006b6f3c7207 */ /* 0x000fe40000000000 */
[----:B------:R-:W-:Y:S01]  /*30170*/  SEL R107, R107, R111, P0 ;  /* 0x0000006f6b6b7207 */ /* 0x000fe20000000000 */
[----:B------:R-:W-:Y:S02]  /*30180*/  IMAD.MOV.U32 R13, RZ, RZ, R115 ;  /* 0x000000ffff0d7224 */ /* 0x000fe400078e0073 */
[----:B------:R-:W-:-:S07]  /*30190*/  IMAD.MOV.U32 R95, RZ, RZ, R14 ;  /* 0x000000ffff5f7224 */ /* 0x000fce00078e000e */
[----:B------:R-:W-:Y:S05]  /*301a0*/  WARPSYNC.COLLECTIVE R15, `(.L_x_2374) ;  /* 0x000000000f087348 */ /* 0x000fea0003c00000 */
[----:B------:R0:W1:Y:S02]  /*301b0*/  SHFL.IDX P6, R14, R13, R12, R11 ;  /* 0x0000000c0d0e7389 */ /* 0x00006400000c000b */
[----:B01----:R-:W-:Y:S01]  /*301c0*/  ENDCOLLECTIVE ;  /* 0x000000000000791b */ /* 0x003fe20003800000 */
.L_x_2374:
[----:B------:R-:W-:Y:S02]  /*301d0*/  IMAD.MOV.U32 R13, RZ, RZ, R126 ;  /* 0x000000ffff0d7224 */ /* 0x000fe400078e007e */
[----:B------:R-:W-:Y:S02]  /*301e0*/  IMAD.MOV.U32 R12, RZ, RZ, R2 ;  /* 0x000000ffff0c7224 */ /* 0x000fe400078e0002 */
[----:B------:R-:W-:-:S07]  /*301f0*/  IMAD.MOV.U32 R115, RZ, RZ, R14 ;  /* 0x000000ffff737224 */ /* 0x000fce00078e000e */
[----:B------:R-:W-:Y:S05]  /*30200*/  WARPSYNC.COLLECTIVE R15, `(.L_x_2375) ;  /* 0x000000000f087348 */ /* 0x000fea0003c00000 */
[----:B------:R0:W1:Y:S02]  /*30210*/  SHFL.IDX P6, R14, R13, R12, R11 ;  /* 0x0000000c0d0e7389 */ /* 0x00006400000c000b */
[----:B01----:R-:W-:Y:S01]  /*30220*/  ENDCOLLECTIVE ;  /* 0x000000000000791b */ /* 0x003fe20003800000 */
.L_x_2375:
[----:B------:R-:W-:Y:S01]  /*30230*/  IMAD.MOV.U32 R13, RZ, RZ, R122 ;  /* 0x000000ffff0d7224 */ /* 0x000fe200078e007a */
[----:B------:R-:W-:-:S07]  /*30240*/  MOV R126, R14 ;  /* 0x0000000e007e7202 */ /* 0x000fce0000000f00 */
[----:B------:R-:W-:Y:S05]  /*30250*/  WARPSYNC.COLLECTIVE R15, `(.L_x_2376) ;  /* 0x000000000f087348 */ /* 0x000fea0003c00000 */
[----:B------:R0:W1:Y:S02]  /*30260*/  SHFL.IDX P6, R14, R13, R12, R11 ;  /* 0x0000000c0d0e7389 */ /* 0x00006400000c000b */
[----:B01----:R-:W-:Y:S01]  /*30270*/  ENDCOLLECTIVE ;  /* 0x000000000000791b */ /* 0x003fe20003800000 */
.L_x_2376:
        /* <DEDUP_REMOVED lines=8> */
.L_x_2377:
[----:B------:R-:W-:Y:S02]  /*30300*/  SEL R62, R115, R114, P0 ;  /* 0x00000072733e7207 */ /* 0x000fe40000000000 */
[----:B------:R-:W-:Y:S01]  /*30310*/  SEL R114, R114, R115, P0 ;  /* 0x0000007372727207 */ /* 0x000fe20000000000 */
[----:B------:R-:W-:Y:S02]  /*30320*/  IMAD.MOV.U32 R13, RZ, RZ, R119 ;  /* 0x000000ffff0d7224 */ /* 0x000fe400078e0077 */
[----:B------:R-:W-:-:S07]  /*30330*/  IMAD.MOV.U32 R123, RZ, RZ, R14 ;  /* 0x000000ffff7b7224 */ /* 0x000fce00078e000e */
[----:B------:R-:W-:Y:S05]  /*30340*/  WARPSYNC.COLLECTIVE R15, `(.L_x_2378) ;  /* 0x000000000f087348 */ /* 0x000fea0003c00000 */
[----:B------:R0:W1:Y:S02]  /*30350*/  SHFL.IDX P6, R14, R13, R12, R11 ;  /* 0x0000000c0d0e7389 */ /* 0x00006400000c000b */
[----:B01----:R-:W-:Y:S01]  /*30360*/  ENDCOLLECTIVE ;  /* 0x000000000000791b */ /* 0x003fe20003800000 */
.L_x_2378:
[----:B------:R-:W-:Y:S02]  /*30370*/  IMAD.MOV.U32 R13, RZ, RZ, R134 ;  /* 0x000000ffff0d7224 */ /* 0x000fe400078e0086 */
[----:B------:R-:W-:Y:S02]  /*30380*/  IMAD.MOV.U32 R12, RZ, RZ, R2 ;  /* 0x000000ffff0c7224 */ /* 0x000fe400078e0002 */
[----:B------:R-:W-:-:S07]  /*30390*/  IMAD.MOV.U32 R122, RZ, RZ, R14 ;  /* 0x000000ffff7a7224 */ /* 0x000fce00078e000e */
[----:B------:R-:W-:Y:S05]  /*303a0*/  WARPSYNC.COLLECTIVE R15, `(.L_x_2379) ;  /* 0x000000000f087348 */ /* 0x000fea0003c00000 */
[----:B------:R0:W1:Y:S02]  /*303b0*/  SHFL.IDX P6, R14, R13, R12, R11 ;  /* 0x0000000c0d0e7389 */ /* 0x00006400000c000b */
[----:B01----:R-:W-:Y:S01]  /*303c0*/  ENDCOLLECTIVE ;  /* 0x000000000000791b */ /* 0x003fe20003800000 */
.L_x_2379:
[----:B------:R-:W-:Y:S02]  /*303d0*/  IMAD.MOV.U32 R13, RZ, RZ, R130 ;  /* 0x000000ffff0d7224 */ /* 0x000fe400078e0082 */
[----:B------:R-:W-:-:S07]  /*303e0*/  IMAD.MOV.U32 R134, RZ, RZ, R14 ;  /* 0x000000ffff867224 */ /* 0x000fce00078e000e */
[----:B------:R-:W-:Y:S05]  /*303f0*/  WARPSYNC.COLLECTIVE R15, `(.L_x_2380) ;  /* 0x000000000f087348 */ /* 0x000fea0003c00000 */
[----:B------:R0:W1:Y:S02]  /*30400*/  SHFL.IDX P6, R14, R13, R12, R11 ;  /* 0x0000000c0d0e7389 */ /* 0x00006400000c000b */
[----:B01----:R-:W-:Y:S01]  /*30410*/  ENDCOLLECTIVE ;  /* 0x000000000000791b */ /* 0x003fe20003800000 */
.L_x_2380:
        /* <DEDUP_REMOVED lines=8> */
.L_x_2381:
[----:B------:R-:W-:Y:S02]  /*304a0*/  SEL R72, R122, R119, P0 ;  /* 0x000000777a487207 */ /* 0x000fe40000000000 */
[----:B------:R-:W-:Y:S01]  /*304b0*/  SEL R119, R119, R122, P0 ;  /* 0x0000007a77777207 */ /* 0x000fe20000000000 */
[----:B------:R-:W-:Y:S02]  /*304c0*/  IMAD.MOV.U32 R13, RZ, RZ, R127 ;  /* 0x000000ffff0d7224 */ /* 0x000fe400078e007f */
[----:B------:R-:W-:-:S07]  /*304d0*/  IMAD.MOV.U32 R131, RZ, RZ, R14 ;  /* 0x000000ffff837224 */ /* 0x000fce00078e000e */
[----:B------:R-:W-:Y:S05]  /*304e0*/  WARPSYNC.COLLECTIVE R15, `(.L_x_2382) ;  /* 0x000000000f087348 */ /* 0x000fea0003c00000 */
[----:B------:R0:W1:Y:S02]  /*304f0*/  SHFL.IDX P6, R14, R13, R12, R11 ;  /* 0x0000000c0d0e7389 */ /* 0x00006400000c000b */
[----:B01----:R-:W-:Y:S01]  /*30500*/  ENDCOLLECTIVE ;  /* 0x000000000000791b */ /* 0x003fe20003800000 */
.L_x_2382:
[----:B------:R-:W-:Y:S02]  /*30510*/  IMAD.MOV.U32 R13, RZ, RZ, R142 ;  /* 0x000000ffff0d7224 */ /* 0x000fe400078e008e */
[----:B------:R-:W-:Y:S02]  /*30520*/  IMAD.MOV.U32 R12, RZ, RZ, R2 ;  /* 0x000000ffff0c7224 */ /* 0x000fe400078e0002 */
[----:B------:R-:W-:-:S07]  /*30530*/  IMAD.MOV.U32 R130, RZ, RZ, R14 ;  /* 0x000000ffff827224 */ /* 0x000fce00078e000e */
[----:B------:R-:W-:Y:S05]  /*30540*/  WARPSYNC.COLLECTIVE R15, `(.L_x_2383) ;  /* 0x000000000f087348 */ /* 0x000fea0003c00000 */
[----:B------:R0:W1:Y:S02]  /*30550*/  SHFL.IDX P6, R14, R13, R12, R11 ;  /* 0x0000000c0d0e7389 */ /* 0x00006400000c000b */
[----:B01----:R-:W-:Y:S01]  /*30560*/  ENDCOLLECTIVE ;  /* 0x000000000000791b */ /* 0x003fe20003800000 */
.L_x_2383:
[----:B------:R-:W-:Y:S02]  /*30570*/  IMAD.MOV.U32 R13, RZ, RZ, R138 ;  /* 0x000000ffff0d7224 */ /* 0x000fe400078e008a */
[----:B------:R-:W-:-:S07]  /*30580*/  IMAD.MOV.U32 R129, RZ, RZ, R14 ;  /* 0x000000ffff817224 */ /* 0x000fce00078e000e */
[----:B------:R-:W-:Y:S05]  /*30590*/  WARPSYNC.COLLECTIVE R15, `(.L_x_2384) ;  /* 0x000000000f087348 */ /* 0x000fea0003c00000 */
[----:B------:R0:W1:Y:S02]  /*305a0*/  SHFL.IDX P6, R14, R13, R12, R11 ;  /* 0x0000000c0d0e7389 */ /* 0x00006400000c000b */
[----:B01----:R-:W-:Y:S01]  /*305b0*/  ENDCOLLECTIVE ;  /* 0x000000000000791b */ /* 0x003fe20003800000 */
.L_x_2384:
        /* <DEDUP_REMOVED lines=8> */
.L_x_2385:
        /* <DEDUP_REMOVED lines=11> */
.L_x_2386:
[----:B------:R-:W-:Y:S02]  /*306f0*/  IMAD.MOV.U32 R13, RZ, RZ, R150 ;  /* 0x000000ffff0d7224 */ /* 0x000fe400078e0096 */
[----:B------:R-:W-:Y:S01]  /*30700*/  IMAD.MOV.U32 R12, RZ, RZ, R2 ;  /* 0x000000ffff0c7224 */ /* 0x000fe200078e0002 */
[----:B------:R-:W-:Y:S01]  /*30710*/  SEL R2, R3, R6, P0 ;  /* 0x0000000603027207 */ /* 0x000fe20000000000 */
[----:B------:R-:W-:-:S07]  /*30720*/  IMAD.MOV.U32 R59, RZ, RZ, R14 ;  /* 0x000000ffff3b7224 */ /* 0x000fce00078e000e */
[----:B------:R-:W-:Y:S05]  /*30730*/  WARPSYNC.COLLECTIVE R15, `(.L_x_2387) ;  /* 0x000000000f087348 */ /* 0x000fea0003c00000 */
[----:B------:R0:W1:Y:S02]  /*30740*/  SHFL.IDX P6, R14, R13, R12, R11 ;  /* 0x0000000c0d0e7389 */ /* 0x00006400000c000b */
[----:B01----:R-:W-:Y:S01]  /*30750*/  ENDCOLLECTIVE ;  /* 0x000000000000791b */ /* 0x003fe20003800000 */
.L_x_2387:
        /* <DEDUP_REMOVED lines=11> */
.L_x_2388:
[----:B------:R-:W-:Y:S02]  /*30810*/  SEL R78, R130, R127, P0 ;  /* 0x0000007f824e7207 */ /* 0x000fe40000000000 */
[----:B------:R-:W-:Y:S02]  /*30820*/  SEL R70, R70, R121, P0 ;  /* 0x0000007946467207 */ /* 0x000fe40000000000 */
[----:B------:R-:W-:Y:S02]  /*30830*/  SEL R127, R127, R130, P0 ;  /* 0x000000827f7f7207 */ /* 0x000fe40000000000 */
[----:B------:R-:W-:Y:S02]  /*30840*/  SEL R12, R4, R5, P0 ;  /* 0x00000005040c7207 */ /* 0x000fe40000000000 */
[----:B------:R-:W-:Y:S02]  /*30850*/  SEL R5, R5, R4, P0 ;  /* 0x0000000405057207 */ /* 0x000fe40000000000 */
[----:B------:R-:W-:Y:S01]  /*30860*/  SEL R4, R6, R3, P0 ;  /* 0x0000000306047207 */ /* 0x000fe20000000000 */
[----:B------:R-:W-:Y:S01]  /*30870*/  STL [R1+0x34], R12 ;  /* 0x0000340c01007387 */ /* 0x000fe20000100800 */
[----:B------:R-:W-:-:S02]  /*30880*/  SEL R3, R8, R9, P0 ;  /* 0x0000000908037207 */ /* 0x000fc40000000000 */
[----:B------:R-:W-:Y:S01]  /*30890*/  SEL R6, R73, R132, P0 ;  /* 0x0000008449067207 */ /* 0x000fe20000000000 */
[----:B------:R0:W-:Y:S01]  /*308a0*/  STL [R1+0x38], R5 ;  /* 0x0000380501007387 */ /* 0x0001e20000100800 */
[----:B------:R-:W-:Y:S01]  /*308b0*/  IMAD.MOV.U32 R11, RZ, RZ, R14 ;  /* 0x000000ffff0b7224 */ /* 0x000fe200078e000e */
[----:B------:R-:W-:Y:S02]  /*308c0*/  SEL R73, R132, R73, P0 ;  /* 0x0000004984497207 */ /* 0x000fe40000000000 */
[----:B------:R1:W-:Y:S04]  /*308d0*/  STL [R1+0x2c], R2 ;  /* 0x00002c0201007387 */ /* 0x0003e80000100800 */
[----:B------:R2:W-:Y:S01]  /*308e0*/  STL [R1+0x30], R4 ;  /* 0x0000300401007387 */ /* 0x0005e20000100800 */
[----:B0-----:R-:W-:-:S03]  /*308f0*/  SEL R5, R69, R128, P0 ;  /* 0x0000008045057207 */ /* 0x001fc60000000000 */
[----:B------:R0:W-:Y:S01]  /*30900*/  STL [R1+0x24], R3 ;  /* 0x0000240301007387 */ /* 0x0001e20000100800 */
[----:B------:R-:W-:Y:S02]  /*30910*/  SEL R69, R128, R69, P0 ;  /* 0x0000004580457207 */ /* 0x000fe40000000000 */
[----:B-1----:R-:W-:Y:S02]  /*30920*/  SEL R2, R9, R8, P0 ;  /* 0x0000000809027207 */ /* 0x002fe40000000000 */
[----:B------:R-:W-:Y:S02]  /*30930*/  SEL R8, R81, R140, P0 ;  /* 0x0000008c51087207 */ /* 0x000fe40000000000 */
[----:B--2---:R-:W-:Y:S01]  /*30940*/  SEL R4, R7, R10, P0 ;  /* 0x0000000a07047207 */ /* 0x004fe20000000000 */
[----:B------:R1:W-:Y:S01]  /*30950*/  STL [R1+0x28], R2 ;  /* 0x0000280201007387 */ /* 0x0003e20000100800 */
[----:B------:R-:W-:Y:S02]  /*30960*/  SEL R9, R85, R144, P0 ;  /* 0x0000009055097207 */ /* 0x000fe40000000000 */
[----:B0-----:R-:W-:Y:S01]  /*30970*/  SEL R3, R10, R7, P0 ;  /* 0x000000070a037207 */ /* 0x001fe20000000000 */
[----:B------:R0:W-:Y:S01]  /*30980*/  STL [R1+0x18], R4 ;  /* 0x0000180401007387 */ /* 0x0001e20000100800 */
[----:B------:R-:W-:-:S02]  /*30990*/  SEL R7, R77, R136, P0 ;  /* 0x000000884d077207 */ /* 0x000fc40000000000 */
[----:B------:R-:W-:Y:S01]  /*309a0*/  SEL R10, R89, R148, P0 ;  /* 0x00000094590a7207 */ /* 0x000fe20000000000 */
[----:B------:R2:W-:Y:S01]  /*309b0*/  STL [R1+0x20], R3 ;  /* 0x0000200301007387 */ /* 0x0005e20000100800 */
[----:B------:R-:W-:Y:S02]  /*309c0*/  SEL R77, R136, R77, P0 ;  /* 0x0000004d884d7207 */ /* 0x000fe40000000000 */
[----:B-1----:R-:W-:Y:S02]  /*309d0*/  SEL R2, R28, R40, P0 ;  /* 0x000000281c027207 */ /* 0x002fe40000000000 */
[----:B------:R-:W-:Y:S02]  /*309e0*/  SEL R81, R140, R81, P0 ;  /* 0x000000518c517207 */ /* 0x000fe40000000000 */
[----:B0-----:R-:W-:Y:S01]  /*309f0*/  SEL R4, R40, R28, P0 ;  /* 0x0000001c28047207 */ /* 0x001fe20000000000 */
[----:B------:R0:W-:Y:S01]  /*30a00*/  STL [R1+0xc], R2 ;  /* 0x00000c0201007387 */ /* 0x0001e20000100800 */
[----:B------:R-:W-:-:S02]  /*30a10*/  SEL R40, R54, R32, P0 ;  /* 0x0000002036287207 */ /* 0x000fc40000000000 */
[----:B--2---:R-:W-:Y:S01]  /*30a20*/  SEL R3, R29, R44, P0 ;  /* 0x0000002c1d037207 */ /* 0x004fe20000000000 */
[----:B------:R1:W-:Y:S01]  /*30a30*/  STL [R1+0x10], R4 ;  /* 0x0000100401007387 */ /* 0x0003e20000100800 */
[----:B------:R-:W-:Y:S02]  /*30a40*/  SEL R85, R144, R85, P0 ;  /* 0x0000005590557207 */ /* 0x000fe40000000000 */
[----:B------:R-:W-:Y:S01]  /*30a50*/  SEL R89, R148, R89, P0 ;  /* 0x0000005994597207 */ /* 0x000fe20000000000 */
[----:B------:R2:W-:Y:S01]  /*30a60*/  STL [R1+0x4], R3 ;  /* 0x0000040301007387 */ /* 0x0005e20000100800 */
[----:B------:R-:W-:Y:S02]  /*30a70*/  SEL R54, R32, R54, P0 ;  /* 0x0000003620367207 */ /* 0x000fe40000000000 */
[----:B0-----:R-:W-:Y:S02]  /*30a80*/  SEL R2, R44, R29, P0 ;  /* 0x0000001d2c027207 */ /* 0x001fe40000000000 */
[----:B------:R-:W-:-:S02]  /*30a90*/  SEL R44, R125, R74, P0 ;  /* 0x0000004a7d2c7207 */ /* 0x000fc40000000000 */
[----:B-1----:R-:W-:Y:S01]  /*30aa0*/  SEL R4, R65, R124, P0 ;  /* 0x0000007c41047207 */ /* 0x002fe20000000000 */
[----:B------:R0:W-:Y:S01]  /*30ab0*/  STL [R1+0x8], R2 ;  /* 0x0000080201007387 */ /* 0x0001e20000100800 */
[----:B------:R-:W-:Y:S02]  /*30ac0*/  SEL R65, R124, R65, P0 ;  /* 0x000000417c417207 */ /* 0x000fe40000000000 */
[----:B--2---:R-:W-:Y:S02]  /*30ad0*/  SEL R3, R61, R120, P0 ;  /* 0x000000783d037207 */ /* 0x004fe40000000000 */
[----:B------:R-:W-:Y:S02]  /*30ae0*/  SEL R120, R120, R61, P0 ;  /* 0x0000003d78787207 */ /* 0x000fe40000000000 */
[----:B------:R-:W-:Y:S02]  /*30af0*/  SEL R61, R91, R118, P0 ;  /* 0x000000765b3d7207 */ /* 0x000fe40000000000 */
[----:B------:R-:W-:Y:S01]  /*30b00*/  SEL R74, R74, R125, P0 ;  /* 0x0000007d4a4a7207 */ /* 0x000fe20000000000 */
[----:B0-----:R-:W-:Y:S01]  /*30b10*/  IMAD.MOV.U32 R2, RZ, RZ, RZ ;  /* 0x000000ffff027224 */ /* 0x001fe200078e00ff */
[----:B------:R-:W-:Y:S01]  /*30b20*/  SEL R91, R118, R91, P0 ;  /* 0x0000005b765b7207 */ /* 0x000fe20000000000 */
[----:B------:R-:W-:Y:S06]  /*30b30*/  BRA `(.L_x_2389) ;  /* 0xfffffed000707947 */ /* 0x000fec000383ffff */
.L_x_1997:
[----:B------:R-:W-:Y:S02]  /*30b40*/  IMAD.MOV.U32 R13, RZ, RZ, R20 ;  /* 0x000000ffff0d7224 */ /* 0x000fe400078e0014 */
[----:B------:R-:W-:Y:S02]  /*30b50*/  IMAD.MOV.U32 R12, RZ, RZ, RZ ;  /* 0x000000ffff0c7224 */ /* 0x000fe400078e00ff */
[----:B------:R-:W-:Y:S02]  /*30b60*/  IMAD.MOV.U32 R11, RZ, RZ, 0x181f ;  /* 0x0000181fff0b7424 */ /* 0x000fe400078e00ff */
[----:B------:R-:W-:-:S07]  /*30b70*/  IMAD.MOV.U32 R15, RZ, RZ, -0x1 ;  /* 0xffffffffff0f7424 */ /* 0x000fce00078e00ff */
[----:B-----5:R-:W-:Y:S05]  /*30b80*/  WARPSYNC.COLLECTIVE R15, `(.L_x_2390) ;  /* 0x000000000f087348 */ /* 0x020fea0003c00000 */
[----:B------:R0:W1:Y:S02]  /*30b90*/  SHFL.IDX P6, R14, R13, R12, R11 ;  /* 0x0000000c0d0e7389 */ /* 0x00006400000c000b */
[----:B01---5:R-:W-:Y:S01]  /*30ba0*/  ENDCOLLECTIVE ;  /* 0x000000000000791b */ /* 0x023fe20003800000 */
.L_x_2390:
[----:B------:R-:W-:Y:S02]  /*30bb0*/  IMAD.MOV.U32 R13, RZ, RZ, R0 ;  /* 0x000000ffff0d7224 */ /* 0x000fe400078e0000 */
[----:B------:R-:W-:-:S07]  /*30bc0*/  IMAD.MOV.U32 R21, RZ, RZ, R14 ;  /* 0x000000ffff157224 */ /* 0x000fce00078e000e */
[----:B------:R-:W-:Y:S05]  /*30bd0*/  WARPSYNC.COLLECTIVE R15, `(.L_x_2391) ;  /* 0x000000000f087348 */ /* 0x000fea0003c00000 */
[----:B------:R0:W1:Y:S02]  /*30be0*/  SHFL.IDX P6, R14, R13, R12, R11 ;  /* 0x0000000c0d0e7389 */ /* 0x00006400000c000b */
[----:B01----:R-:W-:Y:S01]  /*30bf0*/  ENDCOLLECTIVE ;  /* 0x000000000000791b */ /* 0x003fe20003800000 */
.L_x_2391:
[----:B------:R-:W-:Y:S05]  /*30c00*/  BRA `(.L_x_2392) ;  /* 0xfffffee400c07947 */ /* 0x000fea000383ffff */
.L_x_2000:
[----:B------:R-:W-:Y:S01]  /*30c10*/  BSSY B1, `(.L_x_2393) ;  /* 0x0000008000017945 */ /* 0x000fe20003800000 */
[----:B---3--:R-:W-:Y:S02]  /*30c20*/  IMAD.MOV.U32 R13, RZ, RZ, R20 ;  /* 0x000000ffff0d7224 */ /* 0x008fe400078e0014 */
[----:B------:R-:W-:Y:S02]  /*30c30*/  IMAD.MOV.U32 R12, RZ, RZ, 0x1 ;  /* 0x00000001ff0c7424 */ /* 0x000fe400078e00ff */
[----:B------:R-:W-:Y:S02]  /*30c40*/  IMAD.MOV.U32 R11, RZ, RZ, 0x181f ;  /* 0x0000181fff0b7424 */ /* 0x000fe400078e00ff */
[----:B------:R-:W-:-:S07]  /*30c50*/  IMAD.MOV.U32 R15, RZ, RZ, -0x1 ;  /* 0xffffffffff0f7424 */ /* 0x000fce00078e00ff */
[----:B012--5:R-:W-:Y:S05]  /*30c60*/  WARPSYNC.COLLECTIVE R15, `(.L_x_2394) ;  /* 0x000000000f087348 */ /* 0x027fea0003c00000 */
[----:B--2---:R2:W3:Y:S02]  /*30c70*/  SHFL.IDX P6, R14, R13, R12, R11 ;  /* 0x0000000c0d0e7389 */ /* 0x0044e400000c000b */
[----:B0123-5:R-:W-:Y:S01]  /*30c80*/  ENDCOLLECTIVE ;  /* 0x000000000000791b */ /* 0x02ffe20003800000 */
.L_x_2394:
[----:B------:R-:W-:Y:S05]  /*30c90*/  BSYNC B1 ;  /* 0x0000000000017941 */ /* 0x000fea0003800000 */
.L_x_2393:
        /* <DEDUP_REMOVED lines=8> */
.L_x_2395:
[----:B------:R-:W-:Y:S05]  /*30d20*/  BRA `(.L_x_2396) ;  /* 0xfffffee400dc7947 */ /* 0x000fea000383ffff */
.L_x_2003:
[----:B------:R-:W-:Y:S01]  /*30d30*/  BSSY B1, `(.L_x_2397) ;  /* 0x0000008000017945 */ /* 0x000fe20003800000 */
[----:B------:R-:W-:Y:S02]  /*30d40*/  IMAD.MOV.U32 R13, RZ, RZ, R20 ;  /* 0x000000ffff0d7224 */ /* 0x000fe400078e0014 */
[----:B------:R-:W-:Y:S02]  /*30d50*/  IMAD.MOV.U32 R12, RZ, RZ, 0x2 ;  /* 0x00000002ff0c7424 */ /* 0x000fe400078e00ff */
[----:B------:R-:W-:Y:S02]  /*30d60*/  IMAD.MOV.U32 R11, RZ, RZ, 0x181f ;  /* 0x0000181fff0b7424 */ /* 0x000fe400078e00ff */
[----:B------:R-:W-:-:S07]  /*30d70*/  IMAD.MOV.U32 R15, RZ, RZ, -0x1 ;  /* 0xffffffffff0f7424 */ /* 0x000fce00078e00ff */
[----:B012345:R-:W-:Y:S05]  /*30d80*/  WARPSYNC.COLLECTIVE R15, `(.L_x_2398) ;  /* 0x000000000f087348 */ /* 0x03ffea0003c00000 */
[----:B--2---:R2:W0:Y:S02]  /*30d90*/  SHFL.IDX P6, R14, R13, R12, R11 ;  /* 0x0000000c0d0e7389 */ /* 0x00442400000c000b */
[----:B012345:R-:W-:Y:S01]  /*30da0*/  ENDCOLLECTIVE ;  /* 0x000000000000791b */ /* 0x03ffe20003800000 */
.L_x_2398:
[----:B------:R-:W-:Y:S05]  /*30db0*/  BSYNC B1 ;  /* 0x0000000000017941 */ /* 0x000fea0003800000 */
.L_x_2397:
        /* <DEDUP_REMOVED lines=8> */
.L_x_2399:
[----:B------:R-:W-:Y:S05]  /*30e40*/  BRA `(.L_x_2400) ;  /* 0xfffffee400fc7947 */ /* 0x000fea000383ffff */
.L_x_2006:
[----:B------:R-:W-:Y:S01]  /*30e50*/  BSSY B1, `(.L_x_2401) ;  /* 0x0000008000017945 */ /* 0x000fe20003800000 */
[----:B------:R-:W-:Y:S02]  /*30e60*/  IMAD.MOV.U32 R13, RZ, RZ, R20 ;  /* 0x000000ffff0d7224 */ /* 0x000fe400078e0014 */
[----:B------:R-:W-:Y:S02]  /*30e70*/  IMAD.MOV.U32 R12, RZ, RZ, 0x3 ;  /* 0x00000003ff0c7424 */ /* 0x000fe400078e00ff */
[----:B------:R-:W-:Y:S02]  /*30e80*/  IMAD.MOV.U32 R11, RZ, RZ, 0x181f ;  /* 0x0000181fff0b7424 */ /* 0x000fe400078e00ff */
[----:B------:R-:W-:-:S07]  /*30e90*/  IMAD.MOV.U32 R15, RZ, RZ, -0x1 ;  /* 0xffffffffff0f7424 */ /* 0x000fce00078e00ff */
[----:B012345:R-:W-:Y:S05]  /*30ea0*/  WARPSYNC.COLLECTIVE R15, `(.L_x_2402) ;  /* 0x000000000f087348 */ /* 0x03ffea0003c00000 */
[----:B0-----:R0:W0:Y:S02]  /*30eb0*/  SHFL.IDX P6, R14, R13, R12, R11 ;  /* 0x0000000c0d0e7389 */ /* 0x00102400000c000b */
[----:B012345:R-:W-:Y:S01]  /*30ec0*/  ENDCOLLECTIVE ;  /* 0x000000000000791b */ /* 0x03ffe20003800000 */
.L_x_2402:
[----:B------:R-:W-:Y:S05]  /*30ed0*/  BSYNC B1 ;  /* 0x0000000000017941 */ /* 0x000fea0003800000 */
.L_x_2401:
        /* <DEDUP_REMOVED lines=8> */
.L_x_2403:
[----:B------:R-:W-:Y:S05]  /*30f60*/  BRA `(.L_x_2404) ;  /* 0xfffffee8001c7947 */ /* 0x000fea000383ffff */
.L_x_2008:
[----:B------:R-:W-:Y:S01]  /*30f70*/  IMAD.MOV.U32 R13, RZ, RZ, R2 ;  /* 0x000000ffff0d7224 */ /* 0x000fe200078e0002 */
[----:B------:R-:W-:Y:S01]  /*30f80*/  MOV R11, 0x1c1f ;  /* 0x00001c1f000b7802 */ /* 0x000fe20000000f00 */
[----:B------:R-:W-:Y:S02]  /*30f90*/  IMAD.MOV.U32 R12, RZ, RZ, RZ ;  /* 0x000000ffff0c7224 */ /* 0x000fe400078e00ff */
[----:B------:R-:W-:-:S07]  /*30fa0*/  IMAD.MOV.U32 R15, RZ, RZ, -0x1 ;  /* 0xffffffffff0f7424 */ /* 0x000fce00078e00ff */
[----:B------:R-:W-:Y:S05]  /*30fb0*/  WARPSYNC.COLLECTIVE R15, `(.L_x_2405) ;  /* 0x000000000f087348 */ /* 0x000fea0003c00000 */
[----:B------:R0:W1:Y:S02]  /*30fc0*/  SHFL.IDX P6, R14, R13, R12, R11 ;  /* 0x0000000c0d0e7389 */ /* 0x00006400000c000b */
[----:B01----:R-:W-:Y:S01]  /*30fd0*/  ENDCOLLECTIVE ;  /* 0x000000000000791b */ /* 0x003fe20003800000 */
.L_x_2405:
[----:B------:R-:W-:Y:S02]  /*30fe0*/  IMAD.MOV.U32 R13, RZ, RZ, R0 ;  /* 0x000000ffff0d7224 */ /* 0x000fe400078e0000 */
[----:B------:R-:W-:-:S07]  /*30ff0*/  IMAD.MOV.U32 R24, RZ, RZ, R14 ;  /* 0x000000ffff187224 */ /* 0x000fce00078e000e */
[----:B------:R-:W-:Y:S05]  /*31000*/  WARPSYNC.COLLECTIVE R15, `(.L_x_2406) ;  /* 0x000000000f087348 */ /* 0x000fea0003c00000 */
[----:B------:R0:W1:Y:S02]  /*31010*/  SHFL.IDX P6, R14, R13, R12, R11 ;  /* 0x0000000c0d0e7389 */ /* 0x00006400000c000b */
[----:B01----:R-:W-:Y:S01]  /*31020*/  ENDCOLLECTIVE ;  /* 0x000000000000791b */ /* 0x003fe20003800000 */
.L_x_2406:
[----:B------:R-:W-:Y:S01]  /*31030*/  IMAD.MOV.U32 R11, RZ, RZ, R14 ;  /* 0x000000ffff0b7224 */ /* 0x000fe200078e000e */
[----:B------:R-:W-:Y:S06]  /*31040*/  BRA `(.L_x_2407) ;  /* 0xfffffee800f47947 */ /* 0x000fec000383ffff */
.L_x_2011:
[----:B------:R-:W-:Y:S01]  /*31050*/  BSSY B1, `(.L_x_2408) ;  /* 0x0000008000017945 */ /* 0x000fe20003800000 */
[----:B---3--:R-:W-:Y:S02]  /*31060*/  IMAD.MOV.U32 R13, RZ, RZ, R2 ;  /* 0x000000ffff0d7224 */ /* 0x008fe400078e0002 */
[----:B------:R-:W-:Y:S02]  /*31070*/  IMAD.MOV.U32 R12, RZ, RZ, 0x1 ;  /* 0x00000001ff0c7424 */ /* 0x000fe400078e00ff */
[----:B--2---:R-:W-:Y:S02]  /*31080*/  IMAD.MOV.U32 R11, RZ, RZ, 0x1c1f ;  /* 0x00001c1fff0b7424 */ /* 0x004fe400078e00ff */
[----:B------:R-:W-:-:S07]  /*31090*/  IMAD.MOV.U32 R15, RZ, RZ, -0x1 ;  /* 0xffffffffff0f7424 */ /* 0x000fce00078e00ff */
[----:B01----:R-:W-:Y:S05]  /*310a0*/  WARPSYNC.COLLECTIVE R15, `(.L_x_2409) ;  /* 0x000000000f087348 */ /* 0x003fea0003c00000 */
[----:B------:R2:W3:Y:S02]  /*310b0*/  SHFL.IDX P6, R14, R13, R12, R11 ;  /* 0x0000000c0d0e7389 */ /* 0x0004e400000c000b */
[----:B0123--:R-:W-:Y:S01]  /*310c0*/  ENDCOLLECTIVE ;  /* 0x000000000000791b */ /* 0x00ffe20003800000 */
.L_x_2409:
[----:B------:R-:W-:Y:S05]  /*310d0*/  BSYNC B1 ;  /* 0x0000000000017941 */ /* 0x000fea0003800000 */
.L_x_2408:
        /* <DEDUP_REMOVED lines=8> */
.L_x_2410:
[----:B------:R-:W-:Y:S01]  /*31160*/  IMAD.MOV.U32 R0, RZ, RZ, R14 ;  /* 0x000000ffff007224 */ /* 0x000fe200078e000e */
[----:B------:R-:W-:Y:S06]  /*31170*/  BRA `(.L_x_2411) ;  /* 0xfffffefc000c7947 */ /* 0x000fec000383ffff */
.L_x_2015:
[----:B------:R-:W-:Y:S02]  /*31180*/  IMAD.MOV.U32 R13, RZ, RZ, R2 ;  /* 0x000000ffff0d7224 */ /* 0x000fe400078e0002 */
[----:B------:R-:W-:Y:S02]  /*31190*/  IMAD.MOV.U32 R12, RZ, RZ, RZ ;  /* 0x000000ffff0c7224 */ /* 0x000fe400078e00ff */
[----:B------:R-:W-:Y:S02]  /*311a0*/  IMAD.MOV.U32 R11, RZ, RZ, 0x181f ;  /* 0x0000181fff0b7424 */ /* 0x000fe400078e00ff */
[----:B------:R-:W-:-:S07]  /*311b0*/  IMAD.MOV.U32 R15, RZ, RZ, -0x1 ;  /* 0xffffffffff0f7424 */ /* 0x000fce00078e00ff */
[----:B--2---:R-:W-:Y:S05]  /*311c0*/  WARPSYNC.COLLECTIVE R15, `(.L_x_2412) ;  /* 0x000000000f087348 */ /* 0x004fea0003c00000 */
[----:B------:R0:W1:Y:S02]  /*311d0*/  SHFL.IDX P6, R14, R13, R12, R11 ;  /* 0x0000000c0d0e7389 */ /* 0x00006400000c000b */
[----:B012---:R-:W-:Y:S01]  /*311e0*/  ENDCOLLECTIVE ;  /* 0x000000000000791b */ /* 0x007fe20003800000 */
.L_x_2412:
[----:B------:R-:W-:Y:S02]  /*311f0*/  IMAD.MOV.U32 R13, RZ, RZ, R0 ;  /* 0x000000ffff0d7224 */ /* 0x000fe400078e0000 */
[----:B------:R-:W-:-:S07]  /*31200*/  IMAD.MOV.U32 R3, RZ, RZ, R14 ;  /* 0x000000ffff037224 */ /* 0x000fce00078e000e */
[----:B------:R-:W-:Y:S05]  /*31210*/  WARPSYNC.COLLECTIVE R15, `(.L_x_2413) ;  /* 0x000000000f087348 */ /* 0x000fea0003c00000 */
[----:B------:R0:W1:Y:S02]  /*31220*/  SHFL.IDX P6, R14, R13, R12, R11 ;  /* 0x0000000c0d0e7389 */ /* 0x00006400000c000b */
[----:B01----:R-:W-:Y:S01]  /*31230*/  ENDCOLLECTIVE ;  /* 0x000000000000791b */ /* 0x003fe20003800000 */
.L_x_2413:
[----:B------:R-:W-:Y:S05]  /*31240*/  BRA `(.L_x_2414) ;  /* 0xffffff1000b47947 */ /* 0x000fea000383ffff */
.L_x_2018:
[----:B------:R-:W-:Y:S01]  /*31250*/  BSSY B1, `(.L_x_2415) ;  /* 0x0000008000017945 */ /* 0x000fe20003800000 */
[----:B------:R-:W-:Y:S01]  /*31260*/  IMAD.MOV.U32 R13, RZ, RZ, R2 ;  /* 0x000000ffff0d7224 */ /* 0x000fe200078e0002 */
[----:B------:R-:W-:Y:S01]  /*31270*/  MOV R11, 0x181f ;  /* 0x0000181f000b7802 */ /* 0x000fe20000000f00 */
[----:B------:R-:W-:Y:S02]  /*31280*/  IMAD.MOV.U32 R12, RZ, RZ, 0x1 ;  /* 0x00000001ff0c7424 */ /* 0x000fe400078e00ff */
[----:B----4-:R-:W-:-:S07]  /*31290*/  IMAD.MOV.U32 R15, RZ, RZ, -0x1 ;  /* 0xffffffffff0f7424 */ /* 0x010fce00078e00ff */
[----:B0123--:R-:W-:Y:S05]  /*312a0*/  WARPSYNC.COLLECTIVE R15, `(.L_x_2416) ;  /* 0x000000000f087348 */ /* 0x00ffea0003c00000 */
[----:B---3--:R3:W4:Y:S02]  /*312b0*/  SHFL.IDX P6, R14, R13, R12, R11 ;  /* 0x0000000c0d0e7389 */ /* 0x00872400000c000b */
[----:B01234-:R-:W-:Y:S01]  /*312c0*/  ENDCOLLECTIVE ;  /* 0x000000000000791b */ /* 0x01ffe20003800000 */
.L_x_2416:
[----:B------:R-:W-:Y:S05]  /*312d0*/  BSYNC B1 ;  /* 0x0000000000017941 */ /* 0x000fea0003800000 */
.L_x_2415:
        /* <DEDUP_REMOVED lines=8> */
.L_x_2417:
[----:B------:R-:W-:Y:S05]  /*31360*/  BRA `(.L_x_2418) ;  /* 0xffffff1000d47947 */ /* 0x000fea000383ffff */
.L_x_2021:
[----:B------:R-:W-:Y:S01]  /*31370*/  BSSY B1, `(.L_x_2419) ;  /* 0x0000008000017945 */ /* 0x000fe20003800000 */
[----:B------:R-:W-:Y:S02]  /*31380*/  IMAD.MOV.U32 R13, RZ, RZ, R2 ;  /* 0x000000ffff0d7224 */ /* 0x000fe400078e0002 */
[----:B------:R-:W-:Y:S02]  /*31390*/  IMAD.MOV.U32 R12, RZ, RZ, 0x2 ;  /* 0x00000002ff0c7424 */ /* 0x000fe400078e00ff */
[----:B------:R-:W-:Y:S02]  /*313a0*/  IMAD.MOV.U32 R11, RZ, RZ, 0x181f ;  /* 0x0000181fff0b7424 */ /* 0x000fe400078e00ff */
[----:B----4-:R-:W-:-:S07]  /*313b0*/  IMAD.MOV.U32 R15, RZ, RZ, -0x1 ;  /* 0xffffffffff0f7424 */ /* 0x010fce00078e00ff */
[----:B0123--:R-:W-:Y:S05]  /*313c0*/  WARPSYNC.COLLECTIVE R15, `(.L_x_2420) ;  /* 0x000000000f087348 */ /* 0x00ffea0003c00000 */
[----:B---3--:R3:W4:Y:S02]  /*313d0*/  SHFL.IDX P6, R14, R13, R12, R11 ;  /* 0x0000000c0d0e7389 */ /* 0x00872400000c000b */
[----:B01234-:R-:W-:Y:S01]  /*313e0*/  ENDCOLLECTIVE ;  /* 0x000000000000791b */ /* 0x01ffe20003800000 */
.L_x_2420:
[----:B------:R-:W-:Y:S05]  /*313f0*/  BSYNC B1 ;  /* 0x0000000000017941 */ /* 0x000fea0003800000 */
.L_x_2419:
        /* <DEDUP_REMOVED lines=8> */
.L_x_2421:
[----:B------:R-:W-:Y:S05]  /*31480*/  BRA `(.L_x_2422) ;  /* 0xffffff1000f47947 */ /* 0x000fea000383ffff */
.L_x_2024:
[----:B------:R-:W-:Y:S01]  /*31490*/  BSSY B1, `(.L_x_2423) ;  /* 0x0000008000017945 */ /* 0x000fe20003800000 */
[----:B------:R-:W-:Y:S02]  /*314a0*/  IMAD.MOV.U32 R13, RZ, RZ, R2 ;  /* 0x000000ffff0d7224 */ /* 0x000fe400078e0002 */
[----:B------:R-:W-:Y:S02]  /*314b0*/  IMAD.MOV.U32 R12, RZ, RZ, 0x3 ;  /* 0x00000003ff0c7424 */ /* 0x000fe400078e00ff */
[----:B------:R-:W-:Y:S02]  /*314c0*/  IMAD.MOV.U32 R11, RZ, RZ, 0x181f ;  /* 0x0000181fff0b7424 */ /* 0x000fe400078e00ff */
[----:B0-----:R-:W-:-:S07]  /*314d0*/  IMAD.MOV.U32 R15, RZ, RZ, -0x1 ;  /* 0xffffffffff0f7424 */ /* 0x001fce00078e00ff */
[----:B-1234-:R-:W-:Y:S05]  /*314e0*/  WARPSYNC.COLLECTIVE R15, `(.L_x_2424) ;  /* 0x000000000f087348 */ /* 0x01efea0003c00000 */
[----:B----4-:R0:W4:Y:S02]  /*314f0*/  SHFL.IDX P6, R14, R13, R12, R11 ;  /* 0x0000000c0d0e7389 */ /* 0x01012400000c000b */
[----:B01234-:R-:W-:Y:S01]  /*31500*/  ENDCOLLECTIVE ;  /* 0x000000000000791b */ /* 0x01ffe20003800000 */
.L_x_2424:
[----:B------:R-:W-:Y:S05]  /*31510*/  BSYNC B1 ;  /* 0x0000000000017941 */ /* 0x000fea0003800000 */
.L_x_2423:
        /* <DEDUP_REMOVED lines=8> */
.L_x_2425:
[----:B------:R-:W-:Y:S05]  /*315a0*/  BRA `(.L_x_2426) ;  /* 0xffffff1400147947 */ /* 0x000fea000383ffff */
.L_x_2050:
[----:B------:R-:W1:Y:S01]  /*315b0*/  S2R R5, SR_TID.X ;  /* 0x0000000000057919 */ /* 0x000e620000002100 */
[----:B------:R-:W-:Y:S01]  /*315c0*/  BSSY B1, `(.L_x_2427) ;  /* 0x000000a000017945 */ /* 0x000fe20003800000 */
[----:B0-----:R-:W-:Y:S02]  /*315d0*/  IMAD.MOV.U32 R12, RZ, RZ, RZ ;  /* 0x000000ffff0c7224 */ /* 0x001fe400078e00ff */
[----:B------:R-:W-:Y:S02]  /*315e0*/  IMAD.MOV.U32 R11, RZ, RZ, 0x1f ;  /* 0x0000001fff0b7424 */ /* 0x000fe400078e00ff */
[----:B------:R-:W-:Y:S01]  /*315f0*/  IMAD.MOV.U32 R15, RZ, RZ, -0x1 ;  /* 0xffffffffff0f7424 */ /* 0x000fe200078e00ff */
[----:B-1----:R-:W-:-:S04]  /*31600*/  SHF.R.U32.HI R5, RZ, 0x5, R5 ;  /* 0x00000005ff057819 */ /* 0x002fc80000011605 */
[----:B------:R-:W-:-:S05]  /*31610*/  LOP3.LUT R5, R5, 0x3, RZ, 0xc0, !PT ;  /* 0x0000000305057812 */ /* 0x000fca00078ec0ff */
[----:B------:R-:W-:-:S07]  /*31620*/  IMAD.MOV.U32 R13, RZ, RZ, R5 ;  /* 0x000000ffff0d7224 */ /* 0x000fce00078e0005 */
[----:B------:R-:W-:Y:S05]  /*31630*/  WARPSYNC.COLLECTIVE R15, `(.L_x_2428) ;  /* 0x000000000f087348 */ /* 0x000fea0003c00000 */
[----:B------:R0:W1:Y:S02]  /*31640*/  SHFL.IDX P6, R14, R13, R12, R11 ;  /* 0x0000000c0d0e7389 */ /* 0x00006400000c000b */
[----:B01----:R-:W-:Y:S01]  /*31650*/  ENDCOLLECTIVE ;  /* 0x000000000000791b */ /* 0x003fe20003800000 */
.L_x_2428:
[----:B------:R-:W-:Y:S05]  /*31660*/  BSYNC B1 ;  /* 0x0000000000017941 */ /* 0x000fea0003800000 */
.L_x_2427:
[----:B------:R-:W-:Y:S05]  /*31670*/  BRA `(.L_x_2429) ;  /* 0xffffff34003c7947 */ /* 0x000fea000383ffff */
.L_x_2052:
[----:B------:R-:W-:Y:S01]  /*31680*/  BSSY B1, `(.L_x_2430) ;  /* 0x0000006000017945 */ /* 0x000fe20003800000 */
[----:B------:R-:W-:-:S07]  /*31690*/  IMAD.MOV.U32 R15, RZ, RZ, -0x1 ;  /* 0xffffffffff0f7424 */ /* 0x000fce00078e00ff */
[----:B01----:R-:W-:Y:S05]  /*316a0*/  WARPSYNC.COLLECTIVE R15, `(.L_x_2431) ;  /* 0x000000000f0c7348 */ /* 0x003fea0003c00000 */
[----:B------:R-:W-:Y:S02]  /*316b0*/  ELECT P6, UR62, PT ;  /* 0x00000000003e782f */ /* 0x000fe400038c0000 */
[----:B------:R-:W-:Y:S01]  /*316c0*/  MOV R14, UR62 ;  /* 0x0000003e000e7c02 */ /* 0x000fe20008000f00 */
[----:B01----:R-:W-:Y:S10]  /*316d0*/  ENDCOLLECTIVE ;  /* 0x000000000000791b */ /* 0x003ff40003800000 */
.L_x_2431:
[----:B------:R-:W-:Y:S05]  /*316e0*/  BSYNC B1 ;  /* 0x0000000000017941 */ /* 0x000fea0003800000 */
.L_x_2430:
[----:B------:R-:W-:Y:S05]  /*316f0*/  BRA `(.L_x_2051) ;  /* 0xffffff3400347947 */ /* 0x000fea000383ffff */
.L_x_2054:
[----:B-1----:R1:W2:Y:S02]  /*31700*/  SYNCS.PHASECHK.TRANS64.TRYWAIT P0, [R22+URZ+0x28420], R5 ;  /* 0x02842005160075a7 */ /* 0x0022a4000800017f */
[----:B--2---:R-:W-:Y:S05]  /*31710*/  @!P0 NANOSLEEP.SYNCS 0x989680 ;  /* 0x009896800000895d */ /* 0x004fea0003900000 */
[----:B------:R-:W2:Y:S02]  /*31720*/  @!P0 SYNCS.PHASECHK.TRANS64 P0, [R22+URZ+0x28420], R5 ;  /* 0x02842005160085a7 */ /* 0x000ea4000800007f */
[----:B--2---:R-:W-:Y:S05]  /*31730*/  @!P0 BRA `(.L_x_2054) ;  /* 0xfffffffc00f08947 */ /* 0x004fea000383ffff */
[----:B------:R-:W-:Y:S05]  /*31740*/  BRA `(.L_x_2432) ;  /* 0xffffff3400447947 */ /* 0x000fea000383ffff */
.L_x_2058:
[----:B--2---:R2:W3:Y:S02]  /*31750*/  SYNCS.PHASECHK.TRANS64.TRYWAIT P0, [R11+URZ+0x284a0], R10 ;  /* 0x0284a00a0b0075a7 */ /* 0x0044e4000800017f */
[----:B---3--:R-:W-:Y:S05]  /*31760*/  @!P0 NANOSLEEP.SYNCS 0x989680 ;  /* 0x009896800000895d */ /* 0x008fea0003900000 */
[----:B------:R-:W3:Y:S02]  /*31770*/  @!P0 SYNCS.PHASECHK.TRANS64 P0, [R11+URZ+0x284a0], R10 ;  /* 0x0284a00a0b0085a7 */ /* 0x000ee4000800007f */
[----:B---3--:R-:W-:Y:S05]  /*31780*/  @!P0 BRA `(.L_x_2058) ;  /* 0xfffffffc00f08947 */ /* 0x008fea000383ffff */
[----:B------:R-:W-:Y:S05]  /*31790*/  BRA `(.L_x_2433) ;  /* 0xffffff34005c7947 */ /* 0x000fea000383ffff */
.L_x_2064:
[----:B0-----:R0:W1:Y:S02]  /*317a0*/  SYNCS.PHASECHK.TRANS64.TRYWAIT P0, [R11+URZ+0x284c0], R10 ;  /* 0x0284c00a0b0075a7 */ /* 0x001064000800017f */
[----:B-1----:R-:W-:Y:S05]  /*317b0*/  @!P0 NANOSLEEP.SYNCS 0x989680 ;  /* 0x009896800000895d */ /* 0x002fea0003900000 */
[----:B------:R-:W1:Y:S02]  /*317c0*/  @!P0 SYNCS.PHASECHK.TRANS64 P0, [R11+URZ+0x284c0], R10 ;  /* 0x0284c00a0b0085a7 */ /* 0x000e64000800007f */
[----:B-1----:R-:W-:Y:S05]  /*317d0*/  @!P0 BRA `(.L_x_2064) ;  /* 0xfffffffc00f08947 */ /* 0x002fea000383ffff */
[----:B------:R-:W-:Y:S05]  /*317e0*/  BRA `(.L_x_2434) ;  /* 0xffffff3800187947 */ /* 0x000fea000383ffff */
.L_x_2072:
[----:B--2---:R2:W3:Y:S02]  /*317f0*/  SYNCS.PHASECHK.TRANS64.TRYWAIT P1, [R10+URZ+0x284a0], R8 ;  /* 0x0284a0080a0075a7 */ /* 0x0044e4000802017f */
[----:B---3--:R-:W-:Y:S05]  /*31800*/  @!P1 NANOSLEEP.SYNCS 0x989680 ;  /* 0x009896800000995d */ /* 0x008fea0003900000 */
[----:B------:R-:W3:Y:S02]  /*31810*/  @!P1 SYNCS.PHASECHK.TRANS64 P1, [R10+URZ+0x284a0], R8 ;  /* 0x0284a0080a0095a7 */ /* 0x000ee4000802007f */
[----:B---3--:R-:W-:Y:S05]  /*31820*/  @!P1 BRA `(.L_x_2072) ;  /* 0xfffffffc00f09947 */ /* 0x008fea000383ffff */
[----:B------:R-:W-:Y:S05]  /*31830*/  BRA `(.L_x_2435) ;  /* 0xffffff3c00107947 */ /* 0x000fea000383ffff */
.L_x_2078:
[----:B0-----:R0:W1:Y:S02]  /*31840*/  SYNCS.PHASECHK.TRANS64.TRYWAIT P1, [R10+URZ+0x284c0], R8 ;  /* 0x0284c0080a0075a7 */ /* 0x001064000802017f */
[----:B-1----:R-:W-:Y:S05]  /*31850*/  @!P1 NANOSLEEP.SYNCS 0x989680 ;  /* 0x009896800000995d */ /* 0x002fea0003900000 */
[----:B------:R-:W1:Y:S02]  /*31860*/  @!P1 SYNCS.PHASECHK.TRANS64 P1, [R10+URZ+0x284c0], R8 ;  /* 0x0284c0080a0095a7 */ /* 0x000e64000802007f */
[----:B-1----:R-:W-:Y:S05]  /*31870*/  @!P1 BRA `(.L_x_2078) ;  /* 0xfffffffc00f09947 */ /* 0x002fea000383ffff */
[----:B------:R-:W-:Y:S05]  /*31880*/  BRA `(.L_x_2436) ;  /* 0xffffff3c00c87947 */ /* 0x000fea000383ffff */
.L_x_2104:
[----:B------:R-:W0:Y:S01]  /*31890*/  S2R R20, SR_TID.X ;  /* 0x0000000000147919 */ /* 0x000e220000002100 */
[----:B------:R-:W-:Y:S01]  /*318a0*/  BSSY B0, `(.L_x_2437) ;  /* 0x000000a000007945 */ /* 0x000fe20003800000 */
        /* <DEDUP_REMOVED lines=9> */
.L_x_2438:
[----:B------:R-:W-:Y:S05]  /*31940*/  BSYNC B0 ;  /* 0x0000000000007941 */ /* 0x000fea0003800000 */
.L_x_2437:
[----:B------:R-:W-:Y:S05]  /*31950*/  BRA `(.L_x_2439) ;  /* 0xffffff5000987947 */ /* 0x000fea000383ffff */
.L_x_2107:
[----:B0-----:R0:W1:Y:S02]  /*31960*/  SYNCS.PHASECHK.TRANS64.TRYWAIT P0, [R6+URZ+0x28480], R21 ;  /* 0x02848015060075a7 */ /* 0x001064000800017f */
[----:B-1----:R-:W-:Y:S05]  /*31970*/  @!P0 NANOSLEEP.SYNCS 0x989680 ;  /* 0x009896800000895d */ /* 0x002fea0003900000 */
[----:B------:R-:W1:Y:S02]  /*31980*/  @!P0 SYNCS.PHASECHK.TRANS64 P0, [R6+URZ+0x28480], R21 ;  /* 0x02848015060085a7 */ /* 0x000e64000800007f */
[----:B-1----:R-:W-:Y:S05]  /*31990*/  @!P0 BRA `(.L_x_2107) ;  /* 0xfffffffc00f08947 */ /* 0x002fea000383ffff */
[----:B------:R-:W-:Y:S05]  /*319a0*/  BRA `(.L_x_2440) ;  /* 0xffffff5000b47947 */ /* 0x000fea000383ffff */
.L_x_2108:
        /* <DEDUP_REMOVED lines=8> */
.L_x_2442:
[----:B------:R-:W-:Y:S05]  /*31a30*/  BSYNC B0 ;  /* 0x0000000000007941 */ /* 0x000fea0003800000 */
.L_x_2441:
[----:B------:R-:W-:Y:S01]  /*31a40*/  IMAD.MOV.U32 R13, RZ, RZ, R2 ;  /* 0x000000ffff0d7224 */ /* 0x000fe200078e0002 */
[C---:B------:R-:W-:Y:S01]  /*31a50*/  ISETP.GE.AND P3, PT, R27.reuse, 0x11, PT ;  /* 0x000000111b00780c */ /* 0x040fe20003f66270 */
[----:B------:R-:W-:Y:S01]  /*31a60*/  IMAD.MOV.U32 R12, RZ, RZ, RZ ;  /* 0x000000ffff0c7224 */ /* 0x000fe200078e00ff */
[----:B------:R-:W-:Y:S01]  /*31a70*/  ISETP.GE.AND P5, PT, R27, 0x31, PT ;  /* 0x000000311b00780c */ /* 0x000fe20003fa6270 */
[----:B------:R-:W-:Y:S02]  /*31a80*/  IMAD.MOV.U32 R11, RZ, RZ, 0x181f ;  /* 0x0000181fff0b7424 */ /* 0x000fe400078e00ff */
[----:B------:R-:W-:Y:S02]  /*31a90*/  IMAD.MOV.U32 R15, RZ, RZ, -0x1 ;  /* 0xffffffffff0f7424 */ /* 0x000fe400078e00ff */
[----:B------:R-:W-:-:S08]  /*31aa0*/  IMAD.MOV.U32 R5, RZ, RZ, R14 ;  /* 0x000000ffff057224 */ /* 0x000fd000078e000e */
[----:B------:R-:W-:Y:S05]  /*31ab0*/  WARPSYNC.COLLECTIVE R15, `(.L_x_2443) ;  /* 0x000000000f087348 */ /* 0x000fea0003c00000 */
[----:B------:R0:W1:Y:S02]  /*31ac0*/  SHFL.IDX P6, R14, R13, R12, R11 ;  /* 0x0000000c0d0e7389 */ /* 0x00006400000c000b */
[----:B01----:R-:W-:Y:S01]  /*31ad0*/  ENDCOLLECTIVE ;  /* 0x000000000000791b */ /* 0x003fe20003800000 */
.L_x_2443:
[----:B------:R-:W0:Y:S01]  /*31ae0*/  LDC R11, c[0x0][0x2f4] ;  /* 0x0000bd00ff0b7b82 */ /* 0x000e220000000800 */
[----:B------:R-:W-:Y:S01]  /*31af0*/  LOP3.LUT R15, R33, 0x80, RZ, 0xfc, !PT ;  /* 0x00000080210f7812 */ /* 0x000fe200078efcff */
[----:B------:R-:W-:Y:S01]  /*31b00*/  IMAD.MOV.U32 R12, RZ, RZ, 0x1 ;  /* 0x00000001ff0c7424 */ /* 0x000fe200078e00ff */
[----:B------:R-:W-:Y:S01]  /*31b10*/  MOV R13, R3 ;  /* 0x00000003000d7202 */ /* 0x000fe20000000f00 */
[----:B------:R-:W-:-:S05]  /*31b20*/  IMAD.MOV.U32 R8, RZ, RZ, R14 ;  /* 0x000000ffff087224 */ /* 0x000fca00078e000e */
[----:B------:R-:W-:-:S05]  /*31b30*/  IADD3 R8, P0, R33, R8, RZ ;  /* 0x0000000821087210 */ /* 0x000fca0007f1e0ff */
[----:B------:R-:W-:Y:S02]  /*31b40*/  IMAD.X R9, RZ, RZ, R5, P0 ;  /* 0x000000ffff097224 */ /* 0x000fe400000e0605 */
[----:B------:R-:W-:Y:S01]  /*31b50*/  IMAD.IADD R5, R22, 0x1, R7 ;  /* 0x0000000116057824 */ /* 0x000fe200078e0207 */
[-C--:B0-----:R-:W-:Y:S02]  /*31b60*/  ISETP.GE.AND P2, PT, R33, R11.reuse, PT ;  /* 0x0000000b2100720c */ /* 0x081fe40003f46270 */
[----:B------:R-:W-:Y:S01]  /*31b70*/  ISETP.GE.AND P0, PT, R15, R11, PT ;  /* 0x0000000b0f00720c */ /* 0x000fe20003f06270 */
[----:B------:R-:W-:Y:S01]  /*31b80*/  IMAD.MOV.U32 R11, RZ, RZ, 0x181f ;  /* 0x0000181fff0b7424 */ /* 0x000fe200078e00ff */
[----:B------:R-:W-:Y:S01]  /*31b90*/  ISETP.LT.OR P1, PT, R27, 0x1, P2 ;  /* 0x000000011b00780c */ /* 0x000fe20001721670 */
[----:B------:R-:W-:-:S12]  /*31ba0*/  IMAD.MOV.U32 R15, RZ, RZ, -0x1 ;  /* 0xffffffffff0f7424 */ /* 0x000fd800078e00ff */
[----:B------:R-:W-:Y:S05]  /*31bb0*/  WARPSYNC.COLLECTIVE R15, `(.L_x_2444) ;  /* 0x000000000f087348 */ /* 0x000fea0003c00000 */
[----:B------:R0:W1:Y:S02]  /*31bc0*/  SHFL.IDX P6, R14, R13, R12, R11 ;  /* 0x0000000c0d0e7389 */ /* 0x00006400000c000b */
[----:B01----:R-:W-:Y:S01]  /*31bd0*/  ENDCOLLECTIVE ;  /* 0x000000000000791b */ /* 0x003fe20003800000 */
.L_x_2444:
[----:B------:R-:W-:Y:S01]  /*31be0*/  @!PT LDS RZ, [RZ] ;  /* 0x00000000fffff984 */ /* 0x000fe20000000800 */
[----:B------:R-:W-:Y:S01]  /*31bf0*/  @!PT LDS RZ, [RZ] ;  /* 0x00000000fffff984 */ /* 0x000fe20000000800 */
[----:B------:R-:W-:Y:S01]  /*31c00*/  @!PT LDS RZ, [RZ] ;  /* 0x00000000fffff984 */ /* 0x000fe20000000800 */
[----:B------:R0:W-:Y:S01]  /*31c10*/  LDGSTS.E.BYPASS.LTC128B.128 [R5+0x10000], desc[UR36][R8.64], !P1 ;  /* 0x1000000008057fae */ /* 0x0001e2000c901d64 */
[----:B------:R-:W-:Y:S01]  /*31c20*/  ISETP.LT.OR P1, PT, R27, 0x1, P0 ;  /* 0x000000011b00780c */ /* 0x000fe20000721670 */
[----:B------:R-:W-:-:S12]  /*31c30*/  IMAD.MOV.U32 R13, RZ, RZ, R2 ;  /* 0x000000ffff0d7224 */ /* 0x000fd800078e0002 */
[----:B------:R0:W-:Y:S01]  /*31c40*/  LDGSTS.E.BYPASS.LTC128B.128 [R5+0x12000], desc[UR36][R8.64+0x80], !P1 ;  /* 0x1200008008057fae */ /* 0x0001e2000c901d64 */
[----:B------:R-:W-:-:S07]  /*31c50*/  IMAD.MOV.U32 R7, RZ, RZ, R14 ;  /* 0x000000ffff077224 */ /* 0x000fce00078e000e */
[----:B0-----:R-:W-:Y:S05]  /*31c60*/  WARPSYNC.COLLECTIVE R15, `(.L_x_2445) ;  /* 0x000000000f087348 */ /* 0x001fea0003c00000 */
[----:B------:R1:W2:Y:S02]  /*31c70*/  SHFL.IDX P6, R14, R13, R12, R11 ;  /* 0x0000000c0d0e7389 */ /* 0x0002a400000c000b */
[----:B012---:R-:W-:Y:S01]  /*31c80*/  ENDCOLLECTIVE ;  /* 0x000000000000791b */ /* 0x007fe20003800000 */
.L_x_2445:
[----:B------:R-:W-:Y:S02]  /*31c90*/  IMAD.MOV.U32 R13, RZ, RZ, R3 ;  /* 0x000000ffff0d7224 */ /* 0x000fe400078e0003 */
[----:B------:R-:W-:Y:S02]  /*31ca0*/  IMAD.MOV.U32 R12, RZ, RZ, 0x2 ;  /* 0x00000002ff0c7424 */ /* 0x000fe400078e00ff */
[----:B------:R-:W-:-:S07]  /*31cb0*/  IMAD.MOV.U32 R8, RZ, RZ, R14 ;  /* 0x000000ffff087224 */ /* 0x000fce00078e000e */
[----:B------:R-:W-:Y:S05]  /*31cc0*/  WARPSYNC.COLLECTIVE R15, `(.L_x_2446) ;  /* 0x000000000f087348 */ /* 0x000fea0003c00000 */
[----:B------:R0:W1:Y:S02]  /*31cd0*/  SHFL.IDX P6, R14, R13, R12, R11 ;  /* 0x0000000c0d0e7389 */ /* 0x00006400000c000b */
[----:B01----:R-:W-:Y:S01]  /*31ce0*/  ENDCOLLECTIVE ;  /* 0x000000000000791b */ /* 0x003fe20003800000 */
.L_x_2446:
        /* <DEDUP_REMOVED lines=13> */
.L_x_2447:
[----:B------:R-:W-:Y:S01]  /*31dc0*/  @!PT LDS RZ, [RZ] ;  /* 0x00000000fffff984 */ /* 0x000fe20000000800 */
[----:B------:R-:W-:Y:S01]  /*31dd0*/  @!PT LDS RZ, [RZ] ;  /* 0x00000000fffff984 */ /* 0x000fe20000000800 */
[----:B------:R-:W-:Y:S01]  /*31de0*/  @!PT LDS RZ, [RZ] ;  /* 0x00000000fffff984 */ /* 0x000fe20000000800 */
[----:B------:R0:W-:Y:S01]  /*31df0*/  LDGSTS.E.BYPASS.LTC128B.128 [R5+0x12800], desc[UR36][R8.64+0x80], !P1 ;  /* 0x1280008008057fae */ /* 0x0001e2000c901d64 */
[----:B------:R-:W-:Y:S02]  /*31e00*/  IMAD.MOV.U32 R13, RZ, RZ, R3 ;  /* 0x000000ffff0d7224 */ /* 0x000fe400078e0003 */
[----:B------:R-:W-:Y:S02]  /*31e10*/  IMAD.MOV.U32 R12, RZ, RZ, 0x3 ;  /* 0x00000003ff0c7424 */ /* 0x000fe400078e00ff */
[----:B0-----:R-:W-:-:S07]  /*31e20*/  IMAD.MOV.U32 R8, RZ, RZ, R14 ;  /* 0x000000ffff087224 */ /* 0x001fce00078e000e */
[----:B------:R-:W-:Y:S05]  /*31e30*/  WARPSYNC.COLLECTIVE R15, `(.L_x_2448) ;  /* 0x000000000f087348 */ /* 0x000fea0003c00000 */
[----:B------:R0:W1:Y:S02]  /*31e40*/  SHFL.IDX P6, R14, R13, R12, R11 ;  /* 0x0000000c0d0e7389 */ /* 0x00006400000c000b */
[----:B01----:R-:W-:Y:S01]  /*31e50*/  ENDCOLLECTIVE ;  /* 0x000000000000791b */ /* 0x003fe20003800000 */
.L_x_2448:
        /* <DEDUP_REMOVED lines=13> */
.L_x_2449:
[----:B------:R-:W-:Y:S01]  /*31f30*/  @!PT LDS RZ, [RZ] ;  /* 0x00000000fffff984 */ /* 0x000fe20000000800 */
[----:B------:R-:W-:Y:S01]  /*31f40*/  @!PT LDS RZ, [RZ] ;  /* 0x00000000fffff984 */ /* 0x000fe20000000800 */
[----:B------:R-:W-:Y:S01]  /*31f50*/  @!PT LDS RZ, [RZ] ;  /* 0x00000000fffff984 */ /* 0x000fe20000000800 */
[----:B------:R2:W-:Y:S01]  /*31f60*/  LDGSTS.E.BYPASS.LTC128B.128 [R5+0x13000], desc[UR36][R8.64+0x80], !P1 ;  /* 0x1300008008057fae */ /* 0x0005e2000c901d64 */
[----:B------:R-:W-:Y:S01]  /*31f70*/  ISETP.GE.AND P1, PT, R27, 0x21, PT ;  /* 0x000000211b00780c */ /* 0x000fe20003f26270 */
[----:B------:R-:W-:Y:S01]  /*31f80*/  IMAD.MOV.U32 R2, RZ, RZ, R14 ;  /* 0x000000ffff027224 */ /* 0x000fe200078e000e */
[----:B------:R-:W-:Y:S11]  /*31f90*/  BRA `(.L_x_2450) ;  /* 0xffffff50001c7947 */ /* 0x000ff6000383ffff */
.L_x_2113:
[----:B------:R0:W0:Y:S02]  /*31fa0*/  SYNCS.PHASECHK.TRANS64.TRYWAIT P0, [R6+URZ+0x28440], R21 ;  /* 0x02844015060075a7 */ /* 0x000024000800017f */
[----:B0-----:R-:W-:Y:S05]  /*31fb0*/  @!P0 NANOSLEEP.SYNCS 0x989680 ;  /* 0x009896800000895d */ /* 0x001fea0003900000 */
[----:B------:R-:W0:Y:S02]  /*31fc0*/  @!P0 SYNCS.PHASECHK.TRANS64 P0, [R6+URZ+0x28440], R21 ;  /* 0x02844015060085a7 */ /* 0x000e24000800007f */
[----:B0-----:R-:W-:Y:S05]  /*31fd0*/  @!P0 BRA `(.L_x_2113) ;  /* 0xfffffffc00f08947 */ /* 0x001fea000383ffff */
[----:B------:R-:W-:Y:S05]  /*31fe0*/  BRA `(.L_x_2451) ;  /* 0xffffff5000747947 */ /* 0x000fea000383ffff */
.L_x_2114:
[----:B------:R-:W-:Y:S01]  /*31ff0*/  BSSY B0, `(.L_x_2452) ;  /* 0x0000008000007945 */ /* 0x000fe20003800000 */
[----:B------:R-:W-:Y:S02]  /*32000*/  IMAD.MOV.U32 R13, RZ, RZ, R0 ;  /* 0x000000ffff0d7224 */ /* 0x000fe400078e0000 */
[----:B------:R-:W-:Y:S02]  /*32010*/  IMAD.MOV.U32 R12, RZ, RZ, RZ ;  /* 0x000000ffff0c7224 */ /* 0x000fe400078e00ff */
[----:B------:R-:W-:Y:S02]  /*32020*/  IMAD.MOV.U32 R11, RZ, RZ, 0x181f ;  /* 0x0000181fff0b7424 */ /* 0x000fe400078e00ff */
[----:B------:R-:W-:-:S07]  /*32030*/  IMAD.MOV.U32 R15, RZ, RZ, -0x1 ;  /* 0xffffffffff0f7424 */ /* 0x000fce00078e00ff */
[----:B0---4-:R-:W-:Y:S05]  /*32040*/  WARPSYNC.COLLECTIVE R15, `(.L_x_2453) ;  /* 0x000000000f087348 */ /* 0x011fea0003c00000 */
[----:B------:R1:W2:Y:S02]  /*32050*/  SHFL.IDX P6, R14, R13, R12, R11 ;  /* 0x0000000c0d0e7389 */ /* 0x0002a400000c000b */
[----:B012-4-:R-:W-:Y:S01]  /*32060*/  ENDCOLLECTIVE ;  /* 0x000000000000791b */ /* 0x017fe20003800000 */
.L_x_2453:
[----:B------:R-:W-:Y:S05]  /*32070*/  BSYNC B0 ;  /* 0x0000000000007941 */ /* 0x000fea0003800000 */
.L_x_2452:
        /* <DEDUP_REMOVED lines=8> */
.L_x_2454:
        /* <DEDUP_REMOVED lines=16> */
.L_x_2455:
        /* <DEDUP_REMOVED lines=10> */
.L_x_2456:
[----:B------:R-:W-:Y:S02]  /*322a0*/  IMAD.MOV.U32 R13, RZ, RZ, R0 ;  /* 0x000000ffff0d7224 */ /* 0x000fe400078e0000 */
[----:B------:R-:W-:Y:S02]  /*322b0*/  IMAD.MOV.U32 R12, RZ, RZ, 0x2 ;  /* 0x00000002ff0c7424 */ /* 0x000fe400078e00ff */
[----:B------:R-:W-:-:S07]  /*322c0*/  IMAD.MOV.U32 R3, RZ, RZ, R14 ;  /* 0x000000ffff037224 */ /* 0x000fce00078e000e */
[----:B------:R-:W-:Y:S05]  /*322d0*/  WARPSYNC.COLLECTIVE R15, `(.L_x_2457) ;  /* 0x000000000f087348 */ /* 0x000fea0003c00000 */
[----:B------:R0:W1:Y:S02]  /*322e0*/  SHFL.IDX P6, R14, R13, R12, R11 ;  /* 0x0000000c0d0e7389 */ /* 0x00006400000c000b */
[----:B01----:R-:W-:Y:S01]  /*322f0*/  ENDCOLLECTIVE ;  /* 0x000000000000791b */ /* 0x003fe20003800000 */
.L_x_2457:
        /* <DEDUP_REMOVED lines=15> */
.L_x_2458:
[----:B------:R-:W-:Y:S02]  /*323f0*/  IMAD.MOV.U32 R13, RZ, RZ, R0 ;  /* 0x000000ffff0d7224 */ /* 0x000fe400078e0000 */
[----:B------:R-:W-:Y:S02]  /*32400*/  IMAD.MOV.U32 R12, RZ, RZ, 0x3 ;  /* 0x00000003ff0c7424 */ /* 0x000fe400078e00ff */
[----:B------:R-:W-:-:S07]  /*32410*/  IMAD.MOV.U32 R3, RZ, RZ, R14 ;  /* 0x000000ffff037224 */ /* 0x000fce00078e000e */
[----:B------:R-:W-:Y:S05]  /*32420*/  WARPSYNC.COLLECTIVE R15, `(.L_x_2459) ;  /* 0x000000000f087348 */ /* 0x000fea0003c00000 */
[----:B------:R0:W1:Y:S02]  /*32430*/  SHFL.IDX P6, R14, R13, R12, R11 ;  /* 0x0000000c0d0e7389 */ /* 0x00006400000c000b */
[----:B01----:R-:W-:Y:S01]  /*32440*/  ENDCOLLECTIVE ;  /* 0x000000000000791b */ /* 0x003fe20003800000 */
.L_x_2459:
        /* <DEDUP_REMOVED lines=10> */
.L_x_2460:
[----:B------:R-:W-:Y:S01]  /*324f0*/  @!PT LDS RZ, [RZ] ;  /* 0x00000000fffff984 */ /* 0x000fe20000000800 */
[----:B------:R-:W-:Y:S01]  /*32500*/  @!PT LDS RZ, [RZ] ;  /* 0x00000000fffff984 */ /* 0x000fe20000000800 */
[----:B------:R-:W-:Y:S01]  /*32510*/  @!PT LDS RZ, [RZ] ;  /* 0x00000000fffff984 */ /* 0x000fe20000000800 */
[----:B------:R0:W-:Y:S04]  /*32520*/  @P1 LDGSTS.E.BYPASS.LTC128B.128 [R5+0x21000], desc[UR36][R2.64], !P4 ;  /* 0x2100000002051fae */ /* 0x0001e8000e101d64 */
[----:B------:R0:W-:Y:S01]  /*32530*/  @P1 LDGSTS.E.BYPASS.LTC128B.128 [R5+0x23000], desc[UR36][R2.64+0x80], !P2 ;  /* 0x2300008002051fae */ /* 0x0001e2000d101d64 */
[----:B------:R-:W-:Y:S01]  /*32540*/  MOV R4, R14 ;  /* 0x0000000e00047202 */ /* 0x000fe20000000f00 */
[----:B------:R-:W-:Y:S06]  /*32550*/  BRA `(.L_x_2461) ;  /* 0xffffff4c00ec7947 */ /* 0x000fec000383ffff */
.L_x_2119:
[----:B------:R-:W-:Y:S02]  /*32560*/  IMAD.MOV.U32 R13, RZ, RZ, R4 ;  /* 0x000000ffff0d7224 */ /* 0x000fe400078e0004 */
[----:B------:R-:W-:Y:S02]  /*32570*/  IMAD.MOV.U32 R12, RZ, RZ, RZ ;  /* 0x000000ffff0c7224 */ /* 0x000fe400078e00ff */
[----:B------:R-:W-:Y:S02]  /*32580*/  IMAD.MOV.U32 R11, RZ, RZ, 0x181f ;  /* 0x0000181fff0b7424 */ /* 0x000fe400078e00ff */
[----:B------:R-:W-:Y:S02]  /*32590*/  IMAD.MOV.U32 R15, RZ, RZ, -0x1 ;  /* 0xffffffffff0f7424 */ /* 0x000fe400078e00ff */
[----:B-----5:R-:W-:Y:S02]  /*325a0*/  IMAD R5, R10, R7, RZ ;  /* 0x000000070a057224 */ /* 0x020fe400078e02ff */
[----:B------:R-:W-:-:S07]  /*325b0*/  IMAD.IADD R26, R9, 0x1, R26 ;  /* 0x00000001091a7824 */ /* 0x000fce00078e021a */
[----:B------:R-:W-:Y:S05]  /*325c0*/  WARPSYNC.COLLECTIVE R15, `(.L_x_2462) ;  /* 0x000000000f087348 */ /* 0x000fea0003c00000 */
[----:B------:R0:W1:Y:S02]  /*325d0*/  SHFL.IDX P6, R14, R13, R12, R11 ;  /* 0x0000000c0d0e7389 */ /* 0x00006400000c000b */
[----:B01----:R-:W-:Y:S01]  /*325e0*/  ENDCOLLECTIVE ;  /* 0x000000000000791b */ /* 0x003fe20003800000 */
.L_x_2462:
[C---:B------:R-:W-:Y:S01]  /*325f0*/  VIADD R6, R26.reuse, 0x10 ;  /* 0x000000101a067836 */ /* 0x040fe20000000000 */
[----:B------:R-:W-:Y:S01]  /*32600*/  ISETP.GE.AND P2, PT, R26, R5, PT ;  /* 0x000000051a00720c */ /* 0x000fe20003f46270 */
[----:B------:R-:W-:Y:S02]  /*32610*/  IMAD.MOV.U32 R13, RZ, RZ, R0 ;  /* 0x000000ffff0d7224 */ /* 0x000fe400078e0000 */
[----:B------:R-:W-:-:S10]  /*32620*/  IMAD.MOV.U32 R2, RZ, RZ, R14 ;  /* 0x000000ffff027224 */ /* 0x000fd400078e000e */
[----:B------:R-:W-:Y:S05]  /*32630*/  WARPSYNC.COLLECTIVE R15, `(.L_x_2463) ;  /* 0x000000000f087348 */ /* 0x000fea0003c00000 */
[----:B------:R0:W1:Y:S02]  /*32640*/  SHFL.IDX P6, R14, R13, R12, R11 ;  /* 0x0000000c0d0e7389 */ /* 0x00006400000c000b */
[----:B01----:R-:W-:Y:S01]  /*32650*/  ENDCOLLECTIVE ;  /* 0x000000000000791b */ /* 0x003fe20003800000 */
.L_x_2463:
[----:B------:R-:W-:Y:S02]  /*32660*/  IMAD.MOV.U32 R13, RZ, RZ, R4 ;  /* 0x000000ffff0d7224 */ /* 0x000fe400078e0004 */
[----:B------:R-:W-:Y:S02]  /*32670*/  IMAD.MOV.U32 R12, RZ, RZ, 0x1 ;  /* 0x00000001ff0c7424 */ /* 0x000fe400078e00ff */
[----:B------:R-:W-:-:S07]  /*32680*/  IMAD.MOV.U32 R3, RZ, RZ, R14 ;  /* 0x000000ffff037224 */ /* 0x000fce00078e000e */
[----:B------:R-:W-:Y:S05]  /*32690*/  WARPSYNC.COLLECTIVE R15, `(.L_x_2464) ;  /* 0x000000000f087348 */ /* 0x000fea0003c00000 */
[----:B------:R0:W1:Y:S02]  /*326a0*/  SHFL.IDX P6, R14, R13, R12, R11 ;  /* 0x0000000c0d0e7389 */ /* 0x00006400000c000b */
[----:B01----:R-:W-:Y:S01]  /*326b0*/  ENDCOLLECTIVE ;  /* 0x000000000000791b */ /* 0x003fe20003800000 */
.L_x_2464:
        /* <DEDUP_REMOVED lines=16> */
.L_x_2465:
[----:B------:R-:W-:Y:S02]  /*327c0*/  IMAD.MOV.U32 R13, RZ, RZ, R4 ;  /* 0x000000ffff0d7224 */ /* 0x000fe400078e0004 */
[----:B------:R-:W-:Y:S02]  /*327d0*/  IMAD.MOV.U32 R12, RZ, RZ, 0x2 ;  /* 0x00000002ff0c7424 */ /* 0x000fe400078e00ff */
[----:B------:R-:W-:-:S07]  /*327e0*/  IMAD.MOV.U32 R3, RZ, RZ, R14 ;  /* 0x000000ffff037224 */ /* 0x000fce00078e000e */
[----:B------:R-:W-:Y:S05]  /*327f0*/  WARPSYNC.COLLECTIVE R15, `(.L_x_2466) ;  /* 0x000000000f087348 */ /* 0x000fea0003c00000 */
[----:B------:R0:W1:Y:S02]  /*32800*/  SHFL.IDX P6, R14, R13, R12, R11 ;  /* 0x0000000c0d0e7389 */ /* 0x00006400000c000b */
[----:B01----:R-:W-:Y:S01]  /*32810*/  ENDCOLLECTIVE ;  /* 0x000000000000791b */ /* 0x003fe20003800000 */
.L_x_2466:
        /* <DEDUP_REMOVED lines=17> */
.L_x_2467:
[----:B------:R-:W-:Y:S02]  /*32930*/  IMAD.MOV.U32 R13, RZ, RZ, R4 ;  /* 0x000000ffff0d7224 */ /* 0x000fe400078e0004 */
[----:B------:R-:W-:Y:S02]  /*32940*/  IMAD.MOV.U32 R12, RZ, RZ, 0x3 ;  /* 0x00000003ff0c7424 */ /* 0x000fe400078e00ff */
[----:B------:R-:W-:-:S07]  /*32950*/  IMAD.MOV.U32 R3, RZ, RZ, R14 ;  /* 0x000000ffff037224 */ /* 0x000fce00078e000e */
[----:B------:R-:W-:Y:S05]  /*32960*/  WARPSYNC.COLLECTIVE R15, `(.L_x_2468) ;  /* 0x000000000f087348 */ /* 0x000fea0003c00000 */
[----:B------:R0:W1:Y:S02]  /*32970*/  SHFL.IDX P6, R14, R13, R12, R11 ;  /* 0x0000000c0d0e7389 */ /* 0x00006400000c000b */
[----:B01----:R-:W-:Y:S01]  /*32980*/  ENDCOLLECTIVE ;  /* 0x000000000000791b */ /* 0x003fe20003800000 */
.L_x_2468:
        /* <DEDUP_REMOVED lines=17> */
.L_x_2469:
[----:B------:R-:W-:Y:S02]  /*32aa0*/  IMAD.MOV.U32 R13, RZ, RZ, R4 ;  /* 0x000000ffff0d7224 */ /* 0x000fe400078e0004 */
[----:B------:R-:W-:Y:S02]  /*32ab0*/  IMAD.MOV.U32 R12, RZ, RZ, 0x4 ;  /* 0x00000004ff0c7424 */ /* 0x000fe400078e00ff */
[----:B------:R-:W-:-:S07]  /*32ac0*/  IMAD.MOV.U32 R3, RZ, RZ, R14 ;  /* 0x000000ffff037224 */ /* 0x000fce00078e000e */
[----:B------:R-:W-:Y:S05]  /*32ad0*/  WARPSYNC.COLLECTIVE R15, `(.L_x_2470) ;  /* 0x000000000f087348 */ /* 0x000fea0003c00000 */
[----:B------:R0:W1:Y:S02]  /*32ae0*/  SHFL.IDX P6, R14, R13, R12, R11 ;  /* 0x0000000c0d0e7389 */ /* 0x00006400000c000b */
[----:B01----:R-:W-:Y:S01]  /*32af0*/  ENDCOLLECTIVE ;  /* 0x000000000000791b */ /* 0x003fe20003800000 */
.L_x_2470:
        /* <DEDUP_REMOVED lines=17> */
.L_x_2471:
[----:B------:R-:W-:Y:S02]  /*32c10*/  IMAD.MOV.U32 R13, RZ, RZ, R4 ;  /* 0x000000ffff0d7224 */ /* 0x000fe400078e0004 */
[----:B------:R-:W-:Y:S02]  /*32c20*/  IMAD.MOV.U32 R12, RZ, RZ, 0x5 ;  /* 0x00000005ff0c7424 */ /* 0x000fe400078e00ff */
[----:B------:R-:W-:-:S07]  /*32c30*/  IMAD.MOV.U32 R3, RZ, RZ, R14 ;  /* 0x000000ffff037224 */ /* 0x000fce00078e000e */
[----:B------:R-:W-:Y:S05]  /*32c40*/  WARPSYNC.COLLECTIVE R15, `(.L_x_2472) ;  /* 0x000000000f087348 */ /* 0x000fea0003c00000 */
[----:B------:R0:W1:Y:S02]  /*32c50*/  SHFL.IDX P6, R14, R13, R12, R11 ;  /* 0x0000000c0d0e7389 */ /* 0x00006400000c000b */
[----:B01----:R-:W-:Y:S01]  /*32c60*/  ENDCOLLECTIVE ;  /* 0x000000000000791b */ /* 0x003fe20003800000 */
.L_x_2472:
        /* <DEDUP_REMOVED lines=17> */
.L_x_2473:
[----:B------:R-:W-:Y:S01]  /*32d80*/  MOV R13, R4 ;  /* 0x00000004000d7202 */ /* 0x000fe20000000f00 */
[----:B------:R-:W-:Y:S02]  /*32d90*/  IMAD.MOV.U32 R12, RZ, RZ, 0x6 ;  /* 0x00000006ff0c7424 */ /* 0x000fe400078e00ff */
[----:B------:R-:W-:-:S07]  /*32da0*/  IMAD.MOV.U32 R3, RZ, RZ, R14 ;  /* 0x000000ffff037224 */ /* 0x000fce00078e000e */
[----:B------:R-:W-:Y:S05]  /*32db0*/  WARPSYNC.COLLECTIVE R15, `(.L_x_2474) ;  /* 0x000000000f087348 */ /* 0x000fea0003c00000 */
[----:B------:R0:W1:Y:S02]  /*32dc0*/  SHFL.IDX P6, R14, R13, R12, R11 ;  /* 0x0000000c0d0e7389 */ /* 0x00006400000c000b */
[----:B01----:R-:W-:Y:S01]  /*32dd0*/  ENDCOLLECTIVE ;  /* 0x000000000000791b */ /* 0x003fe20003800000 */
.L_x_2474:
        /* <DEDUP_REMOVED lines=17> */
.L_x_2475:
[----:B------:R-:W-:Y:S02]  /*32ef0*/  IMAD.MOV.U32 R13, RZ, RZ, R4 ;  /* 0x000000ffff0d7224 */ /* 0x000fe400078e0004 */
[----:B------:R-:W-:Y:S02]  /*32f00*/  IMAD.MOV.U32 R12, RZ, RZ, 0x7 ;  /* 0x00000007ff0c7424 */ /* 0x000fe400078e00ff */
[----:B------:R-:W-:-:S07]  /*32f10*/  IMAD.MOV.U32 R3, RZ, RZ, R14 ;  /* 0x000000ffff037224 */ /* 0x000fce00078e000e */
[----:B------:R-:W-:Y:S05]  /*32f20*/  WARPSYNC.COLLECTIVE R15, `(.L_x_2476) ;  /* 0x000000000f087348 */ /* 0x000fea0003c00000 */
[----:B------:R0:W1:Y:S02]  /*32f30*/  SHFL.IDX P6, R14, R13, R12, R11 ;  /* 0x0000000c0d0e7389 */ /* 0x00006400000c000b */
[----:B01----:R-:W-:Y:S01]  /*32f40*/  ENDCOLLECTIVE ;  /* 0x000000000000791b */ /* 0x003fe20003800000 */
.L_x_2476:
        /* <DEDUP_REMOVED lines=15> */
.L_x_2477:
[----:B------:R-:W-:Y:S05]  /*33040*/  BRA `(.L_x_2478) ;  /* 0xffffff5000347947 */ /* 0x000fea000383ffff */
.L_x_2124:
[----:B0-----:R0:W1:Y:S02]  /*33050*/  SYNCS.PHASECHK.TRANS64.TRYWAIT P1, [R22+URZ+0x28420], R3 ;  /* 0x02842003160075a7 */ /* 0x001064000802017f */
[----:B-1----:R-:W-:Y:S05]  /*33060*/  @!P1 NANOSLEEP.SYNCS 0x989680 ;  /* 0x009896800000995d */ /* 0x002fea0003900000 */
[----:B------:R-:W1:Y:S02]  /*33070*/  @!P1 SYNCS.PHASECHK.TRANS64 P1, [R22+URZ+0x28420], R3 ;  /* 0x02842003160095a7 */ /* 0x000e64000802007f */
[----:B-1----:R-:W-:Y:S05]  /*33080*/  @!P1 BRA `(.L_x_2124) ;  /* 0xfffffffc00f09947 */ /* 0x002fea000383ffff */
[----:B------:R-:W-:Y:S05]  /*33090*/  BRA `(.L_x_2479) ;  /* 0xffffff5000ac7947 */ /* 0x000fea000383ffff */
.L_x_2128:
[----:B-1----:R1:W2:Y:S02]  /*330a0*/  SYNCS.PHASECHK.TRANS64.TRYWAIT P0, [R0+URZ+0x28480], R20 ;  /* 0x02848014000075a7 */ /* 0x0022a4000800017f */
[----:B--2---:R-:W-:Y:S05]  /*330b0*/  @!P0 NANOSLEEP.SYNCS 0x989680 ;  /* 0x009896800000895d */ /* 0x004fea0003900000 */
[----:B------:R-:W2:Y:S02]  /*330c0*/  @!P0 SYNCS.PHASECHK.TRANS64 P0, [R0+URZ+0x28480], R20 ;  /* 0x02848014000085a7 */ /* 0x000ea4000800007f */
[----:B--2---:R-:W-:Y:S05]  /*330d0*/  @!P0 BRA `(.L_x_2128) ;  /* 0xfffffffc00f08947 */ /* 0x004fea000383ffff */
[----:B------:R-:W-:Y:S05]  /*330e0*/  BRA `(.L_x_2480) ;  /* 0xffffff5400607947 */ /* 0x000fea000383ffff */
.L_x_2129:
        /* <DEDUP_REMOVED lines=8> */
.L_x_2482:
[----:B------:R-:W-:Y:S05]  /*33170*/  BSYNC B0 ;  /* 0x0000000000007941 */ /* 0x000fea0003800000 */
.L_x_2481:
        /* <DEDUP_REMOVED lines=9> */
.L_x_2483:
[----:B------:R-:W-:Y:S01]  /*33210*/  IMAD.MOV.U32 R13, RZ, RZ, R27 ;  /* 0x000000ffff0d7224 */ /* 0x000fe200078e001b */
[----:B------:R-:W-:Y:S01]  /*33220*/  MOV R12, 0x1 ;  /* 0x00000001000c7802 */ /* 0x000fe20000000f00 */
[----:B------:R-:W-:-:S07]  /*33230*/  IMAD.MOV.U32 R2, RZ, RZ, R14 ;  /* 0x000000ffff027224 */ /* 0x000fce00078e000e */
[----:B------:R-:W-:Y:S05]  /*33240*/  WARPSYNC.COLLECTIVE R15, `(.L_x_2484) ;  /* 0x000000000f087348 */ /* 0x000fea0003c00000 */
[----:B------:R0:W1:Y:S02]  /*33250*/  SHFL.IDX P6, R14, R13, R12, R11 ;  /* 0x0000000c0d0e7389 */ /* 0x00006400000c000b */
[----:B01----:R-:W-:Y:S01]  /*33260*/  ENDCOLLECTIVE ;  /* 0x000000000000791b */ /* 0x003fe20003800000 */
.L_x_2484:
        /* <DEDUP_REMOVED lines=12> */
.L_x_2485:
[----:B------:R-:W-:Y:S02]  /*33330*/  IMAD.MOV.U32 R13, RZ, RZ, R27 ;  /* 0x000000ffff0d7224 */ /* 0x000fe400078e001b */
[----:B------:R-:W-:Y:S02]  /*33340*/  IMAD.MOV.U32 R12, RZ, RZ, 0x2 ;  /* 0x00000002ff0c7424 */ /* 0x000fe400078e00ff */
[----:B------:R-:W-:-:S07]  /*33350*/  IMAD.MOV.U32 R2, RZ, RZ, R14 ;  /* 0x000000ffff027224 */ /* 0x000fce00078e000e */
[----:B------:R-:W-:Y:S05]  /*33360*/  WARPSYNC.COLLECTIVE R15, `(.L_x_2486) ;  /* 0x000000000f087348 */ /* 0x000fea0003c00000 */
[----:B------:R0:W1:Y:S02]  /*33370*/  SHFL.IDX P6, R14, R13, R12, R11 ;  /* 0x0000000c0d0e7389 */ /* 0x00006400000c000b */
[----:B01----:R-:W-:Y:S01]  /*33380*/  ENDCOLLECTIVE ;  /* 0x000000000000791b */ /* 0x003fe20003800000 */
.L_x_2486:
        /* <DEDUP_REMOVED lines=12> */
.L_x_2487:
[----:B------:R-:W-:Y:S02]  /*33450*/  IMAD.MOV.U32 R13, RZ, RZ, R27 ;  /* 0x000000ffff0d7224 */ /* 0x000fe400078e001b */
[----:B------:R-:W-:Y:S02]  /*33460*/  IMAD.MOV.U32 R12, RZ, RZ, 0x3 ;  /* 0x00000003ff0c7424 */ /* 0x000fe400078e00ff */
[----:B------:R-:W-:-:S07]  /*33470*/  IMAD.MOV.U32 R2, RZ, RZ, R14 ;  /* 0x000000ffff027224 */ /* 0x000fce00078e000e */
[----:B------:R-:W-:Y:S05]  /*33480*/  WARPSYNC.COLLECTIVE R15, `(.L_x_2488) ;  /* 0x000000000f087348 */ /* 0x000fea0003c00000 */
[----:B------:R0:W1:Y:S02]  /*33490*/  SHFL.IDX P6, R14, R13, R12, R11 ;  /* 0x0000000c0d0e7389 */ /* 0x00006400000c000b */
[----:B01----:R-:W-:Y:S01]  /*334a0*/  ENDCOLLECTIVE ;  /* 0x000000000000791b */ /* 0x003fe20003800000 */
.L_x_2488:
        /* <DEDUP_REMOVED lines=12> */
.L_x_2489:
[----:B------:R-:W-:Y:S01]  /*33570*/  IMAD.MOV.U32 R2, RZ, RZ, R14 ;  /* 0x000000ffff027224 */ /* 0x000fe200078e000e */
[----:B------:R-:W-:Y:S06]  /*33580*/  BRA `(.L_x_2490) ;  /* 0xffffff5000f87947 */ /* 0x000fec000383ffff */
.L_x_2134:
[----:B----4-:R4:W0:Y:S02]  /*33590*/  SYNCS.PHASECHK.TRANS64.TRYWAIT P0, [R0+URZ+0x28440], R20 ;  /* 0x02844014000075a7 */ /* 0x010824000800017f */
[----:B0-----:R-:W-:Y:S05]  /*335a0*/  @!P0 NANOSLEEP.SYNCS 0x989680 ;  /* 0x009896800000895d */ /* 0x001fea0003900000 */
[----:B------:R-:W0:Y:S02]  /*335b0*/  @!P0 SYNCS.PHASECHK.TRANS64 P0, [R0+URZ+0x28440], R20 ;  /* 0x02844014000085a7 */ /* 0x000e24000800007f */
[----:B0-----:R-:W-:Y:S05]  /*335c0*/  @!P0 BRA `(.L_x_2134) ;  /* 0xfffffffc00f08947 */ /* 0x001fea000383ffff */
[----:B------:R-:W-:Y:S05]  /*335d0*/  BRA `(.L_x_2491) ;  /* 0xffffff5400487947 */ /* 0x000fea000383ffff */
.L_x_2135:
[----:B------:R-:W-:Y:S01]  /*335e0*/  BSSY B0, `(.L_x_2492) ;  /* 0x0000008000007945 */ /* 0x000fe20003800000 */
[----:B------:R-:W-:Y:S02]  /*335f0*/  IMAD.MOV.U32 R13, RZ, RZ, R8 ;  /* 0x000000ffff0d7224 */ /* 0x000fe400078e0008 */
[----:B------:R-:W-:Y:S02]  /*33600*/  IMAD.MOV.U32 R12, RZ, RZ, RZ ;  /* 0x000000ffff0c7224 */ /* 0x000fe400078e00ff */
[----:B------:R-:W-:Y:S02]  /*33610*/  IMAD.MOV.U32 R11, RZ, RZ, 0x181f ;  /* 0x0000181fff0b7424 */ /* 0x000fe400078e00ff */
[----:B------:R-:W-:-:S07]  /*33620*/  IMAD.MOV.U32 R15, RZ, RZ, -0x1 ;  /* 0xffffffffff0f7424 */ /* 0x000fce00078e00ff */
[----:B01-34-:R-:W-:Y:S05]  /*33630*/  WARPSYNC.COLLECTIVE R15, `(.L_x_2493) ;  /* 0x000000000f087348 */ /* 0x01bfea0003c00000 */
[----:B------:R2:W0:Y:S02]  /*33640*/  SHFL.IDX P6, R14, R13, R12, R11 ;  /* 0x0000000c0d0e7389 */ /* 0x00042400000c000b */
[----:B01234-:R-:W-:Y:S01]  /*33650*/  ENDCOLLECTIVE ;  /* 0x000000000000791b */ /* 0x01ffe20003800000 */
.L_x_2493:
[----:B------:R-:W-:Y:S05]  /*33660*/  BSYNC B0 ;  /* 0x0000000000007941 */ /* 0x000fea0003800000 */
.L_x_2492:
        /* <DEDUP_REMOVED lines=8> */
.L_x_2494:
[----:B------:R-:W-:Y:S02]  /*336f0*/  IMAD.MOV.U32 R13, RZ, RZ, R8 ;  /* 0x000000ffff0d7224 */ /* 0x000fe400078e0008 */
[----:B------:R-:W-:Y:S02]  /*33700*/  IMAD.MOV.U32 R12, RZ, RZ, 0x1 ;  /* 0x00000001ff0c7424 */ /* 0x000fe400078e00ff */
[----:B------:R-:W-:-:S07]  /*33710*/  IMAD.MOV.U32 R2, RZ, RZ, R14 ;  /* 0x000000ffff027224 */ /* 0x000fce00078e000e */
[----:B------:R-:W-:Y:S05]  /*33720*/  WARPSYNC.COLLECTIVE R15, `(.L_x_2495) ;  /* 0x000000000f087348 */ /* 0x000fea0003c00000 */
[----:B------:R0:W1:Y:S02]  /*33730*/  SHFL.IDX P6, R14, R13, R12, R11 ;  /* 0x0000000c0d0e7389 */ /* 0x00006400000c000b */
[----:B01----:R-:W-:Y:S01]  /*33740*/  ENDCOLLECTIVE ;  /* 0x000000000000791b */ /* 0x003fe20003800000 */
.L_x_2495:
        /* <DEDUP_REMOVED lines=12> */
.L_x_2496:
[----:B------:R-:W-:Y:S02]  /*33810*/  IMAD.MOV.U32 R13, RZ, RZ, R8 ;  /* 0x000000ffff0d7224 */ /* 0x000fe400078e0008 */
[----:B------:R-:W-:Y:S02]  /*33820*/  IMAD.MOV.U32 R12, RZ, RZ, 0x2 ;  /* 0x00000002ff0c7424 */ /* 0x000fe400078e00ff */
[----:B------:R-:W-:-:S07]  /*33830*/  IMAD.MOV.U32 R2, RZ, RZ, R14 ;  /* 0x000000ffff027224 */ /* 0x000fce00078e000e */
[----:B------:R-:W-:Y:S05]  /*33840*/  WARPSYNC.COLLECTIVE R15, `(.L_x_2497) ;  /* 0x000000000f087348 */ /* 0x000fea0003c00000 */
[----:B------:R0:W1:Y:S02]  /*33850*/  SHFL.IDX P6, R14, R13, R12, R11 ;  /* 0x0000000c0d0e7389 */ /* 0x00006400000c000b */
[----:B01----:R-:W-:Y:S01]  /*33860*/  ENDCOLLECTIVE ;  /* 0x000000000000791b */ /* 0x003fe20003800000 */
.L_x_2497:
        /* <DEDUP_REMOVED lines=12> */
.L_x_2498:
[----:B------:R-:W-:Y:S02]  /*33930*/  IMAD.MOV.U32 R13, RZ, RZ, R8 ;  /* 0x000000ffff0d7224 */ /* 0x000fe400078e0008 */
[----:B------:R-:W-:Y:S02]  /*33940*/  IMAD.MOV.U32 R12, RZ, RZ, 0x3 ;  /* 0x00000003ff0c7424 */ /* 0x000fe400078e00ff */
[----:B------:R-:W-:-:S07]  /*33950*/  IMAD.MOV.U32 R2, RZ, RZ, R14 ;  /* 0x000000ffff027224 */ /* 0x000fce00078e000e */
[----:B------:R-:W-:Y:S05]  /*33960*/  WARPSYNC.COLLECTIVE R15, `(.L_x_2499) ;  /* 0x000000000f087348 */ /* 0x000fea0003c00000 */
[----:B------:R0:W1:Y:S02]  /*33970*/  SHFL.IDX P6, R14, R13, R12, R11 ;  /* 0x0000000c0d0e7389 */ /* 0x00006400000c000b */
[----:B01----:R-:W-:Y:S01]  /*33980*/  ENDCOLLECTIVE ;  /* 0x000000000000791b */ /* 0x003fe20003800000 */
.L_x_2499:
        /* <DEDUP_REMOVED lines=12> */
.L_x_2500:
[----:B------:R-:W-:Y:S01]  /*33a50*/  IMAD.MOV.U32 R2, RZ, RZ, R14 ;  /* 0x000000ffff027224 */ /* 0x000fe200078e000e */
[----:B------:R-:W-:Y:S06]  /*33a60*/  BRA `(.L_x_2501) ;  /* 0xffffff5000d47947 */ /* 0x000fec000383ffff */
.L_x_2140:
[----:B0-----:R0:W1:Y:S02]  /*33a70*/  SYNCS.PHASECHK.TRANS64.TRYWAIT P2, [R3+URZ+0x28470], R0 ;  /* 0x02847000030075a7 */ /* 0x001064000804017f */
[----:B-1----:R-:W-:Y:S05]  /*33a80*/  @!P2 NANOSLEEP.SYNCS 0x989680 ;  /* 0x009896800000a95d */ /* 0x002fea0003900000 */
[----:B------:R-:W1:Y:S02]  /*33a90*/  @!P2 SYNCS.PHASECHK.TRANS64 P2, [R3+URZ+0x28470], R0 ;  /* 0x028470000300a5a7 */ /* 0x000e64000804007f */
[----:B-1----:R-:W-:Y:S05]  /*33aa0*/  @!P2 BRA `(.L_x_2140) ;  /* 0xfffffffc00f0a947 */ /* 0x002fea000383ffff */
[----:B------:R-:W-:Y:S05]  /*33ab0*/  BRA `(.L_x_2502) ;  /* 0xffffff5400387947 */ /* 0x000fea000383ffff */
.L_x_2142:
[----:B0-----:R0:W1:Y:S02]  /*33ac0*/  SYNCS.PHASECHK.TRANS64.TRYWAIT P2, [R3+URZ+0x28460], R2 ;  /* 0x02846002030075a7 */ /* 0x001064000804017f */
[----:B-1----:R-:W-:Y:S05]  /*33ad0*/  @!P2 NANOSLEEP.SYNCS 0x989680 ;  /* 0x009896800000a95d */ /* 0x002fea0003900000 */
[----:B------:R-:W1:Y:S02]  /*33ae0*/  @!P2 SYNCS.PHASECHK.TRANS64 P2, [R3+URZ+0x28460], R2 ;  /* 0x028460020300a5a7 */ /* 0x000e64000804007f */
[----:B-1----:R-:W-:Y:S05]  /*33af0*/  @!P2 BRA `(.L_x_2142) ;  /* 0xfffffffc00f0a947 */ /* 0x002fea000383ffff */
[----:B------:R-:W-:Y:S05]  /*33b00*/  BRA `(.L_x_2503) ;  /* 0xffffff5400447947 */ /* 0x000fea000383ffff */
.L_x_2150:
[----:B0-----:R0:W1:Y:S02]  /*33b10*/  SYNCS.PHASECHK.TRANS64.TRYWAIT P1, [R0+URZ+0x28470], R3 ;  /* 0x02847003000075a7 */ /* 0x001064000802017f */
[----:B-1----:R-:W-:Y:S05]  /*33b20*/  @!P1 NANOSLEEP.SYNCS 0x989680 ;  /* 0x009896800000995d */ /* 0x002fea0003900000 */
[----:B------:R-:W1:Y:S02]  /*33b30*/  @!P1 SYNCS.PHASECHK.TRANS64 P1, [R0+URZ+0x28470], R3 ;  /* 0x02847003000095a7 */ /* 0x000e64000802007f */
[----:B-1----:R-:W-:Y:S05]  /*33b40*/  @!P1 BRA `(.L_x_2150) ;  /* 0xfffffffc00f09947 */ /* 0x002fea000383ffff */
[----:B------:R-:W-:Y:S05]  /*33b50*/  BRA `(.L_x_2504) ;  /* 0xffffff5c00247947 */ /* 0x000fea000383ffff */
.L_x_2152:
[----:B0-----:R0:W1:Y:S02]  /*33b60*/  SYNCS.PHASECHK.TRANS64.TRYWAIT P1, [R0+URZ+0x28460], R3 ;  /* 0x02846003000075a7 */ /* 0x001064000802017f */
[----:B-1----:R-:W-:Y:S05]  /*33b70*/  @!P1 NANOSLEEP.SYNCS 0x989680 ;  /* 0x009896800000995d */ /* 0x002fea0003900000 */
[----:B------:R-:W1:Y:S02]  /*33b80*/  @!P1 SYNCS.PHASECHK.TRANS64 P1, [R0+URZ+0x28460], R3 ;  /* 0x02846003000095a7 */ /* 0x000e64000802007f */
[----:B-1----:R-:W-:Y:S05]  /*33b90*/  @!P1 BRA `(.L_x_2152) ;  /* 0xfffffffc00f09947 */ /* 0x002fea000383ffff */
[----:B------:R-:W-:Y:S05]  /*33ba0*/  BRA `(.L_x_2505) ;  /* 0xffffff5c002c7947 */ /* 0x000fea000383ffff */
.L_x_2157:
[----:B------:R-:W-:Y:S01]  /*33bb0*/  BSSY B0, `(.L_x_2506) ;  /* 0x0000008000007945 */ /* 0x000fe20003800000 */
[----:B------:R-:W-:Y:S01]  /*33bc0*/  IMAD.MOV.U32 R13, RZ, RZ, R16 ;  /* 0x000000ffff0d7224 */ /* 0x000fe200078e0010 */
[----:B------:R-:W-:Y:S01]  /*33bd0*/  MOV R11, 0x1f ;  /* 0x0000001f000b7802 */ /* 0x000fe20000000f00 */
[----:B0-----:R-:W-:Y:S02]  /*33be0*/  IMAD.MOV.U32 R12, RZ, RZ, RZ ;  /* 0x000000ffff0c7224 */ /* 0x001fe400078e00ff */
[----:B------:R-:W-:-:S07]  /*33bf0*/  IMAD.MOV.U32 R15, RZ, RZ, -0x1 ;  /* 0xffffffffff0f7424 */ /* 0x000fce00078e00ff */
[----:B-1----:R-:W-:Y:S05]  /*33c00*/  WARPSYNC.COLLECTIVE R15, `(.L_x_2507) ;  /* 0x000000000f087348 */ /* 0x002fea0003c00000 */
[----:B------:R0:W2:Y:S02]  /*33c10*/  SHFL.IDX P6, R14, R13, R12, R11 ;  /* 0x0000000c0d0e7389 */ /* 0x0000a400000c000b */
[----:B012---:R-:W-:Y:S01]  /*33c20*/  ENDCOLLECTIVE ;  /* 0x000000000000791b */ /* 0x007fe20003800000 */
.L_x_2507:
[----:B------:R-:W-:Y:S05]  /*33c30*/  BSYNC B0 ;  /* 0x0000000000007941 */ /* 0x000fea0003800000 */
.L_x_2506:
[----:B------:R-:W-:Y:S02]  /*33c40*/  IMAD.MOV.U32 R13, RZ, RZ, R16 ;  /* 0x000000ffff0d7224 */ /* 0x000fe400078e0010 */
[----:B------:R-:W-:Y:S02]  /*33c50*/  IMAD.MOV.U32 R12, RZ, RZ, 0x1 ;  /* 0x00000001ff0c7424 */ /* 0x000fe400078e00ff */
[----:B------:R-:W-:Y:S02]  /*33c60*/  IMAD.MOV.U32 R11, RZ, RZ, 0x1f ;  /* 0x0000001fff0b7424 */ /* 0x000fe400078e00ff */
[----:B------:R-:W-:Y:S02]  /*33c70*/  IMAD.MOV.U32 R15, RZ, RZ, -0x1 ;  /* 0xffffffffff0f7424 */ /* 0x000fe400078e00ff */
[----:B------:R-:W-:Y:S02]  /*33c80*/  IMAD.IADD R9, R19, 0x1, R8 ;  /* 0x0000000113097824 */ /* 0x000fe400078e0208 */
[----:B------:R-:W-:-:S07]  /*33c90*/  IMAD.MOV.U32 R0, RZ, RZ, R14 ;  /* 0x000000ffff007224 */ /* 0x000fce00078e000e */
[----:B------:R-:W-:Y:S05]  /*33ca0*/  WARPSYNC.COLLECTIVE R15, `(.L_x_2508) ;  /* 0x000000000f087348 */ /* 0x000fea0003c00000 */
[----:B------:R0:W1:Y:S02]  /*33cb0*/  SHFL.IDX P6, R14, R13, R12, R11 ;  /* 0x0000000c0d0e7389 */ /* 0x00006400000c000b */
[----:B01----:R-:W-:Y:S01]  /*33cc0*/  ENDCOLLECTIVE ;  /* 0x000000000000791b */ /* 0x003fe20003800000 */
.L_x_2508:
[----:B------:R-:W-:Y:S02]  /*33cd0*/  ULDC UR4, c[0x0][0xc3c] ;  /* 0x00030f0000047ab9 */ /* 0x000fe40000000800 */
[----:B------:R-:W-:-:S13]  /*33ce0*/  ISETP.GE.OR P1, PT, R9, UR4, !P0 ;  /* 0x0000000409007c0c */ /* 0x000fda000c726670 */
[----:B------:R-:W0:Y:S08]  /*33cf0*/  @!P1 LDC.64 R2, c[0x0][0xc80] ;  /* 0x00032000ff029b82 */ /* 0x000e300000000a00 */
[----:B------:R-:W1:Y:S01]  /*33d00*/  @!P1 LDC.64 R4, c[0x0][0xc78] ;  /* 0x00031e00ff049b82 */ /* 0x000e620000000a00 */
[----:B------:R-:W-:Y:S01]  /*33d10*/  CS2R R16, SRZ ;  /* 0x0000000000107805 */ /* 0x000fe2000001ff00 */
[----:B------:R-:W-:-:S02]  /*33d20*/  IMAD.MOV.U32 R11, RZ, RZ, RZ ;  /* 0x000000ffff0b7224 */ /* 0x000fc400078e00ff */
[----:B------:R-:W-:Y:S02]  /*33d30*/  IMAD.MOV.U32 R6, RZ, RZ, R14 ;  /* 0x000000ffff067224 */ /* 0x000fe400078e000e */
[----:B0-----:R-:W-:-:S05]  /*33d40*/  @!P1 IMAD.WIDE R2, R9, 0x4, R2 ;  /* 0x0000000409029825 */ /* 0x001fca00078e0202 */
[----:B------:R1:W2:Y:S02]  /*33d50*/  @!P1 LDG.E R7, desc[UR36][R2.64] ;  /* 0x0000002402079981 */ /* 0x0002a4000c1e1900 */
[----:B-1----:R-:W-:-:S05]  /*33d60*/  @!P1 IMAD.WIDE R2, R9, 0x4, R4 ;  /* 0x0000000409029825 */ /* 0x002fca00078e0204 */
[----:B------:R-:W3:Y:S01]  /*33d70*/  @!P1 LDG.E R4, desc[UR36][R2.64] ;  /* 0x0000002402049981 */ /* 0x000ee2000c1e1900 */
[----:B------:R-:W-:Y:S01]  /*33d80*/  IMAD.MOV.U32 R5, RZ, RZ, RZ ;  /* 0x000000ffff057224 */ /* 0x000fe200078e00ff */
[C---:B------:R-:W-:Y:S02]  /*33d90*/  ISETP.GE.U32.AND P2, PT, R8.reuse, 0x2, PT ;  /* 0x000000020800780c */ /* 0x040fe40003f46070 */
[C---:B------:R-:W-:Y:S02]  /*33da0*/  ISETP.GE.U32.AND P3, PT, R8.reuse, 0x4, PT ;  /* 0x000000040800780c */ /* 0x040fe40003f66070 */
[C---:B------:R-:W-:Y:S02]  /*33db0*/  ISETP.GE.U32.AND P4, PT, R8.reuse, 0x8, PT ;  /* 0x000000080800780c */ /* 0x040fe40003f86070 */
[C---:B------:R-:W-:Y:S01]  /*33dc0*/  ISETP.GE.U32.AND P5, PT, R8.reuse, 0x10, PT ;  /* 0x000000100800780c */ /* 0x040fe20003fa6070 */
[----:B--2---:R-:W-:Y:S02]  /*33dd0*/  @!P1 IMAD.MOV.U32 R17, RZ, RZ, R7 ;  /* 0x000000ffff119224 */ /* 0x004fe400078e0007 */
[----:B---3--:R-:W-:Y:S01]  /*33de0*/  @!P1 IMAD.MOV.U32 R5, RZ, RZ, R4 ;  /* 0x000000ffff059224 */ /* 0x008fe200078e0004 */
[----:B------:R-:W-:-:S03]  /*33df0*/  ISETP.NE.AND P1, PT, R8, RZ, PT ;  /* 0x000000ff0800720c */ /* 0x000fc60003f25270 */
[----:B------:R-:W-:-:S10]  /*33e00*/  IMAD R13, R5, R17, RZ ;  /* 0x00000011050d7224 */ /* 0x000fd400078e02ff */
[----:B------:R-:W-:Y:S05]  /*33e10*/  WARPSYNC.COLLECTIVE R15, `(.L_x_2509) ;  /* 0x000000000f087348 */ /* 0x000fea0003c00000 */
[----:B------:R0:W1:Y:S02]  /*33e20*/  SHFL.UP P6, R14, R13, R12, R11 ;  /* 0x0400000c0d0e7389 */ /* 0x00006400000c000b */
[----:B01----:R-:W-:Y:S01]  /*33e30*/  ENDCOLLECTIVE ;  /* 0x000000000000791b */ /* 0x003fe20003800000 */
.L_x_2509:
[----:B------:R-:W-:Y:S01]  /*33e40*/  IMAD.MOV.U32 R12, RZ, RZ, 0x2 ;  /* 0x00000002ff0c7424 */ /* 0x000fe200078e00ff */
[----:B------:R-:W-:-:S05]  /*33e50*/  SEL R4, R14, RZ, P1 ;  /* 0x000000ff0e047207 */ /* 0x000fca0000800000 */
[----:B------:R-:W-:-:S04]  /*33e60*/  IMAD.IADD R4, R13, 0x1, R4 ;  /* 0x000000010d047824 */ /* 0x000fc800078e0204 */
[----:B------:R-:W-:-:S07]  /*33e70*/  IMAD.MOV.U32 R13, RZ, RZ, R4 ;  /* 0x000000ffff0d7224 */ /* 0x000fce00078e0004 */
[----:B------:R-:W-:Y:S05]  /*33e80*/  WARPSYNC.COLLECTIVE R15, `(.L_x_2510) ;  /* 0x000000000f087348 */ /* 0x000fea0003c00000 */
[----:B------:R0:W1:Y:S02]  /*33e90*/  SHFL.UP P6, R14, R13, R12, R11 ;  /* 0x0400000c0d0e7389 */ /* 0x00006400000c000b */
[----:B01----:R-:W-:Y:S01]  /*33ea0*/  ENDCOLLECTIVE ;  /* 0x000000000000791b */ /* 0x003fe20003800000 */
.L_x_2510:
[----:B------:R-:W-:Y:S01]  /*33eb0*/  IMAD.MOV.U32 R12, RZ, RZ, 0x4 ;  /* 0x00000004ff0c7424 */ /* 0x000fe200078e00ff */
[----:B------:R-:W-:-:S05]  /*33ec0*/  SEL R3, R14, RZ, P2 ;  /* 0x000000ff0e037207 */ /* 0x000fca0001000000 */
[----:B------:R-:W-:-:S04]  /*33ed0*/  IMAD.IADD R2, R4, 0x1, R3 ;  /* 0x0000000104027824 */ /* 0x000fc800078e0203 */
[----:B------:R-:W-:-:S07]  /*33ee0*/  IMAD.MOV.U32 R13, RZ, RZ, R2 ;  /* 0x000000ffff0d7224 */ /* 0x000fce00078e0002 */
[----:B------:R-:W-:Y:S05]  /*33ef0*/  WARPSYNC.COLLECTIVE R15, `(.L_x_2511) ;  /* 0x000000000f087348 */ /* 0x000fea0003c00000 */
[----:B------:R0:W1:Y:S02]  /*33f00*/  SHFL.UP P6, R14, R13, R12, R11 ;  /* 0x0400000c0d0e7389 */ /* 0x00006400000c000b */
[----:B01----:R-:W-:Y:S01]  /*33f10*/  ENDCOLLECTIVE ;  /* 0x000000000000791b */ /* 0x003fe20003800000 */
.L_x_2511:
[----:B------:R-:W-:Y:S01]  /*33f20*/  IMAD.MOV.U32 R12, RZ, RZ, 0x8 ;  /* 0x00000008ff0c7424 */ /* 0x000fe200078e00ff */
[----:B------:R-:W-:-:S05]  /*33f30*/  SEL R3, R14, RZ, P3 ;  /* 0x000000ff0e037207 */ /* 0x000fca0001800000 */
[----:B------:R-:W-:-:S04]  /*33f40*/  IMAD.IADD R3, R2, 0x1, R3 ;  /* 0x0000000102037824 */ /* 0x000fc800078e0203 */
[----:B------:R-:W-:-:S07]  /*33f50*/  IMAD.MOV.U32 R13, RZ, RZ, R3 ;  /* 0x000000ffff0d7224 */ /* 0x000fce00078e0003 */
[----:B------:R-:W-:Y:S05]  /*33f60*/  WARPSYNC.COLLECTIVE R15, `(.L_x_2512) ;  /* 0x000000000f087348 */ /* 0x000fea0003c00000 */
[----:B------:R0:W1:Y:S02]  /*33f70*/  SHFL.UP P6, R14, R13, R12, R11 ;  /* 0x0400000c0d0e7389 */ /* 0x00006400000c000b */
[----:B01----:R-:W-:Y:S01]  /*33f80*/  ENDCOLLECTIVE ;  /* 0x000000000000791b */ /* 0x003fe20003800000 */
.L_x_2512:
[----:B------:R-:W-:Y:S01]  /*33f90*/  IMAD.MOV.U32 R12, RZ, RZ, 0x10 ;  /* 0x00000010ff0c7424 */ /* 0x000fe200078e00ff */
[----:B------:R-:W-:-:S05]  /*33fa0*/  SEL R4, R14, RZ, P4 ;  /* 0x000000ff0e047207 */ /* 0x000fca0002000000 */
[----:B------:R-:W-:-:S05]  /*33fb0*/  IMAD.IADD R4, R3, 0x1, R4 ;  /* 0x0000000103047824 */ /* 0x000fca00078e0204 */
[----:B------:R-:W-:-:S07]  /*33fc0*/  MOV R13, R4 ;  /* 0x00000004000d7202 */ /* 0x000fce0000000f00 */
[----:B------:R-:W-:Y:S05]  /*33fd0*/  WARPSYNC.COLLECTIVE R15, `(.L_x_2513) ;  /* 0x000000000f087348 */ /* 0x000fea0003c00000 */
[----:B------:R0:W1:Y:S02]  /*33fe0*/  SHFL.UP P6, R14, R13, R12, R11 ;  /* 0x0400000c0d0e7389 */ /* 0x00006400000c000b */
[----:B01----:R-:W-:Y:S01]  /*33ff0*/  ENDCOLLECTIVE ;  /* 0x000000000000791b */ /* 0x003fe20003800000 */
.L_x_2513:
        /* <DEDUP_REMOVED lines=8> */
.L_x_2514:
[----:B------:R-:W-:Y:S05]  /*34080*/  BRA `(.L_x_2515) ;  /* 0xffffff60005c7947 */ /* 0x000fea000383ffff */
.L_x_2160:
[----:B------:R-:W-:Y:S01]  /*34090*/  BSSY B0, `(.L_x_2516) ;  /* 0x0000007000007945 */ /* 0x000fe20003800000 */
[----:B0-----:R-:W-:Y:S02]  /*340a0*/  IMAD.MOV.U32 R12, RZ, RZ, 0x1 ;  /* 0x00000001ff0c7424 */ /* 0x001fe400078e00ff */
[----:B------:R-:W-:Y:S02]  /*340b0*/  IMAD.MOV.U32 R11, RZ, RZ, RZ ;  /* 0x000000ffff0b7224 */ /* 0x000fe400078e00ff */
[----:B------:R-:W-:-:S07]  /*340c0*/  IMAD.MOV.U32 R15, RZ, RZ, -0x1 ;  /* 0xffffffffff0f7424 */ /* 0x000fce00078e00ff */
[----:B------:R-:W-:Y:S05]  /*340d0*/  WARPSYNC.COLLECTIVE R15, `(.L_x_2517) ;  /* 0x000000000f087348 */ /* 0x000fea0003c00000 */
[----:B------:R0:W1:Y:S02]  /*340e0*/  SHFL.UP P6, R14, R13, R12, R11 ;  /* 0x0400000c0d0e7389 */ /* 0x00006400000c000b */
[----:B01----:R-:W-:Y:S01]  /*340f0*/  ENDCOLLECTIVE ;  /* 0x000000000000791b */ /* 0x003fe20003800000 */
.L_x_2517:
[----:B------:R-:W-:Y:S05]  /*34100*/  BSYNC B0 ;  /* 0x0000000000007941 */ /* 0x000fea0003800000 */
.L_x_2516:
[----:B------:R-:W-:Y:S01]  /*34110*/  SEL R14, R14, RZ, P1 ;  /* 0x000000ff0e0e7207 */ /* 0x000fe20000800000 */
[----:B------:R-:W-:Y:S02]  /*34120*/  IMAD.MOV.U32 R12, RZ, RZ, 0x2 ;  /* 0x00000002ff0c7424 */ /* 0x000fe400078e00ff */
[----:B------:R-:W-:Y:S02]  /*34130*/  IMAD.MOV.U32 R11, RZ, RZ, RZ ;  /* 0x000000ffff0b7224 */ /* 0x000fe400078e00ff */
[----:B------:R-:W-:Y:S02]  /*34140*/  IMAD.IADD R13, R13, 0x1, R14 ;  /* 0x000000010d0d7824 */ /* 0x000fe400078e020e */
[----:B------:R-:W-:-:S07]  /*34150*/  IMAD.MOV.U32 R15, RZ, RZ, -0x1 ;  /* 0xffffffffff0f7424 */ /* 0x000fce00078e00ff */
[----:B------:R-:W-:Y:S05]  /*34160*/  WARPSYNC.COLLECTIVE R15, `(.L_x_2518) ;  /* 0x000000000f087348 */ /* 0x000fea0003c00000 */
[----:B------:R0:W1:Y:S02]  /*34170*/  SHFL.UP P6, R14, R13, R12, R11 ;  /* 0x0400000c0d0e7389 */ /* 0x00006400000c000b */
[----:B01----:R-:W-:Y:S01]  /*34180*/  ENDCOLLECTIVE ;  /* 0x000000000000791b */ /* 0x003fe20003800000 */
.L_x_2518:
[----:B------:R-:W-:Y:S01]  /*34190*/  IMAD.MOV.U32 R12, RZ, RZ, 0x4 ;  /* 0x00000004ff0c7424 */ /* 0x000fe200078e00ff */
[----:B------:R-:W-:-:S05]  /*341a0*/  SEL R2, R14, RZ, P2 ;  /* 0x000000ff0e027207 */ /* 0x000fca0001000000 */
[----:B------:R-:W-:-:S04]  /*341b0*/  IMAD.IADD R2, R13, 0x1, R2 ;  /* 0x000000010d027824 */ /* 0x000fc800078e0202 */
[----:B------:R-:W-:-:S07]  /*341c0*/  IMAD.MOV.U32 R13, RZ, RZ, R2 ;  /* 0x000000ffff0d7224 */ /* 0x000fce00078e0002 */
[----:B------:R-:W-:Y:S05]  /*341d0*/  WARPSYNC.COLLECTIVE R15, `(.L_x_2519) ;  /* 0x000000000f087348 */ /* 0x000fea0003c00000 */
[----:B------:R0:W1:Y:S02]  /*341e0*/  SHFL.UP P6, R14, R13, R12, R11 ;  /* 0x0400000c0d0e7389 */ /* 0x00006400000c000b */
[----:B01----:R-:W-:Y:S01]  /*341f0*/  ENDCOLLECTIVE ;  /* 0x000000000000791b */ /* 0x003fe20003800000 */
.L_x_2519:
[----:B------:R-:W-:Y:S01]  /*34200*/  IMAD.MOV.U32 R12, RZ, RZ, 0x8 ;  /* 0x00000008ff0c7424 */ /* 0x000fe200078e00ff */
[----:B------:R-:W-:-:S05]  /*34210*/  SEL R3, R14, RZ, P3 ;  /* 0x000000ff0e037207 */ /* 0x000fca0001800000 */
[----:B------:R-:W-:-:S04]  /*34220*/  IMAD.IADD R3, R2, 0x1, R3 ;  /* 0x0000000102037824 */ /* 0x000fc800078e0203 */
[----:B------:R-:W-:-:S07]  /*34230*/  IMAD.MOV.U32 R13, RZ, RZ, R3 ;  /* 0x000000ffff0d7224 */ /* 0x000fce00078e0003 */
[----:B------:R-:W-:Y:S05]  /*34240*/  WARPSYNC.COLLECTIVE R15, `(.L_x_2520) ;  /* 0x000000000f087348 */ /* 0x000fea0003c00000 */
[----:B------:R0:W1:Y:S02]  /*34250*/  SHFL.UP P6, R14, R13, R12, R11 ;  /* 0x0400000c0d0e7389 */ /* 0x00006400000c000b */
[----:B01----:R-:W-:Y:S01]  /*34260*/  ENDCOLLECTIVE ;  /* 0x000000000000791b */ /* 0x003fe20003800000 */
.L_x_2520:
[----:B------:R-:W-:Y:S01]  /*34270*/  IMAD.MOV.U32 R12, RZ, RZ, 0x10 ;  /* 0x00000010ff0c7424 */ /* 0x000fe200078e00ff */
[----:B------:R-:W-:-:S05]  /*34280*/  SEL R4, R14, RZ, P4 ;  /* 0x000000ff0e047207 */ /* 0x000fca0002000000 */
[----:B------:R-:W-:-:S04]  /*34290*/  IMAD.IADD R4, R3, 0x1, R4 ;  /* 0x0000000103047824 */ /* 0x000fc800078e0204 */
[----:B------:R-:W-:-:S07]  /*342a0*/  IMAD.MOV.U32 R13, RZ, RZ, R4 ;  /* 0x000000ffff0d7224 */ /* 0x000fce00078e0004 */
[----:B------:R-:W-:Y:S05]  /*342b0*/  WARPSYNC.COLLECTIVE R15, `(.L_x_2521) ;  /* 0x000000000f087348 */ /* 0x000fea0003c00000 */
[----:B------:R0:W1:Y:S02]  /*342c0*/  SHFL.UP P6, R14, R13, R12, R11 ;  /* 0x0400000c0d0e7389 */ /* 0x00006400000c000b */
[----:B01----:R-:W-:Y:S01]  /*342d0*/  ENDCOLLECTIVE ;  /* 0x000000000000791b */ /* 0x003fe20003800000 */
.L_x_2521:
[----:B------:R-:W-:Y:S02]  /*342e0*/  IMAD.MOV.U32 R12, RZ, RZ, 0x1f ;  /* 0x0000001fff0c7424 */ /* 0x000fe400078e00ff */
[----:B------:R-:W-:Y:S01]  /*342f0*/  IMAD.MOV.U32 R11, RZ, RZ, 0x1f ;  /* 0x0000001fff0b7424 */ /* 0x000fe200078e00ff */
[----:B------:R-:W-:-:S05]  /*34300*/  SEL R3, R14, RZ, P5 ;  /* 0x000000ff0e037207 */ /* 0x000fca0002800000 */
[----:B------:R-:W-:-:S05]  /*34310*/  IMAD.IADD R2, R4, 0x1, R3 ;  /* 0x0000000104027824 */ /* 0x000fca00078e0203 */
[----:B------:R-:W-:-:S07]  /*34320*/  MOV R13, R2 ;  /* 0x00000002000d7202 */ /* 0x000fce0000000f00 */
[----:B------:R-:W-:Y:S05]  /*34330*/  WARPSYNC.COLLECTIVE R15, `(.L_x_2522) ;  /* 0x000000000f087348 */ /* 0x000fea0003c00000 */
[----:B------:R0:W1:Y:S02]  /*34340*/  SHFL.IDX P6, R14, R13, R12, R11 ;  /* 0x0000000c0d0e7389 */ /* 0x00006400000c000b */
[----:B01----:R-:W-:Y:S01]  /*34350*/  ENDCOLLECTIVE ;  /* 0x000000000000791b */ /* 0x003fe20003800000 */
.L_x_2522:
[----:B------:R-:W-:Y:S05]  /*34360*/  BRA `(.L_x_2523) ;  /* 0xffffff6000487947 */ /* 0x000fea000383ffff */
.L_x_2162:
[----:B------:R-:W-:Y:S01]  /*34370*/  BSSY B0, `(.L_x_2524) ;  /* 0x0000006000007945 */ /* 0x000fe20003800000 */
[----:B------:R-:W-:Y:S01]  /*34380*/  PLOP3.LUT P6, PT, P6, PT, PT, 0x8, 0x0 ;  /* 0x000000000000781c */ /* 0x000fe200037ce170 */
[----:B------:R-:W-:-:S12]  /*34390*/  IMAD.MOV.U32 R15, RZ, RZ, -0x1 ;  /* 0xffffffffff0f7424 */ /* 0x000fd800078e00ff */
[----:B01----:R-:W-:Y:S05]  /*343a0*/  WARPSYNC.COLLECTIVE R15, `(.L_x_2525) ;  /* 0x000000000f087348 */ /* 0x003fea0003c00000 */
[----:B------:R-:W-:Y:S01]  /*343b0*/  VOTE.ANY R14, PT, P6 ;  /* 0x00000000000e7806 */ /* 0x000fe200030e0100 */
[----:B01----:R-:W-:Y:S06]  /*343c0*/  ENDCOLLECTIVE ;  /* 0x000000000000791b */ /* 0x003fec0003800000 */
.L_x_2525:
[----:B------:R-:W-:Y:S05]  /*343d0*/  BSYNC B0 ;  /* 0x0000000000007941 */ /* 0x000fea0003800000 */
.L_x_2524:
[----:B------:R-:W-:Y:S02]  /*343e0*/  IMAD.MOV.U32 R3, RZ, RZ, R14 ;  /* 0x000000ffff037224 */ /* 0x000fe400078e000e */
[----:B------:R-:W-:Y:S02]  /*343f0*/  IMAD.MOV.U32 R13, RZ, RZ, R17 ;  /* 0x000000ffff0d7224 */ /* 0x000fe400078e0011 */
[----:B------:R-:W0:Y:S01]  /*34400*/  POPC R7, R3 ;  /* 0x0000000300077309 */ /* 0x000e220000000000 */
[----:B------:R-:W-:Y:S02]  /*34410*/  IMAD.MOV.U32 R11, RZ, RZ, 0x1f ;  /* 0x0000001fff0b7424 */ /* 0x000fe400078e00ff */
[----:B------:R-:W-:Y:S02]  /*34420*/  IMAD.MOV.U32 R15, RZ, RZ, -0x1 ;  /* 0xffffffffff0f7424 */ /* 0x000fe400078e00ff */
[----:B0-----:R-:W-:Y:S02]  /*34430*/  IMAD.MOV.U32 R12, RZ, RZ, R7 ;  /* 0x000000ffff0c7224 */ /* 0x001fe400078e0007 */
[----:B------:R-:W-:-:S07]  /*34440*/  IMAD.IADD R19, R7, 0x1, R19 ;  /* 0x0000000107137824 */ /* 0x000fce00078e0213 */
[----:B------:R-:W-:Y:S05]  /*34450*/  WARPSYNC.COLLECTIVE R15, `(.L_x_2526) ;  /* 0x000000000f087348 */ /* 0x000fea0003c00000 */
[----:B------:R0:W1:Y:S02]  /*34460*/  SHFL.IDX P6, R14, R13, R12, R11 ;  /* 0x0000000c0d0e7389 */ /* 0x00006400000c000b */
[----:B01----:R-:W-:Y:S01]  /*34470*/  ENDCOLLECTIVE ;  /* 0x000000000000791b */ /* 0x003fe20003800000 */
.L_x_2526:
[----:B------:R-:W-:Y:S02]  /*34480*/  IMAD.MOV.U32 R13, RZ, RZ, R5 ;  /* 0x000000ffff0d7224 */ /* 0x000fe400078e0005 */
[----:B------:R-:W-:-:S07]  /*34490*/  IMAD.MOV.U32 R17, RZ, RZ, R14 ;  /* 0x000000ffff117224 */ /* 0x000fce00078e000e */
[----:B------:R-:W-:Y:S05]  /*344a0*/  WARPSYNC.COLLECTIVE R15, `(.L_x_2527) ;  /* 0x000000000f087348 */ /* 0x000fea0003c00000 */
[----:B------:R0:W1:Y:S02]  /*344b0*/  SHFL.IDX P6, R14, R13, R12, R11 ;  /* 0x0000000c0d0e7389 */ /* 0x00006400000c000b */
[----:B01----:R-:W-:Y:S01]  /*344c0*/  ENDCOLLECTIVE ;  /* 0x000000000000791b */ /* 0x003fe20003800000 */
.L_x_2527:
[----:B------:R-:W-:Y:S01]  /*344d0*/  IMAD.MOV.U32 R5, RZ, RZ, R14 ;  /* 0x000000ffff057224 */ /* 0x000fe200078e000e */
[----:B------:R-:W-:Y:S06]  /*344e0*/  BRA `(.L_x_2528) ;  /* 0xffffff6000287947 */ /* 0x000fec000383ffff */
.L_x_2164:
[----:B------:R-:W-:Y:S01]  /*344f0*/  BSSY B0, `(.L_x_2529) ;  /* 0x0000007000007945 */ /* 0x000fe20003800000 */
[----:B------:R-:W-:Y:S02]  /*34500*/  IMAD.MOV.U32 R13, RZ, RZ, R2 ;  /* 0x000000ffff0d7224 */ /* 0x000fe400078e0002 */
[----:B------:R-:W-:Y:S02]  /*34510*/  IMAD.MOV.U32 R11, RZ, RZ, 0x1f ;  /* 0x0000001fff0b7424 */ /* 0x000fe400078e00ff */
[----:B------:R-:W-:-:S07]  /*34520*/  IMAD.MOV.U32 R15, RZ, RZ, -0x1 ;  /* 0xffffffffff0f7424 */ /* 0x000fce00078e00ff */
[----:B-1234-:R-:W-:Y:S05]  /*34530*/  WARPSYNC.COLLECTIVE R15, `(.L_x_2530) ;  /* 0x000000000f087348 */ /* 0x01efea0003c00000 */
[----:B------:R0:W0:Y:S02]  /*34540*/  SHFL.IDX P6, R14, R13, R12, R11 ;  /* 0x0000000c0d0e7389 */ /* 0x00002400000c000b */
[----:B01234-:R-:W-:Y:S01]  /*34550*/  ENDCOLLECTIVE ;  /* 0x000000000000791b */ /* 0x01ffe20003800000 */
.L_x_2530:
[----:B------:R-:W-:Y:S05]  /*34560*/  BSYNC B0 ;  /* 0x0000000000007941 */ /* 0x000fea0003800000 */
.L_x_2529:
[----:B------:R-:W-:Y:S01]  /*34570*/  IMAD.MOV.U32 R16, RZ, RZ, R14 ;  /* 0x000000ffff107224 */ /* 0x000fe200078e000e */
[----:B------:R-:W-:Y:S06]  /*34580*/  BRA `(.L_x_2163) ;  /* 0xffffff6000187947 */ /* 0x000fec000383ffff */
.L_x_2170:
[----:B0-----:R0:W2:Y:S02]  /*34590*/  SYNCS.PHASECHK.TRANS64.TRYWAIT P0, [R4+URZ+0x28420], R0 ;  /* 0x02842000040075a7 */ /* 0x0010a4000800017f */
[----:B--2---:R-:W-:Y:S05]  /*345a0*/  @!P0 NANOSLEEP.SYNCS 0x989680 ;  /* 0x009896800000895d */ /* 0x004fea0003900000 */
[----:B------:R-:W2:Y:S02]  /*345b0*/  @!P0 SYNCS.PHASECHK.TRANS64 P0, [R4+URZ+0x28420], R0 ;  /* 0x02842000040085a7 */ /* 0x000ea4000800007f */
[----:B--2---:R-:W-:Y:S05]  /*345c0*/  @!P0 BRA `(.L_x_2170) ;  /* 0xfffffffc00f08947 */ /* 0x004fea000383ffff */
[----:B------:R-:W-:Y:S05]  /*345d0*/  BRA `(.L_x_2531) ;  /* 0xffffff6800707947 */ /* 0x000fea000383ffff */
.L_x_2171:
[----:B------:R-:W2:Y:S01]  /*345e0*/  S2R R2, SR_TID.X ;  /* 0x0000000000027919 */ /* 0x000ea20000002100 */
[----:B------:R-:W-:Y:S01]  /*345f0*/  BSSY B0, `(.L_x_2532) ;  /* 0x000000a000007945 */ /* 0x000fe20003800000 */
[----:B------:R-:W-:Y:S02]  /*34600*/  IMAD.MOV.U32 R12, RZ, RZ, RZ ;  /* 0x000000ffff0c7224 */ /* 0x000fe400078e00ff */
[----:B------:R-:W-:Y:S02]  /*34610*/  IMAD.MOV.U32 R11, RZ, RZ, 0x1f ;  /* 0x0000001fff0b7424 */ /* 0x000fe400078e00ff */
[----:B------:R-:W-:Y:S01]  /*34620*/  IMAD.MOV.U32 R15, RZ, RZ, -0x1 ;  /* 0xffffffffff0f7424 */ /* 0x000fe200078e00ff */
[----:B--2---:R-:W-:-:S04]  /*34630*/  SHF.R.U32.HI R2, RZ, 0x5, R2 ;  /* 0x00000005ff027819 */ /* 0x004fc80000011602 */
[----:B------:R-:W-:-:S05]  /*34640*/  LOP3.LUT R2, R2, 0x3, RZ, 0xc0, !PT ;  /* 0x0000000302027812 */ /* 0x000fca00078ec0ff */
[----:B------:R-:W-:-:S07]  /*34650*/  IMAD.MOV.U32 R13, RZ, RZ, R2 ;  /* 0x000000ffff0d7224 */ /* 0x000fce00078e0002 */
[----:B01-3--:R-:W-:Y:S05]  /*34660*/  WARPSYNC.COLLECTIVE R15, `(.L_x_2533) ;  /* 0x000000000f087348 */ /* 0x00bfea0003c00000 */
[----:B------:R2:W4:Y:S02]  /*34670*/  SHFL.IDX P6, R14, R13, R12, R11 ;  /* 0x0000000c0d0e7389 */ /* 0x00052400000c000b */
[----:B01234-:R-:W-:Y:S01]  /*34680*/  ENDCOLLECTIVE ;  /* 0x000000000000791b */ /* 0x01ffe20003800000 */
.L_x_2533:
[----:B------:R-:W-:Y:S05]  /*34690*/  BSYNC B0 ;  /* 0x0000000000007941 */ /* 0x000fea0003800000 */
.L_x_2532:
[----:B------:R-:W-:Y:S05]  /*346a0*/  BRA `(.L_x_2534) ;  /* 0xffffff6800587947 */ /* 0x000fea000383ffff */
.L_x_2172:
[----:B------:R-:W-:Y:S01]  /*346b0*/  BSSY B0, `(.L_x_2535) ;  /* 0x0000006000007945 */ /* 0x000fe20003800000 */
[----:B------:R-:W-:-:S07]  /*346c0*/  IMAD.MOV.U32 R15, RZ, RZ, -0x1 ;  /* 0xffffffffff0f7424 */ /* 0x000fce00078e00ff */
[----:B01-3--:R-:W-:Y:S05]  /*346d0*/  WARPSYNC.COLLECTIVE R15, `(.L_x_2536) ;  /* 0x000000000f0c7348 */ /* 0x00bfea0003c00000 */
[----:B------:R-:W-:Y:S02]  /*346e0*/  ELECT P6, UR62, PT ;  /* 0x00000000003e782f */ /* 0x000fe400038c0000 */
[----:B------:R-:W-:Y:S01]  /*346f0*/  MOV R14, UR62 ;  /* 0x0000003e000e7c02 */ /* 0x000fe20008000f00 */
[----:B01-3--:R-:W-:Y:S10]  /*34700*/  ENDCOLLECTIVE ;  /* 0x000000000000791b */ /* 0x00bff40003800000 */
.L_x_2536:
[----:B------:R-:W-:Y:S05]  /*34710*/  BSYNC B0 ;  /* 0x0000000000007941 */ /* 0x000fea0003800000 */
.L_x_2535:
[----:B------:R-:W-:Y:S05]  /*34720*/  BRA `(.L_x_2537) ;  /* 0xffffff68004c7947 */ /* 0x000fea000383ffff */
.L_x_2174:
[----:B0-----:R0:W2:Y:S02]  /*34730*/  SYNCS.PHASECHK.TRANS64.TRYWAIT P1, [R5+URZ+0x28440], R0 ;  /* 0x02844000050075a7 */ /* 0x0010a4000802017f */
[----:B--2---:R-:W-:Y:S05]  /*34740*/  @!P1 NANOSLEEP.SYNCS 0x989680 ;  /* 0x009896800000995d */ /* 0x004fea0003900000 */
[----:B------:R-:W2:Y:S02]  /*34750*/  @!P1 SYNCS.PHASECHK.TRANS64 P1, [R5+URZ+0x28440], R0 ;  /* 0x02844000050095a7 */ /* 0x000ea4000802007f */
[----:B--2---:R-:W-:Y:S05]  /*34760*/  @!P1 BRA `(.L_x_2174) ;  /* 0xfffffffc00f09947 */ /* 0x004fea000383ffff */
[----:B------:R-:W-:Y:S05]  /*34770*/  BRA `(.L_x_2538) ;  /* 0xffffff6800747947 */ /* 0x000fea000383ffff */
.L_x_2176:
[----:B--2---:R2:W4:Y:S02]  /*34780*/  SYNCS.PHASECHK.TRANS64.TRYWAIT P1, [R25+URZ+0x28440], R2 ;  /* 0x02844002190075a7 */ /* 0x004524000802017f */
[----:B----4-:R-:W-:Y:S05]  /*34790*/  @!P1 NANOSLEEP.SYNCS 0x989680 ;  /* 0x009896800000995d */ /* 0x010fea0003900000 */
[----:B------:R-:W4:Y:S02]  /*347a0*/  @!P1 SYNCS.PHASECHK.TRANS64 P1, [R25+URZ+0x28440], R2 ;  /* 0x02844002190095a7 */ /* 0x000f24000802007f */
[----:B----4-:R-:W-:Y:S05]  /*347b0*/  @!P1 BRA `(.L_x_2176) ;  /* 0xfffffffc00f09947 */ /* 0x010fea000383ffff */
[----:B------:R-:W-:Y:S05]  /*347c0*/  BRA `(.L_x_2539) ;  /* 0xffffff6800807947 */ /* 0x000fea000383ffff */
.L_x_2178:
[----:B----4-:R4:W0:Y:S02]  /*347d0*/  SYNCS.PHASECHK.TRANS64.TRYWAIT P1, [R5+URZ+0x28460], R0 ;  /* 0x02846000050075a7 */ /* 0x010824000802017f */
[----:B0-----:R-:W-:Y:S05]  /*347e0*/  @!P1 NANOSLEEP.SYNCS 0x989680 ;  /* 0x009896800000995d */ /* 0x001fea0003900000 */
[----:B------:R-:W0:Y:S02]  /*347f0*/  @!P1 SYNCS.PHASECHK.TRANS64 P1, [R5+URZ+0x28460], R0 ;  /* 0x02846000050095a7 */ /* 0x000e24000802007f */
[----:B0-----:R-:W-:Y:S05]  /*34800*/  @!P1 BRA `(.L_x_2178) ;  /* 0xfffffffc00f09947 */ /* 0x001fea000383ffff */
[----:B------:R-:W-:Y:S05]  /*34810*/  BRA `(.L_x_2540) ;  /* 0xffffff68007c7947 */ /* 0x000fea000383ffff */
.L_x_2180:
[----:B------:R0:W0:Y:S02]  /*34820*/  SYNCS.PHASECHK.TRANS64.TRYWAIT P1, [R25+URZ+0x28460], R2 ;  /* 0x02846002190075a7 */ /* 0x000024000802017f */
[----:B0-----:R-:W-:Y:S05]  /*34830*/  @!P1 NANOSLEEP.SYNCS 0x989680 ;  /* 0x009896800000995d */ /* 0x001fea0003900000 */
[----:B------:R-:W0:Y:S02]  /*34840*/  @!P1 SYNCS.PHASECHK.TRANS64 P1, [R25+URZ+0x28460], R2 ;  /* 0x02846002190095a7 */ /* 0x000e24000802007f */
[----:B0-----:R-:W-:Y:S05]  /*34850*/  @!P1 BRA `(.L_x_2180) ;  /* 0xfffffffc00f09947 */ /* 0x001fea000383ffff */
[----:B------:R-:W-:Y:S05]  /*34860*/  BRA `(.L_x_2541) ;  /* 0xffffff6800787947 */ /* 0x000fea000383ffff */
.L_x_2182:
[----:B------:R0:W0:Y:S02]  /*34870*/  SYNCS.PHASECHK.TRANS64.TRYWAIT P1, [R5+URZ+0x28480], R0 ;  /* 0x02848000050075a7 */ /* 0x000024000802017f */
[----:B0-----:R-:W-:Y:S05]  /*34880*/  @!P1 NANOSLEEP.SYNCS 0x989680 ;  /* 0x009896800000995d */ /* 0x001fea0003900000 */
[----:B------:R-:W0:Y:S02]  /*34890*/  @!P1 SYNCS.PHASECHK.TRANS64 P1, [R5+URZ+0x28480], R0 ;  /* 0x02848000050095a7 */ /* 0x000e24000802007f */
[----:B0-----:R-:W-:Y:S05]  /*348a0*/  @!P1 BRA `(.L_x_2182) ;  /* 0xfffffffc00f09947 */ /* 0x001fea000383ffff */
[----:B------:R-:W-:Y:S05]  /*348b0*/  BRA `(.L_x_2542) ;  /* 0xffffff6800747947 */ /* 0x000fea000383ffff */
.L_x_2543:
        /* <DEDUP_REMOVED lines=12> */
.L_x_16271:


//--------------------- .text._ZN7cutlass13device_kernelIN5flash11enable_sm90INS1_16FlashAttnFwdSm90INS1_25CollectiveMainloopFwdSm90ILi2EN4cute5tupleIJNS5_1CILi1EEES8_S8_EEENS6_IJNS7_ILi128EEESA_NS7_ILi256EEEEEELi256ENS_12float_e4m3_tEfNS_4arch4Sm90ELb1ELb0ELb0ELb0ELb1ELb0ELb0ELb1ELb0ELb1ELb1ELb0EEENS1_21CollectiveEpilogueFwdINS6_IJSA_SB_SA_EEES9_NS_10bfloat16_tESF_Li256ELb0ELb1ELb1ELb1EEENS1_19SingleTileSchedulerILb0ELb1ELb1ELi128EEEEEEEEEvNT_6ParamsE --------------------------
	.section	.text._ZN7cutlass13device_kernelIN5flash11enable_sm90INS1_16FlashAttnFwdSm90INS1_25CollectiveMainloopFwdSm90ILi2EN4cute5tupleIJNS5_1CILi1EEES8_S8_EEENS6_IJNS7_ILi128EEESA_NS7_ILi256EEEEEELi256ENS_12float_e4m3_tEfNS_4arch4Sm90ELb1ELb0ELb0ELb0ELb1ELb0ELb0ELb1ELb0ELb1ELb1ELb0EEENS1_21CollectiveEpilogueFwdINS6_IJSA_SB_SA_EEES9_NS_10bfloat16_tESF_Li256ELb0ELb1ELb1ELb1EEENS1_19SingleTileSchedulerILb0ELb1ELb1ELi128EEEEEEEEEvNT_6ParamsE,"ax",@progbits
	.align	128
.text._ZN7cutlass13device_kernelIN5flash11enable_sm90INS1_16FlashAttnFwdSm90INS1_25CollectiveMainloopFwdSm90ILi2EN4cute5tupleIJNS5_1CILi1EEES8_S8_EEENS6_IJNS7_ILi128EEESA_NS7_ILi256EEEEEELi256ENS_12float_e4m3_tEfNS_4arch4Sm90ELb1ELb0ELb0ELb0ELb1ELb0ELb0ELb1ELb0ELb1ELb1ELb0EEENS1_21CollectiveEpilogueFwdINS6_IJSA_SB_SA_EEES9_NS_10bfloat16_tESF_Li256ELb0ELb1ELb1ELb1EEENS1_19SingleTileSchedulerILb0ELb1ELb1ELi128EEEEEEEEEvNT_6ParamsE:
        .type           _ZN7cutlass13device_kernelIN5flash11enable_sm90INS1_16FlashAttnFwdSm90INS1_25CollectiveMainloopFwdSm90ILi2EN4cute5tupleIJNS5_1CILi1EEES8_S8_EEENS6_IJNS7_ILi128EEESA_NS7_ILi256EEEEEELi256ENS_12float_e4m3_tEfNS_4arch4Sm90ELb1ELb0ELb0ELb0ELb1ELb0ELb0ELb1ELb0ELb1ELb1ELb0EEENS1_21CollectiveEpilogueFwdINS6_IJSA_SB_SA_EEES9_NS_10bfloat16_tESF_Li256ELb0ELb1ELb1ELb1EEENS1_19SingleTileSchedulerILb0ELb1ELb1ELi128EEEEEEEEEvNT_6ParamsE,@function
        .size           _ZN7cutlass13device_kernelIN5flash11enable_sm90INS1_16FlashAttnFwdSm90INS1_25CollectiveMainloopFwdSm90ILi2EN4cute5tupleIJNS5_1CILi1EEES8_S8_EEENS6_IJNS7_ILi128EEESA_NS7_ILi256EEEEEELi256ENS_12float_e4m3_tEfNS_4arch4Sm90ELb1ELb0ELb0ELb0ELb1ELb0ELb0ELb1ELb0ELb1ELb1ELb0EEENS1_21CollectiveEpilogueFwdINS6_IJSA_SB_SA_EEES9_NS_10bfloat16_tESF_Li256ELb0ELb1ELb1ELb1EEENS1_19SingleTileSchedulerILb0ELb1ELb1ELi128EEEEEEEEEvNT_6ParamsE,(.L_x_16272 - _ZN7cutlass13device_kernelIN5flash11enable_sm90INS1_16FlashAttnFwdSm90INS1_25CollectiveMainloopFwdSm90ILi2EN4cute5tupleIJNS5_1CILi1EEES8_S8_EEENS6_IJNS7_ILi128EEESA_NS7_ILi256EEEEEELi256ENS_12float_e4m3_tEfNS_4arch4Sm90ELb1ELb0ELb0ELb0ELb1ELb0ELb0ELb1ELb0ELb1ELb1ELb0EEENS1_21CollectiveEpilogueFwdINS6_IJSA_SB_SA_EEES9_NS_10bfloat16_tESF_Li256ELb0ELb1ELb1ELb1EEENS1_19SingleTileSchedulerILb0ELb1ELb1ELi128EEEEEEEEEvNT_6ParamsE)
        .other          _ZN7cutlass13device_kernelIN5flash11enable_sm90INS1_16FlashAttnFwdSm90INS1_25CollectiveMainloopFwdSm90ILi2EN4cute5tupleIJNS5_1CILi1EEES8_S8_EEENS6_IJNS7_ILi128EEESA_NS7_ILi256EEEEEELi256ENS_12float_e4m3_tEfNS_4arch4Sm90ELb1ELb0ELb0ELb0ELb1ELb0ELb0ELb1ELb0ELb1ELb1ELb0EEENS1_21CollectiveEpilogueFwdINS6_IJSA_SB_SA_EEES9_NS_10bfloat16_tESF_Li256ELb0ELb1ELb1ELb1EEENS1_19SingleTileSchedulerILb0ELb1ELb1ELi128EEEEEEEEEvNT_6ParamsE,@"STO_CUDA_ENTRY STV_DEFAULT"
_ZN7cutlass13device_kernelIN5flash11enable_sm90INS1_16FlashAttnFwdSm90INS1_25CollectiveMainloopFwdSm90ILi2EN4cute5tupleIJNS5_1CILi1EEES8_S8_EEENS6_IJNS7_ILi128EEESA_NS7_ILi256EEEEEELi256ENS_12float_e4m3_tEfNS_4arch4Sm90ELb1ELb0ELb0ELb0ELb1ELb0ELb0ELb1ELb0ELb1ELb1ELb0EEENS1_21CollectiveEpilogueFwdINS6_IJSA_SB_SA_EEES9_NS_10bfloat16_tESF_Li256ELb0ELb1ELb1ELb1EEENS1_19SingleTileSchedulerILb0ELb1ELb1ELi128EEEEEEEEEvNT_6ParamsE:
        /* <DEDUP_REMOVED lines=45> */
.L_x_2544:
        /* <DEDUP_REMOVED lines=22> */
.L_x_2545:
        /* <DEDUP_REMOVED lines=18> */
.L_x_2546:
        /* <DEDUP_REMOVED lines=22> */
.L_x_2547:
        /* <DEDUP_REMOVED lines=23> */
.L_x_2548:
        /* <DEDUP_REMOVED lines=9> */
.L_x_2551:
        /* <DEDUP_REMOVED lines=30> */
[----:B------:R-:W0:Y:S01]  /*0a90*/  S2UR UR48, SR_CTAID.X ;  /* 0x00000000003079c3 */ /* 0x000e220000002500 */
[----:B------:R-:W-:Y:S01]  /*0aa0*/  PLOP3.LUT P1, PT, PT, PT, UP1, 0x80, 0x0 ;  /* 0x000000000000781c */ /* 0x000fe20003f2f018 */
[----:B------:R-:W-:Y:S02]  /*0ab0*/  ULDC UR43, c[0x0][0x424] ;  /* 0x00010900002b7ab9 */ /* 0x000fe40000000800 */
[----:B------:R-:W-:Y:S02]  /*0ac0*/  @UP0 ULDC.64 UR12, c[0x0][0x9a8] ;  /* 0x00026a00000c0ab9 */ /* 0x000fe40000000a00 */
[----:B------:R-:W-:Y:S01]  /*0ad0*/  @UP1 ULDC.64 UR16, c[0x0][0x9b8] ;  /* 0x00026e0000101ab9 */ /* 0x000fe20000000a00 */
[----:B------:R-:W-:Y:S02]  /*0ae0*/  @UP0 UIMAD UR5, UR38, UR12, URZ ;  /* 0x0000000c260502a4 */ /* 0x000fe4000f8e023f */
[----:B------:R-:W-:-:S02]  /*0af0*/  @UP1 UIMAD UR15, UR38, UR16, URZ ;  /* 0x00000010260f12a4 */ /* 0x000fc4000f8e023f */
[----:B------:R-:W-:Y:S02]  /*0b00*/  @UP0 UIMAD UR14, UR37, UR13, UR5 ;  /* 0x0000000d250e02a4 */ /* 0x000fe4000f8e0205 */
[----:B------:R-:W-:Y:S02]  /*0b10*/  @UP0 UIMAD.WIDE.U32 UR10, UR37, UR12, URZ ;  /* 0x0000000c250a02a5 */ /* 0x000fe4000f8e003f */
[----:B------:R-:W-:Y:S02]  /*0b20*/  @UP0 USHF.R.S32.HI UR5, URZ, 0x1f, UR42 ;  /* 0x0000001f3f050899 */ /* 0x000fe4000801142a */
[----:B------:R-:W-:Y:S02]  /*0b30*/  @UP1 UIMAD.WIDE.U32 UR12, UR37, UR16, URZ ;  /* 0x00000010250c12a5 */ /* 0x000fe4000f8e003f */
        /* <DEDUP_REMOVED lines=20> */
[----:B------:R-:W-:Y:S01]  /*0c80*/  ULDC UR5, c[0x0][0x448] ;  /* 0x0001120000057ab9 */ /* 0x000fe20000000800 */
[----:B------:R-:W-:Y:S01]  /*0c90*/  IMAD.U32 R3, RZ, RZ, UR7 ;  /* 0x00000007ff037e24 */ /* 0x000fe2000f8e00ff */
[----:B0-----:R-:W-:Y:S01]  /*0ca0*/  USHF.L.U32 UR48, UR48, 0x7, URZ ;  /* 0x0000000730307899 */ /* 0x001fe2000800063f */
[----:B------:R-:W-:Y:S01]  /*0cb0*/  IMAD.U32 R7, RZ, RZ, UR9 ;  /* 0x00000009ff077e24 */ /* 0x000fe2000f8e00ff */
[----:B------:R-:W-:Y:S02]  /*0cc0*/  UISETP.NE.AND UP4, UPT, UR5, 0x1, UPT ;  /* 0x000000010500788c */ /* 0x000fe4000bf85270 */
[----:B------:R-:W2:Y:S01]  /*0cd0*/  @P0 LDG.E R5, desc[UR50][R2.64] ;  /* 0x0000003202050981 */ /* 0x000ea2000c1e1900 */
[----:B------:R-:W-:Y:S01]  /*0ce0*/  ULDC.64 UR6, c[0x0][0x418] ;  /* 0x0001060000067ab9 */ /* 0x000fe20000000a00 */
[----:B------:R-:W-:Y:S01]  /*0cf0*/  ULDC UR8, c[0x0][0x288] ;  /* 0x0000a20000087ab9 */ /* 0x000fe20000000800 */
[----:B------:R-:W-:Y:S01]  /*0d00*/  ULDC UR9, c[0x0][0x2f0] ;  /* 0x0000bc0000097ab9 */ /* 0x000fe20000000800 */
[----:B------:R-:W2:Y:S01]  /*0d10*/  @P1 LDG.E R0, desc[UR50][R6.64] ;  /* 0x0000003206001981 */ /* 0x000ea2000c1e1900 */
[----:B------:R-:W-:-:S02]  /*0d20*/  UISETP.NE.U32.AND UP0, UPT, UR6, URZ, UPT ;  /* 0x0000003f0600728c */ /* 0x000fc4000bf05070 */
[----:B------:R-:W-:Y:S02]  /*0d30*/  UIADD3 UR8, -UR8, 0x80, URZ ;  /* 0x0000008008087890 */ /* 0x000fe4000fffe13f */
[----:B------:R-:W-:Y:S02]  /*0d40*/  UISETP.NE.AND.EX UP0, UPT, UR7, URZ, UPT, UP0 ;  /* 0x0000003f0700728c */ /* 0x000fe4000bf05300 */
[----:B------:R-:W-:Y:S01]  /*0d50*/  @UP4 UIADD3 UR6, UR48, 0x7f, URZ ;  /* 0x0000007f30064890 */ /* 0x000fe2000fffe03f */
[----:B------:R-:W-:Y:S01]  /*0d60*/  @UP4 ULDC UR7, c[0x0][0x44c] ;  /* 0x0001130000074ab9 */ /* 0x000fe20000000800 */
[----:B------:R-:W-:Y:S02]  /*0d70*/  USEL UR43, UR43, 0x1, UP0 ;  /* 0x000000012b2b7887 */ /* 0x000fe40008000000 */
[----:B------:R-:W-:Y:S01]  /*0d80*/  UIMAD.WIDE.U32 UR6, UR6, UR7, URZ ;  /* 0x00000007060672a5 */ /* 0x000fe2000f8e003f */
[----:B------:R-:W-:Y:S01]  /*0d90*/  @UP4 ULDC UR10, c[0x0][0x450] ;  /* 0x00011400000a4ab9 */ /* 0x000fe20000000800 */
[----:B------:R-:W-:-:S02]  /*0da0*/  UIADD3 UR5, UR48, 0x7f, URZ ;  /* 0x0000007f30057890 */ /* 0x000fc4000fffe03f */
[----:B------:R-:W-:Y:S02]  /*0db0*/  UIMAD UR8, UR43, UR9, UR8 ;  /* 0x000000092b0872a4 */ /* 0x000fe4000f8e0208 */
[----:B------:R-:W-:Y:S02]  /*0dc0*/  @UP4 USHF.R.U32.HI UR5, URZ, UR10, UR7 ;  /* 0x0000000a3f054299 */ /* 0x000fe40008011607 */
[----:B------:R-:W-:Y:S02]  /*0dd0*/  UIMAD UR6, UR43, UR9, 0x7f ;  /* 0x0000007f2b0674a4 */ /* 0x000fe4000f8e0209 */
[----:B------:R-:W-:Y:S02]  /*0de0*/  UIADD3 UR8, UR8, UR5, URZ ;  /* 0x0000000508087290 */ /* 0x000fe4000fffe03f */
[----:B------:R-:W-:Y:S02]  /*0df0*/  USHF.R.S32.HI UR5, URZ, 0x1f, UR6 ;  /* 0x0000001f3f057899 */ /* 0x000fe40008011406 */
[----:B------:R-:W-:-:S02]  /*0e00*/  USHF.R.S32.HI UR7, URZ, 0x1f, UR8 ;  /* 0x0000001f3f077899 */ /* 0x000fc40008011408 */
[----:B------:R-:W-:Y:S02]  /*0e10*/  ULEA.HI UR5, UR5, UR6, URZ, 0x7 ;  /* 0x0000000605057291 */ /* 0x000fe4000f8f383f */
[----:B------:R-:W-:Y:S02]  /*0e20*/  ULEA.HI UR7, UR7, UR8, URZ, 0x7 ;  /* 0x0000000807077291 */ /* 0x000fe4000f8f383f */
[----:B------:R-:W-:Y:S02]  /*0e30*/  USHF.R.S32.HI UR5, URZ, 0x7, UR5 ;  /* 0x000000073f057899 */ /* 0x000fe40008011405 */
[----:B------:R-:W-:Y:S02]  /*0e40*/  USHF.R.S32.HI UR7, URZ, 0x7, UR7 ;  /* 0x000000073f077899 */ /* 0x000fe40008011407 */
[----:B------:R-:W-:Y:S02]  /*0e50*/  USHF.R.U32.HI UR10, URZ, 0x10, UR4 ;  /* 0x000000103f0a7899 */ /* 0x000fe40008011604 */
[----:B------:R-:W-:-:S02]  /*0e60*/  UISETP.LT.AND UP0, UPT, UR5, UR7, UPT ;  /* 0x000000070500728c */ /* 0x000fc4000bf01270 */
[----:B------:R-:W-:Y:S02]  /*0e70*/  ULOP3.LUT UR39, UR4, 0xffff, URZ, 0xc0, !UPT ;  /* 0x0000ffff04277892 */ /* 0x000fe4000f8ec03f */
[----:B------:R-:W-:Y:S02]  /*0e80*/  USEL UR9, UR5, UR7, UP0 ;  /* 0x0000000705097287 */ /* 0x000fe40008000000 */
[----:B------:R-:W-:Y:S02]  /*0e90*/  UISETP.NE.AND UP0, UPT, UR10, URZ, UPT ;  /* 0x0000003f0a00728c */ /* 0x000fe4000bf05270 */
[----:B------:R-:W-:Y:S02]  /*0ea0*/  UISETP.GE.AND UP1, UPT, UR9, 0x1, UPT ;  /* 0x000000010900788c */ /* 0x000fe4000bf26270 */
[----:B------:R-:W-:Y:S01]  /*0eb0*/  UP2UR UR45, UPR, URZ, 0x10 ;  /* 0x000000103f2d7883 */ /* 0x000fe20008000000 */
[----:B------:R-:W-:Y:S01]  /*0ec0*/  ULDC UR11, c[0x0][0x988] ;  /* 0x00026200000b7ab9 */ /* 0x000fe20000000800 */
[----:B------:R-:W-:-:S02]  /*0ed0*/  UMOV UR4, URZ ;  /* 0x0000003f00047c82 */ /* 0x000fc40008000000 */
[----:B------:R-:W-:-:S03]  /*0ee0*/  PLOP3.LUT P0, PT, PT, PT, UP1, 0x80, 0x0 ;  /* 0x000000000000781c */ /* 0x000fc60003f0f018 */
[----:B------:R-:W-:Y:S01]  /*0ef0*/  @!UP0 ULDC UR10, c[0x0][0x9f0] ;  /* 0x00027c00000a8ab9 */ /* 0x000fe20000000800 */
[----:B--2---:R-:W-:-:S09]  /*0f00*/  FMUL.FTZ R0, R5, R0 ;  /* 0x0000000005007220 */ /* 0x004fd20000410000 */
[----:B------:R-:W-:Y:S05]  /*0f10*/  @!P0 BRA `(.L_x_2553) ;  /* 0x0000000000848947 */ /* 0x000fea0003800000 */
[----:B------:R-:W-:Y:S01]  /*0f20*/  IMAD.U32 R4, RZ, RZ, UR10 ;  /* 0x0000000aff047e24 */ /* 0x000fe2000f8e00ff */
[----:B------:R-:W-:Y:S01]  /*0f30*/  UIADD3 UR6, UR10, -0x1, UR9 ;  /* 0xffffffff0a067890 */ /* 0x000fe2000fffe009 */
[----:B------:R-:W-:-:S03]  /*0f40*/  UMOV UR4, URZ ;  /* 0x0000003f00047c82 */ /* 0x000fc60008000000 */
        /* <DEDUP_REMOVED lines=30> */
.L_x_2553:
[----:B------:R-:W-:Y:S01]  /*1130*/  UIMAD UR39, UR39, UR4, URZ ;  /* 0x00000004272772a4 */ /* 0x000fe2000f8e023f */
[----:B------:R-:W-:Y:S02]  /*1140*/  IMAD.U32 R2, RZ, RZ, UR9 ;  /* 0x00000009ff027e24 */ /* 0x000fe4000f8e00ff */
[----:B------:R-:W-:Y:S01]  /*1150*/  FMUL.FTZ R0, R0, UR11 ;  /* 0x0000000b00007c20 */ /* 0x000fe20008410000 */
[----:B------:R-:W-:Y:S01]  /*1160*/  IMAD.U32 R3, RZ, RZ, UR4 ;  /* 0x00000004ff037e24 */ /* 0x000fe2000f8e00ff */
[----:B------:R-:W-:Y:S01]  /*1170*/  PLOP3.LUT P0, PT, PT, PT, PT, 0x80, 0x0 ;  /* 0x000000000000781c */ /* 0x000fe20003f0f070 */
[----:B------:R-:W-:Y:S01]  /*1180*/  VIADD R17, R17, 0xffffff80 ;  /* 0xffffff8011117836 */ /* 0x000fe20000000000 */
[----:B------:R-:W-:Y:S02]  /*1190*/  CS2R R28, SRZ ;  /* 0x00000000001c7805 */ /* 0x000fe4000001ff00 */
[----:B------:R-:W-:Y:S02]  /*11a0*/  R2UR UR40, R0 ;  /* 0x00000000002872ca */ /* 0x000fe400000e0000 */
[----:B------:R-:W-:-:S02]  /*11b0*/  CS2R R24, SRZ ;  /* 0x0000000000187805 */ /* 0x000fc4000001ff00 */
[----:B------:R-:W-:Y:S02]  /*11c0*/  VIADDMNMX R2, R3, UR39, R2, PT ;  /* 0x0000002703027c46 */ /* 0x000fe4000b800102 */
[----:B------:R-:W-:Y:S01]  /*11d0*/  CS2R R30, SRZ ;  /* 0x00000000001e7805 */ /* 0x000fe2000001ff00 */
[----:B------:R-:W-:Y:S01]  /*11e0*/  IMAD.MOV.U32 R26, RZ, RZ, RZ ;  /* 0x000000ffff1a7224 */ /* 0x000fe200078e00ff */
[----:B------:R-:W-:Y:S02]  /*11f0*/  CS2R R36, SRZ ;  /* 0x0000000000247805 */ /* 0x000fe4000001ff00 */
[----:B------:R-:W-:Y:S02]  /*1200*/  R2UR UR47, R2 ;  /* 0x00000000022f72ca */ /* 0x000fe400000e0000 */
        /* <DEDUP_REMOVED lines=11> */
[----:B------:R-:W-:Y:S01]  /*12c0*/  CS2R R54, SRZ ;  /* 0x0000000000367805 */ /* 0x000fe2000001ff00 */
[----:B------:R-:W-:Y:S01]  /*12d0*/  UISETP.GT.AND UP0, UPT, UR47, UR39, UPT ;  /* 0x000000272f00728c */ /* 0x000fe2000bf04270 */
[----:B------:R-:W-:Y:S02]  /*12e0*/  CS2R R50, SRZ ;  /* 0x0000000000327805 */ /* 0x000fe4000001ff00 */
[----:B------:R-:W-:Y:S02]  /*12f0*/  CS2R R60, SRZ ;  /* 0x00000000003c7805 */ /* 0x000fe4000001ff00 */
[----:B------:R-:W-:-:S02]  /*1300*/  CS2R R56, SRZ ;  /* 0x0000000000387805 */ /* 0x000fc4000001ff00 */
[----:B------:R-:W-:Y:S02]  /*1310*/  CS2R R62, SRZ ;  /* 0x00000000003e7805 */ /* 0x000fe4000001ff00 */
[----:B------:R-:W-:Y:S02]  /*1320*/  CS2R R58, SRZ ;  /* 0x00000000003a7805 */ /* 0x000fe4000001ff00 */
[----:B------:R-:W-:Y:S02]  /*1330*/  PLOP3.LUT P1, PT, PT, PT, UP0, 0x80, 0x0 ;  /* 0x000000000000781c */ /* 0x000fe40003f2f008 */
        /* <DEDUP_REMOVED lines=80> */
.L_x_2555:
[----:B------:R-:W-:Y:S01]  /*1840*/  SHF.L.U32 R8, RZ, 0x1f, RZ ;  /* 0x0000001fff087819 */ /* 0x000fe200000006ff */
[----:B------:R-:W-:-:S03]  /*1850*/  VIADD R7, R16, 0x8 ;  /* 0x0000000810077836 */ /* 0x000fc60000000000 */
[----:B------:R-:W0:Y:S02]  /*1860*/  SYNCS.PHASECHK.TRANS64.TRYWAIT P0, [UR41+0x38800], R8 ;  /* 0x03880008ff0075a7 */ /* 0x000e240008000169 */
[----:B0-----:R-:W-:Y:S05]  /*1870*/  @!P0 BRA `(.L_x_2556) ;  /* 0x00000110000c8947 */ /* 0x001fea0003800000 */
.L_x_2652:
[----:B------:R-:W-:Y:S05]  /*1880*/  WARPSYNC.ALL ;  /* 0x0000000000007948 */ /* 0x000fea0003800000 */
[----:B------:R-:W-:Y:S01]  /*1890*/  ULOP3.LUT UR4, UR36, 0x1, URZ, 0xfc, !UPT ;  /* 0x0000000124047892 */ /* 0x000fe2000f8efc3f */
[----:B------:R1:W-:Y:S03]  /*18a0*/  BAR.SYNC.DEFER_BLOCKING R7, 0x100 ;  /* 0x000400070000751d */ /* 0x0003e60000010000 */
[----:B------:R-:W-:-:S06]  /*18b0*/  UISETP.NE.AND UP0, UPT, UR4, 0x3, UPT ;  /* 0x000000030400788c */ /* 0x000fcc000bf05270 */
[----:B------:R-:W-:-:S13]  /*18c0*/  PLOP3.LUT P0, PT, PT, PT, UP0, 0x80, 0x0 ;  /* 0x000000000000781c */ /* 0x000fda0003f0f008 */
[----:B-1----:R-:W-:Y:S05]  /*18d0*/  @!P0 BRA `(.L_x_2557) ;  /* 0x0000000000048947 */ /* 0x002fea0003800000 */
[----:B------:R-:W-:Y:S01]  /*18e0*/  BPT.TRAP 0x1 ;  /* 0x000000040000795c */ /* 0x000fe20000300000 */
.L_x_2557:
[----:B------:R1:W2:Y:S01]  /*18f0*/  SYNCS.PHASECHK.TRANS64.TRYWAIT P1, [UR41+0x38830], R8 ;  /* 0x03883008ff0075a7 */ /* 0x0002a20008020169 */
[----:B------:R-:W-:Y:S05]  /*1900*/  @!P0 BRA `(.L_x_2558) ;  /* 0x0000000000048947 */ /* 0x000fea0003800000 */
[----:B------:R-:W-:Y:S01]  /*1910*/  BPT.TRAP 0x1 ;  /* 0x000000040000795c */ /* 0x000fe20000300000 */
.L_x_2558:
[----:B--2---:R-:W-:Y:S05]  /*1920*/  @P1 BRA `(.L_x_2559) ;  /* 0x0000000000081947 */ /* 0x004fea0003800000 */
[----:B------:R-:W2:Y:S02]  /*1930*/  SYNCS.PHASECHK.TRANS64.TRYWAIT P1, [UR41+0x38830], R8 ;  /* 0x03883008ff0075a7 */ /* 0x000ea40008020169 */
[----:B--2---:R-:W-:Y:S05]  /*1940*/  @!P1 BRA `(.L_x_2560) ;  /* 0x0000010c00f09947 */ /* 0x004fea0003800000 */
.L_x_2559:
[----:B------:R-:W-:Y:S01]  /*1950*/  UIADD3 UR4, UR41, 0x28400, URZ ;  /* 0x0002840029047890 */ /* 0x000fe2000fffe03f */
[----:B------:R-:W-:Y:S01]  /*1960*/  WARPGROUP.ARRIVE ;  /* 0x00000000000079c5 */ /* 0x000fe20000000000 */
[----:B------:R-:W-:Y:S01]  /*1970*/  ULOP3.LUT UR32, UR44, 0x10000, URZ, 0xfc, !UPT ;  /* 0x000100002c207892 */ /* 0x000fe2000f8efc3f */
[----:B------:R-:W-:Y:S01]  /*1980*/  IADD3 R4, -R16, 0xb, RZ ;  /* 0x0000000b10047810 */ /* 0x000fe20007ffe1ff */
[----:B------:R-:W-:Y:S01]  /*1990*/  USHF.R.U32.HI UR4, URZ, 0x4, UR4 ;  /* 0x000000043f047899 */ /* 0x000fe20008011604 */
[----:B------:R-:W-:Y:S01]  /*19a0*/  UMOV UR5, 0x40000040 ;  /* 0x4000004000057882 */ /* 0x000fe20000000000 */
[----:B------:R-:W-:Y:S02]  /*19b0*/  UMOV UR7, 0x40000040 ;  /* 0x4000004000077882 */ /* 0x000fe40000000000 */
        /* <DEDUP_REMOVED lines=58> */
.L_x_2561:
[----:B------:R-:W-:Y:S01]  /*1d60*/  LOP3.LUT R0, R19, 0xffffff80, RZ, 0xc0, !PT ;  /* 0xffffff8013007812 */ /* 0x000fe200078ec0ff */
[----:B------:R-:W-:Y:S01]  /*1d70*/  UISETP.NE.AND UP0, UPT, UR45, URZ, UPT ;  /* 0x0000003f2d00728c */ /* 0x000fe2000bf05270 */
[----:B------:R-:W-:Y:S01]  /*1d80*/  LEA.HI R18, R18, R17, RZ, 0x2 ;  /* 0x0000001112127211 */ /* 0x000fe200078f10ff */
[----:B------:R-:W-:Y:S01]  /*1d90*/  ULDC UR10, c[0x0][0x2f0] ;  /* 0x0000bc00000a7ab9 */ /* 0x000fe20000000800 */
[----:B------:R-:W-:Y:S01]  /*1da0*/  LEA.HI R9, R22, R22, RZ, 0x1 ;  /* 0x0000001616097211 */ /* 0x000fe200078f08ff */
[----:B------:R-:W-:Y:S01]  /*1db0*/  IMAD.IADD R0, R17, 0x1, -R0 ;  /* 0x0000000111007824 */ /* 0x000fe200078e0a00 */
[----:B------:R-:W-:Y:S01]  /*1dc0*/  LOP3.LUT R18, R18, 0xfffffffc, RZ, 0xc0, !PT ;  /* 0xfffffffc12127812 */ /* 0x000fe200078ec0ff */
[----:B------:R-:W-:Y:S01]  /*1dd0*/  ULDC UR11, c[0x0][0x288] ;  /* 0x0000a200000b7ab9 */ /* 0x000fe20000000800 */
[----:B------:R-:W-:Y:S01]  /*1de0*/  LOP3.LUT R9, R9, 0x3fffffe, RZ, 0xc0, !PT ;  /* 0x03fffffe09097812 */ /* 0x000fe200078ec0ff */
[----:B------:R-:W-:Y:S01]  /*1df0*/  IMAD.U32 R15, RZ, RZ, UR40 ;  /* 0x00000028ff0f7e24 */ /* 0x000fe2000f8e00ff */
[----:B0-----:R-:W-:Y:S01]  /*1e00*/  SHF.R.S32.HI R3, RZ, 0x1f, R0 ;  /* 0x0000001fff037819 */ /* 0x001fe20000011400 */
[----:B------:R-:W-:Y:S01]  /*1e10*/  IMAD.IADD R18, R17, 0x1, -R18 ;  /* 0x0000000111127824 */ /* 0x000fe200078e0a12 */
[----:B------:R-:W-:Y:S01]  /*1e20*/  PLOP3.LUT P1, PT, PT, PT, UP0, 0x80, 0x0 ;  /* 0x000000000000781c */ /* 0x000fe20003f2f008 */
[----:B------:R-:W-:Y:S01]  /*1e30*/  IMAD.IADD R9, R22, 0x1, -R9 ;  /* 0x0000000116097824 */ /* 0x000fe200078e0a09 */
[CC--:B------:R-:W-:Y:S01]  /*1e40*/  LEA.HI R2, R3.reuse, R0.reuse, RZ, 0x2 ;  /* 0x0000000003027211 */ /* 0x0c0fe200078f10ff */
[----:B------:R-:W-:Y:S01]  /*1e50*/  @UP0 ULDC UR6, c[0x0][0x44c] ;  /* 0x0001130000060ab9 */ /* 0x000fe20000000800 */
[----:B------:R-:W-:Y:S01]  /*1e60*/  LEA.HI R5, R3, R0, RZ, 0x5 ;  /* 0x0000000003057211 */ /* 0x000fe200078f28ff */
[----:B------:R-:W-:Y:S01]  /*1e70*/  @UP0 ULDC UR7, c[0x0][0x450] ;  /* 0x0001140000070ab9 */ /* 0x000fe20000000800 */
[----:B------:R-:W-:-:S02]  /*1e80*/  SHF.R.S32.HI R3, RZ, 0x2, R2 ;  /* 0x00000002ff037819 */ /* 0x000fc40000011402 */
[----:B------:R-:W-:Y:S02]  /*1e90*/  SHF.R.S32.HI R6, RZ, 0x1f, R2 ;  /* 0x0000001fff067819 */ /* 0x000fe40000011402 */
[----:B------:R-:W-:Y:S02]  /*1ea0*/  SHF.R.S32.HI R5, RZ, 0x5, R5 ;  /* 0x00000005ff057819 */ /* 0x000fe40000011405 */
[----:B------:R-:W-:Y:S02]  /*1eb0*/  LEA.HI R6, R6, R3, RZ, 0x3 ;  /* 0x0000000306067211 */ /* 0x000fe400078f18ff */
[----:B------:R-:W-:Y:S02]  /*1ec0*/  LEA.HI R10, R18, R18, RZ, 0x1 ;  /* 0x00000012120a7211 */ /* 0x000fe400078f08ff */
[----:B------:R-:W-:Y:S02]  /*1ed0*/  LEA R11, R5, UR48, 0x4 ;  /* 0x00000030050b7c11 */ /* 0x000fe4000f8e20ff */
[----:B------:R-:W-:-:S02]  /*1ee0*/  LOP3.LUT R6, R6, 0xfffffff8, RZ, 0xc0, !PT ;  /* 0xfffffff806067812 */ /* 0x000fc400078ec0ff */
[----:B------:R-:W-:Y:S02]  /*1ef0*/  LOP3.LUT R5, R10, 0x1ffffffe, RZ, 0xc0, !PT ;  /* 0x1ffffffe0a057812 */ /* 0x000fe400078ec0ff */
[----:B------:R-:W-:Y:S02]  /*1f00*/  IADD3 R6, R11, R3, -R6 ;  /* 0x000000030b067210 */ /* 0x000fe40007ffe806 */
[----:B------:R-:W-:Y:S01]  /*1f10*/  PLOP3.LUT P2, PT, PT, PT, UP0, 0x80, 0x0 ;  /* 0x000000000000781c */ /* 0x000fe20003f4f008 */
[----:B------:R-:W-:Y:S02]  /*1f20*/  IMAD.IADD R5, R18, 0x1, -R5 ;  /* 0x0000000112057824 */ /* 0x000fe400078e0a05 */
[----:B------:R-:W-:-:S04]  /*1f30*/  IMAD R6, R9, 0x40, R6 ;  /* 0x0000004009067824 */ /* 0x000fc800078e0206 */
[----:B------:R-:W-:-:S04]  /*1f40*/  IMAD R5, R5, 0x8, R6 ;  /* 0x0000000805057824 */ /* 0x000fc800078e0206 */
[----:B------:R-:W-:Y:S01]  /*1f50*/  @P1 IMAD.HI.U32 R3, R5, UR6, RZ ;  /* 0x0000000605031c27 */ /* 0x000fe2000f8e00ff */
[----:B------:R-:W-:Y:S02]  /*1f60*/  UMOV UR6, 0xffffff80 ;  /* 0xffffff8000067882 */ /* 0x000fe40000000000 */
[----:B------:R-:W-:Y:S01]  /*1f70*/  UIMAD UR6, UR47, UR6, 0x80 ;  /* 0x000000802f0674a4 */ /* 0x000fe2000f8e0206 */
[----:B------:R-:W-:Y:S01]  /*1f80*/  IMAD.MOV.U32 R9, RZ, RZ, R5 ;  /* 0x000000ffff097224 */ /* 0x000fe200078e0005 */
[----:B------:R-:W-:Y:S02]  /*1f90*/  @P2 SHF.R.U32.HI R9, RZ, UR7, R3 ;  /* 0x00000007ff092c19 */ /* 0x000fe40008011603 */
[----:B------:R-:W-:Y:S01]  /*1fa0*/  UIADD3 UR7, UR6, 0x1, URZ ;  /* 0x0000000106077890 */ /* 0x000fe2000fffe03f */
[----:B------:R-:W-:Y:S01]  /*1fb0*/  LOP3.LUT R3, R2, 0x7ffffffc, RZ, 0xc0, !PT ;  /* 0x7ffffffc02037812 */ /* 0x000fe200078ec0ff */
[----:B------:R-:W-:Y:S01]  /*1fc0*/  UIMAD UR6, UR43, UR10, UR6 ;  /* 0x0000000a2b0672a4 */ /* 0x000fe2000f8e0206 */
[----:B------:R-:W0:Y:S01]  /*1fd0*/  SHFL.IDX PT, R10, R9, RZ, 0x1c1f ;  /* 0x001c1fff090a7589 */ /* 0x000e2200000e0000 */
[----:B------:R-:W-:-:S02]  /*1fe0*/  UIMAD UR7, UR43, UR10, UR7 ;  /* 0x0000000a2b0772a4 */ /* 0x000fc4000f8e0207 */
[----:B------:R-:W-:Y:S02]  /*1ff0*/  IMAD.IADD R6, R0, 0x1, -R3 ;  /* 0x0000000100067824 */ /* 0x000fe400078e0a03 */
[----:B------:R-:W-:Y:S01]  /*2000*/  IMAD.U32 R11, RZ, RZ, UR6 ;  /* 0x00000006ff0b7e24 */ /* 0x000fe2000f8e00ff */
[----:B------:R-:W-:Y:S01]  /*2010*/  UIADD3 UR6, UR41, 0x38840, URZ ;  /* 0x0003884029067890 */ /* 0x000fe2000fffe03f */
[----:B------:R-:W-:Y:S02]  /*2020*/  IMAD.U32 R3, RZ, RZ, UR7 ;  /* 0x00000007ff037e24 */ /* 0x000fe4000f8e00ff */
[C---:B------:R-:W-:Y:S01]  /*2030*/  IMAD R2, R6.reuse, -0x2, R11 ;  /* 0xfffffffe06027824 */ /* 0x040fe200078e020b */
[----:B------:R-:W-:Y:S01]  /*2040*/  UPRMT UR6, UR46, 0x654, UR6 ;  /* 0x000006542e067896 */ /* 0x000fe20008000006 */
[----:B------:R-:W-:-:S04]  /*2050*/  IMAD R3, R6, -0x2, R3 ;  /* 0xfffffffe06037824 */ /* 0x000fc800078e0203 */
[----:B------:R-:W-:-:S04]  /*2060*/  VIADD R11, R3, -UR11 ;  /* 0x8000000b030b7c36 */ /* 0x000fc80008000000 */
[----:B------:R-:W-:Y:S01]  /*2070*/  SYNCS.ARRIVE.TRANS64.RED.A1T0 RZ, [UR6], RZ ;  /* 0x000000ffffff79a7 */ /* 0x000fe20008100406 */
[----:B0-----:R-:W-:-:S04]  /*2080*/  VIADDMNMX R10, R10, R11, R2, PT ;  /* 0x0000000b0a0a7246 */ /* 0x001fc80003800102 */
        /* <DEDUP_REMOVED lines=90> */
[----:B------:R-:W-:Y:S01]  /*2630*/  FSEL R84, R84, -INF , P2 ;  /* 0xff80000054547808 */ /* 0x000fe20001000000 */
[----:B------:R-:W0:Y:S01]  /*2640*/  SHFL.IDX PT, R10, R9, 0x1, 0x1c1f ;  /* 0x003c1f00090a7f89 */ /* 0x000e2200000e0000 */
[----:B------:R-:W-:Y:S02]  /*2650*/  FMNMX.FTZ R11, R81, R0, !PT ;  /* 0x00000000510b7209 */ /* 0x000fe40007810000 */
[----:B------:R-:W-:Y:S02]  /*2660*/  FSEL R85, R85, -INF , P1 ;  /* 0xff80000055557808 */ /* 0x000fe40000800000 */
[----:B------:R-:W-:-:S04]  /*2670*/  FMNMX.FTZ R0, R84, R11, !PT ;  /* 0x0000000b54007209 */ /* 0x000fc80007810000 */
[----:B------:R-:W-:-:S05]  /*2680*/  FMNMX.FTZ R11, R85, R0, !PT ;  /* 0x00000000550b7209 */ /* 0x000fca0007810000 */
[----:B------:R-:W3:Y:S01]  /*2690*/  SHFL.BFLY PT, R0, R11, 0x2, 0x1f ;  /* 0x0c401f000b007f89 */ /* 0x000ee200000e0000 */
[----:B0-----:R-:W-:-:S04]  /*26a0*/  IADD3 R3, R10, -UR11, R3 ;  /* 0x8000000b0a037c10 */ /* 0x001fc8000fffe003 */
[----:B------:R-:W-:-:S04]  /*26b0*/  VIMNMX R10, R2, R3, PT ;  /* 0x00000003020a7248 */ /* 0x000fc80003fe0100 */
[C---:B------:R-:W-:Y:S02]  /*26c0*/  ISETP.GT.AND P2, PT, R10.reuse, 0x1, PT ;  /* 0x000000010a00780c */ /* 0x040fe40003f44270 */
[----:B------:R-:W-:Y:S02]  /*26d0*/  ISETP.GT.AND P3, PT, R10, 0x8, PT ;  /* 0x000000080a00780c */ /* 0x000fe40003f64270 */
[----:B------:R-:W-:Y:S02]  /*26e0*/  FSEL R27, R27, -INF , P2 ;  /* 0xff8000001b1b7808 */ /* 0x000fe40001000000 */
[----:B---3--:R-:W-:Y:S02]  /*26f0*/  FMNMX.FTZ R12, R11, R0, !PT ;  /* 0x000000000b0c7209 */ /* 0x008fe40007810000 */
[----:B------:R-:W-:Y:S02]  /*2700*/  FSEL R30, R30, -INF , P3 ;  /* 0xff8000001e1e7808 */ /* 0x000fe40001800000 */
[----:B------:R-:W-:Y:S01]  /*2710*/  ISETP.GT.AND P2, PT, R10, 0x10, PT ;  /* 0x000000100a00780c */ /* 0x000fe20003f44270 */
[----:B------:R-:W0:Y:S03]  /*2720*/  SHFL.BFLY PT, R13, R12, 0x1, 0x1f ;  /* 0x0c201f000c0d7f89 */ /* 0x000e2600000e0000 */
[----:B------:R-:W-:-:S02]  /*2730*/  FSEL R34, R34, -INF , P2 ;  /* 0xff80000022227808 */ /* 0x000fc40001000000 */
[----:B------:R-:W-:-:S04]  /*2740*/  ISETP.GT.AND P2, PT, R10, 0x18, PT ;  /* 0x000000180a00780c */ /* 0x000fc80003f44270 */
[----:B------:R-:W-:Y:S02]  /*2750*/  FSEL R38, R38, -INF , P2 ;  /* 0xff80000026267808 */ /* 0x000fe40001000000 */
[----:B------:R-:W-:-:S04]  /*2760*/  ISETP.GT.AND P2, PT, R10, 0x20, PT ;  /* 0x000000200a00780c */ /* 0x000fc80003f44270 */
[----:B------:R-:W-:Y:S02]  /*2770*/  FSEL R42, R42, -INF , P2 ;  /* 0xff8000002a2a7808 */ /* 0x000fe40001000000 */
[----:B------:R-:W-:-:S04]  /*2780*/  ISETP.GT.AND P2, PT, R10, 0x28, PT ;  /* 0x000000280a00780c */ /* 0x000fc80003f44270 */
[----:B------:R-:W-:Y:S02]  /*2790*/  FSEL R46, R46, -INF , P2 ;  /* 0xff8000002e2e7808 */ /* 0x000fe40001000000 */
[----:B------:R-:W-:Y:S02]  /*27a0*/  ISETP.GT.AND P2, PT, R10, 0x30, PT ;  /* 0x000000300a00780c */ /* 0x000fe40003f44270 */
[----:B0-----:R-:W-:Y:S02]  /*27b0*/  FMNMX.FTZ R0, R12, R13, !PT ;  /* 0x0000000d0c007209 */ /* 0x001fe40007810000 */
[----:B------:R-:W-:Y:S02]  /*27c0*/  FSEL R50, R50, -INF , P2 ;  /* 0xff80000032327808 */ /* 0x000fe40001000000 */
[C---:B------:R-:W-:Y:S01]  /*27d0*/  FSETP.NEU.FTZ.AND P1, PT, R0.reuse, -INF , PT ;  /* 0xff8000000000780b */ /* 0x040fe20003f3d000 */
[----:B------:R-:W-:Y:S01]  /*27e0*/  FFMA.FTZ R13, R0, R15, -8 ;  /* 0xc1000000000d7423 */ /* 0x000fe2000001000f */
[----:B------:R-:W-:-:S04]  /*27f0*/  ISETP.GT.AND P2, PT, R10, 0x38, PT ;  /* 0x000000380a00780c */ /* 0x000fc80003f44270 */
[----:B------:R-:W-:Y:S02]  /*2800*/  FSEL R22, R13, RZ, P1 ;  /* 0x000000ff0d167208 */ /* 0x000fe40000800000 */
[----:B------:R-:W-:Y:S02]  /*2810*/  ISETP.GT.AND P1, PT, R10, RZ, PT ;  /* 0x000000ff0a00720c */ /* 0x000fe40003f24270 */
[----:B------:R-:W-:Y:S01]  /*2820*/  FSEL R54, R54, -INF , P2 ;  /* 0xff80000036367808 */ /* 0x000fe20001000000 */
[--C-:B------:R-:W-:Y:S01]  /*2830*/  FFMA.FTZ R25, R25, UR40, -R22.reuse ;  /* 0x0000002819197c23 */ /* 0x100fe20008010816 */
[----:B------:R-:W-:Y:S01]  /*2840*/  FSEL R26, R26, -INF , P1 ;  /* 0xff8000001a1a7808 */ /* 0x000fe20000800000 */
[--C-:B------:R-:W-:Y:S01]  /*2850*/  FFMA.FTZ R29, R29, UR40, -R22.reuse ;  /* 0x000000281d1d7c23 */ /* 0x100fe20008010816 */
[----:B------:R-:W-:Y:S01]  /*2860*/  ISETP.GT.AND P1, PT, R10, 0x9, PT ;  /* 0x000000090a00780c */ /* 0x000fe20003f24270 */
[----:B------:R-:W-:Y:S01]  /*2870*/  MUFU.EX2 R9, R25 ;  /* 0x0000001900097308 */ /* 0x000fe20000000800 */
[----:B------:R-:W-:Y:S01]  /*2880*/  FMNMX.FTZ R3, R26, R27, !PT ;  /* 0x0000001b1a037209 */ /* 0x000fe20007810000 */
[--C-:B------:R-:W-:Y:S01]  /*2890*/  FFMA.FTZ R152, R24, UR40, -R22.reuse ;  /* 0x0000002818987c23 */ /* 0x100fe20008010816 */
[----:B------:R-:W-:Y:S01]  /*28a0*/  FSEL R31, R31, -INF , P1 ;  /* 0xff8000001f1f7808 */ /* 0x000fe20000800000 */
[--C-:B------:R-:W-:Y:S01]  /*28b0*/  FFMA.FTZ R2, R28, UR40, -R22.reuse ;  /* 0x000000281c027c23 */ /* 0x100fe20008010816 */
[----:B------:R-:W-:Y:S01]  /*28c0*/  FMNMX.FTZ R12, R30, R3, !PT ;  /* 0x000000031e0c7209 */ /* 0x000fe20007810000 */
        /* <DEDUP_REMOVED lines=10> */
[----:B------:R-:W0:Y:S01]  /*2970*/  MUFU.EX2 R152, R152 ;  /* 0x0000009800987308 */ /* 0x000e220000000800 */
[----:B------:R-:W-:Y:S01]  /*2980*/  FMNMX.FTZ R11, R35, R12, !PT ;  /* 0x0000000c230b7209 */ /* 0x000fe20007810000 */
[--C-:B------:R-:W-:Y:S01]  /*2990*/  FFMA.FTZ R41, R41, UR40, -R22.reuse ;  /* 0x0000002829297c23 */ /* 0x100fe20008010816 */
[----:B------:R-:W-:Y:S01]  /*29a0*/  FSEL R39, R39, -INF , P1 ;  /* 0xff80000027277808 */ /* 0x000fe20000800000 */
[--C-:B------:R-:W-:Y:S01]  /*29b0*/  FFMA.FTZ R45, R45, UR40, -R22.reuse ;  /* 0x000000282d2d7c23 */ /* 0x100fe20008010816 */
[----:B------:R-:W-:Y:S01]  /*29c0*/  FMNMX.FTZ R12, R38, R11, !PT ;  /* 0x0000000b260c7209 */ /* 0x000fe20007810000 */
[--C-:B------:R-:W-:Y:S01]  /*29d0*/  FFMA.FTZ R158, R48, UR40, -R22.reuse ;  /* 0x00000028309e7c23 */ /* 0x100fe20008010816 */
[----:B------:R-:W-:Y:S01]  /*29e0*/  ISETP.GT.AND P1, PT, R10, 0x21, PT ;  /* 0x000000210a00780c */ /* 0x000fe20003f24270 */
[----:B------:R-:W3:Y:S01]  /*29f0*/  MUFU.EX2 R2, R2 ;  /* 0x0000000200027308 */ /* 0x000ee20000000800 */
[----:B------:R-:W-:Y:S01]  /*2a00*/  FMNMX.FTZ R13, R39, R12, !PT ;  /* 0x0000000c270d7209 */ /* 0x000fe20007810000 */
[--C-:B------:R-:W-:Y:S01]  /*2a10*/  FFMA.FTZ R12, R36, UR40, -R22.reuse ;  /* 0x00000028240c7c23 */ /* 0x100fe20008010816 */
[----:B------:R-:W-:Y:S01]  /*2a20*/  FSEL R43, R43, -INF , P1 ;  /* 0xff8000002b2b7808 */ /* 0x000fe20000800000 */
[--C-:B------:R-:W-:Y:S01]  /*2a30*/  FFMA.FTZ R49, R49, UR40, -R22.reuse ;  /* 0x0000002831317c23 */ /* 0x100fe20008010816 */
[----:B------:R-:W-:Y:S01]  /*2a40*/  FMNMX.FTZ R14, R42, R13, !PT ;  /* 0x0000000d2a0e7209 */ /* 0x000fe20007810000 */
[--C-:B------:R-:W-:Y:S01]  /*2a50*/  FFMA.FTZ R53, R53, UR40, -R22.reuse ;  /* 0x0000002835357c23 */ /* 0x100fe20008010816 */
[----:B------:R-:W-:Y:S01]  /*2a60*/  ISETP.GT.AND P1, PT, R10, 0x29, PT ;  /* 0x000000290a00780c */ /* 0x000fe20003f24270 */
[----:B------:R-:W4:Y:S01]  /*2a70*/  MUFU.EX2 R154, R154 ;  /* 0x0000009a009a7308 */ /* 0x000f220000000800 */
[----:B------:R-:W-:Y:S01]  /*2a80*/  FMNMX.FTZ R13, R43, R14, !PT ;  /* 0x0000000e2b0d7209 */ /* 0x000fe20007810000 */
[--C-:B------:R-:W-:Y:S01]  /*2a90*/  FFMA.FTZ R160, R56, UR40, -R22.reuse ;  /* 0x0000002838a07c23 */ /* 0x100fe20008010816 */
[----:B------:R-:W-:Y:S01]  /*2aa0*/  FSEL R47, R47, -INF , P1 ;  /* 0xff8000002f2f7808 */ /* 0x000fe20000800000 */
[--C-:B------:R-:W-:Y:S01]  /*2ab0*/  FFMA.FTZ R57, R57, UR40, -R22.reuse ;  /* 0x0000002839397c23 */ /* 0x100fe20008010816 */
[----:B------:R-:W-:Y:S01]  /*2ac0*/  FMNMX.FTZ R14, R46, R13, !PT ;  /* 0x0000000d2e0e7209 */ /* 0x000fe20007810000 */
[--C-:B------:R-:W-:Y:S01]  /*2ad0*/  FFMA.FTZ R60, R60, UR40, -R22.reuse ;  /* 0x000000283c3c7c23 */ /* 0x100fe20008010816 */
[----:B------:R-:W-:Y:S01]  /*2ae0*/  ISETP.GT.AND P1, PT, R10, 0x31, PT ;  /* 0x000000310a00780c */ /* 0x000fe20003f24270 */
[--C-:B------:R-:W-:Y:S01]  /*2af0*/  FFMA.FTZ R61, R61, UR40, -R22.reuse ;  /* 0x000000283d3d7c23 */ /* 0x100fe20008010816 */
        /* <DEDUP_REMOVED lines=10> */
[----:B------:R-:W-:Y:S01]  /*2ba0*/  ISETP.GT.AND P2, PT, R10, 0x40, PT ;  /* 0x000000400a00780c */ /* 0x000fe20003f44270 */
[--C-:B------:R-:W-:Y:S01]  /*2bb0*/  FFMA.FTZ R76, R76, UR40, -R22.reuse ;  /* 0x000000284c4c7c23 */ /* 0x100fe20008010816 */
[----:B------:R-:W-:Y:S01]  /*2bc0*/  FSEL R55, R55, -INF , P1 ;  /* 0xff80000037377808 */ /* 0x000fe20000800000 */
        /* <DEDUP_REMOVED lines=8> */
[----:B------:R-:W-:Y:S01]  /*2c50*/  FFMA.FTZ R14, R44, UR40, -R22 ;  /* 0x000000282c0e7c23 */ /* 0x000fe20008010816 */
[----:B------:R-:W-:Y:S01]  /*2c60*/  ISETP.GT.AND P2, PT, R10, 0x48, PT ;  /* 0x000000480a00780c */ /* 0x000fe20003f44270 */
[----:B------:R0:W5:Y:S01]  /*2c70*/  MUFU.EX2 R11, R33 ;  /* 0x00000021000b7308 */ /* 0x0001620000000800 */
[----:B------:R-:W-:-:S02]  /*2c80*/  FSEL R59, R59, -INF , P1 ;  /* 0xff8000003b3b7808 */ /* 0x000fc40000800000 */
[----:B------:R-:W-:Y:S02]  /*2c90*/  FMNMX.FTZ R18, R58, R17, !PT ;  /* 0x000000113a127209 */ /* 0x000fe40007810000 */
[----:B------:R-:W-:Y:S02]  /*2ca0*/  ISETP.GT.AND P1, PT, R10, 0x49, PT ;  /* 0x000000490a00780c */ /* 0x000fe40003f24270 */
[----:B------:R-:W-:Y:S01]  /*2cb0*/  FSEL R62, R62, -INF , P2 ;  /* 0xff8000003e3e7808 */ /* 0x000fe20001000000 */
[----:B------:R-:W-:Y:S01]  /*2cc0*/  MUFU.EX2 R13, R37 ;  /* 0x00000025000d7308 */ /* 0x000fe20000000800 */
[----:B------:R-:W-:Y:S01]  /*2cd0*/  FMNMX.FTZ R17, R59, R18, !PT ;  /* 0x000000123b117209 */ /* 0x000fe20007810000 */
[----:B0-----:R-:W-:Y:S01]  /*2ce0*/  FADD.FTZ R33, R152, R9 ;  /* 0x0000000998217221 */ /* 0x001fe20000010000 */
[----:B------:R-:W-:Y:S02]  /*2cf0*/  ISETP.GT.AND P2, PT, R10, 0x50, PT ;  /* 0x000000500a00780c */ /* 0x000fe40003f44270 */
[----:B------:R-:W-:-:S02]  /*2d00*/  FSEL R63, R63, -INF , P1 ;  /* 0xff8000003f3f7808 */ /* 0x000fc40000800000 */
[----:B------:R-:W-:Y:S01]  /*2d10*/  FMNMX.FTZ R18, R62, R17, !PT ;  /* 0x000000113e127209 */ /* 0x000fe20007810000 */
[----:B------:R-:W0:Y:S01]  /*2d20*/  MUFU.EX2 R12, R12 ;  /* 0x0000000c000c7308 */ /* 0x000e220000000800 */
[----:B------:R-:W-:Y:S02]  /*2d30*/  ISETP.GT.AND P1, PT, R10, 0x51, PT ;  /* 0x000000510a00780c */ /* 0x000fe40003f24270 */
[----:B------:R-:W-:Y:S02]  /*2d40*/  FSEL R66, R66, -INF , P2 ;  /* 0xff80000042427808 */ /* 0x000fe40001000000 */
[----:B------:R-:W-:Y:S02]  /*2d50*/  FMNMX.FTZ R19, R63, R18, !PT ;  /* 0x000000123f137209 */ /* 0x000fe40007810000 */
[----:B------:R-:W-:Y:S01]  /*2d60*/  ISETP.GT.AND P2, PT, R10, 0x58, PT ;  /* 0x000000580a00780c */ /* 0x000fe20003f44270 */
[----:B------:R-:W-:Y:S01]  /*2d70*/  MUFU.EX2 R156, R156 ;  /* 0x0000009c009c7308 */ /* 0x000fe20000000800 */
[----:B------:R-:W-:-:S02]  /*2d80*/  FSEL R67, R67, -INF , P1 ;  /* 0xff80000043437808 */ /* 0x000fc40000800000 */
[----:B------:R-:W-:Y:S02]  /*2d90*/  FMNMX.FTZ R18, R66, R19, !PT ;  /* 0x0000001342127209 */ /* 0x000fe40007810000 */
[----:B------:R-:W-:Y:S02]  /*2da0*/  ISETP.GT.AND P1, PT, R10, 0x59, PT ;  /* 0x000000590a00780c */ /* 0x000fe40003f24270 */
[----:B------:R-:W-:Y:S01]  /*2db0*/  FSEL R70, R70, -INF , P2 ;  /* 0xff80000046467808 */ /* 0x000fe20001000000 */
[----:B------:R-:W-:Y:S01]  /*2dc0*/  MUFU.EX2 R15, R41 ;  /* 0x00000029000f7308 */ /* 0x000fe20000000800 */
[----:B------:R-:W-:Y:S02]  /*2dd0*/  FMNMX.FTZ R19, R67, R18, !PT ;  /* 0x0000001243137209 */ /* 0x000fe40007810000 */
[----:B------:R-:W-:Y:S02]  /*2de0*/  ISETP.GT.AND P2, PT, R10, 0x60, PT ;  /* 0x000000600a00780c */ /* 0x000fe40003f44270 */
[----:B------:R-:W-:-:S02]  /*2df0*/  FSEL R71, R71, -INF , P1 ;  /* 0xff80000047477808 */ /* 0x000fc40000800000 */
[----:B------:R-:W-:Y:S01]  /*2e00*/  FMNMX.FTZ R18, R70, R19, !PT ;  /* 0x0000001346127209 */ /* 0x000fe20007810000 */
[----:B------:R-:W-:Y:S01]  /*2e10*/  MUFU.EX2 R14, R14 ;  /* 0x0000000e000e7308 */ /* 0x000fe20000000800 */
[----:B------:R-:W-:Y:S02]  /*2e20*/  ISETP.GT.AND P1, PT, R10, 0x61, PT ;  /* 0x000000610a00780c */ /* 0x000fe40003f24270 */
[----:B------:R-:W-:Y:S02]  /*2e30*/  FSEL R74, R74, -INF , P2 ;  /* 0xff8000004a4a7808 */ /* 0x000fe40001000000 */
[----:B------:R-:W-:Y:S01]  /*2e40*/  FMNMX.FTZ R21, R71, R18, !PT ;  /* 0x0000001247157209 */ /* 0x000fe20007810000 */
[----:B------:R-:W-:Y:S01]  /*2e50*/  FFMA.FTZ R18, R52, UR40, -R22 ;  /* 0x0000002834127c23 */ /* 0x000fe20008010816 */
        /* <DEDUP_REMOVED lines=23> */
[----:B------:R-:W-:Y:S02]  /*2fd0*/  FSEL R87, R87, -INF , P1 ;  /* 0xff80000057577808 */ /* 0x000fe40000800000 */
[----:B------:R-:W-:-:S03]  /*2fe0*/  FMNMX.FTZ R10, R86, R21, !PT ;  /* 0x00000015560a7209 */ /* 0x000fc60007810000 */
[----:B------:R-:W-:Y:S01]  /*2ff0*/  MUFU.EX2 R160, R160 ;  /* 0x000000a000a07308 */ /* 0x000fe20000000800 */
[----:B------:R-:W-:-:S05]  /*3000*/  FMNMX.FTZ R10, R87, R10, !PT ;  /* 0x0000000a570a7209 */ /* 0x000fca0007810000 */
[----:B------:R-:W1:Y:S02]  /*3010*/  SHFL.BFLY PT, R25, R10, 0x2, 0x1f ;  /* 0x0c401f000a197f89 */ /* 0x000e6400000e0000 */
[----:B------:R-:W-:Y:S08]  /*3020*/  MUFU.EX2 R21, R57 ;  /* 0x0000003900157308 */ /* 0x000ff00000000800 */
[----:B------:R-:W-:Y:S08]  /*3030*/  MUFU.EX2 R60, R60 ;  /* 0x0000003c003c7308 */ /* 0x000ff00000000800 */
[----:B------:R-:W-:Y:S01]  /*3040*/  MUFU.EX2 R61, R61 ;  /* 0x0000003d003d7308 */ /* 0x000fe20000000800 */
[----:B-1----:R-:W-:Y:S01]  /*3050*/  FMNMX.FTZ R20, R10, R25, !PT ;  /* 0x000000190a147209 */ /* 0x002fe20007810000 */
[--C-:B------:R-:W-:Y:S01]  /*3060*/  FFMA.FTZ R25, R73, UR40, -R22.reuse ;  /* 0x0000002849197c23 */ /* 0x100fe20008010816 */
[----:B------:R-:W-:-:S05]  /*3070*/  FFMA.FTZ R22, R85, UR40, -R22 ;  /* 0x0000002855167c23 */ /* 0x000fca0008010816 */
[----:B------:R-:W-:Y:S01]  /*3080*/  MUFU.EX2 R162, R162 ;  /* 0x000000a200a27308 */ /* 0x000fe20000000800 */
[----:B------:R-:W1:Y:S07]  /*3090*/  SHFL.BFLY PT, R29, R20, 0x1, 0x1f ;  /* 0x0c201f00141d7f89 */ /* 0x000e6e00000e0000 */
[----:B------:R-:W-:Y:S08]  /*30a0*/  MUFU.EX2 R23, R23 ;  /* 0x0000001700177308 */ /* 0x000ff00000000800 */
[----:B------:R-:W-:Y:S08]  /*30b0*/  MUFU.EX2 R68, R68 ;  /* 0x0000004400447308 */ /* 0x000ff00000000800 */
[----:B------:R-:W-:Y:S01]  /*30c0*/  MUFU.EX2 R69, R69 ;  /* 0x0000004500457308 */ /* 0x000fe20000000800 */
[----:B-1----:R-:W-:Y:S01]  /*30d0*/  FMNMX.FTZ R10, R20, R29, !PT ;  /* 0x0000001d140a7209 */ /* 0x002fe20007810000 */
[----:B------:R-:W-:-:S03]  /*30e0*/  IMAD.U32 R29, RZ, RZ, UR40 ;  /* 0x00000028ff1d7e24 */ /* 0x000fc6000f8e00ff */
[C---:B------:R-:W-:Y:S01]  /*30f0*/  FSETP.NEU.FTZ.AND P1, PT, R10.reuse, -INF , PT ;  /* 0xff8000000a00780b */ /* 0x040fe20003f3d000 */
[----:B------:R-:W-:Y:S02]  /*3100*/  FFMA.FTZ R20, R10, R29, -8 ;  /* 0xc10000000a147423 */ /* 0x000fe4000001001d */
[----:B------:R-:W-:Y:S03]  /*3110*/  MUFU.EX2 R168, R168 ;  /* 0x000000a800a87308 */ /* 0x000fe60000000800 */
[----:B------:R-:W-:-:S05]  /*3120*/  FSEL R20, R20, RZ, P1 ;  /* 0x000000ff14147208 */ /* 0x000fca0000800000 */
        /* <DEDUP_REMOVED lines=10> */
[----:B---3--:R-:W-:Y:S01]  /*31d0*/  FADD.FTZ R22, R2, R33 ;  /* 0x0000002102167221 */ /* 0x008fe20000010000 */
[--C-:B------:R-:W-:Y:S01]  /*31e0*/  FFMA.FTZ R42, R42, UR40, -R20.reuse ;  /* 0x000000282a2a7c23 */ /* 0x100fe20008010814 */
[--C-:B------:R-:W-:Y:S01]  /*31f0*/  FFMA.FTZ R43, R43, UR40, -R20.reuse ;  /* 0x000000282b2b7c23 */ /* 0x100fe20008010814 */
[----:B------:R-:W-:Y:S01]  /*3200*/  FFMA.FTZ R46, R46, UR40, -R20 ;  /* 0x000000282e2e7c23 */ /* 0x000fe20008010814 */
[----:B------:R-:W-:Y:S01]  /*3210*/  FADD.FTZ R33, R3, R22 ;  /* 0x0000001603217221 */ /* 0x000fe20000010000 */
[--C-:B------:R-:W-:Y:S01]  /*3220*/  FFMA.FTZ R47, R47, UR40, -R20.reuse ;  /* 0x000000282f2f7c23 */ /* 0x100fe20008010814 */
[----:B------:R-:W1:Y:S01]  /*3230*/  MUFU.EX2 R27, R27 ;  /* 0x0000001b001b7308 */ /* 0x000e620000000800 */
[--C-:B------:R-:W-:Y:S01]  /*3240*/  FFMA.FTZ R50, R50, UR40, -R20.reuse ;  /* 0x0000002832327c23 */ /* 0x100fe20008010814 */
[----:B----4-:R-:W-:Y:S01]  /*3250*/  FADD.FTZ R22, R154, R33 ;  /* 0x000000219a167221 */ /* 0x010fe20000010000 */
[--C-:B------:R-:W-:Y:S01]  /*3260*/  FFMA.FTZ R51, R51, UR40, -R20.reuse ;  /* 0x0000002833337c23 */ /* 0x100fe20008010814 */
[--C-:B------:R-:W-:Y:S01]  /*3270*/  FFMA.FTZ R54, R54, UR40, -R20.reuse ;  /* 0x0000002836367c23 */ /* 0x100fe20008010814 */
[----:B------:R-:W-:Y:S01]  /*3280*/  FFMA.FTZ R55, R55, UR40, -R20 ;  /* 0x0000002837377c23 */ /* 0x000fe20008010814 */
[----:B-----5:R-:W-:Y:S01]  /*3290*/  FADD.FTZ R33, R11, R22 ;  /* 0x000000160b217221 */ /* 0x020fe20000010000 */
[--C-:B------:R-:W-:Y:S01]  /*32a0*/  FFMA.FTZ R58, R58, UR40, -R20.reuse ;  /* 0x000000283a3a7c23 */ /* 0x100fe20008010814 */
[----:B------:R-:W3:Y:S01]  /*32b0*/  MUFU.EX2 R30, R30 ;  /* 0x0000001e001e7308 */ /* 0x000ee20000000800 */
[--C-:B------:R-:W-:Y:S01]  /*32c0*/  FFMA.FTZ R59, R59, UR40, -R20.reuse ;  /* 0x000000283b3b7c23 */ /* 0x100fe20008010814 */
[----:B0-----:R-:W-:Y:S01]  /*32d0*/  FADD.FTZ R22, R12, R33 ;  /* 0x000000210c167221 */ /* 0x001fe20000010000 */
        /* <DEDUP_REMOVED lines=12> */
[--C-:B------:R-:W-:Y:S01]  /*33a0*/  FFMA.FTZ R75, R75, UR40, -R20.reuse ;  /* 0x000000284b4b7c23 */ /* 0x100fe20008010814 */
[----:B------:R-:W1:Y:S01]  /*33b0*/  MUFU.EX2 R34, R34 ;  /* 0x0000002200227308 */ /* 0x000e620000000800 */
[----:B---3--:R-:W-:Y:S01]  /*33c0*/  FADD.FTZ R24, R30, R37 ;  /* 0x000000251e187221 */ /* 0x008fe20000010000 */
[----:B------:R-:W-:Y:S01]  /*33d0*/  FADD.FTZ R22, R14, R33 ;  /* 0x000000210e167221 */ /* 0x000fe20000010000 */
[--C-:B------:R-:W-:Y:S01]  /*33e0*/  FFMA.FTZ R78, R78, UR40, -R20.reuse ;  /* 0x000000284e4e7c23 */ /* 0x100fe20008010814 */
[--C-:B------:R-:W-:Y:S01]  /*33f0*/  FFMA.FTZ R79, R79, UR40, -R20.reuse ;  /* 0x000000284f4f7c23 */ /* 0x100fe20008010814 */
[----:B------:R-:W-:Y:S01]  /*3400*/  FFMA.FTZ R82, R82, UR40, -R20 ;  /* 0x0000002852527c23 */ /* 0x000fe20008010814 */
[----:B------:R-:W-:Y:S01]  /*3410*/  FADD.FTZ R33, R17, R22 ;  /* 0x0000001611217221 */ /* 0x000fe20000010000 */
[----:B------:R-:W-:Y:S01]  /*3420*/  FFMA.FTZ R83, R83, UR40, -R20 ;  /* 0x0000002853537c23 */ /* 0x000fe20008010814 */
[----:B------:R-:W3:Y:S01]  /*3430*/  MUFU.EX2 R35, R35 ;  /* 0x0000002300237308 */ /* 0x000ee20000000800 */
[----:B0-----:R-:W-:Y:S01]  /*3440*/  FADD.FTZ R37, R31, R24 ;  /* 0x000000181f257221 */ /* 0x001fe20000010000 */
[----:B------:R-:W-:Y:S01]  /*3450*/  FADD.FTZ R22, R158, R33 ;  /* 0x000000219e167221 */ /* 0x000fe20000010000 */
[--C-:B------:R-:W-:Y:S01]  /*3460*/  FFMA.FTZ R86, R86, UR40, -R20.reuse ;  /* 0x0000002856567c23 */ /* 0x100fe20008010814 */
[----:B------:R-:W-:Y:S01]  /*3470*/  FFMA.FTZ R20, R87, UR40, -R20 ;  /* 0x0000002857147c23 */ /* 0x000fe20008010814 */
[----:B------:R-:W-:Y:S01]  /*3480*/  F2FP.SATFINITE.E4M3.F32.PACK_AB_MERGE_C R14, R17, R14, RZ ;  /* 0x0000000e110e723e */ /* 0x000fe200048070ff */
[----:B------:R-:W-:Y:S01]  /*3490*/  FADD.FTZ R33, R19, R22 ;  /* 0x0000001613217221 */ /* 0x000fe20000010000 */
[----:B------:R-:W-:Y:S01]  /*34a0*/  F2FP.SATFINITE.E4M3.F32.PACK_AB_MERGE_C R30, R31, R30, RZ ;  /* 0x0000001e1f1e723e */ /* 0x000fe200048070ff */
[----:B------:R-:W0:Y:S01]  /*34b0*/  MUFU.EX2 R38, R38 ;  /* 0x0000002600267308 */ /* 0x000e220000000800 */
[----:B-1----:R-:W-:Y:S01]  /*34c0*/  FADD.FTZ R24, R34, R37 ;  /* 0x0000002522187221 */ /* 0x002fe20000010000 */
[----:B------:R-:W-:Y:S01]  /*34d0*/  FADD.FTZ R22, R18, R33 ;  /* 0x0000002112167221 */ /* 0x000fe20000010000 */
[----:B------:R-:W-:-:S02]  /*34e0*/  F2FP.SATFINITE.E4M3.F32.PACK_AB_MERGE_C R18, R53, R18, RZ ;  /* 0x000000123512723e */ /* 0x000fc400048070ff */
[----:B------:R-:W-:Y:S01]  /*34f0*/  F2FP.SATFINITE.E4M3.F32.PACK_AB_MERGE_C R156, R15, R156, R14 ;  /* 0x0000009c0f9c723e */ /* 0x000fe2000480700e */
[----:B------:R-:W-:Y:S01]  /*3500*/  FADD.FTZ R33, R53, R22 ;  /* 0x0000001635217221 */ /* 0x000fe20000010000 */
[----:B------:R-:W-:Y:S01]  /*3510*/  F2FP.SATFINITE.E4M3.F32.PACK_AB_MERGE_C R158, R19, R158, R18 ;  /* 0x0000009e139e723e */ /* 0x000fe20004807012 */
[----:B------:R-:W1:Y:S01]  /*3520*/  MUFU.EX2 R39, R39 ;  /* 0x0000002700277308 */ /* 0x000e620000000800 */
[----:B---3--:R-:W-:Y:S01]  /*3530*/  FADD.FTZ R37, R35, R24 ;  /* 0x0000001823257221 */ /* 0x008fe20000010000 */
[----:B------:R-:W-:Y:S01]  /*3540*/  FADD.FTZ R22, R160, R33 ;  /* 0x00000021a0167221 */ /* 0x000fe20000010000 */
[----:B------:R-:W-:-:S03]  /*3550*/  F2FP.SATFINITE.E4M3.F32.PACK_AB_MERGE_C R153, R27, R26, R30 ;  /* 0x0000001a1b99723e */ /* 0x000fc6000480701e */
[----:B------:R-:W-:Y:S02]  /*3560*/  FADD.FTZ R33, R21, R22 ;  /* 0x0000001615217221 */ /* 0x000fe40000010000 */
[----:B------:R-:W3:Y:S01]  /*3570*/  MUFU.EX2 R42, R42 ;  /* 0x0000002a002a7308 */ /* 0x000ee20000000800 */
[----:B0-----:R-:W-:Y:S01]  /*3580*/  FADD.FTZ R24, R38, R37 ;  /* 0x0000002526187221 */ /* 0x001fe20000010000 */
[----:B------:R-:W-:Y:S01]  /*3590*/  FADD.FTZ R22, R60, R33 ;  /* 0x000000213c167221 */ /* 0x000fe20000010000 */
[----:B------:R-:W-:-:S03]  /*35a0*/  F2FP.SATFINITE.E4M3.F32.PACK_AB_MERGE_C R60, R61, R60, RZ ;  /* 0x0000003c3d3c723e */ /* 0x000fc600048070ff */
[----:B------:R-:W-:Y:S01]  /*35b0*/  FADD.FTZ R33, R61, R22 ;  /* 0x000000163d217221 */ /* 0x000fe20000010000 */
[----:B------:R-:W-:Y:S01]  /*35c0*/  F2FP.SATFINITE.E4M3.F32.PACK_AB_MERGE_C R160, R21, R160, R60 ;  /* 0x000000a015a0723e */ /* 0x000fe2000480703c */
[----:B------:R-:W0:Y:S01]  /*35d0*/  MUFU.EX2 R43, R43 ;  /* 0x0000002b002b7308 */ /* 0x000e220000000800 */
[C---:B-1----:R-:W-:Y:S01]  /*35e0*/  FADD.FTZ R37, R39.reuse, R24 ;  /* 0x0000001827257221 */ /* 0x042fe20000010000 */
[----:B------:R-:W-:Y:S01]  /*35f0*/  FADD.FTZ R22, R162, R33 ;  /* 0x00000021a2167221 */ /* 0x000fe20000010000 */
[----:B------:R-:W-:-:S04]  /*3600*/  F2FP.SATFINITE.E4M3.F32.PACK_AB_MERGE_C R38, R39, R38, RZ ;  /* 0x000000262726723e */ /* 0x000fc800048070ff */
[----:B------:R-:W-:Y:S01]  /*3610*/  F2FP.SATFINITE.E4M3.F32.PACK_AB_MERGE_C R155, R35, R34, R38 ;  /* 0x00000022239b723e */ /* 0x000fe20004807026 */
[----:B------:R-:W1:Y:S01]  /*3620*/  MUFU.EX2 R46, R46 ;  /* 0x0000002e002e7308 */ /* 0x000e620000000800 */
[----:B---3--:R-:W-:-:S07]  /*3630*/  FADD.FTZ R24, R42, R37 ;  /* 0x000000252a187221 */ /* 0x008fce0000010000 */
[----:B------:R-:W3:Y:S01]  /*3640*/  MUFU.EX2 R47, R47 ;  /* 0x0000002f002f7308 */ /* 0x000ee20000000800 */
[----:B0-----:R-:W-:-:S07]  /*3650*/  FADD.FTZ R37, R43, R24 ;  /* 0x000000182b257221 */ /* 0x001fce0000010000 */
[----:B------:R-:W0:Y:S01]  /*3660*/  MUFU.EX2 R50, R50 ;  /* 0x0000003200327308 */ /* 0x000e220000000800 */
[----:B-1----:R-:W-:-:S07]  /*3670*/  FADD.FTZ R24, R46, R37 ;  /* 0x000000252e187221 */ /* 0x002fce0000010000 */
[----:B------:R-:W1:Y:S01]  /*3680*/  MUFU.EX2 R51, R51 ;  /* 0x0000003300337308 */ /* 0x000e620000000800 */
[C---:B---3--:R-:W-:Y:S01]  /*3690*/  FADD.FTZ R37, R47.reuse, R24 ;  /* 0x000000182f257221 */ /* 0x048fe20000010000 */
[----:B------:R-:W-:-:S04]  /*36a0*/  F2FP.SATFINITE.E4M3.F32.PACK_AB_MERGE_C R46, R47, R46, RZ ;  /* 0x0000002e2f2e723e */ /* 0x000fc800048070ff */
[----:B------:R-:W-:Y:S02]  /*36b0*/  F2FP.SATFINITE.E4M3.F32.PACK_AB_MERGE_C R157, R43, R42, R46 ;  /* 0x0000002a2b9d723e */ /* 0x000fe4000480702e */
[----:B------:R-:W3:Y:S01]  /*36c0*/  MUFU.EX2 R54, R54 ;  /* 0x0000003600367308 */ /* 0x000ee20000000800 */
[----:B0-----:R-:W-:-:S07]  /*36d0*/  FADD.FTZ R24, R50, R37 ;  /* 0x0000002532187221 */ /* 0x001fce0000010000 */
[----:B------:R-:W0:Y:S01]  /*36e0*/  MUFU.EX2 R55, R55 ;  /* 0x0000003700377308 */ /* 0x000e220000000800 */
[----:B-1----:R-:W-:-:S07]  /*36f0*/  FADD.FTZ R37, R51, R24 ;  /* 0x0000001833257221 */ /* 0x002fce0000010000 */
[----:B------:R-:W1:Y:S01]  /*3700*/  MUFU.EX2 R58, R58 ;  /* 0x0000003a003a7308 */ /* 0x000e620000000800 */
[----:B---3--:R-:W-:-:S07]  /*3710*/  FADD.FTZ R24, R54, R37 ;  /* 0x0000002536187221 */ /* 0x008fce0000010000 */
[----:B------:R-:W3:Y:S01]  /*3720*/  MUFU.EX2 R59, R59 ;  /* 0x0000003b003b7308 */ /* 0x000ee20000000800 */
[C---:B0-----:R-:W-:Y:S01]  /*3730*/  FADD.FTZ R37, R55.reuse, R24 ;  /* 0x0000001837257221 */ /* 0x041fe20000010000 */
[----:B------:R-:W-:-:S04]  /*3740*/  F2FP.SATFINITE.E4M3.F32.PACK_AB_MERGE_C R54, R55, R54, RZ ;  /* 0x000000363736723e */ /* 0x000fc800048070ff */
[----:B------:R-:W-:Y:S02]  /*3750*/  F2FP.SATFINITE.E4M3.F32.PACK_AB_MERGE_C R159, R51, R50, R54 ;  /* 0x00000032339f723e */ /* 0x000fe40004807036 */
[----:B------:R-:W0:Y:S01]  /*3760*/  MUFU.EX2 R62, R62 ;  /* 0x0000003e003e7308 */ /* 0x000e220000000800 */
[----:B-1----:R-:W-:-:S07]  /*3770*/  FADD.FTZ R24, R58, R37 ;  /* 0x000000253a187221 */ /* 0x002fce0000010000 */
[----:B------:R-:W1:Y:S01]  /*3780*/  MUFU.EX2 R63, R63 ;  /* 0x0000003f003f7308 */ /* 0x000e620000000800 */
[----:B---3--:R-:W-:-:S07]  /*3790*/  FADD.FTZ R37, R59, R24 ;  /* 0x000000183b257221 */ /* 0x008fce0000010000 */
[----:B------:R-:W3:Y:S01]  /*37a0*/  MUFU.EX2 R66, R66 ;  /* 0x0000004200427308 */ /* 0x000ee20000000800 */
[----:B0-----:R-:W-:-:S07]  /*37b0*/  FADD.FTZ R24, R62, R37 ;  /* 0x000000253e187221 */ /* 0x001fce0000010000 */
[----:B------:R-:W0:Y:S01]  /*37c0*/  MUFU.EX2 R67, R67 ;  /* 0x0000004300437308 */ /* 0x000e220000000800 */
[----:B-1----:R-:W-:Y:S01]  /*37d0*/  FADD.FTZ R37, R63, R24 ;  /* 0x000000183f257221 */ /* 0x002fe20000010000 */
[----:B------:R-:W-:Y:S01]  /*37e0*/  F2FP.SATFINITE.E4M3.F32.PACK_AB_MERGE_C R24, R3, R2, RZ ;  /* 0x000000020318723e */ /* 0x000fe200048070ff */
[----:B------:R-:W-:Y:S01]  /*37f0*/  FADD.FTZ R3, R23, R22 ;  /* 0x0000001617037221 */ /* 0x000fe20000010000 */
[----:B------:R-:W-:Y:S02]  /*3800*/  F2FP.SATFINITE.E4M3.F32.PACK_AB_MERGE_C R22, R13, R12, RZ ;  /* 0x0000000c0d16723e */ /* 0x000fe400048070ff */
[----:B------:R-:W-:Y:S02]  /*3810*/  F2FP.SATFINITE.E4M3.F32.PACK_AB_MERGE_C R62, R63, R62, RZ ;  /* 0x0000003e3f3e723e */ /* 0x000fe400048070ff */
[----:B------:R-:W1:Y:S01]  /*3820*/  MUFU.EX2 R70, R70 ;  /* 0x0000004600467308 */ /* 0x000e620000000800 */
[----:B---3--:R-:W-:Y:S01]  /*3830*/  FADD.FTZ R2, R66, R37 ;  /* 0x0000002542027221 */ /* 0x008fe20000010000 */
[----:B------:R-:W-:-:S02]  /*3840*/  F2FP.SATFINITE.E4M3.F32.PACK_AB_MERGE_C R152, R9, R152, R24 ;  /* 0x000000980998723e */ /* 0x000fc40004807018 */
[----:B------:R-:W-:Y:S02]  /*3850*/  F2FP.SATFINITE.E4M3.F32.PACK_AB_MERGE_C R154, R11, R154, R22 ;  /* 0x0000009a0b9a723e */ /* 0x000fe40004807016 */
[----:B------:R-:W-:Y:S02]  /*3860*/  F2FP.SATFINITE.E4M3.F32.PACK_AB_MERGE_C R161, R59, R58, R62 ;  /* 0x0000003a3ba1723e */ /* 0x000fe4000480703e */
[----:B------:R-:W3:Y:S01]  /*3870*/  MUFU.EX2 R71, R71 ;  /* 0x0000004700477308 */ /* 0x000ee20000000800 */
[----:B0-----:R-:W-:Y:S01]  /*3880*/  FADD.FTZ R13, R67, R2 ;  /* 0x00000002430d7221 */ /* 0x001fe20000010000 */
[----:B------:R-:W-:Y:S01]  /*3890*/  FADD.FTZ R2, R68, R3 ;  /* 0x0000000344027221 */ /* 0x000fe20000010000 */
[----:B------:R-:W-:-:S03]  /*38a0*/  F2FP.SATFINITE.E4M3.F32.PACK_AB_MERGE_C R68, R69, R68, RZ ;  /* 0x000000444544723e */ /* 0x000fc600048070ff */
[----:B------:R-:W-:Y:S01]  /*38b0*/  FADD.FTZ R3, R69, R2 ;  /* 0x0000000245037221 */ /* 0x000fe20000010000 */
[----:B------:R-:W-:Y:S01]  /*38c0*/  F2FP.SATFINITE.E4M3.F32.PACK_AB_MERGE_C R162, R23, R162, R68 ;  /* 0x000000a217a2723e */ /* 0x000fe20004807044 */
[----:B------:R-:W0:Y:S01]  /*38d0*/  MUFU.EX2 R74, R74 ;  /* 0x0000004a004a7308 */ /* 0x000e220000000800 */
[----:B-1----:R-:W-:Y:S01]  /*38e0*/  FADD.FTZ R12, R70, R13 ;  /* 0x0000000d460c7221 */ /* 0x002fe20000010000 */
[----:B------:R-:W-:-:S06]  /*38f0*/  FADD.FTZ R2, R168, R3 ;  /* 0x00000003a8027221 */ /* 0x000fcc0000010000 */
        /* <DEDUP_REMOVED lines=13> */
[----:B-1----:R-:W-:-:S07]  /*39d0*/  FADD.FTZ R2, R76, R3 ;  /* 0x000000034c027221 */ /* 0x002fce0000010000 */
[----:B------:R-:W1:Y:S01]  /*39e0*/  MUFU.EX2 R170, R170 ;  /* 0x000000aa00aa7308 */ /* 0x000e620000000800 */
[C---:B---3--:R-:W-:Y:S01]  /*39f0*/  F2FP.SATFINITE.E4M3.F32.PACK_AB_MERGE_C R76, R77.reuse, R76, RZ ;  /* 0x0000004c4d4c723e */ /* 0x048fe200048070ff */
[----:B------:R-:W-:-:S03]  /*3a00*/  FADD.FTZ R77, R77, R2 ;  /* 0x000000024d4d7221 */ /* 0x000fc60000010000 */
[----:B------:R-:W-:-:S03]  /*3a10*/  F2FP.SATFINITE.E4M3.F32.PACK_AB_MERGE_C R168, R25, R168, R76 ;  /* 0x000000a819a8723e */ /* 0x000fc6000480704c */
        /* <DEDUP_REMOVED lines=13> */
[----:B---3--:R-:W-:Y:S01]  /*3af0*/  FADD.FTZ R2, R84, R3 ;  /* 0x0000000354027221 */ /* 0x008fe20000010000 */
        /* <DEDUP_REMOVED lines=9> */
.L_x_2562:
[----:B------:R0:W1:Y:S01]  /*3b90*/  SYNCS.PHASECHK.TRANS64.TRYWAIT P1, [UR41+0x38850], R8 ;  /* 0x03885008ff0075a7 */ /* 0x0000620008020169 */
[----:B------:R-:W-:Y:S05]  /*3ba0*/  @!P0 BRA `(.L_x_2563) ;  /* 0x0000000000048947 */ /* 0x000fea0003800000 */
[----:B------:R-:W-:Y:S01]  /*3bb0*/  BPT.TRAP 0x1 ;  /* 0x000000040000795c */ /* 0x000fe20000300000 */
.L_x_2563:
[----:B-1----:R-:W-:Y:S05]  /*3bc0*/  @P1 BRA `(.L_x_2564) ;  /* 0x0000000000081947 */ /* 0x002fea0003800000 */
[----:B------:R-:W1:Y:S02]  /*3bd0*/  SYNCS.PHASECHK.TRANS64.TRYWAIT P1, [UR41+0x38850], R8 ;  /* 0x03885008ff0075a7 */ /* 0x000e640008020169 */
[----:B-1----:R-:W-:Y:S05]  /*3be0*/  @!P1 BRA `(.L_x_2565) ;  /* 0x000000ec00609947 */ /* 0x002fea0003800000 */
.L_x_2564:
[----:B------:R3:W-:Y:S01]  /*3bf0*/  BAR.SYNC.DEFER_BLOCKING R7, 0x100 ;  /* 0x000400070000751d */ /* 0x0007e20000010000 */
[----:B------:R-:W-:-:S04]  /*3c00*/  UIADD3 UR6, UR41, 0x400, URZ ;  /* 0x0000040029067890 */ /* 0x000fc8000fffe03f */
[----:B------:R-:W-:-:S03]  /*3c10*/  USHF.R.U32.HI UR6, URZ, 0x4, UR6 ;  /* 0x000000043f067899 */ /* 0x000fc60008011606 */
[----:B------:R-:W4:Y:S01]  /*3c20*/  S2UR UR49, SR_CgaCtaId ;  /* 0x00000000003179c3 */ /* 0x000f220000008800 */
        /* <DEDUP_REMOVED lines=25> */
[----:B---34-:R-:W-:Y:S05]  /*3dc0*/  @!P0 BRA `(.L_x_2566) ;  /* 0x0000000000048947 */ /* 0x018fea0003800000 */
[----:B------:R-:W-:Y:S01]  /*3dd0*/  BPT.TRAP 0x1 ;  /* 0x000000040000795c */ /* 0x000fe20000300000 */
.L_x_2566:
[----:B------:R-:W-:Y:S02]  /*3de0*/  UISETP.NE.AND UP0, UPT, UR45, URZ, UPT ;  /* 0x0000003f2d00728c */ /* 0x000fe4000bf05270 */
[----:B------:R-:W-:Y:S02]  /*3df0*/  UIMAD UR10, UR43, UR10, -UR11 ;  /* 0x0000000a2b0a72a4 */ /* 0x000fe4000f8e0a0b */
[----:B------:R-:W-:-:S03]  /*3e00*/  UIADD3 UR52, UR47, -0x2, URZ ;  /* 0xfffffffe2f347890 */ /* 0x000fc6000fffe03f */
[----:B------:R-:W-:-:S04]  /*3e10*/  UMOV UR47, URZ ;  /* 0x0000003f002f7c82 */ /* 0x000fc80008000000 */
[----:B------:R-:W-:Y:S01]  /*3e20*/  @UP0 ULDC UR6, c[0x0][0x44c] ;  /* 0x0001130000060ab9 */ /* 0x000fe20000000800 */
[----:B------:R-:W-:Y:S01]  /*3e30*/  @UP0 ULDC UR14, c[0x0][0x450] ;  /* 0x00011400000e0ab9 */ /* 0x000fe20000000800 */
[----:B------:R-:W-:Y:S02]  /*3e40*/  UIMAD.WIDE.U32 UR6, UR48, UR6, URZ ;  /* 0x00000006300672a5 */ /* 0x000fe4000f8e003f */
[----:B------:R-:W-:Y:S02]  /*3e50*/  UIADD3 UR6, UR41, 0x38860, URZ ;  /* 0x0003886029067890 */ /* 0x000fe4000fffe03f */
[----:B------:R-:W-:Y:S02]  /*3e60*/  @UP0 USHF.R.U32.HI UR48, URZ, UR14, UR7 ;  /* 0x0000000e3f300299 */ /* 0x000fe40008011607 */
[----:B------:R-:W-:Y:S02]  /*3e70*/  UPRMT UR6, UR49, 0x654, UR6 ;  /* 0x0000065431067896 */ /* 0x000fe40008000006 */
[----:B------:R-:W-:-:S03]  /*3e80*/  UIADD3 UR10, UR10, UR48, URZ ;  /* 0x000000300a0a7290 */ /* 0x000fc6000fffe03f */
[----:B------:R-:W-:Y:S01]  /*3e90*/  UMOV UR48, URZ ;  /* 0x0000003f00307c82 */ /* 0x000fe20008000000 */
[----:B------:R-:W-:-:S03]  /*3ea0*/  USHF.R.S32.HI UR7, URZ, 0x1f, UR10 ;  /* 0x0000001f3f077899 */ /* 0x000fc6000801140a */
[----:B------:R-:W-:Y:S01]  /*3eb0*/  SYNCS.ARRIVE.TRANS64.RED.A1T0 RZ, [UR6], RZ ;  /* 0x000000ffffff79a7 */ /* 0x000fe20008100406 */
[----:B------:R-:W-:-:S04]  /*3ec0*/  ULEA.HI UR7, UR7, UR10, URZ, 0x7 ;  /* 0x0000000a07077291 */ /* 0x000fc8000f8f383f */
[----:B------:R-:W-:-:S04]  /*3ed0*/  USHF.R.S32.HI UR7, URZ, 0x7, UR7 ;  /* 0x000000073f077899 */ /* 0x000fc80008011407 */
[----:B------:R-:W-:-:S04]  /*3ee0*/  UISETP.LT.AND UP0, UPT, UR39, UR7, UPT ;  /* 0x000000072700728c */ /* 0x000fc8000bf01270 */
[----:B------:R-:W-:-:S04]  /*3ef0*/  USEL UR53, UR39, UR7, !UP0 ;  /* 0x0000000727357287 */ /* 0x000fc8000c000000 */
[----:B------:R-:W-:-:S06]  /*3f00*/  UISETP.GE.AND UP0, UPT, UR52, UR53, UPT ;  /* 0x000000353400728c */ /* 0x000fcc000bf06270 */
[----:B------:R-:W-:-:S13]  /*3f10*/  PLOP3.LUT P1, PT, PT, PT, UP0, 0x80, 0x0 ;  /* 0x000000000000781c */ /* 0x000fda0003f2f008 */
[----:B------:R-:W-:Y:S05]  /*3f20*/  @!P1 BRA `(.L_x_2567) ;  /* 0x0000002c00089947 */ /* 0x000fea0003800000 */
[----:B01----:R-:W-:Y:S01]  /*3f30*/  IMAD.MOV.U32 R8, RZ, RZ, R10 ;  /* 0x000000ffff087224 */ /* 0x003fe200078e000a */
[----:B------:R-:W-:Y:S01]  /*3f40*/  UMOV UR56, UR52 ;  /* 0x0000003400387c82 */ /* 0x000fe20008000000 */
[----:B------:R-:W-:Y:S01]  /*3f50*/  IMAD.MOV.U32 R9, RZ, RZ, R0 ;  /* 0x000000ffff097224 */ /* 0x000fe200078e0000 */
[----:B------:R-:W-:Y:S01]  /*3f60*/  UMOV UR47, URZ ;  /* 0x0000003f002f7c82 */ /* 0x000fe20008000000 */
[----:B------:R-:W-:Y:S01]  /*3f70*/  UMOV UR48, URZ ;  /* 0x0000003f00307c82 */ /* 0x000fe20008000000 */
[----:B------:R-:W-:Y:S01]  /*3f80*/  ULDC UR52, c[0x0][0x288] ;  /* 0x0000a20000347ab9 */ /* 0x000fe20000000800 */
[----:B------:R-:W-:-:S05]  /*3f90*/  ULDC UR54, c[0x0][0x2f0] ;  /* 0x0000bc0000367ab9 */ /* 0x000fca0000000800 */
.L_x_2578:
[----:B------:R-:W-:-:S04]  /*3fa0*/  UIADD3 UR48, UR48, 0x1, URZ ;  /* 0x0000000130307890 */ /* 0x000fc8000fffe03f */
[----:B------:R-:W-:-:S04]  /*3fb0*/  UISETP.NE.AND UP0, UPT, UR48, 0x2, UPT ;  /* 0x000000023000788c */ /* 0x000fc8000bf05270 */
[----:B------:R-:W-:Y:S02]  /*3fc0*/  USEL UR6, URZ, 0x1, UP0 ;  /* 0x000000013f067887 */ /* 0x000fe40008000000 */
[----:B------:R-:W-:Y:S02]  /*3fd0*/  USEL UR48, UR48, URZ, UP0 ;  /* 0x0000003f30307287 */ /* 0x000fe40008000000 */
[----:B------:R-:W-:Y:S01]  /*3fe0*/  ULOP3.LUT UR47, UR47, UR6, URZ, 0x3c, !UPT ;  /* 0x000000062f2f7292 */ /* 0x000fe2000f8e3c3f */
[----:B-1----:R-:W-:Y:S11]  /*3ff0*/  @!P0 BRA `(.L_x_2568) ;  /* 0x0000000000048947 */ /* 0x002ff60003800000 */
[----:B------:R-:W-:Y:S01]  /*4000*/  BPT.TRAP 0x1 ;  /* 0x000000040000795c */ /* 0x000fe20000300000 */
.L_x_2568:
        /* <DEDUP_REMOVED lines=8> */
.L_x_2569:
[----:B-1----:R-:W-:Y:S05]  /*4090*/  @P1 BRA `(.L_x_2570) ;  /* 0x00000000000c1947 */ /* 0x002fea0003800000 */
[----:B0-----:R-:W-:-:S04]  /*40a0*/  IMAD.U32 R0, RZ, RZ, UR57 ;  /* 0x00000039ff007e24 */ /* 0x001fc8000f8e00ff */
[----:B------:R-:W0:Y:S02]  /*40b0*/  SYNCS.PHASECHK.TRANS64.TRYWAIT P1, [UR55+0x38830], R0 ;  /* 0x03883000ff0075a7 */ /* 0x000e240008020177 */
[----:B0-----:R-:W-:Y:S05]  /*40c0*/  @!P1 BRA `(.L_x_2571) ;  /* 0x000000e800409947 */ /* 0x001fea0003800000 */
.L_x_2570:
[----:B------:R-:W-:Y:S01]  /*40d0*/  ULEA UR6, UR48, UR44, 0xb ;  /* 0x0000002c30067291 */ /* 0x000fe2000f8e583f */
[----:B------:R-:W-:Y:S01]  /*40e0*/  WARPGROUP.ARRIVE ;  /* 0x00000000000079c5 */ /* 0x000fe20000000000 */
[----:B------:R-:W-:Y:S01]  /*40f0*/  UMOV UR7, 0x40000040 ;  /* 0x4000004000077882 */ /* 0x000fe20000000000 */
[----:B------:R-:W-:Y:S01]  /*4100*/  UMOV UR11, 0x40000040 ;  /* 0x40000040000b7882 */ /* 0x000fe20000000000 */
[----:B------:R-:W-:Y:S01]  /*4110*/  UIADD3 UR10, UR6, 0x2, URZ ;  /* 0x00000002060a7890 */ /* 0x000fe2000fffe03f */
[----:B--2---:R-:W-:Y:S01]  /*4120*/  IADD3 R4, -R16, 0xb, RZ ;  /* 0x0000000b10047810 */ /* 0x004fe20007ffe1ff */
        /* <DEDUP_REMOVED lines=38> */
.L_x_2572:
[----:B------:R-:W-:Y:S01]  /*4390*/  UISETP.NE.AND UP0, UPT, UR45, URZ, UPT ;  /* 0x0000003f2d00728c */ /* 0x000fe2000bf05270 */
[----:B0-----:R-:W-:Y:S02]  /*43a0*/  IMAD.MOV.U32 R11, RZ, RZ, R5 ;  /* 0x000000ffff0b7224 */ /* 0x001fe400078e0005 */
[----:B------:R-:W-:Y:S02]  /*43b0*/  IMAD.MOV.U32 R17, RZ, RZ, -0x2 ;  /* 0xfffffffeff117424 */ /* 0x000fe400078e00ff */
[----:B------:R-:W-:Y:S01]  /*43c0*/  IMAD.U32 R15, RZ, RZ, UR54 ;  /* 0x00000036ff0f7e24 */ /* 0x000fe2000f8e00ff */
[----:B------:R-:W-:Y:S02]  /*43d0*/  PLOP3.LUT P1, PT, PT, PT, UP0, 0x80, 0x0 ;  /* 0x000000000000781c */ /* 0x000fe40003f2f008 */
[----:B------:R-:W-:-:S03]  /*43e0*/  PLOP3.LUT P2, PT, PT, PT, UP0, 0x80, 0x0 ;  /* 0x000000000000781c */ /* 0x000fc60003f4f008 */
[----:B------:R-:W-:-:S08]  /*43f0*/  @UP0 ULDC UR6, c[0x0][0x44c] ;  /* 0x0001130000060ab9 */ /* 0x000fd00000000800 */
[----:B------:R-:W-:Y:S01]  /*4400*/  @P1 IMAD.HI.U32 R0, R5, UR6, RZ ;  /* 0x0000000605001c27 */ /* 0x000fe2000f8e00ff */
[----:B------:R-:W-:-:S04]  /*4410*/  @UP0 ULDC UR6, c[0x0][0x450] ;  /* 0x0001140000060ab9 */ /* 0x000fc80000000800 */
[----:B------:R-:W-:Y:S01]  /*4420*/  @P2 SHF.R.U32.HI R11, RZ, UR6, R0 ;  /* 0x00000006ff0b2c19 */ /* 0x000fe20008011600 */
[----:B------:R-:W-:Y:S02]  /*4430*/  UMOV UR6, 0xffffff80 ;  /* 0xffffff8000067882 */ /* 0x000fe40000000000 */
[----:B------:R-:W-:Y:S02]  /*4440*/  UIMAD UR6, UR56, UR6, 0x1 ;  /* 0x00000001380674a4 */ /* 0x000fe4000f8e0206 */
[----:B------:R-:W0:Y:S04]  /*4450*/  SHFL.IDX PT, R13, R11, RZ, 0x1c1f ;  /* 0x001c1fff0b0d7589 */ /* 0x000e2800000e0000 */
[----:B------:R-:W-:Y:S01]  /*4460*/  IMAD R10, R6, R17, UR6 ;  /* 0x00000006060a7e24 */ /* 0x000fe2000f8e0211 */
[----:B------:R-:W2:Y:S01]  /*4470*/  SHFL.IDX PT, R11, R11, 0x1, 0x1c1f ;  /* 0x003c1f000b0b7f89 */ /* 0x000ea200000e0000 */
[----:B------:R-:W-:Y:S01]  /*4480*/  IMAD.U32 R17, RZ, RZ, UR40 ;  /* 0x00000028ff117e24 */ /* 0x000fe2000f8e00ff */
[----:B------:R-:W-:Y:S01]  /*4490*/  UIADD3 UR6, UR55, 0x38840, URZ ;  /* 0x0003884037067890 */ /* 0x000fe2000fffe03f */
[----:B------:R-:W-:-:S03]  /*44a0*/  IMAD R10, R15, UR43, R10 ;  /* 0x0000002b0f0a7c24 */ /* 0x000fc6000f8e020a */
[----:B------:R-:W-:-:S09]  /*44b0*/  UPRMT UR6, UR49, 0x654, UR6 ;  /* 0x0000065431067896 */ /* 0x000fd20008000006 */
[----:B------:R-:W-:Y:S01]  /*44c0*/  SYNCS.ARRIVE.TRANS64.RED.A1T0 RZ, [UR6], RZ ;  /* 0x000000ffffff79a7 */ /* 0x000fe20008100406 */
[----:B0-----:R-:W-:-:S04]  /*44d0*/  IADD3 R0, R13, -UR52, R10 ;  /* 0x800000340d007c10 */ /* 0x001fc8000fffe00a */
[C---:B------:R-:W-:Y:S02]  /*44e0*/  ISETP.GT.AND P1, PT, R0.reuse, RZ, PT ;  /* 0x000000ff0000720c */ /* 0x040fe40003f24270 */
[----:B------:R-:W-:Y:S02]  /*44f0*/  ISETP.GT.AND P2, PT, R0, 0x1, PT ;  /* 0x000000010000780c */ /* 0x000fe40003f44270 */
[----:B------:R-:W-:Y:S02]  /*4500*/  FSEL R152, R152, -INF , P1 ;  /* 0xff80000098987808 */ /* 0x000fe40000800000 */
[----:B------:R-:W-:Y:S02]  /*4510*/  ISETP.GT.AND P1, PT, R0, 0x8, PT ;  /* 0x000000080000780c */ /* 0x000fe40003f24270 */
[----:B------:R-:W-:Y:S02]  /*4520*/  FSEL R153, R153, -INF , P2 ;  /* 0xff80000099997808 */ /* 0x000fe40001000000 */
[----:B------:R-:W-:-:S02]  /*4530*/  FMNMX.FTZ R12, R152, R9, !PT ;  /* 0x00000009980c7209 */ /* 0x000fc40007810000 */
[----:B------:R-:W-:Y:S02]  /*4540*/  ISETP.GT.AND P2, PT, R0, 0x9, PT ;  /* 0x000000090000780c */ /* 0x000fe40003f44270 */
[----:B------:R-:W-:Y:S02]  /*4550*/  FSEL R156, R156, -INF , P1 ;  /* 0xff8000009c9c7808 */ /* 0x000fe40000800000 */
[----:B------:R-:W-:Y:S02]  /*4560*/  FMNMX.FTZ R13, R153, R12, !PT ;  /* 0x0000000c990d7209 */ /* 0x000fe40007810000 */
        /* <DEDUP_REMOVED lines=84> */
[----:B------:R-:W-:Y:S02]  /*4ab0*/  FSEL R213, R213, -INF , P2 ;  /* 0xff800000d5d57808 */ /* 0x000fe40001000000 */
[----:B------:R-:W-:Y:S02]  /*4ac0*/  FMNMX.FTZ R0, R212, R13, !PT ;  /* 0x0000000dd4007209 */ /* 0x000fe40007810000 */
[----:B--2---:R-:W-:-:S02]  /*4ad0*/  IADD3 R10, R11, -UR52, R10 ;  /* 0x800000340b0a7c10 */ /* 0x004fc4000fffe00a */
[----:B------:R-:W-:Y:S02]  /*4ae0*/  FMNMX.FTZ R13, R213, R0, !PT ;  /* 0x00000000d50d7209 */ /* 0x000fe40007810000 */
[C---:B------:R-:W-:Y:S02]  /*4af0*/  ISETP.GT.AND P2, PT, R10.reuse, RZ, PT ;  /* 0x000000ff0a00720c */ /* 0x040fe40003f44270 */
[C---:B------:R-:W-:Y:S01]  /*4b00*/  ISETP.GT.AND P3, PT, R10.reuse, 0x1, PT ;  /* 0x000000010a00780c */ /* 0x040fe20003f64270 */
[----:B------:R-:W0:Y:S03]  /*4b10*/  SHFL.BFLY PT, R0, R13, 0x2, 0x1f ;  /* 0x0c401f000d007f89 */ /* 0x000e2600000e0000 */
[----:B------:R-:W-:Y:S02]  /*4b20*/  FSEL R155, R155, -INF , P3 ;  /* 0xff8000009b9b7808 */ /* 0x000fe40001800000 */
        /* <DEDUP_REMOVED lines=9> */
[----:B------:R-:W-:Y:S01]  /*4bc0*/  ISETP.GT.AND P2, PT, R10, 0x8, PT ;  /* 0x000000080a00780c */ /* 0x000fe20003f44270 */
[----:B------:R-:W0:Y:S01]  /*4bd0*/  SHFL.BFLY PT, R0, R15, 0x1, 0x1f ;  /* 0x0c201f000f007f89 */ /* 0x000e2200000e0000 */
[----:B------:R-:W-:-:S02]  /*4be0*/  FMNMX.FTZ R18, R13, R8, !PT ;  /* 0x000000080d127209 */ /* 0x000fc40007810000 */
[----:B------:R-:W-:Y:S02]  /*4bf0*/  FSEL R158, R158, -INF , P2 ;  /* 0xff8000009e9e7808 */ /* 0x000fe40001000000 */
[----:B------:R-:W-:Y:S02]  /*4c00*/  ISETP.GT.AND P2, PT, R10, 0x10, PT ;  /* 0x000000100a00780c */ /* 0x000fe40003f44270 */
[----:B------:R-:W-:Y:S02]  /*4c10*/  FSEL R171, R171, -INF , P3 ;  /* 0xff800000abab7808 */ /* 0x000fe40001800000 */
[----:B------:R-:W-:Y:S02]  /*4c20*/  FSEL R162, R162, -INF , P2 ;  /* 0xff800000a2a27808 */ /* 0x000fe40001000000 */
[C---:B------:R-:W-:Y:S02]  /*4c30*/  ISETP.GT.AND P2, PT, R10.reuse, 0x18, PT ;  /* 0x000000180a00780c */ /* 0x040fe40003f44270 */
[----:B------:R-:W-:-:S02]  /*4c40*/  ISETP.GT.AND P3, PT, R10, 0x29, PT ;  /* 0x000000290a00780c */ /* 0x000fc40003f64270 */
[----:B------:R-:W-:Y:S02]  /*4c50*/  FSEL R166, R166, -INF , P2 ;  /* 0xff800000a6a67808 */ /* 0x000fe40001000000 */
[----:B------:R-:W-:Y:S02]  /*4c60*/  ISETP.GT.AND P2, PT, R10, 0x20, PT ;  /* 0x000000200a00780c */ /* 0x000fe40003f44270 */
[----:B------:R-:W-:Y:S02]  /*4c70*/  FSEL R175, R175, -INF , P3 ;  /* 0xff800000afaf7808 */ /* 0x000fe40001800000 */
[----:B------:R-:W-:Y:S02]  /*4c80*/  FSEL R170, R170, -INF , P2 ;  /* 0xff800000aaaa7808 */ /* 0x000fe40001000000 */
[----:B------:R-:W-:Y:S02]  /*4c90*/  ISETP.GT.AND P2, PT, R10, 0x28, PT ;  /* 0x000000280a00780c */ /* 0x000fe40003f44270 */
[----:B0-----:R-:W-:-:S02]  /*4ca0*/  FMNMX.FTZ R0, R15, R0, !PT ;  /* 0x000000000f007209 */ /* 0x001fc40007810000 */
[----:B------:R-:W-:Y:S02]  /*4cb0*/  FSEL R174, R174, -INF , P2 ;  /* 0xff800000aeae7808 */ /* 0x000fe40001000000 */
[C---:B------:R-:W-:Y:S01]  /*4cc0*/  FSETP.NEU.FTZ.AND P1, PT, R0.reuse, -INF , PT ;  /* 0xff8000000000780b */ /* 0x040fe20003f3d000 */
[----:B------:R-:W-:-:S01]  /*4cd0*/  FFMA.FTZ R12, R0, R17, -8 ;  /* 0xc1000000000c7423 */ /* 0x000fc20000010011 */
[----:B------:R-:W-:Y:S02]  /*4ce0*/  FMNMX.FTZ R17, R155, R18, !PT ;  /* 0x000000129b117209 */ /* 0x000fe40007810000 */
[----:B------:R-:W-:Y:S02]  /*4cf0*/  ISETP.GT.AND P2, PT, R10, 0x30, PT ;  /* 0x000000300a00780c */ /* 0x000fe40003f44270 */
[----:B------:R-:W-:Y:S02]  /*4d00*/  FMNMX.FTZ R20, R158, R17, !PT ;  /* 0x000000119e147209 */ /* 0x000fe40007810000 */
[----:B------:R-:W-:-:S02]  /*4d10*/  FSEL R12, R12, RZ, P1 ;  /* 0x000000ff0c0c7208 */ /* 0x000fc40000800000 */
[----:B------:R-:W-:Y:S02]  /*4d20*/  FMNMX.FTZ R17, R159, R20, !PT ;  /* 0x000000149f117209 */ /* 0x000fe40007810000 */
[----:B------:R-:W-:Y:S01]  /*4d30*/  ISETP.GT.AND P3, PT, R10, 0x31, PT ;  /* 0x000000310a00780c */ /* 0x000fe20003f64270 */
[--C-:B------:R-:W-:Y:S01]  /*4d40*/  FFMA.FTZ R14, R152, UR40, -R12.reuse ;  /* 0x00000028980e7c23 */ /* 0x100fe2000801080c */
[----:B------:R-:W-:Y:S01]  /*4d50*/  FMNMX.FTZ R20, R162, R17, !PT ;  /* 0x00000011a2147209 */ /* 0x000fe20007810000 */
[--C-:B------:R-:W-:Y:S01]  /*4d60*/  FFMA.FTZ R153, R153, UR40, -R12.reuse ;  /* 0x0000002899997c23 */ /* 0x100fe2000801080c */
[----:B------:R-:W-:Y:S01]  /*4d70*/  FSEL R178, R178, -INF , P2 ;  /* 0xff800000b2b27808 */ /* 0x000fe20001000000 */
[--C-:B------:R-:W-:Y:S01]  /*4d80*/  FFMA.FTZ R18, R157, UR40, -R12.reuse ;  /* 0x000000289d127c23 */ /* 0x100fe2000801080c */
[----:B------:R-:W-:Y:S01]  /*4d90*/  FMNMX.FTZ R19, R163, R20, !PT ;  /* 0x00000014a3137209 */ /* 0x000fe20007810000 */
[----:B------:R-:W-:Y:S01]  /*4da0*/  MUFU.EX2 R11, R153 ;  /* 0x00000099000b7308 */ /* 0x000fe20000000800 */
        /* <DEDUP_REMOVED lines=13> */
[----:B------:R-:W-:Y:S01]  /*4e80*/  MUFU.EX2 R19, R164 ;  /* 0x000000a400137308 */ /* 0x000fe20000000800 */
[----:B------:R-:W-:Y:S01]  /*4e90*/  FMNMX.FTZ R21, R171, R22, !PT ;  /* 0x00000016ab157209 */ /* 0x000fe20007810000 */
[--C-:B------:R-:W-:Y:S01]  /*4ea0*/  FFMA.FTZ R169, R193, UR40, -R12.reuse ;  /* 0x00000028c1a97c23 */ /* 0x100fe2000801080c */
[----:B------:R-:W-:Y:S01]  /*4eb0*/  ISETP.GT.AND P2, PT, R10, 0x40, PT ;  /* 0x000000400a00780c */ /* 0x000fe20003f44270 */
[----:B------:R-:W-:Y:S01]  /*4ec0*/  IMAD.U32 R193, RZ, RZ, UR40 ;  /* 0x00000028ffc17e24 */ /* 0x000fe2000f8e00ff */
[----:B------:R-:W-:Y:S01]  /*4ed0*/  FMNMX.FTZ R152, R174, R21, !PT ;  /* 0x00000015ae987209 */ /* 0x000fe20007810000 */
[--C-:B------:R-:W-:Y:S01]  /*4ee0*/  FFMA.FTZ R160, R160, UR40, -R12.reuse ;  /* 0x00000028a0a07c23 */ /* 0x100fe2000801080c */
[----:B------:R-:W-:Y:S01]  /*4ef0*/  FSEL R183, R183, -INF , P3 ;  /* 0xff800000b7b77808 */ /* 0x000fe20001800000 */
[--C-:B------:R-:W-:Y:S01]  /*4f00*/  FFMA.FTZ R180, R180, UR40, -R12.reuse ;  /* 0x00000028b4b47c23 */ /* 0x100fe2000801080c */
[----:B------:R-:W-:Y:S01]  /*4f10*/  FMNMX.FTZ R21, R175, R152, !PT ;  /* 0x00000098af157209 */ /* 0x000fe20007810000 */
[--C-:B------:R-:W-:Y:S01]  /*4f20*/  FFMA.FTZ R172, R172, UR40, -R12.reuse ;  /* 0x00000028acac7c23 */ /* 0x100fe2000801080c */
[----:B------:R-:W-:Y:S01]  /*4f30*/  ISETP.GT.AND P3, PT, R10, 0x41, PT ;  /* 0x000000410a00780c */ /* 0x000fe20003f64270 */
[----:B------:R0:W-:Y:S01]  /*4f40*/  MUFU.EX2 R17, R160 ;  /* 0x000000a000117308 */ /* 0x0001e20000000800 */
        /* <DEDUP_REMOVED lines=9> */
[--C-:B0-----:R-:W-:Y:S01]  /*4fe0*/  FFMA.FTZ R160, R176, UR40, -R12.reuse ;  /* 0x00000028b0a07c23 */ /* 0x101fe2000801080c */
[----:B------:R-:W-:Y:S01]  /*4ff0*/  FSEL R187, R187, -INF , P3 ;  /* 0xff800000bbbb7808 */ /* 0x000fe20001800000 */
[----:B------:R-:W-:Y:S01]  /*5000*/  FFMA.FTZ R176, R208, UR40, -R12 ;  /* 0x00000028d0b07c23 */ /* 0x000fe2000801080c */
[----:B------:R-:W-:-:S02]  /*5010*/  FMNMX.FTZ R23, R183, R152, !PT ;  /* 0x00000098b7177209 */ /* 0x000fc40007810000 */
[----:B------:R-:W-:Y:S01]  /*5020*/  ISETP.GT.AND P3, PT, R10, 0x49, PT ;  /* 0x000000490a00780c */ /* 0x000fe20003f64270 */
[----:B------:R-:W-:Y:S01]  /*5030*/  MUFU.EX2 R14, R14 ;  /* 0x0000000e000e7308 */ /* 0x000fe20000000800 */
[----:B------:R-:W-:Y:S02]  /*5040*/  FMNMX.FTZ R152, R186, R23, !PT ;  /* 0x00000017ba987209 */ /* 0x000fe40007810000 */
[----:B------:R-:W-:Y:S02]  /*5050*/  FSEL R190, R190, -INF , P2 ;  /* 0xff800000bebe7808 */ /* 0x000fe40001000000 */
[----:B------:R-:W-:Y:S01]  /*5060*/  FMNMX.FTZ R153, R187, R152, !PT ;  /* 0x00000098bb997209 */ /* 0x000fe20007810000 */
[----:B------:R-:W-:Y:S01]  /*5070*/  FFMA.FTZ R152, R173, UR40, -R12 ;  /* 0x00000028ad987c23 */ /* 0x000fe2000801080c */
[----:B------:R-:W-:Y:S01]  /*5080*/  ISETP.GT.AND P2, PT, R10, 0x50, PT ;  /* 0x000000500a00780c */ /* 0x000fe20003f44270 */
[----:B------:R0:W-:Y:S01]  /*5090*/  MUFU.EX2 R23, R172 ;  /* 0x000000ac00177308 */ /* 0x0001e20000000800 */
[----:B------:R-:W-:-:S02]  /*50a0*/  FSEL R191, R191, -INF , P3 ;  /* 0xff800000bfbf7808 */ /* 0x000fc40001800000 */
[----:B------:R-:W-:Y:S02]  /*50b0*/  FMNMX.FTZ R154, R190, R153, !PT ;  /* 0x00000099be9a7209 */ /* 0x000fe40007810000 */
[----:B------:R-:W-:Y:S02]  /*50c0*/  ISETP.GT.AND P3, PT, R10, 0x51, PT ;  /* 0x000000510a00780c */ /* 0x000fe40003f64270 */
[----:B------:R-:W-:Y:S01]  /*50d0*/  FSEL R194, R194, -INF , P2 ;  /* 0xff800000c2c27808 */ /* 0x000fe20001000000 */
[----:B------:R-:W-:Y:S01]  /*50e0*/  MUFU.EX2 R15, R15 ;  /* 0x0000000f000f7308 */ /* 0x000fe20000000800 */
[----:B------:R-:W-:Y:S01]  /*50f0*/  FMNMX.FTZ R153, R191, R154, !PT ;  /* 0x0000009abf997209 */ /* 0x000fe20007810000 */
[----:B0-----:R-:W-:Y:S01]  /*5100*/  FFMA.FTZ R172, R200, UR40, -R12 ;  /* 0x00000028c8ac7c23 */ /* 0x001fe2000801080c */
        /* <DEDUP_REMOVED lines=22> */
[--C-:B------:R-:W-:Y:S01]  /*5270*/  FFMA.FTZ R154, R181, UR40, -R12.reuse ;  /* 0x00000028b59a7c23 */ /* 0x100fe2000801080c */
[----:B------:R-:W-:Y:S01]  /*5280*/  ISETP.GT.AND P2, PT, R10, 0x70, PT ;  /* 0x000000700a00780c */ /* 0x000fe20003f44270 */
[----:B------:R0:W-:Y:S01]  /*5290*/  MUFU.EX2 R153, R180 ;  /* 0x000000b400997308 */ /* 0x0001e20000000800 */
[----:B------:R-:W-:Y:S01]  /*52a0*/  FSEL R207, R207, -INF , P3 ;  /* 0xff800000cfcf7808 */ /* 0x000fe20001800000 */
[----:B------:R-:W-:Y:S01]  /*52b0*/  FFMA.FTZ R181, R196, UR40, -R12 ;  /* 0x00000028c4b57c23 */ /* 0x000fe2000801080c */
[----:B------:R-:W-:-:S02]  /*52c0*/  FMNMX.FTZ R164, R206, R157, !PT ;  /* 0x0000009dcea47209 */ /* 0x000fc40007810000 */
[----:B------:R-:W-:Y:S02]  /*52d0*/  ISETP.GT.AND P3, PT, R10, 0x71, PT ;  /* 0x000000710a00780c */ /* 0x000fe40003f64270 */
[----:B------:R-:W-:Y:S01]  /*52e0*/  FSEL R210, R210, -INF , P2 ;  /* 0xff800000d2d27808 */ /* 0x000fe20001000000 */
[----:B------:R-:W-:Y:S01]  /*52f0*/  MUFU.EX2 R152, R152 ;  /* 0x0000009800987308 */ /* 0x000fe20000000800 */
[----:B------:R-:W-:Y:S01]  /*5300*/  FMNMX.FTZ R157, R207, R164, !PT ;  /* 0x000000a4cf9d7209 */ /* 0x000fe20007810000 */
[--C-:B------:R-:W-:Y:S01]  /*5310*/  FFMA.FTZ R164, R184, UR40, -R12.reuse ;  /* 0x00000028b8a47c23 */ /* 0x100fe2000801080c */
[----:B------:R-:W-:Y:S01]  /*5320*/  ISETP.GT.AND P2, PT, R10, 0x78, PT ;  /* 0x000000780a00780c */ /* 0x000fe20003f44270 */
[--C-:B0-----:R-:W-:Y:S01]  /*5330*/  FFMA.FTZ R180, R189, UR40, -R12.reuse ;  /* 0x00000028bdb47c23 */ /* 0x101fe2000801080c */
[----:B------:R-:W-:Y:S01]  /*5340*/  FSEL R211, R211, -INF , P3 ;  /* 0xff800000d3d37808 */ /* 0x000fe20001800000 */
[--C-:B------:R-:W-:Y:S01]  /*5350*/  FFMA.FTZ R184, R197, UR40, -R12.reuse ;  /* 0x00000028c5b87c23 */ /* 0x100fe2000801080c */
[----:B------:R-:W-:Y:S01]  /*5360*/  FMNMX.FTZ R168, R210, R157, !PT ;  /* 0x0000009dd2a87209 */ /* 0x000fe20007810000 */
[----:B------:R-:W-:Y:S01]  /*5370*/  FFMA.FTZ R189, R212, UR40, -R12 ;  /* 0x00000028d4bd7c23 */ /* 0x000fe2000801080c */
[----:B------:R-:W-:Y:S01]  /*5380*/  ISETP.GT.AND P3, PT, R10, 0x79, PT ;  /* 0x000000790a00780c */ /* 0x000fe20003f64270 */
[----:B------:R-:W-:Y:S01]  /*5390*/  MUFU.EX2 R160, R160 ;  /* 0x000000a000a07308 */ /* 0x000fe20000000800 */
[----:B------:R-:W-:-:S02]  /*53a0*/  FSEL R214, R214, -INF , P2 ;  /* 0xff800000d6d67808 */ /* 0x000fc40001000000 */
[----:B------:R-:W-:Y:S01]  /*53b0*/  FMNMX.FTZ R157, R211, R168, !PT ;  /* 0x000000a8d39d7209 */ /* 0x000fe20007810000 */
[----:B------:R-:W-:-:S01]  /*53c0*/  FFMA.FTZ R168, R192, UR40, -R12 ;  /* 0x00000028c0a87c23 */ /* 0x000fc2000801080c */
[----:B------:R-:W-:Y:S01]  /*53d0*/  FSEL R215, R215, -INF , P3 ;  /* 0xff800000d7d77808 */ /* 0x000fe20001800000 */
[----:B------:R-:W-:-:S01]  /*53e0*/  FFMA.FTZ R192, R213, UR40, -R12 ;  /* 0x00000028d5c07c23 */ /* 0x000fc2000801080c */
[----:B------:R-:W-:Y:S01]  /*53f0*/  FMNMX.FTZ R10, R214, R157, !PT ;  /* 0x0000009dd60a7209 */ /* 0x000fe20007810000 */
[----:B------:R-:W-:-:S01]  /*5400*/  FFMA.FTZ R157, R188, UR40, -R12 ;  /* 0x00000028bc9d7c23 */ /* 0x000fc2000801080c */
[----:B------:R-:W-:Y:S01]  /*5410*/  FFMA.FTZ R188, R205, UR40, -R12 ;  /* 0x00000028cdbc7c23 */ /* 0x000fe2000801080c */
[----:B------:R-:W-:Y:S01]  /*5420*/  MUFU.EX2 R161, R161 ;  /* 0x000000a100a17308 */ /* 0x000fe20000000800 */
[----:B------:R-:W-:-:S05]  /*5430*/  FMNMX.FTZ R10, R215, R10, !PT ;  /* 0x0000000ad70a7209 */ /* 0x000fca0007810000 */
[----:B------:R-:W0:Y:S02]  /*5440*/  SHFL.BFLY PT, R173, R10, 0x2, 0x1f ;  /* 0x0c401f000aad7f89 */ /* 0x000e2400000e0000 */
[----:B------:R-:W-:Y:S08]  /*5450*/  MUFU.EX2 R154, R154 ;  /* 0x0000009a009a7308 */ /* 0x000ff00000000800 */
[----:B------:R-:W-:Y:S08]  /*5460*/  MUFU.EX2 R164, R164 ;  /* 0x000000a400a47308 */ /* 0x000ff00000000800 */
[----:B------:R-:W-:Y:S01]  /*5470*/  MUFU.EX2 R165, R165 ;  /* 0x000000a500a57308 */ /* 0x000fe20000000800 */
[----:B0-----:R-:W-:Y:S01]  /*5480*/  FMNMX.FTZ R177, R10, R173, !PT ;  /* 0x000000ad0ab17209 */ /* 0x001fe20007810000 */
[----:B------:R-:W-:-:S06]  /*5490*/  FFMA.FTZ R173, R201, UR40, -R12 ;  /* 0x00000028c9ad7c23 */ /* 0x000fcc000801080c */
[----:B------:R-:W-:Y:S01]  /*54a0*/  MUFU.EX2 R157, R157 ;  /* 0x0000009d009d7308 */ /* 0x000fe20000000800 */
[----:B------:R-:W0:Y:S07]  /*54b0*/  SHFL.BFLY PT, R10, R177, 0x1, 0x1f ;  /* 0x0c201f00b10a7f89 */ /* 0x000e2e00000e0000 */
[----:B------:R-:W-:Y:S08]  /*54c0*/  MUFU.EX2 R180, R180 ;  /* 0x000000b400b47308 */ /* 0x000ff00000000800 */
[----:B------:R-:W-:Y:S08]  /*54d0*/  MUFU.EX2 R168, R168 ;  /* 0x000000a800a87308 */ /* 0x000ff00000000800 */
[----:B------:R-:W-:Y:S01]  /*54e0*/  MUFU.EX2 R169, R169 ;  /* 0x000000a900a97308 */ /* 0x000fe20000000800 */
[----:B0-----:R-:W-:Y:S01]  /*54f0*/  FMNMX.FTZ R10, R177, R10, !PT ;  /* 0x0000000ab10a7209 */ /* 0x001fe20007810000 */
        /* <DEDUP_REMOVED lines=11> */
[----:B------:R-:W-:Y:S01]  /*55b0*/  FSEL R178, R0, RZ, P1 ;  /* 0x000000ff00b27208 */ /* 0x000fe20000800000 */
[----:B------:R-:W-:-:S01]  /*55c0*/  FFMA.FTZ R13, R13, UR40, -R12 ;  /* 0x000000280d0d7c23 */ /* 0x000fc2000801080c */
[----:B------:R-:W-:Y:S01]  /*55d0*/  FSEL R167, R10, RZ, P2 ;  /* 0x000000ff0aa77208 */ /* 0x000fe20001000000 */
[----:B------:R-:W-:-:S01]  /*55e0*/  FFMA.FTZ R158, R158, UR40, -R12 ;  /* 0x000000289e9e7c23 */ /* 0x000fc2000801080c */
[----:B------:R-:W-:Y:S01]  /*55f0*/  MUFU.EX2 R196, R196 ;  /* 0x000000c400c47308 */ /* 0x000fe20000000800 */
[----:B------:R-:W-:-:S01]  /*5600*/  FADD.FTZ R9, -R178, R9 ;  /* 0x00000009b2097221 */ /* 0x000fc20000010100 */
[----:B------:R-:W-:Y:S01]  /*5610*/  FFMA.FTZ R193, R159, UR40, -R12 ;  /* 0x000000289fc17c23 */ /* 0x000fe2000801080c */
[----:B------:R-:W-:-:S01]  /*5620*/  FADD.FTZ R167, -R167, R8 ;  /* 0x00000008a7a77221 */ /* 0x000fc20000010100 */
[--C-:B------:R-:W-:Y:S01]  /*5630*/  FFMA.FTZ R197, R166, UR40, -R12.reuse ;  /* 0x00000028a6c57c23 */ /* 0x100fe2000801080c */
[----:B------:R-:W-:Y:S01]  /*5640*/  FMUL.FTZ R9, R9, UR40 ;  /* 0x0000002809097c20 */ /* 0x000fe20008410000 */
[--C-:B------:R-:W-:Y:S01]  /*5650*/  FFMA.FTZ R159, R170, UR40, -R12.reuse ;  /* 0x00000028aa9f7c23 */ /* 0x100fe2000801080c */
[----:B------:R-:W-:Y:S01]  /*5660*/  FMUL.FTZ R8, R167, UR40 ;  /* 0x00000028a7087c20 */ /* 0x000fe20008410000 */
        /* <DEDUP_REMOVED lines=8> */
[----:B------:R-:W0:Y:S01]  /*56f0*/  MUFU.EX2 R9, R9 ;  /* 0x0000000900097308 */ /* 0x000e220000000800 */
[----:B------:R-:W-:-:S01]  /*5700*/  FFMA.FTZ R190, R190, UR40, -R12 ;  /* 0x00000028bebe7c23 */ /* 0x000fc2000801080c */
[--C-:B------:R-:W-:Y:S01]  /*5710*/  FFMA.FTZ R182, R187, UR40, -R12.reuse ;  /* 0x00000028bbb67c23 */ /* 0x100fe2000801080c */
[----:B------:R-:W-:-:S01]  /*5720*/  FFMA.FTZ R211, R211, UR40, -R12 ;  /* 0x00000028d3d37c23 */ /* 0x000fc2000801080c */
[--C-:B------:R-:W-:Y:S01]  /*5730*/  FFMA.FTZ R214, R214, UR40, -R12.reuse ;  /* 0x00000028d6d67c23 */ /* 0x100fe2000801080c */
[----:B------:R-:W-:-:S03]  /*5740*/  FFMA.FTZ R215, R215, UR40, -R12 ;  /* 0x00000028d7d77c23 */ /* 0x000fc6000801080c */
[----:B------:R-:W2:Y:S08]  /*5750*/  MUFU.EX2 R8, R8 ;  /* 0x0000000800087308 */ /* 0x000eb00000000800 */
[----:B------:R-:W3:Y:S01]  /*5760*/  MUFU.EX2 R158, R158 ;  /* 0x0000009e009e7308 */ /* 0x000ee20000000800 */
[----:B0-----:R-:W-:-:S01]  /*5770*/  FFMA.FTZ R186, R9, R3, R14 ;  /* 0x0000000309ba7223 */ /* 0x001fc2000001000e */
[-C--:B------:R-:W-:Y:S01]  /*5780*/  FMUL.FTZ R24, R24, R9.reuse ;  /* 0x0000000918187220 */ /* 0x080fe20000410000 */
[-C--:B------:R-:W-:Y:S01]  /*5790*/  FMUL.FTZ R25, R25, R9.reuse ;  /* 0x0000000919197220 */ /* 0x080fe20000410000 */
[----:B------:R-:W-:Y:S01]  /*57a0*/  FMUL.FTZ R28, R28, R9 ;  /* 0x000000091c1c7220 */ /* 0x000fe20000410000 */
[----:B------:R-:W-:-:S01]  /*57b0*/  FADD.FTZ R186, R11, R186 ;  /* 0x000000ba0bba7221 */ /* 0x000fc20000010000 */
[-C--:B------:R-:W-:Y:S01]  /*57c0*/  FMUL.FTZ R29, R29, R9.reuse ;  /* 0x000000091d1d7220 */ /* 0x080fe20000410000 */
[----:B------:R-:W-:Y:S01]  /*57d0*/  FMUL.FTZ R32, R32, R9 ;  /* 0x0000000920207220 */ /* 0x000fe20000410000 */
[----:B------:R-:W0:Y:S01]  /*57e0*/  MUFU.EX2 R193, R193 ;  /* 0x000000c100c17308 */ /* 0x000e220000000800 */
[----:B--2---:R-:W-:-:S01]  /*57f0*/  FFMA.FTZ R3, R8, R2, R13 ;  /* 0x0000000208037223 */ /* 0x004fc2000001000d */
[----:B------:R-:W-:Y:S01]  /*5800*/  FADD.FTZ R183, R15, R186 ;  /* 0x000000ba0fb77221 */ /* 0x000fe20000010000 */
[----:B------:R-:W-:Y:S01]  /*5810*/  F2FP.SATFINITE.E4M3.F32.PACK_AB_MERGE_C R15, R18, R15, RZ ;  /* 0x0000000f120f723e */ /* 0x000fe200048070ff */
[----:B------:R-:W-:Y:S01]  /*5820*/  FMUL.FTZ R33, R33, R9 ;  /* 0x0000000921217220 */ /* 0x000fe20000410000 */
[----:B------:R-:W-:-:S01]  /*5830*/  FADD.FTZ R179, R196, R3 ;  /* 0x00000003c4b37221 */ /* 0x000fc20000010000 */
[----:B------:R-:W-:Y:S01]  /*5840*/  FADD.FTZ R204, R18, R183 ;  /* 0x000000b712cc7221 */ /* 0x000fe20000010000 */
[----:B------:R-:W-:-:S01]  /*5850*/  FFMA.FTZ R3, R191, UR40, -R12 ;  /* 0x00000028bf037c23 */ /* 0x000fc2000801080c */
[----:B------:R-:W2:Y:S01]  /*5860*/  MUFU.EX2 R155, R155 ;  /* 0x0000009b009b7308 */ /* 0x000ea20000000800 */
[----:B---3--:R-:W-:-:S01]  /*5870*/  FADD.FTZ R186, R158, R179 ;  /* 0x000000b39eba7221 */ /* 0x008fc20000010000 */
[----:B------:R-:W-:Y:S01]  /*5880*/  FADD.FTZ R183, R17, R204 ;  /* 0x000000cc11b77221 */ /* 0x000fe20000010000 */
[----:B------:R-:W-:-:S01]  /*5890*/  FFMA.FTZ R179, R194, UR40, -R12 ;  /* 0x00000028c2b37c23 */ /* 0x000fc2000801080c */
        /* <DEDUP_REMOVED lines=9> */
[-C--:B------:R-:W-:Y:S01]  /*5930*/  FMUL.FTZ R48, R48, R9.reuse ;  /* 0x0000000930307220 */ /* 0x080fe20000410000 */
[-C--:B------:R-:W-:Y:S01]  /*5940*/  FMUL.FTZ R49, R49, R9.reuse ;  /* 0x0000000931317220 */ /* 0x080fe20000410000 */
[----:B------:R-:W-:Y:S01]  /*5950*/  FMUL.FTZ R52, R52, R9 ;  /* 0x0000000934347220 */ /* 0x000fe20000410000 */
[----:B------:R-:W0:Y:S01]  /*5960*/  MUFU.EX2 R197, R197 ;  /* 0x000000c500c57308 */ /* 0x000e220000000800 */
        /* <DEDUP_REMOVED lines=23> */
[----:B------:R0:W-:Y:S01]  /*5ae0*/  MUFU.EX2 R2, R190 ;  /* 0x000000be00027308 */ /* 0x0001e20000000800 */
[----:B--2---:R-:W-:-:S01]  /*5af0*/  FADD.FTZ R194, R200, R187 ;  /* 0x000000bbc8c27221 */ /* 0x004fc20000010000 */
[----:B------:R-:W-:Y:S01]  /*5b00*/  FFMA.FTZ R187, R198, UR40, -R12 ;  /* 0x00000028c6bb7c23 */ /* 0x000fe2000801080c */
[----:B------:R-:W-:Y:S01]  /*5b10*/  F2FP.SATFINITE.E4M3.F32.PACK_AB_MERGE_C R197, R200, R197, RZ ;  /* 0x000000c5c8c5723e */ /* 0x000fe200048070ff */
[-C--:B------:R-:W-:Y:S01]  /*5b20*/  FMUL.FTZ R88, R88, R9.reuse ;  /* 0x0000000958587220 */ /* 0x080fe20000410000 */
[-C--:B------:R-:W-:Y:S01]  /*5b30*/  FMUL.FTZ R89, R89, R9.reuse ;  /* 0x0000000959597220 */ /* 0x080fe20000410000 */
[----:B------:R-:W-:Y:S01]  /*5b40*/  FMUL.FTZ R92, R92, R9 ;  /* 0x000000095c5c7220 */ /* 0x000fe20000410000 */
[----:B------:R-:W-:Y:S01]  /*5b50*/  F2FP.SATFINITE.E4M3.F32.PACK_AB_MERGE_C R155, R162, R155, R197 ;  /* 0x0000009ba29b723e */ /* 0x000fe200048070c5 */
[----:B------:R-:W2:Y:S01]  /*5b60*/  MUFU.EX2 R166, R166 ;  /* 0x000000a600a67308 */ /* 0x000ea20000000800 */
[----:B0-----:R-:W-:-:S01]  /*5b70*/  FADD.FTZ R190, R20, R183 ;  /* 0x000000b714be7221 */ /* 0x001fc20000010000 */
[----:B---3--:R-:W-:Y:S01]  /*5b80*/  FADD.FTZ R191, R159, R194 ;  /* 0x000000c29fbf7221 */ /* 0x008fe20000010000 */
[----:B------:R-:W-:-:S01]  /*5b90*/  FFMA.FTZ R194, R199, UR40, -R12 ;  /* 0x00000028c7c27c23 */ /* 0x000fc2000801080c */
[----:B------:R-:W-:Y:S01]  /*5ba0*/  FMUL.FTZ R93, R93, R9 ;  /* 0x000000095d5d7220 */ /* 0x000fe20000410000 */
[----:B------:R-:W-:-:S01]  /*5bb0*/  FADD.FTZ R183, R19, R190 ;  /* 0x000000be13b77221 */ /* 0x000fc20000010000 */
[----:B------:R-:W-:Y:S01]  /*5bc0*/  F2FP.SATFINITE.E4M3.F32.PACK_AB_MERGE_C R19, R22, R19, RZ ;  /* 0x000000131613723e */ /* 0x000fe200048070ff */
[----:B------:R-:W-:Y:S01]  /*5bd0*/  FMUL.FTZ R96, R96, R9 ;  /* 0x0000000960607220 */ /* 0x000fe20000410000 */
[----:B------:R-:W0:Y:S01]  /*5be0*/  MUFU.EX2 R171, R171 ;  /* 0x000000ab00ab7308 */ /* 0x000e220000000800 */
[----:B------:R-:W-:-:S01]  /*5bf0*/  FADD.FTZ R190, R22, R183 ;  /* 0x000000b716be7221 */ /* 0x000fc20000010000 */
        /* <DEDUP_REMOVED lines=12> */
[-C--:B------:R-:W-:Y:S01]  /*5cc0*/  FMUL.FTZ R112, R112, R9.reuse ;  /* 0x0000000970707220 */ /* 0x080fe20000410000 */
[----:B------:R-:W-:Y:S01]  /*5cd0*/  FMUL.FTZ R113, R113, R9 ;  /* 0x0000000971717220 */ /* 0x000fe20000410000 */
[----:B------:R-:W2:Y:S01]  /*5ce0*/  MUFU.EX2 R163, R163 ;  /* 0x000000a300a37308 */ /* 0x000ea20000000800 */
[----:B0-----:R-:W-:-:S01]  /*5cf0*/  FADD.FTZ R191, R171, R198 ;  /* 0x000000c6abbf7221 */ /* 0x001fc20000010000 */
[----:B------:R-:W-:Y:S01]  /*5d00*/  FADD.FTZ R195, R152, R183 ;  /* 0x000000b798c37221 */ /* 0x000fe20000010000 */
[----:B------:R-:W-:-:S01]  /*5d10*/  FFMA.FTZ R183, R202, UR40, -R12 ;  /* 0x00000028cab77c23 */ /* 0x000fc2000801080c */
[-C--:B------:R-:W-:Y:S01]  /*5d20*/  FMUL.FTZ R116, R116, R9.reuse ;  /* 0x0000000974747220 */ /* 0x080fe20000410000 */
[-C--:B------:R-:W-:Y:S01]  /*5d30*/  FMUL.FTZ R117, R117, R9.reuse ;  /* 0x0000000975757220 */ /* 0x080fe20000410000 */
[----:B------:R-:W-:Y:S01]  /*5d40*/  FADD.FTZ R198, R160, R195 ;  /* 0x000000c3a0c67221 */ /* 0x000fe20000010000 */
[----:B------:R-:W-:Y:S01]  /*5d50*/  FMUL.FTZ R120, R120, R9 ;  /* 0x0000000978787220 */ /* 0x000fe20000410000 */
[----:B------:R-:W0:Y:S01]  /*5d60*/  MUFU.EX2 R170, R170 ;  /* 0x000000aa00aa7308 */ /* 0x000e220000000800 */
[----:B---3--:R-:W-:-:S01]  /*5d70*/  FADD.FTZ R190, R174, R191 ;  /* 0x000000bfaebe7221 */ /* 0x008fc20000010000 */
[----:B------:R-:W-:Y:S01]  /*5d80*/  FADD.FTZ R198, R161, R198 ;  /* 0x000000c6a1c67221 */ /* 0x000fe20000010000 */
[----:B------:R-:W-:Y:S01]  /*5d90*/  F2FP.SATFINITE.E4M3.F32.PACK_AB_MERGE_C R171, R174, R171, RZ ;  /* 0x000000abaeab723e */ /* 0x000fe200048070ff */
[----:B------:R-:W-:Y:S01]  /*5da0*/  FMUL.FTZ R121, R121, R9 ;  /* 0x0000000979797220 */ /* 0x000fe20000410000 */
[----:B------:R-:W-:Y:S01]  /*5db0*/  F2FP.SATFINITE.E4M3.F32.PACK_AB_MERGE_C R174, R154, R153, RZ ;  /* 0x000000999aae723e */ /* 0x000fe200048070ff */
[-C--:B------:R-:W-:Y:S01]  /*5dc0*/  FMUL.FTZ R124, R124, R9.reuse ;  /* 0x000000097c7c7220 */ /* 0x080fe20000410000 */
[----:B------:R-:W-:Y:S01]  /*5dd0*/  FMUL.FTZ R125, R125, R9 ;  /* 0x000000097d7d7220 */ /* 0x000fe20000410000 */
[----:B------:R-:W3:Y:S01]  /*5de0*/  MUFU.EX2 R175, R175 ;  /* 0x000000af00af7308 */ /* 0x000ee20000000800 */
        /* <DEDUP_REMOVED lines=8> */
[----:B0-----:R-:W-:-:S01]  /*5e70*/  FADD.FTZ R202, R170, R191 ;  /* 0x000000bfaaca7221 */ /* 0x001fc20000010000 */
[----:B------:R-:W-:Y:S01]  /*5e80*/  FADD.FTZ R191, R153, R198 ;  /* 0x000000c699bf7221 */ /* 0x000fe20000010000 */
[-C--:B------:R-:W-:Y:S01]  /*5e90*/  FMUL.FTZ R137, R137, R9.reuse ;  /* 0x0000000989897220 */ /* 0x080fe20000410000 */
[-C--:B------:R-:W-:Y:S01]  /*5ea0*/  FMUL.FTZ R140, R140, R9.reuse ;  /* 0x000000098c8c7220 */ /* 0x080fe20000410000 */
[----:B------:R-:W-:Y:S01]  /*5eb0*/  FMUL.FTZ R141, R141, R9 ;  /* 0x000000098d8d7220 */ /* 0x000fe20000410000 */
[----:B------:R-:W-:Y:S01]  /*5ec0*/  FADD.FTZ R191, R154, R191 ;  /* 0x000000bf9abf7221 */ /* 0x000fe20000010000 */
[----:B------:R-:W-:Y:S01]  /*5ed0*/  F2FP.SATFINITE.E4M3.F32.PACK_AB_MERGE_C R154, R20, R17, R19 ;  /* 0x00000011149a723e */ /* 0x000fe20004807013 */
[----:B------:R-:W0:Y:S01]  /*5ee0*/  MUFU.EX2 R167, R167 ;  /* 0x000000a700a77308 */ /* 0x000e220000000800 */
        /* <DEDUP_REMOVED lines=8> */
[----:B--2---:R-:W-:-:S01]  /*5f70*/  FADD.FTZ R198, R178, R195 ;  /* 0x000000c3b2c67221 */ /* 0x004fc20000010000 */
[----:B------:R-:W-:Y:S01]  /*5f80*/  FADD.FTZ R199, R157, R202 ;  /* 0x000000ca9dc77221 */ /* 0x000fe20000010000 */
[----:B------:R-:W-:-:S01]  /*5f90*/  FFMA.FTZ R195, R206, UR40, -R12 ;  /* 0x00000028cec37c23 */ /* 0x000fc2000801080c */
[----:B------:R-:W-:Y:S01]  /*5fa0*/  F2FP.SATFINITE.E4M3.F32.PACK_AB_MERGE_C R175, R178, R175, RZ ;  /* 0x000000afb2af723e */ /* 0x000fe200048070ff */
[----:B------:R-:W-:Y:S01]  /*5fb0*/  FMUL.FTZ R26, R26, R8 ;  /* 0x000000081a1a7220 */ /* 0x000fe20000410000 */
[C---:B------:R-:W-:Y:S01]  /*5fc0*/  FADD.FTZ R199, R180.reuse, R199 ;  /* 0x000000c7b4c77221 */ /* 0x040fe20000010000 */
[----:B------:R-:W-:Y:S01]  /*5fd0*/  F2FP.SATFINITE.E4M3.F32.PACK_AB_MERGE_C R180, R180, R157, RZ ;  /* 0x0000009db4b4723e */ /* 0x000fe200048070ff */
[----:B------:R-:W2:Y:S01]  /*5fe0*/  MUFU.EX2 R3, R3 ;  /* 0x0000000300037308 */ /* 0x000ea20000000800 */
[----:B0-----:R-:W-:-:S01]  /*5ff0*/  FADD.FTZ R191, R167, R198 ;  /* 0x000000c6a7bf7221 */ /* 0x001fc20000010000 */
[----:B------:R-:W-:Y:S01]  /*6000*/  FADD.FTZ R204, R168, R199 ;  /* 0x000000c7a8cc7221 */ /* 0x000fe20000010000 */
[----:B------:R-:W-:-:S01]  /*6010*/  FFMA.FTZ R198, R207, UR40, -R12 ;  /* 0x00000028cfc67c23 */ /* 0x000fc2000801080c */
[----:B------:R-:W-:Y:S01]  /*6020*/  F2FP.SATFINITE.E4M3.F32.PACK_AB_MERGE_C R157, R166, R159, R171 ;  /* 0x0000009fa69d723e */ /* 0x000fe200048070ab */
[----:B------:R-:W-:Y:S01]  /*6030*/  FMUL.FTZ R27, R27, R8 ;  /* 0x000000081b1b7220 */ /* 0x000fe20000410000 */
[----:B------:R-:W-:Y:S01]  /*6040*/  FADD.FTZ R204, R169, R204 ;  /* 0x000000cca9cc7221 */ /* 0x000fe20000010000 */
[----:B------:R-:W-:Y:S01]  /*6050*/  F2FP.SATFINITE.E4M3.F32.PACK_AB_MERGE_C R159, R170, R163, R175 ;  /* 0x000000a3aa9f723e */ /* 0x000fe200048070af */
[----:B------:R-:W0:Y:S01]  /*6060*/  MUFU.EX2 R179, R179 ;  /* 0x000000b300b37308 */ /* 0x000e220000000800 */
[----:B---3--:R-:W-:-:S01]  /*6070*/  FADD.FTZ R191, R182, R191 ;  /* 0x000000bfb6bf7221 */ /* 0x008fc20000010000 */
[-C--:B------:R-:W-:Y:S01]  /*6080*/  FMUL.FTZ R30, R30, R8.reuse ;  /* 0x000000081e1e7220 */ /* 0x080fe20000410000 */
[-C--:B------:R-:W-:Y:S01]  /*6090*/  FMUL.FTZ R31, R31, R8.reuse ;  /* 0x000000081f1f7220 */ /* 0x080fe20000410000 */
[----:B------:R-:W-:Y:S01]  /*60a0*/  FMUL.FTZ R34, R34, R8 ;  /* 0x0000000822227220 */ /* 0x000fe20000410000 */
[----:B------:R-:W-:-:S01]  /*60b0*/  FADD.FTZ R202, R2, R191 ;  /* 0x000000bf02ca7221 */ /* 0x000fc20000010000 */
[----:B------:R-:W-:Y:S01]  /*60c0*/  FFMA.FTZ R191, R210, UR40, -R12 ;  /* 0x00000028d2bf7c23 */ /* 0x000fe2000801080c */
[----:B------:R-:W-:Y:S01]  /*60d0*/  FMUL.FTZ R35, R35, R8 ;  /* 0x0000000823237220 */ /* 0x000fe20000410000 */
[----:B------:R-:W3:Y:S01]  /*60e0*/  MUFU.EX2 R186, R186 ;  /* 0x000000ba00ba7308 */ /* 0x000ee20000000800 */
        /* <DEDUP_REMOVED lines=17> */
[----:B------:R-:W-:Y:S01]  /*6200*/  FADD.FTZ R199, R181, R204 ;  /* 0x000000ccb5c77221 */ /* 0x000fe20000010000 */
[----:B------:R-:W-:Y:S01]  /*6210*/  F2FP.SATFINITE.E4M3.F32.PACK_AB_MERGE_C R181, R184, R181, RZ ;  /* 0x000000b5b8b5723e */ /* 0x000fe200048070ff */
[-C--:B------:R-:W-:Y:S01]  /*6220*/  FMUL.FTZ R59, R59, R8.reuse ;  /* 0x000000083b3b7220 */ /* 0x080fe20000410000 */
[----:B------:R-:W-:Y:S01]  /*6230*/  FMUL.FTZ R62, R62, R8 ;  /* 0x000000083e3e7220 */ /* 0x000fe20000410000 */
[----:B------:R-:W-:Y:S01]  /*6240*/  FADD.FTZ R199, R184, R199 ;  /* 0x000000c7b8c77221 */ /* 0x000fe20000010000 */
[----:B------:R-:W-:Y:S01]  /*6250*/  F2FP.SATFINITE.E4M3.F32.PACK_AB_MERGE_C R162, R169, R168, R181 ;  /* 0x000000a8a9a2723e */ /* 0x000fe200048070b5 */
[----:B------:R-:W3:Y:S01]  /*6260*/  MUFU.EX2 R172, R172 ;  /* 0x000000ac00ac7308 */ /* 0x000ee20000000800 */
        /* <DEDUP_REMOVED lines=17> */
[----:B------:R-:W-:Y:S01]  /*6380*/  F2FP.SATFINITE.E4M3.F32.PACK_AB_MERGE_C R199, R152, R23, RZ ;  /* 0x0000001798c7723e */ /* 0x000fe200048070ff */
[----:B------:R-:W-:Y:S01]  /*6390*/  FMUL.FTZ R83, R83, R8 ;  /* 0x0000000853537220 */ /* 0x000fe20000410000 */
[----:B------:R-:W-:Y:S01]  /*63a0*/  F2FP.SATFINITE.E4M3.F32.PACK_AB_MERGE_C R152, R11, R14, R15 ;  /* 0x0000000e0b98723e */ /* 0x000fe2000480700f */
[-C--:B------:R-:W-:Y:S01]  /*63b0*/  FMUL.FTZ R86, R86, R8.reuse ;  /* 0x0000000856567220 */ /* 0x080fe20000410000 */
[----:B------:R-:W-:Y:S01]  /*63c0*/  F2FP.SATFINITE.E4M3.F32.PACK_AB_MERGE_C R156, R156, R21, R199 ;  /* 0x000000159c9c723e */ /* 0x000fe200048070c7 */
[----:B------:R-:W-:Y:S01]  /*63d0*/  FMUL.FTZ R87, R87, R8 ;  /* 0x0000000857577220 */ /* 0x000fe20000410000 */
        /* <DEDUP_REMOVED lines=44> */
[----:B------:R-:W-:-:S02]  /*66a0*/  FMUL.FTZ R151, R151, R8 ;  /* 0x0000000897977220 */ /* 0x000fc40000410000 */
[----:B------:R-:W-:Y:S02]  /*66b0*/  F2FP.SATFINITE.E4M3.F32.PACK_AB_MERGE_C R172, R173, R172, R185 ;  /* 0x000000acadac723e */ /* 0x000fe400048070b9 */
[----:B------:R-:W3:Y:S01]  /*66c0*/  MUFU.EX2 R191, R191 ;  /* 0x000000bf00bf7308 */ /* 0x000ee20000000800 */
[----:B--2---:R-:W-:-:S01]  /*66d0*/  FADD.FTZ R18, R198, R153 ;  /* 0x00000099c6127221 */ /* 0x004fc20000010000 */
[----:B------:R-:W-:Y:S02]  /*66e0*/  F2FP.SATFINITE.E4M3.F32.PACK_AB_MERGE_C R195, R198, R195, RZ ;  /* 0x000000c3c6c3723e */ /* 0x000fe400048070ff */
[----:B------:R-:W-:Y:S02]  /*66f0*/  F2FP.SATFINITE.E4M3.F32.PACK_AB_MERGE_C R153, R196, R13, R158 ;  /* 0x0000000dc499723e */ /* 0x000fe4000480709e */
[----:B------:R-:W-:Y:S02]  /*6700*/  F2FP.SATFINITE.E4M3.F32.PACK_AB_MERGE_C R158, R161, R160, R174 ;  /* 0x000000a0a19e723e */ /* 0x000fe400048070ae */
[----:B------:R-:W2:Y:S01]  /*6710*/  MUFU.EX2 R177, R177 ;  /* 0x000000b100b17308 */ /* 0x000ea20000000800 */
[----:B0-----:R-:W-:-:S01]  /*6720*/  FADD.FTZ R22, R176, R23 ;  /* 0x00000017b0167221 */ /* 0x001fc20000010000 */
[----:B------:R-:W-:-:S02]  /*6730*/  F2FP.SATFINITE.E4M3.F32.PACK_AB_MERGE_C R160, R165, R164, R180 ;  /* 0x000000a4a5a0723e */ /* 0x000fc400048070b4 */
[----:B------:R-:W-:Y:S02]  /*6740*/  F2FP.SATFINITE.E4M3.F32.PACK_AB_MERGE_C R161, R182, R167, R178 ;  /* 0x000000a7b6a1723e */ /* 0x000fe400048070b2 */
[----:B------:R-:W-:Y:S02]  /*6750*/  F2FP.SATFINITE.E4M3.F32.PACK_AB_MERGE_C R173, R190, R183, R195 ;  /* 0x000000b7bead723e */ /* 0x000fe400048070c3 */
[----:B------:R-:W0:Y:S01]  /*6760*/  MUFU.EX2 R12, R211 ;  /* 0x000000d3000c7308 */ /* 0x000e220000000800 */
[----:B---3--:R-:W-:-:S07]  /*6770*/  FADD.FTZ R3, R191, R18 ;  /* 0x00000012bf037221 */ /* 0x008fce0000010000 */
[----:B------:R-:W3:Y:S01]  /*6780*/  MUFU.EX2 R189, R189 ;  /* 0x000000bd00bd7308 */ /* 0x000ee20000000800 */
[----:B--2---:R-:W-:-:S07]  /*6790*/  FADD.FTZ R22, R177, R22 ;  /* 0x00000016b1167221 */ /* 0x004fce0000010000 */
[----:B------:R-:W2:Y:S01]  /*67a0*/  MUFU.EX2 R214, R214 ;  /* 0x000000d600d67308 */ /* 0x000ea20000000800 */
[----:B0-----:R-:W-:-:S07]  /*67b0*/  FADD.FTZ R3, R12, R3 ;  /* 0x000000030c037221 */ /* 0x001fce0000010000 */
[----:B------:R-:W0:Y:S01]  /*67c0*/  MUFU.EX2 R192, R192 ;  /* 0x000000c000c07308 */ /* 0x000e220000000800 */
[----:B---3--:R-:W-:-:S07]  /*67d0*/  FADD.FTZ R23, R189, R22 ;  /* 0x00000016bd177221 */ /* 0x008fce0000010000 */
[----:B------:R-:W3:Y:S01]  /*67e0*/  MUFU.EX2 R215, R215 ;  /* 0x000000d700d77308 */ /* 0x000ee20000000800 */
[----:B--2---:R-:W-:-:S01]  /*67f0*/  FADD.FTZ R2, R214, R3 ;  /* 0x00000003d6027221 */ /* 0x004fc20000010000 */
[C---:B0-----:R-:W-:Y:S01]  /*6800*/  F2FP.SATFINITE.E4M3.F32.PACK_AB_MERGE_C R189, R192.reuse, R189, RZ ;  /* 0x000000bdc0bd723e */ /* 0x041fe200048070ff */
[----:B------:R-:W-:-:S03]  /*6810*/  FADD.FTZ R3, R192, R23 ;  /* 0x00000017c0037221 */ /* 0x000fc60000010000 */
[----:B------:R-:W-:Y:S02]  /*6820*/  F2FP.SATFINITE.E4M3.F32.PACK_AB_MERGE_C R174, R177, R176, R189 ;  /* 0x000000b0b1ae723e */ /* 0x000fe400048070bd */
[C---:B---3--:R-:W-:Y:S01]  /*6830*/  F2FP.SATFINITE.E4M3.F32.PACK_AB_MERGE_C R214, R215.reuse, R214, RZ ;  /* 0x000000d6d7d6723e */ /* 0x048fe200048070ff */
[----:B------:R-:W-:-:S03]  /*6840*/  FADD.FTZ R2, R215, R2 ;  /* 0x00000002d7027221 */ /* 0x000fc60000010000 */
[----:B------:R-:W-:Y:S01]  /*6850*/  F2FP.SATFINITE.E4M3.F32.PACK_AB_MERGE_C R175, R12, R191, R214 ;  /* 0x000000bf0caf723e */ /* 0x000fe200048070d6 */
[----:B------:R-:W-:Y:S06]  /*6860*/  @!P0 BRA `(.L_x_2573) ;  /* 0x0000000000048947 */ /* 0x000fec0003800000 */
[----:B------:R-:W-:Y:S01]  /*6870*/  BPT.TRAP 0x1 ;  /* 0x000000040000795c */ /* 0x000fe20000300000 */
.L_x_2573:
[----:B------:R-:W-:-:S04]  /*6880*/  IMAD.U32 R8, RZ, RZ, UR57 ;  /* 0x00000039ff087e24 */ /* 0x000fc8000f8e00ff */
[----:B------:R0:W2:Y:S01]  /*6890*/  SYNCS.PHASECHK.TRANS64.TRYWAIT P1, [UR55+0x38850], R8 ;  /* 0x03885008ff0075a7 */ /* 0x0000a20008020177 */
[----:B------:R-:W-:Y:S05]  /*68a0*/  @!P0 BRA `(.L_x_2574) ;  /* 0x0000000000048947 */ /* 0x000fea0003800000 */
[----:B------:R-:W-:Y:S01]  /*68b0*/  BPT.TRAP 0x1 ;  /* 0x000000040000795c */ /* 0x000fe20000300000 */
.L_x_2574:
[----:B--2---:R-:W-:Y:S05]  /*68c0*/  @P1 BRA `(.L_x_2575) ;  /* 0x00000000000c1947 */ /* 0x004fea0003800000 */
[----:B0-----:R-:W-:-:S04]  /*68d0*/  IMAD.U32 R8, RZ, RZ, UR57 ;  /* 0x00000039ff087e24 */ /* 0x001fc8000f8e00ff */
[----:B------:R-:W0:Y:S02]  /*68e0*/  SYNCS.PHASECHK.TRANS64.TRYWAIT P1, [UR55+0x38850], R8 ;  /* 0x03885008ff0075a7 */ /* 0x000e240008020177 */
[----:B0-----:R-:W-:Y:S05]  /*68f0*/  @!P1 BRA `(.L_x_2576) ;  /* 0x000000c000509947 */ /* 0x001fea0003800000 */
.L_x_2575:
        /* <DEDUP_REMOVED lines=27> */
.L_x_2577:
[----:B------:R-:W-:Y:S01]  /*6ab0*/  UISETP.GT.AND UP0, UPT, UR56, UR53, UPT ;  /* 0x000000353800728c */ /* 0x000fe2000bf04270 */
[----:B0-----:R-:W-:Y:S01]  /*6ac0*/  IMAD.MOV.U32 R8, RZ, RZ, R10 ;  /* 0x000000ffff087224 */ /* 0x001fe200078e000a */
[----:B------:R-:W-:Y:S01]  /*6ad0*/  UIADD3 UR55, UR55, 0x38860, URZ ;  /* 0x0003886037377890 */ /* 0x000fe2000fffe03f */
[----:B------:R-:W-:Y:S01]  /*6ae0*/  IMAD.MOV.U32 R9, RZ, RZ, R0 ;  /* 0x000000ffff097224 */ /* 0x000fe200078e0000 */
[----:B------:R-:W-:Y:S02]  /*6af0*/  UIADD3 UR56, UR56, -0x1, URZ ;  /* 0xffffffff38387890 */ /* 0x000fe4000fffe03f */
[----:B------:R-:W-:Y:S01]  /*6b00*/  PLOP3.LUT P1, PT, PT, PT, UP0, 0x80, 0x0 ;  /* 0x000000000000781c */ /* 0x000fe20003f2f008 */
[----:B------:R-:W-:-:S09]  /*6b10*/  UPRMT UR55, UR49, 0x654, UR55 ;  /* 0x0000065431377896 */ /* 0x000fd20008000037 */
[----:B------:R-:W-:Y:S03]  /*6b20*/  SYNCS.ARRIVE.TRANS64.RED.A1T0 RZ, [UR55], RZ ;  /* 0x000000ffffff79a7 */ /* 0x000fe60008100437 */
[----:B------:R-:W-:Y:S05]  /*6b30*/  @P1 BRA `(.L_x_2578) ;  /* 0xffffffd400181947 */ /* 0x000fea000383ffff */
[----:B------:R-:W-:-:S05]  /*6b40*/  UMOV UR52, UR56 ;  /* 0x0000003800347c82 */ /* 0x000fca0008000000 */
.L_x_2567:
[----:B------:R-:W-:-:S06]  /*6b50*/  UISETP.GE.AND UP0, UPT, UR52, UR39, UPT ;  /* 0x000000273400728c */ /* 0x000fcc000bf06270 */
[----:B------:R-:W-:-:S13]  /*6b60*/  PLOP3.LUT P1, PT, PT, PT, UP0, 0x80, 0x0 ;  /* 0x000000000000781c */ /* 0x000fda0003f2f008 */
[----:B------:R-:W-:Y:S05]  /*6b70*/  @!P1 BRA `(.L_x_2579) ;  /* 0x0000002000789947 */ /* 0x000fea0003800000 */
[----:B-1----:R-:W-:Y:S02]  /*6b80*/  IMAD.MOV.U32 R9, RZ, RZ, R10 ;  /* 0x000000ffff097224 */ /* 0x002fe400078e000a */
[----:B------:R-:W-:-:S07]  /*6b90*/  IMAD.MOV.U32 R11, RZ, RZ, R0 ;  /* 0x000000ffff0b7224 */ /* 0x000fce00078e0000 */
.L_x_2590:
[----:B------:R-:W-:-:S04]  /*6ba0*/  UIADD3 UR48, UR48, 0x1, URZ ;  /* 0x0000000130307890 */ /* 0x000fc8000fffe03f */
[----:B------:R-:W-:-:S04]  /*6bb0*/  UISETP.NE.AND UP0, UPT, UR48, 0x2, UPT ;  /* 0x000000023000788c */ /* 0x000fc8000bf05270 */
[----:B------:R-:W-:Y:S02]  /*6bc0*/  USEL UR6, URZ, 0x1, UP0 ;  /* 0x000000013f067887 */ /* 0x000fe40008000000 */
[----:B------:R-:W-:Y:S02]  /*6bd0*/  USEL UR48, UR48, URZ, UP0 ;  /* 0x0000003f30307287 */ /* 0x000fe40008000000 */
[----:B------:R-:W-:Y:S01]  /*6be0*/  ULOP3.LUT UR47, UR47, UR6, URZ, 0x3c, !UPT ;  /* 0x000000062f2f7292 */ /* 0x000fe2000f8e3c3f */
[----:B01--4-:R-:W-:Y:S11]  /*6bf0*/  @!P0 BRA `(.L_x_2580) ;  /* 0x0000000000048947 */ /* 0x013ff60003800000 */
[----:B------:R-:W-:Y:S01]  /*6c00*/  BPT.TRAP 0x1 ;  /* 0x000000040000795c */ /* 0x000fe20000300000 */
.L_x_2580:
[----:B------:R-:W-:Y:S01]  /*6c10*/  ULEA UR43, UR48, UR41, 0x3 ;  /* 0x00000029302b7291 */ /* 0x000fe2000f8e183f */
[----:B------:R-:W-:-:S05]  /*6c20*/  IMAD.U32 R5, RZ, RZ, UR47 ;  /* 0x0000002fff057e24 */ /* 0x000fca000f8e00ff */
[----:B------:R-:W-:-:S04]  /*6c30*/  SHF.L.U32 R5, R5, 0x1f, RZ ;  /* 0x0000001f05057819 */ /* 0x000fc800000006ff */
[----:B------:R1:W3:Y:S01]  /*6c40*/  SYNCS.PHASECHK.TRANS64.TRYWAIT P1, [UR43+0x38830], R5 ;  /* 0x03883005ff0075a7 */ /* 0x0002e2000802016b */
[----:B------:R-:W-:Y:S05]  /*6c50*/  @!P0 BRA `(.L_x_2581) ;  /* 0x0000000000048947 */ /* 0x000fea0003800000 */
[----:B------:R-:W-:Y:S01]  /*6c60*/  BPT.TRAP 0x1 ;  /* 0x000000040000795c */ /* 0x000fe20000300000 */
.L_x_2581:
[----:B---3--:R-:W-:Y:S05]  /*6c70*/  @P1 BRA `(.L_x_2582) ;  /* 0x0000000000081947 */ /* 0x008fea0003800000 */
[----:B------:R-:W3:Y:S02]  /*6c80*/  SYNCS.PHASECHK.TRANS64.TRYWAIT P1, [UR43+0x38830], R5 ;  /* 0x03883005ff0075a7 */ /* 0x000ee4000802016b */
[----:B---3--:R-:W-:Y:S05]  /*6c90*/  @!P1 BRA `(.L_x_2583) ;  /* 0x000000bc00849947 */ /* 0x008fea0003800000 */
.L_x_2582:
[----:B------:R-:W-:Y:S01]  /*6ca0*/  ULEA UR6, UR48, UR44, 0xb ;  /* 0x0000002c30067291 */ /* 0x000fe2000f8e583f */
[----:B------:R-:W-:Y:S01]  /*6cb0*/  WARPGROUP.ARRIVE ;  /* 0x00000000000079c5 */ /* 0x000fe20000000000 */
[----:B------:R-:W-:Y:S01]  /*6cc0*/  UMOV UR7, 0x40000040 ;  /* 0x4000004000077882 */ /* 0x000fe20000000000 */
[----:B------:R-:W-:Y:S01]  /*6cd0*/  UMOV UR11, 0x40000040 ;  /* 0x40000040000b7882 */ /* 0x000fe20000000000 */
[----:B------:R-:W-:Y:S02]  /*6ce0*/  UIADD3 UR10, UR6, 0x2, URZ ;  /* 0x00000002060a7890 */ /* 0x000fe4000fffe03f */
        /* <DEDUP_REMOVED lines=38> */
.L_x_2584:
[----:B---3--:R-:W-:Y:S01]  /*6f50*/  FMNMX.FTZ R0, R152, R11, !PT ;  /* 0x0000000b98007209 */ /* 0x008fe20007810000 */
        /* <DEDUP_REMOVED lines=35> */
[----:B------:R-:W3:Y:S02]  /*7190*/  SHFL.BFLY PT, R13, R10, 0x2, 0x1f ;  /* 0x0c401f000a0d7f89 */ /* 0x000ee400000e0000 */
[----:B---3--:R-:W-:Y:S02]  /*71a0*/  FMNMX.FTZ R13, R10, R13, !PT ;  /* 0x0000000d0a0d7209 */ /* 0x008fe40007810000 */
[----:B------:R-:W-:-:S03]  /*71b0*/  FMNMX.FTZ R10, R154, R9, !PT ;  /* 0x000000099a0a7209 */ /* 0x000fc60007810000 */
[----:B------:R-:W3:Y:S01]  /*71c0*/  SHFL.BFLY PT, R0, R13, 0x1, 0x1f ;  /* 0x0c201f000d007f89 */ /* 0x000ee200000e0000 */
[----:B------:R-:W-:-:S04]  /*71d0*/  FMNMX.FTZ R17, R155, R10, !PT ;  /* 0x0000000a9b117209 */ /* 0x000fc80007810000 */
[----:B------:R-:W-:-:S04]  /*71e0*/  FMNMX.FTZ R10, R158, R17, !PT ;  /* 0x000000119e0a7209 */ /* 0x000fc80007810000 */
[----:B------:R-:W-:-:S04]  /*71f0*/  FMNMX.FTZ R17, R159, R10, !PT ;  /* 0x0000000a9f117209 */ /* 0x000fc80007810000 */
[----:B------:R-:W-:-:S04]  /*7200*/  FMNMX.FTZ R10, R162, R17, !PT ;  /* 0x00000011a20a7209 */ /* 0x000fc80007810000 */
[----:B------:R-:W-:-:S04]  /*7210*/  FMNMX.FTZ R17, R163, R10, !PT ;  /* 0x0000000aa3117209 */ /* 0x000fc80007810000 */
[----:B------:R-:W-:Y:S02]  /*7220*/  FMNMX.FTZ R10, R166, R17, !PT ;  /* 0x00000011a60a7209 */ /* 0x000fe40007810000 */
[----:B---3--:R-:W-:Y:S02]  /*7230*/  FMNMX.FTZ R0, R13, R0, !PT ;  /* 0x000000000d007209 */ /* 0x008fe40007810000 */
[----:B------:R-:W-:-:S03]  /*7240*/  FMNMX.FTZ R17, R167, R10, !PT ;  /* 0x0000000aa7117209 */ /* 0x000fc60007810000 */
[----:B------:R-:W-:Y:S01]  /*7250*/  FADD.FTZ R6, -R0, R11 ;  /* 0x0000000b00067221 */ /* 0x000fe20000010100 */
[----:B------:R-:W-:-:S03]  /*7260*/  FMNMX.FTZ R10, R170, R17, !PT ;  /* 0x00000011aa0a7209 */ /* 0x000fc60007810000 */
[----:B0-----:R-:W-:Y:S01]  /*7270*/  FMUL.FTZ R8, R6, UR40 ;  /* 0x0000002806087c20 */ /* 0x001fe20008410000 */
[----:B------:R-:W-:Y:S01]  /*7280*/  FMNMX.FTZ R17, R171, R10, !PT ;  /* 0x0000000aab117209 */ /* 0x000fe20007810000 */
[----:B------:R-:W-:-:S03]  /*7290*/  FFMA.FTZ R6, R0, R15, -8 ;  /* 0xc100000000067423 */ /* 0x000fc6000001000f */
[----:B------:R-:W-:Y:S01]  /*72a0*/  FMNMX.FTZ R10, R174, R17, !PT ;  /* 0x00000011ae0a7209 */ /* 0x000fe20007810000 */
[----:B------:R-:W-:-:S01]  /*72b0*/  FFMA.FTZ R14, R161, UR40, -R6 ;  /* 0x00000028a10e7c23 */ /* 0x000fc20008010806 */
[--C-:B------:R-:W-:Y:S01]  /*72c0*/  FFMA.FTZ R21, R165, UR40, -R6.reuse ;  /* 0x00000028a5157c23 */ /* 0x100fe20008010806 */
[----:B------:R-:W-:-:S01]  /*72d0*/  FFMA.FTZ R17, R169, UR40, -R6 ;  /* 0x00000028a9117c23 */ /* 0x000fc20008010806 */
        /* <DEDUP_REMOVED lines=33> */
[----:B------:R-:W-:Y:S01]  /*74f0*/  IMAD.U32 R189, RZ, RZ, UR40 ;  /* 0x00000028ffbd7e24 */ /* 0x000fe2000f8e00ff */
[----:B------:R-:W0:Y:S02]  /*7500*/  MUFU.EX2 R8, R8 ;  /* 0x0000000800087308 */ /* 0x000e240000000800 */
[----:B------:R-:W-:-:S04]  /*7510*/  FMNMX.FTZ R10, R194, R23, !PT ;  /* 0x00000017c20a7209 */ /* 0x000fc80007810000 */
[----:B------:R-:W-:Y:S02]  /*7520*/  FMNMX.FTZ R23, R195, R10, !PT ;  /* 0x0000000ac3177209 */ /* 0x000fe40007810000 */
[----:B------:R-:W3:Y:S02]  /*7530*/  MUFU.EX2 R11, R11 ;  /* 0x0000000b000b7308 */ /* 0x000ee40000000800 */
[----:B------:R-:W-:-:S04]  /*7540*/  FMNMX.FTZ R10, R198, R23, !PT ;  /* 0x00000017c60a7209 */ /* 0x000fc80007810000 */
[----:B------:R-:W-:Y:S02]  /*7550*/  FMNMX.FTZ R23, R199, R10, !PT ;  /* 0x0000000ac7177209 */ /* 0x000fe40007810000 */
[----:B------:R-:W5:Y:S01]  /*7560*/  MUFU.EX2 R152, R152 ;  /* 0x0000009800987308 */ /* 0x000f620000000800 */
[-C--:B0-----:R-:W-:Y:S01]  /*7570*/  FMUL.FTZ R24, R24, R8.reuse ;  /* 0x0000000818187220 */ /* 0x081fe20000410000 */
[----:B------:R-:W-:Y:S01]  /*7580*/  FMNMX.FTZ R10, R202, R23, !PT ;  /* 0x00000017ca0a7209 */ /* 0x000fe20007810000 */
[-C--:B------:R-:W-:Y:S01]  /*7590*/  FMUL.FTZ R25, R25, R8.reuse ;  /* 0x0000000819197220 */ /* 0x080fe20000410000 */
[-C--:B------:R-:W-:Y:S01]  /*75a0*/  FMUL.FTZ R28, R28, R8.reuse ;  /* 0x000000081c1c7220 */ /* 0x080fe20000410000 */
[----:B------:R-:W-:Y:S01]  /*75b0*/  FMUL.FTZ R29, R29, R8 ;  /* 0x000000081d1d7220 */ /* 0x000fe20000410000 */
[----:B------:R-:W-:Y:S01]  /*75c0*/  FMNMX.FTZ R23, R203, R10, !PT ;  /* 0x0000000acb177209 */ /* 0x000fe20007810000 */
[----:B------:R-:W-:Y:S01]  /*75d0*/  FMUL.FTZ R32, R32, R8 ;  /* 0x0000000820207220 */ /* 0x000fe20000410000 */
[----:B------:R-:W0:Y:S01]  /*75e0*/  MUFU.EX2 R12, R12 ;  /* 0x0000000c000c7308 */ /* 0x000e220000000800 */
[----:B---3--:R-:W-:-:S01]  /*75f0*/  FFMA.FTZ R3, R8, R3, R11 ;  /* 0x0000000308037223 */ /* 0x008fc2000001000b */
[----:B------:R-:W-:Y:S01]  /*7600*/  FMNMX.FTZ R10, R206, R23, !PT ;  /* 0x00000017ce0a7209 */ /* 0x000fe20007810000 */
[----:B------:R-:W-:-:S01]  /*7610*/  FFMA.FTZ R23, R185, UR40, -R6 ;  /* 0x00000028b9177c23 */ /* 0x000fc20008010806 */
[-C--:B------:R-:W-:Y:S01]  /*7620*/  FMUL.FTZ R33, R33, R8.reuse ;  /* 0x0000000821217220 */ /* 0x080fe20000410000 */
[----:B------:R-:W-:Y:S01]  /*7630*/  FMUL.FTZ R36, R36, R8 ;  /* 0x0000000824247220 */ /* 0x000fe20000410000 */
[----:B------:R-:W-:Y:S01]  /*7640*/  FMNMX.FTZ R161, R207, R10, !PT ;  /* 0x0000000acfa17209 */ /* 0x000fe20007810000 */
[-C--:B------:R-:W-:Y:S01]  /*7650*/  FMUL.FTZ R37, R37, R8.reuse ;  /* 0x0000000825257220 */ /* 0x080fe20000410000 */
[----:B------:R-:W3:Y:S01]  /*7660*/  MUFU.EX2 R15, R15 ;  /* 0x0000000f000f7308 */ /* 0x000ee20000000800 */
[----:B------:R-:W-:Y:S01]  /*7670*/  FMUL.FTZ R40, R40, R8 ;  /* 0x0000000828287220 */ /* 0x000fe20000410000 */
[----:B------:R-:W-:Y:S01]  /*7680*/  FMNMX.FTZ R10, R210, R161, !PT ;  /* 0x000000a1d20a7209 */ /* 0x000fe20007810000 */
[----:B------:R-:W-:-:S01]  /*7690*/  FFMA.FTZ R161, R188, UR40, -R6 ;  /* 0x00000028bca17c23 */ /* 0x000fc20008010806 */
[--C-:B------:R-:W-:Y:S01]  /*76a0*/  FFMA.FTZ R188, R205, UR40, -R6.reuse ;  /* 0x00000028cdbc7c23 */ /* 0x100fe20008010806 */
[----:B------:R-:W-:Y:S01]  /*76b0*/  FMUL.FTZ R41, R41, R8 ;  /* 0x0000000829297220 */ /* 0x000fe20000410000 */
[----:B------:R-:W-:Y:S01]  /*76c0*/  FMNMX.FTZ R165, R211, R10, !PT ;  /* 0x0000000ad3a57209 */ /* 0x000fe20007810000 */
[-C--:B------:R-:W-:Y:S01]  /*76d0*/  FMUL.FTZ R44, R44, R8.reuse ;  /* 0x000000082c2c7220 */ /* 0x080fe20000410000 */
[----:B------:R-:W1:Y:S01]  /*76e0*/  MUFU.EX2 R13, R13 ;  /* 0x0000000d000d7308 */ /* 0x000e620000000800 */
[----:B------:R-:W-:Y:S01]  /*76f0*/  FMUL.FTZ R45, R45, R8 ;  /* 0x000000082d2d7220 */ /* 0x000fe20000410000 */
[----:B------:R-:W-:Y:S01]  /*7700*/  FMNMX.FTZ R10, R214, R165, !PT ;  /* 0x000000a5d60a7209 */ /* 0x000fe20007810000 */
[----:B------:R-:W-:-:S01]  /*7710*/  FFMA.FTZ R165, R193, UR40, -R6 ;  /* 0x00000028c1a57c23 */ /* 0x000fc20008010806 */
[-C--:B------:R-:W-:Y:S01]  /*7720*/  FMUL.FTZ R48, R48, R8.reuse ;  /* 0x0000000830307220 */ /* 0x080fe20000410000 */
[----:B------:R-:W-:Y:S01]  /*7730*/  FMUL.FTZ R49, R49, R8 ;  /* 0x0000000831317220 */ /* 0x000fe20000410000 */
[----:B------:R-:W-:Y:S01]  /*7740*/  FMNMX.FTZ R10, R215, R10, !PT ;  /* 0x0000000ad70a7209 */ /* 0x000fe20007810000 */
[-C--:B------:R-:W-:Y:S01]  /*7750*/  FMUL.FTZ R52, R52, R8.reuse ;  /* 0x0000000834347220 */ /* 0x080fe20000410000 */
[----:B------:R-:W-:Y:S01]  /*7760*/  MUFU.EX2 R14, R14 ;  /* 0x0000000e000e7308 */ /* 0x000fe20000000800 */
[-C--:B------:R-:W-:Y:S01]  /*7770*/  FMUL.FTZ R53, R53, R8.reuse ;  /* 0x0000000835357220 */ /* 0x080fe20000410000 */
[-C--:B------:R-:W-:Y:S01]  /*7780*/  FMUL.FTZ R56, R56, R8.reuse ;  /* 0x0000000838387220 */ /* 0x080fe20000410000 */
[----:B------:R-:W2:Y:S01]  /*7790*/  SHFL.BFLY PT, R169, R10, 0x2, 0x1f ;  /* 0x0c401f000aa97f89 */ /* 0x000ea200000e0000 */
        /* <DEDUP_REMOVED lines=23> */
[----:B--2---:R-:W-:Y:S01]  /*7910*/  FMNMX.FTZ R185, R10, R169, !PT ;  /* 0x000000a90ab97209 */ /* 0x004fe20007810000 */
[----:B------:R-:W-:Y:S01]  /*7920*/  FFMA.FTZ R169, R201, UR40, -R6 ;  /* 0x00000028c9a97c23 */ /* 0x000fe20008010806 */
[-C--:B------:R-:W-:Y:S01]  /*7930*/  FMUL.FTZ R97, R97, R8.reuse ;  /* 0x0000000861617220 */ /* 0x080fe20000410000 */
[-C--:B------:R-:W-:Y:S01]  /*7940*/  FMUL.FTZ R100, R100, R8.reuse ;  /* 0x0000000864647220 */ /* 0x080fe20000410000 */
[-C--:B------:R-:W-:Y:S01]  /*7950*/  FMUL.FTZ R101, R101, R8.reuse ;  /* 0x0000000865657220 */ /* 0x080fe20000410000 */
[----:B------:R-:W2:Y:S01]  /*7960*/  SHFL.BFLY PT, R10, R185, 0x1, 0x1f ;  /* 0x0c201f00b90a7f89 */ /* 0x000ea200000e0000 */
        /* <DEDUP_REMOVED lines=22> */
[----:B------:R-:W-:Y:S01]  /*7ad0*/  FMUL.FTZ R141, R141, R8 ;  /* 0x000000088d8d7220 */ /* 0x000fe20000410000 */
[----:B--2---:R-:W-:Y:S01]  /*7ae0*/  FMNMX.FTZ R10, R185, R10, !PT ;  /* 0x0000000ab90a7209 */ /* 0x004fe20007810000 */
[----:B------:R-:W-:Y:S01]  /*7af0*/  MUFU.EX2 R19, R19 ;  /* 0x0000001300137308 */ /* 0x000fe20000000800 */
[-C--:B------:R-:W-:Y:S01]  /*7b00*/  FMUL.FTZ R144, R144, R8.reuse ;  /* 0x0000000890907220 */ /* 0x080fe20000410000 */
[-C--:B------:R-:W-:Y:S01]  /*7b10*/  FMUL.FTZ R145, R145, R8.reuse ;  /* 0x0000000891917220 */ /* 0x080fe20000410000 */
[-C--:B------:R-:W-:Y:S01]  /*7b20*/  FMUL.FTZ R148, R148, R8.reuse ;  /* 0x0000000894947220 */ /* 0x080fe20000410000 */
[----:B------:R-:W-:Y:S01]  /*7b30*/  FADD.FTZ R6, -R10, R9 ;  /* 0x000000090a067221 */ /* 0x000fe20000010100 */
[----:B------:R-:W-:-:S03]  /*7b40*/  FMUL.FTZ R149, R149, R8 ;  /* 0x0000000895957220 */ /* 0x000fc60000410000 */
[----:B------:R-:W-:Y:S01]  /*7b50*/  FMUL.FTZ R9, R6, UR40 ;  /* 0x0000002806097c20 */ /* 0x000fe20008410000 */
[----:B------:R-:W-:-:S01]  /*7b60*/  FFMA.FTZ R6, R10, R189, -8 ;  /* 0xc10000000a067423 */ /* 0x000fc200000100bd */
[----:B------:R-:W-:Y:S03]  /*7b70*/  MUFU.EX2 R20, R20 ;  /* 0x0000001400147308 */ /* 0x000fe60000000800 */
[----:B------:R-:W-:-:S01]  /*7b80*/  FFMA.FTZ R154, R154, UR40, -R6 ;  /* 0x000000289a9a7c23 */ /* 0x000fc20008010806 */
        /* <DEDUP_REMOVED lines=10> */
[----:B------:R-:W-:Y:S01]  /*7c30*/  FFMA.FTZ R167, R179, UR40, -R6 ;  /* 0x00000028b3a77c23 */ /* 0x000fe20008010806 */
[----:B-----5:R-:W-:-:S01]  /*7c40*/  FADD.FTZ R179, R152, R3 ;  /* 0x0000000398b37221 */ /* 0x020fc20000010000 */
[----:B------:R-:W2:Y:S01]  /*7c50*/  MUFU.EX2 R154, R154 ;  /* 0x0000009a009a7308 */ /* 0x000ea20000000800 */
[----:B------:R-:W-:-:S01]  /*7c60*/  FFMA.FTZ R162, R170, UR40, -R6 ;  /* 0x00000028aaa27c23 */ /* 0x000fc20008010806 */
[--C-:B------:R-:W-:Y:S01]  /*7c70*/  FFMA.FTZ R170, R174, UR40, -R6.reuse ;  /* 0x00000028aeaa7c23 */ /* 0x100fe20008010806 */
[----:B------:R-:W-:-:S01]  /*7c80*/  FFMA.FTZ R174, R186, UR40, -R6 ;  /* 0x00000028baae7c23 */ /* 0x000fc20008010806 */
[----:B0-----:R-:W-:Y:S01]  /*7c90*/  FADD.FTZ R186, R12, R179 ;  /* 0x000000b30cba7221 */ /* 0x001fe20000010000 */
[----:B------:R-:W-:-:S01]  /*7ca0*/  FFMA.FTZ R163, R171, UR40, -R6 ;  /* 0x00000028aba37c23 */ /* 0x000fc20008010806 */
[--C-:B------:R-:W-:Y:S01]  /*7cb0*/  FFMA.FTZ R171, R175, UR40, -R6.reuse ;  /* 0x00000028afab7c23 */ /* 0x100fe20008010806 */
[----:B------:R-:W-:-:S01]  /*7cc0*/  FFMA.FTZ R175, R187, UR40, -R6 ;  /* 0x00000028bbaf7c23 */ /* 0x000fc20008010806 */
[----:B------:R-:W0:Y:S01]  /*7cd0*/  MUFU.EX2 R155, R155 ;  /* 0x0000009b009b7308 */ /* 0x000e220000000800 */
[----:B---3--:R-:W-:-:S01]  /*7ce0*/  FADD.FTZ R186, R15, R186 ;  /* 0x000000ba0fba7221 */ /* 0x008fc20000010000 */
[--C-:B------:R-:W-:Y:S01]  /*7cf0*/  FFMA.FTZ R3, R191, UR40, -R6.reuse ;  /* 0x00000028bf037c23 */ /* 0x100fe20008010806 */
[----:B------:R-:W-:-:S01]  /*7d00*/  FFMA.FTZ R190, R190, UR40, -R6 ;  /* 0x00000028bebe7c23 */ /* 0x000fc20008010806 */
[----:B------:R-:W-:Y:S01]  /*7d10*/  FFMA.FTZ R183, R183, UR40, -R6 ;  /* 0x00000028b7b77c23 */ /* 0x000fe20008010806 */
[----:B-1----:R-:W-:-:S01]  /*7d20*/  FADD.FTZ R191, R13, R186 ;  /* 0x000000ba0dbf7221 */ /* 0x002fc20000010000 */
[--C-:B------:R-:W-:Y:S01]  /*7d30*/  FFMA.FTZ R211, R211, UR40, -R6.reuse ;  /* 0x00000028d3d37c23 */ /* 0x100fe20008010806 */
[----:B------:R-:W-:-:S01]  /*7d40*/  FFMA.FTZ R214, R214, UR40, -R6 ;  /* 0x00000028d6d67c23 */ /* 0x000fc20008010806 */
[----:B------:R-:W1:Y:S01]  /*7d50*/  MUFU.EX2 R189, R189 ;  /* 0x000000bd00bd7308 */ /* 0x000e620000000800 */
[----:B--2---:R-:W-:-:S01]  /*7d60*/  FFMA.FTZ R182, R9, R2, R154 ;  /* 0x0000000209b67223 */ /* 0x004fc2000001009a */
[----:B------:R-:W-:Y:S01]  /*7d70*/  FADD.FTZ R191, R14, R191 ;  /* 0x000000bf0ebf7221 */ /* 0x000fe20000010000 */
[----:B------:R-:W-:Y:S01]  /*7d80*/  F2FP.SATFINITE.E4M3.F32.PACK_AB_MERGE_C R12, R15, R12, RZ ;  /* 0x0000000c0f0c723e */ /* 0x000fe200048070ff */
        /* <DEDUP_REMOVED lines=38> */
[----:B------:R-:W-:Y:S01]  /*7ff0*/  FFMA.FTZ R182, R195, UR40, -R6 ;  /* 0x00000028c3b67c23 */ /* 0x000fe20008010806 */
        /* <DEDUP_REMOVED lines=19> */
[-C--:B------:R-:W-:Y:S01]  /*8130*/  FMUL.FTZ R106, R106, R9.reuse ;  /* 0x000000096a6a7220 */ /* 0x080fe20000410000 */
[----:B------:R-:W-:Y:S01]  /*8140*/  FMUL.FTZ R107, R107, R9 ;  /* 0x000000096b6b7220 */ /* 0x000fe20000410000 */
[----:B------:R0:W-:Y:S01]  /*8150*/  MUFU.EX2 R2, R190 ;  /* 0x000000be00027308 */ /* 0x0001e20000000800 */
        /* <DEDUP_REMOVED lines=9> */
[----:B--2---:R-:W-:Y:S01]  /*81f0*/  FADD.FTZ R195, R163, R194 ;  /* 0x000000c2a3c37221 */ /* 0x004fe20000010000 */
[C---:B------:R-:W-:Y:S01]  /*8200*/  F2FP.SATFINITE.E4M3.F32.PACK_AB_MERGE_C R18, R21.reuse, R18, RZ ;  /* 0x000000121512723e */ /* 0x040fe200048070ff */
[----:B------:R-:W-:Y:S01]  /*8210*/  FMUL.FTZ R122, R122, R9 ;  /* 0x000000097a7a7220 */ /* 0x000fe20000410000 */
[----:B------:R-:W-:-:S01]  /*8220*/  FADD.FTZ R191, R21, R190 ;  /* 0x000000be15bf7221 */ /* 0x000fc20000010000 */
[----:B------:R-:W-:Y:S01]  /*8230*/  FFMA.FTZ R190, R198, UR40, -R6 ;  /* 0x00000028c6be7c23 */ /* 0x000fe20008010806 */
[----:B------:R-:W-:Y:S01]  /*8240*/  FMUL.FTZ R123, R123, R9 ;  /* 0x000000097b7b7220 */ /* 0x000fe20000410000 */
[----:B------:R-:W0:Y:S01]  /*8250*/  MUFU.EX2 R171, R171 ;  /* 0x000000ab00ab7308 */ /* 0x000e220000000800 */
[----:B------:R-:W-:-:S01]  /*8260*/  FADD.FTZ R186, R156, R191 ;  /* 0x000000bf9cba7221 */ /* 0x000fc20000010000 */
[----:B------:R-:W-:Y:S01]  /*8270*/  FFMA.FTZ R191, R199, UR40, -R6 ;  /* 0x00000028c7bf7c23 */ /* 0x000fe20008010806 */
[-C--:B------:R-:W-:Y:S01]  /*8280*/  FMUL.FTZ R126, R126, R9.reuse ;  /* 0x000000097e7e7220 */ /* 0x080fe20000410000 */
[----:B------:R-:W-:Y:S01]  /*8290*/  FMUL.FTZ R127, R127, R9 ;  /* 0x000000097f7f7220 */ /* 0x000fe20000410000 */
[----:B------:R-:W-:-:S01]  /*82a0*/  FADD.FTZ R187, R17, R186 ;  /* 0x000000ba11bb7221 */ /* 0x000fc20000010000 */
[-C--:B------:R-:W-:Y:S01]  /*82b0*/  FMUL.FTZ R130, R130, R9.reuse ;  /* 0x0000000982827220 */ /* 0x080fe20000410000 */
[----:B------:R-:W-:Y:S01]  /*82c0*/  FMUL.FTZ R131, R131, R9 ;  /* 0x0000000983837220 */ /* 0x000fe20000410000 */
[----:B------:R-:W2:Y:S01]  /*82d0*/  MUFU.EX2 R166, R166 ;  /* 0x000000a600a67308 */ /* 0x000ea20000000800 */
[----:B------:R-:W-:-:S01]  /*82e0*/  FADD.FTZ R186, R22, R187 ;  /* 0x000000bb16ba7221 */ /* 0x000fc20000010000 */
[----:B-1----:R-:W-:Y:S01]  /*82f0*/  FADD.FTZ R194, R170, R195 ;  /* 0x000000c3aac27221 */ /* 0x002fe20000010000 */
[-C--:B------:R-:W-:Y:S01]  /*8300*/  FMUL.FTZ R134, R134, R9.reuse ;  /* 0x0000000986867220 */ /* 0x080fe20000410000 */
[----:B------:R-:W-:Y:S01]  /*8310*/  FMUL.FTZ R135, R135, R9 ;  /* 0x0000000987877220 */ /* 0x000fe20000410000 */
[----:B------:R-:W-:-:S01]  /*8320*/  FADD.FTZ R198, R153, R186 ;  /* 0x000000ba99c67221 */ /* 0x000fc20000010000 */
[----:B------:R-:W-:Y:S01]  /*8330*/  FFMA.FTZ R186, R202, UR40, -R6 ;  /* 0x00000028caba7c23 */ /* 0x000fe20008010806 */
[----:B------:R-:W-:Y:S01]  /*8340*/  FMUL.FTZ R138, R138, R9 ;  /* 0x000000098a8a7220 */ /* 0x000fe20000410000 */
[----:B------:R-:W1:Y:S01]  /*8350*/  MUFU.EX2 R167, R167 ;  /* 0x000000a700a77308 */ /* 0x000e620000000800 */
[----:B0-----:R-:W-:-:S01]  /*8360*/  FADD.FTZ R187, R171, R194 ;  /* 0x000000c2abbb7221 */ /* 0x001fc20000010000 */
[----:B------:R-:W-:Y:S01]  /*8370*/  FADD.FTZ R195, R19, R198 ;  /* 0x000000c613c37221 */ /* 0x000fe20000010000 */
[----:B------:R-:W-:Y:S01]  /*8380*/  F2FP.SATFINITE.E4M3.F32.PACK_AB_MERGE_C R170, R171, R170, RZ ;  /* 0x000000aaabaa723e */ /* 0x000fe200048070ff */
[-C--:B------:R-:W-:Y:S01]  /*8390*/  FMUL.FTZ R139, R139, R9.reuse ;  /* 0x000000098b8b7220 */ /* 0x080fe20000410000 */
[-C--:B------:R-:W-:Y:S01]  /*83a0*/  FMUL.FTZ R142, R142, R9.reuse ;  /* 0x000000098e8e7220 */ /* 0x080fe20000410000 */
[----:B------:R-:W-:Y:S01]  /*83b0*/  FADD.FTZ R198, R20, R195 ;  /* 0x000000c314c67221 */ /* 0x000fe20000010000 */
[----:B------:R-:W-:Y:S01]  /*83c0*/  FMUL.FTZ R143, R143, R9 ;  /* 0x000000098f8f7220 */ /* 0x000fe20000410000 */
[----:B------:R-:W0:Y:S01]  /*83d0*/  MUFU.EX2 R157, R157 ;  /* 0x0000009d009d7308 */ /* 0x000e220000000800 */
[----:B--2---:R-:W-:-:S01]  /*83e0*/  FADD.FTZ R194, R166, R187 ;  /* 0x000000bba6c27221 */ /* 0x004fc20000010000 */
[----:B------:R-:W-:Y:S01]  /*83f0*/  FFMA.FTZ R187, R203, UR40, -R6 ;  /* 0x00000028cbbb7c23 */ /* 0x000fe20008010806 */
[-C--:B------:R-:W-:Y:S01]  /*8400*/  FMUL.FTZ R146, R146, R9.reuse ;  /* 0x0000000992927220 */ /* 0x080fe20000410000 */
[-C--:B------:R-:W-:Y:S01]  /*8410*/  FMUL.FTZ R147, R147, R9.reuse ;  /* 0x0000000993937220 */ /* 0x080fe20000410000 */
[-C--:B------:R-:W-:Y:S01]  /*8420*/  FMUL.FTZ R150, R150, R9.reuse ;  /* 0x0000000996967220 */ /* 0x080fe20000410000 */
[----:B------:R-:W-:Y:S01]  /*8430*/  FMUL.FTZ R151, R151, R9 ;  /* 0x0000000997977220 */ /* 0x000fe20000410000 */
[----:B------:R-:W-:Y:S01]  /*8440*/  F2FP.SATFINITE.E4M3.F32.PACK_AB_MERGE_C R152, R152, R11, R12 ;  /* 0x0000000b9898723e */ /* 0x000fe2000480700c */
[----:B------:R-:W2:Y:S01]  /*8450*/  MUFU.EX2 R178, R178 ;  /* 0x000000b200b27308 */ /* 0x000ea20000000800 */
[----:B-1----:R-:W-:-:S07]  /*8460*/  FADD.FTZ R195, R167, R194 ;  /* 0x000000c2a7c37221 */ /* 0x002fce0000010000 */
[----:B------:R-:W1:Y:S01]  /*8470*/  MUFU.EX2 R176, R176 ;  /* 0x000000b000b07308 */ /* 0x000e620000000800 */
[----:B0-----:R-:W-:-:S07]  /*8480*/  FADD.FTZ R197, R157, R198 ;  /* 0x000000c69dc57221 */ /* 0x001fce0000010000 */
[----:B------:R-:W0:Y:S01]  /*8490*/  MUFU.EX2 R183, R183 ;  /* 0x000000b700b77308 */ /* 0x000e220000000800 */
[----:B--2---:R-:W-:-:S01]  /*84a0*/  FADD.FTZ R194, R178, R195 ;  /* 0x000000c3b2c27221 */ /* 0x004fc20000010000 */
[----:B------:R-:W-:-:S06]  /*84b0*/  FFMA.FTZ R195, R206, UR40, -R6 ;  /* 0x00000028cec37c23 */ /* 0x000fcc0008010806 */
[----:B------:R-:W2:Y:S01]  /*84c0*/  MUFU.EX2 R160, R160 ;  /* 0x000000a000a07308 */ /* 0x000ea20000000800 */
[----:B-1----:R-:W-:-:S01]  /*84d0*/  FADD.FTZ R197, R176, R197 ;  /* 0x000000c5b0c57221 */ /* 0x002fc20000010000 */
[----:B------:R-:W-:-:S06]  /*84e0*/  F2FP.SATFINITE.E4M3.F32.PACK_AB_MERGE_C R176, R176, R157, RZ ;  /* 0x0000009db0b0723e */ /* 0x000fcc00048070ff */
[----:B------:R-:W1:Y:S01]  /*84f0*/  MUFU.EX2 R174, R174 ;  /* 0x000000ae00ae7308 */ /* 0x000e620000000800 */
[----:B0-----:R-:W-:-:S01]  /*8500*/  FADD.FTZ R199, R183, R194 ;  /* 0x000000c2b7c77221 */ /* 0x001fc20000010000 */
[----:B------:R-:W-:-:S06]  /*8510*/  F2FP.SATFINITE.E4M3.F32.PACK_AB_MERGE_C R178, R183, R178, RZ ;  /* 0x000000b2b7b2723e */ /* 0x000fcc00048070ff */
[----:B------:R-:W0:Y:S01]  /*8520*/  MUFU.EX2 R23, R23 ;  /* 0x0000001700177308 */ /* 0x000e220000000800 */
[----:B--2---:R-:W-:-:S07]  /*8530*/  FADD.FTZ R194, R160, R197 ;  /* 0x000000c5a0c27221 */ /* 0x004fce0000010000 */
[----:B------:R-:W2:Y:S01]  /*8540*/  MUFU.EX2 R175, R175 ;  /* 0x000000af00af7308 */ /* 0x000ea20000000800 */
[----:B-1----:R-:W-:-:S07]  /*8550*/  FADD.FTZ R198, R174, R199 ;  /* 0x000000c7aec67221 */ /* 0x002fce0000010000 */
[----:B------:R-:W1:Y:S01]  /*8560*/  MUFU.EX2 R161, R161 ;  /* 0x000000a100a17308 */ /* 0x000e620000000800 */
[----:B0-----:R-:W-:-:S07]  /*8570*/  FADD.FTZ R194, R23, R194 ;  /* 0x000000c217c27221 */ /* 0x001fce0000010000 */
[----:B------:R-:W0:Y:S01]  /*8580*/  MUFU.EX2 R180, R180 ;  /* 0x000000b400b47308 */ /* 0x000e220000000800 */
[----:B--2---:R-:W-:-:S01]  /*8590*/  FADD.FTZ R197, R175, R198 ;  /* 0x000000c6afc57221 */ /* 0x004fc20000010000 */
[----:B------:R-:W-:-:S03]  /*85a0*/  FFMA.FTZ R198, R207, UR40, -R6 ;  /* 0x00000028cfc67c23 */ /* 0x000fc60008010806 */
[----:B------:R-:W-:-:S03]  /*85b0*/  FADD.FTZ R202, R2, R197 ;  /* 0x000000c502ca7221 */ /* 0x000fc60000010000 */
[----:B------:R-:W2:Y:S01]  /*85c0*/  MUFU.EX2 R3, R3 ;  /* 0x0000000300037308 */ /* 0x000ea20000000800 */
[----:B-1----:R-:W-:-:S01]  /*85d0*/  FADD.FTZ R199, R161, R194 ;  /* 0x000000c2a1c77221 */ /* 0x002fc20000010000 */
[--C-:B------:R-:W-:Y:S01]  /*85e0*/  FFMA.FTZ R194, R210, UR40, -R6.reuse ;  /* 0x00000028d2c27c23 */ /* 0x100fe20008010806 */
[----:B------:R-:W-:-:S05]  /*85f0*/  FFMA.FTZ R6, R215, UR40, -R6 ;  /* 0x00000028d7067c23 */ /* 0x000fca0008010806 */
        /* <DEDUP_REMOVED lines=20> */
[----:B------:R-:W-:-:S04]  /*8740*/  F2FP.SATFINITE.E4M3.F32.PACK_AB_MERGE_C R197, R153, R22, RZ ;  /* 0x0000001699c5723e */ /* 0x000fc800048070ff */
[----:B------:R-:W-:Y:S02]  /*8750*/  F2FP.SATFINITE.E4M3.F32.PACK_AB_MERGE_C R156, R17, R156, R197 ;  /* 0x0000009c119c723e */ /* 0x000fe400048070c5 */
        /* <DEDUP_REMOVED lines=24> */
[----:B------:R-:W-:-:S04]  /*88e0*/  F2FP.SATFINITE.E4M3.F32.PACK_AB_MERGE_C R195, R198, R195, RZ ;  /* 0x000000c3c6c3723e */ /* 0x000fc800048070ff */
[----:B------:R-:W-:Y:S02]  /*88f0*/  F2FP.SATFINITE.E4M3.F32.PACK_AB_MERGE_C R169, R187, R186, R195 ;  /* 0x000000babba9723e */ /* 0x000fe400048070c3 */
[----:B------:R-:W1:Y:S01]  /*8900*/  MUFU.EX2 R173, R173 ;  /* 0x000000ad00ad7308 */ /* 0x000e620000000800 */
[----:B0-----:R-:W-:-:S07]  /*8910*/  FADD.FTZ R2, R172, R153 ;  /* 0x00000099ac027221 */ /* 0x001fce0000010000 */
[----:B------:R-:W0:Y:S01]  /*8920*/  MUFU.EX2 R15, R211 ;  /* 0x000000d3000f7308 */ /* 0x000e220000000800 */
[----:B--2---:R-:W-:-:S01]  /*8930*/  FADD.FTZ R22, R194, R157 ;  /* 0x0000009dc2167221 */ /* 0x004fc20000010000 */
[----:B------:R-:W-:Y:S02]  /*8940*/  F2FP.SATFINITE.E4M3.F32.PACK_AB_MERGE_C R157, R163, R162, R170 ;  /* 0x000000a2a39d723e */ /* 0x000fe400048070aa */
[----:B------:R-:W-:Y:S02]  /*8950*/  F2FP.SATFINITE.E4M3.F32.PACK_AB_MERGE_C R162, R165, R164, R177 ;  /* 0x000000a4a5a2723e */ /* 0x000fe400048070b1 */
        /* <DEDUP_REMOVED lines=8> */
[----:B-1----:R-:W-:-:S01]  /*89e0*/  FADD.FTZ R2, R214, R3 ;  /* 0x00000003d6027221 */ /* 0x002fc20000010000 */
[C---:B0-----:R-:W-:Y:S01]  /*89f0*/  F2FP.SATFINITE.E4M3.F32.PACK_AB_MERGE_C R185, R192.reuse, R185, RZ ;  /* 0x000000b9c0b9723e */ /* 0x041fe200048070ff */
[----:B------:R-:W-:-:S01]  /*8a00*/  FADD.FTZ R3, R192, R153 ;  /* 0x00000099c0037221 */ /* 0x000fc20000010000 */
[----:B------:R-:W-:Y:S02]  /*8a10*/  F2FP.SATFINITE.E4M3.F32.PACK_AB_MERGE_C R153, R155, R154, R189 ;  /* 0x0000009a9b99723e */ /* 0x000fe400048070bd */
[----:B------:R-:W-:Y:S02]  /*8a20*/  F2FP.SATFINITE.E4M3.F32.PACK_AB_MERGE_C R155, R159, R158, R193 ;  /* 0x0000009e9f9b723e */ /* 0x000fe400048070c1 */
[----:B------:R-:W-:Y:S02]  /*8a30*/  F2FP.SATFINITE.E4M3.F32.PACK_AB_MERGE_C R154, R14, R13, R18 ;  /* 0x0000000d0e9a723e */ /* 0x000fe40004807012 */
[C---:B--2---:R-:W-:Y:S01]  /*8a40*/  F2FP.SATFINITE.E4M3.F32.PACK_AB_MERGE_C R214, R21.reuse, R214, RZ ;  /* 0x000000d615d6723e */ /* 0x044fe200048070ff */
[----:B------:R-:W-:Y:S01]  /*8a50*/  FADD.FTZ R2, R21, R2 ;  /* 0x0000000215027221 */ /* 0x000fe20000010000 */
[----:B------:R-:W-:-:S02]  /*8a60*/  F2FP.SATFINITE.E4M3.F32.PACK_AB_MERGE_C R158, R20, R19, R176 ;  /* 0x00000013149e723e */ /* 0x000fc400048070b0 */
[----:B------:R-:W-:Y:S02]  /*8a70*/  F2FP.SATFINITE.E4M3.F32.PACK_AB_MERGE_C R159, R167, R166, R178 ;  /* 0x000000a6a79f723e */ /* 0x000fe400048070b2 */
[----:B------:R-:W-:Y:S02]  /*8a80*/  F2FP.SATFINITE.E4M3.F32.PACK_AB_MERGE_C R170, R173, R172, R185 ;  /* 0x000000acadaa723e */ /* 0x000fe400048070b9 */
[----:B------:R-:W-:Y:S01]  /*8a90*/  F2FP.SATFINITE.E4M3.F32.PACK_AB_MERGE_C R171, R15, R194, R214 ;  /* 0x000000c20fab723e */ /* 0x000fe200048070d6 */
[----:B------:R-:W-:Y:S06]  /*8aa0*/  @!P0 BRA `(.L_x_2585) ;  /* 0x0000000000048947 */ /* 0x000fec0003800000 */
[----:B------:R-:W-:Y:S01]  /*8ab0*/  BPT.TRAP 0x1 ;  /* 0x000000040000795c */ /* 0x000fe20000300000 */
.L_x_2585:
[----:B------:R0:W1:Y:S01]  /*8ac0*/  SYNCS.PHASECHK.TRANS64.TRYWAIT P1, [UR43+0x38850], R5 ;  /* 0x03885005ff0075a7 */ /* 0x000062000802016b */
[----:B------:R-:W-:Y:S05]  /*8ad0*/  @!P0 BRA `(.L_x_2586) ;  /* 0x0000000000048947 */ /* 0x000fea0003800000 */
[----:B------:R-:W-:Y:S01]  /*8ae0*/  BPT.TRAP 0x1 ;  /* 0x000000040000795c */ /* 0x000fe20000300000 */
.L_x_2586:
[----:B-1----:R-:W-:Y:S05]  /*8af0*/  @P1 BRA `(.L_x_2587) ;  /* 0x0000000000081947 */ /* 0x002fea0003800000 */
[----:B------:R-:W1:Y:S02]  /*8b00*/  SYNCS.PHASECHK.TRANS64.TRYWAIT P1, [UR43+0x38850], R5 ;  /* 0x03885005ff0075a7 */ /* 0x000e64000802016b */
[----:B-1----:R-:W-:Y:S05]  /*8b10*/  @!P1 BRA `(.L_x_2588) ;  /* 0x0000009c00fc9947 */ /* 0x002fea0003800000 */
.L_x_2587:
        /* <DEDUP_REMOVED lines=27> */
.L_x_2589:
        /* <DEDUP_REMOVED lines=9> */
.L_x_2579:
[----:B------:R-:W-:Y:S01]  /*8d60*/  ULDC.64 UR8, c[0x0][0x9a0] ;  /* 0x0002680000087ab9 */ /* 0x000fe20000000a00 */
[----:B------:R-:W-:Y:S01]  /*8d70*/  IADD3 R16, -R16, 0xb, RZ ;  /* 0x0000000b10107810 */ /* 0x000fe20007ffe1ff */
[----:B------:R-:W-:Y:S01]  /*8d80*/  UISETP.NE.U32.AND UP0, UPT, UR8, URZ, UPT ;  /* 0x0000003f0800728c */ /* 0x000fe2000bf05070 */
[----:B-1----:R-:W-:-:S03]  /*8d90*/  IMAD.MOV.U32 R6, RZ, RZ, 0x3f800000 ;  /* 0x3f800000ff067424 */ /* 0x002fc600078e00ff */
        /* <DEDUP_REMOVED lines=17> */
[----:B--2-4-:R-:W-:-:S04]  /*8eb0*/  IMAD.U32 R4, RZ, RZ, UR6 ;  /* 0x00000006ff047e24 */ /* 0x014fc8000f8e00ff */
[----:B0-----:R-:W-:-:S05]  /*8ec0*/  IMAD.U32 R5, RZ, RZ, UR7 ;  /* 0x00000007ff057e24 */ /* 0x001fca000f8e00ff */
[----:B------:R0:W2:Y:S01]  /*8ed0*/  @P0 LDG.E R6, desc[UR50][R4.64] ;  /* 0x0000003204060981 */ /* 0x0000a2000c1e1900 */
[----:B-1----:R-:W-:-:S03]  /*8ee0*/  IMAD.U32 R16, RZ, RZ, UR40 ;  /* 0x00000028ff107e24 */ /* 0x002fc6000f8e00ff */
[----:B------:R-:W1:Y:S04]  /*8ef0*/  SHFL.BFLY PT, R8, R3, 0x2, 0x1f ;  /* 0x0c401f0003087f89 */ /* 0x000e6800000e0000 */
[----:B------:R-:W3:Y:S01]  /*8f00*/  SHFL.BFLY PT, R7, R2, 0x2, 0x1f ;  /* 0x0c401f0002077f89 */ /* 0x000ee200000e0000 */
[----:B0-----:R-:W-:Y:S02]  /*8f10*/  IMAD.MOV.U32 R5, RZ, RZ, RZ ;  /* 0x000000ffff057224 */ /* 0x001fe400078e00ff */
[----:B-1----:R-:W-:Y:S01]  /*8f20*/  FADD.FTZ R8, R8, R3 ;  /* 0x0000000308087221 */ /* 0x002fe20000010000 */
[----:B------:R-:W-:Y:S02]  /*8f30*/  IMAD.MOV.U32 R3, RZ, RZ, -0x800000 ;  /* 0xff800000ff037424 */ /* 0x000fe400078e00ff */
[----:B---3--:R-:W-:Y:S01]  /*8f40*/  FADD.FTZ R9, R7, R2 ;  /* 0x0000000207097221 */ /* 0x008fe20000010000 */
[----:B------:R-:W-:Y:S01]  /*8f50*/  IMAD.MOV.U32 R2, RZ, RZ, -0x800000 ;  /* 0xff800000ff027424 */ /* 0x000fe200078e00ff */
[----:B------:R-:W0:Y:S04]  /*8f60*/  SHFL.BFLY PT, R7, R8, 0x1, 0x1f ;  /* 0x0c201f0008077f89 */ /* 0x000e2800000e0000 */
[----:B------:R-:W1:Y:S01]  /*8f70*/  SHFL.BFLY PT, R12, R9, 0x1, 0x1f ;  /* 0x0c201f00090c7f89 */ /* 0x000e6200000e0000 */
[----:B0-----:R-:W-:Y:S01]  /*8f80*/  FADD.FTZ R11, R8, R7 ;  /* 0x00000007080b7221 */ /* 0x001fe20000010000 */
[----:B------:R-:W-:-:S03]  /*8f90*/  IMAD.U32 R7, RZ, RZ, UR40 ;  /* 0x00000028ff077e24 */ /* 0x000fc6000f8e00ff */
[C---:B------:R-:W-:Y:S01]  /*8fa0*/  FMUL.FTZ R13, R11.reuse, 0.00390625 ;  /* 0x3b8000000b0d7820 */ /* 0x040fe20000410000 */
[----:B------:R-:W-:Y:S01]  /*8fb0*/  FSETP.NE.FTZ.AND P0, PT, R11, RZ, PT ;  /* 0x000000ff0b00720b */ /* 0x000fe20003f15000 */
[----:B-1----:R-:W-:Y:S01]  /*8fc0*/  FADD.FTZ R12, R9, R12 ;  /* 0x0000000c090c7221 */ /* 0x002fe20000010000 */
[----:B------:R-:W-:Y:S02]  /*8fd0*/  IMAD.MOV.U32 R9, RZ, RZ, RZ ;  /* 0x000000ffff097224 */ /* 0x000fe400078e00ff */
        /* <DEDUP_REMOVED lines=145> */
.L_x_2554:
        /* <DEDUP_REMOVED lines=26> */
[----:B------:R-:W-:Y:S01]  /*9a90*/  LEA.HI R4, R5, R6, RZ, 0x7 ;  /* 0x0000000605047211 */ /* 0x000fe200078f38ff */
[----:B------:R-:W-:Y:S01]  /*9aa0*/  UIADD3 UR9, UR5, UR9, URZ ;  /* 0x0000000905097290 */ /* 0x000fe2000fffe03f */
[----:B------:R-:W-:Y:S01]  /*9ab0*/  SEL R149, R26, R7, P0 ;  /* 0x000000071a957207 */ /* 0x000fe20000000000 */
[----:B------:R-:W-:Y:S01]  /*9ac0*/  UIADD3 UR8, UR7, UR8, URZ ;  /* 0x0000000807087290 */ /* 0x000fe2000fffe03f */
[----:B------:R-:W-:-:S02]  /*9ad0*/  SEL R26, R7, R26, P0 ;  /* 0x0000001a071a7207 */ /* 0x000fc40000000000 */
[----:B------:R-:W-:Y:S02]  /*9ae0*/  LOP3.LUT R7, R4, 0xffffff80, RZ, 0xc0, !PT ;  /* 0xffffff8004077812 */ /* 0x000fe400078ec0ff */
[----:B------:R-:W-:Y:S02]  /*9af0*/  SEL R175, R38, R39, P0 ;  /* 0x0000002726af7207 */ /* 0x000fe40000000000 */
[----:B------:R-:W-:Y:S01]  /*9b00*/  SEL R14, R39, R38, P0 ;  /* 0x00000026270e7207 */ /* 0x000fe20000000000 */
[----:B------:R-:W-:Y:S01]  /*9b10*/  IMAD.IADD R38, R6, 0x1, -R7 ;  /* 0x0000000106267824 */ /* 0x000fe200078e0a07 */
[----:B------:R-:W-:Y:S02]  /*9b20*/  SHF.R.S32.HI R9, RZ, 0x7, R4 ;  /* 0x00000007ff097819 */ /* 0x000fe40000011404 */
[----:B------:R-:W-:Y:S02]  /*9b30*/  LEA.HI R5, R5, R6, RZ, 0x2 ;  /* 0x0000000605057211 */ /* 0x000fe400078f10ff */
[----:B------:R-:W-:-:S02]  /*9b40*/  SHF.R.S32.HI R7, RZ, 0x1f, R38 ;  /* 0x0000001fff077819 */ /* 0x000fc40000011426 */
[----:B------:R-:W-:Y:S02]  /*9b50*/  SEL R181, R70, R71, P0 ;  /* 0x0000004746b57207 */ /* 0x000fe40000000000 */
[----:B------:R-:W-:Y:S02]  /*9b60*/  LEA.HI R11, R7, R38, RZ, 0x2 ;  /* 0x00000026070b7211 */ /* 0x000fe400078f10ff */
[----:B------:R-:W-:Y:S02]  /*9b70*/  SEL R177, R58, R59, P0 ;  /* 0x0000003b3ab17207 */ /* 0x000fe40000000000 */
[----:B------:R-:W-:Y:S02]  /*9b80*/  SEL R22, R59, R58, P0 ;  /* 0x0000003a3b167207 */ /* 0x000fe40000000000 */
[----:B------:R-:W-:Y:S02]  /*9b90*/  SEL R70, R71, R70, P0 ;  /* 0x0000004647467207 */ /* 0x000fe40000000000 */
[----:B------:R-:W-:-:S02]  /*9ba0*/  SEL R59, R78, R79, P0 ;  /* 0x0000004f4e3b7207 */ /* 0x000fc40000000000 */
[----:B------:R-:W-:Y:S02]  /*9bb0*/  SEL R71, R79, R78, P0 ;  /* 0x0000004e4f477207 */ /* 0x000fe40000000000 */
[----:B------:R-:W-:Y:S02]  /*9bc0*/  LEA.HI R4, R4, R9, RZ, 0x1 ;  /* 0x0000000904047211 */ /* 0x000fe400078f08ff */
[----:B------:R-:W-:Y:S02]  /*9bd0*/  LOP3.LUT R79, R5, 0xfffffffc, RZ, 0xc0, !PT ;  /* 0xfffffffc054f7812 */ /* 0x000fe400078ec0ff */
[--C-:B------:R-:W-:Y:S02]  /*9be0*/  SHF.R.S32.HI R5, RZ, 0x2, R11.reuse ;  /* 0x00000002ff057819 */ /* 0x100fe4000001140b */
        /* <DEDUP_REMOVED lines=8> */
[----:B------:R-:W-:-:S02]  /*9c70*/  LOP3.LUT R4, R10, 0xfffffff8, RZ, 0xc0, !PT ;  /* 0xfffffff80a047812 */ /* 0x000fc400078ec0ff */
[----:B------:R-:W-:Y:S02]  /*9c80*/  SHF.R.S32.HI R7, RZ, 0x5, R7 ;  /* 0x00000005ff077819 */ /* 0x000fe40000011407 */
        /* <DEDUP_REMOVED lines=16> */
[C---:B-1----:R-:W-:Y:S01]  /*9d90*/  IMAD R10, R12.reuse, 0x80, R10 ;  /* 0x000000800c0a7824 */ /* 0x042fe200078e020a */
        /* <DEDUP_REMOVED lines=170> */
[----:B------:R2:W-:Y:S04]  /*a840*/  SHFL.IDX PT, R130, R27, R0, 0x1c1f ;  /* 0x001c1f001b827589 */ /* 0x0005e800000e0000 */
[----:B------:R-:W3:Y:S01]  /*a850*/  SHFL.IDX PT, R169, R48, R15, 0x1c1f ;  /* 0x001c1f0f30a97589 */ /* 0x000ee200000e0000 */
[----:B-1----:R-:W-:-:S03]  /*a860*/  SEL R20, R166, R23, P0 ;  /* 0x00000017a6147207 */ /* 0x002fc60000000000 */
[----:B------:R-:W-:Y:S01]  /*a870*/  SHFL.IDX PT, R139, R13, R0, 0x1c1f ;  /* 0x001c1f000d8b7589 */ /* 0x000fe200000e0000 */
[----:B--2---:R-:W-:-:S03]  /*a880*/  SEL R27, R21, R162, P0 ;  /* 0x000000a2151b7207 */ /* 0x004fc60000000000 */
[----:B------:R-:W-:Y:S01]  /*a890*/  SHFL.IDX PT, R160, R28, R15, 0x1c1f ;  /* 0x001c1f0f1ca07589 */ /* 0x000fe200000e0000 */
[----:B------:R-:W-:-:S03]  /*a8a0*/  SEL R21, R69, R134, P0 ;  /* 0x0000008645157207 */ /* 0x000fc60000000000 */
[----:B------:R-:W-:Y:S04]  /*a8b0*/  SHFL.IDX PT, R111, R159, R0, 0x1c1f ;  /* 0x001c1f009f6f7589 */ /* 0x000fe800000e0000 */
[----:B------:R-:W-:Y:S04]  /*a8c0*/  SHFL.IDX PT, R115, R163, R0, 0x1c1f ;  /* 0x001c1f00a3737589 */ /* 0x000fe800000e0000 */
[----:B------:R-:W-:Y:S04]  /*a8d0*/  SHFL.IDX PT, R13, R143, R0, 0x1c1f ;  /* 0x001c1f008f0d7589 */ /* 0x000fe800000e0000 */
[----:B------:R-:W1:Y:S01]  /*a8e0*/  SHFL.IDX PT, R28, R127, R15, 0x1c1f ;  /* 0x001c1f0f7f1c7589 */ /* 0x000e6200000e0000 */
[----:B---3--:R-:W-:-:S03]  /*a8f0*/  SEL R18, R130, R169, P0 ;  /* 0x000000a982127207 */ /* 0x008fc60000000000 */
[----:B------:R2:W-:Y:S04]  /*a900*/  SHFL.IDX PT, R148, R22, R15, 0x1c1f ;  /* 0x001c1f0f16947589 */ /* 0x0005e800000e0000 */
[----:B------:R-:W-:Y:S04]  /*a910*/  SHFL.IDX PT, R107, R155, R0, 0x1c1f ;  /* 0x001c1f009b6b7589 */ /* 0x000fe800000e0000 */
[----:B------:R-:W-:Y:S01]  /*a920*/  SHFL.IDX PT, R163, R128, R15, 0x1c1f ;  /* 0x001c1f0f80a37589 */ /* 0x000fe200000e0000 */
[----:B--2---:R-:W-:-:S03]  /*a930*/  SEL R22, R23, R166, P0 ;  /* 0x000000a617167207 */ /* 0x004fc60000000000 */
[----:B------:R-:W-:Y:S01]  /*a940*/  SHFL.IDX PT, R159, R144, R15, 0x1c1f ;  /* 0x001c1f0f909f7589 */ /* 0x000fe200000e0000 */
[----:B------:R-:W-:Y:S02]  /*a950*/  SEL R23, R134, R69, P0 ;  /* 0x0000004586177207 */ /* 0x000fe40000000000 */
[----:B------:R-:W-:Y:S01]  /*a960*/  SEL R69, R117, R170, P0 ;  /* 0x000000aa75457207 */ /* 0x000fe20000000000 */
[----:B------:R-:W-:Y:S04]  /*a970*/  SHFL.IDX PT, R105, R49, R0, 0x1c1f ;  /* 0x001c1f0031697589 */ /* 0x000fe800000e0000 */
[----:B------:R-:W-:Y:S01]  /*a980*/  SHFL.IDX PT, R97, R53, R0, 0x1c1f ;  /* 0x001c1f0035617589 */ /* 0x000fe200000e0000 */
[----:B-1----:R-:W-:Y:S02]  /*a990*/  SEL R33, R13, R28, P0 ;  /* 0x0000001c0d217207 */ /* 0x002fe40000000000 */
[----:B------:R-:W-:Y:S01]  /*a9a0*/  SEL R13, R28, R13, P0 ;  /* 0x0000000d1c0d7207 */ /* 0x000fe20000000000 */
        /* <DEDUP_REMOVED lines=22> */
[----:B------:R-:W-:-:S03]  /*ab10*/  SEL R28, R24, R139, P0 ;  /* 0x0000008b181c7207 */ /* 0x000fc60000000000 */
[----:B------:R-:W-:Y:S04]  /*ab20*/  SHFL.IDX PT, R94, R167, R0, 0x1c1f ;  /* 0x001c1f00a75e7589 */ /* 0x000fe800000e0000 */
        /* <DEDUP_REMOVED lines=25> */
[----:B------:R-:W2:Y:S04]  /*acc0*/  SHFL.IDX PT, R164, R32, R15, 0x1c1f ;  /* 0x001c1f0f20a47589 */ /* 0x000ea800000e0000 */
[----:B------:R-:W3:Y:S04]  /*acd0*/  SHFL.IDX PT, R167, R52, R15, 0x1c1f ;  /* 0x001c1f0f34a77589 */ /* 0x000ee800000e0000 */
[----:B------:R-:W-:Y:S04]  /*ace0*/  SHFL.IDX PT, R156, R132, R15, 0x1c1f ;  /* 0x001c1f0f849c7589 */ /* 0x000fe800000e0000 */
[----:B------:R4:W-:Y:S04]  /*acf0*/  SHFL.IDX PT, R140, R35, R15, 0x1c1f ;  /* 0x001c1f0f238c7589 */ /* 0x0009e800000e0000 */
[----:B------:R0:W-:Y:S04]  /*ad00*/  SHFL.IDX PT, R0, R121, R15, 0x1c1f ;  /* 0x001c1f0f79007589 */ /* 0x0001e800000e0000 */
[----:B------:R5:W5:Y:S01]  /*ad10*/  SHFL.IDX PT, R174, R76, R15, 0x1c1f ;  /* 0x001c1f0f4cae7589 */ /* 0x000b6200000e0000 */
[----:B-1----:R-:W-:-:S02]  /*ad20*/  SEL R139, R151, R54, P0 ;  /* 0x00000036978b7207 */ /* 0x002fc40000000000 */
[----:B----4-:R-:W-:Y:S01]  /*ad30*/  SEL R35, R171, R122, P0 ;  /* 0x0000007aab237207 */ /* 0x010fe20000000000 */
[----:B------:R-:W-:Y:S01]  /*ad40*/  SHFL.IDX PT, R84, R84, R15, 0x1c1f ;  /* 0x001c1f0f54547589 */ /* 0x000fe200000e0000 */
[----:B--2---:R-:W-:Y:S02]  /*ad50*/  SEL R26, R19, R164, P0 ;  /* 0x000000a4131a7207 */ /* 0x004fe40000000000 */
        /* <DEDUP_REMOVED lines=14> */
[----:B---3--:R-:W-:-:S02]  /*ae40*/  SEL R19, R126, R167, P0 ;  /* 0x000000a77e137207 */ /* 0x008fc40000000000 */
[----:B-----5:R-:W-:Y:S01]  /*ae50*/  SEL R76, R176, R105, P0 ;  /* 0x00000069b04c7207 */ /* 0x020fe20000000000 */
[----:B------:R-:W3:Y:S01]  /*ae60*/  SHFL.IDX PT, R116, R116, R15, 0x1c1f ;  /* 0x001c1f0f74747589 */ /* 0x000ee200000e0000 */
[----:B------:R-:W-:-:S03]  /*ae70*/  SEL R77, R174, R97, P0 ;  /* 0x00000061ae4d7207 */ /* 0x000fc60000000000 */
        /* <DEDUP_REMOVED lines=9> */
[----:B------:R0:W4:Y:S01]  /*af10*/  SHFL.IDX PT, R149, R74, R15, 0x1c1f ;  /* 0x001c1f0f4a957589 */ /* 0x00012200000e0000 */
[----:B------:R-:W-:-:S02]  /*af20*/  SEL R114, R163, R114, P0 ;  /* 0x00000072a3727207 */ /* 0x000fc40000000000 */
[----:B---3--:R-:W-:Y:S01]  /*af30*/  SEL R136, R53, R148, P0 ;  /* 0x0000009435887207 */ /* 0x008fe20000000000 */
[----:B------:R3:W-:Y:S01]  /*af40*/  SHFL.IDX PT, R133, R85, R15, 0x1c1f ;  /* 0x001c1f0f55857589 */ /* 0x0007e200000e0000 */
[----:B------:R-:W-:Y:S02]  /*af50*/  SEL R94, R159, R94, P0 ;  /* 0x0000005e9f5e7207 */ /* 0x000fe40000000000 */
[----:B-1----:R-:W-:Y:S01]  /*af60*/  SEL R31, R17, R160, P0 ;  /* 0x000000a0111f7207 */ /* 0x002fe20000000000 */
[----:B------:R1:W4:Y:S01]  /*af70*/  SHFL.IDX PT, R132, R82, R15, 0x1c1f ;  /* 0x001c1f0f52847589 */ /* 0x00032200000e0000 */
[----:B------:R-:W-:Y:S02]  /*af80*/  SEL R17, R167, R126, P0 ;  /* 0x0000007ea7117207 */ /* 0x000fe40000000000 */
[----:B0-----:R-:W-:Y:S01]  /*af90*/  SEL R74, R105, R176, P0 ;  /* 0x000000b0694a7207 */ /* 0x001fe20000000000 */
[----:B------:R-:W-:Y:S01]  /*afa0*/  SHFL.IDX PT, R40, R109, R15, 0x1c1f ;  /* 0x001c1f0f6d287589 */ /* 0x000fe200000e0000 */
[----:B------:R-:W-:-:S02]  /*afb0*/  SEL R105, R107, R116, P0 ;  /* 0x000000746b697207 */ /* 0x000fc40000000000 */
[----:B------:R-:W-:Y:S01]  /*afc0*/  SEL R107, R116, R107, P0 ;  /* 0x0000006b746b7207 */ /* 0x000fe20000000000 */
[----:B------:R0:W-:Y:S01]  /*afd0*/  SHFL.IDX PT, R48, R75, R15, 0x1c1f ;  /* 0x001c1f0f4b307589 */ /* 0x0001e200000e0000 */
[----:B---3--:R-:W-:Y:S02]  /*afe0*/  SEL R85, R87, R180, P0 ;  /* 0x000000b457557207 */ /* 0x008fe40000000000 */
[----:B-1----:R-:W-:Y:S01]  /*aff0*/  SEL R82, R178, R81, P0 ;  /* 0x00000051b2527207 */ /* 0x002fe20000000000 */
[----:B------:R1:W3:Y:S01]  /*b000*/  SHFL.IDX PT, R127, R101, R15, 0x1c1f ;  /* 0x001c1f0f657f7589 */ /* 0x0002e200000e0000 */
[----:B------:R-:W-:Y:S02]  /*b010*/  SEL R81, R83, R84, P0 ;  /* 0x0000005453517207 */ /* 0x000fe40000000000 */
[----:B------:R-:W-:Y:S01]  /*b020*/  SEL R83, R84, R83, P0 ;  /* 0x0000005354537207 */ /* 0x000fe20000000000 */
[----:B------:R5:W-:Y:S01]  /*b030*/  SHFL.IDX PT, R32, R125, R15, 0x1c1f ;  /* 0x001c1f0f7d207589 */ /* 0x000be200000e0000 */
[----:B------:R-:W-:-:S02]  /*b040*/  SEL R84, R86, R173, P0 ;  /* 0x000000ad56547207 */ /* 0x000fc40000000000 */
[----:B0-----:R-:W-:Y:S01]  /*b050*/  SEL R75, R97, R174, P0 ;  /* 0x000000ae614b7207 */ /* 0x001fe20000000000 */
[----:B------:R-:W-:Y:S01]  /*b060*/  SHFL.IDX PT, R36, R113, R15, 0x1c1f ;  /* 0x001c1f0f71247589 */ /* 0x000fe200000e0000 */
[----:B------:R-:W-:Y:S02]  /*b070*/  SEL R97, R99, R100, P0 ;  /* 0x0000006463617207 */ /* 0x000fe40000000000 */
[----:B-1----:R-:W-:Y:S01]  /*b080*/  SEL R101, R103, R108, P0 ;  /* 0x0000006c67657207 */ /* 0x002fe20000000000 */
[----:B------:R0:W-:Y:S01]  /*b090*/  SHFL.IDX PT, R44, R137, R15, 0x1c1f ;  /* 0x001c1f0f892c7589 */ /* 0x0001e200000e0000 */
[----:B------:R-:W-:Y:S02]  /*b0a0*/  SEL R99, R100, R99, P0 ;  /* 0x0000006364637207 */ /* 0x000fe40000000000 */
[----:B-----5:R-:W-:Y:S01]  /*b0b0*/  SEL R125, R73, R72, P0 ;  /* 0x00000048497d7207 */ /* 0x020fe20000000000 */
[----:B------:R-:W-:Y:S01]  /*b0c0*/  SHFL.IDX PT, R129, R129, R15, 0x1c1f ;  /* 0x001c1f0f81817589 */ /* 0x000fe200000e0000 */
[----:B------:R-:W-:-:S02]  /*b0d0*/  SEL R103, R108, R103, P0 ;  /* 0x000000676c677207 */ /* 0x000fc40000000000 */
[----:B------:R-:W-:Y:S01]  /*b0e0*/  SEL R100, R102, R177, P0 ;  /* 0x000000b166647207 */ /* 0x000fe20000000000 */
[----:B------:R1:W-:Y:S01]  /*b0f0*/  SHFL.IDX PT, R131, R146, R15, 0x1c1f ;  /* 0x001c1f0f92837589 */ /* 0x0003e200000e0000 */
[----:B------:R-:W-:Y:S02]  /*b100*/  SEL R104, R106, R179, P0 ;  /* 0x000000b36a687207 */ /* 0x000fe40000000000 */
        /* <DEDUP_REMOVED lines=34> */
[----:B----4-:R-:W-:Y:S01]  /*b330*/  SEL R73, R51, R150, P0 ;  /* 0x0000009633497207 */ /* 0x010fe20000000000 */
[----:B------:R-:W-:Y:S01]  /*b340*/  IMAD.WIDE.U32 R134, R134, UR37, R6 ;  /* 0x0000002586867c25 */ /* 0x000fe2000f8e0006 */
[----:B------:R-:W-:Y:S02]  /*b350*/  SEL R7, R59, R128, P0 ;  /* 0x000000803b077207 */ /* 0x000fe40000000000 */
[----:B------:R-:W-:Y:S01]  /*b360*/  SEL R59, R128, R59, P0 ;  /* 0x0000003b803b7207 */ /* 0x000fe20000000000 */
[----:B--2---:R-:W-:Y:S01]  /*b370*/  IMAD R151, R145, R144, UR4 ;  /* 0x0000000491977e24 */ /* 0x004fe2000f8e0290 */
[----:B------:R-:W-:Y:S01]  /*b380*/  ULDC.64 UR4, c[0x0][0xbe0] ;  /* 0x0002f80000047ab9 */ /* 0x000fe20000000a00 */
[----:B------:R-:W-:Y:S01]  /*b390*/  IMAD.IADD R135, R135, 0x1, R53 ;  /* 0x0000000187877824 */ /* 0x000fe200078e0235 */
[----:B------:R-:W-:Y:S01]  /*b3a0*/  SEL R6, R58, R149, P0 ;  /* 0x000000953a067207 */ /* 0x000fe20000000000 */
        /* <DEDUP_REMOVED lines=99> */
[----:B--234-:R-:W-:Y:S01]  /*b9e0*/  @!P1 IMAD.WIDE R2, R9, 0x4, R144 ;  /* 0x0000000409029825 */ /* 0x01cfe200078e0290 */
        /* <DEDUP_REMOVED lines=177> */
.L_x_2593:
[----:B------:R-:W-:Y:S05]  /*c500*/  BSYNC B0 ;  /* 0x0000000000007941 */ /* 0x000fea0003800000 */
.L_x_2592:
        /* <DEDUP_REMOVED lines=218> */
.L_x_2591:
        /* <DEDUP_REMOVED lines=58> */
.L_x_2550:
        /* <DEDUP_REMOVED lines=18> */
.L_x_2594:
[----:B------:R-:W-:Y:S01]  /*d770*/  ULDC UR42, c[0x0][0xc50] ;  /* 0x00031400002a7ab9 */ /* 0x000fe20000000800 */
[----:B------:R-:W-:Y:S01]  /*d780*/  UMOV UR40, UR6 ;  /* 0x0000000600287c82 */ /* 0x000fe20008000000 */
[----:B------:R-:W-:-:S11]  /*d790*/  UISETP.NE.AND UP0, UPT, UR42, 0x1, UPT ;  /* 0x000000012a00788c */ /* 0x000fd6000bf05270 */
[----:B------:R-:W-:Y:S01]  /*d7a0*/  @UP0 ULDC UR4, c[0x0][0xc54] ;  /* 0x0003150000040ab9 */ /* 0x000fe20000000800 */
[----:B------:R-:W-:Y:S01]  /*d7b0*/  @UP0 ULDC UR7, c[0x0][0xc58] ;  /* 0x0003160000070ab9 */ /* 0x000fe20000000800 */
[----:B------:R-:W-:-:S04]  /*d7c0*/  UIMAD.WIDE.U32 UR4, UR6, UR4, URZ ;  /* 0x00000004060472a5 */ /* 0x000fc8000f8e003f */
[----:B------:R-:W-:-:S12]  /*d7d0*/  @UP0 USHF.R.U32.HI UR40, URZ, UR7, UR5 ;  /* 0x000000073f280299 */ /* 0x000fd80008011605 */
.L_x_2595:
        /* <DEDUP_REMOVED lines=8> */
[----:B------:R-:W-:Y:S01]  /*d860*/  ULDC UR4, c[0x0][0x448] ;  /* 0x0001120000047ab9 */ /* 0x000fe20000000800 */
[----:B------:R-:W-:Y:S01]  /*d870*/  ULDC UR7, c[0x0][0x2f0] ;  /* 0x0000bc0000077ab9 */ /* 0x000fe20000000800 */
[----:B------:R-:W-:-:S05]  /*d880*/  IMAD.MOV.U32 R19, RZ, RZ, RZ ;  /* 0x000000ffff137224 */ /* 0x000fca00078e00ff */
[----:B------:R-:W1:Y:S01]  /*d890*/  S2UR UR46, SR_CTAID.X ;  /* 0x00000000002e79c3 */ /* 0x000e620000002500 */
[----:B------:R-:W-:Y:S01]  /*d8a0*/  UISETP.NE.AND UP1, UPT, UR4, 0x1, UPT ;  /* 0x000000010400788c */ /* 0x000fe2000bf25270 */
[----:B------:R-:W-:Y:S02]  /*d8b0*/  ULDC UR8, c[0x0][0x288] ;  /* 0x0000a20000087ab9 */ /* 0x000fe40000000800 */
[----:B------:R-:W-:Y:S02]  /*d8c0*/  ULDC.64 UR4, c[0x0][0x418] ;  /* 0x0001060000047ab9 */ /* 0x000fe40000000a00 */
[----:B------:R-:W-:-:S03]  /*d8d0*/  UISETP.NE.U32.AND UP0, UPT, UR4, URZ, UPT ;  /* 0x0000003f0400728c */ /* 0x000fc6000bf05070 */
[----:B------:R-:W-:Y:S01]  /*d8e0*/  ULDC UR4, c[0x0][0x424] ;  /* 0x0001090000047ab9 */ /* 0x000fe20000000800 */
[----:B------:R-:W-:-:S03]  /*d8f0*/  UISETP.NE.AND.EX UP0, UPT, UR5, URZ, UPT, UP0 ;  /* 0x0000003f0500728c */ /* 0x000fc6000bf05300 */
[----:B------:R-:W-:Y:S01]  /*d900*/  @UP1 ULDC UR5, c[0x0][0x44c] ;  /* 0x0001130000051ab9 */ /* 0x000fe20000000800 */
[----:B0-----:R-:W-:Y:S01]  /*d910*/  ISETP.NE.U32.AND P0, PT, R2, RZ, PT ;  /* 0x000000ff0200720c */ /* 0x001fe20003f05070 */
[----:B------:R-:W-:-:S03]  /*d920*/  USEL UR38, UR4, 0x1, UP0 ;  /* 0x0000000104267887 */ /* 0x000fc60008000000 */
[----:B------:R-:W-:Y:S01]  /*d930*/  ISETP.NE.AND.EX P0, PT, R3, RZ, PT, P0 ;  /* 0x000000ff0300720c */ /* 0x000fe20003f05300 */
[----:B-1----:R-:W-:Y:S02]  /*d940*/  ULEA UR6, UR46, 0x7f, 0x7 ;  /* 0x0000007f2e067891 */ /* 0x002fe4000f8e383f */
[----:B------:R-:W-:Y:S02]  /*d950*/  UIMAD UR38, UR38, UR7, URZ ;  /* 0x00000007262672a4 */ /* 0x000fe4000f8e023f */
[----:B------:R-:W-:Y:S01]  /*d960*/  UIMAD.WIDE.U32 UR4, UR6, UR5, URZ ;  /* 0x00000005060472a5 */ /* 0x000fe2000f8e003f */
[----:B------:R-:W-:-:S03]  /*d970*/  @UP1 ULDC UR7, c[0x0][0x450] ;  /* 0x0001140000071ab9 */ /* 0x000fc60000000800 */
[----:B------:R-:W-:-:S04]  /*d980*/  @UP1 USHF.R.U32.HI UR6, URZ, UR7, UR5 ;  /* 0x000000073f061299 */ /* 0x000fc80008011605 */
[----:B------:R-:W0:Y:S01]  /*d990*/  @P0 LDC.64 R2, c[0x0][0xa28] ;  /* 0x00028a00ff020b82 */ /* 0x000e220000000a00 */
[----:B------:R-:W-:Y:S02]  /*d9a0*/  UIADD3 UR5, UR38, 0x80, -UR8 ;  /* 0x0000008026057890 */ /* 0x000fe4000fffe808 */
[----:B------:R-:W-:Y:S02]  /*d9b0*/  UIADD3 UR4, UR38, 0x7f, URZ ;  /* 0x0000007f26047890 */ /* 0x000fe4000fffe03f */
[----:B------:R-:W-:Y:S02]  /*d9c0*/  UIADD3 UR6, UR5, UR6, URZ ;  /* 0x0000000605067290 */ /* 0x000fe4000fffe03f */
[----:B------:R-:W-:Y:S02]  /*d9d0*/  USHF.R.S32.HI UR5, URZ, 0x1f, UR4 ;  /* 0x0000001f3f057899 */ /* 0x000fe40008011404 */
[----:B------:R-:W-:Y:S02]  /*d9e0*/  USHF.R.S32.HI UR7, URZ, 0x1f, UR6 ;  /* 0x0000001f3f077899 */ /* 0x000fe40008011406 */
[----:B------:R-:W-:-:S02]  /*d9f0*/  ULEA.HI UR5, UR5, UR4, URZ, 0x7 ;  /* 0x0000000405057291 */ /* 0x000fc4000f8f383f */
[----:B------:R-:W-:Y:S02]  /*da00*/  ULEA.HI UR7, UR7, UR6, URZ, 0x7 ;  /* 0x0000000607077291 */ /* 0x000fe4000f8f383f */
[----:B------:R-:W-:Y:S02]  /*da10*/  USHF.R.S32.HI UR41, URZ, 0x7, UR5 ;  /* 0x000000073f297899 */ /* 0x000fe40008011405 */
[----:B------:R-:W-:-:S04]  /*da20*/  USHF.R.S32.HI UR43, URZ, 0x7, UR7 ;  /* 0x000000073f2b7899 */ /* 0x000fc80008011407 */
[----:B------:R-:W-:Y:S02]  /*da30*/  UISETP.LT.AND UP0, UPT, UR41, UR43, UPT ;  /* 0x0000002b2900728c */ /* 0x000fe4000bf01270 */
[----:B------:R-:W-:Y:S01]  /*da40*/  UP2UR UR47, UPR, URZ, 0x2 ;  /* 0x000000023f2f7883 */ /* 0x000fe20008000000 */
[----:B0-----:R-:W-:Y:S01]  /*da50*/  @P0 IMAD.WIDE R2, R25, 0x4, R2 ;  /* 0x0000000419020825 */ /* 0x001fe200078e0202 */
[----:B------:R-:W-:-:S04]  /*da60*/  USEL UR11, UR41, UR43, UP0 ;  /* 0x0000002b290b7287 */ /* 0x000fc80008000000 */
[----:B------:R-:W-:Y:S01]  /*da70*/  UISETP.GE.AND UP1, UPT, UR11, 0x1, UPT ;  /* 0x000000010b00788c */ /* 0x000fe2000bf26270 */
[----:B------:R0:W5:Y:S01]  /*da80*/  @P0 LDG.E R19, desc[UR50][R2.64] ;  /* 0x0000003202130981 */ /* 0x000162000c1e1900 */
[----:B------:R-:W-:Y:S02]  /*da90*/  USHF.R.U32.HI UR9, URZ, 0x10, UR42 ;  /* 0x000000103f097899 */ /* 0x000fe4000801162a */
[----:B------:R-:W-:Y:S02]  /*daa0*/  ULOP3.LUT UR42, UR42, 0xffff, URZ, 0xc0, !UPT ;  /* 0x0000ffff2a2a7892 */ /* 0x000fe4000f8ec03f */
[----:B------:R-:W-:Y:S01]  /*dab0*/  PLOP3.LUT P0, PT, PT, PT, UP1, 0x80, 0x0 ;  /* 0x000000000000781c */ /* 0x000fe20003f0f018 */
[----:B------:R-:W-:Y:S01]  /*dac0*/  UISETP.NE.AND UP0, UPT, UR9, URZ, UPT ;  /* 0x0000003f0900728c */ /* 0x000fe2000bf05270 */
[----:B------:R-:W-:-:S10]  /*dad0*/  UMOV UR37, URZ ;  /* 0x0000003f00257c82 */ /* 0x000fd40008000000 */
[----:B------:R-:W-:Y:S01]  /*dae0*/  @!UP0 ULDC UR9, c[0x0][0x9f0] ;  /* 0x00027c0000098ab9 */ /* 0x000fe20000000800 */
[----:B0-----:R-:W-:Y:S05]  /*daf0*/  @!P0 BRA `(.L_x_2597) ;  /* 0x0000000000788947 */ /* 0x001fea0003800000 */
[----:B------:R-:W-:Y:S01]  /*db00*/  IABS R0, UR9 ;  /* 0x0000000900007c13 */ /* 0x000fe20008000000 */
[----:B------:R-:W-:Y:S02]  /*db10*/  UIADD3 UR6, UR9, -0x1, UR11 ;  /* 0xffffffff09067890 */ /* 0x000fe4000fffe00b */
[----:B------:R-:W-:Y:S01]  /*db20*/  IABS R4, UR9 ;  /* 0x0000000900047c13 */ /* 0x000fe20008000000 */
[----:B------:R-:W-:Y:S01]  /*db30*/  UMOV UR4, URZ ;  /* 0x0000003f00047c82 */ /* 0x000fe20008000000 */
        /* <DEDUP_REMOVED lines=26> */
.L_x_2597:
[----:B------:R-:W-:Y:S02]  /*dce0*/  UIMAD UR48, UR42, UR37, URZ ;  /* 0x000000252a3072a4 */ /* 0x000fe4000f8e023f */
[----:B------:R-:W-:Y:S02]  /*dcf0*/  IMAD.U32 R3, RZ, RZ, UR37 ;  /* 0x00000025ff037e24 */ /* 0x000fe4000f8e00ff */
[----:B------:R-:W-:Y:S02]  /*dd00*/  IMAD.MOV.U32 R0, RZ, RZ, RZ ;  /* 0x000000ffff007224 */ /* 0x000fe400078e00ff */
[----:B------:R-:W-:Y:S02]  /*dd10*/  IMAD.MOV.U32 R2, RZ, RZ, 0x1 ;  /* 0x00000001ff027424 */ /* 0x000fe400078e00ff */
[----:B------:R-:W-:-:S05]  /*dd20*/  IMAD.U32 R18, RZ, RZ, UR48 ;  /* 0x00000030ff127e24 */ /* 0x000fca000f8e00ff */
        /* <DEDUP_REMOVED lines=27> */
.L_x_2598:
        /* <DEDUP_REMOVED lines=20> */
.L_x_2599:
        /* <DEDUP_REMOVED lines=20> */
.L_x_2600:
        /* <DEDUP_REMOVED lines=18> */
.L_x_2601:
        /* <DEDUP_REMOVED lines=15> */
[----:B------:R-:W-:-:S04]  /*e370*/  SHF.R.U32.HI R24, RZ, 0x3, R10 ;  /* 0x00000003ff187819 */ /* 0x000fc8000001160a */
[----:B------:R-:W-:-:S04]  /*e380*/  IADD3 R4, R32, R24, R6 ;  /* 0x0000001820047210 */ /* 0x000fc80007ffe006 */
[C---:B------:R-:W-:Y:S01]  /*e390*/  ISETP.GE.AND P0, PT, R4.reuse, UR38, PT ;  /* 0x0000002604007c0c */ /* 0x040fe2000bf06270 */
[----:B------:R-:W1:Y:S01]  /*e3a0*/  @P1 LDC R0, c[0x0][0x434] ;  /* 0x00010d00ff001b82 */ /* 0x000e620000000800 */
[----:B-----5:R-:W-:Y:S01]  /*e3b0*/  IMAD.IADD R11, R4, 0x1, R19 ;  /* 0x00000001040b7824 */ /* 0x020fe200078e0213 */
[----:B------:R-:W-:-:S03]  /*e3c0*/  @P1 LOP3.LUT R29, R29, 0x8, RZ, 0xfc, !PT ;  /* 0x000000081d1d1812 */ /* 0x000fc600078efcff */
[----:B------:R-:W-:-:S03]  /*e3d0*/  IMAD.MOV.U32 R7, RZ, RZ, R11 ;  /* 0x000000ffff077224 */ /* 0x000fc600078e000b */
        /* <DEDUP_REMOVED lines=36> */
.L_x_2654:
        /* <DEDUP_REMOVED lines=20> */
.L_x_2603:
[----:B------:R-:W-:Y:S01]  /*e760*/  IMAD.MOV.U32 R20, RZ, RZ, 0x1 ;  /* 0x00000001ff147424 */ /* 0x000fe200078e00ff */
[----:B------:R-:W-:-:S04]  /*e770*/  SHF.R.S32.HI R8, RZ, 0x1f, R4 ;  /* 0x0000001fff087819 */ /* 0x000fc80000011404 */
[----:B------:R-:W-:-:S04]  /*e780*/  SHF.L.U32 R20, R20, 0x1f, RZ ;  /* 0x0000001f14147819 */ /* 0x000fc800000006ff */
[----:B------:R-:W0:Y:S02]  /*e790*/  SYNCS.PHASECHK.TRANS64.TRYWAIT P0, [UR44+0x38880], R20 ;  /* 0x03888014ff0075a7 */ /* 0x000e24000800016c */
[----:B0-----:R-:W-:Y:S05]  /*e7a0*/  @!P0 BRA `(.L_x_2604) ;  /* 0x0000004400108947 */ /* 0x001fea0003800000 */
.L_x_2655:
        /* <DEDUP_REMOVED lines=108> */
.L_x_2673:
        /* <DEDUP_REMOVED lines=18> */
.L_x_2606:
[----:B------:R-:W-:Y:S01]  /*ef90*/  SYNCS.ARRIVE.TRANS64.A1T0 RZ, [UR44+0x38870], RZ ;  /* 0x038870ffffff79a7 */ /* 0x000fe2000810002c */
[----:B------:R-:W-:Y:S05]  /*efa0*/  @!P6 BRA `(.L_x_2607) ;  /* 0x000000000004e947 */ /* 0x000fea0003800000 */
[----:B------:R-:W-:Y:S01]  /*efb0*/  BPT.TRAP 0x1 ;  /* 0x000000040000795c */ /* 0x000fe20000300000 */
.L_x_2607:
[----:B------:R-:W1:Y:S02]  /*efc0*/  SYNCS.PHASECHK.TRANS64.TRYWAIT P0, [UR44+0x38840], R20 ;  /* 0x03884014ff0075a7 */ /* 0x000e64000800016c */
[----:B-1----:R-:W-:Y:S05]  /*efd0*/  @!P0 BRA `(.L_x_2608) ;  /* 0x0000004400c48947 */ /* 0x002fea0003800000 */
.L_x_2674:
        /* <DEDUP_REMOVED lines=91> */
.L_x_2692:
        /* <DEDUP_REMOVED lines=18> */
.L_x_2610:
        /* <DEDUP_REMOVED lines=30> */
.L_x_2611:
[----:B------:R-:W-:Y:S01]  /*f890*/  UISETP.NE.AND UP0, UPT, UR47, URZ, UPT ;  /* 0x0000003f2f00728c */ /* 0x000fe2000bf05270 */
[----:B------:R-:W-:Y:S01]  /*f8a0*/  IMAD.U32 R4, RZ, RZ, UR38 ;  /* 0x00000026ff047e24 */ /* 0x000fe2000f8e00ff */
[----:B------:R-:W-:Y:S01]  /*f8b0*/  ULDC.64 UR4, c[0x0][0x2e0] ;  /* 0x0000b80000047ab9 */ /* 0x000fe20000000a00 */
[----:B------:R-:W-:Y:S02]  /*f8c0*/  IMAD.U32 R5, RZ, RZ, UR39 ;  /* 0x00000027ff057e24 */ /* 0x000fe4000f8e00ff */
[----:B------:R-:W-:Y:S01]  /*f8d0*/  IMAD.IADD R0, R32, 0x1, R24 ;  /* 0x0000000120007824 */ /* 0x000fe200078e0218 */
[----:B------:R-:W-:Y:S01]  /*f8e0*/  PLOP3.LUT P0, PT, PT, PT, UP0, 0x80, 0x0 ;  /* 0x000000000000781c */ /* 0x000fe20003f0f008 */
[----:B------:R-:W-:Y:S01]  /*f8f0*/  IMAD.U32 R5, RZ, RZ, UR46 ;  /* 0x0000002eff057e24 */ /* 0x000fe2000f8e00ff */
[----:B------:R-:W-:Y:S01]  /*f900*/  PLOP3.LUT P1, PT, PT, PT, UP0, 0x80, 0x0 ;  /* 0x000000000000781c */ /* 0x000fe20003f2f008 */
[----:B------:R-:W-:Y:S02]  /*f910*/  IMAD.U32 R3, RZ, RZ, UR45 ;  /* 0x0000002dff037e24 */ /* 0x000fe4000f8e00ff */
[----:B------:R-:W-:-:S02]  /*f920*/  IMAD.MOV.U32 R2, RZ, RZ, R4 ;  /* 0x000000ffff027224 */ /* 0x000fc400078e0004 */
[----:B------:R-:W-:Y:S02]  /*f930*/  IMAD R0, R5, 0x80, R0 ;  /* 0x0000008005007824 */ /* 0x000fe400078e0200 */
[----:B------:R-:W-:Y:S01]  /*f940*/  IMAD R26, R26, UR4, RZ ;  /* 0x000000041a1a7c24 */ /* 0x000fe2000f8e02ff */
[----:B------:R-:W2:Y:S01]  /*f950*/  LDC R5, c[0x0][0x448] ;  /* 0x00011200ff057b82 */ /* 0x000ea20000000800 */
[----:B------:R-:W-:Y:S01]  /*f960*/  IMAD.WIDE.U32 R2, R25, UR4, R2 ;  /* 0x0000000419027c25 */ /* 0x000fe2000f8e0002 */
[----:B------:R-:W-:-:S03]  /*f970*/  @UP0 ULDC UR4, c[0x0][0x44c] ;  /* 0x0001130000040ab9 */ /* 0x000fc60000000800 */
[----:B------:R-:W-:-:S04]  /*f980*/  @P0 IMAD.HI.U32 R4, R0, UR4, RZ ;  /* 0x0000000400040c27 */ /* 0x000fc8000f8e00ff */
[----:B------:R-:W-:Y:S01]  /*f990*/  IMAD R9, R25, UR5, R26 ;  /* 0x0000000519097c24 */ /* 0x000fe2000f8e021a */
[----:B------:R-:W-:Y:S01]  /*f9a0*/  @UP0 ULDC UR5, c[0x0][0x450] ;  /* 0x0001140000050ab9 */ /* 0x000fe20000000800 */
[----:B------:R-:W-:Y:S01]  /*f9b0*/  IMAD.MOV.U32 R7, RZ, RZ, R0 ;  /* 0x000000ffff077224 */ /* 0x000fe200078e0000 */
[----:B------:R-:W-:Y:S01]  /*f9c0*/  @P1 SHF.R.U32.HI R7, RZ, UR5, R4 ;  /* 0x00000005ff071c19 */ /* 0x000fe20008011604 */
[----:B------:R-:W-:Y:S01]  /*f9d0*/  ULDC.64 UR4, c[0x0][0x2d0] ;  /* 0x0000b40000047ab9 */ /* 0x000fe20000000a00 */
[----:B------:R-:W-:Y:S02]  /*f9e0*/  IMAD.IADD R3, R3, 0x1, R9 ;  /* 0x0000000103037824 */ /* 0x000fe400078e0209 */
[----:B------:R-:W-:Y:S01]  /*f9f0*/  SHF.R.S32.HI R4, RZ, 0x1f, R7 ;  /* 0x0000001fff047819 */ /* 0x000fe20000011407 */
[----:B------:R-:W-:-:S04]  /*fa00*/  IMAD.WIDE.U32 R2, R7, UR4, R2 ;  /* 0x0000000407027c25 */ /* 0x000fc8000f8e0002 */
[----:B------:R-:W-:-:S04]  /*fa10*/  IMAD R4, R4, UR4, RZ ;  /* 0x0000000404047c24 */ /* 0x000fc8000f8e02ff */
[----:B------:R-:W-:Y:S01]  /*fa20*/  IMAD R9, R7, UR5, R4 ;  /* 0x0000000507097c24 */ /* 0x000fe2000f8e0204 */
[----:B------:R-:W-:Y:S01]  /*fa30*/  ULDC.64 UR4, c[0x0][0x2c8] ;  /* 0x0000b20000047ab9 */ /* 0x000fe20000000a00 */
[----:B------:R-:W-:Y:S02]  /*fa40*/  IMAD.MOV R7, RZ, RZ, -R7 ;  /* 0x000000ffff077224 */ /* 0x000fe400078e0a07 */
[----:B------:R-:W-:Y:S02]  /*fa50*/  IMAD.IADD R3, R3, 0x1, R9 ;  /* 0x0000000103037824 */ /* 0x000fe400078e0209 */
[----:B--2---:R-:W-:-:S04]  /*fa60*/  IMAD R7, R5, R7, R0 ;  /* 0x0000000705077224 */ /* 0x004fc800078e0200 */
        /* <DEDUP_REMOVED lines=12> */
[----:B------:R-:W2:Y:S01]  /*fb30*/  SHFL.IDX PT, R14, R0, RZ, 0x181f ;  /* 0x00181fff000e7589 */ /* 0x000ea200000e0000 */
[----:B------:R-:W-:Y:S01]  /*fb40*/  IMAD.U32 R3, RZ, RZ, UR46 ;  /* 0x0000002eff037e24 */ /* 0x000fe2000f8e00ff */
[----:B------:R-:W-:Y:S02]  /*fb50*/  ULDC UR4, c[0x0][0x288] ;  /* 0x0000a20000047ab9 */ /* 0x000fe40000000800 */
[----:B------:R-:W3:Y:S01]  /*fb60*/  SHFL.IDX PT, R2, R4, RZ, 0x181f ;  /* 0x00181fff04027589 */ /* 0x000ee200000e0000 */
[----:B------:R-:W-:Y:S02]  /*fb70*/  IMAD R5, R5, UR4, RZ ;  /* 0x0000000405057c24 */ /* 0x000fe4000f8e02ff */
[----:B------:R-:W-:Y:S01]  /*fb80*/  IMAD R6, R3, 0x80, R24 ;  /* 0x0000008003067824 */ /* 0x000fe200078e0218 */
[----:B------:R-:W-:Y:S03]  /*fb90*/  SHFL.IDX PT, R7, R4, 0x1, 0x181f ;  /* 0x00381f0004077f89 */ /* 0x000fe600000e0000 */
        /* <DEDUP_REMOVED lines=67> */
.L_x_2709:
[----:B------:R-:W-:Y:S01]  /*ffd0*/  VIADD R6, R6, 0x70 ;  /* 0x0000007006067836 */ /* 0x000fe20000000000 */
[----:B------:R-:W-:Y:S01]  /*ffe0*/  BSSY B0, `(.L_x_2613) ;  /* 0x000000b000007945 */ /* 0x000fe20003800000 */
[----:B--2---:R-:W-:-:S03]  /*fff0*/  IMAD.MOV.U32 R0, RZ, RZ, 0x1 ;  /* 0x00000001ff007424 */ /* 0x004fc600078e00ff */
[----:B------:R-:W-:-:S13]  /*10000*/  ISETP.GE.AND P2, PT, R6, R5, PT ;  /* 0x000000050600720c */ /* 0x000fda0003f46270 */
[----:B------:R-:W-:Y:S05]  /*10010*/  @P2 BRA `(.L_x_2614) ;  /* 0x00000000001c2947 */ /* 0x000fea0003800000 */
[----:B---3--:R-:W-:-:S05]  /*10020*/  IADD3 R2, P2, R32, R14, RZ ;  /* 0x0000000e20027210 */ /* 0x008fca0007f5e0ff */
[----:B----4-:R-:W-:-:S05]  /*10030*/  IMAD.X R3, RZ, RZ, R7, P2 ;  /* 0x000000ffff037224 */ /* 0x010fca00010e0607 */
[----:B------:R-:W-:Y:S01]  /*10040*/  @!PT LDS RZ, [RZ] ;  /* 0x00000000fffff984 */ /* 0x000fe20000000800 */
[----:B------:R-:W-:Y:S01]  /*10050*/  @!PT LDS RZ, [RZ] ;  /* 0x00000000fffff984 */ /* 0x000fe20000000800 */
[----:B------:R-:W-:Y:S01]  /*10060*/  @!PT LDS RZ, [RZ] ;  /* 0x00000000fffff984 */ /* 0x000fe20000000800 */
[----:B------:R2:W-:Y:S04]  /*10070*/  LDGSTS.E.BYPASS.LTC128B.128 [R17+0x23c00], desc[UR50][R2.64], !P1 ;  /* 0x23c0000002117fae */ /* 0x0005e8000c901d72 */
[----:B------:R2:W-:Y:S02]  /*10080*/  LDGSTS.E.BYPASS.LTC128B.128 [R17+0x27c00], desc[UR50][R2.64+0x80], !P0 ;  /* 0x27c0008002117fae */ /* 0x0005e4000c101d72 */
.L_x_2614:
[----:B------:R-:W-:Y:S05]  /*10090*/  BSYNC B0 ;  /* 0x0000000000007941 */ /* 0x000fea0003800000 */
.L_x_2613:
        /* <DEDUP_REMOVED lines=8> */
[----:B------:R-:W5:Y:S02]  /*10120*/  SYNCS.PHASECHK.TRANS64.TRYWAIT P0, [UR44+0x38820], R0 ;  /* 0x03882000ff0075a7 */ /* 0x000f64000800016c */
[----:B-----5:R-:W-:Y:S10]  /*10130*/  @!P0 BRA `(.L_x_2615) ;  /* 0x00000048008c8947 */ /* 0x020ff40003800000 */
.L_x_2710:
[----:B------:R-:W-:Y:S01]  /*10140*/  IMAD.MOV.U32 R33, RZ, RZ, 0x1 ;  /* 0x00000001ff217424 */ /* 0x000fe200078e00ff */
[----:B------:R-:W-:Y:S06]  /*10150*/  @!P1 BRA `(.L_x_2616) ;  /* 0x0000001800589947 */ /* 0x000fec0003800000 */
[----:B------:R-:W5:Y:S04]  /*10160*/  LDL R4, [R1+0x4] ;  /* 0x0000040001047983 */ /* 0x000f680000100800 */
[----:B------:R-:W3:Y:S01]  /*10170*/  LDL R6, [R1+0x10] ;  /* 0x0000100001067983 */ /* 0x000ee20000100800 */
[----:B------:R-:W-:-:S04]  /*10180*/  UIADD3 UR4, UR42, 0x1, URZ ;  /* 0x000000012a047890 */ /* 0x000fc8000fffe03f */
[----:B------:R-:W-:Y:S02]  /*10190*/  UIMAD UR4, UR4, UR37, URZ ;  /* 0x00000025040472a4 */ /* 0x000fe4000f8e023f */
[----:B------:R-:W-:Y:S01]  /*101a0*/  ULOP3.LUT UR5, URZ, UR43, URZ, 0x33, !UPT ;  /* 0x0000002b3f057292 */ /* 0x000fe2000f8e333f */
[----:B------:R-:W-:-:S03]  /*101b0*/  LOP3.LUT R0, RZ, UR41, RZ, 0x33, !PT ;  /* 0x00000029ff007c12 */ /* 0x000fc6000f8e33ff */
[----:B--2---:R-:W-:-:S04]  /*101c0*/  LOP3.LUT R3, RZ, UR4, RZ, 0x33, !PT ;  /* 0x00000004ff037c12 */ /* 0x004fc8000f8e33ff */
[----:B------:R-:W-:Y:S02]  /*101d0*/  VIMNMX3 R0, R0, UR5, R3, !PT ;  /* 0x0000000500007c0f */ /* 0x000fe4000f800103 */
[----:B------:R-:W-:Y:S01]  /*101e0*/  IADD3 R19, R32, R19, R24 ;  /* 0x0000001320137210 */ /* 0x000fe20007ffe018 */
[----:B------:R-:W-:-:S04]  /*101f0*/  IMAD.MOV.U32 R10, RZ, RZ, RZ ;  /* 0x000000ffff0a7224 */ /* 0x000fc800078e00ff */
[----:B------:R-:W-:Y:S01]  /*10200*/  VIADD R5, R19, 0xfffffe80 ;  /* 0xfffffe8013057836 */ /* 0x000fe20000000000 */
[C---:B------:R-:W-:Y:S01]  /*10210*/  IADD3 R34, -R0.reuse, -0x2, RZ ;  /* 0xfffffffe00227810 */ /* 0x040fe20007ffe1ff */
[----:B------:R-:W-:Y:S02]  /*10220*/  IMAD.MOV.U32 R19, RZ, RZ, 0x1 ;  /* 0x00000001ff137424 */ /* 0x000fe400078e00ff */
[----:B------:R-:W-:Y:S02]  /*10230*/  IMAD R28, R0, -0x80, R5 ;  /* 0xffffff80001c7824 */ /* 0x000fe400078e0205 */
[C---:B-----5:R-:W-:Y:S02]  /*10240*/  IMAD.IADD R3, R4.reuse, 0x1, R16 ;  /* 0x0000000104037824 */ /* 0x060fe400078e0210 */
[----:B---3--:R-:W-:-:S03]  /*10250*/  IMAD.IADD R2, R4, 0x1, R6 ;  /* 0x0000000104027824 */ /* 0x008fc600078e0206 */
[----:B------:R2:W-:Y:S04]  /*10260*/  STL [R1+0xc], R3 ;  /* 0x00000c0301007387 */ /* 0x0005e80000100800 */
[----:B------:R2:W-:Y:S02]  /*10270*/  STL [R1+0x8], R2 ;  /* 0x0000080201007387 */ /* 0x0005e40000100800 */
.L_x_2631:
[----:B---3--:R-:W3:Y:S01]  /*10280*/  LDL R4, [R1] ;  /* 0x0000000001047983 */ /* 0x008ee20000100800 */
[----:B------:R-:W5:Y:S01]  /*10290*/  LDC R0, c[0x0][0x430] ;  /* 0x00010c00ff007b82 */ /* 0x000f620000000800 */
[----:B----4-:R-:W-:Y:S01]  /*102a0*/  IMAD.MOV.U32 R7, RZ, RZ, R28 ;  /* 0x000000ffff077224 */ /* 0x010fe200078e001c */
[----:B------:R-:W-:Y:S01]  /*102b0*/  ULDC.64 UR4, c[0x0][0x428] ;  /* 0x00010a0000047ab9 */ /* 0x000fe20000000a00 */
[----:B-----5:R-:W-:-:S13]  /*102c0*/  ISETP.NE.AND P0, PT, R0, 0x1, PT ;  /* 0x000000010000780c */ /* 0x020fda0003f05270 */
[----:B--2---:R-:W2:Y:S08]  /*102d0*/  @P0 LDC R3, c[0x0][0x434] ;  /* 0x00010d00ff030b82 */ /* 0x004eb00000000800 */
[----:B------:R-:W4:Y:S01]  /*102e0*/  @P0 LDC R5, c[0x0][0x438] ;  /* 0x00010e00ff050b82 */ /* 0x000f220000000800 */
[----:B--2---:R-:W-:-:S05]  /*102f0*/  @P0 IMAD.HI.U32 R0, R28, R3, RZ ;  /* 0x000000031c000227 */ /* 0x004fca00078e00ff */
[----:B----4-:R-:W-:-:S04]  /*10300*/  @P0 SHF.R.U32.HI R7, RZ, R5, R0 ;  /* 0x00000005ff070219 */ /* 0x010fc80000011600 */
[--C-:B------:R-:W-:Y:S01]  /*10310*/  SHF.R.S32.HI R3, RZ, 0x1f, R7.reuse ;  /* 0x0000001fff037819 */ /* 0x100fe20000011407 */
[----:B------:R-:W-:-:S04]  /*10320*/  IMAD.MOV.U32 R2, RZ, RZ, R7 ;  /* 0x000000ffff027224 */ /* 0x000fc800078e0007 */
[----:B------:R-:W-:-:S04]  /*10330*/  IMAD.WIDE.U32 R2, R36, UR4, R2 ;  /* 0x0000000424027c25 */ /* 0x000fc8000f8e0002 */
[----:B---3--:R-:W-:-:S04]  /*10340*/  IMAD R5, R4, UR4, RZ ;  /* 0x0000000404057c24 */ /* 0x008fc8000f8e02ff */
[----:B------:R-:W-:Y:S01]  /*10350*/  IMAD R5, R36, UR5, R5 ;  /* 0x0000000524057c24 */ /* 0x000fe2000f8e0205 */
[----:B------:R-:W-:Y:S02]  /*10360*/  ULDC.64 UR4, c[0x0][0x418] ;  /* 0x0001060000047ab9 */ /* 0x000fe40000000a00 */
[----:B------:R-:W-:Y:S01]  /*10370*/  LEA R4, P0, R2, UR4, 0x2 ;  /* 0x0000000402047c11 */ /* 0x000fe2000f8010ff */
[----:B------:R-:W-:-:S05]  /*10380*/  IMAD.IADD R3, R5, 0x1, R3 ;  /* 0x0000000105037824 */ /* 0x000fca00078e0203 */
[----:B------:R-:W-:-:S06]  /*10390*/  LEA.HI.X R5, R2, UR5, R3, 0x2, P0 ;  /* 0x0000000502057c11 */ /* 0x000fcc00080f1403 */
[----:B------:R-:W0:Y:S01]  /*103a0*/  LDG.E R5, desc[UR50][R4.64] ;  /* 0x0000003204057981 */ /* 0x000e22000c1e1900 */
        /* <DEDUP_REMOVED lines=10> */
[----:B01----:R-:W-:Y:S01]  /*10450*/  SHF.R.S32.HI R20, RZ, 0x1f, R5 ;  /* 0x0000001fff147819 */ /* 0x003fe20000011405 */
[----:B------:R-:W-:Y:S06]  /*10460*/  @!P2 BRA `(.L_x_2617) ;  /* 0x000000000004a947 */ /* 0x000fec0003800000 */
[----:B------:R-:W-:Y:S01]  /*10470*/  BPT.TRAP 0x1 ;  /* 0x000000040000795c */ /* 0x000fe20000300000 */
.L_x_2617:
[----:B------:R-:W-:Y:S02]  /*10480*/  LEA R4, R0, UR44, 0x3 ;  /* 0x0000002c00047c11 */ /* 0x000fe4000f8e18ff */
[----:B------:R-:W-:-:S04]  /*10490*/  SHF.L.U32 R21, R33, 0x1f, RZ ;  /* 0x0000001f21157819 */ /* 0x000fc800000006ff */
[----:B------:R-:W0:Y:S02]  /*104a0*/  SYNCS.PHASECHK.TRANS64.TRYWAIT P1, [R4+URZ+0x38880], R21 ;  /* 0x03888015040075a7 */ /* 0x000e24000802017f */
[----:B0-----:R-:W-:Y:S05]  /*104b0*/  @!P1 BRA `(.L_x_2618) ;  /* 0x0000004400c09947 */ /* 0x001fea0003800000 */
.L_x_2711:
        /* <DEDUP_REMOVED lines=29> */
[----:B------:R-:W1:Y:S01]  /*10690*/  SHFL.IDX PT, R14, R9, RZ, 0x181f ;  /* 0x00181fff090e7589 */ /* 0x000e6200000e0000 */
        /* <DEDUP_REMOVED lines=44> */
.L_x_2729:
        /* <DEDUP_REMOVED lines=17> */
.L_x_2620:
[----:B------:R1:W-:Y:S01]  /*10a70*/  SYNCS.ARRIVE.TRANS64.A1T0 RZ, [R4+URZ+0x38870], RZ ;  /* 0x038870ff04ff79a7 */ /* 0x0003e2000810003f */
[----:B------:R-:W-:Y:S05]  /*10a80*/  @!P2 BRA `(.L_x_2621) ;  /* 0x000000000004a947 */ /* 0x000fea0003800000 */
[----:B------:R-:W-:Y:S01]  /*10a90*/  BPT.TRAP 0x1 ;  /* 0x000000040000795c */ /* 0x000fe20000300000 */
.L_x_2621:
[----:B------:R-:W2:Y:S02]  /*10aa0*/  SYNCS.PHASECHK.TRANS64.TRYWAIT P1, [R4+URZ+0x38840], R21 ;  /* 0x03884015040075a7 */ /* 0x000ea4000802017f */
[----:B--2---:R-:W-:Y:S05]  /*10ab0*/  @!P1 BRA `(.L_x_2622) ;  /* 0x00000048007c9947 */ /* 0x004fea0003800000 */
.L_x_2730:
        /* <DEDUP_REMOVED lines=71> */
.L_x_2748:
        /* <DEDUP_REMOVED lines=17> */
.L_x_2624:
[----:B------:R-:W-:Y:S01]  /*11040*/  IMAD.U32 R2, RZ, RZ, UR36 ;  /* 0x00000024ff027e24 */ /* 0x000fe2000f8e00ff */
[----:B------:R0:W-:Y:S04]  /*11050*/  SYNCS.ARRIVE.TRANS64.A1T0 RZ, [R4+URZ+0x38830], RZ ;  /* 0x038830ff04ff79a7 */ /* 0x0001e8000810003f */
[----:B------:R-:W-:-:S04]  /*11060*/  LOP3.LUT R2, R2, 0x1, RZ, 0xfc, !PT ;  /* 0x0000000102027812 */ /* 0x000fc800078efcff */
[----:B------:R-:W-:-:S13]  /*11070*/  ISETP.NE.AND P1, PT, R2, 0x3, PT ;  /* 0x000000030200780c */ /* 0x000fda0003f25270 */
[----:B0-----:R-:W-:Y:S05]  /*11080*/  @!P1 BRA `(.L_x_2625) ;  /* 0x0000000000049947 */ /* 0x001fea0003800000 */
[----:B------:R-:W-:Y:S01]  /*11090*/  BPT.TRAP 0x1 ;  /* 0x000000040000795c */ /* 0x000fe20000300000 */
.L_x_2625:
[----:B------:R-:W-:Y:S02]  /*110a0*/  LOP3.LUT R3, R19, 0x1, RZ, 0x3c, !PT ;  /* 0x0000000113037812 */ /* 0x000fe400078e3cff */
[----:B------:R-:W-:Y:S02]  /*110b0*/  LEA R18, R10, UR44, 0x3 ;  /* 0x0000002c0a127c11 */ /* 0x000fe4000f8e18ff */
[----:B------:R-:W-:-:S04]  /*110c0*/  SHF.L.U32 R3, R3, 0x1f, RZ ;  /* 0x0000001f03037819 */ /* 0x000fc800000006ff */
[----:B------:R-:W0:Y:S02]  /*110d0*/  SYNCS.PHASECHK.TRANS64.TRYWAIT P2, [R18+URZ+0x38870], R3 ;  /* 0x03887003120075a7 */ /* 0x000e24000804017f */
[----:B0-----:R-:W-:Y:S05]  /*110e0*/  @!P2 BRA `(.L_x_2626) ;  /* 0x0000004c0048a947 */ /* 0x001fea0003800000 */
.L_x_2749:
[----:B------:R-:W-:-:S06]  /*110f0*/  ULOP3.LUT UR4, UR36, 0x2, URZ, 0xfc, !UPT ;  /* 0x0000000224047892 */ /* 0x000fcc000f8efc3f */
[----:B------:R-:W-:-:S05]  /*11100*/  IMAD.U32 R2, RZ, RZ, UR4 ;  /* 0x00000004ff027e24 */ /* 0x000fca000f8e00ff */
[----:B------:R-:W-:-:S13]  /*11110*/  ISETP.NE.AND P2, PT, R2, 0x3, PT ;  /* 0x000000030200780c */ /* 0x000fda0003f45270 */
[----:B------:R-:W-:Y:S05]  /*11120*/  @!P2 BRA `(.L_x_2627) ;  /* 0x000000000004a947 */ /* 0x000fea0003800000 */
[----:B------:R-:W-:Y:S01]  /*11130*/  BPT.TRAP 0x1 ;  /* 0x000000040000795c */ /* 0x000fe20000300000 */
.L_x_2627:
[----:B------:R-:W-:Y:S01]  /*11140*/  SHF.L.U32 R5, R19, 0x1f, RZ ;  /* 0x0000001f13057819 */ /* 0x000fe200000006ff */
[----:B0-----:R-:W-:-:S03]  /*11150*/  IMAD.SHL.U32 R3, R10, 0x8000, RZ ;  /* 0x000080000a037824 */ /* 0x001fc600078e00ff */
[----:B------:R-:W0:Y:S02]  /*11160*/  SYNCS.PHASECHK.TRANS64.TRYWAIT P2, [R18+URZ+0x38860], R5 ;  /* 0x03886005120075a7 */ /* 0x000e24000804017f */
[----:B0-----:R-:W-:Y:S05]  /*11170*/  @!P2 BRA `(.L_x_2628) ;  /* 0x0000004c0038a947 */ /* 0x001fea0003800000 */
.L_x_2750:
        /* <DEDUP_REMOVED lines=135> */
.L_x_2629:
[----:B-1----:R1:W-:Y:S01]  /*119f0*/  SYNCS.ARRIVE.TRANS64.A1T0 RZ, [R18+URZ+0x38850], RZ ;  /* 0x038850ff12ff79a7 */ /* 0x0023e2000810003f */
[----:B------:R-:W-:Y:S06]  /*11a00*/  BAR.SYNC.DEFER_BLOCKING 0x2, 0x80 ;  /* 0x0082000000007b1d */ /* 0x000fec0000010000 */
[----:B------:R-:W-:Y:S05]  /*11a10*/  @!P1 BRA `(.L_x_2630) ;  /* 0x0000000000049947 */ /* 0x000fea0003800000 */
[----:B------:R-:W-:Y:S01]  /*11a20*/  BPT.TRAP 0x1 ;  /* 0x000000040000795c */ /* 0x000fe20000300000 */
.L_x_2630:
        /* <DEDUP_REMOVED lines=9> */
.L_x_2616:
[----:B------:R-:W-:-:S07]  /*11ac0*/  IMAD.MOV.U32 R0, RZ, RZ, RZ ;  /* 0x000000ffff007224 */ /* 0x000fce00078e00ff */
.L_x_2632:
[----:B------:R-:W-:-:S06]  /*11ad0*/  ULOP3.LUT UR4, UR36, 0x1, URZ, 0xfc, !UPT ;  /* 0x0000000124047892 */ /* 0x000fcc000f8efc3f */
[----:B--2---:R-:W-:-:S05]  /*11ae0*/  IMAD.U32 R2, RZ, RZ, UR4 ;  /* 0x00000004ff027e24 */ /* 0x004fca000f8e00ff */
[----:B------:R-:W-:-:S13]  /*11af0*/  ISETP.NE.AND P1, PT, R2, 0x3, PT ;  /* 0x000000030200780c */ /* 0x000fda0003f25270 */
[----:B------:R-:W-:Y:S05]  /*11b00*/  @!P1 BRA `(.L_x_2633) ;  /* 0x0000000000049947 */ /* 0x000fea0003800000 */
[----:B------:R-:W-:Y:S01]  /*11b10*/  BPT.TRAP 0x1 ;  /* 0x000000040000795c */ /* 0x000fe20000300000 */
.L_x_2633:
[----:B------:R-:W-:Y:S01]  /*11b20*/  LOP3.LUT R3, R33, 0x1, RZ, 0x3c, !PT ;  /* 0x0000000121037812 */ /* 0x000fe200078e3cff */
[----:B------:R-:W-:Y:S01]  /*11b30*/  BSSY B0, `(.L_x_2634) ;  /* 0x0000005000007945 */ /* 0x000fe20003800000 */
[----:B---3--:R-:W-:Y:S02]  /*11b40*/  LEA R18, R0, UR44, 0x3 ;  /* 0x0000002c00127c11 */ /* 0x008fe4000f8e18ff */
[----:B------:R-:W-:-:S04]  /*11b50*/  SHF.L.U32 R3, R3, 0x1f, RZ ;  /* 0x0000001f03037819 */ /* 0x000fc800000006ff */
[----:B------:R-:W2:Y:S02]  /*11b60*/  SYNCS.PHASECHK.TRANS64.TRYWAIT P0, [R18+URZ+0x38870], R3 ;  /* 0x03887003120075a7 */ /* 0x000ea4000800017f */
[----:B--2---:R-:W-:Y:S05]  /*11b70*/  @!P0 BRA `(.L_x_2635) ;  /* 0x0000004000cc8947 */ /* 0x004fea0003800000 */
.L_x_2751:
[----:B------:R-:W-:Y:S05]  /*11b80*/  BSYNC B0 ;  /* 0x0000000000007941 */ /* 0x000fea0003800000 */
.L_x_2634:
[----:B------:R-:W-:-:S06]  /*11b90*/  ULOP3.LUT UR4, UR36, 0x2, URZ, 0xfc, !UPT ;  /* 0x0000000224047892 */ /* 0x000fcc000f8efc3f */
[----:B------:R-:W-:-:S05]  /*11ba0*/  IMAD.U32 R2, RZ, RZ, UR4 ;  /* 0x00000004ff027e24 */ /* 0x000fca000f8e00ff */
[----:B------:R-:W-:-:S13]  /*11bb0*/  ISETP.NE.AND P0, PT, R2, 0x3, PT ;  /* 0x000000030200780c */ /* 0x000fda0003f05270 */
[----:B------:R-:W-:Y:S05]  /*11bc0*/  @!P0 BRA `(.L_x_2636) ;  /* 0x0000000000048947 */ /* 0x000fea0003800000 */
[----:B------:R-:W-:Y:S01]  /*11bd0*/  BPT.TRAP 0x1 ;  /* 0x000000040000795c */ /* 0x000fe20000300000 */
.L_x_2636:
[----:B--2---:R-:W-:Y:S01]  /*11be0*/  SHF.L.U32 R3, R33, 0x1f, RZ ;  /* 0x0000001f21037819 */ /* 0x004fe200000006ff */
[----:B------:R-:W-:-:S03]  /*11bf0*/  IMAD.SHL.U32 R2, R0, 0x8000, RZ ;  /* 0x0000800000027824 */ /* 0x000fc600078e00ff */
[----:B------:R-:W2:Y:S02]  /*11c00*/  SYNCS.PHASECHK.TRANS64.TRYWAIT P0, [R18+URZ+0x38860], R3 ;  /* 0x03886003120075a7 */ /* 0x000ea4000800017f */
[----:B------:R-:W-:Y:S01]  /*11c10*/  LOP3.LUT R5, R2, R16, RZ, 0xfc, !PT ;  /* 0x0000001002057212 */ /* 0x000fe200078efcff */
[----:B--2---:R-:W-:Y:S06]  /*11c20*/  @!P0 BRA `(.L_x_2637) ;  /* 0x0000004000b48947 */ /* 0x004fec0003800000 */
.L_x_2752:
[----:B01----:R-:W3:Y:S04]  /*11c30*/  LDL.LU R23, [R1+0x10] ;  /* 0x0000100001177983 */ /* 0x003ee80000300800 */
[----:B------:R-:W2:Y:S01]  /*11c40*/  LDL.LU R22, [R1+0x4] ;  /* 0x0000040001167983 */ /* 0x000ea20000300800 */
[----:B------:R-:W-:Y:S05]  /*11c50*/  WARPSYNC.ALL ;  /* 0x0000000000007948 */ /* 0x000fea0003800000 */
[----:B----4-:R-:W0:Y:S01]  /*11c60*/  LDSM.16.MT88.4 R4, [R5+UR44+0x10400] ;  /* 0x0104002c0504783b */ /* 0x010e220008004200 */
[----:B------:R-:W-:Y:S01]  /*11c70*/  VIADD R19, R2, 0x4000 ;  /* 0x0000400002137836 */ /* 0x000fe20000000000 */
[----:B------:R-:W-:Y:S01]  /*11c80*/  IADD3 R17, R30, R2, R31 ;  /* 0x000000021e117210 */ /* 0x000fe20007ffe01f */
[----:B------:R-:W-:Y:S01]  /*11c90*/  VIADD R21, R2, 0x1000 ;  /* 0x0000100002157836 */ /* 0x000fe20000000000 */
[----:B------:R-:W-:-:S02]  /*11ca0*/  ULOP3.LUT UR4, UR36, 0x2, URZ, 0xfc, !UPT ;  /* 0x0000000224047892 */ /* 0x000fc4000f8efc3f */
[-C--:B------:R-:W-:Y:S02]  /*11cb0*/  LOP3.LUT R19, R19, R16.reuse, RZ, 0xfc, !PT ;  /* 0x0000001013137212 */ /* 0x080fe400078efcff */
[----:B------:R-:W-:Y:S02]  /*11cc0*/  LOP3.LUT R21, R21, R16, RZ, 0xfc, !PT ;  /* 0x0000001015157212 */ /* 0x000fe400078efcff */
[C-C-:B0-----:R-:W-:Y:S02]  /*11cd0*/  PRMT R12, R4.reuse, 0x6420, R5.reuse ;  /* 0x00006420040c7816 */ /* 0x141fe40000000005 */
[----:B------:R-:W-:Y:S02]  /*11ce0*/  PRMT R13, R4, 0x7531, R5 ;  /* 0x00007531040d7816 */ /* 0x000fe40000000005 */
[C-C-:B------:R-:W-:Y:S02]  /*11cf0*/  PRMT R14, R6.reuse, 0x6420, R7.reuse ;  /* 0x00006420060e7816 */ /* 0x140fe40000000007 */
[----:B------:R-:W-:-:S02]  /*11d00*/  PRMT R15, R6, 0x7531, R7 ;  /* 0x00007531060f7816 */ /* 0x000fc40000000007 */
[----:B--2---:R-:W-:-:S05]  /*11d10*/  IADD3 R3, R2, R16, R22 ;  /* 0x0000001002037210 */ /* 0x004fca0007ffe016 */
        /* <DEDUP_REMOVED lines=9> */
[----:B---3--:R-:W-:Y:S02]  /*11db0*/  IADD3 R19, R31, R2, R23 ;  /* 0x000000021f137210 */ /* 0x008fe40007ffe017 */
        /* <DEDUP_REMOVED lines=107> */
.L_x_2638:
[----:B-1----:R1:W-:Y:S01]  /*12470*/  SYNCS.ARRIVE.TRANS64.A1T0 RZ, [R18+URZ+0x38850], RZ ;  /* 0x038850ff12ff79a7 */ /* 0x0023e2000810003f */
[----:B------:R-:W-:Y:S06]  /*12480*/  BAR.SYNC.DEFER_BLOCKING 0x2, 0x80 ;  /* 0x0082000000007b1d */ /* 0x000fec0000010000 */
[----:B------:R-:W-:Y:S05]  /*12490*/  @!P1 BRA `(.L_x_2639) ;  /* 0x0000000000049947 */ /* 0x000fea0003800000 */
[----:B------:R-:W-:Y:S01]  /*124a0*/  BPT.TRAP 0x1 ;  /* 0x000000040000795c */ /* 0x000fe20000300000 */
.L_x_2639:
        /* <DEDUP_REMOVED lines=10> */
.L_x_2596:
[----:B------:R-:W1:Y:S01]  /*12550*/  S2R R4, SR_CgaCtaId ;  /* 0x0000000000047919 */ /* 0x000e620000008800 */
[----:B------:R-:W-:Y:S02]  /*12560*/  MOV R3, 0x400 ;  /* 0x0000040000037802 */ /* 0x000fe40000000f00 */
[----:B------:R-:W-:Y:S02]  /*12570*/  SHF.L.U32 R2, R2, 0x1f, RZ ;  /* 0x0000001f02027819 */ /* 0x000fe400000006ff */
[----:B-1----:R-:W-:-:S04]  /*12580*/  LEA R5, R4, R3, 0x18 ;  /* 0x0000000304057211 */ /* 0x002fc800078ec0ff */
[----:B------:R-:W1:Y:S02]  /*12590*/  SYNCS.PHASECHK.TRANS64.TRYWAIT P0, [R5+URZ+0x38820], R2 ;  /* 0x03882002050075a7 */ /* 0x000e64000800017f */
[----:B-1----:R-:W-:Y:S05]  /*125a0*/  @!P0 BRA `(.L_x_2640) ;  /* 0x0000003800688947 */ /* 0x002fea0003800000 */
.L_x_2753:
        /* <DEDUP_REMOVED lines=13> */
.L_x_2641:
[C---:B------:R-:W-:Y:S01]  /*12680*/  IMAD R4, R0.reuse, 0x8, R5 ;  /* 0x0000000800047824 */ /* 0x040fe200078e0205 */
[----:B------:R-:W-:Y:S01]  /*12690*/  SHF.L.U32 R3, R33, 0x1f, RZ ;  /* 0x0000001f21037819 */ /* 0x000fe200000006ff */
[----:B------:R-:W-:-:S03]  /*126a0*/  VIADD R0, R0, 0x1 ;  /* 0x0000000100007836 */ /* 0x000fc60000000000 */
[----:B------:R-:W1:Y:S02]  /*126b0*/  SYNCS.PHASECHK.TRANS64.TRYWAIT P1, [R4+URZ+0x38840], R3 ;  /* 0x03884003040075a7 */ /* 0x000e64000802017f */
[----:B------:R-:W-:-:S04]  /*126c0*/  ISETP.NE.AND P2, PT, R0, 0x2, PT ;  /* 0x000000020000780c */ /* 0x000fc80003f45270 */
[----:B------:R-:W-:Y:S01]  /*126d0*/  SEL R2, RZ, 0x1, P2 ;  /* 0x00000001ff027807 */ /* 0x000fe20001000000 */
[----:B-1----:R-:W-:Y:S08]  /*126e0*/  @!P1 BRA `(.L_x_2642) ;  /* 0x00000038002c9947 */ /* 0x002ff00003800000 */
.L_x_2754:
[----:B------:R-:W-:Y:S02]  /*126f0*/  SEL R0, R0, RZ, P2 ;  /* 0x000000ff00007207 */ /* 0x000fe40001000000 */
[----:B------:R-:W-:Y:S01]  /*12700*/  LOP3.LUT R2, R33, R2, RZ, 0x3c, !PT ;  /* 0x0000000221027212 */ /* 0x000fe200078e3cff */
[----:B------:R-:W-:Y:S06]  /*12710*/  @!P0 BRA `(.L_x_2643) ;  /* 0x0000000000048947 */ /* 0x000fec0003800000 */
[----:B------:R-:W-:Y:S01]  /*12720*/  BPT.TRAP 0x1 ;  /* 0x000000040000795c */ /* 0x000fe20000300000 */
.L_x_2643:
[----:B------:R-:W-:Y:S01]  /*12730*/  IMAD R5, R0, 0x8, R5 ;  /* 0x0000000800057824 */ /* 0x000fe200078e0205 */
[----:B------:R-:W-:-:S04]  /*12740*/  SHF.L.U32 R0, R2, 0x1f, RZ ;  /* 0x0000001f02007819 */ /* 0x000fc800000006ff */
[----:B------:R-:W2:Y:S02]  /*12750*/  SYNCS.PHASECHK.TRANS64.TRYWAIT P1, [R5+URZ+0x38840], R0 ;  /* 0x03884000050075a7 */ /* 0x000ea4000802017f */
[----:B--2---:R-:W-:Y:S05]  /*12760*/  @!P1 BRA `(.L_x_2644) ;  /* 0x0000003800209947 */ /* 0x004fea0003800000 */
.L_x_2755:
[----:B------:R-:W-:Y:S05]  /*12770*/  @!P0 BRA `(.L_x_2645) ;  /* 0x0000000000048947 */ /* 0x000fea0003800000 */
[----:B------:R-:W-:Y:S01]  /*12780*/  BPT.TRAP 0x1 ;  /* 0x000000040000795c */ /* 0x000fe20000300000 */
.L_x_2645:
[----:B------:R-:W3:Y:S02]  /*12790*/  SYNCS.PHASECHK.TRANS64.TRYWAIT P1, [R4+URZ+0x38860], R3 ;  /* 0x03886003040075a7 */ /* 0x000ee4000802017f */
[----:B---3--:R-:W-:Y:S05]  /*127a0*/  @!P1 BRA `(.L_x_2646) ;  /* 0x0000003800249947 */ /* 0x008fea0003800000 */
.L_x_2756:
[----:B------:R-:W-:Y:S05]  /*127b0*/  @!P0 BRA `(.L_x_2647) ;  /* 0x0000000000048947 */ /* 0x000fea0003800000 */
[----:B------:R-:W-:Y:S01]  /*127c0*/  BPT.TRAP 0x1 ;  /* 0x000000040000795c */ /* 0x000fe20000300000 */
.L_x_2647:
[----:B------:R-:W4:Y:S02]  /*127d0*/  SYNCS.PHASECHK.TRANS64.TRYWAIT P1, [R5+URZ+0x38860], R0 ;  /* 0x03886000050075a7 */ /* 0x000f24000802017f */
[----:B----4-:R-:W-:Y:S05]  /*127e0*/  @!P1 BRA `(.L_x_2648) ;  /* 0x0000003800289947 */ /* 0x010fea0003800000 */
.L_x_2757:
[----:B------:R-:W-:Y:S05]  /*127f0*/  @!P0 BRA `(.L_x_2649) ;  /* 0x0000000000048947 */ /* 0x000fea0003800000 */
[----:B------:R-:W-:Y:S01]  /*12800*/  BPT.TRAP 0x1 ;  /* 0x000000040000795c */ /* 0x000fe20000300000 */
.L_x_2649:
[----:B------:R-:W0:Y:S02]  /*12810*/  SYNCS.PHASECHK.TRANS64.TRYWAIT P1, [R4+URZ+0x38880], R3 ;  /* 0x03888003040075a7 */ /* 0x000e24000802017f */
[----:B0-----:R-:W-:Y:S05]  /*12820*/  @!P1 BRA `(.L_x_2650) ;  /* 0x00000038002c9947 */ /* 0x001fea0003800000 */
.L_x_2758:
[----:B------:R-:W-:Y:S05]  /*12830*/  @!P0 BRA `(.L_x_2651) ;  /* 0x0000000000048947 */ /* 0x000fea0003800000 */
[----:B------:R-:W-:Y:S01]  /*12840*/  BPT.TRAP 0x1 ;  /* 0x000000040000795c */ /* 0x000fe20000300000 */
.L_x_2651:
[----:B------:R0:W0:Y:S02]  /*12850*/  SYNCS.PHASECHK.TRANS64.TRYWAIT P0, [R5+URZ+0x38880], R0 ;  /* 0x03888000050075a7 */ /* 0x000024000800017f */
[----:B0-----:R-:W-:Y:S05]  /*12860*/  @!P0 NANOSLEEP.SYNCS 0x989680 ;  /* 0x009896800000895d */ /* 0x001fea0003900000 */
[----:B------:R-:W0:Y:S02]  /*12870*/  @!P0 SYNCS.PHASECHK.TRANS64 P0, [R5+URZ+0x38880], R0 ;  /* 0x03888000050085a7 */ /* 0x000e24000800007f */
[----:B0-----:R-:W-:Y:S05]  /*12880*/  @!P0 BRA `(.L_x_2651) ;  /* 0xfffffffc00f08947 */ /* 0x001fea000383ffff */
.L_x_2552:
[----:B------:R-:W-:Y:S05]  /*12890*/  BSYNC B6 ;  /* 0x0000000000067941 */ /* 0x000fea0003800000 */
.L_x_2549:
[----:B------:R-:W-:Y:S05]  /*128a0*/  EXIT ;  /* 0x000000000000794d */ /* 0x000fea0003800000 */
.L_x_2556:
[----:B0-----:R-:W-:-:S04]  /*128b0*/  IMAD.U32 R3, RZ, RZ, UR41 ;  /* 0x00000029ff037e24 */ /* 0x001fc8000f8e00ff */
[----:B------:R0:W1:Y:S03]  /*128c0*/  SYNCS.PHASECHK.TRANS64.TRYWAIT P0, [R3+URZ+0x38800], R8 ;  /* 0x03880008030075a7 */ /* 0x000066000800017f */
[----:B-1----:R-:W-:Y:S05]  /*128d0*/  @!P0 NANOSLEEP.SYNCS 0x989680 ;  /* 0x009896800000895d */ /* 0x002fea0003900000 */
[----:B------:R-:W1:Y:S02]  /*128e0*/  @!P0 SYNCS.PHASECHK.TRANS64 P0, [R3+URZ+0x38800], R8 ;  /* 0x03880008030085a7 */ /* 0x000e64000800007f */
[----:B-1----:R-:W-:Y:S05]  /*128f0*/  @!P0 BRA `(.L_x_2556) ;  /* 0xfffffffc00ec8947 */ /* 0x002fea000383ffff */
[----:B------:R-:W-:Y:S05]  /*12900*/  BRA `(.L_x_2652) ;  /* 0xfffffeec00dc7947 */ /* 0x000fea000383ffff */
.L_x_2560:
[----:B0-----:R-:W-:-:S04]  /*12910*/  IMAD.U32 R3, RZ, RZ, UR41 ;  /* 0x00000029ff037e24 */ /* 0x001fc8000f8e00ff */
[----:B------:R0:W2:Y:S03]  /*12920*/  SYNCS.PHASECHK.TRANS64.TRYWAIT P1, [R3+URZ+0x38830], R8 ;  /* 0x03883008030075a7 */ /* 0x0000a6000802017f */
[----:B--2---:R-:W-:Y:S05]  /*12930*/  @!P1 NANOSLEEP.SYNCS 0x989680 ;  /* 0x009896800000995d */ /* 0x004fea0003900000 */
[----:B------:R-:W2:Y:S02]  /*12940*/  @!P1 SYNCS.PHASECHK.TRANS64 P1, [R3+URZ+0x38830], R8 ;  /* 0x03883008030095a7 */ /* 0x000ea4000802007f */
[----:B--2---:R-:W-:Y:S05]  /*12950*/  @!P1 BRA `(.L_x_2560) ;  /* 0xfffffffc00ec9947 */ /* 0x004fea000383ffff */
[----:B------:R-:W-:Y:S05]  /*12960*/  BRA `(.L_x_2559) ;  /* 0xfffffeec00f87947 */ /* 0x000fea000383ffff */
.L_x_2565:
[----:B-1----:R-:W-:-:S04]  /*12970*/  IMAD.U32 R9, RZ, RZ, UR41 ;  /* 0x00000029ff097e24 */ /* 0x002fc8000f8e00ff */
[----:B------:R1:W3:Y:S03]  /*12980*/  SYNCS.PHASECHK.TRANS64.TRYWAIT P1, [R9+URZ+0x38850], R8 ;  /* 0x03885008090075a7 */ /* 0x0002e6000802017f */
[----:B---3--:R-:W-:Y:S05]  /*12990*/  @!P1 NANOSLEEP.SYNCS 0x989680 ;  /* 0x009896800000995d */ /* 0x008fea0003900000 */
[----:B------:R-:W3:Y:S02]  /*129a0*/  @!P1 SYNCS.PHASECHK.TRANS64 P1, [R9+URZ+0x38850], R8 ;  /* 0x03885008090095a7 */ /* 0x000ee4000802007f */
[----:B---3--:R-:W-:Y:S05]  /*129b0*/  @!P1 BRA `(.L_x_2565) ;  /* 0xfffffffc00ec9947 */ /* 0x008fea000383ffff */
[----:B------:R-:W-:Y:S05]  /*129c0*/  BRA `(.L_x_2564) ;  /* 0xffffff1000887947 */ /* 0x000fea000383ffff */
.L_x_2571:
[----:B0-----:R-:W-:Y:S02]  /*129d0*/  IMAD.U32 R0, RZ, RZ, UR55 ;  /* 0x00000037ff007e24 */ /* 0x001fe4000f8e00ff */
[----:B------:R-:W-:-:S04]  /*129e0*/  IMAD.U32 R11, RZ, RZ, UR57 ;  /* 0x00000039ff0b7e24 */ /* 0x000fc8000f8e00ff */
[----:B------:R0:W1:Y:S03]  /*129f0*/  SYNCS.PHASECHK.TRANS64.TRYWAIT P1, [R0+URZ+0x38830], R11 ;  /* 0x0388300b000075a7 */ /* 0x000066000802017f */
[----:B-1----:R-:W-:Y:S05]  /*12a00*/  @!P1 NANOSLEEP.SYNCS 0x989680 ;  /* 0x009896800000995d */ /* 0x002fea0003900000 */
[----:B------:R-:W1:Y:S02]  /*12a10*/  @!P1 SYNCS.PHASECHK.TRANS64 P1, [R0+URZ+0x38830], R11 ;  /* 0x0388300b000095a7 */ /* 0x000e64000802007f */
[----:B-1----:R-:W-:Y:S05]  /*12a20*/  @!P1 BRA `(.L_x_2571) ;  /* 0xfffffffc00e89947 */ /* 0x002fea000383ffff */
[----:B------:R-:W-:Y:S05]  /*12a30*/  BRA `(.L_x_2570) ;  /* 0xffffff1400a47947 */ /* 0x000fea000383ffff */
.L_x_2576:
[----:B0-----:R-:W-:Y:S02]  /*12a40*/  IMAD.U32 R8, RZ, RZ, UR55 ;  /* 0x00000037ff087e24 */ /* 0x001fe4000f8e00ff */
[----:B------:R-:W-:-:S04]  /*12a50*/  IMAD.U32 R9, RZ, RZ, UR57 ;  /* 0x00000039ff097e24 */ /* 0x000fc8000f8e00ff */
[----:B------:R0:W2:Y:S03]  /*12a60*/  SYNCS.PHASECHK.TRANS64.TRYWAIT P1, [R8+URZ+0x38850], R9 ;  /* 0x03885009080075a7 */ /* 0x0000a6000802017f */
[----:B--2---:R-:W-:Y:S05]  /*12a70*/  @!P1 NANOSLEEP.SYNCS 0x989680 ;  /* 0x009896800000995d */ /* 0x004fea0003900000 */
[----:B------:R-:W2:Y:S02]  /*12a80*/  @!P1 SYNCS.PHASECHK.TRANS64 P1, [R8+URZ+0x38850], R9 ;  /* 0x03885009080095a7 */ /* 0x000ea4000802007f */
[----:B--2---:R-:W-:Y:S05]  /*12a90*/  @!P1 BRA `(.L_x_2576) ;  /* 0xfffffffc00e89947 */ /* 0x004fea000383ffff */
[----:B------:R-:W-:Y:S05]  /*12aa0*/  BRA `(.L_x_2575) ;  /* 0xffffff3c00947947 */ /* 0x000fea000383ffff */
.L_x_2583:
[----:B---3--:R-:W-:-:S04]  /*12ab0*/  IMAD.U32 R0, RZ, RZ, UR43 ;  /* 0x0000002bff007e24 */ /* 0x008fc8000f8e00ff */
[----:B------:R3:W4:Y:S03]  /*12ac0*/  SYNCS.PHASECHK.TRANS64.TRYWAIT P1, [R0+URZ+0x38830], R5 ;  /* 0x03883005000075a7 */ /* 0x000726000802017f */
[----:B----4-:R-:W-:Y:S05]  /*12ad0*/  @!P1 NANOSLEEP.SYNCS 0x989680 ;  /* 0x009896800000995d */ /* 0x010fea0003900000 */
[----:B------:R-:W4:Y:S02]  /*12ae0*/  @!P1 SYNCS.PHASECHK.TRANS64 P1, [R0+URZ+0x38830], R5 ;  /* 0x03883005000095a7 */ /* 0x000f24000802007f */
[----:B----4-:R-:W-:Y:S05]  /*12af0*/  @!P1 BRA `(.L_x_2583) ;  /* 0xfffffffc00ec9947 */ /* 0x010fea000383ffff */
[----:B------:R-:W-:Y:S05]  /*12b00*/  BRA `(.L_x_2582) ;  /* 0xffffff4000647947 */ /* 0x000fea000383ffff */
.L_x_2588:
[----:B-1----:R-:W-:-:S04]  /*12b10*/  IMAD.U32 R6, RZ, RZ, UR43 ;  /* 0x0000002bff067e24 */ /* 0x002fc8000f8e00ff */
[----:B------:R1:W2:Y:S03]  /*12b20*/  SYNCS.PHASECHK.TRANS64.TRYWAIT P1, [R6+URZ+0x38850], R5 ;  /* 0x03885005060075a7 */ /* 0x0002a6000802017f */
[----:B--2---:R-:W-:Y:S05]  /*12b30*/  @!P1 NANOSLEEP.SYNCS 0x989680 ;  /* 0x009896800000995d */ /* 0x004fea0003900000 */
[----:B------:R-:W2:Y:S02]  /*12b40*/  @!P1 SYNCS.PHASECHK.TRANS64 P1, [R6+URZ+0x38850], R5 ;  /* 0x03885005060095a7 */ /* 0x000ea4000802007f */
[----:B--2---:R-:W-:Y:S05]  /*12b50*/  @!P1 BRA `(.L_x_2588) ;  /* 0xfffffffc00ec9947 */ /* 0x004fea000383ffff */
[----:B------:R-:W-:Y:S05]  /*12b60*/  BRA `(.L_x_2587) ;  /* 0xffffff5c00ec7947 */ /* 0x000fea000383ffff */
.L_x_2602:
[----:B------:R-:W-:Y:S02]  /*12b70*/  IMAD.MOV.U32 R13, RZ, RZ, R22 ;  /* 0x000000ffff0d7224 */ /* 0x000fe400078e0016 */
[----:B------:R-:W-:Y:S02]  /*12b80*/  IMAD.MOV.U32 R12, RZ, RZ, RZ ;  /* 0x000000ffff0c7224 */ /* 0x000fe400078e00ff */
[----:B------:R-:W-:Y:S02]  /*12b90*/  IMAD.MOV.U32 R11, RZ, RZ, 0x1f ;  /* 0x0000001fff0b7424 */ /* 0x000fe400078e00ff */
[----:B------:R-:W-:-:S07]  /*12ba0*/  IMAD.MOV.U32 R15, RZ, RZ, -0x1 ;  /* 0xffffffffff0f7424 */ /* 0x000fce00078e00ff */
[----:B0----5:R-:W-:Y:S05]  /*12bb0*/  WARPSYNC.COLLECTIVE R15, `(.L_x_2653) ;  /* 0x000000000f087348 */ /* 0x021fea0003c00000 */
[----:B------:R1:W2:Y:S02]  /*12bc0*/  SHFL.IDX P6, R14, R13, R12, R11 ;  /* 0x0000000c0d0e7389 */ /* 0x0002a400000c000b */
[----:B012--5:R-:W-:Y:S01]  /*12bd0*/  ENDCOLLECTIVE ;  /* 0x000000000000791b */ /* 0x027fe20003800000 */
.L_x_2653:
[----:B------:R-:W-:Y:S05]  /*12be0*/  BRA `(.L_x_2654) ;  /* 0xffffffb8008c7947 */ /* 0x000fea000383ffff */
.L_x_2604:
[----:B0-----:R0:W1:Y:S02]  /*12bf0*/  SYNCS.PHASECHK.TRANS64.TRYWAIT P0, [R23+URZ+0x38880], R20 ;  /* 0x03888014170075a7 */ /* 0x001064000800017f */
[----:B-1----:R-:W-:Y:S05]  /*12c00*/  @!P0 NANOSLEEP.SYNCS 0x989680 ;  /* 0x009896800000895d */ /* 0x002fea0003900000 */
[----:B------:R-:W1:Y:S02]  /*12c10*/  @!P0 SYNCS.PHASECHK.TRANS64 P0, [R23+URZ+0x38880], R20 ;  /* 0x03888014170085a7 */ /* 0x000e64000800007f */
[----:B-1----:R-:W-:Y:S05]  /*12c20*/  @!P0 BRA `(.L_x_2604) ;  /* 0xfffffffc00f08947 */ /* 0x002fea000383ffff */
[----:B------:R-:W-:Y:S05]  /*12c30*/  BRA `(.L_x_2655) ;  /* 0xffffffb800dc7947 */ /* 0x000fea000383ffff */
.L_x_2605:
        /* <DEDUP_REMOVED lines=8> */
.L_x_2657:
[----:B------:R-:W-:Y:S05]  /*12cc0*/  BSYNC B0 ;  /* 0x0000000000007941 */ /* 0x000fea0003800000 */
.L_x_2656:
        /* <DEDUP_REMOVED lines=14> */
.L_x_2658:
        /* <DEDUP_REMOVED lines=11> */
.L_x_2659:
        /* <DEDUP_REMOVED lines=13> */
.L_x_2660:
[----:B------:R-:W-:Y:S02]  /*12f30*/  IMAD.MOV.U32 R13, RZ, RZ, R7 ;  /* 0x000000ffff0d7224 */ /* 0x000fe400078e0007 */
[----:B------:R-:W-:Y:S01]  /*12f40*/  IMAD.MOV.U32 R12, RZ, RZ, 0x2 ;  /* 0x00000002ff0c7424 */ /* 0x000fe200078e00ff */
[----:B------:R-:W-:-:S13]  /*12f50*/  IADD3 R2, P2, R32, R14, RZ ;  /* 0x0000000e20027210 */ /* 0x000fda0007f5e0ff */
[----:B------:R-:W-:Y:S05]  /*12f60*/  WARPSYNC.COLLECTIVE R15, `(.L_x_2661) ;  /* 0x000000000f087348 */ /* 0x000fea0003c00000 */
[----:B------:R0:W1:Y:S02]  /*12f70*/  SHFL.IDX P6, R14, R13, R12, R11 ;  /* 0x0000000c0d0e7389 */ /* 0x00006400000c000b */
[----:B01----:R-:W-:Y:S01]  /*12f80*/  ENDCOLLECTIVE ;  /* 0x000000000000791b */ /* 0x003fe20003800000 */
.L_x_2661:
        /* <DEDUP_REMOVED lines=13> */
.L_x_2662:
[----:B------:R-:W-:Y:S02]  /*13060*/  IMAD.MOV.U32 R13, RZ, RZ, R7 ;  /* 0x000000ffff0d7224 */ /* 0x000fe400078e0007 */
[----:B------:R-:W-:Y:S01]  /*13070*/  IMAD.MOV.U32 R12, RZ, RZ, 0x3 ;  /* 0x00000003ff0c7424 */ /* 0x000fe200078e00ff */
[----:B------:R-:W-:-:S13]  /*13080*/  IADD3 R2, P2, R32, R14, RZ ;  /* 0x0000000e20027210 */ /* 0x000fda0007f5e0ff */
[----:B------:R-:W-:Y:S05]  /*13090*/  WARPSYNC.COLLECTIVE R15, `(.L_x_2663) ;  /* 0x000000000f087348 */ /* 0x000fea0003c00000 */
[----:B------:R0:W1:Y:S02]  /*130a0*/  SHFL.IDX P6, R14, R13, R12, R11 ;  /* 0x0000000c0d0e7389 */ /* 0x00006400000c000b */
[----:B01----:R-:W-:Y:S01]  /*130b0*/  ENDCOLLECTIVE ;  /* 0x000000000000791b */ /* 0x003fe20003800000 */
.L_x_2663:
        /* <DEDUP_REMOVED lines=13> */
.L_x_2664:
[----:B------:R-:W-:Y:S02]  /*13190*/  IMAD.MOV.U32 R13, RZ, RZ, R7 ;  /* 0x000000ffff0d7224 */ /* 0x000fe400078e0007 */
[----:B------:R-:W-:Y:S01]  /*131a0*/  IMAD.MOV.U32 R12, RZ, RZ, 0x4 ;  /* 0x00000004ff0c7424 */ /* 0x000fe200078e00ff */
[----:B------:R-:W-:-:S13]  /*131b0*/  IADD3 R2, P2, R32, R14, RZ ;  /* 0x0000000e20027210 */ /* 0x000fda0007f5e0ff */
[----:B------:R-:W-:Y:S05]  /*131c0*/  WARPSYNC.COLLECTIVE R15, `(.L_x_2665) ;  /* 0x000000000f087348 */ /* 0x000fea0003c00000 */
[----:B------:R0:W1:Y:S02]  /*131d0*/  SHFL.IDX P6, R14, R13, R12, R11 ;  /* 0x0000000c0d0e7389 */ /* 0x00006400000c000b */
[----:B01----:R-:W-:Y:S01]  /*131e0*/  ENDCOLLECTIVE ;  /* 0x000000000000791b */ /* 0x003fe20003800000 */
.L_x_2665:
        /* <DEDUP_REMOVED lines=13> */
.L_x_2666:
[----:B------:R-:W-:Y:S02]  /*132c0*/  IMAD.MOV.U32 R13, RZ, RZ, R7 ;  /* 0x000000ffff0d7224 */ /* 0x000fe400078e0007 */
[----:B------:R-:W-:Y:S01]  /*132d0*/  IMAD.MOV.U32 R12, RZ, RZ, 0x5 ;  /* 0x00000005ff0c7424 */ /* 0x000fe200078e00ff */
[----:B------:R-:W-:-:S13]  /*132e0*/  IADD3 R2, P2, R32, R14, RZ ;  /* 0x0000000e20027210 */ /* 0x000fda0007f5e0ff */
[----:B------:R-:W-:Y:S05]  /*132f0*/  WARPSYNC.COLLECTIVE R15, `(.L_x_2667) ;  /* 0x000000000f087348 */ /* 0x000fea0003c00000 */
[----:B------:R0:W1:Y:S02]  /*13300*/  SHFL.IDX P6, R14, R13, R12, R11 ;  /* 0x0000000c0d0e7389 */ /* 0x00006400000c000b */
[----:B01----:R-:W-:Y:S01]  /*13310*/  ENDCOLLECTIVE ;  /* 0x000000000000791b */ /* 0x003fe20003800000 */
.L_x_2667:
        /* <DEDUP_REMOVED lines=13> */
.L_x_2668:
[----:B------:R-:W-:Y:S02]  /*133f0*/  IMAD.MOV.U32 R13, RZ, RZ, R7 ;  /* 0x000000ffff0d7224 */ /* 0x000fe400078e0007 */
[----:B------:R-:W-:Y:S01]  /*13400*/  IMAD.MOV.U32 R12, RZ, RZ, 0x6 ;  /* 0x00000006ff0c7424 */ /* 0x000fe200078e00ff */
[----:B------:R-:W-:-:S13]  /*13410*/  IADD3 R2, P2, R32, R14, RZ ;  /* 0x0000000e20027210 */ /* 0x000fda0007f5e0ff */
[----:B------:R-:W-:Y:S05]  /*13420*/  WARPSYNC.COLLECTIVE R15, `(.L_x_2669) ;  /* 0x000000000f087348 */ /* 0x000fea0003c00000 */
[----:B------:R0:W1:Y:S02]  /*13430*/  SHFL.IDX P6, R14, R13, R12, R11 ;  /* 0x0000000c0d0e7389 */ /* 0x00006400000c000b */
[----:B01----:R-:W-:Y:S01]  /*13440*/  ENDCOLLECTIVE ;  /* 0x000000000000791b */ /* 0x003fe20003800000 */
.L_x_2669:
        /* <DEDUP_REMOVED lines=13> */
.L_x_2670:
[----:B------:R-:W-:Y:S02]  /*13520*/  IMAD.MOV.U32 R13, RZ, RZ, R7 ;  /* 0x000000ffff0d7224 */ /* 0x000fe400078e0007 */
[----:B------:R-:W-:Y:S01]  /*13530*/  IMAD.MOV.U32 R12, RZ, RZ, 0x7 ;  /* 0x00000007ff0c7424 */ /* 0x000fe200078e00ff */
[----:B------:R-:W-:-:S13]  /*13540*/  IADD3 R2, P2, R32, R14, RZ ;  /* 0x0000000e20027210 */ /* 0x000fda0007f5e0ff */
[----:B------:R-:W-:Y:S05]  /*13550*/  WARPSYNC.COLLECTIVE R15, `(.L_x_2671) ;  /* 0x000000000f087348 */ /* 0x000fea0003c00000 */
[----:B------:R0:W1:Y:S02]  /*13560*/  SHFL.IDX P6, R14, R13, R12, R11 ;  /* 0x0000000c0d0e7389 */ /* 0x00006400000c000b */
[----:B01----:R-:W-:Y:S01]  /*13570*/  ENDCOLLECTIVE ;  /* 0x000000000000791b */ /* 0x003fe20003800000 */
.L_x_2671:
        /* <DEDUP_REMOVED lines=12> */
.L_x_2672:
        /* <DEDUP_REMOVED lines=10> */
[----:B-1----:R-:W-:Y:S06]  /*136e0*/  BRA `(.L_x_2673) ;  /* 0xffffffb400e07947 */ /* 0x002fec000383ffff */
.L_x_2608:
[----:B-1----:R1:W2:Y:S02]  /*136f0*/  SYNCS.PHASECHK.TRANS64.TRYWAIT P0, [R23+URZ+0x38840], R20 ;  /* 0x03884014170075a7 */ /* 0x0022a4000800017f */
[----:B--2---:R-:W-:Y:S05]  /*13700*/  @!P0 NANOSLEEP.SYNCS 0x989680 ;  /* 0x009896800000895d */ /* 0x004fea0003900000 */
[----:B------:R-:W2:Y:S02]  /*13710*/  @!P0 SYNCS.PHASECHK.TRANS64 P0, [R23+URZ+0x38840], R20 ;  /* 0x03884014170085a7 */ /* 0x000ea4000800007f */
[----:B--2---:R-:W-:Y:S05]  /*13720*/  @!P0 BRA `(.L_x_2608) ;  /* 0xfffffffc00f08947 */ /* 0x004fea000383ffff */
[----:B------:R-:W-:Y:S05]  /*13730*/  BRA `(.L_x_2674) ;  /* 0xffffffb800287947 */ /* 0x000fea000383ffff */
.L_x_2609:
        /* <DEDUP_REMOVED lines=8> */
.L_x_2676:
[----:B------:R-:W-:Y:S05]  /*137c0*/  BSYNC B0 ;  /* 0x0000000000007941 */ /* 0x000fea0003800000 */
.L_x_2675:
        /* <DEDUP_REMOVED lines=8> */
.L_x_2677:
        /* <DEDUP_REMOVED lines=15> */
.L_x_2678:
[----:B------:R-:W-:Y:S02]  /*13940*/  IMAD.MOV.U32 R13, RZ, RZ, R0 ;  /* 0x000000ffff0d7224 */ /* 0x000fe400078e0000 */
[----:B------:R-:W-:-:S07]  /*13950*/  IMAD.MOV.U32 R5, RZ, RZ, R14 ;  /* 0x000000ffff057224 */ /* 0x000fce00078e000e */
[----:B------:R-:W-:Y:S05]  /*13960*/  WARPSYNC.COLLECTIVE R15, `(.L_x_2679) ;  /* 0x000000000f087348 */ /* 0x000fea0003c00000 */
[----:B------:R0:W1:Y:S02]  /*13970*/  SHFL.IDX P6, R14, R13, R12, R11 ;  /* 0x0000000c0d0e7389 */ /* 0x00006400000c000b */
[----:B01----:R-:W-:Y:S01]  /*13980*/  ENDCOLLECTIVE ;  /* 0x000000000000791b */ /* 0x003fe20003800000 */
.L_x_2679:
        /* <DEDUP_REMOVED lines=16> */
.L_x_2680:
[----:B------:R-:W-:Y:S02]  /*13a90*/  IMAD.MOV.U32 R13, RZ, RZ, R0 ;  /* 0x000000ffff0d7224 */ /* 0x000fe400078e0000 */
[----:B------:R-:W-:-:S07]  /*13aa0*/  IMAD.MOV.U32 R5, RZ, RZ, R14 ;  /* 0x000000ffff057224 */ /* 0x000fce00078e000e */
[----:B------:R-:W-:Y:S05]  /*13ab0*/  WARPSYNC.COLLECTIVE R15, `(.L_x_2681) ;  /* 0x000000000f087348 */ /* 0x000fea0003c00000 */
[----:B------:R0:W1:Y:S02]  /*13ac0*/  SHFL.IDX P6, R14, R13, R12, R11 ;  /* 0x0000000c0d0e7389 */ /* 0x00006400000c000b */
[----:B01----:R-:W-:Y:S01]  /*13ad0*/  ENDCOLLECTIVE ;  /* 0x000000000000791b */ /* 0x003fe20003800000 */
.L_x_2681:
        /* <DEDUP_REMOVED lines=16> */
.L_x_2682:
[----:B------:R-:W-:Y:S02]  /*13be0*/  IMAD.MOV.U32 R13, RZ, RZ, R0 ;  /* 0x000000ffff0d7224 */ /* 0x000fe400078e0000 */
[----:B------:R-:W-:-:S07]  /*13bf0*/  IMAD.MOV.U32 R5, RZ, RZ, R14 ;  /* 0x000000ffff057224 */ /* 0x000fce00078e000e */
[----:B------:R-:W-:Y:S05]  /*13c00*/  WARPSYNC.COLLECTIVE R15, `(.L_x_2683) ;  /* 0x000000000f087348 */ /* 0x000fea0003c00000 */
[----:B------:R0:W1:Y:S02]  /*13c10*/  SHFL.IDX P6, R14, R13, R12, R11 ;  /* 0x0000000c0d0e7389 */ /* 0x00006400000c000b */
[----:B01----:R-:W-:Y:S01]  /*13c20*/  ENDCOLLECTIVE ;  /* 0x000000000000791b */ /* 0x003fe20003800000 */
.L_x_2683:
        /* <DEDUP_REMOVED lines=14> */
.L_x_2684:
        /* <DEDUP_REMOVED lines=10> */
.L_x_2685:
[----:B------:R-:W-:Y:S02]  /*13db0*/  IMAD.MOV.U32 R13, RZ, RZ, R4 ;  /* 0x000000ffff0d7224 */ /* 0x000fe400078e0004 */
[----:B------:R-:W-:Y:S01]  /*13dc0*/  IMAD.MOV.U32 R12, RZ, RZ, 0x5 ;  /* 0x00000005ff0c7424 */ /* 0x000fe200078e00ff */
[----:B------:R-:W-:-:S05]  /*13dd0*/  @P4 IADD3 R14, P0, R32, R14, RZ ;  /* 0x0000000e200e4210 */ /* 0x000fca0007f1e0ff */
[----:B------:R-:W-:-:S08]  /*13de0*/  @P4 IMAD.MOV.U32 R2, RZ, RZ, R14 ;  /* 0x000000ffff024224 */ /* 0x000fd000078e000e */
[----:B------:R-:W-:Y:S05]  /*13df0*/  WARPSYNC.COLLECTIVE R15, `(.L_x_2686) ;  /* 0x000000000f087348 */ /* 0x000fea0003c00000 */
[----:B------:R0:W1:Y:S02]  /*13e00*/  SHFL.IDX P6, R14, R13, R12, R11 ;  /* 0x0000000c0d0e7389 */ /* 0x00006400000c000b */
[----:B01----:R-:W-:Y:S01]  /*13e10*/  ENDCOLLECTIVE ;  /* 0x000000000000791b */ /* 0x003fe20003800000 */
.L_x_2686:
        /* <DEDUP_REMOVED lines=12> */
.L_x_2687:
[----:B------:R-:W-:Y:S02]  /*13ee0*/  IMAD.MOV.U32 R13, RZ, RZ, R4 ;  /* 0x000000ffff0d7224 */ /* 0x000fe400078e0004 */
[----:B------:R-:W-:Y:S01]  /*13ef0*/  IMAD.MOV.U32 R12, RZ, RZ, 0x6 ;  /* 0x00000006ff0c7424 */ /* 0x000fe200078e00ff */
[----:B------:R-:W-:-:S13]  /*13f00*/  @P3 IADD3 R6, P0, R32, R14, RZ ;  /* 0x0000000e20063210 */ /* 0x000fda0007f1e0ff */
[----:B------:R-:W-:Y:S05]  /*13f10*/  WARPSYNC.COLLECTIVE R15, `(.L_x_2688) ;  /* 0x000000000f087348 */ /* 0x000fea0003c00000 */
[----:B------:R0:W1:Y:S02]  /*13f20*/  SHFL.IDX P6, R14, R13, R12, R11 ;  /* 0x0000000c0d0e7389 */ /* 0x00006400000c000b */
[----:B01----:R-:W-:Y:S01]  /*13f30*/  ENDCOLLECTIVE ;  /* 0x000000000000791b */ /* 0x003fe20003800000 */
.L_x_2688:
        /* <DEDUP_REMOVED lines=13> */
.L_x_2689:
[----:B------:R-:W-:Y:S02]  /*14010*/  IMAD.MOV.U32 R13, RZ, RZ, R4 ;  /* 0x000000ffff0d7224 */ /* 0x000fe400078e0004 */
[----:B------:R-:W-:Y:S01]  /*14020*/  IMAD.MOV.U32 R12, RZ, RZ, 0x7 ;  /* 0x00000007ff0c7424 */ /* 0x000fe200078e00ff */
[----:B------:R-:W-:-:S05]  /*14030*/  @P2 IADD3 R14, P0, R32, R14, RZ ;  /* 0x0000000e200e2210 */ /* 0x000fca0007f1e0ff */
[----:B------:R-:W-:-:S08]  /*14040*/  @P2 IMAD.MOV.U32 R2, RZ, RZ, R14 ;  /* 0x000000ffff022224 */ /* 0x000fd000078e000e */
[----:B------:R-:W-:Y:S05]  /*14050*/  WARPSYNC.COLLECTIVE R15, `(.L_x_2690) ;  /* 0x000000000f087348 */ /* 0x000fea0003c00000 */
[----:B------:R0:W1:Y:S02]  /*14060*/  SHFL.IDX P6, R14, R13, R12, R11 ;  /* 0x0000000c0d0e7389 */ /* 0x00006400000c000b */
[----:B01----:R-:W-:Y:S01]  /*14070*/  ENDCOLLECTIVE ;  /* 0x000000000000791b */ /* 0x003fe20003800000 */
.L_x_2690:
        /* <DEDUP_REMOVED lines=12> */
.L_x_2691:
[----:B------:R-:W-:Y:S05]  /*14140*/  BRA `(.L_x_2692) ;  /* 0xffffffb400107947 */ /* 0x000fea000383ffff */
.L_x_2612:
[----:B------:R-:W-:Y:S02]  /*14150*/  IMAD.MOV.U32 R13, RZ, RZ, R4 ;  /* 0x000000ffff0d7224 */ /* 0x000fe400078e0004 */
[----:B------:R-:W-:Y:S02]  /*14160*/  IMAD.MOV.U32 R12, RZ, RZ, RZ ;  /* 0x000000ffff0c7224 */ /* 0x000fe400078e00ff */
[----:B------:R-:W-:Y:S02]  /*14170*/  IMAD.MOV.U32 R11, RZ, RZ, 0x181f ;  /* 0x0000181fff0b7424 */ /* 0x000fe400078e00ff */
[----:B------:R-:W-:Y:S02]  /*14180*/  IMAD.MOV.U32 R15, RZ, RZ, -0x1 ;  /* 0xffffffffff0f7424 */ /* 0x000fe400078e00ff */
[----:B------:R-:W-:-:S07]  /*14190*/  IMAD.U32 R3, RZ, RZ, UR46 ;  /* 0x0000002eff037e24 */ /* 0x000fce000f8e00ff */
[----:B01----:R-:W-:Y:S05]  /*141a0*/  WARPSYNC.COLLECTIVE R15, `(.L_x_2693) ;  /* 0x000000000f087348 */ /* 0x003fea0003c00000 */
[----:B------:R2:W3:Y:S02]  /*141b0*/  SHFL.IDX P6, R14, R13, R12, R11 ;  /* 0x0000000c0d0e7389 */ /* 0x0004e400000c000b */
[----:B0123--:R-:W-:Y:S01]  /*141c0*/  ENDCOLLECTIVE ;  /* 0x000000000000791b */ /* 0x00ffe20003800000 */
.L_x_2693:
[----:B------:R-:W-:-:S04]  /*141d0*/  IMAD R6, R3, 0x80, R24 ;  /* 0x0000008003067824 */ /* 0x000fc800078e0218 */
[----:B------:R-:W-:Y:S02]  /*141e0*/  VIADD R8, R6, 0x10 ;  /* 0x0000001006087836 */ /* 0x000fe40000000000 */
[----:B------:R-:W-:Y:S02]  /*141f0*/  IMAD.MOV.U32 R13, RZ, RZ, R0 ;  /* 0x000000ffff0d7224 */ /* 0x000fe400078e0000 */
[----:B------:R-:W-:-:S07]  /*14200*/  IMAD.MOV.U32 R2, RZ, RZ, R14 ;  /* 0x000000ffff027224 */ /* 0x000fce00078e000e */
[----:B------:R-:W-:Y:S05]  /*14210*/  WARPSYNC.COLLECTIVE R15, `(.L_x_2694) ;  /* 0x000000000f087348 */ /* 0x000fea0003c00000 */
[----:B------:R0:W1:Y:S02]  /*14220*/  SHFL.IDX P6, R14, R13, R12, R11 ;  /* 0x0000000c0d0e7389 */ /* 0x00006400000c000b */
[----:B01----:R-:W-:Y:S01]  /*14230*/  ENDCOLLECTIVE ;  /* 0x000000000000791b */ /* 0x003fe20003800000 */
.L_x_2694:
        /* <DEDUP_REMOVED lines=11> */
.L_x_2695:
        /* <DEDUP_REMOVED lines=12> */
.L_x_2696:
[----:B------:R-:W-:Y:S02]  /*143b0*/  IMAD.MOV.U32 R13, RZ, RZ, R4 ;  /* 0x000000ffff0d7224 */ /* 0x000fe400078e0004 */
[----:B------:R-:W-:Y:S01]  /*143c0*/  IMAD.MOV.U32 R12, RZ, RZ, 0x2 ;  /* 0x00000002ff0c7424 */ /* 0x000fe200078e00ff */
[----:B------:R-:W-:-:S05]  /*143d0*/  @!P2 IADD3 R14, P3, R32, R14, RZ ;  /* 0x0000000e200ea210 */ /* 0x000fca0007f7e0ff */
[----:B------:R-:W-:-:S08]  /*143e0*/  @!P2 IMAD.MOV.U32 R2, RZ, RZ, R14 ;  /* 0x000000ffff02a224 */ /* 0x000fd000078e000e */
[----:B------:R-:W-:Y:S05]  /*143f0*/  WARPSYNC.COLLECTIVE R15, `(.L_x_2697) ;  /* 0x000000000f087348 */ /* 0x000fea0003c00000 */
[----:B------:R0:W1:Y:S02]  /*14400*/  SHFL.IDX P6, R14, R13, R12, R11 ;  /* 0x0000000c0d0e7389 */ /* 0x00006400000c000b */
[----:B01----:R-:W-:Y:S01]  /*14410*/  ENDCOLLECTIVE ;  /* 0x000000000000791b */ /* 0x003fe20003800000 */
.L_x_2697:
        /* <DEDUP_REMOVED lines=14> */
.L_x_2698:
[----:B------:R-:W-:Y:S02]  /*14500*/  IMAD.MOV.U32 R13, RZ, RZ, R4 ;  /* 0x000000ffff0d7224 */ /* 0x000fe400078e0004 */
[----:B------:R-:W-:Y:S01]  /*14510*/  IMAD.MOV.U32 R12, RZ, RZ, 0x3 ;  /* 0x00000003ff0c7424 */ /* 0x000fe200078e00ff */
[----:B------:R-:W-:-:S05]  /*14520*/  @!P2 IADD3 R14, P3, R32, R14, RZ ;  /* 0x0000000e200ea210 */ /* 0x000fca0007f7e0ff */
[----:B------:R-:W-:-:S08]  /*14530*/  @!P2 IMAD.MOV.U32 R2, RZ, RZ, R14 ;  /* 0x000000ffff02a224 */ /* 0x000fd000078e000e */
[----:B------:R-:W-:Y:S05]  /*14540*/  WARPSYNC.COLLECTIVE R15, `(.L_x_2699) ;  /* 0x000000000f087348 */ /* 0x000fea0003c00000 */
[----:B------:R0:W1:Y:S02]  /*14550*/  SHFL.IDX P6, R14, R13, R12, R11 ;  /* 0x0000000c0d0e7389 */ /* 0x00006400000c000b */
[----:B01----:R-:W-:Y:S01]  /*14560*/  ENDCOLLECTIVE ;  /* 0x000000000000791b */ /* 0x003fe20003800000 */
.L_x_2699:
        /* <DEDUP_REMOVED lines=14> */
.L_x_2700:
[----:B------:R-:W-:Y:S02]  /*14650*/  IMAD.MOV.U32 R13, RZ, RZ, R4 ;  /* 0x000000ffff0d7224 */ /* 0x000fe400078e0004 */
[----:B------:R-:W-:Y:S01]  /*14660*/  IMAD.MOV.U32 R12, RZ, RZ, 0x4 ;  /* 0x00000004ff0c7424 */ /* 0x000fe200078e00ff */
[----:B------:R-:W-:-:S05]  /*14670*/  @!P2 IADD3 R14, P3, R32, R14, RZ ;  /* 0x0000000e200ea210 */ /* 0x000fca0007f7e0ff */
[----:B------:R-:W-:-:S08]  /*14680*/  @!P2 IMAD.MOV.U32 R2, RZ, RZ, R14 ;  /* 0x000000ffff02a224 */ /* 0x000fd000078e000e */
[----:B------:R-:W-:Y:S05]  /*14690*/  WARPSYNC.COLLECTIVE R15, `(.L_x_2701) ;  /* 0x000000000f087348 */ /* 0x000fea0003c00000 */
[----:B------:R0:W1:Y:S02]  /*146a0*/  SHFL.IDX P6, R14, R13, R12, R11 ;  /* 0x0000000c0d0e7389 */ /* 0x00006400000c000b */
[----:B01----:R-:W-:Y:S01]  /*146b0*/  ENDCOLLECTIVE ;  /* 0x000000000000791b */ /* 0x003fe20003800000 */
.L_x_2701:
        /* <DEDUP_REMOVED lines=14> */
.L_x_2702:
[----:B------:R-:W-:Y:S02]  /*147a0*/  IMAD.MOV.U32 R13, RZ, RZ, R4 ;  /* 0x000000ffff0d7224 */ /* 0x000fe400078e0004 */
[----:B------:R-:W-:Y:S01]  /*147b0*/  IMAD.MOV.U32 R12, RZ, RZ, 0x5 ;  /* 0x00000005ff0c7424 */ /* 0x000fe200078e00ff */
[----:B------:R-:W-:-:S05]  /*147c0*/  @!P2 IADD3 R14, P3, R32, R14, RZ ;  /* 0x0000000e200ea210 */ /* 0x000fca0007f7e0ff */
[----:B------:R-:W-:-:S08]  /*147d0*/  @!P2 IMAD.MOV.U32 R2, RZ, RZ, R14 ;  /* 0x000000ffff02a224 */ /* 0x000fd000078e000e */
[----:B------:R-:W-:Y:S05]  /*147e0*/  WARPSYNC.COLLECTIVE R15, `(.L_x_2703) ;  /* 0x000000000f087348 */ /* 0x000fea0003c00000 */
[----:B------:R0:W1:Y:S02]  /*147f0*/  SHFL.IDX P6, R14, R13, R12, R11 ;  /* 0x0000000c0d0e7389 */ /* 0x00006400000c000b */
[----:B01----:R-:W-:Y:S01]  /*14800*/  ENDCOLLECTIVE ;  /* 0x000000000000791b */ /* 0x003fe20003800000 */
.L_x_2703:
        /* <DEDUP_REMOVED lines=14> */
.L_x_2704:
[----:B------:R-:W-:Y:S02]  /*148f0*/  IMAD.MOV.U32 R13, RZ, RZ, R4 ;  /* 0x000000ffff0d7224 */ /* 0x000fe400078e0004 */
[----:B------:R-:W-:Y:S01]  /*14900*/  IMAD.MOV.U32 R12, RZ, RZ, 0x6 ;  /* 0x00000006ff0c7424 */ /* 0x000fe200078e00ff */
[----:B------:R-:W-:-:S05]  /*14910*/  @!P2 IADD3 R14, P3, R32, R14, RZ ;  /* 0x0000000e200ea210 */ /* 0x000fca0007f7e0ff */
[----:B------:R-:W-:-:S08]  /*14920*/  @!P2 IMAD.MOV.U32 R2, RZ, RZ, R14 ;  /* 0x000000ffff02a224 */ /* 0x000fd000078e000e */
[----:B------:R-:W-:Y:S05]  /*14930*/  WARPSYNC.COLLECTIVE R15, `(.L_x_2705) ;  /* 0x000000000f087348 */ /* 0x000fea0003c00000 */
[----:B------:R0:W1:Y:S02]  /*14940*/  SHFL.IDX P6, R14, R13, R12, R11 ;  /* 0x0000000c0d0e7389 */ /* 0x00006400000c000b */
[----:B01----:R-:W-:Y:S01]  /*14950*/  ENDCOLLECTIVE ;  /* 0x000000000000791b */ /* 0x003fe20003800000 */
.L_x_2705:
        /* <DEDUP_REMOVED lines=13> */
.L_x_2706:
[----:B------:R-:W-:Y:S02]  /*14a30*/  IMAD.MOV.U32 R13, RZ, RZ, R4 ;  /* 0x000000ffff0d7224 */ /* 0x000fe400078e0004 */
[----:B------:R-:W-:Y:S01]  /*14a40*/  IMAD.MOV.U32 R12, RZ, RZ, 0x7 ;  /* 0x00000007ff0c7424 */ /* 0x000fe200078e00ff */
[----:B------:R-:W-:-:S05]  /*14a50*/  @!P2 IADD3 R14, P3, R32, R14, RZ ;  /* 0x0000000e200ea210 */ /* 0x000fca0007f7e0ff */
[----:B------:R-:W-:-:S08]  /*14a60*/  @!P2 IMAD.MOV.U32 R2, RZ, RZ, R14 ;  /* 0x000000ffff02a224 */ /* 0x000fd000078e000e */
[----:B------:R-:W-:Y:S05]  /*14a70*/  WARPSYNC.COLLECTIVE R15, `(.L_x_2707) ;  /* 0x000000000f087348 */ /* 0x000fea0003c00000 */
[----:B------:R0:W1:Y:S02]  /*14a80*/  SHFL.IDX P6, R14, R13, R12, R11 ;  /* 0x0000000c0d0e7389 */ /* 0x00006400000c000b */
[----:B01----:R-:W-:Y:S01]  /*14a90*/  ENDCOLLECTIVE ;  /* 0x000000000000791b */ /* 0x003fe20003800000 */
.L_x_2707:
        /* <DEDUP_REMOVED lines=12> */
.L_x_2708:
[----:B------:R-:W-:Y:S05]  /*14b60*/  BRA `(.L_x_2709) ;  /* 0xffffffb400187947 */ /* 0x000fea000383ffff */
.L_x_2615:
[----:B------:R0:W0:Y:S02]  /*14b70*/  SYNCS.PHASECHK.TRANS64.TRYWAIT P0, [R23+URZ+0x38820], R0 ;  /* 0x03882000170075a7 */ /* 0x000024000800017f */
[----:B0-----:R-:W-:Y:S05]  /*14b80*/  @!P0 NANOSLEEP.SYNCS 0x989680 ;  /* 0x009896800000895d */ /* 0x001fea0003900000 */
[----:B------:R-:W0:Y:S02]  /*14b90*/  @!P0 SYNCS.PHASECHK.TRANS64 P0, [R23+URZ+0x38820], R0 ;  /* 0x03882000170085a7 */ /* 0x000e24000800007f */
[----:B0-----:R-:W-:Y:S05]  /*14ba0*/  @!P0 BRA `(.L_x_2615) ;  /* 0xfffffffc00f08947 */ /* 0x001fea000383ffff */
[----:B------:R-:W-:Y:S05]  /*14bb0*/  BRA `(.L_x_2710) ;  /* 0xffffffb400607947 */ /* 0x000fea000383ffff */
.L_x_2618:
[----:B0-----:R0:W1:Y:S02]  /*14bc0*/  SYNCS.PHASECHK.TRANS64.TRYWAIT P1, [R4+URZ+0x38880], R21 ;  /* 0x03888015040075a7 */ /* 0x001064000802017f */
[----:B-1----:R-:W-:Y:S05]  /*14bd0*/  @!P1 NANOSLEEP.SYNCS 0x989680 ;  /* 0x009896800000995d */ /* 0x002fea0003900000 */
[----:B------:R-:W1:Y:S02]  /*14be0*/  @!P1 SYNCS.PHASECHK.TRANS64 P1, [R4+URZ+0x38880], R21 ;  /* 0x03888015040095a7 */ /* 0x000e64000802007f */
[----:B-1----:R-:W-:Y:S05]  /*14bf0*/  @!P1 BRA `(.L_x_2618) ;  /* 0xfffffffc00f09947 */ /* 0x002fea000383ffff */
[----:B------:R-:W-:Y:S05]  /*14c00*/  BRA `(.L_x_2711) ;  /* 0xffffffb8002c7947 */ /* 0x000fea000383ffff */
.L_x_2619:
        /* <DEDUP_REMOVED lines=8> */
.L_x_2713:
[----:B------:R-:W-:Y:S05]  /*14c90*/  BSYNC B0 ;  /* 0x0000000000007941 */ /* 0x000fea0003800000 */
.L_x_2712:
        /* <DEDUP_REMOVED lines=9> */
.L_x_2714:
[----:B------:R-:W-:Y:S02]  /*14d30*/  IMAD.MOV.U32 R13, RZ, RZ, R8 ;  /* 0x000000ffff0d7224 */ /* 0x000fe400078e0008 */
[----:B------:R-:W-:Y:S01]  /*14d40*/  IMAD.MOV.U32 R12, RZ, RZ, 0x1 ;  /* 0x00000001ff0c7424 */ /* 0x000fe200078e00ff */
[----:B------:R-:W-:-:S13]  /*14d50*/  IADD3 R2, P1, R32, R14, RZ ;  /* 0x0000000e20027210 */ /* 0x000fda0007f3e0ff */
[----:B------:R-:W-:Y:S05]  /*14d60*/  WARPSYNC.COLLECTIVE R15, `(.L_x_2715) ;  /* 0x000000000f087348 */ /* 0x000fea0003c00000 */
[----:B------:R0:W1:Y:S02]  /*14d70*/  SHFL.IDX P6, R14, R13, R12, R11 ;  /* 0x0000000c0d0e7389 */ /* 0x00006400000c000b */
[----:B01----:R-:W-:Y:S01]  /*14d80*/  ENDCOLLECTIVE ;  /* 0x000000000000791b */ /* 0x003fe20003800000 */
.L_x_2715:
        /* <DEDUP_REMOVED lines=11> */
.L_x_2716:
[----:B------:R-:W-:Y:S02]  /*14e40*/  IMAD.MOV.U32 R13, RZ, RZ, R8 ;  /* 0x000000ffff0d7224 */ /* 0x000fe400078e0008 */
[----:B------:R-:W-:Y:S01]  /*14e50*/  IMAD.MOV.U32 R12, RZ, RZ, 0x2 ;  /* 0x00000002ff0c7424 */ /* 0x000fe200078e00ff */
[----:B------:R-:W-:-:S13]  /*14e60*/  IADD3 R2, P1, R32, R14, RZ ;  /* 0x0000000e20027210 */ /* 0x000fda0007f3e0ff */
[----:B------:R-:W-:Y:S05]  /*14e70*/  WARPSYNC.COLLECTIVE R15, `(.L_x_2717) ;  /* 0x000000000f087348 */ /* 0x000fea0003c00000 */
[----:B------:R0:W1:Y:S02]  /*14e80*/  SHFL.IDX P6, R14, R13, R12, R11 ;  /* 0x0000000c0d0e7389 */ /* 0x00006400000c000b */
[----:B01----:R-:W-:Y:S01]  /*14e90*/  ENDCOLLECTIVE ;  /* 0x000000000000791b */ /* 0x003fe20003800000 */
.L_x_2717:
        /* <DEDUP_REMOVED lines=11> */
.L_x_2718:
[----:B------:R-:W-:Y:S02]  /*14f50*/  IMAD.MOV.U32 R13, RZ, RZ, R8 ;  /* 0x000000ffff0d7224 */ /* 0x000fe400078e0008 */
[----:B------:R-:W-:Y:S01]  /*14f60*/  IMAD.MOV.U32 R12, RZ, RZ, 0x3 ;  /* 0x00000003ff0c7424 */ /* 0x000fe200078e00ff */
[----:B------:R-:W-:-:S13]  /*14f70*/  IADD3 R2, P1, R32, R14, RZ ;  /* 0x0000000e20027210 */ /* 0x000fda0007f3e0ff */
[----:B------:R-:W-:Y:S05]  /*14f80*/  WARPSYNC.COLLECTIVE R15, `(.L_x_2719) ;  /* 0x000000000f087348 */ /* 0x000fea0003c00000 */
[----:B------:R0:W1:Y:S02]  /*14f90*/  SHFL.IDX P6, R14, R13, R12, R11 ;  /* 0x0000000c0d0e7389 */ /* 0x00006400000c000b */
[----:B01----:R-:W-:Y:S01]  /*14fa0*/  ENDCOLLECTIVE ;  /* 0x000000000000791b */ /* 0x003fe20003800000 */
.L_x_2719:
        /* <DEDUP_REMOVED lines=11> */
.L_x_2720:
[----:B------:R-:W-:Y:S02]  /*15060*/  IMAD.MOV.U32 R13, RZ, RZ, R8 ;  /* 0x000000ffff0d7224 */ /* 0x000fe400078e0008 */
[----:B------:R-:W-:Y:S01]  /*15070*/  IMAD.MOV.U32 R12, RZ, RZ, 0x4 ;  /* 0x00000004ff0c7424 */ /* 0x000fe200078e00ff */
[----:B------:R-:W-:-:S13]  /*15080*/  IADD3 R2, P1, R32, R14, RZ ;  /* 0x0000000e20027210 */ /* 0x000fda0007f3e0ff */
[----:B------:R-:W-:Y:S05]  /*15090*/  WARPSYNC.COLLECTIVE R15, `(.L_x_2721) ;  /* 0x000000000f087348 */ /* 0x000fea0003c00000 */
[----:B------:R0:W1:Y:S02]  /*150a0*/  SHFL.IDX P6, R14, R13, R12, R11 ;  /* 0x0000000c0d0e7389 */ /* 0x00006400000c000b */
[----:B01----:R-:W-:Y:S01]  /*150b0*/  ENDCOLLECTIVE ;  /* 0x000000000000791b */ /* 0x003fe20003800000 */
.L_x_2721:
        /* <DEDUP_REMOVED lines=11> */
.L_x_2722:
[----:B------:R-:W-:Y:S02]  /*15170*/  IMAD.MOV.U32 R13, RZ, RZ, R8 ;  /* 0x000000ffff0d7224 */ /* 0x000fe400078e0008 */
[----:B------:R-:W-:Y:S01]  /*15180*/  IMAD.MOV.U32 R12, RZ, RZ, 0x5 ;  /* 0x00000005ff0c7424 */ /* 0x000fe200078e00ff */
[----:B------:R-:W-:-:S13]  /*15190*/  IADD3 R2, P1, R32, R14, RZ ;  /* 0x0000000e20027210 */ /* 0x000fda0007f3e0ff */
[----:B------:R-:W-:Y:S05]  /*151a0*/  WARPSYNC.COLLECTIVE R15, `(.L_x_2723) ;  /* 0x000000000f087348 */ /* 0x000fea0003c00000 */
[----:B------:R0:W1:Y:S02]  /*151b0*/  SHFL.IDX P6, R14, R13, R12, R11 ;  /* 0x0000000c0d0e7389 */ /* 0x00006400000c000b */
[----:B01----:R-:W-:Y:S01]  /*151c0*/  ENDCOLLECTIVE ;  /* 0x000000000000791b */ /* 0x003fe20003800000 */
.L_x_2723:
        /* <DEDUP_REMOVED lines=11> */
.L_x_2724:
[----:B------:R-:W-:Y:S02]  /*15280*/  IMAD.MOV.U32 R13, RZ, RZ, R8 ;  /* 0x000000ffff0d7224 */ /* 0x000fe400078e0008 */
[----:B------:R-:W-:Y:S01]  /*15290*/  IMAD.MOV.U32 R12, RZ, RZ, 0x6 ;  /* 0x00000006ff0c7424 */ /* 0x000fe200078e00ff */
[----:B------:R-:W-:-:S13]  /*152a0*/  IADD3 R2, P1, R32, R14, RZ ;  /* 0x0000000e20027210 */ /* 0x000fda0007f3e0ff */
[----:B------:R-:W-:Y:S05]  /*152b0*/  WARPSYNC.COLLECTIVE R15, `(.L_x_2725) ;  /* 0x000000000f087348 */ /* 0x000fea0003c00000 */
[----:B------:R0:W1:Y:S02]  /*152c0*/  SHFL.IDX P6, R14, R13, R12, R11 ;  /* 0x0000000c0d0e7389 */ /* 0x00006400000c000b */
[----:B01----:R-:W-:Y:S01]  /*152d0*/  ENDCOLLECTIVE ;  /* 0x000000000000791b */ /* 0x003fe20003800000 */
.L_x_2725:
        /* <DEDUP_REMOVED lines=11> */
.L_x_2726:
[----:B------:R-:W-:Y:S02]  /*15390*/  IMAD.MOV.U32 R13, RZ, RZ, R8 ;  /* 0x000000ffff0d7224 */ /* 0x000fe400078e0008 */
[----:B------:R-:W-:Y:S01]  /*153a0*/  IMAD.MOV.U32 R12, RZ, RZ, 0x7 ;  /* 0x00000007ff0c7424 */ /* 0x000fe200078e00ff */
[----:B------:R-:W-:-:S13]  /*153b0*/  IADD3 R2, P1, R32, R14, RZ ;  /* 0x0000000e20027210 */ /* 0x000fda0007f3e0ff */
[----:B------:R-:W-:Y:S05]  /*153c0*/  WARPSYNC.COLLECTIVE R15, `(.L_x_2727) ;  /* 0x000000000f087348 */ /* 0x000fea0003c00000 */
[----:B------:R0:W1:Y:S02]  /*153d0*/  SHFL.IDX P6, R14, R13, R12, R11 ;  /* 0x0000000c0d0e7389 */ /* 0x00006400000c000b */
[----:B01----:R-:W-:Y:S01]  /*153e0*/  ENDCOLLECTIVE ;  /* 0x000000000000791b */ /* 0x003fe20003800000 */
.L_x_2727:
        /* <DEDUP_REMOVED lines=11> */
.L_x_2728:
[----:B------:R-:W-:Y:S05]  /*154a0*/  BRA `(.L_x_2729) ;  /* 0xffffffb4002c7947 */ /* 0x000fea000383ffff */
.L_x_2622:
[----:B--2---:R2:W3:Y:S02]  /*154b0*/  SYNCS.PHASECHK.TRANS64.TRYWAIT P1, [R4+URZ+0x38840], R21 ;  /* 0x03884015040075a7 */ /* 0x0044e4000802017f */
[----:B---3--:R-:W-:Y:S05]  /*154c0*/  @!P1 NANOSLEEP.SYNCS 0x989680 ;  /* 0x009896800000995d */ /* 0x008fea0003900000 */
[----:B------:R-:W3:Y:S02]  /*154d0*/  @!P1 SYNCS.PHASECHK.TRANS64 P1, [R4+URZ+0x38840], R21 ;  /* 0x03884015040095a7 */ /* 0x000ee4000802007f */
[----:B---3--:R-:W-:Y:S05]  /*154e0*/  @!P1 BRA `(.L_x_2622) ;  /* 0xfffffffc00f09947 */ /* 0x008fea000383ffff */
[----:B------:R-:W-:Y:S05]  /*154f0*/  BRA `(.L_x_2730) ;  /* 0xffffffb400707947 */ /* 0x000fea000383ffff */
.L_x_2623:
        /* <DEDUP_REMOVED lines=8> */
.L_x_2732:
[----:B------:R-:W-:Y:S05]  /*15580*/  BSYNC B0 ;  /* 0x0000000000007941 */ /* 0x000fea0003800000 */
.L_x_2731:
        /* <DEDUP_REMOVED lines=9> */
.L_x_2733:
[----:B------:R-:W-:Y:S02]  /*15620*/  VIADD R5, R5, UR44 ;  /* 0x0000002c05057c36 */ /* 0x000fe40008000000 */
[----:B------:R-:W-:Y:S02]  /*15630*/  IMAD.MOV.U32 R13, RZ, RZ, R6 ;  /* 0x000000ffff0d7224 */ /* 0x000fe400078e0006 */
[----:B------:R-:W-:Y:S01]  /*15640*/  IMAD.MOV.U32 R12, RZ, RZ, 0x1 ;  /* 0x00000001ff0c7424 */ /* 0x000fe200078e00ff */
[----:B------:R-:W-:-:S13]  /*15650*/  IADD3 R2, P1, R32, R14, RZ ;  /* 0x0000000e20027210 */ /* 0x000fda0007f3e0ff */
[----:B------:R-:W-:Y:S05]  /*15660*/  WARPSYNC.COLLECTIVE R15, `(.L_x_2734) ;  /* 0x000000000f087348 */ /* 0x000fea0003c00000 */
[----:B------:R0:W1:Y:S02]  /*15670*/  SHFL.IDX P6, R14, R13, R12, R11 ;  /* 0x0000000c0d0e7389 */ /* 0x00006400000c000b */
[----:B01----:R-:W-:Y:S01]  /*15680*/  ENDCOLLECTIVE ;  /* 0x000000000000791b */ /* 0x003fe20003800000 */
.L_x_2734:
        /* <DEDUP_REMOVED lines=11> */
.L_x_2735:
[----:B------:R-:W-:Y:S02]  /*15740*/  IMAD.MOV.U32 R13, RZ, RZ, R6 ;  /* 0x000000ffff0d7224 */ /* 0x000fe400078e0006 */
[----:B------:R-:W-:Y:S02]  /*15750*/  IMAD.MOV.U32 R12, RZ, RZ, 0x2 ;  /* 0x00000002ff0c7424 */ /* 0x000fe400078e00ff */
[----:B------:R-:W-:-:S07]  /*15760*/  IMAD.MOV.U32 R21, RZ, RZ, R14 ;  /* 0x000000ffff157224 */ /* 0x000fce00078e000e */
[----:B------:R-:W-:Y:S05]  /*15770*/  WARPSYNC.COLLECTIVE R15, `(.L_x_2736) ;  /* 0x000000000f087348 */ /* 0x000fea0003c00000 */
[----:B------:R0:W1:Y:S02]  /*15780*/  SHFL.IDX P6, R14, R13, R12, R11 ;  /* 0x0000000c0d0e7389 */ /* 0x00006400000c000b */
[----:B01----:R-:W-:Y:S01]  /*15790*/  ENDCOLLECTIVE ;  /* 0x000000000000791b */ /* 0x003fe20003800000 */
.L_x_2736:
        /* <DEDUP_REMOVED lines=12> */
.L_x_2737:
[----:B------:R-:W-:Y:S02]  /*15860*/  IMAD.MOV.U32 R13, RZ, RZ, R6 ;  /* 0x000000ffff0d7224 */ /* 0x000fe400078e0006 */
[----:B------:R-:W-:Y:S01]  /*15870*/  IMAD.MOV.U32 R12, RZ, RZ, 0x3 ;  /* 0x00000003ff0c7424 */ /* 0x000fe200078e00ff */
[----:B------:R-:W-:-:S13]  /*15880*/  IADD3 R2, P1, R32, R14, RZ ;  /* 0x0000000e20027210 */ /* 0x000fda0007f3e0ff */
[----:B------:R-:W-:Y:S05]  /*15890*/  WARPSYNC.COLLECTIVE R15, `(.L_x_2738) ;  /* 0x000000000f087348 */ /* 0x000fea0003c00000 */
[----:B------:R0:W1:Y:S02]  /*158a0*/  SHFL.IDX P6, R14, R13, R12, R11 ;  /* 0x0000000c0d0e7389 */ /* 0x00006400000c000b */
[----:B01----:R-:W-:Y:S01]  /*158b0*/  ENDCOLLECTIVE ;  /* 0x000000000000791b */ /* 0x003fe20003800000 */
.L_x_2738:
        /* <DEDUP_REMOVED lines=11> */
.L_x_2739:
        /* <DEDUP_REMOVED lines=9> */
.L_x_2740:
        /* <DEDUP_REMOVED lines=10> */
.L_x_2741:
[----:B------:R-:W-:Y:S02]  /*15aa0*/  IMAD.MOV.U32 R13, RZ, RZ, R6 ;  /* 0x000000ffff0d7224 */ /* 0x000fe400078e0006 */
[----:B------:R-:W-:Y:S02]  /*15ab0*/  IMAD.MOV.U32 R12, RZ, RZ, 0x5 ;  /* 0x00000005ff0c7424 */ /* 0x000fe400078e00ff */
[----:B------:R-:W-:-:S07]  /*15ac0*/  IMAD.MOV.U32 R21, RZ, RZ, R14 ;  /* 0x000000ffff157224 */ /* 0x000fce00078e000e */
[----:B------:R-:W-:Y:S05]  /*15ad0*/  WARPSYNC.COLLECTIVE R15, `(.L_x_2742) ;  /* 0x000000000f087348 */ /* 0x000fea0003c00000 */
[----:B------:R0:W1:Y:S02]  /*15ae0*/  SHFL.IDX P6, R14, R13, R12, R11 ;  /* 0x0000000c0d0e7389 */ /* 0x00006400000c000b */
[----:B01----:R-:W-:Y:S01]  /*15af0*/  ENDCOLLECTIVE ;  /* 0x000000000000791b */ /* 0x003fe20003800000 */
.L_x_2742:
        /* <DEDUP_REMOVED lines=12> */
.L_x_2743:
[----:B------:R-:W-:Y:S02]  /*15bc0*/  IMAD.MOV.U32 R13, RZ, RZ, R6 ;  /* 0x000000ffff0d7224 */ /* 0x000fe400078e0006 */
[----:B------:R-:W-:Y:S01]  /*15bd0*/  IMAD.MOV.U32 R12, RZ, RZ, 0x6 ;  /* 0x00000006ff0c7424 */ /* 0x000fe200078e00ff */
[----:B------:R-:W-:-:S13]  /*15be0*/  IADD3 R2, P1, R32, R14, RZ ;  /* 0x0000000e20027210 */ /* 0x000fda0007f3e0ff */
[----:B------:R-:W-:Y:S05]  /*15bf0*/  WARPSYNC.COLLECTIVE R15, `(.L_x_2744) ;  /* 0x000000000f087348 */ /* 0x000fea0003c00000 */
[----:B------:R0:W1:Y:S02]  /*15c00*/  SHFL.IDX P6, R14, R13, R12, R11 ;  /* 0x0000000c0d0e7389 */ /* 0x00006400000c000b */
[----:B01----:R-:W-:Y:S01]  /*15c10*/  ENDCOLLECTIVE ;  /* 0x000000000000791b */ /* 0x003fe20003800000 */
.L_x_2744:
        /* <DEDUP_REMOVED lines=11> */
.L_x_2745:
        /* <DEDUP_REMOVED lines=9> */
.L_x_2746:
        /* <DEDUP_REMOVED lines=10> */
.L_x_2747:
[----:B------:R-:W-:Y:S05]  /*15e00*/  BRA `(.L_x_2748) ;  /* 0xffffffb000487947 */ /* 0x000fea000383ffff */
.L_x_2626:
[----:B0-----:R0:W2:Y:S02]  /*15e10*/  SYNCS.PHASECHK.TRANS64.TRYWAIT P2, [R18+URZ+0x38870], R3 ;  /* 0x03887003120075a7 */ /* 0x0010a4000804017f */
[----:B--2---:R-:W-:Y:S05]  /*15e20*/  @!P2 NANOSLEEP.SYNCS 0x989680 ;  /* 0x009896800000a95d */ /* 0x004fea0003900000 */
[----:B------:R-:W2:Y:S02]  /*15e30*/  @!P2 SYNCS.PHASECHK.TRANS64 P2, [R18+URZ+0x38870], R3 ;  /* 0x038870031200a5a7 */ /* 0x000ea4000804007f */
[----:B--2---:R-:W-:Y:S05]  /*15e40*/  @!P2 BRA `(.L_x_2626) ;  /* 0xfffffffc00f0a947 */ /* 0x004fea000383ffff */
[----:B------:R-:W-:Y:S05]  /*15e50*/  BRA `(.L_x_2749) ;  /* 0xffffffb000a47947 */ /* 0x000fea000383ffff */
.L_x_2628:
[----:B0-----:R0:W2:Y:S02]  /*15e60*/  SYNCS.PHASECHK.TRANS64.TRYWAIT P2, [R18+URZ+0x38860], R5 ;  /* 0x03886005120075a7 */ /* 0x0010a4000804017f */
[----:B--2---:R-:W-:Y:S05]  /*15e70*/  @!P2 NANOSLEEP.SYNCS 0x989680 ;  /* 0x009896800000a95d */ /* 0x004fea0003900000 */
[----:B------:R-:W2:Y:S02]  /*15e80*/  @!P2 SYNCS.PHASECHK.TRANS64 P2, [R18+URZ+0x38860], R5 ;  /* 0x038860051200a5a7 */ /* 0x000ea4000804007f */
[----:B--2---:R-:W-:Y:S05]  /*15e90*/  @!P2 BRA `(.L_x_2628) ;  /* 0xfffffffc00f0a947 */ /* 0x004fea000383ffff */
[----:B------:R-:W-:Y:S05]  /*15ea0*/  BRA `(.L_x_2750) ;  /* 0xffffffb000b47947 */ /* 0x000fea000383ffff */
.L_x_2635:
[----:B--2---:R2:W3:Y:S02]  /*15eb0*/  SYNCS.PHASECHK.TRANS64.TRYWAIT P0, [R18+URZ+0x38870], R3 ;  /* 0x03887003120075a7 */ /* 0x0044e4000800017f */
[----:B---3--:R-:W-:Y:S05]  /*15ec0*/  @!P0 NANOSLEEP.SYNCS 0x989680 ;  /* 0x009896800000895d */ /* 0x008fea0003900000 */
[----:B------:R-:W3:Y:S02]  /*15ed0*/  @!P0 SYNCS.PHASECHK.TRANS64 P0, [R18+URZ+0x38870], R3 ;  /* 0x03887003120085a7 */ /* 0x000ee4000800007f */
[----:B---3--:R-:W-:Y:S05]  /*15ee0*/  @!P0 BRA `(.L_x_2635) ;  /* 0xfffffffc00f08947 */ /* 0x008fea000383ffff */
[----:B------:R-:W-:Y:S05]  /*15ef0*/  BRA `(.L_x_2751) ;  /* 0xffffffbc00207947 */ /* 0x000fea000383ffff */
.L_x_2637:
[----:B--2---:R2:W3:Y:S02]  /*15f00*/  SYNCS.PHASECHK.TRANS64.TRYWAIT P0, [R18+URZ+0x38860], R3 ;  /* 0x03886003120075a7 */ /* 0x0044e4000800017f */
[----:B---3--:R-:W-:Y:S05]  /*15f10*/  @!P0 NANOSLEEP.SYNCS 0x989680 ;  /* 0x009896800000895d */ /* 0x008fea0003900000 */
[----:B------:R-:W3:Y:S02]  /*15f20*/  @!P0 SYNCS.PHASECHK.TRANS64 P0, [R18+URZ+0x38860], R3 ;  /* 0x03886003120085a7 */ /* 0x000ee4000800007f */
[----:B---3--:R-:W-:Y:S05]  /*15f30*/  @!P0 BRA `(.L_x_2637) ;  /* 0xfffffffc00f08947 */ /* 0x008fea000383ffff */
[----:B------:R-:W-:Y:S05]  /*15f40*/  BRA `(.L_x_2752) ;  /* 0xffffffbc00387947 */ /* 0x000fea000383ffff */
.L_x_2640:
[----:B-1----:R1:W2:Y:S02]  /*15f50*/  SYNCS.PHASECHK.TRANS64.TRYWAIT P0, [R5+URZ+0x38820], R2 ;  /* 0x03882002050075a7 */ /* 0x0022a4000800017f */
[----:B--2---:R-:W-:Y:S05]  /*15f60*/  @!P0 NANOSLEEP.SYNCS 0x989680 ;  /* 0x009896800000895d */ /* 0x004fea0003900000 */
[----:B------:R-:W2:Y:S02]  /*15f70*/  @!P0 SYNCS.PHASECHK.TRANS64 P0, [R5+URZ+0x38820], R2 ;  /* 0x03882002050085a7 */ /* 0x000ea4000800007f */
[----:B--2---:R-:W-:Y:S05]  /*15f80*/  @!P0 BRA `(.L_x_2640) ;  /* 0xfffffffc00f08947 */ /* 0x004fea000383ffff */
[----:B------:R-:W-:Y:S05]  /*15f90*/  BRA `(.L_x_2753) ;  /* 0xffffffc400847947 */ /* 0x000fea000383ffff */
.L_x_2642:
[----:B-1----:R1:W2:Y:S02]  /*15fa0*/  SYNCS.PHASECHK.TRANS64.TRYWAIT P1, [R4+URZ+0x38840], R3 ;  /* 0x03884003040075a7 */ /* 0x0022a4000802017f */
[----:B--2---:R-:W-:Y:S05]  /*15fb0*/  @!P1 NANOSLEEP.SYNCS 0x989680 ;  /* 0x009896800000995d */ /* 0x004fea0003900000 */
[----:B------:R-:W2:Y:S02]  /*15fc0*/  @!P1 SYNCS.PHASECHK.TRANS64 P1, [R4+URZ+0x38840], R3 ;  /* 0x03884003040095a7 */ /* 0x000ea4000802007f */
[----:B--2---:R-:W-:Y:S05]  /*15fd0*/  @!P1 BRA `(.L_x_2642) ;  /* 0xfffffffc00f09947 */ /* 0x004fea000383ffff */
[----:B------:R-:W-:Y:S05]  /*15fe0*/  BRA `(.L_x_2754) ;  /* 0xffffffc400c07947 */ /* 0x000fea000383ffff */
.L_x_2644:
[----:B--2---:R2:W3:Y:S02]  /*15ff0*/  SYNCS.PHASECHK.TRANS64.TRYWAIT P1, [R5+URZ+0x38840], R0 ;  /* 0x03884000050075a7 */ /* 0x0044e4000802017f */
[----:B---3--:R-:W-:Y:S05]  /*16000*/  @!P1 NANOSLEEP.SYNCS 0x989680 ;  /* 0x009896800000995d */ /* 0x008fea0003900000 */
[----:B------:R-:W3:Y:S02]  /*16010*/  @!P1 SYNCS.PHASECHK.TRANS64 P1, [R5+URZ+0x38840], R0 ;  /* 0x03884000050095a7 */ /* 0x000ee4000802007f */
[----:B---3--:R-:W-:Y:S05]  /*16020*/  @!P1 BRA `(.L_x_2644) ;  /* 0xfffffffc00f09947 */ /* 0x008fea000383ffff */
[----:B------:R-:W-:Y:S05]  /*16030*/  BRA `(.L_x_2755) ;  /* 0xffffffc400cc7947 */ /* 0x000fea000383ffff */
.L_x_2646:
[----:B---3--:R3:W4:Y:S02]  /*16040*/  SYNCS.PHASECHK.TRANS64.TRYWAIT P1, [R4+URZ+0x38860], R3 ;  /* 0x03886003040075a7 */ /* 0x008724000802017f */
[----:B----4-:R-:W-:Y:S05]  /*16050*/  @!P1 NANOSLEEP.SYNCS 0x989680 ;  /* 0x009896800000995d */ /* 0x010fea0003900000 */
[----:B------:R-:W4:Y:S02]  /*16060*/  @!P1 SYNCS.PHASECHK.TRANS64 P1, [R4+URZ+0x38860], R3 ;  /* 0x03886003040095a7 */ /* 0x000f24000802007f */
[----:B----4-:R-:W-:Y:S05]  /*16070*/  @!P1 BRA `(.L_x_2646) ;  /* 0xfffffffc00f09947 */ /* 0x010fea000383ffff */
[----:B------:R-:W-:Y:S05]  /*16080*/  BRA `(.L_x_2756) ;  /* 0xffffffc400c87947 */ /* 0x000fea000383ffff */
.L_x_2648:
[----:B----4-:R4:W0:Y:S02]  /*16090*/  SYNCS.PHASECHK.TRANS64.TRYWAIT P1, [R5+URZ+0x38860], R0 ;  /* 0x03886000050075a7 */ /* 0x010824000802017f */
[----:B0-----:R-:W-:Y:S05]  /*160a0*/  @!P1 NANOSLEEP.SYNCS 0x989680 ;  /* 0x009896800000995d */ /* 0x001fea0003900000 */
[----:B------:R-:W0:Y:S02]  /*160b0*/  @!P1 SYNCS.PHASECHK.TRANS64 P1, [R5+URZ+0x38860], R0 ;  /* 0x03886000050095a7 */ /* 0x000e24000802007f */
[----:B0-----:R-:W-:Y:S05]  /*160c0*/  @!P1 BRA `(.L_x_2648) ;  /* 0xfffffffc00f09947 */ /* 0x001fea000383ffff */
[----:B------:R-:W-:Y:S05]  /*160d0*/  BRA `(.L_x_2757) ;  /* 0xffffffc400c47947 */ /* 0x000fea000383ffff */
.L_x_2650:
[----:B------:R0:W0:Y:S02]  /*160e0*/  SYNCS.PHASECHK.TRANS64.TRYWAIT P1, [R4+URZ+0x38880], R3 ;  /* 0x03888003040075a7 */ /* 0x000024000802017f */
[----:B0-----:R-:W-:Y:S05]  /*160f0*/  @!P1 NANOSLEEP.SYNCS 0x989680 ;  /* 0x009896800000995d */ /* 0x001fea0003900000 */
[----:B------:R-:W0:Y:S02]  /*16100*/  @!P1 SYNCS.PHASECHK.TRANS64 P1, [R4+URZ+0x38880], R3 ;  /* 0x03888003040095a7 */ /* 0x000e24000802007f */
[----:B0-----:R-:W-:Y:S05]  /*16110*/  @!P1 BRA `(.L_x_2650) ;  /* 0xfffffffc00f09947 */ /* 0x001fea000383ffff */
[----:B------:R-:W-:Y:S05]  /*16120*/  BRA `(.L_x_2758) ;  /* 0xffffffc400c07947 */ /* 0x000fea000383ffff */
.L_x_2759:
        /* <DEDUP_REMOVED lines=13> */
.L_x_16272:


//--------------------- .text._ZN7cutlass13device_kernelIN5flash11enable_sm90INS1_16FlashAttnFwdSm90INS1_25CollectiveMainloopFwdSm90ILi2EN4cute5tupleIJNS5_1CILi1EEES8_S8_EEENS6_IJNS7_ILi128EEESA_NS7_ILi256EEEEEELi256ENS_12float_e4m3_tEfNS_4arch4Sm90ELb1ELb0ELb0ELb1ELb1ELb0ELb0ELb1ELb0ELb1ELb1ELb0EEENS1_21CollectiveEpilogueFwdINS6_IJSA_SB_SA_EEES9_NS_10bfloat16_tESF_Li256ELb1ELb1ELb1ELb1EEENS1_36VarlenDynamicPersistentTileSchedulerILi128ELi128ELi256ELi128ELb1ELb1ELb1ELb1ELb1ELb1EEEEEEEEEvNT_6ParamsE --------------------------
	.section	.text._ZN7cutlass13device_kernelIN5flash11enable_sm90INS1_16FlashAttnFwdSm90INS1_25CollectiveMainloopFwdSm90ILi2EN4cute5tupleIJNS5_1CILi1EEES8_S8_EEENS6_IJNS7_ILi128EEESA_NS7_ILi256EEEEEELi256ENS_12float_e4m3_tEfNS_4arch4Sm90ELb1ELb0ELb0ELb1ELb1ELb0ELb0ELb1ELb0ELb1ELb1ELb0EEENS1_21CollectiveEpilogueFwdINS6_IJSA_SB_SA_EEES9_NS_10bfloat16_tESF_Li256ELb1ELb1ELb1ELb1EEENS1_36VarlenDynamicPersistentTileSchedulerILi128ELi128ELi256ELi128ELb1ELb1ELb1ELb1ELb1ELb1EEEEEEEEEvNT_6ParamsE,"ax",@progbits
	.align	128
.text._ZN7cutlass13device_kernelIN5flash11enable_sm90INS1_16FlashAttnFwdSm90INS1_25CollectiveMainloopFwdSm90ILi2EN4cute5tupleIJNS5_1CILi1EEES8_S8_EEENS6_IJNS7_ILi128EEESA_NS7_ILi256EEEEEELi256ENS_12float_e4m3_tEfNS_4arch4Sm90ELb1ELb0ELb0ELb1ELb1ELb0ELb0ELb1ELb0ELb1ELb1ELb0EEENS1_21CollectiveEpilogueFwdINS6_IJSA_SB_SA_EEES9_NS_10bfloat16_tESF_Li256ELb1ELb1ELb1ELb1EEENS1_36VarlenDynamicPersistentTileSchedulerILi128ELi128ELi256ELi128ELb1ELb1ELb1ELb1ELb1ELb1EEEEEEEEEvNT_6ParamsE:
        .type           _ZN7cutlass13device_kernelIN5flash11enable_sm90INS1_16FlashAttnFwdSm90INS1_25CollectiveMainloopFwdSm90ILi2EN4cute5tupleIJNS5_1CILi1EEES8_S8_EEENS6_IJNS7_ILi128EEESA_NS7_ILi256EEEEEELi256ENS_12float_e4m3_tEfNS_4arch4Sm90ELb1ELb0ELb0ELb1ELb1ELb0ELb0ELb1ELb0ELb1ELb1ELb0EEENS1_21CollectiveEpilogueFwdINS6_IJSA_SB_SA_EEES9_NS_10bfloat16_tESF_Li256ELb1ELb1ELb1ELb1EEENS1_36VarlenDynamicPersistentTileSchedulerILi128ELi128ELi256ELi128ELb1ELb1ELb1ELb1ELb1ELb1EEEEEEEEEvNT_6ParamsE,@function
        .size           _ZN7cutlass13device_kernelIN5flash11enable_sm90INS1_16FlashAttnFwdSm90INS1_25CollectiveMainloopFwdSm90ILi2EN4cute5tupleIJNS5_1CILi1EEES8_S8_EEENS6_IJNS7_ILi128EEESA_NS7_ILi256EEEEEELi256ENS_12float_e4m3_tEfNS_4arch4Sm90ELb1ELb0ELb0ELb1ELb1ELb0ELb0ELb1ELb0ELb1ELb1ELb0EEENS1_21CollectiveEpilogueFwdINS6_IJSA_SB_SA_EEES9_NS_10bfloat16_tESF_Li256ELb1ELb1ELb1ELb1EEENS1_36VarlenDynamicPersistentTileSchedulerILi128ELi128ELi256ELi128ELb1ELb1ELb1ELb1ELb1ELb1EEEEEEEEEvNT_6ParamsE,(.L_x_16273 - _ZN7cutlass13device_kernelIN5flash11enable_sm90INS1_16FlashAttnFwdSm90INS1_25CollectiveMainloopFwdSm90ILi2EN4cute5tupleIJNS5_1CILi1EEES8_S8_EEENS6_IJNS7_ILi128EEESA_NS7_ILi256EEEEEELi256ENS_12float_e4m3_tEfNS_4arch4Sm90ELb1ELb0ELb0ELb1ELb1ELb0ELb0ELb1ELb0ELb1ELb1ELb0EEENS1_21CollectiveEpilogueFwdINS6_IJSA_SB_SA_EEES9_NS_10bfloat16_tESF_Li256ELb1ELb1ELb1ELb1EEENS1_36VarlenDynamicPersistentTileSchedulerILi128ELi128ELi256ELi128ELb1ELb1ELb1ELb1ELb1ELb1EEEEEEEEEvNT_6ParamsE)
        .other          _ZN7cutlass13device_kernelIN5flash11enable_sm90INS1_16FlashAttnFwdSm90INS1_25CollectiveMainloopFwdSm90ILi2EN4cute5tupleIJNS5_1CILi1EEES8_S8_EEENS6_IJNS7_ILi128EEESA_NS7_ILi256EEEEEELi256ENS_12float_e4m3_tEfNS_4arch4Sm90ELb1ELb0ELb0ELb1ELb1ELb0ELb0ELb1ELb0ELb1ELb1ELb0EEENS1_21CollectiveEpilogueFwdINS6_IJSA_SB_SA_EEES9_NS_10bfloat16_tESF_Li256ELb1ELb1ELb1ELb1EEENS1_36VarlenDynamicPersistentTileSchedulerILi128ELi128ELi256ELi128ELb1ELb1ELb1ELb1ELb1ELb1EEEEEEEEEvNT_6ParamsE,@"STO_CUDA_ENTRY STV_DEFAULT"
_ZN7cutlass13device_kernelIN5flash11enable_sm90INS1_16FlashAttnFwdSm90INS1_25CollectiveMainloopFwdSm90ILi2EN4cute5tupleIJNS5_1CILi1EEES8_S8_EEENS6_IJNS7_ILi128EEESA_NS7_ILi256EEEEEELi256ENS_12float_e4m3_tEfNS_4arch4Sm90ELb1ELb0ELb0ELb1ELb1ELb0ELb0ELb1ELb0ELb1ELb1ELb0EEENS1_21CollectiveEpilogueFwdINS6_IJSA_SB_SA_EEES9_NS_10bfloat16_tESF_Li256ELb1ELb1ELb1ELb1EEENS1_36VarlenDynamicPersistentTileSchedulerILi128ELi128ELi256ELi128ELb1ELb1ELb1ELb1ELb1ELb1EEEEEEEEEvNT_6ParamsE:
        /* <DEDUP_REMOVED lines=45> */
.L_x_2760:
        /* <DEDUP_REMOVED lines=22> */
.L_x_2761:
        /* <DEDUP_REMOVED lines=18> */
.L_x_2762:
        /* <DEDUP_REMOVED lines=22> */
.L_x_2763:
        /* <DEDUP_REMOVED lines=24> */
.L_x_2764:
        /* <DEDUP_REMOVED lines=8> */
.L_x_2766:
        /* <DEDUP_REMOVED lines=38> */
[----:B------:R-:W-:-:S02]  /*0b10*/  LOP3.LUT R5, R3, 0x3fffff0, RZ, 0xc0, !PT ;  /* 0x03fffff003057812 */ /* 0x000fc400078ec0ff */
[----:B------:R-:W-:Y:S01]  /*0b20*/  SHF.R.S32.HI R4, RZ, 0x4, R3 ;  /* 0x00000004ff047819 */ /* 0x000fe20000011403 */
[----:B------:R-:W-:Y:S01]  /*0b30*/  IMAD.IADD R12, R0, 0x1, -R11 ;  /* 0x00000001000c7824 */ /* 0x000fe200078e0a0b */
[----:B------:R-:W-:Y:S01]  /*0b40*/  LEA.HI R9, R8, R13, RZ, 0x2 ;  /* 0x0000000d08097211 */ /* 0x000fe200078f10ff */
[----:B------:R-:W-:Y:S01]  /*0b50*/  IMAD.IADD R5, R0, 0x1, -R5 ;  /* 0x0000000100057824 */ /* 0x000fe200078e0a05 */
[----:B------:R-:W-:Y:S02]  /*0b60*/  LEA.HI R0, R3, R4, RZ, 0x1 ;  /* 0x0000000403007211 */ /* 0x000fe400078f08ff */
[--C-:B------:R-:W-:Y:S02]  /*0b70*/  SHF.R.S32.HI R10, RZ, 0x2, R9.reuse ;  /* 0x00000002ff0a7819 */ /* 0x100fe40000011409 */
[----:B------:R-:W-:Y:S02]  /*0b80*/  SHF.R.S32.HI R7, RZ, 0x1f, R9 ;  /* 0x0000001fff077819 */ /* 0x000fe40000011409 */
[----:B------:R-:W-:-:S02]  /*0b90*/  SHF.R.S32.HI R3, RZ, 0x7, R2 ;  /* 0x00000007ff037819 */ /* 0x000fc40000011402 */
[----:B------:R-:W-:Y:S02]  /*0ba0*/  LEA.HI R11, R7, R10, RZ, 0x3 ;  /* 0x0000000a070b7211 */ /* 0x000fe400078f18ff */
[----:B------:R-:W-:Y:S02]  /*0bb0*/  LEA.HI R2, R2, R3, RZ, 0x1 ;  /* 0x0000000302027211 */ /* 0x000fe400078f08ff */
[----:B------:R-:W-:Y:S02]  /*0bc0*/  LOP3.LUT R6, R6, 0xfffffc00, RZ, 0xc0, !PT ;  /* 0xfffffc0006067812 */ /* 0x000fe400078ec0ff */
[----:B------:R-:W-:Y:S02]  /*0bd0*/  LOP3.LUT R7, R0, 0x1ffffffe, RZ, 0xc0, !PT ;  /* 0x1ffffffe00077812 */ /* 0x000fe400078ec0ff */
[----:B------:R-:W-:Y:S01]  /*0be0*/  LOP3.LUT R11, R11, 0xfffffff8, RZ, 0xc0, !PT ;  /* 0xfffffff80b0b7812 */ /* 0x000fe200078ec0ff */
[----:B------:R-:W-:Y:S01]  /*0bf0*/  IMAD R6, R5, 0x40, R6 ;  /* 0x0000004005067824 */ /* 0x000fe200078e0206 */
[----:B------:R-:W-:Y:S01]  /*0c00*/  LEA.HI R8, R8, R13, RZ, 0x5 ;  /* 0x0000000d08087211 */ /* 0x000fe200078f28ff */
[----:B------:R-:W-:Y:S01]  /*0c10*/  IMAD.IADD R7, R4, 0x1, -R7 ;  /* 0x0000000104077824 */ /* 0x000fe200078e0a07 */
[----:B------:R-:W-:Y:S01]  /*0c20*/  LOP3.LUT R2, R2, 0x3fffffe, RZ, 0xc0, !PT ;  /* 0x03fffffe02027812 */ /* 0x000fe200078ec0ff */
[----:B------:R-:W-:Y:S01]  /*0c30*/  IMAD.IADD R11, R10, 0x1, -R11 ;  /* 0x000000010a0b7824 */ /* 0x000fe200078e0a0b */
[----:B------:R-:W-:-:S02]  /*0c40*/  LEA.HI R0, R12, R12, RZ, 0x1 ;  /* 0x0000000c0c007211 */ /* 0x000fc400078f08ff */
[----:B------:R-:W-:Y:S01]  /*0c50*/  SHF.R.S32.HI R8, RZ, 0x5, R8 ;  /* 0x00000005ff087819 */ /* 0x000fe20000011408 */
[----:B------:R-:W-:Y:S01]  /*0c60*/  IMAD.IADD R2, R3, 0x1, -R2 ;  /* 0x0000000103027824 */ /* 0x000fe200078e0a02 */
[----:B------:R-:W-:Y:S01]  /*0c70*/  LOP3.LUT R3, R0, 0x1ffffffe, RZ, 0xc0, !PT ;  /* 0x1ffffffe00037812 */ /* 0x000fe200078ec0ff */
[----:B------:R-:W-:Y:S01]  /*0c80*/  IMAD R0, R7, 0x8, R6 ;  /* 0x0000000807007824 */ /* 0x000fe200078e0206 */
[----:B------:R-:W-:Y:S01]  /*0c90*/  LOP3.LUT R9, R9, 0x7ffffffc, RZ, 0xc0, !PT ;  /* 0x7ffffffc09097812 */ /* 0x000fe200078ec0ff */
[----:B------:R-:W-:Y:S02]  /*0ca0*/  IMAD R11, R8, 0x10, R11 ;  /* 0x00000010080b7824 */ /* 0x000fe400078e020b */
[----:B------:R-:W-:Y:S01]  /*0cb0*/  IMAD.IADD R3, R12, 0x1, -R3 ;  /* 0x000000010c037824 */ /* 0x000fe200078e0a03 */
[----:B------:R0:W-:Y:S01]  /*0cc0*/  STL [R1+0x24], R0 ;  /* 0x0000240001007387 */ /* 0x0001e20000100800 */
[----:B------:R-:W-:-:S04]  /*0cd0*/  IMAD.IADD R9, R13, 0x1, -R9 ;  /* 0x000000010d097824 */ /* 0x000fc800078e0a09 */
[----:B------:R-:W-:-:S04]  /*0ce0*/  IMAD.SHL.U32 R17, R9, 0x2, RZ ;  /* 0x0000000209117824 */ /* 0x000fc800078e00ff */
[C---:B------:R-:W-:Y:S02]  /*0cf0*/  VIADD R21, R17.reuse, 0x8 ;  /* 0x0000000811157836 */ /* 0x040fe40000000000 */
[----:B0-----:R-:W-:Y:S02]  /*0d00*/  IMAD R0, R2, 0x40, R11 ;  /* 0x0000004002007824 */ /* 0x001fe400078e020b */
        /* <DEDUP_REMOVED lines=54> */
[----:B0-----:R-:W-:-:S07]  /*1070*/  IMAD R18, R3, 0x8, R0 ;  /* 0x0000000803127824 */ /* 0x001fce00078e0200 */
.L_x_2830:
[----:B------:R-:W-:Y:S01]  /*1080*/  ULDC.64 UR8, c[0x0][0xc88] ;  /* 0x0003220000087ab9 */ /* 0x000fe20000000a00 */
[----:B------:R-:W-:Y:S01]  /*1090*/  ULDC.64 UR10, c[0x0][0xa18] ;  /* 0x00028600000a7ab9 */ /* 0x000fe20000000a00 */
[----:B------:R-:W-:Y:S02]  /*10a0*/  UIMAD.WIDE UR8, UR7, 0x4, UR8 ;  /* 0x00000004070878a5 */ /* 0x000fe4000f8e0208 */
[----:B------:R-:W-:Y:S01]  /*10b0*/  UISETP.NE.U32.AND UP1, UPT, UR10, URZ, UPT ;  /* 0x0000003f0a00728c */ /* 0x000fe2000bf25070 */
[----:B------:R-:W-:Y:S01]  /*10c0*/  ULDC UR4, c[0x0][0x424] ;  /* 0x0001090000047ab9 */ /* 0x000fe20000000800 */
[----:B------:R-:W-:Y:S02]  /*10d0*/  ULDC UR7, c[0x0][0x2f0] ;  /* 0x0000bc0000077ab9 */ /* 0x000fe40000000800 */
[----:B0123--:R-:W-:Y:S02]  /*10e0*/  IMAD.U32 R2, RZ, RZ, UR8 ;  /* 0x00000008ff027e24 */ /* 0x00ffe4000f8e00ff */
[----:B------:R-:W-:Y:S01]  /*10f0*/  IMAD.U32 R3, RZ, RZ, UR9 ;  /* 0x00000009ff037e24 */ /* 0x000fe2000f8e00ff */
[----:B------:R-:W-:-:S04]  /*1100*/  ULDC.64 UR8, c[0x0][0xa28] ;  /* 0x00028a0000087ab9 */ /* 0x000fc80000000a00 */
[----:B------:R-:W2:Y:S01]  /*1110*/  LDG.E R2, desc[UR54][R2.64] ;  /* 0x0000003602027981 */ /* 0x000ea2000c1e1900 */
[----:B------:R-:W-:Y:S02]  /*1120*/  UISETP.NE.U32.AND UP0, UPT, UR8, URZ, UPT ;  /* 0x0000003f0800728c */ /* 0x000fe4000bf05070 */
[----:B------:R-:W-:Y:S02]  /*1130*/  UISETP.NE.AND.EX UP1, UPT, UR11, URZ, UPT, UP1 ;  /* 0x0000003f0b00728c */ /* 0x000fe4000bf25310 */
[----:B------:R-:W-:-:S04]  /*1140*/  UISETP.NE.AND.EX UP0, UPT, UR9, URZ, UPT, UP0 ;  /* 0x0000003f0900728c */ /* 0x000fc8000bf05300 */
[----:B------:R-:W-:Y:S02]  /*1150*/  PLOP3.LUT P2, PT, PT, PT, UP1, 0x80, 0x0 ;  /* 0x000000000000781c */ /* 0x000fe40003f4f018 */
[----:B------:R-:W-:Y:S02]  /*1160*/  PLOP3.LUT P0, PT, PT, PT, UP0, 0x80, 0x0 ;  /* 0x000000000000781c */ /* 0x000fe40003f0f008 */
[----:B--2---:R-:W-:-:S13]  /*1170*/  R2UR UR36, R2 ;  /* 0x00000000022472ca */ /* 0x004fda00000e0000 */
[----:B------:R-:W-:Y:S02]  /*1180*/  USHF.R.S32.HI UR37, URZ, 0x1f, UR36 ;  /* 0x0000001f3f257899 */ /* 0x000fe40008011424 */
[----:B------:R-:W-:-:S04]  /*1190*/  @UP0 ULEA UR8, UP2, UR36, UR8, 0x2 ;  /* 0x0000000824080291 */ /* 0x000fc8000f84103f */
[----:B------:R-:W-:Y:S02]  /*11a0*/  @UP0 ULEA.HI.X UR9, UR36, UR9, UR37, 0x2, UP2 ;  /* 0x0000000924090291 */ /* 0x000fe400090f1425 */
[----:B------:R-:W-:Y:S01]  /*11b0*/  @UP1 ULEA UR10, UP0, UR36, UR10, 0x2 ;  /* 0x0000000a240a1291 */ /* 0x000fe2000f80103f */
[----:B------:R-:W-:-:S03]  /*11c0*/  IMAD.U32 R2, RZ, RZ, UR8 ;  /* 0x00000008ff027e24 */ /* 0x000fc6000f8e00ff */
[----:B------:R-:W-:Y:S01]  /*11d0*/  @UP1 ULEA.HI.X UR11, UR36, UR11, UR37, 0x2, UP0 ;  /* 0x0000000b240b1291 */ /* 0x000fe200080f1425 */
[----:B------:R-:W-:Y:S01]  /*11e0*/  IMAD.U32 R3, RZ, RZ, UR9 ;  /* 0x00000009ff037e24 */ /* 0x000fe2000f8e00ff */
[----:B------:R-:W-:Y:S01]  /*11f0*/  ULDC.64 UR8, c[0x0][0x418] ;  /* 0x0001060000087ab9 */ /* 0x000fe20000000a00 */
[----:B------:R-:W-:-:S03]  /*1200*/  IMAD.U32 R4, RZ, RZ, UR10 ;  /* 0x0000000aff047e24 */ /* 0x000fc6000f8e00ff */
[----:B------:R-:W-:Y:S01]  /*1210*/  IMAD.U32 R5, RZ, RZ, UR11 ;  /* 0x0000000bff057e24 */ /* 0x000fe2000f8e00ff */
[----:B------:R-:W2:Y:S01]  /*1220*/  @P0 LDG.E R2, desc[UR54][R2.64] ;  /* 0x0000003602020981 */ /* 0x000ea2000c1e1900 */
[----:B------:R-:W-:Y:S01]  /*1230*/  UISETP.NE.U32.AND UP0, UPT, UR8, URZ, UPT ;  /* 0x0000003f0800728c */ /* 0x000fe2000bf05070 */
[----:B------:R-:W-:Y:S02]  /*1240*/  ULDC.64 UR10, c[0x0][0xa20] ;  /* 0x00028800000a7ab9 */ /* 0x000fe40000000a00 */
[----:B------:R-:W3:Y:S01]  /*1250*/  @P2 LDG.E R4, desc[UR54][R4.64] ;  /* 0x0000003604042981 */ /* 0x000ee2000c1e1900 */
[----:B------:R-:W-:Y:S01]  /*1260*/  UISETP.NE.AND.EX UP0, UPT, UR9, URZ, UPT, UP0 ;  /* 0x0000003f0900728c */ /* 0x000fe2000bf05300 */
[----:B------:R-:W-:Y:S01]  /*1270*/  ISETP.NE.U32.AND P1, PT, RZ, UR10, PT ;  /* 0x0000000aff007c0c */ /* 0x000fe2000bf25070 */
[----:B------:R-:W-:Y:S01]  /*1280*/  UMOV UR50, URZ ;  /* 0x0000003f00327c82 */ /* 0x000fe20008000000 */
[----:B------:R-:W-:Y:S02]  /*1290*/  ULOP3.LUT UR42, UR5, 0xffff, URZ, 0xc0, !UPT ;  /* 0x0000ffff052a7892 */ /* 0x000fe4000f8ec03f */
[----:B------:R-:W-:Y:S01]  /*12a0*/  USEL UR4, UR4, 0x1, UP0 ;  /* 0x0000000104047887 */ /* 0x000fe20008000000 */
[----:B------:R-:W-:-:S03]  /*12b0*/  ISETP.NE.AND.EX P1, PT, RZ, UR11, PT, P1 ;  /* 0x0000000bff007c0c */ /* 0x000fc6000bf25310 */
[----:B------:R-:W-:Y:S01]  /*12c0*/  UIMAD UR4, UR4, UR7, URZ ;  /* 0x00000007040472a4 */ /* 0x000fe2000f8e023f */
[----:B--2---:R-:W-:Y:S02]  /*12d0*/  @P0 R2UR UR50, R2 ;  /* 0x00000000023202ca */ /* 0x004fe400000e0000 */
[----:B---3--:R-:W-:Y:S01]  /*12e0*/  @P2 R2UR UR51, R4 ;  /* 0x00000000043322ca */ /* 0x008fe200000e0000 */
[----:B----45:R-:W-:-:S14]  /*12f0*/  @P2 BRA `(.L_x_2767) ;  /* 0x0000000000382947 */ /* 0x030fdc0003800000 */
        /* <DEDUP_REMOVED lines=14> */
.L_x_2767:
[----:B------:R-:W-:Y:S05]  /*13e0*/  @!P1 BRA `(.L_x_2768) ;  /* 0x00000000001c9947 */ /* 0x000fea0003800000 */
[----:B------:R-:W-:-:S04]  /*13f0*/  ULEA UR4, UP0, UR36, UR10, 0x2 ;  /* 0x0000000a24047291 */ /* 0x000fc8000f80103f */
[----:B------:R-:W-:Y:S02]  /*1400*/  ULEA.HI.X UR7, UR36, UR11, UR37, 0x2, UP0 ;  /* 0x0000000b24077291 */ /* 0x000fe400080f1425 */
[----:B------:R-:W-:-:S04]  /*1410*/  IMAD.U32 R2, RZ, RZ, UR4 ;  /* 0x00000004ff027e24 */ /* 0x000fc8000f8e00ff */
[----:B------:R-:W-:-:S05]  /*1420*/  IMAD.U32 R3, RZ, RZ, UR7 ;  /* 0x00000007ff037e24 */ /* 0x000fca000f8e00ff */
[----:B------:R-:W2:Y:S02]  /*1430*/  LDG.E R2, desc[UR54][R2.64] ;  /* 0x0000003602027981 */ /* 0x000ea4000c1e1900 */
[----:B--2---:R-:W-:Y:S01]  /*1440*/  R2UR UR4, R2 ;  /* 0x00000000020472ca */ /* 0x004fe200000e0000 */
[----:B------:R-:W-:-:S14]  /*1450*/  BRA `(.L_x_2769) ;  /* 0x0000000000347947 */ /* 0x000fdc0003800000 */
.L_x_2768:
        /* <DEDUP_REMOVED lines=13> */
.L_x_2769:
[----:B------:R-:W-:Y:S01]  /*1530*/  ULDC.64 UR10, c[0x0][0x998] ;  /* 0x00026600000a7ab9 */ /* 0x000fe20000000a00 */
[----:B------:R-:W-:Y:S01]  /*1540*/  ULDC.64 UR8, c[0x0][0x990] ;  /* 0x0002640000087ab9 */ /* 0x000fe20000000a00 */
[----:B------:R-:W-:Y:S01]  /*1550*/  ISETP.NE.U32.AND P1, PT, RZ, UR10, PT ;  /* 0x0000000aff007c0c */ /* 0x000fe2000bf25070 */
[----:B------:R-:W-:Y:S01]  /*1560*/  ULDC UR7, c[0x0][0x448] ;  /* 0x0001120000077ab9 */ /* 0x000fe20000000800 */
[----:B------:R-:W-:Y:S02]  /*1570*/  ISETP.NE.U32.AND P0, PT, RZ, UR8, PT ;  /* 0x00000008ff007c0c */ /* 0x000fe4000bf05070 */
[----:B------:R-:W-:Y:S02]  /*1580*/  ISETP.NE.AND.EX P1, PT, RZ, UR11, PT, P1 ;  /* 0x0000000bff007c0c */ /* 0x000fe4000bf25310 */
[----:B------:R-:W-:-:S11]  /*1590*/  ISETP.NE.AND.EX P0, PT, RZ, UR9, PT, P0 ;  /* 0x00000009ff007c0c */ /* 0x000fd6000bf05300 */
[----:B------:R-:W0:Y:S08]  /*15a0*/  @P1 LDC.64 R8, c[0x0][0x9b8] ;  /* 0x00026e00ff081b82 */ /* 0x000e300000000a00 */
[----:B------:R-:W1:Y:S08]  /*15b0*/  @P0 LDC.64 R6, c[0x0][0x9a8] ;  /* 0x00026a00ff060b82 */ /* 0x000e700000000a00 */
[----:B------:R-:W2:Y:S08]  /*15c0*/  @P0 LDC.64 R10, c[0x0][0x9b0] ;  /* 0x00026c00ff0a0b82 */ /* 0x000eb00000000a00 */
[----:B------:R-:W3:Y:S01]  /*15d0*/  @P1 LDC.64 R12, c[0x0][0x9c0] ;  /* 0x00027000ff0c1b82 */ /* 0x000ee20000000a00 */
[----:B0-----:R-:W-:-:S02]  /*15e0*/  @P1 IMAD R2, R8, UR37, RZ ;  /* 0x0000002508021c24 */ /* 0x001fc4000f8e02ff */
[----:B------:R-:W-:-:S04]  /*15f0*/  @P1 IMAD.WIDE.U32 R4, R8, UR36, RZ ;  /* 0x0000002408041c25 */ /* 0x000fc8000f8e00ff */
[----:B------:R-:W-:Y:S02]  /*1600*/  @P1 IMAD R9, R9, UR36, R2 ;  /* 0x0000002409091c24 */ /* 0x000fe4000f8e0202 */
[C---:B-1----:R-:W-:Y:S02]  /*1610*/  @P0 IMAD R0, R6.reuse, UR37, RZ ;  /* 0x0000002506000c24 */ /* 0x042fe4000f8e02ff */
[----:B------:R-:W-:-:S04]  /*1620*/  @P0 IMAD.WIDE.U32 R2, R6, UR36, RZ ;  /* 0x0000002406020c25 */ /* 0x000fc8000f8e00ff */
[----:B------:R-:W-:Y:S02]  /*1630*/  @P0 IMAD R7, R7, UR36, R0 ;  /* 0x0000002407070c24 */ /* 0x000fe4000f8e0200 */
[----:B------:R-:W-:Y:S02]  /*1640*/  @P1 IMAD.IADD R5, R5, 0x1, R9 ;  /* 0x0000000105051824 */ /* 0x000fe400078e0209 */
[----:B------:R-:W-:Y:S02]  /*1650*/  @P0 IMAD.IADD R3, R3, 0x1, R7 ;  /* 0x0000000103030824 */ /* 0x000fe400078e0207 */
[----:B------:R-:W-:Y:S02]  /*1660*/  IMAD.MOV.U32 R0, RZ, RZ, 0x3f800000 ;  /* 0x3f800000ff007424 */ /* 0x000fe400078e00ff */
[----:B--2---:R-:W-:-:S04]  /*1670*/  @P0 IMAD.WIDE.U32 R2, R10, UR42, R2 ;  /* 0x0000002a0a020c25 */ /* 0x004fc8000f8e0002 */
[----:B---3--:R-:W-:Y:S01]  /*1680*/  @P1 IMAD.WIDE.U32 R6, R12, UR42, R4 ;  /* 0x0000002a0c061c25 */ /* 0x008fe2000f8e0004 */
[----:B------:R-:W-:-:S03]  /*1690*/  @P0 LEA R4, P2, R2, UR8, 0x2 ;  /* 0x0000000802040c11 */ /* 0x000fc6000f8410ff */
[----:B------:R-:W-:Y:S01]  /*16a0*/  @P0 IMAD R5, R11, UR42, R3 ;  /* 0x0000002a0b050c24 */ /* 0x000fe2000f8e0203 */
[----:B------:R-:W-:Y:S01]  /*16b0*/  @P1 LEA R8, P3, R6, UR10, 0x2 ;  /* 0x0000000a06081c11 */ /* 0x000fe2000f8610ff */
[----:B------:R-:W-:-:S03]  /*16c0*/  @P1 IMAD R3, R13, UR42, R7 ;  /* 0x0000002a0d031c24 */ /* 0x000fc6000f8e0207 */
[----:B------:R-:W-:Y:S02]  /*16d0*/  @P0 LEA.HI.X R5, R2, UR9, R5, 0x2, P2 ;  /* 0x0000000902050c11 */ /* 0x000fe400090f1405 */
[----:B------:R-:W-:Y:S01]  /*16e0*/  @P1 LEA.HI.X R9, R6, UR11, R3, 0x2, P3 ;  /* 0x0000000b06091c11 */ /* 0x000fe200098f1403 */
[----:B------:R-:W-:Y:S01]  /*16f0*/  IMAD.MOV.U32 R3, RZ, RZ, 0x3f800000 ;  /* 0x3f800000ff037424 */ /* 0x000fe200078e00ff */
[----:B------:R-:W-:Y:S02]  /*1700*/  UISETP.NE.AND UP0, UPT, UR7, 0x1, UPT ;  /* 0x000000010700788c */ /* 0x000fe4000bf05270 */
[----:B------:R-:W-:Y:S01]  /*1710*/  USHF.L.U32 UR38, UR6, 0x7, URZ ;  /* 0x0000000706267899 */ /* 0x000fe2000800063f */
[----:B------:R-:W2:Y:S01]  /*1720*/  @P1 LDG.E R0, desc[UR54][R8.64] ;  /* 0x0000003608001981 */ /* 0x000ea2000c1e1900 */
[----:B------:R-:W-:Y:S01]  /*1730*/  UIADD3 UR50, -UR50, UR4, URZ ;  /* 0x0000000432327290 */ /* 0x000fe2000fffe13f */
[----:B------:R-:W-:Y:S02]  /*1740*/  ULDC UR11, c[0x0][0x988] ;  /* 0x00026200000b7ab9 */ /* 0x000fe40000000800 */
[----:B------:R-:W2:Y:S01]  /*1750*/  @P0 LDG.E R3, desc[UR54][R4.64] ;  /* 0x0000003604030981 */ /* 0x000ea2000c1e1900 */
[----:B------:R-:W-:-:S03]  /*1760*/  UIADD3 UR8, UR38, 0x7f, URZ ;  /* 0x0000007f26087890 */ /* 0x000fc6000fffe03f */
[----:B------:R-:W-:Y:S01]  /*1770*/  @UP0 ULDC UR6, c[0x0][0x44c] ;  /* 0x0001130000060ab9 */ /* 0x000fe20000000800 */
[----:B------:R-:W-:Y:S01]  /*1780*/  @UP0 ULDC UR4, c[0x0][0x450] ;  /* 0x0001140000040ab9 */ /* 0x000fe20000000800 */
[----:B------:R-:W-:Y:S02]  /*1790*/  UIMAD.WIDE.U32 UR6, UR8, UR6, URZ ;  /* 0x00000006080672a5 */ /* 0x000fe4000f8e003f */
[----:B------:R-:W-:Y:S02]  /*17a0*/  UIADD3 UR9, UR50, 0x80, -UR51 ;  /* 0x0000008032097890 */ /* 0x000fe4000fffe833 */
[----:B------:R-:W-:Y:S02]  /*17b0*/  @UP0 USHF.R.U32.HI UR8, URZ, UR4, UR7 ;  /* 0x000000043f080299 */ /* 0x000fe40008011607 */
[----:B------:R-:W-:Y:S02]  /*17c0*/  UIADD3 UR4, UR50, 0x7f, URZ ;  /* 0x0000007f32047890 */ /* 0x000fe4000fffe03f */
[----:B------:R-:W-:-:S02]  /*17d0*/  UIADD3 UR8, UR9, UR8, URZ ;  /* 0x0000000809087290 */ /* 0x000fc4000fffe03f */
[----:B------:R-:W-:Y:S02]  /*17e0*/  USHF.R.S32.HI UR6, URZ, 0x1f, UR4 ;  /* 0x0000001f3f067899 */ /* 0x000fe40008011404 */
[----:B------:R-:W-:Y:S02]  /*17f0*/  USHF.R.S32.HI UR7, URZ, 0x1f, UR8 ;  /* 0x0000001f3f077899 */ /* 0x000fe40008011408 */
[----:B------:R-:W-:Y:S02]  /*1800*/  ULEA.HI UR6, UR6, UR4, URZ, 0x7 ;  /* 0x0000000406067291 */ /* 0x000fe4000f8f383f */
[----:B------:R-:W-:Y:S02]  /*1810*/  ULEA.HI UR7, UR7, UR8, URZ, 0x7 ;  /* 0x0000000807077291 */ /* 0x000fe4000f8f383f */
[----:B------:R-:W-:Y:S02]  /*1820*/  USHF.R.S32.HI UR6, URZ, 0x7, UR6 ;  /* 0x000000073f067899 */ /* 0x000fe40008011406 */
[----:B------:R-:W-:-:S02]  /*1830*/  USHF.R.S32.HI UR7, URZ, 0x7, UR7 ;  /* 0x000000073f077899 */ /* 0x000fc40008011407 */
[----:B------:R-:W-:Y:S02]  /*1840*/  UP2UR UR52, UPR, URZ, 0x1 ;  /* 0x000000013f347883 */ /* 0x000fe40008000000 */
[----:B------:R-:W-:-:S04]  /*1850*/  UISETP.LT.AND UP0, UPT, UR6, UR7, UPT ;  /* 0x000000070600728c */ /* 0x000fc8000bf01270 */
[----:B------:R-:W-:-:S04]  /*1860*/  USEL UR9, UR6, UR7, UP0 ;  /* 0x0000000706097287 */ /* 0x000fc80008000000 */
[----:B------:R-:W-:Y:S02]  /*1870*/  UISETP.GE.AND UP0, UPT, UR9, 0x1, UPT ;  /* 0x000000010900788c */ /* 0x000fe4000bf06270 */
[----:B------:R-:W-:-:S04]  /*1880*/  ULOP3.LUT UR4, UR5, 0xff000000, URZ, 0xc0, !UPT ;  /* 0xff00000005047892 */ /* 0x000fc8000f8ec03f */
[----:B------:R-:W-:Y:S01]  /*1890*/  PLOP3.LUT P0, PT, PT, PT, UP0, 0x80, 0x0 ;  /* 0x000000000000781c */ /* 0x000fe20003f0f008 */
[----:B------:R-:W-:Y:S02]  /*18a0*/  ULOP3.LUT UR5, UR5, 0xff0000, URZ, 0xc0, !UPT ;  /* 0x00ff000005057892 */ /* 0x000fe4000f8ec03f */
[----:B------:R-:W-:-:S04]  /*18b0*/  USHF.R.U32.HI UR4, URZ, 0x8, UR4 ;  /* 0x000000083f047899 */ /* 0x000fc80008011604 */
[----:B------:R-:W-:-:S03]  /*18c0*/  ULEA.HI UR5, UR5, UR4, URZ, 0x10 ;  /* 0x0000000405057291 */ /* 0x000fc6000f8f803f */
[----:B------:R-:W-:Y:S01]  /*18d0*/  UMOV UR4, URZ ;  /* 0x0000003f00047c82 */ /* 0x000fe20008000000 */
[----:B------:R-:W-:Y:S02]  /*18e0*/  ULOP3.LUT UR39, UR5, 0xff, URZ, 0xc0, !UPT ;  /* 0x000000ff05277892 */ /* 0x000fe4000f8ec03f */
[----:B------:R-:W-:Y:S01]  /*18f0*/  USHF.R.U32.HI UR44, URZ, 0x10, UR5 ;  /* 0x000000103f2c7899 */ /* 0x000fe20008011605 */
[----:B--2---:R-:W-:Y:S01]  /*1900*/  FMUL.FTZ R0, R3, R0 ;  /* 0x0000000003007220 */ /* 0x004fe20000410000 */
[----:B------:R-:W-:Y:S10]  /*1910*/  @!P0 BRA `(.L_x_2770) ;  /* 0x0000000000908947 */ /* 0x000ff40003800000 */
        /* <DEDUP_REMOVED lines=36> */
.L_x_2770:
[----:B------:R-:W-:Y:S01]  /*1b60*/  UIMAD UR40, UR39, UR4, URZ ;  /* 0x00000004272872a4 */ /* 0x000fe2000f8e023f */
[----:B------:R-:W-:Y:S02]  /*1b70*/  IMAD.U32 R2, RZ, RZ, UR9 ;  /* 0x00000009ff027e24 */ /* 0x000fe4000f8e00ff */
[----:B------:R-:W-:Y:S01]  /*1b80*/  FMUL.FTZ R0, R0, UR11 ;  /* 0x0000000b00007c20 */ /* 0x000fe20008410000 */
[----:B------:R-:W-:Y:S01]  /*1b90*/  IMAD.U32 R3, RZ, RZ, UR4 ;  /* 0x00000004ff037e24 */ /* 0x000fe2000f8e00ff */
[----:B------:R-:W-:Y:S02]  /*1ba0*/  PLOP3.LUT P0, PT, PT, PT, PT, 0x80, 0x0 ;  /* 0x000000000000781c */ /* 0x000fe40003f0f070 */
[----:B------:R-:W-:Y:S02]  /*1bb0*/  CS2R R28, SRZ ;  /* 0x00000000001c7805 */ /* 0x000fe4000001ff00 */
[----:B------:R-:W-:Y:S02]  /*1bc0*/  CS2R R24, SRZ ;  /* 0x0000000000187805 */ /* 0x000fe4000001ff00 */
[----:B------:R-:W-:Y:S01]  /*1bd0*/  R2UR UR41, R0 ;  /* 0x00000000002972ca */ /* 0x000fe200000e0000 */
[----:B------:R-:W-:Y:S01]  /*1be0*/  IMAD.MOV.U32 R0, RZ, RZ, RZ ;  /* 0x000000ffff007224 */ /* 0x000fe200078e00ff */
[----:B------:R-:W-:-:S02]  /*1bf0*/  VIADDMNMX R2, R3, UR40, R2, PT ;  /* 0x0000002803027c46 */ /* 0x000fc4000b800102 */
[----:B------:R-:W-:Y:S02]  /*1c00*/  CS2R R30, SRZ ;  /* 0x00000000001e7805 */ /* 0x000fe4000001ff00 */
[----:B------:R-:W-:Y:S02]  /*1c10*/  CS2R R26, SRZ ;  /* 0x00000000001a7805 */ /* 0x000fe4000001ff00 */
[----:B------:R-:W-:Y:S02]  /*1c20*/  CS2R R36, SRZ ;  /* 0x0000000000247805 */ /* 0x000fe4000001ff00 */
[----:B------:R-:W-:Y:S01]  /*1c30*/  R2UR UR57, R2 ;  /* 0x00000000023972ca */ /* 0x000fe200000e0000 */
[----:B------:R-:W-:Y:S01]  /*1c40*/  IMAD.MOV.U32 R2, RZ, RZ, RZ ;  /* 0x000000ffff027224 */ /* 0x000fe200078e00ff */
        /* <DEDUP_REMOVED lines=98> */
.L_x_2772:
        /* <DEDUP_REMOVED lines=9> */
.L_x_2933:
[----:B0-----:R-:W-:Y:S01]  /*2300*/  IMAD.U32 R0, RZ, RZ, UR48 ;  /* 0x00000030ff007e24 */ /* 0x001fe2000f8e00ff */
[----:B------:R-:W-:Y:S05]  /*2310*/  WARPSYNC.ALL ;  /* 0x0000000000007948 */ /* 0x000fea0003800000 */
[----:B------:R0:W-:Y:S01]  /*2320*/  BAR.SYNC.DEFER_BLOCKING R6, 0x100 ;  /* 0x000400060000751d */ /* 0x0001e20000010000 */
[----:B------:R-:W-:-:S13]  /*2330*/  ISETP.NE.AND P0, PT, R0, 0x3, PT ;  /* 0x000000030000780c */ /* 0x000fda0003f05270 */
[----:B0-----:R-:W-:Y:S05]  /*2340*/  @!P0 BRA `(.L_x_2774) ;  /* 0x0000000000048947 */ /* 0x001fea0003800000 */
[----:B------:R-:W-:Y:S01]  /*2350*/  BPT.TRAP 0x1 ;  /* 0x000000040000795c */ /* 0x000fe20000300000 */
.L_x_2774:
[----:B------:R-:W-:Y:S01]  /*2360*/  ULEA UR58, UR45, UR53, 0x3 ;  /* 0x000000352d3a7291 */ /* 0x000fe2000f8e183f */
[----:B------:R-:W-:-:S05]  /*2370*/  IMAD.U32 R7, RZ, RZ, UR46 ;  /* 0x0000002eff077e24 */ /* 0x000fca000f8e00ff */
[----:B------:R-:W-:-:S04]  /*2380*/  SHF.L.U32 R7, R7, 0x1f, RZ ;  /* 0x0000001f07077819 */ /* 0x000fc800000006ff */
[----:B------:R0:W1:Y:S01]  /*2390*/  SYNCS.PHASECHK.TRANS64.TRYWAIT P1, [UR58+0x38830], R7 ;  /* 0x03883007ff0075a7 */ /* 0x000062000802017a */
[----:B------:R-:W-:Y:S05]  /*23a0*/  @!P0 BRA `(.L_x_2775) ;  /* 0x0000000000048947 */ /* 0x000fea0003800000 */
[----:B------:R-:W-:Y:S01]  /*23b0*/  BPT.TRAP 0x1 ;  /* 0x000000040000795c */ /* 0x000fe20000300000 */
.L_x_2775:
[----:B-1----:R-:W-:Y:S05]  /*23c0*/  @P1 BRA `(.L_x_2776) ;  /* 0x0000000000081947 */ /* 0x002fea0003800000 */
[----:B------:R-:W1:Y:S02]  /*23d0*/  SYNCS.PHASECHK.TRANS64.TRYWAIT P1, [UR58+0x38830], R7 ;  /* 0x03883007ff0075a7 */ /* 0x000e64000802017a */
[----:B-1----:R-:W-:Y:S05]  /*23e0*/  @!P1 BRA `(.L_x_2777) ;  /* 0x0000015c003c9947 */ /* 0x002fea0003800000 */
.L_x_2776:
        /* <DEDUP_REMOVED lines=66> */
.L_x_2778:
[----:B------:R-:W-:Y:S01]  /*2810*/  UISETP.NE.AND UP0, UPT, UR52, URZ, UPT ;  /* 0x0000003f3400728c */ /* 0x000fe2000bf05270 */
[----:B------:R-:W-:Y:S02]  /*2820*/  VIADD R0, R18, UR38 ;  /* 0x0000002612007c36 */ /* 0x000fe40008000000 */
[----:B------:R-:W-:-:S03]  /*2830*/  IMAD.U32 R93, RZ, RZ, UR41 ;  /* 0x00000029ff5d7e24 */ /* 0x000fc6000f8e00ff */
        /* <DEDUP_REMOVED lines=8> */
[----:B------:R-:W2:Y:S02]  /*28c0*/  SHFL.IDX PT, R2, R0, 0x1, 0x1c1f ;  /* 0x003c1f0000027f89 */ /* 0x000ea400000e0000 */
[----:B------:R-:W-:Y:S02]  /*28d0*/  UIADD3 UR7, UR50, 0x1, UR6 ;  /* 0x0000000132077890 */ /* 0x000fe4000fffe006 */
[----:B------:R-:W-:Y:S01]  /*28e0*/  IMAD.U32 R8, RZ, RZ, UR6 ;  /* 0x00000006ff087e24 */ /* 0x000fe2000f8e00ff */
[----:B------:R-:W-:Y:S01]  /*28f0*/  SHFL.IDX PT, R0, R0, RZ, 0x1c1f ;  /* 0x001c1fff00007589 */ /* 0x000fe200000e0000 */
[----:B------:R-:W-:-:S02]  /*2900*/  UIADD3 UR6, UR58, 0x38840, URZ ;  /* 0x000388403a067890 */ /* 0x000fc4000fffe03f */
[----:B------:R-:W-:Y:S01]  /*2910*/  IMAD.U32 R4, RZ, RZ, UR7 ;  /* 0x00000007ff047e24 */ /* 0x000fe2000f8e00ff */
[----:B------:R-:W-:Y:S01]  /*2920*/  IADD3 R8, -R17, UR50, R8 ;  /* 0x0000003211087c10 */ /* 0x000fe2000fffe108 */
[----:B------:R-:W-:-:S03]  /*2930*/  UPRMT UR6, UR56, 0x654, UR6 ;  /* 0x0000065438067896 */ /* 0x000fc60008000006 */
[----:B------:R-:W-:-:S06]  /*2940*/  IADD3 R9, R4, -UR51, -R17 ;  /* 0x8000003304097c10 */ /* 0x000fcc000fffe811 */
[----:B------:R-:W-:Y:S01]  /*2950*/  SYNCS.ARRIVE.TRANS64.RED.A1T0 RZ, [UR6], RZ ;  /* 0x000000ffffff79a7 */ /* 0x000fe20008100406 */
[----:B--2---:R-:W-:-:S04]  /*2960*/  VIADDMNMX R2, R2, R9, R8, PT ;  /* 0x0000000902027246 */ /* 0x004fc80003800108 */
        /* <DEDUP_REMOVED lines=93> */
[----:B------:R-:W-:-:S04]  /*2f40*/  FMNMX.FTZ R2, R86, R21, !PT ;  /* 0x0000001556027209 */ /* 0x000fc80007810000 */
[----:B------:R-:W-:-:S05]  /*2f50*/  FMNMX.FTZ R10, R87, R2, !PT ;  /* 0x00000002570a7209 */ /* 0x000fca0007810000 */
[----:B------:R-:W2:Y:S02]  /*2f60*/  SHFL.BFLY PT, R21, R10, 0x2, 0x1f ;  /* 0x0c401f000a157f89 */ /* 0x000ea400000e0000 */
[----:B--2---:R-:W-:-:S05]  /*2f70*/  FMNMX.FTZ R12, R10, R21, !PT ;  /* 0x000000150a0c7209 */ /* 0x004fca0007810000 */
[----:B------:R-:W2:Y:S02]  /*2f80*/  SHFL.BFLY PT, R21, R12, 0x1, 0x1f ;  /* 0x0c201f000c157f89 */ /* 0x000ea400000e0000 */
[----:B--2---:R-:W-:Y:S02]  /*2f90*/  FMNMX.FTZ R4, R12, R21, !PT ;  /* 0x000000150c047209 */ /* 0x004fe40007810000 */
[----:B------:R-:W-:Y:S02]  /*2fa0*/  VIADDMNMX R21, R0, R9, R8, PT ;  /* 0x0000000900157246 */ /* 0x000fe40003800108 */
[C---:B------:R-:W-:Y:S01]  /*2fb0*/  FSETP.NEU.FTZ.AND P1, PT, R4.reuse, -INF , PT ;  /* 0xff8000000400780b */ /* 0x040fe20003f3d000 */
[----:B------:R-:W-:-:S01]  /*2fc0*/  FFMA.FTZ R2, R4, R93, -8 ;  /* 0xc100000004027423 */ /* 0x000fc2000001005d */
[C---:B------:R-:W-:Y:S02]  /*2fd0*/  ISETP.GT.AND P2, PT, R21.reuse, 0x1, PT ;  /* 0x000000011500780c */ /* 0x040fe40003f44270 */
[----:B------:R-:W-:-:S02]  /*2fe0*/  ISETP.GT.AND P3, PT, R21, 0x8, PT ;  /* 0x000000081500780c */ /* 0x000fc40003f64270 */
[----:B------:R-:W-:Y:S02]  /*2ff0*/  FSEL R2, R2, RZ, P1 ;  /* 0x000000ff02027208 */ /* 0x000fe40000800000 */
[----:B------:R-:W-:Y:S02]  /*3000*/  ISETP.GT.AND P1, PT, R21, RZ, PT ;  /* 0x000000ff1500720c */ /* 0x000fe40003f24270 */
[----:B------:R-:W-:Y:S01]  /*3010*/  FSEL R25, R25, -INF , P2 ;  /* 0xff80000019197808 */ /* 0x000fe20001000000 */
[----:B------:R-:W-:-:S01]  /*3020*/  FFMA.FTZ R153, R11, UR41, -R2 ;  /* 0x000000290b997c23 */ /* 0x000fc20008010802 */
[----:B------:R-:W-:Y:S01]  /*3030*/  FSEL R24, R24, -INF , P1 ;  /* 0xff80000018187808 */ /* 0x000fe20000800000 */
[----:B------:R-:W-:-:S01]  /*3040*/  FFMA.FTZ R0, R15, UR41, -R2 ;  /* 0x000000290f007c23 */ /* 0x000fc20008010802 */
[----:B------:R-:W-:Y:S01]  /*3050*/  ISETP.GT.AND P1, PT, R21, 0x9, PT ;  /* 0x000000091500780c */ /* 0x000fe20003f24270 */
[----:B------:R-:W-:-:S01]  /*3060*/  FFMA.FTZ R157, R13, UR41, -R2 ;  /* 0x000000290d9d7c23 */ /* 0x000fc20008010802 */
[----:B------:R-:W-:Y:S01]  /*3070*/  FSEL R28, R28, -INF , P3 ;  /* 0xff8000001c1c7808 */ /* 0x000fe20001800000 */
[----:B------:R-:W-:-:S01]  /*3080*/  FFMA.FTZ R159, R50, UR41, -R2 ;  /* 0x00000029329f7c23 */ /* 0x000fc20008010802 */
[----:B------:R-:W-:Y:S01]  /*3090*/  FMNMX.FTZ R9, R24, R25, !PT ;  /* 0x0000001918097209 */ /* 0x000fe20007810000 */
[----:B------:R-:W-:-:S01]  /*30a0*/  FFMA.FTZ R8, R27, UR41, -R2 ;  /* 0x000000291b087c23 */ /* 0x000fc20008010802 */
[----:B------:R-:W-:Y:S01]  /*30b0*/  ISETP.GT.AND P2, PT, R21, 0x10, PT ;  /* 0x000000101500780c */ /* 0x000fe20003f44270 */
[----:B------:R-:W-:Y:S01]  /*30c0*/  MUFU.EX2 R153, R153 ;  /* 0x0000009900997308 */ /* 0x000fe20000000800 */
[----:B------:R-:W-:Y:S01]  /*30d0*/  FSEL R29, R29, -INF , P1 ;  /* 0xff8000001d1d7808 */ /* 0x000fe20000800000 */
[--C-:B------:R-:W-:Y:S01]  /*30e0*/  FFMA.FTZ R31, R31, UR41, -R2.reuse ;  /* 0x000000291f1f7c23 */ /* 0x100fe20008010802 */
[----:B------:R-:W-:Y:S01]  /*30f0*/  FMNMX.FTZ R10, R28, R9, !PT ;  /* 0x000000091c0a7209 */ /* 0x000fe20007810000 */
[--C-:B------:R-:W-:Y:S01]  /*3100*/  FFMA.FTZ R155, R89, UR41, -R2.reuse ;  /* 0x00000029599b7c23 */ /* 0x100fe20008010802 */
[----:B------:R-:W-:Y:S01]  /*3110*/  ISETP.GT.AND P1, PT, R21, 0x11, PT ;  /* 0x000000111500780c */ /* 0x000fe20003f24270 */
[--C-:B------:R-:W-:Y:S01]  /*3120*/  FFMA.FTZ R91, R91, UR41, -R2.reuse ;  /* 0x000000295b5b7c23 */ /* 0x100fe20008010802 */
[----:B------:R-:W-:Y:S01]  /*3130*/  FSEL R32, R32, -INF , P2 ;  /* 0xff80000020207808 */ /* 0x000fe20001000000 */
[----:B------:R-:W2:Y:S01]  /*3140*/  MUFU.EX2 R8, R8 ;  /* 0x0000000800087308 */ /* 0x000ea20000000800 */
[----:B------:R-:W-:Y:S01]  /*3150*/  FMNMX.FTZ R11, R29, R10, !PT ;  /* 0x0000000a1d0b7209 */ /* 0x000fe20007810000 */
[--C-:B------:R-:W-:Y:S01]  /*3160*/  FFMA.FTZ R34, R55, UR41, -R2.reuse ;  /* 0x0000002937227c23 */ /* 0x100fe20008010802 */
[----:B------:R-:W-:Y:S01]  /*3170*/  ISETP.GT.AND P2, PT, R21, 0x18, PT ;  /* 0x000000181500780c */ /* 0x000fe20003f44270 */
[--C-:B------:R-:W-:Y:S01]  /*3180*/  FFMA.FTZ R161, R58, UR41, -R2.reuse ;  /* 0x000000293aa17c23 */ /* 0x100fe20008010802 */
[----:B------:R-:W-:Y:S01]  /*3190*/  FSEL R33, R33, -INF , P1 ;  /* 0xff80000021217808 */ /* 0x000fe20000800000 */
[--C-:B------:R-:W-:Y:S01]  /*31a0*/  FFMA.FTZ R46, R63, UR41, -R2.reuse ;  /* 0x000000293f2e7c23 */ /* 0x100fe20008010802 */
[----:B------:R-:W-:Y:S01]  /*31b0*/  FMNMX.FTZ R10, R32, R11, !PT ;  /* 0x0000000b200a7209 */ /* 0x000fe20007810000 */
[----:B------:R-:W3:Y:S01]  /*31c0*/  MUFU.EX2 R0, R0 ;  /* 0x0000000000007308 */ /* 0x000ee20000000800 */
[----:B------:R-:W-:Y:S01]  /*31d0*/  ISETP.GT.AND P1, PT, R21, 0x19, PT ;  /* 0x000000191500780c */ /* 0x000fe20003f24270 */
[--C-:B------:R-:W-:Y:S01]  /*31e0*/  FFMA.FTZ R163, R66, UR41, -R2.reuse ;  /* 0x0000002942a37c23 */ /* 0x100fe20008010802 */
[----:B------:R-:W-:Y:S01]  /*31f0*/  FSEL R36, R36, -INF , P2 ;  /* 0xff80000024247808 */ /* 0x000fe20001000000 */
[--C-:B------:R-:W-:Y:S01]  /*3200*/  FFMA.FTZ R27, R70, UR41, -R2.reuse ;  /* 0x00000029461b7c23 */ /* 0x100fe20008010802 */
[----:B------:R-:W-:Y:S01]  /*3210*/  FMNMX.FTZ R11, R33, R10, !PT ;  /* 0x0000000a210b7209 */ /* 0x000fe20007810000 */
[--C-:B------:R-:W-:Y:S01]  /*3220*/  FFMA.FTZ R10, R35, UR41, -R2.reuse ;  /* 0x00000029230a7c23 */ /* 0x100fe20008010802 */
[----:B------:R-:W-:Y:S01]  /*3230*/  ISETP.GT.AND P2, PT, R21, 0x20, PT ;  /* 0x000000201500780c */ /* 0x000fe20003f44270 */
[----:B------:R4:W5:Y:S01]  /*3240*/  MUFU.EX2 R9, R31 ;  /* 0x0000001f00097308 */ /* 0x0009620000000800 */
[----:B------:R-:W-:Y:S01]  /*3250*/  FSEL R37, R37, -INF , P1 ;  /* 0xff80000025257808 */ /* 0x000fe20000800000 */
[--C-:B------:R-:W-:Y:S01]  /*3260*/  FFMA.FTZ R165, R74, UR41, -R2.reuse ;  /* 0x000000294aa57c23 */ /* 0x100fe20008010802 */
[----:B------:R-:W-:Y:S01]  /*3270*/  FMNMX.FTZ R12, R36, R11, !PT ;  /* 0x0000000b240c7209 */ /* 0x000fe20007810000 */
[--C-:B------:R-:W-:Y:S01]  /*3280*/  FFMA.FTZ R58, R79, UR41, -R2.reuse ;  /* 0x000000294f3a7c23 */ /* 0x100fe20008010802 */
[----:B------:R-:W-:Y:S01]  /*3290*/  ISETP.GT.AND P1, PT, R21, 0x21, PT ;  /* 0x000000211500780c */ /* 0x000fe20003f24270 */
[--C-:B------:R-:W-:Y:S01]  /*32a0*/  FFMA.FTZ R167, R82, UR41, -R2.reuse ;  /* 0x0000002952a77c23 */ /* 0x100fe20008010802 */
[----:B------:R-:W-:Y:S01]  /*32b0*/  FSEL R40, R40, -INF , P2 ;  /* 0xff80000028287808 */ /* 0x000fe20001000000 */
[----:B------:R-:W0:Y:S01]  /*32c0*/  MUFU.EX2 R155, R155 ;  /* 0x0000009b009b7308 */ /* 0x000e220000000800 */
[----:B------:R-:W-:Y:S01]  /*32d0*/  FMNMX.FTZ R11, R37, R12, !PT ;  /* 0x0000000c250b7209 */ /* 0x000fe20007810000 */
[----:B----4-:R-:W-:Y:S01]  /*32e0*/  FFMA.FTZ R31, R78, UR41, -R2 ;  /* 0x000000294e1f7c23 */ /* 0x010fe20008010802 */
[----:B------:R-:W-:-:S02]  /*32f0*/  ISETP.GT.AND P2, PT, R21, 0x28, PT ;  /* 0x000000281500780c */ /* 0x000fc40003f44270 */
[----:B------:R-:W-:Y:S02]  /*3300*/  FSEL R41, R41, -INF , P1 ;  /* 0xff80000029297808 */ /* 0x000fe40000800000 */
[----:B------:R-:W-:Y:S01]  /*3310*/  FMNMX.FTZ R12, R40, R11, !PT ;  /* 0x0000000b280c7209 */ /* 0x000fe20007810000 */
[----:B------:R-:W4:Y:S01]  /*3320*/  MUFU.EX2 R10, R10 ;  /* 0x0000000a000a7308 */ /* 0x000f220000000800 */
[----:B------:R-:W-:Y:S02]  /*3330*/  ISETP.GT.AND P1, PT, R21, 0x29, PT ;  /* 0x000000291500780c */ /* 0x000fe40003f24270 */
[----:B------:R-:W-:Y:S02]  /*3340*/  FSEL R44, R44, -INF , P2 ;  /* 0xff8000002c2c7808 */ /* 0x000fe40001000000 */
[----:B------:R-:W-:Y:S01]  /*3350*/  FMNMX.FTZ R15, R41, R12, !PT ;  /* 0x0000000c290f7209 */ /* 0x000fe20007810000 */
[----:B------:R-:W-:Y:S01]  /*3360*/  FFMA.FTZ R12, R39, UR41, -R2 ;  /* 0x00000029270c7c23 */ /* 0x000fe20008010802 */
[----:B------:R-:W-:Y:S01]  /*3370*/  ISETP.GT.AND P2, PT, R21, 0x30, PT ;  /* 0x000000301500780c */ /* 0x000fe20003f44270 */
[----:B------:R-:W1:Y:S01]  /*3380*/  MUFU.EX2 R11, R91 ;  /* 0x0000005b000b7308 */ /* 0x000e620000000800 */
[----:B------:R-:W-:-:S02]  /*3390*/  FSEL R45, R45, -INF , P1 ;  /* 0xff8000002d2d7808 */ /* 0x000fc40000800000 */
[----:B------:R-:W-:Y:S02]  /*33a0*/  FMNMX.FTZ R14, R44, R15, !PT ;  /* 0x0000000f2c0e7209 */ /* 0x000fe40007810000 */
[----:B------:R-:W-:Y:S02]  /*33b0*/  ISETP.GT.AND P1, PT, R21, 0x31, PT ;  /* 0x000000311500780c */ /* 0x000fe40003f24270 */
[----:B------:R-:W-:Y:S01]  /*33c0*/  FSEL R48, R48, -INF , P2 ;  /* 0xff80000030307808 */ /* 0x000fe20001000000 */
[----:B------:R-:W1:Y:S01]  /*33d0*/  MUFU.EX2 R12, R12 ;  /* 0x0000000c000c7308 */ /* 0x000e620000000800 */
[----:B------:R-:W-:Y:S02]  /*33e0*/  FMNMX.FTZ R15, R45, R14, !PT ;  /* 0x0000000e2d0f7209 */ /* 0x000fe40007810000 */
[----:B------:R-:W-:Y:S02]  /*33f0*/  ISETP.GT.AND P2, PT, R21, 0x38, PT ;  /* 0x000000381500780c */ /* 0x000fe40003f44270 */
[----:B------:R-:W-:-:S02]  /*3400*/  FSEL R49, R49, -INF , P1 ;  /* 0xff80000031317808 */ /* 0x000fc40000800000 */
[----:B------:R-:W-:Y:S01]  /*3410*/  FMNMX.FTZ R14, R48, R15, !PT ;  /* 0x0000000f300e7209 */ /* 0x000fe20007810000 */
[----:B------:R-:W-:-:S01]  /*3420*/  FFMA.FTZ R15, R5, UR41, -R2 ;  /* 0x00000029050f7c23 */ /* 0x000fc20008010802 */
[----:B------:R-:W-:Y:S01]  /*3430*/  ISETP.GT.AND P1, PT, R21, 0x39, PT ;  /* 0x000000391500780c */ /* 0x000fe20003f24270 */
[----:B------:R-:W1:Y:S01]  /*3440*/  MUFU.EX2 R157, R157 ;  /* 0x0000009d009d7308 */ /* 0x000e620000000800 */
[----:B------:R-:W-:Y:S02]  /*3450*/  FSEL R52, R52, -INF , P2 ;  /* 0xff80000034347808 */ /* 0x000fe40001000000 */
[----:B------:R-:W-:Y:S01]  /*3460*/  FMNMX.FTZ R13, R49, R14, !PT ;  /* 0x0000000e310d7209 */ /* 0x000fe20007810000 */
[----:B------:R-:W-:-:S01]  /*3470*/  FFMA.FTZ R14, R43, UR41, -R2 ;  /* 0x000000292b0e7c23 */ /* 0x000fc20008010802 */
[----:B------:R-:W-:Y:S02]  /*3480*/  ISETP.GT.AND P2, PT, R21, 0x40, PT ;  /* 0x000000401500780c */ /* 0x000fe40003f44270 */
[----:B------:R-:W-:Y:S01]  /*3490*/  FSEL R53, R53, -INF , P1 ;  /* 0xff80000035357808 */ /* 0x000fe20000800000 */
[----:B------:R-:W-:Y:S01]  /*34a0*/  MUFU.EX2 R159, R159 ;  /* 0x0000009f009f7308 */ /* 0x000fe20000000800 */
[----:B------:R-:W-:-:S02]  /*34b0*/  FMNMX.FTZ R20, R52, R13, !PT ;  /* 0x0000000d34147209 */ /* 0x000fc40007810000 */
[----:B------:R-:W-:Y:S02]  /*34c0*/  ISETP.GT.AND P1, PT, R21, 0x41, PT ;  /* 0x000000411500780c */ /* 0x000fe40003f24270 */
[----:B------:R-:W-:Y:S02]  /*34d0*/  FSEL R56, R56, -INF , P2 ;  /* 0xff80000038387808 */ /* 0x000fe40001000000 */
[----:B------:R-:W-:Y:S01]  /*34e0*/  FMNMX.FTZ R13, R53, R20, !PT ;  /* 0x00000014350d7209 */ /* 0x000fe20007810000 */
[----:B------:R-:W1:Y:S01]  /*34f0*/  MUFU.EX2 R14, R14 ;  /* 0x0000000e000e7308 */ /* 0x000e620000000800 */
[----:B------:R-:W-:Y:S02]  /*3500*/  ISETP.GT.AND P2, PT, R21, 0x48, PT ;  /* 0x000000481500780c */ /* 0x000fe40003f44270 */
[----:B------:R-:W-:Y:S02]  /*3510*/  FSEL R57, R57, -INF , P1 ;  /* 0xff80000039397808 */ /* 0x000fe40000800000 */
[----:B------:R-:W-:-:S02]  /*3520*/  FMNMX.FTZ R20, R56, R13, !PT ;  /* 0x0000000d38147209 */ /* 0x000fc40007810000 */
[----:B------:R-:W-:Y:S01]  /*3530*/  ISETP.GT.AND P1, PT, R21, 0x49, PT ;  /* 0x000000491500780c */ /* 0x000fe20003f24270 */
[----:B------:R2:W1:Y:S01]  /*3540*/  MUFU.EX2 R13, R15 ;  /* 0x0000000f000d7308 */ /* 0x0004620000000800 */
[----:B------:R-:W-:Y:S02]  /*3550*/  FSEL R60, R60, -INF , P2 ;  /* 0xff8000003c3c7808 */ /* 0x000fe40001000000 */
[----:B------:R-:W-:Y:S01]  /*3560*/  FMNMX.FTZ R5, R57, R20, !PT ;  /* 0x0000001439057209 */ /* 0x000fe20007810000 */
[----:B------:R-:W-:-:S01]  /*3570*/  FFMA.FTZ R20, R47, UR41, -R2 ;  /* 0x000000292f147c23 */ /* 0x000fc20008010802 */
[----:B------:R-:W-:Y:S02]  /*3580*/  ISETP.GT.AND P2, PT, R21, 0x50, PT ;  /* 0x000000501500780c */ /* 0x000fe40003f44270 */
[----:B------:R-:W-:Y:S01]  /*3590*/  FSEL R61, R61, -INF , P1 ;  /* 0xff8000003d3d7808 */ /* 0x000fe20000800000 */
[----:B------:R-:W-:Y:S01]  /*35a0*/  MUFU.EX2 R34, R34 ;  /* 0x0000002200227308 */ /* 0x000fe20000000800 */
[----:B------:R-:W-:Y:S01]  /*35b0*/  FMNMX.FTZ R26, R60, R5, !PT ;  /* 0x000000053c1a7209 */ /* 0x000fe20007810000 */
[--C-:B--2---:R-:W-:Y:S01]  /*35c0*/  FFMA.FTZ R15, R54, UR41, -R2.reuse ;  /* 0x00000029360f7c23 */ /* 0x104fe20008010802 */
[----:B------:R-:W-:Y:S01]  /*35d0*/  ISETP.GT.AND P1, PT, R21, 0x51, PT ;  /* 0x000000511500780c */ /* 0x000fe20003f24270 */
[----:B------:R-:W-:Y:S01]  /*35e0*/  FFMA.FTZ R54, R71, UR41, -R2 ;  /* 0x0000002947367c23 */ /* 0x000fe20008010802 */
[----:B------:R-:W-:-:S02]  /*35f0*/  FSEL R64, R64, -INF , P2 ;  /* 0xff80000040407808 */ /* 0x000fc40001000000 */
[----:B------:R-:W-:Y:S01]  /*3600*/  FMNMX.FTZ R5, R61, R26, !PT ;  /* 0x0000001a3d057209 */ /* 0x000fe20007810000 */
[----:B------:R-:W2:Y:S01]  /*3610*/  MUFU.EX2 R20, R20 ;  /* 0x0000001400147308 */ /* 0x000ea20000000800 */
[----:B------:R-:W-:Y:S02]  /*3620*/  ISETP.GT.AND P2, PT, R21, 0x58, PT ;  /* 0x000000581500780c */ /* 0x000fe40003f44270 */
[----:B------:R-:W-:Y:S02]  /*3630*/  FSEL R65, R65, -INF , P1 ;  /* 0xff80000041417808 */ /* 0x000fe40000800000 */
[----:B------:R-:W-:Y:S02]  /*3640*/  FMNMX.FTZ R26, R64, R5, !PT ;  /* 0x00000005401a7209 */ /* 0x000fe40007810000 */
[----:B------:R-:W-:Y:S01]  /*3650*/  ISETP.GT.AND P1, PT, R21, 0x59, PT ;  /* 0x000000591500780c */ /* 0x000fe20003f24270 */
[----:B------:R-:W-:Y:S01]  /*3660*/  MUFU.EX2 R15, R15 ;  /* 0x0000000f000f7308 */ /* 0x000fe20000000800 */
[----:B------:R-:W-:-:S02]  /*3670*/  FSEL R68, R68, -INF , P2 ;  /* 0xff80000044447808 */ /* 0x000fc40001000000 */
[----:B------:R-:W-:Y:S01]  /*3680*/  FMNMX.FTZ R5, R65, R26, !PT ;  /* 0x0000001a41057209 */ /* 0x000fe20007810000 */
[----:B------:R-:W-:-:S01]  /*3690*/  FFMA.FTZ R26, R51, UR41, -R2 ;  /* 0x00000029331a7c23 */ /* 0x000fc20008010802 */
[----:B------:R-:W-:Y:S01]  /*36a0*/  ISETP.GT.AND P2, PT, R21, 0x60, PT ;  /* 0x000000601500780c */ /* 0x000fe20003f44270 */
[----:B------:R-:W-:-:S01]  /*36b0*/  FADD.FTZ R51, R153, R8 ;  /* 0x0000000899337221 */ /* 0x000fc20000010000 */
[----:B------:R-:W-:Y:S01]  /*36c0*/  FSEL R69, R69, -INF , P1 ;  /* 0xff80000045457808 */ /* 0x000fe20000800000 */
[----:B------:R-:W-:Y:S01]  /*36d0*/  MUFU.EX2 R161, R161 ;  /* 0x000000a100a17308 */ /* 0x000fe20000000800 */
[----:B------:R-:W-:Y:S02]  /*36e0*/  FMNMX.FTZ R30, R68, R5, !PT ;  /* 0x00000005441e7209 */ /* 0x000fe40007810000 */
[----:B------:R-:W-:Y:S02]  /*36f0*/  ISETP.GT.AND P1, PT, R21, 0x61, PT ;  /* 0x000000611500780c */ /* 0x000fe40003f24270 */
        /* <DEDUP_REMOVED lines=22> */
[----:B------:R-:W-:-:S01]  /*3860*/  FFMA.FTZ R21, R62, UR41, -R2 ;  /* 0x000000293e157c23 */ /* 0x000fc20008010802 */
[----:B------:R-:W-:Y:S01]  /*3870*/  FSEL R84, R84, -INF , P2 ;  /* 0xff80000054547808 */ /* 0x000fe20001000000 */
[----:B------:R-:W-:Y:S01]  /*3880*/  IMAD.U32 R62, RZ, RZ, UR41 ;  /* 0x00000029ff3e7e24 */ /* 0x000fe2000f8e00ff */
[----:B------:R-:W-:Y:S01]  /*3890*/  FMNMX.FTZ R5, R81, R30, !PT ;  /* 0x0000001e51057209 */ /* 0x000fe20007810000 */
[----:B------:R-:W-:-:S01]  /*38a0*/  FFMA.FTZ R30, R59, UR41, -R2 ;  /* 0x000000293b1e7c23 */ /* 0x000fc20008010802 */
[----:B------:R-:W-:Y:S01]  /*38b0*/  FSEL R85, R85, -INF , P1 ;  /* 0xff80000055557808 */ /* 0x000fe20000800000 */
[----:B------:R-:W-:Y:S01]  /*38c0*/  MUFU.EX2 R21, R21 ;  /* 0x0000001500157308 */ /* 0x000fe20000000800 */
[----:B------:R-:W-:-:S04]  /*38d0*/  FMNMX.FTZ R38, R84, R5, !PT ;  /* 0x0000000554267209 */ /* 0x000fc80007810000 */
[----:B------:R-:W-:Y:S01]  /*38e0*/  FMNMX.FTZ R5, R85, R38, !PT ;  /* 0x0000002655057209 */ /* 0x000fe20007810000 */
[----:B------:R-:W-:-:S02]  /*38f0*/  FFMA.FTZ R38, R67, UR41, -R2 ;  /* 0x0000002943267c23 */ /* 0x000fc40008010802 */
[----:B------:R-:W-:Y:S02]  /*3900*/  MUFU.EX2 R30, R30 ;  /* 0x0000001e001e7308 */ /* 0x000fe40000000800 */
[----:B------:R-:W3:Y:S06]  /*3910*/  SHFL.BFLY PT, R42, R5, 0x2, 0x1f ;  /* 0x0c401f00052a7f89 */ /* 0x000eec00000e0000 */
[----:B------:R-:W-:Y:S08]  /*3920*/  MUFU.EX2 R38, R38 ;  /* 0x0000002600267308 */ /* 0x000ff00000000800 */
[----:B------:R-:W-:Y:S08]  /*3930*/  MUFU.EX2 R54, R54 ;  /* 0x0000003600367308 */ /* 0x000ff00000000800 */
[----:B------:R-:W-:Y:S01]  /*3940*/  MUFU.EX2 R165, R165 ;  /* 0x000000a500a57308 */ /* 0x000fe20000000800 */
[----:B---3--:R-:W-:Y:S01]  /*3950*/  FMNMX.FTZ R35, R5, R42, !PT ;  /* 0x0000002a05237209 */ /* 0x008fe20007810000 */
[----:B------:R-:W-:-:S04]  /*3960*/  FFMA.FTZ R42, R75, UR41, -R2 ;  /* 0x000000294b2a7c23 */ /* 0x000fc80008010802 */
[----:B------:R-:W3:Y:S02]  /*3970*/  SHFL.BFLY PT, R50, R35, 0x1, 0x1f ;  /* 0x0c201f0023327f89 */ /* 0x000ee400000e0000 */
[----:B------:R-:W-:Y:S08]  /*3980*/  MUFU.EX2 R31, R31 ;  /* 0x0000001f001f7308 */ /* 0x000ff00000000800 */
[----:B------:R-:W-:Y:S08]  /*3990*/  MUFU.EX2 R42, R42 ;  /* 0x0000002a002a7308 */ /* 0x000ff00000000800 */
[----:B------:R-:W-:Y:S01]  /*39a0*/  MUFU.EX2 R58, R58 ;  /* 0x0000003a003a7308 */ /* 0x000fe20000000800 */
[----:B---3--:R-:W-:Y:S01]  /*39b0*/  FMNMX.FTZ R5, R35, R50, !PT ;  /* 0x0000003223057209 */ /* 0x008fe20007810000 */
[----:B------:R-:W-:-:S06]  /*39c0*/  FFMA.FTZ R50, R83, UR41, -R2 ;  /* 0x0000002953327c23 */ /* 0x000fcc0008010802 */
[----:B------:R-:W-:Y:S01]  /*39d0*/  MUFU.EX2 R167, R167 ;  /* 0x000000a700a77308 */ /* 0x000fe20000000800 */
[----:B------:R-:W-:-:S01]  /*39e0*/  FFMA.FTZ R35, R86, UR41, -R2 ;  /* 0x0000002956237c23 */ /* 0x000fc20008010802 */
[C---:B------:R-:W-:Y:S01]  /*39f0*/  FSETP.NEU.FTZ.AND P1, PT, R5.reuse, -INF , PT ;  /* 0xff8000000500780b */ /* 0x040fe20003f3d000 */
[----:B------:R-:W-:-:S01]  /*3a00*/  FFMA.FTZ R39, R5, R62, -8 ;  /* 0xc100000005277423 */ /* 0x000fc2000001003e */
[----:B------:R-:W-:-:S04]  /*3a10*/  FFMA.FTZ R2, R87, UR41, -R2 ;  /* 0x0000002957027c23 */ /* 0x000fc80008010802 */
[----:B------:R-:W-:Y:S01]  /*3a20*/  FSEL R39, R39, RZ, P1 ;  /* 0x000000ff27277208 */ /* 0x000fe20000800000 */
[----:B------:R-:W-:Y:S04]  /*3a30*/  MUFU.EX2 R50, R50 ;  /* 0x0000003200327308 */ /* 0x000fe80000000800 */
[----:B------:R-:W-:-:S01]  /*3a40*/  FFMA.FTZ R152, R24, UR41, -R39 ;  /* 0x0000002918987c23 */ /* 0x000fc20008010827 */
[--C-:B------:R-:W-:Y:S01]  /*3a50*/  FFMA.FTZ R25, R25, UR41, -R39.reuse ;  /* 0x0000002919197c23 */ /* 0x100fe20008010827 */
[----:B------:R-:W-:-:S01]  /*3a60*/  FFMA.FTZ R24, R28, UR41, -R39 ;  /* 0x000000291c187c23 */ /* 0x000fc20008010827 */
[--C-:B------:R-:W-:Y:S01]  /*3a70*/  FFMA.FTZ R43, R29, UR41, -R39.reuse ;  /* 0x000000291d2b7c23 */ /* 0x100fe20008010827 */
[----:B------:R-:W-:-:S01]  /*3a80*/  FFMA.FTZ R154, R32, UR41, -R39 ;  /* 0x00000029209a7c23 */ /* 0x000fc20008010827 */
[--C-:B------:R-:W-:Y:S01]  /*3a90*/  FFMA.FTZ R29, R33, UR41, -R39.reuse ;  /* 0x00000029211d7c23 */ /* 0x100fe20008010827 */
[----:B------:R-:W-:Y:S01]  /*3aa0*/  MUFU.EX2 R152, R152 ;  /* 0x0000009800987308 */ /* 0x000fe20000000800 */
[----:B------:R-:W-:-:S01]  /*3ab0*/  FFMA.FTZ R37, R37, UR41, -R39 ;  /* 0x0000002925257c23 */ /* 0x000fc20008010827 */
[----:B------:R-:W-:Y:S01]  /*3ac0*/  FFMA.FTZ R36, R36, UR41, -R39 ;  /* 0x0000002924247c23 */ /* 0x000fe20008010827 */
[----:B------:R-:W-:-:S01]  /*3ad0*/  FADD.FTZ R32, R0, R51 ;  /* 0x0000003300207221 */ /* 0x000fc20000010000 */
[--C-:B------:R-:W-:Y:S01]  /*3ae0*/  FFMA.FTZ R156, R40, UR41, -R39.reuse ;  /* 0x00000029289c7c23 */ /* 0x100fe20008010827 */
[----:B------:R-:W-:-:S01]  /*3af0*/  FFMA.FTZ R33, R41, UR41, -R39 ;  /* 0x0000002929217c23 */ /* 0x000fc20008010827 */
[----:B------:R-:W-:Y:S01]  /*3b00*/  FFMA.FTZ R44, R44, UR41, -R39 ;  /* 0x000000292c2c7c23 */ /* 0x000fe20008010827 */
[----:B-----5:R-:W-:-:S01]  /*3b10*/  FADD.FTZ R32, R9, R32 ;  /* 0x0000002009207221 */ /* 0x020fc20000010000 */
[----:B------:R-:W3:Y:S01]  /*3b20*/  MUFU.EX2 R25, R25 ;  /* 0x0000001900197308 */ /* 0x000ee20000000800 */
[----:B------:R-:W-:-:S01]  /*3b30*/  FFMA.FTZ R45, R45, UR41, -R39 ;  /* 0x000000292d2d7c23 */ /* 0x000fc20008010827 */
[----:B------:R-:W-:Y:S01]  /*3b40*/  FFMA.FTZ R158, R48, UR41, -R39 ;  /* 0x00000029309e7c23 */ /* 0x000fe20008010827 */
[----:B0-----:R-:W-:-:S01]  /*3b50*/  FADD.FTZ R51, R155, R32 ;  /* 0x000000209b337221 */ /* 0x001fc20000010000 */
[--C-:B------:R-:W-:Y:S01]  /*3b60*/  FFMA.FTZ R52, R52, UR41, -R39.reuse ;  /* 0x0000002934347c23 */ /* 0x100fe20008010827 */
[----:B------:R-:W-:-:S01]  /*3b70*/  FFMA.FTZ R53, R53, UR41, -R39 ;  /* 0x0000002935357c23 */ /* 0x000fc20008010827 */
[----:B------:R-:W-:Y:S01]  /*3b80*/  FFMA.FTZ R160, R56, UR41, -R39 ;  /* 0x0000002938a07c23 */ /* 0x000fe20008010827 */
[----:B----4-:R-:W-:-:S01]  /*3b90*/  FADD.FTZ R32, R10, R51 ;  /* 0x000000330a207221 */ /* 0x010fc20000010000 */
[----:B------:R-:W0:Y:S01]  /*3ba0*/  MUFU.EX2 R24, R24 ;  /* 0x0000001800187308 */ /* 0x000e220000000800 */
[----:B------:R-:W-:-:S01]  /*3bb0*/  FFMA.FTZ R41, R57, UR41, -R39 ;  /* 0x0000002939297c23 */ /* 0x000fc20008010827 */
[----:B------:R-:W-:Y:S01]  /*3bc0*/  FFMA.FTZ R60, R60, UR41, -R39 ;  /* 0x000000293c3c7c23 */ /* 0x000fe20008010827 */
[----:B-1----:R-:W-:-:S01]  /*3bd0*/  FADD.FTZ R51, R11, R32 ;  /* 0x000000200b337221 */ /* 0x002fc20000010000 */
[--C-:B------:R-:W-:Y:S01]  /*3be0*/  FFMA.FTZ R61, R61, UR41, -R39.reuse ;  /* 0x000000293d3d7c23 */ /* 0x100fe20008010827 */
[----:B------:R-:W-:-:S01]  /*3bf0*/  FFMA.FTZ R162, R64, UR41, -R39 ;  /* 0x0000002940a27c23 */ /* 0x000fc20008010827 */
[----:B------:R-:W-:Y:S01]  /*3c00*/  FFMA.FTZ R65, R65, UR41, -R39 ;  /* 0x0000002941417c23 */ /* 0x000fe20008010827 */
[----:B------:R-:W-:-:S01]  /*3c10*/  FADD.FTZ R32, R12, R51 ;  /* 0x000000330c207221 */ /* 0x000fc20000010000 */
[----:B------:R-:W1:Y:S01]  /*3c20*/  MUFU.EX2 R43, R43 ;  /* 0x0000002b002b7308 */ /* 0x000e620000000800 */
[----:B------:R-:W-:-:S01]  /*3c30*/  FFMA.FTZ R68, R68, UR41, -R39 ;  /* 0x0000002944447c23 */ /* 0x000fc20008010827 */
[----:B------:R-:W-:Y:S01]  /*3c40*/  FFMA.FTZ R69, R69, UR41, -R39 ;  /* 0x0000002945457c23 */ /* 0x000fe20008010827 */
[----:B------:R-:W-:-:S01]  /*3c50*/  FADD.FTZ R51, R157, R32 ;  /* 0x000000209d337221 */ /* 0x000fc20000010000 */
[--C-:B------:R-:W-:Y:S01]  /*3c60*/  FFMA.FTZ R72, R72, UR41, -R39.reuse ;  /* 0x0000002948487c23 */ /* 0x100fe20008010827 */
[----:B------:R-:W-:-:S01]  /*3c70*/  FFMA.FTZ R73, R73, UR41, -R39 ;  /* 0x0000002949497c23 */ /* 0x000fc20008010827 */
[----:B------:R-:W-:Y:S01]  /*3c80*/  FFMA.FTZ R76, R76, UR41, -R39 ;  /* 0x000000294c4c7c23 */ /* 0x000fe20008010827 */
[----:B------:R-:W-:-:S01]  /*3c90*/  FADD.FTZ R32, R14, R51 ;  /* 0x000000330e207221 */ /* 0x000fc20000010000 */
[----:B------:R-:W4:Y:S01]  /*3ca0*/  MUFU.EX2 R154, R154 ;  /* 0x0000009a009a7308 */ /* 0x000f220000000800 */
[----:B------:R-:W-:-:S01]  /*3cb0*/  FFMA.FTZ R77, R77, UR41, -R39 ;  /* 0x000000294d4d7c23 */ /* 0x000fc20008010827 */
[----:B------:R-:W-:Y:S01]  /*3cc0*/  F2FP.SATFINITE.E4M3.F32.PACK_AB_MERGE_C R40, R12, R11, RZ ;  /* 0x0000000b0c28723e */ /* 0x000fe200048070ff */
[----:B------:R-:W-:-:S01]  /*3cd0*/  FADD.FTZ R51, R13, R32 ;  /* 0x000000200d337221 */ /* 0x000fc20000010000 */
[--C-:B------:R-:W-:Y:S01]  /*3ce0*/  FFMA.FTZ R80, R80, UR41, -R39.reuse ;  /* 0x0000002950507c23 */ /* 0x100fe20008010827 */
[----:B------:R-:W-:-:S01]  /*3cf0*/  FFMA.FTZ R81, R81, UR41, -R39 ;  /* 0x0000002951517c23 */ /* 0x000fc20008010827 */
[----:B------:R-:W-:Y:S01]  /*3d00*/  FFMA.FTZ R84, R84, UR41, -R39 ;  /* 0x0000002954547c23 */ /* 0x000fe20008010827 */
[----:B--2---:R-:W-:-:S01]  /*3d10*/  FADD.FTZ R32, R20, R51 ;  /* 0x0000003314207221 */ /* 0x004fc20000010000 */
[----:B------:R2:W-:Y:S01]  /*3d20*/  MUFU.EX2 R47, R37 ;  /* 0x00000025002f7308 */ /* 0x0005e20000000800 */
[----:B------:R-:W-:-:S02]  /*3d30*/  F2FP.SATFINITE.E4M3.F32.PACK_AB_MERGE_C R13, R20, R13, RZ ;  /* 0x0000000d140d723e */ /* 0x000fc400048070ff */
[----:B------:R-:W-:Y:S01]  /*3d40*/  FADD.FTZ R51, R159, R32 ;  /* 0x000000209f337221 */ /* 0x000fe20000010000 */
[----:B------:R-:W-:Y:S02]  /*3d50*/  F2FP.SATFINITE.E4M3.F32.PACK_AB_MERGE_C R155, R10, R155, R40 ;  /* 0x0000009b0a9b723e */ /* 0x000fe40004807028 */
[----:B------:R-:W-:Y:S01]  /*3d60*/  F2FP.SATFINITE.E4M3.F32.PACK_AB_MERGE_C R157, R14, R157, R13 ;  /* 0x0000009d0e9d723e */ /* 0x000fe2000480700d */
[----:B------:R-:W-:-:S01]  /*3d70*/  FADD.FTZ R32, R26, R51 ;  /* 0x000000331a207221 */ /* 0x000fc20000010000 */
[----:B------:R-:W5:Y:S01]  /*3d80*/  MUFU.EX2 R29, R29 ;  /* 0x0000001d001d7308 */ /* 0x000f620000000800 */
[----:B--2---:R-:W-:-:S01]  /*3d90*/  FFMA.FTZ R37, R49, UR41, -R39 ;  /* 0x0000002931257c23 */ /* 0x004fc20008010827 */
[----:B---3--:R-:W-:Y:S01]  /*3da0*/  FADD.FTZ R49, R152, R25 ;  /* 0x0000001998317221 */ /* 0x008fe20000010000 */
[----:B------:R-:W-:-:S01]  /*3db0*/  FADD.FTZ R51, R15, R32 ;  /* 0x000000200f337221 */ /* 0x000fc20000010000 */
[----:B------:R-:W-:Y:S01]  /*3dc0*/  FFMA.FTZ R39, R85, UR41, -R39 ;  /* 0x0000002955277c23 */ /* 0x000fe20008010827 */
[----:B------:R-:W-:Y:S01]  /*3dd0*/  F2FP.SATFINITE.E4M3.F32.PACK_AB_MERGE_C R15, R34, R15, RZ ;  /* 0x0000000f220f723e */ /* 0x000fe200048070ff */
[----:B0-----:R-:W-:Y:S01]  /*3de0*/  FADD.FTZ R28, R24, R49 ;  /* 0x00000031181c7221 */ /* 0x001fe20000010000 */
[----:B------:R-:W-:-:S01]  /*3df0*/  FADD.FTZ R32, R34, R51 ;  /* 0x0000003322207221 */ /* 0x000fc20000010000 */
[----:B------:R-:W0:Y:S01]  /*3e00*/  MUFU.EX2 R36, R36 ;  /* 0x0000002400247308 */ /* 0x000e220000000800 */
[C---:B-1----:R-:W-:Y:S01]  /*3e10*/  F2FP.SATFINITE.E4M3.F32.PACK_AB_MERGE_C R24, R43.reuse, R24, RZ ;  /* 0x000000182b18723e */ /* 0x042fe200048070ff */
[----:B------:R-:W-:Y:S01]  /*3e20*/  FADD.FTZ R49, R43, R28 ;  /* 0x0000001c2b317221 */ /* 0x000fe20000010000 */
[----:B------:R-:W-:-:S01]  /*3e30*/  FADD.FTZ R51, R161, R32 ;  /* 0x00000020a1337221 */ /* 0x000fc20000010000 */
[----:B------:R-:W-:-:S02]  /*3e40*/  F2FP.SATFINITE.E4M3.F32.PACK_AB_MERGE_C R159, R26, R159, R15 ;  /* 0x0000009f1a9f723e */ /* 0x000fc4000480700f */
[----:B----4-:R-:W-:-:S01]  /*3e50*/  FADD.FTZ R28, R154, R49 ;  /* 0x000000319a1c7221 */ /* 0x010fc20000010000 */
[----:B------:R-:W-:Y:S01]  /*3e60*/  FADD.FTZ R32, R30, R51 ;  /* 0x000000331e207221 */ /* 0x000fe20000010000 */
[----:B------:R-:W1:Y:S01]  /*3e70*/  MUFU.EX2 R156, R156 ;  /* 0x0000009c009c7308 */ /* 0x000e620000000800 */
[----:B------:R-:W-:Y:S01]  /*3e80*/  F2FP.SATFINITE.E4M3.F32.PACK_AB_MERGE_C R152, R25, R152, R24 ;  /* 0x000000981998723e */ /* 0x000fe20004807018 */
[----:B-----5:R-:W-:Y:S01]  /*3e90*/  FADD.FTZ R49, R29, R28 ;  /* 0x0000001c1d317221 */ /* 0x020fe20000010000 */
[----:B------:R-:W-:-:S01]  /*3ea0*/  FADD.FTZ R51, R21, R32 ;  /* 0x0000002015337221 */ /* 0x000fc20000010000 */
[----:B------:R-:W-:-:S03]  /*3eb0*/  F2FP.SATFINITE.E4M3.F32.PACK_AB_MERGE_C R21, R46, R21, RZ ;  /* 0x000000152e15723e */ /* 0x000fc600048070ff */
[----:B------:R-:W-:Y:S01]  /*3ec0*/  FADD.FTZ R32, R46, R51 ;  /* 0x000000332e207221 */ /* 0x000fe20000010000 */
[----:B------:R-:W2:Y:S01]  /*3ed0*/  MUFU.EX2 R33, R33 ;  /* 0x0000002100217308 */ /* 0x000ea20000000800 */
[----:B0-----:R-:W-:-:S01]  /*3ee0*/  FADD.FTZ R28, R36, R49 ;  /* 0x00000031241c7221 */ /* 0x001fc20000010000 */
[----:B------:R-:W-:Y:S01]  /*3ef0*/  F2FP.SATFINITE.E4M3.F32.PACK_AB_MERGE_C R36, R47, R36, RZ ;  /* 0x000000242f24723e */ /* 0x000fe200048070ff */
[----:B------:R-:W-:-:S01]  /*3f00*/  FADD.FTZ R51, R163, R32 ;  /* 0x00000020a3337221 */ /* 0x000fc20000010000 */
[----:B------:R-:W-:Y:S01]  /*3f10*/  F2FP.SATFINITE.E4M3.F32.PACK_AB_MERGE_C R32, R9, R0, RZ ;  /* 0x000000000920723e */ /* 0x000fe200048070ff */
[----:B------:R-:W-:-:S01]  /*3f20*/  FADD.FTZ R49, R47, R28 ;  /* 0x0000001c2f317221 */ /* 0x000fc20000010000 */
[----:B------:R-:W-:Y:S02]  /*3f30*/  F2FP.SATFINITE.E4M3.F32.PACK_AB_MERGE_C R154, R29, R154, R36 ;  /* 0x0000009a1d9a723e */ /* 0x000fe40004807024 */
[----:B------:R-:W0:Y:S01]  /*3f40*/  MUFU.EX2 R44, R44 ;  /* 0x0000002c002c7308 */ /* 0x000e220000000800 */
[----:B-1----:R-:W-:-:S01]  /*3f50*/  FADD.FTZ R28, R156, R49 ;  /* 0x000000319c1c7221 */ /* 0x002fc20000010000 */
[----:B------:R-:W-:-:S02]  /*3f60*/  F2FP.SATFINITE.E4M3.F32.PACK_AB_MERGE_C R153, R8, R153, R32 ;  /* 0x000000990899723e */ /* 0x000fc40004807020 */
[----:B------:R-:W-:-:S04]  /*3f70*/  F2FP.SATFINITE.E4M3.F32.PACK_AB_MERGE_C R161, R30, R161, R21 ;  /* 0x000000a11ea1723e */ /* 0x000fc80004807015 */
        /* <DEDUP_REMOVED lines=25> */
[----:B0-----:R-:W-:-:S01]  /*4110*/  FADD.FTZ R49, R61, R28 ;  /* 0x0000001c3d317221 */ /* 0x001fc20000010000 */
[----:B------:R-:W-:Y:S01]  /*4120*/  FADD.FTZ R28, R38, R51 ;  /* 0x00000033261c7221 */ /* 0x000fe20000010000 */
[----:B------:R-:W-:-:S03]  /*4130*/  F2FP.SATFINITE.E4M3.F32.PACK_AB_MERGE_C R60, R61, R60, RZ ;  /* 0x0000003c3d3c723e */ /* 0x000fc600048070ff */
[----:B------:R-:W-:Y:S01]  /*4140*/  FADD.FTZ R11, R27, R28 ;  /* 0x0000001c1b0b7221 */ /* 0x000fe20000010000 */
[----:B------:R-:W-:Y:S01]  /*4150*/  F2FP.SATFINITE.E4M3.F32.PACK_AB_MERGE_C R27, R54, R27, RZ ;  /* 0x0000001b361b723e */ /* 0x000fe200048070ff */
[----:B------:R-:W0:Y:S01]  /*4160*/  MUFU.EX2 R68, R68 ;  /* 0x0000004400447308 */ /* 0x000e220000000800 */
[----:B-1----:R-:W-:-:S01]  /*4170*/  FADD.FTZ R0, R162, R49 ;  /* 0x00000031a2007221 */ /* 0x002fc20000010000 */
[----:B------:R-:W-:Y:S01]  /*4180*/  FADD.FTZ R12, R54, R11 ;  /* 0x0000000b360c7221 */ /* 0x000fe20000010000 */
[----:B------:R-:W-:Y:S02]  /*4190*/  F2FP.SATFINITE.E4M3.F32.PACK_AB_MERGE_C R160, R41, R160, R60 ;  /* 0x000000a029a0723e */ /* 0x000fe4000480703c */
[----:B------:R-:W-:Y:S01]  /*41a0*/  F2FP.SATFINITE.E4M3.F32.PACK_AB_MERGE_C R163, R38, R163, R27 ;  /* 0x000000a326a3723e */ /* 0x000fe2000480701b */
[----:B------:R-:W-:-:S02]  /*41b0*/  FADD.FTZ R11, R165, R12 ;  /* 0x0000000ca50b7221 */ /* 0x000fc40000010000 */
[----:B------:R-:W1:Y:S01]  /*41c0*/  MUFU.EX2 R69, R69 ;  /* 0x0000004500457308 */ /* 0x000e620000000800 */
[----:B--2---:R-:W-:-:S01]  /*41d0*/  FADD.FTZ R9, R65, R0 ;  /* 0x0000000041097221 */ /* 0x004fc20000010000 */
[----:B------:R-:W-:-:S04]  /*41e0*/  FADD.FTZ R12, R42, R11 ;  /* 0x0000000b2a0c7221 */ /* 0x000fc80000010000 */
[----:B------:R-:W-:Y:S01]  /*41f0*/  FADD.FTZ R11, R31, R12 ;  /* 0x0000000c1f0b7221 */ /* 0x000fe20000010000 */
[----:B------:R-:W-:Y:S01]  /*4200*/  F2FP.SATFINITE.E4M3.F32.PACK_AB_MERGE_C R31, R58, R31, RZ ;  /* 0x0000001f3a1f723e */ /* 0x000fe200048070ff */
[----:B------:R-:W2:Y:S01]  /*4210*/  MUFU.EX2 R72, R72 ;  /* 0x0000004800487308 */ /* 0x000ea20000000800 */
[----:B0-----:R-:W-:-:S01]  /*4220*/  FADD.FTZ R0, R68, R9 ;  /* 0x0000000944007221 */ /* 0x001fc20000010000 */
[----:B------:R-:W-:Y:S01]  /*4230*/  FADD.FTZ R12, R58, R11 ;  /* 0x0000000b3a0c7221 */ /* 0x000fe20000010000 */
[----:B------:R-:W-:-:S03]  /*4240*/  F2FP.SATFINITE.E4M3.F32.PACK_AB_MERGE_C R165, R42, R165, R31 ;  /* 0x000000a52aa5723e */ /* 0x000fc6000480701f */
[----:B------:R-:W-:Y:S02]  /*4250*/  FADD.FTZ R11, R167, R12 ;  /* 0x0000000ca70b7221 */ /* 0x000fe40000010000 */
[----:B------:R-:W0:Y:S01]  /*4260*/  MUFU.EX2 R73, R73 ;  /* 0x0000004900497308 */ /* 0x000e220000000800 */
[----:B-1----:R-:W-:-:S01]  /*4270*/  FADD.FTZ R9, R69, R0 ;  /* 0x0000000045097221 */ /* 0x002fc20000010000 */
[----:B------:R-:W-:Y:S01]  /*4280*/  FADD.FTZ R12, R50, R11 ;  /* 0x0000000b320c7221 */ /* 0x000fe20000010000 */
[----:B------:R-:W-:-:S04]  /*4290*/  F2FP.SATFINITE.E4M3.F32.PACK_AB_MERGE_C R68, R69, R68, RZ ;  /* 0x000000444544723e */ /* 0x000fc800048070ff */
[----:B------:R-:W-:Y:S01]  /*42a0*/  F2FP.SATFINITE.E4M3.F32.PACK_AB_MERGE_C R162, R65, R162, R68 ;  /* 0x000000a241a2723e */ /* 0x000fe20004807044 */
        /* <DEDUP_REMOVED lines=18> */
[C---:B-1----:R-:W-:Y:S01]  /*43d0*/  F2FP.SATFINITE.E4M3.F32.PACK_AB_MERGE_C R35, R2.reuse, R35, RZ ;  /* 0x000000230223723e */ /* 0x042fe200048070ff */
[----:B------:R-:W-:-:S03]  /*43e0*/  FADD.FTZ R0, R2, R11 ;  /* 0x0000000b02007221 */ /* 0x000fc60000010000 */
[----:B------:R-:W-:Y:S02]  /*43f0*/  F2FP.SATFINITE.E4M3.F32.PACK_AB_MERGE_C R167, R50, R167, R35 ;  /* 0x000000a732a7723e */ /* 0x000fe40004807023 */
[C---:B--2---:R-:W-:Y:S01]  /*4400*/  F2FP.SATFINITE.E4M3.F32.PACK_AB_MERGE_C R84, R39.reuse, R84, RZ ;  /* 0x000000542754723e */ /* 0x044fe200048070ff */
[----:B------:R-:W-:-:S03]  /*4410*/  FADD.FTZ R2, R39, R12 ;  /* 0x0000000c27027221 */ /* 0x000fc60000010000 */
[----:B------:R-:W-:Y:S01]  /*4420*/  F2FP.SATFINITE.E4M3.F32.PACK_AB_MERGE_C R166, R81, R80, R84 ;  /* 0x0000005051a6723e */ /* 0x000fe20004807054 */
[----:B------:R-:W-:Y:S06]  /*4430*/  @!P0 BRA `(.L_x_2779) ;  /* 0x0000000000048947 */ /* 0x000fec0003800000 */
[----:B------:R-:W-:Y:S01]  /*4440*/  BPT.TRAP 0x1 ;  /* 0x000000040000795c */ /* 0x000fe20000300000 */
.L_x_2779:
[----:B------:R0:W1:Y:S01]  /*4450*/  SYNCS.PHASECHK.TRANS64.TRYWAIT P1, [UR58+0x38850], R7 ;  /* 0x03885007ff0075a7 */ /* 0x000062000802017a */
[----:B------:R-:W-:Y:S05]  /*4460*/  @!P0 BRA `(.L_x_2780) ;  /* 0x0000000000048947 */ /* 0x000fea0003800000 */
[----:B------:R-:W-:Y:S01]  /*4470*/  BPT.TRAP 0x1 ;  /* 0x000000040000795c */ /* 0x000fe20000300000 */
.L_x_2780:
[----:B-1----:R-:W-:Y:S05]  /*4480*/  @P1 BRA `(.L_x_2781) ;  /* 0x0000000000081947 */ /* 0x002fea0003800000 */
[----:B------:R-:W1:Y:S02]  /*4490*/  SYNCS.PHASECHK.TRANS64.TRYWAIT P1, [UR58+0x38850], R7 ;  /* 0x03885007ff0075a7 */ /* 0x000e64000802017a */
[----:B-1----:R-:W-:Y:S05]  /*44a0*/  @!P1 BRA `(.L_x_2782) ;  /* 0x0000013c00249947 */ /* 0x002fea0003800000 */
.L_x_2781:
        /* <DEDUP_REMOVED lines=31> */
.L_x_2783:
[----:B------:R-:W-:Y:S01]  /*46a0*/  UISETP.NE.AND UP0, UPT, UR52, URZ, UPT ;  /* 0x0000003f3400728c */ /* 0x000fe2000bf05270 */
[----:B------:R-:W-:Y:S01]  /*46b0*/  UMOV UR10, UR38 ;  /* 0x00000026000a7c82 */ /* 0x000fe20008000000 */
[----:B------:R-:W-:Y:S02]  /*46c0*/  UIADD3 UR58, UR58, 0x38860, URZ ;  /* 0x000388603a3a7890 */ /* 0x000fe4000fffe03f */
[----:B------:R-:W-:Y:S02]  /*46d0*/  UIADD3 UR59, UR57, -0x2, URZ ;  /* 0xfffffffe393b7890 */ /* 0x000fe4000fffe03f */
[----:B------:R-:W-:-:S05]  /*46e0*/  UPRMT UR58, UR56, 0x654, UR58 ;  /* 0x00000654383a7896 */ /* 0x000fca000800003a */
[----:B------:R-:W-:Y:S01]  /*46f0*/  @UP0 ULDC UR6, c[0x0][0x44c] ;  /* 0x0001130000060ab9 */ /* 0x000fe20000000800 */
[----:B------:R-:W-:Y:S01]  /*4700*/  @UP0 ULDC UR11, c[0x0][0x450] ;  /* 0x00011400000b0ab9 */ /* 0x000fe20000000800 */
[----:B------:R-:W-:Y:S02]  /*4710*/  UIMAD.WIDE.U32 UR6, UR38, UR6, URZ ;  /* 0x00000006260672a5 */ /* 0x000fe4000f8e003f */
[----:B------:R-:W-:Y:S02]  /*4720*/  SYNCS.ARRIVE.TRANS64.RED.A1T0 RZ, [UR58], RZ ;  /* 0x000000ffffff79a7 */ /* 0x000fe4000810043a */
[----:B------:R-:W-:-:S04]  /*4730*/  @UP0 USHF.R.U32.HI UR10, URZ, UR11, UR7 ;  /* 0x0000000b3f0a0299 */ /* 0x000fc80008011607 */
[----:B------:R-:W-:-:S04]  /*4740*/  UIADD3 UR6, UR10, UR50, -UR51 ;  /* 0x000000320a067290 */ /* 0x000fc8000fffe833 */
        /* <DEDUP_REMOVED lines=8> */
[----:B-1----:R-:W-:Y:S02]  /*47d0*/  IMAD.MOV.U32 R8, RZ, RZ, R4 ;  /* 0x000000ffff087224 */ /* 0x002fe400078e0004 */
[----:B0-----:R-:W-:-:S07]  /*47e0*/  IMAD.MOV.U32 R7, RZ, RZ, R5 ;  /* 0x000000ffff077224 */ /* 0x001fce00078e0005 */
.L_x_2795:
[----:B------:R-:W-:-:S04]  /*47f0*/  UIADD3 UR45, UR45, 0x1, URZ ;  /* 0x000000012d2d7890 */ /* 0x000fc8000fffe03f */
[----:B------:R-:W-:-:S04]  /*4800*/  UISETP.NE.AND UP0, UPT, UR45, 0x2, UPT ;  /* 0x000000022d00788c */ /* 0x000fc8000bf05270 */
[----:B------:R-:W-:Y:S02]  /*4810*/  USEL UR6, URZ, 0x1, UP0 ;  /* 0x000000013f067887 */ /* 0x000fe40008000000 */
[----:B------:R-:W-:Y:S02]  /*4820*/  USEL UR45, UR45, URZ, UP0 ;  /* 0x0000003f2d2d7287 */ /* 0x000fe40008000000 */
[----:B------:R-:W-:Y:S01]  /*4830*/  ULOP3.LUT UR46, UR46, UR6, URZ, 0x3c, !UPT ;  /* 0x000000062e2e7292 */ /* 0x000fe2000f8e3c3f */
[----:B-1----:R-:W-:Y:S11]  /*4840*/  @!P0 BRA `(.L_x_2785) ;  /* 0x0000000000048947 */ /* 0x002ff60003800000 */
[----:B------:R-:W-:Y:S01]  /*4850*/  BPT.TRAP 0x1 ;  /* 0x000000040000795c */ /* 0x000fe20000300000 */
.L_x_2785:
[----:B------:R-:W0:Y:S01]  /*4860*/  S2UR UR57, SR_CgaCtaId ;  /* 0x00000000003979c3 */ /* 0x000e220000008800 */
[----:B------:R-:W-:Y:S01]  /*4870*/  UMOV UR6, 0x400 ;  /* 0x0000040000067882 */ /* 0x000fe20000000000 */
[----:B------:R-:W-:-:S05]  /*4880*/  IMAD.U32 R6, RZ, RZ, UR46 ;  /* 0x0000002eff067e24 */ /* 0x000fca000f8e00ff */
[----:B------:R-:W-:Y:S01]  /*4890*/  SHF.L.U32 R6, R6, 0x1f, RZ ;  /* 0x0000001f06067819 */ /* 0x000fe200000006ff */
[----:B0-----:R-:W-:-:S04]  /*48a0*/  ULEA UR6, UR57, UR6, 0x18 ;  /* 0x0000000639067291 */ /* 0x001fc8000f8ec03f */
[----:B------:R-:W-:-:S09]  /*48b0*/  ULEA UR56, UR45, UR6, 0x3 ;  /* 0x000000062d387291 */ /* 0x000fd2000f8e183f */
[----:B------:R0:W1:Y:S01]  /*48c0*/  SYNCS.PHASECHK.TRANS64.TRYWAIT P1, [UR56+0x38830], R6 ;  /* 0x03883006ff0075a7 */ /* 0x0000620008020178 */
[----:B------:R-:W-:Y:S05]  /*48d0*/  @!P0 BRA `(.L_x_2786) ;  /* 0x0000000000048947 */ /* 0x000fea0003800000 */
[----:B------:R-:W-:Y:S01]  /*48e0*/  BPT.TRAP 0x1 ;  /* 0x000000040000795c */ /* 0x000fe20000300000 */
.L_x_2786:
[----:B-1----:R-:W-:Y:S05]  /*48f0*/  @P1 BRA `(.L_x_2787) ;  /* 0x0000000000081947 */ /* 0x002fea0003800000 */
[----:B------:R-:W1:Y:S02]  /*4900*/  SYNCS.PHASECHK.TRANS64.TRYWAIT P1, [UR56+0x38830], R6 ;  /* 0x03883006ff0075a7 */ /* 0x000e640008020178 */
[----:B-1----:R-:W-:Y:S05]  /*4910*/  @!P1 BRA `(.L_x_2788) ;  /* 0x0000013800209947 */ /* 0x002fea0003800000 */
.L_x_2787:
        /* <DEDUP_REMOVED lines=46> */
.L_x_2789:
[----:B------:R-:W-:Y:S01]  /*4c00*/  UISETP.NE.AND UP0, UPT, UR52, URZ, UPT ;  /* 0x0000003f3400728c */ /* 0x000fe2000bf05270 */
[----:B------:R-:W-:Y:S01]  /*4c10*/  VIADD R4, R18, UR38 ;  /* 0x0000002612047c36 */ /* 0x000fe20008000000 */
[----:B------:R-:W-:Y:S01]  /*4c20*/  LOP3.LUT R16, R16, 0xfffffbff, RZ, 0xc0, !PT ;  /* 0xfffffbff10107812 */ /* 0x000fe200078ec0ff */
[----:B------:R-:W-:-:S03]  /*4c30*/  IMAD.U32 R9, RZ, RZ, UR50 ;  /* 0x00000032ff097e24 */ /* 0x000fc6000f8e00ff */
[----:B------:R-:W-:Y:S02]  /*4c40*/  PLOP3.LUT P1, PT, PT, PT, UP0, 0x80, 0x0 ;  /* 0x000000000000781c */ /* 0x000fe40003f2f008 */
[----:B------:R-:W-:Y:S02]  /*4c50*/  PLOP3.LUT P2, PT, PT, PT, UP0, 0x80, 0x0 ;  /* 0x000000000000781c */ /* 0x000fe40003f4f008 */
[----:B------:R-:W-:Y:S01]  /*4c60*/  @P0 LOP3.LUT R16, R16, 0x400, RZ, 0xfc, !PT ;  /* 0x0000040010100812 */ /* 0x000fe200078efcff */
[----:B------:R-:W-:-:S03]  /*4c70*/  @UP0 ULDC UR6, c[0x0][0x44c] ;  /* 0x0001130000060ab9 */ /* 0x000fc60000000800 */
[----:B------:R-:W-:-:S05]  /*4c80*/  LOP3.LUT R16, R16, 0xfffff7ff, RZ, 0xc0, !PT ;  /* 0xfffff7ff10107812 */ /* 0x000fca00078ec0ff */
[----:B------:R-:W-:Y:S01]  /*4c90*/  @P1 IMAD.HI.U32 R5, R4, UR6, RZ ;  /* 0x0000000604051c27 */ /* 0x000fe2000f8e00ff */
[----:B------:R-:W-:-:S04]  /*4ca0*/  @UP0 ULDC UR6, c[0x0][0x450] ;  /* 0x0001140000060ab9 */ /* 0x000fc80000000800 */
[----:B------:R-:W-:Y:S01]  /*4cb0*/  @P2 SHF.R.U32.HI R4, RZ, UR6, R5 ;  /* 0x00000006ff042c19 */ /* 0x000fe20008011605 */
[----:B------:R-:W-:Y:S02]  /*4cc0*/  UMOV UR6, 0xffffff80 ;  /* 0xffffff8000067882 */ /* 0x000fe40000000000 */
[----:B------:R-:W-:Y:S02]  /*4cd0*/  UIMAD UR6, UR59, UR6, 0x1 ;  /* 0x000000013b0674a4 */ /* 0x000fe4000f8e0206 */
[----:B------:R-:W2:Y:S04]  /*4ce0*/  SHFL.IDX PT, R5, R4, RZ, 0x1c1f ;  /* 0x001c1fff04057589 */ /* 0x000ea800000e0000 */
[----:B------:R-:W-:Y:S01]  /*4cf0*/  IADD3 R9, R9, UR6, -R17 ;  /* 0x0000000609097c10 */ /* 0x000fe2000fffe811 */
[----:B------:R-:W3:Y:S01]  /*4d00*/  SHFL.IDX PT, R4, R4, 0x1, 0x1c1f ;  /* 0x003c1f0004047f89 */ /* 0x000ee200000e0000 */
[----:B------:R-:W-:-:S03]  /*4d10*/  UIADD3 UR6, UR56, 0x38840, URZ ;  /* 0x0003884038067890 */ /* 0x000fc6000fffe03f */
[----:B------:R-:W-:Y:S01]  /*4d20*/  VIADD R10, R9, -UR51 ;  /* 0x80000033090a7c36 */ /* 0x000fe20008000000 */
[----:B------:R-:W-:-:S09]  /*4d30*/  UPRMT UR6, UR57, 0x654, UR6 ;  /* 0x0000065439067896 */ /* 0x000fd20008000006 */
[----:B------:R-:W-:Y:S01]  /*4d40*/  SYNCS.ARRIVE.TRANS64.RED.A1T0 RZ, [UR6], RZ ;  /* 0x000000ffffff79a7 */ /* 0x000fe20008100406 */
[----:B--2---:R-:W-:-:S05]  /*4d50*/  IMAD.IADD R5, R10, 0x1, R5 ;  /* 0x000000010a057824 */ /* 0x004fca00078e0205 */
[C---:B------:R-:W-:Y:S01]  /*4d60*/  ISETP.GT.AND P6, PT, R5.reuse, 0x10, PT ;  /* 0x000000100500780c */ /* 0x040fe20003fc4270 */
[----:B---3--:R-:W-:Y:S01]  /*4d70*/  IMAD.IADD R4, R10, 0x1, R4 ;  /* 0x000000010a047824 */ /* 0x008fe200078e0204 */
[C---:B------:R-:W-:Y:S02]  /*4d80*/  ISETP.GT.AND P4, PT, R5.reuse, RZ, PT ;  /* 0x000000ff0500720c */ /* 0x040fe40003f84270 */
[----:B------:R-:W-:Y:S02]  /*4d90*/  FSEL R160, R160, -INF , P6 ;  /* 0xff800000a0a07808 */ /* 0x000fe40003000000 */
[C---:B------:R-:W-:Y:S02]  /*4da0*/  ISETP.GT.AND P6, PT, R5.reuse, 0x28, PT ;  /* 0x000000280500780c */ /* 0x040fe40003fc4270 */
[----:B------:R-:W-:Y:S02]  /*4db0*/  ISETP.GT.AND P3, PT, R5, 0x1, PT ;  /* 0x000000010500780c */ /* 0x000fe40003f64270 */
[----:B------:R-:W-:-:S02]  /*4dc0*/  FSEL R172, R172, -INF , P6 ;  /* 0xff800000acac7808 */ /* 0x000fc40003000000 */
[C---:B------:R-:W-:Y:S02]  /*4dd0*/  ISETP.GT.AND P6, PT, R5.reuse, 0x40, PT ;  /* 0x000000400500780c */ /* 0x040fe40003fc4270 */
[----:B------:R-:W-:Y:S02]  /*4de0*/  FSEL R152, R152, -INF , P4 ;  /* 0xff80000098987808 */ /* 0x000fe40002000000 */
[----:B------:R-:W-:Y:S02]  /*4df0*/  FSEL R184, R184, -INF , P6 ;  /* 0xff800000b8b87808 */ /* 0x000fe40003000000 */
[----:B------:R-:W-:Y:S02]  /*4e00*/  ISETP.GT.AND P6, PT, R4, RZ, PT ;  /* 0x000000ff0400720c */ /* 0x000fe40003fc4270 */
[----:B------:R-:W-:Y:S02]  /*4e10*/  ISETP.GT.AND P2, PT, R5, 0x8, PT ;  /* 0x000000080500780c */ /* 0x000fe40003f44270 */
[----:B------:R-:W-:-:S02]  /*4e20*/  FSEL R154, R154, -INF , P6 ;  /* 0xff8000009a9a7808 */ /* 0x000fc40003000000 */
[C---:B------:R-:W-:Y:S02]  /*4e30*/  ISETP.GT.AND P6, PT, R4.reuse, 0x1, PT ;  /* 0x000000010400780c */ /* 0x040fe40003fc4270 */
[----:B------:R-:W-:Y:S02]  /*4e40*/  FSEL R9, R153, -INF , P3 ;  /* 0xff80000099097808 */ /* 0x000fe40001800000 */
[----:B------:R-:W-:Y:S02]  /*4e50*/  FSEL R155, R155, -INF , P6 ;  /* 0xff8000009b9b7808 */ /* 0x000fe40003000000 */
[----:B------:R-:W-:Y:S02]  /*4e60*/  ISETP.GT.AND P6, PT, R4, 0x8, PT ;  /* 0x000000080400780c */ /* 0x000fe40003fc4270 */
[----:B------:R-:W-:Y:S02]  /*4e70*/  ISETP.GT.AND P1, PT, R5, 0x9, PT ;  /* 0x000000090500780c */ /* 0x000fe40003f24270 */
[----:B------:R-:W-:-:S02]  /*4e80*/  FSEL R158, R158, -INF , P6 ;  /* 0xff8000009e9e7808 */ /* 0x000fc40003000000 */
[----:B------:R-:W-:Y:S02]  /*4e90*/  ISETP.GT.AND P6, PT, R4, 0x9, PT ;  /* 0x000000090400780c */ /* 0x000fe40003fc4270 */
[----:B------:R-:W-:Y:S02]  /*4ea0*/  FSEL R156, R156, -INF , P2 ;  /* 0xff8000009c9c7808 */ /* 0x000fe40001000000 */
[----:B------:R-:W-:Y:S02]  /*4eb0*/  FSEL R159, R159, -INF , P6 ;  /* 0xff8000009f9f7808 */ /* 0x000fe40003000000 */
[----:B------:R-:W-:Y:S02]  /*4ec0*/  ISETP.GT.AND P6, PT, R4, 0x10, PT ;  /* 0x000000100400780c */ /* 0x000fe40003fc4270 */
[----:B------:R-:W-:Y:S02]  /*4ed0*/  FSEL R157, R157, -INF , P1 ;  /* 0xff8000009d9d7808 */ /* 0x000fe40000800000 */
[----:B------:R-:W-:-:S02]  /*4ee0*/  FSEL R162, R162, -INF , P6 ;  /* 0xff800000a2a27808 */ /* 0x000fc40003000000 */
[C---:B------:R-:W-:Y:S02]  /*4ef0*/  ISETP.GT.AND P6, PT, R4.reuse, 0x11, PT ;  /* 0x000000110400780c */ /* 0x040fe40003fc4270 */
[----:B------:R-:W-:Y:S02]  /*4f00*/  ISETP.GT.AND P5, PT, R5, 0x11, PT ;  /* 0x000000110500780c */ /* 0x000fe40003fa4270 */
[----:B------:R-:W-:Y:S02]  /*4f10*/  FSEL R163, R163, -INF , P6 ;  /* 0xff800000a3a37808 */ /* 0x000fe40003000000 */
[----:B------:R-:W-:Y:S02]  /*4f20*/  ISETP.GT.AND P6, PT, R4, 0x18, PT ;  /* 0x000000180400780c */ /* 0x000fe40003fc4270 */
        /* <DEDUP_REMOVED lines=63> */
[----:B------:R-:W-:Y:S02]  /*5320*/  ISETP.GT.AND P4, PT, R5, 0x48, PT ;  /* 0x000000480500780c */ /* 0x000fe40003f84270 */
        /* <DEDUP_REMOVED lines=10> */
[----:B------:R-:W-:Y:S02]  /*53d0*/  ISETP.GT.AND P6, PT, R4, 0x79, PT ;  /* 0x000000790400780c */ /* 0x000fe40003fc4270 */
[----:B------:R-:W-:Y:S02]  /*53e0*/  FMNMX.FTZ R4, R154, R8, !PT ;  /* 0x000000089a047209 */ /* 0x000fe40007810000 */
[----:B------:R-:W-:Y:S02]  /*53f0*/  FSEL R215, R215, -INF , P6 ;  /* 0xff800000d7d77808 */ /* 0x000fe40003000000 */
[----:B------:R-:W-:Y:S02]  /*5400*/  FMNMX.FTZ R4, R155, R4, !PT ;  /* 0x000000049b047209 */ /* 0x000fe40007810000 */
[----:B------:R-:W-:Y:S02]  /*5410*/  FSEL R188, R188, -INF , P4 ;  /* 0xff800000bcbc7808 */ /* 0x000fe40002000000 */
[----:B------:R-:W-:-:S02]  /*5420*/  FMNMX.FTZ R4, R158, R4, !PT ;  /* 0x000000049e047209 */ /* 0x000fc40007810000 */
[----:B------:R-:W-:Y:S02]  /*5430*/  @P0 LOP3.LUT R16, R16, 0x800, RZ, 0xfc, !PT ;  /* 0x0000080010100812 */ /* 0x000fe400078efcff */
[----:B------:R-:W-:Y:S02]  /*5440*/  FMNMX.FTZ R4, R159, R4, !PT ;  /* 0x000000049f047209 */ /* 0x000fe40007810000 */
[----:B------:R-:W-:Y:S02]  /*5450*/  ISETP.GT.AND P2, PT, R5, 0x50, PT ;  /* 0x000000500500780c */ /* 0x000fe40003f44270 */
[----:B------:R-:W-:Y:S02]  /*5460*/  FMNMX.FTZ R4, R162, R4, !PT ;  /* 0x00000004a2047209 */ /* 0x000fe40007810000 */
[----:B------:R-:W-:Y:S02]  /*5470*/  FSEL R189, R189, -INF , P3 ;  /* 0xff800000bdbd7808 */ /* 0x000fe40001800000 */
[----:B------:R-:W-:-:S02]  /*5480*/  FMNMX.FTZ R4, R163, R4, !PT ;  /* 0x00000004a3047209 */ /* 0x000fc40007810000 */
[----:B------:R-:W-:Y:S02]  /*5490*/  LOP3.LUT R16, R16, 0xffffefff, RZ, 0xc0, !PT ;  /* 0xffffefff10107812 */ /* 0x000fe400078ec0ff */
[----:B------:R-:W-:Y:S02]  /*54a0*/  FMNMX.FTZ R4, R166, R4, !PT ;  /* 0x00000004a6047209 */ /* 0x000fe40007810000 */
[----:B------:R-:W-:Y:S02]  /*54b0*/  ISETP.GT.AND P1, PT, R5, 0x51, PT ;  /* 0x000000510500780c */ /* 0x000fe40003f24270 */
[----:B------:R-:W-:Y:S02]  /*54c0*/  FMNMX.FTZ R4, R167, R4, !PT ;  /* 0x00000004a7047209 */ /* 0x000fe40007810000 */
[----:B------:R-:W-:Y:S02]  /*54d0*/  FSEL R192, R192, -INF , P2 ;  /* 0xff800000c0c07808 */ /* 0x000fe40001000000 */
[----:B------:R-:W-:-:S02]  /*54e0*/  FMNMX.FTZ R4, R170, R4, !PT ;  /* 0x00000004aa047209 */ /* 0x000fc40007810000 */
[----:B------:R-:W-:Y:S02]  /*54f0*/  @P5 LOP3.LUT R16, R16, 0x1000, RZ, 0xfc, !PT ;  /* 0x0000100010105812 */ /* 0x000fe400078efcff */
[----:B------:R-:W-:Y:S02]  /*5500*/  FMNMX.FTZ R4, R171, R4, !PT ;  /* 0x00000004ab047209 */ /* 0x000fe40007810000 */
[----:B------:R-:W-:Y:S02]  /*5510*/  FSEL R193, R193, -INF , P1 ;  /* 0xff800000c1c17808 */ /* 0x000fe40000800000 */
[----:B------:R-:W-:Y:S02]  /*5520*/  FMNMX.FTZ R4, R174, R4, !PT ;  /* 0x00000004ae047209 */ /* 0x000fe40007810000 */
[----:B------:R-:W-:Y:S02]  /*5530*/  ISETP.GT.AND P5, PT, R5, 0x58, PT ;  /* 0x000000580500780c */ /* 0x000fe40003fa4270 */
[----:B------:R-:W-:-:S02]  /*5540*/  FMNMX.FTZ R4, R175, R4, !PT ;  /* 0x00000004af047209 */ /* 0x000fc40007810000 */
[----:B------:R-:W-:Y:S02]  /*5550*/  ISETP.GT.AND P0, PT, R5, 0x59, PT ;  /* 0x000000590500780c */ /* 0x000fe40003f04270 */
[----:B------:R-:W-:Y:S02]  /*5560*/  FMNMX.FTZ R4, R178, R4, !PT ;  /* 0x00000004b2047209 */ /* 0x000fe40007810000 */
[----:B------:R-:W-:Y:S02]  /*5570*/  FSEL R196, R196, -INF , P5 ;  /* 0xff800000c4c47808 */ /* 0x000fe40002800000 */
[----:B------:R-:W-:Y:S02]  /*5580*/  FMNMX.FTZ R4, R179, R4, !PT ;  /* 0x00000004b3047209 */ /* 0x000fe40007810000 */
[----:B------:R-:W-:Y:S02]  /*5590*/  FSEL R197, R197, -INF , P0 ;  /* 0xff800000c5c57808 */ /* 0x000fe40000000000 */
[----:B------:R-:W-:-:S02]  /*55a0*/  FMNMX.FTZ R4, R182, R4, !PT ;  /* 0x00000004b6047209 */ /* 0x000fc40007810000 */
[----:B------:R-:W-:Y:S02]  /*55b0*/  LOP3.LUT P0, RZ, R16, 0x800, RZ, 0xc0, !PT ;  /* 0x0000080010ff7812 */ /* 0x000fe4000780c0ff */
[----:B------:R-:W-:Y:S02]  /*55c0*/  FMNMX.FTZ R4, R183, R4, !PT ;  /* 0x00000004b7047209 */ /* 0x000fe40007810000 */
[C---:B------:R-:W-:Y:S02]  /*55d0*/  ISETP.GT.AND P4, PT, R5.reuse, 0x70, PT ;  /* 0x000000700500780c */ /* 0x040fe40003f84270 */
[----:B------:R-:W-:Y:S02]  /*55e0*/  FMNMX.FTZ R4, R186, R4, !PT ;  /* 0x00000004ba047209 */ /* 0x000fe40007810000 */
[----:B------:R-:W-:Y:S02]  /*55f0*/  ISETP.GT.AND P3, PT, R5, 0x71, PT ;  /* 0x000000710500780c */ /* 0x000fe40003f64270 */
[----:B------:R-:W-:-:S02]  /*5600*/  FMNMX.FTZ R4, R187, R4, !PT ;  /* 0x00000004bb047209 */ /* 0x000fc40007810000 */
[C---:B------:R-:W-:Y:S02]  /*5610*/  ISETP.GT.AND P2, PT, R5.reuse, 0x78, PT ;  /* 0x000000780500780c */ /* 0x040fe40003f44270 */
[----:B------:R-:W-:Y:S02]  /*5620*/  FMNMX.FTZ R4, R190, R4, !PT ;  /* 0x00000004be047209 */ /* 0x000fe40007810000 */
[----:B------:R-:W-:Y:S02]  /*5630*/  ISETP.GT.AND P1, PT, R5, 0x79, PT ;  /* 0x000000790500780c */ /* 0x000fe40003f24270 */
[----:B------:R-:W-:Y:S02]  /*5640*/  FMNMX.FTZ R4, R191, R4, !PT ;  /* 0x00000004bf047209 */ /* 0x000fe40007810000 */
[----:B------:R-:W-:Y:S02]  /*5650*/  FSEL R200, R200, -INF , P0 ;  /* 0xff800000c8c87808 */ /* 0x000fe40000000000 */
[----:B------:R-:W-:-:S02]  /*5660*/  FMNMX.FTZ R4, R194, R4, !PT ;  /* 0x00000004c2047209 */ /* 0x000fc40007810000 */
[----:B------:R-:W-:Y:S02]  /*5670*/  LOP3.LUT P5, RZ, R16, 0x1000, RZ, 0xc0, !PT ;  /* 0x0000100010ff7812 */ /* 0x000fe400078ac0ff */
[----:B------:R-:W-:Y:S02]  /*5680*/  FMNMX.FTZ R4, R195, R4, !PT ;  /* 0x00000004c3047209 */ /* 0x000fe40007810000 */
[----:B------:R-:W-:Y:S02]  /*5690*/  FSEL R205, R205, -INF , P5 ;  /* 0xff800000cdcd7808 */ /* 0x000fe40002800000 */
[----:B------:R-:W-:Y:S02]  /*56a0*/  FMNMX.FTZ R4, R198, R4, !PT ;  /* 0x00000004c6047209 */ /* 0x000fe40007810000 */
[----:B------:R-:W-:Y:S02]  /*56b0*/  FSEL R208, R208, -INF , P4 ;  /* 0xff800000d0d07808 */ /* 0x000fe40002000000 */
[----:B------:R-:W-:-:S02]  /*56c0*/  FMNMX.FTZ R4, R199, R4, !PT ;  /* 0x00000004c7047209 */ /* 0x000fc40007810000 */
[----:B------:R-:W-:Y:S02]  /*56d0*/  FSEL R209, R209, -INF , P3 ;  /* 0xff800000d1d17808 */ /* 0x000fe40001800000 */
[----:B------:R-:W-:Y:S02]  /*56e0*/  FMNMX.FTZ R4, R202, R4, !PT ;  /* 0x00000004ca047209 */ /* 0x000fe40007810000 */
[----:B------:R-:W-:Y:S02]  /*56f0*/  FSEL R212, R212, -INF , P2 ;  /* 0xff800000d4d47808 */ /* 0x000fe40001000000 */
[----:B------:R-:W-:Y:S02]  /*5700*/  FMNMX.FTZ R4, R203, R4, !PT ;  /* 0x00000004cb047209 */ /* 0x000fe40007810000 */
[----:B------:R-:W-:Y:S02]  /*5710*/  FSEL R213, R213, -INF , P1 ;  /* 0xff800000d5d57808 */ /* 0x000fe40000800000 */
[----:B------:R-:W-:-:S02]  /*5720*/  FMNMX.FTZ R4, R206, R4, !PT ;  /* 0x00000004ce047209 */ /* 0x000fc40007810000 */
[----:B------:R-:W-:Y:S02]  /*5730*/  LOP3.LUT P0, RZ, R16, 0x400, RZ, 0xc0, !PT ;  /* 0x0000040010ff7812 */ /* 0x000fe4000780c0ff */
        /* <DEDUP_REMOVED lines=8> */
[----:B--2---:R-:W-:-:S04]  /*57c0*/  FMNMX.FTZ R4, R4, R10, !PT ;  /* 0x0000000a04047209 */ /* 0x004fc80007810000 */
[----:B------:R-:W-:-:S04]  /*57d0*/  FSETP.NEU.FTZ.AND P6, PT, R4, -INF , PT ;  /* 0xff8000000400780b */ /* 0x000fc80003fdd000 */
[----:B------:R-:W-:-:S05]  /*57e0*/  FSEL R10, R4, RZ, P6 ;  /* 0x000000ff040a7208 */ /* 0x000fca0003000000 */
[----:B------:R-:W-:Y:S01]  /*57f0*/  FADD.FTZ R10, -R10, R8 ;  /* 0x000000080a0a7221 */ /* 0x000fe20000010100 */
[----:B------:R-:W-:-:S04]  /*5800*/  IMAD.U32 R8, RZ, RZ, UR41 ;  /* 0x00000029ff087e24 */ /* 0x000fc8000f8e00ff */
[----:B------:R-:W-:-:S05]  /*5810*/  FFMA.FTZ R8, R4, R8, -8 ;  /* 0xc100000004087423 */ /* 0x000fca0000010008 */
[----:B------:R-:W-:Y:S02]  /*5820*/  FSEL R8, R8, RZ, P6 ;  /* 0x000000ff08087208 */ /* 0x000fe40003000000 */
[----:B------:R-:W-:-:S03]  /*5830*/  ISETP.GT.AND P6, PT, R5, 0x61, PT ;  /* 0x000000610500780c */ /* 0x000fc60003fc4270 */
        /* <DEDUP_REMOVED lines=32> */
[----:B------:R-:W-:Y:S01]  /*5a40*/  FMUL.FTZ R8, R10, UR41 ;  /* 0x000000290a087c20 */ /* 0x000fe20008410000 */
[----:B------:R-:W-:Y:S01]  /*5a50*/  FMNMX.FTZ R10, R152, R7, !PT ;  /* 0x00000007980a7209 */ /* 0x000fe20007810000 */
[----:B------:R-:W-:Y:S01]  /*5a60*/  MUFU.EX2 R158, R158 ;  /* 0x0000009e009e7308 */ /* 0x000fe20000000800 */
[----:B------:R-:W-:-:S02]  /*5a70*/  FSEL R201, R201, -INF , P6 ;  /* 0xff800000c9c97808 */ /* 0x000fc40003000000 */
[----:B------:R-:W-:Y:S02]  /*5a80*/  FMNMX.FTZ R10, R9, R10, !PT ;  /* 0x0000000a090a7209 */ /* 0x000fe40007810000 */
[----:B------:R-:W-:Y:S02]  /*5a90*/  ISETP.GT.AND P6, PT, R5, 0x68, PT ;  /* 0x000000680500780c */ /* 0x000fe40003fc4270 */
[----:B------:R-:W-:Y:S01]  /*5aa0*/  FMNMX.FTZ R10, R156, R10, !PT ;  /* 0x0000000a9c0a7209 */ /* 0x000fe20007810000 */
[----:B------:R-:W2:Y:S01]  /*5ab0*/  MUFU.EX2 R159, R159 ;  /* 0x0000009f009f7308 */ /* 0x000ea20000000800 */
[----:B------:R-:W-:Y:S02]  /*5ac0*/  FSEL R204, R204, -INF , P6 ;  /* 0xff800000cccc7808 */ /* 0x000fe40003000000 */
[----:B------:R-:W-:-:S04]  /*5ad0*/  FMNMX.FTZ R10, R157, R10, !PT ;  /* 0x0000000a9d0a7209 */ /* 0x000fc80007810000 */
[----:B------:R-:W-:Y:S01]  /*5ae0*/  FMNMX.FTZ R10, R160, R10, !PT ;  /* 0x0000000aa00a7209 */ /* 0x000fe20007810000 */
[----:B------:R-:W-:Y:S03]  /*5af0*/  MUFU.EX2 R154, R154 ;  /* 0x0000009a009a7308 */ /* 0x000fe60000000800 */
[----:B------:R-:W-:-:S04]  /*5b00*/  FMNMX.FTZ R10, R161, R10, !PT ;  /* 0x0000000aa10a7209 */ /* 0x000fc80007810000 */
[----:B------:R-:W-:Y:S01]  /*5b10*/  FMNMX.FTZ R10, R164, R10, !PT ;  /* 0x0000000aa40a7209 */ /* 0x000fe20007810000 */
[----:B------:R-:W3:Y:S01]  /*5b20*/  MUFU.EX2 R155, R155 ;  /* 0x0000009b009b7308 */ /* 0x000ee20000000800 */
[----:B--2---:R-:W-:Y:S02]  /*5b30*/  F2FP.SATFINITE.E4M3.F32.PACK_AB_MERGE_C R153, R159, R158, RZ ;  /* 0x0000009e9f99723e */ /* 0x004fe400048070ff */
[----:B------:R-:W-:-:S04]  /*5b40*/  FMNMX.FTZ R10, R165, R10, !PT ;  /* 0x0000000aa50a7209 */ /* 0x000fc80007810000 */
[----:B------:R-:W-:Y:S01]  /*5b50*/  FMNMX.FTZ R10, R168, R10, !PT ;  /* 0x0000000aa80a7209 */ /* 0x000fe20007810000 */
[----:B------:R-:W2:Y:S03]  /*5b60*/  MUFU.EX2 R8, R8 ;  /* 0x0000000800087308 */ /* 0x000ea60000000800 */
[----:B------:R-:W-:-:S04]  /*5b70*/  FMNMX.FTZ R10, R169, R10, !PT ;  /* 0x0000000aa90a7209 */ /* 0x000fc80007810000 */
[----:B------:R-:W-:Y:S01]  /*5b80*/  FMNMX.FTZ R10, R172, R10, !PT ;  /* 0x0000000aac0a7209 */ /* 0x000fe20007810000 */
[----:B------:R-:W4:Y:S01]  /*5b90*/  MUFU.EX2 R162, R162 ;  /* 0x000000a200a27308 */ /* 0x000f220000000800 */
[----:B---3--:R-:W-:Y:S02]  /*5ba0*/  F2FP.SATFINITE.E4M3.F32.PACK_AB_MERGE_C R153, R155, R154, R153 ;  /* 0x0000009a9b99723e */ /* 0x008fe40004807099 */
[----:B------:R-:W-:-:S04]  /*5bb0*/  FMNMX.FTZ R10, R173, R10, !PT ;  /* 0x0000000aad0a7209 */ /* 0x000fc80007810000 */
[----:B------:R-:W-:Y:S01]  /*5bc0*/  FMNMX.FTZ R10, R176, R10, !PT ;  /* 0x0000000ab00a7209 */ /* 0x000fe20007810000 */
[----:B------:R-:W3:Y:S01]  /*5bd0*/  MUFU.EX2 R163, R163 ;  /* 0x000000a300a37308 */ /* 0x000ee20000000800 */
[----:B--2---:R-:W-:-:S01]  /*5be0*/  FFMA.FTZ R0, R8, R0, R154 ;  /* 0x0000000008007223 */ /* 0x004fc2000001009a */
[----:B------:R-:W-:Y:S01]  /*5bf0*/  FMUL.FTZ R26, R26, R8 ;  /* 0x000000081a1a7220 */ /* 0x000fe20000410000 */
[----:B------:R-:W-:Y:S01]  /*5c00*/  FMNMX.FTZ R10, R177, R10, !PT ;  /* 0x0000000ab10a7209 */ /* 0x000fe20007810000 */
[----:B------:R-:W-:Y:S01]  /*5c10*/  FMUL.FTZ R27, R27, R8 ;  /* 0x000000081b1b7220 */ /* 0x000fe20000410000 */
[----:B------:R-:W-:-:S01]  /*5c20*/  FADD.FTZ R0, R155, R0 ;  /* 0x000000009b007221 */ /* 0x000fc20000010000 */
[----:B------:R-:W-:Y:S01]  /*5c30*/  FMUL.FTZ R30, R30, R8 ;  /* 0x000000081e1e7220 */ /* 0x000fe20000410000 */
[----:B------:R-:W-:Y:S01]  /*5c40*/  FMNMX.FTZ R10, R180, R10, !PT ;  /* 0x0000000ab40a7209 */ /* 0x000fe20007810000 */
[----:B------:R-:W2:Y:S01]  /*5c50*/  MUFU.EX2 R166, R166 ;  /* 0x000000a600a67308 */ /* 0x000ea20000000800 */
[----:B------:R-:W-:-:S01]  /*5c60*/  FADD.FTZ R0, R158, R0 ;  /* 0x000000009e007221 */ /* 0x000fc20000010000 */
[----:B------:R-:W-:Y:S01]  /*5c70*/  FMUL.FTZ R31, R31, R8 ;  /* 0x000000081f1f7220 */ /* 0x000fe20000410000 */
[----:B------:R-:W-:Y:S01]  /*5c80*/  FMNMX.FTZ R10, R181, R10, !PT ;  /* 0x0000000ab50a7209 */ /* 0x000fe20007810000 */
[----:B------:R-:W-:Y:S01]  /*5c90*/  FMUL.FTZ R34, R34, R8 ;  /* 0x0000000822227220 */ /* 0x000fe20000410000 */
[----:B------:R-:W-:-:S01]  /*5ca0*/  FADD.FTZ R0, R159, R0 ;  /* 0x000000009f007221 */ /* 0x000fc20000010000 */
[----:B------:R-:W-:Y:S01]  /*5cb0*/  FMUL.FTZ R35, R35, R8 ;  /* 0x0000000823237220 */ /* 0x000fe20000410000 */
[----:B------:R-:W-:Y:S01]  /*5cc0*/  FMNMX.FTZ R10, R184, R10, !PT ;  /* 0x0000000ab80a7209 */ /* 0x000fe20007810000 */
[----:B------:R-:W5:Y:S01]  /*5cd0*/  MUFU.EX2 R167, R167 ;  /* 0x000000a700a77308 */ /* 0x000f620000000800 */
[----:B----4-:R-:W-:-:S01]  /*5ce0*/  FADD.FTZ R0, R162, R0 ;  /* 0x00000000a2007221 */ /* 0x010fc20000010000 */
[----:B------:R-:W-:Y:S01]  /*5cf0*/  FMUL.FTZ R38, R38, R8 ;  /* 0x0000000826267220 */ /* 0x000fe20000410000 */
[----:B------:R-:W-:Y:S01]  /*5d00*/  FMNMX.FTZ R10, R185, R10, !PT ;  /* 0x0000000ab90a7209 */ /* 0x000fe20007810000 */
[----:B------:R-:W-:Y:S01]  /*5d10*/  FMUL.FTZ R39, R39, R8 ;  /* 0x0000000827277220 */ /* 0x000fe20000410000 */
[----:B---3--:R-:W-:-:S01]  /*5d20*/  FADD.FTZ R0, R163, R0 ;  /* 0x00000000a3007221 */ /* 0x008fc20000010000 */
[----:B------:R-:W-:Y:S01]  /*5d30*/  FMUL.FTZ R42, R42, R8 ;  /* 0x000000082a2a7220 */ /* 0x000fe20000410000 */
[----:B------:R-:W-:Y:S01]  /*5d40*/  FMNMX.FTZ R10, R188, R10, !PT ;  /* 0x0000000abc0a7209 */ /* 0x000fe20007810000 */
[----:B------:R-:W3:Y:S01]  /*5d50*/  MUFU.EX2 R170, R170 ;  /* 0x000000aa00aa7308 */ /* 0x000ee20000000800 */
[----:B--2---:R-:W-:-:S01]  /*5d60*/  FADD.FTZ R0, R166, R0 ;  /* 0x00000000a6007221 */ /* 0x004fc20000010000 */
[----:B------:R-:W-:Y:S01]  /*5d70*/  FMUL.FTZ R43, R43, R8 ;  /* 0x000000082b2b7220 */ /* 0x000fe20000410000 */
[----:B------:R-:W-:Y:S01]  /*5d80*/  FMNMX.FTZ R10, R189, R10, !PT ;  /* 0x0000000abd0a7209 */ /* 0x000fe20007810000 */
[-C--:B------:R-:W-:Y:S01]  /*5d90*/  FMUL.FTZ R46, R46, R8.reuse ;  /* 0x000000082e2e7220 */ /* 0x080fe20000410000 */
[-C--:B------:R-:W-:Y:S01]  /*5da0*/  FMUL.FTZ R47, R47, R8.reuse ;  /* 0x000000082f2f7220 */ /* 0x080fe20000410000 */
[----:B------:R-:W-:Y:S01]  /*5db0*/  FMUL.FTZ R50, R50, R8 ;  /* 0x0000000832327220 */ /* 0x000fe20000410000 */
[----:B------:R-:W-:Y:S01]  /*5dc0*/  FMNMX.FTZ R10, R192, R10, !PT ;  /* 0x0000000ac00a7209 */ /* 0x000fe20007810000 */
[----:B------:R-:W2:Y:S01]  /*5dd0*/  MUFU.EX2 R171, R171 ;  /* 0x000000ab00ab7308 */ /* 0x000ea20000000800 */
[----:B-----5:R-:W-:-:S01]  /*5de0*/  FADD.FTZ R0, R167, R0 ;  /* 0x00000000a7007221 */ /* 0x020fc20000010000 */
[----:B------:R-:W-:Y:S01]  /*5df0*/  F2FP.SATFINITE.E4M3.F32.PACK_AB_MERGE_C R166, R167, R166, RZ ;  /* 0x000000a6a7a6723e */ /* 0x000fe200048070ff */
[----:B------:R-:W-:Y:S01]  /*5e00*/  FMUL.FTZ R51, R51, R8 ;  /* 0x0000000833337220 */ /* 0x000fe20000410000 */
[----:B------:R-:W-:Y:S01]  /*5e10*/  FMNMX.FTZ R10, R193, R10, !PT ;  /* 0x0000000ac10a7209 */ /* 0x000fe20007810000 */
[-C--:B------:R-:W-:Y:S01]  /*5e20*/  FMUL.FTZ R54, R54, R8.reuse ;  /* 0x0000000836367220 */ /* 0x080fe20000410000 */
[-C--:B------:R-:W-:Y:S01]  /*5e30*/  FMUL.FTZ R55, R55, R8.reuse ;  /* 0x0000000837377220 */ /* 0x080fe20000410000 */
[----:B------:R-:W-:Y:S01]  /*5e40*/  FMUL.FTZ R58, R58, R8 ;  /* 0x000000083a3a7220 */ /* 0x000fe20000410000 */
[----:B------:R-:W-:Y:S01]  /*5e50*/  FMNMX.FTZ R10, R196, R10, !PT ;  /* 0x0000000ac40a7209 */ /* 0x000fe20007810000 */
[----:B------:R-:W4:Y:S01]  /*5e60*/  MUFU.EX2 R174, R174 ;  /* 0x000000ae00ae7308 */ /* 0x000f220000000800 */
[----:B---3--:R-:W-:-:S01]  /*5e70*/  FADD.FTZ R0, R170, R0 ;  /* 0x00000000aa007221 */ /* 0x008fc20000010000 */
[----:B------:R-:W-:Y:S01]  /*5e80*/  FMUL.FTZ R59, R59, R8 ;  /* 0x000000083b3b7220 */ /* 0x000fe20000410000 */
[----:B------:R-:W-:Y:S01]  /*5e90*/  FMNMX.FTZ R5, R197, R10, !PT ;  /* 0x0000000ac5057209 */ /* 0x000fe20007810000 */
[-C--:B------:R-:W-:Y:S01]  /*5ea0*/  FMUL.FTZ R62, R62, R8.reuse ;  /* 0x000000083e3e7220 */ /* 0x080fe20000410000 */
[-C--:B------:R-:W-:Y:S01]  /*5eb0*/  FMUL.FTZ R63, R63, R8.reuse ;  /* 0x000000083f3f7220 */ /* 0x080fe20000410000 */
[----:B------:R-:W-:Y:S01]  /*5ec0*/  FMUL.FTZ R66, R66, R8 ;  /* 0x0000000842427220 */ /* 0x000fe20000410000 */
[----:B------:R-:W-:Y:S01]  /*5ed0*/  FMNMX.FTZ R5, R200, R5, !PT ;  /* 0x00000005c8057209 */ /* 0x000fe20007810000 */
[----:B------:R-:W3:Y:S01]  /*5ee0*/  MUFU.EX2 R175, R175 ;  /* 0x000000af00af7308 */ /* 0x000ee20000000800 */
[----:B--2---:R-:W-:-:S01]  /*5ef0*/  FADD.FTZ R0, R171, R0 ;  /* 0x00000000ab007221 */ /* 0x004fc20000010000 */
[-C--:B------:R-:W-:Y:S01]  /*5f00*/  FMUL.FTZ R67, R67, R8.reuse ;  /* 0x0000000843437220 */ /* 0x080fe20000410000 */
[----:B------:R-:W-:Y:S01]  /*5f10*/  FMNMX.FTZ R5, R201, R5, !PT ;  /* 0x00000005c9057209 */ /* 0x000fe20007810000 */
[-C--:B------:R-:W-:Y:S01]  /*5f20*/  FMUL.FTZ R70, R70, R8.reuse ;  /* 0x0000000846467220 */ /* 0x080fe20000410000 */
[-C--:B------:R-:W-:Y:S01]  /*5f30*/  FMUL.FTZ R71, R71, R8.reuse ;  /* 0x0000000847477220 */ /* 0x080fe20000410000 */
        /* <DEDUP_REMOVED lines=8> */
[----:B------:R-:W-:Y:S01]  /*5fc0*/  FMUL.FTZ R82, R82, R8 ;  /* 0x0000000852527220 */ /* 0x000fe20000410000 */
[----:B------:R-:W-:Y:S01]  /*5fd0*/  FMNMX.FTZ R5, R208, R5, !PT ;  /* 0x00000005d0057209 */ /* 0x000fe20007810000 */
[----:B------:R-:W4:Y:S01]  /*5fe0*/  MUFU.EX2 R179, R179 ;  /* 0x000000b300b37308 */ /* 0x000f220000000800 */
[----:B---3--:R-:W-:-:S01]  /*5ff0*/  FADD.FTZ R0, R175, R0 ;  /* 0x00000000af007221 */ /* 0x008fc20000010000 */
[----:B------:R-:W-:Y:S01]  /*6000*/  F2FP.SATFINITE.E4M3.F32.PACK_AB_MERGE_C R174, R175, R174, RZ ;  /* 0x000000aeafae723e */ /* 0x000fe200048070ff */
[-C--:B------:R-:W-:Y:S01]  /*6010*/  FMUL.FTZ R83, R83, R8.reuse ;  /* 0x0000000853537220 */ /* 0x080fe20000410000 */
        /* <DEDUP_REMOVED lines=11> */
[-C--:B------:R-:W-:Y:S01]  /*60d0*/  FMUL.FTZ R98, R98, R8.reuse ;  /* 0x0000000862627220 */ /* 0x080fe20000410000 */
[----:B------:R-:W-:Y:S01]  /*60e0*/  FMUL.FTZ R99, R99, R8 ;  /* 0x0000000863637220 */ /* 0x000fe20000410000 */
[----:B------:R-:W2:Y:S01]  /*60f0*/  SHFL.BFLY PT, R10, R5, 0x2, 0x1f ;  /* 0x0c401f00050a7f89 */ /* 0x000ea200000e0000 */
        /* <DEDUP_REMOVED lines=23> */
[----:B--2---:R-:W-:Y:S01]  /*6270*/  FMNMX.FTZ R5, R5, R10, !PT ;  /* 0x0000000a05057209 */ /* 0x004fe20007810000 */
[----:B------:R-:W2:Y:S01]  /*6280*/  MUFU.EX2 R190, R190 ;  /* 0x000000be00be7308 */ /* 0x000ea20000000800 */
[----:B----4-:R-:W-:-:S01]  /*6290*/  FADD.FTZ R0, R186, R0 ;  /* 0x00000000ba007221 */ /* 0x010fc20000010000 */
[-C--:B------:R-:W-:Y:S01]  /*62a0*/  FMUL.FTZ R135, R135, R8.reuse ;  /* 0x0000000887877220 */ /* 0x080fe20000410000 */
[-C--:B------:R-:W-:Y:S01]  /*62b0*/  FMUL.FTZ R138, R138, R8.reuse ;  /* 0x000000088a8a7220 */ /* 0x080fe20000410000 */
[----:B------:R-:W4:Y:S01]  /*62c0*/  SHFL.BFLY PT, R10, R5, 0x1, 0x1f ;  /* 0x0c201f00050a7f89 */ /* 0x000f2200000e0000 */
        /* <DEDUP_REMOVED lines=8> */
[----:B------:R-:W-:-:S03]  /*6350*/  FMUL.FTZ R151, R151, R8 ;  /* 0x0000000897977220 */ /* 0x000fc60000410000 */
[----:B------:R-:W3:Y:S01]  /*6360*/  MUFU.EX2 R194, R194 ;  /* 0x000000c200c27308 */ /* 0x000ee20000000800 */
[----:B--2---:R-:W-:-:S07]  /*6370*/  FADD.FTZ R0, R190, R0 ;  /* 0x00000000be007221 */ /* 0x004fce0000010000 */
[----:B------:R-:W2:Y:S01]  /*6380*/  MUFU.EX2 R195, R195 ;  /* 0x000000c300c37308 */ /* 0x000ea20000000800 */
[----:B-----5:R-:W-:-:S01]  /*6390*/  FADD.FTZ R0, R191, R0 ;  /* 0x00000000bf007221 */ /* 0x020fc20000010000 */
[----:B----4-:R-:W-:-:S04]  /*63a0*/  FMNMX.FTZ R5, R5, R10, !PT ;  /* 0x0000000a05057209 */ /* 0x010fc80007810000 */
[----:B------:R-:W-:Y:S02]  /*63b0*/  FSETP.NEU.FTZ.AND P1, PT, R5, -INF , PT ;  /* 0xff8000000500780b */ /* 0x000fe40003f3d000 */
[----:B------:R-:W4:Y:S01]  /*63c0*/  MUFU.EX2 R198, R198 ;  /* 0x000000c600c67308 */ /* 0x000f220000000800 */
[----:B---3--:R-:W-:-:S01]  /*63d0*/  FADD.FTZ R0, R194, R0 ;  /* 0x00000000c2007221 */ /* 0x008fc20000010000 */
[----:B------:R-:W-:-:S05]  /*63e0*/  FSEL R10, R5, RZ, P1 ;  /* 0x000000ff050a7208 */ /* 0x000fca0000800000 */
[----:B------:R-:W-:Y:S01]  /*63f0*/  FADD.FTZ R7, -R10, R7 ;  /* 0x000000070a077221 */ /* 0x000fe20000010100 */
[----:B------:R-:W-:Y:S01]  /*6400*/  IMAD.U32 R10, RZ, RZ, UR41 ;  /* 0x00000029ff0a7e24 */ /* 0x000fe2000f8e00ff */
[----:B------:R-:W-:Y:S01]  /*6410*/  MUFU.EX2 R199, R199 ;  /* 0x000000c700c77308 */ /* 0x000fe20000000800 */
[----:B--2---:R-:W-:-:S01]  /*6420*/  FADD.FTZ R0, R195, R0 ;  /* 0x00000000c3007221 */ /* 0x004fc20000010000 */
[----:B------:R-:W-:Y:S01]  /*6430*/  FMUL.FTZ R7, R7, UR41 ;  /* 0x0000002907077c20 */ /* 0x000fe20008410000 */
[----:B------:R-:W-:-:S02]  /*6440*/  FFMA.FTZ R10, R5, R10, -8 ;  /* 0xc1000000050a7423 */ /* 0x000fc4000001000a */
[----:B----4-:R-:W-:-:S03]  /*6450*/  FADD.FTZ R0, R198, R0 ;  /* 0x00000000c6007221 */ /* 0x010fc60000010000 */
        /* <DEDUP_REMOVED lines=25> */
[----:B--2---:R-:W-:-:S01]  /*65f0*/  FFMA.FTZ R2, R7, R2, R152 ;  /* 0x0000000207027223 */ /* 0x004fc20000010098 */
[--C-:B------:R-:W-:Y:S01]  /*6600*/  FFMA.FTZ R196, R196, UR41, -R10.reuse ;  /* 0x00000029c4c47c23 */ /* 0x100fe2000801080a */
[----:B------:R-:W-:-:S01]  /*6610*/  FFMA.FTZ R197, R197, UR41, -R10 ;  /* 0x00000029c5c57c23 */ /* 0x000fc2000801080a */
[--C-:B------:R-:W-:Y:S01]  /*6620*/  FFMA.FTZ R200, R200, UR41, -R10.reuse ;  /* 0x00000029c8c87c23 */ /* 0x100fe2000801080a */
[----:B------:R-:W-:-:S01]  /*6630*/  FFMA.FTZ R201, R201, UR41, -R10 ;  /* 0x00000029c9c97c23 */ /* 0x000fc2000801080a */
[--C-:B------:R-:W-:Y:S01]  /*6640*/  FFMA.FTZ R204, R204, UR41, -R10.reuse ;  /* 0x00000029cccc7c23 */ /* 0x100fe2000801080a */
[----:B------:R-:W-:-:S01]  /*6650*/  FFMA.FTZ R205, R205, UR41, -R10 ;  /* 0x00000029cdcd7c23 */ /* 0x000fc2000801080a */
[----:B------:R-:W2:Y:S01]  /*6660*/  MUFU.EX2 R12, R12 ;  /* 0x0000000c000c7308 */ /* 0x000ea20000000800 */
[----:B---3--:R-:W-:-:S01]  /*6670*/  FADD.FTZ R2, R9, R2 ;  /* 0x0000000209027221 */ /* 0x008fc20000010000 */
[----:B------:R-:W-:Y:S01]  /*6680*/  FFMA.FTZ R208, R208, UR41, -R10 ;  /* 0x00000029d0d07c23 */ /* 0x000fe2000801080a */
[----:B------:R-:W-:-:S01]  /*6690*/  FADD.FTZ R0, R199, R0 ;  /* 0x00000000c7007221 */ /* 0x000fc20000010000 */
[--C-:B------:R-:W-:Y:S01]  /*66a0*/  FFMA.FTZ R209, R209, UR41, -R10.reuse ;  /* 0x00000029d1d17c23 */ /* 0x100fe2000801080a */
[----:B------:R-:W-:-:S01]  /*66b0*/  FFMA.FTZ R212, R212, UR41, -R10 ;  /* 0x00000029d4d47c23 */ /* 0x000fc2000801080a */
[----:B------:R-:W-:Y:S01]  /*66c0*/  F2FP.SATFINITE.E4M3.F32.PACK_AB_MERGE_C R198, R199, R198, RZ ;  /* 0x000000c6c7c6723e */ /* 0x000fe200048070ff */
        /* <DEDUP_REMOVED lines=9> */
[----:B------:R-:W-:Y:S01]  /*6760*/  MUFU.EX2 R13, R13 ;  /* 0x0000000d000d7308 */ /* 0x000fe20000000800 */
[C---:B--2---:R-:W-:Y:S01]  /*6770*/  F2FP.SATFINITE.E4M3.F32.PACK_AB_MERGE_C R11, R12.reuse, R11, RZ ;  /* 0x0000000b0c0b723e */ /* 0x044fe200048070ff */
[----:B------:R-:W-:Y:S01]  /*6780*/  FADD.FTZ R2, R12, R2 ;  /* 0x000000020c027221 */ /* 0x000fe20000010000 */
[-C--:B------:R-:W-:Y:S01]  /*6790*/  FMUL.FTZ R37, R37, R7.reuse ;  /* 0x0000000725257220 */ /* 0x080fe20000410000 */
[----:B------:R-:W-:Y:S01]  /*67a0*/  FMUL.FTZ R40, R40, R7 ;  /* 0x0000000728287220 */ /* 0x000fe20000410000 */
[----:B------:R-:W-:Y:S01]  /*67b0*/  F2FP.SATFINITE.E4M3.F32.PACK_AB_MERGE_C R152, R9, R152, R11 ;  /* 0x000000980998723e */ /* 0x000fe2000480700b */
[--C-:B------:R-:W-:Y:S01]  /*67c0*/  FFMA.FTZ R9, R161, UR41, -R10.reuse ;  /* 0x00000029a1097c23 */ /* 0x100fe2000801080a */
[----:B------:R-:W-:-:S01]  /*67d0*/  FFMA.FTZ R11, R169, UR41, -R10 ;  /* 0x00000029a90b7c23 */ /* 0x000fc2000801080a */
[----:B------:R-:W-:Y:S01]  /*67e0*/  MUFU.EX2 R15, R15 ;  /* 0x0000000f000f7308 */ /* 0x000fe20000000800 */
[----:B---3--:R-:W-:-:S01]  /*67f0*/  FADD.FTZ R2, R154, R2 ;  /* 0x000000029a027221 */ /* 0x008fc20000010000 */
[----:B------:R-:W-:Y:S01]  /*6800*/  FFMA.FTZ R10, R213, UR41, -R10 ;  /* 0x00000029d50a7c23 */ /* 0x000fe2000801080a */
[----:B------:R-:W-:Y:S01]  /*6810*/  F2FP.SATFINITE.E4M3.F32.PACK_AB_MERGE_C R161, R191, R190, RZ ;  /* 0x000000bebfa1723e */ /* 0x000fe200048070ff */
[-C--:B------:R-:W-:Y:S01]  /*6820*/  FMUL.FTZ R41, R41, R7.reuse ;  /* 0x0000000729297220 */ /* 0x080fe20000410000 */
[-C--:B------:R-:W-:Y:S01]  /*6830*/  FMUL.FTZ R44, R44, R7.reuse ;  /* 0x000000072c2c7220 */ /* 0x080fe20000410000 */
[-C--:B------:R-:W-:Y:S01]  /*6840*/  FMUL.FTZ R45, R45, R7.reuse ;  /* 0x000000072d2d7220 */ /* 0x080fe20000410000 */
[----:B------:R-:W-:Y:S01]  /*6850*/  F2FP.SATFINITE.E4M3.F32.PACK_AB_MERGE_C R161, R187, R186, R161 ;  /* 0x000000babba1723e */ /* 0x000fe200048070a1 */
[----:B------:R-:W2:Y:S01]  /*6860*/  MUFU.EX2 R9, R9 ;  /* 0x0000000900097308 */ /* 0x000ea20000000800 */
        /* <DEDUP_REMOVED lines=19> */
[----:B------:R-:W-:Y:S01]  /*69a0*/  FMUL.FTZ R80, R80, R7 ;  /* 0x0000000750507220 */ /* 0x000fe20000410000 */
[----:B------:R-:W-:-:S01]  /*69b0*/  FADD.FTZ R2, R13, R2 ;  /* 0x000000020d027221 */ /* 0x000fc20000010000 */
[----:B------:R-:W-:Y:S01]  /*69c0*/  F2FP.SATFINITE.E4M3.F32.PACK_AB_MERGE_C R13, R15, R13, RZ ;  /* 0x0000000d0f0d723e */ /* 0x000fe200048070ff */
[----:B------:R-:W-:Y:S01]  /*69d0*/  FMUL.FTZ R81, R81, R7 ;  /* 0x0000000751517220 */ /* 0x000fe20000410000 */
[----:B------:R-:W2:Y:S01]  /*69e0*/  MUFU.EX2 R21, R21 ;  /* 0x0000001500157308 */ /* 0x000ea20000000800 */
[----:B------:R-:W-:-:S01]  /*69f0*/  FADD.FTZ R2, R15, R2 ;  /* 0x000000020f027221 */ /* 0x000fc20000010000 */
[----:B------:R-:W-:Y:S01]  /*6a00*/  F2FP.SATFINITE.E4M3.F32.PACK_AB_MERGE_C R154, R9, R154, R13 ;  /* 0x0000009a099a723e */ /* 0x000fe2000480700d */
[-C--:B------:R-:W-:Y:S01]  /*6a10*/  FMUL.FTZ R84, R84, R7.reuse ;  /* 0x0000000754547220 */ /* 0x080fe20000410000 */
[----:B------:R-:W-:Y:S01]  /*6a20*/  FMUL.FTZ R85, R85, R7 ;  /* 0x0000000755557220 */ /* 0x000fe20000410000 */
[----:B---3--:R-:W-:-:S01]  /*6a30*/  FADD.FTZ R2, R156, R2 ;  /* 0x000000029c027221 */ /* 0x008fc20000010000 */
        /* <DEDUP_REMOVED lines=23> */
[-C--:B------:R-:W-:Y:S01]  /*6bb0*/  FMUL.FTZ R117, R117, R7.reuse ;  /* 0x0000000775757220 */ /* 0x080fe20000410000 */
[----:B------:R-:W-:Y:S01]  /*6bc0*/  F2FP.SATFINITE.E4M3.F32.PACK_AB_MERGE_C R156, R11, R156, R21 ;  /* 0x0000009c0b9c723e */ /* 0x000fe20004807015 */
[----:B------:R-:W-:Y:S01]  /*6bd0*/  FMUL.FTZ R120, R120, R7 ;  /* 0x0000000778787220 */ /* 0x000fe20000410000 */
[----:B------:R-:W3:Y:S01]  /*6be0*/  MUFU.EX2 R157, R157 ;  /* 0x0000009d009d7308 */ /* 0x000ee20000000800 */
[----:B----4-:R-:W-:-:S01]  /*6bf0*/  FADD.FTZ R2, R158, R2 ;  /* 0x000000029e027221 */ /* 0x010fc20000010000 */
[----:B------:R-:W-:Y:S01]  /*6c00*/  F2FP.SATFINITE.E4M3.F32.PACK_AB_MERGE_C R163, R195, R194, R198 ;  /* 0x000000c2c3a3723e */ /* 0x000fe200048070c6 */
        /* <DEDUP_REMOVED lines=18> */
[----:B------:R-:W-:-:S03]  /*6d30*/  FMUL.FTZ R149, R149, R7 ;  /* 0x0000000795957220 */ /* 0x000fc60000410000 */
[----:B------:R-:W3:Y:S01]  /*6d40*/  MUFU.EX2 R20, R20 ;  /* 0x0000001400147308 */ /* 0x000ee20000000800 */
[----:B----4-:R-:W-:-:S01]  /*6d50*/  FADD.FTZ R2, R159, R2 ;  /* 0x000000029f027221 */ /* 0x010fc20000010000 */
[----:B------:R-:W-:Y:S02]  /*6d60*/  F2FP.SATFINITE.E4M3.F32.PACK_AB_MERGE_C R12, R159, R157, RZ ;  /* 0x0000009d9f0c723e */ /* 0x000fe400048070ff */
[----:B------:R-:W-:Y:S02]  /*6d70*/  F2FP.SATFINITE.E4M3.F32.PACK_AB_MERGE_C R159, R183, R182, RZ ;  /* 0x000000b6b79f723e */ /* 0x000fe400048070ff */
[----:B------:R-:W-:Y:S02]  /*6d80*/  F2FP.SATFINITE.E4M3.F32.PACK_AB_MERGE_C R157, R171, R170, R174 ;  /* 0x000000aaab9d723e */ /* 0x000fe400048070ae */
[----:B------:R-:W4:Y:S01]  /*6d90*/  MUFU.EX2 R188, R188 ;  /* 0x000000bc00bc7308 */ /* 0x000f220000000800 */
[----:B--2---:R-:W-:-:S01]  /*6da0*/  FADD.FTZ R2, R160, R2 ;  /* 0x00000002a0027221 */ /* 0x004fc20000010000 */
[----:B------:R-:W-:-:S02]  /*6db0*/  F2FP.SATFINITE.E4M3.F32.PACK_AB_MERGE_C R158, R14, R158, R12 ;  /* 0x0000009e0e9e723e */ /* 0x000fc4000480700c */
[----:B------:R-:W-:-:S04]  /*6dc0*/  F2FP.SATFINITE.E4M3.F32.PACK_AB_MERGE_C R159, R179, R178, R159 ;  /* 0x000000b2b39f723e */ /* 0x000fc8000480709f */
        /* <DEDUP_REMOVED lines=29> */
[C---:B---3--:R-:W-:Y:S01]  /*6fa0*/  F2FP.SATFINITE.E4M3.F32.PACK_AB_MERGE_C R164, R205.reuse, R204, RZ ;  /* 0x000000cccda4723e */ /* 0x048fe200048070ff */
[----:B------:R-:W-:-:S03]  /*6fb0*/  FADD.FTZ R205, R205, R2 ;  /* 0x00000002cdcd7221 */ /* 0x000fc60000010000 */
[----:B------:R-:W-:-:S03]  /*6fc0*/  F2FP.SATFINITE.E4M3.F32.PACK_AB_MERGE_C R164, R201, R200, R164 ;  /* 0x000000c8c9a4723e */ /* 0x000fc600048070a4 */
        /* <DEDUP_REMOVED lines=19> */
[----:B------:R-:W-:Y:S01]  /*7100*/  F2FP.SATFINITE.E4M3.F32.PACK_AB_MERGE_C R167, R211, R210, R167 ;  /* 0x000000d2d3a7723e */ /* 0x000fe200048070a7 */
[----:B---3--:R-:W-:-:S01]  /*7110*/  FADD.FTZ R15, R212, R15 ;  /* 0x0000000fd40f7221 */ /* 0x008fc20000010000 */
[----:B----4-:R-:W-:-:S03]  /*7120*/  F2FP.SATFINITE.E4M3.F32.PACK_AB_MERGE_C R10, R2, R212, RZ ;  /* 0x000000d4020a723e */ /* 0x010fc600048070ff */
[----:B------:R-:W-:Y:S01]  /*7130*/  FADD.FTZ R2, R2, R15 ;  /* 0x0000000f02027221 */ /* 0x000fe20000010000 */
[----:B------:R-:W-:Y:S01]  /*7140*/  F2FP.SATFINITE.E4M3.F32.PACK_AB_MERGE_C R166, R209, R208, R10 ;  /* 0x000000d0d1a6723e */ /* 0x000fe2000480700a */
[----:B------:R-:W-:Y:S06]  /*7150*/  @!P0 BRA `(.L_x_2790) ;  /* 0x0000000000048947 */ /* 0x000fec0003800000 */
[----:B------:R-:W-:Y:S01]  /*7160*/  BPT.TRAP 0x1 ;  /* 0x000000040000795c */ /* 0x000fe20000300000 */
.L_x_2790:
[----:B------:R2:W3:Y:S01]  /*7170*/  SYNCS.PHASECHK.TRANS64.TRYWAIT P1, [UR56+0x38850], R6 ;  /* 0x03885006ff0075a7 */ /* 0x0004e20008020178 */
[----:B------:R-:W-:Y:S05]  /*7180*/  @!P0 BRA `(.L_x_2791) ;  /* 0x0000000000048947 */ /* 0x000fea0003800000 */
[----:B------:R-:W-:Y:S01]  /*7190*/  BPT.TRAP 0x1 ;  /* 0x000000040000795c */ /* 0x000fe20000300000 */
.L_x_2791:
[----:B---3--:R-:W-:Y:S05]  /*71a0*/  @P1 BRA `(.L_x_2792) ;  /* 0x0000000000081947 */ /* 0x008fea0003800000 */
[----:B------:R-:W3:Y:S02]  /*71b0*/  SYNCS.PHASECHK.TRANS64.TRYWAIT P1, [UR56+0x38850], R6 ;  /* 0x03885006ff0075a7 */ /* 0x000ee40008020178 */
[----:B---3--:R-:W-:Y:S05]  /*71c0*/  @!P1 BRA `(.L_x_2793) ;  /* 0x00000110000c9947 */ /* 0x008fea0003800000 */
.L_x_2792:
[----:B---3--:R-:W3:Y:S01]  /*71d0*/  S2R R7, SR_TID.X ;  /* 0x0000000000077919 */ /* 0x008ee20000002100 */
[----:B------:R-:W-:Y:S01]  /*71e0*/  ULEA UR10, UR45, UR53, 0xb ;  /* 0x000000352d0a7291 */ /* 0x000fe2000f8e583f */
[----:B------:R-:W-:-:S06]  /*71f0*/  UMOV UR7, 0x40000040 ;  /* 0x4000004000077882 */ /* 0x000fcc0000000000 */
[----:B------:R-:W-:Y:S01]  /*7200*/  UMOV UR6, UR10 ;  /* 0x0000000a00067c82 */ /* 0x000fe20008000000 */
[----:B---3--:R-:W-:-:S05]  /*7210*/  SHF.R.U32.HI R7, RZ, 0x7, R7 ;  /* 0x00000007ff077819 */ /* 0x008fca0000011607 */
[----:B0-2---:R-:W-:-:S05]  /*7220*/  VIADD R6, R7, 0x8 ;  /* 0x0000000807067836 */ /* 0x005fca0000000000 */
[----:B------:R0:W-:Y:S06]  /*7230*/  BAR.SYNC.DEFER_BLOCKING R6, 0x100 ;  /* 0x000400060000751d */ /* 0x0001ec0000010000 */
        /* <DEDUP_REMOVED lines=21> */
[----:B0-----:R-:W-:Y:S05]  /*7390*/  @!P0 BRA `(.L_x_2794) ;  /* 0x0000000000048947 */ /* 0x001fea0003800000 */
[----:B------:R-:W-:Y:S01]  /*73a0*/  BPT.TRAP 0x1 ;  /* 0x000000040000795c */ /* 0x000fe20000300000 */
.L_x_2794:
        /* <DEDUP_REMOVED lines=9> */
.L_x_2784:
[----:B------:R-:W-:-:S06]  /*7440*/  UISETP.GE.AND UP0, UPT, UR59, UR40, UPT ;  /* 0x000000283b00728c */ /* 0x000fcc000bf06270 */
[----:B------:R-:W-:-:S13]  /*7450*/  PLOP3.LUT P1, PT, PT, PT, UP0, 0x80, 0x0 ;  /* 0x000000000000781c */ /* 0x000fda0003f2f008 */
[----:B------:R-:W-:Y:S05]  /*7460*/  @!P1 BRA `(.L_x_2796) ;  /* 0x00000020009c9947 */ /* 0x000fea0003800000 */
[----:B01----:R-:W-:Y:S02]  /*7470*/  IMAD.MOV.U32 R7, RZ, RZ, R4 ;  /* 0x000000ffff077224 */ /* 0x003fe400078e0004 */
[----:B------:R-:W-:-:S07]  /*7480*/  IMAD.MOV.U32 R8, RZ, RZ, R5 ;  /* 0x000000ffff087224 */ /* 0x000fce00078e0005 */
.L_x_2807:
[----:B------:R-:W-:-:S04]  /*7490*/  UIADD3 UR45, UR45, 0x1, URZ ;  /* 0x000000012d2d7890 */ /* 0x000fc8000fffe03f */
[----:B------:R-:W-:-:S04]  /*74a0*/  UISETP.NE.AND UP0, UPT, UR45, 0x2, UPT ;  /* 0x000000022d00788c */ /* 0x000fc8000bf05270 */
[----:B------:R-:W-:Y:S02]  /*74b0*/  USEL UR6, URZ, 0x1, UP0 ;  /* 0x000000013f067887 */ /* 0x000fe40008000000 */
[----:B------:R-:W-:Y:S02]  /*74c0*/  USEL UR45, UR45, URZ, UP0 ;  /* 0x0000003f2d2d7287 */ /* 0x000fe40008000000 */
[----:B------:R-:W-:Y:S01]  /*74d0*/  ULOP3.LUT UR46, UR46, UR6, URZ, 0x3c, !UPT ;  /* 0x000000062e2e7292 */ /* 0x000fe2000f8e3c3f */
[----:B-1----:R-:W-:Y:S11]  /*74e0*/  @!P0 BRA `(.L_x_2797) ;  /* 0x0000000000048947 */ /* 0x002ff60003800000 */
[----:B------:R-:W-:Y:S01]  /*74f0*/  BPT.TRAP 0x1 ;  /* 0x000000040000795c */ /* 0x000fe20000300000 */
.L_x_2797:
        /* <DEDUP_REMOVED lines=9> */
.L_x_2798:
[----:B-1----:R-:W-:Y:S05]  /*7590*/  @P1 BRA `(.L_x_2799) ;  /* 0x0000000000081947 */ /* 0x002fea0003800000 */
[----:B------:R-:W1:Y:S02]  /*75a0*/  SYNCS.PHASECHK.TRANS64.TRYWAIT P1, [UR50+0x38830], R6 ;  /* 0x03883006ff0075a7 */ /* 0x000e640008020172 */
[----:B-1----:R-:W-:Y:S05]  /*75b0*/  @!P1 BRA `(.L_x_2800) ;  /* 0x0000010c00289947 */ /* 0x002fea0003800000 */
.L_x_2799:
        /* <DEDUP_REMOVED lines=46> */
.L_x_2801:
[----:B------:R-:W-:Y:S01]  /*78a0*/  FMNMX.FTZ R4, R152, R8, !PT ;  /* 0x0000000898047209 */ /* 0x000fe20007810000 */
        /* <DEDUP_REMOVED lines=39> */
[C---:B------:R-:W-:Y:S01]  /*7b20*/  FFMA.FTZ R4, R5.reuse, R4, -8 ;  /* 0xc100000005047423 */ /* 0x040fe20000010004 */
[----:B------:R-:W-:-:S03]  /*7b30*/  FADD.FTZ R8, -R5, R8 ;  /* 0x0000000805087221 */ /* 0x000fc60000010100 */
        /* <DEDUP_REMOVED lines=32> */
[----:B------:R-:W-:Y:S01]  /*7d40*/  FMNMX.FTZ R4, R154, R7, !PT ;  /* 0x000000079a047209 */ /* 0x000fe20007810000 */
[----:B------:R-:W-:Y:S01]  /*7d50*/  FMUL.FTZ R8, R8, UR41 ;  /* 0x0000002908087c20 */ /* 0x000fe20008410000 */
[----:B------:R-:W-:Y:S02]  /*7d60*/  MUFU.EX2 R152, R152 ;  /* 0x0000009800987308 */ /* 0x000fe40000000800 */
[----:B------:R-:W-:-:S04]  /*7d70*/  FMNMX.FTZ R4, R155, R4, !PT ;  /* 0x000000049b047209 */ /* 0x000fc80007810000 */
[----:B------:R-:W-:Y:S02]  /*7d80*/  FMNMX.FTZ R4, R158, R4, !PT ;  /* 0x000000049e047209 */ /* 0x000fe40007810000 */
[----:B------:R-:W2:Y:S02]  /*7d90*/  MUFU.EX2 R8, R8 ;  /* 0x0000000800087308 */ /* 0x000ea40000000800 */
[----:B------:R-:W-:-:S04]  /*7da0*/  FMNMX.FTZ R4, R159, R4, !PT ;  /* 0x000000049f047209 */ /* 0x000fc80007810000 */
[----:B------:R-:W-:Y:S02]  /*7db0*/  FMNMX.FTZ R4, R162, R4, !PT ;  /* 0x00000004a2047209 */ /* 0x000fe40007810000 */
[----:B------:R-:W3:Y:S02]  /*7dc0*/  MUFU.EX2 R153, R153 ;  /* 0x0000009900997308 */ /* 0x000ee40000000800 */
[----:B------:R-:W-:-:S04]  /*7dd0*/  FMNMX.FTZ R4, R163, R4, !PT ;  /* 0x00000004a3047209 */ /* 0x000fc80007810000 */
[----:B------:R-:W-:Y:S02]  /*7de0*/  FMNMX.FTZ R4, R166, R4, !PT ;  /* 0x00000004a6047209 */ /* 0x000fe40007810000 */
[----:B------:R-:W4:Y:S01]  /*7df0*/  MUFU.EX2 R156, R156 ;  /* 0x0000009c009c7308 */ /* 0x000f220000000800 */
[----:B--2---:R-:W-:-:S01]  /*7e00*/  FFMA.FTZ R2, R8, R2, R152 ;  /* 0x0000000208027223 */ /* 0x004fc20000010098 */
[----:B------:R-:W-:Y:S01]  /*7e10*/  FMNMX.FTZ R4, R167, R4, !PT ;  /* 0x00000004a7047209 */ /* 0x000fe20007810000 */
[-C--:B------:R-:W-:Y:S01]  /*7e20*/  FMUL.FTZ R24, R24, R8.reuse ;  /* 0x0000000818187220 */ /* 0x080fe20000410000 */
[-C--:B------:R-:W-:Y:S01]  /*7e30*/  FMUL.FTZ R25, R25, R8.reuse ;  /* 0x0000000819197220 */ /* 0x080fe20000410000 */
[----:B------:R-:W-:Y:S01]  /*7e40*/  FMUL.FTZ R28, R28, R8 ;  /* 0x000000081c1c7220 */ /* 0x000fe20000410000 */
[----:B------:R-:W-:Y:S01]  /*7e50*/  FMNMX.FTZ R4, R170, R4, !PT ;  /* 0x00000004aa047209 */ /* 0x000fe20007810000 */
[----:B------:R-:W-:Y:S01]  /*7e60*/  FMUL.FTZ R29, R29, R8 ;  /* 0x000000081d1d7220 */ /* 0x000fe20000410000 */
[----:B------:R-:W2:Y:S01]  /*7e70*/  MUFU.EX2 R157, R157 ;  /* 0x0000009d009d7308 */ /* 0x000ea20000000800 */
[----:B---3--:R-:W-:-:S01]  /*7e80*/  FADD.FTZ R2, R153, R2 ;  /* 0x0000000299027221 */ /* 0x008fc20000010000 */
[----:B------:R-:W-:Y:S01]  /*7e90*/  FMNMX.FTZ R4, R171, R4, !PT ;  /* 0x00000004ab047209 */ /* 0x000fe20007810000 */
[-C--:B------:R-:W-:Y:S01]  /*7ea0*/  FMUL.FTZ R32, R32, R8.reuse ;  /* 0x0000000820207220 */ /* 0x080fe20000410000 */
[-C--:B------:R-:W-:Y:S01]  /*7eb0*/  FMUL.FTZ R33, R33, R8.reuse ;  /* 0x0000000821217220 */ /* 0x080fe20000410000 */
[----:B------:R-:W-:Y:S01]  /*7ec0*/  FMUL.FTZ R36, R36, R8 ;  /* 0x0000000824247220 */ /* 0x000fe20000410000 */
[----:B------:R-:W-:Y:S01]  /*7ed0*/  FMNMX.FTZ R4, R174, R4, !PT ;  /* 0x00000004ae047209 */ /* 0x000fe20007810000 */
[----:B------:R-:W-:Y:S01]  /*7ee0*/  FMUL.FTZ R37, R37, R8 ;  /* 0x0000000825257220 */ /* 0x000fe20000410000 */
[----:B------:R-:W3:Y:S01]  /*7ef0*/  MUFU.EX2 R160, R160 ;  /* 0x000000a000a07308 */ /* 0x000ee20000000800 */
[----:B----4-:R-:W-:-:S01]  /*7f00*/  FADD.FTZ R2, R156, R2 ;  /* 0x000000029c027221 */ /* 0x010fc20000010000 */
[----:B------:R-:W-:Y:S01]  /*7f10*/  FMNMX.FTZ R4, R175, R4, !PT ;  /* 0x00000004af047209 */ /* 0x000fe20007810000 */
[-C--:B------:R-:W-:Y:S01]  /*7f20*/  FMUL.FTZ R40, R40, R8.reuse ;  /* 0x0000000828287220 */ /* 0x080fe20000410000 */
[-C--:B------:R-:W-:Y:S01]  /*7f30*/  FMUL.FTZ R41, R41, R8.reuse ;  /* 0x0000000829297220 */ /* 0x080fe20000410000 */
[----:B------:R-:W-:Y:S01]  /*7f40*/  FMUL.FTZ R44, R44, R8 ;  /* 0x000000082c2c7220 */ /* 0x000fe20000410000 */
[----:B------:R-:W-:Y:S01]  /*7f50*/  FMNMX.FTZ R4, R178, R4, !PT ;  /* 0x00000004b2047209 */ /* 0x000fe20007810000 */
[----:B------:R-:W-:Y:S01]  /*7f60*/  FMUL.FTZ R45, R45, R8 ;  /* 0x000000082d2d7220 */ /* 0x000fe20000410000 */
[----:B------:R-:W4:Y:S01]  /*7f70*/  MUFU.EX2 R161, R161 ;  /* 0x000000a100a17308 */ /* 0x000f220000000800 */
[----:B--2---:R-:W-:-:S01]  /*7f80*/  FADD.FTZ R2, R157, R2 ;  /* 0x000000029d027221 */ /* 0x004fc20000010000 */
[----:B------:R-:W-:Y:S01]  /*7f90*/  FMNMX.FTZ R4, R179, R4, !PT ;  /* 0x00000004b3047209 */ /* 0x000fe20007810000 */
[----:B------:R-:W-:Y:S01]  /*7fa0*/  FMUL.FTZ R48, R48, R8 ;  /* 0x0000000830307220 */ /* 0x000fe20000410000 */
[----:B------:R-:W-:Y:S01]  /*7fb0*/  F2FP.SATFINITE.E4M3.F32.PACK_AB_MERGE_C R156, R157, R156, RZ ;  /* 0x0000009c9d9c723e */ /* 0x000fe200048070ff */
[----:B------:R-:W-:Y:S01]  /*7fc0*/  FMUL.FTZ R49, R49, R8 ;  /* 0x0000000831317220 */ /* 0x000fe20000410000 */
[----:B------:R-:W-:Y:S01]  /*7fd0*/  FMNMX.FTZ R4, R182, R4, !PT ;  /* 0x00000004b6047209 */ /* 0x000fe20007810000 */
[----:B------:R-:W-:Y:S01]  /*7fe0*/  FMUL.FTZ R52, R52, R8 ;  /* 0x0000000834347220 */ /* 0x000fe20000410000 */
[----:B------:R-:W2:Y:S01]  /*7ff0*/  MUFU.EX2 R164, R164 ;  /* 0x000000a400a47308 */ /* 0x000ea20000000800 */
[----:B---3--:R-:W-:-:S01]  /*8000*/  FADD.FTZ R2, R160, R2 ;  /* 0x00000002a0027221 */ /* 0x008fc20000010000 */
[----:B------:R-:W-:Y:S01]  /*8010*/  FMNMX.FTZ R4, R183, R4, !PT ;  /* 0x00000004b7047209 */ /* 0x000fe20007810000 */
[----:B------:R-:W-:Y:S01]  /*8020*/  FMUL.FTZ R53, R53, R8 ;  /* 0x0000000835357220 */ /* 0x000fe20000410000 */
[----:B------:R-:W-:Y:S01]  /*8030*/  F2FP.SATFINITE.E4M3.F32.PACK_AB_MERGE_C R152, R153, R152, R156 ;  /* 0x000000989998723e */ /* 0x000fe2000480709c */
        /* <DEDUP_REMOVED lines=11> */
[----:B------:R-:W-:Y:S01]  /*80f0*/  MUFU.EX2 R168, R168 ;  /* 0x000000a800a87308 */ /* 0x000fe20000000800 */
[----:B--2---:R-:W-:-:S01]  /*8100*/  FADD.FTZ R10, R164, R2 ;  /* 0x00000002a40a7221 */ /* 0x004fc20000010000 */
[----:B------:R-:W-:Y:S01]  /*8110*/  FMNMX.FTZ R4, R191, R4, !PT ;  /* 0x00000004bf047209 */ /* 0x000fe20007810000 */
[-C--:B------:R-:W-:Y:S01]  /*8120*/  FMUL.FTZ R68, R68, R8.reuse ;  /* 0x0000000844447220 */ /* 0x080fe20000410000 */
[-C--:B------:R-:W-:Y:S01]  /*8130*/  FMUL.FTZ R69, R69, R8.reuse ;  /* 0x0000000845457220 */ /* 0x080fe20000410000 */
[----:B------:R-:W-:Y:S01]  /*8140*/  FMUL.FTZ R72, R72, R8 ;  /* 0x0000000848487220 */ /* 0x000fe20000410000 */
[----:B------:R-:W-:Y:S01]  /*8150*/  FMNMX.FTZ R4, R194, R4, !PT ;  /* 0x00000004c2047209 */ /* 0x000fe20007810000 */
[----:B------:R-:W-:Y:S01]  /*8160*/  FMUL.FTZ R73, R73, R8 ;  /* 0x0000000849497220 */ /* 0x000fe20000410000 */
[----:B------:R-:W-:Y:S01]  /*8170*/  MUFU.EX2 R169, R169 ;  /* 0x000000a900a97308 */ /* 0x000fe20000000800 */
[----:B---3--:R-:W-:Y:S01]  /*8180*/  F2FP.SATFINITE.E4M3.F32.PACK_AB_MERGE_C R164, R165, R164, RZ ;  /* 0x000000a4a5a4723e */ /* 0x008fe200048070ff */
[----:B------:R-:W-:Y:S01]  /*8190*/  FMUL.FTZ R76, R76, R8 ;  /* 0x000000084c4c7220 */ /* 0x000fe20000410000 */
        /* <DEDUP_REMOVED lines=9> */
[-C--:B------:R-:W-:Y:S01]  /*8230*/  FMUL.FTZ R88, R88, R8.reuse ;  /* 0x0000000858587220 */ /* 0x080fe20000410000 */
[-C--:B------:R-:W-:Y:S01]  /*8240*/  FMUL.FTZ R89, R89, R8.reuse ;  /* 0x0000000859597220 */ /* 0x080fe20000410000 */
[----:B------:R-:W-:Y:S01]  /*8250*/  FMUL.FTZ R92, R92, R8 ;  /* 0x000000085c5c7220 */ /* 0x000fe20000410000 */
[----:B------:R-:W-:Y:S01]  /*8260*/  FMNMX.FTZ R4, R202, R4, !PT ;  /* 0x00000004ca047209 */ /* 0x000fe20007810000 */
[----:B------:R-:W2:Y:S01]  /*8270*/  MUFU.EX2 R173, R173 ;  /* 0x000000ad00ad7308 */ /* 0x000ea20000000800 */
[-C--:B------:R-:W-:Y:S01]  /*8280*/  FMUL.FTZ R93, R93, R8.reuse ;  /* 0x000000085d5d7220 */ /* 0x080fe20000410000 */
        /* <DEDUP_REMOVED lines=15> */
[----:B--2---:R-:W-:Y:S01]  /*8380*/  F2FP.SATFINITE.E4M3.F32.PACK_AB_MERGE_C R156, R173, R172, RZ ;  /* 0x000000acad9c723e */ /* 0x004fe200048070ff */
        /* <DEDUP_REMOVED lines=26> */
[----:B------:R-:W-:-:S05]  /*8530*/  F2FP.SATFINITE.E4M3.F32.PACK_AB_MERGE_C R156, R169, R168, R156 ;  /* 0x000000a8a99c723e */ /* 0x000fca000480709c */
[----:B------:R-:W-:Y:S01]  /*8540*/  MUFU.EX2 R185, R185 ;  /* 0x000000b900b97308 */ /* 0x000fe20000000800 */
[----:B--2---:R-:W-:-:S07]  /*8550*/  FMNMX.FTZ R4, R4, R9, !PT ;  /* 0x0000000904047209 */ /* 0x004fce0007810000 */
[----:B------:R-:W-:Y:S01]  /*8560*/  MUFU.EX2 R188, R188 ;  /* 0x000000bc00bc7308 */ /* 0x000fe20000000800 */
[----:B------:R-:W2:Y:S07]  /*8570*/  SHFL.BFLY PT, R9, R4, 0x1, 0x1f ;  /* 0x0c201f0004097f89 */ /* 0x000eae00000e0000 */
[----:B------:R-:W-:Y:S08]  /*8580*/  MUFU.EX2 R189, R189 ;  /* 0x000000bd00bd7308 */ /* 0x000ff00000000800 */
[----:B------:R-:W-:Y:S08]  /*8590*/  MUFU.EX2 R192, R192 ;  /* 0x000000c000c07308 */ /* 0x000ff00000000800 */
[----:B------:R-:W-:Y:S01]  /*85a0*/  MUFU.EX2 R193, R193 ;  /* 0x000000c100c17308 */ /* 0x000fe20000000800 */
[----:B--2---:R-:W-:Y:S01]  /*85b0*/  FMNMX.FTZ R4, R4, R9, !PT ;  /* 0x0000000904047209 */ /* 0x004fe20007810000 */
[----:B------:R-:W-:-:S06]  /*85c0*/  IMAD.U32 R9, RZ, RZ, UR41 ;  /* 0x00000029ff097e24 */ /* 0x000fcc000f8e00ff */
[----:B------:R-:W-:Y:S01]  /*85d0*/  MUFU.EX2 R196, R196 ;  /* 0x000000c400c47308 */ /* 0x000fe20000000800 */
        /* <DEDUP_REMOVED lines=60> */
[----:B------:R-:W-:Y:S01]  /*89a0*/  F2FP.SATFINITE.E4M3.F32.PACK_AB_MERGE_C R158, R181, R180, RZ ;  /* 0x000000b4b59e723e */ /* 0x000fe200048070ff */
[-C--:B------:R-:W-:Y:S01]  /*89b0*/  FMUL.FTZ R51, R51, R7.reuse ;  /* 0x0000000733337220 */ /* 0x080fe20000410000 */
[----:B------:R-:W-:Y:S01]  /*89c0*/  F2FP.SATFINITE.E4M3.F32.PACK_AB_MERGE_C R153, R155, R154, R153 ;  /* 0x0000009a9b99723e */ /* 0x000fe20004807099 */
[----:B------:R-:W-:Y:S01]  /*89d0*/  FMUL.FTZ R54, R54, R7 ;  /* 0x0000000736367220 */ /* 0x000fe20000410000 */
[----:B------:R-:W2:Y:S01]  /*89e0*/  MUFU.EX2 R166, R166 ;  /* 0x000000a600a67308 */ /* 0x000ea20000000800 */
[----:B---3--:R-:W-:-:S01]  /*89f0*/  FADD.FTZ R0, R162, R0 ;  /* 0x00000000a2007221 */ /* 0x008fc20000010000 */
[----:B------:R-:W-:Y:S01]  /*8a00*/  F2FP.SATFINITE.E4M3.F32.PACK_AB_MERGE_C R154, R161, R160, R164 ;  /* 0x000000a0a19a723e */ /* 0x000fe200048070a4 */
        /* <DEDUP_REMOVED lines=48> */
[-C--:B------:R-:W-:Y:S01]  /*8d10*/  FMUL.FTZ R102, R102, R7.reuse ;  /* 0x0000000766667220 */ /* 0x080fe20000410000 */
[-C--:B------:R-:W-:Y:S01]  /*8d20*/  FMUL.FTZ R103, R103, R7.reuse ;  /* 0x0000000767677220 */ /* 0x080fe20000410000 */
[----:B------:R-:W-:Y:S01]  /*8d30*/  FMUL.FTZ R106, R106, R7 ;  /* 0x000000076a6a7220 */ /* 0x000fe20000410000 */
[----:B------:R-:W-:Y:S01]  /*8d40*/  FADD.FTZ R0, R188, R0 ;  /* 0x00000000bc007221 */ /* 0x000fe20000010000 */
[----:B------:R-:W-:Y:S01]  /*8d50*/  F2FP.SATFINITE.E4M3.F32.PACK_AB_MERGE_C R188, R189, R188, RZ ;  /* 0x000000bcbdbc723e */ /* 0x000fe200048070ff */
[----:B------:R-:W3:Y:S01]  /*8d60*/  MUFU.EX2 R179, R179 ;  /* 0x000000b300b37308 */ /* 0x000ee20000000800 */
[----:B----4-:R-:W-:-:S01]  /*8d70*/  FADD.FTZ R2, R175, R2 ;  /* 0x00000002af027221 */ /* 0x010fc20000010000 */
[----:B------:R-:W-:Y:S01]  /*8d80*/  FADD.FTZ R0, R189, R0 ;  /* 0x00000000bd007221 */ /* 0x000fe20000010000 */
[----:B------:R-:W-:Y:S01]  /*8d90*/  F2FP.SATFINITE.E4M3.F32.PACK_AB_MERGE_C R157, R175, R174, RZ ;  /* 0x000000aeaf9d723e */ /* 0x000fe200048070ff */
        /* <DEDUP_REMOVED lines=34> */
[----:B------:R-:W-:Y:S01]  /*8fc0*/  FMUL.FTZ R151, R151, R7 ;  /* 0x0000000797977220 */ /* 0x000fe20000410000 */
[----:B------:R-:W-:Y:S01]  /*8fd0*/  F2FP.SATFINITE.E4M3.F32.PACK_AB_MERGE_C R157, R171, R170, R157 ;  /* 0x000000aaab9d723e */ /* 0x000fe2000480709d */
[----:B------:R-:W2:Y:S01]  /*8fe0*/  MUFU.EX2 R190, R190 ;  /* 0x000000be00be7308 */ /* 0x000ea20000000800 */
[----:B---3--:R-:W-:-:S01]  /*8ff0*/  FADD.FTZ R2, R186, R2 ;  /* 0x00000002ba027221 */ /* 0x008fc20000010000 */
[----:B------:R-:W-:-:S02]  /*9000*/  F2FP.SATFINITE.E4M3.F32.PACK_AB_MERGE_C R158, R177, R176, R158 ;  /* 0x000000b0b19e723e */ /* 0x000fc4000480709e */
[----:B------:R-:W-:Y:S02]  /*9010*/  F2FP.SATFINITE.E4M3.F32.PACK_AB_MERGE_C R159, R179, R178, R159 ;  /* 0x000000b2b39f723e */ /* 0x000fe4000480709f */
[----:B------:R-:W-:Y:S02]  /*9020*/  F2FP.SATFINITE.E4M3.F32.PACK_AB_MERGE_C R160, R185, R184, R188 ;  /* 0x000000b8b9a0723e */ /* 0x000fe400048070bc */
        /* <DEDUP_REMOVED lines=53> */
[C---:B----4-:R-:W-:Y:S01]  /*9380*/  F2FP.SATFINITE.E4M3.F32.PACK_AB_MERGE_C R212, R213.reuse, R212, RZ ;  /* 0x000000d4d5d4723e */ /* 0x050fe200048070ff */
[----:B------:R-:W-:-:S03]  /*9390*/  FADD.FTZ R2, R213, R10 ;  /* 0x0000000ad5027221 */ /* 0x000fc60000010000 */
[----:B------:R-:W-:Y:S01]  /*93a0*/  F2FP.SATFINITE.E4M3.F32.PACK_AB_MERGE_C R166, R209, R208, R212 ;  /* 0x000000d0d1a6723e */ /* 0x000fe200048070d4 */
[----:B--2---:R-:W-:-:S01]  /*93b0*/  FADD.FTZ R0, R214, R0 ;  /* 0x00000000d6007221 */ /* 0x004fc20000010000 */
[----:B---3--:R-:W-:-:S03]  /*93c0*/  F2FP.SATFINITE.E4M3.F32.PACK_AB_MERGE_C R167, R9, R214, RZ ;  /* 0x000000d609a7723e */ /* 0x008fc600048070ff */
[----:B------:R-:W-:Y:S01]  /*93d0*/  FADD.FTZ R0, R9, R0 ;  /* 0x0000000009007221 */ /* 0x000fe20000010000 */
[----:B------:R-:W-:Y:S01]  /*93e0*/  F2FP.SATFINITE.E4M3.F32.PACK_AB_MERGE_C R167, R211, R210, R167 ;  /* 0x000000d2d3a7723e */ /* 0x000fe200048070a7 */
[----:B------:R-:W-:Y:S06]  /*93f0*/  @!P0 BRA `(.L_x_2802) ;  /* 0x0000000000048947 */ /* 0x000fec0003800000 */
[----:B------:R-:W-:Y:S01]  /*9400*/  BPT.TRAP 0x1 ;  /* 0x000000040000795c */ /* 0x000fe20000300000 */
.L_x_2802:
[----:B------:R2:W3:Y:S01]  /*9410*/  SYNCS.PHASECHK.TRANS64.TRYWAIT P1, [UR50+0x38850], R6 ;  /* 0x03885006ff0075a7 */ /* 0x0004e20008020172 */
[----:B------:R-:W-:Y:S05]  /*9420*/  @!P0 BRA `(.L_x_2803) ;  /* 0x0000000000048947 */ /* 0x000fea0003800000 */
[----:B------:R-:W-:Y:S01]  /*9430*/  BPT.TRAP 0x1 ;  /* 0x000000040000795c */ /* 0x000fe20000300000 */
.L_x_2803:
[----:B---3--:R-:W-:Y:S05]  /*9440*/  @P1 BRA `(.L_x_2804) ;  /* 0x0000000000081947 */ /* 0x008fea0003800000 */
[----:B------:R-:W3:Y:S02]  /*9450*/  SYNCS.PHASECHK.TRANS64.TRYWAIT P1, [UR50+0x38850], R6 ;  /* 0x03885006ff0075a7 */ /* 0x000ee40008020172 */
[----:B---3--:R-:W-:Y:S05]  /*9460*/  @!P1 BRA `(.L_x_2805) ;  /* 0x000000ec00949947 */ /* 0x008fea0003800000 */
.L_x_2804:
        /* <DEDUP_REMOVED lines=30> */
.L_x_2806:
        /* <DEDUP_REMOVED lines=9> */
.L_x_2796:
[----:B------:R-:W-:Y:S01]  /*96e0*/  ULDC.64 UR4, c[0x0][0x9a0] ;  /* 0x0002680000047ab9 */ /* 0x000fe20000000a00 */
[----:B------:R2:W-:Y:S08]  /*96f0*/  BAR.ARV R3, 0x100 ;  /* 0x000400030000751d */ /* 0x0005f00000002000 */
[----:B------:R-:W-:Y:S06]  /*9700*/  BAR.ARV 0x8, 0x180 ;  /* 0x0206000000007b1d */ /* 0x000fec0000002000 */
[----:B------:R-:W-:-:S04]  /*9710*/  ISETP.NE.U32.AND P0, PT, RZ, UR4, PT ;  /* 0x00000004ff007c0c */ /* 0x000fc8000bf05070 */
[----:B------:R-:W-:-:S13]  /*9720*/  ISETP.NE.AND.EX P0, PT, RZ, UR5, PT, P0 ;  /* 0x00000005ff007c0c */ /* 0x000fda000bf05300 */
[----:B01----:R-:W0:Y:S08]  /*9730*/  @P0 LDC.64 R6, c[0x0][0x9c8] ;  /* 0x00027200ff060b82 */ /* 0x003e300000000a00 */
[----:B------:R-:W1:Y:S01]  /*9740*/  @P0 LDC.64 R8, c[0x0][0x9d0] ;  /* 0x00027400ff080b82 */ /* 0x000e620000000a00 */
[C---:B0-----:R-:W-:Y:S02]  /*9750*/  @P0 IMAD R12, R6.reuse, UR37, RZ ;  /* 0x00000025060c0c24 */ /* 0x041fe4000f8e02ff */
[----:B------:R-:W-:-:S04]  /*9760*/  @P0 IMAD.WIDE.U32 R10, R6, UR36, RZ ;  /* 0x00000024060a0c25 */ /* 0x000fc8000f8e00ff */
[----:B------:R-:W-:Y:S02]  /*9770*/  @P0 IMAD R7, R7, UR36, R12 ;  /* 0x0000002407070c24 */ /* 0x000fe4000f8e020c */
[----:B------:R-:W-:Y:S02]  /*9780*/  @P0 IMAD.MOV.U32 R6, RZ, RZ, R10 ;  /* 0x000000ffff060224 */ /* 0x000fe400078e000a */
[----:B------:R-:W-:Y:S02]  /*9790*/  @P0 IMAD.IADD R7, R11, 0x1, R7 ;  /* 0x000000010b070824 */ /* 0x000fe400078e0207 */
[----:B-1----:R-:W-:-:S04]  /*97a0*/  @P0 IMAD.WIDE.U32 R6, R8, UR42, R6 ;  /* 0x0000002a08060c25 */ /* 0x002fc8000f8e0006 */
[----:B------:R-:W-:Y:S01]  /*97b0*/  @P0 IMAD R9, R9, UR42, R7 ;  /* 0x0000002a09090c24 */ /* 0x000fe2000f8e0207 */
[----:B------:R-:W-:Y:S01]  /*97c0*/  @P0 LEA R8, P1, R6, UR4, 0x2 ;  /* 0x0000000406080c11 */ /* 0x000fe2000f8210ff */
[----:B------:R-:W-:-:S03]  /*97d0*/  IMAD.MOV.U32 R7, RZ, RZ, 0x3f800000 ;  /* 0x3f800000ff077424 */ /* 0x000fc600078e00ff */
[----:B------:R-:W-:-:S05]  /*97e0*/  @P0 LEA.HI.X R9, R6, UR5, R9, 0x2, P1 ;  /* 0x0000000506090c11 */ /* 0x000fca00088f1409 */
[----:B------:R0:W3:Y:S01]  /*97f0*/  @P0 LDG.E R7, desc[UR54][R8.64] ;  /* 0x0000003608070981 */ /* 0x0000e2000c1e1900 */
[----:B------:R-:W-:Y:S02]  /*9800*/  UIADD3 UR45, UR45, 0x1, URZ ;  /* 0x000000012d2d7890 */ /* 0x000fe4000fffe03f */
[----:B------:R-:W-:Y:S01]  /*9810*/  UIADD3 UR47, UR47, 0x1, URZ ;  /* 0x000000012f2f7890 */ /* 0x000fe2000fffe03f */
[----:B------:R-:W1:Y:S01]  /*9820*/  SHFL.BFLY PT, R11, R2, 0x2, 0x1f ;  /* 0x0c401f00020b7f89 */ /* 0x000e6200000e0000 */
[----:B------:R-:W-:-:S03]  /*9830*/  UISETP.NE.AND UP0, UPT, UR45, 0x2, UPT ;  /* 0x000000022d00788c */ /* 0x000fc6000bf05270 */
[----:B------:R-:W4:Y:S01]  /*9840*/  SHFL.BFLY PT, R13, R0, 0x2, 0x1f ;  /* 0x0c401f00000d7f89 */ /* 0x000f2200000e0000 */
[----:B------:R-:W-:Y:S01]  /*9850*/  USEL UR4, URZ, 0x1, UP0 ;  /* 0x000000013f047887 */ /* 0x000fe20008000000 */
[----:B0-----:R-:W-:Y:S01]  /*9860*/  IMAD.U32 R8, RZ, RZ, UR41 ;  /* 0x00000029ff087e24 */ /* 0x001fe2000f8e00ff */
[----:B------:R-:W-:Y:S02]  /*9870*/  USEL UR45, UR45, URZ, UP0 ;  /* 0x0000003f2d2d7287 */ /* 0x000fe40008000000 */
[----:B------:R-:W-:Y:S01]  /*9880*/  ULOP3.LUT UR46, UR46, UR4, URZ, 0x3c, !UPT ;  /* 0x000000042e2e7292 */ /* 0x000fe2000f8e3c3f */
[----:B-1----:R-:W-:Y:S01]  /*9890*/  FADD.FTZ R11, R11, R2 ;  /* 0x000000020b0b7221 */ /* 0x002fe20000010000 */
[----:B------:R-:W-:Y:S02]  /*98a0*/  IMAD.MOV.U32 R2, RZ, RZ, -0x800000 ;  /* 0xff800000ff027424 */ /* 0x000fe400078e00ff */
[----:B----4-:R-:W-:Y:S02]  /*98b0*/  FADD.FTZ R13, R13, R0 ;  /* 0x000000000d0d7221 */ /* 0x010fe40000010000 */
[----:B------:R-:W0:Y:S01]  /*98c0*/  SHFL.BFLY PT, R6, R11, 0x1, 0x1f ;  /* 0x0c201f000b067f89 */ /* 0x000e2200000e0000 */
[----:B------:R-:W-:-:S03]  /*98d0*/  IMAD.MOV.U32 R0, RZ, RZ, -0x800000 ;  /* 0xff800000ff007424 */ /* 0x000fc600078e00ff */
[----:B------:R-:W1:Y:S01]  /*98e0*/  SHFL.BFLY PT, R10, R13, 0x1, 0x1f ;  /* 0x0c201f000d0a7f89 */ /* 0x000e6200000e0000 */
[----:B0-----:R-:W-:Y:S01]  /*98f0*/  FADD.FTZ R12, R11, R6 ;  /* 0x000000060b0c7221 */ /* 0x001fe20000010000 */
[----:B------:R-:W-:Y:S02]  /*9900*/  IMAD.MOV.U32 R6, RZ, RZ, RZ ;  /* 0x000000ffff067224 */ /* 0x000fe400078e00ff */
[----:B------:R-:W-:Y:S02]  /*9910*/  IMAD.U32 R11, RZ, RZ, UR41 ;  /* 0x00000029ff0b7e24 */ /* 0x000fe4000f8e00ff */
[----:B-1----:R-:W-:Y:S01]  /*9920*/  FADD.FTZ R14, R13, R10 ;  /* 0x0000000a0d0e7221 */ /* 0x002fe20000010000 */
[C---:B------:R-:W-:Y:S01]  /*9930*/  FSETP.NE.FTZ.AND P0, PT, R12.reuse, RZ, PT ;  /* 0x000000ff0c00720b */ /* 0x040fe20003f15000 */
[----:B--2---:R-:W-:Y:S01]  /*9940*/  FMUL.FTZ R3, R12, 0.00390625 ;  /* 0x3b8000000c037820 */ /* 0x004fe20000410000 */
[----:B------:R-:W-:Y:S02]  /*9950*/  IMAD.MOV.U32 R10, RZ, RZ, RZ ;  /* 0x000000ffff0a7224 */ /* 0x000fe400078e00ff */
[----:B------:R-:W-:-:S02]  /*9960*/  FMUL.FTZ R15, R14, 0.00390625 ;  /* 0x3b8000000e0f7820 */ /* 0x000fc40000410000 */
[----:B------:R-:W-:-:S03]  /*9970*/  FSETP.NE.FTZ.AND P1, PT, R3, RZ, PT ;  /* 0x000000ff0300720b */ /* 0x000fc60003f35000 */
[----:B------:R-:W-:-:S04]  /*9980*/  FSETP.NE.FTZ.AND P2, PT, R15, RZ, PT ;  /* 0x000000ff0f00720b */ /* 0x000fc80003f55000 */
        /* <DEDUP_REMOVED lines=142> */
.L_x_2771:
        /* <DEDUP_REMOVED lines=19> */
[----:B------:R-:W-:Y:S01]  /*a3a0*/  ULDC.64 UR14, c[0x0][0xc08] ;  /* 0x00030200000e7ab9 */ /* 0x000fe20000000a00 */
[----:B------:R-:W-:Y:S01]  /*a3b0*/  ULDC UR9, c[0x0][0xbe8] ;  /* 0x0002fa0000097ab9 */ /* 0x000fe20000000800 */
[----:B0-----:R-:W-:-:S05]  /*a3c0*/  IMAD.SHL.U32 R3, R191, 0x4, RZ ;  /* 0x00000004bf037824 */ /* 0x001fca00078e00ff */
[----:B------:R-:W-:Y:S01]  /*a3d0*/  LOP3.LUT R3, R3, 0xc, RZ, 0xc0, !PT ;  /* 0x0000000c03037812 */ /* 0x000fe200078ec0ff */
[----:B------:R-:W-:Y:S03]  /*a3e0*/  BAR.SYNC.DEFER_BLOCKING 0x1, 0x100 ;  /* 0x0044000000007b1d */ /* 0x000fe60000010000 */
[----:B------:R-:W-:-:S05]  /*a3f0*/  IADD3 R4, P0, R3, UR10, RZ ;  /* 0x0000000a03047c10 */ /* 0x000fca000ff1e0ff */
[----:B------:R-:W-:-:S06]  /*a400*/  IMAD.X R5, RZ, RZ, UR11, P0 ;  /* 0x0000000bff057e24 */ /* 0x000fcc00080e06ff */
[----:B------:R0:W3:Y:S01]  /*a410*/  LDG.E.CONSTANT R5, desc[UR54][R4.64] ;  /* 0x0000003604057981 */ /* 0x0000e2000c1e9900 */
[----:B------:R-:W-:Y:S01]  /*a420*/  LOP3.LUT P0, R3, R191, 0x3, RZ, 0xc0, !PT ;  /* 0x00000003bf037812 */ /* 0x000fe2000780c0ff */
[----:B------:R-:W-:Y:S01]  /*a430*/  UMOV UR10, UR8 ;  /* 0x00000008000a7c82 */ /* 0x000fe20008000000 */
[----:B-1----:R-:W-:Y:S01]  /*a440*/  UMOV UR11, UR4 ;  /* 0x00000004000b7c82 */ /* 0x002fe20008000000 */
[----:B------:R-:W-:Y:S01]  /*a450*/  UIMAD.WIDE UR12, UR36, 0x4, UR12 ;  /* 0x00000004240c78a5 */ /* 0x000fe2000f8e020c */
        /* <DEDUP_REMOVED lines=17> */
[----:B------:R-:W-:Y:S01]  /*a570*/  IMAD.MOV.U32 R42, RZ, RZ, 0x2 ;  /* 0x00000002ff2a7424 */ /* 0x000fe200078e00ff */
        /* <DEDUP_REMOVED lines=55> */
[----:B0-----:R-:W-:-:S02]  /*a8f0*/  SEL R4, R24, R25, P0 ;  /* 0x0000001918047207 */ /* 0x001fc40000000000 */
        /* <DEDUP_REMOVED lines=46> */
[----:B--2---:R-:W-:Y:S01]  /*abe0*/  IMAD.WIDE R42, R173, R42, UR10 ;  /* 0x0000000aad2a7e25 */ /* 0x004fe2000f8e022a */
[----:B------:R-:W-:Y:S02]  /*abf0*/  SEL R173, R130, R131, P0 ;  /* 0x0000008382ad7207 */ /* 0x000fe40000000000 */
[----:B------:R-:W-:-:S02]  /*ac00*/  SEL R130, R131, R130, P0 ;  /* 0x0000008283827207 */ /* 0x000fc40000000000 */
[C---:B------:R-:W-:Y:S02]  /*ac10*/  IADD3 R63, P3, R42.reuse, 0xc040, RZ ;  /* 0x0000c0402a3f7810 */ /* 0x040fe40007f7e0ff */
[C---:B------:R-:W-:Y:S02]  /*ac20*/  IADD3 R59, P4, R42.reuse, 0xc060, RZ ;  /* 0x0000c0602a3b7810 */ /* 0x040fe40007f9e0ff */
[----:B------:R-:W-:Y:S02]  /*ac30*/  LOP3.LUT R62, R63, 0x380, RZ, 0xc0, !PT ;  /* 0x000003803f3e7812 */ /* 0x000fe400078ec0ff */
[----:B------:R-:W-:Y:S02]  /*ac40*/  IADD3 R67, P2, R42, 0xc020, RZ ;  /* 0x0000c0202a437810 */ /* 0x000fe40007f5e0ff */
[----:B------:R-:W-:Y:S02]  /*ac50*/  SHF.R.U64 R62, R62, 0x3, RZ ;  /* 0x000000033e3e7819 */ /* 0x000fe400000012ff */
[----:B------:R-:W-:-:S02]  /*ac60*/  LOP3.LUT R58, R59, 0x380, RZ, 0xc0, !PT ;  /* 0x000003803b3a7812 */ /* 0x000fc400078ec0ff */
[----:B------:R-:W-:Y:S01]  /*ac70*/  LOP3.LUT R62, R62, R63, RZ, 0x3c, !PT ;  /* 0x0000003f3e3e7212 */ /* 0x000fe200078e3cff */
[----:B------:R-:W-:Y:S01]  /*ac80*/  IMAD.X R63, RZ, RZ, R43, P3 ;  /* 0x000000ffff3f7224 */ /* 0x000fe200018e062b */
[C---:B------:R-:W-:Y:S02]  /*ac90*/  IADD3 R87, P3, R42.reuse, 0x8000, RZ ;  /* 0x000080002a577810 */ /* 0x040fe40007f7e0ff */
[----:B------:R-:W-:Y:S02]  /*aca0*/  LOP3.LUT R66, R67, 0x380, RZ, 0xc0, !PT ;  /* 0x0000038043427812 */ /* 0x000fe400078ec0ff */
[----:B------:R-:W-:Y:S02]  /*acb0*/  IADD3 R71, P1, R42, 0xc000, RZ ;  /* 0x0000c0002a477810 */ /* 0x000fe40007f3e0ff */
[----:B------:R-:W-:Y:S02]  /*acc0*/  SHF.R.U64 R58, R58, 0x3, RZ ;  /* 0x000000033a3a7819 */ /* 0x000fe400000012ff */
[----:B------:R-:W-:-:S02]  /*acd0*/  LOP3.LUT R86, R87, 0x380, RZ, 0xc0, !PT ;  /* 0x0000038057567812 */ /* 0x000fc400078ec0ff */
[----:B------:R-:W-:Y:S02]  /*ace0*/  SHF.R.U64 R66, R66, 0x3, RZ ;  /* 0x0000000342427819 */ /* 0x000fe400000012ff */
[----:B------:R-:W-:Y:S02]  /*acf0*/  LOP3.LUT R70, R71, 0x380, RZ, 0xc0, !PT ;  /* 0x0000038047467812 */ /* 0x000fe400078ec0ff */
[----:B------:R-:W-:Y:S01]  /*ad00*/  LOP3.LUT R58, R58, R59, RZ, 0x3c, !PT ;  /* 0x0000003b3a3a7212 */ /* 0x000fe200078e3cff */
[--C-:B------:R-:W-:Y:S01]  /*ad10*/  IMAD.X R59, RZ, RZ, R43.reuse, P4 ;  /* 0x000000ffff3b7224 */ /* 0x100fe200020e062b */
[----:B------:R-:W-:Y:S02]  /*ad20*/  SHF.R.U64 R86, R86, 0x3, RZ ;  /* 0x0000000356567819 */ /* 0x000fe400000012ff */
[----:B------:R-:W-:Y:S01]  /*ad30*/  LOP3.LUT R66, R66, R67, RZ, 0x3c, !PT ;  /* 0x0000004342427212 */ /* 0x000fe200078e3cff */
[----:B------:R-:W-:Y:S01]  /*ad40*/  IMAD.X R67, RZ, RZ, R43, P2 ;  /* 0x000000ffff437224 */ /* 0x000fe200010e062b */
[----:B------:R-:W-:-:S02]  /*ad50*/  SHF.R.U64 R70, R70, 0x3, RZ ;  /* 0x0000000346467819 */ /* 0x000fc400000012ff */
[C---:B------:R-:W-:Y:S02]  /*ad60*/  IADD3 R83, P4, R42.reuse, 0x8020, RZ ;  /* 0x000080202a537810 */ /* 0x040fe40007f9e0ff */
[----:B------:R-:W-:Y:S02]  /*ad70*/  IADD3 R91, P2, R42, 0x4060, RZ ;  /* 0x000040602a5b7810 */ /* 0x000fe40007f5e0ff */
[----:B------:R-:W-:Y:S01]  /*ad80*/  LOP3.LUT R86, R86, R87, RZ, 0x3c, !PT ;  /* 0x0000005756567212 */ /* 0x000fe200078e3cff */
[--C-:B------:R-:W-:Y:S01]  /*ad90*/  IMAD.X R87, RZ, RZ, R43.reuse, P3 ;  /* 0x000000ffff577224 */ /* 0x100fe200018e062b */
[----:B------:R-:W-:Y:S01]  /*ada0*/  LOP3.LUT R70, R70, R71, RZ, 0x3c, !PT ;  /* 0x0000004746467212 */ /* 0x000fe200078e3cff */
[----:B------:R-:W-:Y:S01]  /*adb0*/  IMAD.X R71, RZ, RZ, R43, P1 ;  /* 0x000000ffff477224 */ /* 0x000fe200008e062b */
[----:B------:R-:W-:Y:S02]  /*adc0*/  LOP3.LUT R82, R83, 0x380, RZ, 0xc0, !PT ;  /* 0x0000038053527812 */ /* 0x000fe400078ec0ff */
[----:B------:R-:W-:-:S02]  /*add0*/  IADD3 R47, P3, R42, 0x4000, RZ ;  /* 0x000040002a2f7810 */ /* 0x000fc40007f7e0ff */
[----:B------:R-:W-:Y:S02]  /*ade0*/  LOP3.LUT R90, R91, 0x380, RZ, 0xc0, !PT ;  /* 0x000003805b5a7812 */ /* 0x000fe400078ec0ff */
[C---:B------:R-:W-:Y:S01]  /*adf0*/  IADD3 R95, P1, R42.reuse, 0x4040, RZ ;  /* 0x000040402a5f7810 */ /* 0x040fe20007f3e0ff */
[----:B---3--:R-:W-:Y:S01]  /*ae00*/  SHFL.IDX PT, R143, R97, R5, 0x1c1f ;  /* 0x001c1f05618f7589 */ /* 0x008fe200000e0000 */
[C---:B------:R-:W-:Y:S02]  /*ae10*/  IADD3 R75, P6, R42.reuse, 0x8060, RZ ;  /* 0x000080602a4b7810 */ /* 0x040fe40007fde0ff */
[----:B------:R-:W-:Y:S01]  /*ae20*/  IADD3 R79, P5, R42, 0x8040, RZ ;  /* 0x000080402a4f7810 */ /* 0x000fe20007fbe0ff */
[----:B------:R-:W-:Y:S01]  /*ae30*/  SHFL.IDX PT, R113, R113, R5, 0x1c1f ;  /* 0x001c1f0571717589 */ /* 0x000fe200000e0000 */
[----:B------:R-:W-:Y:S02]  /*ae40*/  SHF.R.U64 R82, R82, 0x3, RZ ;  /* 0x0000000352527819 */ /* 0x000fe400000012ff */
[----:B------:R-:W-:Y:S01]  /*ae50*/  LOP3.LUT R46, R47, 0x380, RZ, 0xc0, !PT ;  /* 0x000003802f2e7812 */ /* 0x000fe200078ec0ff */
[----:B------:R-:W-:Y:S01]  /*ae60*/  SHFL.IDX PT, R144, R144, R5, 0x1c1f ;  /* 0x001c1f0590907589 */ /* 0x000fe200000e0000 */
[----:B------:R-:W-:-:S02]  /*ae70*/  SHF.R.U64 R90, R90, 0x3, RZ ;  /* 0x000000035a5a7819 */ /* 0x000fc400000012ff */
[----:B------:R-:W-:Y:S01]  /*ae80*/  LOP3.LUT R94, R95, 0x380, RZ, 0xc0, !PT ;  /* 0x000003805f5e7812 */ /* 0x000fe200078ec0ff */
[----:B------:R-:W-:Y:S01]  /*ae90*/  SHFL.IDX PT, R25, R25, R5, 0x1c1f ;  /* 0x001c1f0519197589 */ /* 0x000fe200000e0000 */
[----:B------:R-:W-:Y:S02]  /*aea0*/  LOP3.LUT R74, R75, 0x380, RZ, 0xc0, !PT ;  /* 0x000003804b4a7812 */ /* 0x000fe400078ec0ff */
[----:B------:R-:W-:Y:S01]  /*aeb0*/  LOP3.LUT R78, R79, 0x380, RZ, 0xc0, !PT ;  /* 0x000003804f4e7812 */ /* 0x000fe200078ec0ff */
[----:B------:R-:W-:Y:S01]  /*aec0*/  SHFL.IDX PT, R29, R29, R5, 0x1c1f ;  /* 0x001c1f051d1d7589 */ /* 0x000fe200000e0000 */
[----:B------:R-:W-:Y:S01]  /*aed0*/  LOP3.LUT R82, R82, R83, RZ, 0x3c, !PT ;  /* 0x0000005352527212 */ /* 0x000fe200078e3cff */
[--C-:B------:R-:W-:Y:S01]  /*aee0*/  IMAD.X R83, RZ, RZ, R43.reuse, P4 ;  /* 0x000000ffff537224 */ /* 0x100fe200020e062b */
[----:B------:R-:W-:Y:S01]  /*aef0*/  SHF.R.U64 R46, R46, 0x3, RZ ;  /* 0x000000032e2e7819 */ /* 0x000fe200000012ff */
[----:B------:R-:W-:Y:S01]  /*af00*/  SHFL.IDX PT, R172, R172, R5, 0x1c1f ;  /* 0x001c1f05acac7589 */ /* 0x000fe200000e0000 */
[----:B------:R-:W-:Y:S01]  /*af10*/  LOP3.LUT R90, R90, R91, RZ, 0x3c, !PT ;  /* 0x0000005b5a5a7212 */ /* 0x000fe200078e3cff */
[----:B------:R-:W-:Y:S01]  /*af20*/  IMAD.X R91, RZ, RZ, R43, P2 ;  /* 0x000000ffff5b7224 */ /* 0x000fe200010e062b */
[----:B------:R-:W-:Y:S01]  /*af30*/  SHF.R.U64 R94, R94, 0x3, RZ ;  /* 0x000000035e5e7819 */ /* 0x000fe200000012ff */
[----:B------:R-:W-:Y:S01]  /*af40*/  SHFL.IDX PT, R24, R24, R5, 0x1c1f ;  /* 0x001c1f0518187589 */ /* 0x000fe200000e0000 */
[----:B------:R-:W-:-:S02]  /*af50*/  IADD3 R55, P4, R42, 0x40, RZ ;  /* 0x000000402a377810 */ /* 0x000fc40007f9e0ff */
[----:B------:R-:W-:Y:S01]  /*af60*/  SHF.R.U64 R74, R74, 0x3, RZ ;  /* 0x000000034a4a7819 */ /* 0x000fe200000012ff */
[----:B------:R-:W-:Y:S01]  /*af70*/  SHFL.IDX PT, R65, R65, R5, 0x1c1f ;  /* 0x001c1f0541417589 */ /* 0x000fe200000e0000 */
[----:B------:R-:W-:Y:S02]  /*af80*/  SHF.R.U64 R78, R78, 0x3, RZ ;  /* 0x000000034e4e7819 */ /* 0x000fe400000012ff */
[----:B------:R-:W-:Y:S01]  /*af90*/  IADD3 R51, P2, R42, 0x60, RZ ;  /* 0x000000602a337810 */ /* 0x000fe20007f5e0ff */
[----:B------:R-:W-:Y:S01]  /*afa0*/  SHFL.IDX PT, R117, R117, R5, 0x1c1f ;  /* 0x001c1f0575757589 */ /* 0x000fe200000e0000 */
[----:B------:R-:W-:Y:S02]  /*afb0*/  LOP3.LUT R46, R46, R47, RZ, 0x3c, !PT ;  /* 0x0000002f2e2e7212 */ /* 0x000fe400078e3cff */
[----:B------:R-:W-:Y:S01]  /*afc0*/  LOP3.LUT R47, R42, 0x380, RZ, 0xc0, !PT ;  /* 0x000003802a2f7812 */ /* 0x000fe200078ec0ff */
[----:B------:R-:W-:Y:S01]  /*afd0*/  SHFL.IDX PT, R137, R137, R5, 0x1c1f ;  /* 0x001c1f0589897589 */ /* 0x000fe200000e0000 */
[----:B------:R-:W-:Y:S01]  /*afe0*/  LOP3.LUT R94, R94, R95, RZ, 0x3c, !PT ;  /* 0x0000005f5e5e7212 */ /* 0x000fe200078e3cff */
[--C-:B------:R-:W-:Y:S01]  /*aff0*/  IMAD.X R95, RZ, RZ, R43.reuse, P1 ;  /* 0x000000ffff5f7224 */ /* 0x100fe200008e062b */
[----:B------:R-:W-:Y:S01]  /*b000*/  LOP3.LUT R54, R55, 0x380, RZ, 0xc0, !PT ;  /* 0x0000038037367812 */ /* 0x000fe200078ec0ff */
[----:B------:R-:W-:Y:S01]  /*b010*/  SHFL.IDX PT, R142, R93, R5, 0x1c1f ;  /* 0x001c1f055d8e7589 */ /* 0x000fe200000e0000 */
[----:B------:R-:W-:Y:S01]  /*b020*/  LOP3.LUT R74, R74, R75, RZ, 0x3c, !PT ;  /* 0x0000004b4a4a7212 */ /* 0x000fe200078e3cff */
[--C-:B------:R-:W-:Y:S01]  /*b030*/  IMAD.X R75, RZ, RZ, R43.reuse, P6 ;  /* 0x000000ffff4b7224 */ /* 0x100fe200030e062b */
[----:B------:R-:W-:Y:S01]  /*b040*/  LOP3.LUT R78, R78, R79, RZ, 0x3c, !PT ;  /* 0x0000004f4e4e7212 */ /* 0x000fe200078e3cff */
[----:B------:R-:W-:Y:S01]  /*b050*/  IMAD.X R79, RZ, RZ, R43, P5 ;  /* 0x000000ffff4f7224 */ /* 0x000fe200028e062b */
[----:B------:R-:W-:Y:S01]  /*b060*/  LOP3.LUT R50, R51, 0x380, RZ, 0xc0, !PT ;  /* 0x0000038033327812 */ /* 0x000fe200078ec0ff */
[----:B------:R-:W-:Y:S01]  /*b070*/  SHFL.IDX PT, R93, R146, R5, 0x1c1f ;  /* 0x001c1f05925d7589 */ /* 0x000fe200000e0000 */
[----:B------:R-:W-:-:S02]  /*b080*/  IADD3 R99, P6, R42, 0x4020, RZ ;  /* 0x000040202a637810 */ /* 0x000fc40007fde0ff */
[----:B------:R-:W-:Y:S01]  /*b090*/  IADD3 R103, P5, R42, 0x20, RZ ;  /* 0x000000202a677810 */ /* 0x000fe20007fbe0ff */
[----:B------:R-:W-:Y:S01]  /*b0a0*/  SHFL.IDX PT, R37, R37, R5, 0x1c1f ;  /* 0x001c1f0525257589 */ /* 0x000fe200000e0000 */
[----:B------:R-:W-:Y:S02]  /*b0b0*/  SHF.R.U64 R47, R47, 0x3, RZ ;  /* 0x000000032f2f7819 */ /* 0x000fe400000012ff */
[----:B------:R-:W-:Y:S01]  /*b0c0*/  SHF.R.U64 R54, R54, 0x3, RZ ;  /* 0x0000000336367819 */ /* 0x000fe200000012ff */
[----:B------:R-:W-:Y:S01]  /*b0d0*/  SHFL.IDX PT, R159, R159, R5, 0x1c1f ;  /* 0x001c1f059f9f7589 */ /* 0x000fe200000e0000 */
[----:B------:R-:W-:Y:S02]  /*b0e0*/  SHF.R.U64 R50, R50, 0x3, RZ ;  /* 0x0000000332327819 */ /* 0x000fe400000012ff */
[----:B------:R-:W-:Y:S01]  /*b0f0*/  MOV R181, R94 ;  /* 0x0000005e00b57202 */ /* 0x000fe20000000f00 */
[----:B------:R-:W-:Y:S01]  /*b100*/  SHFL.IDX PT, R161, R161, R5, 0x1c1f ;  /* 0x001c1f05a1a17589 */ /* 0x000fe200000e0000 */
[----:B------:R-:W-:-:S02]  /*b110*/  LOP3.LUT R98, R99, 0x380, RZ, 0xc0, !PT ;  /* 0x0000038063627812 */ /* 0x000fc400078ec0ff */
        /* <DEDUP_REMOVED lines=10> */
[----:B------:R-:W-:Y:S01]  /*b1c0*/  MOV R190, R58 ;  /* 0x0000003a00be7202 */ /* 0x000fe20000000f00 */
[----:B------:R-:W-:Y:S01]  /*b1d0*/  SHFL.IDX PT, R97, R56, R95, 0x1c1f ;  /* 0x001c1f5f38617589 */ /* 0x000fe200000e0000 */
[----:B------:R-:W-:-:S02]  /*b1e0*/  SHF.R.U64 R98, R98, 0x3, RZ ;  /* 0x0000000362627819 */ /* 0x000fc400000012ff */
[----:B------:R-:W-:Y:S01]  /*b1f0*/  SHF.R.U64 R102, R102, 0x3, RZ ;  /* 0x0000000366667819 */ /* 0x000fe200000012ff */
[----:B------:R-:W-:Y:S01]  /*b200*/  SHFL.IDX PT, R59, R6, R5, 0x1c1f ;  /* 0x001c1f05063b7589 */ /* 0x000fe200000e0000 */
[----:B------:R-:W-:Y:S02]  /*b210*/  MOV R189, R62 ;  /* 0x0000003e00bd7202 */ /* 0x000fe40000000f00 */
[----:B------:R-:W-:Y:S01]  /*b220*/  MOV R182, R90 ;  /* 0x0000005a00b67202 */ /* 0x000fe20000000f00 */
[----:B------:R-:W-:Y:S01]  /*b230*/  SHFL.IDX PT, R6, R81, R5, 0x1c1f ;  /* 0x001c1f0551067589 */ /* 0x000fe200000e0000 */
[----:B------:R-:W-:Y:S02]  /*b240*/  MOV R178, R46 ;  /* 0x0000002e00b27202 */ /* 0x000fe40000000f00 */
[----:B------:R-:W-:Y:S01]  /*b250*/  SEL R149, R149, R148, P0 ;  /* 0x0000009495957207 */ /* 0x000fe20000000000 */
[----:B------:R-:W-:Y:S01]  /*b260*/  SHFL.IDX PT, R81, R14, R95, 0x1c1f ;  /* 0x001c1f5f0e517589 */ /* 0x000fe200000e0000 */
[----:B------:R-:W-:-:S02]  /*b270*/  SEL R131, R134, R135, P0 ;  /* 0x0000008786837207 */ /* 0x000fc40000000000 */
[----:B------:R-:W-:Y:S01]  /*b280*/  MOV R76, R54 ;  /* 0x00000036004c7202 */ /* 0x000fe20000000f00 */
[----:B------:R-:W-:Y:S01]  /*b290*/  SHFL.IDX PT, R63, R109, R5, 0x1c1f ;  /* 0x001c1f056d3f7589 */ /* 0x000fe200000e0000 */
[----:B------:R-:W-:Y:S02]  /*b2a0*/  SEL R69, R69, R68, P0 ;  /* 0x0000004445457207 */ /* 0x000fe40000000000 */
[----:B------:R-:W-:Y:S01]  /*b2b0*/  SEL R135, R135, R134, P0 ;  /* 0x0000008687877207 */ /* 0x000fe20000000000 */
[----:B------:R-:W-:Y:S01]  /*b2c0*/  SHFL.IDX PT, R91, R28, R95, 0x1c1f ;  /* 0x001c1f5f1c5b7589 */ /* 0x000fe200000e0000 */
[----:B------:R-:W-:Y:S01]  /*b2d0*/  LOP3.LUT R98, R98, R99, RZ, 0x3c, !PT ;  /* 0x0000006362627212 */ /* 0x000fe200078e3cff */
[--C-:B------:R-:W-:Y:S01]  /*b2e0*/  IMAD.X R99, RZ, RZ, R43.reuse, P6 ;  /* 0x000000ffff637224 */ /* 0x100fe200030e062b */
[----:B------:R-:W-:Y:S01]  /*b2f0*/  LOP3.LUT R102, R102, R103, RZ, 0x3c, !PT ;  /* 0x0000006766667212 */ /* 0x000fe200078e3cff */
[----:B------:R-:W-:Y:S01]  /*b300*/  SHFL.IDX PT, R14, R116, R95, 0x1c1f ;  /* 0x001c1f5f740e7589 */ /* 0x000fe200000e0000 */
[----:B------:R-:W-:Y:S01]  /*b310*/  MOV R183, R86 ;  /* 0x0000005600b77202 */ /* 0x000fe20000000f00 */
[----:B------:R-:W-:Y:S01]  /*b320*/  IMAD.X R103, RZ, RZ, R43, P5 ;  /* 0x000000ffff677224 */ /* 0x000fe200028e062b */
[----:B------:R-:W-:Y:S01]  /*b330*/  MOV R148, R50 ;  /* 0x0000003200947202 */ /* 0x000fe20000000f00 */
[----:B------:R-:W-:Y:S01]  /*b340*/  SHFL.IDX PT, R58, R7, R5, 0x1c1f ;  /* 0x001c1f05073a7589 */ /* 0x000fe200000e0000 */
[----:B------:R-:W-:-:S02]  /*b350*/  MOV R184, R82 ;  /* 0x0000005200b87202 */ /* 0x000fc40000000f00 */
[----:B------:R-:W-:Y:S01]  /*b360*/  MOV R68, R42 ;  /* 0x0000002a00447202 */ /* 0x000fe20000000f00 */
[----:B------:R-:W0:Y:S01]  /*b370*/  SHFL.IDX PT, R46, R13, R5, 0x1c1f ;  /* 0x001c1f050d2e7589 */ /* 0x000e2200000e0000 */
        /* <DEDUP_REMOVED lines=9> */
[----:B------:R-:W-:Y:S02]  /*b410*/  MOV R180, R98 ;  /* 0x0000006200b47202 */ /* 0x000fe40000000f00 */
[----:B------:R-:W-:Y:S01]  /*b420*/  SEL R174, R138, R139, P0 ;  /* 0x0000008b8aae7207 */ /* 0x000fe20000000000 */
[----:B------:R-:W-:Y:S01]  /*b430*/  SHFL.IDX PT, R62, R4, R5, 0x1c1f ;  /* 0x001c1f05043e7589 */ /* 0x000fe200000e0000 */
[----:B------:R-:W-:Y:S02]  /*b440*/  SEL R139, R139, R138, P0 ;  /* 0x0000008a8b8b7207 */ /* 0x000fe40000000000 */
[----:B------:R-:W-:Y:S01]  /*b450*/  MOV R185, R78 ;  /* 0x0000004e00b97202 */ /* 0x000fe20000000f00 */
[----:B------:R-:W-:Y:S04]  /*b460*/  SHFL.IDX PT, R55, R8, R5, 0x1c1f ;  /* 0x001c1f0508377589 */ /* 0x000fe800000e0000 */
[----:B------:R-:W-:Y:S01]  /*b470*/  SHFL.IDX PT, R54, R9, R5, 0x1c1f ;  /* 0x001c1f0509367589 */ /* 0x000fe200000e0000 */
[----:B0-----:R-:W-:-:S03]  /*b480*/  SEL R98, R46, R97, P0 ;  /* 0x000000612e627207 */ /* 0x001fc60000000000 */
        /* <DEDUP_REMOVED lines=10> */
[----:B------:R-:W-:Y:S01]  /*b530*/  SHFL.IDX PT, R73, R89, R5, 0x1c1f ;  /* 0x001c1f0559497589 */ /* 0x000fe200000e0000 */
[----:B0-----:R-:W-:-:S03]  /*b540*/  SEL R103, R144, R34, P0 ;  /* 0x0000002290677207 */ /* 0x001fc60000000000 */
        /* <DEDUP_REMOVED lines=10> */
[----:B0-----:R-:W-:-:S03]  /*b5f0*/  SEL R129, R91, R59, P0 ;  /* 0x0000003b5b817207 */ /* 0x001fc60000000000 */
[----:B------:R-:W0:Y:S04]  /*b600*/  SHFL.IDX PT, R105, R48, R95, 0x1c1f ;  /* 0x001c1f5f30697589 */ /* 0x000e2800000e0000 */
[----:B------:R-:W1:Y:S04]  /*b610*/  SHFL.IDX PT, R82, R60, R95, 0x1c1f ;  /* 0x001c1f5f3c527589 */ /* 0x000e6800000e0000 */
[----:B------:R-:W-:Y:S04]  /*b620*/  SHFL.IDX PT, R89, R64, R95, 0x1c1f ;  /* 0x001c1f5f40597589 */ /* 0x000fe800000e0000 */
[----:B------:R-:W2:Y:S04]  /*b630*/  SHFL.IDX PT, R80, R30, R95, 0x1c1f ;  /* 0x001c1f5f1e507589 */ /* 0x000ea800000e0000 */
[----:B------:R-:W-:Y:S04]  /*b640*/  SHFL.IDX PT, R35, R35, R95, 0x1c1f ;  /* 0x001c1f5f23237589 */ /* 0x000fe800000e0000 */
[----:B------:R-:W-:Y:S04]  /*b650*/  SHFL.IDX PT, R145, R145, R95, 0x1c1f ;  /* 0x001c1f5f91917589 */ /* 0x000fe800000e0000 */
[----:B------:R-:W-:Y:S01]  /*b660*/  SHFL.IDX PT, R47, R12, R5, 0x1c1f ;  /* 0x001c1f050c2f7589 */ /* 0x000fe200000e0000 */
[----:B0-----:R-:W-:-:S03]  /*b670*/  SEL R104, R105, R50, P0 ;  /* 0x0000003269687207 */ /* 0x001fc60000000000 */
[----:B------:R-:W-:Y:S01]  /*b680*/  SHFL.IDX PT, R27, R157, R5, 0x1c1f ;  /* 0x001c1f059d1b7589 */ /* 0x000fe200000e0000 */
[----:B-1----:R-:W-:-:S03]  /*b690*/  SEL R99, R43, R82, P0 ;  /* 0x000000522b637207 */ /* 0x002fc60000000000 */
[----:B------:R-:W-:Y:S04]  /*b6a0*/  SHFL.IDX PT, R90, R36, R95, 0x1c1f ;  /* 0x001c1f5f245a7589 */ /* 0x000fe800000e0000 */
[----:B------:R-:W0:Y:S01]  /*b6b0*/  SHFL.IDX PT, R83, R52, R95, 0x1c1f ;  /* 0x001c1f5f34537589 */ /* 0x000e2200000e0000 */
[----:B--2---:R-:W-:-:S03]  /*b6c0*/  SEL R125, R80, R61, P0 ;  /* 0x0000003d507d7207 */ /* 0x004fc60000000000 */
[----:B------:R-:W-:Y:S04]  /*b6d0*/  SHFL.IDX PT, R64, R124, R95, 0x1c1f ;  /* 0x001c1f5f7c407589 */ /* 0x000fe800000e0000 */
[----:B------:R-:W-:Y:S04]  /*b6e0*/  SHFL.IDX PT, R30, R152, R95, 0x1c1f ;  /* 0x001c1f5f981e7589 */ /* 0x000fe800000e0000 */
[----:B------:R-:W-:Y:S04]  /*b6f0*/  SHFL.IDX PT, R42, R21, R5, 0x1c1f ;  /* 0x001c1f05152a7589 */ /* 0x000fe800000e0000 */
[----:B------:R-:W1:Y:S04]  /*b700*/  SHFL.IDX PT, R57, R20, R95, 0x1c1f ;  /* 0x001c1f5f14397589 */ /* 0x000e6800000e0000 */
[----:B------:R-:W-:Y:S04]  /*b710*/  SHFL.IDX PT, R124, R26, R95, 0x1c1f ;  /* 0x001c1f5f1a7c7589 */ /* 0x000fe800000e0000 */
[----:B------:R2:W-:Y:S04]  /*b720*/  SHFL.IDX PT, R31, R106, R95, 0x1c1f ;  /* 0x001c1f5f6a1f7589 */ /* 0x0005e800000e0000 */
[----:B------:R3:W-:Y:S04]  /*b730*/  SHFL.IDX PT, R21, R107, R5, 0x1c1f ;  /* 0x001c1f056b157589 */ /* 0x0007e800000e0000 */
[----:B------:R-:W-:Y:S01]  /*b740*/  SHFL.IDX PT, R60, R69, R95, 0x1c1f ;  /* 0x001c1f5f453c7589 */ /* 0x000fe200000e0000 */
[----:B--2---:R-:W-:-:S03]  /*b750*/  SEL R106, R50, R105, P0 ;  /* 0x00000069326a7207 */ /* 0x004fc60000000000 */
[----:B------:R2:W-:Y:S01]  /*b760*/  SHFL.IDX PT, R26, R110, R95, 0x1c1f ;  /* 0x001c1f5f6e1a7589 */ /* 0x0005e200000e0000 */
[----:B0-----:R-:W-:Y:S02]  /*b770*/  SEL R105, R83, R47, P0 ;  /* 0x0000002f53697207 */ /* 0x001fe40000000000 */
[----:B---3--:R-:W-:Y:S01]  /*b780*/  SEL R107, R47, R83, P0 ;  /* 0x000000532f6b7207 */ /* 0x008fe20000000000 */
[----:B------:R0:W-:Y:S01]  /*b790*/  SHFL.IDX PT, R20, R112, R95, 0x1c1f ;  /* 0x001c1f5f70147589 */ /* 0x0001e200000e0000 */
[----:B-1----:R-:W-:-:S03]  /*b7a0*/  SEL R83, R29, R57, P0 ;  /* 0x000000391d537207 */ /* 0x002fc60000000000 */
[----:B------:R-:W-:Y:S01]  /*b7b0*/  SHFL.IDX PT, R155, R140, R95, 0x1c1f ;  /* 0x001c1f5f8c9b7589 */ /* 0x000fe200000e0000 */
[----:B--2---:R-:W-:-:S03]  /*b7c0*/  SEL R110, R109, R108, P0 ;  /* 0x0000006c6d6e7207 */ /* 0x004fc60000000000 */
[----:B------:R-:W-:Y:S01]  /*b7d0*/  SHFL.IDX PT, R11, R41, R5, 0x1c1f ;  /* 0x001c1f05290b7589 */ /* 0x000fe200000e0000 */
[----:B------:R-:W-:Y:S02]  /*b7e0*/  SEL R108, R108, R109, P0 ;  /* 0x0000006d6c6c7207 */ /* 0x000fe40000000000 */
[----:B0-----:R-:W-:Y:S01]  /*b7f0*/  SEL R112, R87, R54, P0 ;  /* 0x0000003657707207 */ /* 0x001fe20000000000 */
[----:B------:R0:W-:Y:S01]  /*b800*/  SHFL.IDX PT, R15, R111, R5, 0x1c1f ;  /* 0x001c1f056f0f7589 */ /* 0x0001e200000e0000 */
[----:B------:R-:W-:-:S03]  /*b810*/  SEL R109, R35, R53, P0 ;  /* 0x00000035236d7207 */ /* 0x000fc60000000000 */
[----:B------:R-:W-:Y:S04]  /*b820*/  SHFL.IDX PT, R177, R177, R95, 0x1c1f ;  /* 0x001c1f5fb1b17589 */ /* 0x000fe800000e0000 */
[----:B------:R1:W2:Y:S01]  /*b830*/  SHFL.IDX PT, R48, R88, R95, 0x1c1f ;  /* 0x001c1f5f58307589 */ /* 0x0002a200000e0000 */
[----:B0-----:R-:W-:-:S03]  /*b840*/  SEL R111, R53, R35, P0 ;  /* 0x00000023356f7207 */ /* 0x001fc60000000000 */
[----:B------:R-:W-:Y:S01]  /*b850*/  SHFL.IDX PT, R157, R136, R95, 0x1c1f ;  /* 0x001c1f5f889d7589 */ /* 0x000fe200000e0000 */
[----:B------:R-:W-:-:S03]  /*b860*/  SEL R35, R8, R28, P0 ;  /* 0x0000001c08237207 */ /* 0x000fc60000000000 */
[----:B------:R0:W-:Y:S01]  /*b870*/  SHFL.IDX PT, R140, R114, R95, 0x1c1f ;  /* 0x001c1f5f728c7589 */ /* 0x0001e200000e0000 */
[----:B-1----:R-:W-:-:S03]  /*b880*/  SEL R88, R89, R42, P0 ;  /* 0x0000002a59587207 */ /* 0x002fc60000000000 */
[----:B------:R1:W-:Y:S04]  /*b890*/  SHFL.IDX PT, R12, R115, R5, 0x1c1f ;  /* 0x001c1f05730c7589 */ /* 0x0003e800000e0000 */
[----:B------:R3:W-:Y:S01]  /*b8a0*/  SHFL.IDX PT, R136, R118, R95, 0x1c1f ;  /* 0x001c1f5f76887589 */ /* 0x0007e200000e0000 */
[----:B0-----:R-:W-:-:S03]  /*b8b0*/  SEL R114, R54, R87, P0 ;  /* 0x0000005736727207 */ /* 0x001fc60000000000 */
[----:B------:R-:W-:Y:S01]  /*b8c0*/  SHFL.IDX PT, R10, R77, R5, 0x1c1f ;  /* 0x001c1f054d0a7589 */ /* 0x000fe200000e0000 */
[----:B------:R-:W-:Y:S02]  /*b8d0*/  SEL R87, R27, R30, P0 ;  /* 0x0000001e1b577207 */ /* 0x000fe40000000000 */
[----:B-1----:R-:W-:Y:S01]  /*b8e0*/  SEL R115, R51, R86, P0 ;  /* 0x0000005633737207 */ /* 0x002fe20000000000 */
[----:B------:R0:W-:Y:S01]  /*b8f0*/  SHFL.IDX PT, R67, R120, R95, 0x1c1f ;  /* 0x001c1f5f78437589 */ /* 0x0001e200000e0000 */
[----:B--2---:R-:W-:Y:S02]  /*b900*/  SEL R50, R11, R48, P0 ;  /* 0x000000300b327207 */ /* 0x004fe40000000000 */
[----:B---3--:R-:W-:Y:S01]  /*b910*/  SEL R118, R113, R116, P0 ;  /* 0x0000007471767207 */ /* 0x008fe20000000000 */
[----:B------:R-:W-:Y:S01]  /*b920*/  SHFL.IDX PT, R66, R119, R5, 0x1c1f ;  /* 0x001c1f0577427589 */ /* 0x000fe200000e0000 */
[----:B------:R-:W-:Y:S02]  /*b930*/  SEL R116, R116, R113, P0 ;  /* 0x0000007174747207 */ /* 0x000fe40000000000 */
[----:B------:R-:W-:Y:S01]  /*b940*/  SEL R113, R86, R51, P0 ;  /* 0x0000003356717207 */ /* 0x000fe20000000000 */
[----:B------:R1:W2:Y:S01]  /*b950*/  SHFL.IDX PT, R71, R122, R95, 0x1c1f ;  /* 0x001c1f5f7a477589 */ /* 0x0002a200000e0000 */
[----:B------:R-:W-:-:S02]  /*b960*/  SEL R86, R85, R145, P0 ;  /* 0x0000009155567207 */ /* 0x000fc40000000000 */
[----:B0-----:R-:W-:Y:S01]  /*b970*/  SEL R120, R121, R58, P0 ;  /* 0x0000003a79787207 */ /* 0x001fe20000000000 */
[----:B------:R-:W0:Y:S01]  /*b980*/  SHFL.IDX PT, R38, R38, R95, 0x1c1f ;  /* 0x001c1f5f26267589 */ /* 0x000e2200000e0000 */
[----:B------:R-:W-:Y:S02]  /*b990*/  SEL R48, R48, R11, P0 ;  /* 0x0000000b30307207 */ /* 0x000fe40000000000 */
[----:B------:R-:W-:Y:S01]  /*b9a0*/  SEL R11, R64, R6, P0 ;  /* 0x00000006400b7207 */ /* 0x000fe20000000000 */
[----:B------:R-:W-:Y:S01]  /*b9b0*/  SHFL.IDX PT, R41, R49, R5, 0x1c1f ;  /* 0x001c1f0531297589 */ /* 0x000fe200000e0000 */
[----:B-1----:R-:W-:-:S03]  /*b9c0*/  SEL R122, R58, R121, P0 ;  /* 0x000000793a7a7207 */ /* 0x002fc60000000000 */
[----:B------:R1:W3:Y:S01]  /*b9d0*/  SHFL.IDX PT, R40, R96, R95, 0x1c1f ;  /* 0x001c1f5f60287589 */ /* 0x0002e200000e0000 */
[----:B------:R-:W-:Y:S02]  /*b9e0*/  SEL R121, R90, R55, P0 ;  /* 0x000000375a797207 */ /* 0x000fe40000000000 */
[----:B------:R-:W-:Y:S01]  /*b9f0*/  SEL R58, R13, R56, P0 ;  /* 0x000000380d3a7207 */ /* 0x000fe20000000000 */
[----:B------:R-:W4:Y:S01]  /*ba00*/  SHFL.IDX PT, R36, R100, R95, 0x1c1f ;  /* 0x001c1f5f64247589 */ /* 0x000f2200000e0000 */
[----:B------:R-:W-:Y:S02]  /*ba10*/  SEL R56, R56, R13, P0 ;  /* 0x0000000d38387207 */ /* 0x000fe40000000000 */
[----:B------:R-:W-:Y:S01]  /*ba20*/  SEL R13, R6, R64, P0 ;  /* 0x00000040060d7207 */ /* 0x000fe20000000000 */
[----:B------:R5:W-:Y:S01]  /*ba30*/  SHFL.IDX PT, R70, R123, R5, 0x1c1f ;  /* 0x001c1f057b467589 */ /* 0x000be200000e0000 */
[----:B-1----:R-:W-:-:S03]  /*ba40*/  SEL R96, R97, R46, P0 ;  /* 0x0000002e61607207 */ /* 0x002fc60000000000 */
[----:B------:R1:W4:Y:S01]  /*ba50*/  SHFL.IDX PT, R69, R126, R95, 0x1c1f ;  /* 0x001c1f5f7e457589 */ /* 0x00032200000e0000 */
[----:B------:R-:W-:Y:S02]  /*ba60*/  SEL R97, R82, R43, P0 ;  /* 0x0000002b52617207 */ /* 0x000fe40000000000 */
[----:B------:R-:W-:Y:S01]  /*ba70*/  SEL R82, R25, R81, P0 ;  /* 0x0000005119527207 */ /* 0x000fe20000000000 */
[----:B------:R0:W-:Y:S01]  /*ba80*/  SHFL.IDX PT, R75, R128, R95, 0x1c1f ;  /* 0x001c1f5f804b7589 */ /* 0x0001e200000e0000 */
[----:B--2---:R-:W-:Y:S02]  /*ba90*/  SEL R6, R71, R66, P0 ;  /* 0x0000004247067207 */ /* 0x004fe40000000000 */
[----:B-----5:R-:W-:Y:S01]  /*baa0*/  SEL R123, R55, R90, P0 ;  /* 0x0000005a377b7207 */ /* 0x020fe20000000000 */
[----:B------:R-:W2:Y:S01]  /*bab0*/  SHFL.IDX PT, R39, R39, R95, 0x1c1f ;  /* 0x001c1f5f27277589 */ /* 0x000ea200000e0000 */
[----:B------:R-:W-:Y:S02]  /*bac0*/  SEL R90, R42, R89, P0 ;  /* 0x000000592a5a7207 */ /* 0x000fe40000000000 */
[----:B------:R-:W-:Y:S01]  /*bad0*/  SEL R89, R60, R24, P0 ;  /* 0x000000183c597207 */ /* 0x000fe20000000000 */
[----:B------:R-:W5:Y:S01]  /*bae0*/  SHFL.IDX PT, R74, R132, R95, 0x1c1f ;  /* 0x001c1f5f844a7589 */ /* 0x000f6200000e0000 */
[----:B-1----:R-:W-:-:S02]  /*baf0*/  SEL R126, R63, R124, P0 ;  /* 0x0000007c3f7e7207 */ /* 0x002fc40000000000 */
[----:B0-----:R-:W-:Y:S01]  /*bb00*/  SEL R128, R177, R62, P0 ;  /* 0x0000003eb1807207 */ /* 0x001fe20000000000 */
[----:B------:R0:W-:Y:S01]  /*bb10*/  SHFL.IDX PT, R151, R101, R5, 0x1c1f ;  /* 0x001c1f0565977589 */ /* 0x0001e200000e0000 */
[----:B------:R-:W-:Y:S02]  /*bb20*/  SEL R124, R124, R63, P0 ;  /* 0x0000003f7c7c7207 */ /* 0x000fe40000000000 */
[----:B------:R-:W-:Y:S01]  /*bb30*/  SEL R119, R117, R38, P0 ;  /* 0x0000002675777207 */ /* 0x000fe20000000000 */
[----:B------:R-:W-:Y:S01]  /*bb40*/  SHFL.IDX PT, R44, R92, R95, 0x1c1f ;  /* 0x001c1f5f5c2c7589 */ /* 0x000fe200000e0000 */
[----:B------:R-:W-:Y:S02]  /*bb50*/  SEL R117, R38, R117, P0 ;  /* 0x0000007526757207 */ /* 0x000fe40000000000 */
[----:B---3--:R-:W-:Y:S01]  /*bb60*/  SEL R42, R41, R40, P0 ;  /* 0x00000028292a7207 */ /* 0x008fe20000000000 */
[----:B------:R1:W-:Y:S01]  /*bb70*/  SHFL.IDX PT, R52, R84, R95, 0x1c1f ;  /* 0x001c1f5f54347589 */ /* 0x0003e200000e0000 */
[----:B------:R-:W-:-:S02]  /*bb80*/  SEL R40, R40, R41, P0 ;  /* 0x0000002928287207 */ /* 0x000fc40000000000 */
[----:B0-----:R-:W-:Y:S01]  /*bb90*/  SEL R101, R34, R144, P0 ;  /* 0x0000009022657207 */ /* 0x001fe20000000000 */
[----:B------:R-:W0:Y:S01]  /*bba0*/  SHFL.IDX PT, R92, R133, R95, 0x1c1f ;  /* 0x001c1f5f855c7589 */ /* 0x000e2200000e0000 */
[----:B------:R-:W-:Y:S02]  /*bbb0*/  SEL R34, R33, R32, P0 ;  /* 0x0000002021227207 */ /* 0x000fe40000000000 */
[----:B------:R-:W-:Y:S01]  /*bbc0*/  SEL R32, R32, R33, P0 ;  /* 0x0000002120207207 */ /* 0x000fe20000000000 */
[----:B------:R3:W-:Y:S01]  /*bbd0*/  SHFL.IDX PT, R152, R127, R95, 0x1c1f ;  /* 0x001c1f5f7f987589 */ /* 0x0007e200000e0000 */
[----:B------:R-:W-:Y:S02]  /*bbe0*/  SEL R33, R28, R8, P0 ;  /* 0x000000081c217207 */ /* 0x000fe40000000000 */
[----:B-1----:R-:W-:Y:S01]  /*bbf0*/  SEL R84, R145, R85, P0 ;  /* 0x0000005591547207 */ /* 0x002fe20000000000 */
[----:B------:R-:W-:Y:S01]  /*bc00*/  SHFL.IDX PT, R49, R147, R5, 0x1c1f ;  /* 0x001c1f0593317589 */ /* 0x000fe200000e0000 */
[----:B------:R-:W-:-:S02]  /*bc10*/  SEL R85, R30, R27, P0 ;  /* 0x0000001b1e557207 */ /* 0x000fc40000000000 */
[----:B------:R-:W-:Y:S01]  /*bc20*/  SEL R30, R172, R31, P0 ;  /* 0x0000001fac1e7207 */ /* 0x000fe20000000000 */
[----:B------:R-:W-:Y:S01]  /*bc30*/  SHFL.IDX PT, R138, R173, R5, 0x1c1f ;  /* 0x001c1f05ad8a7589 */ /* 0x000fe200000e0000 */
[----:B------:R-:W-:Y:S02]  /*bc40*/  SEL R28, R31, R172, P0 ;  /* 0x000000ac1f1c7207 */ /* 0x000fe40000000000 */
[----:B---3--:R-:W-:Y:S01]  /*bc50*/  SEL R127, R61, R80, P0 ;  /* 0x000000503d7f7207 */ /* 0x008fe20000000000 */
[----:B------:R1:W-:Y:S01]  /*bc60*/  SHFL.IDX PT, R77, R131, R5, 0x1c1f ;  /* 0x001c1f05834d7589 */ /* 0x0003e200000e0000 */
[----:B------:R-:W-:Y:S02]  /*bc70*/  SEL R80, R81, R25, P0 ;  /* 0x0000001951507207 */ /* 0x000fe40000000000 */
[----:B------:R-:W-:Y:S01]  /*bc80*/  SEL R81, R57, R29, P0 ;  /* 0x0000001d39517207 */ /* 0x000fe20000000000 */
[----:B------:R-:W3:Y:S01]  /*bc90*/  SHFL.IDX PT, R141, R141, R95, 0x1c1f ;  /* 0x001c1f5f8d8d7589 */ /* 0x000ee200000e0000 */
[----:B------:R-:W-:-:S02]  /*bca0*/  SEL R31, R21, R26, P0 ;  /* 0x0000001a151f7207 */ /* 0x000fc40000000000 */
[----:B------:R-:W-:Y:S01]  /*bcb0*/  SEL R29, R26, R21, P0 ;  /* 0x000000151a1d7207 */ /* 0x000fe20000000000 */
[----:B------:R4:W3:Y:S01]  /*bcc0*/  SHFL.IDX PT, R79, R130, R95, 0x1c1f ;  /* 0x001c1f5f824f7589 */ /* 0x0008e200000e0000 */
[----:B------:R-:W-:Y:S02]  /*bcd0*/  SEL R26, R65, R20, P0 ;  /* 0x00000014411a7207 */ /* 0x000fe40000000000 */
[----:B-1----:R-:W-:Y:S01]  /*bce0*/  SEL R131, R59, R91, P0 ;  /* 0x0000005b3b837207 */ /* 0x002fe20000000000 */
[----:B------:R1:W3:Y:S01]  /*bcf0*/  SHFL.IDX PT, R78, R135, R95, 0x1c1f ;  /* 0x001c1f5f874e7589 */ /* 0x0002e200000e0000 */
[----:B------:R-:W-:Y:S02]  /*bd00*/  SEL R91, R24, R60, P0 ;  /* 0x0000003c185b7207 */ /* 0x000fe40000000000 */
[----:B------:R-:W-:Y:S01]  /*bd10*/  SEL R24, R20, R65, P0 ;  /* 0x0000004114187207 */ /* 0x000fe20000000000 */
[----:B------:R-:W-:Y:S01]  /*bd20*/  SHFL.IDX PT, R156, R156, R95, 0x1c1f ;  /* 0x001c1f5f9c9c7589 */ /* 0x000fe200000e0000 */
[----:B------:R-:W-:-:S02]  /*bd30*/  SEL R27, R7, R14, P0 ;  /* 0x0000000e071b7207 */ /* 0x000fc40000000000 */
[----:B------:R-:W-:Y:S01]  /*bd40*/  SEL R25, R14, R7, P0 ;  /* 0x000000070e197207 */ /* 0x000fe20000000000 */
[----:B------:R-:W3:Y:S01]  /*bd50*/  SHFL.IDX PT, R154, R154, R95, 0x1c1f ;  /* 0x001c1f5f9a9a7589 */ /* 0x000ee200000e0000 */
[----:B----4-:R-:W-:Y:S02]  /*bd60*/  SEL R130, R62, R177, P0 ;  /* 0x000000b13e827207 */ /* 0x010fe40000000000 */
[----:B------:R-:W-:Y:S01]  /*bd70*/  SEL R20, R15, R140, P0 ;  /* 0x0000008c0f147207 */ /* 0x000fe20000000000 */
[----:B------:R-:W-:Y:S01]  /*bd80*/  SHFL.IDX PT, R160, R160, R95, 0x1c1f ;  /* 0x001c1f5fa0a07589 */ /* 0x000fe200000e0000 */
        /* <DEDUP_REMOVED lines=8> */
[----:B------:R-:W-:Y:S01]  /*be10*/  SHFL.IDX PT, R168, R168, R5, 0x1c1f ;  /* 0x001c1f05a8a87589 */ /* 0x000fe200000e0000 */
[----:B------:R-:W-:Y:S02]  /*be20*/  F2FP.BF16.F32.PACK_AB R64, R131, R130 ;  /* 0x000000828340723e */ /* 0x000fe400000010ff */
[----:B------:R-:W-:Y:S01]  /*be30*/  F2FP.BF16.F32.PACK_AB R65, R127, R126 ;  /* 0x0000007e7f41723e */ /* 0x000fe200000010ff */
[----:B------:R-:W-:Y:S01]  /*be40*/  SHFL.IDX PT, R169, R169, R5, 0x1c1f ;  /* 0x001c1f05a9a97589 */ /* 0x000fe200000e0000 */
[----:B------:R-:W-:-:S02]  /*be50*/  F2FP.BF16.F32.PACK_AB R66, R129, R128 ;  /* 0x000000808142723e */ /* 0x000fc400000010ff */
[----:B------:R-:W-:Y:S01]  /*be60*/  F2FP.BF16.F32.PACK_AB R67, R125, R124 ;  /* 0x0000007c7d43723e */ /* 0x000fe200000010ff */
[----:B------:R-:W-:Y:S01]  /*be70*/  SHFL.IDX PT, R164, R164, R95, 0x1c1f ;  /* 0x001c1f5fa4a47589 */ /* 0x000fe200000e0000 */
[----:B------:R-:W-:Y:S02]  /*be80*/  SEL R43, R9, R36, P0 ;  /* 0x00000024092b7207 */ /* 0x000fe40000000000 */
[----:B------:R-:W-:Y:S01]  /*be90*/  SEL R41, R36, R9, P0 ;  /* 0x0000000924297207 */ /* 0x000fe20000000000 */
[----:B------:R-:W4:Y:S01]  /*bea0*/  SHFL.IDX PT, R162, R162, R95, 0x1c1f ;  /* 0x001c1f5fa2a27589 */ /* 0x000f2200000e0000 */
[----:B------:R-:W-:Y:S02]  /*beb0*/  SEL R9, R70, R69, P0 ;  /* 0x0000004546097207 */ /* 0x000fe40000000000 */
[----:B------:R-:W-:Y:S01]  /*bec0*/  SEL R7, R69, R70, P0 ;  /* 0x0000004645077207 */ /* 0x000fe20000000000 */
[----:B------:R-:W-:Y:S01]  /*bed0*/  SHFL.IDX PT, R170, R170, R5, 0x1c1f ;  /* 0x001c1f05aaaa7589 */ /* 0x000fe200000e0000 */
[----:B------:R-:W-:-:S02]  /*bee0*/  F2FP.BF16.F32.PACK_AB R69, R119, R118 ;  /* 0x000000767745723e */ /* 0x000fc400000010ff */
[----:B------:R-:W-:Y:S01]  /*bef0*/  F2FP.BF16.F32.PACK_AB R70, R121, R120 ;  /* 0x000000787946723e */ /* 0x000fe200000010ff */
[----:B------:R-:W-:Y:S01]  /*bf00*/  SHFL.IDX PT, R171, R171, R5, 0x1c1f ;  /* 0x001c1f05abab7589 */ /* 0x000fe200000e0000 */
[----:B------:R-:W-:Y:S02]  /*bf10*/  F2FP.BF16.F32.PACK_AB R71, R117, R116 ;  /* 0x000000747547723e */ /* 0x000fe400000010ff */
[----:B--2---:R-:W-:Y:S01]  /*bf20*/  SEL R102, R137, R39, P0 ;  /* 0x0000002789667207 */ /* 0x004fe20000000000 */
[----:B------:R-:W-:Y:S01]  /*bf30*/  SHFL.IDX PT, R167, R167, R95, 0x1c1f ;  /* 0x001c1f5fa7a77589 */ /* 0x000fe200000e0000 */
[----:B------:R-:W-:Y:S02]  /*bf40*/  SEL R100, R39, R137, P0 ;  /* 0x0000008927647207 */ /* 0x000fe40000000000 */
[----:B------:R-:W-:Y:S01]  /*bf50*/  SEL R136, R134, R75, P0 ;  /* 0x0000004b86887207 */ /* 0x000fe20000000000 */
[----:B------:R-:W2:Y:S01]  /*bf60*/  SHFL.IDX PT, R165, R165, R95, 0x1c1f ;  /* 0x001c1f5fa5a57589 */ /* 0x000ea200000e0000 */
[----:B------:R-:W-:-:S02]  /*bf70*/  SEL R134, R75, R134, P0 ;  /* 0x000000864b867207 */ /* 0x000fc40000000000 */
[----:B-----5:R-:W-:Y:S01]  /*bf80*/  SEL R137, R73, R74, P0 ;  /* 0x0000004a49897207 */ /* 0x020fe20000000000 */
[----:B------:R-:W-:Y:S01]  /*bf90*/  SHFL.IDX PT, R132, R149, R95, 0x1c1f ;  /* 0x001c1f5f95847589 */ /* 0x000fe200000e0000 */
[----:B-1----:R-:W-:Y:S02]  /*bfa0*/  SEL R135, R74, R73, P0 ;  /* 0x000000494a877207 */ /* 0x002fe40000000000 */
[----:B------:R-:W-:Y:S01]  /*bfb0*/  F2FP.BF16.F32.PACK_AB R73, R111, R110 ;  /* 0x0000006e6f49723e */ /* 0x000fe200000010ff */
[----:B------:R-:W-:Y:S01]  /*bfc0*/  SHFL.IDX PT, R146, R174, R5, 0x1c1f ;  /* 0x001c1f05ae927589 */ /* 0x000fe200000e0000 */
[----:B------:R-:W-:Y:S02]  /*bfd0*/  F2FP.BF16.F32.PACK_AB R74, R113, R112 ;  /* 0x00000070714a723e */ /* 0x000fe400000010ff */
[----:B------:R-:W-:Y:S01]  /*bfe0*/  F2FP.BF16.F32.PACK_AB R75, R109, R108 ;  /* 0x0000006c6d4b723e */ /* 0x000fe200000010ff */
[----:B------:R1:W5:Y:S01]  /*bff0*/  SHFL.IDX PT, R149, R139, R95, 0x1c1f ;  /* 0x001c1f5f8b957589 */ /* 0x00036200000e0000 */
[----:B0-----:R-:W-:-:S02]  /*c000*/  SEL R94, R93, R92, P0 ;  /* 0x0000005c5d5e7207 */ /* 0x001fc40000000000 */
[----:B------:R-:W-:Y:S01]  /*c010*/  SEL R92, R92, R93, P0 ;  /* 0x0000005d5c5c7207 */ /* 0x000fe20000000000 */
[----:B------:R-:W0:Y:S01]  /*c020*/  SHFL.IDX PT, R147, R175, R5, 0x1c1f ;  /* 0x001c1f05af937589 */ /* 0x000e2200000e0000 */
[----:B---3--:R-:W-:Y:S02]  /*c030*/  SEL R93, R141, R49, P0 ;  /* 0x000000318d5d7207 */ /* 0x008fe40000000000 */
[----:B------:R-:W-:Y:S01]  /*c040*/  SEL R140, R138, R79, P0 ;  /* 0x0000004f8a8c7207 */ /* 0x000fe20000000000 */
[----:B------:R3:W-:Y:S01]  /*c050*/  STSM.16.M88.4 [R68], R64 ;  /* 0x0000004044007844 */ /* 0x0007e20000000200 */
[----:B------:R-:W-:Y:S02]  /*c060*/  SEL R138, R79, R138, P0 ;  /* 0x0000008a4f8a7207 */ /* 0x000fe40000000000 */
[----:B-1----:R-:W-:Y:S01]  /*c070*/  SEL R139, R78, R77, P0 ;  /* 0x0000004d4e8b7207 */ /* 0x002fe20000000000 */
[----:B------:R-:W-:Y:S01]  /*c080*/  SHFL.IDX PT, R3, R3, R5, 0x1c1f ;  /* 0x001c1f0503037589 */ /* 0x000fe200000e0000 */
[----:B------:R-:W-:-:S02]  /*c090*/  F2FP.BF16.F32.PACK_AB R79, R101, R100 ;  /* 0x00000064654f723e */ /* 0x000fc400000010ff */
[----:B------:R-:W-:Y:S01]  /*c0a0*/  SEL R62, R159, R154, P0 ;  /* 0x0000009a9f3e7207 */ /* 0x000fe20000000000 */
[----:B------:R-:W-:Y:S01]  /*c0b0*/  SHFL.IDX PT, R176, R176, R5, 0x1c1f ;  /* 0x001c1f05b0b07589 */ /* 0x000fe200000e0000 */
[----:B------:R-:W-:Y:S02]  /*c0c0*/  SEL R60, R154, R159, P0 ;  /* 0x0000009f9a3c7207 */ /* 0x000fe40000000000 */
[----:B------:R-:W-:Y:S01]  /*c0d0*/  SEL R63, R161, R156, P0 ;  /* 0x0000009ca13f7207 */ /* 0x000fe20000000000 */
[----:B------:R-:W1:Y:S01]  /*c0e0*/  SHFL.IDX PT, R153, R153, R95, 0x1c1f ;  /* 0x001c1f5f99997589 */ /* 0x000e6200000e0000 */
[----:B------:R-:W-:Y:S02]  /*c0f0*/  SEL R61, R156, R161, P0 ;  /* 0x000000a19c3d7207 */ /* 0x000fe40000000000 */
[----:B------:R-:W-:Y:S01]  /*c100*/  SEL R59, R37, R52, P0 ;  /* 0x00000034253b7207 */ /* 0x000fe20000000000 */
[----:B------:R-:W1:Y:S01]  /*c110*/  SHFL.IDX PT, R5, R150, R95, 0x1c1f ;  /* 0x001c1f5f96057589 */ /* 0x000e6200000e0000 */
[----:B---3--:R-:W-:-:S02]  /*c120*/  F2FP.BF16.F32.PACK_AB R68, R123, R122 ;  /* 0x0000007a7b44723e */ /* 0x008fc400000010ff */
[----:B------:R-:W-:Y:S01]  /*c130*/  SEL R57, R52, R37, P0 ;  /* 0x0000002534397207 */ /* 0x000fe20000000000 */
[----:B------:R3:W1:Y:S01]  /*c140*/  SHFL.IDX PT, R150, R179, R95, 0x1c1f ;  /* 0x001c1f5fb3967589 */ /* 0x00066200000e0000 */
[----:B----4-:R-:W-:Y:S02]  /*c150*/  SEL R54, R163, R158, P0 ;  /* 0x0000009ea3367207 */ /* 0x010fe40000000000 */
[----:B------:R-:W-:Y:S01]  /*c160*/  SEL R52, R158, R163, P0 ;  /* 0x000000a39e347207 */ /* 0x000fe20000000000 */
[----:B------:R4:W-:Y:S01]  /*c170*/  STSM.16.M88.4 [R72], R68 ;  /* 0x0000004448007844 */ /* 0x0009e20000000200 */
[----:B------:R-:W-:Y:S02]  /*c180*/  SEL R55, R166, R160, P0 ;  /* 0x000000a0a6377207 */ /* 0x000fe40000000000 */
[----:B------:R-:W-:Y:S02]  /*c190*/  SEL R53, R160, R166, P0 ;  /* 0x000000a6a0357207 */ /* 0x000fe40000000000 */
[----:B------:R-:W-:-:S02]  /*c1a0*/  F2FP.BF16.F32.PACK_AB R64, R99, R98 ;  /* 0x000000626340723e */ /* 0x000fc400000010ff */
[----:B---3--:R-:W-:Y:S02]  /*c1b0*/  SEL R95, R49, R141, P0 ;  /* 0x0000008d315f7207 */ /* 0x008fe40000000000 */
[----:B------:R-:W-:Y:S02]  /*c1c0*/  SEL R141, R77, R78, P0 ;  /* 0x0000004e4d8d7207 */ /* 0x000fe40000000000 */
[----:B------:R-:W-:Y:S02]  /*c1d0*/  F2FP.BF16.F32.PACK_AB R78, R105, R104 ;  /* 0x00000068694e723e */ /* 0x000fe400000010ff */
[----:B------:R-:W-:Y:S02]  /*c1e0*/  F2FP.BF16.F32.PACK_AB R77, R103, R102 ;  /* 0x00000066674d723e */ /* 0x000fe400000010ff */
[----:B------:R-:W-:Y:S02]  /*c1f0*/  F2FP.BF16.F32.PACK_AB R66, R97, R96 ;  /* 0x000000606142723e */ /* 0x000fe400000010ff */
[----:B----4-:R-:W-:-:S02]  /*c200*/  F2FP.BF16.F32.PACK_AB R72, R115, R114 ;  /* 0x000000727348723e */ /* 0x010fc400000010ff */
[----:B------:R-:W-:Y:S02]  /*c210*/  F2FP.BF16.F32.PACK_AB R67, R93, R92 ;  /* 0x0000005c5d43723e */ /* 0x000fe400000010ff */
[----:B------:R-:W-:Y:S01]  /*c220*/  F2FP.BF16.F32.PACK_AB R65, R95, R94 ;  /* 0x0000005e5f41723e */ /* 0x000fe200000010ff */
[----:B------:R3:W-:Y:S01]  /*c230*/  STSM.16.M88.4 [R76], R72 ;  /* 0x000000484c007844 */ /* 0x0007e20000000200 */
        /* <DEDUP_REMOVED lines=8> */
[----:B---3--:R-:W-:Y:S02]  /*c2c0*/  F2FP.BF16.F32.PACK_AB R76, R107, R106 ;  /* 0x0000006a6b4c723e */ /* 0x008fe400000010ff */
[----:B------:R-:W-:-:S02]  /*c2d0*/  SEL R47, R169, R164, P0 ;  /* 0x000000a4a92f7207 */ /* 0x000fc40000000000 */
[----:B------:R-:W-:Y:S01]  /*c2e0*/  SEL R45, R164, R169, P0 ;  /* 0x000000a9a42d7207 */ /* 0x000fe20000000000 */
[----:B------:R3:W-:Y:S01]  /*c2f0*/  STSM.16.M88.4 [R148], R76 ;  /* 0x0000004c94007844 */ /* 0x0007e20000000200 */
[----:B------:R-:W-:Y:S02]  /*c300*/  F2FP.BF16.F32.PACK_AB R72, R83, R82 ;  /* 0x000000525348723e */ /* 0x000fe400000010ff */
[----:B------:R-:W-:Y:S01]  /*c310*/  F2FP.BF16.F32.PACK_AB R74, R81, R80 ;  /* 0x00000050514a723e */ /* 0x000fe200000010ff */
[----:B------:R4:W-:Y:S01]  /*c320*/  STSM.16.M88.4 [R178], R64 ;  /* 0x00000040b2007844 */ /* 0x0009e20000000200 */
[----:B------:R-:W-:Y:S02]  /*c330*/  F2FP.BF16.F32.PACK_AB R75, R61, R60 ;  /* 0x0000003c3d4b723e */ /* 0x000fe400000010ff */
[----:B------:R-:W-:Y:S01]  /*c340*/  F2FP.BF16.F32.PACK_AB R73, R63, R62 ;  /* 0x0000003e3f49723e */ /* 0x000fe200000010ff */
[----:B------:R1:W-:Y:S01]  /*c350*/  STSM.16.M88.4 [R180], R68 ;  /* 0x00000044b4007844 */ /* 0x0003e20000000200 */
[----:B--2---:R-:W-:-:S02]  /*c360*/  SEL R38, R170, R165, P0 ;  /* 0x000000a5aa267207 */ /* 0x004fc40000000000 */
[----:B------:R-:W-:Y:S01]  /*c370*/  SEL R36, R165, R170, P0 ;  /* 0x000000aaa5247207 */ /* 0x000fe20000000000 */
[----:B------:R2:W-:Y:S01]  /*c380*/  STSM.16.M88.4 [R181], R72 ;  /* 0x00000048b5007844 */ /* 0x0005e20000000200 */
[----:B------:R-:W-:Y:S02]  /*c390*/  SEL R39, R171, R167, P0 ;  /* 0x000000a7ab277207 */ /* 0x000fe40000000000 */
[----:B------:R-:W-:Y:S02]  /*c3a0*/  SEL R37, R167, R171, P0 ;  /* 0x000000aba7257207 */ /* 0x000fe40000000000 */
[----:B---3--:R-:W-:Y:S02]  /*c3b0*/  F2FP.BF16.F32.PACK_AB R76, R59, R58 ;  /* 0x0000003a3b4c723e */ /* 0x008fe400000010ff */
[----:B------:R-:W-:Y:S02]  /*c3c0*/  F2FP.BF16.F32.PACK_AB R78, R57, R56 ;  /* 0x00000038394e723e */ /* 0x000fe400000010ff */
[----:B------:R-:W-:-:S02]  /*c3d0*/  F2FP.BF16.F32.PACK_AB R79, R53, R52 ;  /* 0x00000034354f723e */ /* 0x000fc400000010ff */
[----:B------:R-:W-:Y:S02]  /*c3e0*/  F2FP.BF16.F32.PACK_AB R77, R55, R54 ;  /* 0x00000036374d723e */ /* 0x000fe400000010ff */
[----:B-----5:R-:W-:Y:S02]  /*c3f0*/  SEL R148, R146, R149, P0 ;  /* 0x0000009592947207 */ /* 0x020fe40000000000 */
[----:B------:R-:W-:Y:S01]  /*c400*/  SEL R146, R149, R146, P0 ;  /* 0x0000009295927207 */ /* 0x000fe20000000000 */
[----:B------:R3:W-:Y:S01]  /*c410*/  STSM.16.M88.4 [R182], R76 ;  /* 0x0000004cb6007844 */ /* 0x0007e20000000200 */
[----:B----4-:R-:W-:Y:S02]  /*c420*/  F2FP.BF16.F32.PACK_AB R64, R51, R50 ;  /* 0x000000323340723e */ /* 0x010fe400000010ff */
[----:B------:R-:W-:Y:S02]  /*c430*/  F2FP.BF16.F32.PACK_AB R66, R49, R48 ;  /* 0x000000303142723e */ /* 0x000fe400000010ff */
[----:B------:R-:W-:-:S02]  /*c440*/  F2FP.BF16.F32.PACK_AB R67, R45, R44 ;  /* 0x0000002c2d43723e */ /* 0x000fc400000010ff */
[----:B------:R-:W-:Y:S02]  /*c450*/  F2FP.BF16.F32.PACK_AB R65, R47, R46 ;  /* 0x0000002e2f41723e */ /* 0x000fe400000010ff */
[----:B0-----:R-:W-:Y:S02]  /*c460*/  SEL R149, R147, R152, P0 ;  /* 0x0000009893957207 */ /* 0x001fe40000000000 */
[----:B-1----:R-:W-:Y:S01]  /*c470*/  F2FP.BF16.F32.PACK_AB R68, R43, R42 ;  /* 0x0000002a2b44723e */ /* 0x002fe200000010ff */
[----:B------:R0:W-:Y:S01]  /*c480*/  STSM.16.M88.4 [R183], R64 ;  /* 0x00000040b7007844 */ /* 0x0001e20000000200 */
[----:B------:R-:W-:Y:S02]  /*c490*/  F2FP.BF16.F32.PACK_AB R70, R41, R40 ;  /* 0x000000282946723e */ /* 0x000fe400000010ff */
[----:B------:R-:W-:Y:S02]  /*c4a0*/  F2FP.BF16.F32.PACK_AB R71, R37, R36 ;  /* 0x000000242547723e */ /* 0x000fe400000010ff */
[----:B------:R-:W-:-:S02]  /*c4b0*/  F2FP.BF16.F32.PACK_AB R69, R39, R38 ;  /* 0x000000262745723e */ /* 0x000fc400000010ff */
[----:B------:R-:W-:Y:S02]  /*c4c0*/  SEL R145, R143, R155, P0 ;  /* 0x0000009b8f917207 */ /* 0x000fe40000000000 */
[----:B------:R-:W-:Y:S01]  /*c4d0*/  SEL R147, R152, R147, P0 ;  /* 0x0000009398937207 */ /* 0x000fe20000000000 */
[----:B------:R1:W-:Y:S01]  /*c4e0*/  STSM.16.M88.4 [R184], R68 ;  /* 0x00000044b8007844 */ /* 0x0003e20000000200 */
[----:B--2---:R-:W-:Y:S02]  /*c4f0*/  F2FP.BF16.F32.PACK_AB R72, R35, R34 ;  /* 0x000000222348723e */ /* 0x004fe400000010ff */
[----:B------:R-:W-:Y:S02]  /*c500*/  F2FP.BF16.F32.PACK_AB R74, R33, R32 ;  /* 0x00000020214a723e */ /* 0x000fe400000010ff */
[----:B------:R-:W-:Y:S02]  /*c510*/  F2FP.BF16.F32.PACK_AB R75, R29, R28 ;  /* 0x0000001c1d4b723e */ /* 0x000fe400000010ff */
[----:B------:R-:W-:-:S02]  /*c520*/  F2FP.BF16.F32.PACK_AB R73, R31, R30 ;  /* 0x0000001e1f49723e */ /* 0x000fc400000010ff */
[----:B------:R-:W-:Y:S02]  /*c530*/  SEL R144, R142, R157, P0 ;  /* 0x0000009d8e907207 */ /* 0x000fe40000000000 */
[----:B------:R-:W-:Y:S01]  /*c540*/  SEL R143, R155, R143, P0 ;  /* 0x0000008f9b8f7207 */ /* 0x000fe20000000000 */
[----:B------:R2:W-:Y:S01]  /*c550*/  STSM.16.M88.4 [R185], R72 ;  /* 0x00000048b9007844 */ /* 0x0005e20000000200 */
[----:B------:R-:W-:Y:S02]  /*c560*/  SEL R152, R151, R153, P0 ;  /* 0x0000009997987207 */ /* 0x000fe40000000000 */
[----:B------:R-:W-:Y:S02]  /*c570*/  SEL R154, R153, R151, P0 ;  /* 0x00000097999a7207 */ /* 0x000fe40000000000 */
[----:B---3--:R-:W-:Y:S02]  /*c580*/  F2FP.BF16.F32.PACK_AB R76, R27, R26 ;  /* 0x0000001a1b4c723e */ /* 0x008fe400000010ff */
[----:B------:R-:W-:-:S02]  /*c590*/  F2FP.BF16.F32.PACK_AB R78, R25, R24 ;  /* 0x00000018194e723e */ /* 0x000fc400000010ff */
[----:B------:R-:W-:Y:S02]  /*c5a0*/  F2FP.BF16.F32.PACK_AB R79, R15, R14 ;  /* 0x0000000e0f4f723e */ /* 0x000fe400000010ff */
[----:B------:R-:W-:Y:S02]  /*c5b0*/  F2FP.BF16.F32.PACK_AB R77, R21, R20 ;  /* 0x00000014154d723e */ /* 0x000fe400000010ff */
        /* <DEDUP_REMOVED lines=8> */
[----:B0-----:R-:W-:Y:S02]  /*c640*/  F2FP.BF16.F32.PACK_AB R64, R13, R12 ;  /* 0x0000000c0d40723e */ /* 0x001fe400000010ff */
[----:B------:R-:W-:Y:S02]  /*c650*/  F2FP.BF16.F32.PACK_AB R66, R11, R10 ;  /* 0x0000000a0b42723e */ /* 0x000fe400000010ff */
[----:B------:R-:W-:-:S02]  /*c660*/  F2FP.BF16.F32.PACK_AB R67, R7, R6 ;  /* 0x000000060743723e */ /* 0x000fc400000010ff */
[----:B------:R-:W-:Y:S02]  /*c670*/  F2FP.BF16.F32.PACK_AB R65, R9, R8 ;  /* 0x000000080941723e */ /* 0x000fe400000010ff */
[----:B-1----:R-:W-:Y:S02]  /*c680*/  F2FP.BF16.F32.PACK_AB R68, R137, R136 ;  /* 0x000000888944723e */ /* 0x002fe400000010ff */
[----:B------:R-:W-:Y:S01]  /*c690*/  F2FP.BF16.F32.PACK_AB R70, R135, R134 ;  /* 0x000000868746723e */ /* 0x000fe200000010ff */
[----:B------:R0:W-:Y:S01]  /*c6a0*/  STSM.16.M88.4 [R187], R64 ;  /* 0x00000040bb007844 */ /* 0x0001e20000000200 */
[----:B------:R-:W-:Y:S02]  /*c6b0*/  F2FP.BF16.F32.PACK_AB R71, R139, R138 ;  /* 0x0000008a8b47723e */ /* 0x000fe400000010ff */
[----:B------:R-:W-:Y:S02]  /*c6c0*/  F2FP.BF16.F32.PACK_AB R69, R141, R140 ;  /* 0x0000008c8d45723e */ /* 0x000fe400000010ff */
[----:B--2---:R-:W-:-:S02]  /*c6d0*/  F2FP.BF16.F32.PACK_AB R72, R145, R144 ;  /* 0x000000909148723e */ /* 0x004fc400000010ff */
[----:B------:R-:W-:Y:S01]  /*c6e0*/  F2FP.BF16.F32.PACK_AB R74, R143, R142 ;  /* 0x0000008e8f4a723e */ /* 0x000fe200000010ff */
[----:B------:R-:W-:Y:S01]  /*c6f0*/  STSM.16.M88.4 [R188], R68 ;  /* 0x00000044bc007844 */ /* 0x000fe20000000200 */
[----:B------:R-:W-:Y:S02]  /*c700*/  F2FP.BF16.F32.PACK_AB R75, R147, R146 ;  /* 0x00000092934b723e */ /* 0x000fe400000010ff */
[----:B------:R-:W-:Y:S02]  /*c710*/  F2FP.BF16.F32.PACK_AB R73, R149, R148 ;  /* 0x000000949549723e */ /* 0x000fe400000010ff */
[----:B---3--:R-:W-:Y:S02]  /*c720*/  F2FP.BF16.F32.PACK_AB R77, R133, R132 ;  /* 0x00000084854d723e */ /* 0x008fe400000010ff */
[----:B------:R-:W-:Y:S01]  /*c730*/  F2FP.BF16.F32.PACK_AB R78, R155, R154 ;  /* 0x0000009a9b4e723e */ /* 0x000fe200000010ff */
[----:B------:R1:W-:Y:S01]  /*c740*/  STSM.16.M88.4 [R189], R72 ;  /* 0x00000048bd007844 */ /* 0x0003e20000000200 */
[----:B------:R-:W-:Y:S01]  /*c750*/  F2FP.BF16.F32.PACK_AB R79, R5, R4 ;  /* 0x00000004054f723e */ /* 0x000fe200000010ff */
[----:B0-----:R-:W-:Y:S01]  /*c760*/  IMAD.U32 R64, RZ, RZ, UR12 ;  /* 0x0000000cff407e24 */ /* 0x001fe2000f8e00ff */
[----:B------:R-:W-:Y:S01]  /*c770*/  F2FP.BF16.F32.PACK_AB R76, R153, R152 ;  /* 0x00000098994c723e */ /* 0x000fe200000010ff */
[----:B------:R-:W-:Y:S01]  /*c780*/  IMAD.U32 R65, RZ, RZ, UR13 ;  /* 0x0000000dff417e24 */ /* 0x000fe2000f8e00ff */
[----:B------:R-:W-:-:S03]  /*c790*/  ISETP.NE.U32.AND P0, PT, RZ, UR16, PT ;  /* 0x00000010ff007c0c */ /* 0x000fc6000bf05070 */
[----:B------:R0:W-:Y:S01]  /*c7a0*/  STSM.16.M88.4 [R190], R76 ;  /* 0x0000004cbe007844 */ /* 0x0001e20000000200 */
[----:B------:R-:W-:Y:S01]  /*c7b0*/  BAR.SYNC.DEFER_BLOCKING 0x1, 0x100 ;  /* 0x0044000000007b1d */ /* 0x000fe20000010000 */
[----:B------:R-:W-:Y:S01]  /*c7c0*/  ISETP.NE.AND.EX P0, PT, RZ, UR17, PT, P0 ;  /* 0x00000011ff007c0c */ /* 0x000fe2000bf05300 */
[----:B------:R-:W-:-:S04]  /*c7d0*/  UISETP.NE.U32.AND UP0, UPT, UR14, URZ, UPT ;  /* 0x0000003f0e00728c */ /* 0x000fc8000bf05070 */
[----:B------:R-:W-:-:S08]  /*c7e0*/  UISETP.NE.AND.EX UP0, UPT, UR15, URZ, UPT, UP0 ;  /* 0x0000003f0f00728c */ /* 0x000fd0000bf05300 */
[----:B------:R2:W3:Y:S03]  /*c7f0*/  @P0 LDG.E R3, desc[UR54][R64.64] ;  /* 0x0000003640030981 */ /* 0x0004e6000c1e1900 */
[----:B------:R-:W-:Y:S01]  /*c800*/  @UP0 ULEA UR14, UP1, UR36, UR14, 0x2 ;  /* 0x0000000e240e0291 */ /* 0x000fe2000f82103f */
[----:B------:R-:W-:-:S03]  /*c810*/  PLOP3.LUT P4, PT, PT, PT, UP0, 0x80, 0x0 ;  /* 0x000000000000781c */ /* 0x000fc60003f8f008 */
[----:B------:R-:W-:Y:S02]  /*c820*/  @UP0 ULEA.HI.X UR15, UR36, UR15, UR37, 0x2, UP1 ;  /* 0x0000000f240f0291 */ /* 0x000fe400088f1425 */
[----:B--2---:R-:W-:-:S04]  /*c830*/  IMAD.U32 R64, RZ, RZ, UR14 ;  /* 0x0000000eff407e24 */ /* 0x004fc8000f8e00ff */
[----:B------:R-:W-:-:S05]  /*c840*/  IMAD.U32 R65, RZ, RZ, UR15 ;  /* 0x0000000fff417e24 */ /* 0x000fca000f8e00ff */
[----:B------:R2:W4:Y:S01]  /*c850*/  @P4 LDG.E R66, desc[UR54][R64.64] ;  /* 0x0000003640424981 */ /* 0x000522000c1e1900 */
[----:B------:R-:W-:Y:S01]  /*c860*/  UISETP.NE.AND UP2, UPT, UR9, 0x1, UPT ;  /* 0x000000010900788c */ /* 0x000fe2000bf45270 */
[----:B-1----:R-:W-:Y:S01]  /*c870*/  VIADD R72, R18, UR38 ;  /* 0x0000002612487c36 */ /* 0x002fe20008000000 */
[----:B------:R-:W-:Y:S01]  /*c880*/  UISETP.GT.AND UP1, UPT, UR44, 0x1, UPT ;  /* 0x000000012c00788c */ /* 0x000fe2000bf24270 */
[----:B------:R-:W-:Y:S01]  /*c890*/  UMOV UR23, 0x9b8 ;  /* 0x000009b800177882 */ /* 0x000fe20000000000 */
[----:B------:R-:W-:Y:S02]  /*c8a0*/  UISETP.NE.U32.AND UP0, UPT, UR16, URZ, UPT ;  /* 0x0000003f1000728c */ /* 0x000fe4000bf05070 */
[----:B------:R-:W-:Y:S01]  /*c8b0*/  PLOP3.LUT P1, PT, PT, PT, UP2, 0x80, 0x0 ;  /* 0x000000000000781c */ /* 0x000fe20003f2f028 */
[----:B------:R-:W-:Y:S02]  /*c8c0*/  USEL UR23, UR23, 0x978, UP1 ;  /* 0x0000097817177887 */ /* 0x000fe40008800000 */
[----:B------:R-:W-:Y:S01]  /*c8d0*/  UISETP.NE.AND.EX UP0, UPT, UR17, URZ, UPT, UP0 ;  /* 0x0000003f1100728c */ /* 0x000fe2000bf05300 */
[----:B------:R-:W-:Y:S01]  /*c8e0*/  UMOV UR4, URZ ;  /* 0x0000003f00047c82 */ /* 0x000fe20008000000 */
[----:B------:R-:W-:-:S02]  /*c8f0*/  USEL UR22, UR39, URZ, UP1 ;  /* 0x0000003f27167287 */ /* 0x000fc40008800000 */
[----:B------:R-:W-:Y:S01]  /*c900*/  USEL UR36, UR36, URZ, !UP0 ;  /* 0x0000003f24247287 */ /* 0x000fe2000c000000 */
[----:B------:R-:W-:Y:S01]  /*c910*/  @UP2 ULDC UR26, c[0x0][0xbec] ;  /* 0x0002fb00001a2ab9 */ /* 0x000fe20000000800 */
[----:B------:R-:W-:-:S04]  /*c920*/  USEL UR37, UR37, URZ, !UP0 ;  /* 0x0000003f25257287 */ /* 0x000fc8000c000000 */
[----:B------:R-:W-:Y:S01]  /*c930*/  ULDC.64 UR16, c[0x0][UR23+0x220] ;  /* 0x0000880017107abb */ /* 0x000fe20008000a00 */
[----:B------:R-:W-:Y:S01]  /*c940*/  ULDC.64 UR20, c[0x0][UR23+0x218] ;  /* 0x0000860017147abb */ /* 0x000fe20008000a00 */
[----:B------:R-:W-:Y:S01]  /*c950*/  ULDC.64 UR18, c[0x0][UR23+0x228] ;  /* 0x00008a0017127abb */ /* 0x000fe20008000a00 */
[----:B--2---:R-:W-:Y:S01]  /*c960*/  @P1 IMAD.HI.U32 R64, R72, UR26, RZ ;  /* 0x0000001a48401c27 */ /* 0x004fe2000f8e00ff */
        /* <DEDUP_REMOVED lines=11> */
[----:B------:R-:W-:Y:S01]  /*ca20*/  IMAD.U32 R70, RZ, RZ, UR22 ;  /* 0x00000016ff467e24 */ /* 0x000fe2000f8e00ff */
[----:B---3--:R-:W-:Y:S01]  /*ca30*/  @P0 R2UR UR4, R3 ;  /* 0x00000000030402ca */ /* 0x008fe200000e0000 */
[----:B------:R-:W-:Y:S01]  /*ca40*/  IMAD.MOV.U32 R3, RZ, RZ, R72 ;  /* 0x000000ffff037224 */ /* 0x000fe200078e0048 */
[----:B------:R-:W-:Y:S01]  /*ca50*/  @P1 SHF.R.U32.HI R3, RZ, UR27, R64 ;  /* 0x0000001bff031c19 */ /* 0x000fe20008011640 */
[----:B------:R-:W-:-:S03]  /*ca60*/  IMAD.U32 R64, RZ, RZ, UR24 ;  /* 0x00000018ff407e24 */ /* 0x000fc6000f8e00ff */
[--C-:B------:R-:W-:Y:S01]  /*ca70*/  SHF.R.S32.HI R65, RZ, 0x1f, R3.reuse ;  /* 0x0000001fff417819 */ /* 0x100fe20000011403 */
[----:B------:R-:W-:-:S04]  /*ca80*/  IMAD.MOV R67, RZ, RZ, -R3 ;  /* 0x000000ffff437224 */ /* 0x000fc800078e0a03 */
[----:B------:R-:W-:Y:S02]  /*ca90*/  IMAD R67, R67, UR9, R72 ;  /* 0x0000000943437c24 */ /* 0x000fe4000f8e0248 */
[----:B------:R-:W-:Y:S02]  /*caa0*/  UIADD3 UR14, UP0, UP3, UR18, UR14, UR4 ;  /* 0x0000000e120e7290 */ /* 0x000fe4000fb1e004 */
[----:B------:R-:W-:Y:S01]  /*cab0*/  USHF.R.S32.HI UR17, URZ, 0x1f, UR4 ;  /* 0x0000001f3f117899 */ /* 0x000fe20008011404 */
[----:B------:R-:W-:Y:S01]  /*cac0*/  ULDC.64 UR18, c[0x0][0xba8] ;  /* 0x0002ea0000127ab9 */ /* 0x000fe20000000a00 */
[----:B------:R-:W-:Y:S02]  /*cad0*/  @!UP1 ULDC UR18, c[0x0][0xb50] ;  /* 0x0002d40000129ab9 */ /* 0x000fe40000000800 */
[----:B------:R-:W-:Y:S01]  /*cae0*/  UIADD3.X UR16, UR15, UR16, UR17, UP0, UP3 ;  /* 0x000000100f107290 */ /* 0x000fe200087e6411 */
[----:B------:R-:W-:Y:S01]  /*caf0*/  IADD3 R64, P2, P3, R3, UR14, R64 ;  /* 0x0000000e03407c10 */ /* 0x000fe2000fb5e040 */
[----:B------:R-:W-:Y:S01]  /*cb00*/  @!UP1 ULDC UR19, c[0x0][0xb54] ;  /* 0x0002d50000139ab9 */ /* 0x000fe20000000800 */
[----:B------:R-:W-:Y:S01]  /*cb10*/  ULDC.64 UR14, c[0x0][UR23+0x210] ;  /* 0x00008400170e7abb */ /* 0x000fe20008000a00 */
[----:B------:R-:W-:Y:S01]  /*cb20*/  SHF.R.S32.HI R3, RZ, 0x1f, R67 ;  /* 0x0000001fff037819 */ /* 0x000fe20000011443 */
[----:B------:R-:W-:Y:S01]  /*cb30*/  IMAD R68, R67, UR15, RZ ;  /* 0x0000000f43447c24 */ /* 0x000fe2000f8e02ff */
[----:B------:R-:W-:-:S03]  /*cb40*/  IADD3.X R65, R65, UR16, R70, P2, P3 ;  /* 0x0000001041417c10 */ /* 0x000fc600097e6446 */
[----:B------:R-:W-:Y:S02]  /*cb50*/  IMAD R3, R3, UR14, R68 ;  /* 0x0000000e03037c24 */ /* 0x000fe4000f8e0244 */
[----:B------:R-:W-:Y:S01]  /*cb60*/  IMAD.WIDE.U32 R64, R67, UR14, R64 ;  /* 0x0000000e43407c25 */ /* 0x000fe2000f8e0040 */
[----:B------:R-:W-:Y:S01]  /*cb70*/  ULDC UR14, c[0x0][0xa88] ;  /* 0x0002a200000e7ab9 */ /* 0x000fe20000000800 */
[----:B----4-:R-:W-:Y:S02]  /*cb80*/  @P4 R2UR UR14, R66 ;  /* 0x00000000420e42ca */ /* 0x010fe400000e0000 */
[----:B------:R-:W-:Y:S01]  /*cb90*/  IMAD.IADD R3, R65, 0x1, R3 ;  /* 0x0000000141037824 */ /* 0x000fe200078e0203 */
[----:B------:R-:W-:-:S04]  /*cba0*/  LEA R68, P2, R64, UR18, 0x2 ;  /* 0x0000001240447c11 */ /* 0x000fc8000f8410ff */
[----:B------:R-:W-:Y:S01]  /*cbb0*/  LEA.HI.X R69, R64, UR19, R3, 0x2, P2 ;  /* 0x0000001340457c11 */ /* 0x000fe200090f1403 */
[----:B0-----:R-:W-:Y:S08]  /*cbc0*/  @P4 BRA `(.L_x_2810) ;  /* 0x0000000000284947 */ /* 0x001ff00003800000 */
        /* <DEDUP_REMOVED lines=10> */
.L_x_2810:
[----:B------:R-:W2:Y:S04]  /*cc70*/  LDL R70, [R1+0x20] ;  /* 0x0000200001467983 */ /* 0x000ea80000100800 */
[----:B------:R-:W3:Y:S01]  /*cc80*/  LDL R3, [R1+0x1c] ;  /* 0x00001c0001037983 */ /* 0x000ee20000100800 */
[----:B------:R-:W-:Y:S01]  /*cc90*/  UIMAD UR16, UR14, UR9, URZ ;  /* 0x000000090e1072a4 */ /* 0x000fe2000f8e023f */
[----:B------:R-:W-:Y:S02]  /*cca0*/  PLOP3.LUT P3, PT, PT, PT, UP1, 0x80, 0x0 ;  /* 0x000000000000781c */ /* 0x000fe40003f6f018 */
[----:B------:R-:W-:Y:S04]  /*ccb0*/  SHFL.IDX PT, R64, R68, RZ, 0x1c1f ;  /* 0x001c1fff44407589 */ /* 0x000fe800000e0000 */
[----:B------:R-:W0:Y:S04]  /*ccc0*/  SHFL.IDX PT, R65, R69, RZ, 0x1c1f ;  /* 0x001c1fff45417589 */ /* 0x000e2800000e0000 */
[----:B------:R-:W-:Y:S04]  /*ccd0*/  SHFL.IDX PT, R66, R68, 0x1, 0x1c1f ;  /* 0x003c1f0044427f89 */ /* 0x000fe800000e0000 */
[----:B------:R-:W1:Y:S01]  /*cce0*/  SHFL.IDX PT, R67, R69, 0x1, 0x1c1f ;  /* 0x003c1f0045437f89 */ /* 0x000e6200000e0000 */
[----:B--2---:R-:W-:Y:S01]  /*ccf0*/  VIADD R70, R70, UR38 ;  /* 0x0000002646467c36 */ /* 0x004fe20008000000 */
        /* <DEDUP_REMOVED lines=14> */
[----:B------:R-:W-:Y:S01]  /*cde0*/  SHF.R.S32.HI R21, RZ, 0x3, R3 ;  /* 0x00000003ff157819 */ /* 0x000fe20000011403 */
[----:B------:R-:W-:Y:S02]  /*cdf0*/  IMAD.MOV.U32 R3, RZ, RZ, 0x2 ;  /* 0x00000002ff037424 */ /* 0x000fe400078e00ff */
[----:B------:R-:W-:-:S04]  /*ce00*/  IMAD.IADD R20, R0, 0x1, -R5 ;  /* 0x0000000100147824 */ /* 0x000fc800078e0a05 */
[----:B------:R-:W-:-:S04]  /*ce10*/  IMAD.SHL.U32 R0, R20, 0x8, RZ ;  /* 0x0000000814007824 */ /* 0x000fc800078e00ff */
[----:B------:R-:W-:-:S04]  /*ce20*/  IMAD R2, R21, 0x40, R0 ;  /* 0x0000004015027824 */ /* 0x000fc800078e0200 */
[----:B------:R-:W-:-:S03]  /*ce30*/  IMAD.WIDE R2, R2, R3, UR10 ;  /* 0x0000000a02027e25 */ /* 0x000fc6000f8e0203 */
[C---:B------:R-:W-:Y:S02]  /*ce40*/  IADD3 R25, P2, R2.reuse, 0x3000, RZ ;  /* 0x0000300002197810 */ /* 0x040fe40007f5e0ff */
[C---:B------:R-:W-:Y:S02]  /*ce50*/  IADD3 R9, P4, R2.reuse, 0x1000, RZ ;  /* 0x0000100002097810 */ /* 0x040fe40007f9e0ff */
[----:B------:R-:W-:Y:S02]  /*ce60*/  LOP3.LUT R24, R25, 0x380, RZ, 0xc0, !PT ;  /* 0x0000038019187812 */ /* 0x000fe400078ec0ff */
[----:B------:R-:W-:Y:S02]  /*ce70*/  IADD3 R13, P3, R2, 0x2000, RZ ;  /* 0x00002000020d7810 */ /* 0x000fe40007f7e0ff */
[----:B------:R-:W-:Y:S02]  /*ce80*/  SHF.R.U64 R24, R24, 0x3, RZ ;  /* 0x0000000318187819 */ /* 0x000fe400000012ff */
[----:B------:R-:W-:-:S02]  /*ce90*/  LOP3.LUT R8, R9, 0x380, RZ, 0xc0, !PT ;  /* 0x0000038009087812 */ /* 0x000fc400078ec0ff */
[----:B------:R-:W-:Y:S02]  /*cea0*/  LOP3.LUT R12, R13, 0x380, RZ, 0xc0, !PT ;  /* 0x000003800d0c7812 */ /* 0x000fe400078ec0ff */
[----:B------:R-:W-:Y:S01]  /*ceb0*/  LOP3.LUT R24, R24, R25, RZ, 0x3c, !PT ;  /* 0x0000001918187212 */ /* 0x000fe200078e3cff */
[--C-:B------:R-:W-:Y:S01]  /*cec0*/  IMAD.X R25, RZ, RZ, R3.reuse, P2 ;  /* 0x000000ffff197224 */ /* 0x100fe200010e0603 */
[----:B------:R-:W-:Y:S02]  /*ced0*/  IADD3 R49, P2, R2, 0x9000, RZ ;  /* 0x0000900002317810 */ /* 0x000fe40007f5e0ff */
[----:B------:R-:W-:Y:S02]  /*cee0*/  SHF.R.U64 R8, R8, 0x3, RZ ;  /* 0x0000000308087819 */ /* 0x000fe400000012ff */
[----:B------:R-:W-:Y:S01]  /*cef0*/  SHF.R.U64 R12, R12, 0x3, RZ ;  /* 0x000000030c0c7819 */ /* 0x000fe200000012ff */
[----:B------:R-:W-:Y:S01]  /*cf00*/  UIMAD UR12, UR17, UR14, URZ ;  /* 0x0000000e110c72a4 */ /* 0x000fe2000f8e023f */
[----:B------:R-:W-:Y:S01]  /*cf10*/  LOP3.LUT R48, R49, 0x380, RZ, 0xc0, !PT ;  /* 0x0000038031307812 */ /* 0x000fe200078ec0ff */
[----:B------:R-:W-:Y:S01]  /*cf20*/  UIMAD.WIDE.U32 UR10, UR4, UR14, URZ ;  /* 0x0000000e040a72a5 */ /* 0x000fe2000f8e003f */
[----:B------:R-:W-:Y:S01]  /*cf30*/  LOP3.LUT R8, R8, R9, RZ, 0x3c, !PT ;  /* 0x0000000908087212 */ /* 0x000fe200078e3cff */
[--C-:B------:R-:W-:Y:S01]  /*cf40*/  IMAD.X R9, RZ, RZ, R3.reuse, P4 ;  /* 0x000000ffff097224 */ /* 0x100fe200020e0603 */
[----:B------:R-:W-:Y:S01]  /*cf50*/  LOP3.LUT R12, R12, R13, RZ, 0x3c, !PT ;  /* 0x0000000d0c0c7212 */ /* 0x000fe200078e3cff */
[----:B------:R-:W-:Y:S01]  /*cf60*/  IMAD.X R13, RZ, RZ, R3, P3 ;  /* 0x000000ffff0d7224 */ /* 0x000fe200018e0603 */
[----:B------:R-:W-:-:S02]  /*cf70*/  IADD3 R29, P0, R2, 0x4000, RZ ;  /* 0x00004000021d7810 */ /* 0x000fc40007f1e0ff */
[C---:B------:R-:W-:Y:S02]  /*cf80*/  IADD3 R33, P6, R2.reuse, 0x5000, RZ ;  /* 0x0000500002217810 */ /* 0x040fe40007fde0ff */
[C---:B------:R-:W-:Y:S02]  /*cf90*/  IADD3 R37, P5, R2.reuse, 0x6000, RZ ;  /* 0x0000600002257810 */ /* 0x040fe40007fbe0ff */
[C---:B------:R-:W-:Y:S01]  /*cfa0*/  LOP3.LUT R7, R2.reuse, 0x380, RZ, 0xc0, !PT ;  /* 0x0000038002077812 */ /* 0x040fe200078ec0ff */
[----:B------:R-:W-:Y:S01]  /*cfb0*/  UIMAD UR12, UR4, UR15, UR12 ;  /* 0x0000000f040c72a4 */ /* 0x000fe2000f8e020c */
[C---:B------:R-:W-:Y:S01]  /*cfc0*/  IADD3 R41, P4, R2.reuse, 0x7000, RZ ;  /* 0x0000700002297810 */ /* 0x040fe20007f9e0ff */
[----:B------:R-:W-:Y:S01]  /*cfd0*/  @UP2 ULDC UR14, c[0x0][0xbec] ;  /* 0x0002fb00000e2ab9 */ /* 0x000fe20000000800 */
[----:B------:R-:W-:Y:S01]  /*cfe0*/  IADD3 R45, P3, R2, 0x8000, RZ ;  /* 0x00008000022d7810 */ /* 0x000fe20007f7e0ff */
[----:B------:R-:W5:Y:S01]  /*cff0*/  LD.E.128 R8, desc[UR54][R8.64] ;  /* 0x0000003608087980 */ /* 0x000f62000c101d00 */
[----:B------:R-:W-:-:S02]  /*d000*/  SHF.R.U64 R48, R48, 0x3, RZ ;  /* 0x0000000330307819 */ /* 0x000fc400000012ff */
[----:B------:R-:W-:Y:S01]  /*d010*/  LOP3.LUT R28, R29, 0x380, RZ, 0xc0, !PT ;  /* 0x000003801d1c7812 */ /* 0x000fe200078ec0ff */
[----:B------:R-:W5:Y:S01]  /*d020*/  LD.E.128 R12, desc[UR54][R12.64] ;  /* 0x000000360c0c7980 */ /* 0x000f62000c101d00 */
[----:B------:R-:W-:Y:S02]  /*d030*/  LOP3.LUT R32, R33, 0x380, RZ, 0xc0, !PT ;  /* 0x0000038021207812 */ /* 0x000fe400078ec0ff */
[----:B------:R-:W-:Y:S01]  /*d040*/  LOP3.LUT R36, R37, 0x380, RZ, 0xc0, !PT ;  /* 0x0000038025247812 */ /* 0x000fe200078ec0ff */
[----:B------:R-:W5:Y:S01]  /*d050*/  LD.E.128 R24, desc[UR54][R24.64] ;  /* 0x0000003618187980 */ /* 0x000f62000c101d00 */
[----:B------:R-:W-:Y:S02]  /*d060*/  LOP3.LUT R40, R41, 0x380, RZ, 0xc0, !PT ;  /* 0x0000038029287812 */ /* 0x000fe400078ec0ff */
[----:B------:R-:W-:Y:S02]  /*d070*/  LOP3.LUT R44, R45, 0x380, RZ, 0xc0, !PT ;  /* 0x000003802d2c7812 */ /* 0x000fe400078ec0ff */
[----:B------:R-:W-:Y:S01]  /*d080*/  LOP3.LUT R48, R48, R49, RZ, 0x3c, !PT ;  /* 0x0000003130307212 */ /* 0x000fe200078e3cff */
[----:B------:R-:W-:Y:S01]  /*d090*/  IMAD.X R49, RZ, RZ, R3, P2 ;  /* 0x000000ffff317224 */ /* 0x000fe200010e0603 */
[----:B------:R-:W-:-:S02]  /*d0a0*/  IADD3 R5, P2, R2, 0xf000, RZ ;  /* 0x0000f00002057810 */ /* 0x000fc40007f5e0ff */
[----:B------:R-:W-:Y:S02]  /*d0b0*/  SHF.R.U64 R28, R28, 0x3, RZ ;  /* 0x000000031c1c7819 */ /* 0x000fe400000012ff */
[----:B------:R-:W-:Y:S02]  /*d0c0*/  SHF.R.U64 R32, R32, 0x3, RZ ;  /* 0x0000000320207819 */ /* 0x000fe400000012ff */
[----:B------:R-:W-:Y:S01]  /*d0d0*/  SHF.R.U64 R7, R7, 0x3, RZ ;  /* 0x0000000307077819 */ /* 0x000fe200000012ff */
[----:B------:R-:W-:Y:S01]  /*d0e0*/  UIADD3 UR11, UR11, UR12, URZ ;  /* 0x0000000c0b0b7290 */ /* 0x000fe2000fffe03f */
[----:B------:R-:W-:Y:S01]  /*d0f0*/  SHF.R.U64 R36, R36, 0x3, RZ ;  /* 0x0000000324247819 */ /* 0x000fe200000012ff */
[----:B------:R-:W-:Y:S01]  /*d100*/  USHF.R.S32.HI UR4, URZ, 0x1f, UR36 ;  /* 0x0000001f3f047899 */ /* 0x000fe20008011424 */
[----:B------:R-:W-:Y:S01]  /*d110*/  SHF.R.U64 R40, R40, 0x3, RZ ;  /* 0x0000000328287819 */ /* 0x000fe200000012ff */
[----:B------:R-:W-:Y:S01]  /*d120*/  ULDC.64 UR12, c[0x0][0xae8] ;  /* 0x0002ba00000c7ab9 */ /* 0x000fe20000000a00 */
[----:B------:R-:W-:Y:S01]  /*d130*/  SHF.R.U64 R44, R44, 0x3, RZ ;  /* 0x000000032c2c7819 */ /* 0x000fe200000012ff */
[--C-:B------:R-:W-:Y:S01]  /*d140*/  IMAD.X R73, RZ, RZ, R3.reuse, P2 ;  /* 0x000000ffff497224 */ /* 0x100fe200010e0603 */
[----:B------:R-:W-:Y:S01]  /*d150*/  LOP3.LUT R4, R5, 0x380, RZ, 0xc0, !PT ;  /* 0x0000038005047812 */ /* 0x000fe200078ec0ff */
[----:B------:R-:W5:Y:S01]  /*d160*/  LD.E.128 R48, desc[UR54][R48.64] ;  /* 0x0000003630307980 */ /* 0x000f62000c101d00 */
        /* <DEDUP_REMOVED lines=11> */
[----:B------:R-:W-:Y:S01]  /*d220*/  UIMAD.WIDE.U32 UR10, UR42, UR12, UR10 ;  /* 0x0000000c2a0a72a5 */ /* 0x000fe2000f8e000a */
[C---:B------:R-:W-:Y:S01]  /*d230*/  IADD3 R57, P6, R2.reuse, 0xb000, RZ ;  /* 0x0000b00002397810 */ /* 0x040fe20007fde0ff */
[----:B------:R-:W5:Y:S01]  /*d240*/  LD.E.128 R28, desc[UR54][R28.64] ;  /* 0x000000361c1c7980 */ /* 0x000f62000c101d00 */
[----:B------:R-:W-:-:S02]  /*d250*/  IADD3 R61, P5, R2, 0xc000, RZ ;  /* 0x0000c000023d7810 */ /* 0x000fc40007fbe0ff */
[C---:B------:R-:W-:Y:S01]  /*d260*/  IADD3 R65, P4, R2.reuse, 0xd000, RZ ;  /* 0x0000d00002417810 */ /* 0x040fe20007f9e0ff */
[----:B------:R-:W5:Y:S01]  /*d270*/  LD.E.128 R32, desc[UR54][R32.64] ;  /* 0x0000003620207980 */ /* 0x000f62000c101d00 */
[----:B------:R-:W-:Y:S02]  /*d280*/  IADD3 R69, P3, R2, 0xe000, RZ ;  /* 0x0000e00002457810 */ /* 0x000fe40007f7e0ff */
[----:B------:R-:W-:Y:S01]  /*d290*/  SHF.R.U64 R4, R4, 0x3, RZ ;  /* 0x0000000304047819 */ /* 0x000fe200000012ff */
[----:B------:R-:W5:Y:S01]  /*d2a0*/  LD.E.128 R36, desc[UR54][R36.64] ;  /* 0x0000003624247980 */ /* 0x000f62000c101d00 */
[----:B------:R-:W-:Y:S02]  /*d2b0*/  LOP3.LUT R2, R7, R2, RZ, 0x3c, !PT ;  /* 0x0000000207027212 */ /* 0x000fe400078e3cff */
[----:B------:R-:W-:Y:S01]  /*d2c0*/  LOP3.LUT R72, R4, R5, RZ, 0x3c, !PT ;  /* 0x0000000504487212 */ /* 0x000fe200078e3cff */
[----:B------:R-:W-:Y:S01]  /*d2d0*/  UIMAD UR11, UR42, UR13, UR11 ;  /* 0x0000000d2a0b72a4 */ /* 0x000fe2000f8e020b */
[----:B------:R-:W-:Y:S01]  /*d2e0*/  LOP3.LUT R52, R53, 0x380, RZ, 0xc0, !PT ;  /* 0x0000038035347812 */ /* 0x000fe200078ec0ff */
[----:B------:R0:W5:Y:S01]  /*d2f0*/  LD.E.128 R4, desc[UR54][R2.64] ;  /* 0x0000003602047980 */ /* 0x000162000c101d00 */
[----:B------:R-:W-:Y:S01]  /*d300*/  ULDC.64 UR12, c[0x0][0xaf0] ;  /* 0x0002bc00000c7ab9 */ /* 0x000fe20000000a00 */
[----:B------:R-:W-:Y:S01]  /*d310*/  LOP3.LUT R56, R57, 0x380, RZ, 0xc0, !PT ;  /* 0x0000038039387812 */ /* 0x000fe200078ec0ff */
[----:B------:R-:W-:Y:S01]  /*d320*/  UIMAD UR4, UR4, UR12, URZ ;  /* 0x0000000c040472a4 */ /* 0x000fe2000f8e023f */
[----:B------:R-:W-:Y:S01]  /*d330*/  LOP3.LUT R60, R61, 0x380, RZ, 0xc0, !PT ;  /* 0x000003803d3c7812 */ /* 0x000fe200078ec0ff */
[----:B------:R-:W5:Y:S01]  /*d340*/  LD.E.128 R40, desc[UR54][R40.64] ;  /* 0x0000003628287980 */ /* 0x000f62000c101d00 */
[----:B------:R-:W-:-:S02]  /*d350*/  LOP3.LUT R64, R65, 0x380, RZ, 0xc0, !PT ;  /* 0x0000038041407812 */ /* 0x000fc400078ec0ff */
[----:B------:R-:W-:Y:S01]  /*d360*/  LOP3.LUT R68, R69, 0x380, RZ, 0xc0, !PT ;  /* 0x0000038045447812 */ /* 0x000fe200078ec0ff */
[----:B------:R-:W5:Y:S01]  /*d370*/  LD.E.128 R44, desc[UR54][R44.64] ;  /* 0x000000362c2c7980 */ /* 0x000f62000c101d00 */
[----:B0-----:R-:W-:Y:S01]  /*d380*/  IMAD R2, R20, 0x20, R21 ;  /* 0x0000002014027824 */ /* 0x001fe200078e0215 */
[----:B------:R-:W-:Y:S01]  /*d390*/  UIMAD UR4, UR36, UR13, UR4 ;  /* 0x0000000d240472a4 */ /* 0x000fe2000f8e0204 */
[----:B------:R-:W-:Y:S01]  /*d3a0*/  SHF.R.U64 R52, R52, 0x3, RZ ;  /* 0x0000000334347819 */ /* 0x000fe200000012ff */
[----:B------:R-:W5:Y:S01]  /*d3b0*/  LD.E.128 R72, desc[UR54][R72.64] ;  /* 0x0000003648487980 */ /* 0x000f62000c101d00 */
[----:B------:R-:W-:Y:S01]  /*d3c0*/  VIADD R76, R2, UR38 ;  /* 0x00000026024c7c36 */ /* 0x000fe20008000000 */
[----:B------:R-:W-:Y:S01]  /*d3d0*/  UIMAD.WIDE.U32 UR36, UR36, UR12, UR10 ;  /* 0x0000000c242472a5 */ /* 0x000fe2000f8e000a */
[----:B------:R-:W-:Y:S02]  /*d3e0*/  SHF.R.U64 R56, R56, 0x3, RZ ;  /* 0x0000000338387819 */ /* 0x000fe400000012ff */
[----:B------:R-:W-:Y:S01]  /*d3f0*/  @P1 IMAD.HI.U32 R2, R76, UR14, RZ ;  /* 0x0000000e4c021c27 */ /* 0x000fe2000f8e00ff */
[----:B------:R-:W-:Y:S01]  /*d400*/  @UP2 ULDC UR10, c[0x0][0xbf0] ;  /* 0x0002fc00000a2ab9 */ /* 0x000fe20000000800 */
[----:B------:R-:W-:-:S02]  /*d410*/  SHF.R.U64 R60, R60, 0x3, RZ ;  /* 0x000000033c3c7819 */ /* 0x000fc400000012ff */
[----:B------:R-:W-:Y:S01]  /*d420*/  IMAD.MOV.U32 R77, RZ, RZ, R76 ;  /* 0x000000ffff4d7224 */ /* 0x000fe200078e004c */
[----:B------:R-:W-:Y:S01]  /*d430*/  @P1 SHF.R.U32.HI R77, RZ, UR10, R2 ;  /* 0x0000000aff4d1c19 */ /* 0x000fe20008011602 */
[----:B------:R-:W-:Y:S01]  /*d440*/  UIADD3 UR4, UR37, UR4, URZ ;  /* 0x0000000425047290 */ /* 0x000fe2000fffe03f */
[----:B------:R-:W-:Y:S01]  /*d450*/  SHF.R.U64 R64, R64, 0x3, RZ ;  /* 0x0000000340407819 */ /* 0x000fe200000012ff */
[----:B------:R-:W-:Y:S01]  /*d460*/  ULDC.64 UR10, c[0x0][0xae0] ;  /* 0x0002b800000a7ab9 */ /* 0x000fe20000000a00 */
[----:B------:R-:W-:Y:S01]  /*d470*/  SHF.R.U64 R68, R68, 0x3, RZ ;  /* 0x0000000344447819 */ /* 0x000fe200000012ff */
[--C-:B------:R-:W-:Y:S01]  /*d480*/  IMAD.MOV R79, RZ, RZ, -R77.reuse ;  /* 0x000000ffff4f7224 */ /* 0x100fe200078e0a4d */
[----:B------:R-:W-:Y:S02]  /*d490*/  SHF.R.S32.HI R20, RZ, 0x1f, R77 ;  /* 0x0000001fff147819 */ /* 0x000fe4000001144d */
        /* <DEDUP_REMOVED lines=10> */
[----:B------:R-:W5:Y:S01]  /*d540*/  LD.E.128 R52, desc[UR54][R52.64] ;  /* 0x0000003634347980 */ /* 0x000f62000c101d00 */
[----:B------:R-:W-:-:S02]  /*d550*/  IMAD R20, R20, UR10, RZ ;  /* 0x0000000a14147c24 */ /* 0x000fc4000f8e02ff */
[----:B------:R-:W-:Y:S01]  /*d560*/  IMAD R79, R79, UR9, R76 ;  /* 0x000000094f4f7c24 */ /* 0x000fe2000f8e024c */
[----:B------:R-:W5:Y:S01]  /*d570*/  LD.E.128 R56, desc[UR54][R56.64] ;  /* 0x0000003638387980 */ /* 0x000f62000c101d00 */
[----:B------:R-:W-:Y:S02]  /*d580*/  IMAD.U32 R3, RZ, RZ, UR37 ;  /* 0x00000025ff037e24 */ /* 0x000fe4000f8e00ff */
[----:B------:R-:W-:Y:S01]  /*d590*/  IMAD.U32 R2, RZ, RZ, UR36 ;  /* 0x00000024ff027e24 */ /* 0x000fe2000f8e00ff */
[----:B------:R-:W5:Y:S01]  /*d5a0*/  LD.E.128 R60, desc[UR54][R60.64] ;  /* 0x000000363c3c7980 */ /* 0x000f62000c101d00 */
[----:B------:R-:W-:Y:S02]  /*d5b0*/  IMAD.U32 R3, RZ, RZ, UR4 ;  /* 0x00000004ff037e24 */ /* 0x000fe4000f8e00ff */
[C---:B------:R-:W-:Y:S01]  /*d5c0*/  IMAD R81, R77.reuse, UR11, R20 ;  /* 0x0000000b4d517c24 */ /* 0x040fe2000f8e0214 */
[----:B------:R-:W-:Y:S01]  /*d5d0*/  SHF.R.S32.HI R20, RZ, 0x1f, R79 ;  /* 0x0000001fff147819 */ /* 0x000fe2000001144f */
[----:B------:R-:W-:Y:S01]  /*d5e0*/  IMAD.WIDE.U32 R2, R77, UR10, R2 ;  /* 0x0000000a4d027c25 */ /* 0x000fe2000f8e0002 */
[----:B------:R-:W-:Y:S01]  /*d5f0*/  ULDC.64 UR10, c[0x0][0xad8] ;  /* 0x0002b600000a7ab9 */ /* 0x000fe20000000a00 */
[----:B------:R-:W5:Y:S02]  /*d600*/  LD.E.128 R64, desc[UR54][R64.64] ;  /* 0x0000003640407980 */ /* 0x000f64000c101d00 */
[----:B------:R-:W-:-:S02]  /*d610*/  IMAD.IADD R3, R3, 0x1, R81 ;  /* 0x0000000103037824 */ /* 0x000fc400078e0251 */
[----:B------:R-:W-:Y:S01]  /*d620*/  IMAD R20, R20, UR10, RZ ;  /* 0x0000000a14147c24 */ /* 0x000fe2000f8e02ff */
[----:B------:R-:W5:Y:S01]  /*d630*/  LD.E.128 R68, desc[UR54][R68.64] ;  /* 0x0000003644447980 */ /* 0x000f62000c101d00 */
[----:B------:R-:W-:Y:S01]  /*d640*/  VIADD R82, R21, UR38 ;  /* 0x0000002615527c36 */ /* 0x000fe20008000000 */
[----:B------:R-:W-:Y:S01]  /*d650*/  @!PT LDS RZ, [RZ] ;  /* 0x00000000fffff984 */ /* 0x000fe20000000800 */
[----:B------:R-:W-:Y:S01]  /*d660*/  @!PT LDS RZ, [RZ] ;  /* 0x00000000fffff984 */ /* 0x000fe20000000800 */
[----:B------:R-:W-:Y:S01]  /*d670*/  @!PT LDS RZ, [RZ] ;  /* 0x00000000fffff984 */ /* 0x000fe20000000800 */
[----:B------:R-:W-:Y:S01]  /*d680*/  @!PT LDS RZ, [RZ] ;  /* 0x00000000fffff984 */ /* 0x000fe20000000800 */
[----:B------:R0:W-:Y:S06]  /*d690*/  MEMBAR.ALL.CTA ;  /* 0x0000000000007992 */ /* 0x0001ec0000008000 */
[----:B0-----:R-:W0:Y:S01]  /*d6a0*/  FENCE.VIEW.ASYNC.S ;  /* 0x00000000000073c6 */ /* 0x001e220000000000 */
[----:B------:R-:W-:-:S02]  /*d6b0*/  IMAD R21, R79, UR11, R20 ;  /* 0x0000000b4f157c24 */ /* 0x000fc4000f8e0214 */
[----:B------:R-:W-:Y:S01]  /*d6c0*/  IMAD.WIDE.U32 R2, R79, UR10, R2 ;  /* 0x0000000a4f027c25 */ /* 0x000fe2000f8e0002 */
[----:B------:R-:W-:-:S03]  /*d6d0*/  ULDC.64 UR10, c[0x0][0xa80] ;  /* 0x0002a000000a7ab9 */ /* 0x000fc60000000a00 */
        /* <DEDUP_REMOVED lines=11> */
[----:B0-----:R-:W-:Y:S01]  /*d790*/  SYNCS.ARRIVE.TRANS64.RED.A1T0 RZ, [UR8], RZ ;  /* 0x000000ffffff79a7 */ /* 0x001fe20008100408 */
[----:B------:R0:W1:Y:S01]  /*d7a0*/  SHFL.IDX PT, R83, R80, RZ, 0x181f ;  /* 0x00181fff50537589 */ /* 0x00006200000e0000 */
[----:B------:R-:W-:Y:S03]  /*d7b0*/  BSSY B1, `(.L_x_2812) ;  /* 0x000001a000017945 */ /* 0x000fe60003800000 */
[----:B------:R0:W2:Y:S01]  /*d7c0*/  SHFL.IDX PT, R79, R81, RZ, 0x181f ;  /* 0x00181fff514f7589 */ /* 0x0000a200000e0000 */
        /* <DEDUP_REMOVED lines=24> */
.L_x_2813:
[----:B------:R-:W-:Y:S05]  /*d950*/  BSYNC B1 ;  /* 0x0000000000017941 */ /* 0x000fea0003800000 */
.L_x_2812:
[----:B0-----:R0:W3:Y:S01]  /*d960*/  SHFL.IDX PT, R21, R81, 0x1, 0x181f ;  /* 0x00381f0051157f89 */ /* 0x0010e200000e0000 */
[----:B------:R-:W-:Y:S03]  /*d970*/  BSSY B1, `(.L_x_2814) ;  /* 0x0000014000017945 */ /* 0x000fe60003800000 */
[----:B-----5:R0:W4:Y:S01]  /*d980*/  SHFL.IDX PT, R7, R80, 0x1, 0x181f ;  /* 0x00381f0050077f89 */ /* 0x02012200000e0000 */
[----:B------:R-:W-:Y:S05]  /*d990*/  @P1 BRA `(.L_x_2815) ;  /* 0x0000000000441947 */ /* 0x000fea0003800000 */
[----:B------:R-:W-:Y:S02]  /*d9a0*/  ULDC UR4, c[0x0][0xac8] ;  /* 0x0002b20000047ab9 */ /* 0x000fe40000000800 */
[----:B------:R-:W-:Y:S02]  /*d9b0*/  ISETP.GE.AND P4, PT, R0, UR4, PT ;  /* 0x0000000400007c0c */ /* 0x000fe4000bf86270 */
[----:B------:R-:W-:Y:S02]  /*d9c0*/  ISETP.GE.AND P3, PT, R84, UR4, PT ;  /* 0x0000000454007c0c */ /* 0x000fe4000bf66270 */
[----:B------:R-:W-:Y:S02]  /*d9d0*/  ISETP.GE.AND P2, PT, R86, UR4, PT ;  /* 0x0000000456007c0c */ /* 0x000fe4000bf46270 */
[----:B------:R-:W-:-:S07]  /*d9e0*/  ISETP.GE.AND P1, PT, R88, UR4, PT ;  /* 0x0000000458007c0c */ /* 0x000fce000bf26270 */
[-C--:B----4-:R-:W-:Y:S02]  /*d9f0*/  @!P4 LEA R2, P6, R0, R7.reuse, 0x1 ;  /* 0x000000070002c211 */ /* 0x090fe400078c08ff */
        /* <DEDUP_REMOVED lines=11> */
.L_x_2815:
[----:B------:R-:W-:Y:S05]  /*dab0*/  BSYNC B1 ;  /* 0x0000000000017941 */ /* 0x000fea0003800000 */
.L_x_2814:
[----:B---3--:R3:W0:Y:S01]  /*dac0*/  SHFL.IDX PT, R9, R81, 0x2, 0x181f ;  /* 0x00581f0051097f89 */ /* 0x00862200000e0000 */
[----:B------:R-:W-:Y:S03]  /*dad0*/  BSSY B1, `(.L_x_2816) ;  /* 0x0000014000017945 */ /* 0x000fe60003800000 */
[----:B------:R3:W0:Y:S01]  /*dae0*/  SHFL.IDX PT, R5, R80, 0x2, 0x181f ;  /* 0x00581f0050057f89 */ /* 0x00062200000e0000 */
        /* <DEDUP_REMOVED lines=8> */
[----:B------:R-:W-:Y:S02]  /*db70*/  @!P1 LEA R6, P4, R86, R5, 0x1 ;  /* 0x0000000556069211 */ /* 0x000fe400078808ff */
[----:B------:R-:W-:Y:S02]  /*db80*/  @!P3 LEA.HI.X R3, R0, R9, R90, 0x1, P6 ;  /* 0x000000090003b211 */ /* 0x000fe400030f0c5a */
[----:B------:R-:W-:Y:S02]  /*db90*/  @!P0 LEA R8, P6, R88, R5, 0x1 ;  /* 0x0000000558088211 */ /* 0x000fe400078c08ff */
[-C--:B------:R-:W-:Y:S01]  /*dba0*/  @!P2 LEA.HI.X R5, R84, R9.reuse, R85, 0x1, P5 ;  /* 0x000000095405a211 */ /* 0x080fe200028f0c55 */
[----:B------:R0:W-:Y:S01]  /*dbb0*/  @!P3 ST.E.128 desc[UR54][R2.64], R12 ;  /* 0x0000000c0200b985 */ /* 0x0001e2000c101d36 */
[----:B----4-:R-:W-:-:S02]  /*dbc0*/  @!P1 LEA.HI.X R7, R86, R9, R87, 0x1, P4 ;  /* 0x0000000956079211 */ /* 0x010fc400020f0c57 */
[----:B------:R-:W-:Y:S01]  /*dbd0*/  @!P0 LEA.HI.X R9, R88, R9, R89, 0x1, P6 ;  /* 0x0000000958098211 */ /* 0x000fe200030f0c59 */
[----:B------:R0:W-:Y:S04]  /*dbe0*/  @!P2 ST.E.128 desc[UR54][R4.64], R36 ;  /* 0x000000240400a985 */ /* 0x0001e8000c101d36 */
[----:B------:R0:W-:Y:S04]  /*dbf0*/  @!P1 ST.E.128 desc[UR54][R6.64], R52 ;  /* 0x0000003406009985 */ /* 0x0001e8000c101d36 */
[----:B------:R0:W-:Y:S02]  /*dc00*/  @!P0 ST.E.128 desc[UR54][R8.64], R68 ;  /* 0x0000004408008985 */ /* 0x0001e4000c101d36 */
.L_x_2817:
[----:B------:R-:W-:Y:S05]  /*dc10*/  BSYNC B1 ;  /* 0x0000000000017941 */ /* 0x000fea0003800000 */
.L_x_2816:
[----:B0-----:R-:W-:Y:S01]  /*dc20*/  VIADD R2, R82, 0x60 ;  /* 0x0000006052027836 */ /* 0x001fe20000000000 */
[----:B---3--:R-:W0:Y:S04]  /*dc30*/  SHFL.IDX PT, R81, R81, 0x3, 0x181f ;  /* 0x00781f0051517f89 */ /* 0x008e2800000e0000 */
[----:B------:R-:W-:Y:S01]  /*dc40*/  ISETP.GE.AND P0, PT, R2, UR16, PT ;  /* 0x0000001002007c0c */ /* 0x000fe2000bf06270 */
[----:B------:R3:W0:-:S12]  /*dc50*/  SHFL.IDX PT, R9, R80, 0x3, 0x181f ;  /* 0x00781f0050097f89 */ /* 0x00061800000e0000 */
[----:B---3--:R-:W-:Y:S05]  /*dc60*/  @P0 BRA `(.L_x_2818) ;  /* 0x0000002400f00947 */ /* 0x008fea0003800000 */
[----:B------:R-:W-:Y:S02]  /*dc70*/  ULDC UR4, c[0x0][0xac8] ;  /* 0x0002b20000047ab9 */ /* 0x000fe40000000800 */
[----:B------:R-:W-:Y:S02]  /*dc80*/  ISETP.GE.AND P3, PT, R0, UR4, PT ;  /* 0x0000000400007c0c */ /* 0x000fe4000bf66270 */
[----:B------:R-:W-:Y:S02]  /*dc90*/  ISETP.GE.AND P4, PT, R84, UR4, PT ;  /* 0x0000000454007c0c */ /* 0x000fe4000bf86270 */
[----:B------:R-:W-:-:S09]  /*dca0*/  ISETP.GE.AND P5, PT, R86, UR4, PT ;  /* 0x0000000456007c0c */ /* 0x000fd2000bfa6270 */
[-C--:B0-----:R-:W-:Y:S02]  /*dcb0*/  @!P3 LEA R2, P0, R0, R9.reuse, 0x1 ;  /* 0x000000090002b211 */ /* 0x081fe400078008ff */
[-C--:B------:R-:W-:Y:S02]  /*dcc0*/  @!P4 LEA R4, P1, R84, R9.reuse, 0x1 ;  /* 0x000000095404c211 */ /* 0x080fe400078208ff */
[----:B------:R-:W-:Y:S02]  /*dcd0*/  @!P5 LEA R6, P2, R86, R9, 0x1 ;  /* 0x000000095606d211 */ /* 0x000fe400078408ff */
[-C--:B------:R-:W-:Y:S02]  /*dce0*/  @!P3 LEA.HI.X R3, R0, R81.reuse, R90, 0x1, P0 ;  /* 0x000000510003b211 */ /* 0x080fe400000f0c5a */
[-C--:B------:R-:W-:Y:S02]  /*dcf0*/  @!P4 LEA.HI.X R5, R84, R81.reuse, R85, 0x1, P1 ;  /* 0x000000515405c211 */ /* 0x080fe400008f0c55 */
[----:B----4-:R-:W-:Y:S01]  /*dd00*/  @!P5 LEA.HI.X R7, R86, R81, R87, 0x1, P2 ;  /* 0x000000515607d211 */ /* 0x010fe200010f0c57 */
        /* <DEDUP_REMOVED lines=9> */
.L_x_2811:
[----:B------:R-:W-:Y:S01]  /*dda0*/  ULDC.64 UR14, c[0x0][0xb08] ;  /* 0x0002c200000e7ab9 */ /* 0x000fe20000000a00 */
[----:B0-----:R-:W-:Y:S01]  /*ddb0*/  IMAD.MOV.U32 R65, RZ, RZ, R72 ;  /* 0x000000ffff417224 */ /* 0x001fe200078e0048 */
[----:B------:R-:W-:Y:S01]  /*ddc0*/  UIMAD UR12, UR17, UR14, URZ ;  /* 0x0000000e110c72a4 */ /* 0x000fe2000f8e023f */
[C---:B------:R-:W-:Y:S01]  /*ddd0*/  VIADD R163, R17.reuse, 0x58 ;  /* 0x0000005811a37836 */ /* 0x040fe20000000000 */
[----:B------:R-:W-:Y:S01]  /*dde0*/  UIMAD.WIDE.U32 UR10, UR4, UR14, URZ ;  /* 0x0000000e040a72a5 */ /* 0x000fe2000f8e003f */
[C---:B------:R-:W-:Y:S01]  /*ddf0*/  VIADD R165, R17.reuse, 0x50 ;  /* 0x0000005011a57836 */ /* 0x040fe20000000000 */
[----:B------:R-:W-:Y:S01]  /*de00*/  UIMAD UR12, UR4, UR15, UR12 ;  /* 0x0000000f040c72a4 */ /* 0x000fe2000f8e020c */
[C---:B------:R-:W-:Y:S01]  /*de10*/  VIADD R167, R17.reuse, 0x48 ;  /* 0x0000004811a77836 */ /* 0x040fe20000000000 */
        /* <DEDUP_REMOVED lines=11> */
[C---:B------:R-:W-:Y:S01]  /*ded0*/  VIADD R177, R17.reuse, 0x20 ;  /* 0x0000002011b17836 */ /* 0x040fe20000000000 */
[----:B------:R-:W-:Y:S01]  /*dee0*/  UIMAD UR11, UR42, UR13, UR11 ;  /* 0x0000000d2a0b72a4 */ /* 0x000fe2000f8e020b */
[C---:B------:R-:W-:Y:S01]  /*def0*/  VIADD R179, R17.reuse, 0x18 ;  /* 0x0000001811b37836 */ /* 0x040fe20000000000 */
[----:B------:R-:W-:Y:S01]  /*df00*/  UIADD3 UR8, UR8, 0x38820, URZ ;  /* 0x0003882008087890 */ /* 0x000fe2000fffe03f */
[C---:B------:R-:W-:Y:S01]  /*df10*/  VIADD R181, R17.reuse, 0x10 ;  /* 0x0000001011b57836 */ /* 0x040fe20000000000 */
[----:B------:R-:W-:Y:S01]  /*df20*/  UIMAD.WIDE.U32 UR36, UR36, UR14, UR10 ;  /* 0x0000000e242472a5 */ /* 0x000fe2000f8e000a */
[C---:B------:R-:W-:Y:S01]  /*df30*/  VIADD R183, R17.reuse, 0x8 ;  /* 0x0000000811b77836 */ /* 0x040fe20000000000 */
[----:B------:R-:W-:Y:S01]  /*df40*/  ULDC.64 UR12, c[0x0][0xb48] ;  /* 0x0002d200000c7ab9 */ /* 0x000fe20000000a00 */
[----:B------:R-:W-:Y:S01]  /*df50*/  @UP2 ULDC UR10, c[0x0][0xbec] ;  /* 0x0002fb00000a2ab9 */ /* 0x000fe20000000800 */
[----:B------:R-:W-:Y:S01]  /*df60*/  UIADD3 UR11, UR37, UR4, URZ ;  /* 0x00000004250b7290 */ /* 0x000fe2000fffe03f */
[----:B------:R-:W-:Y:S01]  /*df70*/  @P1 IMAD.HI.U32 R0, R72, UR10, RZ ;  /* 0x0000000a48001c27 */ /* 0x000fe2000f8e00ff */
[----:B------:R-:W-:Y:S01]  /*df80*/  UPRMT UR8, URZ, 0x654, UR8 ;  /* 0x000006543f087896 */ /* 0x000fe20008000008 */
[----:B------:R-:W-:Y:S01]  /*df90*/  BSSY B1, `(.L_x_2819) ;  /* 0x00000cb000017945 */ /* 0x000fe20003800000 */
        /* <DEDUP_REMOVED lines=35> */
[C---:B------:R-:W-:Y:S01]  /*e1d0*/  LEA R0, P1, R2.reuse, UR10, 0x2 ;  /* 0x0000000a02007c11 */ /* 0x040fe2000f8210ff */
[C---:B------:R-:W-:Y:S01]  /*e1e0*/  VIADD R164, R17.reuse, 0x50 ;  /* 0x0000005011a47836 */ /* 0x040fe20000000000 */
[----:B------:R-:W-:Y:S01]  /*e1f0*/  SHF.R.S32.HI R157, RZ, 0x1f, R225 ;  /* 0x0000001fff9d7819 */ /* 0x000fe200000114e1 */
[C---:B------:R-:W-:Y:S01]  /*e200*/  VIADD R166, R17.reuse, 0x48 ;  /* 0x0000004811a67836 */ /* 0x040fe20000000000 */
        /* <DEDUP_REMOVED lines=26> */
[----:B012---:R-:W-:Y:S06]  /*e3b0*/  @P2 BRA `(.L_x_2820) ;  /* 0x0000000800202947 */ /* 0x007fec0003800000 */
[----:B------:R-:W-:Y:S02]  /*e3c0*/  ULDC UR4, c[0x0][0xac8] ;  /* 0x0002b20000047ab9 */ /* 0x000fe40000000800 */
[----:B------:R-:W-:Y:S02]  /*e3d0*/  ISETP.GE.AND P3, PT, R17, UR4, PT ;  /* 0x0000000411007c0c */ /* 0x000fe4000bf66270 */
[----:B------:R-:W-:Y:S02]  /*e3e0*/  ISETP.GE.AND P2, PT, R182, UR4, PT ;  /* 0x00000004b6007c0c */ /* 0x000fe4000bf46270 */
[----:B------:R-:W-:Y:S02]  /*e3f0*/  ISETP.GE.AND P1, PT, R180, UR4, PT ;  /* 0x00000004b4007c0c */ /* 0x000fe4000bf26270 */
[----:B------:R-:W-:-:S07]  /*e400*/  ISETP.GE.AND P4, PT, R178, UR4, PT ;  /* 0x00000004b2007c0c */ /* 0x000fce000bf86270 */
[----:B------:R-:W-:Y:S02]  /*e410*/  @!P3 IMAD.WIDE R64, R17, 0x4, R2 ;  /* 0x000000041140b825 */ /* 0x000fe400078e0202 */
        /* <DEDUP_REMOVED lines=57> */
[----:B-1----:R-:W-:-:S03]  /*e7b0*/  @!P4 LEA R66, P6, R226, R2, 0x2 ;  /* 0x00000002e242c211 */ /* 0x002fc600078c10ff */
[----:B------:R0:W-:Y:S01]  /*e7c0*/  @!P1 ST.E.64 desc[UR54][R64.64], R58 ;  /* 0x0000003a40009985 */ /* 0x0001e2000c101b36 */
[----:B------:R-:W-:-:S05]  /*e7d0*/  @!P4 LEA.HI.X R67, R226, R3, R158, 0x2, P6 ;  /* 0x00000003e243c211 */ /* 0x000fca00030f149e */
[----:B------:R1:W-:Y:S01]  /*e7e0*/  @!P4 ST.E.64 desc[UR54][R66.64], R56 ;  /* 0x000000384200c985 */ /* 0x0003e2000c101b36 */
[----:B------:R-:W-:Y:S02]  /*e7f0*/  ISETP.GE.AND P4, PT, R222, UR4, PT ;  /* 0x00000004de007c0c */ /* 0x000fe4000bf86270 */
[----:B0-----:R-:W-:-:S04]  /*e800*/  @!P3 LEA R58, P1, R225, R2, 0x2 ;  /* 0x00000002e13ab211 */ /* 0x001fc800078210ff */
[-C--:B------:R-:W-:Y:S02]  /*e810*/  @!P3 LEA.HI.X R59, R225, R3.reuse, R157, 0x2, P1 ;  /* 0x00000003e13bb211 */ /* 0x080fe400008f149d */
[----:B------:R-:W-:Y:S02]  /*e820*/  ISETP.GE.AND P1, PT, R221, UR4, PT ;  /* 0x00000004dd007c0c */ /* 0x000fe4000bf26270 */
[CC--:B-1----:R-:W-:Y:S01]  /*e830*/  @!P2 LEA R56, P6, R224.reuse, R2.reuse, 0x2 ;  /* 0x00000002e038a211 */ /* 0x0c2fe200078c10ff */
[----:B------:R0:W-:Y:S01]  /*e840*/  @!P3 ST.E.64 desc[UR54][R58.64], R50 ;  /* 0x000000323a00b985 */ /* 0x0001e2000c101b36 */
[C---:B------:R-:W-:Y:S02]  /*e850*/  @!P5 LEA R70, P3, R223.reuse, R2, 0x2 ;  /* 0x00000002df46d211 */ /* 0x040fe400078610ff */
[-C--:B------:R-:W-:Y:S02]  /*e860*/  @!P2 LEA.HI.X R57, R224, R3.reuse, R156, 0x2, P6 ;  /* 0x00000003e039a211 */ /* 0x080fe400030f149c */
[----:B------:R-:W-:-:S02]  /*e870*/  @!P5 LEA.HI.X R71, R223, R3, R151, 0x2, P3 ;  /* 0x00000003df47d211 */ /* 0x000fc400018f1497 */
[----:B------:R-:W-:Y:S01]  /*e880*/  ISETP.GE.AND P6, PT, R220, UR4, PT ;  /* 0x00000004dc007c0c */ /* 0x000fe2000bfc6270 */
[----:B------:R1:W-:Y:S01]  /*e890*/  @!P2 ST.E.64 desc[UR54][R56.64], R48 ;  /* 0x000000303800a985 */ /* 0x0003e2000c101b36 */
[CC--:B------:R-:W-:Y:S02]  /*e8a0*/  @!P4 LEA R64, P2, R222.reuse, R2.reuse, 0x2 ;  /* 0x00000002de40c211 */ /* 0x0c0fe400078410ff */
[----:B------:R-:W-:Y:S01]  /*e8b0*/  ISETP.GE.AND P3, PT, R219, UR4, PT ;  /* 0x00000004db007c0c */ /* 0x000fe2000bf66270 */
[----:B------:R2:W-:Y:S01]  /*e8c0*/  @!P5 ST.E.64 desc[UR54][R70.64], R42 ;  /* 0x0000002a4600d985 */ /* 0x0005e2000c101b36 */
[C---:B------:R-:W-:Y:S02]  /*e8d0*/  @!P1 LEA R66, P5, R221.reuse, R2, 0x2 ;  /* 0x00000002dd429211 */ /* 0x040fe400078a10ff */
[-C--:B------:R-:W-:Y:S02]  /*e8e0*/  @!P4 LEA.HI.X R65, R222, R3.reuse, R150, 0x2, P2 ;  /* 0x00000003de41c211 */ /* 0x080fe400010f1496 */
[----:B------:R-:W-:-:S02]  /*e8f0*/  @!P1 LEA.HI.X R67, R221, R3, R79, 0x2, P5 ;  /* 0x00000003dd439211 */ /* 0x000fc400028f144f */
[----:B------:R-:W-:Y:S01]  /*e900*/  ISETP.GE.AND P2, PT, R218, UR4, PT ;  /* 0x00000004da007c0c */ /* 0x000fe2000bf46270 */
[----:B------:R3:W-:Y:S01]  /*e910*/  @!P4 ST.E.64 desc[UR54][R64.64], R40 ;  /* 0x000000284000c985 */ /* 0x0007e2000c101b36 */
[----:B------:R-:W-:Y:S02]  /*e920*/  ISETP.GE.AND P4, PT, R217, UR4, PT ;  /* 0x00000004d9007c0c */ /* 0x000fe4000bf86270 */
[CC--:B0-----:R-:W-:Y:S01]  /*e930*/  @!P6 LEA R50, P5, R220.reuse, R2.reuse, 0x2 ;  /* 0x00000002dc32e211 */ /* 0x0c1fe200078a10ff */
[----:B------:R0:W-:Y:S01]  /*e940*/  @!P1 ST.E.64 desc[UR54][R66.64], R34 ;  /* 0x0000002242009985 */ /* 0x0001e2000c101b36 */
[C---:B-1----:R-:W-:Y:S02]  /*e950*/  @!P3 LEA R48, P1, R219.reuse, R2, 0x2 ;  /* 0x00000002db30b211 */ /* 0x042fe400078210ff */
[-C--:B------:R-:W-:Y:S02]  /*e960*/  @!P6 LEA.HI.X R51, R220, R3.reuse, R78, 0x2, P5 ;  /* 0x00000003dc33e211 */ /* 0x080fe400028f144e */
[----:B------:R-:W-:-:S02]  /*e970*/  @!P3 LEA.HI.X R49, R219, R3, R77, 0x2, P1 ;  /* 0x00000003db31b211 */ /* 0x000fc400008f144d */
[----:B------:R-:W-:Y:S01]  /*e980*/  ISETP.GE.AND P1, PT, R216, UR4, PT ;  /* 0x00000004d8007c0c */ /* 0x000fe2000bf26270 */
[----:B------:R1:W-:Y:S01]  /*e990*/  @!P6 ST.E.64 desc[UR54][R50.64], R32 ;  /* 0x000000203200e985 */ /* 0x0003e2000c101b36 */
[CC--:B--2---:R-:W-:Y:S02]  /*e9a0*/  @!P2 LEA R42, P5, R218.reuse, R2.reuse, 0x2 ;  /* 0x00000002da2aa211 */ /* 0x0c4fe400078a10ff */
[----:B---3--:R-:W-:Y:S01]  /*e9b0*/  @!P4 LEA R40, P6, R217, R2, 0x2 ;  /* 0x00000002d928c211 */ /* 0x008fe200078c10ff */
[----:B------:R2:W-:Y:S01]  /*e9c0*/  @!P3 ST.E.64 desc[UR54][R48.64], R26 ;  /* 0x0000001a3000b985 */ /* 0x0005e2000c101b36 */
[----:B------:R-:W-:Y:S02]  /*e9d0*/  ISETP.GE.AND P3, PT, R23, UR4, PT ;  /* 0x0000000417007c0c */ /* 0x000fe4000bf66270 */
[-C--:B------:R-:W-:Y:S02]  /*e9e0*/  @!P2 LEA.HI.X R43, R218, R3.reuse, R76, 0x2, P5 ;  /* 0x00000003da2ba211 */ /* 0x080fe400028f144c */
[----:B------:R-:W-:-:S03]  /*e9f0*/  @!P4 LEA.HI.X R41, R217, R3, R75, 0x2, P6 ;  /* 0x00000003d929c211 */ /* 0x000fc600030f144b */
[----:B------:R-:W-:Y:S01]  /*ea00*/  @!P2 ST.E.64 desc[UR54][R42.64], R24 ;  /* 0x000000182a00a985 */ /* 0x000fe2000c101b36 */
[-C--:B0-----:R-:W-:Y:S01]  /*ea10*/  @!P1 LEA R34, P2, R216, R2.reuse, 0x2 ;  /* 0x00000002d8229211 */ /* 0x081fe200078410ff */
[C---:B-1----:R-:W-:Y:S02]  /*ea20*/  VIADD R51, R17.reuse, 0xe8 ;  /* 0x000000e811337836 */ /* 0x042fe40000000000 */
[----:B------:R0:W-:Y:S01]  /*ea30*/  @!P4 ST.E.64 desc[UR54][R40.64], R12 ;  /* 0x0000000c2800c985 */ /* 0x0001e2000c101b36 */
[----:B------:R-:W-:Y:S01]  /*ea40*/  ISETP.GE.AND P4, PT, R22, UR4, PT ;  /* 0x0000000416007c0c */ /* 0x000fe2000bf86270 */
[----:B--2---:R-:W-:Y:S01]  /*ea50*/  VIADD R27, R17, 0xf0 ;  /* 0x000000f0111b7836 */ /* 0x004fe20000000000 */
[-C--:B------:R-:W-:Y:S02]  /*ea60*/  @!P1 LEA.HI.X R35, R216, R3.reuse, R74, 0x2, P2 ;  /* 0x00000003d8239211 */ /* 0x080fe400010f144a */
[----:B------:R-:W-:Y:S02]  /*ea70*/  @!P3 LEA R32, P5, R23, R2, 0x2 ;  /* 0x000000021720b211 */ /* 0x000fe400078a10ff */
[----:B------:R-:W-:Y:S01]  /*ea80*/  ISETP.GE.AND P2, PT, R19, UR4, PT ;  /* 0x0000000413007c0c */ /* 0x000fe2000bf46270 */
[----:B------:R1:W-:Y:S01]  /*ea90*/  @!P1 ST.E.64 desc[UR54][R34.64], R10 ;  /* 0x0000000a22009985 */ /* 0x0003e2000c101b36 */
[----:B------:R-:W-:-:S02]  /*eaa0*/  @!P3 LEA.HI.X R33, R23, R3, R73, 0x2, P5 ;  /* 0x000000031721b211 */ /* 0x000fc400028f1449 */
[----:B------:R-:W-:Y:S02]  /*eab0*/  ISETP.GE.AND P1, PT, R51, UR4, PT ;  /* 0x0000000433007c0c */ /* 0x000fe4000bf26270 */
[----:B------:R-:W-:Y:S01]  /*eac0*/  SHF.R.S32.HI R26, RZ, 0x1f, R19 ;  /* 0x0000001fff1a7819 */ /* 0x000fe20000011413 */
[----:B------:R2:W-:Y:S01]  /*ead0*/  @!P3 ST.E.64 desc[UR54][R32.64], R136 ;  /* 0x000000882000b985 */ /* 0x0005e2000c101b36 */
[----:B0-----:R-:W-:Y:S01]  /*eae0*/  SHF.R.S32.HI R13, RZ, 0x1f, R22 ;  /* 0x0000001fff0d7819 */ /* 0x001fe20000011416 */
        /* <DEDUP_REMOVED lines=8> */
[----:B-1----:R-:W-:Y:S02]  /*eb70*/  SHF.R.S32.HI R11, RZ, 0x1f, R51 ;  /* 0x0000001fff0b7819 */ /* 0x002fe40000011433 */
[----:B------:R-:W-:Y:S01]  /*eb80*/  @!P1 LEA R10, P5, R51, R2, 0x2 ;  /* 0x00000002330a9211 */ /* 0x000fe200078a10ff */
[----:B------:R0:W-:Y:S01]  /*eb90*/  @!P2 ST.E.64 desc[UR54][R12.64], R144 ;  /* 0x000000900c00a985 */ /* 0x0001e2000c101b36 */
[----:B--2---:R-:W-:-:S02]  /*eba0*/  SHF.R.S32.HI R32, RZ, 0x1f, R27 ;  /* 0x0000001fff207819 */ /* 0x004fc4000001141b */
        /* <DEDUP_REMOVED lines=9> */
.L_x_2820:
[----:B------:R-:W-:Y:S05]  /*ec40*/  BSYNC B1 ;  /* 0x0000000000017941 */ /* 0x000fea0003800000 */
.L_x_2819:
[----:B0-----:R0:W1:Y:S04]  /*ec50*/  SHFL.IDX PT, R3, R68, 0x1, 0x1c1f ;  /* 0x003c1f0044037f89 */ /* 0x00106800000e0000 */
[----:B------:R0:W2:Y:S01]  /*ec60*/  SHFL.IDX PT, R2, R0, 0x1, 0x1c1f ;  /* 0x003c1f0000027f89 */ /* 0x0000a200000e0000 */
[----:B------:R-:W-:Y:S05]  /*ec70*/  @P0 BRA `(.L_x_2818) ;  /* 0x0000001400ec0947 */ /* 0x000fea0003800000 */
[----:B------:R-:W-:Y:S02]  /*ec80*/  ULDC UR4, c[0x0][0xac8] ;  /* 0x0002b20000047ab9 */ /* 0x000fe40000000800 */
[----:B------:R-:W-:Y:S02]  /*ec90*/  ISETP.GE.AND P4, PT, R182, UR4, PT ;  /* 0x00000004b6007c0c */ /* 0x000fe4000bf86270 */
[----:B------:R-:W-:Y:S02]  /*eca0*/  ISETP.GE.AND P6, PT, R17, UR4, PT ;  /* 0x0000000411007c0c */ /* 0x000fe4000bfc6270 */
[----:B------:R-:W-:Y:S02]  /*ecb0*/  ISETP.GE.AND P0, PT, R180, UR4, PT ;  /* 0x00000004b4007c0c */ /* 0x000fe4000bf06270 */
[----:B------:R-:W-:Y:S02]  /*ecc0*/  ISETP.GE.AND P2, PT, R178, UR4, PT ;  /* 0x00000004b2007c0c */ /* 0x000fe4000bf46270 */
[----:B------:R-:W-:-:S05]  /*ecd0*/  ISETP.GE.AND P1, PT, R176, UR4, PT ;  /* 0x00000004b0007c0c */ /* 0x000fca000bf26270 */
[CC--:B--2---:R-:W-:Y:S02]  /*ece0*/  @!P4 LEA R12, P3, R182.reuse, R2.reuse, 0x2 ;  /* 0x00000002b60cc211 */ /* 0x0c4fe400078610ff */
        /* <DEDUP_REMOVED lines=19> */
[-C--:B-1----:R-:W-:Y:S02]  /*ee20*/  @!P4 LEA R10, P5, R172, R2.reuse, 0x2 ;  /* 0x00000002ac0ac211 */ /* 0x082fe400078a10ff */
[----:B------:R-:W-:Y:S01]  /*ee30*/  ISETP.GE.AND P1, PT, R166, UR4, PT ;  /* 0x00000004a6007c0c */ /* 0x000fe2000bf26270 */
[----:B------:R1:W-:Y:S01]  /*ee40*/  @!P3 ST.E.64 desc[UR54][R34.64], R108 ;  /* 0x0000006c2200b985 */ /* 0x0003e2000c101b36 */
[----:B------:R-:W-:Y:S02]  /*ee50*/  @!P4 LEA.HI.X R11, R172, R3, R173, 0x2, P5 ;  /* 0x00000003ac0bc211 */ /* 0x000fe400028f14ad */
[----:B--2---:R-:W-:Y:S02]  /*ee60*/  @!P0 LEA R12, P6, R170, R2, 0x2 ;  /* 0x00000002aa0c8211 */ /* 0x004fe400078c10ff */
[----:B------:R-:W-:Y:S01]  /*ee70*/  ISETP.GE.AND P3, PT, R164, UR4, PT ;  /* 0x00000004a4007c0c */ /* 0x000fe2000bf66270 */
[----:B------:R2:W-:Y:S01]  /*ee80*/  @!P4 ST.E.64 desc[UR54][R10.64], R102 ;  /* 0x000000660a00c985 */ /* 0x0005e2000c101b36 */
[----:B------:R-:W-:-:S02]  /*ee90*/  ISETP.GE.AND P4, PT, R162, UR4, PT ;  /* 0x00000004a2007c0c */ /* 0x000fc4000bf86270 */
[----:B------:R-:W-:Y:S02]  /*eea0*/  @!P0 LEA.HI.X R13, R170, R3, R171, 0x2, P6 ;  /* 0x00000003aa0d8211 */ /* 0x000fe400030f14ab */
[----:B---3--:R-:W-:-:S03]  /*eeb0*/  @!P2 LEA R24, P5, R168, R2, 0x2 ;  /* 0x00000002a818a211 */ /* 0x008fc600078a10ff */
[----:B------:R3:W-:Y:S01]  /*eec0*/  @!P0 ST.E.64 desc[UR54][R12.64], R100 ;  /* 0x000000640c008985 */ /* 0x0007e2000c101b36 */
[-C--:B------:R-:W-:Y:S02]  /*eed0*/  @!P2 LEA.HI.X R25, R168, R3.reuse, R169, 0x2, P5 ;  /* 0x00000003a819a211 */ /* 0x080fe400028f14a9 */
[-C--:B----4-:R-:W-:Y:S02]  /*eee0*/  @!P1 LEA R26, P0, R166, R2.reuse, 0x2 ;  /* 0x00000002a61a9211 */ /* 0x090fe400078010ff */
[-C--:B-----5:R-:W-:Y:S01]  /*eef0*/  @!P3 LEA R32, P6, R164, R2.reuse, 0x2 ;  /* 0x00000002a420b211 */ /* 0x0a0fe200078c10ff */
[----:B------:R4:W-:Y:S01]  /*ef00*/  @!P2 ST.E.64 desc[UR54][R24.64], R94 ;  /* 0x0000005e1800a985 */ /* 0x0009e2000c101b36 */
[-C--:B------:R-:W-:Y:S02]  /*ef10*/  @!P1 LEA.HI.X R27, R166, R3.reuse, R167, 0x2, P0 ;  /* 0x00000003a61b9211 */ /* 0x080fe400000f14a7 */
[----:B------:R-:W-:Y:S02]  /*ef20*/  ISETP.GE.AND P2, PT, R229, UR4, PT ;  /* 0x00000004e5007c0c */ /* 0x000fe4000bf46270 */
[----:B-1----:R-:W-:Y:S01]  /*ef30*/  @!P4 LEA R34, P5, R162, R2, 0x2 ;  /* 0x00000002a222c211 */ /* 0x002fe200078a10ff */
        /* <DEDUP_REMOVED lines=8> */
[----:B--2---:R-:W-:-:S04]  /*efc0*/  @!P2 LEA R10, P3, R229, R2, 0x2 ;  /* 0x00000002e50aa211 */ /* 0x004fc800078610ff */
        /* <DEDUP_REMOVED lines=9> */
[CC--:B-1----:R-:W-:Y:S02]  /*f060*/  @!P4 LEA R26, P5, R226.reuse, R2.reuse, 0x2 ;  /* 0x00000002e21ac211 */ /* 0x0c2fe400078a10ff */
[----:B------:R-:W-:Y:S01]  /*f070*/  ISETP.GE.AND P0, PT, R223, UR4, PT ;  /* 0x00000004df007c0c */ /* 0x000fe2000bf06270 */
[----:B------:R1:W-:Y:S01]  /*f080*/  @!P1 ST.E.64 desc[UR54][R24.64], R54 ;  /* 0x0000003618009985 */ /* 0x0003e2000c101b36 */
[----:B------:R-:W-:Y:S02]  /*f090*/  @!P4 LEA.HI.X R27, R226, R3, R158, 0x2, P5 ;  /* 0x00000003e21bc211 */ /* 0x000fe400028f149e */
[----:B------:R-:W-:Y:S02]  /*f0a0*/  ISETP.GE.AND P1, PT, R222, UR4, PT ;  /* 0x00000004de007c0c */ /* 0x000fe4000bf26270 */
[----:B-----5:R-:W-:Y:S01]  /*f0b0*/  @!P3 LEA R32, P6, R225, R2, 0x2 ;  /* 0x00000002e120b211 */ /* 0x020fe200078c10ff */
[----:B------:R4:W-:Y:S01]  /*f0c0*/  @!P4 ST.E.64 desc[UR54][R26.64], R52 ;  /* 0x000000341a00c985 */ /* 0x0009e2000c101b36 */
[----:B------:R-:W-:-:S02]  /*f0d0*/  ISETP.GE.AND P4, PT, R221, UR4, PT ;  /* 0x00000004dd007c0c */ /* 0x000fc4000bf86270 */
[CC--:B0-----:R-:W-:Y:S02]  /*f0e0*/  @!P2 LEA R34, P5, R224.reuse, R2.reuse, 0x2 ;  /* 0x00000002e022a211 */ /* 0x0c1fe400078a10ff */
[-C--:B------:R-:W-:Y:S02]  /*f0f0*/  @!P3 LEA.HI.X R33, R225, R3.reuse, R157, 0x2, P6 ;  /* 0x00000003e121b211 */ /* 0x080fe400030f149d */
[-C--:B------:R-:W-:Y:S02]  /*f100*/  @!P2 LEA.HI.X R35, R224, R3.reuse, R156, 0x2, P5 ;  /* 0x00000003e023a211 */ /* 0x080fe400028f149c */
[CC--:B--2---:R-:W-:Y:S01]  /*f110*/  @!P0 LEA R10, P5, R223.reuse, R2.reuse, 0x2 ;  /* 0x00000002df0a8211 */ /* 0x0c4fe200078a10ff */
[----:B------:R0:W-:Y:S01]  /*f120*/  @!P3 ST.E.64 desc[UR54][R32.64], R46 ;  /* 0x0000002e2000b985 */ /* 0x0001e2000c101b36 */
[----:B------:R-:W-:Y:S02]  /*f130*/  ISETP.GE.AND P3, PT, R220, UR4, PT ;  /* 0x00000004dc007c0c */ /* 0x000fe4000bf66270 */
[----:B---3--:R-:W-:Y:S01]  /*f140*/  @!P1 LEA R12, P6, R222, R2, 0x2 ;  /* 0x00000002de0c9211 */ /* 0x008fe200078c10ff */
[----:B------:R2:W-:Y:S01]  /*f150*/  @!P2 ST.E.64 desc[UR54][R34.64], R44 ;  /* 0x0000002c2200a985 */ /* 0x0005e2000c101b36 */
[----:B------:R-:W-:-:S02]  /*f160*/  @!P0 LEA.HI.X R11, R223, R3, R151, 0x2, P5 ;  /* 0x00000003df0b8211 */ /* 0x000fc400028f1497 */
[----:B------:R-:W-:Y:S02]  /*f170*/  ISETP.GE.AND P2, PT, R219, UR4, PT ;  /* 0x00000004db007c0c */ /* 0x000fe4000bf46270 */
[CC--:B-1----:R-:W-:Y:S01]  /*f180*/  @!P4 LEA R24, P5, R221.reuse, R2.reuse, 0x2 ;  /* 0x00000002dd18c211 */ /* 0x0c2fe200078a10ff */
[----:B------:R-:W-:Y:S01]  /*f190*/  @!P0 ST.E.64 desc[UR54][R10.64], R38 ;  /* 0x000000260a008985 */ /* 0x000fe2000c101b36 */
[-C--:B------:R-:W-:Y:S02]  /*f1a0*/  @!P1 LEA.HI.X R13, R222, R3.reuse, R150, 0x2, P6 ;  /* 0x00000003de0d9211 */ /* 0x080fe400030f1496 */
[----:B------:R-:W-:Y:S02]  /*f1b0*/  @!P4 LEA.HI.X R25, R221, R3, R79, 0x2, P5 ;  /* 0x00000003dd19c211 */ /* 0x000fe400028f144f */
[----:B------:R-:W-:Y:S01]  /*f1c0*/  ISETP.GE.AND P0, PT, R218, UR4, PT ;  /* 0x00000004da007c0c */ /* 0x000fe2000bf06270 */
[----:B------:R1:W-:Y:S01]  /*f1d0*/  @!P1 ST.E.64 desc[UR54][R12.64], R36 ;  /* 0x000000240c009985 */ /* 0x0003e2000c101b36 */
[----:B----4-:R-:W-:-:S03]  /*f1e0*/  @!P3 LEA R26, P1, R220, R2, 0x2 ;  /* 0x00000002dc1ab211 */ /* 0x010fc600078210ff */
[----:B------:R3:W-:Y:S01]  /*f1f0*/  @!P4 ST.E.64 desc[UR54][R24.64], R30 ;  /* 0x0000001e1800c985 */ /* 0x0007e2000c101b36 */
[----:B------:R-:W-:Y:S02]  /*f200*/  ISETP.GE.AND P4, PT, R217, UR4, PT ;  /* 0x00000004d9007c0c */ /* 0x000fe4000bf86270 */
[CC--:B0-----:R-:W-:Y:S02]  /*f210*/  @!P2 LEA R32, P5, R219.reuse, R2.reuse, 0x2 ;  /* 0x00000002db20a211 */ /* 0x0c1fe400078a10ff */
[-C--:B------:R-:W-:Y:S02]  /*f220*/  @!P3 LEA.HI.X R27, R220, R3.reuse, R78, 0x2, P1 ;  /* 0x00000003dc1bb211 */ /* 0x080fe400008f144e */
[----:B------:R-:W-:Y:S02]  /*f230*/  ISETP.GE.AND P1, PT, R216, UR4, PT ;  /* 0x00000004d8007c0c */ /* 0x000fe4000bf26270 */
[----:B------:R-:W-:Y:S01]  /*f240*/  @!P2 LEA.HI.X R33, R219, R3, R77, 0x2, P5 ;  /* 0x00000003db21a211 */ /* 0x000fe200028f144d */
[----:B------:R-:W-:Y:S01]  /*f250*/  @!P3 ST.E.64 desc[UR54][R26.64], R28 ;  /* 0x0000001c1a00b985 */ /* 0x000fe2000c101b36 */
[----:B--2---:R-:W-:Y:S01]  /*f260*/  @!P0 LEA R34, P6, R218, R2, 0x2 ;  /* 0x00000002da228211 */ /* 0x004fe200078c10ff */
[----:B-1----:R-:W-:-:S02]  /*f270*/  VIADD R37, R17, 0xe8 ;  /* 0x000000e811257836 */ /* 0x002fc40000000000 */
[----:B------:R0:W-:Y:S01]  /*f280*/  @!P2 ST.E.64 desc[UR54][R32.64], R20 ;  /* 0x000000142000a985 */ /* 0x0001e2000c101b36 */
[-C--:B------:R-:W-:Y:S01]  /*f290*/  @!P0 LEA.HI.X R35, R218, R3.reuse, R76, 0x2, P6 ;  /* 0x00000003da238211 */ /* 0x080fe200030f144c */
[----:B---3--:R-:W-:Y:S01]  /*f2a0*/  VIADD R25, R17, 0xf0 ;  /* 0x000000f011197836 */ /* 0x008fe20000000000 */
        /* <DEDUP_REMOVED lines=14> */
[-C--:B-1----:R-:W-:Y:S02]  /*f390*/  @!P2 LEA R14, P5, R23, R2.reuse, 0x2 ;  /* 0x00000002170ea211 */ /* 0x082fe400078a10ff */
[-C--:B------:R-:W-:Y:S02]  /*f3a0*/  @!P0 LEA.HI.X R21, R37, R3.reuse, R0, 0x2, P6 ;  /* 0x0000000325158211 */ /* 0x080fe400030f1400 */
[----:B------:R-:W-:Y:S02]  /*f3b0*/  @!P2 LEA.HI.X R15, R23, R3, R73, 0x2, P5 ;  /* 0x00000003170fa211 */ /* 0x000fe400028f1449 */
[----:B------:R-:W-:Y:S02]  /*f3c0*/  SHF.R.S32.HI R0, RZ, 0x1f, R25 ;  /* 0x0000001fff007819 */ /* 0x000fe40000011419 */
[-C--:B--2---:R-:W-:Y:S01]  /*f3d0*/  @!P3 LEA R10, P6, R25, R2.reuse, 0x2 ;  /* 0x00000002190ab211 */ /* 0x084fe200078c10ff */
[----:B------:R0:W-:Y:S01]  /*f3e0*/  @!P2 ST.E.64 desc[UR54][R14.64], R140 ;  /* 0x0000008c0e00a985 */ /* 0x0001e2000c101b36 */
[----:B------:R-:W-:Y:S01]  /*f3f0*/  SHF.R.S32.HI R9, RZ, 0x1f, R22 ;  /* 0x0000001fff097819 */ /* 0x000fe20000011416 */
[----:B---3--:R-:W-:Y:S01]  /*f400*/  VIADD R13, R17, 0xf8 ;  /* 0x000000f8110d7836 */ /* 0x008fe20000000000 */
[----:B------:R-:W-:-:S02]  /*f410*/  @!P4 LEA R8, P5, R22, R2, 0x2 ;  /* 0x000000021608c211 */ /* 0x000fc400078a10ff */
[-C--:B------:R-:W-:Y:S02]  /*f420*/  @!P3 LEA.HI.X R11, R25, R3.reuse, R0, 0x2, P6 ;  /* 0x00000003190bb211 */ /* 0x080fe400030f1400 */
[-C--:B------:R-:W-:Y:S02]  /*f430*/  @!P4 LEA.HI.X R9, R22, R3.reuse, R9, 0x2, P5 ;  /* 0x000000031609c211 */ /* 0x080fe400028f1409 */
[----:B------:R-:W-:Y:S02]  /*f440*/  SHF.R.S32.HI R0, RZ, 0x1f, R19 ;  /* 0x0000001fff007819 */ /* 0x000fe40000011413 */
[C---:B------:R-:W-:Y:S01]  /*f450*/  @!P1 LEA R6, P5, R19.reuse, R2, 0x2 ;  /* 0x0000000213069211 */ /* 0x040fe200078a10ff */
[----:B------:R0:W-:Y:S03]  /*f460*/  @!P4 ST.E.64 desc[UR54][R8.64], R138 ;  /* 0x0000008a0800c985 */ /* 0x0001e6000c101b36 */
[----:B------:R-:W-:-:S05]  /*f470*/  @!P1 LEA.HI.X R7, R19, R3, R0, 0x2, P5 ;  /* 0x0000000313079211 */ /* 0x000fca00028f1400 */
[----:B------:R0:W-:Y:S04]  /*f480*/  @!P1 ST.E.64 desc[UR54][R6.64], R148 ;  /* 0x0000009406009985 */ /* 0x0001e8000c101b36 */
[----:B------:R0:W-:Y:S01]  /*f490*/  @!P0 ST.E.64 desc[UR54][R20.64], R146 ;  /* 0x0000009214008985 */ /* 0x0001e2000c101b36 */
[----:B------:R-:W-:-:S03]  /*f4a0*/  ISETP.GE.AND P0, PT, R13, UR4, PT ;  /* 0x000000040d007c0c */ /* 0x000fc6000bf06270 */
[----:B------:R0:W-:Y:S10]  /*f4b0*/  @!P3 ST.E.64 desc[UR54][R10.64], R132 ;  /* 0x000000840a00b985 */ /* 0x0001f4000c101b36 */
[----:B------:R-:W-:Y:S05]  /*f4c0*/  @P0 BRA `(.L_x_2818) ;  /* 0x0000000c00d80947 */ /* 0x000fea0003800000 */
[----:B------:R-:W-:Y:S02]  /*f4d0*/  LEA R2, P0, R13, R2, 0x2 ;  /* 0x000000020d027211 */ /* 0x000fe400078010ff */
[----:B------:R-:W-:-:S04]  /*f4e0*/  SHF.R.S32.HI R0, RZ, 0x1f, R13 ;  /* 0x0000001fff007819 */ /* 0x000fc8000001140d */
[----:B------:R-:W-:-:S05]  /*f4f0*/  LEA.HI.X R3, R13, R3, R0, 0x2, P0 ;  /* 0x000000030d037211 */ /* 0x000fca00000f1400 */
[----:B------:R1:W-:Y:S01]  /*f500*/  ST.E.64 desc[UR54][R2.64], R4 ;  /* 0x0000000402007985 */ /* 0x0003e2000c101b36 */
[----:B------:R-:W-:Y:S05]  /*f510*/  BRA `(.L_x_2818) ;  /* 0x0000000c00c47947 */ /* 0x000fea0003800000 */
.L_x_2809:
        /* <DEDUP_REMOVED lines=22> */
[----:B--2---:R-:W-:Y:S01]  /*f680*/  @P1 R2UR UR4, R6 ;  /* 0x00000000060412ca */ /* 0x004fe200000e0000 */
[----:B0-----:R-:W-:-:S05]  /*f690*/  VIADD R6, R7, 0xffffff80 ;  /* 0xffffff8007067836 */ /* 0x001fca0000000000 */
[----:B------:R-:W-:-:S07]  /*f6a0*/  ISETP.GT.AND P0, PT, R6, 0x7f, PT ;  /* 0x0000007f0600780c */ /* 0x000fce0003f04270 */
[----:B------:R-:W-:Y:S01]  /*f6b0*/  USHF.R.S32.HI UR16, URZ, 0x1f, UR4 ;  /* 0x0000001f3f107899 */ /* 0x000fe20008011404 */
[----:B-1----:R-:W-:Y:S11]  /*f6c0*/  @P2 BRA `(.L_x_2821) ;  /* 0x0000000000102947 */ /* 0x002ff60003800000 */
[----:B------:R-:W-:Y:S05]  /*f6d0*/  @!P1 BRA `(.L_x_2821) ;  /* 0x00000000000c9947 */ /* 0x000fea0003800000 */
[----:B------:R-:W2:Y:S04]  /*f6e0*/  LDG.E R5, desc[UR54][R2.64] ;  /* 0x0000003602057981 */ /* 0x000ea8000c1e1900 */
[----:B-----5:R-:W2:Y:S02]  /*f6f0*/  LDG.E R0, desc[UR54][R2.64+0x4] ;  /* 0x0000043602007981 */ /* 0x020ea4000c1e1900 */
[----:B--2---:R-:W-:-:S07]  /*f700*/  IMAD.IADD R0, R0, 0x1, -R5 ;  /* 0x0000000100007824 */ /* 0x004fce00078e0a05 */
.L_x_2821:
[----:B------:R-:W-:Y:S01]  /*f710*/  USEL UR36, UR36, URZ, !UP0 ;  /* 0x0000003f24247287 */ /* 0x000fe2000c000000 */
[----:B------:R-:W-:Y:S01]  /*f720*/  BSSY B1, `(.L_x_2822) ;  /* 0x0000037000017945 */ /* 0x000fe20003800000 */
[----:B------:R-:W-:-:S03]  /*f730*/  USEL UR37, UR37, URZ, !UP0 ;  /* 0x0000003f25257287 */ /* 0x000fc6000c000000 */
[----:B------:R-:W-:Y:S09]  /*f740*/  @P0 BRA `(.L_x_2823) ;  /* 0x0000000000d00947 */ /* 0x000ff20003800000 */
        /* <DEDUP_REMOVED lines=8> */
[----:B------:R-:W-:Y:S01]  /*f7d0*/  IMAD.MOV.U32 R5, RZ, RZ, R4 ;  /* 0x000000ffff057224 */ /* 0x000fe200078e0004 */
[----:B------:R-:W-:Y:S02]  /*f7e0*/  UMOV UR8, 0x9b8 ;  /* 0x000009b800087882 */ /* 0x000fe40000000000 */
        /* <DEDUP_REMOVED lines=19> */
[----:B------:R-:W-:Y:S02]  /*f920*/  IMAD.U32 R3, RZ, RZ, UR21 ;  /* 0x00000015ff037e24 */ /* 0x000fe4000f8e00ff */
[----:B------:R-:W-:Y:S01]  /*f930*/  IMAD.U32 R8, RZ, RZ, UR8 ;  /* 0x00000008ff087e24 */ /* 0x000fe2000f8e00ff */
[----:B------:R-:W-:Y:S01]  /*f940*/  ULDC.64 UR8, c[0x0][UR17+0x210] ;  /* 0x0000840011087abb */ /* 0x000fe20008000a00 */
[----:B-1----:R-:W-:Y:S01]  /*f950*/  @P0 SHF.R.U32.HI R5, RZ, R7, R2 ;  /* 0x00000007ff050219 */ /* 0x002fe20000011602 */
[----:B------:R-:W-:-:S04]  /*f960*/  IMAD.U32 R2, RZ, RZ, UR20 ;  /* 0x00000014ff027e24 */ /* 0x000fc8000f8e00ff */
[--C-:B------:R-:W-:Y:S01]  /*f970*/  IMAD.MOV R7, RZ, RZ, -R5.reuse ;  /* 0x000000ffff077224 */ /* 0x100fe200078e0a05 */
[----:B------:R-:W-:Y:S01]  /*f980*/  IADD3 R2, P0, P1, R5, UR10, R2 ;  /* 0x0000000a05027c10 */ /* 0x000fe2000f91e002 */
[----:B------:R-:W-:Y:S01]  /*f990*/  UIADD3.X UR10, UR13, UR11, UR16, UP0, UP1 ;  /* 0x0000000b0d0a7290 */ /* 0x000fe200087e2410 */
[----:B------:R-:W-:Y:S01]  /*f9a0*/  SHF.R.S32.HI R5, RZ, 0x1f, R5 ;  /* 0x0000001fff057819 */ /* 0x000fe20000011405 */
        /* <DEDUP_REMOVED lines=14> */
.L_x_2823:
[----:B------:R-:W-:Y:S05]  /*fa90*/  BSYNC B1 ;  /* 0x0000000000017941 */ /* 0x000fea0003800000 */
.L_x_2822:
        /* <DEDUP_REMOVED lines=43> */
[----:B------:R-:W-:Y:S01]  /*fd50*/  ULDC.64 UR8, c[0x0][0xad8] ;  /* 0x0002b60000087ab9 */ /* 0x000fe20000000a00 */
[----:B-----5:R-:W-:Y:S02]  /*fd60*/  IMAD R11, R0, R11, RZ ;  /* 0x0000000b000b7224 */ /* 0x020fe400078e02ff */
[----:B------:R-:W-:-:S02]  /*fd70*/  IMAD.IADD R3, R3, 0x1, R9 ;  /* 0x0000000103037824 */ /* 0x000fc400078e0209 */
[----:B------:R-:W-:Y:S02]  /*fd80*/  IMAD R4, R4, UR8, RZ ;  /* 0x0000000804047c24 */ /* 0x000fe4000f8e02ff */
[----:B------:R-:W-:-:S04]  /*fd90*/  IMAD.WIDE.U32 R2, R7, UR8, R2 ;  /* 0x0000000807027c25 */ /* 0x000fc8000f8e0002 */
[----:B------:R-:W-:Y:S01]  /*fda0*/  IMAD R5, R7, UR9, R4 ;  /* 0x0000000907057c24 */ /* 0x000fe2000f8e0204 */
[----:B------:R-:W-:Y:S01]  /*fdb0*/  ULDC.64 UR8, c[0x0][0xa80] ;  /* 0x0002a00000087ab9 */ /* 0x000fe20000000a00 */
[----:B------:R-:W-:Y:S02]  /*fdc0*/  VIADD R4, R6, 0x40 ;  /* 0x0000004006047836 */ /* 0x000fe40000000000 */
[----:B------:R-:W-:Y:S01]  /*fdd0*/  IMAD.IADD R3, R3, 0x1, R5 ;  /* 0x0000000103037824 */ /* 0x000fe200078e0205 */
[----:B------:R-:W-:Y:S01]  /*fde0*/  LEA R5, P2, R2, UR8, 0x1 ;  /* 0x0000000802057c11 */ /* 0x000fe2000f8408ff */
        /* <DEDUP_REMOVED lines=33> */
.L_x_2825:
[----:B------:R-:W-:Y:S05]  /*10000*/  BSYNC B1 ;  /* 0x0000000000017941 */ /* 0x000fea0003800000 */
.L_x_2824:
        /* <DEDUP_REMOVED lines=21> */
.L_x_2827:
[----:B------:R-:W-:Y:S05]  /*10160*/  BSYNC B1 ;  /* 0x0000000000017941 */ /* 0x000fea0003800000 */
.L_x_2826:
        /* <DEDUP_REMOVED lines=21> */
.L_x_2829:
[----:B------:R-:W-:Y:S05]  /*102c0*/  BSYNC B1 ;  /* 0x0000000000017941 */ /* 0x000fea0003800000 */
.L_x_2828:
[----:B0-----:R-:W-:Y:S01]  /*102d0*/  VIADD R0, R6, 0x60 ;  /* 0x0000006006007836 */ /* 0x001fe20000000000 */
[----:B--2-4-:R-:W2:Y:S04]  /*102e0*/  SHFL.IDX PT, R4, R4, 0x3, 0x181f ;  /* 0x00781f0004047f89 */ /* 0x014ea800000e0000 */
[----:B------:R-:W-:Y:S01]  /*102f0*/  ISETP.GE.AND P0, PT, R0, R11, PT ;  /* 0x0000000b0000720c */ /* 0x000fe20003f06270 */
[----:B-1-3--:R1:W3:-:S12]  /*10300*/  SHFL.IDX PT, R2, R5, 0x3, 0x181f ;  /* 0x00781f0005027f89 */ /* 0x00a2d800000e0000 */
[----:B-1----:R-:W-:Y:S05]  /*10310*/  @P0 BRA `(.L_x_2818) ;  /* 0x0000000000440947 */ /* 0x002fea0003800000 */
[----:B------:R-:W-:Y:S02]  /*10320*/  ULDC UR4, c[0x0][0xac8] ;  /* 0x0002b20000047ab9 */ /* 0x000fe40000000800 */
[----:B------:R-:W-:Y:S02]  /*10330*/  ISETP.GE.AND P3, PT, R7, UR4, PT ;  /* 0x0000000407007c0c */ /* 0x000fe4000bf66270 */
[----:B------:R-:W-:Y:S02]  /*10340*/  ISETP.GE.AND P2, PT, R9, UR4, PT ;  /* 0x0000000409007c0c */ /* 0x000fe4000bf46270 */
[----:B------:R-:W-:Y:S02]  /*10350*/  ISETP.GE.AND P1, PT, R13, UR4, PT ;  /* 0x000000040d007c0c */ /* 0x000fe4000bf26270 */
[----:B------:R-:W-:-:S07]  /*10360*/  ISETP.GE.AND P0, PT, R15, UR4, PT ;  /* 0x000000040f007c0c */ /* 0x000fce000bf06270 */
[----:B---3--:R-:W-:-:S04]  /*10370*/  @!P3 LEA R6, P4, R7, R2, 0x1 ;  /* 0x000000020706b211 */ /* 0x008fc800078808ff */
[----:B--2---:R-:W-:Y:S02]  /*10380*/  @!P3 LEA.HI.X R7, R7, R4, R12, 0x1, P4 ;  /* 0x000000040707b211 */ /* 0x004fe400020f0c0c */
        /* <DEDUP_REMOVED lines=10> */
.L_x_2818:
[----:B------:R-:W-:Y:S05]  /*10430*/  BSYNC B0 ;  /* 0x0000000000007941 */ /* 0x000fea0003800000 */
.L_x_2808:
[----:B------:R-:W-:Y:S02]  /*10440*/  ULDC UR4, c[0x0][0xc3c] ;  /* 0x00030f0000047ab9 */ /* 0x000fe40000000800 */
[----:B------:R-:W-:-:S06]  /*10450*/  UISETP.GE.AND UP0, UPT, UR7, UR4, UPT ;  /* 0x000000040700728c */ /* 0x000fcc000bf06270 */
[----:B------:R-:W-:-:S13]  /*10460*/  PLOP3.LUT P0, PT, PT, PT, UP0, 0x80, 0x0 ;  /* 0x000000000000781c */ /* 0x000fda0003f0f008 */
[----:B------:R-:W-:Y:S05]  /*10470*/  @!P0 BRA `(.L_x_2830) ;  /* 0xffffff0c00008947 */ /* 0x000fea000383ffff */
[----:B------:R-:W-:Y:S05]  /*10480*/  EXIT ;  /* 0x000000000000794d */ /* 0x000fea0003800000 */
.L_x_2765:
        /* <DEDUP_REMOVED lines=59> */
.L_x_2834:
        /* <DEDUP_REMOVED lines=38> */
.L_x_2832:
        /* <DEDUP_REMOVED lines=17> */
.L_x_2835:
        /* <DEDUP_REMOVED lines=61> */
.L_x_2836:
        /* <DEDUP_REMOVED lines=63> */
.L_x_2837:
[----:B------:R-:W-:-:S05]  /*11370*/  LOP3.LUT R33, RZ, R2, RZ, 0x33, !PT ;  /* 0x00000002ff217212 */ /* 0x000fca00078e33ff */
[----:B------:R-:W-:Y:S01]  /*11380*/  IMAD.IADD R33, R0, 0x1, R33 ;  /* 0x0000000100217824 */ /* 0x000fe200078e0221 */
[----:B------:R-:W-:Y:S06]  /*11390*/  BRA `(.L_x_2838) ;  /* 0x0000000000107947 */ /* 0x000fec0003800000 */
.L_x_2833:
[----:B------:R-:W-:Y:S01]  /*113a0*/  IMAD.MOV.U32 R32, RZ, RZ, R11 ;  /* 0x000000ffff207224 */ /* 0x000fe200078e000b */
[----:B------:R-:W-:Y:S01]  /*113b0*/  ULDC UR39, c[0x0][0xc3c] ;  /* 0x00030f0000277ab9 */ /* 0x000fe20000000800 */
[----:B------:R-:W-:Y:S02]  /*113c0*/  IMAD.MOV.U32 R33, RZ, RZ, RZ ;  /* 0x000000ffff217224 */ /* 0x000fe400078e00ff */
[----:B------:R-:W-:-:S07]  /*113d0*/  IMAD.MOV.U32 R34, RZ, RZ, RZ ;  /* 0x000000ffff227224 */ /* 0x000fce00078e00ff */
.L_x_2838:
[----:B------:R-:W-:Y:S01]  /*113e0*/  ISETP.NE.AND P0, PT, R7, RZ, PT ;  /* 0x000000ff0700720c */ /* 0x000fe20003f05270 */
[----:B------:R-:W-:-:S12]  /*113f0*/  IMAD.U32 R35, RZ, RZ, UR39 ;  /* 0x00000027ff237e24 */ /* 0x000fd8000f8e00ff */
[----:B------:R-:W0:Y:S01]  /*11400*/  @!P0 S2R R3, SR_CgaCtaId ;  /* 0x0000000000038919 */ /* 0x000e220000008800 */
[----:B------:R-:W-:-:S04]  /*11410*/  @!P0 MOV R0, 0x400 ;  /* 0x0000040000008802 */ /* 0x000fc80000000f00 */
[----:B0-----:R-:W-:-:S05]  /*11420*/  @!P0 LEA R0, R3, R0, 0x18 ;  /* 0x0000000003008211 */ /* 0x001fca00078ec0ff */
[----:B------:R0:W-:Y:S01]  /*11430*/  @!P0 STS.128 [R0+0x388d0], R32 ;  /* 0x0388d02000008388 */ /* 0x0001e20000000c00 */
[----:B------:R-:W-:Y:S06]  /*11440*/  BAR.ARV 0x5, 0x180 ;  /* 0x0146000000007b1d */ /* 0x000fec0000002000 */
.L_x_2831:
        /* <DEDUP_REMOVED lines=10> */
[----:B------:R-:W-:Y:S01]  /*114f0*/  ULOP3.LUT UR42, UR43, 0x2, URZ, 0xfc, !UPT ;  /* 0x000000022b2a7892 */ /* 0x000fe2000f8efc3f */
[----:B------:R-:W-:Y:S01]  /*11500*/  STL [R1+0x18], RZ ;  /* 0x000018ff01007387 */ /* 0x000fe20000100800 */
[----:B------:R-:W-:Y:S01]  /*11510*/  IMAD.MOV.U32 R28, RZ, RZ, 0x1 ;  /* 0x00000001ff1c7424 */ /* 0x000fe200078e00ff */
[----:B------:R-:W-:Y:S01]  /*11520*/  ULOP3.LUT UR44, UR43, 0x1, URZ, 0xfc, !UPT ;  /* 0x000000012b2c7892 */ /* 0x000fe2000f8efc3f */
[----:B------:R-:W-:Y:S01]  /*11530*/  IMAD.MOV.U32 R24, RZ, RZ, RZ ;  /* 0x000000ffff187224 */ /* 0x000fe200078e00ff */
[----:B------:R-:W-:Y:S01]  /*11540*/  ULDC UR46, c[0x0][0xc] ;  /* 0x00000300002e7ab9 */ /* 0x000fe20000000800 */
[----:B--2---:R-:W-:Y:S02]  /*11550*/  IMAD.U32 R36, RZ, RZ, UR4 ;  /* 0x00000004ff247e24 */ /* 0x004fe4000f8e00ff */
[C---:B-1----:R-:W-:Y:S01]  /*11560*/  IMAD.SHL.U32 R17, R8.reuse, 0x80, RZ ;  /* 0x0000008008117824 */ /* 0x042fe200078e00ff */
[C---:B------:R-:W-:Y:S01]  /*11570*/  LOP3.LUT R6, R8.reuse, 0x7f, RZ, 0xc0, !PT ;  /* 0x0000007f08067812 */ /* 0x040fe200078ec0ff */
[C---:B------:R-:W-:Y:S01]  /*11580*/  IMAD.SHL.U32 R5, R8.reuse, 0x10, RZ ;  /* 0x0000001008057824 */ /* 0x040fe200078e00ff */
[C---:B------:R-:W-:Y:S01]  /*11590*/  R2P PR, R8.reuse, 0x6 ;  /* 0x0000000608007804 */ /* 0x040fe20000000000 */
[----:B------:R-:W-:Y:S01]  /*115a0*/  IMAD.SHL.U32 R4, R8, 0x2, RZ ;  /* 0x0000000208047824 */ /* 0x000fe200078e00ff */
[----:B0-----:R-:W-:-:S02]  /*115b0*/  SHF.R.U32.HI R0, RZ, 0x5, R6 ;  /* 0x00000005ff007819 */ /* 0x001fc40000011606 */
[C---:B------:R-:W-:Y:S02]  /*115c0*/  LOP3.LUT R7, R17.reuse, 0x400, RZ, 0xc0, !PT ;  /* 0x0000040011077812 */ /* 0x040fe400078ec0ff */
[----:B------:R-:W-:Y:S02]  /*115d0*/  LOP3.LUT R3, R17, 0x380, RZ, 0xc0, !PT ;  /* 0x0000038011037812 */ /* 0x000fe400078ec0ff */
[----:B------:R-:W-:Y:S01]  /*115e0*/  SEL R37, R37, 0xffffffc0, !P2 ;  /* 0xffffffc025257807 */ /* 0x000fe20005000000 */
[C---:B------:R-:W-:Y:S01]  /*115f0*/  IMAD R7, R0.reuse, 0x800, R7 ;  /* 0x0000080000077824 */ /* 0x040fe200078e0207 */
[----:B------:R-:W-:Y:S01]  /*11600*/  LOP3.LUT R2, R3, 0x10, R8, 0xf8, !PT ;  /* 0x0000001003027812 */ /* 0x000fe200078ef808 */
[----:B------:R-:W-:Y:S01]  /*11610*/  IMAD R0, R0, 0x10, R3 ;  /* 0x0000001000007824 */ /* 0x000fe200078e0203 */
[----:B------:R-:W-:Y:S02]  /*11620*/  LOP3.LUT R3, R5, 0x3f0, RZ, 0xc0, !PT ;  /* 0x000003f005037812 */ /* 0x000fe400078ec0ff */
[----:B------:R-:W-:-:S02]  /*11630*/  LOP3.LUT R2, R2, 0x70, R5, 0x78, !PT ;  /* 0x0000007002027812 */ /* 0x000fc400078e7805 */
[----:B------:R-:W-:Y:S02]  /*11640*/  LOP3.LUT R0, R0, 0x70, R5, 0x78, !PT ;  /* 0x0000007000007812 */ /* 0x000fe400078e7805 */
[----:B------:R-:W-:Y:S01]  /*11650*/  LOP3.LUT R4, R3, 0x70, R4, 0x78, !PT ;  /* 0x0000007003047812 */ /* 0x000fe200078e7804 */
[----:B------:R-:W-:Y:S01]  /*11660*/  IMAD.IADD R26, R7, 0x1, R2 ;  /* 0x00000001071a7824 */ /* 0x000fe200078e0202 */
[----:B------:R-:W-:Y:S01]  /*11670*/  LOP3.LUT R17, R0, 0xc00, R17, 0xf8, !PT ;  /* 0x00000c0000117812 */ /* 0x000fe200078ef811 */
[----:B------:R-:W-:Y:S01]  /*11680*/  IMAD.MOV.U32 R0, RZ, RZ, 0x20 ;  /* 0x00000020ff007424 */ /* 0x000fe200078e00ff */
[----:B------:R-:W-:Y:S02]  /*11690*/  MOV R3, 0x400 ;  /* 0x0000040000037802 */ /* 0x000fe40000000f00 */
[----:B------:R-:W-:Y:S02]  /*116a0*/  SHF.R.U32.HI R6, RZ, 0x3, R6 ;  /* 0x00000003ff067819 */ /* 0x000fe40000011606 */
[----:B------:R-:W-:-:S02]  /*116b0*/  SEL R2, R0, 0xffffffe0, !P1 ;  /* 0xffffffe000027807 */ /* 0x000fc40004800000 */
[--C-:B------:R-:W-:Y:S02]  /*116c0*/  LOP3.LUT R0, R4, 0x400, R5.reuse, 0xf8, !PT ;  /* 0x0000040004007812 */ /* 0x100fe400078ef805 */
[----:B------:R-:W-:Y:S01]  /*116d0*/  LEA R18, R36, R3, 0x18 ;  /* 0x0000000324127211 */ /* 0x000fe200078ec0ff */
        /* <DEDUP_REMOVED lines=11> */
.L_x_2915:
        /* <DEDUP_REMOVED lines=51> */
.L_x_2840:
        /* <DEDUP_REMOVED lines=16> */
.L_x_2841:
        /* <DEDUP_REMOVED lines=9> */
.L_x_2842:
[----:B-1----:R-:W1:Y:S01]  /*11c50*/  LDC R2, c[0x0][0x448] ;  /* 0x00011200ff027b82 */ /* 0x002e620000000800 */
[----:B-----5:R-:W-:Y:S01]  /*11c60*/  IMAD.IADD R19, R0, 0x1, -R31 ;  /* 0x0000000100137824 */ /* 0x020fe200078e0a1f */
[----:B------:R-:W-:-:S03]  /*11c70*/  LOP3.LUT R16, R16, 0xfffffeff, RZ, 0xc0, !PT ;  /* 0xfffffeff10107812 */ /* 0x000fc600078ec0ff */
[----:B------:R-:W-:Y:S01]  /*11c80*/  VIADD R0, R19, 0x7f ;  /* 0x0000007f13007836 */ /* 0x000fe20000000000 */
[----:B-1----:R-:W-:Y:S01]  /*11c90*/  ISETP.NE.AND P0, PT, R2, 0x1, PT ;  /* 0x000000010200780c */ /* 0x002fe20003f05270 */
[----:B------:R-:W-:-:S04]  /*11ca0*/  IMAD.SHL.U32 R2, R33, 0x80, RZ ;  /* 0x0000008021027824 */ /* 0x000fc800078e00ff */
[----:B------:R-:W-:-:S08]  /*11cb0*/  VIADD R2, R2, 0x7f ;  /* 0x0000007f02027836 */ /* 0x000fd00000000000 */
[----:B------:R-:W1:Y:S01]  /*11cc0*/  @P0 LDC R3, c[0x0][0x44c] ;  /* 0x00011300ff030b82 */ /* 0x000e620000000800 */
[----:B------:R-:W-:-:S07]  /*11cd0*/  @P0 LOP3.LUT R16, R16, 0x100, RZ, 0xfc, !PT ;  /* 0x0000010010100812 */ /* 0x000fce00078efcff */
[----:B------:R-:W2:Y:S01]  /*11ce0*/  @P0 LDC R4, c[0x0][0x450] ;  /* 0x00011400ff040b82 */ /* 0x000ea20000000800 */
[----:B-1----:R-:W-:-:S05]  /*11cf0*/  @P0 IMAD.HI.U32 R3, R2, R3, RZ ;  /* 0x0000000302030227 */ /* 0x002fca00078e00ff */
[----:B--2---:R-:W-:Y:S02]  /*11d00*/  @P0 SHF.R.U32.HI R2, RZ, R4, R3 ;  /* 0x00000004ff020219 */ /* 0x004fe40000011603 */
[----:B0-----:R-:W-:-:S05]  /*11d10*/  IADD3 R3, R19, 0x80, -R25 ;  /* 0x0000008013037810 */ /* 0x001fca0007ffe819 */
[----:B------:R-:W-:Y:S01]  /*11d20*/  IMAD.IADD R2, R3, 0x1, R2 ;  /* 0x0000000103027824 */ /* 0x000fe200078e0202 */
[----:B------:R-:W-:-:S04]  /*11d30*/  SHF.R.S32.HI R3, RZ, 0x1f, R0 ;  /* 0x0000001fff037819 */ /* 0x000fc80000011400 */
[----:B------:R-:W-:Y:S02]  /*11d40*/  SHF.R.S32.HI R5, RZ, 0x1f, R2 ;  /* 0x0000001fff057819 */ /* 0x000fe40000011402 */
[----:B------:R-:W-:Y:S02]  /*11d50*/  LEA.HI R3, R3, R0, RZ, 0x7 ;  /* 0x0000000003037211 */ /* 0x000fe400078f38ff */
[----:B------:R-:W-:Y:S02]  /*11d60*/  LEA.HI R5, R5, R2, RZ, 0x7 ;  /* 0x0000000205057211 */ /* 0x000fe400078f38ff */
[----:B------:R-:W-:Y:S02]  /*11d70*/  SHF.R.S32.HI R3, RZ, 0x7, R3 ;  /* 0x00000007ff037819 */ /* 0x000fe40000011403 */
[----:B------:R-:W-:-:S04]  /*11d80*/  SHF.R.S32.HI R0, RZ, 0x7, R5 ;  /* 0x00000007ff007819 */ /* 0x000fc80000011405 */
[----:B------:R-:W-:Y:S02]  /*11d90*/  VIMNMX R5, R3, R0, PT ;  /* 0x0000000003057248 */ /* 0x000fe40003fe0100 */
[C---:B------:R-:W-:Y:S02]  /*11da0*/  LOP3.LUT R0, R34.reuse, 0xff000000, RZ, 0xc0, !PT ;  /* 0xff00000022007812 */ /* 0x040fe400078ec0ff */
[----:B------:R-:W-:Y:S02]  /*11db0*/  ISETP.GE.AND P0, PT, R5, 0x1, PT ;  /* 0x000000010500780c */ /* 0x000fe40003f06270 */
        /* <DEDUP_REMOVED lines=8> */
[----:B------:R-:W0:Y:S02]  /*11e40*/  @!P0 LDC R0, c[0x0][0x9f0] ;  /* 0x00027c00ff008b82 */ /* 0x000e240000000800 */
[-C--:B0-----:R-:W-:Y:S02]  /*11e50*/  IABS R4, R0.reuse ;  /* 0x0000000000047213 */ /* 0x081fe40000000000 */
[----:B------:R-:W-:Y:S02]  /*11e60*/  IADD3 R7, R0, -0x1, R5 ;  /* 0xffffffff00077810 */ /* 0x000fe40007ffe005 */
[----:B------:R-:W0:Y:S02]  /*11e70*/  I2F.RP R6, R4 ;  /* 0x0000000400067306 */ /* 0x000e240000209400 */
[----:B------:R-:W-:-:S04]  /*11e80*/  LOP3.LUT R2, R7, R0, RZ, 0x3c, !PT ;  /* 0x0000000007027212 */ /* 0x000fc800078e3cff */
[----:B------:R-:W-:Y:S01]  /*11e90*/  ISETP.GE.AND P2, PT, R2, RZ, PT ;  /* 0x000000ff0200720c */ /* 0x000fe20003f46270 */
[----:B------:R-:W-:Y:S01]  /*11ea0*/  IMAD.MOV.U32 R2, RZ, RZ, RZ ;  /* 0x000000ffff027224 */ /* 0x000fe200078e00ff */
[----:B0-----:R-:W0:Y:S02]  /*11eb0*/  MUFU.RCP R6, R6 ;  /* 0x0000000600067308 */ /* 0x001e240000001000 */
[----:B0-----:R-:W-:Y:S01]  /*11ec0*/  VIADD R3, R6, 0xffffffe ;  /* 0x0ffffffe06037836 */ /* 0x001fe20000000000 */
[----:B------:R-:W-:-:S05]  /*11ed0*/  IABS R6, R0 ;  /* 0x0000000000067213 */ /* 0x000fca0000000000 */
[----:B------:R-:W0:Y:S01]  /*11ee0*/  F2I.FTZ.U32.TRUNC.NTZ R3, R3 ;  /* 0x0000000300037305 */ /* 0x000e22000021f000 */
[----:B------:R-:W-:Y:S02]  /*11ef0*/  IMAD.MOV R6, RZ, RZ, -R6 ;  /* 0x000000ffff067224 */ /* 0x000fe400078e0a06 */
[----:B0-----:R-:W-:-:S04]  /*11f00*/  IMAD.MOV R9, RZ, RZ, -R3 ;  /* 0x000000ffff097224 */ /* 0x001fc800078e0a03 */
        /* <DEDUP_REMOVED lines=14> */
.L_x_2843:
[-C--:B------:R-:W-:Y:S01]  /*11ff0*/  IMAD R30, R30, R3.reuse, RZ ;  /* 0x000000031e1e7224 */ /* 0x080fe200078e02ff */
[----:B------:R-:W-:Y:S04]  /*12000*/  BSSY B7, `(.L_x_2844) ;  /* 0x00004c9000077945 */ /* 0x000fe80003800000 */
[----:B------:R-:W-:-:S04]  /*12010*/  VIADDMNMX R23, R30, R3, R5, PT ;  /* 0x000000031e177246 */ /* 0x000fc80003800105 */
[----:B------:R-:W-:Y:S01]  /*12020*/  ISETP.GT.AND P0, PT, R23, R30, PT ;  /* 0x0000001e1700720c */ /* 0x000fe20003f04270 */
[----:B------:R0:W-:-:S12]  /*12030*/  STL [R1+0x14], R23 ;  /* 0x0000141701007387 */ /* 0x0001d80000100800 */
[----:B0-----:R-:W-:Y:S05]  /*12040*/  @P0 BRA `(.L_x_2845) ;  /* 0x0000000000440947 */ /* 0x001fea0003800000 */
        /* <DEDUP_REMOVED lines=17> */
.L_x_2845:
        /* <DEDUP_REMOVED lines=20> */
.L_x_2848:
[----:B------:R-:W-:Y:S05]  /*122a0*/  BSYNC B6 ;  /* 0x0000000000067941 */ /* 0x000fea0003800000 */
.L_x_2847:
        /* <DEDUP_REMOVED lines=22> */
.L_x_2850:
[----:B------:R-:W-:Y:S05]  /*12410*/  BSYNC B6 ;  /* 0x0000000000067941 */ /* 0x000fea0003800000 */
.L_x_2849:
        /* <DEDUP_REMOVED lines=20> */
.L_x_2852:
[----:B------:R-:W-:Y:S05]  /*12560*/  BSYNC B6 ;  /* 0x0000000000067941 */ /* 0x000fea0003800000 */
.L_x_2851:
        /* <DEDUP_REMOVED lines=19> */
.L_x_2854:
[----:B------:R-:W-:Y:S05]  /*126a0*/  BSYNC B6 ;  /* 0x0000000000067941 */ /* 0x000fea0003800000 */
.L_x_2853:
[----:B------:R-:W-:Y:S01]  /*126b0*/  ULDC.64 UR4, c[0x0][0x9f8] ;  /* 0x00027e0000047ab9 */ /* 0x000fe20000000a00 */
[----:B------:R-:W0:Y:S01]  /*126c0*/  S2R R20, SR_TID.X ;  /* 0x0000000000147919 */ /* 0x000e220000002100 */
[----:B------:R-:W-:Y:S01]  /*126d0*/  UISETP.NE.U32.AND UP0, UPT, UR4, URZ, UPT ;  /* 0x0000003f0400728c */ /* 0x000fe2000bf05070 */
[----:B------:R-:W1:Y:S03]  /*126e0*/  LDC R8, c[0x0][0x430] ;  /* 0x00010c00ff087b82 */ /* 0x000e660000000800 */
[----:B------:R-:W-:-:S06]  /*126f0*/  UISETP.NE.AND.EX UP0, UPT, UR5, URZ, UPT, UP0 ;  /* 0x0000003f0500728c */ /* 0x000fcc000bf05300 */
[----:B------:R-:W-:-:S05]  /*12700*/  PLOP3.LUT P0, PT, PT, PT, UP0, 0x80, 0x0 ;  /* 0x000000000000781c */ /* 0x000fca0003f0f008 */
[----:B------:R-:W-:-:S04]  /*12710*/  @UP0 UIADD3 UR4, UP1, UR37, UR4, URZ ;  /* 0x0000000425040290 */ /* 0x000fc8000ff3e03f */
[----:B------:R-:W-:Y:S02]  /*12720*/  @UP0 UIADD3.X UR5, UR36, UR5, URZ, UP1, !UPT ;  /* 0x0000000524050290 */ /* 0x000fe40008ffe43f */
[----:B------:R-:W-:-:S04]  /*12730*/  IMAD.U32 R2, RZ, RZ, UR4 ;  /* 0x00000004ff027e24 */ /* 0x000fc8000f8e00ff */
[----:B------:R-:W-:-:S05]  /*12740*/  IMAD.U32 R3, RZ, RZ, UR5 ;  /* 0x00000005ff037e24 */ /* 0x000fca000f8e00ff */
[----:B------:R2:W3:Y:S01]  /*12750*/  @P0 LDG.E R29, desc[UR54][R2.64] ;  /* 0x00000036021d0981 */ /* 0x0004e2000c1e1900 */
[----:B0-----:R-:W-:Y:S02]  /*12760*/  LOP3.LUT R21, R20, 0x7f, RZ, 0xc0, !PT ;  /* 0x0000007f14157812 */ /* 0x001fe400078ec0ff */
[----:B-1----:R-:W-:Y:S01]  /*12770*/  ISETP.NE.AND P1, PT, R8, 0x1, PT ;  /* 0x000000010800780c */ /* 0x002fe20003f25270 */
[----:B------:R-:W-:Y:S01]  /*12780*/  IMAD.SHL.U32 R20, R20, 0x10, RZ ;  /* 0x0000001014147824 */ /* 0x000fe200078e00ff */
[----:B------:R-:W-:Y:S02]  /*12790*/  SHF.R.U32.HI R21, RZ, 0x3, R21 ;  /* 0x00000003ff157819 */ /* 0x000fe40000011615 */
[----:B------:R-:W-:Y:S02]  /*127a0*/  LEA R7, R23, 0xffffff80, 0x7 ;  /* 0xffffff8017077811 */ /* 0x000fe400078e38ff */
[----:B------:R-:W-:-:S04]  /*127b0*/  LOP3.LUT R20, R21, 0x70, R20, 0xf8, !PT ;  /* 0x0000007015147812 */ /* 0x000fc800078ef814 */
[----:B------:R-:W-:-:S03]  /*127c0*/  LOP3.LUT R4, R20, R7, RZ, 0xfc, !PT ;  /* 0x0000000714047212 */ /* 0x000fc600078efcff */
[----:B------:R-:W0:Y:S01]  /*127d0*/  @P1 LDC R6, c[0x0][0x434] ;  /* 0x00010d00ff061b82 */ /* 0x000e220000000800 */
[----:B------:R-:W-:-:S07]  /*127e0*/  ISETP.GE.AND P0, PT, R4, R19, PT ;  /* 0x000000130400720c */ /* 0x000fce0003f06270 */
[----:B------:R-:W1:Y:S01]  /*127f0*/  @P1 LDC R0, c[0x0][0x438] ;  /* 0x00010e00ff001b82 */ /* 0x000e620000000800 */
[----:B------:R-:W-:-:S07]  /*12800*/  IMAD.IADD R5, R4, 0x1, R31 ;  /* 0x0000000104057824 */ /* 0x000fce00078e021f */
[----:B--2---:R-:W2:Y:S01]  /*12810*/  @!P0 LDC.64 R2, c[0x0][0x428] ;  /* 0x00010a00ff028b82 */ /* 0x004ea20000000a00 */
[----:B------:R-:W-:Y:S02]  /*12820*/  IMAD.MOV.U32 R4, RZ, RZ, R5 ;  /* 0x000000ffff047224 */ /* 0x000fe400078e0005 */
[----:B0-----:R-:W-:-:S05]  /*12830*/  @P1 IMAD.HI.U32 R6, R5, R6, RZ ;  /* 0x0000000605061227 */ /* 0x001fca00078e00ff */
[----:B-1----:R-:W-:-:S05]  /*12840*/  @P1 SHF.R.U32.HI R4, RZ, R0, R6 ;  /* 0x00000000ff041219 */ /* 0x002fca0000011606 */
[----:B------:R-:W-:-:S04]  /*12850*/  IMAD.MOV R0, RZ, RZ, -R4 ;  /* 0x000000ffff007224 */ /* 0x000fc800078e0a04 */
[----:B------:R-:W-:Y:S01]  /*12860*/  IMAD R0, R8, R0, R5 ;  /* 0x0000000008007224 */ /* 0x000fe200078e0205 */
[----:B------:R-:W-:Y:S01]  /*12870*/  @!P0 SHF.R.S32.HI R5, RZ, 0x1f, R4 ;  /* 0x0000001fff058819 */ /* 0x000fe20000011404 */
[----:B------:R-:W0:Y:S01]  /*12880*/  LDC R8, c[0x0][0x2f4] ;  /* 0x0000bd00ff087b82 */ /* 0x000e220000000800 */
[----:B------:R-:W-:-:S04]  /*12890*/  LOP3.LUT R16, R16, 0xfffffff7, RZ, 0xc0, !PT ;  /* 0xfffffff710107812 */ /* 0x000fc800078ec0ff */
[----:B------:R-:W-:Y:S02]  /*128a0*/  @P1 LOP3.LUT R16, R16, 0x8, RZ, 0xfc, !PT ;  /* 0x0000000810101812 */ /* 0x000fe400078efcff */
[----:B------:R-:W-:Y:S02]  /*128b0*/  LOP3.LUT R20, R27, 0x80, RZ, 0xfc, !PT ;  /* 0x000000801b147812 */ /* 0x000fe400078efcff */
[----:B------:R-:W-:Y:S01]  /*128c0*/  LOP3.LUT R16, R16, 0xfffffffd, RZ, 0xc0, !PT ;  /* 0xfffffffd10107812 */ /* 0x000fe200078ec0ff */
[----:B------:R-:W-:-:S05]  /*128d0*/  IMAD.U32 R9, RZ, RZ, UR42 ;  /* 0x0000002aff097e24 */ /* 0x000fca000f8e00ff */
[----:B------:R-:W-:Y:S01]  /*128e0*/  ISETP.NE.AND P2, PT, R9, 0x3, PT ;  /* 0x000000030900780c */ /* 0x000fe20003f45270 */
[----:B------:R-:W-:Y:S01]  /*128f0*/  UMOV UR4, 0xffffffff ;  /* 0xffffffff00047882 */ /* 0x000fe20000000000 */
[----:B---3--:R-:W-:Y:S01]  /*12900*/  SHF.R.S32.HI R35, RZ, 0x1f, R29 ;  /* 0x0000001fff237819 */ /* 0x008fe2000001141d */
[----:B--2---:R-:W-:-:S04]  /*12910*/  @!P0 IMAD.WIDE.U32 R4, R29, R2, R4 ;  /* 0x000000021d048225 */ /* 0x004fc800078e0004 */
[----:B------:R-:W-:-:S04]  /*12920*/  @!P0 IMAD R6, R35, R2, RZ ;  /* 0x0000000223068224 */ /* 0x000fc800078e02ff */
[----:B------:R-:W-:Y:S02]  /*12930*/  @!P0 IMAD R6, R29, R3, R6 ;  /* 0x000000031d068224 */ /* 0x000fe400078e0206 */
[----:B------:R-:W1:Y:S02]  /*12940*/  @!P0 LDC.64 R2, c[0x0][0x418] ;  /* 0x00010600ff028b82 */ /* 0x000e640000000a00 */
[----:B------:R-:W-:Y:S01]  /*12950*/  @!P0 IMAD.IADD R6, R5, 0x1, R6 ;  /* 0x0000000105068824 */ /* 0x000fe200078e0206 */
[----:B-1----:R-:W-:-:S04]  /*12960*/  @!P0 LEA R2, P1, R4, R2, 0x2 ;  /* 0x0000000204028211 */ /* 0x002fc800078210ff */
[----:B------:R-:W-:Y:S02]  /*12970*/  @!P0 LEA.HI.X R3, R4, R3, R6, 0x2, P1 ;  /* 0x0000000304038211 */ /* 0x000fe400008f1406 */
[----:B0-----:R-:W-:Y:S01]  /*12980*/  ISETP.GE.AND P1, PT, R27, R8, PT ;  /* 0x000000081b00720c */ /* 0x001fe20003f26270 */
        /* <DEDUP_REMOVED lines=8> */
[----:B0-----:R-:W-:Y:S06]  /*12a10*/  BRA.DIV UR4, `(.L_x_2855) ;  /* 0x0000005a04407947 */ /* 0x001fec000b800000 */
.L_x_2935:
[----:B------:R-:W-:Y:S01]  /*12a20*/  LOP3.LUT R23, R34, 0xffff, RZ, 0xc0, !PT ;  /* 0x0000ffff22177812 */ /* 0x000fe200078ec0ff */
[----:B------:R-:W-:Y:S06]  /*12a30*/  @!P2 BRA `(.L_x_2856) ;  /* 0x000000000004a947 */ /* 0x000fec0003800000 */
[----:B------:R-:W-:Y:S01]  /*12a40*/  BPT.TRAP 0x1 ;  /* 0x000000040000795c */ /* 0x000fe20000300000 */
.L_x_2856:
        /* <DEDUP_REMOVED lines=10> */
.L_x_2936:
[----:B------:R-:W-:Y:S05]  /*12af0*/  BSYNC B0 ;  /* 0x0000000000007941 */ /* 0x000fea0003800000 */
.L_x_2857:
[----:B------:R-:W2:Y:S01]  /*12b00*/  LDL R11, [R1+0x8] ;  /* 0x00000800010b7983 */ /* 0x000ea20000100800 */
[----:B------:R-:W-:Y:S01]  /*12b10*/  ULDC.64 UR4, c[0x0][0x328] ;  /* 0x0000ca0000047ab9 */ /* 0x000fe20000000a00 */
[----:B-----5:R-:W-:Y:S01]  /*12b20*/  SHF.R.S32.HI R10, RZ, 0x1f, R4 ;  /* 0x0000001fff0a7819 */ /* 0x020fe20000011404 */
        /* <DEDUP_REMOVED lines=16> */
[----:B------:R-:W-:Y:S02]  /*12c30*/  IADD3.X R8, R8, UR7, RZ, P0, !PT ;  /* 0x0000000708087c10 */ /* 0x000fe400087fe4ff */
[----:B------:R-:W-:-:S13]  /*12c40*/  ISETP.GE.AND P0, PT, R19, 0x1, PT ;  /* 0x000000011300780c */ /* 0x000fda0003f06270 */
[----:B------:R-:W-:Y:S01]  /*12c50*/  @P0 LOP3.LUT R16, R16, 0x80, RZ, 0xfc, !PT ;  /* 0x0000008010100812 */ /* 0x000fe200078efcff */
[----:B--2---:R-:W-:Y:S01]  /*12c60*/  IMAD R5, R24, 0x8000, R11 ;  /* 0x0000800018057824 */ /* 0x004fe200078e020b */
[----:B------:R-:W-:Y:S06]  /*12c70*/  BRA.DIV UR4, `(.L_x_2859) ;  /* 0x0000005604e87947 */ /* 0x000fec000b800000 */
[----:B------:R-:W1:Y:S01]  /*12c80*/  LDC R12, c[0x0][0x2f4] ;  /* 0x0000bd00ff0c7b82 */ /* 0x000e620000000800 */
[----:B------:R-:W2:Y:S01]  /*12c90*/  SHFL.IDX PT, R2, R7, RZ, 0x181f ;  /* 0x00181fff07027589 */ /* 0x000ea200000e0000 */
[----:B------:R-:W-:Y:S01]  /*12ca0*/  LOP3.LUT R11, R27, 0x80, RZ, 0xfc, !PT ;  /* 0x000000801b0b7812 */ /* 0x000fe200078efcff */
[----:B------:R-:W-:Y:S01]  /*12cb0*/  IMAD.IADD R5, R18, 0x1, R5 ;  /* 0x0000000112057824 */ /* 0x000fe200078e0205 */
[C---:B------:R-:W-:Y:S01]  /*12cc0*/  ISETP.GE.AND P3, PT, R19.reuse, 0x11, PT ;  /* 0x000000111300780c */ /* 0x040fe20003f66270 */
[----:B------:R-:W3:Y:S01]  /*12cd0*/  SHFL.IDX PT, R3, R8, RZ, 0x181f ;  /* 0x00181fff08037589 */ /* 0x000ee200000e0000 */
[----:B------:R-:W-:Y:S02]  /*12ce0*/  LOP3.LUT R16, R16, 0xffffffdf, RZ, 0xc0, !PT ;  /* 0xffffffdf10107812 */ /* 0x000fe400078ec0ff */
[C---:B------:R-:W-:Y:S02]  /*12cf0*/  ISETP.GE.AND P6, PT, R19.reuse, 0x71, PT ;  /* 0x000000711300780c */ /* 0x040fe40003fc6270 */
[----:B------:R-:W-:-:S02]  /*12d00*/  ISETP.GE.AND P5, PT, R19, 0x31, PT ;  /* 0x000000311300780c */ /* 0x000fc40003fa6270 */
[----:B------:R-:W-:-:S05]  /*12d10*/  ISETP.GE.AND P4, PT, R19, 0x41, PT ;  /* 0x000000411300780c */ /* 0x000fca0003f86270 */
[----:B------:R-:W-:Y:S02]  /*12d20*/  @P3 LOP3.LUT R16, R16, 0x20, RZ, 0xfc, !PT ;  /* 0x0000002010103812 */ /* 0x000fe400078efcff */
[----:B------:R-:W-:Y:S02]  /*12d30*/  ISETP.GE.AND P3, PT, R19, 0x51, PT ;  /* 0x000000511300780c */ /* 0x000fe40003f66270 */
[----:B------:R-:W-:Y:S02]  /*12d40*/  LOP3.LUT R16, R16, 0xffffffef, RZ, 0xc0, !PT ;  /* 0xffffffef10107812 */ /* 0x000fe400078ec0ff */
[C---:B-1----:R-:W-:Y:S02]  /*12d50*/  ISETP.GE.AND P1, PT, R27.reuse, R12, PT ;  /* 0x0000000c1b00720c */ /* 0x042fe40003f26270 */
[----:B--2---:R-:W-:Y:S02]  /*12d60*/  IADD3 R2, P0, R27, R2, RZ ;  /* 0x000000021b027210 */ /* 0x004fe40007f1e0ff */
[----:B------:R-:W-:-:S03]  /*12d70*/  ISETP.LT.OR P2, PT, R19, 0x1, P1 ;  /* 0x000000011300780c */ /* 0x000fc60000f41670 */
[----:B---3--:R-:W-:Y:S01]  /*12d80*/  IMAD.X R3, RZ, RZ, R3, P0 ;  /* 0x000000ffff037224 */ /* 0x008fe200000e0603 */
[----:B------:R-:W-:-:S09]  /*12d90*/  ISETP.GE.AND P0, PT, R11, R12, PT ;  /* 0x0000000c0b00720c */ /* 0x000fd20003f06270 */
        /* <DEDUP_REMOVED lines=54> */
[----:B-1----:R1:W2:Y:S10]  /*13100*/  SHFL.IDX PT, R2, R7, 0x7, 0x181f ;  /* 0x00f81f0007027f89 */ /* 0x0022b400000e0000 */
[----:B------:R-:W-:-:S02]  /*13110*/  @P2 LOP3.LUT R16, R16, 0x10, RZ, 0xfc, !PT ;  /* 0x0000001010102812 */ /* 0x000fc400078efcff */
[----:B------:R-:W-:Y:S02]  /*13120*/  ISETP.GE.AND P2, PT, R19, 0x61, PT ;  /* 0x000000611300780c */ /* 0x000fe40003f46270 */
[----:B------:R-:W-:-:S04]  /*13130*/  LOP3.LUT R16, R16, 0xffffffbf, RZ, 0xc0, !PT ;  /* 0xffffffbf10107812 */ /* 0x000fc800078ec0ff */
[----:B-1-3--:R-:W-:-:S07]  /*13140*/  @P6 LOP3.LUT R16, R16, 0x40, RZ, 0xfc, !PT ;  /* 0x0000004010106812 */ /* 0x00afce00078efcff */
.L_x_2954:
        /* <DEDUP_REMOVED lines=11> */
.L_x_2860:
[----:B------:R-:W-:Y:S02]  /*13200*/  PLOP3.LUT P1, PT, P1, P0, PT, 0xa2, 0x0 ;  /* 0x000000000000781c */ /* 0x000fe40000f21472 */
[----:B------:R-:W-:-:S08]  /*13210*/  @P0 R2UR P1, UR4, R6 ;  /* 0x00000000060402ca */ /* 0x000fd00000020000 */
[----:B------:R-:W-:-:S05]  /*13220*/  @P0 PLOP3.LUT P0, PT, P1, PT, PT, 0x80, 0x0 ;  /* 0x000000000000081c */ /* 0x000fca0000f0f070 */
[----:B------:R-:W-:Y:S01]  /*13230*/  @!P1 SYNCS.ARRIVE.TRANS64.RED.A0T1 RZ, [UR4+0x38870], RZ ;  /* 0x038870ffffff99a7 */ /* 0x000fe20008200404 */
[----:B------:R-:W-:Y:S07]  /*13240*/  @!P1 ARRIVES.LDGSTSBAR.64.TRANSCNT [UR4+0x38870] ;  /* 0x03887000ff0099b0 */ /* 0x000fee0008000a84 */
[----:B------:R-:W-:Y:S05]  /*13250*/  @P0 BRA.U.ANY `(.L_x_2860) ;  /* 0xfffffffd00e80947 */ /* 0x000fea000393ffff */
[----:B------:R-:W-:Y:S01]  /*13260*/  NOP ;  /* 0x0000000000007918 */ /* 0x000fe20000000000 */
[----:B-1----:R-:W-:-:S05]  /*13270*/  IMAD.U32 R2, RZ, RZ, UR42 ;  /* 0x0000002aff027e24 */ /* 0x002fca000f8e00ff */
[----:B------:R-:W-:-:S13]  /*13280*/  ISETP.NE.AND P6, PT, R2, 0x3, PT ;  /* 0x000000030200780c */ /* 0x000fda0003fc5270 */
[----:B------:R-:W-:Y:S05]  /*13290*/  @!P6 BRA `(.L_x_2861) ;  /* 0x000000000004e947 */ /* 0x000fea0003800000 */
[----:B------:R-:W-:Y:S01]  /*132a0*/  BPT.TRAP 0x1 ;  /* 0x000000040000795c */ /* 0x000fe20000300000 */
.L_x_2861:
[----:B------:R1:W-:Y:S01]  /*132b0*/  SYNCS.ARRIVE.TRANS64.A1T0 RZ, [R6+URZ+0x38870], RZ ;  /* 0x038870ff06ff79a7 */ /* 0x0003e2000810003f */
[----:B------:R-:W-:Y:S05]  /*132c0*/  @!P6 BRA `(.L_x_2862) ;  /* 0x000000000004e947 */ /* 0x000fea0003800000 */
[----:B------:R-:W-:Y:S01]  /*132d0*/  BPT.TRAP 0x1 ;  /* 0x000000040000795c */ /* 0x000fe20000300000 */
.L_x_2862:
[----:B------:R-:W2:Y:S01]  /*132e0*/  SYNCS.PHASECHK.TRANS64.TRYWAIT P0, [R6+URZ+0x38840], R20 ;  /* 0x03884014060075a7 */ /* 0x000ea2000800017f */
[----:B------:R-:W-:Y:S04]  /*132f0*/  BSSY B0, `(.L_x_2863) ;  /* 0x0000002000007945 */ /* 0x000fe80003800000 */
[----:B--2---:R-:W-:Y:S05]  /*13300*/  @!P0 BRA `(.L_x_2864) ;  /* 0x0000005c00148947 */ /* 0x004fea0003800000 */
.L_x_2955:
[----:B------:R-:W-:Y:S05]  /*13310*/  BSYNC B0 ;  /* 0x0000000000007941 */ /* 0x000fea0003800000 */
.L_x_2863:
[----:B------:R-:W-:Y:S01]  /*13320*/  ULDC.64 UR4, c[0x0][0x300] ;  /* 0x0000c00000047ab9 */ /* 0x000fe20000000a00 */
[----:B------:R-:W3:Y:S01]  /*13330*/  LDC R8, c[0x0][0x2f4] ;  /* 0x0000bd00ff087b82 */ /* 0x000ee20000000800 */
        /* <DEDUP_REMOVED lines=14> */
[----:B---3--:R-:W-:Y:S02]  /*13420*/  ISETP.GE.AND P1, PT, R11, R8, PT ;  /* 0x000000080b00720c */ /* 0x008fe40003f26270 */
[----:B------:R-:W-:Y:S01]  /*13430*/  IMAD R0, R23, UR5, R3 ;  /* 0x0000000517007c24 */ /* 0x000fe2000f8e0203 */
[----:B------:R-:W-:-:S04]  /*13440*/  IADD3 R4, P0, R2, UR6, RZ ;  /* 0x0000000602047c10 */ /* 0x000fc8000ff1e0ff */
[----:B------:R-:W-:Y:S01]  /*13450*/  IADD3.X R0, R0, UR7, RZ, P0, !PT ;  /* 0x0000000700007c10 */ /* 0x000fe200087fe4ff */
[----:B------:R-:W-:Y:S08]  /*13460*/  BRA.DIV UR4, `(.L_x_2865) ;  /* 0x0000005a04d07947 */ /* 0x000ff0000b800000 */
[----:B------:R-:W3:Y:S01]  /*13470*/  SHFL.IDX PT, R3, R4, RZ, 0x181f ;  /* 0x00181fff04037589 */ /* 0x000ee200000e0000 */
[----:B------:R-:W-:Y:S02]  /*13480*/  LOP3.LUT R16, R16, 0xffffefff, RZ, 0xc0, !PT ;  /* 0xffffefff10107812 */ /* 0x000fe400078ec0ff */
[----:B------:R-:W-:Y:S01]  /*13490*/  ISETP.GE.AND P6, PT, R27, R8, PT ;  /* 0x000000081b00720c */ /* 0x000fe20003fc6270 */
[----:B------:R-:W4:Y:S01]  /*134a0*/  SHFL.IDX PT, R2, R0, RZ, 0x181f ;  /* 0x00181fff00027589 */ /* 0x000f2200000e0000 */
[----:B------:R-:W-:-:S04]  /*134b0*/  @P4 LOP3.LUT R16, R16, 0x1000, RZ, 0xfc, !PT ;  /* 0x0000100010104812 */ /* 0x000fc800078efcff */
[C---:B------:R-:W-:Y:S02]  /*134c0*/  LOP3.LUT P4, RZ, R16.reuse, 0x80, RZ, 0xc0, !PT ;  /* 0x0000008010ff7812 */ /* 0x040fe4000788c0ff */
[----:B------:R-:W-:-:S04]  /*134d0*/  LOP3.LUT R16, R16, 0xfffff7ff, RZ, 0xc0, !PT ;  /* 0xfffff7ff10107812 */ /* 0x000fc800078ec0ff */
[----:B------:R-:W-:-:S04]  /*134e0*/  @P3 LOP3.LUT R16, R16, 0x800, RZ, 0xfc, !PT ;  /* 0x0000080010103812 */ /* 0x000fc800078efcff */
[C---:B------:R-:W-:Y:S02]  /*134f0*/  LOP3.LUT P3, RZ, R16.reuse, 0x20, RZ, 0xc0, !PT ;  /* 0x0000002010ff7812 */ /* 0x040fe4000786c0ff */
[----:B------:R-:W-:Y:S02]  /*13500*/  LOP3.LUT R16, R16, 0xfffffbff, RZ, 0xc0, !PT ;  /* 0xfffffbff10107812 */ /* 0x000fe400078ec0ff */
[----:B---3--:R-:W-:Y:S02]  /*13510*/  @P4 IADD3 R3, P0, R27, R3, RZ ;  /* 0x000000031b034210 */ /* 0x008fe40007f1e0ff */
[----:B------:R-:W-:-:S03]  /*13520*/  @P2 LOP3.LUT R16, R16, 0x400, RZ, 0xfc, !PT ;  /* 0x0000040010102812 */ /* 0x000fc600078efcff */
[----:B----4-:R-:W-:Y:S01]  /*13530*/  @P4 IMAD.X R2, RZ, RZ, R2, P0 ;  /* 0x000000ffff024224 */ /* 0x010fe200000e0602 */
        /* <DEDUP_REMOVED lines=8> */
[----:B---3--:R-:W3:Y:S04]  /*135c0*/  SHFL.IDX PT, R3, R4, 0x1, 0x181f ;  /* 0x00381f0004037f89 */ /* 0x008ee800000e0000 */
[----:B------:R-:W4:Y:S01]  /*135d0*/  SHFL.IDX PT, R2, R0, 0x1, 0x181f ;  /* 0x00381f0000027f89 */ /* 0x000f2200000e0000 */
[----:B---3--:R-:W-:-:S05]  /*135e0*/  @P3 IADD3 R3, P0, R27, R3, RZ ;  /* 0x000000031b033210 */ /* 0x008fca0007f1e0ff */
[----:B----4-:R-:W-:-:S05]  /*135f0*/  @P3 IMAD.X R2, RZ, RZ, R2, P0 ;  /* 0x000000ffff023224 */ /* 0x010fca00000e0602 */
[----:B------:R-:W-:-:S04]  /*13600*/  @P3 LOP3.LUT R3, R3, R2, RZ, 0x3c, !PT ;  /* 0x0000000203033212 */ /* 0x000fc800078e3cff */
[----:B------:R-:W-:-:S04]  /*13610*/  @P3 LOP3.LUT R2, R3, R2, RZ, 0x3c, !PT ;  /* 0x0000000203023212 */ /* 0x000fc800078e3cff */
[----:B------:R-:W-:-:S05]  /*13620*/  @P3 LOP3.LUT R3, R3, R2, RZ, 0x3c, !PT ;  /* 0x0000000203033212 */ /* 0x000fca00078e3cff */
        /* <DEDUP_REMOVED lines=21> */
[----:B------:R3:W-:Y:S04]  /*13780*/  @P5 LDGSTS.E.BYPASS.LTC128B.128 [R5+0x2dc00], desc[UR54][R2.64+0x80], !P1 ;  /* 0x2dc0008002055fae */ /* 0x0007e8000c901d76 */
        /* <DEDUP_REMOVED lines=19> */
[----:B------:R-:W4:Y:S04]  /*138c0*/  SHFL.IDX PT, R2, R0, 0x6, 0x181f ;  /* 0x00d81f0000027f89 */ /* 0x000f2800000e0000 */
[----:B------:R-:W0:Y:S04]  /*138d0*/  SHFL.IDX PT, R4, R4, 0x7, 0x181f ;  /* 0x00f81f0004047f89 */ /* 0x000e2800000e0000 */
[----:B------:R-:W0:Y:S01]  /*138e0*/  SHFL.IDX PT, R0, R0, 0x7, 0x181f ;  /* 0x00f81f0000007f89 */ /* 0x000e2200000e0000 */
[----:B---3--:R-:W-:-:S05]  /*138f0*/  @P2 IADD3 R3, P0, R27, R3, RZ ;  /* 0x000000031b032210 */ /* 0x008fca0007f1e0ff */
[----:B----4-:R-:W-:-:S05]  /*13900*/  @P2 IMAD.X R2, RZ, RZ, R2, P0 ;  /* 0x000000ffff022224 */ /* 0x010fca00000e0602 */
[----:B------:R-:W-:-:S04]  /*13910*/  @P2 LOP3.LUT R3, R3, R2, RZ, 0x3c, !PT ;  /* 0x0000000203032212 */ /* 0x000fc800078e3cff */
[----:B------:R-:W-:-:S04]  /*13920*/  @P2 LOP3.LUT R2, R3, R2, RZ, 0x3c, !PT ;  /* 0x0000000203022212 */ /* 0x000fc800078e3cff */
[----:B------:R-:W-:-:S05]  /*13930*/  @P2 LOP3.LUT R3, R3, R2, RZ, 0x3c, !PT ;  /* 0x0000000203032212 */ /* 0x000fca00078e3cff */
[----:B------:R3:W-:Y:S04]  /*13940*/  @P2 LDGSTS.E.BYPASS.LTC128B.128 [R5+0x2b400], desc[UR54][R2.64], !P6 ;  /* 0x2b40000002052fae */ /* 0x0007e8000f101d76 */
[----:B0-----:R3:W-:Y:S02]  /*13950*/  @P2 LDGSTS.E.BYPASS.LTC128B.128 [R5+0x2f400], desc[UR54][R2.64+0x80], !P1 ;  /* 0x2f40008002052fae */ /* 0x0017e4000c901d76 */
.L_x_2973:
[----:B------:R-:W-:Y:S02]  /*13960*/  LOP3.LUT P2, RZ, R16, 0x40, RZ, 0xc0, !PT ;  /* 0x0000004010ff7812 */ /* 0x000fe4000784c0ff */
[----:B------:R-:W-:-:S11]  /*13970*/  ISETP.GE.AND P3, PT, R27, R8, PT ;  /* 0x000000081b00720c */ /* 0x000fd60003f66270 */
[----:B0--3--:R-:W-:-:S05]  /*13980*/  @P2 IADD3 R2, P0, R27, R4, RZ ;  /* 0x000000041b022210 */ /* 0x009fca0007f1e0ff */
        /* <DEDUP_REMOVED lines=9> */
.L_x_2866:
        /* <DEDUP_REMOVED lines=11> */
.L_x_2867:
        /* <DEDUP_REMOVED lines=23> */
[----:B-123--:R-:W-:Y:S02]  /*13c40*/  IMAD.U32 R6, RZ, RZ, UR8 ;  /* 0x00000008ff067e24 */ /* 0x00efe4000f8e00ff */
        /* <DEDUP_REMOVED lines=8> */
.L_x_2869:
[----:B------:R-:W-:Y:S05]  /*13cd0*/  BSYNC B6 ;  /* 0x0000000000067941 */ /* 0x000fea0003800000 */
.L_x_2868:
[----:B------:R4:W5:Y:S01]  /*13ce0*/  LDL R7, [R1+0x10] ;  /* 0x0000100001077983 */ /* 0x0009620000100800 */
[----:B0-----:R-:W0:Y:S01]  /*13cf0*/  S2R R2, SR_TID.X ;  /* 0x0000000000027919 */ /* 0x001e220000002100 */
[C---:B------:R-:W-:Y:S01]  /*13d00*/  R2UR UR8, R23.reuse ;  /* 0x00000000170872ca */ /* 0x040fe200000e0000 */
[----:B------:R-:W4:Y:S01]  /*13d10*/  LDC R5, c[0x0][0x448] ;  /* 0x00011200ff057b82 */ /* 0x000f220000000800 */
[----:B------:R-:W-:Y:S01]  /*13d20*/  R2UR UR9, R23 ;  /* 0x00000000170972ca */ /* 0x000fe200000e0000 */
[----:B------:R-:W-:Y:S01]  /*13d30*/  ULDC.64 UR6, c[0x0][0x2d8] ;  /* 0x0000b60000067ab9 */ /* 0x000fe20000000a00 */
[C---:B0-----:R-:W-:Y:S01]  /*13d40*/  LOP3.LUT R19, R2.reuse, 0x7f, RZ, 0xc0, !PT ;  /* 0x0000007f02137812 */ /* 0x041fe200078ec0ff */
[----:B------:R-:W-:-:S03]  /*13d50*/  IMAD.SHL.U32 R2, R2, 0x10, RZ ;  /* 0x0000001002027824 */ /* 0x000fc600078e00ff */
[----:B--2---:R-:W-:Y:S02]  /*13d60*/  SHF.R.U32.HI R20, RZ, 0x3, R19 ;  /* 0x00000003ff147819 */ /* 0x004fe40000011613 */
[----:B------:R-:W0:Y:S02]  /*13d70*/  LDC R19, c[0x0][0x448] ;  /* 0x00011200ff137b82 */ /* 0x000e240000000800 */
[----:B------:R-:W-:Y:S01]  /*13d80*/  LOP3.LUT R2, R20, 0x70, R2, 0xf8, !PT ;  /* 0x0000007014027812 */ /* 0x000fe200078ef802 */
[----:B------:R-:W-:Y:S01]  /*13d90*/  UMOV UR4, UR36 ;  /* 0x0000002400047c82 */ /* 0x000fe20008000000 */
[----:B------:R-:W-:-:S03]  /*13da0*/  UMOV UR5, UR45 ;  /* 0x0000002d00057c82 */ /* 0x000fc60008000000 */
[----:B------:R-:W-:Y:S01]  /*13db0*/  IMAD R3, R33, 0x80, R2 ;  /* 0x0000008021037824 */ /* 0x000fe200078e0202 */
[----:B0-----:R-:W-:-:S13]  /*13dc0*/  ISETP.NE.AND P6, PT, R19, 0x1, PT ;  /* 0x000000011300780c */ /* 0x001fda0003fc5270 */
[----:B------:R-:W0:Y:S08]  /*13dd0*/  @P6 LDC R4, c[0x0][0x44c] ;  /* 0x00011300ff046b82 */ /* 0x000e300000000800 */
[----:B------:R-:W2:Y:S01]  /*13de0*/  @P6 LDC R0, c[0x0][0x450] ;  /* 0x00011400ff006b82 */ /* 0x000ea20000000800 */
[----:B------:R-:W-:Y:S01]  /*13df0*/  UIMAD.WIDE.U32 UR4, UR8, UR6, UR4 ;  /* 0x00000006080472a5 */ /* 0x000fe2000f8e0004 */
[----:B------:R-:W-:-:S03]  /*13e00*/  IMAD.MOV.U32 R2, RZ, RZ, R3 ;  /* 0x000000ffff027224 */ /* 0x000fc600078e0003 */
[----:B------:R-:W-:-:S03]  /*13e10*/  UIMAD UR5, UR9, UR7, UR5 ;  /* 0x00000007090572a4 */ /* 0x000fc6000f8e0205 */
[----:B------:R-:W-:Y:S02]  /*13e20*/  ULDC.64 UR8, c[0x0][0x2e0] ;  /* 0x0000b80000087ab9 */ /* 0x000fe40000000a00 */
[----:B------:R-:W-:Y:S01]  /*13e30*/  UIMAD UR6, UR40, UR8, URZ ;  /* 0x00000008280672a4 */ /* 0x000fe2000f8e023f */
[----:B0-----:R-:W-:-:S03]  /*13e40*/  @P6 IMAD.HI.U32 R4, R3, R4, RZ ;  /* 0x0000000403046227 */ /* 0x001fc600078e00ff */
[----:B------:R-:W-:Y:S02]  /*13e50*/  UIMAD UR6, UR41, UR9, UR6 ;  /* 0x00000009290672a4 */ /* 0x000fe4000f8e0206 */
[----:B------:R-:W-:Y:S01]  /*13e60*/  UIMAD.WIDE.U32 UR4, UR41, UR8, UR4 ;  /* 0x00000008290472a5 */ /* 0x000fe2000f8e0004 */
[----:B-1-3--:R-:W0:Y:S02]  /*13e70*/  S2R R6, SR_TID.X ;  /* 0x0000000000067919 */ /* 0x00ae240000002100 */
[----:B------:R-:W-:Y:S01]  /*13e80*/  ULDC.64 UR8, c[0x0][0x2d0] ;  /* 0x0000b40000087ab9 */ /* 0x000fe20000000a00 */
[----:B--2---:R-:W-:-:S04]  /*13e90*/  @P6 SHF.R.U32.HI R2, RZ, R0, R4 ;  /* 0x00000000ff026219 */ /* 0x004fc80000011604 */
[--C-:B------:R-:W-:Y:S01]  /*13ea0*/  SHF.R.S32.HI R4, RZ, 0x1f, R2.reuse ;  /* 0x0000001fff047819 */ /* 0x100fe20000011402 */
[----:B------:R-:W-:Y:S01]  /*13eb0*/  IMAD.MOV R0, RZ, RZ, -R2 ;  /* 0x000000ffff007224 */ /* 0x000fe200078e0a02 */
[----:B------:R-:W-:-:S03]  /*13ec0*/  UIADD3 UR5, UR5, UR6, URZ ;  /* 0x0000000605057290 */ /* 0x000fc6000fffe03f */
[----:B----4-:R-:W-:Y:S02]  /*13ed0*/  IMAD R0, R5, R0, R3 ;  /* 0x0000000005007224 */ /* 0x010fe400078e0203 */
        /* <DEDUP_REMOVED lines=23> */
[----:B------:R-:W-:Y:S01]  /*14050*/  IMAD R33, R33, 0x80, R8 ;  /* 0x0000008021217824 */ /* 0x000fe200078e0208 */
        /* <DEDUP_REMOVED lines=77> */
.L_x_2990:
        /* <DEDUP_REMOVED lines=11> */
.L_x_2872:
[----:B------:R-:W-:Y:S05]  /*145e0*/  BSYNC B0 ;  /* 0x0000000000007941 */ /* 0x000fea0003800000 */
.L_x_2871:
[----:B------:R-:W-:Y:S01]  /*145f0*/  NOP ;  /* 0x0000000000007918 */ /* 0x000fe20000000000 */
[----:B------:R-:W-:-:S13]  /*14600*/  PLOP3.LUT P0, PT, PT, PT, PT, 0x80, 0x0 ;  /* 0x000000000000781c */ /* 0x000fda0003f0f070 */
.L_x_2873:
        /* <DEDUP_REMOVED lines=21> */
.L_x_2991:
[----:B------:R-:W-:Y:S05]  /*14760*/  BSYNC B0 ;  /* 0x0000000000007941 */ /* 0x000fea0003800000 */
.L_x_2874:
[----:B------:R-:W-:Y:S05]  /*14770*/  @!P0 BRA `(.L_x_2876) ;  /* 0x00000018004c8947 */ /* 0x000fea0003800000 */
[----:B------:R-:W-:Y:S02]  /*14780*/  IMAD.MOV.U32 R9, RZ, RZ, R24 ;  /* 0x000000ffff097224 */ /* 0x000fe400078e0018 */
[----:B------:R-:W-:-:S07]  /*14790*/  IMAD.MOV.U32 R10, RZ, RZ, R28 ;  /* 0x000000ffff0a7224 */ /* 0x000fce00078e001c */
.L_x_2896:
[----:B-1----:R-:W1:Y:S01]  /*147a0*/  LDC R2, c[0x0][0x430] ;  /* 0x00010c00ff027b82 */ /* 0x002e620000000800 */
[----:B--2---:R-:W2:Y:S01]  /*147b0*/  S2R R0, SR_TID.X ;  /* 0x0000000000007919 */ /* 0x004ea20000002100 */
[----:B------:R-:W-:Y:S05]  /*147c0*/  YIELD ;  /* 0x0000000000007946 */ /* 0x000fea0003800000 */
[----:B------:R-:W-:Y:S02]  /*147d0*/  ULDC.64 UR4, c[0x0][0x428] ;  /* 0x00010a0000047ab9 */ /* 0x000fe40000000a00 */
[----:B0-----:R-:W-:-:S04]  /*147e0*/  IMAD R4, R35, UR4, RZ ;  /* 0x0000000423047c24 */ /* 0x001fc8000f8e02ff */
[----:B------:R-:W-:Y:S01]  /*147f0*/  IMAD R4, R29, UR5, R4 ;  /* 0x000000051d047c24 */ /* 0x000fe2000f8e0204 */
[----:B-1----:R-:W-:Y:S02]  /*14800*/  ISETP.NE.AND P0, PT, R2, 0x1, PT ;  /* 0x000000010200780c */ /* 0x002fe40003f05270 */
[----:B--2---:R-:W-:-:S11]  /*14810*/  LOP3.LUT R0, R0, 0x7f, RZ, 0xc0, !PT ;  /* 0x0000007f00007812 */ /* 0x004fd600078ec0ff */
[----:B0-----:R-:W0:Y:S01]  /*14820*/  @P0 LDC R3, c[0x0][0x434] ;  /* 0x00010d00ff030b82 */ /* 0x001e220000000800 */
        /* <DEDUP_REMOVED lines=30> */
.L_x_2877:
[----:B------:R-:W-:Y:S01]  /*14a10*/  IMAD R0, R24, 0x8, R18 ;  /* 0x0000000818007824 */ /* 0x000fe200078e0212 */
[----:B------:R-:W-:Y:S01]  /*14a20*/  SHF.L.U32 R21, R28, 0x1f, RZ ;  /* 0x0000001f1c157819 */ /* 0x000fe200000006ff */
[----:B------:R-:W-:Y:S01]  /*14a30*/  BSSY B0, `(.L_x_2878) ;  /* 0x0000004000007945 */ /* 0x000fe20003800000 */
[----:B------:R-:W-:Y:S02]  /*14a40*/  SHF.R.S32.HI R19, RZ, 0x1f, R6 ;  /* 0x0000001fff137819 */ /* 0x000fe40000011406 */
[----:B------:R-:W0:Y:S02]  /*14a50*/  SYNCS.PHASECHK.TRANS64.TRYWAIT P0, [R0+URZ+0x38880], R21 ;  /* 0x03888015000075a7 */ /* 0x000e24000800017f */
[----:B0-----:R-:W-:Y:S05]  /*14a60*/  @!P0 BRA `(.L_x_2879) ;  /* 0x0000005800e48947 */ /* 0x001fea0003800000 */
.L_x_2992:
[----:B------:R-:W-:Y:S05]  /*14a70*/  BSYNC B0 ;  /* 0x0000000000007941 */ /* 0x000fea0003800000 */
.L_x_2878:
        /* <DEDUP_REMOVED lines=70> */
.L_x_3010:
        /* <DEDUP_REMOVED lines=9> */
.L_x_2881:
        /* <DEDUP_REMOVED lines=11> */
.L_x_2882:
[----:B------:R2:W-:Y:S01]  /*15020*/  SYNCS.ARRIVE.TRANS64.A1T0 RZ, [R0+URZ+0x38870], RZ ;  /* 0x038870ff00ff79a7 */ /* 0x0005e2000810003f */
[----:B------:R-:W-:Y:S05]  /*15030*/  @!P3 BRA `(.L_x_2883) ;  /* 0x000000000004b947 */ /* 0x000fea0003800000 */
[----:B------:R-:W-:Y:S01]  /*15040*/  BPT.TRAP 0x1 ;  /* 0x000000040000795c */ /* 0x000fe20000300000 */
.L_x_2883:
[----:B------:R-:W3:Y:S01]  /*15050*/  SYNCS.PHASECHK.TRANS64.TRYWAIT P0, [R0+URZ+0x38840], R21 ;  /* 0x03884015000075a7 */ /* 0x000ee2000800017f */
[----:B------:R-:W-:Y:S04]  /*15060*/  BSSY B0, `(.L_x_2884) ;  /* 0x0000002000007945 */ /* 0x000fe80003800000 */
[----:B---3--:R-:W-:Y:S05]  /*15070*/  @!P0 BRA `(.L_x_2885) ;  /* 0x0000005c00bc8947 */ /* 0x008fea0003800000 */
.L_x_3011:
[----:B------:R-:W-:Y:S05]  /*15080*/  BSYNC B0 ;  /* 0x0000000000007941 */ /* 0x000fea0003800000 */
.L_x_2884:
        /* <DEDUP_REMOVED lines=67> */
.L_x_3029:
        /* <DEDUP_REMOVED lines=9> */
.L_x_2887:
        /* <DEDUP_REMOVED lines=11> */
.L_x_2888:
[----:B------:R2:W-:Y:S02]  /*15600*/  SYNCS.ARRIVE.TRANS64.A1T0 RZ, [R0+URZ+0x38830], RZ ;  /* 0x038830ff00ff79a7 */ /* 0x0005e4000810003f */
[----:B--23--:R-:W-:-:S05]  /*15610*/  IMAD.U32 R0, RZ, RZ, UR44 ;  /* 0x0000002cff007e24 */ /* 0x00cfca000f8e00ff */
[----:B------:R-:W-:-:S13]  /*15620*/  ISETP.NE.AND P0, PT, R0, 0x3, PT ;  /* 0x000000030000780c */ /* 0x000fda0003f05270 */
[----:B------:R-:W-:Y:S05]  /*15630*/  @!P0 BRA `(.L_x_2889) ;  /* 0x0000000000048947 */ /* 0x000fea0003800000 */
[----:B------:R-:W-:Y:S01]  /*15640*/  BPT.TRAP 0x1 ;  /* 0x000000040000795c */ /* 0x000fe20000300000 */
.L_x_2889:
[----:B------:R-:W-:Y:S01]  /*15650*/  LOP3.LUT R3, R10, 0x1, RZ, 0x3c, !PT ;  /* 0x000000010a037812 */ /* 0x000fe200078e3cff */
[----:B------:R-:W-:Y:S01]  /*15660*/  IMAD R0, R9, 0x8, R18 ;  /* 0x0000000809007824 */ /* 0x000fe200078e0212 */
[----:B------:R-:W-:Y:S02]  /*15670*/  BSSY B0, `(.L_x_2890) ;  /* 0x0000004000007945 */ /* 0x000fe40003800000 */
[----:B------:R-:W-:-:S04]  /*15680*/  SHF.L.U32 R3, R3, 0x1f, RZ ;  /* 0x0000001f03037819 */ /* 0x000fc800000006ff */
[----:B------:R-:W0:Y:S02]  /*15690*/  SYNCS.PHASECHK.TRANS64.TRYWAIT P2, [R0+URZ+0x38870], R3 ;  /* 0x03887003000075a7 */ /* 0x000e24000804017f */
[----:B0-----:R-:W-:Y:S05]  /*156a0*/  @!P2 BRA `(.L_x_2891) ;  /* 0x000000600088a947 */ /* 0x001fea0003800000 */
.L_x_3030:
[----:B------:R-:W-:Y:S05]  /*156b0*/  BSYNC B0 ;  /* 0x0000000000007941 */ /* 0x000fea0003800000 */
.L_x_2890:
[----:B------:R-:W-:-:S05]  /*156c0*/  IMAD.U32 R2, RZ, RZ, UR42 ;  /* 0x0000002aff027e24 */ /* 0x000fca000f8e00ff */
[----:B------:R-:W-:-:S13]  /*156d0*/  ISETP.NE.AND P2, PT, R2, 0x3, PT ;  /* 0x000000030200780c */ /* 0x000fda0003f45270 */
[----:B------:R-:W-:Y:S05]  /*156e0*/  @!P2 BRA `(.L_x_2892) ;  /* 0x000000000004a947 */ /* 0x000fea0003800000 */
[----:B------:R-:W-:Y:S01]  /*156f0*/  BPT.TRAP 0x1 ;  /* 0x000000040000795c */ /* 0x000fe20000300000 */
.L_x_2892:
[----:B0-----:R-:W-:Y:S01]  /*15700*/  SHF.L.U32 R3, R10, 0x1f, RZ ;  /* 0x0000001f0a037819 */ /* 0x001fe200000006ff */
[----:B------:R-:W-:-:S03]  /*15710*/  IMAD.SHL.U32 R2, R9, 0x8000, RZ ;  /* 0x0000800009027824 */ /* 0x000fc600078e00ff */
[----:B------:R-:W0:Y:S02]  /*15720*/  SYNCS.PHASECHK.TRANS64.TRYWAIT P2, [R0+URZ+0x38860], R3 ;  /* 0x03886003000075a7 */ /* 0x000e24000804017f */
[----:B0-----:R-:W-:Y:S05]  /*15730*/  @!P2 BRA `(.L_x_2893) ;  /* 0x000000600078a947 */ /* 0x001fea0003800000 */
.L_x_3031:
[----:B------:R-:W2:Y:S01]  /*15740*/  LDL R12, [R1+0xc] ;  /* 0x00000c00010c7983 */ /* 0x000ea20000100800 */
[----:B0-----:R-:W-:Y:S01]  /*15750*/  LOP3.LUT R3, R2, R17, RZ, 0xfc, !PT ;  /* 0x0000001102037212 */ /* 0x001fe200078efcff */
[----:B------:R-:W-:Y:S05]  /*15760*/  WARPSYNC.ALL ;  /* 0x0000000000007948 */ /* 0x000fea0003800000 */
[----:B------:R-:W3:Y:S01]  /*15770*/  LDL R21, [R1] ;  /* 0x0000000001157983 */ /* 0x000ee20000100800 */
[----:B------:R-:W-:-:S05]  /*15780*/  IMAD.IADD R14, R18, 0x1, R3 ;  /* 0x00000001120e7824 */ /* 0x000fca00078e0203 */
[----:B-1----:R-:W0:Y:S02]  /*15790*/  LDSM.16.MT88.4 R4, [R14+0x10400] ;  /* 0x010400000e04783b */ /* 0x002e240000004200 */
        /* <DEDUP_REMOVED lines=135> */
.L_x_2894:
[----:B-1----:R1:W-:Y:S01]  /*16010*/  SYNCS.ARRIVE.TRANS64.A1T0 RZ, [R0+URZ+0x38850], RZ ;  /* 0x038850ff00ff79a7 */ /* 0x0023e2000810003f */
[----:B------:R-:W-:Y:S06]  /*16020*/  BAR.SYNC.DEFER_BLOCKING 0x2, 0x80 ;  /* 0x0082000000007b1d */ /* 0x000fec0000010000 */
[----:B------:R-:W-:Y:S05]  /*16030*/  @!P0 BRA `(.L_x_2895) ;  /* 0x0000000000048947 */ /* 0x000fea0003800000 */
[----:B------:R-:W-:Y:S01]  /*16040*/  BPT.TRAP 0x1 ;  /* 0x000000040000795c */ /* 0x000fe20000300000 */
.L_x_2895:
[----:B------:R-:W-:Y:S02]  /*16050*/  VIADD R3, R0, 0x38880 ;  /* 0x0003888000037836 */ /* 0x000fe40000000000 */
[----:B------:R-:W-:Y:S02]  /*16060*/  IMAD.MOV.U32 R9, RZ, RZ, R24 ;  /* 0x000000ffff097224 */ /* 0x000fe400078e0018 */
[----:B------:R-:W-:Y:S01]  /*16070*/  IMAD.MOV.U32 R10, RZ, RZ, R28 ;  /* 0x000000ffff0a7224 */ /* 0x000fe200078e001c */
[----:B------:R-:W-:-:S04]  /*16080*/  PRMT R3, R36, 0x654, R3 ;  /* 0x0000065424037816 */ /* 0x000fc80000000003 */
[----:B------:R2:W-:Y:S01]  /*16090*/  SYNCS.ARRIVE.TRANS64.RED.A1T0 RZ, [R3+URZ], RZ ;  /* 0x000000ff03ff79a7 */ /* 0x0005e2000810043f */
[----:B------:R-:W-:Y:S05]  /*160a0*/  @P1 BRA `(.L_x_2896) ;  /* 0xffffffe400bc1947 */ /* 0x000fea000383ffff */
.L_x_2876:
[----:B-1----:R-:W1:Y:S01]  /*160b0*/  S2R R0, SR_TID.X ;  /* 0x0000000000007919 */ /* 0x002e620000002100 */
        /* <DEDUP_REMOVED lines=18> */
.L_x_2898:
[----:B------:R-:W-:Y:S05]  /*161e0*/  BSYNC B0 ;  /* 0x0000000000007941 */ /* 0x000fea0003800000 */
.L_x_2897:
[----:B------:R-:W-:Y:S05]  /*161f0*/  @!P0 BRA `(.L_x_2899) ;  /* 0x0000000000048947 */ /* 0x000fea0003800000 */
[----:B------:R-:W-:Y:S01]  /*16200*/  BPT.TRAP 0x1 ;  /* 0x000000040000795c */ /* 0x000fe20000300000 */
.L_x_2899:
[----:B0-2---:R-:W-:Y:S01]  /*16210*/  LOP3.LUT R3, R28, 0x1, RZ, 0x3c, !PT ;  /* 0x000000011c037812 */ /* 0x005fe200078e3cff */
[----:B------:R-:W-:Y:S01]  /*16220*/  IMAD R2, R24, 0x8, R18 ;  /* 0x0000000818027824 */ /* 0x000fe200078e0212 */
[----:B------:R-:W-:Y:S02]  /*16230*/  BSSY B0, `(.L_x_2900) ;  /* 0x0000004000007945 */ /* 0x000fe40003800000 */
[----:B------:R-:W-:-:S04]  /*16240*/  SHF.L.U32 R3, R3, 0x1f, RZ ;  /* 0x0000001f03037819 */ /* 0x000fc800000006ff */
[----:B------:R-:W0:Y:S02]  /*16250*/  SYNCS.PHASECHK.TRANS64.TRYWAIT P1, [R2+URZ+0x38870], R3 ;  /* 0x03887003020075a7 */ /* 0x000e24000802017f */
[----:B0-----:R-:W-:Y:S05]  /*16260*/  @!P1 BRA `(.L_x_2901) ;  /* 0x0000005400c09947 */ /* 0x001fea0003800000 */
.L_x_3032:
[----:B------:R-:W-:Y:S05]  /*16270*/  BSYNC B0 ;  /* 0x0000000000007941 */ /* 0x000fea0003800000 */
.L_x_2900:
[----:B------:R-:W-:-:S05]  /*16280*/  IMAD.U32 R0, RZ, RZ, UR42 ;  /* 0x0000002aff007e24 */ /* 0x000fca000f8e00ff */
[----:B------:R-:W-:-:S13]  /*16290*/  ISETP.NE.AND P1, PT, R0, 0x3, PT ;  /* 0x000000030000780c */ /* 0x000fda0003f25270 */
[----:B------:R-:W-:Y:S05]  /*162a0*/  @!P1 BRA `(.L_x_2902) ;  /* 0x0000000000049947 */ /* 0x000fea0003800000 */
[----:B------:R-:W-:Y:S01]  /*162b0*/  BPT.TRAP 0x1 ;  /* 0x000000040000795c */ /* 0x000fe20000300000 */
.L_x_2902:
[----:B0-----:R-:W-:-:S04]  /*162c0*/  SHF.L.U32 R3, R28, 0x1f, RZ ;  /* 0x0000001f1c037819 */ /* 0x001fc800000006ff */
[----:B------:R-:W0:Y:S02]  /*162d0*/  SYNCS.PHASECHK.TRANS64.TRYWAIT P1, [R2+URZ+0x38860], R3 ;  /* 0x03886003020075a7 */ /* 0x000e24000802017f */
[----:B0-----:R-:W-:Y:S05]  /*162e0*/  @!P1 BRA `(.L_x_2903) ;  /* 0x0000005400b49947 */ /* 0x001fea0003800000 */
.L_x_3033:
[----:B------:R-:W2:Y:S01]  /*162f0*/  LDL R0, [R1+0xc] ;  /* 0x00000c0001007983 */ /* 0x000ea20000100800 */
[----:B------:R-:W-:Y:S01]  /*16300*/  IMAD.SHL.U32 R19, R24, 0x8000, RZ ;  /* 0x0000800018137824 */ /* 0x000fe200078e00ff */
[----:B------:R-:W-:Y:S05]  /*16310*/  WARPSYNC.ALL ;  /* 0x0000000000007948 */ /* 0x000fea0003800000 */
[----:B------:R-:W3:Y:S01]  /*16320*/  LDL R21, [R1] ;  /* 0x0000000001157983 */ /* 0x000ee20000100800 */
[----:B0-----:R-:W-:-:S03]  /*16330*/  LOP3.LUT R3, R19, R17, RZ, 0xfc, !PT ;  /* 0x0000001113037212 */ /* 0x001fc600078efcff */
[----:B------:R-:W4:Y:S02]  /*16340*/  LDL R23, [R1+0x4] ;  /* 0x0000040001177983 */ /* 0x000f240000100800 */
[----:B------:R-:W-:-:S06]  /*16350*/  IMAD.IADD R10, R18, 0x1, R3 ;  /* 0x00000001120a7824 */ /* 0x000fcc00078e0203 */
[----:B------:R-:W0:Y:S02]  /*16360*/  LDSM.16.MT88.4 R8, [R10+0x10400] ;  /* 0x010400000a08783b */ /* 0x000e240000004200 */
[C-C-:B0-----:R-:W-:Y:S02]  /*16370*/  PRMT R12, R8.reuse, 0x6420, R9.reuse ;  /* 0x00006420080c7816 */ /* 0x141fe40000000009 */
[----:B------:R-:W-:Y:S02]  /*16380*/  PRMT R13, R8, 0x7531, R9 ;  /* 0x00007531080d7816 */ /* 0x000fe40000000009 */
[C-C-:B------:R-:W-:Y:S02]  /*16390*/  PRMT R14, R10.reuse, 0x6420, R11.reuse ;  /* 0x000064200a0e7816 */ /* 0x140fe4000000000b */
[----:B------:R-:W-:Y:S02]  /*163a0*/  PRMT R15, R10, 0x7531, R11 ;  /* 0x000075310a0f7816 */ /* 0x000fe4000000000b */
[----:B--2---:R-:W-:-:S05]  /*163b0*/  IADD3 R3, R18, R0, R19 ;  /* 0x0000000012037210 */ /* 0x004fca0007ffe013 */
[----:B------:R-:W0:Y:S01]  /*163c0*/  LDSM.16.MT88.4 R4, [R3+0x10400] ;  /* 0x010400000304783b */ /* 0x000e220000004200 */
[----:B------:R-:W-:-:S05]  /*163d0*/  IADD3 R0, R22, R19, R26 ;  /* 0x0000001316007210 */ /* 0x000fca0007ffe01a */
        /* <DEDUP_REMOVED lines=25> */
[----:B------:R-:W2:Y:S01]  /*16570*/  LDSM.16.MT88.4 R4, [R3+0x11400] ;  /* 0x011400000304783b */ /* 0x000ea20000004200 */
[----:B---3--:R-:W-:-:S05]  /*16580*/  IADD3 R21, R26, R19, R21 ;  /* 0x000000131a157210 */ /* 0x008fca0007ffe015 */
[----:B0-----:R-:W-:Y:S01]  /*16590*/  IMAD.IADD R0, R22, 0x1, R21 ;  /* 0x0000000116007824 */ /* 0x001fe200078e0215 */
[C-C-:B-1----:R-:W-:Y:S02]  /*165a0*/  PRMT R12, R8.reuse, 0x6420, R9.reuse ;  /* 0x00006420080c7816 */ /* 0x142fe40000000009 */
[----:B------:R-:W-:Y:S02]  /*165b0*/  PRMT R13, R8, 0x7531, R9 ;  /* 0x00007531080d7816 */ /* 0x000fe40000000009 */
[C-C-:B--2---:R-:W-:Y:S02]  /*165c0*/  PRMT R8, R4.reuse, 0x6420, R5.reuse ;  /* 0x0000642004087816 */ /* 0x144fe40000000005 */
[----:B------:R-:W-:Y:S01]  /*165d0*/  PRMT R9, R4, 0x7531, R5 ;  /* 0x0000753104097816 */ /* 0x000fe20000000005 */
[----:B------:R-:W-:Y:S01]  /*165e0*/  VIADD R4, R19, 0x5000 ;  /* 0x0000500013047836 */ /* 0x000fe20000000000 */
[----:B------:R-:W-:-:S04]  /*165f0*/  PRMT R14, R10, 0x6420, R11 ;  /* 0x000064200a0e7816 */ /* 0x000fc8000000000b */
[----:B------:R-:W-:Y:S02]  /*16600*/  LOP3.LUT R5, R4, R17, RZ, 0xfc, !PT ;  /* 0x0000001104057212 */ /* 0x000fe400078efcff */
[----:B------:R-:W-:Y:S02]  /*16610*/  PRMT R15, R10, 0x7531, R11 ;  /* 0x000075310a0f7816 */ /* 0x000fe4000000000b */
[----:B------:R-:W-:Y:S01]  /*16620*/  PRMT R10, R6, 0x6420, R7 ;  /* 0x00006420060a7816 */ /* 0x000fe20000000007 */
        /* <DEDUP_REMOVED lines=21> */
[----:B------:R-:W-:-:S05]  /*16780*/  IADD3 R21, R26, R19, R37 ;  /* 0x000000131a157210 */ /* 0x000fca0007ffe025 */
        /* <DEDUP_REMOVED lines=31> */
[----:B----4-:R-:W-:Y:S01]  /*16980*/  IADD3 R21, R26, R23, R19 ;  /* 0x000000171a157210 */ /* 0x010fe20007ffe013 */
[----:B0-----:R-:W-:-:S04]  /*16990*/  VIADD R0, R19, 0x7000 ;  /* 0x0000700013007836 */ /* 0x001fc80000000000 */
[----:B------:R-:W-:Y:S01]  /*169a0*/  IMAD.IADD R22, R22, 0x1, R21 ;  /* 0x0000000116167824 */ /* 0x000fe200078e0215 */
[C-C-:B-1----:R-:W-:Y:S02]  /*169b0*/  PRMT R12, R8.reuse, 0x6420, R9.reuse ;  /* 0x00006420080c7816 */ /* 0x142fe40000000009 */
[----:B------:R-:W-:Y:S02]  /*169c0*/  PRMT R13, R8, 0x7531, R9 ;  /* 0x00007531080d7816 */ /* 0x000fe40000000009 */
[C-C-:B--2---:R-:W-:Y:S02]  /*169d0*/  PRMT R8, R4.reuse, 0x6420, R5.reuse ;  /* 0x0000642004087816 */ /* 0x144fe40000000005 */
[----:B------:R-:W-:Y:S02]  /*169e0*/  PRMT R9, R4, 0x7531, R5 ;  /* 0x0000753104097816 */ /* 0x000fe40000000005 */
[----:B------:R-:W-:Y:S02]  /*169f0*/  LOP3.LUT R5, R0, R17, RZ, 0xfc, !PT ;  /* 0x0000001100057212 */ /* 0x000fe400078efcff */
[----:B------:R-:W-:-:S02]  /*16a00*/  PRMT R14, R10, 0x6420, R11 ;  /* 0x000064200a0e7816 */ /* 0x000fc4000000000b */
[----:B------:R-:W-:Y:S01]  /*16a10*/  PRMT R15, R10, 0x7531, R11 ;  /* 0x000075310a0f7816 */ /* 0x000fe2000000000b */
[----:B------:R-:W-:Y:S01]  /*16a20*/  IMAD.IADD R0, R18, 0x1, R5 ;  /* 0x0000000112007824 */ /* 0x000fe200078e0205 */
[C-C-:B------:R-:W-:Y:S02]  /*16a30*/  PRMT R10, R6.reuse, 0x6420, R7.reuse ;  /* 0x00006420060a7816 */ /* 0x140fe40000000007 */
        /* <DEDUP_REMOVED lines=25> */
.L_x_2904:
[----:B-1----:R1:W-:Y:S01]  /*16bd0*/  SYNCS.ARRIVE.TRANS64.A1T0 RZ, [R2+URZ+0x38850], RZ ;  /* 0x038850ff02ff79a7 */ /* 0x0023e2000810003f */
[----:B------:R-:W-:Y:S06]  /*16be0*/  BAR.SYNC.DEFER_BLOCKING 0x2, 0x80 ;  /* 0x0082000000007b1d */ /* 0x000fec0000010000 */
[----:B------:R-:W-:Y:S05]  /*16bf0*/  @!P0 BRA `(.L_x_2905) ;  /* 0x0000000000048947 */ /* 0x000fea0003800000 */
[----:B------:R-:W-:Y:S01]  /*16c00*/  BPT.TRAP 0x1 ;  /* 0x000000040000795c */ /* 0x000fe20000300000 */
.L_x_2905:
        /* <DEDUP_REMOVED lines=8> */
.L_x_2846:
[----:B------:R-:W-:Y:S05]  /*16c90*/  BSYNC B7 ;  /* 0x0000000000077941 */ /* 0x000fea0003800000 */
.L_x_2844:
        /* <DEDUP_REMOVED lines=11> */
.L_x_2906:
        /* <DEDUP_REMOVED lines=45> */
.L_x_2910:
        /* <DEDUP_REMOVED lines=39> */
.L_x_2908:
        /* <DEDUP_REMOVED lines=14> */
.L_x_2911:
        /* <DEDUP_REMOVED lines=60> */
.L_x_2912:
        /* <DEDUP_REMOVED lines=35> */
[-C--:B------:R-:W-:Y:S02]  /*17960*/  IABS R7, R4.reuse ;  /* 0x0000000400077213 */ /* 0x080fe40000000000 */
[----:B------:R-:W-:Y:S02]  /*17970*/  IABS R6, R4 ;  /* 0x0000000400067213 */ /* 0x000fe40000000000 */
[----:B------:R-:W0:Y:S03]  /*17980*/  I2F.RP R9, R7 ;  /* 0x0000000700097306 */ /* 0x000e260000209400 */
[----:B------:R-:W-:-:S05]  /*17990*/  IMAD.MOV R6, RZ, RZ, -R6 ;  /* 0x000000ffff067224 */ /* 0x000fca00078e0a06 */
[----:B0-----:R-:W0:Y:S02]  /*179a0*/  MUFU.RCP R9, R9 ;  /* 0x0000000900097308 */ /* 0x001e240000001000 */
[----:B0-----:R-:W-:Y:S01]  /*179b0*/  VIADD R3, R9, 0xffffffe ;  /* 0x0ffffffe09037836 */ /* 0x001fe20000000000 */
[----:B------:R-:W-:-:S05]  /*179c0*/  IABS R9, R5 ;  /* 0x0000000500097213 */ /* 0x000fca0000000000 */
[----:B------:R-:W0:Y:S02]  /*179d0*/  F2I.FTZ.U32.TRUNC.NTZ R3, R3 ;  /* 0x0000000300037305 */ /* 0x000e24000021f000 */
[----:B0-----:R-:W-:-:S04]  /*179e0*/  IMAD.MOV R2, RZ, RZ, -R3 ;  /* 0x000000ffff027224 */ /* 0x001fc800078e0a03 */
[----:B------:R-:W-:Y:S02]  /*179f0*/  IMAD R11, R2, R7, RZ ;  /* 0x00000007020b7224 */ /* 0x000fe400078e02ff */
[----:B------:R-:W-:-:S04]  /*17a00*/  IMAD.MOV.U32 R2, RZ, RZ, RZ ;  /* 0x000000ffff027224 */ /* 0x000fc800078e00ff */
[----:B------:R-:W-:Y:S01]  /*17a10*/  IMAD.HI.U32 R2, R3, R11, R2 ;  /* 0x0000000b03027227 */ /* 0x000fe200078e0002 */
[----:B------:R-:W-:Y:S02]  /*17a20*/  LOP3.LUT R3, R5, R4, RZ, 0x3c, !PT ;  /* 0x0000000405037212 */ /* 0x000fe400078e3cff */
[----:B------:R-:W-:Y:S02]  /*17a30*/  IADD3 R5, R8, 0x1000000, R5 ;  /* 0x0100000008057810 */ /* 0x000fe40007ffe005 */
        /* <DEDUP_REMOVED lines=13> */
.L_x_2913:
[----:B------:R-:W-:-:S05]  /*17b10*/  LOP3.LUT R33, RZ, R2, RZ, 0x33, !PT ;  /* 0x00000002ff217212 */ /* 0x000fca00078e33ff */
[----:B------:R-:W-:Y:S01]  /*17b20*/  IMAD.IADD R33, R0, 0x1, R33 ;  /* 0x0000000100217824 */ /* 0x000fe200078e0221 */
[----:B------:R-:W-:Y:S06]  /*17b30*/  BRA `(.L_x_2914) ;  /* 0x0000000000107947 */ /* 0x000fec0003800000 */
.L_x_2909:
[----:B------:R-:W-:Y:S01]  /*17b40*/  IMAD.MOV.U32 R32, RZ, RZ, R7 ;  /* 0x000000ffff207224 */ /* 0x000fe200078e0007 */
[----:B------:R-:W-:Y:S01]  /*17b50*/  ULDC UR39, c[0x0][0xc3c] ;  /* 0x00030f0000277ab9 */ /* 0x000fe20000000800 */
[----:B------:R-:W-:Y:S02]  /*17b60*/  IMAD.MOV.U32 R33, RZ, RZ, RZ ;  /* 0x000000ffff217224 */ /* 0x000fe400078e00ff */
[----:B------:R-:W-:-:S07]  /*17b70*/  IMAD.MOV.U32 R34, RZ, RZ, RZ ;  /* 0x000000ffff227224 */ /* 0x000fce00078e00ff */
.L_x_2914:
        /* <DEDUP_REMOVED lines=10> */
.L_x_2907:
[----:B------:R-:W-:Y:S02]  /*17c20*/  ULDC UR4, c[0x0][0xc3c] ;  /* 0x00030f0000047ab9 */ /* 0x000fe40000000800 */
[----:B------:R-:W-:-:S06]  /*17c30*/  UISETP.GE.AND UP0, UPT, UR39, UR4, UPT ;  /* 0x000000042700728c */ /* 0x000fcc000bf06270 */
[----:B------:R-:W-:-:S13]  /*17c40*/  PLOP3.LUT P0, PT, PT, PT, UP0, 0x80, 0x0 ;  /* 0x000000000000781c */ /* 0x000fda0003f0f008 */
[----:B------:R-:W-:Y:S05]  /*17c50*/  @!P0 BRA `(.L_x_2915) ;  /* 0xffffff9800cc8947 */ /* 0x000fea000383ffff */
.L_x_2839:
        /* <DEDUP_REMOVED lines=12> */
.L_x_3034:
[----:B------:R-:W-:Y:S05]  /*17d20*/  BSYNC B0 ;  /* 0x0000000000007941 */ /* 0x000fea0003800000 */
.L_x_2916:
[----:B------:R-:W-:-:S03]  /*17d30*/  UMOV UR4, 0xffffffff ;  /* 0xffffffff00047882 */ /* 0x000fc60000000000 */
[----:B------:R-:W-:Y:S05]  /*17d40*/  BRA.DIV UR4, `(.L_x_2918) ;  /* 0x0000003e04447947 */ /* 0x000fea000b800000 */
[----:B0-----:R-:W0:Y:S02]  /*17d50*/  S2R R0, SR_TID.X ;  /* 0x0000000000007919 */ /* 0x001e240000002100 */
[----:B0-----:R-:W-:-:S04]  /*17d60*/  SHF.R.U32.HI R0, RZ, 0x5, R0 ;  /* 0x00000005ff007819 */ /* 0x001fc80000011600 */
[----:B------:R-:W-:-:S05]  /*17d70*/  LOP3.LUT R0, R0, 0x3, RZ, 0xc0, !PT ;  /* 0x0000000300007812 */ /* 0x000fca00078ec0ff */
[----:B------:R0:W1:Y:S02]  /*17d80*/  SHFL.IDX PT, R14, R0, RZ, 0x1f ;  /* 0x00001fff000e7589 */ /* 0x00006400000e0000 */
.L_x_3037:
[----:B-1----:R-:W-:Y:S01]  /*17d90*/  ISETP.NE.AND P0, PT, R14, RZ, PT ;  /* 0x000000ff0e00720c */ /* 0x002fe20003f05270 */
[----:B------:R-:W-:-:S12]  /*17da0*/  BSSY B0, `(.L_x_2919) ;  /* 0x000002c000007945 */ /* 0x000fd80003800000 */
[----:B------:R-:W-:Y:S05]  /*17db0*/  @P0 BRA `(.L_x_2920) ;  /* 0x0000000000a80947 */ /* 0x000fea0003800000 */
[----:B------:R-:W-:-:S03]  /*17dc0*/  UMOV UR4, 0xffffffff ;  /* 0xffffffff00047882 */ /* 0x000fc60000000000 */
[----:B------:R-:W-:Y:S05]  /*17dd0*/  BRA.DIV UR4, `(.L_x_2921) ;  /* 0x0000003e04547947 */ /* 0x000fea000b800000 */
[----:B------:R-:W-:-:S13]  /*17de0*/  ELECT P6, URZ, PT ;  /* 0x00000000003f782f */ /* 0x000fda00038c0000 */
.L_x_3040:
[----:B------:R-:W-:Y:S05]  /*17df0*/  @!P6 BRA `(.L_x_2920) ;  /* 0x000000000098e947 */ /* 0x000fea0003800000 */
[----:B------:R-:W-:-:S06]  /*17e00*/  ULOP3.LUT UR4, UR43, 0x2, URZ, 0xfc, !UPT ;  /* 0x000000022b047892 */ /* 0x000fcc000f8efc3f */
[----:B0-----:R-:W-:-:S05]  /*17e10*/  IMAD.U32 R0, RZ, RZ, UR4 ;  /* 0x00000004ff007e24 */ /* 0x001fca000f8e00ff */
[----:B------:R-:W-:-:S13]  /*17e20*/  ISETP.NE.AND P0, PT, R0, 0x3, PT ;  /* 0x000000030000780c */ /* 0x000fda0003f05270 */
[----:B------:R-:W-:Y:S05]  /*17e30*/  @!P0 BRA `(.L_x_2922) ;  /* 0x0000000000048947 */ /* 0x000fea0003800000 */
[----:B------:R-:W-:Y:S01]  /*17e40*/  BPT.TRAP 0x1 ;  /* 0x000000040000795c */ /* 0x000fe20000300000 */
.L_x_2922:
[----:B------:R-:W-:Y:S01]  /*17e50*/  IMAD R5, R24, 0x8, R7 ;  /* 0x0000000818057824 */ /* 0x000fe200078e0207 */
[----:B------:R-:W-:Y:S01]  /*17e60*/  SHF.L.U32 R0, R28, 0x1f, RZ ;  /* 0x0000001f1c007819 */ /* 0x000fe200000006ff */
[----:B------:R-:W-:-:S03]  /*17e70*/  VIADD R24, R24, 0x1 ;  /* 0x0000000118187836 */ /* 0x000fc60000000000 */
[----:B------:R-:W0:Y:S02]  /*17e80*/  SYNCS.PHASECHK.TRANS64.TRYWAIT P1, [R5+URZ+0x38840], R0 ;  /* 0x03884000050075a7 */ /* 0x000e24000802017f */
[----:B------:R-:W-:-:S04]  /*17e90*/  ISETP.NE.AND P2, PT, R24, 0x2, PT ;  /* 0x000000021800780c */ /* 0x000fc80003f45270 */
[----:B------:R-:W-:Y:S01]  /*17ea0*/  SEL R3, RZ, 0x1, P2 ;  /* 0x00000001ff037807 */ /* 0x000fe20001000000 */
[----:B0-----:R-:W-:Y:S08]  /*17eb0*/  @!P1 BRA `(.L_x_2923) ;  /* 0x0000003c003c9947 */ /* 0x001ff00003800000 */
.L_x_3041:
[----:B------:R-:W-:Y:S02]  /*17ec0*/  SEL R24, R24, RZ, P2 ;  /* 0x000000ff18187207 */ /* 0x000fe40001000000 */
[----:B------:R-:W-:Y:S01]  /*17ed0*/  LOP3.LUT R2, R28, R3, RZ, 0x3c, !PT ;  /* 0x000000031c027212 */ /* 0x000fe200078e3cff */
[----:B------:R-:W-:Y:S06]  /*17ee0*/  @!P0 BRA `(.L_x_2924) ;  /* 0x0000000000048947 */ /* 0x000fec0003800000 */
[----:B------:R-:W-:Y:S01]  /*17ef0*/  BPT.TRAP 0x1 ;  /* 0x000000040000795c */ /* 0x000fe20000300000 */
.L_x_2924:
[----:B------:R-:W-:Y:S01]  /*17f00*/  IMAD R3, R24, 0x8, R7 ;  /* 0x0000000818037824 */ /* 0x000fe200078e0207 */
[----:B------:R-:W-:-:S04]  /*17f10*/  SHF.L.U32 R2, R2, 0x1f, RZ ;  /* 0x0000001f02027819 */ /* 0x000fc800000006ff */
[----:B------:R-:W1:Y:S02]  /*17f20*/  SYNCS.PHASECHK.TRANS64.TRYWAIT P1, [R3+URZ+0x38840], R2 ;  /* 0x03884002030075a7 */ /* 0x000e64000802017f */
[----:B-1----:R-:W-:Y:S05]  /*17f30*/  @!P1 BRA `(.L_x_2925) ;  /* 0x0000003c00309947 */ /* 0x002fea0003800000 */
.L_x_3042:
[----:B------:R-:W-:Y:S05]  /*17f40*/  @!P0 BRA `(.L_x_2926) ;  /* 0x0000000000048947 */ /* 0x000fea0003800000 */
[----:B------:R-:W-:Y:S01]  /*17f50*/  BPT.TRAP 0x1 ;  /* 0x000000040000795c */ /* 0x000fe20000300000 */
.L_x_2926:
[----:B------:R-:W2:Y:S02]  /*17f60*/  SYNCS.PHASECHK.TRANS64.TRYWAIT P1, [R5+URZ+0x38860], R0 ;  /* 0x03886000050075a7 */ /* 0x000ea4000802017f */
[----:B--2---:R-:W-:Y:S05]  /*17f70*/  @!P1 BRA `(.L_x_2927) ;  /* 0x0000003c00349947 */ /* 0x004fea0003800000 */
.L_x_3043:
[----:B------:R-:W-:Y:S05]  /*17f80*/  @!P0 BRA `(.L_x_2928) ;  /* 0x0000000000048947 */ /* 0x000fea0003800000 */
[----:B------:R-:W-:Y:S01]  /*17f90*/  BPT.TRAP 0x1 ;  /* 0x000000040000795c */ /* 0x000fe20000300000 */
.L_x_2928:
[----:B------:R-:W3:Y:S02]  /*17fa0*/  SYNCS.PHASECHK.TRANS64.TRYWAIT P1, [R3+URZ+0x38860], R2 ;  /* 0x03886002030075a7 */ /* 0x000ee4000802017f */
[----:B---3--:R-:W-:Y:S05]  /*17fb0*/  @!P1 BRA `(.L_x_2929) ;  /* 0x0000003c00389947 */ /* 0x008fea0003800000 */
.L_x_3044:
[----:B------:R-:W-:Y:S05]  /*17fc0*/  @!P0 BRA `(.L_x_2930) ;  /* 0x0000000000048947 */ /* 0x000fea0003800000 */
[----:B------:R-:W-:Y:S01]  /*17fd0*/  BPT.TRAP 0x1 ;  /* 0x000000040000795c */ /* 0x000fe20000300000 */
.L_x_2930:
[----:B------:R-:W4:Y:S02]  /*17fe0*/  SYNCS.PHASECHK.TRANS64.TRYWAIT P1, [R5+URZ+0x38880], R0 ;  /* 0x03888000050075a7 */ /* 0x000f24000802017f */
[----:B----4-:R-:W-:Y:S05]  /*17ff0*/  @!P1 BRA `(.L_x_2931) ;  /* 0x0000003c003c9947 */ /* 0x010fea0003800000 */
.L_x_3045:
[----:B------:R-:W-:Y:S05]  /*18000*/  @!P0 BRA `(.L_x_2932) ;  /* 0x0000000000048947 */ /* 0x000fea0003800000 */
[----:B------:R-:W-:Y:S01]  /*18010*/  BPT.TRAP 0x1 ;  /* 0x000000040000795c */ /* 0x000fe20000300000 */
.L_x_2932:
[----:B------:R0:W0:Y:S02]  /*18020*/  SYNCS.PHASECHK.TRANS64.TRYWAIT P0, [R3+URZ+0x38880], R2 ;  /* 0x03888002030075a7 */ /* 0x000024000800017f */
[----:B0-----:R-:W-:Y:S05]  /*18030*/  @!P0 NANOSLEEP.SYNCS 0x989680 ;  /* 0x009896800000895d */ /* 0x001fea0003900000 */
[----:B------:R-:W0:Y:S02]  /*18040*/  @!P0 SYNCS.PHASECHK.TRANS64 P0, [R3+URZ+0x38880], R2 ;  /* 0x03888002030085a7 */ /* 0x000e24000800007f */
[----:B0-----:R-:W-:Y:S05]  /*18050*/  @!P0 BRA `(.L_x_2932) ;  /* 0xfffffffc00f08947 */ /* 0x001fea000383ffff */
.L_x_2920:
[----:B------:R-:W-:Y:S05]  /*18060*/  BSYNC B0 ;  /* 0x0000000000007941 */ /* 0x000fea0003800000 */
.L_x_2919:
[----:B------:R-:W-:Y:S05]  /*18070*/  EXIT ;  /* 0x000000000000794d */ /* 0x000fea0003800000 */
.L_x_2773:
[----:B0-----:R-:W-:-:S04]  /*18080*/  IMAD.U32 R3, RZ, RZ, UR53 ;  /* 0x00000035ff037e24 */ /* 0x001fc8000f8e00ff */
[----:B------:R0:W1:Y:S03]  /*18090*/  SYNCS.PHASECHK.TRANS64.TRYWAIT P0, [R3+URZ+0x38800], R0 ;  /* 0x03880000030075a7 */ /* 0x000066000800017f */
[----:B-1----:R-:W-:Y:S05]  /*180a0*/  @!P0 NANOSLEEP.SYNCS 0x989680 ;  /* 0x009896800000895d */ /* 0x002fea0003900000 */
[----:B------:R-:W1:Y:S02]  /*180b0*/  @!P0 SYNCS.PHASECHK.TRANS64 P0, [R3+URZ+0x38800], R0 ;  /* 0x03880000030085a7 */ /* 0x000e64000800007f */
[----:B-1----:R-:W-:Y:S05]  /*180c0*/  @!P0 BRA `(.L_x_2773) ;  /* 0xfffffffc00ec8947 */ /* 0x002fea000383ffff */
[----:B------:R-:W-:Y:S05]  /*180d0*/  BRA `(.L_x_2933) ;  /* 0xfffffea000887947 */ /* 0x000fea000383ffff */
.L_x_2777:
[----:B-1----:R-:W-:-:S04]  /*180e0*/  IMAD.U32 R0, RZ, RZ, UR58 ;  /* 0x0000003aff007e24 */ /* 0x002fc8000f8e00ff */
[----:B------:R1:W2:Y:S03]  /*180f0*/  SYNCS.PHASECHK.TRANS64.TRYWAIT P1, [R0+URZ+0x38830], R7 ;  /* 0x03883007000075a7 */ /* 0x0002a6000802017f */
[----:B--2---:R-:W-:Y:S05]  /*18100*/  @!P1 NANOSLEEP.SYNCS 0x989680 ;  /* 0x009896800000995d */ /* 0x004fea0003900000 */
[----:B------:R-:W2:Y:S02]  /*18110*/  @!P1 SYNCS.PHASECHK.TRANS64 P1, [R0+URZ+0x38830], R7 ;  /* 0x03883007000095a7 */ /* 0x000ea4000802007f */
[----:B--2---:R-:W-:Y:S05]  /*18120*/  @!P1 BRA `(.L_x_2777) ;  /* 0xfffffffc00ec9947 */ /* 0x004fea000383ffff */
[----:B------:R-:W-:Y:S05]  /*18130*/  BRA `(.L_x_2776) ;  /* 0xfffffea000ac7947 */ /* 0x000fea000383ffff */
.L_x_2782:
[----:B-1----:R-:W-:-:S04]  /*18140*/  IMAD.U32 R8, RZ, RZ, UR58 ;  /* 0x0000003aff087e24 */ /* 0x002fc8000f8e00ff */
[----:B------:R1:W2:Y:S03]  /*18150*/  SYNCS.PHASECHK.TRANS64.TRYWAIT P1, [R8+URZ+0x38850], R7 ;  /* 0x03885007080075a7 */ /* 0x0002a6000802017f */
[----:B--2---:R-:W-:Y:S05]  /*18160*/  @!P1 NANOSLEEP.SYNCS 0x989680 ;  /* 0x009896800000995d */ /* 0x004fea0003900000 */
[----:B------:R-:W2:Y:S02]  /*18170*/  @!P1 SYNCS.PHASECHK.TRANS64 P1, [R8+URZ+0x38850], R7 ;  /* 0x03885007080095a7 */ /* 0x000ea4000802007f */
[----:B--2---:R-:W-:Y:S05]  /*18180*/  @!P1 BRA `(.L_x_2782) ;  /* 0xfffffffc00ec9947 */ /* 0x004fea000383ffff */
[----:B------:R-:W-:Y:S05]  /*18190*/  BRA `(.L_x_2781) ;  /* 0xfffffec000c47947 */ /* 0x000fea000383ffff */
.L_x_2788:
[----:B-1----:R-:W-:-:S04]  /*181a0*/  IMAD.U32 R3, RZ, RZ, UR56 ;  /* 0x00000038ff037e24 */ /* 0x002fc8000f8e00ff */
[----:B------:R1:W2:Y:S03]  /*181b0*/  SYNCS.PHASECHK.TRANS64.TRYWAIT P1, [R3+URZ+0x38830], R6 ;  /* 0x03883006030075a7 */ /* 0x0002a6000802017f */
[----:B--2---:R-:W-:Y:S05]  /*181c0*/  @!P1 NANOSLEEP.SYNCS 0x989680 ;  /* 0x009896800000995d */ /* 0x004fea0003900000 */
[----:B------:R-:W2:Y:S02]  /*181d0*/  @!P1 SYNCS.PHASECHK.TRANS64 P1, [R3+URZ+0x38830], R6 ;  /* 0x03883006030095a7 */ /* 0x000ea4000802007f */
[----:B--2---:R-:W-:Y:S05]  /*181e0*/  @!P1 BRA `(.L_x_2788) ;  /* 0xfffffffc00ec9947 */ /* 0x004fea000383ffff */
[----:B------:R-:W-:Y:S05]  /*181f0*/  BRA `(.L_x_2787) ;  /* 0xfffffec400c87947 */ /* 0x000fea000383ffff */
.L_x_2793:
[----:B---3--:R-:W-:-:S04]  /*18200*/  IMAD.U32 R7, RZ, RZ, UR56 ;  /* 0x00000038ff077e24 */ /* 0x008fc8000f8e00ff */
[----:B------:R3:W4:Y:S03]  /*18210*/  SYNCS.PHASECHK.TRANS64.TRYWAIT P1, [R7+URZ+0x38850], R6 ;  /* 0x03885006070075a7 */ /* 0x000726000802017f */
[----:B----4-:R-:W-:Y:S05]  /*18220*/  @!P1 NANOSLEEP.SYNCS 0x989680 ;  /* 0x009896800000995d */ /* 0x010fea0003900000 */
[----:B------:R-:W4:Y:S02]  /*18230*/  @!P1 SYNCS.PHASECHK.TRANS64 P1, [R7+URZ+0x38850], R6 ;  /* 0x03885006070095a7 */ /* 0x000f24000802007f */
[----:B----4-:R-:W-:Y:S05]  /*18240*/  @!P1 BRA `(.L_x_2793) ;  /* 0xfffffffc00ec9947 */ /* 0x010fea000383ffff */
[----:B------:R-:W-:Y:S05]  /*18250*/  BRA `(.L_x_2792) ;  /* 0xfffffeec00dc7947 */ /* 0x000fea000383ffff */
.L_x_2800:
[----:B-1----:R-:W-:-:S04]  /*18260*/  IMAD.U32 R3, RZ, RZ, UR50 ;  /* 0x00000032ff037e24 */ /* 0x002fc8000f8e00ff */
[----:B------:R1:W2:Y:S03]  /*18270*/  SYNCS.PHASECHK.TRANS64.TRYWAIT P1, [R3+URZ+0x38830], R6 ;  /* 0x03883006030075a7 */ /* 0x0002a6000802017f */
[----:B--2---:R-:W-:Y:S05]  /*18280*/  @!P1 NANOSLEEP.SYNCS 0x989680 ;  /* 0x009896800000995d */ /* 0x004fea0003900000 */
[----:B------:R-:W2:Y:S02]  /*18290*/  @!P1 SYNCS.PHASECHK.TRANS64 P1, [R3+URZ+0x38830], R6 ;  /* 0x03883006030095a7 */ /* 0x000ea4000802007f */
[----:B--2---:R-:W-:Y:S05]  /*182a0*/  @!P1 BRA `(.L_x_2800) ;  /* 0xfffffffc00ec9947 */ /* 0x004fea000383ffff */
[----:B------:R-:W-:Y:S05]  /*182b0*/  BRA `(.L_x_2799) ;  /* 0xfffffef000c07947 */ /* 0x000fea000383ffff */
.L_x_2805:
[----:B---3--:R-:W-:-:S04]  /*182c0*/  IMAD.U32 R7, RZ, RZ, UR50 ;  /* 0x00000032ff077e24 */ /* 0x008fc8000f8e00ff */
[----:B------:R3:W4:Y:S03]  /*182d0*/  SYNCS.PHASECHK.TRANS64.TRYWAIT P1, [R7+URZ+0x38850], R6 ;  /* 0x03885006070075a7 */ /* 0x000726000802017f */
[----:B----4-:R-:W-:Y:S05]  /*182e0*/  @!P1 NANOSLEEP.SYNCS 0x989680 ;  /* 0x009896800000995d */ /* 0x010fea0003900000 */
[----:B------:R-:W4:Y:S02]  /*182f0*/  @!P1 SYNCS.PHASECHK.TRANS64 P1, [R7+URZ+0x38850], R6 ;  /* 0x03885006070095a7 */ /* 0x000f24000802007f */
[----:B----4-:R-:W-:Y:S05]  /*18300*/  @!P1 BRA `(.L_x_2805) ;  /* 0xfffffffc00ec9947 */ /* 0x010fea000383ffff */
[----:B------:R-:W-:Y:S05]  /*18310*/  BRA `(.L_x_2804) ;  /* 0xffffff1000547947 */ /* 0x000fea000383ffff */
.L_x_2855:
        /* <DEDUP_REMOVED lines=10> */
.L_x_2934:
[----:B------:R-:W-:Y:S05]  /*183c0*/  BRA `(.L_x_2935) ;  /* 0xffffffa400947947 */ /* 0x000fea000383ffff */
.L_x_2858:
[----:B0-----:R0:W1:Y:S02]  /*183d0*/  SYNCS.PHASECHK.TRANS64.TRYWAIT P0, [R6+URZ+0x38880], R20 ;  /* 0x03888014060075a7 */ /* 0x001064000800017f */
[----:B-1----:R-:W-:Y:S05]  /*183e0*/  @!P0 NANOSLEEP.SYNCS 0x989680 ;  /* 0x009896800000895d */ /* 0x002fea0003900000 */
[----:B------:R-:W1:Y:S02]  /*183f0*/  @!P0 SYNCS.PHASECHK.TRANS64 P0, [R6+URZ+0x38880], R20 ;  /* 0x03888014060085a7 */ /* 0x000e64000800007f */
[----:B-1----:R-:W-:Y:S05]  /*18400*/  @!P0 BRA `(.L_x_2858) ;  /* 0xfffffffc00f08947 */ /* 0x002fea000383ffff */
[----:B------:R-:W-:Y:S05]  /*18410*/  BRA `(.L_x_2936) ;  /* 0xffffffa400b47947 */ /* 0x000fea000383ffff */
.L_x_2859:
        /* <DEDUP_REMOVED lines=8> */
.L_x_2938:
[----:B------:R-:W-:Y:S05]  /*184a0*/  BSYNC B0 ;  /* 0x0000000000007941 */ /* 0x000fea0003800000 */
.L_x_2937:
        /* <DEDUP_REMOVED lines=14> */
.L_x_2939:
[C---:B------:R-:W-:Y:S02]  /*18590*/  ISETP.GE.AND P4, PT, R19.reuse, 0x41, PT ;  /* 0x000000411300780c */ /* 0x040fe40003f86270 */
[----:B------:R-:W-:Y:S02]  /*185a0*/  @P3 LOP3.LUT R16, R16, 0x20, RZ, 0xfc, !PT ;  /* 0x0000002010103812 */ /* 0x000fe400078efcff */
[----:B------:R-:W-:Y:S02]  /*185b0*/  ISETP.GE.AND P3, PT, R19, 0x51, PT ;  /* 0x000000511300780c */ /* 0x000fe40003f66270 */
        /* <DEDUP_REMOVED lines=9> */
.L_x_2940:
        /* <DEDUP_REMOVED lines=14> */
.L_x_2941:
[----:B------:R-:W-:Y:S02]  /*18730*/  IMAD.MOV.U32 R13, RZ, RZ, R8 ;  /* 0x000000ffff0d7224 */ /* 0x000fe400078e0008 */
[----:B------:R-:W-:Y:S02]  /*18740*/  IMAD.MOV.U32 R12, RZ, RZ, 0x2 ;  /* 0x00000002ff0c7424 */ /* 0x000fe400078e00ff */
[----:B------:R-:W-:-:S07]  /*18750*/  IMAD.MOV.U32 R2, RZ, RZ, R14 ;  /* 0x000000ffff027224 */ /* 0x000fce00078e000e */
[----:B------:R-:W-:Y:S05]  /*18760*/  WARPSYNC.COLLECTIVE R15, `(.L_x_2942) ;  /* 0x000000000f087348 */ /* 0x000fea0003c00000 */
[----:B------:R0:W1:Y:S02]  /*18770*/  SHFL.IDX P6, R14, R13, R12, R11 ;  /* 0x0000000c0d0e7389 */ /* 0x00006400000c000b */
[----:B01----:R-:W-:Y:S01]  /*18780*/  ENDCOLLECTIVE ;  /* 0x000000000000791b */ /* 0x003fe20003800000 */
.L_x_2942:
        /* <DEDUP_REMOVED lines=14> */
.L_x_2943:
[----:B------:R-:W-:Y:S02]  /*18870*/  IMAD.MOV.U32 R13, RZ, RZ, R8 ;  /* 0x000000ffff0d7224 */ /* 0x000fe400078e0008 */
[----:B------:R-:W-:Y:S02]  /*18880*/  IMAD.MOV.U32 R12, RZ, RZ, 0x3 ;  /* 0x00000003ff0c7424 */ /* 0x000fe400078e00ff */
[----:B------:R-:W-:-:S07]  /*18890*/  IMAD.MOV.U32 R2, RZ, RZ, R14 ;  /* 0x000000ffff027224 */ /* 0x000fce00078e000e */
[----:B------:R-:W-:Y:S05]  /*188a0*/  WARPSYNC.COLLECTIVE R15, `(.L_x_2944) ;  /* 0x000000000f087348 */ /* 0x000fea0003c00000 */
[----:B------:R0:W1:Y:S02]  /*188b0*/  SHFL.IDX P6, R14, R13, R12, R11 ;  /* 0x0000000c0d0e7389 */ /* 0x00006400000c000b */
[----:B01----:R-:W-:Y:S01]  /*188c0*/  ENDCOLLECTIVE ;  /* 0x000000000000791b */ /* 0x003fe20003800000 */
.L_x_2944:
        /* <DEDUP_REMOVED lines=14> */
.L_x_2945:
[----:B------:R-:W-:Y:S02]  /*189b0*/  IMAD.MOV.U32 R13, RZ, RZ, R8 ;  /* 0x000000ffff0d7224 */ /* 0x000fe400078e0008 */
[----:B------:R-:W-:Y:S02]  /*189c0*/  IMAD.MOV.U32 R12, RZ, RZ, 0x4 ;  /* 0x00000004ff0c7424 */ /* 0x000fe400078e00ff */
[----:B------:R-:W-:-:S07]  /*189d0*/  IMAD.MOV.U32 R2, RZ, RZ, R14 ;  /* 0x000000ffff027224 */ /* 0x000fce00078e000e */
[----:B------:R-:W-:Y:S05]  /*189e0*/  WARPSYNC.COLLECTIVE R15, `(.L_x_2946) ;  /* 0x000000000f087348 */ /* 0x000fea0003c00000 */
[----:B------:R0:W1:Y:S02]  /*189f0*/  SHFL.IDX P6, R14, R13, R12, R11 ;  /* 0x0000000c0d0e7389 */ /* 0x00006400000c000b */
[----:B01----:R-:W-:Y:S01]  /*18a00*/  ENDCOLLECTIVE ;  /* 0x000000000000791b */ /* 0x003fe20003800000 */
.L_x_2946:
        /* <DEDUP_REMOVED lines=14> */
.L_x_2947:
[----:B------:R-:W-:Y:S02]  /*18af0*/  IMAD.MOV.U32 R13, RZ, RZ, R8 ;  /* 0x000000ffff0d7224 */ /* 0x000fe400078e0008 */
[----:B------:R-:W-:Y:S02]  /*18b00*/  IMAD.MOV.U32 R12, RZ, RZ, 0x5 ;  /* 0x00000005ff0c7424 */ /* 0x000fe400078e00ff */
[----:B------:R-:W-:-:S07]  /*18b10*/  IMAD.MOV.U32 R2, RZ, RZ, R14 ;  /* 0x000000ffff027224 */ /* 0x000fce00078e000e */
[----:B------:R-:W-:Y:S05]  /*18b20*/  WARPSYNC.COLLECTIVE R15, `(.L_x_2948) ;  /* 0x000000000f087348 */ /* 0x000fea0003c00000 */
[----:B------:R0:W1:Y:S02]  /*18b30*/  SHFL.IDX P6, R14, R13, R12, R11 ;  /* 0x0000000c0d0e7389 */ /* 0x00006400000c000b */
[----:B01----:R-:W-:Y:S01]  /*18b40*/  ENDCOLLECTIVE ;  /* 0x000000000000791b */ /* 0x003fe20003800000 */
.L_x_2948:
        /* <DEDUP_REMOVED lines=14> */
.L_x_2949:
[----:B------:R-:W-:Y:S02]  /*18c30*/  IMAD.MOV.U32 R13, RZ, RZ, R8 ;  /* 0x000000ffff0d7224 */ /* 0x000fe400078e0008 */
[----:B------:R-:W-:Y:S02]  /*18c40*/  IMAD.MOV.U32 R12, RZ, RZ, 0x6 ;  /* 0x00000006ff0c7424 */ /* 0x000fe400078e00ff */
[----:B------:R-:W-:-:S07]  /*18c50*/  IMAD.MOV.U32 R2, RZ, RZ, R14 ;  /* 0x000000ffff027224 */ /* 0x000fce00078e000e */
[----:B------:R-:W-:Y:S05]  /*18c60*/  WARPSYNC.COLLECTIVE R15, `(.L_x_2950) ;  /* 0x000000000f087348 */ /* 0x000fea0003c00000 */
[----:B------:R0:W1:Y:S02]  /*18c70*/  SHFL.IDX P6, R14, R13, R12, R11 ;  /* 0x0000000c0d0e7389 */ /* 0x00006400000c000b */
[----:B01----:R-:W-:Y:S01]  /*18c80*/  ENDCOLLECTIVE ;  /* 0x000000000000791b */ /* 0x003fe20003800000 */
.L_x_2950:
        /* <DEDUP_REMOVED lines=14> */
.L_x_2951:
[----:B------:R-:W-:Y:S02]  /*18d70*/  IMAD.MOV.U32 R13, RZ, RZ, R8 ;  /* 0x000000ffff0d7224 */ /* 0x000fe400078e0008 */
[----:B------:R-:W-:Y:S02]  /*18d80*/  IMAD.MOV.U32 R12, RZ, RZ, 0x7 ;  /* 0x00000007ff0c7424 */ /* 0x000fe400078e00ff */
[----:B------:R-:W-:-:S07]  /*18d90*/  IMAD.MOV.U32 R2, RZ, RZ, R14 ;  /* 0x000000ffff027224 */ /* 0x000fce00078e000e */
[----:B------:R-:W-:Y:S05]  /*18da0*/  WARPSYNC.COLLECTIVE R15, `(.L_x_2952) ;  /* 0x000000000f087348 */ /* 0x000fea0003c00000 */
[----:B------:R0:W1:Y:S02]  /*18db0*/  SHFL.IDX P6, R14, R13, R12, R11 ;  /* 0x0000000c0d0e7389 */ /* 0x00006400000c000b */
[----:B01----:R-:W-:Y:S01]  /*18dc0*/  ENDCOLLECTIVE ;  /* 0x000000000000791b */ /* 0x003fe20003800000 */
.L_x_2952:
        /* <DEDUP_REMOVED lines=13> */
.L_x_2953:
        /* <DEDUP_REMOVED lines=12> */
.L_x_2864:
[----:B--2---:R2:W3:Y:S02]  /*18f60*/  SYNCS.PHASECHK.TRANS64.TRYWAIT P0, [R6+URZ+0x38840], R20 ;  /* 0x03884014060075a7 */ /* 0x0044e4000800017f */
[----:B---3--:R-:W-:Y:S05]  /*18f70*/  @!P0 NANOSLEEP.SYNCS 0x989680 ;  /* 0x009896800000895d */ /* 0x008fea0003900000 */
[----:B------:R-:W3:Y:S02]  /*18f80*/  @!P0 SYNCS.PHASECHK.TRANS64 P0, [R6+URZ+0x38840], R20 ;  /* 0x03884014060085a7 */ /* 0x000ee4000800007f */
[----:B---3--:R-:W-:Y:S05]  /*18f90*/  @!P0 BRA `(.L_x_2864) ;  /* 0xfffffffc00f08947 */ /* 0x008fea000383ffff */
[----:B------:R-:W-:Y:S05]  /*18fa0*/  BRA `(.L_x_2955) ;  /* 0xffffffa000d87947 */ /* 0x000fea000383ffff */
.L_x_2865:
        /* <DEDUP_REMOVED lines=8> */
.L_x_2957:
[----:B------:R-:W-:Y:S05]  /*19030*/  BSYNC B0 ;  /* 0x0000000000007941 */ /* 0x000fea0003800000 */
.L_x_2956:
        /* <DEDUP_REMOVED lines=8> */
.L_x_2958:
        /* <DEDUP_REMOVED lines=18> */
.L_x_2959:
[----:B------:R-:W-:Y:S02]  /*191e0*/  IMAD.MOV.U32 R13, RZ, RZ, R4 ;  /* 0x000000ffff0d7224 */ /* 0x000fe400078e0004 */
[----:B------:R-:W-:-:S07]  /*191f0*/  IMAD.MOV.U32 R2, RZ, RZ, R14 ;  /* 0x000000ffff027224 */ /* 0x000fce00078e000e */
[----:B------:R-:W-:Y:S05]  /*19200*/  WARPSYNC.COLLECTIVE R15, `(.L_x_2960) ;  /* 0x000000000f087348 */ /* 0x000fea0003c00000 */
[----:B------:R0:W1:Y:S02]  /*19210*/  SHFL.IDX P6, R14, R13, R12, R11 ;  /* 0x0000000c0d0e7389 */ /* 0x00006400000c000b */
[----:B01----:R-:W-:Y:S01]  /*19220*/  ENDCOLLECTIVE ;  /* 0x000000000000791b */ /* 0x003fe20003800000 */
.L_x_2960:
        /* <DEDUP_REMOVED lines=18> */
.L_x_2961:
[----:B------:R-:W-:Y:S02]  /*19350*/  IMAD.MOV.U32 R13, RZ, RZ, R4 ;  /* 0x000000ffff0d7224 */ /* 0x000fe400078e0004 */
[----:B------:R-:W-:-:S07]  /*19360*/  IMAD.MOV.U32 R2, RZ, RZ, R14 ;  /* 0x000000ffff027224 */ /* 0x000fce00078e000e */
[----:B------:R-:W-:Y:S05]  /*19370*/  WARPSYNC.COLLECTIVE R15, `(.L_x_2962) ;  /* 0x000000000f087348 */ /* 0x000fea0003c00000 */
[----:B------:R0:W1:Y:S02]  /*19380*/  SHFL.IDX P6, R14, R13, R12, R11 ;  /* 0x0000000c0d0e7389 */ /* 0x00006400000c000b */
[----:B01----:R-:W-:Y:S01]  /*19390*/  ENDCOLLECTIVE ;  /* 0x000000000000791b */ /* 0x003fe20003800000 */
.L_x_2962:
        /* <DEDUP_REMOVED lines=18> */
.L_x_2963:
[----:B------:R-:W-:Y:S02]  /*194c0*/  IMAD.MOV.U32 R13, RZ, RZ, R4 ;  /* 0x000000ffff0d7224 */ /* 0x000fe400078e0004 */
[----:B------:R-:W-:-:S07]  /*194d0*/  IMAD.MOV.U32 R2, RZ, RZ, R14 ;  /* 0x000000ffff027224 */ /* 0x000fce00078e000e */
[----:B------:R-:W-:Y:S05]  /*194e0*/  WARPSYNC.COLLECTIVE R15, `(.L_x_2964) ;  /* 0x000000000f087348 */ /* 0x000fea0003c00000 */
[----:B------:R0:W1:Y:S02]  /*194f0*/  SHFL.IDX P6, R14, R13, R12, R11 ;  /* 0x0000000c0d0e7389 */ /* 0x00006400000c000b */
[----:B01----:R-:W-:Y:S01]  /*19500*/  ENDCOLLECTIVE ;  /* 0x000000000000791b */ /* 0x003fe20003800000 */
.L_x_2964:
        /* <DEDUP_REMOVED lines=16> */
.L_x_2965:
        /* <DEDUP_REMOVED lines=10> */
.L_x_2966:
[----:B------:R-:W-:Y:S02]  /*196b0*/  IMAD.MOV.U32 R13, RZ, RZ, R0 ;  /* 0x000000ffff0d7224 */ /* 0x000fe400078e0000 */
[----:B------:R-:W-:Y:S02]  /*196c0*/  IMAD.MOV.U32 R12, RZ, RZ, 0x5 ;  /* 0x00000005ff0c7424 */ /* 0x000fe400078e00ff */
[----:B------:R-:W-:-:S07]  /*196d0*/  IMAD.MOV.U32 R3, RZ, RZ, R14 ;  /* 0x000000ffff037224 */ /* 0x000fce00078e000e */
[----:B------:R-:W-:Y:S05]  /*196e0*/  WARPSYNC.COLLECTIVE R15, `(.L_x_2967) ;  /* 0x000000000f087348 */ /* 0x000fea0003c00000 */
[----:B------:R0:W1:Y:S02]  /*196f0*/  SHFL.IDX P6, R14, R13, R12, R11 ;  /* 0x0000000c0d0e7389 */ /* 0x00006400000c000b */
[----:B01----:R-:W-:Y:S01]  /*19700*/  ENDCOLLECTIVE ;  /* 0x000000000000791b */ /* 0x003fe20003800000 */
.L_x_2967:
        /* <DEDUP_REMOVED lines=15> */
.L_x_2968:
[----:B------:R-:W-:Y:S02]  /*19800*/  IMAD.MOV.U32 R13, RZ, RZ, R0 ;  /* 0x000000ffff0d7224 */ /* 0x000fe400078e0000 */
[----:B------:R-:W-:Y:S02]  /*19810*/  IMAD.MOV.U32 R12, RZ, RZ, 0x6 ;  /* 0x00000006ff0c7424 */ /* 0x000fe400078e00ff */
[----:B------:R-:W-:-:S07]  /*19820*/  IMAD.MOV.U32 R3, RZ, RZ, R14 ;  /* 0x000000ffff037224 */ /* 0x000fce00078e000e */
[----:B------:R-:W-:Y:S05]  /*19830*/  WARPSYNC.COLLECTIVE R15, `(.L_x_2969) ;  /* 0x000000000f087348 */ /* 0x000fea0003c00000 */
[----:B------:R0:W1:Y:S02]  /*19840*/  SHFL.IDX P6, R14, R13, R12, R11 ;  /* 0x0000000c0d0e7389 */ /* 0x00006400000c000b */
[----:B01----:R-:W-:Y:S01]  /*19850*/  ENDCOLLECTIVE ;  /* 0x000000000000791b */ /* 0x003fe20003800000 */
.L_x_2969:
        /* <DEDUP_REMOVED lines=15> */
.L_x_2970:
[----:B------:R-:W-:Y:S02]  /*19950*/  IMAD.MOV.U32 R13, RZ, RZ, R0 ;  /* 0x000000ffff0d7224 */ /* 0x000fe400078e0000 */
[----:B------:R-:W-:Y:S02]  /*19960*/  IMAD.MOV.U32 R12, RZ, RZ, 0x7 ;  /* 0x00000007ff0c7424 */ /* 0x000fe400078e00ff */
[----:B------:R-:W-:-:S07]  /*19970*/  IMAD.MOV.U32 R3, RZ, RZ, R14 ;  /* 0x000000ffff037224 */ /* 0x000fce00078e000e */
[----:B------:R-:W-:Y:S05]  /*19980*/  WARPSYNC.COLLECTIVE R15, `(.L_x_2971) ;  /* 0x000000000f087348 */ /* 0x000fea0003c00000 */
[----:B------:R0:W1:Y:S02]  /*19990*/  SHFL.IDX P6, R14, R13, R12, R11 ;  /* 0x0000000c0d0e7389 */ /* 0x00006400000c000b */
[----:B01----:R-:W-:Y:S01]  /*199a0*/  ENDCOLLECTIVE ;  /* 0x000000000000791b */ /* 0x003fe20003800000 */
.L_x_2971:
        /* <DEDUP_REMOVED lines=10> */
.L_x_2972:
[----:B------:R-:W-:Y:S01]  /*19a50*/  @!PT LDS RZ, [RZ] ;  /* 0x00000000fffff984 */ /* 0x000fe20000000800 */
[----:B------:R-:W-:Y:S01]  /*19a60*/  @!PT LDS RZ, [RZ] ;  /* 0x00000000fffff984 */ /* 0x000fe20000000800 */
[----:B------:R-:W-:Y:S01]  /*19a70*/  @!PT LDS RZ, [RZ] ;  /* 0x00000000fffff984 */ /* 0x000fe20000000800 */
[----:B------:R0:W-:Y:S04]  /*19a80*/  @P2 LDGSTS.E.BYPASS.LTC128B.128 [R5+0x2b400], desc[UR54][R2.64], !P5 ;  /* 0x2b40000002052fae */ /* 0x0001e8000e901d76 */
[----:B------:R0:W-:Y:S01]  /*19a90*/  @P2 LDGSTS.E.BYPASS.LTC128B.128 [R5+0x2f400], desc[UR54][R2.64+0x80], !P1 ;  /* 0x2f40008002052fae */ /* 0x0001e2000c901d76 */
[----:B------:R-:W-:Y:S01]  /*19aa0*/  IMAD.MOV.U32 R4, RZ, RZ, R14 ;  /* 0x000000ffff047224 */ /* 0x000fe200078e000e */
[----:B------:R-:W-:Y:S06]  /*19ab0*/  BRA `(.L_x_2973) ;  /* 0xffffff9c00a87947 */ /* 0x000fec000383ffff */
.L_x_2870:
[----:B------:R-:W-:Y:S02]  /*19ac0*/  IMAD.MOV.U32 R13, RZ, RZ, R4 ;  /* 0x000000ffff0d7224 */ /* 0x000fe400078e0004 */
[----:B------:R-:W-:Y:S02]  /*19ad0*/  IMAD.MOV.U32 R12, RZ, RZ, RZ ;  /* 0x000000ffff0c7224 */ /* 0x000fe400078e00ff */
[----:B------:R-:W-:Y:S02]  /*19ae0*/  IMAD.MOV.U32 R11, RZ, RZ, 0x181f ;  /* 0x0000181fff0b7424 */ /* 0x000fe400078e00ff */
[----:B------:R-:W-:Y:S02]  /*19af0*/  IMAD.MOV.U32 R15, RZ, RZ, -0x1 ;  /* 0xffffffffff0f7424 */ /* 0x000fe400078e00ff */
[----:B------:R-:W-:Y:S02]  /*19b00*/  IMAD R25, R25, R5, RZ ;  /* 0x0000000519197224 */ /* 0x000fe400078e02ff */
[----:B------:R-:W-:-:S07]  /*19b10*/  IMAD R33, R33, 0x80, R8 ;  /* 0x0000008021217824 */ /* 0x000fce00078e0208 */
[----:B-----5:R-:W-:Y:S05]  /*19b20*/  WARPSYNC.COLLECTIVE R15, `(.L_x_2974) ;  /* 0x000000000f087348 */ /* 0x020fea0003c00000 */
[----:B------:R0:W1:Y:S02]  /*19b30*/  SHFL.IDX P6, R14, R13, R12, R11 ;  /* 0x0000000c0d0e7389 */ /* 0x00006400000c000b */
[----:B01---5:R-:W-:Y:S01]  /*19b40*/  ENDCOLLECTIVE ;  /* 0x000000000000791b */ /* 0x023fe20003800000 */
.L_x_2974:
[C---:B------:R-:W-:Y:S01]  /*19b50*/  VIADD R6, R33.reuse, 0x10 ;  /* 0x0000001021067836 */ /* 0x040fe20000000000 */
[----:B------:R-:W-:Y:S01]  /*19b60*/  ISETP.GE.AND P2, PT, R33, R25, PT ;  /* 0x000000192100720c */ /* 0x000fe20003f46270 */
[----:B------:R-:W-:Y:S02]  /*19b70*/  IMAD.MOV.U32 R13, RZ, RZ, R0 ;  /* 0x000000ffff0d7224 */ /* 0x000fe400078e0000 */
[----:B------:R-:W-:-:S10]  /*19b80*/  IMAD.MOV.U32 R2, RZ, RZ, R14 ;  /* 0x000000ffff027224 */ /* 0x000fd400078e000e */
[----:B------:R-:W-:Y:S05]  /*19b90*/  WARPSYNC.COLLECTIVE R15, `(.L_x_2975) ;  /* 0x000000000f087348 */ /* 0x000fea0003c00000 */
[----:B------:R0:W1:Y:S02]  /*19ba0*/  SHFL.IDX P6, R14, R13, R12, R11 ;  /* 0x0000000c0d0e7389 */ /* 0x00006400000c000b */
[----:B01----:R-:W-:Y:S01]  /*19bb0*/  ENDCOLLECTIVE ;  /* 0x000000000000791b */ /* 0x003fe20003800000 */
.L_x_2975:
[----:B------:R-:W-:Y:S02]  /*19bc0*/  IMAD.MOV.U32 R13, RZ, RZ, R4 ;  /* 0x000000ffff0d7224 */ /* 0x000fe400078e0004 */
[----:B------:R-:W-:Y:S02]  /*19bd0*/  IMAD.MOV.U32 R12, RZ, RZ, 0x1 ;  /* 0x00000001ff0c7424 */ /* 0x000fe400078e00ff */
[----:B------:R-:W-:-:S07]  /*19be0*/  IMAD.MOV.U32 R3, RZ, RZ, R14 ;  /* 0x000000ffff037224 */ /* 0x000fce00078e000e */
[----:B------:R-:W-:Y:S05]  /*19bf0*/  WARPSYNC.COLLECTIVE R15, `(.L_x_2976) ;  /* 0x000000000f087348 */ /* 0x000fea0003c00000 */
[----:B------:R0:W1:Y:S02]  /*19c00*/  SHFL.IDX P6, R14, R13, R12, R11 ;  /* 0x0000000c0d0e7389 */ /* 0x00006400000c000b */
[----:B01----:R-:W-:Y:S01]  /*19c10*/  ENDCOLLECTIVE ;  /* 0x000000000000791b */ /* 0x003fe20003800000 */
.L_x_2976:
        /* <DEDUP_REMOVED lines=17> */
.L_x_2977:
[----:B------:R-:W-:Y:S02]  /*19d30*/  IMAD.MOV.U32 R13, RZ, RZ, R4 ;  /* 0x000000ffff0d7224 */ /* 0x000fe400078e0004 */
[----:B------:R-:W-:Y:S02]  /*19d40*/  IMAD.MOV.U32 R12, RZ, RZ, 0x2 ;  /* 0x00000002ff0c7424 */ /* 0x000fe400078e00ff */
[----:B------:R-:W-:-:S07]  /*19d50*/  IMAD.MOV.U32 R3, RZ, RZ, R14 ;  /* 0x000000ffff037224 */ /* 0x000fce00078e000e */
[----:B------:R-:W-:Y:S05]  /*19d60*/  WARPSYNC.COLLECTIVE R15, `(.L_x_2978) ;  /* 0x000000000f087348 */ /* 0x000fea0003c00000 */
[----:B------:R0:W1:Y:S02]  /*19d70*/  SHFL.IDX P6, R14, R13, R12, R11 ;  /* 0x0000000c0d0e7389 */ /* 0x00006400000c000b */
[----:B01----:R-:W-:Y:S01]  /*19d80*/  ENDCOLLECTIVE ;  /* 0x000000000000791b */ /* 0x003fe20003800000 */
.L_x_2978:
        /* <DEDUP_REMOVED lines=17> */
.L_x_2979:
[----:B------:R-:W-:Y:S02]  /*19ea0*/  IMAD.MOV.U32 R13, RZ, RZ, R4 ;  /* 0x000000ffff0d7224 */ /* 0x000fe400078e0004 */
[----:B------:R-:W-:Y:S02]  /*19eb0*/  IMAD.MOV.U32 R12, RZ, RZ, 0x3 ;  /* 0x00000003ff0c7424 */ /* 0x000fe400078e00ff */
[----:B------:R-:W-:-:S07]  /*19ec0*/  IMAD.MOV.U32 R3, RZ, RZ, R14 ;  /* 0x000000ffff037224 */ /* 0x000fce00078e000e */
[----:B------:R-:W-:Y:S05]  /*19ed0*/  WARPSYNC.COLLECTIVE R15, `(.L_x_2980) ;  /* 0x000000000f087348 */ /* 0x000fea0003c00000 */
[----:B------:R0:W1:Y:S02]  /*19ee0*/  SHFL.IDX P6, R14, R13, R12, R11 ;  /* 0x0000000c0d0e7389 */ /* 0x00006400000c000b */
[----:B01----:R-:W-:Y:S01]  /*19ef0*/  ENDCOLLECTIVE ;  /* 0x000000000000791b */ /* 0x003fe20003800000 */
.L_x_2980:
        /* <DEDUP_REMOVED lines=17> */
.L_x_2981:
[----:B------:R-:W-:Y:S02]  /*1a010*/  IMAD.MOV.U32 R13, RZ, RZ, R4 ;  /* 0x000000ffff0d7224 */ /* 0x000fe400078e0004 */
[----:B------:R-:W-:Y:S02]  /*1a020*/  IMAD.MOV.U32 R12, RZ, RZ, 0x4 ;  /* 0x00000004ff0c7424 */ /* 0x000fe400078e00ff */
[----:B------:R-:W-:-:S07]  /*1a030*/  IMAD.MOV.U32 R3, RZ, RZ, R14 ;  /* 0x000000ffff037224 */ /* 0x000fce00078e000e */
[----:B------:R-:W-:Y:S05]  /*1a040*/  WARPSYNC.COLLECTIVE R15, `(.L_x_2982) ;  /* 0x000000000f087348 */ /* 0x000fea0003c00000 */
[----:B------:R0:W1:Y:S02]  /*1a050*/  SHFL.IDX P6, R14, R13, R12, R11 ;  /* 0x0000000c0d0e7389 */ /* 0x00006400000c000b */
[----:B01----:R-:W-:Y:S01]  /*1a060*/  ENDCOLLECTIVE ;  /* 0x000000000000791b */ /* 0x003fe20003800000 */
.L_x_2982:
        /* <DEDUP_REMOVED lines=17> */
.L_x_2983:
[----:B------:R-:W-:Y:S02]  /*1a180*/  IMAD.MOV.U32 R13, RZ, RZ, R4 ;  /* 0x000000ffff0d7224 */ /* 0x000fe400078e0004 */
[----:B------:R-:W-:Y:S02]  /*1a190*/  IMAD.MOV.U32 R12, RZ, RZ, 0x5 ;  /* 0x00000005ff0c7424 */ /* 0x000fe400078e00ff */
[----:B------:R-:W-:-:S07]  /*1a1a0*/  IMAD.MOV.U32 R3, RZ, RZ, R14 ;  /* 0x000000ffff037224 */ /* 0x000fce00078e000e */
[----:B------:R-:W-:Y:S05]  /*1a1b0*/  WARPSYNC.COLLECTIVE R15, `(.L_x_2984) ;  /* 0x000000000f087348 */ /* 0x000fea0003c00000 */
[----:B------:R0:W1:Y:S02]  /*1a1c0*/  SHFL.IDX P6, R14, R13, R12, R11 ;  /* 0x0000000c0d0e7389 */ /* 0x00006400000c000b */
[----:B01----:R-:W-:Y:S01]  /*1a1d0*/  ENDCOLLECTIVE ;  /* 0x000000000000791b */ /* 0x003fe20003800000 */
.L_x_2984:
        /* <DEDUP_REMOVED lines=17> */
.L_x_2985:
[----:B------:R-:W-:Y:S02]  /*1a2f0*/  IMAD.MOV.U32 R13, RZ, RZ, R4 ;  /* 0x000000ffff0d7224 */ /* 0x000fe400078e0004 */
[----:B------:R-:W-:Y:S02]  /*1a300*/  IMAD.MOV.U32 R12, RZ, RZ, 0x6 ;  /* 0x00000006ff0c7424 */ /* 0x000fe400078e00ff */
[----:B------:R-:W-:-:S07]  /*1a310*/  IMAD.MOV.U32 R3, RZ, RZ, R14 ;  /* 0x000000ffff037224 */ /* 0x000fce00078e000e */
[----:B------:R-:W-:Y:S05]  /*1a320*/  WARPSYNC.COLLECTIVE R15, `(.L_x_2986) ;  /* 0x000000000f087348 */ /* 0x000fea0003c00000 */
[----:B------:R0:W1:Y:S02]  /*1a330*/  SHFL.IDX P6, R14, R13, R12, R11 ;  /* 0x0000000c0d0e7389 */ /* 0x00006400000c000b */
[----:B01----:R-:W-:Y:S01]  /*1a340*/  ENDCOLLECTIVE ;  /* 0x000000000000791b */ /* 0x003fe20003800000 */
.L_x_2986:
        /* <DEDUP_REMOVED lines=16> */
.L_x_2987:
[----:B------:R-:W-:Y:S02]  /*1a450*/  IMAD.MOV.U32 R13, RZ, RZ, R4 ;  /* 0x000000ffff0d7224 */ /* 0x000fe400078e0004 */
[----:B------:R-:W-:Y:S02]  /*1a460*/  IMAD.MOV.U32 R12, RZ, RZ, 0x7 ;  /* 0x00000007ff0c7424 */ /* 0x000fe400078e00ff */
[----:B------:R-:W-:-:S07]  /*1a470*/  IMAD.MOV.U32 R3, RZ, RZ, R14 ;  /* 0x000000ffff037224 */ /* 0x000fce00078e000e */
[----:B------:R-:W-:Y:S05]  /*1a480*/  WARPSYNC.COLLECTIVE R15, `(.L_x_2988) ;  /* 0x000000000f087348 */ /* 0x000fea0003c00000 */
[----:B------:R0:W1:Y:S02]  /*1a490*/  SHFL.IDX P6, R14, R13, R12, R11 ;  /* 0x0000000c0d0e7389 */ /* 0x00006400000c000b */
[----:B01----:R-:W-:Y:S01]  /*1a4a0*/  ENDCOLLECTIVE ;  /* 0x000000000000791b */ /* 0x003fe20003800000 */
.L_x_2988:
        /* <DEDUP_REMOVED lines=15> */
.L_x_2989:
[----:B------:R-:W-:Y:S05]  /*1a5a0*/  BRA `(.L_x_2990) ;  /* 0xffffff9c00e07947 */ /* 0x000fea000383ffff */
.L_x_2875:
[----:B0-----:R0:W1:Y:S02]  /*1a5b0*/  SYNCS.PHASECHK.TRANS64.TRYWAIT P1, [R18+URZ+0x38820], R3 ;  /* 0x03882003120075a7 */ /* 0x001064000802017f */
[----:B-1----:R-:W-:Y:S05]  /*1a5c0*/  @!P1 NANOSLEEP.SYNCS 0x989680 ;  /* 0x009896800000995d */ /* 0x002fea0003900000 */
[----:B------:R-:W1:Y:S02]  /*1a5d0*/  @!P1 SYNCS.PHASECHK.TRANS64 P1, [R18+URZ+0x38820], R3 ;  /* 0x03882003120095a7 */ /* 0x000e64000802007f */
[----:B-1----:R-:W-:Y:S05]  /*1a5e0*/  @!P1 BRA `(.L_x_2875) ;  /* 0xfffffffc00f09947 */ /* 0x002fea000383ffff */
[----:B------:R-:W-:Y:S05]  /*1a5f0*/  BRA `(.L_x_2991) ;  /* 0xffffffa000587947 */ /* 0x000fea000383ffff */
.L_x_2879:
[----:B0-----:R0:W1:Y:S02]  /*1a600*/  SYNCS.PHASECHK.TRANS64.TRYWAIT P0, [R0+URZ+0x38880], R21 ;  /* 0x03888015000075a7 */ /* 0x001064000800017f */
[----:B-1----:R-:W-:Y:S05]  /*1a610*/  @!P0 NANOSLEEP.SYNCS 0x989680 ;  /* 0x009896800000895d */ /* 0x002fea0003900000 */
[----:B------:R-:W1:Y:S02]  /*1a620*/  @!P0 SYNCS.PHASECHK.TRANS64 P0, [R0+URZ+0x38880], R21 ;  /* 0x03888015000085a7 */ /* 0x000e64000800007f */
[----:B-1----:R-:W-:Y:S05]  /*1a630*/  @!P0 BRA `(.L_x_2879) ;  /* 0xfffffffc00f08947 */ /* 0x002fea000383ffff */
[----:B------:R-:W-:Y:S05]  /*1a640*/  BRA `(.L_x_2992) ;  /* 0xffffffa400087947 */ /* 0x000fea000383ffff */
.L_x_2880:
        /* <DEDUP_REMOVED lines=8> */
.L_x_2994:
[----:B------:R-:W-:Y:S05]  /*1a6d0*/  BSYNC B0 ;  /* 0x0000000000007941 */ /* 0x000fea0003800000 */
.L_x_2993:
        /* <DEDUP_REMOVED lines=9> */
.L_x_2995:
[----:B------:R-:W-:Y:S02]  /*1a770*/  IMAD.MOV.U32 R13, RZ, RZ, R7 ;  /* 0x000000ffff0d7224 */ /* 0x000fe400078e0007 */
[----:B------:R-:W-:Y:S02]  /*1a780*/  IMAD.MOV.U32 R12, RZ, RZ, 0x1 ;  /* 0x00000001ff0c7424 */ /* 0x000fe400078e00ff */
[----:B------:R-:W-:-:S07]  /*1a790*/  IMAD.MOV.U32 R2, RZ, RZ, R14 ;  /* 0x000000ffff027224 */ /* 0x000fce00078e000e */
[----:B------:R-:W-:Y:S05]  /*1a7a0*/  WARPSYNC.COLLECTIVE R15, `(.L_x_2996) ;  /* 0x000000000f087348 */ /* 0x000fea0003c00000 */
[----:B------:R0:W1:Y:S02]  /*1a7b0*/  SHFL.IDX P6, R14, R13, R12, R11 ;  /* 0x0000000c0d0e7389 */ /* 0x00006400000c000b */
[----:B01----:R-:W-:Y:S01]  /*1a7c0*/  ENDCOLLECTIVE ;  /* 0x000000000000791b */ /* 0x003fe20003800000 */
.L_x_2996:
        /* <DEDUP_REMOVED lines=12> */
.L_x_2997:
[----:B------:R-:W-:Y:S02]  /*1a890*/  IMAD.MOV.U32 R13, RZ, RZ, R7 ;  /* 0x000000ffff0d7224 */ /* 0x000fe400078e0007 */
[----:B------:R-:W-:Y:S02]  /*1a8a0*/  IMAD.MOV.U32 R12, RZ, RZ, 0x2 ;  /* 0x00000002ff0c7424 */ /* 0x000fe400078e00ff */
[----:B------:R-:W-:-:S07]  /*1a8b0*/  IMAD.MOV.U32 R2, RZ, RZ, R14 ;  /* 0x000000ffff027224 */ /* 0x000fce00078e000e */
[----:B------:R-:W-:Y:S05]  /*1a8c0*/  WARPSYNC.COLLECTIVE R15, `(.L_x_2998) ;  /* 0x000000000f087348 */ /* 0x000fea0003c00000 */
[----:B------:R0:W1:Y:S02]  /*1a8d0*/  SHFL.IDX P6, R14, R13, R12, R11 ;  /* 0x0000000c0d0e7389 */ /* 0x00006400000c000b */
[----:B01----:R-:W-:Y:S01]  /*1a8e0*/  ENDCOLLECTIVE ;  /* 0x000000000000791b */ /* 0x003fe20003800000 */
.L_x_2998:
        /* <DEDUP_REMOVED lines=12> */
.L_x_2999:
[----:B------:R-:W-:Y:S02]  /*1a9b0*/  IMAD.MOV.U32 R13, RZ, RZ, R7 ;  /* 0x000000ffff0d7224 */ /* 0x000fe400078e0007 */
[----:B------:R-:W-:Y:S02]  /*1a9c0*/  IMAD.MOV.U32 R12, RZ, RZ, 0x3 ;  /* 0x00000003ff0c7424 */ /* 0x000fe400078e00ff */
[----:B------:R-:W-:-:S07]  /*1a9d0*/  IMAD.MOV.U32 R2, RZ, RZ, R14 ;  /* 0x000000ffff027224 */ /* 0x000fce00078e000e */
[----:B------:R-:W-:Y:S05]  /*1a9e0*/  WARPSYNC.COLLECTIVE R15, `(.L_x_3000) ;  /* 0x000000000f087348 */ /* 0x000fea0003c00000 */
[----:B------:R0:W1:Y:S02]  /*1a9f0*/  SHFL.IDX P6, R14, R13, R12, R11 ;  /* 0x0000000c0d0e7389 */ /* 0x00006400000c000b */
[----:B01----:R-:W-:Y:S01]  /*1aa00*/  ENDCOLLECTIVE ;  /* 0x000000000000791b */ /* 0x003fe20003800000 */
.L_x_3000:
        /* <DEDUP_REMOVED lines=12> */
.L_x_3001:
[----:B------:R-:W-:Y:S02]  /*1aad0*/  IMAD.MOV.U32 R13, RZ, RZ, R7 ;  /* 0x000000ffff0d7224 */ /* 0x000fe400078e0007 */
[----:B------:R-:W-:Y:S02]  /*1aae0*/  IMAD.MOV.U32 R12, RZ, RZ, 0x4 ;  /* 0x00000004ff0c7424 */ /* 0x000fe400078e00ff */
[----:B------:R-:W-:-:S07]  /*1aaf0*/  IMAD.MOV.U32 R2, RZ, RZ, R14 ;  /* 0x000000ffff027224 */ /* 0x000fce00078e000e */
[----:B------:R-:W-:Y:S05]  /*1ab00*/  WARPSYNC.COLLECTIVE R15, `(.L_x_3002) ;  /* 0x000000000f087348 */ /* 0x000fea0003c00000 */
[----:B------:R0:W1:Y:S02]  /*1ab10*/  SHFL.IDX P6, R14, R13, R12, R11 ;  /* 0x0000000c0d0e7389 */ /* 0x00006400000c000b */
[----:B01----:R-:W-:Y:S01]  /*1ab20*/  ENDCOLLECTIVE ;  /* 0x000000000000791b */ /* 0x003fe20003800000 */
.L_x_3002:
        /* <DEDUP_REMOVED lines=12> */
.L_x_3003:
[----:B------:R-:W-:Y:S02]  /*1abf0*/  IMAD.MOV.U32 R13, RZ, RZ, R7 ;  /* 0x000000ffff0d7224 */ /* 0x000fe400078e0007 */
[----:B------:R-:W-:Y:S02]  /*1ac00*/  IMAD.MOV.U32 R12, RZ, RZ, 0x5 ;  /* 0x00000005ff0c7424 */ /* 0x000fe400078e00ff */
[----:B------:R-:W-:-:S07]  /*1ac10*/  IMAD.MOV.U32 R2, RZ, RZ, R14 ;  /* 0x000000ffff027224 */ /* 0x000fce00078e000e */
[----:B------:R-:W-:Y:S05]  /*1ac20*/  WARPSYNC.COLLECTIVE R15, `(.L_x_3004) ;  /* 0x000000000f087348 */ /* 0x000fea0003c00000 */
[----:B------:R0:W1:Y:S02]  /*1ac30*/  SHFL.IDX P6, R14, R13, R12, R11 ;  /* 0x0000000c0d0e7389 */ /* 0x00006400000c000b */
[----:B01----:R-:W-:Y:S01]  /*1ac40*/  ENDCOLLECTIVE ;  /* 0x000000000000791b */ /* 0x003fe20003800000 */
.L_x_3004:
        /* <DEDUP_REMOVED lines=12> */
.L_x_3005:
[----:B------:R-:W-:Y:S02]  /*1ad10*/  IMAD.MOV.U32 R13, RZ, RZ, R7 ;  /* 0x000000ffff0d7224 */ /* 0x000fe400078e0007 */
[----:B------:R-:W-:Y:S02]  /*1ad20*/  IMAD.MOV.U32 R12, RZ, RZ, 0x6 ;  /* 0x00000006ff0c7424 */ /* 0x000fe400078e00ff */
[----:B------:R-:W-:-:S07]  /*1ad30*/  IMAD.MOV.U32 R2, RZ, RZ, R14 ;  /* 0x000000ffff027224 */ /* 0x000fce00078e000e */
[----:B------:R-:W-:Y:S05]  /*1ad40*/  WARPSYNC.COLLECTIVE R15, `(.L_x_3006) ;  /* 0x000000000f087348 */ /* 0x000fea0003c00000 */
[----:B------:R0:W1:Y:S02]  /*1ad50*/  SHFL.IDX P6, R14, R13, R12, R11 ;  /* 0x0000000c0d0e7389 */ /* 0x00006400000c000b */
[----:B01----:R-:W-:Y:S01]  /*1ad60*/  ENDCOLLECTIVE ;  /* 0x000000000000791b */ /* 0x003fe20003800000 */
.L_x_3006:
        /* <DEDUP_REMOVED lines=12> */
.L_x_3007:
[----:B------:R-:W-:Y:S02]  /*1ae30*/  IMAD.MOV.U32 R13, RZ, RZ, R7 ;  /* 0x000000ffff0d7224 */ /* 0x000fe400078e0007 */
[----:B------:R-:W-:Y:S02]  /*1ae40*/  IMAD.MOV.U32 R12, RZ, RZ, 0x7 ;  /* 0x00000007ff0c7424 */ /* 0x000fe400078e00ff */
[----:B------:R-:W-:-:S07]  /*1ae50*/  IMAD.MOV.U32 R2, RZ, RZ, R14 ;  /* 0x000000ffff027224 */ /* 0x000fce00078e000e */
[----:B------:R-:W-:Y:S05]  /*1ae60*/  WARPSYNC.COLLECTIVE R15, `(.L_x_3008) ;  /* 0x000000000f087348 */ /* 0x000fea0003c00000 */
[----:B------:R0:W1:Y:S02]  /*1ae70*/  SHFL.IDX P6, R14, R13, R12, R11 ;  /* 0x0000000c0d0e7389 */ /* 0x00006400000c000b */
[----:B01----:R-:W-:Y:S01]  /*1ae80*/  ENDCOLLECTIVE ;  /* 0x000000000000791b */ /* 0x003fe20003800000 */
.L_x_3008:
        /* <DEDUP_REMOVED lines=12> */
.L_x_3009:
[----:B------:R-:W-:Y:S01]  /*1af50*/  IMAD.MOV.U32 R2, RZ, RZ, R14 ;  /* 0x000000ffff027224 */ /* 0x000fe200078e000e */
[----:B------:R-:W-:Y:S06]  /*1af60*/  BRA `(.L_x_3010) ;  /* 0xffffff9c00dc7947 */ /* 0x000fec000383ffff */
.L_x_2885:
[----:B---3--:R3:W4:Y:S02]  /*1af70*/  SYNCS.PHASECHK.TRANS64.TRYWAIT P0, [R0+URZ+0x38840], R21 ;  /* 0x03884015000075a7 */ /* 0x008724000800017f */
[----:B----4-:R-:W-:Y:S05]  /*1af80*/  @!P0 NANOSLEEP.SYNCS 0x989680 ;  /* 0x009896800000895d */ /* 0x010fea0003900000 */
[----:B------:R-:W4:Y:S02]  /*1af90*/  @!P0 SYNCS.PHASECHK.TRANS64 P0, [R0+URZ+0x38840], R21 ;  /* 0x03884015000085a7 */ /* 0x000f24000800007f */
[----:B----4-:R-:W-:Y:S05]  /*1afa0*/  @!P0 BRA `(.L_x_2885) ;  /* 0xfffffffc00f08947 */ /* 0x010fea000383ffff */
[----:B------:R-:W-:Y:S05]  /*1afb0*/  BRA `(.L_x_3011) ;  /* 0xffffffa000307947 */ /* 0x000fea000383ffff */
.L_x_2886:
        /* <DEDUP_REMOVED lines=8> */
.L_x_3013:
[----:B------:R-:W-:Y:S05]  /*1b040*/  BSYNC B0 ;  /* 0x0000000000007941 */ /* 0x000fea0003800000 */
.L_x_3012:
        /* <DEDUP_REMOVED lines=8> */
.L_x_3014:
[----:B------:R-:W-:Y:S02]  /*1b0d0*/  IMAD.MOV.U32 R13, RZ, RZ, R5 ;  /* 0x000000ffff0d7224 */ /* 0x000fe400078e0005 */
[----:B------:R-:W-:Y:S02]  /*1b0e0*/  IMAD.MOV.U32 R12, RZ, RZ, 0x1 ;  /* 0x00000001ff0c7424 */ /* 0x000fe400078e00ff */
[----:B------:R-:W-:-:S07]  /*1b0f0*/  IMAD.MOV.U32 R2, RZ, RZ, R14 ;  /* 0x000000ffff027224 */ /* 0x000fce00078e000e */
[----:B------:R-:W-:Y:S05]  /*1b100*/  WARPSYNC.COLLECTIVE R15, `(.L_x_3015) ;  /* 0x000000000f087348 */ /* 0x000fea0003c00000 */
[----:B------:R0:W1:Y:S02]  /*1b110*/  SHFL.IDX P6, R14, R13, R12, R11 ;  /* 0x0000000c0d0e7389 */ /* 0x00006400000c000b */
[----:B01----:R-:W-:Y:S01]  /*1b120*/  ENDCOLLECTIVE ;  /* 0x000000000000791b */ /* 0x003fe20003800000 */
.L_x_3015:
        /* <DEDUP_REMOVED lines=12> */
.L_x_3016:
[----:B------:R-:W-:Y:S02]  /*1b1f0*/  IMAD.MOV.U32 R13, RZ, RZ, R5 ;  /* 0x000000ffff0d7224 */ /* 0x000fe400078e0005 */
[----:B------:R-:W-:Y:S02]  /*1b200*/  IMAD.MOV.U32 R12, RZ, RZ, 0x2 ;  /* 0x00000002ff0c7424 */ /* 0x000fe400078e00ff */
[----:B------:R-:W-:-:S07]  /*1b210*/  IMAD.MOV.U32 R2, RZ, RZ, R14 ;  /* 0x000000ffff027224 */ /* 0x000fce00078e000e */
[----:B------:R-:W-:Y:S05]  /*1b220*/  WARPSYNC.COLLECTIVE R15, `(.L_x_3017) ;  /* 0x000000000f087348 */ /* 0x000fea0003c00000 */
[----:B------:R0:W1:Y:S02]  /*1b230*/  SHFL.IDX P6, R14, R13, R12, R11 ;  /* 0x0000000c0d0e7389 */ /* 0x00006400000c000b */
[----:B01----:R-:W-:Y:S01]  /*1b240*/  ENDCOLLECTIVE ;  /* 0x000000000000791b */ /* 0x003fe20003800000 */
.L_x_3017:
        /* <DEDUP_REMOVED lines=12> */
.L_x_3018:
[----:B------:R-:W-:Y:S02]  /*1b310*/  IMAD.MOV.U32 R13, RZ, RZ, R5 ;  /* 0x000000ffff0d7224 */ /* 0x000fe400078e0005 */
[----:B------:R-:W-:Y:S02]  /*1b320*/  IMAD.MOV.U32 R12, RZ, RZ, 0x3 ;  /* 0x00000003ff0c7424 */ /* 0x000fe400078e00ff */
[----:B------:R-:W-:-:S07]  /*1b330*/  IMAD.MOV.U32 R2, RZ, RZ, R14 ;  /* 0x000000ffff027224 */ /* 0x000fce00078e000e */
[----:B------:R-:W-:Y:S05]  /*1b340*/  WARPSYNC.COLLECTIVE R15, `(.L_x_3019) ;  /* 0x000000000f087348 */ /* 0x000fea0003c00000 */
[----:B------:R0:W1:Y:S02]  /*1b350*/  SHFL.IDX P6, R14, R13, R12, R11 ;  /* 0x0000000c0d0e7389 */ /* 0x00006400000c000b */
[----:B01----:R-:W-:Y:S01]  /*1b360*/  ENDCOLLECTIVE ;  /* 0x000000000000791b */ /* 0x003fe20003800000 */
.L_x_3019:
        /* <DEDUP_REMOVED lines=12> */
.L_x_3020:
[----:B------:R-:W-:Y:S02]  /*1b430*/  IMAD.MOV.U32 R13, RZ, RZ, R5 ;  /* 0x000000ffff0d7224 */ /* 0x000fe400078e0005 */
[----:B------:R-:W-:Y:S02]  /*1b440*/  IMAD.MOV.U32 R12, RZ, RZ, 0x4 ;  /* 0x00000004ff0c7424 */ /* 0x000fe400078e00ff */
[----:B------:R-:W-:-:S07]  /*1b450*/  IMAD.MOV.U32 R2, RZ, RZ, R14 ;  /* 0x000000ffff027224 */ /* 0x000fce00078e000e */
[----:B------:R-:W-:Y:S05]  /*1b460*/  WARPSYNC.COLLECTIVE R15, `(.L_x_3021) ;  /* 0x000000000f087348 */ /* 0x000fea0003c00000 */
[----:B------:R0:W1:Y:S02]  /*1b470*/  SHFL.IDX P6, R14, R13, R12, R11 ;  /* 0x0000000c0d0e7389 */ /* 0x00006400000c000b */
[----:B01----:R-:W-:Y:S01]  /*1b480*/  ENDCOLLECTIVE ;  /* 0x000000000000791b */ /* 0x003fe20003800000 */
.L_x_3021:
        /* <DEDUP_REMOVED lines=12> */
.L_x_3022:
[----:B------:R-:W-:Y:S02]  /*1b550*/  IMAD.MOV.U32 R13, RZ, RZ, R5 ;  /* 0x000000ffff0d7224 */ /* 0x000fe400078e0005 */
[----:B------:R-:W-:Y:S02]  /*1b560*/  IMAD.MOV.U32 R12, RZ, RZ, 0x5 ;  /* 0x00000005ff0c7424 */ /* 0x000fe400078e00ff */
[----:B------:R-:W-:-:S07]  /*1b570*/  IMAD.MOV.U32 R2, RZ, RZ, R14 ;  /* 0x000000ffff027224 */ /* 0x000fce00078e000e */
[----:B------:R-:W-:Y:S05]  /*1b580*/  WARPSYNC.COLLECTIVE R15, `(.L_x_3023) ;  /* 0x000000000f087348 */ /* 0x000fea0003c00000 */
[----:B------:R0:W1:Y:S02]  /*1b590*/  SHFL.IDX P6, R14, R13, R12, R11 ;  /* 0x0000000c0d0e7389 */ /* 0x00006400000c000b */
[----:B01----:R-:W-:Y:S01]  /*1b5a0*/  ENDCOLLECTIVE ;  /* 0x000000000000791b */ /* 0x003fe20003800000 */
.L_x_3023:
        /* <DEDUP_REMOVED lines=12> */
.L_x_3024:
[----:B------:R-:W-:Y:S02]  /*1b670*/  IMAD.MOV.U32 R13, RZ, RZ, R5 ;  /* 0x000000ffff0d7224 */ /* 0x000fe400078e0005 */
[----:B------:R-:W-:Y:S02]  /*1b680*/  IMAD.MOV.U32 R12, RZ, RZ, 0x6 ;  /* 0x00000006ff0c7424 */ /* 0x000fe400078e00ff */
[----:B------:R-:W-:-:S07]  /*1b690*/  IMAD.MOV.U32 R2, RZ, RZ, R14 ;  /* 0x000000ffff027224 */ /* 0x000fce00078e000e */
[----:B------:R-:W-:Y:S05]  /*1b6a0*/  WARPSYNC.COLLECTIVE R15, `(.L_x_3025) ;  /* 0x000000000f087348 */ /* 0x000fea0003c00000 */
[----:B------:R0:W1:Y:S02]  /*1b6b0*/  SHFL.IDX P6, R14, R13, R12, R11 ;  /* 0x0000000c0d0e7389 */ /* 0x00006400000c000b */
[----:B01----:R-:W-:Y:S01]  /*1b6c0*/  ENDCOLLECTIVE ;  /* 0x000000000000791b */ /* 0x003fe20003800000 */
.L_x_3025:
        /* <DEDUP_REMOVED lines=12> */
.L_x_3026:
[----:B------:R-:W-:Y:S02]  /*1b790*/  IMAD.MOV.U32 R13, RZ, RZ, R5 ;  /* 0x000000ffff0d7224 */ /* 0x000fe400078e0005 */
[----:B------:R-:W-:Y:S02]  /*1b7a0*/  IMAD.MOV.U32 R12, RZ, RZ, 0x7 ;  /* 0x00000007ff0c7424 */ /* 0x000fe400078e00ff */
[----:B------:R-:W-:-:S07]  /*1b7b0*/  IMAD.MOV.U32 R2, RZ, RZ, R14 ;  /* 0x000000ffff027224 */ /* 0x000fce00078e000e */
[----:B------:R-:W-:Y:S05]  /*1b7c0*/  WARPSYNC.COLLECTIVE R15, `(.L_x_3027) ;  /* 0x000000000f087348 */ /* 0x000fea0003c00000 */
[----:B------:R0:W1:Y:S02]  /*1b7d0*/  SHFL.IDX P6, R14, R13, R12, R11 ;  /* 0x0000000c0d0e7389 */ /* 0x00006400000c000b */
[----:B01----:R-:W-:Y:S01]  /*1b7e0*/  ENDCOLLECTIVE ;  /* 0x000000000000791b */ /* 0x003fe20003800000 */
.L_x_3027:
        /* <DEDUP_REMOVED lines=12> */
.L_x_3028:
[----:B------:R-:W-:Y:S01]  /*1b8b0*/  IMAD.MOV.U32 R2, RZ, RZ, R14 ;  /* 0x000000ffff027224 */ /* 0x000fe200078e000e */
[----:B------:R-:W-:Y:S06]  /*1b8c0*/  BRA `(.L_x_3029) ;  /* 0xffffff9800fc7947 */ /* 0x000fec000383ffff */
.L_x_2891:
[----:B0-----:R0:W2:Y:S02]  /*1b8d0*/  SYNCS.PHASECHK.TRANS64.TRYWAIT P2, [R0+URZ+0x38870], R3 ;  /* 0x03887003000075a7 */ /* 0x0010a4000804017f */
[----:B--2---:R-:W-:Y:S05]  /*1b8e0*/  @!P2 NANOSLEEP.SYNCS 0x989680 ;  /* 0x009896800000a95d */ /* 0x004fea0003900000 */
[----:B------:R-:W2:Y:S02]  /*1b8f0*/  @!P2 SYNCS.PHASECHK.TRANS64 P2, [R0+URZ+0x38870], R3 ;  /* 0x038870030000a5a7 */ /* 0x000ea4000804007f */
[----:B--2---:R-:W-:Y:S05]  /*1b900*/  @!P2 BRA `(.L_x_2891) ;  /* 0xfffffffc00f0a947 */ /* 0x004fea000383ffff */
[----:B------:R-:W-:Y:S05]  /*1b910*/  BRA `(.L_x_3030) ;  /* 0xffffff9c00647947 */ /* 0x000fea000383ffff */
.L_x_2893:
[----:B0-----:R0:W2:Y:S02]  /*1b920*/  SYNCS.PHASECHK.TRANS64.TRYWAIT P2, [R0+URZ+0x38860], R3 ;  /* 0x03886003000075a7 */ /* 0x0010a4000804017f */
[----:B--2---:R-:W-:Y:S05]  /*1b930*/  @!P2 NANOSLEEP.SYNCS 0x989680 ;  /* 0x009896800000a95d */ /* 0x004fea0003900000 */
[----:B------:R-:W2:Y:S02]  /*1b940*/  @!P2 SYNCS.PHASECHK.TRANS64 P2, [R0+URZ+0x38860], R3 ;  /* 0x038860030000a5a7 */ /* 0x000ea4000804007f */
[----:B--2---:R-:W-:Y:S05]  /*1b950*/  @!P2 BRA `(.L_x_2893) ;  /* 0xfffffffc00f0a947 */ /* 0x004fea000383ffff */
[----:B------:R-:W-:Y:S05]  /*1b960*/  BRA `(.L_x_3031) ;  /* 0xffffff9c00747947 */ /* 0x000fea000383ffff */
.L_x_2901:
[----:B0-----:R0:W1:Y:S02]  /*1b970*/  SYNCS.PHASECHK.TRANS64.TRYWAIT P1, [R2+URZ+0x38870], R3 ;  /* 0x03887003020075a7 */ /* 0x001064000802017f */
[----:B-1----:R-:W-:Y:S05]  /*1b980*/  @!P1 NANOSLEEP.SYNCS 0x989680 ;  /* 0x009896800000995d */ /* 0x002fea0003900000 */
[----:B------:R-:W1:Y:S02]  /*1b990*/  @!P1 SYNCS.PHASECHK.TRANS64 P1, [R2+URZ+0x38870], R3 ;  /* 0x03887003020095a7 */ /* 0x000e64000802007f */
[----:B-1----:R-:W-:Y:S05]  /*1b9a0*/  @!P1 BRA `(.L_x_2901) ;  /* 0xfffffffc00f09947 */ /* 0x002fea000383ffff */
[----:B------:R-:W-:Y:S05]  /*1b9b0*/  BRA `(.L_x_3032) ;  /* 0xffffffa8002c7947 */ /* 0x000fea000383ffff */
.L_x_2903:
[----:B0-----:R0:W1:Y:S02]  /*1b9c0*/  SYNCS.PHASECHK.TRANS64.TRYWAIT P1, [R2+URZ+0x38860], R3 ;  /* 0x03886003020075a7 */ /* 0x001064000802017f */
[----:B-1----:R-:W-:Y:S05]  /*1b9d0*/  @!P1 NANOSLEEP.SYNCS 0x989680 ;  /* 0x009896800000995d */ /* 0x002fea0003900000 */
[----:B------:R-:W1:Y:S02]  /*1b9e0*/  @!P1 SYNCS.PHASECHK.TRANS64 P1, [R2+URZ+0x38860], R3 ;  /* 0x03886003020095a7 */ /* 0x000e64000802007f */
[----:B-1----:R-:W-:Y:S05]  /*1b9f0*/  @!P1 BRA `(.L_x_2903) ;  /* 0xfffffffc00f09947 */ /* 0x002fea000383ffff */
[----:B------:R-:W-:Y:S05]  /*1ba00*/  BRA `(.L_x_3033) ;  /* 0xffffffa800387947 */ /* 0x000fea000383ffff */
.L_x_2917:
[----:B0-----:R0:W1:Y:S02]  /*1ba10*/  SYNCS.PHASECHK.TRANS64.TRYWAIT P0, [R7+URZ+0x38820], R0 ;  /* 0x03882000070075a7 */ /* 0x001064000800017f */
[----:B-1----:R-:W-:Y:S05]  /*1ba20*/  @!P0 NANOSLEEP.SYNCS 0x989680 ;  /* 0x009896800000895d */ /* 0x002fea0003900000 */
[----:B------:R-:W1:Y:S02]  /*1ba30*/  @!P0 SYNCS.PHASECHK.TRANS64 P0, [R7+URZ+0x38820], R0 ;  /* 0x03882000070085a7 */ /* 0x000e64000800007f */
[----:B-1----:R-:W-:Y:S05]  /*1ba40*/  @!P0 BRA `(.L_x_2917) ;  /* 0xfffffffc00f08947 */ /* 0x002fea000383ffff */
[----:B------:R-:W-:Y:S05]  /*1ba50*/  BRA `(.L_x_3034) ;  /* 0xffffffc000b07947 */ /* 0x000fea000383ffff */
.L_x_2918:
        /* <DEDUP_REMOVED lines=11> */
.L_x_3036:
[----:B------:R-:W-:Y:S05]  /*1bb10*/  BSYNC B0 ;  /* 0x0000000000007941 */ /* 0x000fea0003800000 */
.L_x_3035:
[----:B------:R-:W-:Y:S05]  /*1bb20*/  BRA `(.L_x_3037) ;  /* 0xffffffc000987947 */ /* 0x000fea000383ffff */
.L_x_2921:
[----:B------:R-:W-:Y:S01]  /*1bb30*/  BSSY B1, `(.L_x_3038) ;  /* 0x0000006000017945 */ /* 0x000fe20003800000 */
[----:B------:R-:W-:-:S07]  /*1bb40*/  IMAD.MOV.U32 R15, RZ, RZ, -0x1 ;  /* 0xffffffffff0f7424 */ /* 0x000fce00078e00ff */
[----:B0-----:R-:W-:Y:S05]  /*1bb50*/  WARPSYNC.COLLECTIVE R15, `(.L_x_3039) ;  /* 0x000000000f0c7348 */ /* 0x001fea0003c00000 */
[----:B------:R-:W-:Y:S02]  /*1bb60*/  ELECT P6, UR62, PT ;  /* 0x00000000003e782f */ /* 0x000fe400038c0000 */
[----:B------:R-:W-:Y:S01]  /*1bb70*/  MOV R14, UR62 ;  /* 0x0000003e000e7c02 */ /* 0x000fe20008000f00 */
[----:B0-----:R-:W-:Y:S10]  /*1bb80*/  ENDCOLLECTIVE ;  /* 0x000000000000791b */ /* 0x001ff40003800000 */
.L_x_3039:
[----:B------:R-:W-:Y:S05]  /*1bb90*/  BSYNC B1 ;  /* 0x0000000000017941 */ /* 0x000fea0003800000 */
.L_x_3038:
[----:B------:R-:W-:Y:S05]  /*1bba0*/  BRA `(.L_x_3040) ;  /* 0xffffffc000907947 */ /* 0x000fea000383ffff */
.L_x_2923:
[----:B0-----:R0:W1:Y:S02]  /*1bbb0*/  SYNCS.PHASECHK.TRANS64.TRYWAIT P1, [R5+URZ+0x38840], R0 ;  /* 0x03884000050075a7 */ /* 0x001064000802017f */
[----:B-1----:R-:W-:Y:S05]  /*1bbc0*/  @!P1 NANOSLEEP.SYNCS 0x989680 ;  /* 0x009896800000995d */ /* 0x002fea0003900000 */
[----:B------:R-:W1:Y:S02]  /*1bbd0*/  @!P1 SYNCS.PHASECHK.TRANS64 P1, [R5+URZ+0x38840], R0 ;  /* 0x03884000050095a7 */ /* 0x000e64000802007f */
[----:B-1----:R-:W-:Y:S05]  /*1bbe0*/  @!P1 BRA `(.L_x_2923) ;  /* 0xfffffffc00f09947 */ /* 0x002fea000383ffff */
[----:B------:R-:W-:Y:S05]  /*1bbf0*/  BRA `(.L_x_3041) ;  /* 0xffffffc000b07947 */ /* 0x000fea000383ffff */
.L_x_2925:
[----:B-1----:R1:W2:Y:S02]  /*1bc00*/  SYNCS.PHASECHK.TRANS64.TRYWAIT P1, [R3+URZ+0x38840], R2 ;  /* 0x03884002030075a7 */ /* 0x0022a4000802017f */
[----:B--2---:R-:W-:Y:S05]  /*1bc10*/  @!P1 NANOSLEEP.SYNCS 0x989680 ;  /* 0x009896800000995d */ /* 0x004fea0003900000 */
[----:B------:R-:W2:Y:S02]  /*1bc20*/  @!P1 SYNCS.PHASECHK.TRANS64 P1, [R3+URZ+0x38840], R2 ;  /* 0x03884002030095a7 */ /* 0x000ea4000802007f */
[----:B--2---:R-:W-:Y:S05]  /*1bc30*/  @!P1 BRA `(.L_x_2925) ;  /* 0xfffffffc00f09947 */ /* 0x004fea000383ffff */
[----:B------:R-:W-:Y:S05]  /*1bc40*/  BRA `(.L_x_3042) ;  /* 0xffffffc000bc7947 */ /* 0x000fea000383ffff */
.L_x_2927:
[----:B--2---:R2:W3:Y:S02]  /*1bc50*/  SYNCS.PHASECHK.TRANS64.TRYWAIT P1, [R5+URZ+0x38860], R0 ;  /* 0x03886000050075a7 */ /* 0x0044e4000802017f */
[----:B---3--:R-:W-:Y:S05]  /*1bc60*/  @!P1 NANOSLEEP.SYNCS 0x989680 ;  /* 0x009896800000995d */ /* 0x008fea0003900000 */
[----:B------:R-:W3:Y:S02]  /*1bc70*/  @!P1 SYNCS.PHASECHK.TRANS64 P1, [R5+URZ+0x38860], R0 ;  /* 0x03886000050095a7 */ /* 0x000ee4000802007f */
[----:B---3--:R-:W-:Y:S05]  /*1bc80*/  @!P1 BRA `(.L_x_2927) ;  /* 0xfffffffc00f09947 */ /* 0x008fea000383ffff */
[----:B------:R-:W-:Y:S05]  /*1bc90*/  BRA `(.L_x_3043) ;  /* 0xffffffc000b87947 */ /* 0x000fea000383ffff */
.L_x_2929:
[----:B---3--:R3:W4:Y:S02]  /*1bca0*/  SYNCS.PHASECHK.TRANS64.TRYWAIT P1, [R3+URZ+0x38860], R2 ;  /* 0x03886002030075a7 */ /* 0x008724000802017f */
[----:B----4-:R-:W-:Y:S05]  /*1bcb0*/  @!P1 NANOSLEEP.SYNCS 0x989680 ;  /* 0x009896800000995d */ /* 0x010fea0003900000 */
[----:B------:R-:W4:Y:S02]  /*1bcc0*/  @!P1 SYNCS.PHASECHK.TRANS64 P1, [R3+URZ+0x38860], R2 ;  /* 0x03886002030095a7 */ /* 0x000f24000802007f */
[----:B----4-:R-:W-:Y:S05]  /*1bcd0*/  @!P1 BRA `(.L_x_2929) ;  /* 0xfffffffc00f09947 */ /* 0x010fea000383ffff */
[----:B------:R-:W-:Y:S05]  /*1bce0*/  BRA `(.L_x_3044) ;  /* 0xffffffc000b47947 */ /* 0x000fea000383ffff */
.L_x_2931:
[----:B----4-:R4:W0:Y:S02]  /*1bcf0*/  SYNCS.PHASECHK.TRANS64.TRYWAIT P1, [R5+URZ+0x38880], R0 ;  /* 0x03888000050075a7 */ /* 0x010824000802017f */
[----:B0-----:R-:W-:Y:S05]  /*1bd00*/  @!P1 NANOSLEEP.SYNCS 0x989680 ;  /* 0x009896800000995d */ /* 0x001fea0003900000 */
[----:B------:R-:W0:Y:S02]  /*1bd10*/  @!P1 SYNCS.PHASECHK.TRANS64 P1, [R5+URZ+0x38880], R0 ;  /* 0x03888000050095a7 */ /* 0x000e24000802007f */
[----:B0-----:R-:W-:Y:S05]  /*1bd20*/  @!P1 BRA `(.L_x_2931) ;  /* 0xfffffffc00f09947 */ /* 0x001fea000383ffff */
[----:B------:R-:W-:Y:S05]  /*1bd30*/  BRA `(.L_x_3045) ;  /* 0xffffffc000b07947 */ /* 0x000fea000383ffff */
.L_x_3046:
        /* <DEDUP_REMOVED lines=12> */
.L_x_16273:


//--------------------- .text._ZN7cutlass13device_kernelIN5flash11enable_sm90INS1_16FlashAttnFwdSm90INS1_25CollectiveMainloopFwdSm90ILi2EN4cute5tupleIJNS5_1CILi1EEES8_S8_EEENS6_IJNS7_ILi128EEESA_NS7_ILi256EEEEEELi256ENS_12float_e4m3_tEfNS_4arch4Sm90ELb1ELb0ELb0ELb1ELb1ELb1ELb0ELb1ELb0ELb1ELb1ELb0EEENS1_21CollectiveEpilogueFwdINS6_IJSA_SB_SA_EEES9_NS_10bfloat16_tESF_Li256ELb1ELb1ELb1ELb1EEENS1_36VarlenDynamicPersistentTileSchedulerILi128ELi128ELi256ELi128ELb1ELb1ELb1ELb1ELb1ELb1EEEEEEEEEvNT_6ParamsE --------------------------
	.section	.text._ZN7cutlass13device_kernelIN5flash11enable_sm90INS1_16FlashAttnFwdSm90INS1_25CollectiveMainloopFwdSm90ILi2EN4cute5tupleIJNS5_1CILi1EEES8_S8_EEENS6_IJNS7_ILi128EEESA_NS7_ILi256EEEEEELi256ENS_12float_e4m3_tEfNS_4arch4Sm90ELb1ELb0ELb0ELb1ELb1ELb1ELb0ELb1ELb0ELb1ELb1ELb0EEENS1_21CollectiveEpilogueFwdINS6_IJSA_SB_SA_EEES9_NS_10bfloat16_tESF_Li256ELb1ELb1ELb1ELb1EEENS1_36VarlenDynamicPersistentTileSchedulerILi128ELi128ELi256ELi128ELb1ELb1ELb1ELb1ELb1ELb1EEEEEEEEEvNT_6ParamsE,"ax",@progbits
	.align	128
.text._ZN7cutlass13device_kernelIN5flash11enable_sm90INS1_16FlashAttnFwdSm90INS1_25CollectiveMainloopFwdSm90ILi2EN4cute5tupleIJNS5_1CILi1EEES8_S8_EEENS6_IJNS7_ILi128EEESA_NS7_ILi256EEEEEELi256ENS_12float_e4m3_tEfNS_4arch4Sm90ELb1ELb0ELb0ELb1ELb1ELb1ELb0ELb1ELb0ELb1ELb1ELb0EEENS1_21CollectiveEpilogueFwdINS6_IJSA_SB_SA_EEES9_NS_10bfloat16_tESF_Li256ELb1ELb1ELb1ELb1EEENS1_36VarlenDynamicPersistentTileSchedulerILi128ELi128ELi256ELi128ELb1ELb1ELb1ELb1ELb1ELb1EEEEEEEEEvNT_6ParamsE:
        .type           _ZN7cutlass13device_kernelIN5flash11enable_sm90INS1_16FlashAttnFwdSm90INS1_25CollectiveMainloopFwdSm90ILi2EN4cute5tupleIJNS5_1CILi1EEES8_S8_EEENS6_IJNS7_ILi128EEESA_NS7_ILi256EEEEEELi256ENS_12float_e4m3_tEfNS_4arch4Sm90ELb1ELb0ELb0ELb1ELb1ELb1ELb0ELb1ELb0ELb1ELb1ELb0EEENS1_21CollectiveEpilogueFwdINS6_IJSA_SB_SA_EEES9_NS_10bfloat16_tESF_Li256ELb1ELb1ELb1ELb1EEENS1_36VarlenDynamicPersistentTileSchedulerILi128ELi128ELi256ELi128ELb1ELb1ELb1ELb1ELb1ELb1EEEEEEEEEvNT_6ParamsE,@function
        .size           _ZN7cutlass13device_kernelIN5flash11enable_sm90INS1_16FlashAttnFwdSm90INS1_25CollectiveMainloopFwdSm90ILi2EN4cute5tupleIJNS5_1CILi1EEES8_S8_EEENS6_IJNS7_ILi128EEESA_NS7_ILi256EEEEEELi256ENS_12float_e4m3_tEfNS_4arch4Sm90ELb1ELb0ELb0ELb1ELb1ELb1ELb0ELb1ELb0ELb1ELb1ELb0EEENS1_21CollectiveEpilogueFwdINS6_IJSA_SB_SA_EEES9_NS_10bfloat16_tESF_Li256ELb1ELb1ELb1ELb1EEENS1_36VarlenDynamicPersistentTileSchedulerILi128ELi128ELi256ELi128ELb1ELb1ELb1ELb1ELb1ELb1EEEEEEEEEvNT_6ParamsE,(.L_x_16274 - _ZN7cutlass13device_kernelIN5flash11enable_sm90INS1_16FlashAttnFwdSm90INS1_25CollectiveMainloopFwdSm90ILi2EN4cute5tupleIJNS5_1CILi1EEES8_S8_EEENS6_IJNS7_ILi128EEESA_NS7_ILi256EEEEEELi256ENS_12float_e4m3_tEfNS_4arch4Sm90ELb1ELb0ELb0ELb1ELb1ELb1ELb0ELb1ELb0ELb1ELb1ELb0EEENS1_21CollectiveEpilogueFwdINS6_IJSA_SB_SA_EEES9_NS_10bfloat16_tESF_Li256ELb1ELb1ELb1ELb1EEENS1_36VarlenDynamicPersistentTileSchedulerILi128ELi128ELi256ELi128ELb1ELb1ELb1ELb1ELb1ELb1EEEEEEEEEvNT_6ParamsE)
        .other          _ZN7cutlass13device_kernelIN5flash11enable_sm90INS1_16FlashAttnFwdSm90INS1_25CollectiveMainloopFwdSm90ILi2EN4cute5tupleIJNS5_1CILi1EEES8_S8_EEENS6_IJNS7_ILi128EEESA_NS7_ILi256EEEEEELi256ENS_12float_e4m3_tEfNS_4arch4Sm90ELb1ELb0ELb0ELb1ELb1ELb1ELb0ELb1ELb0ELb1ELb1ELb0EEENS1_21CollectiveEpilogueFwdINS6_IJSA_SB_SA_EEES9_NS_10bfloat16_tESF_Li256ELb1ELb1ELb1ELb1EEENS1_36VarlenDynamicPersistentTileSchedulerILi128ELi128ELi256ELi128ELb1ELb1ELb1ELb1ELb1ELb1EEEEEEEEEvNT_6ParamsE,@"STO_CUDA_ENTRY STV_DEFAULT"
_ZN7cutlass13device_kernelIN5flash11enable_sm90INS1_16FlashAttnFwdSm90INS1_25CollectiveMainloopFwdSm90ILi2EN4cute5tupleIJNS5_1CILi1EEES8_S8_EEENS6_IJNS7_ILi128EEESA_NS7_ILi256EEEEEELi256ENS_12float_e4m3_tEfNS_4arch4Sm90ELb1ELb0ELb0ELb1ELb1ELb1ELb0ELb1ELb0ELb1ELb1ELb0EEENS1_21CollectiveEpilogueFwdINS6_IJSA_SB_SA_EEES9_NS_10bfloat16_tESF_Li256ELb1ELb1ELb1ELb1EEENS1_36VarlenDynamicPersistentTileSchedulerILi128ELi128ELi256ELi128ELb1ELb1ELb1ELb1ELb1ELb1EEEEEEEEEvNT_6ParamsE:
        /* <DEDUP_REMOVED lines=18> */
.L_x_3048:
[----:B------:R-:W-:Y:S05]  /*0120*/  BSYNC B0 ;  /* 0x0000000000007941 */ /* 0x000fea0003800000 */
.L_x_3047:
        /* <DEDUP_REMOVED lines=41> */
.L_x_3049:
        /* <DEDUP_REMOVED lines=22> */
.L_x_3050:
        /* <DEDUP_REMOVED lines=18> */
.L_x_3051:
        /* <DEDUP_REMOVED lines=22> */
.L_x_3052:
        /* <DEDUP_REMOVED lines=23> */
.L_x_3053:
[----:B------:R-:W-:Y:S01]  /*0910*/  PLOP3.LUT P0, PT, PT, PT, UP0, 0x80, 0x0 ;  /* 0x000000000000781c */ /* 0x000fe20003f0f008 */
[----:B------:R-:W-:Y:S01]  /*0920*/  UMOV UR36, 0x1 ;  /* 0x0000000100247882 */ /* 0x000fe20000000000 */
[----:B------:R-:W-:Y:S01]  /*0930*/  NOP ;  /* 0x0000000000007918 */ /* 0x000fe20000000000 */
[----:B------:R-:W-:Y:S01]  /*0940*/  USEL UR36, UR36, 0x2, !UP0 ;  /* 0x0000000224247887 */ /* 0x000fe2000c000000 */
[----:B------:R-:W-:Y:S01]  /*0950*/  BSSY B8, `(.L_x_3054) ;  /* 0x0003007000087945 */ /* 0x000fe20003800000 */
[----:B------:R-:W-:Y:S01]  /*0960*/  ULDC.64 UR42, c[0x0][0x208] ;  /* 0x00008200002a7ab9 */ /* 0x000fe20000000a00 */
[----:B01234-:R-:W-:Y:S07]  /*0970*/  BAR.SYNC.DEFER_BLOCKING 0x0 ;  /* 0x0000000000007b1d */ /* 0x01ffee0000010000 */
[----:B------:R-:W-:Y:S05]  /*0980*/  @!P0 BRA `(.L_x_3055) ;  /* 0x0000026c00608947 */ /* 0x000fea0003800000 */
.L_x_3056:
[----:B------:R-:W-:-:S08]  /*0990*/  NOP ;  /* 0x0000000000007918 */ /* 0x000fd00000000000 */
[----:B------:R-:W0:Y:S02]  /*09a0*/  USETMAXREG.TRY_ALLOC.CTAPOOL UP0, 0xe8 ;  /* 0x000000e8000079c8 */ /* 0x000e240008000600 */
[----:B0-----:R-:W-:-:S13]  /*09b0*/  PLOP3.LUT P0, PT, PT, PT, UP0, 0x80, 0x0 ;  /* 0x000000000000781c */ /* 0x001fda0003f0f008 */
[----:B------:R-:W-:Y:S05]  /*09c0*/  @!P0 BRA `(.L_x_3056) ;  /* 0xfffffffc00f08947 */ /* 0x000fea000383ffff */
[----:B------:R-:W0:Y:S01]  /*09d0*/  S2R R0, SR_TID.X ;  /* 0x0000000000007919 */ /* 0x000e220000002100 */
[----:B------:R-:W1:Y:S01]  /*09e0*/  S2UR UR37, SR_CgaCtaId ;  /* 0x00000000002579c3 */ /* 0x000e620000008800 */
[----:B------:R-:W-:Y:S01]  /*09f0*/  UMOV UR4, 0x400 ;  /* 0x0000040000047882 */ /* 0x000fe20000000000 */
[----:B------:R-:W-:-:S06]  /*0a00*/  LOP3.LUT R23, R23, 0xffffffef, RZ, 0xc0, !PT ;  /* 0xffffffef17177812 */ /* 0x000fcc00078ec0ff */
[----:B------:R-:W-:Y:S06]  /*0a10*/  BAR.ARV 0x8, 0x180 ;  /* 0x0206000000007b1d */ /* 0x000fec0000002000 */
[----:B-1----:R-:W-:-:S06]  /*0a20*/  ULEA UR4, UR37, UR4, 0x18 ;  /* 0x0000000425047291 */ /* 0x002fcc000f8ec03f */
[----:B------:R-:W-:Y:S01]  /*0a30*/  IMAD.U32 R216, RZ, RZ, UR4 ;  /* 0x00000004ffd87e24 */ /* 0x000fe2000f8e00ff */
[----:B0-----:R-:W-:Y:S01]  /*0a40*/  SHF.R.U32.HI R0, RZ, 0x7, R0 ;  /* 0x00000007ff007819 */ /* 0x001fe20000011600 */
[----:B------:R-:W-:-:S03]  /*0a50*/  ULDC UR4, c[0x0][0xc3c] ;  /* 0x00030f0000047ab9 */ /* 0x000fc60000000800 */
[----:B------:R-:W-:-:S13]  /*0a60*/  ISETP.NE.AND P0, PT, R0, 0x1, PT ;  /* 0x000000010000780c */ /* 0x000fda0003f05270 */
[----:B------:R-:W-:Y:S01]  /*0a70*/  @P0 LOP3.LUT R23, R23, 0x10, RZ, 0xfc, !PT ;  /* 0x0000001017170812 */ /* 0x000fe200078efcff */
[----:B------:R-:W-:Y:S08]  /*0a80*/  @!P0 BAR.ARV 0x9, 0x100 ;  /* 0x0244000000008b1d */ /* 0x000ff00000002000 */
[----:B------:R-:W-:Y:S06]  /*0a90*/  BAR.SYNC.DEFER_BLOCKING 0x5, 0x180 ;  /* 0x0146000000007b1d */ /* 0x000fec0000010000 */
[----:B------:R-:W0:Y:S02]  /*0aa0*/  LDS.128 R32, [R216+0x388d0] ;  /* 0x0388d000d8207984 */ /* 0x000e240000000c00 */
[----:B------:R-:W-:Y:S06]  /*0ab0*/  BAR.ARV 0x4, 0x180 ;  /* 0x0106000000007b1d */ /* 0x000fec0000002000 */
[----:B0-----:R-:W-:-:S13]  /*0ac0*/  ISETP.GE.AND P0, PT, R35, UR4, PT ;  /* 0x0000000423007c0c */ /* 0x001fda000bf06270 */
[----:B------:R-:W-:Y:S05]  /*0ad0*/  @P0 BRA `(.L_x_3057) ;  /* 0x000002fc00b80947 */ /* 0x000fea0003800000 */
[----:B------:R-:W0:Y:S01]  /*0ae0*/  S2R R0, SR_TID.X ;  /* 0x0000000000007919 */ /* 0x000e220000002100 */
[----:B------:R-:W-:Y:S01]  /*0af0*/  IMAD.MOV.U32 R217, RZ, RZ, RZ ;  /* 0x000000ffffd97224 */ /* 0x000fe200078e00ff */
[----:B------:R-:W-:Y:S01]  /*0b00*/  CS2R R222, SRZ ;  /* 0x0000000000de7805 */ /* 0x000fe2000001ff00 */
[----:B------:R-:W-:Y:S01]  /*0b10*/  IMAD.MOV.U32 R224, RZ, RZ, RZ ;  /* 0x000000ffffe07224 */ /* 0x000fe200078e00ff */
[----:B------:R-:W-:Y:S01]  /*0b20*/  ULOP3.LUT UR38, UR36, 0x1, URZ, 0xfc, !UPT ;  /* 0x0000000124267892 */ /* 0x000fe2000f8efc3f */
[----:B0-----:R-:W-:-:S05]  /*0b30*/  VIADD R0, R0, 0xffffff80 ;  /* 0xffffff8000007836 */ /* 0x001fca0000000000 */
[----:B------:R-:W-:-:S04]  /*0b40*/  SHF.R.S32.HI R3, RZ, 0x1f, R0 ;  /* 0x0000001fff037819 */ /* 0x000fc80000011400 */
[CC--:B------:R-:W-:Y:S02]  /*0b50*/  LEA.HI R2, R3.reuse, R0.reuse, RZ, 0x7 ;  /* 0x0000000003027211 */ /* 0x0c0fe400078f38ff */
[CC--:B------:R-:W-:Y:S02]  /*0b60*/  LEA.HI R4, R3.reuse, R0.reuse, RZ, 0x4 ;  /* 0x0000000003047211 */ /* 0x0c0fe400078f20ff */
[----:B------:R-:W-:Y:S02]  /*0b70*/  LOP3.LUT R5, R2, 0xffffff80, RZ, 0xc0, !PT ;  /* 0xffffff8002057812 */ /* 0x000fe400078ec0ff */
[----:B------:R-:W-:Y:S02]  /*0b80*/  SHF.R.S32.HI R7, RZ, 0x4, R4 ;  /* 0x00000004ff077819 */ /* 0x000fe40000011404 */
[CC--:B------:R-:W-:Y:S01]  /*0b90*/  LEA.HI R220, R3.reuse, R0.reuse, RZ, 0x3 ;  /* 0x0000000003dc7211 */ /* 0x0c0fe200078f18ff */
[----:B------:R-:W-:Y:S01]  /*0ba0*/  IMAD.IADD R14, R0, 0x1, -R5 ;  /* 0x00000001000e7824 */ /* 0x000fe200078e0a05 */
[----:B------:R-:W-:-:S04]  /*0bb0*/  LEA.HI R5, R3, R0, RZ, 0x5 ;  /* 0x0000000003057211 */ /* 0x000fc800078f28ff */
[----:B------:R-:W-:Y:S01]  /*0bc0*/  SHF.R.S32.HI R8, RZ, 0x1f, R14 ;  /* 0x0000001fff087819 */ /* 0x000fe2000001140e */
[----:B------:R-:W-:Y:S01]  /*0bd0*/  IMAD.SHL.U32 R6, R5, 0x20, RZ ;  /* 0x0000002005067824 */ /* 0x000fe200078e00ff */
[----:B------:R-:W-:Y:S01]  /*0be0*/  LOP3.LUT R5, R4, 0x3fffff0, RZ, 0xc0, !PT ;  /* 0x03fffff004057812 */ /* 0x000fe200078ec0ff */
[----:B------:R-:W-:Y:S01]  /*0bf0*/  STL [R1+0x104], R14 ;  /* 0x0001040e01007387 */ /* 0x000fe20000100800 */
[----:B------:R-:W-:Y:S02]  /*0c00*/  LEA.HI R10, R8, R14, RZ, 0x2 ;  /* 0x0000000e080a7211 */ /* 0x000fe400078f10ff */
[----:B------:R-:W-:Y:S01]  /*0c10*/  LOP3.LUT R6, R6, 0xfffffc00, RZ, 0xc0, !PT ;  /* 0xfffffc0006067812 */ /* 0x000fe200078ec0ff */
[----:B------:R-:W-:Y:S01]  /*0c20*/  IMAD.IADD R5, R0, 0x1, -R5 ;  /* 0x0000000100057824 */ /* 0x000fe200078e0a05 */
[----:B------:R-:W-:Y:S02]  /*0c30*/  LEA.HI R4, R4, R7, RZ, 0x1 ;  /* 0x0000000704047211 */ /* 0x000fe400078f08ff */
[----:B------:R-:W-:Y:S01]  /*0c40*/  SHF.R.S32.HI R11, RZ, 0x2, R10 ;  /* 0x00000002ff0b7819 */ /* 0x000fe2000001140a */
[----:B------:R-:W-:Y:S01]  /*0c50*/  IMAD R9, R5, 0x40, R6 ;  /* 0x0000004005097824 */ /* 0x000fe200078e0206 */
[----:B------:R-:W-:-:S02]  /*0c60*/  SHF.R.S32.HI R5, RZ, 0x7, R2 ;  /* 0x00000007ff057819 */ /* 0x000fc40000011402 */
[----:B------:R-:W-:Y:S02]  /*0c70*/  SHF.R.S32.HI R12, RZ, 0x1f, R10 ;  /* 0x0000001fff0c7819 */ /* 0x000fe4000001140a */
[----:B------:R-:W-:Y:S02]  /*0c80*/  LEA.HI R2, R2, R5, RZ, 0x1 ;  /* 0x0000000502027211 */ /* 0x000fe400078f08ff */
[----:B------:R-:W-:Y:S02]  /*0c90*/  LOP3.LUT R4, R4, 0x1ffffffe, RZ, 0xc0, !PT ;  /* 0x1ffffffe04047812 */ /* 0x000fe400078ec0ff */
[----:B------:R-:W-:Y:S02]  /*0ca0*/  LOP3.LUT R2, R2, 0x3fffffe, RZ, 0xc0, !PT ;  /* 0x03fffffe02027812 */ /* 0x000fe400078ec0ff */
[----:B------:R-:W-:Y:S01]  /*0cb0*/  LEA.HI R6, R3, R0, RZ, 0x2 ;  /* 0x0000000003067211 */ /* 0x000fe200078f10ff */
[----:B------:R-:W-:Y:S01]  /*0cc0*/  IMAD.IADD R4, R7, 0x1, -R4 ;  /* 0x0000000107047824 */ /* 0x000fe200078e0a04 */
[----:B------:R-:W-:Y:S01]  /*0cd0*/  LEA.HI R12, R12, R11, RZ, 0x3 ;  /* 0x0000000b0c0c7211 */ /* 0x000fe200078f18ff */
[----:B------:R-:W-:Y:S01]  /*0ce0*/  IMAD.IADD R2, R5, 0x1, -R2 ;  /* 0x0000000105027824 */ /* 0x000fe200078e0a02 */
[----:B------:R-:W-:-:S02]  /*0cf0*/  LOP3.LUT R5, R220, 0xfffffff8, RZ, 0xc0, !PT ;  /* 0xfffffff8dc057812 */ /* 0x000fc400078ec0ff */
[----:B------:R-:W-:Y:S02]  /*0d00*/  LOP3.LUT R7, R6, 0xfffffffc, RZ, 0xc0, !PT ;  /* 0xfffffffc06077812 */ /* 0x000fe400078ec0ff */
[----:B------:R-:W-:Y:S01]  /*0d10*/  LOP3.LUT R12, R12, 0xfffffff8, RZ, 0xc0, !PT ;  /* 0xfffffff80c0c7812 */ /* 0x000fe200078ec0ff */
[----:B------:R-:W-:Y:S01]  /*0d20*/  IMAD.IADD R5, R0, 0x1, -R5 ;  /* 0x0000000100057824 */ /* 0x000fe200078e0a05 */
[----:B------:R-:W-:Y:S02]  /*0d30*/  LEA.HI R8, R8, R14, RZ, 0x5 ;  /* 0x0000000e08087211 */ /* 0x000fe400078f28ff */
[----:B------:R-:W-:Y:S01]  /*0d40*/  IADD3 R7, R0, -R7, RZ ;  /* 0x8000000700077210 */ /* 0x000fe20007ffe0ff */
[----:B------:R-:W-:Y:S01]  /*0d50*/  IMAD.IADD R11, R11, 0x1, -R12 ;  /* 0x000000010b0b7824 */ /* 0x000fe200078e0a0c */
[----:B------:R-:W-:Y:S01]  /*0d60*/  LEA.HI R3, R3, R0, RZ, 0x6 ;  /* 0x0000000003037211 */ /* 0x000fe200078f30ff */
[----:B------:R-:W-:Y:S01]  /*0d70*/  IMAD R0, R4, 0x8, R9 ;  /* 0x0000000804007824 */ /* 0x000fe200078e0209 */
[----:B------:R-:W-:Y:S01]  /*0d80*/  SHF.R.S32.HI R8, RZ, 0x5, R8 ;  /* 0x00000005ff087819 */ /* 0x000fe20000011408 */
[----:B------:R-:W-:Y:S01]  /*0d90*/  IMAD.SHL.U32 R16, R5, 0x10, RZ ;  /* 0x0000001005107824 */ /* 0x000fe200078e00ff */
[----:B------:R-:W-:Y:S01]  /*0da0*/  SHF.R.S32.HI R220, RZ, 0x3, R220 ;  /* 0x00000003ffdc7819 */ /* 0x000fe200000114dc */
[----:B------:R-:W-:Y:S01]  /*0db0*/  IMAD.SHL.U32 R3, R3, 0x10, RZ ;  /* 0x0000001003037824 */ /* 0x000fe200078e00ff */
[----:B------:R-:W-:Y:S01]  /*0dc0*/  LEA.HI R6, R7, R7, RZ, 0x1 ;  /* 0x0000000707067211 */ /* 0x000fe200078f08ff */
[----:B------:R0:W-:Y:S01]  /*0dd0*/  STL [R1+0x194], R0 ;  /* 0x0001940001007387 */ /* 0x0001e20000100800 */
[----:B------:R-:W-:Y:S01]  /*0de0*/  IMAD R11, R8, 0x10, R11 ;  /* 0x00000010080b7824 */ /* 0x000fe200078e020b */
[----:B------:R-:W-:Y:S01]  /*0df0*/  LOP3.LUT R10, R10, 0x7ffffffc, RZ, 0xc0, !PT ;  /* 0x7ffffffc0a0a7812 */ /* 0x000fe200078ec0ff */
[----:B------:R-:W-:Y:S01]  /*0e00*/  VIADD R12, R220, 0x20 ;  /* 0x00000020dc0c7836 */ /* 0x000fe20000000000 */
[----:B------:R-:W-:Y:S01]  /*0e10*/  LOP3.LUT R6, R6, 0x1ffffffe, RZ, 0xc0, !PT ;  /* 0x1ffffffe06067812 */ /* 0x000fe200078ec0ff */
[C---:B------:R-:W-:Y:S01]  /*0e20*/  VIADD R9, R220.reuse, 0x40 ;  /* 0x00000040dc097836 */ /* 0x040fe20000000000 */
[----:B------:R-:W-:Y:S01]  /*0e30*/  LOP3.LUT R13, R3, 0xfffffc00, RZ, 0xc0, !PT ;  /* 0xfffffc00030d7812 */ /* 0x000fe200078ec0ff */
[----:B------:R-:W-:Y:S01]  /*0e40*/  VIADD R8, R220, 0x60 ;  /* 0x00000060dc087836 */ /* 0x000fe20000000000 */
[----:B------:R-:W-:Y:S01]  /*0e50*/  IADD3 R22, R16, 0x80, RZ ;  /* 0x0000008010167810 */ /* 0x000fe20007ffe0ff */
[----:B------:R-:W-:Y:S01]  /*0e60*/  IMAD R11, R2, 0x40, R11 ;  /* 0x00000040020b7824 */ /* 0x000fe200078e020b */
[----:B0-----:R-:W-:Y:S01]  /*0e70*/  SHF.L.U32 R0, R220, 0x7, RZ ;  /* 0x00000007dc007819 */ /* 0x001fe200000006ff */
[----:B------:R-:W-:Y:S01]  /*0e80*/  IMAD.SHL.U32 R3, R9, 0x80, RZ ;  /* 0x0000008009037824 */ /* 0x000fe200078e00ff */
[----:B------:R-:W-:Y:S01]  /*0e90*/  SHF.R.S32.HI R2, RZ, 0x1f, R12 ;  /* 0x0000001fff027819 */ /* 0x000fe2000001140c */
[----:B------:R-:W-:Y:S01]  /*0ea0*/  IMAD.IADD R6, R7, 0x1, -R6 ;  /* 0x0000000107067824 */ /* 0x000fe200078e0a06 */
[----:B------:R-:W-:Y:S01]  /*0eb0*/  LOP3.LUT R15, R0, 0x380, RZ, 0xc0, !PT ;  /* 0x00000380000f7812 */ /* 0x000fe200078ec0ff */
[----:B------:R-:W-:Y:S01]  /*0ec0*/  IMAD.SHL.U32 R0, R12, 0x80, RZ ;  /* 0x000000800c007824 */ /* 0x000fe200078e00ff */
[----:B------:R-:W-:Y:S01]  /*0ed0*/  SHF.R.S32.HI R4, RZ, 0x1f, R9 ;  /* 0x0000001fff047819 */ /* 0x000fe20000011409 */
[----:B------:R-:W-:Y:S01]  /*0ee0*/  IMAD.SHL.U32 R18, R5, 0x8, RZ ;  /* 0x0000000805127824 */ /* 0x000fe200078e00ff */
[----:B------:R-:W-:Y:S01]  /*0ef0*/  SHF.R.S32.HI R7, RZ, 0x1f, R8 ;  /* 0x0000001fff077819 */ /* 0x000fe20000011408 */
[----:B------:R-:W-:Y:S01]  /*0f00*/  STL [R1+0x190], R11 ;  /* 0x0001900b01007387 */ /* 0x000fe20000100800 */
[----:B------:R-:W-:Y:S01]  /*0f10*/  LEA.HI R2, R2, R12, RZ, 0x3 ;  /* 0x0000000c02027211 */ /* 0x000fe200078f18ff */
[----:B------:R-:W-:Y:S01]  /*0f20*/  VIADD R219, R18, 0x40 ;  /* 0x0000004012db7836 */ /* 0x000fe20000000000 */
[----:B------:R-:W-:Y:S01]  /*0f30*/  LEA.HI R4, R4, R9, RZ, 0x3 ;  /* 0x0000000904047211 */ /* 0x000fe200078f18ff */
[----:B------:R-:W-:Y:S01]  /*0f40*/  VIADD R20, R18, 0x80 ;  /* 0x0000008012147836 */ /* 0x000fe20000000000 */
[----:B------:R-:W-:Y:S01]  /*0f50*/  LOP3.LUT R12, R0, 0x380, RZ, 0xc0, !PT ;  /* 0x00000380000c7812 */ /* 0x000fe200078ec0ff */
[----:B------:R-:W-:Y:S01]  /*0f60*/  STL [R1+0x78], RZ ;  /* 0x000078ff01007387 */ /* 0x000fe20000100800 */
[----:B------:R-:W-:Y:S01]  /*0f70*/  LOP3.LUT R9, R3, 0x380, RZ, 0xc0, !PT ;  /* 0x0000038003097812 */ /* 0x000fe200078ec0ff */
[----:B------:R-:W-:Y:S01]  /*0f80*/  IMAD.SHL.U32 R5, R8, 0x80, RZ ;  /* 0x0000008008057824 */ /* 0x000fe200078e00ff */
[----:B------:R-:W-:Y:S01]  /*0f90*/  LOP3.LUT R0, R15, 0x70, R16, 0xf8, !PT ;  /* 0x000000700f007812 */ /* 0x000fe200078ef810 */
[----:B------:R-:W-:Y:S01]  /*0fa0*/  IMAD.SHL.U32 R2, R2, 0x80, RZ ;  /* 0x0000008002027824 */ /* 0x000fe200078e00ff */
[----:B------:R-:W-:Y:S01]  /*0fb0*/  SHF.R.U32.HI R3, RZ, 0x3, R15 ;  /* 0x00000003ff037819 */ /* 0x000fe2000001160f */
[----:B------:R-:W-:Y:S01]  /*0fc0*/  VIADD R15, R18, 0xc0 ;  /* 0x000000c0120f7836 */ /* 0x000fe20000000000 */
[----:B------:R-:W-:Y:S01]  /*0fd0*/  LEA.HI R7, R7, R8, RZ, 0x3 ;  /* 0x0000000807077211 */ /* 0x000fe200078f18ff */
[----:B------:R0:W-:Y:S01]  /*0fe0*/  STL [R1+0x28], R13 ;  /* 0x0000280d01007387 */ /* 0x0001e20000100800 */
[----:B------:R-:W-:Y:S01]  /*0ff0*/  LOP3.LUT R3, R13, R0, R3, 0xf6, !PT ;  /* 0x000000000d037212 */ /* 0x000fe200078ef603 */
[----:B------:R-:W-:Y:S01]  /*1000*/  IMAD.SHL.U32 R4, R4, 0x80, RZ ;  /* 0x0000008004047824 */ /* 0x000fe200078e00ff */
[----:B------:R-:W-:Y:S01]  /*1010*/  SHF.R.S32.HI R21, RZ, 0x1f, R219 ;  /* 0x0000001fff157819 */ /* 0x000fe200000114db */
[----:B------:R1:W-:Y:S01]  /*1020*/  STL [R1+0x40], R20 ;  /* 0x0000401401007387 */ /* 0x0003e20000100800 */
[----:B------:R-:W-:Y:S01]  /*1030*/  IMAD.SHL.U32 R7, R7, 0x80, RZ ;  /* 0x0000008007077824 */ /* 0x000fe200078e00ff */
[----:B------:R-:W-:Y:S01]  /*1040*/  LOP3.LUT R8, R5, 0x380, RZ, 0xc0, !PT ;  /* 0x0000038005087812 */ /* 0x000fe200078ec0ff */
[----:B------:R-:W-:Y:S01]  /*1050*/  IMAD.IADD R10, R14, 0x1, -R10 ;  /* 0x000000010e0a7824 */ /* 0x000fe200078e0a0a */
[----:B------:R2:W-:Y:S01]  /*1060*/  STL [R1+0x44], R15 ;  /* 0x0000440f01007387 */ /* 0x0005e20000100800 */
[----:B------:R-:W-:Y:S01]  /*1070*/  LOP3.LUT R2, R2, 0xfffffc00, RZ, 0xc0, !PT ;  /* 0xfffffc0002027812 */ /* 0x000fe200078ec0ff */
[----:B------:R-:W-:Y:S01]  /*1080*/  IMAD.IADD R14, R216, 0x1, R3 ;  /* 0x00000001d80e7824 */ /* 0x000fe200078e0203 */
[----:B0-----:R-:W-:Y:S01]  /*1090*/  SHF.R.U32.HI R13, RZ, 0x3, R12 ;  /* 0x00000003ff0d7819 */ /* 0x001fe2000001160c */
[----:B------:R-:W-:Y:S01]  /*10a0*/  STL [R1+0x64], R21 ;  /* 0x0000641501007387 */ /* 0x000fe20000100800 */
[----:B------:R-:W-:-:S02]  /*10b0*/  LOP3.LUT R0, R12, 0x70, R16, 0xf8, !PT ;  /* 0x000000700c007812 */ /* 0x000fc400078ef810 */
[----:B-1----:R-:W-:Y:S02]  /*10c0*/  SHF.R.S32.HI R20, RZ, 0x1f, R20 ;  /* 0x0000001fff147819 */ /* 0x002fe40000011414 */
[----:B------:R-:W-:Y:S02]  /*10d0*/  LOP3.LUT R4, R4, 0xfffffc00, RZ, 0xc0, !PT ;  /* 0xfffffc0004047812 */ /* 0x000fe400078ec0ff */
[----:B--2---:R-:W-:Y:S01]  /*10e0*/  SHF.R.S32.HI R15, RZ, 0x1f, R15 ;  /* 0x0000001fff0f7819 */ /* 0x004fe2000001140f */
[----:B------:R0:W-:Y:S01]  /*10f0*/  STL [R1+0x80], R20 ;  /* 0x0000801401007387 */ /* 0x0001e20000100800 */
[----:B------:R-:W-:Y:S02]  /*1100*/  SHF.R.U32.HI R12, RZ, 0x3, R9 ;  /* 0x00000003ff0c7819 */ /* 0x000fe40000011609 */
[----:B------:R-:W-:Y:S01]  /*1110*/  LOP3.LUT R5, R9, 0x70, R16, 0xf8, !PT ;  /* 0x0000007009057812 */ /* 0x000fe200078ef810 */
[----:B------:R-:W-:Y:S01]  /*1120*/  STL [R1+0x7c], R15 ;  /* 0x00007c0f01007387 */ /* 0x000fe20000100800 */
[----:B------:R-:W-:-:S02]  /*1130*/  LOP3.LUT R7, R7, 0xfffffc00, RZ, 0xc0, !PT ;  /* 0xfffffc0007077812 */ /* 0x000fc400078ec0ff */
[----:B------:R-:W-:Y:S01]  /*1140*/  SHF.R.U32.HI R9, RZ, 0x3, R8 ;  /* 0x00000003ff097819 */ /* 0x000fe20000011608 */
[----:B------:R-:W-:Y:S01]  /*1150*/  STL [R1+0x54], R2 ;  /* 0x0000540201007387 */ /* 0x000fe20000100800 */
[----:B------:R-:W-:Y:S02]  /*1160*/  LOP3.LUT R8, R8, 0x70, R16, 0xf8, !PT ;  /* 0x0000007008087812 */ /* 0x000fe400078ef810 */
[----:B------:R-:W-:Y:S01]  /*1170*/  LOP3.LUT R3, R2, R0, R13, 0xf6, !PT ;  /* 0x0000000002037212 */ /* 0x000fe200078ef60d */
[----:B------:R-:W-:Y:S01]  /*1180*/  STL [R1+0x58], R14 ;  /* 0x0000580e01007387 */ /* 0x000fe20000100800 */
[----:B------:R-:W-:Y:S01]  /*1190*/  LOP3.LUT R5, R4, R5, R12, 0xf6, !PT ;  /* 0x0000000504057212 */ /* 0x000fe200078ef60c */
[----:B------:R-:W-:Y:S01]  /*11a0*/  IMAD.SHL.U32 R0, R10, 0x2, RZ ;  /* 0x000000020a007824 */ /* 0x000fe200078e00ff */
[----:B------:R-:W-:Y:S01]  /*11b0*/  SHF.R.S32.HI R19, RZ, 0x1f, R18 ;  /* 0x0000001fff137819 */ /* 0x000fe20000011412 */
[----:B------:R1:W-:Y:S01]  /*11c0*/  STL [R1+0x50], R4 ;  /* 0x0000500401007387 */ /* 0x0003e20000100800 */
[----:B------:R-:W-:Y:S01]  /*11d0*/  SHF.R.S32.HI R17, RZ, 0x1f, R16 ;  /* 0x0000001fff117819 */ /* 0x000fe20000011410 */
[C---:B------:R-:W-:Y:S01]  /*11e0*/  VIADD R43, R0.reuse, 0x8 ;  /* 0x00000008002b7836 */ /* 0x040fe20000000000 */
[C---:B------:R-:W-:Y:S01]  /*11f0*/  IADD3 R32, R0.reuse, 0x48, RZ ;  /* 0x0000004800207810 */ /* 0x040fe20007ffe0ff */
[----:B------:R2:W-:Y:S01]  /*1200*/  STL [R1+0x4c], R7 ;  /* 0x00004c0701007387 */ /* 0x0005e20000100800 */
[C---:B------:R-:W-:Y:S01]  /*1210*/  VIADD R42, R0.reuse, 0x10 ;  /* 0x00000010002a7836 */ /* 0x040fe20000000000 */
[C---:B0-----:R-:W-:Y:S01]  /*1220*/  IADD3 R20, R0.reuse, 0x98, RZ ;  /* 0x0000009800147810 */ /* 0x041fe20007ffe0ff */
[C---:B------:R-:W-:Y:S01]  /*1230*/  VIADD R41, R0.reuse, 0x18 ;  /* 0x0000001800297836 */ /* 0x040fe20000000000 */
[----:B------:R-:W-:Y:S01]  /*1240*/  SHF.R.S32.HI R218, RZ, 0x1f, R22 ;  /* 0x0000001fffda7819 */ /* 0x000fe20000011416 */
[----:B------:R-:W-:-:S02]  /*1250*/  VIADD R40, R0, 0x20 ;  /* 0x0000002000287836 */ /* 0x000fc40000000000 */
[C---:B-1----:R-:W-:Y:S01]  /*1260*/  IMAD.IADD R4, R216.reuse, 0x1, R3 ;  /* 0x00000001d8047824 */ /* 0x042fe200078e0203 */
[----:B------:R-:W-:Y:S01]  /*1270*/  IADD3 R3, R216, R5, RZ ;  /* 0x00000005d8037210 */ /* 0x000fe20007ffe0ff */
[C---:B------:R-:W-:Y:S01]  /*1280*/  VIADD R39, R0.reuse, 0x28 ;  /* 0x0000002800277836 */ /* 0x040fe20000000000 */
[----:B--2---:R-:W-:Y:S01]  /*1290*/  LOP3.LUT R7, R7, R8, R9, 0xf6, !PT ;  /* 0x0000000807077212 */ /* 0x004fe200078ef609 */
[C---:B------:R-:W-:Y:S01]  /*12a0*/  VIADD R38, R0.reuse, 0x30 ;  /* 0x0000003000267836 */ /* 0x040fe20000000000 */
[----:B------:R-:W-:Y:S01]  /*12b0*/  STL [R1+0x18c], R4 ;  /* 0x00018c0401007387 */ /* 0x000fe20000100800 */
[----:B------:R-:W-:Y:S02]  /*12c0*/  VIADD R37, R0, 0x38 ;  /* 0x0000003800257836 */ /* 0x000fe40000000000 */
[----:B------:R-:W-:Y:S01]  /*12d0*/  IMAD.IADD R2, R216, 0x1, R7 ;  /* 0x00000001d8027824 */ /* 0x000fe200078e0207 */
[----:B------:R-:W-:Y:S01]  /*12e0*/  STL [R1+0x48], R0 ;  /* 0x0000480001007387 */ /* 0x000fe20000100800 */
[C---:B------:R-:W-:Y:S01]  /*12f0*/  VIADD R36, R0.reuse, 0x40 ;  /* 0x0000004000247836 */ /* 0x040fe20000000000 */
[----:B------:R-:W-:Y:S01]  /*1300*/  SHF.R.S32.HI R7, RZ, 0x1f, R43 ;  /* 0x0000001fff077819 */ /* 0x000fe2000001142b */
[C---:B------:R-:W-:Y:S01]  /*1310*/  VIADD R31, R0.reuse, 0x50 ;  /* 0x00000050001f7836 */ /* 0x040fe20000000000 */
[----:B------:R0:W-:Y:S01]  /*1320*/  STL [R1+0x188], R3 ;  /* 0x0001880301007387 */ /* 0x0001e20000100800 */
[----:B------:R-:W-:-:S02]  /*1330*/  VIADD R30, R0, 0x58 ;  /* 0x00000058001e7836 */ /* 0x000fc40000000000 */
[C---:B------:R-:W-:Y:S01]  /*1340*/  VIADD R29, R0.reuse, 0x60 ;  /* 0x00000060001d7836 */ /* 0x040fe20000000000 */
[----:B------:R-:W-:Y:S01]  /*1350*/  STL [R1+0x184], R2 ;  /* 0x0001840201007387 */ /* 0x000fe20000100800 */
[C---:B------:R-:W-:Y:S02]  /*1360*/  VIADD R28, R0.reuse, 0x68 ;  /* 0x00000068001c7836 */ /* 0x040fe40000000000 */
[C---:B------:R-:W-:Y:S01]  /*1370*/  VIADD R27, R0.reuse, 0x70 ;  /* 0x00000070001b7836 */ /* 0x040fe20000000000 */
[----:B------:R-:W-:Y:S01]  /*1380*/  STL [R1+0x100], R43 ;  /* 0x0001002b01007387 */ /* 0x000fe20000100800 */
[C---:B------:R-:W-:Y:S01]  /*1390*/  VIADD R26, R0.reuse, 0x78 ;  /* 0x00000078001a7836 */ /* 0x040fe20000000000 */
[C---:B0-----:R-:W-:Y:S01]  /*13a0*/  IADD3 R3, R0.reuse, 0xe8, RZ ;  /* 0x000000e800037810 */ /* 0x041fe20007ffe0ff */
[C---:B------:R-:W-:Y:S01]  /*13b0*/  VIADD R25, R0.reuse, 0x80 ;  /* 0x0000008000197836 */ /* 0x040fe20000000000 */
[----:B------:R0:W-:Y:S01]  /*13c0*/  STL [R1+0xfc], R42 ;  /* 0x0000fc2a01007387 */ /* 0x0001e20000100800 */
[----:B------:R-:W-:-:S02]  /*13d0*/  VIADD R24, R0, 0x88 ;  /* 0x0000008800187836 */ /* 0x000fc40000000000 */
[C---:B------:R-:W-:Y:S01]  /*13e0*/  VIADD R21, R0.reuse, 0x90 ;  /* 0x0000009000157836 */ /* 0x040fe20000000000 */
[----:B------:R-:W-:Y:S01]  /*13f0*/  STL [R1+0xf8], R41 ;  /* 0x0000f82901007387 */ /* 0x000fe20000100800 */
[C---:B------:R-:W-:Y:S02]  /*1400*/  VIADD R15, R0.reuse, 0xa0 ;  /* 0x000000a0000f7836 */ /* 0x040fe40000000000 */
[C---:B------:R-:W-:Y:S01]  /*1410*/  VIADD R14, R0.reuse, 0xa8 ;  /* 0x000000a8000e7836 */ /* 0x040fe20000000000 */
[----:B------:R1:W-:Y:S01]  /*1420*/  STL [R1+0xf4], R40 ;  /* 0x0000f42801007387 */ /* 0x0003e20000100800 */
[C---:B------:R-:W-:Y:S01]  /*1430*/  VIADD R13, R0.reuse, 0xb0 ;  /* 0x000000b0000d7836 */ /* 0x040fe20000000000 */
[----:B0-----:R-:W-:Y:S01]  /*1440*/  SHF.R.S32.HI R42, RZ, 0x1f, R42 ;  /* 0x0000001fff2a7819 */ /* 0x001fe2000001142a */
[C---:B------:R-:W-:Y:S01]  /*1450*/  VIADD R12, R0.reuse, 0xb8 ;  /* 0x000000b8000c7836 */ /* 0x040fe20000000000 */
[----:B------:R0:W-:Y:S01]  /*1460*/  STL [R1+0xf0], R39 ;  /* 0x0000f02701007387 */ /* 0x0001e20000100800 */
[----:B------:R-:W-:-:S02]  /*1470*/  VIADD R10, R0, 0xc0 ;  /* 0x000000c0000a7836 */ /* 0x000fc40000000000 */
[C---:B------:R-:W-:Y:S01]  /*1480*/  VIADD R9, R0.reuse, 0xc8 ;  /* 0x000000c800097836 */ /* 0x040fe20000000000 */
[----:B------:R-:W-:Y:S01]  /*1490*/  STL [R1+0xec], R38 ;  /* 0x0000ec2601007387 */ /* 0x000fe20000100800 */
[C---:B------:R-:W-:Y:S01]  /*14a0*/  VIADD R8, R0.reuse, 0xd0 ;  /* 0x000000d000087836 */ /* 0x040fe20000000000 */
[----:B-1----:R-:W-:Y:S01]  /*14b0*/  SHF.R.S32.HI R40, RZ, 0x1f, R40 ;  /* 0x0000001fff287819 */ /* 0x002fe20000011428 */
[C---:B------:R-:W-:Y:S01]  /*14c0*/  VIADD R5, R0.reuse, 0xd8 ;  /* 0x000000d800057836 */ /* 0x040fe20000000000 */
[----:B------:R1:W-:Y:S01]  /*14d0*/  STL [R1+0xe8], R37 ;  /* 0x0000e82501007387 */ /* 0x0003e20000100800 */
[C---:B------:R-:W-:Y:S01]  /*14e0*/  VIADD R4, R0.reuse, 0xe0 ;  /* 0x000000e000047836 */ /* 0x040fe20000000000 */
[----:B0-----:R-:W-:Y:S01]  /*14f0*/  SHF.R.S32.HI R39, RZ, 0x1f, R39 ;  /* 0x0000001fff277819 */ /* 0x001fe20000011427 */
[C---:B------:R-:W-:Y:S01]  /*1500*/  VIADD R2, R0.reuse, 0xf0 ;  /* 0x000000f000027836 */ /* 0x040fe20000000000 */
[----:B------:R0:W-:Y:S01]  /*1510*/  STL [R1+0xe4], R36 ;  /* 0x0000e42401007387 */ /* 0x0001e20000100800 */
[----:B------:R-:W-:-:S03]  /*1520*/  VIADD R0, R0, 0xf8 ;  /* 0x000000f800007836 */ /* 0x000fc60000000000 */
[----:B------:R-:W-:Y:S01]  /*1530*/  STL [R1+0xe0], R32 ;  /* 0x0000e02001007387 */ /* 0x000fe20000100800 */
[----:B-1----:R-:W-:-:S03]  /*1540*/  SHF.R.S32.HI R37, RZ, 0x1f, R37 ;  /* 0x0000001fff257819 */ /* 0x002fc60000011425 */
[----:B------:R1:W-:Y:S01]  /*1550*/  STL [R1+0xdc], R31 ;  /* 0x0000dc1f01007387 */ /* 0x0003e20000100800 */
[----:B0-----:R-:W-:-:S03]  /*1560*/  SHF.R.S32.HI R36, RZ, 0x1f, R36 ;  /* 0x0000001fff247819 */ /* 0x001fc60000011424 */
[----:B------:R0:W-:Y:S04]  /*1570*/  STL [R1+0xd8], R30 ;  /* 0x0000d81e01007387 */ /* 0x0001e80000100800 */
        /* <DEDUP_REMOVED lines=27> */
[----:B------:R-:W-:Y:S01]  /*1730*/  STL [R1+0x94], R4 ;  /* 0x0000940401007387 */ /* 0x000fe20000100800 */
[----:B0-----:R-:W-:-:S03]  /*1740*/  SHF.R.S32.HI R8, RZ, 0x1f, R8 ;  /* 0x0000001fff087819 */ /* 0x001fc60000011408 */
[----:B------:R-:W-:Y:S04]  /*1750*/  STL [R1+0x90], R3 ;  /* 0x0000900301007387 */ /* 0x000fe80000100800 */
[----:B------:R0:W-:Y:S04]  /*1760*/  STL [R1+0x180], R7 ;  /* 0x0001800701007387 */ /* 0x0001e80000100800 */
[----:B------:R-:W-:Y:S04]  /*1770*/  STL [R1+0x8c], R2 ;  /* 0x00008c0201007387 */ /* 0x000fe80000100800 */
[----:B------:R-:W-:Y:S01]  /*1780*/  STL [R1+0x17c], R42 ;  /* 0x00017c2a01007387 */ /* 0x000fe20000100800 */
[----:B0-----:R-:W-:-:S03]  /*1790*/  SHF.R.S32.HI R7, RZ, 0x1f, R41 ;  /* 0x0000001fff077819 */ /* 0x001fc60000011429 */
[----:B------:R-:W-:Y:S04]  /*17a0*/  STL [R1+0x88], R0 ;  /* 0x0000880001007387 */ /* 0x000fe80000100800 */
        /* <DEDUP_REMOVED lines=34> */
[----:B------:R1:W-:Y:S01]  /*19d0*/  STL [R1+0x118], R7 ;  /* 0x0001180701007387 */ /* 0x0003e20000100800 */
[----:B------:R-:W-:Y:S02]  /*19e0*/  SHF.R.S32.HI R3, RZ, 0x1f, R2 ;  /* 0x0000001fff037819 */ /* 0x000fe40000011402 */
[----:B------:R-:W-:Y:S01]  /*19f0*/  SHF.R.S32.HI R2, RZ, 0x1f, R0 ;  /* 0x0000001fff027819 */ /* 0x000fe20000011400 */
[----:B------:R-:W-:Y:S01]  /*1a00*/  IMAD R0, R6, 0x8, R11 ;  /* 0x0000000806007824 */ /* 0x000fe200078e020b */
[----:B------:R1:W-:Y:S04]  /*1a10*/  STL [R1+0x114], R5 ;  /* 0x0001140501007387 */ /* 0x0003e80000100800 */
[----:B------:R1:W-:Y:S04]  /*1a20*/  STL [R1+0x110], R4 ;  /* 0x0001100401007387 */ /* 0x0003e80000100800 */
[----:B------:R1:W-:Y:S04]  /*1a30*/  STL [R1+0x10c], R3 ;  /* 0x00010c0301007387 */ /* 0x0003e80000100800 */
[----:B------:R1:W-:Y:S04]  /*1a40*/  STL [R1+0x5c], R0 ;  /* 0x00005c0001007387 */ /* 0x0003e80000100800 */
[----:B------:R1:W-:Y:S02]  /*1a50*/  STL [R1+0x108], R2 ;  /* 0x0001080201007387 */ /* 0x0003e40000100800 */
.L_x_3293:
[----:B01----:R-:W0:Y:S02]  /*1a60*/  LDC.64 R2, c[0x0][0xc88] ;  /* 0x00032200ff027b82 */ /* 0x003e240000000a00 */
[----:B0-----:R-:W-:-:S05]  /*1a70*/  IMAD.WIDE R2, R35, 0x4, R2 ;  /* 0x0000000423027825 */ /* 0x001fca00078e0202 */
[----:B--2--5:R-:W2:Y:S01]  /*1a80*/  LDG.E R29, desc[UR42][R2.64] ;  /* 0x0000002a021d7981 */ /* 0x024ea2000c1e1900 */
[----:B------:R-:W-:Y:S05]  /*1a90*/  YIELD ;  /* 0x0000000000007946 */ /* 0x000fea0003800000 */
[----:B------:R-:W-:Y:S01]  /*1aa0*/  ULDC.64 UR4, c[0x0][0xa28] ;  /* 0x00028a0000047ab9 */ /* 0x000fe20000000a00 */
[----:B------:R-:W-:Y:S01]  /*1ab0*/  ULDC.64 UR8, c[0x0][0xa18] ;  /* 0x0002860000087ab9 */ /* 0x000fe20000000a00 */
[----:B------:R-:W-:Y:S01]  /*1ac0*/  ISETP.NE.U32.AND P1, PT, RZ, UR4, PT ;  /* 0x00000004ff007c0c */ /* 0x000fe2000bf25070 */
[----:B---3--:R-:W-:Y:S01]  /*1ad0*/  IMAD.MOV.U32 R9, RZ, RZ, RZ ;  /* 0x000000ffff097224 */ /* 0x008fe200078e00ff */
[----:B------:R-:W-:Y:S01]  /*1ae0*/  ULDC.64 UR6, c[0x0][0xa08] ;  /* 0x0002820000067ab9 */ /* 0x000fe20000000a00 */
[----:B------:R-:W-:Y:S01]  /*1af0*/  IMAD.MOV.U32 R27, RZ, RZ, RZ ;  /* 0x000000ffff1b7224 */ /* 0x000fe200078e00ff */
[----:B------:R-:W-:-:S02]  /*1b00*/  ISETP.NE.AND.EX P1, PT, RZ, UR5, PT, P1 ;  /* 0x00000005ff007c0c */ /* 0x000fc4000bf25310 */
[----:B------:R-:W-:-:S04]  /*1b10*/  ISETP.NE.U32.AND P0, PT, RZ, UR6, PT ;  /* 0x00000006ff007c0c */ /* 0x000fc8000bf05070 */
[----:B------:R-:W-:Y:S02]  /*1b20*/  ISETP.NE.AND.EX P0, PT, RZ, UR7, PT, P0 ;  /* 0x00000007ff007c0c */ /* 0x000fe4000bf05300 */
[----:B--2---:R-:W-:Y:S01]  /*1b30*/  SHF.R.S32.HI R0, RZ, 0x1f, R29 ;  /* 0x0000001fff007819 */ /* 0x004fe2000001141d */
[----:B------:R-:W-:-:S04]  /*1b40*/  IMAD.SHL.U32 R31, R29, 0x4, RZ ;  /* 0x000000041d1f7824 */ /* 0x000fc800078e00ff */
[C---:B------:R-:W-:Y:S01]  /*1b50*/  @P1 LEA R6, P2, R29.reuse, UR4, 0x2 ;  /* 0x000000041d061c11 */ /* 0x040fe2000f8410ff */
[----:B------:R-:W-:Y:S01]  /*1b60*/  STL [R1+0x60], R29 ;  /* 0x0000601d01007387 */ /* 0x000fe20000100800 */
[C-C-:B------:R-:W-:Y:S02]  /*1b70*/  SHF.L.U64.HI R30, R29.reuse, 0x2, R0.reuse ;  /* 0x000000021d1e7819 */ /* 0x140fe40000010200 */
[----:B------:R-:W-:Y:S01]  /*1b80*/  @P1 LEA.HI.X R7, R29, UR5, R0, 0x2, P2 ;  /* 0x000000051d071c11 */ /* 0x000fe200090f1400 */
[----:B------:R-:W-:Y:S01]  /*1b90*/  ULDC UR4, c[0x0][0x288] ;  /* 0x0000a20000047ab9 */ /* 0x000fe20000000800 */
[----:B------:R-:W-:Y:S01]  /*1ba0*/  ISETP.NE.U32.AND P2, PT, RZ, UR8, PT ;  /* 0x00000008ff007c0c */ /* 0x000fe2000bf45070 */
[----:B------:R0:W-:Y:S01]  /*1bb0*/  STL [R1+0x74], R0 ;  /* 0x0000740001007387 */ /* 0x0001e20000100800 */
[----:B------:R-:W-:Y:S02]  /*1bc0*/  IADD3 R4, P3, R31, UR6, RZ ;  /* 0x000000061f047c10 */ /* 0x000fe4000ff7e0ff */
[----:B------:R-:W-:Y:S01]  /*1bd0*/  ISETP.NE.AND.EX P2, PT, RZ, UR9, PT, P2 ;  /* 0x00000009ff007c0c */ /* 0x000fe2000bf45320 */
[----:B------:R-:W5:Y:S01]  /*1be0*/  @P1 LDG.E R9, desc[UR42][R6.64] ;  /* 0x0000002a06091981 */ /* 0x000f62000c1e1900 */
[----:B------:R-:W-:-:S03]  /*1bf0*/  IADD3.X R5, R30, UR7, RZ, P3, !PT ;  /* 0x000000071e057c10 */ /* 0x000fc60009ffe4ff */
[----:B------:R1:W-:Y:S01]  /*1c00*/  STL [R1+0x6c], R31 ;  /* 0x00006c1f01007387 */ /* 0x0003e20000100800 */
[----:B0-----:R-:W-:Y:S01]  /*1c10*/  IMAD.U32 R0, RZ, RZ, UR4 ;  /* 0x00000004ff007e24 */ /* 0x001fe2000f8e00ff */
[----:B------:R-:W-:Y:S02]  /*1c20*/  ULDC.64 UR4, c[0x0][0x418] ;  /* 0x0001060000047ab9 */ /* 0x000fe40000000a00 */
[----:B------:R-:W5:Y:S04]  /*1c30*/  @P0 LDG.E R27, desc[UR42][R4.64] ;  /* 0x0000002a041b0981 */ /* 0x000f68000c1e1900 */
[----:B------:R-:W-:Y:S01]  /*1c40*/  @P2 IADD3 R2, P1, R31, UR8, RZ ;  /* 0x000000081f022c10 */ /* 0x000fe2000ff3e0ff */
[----:B------:R1:W-:Y:S03]  /*1c50*/  STL [R1+0x70], R30 ;  /* 0x0000701e01007387 */ /* 0x0003e60000100800 */
        /* <DEDUP_REMOVED lines=10> */
[----:B------:R-:W-:Y:S01]  /*1d00*/  MOV R28, UR4 ;  /* 0x00000004001c7c02 */ /* 0x000fe20008000f00 */
[----:B--2---:R1:W-:Y:S01]  /*1d10*/  STL [R1+0x24], R0 ;  /* 0x0000240001007387 */ /* 0x0043e20000100800 */
[----:B------:R-:W-:Y:S01]  /*1d20*/  IMAD.MOV.U32 R10, RZ, RZ, R0 ;  /* 0x000000ffff0a7224 */ /* 0x000fe200078e0000 */
[----:B----4-:R-:W-:Y:S06]  /*1d30*/  @P2 BRA `(.L_x_3058) ;  /* 0x0000000000282947 */ /* 0x010fec0003800000 */
[----:B------:R-:W-:Y:S02]  /*1d40*/  ULDC.64 UR4, c[0x0][0xa00] ;  /* 0x0002800000047ab9 */ /* 0x000fe40000000a00 */
[----:B------:R-:W-:-:S04]  /*1d50*/  ISETP.NE.U32.AND P1, PT, RZ, UR4, PT ;  /* 0x00000004ff007c0c */ /* 0x000fc8000bf25070 */
[----:B------:R-:W-:-:S13]  /*1d60*/  ISETP.NE.AND.EX P1, PT, RZ, UR5, PT, P1 ;  /* 0x00000005ff007c0c */ /* 0x000fda000bf25310 */
[----:B------:R-:W-:Y:S05]  /*1d70*/  @!P1 BRA `(.L_x_3058) ;  /* 0x0000000000189947 */ /* 0x000fea0003800000 */
[----:B------:R-:W0:Y:S02]  /*1d80*/  LDC.64 R6, c[0x0][0xa00] ;  /* 0x00028000ff067b82 */ /* 0x000e240000000a00 */
[----:B0-----:R-:W-:-:S05]  /*1d90*/  IMAD.WIDE R6, R29, 0x4, R6 ;  /* 0x000000041d067825 */ /* 0x001fca00078e0206 */
[----:B-1----:R-:W2:Y:S04]  /*1da0*/  LDG.E R0, desc[UR42][R6.64] ;  /* 0x0000002a06007981 */ /* 0x002ea8000c1e1900 */
[----:B------:R-:W2:Y:S02]  /*1db0*/  LDG.E R3, desc[UR42][R6.64+0x4] ;  /* 0x0000042a06037981 */ /* 0x000ea4000c1e1900 */
[----:B--2---:R-:W-:-:S05]  /*1dc0*/  IMAD.IADD R10, R3, 0x1, -R0 ;  /* 0x00000001030a7824 */ /* 0x004fca00078e0a00 */
[----:B------:R0:W-:Y:S02]  /*1dd0*/  STL [R1+0x24], R10 ;  /* 0x0000240a01007387 */ /* 0x0001e40000100800 */
.L_x_3058:
[----:B------:R-:W-:Y:S01]  /*1de0*/  ULDC.64 UR4, c[0x0][0xa20] ;  /* 0x0002880000047ab9 */ /* 0x000fe20000000a00 */
[C---:B------:R-:W-:Y:S02]  /*1df0*/  LOP3.LUT R3, R34.reuse, 0xff000000, RZ, 0xc0, !PT ;  /* 0xff00000022037812 */ /* 0x040fe400078ec0ff */
[----:B------:R-:W-:Y:S02]  /*1e00*/  ISETP.NE.U32.AND P1, PT, RZ, UR4, PT ;  /* 0x00000004ff007c0c */ /* 0x000fe4000bf25070 */
[C---:B-1----:R-:W-:Y:S02]  /*1e10*/  LOP3.LUT R0, R34.reuse, 0xff0000, RZ, 0xc0, !PT ;  /* 0x00ff000022007812 */ /* 0x042fe400078ec0ff */
[----:B------:R-:W-:Y:S02]  /*1e20*/  ISETP.NE.AND.EX P1, PT, RZ, UR5, PT, P1 ;  /* 0x00000005ff007c0c */ /* 0x000fe4000bf25310 */
[----:B------:R-:W-:Y:S02]  /*1e30*/  SHF.R.U32.HI R3, RZ, 0x8, R3 ;  /* 0x00000008ff037819 */ /* 0x000fe40000011603 */
[----:B------:R-:W-:-:S02]  /*1e40*/  LOP3.LUT R221, R34, 0xffff, RZ, 0xc0, !PT ;  /* 0x0000ffff22dd7812 */ /* 0x000fc400078ec0ff */
[----:B------:R-:W-:-:S07]  /*1e50*/  LEA.HI R8, R0, R3, RZ, 0x10 ;  /* 0x0000000300087211 */ /* 0x000fce00078f80ff */
[----:B------:R-:W-:Y:S05]  /*1e60*/  @!P1 BRA `(.L_x_3059) ;  /* 0x0000000000109947 */ /* 0x000fea0003800000 */
[----:B------:R-:W-:-:S04]  /*1e70*/  IADD3 R4, P0, R31, UR4, RZ ;  /* 0x000000041f047c10 */ /* 0x000fc8000ff1e0ff */
[----:B------:R-:W-:-:S05]  /*1e80*/  IADD3.X R5, R30, UR5, RZ, P0, !PT ;  /* 0x000000051e057c10 */ /* 0x000fca00087fe4ff */
[----:B------:R1:W5:Y:S01]  /*1e90*/  LDG.E R28, desc[UR42][R4.64] ;  /* 0x0000002a041c7981 */ /* 0x000362000c1e1900 */
[----:B------:R-:W-:Y:S05]  /*1ea0*/  BRA `(.L_x_3060) ;  /* 0x0000000000107947 */ /* 0x000fea0003800000 */
.L_x_3059:
[----:B------:R-:W-:Y:S05]  /*1eb0*/  @!P0 BRA `(.L_x_3060) ;  /* 0x00000000000c8947 */ /* 0x000fea0003800000 */
[----:B------:R-:W2:Y:S04]  /*1ec0*/  LDG.E R3, desc[UR42][R4.64] ;  /* 0x0000002a04037981 */ /* 0x000ea8000c1e1900 */
[----:B------:R-:W2:Y:S02]  /*1ed0*/  LDG.E R28, desc[UR42][R4.64+0x4] ;  /* 0x0000042a041c7981 */ /* 0x000ea4000c1e1900 */
[----:B--2---:R-:W-:-:S07]  /*1ee0*/  IMAD.IADD R28, R28, 0x1, -R3 ;  /* 0x000000011c1c7824 */ /* 0x004fce00078e0a03 */
.L_x_3060:
[----:B------:R-:W-:Y:S01]  /*1ef0*/  ULDC.64 UR4, c[0x0][0xa10] ;  /* 0x0002840000047ab9 */ /* 0x000fe20000000a00 */
[----:B------:R-:W2:Y:S01]  /*1f00*/  LDC R6, c[0x0][0x448] ;  /* 0x00011200ff067b82 */ /* 0x000ea20000000800 */
[----:B------:R-:W-:-:S04]  /*1f10*/  ISETP.NE.U32.AND P0, PT, RZ, UR4, PT ;  /* 0x00000004ff007c0c */ /* 0x000fc8000bf05070 */
[----:B------:R-:W-:Y:S01]  /*1f20*/  ISETP.NE.AND.EX P0, PT, RZ, UR5, PT, P0 ;  /* 0x00000005ff007c0c */ /* 0x000fe2000bf05300 */
[----:B------:R-:W-:-:S12]  /*1f30*/  ULDC.64 UR4, c[0x0][0xa30] ;  /* 0x00028c0000047ab9 */ /* 0x000fd80000000a00 */
[----:B-1----:R-:W1:Y:S02]  /*1f40*/  @P0 LDC.64 R4, c[0x0][0xa10] ;  /* 0x00028400ff040b82 */ /* 0x002e640000000a00 */
[----:B-1----:R-:W-:-:S05]  /*1f50*/  @P0 IMAD.WIDE R4, R29, 0x4, R4 ;  /* 0x000000041d040825 */ /* 0x002fca00078e0204 */
[----:B------:R-:W3:Y:S04]  /*1f60*/  @P0 LDG.E R0, desc[UR42][R4.64] ;  /* 0x0000002a04000981 */ /* 0x000ee8000c1e1900 */
[----:B------:R1:W3:Y:S01]  /*1f70*/  @P0 LDG.E R3, desc[UR42][R4.64+0x4] ;  /* 0x0000042a04030981 */ /* 0x0002e2000c1e1900 */
[----:B------:R-:W-:Y:S01]  /*1f80*/  ISETP.NE.U32.AND P1, PT, RZ, UR4, PT ;  /* 0x00000004ff007c0c */ /* 0x000fe2000bf25070 */
[----:B-----5:R-:W-:-:S03]  /*1f90*/  IMAD.MOV.U32 R24, RZ, RZ, R28 ;  /* 0x000000ffff187224 */ /* 0x020fc600078e001c */
[----:B------:R-:W-:-:S13]  /*1fa0*/  ISETP.NE.AND.EX P1, PT, RZ, UR5, PT, P1 ;  /* 0x00000005ff007c0c */ /* 0x000fda000bf25310 */
[----:B-1----:R-:W-:-:S04]  /*1fb0*/  @P1 IADD3 R4, P2, R31, UR4, RZ ;  /* 0x000000041f041c10 */ /* 0x002fc8000ff5e0ff */
[----:B------:R-:W-:-:S05]  /*1fc0*/  @P1 IADD3.X R5, R30, UR5, RZ, P2, !PT ;  /* 0x000000051e051c10 */ /* 0x000fca00097fe4ff */
[----:B------:R1:W5:Y:S01]  /*1fd0*/  @P1 LDG.E R24, desc[UR42][R4.64] ;  /* 0x0000002a04181981 */ /* 0x000362000c1e1900 */
[----:B--2---:R-:W-:Y:S01]  /*1fe0*/  ISETP.NE.AND P1, PT, R6, 0x1, PT ;  /* 0x000000010600780c */ /* 0x004fe20003f25270 */
[----:B------:R-:W-:Y:S01]  /*1ff0*/  IMAD.SHL.U32 R12, R33, 0x80, RZ ;  /* 0x00000080210c7824 */ /* 0x000fe200078e00ff */
[----:B------:R-:W-:Y:S01]  /*2000*/  LOP3.LUT R13, R8, 0xff, RZ, 0xc0, !PT ;  /* 0x000000ff080d7812 */ /* 0x000fe200078ec0ff */
[----:B------:R-:W-:Y:S01]  /*2010*/  IMAD.IADD R9, R28, 0x1, -R9 ;  /* 0x000000011c097824 */ /* 0x000fe200078e0a09 */
[----:B------:R-:W-:Y:S01]  /*2020*/  BSSY B0, `(.L_x_3061) ;  /* 0x0000037000007945 */ /* 0x000fe20003800000 */
[----:B------:R-:W-:Y:S01]  /*2030*/  VIADD R6, R12, 0x7f ;  /* 0x0000007f0c067836 */ /* 0x000fe20000000000 */
[----:B------:R-:W-:Y:S07]  /*2040*/  STL [R1+0x2c], R12 ;  /* 0x00002c0c01007387 */ /* 0x000fee0000100800 */
[----:B------:R-:W2:Y:S08]  /*2050*/  @P1 LDC R7, c[0x0][0x44c] ;  /* 0x00011300ff071b82 */ /* 0x000eb00000000800 */
[----:B------:R-:W4:Y:S01]  /*2060*/  @P1 LDC R11, c[0x0][0x450] ;  /* 0x00011400ff0b1b82 */ /* 0x000f220000000800 */
[----:B---3--:R-:W-:-:S02]  /*2070*/  @P0 IMAD.IADD R2, R3, 0x1, -R0 ;  /* 0x0000000103020824 */ /* 0x008fc400078e0a00 */
[----:B--2---:R-:W-:-:S04]  /*2080*/  @P1 IMAD.HI.U32 R0, R6, R7, RZ ;  /* 0x0000000706001227 */ /* 0x004fc800078e00ff */
[----:B-1----:R-:W-:Y:S01]  /*2090*/  IMAD.IADD R4, R9, 0x1, R2 ;  /* 0x0000000109047824 */ /* 0x002fe200078e0202 */
[----:B----4-:R-:W-:-:S03]  /*20a0*/  @P1 SHF.R.U32.HI R6, RZ, R11, R0 ;  /* 0x0000000bff061219 */ /* 0x010fc60000011600 */
[C---:B------:R-:W-:Y:S01]  /*20b0*/  VIADD R0, R4.reuse, 0x7f ;  /* 0x0000007f04007836 */ /* 0x040fe20000000000 */
[----:B------:R-:W-:Y:S01]  /*20c0*/  IADD3 R91, R4, 0x80, -R10 ;  /* 0x00000080045b7810 */ /* 0x000fe20007ffe80a */
[----:B------:R1:W-:Y:S03]  /*20d0*/  STL [R1+0x30], R4 ;  /* 0x0000300401007387 */ /* 0x0003e60000100800 */
[----:B------:R-:W-:Y:S01]  /*20e0*/  IADD3 R6, R91, R6, RZ ;  /* 0x000000065b067210 */ /* 0x000fe20007ffe0ff */
[----:B------:R2:W-:Y:S01]  /*20f0*/  STL [R1+0x84], R13 ;  /* 0x0000840d01007387 */ /* 0x0005e20000100800 */
[----:B------:R-:W-:Y:S02]  /*2100*/  SHF.R.S32.HI R3, RZ, 0x1f, R0 ;  /* 0x0000001fff037819 */ /* 0x000fe40000011400 */
[----:B------:R-:W-:Y:S02]  /*2110*/  SHF.R.S32.HI R5, RZ, 0x1f, R6 ;  /* 0x0000001fff057819 */ /* 0x000fe40000011406 */
[----:B------:R-:W-:Y:S01]  /*2120*/  LEA.HI R3, R3, R0, RZ, 0x7 ;  /* 0x0000000003037211 */ /* 0x000fe200078f38ff */
[----:B------:R-:W-:Y:S01]  /*2130*/  IMAD.MOV.U32 R0, RZ, RZ, RZ ;  /* 0x000000ffff007224 */ /* 0x000fe200078e00ff */
[----:B------:R-:W-:-:S02]  /*2140*/  LEA.HI R5, R5, R6, RZ, 0x7 ;  /* 0x0000000605057211 */ /* 0x000fc400078f38ff */
[----:B-1----:R-:W-:Y:S02]  /*2150*/  SHF.R.U32.HI R4, RZ, 0x10, R8 ;  /* 0x00000010ff047819 */ /* 0x002fe40000011608 */
[----:B------:R-:W-:Y:S02]  /*2160*/  SHF.R.S32.HI R92, RZ, 0x7, R3 ;  /* 0x00000007ff5c7819 */ /* 0x000fe40000011403 */
[----:B------:R-:W-:Y:S01]  /*2170*/  SHF.R.S32.HI R5, RZ, 0x7, R5 ;  /* 0x00000007ff057819 */ /* 0x000fe20000011405 */
[----:B------:R2:W-:Y:S03]  /*2180*/  STL [R1+0x68], R4 ;  /* 0x0000680401007387 */ /* 0x0005e60000100800 */
[----:B0-----:R-:W-:-:S04]  /*2190*/  VIMNMX R10, R92, R5, PT ;  /* 0x000000055c0a7248 */ /* 0x001fc80003fe0100 */
[----:B------:R-:W-:-:S13]  /*21a0*/  ISETP.GE.AND P0, PT, R10, 0x1, PT ;  /* 0x000000010a00780c */ /* 0x000fda0003f06270 */
[----:B--2---:R-:W-:Y:S05]  /*21b0*/  @!P0 BRA `(.L_x_3062) ;  /* 0x0000000000748947 */ /* 0x004fea0003800000 */
[----:B------:R-:W-:Y:S01]  /*21c0*/  ISETP.NE.AND P0, PT, R4, RZ, PT ;  /* 0x000000ff0400720c */ /* 0x000fe20003f05270 */
[----:B------:R-:W-:-:S03]  /*21d0*/  ULDC UR4, c[0x0][0x9f0] ;  /* 0x00027c0000047ab9 */ /* 0x000fc60000000800 */
        /* <DEDUP_REMOVED lines=24> */
[----:B------:R-:W-:-:S05]  /*2360*/  IMAD.MOV.U32 R0, RZ, RZ, R5 ;  /* 0x000000ffff007224 */ /* 0x000fca00078e0005 */
[----:B------:R-:W-:Y:S02]  /*2370*/  @!P2 IADD3 R0, -R0, RZ, RZ ;  /* 0x000000ff0000a210 */ /* 0x000fe40007ffe1ff */
[----:B------:R-:W-:-:S07]  /*2380*/  @!P1 LOP3.LUT R0, RZ, R11, RZ, 0x33, !PT ;  /* 0x0000000bff009212 */ /* 0x000fce00078e33ff */
.L_x_3062:
[----:B------:R-:W-:Y:S05]  /*2390*/  BSYNC B0 ;  /* 0x0000000000007941 */ /* 0x000fea0003800000 */
.L_x_3061:
[----:B------:R-:W-:-:S05]  /*23a0*/  IMAD R3, R13, R0, RZ ;  /* 0x000000000d037224 */ /* 0x000fca00078e02ff */
        /* <DEDUP_REMOVED lines=35> */
.L_x_3065:
[----:B------:R-:W-:Y:S05]  /*25e0*/  BSYNC B6 ;  /* 0x0000000000067941 */ /* 0x000fea0003800000 */
.L_x_3064:
        /* <DEDUP_REMOVED lines=20> */
.L_x_3067:
[----:B------:R-:W-:Y:S05]  /*2730*/  BSYNC B6 ;  /* 0x0000000000067941 */ /* 0x000fea0003800000 */
.L_x_3066:
        /* <DEDUP_REMOVED lines=19> */
[----:B------:R-:W-:-:S04]  /*2870*/  IMAD.SHL.U32 R34, R220, 0x80, RZ ;  /* 0x00000080dc227824 */ /* 0x000fc800078e00ff */
[----:B------:R-:W-:Y:S02]  /*2880*/  IMAD.IADD R5, R16, 0x1, R5 ;  /* 0x0000000110057824 */ /* 0x000fe400078e0205 */
[----:B----4-:R-:W-:-:S05]  /*2890*/  VIADD R6, R29, 0xffffff80 ;  /* 0xffffff801d067836 */ /* 0x010fca0000000000 */
[----:B------:R-:W-:-:S04]  /*28a0*/  SHF.R.S32.HI R3, RZ, 0x1f, R6 ;  /* 0x0000001fff037819 */ /* 0x000fc80000011406 */
[----:B------:R-:W-:-:S04]  /*28b0*/  LEA.HI R3, R3, R6, RZ, 0x3 ;  /* 0x0000000603037211 */ /* 0x000fc800078f18ff */
[----:B------:R-:W-:-:S05]  /*28c0*/  LOP3.LUT R7, R3, 0xfffffff8, RZ, 0xc0, !PT ;  /* 0xfffffff803077812 */ /* 0x000fca00078ec0ff */
[----:B------:R-:W-:Y:S02]  /*28d0*/  IMAD.IADD R37, R6, 0x1, -R7 ;  /* 0x0000000106257824 */ /* 0x000fe400078e0a07 */
[----:B------:R-:W-:Y:S02]  /*28e0*/  IMAD R7, R220, R15, R4 ;  /* 0x0000000fdc077224 */ /* 0x000fe400078e0204 */
[----:B------:R-:W-:-:S04]  /*28f0*/  IMAD R4, R9, R12, RZ ;  /* 0x0000000c09047224 */ /* 0x000fc800078e02ff */
[----:B------:R-:W-:Y:S01]  /*2900*/  IMAD R9, R220, R13, R4 ;  /* 0x0000000ddc097224 */ /* 0x000fe200078e0204 */
[----:B------:R-:W-:Y:S02]  /*2910*/  SHF.R.S32.HI R4, RZ, 0x1f, R5 ;  /* 0x0000001fff047819 */ /* 0x000fe40000011405 */
[----:B------:R-:W-:Y:S02]  /*2920*/  LOP3.LUT R34, R34, 0x380, RZ, 0xc0, !PT ;  /* 0x0000038022227812 */ /* 0x000fe400078ec0ff */
[CC--:B------:R-:W-:Y:S02]  /*2930*/  LEA.HI R77, R4.reuse, R5.reuse, RZ, 0x4 ;  /* 0x00000005044d7211 */ /* 0x0c0fe400078f20ff */
[----:B------:R-:W-:Y:S01]  /*2940*/  LEA.HI R6, R4, R5, RZ, 0x7 ;  /* 0x0000000504067211 */ /* 0x000fe200078f38ff */
[----:B------:R-:W-:Y:S01]  /*2950*/  VIADD R33, R220, 0x20 ;  /* 0x00000020dc217836 */ /* 0x000fe20000000000 */
[----:B------:R-:W-:Y:S01]  /*2960*/  LOP3.LUT R4, R34, 0x70, R77, 0xf8, !PT ;  /* 0x0000007022047812 */ /* 0x000fe200078ef84d */
[----:B------:R-:W-:-:S03]  /*2970*/  VIADD R34, R220, 0x20 ;  /* 0x00000020dc227836 */ /* 0x000fc60000000000 */
[----:B------:R-:W-:Y:S01]  /*2980*/  SHF.L.U32 R33, R33, 0x7, RZ ;  /* 0x0000000721217819 */ /* 0x000fe200000006ff */
[----:B------:R-:W-:Y:S02]  /*2990*/  IMAD.SHL.U32 R34, R34, 0x80, RZ ;  /* 0x0000008022227824 */ /* 0x000fe400078e00ff */
[-C--:B------:R-:W-:Y:S01]  /*29a0*/  IMAD.WIDE.U32 R80, R220, R14.reuse, R16 ;  /* 0x0000000edc507225 */ /* 0x080fe200078e0010 */
[----:B------:R-:W-:Y:S02]  /*29b0*/  LOP3.LUT R33, R33, 0x380, RZ, 0xc0, !PT ;  /* 0x0000038021217812 */ /* 0x000fe400078ec0ff */
[----:B------:R-:W-:Y:S01]  /*29c0*/  LOP3.LUT R34, R34, 0x380, RZ, 0xc0, !PT ;  /* 0x0000038022227812 */ /* 0x000fe200078ec0ff */
[----:B------:R-:W-:Y:S01]  /*29d0*/  IMAD.WIDE.U32 R78, R220, R14, R18 ;  /* 0x0000000edc4e7225 */ /* 0x000fe200078e0012 */
[----:B------:R-:W-:-:S03]  /*29e0*/  LOP3.LUT R5, R33, 0x70, R77, 0xf8, !PT ;  /* 0x0000007021057812 */ /* 0x000fc600078ef84d */
[----:B------:R-:W-:Y:S01]  /*29f0*/  IMAD.SHL.U32 R6, R6, 0x80, RZ ;  /* 0x0000008006067824 */ /* 0x000fe200078e00ff */
[----:B------:R-:W-:Y:S01]  /*2a00*/  SHF.R.U32.HI R34, RZ, 0x3, R34 ;  /* 0x00000003ff227819 */ /* 0x000fe20000011622 */
[----:B------:R-:W-:Y:S01]  /*2a10*/  IMAD.IADD R79, R79, 0x1, R7 ;  /* 0x000000014f4f7824 */ /* 0x000fe200078e0207 */
[----:B------:R-:W-:Y:S02]  /*2a20*/  IADD3 R81, R7, R81, RZ ;  /* 0x0000005107517210 */ /* 0x000fe40007ffe0ff */
[----:B------:R-:W-:Y:S02]  /*2a30*/  LOP3.LUT R7, R6, 0xffffc000, RZ, 0xc0, !PT ;  /* 0xffffc00006077812 */ /* 0x000fe400078ec0ff */
[----:B------:R-:W-:Y:S02]  /*2a40*/  LOP3.LUT R6, R5, R34, RZ, 0x3c, !PT ;  /* 0x0000002205067212 */ /* 0x000fe400078e3cff */
[----:B------:R-:W-:Y:S01]  /*2a50*/  SHF.R.U32.HI R34, RZ, 0x7, R29 ;  /* 0x00000007ff227819 */ /* 0x000fe2000001161d */
[----:B------:R-:W-:-:S03]  /*2a60*/  VIADD R10, R220, 0x60 ;  /* 0x00000060dc0a7836 */ /* 0x000fc60000000000 */
[----:B------:R-:W-:Y:S01]  /*2a70*/  ISETP.NE.AND P6, PT, R34, 0x1, PT ;  /* 0x000000012200780c */ /* 0x000fe20003fc5270 */
[----:B------:R-:W-:Y:S02]  /*2a80*/  IMAD.SHL.U32 R10, R10, 0x80, RZ ;  /* 0x000000800a0a7824 */ /* 0x000fe400078e00ff */
[----:B------:R-:W-:-:S03]  /*2a90*/  IMAD.WIDE.U32 R82, R220, R12, R18 ;  /* 0x0000000cdc527225 */ /* 0x000fc600078e0012 */
[----:B------:R-:W-:Y:S01]  /*2aa0*/  LOP3.LUT R10, R10, 0x380, RZ, 0xc0, !PT ;  /* 0x000003800a0a7812 */ /* 0x000fe200078ec0ff */
[----:B------:R-:W-:-:S04]  /*2ab0*/  IMAD.WIDE.U32 R84, R220, R12, R16 ;  /* 0x0000000cdc547225 */ /* 0x000fc800078e0010 */
[----:B------:R-:W-:Y:S02]  /*2ac0*/  IMAD.IADD R83, R83, 0x1, R9 ;  /* 0x0000000153537824 */ /* 0x000fe400078e0209 */
[----:B------:R-:W-:Y:S01]  /*2ad0*/  IMAD.IADD R85, R9, 0x1, R85 ;  /* 0x0000000109557824 */ /* 0x000fe200078e0255 */
[----:B------:R-:W-:Y:S01]  /*2ae0*/  LOP3.LUT R9, R10, 0x70, R77, 0xf8, !PT ;  /* 0x000000700a097812 */ /* 0x000fe200078ef84d */
[C---:B------:R-:W-:Y:S02]  /*2af0*/  VIADD R8, R220.reuse, 0x40 ;  /* 0x00000040dc087836 */ /* 0x040fe40000000000 */
[C---:B------:R-:W-:Y:S01]  /*2b00*/  VIADD R33, R220.reuse, 0x40 ;  /* 0x00000040dc217836 */ /* 0x040fe20000000000 */
[----:B------:R-:W-:Y:S05]  /*2b10*/  @!P6 WARPSYNC.ALL ;  /* 0x000000000000e948 */ /* 0x000fea0003800000 */
[----:B------:R-:W-:Y:S01]  /*2b20*/  VIADD R10, R220, 0x60 ;  /* 0x00000060dc0a7836 */ /* 0x000fe20000000000 */
[----:B-----5:R-:W-:Y:S01]  /*2b30*/  SHF.R.S32.HI R11, RZ, 0x1f, R24 ;  /* 0x0000001fff0b7819 */ /* 0x020fe20000011418 */
[----:B------:R-:W-:Y:S01]  /*2b40*/  IMAD.SHL.U32 R8, R8, 0x80, RZ ;  /* 0x0000008008087824 */ /* 0x000fe200078e00ff */
[----:B------:R-:W-:Y:S01]  /*2b50*/  ULDC UR4, c[0x0][0x2f4] ;  /* 0x0000bd0000047ab9 */ /* 0x000fe20000000800 */
[----:B------:R-:W-:-:S02]  /*2b60*/  IMAD.SHL.U32 R33, R33, 0x80, RZ ;  /* 0x0000008021217824 */ /* 0x000fc400078e00ff */
[----:B------:R-:W-:Y:S02]  /*2b70*/  IMAD.SHL.U32 R36, R220, 0x80, RZ ;  /* 0x00000080dc247824 */ /* 0x000fe400078e00ff */
[----:B------:R-:W-:Y:S01]  /*2b80*/  IMAD.SHL.U32 R10, R10, 0x80, RZ ;  /* 0x000000800a0a7824 */ /* 0x000fe200078e00ff */
[----:B------:R-:W-:Y:S02]  /*2b90*/  LOP3.LUT R8, R8, 0x380, RZ, 0xc0, !PT ;  /* 0x0000038008087812 */ /* 0x000fe400078ec0ff */
[----:B------:R-:W-:Y:S02]  /*2ba0*/  LOP3.LUT R33, R33, 0x380, RZ, 0xc0, !PT ;  /* 0x0000038021217812 */ /* 0x000fe400078ec0ff */
[----:B------:R-:W-:Y:S02]  /*2bb0*/  LOP3.LUT R36, R36, 0x380, RZ, 0xc0, !PT ;  /* 0x0000038024247812 */ /* 0x000fe400078ec0ff */
[----:B------:R-:W-:Y:S02]  /*2bc0*/  LOP3.LUT R10, R10, 0x380, RZ, 0xc0, !PT ;  /* 0x000003800a0a7812 */ /* 0x000fe400078ec0ff */
[----:B------:R-:W-:Y:S01]  /*2bd0*/  ISETP.GE.AND P2, PT, R22, UR4, PT ;  /* 0x0000000416007c0c */ /* 0x000fe2000bf46270 */
[C---:B------:R-:W-:Y:S01]  /*2be0*/  IMAD R20, R11.reuse, R14, RZ ;  /* 0x0000000e0b147224 */ /* 0x040fe200078e02ff */
[----:B------:R-:W-:Y:S01]  /*2bf0*/  LOP3.LUT R8, R8, 0x70, R77, 0xf8, !PT ;  /* 0x0000007008087812 */ /* 0x000fe200078ef84d */
[----:B------:R-:W-:Y:S01]  /*2c00*/  IMAD R11, R11, R12, RZ ;  /* 0x0000000c0b0b7224 */ /* 0x000fe200078e02ff */
[----:B------:R-:W-:-:S02]  /*2c10*/  SHF.R.U32.HI R36, RZ, 0x3, R36 ;  /* 0x00000003ff247819 */ /* 0x000fc40000011624 */
[----:B------:R-:W-:Y:S02]  /*2c20*/  SHF.R.U32.HI R33, RZ, 0x3, R33 ;  /* 0x00000003ff217819 */ /* 0x000fe40000011621 */
[----:B------:R-:W-:Y:S01]  /*2c30*/  SHF.R.U32.HI R10, RZ, 0x3, R10 ;  /* 0x00000003ff0a7819 */ /* 0x000fe2000001160a */
[----:B------:R-:W-:Y:S01]  /*2c40*/  IMAD R69, R24, R15, R20 ;  /* 0x0000000f18457224 */ /* 0x000fe200078e0214 */
[----:B------:R-:W-:Y:S01]  /*2c50*/  LOP3.LUT R4, R4, R36, RZ, 0x3c, !PT ;  /* 0x0000002404047212 */ /* 0x000fe200078e3cff */
[----:B------:R-:W-:Y:S01]  /*2c60*/  IMAD.WIDE.U32 R78, R24, R14, R78 ;  /* 0x0000000e184e7225 */ /* 0x000fe200078e004e */
[----:B------:R-:W-:Y:S02]  /*2c70*/  LOP3.LUT R8, R8, R33, RZ, 0x3c, !PT ;  /* 0x0000002108087212 */ /* 0x000fe400078e3cff */
[----:B------:R-:W-:Y:S01]  /*2c80*/  LOP3.LUT R10, R9, R10, RZ, 0x3c, !PT ;  /* 0x0000000a090a7212 */ /* 0x000fe200078e3cff */
[C---:B------:R-:W-:Y:S01]  /*2c90*/  IMAD R11, R24.reuse, R13, R11 ;  /* 0x0000000d180b7224 */ /* 0x040fe200078e020b */
[----:B------:R-:W-:Y:S01]  /*2ca0*/  LOP3.LUT R71, R77, 0xfffffff0, RZ, 0xc0, !PT ;  /* 0xfffffff04d477812 */ /* 0x000fe200078ec0ff */
[----:B------:R-:W-:Y:S01]  /*2cb0*/  IMAD.WIDE.U32 R82, R24, R12, R82 ;  /* 0x0000000c18527225 */ /* 0x000fe200078e0052 */
[----:B------:R-:W-:-:S03]  /*2cc0*/  LOP3.LUT R23, R23, 0xfffffffd, RZ, 0xc0, !PT ;  /* 0xfffffffd17177812 */ /* 0x000fc600078ec0ff */
[----:B------:R-:W-:-:S04]  /*2cd0*/  IMAD.WIDE.U32 R80, R24, R14, R80 ;  /* 0x0000000e18507225 */ /* 0x000fc800078e0050 */
[----:B------:R-:W-:Y:S01]  /*2ce0*/  IMAD.WIDE.U32 R84, R24, R12, R84 ;  /* 0x0000000c18547225 */ /* 0x000fe200078e0054 */
[----:B------:R-:W-:-:S03]  /*2cf0*/  SHF.L.U64.HI R9, R14, 0x6, R15 ;  /* 0x000000060e097819 */ /* 0x000fc6000001020f */
[----:B------:R-:W-:Y:S01]  /*2d00*/  VIADD R90, R34, 0x8 ;  /* 0x00000008225a7836 */ /* 0x000fe20000000000 */
[C-C-:B------:R-:W-:Y:S01]  /*2d10*/  SHF.L.U64.HI R29, R12.reuse, 0x6, R13.reuse ;  /* 0x000000060c1d7819 */ /* 0x140fe2000001020d */
[----:B------:R-:W-:Y:S01]  /*2d20*/  IMAD.IADD R3, R27, 0x1, R28 ;  /* 0x000000011b037824 */ /* 0x000fe200078e021c */
[----:B------:R-:W-:Y:S01]  /*2d30*/  SHF.L.U64.HI R28, R12, 0x5, R13 ;  /* 0x000000050c1c7819 */ /* 0x000fe2000001020d */
[----:B------:R-:W-:Y:S01]  /*2d40*/  IMAD.SHL.U32 R34, R35, 0x2, RZ ;  /* 0x0000000223227824 */ /* 0x000fe200078e00ff */
[----:B------:R-:W-:Y:S01]  /*2d50*/  ISETP.GE.AND P1, PT, R16, UR4, PT ;  /* 0x0000000410007c0c */ /* 0x000fe2000bf26270 */
[----:B------:R-:W-:Y:S01]  /*2d60*/  IMAD.IADD R68, R79, 0x1, R69 ;  /* 0x000000014f447824 */ /* 0x000fe200078e0245 */
[----:B------:R-:W-:Y:S01]  /*2d70*/  IADD3 R70, R83, R11, RZ ;  /* 0x0000000b53467210 */ /* 0x000fe20007ffe0ff */
[C---:B------:R-:W-:Y:S01]  /*2d80*/  IMAD.SHL.U32 R20, R14.reuse, 0x20, RZ ;  /* 0x000000200e147824 */ /* 0x040fe200078e00ff */
[----:B------:R-:W-:Y:S01]  /*2d90*/  @P2 LOP3.LUT R23, R23, 0x2, RZ, 0xfc, !PT ;  /* 0x0000000217172812 */ /* 0x000fe200078efcff */
[----:B------:R-:W-:Y:S01]  /*2da0*/  IMAD.SHL.U32 R27, R14, 0x80, RZ ;  /* 0x000000800e1b7824 */ /* 0x000fe200078e00ff */
[----:B------:R-:W-:Y:S01]  /*2db0*/  SHF.R.S32.HI R77, RZ, 0x4, R77 ;  /* 0x00000004ff4d7819 */ /* 0x000fe2000001144d */
[----:B------:R-:W-:Y:S01]  /*2dc0*/  IMAD.SHL.U32 R33, R12, 0x80, RZ ;  /* 0x000000800c217824 */ /* 0x000fe200078e00ff */
[----:B------:R-:W-:Y:S01]  /*2dd0*/  SHF.R.S32.HI R87, RZ, 0x1f, R71 ;  /* 0x0000001fff577819 */ /* 0x000fe20000011447 */
[----:B------:R-:W-:-:S02]  /*2de0*/  IMAD R35, R37, 0x20, R220 ;  /* 0x0000002025237824 */ /* 0x000fc400078e02dc */
[----:B------:R-:W-:Y:S02]  /*2df0*/  IMAD.IADD R69, R69, 0x1, R81 ;  /* 0x0000000145457824 */ /* 0x000fe400078e0251 */
[----:B------:R-:W-:Y:S01]  /*2e00*/  IMAD.IADD R76, R11, 0x1, R85 ;  /* 0x000000010b4c7824 */ /* 0x000fe200078e0255 */
[-C--:B--2---:R-:W-:Y:S01]  /*2e10*/  IADD3 R4, R4, R7.reuse, R32 ;  /* 0x0000000704047210 */ /* 0x084fe20007ffe020 */
[----:B------:R-:W-:Y:S01]  /*2e20*/  IMAD.SHL.U32 R32, R12, 0x40, RZ ;  /* 0x000000400c207824 */ /* 0x000fe200078e00ff */
[-C--:B---3--:R-:W-:Y:S01]  /*2e30*/  IADD3 R5, R6, R7.reuse, R31 ;  /* 0x0000000706057210 */ /* 0x088fe20007ffe01f */
[----:B------:R-:W-:Y:S01]  /*2e40*/  IMAD.SHL.U32 R31, R12, 0x20, RZ ;  /* 0x000000200c1f7824 */ /* 0x000fe200078e00ff */
[-C--:B------:R-:W-:Y:S02]  /*2e50*/  IADD3 R6, R8, R7.reuse, R30 ;  /* 0x0000000708067210 */ /* 0x080fe40007ffe01e */
[----:B------:R-:W-:Y:S02]  /*2e60*/  IADD3 R7, R10, R7, R21 ;  /* 0x000000070a077210 */ /* 0x000fe40007ffe015 */
[----:B------:R-:W-:-:S02]  /*2e70*/  SHF.L.U64.HI R8, R14, 0x5, R15 ;  /* 0x000000050e087819 */ /* 0x000fc4000001020f */
[C---:B------:R-:W-:Y:S02]  /*2e80*/  SHF.L.U64.HI R10, R14.reuse, 0x7, R15 ;  /* 0x000000070e0a7819 */ /* 0x040fe4000001020f */
[----:B------:R-:W-:Y:S02]  /*2e90*/  SHF.L.U32 R21, R14, 0x6, RZ ;  /* 0x000000060e157819 */ /* 0x000fe400000006ff */
[----:B------:R-:W-:Y:S02]  /*2ea0*/  SHF.L.U64.HI R30, R12, 0x7, R13 ;  /* 0x000000070c1e7819 */ /* 0x000fe4000001020d */
[----:B------:R-:W-:Y:S01]  /*2eb0*/  SHF.R.S32.HI R86, RZ, 0x1f, R0 ;  /* 0x0000001fff567819 */ /* 0x000fe20000011400 */
[----:B------:R-:W-:Y:S06]  /*2ec0*/  @!P6 BAR.SYNC.DEFER_BLOCKING 0x9, 0x100 ;  /* 0x024400000000eb1d */ /* 0x000fec0000010000 */
.L_x_3163:
[----:B--2---:R-:W2:Y:S01]  /*2ed0*/  LDL R39, [R1+0x28] ;  /* 0x0000280001277983 */ /* 0x004ea20000100800 */
[----:B0-----:R-:W0:Y:S01]  /*2ee0*/  LDC R94, c[0x0][0x430] ;  /* 0x00010c00ff5e7b82 */ /* 0x001e220000000800 */
[----:B------:R-:W-:Y:S02]  /*2ef0*/  VIADD R38, R26, 0xffffffff ;  /* 0xffffffff1a267836 */ /* 0x000fe40000000000 */
[----:B------:R-:W-:Y:S02]  /*2f00*/  IMAD.MOV.U32 R93, RZ, RZ, RZ ;  /* 0x000000ffff5d7224 */ /* 0x000fe400078e00ff */
[----:B------:R-:W-:-:S03]  /*2f10*/  IMAD R12, R38, 0x80, R35 ;  /* 0x00000080260c7824 */ /* 0x000fc600078e0223 */
[----:B-1----:R-:W1:Y:S01]  /*2f20*/  LDC R101, c[0x0][0x3f4] ;  /* 0x0000fd00ff657b82 */ /* 0x002e620000000800 */
[----:B------:R-:W-:Y:S01]  /*2f30*/  IMAD.IADD R40, R3, 0x1, R12 ;  /* 0x0000000103287824 */ /* 0x000fe200078e020c */
[----:B------:R-:W-:-:S03]  /*2f40*/  ISETP.GE.AND P2, PT, R12, R2, PT ;  /* 0x000000020c00720c */ /* 0x000fc60003f46270 */
[----:B------:R-:W-:Y:S01]  /*2f50*/  IMAD.MOV.U32 R36, RZ, RZ, R40 ;  /* 0x000000ffff247224 */ /* 0x000fe200078e0028 */
[----:B------:R-:W-:Y:S02]  /*2f60*/  ISETP.GT.OR P2, PT, R35, 0x7f, P2 ;  /* 0x0000007f2300780c */ /* 0x000fe40001744670 */
[----:B0-----:R-:W-:-:S11]  /*2f70*/  ISETP.NE.AND P3, PT, R94, 0x1, PT ;  /* 0x000000015e00780c */ /* 0x001fd60003f65270 */
[----:B------:R-:W0:Y:S08]  /*2f80*/  @!P2 LDC.64 R14, c[0x0][0x428] ;  /* 0x00010a00ff0eab82 */ /* 0x000e300000000a00 */
[----:B------:R-:W3:Y:S08]  /*2f90*/  @!P2 LDC.64 R12, c[0x0][0x418] ;  /* 0x00010600ff0cab82 */ /* 0x000ef00000000a00 */
[----:B----4-:R-:W4:Y:S08]  /*2fa0*/  @P3 LDC R11, c[0x0][0x434] ;  /* 0x00010d00ff0b3b82 */ /* 0x010f300000000800 */
[----:B------:R-:W1:Y:S01]  /*2fb0*/  @P3 LDC R26, c[0x0][0x438] ;  /* 0x00010e00ff1a3b82 */ /* 0x000e620000000800 */
[----:B----4-:R-:W-:-:S05]  /*2fc0*/  @P3 IMAD.HI.U32 R11, R40, R11, RZ ;  /* 0x0000000b280b3227 */ /* 0x010fca00078e00ff */
[----:B-1----:R-:W-:Y:S01]  /*2fd0*/  @P3 SHF.R.U32.HI R36, RZ, R26, R11 ;  /* 0x0000001aff243219 */ /* 0x002fe2000001160b */
[----:B0-----:R-:W-:-:S03]  /*2fe0*/  @!P2 IMAD R11, R86, R14, RZ ;  /* 0x0000000e560ba224 */ /* 0x001fc600078e02ff */
[--C-:B------:R-:W-:Y:S01]  /*2ff0*/  @!P2 SHF.R.S32.HI R37, RZ, 0x1f, R36.reuse ;  /* 0x0000001fff25a819 */ /* 0x100fe20000011424 */
[C---:B------:R-:W-:Y:S02]  /*3000*/  @!P2 IMAD R11, R0.reuse, R15, R11 ;  /* 0x0000000f000ba224 */ /* 0x040fe400078e020b */
[----:B------:R-:W-:-:S04]  /*3010*/  @!P2 IMAD.WIDE.U32 R14, R0, R14, R36 ;  /* 0x0000000e000ea225 */ /* 0x000fc800078e0024 */
[----:B------:R-:W-:Y:S01]  /*3020*/  @!P2 IMAD.IADD R11, R15, 0x1, R11 ;  /* 0x000000010f0ba824 */ /* 0x000fe200078e020b */
[----:B---3--:R-:W-:Y:S01]  /*3030*/  @!P2 LEA R12, P3, R14, R12, 0x2 ;  /* 0x0000000c0e0ca211 */ /* 0x008fe200078610ff */
[C---:B------:R-:W-:Y:S02]  /*3040*/  IMAD.SHL.U32 R41, R220.reuse, 0x80, RZ ;  /* 0x00000080dc297824 */ /* 0x040fe400078e00ff */
[----:B------:R-:W-:Y:S01]  /*3050*/  IMAD.SHL.U32 R42, R220, 0x80, RZ ;  /* 0x00000080dc2a7824 */ /* 0x000fe200078e00ff */
[----:B------:R-:W-:Y:S02]  /*3060*/  @!P2 LEA.HI.X R13, R14, R13, R11, 0x2, P3 ;  /* 0x0000000d0e0da211 */ /* 0x000fe400018f140b */
[----:B------:R-:W-:Y:S02]  /*3070*/  LOP3.LUT R41, R41, 0x380, RZ, 0xc0, !PT ;  /* 0x0000038029297812 */ /* 0x000fe400078ec0ff */
[----:B------:R-:W-:Y:S01]  /*3080*/  LOP3.LUT R42, R42, 0x380, RZ, 0xc0, !PT ;  /* 0x000003802a2a7812 */ /* 0x000fe200078ec0ff */
[----:B------:R0:W5:Y:S01]  /*3090*/  @!P2 LDG.E R93, desc[UR42][R12.64] ;  /* 0x0000002a0c5da981 */ /* 0x000162000c1e1900 */
[----:B------:R-:W-:Y:S01]  /*30a0*/  ISETP.GE.AND P2, PT, R101, 0x1, PT ;  /* 0x000000016500780c */ /* 0x000fe20003f46270 */
[----:B------:R-:W-:Y:S05]  /*30b0*/  YIELD ;  /* 0x0000000000007946 */ /* 0x000fea0003800000 */
[----:B------:R-:W-:Y:S01]  /*30c0*/  SHF.R.U32.HI R41, RZ, 0x3, R41 ;  /* 0x00000003ff297819 */ /* 0x000fe20000011629 */
[----:B------:R-:W-:Y:S01]  /*30d0*/  BSSY B0, `(.L_x_3068) ;  /* 0x0000982000007945 */ /* 0x000fe20003800000 */
[----:B------:R-:W-:Y:S01]  /*30e0*/  LOP3.LUT R14, R42, 0x70, R16, 0xf8, !PT ;  /* 0x000000702a0e7812 */ /* 0x000fe200078ef810 */
[----:B------:R-:W-:Y:S01]  /*30f0*/  IMAD.MOV.U32 R26, RZ, RZ, R38 ;  /* 0x000000ffff1a7224 */ /* 0x000fe200078e0026 */
[----:B------:R-:W-:-:S02]  /*3100*/  ISETP.GT.AND P3, PT, R38, R25, PT ;  /* 0x000000192600720c */ /* 0x000fc40003f64270 */
[----:B------:R-:W-:Y:S02]  /*3110*/  IADD3 R11, -R36, RZ, RZ ;  /* 0x000000ff240b7210 */ /* 0x000fe40007ffe1ff */
[----:B------:R-:W-:-:S03]  /*3120*/  LOP3.LUT R23, R23, 0xfffffffb, RZ, 0xc0, !PT ;  /* 0xfffffffb17177812 */ /* 0x000fc600078ec0ff */
[----:B------:R-:W-:-:S06]  /*3130*/  IMAD R94, R94, R11, R40 ;  /* 0x0000000b5e5e7224 */ /* 0x000fcc00078e0228 */
[----:B------:R-:W-:Y:S02]  /*3140*/  @P3 LOP3.LUT R23, R23, 0x4, RZ, 0xfc, !PT ;  /* 0x0000000417173812 */ /* 0x000fe400078efcff */
[----:B--2---:R-:W-:-:S05]  /*3150*/  LOP3.LUT R14, R39, R14, R41, 0xf6, !PT ;  /* 0x0000000e270e7212 */ /* 0x004fca00078ef629 */
[----:B------:R-:W-:-:S04]  /*3160*/  IMAD R89, R217, 0x8000, R14 ;  /* 0x00008000d9597824 */ /* 0x000fc800078e020e */
[----:B------:R-:W-:Y:S01]  /*3170*/  IMAD.IADD R89, R216, 0x1, R89 ;  /* 0x00000001d8597824 */ /* 0x000fe200078e0259 */
        /* <DEDUP_REMOVED lines=14> */
[C---:B------:R-:W-:Y:S01]  /*3260*/  IMAD R11, R93.reuse, UR5, R14 ;  /* 0x000000055d0b7c24 */ /* 0x040fe2000f8e020e */
[----:B------:R-:W-:Y:S01]  /*3270*/  SHF.R.S32.HI R14, RZ, 0x1f, R26 ;  /* 0x0000001fff0e7819 */ /* 0x000fe2000001141a */
[----:B------:R-:W-:Y:S01]  /*3280*/  IMAD.WIDE.U32 R12, R93, UR4, R12 ;  /* 0x000000045d0c7c25 */ /* 0x000fe2000f8e000c */
[----:B------:R-:W-:-:S03]  /*3290*/  ULDC.64 UR4, c[0x0][0x308] ;  /* 0x0000c20000047ab9 */ /* 0x000fc60000000a00 */
[----:B------:R-:W-:Y:S02]  /*32a0*/  IMAD.IADD R13, R13, 0x1, R11 ;  /* 0x000000010d0d7824 */ /* 0x000fe400078e020b */
        /* <DEDUP_REMOVED lines=16> */
[----:B------:R-:W-:Y:S02]  /*33b0*/  LOP3.LUT R23, R23, 0xfffffffe, RZ, 0xc0, !PT ;  /* 0xfffffffe17177812 */ /* 0x000fe400078ec0ff */
[----:B------:R-:W-:Y:S02]  /*33c0*/  CS2R R52, SRZ ;  /* 0x0000000000347805 */ /* 0x000fe4000001ff00 */
[----:B------:R-:W-:Y:S02]  /*33d0*/  CS2R R60, SRZ ;  /* 0x00000000003c7805 */ /* 0x000fe4000001ff00 */
[----:B------:R-:W-:Y:S02]  /*33e0*/  CS2R R64, SRZ ;  /* 0x0000000000407805 */ /* 0x000fe4000001ff00 */
[----:B------:R-:W-:-:S02]  /*33f0*/  CS2R R62, SRZ ;  /* 0x00000000003e7805 */ /* 0x000fc4000001ff00 */
[----:B------:R-:W-:Y:S02]  /*3400*/  CS2R R66, SRZ ;  /* 0x0000000000427805 */ /* 0x000fe4000001ff00 */
[----:B------:R-:W-:Y:S01]  /*3410*/  @P2 LOP3.LUT R23, R23, 0x1, RZ, 0xfc, !PT ;  /* 0x0000000117172812 */ /* 0x000fe200078efcff */
        /* <DEDUP_REMOVED lines=17> */
.L_x_3072:
[----:B------:R-:W-:Y:S05]  /*3530*/  BSYNC B1 ;  /* 0x0000000000017941 */ /* 0x000fea0003800000 */
.L_x_3071:
[----:B0-----:R-:W-:Y:S01]  /*3540*/  VIADD R36, R220, 0x20 ;  /* 0x00000020dc247836 */ /* 0x001fe20000000000 */
[----:B------:R-:W-:Y:S01]  /*3550*/  BSSY B1, `(.L_x_3073) ;  /* 0x0000024000017945 */ /* 0x000fe20003800000 */
[----:B------:R-:W-:Y:S02]  /*3560*/  CS2R R56, SRZ ;  /* 0x0000000000387805 */ /* 0x000fe4000001ff00 */
[----:B------:R-:W-:Y:S02]  /*3570*/  CS2R R54, SRZ ;  /* 0x0000000000367805 */ /* 0x000fe4000001ff00 */
[----:B------:R-:W-:Y:S02]  /*3580*/  CS2R R44, SRZ ;  /* 0x00000000002c7805 */ /* 0x000fe4000001ff00 */
[----:B------:R-:W-:Y:S02]  /*3590*/  ISETP.GE.AND P2, PT, R36, R97, PT ;  /* 0x000000612400720c */ /* 0x000fe40003f46270 */
[----:B------:R-:W-:-:S02]  /*35a0*/  CS2R R36, SRZ ;  /* 0x0000000000247805 */ /* 0x000fc4000001ff00 */
[----:B------:R-:W-:Y:S02]  /*35b0*/  CS2R R48, SRZ ;  /* 0x0000000000307805 */ /* 0x000fe4000001ff00 */
[----:B------:R-:W-:Y:S02]  /*35c0*/  CS2R R46, SRZ ;  /* 0x00000000002e7805 */ /* 0x000fe4000001ff00 */
[----:B------:R-:W-:Y:S02]  /*35d0*/  CS2R R50, SRZ ;  /* 0x0000000000327805 */ /* 0x000fe4000001ff00 */
[----:B------:R-:W-:Y:S02]  /*35e0*/  CS2R R40, SRZ ;  /* 0x0000000000287805 */ /* 0x000fe4000001ff00 */
[----:B------:R-:W-:Y:S02]  /*35f0*/  CS2R R38, SRZ ;  /* 0x0000000000267805 */ /* 0x000fe4000001ff00 */
[----:B------:R-:W-:Y:S01]  /*3600*/  CS2R R42, SRZ ;  /* 0x00000000002a7805 */ /* 0x000fe2000001ff00 */
[----:B-----5:R-:W-:Y:S01]  /*3610*/  IMAD.MOV.U32 R102, RZ, RZ, R60 ;  /* 0x000000ffff667224 */ /* 0x020fe200078e003c */
[----:B------:R-:W-:-:S02]  /*3620*/  MOV R105, R64 ;  /* 0x0000004000697202 */ /* 0x000fc40000000f00 */
[----:B------:R-:W-:Y:S01]  /*3630*/  CS2R R58, SRZ ;  /* 0x00000000003a7805 */ /* 0x000fe2000001ff00 */
[----:B------:R-:W-:Y:S06]  /*3640*/  @P2 BRA `(.L_x_3074) ;  /* 0x0000000000502947 */ /* 0x000fec0003800000 */
        /* <DEDUP_REMOVED lines=20> */
.L_x_3074:
[----:B------:R-:W-:Y:S05]  /*3790*/  BSYNC B1 ;  /* 0x0000000000017941 */ /* 0x000fea0003800000 */
.L_x_3073:
        /* <DEDUP_REMOVED lines=24> */
.L_x_3076:
[----:B------:R-:W-:Y:S05]  /*3920*/  BSYNC B1 ;  /* 0x0000000000017941 */ /* 0x000fea0003800000 */
.L_x_3075:
[----:B0-----:R-:W-:Y:S01]  /*3930*/  VIADD R72, R220, 0x60 ;  /* 0x00000060dc487836 */ /* 0x001fe20000000000 */
[----:B------:R-:W-:Y:S04]  /*3940*/  BSSY B1, `(.L_x_3077) ;  /* 0x000001d000017945 */ /* 0x000fe80003800000 */
[----:B------:R-:W-:-:S13]  /*3950*/  ISETP.GE.AND P4, PT, R72, R97, PT ;  /* 0x000000614800720c */ /* 0x000fda0003f86270 */
[----:B------:R-:W-:Y:S05]  /*3960*/  @P4 BRA `(.L_x_3078) ;  /* 0x0000000000684947 */ /* 0x000fea0003800000 */
[----:B------:R-:W0:Y:S01]  /*3970*/  LDC.64 R36, c[0x0][0x3f8] ;  /* 0x0000fe00ff247b82 */ /* 0x000e220000000a00 */
[----:B------:R-:W-:Y:S01]  /*3980*/  IMAD.MOV.U32 R13, RZ, RZ, R88 ;  /* 0x000000ffff0d7224 */ /* 0x000fe200078e0058 */
        /* <DEDUP_REMOVED lines=24> */
.L_x_3078:
[----:B------:R-:W-:Y:S05]  /*3b10*/  BSYNC B1 ;  /* 0x0000000000017941 */ /* 0x000fea0003800000 */
.L_x_3077:
        /* <DEDUP_REMOVED lines=18> */
.L_x_3079:
[----:B------:R-:W-:Y:S01]  /*3c40*/  IMAD R88, R217, 0x8, R216 ;  /* 0x00000008d9587824 */ /* 0x000fe200078e02d8 */
[----:B------:R-:W-:Y:S01]  /*3c50*/  SHF.L.U32 R98, R224, 0x1f, RZ ;  /* 0x0000001fe0627819 */ /* 0x000fe200000006ff */
[----:B------:R-:W-:Y:S03]  /*3c60*/  BSSY B1, `(.L_x_3080) ;  /* 0x0000003000017945 */ /* 0x000fe60003800000 */
[----:B------:R-:W1:Y:S02]  /*3c70*/  SYNCS.PHASECHK.TRANS64.TRYWAIT P6, [R88+URZ+0x38890], R98 ;  /* 0x03889062580075a7 */ /* 0x000e6400080c017f */
[----:B-1----:R-:W-:Y:S05]  /*3c80*/  @!P6 BRA `(.L_x_3081) ;  /* 0x000002cc0054e947 */ /* 0x002fea0003800000 */
.L_x_3436:
[----:B------:R-:W-:Y:S05]  /*3c90*/  BSYNC B1 ;  /* 0x0000000000017941 */ /* 0x000fea0003800000 */
.L_x_3080:
[----:B------:R-:W-:-:S03]  /*3ca0*/  UMOV UR4, 0xffffffff ;  /* 0xffffffff00047882 */ /* 0x000fc60000000000 */
[----:B------:R-:W-:Y:S05]  /*3cb0*/  BRA.DIV UR4, `(.L_x_3082) ;  /* 0x000002ce045c7947 */ /* 0x000fea000b800000 */
[----:B------:R2:W3:Y:S04]  /*3cc0*/  SHFL.IDX PT, R113, R100, RZ, 0x181f ;  /* 0x00181fff64717589 */ /* 0x0004e800000e0000 */
[----:B------:R2:W4:Y:S02]  /*3cd0*/  SHFL.IDX PT, R11, R99, RZ, 0x181f ;  /* 0x00181fff630b7589 */ /* 0x00052400000e0000 */
.L_x_3440:
[----:B------:R-:W-:Y:S01]  /*3ce0*/  LOP3.LUT P6, RZ, R23, 0x1, RZ, 0xc0, !PT ;  /* 0x0000000117ff7812 */ /* 0x000fe200078cc0ff */
[----:B------:R-:W-:-:S12]  /*3cf0*/  BSSY B1, `(.L_x_3083) ;  /* 0x00000f2000017945 */ /* 0x000fd80003800000 */
        /* <DEDUP_REMOVED lines=10> */
[----:B------:R-:W-:Y:S01]  /*3da0*/  IMAD.U32 R66, R66, 0x10000, RZ ;  /* 0x0001000042427824 */ /* 0x000fe200078e00ff */
[----:B------:R-:W-:Y:S02]  /*3db0*/  SHF.R.U32.HI R65, RZ, 0x18, R65 ;  /* 0x00000018ff417819 */ /* 0x000fe40000011641 */
[--C-:B------:R-:W-:Y:S02]  /*3dc0*/  SHF.R.U32.HI R117, RZ, 0x8, R67.reuse ;  /* 0x00000008ff757819 */ /* 0x100fe40000011643 */
[----:B------:R-:W-:Y:S01]  /*3dd0*/  PRMT R65, R65, 0x654, R116 ;  /* 0x0000065441417816 */ /* 0x000fe20000000074 */
[----:B------:R-:W-:Y:S01]  /*3de0*/  IMAD.SHL.U32 R116, R115, 0x100, RZ ;  /* 0x0000010073747824 */ /* 0x000fe200078e00ff */
[----:B------:R-:W-:-:S02]  /*3df0*/  SHF.R.U32.HI R64, RZ, 0x10, R67 ;  /* 0x00000010ff407819 */ /* 0x000fc40000011643 */
[----:B------:R-:W-:Y:S02]  /*3e00*/  LOP3.LUT R118, R67, 0xff, RZ, 0xc0, !PT ;  /* 0x000000ff43767812 */ /* 0x000fe400078ec0ff */
[----:B------:R-:W-:Y:S01]  /*3e10*/  LOP3.LUT R65, R65, 0xff00, R116, 0xf8, !PT ;  /* 0x0000ff0041417812 */ /* 0x000fe200078ef874 */
[----:B------:R-:W-:Y:S01]  /*3e20*/  IMAD.SHL.U32 R116, R117, 0x100, RZ ;  /* 0x0000010075747824 */ /* 0x000fe200078e00ff */
[----:B------:R-:W-:Y:S01]  /*3e30*/  SHF.R.U32.HI R67, RZ, 0x18, R67 ;  /* 0x00000018ff437819 */ /* 0x000fe20000011643 */
[----:B------:R-:W-:Y:S01]  /*3e40*/  IMAD.U32 R64, R64, 0x10000, RZ ;  /* 0x0001000040407824 */ /* 0x000fe200078e00ff */
[----:B------:R-:W-:Y:S02]  /*3e50*/  LOP3.LUT R65, R65, 0xff0000, R66, 0xf8, !PT ;  /* 0x00ff000041417812 */ /* 0x000fe400078ef842 */
[----:B------:R-:W-:Y:S02]  /*3e60*/  PRMT R67, R67, 0x654, R118 ;  /* 0x0000065443437816 */ /* 0x000fe40000000076 */
[----:B------:R-:W-:-:S02]  /*3e70*/  F2FP.F16.E4M3.UNPACK_B R66, R114.H1 ;  /* 0x00000072ff42723e */ /* 0x000fc400030006ff */
        /* <DEDUP_REMOVED lines=8> */
[--C-:B------:R-:W-:Y:S02]  /*3f00*/  HADD2.F32 R118, -RZ, R116.reuse.H0_H0 ;  /* 0x20000074ff767230 */ /* 0x100fe40000004100 */
[----:B------:R-:W-:Y:S01]  /*3f10*/  FMUL.FTZ R120, R67, R119 ;  /* 0x0000007743787220 */ /* 0x000fe20000410000 */
[----:B------:R-:W-:-:S02]  /*3f20*/  HADD2.F32 R116, -RZ, R116.H1_H1 ;  /* 0x30000074ff747230 */ /* 0x000fc40000004100 */
        /* <DEDUP_REMOVED lines=11> */
[----:B------:R-:W-:Y:S01]  /*3fe0*/  LOP3.LUT R13, R117, 0xff0000, R64, 0xf8, !PT ;  /* 0x00ff0000750d7812 */ /* 0x000fe200078ef840 */
[----:B------:R-:W-:Y:S01]  /*3ff0*/  IMAD.MOV.U32 R64, RZ, RZ, R15 ;  /* 0x000000ffff407224 */ /* 0x000fe200078e000f */
[----:B------:R-:W-:Y:S02]  /*4000*/  F2FP.F16.E4M3.UNPACK_B R15, R65.H1 ;  /* 0x00000041ff0f723e */ /* 0x000fe400030006ff */
[----:B------:R-:W-:-:S02]  /*4010*/  F2FP.F16.E4M3.UNPACK_B R117, R13.H1 ;  /* 0x0000000dff75723e */ /* 0x000fc400030006ff */
[-C--:B------:R-:W-:Y:S01]  /*4020*/  F2FP.F16.E4M3.UNPACK_B R120, R64.reuse ;  /* 0x00000040ff78723e */ /* 0x080fe200020006ff */
[----:B------:R-:W-:Y:S01]  /*4030*/  HADD2.F32 R119, -RZ, R15.H0_H0 ;  /* 0x2000000fff777230 */ /* 0x000fe20000004100 */
[----:B------:R-:W-:Y:S01]  /*4040*/  F2FP.F16.E4M3.UNPACK_B R64, R64.H1 ;  /* 0x00000040ff40723e */ /* 0x000fe200030006ff */
[--C-:B------:R-:W-:Y:S01]  /*4050*/  HADD2.F32 R121, -RZ, R117.reuse.H0_H0 ;  /* 0x20000075ff797230 */ /* 0x100fe20000004100 */
[----:B------:R-:W-:Y:S01]  /*4060*/  F2FP.SATFINITE.E4M3.F32.PACK_AB_MERGE_C R66, R116, R66, RZ ;  /* 0x000000427442723e */ /* 0x000fe200048070ff */
[--C-:B------:R-:W-:Y:S01]  /*4070*/  HADD2.F32 R118, -RZ, R120.reuse.H1_H1 ;  /* 0x30000078ff767230 */ /* 0x100fe20000004100 */
[----:B------:R-:W-:Y:S01]  /*4080*/  F2FP.F16.E4M3.UNPACK_B R13, R13 ;  /* 0x0000000dff0d723e */ /* 0x000fe200020006ff */
[----:B------:R-:W-:Y:S01]  /*4090*/  HADD2.F32 R120, -RZ, R120.H0_H0 ;  /* 0x20000078ff787230 */ /* 0x000fe20000004100 */
[----:B------:R-:W-:Y:S01]  /*40a0*/  F2FP.SATFINITE.E4M3.F32.PACK_AB_MERGE_C R67, R67, R115, R66 ;  /* 0x000000734343723e */ /* 0x000fe20004807042 */
[----:B------:R-:W-:Y:S02]  /*40b0*/  HADD2.F32 R117, -RZ, R117.H1_H1 ;  /* 0x30000075ff757230 */ /* 0x000fe40000004100 */
[----:B------:R-:W-:Y:S01]  /*40c0*/  FMUL.FTZ R122, R118, R121 ;  /* 0x00000079767a7220 */ /* 0x000fe20000410000 */
[----:B------:R-:W-:Y:S01]  /*40d0*/  HADD2.F32 R15, -RZ, R15.H1_H1 ;  /* 0x3000000fff0f7230 */ /* 0x000fe20000004100 */
[----:B------:R-:W-:-:S02]  /*40e0*/  F2FP.F16.E4M3.UNPACK_B R66, R14 ;  /* 0x0000000eff42723e */ /* 0x000fc400020006ff */
[C---:B------:R-:W-:Y:S01]  /*40f0*/  FFMA.FTZ R122, R120.reuse, R119, -R122 ;  /* 0x00000077787a7223 */ /* 0x040fe2000001087a */
[----:B------:R-:W-:Y:S01]  /*4100*/  FMUL.FTZ R120, R120, R121 ;  /* 0x0000007978787220 */ /* 0x000fe20000410000 */
[----:B------:R-:W-:Y:S02]  /*4110*/  F2FP.F16.E4M3.UNPACK_B R65, R65 ;  /* 0x00000041ff41723e */ /* 0x000fe400020006ff */
[----:B------:R-:W-:Y:S01]  /*4120*/  F2FP.F16.E4M3.UNPACK_B R14, R14.H1 ;  /* 0x0000000eff0e723e */ /* 0x000fe200030006ff */
[----:B------:R-:W-:Y:S01]  /*4130*/  FFMA.FTZ R120, R118, R119, R120 ;  /* 0x0000007776787223 */ /* 0x000fe20000010078 */
[--C-:B------:R-:W-:Y:S02]  /*4140*/  HADD2.F32 R118, -RZ, R64.reuse.H1_H1 ;  /* 0x30000040ff767230 */ /* 0x100fe40000004100 */
[----:B------:R-:W-:Y:S02]  /*4150*/  HADD2.F32 R64, -RZ, R64.H0_H0 ;  /* 0x20000040ff407230 */ /* 0x000fe40000004100 */
[----:B------:R-:W-:-:S02]  /*4160*/  HADD2.F32 R115, -RZ, R65.H0_H0 ;  /* 0x20000041ff737230 */ /* 0x000fc40000004100 */
[----:B------:R-:W-:Y:S01]  /*4170*/  FMUL.FTZ R119, R118, R117 ;  /* 0x0000007576777220 */ /* 0x000fe20000410000 */
[----:B------:R-:W-:-:S03]  /*4180*/  HADD2.F32 R65, -RZ, R65.H1_H1 ;  /* 0x30000041ff417230 */ /* 0x000fc60000004100 */
        /* <DEDUP_REMOVED lines=14> */
[--C-:B------:R-:W-:Y:S02]  /*4270*/  HADD2.F32 R15, -RZ, R14.reuse.H1_H1 ;  /* 0x3000000eff0f7230 */ /* 0x100fe40000004100 */
        /* <DEDUP_REMOVED lines=23> */
[-C--:B------:R-:W-:Y:S01]  /*43f0*/  FFMA.FTZ R65, R15, R105.reuse, -R65 ;  /* 0x000000690f417223 */ /* 0x080fe20000010841 */
[----:B------:R-:W-:Y:S01]  /*4400*/  F2FP.SATFINITE.E4M3.F32.PACK_AB_MERGE_C R15, R120, R122, R119 ;  /* 0x0000007a780f723e */ /* 0x000fe20004807077 */
[----:B------:R-:W-:-:S05]  /*4410*/  FFMA.FTZ R114, R12, R105, R114 ;  /* 0x000000690c727223 */ /* 0x000fca0000010072 */
[----:B------:R-:W-:-:S07]  /*4420*/  F2FP.SATFINITE.E4M3.F32.PACK_AB_MERGE_C R12, R114, R65, R115 ;  /* 0x00000041720c723e */ /* 0x000fce0004807073 */
.L_x_3088:
[----:B------:R-:W-:Y:S05]  /*4430*/  BSYNC B3 ;  /* 0x0000000000037941 */ /* 0x000fea0003800000 */
.L_x_3087:
[----:B----4-:R-:W-:-:S05]  /*4440*/  IADD3 R64, P6, R16, R11, RZ ;  /* 0x0000000b10407210 */ /* 0x010fca0007fde0ff */
[----:B---3--:R-:W-:-:S05]  /*4450*/  IMAD.X R65, R113, 0x1, R17, P6 ;  /* 0x0000000171417824 */ /* 0x008fca00030e0611 */
[----:B0-----:R0:W-:Y:S03]  /*4460*/  ST.E.128 desc[UR42][R64.64], R12 ;  /* 0x0000000c40007985 */ /* 0x0011e6000c101d2a */
.L_x_3086:
[----:B------:R-:W-:Y:S05]  /*4470*/  BSYNC B2 ;  /* 0x0000000000027941 */ /* 0x000fea0003800000 */
.L_x_3085:
        /* <DEDUP_REMOVED lines=15> */
[----:B------:R-:W-:Y:S01]  /*4570*/  SHF.L.U32 R11, R11, 0x8, RZ ;  /* 0x000000080b0b7819 */ /* 0x000fe200000006ff */
[----:B------:R-:W-:Y:S01]  /*4580*/  IMAD.SHL.U32 R67, R67, 0x100, RZ ;  /* 0x0000010043437824 */ /* 0x000fe200078e00ff */
[----:B------:R-:W-:Y:S02]  /*4590*/  PRMT R62, R105, 0x654, R62 ;  /* 0x00000654693e7816 */ /* 0x000fe4000000003e */
[----:B------:R-:W-:Y:S01]  /*45a0*/  LOP3.LUT R105, R60, 0xff00, R11, 0xf8, !PT ;  /* 0x0000ff003c697812 */ /* 0x000fe200078ef80b */
[----:B0-----:R-:W-:Y:S01]  /*45b0*/  IMAD.MOV.U32 R60, RZ, RZ, R13 ;  /* 0x000000ffff3c7224 */ /* 0x001fe200078e000d */
[----:B------:R-:W-:Y:S02]  /*45c0*/  LOP3.LUT R62, R62, 0xff00, R67, 0xf8, !PT ;  /* 0x0000ff003e3e7812 */ /* 0x000fe400078ef843 */
[----:B------:R-:W-:-:S02]  /*45d0*/  F2FP.F16.E4M3.UNPACK_B R13, R112.H1 ;  /* 0x00000070ff0d723e */ /* 0x000fc400030006ff */
[----:B------:R-:W-:Y:S02]  /*45e0*/  F2FP.F16.E4M3.UNPACK_B R67, R60 ;  /* 0x0000003cff43723e */ /* 0x000fe400020006ff */
[----:B------:R-:W-:Y:S01]  /*45f0*/  F2FP.F16.E4M3.UNPACK_B R11, R102.H1 ;  /* 0x00000066ff0b723e */ /* 0x000fe200030006ff */
[----:B------:R-:W-:Y:S01]  /*4600*/  HADD2.F32 R115, -RZ, R13.H0_H0 ;  /* 0x2000000dff737230 */ /* 0x000fe20000004100 */
[----:B------:R-:W-:Y:S01]  /*4610*/  F2FP.F16.E4M3.UNPACK_B R60, R60.H1 ;  /* 0x0000003cff3c723e */ /* 0x000fe200030006ff */
[--C-:B------:R-:W-:Y:S01]  /*4620*/  HADD2.F32 R66, -RZ, R67.reuse.H1_H1 ;  /* 0x30000043ff427230 */ /* 0x100fe20000004100 */
[----:B------:R-:W-:Y:S01]  /*4630*/  SHF.R.U32.HI R63, RZ, 0x10, R63 ;  /* 0x00000010ff3f7819 */ /* 0x000fe2000001163f */
[----:B------:R-:W-:Y:S01]  /*4640*/  HADD2.F32 R114, -RZ, R67.H0_H0 ;  /* 0x20000043ff727230 */ /* 0x000fe20000004100 */
[----:B------:R-:W-:Y:S01]  /*4650*/  SHF.R.U32.HI R61, RZ, 0x10, R61 ;  /* 0x00000010ff3d7819 */ /* 0x000fe2000001163d */
[--C-:B------:R-:W-:Y:S02]  /*4660*/  HADD2.F32 R113, -RZ, R11.reuse.H0_H0 ;  /* 0x2000000bff717230 */ /* 0x100fe40000004100 */
[----:B------:R-:W-:Y:S01]  /*4670*/  FMUL.FTZ R67, R66, R115 ;  /* 0x0000007342437220 */ /* 0x000fe20000410000 */
[----:B------:R-:W-:-:S02]  /*4680*/  HADD2.F32 R11, -RZ, R11.H1_H1 ;  /* 0x3000000bff0b7230 */ /* 0x000fc40000004100 */
[C---:B------:R-:W-:Y:S01]  /*4690*/  FMUL.FTZ R115, R114.reuse, R115 ;  /* 0x0000007372737220 */ /* 0x040fe20000410000 */
[----:B------:R-:W-:Y:S02]  /*46a0*/  IMAD.U32 R63, R63, 0x10000, RZ ;  /* 0x000100003f3f7824 */ /* 0x000fe400078e00ff */
[-C--:B------:R-:W-:Y:S01]  /*46b0*/  FFMA.FTZ R67, R114, R113.reuse, -R67 ;  /* 0x0000007172437223 */ /* 0x080fe20000010843 */
[----:B------:R-:W-:Y:S01]  /*46c0*/  F2FP.F16.E4M3.UNPACK_B R112, R112 ;  /* 0x00000070ff70723e */ /* 0x000fe200020006ff */
[----:B------:R-:W-:Y:S01]  /*46d0*/  FFMA.FTZ R66, R66, R113, R115 ;  /* 0x0000007142427223 */ /* 0x000fe20000010073 */
[----:B------:R-:W-:Y:S01]  /*46e0*/  HADD2.F32 R113, -RZ, R13.H1_H1 ;  /* 0x3000000dff717230 */ /* 0x000fe20000004100 */
[----:B------:R-:W-:Y:S01]  /*46f0*/  LOP3.LUT R62, R62, 0xff0000, R63, 0xf8, !PT ;  /* 0x00ff00003e3e7812 */ /* 0x000fe200078ef83f */
[--C-:B------:R-:W-:Y:S01]  /*4700*/  HADD2.F32 R13, -RZ, R60.reuse.H1_H1 ;  /* 0x3000003cff0d7230 */ /* 0x100fe20000004100 */
[----:B------:R-:W-:Y:S01]  /*4710*/  F2FP.F16.E4M3.UNPACK_B R102, R102 ;  /* 0x00000066ff66723e */ /* 0x000fe200020006ff */
        /* <DEDUP_REMOVED lines=9> */
[----:B------:R-:W-:Y:S01]  /*47b0*/  F2FP.F16.E4M3.UNPACK_B R114, R13 ;  /* 0x0000000dff72723e */ /* 0x000fe200020006ff */
[--C-:B------:R-:W-:Y:S01]  /*47c0*/  HADD2.F32 R115, -RZ, R15.reuse.H0_H0 ;  /* 0x2000000fff737230 */ /* 0x100fe20000004100 */
[----:B------:R-:W-:Y:S01]  /*47d0*/  F2FP.F16.E4M3.UNPACK_B R63, R61.H1 ;  /* 0x0000003dff3f723e */ /* 0x000fe200030006ff */
[----:B------:R-:W-:Y:S01]  /*47e0*/  HADD2.F32 R15, -RZ, R15.H1_H1 ;  /* 0x3000000fff0f7230 */ /* 0x000fe20000004100 */
[----:B------:R-:W-:Y:S01]  /*47f0*/  F2FP.F16.E4M3.UNPACK_B R118, R13.H1 ;  /* 0x0000000dff76723e */ /* 0x000fe200030006ff */
[--C-:B------:R-:W-:Y:S01]  /*4800*/  HADD2.F32 R105, -RZ, R114.reuse.H1_H1 ;  /* 0x30000072ff697230 */ /* 0x100fe20000004100 */
[----:B------:R-:W-:Y:S01]  /*4810*/  F2FP.SATFINITE.E4M3.F32.PACK_AB_MERGE_C R11, R11, R60, RZ ;  /* 0x0000003c0b0b723e */ /* 0x000fe200048070ff */
[----:B------:R-:W-:Y:S01]  /*4820*/  HADD2.F32 R114, -RZ, R114.H0_H0 ;  /* 0x20000072ff727230 */ /* 0x000fe20000004100 */
[----:B------:R-:W-:Y:S01]  /*4830*/  F2FP.F16.E4M3.UNPACK_B R62, R62 ;  /* 0x0000003eff3e723e */ /* 0x000fe200020006ff */
[----:B------:R-:W-:-:S02]  /*4840*/  HADD2.F32 R113, -RZ, R63.H0_H0 ;  /* 0x2000003fff717230 */ /* 0x000fc40000004100 */
[C---:B------:R-:W-:Y:S01]  /*4850*/  FMUL.FTZ R116, R105.reuse, R115 ;  /* 0x0000007369747220 */ /* 0x040fe20000410000 */
[----:B------:R-:W-:Y:S01]  /*4860*/  IMAD.MOV.U32 R60, RZ, RZ, R14 ;  /* 0x000000ffff3c7224 */ /* 0x000fe200078e000e */
[----:B------:R-:W-:Y:S01]  /*4870*/  F2FP.SATFINITE.E4M3.F32.PACK_AB_MERGE_C R66, R66, R67, R11 ;  /* 0x000000434242723e */ /* 0x000fe2000480700b */
[----:B------:R-:W-:Y:S02]  /*4880*/  HADD2.F32 R63, -RZ, R63.H1_H1 ;  /* 0x3000003fff3f7230 */ /* 0x000fe40000004100 */
[C---:B------:R-:W-:Y:S01]  /*4890*/  FFMA.FTZ R116, R114.reuse, R113, -R116 ;  /* 0x0000007172747223 */ /* 0x040fe20000010874 */
[----:B------:R-:W-:Y:S01]  /*48a0*/  FMUL.FTZ R114, R114, R115 ;  /* 0x0000007372727220 */ /* 0x000fe20000410000 */
[----:B------:R-:W-:Y:S02]  /*48b0*/  F2FP.F16.E4M3.UNPACK_B R14, R60 ;  /* 0x0000003cff0e723e */ /* 0x000fe400020006ff */
[----:B------:R-:W-:Y:S01]  /*48c0*/  F2FP.F16.E4M3.UNPACK_B R61, R61 ;  /* 0x0000003dff3d723e */ /* 0x000fe200020006ff */
[----:B------:R-:W-:Y:S01]  /*48d0*/  FFMA.FTZ R105, R105, R113, R114 ;  /* 0x0000007169697223 */ /* 0x000fe20000010072 */
[----:B------:R-:W-:-:S02]  /*48e0*/  HADD2.F32 R114, -RZ, R118.H1_H1 ;  /* 0x30000076ff727230 */ /* 0x000fc40000004100 */
[----:B------:R-:W-:Y:S02]  /*48f0*/  HADD2.F32 R118, -RZ, R118.H0_H0 ;  /* 0x20000076ff767230 */ /* 0x000fe40000004100 */
[--C-:B------:R-:W-:Y:S02]  /*4900*/  HADD2.F32 R11, -RZ, R14.reuse.H1_H1 ;  /* 0x3000000eff0b7230 */ /* 0x100fe40000004100 */
[-C--:B------:R-:W-:Y:S01]  /*4910*/  FMUL.FTZ R13, R114, R15.reuse ;  /* 0x0000000f720d7220 */ /* 0x080fe20000410000 */
[----:B------:R-:W-:Y:S02]  /*4920*/  HADD2.F32 R14, -RZ, R14.H0_H0 ;  /* 0x2000000eff0e7230 */ /* 0x000fe40000004100 */
[C---:B------:R-:W-:Y:S01]  /*4930*/  FMUL.FTZ R15, R118.reuse, R15 ;  /* 0x0000000f760f7220 */ /* 0x040fe20000410000 */
[----:B------:R-:W-:-:S03]  /*4940*/  FFMA.FTZ R13, R118, R63, -R13 ;  /* 0x0000003f760d7223 */ /* 0x000fc6000001080d */
[----:B------:R-:W-:Y:S01]  /*4950*/  FFMA.FTZ R114, R114, R63, R15 ;  /* 0x0000003f72727223 */ /* 0x000fe2000001000f */
[----:B------:R-:W-:Y:S02]  /*4960*/  HADD2.F32 R63, -RZ, R62.H0_H0 ;  /* 0x2000003eff3f7230 */ /* 0x000fe40000004100 */
[--C-:B------:R-:W-:Y:S02]  /*4970*/  HADD2.F32 R15, -RZ, R61.reuse.H0_H0 ;  /* 0x2000003dff0f7230 */ /* 0x100fe40000004100 */
[----:B------:R-:W-:Y:S02]  /*4980*/  HADD2.F32 R61, -RZ, R61.H1_H1 ;  /* 0x3000003dff3d7230 */ /* 0x000fe40000004100 */
[CC--:B------:R-:W-:Y:S01]  /*4990*/  FMUL.FTZ R67, R11.reuse, R63.reuse ;  /* 0x0000003f0b437220 */ /* 0x0c0fe20000410000 */
[----:B------:R-:W-:Y:S01]  /*49a0*/  FMUL.FTZ R118, R14, R63 ;  /* 0x0000003f0e767220 */ /* 0x000fe20000410000 */
[----:B------:R-:W-:Y:S02]  /*49b0*/  F2FP.SATFINITE.E4M3.F32.PACK_AB_MERGE_C R13, R114, R13, RZ ;  /* 0x0000000d720d723e */ /* 0x000fe400048070ff */
[-C--:B------:R-:W-:Y:S01]  /*49c0*/  FFMA.FTZ R14, R14, R15.reuse, -R67 ;  /* 0x0000000f0e0e7223 */ /* 0x080fe20000010843 */
[----:B------:R-:W-:Y:S01]  /*49d0*/  FFMA.FTZ R11, R11, R15, R118 ;  /* 0x0000000f0b0b7223 */ /* 0x000fe20000010076 */
[----:B------:R-:W-:Y:S01]  /*49e0*/  F2FP.F16.E4M3.UNPACK_B R15, R60.H1 ;  /* 0x0000003cff0f723e */ /* 0x000fe200030006ff */
[----:B------:R-:W-:-:S02]  /*49f0*/  IMAD.MOV.U32 R60, RZ, RZ, R12 ;  /* 0x000000ffff3c7224 */ /* 0x000fc400078e000c */
[----:B------:R-:W-:Y:S02]  /*4a00*/  HADD2.F32 R12, -RZ, R62.H1_H1 ;  /* 0x3000003eff0c7230 */ /* 0x000fe40000004100 */
[--C-:B------:R-:W-:Y:S02]  /*4a10*/  HADD2.F32 R62, -RZ, R15.reuse.H1_H1 ;  /* 0x3000000fff3e7230 */ /* 0x100fe40000004100 */
[----:B------:R-:W-:Y:S02]  /*4a20*/  HADD2.F32 R15, -RZ, R15.H0_H0 ;  /* 0x2000000fff0f7230 */ /* 0x000fe40000004100 */
[--C-:B------:R-:W-:Y:S02]  /*4a30*/  HADD2.F32 R67, -RZ, R112.reuse.H1_H1 ;  /* 0x30000070ff437230 */ /* 0x100fe40000004100 */
[-C--:B------:R-:W-:Y:S01]  /*4a40*/  FMUL.FTZ R118, R62, R12.reuse ;  /* 0x0000000c3e767220 */ /* 0x080fe20000410000 */
[----:B------:R-:W-:Y:S02]  /*4a50*/  HADD2.F32 R112, -RZ, R112.H0_H0 ;  /* 0x20000070ff707230 */ /* 0x000fe40000004100 */
[C---:B------:R-:W-:Y:S01]  /*4a60*/  FMUL.FTZ R63, R15.reuse, R12 ;  /* 0x0000000c0f3f7220 */ /* 0x040fe20000410000 */
[----:B------:R-:W-:-:S03]  /*4a70*/  FFMA.FTZ R12, R15, R61, -R118 ;  /* 0x0000003d0f0c7223 */ /* 0x000fc60000010876 */
[----:B------:R-:W-:Y:S01]  /*4a80*/  FFMA.FTZ R15, R62, R61, R63 ;  /* 0x0000003d3e0f7223 */ /* 0x000fe2000001003f */
[----:B------:R-:W-:Y:S01]  /*4a90*/  F2FP.F16.E4M3.UNPACK_B R61, R60.H1 ;  /* 0x0000003cff3d723e */ /* 0x000fe200030006ff */
[--C-:B------:R-:W-:Y:S02]  /*4aa0*/  HADD2.F32 R63, -RZ, R102.reuse.H1_H1 ;  /* 0x30000066ff3f7230 */ /* 0x100fe40000004100 */
[----:B------:R-:W-:Y:S01]  /*4ab0*/  HADD2.F32 R102, -RZ, R102.H0_H0 ;  /* 0x20000066ff667230 */ /* 0x000fe20000004100 */
[----:B------:R-:W-:Y:S01]  /*4ac0*/  F2FP.SATFINITE.E4M3.F32.PACK_AB_MERGE_C R15, R15, R12, RZ ;  /* 0x0000000c0f0f723e */ /* 0x000fe200048070ff */
[--C-:B------:R-:W-:Y:S02]  /*4ad0*/  HADD2.F32 R62, -RZ, R61.reuse.H1_H1 ;  /* 0x3000003dff3e7230 */ /* 0x100fe40000004100 */
[----:B------:R-:W-:Y:S01]  /*4ae0*/  HADD2.F32 R61, -RZ, R61.H0_H0 ;  /* 0x2000003dff3d7230 */ /* 0x000fe20000004100 */
[----:B------:R-:W-:Y:S02]  /*4af0*/  F2FP.SATFINITE.E4M3.F32.PACK_AB_MERGE_C R14, R11, R14, R15 ;  /* 0x0000000e0b0e723e */ /* 0x000fe4000480700f */
[-C--:B------:R-:W-:Y:S01]  /*4b00*/  FMUL.FTZ R118, R62, R67.reuse ;  /* 0x000000433e767220 */ /* 0x080fe20000410000 */
[----:B------:R-:W-:Y:S01]  /*4b10*/  F2FP.SATFINITE.E4M3.F32.PACK_AB_MERGE_C R15, R105, R116, R13 ;  /* 0x00000074690f723e */ /* 0x000fe2000480700d */
[----:B------:R-:W-:Y:S01]  /*4b20*/  FMUL.FTZ R67, R61, R67 ;  /* 0x000000433d437220 */ /* 0x000fe20000410000 */
[----:B------:R-:W-:-:S02]  /*4b30*/  IMAD.MOV.U32 R13, RZ, RZ, R66 ;  /* 0x000000ffff0d7224 */ /* 0x000fc400078e0042 */
[-C--:B------:R-:W-:Y:S01]  /*4b40*/  FFMA.FTZ R61, R61, R63.reuse, -R118 ;  /* 0x0000003f3d3d7223 */ /* 0x080fe20000010876 */
[----:B------:R-:W-:Y:S01]  /*4b50*/  FFMA.FTZ R62, R62, R63, R67 ;  /* 0x0000003f3e3e7223 */ /* 0x000fe20000010043 */
[----:B------:R-:W-:-:S04]  /*4b60*/  F2FP.F16.E4M3.UNPACK_B R63, R60 ;  /* 0x0000003cff3f723e */ /* 0x000fc800020006ff */
[----:B------:R-:W-:Y:S01]  /*4b70*/  F2FP.SATFINITE.E4M3.F32.PACK_AB_MERGE_C R61, R62, R61, RZ ;  /* 0x0000003d3e3d723e */ /* 0x000fe200048070ff */
[--C-:B------:R-:W-:Y:S02]  /*4b80*/  HADD2.F32 R60, -RZ, R63.reuse.H1_H1 ;  /* 0x3000003fff3c7230 */ /* 0x100fe40000004100 */
[----:B------:R-:W-:-:S03]  /*4b90*/  HADD2.F32 R63, -RZ, R63.H0_H0 ;  /* 0x2000003fff3f7230 */ /* 0x000fc60000004100 */
[CC--:B------:R-:W-:Y:S02]  /*4ba0*/  FMUL.FTZ R118, R60.reuse, R112.reuse ;  /* 0x000000703c767220 */ /* 0x0c0fe40000410000 */
[C---:B------:R-:W-:Y:S02]  /*4bb0*/  FMUL.FTZ R67, R63.reuse, R112 ;  /* 0x000000703f437220 */ /* 0x040fe40000410000 */
[-C--:B------:R-:W-:Y:S02]  /*4bc0*/  FFMA.FTZ R118, R63, R102.reuse, -R118 ;  /* 0x000000663f767223 */ /* 0x080fe40000010876 */
[----:B------:R-:W-:-:S05]  /*4bd0*/  FFMA.FTZ R67, R60, R102, R67 ;  /* 0x000000663c437223 */ /* 0x000fca0000010043 */
[----:B------:R-:W-:-:S07]  /*4be0*/  F2FP.SATFINITE.E4M3.F32.PACK_AB_MERGE_C R12, R67, R118, R61 ;  /* 0x00000076430c723e */ /* 0x000fce000480703d */
.L_x_3090:
[----:B------:R-:W-:Y:S05]  /*4bf0*/  BSYNC B2 ;  /* 0x0000000000027941 */ /* 0x000fea0003800000 */
.L_x_3089:
[----:B0-----:R0:W-:Y:S02]  /*4c00*/  ST.E.128 desc[UR42][R64.64], R12 ;  /* 0x0000000c40007985 */ /* 0x0011e4000c101d2a */
.L_x_3084:
[----:B------:R-:W-:Y:S05]  /*4c10*/  BSYNC B1 ;  /* 0x0000000000017941 */ /* 0x000fea0003800000 */
.L_x_3083:
[----:B------:R-:W-:-:S03]  /*4c20*/  UMOV UR4, 0xffffffff ;  /* 0xffffffff00047882 */ /* 0x000fc60000000000 */
[----:B------:R-:W-:Y:S05]  /*4c30*/  BRA.DIV UR4, `(.L_x_3091) ;  /* 0x000002be04c87947 */ /* 0x000fea000b800000 */
[----:B------:R1:W1:Y:S04]  /*4c40*/  SHFL.IDX PT, R63, R100, 0x1, 0x181f ;  /* 0x00381f00643f7f89 */ /* 0x00026800000e0000 */
[----:B0-----:R0:W0:Y:S02]  /*4c50*/  SHFL.IDX PT, R65, R99, 0x1, 0x181f ;  /* 0x00381f0063417f89 */ /* 0x00102400000e0000 */
.L_x_3444:
[----:B------:R-:W-:Y:S04]  /*4c60*/  BSSY B1, `(.L_x_3092) ;  /* 0x00000f2000017945 */ /* 0x000fe80003800000 */
[----:B------:R-:W-:Y:S05]  /*4c70*/  @P2 BRA `(.L_x_3093) ;  /* 0x0000000c00c02947 */ /* 0x000fea0003800000 */
[----:B------:R-:W-:Y:S04]  /*4c80*/  BSSY B2, `(.L_x_3094) ;  /* 0x0000078000027945 */ /* 0x000fe80003800000 */
[----:B------:R-:W-:Y:S05]  /*4c90*/  @P1 BRA `(.L_x_3095) ;  /* 0x0000000400d81947 */ /* 0x000fea0003800000 */
[----:B------:R2:W2:Y:S01]  /*4ca0*/  LDS.128 R12, [R89+0x29400] ;  /* 0x02940000590c7984 */ /* 0x0004a20000000c00 */
[----:B0-----:R-:W-:Y:S01]  /*4cb0*/  IADD3 R60, P2, R16, R65, RZ ;  /* 0x00000041103c7210 */ /* 0x001fe20007f5e0ff */
[----:B------:R-:W-:Y:S04]  /*4cc0*/  BSSY B3, `(.L_x_3096) ;  /* 0x0000072000037945 */ /* 0x000fe80003800000 */
[----:B-1----:R-:W-:Y:S01]  /*4cd0*/  IMAD.X R61, R63, 0x1, R17, P2 ;  /* 0x000000013f3d7824 */ /* 0x002fe200010e0611 */
[----:B------:R-:W-:-:S13]  /*4ce0*/  ISETP.GE.AND P2, PT, R18, R101, PT ;  /* 0x000000651200720c */ /* 0x000fda0003f46270 */
[----:B------:R-:W-:Y:S05]  /*4cf0*/  @P2 BRA `(.L_x_3097) ;  /* 0x0000000400b82947 */ /* 0x000fea0003800000 */
[----:B--2---:R-:W-:Y:S02]  /*4d00*/  MOV R102, R13 ;  /* 0x0000000d00667202 */ /* 0x004fe40000000f00 */
[----:B------:R-:W-:Y:S02]  /*4d10*/  F2FP.F16.E4M3.UNPACK_B R112, R111.H1 ;  /* 0x0000006fff70723e */ /* 0x000fe400030006ff */
[----:B------:R-:W-:Y:S02]  /*4d20*/  F2FP.F16.E4M3.UNPACK_B R66, R102 ;  /* 0x00000066ff42723e */ /* 0x000fe400020006ff */
[----:B------:R-:W-:Y:S01]  /*4d30*/  F2FP.F16.E4M3.UNPACK_B R105, R110.H1 ;  /* 0x0000006eff69723e */ /* 0x000fe200030006ff */
[----:B------:R-:W-:Y:S01]  /*4d40*/  HADD2.F32 R116, -RZ, R112.H0_H0 ;  /* 0x20000070ff747230 */ /* 0x000fe20000004100 */
[--C-:B------:R-:W-:Y:S01]  /*4d50*/  SHF.R.U32.HI R67, RZ, 0x18, R59.reuse ;  /* 0x00000018ff437819 */ /* 0x100fe2000001163b */
[--C-:B------:R-:W-:Y:S01]  /*4d60*/  HADD2.F32 R13, -RZ, R66.reuse.H1_H1 ;  /* 0x30000042ff0d7230 */ /* 0x100fe20000004100 */
[----:B------:R-:W-:Y:S01]  /*4d70*/  LOP3.LUT R64, R59, 0xff, RZ, 0xc0, !PT ;  /* 0x000000ff3b407812 */ /* 0x000fe200078ec0ff */
[----:B---3--:R-:W-:Y:S01]  /*4d80*/  HADD2.F32 R113, -RZ, R66.H0_H0 ;  /* 0x20000042ff717230 */ /* 0x008fe20000004100 */
[----:B------:R-:W-:Y:S01]  /*4d90*/  SHF.R.U32.HI R62, RZ, 0x8, R59 ;  /* 0x00000008ff3e7819 */ /* 0x000fe2000001163b */
[----:B------:R-:W-:-:S02]  /*4da0*/  HADD2.F32 R114, -RZ, R105.H0_H0 ;  /* 0x20000069ff727230 */ /* 0x000fc40000004100 */
[-C--:B------:R-:W-:Y:S01]  /*4db0*/  FMUL.FTZ R66, R13, R116.reuse ;  /* 0x000000740d427220 */ /* 0x080fe20000410000 */
[----:B------:R-:W-:Y:S02]  /*4dc0*/  HADD2.F32 R112, -RZ, R112.H1_H1 ;  /* 0x30000070ff707230 */ /* 0x000fe40000004100 */
[C---:B------:R-:W-:Y:S01]  /*4dd0*/  FMUL.FTZ R116, R113.reuse, R116 ;  /* 0x0000007471747220 */ /* 0x040fe20000410000 */
[----:B------:R-:W-:Y:S01]  /*4de0*/  SHF.R.U32.HI R56, RZ, 0x8, R57 ;  /* 0x00000008ff387819 */ /* 0x000fe20000011639 */
[-C--:B------:R-:W-:Y:S01]  /*4df0*/  FFMA.FTZ R66, R113, R114.reuse, -R66 ;  /* 0x0000007271427223 */ /* 0x080fe20000010842 */
[----:B------:R-:W-:Y:S02]  /*4e00*/  HADD2.F32 R105, -RZ, R105.H1_H1 ;  /* 0x30000069ff697230 */ /* 0x000fe40000004100 */
[----:B------:R-:W-:Y:S01]  /*4e10*/  FFMA.FTZ R13, R13, R114, R116 ;  /* 0x000000720d0d7223 */ /* 0x000fe20000010074 */
[----:B------:R-:W-:Y:S01]  /*4e20*/  F2FP.F16.E4M3.UNPACK_B R114, R102.H1 ;  /* 0x00000066ff72723e */ /* 0x000fe200030006ff */
[----:B------:R-:W-:Y:S01]  /*4e30*/  IMAD.MOV.U32 R102, RZ, RZ, R12 ;  /* 0x000000ffff667224 */ /* 0x000fe200078e000c */
[----:B------:R-:W-:Y:S01]  /*4e40*/  SHF.R.U32.HI R59, RZ, 0x10, R59 ;  /* 0x00000010ff3b7819 */ /* 0x000fe2000001163b */
[----:B------:R-:W-:Y:S01]  /*4e50*/  IMAD.SHL.U32 R56, R56, 0x100, RZ ;  /* 0x0000010038387824 */ /* 0x000fe200078e00ff */
[----:B------:R-:W-:Y:S01]  /*4e60*/  PRMT R64, R67, 0x654, R64 ;  /* 0x0000065443407816 */ /* 0x000fe20000000040 */
[--C-:B------:R-:W-:Y:S01]  /*4e70*/  HADD2.F32 R113, -RZ, R114.reuse.H1_H1 ;  /* 0x30000072ff717230 */ /* 0x100fe20000004100 */
[----:B------:R-:W-:Y:S01]  /*4e80*/  SHF.R.U32.HI R58, RZ, 0x18, R57 ;  /* 0x00000018ff3a7819 */ /* 0x000fe20000011639 */
[----:B------:R-:W-:Y:S01]  /*4e90*/  HADD2.F32 R114, -RZ, R114.H0_H0 ;  /* 0x20000072ff727230 */ /* 0x000fe20000004100 */
[----:B----4-:R-:W-:Y:S01]  /*4ea0*/  LOP3.LUT R11, R57, 0xff, RZ, 0xc0, !PT ;  /* 0x000000ff390b7812 */ /* 0x010fe200078ec0ff */
[----:B------:R-:W-:-:S02]  /*4eb0*/  IMAD.SHL.U32 R67, R62, 0x100, RZ ;  /* 0x000001003e437824 */ /* 0x000fc400078e00ff */
[-C--:B------:R-:W-:Y:S01]  /*4ec0*/  FMUL.FTZ R115, R113, R112.reuse ;  /* 0x0000007071737220 */ /* 0x080fe20000410000 */
[----:B------:R-:W-:Y:S01]  /*4ed0*/  SHF.R.U32.HI R57, RZ, 0x10, R57 ;  /* 0x00000010ff397819 */ /* 0x000fe20000011639 */
[----:B------:R-:W-:Y:S01]  /*4ee0*/  FMUL.FTZ R12, R114, R112 ;  /* 0x00000070720c7220 */ /* 0x000fe20000410000 */
[----:B------:R-:W-:Y:S01]  /*4ef0*/  F2FP.F16.E4M3.UNPACK_B R111, R111 ;  /* 0x0000006fff6f723e */ /* 0x000fe200020006ff */
[----:B------:R-:W-:Y:S01]  /*4f00*/  IMAD.U32 R59, R59, 0x10000, RZ ;  /* 0x000100003b3b7824 */ /* 0x000fe200078e00ff */
[----:B------:R-:W-:Y:S01]  /*4f10*/  PRMT R11, R58, 0x654, R11 ;  /* 0x000006543a0b7816 */ /* 0x000fe2000000000b */
[-C--:B------:R-:W-:Y:S01]  /*4f20*/  FFMA.FTZ R113, R113, R105.reuse, R12 ;  /* 0x0000006971717223 */ /* 0x080fe2000001000c */
[----:B------:R-:W-:Y:S01]  /*4f30*/  F2FP.F16.E4M3.UNPACK_B R12, R102.H1 ;  /* 0x00000066ff0c723e */ /* 0x000fe200030006ff */
[----:B------:R-:W-:Y:S01]  /*4f40*/  FFMA.FTZ R112, R114, R105, -R115 ;  /* 0x0000006972707223 */ /* 0x000fe20000010873 */
[----:B------:R-:W-:Y:S01]  /*4f50*/  LOP3.LUT R58, R64, 0xff00, R67, 0xf8, !PT ;  /* 0x0000ff00403a7812 */ /* 0x000fe200078ef843 */
[--C-:B------:R-:W-:Y:S01]  /*4f60*/  HADD2.F32 R116, -RZ, R111.reuse.H1_H1 ;  /* 0x3000006fff747230 */ /* 0x100fe20000004100 */
[----:B------:R-:W-:Y:S01]  /*4f70*/  LOP3.LUT R11, R11, 0xff00, R56, 0xf8, !PT ;  /* 0x0000ff000b0b7812 */ /* 0x000fe200078ef838 */
[--C-:B------:R-:W-:Y:S01]  /*4f80*/  HADD2.F32 R105, -RZ, R12.reuse.H1_H1 ;  /* 0x3000000cff697230 */ /* 0x100fe20000004100 */
[----:B------:R-:W-:Y:S01]  /*4f90*/  F2FP.F16.E4M3.UNPACK_B R110, R110 ;  /* 0x0000006eff6e723e */ /* 0x000fe200020006ff */
[----:B------:R-:W-:Y:S01]  /*4fa0*/  IMAD.U32 R56, R57, 0x10000, RZ ;  /* 0x0001000039387824 */ /* 0x000fe200078e00ff */
[----:B------:R-:W-:Y:S01]  /*4fb0*/  F2FP.F16.E4M3.UNPACK_B R102, R102 ;  /* 0x00000066ff66723e */ /* 0x000fe200020006ff */
[----:B------:R-:W-:Y:S01]  /*4fc0*/  HADD2.F32 R115, -RZ, R12.H0_H0 ;  /* 0x2000000cff737230 */ /* 0x000fe20000004100 */
[----:B------:R-:W-:Y:S01]  /*4fd0*/  LOP3.LUT R58, R58, 0xff0000, R59, 0xf8, !PT ;  /* 0x00ff00003a3a7812 */ /* 0x000fe200078ef83b */
[----:B------:R-:W-:Y:S01]  /*4fe0*/  IMAD.MOV.U32 R59, RZ, RZ, R15 ;  /* 0x000000ffff3b7224 */ /* 0x000fe200078e000f */
[----:B------:R-:W-:Y:S01]  /*4ff0*/  F2FP.SATFINITE.E4M3.F32.PACK_AB_MERGE_C R112, R113, R112, RZ ;  /* 0x000000707170723e */ /* 0x000fe200048070ff */
[----:B------:R-:W-:-:S02]  /*5000*/  HADD2.F32 R113, -RZ, R111.H0_H0 ;  /* 0x2000006fff717230 */ /* 0x000fc40000004100 */
[----:B------:R-:W-:Y:S01]  /*5010*/  FMUL.FTZ R12, R105, R116 ;  /* 0x00000074690c7220 */ /* 0x000fe20000410000 */
[----:B------:R-:W-:Y:S01]  /*5020*/  HADD2.F32 R114, -RZ, R110.H1_H1 ;  /* 0x3000006eff727230 */ /* 0x000fe20000004100 */
[----:B------:R-:W-:Y:S01]  /*5030*/  F2FP.SATFINITE.E4M3.F32.PACK_AB_MERGE_C R13, R13, R66, R112 ;  /* 0x000000420d0d723e */ /* 0x000fe20004807070 */
[--C-:B------:R-:W-:Y:S01]  /*5040*/  HADD2.F32 R111, -RZ, R102.reuse.H1_H1 ;  /* 0x30000066ff6f7230 */ /* 0x100fe20000004100 */
[----:B------:R-:W-:Y:S01]  /*5050*/  LOP3.LUT R57, R11, 0xff0000, R56, 0xf8, !PT ;  /* 0x00ff00000b397812 */ /* 0x000fe200078ef838 */
[C---:B------:R-:W-:Y:S01]  /*5060*/  FMUL.FTZ R116, R115.reuse, R116 ;  /* 0x0000007473747220 */ /* 0x040fe20000410000 */
[----:B------:R-:W-:Y:S01]  /*5070*/  HADD2.F32 R102, -RZ, R102.H0_H0 ;  /* 0x20000066ff667230 */ /* 0x000fe20000004100 */
[----:B------:R-:W-:Y:S01]  /*5080*/  F2FP.F16.E4M3.UNPACK_B R11, R59 ;  /* 0x0000003bff0b723e */ /* 0x000fe200020006ff */
[----:B------:R-:W-:Y:S01]  /*5090*/  FFMA.FTZ R12, R115, R114, -R12 ;  /* 0x00000072730c7223 */ /* 0x000fe2000001080c */
[----:B------:R-:W-:Y:S01]  /*50a0*/  F2FP.F16.E4M3.UNPACK_B R66, R58.H1 ;  /* 0x0000003aff42723e */ /* 0x000fe200030006ff */
[----:B------:R-:W-:Y:S01]  /*50b0*/  FFMA.FTZ R105, R105, R114, R116 ;  /* 0x0000007269697223 */ /* 0x000fe20000010074 */
[----:B------:R-:W-:Y:S01]  /*50c0*/  HADD2.F32 R110, -RZ, R110.H0_H0 ;  /* 0x2000006eff6e7230 */ /* 0x000fe20000004100 */
[----:B------:R-:W-:Y:S01]  /*50d0*/  F2FP.F16.E4M3.UNPACK_B R15, R57.H1 ;  /* 0x00000039ff0f723e */ /* 0x000fe200030006ff */
[-C--:B------:R-:W-:Y:S01]  /*50e0*/  FMUL.FTZ R115, R111, R113.reuse ;  /* 0x000000716f737220 */ /* 0x080fe20000410000 */
[----:B------:R-:W-:Y:S01]  /*50f0*/  FMUL.FTZ R114, R102, R113 ;  /* 0x0000007166727220 */ /* 0x000fe20000410000 */
[----:B------:R-:W-:Y:S01]  /*5100*/  HADD2.F32 R62, -RZ, R11.H1_H1 ;  /* 0x3000000bff3e7230 */ /* 0x000fe20000004100 */
[----:B------:R-:W-:Y:S01]  /*5110*/  F2FP.SATFINITE.E4M3.F32.PACK_AB_MERGE_C R12, R105, R12, RZ ;  /* 0x0000000c690c723e */ /* 0x000fe200048070ff */
[----:B------:R-:W-:-:S02]  /*5120*/  HADD2.F32 R56, -RZ, R66.H0_H0 ;  /* 0x20000042ff387230 */ /* 0x000fc40000004100 */
[-C--:B------:R-:W-:Y:S01]  /*5130*/  FFMA.FTZ R102, R102, R110.reuse, -R115 ;  /* 0x0000006e66667223 */ /* 0x080fe20000010873 */
[----:B------:R-:W-:Y:S02]  /*5140*/  HADD2.F32 R11, -RZ, R11.H0_H0 ;  /* 0x2000000bff0b7230 */ /* 0x000fe40000004100 */
[----:B------:R-:W-:Y:S01]  /*5150*/  FFMA.FTZ R111, R111, R110, R114 ;  /* 0x0000006e6f6f7223 */ /* 0x000fe20000010072 */
[--C-:B------:R-:W-:Y:S02]  /*5160*/  HADD2.F32 R64, -RZ, R15.reuse.H0_H0 ;  /* 0x2000000fff407230 */ /* 0x100fe40000004100 */
[-C--:B------:R-:W-:Y:S01]  /*5170*/  FMUL.FTZ R110, R62, R56.reuse ;  /* 0x000000383e6e7220 */ /* 0x080fe20000410000 */
[----:B------:R-:W-:Y:S02]  /*5180*/  HADD2.F32 R15, -RZ, R15.H1_H1 ;  /* 0x3000000fff0f7230 */ /* 0x000fe40000004100 */
[----:B------:R-:W-:Y:S01]  /*5190*/  FMUL.FTZ R67, R11, R56 ;  /* 0x000000380b437220 */ /* 0x000fe20000410000 */
[----:B------:R-:W-:Y:S01]  /*51a0*/  F2FP.SATFINITE.E4M3.F32.PACK_AB_MERGE_C R12, R111, R102, R12 ;  /* 0x000000666f0c723e */ /* 0x000fe2000480700c */
[----:B------:R-:W-:-:S02]  /*51b0*/  FFMA.FTZ R56, R11, R64, -R110 ;  /* 0x000000400b387223 */ /* 0x000fc4000001086e */
[----:B------:R-:W-:Y:S01]  /*51c0*/  FFMA.FTZ R11, R62, R64, R67 ;  /* 0x000000403e0b7223 */ /* 0x000fe20000010043 */
[----:B------:R-:W-:Y:S01]  /*51d0*/  F2FP.F16.E4M3.UNPACK_B R62, R59.H1 ;  /* 0x0000003bff3e723e */ /* 0x000fe200030006ff */
[----:B------:R-:W-:Y:S01]  /*51e0*/  HADD2.F32 R67, -RZ, R66.H1_H1 ;  /* 0x30000042ff437230 */ /* 0x000fe20000004100 */
[----:B------:R-:W-:Y:S01]  /*51f0*/  F2FP.F16.E4M3.UNPACK_B R66, R58 ;  /* 0x0000003aff42723e */ /* 0x000fe200020006ff */
[----:B------:R-:W-:Y:S01]  /*5200*/  IMAD.MOV.U32 R59, RZ, RZ, R14 ;  /* 0x000000ffff3b7224 */ /* 0x000fe200078e000e */
[----:B------:R-:W-:Y:S01]  /*5210*/  F2FP.F16.E4M3.UNPACK_B R58, R57 ;  /* 0x00000039ff3a723e */ /* 0x000fe200020006ff */
[--C-:B------:R-:W-:Y:S02]  /*5220*/  HADD2.F32 R64, -RZ, R62.reuse.H1_H1 ;  /* 0x3000003eff407230 */ /* 0x100fe40000004100 */
[----:B------:R-:W-:Y:S02]  /*5230*/  HADD2.F32 R62, -RZ, R62.H0_H0 ;  /* 0x2000003eff3e7230 */ /* 0x000fe40000004100 */
[----:B------:R-:W-:-:S02]  /*5240*/  HADD2.F32 R57, -RZ, R66.H1_H1 ;  /* 0x30000042ff397230 */ /* 0x000fc40000004100 */
[-C--:B------:R-:W-:Y:S01]  /*5250*/  FMUL.FTZ R113, R64, R67.reuse ;  /* 0x0000004340717220 */ /* 0x080fe20000410000 */
[----:B------:R-:W-:Y:S02]  /*5260*/  HADD2.F32 R66, -RZ, R66.H0_H0 ;  /* 0x20000042ff427230 */ /* 0x000fe40000004100 */
[C---:B------:R-:W-:Y:S01]  /*5270*/  FMUL.FTZ R67, R62.reuse, R67 ;  /* 0x000000433e437220 */ /* 0x040fe20000410000 */
[----:B------:R-:W-:Y:S01]  /*5280*/  FFMA.FTZ R14, R62, R15, -R113 ;  /* 0x0000000f3e0e7223 */ /* 0x000fe20000010871 */
[----:B------:R-:W-:Y:S02]  /*5290*/  F2FP.F16.E4M3.UNPACK_B R62, R59.H1 ;  /* 0x0000003bff3e723e */ /* 0x000fe400030006ff */
[----:B------:R-:W-:Y:S01]  /*52a0*/  FFMA.FTZ R15, R64, R15, R67 ;  /* 0x0000000f400f7223 */ /* 0x000fe20000010043 */
[--C-:B------:R-:W-:Y:S01]  /*52b0*/  HADD2.F32 R67, -RZ, R58.reuse.H1_H1 ;  /* 0x3000003aff437230 */ /* 0x100fe20000004100 */
[----:B------:R-:W-:Y:S01]  /*52c0*/  F2FP.F16.E4M3.UNPACK_B R59, R59 ;  /* 0x0000003bff3b723e */ /* 0x000fe200020006ff */
[----:B------:R-:W-:-:S02]  /*52d0*/  HADD2.F32 R58, -RZ, R58.H0_H0 ;  /* 0x2000003aff3a7230 */ /* 0x000fc40000004100 */
        /* <DEDUP_REMOVED lines=8> */
[--C-:B------:R-:W-:Y:S02]  /*5360*/  HADD2.F32 R64, -RZ, R59.reuse.H1_H1 ;  /* 0x3000003bff407230 */ /* 0x100fe40000004100 */
[----:B------:R-:W-:Y:S02]  /*5370*/  HADD2.F32 R59, -RZ, R59.H0_H0 ;  /* 0x2000003bff3b7230 */ /* 0x000fe40000004100 */
[----:B------:R-:W-:Y:S01]  /*5380*/  F2FP.SATFINITE.E4M3.F32.PACK_AB_MERGE_C R57, R62, R57, RZ ;  /* 0x000000393e39723e */ /* 0x000fe200048070ff */
[----:B------:R-:W-:-:S02]  /*5390*/  FMUL.FTZ R110, R64, R66 ;  /* 0x00000042406e7220 */ /* 0x000fc40000410000 */
[C---:B------:R-:W-:Y:S02]  /*53a0*/  FMUL.FTZ R67, R59.reuse, R66 ;  /* 0x000000423b437220 */ /* 0x040fe40000410000 */
[-C--:B------:R-:W-:Y:S02]  /*53b0*/  FFMA.FTZ R110, R59, R58.reuse, -R110 ;  /* 0x0000003a3b6e7223 */ /* 0x080fe4000001086e */
[----:B------:R-:W-:-:S05]  /*53c0*/  FFMA.FTZ R67, R64, R58, R67 ;  /* 0x0000003a40437223 */ /* 0x000fca0000010043 */
[----:B------:R-:W-:-:S07]  /*53d0*/  F2FP.SATFINITE.E4M3.F32.PACK_AB_MERGE_C R14, R67, R110, R57 ;  /* 0x0000006e430e723e */ /* 0x000fce0004807039 */
.L_x_3097:
[----:B------:R-:W-:Y:S05]  /*53e0*/  BSYNC B3 ;  /* 0x0000000000037941 */ /* 0x000fea0003800000 */
.L_x_3096:
[----:B--2---:R0:W-:Y:S02]  /*53f0*/  ST.E.128 desc[UR42][R60.64], R12 ;  /* 0x0000000c3c007985 */ /* 0x0041e4000c101d2a */
.L_x_3095:
[----:B------:R-:W-:Y:S05]  /*5400*/  BSYNC B2 ;  /* 0x0000000000027941 */ /* 0x000fea0003800000 */
.L_x_3094:
[----:B------:R-:W-:-:S13]  /*5410*/  LOP3.LUT P2, RZ, R23, 0x2, RZ, 0xc0, !PT ;  /* 0x0000000217ff7812 */ /* 0x000fda000784c0ff */
[----:B------:R-:W-:Y:S05]  /*5420*/  @P2 BRA `(.L_x_3093) ;  /* 0x0000000400d42947 */ /* 0x000fea0003800000 */
[----:B0-----:R0:W0:Y:S01]  /*5430*/  LDS.128 R12, [R89+0x2d400] ;  /* 0x02d40000590c7984 */ /* 0x0010220000000c00 */
[----:B------:R-:W-:Y:S01]  /*5440*/  IADD3 R56, P2, R22, R65, RZ ;  /* 0x0000004116387210 */ /* 0x000fe20007f5e0ff */
[----:B------:R-:W-:Y:S04]  /*5450*/  BSSY B2, `(.L_x_3098) ;  /* 0x0000071000027945 */ /* 0x000fe80003800000 */
[----:B-1----:R-:W-:Y:S01]  /*5460*/  IMAD.X R57, R63, 0x1, R218, P2 ;  /* 0x000000013f397824 */ /* 0x002fe200010e06da */
[----:B------:R-:W-:-:S13]  /*5470*/  ISETP.GE.AND P2, PT, R219, R101, PT ;  /* 0x00000065db00720c */ /* 0x000fda0003f46270 */
[----:B------:R-:W-:Y:S05]  /*5480*/  @P2 BRA `(.L_x_3099) ;  /* 0x0000000400b42947 */ /* 0x000fea0003800000 */
[----:B0---4-:R-:W-:Y:S02]  /*5490*/  F2FP.F16.E4M3.UNPACK_B R11, R13 ;  /* 0x0000000dff0b723e */ /* 0x011fe400020006ff */
[----:B------:R-:W-:Y:S02]  /*54a0*/  F2FP.F16.E4M3.UNPACK_B R60, R109.H1 ;  /* 0x0000006dff3c723e */ /* 0x000fe400030006ff */
[----:B------:R-:W-:Y:S01]  /*54b0*/  F2FP.F16.E4M3.UNPACK_B R59, R108.H1 ;  /* 0x0000006cff3b723e */ /* 0x000fe200030006ff */
[--C-:B------:R-:W-:Y:S01]  /*54c0*/  HADD2.F32 R52, -RZ, R11.reuse.H1_H1 ;  /* 0x3000000bff347230 */ /* 0x100fe20000004100 */
[----:B------:R-:W-:Y:S01]  /*54d0*/  F2FP.F16.E4M3.UNPACK_B R13, R13.H1 ;  /* 0x0000000dff0d723e */ /* 0x000fe200030006ff */
[----:B------:R-:W-:Y:S01]  /*54e0*/  HADD2.F32 R58, -RZ, R60.H0_H0 ;  /* 0x2000003cff3a7230 */ /* 0x000fe20000004100 */
[----:B------:R-:W-:Y:S01]  /*54f0*/  SHF.R.U32.HI R66, RZ, 0x10, R53 ;  /* 0x00000010ff427819 */ /* 0x000fe20000011635 */
[----:B------:R-:W-:Y:S02]  /*5500*/  HADD2.F32 R11, -RZ, R11.H0_H0 ;  /* 0x2000000bff0b7230 */ /* 0x000fe40000004100 */
[----:B------:R-:W-:-:S02]  /*5510*/  HADD2.F32 R54, -RZ, R59.H0_H0 ;  /* 0x2000003bff367230 */ /* 0x000fc40000004100 */
[CC--:B------:R-:W-:Y:S01]  /*5520*/  FMUL.FTZ R62, R52.reuse, R58.reuse ;  /* 0x0000003a343e7220 */ /* 0x0c0fe20000410000 */
[----:B------:R-:W-:Y:S02]  /*5530*/  HADD2.F32 R60, -RZ, R60.H1_H1 ;  /* 0x3000003cff3c7230 */ /* 0x000fe40000004100 */
[C---:B------:R-:W-:Y:S01]  /*5540*/  FMUL.FTZ R61, R11.reuse, R58 ;  /* 0x0000003a0b3d7220 */ /* 0x040fe20000410000 */
[----:B------:R-:W-:Y:S02]  /*5550*/  IMAD.MOV.U32 R58, RZ, RZ, R12 ;  /* 0x000000ffff3a7224 */ /* 0x000fe400078e000c */
[-C--:B------:R-:W-:Y:S01]  /*5560*/  FFMA.FTZ R11, R11, R54.reuse, -R62 ;  /* 0x000000360b0b7223 */ /* 0x080fe2000001083e */
[----:B------:R-:W-:Y:S02]  /*5570*/  HADD2.F32 R59, -RZ, R59.H1_H1 ;  /* 0x3000003bff3b7230 */ /* 0x000fe40000004100 */
[----:B------:R-:W-:Y:S01]  /*5580*/  FFMA.FTZ R52, R52, R54, R61 ;  /* 0x0000003634347223 */ /* 0x000fe2000001003d */
[--C-:B------:R-:W-:Y:S01]  /*5590*/  HADD2.F32 R54, -RZ, R13.reuse.H1_H1 ;  /* 0x3000000dff367230 */ /* 0x100fe20000004100 */
[----:B------:R-:W-:Y:S01]  /*55a0*/  F2FP.F16.E4M3.UNPACK_B R62, R109 ;  /* 0x0000006dff3e723e */ /* 0x000fe200020006ff */
[----:B------:R-:W-:-:S03]  /*55b0*/  HADD2.F32 R13, -RZ, R13.H0_H0 ;  /* 0x2000000dff0d7230 */ /* 0x000fc60000004100 */
[CC--:B------:R-:W-:Y:S01]  /*55c0*/  FMUL.FTZ R12, R54.reuse, R60.reuse ;  /* 0x0000003c360c7220 */ /* 0x0c0fe20000410000 */
[--C-:B------:R-:W-:Y:S02]  /*55d0*/  HADD2.F32 R63, -RZ, R62.reuse.H1_H1 ;  /* 0x3000003eff3f7230 */ /* 0x100fe40000004100 */
[C---:B------:R-:W-:Y:S01]  /*55e0*/  FMUL.FTZ R61, R13.reuse, R60 ;  /* 0x0000003c0d3d7220 */ /* 0x040fe20000410000 */
[----:B------:R-:W-:Y:S01]  /*55f0*/  F2FP.F16.E4M3.UNPACK_B R60, R108 ;  /* 0x0000006cff3c723e */ /* 0x000fe200020006ff */
[-C--:B------:R-:W-:Y:S01]  /*5600*/  FFMA.FTZ R12, R13, R59.reuse, -R12 ;  /* 0x0000003b0d0c7223 */ /* 0x080fe2000001080c */
[----:B------:R-:W-:Y:S02]  /*5610*/  HADD2.F32 R62, -RZ, R62.H0_H0 ;  /* 0x2000003eff3e7230 */ /* 0x000fe40000004100 */
[----:B------:R-:W-:Y:S01]  /*5620*/  FFMA.FTZ R13, R54, R59, R61 ;  /* 0x0000003b360d7223 */ /* 0x000fe2000001003d */
[-C--:B------:R-:W-:Y:S01]  /*5630*/  F2FP.F16.E4M3.UNPACK_B R54, R58.reuse.H1 ;  /* 0x0000003aff36723e */ /* 0x080fe200030006ff */
[--C-:B------:R-:W-:Y:S01]  /*5640*/  HADD2.F32 R61, -RZ, R60.reuse.H1_H1 ;  /* 0x3000003cff3d7230 */ /* 0x100fe20000004100 */
[----:B------:R-:W-:Y:S01]  /*5650*/  F2FP.F16.E4M3.UNPACK_B R58, R58 ;  /* 0x0000003aff3a723e */ /* 0x000fe200020006ff */
[----:B------:R-:W-:Y:S01]  /*5660*/  HADD2.F32 R60, -RZ, R60.H0_H0 ;  /* 0x2000003cff3c7230 */ /* 0x000fe20000004100 */
[----:B------:R-:W-:Y:S01]  /*5670*/  F2FP.SATFINITE.E4M3.F32.PACK_AB_MERGE_C R12, R13, R12, RZ ;  /* 0x0000000c0d0c723e */ /* 0x000fe200048070ff */
[----:B------:R-:W-:-:S02]  /*5680*/  HADD2.F32 R59, -RZ, R54.H1_H1 ;  /* 0x30000036ff3b7230 */ /* 0x000fc40000004100 */
[----:B------:R-:W-:Y:S01]  /*5690*/  HADD2.F32 R54, -RZ, R54.H0_H0 ;  /* 0x20000036ff367230 */ /* 0x000fe20000004100 */
[----:B------:R-:W-:Y:S02]  /*56a0*/  F2FP.SATFINITE.E4M3.F32.PACK_AB_MERGE_C R13, R52, R11, R12 ;  /* 0x0000000b340d723e */ /* 0x000fe4000480700c */
[CC--:B------:R-:W-:Y:S02]  /*56b0*/  FMUL.FTZ R65, R59.reuse, R63.reuse ;  /* 0x0000003f3b417220 */ /* 0x0c0fe40000410000 */
[C---:B------:R-:W-:Y:S02]  /*56c0*/  FMUL.FTZ R64, R54.reuse, R63 ;  /* 0x0000003f36407220 */ /* 0x040fe40000410000 */
[-C--:B------:R-:W-:Y:S01]  /*56d0*/  FFMA.FTZ R54, R54, R61.reuse, -R65 ;  /* 0x0000003d36367223 */ /* 0x080fe20000010841 */
[--C-:B------:R-:W-:Y:S01]  /*56e0*/  SHF.R.U32.HI R65, RZ, 0x18, R53.reuse ;  /* 0x00000018ff417819 */ /* 0x100fe20000011635 */
[----:B------:R-:W-:Y:S01]  /*56f0*/  FFMA.FTZ R59, R59, R61, R64 ;  /* 0x0000003d3b3b7223 */ /* 0x000fe20000010040 */
[--C-:B------:R-:W-:Y:S01]  /*5700*/  HADD2.F32 R61, -RZ, R58.reuse.H1_H1 ;  /* 0x3000003aff3d7230 */ /* 0x100fe20000004100 */
[----:B------:R-:W-:Y:S01]  /*5710*/  SHF.R.U32.HI R64, RZ, 0x8, R53 ;  /* 0x00000008ff407819 */ /* 0x000fe20000011635 */
[----:B------:R-:W-:-:S02]  /*5720*/  HADD2.F32 R58, -RZ, R58.H0_H0 ;  /* 0x2000003aff3a7230 */ /* 0x000fc40000004100 */
[----:B------:R-:W-:Y:S01]  /*5730*/  F2FP.SATFINITE.E4M3.F32.PACK_AB_MERGE_C R54, R59, R54, RZ ;  /* 0x000000363b36723e */ /* 0x000fe200048070ff */
[CC--:B------:R-:W-:Y:S02]  /*5740*/  FMUL.FTZ R63, R61.reuse, R62.reuse ;  /* 0x0000003e3d3f7220 */ /* 0x0c0fe40000410000 */
[C---:B------:R-:W-:Y:S02]  /*5750*/  FMUL.FTZ R62, R58.reuse, R62 ;  /* 0x0000003e3a3e7220 */ /* 0x040fe40000410000 */
[-C--:B------:R-:W-:Y:S01]  /*5760*/  FFMA.FTZ R58, R58, R60.reuse, -R63 ;  /* 0x0000003c3a3a7223 */ /* 0x080fe2000001083f */
[----:B------:R-:W-:Y:S01]  /*5770*/  SHF.R.U32.HI R63, RZ, 0x8, R55 ;  /* 0x00000008ff3f7819 */ /* 0x000fe20000011637 */
[----:B------:R-:W-:Y:S01]  /*5780*/  FFMA.FTZ R61, R61, R60, R62 ;  /* 0x0000003c3d3d7223 */ /* 0x000fe2000001003e */
[----:B------:R-:W-:Y:S02]  /*5790*/  LOP3.LUT R60, R53, 0xff, RZ, 0xc0, !PT ;  /* 0x000000ff353c7812 */ /* 0x000fe400078ec0ff */
[----:B------:R-:W-:-:S02]  /*57a0*/  LOP3.LUT R53, R55, 0xff, RZ, 0xc0, !PT ;  /* 0x000000ff37357812 */ /* 0x000fc400078ec0ff */
[--C-:B------:R-:W-:Y:S02]  /*57b0*/  SHF.R.U32.HI R62, RZ, 0x18, R55.reuse ;  /* 0x00000018ff3e7819 */ /* 0x100fe40000011637 */
[----:B------:R-:W-:Y:S02]  /*57c0*/  SHF.R.U32.HI R55, RZ, 0x10, R55 ;  /* 0x00000010ff377819 */ /* 0x000fe40000011637 */
[----:B------:R-:W-:Y:S02]  /*57d0*/  PRMT R62, R62, 0x654, R53 ;  /* 0x000006543e3e7816 */ /* 0x000fe40000000035 */
[----:B------:R-:W-:Y:S01]  /*57e0*/  SHF.L.U32 R53, R63, 0x8, RZ ;  /* 0x000000083f357819 */ /* 0x000fe200000006ff */
[----:B------:R-:W-:Y:S01]  /*57f0*/  IMAD.U32 R55, R55, 0x10000, RZ ;  /* 0x0001000037377824 */ /* 0x000fe200078e00ff */
[----:B------:R-:W-:Y:S02]  /*5800*/  PRMT R60, R65, 0x654, R60 ;  /* 0x00000654413c7816 */ /* 0x000fe4000000003c */
[----:B------:R-:W-:Y:S01]  /*5810*/  LOP3.LUT R62, R62, 0xff00, R53, 0xf8, !PT ;  /* 0x0000ff003e3e7812 */ /* 0x000fe200078ef835 */
[----:B------:R-:W-:Y:S01]  /*5820*/  IMAD.SHL.U32 R53, R64, 0x100, RZ ;  /* 0x0000010040357824 */ /* 0x000fe200078e00ff */
[----:B------:R-:W-:-:S02]  /*5830*/  F2FP.SATFINITE.E4M3.F32.PACK_AB_MERGE_C R12, R61, R58, R54 ;  /* 0x0000003a3d0c723e */ /* 0x000fc40004807036 */
[----:B------:R-:W-:Y:S01]  /*5840*/  LOP3.LUT R55, R62, 0xff0000, R55, 0xf8, !PT ;  /* 0x00ff00003e377812 */ /* 0x000fe200078ef837 */
[----:B------:R-:W-:Y:S01]  /*5850*/  IMAD.MOV.U32 R62, RZ, RZ, R15 ;  /* 0x000000ffff3e7224 */ /* 0x000fe200078e000f */
[----:B------:R-:W-:Y:S01]  /*5860*/  LOP3.LUT R60, R60, 0xff00, R53, 0xf8, !PT ;  /* 0x0000ff003c3c7812 */ /* 0x000fe200078ef835 */
[----:B------:R-:W-:Y:S01]  /*5870*/  IMAD.U32 R53, R66, 0x10000, RZ ;  /* 0x0001000042357824 */ /* 0x000fe200078e00ff */
[----:B------:R-:W-:Y:S02]  /*5880*/  F2FP.F16.E4M3.UNPACK_B R64, R55.H1 ;  /* 0x00000037ff40723e */ /* 0x000fe400030006ff */
[----:B------:R-:W-:Y:S02]  /*5890*/  F2FP.F16.E4M3.UNPACK_B R15, R62 ;  /* 0x0000003eff0f723e */ /* 0x000fe400020006ff */
[----:B------:R-:W-:Y:S01]  /*58a0*/  LOP3.LUT R53, R60, 0xff0000, R53, 0xf8, !PT ;  /* 0x00ff00003c357812 */ /* 0x000fe200078ef835 */
[----:B------:R-:W-:Y:S02]  /*58b0*/  HADD2.F32 R66, -RZ, R64.H0_H0 ;  /* 0x20000040ff427230 */ /* 0x000fe40000004100 */
[--C-:B------:R-:W-:Y:S01]  /*58c0*/  HADD2.F32 R60, -RZ, R15.reuse.H1_H1 ;  /* 0x3000000fff3c7230 */ /* 0x100fe20000004100 */
[----:B------:R-:W-:Y:S01]  /*58d0*/  F2FP.F16.E4M3.UNPACK_B R65, R53.H1 ;  /* 0x00000035ff41723e */ /* 0x000fe200030006ff */
[----:B------:R-:W-:-:S03]  /*58e0*/  HADD2.F32 R15, -RZ, R15.H0_H0 ;  /* 0x2000000fff0f7230 */ /* 0x000fc60000004100 */
[CC--:B------:R-:W-:Y:S01]  /*58f0*/  FMUL.FTZ R102, R60.reuse, R66.reuse ;  /* 0x000000423c667220 */ /* 0x0c0fe20000410000 */
[--C-:B------:R-:W-:Y:S02]  /*5900*/  HADD2.F32 R63, -RZ, R65.reuse.H0_H0 ;  /* 0x20000041ff3f7230 */ /* 0x100fe40000004100 */
[C---:B------:R-:W-:Y:S01]  /*5910*/  FMUL.FTZ R67, R15.reuse, R66 ;  /* 0x000000420f437220 */ /* 0x040fe20000410000 */
[----:B------:R-:W-:Y:S02]  /*5920*/  HADD2.F32 R65, -RZ, R65.H1_H1 ;  /* 0x30000041ff417230 */ /* 0x000fe40000004100 */
[-C--:B------:R-:W-:Y:S01]  /*5930*/  FFMA.FTZ R15, R15, R63.reuse, -R102 ;  /* 0x0000003f0f0f7223 */ /* 0x080fe20000010866 */
[----:B------:R-:W-:Y:S01]  /*5940*/  FFMA.FTZ R60, R60, R63, R67 ;  /* 0x0000003f3c3c7223 */ /* 0x000fe20000010043 */
[----:B------:R-:W-:Y:S01]  /*5950*/  F2FP.F16.E4M3.UNPACK_B R63, R62.H1 ;  /* 0x0000003eff3f723e */ /* 0x000fe200030006ff */
[----:B------:R-:W-:Y:S02]  /*5960*/  IMAD.MOV.U32 R62, RZ, RZ, R14 ;  /* 0x000000ffff3e7224 */ /* 0x000fe400078e000e */
[----:B------:R-:W-:-:S02]  /*5970*/  HADD2.F32 R14, -RZ, R64.H1_H1 ;  /* 0x30000040ff0e7230 */ /* 0x000fc40000004100 */
[--C-:B------:R-:W-:Y:S02]  /*5980*/  HADD2.F32 R64, -RZ, R63.reuse.H1_H1 ;  /* 0x3000003fff407230 */ /* 0x100fe40000004100 */
[----:B------:R-:W-:-:S03]  /*5990*/  HADD2.F32 R63, -RZ, R63.H0_H0 ;  /* 0x2000003fff3f7230 */ /* 0x000fc60000004100 */
[CC--:B------:R-:W-:Y:S02]  /*59a0*/  FMUL.FTZ R66, R64.reuse, R14.reuse ;  /* 0x0000000e40427220 */ /* 0x0c0fe40000410000 */
[C---:B------:R-:W-:Y:S02]  /*59b0*/  FMUL.FTZ R67, R63.reuse, R14 ;  /* 0x0000000e3f437220 */ /* 0x040fe40000410000 */
[-C--:B------:R-:W-:Y:S02]  /*59c0*/  FFMA.FTZ R14, R63, R65.reuse, -R66 ;  /* 0x000000413f0e7223 */ /* 0x080fe40000010842 */
[----:B------:R-:W-:Y:S01]  /*59d0*/  FFMA.FTZ R63, R64, R65, R67 ;  /* 0x00000041403f7223 */ /* 0x000fe20000010043 */
[----:B------:R-:W-:Y:S02]  /*59e0*/  F2FP.F16.E4M3.UNPACK_B R65, R55 ;  /* 0x00000037ff41723e */ /* 0x000fe400020006ff */
[-C--:B------:R-:W-:Y:S02]  /*59f0*/  F2FP.F16.E4M3.UNPACK_B R55, R62.reuse.H1 ;  /* 0x0000003eff37723e */ /* 0x080fe400030006ff */
[----:B------:R-:W-:Y:S01]  /*5a00*/  F2FP.F16.E4M3.UNPACK_B R64, R53 ;  /* 0x00000035ff40723e */ /* 0x000fe200020006ff */
[----:B------:R-:W-:Y:S01]  /*5a10*/  HADD2.F32 R102, -RZ, R65.H1_H1 ;  /* 0x30000041ff667230 */ /* 0x000fe20000004100 */
[----:B------:R-:W-:Y:S01]  /*5a20*/  F2FP.F16.E4M3.UNPACK_B R62, R62 ;  /* 0x0000003eff3e723e */ /* 0x000fe200020006ff */
        /* <DEDUP_REMOVED lines=11> */
[----:B------:R-:W-:-:S02]  /*5ae0*/  HADD2.F32 R53, -RZ, R62.H1_H1 ;  /* 0x3000003eff357230 */ /* 0x000fc40000004100 */
[----:B------:R-:W-:Y:S02]  /*5af0*/  HADD2.F32 R62, -RZ, R62.H0_H0 ;  /* 0x2000003eff3e7230 */ /* 0x000fe40000004100 */
[----:B------:R-:W-:Y:S01]  /*5b00*/  F2FP.SATFINITE.E4M3.F32.PACK_AB_MERGE_C R67, R67, R108, RZ ;  /* 0x0000006c4343723e */ /* 0x000fe200048070ff */
[CC--:B------:R-:W-:Y:S02]  /*5b10*/  FMUL.FTZ R55, R53.reuse, R65.reuse ;  /* 0x0000004135377220 */ /* 0x0c0fe40000410000 */
[C---:B------:R-:W-:Y:S02]  /*5b20*/  FMUL.FTZ R66, R62.reuse, R65 ;  /* 0x000000413e427220 */ /* 0x040fe40000410000 */
[-C--:B------:R-:W-:Y:S02]  /*5b30*/  FFMA.FTZ R55, R62, R64.reuse, -R55 ;  /* 0x000000403e377223 */ /* 0x080fe40000010837 */
[----:B------:R-:W-:-:S05]  /*5b40*/  FFMA.FTZ R66, R53, R64, R66 ;  /* 0x0000004035427223 */ /* 0x000fca0000010042 */
[----:B------:R-:W-:-:S07]  /*5b50*/  F2FP.SATFINITE.E4M3.F32.PACK_AB_MERGE_C R14, R66, R55, R67 ;  /* 0x00000037420e723e */ /* 0x000fce0004807043 */
.L_x_3099:
[----:B------:R-:W-:Y:S05]  /*5b60*/  BSYNC B2 ;  /* 0x0000000000027941 */ /* 0x000fea0003800000 */
.L_x_3098:
[----:B0-----:R0:W-:Y:S02]  /*5b70*/  ST.E.128 desc[UR42][R56.64], R12 ;  /* 0x0000000c38007985 */ /* 0x0011e4000c101d2a */
.L_x_3093:
[----:B------:R-:W-:Y:S05]  /*5b80*/  BSYNC B1 ;  /* 0x0000000000017941 */ /* 0x000fea0003800000 */
.L_x_3092:
[----:B------:R-:W-:-:S03]  /*5b90*/  UMOV UR4, 0xffffffff ;  /* 0xffffffff00047882 */ /* 0x000fc60000000000 */
[----:B------:R-:W-:Y:S05]  /*5ba0*/  BRA.DIV UR4, `(.L_x_3100) ;  /* 0x000002b204387947 */ /* 0x000fea000b800000 */
[----:B------:R1:W1:Y:S04]  /*5bb0*/  SHFL.IDX PT, R55, R100, 0x2, 0x181f ;  /* 0x00581f0064377f89 */ /* 0x00026800000e0000 */
[----:B0-----:R0:W0:Y:S02]  /*5bc0*/  SHFL.IDX PT, R57, R99, 0x2, 0x181f ;  /* 0x00581f0063397f89 */ /* 0x00102400000e0000 */
.L_x_3448:
        /* <DEDUP_REMOVED lines=10> */
[--C-:B------:R-:W-:Y:S02]  /*5c70*/  SHF.R.U32.HI R56, RZ, 0x8, R49.reuse ;  /* 0x00000008ff387819 */ /* 0x100fe40000011631 */
[----:B----4-:R-:W-:Y:S02]  /*5c80*/  LOP3.LUT R11, R49, 0xff, RZ, 0xc0, !PT ;  /* 0x000000ff310b7812 */ /* 0x010fe400078ec0ff */
[----:B------:R-:W-:Y:S02]  /*5c90*/  SHF.R.U32.HI R48, RZ, 0x18, R49 ;  /* 0x00000018ff307819 */ /* 0x000fe40000011631 */
[--C-:B------:R-:W-:Y:S02]  /*5ca0*/  SHF.R.U32.HI R59, RZ, 0x10, R51.reuse ;  /* 0x00000010ff3b7819 */ /* 0x100fe40000011633 */
[----:B------:R-:W-:Y:S02]  /*5cb0*/  SHF.R.U32.HI R54, RZ, 0x8, R51 ;  /* 0x00000008ff367819 */ /* 0x000fe40000011633 */
[----:B------:R-:W-:-:S02]  /*5cc0*/  LOP3.LUT R50, R51, 0xff, RZ, 0xc0, !PT ;  /* 0x000000ff33327812 */ /* 0x000fc400078ec0ff */
[----:B------:R-:W-:Y:S01]  /*5cd0*/  SHF.R.U32.HI R58, RZ, 0x10, R49 ;  /* 0x00000010ff3a7819 */ /* 0x000fe20000011631 */
[----:B--2---:R-:W-:Y:S01]  /*5ce0*/  IMAD.MOV.U32 R49, RZ, RZ, R15 ;  /* 0x000000ffff317224 */ /* 0x004fe200078e000f */
[----:B------:R-:W-:Y:S01]  /*5cf0*/  SHF.R.U32.HI R51, RZ, 0x18, R51 ;  /* 0x00000018ff337819 */ /* 0x000fe20000011633 */
[----:B------:R-:W-:Y:S01]  /*5d00*/  IMAD.SHL.U32 R15, R56, 0x100, RZ ;  /* 0x00000100380f7824 */ /* 0x000fe200078e00ff */
[----:B------:R-:W-:Y:S01]  /*5d10*/  PRMT R48, R48, 0x654, R11 ;  /* 0x0000065430307816 */ /* 0x000fe2000000000b */
[----:B------:R-:W-:Y:S01]  /*5d20*/  IMAD.MOV.U32 R11, RZ, RZ, R13 ;  /* 0x000000ffff0b7224 */ /* 0x000fe200078e000d */
[----:B------:R-:W-:Y:S01]  /*5d30*/  PRMT R50, R51, 0x654, R50 ;  /* 0x0000065433327816 */ /* 0x000fe20000000032 */
[----:B------:R-:W-:Y:S01]  /*5d40*/  IMAD.MOV.U32 R51, RZ, RZ, R12 ;  /* 0x000000ffff337224 */ /* 0x000fe200078e000c */
[----:B------:R-:W-:Y:S01]  /*5d50*/  SHF.L.U32 R13, R54, 0x8, RZ ;  /* 0x00000008360d7819 */ /* 0x000fe200000006ff */
[----:B------:R-:W-:Y:S01]  /*5d60*/  IMAD.U32 R12, R58, 0x10000, RZ ;  /* 0x000100003a0c7824 */ /* 0x000fe200078e00ff */
[----:B------:R-:W-:-:S02]  /*5d70*/  LOP3.LUT R15, R48, 0xff00, R15, 0xf8, !PT ;  /* 0x0000ff00300f7812 */ /* 0x000fc400078ef80f */
[----:B------:R-:W-:Y:S02]  /*5d80*/  LOP3.LUT R58, R50, 0xff00, R13, 0xf8, !PT ;  /* 0x0000ff00323a7812 */ /* 0x000fe400078ef80d */
[----:B------:R-:W-:Y:S02]  /*5d90*/  F2FP.F16.E4M3.UNPACK_B R54, R107.H1 ;  /* 0x0000006bff36723e */ /* 0x000fe400030006ff */
[----:B------:R-:W-:Y:S02]  /*5da0*/  F2FP.F16.E4M3.UNPACK_B R13, R11 ;  /* 0x0000000bff0d723e */ /* 0x000fe400020006ff */
[----:B------:R-:W-:Y:S01]  /*5db0*/  LOP3.LUT R12, R15, 0xff0000, R12, 0xf8, !PT ;  /* 0x00ff00000f0c7812 */ /* 0x000fe200078ef80c */
[----:B------:R-:W-:Y:S01]  /*5dc0*/  IMAD.U32 R15, R59, 0x10000, RZ ;  /* 0x000100003b0f7824 */ /* 0x000fe200078e00ff */
[-C--:B------:R-:W-:Y:S01]  /*5dd0*/  F2FP.F16.E4M3.UNPACK_B R56, R106.reuse.H1 ;  /* 0x0000006aff38723e */ /* 0x080fe200030006ff */
[----:B------:R-:W-:Y:S01]  /*5de0*/  HADD2.F32 R61, -RZ, R54.H0_H0 ;  /* 0x20000036ff3d7230 */ /* 0x000fe20000004100 */
[----:B------:R-:W-:Y:S01]  /*5df0*/  F2FP.F16.E4M3.UNPACK_B R107, R107 ;  /* 0x0000006bff6b723e */ /* 0x000fe200020006ff */
[--C-:B------:R-:W-:Y:S01]  /*5e00*/  HADD2.F32 R50, -RZ, R13.reuse.H1_H1 ;  /* 0x3000000dff327230 */ /* 0x100fe20000004100 */
[----:B------:R-:W-:Y:S01]  /*5e10*/  F2FP.F16.E4M3.UNPACK_B R106, R106 ;  /* 0x0000006aff6a723e */ /* 0x000fe200020006ff */
[----:B------:R-:W-:Y:S01]  /*5e20*/  HADD2.F32 R48, -RZ, R13.H0_H0 ;  /* 0x2000000dff307230 */ /* 0x000fe20000004100 */
[----:B------:R-:W-:Y:S01]  /*5e30*/  LOP3.LUT R13, R58, 0xff0000, R15, 0xf8, !PT ;  /* 0x00ff00003a0d7812 */ /* 0x000fe200078ef80f */
[----:B------:R-:W-:Y:S01]  /*5e40*/  HADD2.F32 R59, -RZ, R56.H0_H0 ;  /* 0x20000038ff3b7230 */ /* 0x000fe20000004100 */
[----:B------:R-:W-:Y:S01]  /*5e50*/  F2FP.F16.E4M3.UNPACK_B R15, R11.H1 ;  /* 0x0000000bff0f723e */ /* 0x000fe200030006ff */
[-C--:B------:R-:W-:Y:S01]  /*5e60*/  FMUL.FTZ R11, R50, R61.reuse ;  /* 0x0000003d320b7220 */ /* 0x080fe20000410000 */
[C---:B------:R-:W-:Y:S01]  /*5e70*/  FMUL.FTZ R61, R48.reuse, R61 ;  /* 0x0000003d303d7220 */ /* 0x040fe20000410000 */
[----:B------:R-:W-:Y:S01]  /*5e80*/  HADD2.F32 R58, -RZ, R54.H1_H1 ;  /* 0x30000036ff3a7230 */ /* 0x000fe20000004100 */
[----:B------:R-:W-:Y:S01]  /*5e90*/  F2FP.F16.E4M3.UNPACK_B R62, R13.H1 ;  /* 0x0000000dff3e723e */ /* 0x000fe200030006ff */
[----:B------:R-:W-:Y:S01]  /*5ea0*/  FFMA.FTZ R11, R48, R59, -R11 ;  /* 0x0000003b300b7223 */ /* 0x000fe2000001080b */
[----:B------:R-:W-:-:S02]  /*5eb0*/  HADD2.F32 R54, -RZ, R15.H1_H1 ;  /* 0x3000000fff367230 */ /* 0x000fc40000004100 */
[----:B------:R-:W-:Y:S01]  /*5ec0*/  FFMA.FTZ R48, R50, R59, R61 ;  /* 0x0000003b32307223 */ /* 0x000fe2000001003d */
[----:B------:R-:W-:Y:S02]  /*5ed0*/  HADD2.F32 R15, -RZ, R15.H0_H0 ;  /* 0x2000000fff0f7230 */ /* 0x000fe40000004100 */
[----:B------:R-:W-:Y:S01]  /*5ee0*/  HADD2.F32 R50, -RZ, R56.H1_H1 ;  /* 0x30000038ff327230 */ /* 0x000fe20000004100 */
[-C--:B------:R-:W-:Y:S01]  /*5ef0*/  F2FP.F16.E4M3.UNPACK_B R56, R51.reuse.H1 ;  /* 0x00000033ff38723e */ /* 0x080fe200030006ff */
[CC--:B------:R-:W-:Y:S01]  /*5f00*/  FMUL.FTZ R60, R54.reuse, R58.reuse ;  /* 0x0000003a363c7220 */ /* 0x0c0fe20000410000 */
[C---:B------:R-:W-:Y:S01]  /*5f10*/  FMUL.FTZ R59, R15.reuse, R58 ;  /* 0x0000003a0f3b7220 */ /* 0x040fe20000410000 */
[----:B------:R-:W-:Y:S02]  /*5f20*/  HADD2.F32 R63, -RZ, R107.H1_H1 ;  /* 0x3000006bff3f7230 */ /* 0x000fe40000004100 */
[--C-:B------:R-:W-:Y:S02]  /*5f30*/  HADD2.F32 R58, -RZ, R56.reuse.H1_H1 ;  /* 0x30000038ff3a7230 */ /* 0x100fe40000004100 */
[-C--:B------:R-:W-:Y:S01]  /*5f40*/  FFMA.FTZ R15, R15, R50.reuse, -R60 ;  /* 0x000000320f0f7223 */ /* 0x080fe2000001083c */
[----:B------:R-:W-:Y:S01]  /*5f50*/  FFMA.FTZ R50, R54, R50, R59 ;  /* 0x0000003236327223 */ /* 0x000fe2000001003b */
[----:B------:R-:W-:Y:S01]  /*5f60*/  F2FP.F16.E4M3.UNPACK_B R54, R51 ;  /* 0x00000033ff36723e */ /* 0x000fe200020006ff */
[----:B------:R-:W-:-:S02]  /*5f70*/  HADD2.F32 R56, -RZ, R56.H0_H0 ;  /* 0x20000038ff387230 */ /* 0x000fc40000004100 */
[----:B------:R-:W-:Y:S01]  /*5f80*/  FMUL.FTZ R51, R58, R63 ;  /* 0x0000003f3a337220 */ /* 0x000fe20000410000 */
[----:B------:R-:W-:Y:S01]  /*5f90*/  HADD2.F32 R61, -RZ, R106.H1_H1 ;  /* 0x3000006aff3d7230 */ /* 0x000fe20000004100 */
[----:B------:R-:W-:Y:S01]  /*5fa0*/  F2FP.F16.E4M3.UNPACK_B R60, R49 ;  /* 0x00000031ff3c723e */ /* 0x000fe200020006ff */
[----:B------:R-:W-:Y:S02]  /*5fb0*/  HADD2.F32 R107, -RZ, R107.H0_H0 ;  /* 0x2000006bff6b7230 */ /* 0x000fe40000004100 */
[C---:B------:R-:W-:Y:S01]  /*5fc0*/  FMUL.FTZ R65, R56.reuse, R63 ;  /* 0x0000003f38417220 */ /* 0x040fe20000410000 */
[--C-:B------:R-:W-:Y:S02]  /*5fd0*/  HADD2.F32 R59, -RZ, R54.reuse.H1_H1 ;  /* 0x30000036ff3b7230 */ /* 0x100fe40000004100 */
[-C--:B------:R-:W-:Y:S01]  /*5fe0*/  FFMA.FTZ R51, R56, R61.reuse, -R51 ;  /* 0x0000003d38337223 */ /* 0x080fe20000010833 */
[----:B------:R-:W-:Y:S02]  /*5ff0*/  HADD2.F32 R56, -RZ, R54.H0_H0 ;  /* 0x20000036ff387230 */ /* 0x000fe40000004100 */
[----:B------:R-:W-:Y:S01]  /*6000*/  FFMA.FTZ R54, R58, R61, R65 ;  /* 0x0000003d3a367223 */ /* 0x000fe20000010041 */
[----:B------:R-:W-:-:S02]  /*6010*/  HADD2.F32 R106, -RZ, R106.H0_H0 ;  /* 0x2000006aff6a7230 */ /* 0x000fc40000004100 */
[CC--:B------:R-:W-:Y:S01]  /*6020*/  FMUL.FTZ R63, R59.reuse, R107.reuse ;  /* 0x0000006b3b3f7220 */ /* 0x0c0fe20000410000 */
[----:B------:R-:W-:Y:S02]  /*6030*/  HADD2.F32 R61, -RZ, R60.H1_H1 ;  /* 0x3000003cff3d7230 */ /* 0x000fe40000004100 */
[C---:B------:R-:W-:Y:S01]  /*6040*/  FMUL.FTZ R58, R56.reuse, R107 ;  /* 0x0000006b383a7220 */ /* 0x040fe20000410000 */
[----:B------:R-:W-:Y:S02]  /*6050*/  HADD2.F32 R65, -RZ, R62.H0_H0 ;  /* 0x2000003eff417230 */ /* 0x000fe40000004100 */
[----:B------:R-:W-:Y:S01]  /*6060*/  FFMA.FTZ R56, R56, R106, -R63 ;  /* 0x0000006a38387223 */ /* 0x000fe2000001083f */
[----:B------:R-:W-:Y:S01]  /*6070*/  F2FP.F16.E4M3.UNPACK_B R63, R12.H1 ;  /* 0x0000000cff3f723e */ /* 0x000fe200030006ff */
[----:B------:R-:W-:Y:S01]  /*6080*/  FFMA.FTZ R59, R59, R106, R58 ;  /* 0x0000006a3b3b7223 */ /* 0x000fe2000001003a */
[----:B------:R-:W-:Y:S01]  /*6090*/  HADD2.F32 R58, -RZ, R60.H0_H0 ;  /* 0x2000003cff3a7230 */ /* 0x000fe20000004100 */
[----:B------:R-:W-:Y:S01]  /*60a0*/  F2FP.F16.E4M3.UNPACK_B R60, R49.H1 ;  /* 0x00000031ff3c723e */ /* 0x000fe200030006ff */
[----:B------:R-:W-:Y:S01]  /*60b0*/  FMUL.FTZ R67, R61, R65 ;  /* 0x000000413d437220 */ /* 0x000fe20000410000 */
[----:B------:R-:W-:Y:S01]  /*60c0*/  HADD2.F32 R64, -RZ, R63.H0_H0 ;  /* 0x2000003fff407230 */ /* 0x000fe20000004100 */
[----:B------:R-:W-:Y:S01]  /*60d0*/  F2FP.SATFINITE.E4M3.F32.PACK_AB_MERGE_C R50, R50, R15, RZ ;  /* 0x0000000f3232723e */ /* 0x000fe200048070ff */
[----:B------:R-:W-:Y:S01]  /*60e0*/  FMUL.FTZ R66, R58, R65 ;  /* 0x000000413a427220 */ /* 0x000fe20000410000 */
[----:B------:R-:W-:Y:S01]  /*60f0*/  HADD2.F32 R65, -RZ, R62.H1_H1 ;  /* 0x3000003eff417230 */ /* 0x000fe20000004100 */
[----:B------:R-:W-:Y:S01]  /*6100*/  F2FP.SATFINITE.E4M3.F32.PACK_AB_MERGE_C R51, R54, R51, RZ ;  /* 0x000000333633723e */ /* 0x000fe200048070ff */
[----:B------:R-:W-:-:S02]  /*6110*/  HADD2.F32 R62, -RZ, R60.H1_H1 ;  /* 0x3000003cff3e7230 */ /* 0x000fc40000004100 */
[-C--:B------:R-:W-:Y:S01]  /*6120*/  FFMA.FTZ R49, R58, R64.reuse, -R67 ;  /* 0x000000403a317223 */ /* 0x080fe20000010843 */
[----:B------:R-:W-:Y:S02]  /*6130*/  HADD2.F32 R60, -RZ, R60.H0_H0 ;  /* 0x2000003cff3c7230 */ /* 0x000fe40000004100 */
[----:B------:R-:W-:Y:S01]  /*6140*/  FFMA.FTZ R58, R61, R64, R66 ;  /* 0x000000403d3a7223 */ /* 0x000fe20000010042 */
[----:B------:R-:W-:Y:S02]  /*6150*/  HADD2.F32 R63, -RZ, R63.H1_H1 ;  /* 0x3000003fff3f7230 */ /* 0x000fe40000004100 */
[----:B------:R-:W-:Y:S01]  /*6160*/  FMUL.FTZ R61, R62, R65 ;  /* 0x000000413e3d7220 */ /* 0x000fe20000410000 */
[----:B------:R-:W-:Y:S01]  /*6170*/  F2FP.F16.E4M3.UNPACK_B R64, R13 ;  /* 0x0000000dff40723e */ /* 0x000fe200020006ff */
[C---:B------:R-:W-:Y:S01]  /*6180*/  FMUL.FTZ R65, R60.reuse, R65 ;  /* 0x000000413c417220 */ /* 0x040fe20000410000 */
[----:B------:R-:W-:Y:S01]  /*6190*/  F2FP.SATFINITE.E4M3.F32.PACK_AB_MERGE_C R51, R59, R56, R51 ;  /* 0x000000383b33723e */ /* 0x000fe20004807033 */
[-C--:B------:R-:W-:Y:S01]  /*61a0*/  FFMA.FTZ R60, R60, R63.reuse, -R61 ;  /* 0x0000003f3c3c7223 */ /* 0x080fe2000001083d */
[----:B------:R-:W-:Y:S01]  /*61b0*/  F2FP.F16.E4M3.UNPACK_B R61, R14.H1 ;  /* 0x0000000eff3d723e */ /* 0x000fe200030006ff */
[----:B------:R-:W-:Y:S01]  /*61c0*/  FFMA.FTZ R13, R62, R63, R65 ;  /* 0x0000003f3e0d7223 */ /* 0x000fe20000010041 */
[----:B------:R-:W-:Y:S01]  /*61d0*/  F2FP.F16.E4M3.UNPACK_B R63, R12 ;  /* 0x0000000cff3f723e */ /* 0x000fe200020006ff */
[----:B------:R-:W-:Y:S01]  /*61e0*/  HADD2.F32 R65, -RZ, R64.H1_H1 ;  /* 0x30000040ff417230 */ /* 0x000fe20000004100 */
[----:B------:R-:W-:Y:S01]  /*61f0*/  F2FP.F16.E4M3.UNPACK_B R14, R14 ;  /* 0x0000000eff0e723e */ /* 0x000fe200020006ff */
[--C-:B------:R-:W-:Y:S01]  /*6200*/  HADD2.F32 R62, -RZ, R61.reuse.H1_H1 ;  /* 0x3000003dff3e7230 */ /* 0x100fe20000004100 */
[----:B------:R-:W-:Y:S01]  /*6210*/  F2FP.SATFINITE.E4M3.F32.PACK_AB_MERGE_C R60, R13, R60, RZ ;  /* 0x0000003c0d3c723e */ /* 0x000fe200048070ff */
[----:B------:R-:W-:Y:S01]  /*6220*/  HADD2.F32 R61, -RZ, R61.H0_H0 ;  /* 0x2000003dff3d7230 */ /* 0x000fe20000004100 */
[----:B------:R-:W-:Y:S01]  /*6230*/  F2FP.SATFINITE.E4M3.F32.PACK_AB_MERGE_C R13, R48, R11, R50 ;  /* 0x0000000b300d723e */ /* 0x000fe20004807032 */
[----:B------:R-:W-:-:S02]  /*6240*/  HADD2.F32 R12, -RZ, R63.H1_H1 ;  /* 0x3000003fff0c7230 */ /* 0x000fc40000004100 */
[CC--:B------:R-:W-:Y:S01]  /*6250*/  FMUL.FTZ R66, R62.reuse, R65.reuse ;  /* 0x000000413e427220 */ /* 0x0c0fe20000410000 */
[----:B------:R-:W-:Y:S02]  /*6260*/  HADD2.F32 R63, -RZ, R63.H0_H0 ;  /* 0x2000003fff3f7230 */ /* 0x000fe40000004100 */
[C---:B------:R-:W-:Y:S01]  /*6270*/  FMUL.FTZ R65, R61.reuse, R65 ;  /* 0x000000413d417220 */ /* 0x040fe20000410000 */
[-C--:B------:R-:W-:Y:S01]  /*6280*/  FFMA.FTZ R66, R61, R12.reuse, -R66 ;  /* 0x0000000c3d427223 */ /* 0x080fe20000010842 */
[----:B------:R-:W-:Y:S02]  /*6290*/  HADD2.F32 R61, -RZ, R64.H0_H0 ;  /* 0x20000040ff3d7230 */ /* 0x000fe40000004100 */
[----:B------:R-:W-:Y:S01]  /*62a0*/  FFMA.FTZ R65, R62, R12, R65 ;  /* 0x0000000c3e417223 */ /* 0x000fe20000010041 */
[--C-:B------:R-:W-:Y:S02]  /*62b0*/  HADD2.F32 R12, -RZ, R14.reuse.H1_H1 ;  /* 0x3000000eff0c7230 */ /* 0x100fe40000004100 */
[----:B------:R-:W-:-:S02]  /*62c0*/  HADD2.F32 R14, -RZ, R14.H0_H0 ;  /* 0x2000000eff0e7230 */ /* 0x000fc40000004100 */
[----:B------:R-:W-:Y:S01]  /*62d0*/  F2FP.SATFINITE.E4M3.F32.PACK_AB_MERGE_C R65, R65, R66, RZ ;  /* 0x000000424141723e */ /* 0x000fe200048070ff */
[-C--:B------:R-:W-:Y:S02]  /*62e0*/  FMUL.FTZ R15, R12, R61.reuse ;  /* 0x0000003d0c0f7220 */ /* 0x080fe40000410000 */
[C---:B------:R-:W-:Y:S02]  /*62f0*/  FMUL.FTZ R61, R14.reuse, R61 ;  /* 0x0000003d0e3d7220 */ /* 0x040fe40000410000 */
[-C--:B------:R-:W-:Y:S02]  /*6300*/  FFMA.FTZ R15, R14, R63.reuse, -R15 ;  /* 0x0000003f0e0f7223 */ /* 0x080fe4000001080f */
[----:B------:R-:W-:-:S05]  /*6310*/  FFMA.FTZ R12, R12, R63, R61 ;  /* 0x0000003f0c0c7223 */ /* 0x000fca000001003d */
[----:B------:R-:W-:Y:S01]  /*6320*/  F2FP.SATFINITE.E4M3.F32.PACK_AB_MERGE_C R14, R12, R15, R65 ;  /* 0x0000000f0c0e723e */ /* 0x000fe20004807041 */
[----:B------:R-:W-:Y:S01]  /*6330*/  IMAD.MOV.U32 R12, RZ, RZ, R51 ;  /* 0x000000ffff0c7224 */ /* 0x000fe200078e0033 */
[----:B------:R-:W-:-:S07]  /*6340*/  F2FP.SATFINITE.E4M3.F32.PACK_AB_MERGE_C R15, R58, R49, R60 ;  /* 0x000000313a0f723e */ /* 0x000fce000480703c */
.L_x_3106:
[----:B------:R-:W-:Y:S05]  /*6350*/  BSYNC B3 ;  /* 0x0000000000037941 */ /* 0x000fea0003800000 */
.L_x_3105:
[----:B--2---:R0:W-:Y:S02]  /*6360*/  ST.E.128 desc[UR42][R52.64], R12 ;  /* 0x0000000c34007985 */ /* 0x0041e4000c101d2a */
.L_x_3104:
[----:B------:R-:W-:Y:S05]  /*6370*/  BSYNC B2 ;  /* 0x0000000000027941 */ /* 0x000fea0003800000 */
.L_x_3103:
        /* <DEDUP_REMOVED lines=8> */
[----:B------:R-:W-:Y:S02]  /*6400*/  SHF.R.U32.HI R53, RZ, 0x8, R45 ;  /* 0x00000008ff357819 */ /* 0x000fe4000001162d */
[----:B------:R-:W-:Y:S02]  /*6410*/  SHF.R.U32.HI R51, RZ, 0x8, R47 ;  /* 0x00000008ff337819 */ /* 0x000fe4000001162f */
[--C-:B------:R-:W-:Y:S02]  /*6420*/  SHF.R.U32.HI R44, RZ, 0x18, R45.reuse ;  /* 0x00000018ff2c7819 */ /* 0x100fe4000001162d */
[----:B----4-:R-:W-:Y:S01]  /*6430*/  LOP3.LUT R11, R45, 0xff, RZ, 0xc0, !PT ;  /* 0x000000ff2d0b7812 */ /* 0x010fe200078ec0ff */
        /* <DEDUP_REMOVED lines=33> */
[-C--:B------:R-:W-:Y:S01]  /*6650*/  FMUL.FTZ R54, R50, R52.reuse ;  /* 0x0000003432367220 */ /* 0x080fe20000410000 */
[----:B------:R-:W-:Y:S01]  /*6660*/  FMUL.FTZ R57, R47, R52 ;  /* 0x000000342f397220 */ /* 0x000fe20000410000 */
[----:B------:R-:W-:Y:S01]  /*6670*/  F2FP.F16.E4M3.UNPACK_B R46, R45.H1 ;  /* 0x0000002dff2e723e */ /* 0x000fe200030006ff */
[----:B------:R-:W-:-:S02]  /*6680*/  HADD2.F32 R52, -RZ, R104.H1_H1 ;  /* 0x30000068ff347230 */ /* 0x000fc40000004100 */
[-C--:B------:R-:W-:Y:S01]  /*6690*/  FFMA.FTZ R54, R47, R51.reuse, -R54 ;  /* 0x000000332f367223 */ /* 0x080fe20000010836 */
[----:B------:R-:W-:Y:S01]  /*66a0*/  FFMA.FTZ R57, R50, R51, R57 ;  /* 0x0000003332397223 */ /* 0x000fe20000010039 */
[----:B------:R-:W-:Y:S01]  /*66b0*/  F2FP.F16.E4M3.UNPACK_B R45, R45 ;  /* 0x0000002dff2d723e */ /* 0x000fe200020006ff */
[--C-:B------:R-:W-:Y:S01]  /*66c0*/  HADD2.F32 R51, -RZ, R46.reuse.H1_H1 ;  /* 0x3000002eff337230 */ /* 0x100fe20000004100 */
[----:B------:R-:W-:Y:S01]  /*66d0*/  F2FP.F16.E4M3.UNPACK_B R103, R103 ;  /* 0x00000067ff67723e */ /* 0x000fe200020006ff */
[----:B------:R-:W-:Y:S01]  /*66e0*/  HADD2.F32 R50, -RZ, R46.H0_H0 ;  /* 0x2000002eff327230 */ /* 0x000fe20000004100 */
[----:B------:R-:W-:Y:S01]  /*66f0*/  F2FP.F16.E4M3.UNPACK_B R58, R44.H1 ;  /* 0x0000002cff3a723e */ /* 0x000fe200030006ff */
[--C-:B------:R-:W-:Y:S02]  /*6700*/  HADD2.F32 R46, -RZ, R45.reuse.H0_H0 ;  /* 0x2000002dff2e7230 */ /* 0x100fe40000004100 */
[----:B------:R-:W-:Y:S01]  /*6710*/  FMUL.FTZ R55, R51, R52 ;  /* 0x0000003433377220 */ /* 0x000fe20000410000 */
[----:B------:R-:W-:-:S02]  /*6720*/  HADD2.F32 R47, -RZ, R45.H1_H1 ;  /* 0x3000002dff2f7230 */ /* 0x000fc40000004100 */
[----:B------:R-:W-:Y:S01]  /*6730*/  FMUL.FTZ R52, R50, R52 ;  /* 0x0000003432347220 */ /* 0x000fe20000410000 */
[----:B------:R-:W-:Y:S02]  /*6740*/  HADD2.F32 R104, -RZ, R104.H0_H0 ;  /* 0x20000068ff687230 */ /* 0x000fe40000004100 */
[--C-:B------:R-:W-:Y:S02]  /*6750*/  HADD2.F32 R45, -RZ, R103.reuse.H1_H1 ;  /* 0x30000067ff2d7230 */ /* 0x100fe40000004100 */
[----:B------:R-:W-:Y:S02]  /*6760*/  HADD2.F32 R103, -RZ, R103.H0_H0 ;  /* 0x20000067ff677230 */ /* 0x000fe40000004100 */
[-C--:B------:R-:W-:Y:S01]  /*6770*/  FMUL.FTZ R53, R47, R104.reuse ;  /* 0x000000682f357220 */ /* 0x080fe20000410000 */
[----:B------:R-:W-:Y:S01]  /*6780*/  FMUL.FTZ R104, R46, R104 ;  /* 0x000000682e687220 */ /* 0x000fe20000410000 */
[-C--:B------:R-:W-:Y:S01]  /*6790*/  FFMA.FTZ R51, R51, R45.reuse, R52 ;  /* 0x0000002d33337223 */ /* 0x080fe20000010034 */
[----:B------:R-:W-:Y:S01]  /*67a0*/  FFMA.FTZ R50, R50, R45, -R55 ;  /* 0x0000002d32327223 */ /* 0x000fe20000010837 */
[----:B------:R-:W-:Y:S01]  /*67b0*/  F2FP.F16.E4M3.UNPACK_B R52, R15.H1 ;  /* 0x0000000fff34723e */ /* 0x000fe200030006ff */
[-C--:B------:R-:W-:Y:S01]  /*67c0*/  FFMA.FTZ R45, R46, R103.reuse, -R53 ;  /* 0x000000672e2d7223 */ /* 0x080fe20000010835 */
[----:B------:R-:W-:Y:S01]  /*67d0*/  FFMA.FTZ R46, R47, R103, R104 ;  /* 0x000000672f2e7223 */ /* 0x000fe20000010068 */
[----:B------:R-:W-:Y:S01]  /*67e0*/  F2FP.SATFINITE.E4M3.F32.PACK_AB_MERGE_C R47, R57, R54, RZ ;  /* 0x00000036392f723e */ /* 0x000fe200048070ff */
[----:B------:R-:W-:Y:S01]  /*67f0*/  HADD2.F32 R60, -RZ, R58.H1_H1 ;  /* 0x3000003aff3c7230 */ /* 0x000fe20000004100 */
[----:B------:R-:W-:Y:S01]  /*6800*/  F2FP.SATFINITE.E4M3.F32.PACK_AB_MERGE_C R50, R51, R50, RZ ;  /* 0x000000323332723e */ /* 0x000fe200048070ff */
[--C-:B------:R-:W-:Y:S01]  /*6810*/  HADD2.F32 R53, -RZ, R52.reuse.H0_H0 ;  /* 0x20000034ff357230 */ /* 0x100fe20000004100 */
[-C--:B------:R-:W-:Y:S01]  /*6820*/  F2FP.F16.E4M3.UNPACK_B R55, R13.reuse.H1 ;  /* 0x0000000dff37723e */ /* 0x080fe200030006ff */
[----:B------:R-:W-:Y:S01]  /*6830*/  HADD2.F32 R52, -RZ, R52.H1_H1 ;  /* 0x30000034ff347230 */ /* 0x000fe20000004100 */
[----:B------:R-:W-:Y:S01]  /*6840*/  F2FP.F16.E4M3.UNPACK_B R51, R14.H1 ;  /* 0x0000000eff33723e */ /* 0x000fe200030006ff */
[----:B------:R-:W-:Y:S01]  /*6850*/  HADD2.F32 R58, -RZ, R58.H0_H0 ;  /* 0x2000003aff3a7230 */ /* 0x000fe20000004100 */
[----:B------:R-:W-:Y:S01]  /*6860*/  F2FP.F16.E4M3.UNPACK_B R57, R44 ;  /* 0x0000002cff39723e */ /* 0x000fe200020006ff */
        /* <DEDUP_REMOVED lines=13> */
[----:B------:R-:W-:Y:S01]  /*6940*/  FFMA.FTZ R60, R51, R53, -R60 ;  /* 0x00000035333c7223 */ /* 0x000fe2000001083c */
[----:B------:R-:W-:-:S02]  /*6950*/  HADD2.F32 R57, -RZ, R57.H0_H0 ;  /* 0x20000039ff397230 */ /* 0x000fc40000004100 */
[----:B------:R-:W-:Y:S01]  /*6960*/  FFMA.FTZ R59, R44, R53, R59 ;  /* 0x000000352c3b7223 */ /* 0x000fe2000001003b */
[--C-:B------:R-:W-:Y:S02]  /*6970*/  HADD2.F32 R44, -RZ, R15.reuse.H0_H0 ;  /* 0x2000000fff2c7230 */ /* 0x100fe40000004100 */
[----:B------:R-:W-:Y:S01]  /*6980*/  FFMA.FTZ R56, R52, R56, R61 ;  /* 0x0000003834387223 */ /* 0x000fe2000001003d */
[----:B------:R-:W-:Y:S02]  /*6990*/  HADD2.F32 R51, -RZ, R15.H1_H1 ;  /* 0x3000000fff337230 */ /* 0x000fe40000004100 */
[--C-:B------:R-:W-:Y:S01]  /*69a0*/  HADD2.F32 R15, -RZ, R14.reuse.H0_H0 ;  /* 0x2000000eff0f7230 */ /* 0x100fe20000004100 */
[----:B------:R-:W-:Y:S01]  /*69b0*/  F2FP.SATFINITE.E4M3.F32.PACK_AB_MERGE_C R59, R59, R60, RZ ;  /* 0x0000003c3b3b723e */ /* 0x000fe200048070ff */
[----:B------:R-:W-:Y:S02]  /*69c0*/  HADD2.F32 R14, -RZ, R14.H1_H1 ;  /* 0x3000000eff0e7230 */ /* 0x000fe40000004100 */
[----:B------:R-:W-:Y:S01]  /*69d0*/  FMUL.FTZ R53, R51, R58 ;  /* 0x0000003a33357220 */ /* 0x000fe20000410000 */
[----:B------:R-:W-:-:S02]  /*69e0*/  HADD2.F32 R55, -RZ, R55.H0_H0 ;  /* 0x20000037ff377230 */ /* 0x000fc40000004100 */
        /* <DEDUP_REMOVED lines=8> */
[----:B------:R-:W-:Y:S02]  /*6a70*/  F2FP.SATFINITE.E4M3.F32.PACK_AB_MERGE_C R56, R56, R13, RZ ;  /* 0x0000000d3838723e */ /* 0x000fe400048070ff */
[----:B------:R-:W-:-:S02]  /*6a80*/  F2FP.SATFINITE.E4M3.F32.PACK_AB_MERGE_C R13, R12, R11, R47 ;  /* 0x0000000b0c0d723e */ /* 0x000fc4000480702f */
[----:B------:R-:W-:Y:S02]  /*6a90*/  F2FP.SATFINITE.E4M3.F32.PACK_AB_MERGE_C R12, R46, R45, R50 ;  /* 0x0000002d2e0c723e */ /* 0x000fe40004807032 */
[----:B------:R-:W-:Y:S02]  /*6aa0*/  F2FP.SATFINITE.E4M3.F32.PACK_AB_MERGE_C R14, R57, R52, R59 ;  /* 0x00000034390e723e */ /* 0x000fe4000480703b */
[----:B------:R-:W-:-:S07]  /*6ab0*/  F2FP.SATFINITE.E4M3.F32.PACK_AB_MERGE_C R15, R58, R53, R56 ;  /* 0x000000353a0f723e */ /* 0x000fce0004807038 */
.L_x_3108:
[----:B------:R-:W-:Y:S05]  /*6ac0*/  BSYNC B2 ;  /* 0x0000000000027941 */ /* 0x000fea0003800000 */
.L_x_3107:
[----:B0-----:R0:W-:Y:S02]  /*6ad0*/  ST.E.128 desc[UR42][R48.64], R12 ;  /* 0x0000000c30007985 */ /* 0x0011e4000c101d2a */
.L_x_3102:
[----:B------:R-:W-:Y:S05]  /*6ae0*/  BSYNC B1 ;  /* 0x0000000000017941 */ /* 0x000fea0003800000 */
.L_x_3101:
[----:B------:R-:W-:-:S03]  /*6af0*/  UMOV UR4, 0xffffffff ;  /* 0xffffffff00047882 */ /* 0x000fc60000000000 */
[----:B------:R-:W-:Y:S05]  /*6b00*/  BRA.DIV UR4, `(.L_x_3109) ;  /* 0x000002a204ac7947 */ /* 0x000fea000b800000 */
[----:B------:R1:W1:Y:S04]  /*6b10*/  SHFL.IDX PT, R47, R100, 0x3, 0x181f ;  /* 0x00781f00642f7f89 */ /* 0x00026800000e0000 */
[----:B0-2---:R-:W0:Y:S02]  /*6b20*/  SHFL.IDX PT, R99, R99, 0x3, 0x181f ;  /* 0x00781f0063637f89 */ /* 0x005e2400000e0000 */
.L_x_3452:
        /* <DEDUP_REMOVED lines=20> */
[----:B--2---:R-:W-:Y:S01]  /*6c70*/  IMAD.MOV.U32 R11, RZ, RZ, R13 ;  /* 0x000000ffff0b7224 */ /* 0x004fe200078e000d */
[----:B------:R-:W-:Y:S01]  /*6c80*/  PRMT R42, R42, 0x654, R41 ;  /* 0x000006542a2a7816 */ /* 0x000fe20000000029 */
[----:B------:R-:W-:Y:S01]  /*6c90*/  IMAD.MOV.U32 R41, RZ, RZ, R12 ;  /* 0x000000ffff297224 */ /* 0x000fe200078e000c */
[----:B------:R-:W-:Y:S01]  /*6ca0*/  LOP3.LUT R13, R40, 0xff00, R43, 0xf8, !PT ;  /* 0x0000ff00280d7812 */ /* 0x000fe200078ef82b */
[----:B------:R-:W-:Y:S01]  /*6cb0*/  IMAD.U32 R40, R48, 0x10000, RZ ;  /* 0x0001000030287824 */ /* 0x000fe200078e00ff */
[----:B------:R-:W-:Y:S01]  /*6cc0*/  LOP3.LUT R42, R42, 0xff00, R49, 0xf8, !PT ;  /* 0x0000ff002a2a7812 */ /* 0x000fe200078ef831 */
[----:B------:R-:W-:Y:S01]  /*6cd0*/  IMAD.U32 R49, R46, 0x10000, RZ ;  /* 0x000100002e317824 */ /* 0x000fe200078e00ff */
        /* <DEDUP_REMOVED lines=28> */
[----:B------:R-:W-:Y:S01]  /*6ea0*/  F2FP.F16.E4M3.UNPACK_B R54, R40 ;  /* 0x00000028ff36723e */ /* 0x000fe200020006ff */
        /* <DEDUP_REMOVED lines=18> */
[----:B------:R-:W-:Y:S01]  /*6fd0*/  F2FP.F16.E4M3.UNPACK_B R55, R40.H1 ;  /* 0x00000028ff37723e */ /* 0x000fe200030006ff */
[--C-:B------:R-:W-:Y:S01]  /*6fe0*/  HADD2.F32 R50, -RZ, R49.reuse.H0_H0 ;  /* 0x20000031ff327230 */ /* 0x100fe20000004100 */
[-C--:B------:R-:W-:Y:S01]  /*6ff0*/  F2FP.F16.E4M3.UNPACK_B R52, R13.reuse.H1 ;  /* 0x0000000dff34723e */ /* 0x080fe200030006ff */
[----:B------:R-:W-:Y:S01]  /*7000*/  HADD2.F32 R49, -RZ, R49.H1_H1 ;  /* 0x30000031ff317230 */ /* 0x000fe20000004100 */
[----:B------:R-:W-:Y:S01]  /*7010*/  F2FP.F16.E4M3.UNPACK_B R48, R14.H1 ;  /* 0x0000000eff30723e */ /* 0x000fe200030006ff */
[----:B------:R-:W-:Y:S01]  /*7020*/  HADD2.F32 R56, -RZ, R55.H1_H1 ;  /* 0x30000037ff387230 */ /* 0x000fe20000004100 */
[----:B------:R-:W-:Y:S01]  /*7030*/  F2FP.SATFINITE.E4M3.F32.PACK_AB_MERGE_C R46, R53, R46, RZ ;  /* 0x0000002e352e723e */ /* 0x000fe200048070ff */
[----:B------:R-:W-:Y:S01]  /*7040*/  HADD2.F32 R53, -RZ, R52.H1_H1 ;  /* 0x30000034ff357230 */ /* 0x000fe20000004100 */
[----:B------:R-:W-:Y:S01]  /*7050*/  F2FP.F16.E4M3.UNPACK_B R51, R13 ;  /* 0x0000000dff33723e */ /* 0x000fe200020006ff */
[----:B------:R-:W-:-:S02]  /*7060*/  HADD2.F32 R40, -RZ, R48.H1_H1 ;  /* 0x30000030ff287230 */ /* 0x000fc40000004100 */
[-C--:B------:R-:W-:Y:S01]  /*7070*/  FMUL.FTZ R13, R49, R56.reuse ;  /* 0x00000038310d7220 */ /* 0x080fe20000410000 */
[----:B------:R-:W-:Y:S01]  /*7080*/  HADD2.F32 R48, -RZ, R48.H0_H0 ;  /* 0x20000030ff307230 */ /* 0x000fe20000004100 */
[----:B------:R-:W-:Y:S01]  /*7090*/  F2FP.F16.E4M3.UNPACK_B R15, R15 ;  /* 0x0000000fff0f723e */ /* 0x000fe200020006ff */
[C---:B------:R-:W-:Y:S01]  /*70a0*/  FMUL.FTZ R56, R50.reuse, R56 ;  /* 0x0000003832387220 */ /* 0x040fe20000410000 */
[----:B------:R-:W-:Y:S01]  /*70b0*/  FFMA.FTZ R58, R50, R53, -R13 ;  /* 0x00000035323a7223 */ /* 0x000fe2000001080d */
[----:B------:R-:W-:Y:S02]  /*70c0*/  HADD2.F32 R13, -RZ, R51.H1_H1 ;  /* 0x30000033ff0d7230 */ /* 0x000fe40000004100 */
[-C--:B------:R-:W-:Y:S01]  /*70d0*/  FMUL.FTZ R59, R40, R57.reuse ;  /* 0x00000039283b7220 */ /* 0x080fe20000410000 */
[----:B------:R-:W-:Y:S01]  /*70e0*/  FMUL.FTZ R57, R48, R57 ;  /* 0x0000003930397220 */ /* 0x000fe20000410000 */
[----:B------:R-:W-:Y:S01]  /*70f0*/  F2FP.F16.E4M3.UNPACK_B R14, R14 ;  /* 0x0000000eff0e723e */ /* 0x000fe200020006ff */
[----:B------:R-:W-:-:S02]  /*7100*/  HADD2.F32 R55, -RZ, R55.H0_H0 ;  /* 0x20000037ff377230 */ /* 0x000fc40000004100 */
[-C--:B------:R-:W-:Y:S01]  /*7110*/  FFMA.FTZ R59, R48, R13.reuse, -R59 ;  /* 0x0000000d303b7223 */ /* 0x080fe2000001083b */
[----:B------:R-:W-:Y:S01]  /*7120*/  FFMA.FTZ R50, R40, R13, R57 ;  /* 0x0000000d28327223 */ /* 0x000fe20000010039 */
[--C-:B------:R-:W-:Y:S02]  /*7130*/  HADD2.F32 R40, -RZ, R15.reuse.H0_H0 ;  /* 0x2000000fff287230 */ /* 0x100fe40000004100 */
[----:B------:R-:W-:Y:S01]  /*7140*/  FFMA.FTZ R61, R49, R53, R56 ;  /* 0x00000035313d7223 */ /* 0x000fe20000010038 */
[--C-:B------:R-:W-:Y:S02]  /*7150*/  HADD2.F32 R13, -RZ, R14.reuse.H0_H0 ;  /* 0x2000000eff0d7230 */ /* 0x100fe40000004100 */
[----:B------:R-:W-:Y:S02]  /*7160*/  HADD2.F32 R15, -RZ, R15.H1_H1 ;  /* 0x3000000fff0f7230 */ /* 0x000fe40000004100 */
[----:B------:R-:W-:Y:S01]  /*7170*/  FMUL.FTZ R56, R40, R55 ;  /* 0x0000003728387220 */ /* 0x000fe20000410000 */
[----:B------:R-:W-:-:S02]  /*7180*/  HADD2.F32 R14, -RZ, R14.H1_H1 ;  /* 0x3000000eff0e7230 */ /* 0x000fc40000004100 */
[-C--:B------:R-:W-:Y:S01]  /*7190*/  FMUL.FTZ R49, R13, R54.reuse ;  /* 0x000000360d317220 */ /* 0x080fe20000410000 */
[----:B------:R-:W-:Y:S02]  /*71a0*/  HADD2.F32 R52, -RZ, R52.H0_H0 ;  /* 0x20000034ff347230 */ /* 0x000fe40000004100 */
[C---:B------:R-:W-:Y:S01]  /*71b0*/  FMUL.FTZ R53, R15.reuse, R55 ;  /* 0x000000370f357220 */ /* 0x040fe20000410000 */
[----:B------:R-:W-:Y:S02]  /*71c0*/  HADD2.F32 R51, -RZ, R51.H0_H0 ;  /* 0x20000033ff337230 */ /* 0x000fe40000004100 */
[----:B------:R-:W-:Y:S01]  /*71d0*/  FMUL.FTZ R48, R14, R54 ;  /* 0x000000360e307220 */ /* 0x000fe20000410000 */
[----:B------:R-:W-:Y:S01]  /*71e0*/  F2FP.SATFINITE.E4M3.F32.PACK_AB_MERGE_C R50, R50, R59, RZ ;  /* 0x0000003b3232723e */ /* 0x000fe200048070ff */
        /* <DEDUP_REMOVED lines=9> */
.L_x_3114:
[----:B------:R-:W-:Y:S05]  /*7280*/  BSYNC B2 ;  /* 0x0000000000027941 */ /* 0x000fea0003800000 */
.L_x_3113:
[----:B--2---:R2:W-:Y:S02]  /*7290*/  ST.E.128 desc[UR42][R44.64], R12 ;  /* 0x0000000c2c007985 */ /* 0x0045e4000c101d2a */
.L_x_3112:
[----:B------:R-:W-:Y:S05]  /*72a0*/  BSYNC B1 ;  /* 0x0000000000017941 */ /* 0x000fea0003800000 */
.L_x_3111:
[----:B------:R-:W-:-:S13]  /*72b0*/  LOP3.LUT P2, RZ, R23, 0x2, RZ, 0xc0, !PT ;  /* 0x0000000217ff7812 */ /* 0x000fda000784c0ff */
[----:B------:R-:W-:Y:S05]  /*72c0*/  @P2 BRA `(.L_x_3110) ;  /* 0x0000005400882947 */ /* 0x000fea0003800000 */
[----:B--2---:R2:W2:Y:S01]  /*72d0*/  LDS.128 R12, [R89+0x2f400] ;  /* 0x02f40000590c7984 */ /* 0x0044a20000000c00 */
[----:B0-----:R-:W-:Y:S01]  /*72e0*/  IADD3 R40, P2, R22, R99, RZ ;  /* 0x0000006316287210 */ /* 0x001fe20007f5e0ff */
[----:B------:R-:W-:Y:S04]  /*72f0*/  BSSY B1, `(.L_x_3115) ;  /* 0x000006e000017945 */ /* 0x000fe80003800000 */
[----:B-1----:R-:W-:Y:S01]  /*7300*/  IMAD.X R41, R47, 0x1, R218, P2 ;  /* 0x000000012f297824 */ /* 0x002fe200010e06da */
[----:B------:R-:W-:-:S13]  /*7310*/  ISETP.GE.AND P2, PT, R219, R101, PT ;  /* 0x00000065db00720c */ /* 0x000fda0003f46270 */
[----:B------:R-:W-:Y:S05]  /*7320*/  @P2 BRA `(.L_x_3116) ;  /* 0x0000000400a82947 */ /* 0x000fea0003800000 */
[----:B----4-:R-:W-:Y:S02]  /*7330*/  LOP3.LUT R11, R37, 0xff, RZ, 0xc0, !PT ;  /* 0x000000ff250b7812 */ /* 0x010fe400078ec0ff */
[----:B------:R-:W-:Y:S02]  /*7340*/  SHF.R.U32.HI R36, RZ, 0x18, R37 ;  /* 0x00000018ff247819 */ /* 0x000fe40000011625 */
[----:B------:R-:W-:Y:S02]  /*7350*/  SHF.R.U32.HI R38, RZ, 0x8, R39 ;  /* 0x00000008ff267819 */ /* 0x000fe40000011627 */
[--C-:B------:R-:W-:Y:S02]  /*7360*/  SHF.R.U32.HI R44, RZ, 0x8, R37.reuse ;  /* 0x00000008ff2c7819 */ /* 0x100fe40000011625 */
[----:B------:R-:W-:Y:S01]  /*7370*/  SHF.R.U32.HI R45, RZ, 0x10, R37 ;  /* 0x00000010ff2d7819 */ /* 0x000fe20000011625 */
[----:B------:R-:W-:Y:S01]  /*7380*/  IMAD.SHL.U32 R38, R38, 0x100, RZ ;  /* 0x0000010026267824 */ /* 0x000fe200078e00ff */
[----:B------:R-:W-:Y:S01]  /*7390*/  PRMT R36, R36, 0x654, R11 ;  /* 0x0000065424247816 */ /* 0x000fe2000000000b */
[----:B--2---:R-:W-:Y:S01]  /*73a0*/  IMAD.MOV.U32 R37, RZ, RZ, R12 ;  /* 0x000000ffff257224 */ /* 0x004fe200078e000c */
[----:B------:R-:W-:Y:S01]  /*73b0*/  SHF.R.U32.HI R42, RZ, 0x10, R39 ;  /* 0x00000010ff2a7819 */ /* 0x000fe20000011627 */
[----:B------:R-:W-:Y:S01]  /*73c0*/  IMAD.U32 R12, R45, 0x10000, RZ ;  /* 0x000100002d0c7824 */ /* 0x000fe200078e00ff */
[----:B------:R-:W-:-:S02]  /*73d0*/  SHF.L.U32 R11, R44, 0x8, RZ ;  /* 0x000000082c0b7819 */ /* 0x000fc400000006ff */
[----:B------:R-:W-:Y:S02]  /*73e0*/  LOP3.LUT R43, R39, 0xff0000ff, RZ, 0xc0, !PT ;  /* 0xff0000ff272b7812 */ /* 0x000fe400078ec0ff */
[----:B------:R-:W-:Y:S01]  /*73f0*/  LOP3.LUT R39, R36, 0xff00, R11, 0xf8, !PT ;  /* 0x0000ff0024277812 */ /* 0x000fe200078ef80b */
[----:B------:R-:W-:Y:S01]  /*7400*/  IMAD.U32 R36, R42, 0x10000, RZ ;  /* 0x000100002a247824 */ /* 0x000fe200078e00ff */
[----:B------:R-:W-:Y:S02]  /*7410*/  LOP3.LUT R43, R43, 0xff00, R38, 0xf8, !PT ;  /* 0x0000ff002b2b7812 */ /* 0x000fe400078ef826 */
[----:B------:R-:W-:Y:S02]  /*7420*/  F2FP.F16.E4M3.UNPACK_B R38, R73.H1 ;  /* 0x00000049ff26723e */ /* 0x000fe400030006ff */
[-C--:B------:R-:W-:Y:S02]  /*7430*/  F2FP.F16.E4M3.UNPACK_B R11, R13.reuse ;  /* 0x0000000dff0b723e */ /* 0x080fe400020006ff */
[----:B------:R-:W-:Y:S01]  /*7440*/  LOP3.LUT R12, R39, 0xff0000, R12, 0xf8, !PT ;  /* 0x00ff0000270c7812 */ /* 0x000fe200078ef80c */
[--C-:B------:R-:W-:Y:S01]  /*7450*/  HADD2.F32 R44, -RZ, R38.reuse.H1_H1 ;  /* 0x30000026ff2c7230 */ /* 0x100fe20000004100 */
[----:B------:R-:W-:Y:S01]  /*7460*/  LOP3.LUT R45, R43, 0xff0000, R36, 0xf8, !PT ;  /* 0x00ff00002b2d7812 */ /* 0x000fe200078ef824 */
[----:B------:R-:W-:Y:S01]  /*7470*/  HADD2.F32 R43, -RZ, R38.H0_H0 ;  /* 0x20000026ff2b7230 */ /* 0x000fe20000004100 */
[----:B------:R-:W-:Y:S01]  /*7480*/  F2FP.F16.E4M3.UNPACK_B R39, R72.H1 ;  /* 0x00000048ff27723e */ /* 0x000fe200030006ff */
[--C-:B------:R-:W-:Y:S01]  /*7490*/  HADD2.F32 R36, -RZ, R11.reuse.H1_H1 ;  /* 0x3000000bff247230 */ /* 0x100fe20000004100 */
[----:B------:R-:W-:Y:S01]  /*74a0*/  F2FP.F16.E4M3.UNPACK_B R13, R13.H1 ;  /* 0x0000000dff0d723e */ /* 0x000fe200030006ff */
[----:B------:R-:W-:Y:S01]  /*74b0*/  HADD2.F32 R11, -RZ, R11.H0_H0 ;  /* 0x2000000bff0b7230 */ /* 0x000fe20000004100 */
[----:B------:R-:W-:Y:S01]  /*74c0*/  F2FP.F16.E4M3.UNPACK_B R73, R73 ;  /* 0x00000049ff49723e */ /* 0x000fe200020006ff */
[----:B------:R-:W-:-:S02]  /*74d0*/  HADD2.F32 R42, -RZ, R39.H0_H0 ;  /* 0x20000027ff2a7230 */ /* 0x000fc40000004100 */
[-C--:B------:R-:W-:Y:S01]  /*74e0*/  FMUL.FTZ R46, R36, R43.reuse ;  /* 0x0000002b242e7220 */ /* 0x080fe20000410000 */
[--C-:B------:R-:W-:Y:S02]  /*74f0*/  HADD2.F32 R38, -RZ, R13.reuse.H1_H1 ;  /* 0x3000000dff267230 */ /* 0x100fe40000004100 */
[C---:B------:R-:W-:Y:S01]  /*7500*/  FMUL.FTZ R43, R11.reuse, R43 ;  /* 0x0000002b0b2b7220 */ /* 0x040fe20000410000 */
[----:B------:R-:W-:Y:S02]  /*7510*/  HADD2.F32 R13, -RZ, R13.H0_H0 ;  /* 0x2000000dff0d7230 */ /* 0x000fe40000004100 */
[----:B------:R-:W-:Y:S01]  /*7520*/  FFMA.FTZ R11, R11, R42, -R46 ;  /* 0x0000002a0b0b7223 */ /* 0x000fe2000001082e */
[----:B------:R-:W-:Y:S02]  /*7530*/  HADD2.F32 R39, -RZ, R39.H1_H1 ;  /* 0x30000027ff277230 */ /* 0x000fe40000004100 */
[----:B------:R-:W-:Y:S01]  /*7540*/  FMUL.FTZ R46, R38, R44 ;  /* 0x0000002c262e7220 */ /* 0x000fe20000410000 */
[----:B------:R-:W-:Y:S01]  /*7550*/  FFMA.FTZ R36, R36, R42, R43 ;  /* 0x0000002a24247223 */ /* 0x000fe2000001002b */
[C---:B------:R-:W-:Y:S01]  /*7560*/  FMUL.FTZ R47, R13.reuse, R44 ;  /* 0x0000002c0d2f7220 */ /* 0x040fe20000410000 */
[----:B------:R-:W-:Y:S01]  /*7570*/  F2FP.F16.E4M3.UNPACK_B R72, R72 ;  /* 0x00000048ff48723e */ /* 0x000fe200020006ff */
[----:B------:R-:W-:Y:S01]  /*7580*/  FFMA.FTZ R49, R13, R39, -R46 ;  /* 0x000000270d317223 */ /* 0x000fe2000001082e */
[----:B------:R-:W-:Y:S01]  /*7590*/  F2FP.F16.E4M3.UNPACK_B R13, R37.H1 ;  /* 0x00000025ff0d723e */ /* 0x000fe200030006ff */
[----:B------:R-:W-:Y:S01]  /*75a0*/  FFMA.FTZ R50, R38, R39, R47 ;  /* 0x0000002726327223 */ /* 0x000fe2000001002f */
[----:B------:R-:W-:Y:S01]  /*75b0*/  HADD2.F32 R43, -RZ, R73.H1_H1 ;  /* 0x30000049ff2b7230 */ /* 0x000fe20000004100 */
[----:B------:R-:W-:Y:S01]  /*75c0*/  F2FP.F16.E4M3.UNPACK_B R37, R37 ;  /* 0x00000025ff25723e */ /* 0x000fe200020006ff */
[----:B------:R-:W-:-:S02]  /*75d0*/  HADD2.F32 R42, -RZ, R72.H1_H1 ;  /* 0x30000048ff2a7230 */ /* 0x000fc40000004100 */
[--C-:B------:R-:W-:Y:S01]  /*75e0*/  HADD2.F32 R38, -RZ, R13.reuse.H0_H0 ;  /* 0x2000000dff267230 */ /* 0x100fe20000004100 */
[----:B------:R-:W-:Y:S01]  /*75f0*/  F2FP.SATFINITE.E4M3.F32.PACK_AB_MERGE_C R53, R50, R49, RZ ;  /* 0x000000313235723e */ /* 0x000fe200048070ff */
[----:B------:R-:W-:Y:S02]  /*7600*/  HADD2.F32 R39, -RZ, R13.H1_H1 ;  /* 0x3000000dff277230 */ /* 0x000fe40000004100 */
[----:B------:R-:W-:Y:S02]  /*7610*/  HADD2.F32 R13, -RZ, R37.H0_H0 ;  /* 0x20000025ff0d7230 */ /* 0x000fe40000004100 */
[-C--:B------:R-:W-:Y:S01]  /*7620*/  FMUL.FTZ R48, R38, R43.reuse ;  /* 0x0000002b26307220 */ /* 0x080fe20000410000 */
[----:B------:R-:W-:Y:S02]  /*7630*/  HADD2.F32 R44, -RZ, R73.H0_H0 ;  /* 0x20000049ff2c7230 */ /* 0x000fe40000004100 */
[----:B------:R-:W-:Y:S01]  /*7640*/  FMUL.FTZ R47, R39, R43 ;  /* 0x0000002b272f7220 */ /* 0x000fe20000410000 */
[----:B------:R-:W-:-:S02]  /*7650*/  HADD2.F32 R37, -RZ, R37.H1_H1 ;  /* 0x30000025ff257230 */ /* 0x000fc40000004100 */
[-C--:B------:R-:W-:Y:S01]  /*7660*/  FFMA.FTZ R48, R39, R42.reuse, R48 ;  /* 0x0000002a27307223 */ /* 0x080fe20000010030 */
[----:B------:R-:W-:Y:S02]  /*7670*/  HADD2.F32 R72, -RZ, R72.H0_H0 ;  /* 0x20000048ff487230 */ /* 0x000fe40000004100 */
[----:B------:R-:W-:Y:S01]  /*7680*/  FFMA.FTZ R47, R38, R42, -R47 ;  /* 0x0000002a262f7223 */ /* 0x000fe2000001082f */
[----:B------:R-:W-:Y:S01]  /*7690*/  F2FP.F16.E4M3.UNPACK_B R38, R15.H1 ;  /* 0x0000000fff26723e */ /* 0x000fe200030006ff */
[-C--:B------:R-:W-:Y:S01]  /*76a0*/  FMUL.FTZ R46, R37, R44.reuse ;  /* 0x0000002c252e7220 */ /* 0x080fe20000410000 */
[C---:B------:R-:W-:Y:S01]  /*76b0*/  FMUL.FTZ R44, R13.reuse, R44 ;  /* 0x0000002c0d2c7220 */ /* 0x040fe20000410000 */
[----:B------:R-:W-:Y:S02]  /*76c0*/  F2FP.F16.E4M3.UNPACK_B R43, R12 ;  /* 0x0000000cff2b723e */ /* 0x000fe400020006ff */
[----:B------:R-:W-:Y:S01]  /*76d0*/  F2FP.SATFINITE.E4M3.F32.PACK_AB_MERGE_C R52, R48, R47, RZ ;  /* 0x0000002f3034723e */ /* 0x000fe200048070ff */
[-C--:B------:R-:W-:Y:S01]  /*76e0*/  FFMA.FTZ R13, R13, R72.reuse, -R46 ;  /* 0x000000480d0d7223 */ /* 0x080fe2000001082e */
[-C--:B------:R-:W-:Y:S01]  /*76f0*/  F2FP.F16.E4M3.UNPACK_B R47, R45.reuse.H1 ;  /* 0x0000002dff2f723e */ /* 0x080fe200030006ff */
[----:B------:R-:W-:Y:S01]  /*7700*/  FFMA.FTZ R72, R37, R72, R44 ;  /* 0x0000004825487223 */ /* 0x000fe2000001002c */
[----:B------:R-:W-:Y:S01]  /*7710*/  F2FP.F16.E4M3.UNPACK_B R44, R12.H1 ;  /* 0x0000000cff2c723e */ /* 0x000fe200030006ff */
[--C-:B------:R-:W-:Y:S01]  /*7720*/  HADD2.F32 R42, -RZ, R38.reuse.H1_H1 ;  /* 0x30000026ff2a7230 */ /* 0x100fe20000004100 */
[----:B------:R-:W-:Y:S01]  /*7730*/  F2FP.F16.E4M3.UNPACK_B R37, R14.H1 ;  /* 0x0000000eff25723e */ /* 0x000fe200030006ff */
        /* <DEDUP_REMOVED lines=8> */
[----:B------:R-:W-:Y:S02]  /*77c0*/  HADD2.F32 R48, -RZ, R46.H1_H1 ;  /* 0x3000002eff307230 */ /* 0x000fe40000004100 */
[----:B------:R-:W-:Y:S01]  /*77d0*/  FFMA.FTZ R51, R39, R45, -R12 ;  /* 0x0000002d27337223 */ /* 0x000fe2000001080c */
[----:B------:R-:W-:Y:S01]  /*77e0*/  HADD2.F32 R37, -RZ, R37.H0_H0 ;  /* 0x20000025ff257230 */ /* 0x000fe20000004100 */
[----:B------:R-:W-:Y:S01]  /*77f0*/  F2FP.F16.E4M3.UNPACK_B R14, R14 ;  /* 0x0000000eff0e723e */ /* 0x000fe200020006ff */
[----:B------:R-:W-:Y:S02]  /*7800*/  HADD2.F32 R12, -RZ, R43.H1_H1 ;  /* 0x3000002bff0c7230 */ /* 0x000fe40000004100 */
[----:B------:R-:W-:Y:S01]  /*7810*/  FMUL.FTZ R50, R38, R48 ;  /* 0x0000003026327220 */ /* 0x000fe20000410000 */
[----:B------:R-:W-:-:S02]  /*7820*/  HADD2.F32 R44, -RZ, R44.H0_H0 ;  /* 0x2000002cff2c7230 */ /* 0x000fc40000004100 */
[C---:B------:R-:W-:Y:S01]  /*7830*/  FMUL.FTZ R39, R37.reuse, R48 ;  /* 0x0000003025277220 */ /* 0x040fe20000410000 */
[----:B------:R-:W-:Y:S01]  /*7840*/  FFMA.FTZ R48, R42, R45, R49 ;  /* 0x0000002d2a307223 */ /* 0x000fe20000010031 */
[-C--:B------:R-:W-:Y:S01]  /*7850*/  FFMA.FTZ R50, R37, R12.reuse, -R50 ;  /* 0x0000000c25327223 */ /* 0x080fe20000010832 */
[--C-:B------:R-:W-:Y:S02]  /*7860*/  HADD2.F32 R37, -RZ, R15.reuse.H0_H0 ;  /* 0x2000000fff257230 */ /* 0x100fe40000004100 */
[----:B------:R-:W-:Y:S01]  /*7870*/  FFMA.FTZ R49, R38, R12, R39 ;  /* 0x0000000c26317223 */ /* 0x000fe20000010027 */
[--C-:B------:R-:W-:Y:S01]  /*7880*/  HADD2.F32 R12, -RZ, R14.reuse.H0_H0 ;  /* 0x2000000eff0c7230 */ /* 0x100fe20000004100 */
[----:B------:R-:W-:Y:S01]  /*7890*/  F2FP.SATFINITE.E4M3.F32.PACK_AB_MERGE_C R11, R36, R11, R53 ;  /* 0x0000000b240b723e */ /* 0x000fe20004807035 */
[----:B------:R-:W-:Y:S01]  /*78a0*/  HADD2.F32 R15, -RZ, R15.H1_H1 ;  /* 0x3000000fff0f7230 */ /* 0x000fe20000004100 */
[----:B------:R-:W-:Y:S01]  /*78b0*/  F2FP.SATFINITE.E4M3.F32.PACK_AB_MERGE_C R48, R48, R51, RZ ;  /* 0x000000333030723e */ /* 0x000fe200048070ff */
[----:B------:R-:W-:Y:S01]  /*78c0*/  HADD2.F32 R38, -RZ, R47.H0_H0 ;  /* 0x2000002fff267230 */ /* 0x000fe20000004100 */
[----:B------:R-:W-:Y:S01]  /*78d0*/  F2FP.SATFINITE.E4M3.F32.PACK_AB_MERGE_C R49, R49, R50, RZ ;  /* 0x000000323131723e */ /* 0x000fe200048070ff */
[----:B------:R-:W-:-:S02]  /*78e0*/  HADD2.F32 R14, -RZ, R14.H1_H1 ;  /* 0x3000000eff0e7230 */ /* 0x000fc40000004100 */
[----:B------:R-:W-:Y:S02]  /*78f0*/  HADD2.F32 R39, -RZ, R46.H0_H0 ;  /* 0x2000002eff277230 */ /* 0x000fe40000004100 */
[-C--:B------:R-:W-:Y:S01]  /*7900*/  FMUL.FTZ R42, R15, R38.reuse ;  /* 0x000000260f2a7220 */ /* 0x080fe20000410000 */
[----:B------:R-:W-:Y:S02]  /*7910*/  HADD2.F32 R43, -RZ, R43.H0_H0 ;  /* 0x2000002bff2b7230 */ /* 0x000fe40000004100 */
[C---:B------:R-:W-:Y:S01]  /*7920*/  FMUL.FTZ R38, R37.reuse, R38 ;  /* 0x0000002625267220 */ /* 0x040fe20000410000 */
[-C--:B------:R-:W-:Y:S01]  /*7930*/  FMUL.FTZ R45, R14, R39.reuse ;  /* 0x000000270e2d7220 */ /* 0x080fe20000410000 */
[C---:B------:R-:W-:Y:S01]  /*7940*/  FMUL.FTZ R39, R12.reuse, R39 ;  /* 0x000000270c277220 */ /* 0x040fe20000410000 */
[-C--:B------:R-:W-:Y:S01]  /*7950*/  FFMA.FTZ R42, R37, R44.reuse, -R42 ;  /* 0x0000002c252a7223 */ /* 0x080fe2000001082a */
[----:B------:R-:W-:Y:S01]  /*7960*/  FFMA.FTZ R15, R15, R44, R38 ;  /* 0x0000002c0f0f7223 */ /* 0x000fe20000010026 */
[-C--:B------:R-:W-:Y:S01]  /*7970*/  FFMA.FTZ R45, R12, R43.reuse, -R45 ;  /* 0x0000002b0c2d7223 */ /* 0x080fe2000001082d */
[----:B------:R-:W-:Y:S01]  /*7980*/  FFMA.FTZ R14, R14, R43, R39 ;  /* 0x0000002b0e0e7223 */ /* 0x000fe20000010027 */
[----:B------:R-:W-:Y:S01]  /*7990*/  F2FP.SATFINITE.E4M3.F32.PACK_AB_MERGE_C R12, R72, R13, R52 ;  /* 0x0000000d480c723e */ /* 0x000fe20004807034 */
[----:B------:R-:W-:Y:S01]  /*79a0*/  IMAD.MOV.U32 R13, RZ, RZ, R11 ;  /* 0x000000ffff0d7224 */ /* 0x000fe200078e000b */
[----:B------:R-:W-:-:S02]  /*79b0*/  F2FP.SATFINITE.E4M3.F32.PACK_AB_MERGE_C R15, R15, R42, R48 ;  /* 0x0000002a0f0f723e */ /* 0x000fc40004807030 */
[----:B------:R-:W-:-:S07]  /*79c0*/  F2FP.SATFINITE.E4M3.F32.PACK_AB_MERGE_C R14, R14, R45, R49 ;  /* 0x0000002d0e0e723e */ /* 0x000fce0004807031 */
.L_x_3116:
[----:B------:R-:W-:Y:S05]  /*79d0*/  BSYNC B1 ;  /* 0x0000000000017941 */ /* 0x000fea0003800000 */
.L_x_3115:
[----:B--2---:R0:W-:Y:S01]  /*79e0*/  ST.E.128 desc[UR42][R40.64], R12 ;  /* 0x0000000c28007985 */ /* 0x0041e2000c101d2a */
[----:B------:R-:W-:Y:S05]  /*79f0*/  BRA `(.L_x_3110) ;  /* 0x0000004c00bc7947 */ /* 0x000fea0003800000 */
.L_x_3070:
[C---:B------:R-:W-:Y:S01]  /*7a00*/  ISETP.GE.AND P5, PT, R220.reuse, R97, PT ;  /* 0x00000061dc00720c */ /* 0x040fe20003fa6270 */
[C---:B------:R-:W-:Y:S01]  /*7a10*/  VIADD R36, R220.reuse, 0x60 ;  /* 0x00000060dc247836 */ /* 0x040fe20000000000 */
[----:B------:R-:W-:Y:S01]  /*7a20*/  P2R R40, PR, RZ, 0x1 ;  /* 0x00000001ff287803 */ /* 0x000fe20000000000 */
[----:B------:R-:W-:Y:S01]  /*7a30*/  VIADD R41, R220, 0x20 ;  /* 0x00000020dc297836 */ /* 0x000fe20000000000 */
[----:B------:R-:W-:Y:S02]  /*7a40*/  ISETP.GE.OR P5, PT, R16, R101, P5 ;  /* 0x000000651000720c */ /* 0x000fe40002fa6670 */
[----:B------:R-:W-:-:S11]  /*7a50*/  CS2R R42, SRZ ;  /* 0x00000000002a7805 */ /* 0x000fd6000001ff00 */
        /* <DEDUP_REMOVED lines=12> */
[----:B------:R-:W-:-:S04]  /*7b20*/  @!P2 IMAD R37, R37, 0x60, RZ ;  /* 0x000000602525a824 */ /* 0x000fc800078e02ff */
[----:B------:R-:W-:Y:S01]  /*7b30*/  @!P2 IMAD.IADD R36, R39, 0x1, R37 ;  /* 0x000000012724a824 */ /* 0x000fe200078e0225 */
[----:B--2---:R-:W-:-:S04]  /*7b40*/  @!P2 IADD3 R72, P3, P4, R80, R72, R38 ;  /* 0x000000485048a210 */ /* 0x004fc80007c7e026 */
[----:B------:R-:W-:Y:S02]  /*7b50*/  @!P2 IADD3.X R73, R69, R73, R36, P3, P4 ;  /* 0x000000494549a210 */ /* 0x000fe40001fe8424 */
[----:B------:R-:W0:Y:S02]  /*7b60*/  @!P2 LDC.64 R36, c[0x0][0x408] ;  /* 0x00010200ff24ab82 */ /* 0x000e240000000a00 */
[----:B0-----:R-:W-:-:S04]  /*7b70*/  @!P2 IMAD.WIDE.U32 R38, R36, 0x60, R14 ;  /* 0x000000602426a825 */ /* 0x001fc800078e000e */
[----:B------:R-:W-:Y:S01]  /*7b80*/  @!P2 IMAD R37, R37, 0x60, RZ ;  /* 0x000000602525a824 */ /* 0x000fe200078e02ff */
[----:B---3--:R-:W-:-:S04]  /*7b90*/  @!P2 IADD3 R74, P3, P4, R84, R74, R38 ;  /* 0x0000004a544aa210 */ /* 0x008fc80007c7e026 */
[----:B------:R-:W-:-:S04]  /*7ba0*/  @!P2 IADD3 R37, R39, R37, RZ ;  /* 0x000000252725a210 */ /* 0x000fc80007ffe0ff */
[----:B------:R-:W-:Y:S02]  /*7bb0*/  @!P2 IADD3.X R75, R76, R75, R37, P3, P4 ;  /* 0x0000004b4c4ba210 */ /* 0x000fe40001fe8425 */
[----:B-1----:R-:W-:-:S04]  /*7bc0*/  @!P5 IADD3 R46, P3, P4, R84, R46, R14 ;  /* 0x0000002e542ed210 */ /* 0x002fc80007c7e00e */
[----:B------:R-:W-:Y:S02]  /*7bd0*/  @!P5 IADD3.X R47, R76, R47, R11, P3, P4 ;  /* 0x0000002f4c2fd210 */ /* 0x000fe40001fe840b */
[----:B------:R-:W-:Y:S01]  /*7be0*/  ISETP.GE.AND P4, PT, R41, R97, PT ;  /* 0x000000612900720c */ /* 0x000fe20003f86270 */
[----:B------:R-:W-:-:S03]  /*7bf0*/  VIADD R41, R220, 0x40 ;  /* 0x00000040dc297836 */ /* 0x000fc60000000000 */
[----:B------:R-:W-:-:S13]  /*7c00*/  ISETP.GE.OR P4, PT, R16, R101, P4 ;  /* 0x000000651000720c */ /* 0x000fda0002786670 */
[----:B------:R-:W-:Y:S01]  /*7c10*/  @!P4 IADD3 R39, P3, P6, R80, R12, R20 ;  /* 0x0000000c5027c210 */ /* 0x000fe20007e7e014 */
[----:B------:R-:W0:Y:S03]  /*7c20*/  @!P4 LDC.64 R52, c[0x0][0x3e8] ;  /* 0x0000fa00ff34cb82 */ /* 0x000e260000000a00 */
[----:B------:R-:W-:Y:S02]  /*7c30*/  @!P4 IADD3.X R38, R69, R88, R8, P3, P6 ;  /* 0x000000584526c210 */ /* 0x000fe40001fec408 */
[----:B------:R-:W-:-:S03]  /*7c40*/  ISETP.GE.AND P3, PT, R41, R97, PT ;  /* 0x000000612900720c */ /* 0x000fc60003f66270 */
        /* <DEDUP_REMOVED lines=9> */
[----:B------:R-:W-:Y:S02]  /*7ce0*/  ISETP.NE.AND P0, PT, R40, RZ, PT ;  /* 0x000000ff2800720c */ /* 0x000fe40003f05270 */
[----:B------:R-:W-:Y:S01]  /*7cf0*/  CS2R R40, SRZ ;  /* 0x0000000000287805 */ /* 0x000fe2000001ff00 */
[----:B------:R-:W-:Y:S01]  /*7d00*/  @!P4 IMAD.X R53, R38, 0x1, R53, P6 ;  /* 0x000000012635c824 */ /* 0x000fe200030e0635 */
[----:B-1----:R-:W-:Y:S02]  /*7d10*/  @!P4 IADD3 R54, P6, R15, R54, RZ ;  /* 0x000000360f36c210 */ /* 0x002fe40007fde0ff */
[----:B------:R-:W-:Y:S01]  /*7d20*/  CS2R R38, SRZ ;  /* 0x0000000000267805 */ /* 0x000fe2000001ff00 */
[----:B------:R-:W0:Y:S01]  /*7d30*/  @!P3 LDC.64 R14, c[0x0][0x3e8] ;  /* 0x0000fa00ff0ebb82 */ /* 0x000e220000000a00 */
[----:B------:R1:W2:Y:S01]  /*7d40*/  @!P5 LDG.E.128 R40, desc[UR42][R46.64] ;  /* 0x0000002a2e28d981 */ /* 0x0002a2000c1e1d00 */
[----:B------:R-:W-:Y:S01]  /*7d50*/  @!P4 IMAD.X R55, R12, 0x1, R55, P6 ;  /* 0x000000010c37c824 */ /* 0x000fe200030e0637 */
[----:B0-----:R-:W-:-:S05]  /*7d60*/  @!P3 IADD3 R14, P6, R13, R14, RZ ;  /* 0x0000000e0d0eb210 */ /* 0x001fca0007fde0ff */
[----:B------:R-:W0:Y:S01]  /*7d70*/  @!P3 LDC.64 R12, c[0x0][0x400] ;  /* 0x00010000ff0cbb82 */ /* 0x000e220000000a00 */
[----:B------:R-:W-:Y:S01]  /*7d80*/  @!P3 IMAD.X R15, R88, 0x1, R15, P6 ;  /* 0x00000001580fb824 */ /* 0x000fe200030e060f */
[----:B-1----:R-:W-:Y:S02]  /*7d90*/  CS2R R46, SRZ ;  /* 0x00000000002e7805 */ /* 0x002fe4000001ff00 */
[----:B------:R-:W-:Y:S02]  /*7da0*/  CS2R R50, SRZ ;  /* 0x0000000000327805 */ /* 0x000fe4000001ff00 */
[----:B------:R-:W-:Y:S02]  /*7db0*/  CS2R R48, SRZ ;  /* 0x0000000000307805 */ /* 0x000fe4000001ff00 */
[----:B------:R-:W-:Y:S02]  /*7dc0*/  CS2R R58, SRZ ;  /* 0x00000000003a7805 */ /* 0x000fe4000001ff00 */
[----:B------:R-:W-:-:S02]  /*7dd0*/  CS2R R56, SRZ ;  /* 0x0000000000387805 */ /* 0x000fc4000001ff00 */
        /* <DEDUP_REMOVED lines=24> */
[----:B----4-:R-:W-:Y:S01]  /*7f60*/  IMAD.MOV.U32 R101, RZ, RZ, R62 ;  /* 0x000000ffff657224 */ /* 0x010fe200078e003e */
[----:B------:R-:W-:Y:S01]  /*7f70*/  MOV R102, R60 ;  /* 0x0000003c00667202 */ /* 0x000fe20000000f00 */
[----:B-----5:R-:W-:-:S02]  /*7f80*/  IMAD.MOV.U32 R103, RZ, RZ, R66 ;  /* 0x000000ffff677224 */ /* 0x020fc400078e0042 */
[----:B------:R-:W-:Y:S02]  /*7f90*/  IMAD.MOV.U32 R104, RZ, RZ, R64 ;  /* 0x000000ffff687224 */ /* 0x000fe400078e0040 */
[----:B------:R-:W-:Y:S02]  /*7fa0*/  IMAD.MOV.U32 R109, RZ, RZ, R58 ;  /* 0x000000ffff6d7224 */ /* 0x000fe400078e003a */
[----:B------:R-:W-:Y:S02]  /*7fb0*/  IMAD.MOV.U32 R110, RZ, RZ, R56 ;  /* 0x000000ffff6e7224 */ /* 0x000fe400078e0038 */
[----:B------:R-:W-:Y:S02]  /*7fc0*/  IMAD.MOV.U32 R119, RZ, RZ, R38 ;  /* 0x000000ffff777224 */ /* 0x000fe400078e0026 */
[----:B------:R-:W-:Y:S02]  /*7fd0*/  IMAD.MOV.U32 R116, RZ, RZ, R36 ;  /* 0x000000ffff747224 */ /* 0x000fe400078e0024 */
[----:B------:R-:W-:-:S02]  /*7fe0*/  IMAD.MOV.U32 R112, RZ, RZ, R46 ;  /* 0x000000ffff707224 */ /* 0x000fc400078e002e */
[----:B------:R-:W-:Y:S02]  /*7ff0*/  IMAD.MOV.U32 R113, RZ, RZ, R44 ;  /* 0x000000ffff717224 */ /* 0x000fe400078e002c */
[----:B------:R-:W-:Y:S02]  /*8000*/  IMAD.MOV.U32 R107, RZ, RZ, R54 ;  /* 0x000000ffff6b7224 */ /* 0x000fe400078e0036 */
[----:B------:R-:W-:Y:S01]  /*8010*/  IMAD.MOV.U32 R108, RZ, RZ, R52 ;  /* 0x000000ffff6c7224 */ /* 0x000fe200078e0034 */
[----:B------:R-:W-:Y:S06]  /*8020*/  @!P5 BRA `(.L_x_3117) ;  /* 0x000000000004d947 */ /* 0x000fec0003800000 */
[----:B------:R-:W-:Y:S01]  /*8030*/  BPT.TRAP 0x1 ;  /* 0x000000040000795c */ /* 0x000fe20000300000 */
.L_x_3117:
[----:B------:R-:W-:Y:S01]  /*8040*/  IMAD R88, R217, 0x8, R216 ;  /* 0x00000008d9587824 */ /* 0x000fe200078e02d8 */
[----:B------:R-:W-:Y:S01]  /*8050*/  SHF.L.U32 R98, R224, 0x1f, RZ ;  /* 0x0000001fe0627819 */ /* 0x000fe200000006ff */
[----:B------:R-:W0:Y:S01]  /*8060*/  LDC R105, c[0x0][0x2f4] ;  /* 0x0000bd00ff697b82 */ /* 0x000e220000000800 */
[----:B------:R-:W-:Y:S02]  /*8070*/  BSSY B1, `(.L_x_3118) ;  /* 0x0000003000017945 */ /* 0x000fe40003800000 */
[----:B------:R-:W1:Y:S02]  /*8080*/  SYNCS.PHASECHK.TRANS64.TRYWAIT P3, [R88+URZ+0x38890], R98 ;  /* 0x03889062580075a7 */ /* 0x000e64000806017f */
[----:B-1----:R-:W-:Y:S05]  /*8090*/  @!P3 BRA `(.L_x_3119) ;  /* 0x0000028c0094b947 */ /* 0x002fea0003800000 */
.L_x_3453:
[----:B------:R-:W-:Y:S05]  /*80a0*/  BSYNC B1 ;  /* 0x0000000000017941 */ /* 0x000fea0003800000 */
.L_x_3118:
[----:B------:R-:W-:Y:S01]  /*80b0*/  UMOV UR4, 0xffffffff ;  /* 0xffffffff00047882 */ /* 0x000fe20000000000 */
[----:B0-----:R-:W-:Y:S02]  /*80c0*/  IMAD.IADD R106, R105, 0x1, -R34 ;  /* 0x00000001696a7824 */ /* 0x001fe400078e0a22 */
[----:B------:R-:W-:Y:S05]  /*80d0*/  BRA.DIV UR4, `(.L_x_3120) ;  /* 0x0000028e04987947 */ /* 0x000fea000b800000 */
[----:B------:R0:W2:Y:S04]  /*80e0*/  SHFL.IDX PT, R111, R100, RZ, 0x181f ;  /* 0x00181fff646f7589 */ /* 0x0000a800000e0000 */
[----:B------:R0:W3:Y:S02]  /*80f0*/  SHFL.IDX PT, R11, R99, RZ, 0x181f ;  /* 0x00181fff630b7589 */ /* 0x0000e400000e0000 */
.L_x_3457:
        /* <DEDUP_REMOVED lines=14> */
[----:B------:R-:W-:Y:S01]  /*81e0*/  SHF.R.S32.HI R13, RZ, 0x1f, R12 ;  /* 0x0000001fff0d7819 */ /* 0x000fe2000001140c */
[----:B------:R-:W-:-:S03]  /*81f0*/  IMAD.SHL.U32 R120, R12, 0x10, RZ ;  /* 0x000000100c787824 */ /* 0x000fc600078e00ff */
[----:B------:R-:W-:Y:S02]  /*8200*/  LEA.HI R13, R13, R12, RZ, 0x3 ;  /* 0x0000000c0d0d7211 */ /* 0x000fe400078f18ff */
[----:B------:R-:W-:-:S03]  /*8210*/  LOP3.LUT R12, R72, 0x70, R120, 0xf8, !PT ;  /* 0x00000070480c7812 */ /* 0x000fc600078ef878 */
[----:B------:R-:W-:Y:S01]  /*8220*/  IMAD.SHL.U32 R13, R13, 0x800, RZ ;  /* 0x000008000d0d7824 */ /* 0x000fe200078e00ff */
[----:B------:R-:W-:-:S04]  /*8230*/  LOP3.LUT R12, R12, R15, RZ, 0x3c, !PT ;  /* 0x0000000f0c0c7212 */ /* 0x000fc800078e3cff */
[----:B------:R-:W-:-:S04]  /*8240*/  LOP3.LUT R13, R13, 0xffffc000, RZ, 0xc0, !PT ;  /* 0xffffc0000d0d7812 */ /* 0x000fc800078ec0ff */
[----:B----4-:R-:W-:Y:S02]  /*8250*/  IADD3 R12, R12, R13, R14 ;  /* 0x0000000d0c0c7210 */ /* 0x010fe40007ffe00e */
[----:B------:R-:W-:-:S03]  /*8260*/  LEA R13, R217, R4, 0xf ;  /* 0x00000004d90d7211 */ /* 0x000fc600078e78ff */
        /* <DEDUP_REMOVED lines=12> */
[----:B------:R-:W-:Y:S01]  /*8330*/  SHF.R.U32.HI R39, RZ, 0x8, R41 ;  /* 0x00000008ff277819 */ /* 0x000fe20000011629 */
[----:B------:R-:W-:Y:S01]  /*8340*/  IMAD.SHL.U32 R121, R121, 0x100, RZ ;  /* 0x0000010079797824 */ /* 0x000fe200078e00ff */
[----:B------:R-:W-:Y:S01]  /*8350*/  SHF.R.U32.HI R124, RZ, 0x18, R37 ;  /* 0x00000018ff7c7819 */ /* 0x000fe20000011625 */
[----:B------:R-:W-:Y:S01]  /*8360*/  IMAD.U32 R36, R36, 0x10000, RZ ;  /* 0x0001000024247824 */ /* 0x000fe200078e00ff */
[----:B------:R-:W-:Y:S01]  /*8370*/  LOP3.LUT R38, R37, 0xff, RZ, 0xc0, !PT ;  /* 0x000000ff25267812 */ /* 0x000fe200078ec0ff */
[----:B------:R-:W-:Y:S01]  /*8380*/  IMAD.SHL.U32 R39, R39, 0x100, RZ ;  /* 0x0000010027277824 */ /* 0x000fe200078e00ff */
[----:B------:R-:W-:-:S02]  /*8390*/  SHF.R.U32.HI R125, RZ, 0x18, R41 ;  /* 0x00000018ff7d7819 */ /* 0x000fc40000011629 */
[----:B------:R-:W-:Y:S02]  /*83a0*/  LOP3.LUT R126, R41, 0xff, RZ, 0xc0, !PT ;  /* 0x000000ff297e7812 */ /* 0x000fe400078ec0ff */
[----:B------:R-:W-:Y:S02]  /*83b0*/  SHF.R.U32.HI R40, RZ, 0x10, R37 ;  /* 0x00000010ff287819 */ /* 0x000fe40000011625 */
[----:B------:R-:W-:Y:S02]  /*83c0*/  SHF.R.U32.HI R127, RZ, 0x10, R41 ;  /* 0x00000010ff7f7819 */ /* 0x000fe40000011629 */
[----:B------:R-:W-:Y:S01]  /*83d0*/  PRMT R124, R124, 0x654, R38 ;  /* 0x000006547c7c7816 */ /* 0x000fe20000000026 */
[----:B------:R-:W-:Y:S01]  /*83e0*/  IMAD.U32 R40, R40, 0x10000, RZ ;  /* 0x0001000028287824 */ /* 0x000fe200078e00ff */
[----:B------:R-:W-:Y:S01]  /*83f0*/  PRMT R125, R125, 0x654, R126 ;  /* 0x000006547d7d7816 */ /* 0x000fe2000000007e */
[----:B------:R-:W-:Y:S01]  /*8400*/  IMAD.U32 R127, R127, 0x10000, RZ ;  /* 0x000100007f7f7824 */ /* 0x000fe200078e00ff */
[----:B------:R-:W-:-:S02]  /*8410*/  LOP3.LUT R42, R124, 0xff00, R42, 0xf8, !PT ;  /* 0x0000ff007c2a7812 */ /* 0x000fc400078ef82a */
[----:B------:R-:W-:Y:S02]  /*8420*/  LOP3.LUT R39, R125, 0xff00, R39, 0xf8, !PT ;  /* 0x0000ff007d277812 */ /* 0x000fe400078ef827 */
[--C-:B------:R-:W-:Y:S02]  /*8430*/  SHF.R.U32.HI R41, RZ, 0x18, R43.reuse ;  /* 0x00000018ff297819 */ /* 0x100fe4000001162b */
[----:B------:R-:W-:Y:S02]  /*8440*/  LOP3.LUT R128, R43, 0xff, RZ, 0xc0, !PT ;  /* 0x000000ff2b807812 */ /* 0x000fe400078ec0ff */
[--C-:B------:R-:W-:Y:S02]  /*8450*/  SHF.R.U32.HI R37, RZ, 0x8, R43.reuse ;  /* 0x00000008ff257819 */ /* 0x100fe4000001162b */
[----:B------:R-:W-:Y:S02]  /*8460*/  SHF.R.U32.HI R38, RZ, 0x10, R43 ;  /* 0x00000010ff267819 */ /* 0x000fe4000001162b */
[----:B------:R-:W-:Y:S01]  /*8470*/  PRMT R43, R123, 0x654, R122 ;  /* 0x000006547b2b7816 */ /* 0x000fe2000000007a */
[----:B------:R-:W-:Y:S01]  /*8480*/  IMAD.SHL.U32 R37, R37, 0x100, RZ ;  /* 0x0000010025257824 */ /* 0x000fe200078e00ff */
[----:B------:R-:W-:-:S02]  /*8490*/  LOP3.LUT R123, R42, 0xff0000, R40, 0xf8, !PT ;  /* 0x00ff00002a7b7812 */ /* 0x000fc400078ef828 */
[----:B------:R-:W-:Y:S02]  /*84a0*/  LOP3.LUT R42, R39, 0xff0000, R127, 0xf8, !PT ;  /* 0x00ff0000272a7812 */ /* 0x000fe400078ef87f */
[----:B------:R-:W-:Y:S02]  /*84b0*/  LOP3.LUT R43, R43, 0xff00, R121, 0xf8, !PT ;  /* 0x0000ff002b2b7812 */ /* 0x000fe400078ef879 */
[----:B0-----:R-:W-:Y:S02]  /*84c0*/  F2FP.F16.E4M3.UNPACK_B R121, R73 ;  /* 0x00000049ff79723e */ /* 0x001fe400020006ff */
[----:B------:R-:W-:Y:S02]  /*84d0*/  F2FP.F16.E4M3.UNPACK_B R124, R42 ;  /* 0x0000002aff7c723e */ /* 0x000fe400020006ff */
[----:B----4-:R-:W-:Y:S01]  /*84e0*/  F2FP.F16.E4M3.UNPACK_B R39, R13 ;  /* 0x0000000dff27723e */ /* 0x010fe200020006ff */
        /* <DEDUP_REMOVED lines=79> */
[----:B------:R-:W-:-:S02]  /*89e0*/  HADD2.F32 R75, -RZ, R37.H0_H0 ;  /* 0x20000025ff4b7230 */ /* 0x000fc40000004100 */
[----:B------:R-:W-:Y:S02]  /*89f0*/  HADD2.F32 R37, -RZ, R37.H1_H1 ;  /* 0x30000025ff257230 */ /* 0x000fe40000004100 */
[--C-:B------:R-:W-:Y:S02]  /*8a00*/  HADD2.F32 R125, -RZ, R41.reuse.H0_H0 ;  /* 0x20000029ff7d7230 */ /* 0x100fe40000004100 */
[-C--:B------:R-:W-:Y:S01]  /*8a10*/  FMUL.FTZ R128, R75, R127.reuse ;  /* 0x0000007f4b807220 */ /* 0x080fe20000410000 */
[----:B------:R-:W-:Y:S02]  /*8a20*/  HADD2.F32 R41, -RZ, R41.H1_H1 ;  /* 0x30000029ff297230 */ /* 0x000fe40000004100 */
[--C-:B------:R-:W-:Y:S02]  /*8a30*/  HADD2.F32 R123, -RZ, R73.reuse.H0_H0 ;  /* 0x20000049ff7b7230 */ /* 0x100fe40000004100 */
[C---:B------:R-:W-:Y:S01]  /*8a40*/  FFMA.FTZ R128, R125.reuse, R124, -R128 ;  /* 0x0000007c7d807223 */ /* 0x040fe20000010880 */
[----:B------:R-:W-:Y:S01]  /*8a50*/  FMUL.FTZ R125, R125, R127 ;  /* 0x0000007f7d7d7220 */ /* 0x000fe20000410000 */
[----:B------:R-:W-:-:S03]  /*8a60*/  HADD2.F32 R73, -RZ, R73.H1_H1 ;  /* 0x30000049ff497230 */ /* 0x000fc60000004100 */
        /* <DEDUP_REMOVED lines=19> */
[-C--:B------:R-:W-:Y:S02]  /*8ba0*/  FFMA.FTZ R124, R122, R123.reuse, -R124 ;  /* 0x0000007b7a7c7223 */ /* 0x080fe4000001087c */
        /* <DEDUP_REMOVED lines=45> */
[----:B------:R-:W-:-:S03]  /*8e80*/  FFMA.FTZ R124, R116, R117, -R124 ;  /* 0x00000075747c7223 */ /* 0x000fc6000001087c */
[----:B------:R-:W-:Y:S01]  /*8e90*/  FFMA.FTZ R128, R72, R117, R128 ;  /* 0x0000007548807223 */ /* 0x000fe20000010080 */
[CC--:B------:R-:W-:Y:S01]  /*8ea0*/  FMUL.FTZ R72, R43.reuse, R14.reuse ;  /* 0x0000000e2b487220 */ /* 0x0c0fe20000410000 */
[C---:B------:R-:W-:Y:S01]  /*8eb0*/  FMUL.FTZ R14, R42.reuse, R14 ;  /* 0x0000000e2a0e7220 */ /* 0x040fe20000410000 */
[----:B------:R-:W-:Y:S02]  /*8ec0*/  HADD2.F32 R117, -RZ, R118.H0_H0 ;  /* 0x20000076ff757230 */ /* 0x000fe40000004100 */
[-C--:B------:R-:W-:Y:S01]  /*8ed0*/  FFMA.FTZ R42, R42, R73.reuse, -R72 ;  /* 0x000000492a2a7223 */ /* 0x080fe20000010848 */
[----:B------:R-:W-:Y:S01]  /*8ee0*/  FFMA.FTZ R14, R43, R73, R14 ;  /* 0x000000492b0e7223 */ /* 0x000fe2000001000e */
[----:B------:R-:W-:Y:S02]  /*8ef0*/  HADD2.F32 R43, -RZ, R74.H0_H0 ;  /* 0x2000004aff2b7230 */ /* 0x000fe40000004100 */
[----:B------:R-:W-:Y:S01]  /*8f00*/  HADD2.F32 R73, -RZ, R41.H0_H0 ;  /* 0x20000029ff497230 */ /* 0x000fe20000004100 */
[----:B------:R-:W-:Y:S01]  /*8f10*/  F2FP.SATFINITE.E4M3.F32.PACK_AB_MERGE_C R42, R42, R124, RZ ;  /* 0x0000007c2a2a723e */ /* 0x000fe200048070ff */
        /* <DEDUP_REMOVED lines=10> */
[----:B------:R-:W-:Y:S01]  /*8fc0*/  F2FP.SATFINITE.E4M3.F32.PACK_AB_MERGE_C R14, R14, R128, RZ ;  /* 0x000000800e0e723e */ /* 0x000fe200048070ff */
[----:B------:R-:W-:Y:S01]  /*8fd0*/  FMUL.FTZ R118, R41, R118 ;  /* 0x0000007629767220 */ /* 0x000fe20000410000 */
[----:B------:R-:W-:Y:S01]  /*8fe0*/  F2FP.SATFINITE.E4M3.F32.PACK_AB_MERGE_C R73, R39, R40, R13 ;  /* 0x000000282749723e */ /* 0x000fe2000480700d */
[-C--:B------:R-:W-:Y:S01]  /*8ff0*/  FFMA.FTZ R43, R41, R119.reuse, -R43 ;  /* 0x00000077292b7223 */ /* 0x080fe2000001082b */
[----:B------:R-:W-:Y:S02]  /*9000*/  IMAD.MOV.U32 R13, RZ, RZ, R121 ;  /* 0x000000ffff0d7224 */ /* 0x000fe400078e0079 */
[----:B------:R-:W-:Y:S01]  /*9010*/  FFMA.FTZ R118, R74, R119, R118 ;  /* 0x000000774a767223 */ /* 0x000fe20000010076 */
[----:B------:R-:W-:Y:S01]  /*9020*/  IMAD.MOV.U32 R72, RZ, RZ, R36 ;  /* 0x000000ffff487224 */ /* 0x000fe200078e0024 */
[----:B------:R-:W-:-:S03]  /*9030*/  F2FP.SATFINITE.E4M3.F32.PACK_AB_MERGE_C R42, R43, R116, R42 ;  /* 0x000000742b2a723e */ /* 0x000fc6000480702a */
[----:B------:R-:W-:Y:S02]  /*9040*/  F2FP.SATFINITE.E4M3.F32.PACK_AB_MERGE_C R117, R118, R117, R14 ;  /* 0x000000757675723e */ /* 0x000fe4000480700e */
[----:B------:R-:W-:Y:S01]  /*9050*/  F2FP.SATFINITE.E4M3.F32.PACK_AB_MERGE_C R43, R38, R129, R75 ;  /* 0x00000081262b723e */ /* 0x000fe2000480704b */
[----:B------:R-:W-:Y:S01]  /*9060*/  IMAD.MOV.U32 R14, RZ, RZ, R42 ;  /* 0x000000ffff0e7224 */ /* 0x000fe200078e002a */
[----:B------:R-:W-:Y:S01]  /*9070*/  F2FP.SATFINITE.E4M3.F32.PACK_AB_MERGE_C R75, R15, R126, R37 ;  /* 0x0000007e0f4b723e */ /* 0x000fe20004807025 */
[----:B------:R-:W-:Y:S02]  /*9080*/  IMAD.MOV.U32 R74, RZ, RZ, R117 ;  /* 0x000000ffff4a7224 */ /* 0x000fe400078e0075 */
[----:B------:R-:W-:-:S07]  /*9090*/  IMAD.MOV.U32 R15, RZ, RZ, R43 ;  /* 0x000000ffff0f7224 */ /* 0x000fce00078e002b */
.L_x_3124:
[----:B------:R-:W-:Y:S05]  /*90a0*/  BSYNC B2 ;  /* 0x0000000000027941 */ /* 0x000fea0003800000 */
.L_x_3123:
[----:B------:R-:W-:-:S13]  /*90b0*/  ISETP.GE.AND P3, PT, R120, R105, PT ;  /* 0x000000697800720c */ /* 0x000fda0003f66270 */
[----:B---3--:R-:W-:-:S04]  /*90c0*/  @!P3 IADD3 R36, P4, R11, R120, RZ ;  /* 0x000000780b24b210 */ /* 0x008fc80007f9e0ff */
[----:B--2---:R-:W-:Y:S02]  /*90d0*/  @!P3 LEA.HI.X.SX32 R37, R120, R111, 0x1, P4 ;  /* 0x0000006f7825b211 */ /* 0x004fe400020f0eff */
[----:B------:R-:W-:-:S04]  /*90e0*/  IADD3 R38, P4, R71, R11, RZ ;  /* 0x0000000b47267210 */ /* 0x000fc80007f9e0ff */
[----:B------:R-:W-:-:S05]  /*90f0*/  IADD3.X R39, R111, R87, RZ, P4, !PT ;  /* 0x000000576f277210 */ /* 0x000fca00027fe4ff */
[----:B----4-:R4:W-:Y:S04]  /*9100*/  ST.E.128 desc[UR42][R38.64], R12 ;  /* 0x0000000c26007985 */ /* 0x0109e8000c101d2a */
[----:B0-----:R4:W-:Y:S02]  /*9110*/  @!P3 ST.E.128 desc[UR42][R36.64], R72 ;  /* 0x000000482400b985 */ /* 0x0019e4000c101d2a */
.L_x_3122:
[----:B------:R-:W-:Y:S05]  /*9120*/  BSYNC B1 ;  /* 0x0000000000017941 */ /* 0x000fea0003800000 */
.L_x_3121:
[----:B------:R-:W-:-:S03]  /*9130*/  UMOV UR4, 0xffffffff ;  /* 0xffffffff00047882 */ /* 0x000fc60000000000 */
[----:B------:R-:W-:Y:S05]  /*9140*/  BRA.DIV UR4, `(.L_x_3125) ;  /* 0x0000027e04c87947 */ /* 0x000fea000b800000 */
[----:B------:R0:W0:Y:S04]  /*9150*/  SHFL.IDX PT, R43, R100, 0x1, 0x181f ;  /* 0x00381f00642b7f89 */ /* 0x00002800000e0000 */
[----:B------:R0:W0:Y:S02]  /*9160*/  SHFL.IDX PT, R42, R99, 0x1, 0x181f ;  /* 0x00381f00632a7f89 */ /* 0x00002400000e0000 */
.L_x_3461:
[----:B---3--:R-:W-:Y:S01]  /*9170*/  VIADD R11, R220, 0x20 ;  /* 0x00000020dc0b7836 */ /* 0x008fe20000000000 */
[----:B------:R-:W-:Y:S04]  /*9180*/  BSSY B1, `(.L_x_3126) ;  /* 0x00000ff000017945 */ /* 0x000fe80003800000 */
[----:B------:R-:W-:-:S13]  /*9190*/  ISETP.GE.OR P3, PT, R11, R97, P1 ;  /* 0x000000610b00720c */ /* 0x000fda0000f66670 */
[----:B------:R-:W-:Y:S05]  /*91a0*/  @P3 BRA `(.L_x_3127) ;  /* 0x0000000c00f03947 */ /* 0x000fea0003800000 */
[----:B----4-:R-:W3:Y:S01]  /*91b0*/  LDL R14, [R1+0x54] ;  /* 0x00005400010e7983 */ /* 0x010ee20000100800 */
        /* <DEDUP_REMOVED lines=13> */
[----:B------:R-:W-:Y:S01]  /*9290*/  LEA.HI R13, R11, R12, RZ, 0x3 ;  /* 0x0000000c0b0d7211 */ /* 0x000fe200078f18ff */
[----:B------:R-:W-:-:S04]  /*92a0*/  IMAD.SHL.U32 R11, R12, 0x10, RZ ;  /* 0x000000100c0b7824 */ /* 0x000fc800078e00ff */
[----:B------:R-:W-:Y:S01]  /*92b0*/  IMAD.SHL.U32 R13, R13, 0x800, RZ ;  /* 0x000008000d0d7824 */ /* 0x000fe200078e00ff */
[----:B------:R-:W-:-:S04]  /*92c0*/  LOP3.LUT R12, R36, 0x70, R11, 0xf8, !PT ;  /* 0x00000070240c7812 */ /* 0x000fc800078ef80b */
[----:B------:R-:W-:Y:S02]  /*92d0*/  LOP3.LUT R12, R12, R15, RZ, 0x3c, !PT ;  /* 0x0000000f0c0c7212 */ /* 0x000fe400078e3cff */
[----:B------:R-:W-:-:S04]  /*92e0*/  LOP3.LUT R13, R13, 0xffffc000, RZ, 0xc0, !PT ;  /* 0xffffc0000d0d7812 */ /* 0x000fc800078ec0ff */
[----:B---3--:R-:W-:Y:S01]  /*92f0*/  IADD3 R12, R12, R13, R14 ;  /* 0x0000000d0c0c7210 */ /* 0x008fe20007ffe00e */
[----:B------:R-:W-:-:S04]  /*9300*/  IMAD R13, R217, 0x8000, R5 ;  /* 0x00008000d90d7824 */ /* 0x000fc800078e0205 */
[----:B------:R-:W-:Y:S01]  /*9310*/  IMAD R15, R217, 0x8000, R12 ;  /* 0x00008000d90f7824 */ /* 0x000fe200078e020c */
[----:B------:R-:W-:-:S03]  /*9320*/  IADD3 R13, R216, R13, RZ ;  /* 0x0000000dd80d7210 */ /* 0x000fc60007ffe0ff */
[----:B------:R-:W-:-:S03]  /*9330*/  IMAD.IADD R36, R216, 0x1, R15 ;  /* 0x00000001d8247824 */ /* 0x000fc600078e020f */
[----:B------:R-:W3:Y:S04]  /*9340*/  LDS.128 R12, [R13+0x28400] ;  /* 0x028400000d0c7984 */ /* 0x000ee80000000c00 */
[----:B------:R-:W4:Y:S01]  /*9350*/  LDS.128 R36, [R36+0x28400] ;  /* 0x0284000024247984 */ /* 0x000f220000000c00 */
[----:B------:R-:W-:Y:S05]  /*9360*/  @P2 BRA `(.L_x_3129) ;  /* 0x0000000c00602947 */ /* 0x000fea0003800000 */
[--C-:B------:R-:W-:Y:S02]  /*9370*/  SHF.R.U32.HI R41, RZ, 0x10, R45.reuse ;  /* 0x00000010ff297819 */ /* 0x100fe4000001162d */
[--C-:B------:R-:W-:Y:S02]  /*9380*/  SHF.R.U32.HI R44, RZ, 0x8, R45.reuse ;  /* 0x00000008ff2c7819 */ /* 0x100fe4000001162d */
[----:B------:R-:W-:Y:S01]  /*9390*/  LOP3.LUT R48, R45, 0xff, RZ, 0xc0, !PT ;  /* 0x000000ff2d307812 */ /* 0x000fe200078ec0ff */
[----:B------:R-:W-:Y:S01]  /*93a0*/  IMAD.U32 R41, R41, 0x10000, RZ ;  /* 0x0001000029297824 */ /* 0x000fe200078e00ff */
[----:B------:R-:W-:Y:S02]  /*93b0*/  SHF.R.U32.HI R45, RZ, 0x18, R45 ;  /* 0x00000018ff2d7819 */ /* 0x000fe4000001162d */
[--C-:B------:R-:W-:Y:S02]  /*93c0*/  SHF.R.U32.HI R40, RZ, 0x10, R47.reuse ;  /* 0x00000010ff287819 */ /* 0x100fe4000001162f */
[----:B------:R-:W-:-:S02]  /*93d0*/  SHF.R.U32.HI R46, RZ, 0x8, R47 ;  /* 0x00000008ff2e7819 */ /* 0x000fc4000001162f */
[----:B------:R-:W-:Y:S01]  /*93e0*/  LOP3.LUT R72, R47, 0xff, RZ, 0xc0, !PT ;  /* 0x000000ff2f487812 */ /* 0x000fe200078ec0ff */
[----:B------:R-:W-:Y:S01]  /*93f0*/  IMAD.U32 R40, R40, 0x10000, RZ ;  /* 0x0001000028287824 */ /* 0x000fe200078e00ff */
[----:B------:R-:W-:Y:S02]  /*9400*/  SHF.R.U32.HI R75, RZ, 0x18, R47 ;  /* 0x00000018ff4b7819 */ /* 0x000fe4000001162f */
[--C-:B------:R-:W-:Y:S02]  /*9410*/  SHF.R.U32.HI R73, RZ, 0x8, R49.reuse ;  /* 0x00000008ff497819 */ /* 0x100fe40000011631 */
[----:B------:R-:W-:Y:S02]  /*9420*/  PRMT R48, R45, 0x654, R48 ;  /* 0x000006542d307816 */ /* 0x000fe40000000030 */
[----:B------:R-:W-:Y:S02]  /*9430*/  SHF.R.U32.HI R50, RZ, 0x10, R49 ;  /* 0x00000010ff327819 */ /* 0x000fe40000011631 */
[----:B------:R-:W-:-:S02]  /*9440*/  LOP3.LUT R74, R49, 0xff, RZ, 0xc0, !PT ;  /* 0x000000ff314a7812 */ /* 0x000fc400078ec0ff */
[--C-:B------:R-:W-:Y:S02]  /*9450*/  SHF.R.U32.HI R45, RZ, 0x10, R51.reuse ;  /* 0x00000010ff2d7819 */ /* 0x100fe40000011633 */
[--C-:B------:R-:W-:Y:S02]  /*9460*/  SHF.R.U32.HI R47, RZ, 0x8, R51.reuse ;  /* 0x00000008ff2f7819 */ /* 0x100fe40000011633 */
[----:B--2---:R-:W-:Y:S02]  /*9470*/  LOP3.LUT R111, R51, 0xff, RZ, 0xc0, !PT ;  /* 0x000000ff336f7812 */ /* 0x004fe400078ec0ff */
[----:B------:R-:W-:Y:S01]  /*9480*/  SHF.R.U32.HI R116, RZ, 0x18, R51 ;  /* 0x00000018ff747819 */ /* 0x000fe20000011633 */
[----:B------:R-:W-:Y:S01]  /*9490*/  IMAD.SHL.U32 R51, R44, 0x100, RZ ;  /* 0x000001002c337824 */ /* 0x000fe200078e00ff */
[----:B------:R-:W-:Y:S02]  /*94a0*/  SHF.R.U32.HI R49, RZ, 0x18, R49 ;  /* 0x00000018ff317819 */ /* 0x000fe40000011631 */
[----:B------:R-:W-:Y:S01]  /*94b0*/  PRMT R72, R75, 0x654, R72 ;  /* 0x000006544b487816 */ /* 0x000fe20000000048 */
[----:B------:R-:W-:Y:S01]  /*94c0*/  IMAD.SHL.U32 R75, R73, 0x100, RZ ;  /* 0x00000100494b7824 */ /* 0x000fe200078e00ff */
[----:B------:R-:W-:-:S02]  /*94d0*/  PRMT R74, R49, 0x654, R74 ;  /* 0x00000654314a7816 */ /* 0x000fc4000000004a */
[----:B------:R-:W-:Y:S01]  /*94e0*/  LOP3.LUT R48, R48, 0xff00, R51, 0xf8, !PT ;  /* 0x0000ff0030307812 */ /* 0x000fe200078ef833 */
[----:B------:R-:W-:Y:S01]  /*94f0*/  IMAD.SHL.U32 R51, R46, 0x100, RZ ;  /* 0x000001002e337824 */ /* 0x000fe200078e00ff */
[----:B------:R-:W-:Y:S01]  /*9500*/  LOP3.LUT R75, R74, 0xff00, R75, 0xf8, !PT ;  /* 0x0000ff004a4b7812 */ /* 0x000fe200078ef84b */
[----:B------:R-:W-:Y:S01]  /*9510*/  IMAD.U32 R46, R50, 0x10000, RZ ;  /* 0x00010000322e7824 */ /* 0x000fe200078e00ff */
[----:B------:R-:W-:Y:S02]  /*9520*/  LOP3.LUT R48, R48, 0xff0000, R41, 0xf8, !PT ;  /* 0x00ff000030307812 */ /* 0x000fe400078ef829 */
[----:B------:R-:W-:Y:S02]  /*9530*/  LOP3.LUT R73, R72, 0xff00, R51, 0xf8, !PT ;  /* 0x0000ff0048497812 */ /* 0x000fe400078ef833 */
[----:B------:R-:W-:Y:S02]  /*9540*/  LOP3.LUT R46, R75, 0xff0000, R46, 0xf8, !PT ;  /* 0x00ff00004b2e7812 */ /* 0x000fe400078ef82e */
[----:B----4-:R-:W-:-:S02]  /*9550*/  F2FP.F16.E4M3.UNPACK_B R50, R37 ;  /* 0x00000025ff32723e */ /* 0x010fc400020006ff */
[----:B------:R-:W-:Y:S02]  /*9560*/  F2FP.F16.E4M3.UNPACK_B R72, R46 ;  /* 0x0000002eff48723e */ /* 0x000fe400020006ff */
[----:B---3--:R-:W-:Y:S01]  /*9570*/  F2FP.F16.E4M3.UNPACK_B R41, R13 ;  /* 0x0000000dff29723e */ /* 0x008fe200020006ff */
[----:B------:R-:W-:Y:S01]  /*9580*/  HADD2.F32 R44, -RZ, R50.H0_H0 ;  /* 0x20000032ff2c7230 */ /* 0x000fe20000004100 */
[----:B------:R-:W-:Y:S01]  /*9590*/  PRMT R49, R116, 0x654, R111 ;  /* 0x0000065474317816 */ /* 0x000fe2000000006f */
[--C-:B------:R-:W-:Y:S01]  /*95a0*/  HADD2.F32 R111, -RZ, R72.reuse.H0_H0 ;  /* 0x20000048ff6f7230 */ /* 0x100fe20000004100 */
[----:B------:R-:W-:Y:S01]  /*95b0*/  F2FP.F16.E4M3.UNPACK_B R74, R48 ;  /* 0x00000030ff4a723e */ /* 0x000fe200020006ff */
[----:B------:R-:W-:Y:S01]  /*95c0*/  HADD2.F32 R51, -RZ, R41.H0_H0 ;  /* 0x20000029ff337230 */ /* 0x000fe20000004100 */
[----:B------:R-:W-:Y:S01]  /*95d0*/  F2FP.F16.E4M3.UNPACK_B R37, R37.H1 ;  /* 0x00000025ff25723e */ /* 0x000fe200030006ff */
[----:B------:R-:W-:Y:S02]  /*95e0*/  HADD2.F32 R72, -RZ, R72.H1_H1 ;  /* 0x30000048ff487230 */ /* 0x000fe40000004100 */
[----:B------:R-:W-:Y:S01]  /*95f0*/  FMUL.FTZ R116, R44, R111 ;  /* 0x0000006f2c747220 */ /* 0x000fe20000410000 */
[----:B------:R-:W-:-:S02]  /*9600*/  HADD2.F32 R75, -RZ, R74.H0_H0 ;  /* 0x2000004aff4b7230 */ /* 0x000fc40000004100 */
[C---:B------:R-:W-:Y:S01]  /*9610*/  FMUL.FTZ R111, R51.reuse, R111 ;  /* 0x0000006f336f7220 */ /* 0x040fe20000410000 */
[----:B------:R-:W-:Y:S01]  /*9620*/  HADD2.F32 R41, -RZ, R41.H1_H1 ;  /* 0x30000029ff297230 */ /* 0x000fe20000004100 */
[----:B------:R-:W-:Y:S01]  /*9630*/  F2FP.F16.E4M3.UNPACK_B R48, R48.H1 ;  /* 0x00000030ff30723e */ /* 0x000fe200030006ff */
[----:B------:R-:W-:Y:S02]  /*9640*/  HADD2.F32 R74, -RZ, R74.H1_H1 ;  /* 0x3000004aff4a7230 */ /* 0x000fe40000004100 */
[-C--:B------:R-:W-:Y:S01]  /*9650*/  FFMA.FTZ R51, R51, R75.reuse, -R116 ;  /* 0x0000004b33337223 */ /* 0x080fe20000010874 */
[----:B------:R-:W-:Y:S01]  /*9660*/  FFMA.FTZ R44, R44, R75, R111 ;  /* 0x0000004b2c2c7223 */ /* 0x000fe2000001006f */
[----:B------:R-:W-:-:S05]  /*9670*/  HADD2.F32 R75, -RZ, R50.H1_H1 ;  /* 0x30000032ff4b7230 */ /* 0x000fca0000004100 */
        /* <DEDUP_REMOVED lines=16> */
[----:B------:R-:W-:Y:S01]  /*9780*/  FFMA.FTZ R13, R13, R75, R111 ;  /* 0x0000004b0d0d7223 */ /* 0x000fe2000001006f */
[----:B------:R-:W-:Y:S02]  /*9790*/  HADD2.F32 R75, -RZ, R74.H1_H1 ;  /* 0x3000004aff4b7230 */ /* 0x000fe40000004100 */
[----:B------:R-:W-:-:S03]  /*97a0*/  FMUL.FTZ R74, R37, R72 ;  /* 0x00000048254a7220 */ /* 0x000fc60000410000 */
[C---:B------:R-:W-:Y:S01]  /*97b0*/  FMUL.FTZ R116, R75.reuse, R72 ;  /* 0x000000484b747220 */ /* 0x040fe20000410000 */
[-C--:B------:R-:W-:Y:S01]  /*97c0*/  FFMA.FTZ R72, R75, R48.reuse, -R74 ;  /* 0x000000304b487223 */ /* 0x080fe2000001084a */
[----:B------:R-:W-:Y:S01]  /*97d0*/  IMAD.SHL.U32 R74, R47, 0x100, RZ ;  /* 0x000001002f4a7824 */ /* 0x000fe200078e00ff */
[----:B------:R-:W-:Y:S01]  /*97e0*/  LOP3.LUT R47, R73, 0xff0000, R40, 0xf8, !PT ;  /* 0x00ff0000492f7812 */ /* 0x000fe200078ef828 */
[----:B------:R-:W-:Y:S01]  /*97f0*/  FFMA.FTZ R48, R37, R48, R116 ;  /* 0x0000003025307223 */ /* 0x000fe20000010074 */
[----:B------:R-:W-:Y:S01]  /*9800*/  IMAD.U32 R37, R45, 0x10000, RZ ;  /* 0x000100002d257824 */ /* 0x000fe200078e00ff */
[----:B------:R-:W-:Y:S02]  /*9810*/  F2FP.F16.E4M3.UNPACK_B R40, R39 ;  /* 0x00000027ff28723e */ /* 0x000fe400020006ff */
[----:B------:R-:W-:Y:S02]  /*9820*/  LOP3.LUT R74, R49, 0xff00, R74, 0xf8, !PT ;  /* 0x0000ff00314a7812 */ /* 0x000fe400078ef84a */
[----:B------:R-:W-:Y:S01]  /*9830*/  MOV R49, R15 ;  /* 0x0000000f00317202 */ /* 0x000fe20000000f00 */
[----:B------:R-:W-:Y:S01]  /*9840*/  HADD2.F32 R75, -RZ, R40.H0_H0 ;  /* 0x20000028ff4b7230 */ /* 0x000fe20000004100 */
[----:B------:R-:W-:-:S02]  /*9850*/  LOP3.LUT R37, R74, 0xff0000, R37, 0xf8, !PT ;  /* 0x00ff00004a257812 */ /* 0x000fc400078ef825 */
[----:B------:R-:W-:Y:S02]  /*9860*/  F2FP.F16.E4M3.UNPACK_B R15, R49 ;  /* 0x00000031ff0f723e */ /* 0x000fe400020006ff */
[----:B------:R-:W-:Y:S02]  /*9870*/  F2FP.F16.E4M3.UNPACK_B R73, R37 ;  /* 0x00000025ff49723e */ /* 0x000fe400020006ff */
[----:B------:R-:W-:Y:S01]  /*9880*/  F2FP.F16.E4M3.UNPACK_B R74, R47 ;  /* 0x0000002fff4a723e */ /* 0x000fe200020006ff */
[----:B------:R-:W-:Y:S01]  /*9890*/  HADD2.F32 R116, -RZ, R15.H0_H0 ;  /* 0x2000000fff747230 */ /* 0x000fe20000004100 */
[----:B------:R-:W-:Y:S01]  /*98a0*/  F2FP.F16.E4M3.UNPACK_B R39, R39.H1 ;  /* 0x00000027ff27723e */ /* 0x000fe200030006ff */
[--C-:B------:R-:W-:Y:S01]  /*98b0*/  HADD2.F32 R45, -RZ, R73.reuse.H0_H0 ;  /* 0x20000049ff2d7230 */ /* 0x100fe20000004100 */
[----:B------:R-:W-:Y:S01]  /*98c0*/  F2FP.F16.E4M3.UNPACK_B R37, R37.H1 ;  /* 0x00000025ff25723e */ /* 0x000fe200030006ff */
[----:B------:R-:W-:Y:S01]  /*98d0*/  HADD2.F32 R111, -RZ, R74.H0_H0 ;  /* 0x2000004aff6f7230 */ /* 0x000fe20000004100 */
[----:B------:R-:W-:Y:S01]  /*98e0*/  F2FP.F16.E4M3.UNPACK_B R47, R47.H1 ;  /* 0x0000002fff2f723e */ /* 0x000fe200030006ff */
[----:B------:R-:W-:-:S02]  /*98f0*/  HADD2.F32 R73, -RZ, R73.H1_H1 ;  /* 0x30000049ff497230 */ /* 0x000fc40000004100 */
[CC--:B------:R-:W-:Y:S01]  /*9900*/  FMUL.FTZ R117, R75.reuse, R45.reuse ;  /* 0x0000002d4b757220 */ /* 0x0c0fe20000410000 */
[----:B------:R-:W-:Y:S01]  /*9910*/  FMUL.FTZ R45, R116, R45 ;  /* 0x0000002d742d7220 */ /* 0x000fe20000410000 */
[----:B------:R-:W-:Y:S01]  /*9920*/  HADD2.F32 R15, -RZ, R15.H1_H1 ;  /* 0x3000000fff0f7230 */ /* 0x000fe20000004100 */
[----:B------:R-:W-:Y:S01]  /*9930*/  F2FP.SATFINITE.E4M3.F32.PACK_AB_MERGE_C R46, R72, R46, RZ ;  /* 0x0000002e482e723e */ /* 0x000fe200048070ff */
[----:B------:R-:W-:Y:S02]  /*9940*/  HADD2.F32 R74, -RZ, R74.H1_H1 ;  /* 0x3000004aff4a7230 */ /* 0x000fe40000004100 */
[-C--:B------:R-:W-:Y:S01]  /*9950*/  FFMA.FTZ R75, R75, R111.reuse, R45 ;  /* 0x0000006f4b4b7223 */ /* 0x080fe2000001002d */
[----:B------:R-:W-:Y:S02]  /*9960*/  HADD2.F32 R45, -RZ, R40.H1_H1 ;  /* 0x30000028ff2d7230 */ /* 0x000fe40000004100 */
[----:B------:R-:W-:Y:S01]  /*9970*/  FFMA.FTZ R117, R116, R111, -R117 ;  /* 0x0000006f74757223 */ /* 0x000fe20000010875 */
[--C-:B------:R-:W-:Y:S01]  /*9980*/  HADD2.F32 R111, -RZ, R37.reuse.H0_H0 ;  /* 0x20000025ff6f7230 */ /* 0x100fe20000004100 */
[----:B------:R-:W-:Y:S01]  /*9990*/  F2FP.SATFINITE.E4M3.F32.PACK_AB_MERGE_C R50, R50, R51, R46 ;  /* 0x000000333232723e */ /* 0x000fe2000480702e */
[----:B------:R-:W-:-:S02]  /*99a0*/  HADD2.F32 R37, -RZ, R37.H1_H1 ;  /* 0x30000025ff257230 */ /* 0x000fc40000004100 */
[----:B------:R-:W-:Y:S01]  /*99b0*/  FMUL.FTZ R40, R45, R73 ;  /* 0x000000492d287220 */ /* 0x000fe20000410000 */
[----:B------:R-:W-:Y:S02]  /*99c0*/  F2FP.F16.E4M3.UNPACK_B R46, R36.H1 ;  /* 0x00000024ff2e723e */ /* 0x000fe400030006ff */
[----:B------:R-:W-:Y:S01]  /*99d0*/  F2FP.SATFINITE.E4M3.F32.PACK_AB_MERGE_C R13, R48, R13, RZ ;  /* 0x0000000d300d723e */ /* 0x000fe200048070ff */
[CC--:B------:R-:W-:Y:S01]  /*99e0*/  FFMA.FTZ R40, R15.reuse, R74.reuse, -R40 ;  /* 0x0000004a0f287223 */ /* 0x0c0fe20000010828 */
[----:B------:R-:W-:Y:S01]  /*99f0*/  FMUL.FTZ R15, R15, R73 ;  /* 0x000000490f0f7220 */ /* 0x000fe20000410000 */
[--C-:B------:R-:W-:Y:S01]  /*9a00*/  HADD2.F32 R73, -RZ, R47.reuse.H0_H0 ;  /* 0x2000002fff497230 */ /* 0x100fe20000004100 */
[----:B------:R-:W-:Y:S01]  /*9a10*/  F2FP.F16.E4M3.UNPACK_B R48, R113.H1 ;  /* 0x00000071ff30723e */ /* 0x000fe200030006ff */
[----:B------:R-:W-:Y:S02]  /*9a20*/  HADD2.F32 R47, -RZ, R47.H1_H1 ;  /* 0x3000002fff2f7230 */ /* 0x000fe40000004100 */
[----:B------:R-:W-:Y:S01]  /*9a30*/  FFMA.FTZ R15, R45, R74, R15 ;  /* 0x0000004a2d0f7223 */ /* 0x000fe2000001000f */
[----:B------:R-:W-:Y:S01]  /*9a40*/  F2FP.F16.E4M3.UNPACK_B R45, R49.H1 ;  /* 0x00000031ff2d723e */ /* 0x000fe200030006ff */
[--C-:B------:R-:W-:Y:S01]  /*9a50*/  HADD2.F32 R49, -RZ, R39.reuse.H0_H0 ;  /* 0x20000027ff317230 */ /* 0x100fe20000004100 */
[----:B------:R-:W-:Y:S01]  /*9a60*/  F2FP.F16.E4M3.UNPACK_B R36, R36 ;  /* 0x00000024ff24723e */ /* 0x000fe200020006ff */
[----:B------:R-:W-:Y:S01]  /*9a70*/  HADD2.F32 R39, -RZ, R39.H1_H1 ;  /* 0x30000027ff277230 */ /* 0x000fe20000004100 */
[----:B------:R-:W-:Y:S01]  /*9a80*/  F2FP.F16.E4M3.UNPACK_B R113, R113 ;  /* 0x00000071ff71723e */ /* 0x000fe200020006ff */
[----:B------:R-:W-:-:S02]  /*9a90*/  HADD2.F32 R74, -RZ, R45.H0_H0 ;  /* 0x2000002dff4a7230 */ /* 0x000fc40000004100 */
[----:B------:R-:W-:Y:S01]  /*9aa0*/  FMUL.FTZ R116, R49, R111 ;  /* 0x0000006f31747220 */ /* 0x000fe20000410000 */
[----:B------:R-:W-:Y:S02]  /*9ab0*/  HADD2.F32 R45, -RZ, R45.H1_H1 ;  /* 0x3000002dff2d7230 */ /* 0x000fe40000004100 */
[----:B------:R-:W-:Y:S02]  /*9ac0*/  HADD2.F32 R72, -RZ, R48.H0_H0 ;  /* 0x20000030ff487230 */ /* 0x000fe40000004100 */
[C---:B------:R-:W-:Y:S01]  /*9ad0*/  FFMA.FTZ R116, R74.reuse, R73, -R116 ;  /* 0x000000494a747223 */ /* 0x040fe20000010874 */
[----:B------:R-:W-:-:S04]  /*9ae0*/  FMUL.FTZ R74, R74, R111 ;  /* 0x0000006f4a4a7220 */ /* 0x000fc80000410000 */
        /* <DEDUP_REMOVED lines=16> */
[----:B------:R-:W-:Y:S01]  /*9bf0*/  F2FP.SATFINITE.E4M3.F32.PACK_AB_MERGE_C R74, R39, R74, RZ ;  /* 0x0000004a274a723e */ /* 0x000fe200048070ff */
[C---:B------:R-:W-:Y:S01]  /*9c00*/  FMUL.FTZ R111, R51.reuse, R111 ;  /* 0x0000006f336f7220 */ /* 0x040fe20000410000 */
[----:B------:R-:W-:Y:S01]  /*9c10*/  F2FP.SATFINITE.E4M3.F32.PACK_AB_MERGE_C R49, R40, R117, R49 ;  /* 0x000000752831723e */ /* 0x000fe20004807031 */
[-C--:B------:R-:W-:Y:S01]  /*9c20*/  FFMA.FTZ R73, R51, R72.reuse, -R73 ;  /* 0x0000004833497223 */ /* 0x080fe20000010849 */
[----:B------:R-:W-:Y:S01]  /*9c30*/  F2FP.SATFINITE.E4M3.F32.PACK_AB_MERGE_C R39, R15, R75, R74 ;  /* 0x0000004b0f27723e */ /* 0x000fe2000480704a */
[----:B------:R-:W-:Y:S01]  /*9c40*/  FFMA.FTZ R111, R47, R72, R111 ;  /* 0x000000482f6f7223 */ /* 0x000fe2000001006f */
[----:B------:R-:W-:Y:S02]  /*9c50*/  HADD2.F32 R72, -RZ, R45.H1_H1 ;  /* 0x3000002dff487230 */ /* 0x000fe40000004100 */
[----:B------:R-:W-:Y:S01]  /*9c60*/  FMUL.FTZ R45, R46, R37 ;  /* 0x000000252e2d7220 */ /* 0x000fe20000410000 */
[----:B------:R-:W-:-:S02]  /*9c70*/  HADD2.F32 R47, -RZ, R48.H1_H1 ;  /* 0x30000030ff2f7230 */ /* 0x000fc40000004100 */
[--C-:B------:R-:W-:Y:S02]  /*9c80*/  HADD2.F32 R48, -RZ, R12.reuse.H0_H0 ;  /* 0x2000000cff307230 */ /* 0x100fe40000004100 */
[C---:B------:R-:W-:Y:S01]  /*9c90*/  FMUL.FTZ R37, R72.reuse, R37 ;  /* 0x0000002548257220 */ /* 0x040fe20000410000 */
[----:B------:R-:W-:Y:S02]  /*9ca0*/  HADD2.F32 R12, -RZ, R12.H1_H1 ;  /* 0x3000000cff0c7230 */ /* 0x000fe40000004100 */
[-C--:B------:R-:W-:Y:S01]  /*9cb0*/  FFMA.FTZ R45, R72, R47.reuse, -R45 ;  /* 0x0000002f482d7223 */ /* 0x080fe2000001082d */
[----:B------:R-:W-:Y:S02]  /*9cc0*/  HADD2.F32 R72, -RZ, R115.H0_H0 ;  /* 0x20000073ff487230 */ /* 0x000fe40000004100 */
[----:B------:R-:W-:Y:S01]  /*9cd0*/  FFMA.FTZ R37, R46, R47, R37 ;  /* 0x0000002f2e257223 */ /* 0x000fe20000010025 */
[----:B------:R-:W-:Y:S02]  /*9ce0*/  HADD2.F32 R46, -RZ, R36.H0_H0 ;  /* 0x20000024ff2e7230 */ /* 0x000fe40000004100 */
[----:B------:R-:W-:Y:S01]  /*9cf0*/  HADD2.F32 R47, -RZ, R113.H0_H0 ;  /* 0x20000071ff2f7230 */ /* 0x000fe20000004100 */
[----:B------:R-:W-:Y:S01]  /*9d00*/  F2FP.SATFINITE.E4M3.F32.PACK_AB_MERGE_C R73, R45, R73, RZ ;  /* 0x000000492d49723e */ /* 0x000fe200048070ff */
[----:B------:R-:W-:-:S02]  /*9d10*/  HADD2.F32 R115, -RZ, R115.H1_H1 ;  /* 0x30000073ff737230 */ /* 0x000fc40000004100 */
[-C--:B------:R-:W-:Y:S01]  /*9d20*/  FMUL.FTZ R51, R46, R72.reuse ;  /* 0x000000482e337220 */ /* 0x080fe20000410000 */
[C---:B------:R-:W-:Y:S01]  /*9d30*/  FMUL.FTZ R72, R48.reuse, R72 ;  /* 0x0000004830487220 */ /* 0x040fe20000410000 */
[----:B------:R-:W-:Y:S01]  /*9d40*/  HADD2.F32 R36, -RZ, R36.H1_H1 ;  /* 0x30000024ff247230 */ /* 0x000fe20000004100 */
[----:B------:R-:W-:Y:S01]  /*9d50*/  F2FP.SATFINITE.E4M3.F32.PACK_AB_MERGE_C R37, R37, R111, RZ ;  /* 0x0000006f2525723e */ /* 0x000fe200048070ff */
[-C--:B------:R-:W-:Y:S01]  /*9d60*/  FFMA.FTZ R51, R48, R47.reuse, -R51 ;  /* 0x0000002f30337223 */ /* 0x080fe20000010833 */
[----:B------:R-:W-:Y:S01]  /*9d70*/  FFMA.FTZ R72, R46, R47, R72 ;  /* 0x0000002f2e487223 */ /* 0x000fe20000010048 */
[----:B------:R-:W-:Y:S02]  /*9d80*/  HADD2.F32 R113, -RZ, R113.H1_H1 ;  /* 0x30000071ff717230 */ /* 0x000fe40000004100 */
[-C--:B------:R-:W-:Y:S01]  /*9d90*/  FMUL.FTZ R47, R36, R115.reuse ;  /* 0x00000073242f7220 */ /* 0x080fe20000410000 */
[C---:B------:R-:W-:Y:S01]  /*9da0*/  FMUL.FTZ R115, R12.reuse, R115 ;  /* 0x000000730c737220 */ /* 0x040fe20000410000 */
[----:B------:R-:W-:Y:S01]  /*9db0*/  IMAD.MOV.U32 R46, RZ, RZ, R14 ;  /* 0x000000ffff2e7224 */ /* 0x000fe200078e000e */
[----:B------:R-:W-:Y:S01]  /*9dc0*/  F2FP.F16.E4M3.UNPACK_B R48, R38.H1 ;  /* 0x00000026ff30723e */ /* 0x000fe200030006ff */
[-C--:B------:R-:W-:Y:S01]  /*9dd0*/  FFMA.FTZ R12, R12, R113.reuse, -R47 ;  /* 0x000000710c0c7223 */ /* 0x080fe2000001082f */
[-C--:B------:R-:W-:Y:S01]  /*9de0*/  F2FP.F16.E4M3.UNPACK_B R47, R114.reuse.H1 ;  /* 0x00000072ff2f723e */ /* 0x080fe200030006ff */
[----:B------:R-:W-:Y:S01]  /*9df0*/  FFMA.FTZ R45, R36, R113, R115 ;  /* 0x00000071242d7223 */ /* 0x000fe20000010073 */
[----:B------:R-:W-:Y:S01]  /*9e00*/  F2FP.F16.E4M3.UNPACK_B R114, R114 ;  /* 0x00000072ff72723e */ /* 0x000fe200020006ff */
[--C-:B------:R-:W-:Y:S01]  /*9e10*/  HADD2.F32 R36, -RZ, R48.reuse.H0_H0 ;  /* 0x20000030ff247230 */ /* 0x100fe20000004100 */
[----:B------:R-:W-:Y:S01]  /*9e20*/  F2FP.SATFINITE.E4M3.F32.PACK_AB_MERGE_C R12, R12, R51, R73 ;  /* 0x000000330c0c723e */ /* 0x000fe20004807049 */
[--C-:B------:R-:W-:Y:S01]  /*9e30*/  HADD2.F32 R115, -RZ, R47.reuse.H0_H0 ;  /* 0x2000002fff737230 */ /* 0x100fe20000004100 */
[----:B------:R-:W-:Y:S01]  /*9e40*/  F2FP.F16.E4M3.UNPACK_B R51, R46.H1 ;  /* 0x0000002eff33723e */ /* 0x000fe200030006ff */
[----:B------:R-:W-:Y:S01]  /*9e50*/  HADD2.F32 R47, -RZ, R47.H1_H1 ;  /* 0x3000002fff2f7230 */ /* 0x000fe20000004100 */
[----:B------:R-:W-:Y:S01]  /*9e60*/  F2FP.F16.E4M3.UNPACK_B R73, R112.H1 ;  /* 0x00000070ff49723e */ /* 0x000fe200030006ff */
[----:B------:R-:W-:-:S02]  /*9e70*/  HADD2.F32 R48, -RZ, R48.H1_H1 ;  /* 0x30000030ff307230 */ /* 0x000fc40000004100 */
[----:B------:R-:W-:Y:S01]  /*9e80*/  FMUL.FTZ R119, R36, R115 ;  /* 0x0000007324777220 */ /* 0x000fe20000410000 */
[--C-:B------:R-:W-:Y:S01]  /*9e90*/  HADD2.F32 R14, -RZ, R51.reuse.H0_H0 ;  /* 0x20000033ff0e7230 */ /* 0x100fe20000004100 */
[----:B------:R-:W-:Y:S01]  /*9ea0*/  F2FP.F16.E4M3.UNPACK_B R38, R38 ;  /* 0x00000026ff26723e */ /* 0x000fe200020006ff */
[----:B------:R-:W-:Y:S02]  /*9eb0*/  HADD2.F32 R116, -RZ, R51.H1_H1 ;  /* 0x30000033ff747230 */ /* 0x000fe40000004100 */
[----:B------:R-:W-:Y:S01]  /*9ec0*/  FMUL.FTZ R51, R48, R47 ;  /* 0x0000002f30337220 */ /* 0x000fe20000410000 */
[--C-:B------:R-:W-:Y:S02]  /*9ed0*/  HADD2.F32 R113, -RZ, R73.reuse.H0_H0 ;  /* 0x20000049ff717230 */ /* 0x100fe40000004100 */
[----:B------:R-:W-:Y:S01]  /*9ee0*/  FMUL.FTZ R115, R14, R115 ;  /* 0x000000730e737220 */ /* 0x000fe20000410000 */
[----:B------:R-:W-:Y:S02]  /*9ef0*/  HADD2.F32 R73, -RZ, R73.H1_H1 ;  /* 0x30000049ff497230 */ /* 0x000fe40000004100 */
[----:B------:R-:W-:Y:S01]  /*9f00*/  FMUL.FTZ R47, R116, R47 ;  /* 0x0000002f742f7220 */ /* 0x000fe20000410000 */
[----:B------:R-:W-:Y:S01]  /*9f10*/  F2FP.F16.E4M3.UNPACK_B R46, R46 ;  /* 0x0000002eff2e723e */ /* 0x000fe200020006ff */
[-C--:B------:R-:W-:Y:S01]  /*9f20*/  FFMA.FTZ R14, R14, R113.reuse, -R119 ;  /* 0x000000710e0e7223 */ /* 0x080fe20000010877 */
[----:B------:R-:W-:Y:S01]  /*9f30*/  FFMA.FTZ R36, R36, R113, R115 ;  /* 0x0000007124247223 */ /* 0x000fe20000010073 */
[-C--:B------:R-:W-:Y:S01]  /*9f40*/  FFMA.FTZ R47, R48, R73.reuse, R47 ;  /* 0x00000049302f7223 */ /* 0x080fe2000001002f */
[----:B------:R-:W-:Y:S01]  /*9f50*/  FFMA.FTZ R51, R116, R73, -R51 ;  /* 0x0000004974337223 */ /* 0x000fe20000010833 */
[----:B------:R-:W-:Y:S01]  /*9f60*/  F2FP.F16.E4M3.UNPACK_B R112, R112 ;  /* 0x00000070ff70723e */ /* 0x000fe200020006ff */
[----:B------:R-:W-:-:S02]  /*9f70*/  HADD2.F32 R113, -RZ, R114.H0_H0 ;  /* 0x20000072ff717230 */ /* 0x000fc40000004100 */
[----:B------:R-:W-:Y:S01]  /*9f80*/  HADD2.F32 R48, -RZ, R38.H0_H0 ;  /* 0x20000026ff307230 */ /* 0x000fe20000004100 */
[----:B------:R-:W-:Y:S01]  /*9f90*/  F2FP.SATFINITE.E4M3.F32.PACK_AB_MERGE_C R14, R51, R14, RZ ;  /* 0x0000000e330e723e */ /* 0x000fe200048070ff */
        /* <DEDUP_REMOVED lines=10> */
[----:B------:R-:W-:Y:S01]  /*a040*/  HADD2.F32 R73, -RZ, R114.H1_H1 ;  /* 0x30000072ff497230 */ /* 0x000fe20000004100 */
[----:B------:R-:W-:Y:S01]  /*a050*/  F2FP.SATFINITE.E4M3.F32.PACK_AB_MERGE_C R36, R45, R72, R37 ;  /* 0x000000482d24723e */ /* 0x000fe20004807025 */
[----:B------:R-:W-:Y:S01]  /*a060*/  IMAD.MOV.U32 R15, RZ, RZ, R49 ;  /* 0x000000ffff0f7224 */ /* 0x000fe200078e0031 */
[----:B------:R-:W-:Y:S01]  /*a070*/  F2FP.SATFINITE.E4M3.F32.PACK_AB_MERGE_C R37, R41, R44, R13 ;  /* 0x0000002c2925723e */ /* 0x000fe2000480700d */
[----:B------:R-:W-:Y:S02]  /*a080*/  IMAD.MOV.U32 R13, RZ, RZ, R50 ;  /* 0x000000ffff0d7224 */ /* 0x000fe400078e0032 */
[-C--:B------:R-:W-:Y:S01]  /*a090*/  FMUL.FTZ R121, R38, R73.reuse ;  /* 0x0000004926797220 */ /* 0x080fe20000410000 */
[----:B------:R-:W-:-:S03]  /*a0a0*/  FMUL.FTZ R73, R46, R73 ;  /* 0x000000492e497220 */ /* 0x000fc60000410000 */
[-C--:B------:R-:W-:Y:S01]  /*a0b0*/  FFMA.FTZ R46, R46, R119.reuse, -R121 ;  /* 0x000000772e2e7223 */ /* 0x080fe20000010879 */
[----:B------:R-:W-:-:S04]  /*a0c0*/  FFMA.FTZ R38, R38, R119, R73 ;  /* 0x0000007726267223 */ /* 0x000fc80000010049 */
[----:B------:R-:W-:Y:S02]  /*a0d0*/  F2FP.SATFINITE.E4M3.F32.PACK_AB_MERGE_C R14, R46, R115, R14 ;  /* 0x000000732e0e723e */ /* 0x000fe4000480700e */
[----:B------:R-:W-:-:S07]  /*a0e0*/  F2FP.SATFINITE.E4M3.F32.PACK_AB_MERGE_C R38, R38, R113, R47 ;  /* 0x000000712626723e */ /* 0x000fce000480702f */
.L_x_3129:
[----:B------:R-:W-:Y:S05]  /*a0f0*/  BSYNC B2 ;  /* 0x0000000000027941 */ /* 0x000fea0003800000 */
.L_x_3128:
[----:B0-----:R-:W-:-:S05]  /*a100*/  IADD3 R40, P3, R71, R42, RZ ;  /* 0x0000002a47287210 */ /* 0x001fca0007f7e0ff */
[----:B------:R-:W-:Y:S01]  /*a110*/  IMAD.X R41, R43, 0x1, R87, P3 ;  /* 0x000000012b297824 */ /* 0x000fe200018e0657 */
[----:B------:R-:W-:-:S04]  /*a120*/  ISETP.GE.AND P3, PT, R11, R105, PT ;  /* 0x000000690b00720c */ /* 0x000fc80003f66270 */
[----:B---3--:R3:W-:Y:S09]  /*a130*/  ST.E.128 desc[UR42][R40.64], R12 ;  /* 0x0000000c28007985 */ /* 0x0087f2000c101d2a */
[----:B------:R-:W-:-:S04]  /*a140*/  @!P3 IADD3 R42, P4, R11, R42, RZ ;  /* 0x0000002a0b2ab210 */ /* 0x000fc80007f9e0ff */
[----:B------:R-:W-:-:S05]  /*a150*/  @!P3 LEA.HI.X.SX32 R43, R11, R43, 0x1, P4 ;  /* 0x0000002b0b2bb211 */ /* 0x000fca00020f0eff */
[----:B----4-:R3:W-:Y:S04]  /*a160*/  @!P3 ST.E.128 desc[UR42][R42.64], R36 ;  /* 0x000000242a00b985 */ /* 0x0107e8000c101d2a */
.L_x_3127:
[----:B------:R-:W-:Y:S05]  /*a170*/  BSYNC B1 ;  /* 0x0000000000017941 */ /* 0x000fea0003800000 */
.L_x_3126:
[----:B------:R-:W-:-:S03]  /*a180*/  UMOV UR4, 0xffffffff ;  /* 0xffffffff00047882 */ /* 0x000fc60000000000 */
[----:B------:R-:W-:Y:S05]  /*a190*/  BRA.DIV UR4, `(.L_x_3130) ;  /* 0x0000027204007947 */ /* 0x000fea000b800000 */
[----:B------:R1:W1:Y:S04]  /*a1a0*/  SHFL.IDX PT, R44, R100, 0x2, 0x181f ;  /* 0x00581f00642c7f89 */ /* 0x00026800000e0000 */
[----:B0--3--:R0:W3:Y:S02]  /*a1b0*/  SHFL.IDX PT, R42, R99, 0x2, 0x181f ;  /* 0x00581f00632a7f89 */ /* 0x0090e400000e0000 */
.L_x_3465:
[----:B------:R-:W-:Y:S01]  /*a1c0*/  VIADD R11, R220, 0x40 ;  /* 0x00000040dc0b7836 */ /* 0x000fe20000000000 */
[----:B------:R-:W-:Y:S04]  /*a1d0*/  BSSY B1, `(.L_x_3131) ;  /* 0x0000100000017945 */ /* 0x000fe80003800000 */
[----:B------:R-:W-:-:S13]  /*a1e0*/  ISETP.GE.OR P3, PT, R11, R97, P1 ;  /* 0x000000610b00720c */ /* 0x000fda0000f66670 */
[----:B------:R-:W-:Y:S05]  /*a1f0*/  @P3 BRA `(.L_x_3132) ;  /* 0x0000000c00f43947 */ /* 0x000fea0003800000 */
[----:B----4-:R-:W4:Y:S01]  /*a200*/  LDL R14, [R1+0x50] ;  /* 0x00005000010e7983 */ /* 0x010f220000100800 */
[----:B------:R-:W-:Y:S01]  /*a210*/  SEL R11, R34, R106, !P0 ;  /* 0x0000006a220b7207 */ /* 0x000fe20004000000 */
[C---:B------:R-:W-:Y:S01]  /*a220*/  VIADD R15, R220.reuse, 0x40 ;  /* 0x00000040dc0f7836 */ /* 0x040fe20000000000 */
[----:B------:R-:W-:Y:S01]  /*a230*/  IADD3 R36, R220, 0x40, RZ ;  /* 0x00000040dc247810 */ /* 0x000fe20007ffe0ff */
[----:B------:R-:W-:Y:S01]  /*a240*/  BSSY B2, `(.L_x_3133) ;  /* 0x00000f3000027945 */ /* 0x000fe20003800000 */
[----:B------:R-:W-:Y:S01]  /*a250*/  SHF.R.S32.HI R12, RZ, 0x1f, R11 ;  /* 0x0000001fff0c7819 */ /* 0x000fe2000001140b */
[----:B------:R-:W-:Y:S01]  /*a260*/  IMAD.SHL.U32 R15, R15, 0x80, RZ ;  /* 0x000000800f0f7824 */ /* 0x000fe200078e00ff */
[----:B---3--:R-:W-:Y:S01]  /*a270*/  IADD3 R40, P3, R71, R42, RZ ;  /* 0x0000002a47287210 */ /* 0x008fe20007f7e0ff */
[----:B------:R-:W-:Y:S01]  /*a280*/  IMAD.SHL.U32 R36, R36, 0x80, RZ ;  /* 0x0000008024247824 */ /* 0x000fe200078e00ff */
[----:B------:R-:W-:Y:S02]  /*a290*/  LEA.HI R12, R12, R11, RZ, 0x5 ;  /* 0x0000000b0c0c7211 */ /* 0x000fe400078f28ff */
[----:B------:R-:W-:Y:S01]  /*a2a0*/  LOP3.LUT R15, R15, 0x380, RZ, 0xc0, !PT ;  /* 0x000003800f0f7812 */ /* 0x000fe200078ec0ff */
[----:B-1----:R-:W-:Y:S01]  /*a2b0*/  IMAD.X R41, R44, 0x1, R87, P3 ;  /* 0x000000012c297824 */ /* 0x002fe200018e0657 */
[----:B------:R-:W-:-:S02]  /*a2c0*/  LEA.HI.SX32 R12, R12, R77, 0x1b ;  /* 0x0000004d0c0c7211 */ /* 0x000fc400078fdaff */
[----:B------:R-:W-:Y:S02]  /*a2d0*/  LOP3.LUT R36, R36, 0x380, RZ, 0xc0, !PT ;  /* 0x0000038024247812 */ /* 0x000fe400078ec0ff */
[----:B------:R-:W-:Y:S01]  /*a2e0*/  SHF.R.S32.HI R13, RZ, 0x1f, R12 ;  /* 0x0000001fff0d7819 */ /* 0x000fe2000001140c */
[----:B------:R-:W-:Y:S01]  /*a2f0*/  IMAD.SHL.U32 R11, R12, 0x10, RZ ;  /* 0x000000100c0b7824 */ /* 0x000fe200078e00ff */
[----:B------:R-:W-:Y:S02]  /*a300*/  SHF.R.U32.HI R15, RZ, 0x3, R15 ;  /* 0x00000003ff0f7819 */ /* 0x000fe4000001160f */
[----:B------:R-:W-:Y:S02]  /*a310*/  LEA.HI R13, R13, R12, RZ, 0x3 ;  /* 0x0000000c0d0d7211 */ /* 0x000fe400078f18ff */
[----:B------:R-:W-:-:S03]  /*a320*/  LOP3.LUT R12, R36, 0x70, R11, 0xf8, !PT ;  /* 0x00000070240c7812 */ /* 0x000fc600078ef80b */
[----:B------:R-:W-:Y:S01]  /*a330*/  IMAD.SHL.U32 R13, R13, 0x800, RZ ;  /* 0x000008000d0d7824 */ /* 0x000fe200078e00ff */
[----:B------:R-:W-:-:S04]  /*a340*/  LOP3.LUT R12, R12, R15, RZ, 0x3c, !PT ;  /* 0x0000000f0c0c7212 */ /* 0x000fc800078e3cff */
[----:B------:R-:W-:-:S04]  /*a350*/  LOP3.LUT R13, R13, 0xffffc000, RZ, 0xc0, !PT ;  /* 0xffffc0000d0d7812 */ /* 0x000fc800078ec0ff */
[----:B----4-:R-:W-:Y:S01]  /*a360*/  IADD3 R12, R12, R13, R14 ;  /* 0x0000000d0c0c7210 */ /* 0x010fe20007ffe00e */
[----:B------:R-:W-:-:S04]  /*a370*/  IMAD R13, R217, 0x8000, R6 ;  /* 0x00008000d90d7824 */ /* 0x000fc800078e0206 */
[----:B------:R-:W-:Y:S02]  /*a380*/  IMAD R15, R217, 0x8000, R12 ;  /* 0x00008000d90f7824 */ /* 0x000fe400078e020c */
[C---:B------:R-:W-:Y:S02]  /*a390*/  IMAD.IADD R13, R216.reuse, 0x1, R13 ;  /* 0x00000001d80d7824 */ /* 0x040fe400078e020d */
[----:B------:R-:W-:-:S04]  /*a3a0*/  IMAD.IADD R36, R216, 0x1, R15 ;  /* 0x00000001d8247824 */ /* 0x000fc800078e020f */
[----:B------:R-:W1:Y:S04]  /*a3b0*/  LDS.128 R12, [R13+0x28400] ;  /* 0x028400000d0c7984 */ /* 0x000e680000000c00 */
[----:B------:R-:W3:Y:S01]  /*a3c0*/  LDS.128 R36, [R36+0x28400] ;  /* 0x0284000024247984 */ /* 0x000ee20000000c00 */
[----:B------:R-:W-:Y:S05]  /*a3d0*/  @P2 BRA `(.L_x_3134) ;  /* 0x0000000c00642947 */ /* 0x000fea0003800000 */
[----:B---3--:R-:W-:Y:S01]  /*a3e0*/  IMAD.MOV.U32 R72, RZ, RZ, R36 ;  /* 0x000000ffff487224 */ /* 0x008fe200078e0024 */
[--C-:B------:R-:W-:Y:S01]  /*a3f0*/  SHF.R.U32.HI R43, RZ, 0x18, R53.reuse ;  /* 0x00000018ff2b7819 */ /* 0x100fe20000011635 */
[----:B-1----:R-:W-:Y:S01]  /*a400*/  IMAD.MOV.U32 R74, RZ, RZ, R12 ;  /* 0x000000ffff4a7224 */ /* 0x002fe200078e000c */
[----:B------:R-:W-:Y:S02]  /*a410*/  LOP3.LUT R46, R53, 0xff, RZ, 0xc0, !PT ;  /* 0x000000ff352e7812 */ /* 0x000fe400078ec0ff */
[--C-:B------:R-:W-:Y:S02]  /*a420*/  SHF.R.U32.HI R45, RZ, 0x8, R53.reuse ;  /* 0x00000008ff2d7819 */ /* 0x100fe40000011635 */
[----:B------:R-:W-:Y:S02]  /*a430*/  SHF.R.U32.HI R49, RZ, 0x10, R53 ;  /* 0x00000010ff317819 */ /* 0x000fe40000011635 */
[----:B------:R-:W-:Y:S02]  /*a440*/  SHF.R.U32.HI R47, RZ, 0x18, R55 ;  /* 0x00000018ff2f7819 */ /* 0x000fe40000011637 */
[----:B------:R-:W-:-:S02]  /*a450*/  LOP3.LUT R48, R55, 0xff, RZ, 0xc0, !PT ;  /* 0x000000ff37307812 */ /* 0x000fc400078ec0ff */
[--C-:B------:R-:W-:Y:S02]  /*a460*/  SHF.R.U32.HI R50, RZ, 0x8, R55.reuse ;  /* 0x00000008ff327819 */ /* 0x100fe40000011637 */
[----:B------:R-:W-:Y:S02]  /*a470*/  SHF.R.U32.HI R51, RZ, 0x10, R55 ;  /* 0x00000010ff337819 */ /* 0x000fe40000011637 */
[--C-:B------:R-:W-:Y:S02]  /*a480*/  SHF.R.U32.HI R53, RZ, 0x18, R57.reuse ;  /* 0x00000018ff357819 */ /* 0x100fe40000011639 */
[----:B------:R-:W-:Y:S01]  /*a490*/  LOP3.LUT R52, R57, 0xff, RZ, 0xc0, !PT ;  /* 0x000000ff39347812 */ /* 0x000fe200078ec0ff */
[----:B------:R-:W-:Y:S01]  /*a4a0*/  IMAD.U32 R51, R51, 0x10000, RZ ;  /* 0x0001000033337824 */ /* 0x000fe200078e00ff */
[--C-:B------:R-:W-:Y:S02]  /*a4b0*/  SHF.R.U32.HI R54, RZ, 0x8, R57.reuse ;  /* 0x00000008ff367819 */ /* 0x100fe40000011639 */
[----:B------:R-:W-:-:S02]  /*a4c0*/  SHF.R.U32.HI R55, RZ, 0x10, R57 ;  /* 0x00000010ff377819 */ /* 0x000fc40000011639 */
[--C-:B------:R-:W-:Y:S02]  /*a4d0*/  SHF.R.U32.HI R56, RZ, 0x18, R59.reuse ;  /* 0x00000018ff387819 */ /* 0x100fe4000001163b */
[----:B------:R-:W-:Y:S02]  /*a4e0*/  LOP3.LUT R73, R59, 0xff, RZ, 0xc0, !PT ;  /* 0x000000ff3b497812 */ /* 0x000fe400078ec0ff */
[--C-:B------:R-:W-:Y:S02]  /*a4f0*/  SHF.R.U32.HI R57, RZ, 0x8, R59.reuse ;  /* 0x00000008ff397819 */ /* 0x100fe4000001163b */
[----:B------:R-:W-:Y:S02]  /*a500*/  SHF.R.U32.HI R58, RZ, 0x10, R59 ;  /* 0x00000010ff3a7819 */ /* 0x000fe4000001163b */
[----:B------:R-:W-:Y:S02]  /*a510*/  F2FP.F16.E4M3.UNPACK_B R59, R110.H1 ;  /* 0x0000006eff3b723e */ /* 0x000fe400030006ff */
[----:B------:R-:W-:Y:S01]  /*a520*/  F2FP.F16.E4M3.UNPACK_B R75, R72.H1 ;  /* 0x00000048ff4b723e */ /* 0x000fe200030006ff */
[----:B------:R-:W-:Y:S01]  /*a530*/  IMAD.U32 R58, R58, 0x10000, RZ ;  /* 0x000100003a3a7824 */ /* 0x000fe200078e00ff */
[----:B--2---:R-:W-:Y:S01]  /*a540*/  F2FP.F16.E4M3.UNPACK_B R111, R74.H1 ;  /* 0x0000004aff6f723e */ /* 0x004fe200030006ff */
[--C-:B------:R-:W-:Y:S01]  /*a550*/  HADD2.F32 R115, -RZ, R59.reuse.H0_H0 ;  /* 0x2000003bff737230 */ /* 0x100fe20000004100 */
[----:B------:R-:W-:Y:S01]  /*a560*/  F2FP.F16.E4M3.UNPACK_B R112, R108.H1 ;  /* 0x0000006cff70723e */ /* 0x000fe200030006ff */
[----:B------:R-:W-:Y:S01]  /*a570*/  HADD2.F32 R114, -RZ, R59.H1_H1 ;  /* 0x3000003bff727230 */ /* 0x000fe20000004100 */
[----:B------:R-:W-:Y:S01]  /*a580*/  F2FP.F16.E4M3.UNPACK_B R110, R110 ;  /* 0x0000006eff6e723e */ /* 0x000fe200020006ff */
[----:B------:R-:W-:Y:S01]  /*a590*/  HADD2.F32 R12, -RZ, R111.H0_H0 ;  /* 0x2000006fff0c7230 */ /* 0x000fe20000004100 */
[----:B------:R-:W-:Y:S01]  /*a5a0*/  F2FP.F16.E4M3.UNPACK_B R72, R72 ;  /* 0x00000048ff48723e */ /* 0x000fe200020006ff */
[--C-:B------:R-:W-:Y:S01]  /*a5b0*/  HADD2.F32 R59, -RZ, R75.reuse.H1_H1 ;  /* 0x3000004bff3b7230 */ /* 0x100fe20000004100 */
[----:B------:R-:W-:Y:S01]  /*a5c0*/  F2FP.F16.E4M3.UNPACK_B R74, R74 ;  /* 0x0000004aff4a723e */ /* 0x000fe200020006ff */
[----:B------:R-:W-:Y:S01]  /*a5d0*/  HADD2.F32 R36, -RZ, R75.H0_H0 ;  /* 0x2000004bff247230 */ /* 0x000fe20000004100 */
[----:B------:R-:W-:Y:S01]  /*a5e0*/  F2FP.F16.E4M3.UNPACK_B R108, R108 ;  /* 0x0000006cff6c723e */ /* 0x000fe200020006ff */
[----:B------:R-:W-:-:S02]  /*a5f0*/  HADD2.F32 R111, -RZ, R111.H1_H1 ;  /* 0x3000006fff6f7230 */ /* 0x000fc40000004100 */
[-C--:B------:R-:W-:Y:S01]  /*a600*/  FMUL.FTZ R116, R59, R114.reuse ;  /* 0x000000723b747220 */ /* 0x080fe20000410000 */
[--C-:B------:R-:W-:Y:S02]  /*a610*/  HADD2.F32 R113, -RZ, R112.reuse.H0_H0 ;  /* 0x20000070ff717230 */ /* 0x100fe40000004100 */
[-C--:B------:R-:W-:Y:S01]  /*a620*/  FMUL.FTZ R117, R36, R115.reuse ;  /* 0x0000007324757220 */ /* 0x080fe20000410000 */
[----:B------:R-:W-:Y:S02]  /*a630*/  HADD2.F32 R112, -RZ, R112.H1_H1 ;  /* 0x30000070ff707230 */ /* 0x000fe40000004100 */
[C---:B------:R-:W-:Y:S01]  /*a640*/  FMUL.FTZ R114, R111.reuse, R114 ;  /* 0x000000726f727220 */ /* 0x040fe20000410000 */
[C---:B------:R-:W-:Y:S01]  /*a650*/  FMUL.FTZ R115, R12.reuse, R115 ;  /* 0x000000730c737220 */ /* 0x040fe20000410000 */
[-C--:B------:R-:W-:Y:S01]  /*a660*/  FFMA.FTZ R12, R12, R113.reuse, -R117 ;  /* 0x000000710c0c7223 */ /* 0x080fe20000010875 */
[----:B------:R-:W-:Y:S02]  /*a670*/  HADD2.F32 R117, -RZ, R108.H1_H1 ;  /* 0x3000006cff757230 */ /* 0x000fe40000004100 */
[-C--:B------:R-:W-:Y:S01]  /*a680*/  FFMA.FTZ R75, R111, R112.reuse, -R116 ;  /* 0x000000706f4b7223 */ /* 0x080fe20000010874 */
[----:B------:R-:W-:Y:S01]  /*a690*/  FFMA.FTZ R59, R59, R112, R114 ;  /* 0x000000703b3b7223 */ /* 0x000fe20000010072 */
[----:B------:R-:W-:Y:S01]  /*a6a0*/  FFMA.FTZ R36, R36, R113, R115 ;  /* 0x0000007124247223 */ /* 0x000fe20000010073 */
[----:B------:R-:W-:Y:S01]  /*a6b0*/  HADD2.F32 R114, -RZ, R110.H0_H0 ;  /* 0x2000006eff727230 */ /* 0x000fe20000004100 */
[----:B------:R-:W-:Y:S01]  /*a6c0*/  PRMT R48, R47, 0x654, R48 ;  /* 0x000006542f307816 */ /* 0x000fe20000000030 */
[----:B------:R-:W-:Y:S01]  /*a6d0*/  HADD2.F32 R111, -RZ, R72.H0_H0 ;  /* 0x20000048ff6f7230 */ /* 0x000fe20000004100 */
[----:B------:R-:W-:Y:S01]  /*a6e0*/  F2FP.F16.E4M3.UNPACK_B R47, R109.H1 ;  /* 0x0000006dff2f723e */ /* 0x000fe200030006ff */
[----:B------:R-:W-:Y:S01]  /*a6f0*/  HADD2.F32 R113, -RZ, R74.H0_H0 ;  /* 0x2000004aff717230 */ /* 0x000fe20000004100 */
[----:B------:R-:W-:Y:S01]  /*a700*/  PRMT R43, R43, 0x654, R46 ;  /* 0x000006542b2b7816 */ /* 0x000fe2000000002e */
        /* <DEDUP_REMOVED lines=8> */
[----:B------:R-:W-:-:S02]  /*a790*/  IMAD.MOV.U32 R108, RZ, RZ, R38 ;  /* 0x000000ffff6c7224 */ /* 0x000fc400078e0026 */
[-C--:B------:R-:W-:Y:S01]  /*a7a0*/  FMUL.FTZ R119, R72, R115.reuse ;  /* 0x0000007348777220 */ /* 0x080fe20000410000 */
[----:B------:R-:W-:Y:S01]  /*a7b0*/  F2FP.F16.E4M3.UNPACK_B R112, R14.H1 ;  /* 0x0000000eff70723e */ /* 0x000fe200030006ff */
[C---:B------:R-:W-:Y:S01]  /*a7c0*/  FMUL.FTZ R115, R74.reuse, R115 ;  /* 0x000000734a737220 */ /* 0x040fe20000410000 */
[----:B------:R-:W-:Y:S01]  /*a7d0*/  F2FP.F16.E4M3.UNPACK_B R114, R107.H1 ;  /* 0x0000006bff72723e */ /* 0x000fe200030006ff */
[-C--:B------:R-:W-:Y:S01]  /*a7e0*/  FFMA.FTZ R74, R74, R117.reuse, -R119 ;  /* 0x000000754a4a7223 */ /* 0x080fe20000010877 */
[-C--:B------:R-:W-:Y:S01]  /*a7f0*/  F2FP.F16.E4M3.UNPACK_B R110, R108.reuse.H1 ;  /* 0x0000006cff6e723e */ /* 0x080fe200030006ff */
[----:B------:R-:W-:Y:S01]  /*a800*/  FFMA.FTZ R72, R72, R117, R115 ;  /* 0x0000007548487223 */ /* 0x000fe20000010073 */
[--C-:B------:R-:W-:Y:S01]  /*a810*/  HADD2.F32 R117, -RZ, R47.reuse.H0_H0 ;  /* 0x2000002fff757230 */ /* 0x100fe20000004100 */
[----:B------:R-:W-:Y:S01]  /*a820*/  PRMT R73, R56, 0x654, R73 ;  /* 0x0000065438497816 */ /* 0x000fe20000000049 */
[----:B------:R-:W-:Y:S01]  /*a830*/  HADD2.F32 R38, -RZ, R112.H0_H0 ;  /* 0x20000070ff267230 */ /* 0x000fe20000004100 */
[----:B------:R-:W-:Y:S01]  /*a840*/  SHF.L.U32 R56, R45, 0x8, RZ ;  /* 0x000000082d387819 */ /* 0x000fe200000006ff */
[----:B------:R-:W-:Y:S01]  /*a850*/  HADD2.F32 R46, -RZ, R110.H0_H0 ;  /* 0x2000006eff2e7230 */ /* 0x000fe20000004100 */
[----:B------:R-:W-:Y:S01]  /*a860*/  F2FP.F16.E4M3.UNPACK_B R109, R109 ;  /* 0x0000006dff6d723e */ /* 0x000fe200020006ff */
[----:B------:R-:W-:Y:S01]  /*a870*/  HADD2.F32 R115, -RZ, R114.H0_H0 ;  /* 0x20000072ff737230 */ /* 0x000fe20000004100 */
[----:B------:R-:W-:Y:S01]  /*a880*/  F2FP.F16.E4M3.UNPACK_B R108, R108 ;  /* 0x0000006cff6c723e */ /* 0x000fe200020006ff */
[----:B------:R-:W-:-:S02]  /*a890*/  HADD2.F32 R47, -RZ, R47.H1_H1 ;  /* 0x3000002fff2f7230 */ /* 0x000fc40000004100 */
[-C--:B------:R-:W-:Y:S01]  /*a8a0*/  FMUL.FTZ R119, R46, R117.reuse ;  /* 0x000000752e777220 */ /* 0x080fe20000410000 */
[C---:B------:R-:W-:Y:S01]  /*a8b0*/  FMUL.FTZ R117, R38.reuse, R117 ;  /* 0x0000007526757220 */ /* 0x040fe20000410000 */
[----:B------:R-:W-:Y:S01]  /*a8c0*/  HADD2.F32 R110, -RZ, R110.H1_H1 ;  /* 0x3000006eff6e7230 */ /* 0x000fe20000004100 */
[----:B------:R-:W-:Y:S01]  /*a8d0*/  PRMT R52, R53, 0x654, R52 ;  /* 0x0000065435347816 */ /* 0x000fe20000000034 */
[----:B------:R-:W-:Y:S02]  /*a8e0*/  HADD2.F32 R112, -RZ, R112.H1_H1 ;  /* 0x30000070ff707230 */ /* 0x000fe40000004100 */
[-C--:B------:R-:W-:Y:S01]  /*a8f0*/  FFMA.FTZ R38, R38, R115.reuse, -R119 ;  /* 0x0000007326267223 */ /* 0x080fe20000010877 */
[----:B------:R-:W-:Y:S01]  /*a900*/  FFMA.FTZ R46, R46, R115, R117 ;  /* 0x000000732e2e7223 */ /* 0x000fe20000010075 */
[----:B------:R-:W-:Y:S02]  /*a910*/  HADD2.F32 R117, -RZ, R114.H1_H1 ;  /* 0x30000072ff757230 */ /* 0x000fe40000004100 */
[----:B------:R-:W-:Y:S01]  /*a920*/  FMUL.FTZ R115, R110, R47 ;  /* 0x0000002f6e737220 */ /* 0x000fe20000410000 */
[----:B------:R-:W-:-:S02]  /*a930*/  IMAD.SHL.U32 R45, R50, 0x100, RZ ;  /* 0x00000100322d7824 */ /* 0x000fc400078e00ff */
[C---:B------:R-:W-:Y:S01]  /*a940*/  FMUL.FTZ R47, R112.reuse, R47 ;  /* 0x0000002f702f7220 */ /* 0x040fe20000410000 */
[----:B------:R-:W-:Y:S02]  /*a950*/  HADD2.F32 R116, -RZ, R109.H0_H0 ;  /* 0x2000006dff747230 */ /* 0x000fe40000004100 */
[----:B------:R-:W-:Y:S01]  /*a960*/  FFMA.FTZ R115, R112, R117, -R115 ;  /* 0x0000007570737223 */ /* 0x000fe20000010873 */
[----:B------:R-:W-:Y:S01]  /*a970*/  F2FP.F16.E4M3.UNPACK_B R112, R107 ;  /* 0x0000006bff70723e */ /* 0x000fe200020006ff */
[----:B------:R-:W-:Y:S01]  /*a980*/  FFMA.FTZ R47, R110, R117, R47 ;  /* 0x000000756e2f7223 */ /* 0x000fe2000001002f */
[----:B------:R-:W-:Y:S01]  /*a990*/  LOP3.LUT R50, R48, 0xff00, R45, 0xf8, !PT ;  /* 0x0000ff0030327812 */ /* 0x000fe200078ef82d */
[----:B------:R-:W-:Y:S01]  /*a9a0*/  IMAD.SHL.U32 R45, R54, 0x100, RZ ;  /* 0x00000100362d7824 */ /* 0x000fe200078e00ff */
[----:B------:R-:W-:Y:S01]  /*a9b0*/  F2FP.F16.E4M3.UNPACK_B R110, R14 ;  /* 0x0000000eff6e723e */ /* 0x000fe200020006ff */
[----:B------:R-:W-:Y:S01]  /*a9c0*/  HADD2.F32 R107, -RZ, R108.H0_H0 ;  /* 0x2000006cff6b7230 */ /* 0x000fe20000004100 */
[----:B------:R-:W-:Y:S01]  /*a9d0*/  LOP3.LUT R43, R43, 0xff00, R56, 0xf8, !PT ;  /* 0x0000ff002b2b7812 */ /* 0x000fe200078ef838 */
[----:B------:R-:W-:Y:S01]  /*a9e0*/  IMAD.SHL.U32 R48, R57, 0x100, RZ ;  /* 0x0000010039307824 */ /* 0x000fe200078e00ff */
[----:B------:R-:W-:Y:S01]  /*a9f0*/  LOP3.LUT R52, R52, 0xff00, R45, 0xf8, !PT ;  /* 0x0000ff0034347812 */ /* 0x000fe200078ef82d */
[----:B------:R-:W-:-:S02]  /*aa00*/  HADD2.F32 R117, -RZ, R110.H0_H0 ;  /* 0x2000006eff757230 */ /* 0x000fc40000004100 */
[-C--:B------:R-:W-:Y:S01]  /*aa10*/  FMUL.FTZ R14, R107, R116.reuse ;  /* 0x000000746b0e7220 */ /* 0x080fe20000410000 */
[----:B------:R-:W-:Y:S01]  /*aa20*/  HADD2.F32 R114, -RZ, R112.H0_H0 ;  /* 0x20000070ff727230 */ /* 0x000fe20000004100 */
[----:B------:R-:W-:Y:S01]  /*aa30*/  LOP3.LUT R45, R73, 0xff00, R48, 0xf8, !PT ;  /* 0x0000ff00492d7812 */ /* 0x000fe200078ef830 */
[----:B------:R-:W-:Y:S02]  /*aa40*/  HADD2.F32 R109, -RZ, R109.H1_H1 ;  /* 0x3000006dff6d7230 */ /* 0x000fe40000004100 */
[C---:B------:R-:W-:Y:S01]  /*aa50*/  FMUL.FTZ R116, R117.reuse, R116 ;  /* 0x0000007475747220 */ /* 0x040fe20000410000 */
[----:B------:R-:W-:Y:S02]  /*aa60*/  HADD2.F32 R108, -RZ, R108.H1_H1 ;  /* 0x3000006cff6c7230 */ /* 0x000fe40000004100 */
[----:B------:R-:W-:Y:S01]  /*aa70*/  FFMA.FTZ R14, R117, R114, -R14 ;  /* 0x00000072750e7223 */ /* 0x000fe2000001080e */
[----:B------:R-:W-:Y:S01]  /*aa80*/  IMAD.U32 R48, R49, 0x10000, RZ ;  /* 0x0001000031307824 */ /* 0x000fe200078e00ff */
[----:B------:R-:W-:Y:S01]  /*aa90*/  F2FP.SATFINITE.E4M3.F32.PACK_AB_MERGE_C R38, R115, R38, RZ ;  /* 0x000000267326723e */ /* 0x000fe200048070ff */
[----:B------:R-:W-:-:S02]  /*aaa0*/  IMAD.U32 R49, R55, 0x10000, RZ ;  /* 0x0001000037317824 */ /* 0x000fc400078e00ff */
[-C--:B------:R-:W-:Y:S01]  /*aab0*/  FMUL.FTZ R119, R108, R109.reuse ;  /* 0x0000006d6c777220 */ /* 0x080fe20000410000 */
[----:B------:R-:W-:Y:S01]  /*aac0*/  HADD2.F32 R110, -RZ, R110.H1_H1 ;  /* 0x3000006eff6e7230 */ /* 0x000fe20000004100 */
[----:B------:R-:W-:Y:S01]  /*aad0*/  LOP3.LUT R48, R43, 0xff0000, R48, 0xf8, !PT ;  /* 0x00ff00002b307812 */ /* 0x000fe200078ef830 */
[----:B------:R-:W-:Y:S01]  /*aae0*/  HADD2.F32 R117, -RZ, R112.H1_H1 ;  /* 0x30000070ff757230 */ /* 0x000fe20000004100 */
[----:B------:R-:W-:Y:S01]  /*aaf0*/  LOP3.LUT R49, R52, 0xff0000, R49, 0xf8, !PT ;  /* 0x00ff000034317812 */ /* 0x000fe200078ef831 */
[----:B------:R-:W-:Y:S01]  /*ab00*/  FFMA.FTZ R107, R107, R114, R116 ;  /* 0x000000726b6b7223 */ /* 0x000fe20000010074 */
[----:B------:R-:W-:Y:S01]  /*ab10*/  FMUL.FTZ R121, R110, R109 ;  /* 0x0000006d6e797220 */ /* 0x000fe20000410000 */
[----:B------:R-:W-:Y:S01]  /*ab20*/  LOP3.LUT R43, R50, 0xff0000, R51, 0xf8, !PT ;  /* 0x00ff0000322b7812 */ /* 0x000fe200078ef833 */
[----:B------:R-:W-:Y:S01]  /*ab30*/  FFMA.FTZ R109, R110, R117, -R119 ;  /* 0x000000756e6d7223 */ /* 0x000fe20000010877 */
[----:B------:R-:W-:Y:S01]  /*ab40*/  F2FP.F16.E4M3.UNPACK_B R55, R49 ;  /* 0x00000031ff37723e */ /* 0x000fe200020006ff */
[----:B------:R-:W-:Y:S01]  /*ab50*/  FFMA.FTZ R108, R108, R117, R121 ;  /* 0x000000756c6c7223 */ /* 0x000fe20000010079 */
[----:B------:R-:W-:-:S02]  /*ab60*/  F2FP.F16.E4M3.UNPACK_B R50, R13 ;  /* 0x0000000dff32723e */ /* 0x000fc400020006ff */
[----:B------:R-:W-:Y:S02]  /*ab70*/  F2FP.F16.E4M3.UNPACK_B R52, R37 ;  /* 0x00000025ff34723e */ /* 0x000fe400020006ff */
[----:B------:R-:W-:Y:S01]  /*ab80*/  F2FP.SATFINITE.E4M3.F32.PACK_AB_MERGE_C R14, R109, R14, R38 ;  /* 0x0000000e6d0e723e */ /* 0x000fe20004807026 */
[--C-:B------:R-:W-:Y:S01]  /*ab90*/  HADD2.F32 R38, -RZ, R55.reuse.H0_H0 ;  /* 0x20000037ff267230 */ /* 0x100fe20000004100 */
[----:B------:R-:W-:Y:S01]  /*aba0*/  F2FP.F16.E4M3.UNPACK_B R54, R48 ;  /* 0x00000030ff36723e */ /* 0x000fe200020006ff */
[----:B------:R-:W-:Y:S01]  /*abb0*/  HADD2.F32 R51, -RZ, R50.H0_H0 ;  /* 0x20000032ff337230 */ /* 0x000fe20000004100 */
[----:B------:R-:W-:Y:S01]  /*abc0*/  F2FP.SATFINITE.E4M3.F32.PACK_AB_MERGE_C R36, R59, R36, RZ ;  /* 0x000000243b24723e */ /* 0x000fe200048070ff */
[----:B------:R-:W-:Y:S01]  /*abd0*/  HADD2.F32 R53, -RZ, R52.H0_H0 ;  /* 0x20000034ff357230 */ /* 0x000fe20000004100 */
[----:B------:R-:W-:Y:S01]  /*abe0*/  F2FP.SATFINITE.E4M3.F32.PACK_AB_MERGE_C R57, R47, R46, RZ ;  /* 0x0000002e2f39723e */ /* 0x000fe200048070ff */
[----:B------:R-:W-:Y:S01]  /*abf0*/  HADD2.F32 R56, -RZ, R54.H0_H0 ;  /* 0x20000036ff387230 */ /* 0x000fe20000004100 */
[----:B------:R-:W-:Y:S01]  /*ac00*/  F2FP.SATFINITE.E4M3.F32.PACK_AB_MERGE_C R36, R72, R111, R36 ;  /* 0x0000006f4824723e */ /* 0x000fe20004807024 */
[-C--:B------:R-:W-:Y:S01]  /*ac10*/  FMUL.FTZ R72, R51, R38.reuse ;  /* 0x0000002633487220 */ /* 0x080fe20000410000 */
[----:B------:R-:W-:Y:S01]  /*ac20*/  FMUL.FTZ R46, R53, R38 ;  /* 0x00000026352e7220 */ /* 0x000fe20000410000 */
[----:B------:R-:W-:Y:S01]  /*ac30*/  LOP3.LUT R47, R45, 0xff0000, R58, 0xf8, !PT ;  /* 0x00ff00002d2f7812 */ /* 0x000fe200078ef83a */
[----:B------:R-:W-:-:S02]  /*ac40*/  HADD2.F32 R58, -RZ, R55.H1_H1 ;  /* 0x30000037ff3a7230 */ /* 0x000fc40000004100 */
[-C--:B------:R-:W-:Y:S01]  /*ac50*/  FFMA.FTZ R45, R53, R56.reuse, R72 ;  /* 0x00000038352d7223 */ /* 0x080fe20000010048 */
[----:B------:R-:W-:Y:S01]  /*ac60*/  FFMA.FTZ R46, R51, R56, -R46 ;  /* 0x00000038332e7223 */ /* 0x000fe2000001082e */
[----:B------:R-:W-:Y:S01]  /*ac70*/  HADD2.F32 R53, -RZ, R52.H1_H1 ;  /* 0x30000034ff357230 */ /* 0x000fe20000004100 */
[----:B------:R-:W-:Y:S01]  /*ac80*/  F2FP.F16.E4M3.UNPACK_B R52, R37.H1 ;  /* 0x00000025ff34723e */ /* 0x000fe200030006ff */
[----:B------:R-:W-:Y:S01]  /*ac90*/  HADD2.F32 R51, -RZ, R50.H1_H1 ;  /* 0x30000032ff337230 */ /* 0x000fe20000004100 */
[----:B------:R-:W-:Y:S01]  /*aca0*/  F2FP.F16.E4M3.UNPACK_B R55, R49.H1 ;  /* 0x00000031ff37723e */ /* 0x000fe200030006ff */
[----:B------:R-:W-:Y:S01]  /*acb0*/  HADD2.F32 R56, -RZ, R54.H1_H1 ;  /* 0x30000036ff387230 */ /* 0x000fe20000004100 */
[----:B------:R-:W-:Y:S01]  /*acc0*/  F2FP.F16.E4M3.UNPACK_B R50, R13.H1 ;  /* 0x0000000dff32723e */ /* 0x000fe200030006ff */
[----:B------:R-:W-:Y:S01]  /*acd0*/  HADD2.F32 R49, -RZ, R52.H0_H0 ;  /* 0x20000034ff317230 */ /* 0x000fe20000004100 */
[----:B------:R-:W-:Y:S01]  /*ace0*/  F2FP.F16.E4M3.UNPACK_B R54, R48.H1 ;  /* 0x00000030ff36723e */ /* 0x000fe200030006ff */
[-C--:B------:R-:W-:Y:S01]  /*acf0*/  FMUL.FTZ R48, R53, R58.reuse ;  /* 0x0000003a35307220 */ /* 0x080fe20000410000 */
[----:B------:R-:W-:Y:S01]  /*ad00*/  FMUL.FTZ R58, R51, R58 ;  /* 0x0000003a333a7220 */ /* 0x000fe20000410000 */
[----:B------:R-:W-:Y:S01]  /*ad10*/  F2FP.SATFINITE.E4M3.F32.PACK_AB_MERGE_C R12, R75, R12, RZ ;  /* 0x0000000c4b0c723e */ /* 0x000fe200048070ff */
[----:B------:R-:W-:-:S02]  /*ad20*/  HADD2.F32 R72, -RZ, R55.H0_H0 ;  /* 0x20000037ff487230 */ /* 0x000fc40000004100 */
[-C--:B------:R-:W-:Y:S01]  /*ad30*/  FFMA.FTZ R13, R51, R56.reuse, -R48 ;  /* 0x00000038330d7223 */ /* 0x080fe20000010830 */
[----:B------:R-:W-:Y:S01]  /*ad40*/  HADD2.F32 R37, -RZ, R50.H0_H0 ;  /* 0x20000032ff257230 */ /* 0x000fe20000004100 */
[----:B------:R-:W-:Y:S01]  /*ad50*/  F2FP.SATFINITE.E4M3.F32.PACK_AB_MERGE_C R38, R108, R107, R57 ;  /* 0x0000006b6c26723e */ /* 0x000fe20004807039 */
[----:B------:R-:W-:Y:S01]  /*ad60*/  FFMA.FTZ R48, R53, R56, R58 ;  /* 0x0000003835307223 */ /* 0x000fe2000001003a */
[----:B------:R-:W-:Y:S01]  /*ad70*/  F2FP.SATFINITE.E4M3.F32.PACK_AB_MERGE_C R12, R74, R113, R12 ;  /* 0x000000714a0c723e */ /* 0x000fe2000480700c */
[----:B------:R-:W-:Y:S02]  /*ad80*/  HADD2.F32 R56, -RZ, R52.H1_H1 ;  /* 0x30000034ff387230 */ /* 0x000fe40000004100 */
[-C--:B------:R-:W-:Y:S01]  /*ad90*/  FMUL.FTZ R74, R49, R72.reuse ;  /* 0x00000048314a7220 */ /* 0x080fe20000410000 */
[----:B------:R-:W-:Y:S02]  /*ada0*/  HADD2.F32 R57, -RZ, R55.H1_H1 ;  /* 0x30000037ff397230 */ /* 0x000fe40000004100 */
[----:B------:R-:W-:Y:S01]  /*adb0*/  FMUL.FTZ R72, R37, R72 ;  /* 0x0000004825487220 */ /* 0x000fe20000410000 */
[----:B------:R-:W-:Y:S01]  /*adc0*/  HADD2.F32 R50, -RZ, R50.H1_H1 ;  /* 0x30000032ff327230 */ /* 0x000fe20000004100 */
[----:B------:R-:W-:Y:S01]  /*add0*/  F2FP.F16.E4M3.UNPACK_B R53, R39 ;  /* 0x00000027ff35723e */ /* 0x000fe200020006ff */
[--C-:B------:R-:W-:Y:S01]  /*ade0*/  HADD2.F32 R58, -RZ, R54.reuse.H0_H0 ;  /* 0x20000036ff3a7230 */ /* 0x100fe20000004100 */
[----:B------:R-:W-:Y:S01]  /*adf0*/  F2FP.F16.E4M3.UNPACK_B R51, R47 ;  /* 0x0000002fff33723e */ /* 0x000fe200020006ff */
[----:B------:R-:W-:-:S02]  /*ae00*/  HADD2.F32 R55, -RZ, R54.H1_H1 ;  /* 0x30000036ff377230 */ /* 0x000fc40000004100 */
[-C--:B------:R-:W-:Y:S01]  /*ae10*/  FMUL.FTZ R59, R56, R57.reuse ;  /* 0x00000039383b7220 */ /* 0x080fe20000410000 */
[C---:B------:R-:W-:Y:S01]  /*ae20*/  FMUL.FTZ R73, R50.reuse, R57 ;  /* 0x0000003932497220 */ /* 0x040fe20000410000 */
[----:B------:R-:W-:Y:S01]  /*ae30*/  F2FP.F16.E4M3.UNPACK_B R54, R15 ;  /* 0x0000000fff36723e */ /* 0x000fe200020006ff */
[-C--:B------:R-:W-:Y:S01]  /*ae40*/  FFMA.FTZ R37, R37, R58.reuse, -R74 ;  /* 0x0000003a25257223 */ /* 0x080fe2000001084a */
[----:B------:R-:W-:Y:S01]  /*ae50*/  FFMA.FTZ R49, R49, R58, R72 ;  /* 0x0000003a31317223 */ /* 0x000fe20000010048 */
[----:B------:R-:W-:Y:S01]  /*ae60*/  F2FP.F16.E4M3.UNPACK_B R52, R43 ;  /* 0x0000002bff34723e */ /* 0x000fe200020006ff */
[----:B------:R-:W-:Y:S02]  /*ae70*/  HADD2.F32 R58, -RZ, R53.H0_H0 ;  /* 0x20000035ff3a7230 */ /* 0x000fe40000004100 */
[-C--:B------:R-:W-:Y:S01]  /*ae80*/  FFMA.FTZ R50, R50, R55.reuse, -R59 ;  /* 0x0000003732327223 */ /* 0x080fe2000001083b */
[----:B------:R-:W-:Y:S02]  /*ae90*/  HADD2.F32 R57, -RZ, R51.H0_H0 ;  /* 0x20000033ff397230 */ /* 0x000fe40000004100 */
[----:B------:R-:W-:Y:S01]  /*aea0*/  FFMA.FTZ R56, R56, R55, R73 ;  /* 0x0000003738387223 */ /* 0x000fe20000010049 */
[----:B------:R-:W-:-:S02]  /*aeb0*/  HADD2.F32 R55, -RZ, R54.H0_H0 ;  /* 0x20000036ff377230 */ /* 0x000fc40000004100 */
[----:B------:R-:W-:Y:S02]  /*aec0*/  HADD2.F32 R59, -RZ, R52.H0_H0 ;  /* 0x20000034ff3b7230 */ /* 0x000fe40000004100 */
[CC--:B------:R-:W-:Y:S01]  /*aed0*/  FMUL.FTZ R72, R58.reuse, R57.reuse ;  /* 0x000000393a487220 */ /* 0x0c0fe20000410000 */
[----:B------:R-:W-:Y:S02]  /*aee0*/  HADD2.F32 R53, -RZ, R53.H1_H1 ;  /* 0x30000035ff357230 */ /* 0x000fe40000004100 */
[C---:B------:R-:W-:Y:S01]  /*aef0*/  FMUL.FTZ R73, R55.reuse, R57 ;  /* 0x0000003937497220 */ /* 0x040fe20000410000 */
[----:B------:R-:W-:Y:S01]  /*af00*/  F2FP.F16.E4M3.UNPACK_B R57, R39.H1 ;  /* 0x00000027ff39723e */ /* 0x000fe200030006ff */
[----:B------:R-:W-:Y:S01]  /*af10*/  FFMA.FTZ R55, R55, R59, -R72 ;  /* 0x0000003b37377223 */ /* 0x000fe20000010848 */
[----:B------:R-:W-:Y:S01]  /*af20*/  F2FP.F16.E4M3.UNPACK_B R72, R47.H1 ;  /* 0x0000002fff48723e */ /* 0x000fe200030006ff */
[----:B------:R-:W-:Y:S01]  /*af30*/  HADD2.F32 R51, -RZ, R51.H1_H1 ;  /* 0x30000033ff337230 */ /* 0x000fe20000004100 */
[----:B------:R-:W-:Y:S01]  /*af40*/  F2FP.F16.E4M3.UNPACK_B R47, R15.H1 ;  /* 0x0000000fff2f723e */ /* 0x000fe200030006ff */
[----:B------:R-:W-:Y:S01]  /*af50*/  FFMA.FTZ R15, R58, R59, R73 ;  /* 0x0000003b3a0f7223 */ /* 0x000fe20000010049 */
[----:B------:R-:W-:Y:S01]  /*af60*/  F2FP.F16.E4M3.UNPACK_B R59, R43.H1 ;  /* 0x0000002bff3b723e */ /* 0x000fe200030006ff */
[----:B------:R-:W-:Y:S01]  /*af70*/  HADD2.F32 R58, -RZ, R57.H0_H0 ;  /* 0x20000039ff3a7230 */ /* 0x000fe20000004100 */
[----:B------:R-:W-:Y:S01]  /*af80*/  F2FP.SATFINITE.E4M3.F32.PACK_AB_MERGE_C R37, R50, R37, RZ ;  /* 0x000000253225723e */ /* 0x000fe200048070ff */
[----:B------:R-:W-:Y:S01]  /*af90*/  HADD2.F32 R73, -RZ, R72.H0_H0 ;  /* 0x20000048ff497230 */ /* 0x000fe20000004100 */
[----:B------:R-:W-:Y:S01]  /*afa0*/  F2FP.SATFINITE.E4M3.F32.PACK_AB_MERGE_C R49, R56, R49, RZ ;  /* 0x000000313831723e */ /* 0x000fe200048070ff */
[----:B------:R-:W-:Y:S01]  /*afb0*/  HADD2.F32 R39, -RZ, R47.H0_H0 ;  /* 0x2000002fff277230 */ /* 0x000fe20000004100 */
[----:B------:R-:W-:Y:S01]  /*afc0*/  F2FP.SATFINITE.E4M3.F32.PACK_AB_MERGE_C R13, R13, R46, R37 ;  /* 0x0000002e0d0d723e */ /* 0x000fe20004807025 */
[----:B------:R-:W-:-:S02]  /*afd0*/  HADD2.F32 R43, -RZ, R59.H0_H0 ;  /* 0x2000003bff2b7230 */ /* 0x000fc40000004100 */
        /* <DEDUP_REMOVED lines=8> */
[-C--:B------:R-:W-:Y:S01]  /*b060*/  FMUL.FTZ R74, R57, R72.reuse ;  /* 0x00000048394a7220 */ /* 0x080fe20000410000 */
[----:B------:R-:W-:Y:S02]  /*b070*/  HADD2.F32 R54, -RZ, R54.H1_H1 ;  /* 0x30000036ff367230 */ /* 0x000fe40000004100 */
[C---:B------:R-:W-:Y:S01]  /*b080*/  FMUL.FTZ R72, R47.reuse, R72 ;  /* 0x000000482f487220 */ /* 0x040fe20000410000 */
[----:B------:R-:W-:Y:S02]  /*b090*/  HADD2.F32 R52, -RZ, R52.H1_H1 ;  /* 0x30000034ff347230 */ /* 0x000fe40000004100 */
[-C--:B------:R-:W-:Y:S01]  /*b0a0*/  FFMA.FTZ R74, R47, R58.reuse, -R74 ;  /* 0x0000003a2f4a7223 */ /* 0x080fe2000001084a */
[-C--:B------:R-:W-:Y:S01]  /*b0b0*/  FMUL.FTZ R47, R53, R51.reuse ;  /* 0x00000033352f7220 */ /* 0x080fe20000410000 */
[----:B------:R-:W-:Y:S01]  /*b0c0*/  FFMA.FTZ R72, R57, R58, R72 ;  /* 0x0000003a39487223 */ /* 0x000fe20000010048 */
[----:B------:R-:W-:Y:S01]  /*b0d0*/  FMUL.FTZ R58, R54, R51 ;  /* 0x00000033363a7220 */ /* 0x000fe20000410000 */
[----:B------:R-:W-:Y:S01]  /*b0e0*/  F2FP.SATFINITE.E4M3.F32.PACK_AB_MERGE_C R37, R48, R45, R49 ;  /* 0x0000002d3025723e */ /* 0x000fe20004807031 */
[-C--:B------:R-:W-:Y:S01]  /*b0f0*/  FFMA.FTZ R54, R54, R52.reuse, -R47 ;  /* 0x0000003436367223 */ /* 0x080fe2000001082f */
[----:B------:R-:W-:Y:S01]  /*b100*/  F2FP.SATFINITE.E4M3.F32.PACK_AB_MERGE_C R39, R74, R39, RZ ;  /* 0x000000274a27723e */ /* 0x000fe200048070ff */
[----:B------:R-:W-:Y:S01]  /*b110*/  FFMA.FTZ R58, R53, R52, R58 ;  /* 0x00000034353a7223 */ /* 0x000fe2000001003a */
[----:B------:R-:W-:-:S02]  /*b120*/  F2FP.SATFINITE.E4M3.F32.PACK_AB_MERGE_C R43, R72, R43, RZ ;  /* 0x0000002b482b723e */ /* 0x000fc400048070ff */
[----:B------:R-:W-:Y:S02]  /*b130*/  F2FP.SATFINITE.E4M3.F32.PACK_AB_MERGE_C R39, R54, R55, R39 ;  /* 0x000000373627723e */ /* 0x000fe40004807027 */
[----:B------:R-:W-:-:S03]  /*b140*/  F2FP.SATFINITE.E4M3.F32.PACK_AB_MERGE_C R43, R58, R15, R43 ;  /* 0x0000000f3a2b723e */ /* 0x000fc6000480702b */
[----:B------:R-:W-:Y:S02]  /*b150*/  IMAD.MOV.U32 R15, RZ, RZ, R39 ;  /* 0x000000ffff0f7224 */ /* 0x000fe400078e0027 */
[----:B------:R-:W-:-:S07]  /*b160*/  IMAD.MOV.U32 R39, RZ, RZ, R43 ;  /* 0x000000ffff277224 */ /* 0x000fce00078e002b */
.L_x_3134:
[----:B------:R-:W-:Y:S05]  /*b170*/  BSYNC B2 ;  /* 0x0000000000027941 */ /* 0x000fea0003800000 */
.L_x_3133:
[----:B------:R-:W-:Y:S01]  /*b180*/  ISETP.GE.AND P3, PT, R11, R105, PT ;  /* 0x000000690b00720c */ /* 0x000fe20003f66270 */
[----:B-1----:R1:W-:-:S12]  /*b190*/  ST.E.128 desc[UR42][R40.64], R12 ;  /* 0x0000000c28007985 */ /* 0x0023d8000c101d2a */
[----:B------:R-:W-:-:S04]  /*b1a0*/  @!P3 IADD3 R42, P4, R11, R42, RZ ;  /* 0x0000002a0b2ab210 */ /* 0x000fc80007f9e0ff */
[----:B------:R-:W-:-:S05]  /*b1b0*/  @!P3 LEA.HI.X.SX32 R43, R11, R44, 0x1, P4 ;  /* 0x0000002c0b2bb211 */ /* 0x000fca00020f0eff */
[----:B---3--:R1:W-:Y:S04]  /*b1c0*/  @!P3 ST.E.128 desc[UR42][R42.64], R36 ;  /* 0x000000242a00b985 */ /* 0x0083e8000c101d2a */
.L_x_3132:
[----:B------:R-:W-:Y:S05]  /*b1d0*/  BSYNC B1 ;  /* 0x0000000000017941 */ /* 0x000fea0003800000 */
.L_x_3131:
[----:B------:R-:W-:-:S03]  /*b1e0*/  UMOV UR4, 0xffffffff ;  /* 0xffffffff00047882 */ /* 0x000fc60000000000 */
[----:B------:R-:W-:Y:S05]  /*b1f0*/  BRA.DIV UR4, `(.L_x_3135) ;  /* 0x0000026204347947 */ /* 0x000fea000b800000 */
[----:B-1----:R-:W1:Y:S04]  /*b200*/  SHFL.IDX PT, R100, R100, 0x3, 0x181f ;  /* 0x00781f0064647f89 */ /* 0x002e6800000e0000 */
[----:B---3--:R3:W0:Y:S02]  /*b210*/  SHFL.IDX PT, R42, R99, 0x3, 0x181f ;  /* 0x00781f00632a7f89 */ /* 0x00862400000e0000 */
.L_x_3469:
[----:B------:R-:W-:-:S04]  /*b220*/  IADD3 R11, R220, 0x60, RZ ;  /* 0x00000060dc0b7810 */ /* 0x000fc80007ffe0ff */
[----:B------:R-:W-:-:S13]  /*b230*/  ISETP.GE.OR P3, PT, R11, R97, P1 ;  /* 0x000000610b00720c */ /* 0x000fda0000f66670 */
[----:B------:R-:W-:Y:S05]  /*b240*/  @P3 BRA `(.L_x_3110) ;  /* 0x0000001400a83947 */ /* 0x000fea0003800000 */
[----:B----4-:R-:W4:Y:S01]  /*b250*/  LDL R14, [R1+0x4c] ;  /* 0x00004c00010e7983 */ /* 0x010f220000100800 */
[----:B------:R-:W-:Y:S01]  /*b260*/  SEL R106, R34, R106, !P0 ;  /* 0x0000006a226a7207 */ /* 0x000fe20004000000 */
[C---:B------:R-:W-:Y:S01]  /*b270*/  VIADD R15, R220.reuse, 0x60 ;  /* 0x00000060dc0f7836 */ /* 0x040fe20000000000 */
[----:B0-----:R-:W-:Y:S01]  /*b280*/  IADD3 R40, P3, R71, R42, RZ ;  /* 0x0000002a47287210 */ /* 0x001fe20007f7e0ff */
[----:B------:R-:W-:Y:S01]  /*b290*/  VIADD R12, R220, 0x60 ;  /* 0x00000060dc0c7836 */ /* 0x000fe20000000000 */
[----:B------:R-:W-:Y:S01]  /*b2a0*/  SHF.R.S32.HI R11, RZ, 0x1f, R106 ;  /* 0x0000001fff0b7819 */ /* 0x000fe2000001146a */
[----:B------:R-:W-:Y:S01]  /*b2b0*/  IMAD.SHL.U32 R15, R15, 0x80, RZ ;  /* 0x000000800f0f7824 */ /* 0x000fe200078e00ff */
[----:B------:R-:W-:Y:S01]  /*b2c0*/  BSSY B1, `(.L_x_3136) ;  /* 0x00000f2000017945 */ /* 0x000fe20003800000 */
[----:B------:R-:W-:Y:S01]  /*b2d0*/  IMAD.SHL.U32 R12, R12, 0x80, RZ ;  /* 0x000000800c0c7824 */ /* 0x000fe200078e00ff */
[----:B------:R-:W-:Y:S01]  /*b2e0*/  LEA.HI R106, R11, R106, RZ, 0x5 ;  /* 0x0000006a0b6a7211 */ /* 0x000fe200078f28ff */
[----:B-1----:R-:W-:Y:S01]  /*b2f0*/  IMAD.X R41, R100, 0x1, R87, P3 ;  /* 0x0000000164297824 */ /* 0x002fe200018e0657 */
[----:B------:R-:W-:-:S02]  /*b300*/  LOP3.LUT R15, R15, 0x380, RZ, 0xc0, !PT ;  /* 0x000003800f0f7812 */ /* 0x000fc400078ec0ff */
[----:B------:R-:W-:Y:S02]  /*b310*/  LEA.HI.SX32 R106, R106, R77, 0x1b ;  /* 0x0000004d6a6a7211 */ /* 0x000fe400078fdaff */
        /* <DEDUP_REMOVED lines=11> */
[----:B------:R-:W-:Y:S01]  /*b3d0*/  IMAD R15, R217, 0x8000, R12 ;  /* 0x00008000d90f7824 */ /* 0x000fe200078e020c */
[----:B------:R-:W-:-:S03]  /*b3e0*/  IADD3 R13, R216, R13, RZ ;  /* 0x0000000dd80d7210 */ /* 0x000fc60007ffe0ff */
[----:B------:R-:W-:-:S03]  /*b3f0*/  IMAD.IADD R36, R216, 0x1, R15 ;  /* 0x00000001d8247824 */ /* 0x000fc600078e020f */
[----:B------:R-:W0:Y:S04]  /*b400*/  LDS.128 R12, [R13+0x28400] ;  /* 0x028400000d0c7984 */ /* 0x000e280000000c00 */
[----:B------:R-:W1:Y:S01]  /*b410*/  LDS.128 R36, [R36+0x28400] ;  /* 0x0284000024247984 */ /* 0x000e620000000c00 */
[----:B------:R-:W-:Y:S05]  /*b420*/  @P2 BRA `(.L_x_3137) ;  /* 0x0000000c006c2947 */ /* 0x000fea0003800000 */
[--C-:B------:R-:W-:Y:S01]  /*b430*/  SHF.R.U32.HI R59, RZ, 0x8, R61.reuse ;  /* 0x00000008ff3b7819 */ /* 0x100fe2000001163d */
[----:B0-----:R-:W-:Y:S01]  /*b440*/  IMAD.MOV.U32 R47, RZ, RZ, R12 ;  /* 0x000000ffff2f7224 */ /* 0x001fe200078e000c */
[----:B------:R-:W-:Y:S01]  /*b450*/  LOP3.LUT R44, R61, 0xff, RZ, 0xc0, !PT ;  /* 0x000000ff3d2c7812 */ /* 0x000fe200078ec0ff */
[----:B-1----:R-:W-:Y:S01]  /*b460*/  IMAD.MOV.U32 R48, RZ, RZ, R36 ;  /* 0x000000ffff307224 */ /* 0x002fe200078e0024 */
[----:B------:R-:W-:Y:S01]  /*b470*/  SHF.R.U32.HI R49, RZ, 0x18, R61 ;  /* 0x00000018ff317819 */ /* 0x000fe2000001163d */
[----:B------:R-:W-:Y:S01]  /*b480*/  IMAD.SHL.U32 R12, R59, 0x100, RZ ;  /* 0x000001003b0c7824 */ /* 0x000fe200078e00ff */
[----:B------:R-:W-:Y:S01]  /*b490*/  SHF.R.U32.HI R56, RZ, 0x8, R63 ;  /* 0x00000008ff387819 */ /* 0x000fe2000001163f */
[----:B------:R-:W-:Y:S01]  /*b4a0*/  IMAD.MOV.U32 R43, RZ, RZ, R14 ;  /* 0x000000ffff2b7224 */ /* 0x000fe200078e000e */
[----:B------:R-:W-:Y:S01]  /*b4b0*/  PRMT R49, R49, 0x654, R44 ;  /* 0x0000065431317816 */ /* 0x000fe2000000002c */
[----:B------:R-:W-:Y:S01]  /*b4c0*/  IMAD.MOV.U32 R44, RZ, RZ, R38 ;  /* 0x000000ffff2c7224 */ /* 0x000fe200078e0026 */
[----:B------:R-:W-:-:S02]  /*b4d0*/  LOP3.LUT R50, R63, 0xff, RZ, 0xc0, !PT ;  /* 0x000000ff3f327812 */ /* 0x000fc400078ec0ff */
[----:B------:R-:W-:Y:S02]  /*b4e0*/  SHF.R.U32.HI R51, RZ, 0x18, R63 ;  /* 0x00000018ff337819 */ /* 0x000fe4000001163f */
[----:B------:R-:W-:Y:S02]  /*b4f0*/  SHF.R.U32.HI R60, RZ, 0x10, R61 ;  /* 0x00000010ff3c7819 */ /* 0x000fe4000001163d */
[----:B------:R-:W-:Y:S02]  /*b500*/  SHF.R.U32.HI R53, RZ, 0x8, R67 ;  /* 0x00000008ff357819 */ /* 0x000fe40000011643 */
[----:B------:R-:W-:Y:S01]  /*b510*/  LOP3.LUT R49, R49, 0xff00, R12, 0xf8, !PT ;  /* 0x0000ff0031317812 */ /* 0x000fe200078ef80c */
[----:B------:R-:W-:Y:S01]  /*b520*/  IMAD.SHL.U32 R12, R56, 0x100, RZ ;  /* 0x00000100380c7824 */ /* 0x000fe200078e00ff */
[----:B------:R-:W-:Y:S01]  /*b530*/  SHF.R.U32.HI R58, RZ, 0x10, R63 ;  /* 0x00000010ff3a7819 */ /* 0x000fe2000001163f */
[----:B------:R-:W-:Y:S01]  /*b540*/  IMAD.SHL.U32 R38, R53, 0x100, RZ ;  /* 0x0000010035267824 */ /* 0x000fe200078e00ff */
[----:B------:R-:W-:-:S02]  /*b550*/  SHF.R.U32.HI R54, RZ, 0x8, R65 ;  /* 0x00000008ff367819 */ /* 0x000fc40000011641 */
[----:B------:R-:W-:Y:S02]  /*b560*/  PRMT R51, R51, 0x654, R50 ;  /* 0x0000065433337816 */ /* 0x000fe40000000032 */
[----:B------:R-:W-:Y:S01]  /*b570*/  SHF.L.U32 R36, R60, 0x10, RZ ;  /* 0x000000103c247819 */ /* 0x000fe200000006ff */
[----:B------:R-:W-:Y:S01]  /*b580*/  IMAD.SHL.U32 R14, R54, 0x100, RZ ;  /* 0x00000100360e7824 */ /* 0x000fe200078e00ff */
[----:B------:R-:W-:Y:S01]  /*b590*/  LOP3.LUT R53, R51, 0xff00, R12, 0xf8, !PT ;  /* 0x0000ff0033357812 */ /* 0x000fe200078ef80c */
[----:B------:R-:W-:Y:S01]  /*b5a0*/  IMAD.U32 R12, R58, 0x10000, RZ ;  /* 0x000100003a0c7824 */ /* 0x000fe200078e00ff */
[----:B------:R-:W-:Y:S02]  /*b5b0*/  LOP3.LUT R52, R65, 0xff, RZ, 0xc0, !PT ;  /* 0x000000ff41347812 */ /* 0x000fe400078ec0ff */
[----:B------:R-:W-:Y:S02]  /*b5c0*/  SHF.R.U32.HI R55, RZ, 0x18, R65 ;  /* 0x00000018ff377819 */ /* 0x000fe40000011641 */
[----:B------:R-:W-:-:S02]  /*b5d0*/  LOP3.LUT R57, R67, 0xff0000ff, RZ, 0xc0, !PT ;  /* 0xff0000ff43397812 */ /* 0x000fc400078ec0ff */
[----:B------:R-:W-:Y:S02]  /*b5e0*/  LOP3.LUT R36, R49, 0xff0000, R36, 0xf8, !PT ;  /* 0x00ff000031247812 */ /* 0x000fe400078ef824 */
[----:B------:R-:W-:Y:S02]  /*b5f0*/  F2FP.F16.E4M3.UNPACK_B R54, R104.H1 ;  /* 0x00000068ff36723e */ /* 0x000fe400030006ff */
[----:B------:R-:W-:Y:S02]  /*b600*/  F2FP.F16.E4M3.UNPACK_B R51, R48.H1 ;  /* 0x00000030ff33723e */ /* 0x000fe400030006ff */
[----:B------:R-:W-:Y:S02]  /*b610*/  F2FP.F16.E4M3.UNPACK_B R49, R47.H1 ;  /* 0x0000002fff31723e */ /* 0x000fe400030006ff */
[----:B------:R-:W-:Y:S02]  /*b620*/  SHF.R.U32.HI R45, RZ, 0x10, R65 ;  /* 0x00000010ff2d7819 */ /* 0x000fe40000011641 */
[----:B------:R-:W-:Y:S01]  /*b630*/  PRMT R55, R55, 0x654, R52 ;  /* 0x0000065437377816 */ /* 0x000fe20000000034 */
[----:B------:R-:W-:Y:S01]  /*b640*/  HADD2.F32 R52, -RZ, R51.H0_H0 ;  /* 0x20000033ff347230 */ /* 0x000fe20000004100 */
[----:B------:R-:W-:Y:S01]  /*b650*/  LOP3.LUT R61, R57, 0xff00, R38, 0xf8, !PT ;  /* 0x0000ff00393d7812 */ /* 0x000fe200078ef826 */
[----:B------:R-:W-:Y:S01]  /*b660*/  HADD2.F32 R57, -RZ, R54.H0_H0 ;  /* 0x20000036ff397230 */ /* 0x000fe20000004100 */
[----:B------:R-:W-:Y:S01]  /*b670*/  LOP3.LUT R12, R53, 0xff0000, R12, 0xf8, !PT ;  /* 0x00ff0000350c7812 */ /* 0x000fe200078ef80c */
[----:B------:R-:W-:Y:S01]  /*b680*/  HADD2.F32 R50, -RZ, R49.H0_H0 ;  /* 0x20000031ff327230 */ /* 0x000fe20000004100 */
[----:B------:R-:W-:Y:S01]  /*b690*/  F2FP.F16.E4M3.UNPACK_B R53, R102.H1 ;  /* 0x00000066ff35723e */ /* 0x000fe200030006ff */
[----:B------:R-:W-:Y:S01]  /*b6a0*/  IMAD.U32 R38, R45, 0x10000, RZ ;  /* 0x000100002d267824 */ /* 0x000fe200078e00ff */
[----:B------:R-:W-:Y:S01]  /*b6b0*/  SHF.R.U32.HI R46, RZ, 0x10, R67 ;  /* 0x00000010ff2e7819 */ /* 0x000fe20000011643 */
[----:B------:R-:W-:Y:S01]  /*b6c0*/  FMUL.FTZ R45, R52, R57 ;  /* 0x00000039342d7220 */ /* 0x000fe20000410000 */
[----:B------:R-:W-:Y:S01]  /*b6d0*/  LOP3.LUT R59, R55, 0xff00, R14, 0xf8, !PT ;  /* 0x0000ff00373b7812 */ /* 0x000fe200078ef80e */
[----:B------:R-:W-:-:S02]  /*b6e0*/  HADD2.F32 R55, -RZ, R53.H0_H0 ;  /* 0x20000035ff377230 */ /* 0x000fc40000004100 */
[----:B------:R-:W-:Y:S01]  /*b6f0*/  FMUL.FTZ R57, R50, R57 ;  /* 0x0000003932397220 */ /* 0x000fe20000410000 */
[----:B------:R-:W-:Y:S01]  /*b700*/  IMAD.U32 R14, R46, 0x10000, RZ ;  /* 0x000100002e0e7824 */ /* 0x000fe200078e00ff */
[----:B------:R-:W-:Y:S01]  /*b710*/  F2FP.F16.E4M3.UNPACK_B R104, R104 ;  /* 0x00000068ff68723e */ /* 0x000fe200020006ff */
[-C--:B------:R-:W-:Y:S01]  /*b720*/  FFMA.FTZ R45, R50, R55.reuse, -R45 ;  /* 0x00000037322d7223 */ /* 0x080fe2000001082d */
[----:B------:R-:W-:Y:S01]  /*b730*/  FFMA.FTZ R46, R52, R55, R57 ;  /* 0x00000037342e7223 */ /* 0x000fe20000010039 */
[----:B------:R-:W-:Y:S01]  /*b740*/  HADD2.F32 R55, -RZ, R53.H1_H1 ;  /* 0x30000035ff377230 */ /* 0x000fe20000004100 */
[----:B------:R-:W-:Y:S01]  /*b750*/  F2FP.F16.E4M3.UNPACK_B R52, R48 ;  /* 0x00000030ff34723e */ /* 0x000fe200020006ff */
[----:B------:R-:W-:Y:S01]  /*b760*/  HADD2.F32 R53, -RZ, R54.H1_H1 ;  /* 0x30000036ff357230 */ /* 0x000fe20000004100 */
[----:B------:R-:W-:Y:S01]  /*b770*/  F2FP.F16.E4M3.UNPACK_B R102, R102 ;  /* 0x00000066ff66723e */ /* 0x000fe200020006ff */
[----:B------:R-:W-:Y:S01]  /*b780*/  HADD2.F32 R50, -RZ, R49.H1_H1 ;  /* 0x30000031ff327230 */ /* 0x000fe20000004100 */
[----:B------:R-:W-:Y:S01]  /*b790*/  LOP3.LUT R38, R59, 0xff0000, R38, 0xf8, !PT ;  /* 0x00ff00003b267812 */ /* 0x000fe200078ef826 */
[----:B------:R-:W-:Y:S01]  /*b7a0*/  HADD2.F32 R54, -RZ, R51.H1_H1 ;  /* 0x30000033ff367230 */ /* 0x000fe20000004100 */
[----:B------:R-:W-:Y:S01]  /*b7b0*/  F2FP.F16.E4M3.UNPACK_B R51, R47 ;  /* 0x0000002fff33723e */ /* 0x000fe200020006ff */
[----:B------:R-:W-:-:S02]  /*b7c0*/  HADD2.F32 R56, -RZ, R104.H0_H0 ;  /* 0x20000068ff387230 */ /* 0x000fc40000004100 */
[-C--:B------:R-:W-:Y:S01]  /*b7d0*/  FMUL.FTZ R57, R50, R53.reuse ;  /* 0x0000003532397220 */ /* 0x080fe20000410000 */
[----:B------:R-:W-:Y:S02]  /*b7e0*/  HADD2.F32 R104, -RZ, R104.H1_H1 ;  /* 0x30000068ff687230 */ /* 0x000fe40000004100 */
[----:B------:R-:W-:Y:S01]  /*b7f0*/  FMUL.FTZ R47, R54, R53 ;  /* 0x00000035362f7220 */ /* 0x000fe20000410000 */
[----:B------:R-:W-:Y:S01]  /*b800*/  HADD2.F32 R53, -RZ, R52.H0_H0 ;  /* 0x20000034ff357230 */ /* 0x000fe20000004100 */
[----:B------:R-:W-:Y:S01]  /*b810*/  LOP3.LUT R14, R61, 0xff0000, R14, 0xf8, !PT ;  /* 0x00ff00003d0e7812 */ /* 0x000fe200078ef80e */
[----:B------:R-:W-:Y:S02]  /*b820*/  HADD2.F32 R49, -RZ, R51.H0_H0 ;  /* 0x20000033ff317230 */ /* 0x000fe40000004100 */
[-C--:B------:R-:W-:Y:S01]  /*b830*/  FFMA.FTZ R48, R50, R55.reuse, -R47 ;  /* 0x0000003732307223 */ /* 0x080fe2000001082f */
[----:B------:R-:W-:Y:S01]  /*b840*/  FFMA.FTZ R47, R54, R55, R57 ;  /* 0x00000037362f7223 */ /* 0x000fe20000010039 */
[----:B------:R-:W-:-:S02]  /*b850*/  HADD2.F32 R50, -RZ, R102.H0_H0 ;  /* 0x20000066ff327230 */ /* 0x000fc40000004100 */
[-C--:B------:R-:W-:Y:S01]  /*b860*/  FMUL.FTZ R58, R53, R56.reuse ;  /* 0x00000038353a7220 */ /* 0x080fe20000410000 */
[----:B------:R-:W-:Y:S02]  /*b870*/  HADD2.F32 R54, -RZ, R52.H1_H1 ;  /* 0x30000034ff367230 */ /* 0x000fe40000004100 */
[C---:B------:R-:W-:Y:S01]  /*b880*/  FMUL.FTZ R56, R49.reuse, R56 ;  /* 0x0000003831387220 */ /* 0x040fe20000410000 */
[----:B------:R-:W-:Y:S01]  /*b890*/  HADD2.F32 R51, -RZ, R51.H1_H1 ;  /* 0x30000033ff337230 */ /* 0x000fe20000004100 */
[----:B------:R-:W-:Y:S01]  /*b8a0*/  F2FP.F16.E4M3.UNPACK_B R57, R103.H1 ;  /* 0x00000067ff39723e */ /* 0x000fe200030006ff */
[----:B------:R-:W-:Y:S01]  /*b8b0*/  FFMA.FTZ R49, R49, R50, -R58 ;  /* 0x0000003231317223 */ /* 0x000fe2000001083a */
[----:B------:R-:W-:Y:S01]  /*b8c0*/  F2FP.F16.E4M3.UNPACK_B R55, R44.H1 ;  /* 0x0000002cff37723e */ /* 0x000fe200030006ff */
[----:B------:R-:W-:Y:S02]  /*b8d0*/  HADD2.F32 R102, -RZ, R102.H1_H1 ;  /* 0x30000066ff667230 */ /* 0x000fe40000004100 */
[----:B------:R-:W-:Y:S01]  /*b8e0*/  FFMA.FTZ R50, R53, R50, R56 ;  /* 0x0000003235327223 */ /* 0x000fe20000010038 */
[-C--:B------:R-:W-:Y:S01]  /*b8f0*/  FMUL.FTZ R52, R54, R104.reuse ;  /* 0x0000006836347220 */ /* 0x080fe20000410000 */
[----:B------:R-:W-:Y:S01]  /*b900*/  FMUL.FTZ R59, R51, R104 ;  /* 0x00000068333b7220 */ /* 0x000fe20000410000 */
[----:B------:R-:W-:Y:S01]  /*b910*/  F2FP.F16.E4M3.UNPACK_B R58, R101.H1 ;  /* 0x00000065ff3a723e */ /* 0x000fe200030006ff */
[----:B------:R-:W-:Y:S01]  /*b920*/  HADD2.F32 R61, -RZ, R57.H0_H0 ;  /* 0x20000039ff3d7230 */ /* 0x000fe20000004100 */
[----:B------:R-:W-:Y:S01]  /*b930*/  F2FP.F16.E4M3.UNPACK_B R53, R43.H1 ;  /* 0x0000002bff35723e */ /* 0x000fe200030006ff */
[----:B------:R-:W-:-:S02]  /*b940*/  HADD2.F32 R56, -RZ, R55.H0_H0 ;  /* 0x20000037ff387230 */ /* 0x000fc40000004100 */
[-C--:B------:R-:W-:Y:S01]  /*b950*/  FFMA.FTZ R52, R51, R102.reuse, -R52 ;  /* 0x0000006633347223 */ /* 0x080fe20000010834 */
[----:B------:R-:W-:Y:S01]  /*b960*/  FFMA.FTZ R51, R54, R102, R59 ;  /* 0x0000006636337223 */ /* 0x000fe2000001003b */
[----:B------:R-:W-:Y:S01]  /*b970*/  HADD2.F32 R60, -RZ, R57.H1_H1 ;  /* 0x30000039ff3c7230 */ /* 0x000fe20000004100 */
[----:B------:R-:W-:Y:S01]  /*b980*/  F2FP.F16.E4M3.UNPACK_B R103, R103 ;  /* 0x00000067ff67723e */ /* 0x000fe200020006ff */
[----:B------:R-:W-:Y:S02]  /*b990*/  HADD2.F32 R54, -RZ, R53.H0_H0 ;  /* 0x20000035ff367230 */ /* 0x000fe40000004100 */
[----:B------:R-:W-:Y:S01]  /*b9a0*/  FMUL.FTZ R63, R56, R61 ;  /* 0x0000003d383f7220 */ /* 0x000fe20000410000 */
[----:B------:R-:W-:Y:S01]  /*b9b0*/  HADD2.F32 R59, -RZ, R58.H0_H0 ;  /* 0x2000003aff3b7230 */ /* 0x000fe20000004100 */
[----:B------:R-:W-:Y:S01]  /*b9c0*/  F2FP.F16.E4M3.UNPACK_B R43, R43 ;  /* 0x0000002bff2b723e */ /* 0x000fe200020006ff */
[----:B------:R-:W-:Y:S02]  /*b9d0*/  HADD2.F32 R57, -RZ, R55.H1_H1 ;  /* 0x30000037ff397230 */ /* 0x000fe40000004100 */
[----:B------:R-:W-:Y:S01]  /*b9e0*/  FMUL.FTZ R61, R54, R61 ;  /* 0x0000003d363d7220 */ /* 0x000fe20000410000 */
[----:B------:R-:W-:-:S02]  /*b9f0*/  HADD2.F32 R55, -RZ, R53.H1_H1 ;  /* 0x30000035ff377230 */ /* 0x000fc40000004100 */
[----:B------:R-:W-:Y:S01]  /*ba00*/  FFMA.FTZ R53, R54, R59, -R63 ;  /* 0x0000003b36357223 */ /* 0x000fe2000001083f */
[----:B------:R-:W-:Y:S02]  /*ba10*/  HADD2.F32 R58, -RZ, R58.H1_H1 ;  /* 0x3000003aff3a7230 */ /* 0x000fe40000004100 */
[-C--:B------:R-:W-:Y:S01]  /*ba20*/  FMUL.FTZ R54, R57, R60.reuse ;  /* 0x0000003c39367220 */ /* 0x080fe20000410000 */
[----:B------:R-:W-:Y:S01]  /*ba30*/  F2FP.F16.E4M3.UNPACK_B R101, R101 ;  /* 0x00000065ff65723e */ /* 0x000fe200020006ff */
[C---:B------:R-:W-:Y:S01]  /*ba40*/  FMUL.FTZ R60, R55.reuse, R60 ;  /* 0x0000003c373c7220 */ /* 0x040fe20000410000 */
[----:B------:R-:W-:Y:S01]  /*ba50*/  FFMA.FTZ R61, R56, R59, R61 ;  /* 0x0000003b383d7223 */ /* 0x000fe2000001003d */
[----:B------:R-:W-:Y:S01]  /*ba60*/  FFMA.FTZ R62, R55, R58, -R54 ;  /* 0x0000003a373e7223 */ /* 0x000fe20000010836 */
[----:B------:R-:W-:Y:S01]  /*ba70*/  F2FP.F16.E4M3.UNPACK_B R54, R44 ;  /* 0x0000002cff36723e */ /* 0x000fe200020006ff */
[----:B------:R-:W-:Y:S01]  /*ba80*/  FFMA.FTZ R64, R57, R58, R60 ;  /* 0x0000003a39407223 */ /* 0x000fe2000001003c */
[--C-:B------:R-:W-:Y:S01]  /*ba90*/  HADD2.F32 R57, -RZ, R103.reuse.H0_H0 ;  /* 0x20000067ff397230 */ /* 0x100fe20000004100 */
[----:B------:R-:W-:Y:S01]  /*baa0*/  F2FP.SATFINITE.E4M3.F32.PACK_AB_MERGE_C R45, R48, R45, RZ ;  /* 0x0000002d302d723e */ /* 0x000fe200048070ff */
[----:B------:R-:W-:Y:S01]  /*bab0*/  HADD2.F32 R103, -RZ, R103.H1_H1 ;  /* 0x30000067ff677230 */ /* 0x000fe20000004100 */
[----:B------:R-:W-:Y:S01]  /*bac0*/  F2FP.SATFINITE.E4M3.F32.PACK_AB_MERGE_C R62, R62, R53, RZ ;  /* 0x000000353e3e723e */ /* 0x000fe200048070ff */
[--C-:B------:R-:W-:Y:S01]  /*bad0*/  HADD2.F32 R55, -RZ, R54.reuse.H0_H0 ;  /* 0x20000036ff377230 */ /* 0x100fe20000004100 */
[----:B------:R-:W-:Y:S01]  /*bae0*/  F2FP.SATFINITE.E4M3.F32.PACK_AB_MERGE_C R47, R47, R46, RZ ;  /* 0x0000002e2f2f723e */ /* 0x000fe200048070ff */
[----:B------:R-:W-:Y:S01]  /*baf0*/  HADD2.F32 R44, -RZ, R43.H0_H0 ;  /* 0x2000002bff2c7230 */ /* 0x000fe20000004100 */
[----:B------:R-:W-:Y:S01]  /*bb00*/  F2FP.F16.E4M3.UNPACK_B R53, R37 ;  /* 0x00000025ff35723e */ /* 0x000fe200020006ff */
[----:B------:R-:W-:-:S02]  /*bb10*/  HADD2.F32 R54, -RZ, R54.H1_H1 ;  /* 0x30000036ff367230 */ /* 0x000fc40000004100 */
[-C--:B------:R-:W-:Y:S01]  /*bb20*/  FMUL.FTZ R59, R55, R57.reuse ;  /* 0x00000039373b7220 */ /* 0x080fe20000410000 */
[----:B------:R-:W-:Y:S02]  /*bb30*/  HADD2.F32 R43, -RZ, R43.H1_H1 ;  /* 0x3000002bff2b7230 */ /* 0x000fe40000004100 */
[----:B------:R-:W-:Y:S01]  /*bb40*/  FMUL.FTZ R58, R44, R57 ;  /* 0x000000392c3a7220 */ /* 0x000fe20000410000 */
[--C-:B------:R-:W-:Y:S02]  /*bb50*/  HADD2.F32 R56, -RZ, R101.reuse.H0_H0 ;  /* 0x20000065ff387230 */ /* 0x100fe40000004100 */
[-C--:B------:R-:W-:Y:S01]  /*bb60*/  FMUL.FTZ R60, R54, R103.reuse ;  /* 0x00000067363c7220 */ /* 0x080fe20000410000 */
[----:B------:R-:W-:Y:S02]  /*bb70*/  HADD2.F32 R101, -RZ, R101.H1_H1 ;  /* 0x30000065ff657230 */ /* 0x000fe40000004100 */
[C---:B------:R-:W-:Y:S01]  /*bb80*/  FMUL.FTZ R103, R43.reuse, R103 ;  /* 0x000000672b677220 */ /* 0x040fe20000410000 */
[----:B------:R-:W-:Y:S01]  /*bb90*/  F2FP.F16.E4M3.UNPACK_B R48, R13 ;  /* 0x0000000dff30723e */ /* 0x000fe200020006ff */
[----:B------:R-:W-:Y:S01]  /*bba0*/  FFMA.FTZ R44, R44, R56, -R59 ;  /* 0x000000382c2c7223 */ /* 0x000fe2000001083b */
[----:B------:R-:W-:Y:S01]  /*bbb0*/  F2FP.SATFINITE.E4M3.F32.PACK_AB_MERGE_C R46, R52, R49, R45 ;  /* 0x00000031342e723e */ /* 0x000fe2000480702d */
[-C--:B------:R-:W-:Y:S01]  /*bbc0*/  FFMA.FTZ R103, R54, R101.reuse, R103 ;  /* 0x0000006536677223 */ /* 0x080fe20000010067 */
[----:B------:R-:W-:Y:S01]  /*bbd0*/  F2FP.F16.E4M3.UNPACK_B R54, R38 ;  /* 0x00000026ff36723e */ /* 0x000fe200020006ff */
[----:B------:R-:W-:Y:S01]  /*bbe0*/  FFMA.FTZ R43, R43, R101, -R60 ;  /* 0x000000652b2b7223 */ /* 0x000fe2000001083c */
[----:B------:R-:W-:Y:S01]  /*bbf0*/  FFMA.FTZ R58, R55, R56, R58 ;  /* 0x00000038373a7223 */ /* 0x000fe2000001003a */
[----:B------:R-:W-:Y:S01]  /*bc00*/  F2FP.SATFINITE.E4M3.F32.PACK_AB_MERGE_C R45, R51, R50, R47 ;  /* 0x00000032332d723e */ /* 0x000fe2000480702f */
[--C-:B------:R-:W-:Y:S01]  /*bc10*/  HADD2.F32 R49, -RZ, R53.reuse.H0_H0 ;  /* 0x20000035ff317230 */ /* 0x100fe20000004100 */
[----:B------:R-:W-:Y:S01]  /*bc20*/  F2FP.SATFINITE.E4M3.F32.PACK_AB_MERGE_C R61, R64, R61, RZ ;  /* 0x0000003d403d723e */ /* 0x000fe200048070ff */
[----:B------:R-:W-:Y:S01]  /*bc30*/  HADD2.F32 R50, -RZ, R54.H0_H0 ;  /* 0x20000036ff327230 */ /* 0x000fe20000004100 */
[----:B------:R-:W-:Y:S01]  /*bc40*/  F2FP.F16.E4M3.UNPACK_B R51, R36 ;  /* 0x00000024ff33723e */ /* 0x000fe200020006ff */
[----:B------:R-:W-:Y:S01]  /*bc50*/  HADD2.F32 R47, -RZ, R48.H0_H0 ;  /* 0x20000030ff2f7230 */ /* 0x000fe20000004100 */
[----:B------:R-:W-:Y:S01]  /*bc60*/  F2FP.SATFINITE.E4M3.F32.PACK_AB_MERGE_C R44, R43, R44, R62 ;  /* 0x0000002c2b2c723e */ /* 0x000fe2000480703e */
[----:B------:R-:W-:Y:S01]  /*bc70*/  HADD2.F32 R53, -RZ, R53.H1_H1 ;  /* 0x30000035ff357230 */ /* 0x000fe20000004100 */
[----:B------:R-:W-:Y:S01]  /*bc80*/  F2FP.SATFINITE.E4M3.F32.PACK_AB_MERGE_C R43, R103, R58, R61 ;  /* 0x0000003a672b723e */ /* 0x000fe2000480703d */
[----:B------:R-:W-:-:S02]  /*bc90*/  HADD2.F32 R52, -RZ, R51.H0_H0 ;  /* 0x20000033ff347230 */ /* 0x000fc40000004100 */
[-C--:B------:R-:W-:Y:S01]  /*bca0*/  FMUL.FTZ R56, R49, R50.reuse ;  /* 0x0000003231387220 */ /* 0x080fe20000410000 */
[C---:B------:R-:W-:Y:S01]  /*bcb0*/  FMUL.FTZ R58, R47.reuse, R50 ;  /* 0x000000322f3a7220 */ /* 0x040fe20000410000 */
[----:B------:R-:W-:Y:S01]  /*bcc0*/  HADD2.F32 R54, -RZ, R54.H1_H1 ;  /* 0x30000036ff367230 */ /* 0x000fe20000004100 */
[----:B------:R-:W-:Y:S01]  /*bcd0*/  F2FP.F16.E4M3.UNPACK_B R36, R36.H1 ;  /* 0x00000024ff24723e */ /* 0x000fe200030006ff */
        /* <DEDUP_REMOVED lines=8> */
[-C--:B------:R-:W-:Y:S01]  /*bd60*/  FFMA.FTZ R50, R50, R52.reuse, -R55 ;  /* 0x0000003432327223 */ /* 0x080fe20000010837 */
[----:B------:R-:W-:Y:S01]  /*bd70*/  F2FP.F16.E4M3.UNPACK_B R49, R13.H1 ;  /* 0x0000000dff31723e */ /* 0x000fe200030006ff */
[----:B------:R-:W-:Y:S01]  /*bd80*/  FFMA.FTZ R13, R53, R52, R56 ;  /* 0x00000034350d7223 */ /* 0x000fe20000010038 */
[----:B------:R-:W-:Y:S01]  /*bd90*/  HADD2.F32 R38, -RZ, R51.H0_H0 ;  /* 0x20000033ff267230 */ /* 0x000fe20000004100 */
[-C--:B------:R-:W-:Y:S01]  /*bda0*/  F2FP.F16.E4M3.UNPACK_B R60, R14.reuse.H1 ;  /* 0x0000000eff3c723e */ /* 0x080fe200030006ff */
[----:B------:R-:W-:Y:S01]  /*bdb0*/  HADD2.F32 R53, -RZ, R54.H0_H0 ;  /* 0x20000036ff357230 */ /* 0x000fe20000004100 */
[----:B------:R-:W-:Y:S01]  /*bdc0*/  F2FP.F16.E4M3.UNPACK_B R59, R14 ;  /* 0x0000000eff3b723e */ /* 0x000fe200020006ff */
[----:B------:R-:W-:Y:S01]  /*bdd0*/  HADD2.F32 R37, -RZ, R49.H0_H0 ;  /* 0x20000031ff257230 */ /* 0x000fe20000004100 */
[----:B------:R-:W-:Y:S01]  /*bde0*/  F2FP.F16.E4M3.UNPACK_B R14, R12 ;  /* 0x0000000cff0e723e */ /* 0x000fe200020006ff */
[----:B------:R-:W-:-:S02]  /*bdf0*/  HADD2.F32 R52, -RZ, R51.H1_H1 ;  /* 0x30000033ff347230 */ /* 0x000fc40000004100 */
[-C--:B------:R-:W-:Y:S01]  /*be00*/  FMUL.FTZ R56, R38, R53.reuse ;  /* 0x0000003526387220 */ /* 0x080fe20000410000 */
[----:B------:R-:W-:Y:S02]  /*be10*/  HADD2.F32 R55, -RZ, R54.H1_H1 ;  /* 0x30000036ff377230 */ /* 0x000fe40000004100 */
[----:B------:R-:W-:Y:S01]  /*be20*/  FMUL.FTZ R53, R37, R53 ;  /* 0x0000003525357220 */ /* 0x000fe20000410000 */
[----:B------:R-:W-:Y:S02]  /*be30*/  HADD2.F32 R49, -RZ, R49.H1_H1 ;  /* 0x30000031ff317230 */ /* 0x000fe40000004100 */
[--C-:B------:R-:W-:Y:S02]  /*be40*/  HADD2.F32 R51, -RZ, R36.reuse.H0_H0 ;  /* 0x20000024ff337230 */ /* 0x100fe40000004100 */
[-C--:B------:R-:W-:Y:S01]  /*be50*/  FMUL.FTZ R58, R52, R55.reuse ;  /* 0x00000037343a7220 */ /* 0x080fe20000410000 */
[----:B------:R-:W-:Y:S02]  /*be60*/  HADD2.F32 R54, -RZ, R36.H1_H1 ;  /* 0x30000024ff367230 */ /* 0x000fe40000004100 */
[----:B------:R-:W-:Y:S01]  /*be70*/  FMUL.FTZ R55, R49, R55 ;  /* 0x0000003731377220 */ /* 0x000fe20000410000 */
[----:B------:R-:W-:-:S02]  /*be80*/  HADD2.F32 R61, -RZ, R60.H0_H0 ;  /* 0x2000003cff3d7230 */ /* 0x000fc40000004100 */
[-C--:B------:R-:W-:Y:S01]  /*be90*/  FFMA.FTZ R36, R37, R51.reuse, -R56 ;  /* 0x0000003325247223 */ /* 0x080fe20000010838 */
[----:B------:R-:W-:Y:S01]  /*bea0*/  FFMA.FTZ R37, R38, R51, R53 ;  /* 0x0000003326257223 */ /* 0x000fe20000010035 */
[-C--:B------:R-:W-:Y:S01]  /*beb0*/  FFMA.FTZ R49, R49, R54.reuse, -R58 ;  /* 0x0000003631317223 */ /* 0x080fe2000001083a */
[----:B------:R-:W-:Y:S01]  /*bec0*/  FFMA.FTZ R38, R52, R54, R55 ;  /* 0x0000003634267223 */ /* 0x000fe20000010037 */
[----:B------:R-:W-:Y:S01]  /*bed0*/  F2FP.F16.E4M3.UNPACK_B R51, R15 ;  /* 0x0000000fff33723e */ /* 0x000fe200020006ff */
[----:B------:R-:W-:Y:S01]  /*bee0*/  HADD2.F32 R62, -RZ, R59.H0_H0 ;  /* 0x2000003bff3e7230 */ /* 0x000fe20000004100 */
[----:B------:R-:W-:Y:S01]  /*bef0*/  F2FP.F16.E4M3.UNPACK_B R54, R39.H1 ;  /* 0x00000027ff36723e */ /* 0x000fe200030006ff */
[----:B------:R-:W-:Y:S01]  /*bf00*/  HADD2.F32 R58, -RZ, R14.H0_H0 ;  /* 0x2000000eff3a7230 */ /* 0x000fe20000004100 */
[----:B------:R-:W-:Y:S01]  /*bf10*/  F2FP.F16.E4M3.UNPACK_B R15, R15.H1 ;  /* 0x0000000fff0f723e */ /* 0x000fe200030006ff */
[----:B------:R-:W-:Y:S01]  /*bf20*/  HADD2.F32 R60, -RZ, R60.H1_H1 ;  /* 0x3000003cff3c7230 */ /* 0x000fe20000004100 */
[----:B------:R-:W-:Y:S01]  /*bf30*/  F2FP.F16.E4M3.UNPACK_B R53, R39 ;  /* 0x00000027ff35723e */ /* 0x000fe200020006ff */
        /* <DEDUP_REMOVED lines=10> */
[----:B------:R-:W-:Y:S02]  /*bfe0*/  HADD2.F32 R54, -RZ, R54.H1_H1 ;  /* 0x30000036ff367230 */ /* 0x000fe40000004100 */
[-C--:B------:R-:W-:Y:S01]  /*bff0*/  FMUL.FTZ R64, R55, R62.reuse ;  /* 0x0000003e37407220 */ /* 0x080fe20000410000 */
[----:B------:R-:W-:Y:S01]  /*c000*/  FMUL.FTZ R62, R39, R62 ;  /* 0x0000003e273e7220 */ /* 0x000fe20000410000 */
[----:B------:R-:W-:Y:S02]  /*c010*/  HADD2.F32 R15, -RZ, R15.H1_H1 ;  /* 0x3000000fff0f7230 */ /* 0x000fe40000004100 */
[----:B------:R-:W-:Y:S01]  /*c020*/  FFMA.FTZ R61, R12, R57, R61 ;  /* 0x000000390c3d7223 */ /* 0x000fe2000001003d */
[----:B------:R-:W-:-:S02]  /*c030*/  HADD2.F32 R53, -RZ, R53.H1_H1 ;  /* 0x30000035ff357230 */ /* 0x000fc40000004100 */
[-C--:B------:R-:W-:Y:S01]  /*c040*/  FFMA.FTZ R64, R39, R58.reuse, -R64 ;  /* 0x0000003a27407223 */ /* 0x080fe20000010840 */
[----:B------:R-:W-:Y:S02]  /*c050*/  HADD2.F32 R12, -RZ, R59.H1_H1 ;  /* 0x3000003bff0c7230 */ /* 0x000fe40000004100 */
[----:B------:R-:W-:Y:S01]  /*c060*/  FFMA.FTZ R62, R55, R58, R62 ;  /* 0x0000003a373e7223 */ /* 0x000fe2000001003e */
[----:B------:R-:W-:Y:S02]  /*c070*/  HADD2.F32 R51, -RZ, R51.H1_H1 ;  /* 0x30000033ff337230 */ /* 0x000fe40000004100 */
[-C--:B------:R-:W-:Y:S01]  /*c080*/  FMUL.FTZ R58, R54, R60.reuse ;  /* 0x0000003c363a7220 */ /* 0x080fe20000410000 */
[----:B------:R-:W-:Y:S02]  /*c090*/  HADD2.F32 R56, -RZ, R56.H1_H1 ;  /* 0x30000038ff387230 */ /* 0x000fe40000004100 */
[----:B------:R-:W-:Y:S01]  /*c0a0*/  FMUL.FTZ R39, R15, R60 ;  /* 0x0000003c0f277220 */ /* 0x000fe20000410000 */
[----:B------:R-:W-:Y:S01]  /*c0b0*/  FFMA.FTZ R63, R52, R57, -R63 ;  /* 0x00000039343f7223 */ /* 0x000fe2000001083f */
[----:B------:R-:W-:-:S02]  /*c0c0*/  HADD2.F32 R14, -RZ, R14.H1_H1 ;  /* 0x3000000eff0e7230 */ /* 0x000fc40000004100 */
[-C--:B------:R-:W-:Y:S01]  /*c0d0*/  FMUL.FTZ R52, R53, R12.reuse ;  /* 0x0000000c35347220 */ /* 0x080fe20000410000 */
[----:B------:R-:W-:Y:S01]  /*c0e0*/  FMUL.FTZ R12, R51, R12 ;  /* 0x0000000c330c7220 */ /* 0x000fe20000410000 */
[-C--:B------:R-:W-:Y:S01]  /*c0f0*/  FFMA.FTZ R58, R15, R56.reuse, -R58 ;  /* 0x000000380f3a7223 */ /* 0x080fe2000001083a */
[----:B------:R-:W-:Y:S01]  /*c100*/  FFMA.FTZ R54, R54, R56, R39 ;  /* 0x0000003836367223 */ /* 0x000fe20000010027 */
[-C--:B------:R-:W-:Y:S01]  /*c110*/  FFMA.FTZ R51, R51, R14.reuse, -R52 ;  /* 0x0000000e33337223 */ /* 0x080fe20000010834 */
[----:B------:R-:W-:Y:S01]  /*c120*/  FFMA.FTZ R53, R53, R14, R12 ;  /* 0x0000000e35357223 */ /* 0x000fe2000001000c */
[----:B------:R-:W-:Y:S01]  /*c130*/  F2FP.SATFINITE.E4M3.F32.PACK_AB_MERGE_C R47, R50, R47, R36 ;  /* 0x0000002f322f723e */ /* 0x000fe20004807024 */
[----:B------:R-:W-:Y:S01]  /*c140*/  IMAD.MOV.U32 R12, RZ, RZ, R46 ;  /* 0x000000ffff0c7224 */ /* 0x000fe200078e002e */
[----:B------:R-:W-:Y:S01]  /*c150*/  F2FP.SATFINITE.E4M3.F32.PACK_AB_MERGE_C R58, R58, R63, RZ ;  /* 0x0000003f3a3a723e */ /* 0x000fe200048070ff */
[----:B------:R-:W-:Y:S01]  /*c160*/  IMAD.MOV.U32 R36, RZ, RZ, R45 ;  /* 0x000000ffff247224 */ /* 0x000fe200078e002d */
[----:B------:R-:W-:Y:S01]  /*c170*/  F2FP.SATFINITE.E4M3.F32.PACK_AB_MERGE_C R54, R54, R61, RZ ;  /* 0x0000003d3636723e */ /* 0x000fe200048070ff */
[----:B------:R-:W-:Y:S01]  /*c180*/  IMAD.MOV.U32 R14, RZ, RZ, R44 ;  /* 0x000000ffff0e7224 */ /* 0x000fe200078e002c */
[----:B------:R-:W-:Y:S01]  /*c190*/  F2FP.SATFINITE.E4M3.F32.PACK_AB_MERGE_C R37, R13, R48, R37 ;  /* 0x000000300d25723e */ /* 0x000fe20004807025 */
[----:B------:R-:W-:Y:S01]  /*c1a0*/  IMAD.MOV.U32 R13, RZ, RZ, R47 ;  /* 0x000000ffff0d7224 */ /* 0x000fe200078e002f */
[----:B------:R-:W-:Y:S01]  /*c1b0*/  F2FP.SATFINITE.E4M3.F32.PACK_AB_MERGE_C R15, R51, R64, R58 ;  /* 0x00000040330f723e */ /* 0x000fe2000480703a */
[----:B------:R-:W-:Y:S01]  /*c1c0*/  IMAD.MOV.U32 R38, RZ, RZ, R43 ;  /* 0x000000ffff267224 */ /* 0x000fe200078e002b */
[----:B------:R-:W-:-:S07]  /*c1d0*/  F2FP.SATFINITE.E4M3.F32.PACK_AB_MERGE_C R39, R53, R62, R54 ;  /* 0x0000003e3527723e */ /* 0x000fce0004807036 */
.L_x_3137:
[----:B------:R-:W-:Y:S05]  /*c1e0*/  BSYNC B1 ;  /* 0x0000000000017941 */ /* 0x000fea0003800000 */
.L_x_3136:
[----:B0-----:R0:W-:Y:S01]  /*c1f0*/  ST.E.128 desc[UR42][R40.64], R12 ;  /* 0x0000000c28007985 */ /* 0x0011e2000c101d2a */
[----:B------:R-:W-:-:S13]  /*c200*/  ISETP.GE.AND P2, PT, R11, R105, PT ;  /* 0x000000690b00720c */ /* 0x000fda0003f46270 */
[----:B------:R-:W-:Y:S05]  /*c210*/  @P2 BRA `(.L_x_3110) ;  /* 0x0000000400b42947 */ /* 0x000fea0003800000 */
[----:B0-----:R-:W-:-:S04]  /*c220*/  IADD3 R12, P2, R11, R42, RZ ;  /* 0x0000002a0b0c7210 */ /* 0x001fc80007f5e0ff */
[----:B------:R-:W-:-:S05]  /*c230*/  LEA.HI.X.SX32 R13, R11, R100, 0x1, P2 ;  /* 0x000000640b0d7211 */ /* 0x000fca00010f0eff */
[----:B-1----:R0:W-:Y:S01]  /*c240*/  ST.E.128 desc[UR42][R12.64], R36 ;  /* 0x000000240c007985 */ /* 0x0021e2000c101d2a */
[----:B------:R-:W-:Y:S05]  /*c250*/  BRA `(.L_x_3110) ;  /* 0x0000000400a47947 */ /* 0x000fea0003800000 */
.L_x_3069:
[----:B------:R-:W-:-:S06]  /*c260*/  UISETP.NE.AND UP0, UPT, UR38, 0x3, UPT ;  /* 0x000000032600788c */ /* 0x000fcc000bf05270 */
[----:B------:R-:W-:-:S13]  /*c270*/  PLOP3.LUT P5, PT, PT, PT, UP0, 0x80, 0x0 ;  /* 0x000000000000781c */ /* 0x000fda0003faf008 */
[----:B------:R-:W-:Y:S05]  /*c280*/  @!P5 BRA `(.L_x_3138) ;  /* 0x000000000004d947 */ /* 0x000fea0003800000 */
[----:B------:R-:W-:Y:S01]  /*c290*/  BPT.TRAP 0x1 ;  /* 0x000000040000795c */ /* 0x000fe20000300000 */
.L_x_3138:
[----:B------:R-:W-:Y:S01]  /*c2a0*/  IMAD R88, R217, 0x8, R216 ;  /* 0x00000008d9587824 */ /* 0x000fe200078e02d8 */
[----:B------:R-:W-:Y:S01]  /*c2b0*/  SHF.L.U32 R98, R224, 0x1f, RZ ;  /* 0x0000001fe0627819 */ /* 0x000fe200000006ff */
[----:B------:R-:W-:Y:S01]  /*c2c0*/  BSSY B1, `(.L_x_3139) ;  /* 0x0000004000017945 */ /* 0x000fe20003800000 */
[----:B------:R-:W-:Y:S02]  /*c2d0*/  SHF.R.S32.HI R95, RZ, 0x1f, R94 ;  /* 0x0000001fff5f7819 */ /* 0x000fe4000001145e */
[----:B------:R-:W0:Y:S02]  /*c2e0*/  SYNCS.PHASECHK.TRANS64.TRYWAIT P2, [R88+URZ+0x38890], R98 ;  /* 0x03889062580075a7 */ /* 0x000e24000804017f */
[----:B0-----:R-:W-:Y:S05]  /*c2f0*/  @!P2 BRA `(.L_x_3140) ;  /* 0x000002500040a947 */ /* 0x001fea0003800000 */
.L_x_3470:
[----:B------:R-:W-:Y:S05]  /*c300*/  BSYNC B1 ;  /* 0x0000000000017941 */ /* 0x000fea0003800000 */
.L_x_3139:
        /* <DEDUP_REMOVED lines=8> */
[----:B------:R-:W-:Y:S01]  /*c390*/  IMAD R14, R96, UR4, RZ ;  /* 0x00000004600e7c24 */ /* 0x000fe2000f8e02ff */
[----:B------:R-:W-:Y:S02]  /*c3a0*/  IADD3 R13, R13, R11, RZ ;  /* 0x0000000b0d0d7210 */ /* 0x000fe40007ffe0ff */
        /* <DEDUP_REMOVED lines=15> */
.L_x_3474:
        /* <DEDUP_REMOVED lines=13> */
.L_x_3143:
[----:B------:R-:W-:Y:S05]  /*c570*/  BSYNC B1 ;  /* 0x0000000000017941 */ /* 0x000fea0003800000 */
.L_x_3142:
[----:B------:R-:W-:-:S03]  /*c580*/  UMOV UR4, 0xffffffff ;  /* 0xffffffff00047882 */ /* 0x000fc60000000000 */
[----:B------:R-:W-:Y:S05]  /*c590*/  BRA.DIV UR4, `(.L_x_3144) ;  /* 0x0000024e04f47947 */ /* 0x000fea000b800000 */
[----:B--2-4-:R2:W4:Y:S04]  /*c5a0*/  SHFL.IDX PT, R37, R41, 0x1, 0x181f ;  /* 0x00381f0029257f89 */ /* 0x01452800000e0000 */
[----:B---3--:R2:W3:Y:S02]  /*c5b0*/  SHFL.IDX PT, R14, R40, 0x1, 0x181f ;  /* 0x00381f00280e7f89 */ /* 0x0084e400000e0000 */
.L_x_3478:
[----:B------:R-:W-:Y:S01]  /*c5c0*/  ISETP.GE.AND P2, PT, R42, 0x21, PT ;  /* 0x000000212a00780c */ /* 0x000fe20003f46270 */
[----:B------:R-:W-:-:S12]  /*c5d0*/  BSSY B1, `(.L_x_3145) ;  /* 0x000000d000017945 */ /* 0x000fd80003800000 */
[----:B------:R-:W-:Y:S05]  /*c5e0*/  @!P2 BRA `(.L_x_3146) ;  /* 0x00000000002ca947 */ /* 0x000fea0003800000 */
[----:B------:R-:W-:Y:S02]  /*c5f0*/  ULDC UR4, c[0x0][0x2f4] ;  /* 0x0000bd0000047ab9 */ /* 0x000fe40000000800 */
[----:B------:R-:W-:-:S13]  /*c600*/  ISETP.GE.AND P2, PT, R16, UR4, PT ;  /* 0x0000000410007c0c */ /* 0x000fda000bf46270 */
[----:B---3--:R-:W-:-:S05]  /*c610*/  @!P2 IADD3 R38, P3, R16, R14, RZ ;  /* 0x0000000e1026a210 */ /* 0x008fca0007f7e0ff */
[----:B----4-:R-:W-:Y:S01]  /*c620*/  @!P2 IMAD.X R39, R37, 0x1, R17, P3 ;  /* 0x000000012527a824 */ /* 0x010fe200018e0611 */
[----:B------:R-:W-:-:S13]  /*c630*/  ISETP.GE.AND P3, PT, R22, UR4, PT ;  /* 0x0000000416007c0c */ /* 0x000fda000bf66270 */
[----:B------:R-:W-:Y:S02]  /*c640*/  @!P3 IADD3 R36, P4, R22, R14, RZ ;  /* 0x0000000e1624b210 */ /* 0x000fe40007f9e0ff */
[----:B------:R-:W3:Y:S03]  /*c650*/  @!P2 LDS.128 R12, [R89+0x29400] ;  /* 0x02940000590ca984 */ /* 0x000ee60000000c00 */
[----:B------:R-:W-:Y:S01]  /*c660*/  @!P3 IMAD.X R37, R37, 0x1, R218, P4 ;  /* 0x000000012525b824 */ /* 0x000fe200020e06da */
[----:B---3--:R-:W-:Y:S04]  /*c670*/  @!P2 ST.E.128 desc[UR42][R38.64], R12 ;  /* 0x0000000c2600a985 */ /* 0x008fe8000c101d2a */
[----:B------:R-:W3:Y:S04]  /*c680*/  @!P3 LDS.128 R12, [R89+0x2d400] ;  /* 0x02d40000590cb984 */ /* 0x000ee80000000c00 */
[----:B---3--:R3:W-:Y:S02]  /*c690*/  @!P3 ST.E.128 desc[UR42][R36.64], R12 ;  /* 0x0000000c2400b985 */ /* 0x0087e4000c101d2a */
.L_x_3146:
[----:B------:R-:W-:Y:S05]  /*c6a0*/  BSYNC B1 ;  /* 0x0000000000017941 */ /* 0x000fea0003800000 */
.L_x_3145:
[----:B------:R-:W-:-:S03]  /*c6b0*/  UMOV UR4, 0xffffffff ;  /* 0xffffffff00047882 */ /* 0x000fc60000000000 */
[----:B------:R-:W-:Y:S05]  /*c6c0*/  BRA.DIV UR4, `(.L_x_3147) ;  /* 0x0000024e04f07947 */ /* 0x000fea000b800000 */
[----:B---34-:R3:W4:Y:S04]  /*c6d0*/  SHFL.IDX PT, R37, R41, 0x2, 0x181f ;  /* 0x00581f0029257f89 */ /* 0x01872800000e0000 */
[----:B------:R3:W0:Y:S02]  /*c6e0*/  SHFL.IDX PT, R14, R40, 0x2, 0x181f ;  /* 0x00581f00280e7f89 */ /* 0x00062400000e0000 */
.L_x_3482:
        /* <DEDUP_REMOVED lines=14> */
.L_x_3149:
[----:B------:R-:W-:Y:S05]  /*c7d0*/  BSYNC B1 ;  /* 0x0000000000017941 */ /* 0x000fea0003800000 */
.L_x_3148:
[----:B------:R-:W-:-:S03]  /*c7e0*/  UMOV UR4, 0xffffffff ;  /* 0xffffffff00047882 */ /* 0x000fc60000000000 */
[----:B------:R-:W-:Y:S05]  /*c7f0*/  BRA.DIV UR4, `(.L_x_3150) ;  /* 0x0000024e04ec7947 */ /* 0x000fea000b800000 */
[----:B0---4-:R0:W4:Y:S04]  /*c800*/  SHFL.IDX PT, R37, R41, 0x3, 0x181f ;  /* 0x00781f0029257f89 */ /* 0x01112800000e0000 */
[----:B------:R0:W0:Y:S02]  /*c810*/  SHFL.IDX PT, R14, R40, 0x3, 0x181f ;  /* 0x00781f00280e7f89 */ /* 0x00002400000e0000 */
.L_x_3486:
[----:B------:R-:W-:-:S13]  /*c820*/  ISETP.GE.AND P2, PT, R42, 0x61, PT ;  /* 0x000000612a00780c */ /* 0x000fda0003f46270 */
[----:B------:R-:W-:Y:S05]  /*c830*/  @!P2 BRA `(.L_x_3110) ;  /* 0x00000000002ca947 */ /* 0x000fea0003800000 */
[----:B------:R-:W-:Y:S02]  /*c840*/  ULDC UR4, c[0x0][0x2f4] ;  /* 0x0000bd0000047ab9 */ /* 0x000fe40000000800 */
[----:B------:R-:W-:-:S13]  /*c850*/  ISETP.GE.AND P2, PT, R16, UR4, PT ;  /* 0x0000000410007c0c */ /* 0x000fda000bf46270 */
[----:B0-----:R-:W-:-:S05]  /*c860*/  @!P2 IADD3 R38, P3, R16, R14, RZ ;  /* 0x0000000e1026a210 */ /* 0x001fca0007f7e0ff */
[----:B----4-:R-:W-:Y:S01]  /*c870*/  @!P2 IMAD.X R39, R37, 0x1, R17, P3 ;  /* 0x000000012527a824 */ /* 0x010fe200018e0611 */
[----:B------:R-:W-:-:S13]  /*c880*/  ISETP.GE.AND P3, PT, R22, UR4, PT ;  /* 0x0000000416007c0c */ /* 0x000fda000bf66270 */
[----:B------:R-:W-:Y:S02]  /*c890*/  @!P3 IADD3 R36, P4, R22, R14, RZ ;  /* 0x0000000e1624b210 */ /* 0x000fe40007f9e0ff */
[----:B------:R-:W0:Y:S02]  /*c8a0*/  @!P2 LDS.128 R12, [R89+0x2b400] ;  /* 0x02b40000590ca984 */ /* 0x000e240000000c00 */
[----:B------:R-:W-:Y:S02]  /*c8b0*/  @!P3 IADD3.X R37, R37, R218, RZ, P4, !PT ;  /* 0x000000da2525b210 */ /* 0x000fe400027fe4ff */
[----:B0-----:R-:W-:Y:S04]  /*c8c0*/  @!P2 ST.E.128 desc[UR42][R38.64], R12 ;  /* 0x0000000c2600a985 */ /* 0x001fe8000c101d2a */
[----:B------:R-:W0:Y:S04]  /*c8d0*/  @!P3 LDS.128 R12, [R89+0x2f400] ;  /* 0x02f40000590cb984 */ /* 0x000e280000000c00 */
[----:B0-----:R0:W-:Y:S02]  /*c8e0*/  @!P3 ST.E.128 desc[UR42][R36.64], R12 ;  /* 0x0000000c2400b985 */ /* 0x0011e4000c101d2a */
.L_x_3110:
[----:B------:R-:W-:Y:S05]  /*c8f0*/  BSYNC B0 ;  /* 0x0000000000007941 */ /* 0x000fea0003800000 */
.L_x_3068:
[----:B----4-:R-:W4:Y:S01]  /*c900*/  S2R R11, SR_TID.X ;  /* 0x00000000000b7919 */ /* 0x010f220000002100 */
[----:B------:R-:W-:Y:S01]  /*c910*/  @!PT LDS RZ, [RZ] ;  /* 0x00000000fffff984 */ /* 0x000fe20000000800 */
[----:B------:R-:W-:Y:S01]  /*c920*/  @!PT LDS RZ, [RZ] ;  /* 0x00000000fffff984 */ /* 0x000fe20000000800 */
[----:B------:R-:W-:Y:S01]  /*c930*/  @!PT LDS RZ, [RZ] ;  /* 0x00000000fffff984 */ /* 0x000fe20000000800 */
[----:B------:R-:W-:Y:S01]  /*c940*/  @!PT LDS RZ, [RZ] ;  /* 0x00000000fffff984 */ /* 0x000fe20000000800 */
[----:B------:R5:W-:Y:S06]  /*c950*/  MEMBAR.ALL.CTA ;  /* 0x0000000000007992 */ /* 0x000bec0000008000 */
[----:B-----5:R-:W5:Y:S01]  /*c960*/  FENCE.VIEW.ASYNC.S ;  /* 0x00000000000073c6 */ /* 0x020f620000000000 */
[----:B------:R-:W-:Y:S05]  /*c970*/  WARPSYNC.ALL ;  /* 0x0000000000007948 */ /* 0x000fea0003800000 */
[----:B------:R-:W-:Y:S01]  /*c980*/  BSSY B0, `(.L_x_3151) ;  /* 0x0000008000007945 */ /* 0x000fe20003800000 */
[----:B-----5:R0:W-:Y:S01]  /*c990*/  BAR.SYNC.DEFER_BLOCKING R90, 0x80 ;  /* 0x0002005a0000751d */ /* 0x0201e20000010000 */
[----:B----4-:R-:W-:-:S13]  /*c9a0*/  LOP3.LUT P2, RZ, R11, 0x7f, RZ, 0xc0, !PT ;  /* 0x0000007f0bff7812 */ /* 0x010fda000784c0ff */
[----:B------:R-:W-:-:S05]  /*c9b0*/  @!P2 VIADD R11, R88, 0x388a0 ;  /* 0x000388a0580ba836 */ /* 0x000fca0000000000 */
[----:B------:R-:W-:-:S04]  /*c9c0*/  @!P2 PRMT R11, RZ, 0x654, R11 ;  /* 0x00000654ff0ba816 */ /* 0x000fc8000000000b */
[----:B------:R4:W-:Y:S01]  /*c9d0*/  @!P2 SYNCS.ARRIVE.TRANS64.RED.A1T0 RZ, [R11+URZ], RZ ;  /* 0x000000ff0bffa9a7 */ /* 0x0009e2000810043f */
[----:B0-----:R-:W-:Y:S05]  /*c9e0*/  @!P5 BRA `(.L_x_3152) ;  /* 0x000000000004d947 */ /* 0x001fea0003800000 */
[----:B------:R-:W-:Y:S01]  /*c9f0*/  BPT.TRAP 0x1 ;  /* 0x000000040000795c */ /* 0x000fe20000300000 */
.L_x_3152:
[----:B------:R-:W-:Y:S05]  /*ca00*/  BSYNC B0 ;  /* 0x0000000000007941 */ /* 0x000fea0003800000 */
.L_x_3151:
[----:B------:R-:W0:Y:S01]  /*ca10*/  SYNCS.PHASECHK.TRANS64.TRYWAIT P3, [R88+URZ+0x388b0], R98 ;  /* 0x0388b062580075a7 */ /* 0x000e22000806017f */
[----:B------:R-:W-:Y:S01]  /*ca20*/  ULDC UR39, c[0x0][0x2f4] ;  /* 0x0000bd0000277ab9 */ /* 0x000fe20000000800 */
[----:B------:R-:W-:Y:S04]  /*ca30*/  BSSY B0, `(.L_x_3153) ;  /* 0x0000002000007945 */ /* 0x000fe80003800000 */
[----:B0-----:R-:W-:Y:S05]  /*ca40*/  @!P3 BRA `(.L_x_3154) ;  /* 0x0000024c00a0b947 */ /* 0x001fea0003800000 */
.L_x_3487:
[----:B------:R-:W-:Y:S05]  /*ca50*/  BSYNC B0 ;  /* 0x0000000000007941 */ /* 0x000fea0003800000 */
.L_x_3153:
[----:B------:R-:W-:Y:S01]  /*ca60*/  ULDC.64 UR4, c[0x0][0x328] ;  /* 0x0000ca0000047ab9 */ /* 0x000fe20000000a00 */
[----:B------:R-:W-:Y:S01]  /*ca70*/  ULDC.64 UR6, c[0x0][0x318] ;  /* 0x0000c60000067ab9 */ /* 0x000fe20000000a00 */
[----:B------:R-:W-:Y:S01]  /*ca80*/  IMAD R95, R95, UR4, RZ ;  /* 0x000000045f5f7c24 */ /* 0x000fe2000f8e02ff */
[----:B------:R-:W-:Y:S01]  /*ca90*/  BSSY B0, `(.L_x_3155) ;  /* 0x000001d000007945 */ /* 0x000fe20003800000 */
[----:B--2---:R-:W-:-:S04]  /*caa0*/  IMAD.WIDE.U32 R12, R94, UR4, RZ ;  /* 0x000000045e0c7c25 */ /* 0x004fc8000f8e00ff */
[----:B------:R-:W-:Y:S01]  /*cab0*/  IMAD R95, R94, UR5, R95 ;  /* 0x000000055e5f7c24 */ /* 0x000fe2000f8e025f */
[----:B------:R-:W-:Y:S01]  /*cac0*/  ULDC.64 UR4, c[0x0][0x338] ;  /* 0x0000ce0000047ab9 */ /* 0x000fe20000000a00 */
[----:B------:R-:W-:Y:S02]  /*cad0*/  IMAD.IADD R97, R97, 0x1, -R220 ;  /* 0x0000000161617824 */ /* 0x000fe400078e0adc */
[----:B------:R-:W-:Y:S02]  /*cae0*/  IMAD R96, R96, UR4, RZ ;  /* 0x0000000460607c24 */ /* 0x000fe4000f8e02ff */
[----:B------:R-:W-:Y:S02]  /*caf0*/  IMAD.IADD R13, R13, 0x1, R95 ;  /* 0x000000010d0d7824 */ /* 0x000fe400078e025f */
[C---:B----4-:R-:W-:Y:S02]  /*cb00*/  IMAD R11, R93.reuse, UR5, R96 ;  /* 0x000000055d0b7c24 */ /* 0x050fe4000f8e0260 */
[----:B------:R-:W-:Y:S01]  /*cb10*/  IMAD.WIDE.U32 R12, R93, UR4, R12 ;  /* 0x000000045d0c7c25 */ /* 0x000fe2000f8e000c */
[----:B------:R-:W-:-:S03]  /*cb20*/  ULDC.64 UR4, c[0x0][0x330] ;  /* 0x0000cc0000047ab9 */ /* 0x000fc60000000a00 */
[----:B------:R-:W-:Y:S02]  /*cb30*/  IMAD.IADD R13, R13, 0x1, R11 ;  /* 0x000000010d0d7824 */ /* 0x000fe400078e020b */
[----:B------:R-:W-:-:S04]  /*cb40*/  IMAD.WIDE.U32 R12, R221, UR4, R12 ;  /* 0x00000004dd0c7c25 */ /* 0x000fc8000f8e000c */
[----:B------:R-:W-:Y:S01]  /*cb50*/  IMAD R11, R221, UR5, R13 ;  /* 0x00000005dd0b7c24 */ /* 0x000fe2000f8e020d */
[----:B-1-3--:R-:W-:-:S04]  /*cb60*/  IADD3 R40, P3, R12, UR6, RZ ;  /* 0x000000060c287c10 */ /* 0x00afc8000ff7e0ff */
[----:B------:R-:W-:Y:S01]  /*cb70*/  IADD3.X R11, R11, UR7, RZ, P3, !PT ;  /* 0x000000070b0b7c10 */ /* 0x000fe20009ffe4ff */
[----:B------:R0:W1:Y:S01]  /*cb80*/  SHFL.IDX PT, R37, R40, RZ, 0x181f ;  /* 0x00181fff28257589 */ /* 0x00006200000e0000 */
        /* <DEDUP_REMOVED lines=13> */
.L_x_3156:
[----:B------:R-:W-:Y:S05]  /*cc60*/  BSYNC B0 ;  /* 0x0000000000007941 */ /* 0x000fea0003800000 */
.L_x_3155:
        /* <DEDUP_REMOVED lines=15> */
.L_x_3158:
[----:B------:R-:W-:Y:S05]  /*cd60*/  BSYNC B0 ;  /* 0x0000000000007941 */ /* 0x000fea0003800000 */
.L_x_3157:
        /* <DEDUP_REMOVED lines=9> */
[----:B------:R-:W-:-:S04]  /*ce00*/  @!P4 IADD3 R36, P5, R22, R37, RZ ;  /* 0x000000251624c210 */ /* 0x000fc80007fbe0ff */
[----:B------:R-:W-:Y:S02]  /*ce10*/  @!P4 IADD3.X R37, R13, R218, RZ, P5, !PT ;  /* 0x000000da0d25c210 */ /* 0x000fe40002ffe4ff */
[----:B------:R-:W0:Y:S04]  /*ce20*/  @!P3 LDS.128 R12, [R89+0x12400] ;  /* 0x01240000590cb984 */ /* 0x000e280000000c00 */
[----:B0-----:R-:W-:Y:S04]  /*ce30*/  @!P3 ST.E.128 desc[UR42][R38.64], R12 ;  /* 0x0000000c2600b985 */ /* 0x001fe8000c101d2a */
[----:B------:R-:W0:Y:S04]  /*ce40*/  @!P4 LDS.128 R12, [R89+0x16400] ;  /* 0x01640000590cc984 */ /* 0x000e280000000c00 */
[----:B0-----:R0:W-:Y:S02]  /*ce50*/  @!P4 ST.E.128 desc[UR42][R36.64], R12 ;  /* 0x0000000c2400c985 */ /* 0x0011e4000c101d2a */
.L_x_3160:
[----:B------:R-:W-:Y:S05]  /*ce60*/  BSYNC B0 ;  /* 0x0000000000007941 */ /* 0x000fea0003800000 */
.L_x_3159:
        /* <DEDUP_REMOVED lines=15> */
.L_x_3162:
[----:B------:R-:W-:Y:S05]  /*cf60*/  BSYNC B0 ;  /* 0x0000000000007941 */ /* 0x000fea0003800000 */
.L_x_3161:
[----:B------:R-:W-:Y:S01]  /*cf70*/  @!PT LDS RZ, [RZ] ;  /* 0x00000000fffff984 */ /* 0x000fe20000000800 */
[----:B------:R-:W-:Y:S01]  /*cf80*/  @!PT LDS RZ, [RZ] ;  /* 0x00000000fffff984 */ /* 0x000fe20000000800 */
[----:B------:R-:W-:Y:S01]  /*cf90*/  @!PT LDS RZ, [RZ] ;  /* 0x00000000fffff984 */ /* 0x000fe20000000800 */
[----:B------:R-:W-:Y:S01]  /*cfa0*/  @!PT LDS RZ, [RZ] ;  /* 0x00000000fffff984 */ /* 0x000fe20000000800 */
[----:B------:R4:W-:Y:S06]  /*cfb0*/  MEMBAR.ALL.CTA ;  /* 0x0000000000007992 */ /* 0x0009ec0000008000 */
[----:B----4-:R-:W4:Y:S01]  /*cfc0*/  FENCE.VIEW.ASYNC.S ;  /* 0x00000000000073c6 */ /* 0x010f220000000000 */
[----:B------:R-:W-:Y:S01]  /*cfd0*/  @!P2 VIADD R88, R88, 0x388c0 ;  /* 0x000388c05858a836 */ /* 0x000fe20000000000 */
[----:B----4-:R4:W-:Y:S01]  /*cfe0*/  BAR.SYNC.DEFER_BLOCKING R90, 0x80 ;  /* 0x0002005a0000751d */ /* 0x0109e20000010000 */
[----:B------:R-:W-:Y:S01]  /*cff0*/  LOP3.LUT P3, RZ, R23, 0x4, RZ, 0xc0, !PT ;  /* 0x0000000417ff7812 */ /* 0x000fe2000786c0ff */
[----:B------:R-:W-:-:S02]  /*d000*/  VIADD R217, R217, 0x1 ;  /* 0x00000001d9d97836 */ /* 0x000fc40000000000 */
[----:B------:R-:W-:-:S04]  /*d010*/  @!P2 PRMT R88, RZ, 0x654, R88 ;  /* 0x00000654ff58a816 */ /* 0x000fc80000000058 */
[----:B------:R4:W-:Y:S01]  /*d020*/  @!P2 SYNCS.ARRIVE.TRANS64.RED.A1T0 RZ, [R88+URZ], RZ ;  /* 0x000000ff58ffa9a7 */ /* 0x0009e2000810043f */
[----:B------:R-:W-:-:S04]  /*d030*/  ISETP.NE.AND P2, PT, R217, 0x2, PT ;  /* 0x00000002d900780c */ /* 0x000fc80003f45270 */
[----:B---3--:R-:W-:Y:S02]  /*d040*/  SEL R11, RZ, 0x1, P2 ;  /* 0x00000001ff0b7807 */ /* 0x008fe40001000000 */
[----:B------:R-:W-:Y:S02]  /*d050*/  SEL R217, R217, RZ, P2 ;  /* 0x000000ffd9d97207 */ /* 0x000fe40001000000 */
[----:B------:R-:W-:Y:S01]  /*d060*/  LOP3.LUT R224, R224, R11, RZ, 0x3c, !PT ;  /* 0x0000000be0e07212 */ /* 0x000fe200078e3cff */
[----:B------:R-:W-:Y:S06]  /*d070*/  @P3 BRA `(.L_x_3163) ;  /* 0xffffff5c00943947 */ /* 0x000fec000383ffff */
[----:B0-----:R-:W0:Y:S01]  /*d080*/  S2R R12, SR_TID.X ;  /* 0x00000000000c7919 */ /* 0x001e220000002100 */
[----:B------:R-:W-:Y:S02]  /*d090*/  PLOP3.LUT P0, PT, PT, PT, PT, 0x8, 0x0 ;  /* 0x000000000000781c */ /* 0x000fe40003f0e170 */
[----:B0-----:R-:W-:-:S04]  /*d0a0*/  SHF.R.U32.HI R12, RZ, 0x7, R12 ;  /* 0x00000007ff0c7819 */ /* 0x001fc8000001160c */
[----:B------:R-:W-:-:S13]  /*d0b0*/  ISETP.NE.AND P3, PT, R12, 0x1, PT ;  /* 0x000000010c00780c */ /* 0x000fda0003f65270 */
[----:B------:R-:W-:Y:S06]  /*d0c0*/  @!P3 BAR.ARV 0x9, 0x100 ;  /* 0x024400000000bb1d */ /* 0x000fec0000002000 */
.L_x_3063:
[----:B------:R-:W-:Y:S05]  /*d0d0*/  @P0 BRA `(.L_x_3164) ;  /* 0x00000000000c0947 */ /* 0x000fea0003800000 */
[----:B------:R-:W0:Y:S01]  /*d0e0*/  FENCE.VIEW.ASYNC.G ;  /* 0x00000000000073c6 */ /* 0x000e220000000100 */
[----:B------:R-:W-:Y:S05]  /*d0f0*/  WARPSYNC.ALL ;  /* 0x0000000000007948 */ /* 0x000fea0003800000 */
[----:B0-----:R-:W-:Y:S06]  /*d100*/  BAR.ARV 0xc, 0x180 ;  /* 0x0306000000007b1d */ /* 0x001fec0000002000 */
.L_x_3164:
[----:B------:R-:W3:Y:S01]  /*d110*/  LDL R0, [R1+0x74] ;  /* 0x0000740001007983 */ /* 0x000ee20000100800 */
[----:B------:R-:W-:Y:S01]  /*d120*/  ULDC.64 UR6, c[0x0][0x998] ;  /* 0x0002660000067ab9 */ /* 0x000fe20000000a00 */
[----:B------:R-:W-:Y:S02]  /*d130*/  ULDC.64 UR4, c[0x0][0x990] ;  /* 0x0002640000047ab9 */ /* 0x000fe40000000a00 */
[----:B------:R-:W2:Y:S01]  /*d140*/  LDL R14, [R1+0x60] ;  /* 0x00006000010e7983 */ /* 0x000ea20000100800 */
[----:B------:R-:W-:Y:S02]  /*d150*/  ISETP.NE.U32.AND P1, PT, RZ, UR6, PT ;  /* 0x00000006ff007c0c */ /* 0x000fe4000bf25070 */
[----:B------:R-:W-:Y:S01]  /*d160*/  ISETP.NE.U32.AND P0, PT, RZ, UR4, PT ;  /* 0x00000004ff007c0c */ /* 0x000fe2000bf05070 */
[----:B------:R-:W4:Y:S01]  /*d170*/  LDL R12, [R1+0x2c] ;  /* 0x00002c00010c7983 */ /* 0x000f220000100800 */
[----:B------:R-:W-:Y:S02]  /*d180*/  ISETP.NE.AND.EX P1, PT, RZ, UR7, PT, P1 ;  /* 0x00000007ff007c0c */ /* 0x000fe4000bf25310 */
[----:B------:R-:W-:-:S11]  /*d190*/  ISETP.NE.AND.EX P0, PT, RZ, UR5, PT, P0 ;  /* 0x00000005ff007c0c */ /* 0x000fd6000bf05300 */
[----:B------:R-:W3:Y:S08]  /*d1a0*/  @P1 LDC.64 R6, c[0x0][0x9b8] ;  /* 0x00026e00ff061b82 */ /* 0x000ef00000000a00 */
[----:B------:R-:W0:Y:S08]  /*d1b0*/  @P0 LDC.64 R8, c[0x0][0x9a8] ;  /* 0x00026a00ff080b82 */ /* 0x000e300000000a00 */
[----:B------:R-:W1:Y:S08]  /*d1c0*/  @P1 LDC.64 R4, c[0x0][0x9c0] ;  /* 0x00027000ff041b82 */ /* 0x000e700000000a00 */
[----:B------:R-:W1:Y:S01]  /*d1d0*/  @P0 LDC.64 R2, c[0x0][0x9b0] ;  /* 0x00026c00ff020b82 */ /* 0x000e620000000a00 */
[----:B---3--:R-:W-:-:S02]  /*d1e0*/  @P1 IMAD R10, R0, R6, RZ ;  /* 0x00000006000a1224 */ /* 0x008fc400078e02ff */
[----:B0-----:R-:W-:Y:S02]  /*d1f0*/  @P0 IMAD R0, R0, R8, RZ ;  /* 0x0000000800000224 */ /* 0x001fe400078e02ff */
[C---:B--2---:R-:W-:Y:S02]  /*d200*/  @P1 IMAD R13, R14.reuse, R7, R10 ;  /* 0x000000070e0d1224 */ /* 0x044fe400078e020a */
[C---:B------:R-:W-:Y:S02]  /*d210*/  @P0 IMAD R11, R14.reuse, R9, R0 ;  /* 0x000000090e0b0224 */ /* 0x040fe400078e0200 */
[----:B------:R-:W-:-:S04]  /*d220*/  @P1 IMAD.WIDE.U32 R6, R14, R6, RZ ;  /* 0x000000060e061225 */ /* 0x000fc800078e00ff */
[----:B------:R-:W-:-:S04]  /*d230*/  @P0 IMAD.WIDE.U32 R8, R14, R8, RZ ;  /* 0x000000080e080225 */ /* 0x000fc800078e00ff */
[----:B------:R-:W-:Y:S02]  /*d240*/  @P1 IMAD.IADD R7, R7, 0x1, R13 ;  /* 0x0000000107071824 */ /* 0x000fe400078e020d */
[----:B------:R-:W-:Y:S02]  /*d250*/  @P0 IMAD.IADD R9, R9, 0x1, R11 ;  /* 0x0000000109090824 */ /* 0x000fe400078e020b */
[----:B-1----:R-:W-:-:S04]  /*d260*/  @P1 IMAD.WIDE.U32 R6, R221, R4, R6 ;  /* 0x00000004dd061225 */ /* 0x002fc800078e0006 */
[----:B------:R-:W-:Y:S01]  /*d270*/  @P0 IMAD.WIDE.U32 R8, R221, R2, R8 ;  /* 0x00000002dd080225 */ /* 0x000fe200078e0008 */
[----:B------:R-:W-:-:S03]  /*d280*/  @P1 LEA R2, P3, R6, UR6, 0x2 ;  /* 0x0000000606021c11 */ /* 0x000fc6000f8610ff */
[C---:B------:R-:W-:Y:S01]  /*d290*/  @P1 IMAD R5, R221.reuse, R5, R7 ;  /* 0x00000005dd051224 */ /* 0x040fe200078e0207 */
        /* <DEDUP_REMOVED lines=8> */
[----:B------:R1:W2:Y:S04]  /*d320*/  @P1 LDG.E R0, desc[UR42][R2.64] ;  /* 0x0000002a02001981 */ /* 0x0002a8000c1e1900 */
[----:B------:R-:W2:Y:S01]  /*d330*/  @P0 LDG.E R7, desc[UR42][R4.64] ;  /* 0x0000002a04070981 */ /* 0x000ea2000c1e1900 */
[----:B------:R-:W-:Y:S01]  /*d340*/  BSSY B0, `(.L_x_3165) ;  /* 0x000002f000007945 */ /* 0x000fe20003800000 */
[----:B------:R-:W-:Y:S01]  /*d350*/  IMAD.MOV.U32 R168, RZ, RZ, RZ ;  /* 0x000000ffffa87224 */ /* 0x000fe200078e00ff */
[----:B0-----:R-:W-:Y:S01]  /*d360*/  ISETP.NE.AND P0, PT, R6, 0x1, PT ;  /* 0x000000010600780c */ /* 0x001fe20003f05270 */
[----:B----4-:R-:W-:-:S12]  /*d370*/  VIADD R6, R12, 0x7f ;  /* 0x0000007f0c067836 */ /* 0x010fd80000000000 */
[----:B------:R-:W0:Y:S08]  /*d380*/  @P0 LDC R9, c[0x0][0x44c] ;  /* 0x00011300ff090b82 */ /* 0x000e300000000800 */
[----:B------:R-:W3:Y:S01]  /*d390*/  @P0 LDC R8, c[0x0][0x450] ;  /* 0x00011400ff080b82 */ /* 0x000ee20000000800 */
[----:B0-----:R-:W-:-:S05]  /*d3a0*/  @P0 IMAD.HI.U32 R9, R6, R9, RZ ;  /* 0x0000000906090227 */ /* 0x001fca00078e00ff */
[----:B---3--:R-:W-:-:S04]  /*d3b0*/  @P0 SHF.R.U32.HI R6, RZ, R8, R9 ;  /* 0x00000008ff060219 */ /* 0x008fc80000011609 */
[----:B------:R-:W-:-:S04]  /*d3c0*/  IADD3 R6, R91, R6, RZ ;  /* 0x000000065b067210 */ /* 0x000fc80007ffe0ff */
[----:B-1----:R-:W-:-:S04]  /*d3d0*/  SHF.R.S32.HI R3, RZ, 0x1f, R6 ;  /* 0x0000001fff037819 */ /* 0x002fc80000011406 */
[----:B------:R-:W-:-:S04]  /*d3e0*/  LEA.HI R3, R3, R6, RZ, 0x7 ;  /* 0x0000000603037211 */ /* 0x000fc800078f38ff */
[----:B------:R-:W-:-:S04]  /*d3f0*/  SHF.R.S32.HI R3, RZ, 0x7, R3 ;  /* 0x00000007ff037819 */ /* 0x000fc80000011403 */
[----:B------:R-:W-:-:S04]  /*d400*/  VIMNMX R9, R92, R3, PT ;  /* 0x000000035c097248 */ /* 0x000fc80003fe0100 */
[----:B------:R-:W-:Y:S01]  /*d410*/  ISETP.GE.AND P0, PT, R9, 0x1, PT ;  /* 0x000000010900780c */ /* 0x000fe20003f06270 */
[----:B--2---:R-:W-:-:S04]  /*d420*/  FMUL.FTZ R0, R7, R0 ;  /* 0x0000000007007220 */ /* 0x004fc80000410000 */
[----:B------:R-:W-:-:S08]  /*d430*/  FMUL.FTZ R2, R0, UR4 ;  /* 0x0000000400027c20 */ /* 0x000fd00008410000 */
[----:B------:R-:W-:Y:S05]  /*d440*/  @!P0 BRA `(.L_x_3166) ;  /* 0x0000000000788947 */ /* 0x000fea0003800000 */
[----:B------:R-:W2:Y:S01]  /*d450*/  LDL R10, [R1+0x68] ;  /* 0x00006800010a7983 */ /* 0x000ea20000100800 */
[----:B------:R-:W-:Y:S01]  /*d460*/  ULDC UR4, c[0x0][0x9f0] ;  /* 0x00027c0000047ab9 */ /* 0x000fe20000000800 */
[----:B--2---:R-:W-:-:S04]  /*d470*/  ISETP.NE.AND P0, PT, R10, RZ, PT ;  /* 0x000000ff0a00720c */ /* 0x004fc80003f05270 */
[----:B------:R-:W-:-:S04]  /*d480*/  SEL R10, R10, UR4, P0 ;  /* 0x000000040a0a7c07 */ /* 0x000fc80008000000 */
[-C--:B------:R-:W-:Y:S02]  /*d490*/  IABS R6, R10.reuse ;  /* 0x0000000a00067213 */ /* 0x080fe40000000000 */
[----:B------:R-:W-:Y:S02]  /*d4a0*/  IADD3 R0, R10, -0x1, R9 ;  /* 0xffffffff0a007810 */ /* 0x000fe40007ffe009 */
[----:B------:R-:W0:Y:S01]  /*d4b0*/  I2F.RP R3, R6 ;  /* 0x0000000600037306 */ /* 0x000e220000209400 */
[----:B------:R-:W-:Y:S02]  /*d4c0*/  IABS R11, R10 ;  /* 0x0000000a000b7213 */ /* 0x000fe40000000000 */
        /* <DEDUP_REMOVED lines=20> */
[----:B------:R-:W-:-:S04]  /*d610*/  @!P1 LOP3.LUT R5, RZ, R10, RZ, 0x33, !PT ;  /* 0x0000000aff059212 */ /* 0x000fc800078e33ff */
[----:B------:R-:W-:-:S07]  /*d620*/  MOV R168, R5 ;  /* 0x0000000500a87202 */ /* 0x000fce0000000f00 */
.L_x_3166:
[----:B------:R-:W-:Y:S05]  /*d630*/  BSYNC B0 ;  /* 0x0000000000007941 */ /* 0x000fea0003800000 */
.L_x_3165:
[----:B------:R-:W2:Y:S01]  /*d640*/  LDL R0, [R1+0x84] ;  /* 0x0000840001007983 */ /* 0x000ea20000100800 */
[----:B------:R-:W-:Y:S02]  /*d650*/  PLOP3.LUT P0, PT, PT, PT, PT, 0x80, 0x0 ;  /* 0x000000000000781c */ /* 0x000fe40003f0f070 */
[----:B------:R-:W-:Y:S01]  /*d660*/  CS2R R166, SRZ ;  /* 0x0000000000a67805 */ /* 0x000fe2000001ff00 */
[----:B------:R-:W-:Y:S01]  /*d670*/  IMAD.MOV.U32 R5, RZ, RZ, RZ ;  /* 0x000000ffff057224 */ /* 0x000fe200078e00ff */
[----:B------:R-:W-:Y:S02]  /*d680*/  CS2R R146, SRZ ;  /* 0x0000000000927805 */ /* 0x000fe4000001ff00 */
[----:B------:R-:W-:Y:S02]  /*d690*/  CS2R R64, SRZ ;  /* 0x0000000000407805 */ /* 0x000fe4000001ff00 */
[----:B------:R-:W-:Y:S01]  /*d6a0*/  CS2R R28, SRZ ;  /* 0x00000000001c7805 */ /* 0x000fe2000001ff00 */
[----:B------:R-:W-:Y:S01]  /*d6b0*/  IMAD.MOV.U32 R25, RZ, RZ, RZ ;  /* 0x000000ffff197224 */ /* 0x000fe200078e00ff */
[----:B------:R-:W-:-:S02]  /*d6c0*/  CS2R R152, SRZ ;  /* 0x0000000000987805 */ /* 0x000fc4000001ff00 */
[----:B------:R-:W-:Y:S02]  /*d6d0*/  CS2R R158, SRZ ;  /* 0x00000000009e7805 */ /* 0x000fe4000001ff00 */
[----:B------:R-:W-:Y:S02]  /*d6e0*/  CS2R R36, SRZ ;  /* 0x0000000000247805 */ /* 0x000fe4000001ff00 */
[----:B------:R-:W-:Y:S02]  /*d6f0*/  CS2R R6, SRZ ;  /* 0x0000000000067805 */ /* 0x000fe4000001ff00 */
[----:B------:R-:W-:Y:S01]  /*d700*/  CS2R R160, SRZ ;  /* 0x0000000000a07805 */ /* 0x000fe2000001ff00 */
        /* <DEDUP_REMOVED lines=55> */
[----:B--2---:R-:W-:Y:S02]  /*da80*/  IMAD R3, R0, R168, RZ ;  /* 0x000000a800037224 */ /* 0x004fe400078e02ff */
[----:B------:R-:W-:-:S03]  /*da90*/  IMAD.MOV.U32 R0, RZ, RZ, RZ ;  /* 0x000000ffff007224 */ /* 0x000fc600078e00ff */
[----:B------:R0:W-:Y:S01]  /*daa0*/  STL [R1+0x3c], R3 ;  /* 0x00003c0301007387 */ /* 0x0001e20000100800 */
[----:B------:R-:W-:-:S04]  /*dab0*/  VIADDMNMX R168, R3, R168, R9, PT ;  /* 0x000000a803a87246 */ /* 0x000fc80003800109 */
[----:B------:R-:W-:-:S13]  /*dac0*/  ISETP.GT.AND P1, PT, R168, R3, PT ;  /* 0x00000003a800720c */ /* 0x000fda0003f24270 */
[----:B0-----:R-:W-:Y:S05]  /*dad0*/  @!P1 BRA `(.L_x_3167) ;  /* 0x0000012400209947 */ /* 0x001fea0003800000 */
[----:B------:R-:W0:Y:S01]  /*dae0*/  S2R R3, SR_TID.X ;  /* 0x0000000000037919 */ /* 0x000e220000002100 */
[----:B------:R-:W-:Y:S01]  /*daf0*/  UMOV UR4, 0xffffffff ;  /* 0xffffffff00047882 */ /* 0x000fe20000000000 */
[----:B------:R-:W-:Y:S02]  /*db00*/  VIADD R0, R216, 0x20400 ;  /* 0x00020400d8007836 */ /* 0x000fe40000000000 */
[----:B0-----:R-:W-:-:S05]  /*db10*/  VIADD R28, R3, 0xffffff80 ;  /* 0xffffff80031c7836 */ /* 0x001fca0000000000 */
[----:B------:R-:W-:-:S04]  /*db20*/  SHF.R.S32.HI R33, RZ, 0x1f, R28 ;  /* 0x0000001fff217819 */ /* 0x000fc8000001141c */
[----:B------:R-:W-:-:S04]  /*db30*/  LEA.HI R13, R33, R28, RZ, 0x7 ;  /* 0x0000001c210d7211 */ /* 0x000fc800078f38ff */
[----:B------:R-:W-:Y:S01]  /*db40*/  SHF.R.S32.HI R13, RZ, 0x7, R13 ;  /* 0x00000007ff0d7819 */ /* 0x000fe2000001140d */
[----:B------:R-:W-:Y:S06]  /*db50*/  BRA.DIV UR4, `(.L_x_3168) ;  /* 0x0000023e04707947 */ /* 0x000fec000b800000 */
[----:B------:R0:W1:Y:S02]  /*db60*/  SHFL.IDX PT, R14, R13, RZ, 0x1f ;  /* 0x00001fff0d0e7589 */ /* 0x00006400000e0000 */
.L_x_3490:
[----:B-1----:R-:W-:Y:S01]  /*db70*/  LEA.HI R3, R14, R14, RZ, 0x1 ;  /* 0x0000000e0e037211 */ /* 0x002fe200078f08ff */
[----:B------:R-:W-:Y:S01]  /*db80*/  BSSY B6, `(.L_x_3169) ;  /* 0x0000019000067945 */ /* 0x000fe20003800000 */
[----:B------:R-:W-:Y:S02]  /*db90*/  LOP3.LUT P0, RZ, R0, 0x3ff, RZ, 0xc0, !PT ;  /* 0x000003ff00ff7812 */ /* 0x000fe4000780c0ff */
[----:B------:R-:W-:Y:S02]  /*dba0*/  LOP3.LUT R3, R3, 0x1e, RZ, 0xc0, !PT ;  /* 0x0000001e03037812 */ /* 0x000fe400078ec0ff */
[----:B------:R-:W-:-:S03]  /*dbb0*/  P2R R25, PR, RZ, 0x1 ;  /* 0x00000001ff197803 */ /* 0x000fc60000000000 */
[----:B------:R-:W-:-:S04]  /*dbc0*/  IMAD.IADD R3, R14, 0x1, -R3 ;  /* 0x000000010e037824 */ /* 0x000fc800078e0a03 */
[----:B------:R-:W-:-:S05]  /*dbd0*/  IMAD R3, R3, 0x2000, R0 ;  /* 0x0000200003037824 */ /* 0x000fca00078e0200 */
[----:B------:R-:W-:-:S04]  /*dbe0*/  SHF.R.U32.HI R3, RZ, 0x4, R3 ;  /* 0x00000004ff037819 */ /* 0x000fc80000011603 */
[----:B------:R-:W-:Y:S01]  /*dbf0*/  LOP3.LUT R36, R3, 0x3fff, RZ, 0xc0, !PT ;  /* 0x00003fff03247812 */ /* 0x000fe200078ec0ff */
[----:B------:R-:W-:Y:S06]  /*dc00*/  @!P0 BRA `(.L_x_3170) ;  /* 0x0000000000408947 */ /* 0x000fec0003800000 */
[----:B------:R-:W-:Y:S01]  /*dc10*/  MOV R14, 0x0 ;  /* 0x00000000000e7802 */ /* 0x000fe20000000f00 */
[----:B------:R-:W-:Y:S01]  /*dc20*/  ULDC.64 UR4, c[0x4][0x1b0] ;  /* 0x01006c0000047ab9 */ /* 0x000fe20000000a00 */
[----:B------:R-:W-:Y:S01]  /*dc30*/  ULDC.64 UR6, c[0x4][0x1b8] ;  /* 0x01006e0000067ab9 */ /* 0x000fe20000000a00 */
[----:B------:R-:W-:Y:S01]  /*dc40*/  IMAD.U32 R4, RZ, RZ, UR4 ;  /* 0x00000004ff047e24 */ /* 0x000fe2000f8e00ff */
[----:B------:R-:W-:Y:S01]  /*dc50*/  MOV R5, UR5 ;  /* 0x0000000500057c02 */ /* 0x000fe20008000f00 */
[----:B------:R-:W-:Y:S01]  /*dc60*/  ULDC.64 UR4, c[0x4][0x98] ;  /* 0x0100260000047ab9 */ /* 0x000fe20000000a00 */
[----:B------:R-:W1:Y:S01]  /*dc70*/  LDC.64 R14, c[0x4][R14] ;  /* 0x010000000e0e7b82 */ /* 0x000e620000000a00 */
        /* <DEDUP_REMOVED lines=9> */
.L_x_3170:
[----:B------:R-:W-:Y:S05]  /*dd10*/  BSYNC B6 ;  /* 0x0000000000067941 */ /* 0x000fea0003800000 */
.L_x_3169:
        /* <DEDUP_REMOVED lines=13> */
.L_x_3174:
[----:B--2---:R2:W3:Y:S02]  /*ddf0*/  SYNCS.PHASECHK.TRANS64.TRYWAIT P0, [R216+URZ+0x38800], R3 ;  /* 0x03880003d80075a7 */ /* 0x0044e4000800017f */
[----:B---3--:R-:W-:Y:S05]  /*de00*/  @!P0 NANOSLEEP.SYNCS 0x989680 ;  /* 0x009896800000895d */ /* 0x008fea0003900000 */
[----:B------:R-:W3:Y:S02]  /*de10*/  @!P0 SYNCS.PHASECHK.TRANS64 P0, [R216+URZ+0x38800], R3 ;  /* 0x03880003d80085a7 */ /* 0x000ee4000800007f */
[----:B---3--:R-:W-:Y:S05]  /*de20*/  @!P0 BRA `(.L_x_3174) ;  /* 0xfffffffc00f08947 */ /* 0x008fea000383ffff */
.L_x_3173:
[----:B------:R-:W-:Y:S05]  /*de30*/  BSYNC B0 ;  /* 0x0000000000007941 */ /* 0x000fea0003800000 */
.L_x_3172:
[----:B------:R-:W-:Y:S05]  /*de40*/  BRA `(.L_x_3175) ;  /* 0x0000009400d47947 */ /* 0x000fea0003800000 */
.L_x_3171:
[----:B------:R-:W-:Y:S01]  /*de50*/  ISETP.NE.AND P0, PT, R25, RZ, PT ;  /* 0x000000ff1900720c */ /* 0x000fe20003f05270 */
[----:B------:R-:W-:Y:S01]  /*de60*/  ULDC.64 UR4, c[0x0][0x3f8] ;  /* 0x0000fe0000047ab9 */ /* 0x000fe20000000a00 */
[----:B-----5:R-:W-:Y:S01]  /*de70*/  SHF.R.S32.HI R0, RZ, 0x1f, R24 ;  /* 0x0000001fff007819 */ /* 0x020fe20000011418 */
[----:B------:R-:W-:Y:S01]  /*de80*/  ULDC.64 UR6, c[0x0][0x408] ;  /* 0x0001020000067ab9 */ /* 0x000fe20000000a00 */
[----:B------:R-:W-:Y:S01]  /*de90*/  IMAD.WIDE.U32 R26, R24, UR4, RZ ;  /* 0x00000004181a7c25 */ /* 0x000fe2000f8e00ff */
[----:B------:R-:W-:Y:S03]  /*dea0*/  BSSY B6, `(.L_x_3176) ;  /* 0x0000019000067945 */ /* 0x000fe60003800000 */
[C---:B------:R-:W-:Y:S02]  /*deb0*/  IMAD R3, R0.reuse, UR4, RZ ;  /* 0x0000000400037c24 */ /* 0x040fe4000f8e02ff */
[----:B------:R-:W-:-:S02]  /*dec0*/  IMAD R5, R0, UR6, RZ ;  /* 0x0000000600057c24 */ /* 0x000fc4000f8e02ff */
[C---:B------:R-:W-:Y:S02]  /*ded0*/  IMAD R3, R24.reuse, UR5, R3 ;  /* 0x0000000518037c24 */ /* 0x040fe4000f8e0203 */
[C---:B------:R-:W-:Y:S02]  /*dee0*/  IMAD R5, R24.reuse, UR7, R5 ;  /* 0x0000000718057c24 */ /* 0x040fe4000f8e0205 */
[----:B------:R-:W-:-:S04]  /*def0*/  IMAD.WIDE.U32 R24, R24, UR6, RZ ;  /* 0x0000000618187c25 */ /* 0x000fc8000f8e00ff */
[----:B------:R-:W-:Y:S01]  /*df00*/  IMAD.IADD R29, R3, 0x1, R27 ;  /* 0x00000001031d7824 */ /* 0x000fe200078e021b */
[----:B------:R-:W-:Y:S01]  /*df10*/  IADD3 R31, R5, R25, RZ ;  /* 0x00000019051f7210 */ /* 0x000fe20007ffe0ff */
        /* <DEDUP_REMOVED lines=17> */
.L_x_3177:
[----:B------:R-:W-:Y:S05]  /*e030*/  BSYNC B6 ;  /* 0x0000000000067941 */ /* 0x000fea0003800000 */
.L_x_3176:
[----:B------:R-:W2:Y:S01]  /*e040*/  LDL R52, [R1+0x2c] ;  /* 0x00002c0001347983 */ /* 0x000ea20000100800 */
[----:B------:R-:W-:Y:S01]  /*e050*/  ULDC.U8 UR4, c[0x0][0x410] ;  /* 0x0001040000047ab9 */ /* 0x000fe20000000000 */
[----:B------:R-:W-:Y:S01]  /*e060*/  LEA.HI R33, R33, R28, RZ, 0x3 ;  /* 0x0000001c21217211 */ /* 0x000fe200078f18ff */
[----:B------:R-:W-:Y:S01]  /*e070*/  BSSY B0, `(.L_x_3178) ;  /* 0x000094a000007945 */ /* 0x000fe20003800000 */
[----:B------:R-:W-:Y:S02]  /*e080*/  ISETP.NE.AND P0, PT, RZ, UR4, PT ;  /* 0x00000004ff007c0c */ /* 0x000fe4000bf05270 */
[----:B------:R-:W-:-:S05]  /*e090*/  LOP3.LUT R33, R33, 0xfffffff8, RZ, 0xc0, !PT ;  /* 0xfffffff821217812 */ /* 0x000fca00078ec0ff */
[----:B------:R-:W-:Y:S01]  /*e0a0*/  IMAD.IADD R0, R28, 0x1, -R33 ;  /* 0x000000011c007824 */ /* 0x000fe200078e0a21 */
[----:B--2---:R-:W-:-:S05]  /*e0b0*/  IADD3 R10, R220, R52, RZ ;  /* 0x00000034dc0a7210 */ /* 0x004fca0007ffe0ff */
[----:B------:R-:W-:Y:S01]  /*e0c0*/  IMAD R3, R0, 0x20, R10 ;  /* 0x0000002000037824 */ /* 0x000fe200078e020a */
[----:B------:R-:W-:Y:S06]  /*e0d0*/  @!P0 BRA `(.L_x_3179) ;  /* 0x0000004800808947 */ /* 0x000fec0003800000 */
        /* <DEDUP_REMOVED lines=29> */
.L_x_3496:
[----:B------:R-:W5:Y:S01]  /*e2b0*/  LDL R5, [R1+0x24] ;  /* 0x0000240001057983 */ /* 0x000f620000100800 */
[----:B------:R-:W-:Y:S01]  /*e2c0*/  BSSY B1, `(.L_x_3181) ;  /* 0x000001c000017945 */ /* 0x000fe20003800000 */
[----:B------:R-:W-:Y:S02]  /*e2d0*/  CS2R R40, SRZ ;  /* 0x0000000000287805 */ /* 0x000fe4000001ff00 */
[----:B------:R-:W-:Y:S02]  /*e2e0*/  CS2R R44, SRZ ;  /* 0x00000000002c7805 */ /* 0x000fe4000001ff00 */
[----:B------:R-:W-:Y:S02]  /*e2f0*/  CS2R R42, SRZ ;  /* 0x00000000002a7805 */ /* 0x000fe4000001ff00 */
[----:B------:R-:W-:Y:S01]  /*e300*/  CS2R R46, SRZ ;  /* 0x00000000002e7805 */ /* 0x000fe2000001ff00 */
[----:B-----5:R-:W-:-:S05]  /*e310*/  IMAD R50, R5, R50, RZ ;  /* 0x0000003205327224 */ /* 0x020fca00078e02ff */
[----:B------:R-:W-:-:S13]  /*e320*/  ISETP.GE.AND P0, PT, R10, R50, PT ;  /* 0x000000320a00720c */ /* 0x000fda0003f06270 */
[----:B------:R-:W-:Y:S05]  /*e330*/  @P0 BRA `(.L_x_3182) ;  /* 0x0000000000500947 */ /* 0x000fea0003800000 */
[----:B------:R-:W2:Y:S01]  /*e340*/  LDL R11, [R1+0x64] ;  /* 0x00006400010b7983 */ /* 0x000ea20000100800 */
[----:B------:R-:W-:Y:S01]  /*e350*/  ULDC UR4, c[0x0][0x3f4] ;  /* 0x0000fd0000047ab9 */ /* 0x000fe20000000800 */
[----:B------:R-:W-:Y:S02]  /*e360*/  CS2R R40, SRZ ;  /* 0x0000000000287805 */ /* 0x000fe4000001ff00 */
[----:B------:R-:W-:Y:S02]  /*e370*/  ISETP.GE.AND P4, PT, R219, UR4, PT ;  /* 0x00000004db007c0c */ /* 0x000fe4000bf86270 */
[----:B------:R-:W-:Y:S02]  /*e380*/  CS2R R44, SRZ ;  /* 0x00000000002c7805 */ /* 0x000fe4000001ff00 */
[----:B------:R-:W-:-:S09]  /*e390*/  ISETP.GE.AND P3, PT, R18, UR4, PT ;  /* 0x0000000412007c0c */ /* 0x000fd2000bf66270 */
[C---:B---3--:R-:W-:Y:S02]  /*e3a0*/  @!P4 IADD3 R6, P0, R219.reuse, R4, RZ ;  /* 0x00000004db06c210 */ /* 0x048fe40007f1e0ff */
[----:B0-----:R-:W-:Y:S02]  /*e3b0*/  @!P4 IADD3 R8, P2, R219, R14, RZ ;  /* 0x0000000edb08c210 */ /* 0x001fe40007f5e0ff */
[----:B------:R-:W-:Y:S02]  /*e3c0*/  CS2R R46, SRZ ;  /* 0x00000000002e7805 */ /* 0x000fe4000001ff00 */
[----:B------:R-:W-:Y:S01]  /*e3d0*/  CS2R R42, SRZ ;  /* 0x00000000002a7805 */ /* 0x000fe2000001ff00 */
[----:B--2---:R-:W-:Y:S01]  /*e3e0*/  @!P4 IMAD.X R7, R3, 0x1, R11, P0 ;  /* 0x000000010307c824 */ /* 0x004fe200000e060b */
[----:B------:R-:W-:-:S04]  /*e3f0*/  @!P3 IADD3 R4, P0, R18, R4, RZ ;  /* 0x000000041204b210 */ /* 0x000fc80007f1e0ff */
[----:B------:R0:W5:Y:S01]  /*e400*/  @!P4 LD.E.64 R40, desc[UR42][R6.64] ;  /* 0x0000002a0628c980 */ /* 0x000162000c101b00 */
[----:B------:R-:W-:-:S05]  /*e410*/  @!P3 IMAD.X R5, R3, 0x1, R19, P0 ;  /* 0x000000010305b824 */ /* 0x000fca00000e0613 */
[----:B------:R2:W5:Y:S01]  /*e420*/  @!P3 LD.E.64 R44, desc[UR42][R4.64] ;  /* 0x0000002a042cb980 */ /* 0x000562000c101b00 */
[----:B0-----:R-:W-:-:S05]  /*e430*/  @!P3 IADD3 R6, P1, R18, R14, RZ ;  /* 0x0000000e1206b210 */ /* 0x001fca0007f3e0ff */
[C---:B----4-:R-:W-:Y:S02]  /*e440*/  @!P3 IMAD.X R7, R9.reuse, 0x1, R19, P1 ;  /* 0x000000010907b824 */ /* 0x050fe400008e0613 */
[----:B------:R-:W-:-:S03]  /*e450*/  @!P4 IMAD.X R9, R9, 0x1, R11, P2 ;  /* 0x000000010909c824 */ /* 0x000fc600010e060b */
[----:B------:R2:W5:Y:S04]  /*e460*/  @!P3 LD.E.64 R46, desc[UR42][R6.64] ;  /* 0x0000002a062eb980 */ /* 0x000568000c101b00 */
[----:B------:R2:W5:Y:S02]  /*e470*/  @!P4 LD.E.64 R42, desc[UR42][R8.64] ;  /* 0x0000002a082ac980 */ /* 0x000564000c101b00 */
.L_x_3182:
[----:B------:R-:W-:Y:S05]  /*e480*/  BSYNC B1 ;  /* 0x0000000000017941 */ /* 0x000fea0003800000 */
.L_x_3181:
[----:B------:R-:W-:Y:S01]  /*e490*/  UMOV UR4, 0xffffffff ;  /* 0xffffffff00047882 */ /* 0x000fe20000000000 */
[----:B------:R-:W-:Y:S02]  /*e4a0*/  CS2R R30, SRZ ;  /* 0x00000000001e7805 */ /* 0x000fe4000001ff00 */
[----:B------:R-:W-:Y:S05]  /*e4b0*/  BRA.DIV UR4, `(.L_x_3183) ;  /* 0x0000023604ac7947 */ /* 0x000fea000b800000 */
[----:B--2---:R2:W1:Y:S04]  /*e4c0*/  SHFL.IDX PT, R3, R49, 0x1, 0x181f ;  /* 0x00381f0031037f89 */ /* 0x00446800000e0000 */
[----:B---3--:R2:W3:Y:S04]  /*e4d0*/  SHFL.IDX PT, R4, R0, 0x1, 0x181f ;  /* 0x00381f0000047f89 */ /* 0x0084e800000e0000 */
[----:B----4-:R2:W4:Y:S04]  /*e4e0*/  SHFL.IDX PT, R9, R37, 0x1, 0x181f ;  /* 0x00381f0025097f89 */ /* 0x01052800000e0000 */
[----:B0-----:R2:W0:Y:S02]  /*e4f0*/  SHFL.IDX PT, R14, R48, 0x1, 0x181f ;  /* 0x00381f00300e7f89 */ /* 0x00142400000e0000 */
.L_x_3502:
[----:B------:R-:W-:Y:S01]  /*e500*/  VIADD R5, R10, 0x20 ;  /* 0x000000200a057836 */ /* 0x000fe20000000000 */
[----:B------:R-:W-:Y:S01]  /*e510*/  BSSY B1, `(.L_x_3184) ;  /* 0x000001a000017945 */ /* 0x000fe20003800000 */
[----:B------:R-:W-:Y:S02]  /*e520*/  CS2R R34, SRZ ;  /* 0x0000000000227805 */ /* 0x000fe4000001ff00 */
[----:B------:R-:W-:Y:S02]  /*e530*/  CS2R R32, SRZ ;  /* 0x0000000000207805 */ /* 0x000fe4000001ff00 */
[----:B------:R-:W-:Y:S02]  /*e540*/  CS2R R38, SRZ ;  /* 0x0000000000267805 */ /* 0x000fe4000001ff00 */
[----:B------:R-:W-:-:S13]  /*e550*/  ISETP.GE.AND P0, PT, R5, R50, PT ;  /* 0x000000320500720c */ /* 0x000fda0003f06270 */
[----:B------:R-:W-:Y:S05]  /*e560*/  @P0 BRA `(.L_x_3185) ;  /* 0x0000000000500947 */ /* 0x000fea0003800000 */
[----:B------:R-:W1:Y:S01]  /*e570*/  LDL R11, [R1+0x64] ;  /* 0x00006400010b7983 */ /* 0x000e620000100800 */
        /* <DEDUP_REMOVED lines=8> */
[----:B------:R-:W-:Y:S02]  /*e600*/  CS2R R32, SRZ ;  /* 0x0000000000207805 */ /* 0x000fe4000001ff00 */
[----:B-1----:R-:W-:Y:S02]  /*e610*/  @!P4 IADD3.X R7, R3, R11, RZ, P0, !PT ;  /* 0x0000000b0307c210 */ /* 0x002fe400007fe4ff */
[----:B------:R-:W-:-:S03]  /*e620*/  @!P3 IADD3 R4, P0, R18, R4, RZ ;  /* 0x000000041204b210 */ /* 0x000fc60007f1e0ff */
[----:B------:R0:W5:Y:S02]  /*e630*/  @!P4 LD.E.64 R30, desc[UR42][R6.64] ;  /* 0x0000002a061ec980 */ /* 0x000164000c101b00 */
[----:B------:R-:W-:-:S05]  /*e640*/  @!P3 IMAD.X R5, R3, 0x1, R19, P0 ;  /* 0x000000010305b824 */ /* 0x000fca00000e0613 */
[----:B------:R1:W5:Y:S01]  /*e650*/  @!P3 LD.E.64 R34, desc[UR42][R4.64] ;  /* 0x0000002a0422b980 */ /* 0x000362000c101b00 */
[----:B0-----:R-:W-:-:S05]  /*e660*/  @!P3 IADD3 R6, P1, R18, R14, RZ ;  /* 0x0000000e1206b210 */ /* 0x001fca0007f3e0ff */
[C---:B----4-:R-:W-:Y:S02]  /*e670*/  @!P3 IMAD.X R7, R9.reuse, 0x1, R19, P1 ;  /* 0x000000010907b824 */ /* 0x050fe400008e0613 */
[----:B------:R-:W-:-:S03]  /*e680*/  @!P4 IMAD.X R9, R9, 0x1, R11, P2 ;  /* 0x000000010909c824 */ /* 0x000fc600010e060b */
[----:B------:R1:W5:Y:S04]  /*e690*/  @!P3 LD.E.64 R38, desc[UR42][R6.64] ;  /* 0x0000002a0626b980 */ /* 0x000368000c101b00 */
[----:B------:R1:W5:Y:S02]  /*e6a0*/  @!P4 LD.E.64 R32, desc[UR42][R8.64] ;  /* 0x0000002a0820c980 */ /* 0x000364000c101b00 */
.L_x_3185:
[----:B------:R-:W-:Y:S05]  /*e6b0*/  BSYNC B1 ;  /* 0x0000000000017941 */ /* 0x000fea0003800000 */
.L_x_3184:
[----:B------:R-:W-:-:S03]  /*e6c0*/  UMOV UR4, 0xffffffff ;  /* 0xffffffff00047882 */ /* 0x000fc60000000000 */
[----:B------:R-:W-:Y:S05]  /*e6d0*/  BRA.DIV UR4, `(.L_x_3186) ;  /* 0x0000023604947947 */ /* 0x000fea000b800000 */
[----:B-1----:R1:W1:Y:S04]  /*e6e0*/  SHFL.IDX PT, R3, R49, 0x2, 0x181f ;  /* 0x00581f0031037f89 */ /* 0x00226800000e0000 */
[----:B---3--:R3:W1:Y:S04]  /*e6f0*/  SHFL.IDX PT, R4, R0, 0x2, 0x181f ;  /* 0x00581f0000047f89 */ /* 0x00866800000e0000 */
[----:B----4-:R3:W4:Y:S04]  /*e700*/  SHFL.IDX PT, R9, R37, 0x2, 0x181f ;  /* 0x00581f0025097f89 */ /* 0x01072800000e0000 */
[----:B0-----:R3:W0:Y:S02]  /*e710*/  SHFL.IDX PT, R14, R48, 0x2, 0x181f ;  /* 0x00581f00300e7f89 */ /* 0x00162400000e0000 */
.L_x_3508:
        /* <DEDUP_REMOVED lines=8> */
[----:B------:R-:W2:Y:S01]  /*e7a0*/  LDL R11, [R1+0x64] ;  /* 0x00006400010b7983 */ /* 0x000ea20000100800 */
[----:B------:R-:W-:Y:S01]  /*e7b0*/  ULDC UR4, c[0x0][0x3f4] ;  /* 0x0000fd0000047ab9 */ /* 0x000fe20000000800 */
[----:B------:R-:W-:Y:S02]  /*e7c0*/  CS2R R24, SRZ ;  /* 0x0000000000187805 */ /* 0x000fe4000001ff00 */
[----:B------:R-:W-:Y:S02]  /*e7d0*/  ISETP.GE.AND P4, PT, R219, UR4, PT ;  /* 0x00000004db007c0c */ /* 0x000fe4000bf86270 */
[----:B------:R-:W-:Y:S02]  /*e7e0*/  CS2R R26, SRZ ;  /* 0x00000000001a7805 */ /* 0x000fe4000001ff00 */
[----:B------:R-:W-:-:S09]  /*e7f0*/  ISETP.GE.AND P3, PT, R18, UR4, PT ;  /* 0x0000000412007c0c */ /* 0x000fd2000bf66270 */
[C---:B-1----:R-:W-:Y:S02]  /*e800*/  @!P4 IADD3 R6, P0, R219.reuse, R4, RZ ;  /* 0x00000004db06c210 */ /* 0x042fe40007f1e0ff */
        /* <DEDUP_REMOVED lines=13> */
.L_x_3188:
[----:B------:R-:W-:Y:S05]  /*e8e0*/  BSYNC B1 ;  /* 0x0000000000017941 */ /* 0x000fea0003800000 */
.L_x_3187:
[----:B------:R-:W-:Y:S01]  /*e8f0*/  UMOV UR4, 0xffffffff ;  /* 0xffffffff00047882 */ /* 0x000fe20000000000 */
[----:B-1--4-:R-:W-:Y:S02]  /*e900*/  CS2R R8, SRZ ;  /* 0x0000000000087805 */ /* 0x012fe4000001ff00 */
[----:B------:R-:W-:Y:S05]  /*e910*/  BRA.DIV UR4, `(.L_x_3189) ;  /* 0x0000023604747947 */ /* 0x000fea000b800000 */
[----:B------:R1:W4:Y:S04]  /*e920*/  SHFL.IDX PT, R3, R49, 0x3, 0x181f ;  /* 0x00781f0031037f89 */ /* 0x00032800000e0000 */
[----:B------:R1:W0:Y:S04]  /*e930*/  SHFL.IDX PT, R4, R0, 0x3, 0x181f ;  /* 0x00781f0000047f89 */ /* 0x00022800000e0000 */
[----:B--23--:R-:W2:Y:S04]  /*e940*/  SHFL.IDX PT, R37, R37, 0x3, 0x181f ;  /* 0x00781f0025257f89 */ /* 0x00cea800000e0000 */
[----:B-1----:R-:W3:Y:S02]  /*e950*/  SHFL.IDX PT, R48, R48, 0x3, 0x181f ;  /* 0x00781f0030307f89 */ /* 0x002ee400000e0000 */
.L_x_3514:
[----:B------:R-:W4:Y:S01]  /*e960*/  LDL R5, [R1+0x78] ;  /* 0x0000780001057983 */ /* 0x000f220000100800 */
[----:B------:R-:W-:Y:S01]  /*e970*/  VIADD R10, R10, 0x60 ;  /* 0x000000600a0a7836 */ /* 0x000fe20000000000 */
[----:B------:R-:W-:Y:S01]  /*e980*/  BSSY B1, `(.L_x_3190) ;  /* 0x000001e000017945 */ /* 0x000fe20003800000 */
[----:B------:R-:W-:Y:S02]  /*e990*/  CS2R R12, SRZ ;  /* 0x00000000000c7805 */ /* 0x000fe4000001ff00 */
[----:B0-----:R-:W-:Y:S02]  /*e9a0*/  CS2R R14, SRZ ;  /* 0x00000000000e7805 */ /* 0x001fe4000001ff00 */
[----:B------:R-:W-:Y:S02]  /*e9b0*/  ISETP.GE.AND P0, PT, R10, R50, PT ;  /* 0x000000320a00720c */ /* 0x000fe40003f06270 */
[----:B------:R-:W-:Y:S02]  /*e9c0*/  CS2R R10, SRZ ;  /* 0x00000000000a7805 */ /* 0x000fe4000001ff00 */
[----:B----4-:R-:W-:-:S04]  /*e9d0*/  LEA.HI R0, R5, R5, RZ, 0x1 ;  /* 0x0000000505007211 */ /* 0x010fc800078f08ff */
[----:B------:R-:W-:-:S04]  /*e9e0*/  LOP3.LUT R0, R0, 0xfffffffe, RZ, 0xc0, !PT ;  /* 0xfffffffe00007812 */ /* 0x000fc800078ec0ff */
[----:B------:R-:W-:-:S04]  /*e9f0*/  IADD3 R0, R5, -R0, RZ ;  /* 0x8000000005007210 */ /* 0x000fc80007ffe0ff */
[----:B------:R-:W-:Y:S01]  /*ea00*/  SHF.L.U32 R51, R0, 0x1f, RZ ;  /* 0x0000001f00337819 */ /* 0x000fe200000006ff */
[----:B------:R-:W-:Y:S06]  /*ea10*/  @P0 BRA `(.L_x_3191) ;  /* 0x0000000000500947 */ /* 0x000fec0003800000 */
[----:B------:R-:W4:Y:S01]  /*ea20*/  LDL R53, [R1+0x64] ;  /* 0x0000640001357983 */ /* 0x000f220000100800 */
[----:B------:R-:W-:Y:S01]  /*ea30*/  ULDC UR4, c[0x0][0x3f4] ;  /* 0x0000fd0000047ab9 */ /* 0x000fe20000000800 */
[----:B------:R-:W-:Y:S02]  /*ea40*/  CS2R R8, SRZ ;  /* 0x0000000000087805 */ /* 0x000fe4000001ff00 */
[----:B------:R-:W-:Y:S02]  /*ea50*/  ISETP.GE.AND P4, PT, R219, UR4, PT ;  /* 0x00000004db007c0c */ /* 0x000fe4000bf86270 */
[----:B------:R-:W-:Y:S02]  /*ea60*/  CS2R R12, SRZ ;  /* 0x00000000000c7805 */ /* 0x000fe4000001ff00 */
[----:B------:R-:W-:-:S09]  /*ea70*/  ISETP.GE.AND P3, PT, R18, UR4, PT ;  /* 0x0000000412007c0c */ /* 0x000fd2000bf66270 */
[-C--:B------:R-:W-:Y:S02]  /*ea80*/  @!P4 IADD3 R6, P0, R219, R4.reuse, RZ ;  /* 0x00000004db06c210 */ /* 0x080fe40007f1e0ff */
[----:B------:R-:W-:Y:S02]  /*ea90*/  CS2R R14, SRZ ;  /* 0x00000000000e7805 */ /* 0x000fe4000001ff00 */
[----:B------:R-:W-:Y:S01]  /*eaa0*/  CS2R R10, SRZ ;  /* 0x00000000000a7805 */ /* 0x000fe2000001ff00 */
[----:B----4-:R-:W-:Y:S01]  /*eab0*/  @!P4 IMAD.X R7, R3, 0x1, R53, P0 ;  /* 0x000000010307c824 */ /* 0x010fe200000e0635 */
[----:B------:R-:W-:-:S04]  /*eac0*/  @!P3 IADD3 R4, P0, R18, R4, RZ ;  /* 0x000000041204b210 */ /* 0x000fc80007f1e0ff */
[----:B------:R3:W5:Y:S01]  /*ead0*/  @!P4 LD.E.64 R8, desc[UR42][R6.64] ;  /* 0x0000002a0608c980 */ /* 0x000762000c101b00 */
[----:B------:R-:W-:-:S05]  /*eae0*/  @!P3 IMAD.X R5, R3, 0x1, R19, P0 ;  /* 0x000000010305b824 */ /* 0x000fca00000e0613 */
[----:B------:R0:W5:Y:S01]  /*eaf0*/  @!P3 LD.E.64 R12, desc[UR42][R4.64] ;  /* 0x0000002a040cb980 */ /* 0x000162000c101b00 */
[-C--:B---3--:R-:W-:Y:S02]  /*eb00*/  @!P3 IADD3 R6, P1, R18, R48.reuse, RZ ;  /* 0x000000301206b210 */ /* 0x088fe40007f3e0ff */
[----:B------:R-:W-:-:S03]  /*eb10*/  @!P4 IADD3 R48, P2, R219, R48, RZ ;  /* 0x00000030db30c210 */ /* 0x000fc60007f5e0ff */
[C---:B--2---:R-:W-:Y:S02]  /*eb20*/  @!P3 IMAD.X R7, R37.reuse, 0x1, R19, P1 ;  /* 0x000000012507b824 */ /* 0x044fe400008e0613 */
[----:B------:R-:W-:-:S03]  /*eb30*/  @!P4 IMAD.X R49, R37, 0x1, R53, P2 ;  /* 0x000000012531c824 */ /* 0x000fc600010e0635 */
[----:B------:R0:W5:Y:S04]  /*eb40*/  @!P3 LD.E.64 R14, desc[UR42][R6.64] ;  /* 0x0000002a060eb980 */ /* 0x000168000c101b00 */
[----:B------:R0:W5:Y:S02]  /*eb50*/  @!P4 LD.E.64 R10, desc[UR42][R48.64] ;  /* 0x0000002a300ac980 */ /* 0x000164000c101b00 */
.L_x_3191:
[----:B------:R-:W-:Y:S05]  /*eb60*/  BSYNC B1 ;  /* 0x0000000000017941 */ /* 0x000fea0003800000 */
.L_x_3190:
[----:B------:R-:W1:Y:S01]  /*eb70*/  SYNCS.PHASECHK.TRANS64.TRYWAIT P0, [R216+URZ+0x38800], R51 ;  /* 0x03880033d80075a7 */ /* 0x000e62000800017f */
[----:B------:R-:W-:Y:S01]  /*eb80*/  VIADDMNMX R3, R50, -R52, 0x80, PT ;  /* 0x0000008032037446 */ /* 0x000fe20003800934 */
[----:B------:R-:W-:Y:S03]  /*eb90*/  BSSY B1, `(.L_x_3192) ;  /* 0x0000003000017945 */ /* 0x000fe60003800000 */
[----:B------:R-:W-:Y:S01]  /*eba0*/  ISETP.GE.AND P1, PT, R220, R3, PT ;  /* 0x00000003dc00720c */ /* 0x000fe20003f26270 */
[----:B-1----:R-:W-:-:S12]  /*ebb0*/  @!P0 BRA `(.L_x_3193) ;  /* 0x0000023400408947 */ /* 0x002fd80003800000 */
.L_x_3515:
[----:B------:R-:W-:Y:S05]  /*ebc0*/  BSYNC B1 ;  /* 0x0000000000017941 */ /* 0x000fea0003800000 */
.L_x_3192:
[----:B------:R-:W-:Y:S04]  /*ebd0*/  BSSY B1, `(.L_x_3194) ;  /* 0x00000fa000017945 */ /* 0x000fe80003800000 */
[----:B------:R-:W-:Y:S05]  /*ebe0*/  @P1 BRA `(.L_x_3195) ;  /* 0x0000000c00e01947 */ /* 0x000fea0003800000 */
[----:B------:R4:W5:Y:S01]  /*ebf0*/  LDL R61, [R1+0x58] ;  /* 0x00005800013d7983 */ /* 0x0009620000100800 */
[----:B------:R-:W0:Y:S01]  /*ec00*/  LDC R0, c[0x0][0x3f4] ;  /* 0x0000fd00ff007b82 */ /* 0x000e220000000800 */
[----:B------:R-:W-:Y:S01]  /*ec10*/  BSSY B2, `(.L_x_3196) ;  /* 0x000007a000027945 */ /* 0x000fe20003800000 */
[-C--:B0-----:R-:W-:Y:S02]  /*ec20*/  ISETP.GE.AND P0, PT, R18, R0.reuse, PT ;  /* 0x000000001200720c */ /* 0x081fe40003f06270 */
[----:B------:R-:W-:-:S11]  /*ec30*/  ISETP.GE.AND P1, PT, R219, R0, PT ;  /* 0x00000000db00720c */ /* 0x000fd60003f26270 */
[----:B----4-:R-:W-:Y:S05]  /*ec40*/  @P0 BRA `(.L_x_3197) ;  /* 0x0000000400d80947 */ /* 0x010fea0003800000 */
[----:B-----5:R-:W0:Y:S01]  /*ec50*/  LDS.128 R4, [R61+0x20400] ;  /* 0x020400003d047984 */ /* 0x020e220000000c00 */
[----:B------:R-:W-:Y:S02]  /*ec60*/  SHF.R.U32.HI R49, RZ, 0x8, R45 ;  /* 0x00000008ff317819 */ /* 0x000fe4000001162d */
[----:B---3--:R-:W-:Y:S02]  /*ec70*/  LOP3.LUT R48, R45, 0xff, RZ, 0xc0, !PT ;  /* 0x000000ff2d307812 */ /* 0x008fe400078ec0ff */
[----:B------:R-:W-:Y:S02]  /*ec80*/  LOP3.LUT R49, R49, 0xff, RZ, 0xc0, !PT ;  /* 0x000000ff31317812 */ /* 0x000fe400078ec0ff */
[----:B------:R-:W-:Y:S02]  /*ec90*/  SHF.R.U32.HI R53, RZ, 0x8, R47 ;  /* 0x00000008ff357819 */ /* 0x000fe4000001162f */
[----:B--2---:R-:W-:Y:S02]  /*eca0*/  SHF.R.U32.HI R37, RZ, 0x8, R44 ;  /* 0x00000008ff257819 */ /* 0x004fe4000001162c */
[----:B------:R-:W-:-:S02]  /*ecb0*/  PRMT R48, R49, 0x7604, R48 ;  /* 0x0000760431307816 */ /* 0x000fc40000000030 */
[----:B------:R-:W-:Y:S02]  /*ecc0*/  LOP3.LUT R50, R47, 0xff, RZ, 0xc0, !PT ;  /* 0x000000ff2f327812 */ /* 0x000fe400078ec0ff */
[----:B------:R-:W-:Y:S02]  /*ecd0*/  LOP3.LUT R53, R53, 0xff, RZ, 0xc0, !PT ;  /* 0x000000ff35357812 */ /* 0x000fe400078ec0ff */
[----:B------:R-:W-:Y:S02]  /*ece0*/  SHF.R.U32.HI R52, RZ, 0x10, R47 ;  /* 0x00000010ff347819 */ /* 0x000fe4000001162f */
[----:B------:R-:W-:Y:S02]  /*ecf0*/  SHF.R.U32.HI R54, RZ, 0x10, R45 ;  /* 0x00000010ff367819 */ /* 0x000fe4000001162d */
[----:B------:R-:W-:Y:S02]  /*ed00*/  SHF.R.U32.HI R49, RZ, 0x8, R46 ;  /* 0x00000008ff317819 */ /* 0x000fe4000001162e */
[----:B------:R-:W-:-:S02]  /*ed10*/  LOP3.LUT R0, R44, 0xff, RZ, 0xc0, !PT ;  /* 0x000000ff2c007812 */ /* 0x000fc400078ec0ff */
[----:B------:R-:W-:Y:S02]  /*ed20*/  LOP3.LUT R37, R37, 0xff, RZ, 0xc0, !PT ;  /* 0x000000ff25257812 */ /* 0x000fe400078ec0ff */
[----:B------:R-:W-:Y:S01]  /*ed30*/  PRMT R50, R53, 0x7604, R50 ;  /* 0x0000760435327816 */ /* 0x000fe20000000032 */
[----:B------:R-:W-:Y:S01]  /*ed40*/  IMAD.U32 R53, R52, 0x10000, RZ ;  /* 0x0001000034357824 */ /* 0x000fe200078e00ff */
[----:B-1----:R-:W-:Y:S01]  /*ed50*/  LOP3.LUT R51, R49, 0xff, RZ, 0xc0, !PT ;  /* 0x000000ff31337812 */ /* 0x002fe200078ec0ff */
[----:B------:R-:W-:Y:S01]  /*ed60*/  IMAD.U32 R49, R54, 0x10000, RZ ;  /* 0x0001000036317824 */ /* 0x000fe200078e00ff */
[----:B------:R-:W-:Y:S02]  /*ed70*/  PRMT R37, R37, 0x7604, R0 ;  /* 0x0000760425257816 */ /* 0x000fe40000000000 */
[----:B------:R-:W-:Y:S02]  /*ed80*/  LOP3.LUT R0, R46, 0xff, RZ, 0xc0, !PT ;  /* 0x000000ff2e007812 */ /* 0x000fe400078ec0ff */
[----:B------:R-:W-:-:S02]  /*ed90*/  LOP3.LUT R53, R50, 0xff0000, R53, 0xf8, !PT ;  /* 0x00ff000032357812 */ /* 0x000fc400078ef835 */
[----:B------:R-:W-:Y:S02]  /*eda0*/  LOP3.LUT R49, R48, 0xff0000, R49, 0xf8, !PT ;  /* 0x00ff000030317812 */ /* 0x000fe400078ef831 */
[----:B------:R-:W-:Y:S02]  /*edb0*/  PRMT R51, R51, 0x7604, R0 ;  /* 0x0000760433337816 */ /* 0x000fe40000000000 */
[----:B------:R-:W-:Y:S02]  /*edc0*/  LOP3.LUT R53, R53, 0xff000000, R47, 0xf8, !PT ;  /* 0xff00000035357812 */ /* 0x000fe400078ef82f */
[----:B------:R-:W-:Y:S02]  /*edd0*/  LOP3.LUT R49, R49, 0xff000000, R45, 0xf8, !PT ;  /* 0xff00000031317812 */ /* 0x000fe400078ef82d */
[----:B0-----:R-:W-:Y:S02]  /*ede0*/  F2FP.F16.E4M3.UNPACK_B R0, R6.H1 ;  /* 0x00000006ff00723e */ /* 0x001fe400030006ff */
[----:B------:R-:W-:-:S02]  /*edf0*/  LOP3.LUT R51, R51, 0xff0000, R46, 0xf8, !PT ;  /* 0x00ff000033337812 */ /* 0x000fc400078ef82e */
[----:B------:R-:W-:Y:S02]  /*ee00*/  F2FP.F16.E4M3.UNPACK_B R54, R53 ;  /* 0x00000035ff36723e */ /* 0x000fe400020006ff */
[----:B------:R-:W-:Y:S02]  /*ee10*/  F2FP.F16.E4M3.UNPACK_B R50, R49 ;  /* 0x00000031ff32723e */ /* 0x000fe400020006ff */
[----:B------:R-:W-:Y:S01]  /*ee20*/  LOP3.LUT R52, R51, 0xff000000, R46, 0xf8, !PT ;  /* 0xff00000033347812 */ /* 0x000fe200078ef82e */
[--C-:B------:R-:W-:Y:S01]  /*ee30*/  HADD2.F32 R46, -RZ, R0.reuse.H0_H0 ;  /* 0x20000000ff2e7230 */ /* 0x100fe20000004100 */
[--C-:B------:R-:W-:Y:S01]  /*ee40*/  LOP3.LUT R37, R37, 0xff0000, R44.reuse, 0xf8, !PT ;  /* 0x00ff000025257812 */ /* 0x100fe200078ef82c */
[----:B------:R-:W-:Y:S01]  /*ee50*/  HADD2.F32 R0, -RZ, R0.H1_H1 ;  /* 0x30000000ff007230 */ /* 0x000fe20000004100 */
[----:B------:R-:W-:Y:S01]  /*ee60*/  F2FP.F16.E4M3.UNPACK_B R45, R6 ;  /* 0x00000006ff2d723e */ /* 0x000fe200020006ff */
[----:B------:R-:W-:Y:S01]  /*ee70*/  HADD2.F32 R55, -RZ, R54.H1_H1 ;  /* 0x30000036ff377230 */ /* 0x000fe20000004100 */
[----:B------:R-:W-:Y:S01]  /*ee80*/  LOP3.LUT R48, R37, 0xff000000, R44, 0xf8, !PT ;  /* 0xff00000025307812 */ /* 0x000fe200078ef82c */
[----:B------:R-:W-:Y:S01]  /*ee90*/  HADD2.F32 R51, -RZ, R50.H1_H1 ;  /* 0x30000032ff337230 */ /* 0x000fe20000004100 */
[----:B------:R-:W-:Y:S01]  /*eea0*/  F2FP.F16.E4M3.UNPACK_B R37, R5 ;  /* 0x00000005ff25723e */ /* 0x000fe200020006ff */
[----:B------:R-:W-:-:S02]  /*eeb0*/  HADD2.F32 R54, -RZ, R54.H0_H0 ;  /* 0x20000036ff367230 */ /* 0x000fc40000004100 */
[C---:B------:R-:W-:Y:S01]  /*eec0*/  FMUL.FTZ R57, R0.reuse, R55 ;  /* 0x0000003700397220 */ /* 0x040fe20000410000 */
[----:B------:R-:W-:Y:S01]  /*eed0*/  F2FP.F16.E4M3.UNPACK_B R44, R5.H1 ;  /* 0x00000005ff2c723e */ /* 0x000fe200030006ff */
[----:B------:R-:W-:Y:S01]  /*eee0*/  FMUL.FTZ R56, R0, R51 ;  /* 0x0000003300387220 */ /* 0x000fe20000410000 */
[--C-:B------:R-:W-:Y:S01]  /*eef0*/  HADD2.F32 R5, -RZ, R45.reuse.H1_H1 ;  /* 0x3000002dff057230 */ /* 0x100fe20000004100 */
[----:B------:R-:W-:Y:S01]  /*ef00*/  F2FP.F16.E4M3.UNPACK_B R47, R7 ;  /* 0x00000007ff2f723e */ /* 0x000fe200020006ff */
[----:B------:R-:W-:Y:S01]  /*ef10*/  HADD2.F32 R50, -RZ, R50.H0_H0 ;  /* 0x20000032ff327230 */ /* 0x000fe20000004100 */
[----:B------:R-:W-:Y:S01]  /*ef20*/  F2FP.F16.E4M3.UNPACK_B R53, R53.H1 ;  /* 0x00000035ff35723e */ /* 0x000fe200030006ff */
[C---:B------:R-:W-:Y:S01]  /*ef30*/  FFMA.FTZ R0, R46.reuse, R51, -R57 ;  /* 0x000000332e007223 */ /* 0x040fe20000010839 */
[----:B------:R-:W-:Y:S01]  /*ef40*/  FFMA.FTZ R57, R46, R55, R56 ;  /* 0x000000372e397223 */ /* 0x000fe20000010038 */
[----:B------:R-:W-:Y:S01]  /*ef50*/  HADD2.F32 R45, -RZ, R45.H0_H0 ;  /* 0x2000002dff2d7230 */ /* 0x000fe20000004100 */
[----:B------:R-:W-:Y:S01]  /*ef60*/  F2FP.F16.E4M3.UNPACK_B R49, R49.H1 ;  /* 0x00000031ff31723e */ /* 0x000fe200030006ff */
[C---:B------:R-:W-:Y:S01]  /*ef70*/  FMUL.FTZ R46, R5.reuse, R54 ;  /* 0x00000036052e7220 */ /* 0x040fe20000410000 */
[----:B------:R-:W-:Y:S01]  /*ef80*/  FMUL.FTZ R51, R5, R50 ;  /* 0x0000003205337220 */ /* 0x000fe20000410000 */
[----:B------:R-:W-:Y:S01]  /*ef90*/  HADD2.F32 R5, -RZ, R47.H1_H1 ;  /* 0x3000002fff057230 */ /* 0x000fe20000004100 */
[----:B------:R-:W-:Y:S01]  /*efa0*/  F2FP.F16.E4M3.UNPACK_B R7, R7.H1 ;  /* 0x00000007ff07723e */ /* 0x000fe200030006ff */
[----:B------:R-:W-:-:S02]  /*efb0*/  HADD2.F32 R56, -RZ, R53.H0_H0 ;  /* 0x20000035ff387230 */ /* 0x000fc40000004100 */
[C---:B------:R-:W-:Y:S01]  /*efc0*/  FFMA.FTZ R55, R45.reuse, R50, -R46 ;  /* 0x000000322d377223 */ /* 0x040fe2000001082e */
[----:B------:R-:W-:Y:S02]  /*efd0*/  HADD2.F32 R46, -RZ, R49.H0_H0 ;  /* 0x20000031ff2e7230 */ /* 0x000fe40000004100 */
[----:B------:R-:W-:Y:S01]  /*efe0*/  FFMA.FTZ R58, R45, R54, R51 ;  /* 0x000000362d3a7223 */ /* 0x000fe20000010033 */
[----:B------:R-:W-:Y:S02]  /*eff0*/  HADD2.F32 R47, -RZ, R47.H0_H0 ;  /* 0x2000002fff2f7230 */ /* 0x000fe40000004100 */
[C---:B------:R-:W-:Y:S01]  /*f000*/  FMUL.FTZ R50, R5.reuse, R56 ;  /* 0x0000003805327220 */ /* 0x040fe20000410000 */
[----:B------:R-:W-:Y:S02]  /*f010*/  HADD2.F32 R54, -RZ, R53.H1_H1 ;  /* 0x30000035ff367230 */ /* 0x000fe40000004100 */
[----:B------:R-:W-:Y:S01]  /*f020*/  FMUL.FTZ R60, R5, R46 ;  /* 0x0000002e053c7220 */ /* 0x000fe20000410000 */
[----:B------:R-:W-:-:S02]  /*f030*/  HADD2.F32 R45, -RZ, R7.H1_H1 ;  /* 0x30000007ff2d7230 */ /* 0x000fc40000004100 */
[C---:B------:R-:W-:Y:S01]  /*f040*/  FFMA.FTZ R53, R47.reuse, R46, -R50 ;  /* 0x0000002e2f357223 */ /* 0x040fe20000010832 */
[----:B------:R-:W-:Y:S02]  /*f050*/  HADD2.F32 R46, -RZ, R49.H1_H1 ;  /* 0x30000031ff2e7230 */ /* 0x000fe40000004100 */
[----:B------:R-:W-:Y:S01]  /*f060*/  FFMA.FTZ R60, R47, R56, R60 ;  /* 0x000000382f3c7223 */ /* 0x000fe2000001003c */
[----:B------:R-:W-:Y:S01]  /*f070*/  F2FP.F16.E4M3.UNPACK_B R6, R4 ;  /* 0x00000004ff06723e */ /* 0x000fe200020006ff */
[----:B------:R-:W-:Y:S02]  /*f080*/  HADD2.F32 R5, -RZ, R7.H0_H0 ;  /* 0x20000007ff057230 */ /* 0x000fe40000004100 */
[C---:B------:R-:W-:Y:S01]  /*f090*/  FMUL.FTZ R50, R45.reuse, R54 ;  /* 0x000000362d327220 */ /* 0x040fe20000410000 */
[----:B------:R-:W-:Y:S01]  /*f0a0*/  FMUL.FTZ R56, R45, R46 ;  /* 0x0000002e2d387220 */ /* 0x000fe20000410000 */
[----:B------:R-:W-:Y:S02]  /*f0b0*/  F2FP.F16.E4M3.UNPACK_B R4, R4.H1 ;  /* 0x00000004ff04723e */ /* 0x000fe400030006ff */
[----:B------:R-:W-:Y:S01]  /*f0c0*/  F2FP.F16.E4M3.UNPACK_B R47, R52 ;  /* 0x00000034ff2f723e */ /* 0x000fe200020006ff */
[C---:B------:R-:W-:Y:S01]  /*f0d0*/  FFMA.FTZ R59, R5.reuse, R46, -R50 ;  /* 0x0000002e053b7223 */ /* 0x040fe20000010832 */
[----:B------:R-:W-:Y:S01]  /*f0e0*/  F2FP.F16.E4M3.UNPACK_B R45, R48 ;  /* 0x00000030ff2d723e */ /* 0x000fe200020006ff */
[----:B------:R-:W-:Y:S01]  /*f0f0*/  FFMA.FTZ R62, R5, R54, R56 ;  /* 0x00000036053e7223 */ /* 0x000fe20000010038 */
[--C-:B------:R-:W-:Y:S01]  /*f100*/  HADD2.F32 R7, -RZ, R4.reuse.H1_H1 ;  /* 0x30000004ff077230 */ /* 0x100fe20000004100 */
[----:B------:R-:W-:Y:S01]  /*f110*/  F2FP.F16.E4M3.UNPACK_B R48, R48.H1 ;  /* 0x00000030ff30723e */ /* 0x000fe200030006ff */
[----:B------:R-:W-:Y:S01]  /*f120*/  HADD2.F32 R50, -RZ, R47.H1_H1 ;  /* 0x3000002fff327230 */ /* 0x000fe20000004100 */
[----:B------:R-:W-:Y:S01]  /*f130*/  F2FP.F16.E4M3.UNPACK_B R52, R52.H1 ;  /* 0x00000034ff34723e */ /* 0x000fe200030006ff */
[----:B------:R-:W-:Y:S01]  /*f140*/  HADD2.F32 R46, -RZ, R45.H1_H1 ;  /* 0x3000002dff2e7230 */ /* 0x000fe20000004100 */
[----:B------:R-:W-:Y:S01]  /*f150*/  F2FP.SATFINITE.E4M3.F32.PACK_AB_MERGE_C R0, R57, R0, RZ ;  /* 0x000000003900723e */ /* 0x000fe200048070ff */
[----:B------:R-:W-:-:S02]  /*f160*/  HADD2.F32 R5, -RZ, R4.H0_H0 ;  /* 0x20000004ff057230 */ /* 0x000fc40000004100 */
[C---:B------:R-:W-:Y:S01]  /*f170*/  FMUL.FTZ R54, R7.reuse, R50 ;  /* 0x0000003207367220 */ /* 0x040fe20000410000 */
[----:B------:R-:W-:Y:S02]  /*f180*/  HADD2.F32 R47, -RZ, R47.H0_H0 ;  /* 0x2000002fff2f7230 */ /* 0x000fe40000004100 */
[-C--:B------:R-:W-:Y:S01]  /*f190*/  FMUL.FTZ R56, R7, R46.reuse ;  /* 0x0000002e07387220 */ /* 0x080fe20000410000 */
[--C-:B------:R-:W-:Y:S02]  /*f1a0*/  HADD2.F32 R4, -RZ, R6.reuse.H1_H1 ;  /* 0x30000006ff047230 */ /* 0x100fe40000004100 */
[C---:B------:R-:W-:Y:S01]  /*f1b0*/  FFMA.FTZ R54, R5.reuse, R46, -R54 ;  /* 0x0000002e05367223 */ /* 0x040fe20000010836 */
[----:B------:R-:W-:Y:S02]  /*f1c0*/  HADD2.F32 R45, -RZ, R45.H0_H0 ;  /* 0x2000002dff2d7230 */ /* 0x000fe40000004100 */
[----:B------:R-:W-:Y:S01]  /*f1d0*/  FFMA.FTZ R49, R5, R50, R56 ;  /* 0x0000003205317223 */ /* 0x000fe20000010038 */
[----:B------:R-:W-:-:S02]  /*f1e0*/  HADD2.F32 R6, -RZ, R6.H0_H0 ;  /* 0x20000006ff067230 */ /* 0x000fc40000004100 */
[C---:B------:R-:W-:Y:S01]  /*f1f0*/  FMUL.FTZ R7, R4.reuse, R47 ;  /* 0x0000002f04077220 */ /* 0x040fe20000410000 */
[--C-:B------:R-:W-:Y:S02]  /*f200*/  HADD2.F32 R5, -RZ, R44.reuse.H1_H1 ;  /* 0x3000002cff057230 */ /* 0x100fe40000004100 */
[-C--:B------:R-:W-:Y:S01]  /*f210*/  FMUL.FTZ R4, R4, R45.reuse ;  /* 0x0000002d04047220 */ /* 0x080fe20000410000 */
[----:B------:R-:W-:Y:S02]  /*f220*/  HADD2.F32 R44, -RZ, R44.H0_H0 ;  /* 0x2000002cff2c7230 */ /* 0x000fe40000004100 */
[C---:B------:R-:W-:Y:S01]  /*f230*/  FFMA.FTZ R45, R6.reuse, R45, -R7 ;  /* 0x0000002d062d7223 */ /* 0x040fe20000010807 */
[----:B------:R-:W-:Y:S02]  /*f240*/  HADD2.F32 R7, -RZ, R52.H1_H1 ;  /* 0x30000034ff077230 */ /* 0x000fe40000004100 */
[----:B------:R-:W-:Y:S01]  /*f250*/  FFMA.FTZ R46, R6, R47, R4 ;  /* 0x0000002f062e7223 */ /* 0x000fe20000010004 */
[----:B------:R-:W-:-:S02]  /*f260*/  HADD2.F32 R6, -RZ, R48.H1_H1 ;  /* 0x30000030ff067230 */ /* 0x000fc40000004100 */
[----:B------:R-:W-:Y:S02]  /*f270*/  HADD2.F32 R48, -RZ, R48.H0_H0 ;  /* 0x20000030ff307230 */ /* 0x000fe40000004100 */
[CC--:B------:R-:W-:Y:S01]  /*f280*/  FMUL.FTZ R51, R5.reuse, R7.reuse ;  /* 0x0000000705337220 */ /* 0x0c0fe20000410000 */
[----:B------:R-:W-:Y:S02]  /*f290*/  HADD2.F32 R52, -RZ, R52.H0_H0 ;  /* 0x20000034ff347230 */ /* 0x000fe40000004100 */
[-C--:B------:R-:W-:Y:S01]  /*f2a0*/  FMUL.FTZ R56, R5, R6.reuse ;  /* 0x0000000605387220 */ /* 0x080fe20000410000 */
[--C-:B------:R-:W-:Y:S02]  /*f2b0*/  HADD2.F32 R4, -RZ, R37.reuse.H1_H1 ;  /* 0x30000025ff047230 */ /* 0x100fe40000004100 */
[C---:B------:R-:W-:Y:S01]  /*f2c0*/  FFMA.FTZ R51, R44.reuse, R6, -R51 ;  /* 0x000000062c337223 */ /* 0x040fe20000010833 */
[----:B------:R-:W-:Y:S02]  /*f2d0*/  HADD2.F32 R37, -RZ, R37.H0_H0 ;  /* 0x20000025ff257230 */ /* 0x000fe40000004100 */
[----:B------:R-:W-:Y:S01]  /*f2e0*/  FFMA.FTZ R56, R44, R7, R56 ;  /* 0x000000072c387223 */ /* 0x000fe20000010038 */
[----:B------:R-:W-:Y:S01]  /*f2f0*/  F2FP.SATFINITE.E4M3.F32.PACK_AB_MERGE_C R7, R62, R59, RZ ;  /* 0x0000003b3e07723e */ /* 0x000fe200048070ff */
[C---:B------:R-:W-:Y:S01]  /*f300*/  FMUL.FTZ R50, R4.reuse, R52 ;  /* 0x0000003404327220 */ /* 0x040fe20000410000 */
[----:B------:R-:W-:Y:S01]  /*f310*/  FMUL.FTZ R47, R4, R48 ;  /* 0x00000030042f7220 */ /* 0x000fe20000410000 */
[----:B------:R-:W-:-:S02]  /*f320*/  F2FP.SATFINITE.E4M3.F32.PACK_AB_MERGE_C R4, R49, R54, RZ ;  /* 0x000000363104723e */ /* 0x000fc400048070ff */
[C---:B------:R-:W-:Y:S01]  /*f330*/  FFMA.FTZ R5, R37.reuse, R48, -R50 ;  /* 0x0000003025057223 */ /* 0x040fe20000010832 */
[----:B------:R-:W-:Y:S01]  /*f340*/  FFMA.FTZ R52, R37, R52, R47 ;  /* 0x0000003425347223 */ /* 0x000fe2000001002f */
[----:B------:R-:W-:Y:S02]  /*f350*/  F2FP.SATFINITE.E4M3.F32.PACK_AB_MERGE_C R51, R56, R51, RZ ;  /* 0x000000333833723e */ /* 0x000fe400048070ff */
[----:B------:R-:W-:Y:S02]  /*f360*/  F2FP.SATFINITE.E4M3.F32.PACK_AB_MERGE_C R6, R58, R55, R0 ;  /* 0x000000373a06723e */ /* 0x000fe40004807000 */
[----:B------:R-:W-:Y:S02]  /*f370*/  F2FP.SATFINITE.E4M3.F32.PACK_AB_MERGE_C R7, R60, R53, R7 ;  /* 0x000000353c07723e */ /* 0x000fe40004807007 */
[----:B------:R-:W-:Y:S02]  /*f380*/  F2FP.SATFINITE.E4M3.F32.PACK_AB_MERGE_C R4, R46, R45, R4 ;  /* 0x0000002d2e04723e */ /* 0x000fe40004807004 */
[----:B------:R-:W-:-:S05]  /*f390*/  F2FP.SATFINITE.E4M3.F32.PACK_AB_MERGE_C R5, R52, R5, R51 ;  /* 0x000000053405723e */ /* 0x000fca0004807033 */
[----:B------:R0:W-:Y:S02]  /*f3a0*/  STS.128 [R61+0x20400], R4 ;  /* 0x020400043d007388 */ /* 0x0001e40000000c00 */
.L_x_3197:
[----:B------:R-:W-:Y:S05]  /*f3b0*/  BSYNC B2 ;  /* 0x0000000000027941 */ /* 0x000fea0003800000 */
.L_x_3196:
[----:B------:R-:W-:Y:S05]  /*f3c0*/  @P1 BRA `(.L_x_3195) ;  /* 0x0000000400e81947 */ /* 0x000fea0003800000 */
[----:B0----5:R-:W0:Y:S01]  /*f3d0*/  LDS.128 R4, [R61+0x24400] ;  /* 0x024400003d047984 */ /* 0x021e220000000c00 */
[----:B------:R-:W-:Y:S02]  /*f3e0*/  SHF.R.U32.HI R44, RZ, 0x8, R41 ;  /* 0x00000008ff2c7819 */ /* 0x000fe40000011629 */
[----:B---3--:R-:W-:Y:S02]  /*f3f0*/  SHF.R.U32.HI R48, RZ, 0x8, R43 ;  /* 0x00000008ff307819 */ /* 0x008fe4000001162b */
[----:B------:R-:W-:Y:S02]  /*f400*/  LOP3.LUT R45, R41, 0xff, RZ, 0xc0, !PT ;  /* 0x000000ff292d7812 */ /* 0x000fe400078ec0ff */
[----:B------:R-:W-:Y:S02]  /*f410*/  LOP3.LUT R49, R43, 0xff, RZ, 0xc0, !PT ;  /* 0x000000ff2b317812 */ /* 0x000fe400078ec0ff */
[----:B------:R-:W-:Y:S02]  /*f420*/  LOP3.LUT R44, R44, 0xff, RZ, 0xc0, !PT ;  /* 0x000000ff2c2c7812 */ /* 0x000fe400078ec0ff */
[----:B------:R-:W-:-:S02]  /*f430*/  LOP3.LUT R48, R48, 0xff, RZ, 0xc0, !PT ;  /* 0x000000ff30307812 */ /* 0x000fc400078ec0ff */
[----:B------:R-:W-:Y:S02]  /*f440*/  SHF.R.U32.HI R0, RZ, 0x8, R40 ;  /* 0x00000008ff007819 */ /* 0x000fe40000011628 */
[----:B------:R-:W-:Y:S02]  /*f450*/  PRMT R45, R44, 0x7604, R45 ;  /* 0x000076042c2d7816 */ /* 0x000fe4000000002d */
[----:B------:R-:W-:Y:S02]  /*f460*/  PRMT R49, R48, 0x7604, R49 ;  /* 0x0000760430317816 */ /* 0x000fe40000000031 */
[----:B------:R-:W-:Y:S02]  /*f470*/  SHF.R.U32.HI R44, RZ, 0x10, R41 ;  /* 0x00000010ff2c7819 */ /* 0x000fe40000011629 */
[----:B------:R-:W-:Y:S02]  /*f480*/  SHF.R.U32.HI R48, RZ, 0x10, R43 ;  /* 0x00000010ff307819 */ /* 0x000fe4000001162b */
[----:B--2---:R-:W-:-:S02]  /*f490*/  LOP3.LUT R37, R40, 0xff, RZ, 0xc0, !PT ;  /* 0x000000ff28257812 */ /* 0x004fc400078ec0ff */
[----:B------:R-:W-:Y:S02]  /*f4a0*/  LOP3.LUT R0, R0, 0xff, RZ, 0xc0, !PT ;  /* 0x000000ff00007812 */ /* 0x000fe400078ec0ff */
[----:B------:R-:W-:Y:S02]  /*f4b0*/  SHF.R.U32.HI R46, RZ, 0x8, R42 ;  /* 0x00000008ff2e7819 */ /* 0x000fe4000001162a */
[----:B------:R-:W-:Y:S02]  /*f4c0*/  LOP3.LUT R44, R44, 0xff, RZ, 0xc0, !PT ;  /* 0x000000ff2c2c7812 */ /* 0x000fe400078ec0ff */
[----:B------:R-:W-:Y:S02]  /*f4d0*/  LOP3.LUT R48, R48, 0xff, RZ, 0xc0, !PT ;  /* 0x000000ff30307812 */ /* 0x000fe400078ec0ff */
[----:B------:R-:W-:Y:S02]  /*f4e0*/  PRMT R37, R0, 0x7604, R37 ;  /* 0x0000760400257816 */ /* 0x000fe40000000025 */
[----:B------:R-:W-:-:S02]  /*f4f0*/  LOP3.LUT R47, R42, 0xff, RZ, 0xc0, !PT ;  /* 0x000000ff2a2f7812 */ /* 0x000fc400078ec0ff */
[----:B------:R-:W-:Y:S02]  /*f500*/  LOP3.LUT R46, R46, 0xff, RZ, 0xc0, !PT ;  /* 0x000000ff2e2e7812 */ /* 0x000fe400078ec0ff */
[----:B------:R-:W-:Y:S02]  /*f510*/  SHF.R.U32.HI R0, RZ, 0x10, R40 ;  /* 0x00000010ff007819 */ /* 0x000fe40000011628 */
[----:B------:R-:W-:Y:S02]  /*f520*/  PRMT R45, R44, 0x7054, R45 ;  /* 0x000070542c2d7816 */ /* 0x000fe4000000002d */
[----:B------:R-:W-:Y:S02]  /*f530*/  PRMT R49, R48, 0x7054, R49 ;  /* 0x0000705430317816 */ /* 0x000fe40000000031 */
[----:B------:R-:W-:Y:S02]  /*f540*/  PRMT R47, R46, 0x7604, R47 ;  /* 0x000076042e2f7816 */ /* 0x000fe4000000002f */
[----:B------:R-:W-:-:S02]  /*f550*/  LOP3.LUT R0, R0, 0xff, RZ, 0xc0, !PT ;  /* 0x000000ff00007812 */ /* 0x000fc400078ec0ff */
[----:B------:R-:W-:Y:S02]  /*f560*/  SHF.R.U32.HI R46, RZ, 0x10, R42 ;  /* 0x00000010ff2e7819 */ /* 0x000fe4000001162a */
[----:B------:R-:W-:Y:S02]  /*f570*/  LOP3.LUT R49, R49, 0xff000000, R43, 0xf8, !PT ;  /* 0xff00000031317812 */ /* 0x000fe400078ef82b */
[----:B------:R-:W-:Y:S02]  /*f580*/  LOP3.LUT R45, R45, 0xff000000, R41, 0xf8, !PT ;  /* 0xff0000002d2d7812 */ /* 0x000fe400078ef829 */
[----:B------:R-:W-:Y:S02]  /*f590*/  PRMT R37, R0, 0x7054, R37 ;  /* 0x0000705400257816 */ /* 0x000fe40000000025 */
[----:B------:R-:W-:Y:S02]  /*f5a0*/  LOP3.LUT R46, R46, 0xff, RZ, 0xc0, !PT ;  /* 0x000000ff2e2e7812 */ /* 0x000fe400078ec0ff */
[----:B0-----:R-:W-:-:S02]  /*f5b0*/  F2FP.F16.E4M3.UNPACK_B R0, R6.H1 ;  /* 0x00000006ff00723e */ /* 0x001fc400030006ff */
[----:B------:R-:W-:Y:S02]  /*f5c0*/  F2FP.F16.E4M3.UNPACK_B R48, R49 ;  /* 0x00000031ff30723e */ /* 0x000fe400020006ff */
[----:B------:R-:W-:Y:S02]  /*f5d0*/  F2FP.F16.E4M3.UNPACK_B R43, R45 ;  /* 0x0000002dff2b723e */ /* 0x000fe400020006ff */
[----:B------:R-:W-:Y:S01]  /*f5e0*/  PRMT R47, R46, 0x7054, R47 ;  /* 0x000070542e2f7816 */ /* 0x000fe2000000002f */
[----:B------:R-:W-:Y:S01]  /*f5f0*/  HADD2.F32 R50, -RZ, R48.H1_H1 ;  /* 0x30000030ff327230 */ /* 0x000fe20000004100 */
[----:B------:R-:W-:Y:S01]  /*f600*/  LOP3.LUT R44, R37, 0xff000000, R40, 0xf8, !PT ;  /* 0xff000000252c7812 */ /* 0x000fe200078ef828 */
[--C-:B------:R-:W-:Y:S01]  /*f610*/  HADD2.F32 R37, -RZ, R0.reuse.H1_H1 ;  /* 0x30000000ff257230 */ /* 0x100fe20000004100 */
[----:B------:R-:W-:Y:S01]  /*f620*/  F2FP.F16.E4M3.UNPACK_B R6, R6 ;  /* 0x00000006ff06723e */ /* 0x000fe200020006ff */
[--C-:B------:R-:W-:Y:S01]  /*f630*/  HADD2.F32 R46, -RZ, R43.reuse.H1_H1 ;  /* 0x3000002bff2e7230 */ /* 0x100fe20000004100 */
[----:B------:R-:W-:Y:S01]  /*f640*/  LOP3.LUT R47, R47, 0xff000000, R42, 0xf8, !PT ;  /* 0xff0000002f2f7812 */ /* 0x000fe200078ef82a */
[----:B------:R-:W-:Y:S01]  /*f650*/  HADD2.F32 R40, -RZ, R0.H0_H0 ;  /* 0x20000000ff287230 */ /* 0x000fe20000004100 */
[-C--:B------:R-:W-:Y:S01]  /*f660*/  F2FP.F16.E4M3.UNPACK_B R41, R7.reuse ;  /* 0x00000007ff29723e */ /* 0x080fe200020006ff */
[C---:B-1----:R-:W-:Y:S01]  /*f670*/  FMUL.FTZ R51, R37.reuse, R50 ;  /* 0x0000003225337220 */ /* 0x042fe20000410000 */
        /* <DEDUP_REMOVED lines=20> */
[----:B------:R-:W-:-:S02]  /*f7c0*/  HADD2.F32 R49, -RZ, R49.H1_H1 ;  /* 0x30000031ff317230 */ /* 0x000fc40000004100 */
[C---:B------:R-:W-:Y:S01]  /*f7d0*/  FMUL.FTZ R50, R5.reuse, R46 ;  /* 0x0000002e05327220 */ /* 0x040fe20000410000 */
[--C-:B------:R-:W-:Y:S02]  /*f7e0*/  HADD2.F32 R6, -RZ, R42.reuse.H1_H1 ;  /* 0x3000002aff067230 */ /* 0x100fe40000004100 */
[----:B------:R-:W-:Y:S01]  /*f7f0*/  FMUL.FTZ R54, R5, R40 ;  /* 0x0000002805367220 */ /* 0x000fe20000410000 */
[----:B------:R-:W-:Y:S01]  /*f800*/  HADD2.F32 R41, -RZ, R41.H0_H0 ;  /* 0x20000029ff297230 */ /* 0x000fe20000004100 */
[----:B------:R-:W-:Y:S01]  /*f810*/  F2FP.F16.E4M3.UNPACK_B R5, R47 ;  /* 0x0000002fff05723e */ /* 0x000fe200020006ff */
[----:B------:R-:W-:Y:S02]  /*f820*/  HADD2.F32 R45, -RZ, R45.H1_H1 ;  /* 0x3000002dff2d7230 */ /* 0x000fe40000004100 */
[C---:B------:R-:W-:Y:S01]  /*f830*/  FMUL.FTZ R43, R6.reuse, R49 ;  /* 0x00000031062b7220 */ /* 0x040fe20000410000 */
[----:B------:R-:W-:Y:S01]  /*f840*/  HADD2.F32 R42, -RZ, R42.H0_H0 ;  /* 0x2000002aff2a7230 */ /* 0x000fe20000004100 */
[----:B------:R-:W-:Y:S01]  /*f850*/  F2FP.F16.E4M3.UNPACK_B R4, R4.H1 ;  /* 0x00000004ff04723e */ /* 0x000fe200030006ff */
[C---:B------:R-:W-:Y:S01]  /*f860*/  FFMA.FTZ R50, R41.reuse, R40, -R50 ;  /* 0x0000002829327223 */ /* 0x040fe20000010832 */
[----:B------:R-:W-:Y:S01]  /*f870*/  FFMA.FTZ R53, R41, R46, R54 ;  /* 0x0000002e29357223 */ /* 0x000fe20000010036 */
[-C--:B------:R-:W-:Y:S01]  /*f880*/  FMUL.FTZ R41, R6, R45.reuse ;  /* 0x0000002d06297220 */ /* 0x080fe20000410000 */
[----:B------:R-:W-:Y:S01]  /*f890*/  F2FP.F16.E4M3.UNPACK_B R40, R44 ;  /* 0x0000002cff28723e */ /* 0x000fe200020006ff */
[----:B------:R-:W-:Y:S01]  /*f8a0*/  FFMA.FTZ R54, R42, R45, -R43 ;  /* 0x0000002d2a367223 */ /* 0x000fe2000001082b */
[----:B------:R-:W-:-:S02]  /*f8b0*/  HADD2.F32 R45, -RZ, R5.H1_H1 ;  /* 0x30000005ff2d7230 */ /* 0x000fc40000004100 */
[----:B------:R-:W-:Y:S01]  /*f8c0*/  FFMA.FTZ R57, R42, R49, R41 ;  /* 0x000000312a397223 */ /* 0x000fe20000010029 */
[----:B------:R-:W-:Y:S01]  /*f8d0*/  HADD2.F32 R43, -RZ, R5.H0_H0 ;  /* 0x20000005ff2b7230 */ /* 0x000fe20000004100 */
[----:B------:R-:W-:Y:S01]  /*f8e0*/  F2FP.F16.E4M3.UNPACK_B R44, R44.H1 ;  /* 0x0000002cff2c723e */ /* 0x000fe200030006ff */
[--C-:B------:R-:W-:Y:S01]  /*f8f0*/  HADD2.F32 R6, -RZ, R4.reuse.H1_H1 ;  /* 0x30000004ff067230 */ /* 0x100fe20000004100 */
[----:B------:R-:W-:Y:S01]  /*f900*/  F2FP.F16.E4M3.UNPACK_B R47, R47.H1 ;  /* 0x0000002fff2f723e */ /* 0x000fe200030006ff */
[----:B------:R-:W-:Y:S02]  /*f910*/  HADD2.F32 R5, -RZ, R4.H0_H0 ;  /* 0x20000004ff057230 */ /* 0x000fe40000004100 */
[----:B------:R-:W-:Y:S02]  /*f920*/  HADD2.F32 R4, -RZ, R0.H1_H1 ;  /* 0x30000000ff047230 */ /* 0x000fe40000004100 */
[----:B------:R-:W-:Y:S01]  /*f930*/  FMUL.FTZ R46, R6, R45 ;  /* 0x0000002d062e7220 */ /* 0x000fe20000410000 */
[----:B------:R-:W-:-:S02]  /*f940*/  HADD2.F32 R42, -RZ, R40.H1_H1 ;  /* 0x30000028ff2a7230 */ /* 0x000fc40000004100 */
[----:B------:R-:W-:Y:S02]  /*f950*/  HADD2.F32 R41, -RZ, R40.H0_H0 ;  /* 0x20000028ff297230 */ /* 0x000fe40000004100 */
[----:B------:R-:W-:Y:S01]  /*f960*/  FMUL.FTZ R49, R4, R43 ;  /* 0x0000002b04317220 */ /* 0x000fe20000410000 */
[----:B------:R-:W-:Y:S02]  /*f970*/  HADD2.F32 R0, -RZ, R0.H0_H0 ;  /* 0x20000000ff007230 */ /* 0x000fe40000004100 */
[-C--:B------:R-:W-:Y:S01]  /*f980*/  FMUL.FTZ R6, R6, R42.reuse ;  /* 0x0000002a06067220 */ /* 0x080fe20000410000 */
[C---:B------:R-:W-:Y:S01]  /*f990*/  FFMA.FTZ R46, R5.reuse, R42, -R46 ;  /* 0x0000002a052e7223 */ /* 0x040fe2000001082e */
[----:B------:R-:W-:Y:S02]  /*f9a0*/  FMUL.FTZ R4, R4, R41 ;  /* 0x0000002904047220 */ /* 0x000fe40000410000 */
[----:B------:R-:W-:Y:S01]  /*f9b0*/  FFMA.FTZ R45, R5, R45, R6 ;  /* 0x0000002d052d7223 */ /* 0x000fe20000010006 */
[----:B------:R-:W-:-:S02]  /*f9c0*/  HADD2.F32 R5, -RZ, R44.H1_H1 ;  /* 0x3000002cff057230 */ /* 0x000fc40000004100 */
[C---:B------:R-:W-:Y:S01]  /*f9d0*/  FFMA.FTZ R40, R0.reuse, R43, R4 ;  /* 0x0000002b00287223 */ /* 0x040fe20000010004 */
[----:B------:R-:W-:Y:S02]  /*f9e0*/  HADD2.F32 R4, -RZ, R37.H1_H1 ;  /* 0x30000025ff047230 */ /* 0x000fe40000004100 */
[----:B------:R-:W-:Y:S01]  /*f9f0*/  FFMA.FTZ R49, R0, R41, -R49 ;  /* 0x0000002900317223 */ /* 0x000fe20000010831 */
[--C-:B------:R-:W-:Y:S02]  /*fa00*/  HADD2.F32 R6, -RZ, R47.reuse.H1_H1 ;  /* 0x3000002fff067230 */ /* 0x100fe40000004100 */
[----:B------:R-:W-:Y:S02]  /*fa10*/  HADD2.F32 R47, -RZ, R47.H0_H0 ;  /* 0x2000002fff2f7230 */ /* 0x000fe40000004100 */
[C---:B------:R-:W-:Y:S01]  /*fa20*/  FMUL.FTZ R41, R4.reuse, R5 ;  /* 0x0000000504297220 */ /* 0x040fe20000410000 */
[----:B------:R-:W-:Y:S02]  /*fa30*/  HADD2.F32 R0, -RZ, R7.H1_H1 ;  /* 0x30000007ff007230 */ /* 0x000fe40000004100 */
[----:B------:R-:W-:Y:S01]  /*fa40*/  FMUL.FTZ R42, R4, R6 ;  /* 0x00000006042a7220 */ /* 0x000fe20000410000 */
[----:B------:R-:W-:-:S02]  /*fa50*/  HADD2.F32 R44, -RZ, R44.H0_H0 ;  /* 0x2000002cff2c7230 */ /* 0x000fc40000004100 */
        /* <DEDUP_REMOVED lines=17> */
.L_x_3195:
[----:B------:R-:W-:Y:S05]  /*fb70*/  BSYNC B1 ;  /* 0x0000000000017941 */ /* 0x000fea0003800000 */
.L_x_3194:
[----:B------:R-:W-:Y:S01]  /*fb80*/  VIADD R0, R220, 0x20 ;  /* 0x00000020dc007836 */ /* 0x000fe20000000000 */
[----:B------:R-:W-:Y:S04]  /*fb90*/  BSSY B1, `(.L_x_3198) ;  /* 0x00000fb000017945 */ /* 0x000fe80003800000 */
[----:B------:R-:W-:-:S13]  /*fba0*/  ISETP.GE.AND P0, PT, R0, R3, PT ;  /* 0x000000030000720c */ /* 0x000fda0003f06270 */
[----:B------:R-:W-:Y:S05]  /*fbb0*/  @P0 BRA `(.L_x_3199) ;  /* 0x0000000c00e00947 */ /* 0x000fea0003800000 */
[----:B------:R0:W5:Y:S01]  /*fbc0*/  LDL R53, [R1+0x58] ;  /* 0x0000580001357983 */ /* 0x0001620000100800 */
[----:B------:R-:W1:Y:S01]  /*fbd0*/  LDC R0, c[0x0][0x3f4] ;  /* 0x0000fd00ff007b82 */ /* 0x000e620000000800 */
[----:B------:R-:W-:Y:S01]  /*fbe0*/  BSSY B2, `(.L_x_3200) ;  /* 0x000007e000027945 */ /* 0x000fe20003800000 */
[-C--:B-1----:R-:W-:Y:S02]  /*fbf0*/  ISETP.GE.AND P0, PT, R18, R0.reuse, PT ;  /* 0x000000001200720c */ /* 0x082fe40003f06270 */
[----:B------:R-:W-:-:S11]  /*fc00*/  ISETP.GE.AND P1, PT, R219, R0, PT ;  /* 0x00000000db00720c */ /* 0x000fd60003f26270 */
[----:B0-----:R-:W-:Y:S05]  /*fc10*/  @P0 BRA `(.L_x_3201) ;  /* 0x0000000400e80947 */ /* 0x001fea0003800000 */
[----:B----45:R-:W0:Y:S01]  /*fc20*/  LDS.128 R4, [R53+0x21400] ;  /* 0x0214000035047984 */ /* 0x030e220000000c00 */
[----:B------:R-:W-:Y:S02]  /*fc30*/  SHF.R.U32.HI R40, RZ, 0x8, R35 ;  /* 0x00000008ff287819 */ /* 0x000fe40000011623 */
[----:B------:R-:W-:Y:S02]  /*fc40*/  SHF.R.U32.HI R44, RZ, 0x8, R39 ;  /* 0x00000008ff2c7819 */ /* 0x000fe40000011627 */
        /* <DEDUP_REMOVED lines=29> */
[----:B------:R-:W-:Y:S01]  /*fe20*/  F2FP.F16.E4M3.UNPACK_B R39, R41 ;  /* 0x00000029ff27723e */ /* 0x000fe200020006ff */
[----:B------:R-:W-:Y:S01]  /*fe30*/  HADD2.F32 R35, -RZ, R0.H0_H0 ;  /* 0x20000000ff237230 */ /* 0x000fe20000004100 */
[----:B------:R-:W-:Y:S01]  /*fe40*/  PRMT R43, R42, 0x7054, R43 ;  /* 0x000070542a2b7816 */ /* 0x000fe2000000002b */
[----:B------:R-:W-:Y:S01]  /*fe50*/  HADD2.F32 R46, -RZ, R44.H1_H1 ;  /* 0x3000002cff2e7230 */ /* 0x000fe20000004100 */
[----:B------:R-:W-:Y:S01]  /*fe60*/  LOP3.LUT R40, R37, 0xff000000, R34, 0xf8, !PT ;  /* 0xff00000025287812 */ /* 0x000fe200078ef822 */
[----:B------:R-:W-:Y:S01]  /*fe70*/  HADD2.F32 R34, -RZ, R0.H1_H1 ;  /* 0x30000000ff227230 */ /* 0x000fe20000004100 */
[----:B------:R-:W-:Y:S01]  /*fe80*/  F2FP.F16.E4M3.UNPACK_B R6, R6 ;  /* 0x00000006ff06723e */ /* 0x000fe200020006ff */
[--C-:B------:R-:W-:Y:S01]  /*fe90*/  HADD2.F32 R42, -RZ, R39.reuse.H1_H1 ;  /* 0x30000027ff2a7230 */ /* 0x100fe20000004100 */
[----:B------:R-:W-:Y:S01]  /*fea0*/  LOP3.LUT R43, R43, 0xff000000, R38, 0xf8, !PT ;  /* 0xff0000002b2b7812 */ /* 0x000fe200078ef826 */
[----:B------:R-:W-:Y:S01]  /*feb0*/  HADD2.F32 R44, -RZ, R44.H0_H0 ;  /* 0x2000002cff2c7230 */ /* 0x000fe20000004100 */
[-C--:B------:R-:W-:Y:S01]  /*fec0*/  F2FP.F16.E4M3.UNPACK_B R37, R7.reuse ;  /* 0x00000007ff25723e */ /* 0x080fe200020006ff */
[C---:B---3--:R-:W-:Y:S01]  /*fed0*/  FMUL.FTZ R48, R34.reuse, R46 ;  /* 0x0000002e22307220 */ /* 0x048fe20000410000 */
        /* <DEDUP_REMOVED lines=24> */
[----:B------:R-:W-:Y:S01]  /*10060*/  F2FP.F16.E4M3.UNPACK_B R4, R4.H1 ;  /* 0x00000004ff04723e */ /* 0x000fe200030006ff */
[----:B------:R-:W-:-:S02]  /*10070*/  HADD2.F32 R41, -RZ, R41.H1_H1 ;  /* 0x30000029ff297230 */ /* 0x000fc40000004100 */
[C---:B------:R-:W-:Y:S01]  /*10080*/  FMUL.FTZ R35, R6.reuse, R45 ;  /* 0x0000002d06237220 */ /* 0x040fe20000410000 */
[----:B------:R-:W-:Y:S01]  /*10090*/  HADD2.F32 R38, -RZ, R38.H0_H0 ;  /* 0x20000026ff267230 */ /* 0x000fe20000004100 */
[----:B------:R-:W-:Y:S01]  /*100a0*/  F2FP.F16.E4M3.UNPACK_B R5, R43 ;  /* 0x0000002bff05723e */ /* 0x000fe200020006ff */
[C---:B------:R-:W-:Y:S01]  /*100b0*/  FFMA.FTZ R49, R37.reuse, R46, R52 ;  /* 0x0000002e25317223 */ /* 0x040fe20000010034 */
[----:B------:R-:W-:Y:S01]  /*100c0*/  FFMA.FTZ R50, R37, R42, -R50 ;  /* 0x0000002a25327223 */ /* 0x000fe20000010832 */
[-C--:B------:R-:W-:Y:S01]  /*100d0*/  FMUL.FTZ R37, R6, R41.reuse ;  /* 0x0000002906257220 */ /* 0x080fe20000410000 */
[C---:B------:R-:W-:Y:S01]  /*100e0*/  FFMA.FTZ R46, R38.reuse, R41, -R35 ;  /* 0x00000029262e7223 */ /* 0x040fe20000010823 */
[-C--:B------:R-:W-:Y:S01]  /*100f0*/  F2FP.F16.E4M3.UNPACK_B R35, R40.reuse ;  /* 0x00000028ff23723e */ /* 0x080fe200020006ff */
[----:B------:R-:W-:Y:S02]  /*10100*/  HADD2.F32 R6, -RZ, R4.H1_H1 ;  /* 0x30000004ff067230 */ /* 0x000fe40000004100 */
[----:B------:R-:W-:Y:S01]  /*10110*/  FFMA.FTZ R45, R38, R45, R37 ;  /* 0x0000002d262d7223 */ /* 0x000fe20000010025 */
[--C-:B------:R-:W-:Y:S01]  /*10120*/  HADD2.F32 R41, -RZ, R5.reuse.H1_H1 ;  /* 0x30000005ff297230 */ /* 0x100fe20000004100 */
[----:B------:R-:W-:Y:S01]  /*10130*/  F2FP.F16.E4M3.UNPACK_B R40, R40.H1 ;  /* 0x00000028ff28723e */ /* 0x000fe200030006ff */
[----:B------:R-:W-:Y:S01]  /*10140*/  HADD2.F32 R39, -RZ, R5.H0_H0 ;  /* 0x20000005ff277230 */ /* 0x000fe20000004100 */
[----:B------:R-:W-:Y:S01]  /*10150*/  F2FP.F16.E4M3.UNPACK_B R43, R43.H1 ;  /* 0x0000002bff2b723e */ /* 0x000fe200030006ff */
[----:B------:R-:W-:-:S02]  /*10160*/  HADD2.F32 R37, -RZ, R35.H1_H1 ;  /* 0x30000023ff257230 */ /* 0x000fc40000004100 */
[C---:B------:R-:W-:Y:S01]  /*10170*/  FMUL.FTZ R38, R6.reuse, R41 ;  /* 0x0000002906267220 */ /* 0x040fe20000410000 */
[----:B------:R-:W-:Y:S01]  /*10180*/  HADD2.F32 R5, -RZ, R4.H0_H0 ;  /* 0x20000004ff057230 */ /* 0x000fe20000004100 */
[----:B------:R-:W-:Y:S01]  /*10190*/  F2FP.SATFINITE.E4M3.F32.PACK_AB_MERGE_C R48, R51, R48, RZ ;  /* 0x000000303330723e */ /* 0x000fe200048070ff */
[--C-:B------:R-:W-:Y:S02]  /*101a0*/  HADD2.F32 R4, -RZ, R0.reuse.H1_H1 ;  /* 0x30000000ff047230 */ /* 0x100fe40000004100 */
[-C--:B------:R-:W-:Y:S01]  /*101b0*/  FMUL.FTZ R42, R6, R37.reuse ;  /* 0x00000025062a7220 */ /* 0x080fe20000410000 */
[----:B------:R-:W-:Y:S02]  /*101c0*/  HADD2.F32 R35, -RZ, R35.H0_H0 ;  /* 0x20000023ff237230 */ /* 0x000fe40000004100 */
[C---:B------:R-:W-:Y:S01]  /*101d0*/  FFMA.FTZ R6, R5.reuse, R37, -R38 ;  /* 0x0000002505067223 */ /* 0x040fe20000010826 */
[----:B------:R-:W-:Y:S02]  /*101e0*/  HADD2.F32 R0, -RZ, R0.H0_H0 ;  /* 0x20000000ff007230 */ /* 0x000fe40000004100 */
[C---:B------:R-:W-:Y:S01]  /*101f0*/  FMUL.FTZ R37, R4.reuse, R39 ;  /* 0x0000002704257220 */ /* 0x040fe20000410000 */
[----:B------:R-:W-:Y:S01]  /*10200*/  FFMA.FTZ R41, R5, R41, R42 ;  /* 0x0000002905297223 */ /* 0x000fe2000001002a */
[----:B------:R-:W-:Y:S01]  /*10210*/  FMUL.FTZ R4, R4, R35 ;  /* 0x0000002304047220 */ /* 0x000fe20000410000 */
[----:B------:R-:W-:-:S02]  /*10220*/  HADD2.F32 R5, -RZ, R40.H1_H1 ;  /* 0x30000028ff057230 */ /* 0x000fc40000004100 */
[C---:B------:R-:W-:Y:S01]  /*10230*/  FFMA.FTZ R37, R0.reuse, R35, -R37 ;  /* 0x0000002300257223 */ /* 0x040fe20000010825 */
[--C-:B------:R-:W-:Y:S02]  /*10240*/  HADD2.F32 R35, -RZ, R43.reuse.H1_H1 ;  /* 0x3000002bff237230 */ /* 0x100fe40000004100 */
[----:B------:R-:W-:Y:S01]  /*10250*/  FFMA.FTZ R38, R0, R39, R4 ;  /* 0x0000002700267223 */ /* 0x000fe20000010004 */
[----:B------:R-:W-:Y:S02]  /*10260*/  HADD2.F32 R4, -RZ, R34.H1_H1 ;  /* 0x30000022ff047230 */ /* 0x000fe40000004100 */
[----:B------:R-:W-:Y:S02]  /*10270*/  HADD2.F32 R43, -RZ, R43.H0_H0 ;  /* 0x2000002bff2b7230 */ /* 0x000fe40000004100 */
[----:B------:R-:W-:Y:S02]  /*10280*/  HADD2.F32 R0, -RZ, R7.H1_H1 ;  /* 0x30000007ff007230 */ /* 0x000fe40000004100 */
[----:B------:R-:W-:Y:S01]  /*10290*/  FMUL.FTZ R39, R4, R35 ;  /* 0x0000002304277220 */ /* 0x000fe20000410000 */
[----:B------:R-:W-:-:S02]  /*102a0*/  HADD2.F32 R40, -RZ, R40.H0_H0 ;  /* 0x20000028ff287230 */ /* 0x000fc40000004100 */
        /* <DEDUP_REMOVED lines=17> */
.L_x_3201:
[----:B------:R-:W-:Y:S05]  /*103c0*/  BSYNC B2 ;  /* 0x0000000000027941 */ /* 0x000fea0003800000 */
.L_x_3200:
[----:B------:R-:W-:Y:S05]  /*103d0*/  @P1 BRA `(.L_x_3199) ;  /* 0x0000000400d81947 */ /* 0x000fea0003800000 */
[----:B0---45:R-:W0:Y:S01]  /*103e0*/  LDS.128 R4, [R53+0x25400] ;  /* 0x0254000035047984 */ /* 0x031e220000000c00 */
[----:B------:R-:W-:Y:S02]  /*103f0*/  SHF.R.U32.HI R34, RZ, 0x8, R30 ;  /* 0x00000008ff227819 */ /* 0x000fe4000001161e */
[----:B------:R-:W-:Y:S02]  /*10400*/  SHF.R.U32.HI R38, RZ, 0x8, R31 ;  /* 0x00000008ff267819 */ /* 0x000fe4000001161f */
[----:B------:R-:W-:Y:S02]  /*10410*/  LOP3.LUT R35, R34, 0xff, RZ, 0xc0, !PT ;  /* 0x000000ff22237812 */ /* 0x000fe400078ec0ff */
[----:B--2---:R-:W-:Y:S02]  /*10420*/  LOP3.LUT R37, R31, 0xff, RZ, 0xc0, !PT ;  /* 0x000000ff1f257812 */ /* 0x004fe400078ec0ff */
[----:B------:R-:W-:Y:S02]  /*10430*/  LOP3.LUT R34, R38, 0xff, RZ, 0xc0, !PT ;  /* 0x000000ff26227812 */ /* 0x000fe400078ec0ff */
[----:B------:R-:W-:-:S02]  /*10440*/  SHF.R.U32.HI R41, RZ, 0x8, R33 ;  /* 0x00000008ff297819 */ /* 0x000fc40000011621 */
[----:B------:R-:W-:Y:S02]  /*10450*/  PRMT R34, R34, 0x7604, R37 ;  /* 0x0000760422227816 */ /* 0x000fe40000000025 */
[----:B------:R-:W-:Y:S02]  /*10460*/  SHF.R.U32.HI R42, RZ, 0x10, R31 ;  /* 0x00000010ff2a7819 */ /* 0x000fe4000001161f */
[----:B------:R-:W-:Y:S02]  /*10470*/  SHF.R.U32.HI R37, RZ, 0x8, R32 ;  /* 0x00000008ff257819 */ /* 0x000fe40000011620 */
[----:B------:R-:W-:Y:S02]  /*10480*/  LOP3.LUT R38, R33, 0xff, RZ, 0xc0, !PT ;  /* 0x000000ff21267812 */ /* 0x000fe400078ec0ff */
[----:B------:R-:W-:Y:S02]  /*10490*/  LOP3.LUT R41, R41, 0xff, RZ, 0xc0, !PT ;  /* 0x000000ff29297812 */ /* 0x000fe400078ec0ff */
[----:B------:R-:W-:-:S02]  /*104a0*/  SHF.R.U32.HI R40, RZ, 0x10, R33 ;  /* 0x00000010ff287819 */ /* 0x000fc40000011621 */
[----:B------:R-:W-:Y:S01]  /*104b0*/  LOP3.LUT R39, R37, 0xff, RZ, 0xc0, !PT ;  /* 0x000000ff25277812 */ /* 0x000fe200078ec0ff */
[----:B------:R-:W-:Y:S01]  /*104c0*/  IMAD.U32 R37, R42, 0x10000, RZ ;  /* 0x000100002a257824 */ /* 0x000fe200078e00ff */
[----:B------:R-:W-:Y:S01]  /*104d0*/  PRMT R38, R41, 0x7604, R38 ;  /* 0x0000760429267816 */ /* 0x000fe20000000026 */
[----:B------:R-:W-:Y:S01]  /*104e0*/  IMAD.U32 R41, R40, 0x10000, RZ ;  /* 0x0001000028297824 */ /* 0x000fe200078e00ff */
[----:B------:R-:W-:Y:S02]  /*104f0*/  LOP3.LUT R0, R30, 0xff, RZ, 0xc0, !PT ;  /* 0x000000ff1e007812 */ /* 0x000fe400078ec0ff */
[----:B------:R-:W-:Y:S02]  /*10500*/  LOP3.LUT R37, R34, 0xff0000, R37, 0xf8, !PT ;  /* 0x00ff000022257812 */ /* 0x000fe400078ef825 */
[----:B------:R-:W-:Y:S02]  /*10510*/  LOP3.LUT R41, R38, 0xff0000, R41, 0xf8, !PT ;  /* 0x00ff000026297812 */ /* 0x000fe400078ef829 */
[----:B------:R-:W-:-:S02]  /*10520*/  PRMT R35, R35, 0x7604, R0 ;  /* 0x0000760423237816 */ /* 0x000fc40000000000 */
[----:B------:R-:W-:Y:S02]  /*10530*/  LOP3.LUT R0, R32, 0xff, RZ, 0xc0, !PT ;  /* 0x000000ff20007812 */ /* 0x000fe400078ec0ff */
[----:B------:R-:W-:Y:S02]  /*10540*/  LOP3.LUT R41, R41, 0xff000000, R33, 0xf8, !PT ;  /* 0xff00000029297812 */ /* 0x000fe400078ef821 */
[----:B------:R-:W-:Y:S02]  /*10550*/  LOP3.LUT R37, R37, 0xff000000, R31, 0xf8, !PT ;  /* 0xff00000025257812 */ /* 0x000fe400078ef81f */
[----:B------:R-:W-:Y:S02]  /*10560*/  PRMT R39, R39, 0x7604, R0 ;  /* 0x0000760427277816 */ /* 0x000fe40000000000 */
        /* <DEDUP_REMOVED lines=54> */
[--C-:B------:R-:W-:Y:S01]  /*108d0*/  HADD2.F32 R6, -RZ, R4.reuse.H1_H1 ;  /* 0x30000004ff067230 */ /* 0x100fe20000004100 */
[----:B------:R-:W-:Y:S01]  /*108e0*/  F2FP.SATFINITE.E4M3.F32.PACK_AB_MERGE_C R44, R45, R44, RZ ;  /* 0x0000002c2d2c723e */ /* 0x000fe200048070ff */
[----:B------:R-:W-:-:S02]  /*108f0*/  HADD2.F32 R5, -RZ, R4.H0_H0 ;  /* 0x20000004ff057230 */ /* 0x000fc40000004100 */
[--C-:B------:R-:W-:Y:S02]  /*10900*/  HADD2.F32 R32, -RZ, R31.reuse.H1_H1 ;  /* 0x3000001fff207230 */ /* 0x100fe40000004100 */
[C---:B------:R-:W-:Y:S01]  /*10910*/  FMUL.FTZ R38, R6.reuse, R34 ;  /* 0x0000002206267220 */ /* 0x040fe20000410000 */
[--C-:B------:R-:W-:Y:S02]  /*10920*/  HADD2.F32 R4, -RZ, R0.reuse.H1_H1 ;  /* 0x30000000ff047230 */ /* 0x100fe40000004100 */
[----:B------:R-:W-:Y:S02]  /*10930*/  HADD2.F32 R31, -RZ, R31.H0_H0 ;  /* 0x2000001fff1f7230 */ /* 0x000fe40000004100 */
[-C--:B------:R-:W-:Y:S01]  /*10940*/  FMUL.FTZ R6, R6, R32.reuse ;  /* 0x0000002006067220 */ /* 0x080fe20000410000 */
[----:B------:R-:W-:Y:S02]  /*10950*/  HADD2.F32 R0, -RZ, R0.H0_H0 ;  /* 0x20000000ff007230 */ /* 0x000fe40000004100 */
[C---:B------:R-:W-:Y:S01]  /*10960*/  FMUL.FTZ R37, R4.reuse, R33 ;  /* 0x0000002104257220 */ /* 0x040fe20000410000 */
[C---:B------:R-:W-:Y:S01]  /*10970*/  FFMA.FTZ R38, R5.reuse, R32, -R38 ;  /* 0x0000002005267223 */ /* 0x040fe20000010826 */
[-C--:B------:R-:W-:Y:S01]  /*10980*/  FMUL.FTZ R4, R4, R31.reuse ;  /* 0x0000001f04047220 */ /* 0x080fe20000410000 */
[----:B------:R-:W-:Y:S01]  /*10990*/  FFMA.FTZ R41, R5, R34, R6 ;  /* 0x0000002205297223 */ /* 0x000fe20000010006 */
[----:B------:R-:W-:Y:S01]  /*109a0*/  FFMA.FTZ R37, R0, R31, -R37 ;  /* 0x0000001f00257223 */ /* 0x000fe20000010825 */
[----:B------:R-:W-:-:S02]  /*109b0*/  HADD2.F32 R5, -RZ, R35.H1_H1 ;  /* 0x30000023ff057230 */ /* 0x000fc40000004100 */
[----:B------:R-:W-:Y:S01]  /*109c0*/  FFMA.FTZ R32, R0, R33, R4 ;  /* 0x0000002100207223 */ /* 0x000fe20000010004 */
[----:B------:R-:W-:Y:S02]  /*109d0*/  HADD2.F32 R4, -RZ, R30.H1_H1 ;  /* 0x3000001eff047230 */ /* 0x000fe40000004100 */
        /* <DEDUP_REMOVED lines=22> */
.L_x_3199:
[----:B------:R-:W-:Y:S05]  /*10b40*/  BSYNC B1 ;  /* 0x0000000000017941 */ /* 0x000fea0003800000 */
.L_x_3198:
[----:B------:R-:W-:Y:S01]  /*10b50*/  IADD3 R0, R220, 0x40, RZ ;  /* 0x00000040dc007810 */ /* 0x000fe20007ffe0ff */
[----:B------:R-:W-:Y:S03]  /*10b60*/  BSSY B1, `(.L_x_3202) ;  /* 0x00000fb000017945 */ /* 0x000fe60003800000 */
[----:B------:R-:W-:-:S13]  /*10b70*/  ISETP.GE.AND P0, PT, R0, R3, PT ;  /* 0x000000030000720c */ /* 0x000fda0003f06270 */
[----:B------:R-:W-:Y:S05]  /*10b80*/  @P0 BRA `(.L_x_3203) ;  /* 0x0000000c00e00947 */ /* 0x000fea0003800000 */
[----:B-----5:R0:W5:Y:S01]  /*10b90*/  LDL R44, [R1+0x58] ;  /* 0x00005800012c7983 */ /* 0x0201620000100800 */
[----:B------:R-:W1:Y:S01]  /*10ba0*/  LDC R0, c[0x0][0x3f4] ;  /* 0x0000fd00ff007b82 */ /* 0x000e620000000800 */
[----:B------:R-:W-:Y:S01]  /*10bb0*/  BSSY B2, `(.L_x_3204) ;  /* 0x000007a000027945 */ /* 0x000fe20003800000 */
[-C--:B-1----:R-:W-:Y:S02]  /*10bc0*/  ISETP.GE.AND P0, PT, R18, R0.reuse, PT ;  /* 0x000000001200720c */ /* 0x082fe40003f06270 */
[----:B------:R-:W-:-:S11]  /*10bd0*/  ISETP.GE.AND P1, PT, R219, R0, PT ;  /* 0x00000000db00720c */ /* 0x000fd60003f26270 */
[----:B0-----:R-:W-:Y:S05]  /*10be0*/  @P0 BRA `(.L_x_3205) ;  /* 0x0000000400d80947 */ /* 0x001fea0003800000 */
[----:B----45:R-:W0:Y:S01]  /*10bf0*/  LDS.128 R4, [R44+0x22400] ;  /* 0x022400002c047984 */ /* 0x030e220000000c00 */
[----:B------:R-:W-:Y:S02]  /*10c00*/  SHF.R.U32.HI R33, RZ, 0x8, R27 ;  /* 0x00000008ff217819 */ /* 0x000fe4000001161b */
[----:B------:R-:W-:Y:S02]  /*10c10*/  LOP3.LUT R32, R27, 0xff, RZ, 0xc0, !PT ;  /* 0x000000ff1b207812 */ /* 0x000fe400078ec0ff */
[----:B------:R-:W-:Y:S02]  /*10c20*/  LOP3.LUT R33, R33, 0xff, RZ, 0xc0, !PT ;  /* 0x000000ff21217812 */ /* 0x000fe400078ec0ff */
[----:B--2---:R-:W-:Y:S02]  /*10c30*/  SHF.R.U32.HI R37, RZ, 0x8, R29 ;  /* 0x00000008ff257819 */ /* 0x004fe4000001161d */
[----:B------:R-:W-:Y:S02]  /*10c40*/  PRMT R32, R33, 0x7604, R32 ;  /* 0x0000760421207816 */ /* 0x000fe40000000020 */
[----:B------:R-:W-:-:S02]  /*10c50*/  SHF.R.U32.HI R33, RZ, 0x10, R27 ;  /* 0x00000010ff217819 */ /* 0x000fc4000001161b */
[----:B------:R-:W-:Y:S02]  /*10c60*/  LOP3.LUT R34, R29, 0xff, RZ, 0xc0, !PT ;  /* 0x000000ff1d227812 */ /* 0x000fe400078ec0ff */
[----:B------:R-:W-:Y:S01]  /*10c70*/  LOP3.LUT R37, R37, 0xff, RZ, 0xc0, !PT ;  /* 0x000000ff25257812 */ /* 0x000fe200078ec0ff */
[----:B------:R-:W-:Y:S01]  /*10c80*/  IMAD.U32 R33, R33, 0x10000, RZ ;  /* 0x0001000021217824 */ /* 0x000fe200078e00ff */
[----:B------:R-:W-:Y:S02]  /*10c90*/  SHF.R.U32.HI R38, RZ, 0x10, R29 ;  /* 0x00000010ff267819 */ /* 0x000fe4000001161d */
[----:B------:R-:W-:Y:S02]  /*10ca0*/  SHF.R.U32.HI R30, RZ, 0x8, R26 ;  /* 0x00000008ff1e7819 */ /* 0x000fe4000001161a */
[----:B------:R-:W-:Y:S01]  /*10cb0*/  PRMT R34, R37, 0x7604, R34 ;  /* 0x0000760425227816 */ /* 0x000fe20000000022 */
[----:B------:R-:W-:Y:S01]  /*10cc0*/  IMAD.U32 R37, R38, 0x10000, RZ ;  /* 0x0001000026257824 */ /* 0x000fe200078e00ff */
[----:B------:R-:W-:-:S02]  /*10cd0*/  LOP3.LUT R0, R26, 0xff, RZ, 0xc0, !PT ;  /* 0x000000ff1a007812 */ /* 0x000fc400078ec0ff */
[----:B------:R-:W-:Y:S02]  /*10ce0*/  LOP3.LUT R31, R30, 0xff, RZ, 0xc0, !PT ;  /* 0x000000ff1e1f7812 */ /* 0x000fe400078ec0ff */
[----:B------:R-:W-:Y:S02]  /*10cf0*/  SHF.R.U32.HI R30, RZ, 0x8, R28 ;  /* 0x00000008ff1e7819 */ /* 0x000fe4000001161c */
[----:B------:R-:W-:Y:S02]  /*10d00*/  LOP3.LUT R33, R32, 0xff0000, R33, 0xf8, !PT ;  /* 0x00ff000020217812 */ /* 0x000fe400078ef821 */
[----:B------:R-:W-:Y:S02]  /*10d10*/  LOP3.LUT R37, R34, 0xff0000, R37, 0xf8, !PT ;  /* 0x00ff000022257812 */ /* 0x000fe400078ef825 */
[----:B------:R-:W-:Y:S02]  /*10d20*/  PRMT R31, R31, 0x7604, R0 ;  /* 0x000076041f1f7816 */ /* 0x000fe40000000000 */
[----:B------:R-:W-:-:S02]  /*10d30*/  LOP3.LUT R0, R28, 0xff, RZ, 0xc0, !PT ;  /* 0x000000ff1c007812 */ /* 0x000fc400078ec0ff */
        /* <DEDUP_REMOVED lines=97> */
.L_x_3205:
[----:B------:R-:W-:Y:S05]  /*11350*/  BSYNC B2 ;  /* 0x0000000000027941 */ /* 0x000fea0003800000 */
.L_x_3204:
[----:B------:R-:W-:Y:S05]  /*11360*/  @P1 BRA `(.L_x_3203) ;  /* 0x0000000400e81947 */ /* 0x000fea0003800000 */
[----:B0---45:R-:W0:Y:S01]  /*11370*/  LDS.128 R4, [R44+0x26400] ;  /* 0x026400002c047984 */ /* 0x031e220000000c00 */
[----:B------:R-:W-:Y:S02]  /*11380*/  SHF.R.U32.HI R26, RZ, 0x8, R25 ;  /* 0x00000008ff1a7819 */ /* 0x000fe40000011619 */
        /* <DEDUP_REMOVED lines=120> */
.L_x_3203:
[----:B------:R-:W-:Y:S05]  /*11b10*/  BSYNC B1 ;  /* 0x0000000000017941 */ /* 0x000fea0003800000 */
.L_x_3202:
[----:B------:R-:W-:-:S05]  /*11b20*/  VIADD R0, R220, 0x60 ;  /* 0x00000060dc007836 */ /* 0x000fca0000000000 */
        /* <DEDUP_REMOVED lines=130> */
.L_x_3208:
[----:B------:R-:W-:Y:S05]  /*12350*/  BSYNC B1 ;  /* 0x0000000000017941 */ /* 0x000fea0003800000 */
.L_x_3207:
[----:B------:R-:W-:Y:S05]  /*12360*/  @P1 BRA `(.L_x_3206) ;  /* 0x0000005000681947 */ /* 0x000fea0003800000 */
[----:B0---45:R-:W0:Y:S01]  /*12370*/  LDS.128 R4, [R35+0x27400] ;  /* 0x0274000023047984 */ /* 0x031e220000000c00 */
[----:B------:R-:W-:Y:S02]  /*12380*/  SHF.R.U32.HI R13, RZ, 0x8, R9 ;  /* 0x00000008ff0d7819 */ /* 0x000fe40000011609 */
        /* <DEDUP_REMOVED lines=117> */
.L_x_3179:
[----:B------:R-:W1:Y:S01]  /*12ae0*/  LDC R37, c[0x0][0x448] ;  /* 0x00011200ff257b82 */ /* 0x000e620000000800 */
[----:B------:R-:W-:Y:S01]  /*12af0*/  IMAD.MOV.U32 R27, RZ, RZ, R29 ;  /* 0x000000ffff1b7224 */ /* 0x000fe200078e001d */
[----:B------:R-:W-:Y:S01]  /*12b00*/  ULDC.64 UR4, c[0x0][0x3f8] ;  /* 0x0000fe0000047ab9 */ /* 0x000fe20000000a00 */
[----:B------:R-:W-:Y:S01]  /*12b10*/  IMAD.MOV.U32 R25, RZ, RZ, R31 ;  /* 0x000000ffff197224 */ /* 0x000fe200078e001f */
[----:B------:R-:W-:Y:S01]  /*12b20*/  ULDC.64 UR6, c[0x0][0x408] ;  /* 0x0001020000067ab9 */ /* 0x000fe20000000a00 */
        /* <DEDUP_REMOVED lines=10> */
[----:B------:R-:W-:Y:S01]  /*12bd0*/  IMAD R4, R4, UR6, RZ ;  /* 0x0000000604047c24 */ /* 0x000fe2000f8e02ff */
[----:B------:R-:W-:Y:S01]  /*12be0*/  IADD3 R59, P1, R24, UR8, RZ ;  /* 0x00000008183b7c10 */ /* 0x000fe2000ff3e0ff */
[C---:B------:R-:W-:Y:S01]  /*12bf0*/  IMAD R53, R3.reuse, UR5, R6 ;  /* 0x0000000503357c24 */ /* 0x040fe2000f8e0206 */
[----:B------:R-:W-:Y:S01]  /*12c00*/  ULDC.64 UR4, c[0x0][0x3e8] ;  /* 0x0000fa0000047ab9 */ /* 0x000fe20000000a00 */
[----:B------:R-:W-:Y:S01]  /*12c10*/  IMAD R57, R3, UR7, R4 ;  /* 0x0000000703397c24 */ /* 0x000fe2000f8e0204 */
[----:B------:R-:W-:Y:S01]  /*12c20*/  IADD3 R55, P0, R26, UR4, RZ ;  /* 0x000000041a377c10 */ /* 0x000fe2000ff1e0ff */
[----:B------:R-:W-:-:S03]  /*12c30*/  UMOV UR4, 0xffffffff ;  /* 0xffffffff00047882 */ /* 0x000fc60000000000 */
[----:B------:R-:W-:Y:S02]  /*12c40*/  IADD3.X R53, R27, UR5, R53, P0, !PT ;  /* 0x000000051b357c10 */ /* 0x000fe400087fe435 */
[----:B------:R-:W-:Y:S01]  /*12c50*/  IADD3.X R57, R25, UR9, R57, P1, !PT ;  /* 0x0000000919397c10 */ /* 0x000fe20008ffe439 */
[----:B------:R-:W-:Y:S06]  /*12c60*/  BRA.DIV UR4, `(.L_x_3209) ;  /* 0x000001f604287947 */ /* 0x000fec000b800000 */
[----:B------:R-:W2:Y:S01]  /*12c70*/  LDL R6, [R1+0x24] ;  /* 0x0000240001067983 */ /* 0x000ea20000100800 */
[----:B------:R-:W1:Y:S03]  /*12c80*/  LDC R3, c[0x0][0x3f4] ;  /* 0x0000fd00ff037b82 */ /* 0x000e660000000800 */
[----:B------:R-:W3:Y:S04]  /*12c90*/  SHFL.IDX PT, R7, R55, RZ, 0x181f ;  /* 0x00181fff37077589 */ /* 0x000ee800000e0000 */
[----:B------:R-:W4:Y:S04]  /*12ca0*/  SHFL.IDX PT, R14, R59, RZ, 0x181f ;  /* 0x00181fff3b0e7589 */ /* 0x000f2800000e0000 */
[----:B------:R-:W5:Y:S04]  /*12cb0*/  SHFL.IDX PT, R5, R53, RZ, 0x181f ;  /* 0x00181fff35057589 */ /* 0x000f6800000e0000 */
[----:B------:R-:W0:Y:S01]  /*12cc0*/  SHFL.IDX PT, R9, R57, RZ, 0x181f ;  /* 0x00181fff39097589 */ /* 0x000e2200000e0000 */
[----:B-1----:R-:W-:Y:S01]  /*12cd0*/  ISETP.GE.AND P0, PT, R16, R3, PT ;  /* 0x000000031000720c */ /* 0x002fe20003f06270 */
[----:B--2---:R-:W-:-:S05]  /*12ce0*/  IMAD R37, R6, R37, RZ ;  /* 0x0000002506257224 */ /* 0x004fca00078e02ff */
[----:B------:R-:W-:-:S13]  /*12cf0*/  ISETP.GE.OR P1, PT, R10, R37, P0 ;  /* 0x000000250a00720c */ /* 0x000fda0000726670 */
[C---:B---3--:R-:W-:Y:S02]  /*12d00*/  @!P1 IADD3 R4, P2, R16.reuse, R7, RZ ;  /* 0x0000000710049210 */ /* 0x048fe40007f5e0ff */
[----:B----4-:R-:W-:-:S03]  /*12d10*/  @!P1 IADD3 R24, P3, R16, R14, RZ ;  /* 0x0000000e10189210 */ /* 0x010fc60007f7e0ff */
[--C-:B-----5:R-:W-:Y:S02]  /*12d20*/  @!P1 IMAD.X R5, R5, 0x1, R17.reuse, P2 ;  /* 0x0000000105059824 */ /* 0x120fe400010e0611 */
[----:B0-----:R-:W-:-:S04]  /*12d30*/  @!P1 IMAD.X R25, R9, 0x1, R17, P3 ;  /* 0x0000000109199824 */ /* 0x001fc800018e0611 */
[----:B------:R-:W2:Y:S04]  /*12d40*/  @!P1 LD.E.128 R4, desc[UR42][R4.64] ;  /* 0x0000002a04049980 */ /* 0x000ea8000c101d00 */
[----:B------:R-:W3:Y:S01]  /*12d50*/  @!P1 LD.E.128 R24, desc[UR42][R24.64] ;  /* 0x0000002a18189980 */ /* 0x000ee2000c101d00 */
[----:B------:R-:W-:Y:S02]  /*12d60*/  CS2R R44, SRZ ;  /* 0x00000000002c7805 */ /* 0x000fe4000001ff00 */
[----:B------:R-:W-:Y:S02]  /*12d70*/  CS2R R46, SRZ ;  /* 0x00000000002e7805 */ /* 0x000fe4000001ff00 */
[----:B------:R-:W-:Y:S01]  /*12d80*/  CS2R R48, SRZ ;  /* 0x0000000000307805 */ /* 0x000fe2000001ff00 */
[----:B------:R0:W1:Y:S01]  /*12d90*/  SHFL.IDX PT, R9, R53, 0x1, 0x181f ;  /* 0x00381f0035097f89 */ /* 0x00006200000e0000 */
[----:B------:R-:W-:-:S03]  /*12da0*/  CS2R R50, SRZ ;  /* 0x0000000000327805 */ /* 0x000fc6000001ff00 */
[----:B------:R0:W4:Y:S04]  /*12db0*/  SHFL.IDX PT, R21, R55, 0x1, 0x181f ;  /* 0x00381f0037157f89 */ /* 0x00012800000e0000 */
[----:B------:R0:W0:Y:S04]  /*12dc0*/  SHFL.IDX PT, R33, R57, 0x1, 0x181f ;  /* 0x00381f0039217f89 */ /* 0x00002800000e0000 */
[----:B------:R0:W0:Y:S01]  /*12dd0*/  SHFL.IDX PT, R14, R59, 0x1, 0x181f ;  /* 0x00381f003b0e7f89 */ /* 0x00002200000e0000 */
[----:B--2---:R-:W-:Y:S01]  /*12de0*/  @!P1 MOV R44, R4 ;  /* 0x00000004002c9202 */ /* 0x004fe20000000f00 */
        /* <DEDUP_REMOVED lines=8> */
.L_x_3525:
        /* <DEDUP_REMOVED lines=13> */
[----:B------:R-:W-:Y:S01]  /*12f40*/  IMAD.X R29, R9, 0x1, R17, P1 ;  /* 0x00000001091d7824 */ /* 0x000fe200008e0611 */
[----:B------:R-:W-:-:S05]  /*12f50*/  IADD3.X R5, R33, R17, RZ, P2, !PT ;  /* 0x0000001121057210 */ /* 0x000fca00017fe4ff */
[----:B------:R-:W5:Y:S04]  /*12f60*/  LD.E.128 R28, desc[UR42][R28.64] ;  /* 0x0000002a1c1c7980 */ /* 0x000f68000c101d00 */
[----:B------:R-:W5:Y:S02]  /*12f70*/  LD.E.128 R4, desc[UR42][R4.64] ;  /* 0x0000002a04047980 */ /* 0x000f64000c101d00 */
.L_x_3211:
[----:B------:R-:W-:Y:S05]  /*12f80*/  BSYNC B1 ;  /* 0x0000000000017941 */ /* 0x000fea0003800000 */
.L_x_3210:
        /* <DEDUP_REMOVED lines=10> */
[--C-:B--2---:R-:W-:Y:S02]  /*13030*/  @!P1 IMAD.X R9, R9, 0x1, R17.reuse, P2 ;  /* 0x0000000109099824 */ /* 0x104fe400010e0611 */
[----:B---3--:R-:W-:Y:S02]  /*13040*/  @!P1 IMAD.X R33, R25, 0x1, R17, P3 ;  /* 0x0000000119219824 */ /* 0x008fe400018e0611 */
[----:B------:R-:W-:-:S04]  /*13050*/  @!P1 IMAD.MOV.U32 R25, RZ, RZ, R9 ;  /* 0x000000ffff199224 */ /* 0x000fc800078e0009 */
        /* <DEDUP_REMOVED lines=11> */
[----:B--2---:R-:W-:Y:S01]  /*13110*/  @!P1 IMAD.MOV.U32 R40, RZ, RZ, R32 ;  /* 0x000000ffff289224 */ /* 0x004fe200078e0020 */
[----:B------:R-:W-:Y:S01]  /*13120*/  @!P1 MOV R41, R33 ;  /* 0x0000002100299202 */ /* 0x000fe20000000f00 */
[----:B------:R-:W-:Y:S02]  /*13130*/  @!P1 IMAD.MOV.U32 R42, RZ, RZ, R34 ;  /* 0x000000ffff2a9224 */ /* 0x000fe400078e0022 */
[----:B---3--:R-:W-:-:S02]  /*13140*/  @!P1 IMAD.MOV.U32 R20, RZ, RZ, R24 ;  /* 0x000000ffff149224 */ /* 0x008fc400078e0018 */
[----:B------:R-:W-:Y:S02]  /*13150*/  @!P1 IMAD.MOV.U32 R21, RZ, RZ, R25 ;  /* 0x000000ffff159224 */ /* 0x000fe400078e0019 */
[----:B------:R-:W-:Y:S02]  /*13160*/  @!P1 IMAD.MOV.U32 R38, RZ, RZ, R26 ;  /* 0x000000ffff269224 */ /* 0x000fe400078e001a */
[----:B------:R-:W-:Y:S02]  /*13170*/  @!P1 IMAD.MOV.U32 R39, RZ, RZ, R27 ;  /* 0x000000ffff279224 */ /* 0x000fe400078e001b */
[----:B01--4-:R-:W-:-:S07]  /*13180*/  @!P1 IMAD.MOV.U32 R43, RZ, RZ, R35 ;  /* 0x000000ffff2b9224 */ /* 0x013fce00078e0023 */
.L_x_3535:
[----:B------:R-:W2:Y:S01]  /*13190*/  LDL R12, [R1+0x78] ;  /* 0x00007800010c7983 */ /* 0x000ea20000100800 */
[----:B------:R-:W-:Y:S01]  /*131a0*/  VIADD R10, R10, 0x60 ;  /* 0x000000600a0a7836 */ /* 0x000fe20000000000 */
[----:B------:R-:W-:Y:S01]  /*131b0*/  BSSY B1, `(.L_x_3213) ;  /* 0x0000014000017945 */ /* 0x000fe20003800000 */
[----:B------:R-:W-:-:S03]  /*131c0*/  CS2R R14, SRZ ;  /* 0x00000000000e7805 */ /* 0x000fc6000001ff00 */
[----:B------:R-:W-:Y:S02]  /*131d0*/  ISETP.GE.AND P1, PT, R10, R37, PT ;  /* 0x000000250a00720c */ /* 0x000fe40003f26270 */
[----:B--2---:R-:W-:-:S04]  /*131e0*/  LEA.HI R11, R12, R12, RZ, 0x1 ;  /* 0x0000000c0c0b7211 */ /* 0x004fc800078f08ff */
[----:B------:R-:W-:-:S05]  /*131f0*/  LOP3.LUT R11, R11, 0xfffffffe, RZ, 0xc0, !PT ;  /* 0xfffffffe0b0b7812 */ /* 0x000fca00078ec0ff */
[----:B------:R-:W-:Y:S01]  /*13200*/  IMAD.IADD R25, R12, 0x1, -R11 ;  /* 0x000000010c197824 */ /* 0x000fe200078e0a0b */
[----:B------:R-:W-:Y:S02]  /*13210*/  CS2R R10, SRZ ;  /* 0x00000000000a7805 */ /* 0x000fe4000001ff00 */
[----:B------:R-:W-:Y:S02]  /*13220*/  CS2R R12, SRZ ;  /* 0x00000000000c7805 */ /* 0x000fe4000001ff00 */
        /* <DEDUP_REMOVED lines=12> */
.L_x_3214:
[----:B------:R-:W-:Y:S05]  /*132f0*/  BSYNC B1 ;  /* 0x0000000000017941 */ /* 0x000fea0003800000 */
.L_x_3213:
[----:B------:R-:W2:Y:S01]  /*13300*/  LDL R24, [R1+0x2c] ;  /* 0x00002c0001187983 */ /* 0x000ea20000100800 */
[----:B------:R-:W0:Y:S01]  /*13310*/  SYNCS.PHASECHK.TRANS64.TRYWAIT P4, [R216+URZ+0x38800], R25 ;  /* 0x03880019d80075a7 */ /* 0x000e22000808017f */
[C---:B------:R-:W-:Y:S01]  /*13320*/  VIADD R27, R220.reuse, 0x20 ;  /* 0x00000020dc1b7836 */ /* 0x040fe20000000000 */
[----:B------:R-:W-:Y:S01]  /*13330*/  BSSY B1, `(.L_x_3215) ;  /* 0x0000009000017945 */ /* 0x000fe20003800000 */
[C---:B------:R-:W-:Y:S01]  /*13340*/  VIADD R26, R220.reuse, 0x40 ;  /* 0x00000040dc1a7836 */ /* 0x040fe20000000000 */
[----:B--2---:R-:W-:Y:S01]  /*13350*/  VIADDMNMX R37, R37, -R24, 0x80, PT ;  /* 0x0000008025257446 */ /* 0x004fe20003800918 */
[----:B------:R-:W-:-:S03]  /*13360*/  VIADD R24, R220, 0x60 ;  /* 0x00000060dc187836 */ /* 0x000fc60000000000 */
[-C--:B------:R-:W-:Y:S02]  /*13370*/  ISETP.GE.OR P3, PT, R220, R37.reuse, P0 ;  /* 0x00000025dc00720c */ /* 0x080fe40000766670 */
[-C--:B------:R-:W-:Y:S02]  /*13380*/  ISETP.GE.OR P2, PT, R27, R37.reuse, P0 ;  /* 0x000000251b00720c */ /* 0x080fe40000746670 */
[-C--:B------:R-:W-:Y:S02]  /*13390*/  ISETP.GE.OR P1, PT, R26, R37.reuse, P0 ;  /* 0x000000251a00720c */ /* 0x080fe40000726670 */
[----:B------:R-:W-:Y:S01]  /*133a0*/  ISETP.GE.OR P0, PT, R24, R37, P0 ;  /* 0x000000251800720c */ /* 0x000fe20000706670 */
[----:B0-----:R-:W-:-:S12]  /*133b0*/  @!P4 BRA `(.L_x_3216) ;  /* 0x000001f40090c947 */ /* 0x001fd80003800000 */
.L_x_3536:
[----:B------:R-:W-:Y:S05]  /*133c0*/  BSYNC B1 ;  /* 0x0000000000017941 */ /* 0x000fea0003800000 */
.L_x_3215:
[----:B------:R-:W-:Y:S04]  /*133d0*/  BSSY B1, `(.L_x_3217) ;  /* 0x0000107000017945 */ /* 0x000fe80003800000 */
[----:B------:R-:W-:Y:S05]  /*133e0*/  @P3 BRA `(.L_x_3218) ;  /* 0x0000001000143947 */ /* 0x000fea0003800000 */
[----:B------:R-:W2:Y:S04]  /*133f0*/  LDL R37, [R1+0x28] ;  /* 0x0000280001257983 */ /* 0x000ea80000100800 */
[----:B------:R-:W3:Y:S01]  /*13400*/  LDL R77, [R1+0x58] ;  /* 0x00005800014d7983 */ /* 0x000ee20000100800 */
[----:B------:R-:W-:Y:S01]  /*13410*/  SHF.R.U32.HI R24, RZ, 0x8, R44 ;  /* 0x00000008ff187819 */ /* 0x000fe2000001162c */
[----:B------:R-:W-:Y:S01]  /*13420*/  IMAD.SHL.U32 R52, R220, 0x80, RZ ;  /* 0x00000080dc347824 */ /* 0x000fe200078e00ff */
[----:B------:R-:W-:Y:S02]  /*13430*/  LOP3.LUT R26, R44, 0xff, RZ, 0xc0, !PT ;  /* 0x000000ff2c1a7812 */ /* 0x000fe400078ec0ff */
[----:B0-----:R-:W-:Y:S02]  /*13440*/  LOP3.LUT R25, R24, 0xff, RZ, 0xc0, !PT ;  /* 0x000000ff18197812 */ /* 0x001fe400078ec0ff */
[----:B------:R-:W-:-:S02]  /*13450*/  LEA.HI R24, R3, R0, RZ, 0x1c ;  /* 0x0000000003187211 */ /* 0x000fc400078fe0ff */
[----:B------:R-:W-:Y:S02]  /*13460*/  PRMT R53, R25, 0x7604, R26 ;  /* 0x0000760419357816 */ /* 0x000fe4000000001a */
[----:B------:R-:W-:Y:S02]  /*13470*/  SHF.R.S32.HI R25, RZ, 0x1f, R24 ;  /* 0x0000001fff197819 */ /* 0x000fe40000011418 */
[----:B------:R-:W-:Y:S02]  /*13480*/  LOP3.LUT R52, R52, 0x380, RZ, 0xc0, !PT ;  /* 0x0000038034347812 */ /* 0x000fe400078ec0ff */
[----:B------:R-:W-:Y:S02]  /*13490*/  LEA.HI R25, R25, R24, RZ, 0x3 ;  /* 0x0000001819197211 */ /* 0x000fe400078f18ff */
[----:B------:R-:W-:Y:S02]  /*134a0*/  SHF.L.U32 R24, R24, 0x4, RZ ;  /* 0x0000000418187819 */ /* 0x000fe400000006ff */
[----:B------:R-:W-:Y:S01]  /*134b0*/  SHF.R.U32.HI R27, RZ, 0x8, R45 ;  /* 0x00000008ff1b7819 */ /* 0x000fe2000001162d */
[----:B------:R-:W-:Y:S01]  /*134c0*/  IMAD.SHL.U32 R25, R25, 0x800, RZ ;  /* 0x0000080019197824 */ /* 0x000fe200078e00ff */
[----:B------:R-:W-:Y:S01]  /*134d0*/  LOP3.LUT R24, R52, 0x70, R24, 0xf8, !PT ;  /* 0x0000007034187812 */ /* 0x000fe200078ef818 */
[----:B------:R-:W-:Y:S01]  /*134e0*/  IMAD.SHL.U32 R52, R220, 0x80, RZ ;  /* 0x00000080dc347824 */ /* 0x000fe200078e00ff */
[----:B------:R-:W-:-:S02]  /*134f0*/  LOP3.LUT R32, R45, 0xff, RZ, 0xc0, !PT ;  /* 0x000000ff2d207812 */ /* 0x000fc400078ec0ff */
[----:B------:R-:W-:Y:S02]  /*13500*/  LOP3.LUT R27, R27, 0xff, RZ, 0xc0, !PT ;  /* 0x000000ff1b1b7812 */ /* 0x000fe400078ec0ff */
[----:B------:R-:W-:Y:S02]  /*13510*/  LOP3.LUT R52, R52, 0x380, RZ, 0xc0, !PT ;  /* 0x0000038034347812 */ /* 0x000fe400078ec0ff */
[----:B------:R-:W-:Y:S02]  /*13520*/  PRMT R55, R27, 0x7604, R32 ;  /* 0x000076041b377816 */ /* 0x000fe40000000020 */
[----:B------:R-:W-:Y:S02]  /*13530*/  SHF.R.U32.HI R32, RZ, 0x8, R47 ;  /* 0x00000008ff207819 */ /* 0x000fe4000001162f */
[----:B------:R-:W-:Y:S02]  /*13540*/  SHF.R.U32.HI R34, RZ, 0x8, R48 ;  /* 0x00000008ff227819 */ /* 0x000fe40000011630 */
[----:B------:R-:W-:-:S02]  /*13550*/  SHF.R.U32.HI R52, RZ, 0x3, R52 ;  /* 0x00000003ff347819 */ /* 0x000fc40000011634 */
[----:B------:R-:W-:Y:S02]  /*13560*/  LOP3.LUT R33, R47, 0xff, RZ, 0xc0, !PT ;  /* 0x000000ff2f217812 */ /* 0x000fe400078ec0ff */
[----:B------:R-:W-:Y:S02]  /*13570*/  LOP3.LUT R35, R48, 0xff, RZ, 0xc0, !PT ;  /* 0x000000ff30237812 */ /* 0x000fe400078ec0ff */
[----:B------:R-:W-:Y:S02]  /*13580*/  LOP3.LUT R32, R32, 0xff, RZ, 0xc0, !PT ;  /* 0x000000ff20207812 */ /* 0x000fe400078ec0ff */
[----:B------:R-:W-:Y:S02]  /*13590*/  LOP3.LUT R34, R34, 0xff, RZ, 0xc0, !PT ;  /* 0x000000ff22227812 */ /* 0x000fe400078ec0ff */
[----:B------:R-:W-:Y:S02]  /*135a0*/  LOP3.LUT R24, R24, R52, RZ, 0x3c, !PT ;  /* 0x0000003418187212 */ /* 0x000fe400078e3cff */
        /* <DEDUP_REMOVED lines=14> */
[----:B------:R-:W-:Y:S02]  /*13690*/  PRMT R57, R26, 0x7604, R27 ;  /* 0x000076041a397816 */ /* 0x000fe4000000001b */
[----:B------:R-:W-:Y:S02]  /*136a0*/  SHF.R.U32.HI R54, RZ, 0x10, R45 ;  /* 0x00000010ff367819 */ /* 0x000fe4000001162d */
[----:B------:R-:W-:Y:S02]  /*136b0*/  SHF.R.U32.HI R52, RZ, 0x8, R51 ;  /* 0x00000008ff347819 */ /* 0x000fe40000011633 */
[----:B------:R-:W-:Y:S02]  /*136c0*/  SHF.R.U32.HI R56, RZ, 0x10, R46 ;  /* 0x00000010ff387819 */ /* 0x000fe4000001162e */
[----:B------:R-:W-:-:S02]  /*136d0*/  SHF.R.U32.HI R58, RZ, 0x10, R47 ;  /* 0x00000010ff3a7819 */ /* 0x000fc4000001162f */
[----:B------:R-:W-:Y:S02]  /*136e0*/  LOP3.LUT R54, R54, 0xff, RZ, 0xc0, !PT ;  /* 0x000000ff36367812 */ /* 0x000fe400078ec0ff */
[----:B------:R-:W-:Y:S02]  /*136f0*/  LOP3.LUT R67, R51, 0xff, RZ, 0xc0, !PT ;  /* 0x000000ff33437812 */ /* 0x000fe400078ec0ff */
[----:B------:R-:W-:Y:S02]  /*13700*/  LOP3.LUT R52, R52, 0xff, RZ, 0xc0, !PT ;  /* 0x000000ff34347812 */ /* 0x000fe400078ec0ff */
[----:B------:R-:W-:Y:S02]  /*13710*/  LOP3.LUT R56, R56, 0xff, RZ, 0xc0, !PT ;  /* 0x000000ff38387812 */ /* 0x000fe400078ec0ff */
[----:B------:R-:W-:Y:S02]  /*13720*/  LOP3.LUT R58, R58, 0xff, RZ, 0xc0, !PT ;  /* 0x000000ff3a3a7812 */ /* 0x000fe400078ec0ff */
[----:B------:R-:W-:-:S02]  /*13730*/  PRMT R55, R54, 0x7054, R55 ;  /* 0x0000705436377816 */ /* 0x000fc40000000037 */
[----:B------:R-:W-:Y:S02]  /*13740*/  SHF.R.U32.HI R54, RZ, 0x10, R49 ;  /* 0x00000010ff367819 */ /* 0x000fe40000011631 */
[----:B------:R-:W-:Y:S02]  /*13750*/  PRMT R69, R52, 0x7604, R67 ;  /* 0x0000760434457816 */ /* 0x000fe40000000043 */
[----:B------:R-:W-:Y:S02]  /*13760*/  PRMT R57, R56, 0x7054, R57 ;  /* 0x0000705438397816 */ /* 0x000fe40000000039 */
[----:B------:R-:W-:Y:S02]  /*13770*/  PRMT R59, R58, 0x7054, R59 ;  /* 0x000070543a3b7816 */ /* 0x000fe4000000003b */
[----:B------:R-:W-:Y:S02]  /*13780*/  SHF.R.U32.HI R52, RZ, 0x10, R44 ;  /* 0x00000010ff347819 */ /* 0x000fe4000001162c */
[----:B------:R-:W-:-:S02]  /*13790*/  SHF.R.U32.HI R56, RZ, 0x10, R50 ;  /* 0x00000010ff387819 */ /* 0x000fc40000011632 */
[----:B------:R-:W-:Y:S02]  /*137a0*/  SHF.R.U32.HI R58, RZ, 0x10, R51 ;  /* 0x00000010ff3a7819 */ /* 0x000fe40000011633 */
[----:B------:R-:W-:Y:S02]  /*137b0*/  LOP3.LUT R54, R54, 0xff, RZ, 0xc0, !PT ;  /* 0x000000ff36367812 */ /* 0x000fe400078ec0ff */
[----:B------:R-:W-:Y:S02]  /*137c0*/  LOP3.LUT R52, R52, 0xff, RZ, 0xc0, !PT ;  /* 0x000000ff34347812 */ /* 0x000fe400078ec0ff */
[----:B------:R-:W-:Y:S02]  /*137d0*/  LOP3.LUT R56, R56, 0xff, RZ, 0xc0, !PT ;  /* 0x000000ff38387812 */ /* 0x000fe400078ec0ff */
[----:B------:R-:W-:Y:S02]  /*137e0*/  LOP3.LUT R58, R58, 0xff, RZ, 0xc0, !PT ;  /* 0x000000ff3a3a7812 */ /* 0x000fe400078ec0ff */
[----:B------:R-:W-:-:S02]  /*137f0*/  PRMT R63, R54, 0x7054, R63 ;  /* 0x00007054363f7816 */ /* 0x000fc4000000003f */
[----:B------:R-:W-:Y:S02]  /*13800*/  PRMT R53, R52, 0x7054, R53 ;  /* 0x0000705434357816 */ /* 0x000fe40000000035 */
[----:B------:R-:W-:Y:S02]  /*13810*/  PRMT R67, R56, 0x7054, R65 ;  /* 0x0000705438437816 */ /* 0x000fe40000000041 */
[----:B------:R-:W-:Y:S02]  /*13820*/  PRMT R69, R58, 0x7054, R69 ;  /* 0x000070543a457816 */ /* 0x000fe40000000045 */
[----:B------:R-:W-:Y:S02]  /*13830*/  SHF.R.U32.HI R52, RZ, 0x10, R48 ;  /* 0x00000010ff347819 */ /* 0x000fe40000011630 */
[----:B------:R-:W-:Y:S02]  /*13840*/  LOP3.LUT R65, R63, 0xff000000, R49, 0xf8, !PT ;  /* 0xff0000003f417812 */ /* 0x000fe400078ef831 */
[----:B------:R-:W-:-:S02]  /*13850*/  LOP3.LUT R56, R55, 0xff000000, R45, 0xf8, !PT ;  /* 0xff00000037387812 */ /* 0x000fc400078ef82d */
[----:B------:R-:W-:Y:S02]  /*13860*/  LOP3.LUT R69, R69, 0xff000000, R51, 0xf8, !PT ;  /* 0xff00000045457812 */ /* 0x000fe400078ef833 */
[----:B------:R-:W-:Y:S02]  /*13870*/  LOP3.LUT R52, R52, 0xff, RZ, 0xc0, !PT ;  /* 0x000000ff34347812 */ /* 0x000fe400078ec0ff */
[----:B------:R-:W-:Y:S02]  /*13880*/  F2FP.F16.E4M3.UNPACK_B R66, R65 ;  /* 0x00000041ff42723e */ /* 0x000fe400020006ff */
[----:B------:R-:W-:Y:S02]  /*13890*/  F2FP.F16.E4M3.UNPACK_B R60, R56 ;  /* 0x00000038ff3c723e */ /* 0x000fe400020006ff */
[----:B------:R-:W-:Y:S02]  /*138a0*/  LOP3.LUT R58, R59, 0xff000000, R47, 0xf8, !PT ;  /* 0xff0000003b3a7812 */ /* 0x000fe400078ef82f */
[----:B------:R-:W-:Y:S01]  /*138b0*/  LOP3.LUT R45, R67, 0xff000000, R50, 0xf8, !PT ;  /* 0xff000000432d7812 */ /* 0x000fe200078ef832 */
[----:B------:R-:W-:Y:S01]  /*138c0*/  HADD2.F32 R67, -RZ, R66.H0_H0 ;  /* 0x20000042ff437230 */ /* 0x000fe20000004100 */
[----:B------:R-:W-:Y:S01]  /*138d0*/  PRMT R61, R52, 0x7054, R61 ;  /* 0x00007054343d7816 */ /* 0x000fe2000000003d */
[--C-:B------:R-:W-:Y:S01]  /*138e0*/  HADD2.F32 R64, -RZ, R60.reuse.H0_H0 ;  /* 0x2000003cff407230 */ /* 0x100fe20000004100 */
[----:B------:R-:W-:Y:S01]  /*138f0*/  LOP3.LUT R52, R53, 0xff000000, R44, 0xf8, !PT ;  /* 0xff00000035347812 */ /* 0x000fe200078ef82c */
[----:B------:R-:W-:Y:S01]  /*13900*/  HADD2.F32 R60, -RZ, R60.H1_H1 ;  /* 0x3000003cff3c7230 */ /* 0x000fe20000004100 */
[----:B------:R-:W-:Y:S01]  /*13910*/  LOP3.LUT R53, R61, 0xff000000, R48, 0xf8, !PT ;  /* 0xff0000003d357812 */ /* 0x000fe200078ef830 */
[----:B------:R-:W-:Y:S01]  /*13920*/  HADD2.F32 R66, -RZ, R66.H1_H1 ;  /* 0x30000042ff427230 */ /* 0x000fe20000004100 */
[----:B------:R-:W-:-:S02]  /*13930*/  LOP3.LUT R44, R57, 0xff000000, R46, 0xf8, !PT ;  /* 0xff000000392c7812 */ /* 0x000fc400078ef82e */
[----:B------:R-:W-:Y:S02]  /*13940*/  F2FP.F16.E4M3.UNPACK_B R56, R56.H1 ;  /* 0x00000038ff38723e */ /* 0x000fe400030006ff */
[----:B--2---:R-:W-:Y:S02]  /*13950*/  IADD3 R37, R24, R25, R37 ;  /* 0x0000001918257210 */ /* 0x004fe40007ffe025 */
[----:B---3--:R-:W0:Y:S03]  /*13960*/  LDS.128 R24, [R77+0x20400] ;  /* 0x020400004d187984 */ /* 0x008e260000000c00 */
[----:B------:R-:W-:-:S05]  /*13970*/  IMAD.IADD R37, R216, 0x1, R37 ;  /* 0x00000001d8257824 */ /* 0x000fca00078e0225 */
[----:B------:R-:W1:Y:S01]  /*13980*/  LDS.128 R32, [R37+0x20400] ;  /* 0x0204000025207984 */ /* 0x000e620000000c00 */
[-C--:B0-----:R-:W-:Y:S02]  /*13990*/  F2FP.F16.E4M3.UNPACK_B R47, R25.reuse ;  /* 0x00000019ff2f723e */ /* 0x081fe400020006ff */
[----:B------:R-:W-:Y:S02]  /*139a0*/  F2FP.F16.E4M3.UNPACK_B R50, R25.H1 ;  /* 0x00000019ff32723e */ /* 0x000fe400030006ff */
[----:B------:R-:W-:Y:S01]  /*139b0*/  F2FP.F16.E4M3.UNPACK_B R59, R27 ;  /* 0x0000001bff3b723e */ /* 0x000fe200020006ff */
[--C-:B------:R-:W-:Y:S01]  /*139c0*/  HADD2.F32 R48, -RZ, R47.reuse.H0_H0 ;  /* 0x2000002fff307230 */ /* 0x100fe20000004100 */
[-C--:B-1----:R-:W-:Y:S01]  /*139d0*/  F2FP.F16.E4M3.UNPACK_B R51, R33.reuse ;  /* 0x00000021ff33723e */ /* 0x082fe200020006ff */
[----:B------:R-:W-:Y:S01]  /*139e0*/  HADD2.F32 R47, -RZ, R47.H1_H1 ;  /* 0x3000002fff2f7230 */ /* 0x000fe20000004100 */
[----:B------:R-:W-:Y:S02]  /*139f0*/  F2FP.F16.E4M3.UNPACK_B R54, R33.H1 ;  /* 0x00000021ff36723e */ /* 0x000fe400030006ff */
[-C--:B------:R-:W-:Y:S01]  /*13a00*/  F2FP.F16.E4M3.UNPACK_B R49, R32.reuse ;  /* 0x00000020ff31723e */ /* 0x080fe200020006ff */
[----:B------:R-:W-:Y:S01]  /*13a10*/  HADD2.F32 R25, -RZ, R51.H0_H0 ;  /* 0x20000033ff197230 */ /* 0x000fe20000004100 */
[----:B------:R-:W-:-:S02]  /*13a20*/  F2FP.F16.E4M3.UNPACK_B R57, R32.H1 ;  /* 0x00000020ff39723e */ /* 0x000fc400030006ff */
[----:B------:R-:W-:Y:S02]  /*13a30*/  F2FP.F16.E4M3.UNPACK_B R61, R35 ;  /* 0x00000023ff3d723e */ /* 0x000fe400020006ff */
[C---:B------:R-:W-:Y:S01]  /*13a40*/  FMUL.FTZ R33, R25.reuse, R67 ;  /* 0x0000004319217220 */ /* 0x040fe20000410000 */
[-C--:B------:R-:W-:Y:S01]  /*13a50*/  FMUL.FTZ R32, R25, R64.reuse ;  /* 0x0000004019207220 */ /* 0x080fe20000410000 */
[----:B------:R-:W-:Y:S01]  /*13a60*/  F2FP.F16.E4M3.UNPACK_B R63, R35.H1 ;  /* 0x00000023ff3f723e */ /* 0x000fe200030006ff */
[----:B------:R-:W-:Y:S02]  /*13a70*/  HADD2.F32 R35, -RZ, R54.H0_H0 ;  /* 0x20000036ff237230 */ /* 0x000fe40000004100 */
[C---:B------:R-:W-:Y:S01]  /*13a80*/  FFMA.FTZ R25, R48.reuse, R64, -R33 ;  /* 0x0000004030197223 */ /* 0x040fe20000010821 */
[----:B------:R-:W-:Y:S01]  /*13a90*/  FFMA.FTZ R33, R48, R67, R32 ;  /* 0x0000004330217223 */ /* 0x000fe20000010020 */
[----:B------:R-:W-:Y:S01]  /*13aa0*/  F2FP.F16.E4M3.UNPACK_B R67, R65.H1 ;  /* 0x00000041ff43723e */ /* 0x000fe200030006ff */
[----:B------:R-:W-:Y:S01]  /*13ab0*/  HADD2.F32 R32, -RZ, R51.H1_H1 ;  /* 0x30000033ff207230 */ /* 0x000fe20000004100 */
[----:B------:R-:W-:Y:S01]  /*13ac0*/  F2FP.F16.E4M3.UNPACK_B R62, R27.H1 ;  /* 0x0000001bff3e723e */ /* 0x000fe200030006ff */
[----:B------:R-:W-:Y:S01]  /*13ad0*/  HADD2.F32 R64, -RZ, R56.H0_H0 ;  /* 0x20000038ff407230 */ /* 0x000fe20000004100 */
[----:B------:R-:W-:Y:S01]  /*13ae0*/  F2FP.F16.E4M3.UNPACK_B R55, R24.H1 ;  /* 0x00000018ff37723e */ /* 0x000fe200030006ff */
[----:B------:R-:W-:-:S02]  /*13af0*/  HADD2.F32 R68, -RZ, R67.H0_H0 ;  /* 0x20000043ff447230 */ /* 0x000fc40000004100 */
[C---:B------:R-:W-:Y:S01]  /*13b00*/  FMUL.FTZ R48, R32.reuse, R66 ;  /* 0x0000004220307220 */ /* 0x040fe20000410000 */
[----:B------:R-:W-:Y:S02]  /*13b10*/  HADD2.F32 R51, -RZ, R50.H0_H0 ;  /* 0x20000032ff337230 */ /* 0x000fe40000004100 */
[----:B------:R-:W-:Y:S01]  /*13b20*/  FMUL.FTZ R65, R32, R60 ;  /* 0x0000003c20417220 */ /* 0x000fe20000410000 */
[C---:B------:R-:W-:Y:S01]  /*13b30*/  FMUL.FTZ R71, R35.reuse, R64 ;  /* 0x0000004023477220 */ /* 0x040fe20000410000 */
[----:B------:R-:W-:Y:S01]  /*13b40*/  FMUL.FTZ R70, R35, R68 ;  /* 0x0000004423467220 */ /* 0x000fe20000410000 */
[C---:B------:R-:W-:Y:S01]  /*13b50*/  FFMA.FTZ R48, R47.reuse, R60, -R48 ;  /* 0x0000003c2f307223 */ /* 0x040fe20000010830 */
[----:B------:R-:W-:Y:S01]  /*13b60*/  FFMA.FTZ R32, R47, R66, R65 ;  /* 0x000000422f207223 */ /* 0x000fe20000010041 */
[C---:B------:R-:W-:Y:S01]  /*13b70*/  FFMA.FTZ R47, R51.reuse, R68, R71 ;  /* 0x00000044332f7223 */ /* 0x040fe20000010047 */
[----:B------:R-:W-:Y:S01]  /*13b80*/  FFMA.FTZ R35, R51, R64, -R70 ;  /* 0x0000004033237223 */ /* 0x000fe20000010846 */
[----:B------:R-:W-:Y:S01]  /*13b90*/  F2FP.F16.E4M3.UNPACK_B R64, R58 ;  /* 0x0000003aff40723e */ /* 0x000fe200020006ff */
[----:B------:R-:W-:Y:S01]  /*13ba0*/  HADD2.F32 R65, -RZ, R56.H1_H1 ;  /* 0x30000038ff417230 */ /* 0x000fe20000004100 */
[----:B------:R-:W-:Y:S01]  /*13bb0*/  F2FP.F16.E4M3.UNPACK_B R68, R69 ;  /* 0x00000045ff44723e */ /* 0x000fe200020006ff */
[----:B------:R-:W-:Y:S01]  /*13bc0*/  HADD2.F32 R67, -RZ, R67.H1_H1 ;  /* 0x30000043ff437230 */ /* 0x000fe20000004100 */
[----:B------:R-:W-:Y:S01]  /*13bd0*/  F2FP.F16.E4M3.UNPACK_B R46, R24 ;  /* 0x00000018ff2e723e */ /* 0x000fe200020006ff */
[----:B------:R-:W-:Y:S01]  /*13be0*/  HADD2.F32 R54, -RZ, R54.H1_H1 ;  /* 0x30000036ff367230 */ /* 0x000fe20000004100 */
[-C--:B------:R-:W-:Y:S01]  /*13bf0*/  F2FP.F16.E4M3.UNPACK_B R27, R34.reuse ;  /* 0x00000022ff1b723e */ /* 0x080fe200020006ff */
[----:B------:R-:W-:Y:S01]  /*13c00*/  HADD2.F32 R51, -RZ, R61.H0_H0 ;  /* 0x2000003dff337230 */ /* 0x000fe20000004100 */
[----:B------:R-:W-:Y:S01]  /*13c10*/  F2FP.F16.E4M3.UNPACK_B R34, R34.H1 ;  /* 0x00000022ff22723e */ /* 0x000fe200030006ff */
        /* <DEDUP_REMOVED lines=11> */
[C---:B------:R-:W-:Y:S01]  /*13cd0*/  FFMA.FTZ R50, R60.reuse, R70, R75 ;  /* 0x000000463c327223 */ /* 0x040fe2000001004b */
[----:B------:R-:W-:Y:S01]  /*13ce0*/  F2FP.F16.E4M3.UNPACK_B R70, R69.H1 ;  /* 0x00000045ff46723e */ /* 0x000fe200030006ff */
[----:B------:R-:W-:Y:S01]  /*13cf0*/  HADD2.F32 R68, -RZ, R68.H1_H1 ;  /* 0x30000044ff447230 */ /* 0x000fe20000004100 */
[----:B------:R-:W-:Y:S01]  /*13d00*/  F2FP.F16.E4M3.UNPACK_B R64, R58.H1 ;  /* 0x0000003aff40723e */ /* 0x000fe200030006ff */
[----:B------:R-:W-:Y:S02]  /*13d10*/  HADD2.F32 R58, -RZ, R61.H1_H1 ;  /* 0x3000003dff3a7230 */ /* 0x000fe40000004100 */
[----:B------:R-:W-:Y:S01]  /*13d20*/  FFMA.FTZ R51, R60, R66, -R73 ;  /* 0x000000423c337223 */ /* 0x000fe20000010849 */
[----:B------:R-:W-:Y:S01]  /*13d30*/  HADD2.F32 R67, -RZ, R70.H0_H0 ;  /* 0x20000046ff437230 */ /* 0x000fe20000004100 */
[----:B------:R-:W-:Y:S01]  /*13d40*/  F2FP.F16.E4M3.UNPACK_B R24, R26 ;  /* 0x0000001aff18723e */ /* 0x000fe200020006ff */
[----:B------:R-:W-:Y:S02]  /*13d50*/  HADD2.F32 R60, -RZ, R63.H0_H0 ;  /* 0x2000003fff3c7230 */ /* 0x000fe40000004100 */
[----:B------:R-:W-:Y:S01]  /*13d60*/  FMUL.FTZ R72, R58, R68 ;  /* 0x000000443a487220 */ /* 0x000fe20000410000 */
[----:B------:R-:W-:-:S02]  /*13d70*/  HADD2.F32 R59, -RZ, R59.H1_H1 ;  /* 0x3000003bff3b7230 */ /* 0x000fc40000004100 */
[----:B------:R-:W-:Y:S01]  /*13d80*/  FMUL.FTZ R69, R58, R65 ;  /* 0x000000413a457220 */ /* 0x000fe20000410000 */
[----:B------:R-:W-:Y:S02]  /*13d90*/  HADD2.F32 R66, -RZ, R64.H0_H0 ;  /* 0x20000040ff427230 */ /* 0x000fe40000004100 */
[C---:B------:R-:W-:Y:S01]  /*13da0*/  FMUL.FTZ R74, R60.reuse, R67 ;  /* 0x000000433c4a7220 */ /* 0x040fe20000410000 */
[----:B------:R-:W-:Y:S02]  /*13db0*/  HADD2.F32 R61, -RZ, R62.H0_H0 ;  /* 0x2000003eff3d7230 */ /* 0x000fe40000004100 */
[C---:B------:R-:W-:Y:S01]  /*13dc0*/  FFMA.FTZ R58, R59.reuse, R65, -R72 ;  /* 0x000000413b3a7223 */ /* 0x040fe20000010848 */
[----:B------:R-:W-:Y:S01]  /*13dd0*/  FFMA.FTZ R59, R59, R68, R69 ;  /* 0x000000443b3b7223 */ /* 0x000fe20000010045 */
[-C--:B------:R-:W-:Y:S01]  /*13de0*/  FMUL.FTZ R76, R60, R66.reuse ;  /* 0x000000423c4c7220 */ /* 0x080fe20000410000 */
[----:B------:R-:W-:Y:S01]  /*13df0*/  F2FP.F16.E4M3.UNPACK_B R69, R53.H1 ;  /* 0x00000035ff45723e */ /* 0x000fe200030006ff */
[----:B------:R-:W-:Y:S01]  /*13e00*/  FFMA.FTZ R60, R61, R66, -R74 ;  /* 0x000000423d3c7223 */ /* 0x000fe2000001084a */
[----:B------:R-:W-:-:S02]  /*13e10*/  HADD2.F32 R71, -RZ, R70.H1_H1 ;  /* 0x30000046ff477230 */ /* 0x000fc40000004100 */
[----:B------:R-:W-:Y:S01]  /*13e20*/  FFMA.FTZ R61, R61, R67, R76 ;  /* 0x000000433d3d7223 */ /* 0x000fe2000001004c */
[----:B------:R-:W-:Y:S01]  /*13e30*/  HADD2.F32 R67, -RZ, R64.H1_H1 ;  /* 0x30000040ff437230 */ /* 0x000fe20000004100 */
[----:B------:R-:W-:Y:S01]  /*13e40*/  F2FP.F16.E4M3.UNPACK_B R66, R52.H1 ;  /* 0x00000034ff42723e */ /* 0x000fe200030006ff */
[----:B------:R-:W-:Y:S01]  /*13e50*/  HADD2.F32 R64, -RZ, R63.H1_H1 ;  /* 0x3000003fff407230 */ /* 0x000fe20000004100 */
[----:B------:R-:W-:Y:S01]  /*13e60*/  F2FP.F16.E4M3.UNPACK_B R26, R26.H1 ;  /* 0x0000001aff1a723e */ /* 0x000fe200030006ff */
[----:B------:R-:W-:Y:S01]  /*13e70*/  HADD2.F32 R70, -RZ, R69.H0_H0 ;  /* 0x20000045ff467230 */ /* 0x000fe20000004100 */
[----:B------:R-:W-:Y:S01]  /*13e80*/  F2FP.SATFINITE.E4M3.F32.PACK_AB_MERGE_C R35, R54, R35, RZ ;  /* 0x000000233623723e */ /* 0x000fe200048070ff */
[----:B------:R-:W-:Y:S02]  /*13e90*/  HADD2.F32 R63, -RZ, R57.H0_H0 ;  /* 0x20000039ff3f7230 */ /* 0x000fe40000004100 */
[----:B------:R-:W-:Y:S01]  /*13ea0*/  FMUL.FTZ R75, R64, R71 ;  /* 0x00000047404b7220 */ /* 0x000fe20000410000 */
[----:B------:R-:W-:-:S02]  /*13eb0*/  HADD2.F32 R68, -RZ, R66.H0_H0 ;  /* 0x20000042ff447230 */ /* 0x000fc40000004100 */
[----:B------:R-:W-:Y:S01]  /*13ec0*/  FMUL.FTZ R72, R64, R67 ;  /* 0x0000004340487220 */ /* 0x000fe20000410000 */
[----:B------:R-:W-:Y:S02]  /*13ed0*/  HADD2.F32 R65, -RZ, R55.H0_H0 ;  /* 0x20000037ff417230 */ /* 0x000fe40000004100 */
[C---:B------:R-:W-:Y:S01]  /*13ee0*/  FMUL.FTZ R64, R63.reuse, R70 ;  /* 0x000000463f407220 */ /* 0x040fe20000410000 */
[----:B------:R-:W-:Y:S02]  /*13ef0*/  HADD2.F32 R62, -RZ, R62.H1_H1 ;  /* 0x3000003eff3e7230 */ /* 0x000fe40000004100 */
[-C--:B------:R-:W-:Y:S01]  /*13f00*/  FMUL.FTZ R73, R63, R68.reuse ;  /* 0x000000443f497220 */ /* 0x080fe20000410000 */
[----:B------:R-:W-:Y:S02]  /*13f10*/  HADD2.F32 R57, -RZ, R57.H1_H1 ;  /* 0x30000039ff397230 */ /* 0x000fe40000004100 */
[----:B------:R-:W-:Y:S01]  /*13f20*/  FFMA.FTZ R64, R65, R68, -R64 ;  /* 0x0000004441407223 */ /* 0x000fe20000010840 */
[----:B------:R-:W-:-:S02]  /*13f30*/  HADD2.F32 R68, -RZ, R69.H1_H1 ;  /* 0x30000045ff447230 */ /* 0x000fc40000004100 */
[C---:B------:R-:W-:Y:S01]  /*13f40*/  FFMA.FTZ R63, R62.reuse, R67, -R75 ;  /* 0x000000433e3f7223 */ /* 0x040fe2000001084b */
[----:B------:R-:W-:Y:S01]  /*13f50*/  HADD2.F32 R66, -RZ, R66.H1_H1 ;  /* 0x30000042ff427230 */ /* 0x000fe20000004100 */
[----:B------:R-:W-:Y:S01]  /*13f60*/  F2FP.F16.E4M3.UNPACK_B R67, R52 ;  /* 0x00000034ff43723e */ /* 0x000fe200020006ff */
[----:B------:R-:W-:Y:S02]  /*13f70*/  HADD2.F32 R55, -RZ, R55.H1_H1 ;  /* 0x30000037ff377230 */ /* 0x000fe40000004100 */
[----:B------:R-:W-:Y:S01]  /*13f80*/  FFMA.FTZ R62, R62, R71, R72 ;  /* 0x000000473e3e7223 */ /* 0x000fe20000010048 */
[C---:B------:R-:W-:Y:S01]  /*13f90*/  FMUL.FTZ R52, R57.reuse, R68 ;  /* 0x0000004439347220 */ /* 0x040fe20000410000 */
[----:B------:R-:W-:Y:S01]  /*13fa0*/  F2FP.F16.E4M3.UNPACK_B R69, R53 ;  /* 0x00000035ff45723e */ /* 0x000fe200020006ff */
[----:B------:R-:W-:Y:S01]  /*13fb0*/  FMUL.FTZ R71, R57, R66 ;  /* 0x0000004239477220 */ /* 0x000fe20000410000 */
[----:B------:R-:W-:Y:S01]  /*13fc0*/  FFMA.FTZ R65, R65, R70, R73 ;  /* 0x0000004641417223 */ /* 0x000fe20000010049 */
[----:B------:R-:W-:Y:S01]  /*13fd0*/  FFMA.FTZ R53, R55, R66, -R52 ;  /* 0x0000004237357223 */ /* 0x000fe20000010834 */
[----:B------:R-:W-:-:S02]  /*13fe0*/  HADD2.F32 R57, -RZ, R49.H0_H0 ;  /* 0x20000031ff397230 */ /* 0x000fc40000004100 */
[----:B------:R-:W-:Y:S01]  /*13ff0*/  FFMA.FTZ R52, R55, R68, R71 ;  /* 0x0000004437347223 */ /* 0x000fe20000010047 */
[----:B------:R-:W-:Y:S01]  /*14000*/  HADD2.F32 R70, -RZ, R69.H0_H0 ;  /* 0x20000045ff467230 */ /* 0x000fe20000004100 */
[----:B------:R-:W-:Y:S01]  /*14010*/  F2FP.F16.E4M3.UNPACK_B R71, R45.H1 ;  /* 0x0000002dff47723e */ /* 0x000fe200030006ff */
        /* <DEDUP_REMOVED lines=9> */
[----:B------:R-:W-:Y:S01]  /*140b0*/  F2FP.SATFINITE.E4M3.F32.PACK_AB_MERGE_C R61, R62, R61, RZ ;  /* 0x0000003d3e3d723e */ /* 0x000fe200048070ff */
        /* <DEDUP_REMOVED lines=23> */
[----:B------:R-:W-:Y:S01]  /*14230*/  FMUL.FTZ R34, R34, R57 ;  /* 0x0000003922227220 */ /* 0x000fe20000410000 */
[--C-:B------:R-:W-:Y:S01]  /*14240*/  HADD2.F32 R45, -RZ, R44.reuse.H0_H0 ;  /* 0x2000002cff2d7230 */ /* 0x100fe20000004100 */
[----:B------:R-:W-:Y:S01]  /*14250*/  F2FP.SATFINITE.E4M3.F32.PACK_AB_MERGE_C R25, R48, R25, R35 ;  /* 0x000000193019723e */ /* 0x000fe20004807023 */
[C---:B------:R-:W-:Y:S01]  /*14260*/  FFMA.FTZ R73, R26.reuse, R57, -R67 ;  /* 0x000000391a497223 */ /* 0x040fe20000010843 */
[----:B------:R-:W-:Y:S01]  /*14270*/  FFMA.FTZ R75, R26, R71, R34 ;  /* 0x000000471a4b7223 */ /* 0x000fe20000010022 */
[----:B------:R-:W-:Y:S01]  /*14280*/  HADD2.F32 R57, -RZ, R55.H0_H0 ;  /* 0x20000037ff397230 */ /* 0x000fe20000004100 */
[----:B------:R-:W-:Y:S01]  /*14290*/  F2FP.SATFINITE.E4M3.F32.PACK_AB_MERGE_C R33, R32, R33, R47 ;  /* 0x000000212021723e */ /* 0x000fe2000480702f */
[----:B------:R-:W-:Y:S01]  /*142a0*/  HADD2.F32 R34, -RZ, R27.H0_H0 ;  /* 0x2000001bff227230 */ /* 0x000fe20000004100 */
[----:B------:R-:W-:Y:S01]  /*142b0*/  F2FP.SATFINITE.E4M3.F32.PACK_AB_MERGE_C R72, R73, R72, RZ ;  /* 0x000000484948723e */ /* 0x000fe200048070ff */
[----:B------:R-:W-:Y:S01]  /*142c0*/  HADD2.F32 R44, -RZ, R44.H1_H1 ;  /* 0x3000002cff2c7230 */ /* 0x000fe20000004100 */
[----:B------:R-:W-:Y:S01]  /*142d0*/  F2FP.SATFINITE.E4M3.F32.PACK_AB_MERGE_C R74, R75, R74, RZ ;  /* 0x0000004a4b4a723e */ /* 0x000fe200048070ff */
[----:B------:R-:W-:-:S02]  /*142e0*/  HADD2.F32 R55, -RZ, R55.H1_H1 ;  /* 0x30000037ff377230 */ /* 0x000fc40000004100 */
[C---:B------:R-:W-:Y:S01]  /*142f0*/  FMUL.FTZ R67, R34.reuse, R57 ;  /* 0x0000003922437220 */ /* 0x040fe20000410000 */
[----:B------:R-:W-:Y:S02]  /*14300*/  HADD2.F32 R27, -RZ, R27.H1_H1 ;  /* 0x3000001bff1b7230 */ /* 0x000fe40000004100 */
[----:B------:R-:W-:Y:S01]  /*14310*/  FMUL.FTZ R34, R34, R45 ;  /* 0x0000002d22227220 */ /* 0x000fe20000410000 */
[--C-:B------:R-:W-:Y:S01]  /*14320*/  HADD2.F32 R26, -RZ, R24.reuse.H0_H0 ;  /* 0x20000018ff1a7230 */ /* 0x100fe20000004100 */
[----:B------:R-:W-:Y:S01]  /*14330*/  F2FP.SATFINITE.E4M3.F32.PACK_AB_MERGE_C R35, R59, R50, R61 ;  /* 0x000000323b23723e */ /* 0x000fe2000480703d */
        /* <DEDUP_REMOVED lines=16> */
.L_x_3218:
[----:B------:R-:W-:Y:S05]  /*14440*/  BSYNC B1 ;  /* 0x0000000000017941 */ /* 0x000fea0003800000 */
.L_x_3217:
[----:B------:R-:W-:Y:S04]  /*14450*/  BSSY B1, `(.L_x_3219) ;  /* 0x0000101000017945 */ /* 0x000fe80003800000 */
[----:B------:R-:W-:Y:S05]  /*14460*/  @P2 BRA `(.L_x_3220) ;  /* 0x0000000c00fc2947 */ /* 0x000fea0003800000 */
[----:B-1----:R-:W2:Y:S04]  /*14470*/  LDL R35, [R1+0x54] ;  /* 0x0000540001237983 */ /* 0x002ea80000100800 */
[----:B------:R-:W3:Y:S01]  /*14480*/  LDL R68, [R1+0x18c] ;  /* 0x00018c0001447983 */ /* 0x000ee20000100800 */
[----:B0----5:R-:W-:Y:S01]  /*14490*/  SHF.R.U32.HI R25, RZ, 0x8, R28 ;  /* 0x00000008ff197819 */ /* 0x021fe2000001161c */
[----:B------:R-:W-:Y:S01]  /*144a0*/  VIADD R37, R220, 0x20 ;  /* 0x00000020dc257836 */ /* 0x000fe20000000000 */
[----:B------:R-:W-:Y:S02]  /*144b0*/  LOP3.LUT R24, R28, 0xff, RZ, 0xc0, !PT ;  /* 0x000000ff1c187812 */ /* 0x000fe400078ec0ff */
[----:B------:R-:W-:Y:S01]  /*144c0*/  LOP3.LUT R25, R25, 0xff, RZ, 0xc0, !PT ;  /* 0x000000ff19197812 */ /* 0x000fe200078ec0ff */
[----:B------:R-:W-:Y:S01]  /*144d0*/  IMAD.SHL.U32 R37, R37, 0x80, RZ ;  /* 0x0000008025257824 */ /* 0x000fe200078e00ff */
[----:B------:R-:W-:-:S02]  /*144e0*/  LEA.HI R34, R3, R0, RZ, 0x1c ;  /* 0x0000000003227211 */ /* 0x000fc400078fe0ff */
[----:B------:R-:W-:Y:S02]  /*144f0*/  PRMT R45, R25, 0x7604, R24 ;  /* 0x00007604192d7816 */ /* 0x000fe40000000018 */
[----:B------:R-:W-:Y:S01]  /*14500*/  LOP3.LUT R37, R37, 0x380, RZ, 0xc0, !PT ;  /* 0x0000038025257812 */ /* 0x000fe200078ec0ff */
[----:B------:R-:W-:Y:S01]  /*14510*/  IMAD.SHL.U32 R24, R34, 0x10, RZ ;  /* 0x0000001022187824 */ /* 0x000fe200078e00ff */
[----:B------:R-:W-:Y:S02]  /*14520*/  SHF.R.U32.HI R33, RZ, 0x8, R30 ;  /* 0x00000008ff217819 */ /* 0x000fe4000001161e */
[----:B------:R-:W-:Y:S02]  /*14530*/  LOP3.LUT R32, R30, 0xff, RZ, 0xc0, !PT ;  /* 0x000000ff1e207812 */ /* 0x000fe400078ec0ff */
[----:B------:R-:W-:Y:S01]  /*14540*/  LOP3.LUT R24, R37, 0x70, R24, 0xf8, !PT ;  /* 0x0000007025187812 */ /* 0x000fe200078ef818 */
[----:B------:R-:W-:Y:S01]  /*14550*/  VIADD R37, R220, 0x20 ;  /* 0x00000020dc257836 */ /* 0x000fe20000000000 */
[----:B------:R-:W-:-:S02]  /*14560*/  LOP3.LUT R33, R33, 0xff, RZ, 0xc0, !PT ;  /* 0x000000ff21217812 */ /* 0x000fc400078ec0ff */
[----:B------:R-:W-:Y:S01]  /*14570*/  SHF.R.S32.HI R25, RZ, 0x1f, R34 ;  /* 0x0000001fff197819 */ /* 0x000fe20000011422 */
[----:B------:R-:W-:Y:S01]  /*14580*/  IMAD.SHL.U32 R37, R37, 0x80, RZ ;  /* 0x0000008025257824 */ /* 0x000fe200078e00ff */
[----:B------:R-:W-:Y:S02]  /*14590*/  PRMT R49, R33, 0x7604, R32 ;  /* 0x0000760421317816 */ /* 0x000fe40000000020 */
[----:B------:R-:W-:Y:S02]  /*145a0*/  LEA.HI R33, R25, R34, RZ, 0x3 ;  /* 0x0000002219217211 */ /* 0x000fe400078f18ff */
[----:B------:R-:W-:Y:S02]  /*145b0*/  LOP3.LUT R37, R37, 0x380, RZ, 0xc0, !PT ;  /* 0x0000038025257812 */ /* 0x000fe400078ec0ff */
[----:B------:R-:W-:Y:S02]  /*145c0*/  SHF.R.U32.HI R27, RZ, 0x8, R29 ;  /* 0x00000008ff1b7819 */ /* 0x000fe4000001161d */
[----:B------:R-:W-:-:S02]  /*145d0*/  SHF.R.U32.HI R32, RZ, 0x8, R4 ;  /* 0x00000008ff207819 */ /* 0x000fc40000011604 */
[----:B------:R-:W-:Y:S02]  /*145e0*/  SHF.R.U32.HI R37, RZ, 0x3, R37 ;  /* 0x00000003ff257819 */ /* 0x000fe40000011625 */
[----:B------:R-:W-:Y:S02]  /*145f0*/  SHF.L.U32 R33, R33, 0xb, RZ ;  /* 0x0000000b21217819 */ /* 0x000fe400000006ff */
[----:B------:R-:W-:Y:S02]  /*14600*/  LOP3.LUT R26, R29, 0xff, RZ, 0xc0, !PT ;  /* 0x000000ff1d1a7812 */ /* 0x000fe400078ec0ff */
[----:B------:R-:W-:Y:S02]  /*14610*/  LOP3.LUT R27, R27, 0xff, RZ, 0xc0, !PT ;  /* 0x000000ff1b1b7812 */ /* 0x000fe400078ec0ff */
[----:B------:R-:W-:Y:S02]  /*14620*/  LOP3.LUT R34, R32, 0xff, RZ, 0xc0, !PT ;  /* 0x000000ff20227812 */ /* 0x000fe400078ec0ff */
[----:B------:R-:W-:-:S02]  /*14630*/  LOP3.LUT R32, R24, R37, RZ, 0x3c, !PT ;  /* 0x0000002518207212 */ /* 0x000fc400078e3cff */
[----:B------:R-:W-:Y:S02]  /*14640*/  LOP3.LUT R33, R33, 0xffffc000, RZ, 0xc0, !PT ;  /* 0xffffc00021217812 */ /* 0x000fe400078ec0ff */
[----:B------:R-:W-:Y:S02]  /*14650*/  PRMT R44, R27, 0x7604, R26 ;  /* 0x000076041b2c7816 */ /* 0x000fe4000000001a */
[----:B------:R-:W-:Y:S02]  /*14660*/  SHF.R.U32.HI R26, RZ, 0x8, R31 ;  /* 0x00000008ff1a7819 */ /* 0x000fe4000001161f */
        /* <DEDUP_REMOVED lines=16> */
[----:B------:R-:W-:Y:S02]  /*14770*/  SHF.R.U32.HI R53, RZ, 0x10, R5 ;  /* 0x00000010ff357819 */ /* 0x000fe40000011605 */
[----:B------:R-:W-:Y:S02]  /*14780*/  SHF.R.U32.HI R47, RZ, 0x10, R29 ;  /* 0x00000010ff2f7819 */ /* 0x000fe4000001161d */
[----:B------:R-:W-:Y:S01]  /*14790*/  PRMT R59, R51, 0x7604, R50 ;  /* 0x00007604333b7816 */ /* 0x000fe20000000032 */
[----:B------:R-:W-:Y:S01]  /*147a0*/  IMAD.U32 R53, R53, 0x10000, RZ ;  /* 0x0001000035357824 */ /* 0x000fe200078e00ff */
[----:B------:R-:W-:Y:S01]  /*147b0*/  SHF.R.U32.HI R51, RZ, 0x10, R31 ;  /* 0x00000010ff337819 */ /* 0x000fe2000001161f */
[----:B------:R-:W-:Y:S01]  /*147c0*/  IMAD.U32 R47, R47, 0x10000, RZ ;  /* 0x000100002f2f7824 */ /* 0x000fe200078e00ff */
[----:B------:R-:W-:-:S02]  /*147d0*/  LOP3.LUT R45, R45, 0xff0000, R28, 0xf8, !PT ;  /* 0x00ff00002d2d7812 */ /* 0x000fc400078ef81c */
[----:B------:R-:W-:Y:S01]  /*147e0*/  LOP3.LUT R57, R48, 0xff0000, R53, 0xf8, !PT ;  /* 0x00ff000030397812 */ /* 0x000fe200078ef835 */
[----:B------:R-:W-:Y:S01]  /*147f0*/  IMAD.U32 R51, R51, 0x10000, RZ ;  /* 0x0001000033337824 */ /* 0x000fe200078e00ff */
[----:B------:R-:W-:Y:S02]  /*14800*/  LOP3.LUT R47, R44, 0xff0000, R47, 0xf8, !PT ;  /* 0x00ff00002c2f7812 */ /* 0x000fe400078ef82f */
[----:B------:R-:W-:Y:S02]  /*14810*/  LOP3.LUT R49, R49, 0xff0000, R30, 0xf8, !PT ;  /* 0x00ff000031317812 */ /* 0x000fe400078ef81e */
[----:B------:R-:W-:Y:S02]  /*14820*/  LOP3.LUT R51, R46, 0xff0000, R51, 0xf8, !PT ;  /* 0x00ff00002e337812 */ /* 0x000fe400078ef833 */
[----:B------:R-:W-:Y:S02]  /*14830*/  LOP3.LUT R57, R57, 0xff000000, R5, 0xf8, !PT ;  /* 0xff00000039397812 */ /* 0x000fe400078ef805 */
        /* <DEDUP_REMOVED lines=8> */
[-C--:B------:R-:W-:Y:S02]  /*148c0*/  F2FP.F16.E4M3.UNPACK_B R56, R57.reuse ;  /* 0x00000039ff38723e */ /* 0x080fe400020006ff */
[----:B------:R-:W-:Y:S02]  /*148d0*/  LOP3.LUT R45, R45, 0xff000000, R4, 0xf8, !PT ;  /* 0xff0000002d2d7812 */ /* 0x000fe400078ef804 */
[----:B------:R-:W-:Y:S01]  /*148e0*/  LOP3.LUT R4, R59, 0xff000000, R6, 0xf8, !PT ;  /* 0xff0000003b047812 */ /* 0x000fe200078ef806 */
[--C-:B------:R-:W-:Y:S01]  /*148f0*/  HADD2.F32 R58, -RZ, R56.reuse.H0_H0 ;  /* 0x20000038ff3a7230 */ /* 0x100fe20000004100 */
[----:B------:R-:W-:Y:S01]  /*14900*/  LOP3.LUT R61, R52, 0xff0000, R61, 0xf8, !PT ;  /* 0x00ff0000343d7812 */ /* 0x000fe200078ef83d */
[----:B------:R-:W-:Y:S01]  /*14910*/  HADD2.F32 R59, -RZ, R56.H1_H1 ;  /* 0x30000038ff3b7230 */ /* 0x000fe20000004100 */
[----:B------:R-:W-:Y:S02]  /*14920*/  F2FP.F16.E4M3.UNPACK_B R57, R57.H1 ;  /* 0x00000039ff39723e */ /* 0x000fe400030006ff */
[----:B------:R-:W-:-:S03]  /*14930*/  LOP3.LUT R61, R61, 0xff000000, R7, 0xf8, !PT ;  /* 0xff0000003d3d7812 */ /* 0x000fc600078ef807 */
[----:B------:R-:W-:Y:S01]  /*14940*/  HADD2.F32 R56, -RZ, R57.H0_H0 ;  /* 0x20000039ff387230 */ /* 0x000fe20000004100 */
[----:B--2---:R-:W-:Y:S01]  /*14950*/  IADD3 R37, R32, R33, R35 ;  /* 0x0000002120257210 */ /* 0x004fe20007ffe023 */
[----:B---3--:R-:W0:Y:S04]  /*14960*/  LDS.128 R24, [R68+0x20400] ;  /* 0x0204000044187984 */ /* 0x008e280000000c00 */
[----:B------:R-:W-:-:S05]  /*14970*/  IMAD.IADD R37, R216, 0x1, R37 ;  /* 0x00000001d8257824 */ /* 0x000fca00078e0225 */
[----:B------:R-:W1:Y:S01]  /*14980*/  LDS.128 R32, [R37+0x20400] ;  /* 0x0204000025207984 */ /* 0x000e620000000c00 */
[-C--:B0-----:R-:W-:Y:S02]  /*14990*/  F2FP.F16.E4M3.UNPACK_B R51, R27.reuse ;  /* 0x0000001bff33723e */ /* 0x081fe400020006ff */
[----:B------:R-:W-:Y:S02]  /*149a0*/  F2FP.F16.E4M3.UNPACK_B R54, R27.H1 ;  /* 0x0000001bff36723e */ /* 0x000fe400030006ff */
[-C--:B------:R-:W-:Y:S02]  /*149b0*/  F2FP.F16.E4M3.UNPACK_B R27, R24.reuse ;  /* 0x00000018ff1b723e */ /* 0x080fe400020006ff */
[----:B------:R-:W-:Y:S02]  /*149c0*/  F2FP.F16.E4M3.UNPACK_B R46, R24.H1 ;  /* 0x00000018ff2e723e */ /* 0x000fe400030006ff */
[----:B-1----:R-:W-:Y:S02]  /*149d0*/  F2FP.F16.E4M3.UNPACK_B R30, R33 ;  /* 0x00000021ff1e723e */ /* 0x002fe400020006ff */
[----:B------:R-:W-:-:S02]  /*149e0*/  F2FP.F16.E4M3.UNPACK_B R24, R53 ;  /* 0x00000035ff18723e */ /* 0x000fc400020006ff */
[-C--:B------:R-:W-:Y:S01]  /*149f0*/  F2FP.F16.E4M3.UNPACK_B R29, R25.reuse ;  /* 0x00000019ff1d723e */ /* 0x080fe200020006ff */
[----:B------:R-:W-:Y:S01]  /*14a00*/  HADD2.F32 R6, -RZ, R30.H0_H0 ;  /* 0x2000001eff067230 */ /* 0x000fe20000004100 */
[----:B------:R-:W-:Y:S01]  /*14a10*/  F2FP.F16.E4M3.UNPACK_B R47, R25.H1 ;  /* 0x00000019ff2f723e */ /* 0x000fe200030006ff */
[----:B------:R-:W-:Y:S01]  /*14a20*/  HADD2.F32 R31, -RZ, R24.H0_H0 ;  /* 0x20000018ff1f7230 */ /* 0x000fe20000004100 */
[----:B------:R-:W-:Y:S01]  /*14a30*/  F2FP.F16.E4M3.UNPACK_B R48, R33.H1 ;  /* 0x00000021ff30723e */ /* 0x000fe200030006ff */
[----:B------:R-:W-:Y:S01]  /*14a40*/  HADD2.F32 R25, -RZ, R29.H0_H0 ;  /* 0x2000001dff197230 */ /* 0x000fe20000004100 */
[-C--:B------:R-:W-:Y:S01]  /*14a50*/  F2FP.F16.E4M3.UNPACK_B R33, R32.reuse ;  /* 0x00000020ff21723e */ /* 0x080fe200020006ff */
[----:B------:R-:W-:Y:S01]  /*14a60*/  HADD2.F32 R30, -RZ, R30.H1_H1 ;  /* 0x3000001eff1e7230 */ /* 0x000fe20000004100 */
[----:B------:R-:W-:Y:S01]  /*14a70*/  F2FP.F16.E4M3.UNPACK_B R49, R32.H1 ;  /* 0x00000020ff31723e */ /* 0x000fe200030006ff */
[----:B------:R-:W-:Y:S01]  /*14a80*/  FMUL.FTZ R32, R6, R58 ;  /* 0x0000003a06207220 */ /* 0x000fe20000410000 */
[----:B------:R-:W-:-:S02]  /*14a90*/  F2FP.F16.E4M3.UNPACK_B R52, R35 ;  /* 0x00000023ff34723e */ /* 0x000fc400020006ff */
[----:B------:R-:W-:Y:S01]  /*14aa0*/  F2FP.F16.E4M3.UNPACK_B R55, R35.H1 ;  /* 0x00000023ff37723e */ /* 0x000fe200030006ff */
[-C--:B------:R-:W-:Y:S01]  /*14ab0*/  FMUL.FTZ R35, R6, R31.reuse ;  /* 0x0000001f06237220 */ /* 0x080fe20000410000 */
[C---:B------:R-:W-:Y:S01]  /*14ac0*/  FFMA.FTZ R6, R25.reuse, R31, -R32 ;  /* 0x0000001f19067223 */ /* 0x040fe20000010820 */
[----:B------:R-:W-:Y:S01]  /*14ad0*/  F2FP.F16.E4M3.UNPACK_B R53, R53.H1 ;  /* 0x00000035ff35723e */ /* 0x000fe200030006ff */
[----:B------:R-:W-:Y:S01]  /*14ae0*/  FMUL.FTZ R63, R30, R59 ;  /* 0x0000003b1e3f7220 */ /* 0x000fe20000410000 */
[----:B------:R-:W-:Y:S01]  /*14af0*/  FFMA.FTZ R25, R25, R58, R35 ;  /* 0x0000003a19197223 */ /* 0x000fe20000010023 */
[----:B------:R-:W-:Y:S01]  /*14b00*/  HADD2.F32 R35, -RZ, R24.H1_H1 ;  /* 0x30000018ff237230 */ /* 0x000fe20000004100 */
[-C--:B------:R-:W-:Y:S01]  /*14b10*/  F2FP.F16.E4M3.UNPACK_B R7, R34.reuse ;  /* 0x00000022ff07723e */ /* 0x080fe200020006ff */
[----:B------:R-:W-:Y:S01]  /*14b20*/  HADD2.F32 R24, -RZ, R29.H1_H1 ;  /* 0x3000001dff187230 */ /* 0x000fe20000004100 */
[----:B------:R-:W-:Y:S01]  /*14b30*/  F2FP.F16.E4M3.UNPACK_B R34, R34.H1 ;  /* 0x00000022ff22723e */ /* 0x000fe200030006ff */
[----:B------:R-:W-:-:S02]  /*14b40*/  HADD2.F32 R29, -RZ, R48.H0_H0 ;  /* 0x20000030ff1d7230 */ /* 0x000fc40000004100 */
[-C--:B------:R-:W-:Y:S01]  /*14b50*/  FMUL.FTZ R30, R30, R35.reuse ;  /* 0x000000231e1e7220 */ /* 0x080fe20000410000 */
[----:B------:R-:W-:Y:S01]  /*14b60*/  HADD2.F32 R32, -RZ, R53.H0_H0 ;  /* 0x20000035ff207230 */ /* 0x000fe20000004100 */
[----:B------:R-:W-:Y:S01]  /*14b70*/  F2FP.F16.E4M3.UNPACK_B R5, R26 ;  /* 0x0000001aff05723e */ /* 0x000fe200020006ff */
[----:B------:R-:W-:Y:S02]  /*14b80*/  HADD2.F32 R31, -RZ, R47.H0_H0 ;  /* 0x2000002fff1f7230 */ /* 0x000fe40000004100 */
[C---:B------:R-:W-:Y:S01]  /*14b90*/  FMUL.FTZ R58, R29.reuse, R56 ;  /* 0x000000381d3a7220 */ /* 0x040fe20000410000 */
[----:B------:R-:W-:Y:S02]  /*14ba0*/  HADD2.F32 R53, -RZ, R53.H1_H1 ;  /* 0x30000035ff357230 */ /* 0x000fe40000004100 */
[-C--:B------:R-:W-:Y:S01]  /*14bb0*/  FMUL.FTZ R65, R29, R32.reuse ;  /* 0x000000201d417220 */ /* 0x080fe20000410000 */
[C---:B------:R-:W-:Y:S01]  /*14bc0*/  FFMA.FTZ R29, R24.reuse, R35, -R63 ;  /* 0x00000023181d7223 */ /* 0x040fe2000001083f */
[----:B------:R-:W-:Y:S01]  /*14bd0*/  FFMA.FTZ R24, R24, R59, R30 ;  /* 0x0000003b18187223 */ /* 0x000fe2000001001e */
[C---:B------:R-:W-:Y:S01]  /*14be0*/  FFMA.FTZ R30, R31.reuse, R32, -R58 ;  /* 0x000000201f1e7223 */ /* 0x040fe2000001083a */
[----:B------:R-:W-:Y:S01]  /*14bf0*/  FFMA.FTZ R31, R31, R56, R65 ;  /* 0x000000381f1f7223 */ /* 0x000fe20000010041 */
[----:B------:R-:W-:Y:S01]  /*14c00*/  F2FP.F16.E4M3.UNPACK_B R59, R61 ;  /* 0x0000003dff3b723e */ /* 0x000fe200020006ff */
[----:B------:R-:W-:Y:S01]  /*14c10*/  HADD2.F32 R58, -RZ, R57.H1_H1 ;  /* 0x30000039ff3a7230 */ /* 0x000fe20000004100 */
[----:B------:R-:W-:Y:S01]  /*14c20*/  F2FP.F16.E4M3.UNPACK_B R56, R50 ;  /* 0x00000032ff38723e */ /* 0x000fe200020006ff */
[----:B------:R-:W-:Y:S01]  /*14c30*/  HADD2.F32 R48, -RZ, R48.H1_H1 ;  /* 0x30000030ff307230 */ /* 0x000fe20000004100 */
[----:B------:R-:W-:Y:S01]  /*14c40*/  F2FP.F16.E4M3.UNPACK_B R26, R26.H1 ;  /* 0x0000001aff1a723e */ /* 0x000fe200030006ff */
[----:B------:R-:W-:-:S02]  /*14c50*/  HADD2.F32 R60, -RZ, R59.H0_H0 ;  /* 0x2000003bff3c7230 */ /* 0x000fc40000004100 */
[----:B------:R-:W-:Y:S02]  /*14c60*/  HADD2.F32 R35, -RZ, R52.H0_H0 ;  /* 0x20000034ff237230 */ /* 0x000fe40000004100 */
        /* <DEDUP_REMOVED lines=35> */
[----:B------:R-:W-:Y:S01]  /*14ea0*/  F2FP.SATFINITE.E4M3.F32.PACK_AB_MERGE_C R25, R24, R25, R31 ;  /* 0x000000191819723e */ /* 0x000fe2000480701f */
[----:B------:R-:W-:Y:S02]  /*14eb0*/  HADD2.F32 R62, -RZ, R61.H0_H0 ;  /* 0x2000003dff3e7230 */ /* 0x000fe40000004100 */
        /* <DEDUP_REMOVED lines=10> */
[----:B------:R-:W-:Y:S01]  /*14f60*/  F2FP.F16.E4M3.UNPACK_B R60, R45 ;  /* 0x0000002dff3c723e */ /* 0x000fe200020006ff */
[----:B------:R-:W-:Y:S01]  /*14f70*/  FFMA.FTZ R57, R57, R62, R65 ;  /* 0x0000003e39397223 */ /* 0x000fe20000010041 */
[----:B------:R-:W-:Y:S02]  /*14f80*/  HADD2.F32 R62, -RZ, R61.H1_H1 ;  /* 0x3000003dff3e7230 */ /* 0x000fe40000004100 */
[C---:B------:R-:W-:Y:S01]  /*14f90*/  FFMA.FTZ R55, R54.reuse, R59, -R67 ;  /* 0x0000003b36377223 */ /* 0x040fe20000010843 */
[----:B------:R-:W-:Y:S01]  /*14fa0*/  HADD2.F32 R59, -RZ, R58.H1_H1 ;  /* 0x3000003aff3b7230 */ /* 0x000fe20000004100 */
[----:B------:R-:W-:Y:S01]  /*14fb0*/  F2FP.F16.E4M3.UNPACK_B R58, R44 ;  /* 0x0000002cff3a723e */ /* 0x000fe200020006ff */
[----:B------:R-:W-:Y:S02]  /*14fc0*/  HADD2.F32 R46, -RZ, R46.H1_H1 ;  /* 0x3000002eff2e7230 */ /* 0x000fe40000004100 */
[C---:B------:R-:W-:Y:S01]  /*14fd0*/  FMUL.FTZ R45, R49.reuse, R62 ;  /* 0x0000003e312d7220 */ /* 0x040fe20000410000 */
[----:B------:R-:W-:Y:S01]  /*14fe0*/  FFMA.FTZ R54, R54, R63, R64 ;  /* 0x0000003f36367223 */ /* 0x000fe20000010040 */
[----:B------:R-:W-:Y:S01]  /*14ff0*/  FMUL.FTZ R63, R49, R59 ;  /* 0x0000003b313f7220 */ /* 0x000fe20000410000 */
[----:B------:R-:W-:-:S02]  /*15000*/  HADD2.F32 R61, -RZ, R60.H0_H0 ;  /* 0x2000003cff3d7230 */ /* 0x000fc40000004100 */
[C---:B------:R-:W-:Y:S01]  /*15010*/  FFMA.FTZ R45, R46.reuse, R59, -R45 ;  /* 0x0000003b2e2d7223 */ /* 0x040fe2000001082d */
[----:B------:R-:W-:Y:S02]  /*15020*/  HADD2.F32 R49, -RZ, R33.H0_H0 ;  /* 0x20000021ff317230 */ /* 0x000fe40000004100 */
[----:B------:R-:W-:Y:S01]  /*15030*/  FFMA.FTZ R64, R46, R62, R63 ;  /* 0x0000003e2e407223 */ /* 0x000fe2000001003f */
[----:B------:R-:W-:Y:S02]  /*15040*/  HADD2.F32 R59, -RZ, R58.H0_H0 ;  /* 0x2000003aff3b7230 */ /* 0x000fe40000004100 */
[----:B------:R-:W-:Y:S02]  /*15050*/  HADD2.F32 R44, -RZ, R27.H0_H0 ;  /* 0x2000001bff2c7230 */ /* 0x000fe40000004100 */
[C---:B------:R-:W-:Y:S01]  /*15060*/  FMUL.FTZ R63, R49.reuse, R61 ;  /* 0x0000003d313f7220 */ /* 0x040fe20000410000 */
        /* <DEDUP_REMOVED lines=10> */
[-C--:B------:R-:W-:Y:S01]  /*15110*/  FMUL.FTZ R63, R46, R58.reuse ;  /* 0x0000003a2e3f7220 */ /* 0x080fe20000410000 */
[----:B------:R-:W-:Y:S01]  /*15120*/  FFMA.FTZ R62, R27, R58, -R62 ;  /* 0x0000003a1b3e7223 */ /* 0x000fe2000001083e */
[----:B------:R-:W-:Y:S01]  /*15130*/  HADD2.F32 R58, -RZ, R59.H0_H0 ;  /* 0x2000003bff3a7230 */ /* 0x000fe20000004100 */
[----:B------:R-:W-:Y:S01]  /*15140*/  F2FP.F16.E4M3.UNPACK_B R4, R4 ;  /* 0x00000004ff04723e */ /* 0x000fe200020006ff */
        /* <DEDUP_REMOVED lines=8> */
[----:B------:R-:W-:Y:S01]  /*151d0*/  HADD2.F32 R49, -RZ, R49.H1_H1 ;  /* 0x30000031ff317230 */ /* 0x000fe20000004100 */
[----:B------:R-:W-:Y:S01]  /*151e0*/  F2FP.SATFINITE.E4M3.F32.PACK_AB_MERGE_C R57, R64, R57, RZ ;  /* 0x000000394039723e */ /* 0x000fe200048070ff */
[----:B------:R-:W-:-:S02]  /*151f0*/  HADD2.F32 R27, -RZ, R26.H0_H0 ;  /* 0x2000001aff1b7230 */ /* 0x000fc40000004100 */
[C---:B------:R-:W-:Y:S01]  /*15200*/  FMUL.FTZ R63, R34.reuse, R59 ;  /* 0x0000003b223f7220 */ /* 0x040fe20000410000 */
[----:B------:R-:W-:Y:S02]  /*15210*/  HADD2.F32 R26, -RZ, R26.H1_H1 ;  /* 0x3000001aff1a7230 */ /* 0x000fe40000004100 */
[----:B------:R-:W-:Y:S01]  /*15220*/  FMUL.FTZ R34, R34, R49 ;  /* 0x0000003122227220 */ /* 0x000fe20000410000 */
[----:B------:R-:W-:Y:S01]  /*15230*/  F2FP.SATFINITE.E4M3.F32.PACK_AB_MERGE_C R24, R60, R61, R57 ;  /* 0x0000003d3c18723e */ /* 0x000fe20004807039 */
[C---:B------:R-:W-:Y:S01]  /*15240*/  FFMA.FTZ R66, R27.reuse, R46, -R66 ;  /* 0x0000002e1b427223 */ /* 0x040fe20000010842 */
[----:B------:R-:W-:Y:S01]  /*15250*/  FFMA.FTZ R58, R27, R58, R44 ;  /* 0x0000003a1b3a7223 */ /* 0x000fe2000001002c */
[C---:B------:R-:W-:Y:S01]  /*15260*/  FFMA.FTZ R63, R26.reuse, R49, -R63 ;  /* 0x000000311a3f7223 */ /* 0x040fe2000001083f */
[----:B------:R-:W-:Y:S01]  /*15270*/  FFMA.FTZ R65, R26, R59, R34 ;  /* 0x0000003b1a417223 */ /* 0x000fe20000010022 */
[----:B------:R-:W-:Y:S02]  /*15280*/  HADD2.F32 R49, -RZ, R4.H0_H0 ;  /* 0x20000004ff317230 */ /* 0x000fe40000004100 */
[----:B------:R-:W-:Y:S01]  /*15290*/  HADD2.F32 R26, -RZ, R7.H0_H0 ;  /* 0x20000007ff1a7230 */ /* 0x000fe20000004100 */
[----:B------:R-:W-:Y:S01]  /*152a0*/  F2FP.SATFINITE.E4M3.F32.PACK_AB_MERGE_C R63, R63, R66, RZ ;  /* 0x000000423f3f723e */ /* 0x000fe200048070ff */
[----:B------:R-:W-:Y:S01]  /*152b0*/  HADD2.F32 R27, -RZ, R28.H0_H0 ;  /* 0x2000001cff1b7230 */ /* 0x000fe20000004100 */
[----:B------:R-:W-:Y:S01]  /*152c0*/  F2FP.SATFINITE.E4M3.F32.PACK_AB_MERGE_C R58, R65, R58, RZ ;  /* 0x0000003a413a723e */ /* 0x000fe200048070ff */
[----:B------:R-:W-:-:S02]  /*152d0*/  HADD2.F32 R34, -RZ, R4.H1_H1 ;  /* 0x30000004ff227230 */ /* 0x000fc40000004100 */
[C---:B------:R-:W-:Y:S01]  /*152e0*/  FMUL.FTZ R59, R26.reuse, R49 ;  /* 0x000000311a3b7220 */ /* 0x040fe20000410000 */
[----:B------:R-:W-:Y:S02]  /*152f0*/  HADD2.F32 R7, -RZ, R7.H1_H1 ;  /* 0x30000007ff077230 */ /* 0x000fe40000004100 */
[----:B------:R-:W-:Y:S01]  /*15300*/  FMUL.FTZ R26, R26, R27 ;  /* 0x0000001b1a1a7220 */ /* 0x000fe20000410000 */
[----:B------:R-:W-:Y:S02]  /*15310*/  HADD2.F32 R28, -RZ, R28.H1_H1 ;  /* 0x3000001cff1c7230 */ /* 0x000fe40000004100 */
        /* <DEDUP_REMOVED lines=20> */
.L_x_3220:
[----:B------:R-:W-:Y:S05]  /*15460*/  BSYNC B1 ;  /* 0x0000000000017941 */ /* 0x000fea0003800000 */
.L_x_3219:
[----:B------:R-:W-:Y:S04]  /*15470*/  BSSY B1, `(.L_x_3221) ;  /* 0x0000109000017945 */ /* 0x000fe80003800000 */
[----:B------:R-:W-:Y:S05]  /*15480*/  @P1 BRA `(.L_x_3222) ;  /* 0x00000010001c1947 */ /* 0x000fea0003800000 */
[----:B-----5:R-:W3:Y:S04]  /*15490*/  LDL R29, [R1+0x50] ;  /* 0x00005000011d7983 */ /* 0x020ee80000100800 */
[----:B------:R-:W4:Y:S01]  /*154a0*/  LDL R61, [R1+0x188] ;  /* 0x00018800013d7983 */ /* 0x000f220000100800 */
[----:B--2---:R-:W-:Y:S01]  /*154b0*/  SHF.R.U32.HI R4, RZ, 0x8, R20 ;  /* 0x00000008ff047819 */ /* 0x004fe20000011614 */
[----:B------:R-:W-:Y:S01]  /*154c0*/  VIADD R31, R220, 0x40 ;  /* 0x00000040dc1f7836 */ /* 0x000fe20000000000 */
[----:B------:R-:W-:Y:S02]  /*154d0*/  LOP3.LUT R5, R20, 0xff, RZ, 0xc0, !PT ;  /* 0x000000ff14057812 */ /* 0x000fe400078ec0ff */
[----:B------:R-:W-:Y:S01]  /*154e0*/  LOP3.LUT R4, R4, 0xff, RZ, 0xc0, !PT ;  /* 0x000000ff04047812 */ /* 0x000fe200078ec0ff */
[----:B------:R-:W-:Y:S01]  /*154f0*/  IMAD.SHL.U32 R31, R31, 0x80, RZ ;  /* 0x000000801f1f7824 */ /* 0x000fe200078e00ff */
[----:B01----:R-:W-:-:S02]  /*15500*/  LEA.HI R25, R3, R0, RZ, 0x1c ;  /* 0x0000000003197211 */ /* 0x003fc400078fe0ff */
[----:B------:R-:W-:Y:S02]  /*15510*/  PRMT R30, R4, 0x7604, R5 ;  /* 0x00007604041e7816 */ /* 0x000fe40000000005 */
[----:B------:R-:W-:Y:S01]  /*15520*/  SHF.R.U32.HI R4, RZ, 0x8, R38 ;  /* 0x00000008ff047819 */ /* 0x000fe20000011626 */
[----:B------:R-:W-:Y:S01]  /*15530*/  IMAD.SHL.U32 R27, R25, 0x10, RZ ;  /* 0x00000010191b7824 */ /* 0x000fe200078e00ff */
[----:B------:R-:W-:Y:S02]  /*15540*/  LOP3.LUT R31, R31, 0x380, RZ, 0xc0, !PT ;  /* 0x000003801f1f7812 */ /* 0x000fe400078ec0ff */
[----:B------:R-:W-:Y:S02]  /*15550*/  LOP3.LUT R5, R4, 0xff, RZ, 0xc0, !PT ;  /* 0x000000ff04057812 */ /* 0x000fe400078ec0ff */
[----:B------:R-:W-:Y:S01]  /*15560*/  LOP3.LUT R4, R31, 0x70, R27, 0xf8, !PT ;  /* 0x000000701f047812 */ /* 0x000fe200078ef81b */
[----:B------:R-:W-:Y:S01]  /*15570*/  VIADD R31, R220, 0x40 ;  /* 0x00000040dc1f7836 */ /* 0x000fe20000000000 */
[----:B------:R-:W-:-:S02]  /*15580*/  SHF.R.U32.HI R6, RZ, 0x8, R21 ;  /* 0x00000008ff067819 */ /* 0x000fc40000011615 */
[----:B------:R-:W-:Y:S02]  /*15590*/  SHF.R.S32.HI R26, RZ, 0x1f, R25 ;  /* 0x0000001fff1a7819 */ /* 0x000fe40000011419 */
[----:B------:R-:W-:Y:S02]  /*155a0*/  SHF.L.U32 R31, R31, 0x7, RZ ;  /* 0x000000071f1f7819 */ /* 0x000fe400000006ff */
[----:B------:R-:W-:Y:S02]  /*155b0*/  LOP3.LUT R7, R21, 0xff, RZ, 0xc0, !PT ;  /* 0x000000ff15077812 */ /* 0x000fe400078ec0ff */
[----:B------:R-:W-:Y:S02]  /*155c0*/  LOP3.LUT R6, R6, 0xff, RZ, 0xc0, !PT ;  /* 0x000000ff06067812 */ /* 0x000fe400078ec0ff */
[----:B------:R-:W-:Y:S02]  /*155d0*/  LEA.HI R28, R26, R25, RZ, 0x3 ;  /* 0x000000191a1c7211 */ /* 0x000fe400078f18ff */
[----:B------:R-:W-:-:S02]  /*155e0*/  LOP3.LUT R31, R31, 0x380, RZ, 0xc0, !PT ;  /* 0x000003801f1f7812 */ /* 0x000fc400078ec0ff */
[----:B------:R-:W-:Y:S01]  /*155f0*/  PRMT R32, R6, 0x7604, R7 ;  /* 0x0000760406207816 */ /* 0x000fe20000000007 */
[----:B------:R-:W-:Y:S01]  /*15600*/  IMAD.SHL.U32 R28, R28, 0x800, RZ ;  /* 0x000008001c1c7824 */ /* 0x000fe200078e00ff */
[----:B------:R-:W-:Y:S02]  /*15610*/  SHF.R.U32.HI R7, RZ, 0x8, R39 ;  /* 0x00000008ff077819 */ /* 0x000fe40000011627 */
[----:B------:R-:W-:Y:S02]  /*15620*/  SHF.R.U32.HI R25, RZ, 0x8, R40 ;  /* 0x00000008ff197819 */ /* 0x000fe40000011628 */
[----:B------:R-:W-:Y:S02]  /*15630*/  SHF.R.U32.HI R31, RZ, 0x3, R31 ;  /* 0x00000003ff1f7819 */ /* 0x000fe4000001161f */
[----:B------:R-:W-:Y:S02]  /*15640*/  LOP3.LUT R24, R39, 0xff, RZ, 0xc0, !PT ;  /* 0x000000ff27187812 */ /* 0x000fe400078ec0ff */
[----:B------:R-:W-:-:S02]  /*15650*/  LOP3.LUT R26, R40, 0xff, RZ, 0xc0, !PT ;  /* 0x000000ff281a7812 */ /* 0x000fc400078ec0ff */
[----:B------:R-:W-:Y:S02]  /*15660*/  LOP3.LUT R7, R7, 0xff, RZ, 0xc0, !PT ;  /* 0x000000ff07077812 */ /* 0x000fe400078ec0ff */
[----:B------:R-:W-:Y:S02]  /*15670*/  LOP3.LUT R25, R25, 0xff, RZ, 0xc0, !PT ;  /* 0x000000ff19197812 */ /* 0x000fe400078ec0ff */
[----:B------:R-:W-:Y:S02]  /*15680*/  LOP3.LUT R4, R4, R31, RZ, 0x3c, !PT ;  /* 0x0000001f04047212 */ /* 0x000fe400078e3cff */
[----:B------:R-:W-:Y:S02]  /*15690*/  LOP3.LUT R27, R28, 0xffffc000, RZ, 0xc0, !PT ;  /* 0xffffc0001c1b7812 */ /* 0x000fe400078ec0ff */
[----:B------:R-:W-:Y:S02]  /*156a0*/  PRMT R44, R7, 0x7604, R24 ;  /* 0x00007604072c7816 */ /* 0x000fe40000000018 */
[----:B------:R-:W-:-:S02]  /*156b0*/  PRMT R37, R25, 0x7604, R26 ;  /* 0x0000760419257816 */ /* 0x000fc4000000001a */
[----:B------:R-:W-:Y:S02]  /*156c0*/  SHF.R.U32.HI R24, RZ, 0x8, R41 ;  /* 0x00000008ff187819 */ /* 0x000fe40000011629 */
[----:B------:R-:W-:Y:S02]  /*156d0*/  SHF.R.U32.HI R26, RZ, 0x8, R42 ;  /* 0x00000008ff1a7819 */ /* 0x000fe4000001162a */
[----:B------:R-:W-:Y:S02]  /*156e0*/  LOP3.LUT R24, R24, 0xff, RZ, 0xc0, !PT ;  /* 0x000000ff18187812 */ /* 0x000fe400078ec0ff */
[----:B------:R-:W-:Y:S02]  /*156f0*/  LOP3.LUT R26, R26, 0xff, RZ, 0xc0, !PT ;  /* 0x000000ff1a1a7812 */ /* 0x000fe400078ec0ff */
[----:B------:R-:W-:Y:S02]  /*15700*/  LOP3.LUT R6, R38, 0xff, RZ, 0xc0, !PT ;  /* 0x000000ff26067812 */ /* 0x000fe400078ec0ff */
[----:B------:R-:W-:-:S02]  /*15710*/  SHF.R.U32.HI R31, RZ, 0x8, R43 ;  /* 0x00000008ff1f7819 */ /* 0x000fc4000001162b */
[----:B------:R-:W-:Y:S02]  /*15720*/  PRMT R34, R5, 0x7604, R6 ;  /* 0x0000760405227816 */ /* 0x000fe40000000006 */
[----:B------:R-:W-:Y:S02]  /*15730*/  LOP3.LUT R46, R43, 0xff, RZ, 0xc0, !PT ;  /* 0x000000ff2b2e7812 */ /* 0x000fe400078ec0ff */
[----:B------:R-:W-:Y:S02]  /*15740*/  LOP3.LUT R31, R31, 0xff, RZ, 0xc0, !PT ;  /* 0x000000ff1f1f7812 */ /* 0x000fe400078ec0ff */
[----:B------:R-:W-:Y:S02]  /*15750*/  SHF.R.U32.HI R33, RZ, 0x10, R38 ;  /* 0x00000010ff217819 */ /* 0x000fe40000011626 */
[----:B------:R-:W-:Y:S02]  /*15760*/  PRMT R53, R31, 0x7604, R46 ;  /* 0x000076041f357816 */ /* 0x000fe4000000002e */
[----:B------:R-:W-:-:S02]  /*15770*/  SHF.R.U32.HI R31, RZ, 0x10, R21 ;  /* 0x00000010ff1f7819 */ /* 0x000fc40000011615 */
[----:B------:R-:W-:Y:S02]  /*15780*/  LOP3.LUT R33, R33, 0xff, RZ, 0xc0, !PT ;  /* 0x000000ff21217812 */ /* 0x000fe400078ec0ff */
[----:B------:R-:W-:Y:S02]  /*15790*/  LOP3.LUT R31, R31, 0xff, RZ, 0xc0, !PT ;  /* 0x000000ff1f1f7812 */ /* 0x000fe400078ec0ff */
[----:B------:R-:W-:Y:S02]  /*157a0*/  PRMT R33, R33, 0x7054, R34 ;  /* 0x0000705421217816 */ /* 0x000fe40000000022 */
[----:B------:R-:W-:Y:S02]  /*157b0*/  PRMT R31, R31, 0x7054, R32 ;  /* 0x000070541f1f7816 */ /* 0x000fe40000000020 */
[----:B------:R-:W-:Y:S02]  /*157c0*/  SHF.R.U32.HI R32, RZ, 0x10, R41 ;  /* 0x00000010ff207819 */ /* 0x000fe40000011629 */
[----:B------:R-:W-:-:S02]  /*157d0*/  SHF.R.U32.HI R34, RZ, 0x10, R42 ;  /* 0x00000010ff227819 */ /* 0x000fc4000001162a */
[----:B------:R-:W-:Y:S02]  /*157e0*/  LOP3.LUT R32, R32, 0xff, RZ, 0xc0, !PT ;  /* 0x000000ff20207812 */ /* 0x000fe400078ec0ff */
[----:B------:R-:W-:Y:S02]  /*157f0*/  LOP3.LUT R34, R34, 0xff, RZ, 0xc0, !PT ;  /* 0x000000ff22227812 */ /* 0x000fe400078ec0ff */
[----:B------:R-:W-:-:S04]  /*15800*/  SHF.R.U32.HI R35, RZ, 0x10, R39 ;  /* 0x00000010ff237819 */ /* 0x000fc80000011627 */
[----:B------:R-:W-:-:S04]  /*15810*/  LOP3.LUT R35, R35, 0xff, RZ, 0xc0, !PT ;  /* 0x000000ff23237812 */ /* 0x000fc800078ec0ff */
[----:B------:R-:W-:Y:S02]  /*15820*/  PRMT R35, R35, 0x7054, R44 ;  /* 0x0000705423237816 */ /* 0x000fe4000000002c */
[----:B------:R-:W-:-:S04]  /*15830*/  SHF.R.U32.HI R44, RZ, 0x10, R43 ;  /* 0x00000010ff2c7819 */ /* 0x000fc8000001162b */
[----:B------:R-:W-:-:S04]  /*15840*/  LOP3.LUT R44, R44, 0xff, RZ, 0xc0, !PT ;  /* 0x000000ff2c2c7812 */ /* 0x000fc800078ec0ff */
[----:B------:R-:W-:-:S04]  /*15850*/  PRMT R53, R44, 0x7054, R53 ;  /* 0x000070542c357816 */ /* 0x000fc80000000035 */
[----:B------:R-:W-:Y:S02]  /*15860*/  LOP3.LUT R53, R53, 0xff000000, R43, 0xf8, !PT ;  /* 0xff00000035357812 */ /* 0x000fe400078ef82b */
[----:B---3--:R-:W-:Y:S02]  /*15870*/  IADD3 R25, R4, R27, R29 ;  /* 0x0000001b04197210 */ /* 0x008fe40007ffe01d */
[----:B------:R-:W-:Y:S02]  /*15880*/  LOP3.LUT R27, R41, 0xff, RZ, 0xc0, !PT ;  /* 0x000000ff291b7812 */ /* 0x000fe400078ec0ff */
[----:B------:R-:W-:Y:S01]  /*15890*/  LOP3.LUT R29, R42, 0xff, RZ, 0xc0, !PT ;  /* 0x000000ff2a1d7812 */ /* 0x000fe200078ec0ff */
[----:B------:R-:W-:Y:S01]  /*158a0*/  IMAD.IADD R28, R216, 0x1, R25 ;  /* 0x00000001d81c7824 */ /* 0x000fe200078e0219 */
[----:B------:R-:W-:Y:S01]  /*158b0*/  PRMT R45, R24, 0x7604, R27 ;  /* 0x00007604182d7816 */ /* 0x000fe2000000001b */
[----:B----4-:R-:W0:Y:S01]  /*158c0*/  LDS.128 R4, [R61+0x20400] ;  /* 0x020400003d047984 */ /* 0x010e220000000c00 */
[----:B------:R-:W-:-:S02]  /*158d0*/  PRMT R49, R26, 0x7604, R29 ;  /* 0x000076041a317816 */ /* 0x000fc4000000001d */
[----:B------:R-:W-:Y:S01]  /*158e0*/  SHF.R.U32.HI R29, RZ, 0x10, R20 ;  /* 0x00000010ff1d7819 */ /* 0x000fe20000011614 */
[----:B------:R-:W1:Y:S01]  /*158f0*/  LDS.128 R24, [R28+0x20400] ;  /* 0x020400001c187984 */ /* 0x000e620000000c00 */
[----:B------:R-:W-:Y:S02]  /*15900*/  PRMT R47, R32, 0x7054, R45 ;  /* 0x00007054202f7816 */ /* 0x000fe4000000002d */
[----:B------:R-:W-:Y:S02]  /*15910*/  LOP3.LUT R29, R29, 0xff, RZ, 0xc0, !PT ;  /* 0x000000ff1d1d7812 */ /* 0x000fe400078ec0ff */
[----:B------:R-:W-:Y:S02]  /*15920*/  PRMT R51, R34, 0x7054, R49 ;  /* 0x0000705422337816 */ /* 0x000fe40000000031 */
[----:B------:R-:W-:Y:S02]  /*15930*/  PRMT R29, R29, 0x7054, R30 ;  /* 0x000070541d1d7816 */ /* 0x000fe4000000001e */
[----:B------:R-:W-:-:S02]  /*15940*/  SHF.R.U32.HI R30, RZ, 0x10, R40 ;  /* 0x00000010ff1e7819 */ /* 0x000fc40000011628 */
[----:B------:R-:W-:Y:S02]  /*15950*/  LOP3.LUT R50, R47, 0xff000000, R41, 0xf8, !PT ;  /* 0xff0000002f327812 */ /* 0x000fe400078ef829 */
[----:B------:R-:W-:Y:S02]  /*15960*/  LOP3.LUT R30, R30, 0xff, RZ, 0xc0, !PT ;  /* 0x000000ff1e1e7812 */ /* 0x000fe400078ec0ff */
[----:B------:R-:W-:Y:S02]  /*15970*/  LOP3.LUT R29, R29, 0xff000000, R20, 0xf8, !PT ;  /* 0xff0000001d1d7812 */ /* 0x000fe400078ef814 */
[----:B------:R-:W-:Y:S02]  /*15980*/  PRMT R37, R30, 0x7054, R37 ;  /* 0x000070541e257816 */ /* 0x000fe40000000025 */
[----:B------:R-:W-:Y:S02]  /*15990*/  LOP3.LUT R45, R31, 0xff000000, R21, 0xf8, !PT ;  /* 0xff0000001f2d7812 */ /* 0x000fe400078ef815 */
[----:B------:R-:W-:-:S02]  /*159a0*/  LOP3.LUT R20, R33, 0xff000000, R38, 0xf8, !PT ;  /* 0xff00000021147812 */ /* 0x000fc400078ef826 */
[----:B------:R-:W-:Y:S02]  /*159b0*/  LOP3.LUT R21, R51, 0xff000000, R42, 0xf8, !PT ;  /* 0xff00000033157812 */ /* 0x000fe400078ef82a */
[-C--:B------:R-:W-:Y:S02]  /*159c0*/  F2FP.F16.E4M3.UNPACK_B R51, R50.reuse ;  /* 0x00000032ff33723e */ /* 0x080fe400020006ff */
[----:B------:R-:W-:Y:S02]  /*159d0*/  LOP3.LUT R31, R37, 0xff000000, R40, 0xf8, !PT ;  /* 0xff000000251f7812 */ /* 0x000fe400078ef828 */
[-C--:B------:R-:W-:Y:S01]  /*159e0*/  F2FP.F16.E4M3.UNPACK_B R40, R45.reuse ;  /* 0x0000002dff28723e */ /* 0x080fe200020006ff */
[--C-:B------:R-:W-:Y:S01]  /*159f0*/  HADD2.F32 R52, -RZ, R51.reuse.H0_H0 ;  /* 0x20000033ff347230 */ /* 0x100fe20000004100 */
[----:B------:R-:W-:Y:S01]  /*15a00*/  LOP3.LUT R49, R35, 0xff000000, R39, 0xf8, !PT ;  /* 0xff00000023317812 */ /* 0x000fe200078ef827 */
[----:B------:R-:W-:Y:S01]  /*15a10*/  HADD2.F32 R51, -RZ, R51.H1_H1 ;  /* 0x30000033ff337230 */ /* 0x000fe20000004100 */
[----:B------:R-:W-:Y:S01]  /*15a20*/  F2FP.F16.E4M3.UNPACK_B R50, R50.H1 ;  /* 0x00000032ff32723e */ /* 0x000fe200030006ff */
[--C-:B------:R-:W-:Y:S01]  /*15a30*/  HADD2.F32 R48, -RZ, R40.reuse.H0_H0 ;  /* 0x20000028ff307230 */ /* 0x100fe20000004100 */
[----:B------:R-:W-:Y:S01]  /*15a40*/  F2FP.F16.E4M3.UNPACK_B R45, R45.H1 ;  /* 0x0000002dff2d723e */ /* 0x000fe200030006ff */
[----:B------:R-:W-:Y:S01]  /*15a50*/  HADD2.F32 R43, -RZ, R40.H1_H1 ;  /* 0x30000028ff2b7230 */ /* 0x000fe20000004100 */
[----:B0-----:R-:W-:-:S02]  /*15a60*/  F2FP.F16.E4M3.UNPACK_B R32, R5 ;  /* 0x00000005ff20723e */ /* 0x001fc400020006ff */
[----:B------:R-:W-:Y:S01]  /*15a70*/  F2FP.F16.E4M3.UNPACK_B R37, R5.H1 ;  /* 0x00000005ff25723e */ /* 0x000fe200030006ff */
[----:B------:R-:W-:Y:S01]  /*15a80*/  HADD2.F32 R40, -RZ, R45.H0_H0 ;  /* 0x2000002dff287230 */ /* 0x000fe20000004100 */
[-C--:B-1----:R-:W-:Y:S01]  /*15a90*/  F2FP.F16.E4M3.UNPACK_B R38, R25.reuse ;  /* 0x00000019ff26723e */ /* 0x082fe200020006ff */
[----:B------:R-:W-:Y:S01]  /*15aa0*/  HADD2.F32 R33, -RZ, R32.H0_H0 ;  /* 0x20000020ff217230 */ /* 0x000fe20000004100 */
[-C--:B------:R-:W-:Y:S02]  /*15ab0*/  F2FP.F16.E4M3.UNPACK_B R34, R24.reuse ;  /* 0x00000018ff22723e */ /* 0x080fe400020006ff */
[----:B------:R-:W-:Y:S01]  /*15ac0*/  F2FP.F16.E4M3.UNPACK_B R41, R24.H1 ;  /* 0x00000018ff29723e */ /* 0x000fe200030006ff */
[--C-:B------:R-:W-:Y:S01]  /*15ad0*/  HADD2.F32 R5, -RZ, R38.reuse.H0_H0 ;  /* 0x20000026ff057230 */ /* 0x100fe20000004100 */
[----:B------:R-:W-:Y:S01]  /*15ae0*/  F2FP.F16.E4M3.UNPACK_B R39, R25.H1 ;  /* 0x00000019ff27723e */ /* 0x000fe200030006ff */
[----:B------:R-:W-:Y:S01]  /*15af0*/  HADD2.F32 R38, -RZ, R38.H1_H1 ;  /* 0x30000026ff267230 */ /* 0x000fe20000004100 */
[----:B------:R-:W-:-:S02]  /*15b00*/  F2FP.F16.E4M3.UNPACK_B R44, R27 ;  /* 0x0000001bff2c723e */ /* 0x000fc400020006ff */
[C---:B------:R-:W-:Y:S01]  /*15b10*/  FMUL.FTZ R24, R5.reuse, R52 ;  /* 0x0000003405187220 */ /* 0x040fe20000410000 */
[-C--:B------:R-:W-:Y:S01]  /*15b20*/  FMUL.FTZ R25, R5, R48.reuse ;  /* 0x0000003005197220 */ /* 0x080fe20000410000 */
[----:B------:R-:W-:Y:S01]  /*15b30*/  F2FP.F16.E4M3.UNPACK_B R47, R27.H1 ;  /* 0x0000001bff2f723e */ /* 0x000fe200030006ff */
[----:B------:R-:W-:Y:S02]  /*15b40*/  HADD2.F32 R27, -RZ, R39.H0_H0 ;  /* 0x20000027ff1b7230 */ /* 0x000fe40000004100 */
[C---:B------:R-:W-:Y:S01]  /*15b50*/  FFMA.FTZ R5, R33.reuse, R48, -R24 ;  /* 0x0000003021057223 */ /* 0x040fe20000010818 */
[----:B------:R-:W-:Y:S02]  /*15b60*/  HADD2.F32 R48, -RZ, R50.H0_H0 ;  /* 0x20000032ff307230 */ /* 0x000fe40000004100 */
[----:B------:R-:W-:Y:S01]  /*15b70*/  FFMA.FTZ R25, R33, R52, R25 ;  /* 0x0000003421197223 */ /* 0x000fe20000010019 */
[----:B------:R-:W-:Y:S02]  /*15b80*/  HADD2.F32 R33, -RZ, R37.H0_H0 ;  /* 0x20000025ff217230 */ /* 0x000fe40000004100 */
[----:B------:R-:W-:Y:S01]  /*15b90*/  FMUL.FTZ R57, R27, R40 ;  /* 0x000000281b397220 */ /* 0x000fe20000410000 */
[----:B------:R-:W-:-:S02]  /*15ba0*/  HADD2.F32 R24, -RZ, R32.H1_H1 ;  /* 0x30000020ff187230 */ /* 0x000fc40000004100 */
[----:B------:R-:W-:Y:S01]  /*15bb0*/  FMUL.FTZ R52, R27, R48 ;  /* 0x000000301b347220 */ /* 0x000fe20000410000 */
[C---:B------:R-:W-:Y:S01]  /*15bc0*/  FMUL.FTZ R55, R38.reuse, R51 ;  /* 0x0000003326377220 */ /* 0x040fe20000410000 */
[----:B------:R-:W-:Y:S01]  /*15bd0*/  FMUL.FTZ R38, R38, R43 ;  /* 0x0000002b26267220 */ /* 0x000fe20000410000 */
[----:B------:R-:W-:Y:S02]  /*15be0*/  HADD2.F32 R50, -RZ, R50.H1_H1 ;  /* 0x30000032ff327230 */ /* 0x000fe40000004100 */
[C---:B------:R-:W-:Y:S01]  /*15bf0*/  FFMA.FTZ R27, R33.reuse, R40, -R52 ;  /* 0x00000028211b7223 */ /* 0x040fe20000010834 */
[----:B------:R-:W-:Y:S01]  /*15c00*/  HADD2.F32 R40, -RZ, R45.H1_H1 ;  /* 0x3000002dff287230 */ /* 0x000fe20000004100 */
[----:B------:R-:W-:Y:S01]  /*15c10*/  F2FP.F16.E4M3.UNPACK_B R52, R53 ;  /* 0x00000035ff34723e */ /* 0x000fe200020006ff */
[----:B------:R-:W-:Y:S01]  /*15c20*/  HADD2.F32 R39, -RZ, R39.H1_H1 ;  /* 0x30000027ff277230 */ /* 0x000fe20000004100 */
[----:B------:R-:W-:Y:S01]  /*15c30*/  F2FP.F16.E4M3.UNPACK_B R45, R49 ;  /* 0x00000031ff2d723e */ /* 0x000fe200020006ff */
[C---:B------:R-:W-:Y:S01]  /*15c40*/  FFMA.FTZ R32, R24.reuse, R43, -R55 ;  /* 0x0000002b18207223 */ /* 0x040fe20000010837 */
[----:B------:R-:W-:Y:S01]  /*15c50*/  F2FP.F16.E4M3.UNPACK_B R42, R7 ;  /* 0x00000007ff2a723e */ /* 0x000fe200020006ff */
[----:B------:R-:W-:Y:S01]  /*15c60*/  FFMA.FTZ R24, R24, R51, R38 ;  /* 0x0000003318187223 */ /* 0x000fe20000010026 */
[----:B------:R-:W-:Y:S01]  /*15c70*/  FFMA.FTZ R33, R33, R48, R57 ;  /* 0x0000003021217223 */ /* 0x000fe20000010039 */
        /* <DEDUP_REMOVED lines=13> */
[----:B------:R-:W-:Y:S01]  /*15d50*/  F2FP.F16.E4M3.UNPACK_B R50, R53.H1 ;  /* 0x00000035ff32723e */ /* 0x000fe200030006ff */
[C---:B------:R-:W-:Y:S01]  /*15d60*/  FFMA.FTZ R37, R43.reuse, R51, R58 ;  /* 0x000000332b257223 */ /* 0x040fe2000001003a */
[----:B------:R-:W-:Y:S01]  /*15d70*/  HADD2.F32 R53, -RZ, R52.H1_H1 ;  /* 0x30000034ff357230 */ /* 0x000fe20000004100 */
[----:B------:R-:W-:Y:S01]  /*15d80*/  F2FP.F16.E4M3.UNPACK_B R46, R7.H1 ;  /* 0x00000007ff2e723e */ /* 0x000fe200030006ff */
[----:B------:R-:W-:Y:S02]  /*15d90*/  HADD2.F32 R51, -RZ, R45.H1_H1 ;  /* 0x3000002dff337230 */ /* 0x000fe40000004100 */
[----:B------:R-:W-:Y:S01]  /*15da0*/  FFMA.FTZ R39, R43, R48, -R56 ;  /* 0x000000302b277223 */ /* 0x000fe20000010838 */
[----:B------:R-:W-:Y:S02]  /*15db0*/  HADD2.F32 R42, -RZ, R42.H1_H1 ;  /* 0x3000002aff2a7230 */ /* 0x000fe40000004100 */
[----:B------:R-:W-:Y:S01]  /*15dc0*/  FMUL.FTZ R55, R44, R53 ;  /* 0x000000352c377220 */ /* 0x000fe20000410000 */
[----:B------:R-:W-:-:S02]  /*15dd0*/  HADD2.F32 R52, -RZ, R50.H0_H0 ;  /* 0x20000032ff347230 */ /* 0x000fc40000004100 */
[-C--:B------:R-:W-:Y:S01]  /*15de0*/  FMUL.FTZ R54, R44, R51.reuse ;  /* 0x000000332c367220 */ /* 0x080fe20000410000 */
[----:B------:R-:W-:Y:S02]  /*15df0*/  HADD2.F32 R43, -RZ, R47.H0_H0 ;  /* 0x2000002fff2b7230 */ /* 0x000fe40000004100 */
[C---:B------:R-:W-:Y:S01]  /*15e00*/  FFMA.FTZ R44, R42.reuse, R51, -R55 ;  /* 0x000000332a2c7223 */ /* 0x040fe20000010837 */
[----:B------:R-:W-:Y:S02]  /*15e10*/  HADD2.F32 R48, -RZ, R49.H0_H0 ;  /* 0x20000031ff307230 */ /* 0x000fe40000004100 */
[----:B------:R-:W-:Y:S01]  /*15e20*/  FFMA.FTZ R42, R42, R53, R54 ;  /* 0x000000352a2a7223 */ /* 0x000fe20000010036 */
[----:B------:R-:W-:Y:S02]  /*15e30*/  HADD2.F32 R45, -RZ, R46.H0_H0 ;  /* 0x2000002eff2d7230 */ /* 0x000fe40000004100 */
[C---:B------:R-:W-:Y:S01]  /*15e40*/  FMUL.FTZ R56, R43.reuse, R52 ;  /* 0x000000342b387220 */ /* 0x040fe20000410000 */
[----:B------:R-:W-:Y:S01]  /*15e50*/  F2FP.F16.E4M3.UNPACK_B R53, R31.H1 ;  /* 0x0000001fff35723e */ /* 0x000fe200030006ff */
[----:B------:R-:W-:Y:S01]  /*15e60*/  FMUL.FTZ R57, R43, R48 ;  /* 0x000000302b397220 */ /* 0x000fe20000410000 */
[----:B------:R-:W-:-:S02]  /*15e70*/  HADD2.F32 R55, -RZ, R50.H1_H1 ;  /* 0x30000032ff377230 */ /* 0x000fc40000004100 */
[C---:B------:R-:W-:Y:S01]  /*15e80*/  FFMA.FTZ R43, R45.reuse, R48, -R56 ;  /* 0x000000302d2b7223 */ /* 0x040fe20000010838 */
[----:B------:R-:W-:Y:S01]  /*15e90*/  F2FP.F16.E4M3.UNPACK_B R35, R4.H1 ;  /* 0x00000004ff23723e */ /* 0x000fe200030006ff */
[----:B------:R-:W-:Y:S01]  /*15ea0*/  HADD2.F32 R48, -RZ, R46.H1_H1 ;  /* 0x3000002eff307230 */ /* 0x000fe20000004100 */
[----:B------:R-:W-:Y:S01]  /*15eb0*/  F2FP.F16.E4M3.UNPACK_B R50, R29.H1 ;  /* 0x0000001dff32723e */ /* 0x000fe200030006ff */
[----:B------:R-:W-:Y:S02]  /*15ec0*/  HADD2.F32 R54, -RZ, R53.H0_H0 ;  /* 0x20000035ff367230 */ /* 0x000fe40000004100 */
[----:B------:R-:W-:Y:S01]  /*15ed0*/  FFMA.FTZ R45, R45, R52, R57 ;  /* 0x000000342d2d7223 */ /* 0x000fe20000010039 */
[----:B------:R-:W-:Y:S01]  /*15ee0*/  HADD2.F32 R46, -RZ, R41.H0_H0 ;  /* 0x20000029ff2e7230 */ /* 0x000fe20000004100 */
[----:B------:R-:W-:Y:S01]  /*15ef0*/  F2FP.F16.E4M3.UNPACK_B R30, R4 ;  /* 0x00000004ff1e723e */ /* 0x000fe200020006ff */
[----:B------:R-:W-:Y:S01]  /*15f00*/  HADD2.F32 R52, -RZ, R49.H1_H1 ;  /* 0x30000031ff347230 */ /* 0x000fe20000004100 */
[----:B------:R-:W-:Y:S01]  /*15f10*/  F2FP.F16.E4M3.UNPACK_B R4, R6 ;  /* 0x00000006ff04723e */ /* 0x000fe200020006ff */
[----:B------:R-:W-:-:S02]  /*15f20*/  HADD2.F32 R47, -RZ, R47.H1_H1 ;  /* 0x3000002fff2f7230 */ /* 0x000fc40000004100 */
[C---:B------:R-:W-:Y:S01]  /*15f30*/  FMUL.FTZ R56, R46.reuse, R54 ;  /* 0x000000362e387220 */ /* 0x040fe20000410000 */
[----:B------:R-:W-:Y:S01]  /*15f40*/  HADD2.F32 R51, -RZ, R50.H0_H0 ;  /* 0x20000032ff337230 */ /* 0x000fe20000004100 */
[----:B------:R-:W-:Y:S01]  /*15f50*/  F2FP.F16.E4M3.UNPACK_B R7, R6.H1 ;  /* 0x00000006ff07723e */ /* 0x000fe200030006ff */
[----:B------:R-:W-:Y:S02]  /*15f60*/  HADD2.F32 R49, -RZ, R35.H0_H0 ;  /* 0x20000023ff317230 */ /* 0x000fe40000004100 */
[C---:B------:R-:W-:Y:S01]  /*15f70*/  FMUL.FTZ R59, R47.reuse, R55 ;  /* 0x000000372f3b7220 */ /* 0x040fe20000410000 */
[----:B------:R-:W-:Y:S01]  /*15f80*/  FMUL.FTZ R58, R47, R52 ;  /* 0x000000342f3a7220 */ /* 0x000fe20000410000 */
[----:B------:R-:W-:Y:S02]  /*15f90*/  HADD2.F32 R41, -RZ, R41.H1_H1 ;  /* 0x30000029ff297230 */ /* 0x000fe40000004100 */
[-C--:B------:R-:W-:Y:S01]  /*15fa0*/  FMUL.FTZ R57, R46, R51.reuse ;  /* 0x000000332e397220 */ /* 0x080fe20000410000 */
[----:B------:R-:W-:Y:S01]  /*15fb0*/  FFMA.FTZ R47, R49, R51, -R56 ;  /* 0x00000033312f7223 */ /* 0x000fe20000010838 */
[----:B------:R-:W-:-:S02]  /*15fc0*/  HADD2.F32 R56, -RZ, R53.H1_H1 ;  /* 0x30000035ff387230 */ /* 0x000fc40000004100 */
[C---:B------:R-:W-:Y:S01]  /*15fd0*/  FFMA.FTZ R46, R48.reuse, R52, -R59 ;  /* 0x00000034302e7223 */ /* 0x040fe2000001083b */
[----:B------:R-:W-:Y:S01]  /*15fe0*/  FFMA.FTZ R48, R48, R55, R58 ;  /* 0x0000003730307223 */ /* 0x000fe2000001003a */
[----:B------:R-:W-:Y:S01]  /*15ff0*/  HADD2.F32 R52, -RZ, R50.H1_H1 ;  /* 0x30000032ff347230 */ /* 0x000fe20000004100 */
[----:B------:R-:W-:Y:S01]  /*16000*/  F2FP.F16.E4M3.UNPACK_B R51, R31 ;  /* 0x0000001fff33723e */ /* 0x000fe200020006ff */
[----:B------:R-:W-:Y:S01]  /*16010*/  HADD2.F32 R35, -RZ, R35.H1_H1 ;  /* 0x30000023ff237230 */ /* 0x000fe20000004100 */
[----:B------:R-:W-:Y:S01]  /*16020*/  F2FP.F16.E4M3.UNPACK_B R50, R29 ;  /* 0x0000001dff32723e */ /* 0x000fe200020006ff */
[----:B------:R-:W-:Y:S01]  /*16030*/  FMUL.FTZ R58, R41, R56 ;  /* 0x00000038293a7220 */ /* 0x000fe20000410000 */
[----:B------:R-:W-:Y:S01]  /*16040*/  FFMA.FTZ R49, R49, R54, R57 ;  /* 0x0000003631317223 */ /* 0x000fe20000010039 */
[-C--:B------:R-:W-:Y:S01]  /*16050*/  FMUL.FTZ R41, R41, R52.reuse ;  /* 0x0000003429297220 */ /* 0x080fe20000410000 */
[----:B------:R-:W-:Y:S02]  /*16060*/  HADD2.F32 R54, -RZ, R51.H0_H0 ;  /* 0x20000033ff367230 */ /* 0x000fe40000004100 */
        /* <DEDUP_REMOVED lines=11> */
[----:B------:R-:W-:Y:S01]  /*16120*/  HADD2.F32 R31, -RZ, R50.H1_H1 ;  /* 0x30000032ff1f7230 */ /* 0x000fe20000004100 */
[----:B------:R-:W-:Y:S01]  /*16130*/  F2FP.F16.E4M3.UNPACK_B R35, R21.H1 ;  /* 0x00000015ff23723e */ /* 0x000fe200030006ff */
[----:B------:R-:W-:-:S02]  /*16140*/  HADD2.F32 R30, -RZ, R30.H1_H1 ;  /* 0x3000001eff1e7230 */ /* 0x000fc40000004100 */
[C---:B------:R-:W-:Y:S01]  /*16150*/  FMUL.FTZ R41, R34.reuse, R51 ;  /* 0x0000003322297220 */ /* 0x040fe20000410000 */
[C---:B------:R-:W-:Y:S01]  /*16160*/  FFMA.FTZ R56, R29.reuse, R52, -R56 ;  /* 0x000000341d387223 */ /* 0x040fe20000010838 */
[----:B------:R-:W-:Y:S01]  /*16170*/  FFMA.FTZ R58, R29, R54, R58 ;  /* 0x000000361d3a7223 */ /* 0x000fe2000001003a */
[-C--:B------:R-:W-:Y:S01]  /*16180*/  F2FP.F16.E4M3.UNPACK_B R29, R20.reuse.H1 ;  /* 0x00000014ff1d723e */ /* 0x080fe200030006ff */
[-C--:B------:R-:W-:Y:S01]  /*16190*/  FMUL.FTZ R34, R34, R31.reuse ;  /* 0x0000001f22227220 */ /* 0x080fe20000410000 */
[C---:B------:R-:W-:Y:S01]  /*161a0*/  FFMA.FTZ R41, R30.reuse, R31, -R41 ;  /* 0x0000001f1e297223 */ /* 0x040fe20000010829 */
[----:B------:R-:W-:Y:S01]  /*161b0*/  HADD2.F32 R50, -RZ, R35.H0_H0 ;  /* 0x20000023ff327230 */ /* 0x000fe20000004100 */
[----:B------:R-:W-:Y:S01]  /*161c0*/  F2FP.F16.E4M3.UNPACK_B R20, R20 ;  /* 0x00000014ff14723e */ /* 0x000fe200020006ff */
[----:B------:R-:W-:Y:S02]  /*161d0*/  HADD2.F32 R31, -RZ, R26.H0_H0 ;  /* 0x2000001aff1f7230 */ /* 0x000fe40000004100 */
[----:B------:R-:W-:Y:S01]  /*161e0*/  FFMA.FTZ R51, R30, R51, R34 ;  /* 0x000000331e337223 */ /* 0x000fe20000010022 */
[--C-:B------:R-:W-:Y:S01]  /*161f0*/  HADD2.F32 R30, -RZ, R29.reuse.H0_H0 ;  /* 0x2000001dff1e7230 */ /* 0x100fe20000004100 */
[----:B------:R-:W-:Y:S01]  /*16200*/  F2FP.SATFINITE.E4M3.F32.PACK_AB_MERGE_C R27, R38, R27, RZ ;  /* 0x0000001b261b723e */ /* 0x000fe200048070ff */
[----:B------:R-:W-:-:S02]  /*16210*/  HADD2.F32 R34, -RZ, R29.H1_H1 ;  /* 0x3000001dff227230 */ /* 0x000fc40000004100 */
[C---:B------:R-:W-:Y:S01]  /*16220*/  FMUL.FTZ R52, R31.reuse, R50 ;  /* 0x000000321f347220 */ /* 0x040fe20000410000 */
[----:B------:R-:W-:Y:S02]  /*16230*/  HADD2.F32 R29, -RZ, R7.H0_H0 ;  /* 0x20000007ff1d7230 */ /* 0x000fe40000004100 */
[-C--:B------:R-:W-:Y:S01]  /*16240*/  FMUL.FTZ R54, R31, R30.reuse ;  /* 0x0000001e1f367220 */ /* 0x080fe20000410000 */
[----:B------:R-:W-:Y:S01]  /*16250*/  HADD2.F32 R35, -RZ, R35.H1_H1 ;  /* 0x30000023ff237230 */ /* 0x000fe20000004100 */
[----:B------:R-:W-:Y:S01]  /*16260*/  F2FP.SATFINITE.E4M3.F32.PACK_AB_MERGE_C R33, R40, R33, RZ ;  /* 0x000000212821723e */ /* 0x000fe200048070ff */
[----:B------:R-:W-:Y:S02]  /*16270*/  HADD2.F32 R26, -RZ, R26.H1_H1 ;  /* 0x3000001aff1a7230 */ /* 0x000fe40000004100 */
[C---:B------:R-:W-:Y:S01]  /*16280*/  FFMA.FTZ R52, R29.reuse, R30, -R52 ;  /* 0x0000001e1d347223 */ /* 0x040fe20000010834 */
[----:B------:R-:W-:Y:S02]  /*16290*/  HADD2.F32 R7, -RZ, R7.H1_H1 ;  /* 0x30000007ff077230 */ /* 0x000fe40000004100 */
[----:B------:R-:W-:Y:S01]  /*162a0*/  FFMA.FTZ R54, R29, R50, R54 ;  /* 0x000000321d367223 */ /* 0x000fe20000010036 */
[----:B------:R-:W-:-:S02]  /*162b0*/  HADD2.F32 R29, -RZ, R20.H1_H1 ;  /* 0x30000014ff1d7230 */ /* 0x000fc40000004100 */
[C---:B------:R-:W-:Y:S01]  /*162c0*/  FMUL.FTZ R30, R26.reuse, R35 ;  /* 0x000000231a1e7220 */ /* 0x040fe20000410000 */
[-C--:B------:R-:W-:Y:S01]  /*162d0*/  FMUL.FTZ R64, R26, R34.reuse ;  /* 0x000000221a407220 */ /* 0x080fe20000410000 */
[----:B------:R-:W-:Y:S01]  /*162e0*/  F2FP.F16.E4M3.UNPACK_B R26, R21 ;  /* 0x00000015ff1a723e */ /* 0x000fe200020006ff */
[----:B------:R-:W-:Y:S02]  /*162f0*/  HADD2.F32 R21, -RZ, R20.H0_H0 ;  /* 0x20000014ff157230 */ /* 0x000fe40000004100 */
[C---:B------:R-:W-:Y:S01]  /*16300*/  FFMA.FTZ R55, R7.reuse, R34, -R30 ;  /* 0x0000002207377223 */ /* 0x040fe2000001081e */
[----:B------:R-:W-:Y:S01]  /*16310*/  FFMA.FTZ R57, R7, R35, R64 ;  /* 0x0000002307397223 */ /* 0x000fe20000010040 */
[----:B------:R-:W-:Y:S01]  /*16320*/  HADD2.F32 R7, -RZ, R6.H0_H0 ;  /* 0x20000006ff077230 */ /* 0x000fe20000004100 */
[----:B------:R-:W-:Y:S01]  /*16330*/  F2FP.SATFINITE.E4M3.F32.PACK_AB_MERGE_C R45, R48, R45, RZ ;  /* 0x0000002d302d723e */ /* 0x000fe200048070ff */
[--C-:B------:R-:W-:Y:S01]  /*16340*/  HADD2.F32 R30, -RZ, R26.reuse.H0_H0 ;  /* 0x2000001aff1e7230 */ /* 0x100fe20000004100 */
[----:B------:R-:W-:Y:S01]  /*16350*/  F2FP.SATFINITE.E4M3.F32.PACK_AB_MERGE_C R52, R55, R52, RZ ;  /* 0x000000343734723e */ /* 0x000fe200048070ff */
[----:B------:R-:W-:Y:S01]  /*16360*/  HADD2.F32 R31, -RZ, R26.H1_H1 ;  /* 0x3000001aff1f7230 */ /* 0x000fe20000004100 */
[----:B------:R-:W-:Y:S01]  /*16370*/  F2FP.SATFINITE.E4M3.F32.PACK_AB_MERGE_C R49, R62, R49, RZ ;  /* 0x000000313e31723e */ /* 0x000fe200048070ff */
[----:B------:R-:W-:-:S02]  /*16380*/  HADD2.F32 R20, -RZ, R6.H1_H1 ;  /* 0x30000006ff147230 */ /* 0x000fc40000004100 */
[CC--:B------:R-:W-:Y:S01]  /*16390*/  FMUL.FTZ R35, R7.reuse, R30.reuse ;  /* 0x0000001e07237220 */ /* 0x0c0fe20000410000 */
[--C-:B------:R-:W-:Y:S02]  /*163a0*/  HADD2.F32 R6, -RZ, R4.reuse.H0_H0 ;  /* 0x20000004ff067230 */ /* 0x100fe40000004100 */
[----:B------:R-:W-:Y:S01]  /*163b0*/  FMUL.FTZ R7, R7, R21 ;  /* 0x0000001507077220 */ /* 0x000fe20000410000 */
[----:B------:R-:W-:Y:S02]  /*163c0*/  HADD2.F32 R4, -RZ, R4.H1_H1 ;  /* 0x30000004ff047230 */ /* 0x000fe40000004100 */
[C---:B------:R-:W-:Y:S01]  /*163d0*/  FMUL.FTZ R53, R20.reuse, R31 ;  /* 0x0000001f14357220 */ /* 0x040fe20000410000 */
        /* <DEDUP_REMOVED lines=13> */
[----:B------:R-:W-:Y:S02]  /*164b0*/  F2FP.SATFINITE.E4M3.F32.PACK_AB_MERGE_C R27, R42, R37, R45 ;  /* 0x000000252a1b723e */ /* 0x000fe4000480702d */
[----:B------:R-:W-:Y:S01]  /*164c0*/  F2FP.SATFINITE.E4M3.F32.PACK_AB_MERGE_C R24, R51, R58, R49 ;  /* 0x0000003a3318723e */ /* 0x000fe20004807031 */
[----:B------:R3:W-:Y:S01]  /*164d0*/  STS.128 [R61+0x20400], R4 ;  /* 0x020400043d007388 */ /* 0x0007e20000000c00 */
[----:B------:R-:W-:-:S05]  /*164e0*/  F2FP.SATFINITE.E4M3.F32.PACK_AB_MERGE_C R26, R31, R26, R54 ;  /* 0x0000001a1f1a723e */ /* 0x000fca0004807036 */
[----:B------:R3:W-:Y:S02]  /*164f0*/  STS.128 [R28+0x20400], R24 ;  /* 0x020400181c007388 */ /* 0x0007e40000000c00 */
.L_x_3222:
[----:B------:R-:W-:Y:S05]  /*16500*/  BSYNC B1 ;  /* 0x0000000000017941 */ /* 0x000fea0003800000 */
.L_x_3221:
[----:B------:R-:W-:Y:S05]  /*16510*/  @P0 BRA `(.L_x_3206) ;  /* 0x0000000c00fc0947 */ /* 0x000fea0003800000 */
[----:B-123--:R-:W2:Y:S04]  /*16520*/  LDL R26, [R1+0x4c] ;  /* 0x00004c00011a7983 */ /* 0x00eea80000100800 */
[----:B------:R-:W3:Y:S01]  /*16530*/  LDL R47, [R1+0x184] ;  /* 0x00018400012f7983 */ /* 0x000ee20000100800 */
[----:B------:R-:W-:Y:S01]  /*16540*/  LEA.HI R24, R3, R0, RZ, 0x1c ;  /* 0x0000000003187211 */ /* 0x000fe200078fe0ff */
[----:B0-----:R-:W-:Y:S01]  /*16550*/  VIADD R25, R220, 0x60 ;  /* 0x00000060dc197836 */ /* 0x001fe20000000000 */
[----:B-----5:R-:W-:Y:S02]  /*16560*/  SHF.R.U32.HI R3, RZ, 0x8, R12 ;  /* 0x00000008ff037819 */ /* 0x020fe4000001160c */
[----:B------:R-:W-:Y:S01]  /*16570*/  LOP3.LUT R0, R12, 0xff, RZ, 0xc0, !PT ;  /* 0x000000ff0c007812 */ /* 0x000fe200078ec0ff */
[----:B------:R-:W-:Y:S01]  /*16580*/  IMAD.SHL.U32 R25, R25, 0x80, RZ ;  /* 0x0000008019197824 */ /* 0x000fe200078e00ff */
[----:B------:R-:W-:-:S02]  /*16590*/  LOP3.LUT R3, R3, 0xff, RZ, 0xc0, !PT ;  /* 0x000000ff03037812 */ /* 0x000fc400078ec0ff */
[----:B------:R-:W-:Y:S02]  /*165a0*/  SHF.R.U32.HI R7, RZ, 0x8, R14 ;  /* 0x00000008ff077819 */ /* 0x000fe4000001160e */
[----:B------:R-:W-:Y:S01]  /*165b0*/  PRMT R21, R3, 0x7604, R0 ;  /* 0x0000760403157816 */ /* 0x000fe20000000000 */
[----:B------:R-:W-:Y:S01]  /*165c0*/  IMAD.SHL.U32 R0, R24, 0x10, RZ ;  /* 0x0000001018007824 */ /* 0x000fe200078e00ff */
[----:B------:R-:W-:Y:S02]  /*165d0*/  LOP3.LUT R25, R25, 0x380, RZ, 0xc0, !PT ;  /* 0x0000038019197812 */ /* 0x000fe400078ec0ff */
[----:B------:R-:W-:Y:S02]  /*165e0*/  LOP3.LUT R6, R14, 0xff, RZ, 0xc0, !PT ;  /* 0x000000ff0e067812 */ /* 0x000fe400078ec0ff */
[----:B------:R-:W-:Y:S01]  /*165f0*/  LOP3.LUT R0, R25, 0x70, R0, 0xf8, !PT ;  /* 0x0000007019007812 */ /* 0x000fe200078ef800 */
[----:B------:R-:W-:Y:S01]  /*16600*/  VIADD R25, R220, 0x60 ;  /* 0x00000060dc197836 */ /* 0x000fe20000000000 */
[----:B------:R-:W-:-:S02]  /*16610*/  LOP3.LUT R7, R7, 0xff, RZ, 0xc0, !PT ;  /* 0x000000ff07077812 */ /* 0x000fc400078ec0ff */
[----:B------:R-:W-:Y:S01]  /*16620*/  SHF.R.U32.HI R5, RZ, 0x8, R13 ;  /* 0x00000008ff057819 */ /* 0x000fe2000001160d */
[----:B------:R-:W-:Y:S01]  /*16630*/  IMAD.SHL.U32 R25, R25, 0x80, RZ ;  /* 0x0000008019197824 */ /* 0x000fe200078e00ff */
[----:B------:R-:W-:Y:S02]  /*16640*/  SHF.R.S32.HI R3, RZ, 0x1f, R24 ;  /* 0x0000001fff037819 */ /* 0x000fe40000011418 */
[----:B------:R-:W-:Y:S02]  /*16650*/  PRMT R29, R7, 0x7604, R6 ;  /* 0x00007604071d7816 */ /* 0x000fe40000000006 */
[----:B------:R-:W-:Y:S02]  /*16660*/  LOP3.LUT R4, R13, 0xff, RZ, 0xc0, !PT ;  /* 0x000000ff0d047812 */ /* 0x000fe400078ec0ff */
[----:B------:R-:W-:Y:S02]  /*16670*/  LOP3.LUT R5, R5, 0xff, RZ, 0xc0, !PT ;  /* 0x000000ff05057812 */ /* 0x000fe400078ec0ff */
[----:B------:R-:W-:-:S02]  /*16680*/  LEA.HI R7, R3, R24, RZ, 0x3 ;  /* 0x0000001803077211 */ /* 0x000fc400078f18ff */
[----:B------:R-:W-:Y:S02]  /*16690*/  LOP3.LUT R25, R25, 0x380, RZ, 0xc0, !PT ;  /* 0x0000038019197812 */ /* 0x000fe400078ec0ff */
[----:B------:R-:W-:Y:S01]  /*166a0*/  PRMT R20, R5, 0x7604, R4 ;  /* 0x0000760405147816 */ /* 0x000fe20000000004 */
[----:B------:R-:W-:Y:S01]  /*166b0*/  IMAD.SHL.U32 R7, R7, 0x800, RZ ;  /* 0x0000080007077824 */ /* 0x000fe200078e00ff */
[----:B------:R-:W-:Y:S02]  /*166c0*/  SHF.R.U32.HI R4, RZ, 0x8, R15 ;  /* 0x00000008ff047819 */ /* 0x000fe4000001160f */
[----:B------:R-:W-:Y:S02]  /*166d0*/  SHF.R.U32.HI R25, RZ, 0x3, R25 ;  /* 0x00000003ff197819 */ /* 0x000fe40000011619 */
[----:B------:R-:W-:Y:S02]  /*166e0*/  LOP3.LUT R3, R15, 0xff, RZ, 0xc0, !PT ;  /* 0x000000ff0f037812 */ /* 0x000fe400078ec0ff */
[----:B------:R-:W-:-:S02]  /*166f0*/  LOP3.LUT R4, R4, 0xff, RZ, 0xc0, !PT ;  /* 0x000000ff04047812 */ /* 0x000fc400078ec0ff */
[----:B------:R-:W-:Y:S02]  /*16700*/  LOP3.LUT R0, R0, R25, RZ, 0x3c, !PT ;  /* 0x0000001900007212 */ /* 0x000fe400078e3cff */
[----:B------:R-:W-:Y:S02]  /*16710*/  LOP3.LUT R25, R7, 0xffffc000, RZ, 0xc0, !PT ;  /* 0xffffc00007197812 */ /* 0x000fe400078ec0ff */
[----:B------:R-:W-:Y:S02]  /*16720*/  PRMT R28, R4, 0x7604, R3 ;  /* 0x00007604041c7816 */ /* 0x000fe40000000003 */
[----:B------:R-:W-:Y:S02]  /*16730*/  SHF.R.U32.HI R6, RZ, 0x8, R8 ;  /* 0x00000008ff067819 */ /* 0x000fe40000011608 */
[----:B------:R-:W-:Y:S02]  /*16740*/  SHF.R.U32.HI R24, RZ, 0x8, R9 ;  /* 0x00000008ff187819 */ /* 0x000fe40000011609 */
[----:B------:R-:W-:-:S02]  /*16750*/  LOP3.LUT R5, R8, 0xff, RZ, 0xc0, !PT ;  /* 0x000000ff08057812 */ /* 0x000fc400078ec0ff */
[----:B------:R-:W-:Y:S02]  /*16760*/  LOP3.LUT R6, R6, 0xff, RZ, 0xc0, !PT ;  /* 0x000000ff06067812 */ /* 0x000fe400078ec0ff */
[----:B------:R-:W-:Y:S02]  /*16770*/  SHF.R.U32.HI R35, RZ, 0x8, R11 ;  /* 0x00000008ff237819 */ /* 0x000fe4000001160b */
[----:B------:R-:W-:Y:S02]  /*16780*/  PRMT R33, R6, 0x7604, R5 ;  /* 0x0000760406217816 */ /* 0x000fe40000000005 */
        /* <DEDUP_REMOVED lines=8> */
[----:B------:R-:W-:Y:S02]  /*16810*/  LOP3.LUT R31, R10, 0xff, RZ, 0xc0, !PT ;  /* 0x000000ff0a1f7812 */ /* 0x000fe400078ec0ff */
[----:B------:R-:W-:Y:S01]  /*16820*/  LOP3.LUT R32, R32, 0xff, RZ, 0xc0, !PT ;  /* 0x000000ff20207812 */ /* 0x000fe200078ec0ff */
[----:B------:R-:W-:Y:S01]  /*16830*/  IMAD.U32 R39, R39, 0x10000, RZ ;  /* 0x0001000027277824 */ /* 0x000fe200078e00ff */
[----:B------:R-:W-:-:S02]  /*16840*/  LOP3.LUT R21, R21, 0xff0000, R12, 0xf8, !PT ;  /* 0x00ff000015157812 */ /* 0x000fc400078ef80c */
[----:B------:R-:W-:Y:S02]  /*16850*/  PRMT R37, R32, 0x7604, R31 ;  /* 0x0000760420257816 */ /* 0x000fe4000000001f */
[----:B------:R-:W-:Y:S02]  /*16860*/  LOP3.LUT R29, R29, 0xff0000, R14, 0xf8, !PT ;  /* 0x00ff00001d1d7812 */ /* 0x000fe400078ef80e */
[----:B------:R-:W-:Y:S02]  /*16870*/  LOP3.LUT R12, R21, 0xff000000, R12, 0xf8, !PT ;  /* 0xff000000150c7812 */ /* 0x000fe400078ef80c */
[----:B------:R-:W-:Y:S02]  /*16880*/  LOP3.LUT R41, R34, 0xff0000, R39, 0xf8, !PT ;  /* 0x00ff000022297812 */ /* 0x000fe400078ef827 */
[----:B------:R-:W-:Y:S02]  /*16890*/  LOP3.LUT R21, R33, 0xff0000, R8, 0xf8, !PT ;  /* 0x00ff000021157812 */ /* 0x000fe400078ef808 */
[----:B------:R-:W-:-:S02]  /*168a0*/  LOP3.LUT R39, R37, 0xff0000, R10, 0xf8, !PT ;  /* 0x00ff000025277812 */ /* 0x000fc400078ef80a */
[----:B------:R-:W-:Y:S02]  /*168b0*/  SHF.R.U32.HI R31, RZ, 0x10, R15 ;  /* 0x00000010ff1f7819 */ /* 0x000fe4000001160f */
[----:B------:R-:W-:-:S03]  /*168c0*/  LOP3.LUT R42, R41, 0xff000000, R11, 0xf8, !PT ;  /* 0xff000000292a7812 */ /* 0x000fc600078ef80b */
[----:B------:R-:W-:-:S05]  /*168d0*/  IMAD.U32 R31, R31, 0x10000, RZ ;  /* 0x000100001f1f7824 */ /* 0x000fca00078e00ff */
[----:B------:R-:W-:-:S04]  /*168e0*/  LOP3.LUT R31, R28, 0xff0000, R31, 0xf8, !PT ;  /* 0x00ff00001c1f7812 */ /* 0x000fc800078ef81f */
[----:B------:R-:W-:Y:S02]  /*168f0*/  LOP3.LUT R33, R31, 0xff000000, R15, 0xf8, !PT ;  /* 0xff0000001f217812 */ /* 0x000fe400078ef80f */
[----:B--2---:R-:W-:Y:S01]  /*16900*/  IADD3 R3, R0, R25, R26 ;  /* 0x0000001900037210 */ /* 0x004fe20007ffe01a */
[----:B---3--:R-:W0:Y:S04]  /*16910*/  LDS.128 R4, [R47+0x20400] ;  /* 0x020400002f047984 */ /* 0x008e280000000c00 */
[----:B------:R-:W-:Y:S01]  /*16920*/  IMAD.IADD R0, R216, 0x1, R3 ;  /* 0x00000001d8007824 */ /* 0x000fe200078e0203 */
[----:B------:R-:W-:-:S04]  /*16930*/  LOP3.LUT R3, R24, 0xff, RZ, 0xc0, !PT ;  /* 0x000000ff18037812 */ /* 0x000fc800078ec0ff */
[----:B------:R-:W1:Y:S01]  /*16940*/  LDS.128 R24, [R0+0x20400] ;  /* 0x0204000000187984 */ /* 0x000e620000000c00 */
[----:B------:R-:W-:Y:S02]  /*16950*/  PRMT R30, R3, 0x7604, R30 ;  /* 0x00007604031e7816 */ /* 0x000fe4000000001e */
[----:B------:R-:W-:Y:S02]  /*16960*/  SHF.R.U32.HI R3, RZ, 0x10, R13 ;  /* 0x00000010ff037819 */ /* 0x000fe4000001160d */
[----:B------:R-:W-:Y:S02]  /*16970*/  LOP3.LUT R35, R30, 0xff0000, R35, 0xf8, !PT ;  /* 0x00ff00001e237812 */ /* 0x000fe400078ef823 */
[----:B------:R-:W-:Y:S02]  /*16980*/  SHF.L.U32 R3, R3, 0x10, RZ ;  /* 0x0000001003037819 */ /* 0x000fe400000006ff */
[----:B------:R-:W-:Y:S02]  /*16990*/  LOP3.LUT R37, R35, 0xff000000, R9, 0xf8, !PT ;  /* 0xff00000023257812 */ /* 0x000fe400078ef809 */
[----:B------:R-:W-:-:S04]  /*169a0*/  LOP3.LUT R3, R20, 0xff0000, R3, 0xf8, !PT ;  /* 0x00ff000014037812 */ /* 0x000fc800078ef803 */
[----:B------:R-:W-:Y:S02]  /*169b0*/  LOP3.LUT R13, R3, 0xff000000, R13, 0xf8, !PT ;  /* 0xff000000030d7812 */ /* 0x000fe400078ef80d */
[----:B------:R-:W-:Y:S02]  /*169c0*/  LOP3.LUT R3, R29, 0xff000000, R14, 0xf8, !PT ;  /* 0xff0000001d037812 */ /* 0x000fe400078ef80e */
[----:B------:R-:W-:Y:S02]  /*169d0*/  LOP3.LUT R29, R21, 0xff000000, R8, 0xf8, !PT ;  /* 0xff000000151d7812 */ /* 0x000fe400078ef808 */
[----:B------:R-:W-:Y:S02]  /*169e0*/  LOP3.LUT R8, R39, 0xff000000, R10, 0xf8, !PT ;  /* 0xff00000027087812 */ /* 0x000fe400078ef80a */
[----:B------:R-:W-:Y:S02]  /*169f0*/  F2FP.F16.E4M3.UNPACK_B R39, R37 ;  /* 0x00000025ff27723e */ /* 0x000fe400020006ff */
[----:B------:R-:W-:-:S02]  /*16a00*/  F2FP.F16.E4M3.UNPACK_B R14, R13 ;  /* 0x0000000dff0e723e */ /* 0x000fc400020006ff */
[----:B------:R-:W-:Y:S01]  /*16a10*/  F2FP.F16.E4M3.UNPACK_B R37, R37.H1 ;  /* 0x00000025ff25723e */ /* 0x000fe200030006ff */
[--C-:B------:R-:W-:Y:S02]  /*16a20*/  HADD2.F32 R40, -RZ, R39.reuse.H0_H0 ;  /* 0x20000027ff287230 */ /* 0x100fe40000004100 */
[----:B------:R-:W-:Y:S02]  /*16a30*/  HADD2.F32 R28, -RZ, R14.H0_H0 ;  /* 0x2000000eff1c7230 */ /* 0x000fe40000004100 */
[----:B------:R-:W-:Y:S01]  /*16a40*/  HADD2.F32 R39, -RZ, R39.H1_H1 ;  /* 0x30000027ff277230 */ /* 0x000fe20000004100 */
[-C--:B0-----:R-:W-:Y:S02]  /*16a50*/  F2FP.F16.E4M3.UNPACK_B R10, R5.reuse ;  /* 0x00000005ff0a723e */ /* 0x081fe400020006ff */
[----:B------:R-:W-:Y:S02]  /*16a60*/  F2FP.F16.E4M3.UNPACK_B R20, R5.H1 ;  /* 0x00000005ff14723e */ /* 0x000fe400030006ff */
[----:B------:R-:W-:Y:S01]  /*16a70*/  F2FP.F16.E4M3.UNPACK_B R30, R7 ;  /* 0x00000007ff1e723e */ /* 0x000fe200020006ff */
[--C-:B------:R-:W-:Y:S01]  /*16a80*/  HADD2.F32 R9, -RZ, R10.reuse.H0_H0 ;  /* 0x2000000aff097230 */ /* 0x100fe20000004100 */
[-C--:B-1----:R-:W-:Y:S01]  /*16a90*/  F2FP.F16.E4M3.UNPACK_B R11, R25.reuse ;  /* 0x00000019ff0b723e */ /* 0x082fe200020006ff */
[----:B------:R-:W-:Y:S01]  /*16aa0*/  HADD2.F32 R10, -RZ, R10.H1_H1 ;  /* 0x3000000aff0a7230 */ /* 0x000fe20000004100 */
[----:B------:R-:W-:-:S02]  /*16ab0*/  F2FP.F16.E4M3.UNPACK_B R21, R25.H1 ;  /* 0x00000019ff15723e */ /* 0x000fc400030006ff */
[-C--:B------:R-:W-:Y:S01]  /*16ac0*/  F2FP.F16.E4M3.UNPACK_B R25, R24.reuse ;  /* 0x00000018ff19723e */ /* 0x080fe200020006ff */
[--C-:B------:R-:W-:Y:S01]  /*16ad0*/  HADD2.F32 R5, -RZ, R11.reuse.H0_H0 ;  /* 0x2000000bff057230 */ /* 0x100fe20000004100 */
[----:B------:R-:W-:Y:S01]  /*16ae0*/  F2FP.F16.E4M3.UNPACK_B R34, R24.H1 ;  /* 0x00000018ff22723e */ /* 0x000fe200030006ff */
[----:B------:R-:W-:Y:S01]  /*16af0*/  HADD2.F32 R11, -RZ, R11.H1_H1 ;  /* 0x3000000bff0b7230 */ /* 0x000fe20000004100 */
[-C--:B------:R-:W-:Y:S02]  /*16b00*/  F2FP.F16.E4M3.UNPACK_B R31, R27.reuse ;  /* 0x0000001bff1f723e */ /* 0x080fe400020006ff */
[C---:B------:R-:W-:Y:S01]  /*16b10*/  FMUL.FTZ R24, R5.reuse, R40 ;  /* 0x0000002805187220 */ /* 0x040fe20000410000 */
[----:B------:R-:W-:Y:S01]  /*16b20*/  F2FP.F16.E4M3.UNPACK_B R38, R27.H1 ;  /* 0x0000001bff26723e */ /* 0x000fe200030006ff */
[-C--:B------:R-:W-:Y:S01]  /*16b30*/  FMUL.FTZ R27, R5, R28.reuse ;  /* 0x0000001c051b7220 */ /* 0x080fe20000410000 */
[----:B------:R-:W-:Y:S01]  /*16b40*/  FMUL.FTZ R41, R11, R39 ;  /* 0x000000270b297220 */ /* 0x000fe20000410000 */
[C---:B------:R-:W-:Y:S01]  /*16b50*/  FFMA.FTZ R5, R9.reuse, R28, -R24 ;  /* 0x0000001c09057223 */ /* 0x040fe20000010818 */
[----:B------:R-:W-:Y:S01]  /*16b60*/  F2FP.F16.E4M3.UNPACK_B R24, R13.H1 ;  /* 0x0000000dff18723e */ /* 0x000fe200030006ff */
[----:B------:R-:W-:Y:S01]  /*16b70*/  FFMA.FTZ R9, R9, R40, R27 ;  /* 0x0000002809097223 */ /* 0x000fe2000001001b */
[----:B------:R-:W-:Y:S01]  /*16b80*/  HADD2.F32 R27, -RZ, R14.H1_H1 ;  /* 0x3000000eff1b7230 */ /* 0x000fe20000004100 */
[----:B------:R-:W-:Y:S01]  /*16b90*/  F2FP.F16.E4M3.UNPACK_B R35, R7.H1 ;  /* 0x00000007ff23723e */ /* 0x000fe200030006ff */
[----:B------:R-:W-:Y:S01]  /*16ba0*/  HADD2.F32 R40, -RZ, R37.H0_H0 ;  /* 0x20000025ff287230 */ /* 0x000fe20000004100 */
[----:B------:R-:W-:Y:S01]  /*16bb0*/  F2FP.F16.E4M3.UNPACK_B R32, R4.H1 ;  /* 0x00000004ff20723e */ /* 0x000fe200030006ff */
[----:B------:R-:W-:-:S02]  /*16bc0*/  HADD2.F32 R14, -RZ, R21.H0_H0 ;  /* 0x20000015ff0e7230 */ /* 0x000fc40000004100 */
[-C--:B------:R-:W-:Y:S01]  /*16bd0*/  FMUL.FTZ R44, R11, R27.reuse ;  /* 0x0000001b0b2c7220 */ /* 0x080fe20000410000 */
[----:B------:R-:W-:Y:S01]  /*16be0*/  HADD2.F32 R28, -RZ, R24.H0_H0 ;  /* 0x20000018ff1c7230 */ /* 0x000fe20000004100 */
[----:B------:R-:W-:Y:S01]  /*16bf0*/  F2FP.F16.E4M3.UNPACK_B R15, R4 ;  /* 0x00000004ff0f723e */ /* 0x000fe200020006ff */
[----:B------:R-:W-:Y:S02]  /*16c00*/  HADD2.F32 R13, -RZ, R20.H0_H0 ;  /* 0x20000014ff0d7230 */ /* 0x000fe40000004100 */
[C---:B------:R-:W-:Y:S01]  /*16c10*/  FMUL.FTZ R46, R14.reuse, R40 ;  /* 0x000000280e2e7220 */ /* 0x040fe20000410000 */
[----:B------:R-:W-:Y:S01]  /*16c20*/  F2FP.F16.E4M3.UNPACK_B R4, R6 ;  /* 0x00000006ff04723e */ /* 0x000fe200020006ff */
        /* <DEDUP_REMOVED lines=8> */
[----:B------:R-:W-:Y:S02]  /*16cb0*/  HADD2.F32 R27, -RZ, R24.H1_H1 ;  /* 0x30000018ff1b7230 */ /* 0x000fe40000004100 */
[----:B------:R-:W-:Y:S01]  /*16cc0*/  FFMA.FTZ R10, R10, R39, R44 ;  /* 0x000000270a0a7223 */ /* 0x000fe2000001002c */
[----:B------:R-:W-:Y:S01]  /*16cd0*/  HADD2.F32 R20, -RZ, R21.H1_H1 ;  /* 0x30000015ff147230 */ /* 0x000fe20000004100 */
[----:B------:R-:W-:Y:S01]  /*16ce0*/  F2FP.F16.E4M3.UNPACK_B R7, R6.H1 ;  /* 0x00000006ff07723e */ /* 0x000fe200030006ff */
[----:B------:R-:W-:Y:S01]  /*16cf0*/  HADD2.F32 R43, -RZ, R40.H0_H0 ;  /* 0x20000028ff2b7230 */ /* 0x000fe20000004100 */
[----:B------:R-:W-:Y:S01]  /*16d00*/  F2FP.F16.E4M3.UNPACK_B R6, R26 ;  /* 0x0000001aff06723e */ /* 0x000fe200020006ff */
[----:B------:R-:W-:-:S02]  /*16d10*/  HADD2.F32 R24, -RZ, R31.H0_H0 ;  /* 0x2000001fff187230 */ /* 0x000fc40000004100 */
[C---:B------:R-:W-:Y:S01]  /*16d20*/  FMUL.FTZ R45, R20.reuse, R41 ;  /* 0x00000029142d7220 */ /* 0x040fe20000410000 */
[--C-:B------:R-:W-:Y:S02]  /*16d30*/  HADD2.F32 R39, -RZ, R37.reuse.H0_H0 ;  /* 0x20000025ff277230 */ /* 0x100fe40000004100 */
[----:B------:R-:W-:Y:S01]  /*16d40*/  FMUL.FTZ R44, R20, R27 ;  /* 0x0000001b142c7220 */ /* 0x000fe20000410000 */
[----:B------:R-:W-:Y:S02]  /*16d50*/  HADD2.F32 R21, -RZ, R30.H0_H0 ;  /* 0x2000001eff157230 */ /* 0x000fe40000004100 */
[----:B------:R-:W-:Y:S01]  /*16d60*/  FMUL.FTZ R46, R24, R43 ;  /* 0x0000002b182e7220 */ /* 0x000fe20000410000 */
[----:B------:R-:W-:Y:S01]  /*16d70*/  FFMA.FTZ R20, R28, R27, -R45 ;  /* 0x0000001b1c147223 */ /* 0x000fe2000001082d */
[----:B------:R-:W-:Y:S01]  /*16d80*/  FMUL.FTZ R48, R24, R39 ;  /* 0x0000002718307220 */ /* 0x000fe20000410000 */
[----:B------:R-:W-:Y:S01]  /*16d90*/  FFMA.FTZ R28, R28, R41, R44 ;  /* 0x000000291c1c7223 */ /* 0x000fe2000001002c */
[----:B------:R-:W-:Y:S01]  /*16da0*/  FFMA.FTZ R24, R21, R39, -R46 ;  /* 0x0000002715187223 */ /* 0x000fe2000001082e */
[----:B------:R-:W-:Y:S01]  /*16db0*/  HADD2.F32 R39, -RZ, R37.H1_H1 ;  /* 0x30000025ff277230 */ /* 0x000fe20000004100 */
[----:B------:R-:W-:Y:S01]  /*16dc0*/  F2FP.F16.E4M3.UNPACK_B R41, R42.H1 ;  /* 0x0000002aff29723e */ /* 0x000fe200030006ff */
[----:B------:R-:W-:Y:S01]  /*16dd0*/  HADD2.F32 R42, -RZ, R40.H1_H1 ;  /* 0x30000028ff2a7230 */ /* 0x000fe20000004100 */
[----:B------:R-:W-:Y:S01]  /*16de0*/  F2FP.F16.E4M3.UNPACK_B R37, R33.H1 ;  /* 0x00000021ff25723e */ /* 0x000fe200030006ff */
[----:B------:R-:W-:-:S02]  /*16df0*/  HADD2.F32 R31, -RZ, R31.H1_H1 ;  /* 0x3000001fff1f7230 */ /* 0x000fc40000004100 */
[----:B------:R-:W-:Y:S01]  /*16e00*/  FFMA.FTZ R21, R21, R43, R48 ;  /* 0x0000002b15157223 */ /* 0x000fe20000010030 */
[----:B------:R-:W-:Y:S01]  /*16e10*/  HADD2.F32 R44, -RZ, R41.H0_H0 ;  /* 0x20000029ff2c7230 */ /* 0x000fe20000004100 */
[----:B------:R-:W-:Y:S01]  /*16e20*/  F2FP.F16.E4M3.UNPACK_B R26, R26.H1 ;  /* 0x0000001aff1a723e */ /* 0x000fe200030006ff */
[----:B------:R-:W-:Y:S02]  /*16e30*/  HADD2.F32 R27, -RZ, R38.H0_H0 ;  /* 0x20000026ff1b7230 */ /* 0x000fe40000004100 */
[C---:B------:R-:W-:Y:S01]  /*16e40*/  FMUL.FTZ R43, R31.reuse, R42 ;  /* 0x0000002a1f2b7220 */ /* 0x040fe20000410000 */
[----:B------:R-:W-:Y:S02]  /*16e50*/  HADD2.F32 R40, -RZ, R37.H0_H0 ;  /* 0x20000025ff287230 */ /* 0x000fe40000004100 */
[----:B------:R-:W-:Y:S01]  /*16e60*/  FMUL.FTZ R31, R31, R39 ;  /* 0x000000271f1f7220 */ /* 0x000fe20000410000 */
[----:B------:R-:W-:Y:S02]  /*16e70*/  HADD2.F32 R30, -RZ, R30.H1_H1 ;  /* 0x3000001eff1e7230 */ /* 0x000fe40000004100 */
[----:B------:R-:W-:Y:S01]  /*16e80*/  FMUL.FTZ R46, R27, R44 ;  /* 0x0000002c1b2e7220 */ /* 0x000fe20000410000 */
[----:B------:R-:W-:-:S02]  /*16e90*/  HADD2.F32 R33, -RZ, R35.H0_H0 ;  /* 0x20000023ff217230 */ /* 0x000fc40000004100 */
[----:B------:R-:W-:Y:S01]  /*16ea0*/  FMUL.FTZ R45, R27, R40 ;  /* 0x000000281b2d7220 */ /* 0x000fe20000410000 */
[----:B------:R-:W-:Y:S01]  /*16eb0*/  F2FP.SATFINITE.E4M3.F32.PACK_AB_MERGE_C R11, R20, R11, RZ ;  /* 0x0000000b140b723e */ /* 0x000fe200048070ff */
[C---:B------:R-:W-:Y:S01]  /*16ec0*/  FFMA.FTZ R27, R30.reuse, R39, -R43 ;  /* 0x000000271e1b7223 */ /* 0x040fe2000001082b */
[----:B------:R-:W-:Y:S01]  /*16ed0*/  FFMA.FTZ R30, R30, R42, R31 ;  /* 0x0000002a1e1e7223 */ /* 0x000fe2000001001f */
[C---:B------:R-:W-:Y:S01]  /*16ee0*/  FFMA.FTZ R31, R33.reuse, R40, -R46 ;  /* 0x00000028211f7223 */ /* 0x040fe2000001082e */
[----:B------:R-:W-:Y:S01]  /*16ef0*/  F2FP.F16.E4M3.UNPACK_B R43, R29.H1 ;  /* 0x0000001dff2b723e */ /* 0x000fe200030006ff */
[----:B------:R-:W-:Y:S01]  /*16f00*/  HADD2.F32 R42, -RZ, R37.H1_H1 ;  /* 0x30000025ff2a7230 */ /* 0x000fe20000004100 */
[----:B------:R-:W-:Y:S01]  /*16f10*/  F2FP.F16.E4M3.UNPACK_B R40, R12.H1 ;  /* 0x0000000cff28723e */ /* 0x000fe200030006ff */
[----:B------:R-:W-:Y:S02]  /*16f20*/  HADD2.F32 R46, -RZ, R41.H1_H1 ;  /* 0x30000029ff2e7230 */ /* 0x000fe40000004100 */
[----:B------:R-:W-:Y:S01]  /*16f30*/  FFMA.FTZ R33, R33, R44, R45 ;  /* 0x0000002c21217223 */ /* 0x000fe2000001002d */
[----:B------:R-:W-:Y:S01]  /*16f40*/  HADD2.F32 R39, -RZ, R38.H1_H1 ;  /* 0x30000026ff277230 */ /* 0x000fe20000004100 */
[----:B------:R-:W-:Y:S01]  /*16f50*/  F2FP.SATFINITE.E4M3.F32.PACK_AB_MERGE_C R13, R28, R13, RZ ;  /* 0x0000000d1c0d723e */ /* 0x000fe200048070ff */
[----:B------:R-:W-:Y:S01]  /*16f60*/  HADD2.F32 R37, -RZ, R35.H1_H1 ;  /* 0x30000023ff257230 */ /* 0x000fe20000004100 */
[----:B------:R-:W-:Y:S01]  /*16f70*/  F2FP.SATFINITE.E4M3.F32.PACK_AB_MERGE_C R5, R14, R5, R11 ;  /* 0x000000050e05723e */ /* 0x000fe2000480700b */
[----:B------:R-:W-:-:S02]  /*16f80*/  HADD2.F32 R44, -RZ, R43.H0_H0 ;  /* 0x2000002bff2c7230 */ /* 0x000fc40000004100 */
[C---:B------:R-:W-:Y:S01]  /*16f90*/  FMUL.FTZ R50, R39.reuse, R46 ;  /* 0x0000002e27327220 */ /* 0x040fe20000410000 */
[----:B------:R-:W-:Y:S02]  /*16fa0*/  HADD2.F32 R38, -RZ, R34.H0_H0 ;  /* 0x20000022ff267230 */ /* 0x000fe40000004100 */
[-C--:B------:R-:W-:Y:S01]  /*16fb0*/  FMUL.FTZ R45, R39, R42.reuse ;  /* 0x0000002a272d7220 */ /* 0x080fe20000410000 */
[----:B------:R-:W-:Y:S02]  /*16fc0*/  HADD2.F32 R41, -RZ, R40.H0_H0 ;  /* 0x20000028ff297230 */ /* 0x000fe40000004100 */
[C---:B------:R-:W-:Y:S01]  /*16fd0*/  FFMA.FTZ R50, R37.reuse, R42, -R50 ;  /* 0x0000002a25327223 */ /* 0x040fe20000010832 */
[----:B------:R-:W-:Y:S02]  /*16fe0*/  HADD2.F32 R35, -RZ, R32.H0_H0 ;  /* 0x20000020ff237230 */ /* 0x000fe40000004100 */
[C---:B------:R-:W-:Y:S01]  /*16ff0*/  FMUL.FTZ R48, R38.reuse, R44 ;  /* 0x0000002c26307220 */ /* 0x040fe20000410000 */
[----:B------:R-:W-:Y:S01]  /*17000*/  FFMA.FTZ R46, R37, R46, R45 ;  /* 0x0000002e252e7223 */ /* 0x000fe2000001002d */
[----:B------:R-:W-:Y:S01]  /*17010*/  FMUL.FTZ R39, R38, R41 ;  /* 0x0000002926277220 */ /* 0x000fe20000410000 */
[----:B------:R-:W-:Y:S01]  /*17020*/  HADD2.F32 R43, -RZ, R43.H1_H1 ;  /* 0x3000002bff2b7230 */ /* 0x000fe20000004100 */
[----:B------:R-:W-:Y:S01]  /*17030*/  F2FP.F16.E4M3.UNPACK_B R38, R29 ;  /* 0x0000001dff26723e */ /* 0x000fe200020006ff */
[----:B------:R-:W-:-:S02]  /*17040*/  HADD2.F32 R34, -RZ, R34.H1_H1 ;  /* 0x30000022ff227230 */ /* 0x000fc40000004100 */
[C---:B------:R-:W-:Y:S01]  /*17050*/  FFMA.FTZ R48, R35.reuse, R41, -R48 ;  /* 0x0000002923307223 */ /* 0x040fe20000010830 */
[----:B------:R-:W-:Y:S02]  /*17060*/  HADD2.F32 R37, -RZ, R40.H1_H1 ;  /* 0x30000028ff257230 */ /* 0x000fe40000004100 */
[----:B------:R-:W-:Y:S01]  /*17070*/  FFMA.FTZ R44, R35, R44, R39 ;  /* 0x0000002c232c7223 */ /* 0x000fe20000010027 */
        /* <DEDUP_REMOVED lines=29> */
[--C-:B------:R-:W-:Y:S01]  /*17250*/  HADD2.F32 R15, -RZ, R12.reuse.H0_H0 ;  /* 0x2000000cff0f7230 */ /* 0x100fe20000004100 */
[----:B------:R-:W-:Y:S01]  /*17260*/  F2FP.SATFINITE.E4M3.F32.PACK_AB_MERGE_C R11, R30, R21, R33 ;  /* 0x000000151e0b723e */ /* 0x000fe20004807021 */
[----:B------:R-:W-:Y:S02]  /*17270*/  HADD2.F32 R29, -RZ, R12.H1_H1 ;  /* 0x3000000cff1d7230 */ /* 0x000fe40000004100 */
[C---:B------:R-:W-:Y:S01]  /*17280*/  FMUL.FTZ R45, R25.reuse, R32 ;  /* 0x00000020192d7220 */ /* 0x040fe20000410000 */
[----:B------:R-:W-:Y:S02]  /*17290*/  HADD2.F32 R12, -RZ, R7.H0_H0 ;  /* 0x20000007ff0c7230 */ /* 0x000fe40000004100 */
[----:B------:R-:W-:Y:S01]  /*172a0*/  FMUL.FTZ R25, R25, R15 ;  /* 0x0000000f19197220 */ /* 0x000fe20000410000 */
[----:B------:R-:W-:Y:S02]  /*172b0*/  HADD2.F32 R35, -RZ, R35.H1_H1 ;  /* 0x30000023ff237230 */ /* 0x000fe40000004100 */
        /* <DEDUP_REMOVED lines=37> */
.L_x_3206:
[----:B------:R-:W-:Y:S05]  /*17510*/  BSYNC B0 ;  /* 0x0000000000007941 */ /* 0x000fea0003800000 */
.L_x_3178:
        /* <DEDUP_REMOVED lines=8> */
.L_x_3175:
[----:B----4-:R-:W4:Y:S01]  /*175a0*/  S2R R0, SR_TID.X ;  /* 0x0000000000007919 */ /* 0x010f220000002100 */
[----:B------:R-:W-:Y:S05]  /*175b0*/  WARPSYNC.ALL ;  /* 0x0000000000007948 */ /* 0x000fea0003800000 */
[----:B----4-:R-:W-:-:S05]  /*175c0*/  SHF.R.U32.HI R0, RZ, 0x7, R0 ;  /* 0x00000007ff007819 */ /* 0x010fca0000011600 */
[----:B0-23-5:R-:W-:Y:S02]  /*175d0*/  VIADD R5, R0, 0x8 ;  /* 0x0000000800057836 */ /* 0x02dfe40000000000 */
[----:B------:R-:W-:-:S03]  /*175e0*/  IMAD.U32 R0, RZ, RZ, UR38 ;  /* 0x00000026ff007e24 */ /* 0x000fc6000f8e00ff */
[----:B------:R0:W-:Y:S02]  /*175f0*/  BAR.SYNC.DEFER_BLOCKING R5, 0x100 ;  /* 0x000400050000751d */ /* 0x0001e40000010000 */
[----:B------:R-:W-:-:S13]  /*17600*/  ISETP.NE.AND P0, PT, R0, 0x3, PT ;  /* 0x000000030000780c */ /* 0x000fda0003f05270 */
[----:B0-----:R-:W-:Y:S05]  /*17610*/  @!P0 BRA `(.L_x_3223) ;  /* 0x0000000000048947 */ /* 0x001fea0003800000 */
[----:B------:R-:W-:Y:S01]  /*17620*/  BPT.TRAP 0x1 ;  /* 0x000000040000795c */ /* 0x000fe20000300000 */
.L_x_3223:
[----:B------:R-:W-:Y:S01]  /*17630*/  IMAD R4, R222, 0x8, R216 ;  /* 0x00000008de047824 */ /* 0x000fe200078e02d8 */
[----:B------:R-:W-:-:S04]  /*17640*/  SHF.L.U32 R14, R223, 0x1f, RZ ;  /* 0x0000001fdf0e7819 */ /* 0x000fc800000006ff */
[----:B------:R0:W2:Y:S01]  /*17650*/  SYNCS.PHASECHK.TRANS64.TRYWAIT P1, [R4+URZ+0x38830], R14 ;  /* 0x0388300e040075a7 */ /* 0x0000a2000802017f */
[----:B------:R-:W-:Y:S05]  /*17660*/  @!P0 BRA `(.L_x_3224) ;  /* 0x0000000000048947 */ /* 0x000fea0003800000 */
[----:B------:R-:W-:Y:S01]  /*17670*/  BPT.TRAP 0x1 ;  /* 0x000000040000795c */ /* 0x000fe20000300000 */
.L_x_3224:
[----:B--2---:R-:W-:Y:S05]  /*17680*/  @P1 BRA `(.L_x_3225) ;  /* 0x0000000000081947 */ /* 0x004fea0003800000 */
[----:B------:R-:W2:Y:S02]  /*17690*/  SYNCS.PHASECHK.TRANS64.TRYWAIT P1, [R4+URZ+0x38830], R14 ;  /* 0x0388300e040075a7 */ /* 0x000ea4000802017f */
[----:B--2---:R-:W-:Y:S05]  /*176a0*/  @!P1 BRA `(.L_x_3226) ;  /* 0x000001b000e89947 */ /* 0x004fea0003800000 */
.L_x_3225:
[----:B------:R-:W-:Y:S05]  /*176b0*/  WARPSYNC.ALL ;  /* 0x0000000000007948 */ /* 0x000fea0003800000 */
[----:B------:R-:W-:Y:S01]  /*176c0*/  R2UR UR4, R216 ;  /* 0x00000000d80472ca */ /* 0x000fe200000e0000 */
[----:B------:R-:W-:Y:S01]  /*176d0*/  IMAD.MOV.U32 R9, RZ, RZ, 0x40000040 ;  /* 0x40000040ff097424 */ /* 0x000fe200078e00ff */
[----:B------:R-:W-:Y:S01]  /*176e0*/  LOP3.LUT R8, R36, 0x10000, RZ, 0xfc, !PT ;  /* 0x0001000024087812 */ /* 0x000fe200078efcff */
[----:B------:R-:W-:Y:S01]  /*176f0*/  IMAD.MOV.U32 R7, RZ, RZ, 0x40000040 ;  /* 0x40000040ff077424 */ /* 0x000fe200078e00ff */
[----:B------:R-:W-:Y:S01]  /*17700*/  WARPGROUP.ARRIVE ;  /* 0x00000000000079c5 */ /* 0x000fe20000000000 */
[----:B------:R-:W-:Y:S01]  /*17710*/  IMAD.MOV.U32 R93, RZ, RZ, 0x40000040 ;  /* 0x40000040ff5d7424 */ /* 0x000fe200078e00ff */
[----:B------:R-:W-:Y:S01]  /*17720*/  R2UR UR5, R9 ;  /* 0x00000000090572ca */ /* 0x000fe200000e0000 */
[C---:B------:R-:W-:Y:S01]  /*17730*/  VIADD R92, R8.reuse, 0x2 ;  /* 0x00000002085c7836 */ /* 0x040fe20000000000 */
[----:B------:R-:W-:Y:S01]  /*17740*/  R2UR UR7, R7 ;  /* 0x00000000070772ca */ /* 0x000fe200000e0000 */
[----:B------:R-:W-:Y:S01]  /*17750*/  IMAD.MOV.U32 R11, RZ, RZ, 0x40000040 ;  /* 0x40000040ff0b7424 */ /* 0x000fe200078e00ff */
[----:B------:R-:W3:Y:S01]  /*17760*/  S2R R0, SR_TID.X ;  /* 0x0000000000007919 */ /* 0x000ee20000002100 */
[----:B------:R-:W-:-:S02]  /*17770*/  VIADD R90, R8, 0x4 ;  /* 0x00000004085a7836 */ /* 0x000fc40000000000 */
[----:B------:R-:W-:Y:S01]  /*17780*/  UIADD3 UR4, UR4, 0x28400, URZ ;  /* 0x0002840004047890 */ /* 0x000fe2000fffe03f */
[----:B------:R-:W-:Y:S01]  /*17790*/  IMAD.MOV.U32 R91, RZ, RZ, 0x40000040 ;  /* 0x40000040ff5b7424 */ /* 0x000fe200078e00ff */
[----:B------:R-:W-:Y:S01]  /*177a0*/  STL.64 [R1+0x18], R92 ;  /* 0x0000185c01007387 */ /* 0x000fe20000100a00 */
[C---:B------:R-:W-:Y:S01]  /*177b0*/  VIADD R88, R8.reuse, 0x6 ;  /* 0x0000000608587836 */ /* 0x040fe20000000000 */
[----:B------:R-:W-:Y:S01]  /*177c0*/  USHF.R.U32.HI UR4, URZ, 0x4, UR4 ;  /* 0x000000043f047899 */ /* 0x000fe20008011604 */
[----:B------:R-:W-:Y:S01]  /*177d0*/  IMAD.MOV.U32 R89, RZ, RZ, 0x40000040 ;  /* 0x40000040ff597424 */ /* 0x000fe200078e00ff */
[----:B------:R-:W-:Y:S01]  /*177e0*/  STL.64 [R1+0x10], R90 ;  /* 0x0000105a01007387 */ /* 0x000fe20000100a00 */
[C---:B------:R-:W-:Y:S01]  /*177f0*/  VIADD R20, R8.reuse, 0x400 ;  /* 0x0000040008147836 */ /* 0x040fe20000000000 */
[----:B------:R-:W-:Y:S01]  /*17800*/  ULOP3.LUT UR4, UR4, 0x3fff, URZ, 0xc0, !UPT ;  /* 0x00003fff04047892 */ /* 0x000fe2000f8ec03f */
[----:B------:R-:W-:Y:S01]  /*17810*/  IMAD.MOV.U32 R21, RZ, RZ, 0x40000040 ;  /* 0x40000040ff157424 */ /* 0x000fe200078e00ff */
[----:B------:R-:W-:Y:S01]  /*17820*/  STL.64 [R1+0x8], R88 ;  /* 0x0000085801007387 */ /* 0x000fe20000100a00 */
[C---:B------:R-:W-:Y:S01]  /*17830*/  VIADD R228, R8.reuse, 0x402 ;  /* 0x0000040208e47836 */ /* 0x040fe20000000000 */
[----:B------:R-:W-:Y:S01]  /*17840*/  ULOP3.LUT UR40, UR4, 0x10000, URZ, 0xfc, !UPT ;  /* 0x0001000004287892 */ /* 0x000fe2000f8efc3f */
[----:B------:R-:W-:Y:S01]  /*17850*/  IMAD.MOV.U32 R229, RZ, RZ, 0x40000040 ;  /* 0x40000040ffe57424 */ /* 0x000fe200078e00ff */
[----:B------:R4:W-:Y:S01]  /*17860*/  STL.64 [R1], R20 ;  /* 0x0000001401007387 */ /* 0x0009e20000100a00 */
[C---:B------:R-:W-:Y:S01]  /*17870*/  R2UR UR4, R8.reuse ;  /* 0x00000000080472ca */ /* 0x040fe200000e0000 */
[----:B------:R-:W-:-:S02]  /*17880*/  VIADD R226, R8, 0x404 ;  /* 0x0000040408e27836 */ /* 0x000fc40000000000 */
[----:B------:R-:W-:Y:S01]  /*17890*/  LEA R6, R222, UR40, 0xb ;  /* 0x00000028de067c11 */ /* 0x000fe2000f8e58ff */
[----:B------:R-:W-:Y:S02]  /*178a0*/  IMAD.MOV.U32 R227, RZ, RZ, 0x40000040 ;  /* 0x40000040ffe37424 */ /* 0x000fe400078e00ff */
[----:B------:R-:W-:Y:S01]  /*178b0*/  VIADD R12, R8, 0x406 ;  /* 0x00000406080c7836 */ /* 0x000fe20000000000 */
[C---:B------:R-:W-:Y:S01]  /*178c0*/  R2UR UR6, R6.reuse ;  /* 0x00000000060672ca */ /* 0x040fe200000e0000 */
[----:B------:R-:W-:Y:S01]  /*178d0*/  IMAD.MOV.U32 R13, RZ, RZ, 0x40000040 ;  /* 0x40000040ff0d7424 */ /* 0x000fe200078e00ff */
[----:B------:R-:W-:Y:S01]  /*178e0*/  IADD3 R10, R6, 0x2, RZ ;  /* 0x00000002060a7810 */ /* 0x000fe20007ffe0ff */
[----:B------:R-:W-:Y:S01]  /*178f0*/  IMAD.MOV.U32 R7, RZ, RZ, 0x40000040 ;  /* 0x40000040ff077424 */ /* 0x000fe200078e00ff */
[----:B---3--:R-:W-:-:S09]  /*17900*/  SHF.R.U32.HI R0, RZ, 0x7, R0 ;  /* 0x00000007ff007819 */ /* 0x008fd20000011600 */
[----:B------:R-:W-:Y:S01]  /*17910*/  QGMMA.64x128x32.F32.E4M3.E4M3 R24, gdesc[UR4], RZ, !UPT, gsb0 ;  /* 0x01e00000041879f3 */ /* 0x000fe2000c0008ff */
[----:B------:R-:W-:Y:S02]  /*17920*/  R2UR UR4, R92 ;  /* 0x000000005c0472ca */ /* 0x000fe400000e0000 */
[----:B------:R-:W-:Y:S02]  /*17930*/  R2UR UR5, R93 ;  /* 0x000000005d0572ca */ /* 0x000fe400000e0000 */
[----:B------:R-:W-:Y:S01]  /*17940*/  R2UR UR6, R10 ;  /* 0x000000000a0672ca */ /* 0x000fe200000e0000 */
[----:B------:R-:W-:Y:S01]  /*17950*/  VIADD R10, R6, 0x4 ;  /* 0x00000004060a7836 */ /* 0x000fe20000000000 */
[----:B------:R-:W-:Y:S01]  /*17960*/  R2UR UR7, R11 ;  /* 0x000000000b0772ca */ /* 0x000fe200000e0000 */
[----:B------:R-:W-:Y:S01]  /*17970*/  IMAD.MOV.U32 R11, RZ, RZ, 0x40000040 ;  /* 0x40000040ff0b7424 */ /* 0x000fe200078e00ff */
[----:B------:R-:W-:Y:S02]  /*17980*/  WARPGROUP.DEPBAR.LE gsb0, 0x0 ;  /* 0x00008000000079c5 */ /* 0x000fe40000010000 */
[----:B------:R-:W-:-:S09]  /*17990*/  WARPGROUP.ARRIVE ;  /* 0x00000000000079c5 */ /* 0x000fd20000000000 */
[----:B------:R-:W-:Y:S01]  /*179a0*/  QGMMA.64x128x32.F32.E4M3.E4M3 R24, gdesc[UR4], R24, gsb0 ;  /* 0x01e00000041879f3 */ /* 0x000fe20008000818 */
[----:B------:R-:W-:Y:S02]  /*179b0*/  R2UR UR4, R90 ;  /* 0x000000005a0472ca */ /* 0x000fe400000e0000 */
[----:B------:R-:W-:Y:S02]  /*179c0*/  R2UR UR5, R91 ;  /* 0x000000005b0572ca */ /* 0x000fe400000e0000 */
[----:B------:R-:W-:Y:S01]  /*179d0*/  R2UR UR6, R10 ;  /* 0x000000000a0672ca */ /* 0x000fe200000e0000 */
[----:B------:R-:W-:Y:S01]  /*179e0*/  VIADD R10, R6, 0x6 ;  /* 0x00000006060a7836 */ /* 0x000fe20000000000 */
[----:B------:R-:W-:Y:S02]  /*179f0*/  R2UR UR7, R11 ;  /* 0x000000000b0772ca */ /* 0x000fe400000e0000 */
[----:B------:R-:W-:Y:S01]  /*17a00*/  MOV R11, 0x40000040 ;  /* 0x40000040000b7802 */ /* 0x000fe20000000f00 */
[----:B------:R-:W-:-:S02]  /*17a10*/  WARPGROUP.DEPBAR.LE gsb0, 0x0 ;  /* 0x00008000000079c5 */ /* 0x000fc40000010000 */
[----:B------:R-:W-:-:S08]  /*17a20*/  WARPGROUP.ARRIVE ;  /* 0x00000000000079c5 */ /* 0x000fd00000000000 */
[----:B------:R-:W-:Y:S01]  /*17a30*/  QGMMA.64x128x32.F32.E4M3.E4M3 R24, gdesc[UR4], R24, gsb0 ;  /* 0x01e00000041879f3 */ /* 0x000fe20008000818 */
        /* <DEDUP_REMOVED lines=13> */
[----:B------:R-:W-:Y:S01]  /*17b10*/  R2UR UR7, R11 ;  /* 0x000000000b0772ca */ /* 0x000fe200000e0000 */
[----:B------:R-:W-:Y:S01]  /*17b20*/  IMAD.MOV.U32 R11, RZ, RZ, 0x40000040 ;  /* 0x40000040ff0b7424 */ /* 0x000fe200078e00ff */
[----:B----4-:R-:W-:Y:S01]  /*17b30*/  IADD3 R21, -R0, 0xb, RZ ;  /* 0x0000000b00157810 */ /* 0x010fe20007ffe1ff */
[----:B------:R-:W-:-:S02]  /*17b40*/  WARPGROUP.DEPBAR.LE gsb0, 0x0 ;  /* 0x00008000000079c5 */ /* 0x000fc40000010000 */
[----:B------:R-:W-:-:S08]  /*17b50*/  WARPGROUP.ARRIVE ;  /* 0x00000000000079c5 */ /* 0x000fd00000000000 */
[----:B------:R-:W-:Y:S01]  /*17b60*/  QGMMA.64x128x32.F32.E4M3.E4M3 R24, gdesc[UR4], R24, gsb0 ;  /* 0x01e00000041879f3 */ /* 0x000fe20008000818 */
[----:B------:R-:W-:Y:S02]  /*17b70*/  R2UR UR4, R228 ;  /* 0x00000000e40472ca */ /* 0x000fe400000e0000 */
[----:B------:R-:W-:Y:S02]  /*17b80*/  R2UR UR5, R229 ;  /* 0x00000000e50572ca */ /* 0x000fe400000e0000 */
[----:B------:R-:W-:Y:S02]  /*17b90*/  R2UR UR6, R10 ;  /* 0x000000000a0672ca */ /* 0x000fe400000e0000 */
[----:B------:R-:W-:Y:S01]  /*17ba0*/  R2UR UR7, R11 ;  /* 0x000000000b0772ca */ /* 0x000fe200000e0000 */
[----:B------:R-:W-:Y:S01]  /*17bb0*/  IMAD.MOV.U32 R11, RZ, RZ, 0x40000040 ;  /* 0x40000040ff0b7424 */ /* 0x000fe200078e00ff */
[C---:B------:R-:W-:Y:S01]  /*17bc0*/  IADD3 R10, R6.reuse, 0x404, RZ ;  /* 0x00000404060a7810 */ /* 0x040fe20007ffe0ff */
[----:B------:R-:W-:Y:S01]  /*17bd0*/  VIADD R6, R6, 0x406 ;  /* 0x0000040606067836 */ /* 0x000fe20000000000 */
[----:B------:R-:W-:-:S02]  /*17be0*/  WARPGROUP.DEPBAR.LE gsb0, 0x0 ;  /* 0x00008000000079c5 */ /* 0x000fc40000010000 */
[----:B------:R-:W-:-:S07]  /*17bf0*/  WARPGROUP.ARRIVE ;  /* 0x00000000000079c5 */ /* 0x000fce0000000000 */
[----:B------:R-:W-:Y:S01]  /*17c00*/  QGMMA.64x128x32.F32.E4M3.E4M3 R24, gdesc[UR4], R24, gsb0 ;  /* 0x01e00000041879f3 */ /* 0x000fe20008000818 */
[----:B------:R-:W-:Y:S02]  /*17c10*/  R2UR UR4, R226 ;  /* 0x00000000e20472ca */ /* 0x000fe400000e0000 */
[----:B------:R-:W-:Y:S02]  /*17c20*/  R2UR UR5, R227 ;  /* 0x00000000e30572ca */ /* 0x000fe400000e0000 */
[----:B------:R-:W-:Y:S02]  /*17c30*/  R2UR UR6, R10 ;  /* 0x000000000a0672ca */ /* 0x000fe400000e0000 */
[----:B------:R-:W-:Y:S01]  /*17c40*/  R2UR UR7, R11 ;  /* 0x000000000b0772ca */ /* 0x000fe200000e0000 */
[----:B------:R-:W-:Y:S02]  /*17c50*/  WARPGROUP.DEPBAR.LE gsb0, 0x0 ;  /* 0x00008000000079c5 */ /* 0x000fe40000010000 */
[----:B------:R-:W-:-:S10]  /*17c60*/  WARPGROUP.ARRIVE ;  /* 0x00000000000079c5 */ /* 0x000fd40000000000 */
[----:B------:R-:W-:Y:S01]  /*17c70*/  QGMMA.64x128x32.F32.E4M3.E4M3 R24, gdesc[UR4], R24, gsb0 ;  /* 0x01e00000041879f3 */ /* 0x000fe20008000818 */
[----:B------:R-:W-:Y:S02]  /*17c80*/  R2UR UR4, R12 ;  /* 0x000000000c0472ca */ /* 0x000fe400000e0000 */
[----:B------:R-:W-:Y:S02]  /*17c90*/  R2UR UR5, R13 ;  /* 0x000000000d0572ca */ /* 0x000fe400000e0000 */
[----:B------:R-:W-:Y:S02]  /*17ca0*/  R2UR UR6, R6 ;  /* 0x00000000060672ca */ /* 0x000fe400000e0000 */
[----:B------:R-:W-:Y:S01]  /*17cb0*/  R2UR UR7, R7 ;  /* 0x00000000070772ca */ /* 0x000fe200000e0000 */
[----:B------:R-:W-:Y:S02]  /*17cc0*/  WARPGROUP.DEPBAR.LE gsb0, 0x0 ;  /* 0x00008000000079c5 */ /* 0x000fe40000010000 */
[----:B------:R-:W-:-:S10]  /*17cd0*/  WARPGROUP.ARRIVE ;  /* 0x00000000000079c5 */ /* 0x000fd40000000000 */
[----:B------:R-:W-:Y:S03]  /*17ce0*/  QGMMA.64x128x32.F32.E4M3.E4M3 R24, gdesc[UR4], R24, gsb0 ;  /* 0x01e00000041879f3 */ /* 0x000fe60008000818 */
[----:B------:R-:W-:Y:S02]  /*17cf0*/  WARPGROUP.DEPBAR.LE gsb0, 0x0 ;  /* 0x00008000000079c5 */ /* 0x000fe40000010000 */
[----:B------:R3:W-:Y:S06]  /*17d00*/  BAR.ARV R21, 0x100 ;  /* 0x000400150000751d */ /* 0x0007ec0000002000 */
[----:B------:R-:W-:Y:S05]  /*17d10*/  @!P0 BRA `(.L_x_3227) ;  /* 0x0000000000048947 */ /* 0x000fea0003800000 */
[----:B------:R-:W-:Y:S01]  /*17d20*/  BPT.TRAP 0x1 ;  /* 0x000000040000795c */ /* 0x000fe20000300000 */
.L_x_3227:
[----:B------:R-:W4:Y:S01]  /*17d30*/  LDL R6, [R1+0x2c] ;  /* 0x00002c0001067983 */ /* 0x000f220000100800 */
[----:B-1----:R-:W1:Y:S03]  /*17d40*/  LDC R3, c[0x0][0x448] ;  /* 0x00011200ff037b82 */ /* 0x002e660000000800 */
[----:B------:R-:W4:Y:S04]  /*17d50*/  LDL R0, [R1+0x5c] ;  /* 0x00005c0001007983 */ /* 0x000f280000100800 */
[----:B------:R-:W5:Y:S04]  /*17d60*/  LDL R20, [R1+0x30] ;  /* 0x0000300001147983 */ /* 0x000f680000100800 */
[----:B------:R-:W2:Y:S04]  /*17d70*/  LDL R15, [R1+0x48] ;  /* 0x00004800010f7983 */ /* 0x000ea80000100800 */
[----:B------:R-:W3:Y:S01]  /*17d80*/  LDL R11, [R1+0x24] ;  /* 0x00002400010b7983 */ /* 0x000ee20000100800 */
[----:B------:R-:W-:-:S02]  /*17d90*/  LOP3.LUT R23, R23, 0xfffffff7, RZ, 0xc0, !PT ;  /* 0xfffffff717177812 */ /* 0x000fc400078ec0ff */
[----:B-1----:R-:W-:-:S13]  /*17da0*/  ISETP.NE.AND P1, PT, R3, 0x1, PT ;  /* 0x000000010300780c */ /* 0x002fda0003f25270 */
[----:B------:R-:W1:Y:S01]  /*17db0*/  @P1 LDC R3, c[0x0][0x44c] ;  /* 0x00011300ff031b82 */ /* 0x000e620000000800 */
[----:B------:R-:W-:-:S07]  /*17dc0*/  @P1 LOP3.LUT R23, R23, 0x8, RZ, 0xfc, !PT ;  /* 0x0000000817171812 */ /* 0x000fce00078efcff */
[----:B------:R-:W0:Y:S01]  /*17dd0*/  @P1 LDC R7, c[0x0][0x450] ;  /* 0x00011400ff071b82 */ /* 0x000e220000000800 */
[----:B----4-:R-:W-:-:S04]  /*17de0*/  IMAD.IADD R10, R0, 0x1, R6 ;  /* 0x00000001000a7824 */ /* 0x010fc800078e0206 */
[----:B-1----:R-:W-:-:S04]  /*17df0*/  @P1 IMAD.HI.U32 R0, R10, R3, RZ ;  /* 0x000000030a001227 */ /* 0x002fc800078e00ff */
[----:B------:R-:W-:Y:S01]  /*17e00*/  IMAD.MOV.U32 R3, RZ, RZ, -0x80 ;  /* 0xffffff80ff037424 */ /* 0x000fe200078e00ff */
[----:B0-----:R-:W-:-:S03]  /*17e10*/  @P1 SHF.R.U32.HI R10, RZ, R7, R0 ;  /* 0x00000007ff0a1219 */ /* 0x001fc60000011600 */
[----:B------:R-:W-:Y:S02]  /*17e20*/  IMAD R6, R168, R3, 0x80 ;  /* 0x00000080a8067424 */ /* 0x000fe400078e0203 */
[----:B------:R-:W0:Y:S03]  /*17e30*/  SHFL.IDX PT, R0, R10, 0x1, 0x1c1f ;  /* 0x003c1f000a007f89 */ /* 0x000e2600000e0000 */
[----:B-----5:R-:W-:Y:S01]  /*17e40*/  IADD3 R3, R20, 0x1, R6 ;  /* 0x0000000114037810 */ /* 0x020fe20007ffe006 */
[----:B------:R-:W1:Y:S01]  /*17e50*/  SHFL.IDX PT, R10, R10, RZ, 0x1c1f ;  /* 0x001c1fff0a0a7589 */ /* 0x000e6200000e0000 */
[----:B--2---:R-:W-:Y:S02]  /*17e60*/  IADD3 R6, -R15, R6, R20 ;  /* 0x000000060f067210 */ /* 0x004fe40007ffe114 */
[----:B---3--:R-:W-:-:S04]  /*17e70*/  IADD3 R3, -R11, R3, -R15 ;  /* 0x000000030b037210 */ /* 0x008fc80007ffe90f */
        /* <DEDUP_REMOVED lines=94> */
[----:B------:R-:W-:Y:S02]  /*18460*/  FMNMX.FTZ R20, R113, R20, !PT ;  /* 0x0000001471147209 */ /* 0x000fe40007810000 */
[----:B-1----:R-:W-:Y:S02]  /*18470*/  VIADDMNMX R3, R10, R3, R6, PT ;  /* 0x000000030a037246 */ /* 0x002fe40003800106 */
[----:B------:R-:W-:-:S02]  /*18480*/  FMNMX.FTZ R20, R87, R20, !PT ;  /* 0x0000001457147209 */ /* 0x000fc40007810000 */
[C---:B------:R-:W-:Y:S02]  /*18490*/  ISETP.GT.AND P2, PT, R3.reuse, 0x1, PT ;  /* 0x000000010300780c */ /* 0x040fe40003f44270 */
[----:B------:R-:W-:Y:S01]  /*184a0*/  ISETP.GT.AND P3, PT, R3, 0x8, PT ;  /* 0x000000080300780c */ /* 0x000fe20003f64270 */
[----:B------:R-:W0:Y:S01]  /*184b0*/  SHFL.BFLY PT, R115, R20, 0x2, 0x1f ;  /* 0x0c401f0014737f89 */ /* 0x000e2200000e0000 */
[----:B------:R-:W-:Y:S02]  /*184c0*/  FSEL R25, R25, -INF , P2 ;  /* 0xff80000019197808 */ /* 0x000fe40001000000 */
[----:B------:R-:W-:Y:S02]  /*184d0*/  ISETP.GT.AND P2, PT, R3, 0x10, PT ;  /* 0x000000100300780c */ /* 0x000fe40003f44270 */
[----:B------:R-:W-:Y:S02]  /*184e0*/  MOV R70, UR37 ;  /* 0x0000002500467c02 */ /* 0x000fe40008000f00 */
[----:B0-----:R-:W-:-:S05]  /*184f0*/  FMNMX.FTZ R26, R20, R115, !PT ;  /* 0x00000073141a7209 */ /* 0x001fca0007810000 */
[----:B------:R-:W0:Y:S02]  /*18500*/  SHFL.BFLY PT, R115, R26, 0x1, 0x1f ;  /* 0x0c201f001a737f89 */ /* 0x000e2400000e0000 */
[----:B0-----:R-:W-:-:S04]  /*18510*/  FMNMX.FTZ R0, R26, R115, !PT ;  /* 0x000000731a007209 */ /* 0x001fc80007810000 */
[----:B------:R-:W-:Y:S01]  /*18520*/  FSETP.NEU.FTZ.AND P1, PT, R0, -INF , PT ;  /* 0xff8000000000780b */ /* 0x000fe20003f3d000 */
[----:B------:R-:W-:-:S05]  /*18530*/  FFMA.FTZ R115, R2, R0, -8 ;  /* 0xc100000002737423 */ /* 0x000fca0000010000 */
[----:B------:R-:W-:Y:S02]  /*18540*/  FSEL R115, R115, RZ, P1 ;  /* 0x000000ff73737208 */ /* 0x000fe40000800000 */
[----:B------:R-:W-:-:S03]  /*18550*/  ISETP.GT.AND P1, PT, R3, RZ, PT ;  /* 0x000000ff0300720c */ /* 0x000fc60003f24270 */
[C-C-:B------:R-:W-:Y:S01]  /*18560*/  FFMA.FTZ R153, R2.reuse, R7, -R115.reuse ;  /* 0x0000000702997223 */ /* 0x140fe20000010873 */
[----:B------:R-:W-:-:S01]  /*18570*/  FFMA.FTZ R7, R2, R11, -R115 ;  /* 0x0000000b02077223 */ /* 0x000fc20000010873 */
[----:B------:R-:W-:Y:S01]  /*18580*/  FSEL R11, R24, -INF , P1 ;  /* 0xff800000180b7808 */ /* 0x000fe20000800000 */
[----:B------:R-:W-:-:S01]  /*18590*/  FFMA.FTZ R30, R2, R27, -R115 ;  /* 0x0000001b021e7223 */ /* 0x000fc20000010873 */
[----:B------:R-:W-:Y:S01]  /*185a0*/  ISETP.GT.AND P1, PT, R3, 0x9, PT ;  /* 0x000000090300780c */ /* 0x000fe20003f24270 */
[----:B------:R-:W-:-:S01]  /*185b0*/  FFMA.FTZ R10, R2, R31, -R115 ;  /* 0x0000001f020a7223 */ /* 0x000fc20000010873 */
[----:B------:R-:W-:Y:S01]  /*185c0*/  FSEL R27, R28, -INF , P3 ;  /* 0xff8000001c1b7808 */ /* 0x000fe20001800000 */
[----:B------:R-:W-:-:S01]  /*185d0*/  FFMA.FTZ R155, R2, R15, -R115 ;  /* 0x0000000f029b7223 */ /* 0x000fc20000010873 */
[----:B------:R-:W-:Y:S01]  /*185e0*/  FMNMX.FTZ R20, R11, R25, !PT ;  /* 0x000000190b147209 */ /* 0x000fe20007810000 */
[----:B------:R-:W-:-:S01]  /*185f0*/  FFMA.FTZ R28, R2, R35, -R115 ;  /* 0x00000023021c7223 */ /* 0x000fc20000010873 */
[----:B------:R-:W-:Y:S01]  /*18600*/  FSEL R29, R29, -INF , P1 ;  /* 0xff8000001d1d7808 */ /* 0x000fe20000800000 */
[----:B------:R0:W-:Y:S01]  /*18610*/  MUFU.EX2 R6, R30 ;  /* 0x0000001e00067308 */ /* 0x0001e20000000800 */
[----:B------:R-:W-:Y:S01]  /*18620*/  FMNMX.FTZ R20, R27, R20, !PT ;  /* 0x000000141b147209 */ /* 0x000fe20007810000 */
[C-C-:B------:R-:W-:Y:S01]  /*18630*/  FFMA.FTZ R157, R2.reuse, R91, -R115.reuse ;  /* 0x0000005b029d7223 */ /* 0x140fe20000010873 */
[----:B------:R-:W-:Y:S01]  /*18640*/  ISETP.GT.AND P1, PT, R3, 0x11, PT ;  /* 0x000000110300780c */ /* 0x000fe20003f24270 */
[--C-:B------:R-:W-:Y:S01]  /*18650*/  FFMA.FTZ R34, R2, R93, -R115.reuse ;  /* 0x0000005d02227223 */ /* 0x100fe20000010873 */
[----:B------:R-:W-:Y:S01]  /*18660*/  FSEL R31, R32, -INF , P2 ;  /* 0xff800000201f7808 */ /* 0x000fe20001000000 */
[C-C-:B------:R-:W-:Y:S01]  /*18670*/  FFMA.FTZ R32, R2.reuse, R43, -R115.reuse ;  /* 0x0000002b02207223 */ /* 0x140fe20000010873 */
[----:B------:R-:W-:Y:S01]  /*18680*/  FMNMX.FTZ R20, R29, R20, !PT ;  /* 0x000000141d147209 */ /* 0x000fe20007810000 */
[C-C-:B------:R-:W-:Y:S01]  /*18690*/  FFMA.FTZ R159, R2.reuse, R95, -R115.reuse ;  /* 0x0000005f029f7223 */ /* 0x140fe20000010873 */
[----:B------:R-:W-:Y:S01]  /*186a0*/  ISETP.GT.AND P2, PT, R3, 0x18, PT ;  /* 0x000000180300780c */ /* 0x000fe20003f44270 */
[C-C-:B0-----:R-:W-:Y:S01]  /*186b0*/  FFMA.FTZ R30, R2.reuse, R89, -R115.reuse ;  /* 0x00000059021e7223 */ /* 0x141fe20000010873 */
[----:B------:R-:W-:Y:S01]  /*186c0*/  FSEL R33, R33, -INF , P1 ;  /* 0xff80000021217808 */ /* 0x000fe20000800000 */
[C-C-:B------:R-:W-:Y:S01]  /*186d0*/  FFMA.FTZ R161, R2.reuse, R99, -R115.reuse ;  /* 0x0000006302a17223 */ /* 0x140fe20000010873 */
[----:B------:R-:W-:Y:S01]  /*186e0*/  FMNMX.FTZ R20, R31, R20, !PT ;  /* 0x000000141f147209 */ /* 0x000fe20007810000 */
[----:B------:R-:W0:Y:S01]  /*186f0*/  MUFU.EX2 R153, R153 ;  /* 0x0000009900997308 */ /* 0x000e220000000800 */
[----:B------:R-:W-:Y:S01]  /*18700*/  ISETP.GT.AND P1, PT, R3, 0x19, PT ;  /* 0x000000190300780c */ /* 0x000fe20003f24270 */
[--C-:B------:R-:W-:Y:S01]  /*18710*/  FFMA.FTZ R39, R2, R39, -R115.reuse ;  /* 0x0000002702277223 */ /* 0x100fe20000010873 */
[----:B------:R-:W-:Y:S01]  /*18720*/  FSEL R15, R36, -INF , P2 ;  /* 0xff800000240f7808 */ /* 0x000fe20001000000 */
[C-C-:B------:R-:W-:Y:S01]  /*18730*/  FFMA.FTZ R36, R2.reuse, R51, -R115.reuse ;  /* 0x0000003302247223 */ /* 0x140fe20000010873 */
[----:B------:R-:W-:Y:S01]  /*18740*/  FMNMX.FTZ R24, R33, R20, !PT ;  /* 0x0000001421187209 */ /* 0x000fe20007810000 */
[C-C-:B------:R-:W-:Y:S01]  /*18750*/  FFMA.FTZ R47, R2.reuse, R47, -R115.reuse ;  /* 0x0000002f022f7223 */ /* 0x140fe20000010873 */
[----:B------:R-:W-:Y:S01]  /*18760*/  ISETP.GT.AND P2, PT, R3, 0x20, PT ;  /* 0x000000200300780c */ /* 0x000fe20003f44270 */
[----:B------:R1:W-:Y:S01]  /*18770*/  MUFU.EX2 R20, R28 ;  /* 0x0000001c00147308 */ /* 0x0003e20000000800 */
[----:B------:R-:W-:Y:S01]  /*18780*/  FSEL R37, R37, -INF , P1 ;  /* 0xff80000025257808 */ /* 0x000fe20000800000 */
[C-C-:B------:R-:W-:Y:S01]  /*18790*/  FFMA.FTZ R55, R2.reuse, R55, -R115.reuse ;  /* 0x0000003702377223 */ /* 0x140fe20000010873 */
[----:B------:R-:W-:Y:S01]  /*187a0*/  FMNMX.FTZ R24, R15, R24, !PT ;  /* 0x000000180f187209 */ /* 0x000fe20007810000 */
[C-C-:B------:R-:W-:Y:S01]  /*187b0*/  FFMA.FTZ R42, R2.reuse, R101, -R115.reuse ;  /* 0x00000065022a7223 */ /* 0x140fe20000010873 */
[----:B------:R-:W-:Y:S01]  /*187c0*/  ISETP.GT.AND P1, PT, R3, 0x21, PT ;  /* 0x000000210300780c */ /* 0x000fe20003f24270 */
[--C-:B------:R-:W-:Y:S01]  /*187d0*/  FFMA.FTZ R163, R2, R103, -R115.reuse ;  /* 0x0000006702a37223 */ /* 0x100fe20000010873 */
[----:B------:R-:W-:Y:S01]  /*187e0*/  FSEL R35, R40, -INF , P2 ;  /* 0xff80000028237808 */ /* 0x000fe20001000000 */
[C-C-:B------:R-:W-:Y:S01]  /*187f0*/  FFMA.FTZ R40, R2.reuse, R59, -R115.reuse ;  /* 0x0000003b02287223 */ /* 0x140fe20000010873 */
[----:B------:R-:W-:Y:S01]  /*18800*/  FMNMX.FTZ R26, R37, R24, !PT ;  /* 0x00000018251a7209 */ /* 0x000fe20007810000 */
[----:B------:R-:W2:Y:S01]  /*18810*/  MUFU.EX2 R7, R7 ;  /* 0x0000000700077308 */ /* 0x000ea20000000800 */
[----:B------:R-:W-:Y:S01]  /*18820*/  ISETP.GT.AND P2, PT, R3, 0x28, PT ;  /* 0x000000280300780c */ /* 0x000fe20003f44270 */
[C-C-:B------:R-:W-:Y:S01]  /*18830*/  FFMA.FTZ R59, R2.reuse, R63, -R115.reuse ;  /* 0x0000003f023b7223 */ /* 0x140fe20000010873 */
[----:B------:R-:W-:Y:S01]  /*18840*/  FSEL R41, R41, -INF , P1 ;  /* 0xff80000029297808 */ /* 0x000fe20000800000 */
[C-C-:B------:R-:W-:Y:S01]  /*18850*/  FFMA.FTZ R63, R2.reuse, R71, -R115.reuse ;  /* 0x00000047023f7223 */ /* 0x140fe20000010873 */
[----:B------:R-:W-:Y:S01]  /*18860*/  FMNMX.FTZ R26, R35, R26, !PT ;  /* 0x0000001a231a7209 */ /* 0x000fe20007810000 */
[--C-:B------:R-:W-:Y:S01]  /*18870*/  FFMA.FTZ R165, R2, R107, -R115.reuse ;  /* 0x0000006b02a57223 */ /* 0x100fe20000010873 */
[----:B------:R-:W-:Y:S01]  /*18880*/  ISETP.GT.AND P1, PT, R3, 0x29, PT ;  /* 0x000000290300780c */ /* 0x000fe20003f24270 */
[----:B------:R3:W-:Y:S01]  /*18890*/  MUFU.EX2 R24, R30 ;  /* 0x0000001e00187308 */ /* 0x0007e20000000800 */
[----:B------:R-:W-:Y:S01]  /*188a0*/  FSEL R89, R44, -INF , P2 ;  /* 0xff8000002c597808 */ /* 0x000fe20001000000 */
[C-C-:B------:R-:W-:Y:S01]  /*188b0*/  FFMA.FTZ R44, R2.reuse, R105, -R115.reuse ;  /* 0x00000069022c7223 */ /* 0x140fe20000010873 */
[----:B------:R-:W-:Y:S01]  /*188c0*/  FMNMX.FTZ R26, R41, R26, !PT ;  /* 0x0000001a291a7209 */ /* 0x000fe20007810000 */
[C-C-:B------:R-:W-:Y:S01]  /*188d0*/  FFMA.FTZ R46, R2.reuse, R109, -R115.reuse ;  /* 0x0000006d022e7223 */ /* 0x140fe20000010873 */
[----:B------:R-:W-:Y:S01]  /*188e0*/  ISETP.GT.AND P2, PT, R3, 0x30, PT ;  /* 0x000000300300780c */ /* 0x000fe20003f44270 */
[C-C-:B------:R-:W-:Y:S01]  /*188f0*/  FFMA.FTZ R167, R2.reuse, R111, -R115.reuse ;  /* 0x0000006f02a77223 */ /* 0x140fe20000010873 */
[----:B------:R-:W-:Y:S01]  /*18900*/  FSEL R45, R45, -INF , P1 ;  /* 0xff8000002d2d7808 */ /* 0x000fe20000800000 */
[----:B------:R-:W-:Y:S01]  /*18910*/  MUFU.EX2 R10, R10 ;  /* 0x0000000a000a7308 */ /* 0x000fe20000000800 */
[----:B------:R-:W-:Y:S01]  /*18920*/  FMNMX.FTZ R26, R89, R26, !PT ;  /* 0x0000001a591a7209 */ /* 0x000fe20007810000 */
[C-C-:B------:R-:W-:Y:S01]  /*18930*/  FFMA.FTZ R83, R2.reuse, R83, -R115.reuse ;  /* 0x0000005302537223 */ /* 0x140fe20000010873 */
[----:B------:R-:W-:Y:S01]  /*18940*/  ISETP.GT.AND P1, PT, R3, 0x31, PT ;  /* 0x000000310300780c */ /* 0x000fe20003f24270 */
[--C-:B------:R-:W-:Y:S01]  /*18950*/  FFMA.FTZ R71, R2, R87, -R115.reuse ;  /* 0x0000005702477223 */ /* 0x100fe20000010873 */
[----:B------:R-:W-:Y:S01]  /*18960*/  FSEL R117, R48, -INF , P2 ;  /* 0xff80000030757808 */ /* 0x000fe20001000000 */
[----:B------:R-:W-:Y:S01]  /*18970*/  FFMA.FTZ R48, R2, R113, -R115 ;  /* 0x0000007102307223 */ /* 0x000fe20000010873 */
[----:B------:R-:W-:Y:S01]  /*18980*/  FMNMX.FTZ R26, R45, R26, !PT ;  /* 0x0000001a2d1a7209 */ /* 0x000fe20007810000 */
[----:B------:R-:W-:Y:S01]  /*18990*/  MUFU.EX2 R155, R155 ;  /* 0x0000009b009b7308 */ /* 0x000fe20000000800 */
[----:B------:R-:W-:-:S02]  /*189a0*/  ISETP.GT.AND P2, PT, R3, 0x38, PT ;  /* 0x000000380300780c */ /* 0x000fc40003f44270 */
[----:B------:R-:W-:Y:S02]  /*189b0*/  FSEL R49, R49, -INF , P1 ;  /* 0xff80000031317808 */ /* 0x000fe40000800000 */
[----:B------:R-:W-:Y:S02]  /*189c0*/  FMNMX.FTZ R26, R117, R26, !PT ;  /* 0x0000001a751a7209 */ /* 0x000fe40007810000 */
[----:B------:R-:W-:Y:S01]  /*189d0*/  ISETP.GT.AND P1, PT, R3, 0x39, PT ;  /* 0x000000390300780c */ /* 0x000fe20003f24270 */
[----:B------:R-:W-:Y:S01]  /*189e0*/  MUFU.EX2 R39, R39 ;  /* 0x0000002700277308 */ /* 0x000fe20000000800 */
[----:B------:R-:W-:Y:S02]  /*189f0*/  FSEL R91, R52, -INF , P2 ;  /* 0xff800000345b7808 */ /* 0x000fe40001000000 */
[----:B-1----:R-:W-:Y:S02]  /*18a00*/  FMNMX.FTZ R28, R49, R26, !PT ;  /* 0x0000001a311c7209 */ /* 0x002fe40007810000 */
[----:B------:R-:W-:-:S02]  /*18a10*/  ISETP.GT.AND P2, PT, R3, 0x40, PT ;  /* 0x000000400300780c */ /* 0x000fc40003f44270 */
[----:B------:R-:W-:Y:S01]  /*18a20*/  FSEL R53, R53, -INF , P1 ;  /* 0xff80000035357808 */ /* 0x000fe20000800000 */
[----:B------:R-:W-:Y:S01]  /*18a30*/  MUFU.EX2 R26, R32 ;  /* 0x00000020001a7308 */ /* 0x000fe20000000800 */
[----:B------:R-:W-:Y:S02]  /*18a40*/  FMNMX.FTZ R28, R91, R28, !PT ;  /* 0x0000001c5b1c7209 */ /* 0x000fe40007810000 */
[----:B------:R-:W-:Y:S02]  /*18a50*/  ISETP.GT.AND P1, PT, R3, 0x41, PT ;  /* 0x000000410300780c */ /* 0x000fe40003f24270 */
[----:B------:R-:W-:Y:S02]  /*18a60*/  FSEL R43, R56, -INF , P2 ;  /* 0xff800000382b7808 */ /* 0x000fe40001000000 */
[----:B---3--:R-:W-:Y:S01]  /*18a70*/  FMNMX.FTZ R30, R53, R28, !PT ;  /* 0x0000001c351e7209 */ /* 0x008fe20007810000 */
[----:B------:R-:W-:Y:S01]  /*18a80*/  MUFU.EX2 R157, R157 ;  /* 0x0000009d009d7308 */ /* 0x000fe20000000800 */
[----:B------:R-:W-:-:S02]  /*18a90*/  ISETP.GT.AND P2, PT, R3, 0x48, PT ;  /* 0x000000480300780c */ /* 0x000fc40003f44270 */
[----:B------:R-:W-:Y:S02]  /*18aa0*/  FSEL R57, R57, -INF , P1 ;  /* 0xff80000039397808 */ /* 0x000fe40000800000 */
[----:B------:R-:W-:Y:S02]  /*18ab0*/  FMNMX.FTZ R30, R43, R30, !PT ;  /* 0x0000001e2b1e7209 */ /* 0x000fe40007810000 */
[----:B------:R-:W-:Y:S01]  /*18ac0*/  ISETP.GT.AND P1, PT, R3, 0x49, PT ;  /* 0x000000490300780c */ /* 0x000fe20003f24270 */
[----:B------:R1:W-:Y:S01]  /*18ad0*/  MUFU.EX2 R28, R34 ;  /* 0x00000022001c7308 */ /* 0x0003e20000000800 */
[----:B------:R-:W-:Y:S02]  /*18ae0*/  FSEL R93, R60, -INF , P2 ;  /* 0xff8000003c5d7808 */ /* 0x000fe40001000000 */
[----:B------:R-:W-:Y:S02]  /*18af0*/  FMNMX.FTZ R30, R57, R30, !PT ;  /* 0x0000001e391e7209 */ /* 0x000fe40007810000 */
[----:B------:R-:W-:-:S02]  /*18b00*/  ISETP.GT.AND P2, PT, R3, 0x50, PT ;  /* 0x000000500300780c */ /* 0x000fc40003f44270 */
[----:B------:R-:W-:Y:S01]  /*18b10*/  FSEL R61, R61, -INF , P1 ;  /* 0xff8000003d3d7808 */ /* 0x000fe20000800000 */
[----:B------:R-:W-:Y:S01]  /*18b20*/  MUFU.EX2 R47, R47 ;  /* 0x0000002f002f7308 */ /* 0x000fe20000000800 */
[----:B------:R-:W-:Y:S01]  /*18b30*/  FMNMX.FTZ R30, R93, R30, !PT ;  /* 0x0000001e5d1e7209 */ /* 0x000fe20007810000 */
[----:B-1----:R-:W-:Y:S01]  /*18b40*/  FFMA.FTZ R34, R2, R97, -R115 ;  /* 0x0000006102227223 */ /* 0x002fe20000010873 */
[----:B------:R-:W-:Y:S02]  /*18b50*/  ISETP.GT.AND P1, PT, R3, 0x51, PT ;  /* 0x000000510300780c */ /* 0x000fe40003f24270 */
[----:B------:R-:W-:Y:S01]  /*18b60*/  FSEL R119, R64, -INF , P2 ;  /* 0xff80000040777808 */ /* 0x000fe20001000000 */
[----:B0-----:R-:W-:-:S01]  /*18b70*/  FADD.FTZ R64, R153, R6 ;  /* 0x0000000699407221 */ /* 0x001fc20000010000 */
        /* <DEDUP_REMOVED lines=8> */
[----:B------:R-:W-:Y:S02]  /*18c00*/  FMNMX.FTZ R32, R65, R30, !PT ;  /* 0x0000001e41207209 */ /* 0x000fe40007810000 */
[----:B------:R-:W-:-:S02]  /*18c10*/  ISETP.GT.AND P2, PT, R3, 0x60, PT ;  /* 0x000000600300780c */ /* 0x000fc40003f44270 */
[----:B------:R-:W-:Y:S01]  /*18c20*/  FSEL R69, R69, -INF , P1 ;  /* 0xff80000045457808 */ /* 0x000fe20000800000 */
[----:B------:R0:W-:Y:S01]  /*18c30*/  MUFU.EX2 R30, R36 ;  /* 0x00000024001e7308 */ /* 0x0001e20000000800 */
[----:B------:R-:W-:Y:S02]  /*18c40*/  FMNMX.FTZ R32, R95, R32, !PT ;  /* 0x000000205f207209 */ /* 0x000fe40007810000 */
[----:B------:R-:W-:Y:S02]  /*18c50*/  ISETP.GT.AND P1, PT, R3, 0x61, PT ;  /* 0x000000610300780c */ /* 0x000fe40003f24270 */
[----:B------:R-:W-:Y:S02]  /*18c60*/  FSEL R51, R72, -INF , P2 ;  /* 0xff80000048337808 */ /* 0x000fe40001000000 */
        /* <DEDUP_REMOVED lines=11> */
[----:B------:R-:W-:Y:S01]  /*18d20*/  MUFU.EX2 R42, R42 ;  /* 0x0000002a002a7308 */ /* 0x000fe20000000800 */
        /* <DEDUP_REMOVED lines=11> */
[----:B0-----:R-:W-:Y:S02]  /*18de0*/  FMNMX.FTZ R36, R81, R32, !PT ;  /* 0x0000002051247209 */ /* 0x001fe40007810000 */
[----:B------:R-:W-:-:S02]  /*18df0*/  FSEL R85, R85, -INF , P1 ;  /* 0xff80000055557808 */ /* 0x000fc40000800000 */
[----:B------:R-:W-:Y:S01]  /*18e00*/  FMNMX.FTZ R36, R99, R36, !PT ;  /* 0x0000002463247209 */ /* 0x000fe20007810000 */
[----:B------:R0:W-:Y:S03]  /*18e10*/  MUFU.EX2 R32, R40 ;  /* 0x0000002800207308 */ /* 0x0001e60000000800 */
[----:B------:R-:W-:Y:S01]  /*18e20*/  FMNMX.FTZ R3, R85, R36, !PT ;  /* 0x0000002455037209 */ /* 0x000fe20007810000 */
[C-C-:B------:R-:W-:Y:S01]  /*18e30*/  FFMA.FTZ R36, R2.reuse, R67, -R115.reuse ;  /* 0x0000004302247223 */ /* 0x140fe20000010873 */
[----:B------:R-:W-:-:S03]  /*18e40*/  FFMA.FTZ R67, R2, R79, -R115 ;  /* 0x0000004f02437223 */ /* 0x000fc60000010873 */
[----:B------:R-:W0:Y:S01]  /*18e50*/  SHFL.BFLY PT, R38, R3, 0x2, 0x1f ;  /* 0x0c401f0003267f89 */ /* 0x000e2200000e0000 */
[----:B------:R-:W-:Y:S08]  /*18e60*/  MUFU.EX2 R44, R44 ;  /* 0x0000002c002c7308 */ /* 0x000ff00000000800 */
[----:B------:R-:W-:Y:S08]  /*18e70*/  MUFU.EX2 R36, R36 ;  /* 0x0000002400247308 */ /* 0x000ff00000000800 */
[----:B------:R-:W-:Y:S01]  /*18e80*/  MUFU.EX2 R63, R63 ;  /* 0x0000003f003f7308 */ /* 0x000fe20000000800 */
[----:B0-----:R-:W-:Y:S01]  /*18e90*/  FMNMX.FTZ R40, R3, R38, !PT ;  /* 0x0000002603287209 */ /* 0x001fe20007810000 */
[----:B------:R-:W-:-:S06]  /*18ea0*/  FFMA.FTZ R38, R2, R75, -R115 ;  /* 0x0000004b02267223 */ /* 0x000fcc0000010873 */
        /* <DEDUP_REMOVED lines=20> */
[----:B------:R-:W-:Y:S01]  /*18ff0*/  FFMA.FTZ R54, R2, R37, -R50 ;  /* 0x0000002502367223 */ /* 0x000fe20000010832 */
[----:B--2---:R-:W-:-:S01]  /*19000*/  FADD.FTZ R41, R7, R64 ;  /* 0x0000004007297221 */ /* 0x004fc20000010000 */
        /* <DEDUP_REMOVED lines=8> */
[C-C-:B------:R-:W-:Y:S01]  /*19090*/  FFMA.FTZ R160, R2.reuse, R43, -R50.reuse ;  /* 0x0000002b02a07223 */ /* 0x140fe20000010832 */
[----:B------:R-:W-:-:S01]  /*190a0*/  FFMA.FTZ R164, R2, R51, -R50 ;  /* 0x0000003302a47223 */ /* 0x000fc20000010832 */
[C-C-:B------:R-:W-:Y:S01]  /*190b0*/  FFMA.FTZ R33, R2.reuse, R57, -R50.reuse ;  /* 0x0000003902217223 */ /* 0x140fe20000010832 */
[----:B------:R-:W-:-:S01]  /*190c0*/  FFMA.FTZ R43, R2, R93, -R50 ;  /* 0x0000005d022b7223 */ /* 0x000fc20000010832 */
[----:B------:R-:W1:Y:S01]  /*190d0*/  MUFU.EX2 R11, R11 ;  /* 0x0000000b000b7308 */ /* 0x000e620000000800 */
[----:B------:R-:W-:-:S01]  /*190e0*/  FFMA.FTZ R60, R2, R61, -R50 ;  /* 0x0000003d023c7223 */ /* 0x000fc20000010832 */
[C-C-:B------:R-:W-:Y:S01]  /*190f0*/  FFMA.FTZ R162, R2.reuse, R119, -R50.reuse ;  /* 0x0000007702a27223 */ /* 0x140fe20000010832 */
[----:B------:R-:W-:-:S01]  /*19100*/  FFMA.FTZ R49, R2, R95, -R50 ;  /* 0x0000005f02317223 */ /* 0x000fc20000010832 */
[C-C-:B------:R-:W-:Y:S01]  /*19110*/  FFMA.FTZ R166, R2.reuse, R121, -R50.reuse ;  /* 0x0000007902a67223 */ /* 0x140fe20000010832 */
[----:B------:R-:W-:-:S01]  /*19120*/  FFMA.FTZ R81, R2, R81, -R50 ;  /* 0x0000005102517223 */ /* 0x000fc20000010832 */
[C-C-:B------:R-:W-:Y:S01]  /*19130*/  FFMA.FTZ R99, R2.reuse, R99, -R50.reuse ;  /* 0x0000006302637223 */ /* 0x140fe20000010832 */
[----:B------:R-:W-:-:S01]  /*19140*/  FFMA.FTZ R85, R2, R85, -R50 ;  /* 0x0000005502557223 */ /* 0x000fc20000010832 */
[----:B------:R-:W2:Y:S01]  /*19150*/  MUFU.EX2 R52, R52 ;  /* 0x0000003400347308 */ /* 0x000ea20000000800 */
[----:B0-----:R-:W-:-:S07]  /*19160*/  FADD.FTZ R62, R152, R25 ;  /* 0x00000019983e7221 */ /* 0x001fce0000010000 */
[----:B------:R-:W0:Y:S01]  /*19170*/  MUFU.EX2 R154, R154 ;  /* 0x0000009a009a7308 */ /* 0x000e220000000800 */
[----:B-1----:R-:W-:-:S01]  /*19180*/  FADD.FTZ R35, R11, R62 ;  /* 0x0000003e0b237221 */ /* 0x002fc20000010000 */
[----:B------:R-:W-:-:S04]  /*19190*/  FADD.FTZ R62, R10, R41 ;  /* 0x000000290a3e7221 */ /* 0x000fc80000010000 */
[----:B------:R-:W-:Y:S02]  /*191a0*/  FADD.FTZ R41, R155, R62 ;  /* 0x0000003e9b297221 */ /* 0x000fe40000010000 */
[----:B------:R-:W1:Y:S01]  /*191b0*/  MUFU.EX2 R27, R27 ;  /* 0x0000001b001b7308 */ /* 0x000e620000000800 */
[----:B--2---:R-:W-:-:S01]  /*191c0*/  FADD.FTZ R35, R52, R35 ;  /* 0x0000002334237221 */ /* 0x004fc20000010000 */
[----:B------:R-:W-:Y:S01]  /*191d0*/  FADD.FTZ R41, R20, R41 ;  /* 0x0000002914297221 */ /* 0x000fe20000010000 */
[----:B------:R-:W-:-:S03]  /*191e0*/  F2FP.SATFINITE.E4M3.F32.PACK_AB_MERGE_C R52, R52, R11, RZ ;  /* 0x0000000b3434723e */ /* 0x000fc600048070ff */
[----:B------:R-:W-:Y:S01]  /*191f0*/  FADD.FTZ R64, R24, R41 ;  /* 0x0000002918407221 */ /* 0x000fe20000010000 */
[----:B------:R-:W-:Y:S01]  /*19200*/  F2FP.SATFINITE.E4M3.F32.PACK_AB_MERGE_C R24, R39, R24, RZ ;  /* 0x000000182718723e */ /* 0x000fe200048070ff */
[----:B------:R-:W2:Y:S01]  /*19210*/  MUFU.EX2 R31, R31 ;  /* 0x0000001f001f7308 */ /* 0x000ea20000000800 */
[----:B0-----:R-:W-:-:S01]  /*19220*/  FADD.FTZ R62, R154, R35 ;  /* 0x000000239a3e7221 */ /* 0x001fc20000010000 */
[----:B------:R-:W-:Y:S01]  /*19230*/  FADD.FTZ R64, R39, R64 ;  /* 0x0000004027407221 */ /* 0x000fe20000010000 */
[----:B------:R-:W-:-:S01]  /*19240*/  FFMA.FTZ R35, R2, R65, -R50 ;  /* 0x0000004102237223 */ /* 0x000fc20000010832 */
[----:B------:R-:W-:Y:S02]  /*19250*/  F2FP.SATFINITE.E4M3.F32.PACK_AB_MERGE_C R155, R20, R155, R24 ;  /* 0x0000009b149b723e */ /* 0x000fe40004807018 */
[----:B------:R-:W-:-:S01]  /*19260*/  FADD.FTZ R53, R157, R64 ;  /* 0x000000409d357221 */ /* 0x000fc20000010000 */
[----:B------:R-:W-:Y:S01]  /*19270*/  F2FP.SATFINITE.E4M3.F32.PACK_AB_MERGE_C R152, R25, R152, R52 ;  /* 0x000000981998723e */ /* 0x000fe20004807034 */
[----:B------:R-:W0:Y:S01]  /*19280*/  MUFU.EX2 R54, R54 ;  /* 0x0000003600367308 */ /* 0x000e220000000800 */
[----:B-1----:R-:W-:-:S01]  /*19290*/  FADD.FTZ R62, R27, R62 ;  /* 0x0000003e1b3e7221 */ /* 0x002fc20000010000 */
[----:B------:R-:W-:-:S04]  /*192a0*/  FADD.FTZ R53, R26, R53 ;  /* 0x000000351a357221 */ /* 0x000fc80000010000 */
[----:B------:R-:W-:Y:S01]  /*192b0*/  FADD.FTZ R66, R28, R53 ;  /* 0x000000351c427221 */ /* 0x000fe20000010000 */
[----:B------:R-:W-:Y:S01]  /*192c0*/  VIADD R53, R4, 0x38840 ;  /* 0x0003884004357836 */ /* 0x000fe20000000000 */
[----:B------:R-:W1:Y:S01]  /*192d0*/  MUFU.EX2 R156, R156 ;  /* 0x0000009c009c7308 */ /* 0x000e620000000800 */
[----:B--2---:R-:W-:-:S01]  /*192e0*/  FADD.FTZ R41, R31, R62 ;  /* 0x0000003e1f297221 */ /* 0x004fc20000010000 */
[C---:B------:R-:W-:Y:S01]  /*192f0*/  FADD.FTZ R66, R47.reuse, R66 ;  /* 0x000000422f427221 */ /* 0x040fe20000010000 */
[----:B------:R-:W-:Y:S02]  /*19300*/  F2FP.SATFINITE.E4M3.F32.PACK_AB_MERGE_C R28, R47, R28, RZ ;  /* 0x0000001c2f1c723e */ /* 0x000fe400048070ff */
[----:B------:R-:W-:Y:S01]  /*19310*/  PRMT R53, R70, 0x654, R53 ;  /* 0x0000065446357816 */ /* 0x000fe20000000035 */
[----:B------:R-:W-:-:S01]  /*19320*/  FADD.FTZ R51, R159, R66 ;  /* 0x000000429f337221 */ /* 0x000fc20000010000 */
[----:B------:R-:W-:Y:S01]  /*19330*/  F2FP.SATFINITE.E4M3.F32.PACK_AB_MERGE_C R157, R26, R157, R28 ;  /* 0x0000009d1a9d723e */ /* 0x000fe2000480701c */
[----:B------:R-:W2:Y:S01]  /*19340*/  MUFU.EX2 R15, R15 ;  /* 0x0000000f000f7308 */ /* 0x000ea20000000800 */
[----:B0-----:R-:W-:-:S01]  /*19350*/  FADD.FTZ R41, R54, R41 ;  /* 0x0000002936297221 */ /* 0x001fc20000010000 */
[----:B------:R-:W-:Y:S01]  /*19360*/  FADD.FTZ R51, R30, R51 ;  /* 0x000000331e337221 */ /* 0x000fe20000010000 */
[----:B------:R0:W-:Y:S01]  /*19370*/  SYNCS.ARRIVE.TRANS64.RED.A1T0 RZ, [R53+URZ], RZ ;  /* 0x000000ff35ff79a7 */ /* 0x0001e2000810043f */
[----:B------:R-:W-:-:S02]  /*19380*/  F2FP.SATFINITE.E4M3.F32.PACK_AB_MERGE_C R31, R54, R31, RZ ;  /* 0x0000001f361f723e */ /* 0x000fc400048070ff */
[----:B------:R-:W-:Y:S02]  /*19390*/  FADD.FTZ R66, R34, R51 ;  /* 0x0000003322427221 */ /* 0x000fe40000010000 */
[----:B------:R-:W3:Y:S01]  /*193a0*/  MUFU.EX2 R37, R37 ;  /* 0x0000002500257308 */ /* 0x000ee20000000800 */
[----:B-1----:R-:W-:-:S01]  /*193b0*/  FADD.FTZ R62, R156, R41 ;  /* 0x000000299c3e7221 */ /* 0x002fc20000010000 */
[C---:B------:R-:W-:Y:S01]  /*193c0*/  FADD.FTZ R66, R55.reuse, R66 ;  /* 0x0000004237427221 */ /* 0x040fe20000010000 */
[----:B------:R-:W-:Y:S02]  /*193d0*/  F2FP.SATFINITE.E4M3.F32.PACK_AB_MERGE_C R55, R55, R34, RZ ;  /* 0x000000223737723e */ /* 0x000fe400048070ff */
[----:B------:R-:W-:Y:S01]  /*193e0*/  F2FP.SATFINITE.E4M3.F32.PACK_AB_MERGE_C R154, R27, R154, R31 ;  /* 0x0000009a1b9a723e */ /* 0x000fe2000480701f */
[----:B------:R-:W-:-:S01]  /*193f0*/  FADD.FTZ R61, R161, R66 ;  /* 0x00000042a13d7221 */ /* 0x000fc20000010000 */
[----:B------:R-:W-:Y:S01]  /*19400*/  F2FP.SATFINITE.E4M3.F32.PACK_AB_MERGE_C R159, R30, R159, R55 ;  /* 0x0000009f1e9f723e */ /* 0x000fe20004807037 */
[----:B------:R-:W1:Y:S01]  /*19410*/  MUFU.EX2 R56, R56 ;  /* 0x0000003800387308 */ /* 0x000e620000000800 */
[----:B--2---:R-:W-:-:S01]  /*19420*/  FADD.FTZ R64, R15, R62 ;  /* 0x0000003e0f407221 */ /* 0x004fc20000010000 */
[----:B------:R-:W-:Y:S01]  /*19430*/  FADD.FTZ R61, R32, R61 ;  /* 0x0000003d203d7221 */ /* 0x000fe20000010000 */
[----:B------:R-:W-:-:S03]  /*19440*/  FFMA.FTZ R62, R2, R69, -R50 ;  /* 0x00000045023e7223 */ /* 0x000fc60000010832 */
[----:B------:R-:W-:Y:S01]  /*19450*/  FADD.FTZ R68, R42, R61 ;  /* 0x0000003d2a447221 */ /* 0x000fe20000010000 */
[----:B------:R-:W-:Y:S01]  /*19460*/  F2FP.SATFINITE.E4M3.F32.PACK_AB_MERGE_C R42, R59, R42, RZ ;  /* 0x0000002a3b2a723e */ /* 0x000fe200048070ff */
[----:B------:R-:W2:Y:S01]  /*19470*/  MUFU.EX2 R158, R158 ;  /* 0x0000009e009e7308 */ /* 0x000ea20000000800 */
[----:B---3--:R-:W-:-:S01]  /*19480*/  FADD.FTZ R41, R37, R64 ;  /* 0x0000004025297221 */ /* 0x008fc20000010000 */
[----:B------:R-:W-:Y:S01]  /*19490*/  FADD.FTZ R68, R59, R68 ;  /* 0x000000443b447221 */ /* 0x000fe20000010000 */
[----:B------:R-:W-:-:S03]  /*194a0*/  F2FP.SATFINITE.E4M3.F32.PACK_AB_MERGE_C R161, R32, R161, R42 ;  /* 0x000000a120a1723e */ /* 0x000fc6000480702a */
[----:B0-----:R-:W-:Y:S02]  /*194b0*/  FADD.FTZ R53, R163, R68 ;  /* 0x00000044a3357221 */ /* 0x001fe40000010000 */
[----:B------:R-:W0:Y:S01]  /*194c0*/  MUFU.EX2 R29, R29 ;  /* 0x0000001d001d7308 */ /* 0x000e220000000800 */
[----:B-1----:R-:W-:-:S01]  /*194d0*/  FADD.FTZ R41, R56, R41 ;  /* 0x0000002938297221 */ /* 0x002fc20000010000 */
[----:B------:R-:W-:Y:S01]  /*194e0*/  FADD.FTZ R53, R36, R53 ;  /* 0x0000003524357221 */ /* 0x000fe20000010000 */
[----:B------:R-:W-:-:S03]  /*194f0*/  F2FP.SATFINITE.E4M3.F32.PACK_AB_MERGE_C R37, R56, R37, RZ ;  /* 0x000000253825723e */ /* 0x000fc600048070ff */
[----:B------:R-:W-:Y:S01]  /*19500*/  FADD.FTZ R68, R44, R53 ;  /* 0x000000352c447221 */ /* 0x000fe20000010000 */
[----:B------:R-:W-:Y:S01]  /*19510*/  F2FP.SATFINITE.E4M3.F32.PACK_AB_MERGE_C R44, R63, R44, RZ ;  /* 0x0000002c3f2c723e */ /* 0x000fe200048070ff */
[----:B------:R-:W1:Y:S01]  /*19520*/  MUFU.EX2 R45, R45 ;  /* 0x0000002d002d7308 */ /* 0x000e620000000800 */
[----:B--2---:R-:W-:-:S01]  /*19530*/  FADD.FTZ R64, R158, R41 ;  /* 0x000000299e407221 */ /* 0x004fc20000010000 */
[----:B------:R-:W-:Y:S01]  /*19540*/  FFMA.FTZ R41, R2, R73, -R50 ;  /* 0x0000004902297223 */ /* 0x000fe20000010832 */
[----:B------:R-:W-:-:S01]  /*19550*/  FADD.FTZ R68, R63, R68 ;  /* 0x000000443f447221 */ /* 0x000fc20000010000 */
[----:B------:R-:W-:Y:S02]  /*19560*/  F2FP.SATFINITE.E4M3.F32.PACK_AB_MERGE_C R156, R15, R156, R37 ;  /* 0x0000009c0f9c723e */ /* 0x000fe40004807025 */
[----:B------:R-:W-:Y:S01]  /*19570*/  F2FP.SATFINITE.E4M3.F32.PACK_AB_MERGE_C R163, R36, R163, R44 ;  /* 0x000000a324a3723e */ /* 0x000fe2000480702c */
[----:B------:R-:W-:Y:S01]  /*19580*/  FADD.FTZ R39, R165, R68 ;  /* 0x00000044a5277221 */ /* 0x000fe20000010000 */
[----:B------:R-:W2:Y:S01]  /*19590*/  MUFU.EX2 R58, R58 ;  /* 0x0000003a003a7308 */ /* 0x000ea20000000800 */
[----:B0-----:R-:W-:-:S02]  /*195a0*/  FADD.FTZ R64, R29, R64 ;  /* 0x000000401d407221 */ /* 0x001fc40000010000 */
[----:B------:R-:W-:-:S04]  /*195b0*/  FADD.FTZ R39, R38, R39 ;  /* 0x0000002726277221 */ /* 0x000fc80000010000 */
[----:B------:R-:W-:Y:S01]  /*195c0*/  FADD.FTZ R56, R46, R39 ;  /* 0x000000272e387221 */ /* 0x000fe20000010000 */
[----:B------:R-:W0:Y:S01]  /*195d0*/  MUFU.EX2 R160, R160 ;  /* 0x000000a000a07308 */ /* 0x000e220000000800 */
[----:B-1----:R-:W-:-:S01]  /*195e0*/  FADD.FTZ R51, R45, R64 ;  /* 0x000000402d337221 */ /* 0x002fc20000010000 */
[C---:B------:R-:W-:Y:S01]  /*195f0*/  F2FP.SATFINITE.E4M3.F32.PACK_AB_MERGE_C R46, R67.reuse, R46, RZ ;  /* 0x0000002e432e723e */ /* 0x040fe200048070ff */
[----:B------:R-:W-:-:S03]  /*19600*/  FADD.FTZ R56, R67, R56 ;  /* 0x0000003843387221 */ /* 0x000fc60000010000 */
[----:B------:R-:W-:Y:S02]  /*19610*/  F2FP.SATFINITE.E4M3.F32.PACK_AB_MERGE_C R165, R38, R165, R46 ;  /* 0x000000a526a5723e */ /* 0x000fe4000480702e */
[----:B------:R-:W1:Y:S01]  /*19620*/  MUFU.EX2 R33, R33 ;  /* 0x0000002100217308 */ /* 0x000e620000000800 */
[----:B--2---:R-:W-:-:S01]  /*19630*/  FADD.FTZ R57, R58, R51 ;  /* 0x000000333a397221 */ /* 0x004fc20000010000 */
[----:B------:R-:W-:Y:S01]  /*19640*/  FFMA.FTZ R51, R2, R97, -R50 ;  /* 0x0000006102337223 */ /* 0x000fe20000010832 */
[----:B------:R-:W-:-:S04]  /*19650*/  F2FP.SATFINITE.E4M3.F32.PACK_AB_MERGE_C R45, R58, R45, RZ ;  /* 0x0000002d3a2d723e */ /* 0x000fc800048070ff */
[----:B------:R-:W-:Y:S01]  /*19660*/  F2FP.SATFINITE.E4M3.F32.PACK_AB_MERGE_C R158, R29, R158, R45 ;  /* 0x0000009e1d9e723e */ /* 0x000fe2000480702d */
[----:B------:R-:W2:Y:S01]  /*19670*/  MUFU.EX2 R43, R43 ;  /* 0x0000002b002b7308 */ /* 0x000ea20000000800 */
[----:B0-----:R-:W-:-:S07]  /*19680*/  FADD.FTZ R64, R160, R57 ;  /* 0x00000039a0407221 */ /* 0x001fce0000010000 */
[----:B------:R-:W0:Y:S01]  /*19690*/  MUFU.EX2 R60, R60 ;  /* 0x0000003c003c7308 */ /* 0x000e220000000800 */
[----:B-1----:R-:W-:-:S01]  /*196a0*/  FADD.FTZ R66, R33, R64 ;  /* 0x0000004021427221 */ /* 0x002fc20000010000 */
[----:B------:R-:W-:Y:S01]  /*196b0*/  FFMA.FTZ R64, R2, R77, -R50 ;  /* 0x0000004d02407223 */ /* 0x000fe20000010832 */
[----:B------:R-:W-:-:S04]  /*196c0*/  F2FP.SATFINITE.E4M3.F32.PACK_AB_MERGE_C R50, R10, R7, RZ ;  /* 0x000000070a32723e */ /* 0x000fc800048070ff */
[----:B------:R-:W-:Y:S01]  /*196d0*/  F2FP.SATFINITE.E4M3.F32.PACK_AB_MERGE_C R153, R6, R153, R50 ;  /* 0x000000990699723e */ /* 0x000fe20004807032 */
[----:B------:R-:W1:Y:S01]  /*196e0*/  MUFU.EX2 R162, R162 ;  /* 0x000000a200a27308 */ /* 0x000e620000000800 */
[----:B--2---:R-:W-:-:S07]  /*196f0*/  FADD.FTZ R57, R43, R66 ;  /* 0x000000422b397221 */ /* 0x004fce0000010000 */
[----:B------:R-:W2:Y:S01]  /*19700*/  MUFU.EX2 R35, R35 ;  /* 0x0000002300237308 */ /* 0x000ea20000000800 */
[----:B0-----:R-:W-:-:S01]  /*19710*/  FADD.FTZ R57, R60, R57 ;  /* 0x000000393c397221 */ /* 0x001fc20000010000 */
[----:B------:R-:W-:Y:S01]  /*19720*/  F2FP.SATFINITE.E4M3.F32.PACK_AB_MERGE_C R60, R60, R43, RZ ;  /* 0x0000002b3c3c723e */ /* 0x000fe200048070ff */
[----:B------:R-:W-:-:S03]  /*19730*/  FADD.FTZ R43, R167, R56 ;  /* 0x00000038a72b7221 */ /* 0x000fc60000010000 */
[----:B------:R-:W-:Y:S01]  /*19740*/  F2FP.SATFINITE.E4M3.F32.PACK_AB_MERGE_C R160, R33, R160, R60 ;  /* 0x000000a021a0723e */ /* 0x000fe2000480703c */
[----:B------:R-:W-:-:S01]  /*19750*/  FADD.FTZ R43, R40, R43 ;  /* 0x0000002b282b7221 */ /* 0x000fc20000010000 */
        /* <DEDUP_REMOVED lines=28> */
[C---:B-1----:R-:W-:Y:S01]  /*19920*/  FADD.FTZ R10, R71.reuse, R34 ;  /* 0x00000022470a7221 */ /* 0x042fe20000010000 */
[----:B------:R-:W-:-:S04]  /*19930*/  F2FP.SATFINITE.E4M3.F32.PACK_AB_MERGE_C R48, R71, R48, RZ ;  /* 0x000000304730723e */ /* 0x000fc800048070ff */
[----:B------:R-:W-:Y:S02]  /*19940*/  F2FP.SATFINITE.E4M3.F32.PACK_AB_MERGE_C R167, R40, R167, R48 ;  /* 0x000000a728a7723e */ /* 0x000fe40004807030 */
[C---:B--2---:R-:W-:Y:S01]  /*19950*/  F2FP.SATFINITE.E4M3.F32.PACK_AB_MERGE_C R34, R54.reuse, R11, RZ ;  /* 0x0000000b3622723e */ /* 0x044fe200048070ff */
[----:B------:R-:W-:-:S03]  /*19960*/  FADD.FTZ R11, R54, R39 ;  /* 0x00000027360b7221 */ /* 0x000fc60000010000 */
[----:B------:R-:W-:Y:S01]  /*19970*/  F2FP.SATFINITE.E4M3.F32.PACK_AB_MERGE_C R166, R7, R166, R34 ;  /* 0x000000a607a6723e */ /* 0x000fe20004807022 */
[----:B------:R-:W-:Y:S06]  /*19980*/  @!P0 BRA `(.L_x_3228) ;  /* 0x0000000000048947 */ /* 0x000fec0003800000 */
[----:B------:R-:W-:Y:S01]  /*19990*/  BPT.TRAP 0x1 ;  /* 0x000000040000795c */ /* 0x000fe20000300000 */
.L_x_3228:
[----:B------:R0:W1:Y:S01]  /*199a0*/  SYNCS.PHASECHK.TRANS64.TRYWAIT P1, [R4+URZ+0x38850], R14 ;  /* 0x0388500e040075a7 */ /* 0x000062000802017f */
[----:B------:R-:W-:Y:S05]  /*199b0*/  @!P0 BRA `(.L_x_3229) ;  /* 0x0000000000048947 */ /* 0x000fea0003800000 */
[----:B------:R-:W-:Y:S01]  /*199c0*/  BPT.TRAP 0x1 ;  /* 0x000000040000795c */ /* 0x000fe20000300000 */
.L_x_3229:
[----:B------:R-:W-:Y:S04]  /*199d0*/  BSSY B0, `(.L_x_3230) ;  /* 0x0000004000007945 */ /* 0x000fe80003800000 */
[----:B-1----:R-:W-:Y:S05]  /*199e0*/  @P1 BRA `(.L_x_3231) ;  /* 0x0000000000081947 */ /* 0x002fea0003800000 */
[----:B------:R-:W1:Y:S02]  /*199f0*/  SYNCS.PHASECHK.TRANS64.TRYWAIT P1, [R4+URZ+0x38850], R14 ;  /* 0x0388500e040075a7 */ /* 0x000e64000802017f */
[----:B-1----:R-:W-:Y:S05]  /*19a00*/  @!P1 BRA `(.L_x_3232) ;  /* 0x0000019000249947 */ /* 0x002fea0003800000 */
.L_x_3231:
[----:B------:R-:W-:Y:S05]  /*19a10*/  BSYNC B0 ;  /* 0x0000000000007941 */ /* 0x000fea0003800000 */
.L_x_3230:
[----:B------:R-:W-:Y:S05]  /*19a20*/  WARPSYNC.ALL ;  /* 0x0000000000007948 */ /* 0x000fea0003800000 */
[----:B------:R-:W-:Y:S01]  /*19a30*/  R2UR UR4, R216 ;  /* 0x00000000d80472ca */ /* 0x000fe200000e0000 */
[----:B------:R2:W-:Y:S01]  /*19a40*/  BAR.SYNC.DEFER_BLOCKING R5, 0x100 ;  /* 0x000400050000751d */ /* 0x0005e20000010000 */
[----:B------:R-:W-:Y:S02]  /*19a50*/  IMAD.MOV.U32 R25, RZ, RZ, 0x40000040 ;  /* 0x40000040ff197424 */ /* 0x000fe400078e00ff */
[----:B------:R-:W-:Y:S02]  /*19a60*/  IMAD.MOV.U32 R15, RZ, RZ, 0x40000040 ;  /* 0x40000040ff0f7424 */ /* 0x000fe400078e00ff */
[----:B------:R-:W-:Y:S01]  /*19a70*/  IMAD.MOV.U32 R7, RZ, RZ, 0x40000040 ;  /* 0x40000040ff077424 */ /* 0x000fe200078e00ff */
[----:B------:R-:W-:-:S02]  /*19a80*/  R2UR UR7, R25 ;  /* 0x00000000190772ca */ /* 0x000fc400000e0000 */
[----:B------:R-:W-:Y:S02]  /*19a90*/  R2UR UR19, R25 ;  /* 0x00000000191372ca */ /* 0x000fe400000e0000 */
[----:B------:R-:W-:Y:S02]  /*19aa0*/  R2UR UR11, R15 ;  /* 0x000000000f0b72ca */ /* 0x000fe400000e0000 */
[----:B------:R-:W-:Y:S01]  /*19ab0*/  UIADD3 UR4, UR4, 0x400, URZ ;  /* 0x0000040004047890 */ /* 0x000fe2000fffe03f */
[----:B------:R-:W-:-:S03]  /*19ac0*/  R2UR UR15, R7 ;  /* 0x00000000070f72ca */ /* 0x000fc600000e0000 */
[----:B------:R-:W-:-:S04]  /*19ad0*/  USHF.R.U32.HI UR4, URZ, 0x4, UR4 ;  /* 0x000000043f047899 */ /* 0x000fc80008011604 */
[----:B------:R-:W-:-:S04]  /*19ae0*/  ULOP3.LUT UR4, UR4, 0x3fff, URZ, 0xc0, !UPT ;  /* 0x00003fff04047892 */ /* 0x000fc8000f8ec03f */
[----:B------:R-:W-:-:S06]  /*19af0*/  ULOP3.LUT UR41, UR4, 0x10000, URZ, 0xfc, !UPT ;  /* 0x0001000004297892 */ /* 0x000fcc000f8efc3f */
[----:B------:R-:W-:-:S04]  /*19b00*/  LEA R24, R222, UR41, 0xb ;  /* 0x00000029de187c11 */ /* 0x000fc8000f8e58ff */
[C---:B------:R-:W-:Y:S01]  /*19b10*/  R2UR UR6, R24.reuse ;  /* 0x00000000180672ca */ /* 0x040fe200000e0000 */
[C---:B01----:R-:W-:Y:S02]  /*19b20*/  VIADD R14, R24.reuse, 0x2 ;  /* 0x00000002180e7836 */ /* 0x043fe40000000000 */
[C---:B------:R-:W-:Y:S02]  /*19b30*/  VIADD R6, R24.reuse, 0x4 ;  /* 0x0000000418067836 */ /* 0x040fe40000000000 */
[----:B------:R-:W-:Y:S01]  /*19b40*/  VIADD R24, R24, 0x6 ;  /* 0x0000000618187836 */ /* 0x000fe20000000000 */
[----:B------:R-:W-:Y:S02]  /*19b50*/  R2UR UR10, R14 ;  /* 0x000000000e0a72ca */ /* 0x000fe400000e0000 */
[----:B------:R-:W-:Y:S02]  /*19b60*/  R2UR UR14, R6 ;  /* 0x00000000060e72ca */ /* 0x000fe400000e0000 */
[----:B------:R-:W-:-:S02]  /*19b70*/  R2UR UR18, R24 ;  /* 0x00000000181272ca */ /* 0x000fc400000e0000 */
[----:B------:R-:W-:-:S06]  /*19b80*/  WARPGROUP.ARRIVE ;  /* 0x00000000000079c5 */ /* 0x000fcc0000000000 */
        /* <DEDUP_REMOVED lines=14> */
[----:B--2---:R-:W-:Y:S05]  /*19c70*/  @!P0 BRA `(.L_x_3233) ;  /* 0x0000000000048947 */ /* 0x004fea0003800000 */
[----:B------:R-:W-:Y:S01]  /*19c80*/  BPT.TRAP 0x1 ;  /* 0x000000040000795c */ /* 0x000fe20000300000 */
.L_x_3233:
[----:B------:R-:W2:Y:S01]  /*19c90*/  LDL R6, [R1+0x2c] ;  /* 0x00002c0001067983 */ /* 0x000ea20000100800 */
[----:B------:R-:W0:Y:S03]  /*19ca0*/  LDC R5, c[0x0][0x448] ;  /* 0x00011200ff057b82 */ /* 0x000e260000000800 */
[----:B------:R-:W3:Y:S04]  /*19cb0*/  LDL R15, [R1+0x24] ;  /* 0x00002400010f7983 */ /* 0x000ee80000100800 */
[----:B------:R-:W3:Y:S04]  /*19cc0*/  LDL R14, [R1+0x30] ;  /* 0x00003000010e7983 */ /* 0x000ee80000100800 */
[----:B------:R-:W4:Y:S01]  /*19cd0*/  LDL R7, [R1+0x3c] ;  /* 0x00003c0001077983 */ /* 0x000f220000100800 */
[----:B------:R-:W-:Y:S01]  /*19ce0*/  VIADD R4, R4, 0x38860 ;  /* 0x0003886004047836 */ /* 0x000fe20000000000 */
[----:B0-----:R-:W-:Y:S01]  /*19cf0*/  ISETP.NE.AND P1, PT, R5, 0x1, PT ;  /* 0x000000010500780c */ /* 0x001fe20003f25270 */
[----:B------:R-:W-:-:S05]  /*19d00*/  IMAD.U32 R5, RZ, RZ, UR37 ;  /* 0x00000025ff057e24 */ /* 0x000fca000f8e00ff */
[----:B------:R-:W-:-:S04]  /*19d10*/  PRMT R4, R5, 0x654, R4 ;  /* 0x0000065405047816 */ /* 0x000fc80000000004 */
[----:B------:R0:W-:Y:S03]  /*19d20*/  SYNCS.ARRIVE.TRANS64.RED.A1T0 RZ, [R4+URZ], RZ ;  /* 0x000000ff04ff79a7 */ /* 0x0001e6000810043f */
[----:B------:R-:W2:Y:S08]  /*19d30*/  @P1 LDC R5, c[0x0][0x44c] ;  /* 0x00011300ff051b82 */ /* 0x000eb00000000800 */
[----:B0-----:R-:W0:Y:S01]  /*19d40*/  @P1 LDC R4, c[0x0][0x450] ;  /* 0x00011400ff041b82 */ /* 0x001e220000000800 */
[----:B--2---:R-:W-:-:S05]  /*19d50*/  @P1 IMAD.HI.U32 R5, R6, R5, RZ ;  /* 0x0000000506051227 */ /* 0x004fca00078e00ff */
[----:B0-----:R-:W-:-:S04]  /*19d60*/  @P1 SHF.R.U32.HI R6, RZ, R4, R5 ;  /* 0x00000004ff061219 */ /* 0x001fc80000011605 */
[----:B---3--:R-:W-:-:S04]  /*19d70*/  IADD3 R4, R6, R14, -R15 ;  /* 0x0000000e06047210 */ /* 0x008fc80007ffe80f */
[----:B------:R-:W-:-:S04]  /*19d80*/  SHF.R.S32.HI R5, RZ, 0x1f, R4 ;  /* 0x0000001fff057819 */ /* 0x000fc80000011404 */
[----:B------:R-:W-:Y:S01]  /*19d90*/  LEA.HI R5, R5, R4, RZ, 0x7 ;  /* 0x0000000405057211 */ /* 0x000fe200078f38ff */
[----:B------:R-:W-:-:S03]  /*19da0*/  VIADD R4, R168, 0xfffffffe ;  /* 0xfffffffea8047836 */ /* 0x000fc60000000000 */
[----:B------:R-:W-:-:S04]  /*19db0*/  SHF.R.S32.HI R5, RZ, 0x7, R5 ;  /* 0x00000007ff057819 */ /* 0x000fc80000011405 */
[----:B----4-:R-:W-:-:S04]  /*19dc0*/  VIMNMX R7, R7, R5, !PT ;  /* 0x0000000507077248 */ /* 0x010fc80007fe0100 */
[----:B------:R-:W-:Y:S01]  /*19dd0*/  ISETP.GE.AND P1, PT, R4, R7, PT ;  /* 0x000000070400720c */ /* 0x000fe20003f26270 */
[----:B------:R0:W-:-:S12]  /*19de0*/  STL [R1+0x34], R7 ;  /* 0x0000340701007387 */ /* 0x0001d80000100800 */
[----:B0-----:R-:W-:Y:S05]  /*19df0*/  @!P1 BRA `(.L_x_3234) ;  /* 0x0000002c00f89947 */ /* 0x001fea0003800000 */
[----:B------:R-:W-:Y:S01]  /*19e00*/  MOV R15, R0 ;  /* 0x00000000000f7202 */ /* 0x000fe20000000f00 */
[----:B------:R-:W-:-:S07]  /*19e10*/  IMAD.MOV.U32 R14, RZ, RZ, R3 ;  /* 0x000000ffff0e7224 */ /* 0x000fce00078e0003 */
.L_x_3246:
[----:B------:R-:W-:Y:S01]  /*19e20*/  VIADD R222, R222, 0x1 ;  /* 0x00000001dede7836 */ /* 0x000fe20000000000 */
[----:B------:R-:W-:Y:S05]  /*19e30*/  YIELD ;  /* 0x0000000000007946 */ /* 0x000fea0003800000 */
[----:B------:R-:W-:-:S04]  /*19e40*/  ISETP.NE.AND P1, PT, R222, 0x2, PT ;  /* 0x00000002de00780c */ /* 0x000fc80003f25270 */
[----:B------:R-:W-:Y:S02]  /*19e50*/  SEL R7, R222, RZ, P1 ;  /* 0x000000ffde077207 */ /* 0x000fe40000800000 */
[----:B------:R-:W-:-:S03]  /*19e60*/  SEL R0, RZ, 0x1, P1 ;  /* 0x00000001ff007807 */ /* 0x000fc60000800000 */
[----:B------:R-:W-:Y:S01]  /*19e70*/  IMAD.MOV.U32 R222, RZ, RZ, R7 ;  /* 0x000000ffffde7224 */ /* 0x000fe200078e0007 */
[----:B------:R-:W-:Y:S01]  /*19e80*/  LOP3.LUT R223, R223, R0, RZ, 0x3c, !PT ;  /* 0x00000000dfdf7212 */ /* 0x000fe200078e3cff */
[----:B------:R-:W-:Y:S06]  /*19e90*/  @!P0 BRA `(.L_x_3235) ;  /* 0x0000000000048947 */ /* 0x000fec0003800000 */
[----:B------:R-:W-:Y:S01]  /*19ea0*/  BPT.TRAP 0x1 ;  /* 0x000000040000795c */ /* 0x000fe20000300000 */
.L_x_3235:
[----:B------:R-:W-:Y:S01]  /*19eb0*/  IMAD R5, R222, 0x8, R216 ;  /* 0x00000008de057824 */ /* 0x000fe200078e02d8 */
[----:B------:R-:W-:-:S04]  /*19ec0*/  SHF.L.U32 R6, R223, 0x1f, RZ ;  /* 0x0000001fdf067819 */ /* 0x000fc800000006ff */
[----:B------:R0:W1:Y:S01]  /*19ed0*/  SYNCS.PHASECHK.TRANS64.TRYWAIT P1, [R5+URZ+0x38830], R6 ;  /* 0x03883006050075a7 */ /* 0x000062000802017f */
[----:B------:R-:W-:Y:S05]  /*19ee0*/  @!P0 BRA `(.L_x_3236) ;  /* 0x0000000000048947 */ /* 0x000fea0003800000 */
[----:B------:R-:W-:Y:S01]  /*19ef0*/  BPT.TRAP 0x1 ;  /* 0x000000040000795c */ /* 0x000fe20000300000 */
.L_x_3236:
[----:B------:R-:W-:Y:S01]  /*19f00*/  LEA R20, R7, UR40, 0xb ;  /* 0x0000002807147c11 */ /* 0x000fe2000f8e58ff */
[----:B------:R-:W-:-:S04]  /*19f10*/  IMAD.MOV.U32 R21, RZ, RZ, 0x40000040 ;  /* 0x40000040ff157424 */ /* 0x000fc800078e00ff */
[C---:B------:R-:W-:Y:S02]  /*19f20*/  VIADD R152, R20.reuse, 0x2 ;  /* 0x0000000214987836 */ /* 0x040fe40000000000 */
[----:B------:R-:W-:Y:S01]  /*19f30*/  VIADD R0, R20, 0x4 ;  /* 0x0000000414007836 */ /* 0x000fe20000000000 */
[----:B-1----:R-:W-:Y:S06]  /*19f40*/  @P1 BRA `(.L_x_3237) ;  /* 0x0000000000081947 */ /* 0x002fec0003800000 */
[----:B------:R-:W1:Y:S02]  /*19f50*/  SYNCS.PHASECHK.TRANS64.TRYWAIT P1, [R5+URZ+0x38830], R6 ;  /* 0x03883006050075a7 */ /* 0x000e64000802017f */
[----:B-1----:R-:W-:Y:S05]  /*19f60*/  @!P1 BRA `(.L_x_3238) ;  /* 0x0000018800e09947 */ /* 0x002fea0003800000 */
.L_x_3237:
[----:B------:R2:W-:Y:S04]  /*19f70*/  STL.64 [R1+0x1a8], R10 ;  /* 0x0001a80a01007387 */ /* 0x0005e80000100a00 */
[----:B--2---:R-:W2:Y:S04]  /*19f80*/  LDL.64 R10, [R1+0x18] ;  /* 0x00001800010a7983 */ /* 0x004ea80000100a00 */
[----:B------:R0:W-:Y:S04]  /*19f90*/  STL.64 [R1+0x1a0], R6 ;  /* 0x0001a00601007387 */ /* 0x0001e80000100a00 */
[----:B01----:R-:W3:Y:S01]  /*19fa0*/  LDL.64 R6, [R1+0x10] ;  /* 0x0000100001067983 */ /* 0x003ee20000100a00 */
[----:B------:R-:W-:Y:S05]  /*19fb0*/  WARPSYNC.ALL ;  /* 0x0000000000007948 */ /* 0x000fea0003800000 */
[----:B------:R-:W-:Y:S01]  /*19fc0*/  VIADD R154, R20, 0x6 ;  /* 0x00000006149a7836 */ /* 0x000fe20000000000 */
[----:B------:R-:W-:Y:S01]  /*19fd0*/  R2UR UR10, R152 ;  /* 0x00000000980a72ca */ /* 0x000fe200000e0000 */
[----:B------:R-:W-:Y:S01]  /*19fe0*/  IMAD.MOV.U32 R153, RZ, RZ, 0x40000040 ;  /* 0x40000040ff997424 */ /* 0x000fe200078e00ff */
[----:B------:R-:W-:Y:S01]  /*19ff0*/  MOV R152, R0 ;  /* 0x0000000000987202 */ /* 0x000fe20000000f00 */
[----:B------:R-:W-:Y:S01]  /*1a000*/  IMAD.MOV.U32 R155, RZ, RZ, 0x40000040 ;  /* 0x40000040ff9b7424 */ /* 0x000fe200078e00ff */
[C---:B------:R-:W-:Y:S01]  /*1a010*/  R2UR UR6, R20.reuse ;  /* 0x00000000140672ca */ /* 0x040fe200000e0000 */
[----:B------:R-:W-:Y:S01]  /*1a020*/  VIADD R156, R20, 0x404 ;  /* 0x00000404149c7836 */ /* 0x000fe20000000000 */
[----:B------:R-:W-:Y:S01]  /*1a030*/  R2UR UR7, R21 ;  /* 0x00000000150772ca */ /* 0x000fe200000e0000 */
[----:B------:R-:W-:Y:S01]  /*1a040*/  IMAD.MOV.U32 R157, RZ, RZ, 0x40000040 ;  /* 0x40000040ff9d7424 */ /* 0x000fe200078e00ff */
[----:B------:R-:W-:Y:S01]  /*1a050*/  R2UR UR14, R152 ;  /* 0x00000000980e72ca */ /* 0x000fe200000e0000 */
[----:B------:R-:W-:Y:S01]  /*1a060*/  VIADD R152, R20, 0x400 ;  /* 0x0000040014987836 */ /* 0x000fe20000000000 */
[----:B------:R-:W-:Y:S01]  /*1a070*/  R2UR UR4, R8 ;  /* 0x00000000080472ca */ /* 0x000fe200000e0000 */
[----:B------:R0:W-:Y:S01]  /*1a080*/  STL.64 [R1+0x198], R4 ;  /* 0x0001980401007387 */ /* 0x0001e20000100a00 */
[----:B------:R-:W-:-:S02]  /*1a090*/  R2UR UR5, R9 ;  /* 0x00000000090572ca */ /* 0x000fc400000e0000 */
[----:B------:R-:W-:Y:S01]  /*1a0a0*/  R2UR UR18, R154 ;  /* 0x000000009a1272ca */ /* 0x000fe200000e0000 */
[----:B------:R-:W-:Y:S01]  /*1a0b0*/  VIADD R154, R20, 0x402 ;  /* 0x00000402149a7836 */ /* 0x000fe20000000000 */
[C---:B------:R-:W-:Y:S02]  /*1a0c0*/  R2UR UR11, R153.reuse ;  /* 0x00000000990b72ca */ /* 0x040fe400000e0000 */
[----:B------:R-:W-:Y:S02]  /*1a0d0*/  R2UR UR15, R153 ;  /* 0x00000000990f72ca */ /* 0x000fe400000e0000 */
[----:B------:R-:W-:Y:S02]  /*1a0e0*/  R2UR UR19, R155 ;  /* 0x000000009b1372ca */ /* 0x000fe400000e0000 */
[----:B------:R-:W-:Y:S01]  /*1a0f0*/  R2UR UR22, R152 ;  /* 0x00000000981672ca */ /* 0x000fe200000e0000 */
[----:B0-----:R-:W4:Y:S01]  /*1a100*/  LDL.64 R4, [R1+0x8] ;  /* 0x0000080001047983 */ /* 0x001f220000100a00 */
[----:B------:R-:W-:Y:S01]  /*1a110*/  R2UR UR23, R153 ;  /* 0x00000000991772ca */ /* 0x000fe200000e0000 */
[----:B------:R-:W-:Y:S01]  /*1a120*/  VIADD R20, R20, 0x406 ;  /* 0x0000040614147836 */ /* 0x000fe20000000000 */
[----:B------:R-:W-:Y:S01]  /*1a130*/  R2UR UR26, R154 ;  /* 0x000000009a1a72ca */ /* 0x000fe200000e0000 */
[----:B------:R-:W-:Y:S01]  /*1a140*/  IMAD.MOV.U32 R21, RZ, RZ, 0x40000040 ;  /* 0x40000040ff157424 */ /* 0x000fe200078e00ff */
[----:B------:R-:W-:-:S02]  /*1a150*/  R2UR UR27, R155 ;  /* 0x000000009b1b72ca */ /* 0x000fc400000e0000 */
[----:B------:R-:W-:Y:S02]  /*1a160*/  R2UR UR30, R156 ;  /* 0x000000009c1e72ca */ /* 0x000fe400000e0000 */
[----:B------:R-:W-:Y:S02]  /*1a170*/  R2UR UR31, R157 ;  /* 0x000000009d1f72ca */ /* 0x000fe400000e0000 */
[----:B------:R-:W-:Y:S01]  /*1a180*/  WARPGROUP.ARRIVE ;  /* 0x00000000000079c5 */ /* 0x000fe20000000000 */
[----:B------:R-:W-:Y:S02]  /*1a190*/  R2UR UR34, R20 ;  /* 0x00000000142272ca */ /* 0x000fe400000e0000 */
[----:B------:R-:W-:Y:S02]  /*1a1a0*/  R2UR UR35, R21 ;  /* 0x00000000152372ca */ /* 0x000fe400000e0000 */
[----:B------:R-:W4:Y:S01]  /*1a1b0*/  LDL.64 R20, [R1] ;  /* 0x0000000001147983 */ /* 0x000f220000100a00 */
[----:B------:R-:W-:Y:S03]  /*1a1c0*/  QGMMA.64x128x32.F32.E4M3.E4M3 R152, gdesc[UR4], RZ, !UPT, gsb0 ;  /* 0x01e00000049879f3 */ /* 0x000fe6000c0008ff */
[----:B------:R-:W-:-:S02]  /*1a1d0*/  WARPGROUP.DEPBAR.LE gsb0, 0x0 ;  /* 0x00008000000079c5 */ /* 0x000fc40000010000 */
[----:B------:R-:W-:Y:S01]  /*1a1e0*/  WARPGROUP.ARRIVE ;  /* 0x00000000000079c5 */ /* 0x000fe20000000000 */
[----:B--2---:R-:W-:Y:S02]  /*1a1f0*/  R2UR UR8, R10 ;  /* 0x000000000a0872ca */ /* 0x004fe400000e0000 */
[----:B------:R-:W-:Y:S02]  /*1a200*/  R2UR UR9, R11 ;  /* 0x000000000b0972ca */ /* 0x000fe400000e0000 */
[----:B------:R-:W-:Y:S01]  /*1a210*/  R2UR UR24, R228 ;  /* 0x00000000e41872ca */ /* 0x000fe200000e0000 */
[----:B------:R0:W5:Y:S10]  /*1a220*/  LDL.LU.64 R10, [R1+0x1a8] ;  /* 0x0001a800010a7983 */ /* 0x0001740000300a00 */
[----:B------:R-:W-:Y:S01]  /*1a230*/  QGMMA.64x128x32.F32.E4M3.E4M3 R152, gdesc[UR8], R152, gsb0 ;  /* 0x01e00000089879f3 */ /* 0x000fe20008000898 */
[----:B---3--:R-:W-:-:S02]  /*1a240*/  R2UR UR12, R6 ;  /* 0x00000000060c72ca */ /* 0x008fc400000e0000 */
[----:B------:R-:W-:Y:S02]  /*1a250*/  R2UR UR13, R7 ;  /* 0x00000000070d72ca */ /* 0x000fe400000e0000 */
[----:B------:R-:W-:Y:S01]  /*1a260*/  R2UR UR25, R229 ;  /* 0x00000000e51972ca */ /* 0x000fe200000e0000 */
[----:B------:R0:W5:Y:S01]  /*1a270*/  LDL.LU.64 R6, [R1+0x1a0] ;  /* 0x0001a00001067983 */ /* 0x0001620000300a00 */
[----:B------:R-:W-:Y:S02]  /*1a280*/  WARPGROUP.DEPBAR.LE gsb0, 0x0 ;  /* 0x00008000000079c5 */ /* 0x000fe40000010000 */
[----:B------:R-:W-:-:S07]  /*1a290*/  WARPGROUP.ARRIVE ;  /* 0x00000000000079c5 */ /* 0x000fce0000000000 */
[----:B------:R-:W-:Y:S01]  /*1a2a0*/  QGMMA.64x128x32.F32.E4M3.E4M3 R152, gdesc[UR12], R152, gsb0 ;  /* 0x01e000000c9879f3 */ /* 0x000fe20008000898 */
[----:B----4-:R-:W-:Y:S02]  /*1a2b0*/  R2UR UR16, R4 ;  /* 0x00000000041072ca */ /* 0x010fe400000e0000 */
[----:B------:R-:W-:Y:S02]  /*1a2c0*/  R2UR UR17, R5 ;  /* 0x00000000051172ca */ /* 0x000fe400000e0000 */
[----:B------:R-:W-:Y:S01]  /*1a2d0*/  R2UR UR20, R20 ;  /* 0x00000000141472ca */ /* 0x000fe200000e0000 */
[----:B------:R0:W5:Y:S01]  /*1a2e0*/  LDL.LU.64 R4, [R1+0x198] ;  /* 0x0001980001047983 */ /* 0x0001620000300a00 */
[----:B------:R-:W-:Y:S01]  /*1a2f0*/  R2UR UR21, R21 ;  /* 0x00000000151572ca */ /* 0x000fe200000e0000 */
[----:B------:R-:W-:Y:S02]  /*1a300*/  WARPGROUP.DEPBAR.LE gsb0, 0x0 ;  /* 0x00008000000079c5 */ /* 0x000fe40000010000 */
[----:B------:R-:W-:-:S06]  /*1a310*/  WARPGROUP.ARRIVE ;  /* 0x00000000000079c5 */ /* 0x000fcc0000000000 */
[----:B------:R-:W-:Y:S03]  /*1a320*/  QGMMA.64x128x32.F32.E4M3.E4M3 R152, gdesc[UR16], R152, gsb0 ;  /* 0x01e00000109879f3 */ /* 0x000fe60008000898 */
[----:B------:R-:W-:Y:S02]  /*1a330*/  WARPGROUP.DEPBAR.LE gsb0, 0x0 ;  /* 0x00008000000079c5 */ /* 0x000fe40000010000 */
[----:B------:R-:W-:-:S07]  /*1a340*/  WARPGROUP.ARRIVE ;  /* 0x00000000000079c5 */ /* 0x000fce0000000000 */
[----:B------:R-:W-:Y:S01]  /*1a350*/  QGMMA.64x128x32.F32.E4M3.E4M3 R152, gdesc[UR20], R152, gsb0 ;  /* 0x01e00000149879f3 */ /* 0x000fe20008000898 */
[----:B------:R-:W-:Y:S02]  /*1a360*/  R2UR UR28, R226 ;  /* 0x00000000e21c72ca */ /* 0x000fe400000e0000 */
[----:B------:R-:W-:Y:S01]  /*1a370*/  R2UR UR29, R227 ;  /* 0x00000000e31d72ca */ /* 0x000fe200000e0000 */
[----:B------:R-:W-:Y:S02]  /*1a380*/  WARPGROUP.DEPBAR.LE gsb0, 0x0 ;  /* 0x00008000000079c5 */ /* 0x000fe40000010000 */
[----:B------:R-:W-:-:S06]  /*1a390*/  WARPGROUP.ARRIVE ;  /* 0x00000000000079c5 */ /* 0x000fcc0000000000 */
[----:B------:R-:W-:Y:S01]  /*1a3a0*/  QGMMA.64x128x32.F32.E4M3.E4M3 R152, gdesc[UR24], R152, gsb0 ;  /* 0x01e00000189879f3 */ /* 0x000fe20008000898 */
[----:B------:R-:W-:Y:S02]  /*1a3b0*/  R2UR UR32, R12 ;  /* 0x000000000c2072ca */ /* 0x000fe400000e0000 */
[----:B------:R-:W-:Y:S01]  /*1a3c0*/  R2UR UR33, R13 ;  /* 0x000000000d2172ca */ /* 0x000fe200000e0000 */
[----:B------:R-:W-:Y:S02]  /*1a3d0*/  WARPGROUP.DEPBAR.LE gsb0, 0x0 ;  /* 0x00008000000079c5 */ /* 0x000fe40000010000 */
[----:B------:R-:W-:-:S06]  /*1a3e0*/  WARPGROUP.ARRIVE ;  /* 0x00000000000079c5 */ /* 0x000fcc0000000000 */
[----:B------:R-:W-:Y:S03]  /*1a3f0*/  QGMMA.64x128x32.F32.E4M3.E4M3 R152, gdesc[UR28], R152, gsb0 ;  /* 0x01e000001c9879f3 */ /* 0x000fe60008000898 */
[----:B------:R-:W1:Y:S01]  /*1a400*/  S2R R3, SR_TID.X ;  /* 0x0000000000037919 */ /* 0x000e620000002100 */
[----:B------:R-:W-:Y:S02]  /*1a410*/  WARPGROUP.DEPBAR.LE gsb0, 0x0 ;  /* 0x00008000000079c5 */ /* 0x000fe40000010000 */
[----:B------:R-:W-:-:S06]  /*1a420*/  WARPGROUP.ARRIVE ;  /* 0x00000000000079c5 */ /* 0x000fcc0000000000 */
[----:B------:R-:W-:Y:S01]  /*1a430*/  QGMMA.64x128x32.F32.E4M3.E4M3 R152, gdesc[UR32], R152, gsb0 ;  /* 0x01e00000209879f3 */ /* 0x000fe20008000898 */
[----:B-1----:R-:W-:-:S04]  /*1a440*/  SHF.R.U32.HI R3, RZ, 0x7, R3 ;  /* 0x00000007ff037819 */ /* 0x002fc80000011603 */
[----:B------:R-:W-:Y:S01]  /*1a450*/  IADD3 R21, -R3, 0xb, RZ ;  /* 0x0000000b03157810 */ /* 0x000fe20007ffe1ff */
[----:B------:R-:W-:-:S04]  /*1a460*/  WARPGROUP.DEPBAR.LE gsb0, 0x0 ;  /* 0x00008000000079c5 */ /* 0x000fc80000010000 */
[----:B------:R0:W-:Y:S06]  /*1a470*/  BAR.ARV R21, 0x100 ;  /* 0x000400150000751d */ /* 0x0001ec0000002000 */
[----:B------:R-:W-:Y:S05]  /*1a480*/  @!P0 BRA `(.L_x_3239) ;  /* 0x0000000000048947 */ /* 0x000fea0003800000 */
[----:B------:R-:W-:Y:S01]  /*1a490*/  BPT.TRAP 0x1 ;  /* 0x000000040000795c */ /* 0x000fe20000300000 */
.L_x_3239:
[----:B------:R1:W-:Y:S01]  /*1a4a0*/  STL [R1+0x1a0], R8 ;  /* 0x0001a00801007387 */ /* 0x0003e20000100800 */
[----:B------:R-:W2:Y:S03]  /*1a4b0*/  LDC R3, c[0x0][0x448] ;  /* 0x00011200ff037b82 */ /* 0x000ea60000000800 */
[----:B------:R-:W3:Y:S04]  /*1a4c0*/  LDL R0, [R1+0x5c] ;  /* 0x00005c0001007983 */ /* 0x000ee80000100800 */
[----:B-1----:R-:W3:Y:S04]  /*1a4d0*/  LDL R8, [R1+0x2c] ;  /* 0x00002c0001087983 */ /* 0x002ee80000100800 */
[----:B-----5:R1:W-:Y:S04]  /*1a4e0*/  STL [R1+0x19c], R7 ;  /* 0x00019c0701007387 */ /* 0x0203e80000100800 */
[----:B-1----:R-:W4:Y:S04]  /*1a4f0*/  LDL R7, [R1+0x48] ;  /* 0x0000480001077983 */ /* 0x002f280000100800 */
[----:B------:R1:W-:Y:S04]  /*1a500*/  STL [R1+0x198], R6 ;  /* 0x0001980601007387 */ /* 0x0003e80000100800 */
[----:B------:R-:W4:Y:S04]  /*1a510*/  LDL R225, [R1+0x24] ;  /* 0x0000240001e17983 */ /* 0x000f280000100800 */
[----:B-1----:R-:W4:Y:S01]  /*1a520*/  LDL R6, [R1+0x30] ;  /* 0x0000300001067983 */ /* 0x002f220000100800 */
[----:B--2---:R-:W-:-:S13]  /*1a530*/  ISETP.NE.AND P1, PT, R3, 0x1, PT ;  /* 0x000000010300780c */ /* 0x004fda0003f25270 */
[----:B------:R-:W1:Y:S08]  /*1a540*/  @P1 LDC R20, c[0x0][0x44c] ;  /* 0x00011300ff141b82 */ /* 0x000e700000000800 */
[----:B------:R-:W2:Y:S01]  /*1a550*/  @P1 LDC R3, c[0x0][0x450] ;  /* 0x00011400ff031b82 */ /* 0x000ea20000000800 */
[----:B---3--:R-:W-:Y:S01]  /*1a560*/  IMAD.IADD R0, R0, 0x1, R8 ;  /* 0x0000000100007824 */ /* 0x008fe200078e0208 */
[----:B------:R-:W-:Y:S01]  /*1a570*/  LOP3.LUT R23, R23, 0xfffffeff, RZ, 0xc0, !PT ;  /* 0xfffffeff17177812 */ /* 0x000fe200078ec0ff */
[----:B------:R3:W5:Y:S02]  /*1a580*/  LDL.LU R8, [R1+0x1a0] ;  /* 0x0001a00001087983 */ /* 0x0007640000300800 */
[----:B-1----:R-:W-:-:S05]  /*1a590*/  @P1 IMAD.HI.U32 R20, R0, R20, RZ ;  /* 0x0000001400141227 */ /* 0x002fca00078e00ff */
[----:B--2---:R-:W-:-:S05]  /*1a5a0*/  @P1 SHF.R.U32.HI R0, RZ, R3, R20 ;  /* 0x00000003ff001219 */ /* 0x004fca0000011614 */
[----:B------:R-:W1:Y:S01]  /*1a5b0*/  SHFL.IDX PT, R3, R0, RZ, 0x1c1f ;  /* 0x001c1fff00037589 */ /* 0x000e6200000e0000 */
[----:B------:R-:W-:-:S03]  /*1a5c0*/  IMAD.MOV.U32 R20, RZ, RZ, -0x80 ;  /* 0xffffff80ff147424 */ /* 0x000fc600078e00ff */
[----:B------:R-:W2:Y:S01]  /*1a5d0*/  SHFL.IDX PT, R0, R0, 0x1, 0x1c1f ;  /* 0x003c1f0000007f89 */ /* 0x000ea200000e0000 */
[----:B------:R-:W-:-:S05]  /*1a5e0*/  IMAD R20, R4, R20, 0x1 ;  /* 0x0000000104147424 */ /* 0x000fca00078e0214 */
[----:B----4-:R-:W-:Y:S02]  /*1a5f0*/  IADD3 R20, R6, R20, -R7 ;  /* 0x0000001406147210 */ /* 0x010fe40007ffe807 */
[----:B------:R-:W-:Y:S01]  /*1a600*/  @P0 LOP3.LUT R23, R23, 0x100, RZ, 0xfc, !PT ;  /* 0x0000010017170812 */ /* 0x000fe200078efcff */
[----:B------:R3:W5:Y:S01]  /*1a610*/  LDL.LU R7, [R1+0x19c] ;  /* 0x00019c0001077983 */ /* 0x0007620000300800 */
[----:B------:R-:W-:Y:S02]  /*1a620*/  IADD3 R20, R20, -R225, RZ ;  /* 0x800000e114147210 */ /* 0x000fe40007ffe0ff */
[----:B------:R-:W-:Y:S01]  /*1a630*/  LOP3.LUT R23, R23, 0xfffffdff, RZ, 0xc0, !PT ;  /* 0xfffffdff17177812 */ /* 0x000fe200078ec0ff */
[----:B------:R3:W5:Y:S02]  /*1a640*/  LDL.LU R6, [R1+0x198] ;  /* 0x0001980001067983 */ /* 0x0007640000300800 */
[----:B-1----:R-:W-:-:S05]  /*1a650*/  IMAD.IADD R3, R20, 0x1, R3 ;  /* 0x0000000114037824 */ /* 0x002fca00078e0203 */
[C---:B------:R-:W-:Y:S02]  /*1a660*/  ISETP.GT.AND P4, PT, R3.reuse, RZ, PT ;  /* 0x000000ff0300720c */ /* 0x040fe40003f84270 */
[C---:B------:R-:W-:Y:S02]  /*1a670*/  ISETP.GT.AND P3, PT, R3.reuse, 0x1, PT ;  /* 0x000000010300780c */ /* 0x040fe40003f64270 */
[C---:B------:R-:W-:Y:S02]  /*1a680*/  ISETP.GT.AND P2, PT, R3.reuse, 0x8, PT ;  /* 0x000000080300780c */ /* 0x040fe40003f44270 */
[----:B------:R-:W-:Y:S01]  /*1a690*/  ISETP.GT.AND P1, PT, R3, 0x9, PT ;  /* 0x000000090300780c */ /* 0x000fe20003f24270 */
[----:B--2---:R-:W-:Y:S01]  /*1a6a0*/  IMAD.IADD R0, R20, 0x1, R0 ;  /* 0x0000000114007824 */ /* 0x004fe200078e0200 */
[----:B------:R-:W-:Y:S02]  /*1a6b0*/  FSEL R152, R152, -INF , P4 ;  /* 0xff80000098987808 */ /* 0x000fe40002000000 */
[----:B------:R-:W-:-:S02]  /*1a6c0*/  FSEL R20, R153, -INF , P3 ;  /* 0xff80000099147808 */ /* 0x000fc40001800000 */
[----:B------:R-:W-:Y:S02]  /*1a6d0*/  FSEL R156, R156, -INF , P2 ;  /* 0xff8000009c9c7808 */ /* 0x000fe40001000000 */
[----:B------:R-:W-:Y:S02]  /*1a6e0*/  FSEL R157, R157, -INF , P1 ;  /* 0xff8000009d9d7808 */ /* 0x000fe40000800000 */
[C---:B------:R-:W-:Y:S02]  /*1a6f0*/  ISETP.GT.AND P4, PT, R3.reuse, 0x10, PT ;  /* 0x000000100300780c */ /* 0x040fe40003f84270 */
[C---:B------:R-:W-:Y:S02]  /*1a700*/  ISETP.GT.AND P3, PT, R3.reuse, 0x11, PT ;  /* 0x000000110300780c */ /* 0x040fe40003f64270 */
[C---:B------:R-:W-:Y:S02]  /*1a710*/  ISETP.GT.AND P2, PT, R3.reuse, 0x18, PT ;  /* 0x000000180300780c */ /* 0x040fe40003f44270 */
[----:B------:R-:W-:-:S02]  /*1a720*/  ISETP.GT.AND P1, PT, R3, 0x19, PT ;  /* 0x000000190300780c */ /* 0x000fc40003f24270 */
[----:B------:R-:W-:Y:S02]  /*1a730*/  FSEL R160, R160, -INF , P4 ;  /* 0xff800000a0a07808 */ /* 0x000fe40002000000 */
[----:B------:R-:W-:Y:S02]  /*1a740*/  FSEL R161, R161, -INF , P3 ;  /* 0xff800000a1a17808 */ /* 0x000fe40001800000 */
[----:B------:R-:W-:Y:S02]  /*1a750*/  FSEL R164, R164, -INF , P2 ;  /* 0xff800000a4a47808 */ /* 0x000fe40001000000 */
[----:B------:R-:W-:Y:S02]  /*1a760*/  FSEL R165, R165, -INF , P1 ;  /* 0xff800000a5a57808 */ /* 0x000fe40000800000 */
[C---:B------:R-:W-:Y:S02]  /*1a770*/  ISETP.GT.AND P4, PT, R3.reuse, 0x20, PT ;  /* 0x000000200300780c */ /* 0x040fe40003f84270 */
[----:B------:R-:W-:-:S02]  /*1a780*/  ISETP.GT.AND P3, PT, R3, 0x21, PT ;  /* 0x000000210300780c */ /* 0x000fc40003f64270 */
[C---:B------:R-:W-:Y:S02]  /*1a790*/  ISETP.GT.AND P2, PT, R3.reuse, 0x28, PT ;  /* 0x000000280300780c */ /* 0x040fe40003f44270 */
[----:B------:R-:W-:Y:S02]  /*1a7a0*/  ISETP.GT.AND P1, PT, R3, 0x29, PT ;  /* 0x000000290300780c */ /* 0x000fe40003f24270 */
[----:B------:R-:W-:Y:S02]  /*1a7b0*/  FSEL R168, R168, -INF , P4 ;  /* 0xff800000a8a87808 */ /* 0x000fe40002000000 */
[----:B------:R-:W-:Y:S02]  /*1a7c0*/  FSEL R169, R169, -INF , P3 ;  /* 0xff800000a9a97808 */ /* 0x000fe40001800000 */
[----:B------:R-:W-:Y:S02]  /*1a7d0*/  FSEL R172, R172, -INF , P2 ;  /* 0xff800000acac7808 */ /* 0x000fe40001000000 */
[----:B------:R-:W-:-:S02]  /*1a7e0*/  FSEL R173, R173, -INF , P1 ;  /* 0xff800000adad7808 */ /* 0x000fc40000800000 */
[C---:B------:R-:W-:Y:S02]  /*1a7f0*/  ISETP.GT.AND P4, PT, R3.reuse, 0x30, PT ;  /* 0x000000300300780c */ /* 0x040fe40003f84270 */
[C---:B------:R-:W-:Y:S02]  /*1a800*/  ISETP.GT.AND P3, PT, R3.reuse, 0x31, PT ;  /* 0x000000310300780c */ /* 0x040fe40003f64270 */
[C---:B------:R-:W-:Y:S02]  /*1a810*/  ISETP.GT.AND P2, PT, R3.reuse, 0x38, PT ;  /* 0x000000380300780c */ /* 0x040fe40003f44270 */
[----:B------:R-:W-:Y:S02]  /*1a820*/  ISETP.GT.AND P1, PT, R3, 0x39, PT ;  /* 0x000000390300780c */ /* 0x000fe40003f24270 */
        /* <DEDUP_REMOVED lines=20> */
[C---:B------:R-:W-:Y:S02]  /*1a970*/  ISETP.GT.AND P4, PT, R0.reuse, RZ, PT ;  /* 0x000000ff0000720c */ /* 0x040fe40003f84270 */
        /* <DEDUP_REMOVED lines=86> */
[----:B------:R-:W-:Y:S02]  /*1aee0*/  FSEL R210, R210, -INF , P4 ;  /* 0xff800000d2d27808 */ /* 0x000fe40002000000 */
[----:B------:R-:W-:Y:S02]  /*1aef0*/  FMNMX.FTZ R0, R207, R0, !PT ;  /* 0x00000000cf007209 */ /* 0x000fe40007810000 */
[----:B------:R-:W-:Y:S02]  /*1af00*/  FSEL R211, R211, -INF , P3 ;  /* 0xff800000d3d37808 */ /* 0x000fe40001800000 */
[----:B------:R-:W-:Y:S02]  /*1af10*/  FMNMX.FTZ R0, R210, R0, !PT ;  /* 0x00000000d2007209 */ /* 0x000fe40007810000 */
[----:B------:R-:W-:-:S02]  /*1af20*/  FSEL R214, R214, -INF , P2 ;  /* 0xff800000d6d67808 */ /* 0x000fc40001000000 */
[----:B------:R-:W-:Y:S02]  /*1af30*/  FMNMX.FTZ R0, R211, R0, !PT ;  /* 0x00000000d3007209 */ /* 0x000fe40007810000 */
[----:B------:R-:W-:Y:S02]  /*1af40*/  FSEL R215, R215, -INF , P1 ;  /* 0xff800000d7d77808 */ /* 0x000fe40000800000 */
[----:B------:R-:W-:-:S04]  /*1af50*/  FMNMX.FTZ R0, R214, R0, !PT ;  /* 0x00000000d6007209 */ /* 0x000fc80007810000 */
[----:B------:R-:W-:-:S05]  /*1af60*/  FMNMX.FTZ R0, R215, R0, !PT ;  /* 0x00000000d7007209 */ /* 0x000fca0007810000 */
[----:B------:R-:W1:Y:S02]  /*1af70*/  SHFL.BFLY PT, R153, R0, 0x2, 0x1f ;  /* 0x0c401f0000997f89 */ /* 0x000e6400000e0000 */
[----:B-1----:R-:W-:-:S05]  /*1af80*/  FMNMX.FTZ R0, R0, R153, !PT ;  /* 0x0000009900007209 */ /* 0x002fca0007810000 */
[----:B------:R-:W1:Y:S01]  /*1af90*/  SHFL.BFLY PT, R153, R0, 0x1, 0x1f ;  /* 0x0c201f0000997f89 */ /* 0x000e6200000e0000 */
[C---:B------:R-:W-:Y:S02]  /*1afa0*/  ISETP.GT.AND P0, PT, R3.reuse, 0x61, PT ;  /* 0x000000610300780c */ /* 0x040fe40003f04270 */
[----:B------:R-:W-:Y:S02]  /*1afb0*/  ISETP.GT.AND P1, PT, R3, 0x69, PT ;  /* 0x000000690300780c */ /* 0x000fe40003f24270 */
[----:B-1----:R-:W-:-:S04]  /*1afc0*/  FMNMX.FTZ R0, R0, R153, !PT ;  /* 0x0000009900007209 */ /* 0x002fc80007810000 */
[----:B------:R-:W-:-:S04]  /*1afd0*/  FSETP.NEU.FTZ.AND P6, PT, R0, -INF , PT ;  /* 0xff8000000000780b */ /* 0x000fc80003fdd000 */
[----:B------:R-:W-:-:S05]  /*1afe0*/  FSEL R153, R0, RZ, P6 ;  /* 0x000000ff00997208 */ /* 0x000fca0003000000 */
[----:B------:R-:W-:Y:S01]  /*1aff0*/  FADD.FTZ R153, -R153, R15 ;  /* 0x0000000f99997221 */ /* 0x000fe20000010100 */
[----:B------:R-:W-:-:S01]  /*1b000*/  FFMA.FTZ R15, R2, R0, -8 ;  /* 0xc1000000020f7423 */ /* 0x000fc20000010000 */
[----:B------:R-:W-:Y:S02]  /*1b010*/  @P0 LOP3.LUT R23, R23, 0x200, RZ, 0xfc, !PT ;  /* 0x0000020017170812 */ /* 0x000fe400078efcff */
[----:B------:R-:W-:Y:S02]  /*1b020*/  ISETP.GT.AND P2, PT, R3, 0x70, PT ;  /* 0x000000700300780c */ /* 0x000fe40003f44270 */
[----:B------:R-:W-:Y:S02]  /*1b030*/  FSEL R15, R15, RZ, P6 ;  /* 0x000000ff0f0f7208 */ /* 0x000fe40003000000 */
[C---:B------:R-:W-:Y:S02]  /*1b040*/  ISETP.GT.AND P3, PT, R3.reuse, 0x71, PT ;  /* 0x000000710300780c */ /* 0x040fe40003f64270 */
[----:B------:R-:W-:-:S02]  /*1b050*/  ISETP.GT.AND P4, PT, R3, 0x78, PT ;  /* 0x000000780300780c */ /* 0x000fc40003f84270 */
[C---:B------:R-:W-:Y:S02]  /*1b060*/  ISETP.GT.AND P5, PT, R3.reuse, 0x79, PT ;  /* 0x000000790300780c */ /* 0x040fe40003fa4270 */
[C---:B------:R-:W-:Y:S02]  /*1b070*/  ISETP.GT.AND P0, PT, R3.reuse, 0x60, PT ;  /* 0x000000600300780c */ /* 0x040fe40003f04270 */
[----:B------:R-:W-:Y:S02]  /*1b080*/  ISETP.GT.AND P6, PT, R3, 0x68, PT ;  /* 0x000000680300780c */ /* 0x000fe40003fc4270 */
        /* <DEDUP_REMOVED lines=24> */
[----:B------:R-:W-:Y:S02]  /*1b210*/  LOP3.LUT P0, RZ, R23, 0x200, RZ, 0xc0, !PT ;  /* 0x0000020017ff7812 */ /* 0x000fe4000780c0ff */
[----:B------:R-:W-:Y:S01]  /*1b220*/  FMNMX.FTZ R3, R197, R3, !PT ;  /* 0x00000003c5037209 */ /* 0x000fe20007810000 */
[--C-:B------:R-:W-:Y:S01]  /*1b230*/  FFMA.FTZ R158, R2, R158, -R15.reuse ;  /* 0x0000009e029e7223 */ /* 0x100fe2000001080f */
[----:B------:R-:W-:Y:S02]  /*1b240*/  FSEL R201, R201, -INF , P0 ;  /* 0xff800000c9c97808 */ /* 0x000fe40000000000 */
[----:B------:R-:W-:Y:S01]  /*1b250*/  FMNMX.FTZ R3, R200, R3, !PT ;  /* 0x00000003c8037209 */ /* 0x000fe20007810000 */
        /* <DEDUP_REMOVED lines=31> */
[----:B------:R-:W-:Y:S01]  /*1b450*/  FSEL R204, R204, -INF , P6 ;  /* 0xff800000cccc7808 */ /* 0x000fe20003000000 */
[----:B------:R-:W-:Y:S01]  /*1b460*/  FMUL.FTZ R15, R2, R153 ;  /* 0x00000099020f7220 */ /* 0x000fe20000410000 */
[----:B------:R-:W-:Y:S01]  /*1b470*/  FMNMX.FTZ R3, R201, R3, !PT ;  /* 0x00000003c9037209 */ /* 0x000fe20007810000 */
[----:B------:R-:W-:Y:S01]  /*1b480*/  MUFU.EX2 R158, R158 ;  /* 0x0000009e009e7308 */ /* 0x000fe20000000800 */
[----:B------:R-:W-:-:S02]  /*1b490*/  FSEL R205, R205, -INF , P1 ;  /* 0xff800000cdcd7808 */ /* 0x000fc40000800000 */
[----:B------:R-:W-:-:S05]  /*1b4a0*/  FMNMX.FTZ R3, R204, R3, !PT ;  /* 0x00000003cc037209 */ /* 0x000fca0007810000 */
[----:B------:R-:W1:Y:S01]  /*1b4b0*/  MUFU.EX2 R225, R159 ;  /* 0x0000009f00e17308 */ /* 0x000e620000000800 */
[----:B------:R-:W-:Y:S02]  /*1b4c0*/  FSEL R208, R208, -INF , P2 ;  /* 0xff800000d0d07808 */ /* 0x000fe40001000000 */
[----:B------:R-:W-:-:S05]  /*1b4d0*/  FMNMX.FTZ R3, R205, R3, !PT ;  /* 0x00000003cd037209 */ /* 0x000fca0007810000 */
[----:B------:R-:W-:Y:S01]  /*1b4e0*/  MUFU.EX2 R154, R154 ;  /* 0x0000009a009a7308 */ /* 0x000fe20000000800 */
[----:B------:R-:W-:-:S07]  /*1b4f0*/  FSEL R209, R209, -INF , P3 ;  /* 0xff800000d1d17808 */ /* 0x000fce0001800000 */
[----:B------:R-:W2:Y:S01]  /*1b500*/  MUFU.EX2 R155, R155 ;  /* 0x0000009b009b7308 */ /* 0x000ea20000000800 */
[----:B------:R-:W-:-:S07]  /*1b510*/  FMNMX.FTZ R3, R208, R3, !PT ;  /* 0x00000003d0037209 */ /* 0x000fce0007810000 */
[----:B------:R-:W4:Y:S01]  /*1b520*/  MUFU.EX2 R15, R15 ;  /* 0x0000000f000f7308 */ /* 0x000f220000000800 */
[----:B------:R-:W-:Y:S02]  /*1b530*/  FSEL R212, R212, -INF , P4 ;  /* 0xff800000d4d47808 */ /* 0x000fe40002000000 */
[----:B------:R-:W-:Y:S02]  /*1b540*/  FMNMX.FTZ R3, R209, R3, !PT ;  /* 0x00000003d1037209 */ /* 0x000fe40007810000 */
[----:B-1----:R-:W-:Y:S02]  /*1b550*/  F2FP.SATFINITE.E4M3.F32.PACK_AB_MERGE_C R153, R225, R158, RZ ;  /* 0x0000009ee199723e */ /* 0x002fe400048070ff */
[----:B------:R-:W-:Y:S02]  /*1b560*/  FSEL R213, R213, -INF , P5 ;  /* 0xff800000d5d57808 */ /* 0x000fe40002800000 */
[----:B------:R-:W-:Y:S02]  /*1b570*/  FMNMX.FTZ R3, R212, R3, !PT ;  /* 0x00000003d4037209 */ /* 0x000fe40007810000 */
[----:B--2---:R-:W-:Y:S01]  /*1b580*/  F2FP.SATFINITE.E4M3.F32.PACK_AB_MERGE_C R153, R155, R154, R153 ;  /* 0x0000009a9b99723e */ /* 0x004fe20004807099 */
[----:B----4-:R-:W-:-:S01]  /*1b590*/  FFMA.FTZ R10, R15, R10, R154 ;  /* 0x0000000a0f0a7223 */ /* 0x010fc2000001009a */
[----:B------:R-:W-:-:S05]  /*1b5a0*/  FMNMX.FTZ R154, R213, R3, !PT ;  /* 0x00000003d59a7209 */ /* 0x000fca0007810000 */
[----:B------:R-:W1:Y:S02]  /*1b5b0*/  SHFL.BFLY PT, R3, R154, 0x2, 0x1f ;  /* 0x0c401f009a037f89 */ /* 0x000e6400000e0000 */
[----:B-1----:R-:W-:-:S05]  /*1b5c0*/  FMNMX.FTZ R3, R154, R3, !PT ;  /* 0x000000039a037209 */ /* 0x002fca0007810000 */
[----:B------:R-:W1:Y:S02]  /*1b5d0*/  SHFL.BFLY PT, R154, R3, 0x1, 0x1f ;  /* 0x0c201f00039a7f89 */ /* 0x000e6400000e0000 */
[----:B-1----:R-:W-:-:S04]  /*1b5e0*/  FMNMX.FTZ R3, R3, R154, !PT ;  /* 0x0000009a03037209 */ /* 0x002fc80007810000 */
[----:B------:R-:W-:Y:S01]  /*1b5f0*/  FSETP.NEU.FTZ.AND P1, PT, R3, -INF , PT ;  /* 0xff8000000300780b */ /* 0x000fe20003f3d000 */
[----:B------:R-:W-:-:S03]  /*1b600*/  FFMA.FTZ R159, R2, R3, -8 ;  /* 0xc1000000029f7423 */ /* 0x000fc60000010003 */
[----:B------:R-:W-:Y:S02]  /*1b610*/  FSEL R154, R3, RZ, P1 ;  /* 0x000000ff039a7208 */ /* 0x000fe40000800000 */
[----:B------:R-:W-:-:S03]  /*1b620*/  FSEL R159, R159, RZ, P1 ;  /* 0x000000ff9f9f7208 */ /* 0x000fc60000800000 */
[----:B------:R-:W-:Y:S02]  /*1b630*/  FADD.FTZ R14, -R154, R14 ;  /* 0x0000000e9a0e7221 */ /* 0x000fe40000010100 */
[----:B------:R-:W-:-:S02]  /*1b640*/  FFMA.FTZ R152, R2, R152, -R159 ;  /* 0x0000009802987223 */ /* 0x000fc4000001089f */
[C---:B------:R-:W-:Y:S01]  /*1b650*/  FMUL.FTZ R14, R2.reuse, R14 ;  /* 0x0000000e020e7220 */ /* 0x040fe20000410000 */
[----:B------:R-:W-:-:S01]  /*1b660*/  FFMA.FTZ R20, R2, R20, -R159 ;  /* 0x0000001402147223 */ /* 0x000fc2000001089f */
[----:B------:R-:W-:Y:S02]  /*1b670*/  FADD.FTZ R10, R155, R10 ;  /* 0x0000000a9b0a7221 */ /* 0x000fe40000010000 */
[----:B------:R-:W-:Y:S01]  /*1b680*/  MUFU.EX2 R152, R152 ;  /* 0x0000009800987308 */ /* 0x000fe20000000800 */
[----:B------:R-:W-:-:S01]  /*1b690*/  FFMA.FTZ R154, R2, R156, -R159 ;  /* 0x0000009c029a7223 */ /* 0x000fc2000001089f */
[----:B------:R-:W-:-:S06]  /*1b6a0*/  FFMA.FTZ R155, R2, R157, -R159 ;  /* 0x0000009d029b7223 */ /* 0x000fcc000001089f */
[----:B------:R-:W1:Y:S08]  /*1b6b0*/  MUFU.EX2 R14, R14 ;  /* 0x0000000e000e7308 */ /* 0x000e700000000800 */
[----:B------:R-:W2:Y:S08]  /*1b6c0*/  MUFU.EX2 R20, R20 ;  /* 0x0000001400147308 */ /* 0x000eb00000000800 */
[----:B------:R-:W4:Y:S08]  /*1b6d0*/  MUFU.EX2 R154, R154 ;  /* 0x0000009a009a7308 */ /* 0x000f300000000800 */
[----:B------:R-:W0:Y:S01]  /*1b6e0*/  MUFU.EX2 R155, R155 ;  /* 0x0000009b009b7308 */ /* 0x000e220000000800 */
[----:B-1----:R-:W-:-:S04]  /*1b6f0*/  FFMA.FTZ R11, R14, R11, R152 ;  /* 0x0000000b0e0b7223 */ /* 0x002fc80000010098 */
[----:B--2---:R-:W-:-:S04]  /*1b700*/  FADD.FTZ R11, R20, R11 ;  /* 0x0000000b140b7221 */ /* 0x004fc80000010000 */
[----:B----4-:R-:W-:Y:S01]  /*1b710*/  FADD.FTZ R11, R154, R11 ;  /* 0x0000000b9a0b7221 */ /* 0x010fe20000010000 */
[----:B0-----:R-:W-:-:S04]  /*1b720*/  F2FP.SATFINITE.E4M3.F32.PACK_AB_MERGE_C R154, R155, R154, RZ ;  /* 0x0000009a9b9a723e */ /* 0x001fc800048070ff */
[----:B------:R-:W-:Y:S01]  /*1b730*/  F2FP.SATFINITE.E4M3.F32.PACK_AB_MERGE_C R152, R20, R152, R154 ;  /* 0x000000981498723e */ /* 0x000fe2000480709a */
[----:B------:R-:W-:-:S01]  /*1b740*/  FFMA.FTZ R154, R2, R160, -R159 ;  /* 0x000000a0029a7223 */ /* 0x000fc2000001089f */
[C-C-:B------:R-:W-:Y:S01]  /*1b750*/  FFMA.FTZ R20, R2.reuse, R161, -R159.reuse ;  /* 0x000000a102147223 */ /* 0x140fe2000001089f */
[----:B------:R-:W-:Y:S01]  /*1b760*/  MUFU.EX2 R162, R162 ;  /* 0x000000a200a27308 */ /* 0x000fe20000000800 */
[----:B------:R-:W-:-:S01]  /*1b770*/  FFMA.FTZ R156, R2, R164, -R159 ;  /* 0x000000a4029c7223 */ /* 0x000fc2000001089f */
[----:B------:R-:W-:-:S06]  /*1b780*/  FFMA.FTZ R160, R2, R165, -R159 ;  /* 0x000000a502a07223 */ /* 0x000fcc000001089f */
[----:B------:R-:W0:Y:S01]  /*1b790*/  MUFU.EX2 R154, R154 ;  /* 0x0000009a009a7308 */ /* 0x000e220000000800 */
[----:B------:R-:W-:-:S01]  /*1b7a0*/  FADD.FTZ R10, R158, R10 ;  /* 0x0000000a9e0a7221 */ /* 0x000fc20000010000 */
[----:B------:R-:W-:-:S06]  /*1b7b0*/  FFMA.FTZ R157, R2, R168, -R159 ;  /* 0x000000a8029d7223 */ /* 0x000fcc000001089f */
[----:B------:R-:W1:Y:S08]  /*1b7c0*/  MUFU.EX2 R20, R20 ;  /* 0x0000001400147308 */ /* 0x000e700000000800 */
[----:B------:R-:W2:Y:S01]  /*1b7d0*/  MUFU.EX2 R163, R163 ;  /* 0x000000a300a37308 */ /* 0x000ea20000000800 */
[----:B------:R-:W-:-:S01]  /*1b7e0*/  FADD.FTZ R11, R155, R11 ;  /* 0x0000000b9b0b7221 */ /* 0x000fc20000010000 */
[----:B------:R-:W-:-:S06]  /*1b7f0*/  FFMA.FTZ R158, R2, R169, -R159 ;  /* 0x000000a9029e7223 */ /* 0x000fcc000001089f */
[----:B------:R-:W4:Y:S01]  /*1b800*/  MUFU.EX2 R156, R156 ;  /* 0x0000009c009c7308 */ /* 0x000f220000000800 */
[----:B------:R-:W-:-:S07]  /*1b810*/  FADD.FTZ R225, R225, R10 ;  /* 0x0000000ae1e17221 */ /* 0x000fce0000010000 */
[----:B------:R-:W3:Y:S01]  /*1b820*/  MUFU.EX2 R166, R166 ;  /* 0x000000a600a67308 */ /* 0x000ee20000000800 */
[----:B0-----:R-:W-:-:S01]  /*1b830*/  FADD.FTZ R11, R154, R11 ;  /* 0x0000000b9a0b7221 */ /* 0x001fc20000010000 */
[----:B------:R-:W-:-:S06]  /*1b840*/  FFMA.FTZ R165, R2, R172, -R159 ;  /* 0x000000ac02a57223 */ /* 0x000fcc000001089f */
[----:B------:R-:W0:Y:S01]  /*1b850*/  MUFU.EX2 R160, R160 ;  /* 0x000000a000a07308 */ /* 0x000e220000000800 */
[----:B------:R-:W-:-:S07]  /*1b860*/  FADD.FTZ R225, R162, R225 ;  /* 0x000000e1a2e17221 */ /* 0x000fce0000010000 */
[----:B------:R-:W0:Y:S01]  /*1b870*/  MUFU.EX2 R167, R167 ;  /* 0x000000a700a77308 */ /* 0x000e220000000800 */
[----:B-1----:R-:W-:-:S01]  /*1b880*/  FADD.FTZ R11, R20, R11 ;  /* 0x0000000b140b7221 */ /* 0x002fc20000010000 */
[----:B------:R-:W-:-:S06]  /*1b890*/  FFMA.FTZ R168, R2, R173, -R159 ;  /* 0x000000ad02a87223 */ /* 0x000fcc000001089f */
[----:B------:R-:W1:Y:S01]  /*1b8a0*/  MUFU.EX2 R157, R157 ;  /* 0x0000009d009d7308 */ /* 0x000e620000000800 */
[----:B--2---:R-:W-:-:S07]  /*1b8b0*/  FADD.FTZ R225, R163, R225 ;  /* 0x000000e1a3e17221 */ /* 0x004fce0000010000 */
[----:B------:R-:W2:Y:S01]  /*1b8c0*/  MUFU.EX2 R170, R170 ;  /* 0x000000aa00aa7308 */ /* 0x000ea20000000800 */
[----:B----4-:R-:W-:-:S01]  /*1b8d0*/  FADD.FTZ R11, R156, R11 ;  /* 0x0000000b9c0b7221 */ /* 0x010fc20000010000 */
[----:B------:R-:W-:-:S06]  /*1b8e0*/  FFMA.FTZ R161, R2, R176, -R159 ;  /* 0x000000b002a17223 */ /* 0x000fcc000001089f */
[----:B------:R-:W4:Y:S01]  /*1b8f0*/  MUFU.EX2 R158, R158 ;  /* 0x0000009e009e7308 */ /* 0x000f220000000800 */
[----:B---3--:R-:W-:-:S07]  /*1b900*/  FADD.FTZ R225, R166, R225 ;  /* 0x000000e1a6e17221 */ /* 0x008fce0000010000 */
[----:B------:R-:W3:Y:S01]  /*1b910*/  MUFU.EX2 R171, R171 ;  /* 0x000000ab00ab7308 */ /* 0x000ee20000000800 */
[----:B------:R-:W-:Y:S02]  /*1b920*/  VIADD R169, R5, 0x38840 ;  /* 0x0003884005a97836 */ /* 0x000fe40000000000 */
[----:B0-----:R-:W-:Y:S01]  /*1b930*/  FADD.FTZ R11, R160, R11 ;  /* 0x0000000ba00b7221 */ /* 0x001fe20000010000 */
[----:B------:R-:W-:-:S04]  /*1b940*/  IMAD.U32 R172, RZ, RZ, UR37 ;  /* 0x00000025ffac7e24 */ /* 0x000fc8000f8e00ff */
[----:B------:R-:W0:Y:S01]  /*1b950*/  MUFU.EX2 R165, R165 ;  /* 0x000000a500a57308 */ /* 0x000e220000000800 */
[----:B------:R-:W-:-:S01]  /*1b960*/  FFMA.FTZ R164, R2, R177, -R159 ;  /* 0x000000b102a47223 */ /* 0x000fc2000001089f */
[----:B------:R-:W-:-:S06]  /*1b970*/  FADD.FTZ R225, R167, R225 ;  /* 0x000000e1a7e17221 */ /* 0x000fcc0000010000 */
[----:B------:R-:W0:Y:S01]  /*1b980*/  MUFU.EX2 R174, R174 ;  /* 0x000000ae00ae7308 */ /* 0x000e220000000800 */
[----:B-1----:R-:W-:-:S01]  /*1b990*/  FADD.FTZ R11, R157, R11 ;  /* 0x0000000b9d0b7221 */ /* 0x002fc20000010000 */
[----:B------:R-:W-:-:S06]  /*1b9a0*/  PRMT R169, R172, 0x654, R169 ;  /* 0x00000654aca97816 */ /* 0x000fcc00000000a9 */
[----:B------:R-:W1:Y:S01]  /*1b9b0*/  MUFU.EX2 R168, R168 ;  /* 0x000000a800a87308 */ /* 0x000e620000000800 */
[----:B--2---:R-:W-:-:S07]  /*1b9c0*/  FADD.FTZ R225, R170, R225 ;  /* 0x000000e1aae17221 */ /* 0x004fce0000010000 */
[----:B------:R-:W2:Y:S01]  /*1b9d0*/  MUFU.EX2 R175, R175 ;  /* 0x000000af00af7308 */ /* 0x000ea20000000800 */
[----:B------:R-:W-:-:S01]  /*1b9e0*/  FFMA.FTZ R180, R2, R180, -R159 ;  /* 0x000000b402b47223 */ /* 0x000fc2000001089f */
[----:B----4-:R-:W-:-:S06]  /*1b9f0*/  FADD.FTZ R11, R158, R11 ;  /* 0x0000000b9e0b7221 */ /* 0x010fcc0000010000 */
[----:B------:R-:W4:Y:S01]  /*1ba00*/  MUFU.EX2 R161, R161 ;  /* 0x000000a100a17308 */ /* 0x000f220000000800 */
[----:B------:R-:W-:-:S01]  /*1ba10*/  FFMA.FTZ R10, R2, R181, -R159 ;  /* 0x000000b5020a7223 */ /* 0x000fc2000001089f */
[----:B---3--:R-:W-:Y:S01]  /*1ba20*/  FADD.FTZ R225, R171, R225 ;  /* 0x000000e1abe17221 */ /* 0x008fe20000010000 */
[----:B------:R3:W-:Y:S05]  /*1ba30*/  SYNCS.ARRIVE.TRANS64.RED.A1T0 RZ, [R169+URZ], RZ ;  /* 0x000000ffa9ff79a7 */ /* 0x0007ea000810043f */
[----:B------:R-:W4:Y:S01]  /*1ba40*/  MUFU.EX2 R178, R178 ;  /* 0x000000b200b27308 */ /* 0x000f220000000800 */
[----:B------:R-:W-:Y:S01]  /*1ba50*/  F2FP.SATFINITE.E4M3.F32.PACK_AB_MERGE_C R155, R167, R166, RZ ;  /* 0x000000a6a79b723e */ /* 0x000fe200048070ff */
[----:B0-----:R-:W-:-:S06]  /*1ba60*/  FADD.FTZ R11, R165, R11 ;  /* 0x0000000ba50b7221 */ /* 0x001fcc0000010000 */
[----:B------:R-:W0:Y:S01]  /*1ba70*/  MUFU.EX2 R164, R164 ;  /* 0x000000a400a47308 */ /* 0x000e220000000800 */
[----:B------:R-:W-:-:S07]  /*1ba80*/  FADD.FTZ R225, R174, R225 ;  /* 0x000000e1aee17221 */ /* 0x000fce0000010000 */
[----:B------:R-:W0:Y:S01]  /*1ba90*/  MUFU.EX2 R179, R179 ;  /* 0x000000b300b37308 */ /* 0x000e220000000800 */
[----:B------:R-:W-:-:S01]  /*1baa0*/  FFMA.FTZ R184, R2, R184, -R159 ;  /* 0x000000b802b87223 */ /* 0x000fc2000001089f */
[----:B------:R-:W-:Y:S01]  /*1bab0*/  F2FP.SATFINITE.E4M3.F32.PACK_AB_MERGE_C R155, R163, R162, R155 ;  /* 0x000000a2a39b723e */ /* 0x000fe2000480709b */
[----:B-1----:R-:W-:-:S05]  /*1bac0*/  FADD.FTZ R11, R168, R11 ;  /* 0x0000000ba80b7221 */ /* 0x002fca0000010000 */
[----:B---3--:R-:W1:Y:S01]  /*1bad0*/  MUFU.EX2 R169, R180 ;  /* 0x000000b400a97308 */ /* 0x008e620000000800 */
[----:B------:R-:W-:-:S01]  /*1bae0*/  FFMA.FTZ R163, R2, R185, -R159 ;  /* 0x000000b902a37223 */ /* 0x000fc2000001089f */
[----:B--2---:R-:W-:-:S06]  /*1baf0*/  FADD.FTZ R225, R175, R225 ;  /* 0x000000e1afe17221 */ /* 0x004fcc0000010000 */
[----:B------:R-:W2:Y:S01]  /*1bb00*/  MUFU.EX2 R182, R182 ;  /* 0x000000b600b67308 */ /* 0x000ea20000000800 */
[----:B----4-:R-:W-:-:S01]  /*1bb10*/  FADD.FTZ R11, R161, R11 ;  /* 0x0000000ba10b7221 */ /* 0x010fc20000010000 */
[----:B------:R-:W-:-:S06]  /*1bb20*/  FFMA.FTZ R188, R2, R188, -R159 ;  /* 0x000000bc02bc7223 */ /* 0x000fcc000001089f */
[----:B------:R-:W3:Y:S01]  /*1bb30*/  MUFU.EX2 R10, R10 ;  /* 0x0000000a000a7308 */ /* 0x000ee20000000800 */
[----:B------:R-:W-:-:S07]  /*1bb40*/  FADD.FTZ R225, R178, R225 ;  /* 0x000000e1b2e17221 */ /* 0x000fce0000010000 */
[----:B------:R-:W4:Y:S01]  /*1bb50*/  MUFU.EX2 R183, R183 ;  /* 0x000000b700b77308 */ /* 0x000f220000000800 */
[----:B------:R-:W-:Y:S01]  /*1bb60*/  F2FP.SATFINITE.E4M3.F32.PACK_AB_MERGE_C R172, R160, R156, RZ ;  /* 0x0000009ca0ac723e */ /* 0x000fe200048070ff */
[----:B0-----:R-:W-:-:S06]  /*1bb70*/  FADD.FTZ R11, R164, R11 ;  /* 0x0000000ba40b7221 */ /* 0x001fcc0000010000 */
[----:B------:R-:W0:Y:S01]  /*1bb80*/  MUFU.EX2 R162, R184 ;  /* 0x000000b800a27308 */ /* 0x000e220000000800 */
[----:B------:R-:W-:-:S01]  /*1bb90*/  FFMA.FTZ R189, R2, R189, -R159 ;  /* 0x000000bd02bd7223 */ /* 0x000fc2000001089f */
[----:B------:R-:W-:-:S06]  /*1bba0*/  FADD.FTZ R225, R179, R225 ;  /* 0x000000e1b3e17221 */ /* 0x000fcc0000010000 */
[----:B------:R-:W0:Y:S01]  /*1bbb0*/  MUFU.EX2 R186, R186 ;  /* 0x000000ba00ba7308 */ /* 0x000e220000000800 */
[----:B------:R-:W-:Y:S01]  /*1bbc0*/  F2FP.SATFINITE.E4M3.F32.PACK_AB_MERGE_C R154, R20, R154, R172 ;  /* 0x0000009a149a723e */ /* 0x000fe200048070ac */
[----:B-1----:R-:W-:-:S06]  /*1bbd0*/  FADD.FTZ R11, R169, R11 ;  /* 0x0000000ba90b7221 */ /* 0x002fcc0000010000 */
[----:B------:R-:W1:Y:S01]  /*1bbe0*/  MUFU.EX2 R163, R163 ;  /* 0x000000a300a37308 */ /* 0x000e620000000800 */
[----:B------:R-:W-:-:S01]  /*1bbf0*/  FFMA.FTZ R20, R2, R192, -R159 ;  /* 0x000000c002147223 */ /* 0x000fc2000001089f */
[----:B--2---:R-:W-:-:S06]  /*1bc00*/  FADD.FTZ R225, R182, R225 ;  /* 0x000000e1b6e17221 */ /* 0x004fcc0000010000 */
[----:B------:R-:W2:Y:S01]  /*1bc10*/  MUFU.EX2 R187, R187 ;  /* 0x000000bb00bb7308 */ /* 0x000ea20000000800 */
[----:B---3--:R-:W-:-:S01]  /*1bc20*/  FADD.FTZ R11, R10, R11 ;  /* 0x0000000b0a0b7221 */ /* 0x008fc20000010000 */
[----:B------:R-:W-:-:S06]  /*1bc30*/  FFMA.FTZ R166, R2, R193, -R159 ;  /* 0x000000c102a67223 */ /* 0x000fcc000001089f */
[----:B------:R-:W3:Y:S01]  /*1bc40*/  MUFU.EX2 R188, R188 ;  /* 0x000000bc00bc7308 */ /* 0x000ee20000000800 */
[----:B----4-:R-:W-:-:S07]  /*1bc50*/  FADD.FTZ R225, R183, R225 ;  /* 0x000000e1b7e17221 */ /* 0x010fce0000010000 */
[----:B------:R-:W4:Y:S01]  /*1bc60*/  MUFU.EX2 R190, R190 ;  /* 0x000000be00be7308 */ /* 0x000f220000000800 */
        /* <DEDUP_REMOVED lines=43> */
[----:B----4-:R-:W-:-:S01]  /*1bf20*/  FADD.FTZ R225, R202, R225 ;  /* 0x000000e1cae17221 */ /* 0x010fc20000010000 */
[----:B------:R-:W-:-:S06]  /*1bf30*/  FFMA.FTZ R159, R2, R213, -R159 ;  /* 0x000000d5029f7223 */ /* 0x000fcc000001089f */
[----:B------:R-:W4:Y:S01]  /*1bf40*/  MUFU.EX2 R207, R207 ;  /* 0x000000cf00cf7308 */ /* 0x000f220000000800 */
[----:B0-----:R-:W-:-:S01]  /*1bf50*/  FADD.FTZ R11, R201, R11 ;  /* 0x0000000bc90b7221 */ /* 0x001fc20000010000 */
[----:B------:R-:W-:-:S06]  /*1bf60*/  FADD.FTZ R225, R203, R225 ;  /* 0x000000e1cbe17221 */ /* 0x000fcc0000010000 */
[----:B------:R-:W0:Y:S08]  /*1bf70*/  MUFU.EX2 R208, R208 ;  /* 0x000000d000d07308 */ /* 0x000e300000000800 */
[----:B------:R-:W0:Y:S01]  /*1bf80*/  MUFU.EX2 R210, R210 ;  /* 0x000000d200d27308 */ /* 0x000e220000000800 */
[----:B-1----:R-:W-:-:S01]  /*1bf90*/  FADD.FTZ R11, R204, R11 ;  /* 0x0000000bcc0b7221 */ /* 0x002fc20000010000 */
[----:B--2---:R-:W-:-:S06]  /*1bfa0*/  FADD.FTZ R225, R206, R225 ;  /* 0x000000e1cee17221 */ /* 0x004fcc0000010000 */
[----:B------:R-:W1:Y:S08]  /*1bfb0*/  MUFU.EX2 R209, R209 ;  /* 0x000000d100d17308 */ /* 0x000e700000000800 */
[----:B------:R-:W2:Y:S01]  /*1bfc0*/  MUFU.EX2 R211, R211 ;  /* 0x000000d300d37308 */ /* 0x000ea20000000800 */
[----:B---3--:R-:W-:-:S01]  /*1bfd0*/  FADD.FTZ R11, R205, R11 ;  /* 0x0000000bcd0b7221 */ /* 0x008fc20000010000 */
[----:B----4-:R-:W-:-:S06]  /*1bfe0*/  FADD.FTZ R225, R207, R225 ;  /* 0x000000e1cfe17221 */ /* 0x010fcc0000010000 */
[----:B------:R-:W3:Y:S01]  /*1bff0*/  MUFU.EX2 R212, R212 ;  /* 0x000000d400d47308 */ /* 0x000ee20000000800 */
[----:B------:R-:W-:-:S07]  /*1c000*/  LOP3.LUT P0, RZ, R23, 0x100, RZ, 0xc0, !PT ;  /* 0x0000010017ff7812 */ /* 0x000fce000780c0ff */
[----:B------:R-:W4:Y:S08]  /*1c010*/  MUFU.EX2 R214, R214 ;  /* 0x000000d600d67308 */ /* 0x000f300000000800 */
[----:B------:R-:W4:Y:S08]  /*1c020*/  MUFU.EX2 R215, R215 ;  /* 0x000000d700d77308 */ /* 0x000f300000000800 */
[----:B------:R-:W4:Y:S01]  /*1c030*/  MUFU.EX2 R159, R159 ;  /* 0x0000009f009f7308 */ /* 0x000f220000000800 */
[----:B0-----:R-:W-:-:S01]  /*1c040*/  FADD.FTZ R11, R208, R11 ;  /* 0x0000000bd00b7221 */ /* 0x001fc20000010000 */
[----:B------:R-:W-:Y:S01]  /*1c050*/  FADD.FTZ R225, R210, R225 ;  /* 0x000000e1d2e17221 */ /* 0x000fe20000010000 */
[----:B------:R-:W-:-:S02]  /*1c060*/  F2FP.SATFINITE.E4M3.F32.PACK_AB_MERGE_C R169, R10, R169, RZ ;  /* 0x000000a90aa9723e */ /* 0x000fc400048070ff */
[----:B-1----:R-:W-:Y:S01]  /*1c070*/  FADD.FTZ R11, R209, R11 ;  /* 0x0000000bd10b7221 */ /* 0x002fe20000010000 */
[----:B--2---:R-:W-:-:S01]  /*1c080*/  FADD.FTZ R10, R211, R225 ;  /* 0x000000e1d30a7221 */ /* 0x004fc20000010000 */
[----:B------:R-:W-:Y:S02]  /*1c090*/  F2FP.SATFINITE.E4M3.F32.PACK_AB_MERGE_C R156, R168, R165, RZ ;  /* 0x000000a5a89c723e */ /* 0x000fe400048070ff */
[----:B------:R-:W-:Y:S01]  /*1c0a0*/  F2FP.SATFINITE.E4M3.F32.PACK_AB_MERGE_C R160, R189, R188, RZ ;  /* 0x000000bcbda0723e */ /* 0x000fe200048070ff */
[----:B---3--:R-:W-:Y:S01]  /*1c0b0*/  FADD.FTZ R11, R212, R11 ;  /* 0x0000000bd40b7221 */ /* 0x008fe20000010000 */
[----:B------:R-:W-:Y:S01]  /*1c0c0*/  F2FP.SATFINITE.E4M3.F32.PACK_AB_MERGE_C R196, R197, R196, RZ ;  /* 0x000000c4c5c4723e */ /* 0x000fe200048070ff */
[----:B----4-:R-:W-:Y:S01]  /*1c0d0*/  FADD.FTZ R10, R214, R10 ;  /* 0x0000000ad60a7221 */ /* 0x010fe20000010000 */
[----:B------:R-:W-:Y:S02]  /*1c0e0*/  F2FP.SATFINITE.E4M3.F32.PACK_AB_MERGE_C R174, R175, R174, RZ ;  /* 0x000000aeafae723e */ /* 0x000fe400048070ff */
[----:B------:R-:W-:-:S02]  /*1c0f0*/  F2FP.SATFINITE.E4M3.F32.PACK_AB_MERGE_C R182, R183, R182, RZ ;  /* 0x000000b6b7b6723e */ /* 0x000fc400048070ff */
[----:B------:R-:W-:Y:S02]  /*1c100*/  F2FP.SATFINITE.E4M3.F32.PACK_AB_MERGE_C R190, R191, R190, RZ ;  /* 0x000000bebfbe723e */ /* 0x000fe400048070ff */
[----:B------:R-:W-:Y:S02]  /*1c110*/  F2FP.SATFINITE.E4M3.F32.PACK_AB_MERGE_C R198, R199, R198, RZ ;  /* 0x000000c6c7c6723e */ /* 0x000fe400048070ff */
[----:B------:R-:W-:Y:S02]  /*1c120*/  F2FP.SATFINITE.E4M3.F32.PACK_AB_MERGE_C R204, R205, R204, RZ ;  /* 0x000000cccdcc723e */ /* 0x000fe400048070ff */
[----:B------:R-:W-:Y:S02]  /*1c130*/  F2FP.SATFINITE.E4M3.F32.PACK_AB_MERGE_C R165, R207, R206, RZ ;  /* 0x000000cecfa5723e */ /* 0x000fe400048070ff */
[----:B------:R-:W-:Y:S02]  /*1c140*/  F2FP.SATFINITE.E4M3.F32.PACK_AB_MERGE_C R167, R215, R214, RZ ;  /* 0x000000d6d7a7723e */ /* 0x000fe400048070ff */
[C---:B------:R-:W-:Y:S01]  /*1c150*/  F2FP.SATFINITE.E4M3.F32.PACK_AB_MERGE_C R168, R159.reuse, R212, RZ ;  /* 0x000000d49fa8723e */ /* 0x040fe200048070ff */
[----:B------:R-:W-:-:S01]  /*1c160*/  FADD.FTZ R11, R159, R11 ;  /* 0x0000000b9f0b7221 */ /* 0x000fc20000010000 */
[----:B------:R-:W-:-:S02]  /*1c170*/  F2FP.SATFINITE.E4M3.F32.PACK_AB_MERGE_C R156, R158, R157, R156 ;  /* 0x0000009d9e9c723e */ /* 0x000fc4000480709c */
[----:B------:R-:W-:Y:S01]  /*1c180*/  F2FP.SATFINITE.E4M3.F32.PACK_AB_MERGE_C R160, R163, R162, R160 ;  /* 0x000000a2a3a0723e */ /* 0x000fe200048070a0 */
[----:B------:R-:W-:Y:S01]  /*1c190*/  FADD.FTZ R10, R215, R10 ;  /* 0x0000000ad70a7221 */ /* 0x000fe20000010000 */
[----:B------:R-:W-:Y:S01]  /*1c1a0*/  F2FP.SATFINITE.E4M3.F32.PACK_AB_MERGE_C R158, R164, R161, R169 ;  /* 0x000000a1a49e723e */ /* 0x000fe200048070a9 */
[----:B------:R-:W-:Y:S01]  /*1c1b0*/  FMUL.FTZ R24, R24, R14 ;  /* 0x0000000e18187220 */ /* 0x000fe20000410000 */
        /* <DEDUP_REMOVED lines=136> */
[----:B------:R-:W-:Y:S06]  /*1ca40*/  @!P0 BRA `(.L_x_3240) ;  /* 0x0000000000048947 */ /* 0x000fec0003800000 */
[----:B------:R-:W-:Y:S01]  /*1ca50*/  BPT.TRAP 0x1 ;  /* 0x000000040000795c */ /* 0x000fe20000300000 */
.L_x_3240:
[----:B-----5:R0:W1:Y:S01]  /*1ca60*/  SYNCS.PHASECHK.TRANS64.TRYWAIT P1, [R5+URZ+0x38850], R6 ;  /* 0x03885006050075a7 */ /* 0x020062000802017f */
[----:B------:R-:W-:Y:S05]  /*1ca70*/  @!P0 BRA `(.L_x_3241) ;  /* 0x0000000000048947 */ /* 0x000fea0003800000 */
[----:B------:R-:W-:Y:S01]  /*1ca80*/  BPT.TRAP 0x1 ;  /* 0x000000040000795c */ /* 0x000fe20000300000 */
.L_x_3241:
[----:B------:R-:W-:Y:S04]  /*1ca90*/  BSSY B0, `(.L_x_3242) ;  /* 0x0000004000007945 */ /* 0x000fe80003800000 */
[----:B-1----:R-:W-:Y:S05]  /*1caa0*/  @P1 BRA `(.L_x_3243) ;  /* 0x0000000000081947 */ /* 0x002fea0003800000 */
[----:B------:R-:W1:Y:S02]  /*1cab0*/  SYNCS.PHASECHK.TRANS64.TRYWAIT P1, [R5+URZ+0x38850], R6 ;  /* 0x03885006050075a7 */ /* 0x000e64000802017f */
[----:B-1----:R-:W-:Y:S05]  /*1cac0*/  @!P1 BRA `(.L_x_3244) ;  /* 0x00000160001c9947 */ /* 0x002fea0003800000 */
.L_x_3243:
[----:B------:R-:W-:Y:S05]  /*1cad0*/  BSYNC B0 ;  /* 0x0000000000007941 */ /* 0x000fea0003800000 */
.L_x_3242:
[----:B------:R-:W2:Y:S01]  /*1cae0*/  S2R R14, SR_TID.X ;  /* 0x00000000000e7919 */ /* 0x000ea20000002100 */
[----:B01----:R-:W-:Y:S01]  /*1caf0*/  LEA R6, R7, UR41, 0xb ;  /* 0x0000002907067c11 */ /* 0x003fe2000f8e58ff */
[----:B------:R-:W-:Y:S01]  /*1cb00*/  IMAD.MOV.U32 R7, RZ, RZ, 0x40000040 ;  /* 0x40000040ff077424 */ /* 0x000fe200078e00ff */
[----:B------:R-:W-:Y:S05]  /*1cb10*/  WARPSYNC.ALL ;  /* 0x0000000000007948 */ /* 0x000fea0003800000 */
[----:B------:R-:W-:Y:S01]  /*1cb20*/  R2UR UR7, R7 ;  /* 0x00000000070772ca */ /* 0x000fe200000e0000 */
[----:B------:R-:W-:Y:S01]  /*1cb30*/  IMAD.MOV.U32 R15, RZ, RZ, 0x40000040 ;  /* 0x40000040ff0f7424 */ /* 0x000fe200078e00ff */
[----:B------:R-:W-:-:S02]  /*1cb40*/  R2UR UR6, R6 ;  /* 0x00000000060672ca */ /* 0x000fc400000e0000 */
[----:B--2---:R-:W-:-:S05]  /*1cb50*/  SHF.R.U32.HI R14, RZ, 0x7, R14 ;  /* 0x00000007ff0e7819 */ /* 0x004fca000001160e */
        /* <DEDUP_REMOVED lines=9> */
[----:B------:R-:W-:Y:S01]  /*1cbf0*/  VIADD R6, R6, 0x6 ;  /* 0x0000000606067836 */ /* 0x000fe20000000000 */
[----:B------:R-:W-:Y:S01]  /*1cc00*/  MOV R15, 0x40000040 ;  /* 0x40000040000f7802 */ /* 0x000fe20000000f00 */
        /* <DEDUP_REMOVED lines=19> */
.L_x_3245:
[----:B------:R-:W2:Y:S01]  /*1cd40*/  LDL R7, [R1+0x34] ;  /* 0x0000340001077983 */ /* 0x000ea20000100800 */
[----:B------:R-:W-:Y:S02]  /*1cd50*/  VIADD R5, R5, 0x38860 ;  /* 0x0003886005057836 */ /* 0x000fe40000000000 */
[----:B------:R-:W-:Y:S02]  /*1cd60*/  IMAD.U32 R6, RZ, RZ, UR37 ;  /* 0x00000025ff067e24 */ /* 0x000fe4000f8e00ff */
[----:B------:R-:W-:Y:S02]  /*1cd70*/  IMAD.MOV.U32 R15, RZ, RZ, R0 ;  /* 0x000000ffff0f7224 */ /* 0x000fe400078e0000 */
[----:B------:R-:W-:Y:S01]  /*1cd80*/  IMAD.MOV.U32 R14, RZ, RZ, R3 ;  /* 0x000000ffff0e7224 */ /* 0x000fe200078e0003 */
[----:B------:R-:W-:-:S04]  /*1cd90*/  PRMT R5, R6, 0x654, R5 ;  /* 0x0000065406057816 */ /* 0x000fc80000000005 */
[----:B------:R0:W-:Y:S01]  /*1cda0*/  SYNCS.ARRIVE.TRANS64.RED.A1T0 RZ, [R5+URZ], RZ ;  /* 0x000000ff05ff79a7 */ /* 0x0001e2000810043f */
[C---:B--2---:R-:W-:Y:S01]  /*1cdb0*/  ISETP.GT.AND P1, PT, R4.reuse, R7, PT ;  /* 0x000000070400720c */ /* 0x044fe20003f24270 */
[----:B------:R-:W-:-:S12]  /*1cdc0*/  VIADD R4, R4, 0xffffffff ;  /* 0xffffffff04047836 */ /* 0x000fd80000000000 */
[----:B0-----:R-:W-:Y:S05]  /*1cdd0*/  @P1 BRA `(.L_x_3246) ;  /* 0xffffffd000101947 */ /* 0x001fea000383ffff */
.L_x_3234:
[----:B------:R-:W2:Y:S02]  /*1cde0*/  LDL R5, [R1+0x3c] ;  /* 0x00003c0001057983 */ /* 0x000ea40000100800 */
[----:B--2---:R-:W-:-:S13]  /*1cdf0*/  ISETP.GE.AND P1, PT, R4, R5, PT ;  /* 0x000000050400720c */ /* 0x004fda0003f26270 */
[----:B------:R-:W-:Y:S05]  /*1ce00*/  @!P1 BRA `(.L_x_3247) ;  /* 0x0000002400689947 */ /* 0x000fea0003800000 */
[----:B------:R-:W-:Y:S02]  /*1ce10*/  IMAD.MOV.U32 R14, RZ, RZ, R0 ;  /* 0x000000ffff0e7224 */ /* 0x000fe400078e0000 */
[----:B------:R-:W-:-:S07]  /*1ce20*/  IMAD.MOV.U32 R20, RZ, RZ, R3 ;  /* 0x000000ffff147224 */ /* 0x000fce00078e0003 */
.L_x_3259:
[----:B------:R-:W-:Y:S01]  /*1ce30*/  IADD3 R222, R222, 0x1, RZ ;  /* 0x00000001dede7810 */ /* 0x000fe20007ffe0ff */
        /* <DEDUP_REMOVED lines=8> */
.L_x_3248:
[----:B------:R-:W-:Y:S01]  /*1cec0*/  IMAD R5, R222, 0x8, R216 ;  /* 0x00000008de057824 */ /* 0x000fe200078e02d8 */
[----:B------:R-:W-:-:S04]  /*1ced0*/  SHF.L.U32 R6, R223, 0x1f, RZ ;  /* 0x0000001fdf067819 */ /* 0x000fc800000006ff */
[----:B------:R0:W1:Y:S01]  /*1cee0*/  SYNCS.PHASECHK.TRANS64.TRYWAIT P1, [R5+URZ+0x38830], R6 ;  /* 0x03883006050075a7 */ /* 0x000062000802017f */
[----:B------:R-:W-:Y:S05]  /*1cef0*/  @!P0 BRA `(.L_x_3249) ;  /* 0x0000000000048947 */ /* 0x000fea0003800000 */
[----:B------:R-:W-:Y:S01]  /*1cf00*/  BPT.TRAP 0x1 ;  /* 0x000000040000795c */ /* 0x000fe20000300000 */
.L_x_3249:
[----:B------:R-:W-:Y:S01]  /*1cf10*/  LEA R152, R7, UR40, 0xb ;  /* 0x0000002807987c11 */ /* 0x000fe2000f8e58ff */
[----:B------:R-:W-:-:S04]  /*1cf20*/  IMAD.MOV.U32 R153, RZ, RZ, 0x40000040 ;  /* 0x40000040ff997424 */ /* 0x000fc800078e00ff */
[C---:B------:R-:W-:Y:S02]  /*1cf30*/  VIADD R154, R152.reuse, 0x2 ;  /* 0x00000002989a7836 */ /* 0x040fe40000000000 */
[----:B------:R-:W-:Y:S01]  /*1cf40*/  VIADD R0, R152, 0x4 ;  /* 0x0000000498007836 */ /* 0x000fe20000000000 */
[----:B-1----:R-:W-:Y:S06]  /*1cf50*/  @P1 BRA `(.L_x_3250) ;  /* 0x0000000000081947 */ /* 0x002fec0003800000 */
[----:B------:R-:W1:Y:S02]  /*1cf60*/  SYNCS.PHASECHK.TRANS64.TRYWAIT P1, [R5+URZ+0x38830], R6 ;  /* 0x03883006050075a7 */ /* 0x000e64000802017f */
[----:B-1----:R-:W-:Y:S05]  /*1cf70*/  @!P1 BRA `(.L_x_3251) ;  /* 0x0000015c00049947 */ /* 0x002fea0003800000 */
.L_x_3250:
[----:B------:R2:W-:Y:S04]  /*1cf80*/  STL [R1+0x1b0], R14 ;  /* 0x0001b00e01007387 */ /* 0x0005e80000100800 */
[----:B--2---:R-:W2:Y:S04]  /*1cf90*/  LDL.64 R14, [R1+0x18] ;  /* 0x00001800010e7983 */ /* 0x004ea80000100a00 */
[----:B------:R3:W-:Y:S04]  /*1cfa0*/  STL.64 [R1+0x1a8], R10 ;  /* 0x0001a80a01007387 */ /* 0x0007e80000100a00 */
[----:B---3--:R-:W3:Y:S01]  /*1cfb0*/  LDL.64 R10, [R1+0x10] ;  /* 0x00001000010a7983 */ /* 0x008ee20000100a00 */
[----:B------:R-:W-:Y:S05]  /*1cfc0*/  WARPSYNC.ALL ;  /* 0x0000000000007948 */ /* 0x000fea0003800000 */
[----:B------:R-:W-:Y:S01]  /*1cfd0*/  R2UR UR10, R154 ;  /* 0x000000009a0a72ca */ /* 0x000fe200000e0000 */
[C---:B------:R-:W-:Y:S01]  /*1cfe0*/  VIADD R156, R152.reuse, 0x6 ;  /* 0x00000006989c7836 */ /* 0x040fe20000000000 */
[----:B------:R-:W-:Y:S01]  /*1cff0*/  MOV R157, 0x40000040 ;  /* 0x40000040009d7802 */ /* 0x000fe20000000f00 */
[----:B------:R-:W-:Y:S01]  /*1d000*/  IMAD.MOV.U32 R154, RZ, RZ, R0 ;  /* 0x000000ffff9a7224 */ /* 0x000fe200078e0000 */
[C---:B------:R-:W-:Y:S01]  /*1d010*/  R2UR UR6, R152.reuse ;  /* 0x00000000980672ca */ /* 0x040fe200000e0000 */
[----:B------:R-:W-:Y:S01]  /*1d020*/  VIADD R158, R152, 0x404 ;  /* 0x00000404989e7836 */ /* 0x000fe20000000000 */
[----:B------:R-:W-:Y:S01]  /*1d030*/  R2UR UR18, R156 ;  /* 0x000000009c1272ca */ /* 0x000fe200000e0000 */
[----:B------:R-:W-:Y:S01]  /*1d040*/  VIADD R156, R152, 0x402 ;  /* 0x00000402989c7836 */ /* 0x000fe20000000000 */
[----:B------:R-:W-:Y:S01]  /*1d050*/  R2UR UR14, R154 ;  /* 0x000000009a0e72ca */ /* 0x000fe200000e0000 */
[----:B------:R-:W-:Y:S01]  /*1d060*/  VIADD R154, R152, 0x400 ;  /* 0x00000400989a7836 */ /* 0x000fe20000000000 */
[----:B------:R-:W-:Y:S01]  /*1d070*/  R2UR UR7, R153 ;  /* 0x00000000990772ca */ /* 0x000fe200000e0000 */
[----:B------:R-:W-:Y:S01]  /*1d080*/  IMAD.MOV.U32 R155, RZ, RZ, 0x40000040 ;  /* 0x40000040ff9b7424 */ /* 0x000fe200078e00ff */
[----:B------:R-:W-:Y:S01]  /*1d090*/  R2UR UR4, R8 ;  /* 0x00000000080472ca */ /* 0x000fe200000e0000 */
[----:B------:R-:W-:Y:S01]  /*1d0a0*/  VIADD R152, R152, 0x406 ;  /* 0x0000040698987836 */ /* 0x000fe20000000000 */
[----:B------:R-:W-:Y:S01]  /*1d0b0*/  R2UR UR5, R9 ;  /* 0x00000000090572ca */ /* 0x000fe200000e0000 */
[----:B------:R-:W-:Y:S01]  /*1d0c0*/  IMAD.MOV.U32 R159, RZ, RZ, 0x40000040 ;  /* 0x40000040ff9f7424 */ /* 0x000fe200078e00ff */
[----:B------:R0:W-:Y:S01]  /*1d0d0*/  STL.64 [R1+0x1a0], R6 ;  /* 0x0001a00601007387 */ /* 0x0001e20000100a00 */
[----:B------:R-:W-:Y:S01]  /*1d0e0*/  IMAD.MOV.U32 R153, RZ, RZ, 0x40000040 ;  /* 0x40000040ff997424 */ /* 0x000fe200078e00ff */
[----:B------:R-:W-:-:S02]  /*1d0f0*/  R2UR UR11, R155 ;  /* 0x000000009b0b72ca */ /* 0x000fc400000e0000 */
[----:B------:R-:W-:Y:S02]  /*1d100*/  R2UR UR15, R155 ;  /* 0x000000009b0f72ca */ /* 0x000fe400000e0000 */
[----:B------:R-:W-:Y:S02]  /*1d110*/  R2UR UR19, R157 ;  /* 0x000000009d1372ca */ /* 0x000fe400000e0000 */
[----:B------:R-:W-:Y:S02]  /*1d120*/  R2UR UR22, R154 ;  /* 0x000000009a1672ca */ /* 0x000fe400000e0000 */
[----:B------:R-:W-:Y:S02]  /*1d130*/  R2UR UR23, R155 ;  /* 0x000000009b1772ca */ /* 0x000fe400000e0000 */
[----:B------:R-:W-:Y:S01]  /*1d140*/  R2UR UR26, R156 ;  /* 0x000000009c1a72ca */ /* 0x000fe200000e0000 */
[----:B01----:R-:W4:Y:S01]  /*1d150*/  LDL.64 R6, [R1+0x8] ;  /* 0x0000080001067983 */ /* 0x003f220000100a00 */
[----:B------:R-:W-:-:S02]  /*1d160*/  R2UR UR27, R157 ;  /* 0x000000009d1b72ca */ /* 0x000fc400000e0000 */
[----:B------:R-:W-:Y:S01]  /*1d170*/  R2UR UR30, R158 ;  /* 0x000000009e1e72ca */ /* 0x000fe200000e0000 */
[----:B------:R0:W-:Y:S01]  /*1d180*/  STL.64 [R1+0x198], R4 ;  /* 0x0001980401007387 */ /* 0x0001e20000100a00 */
[----:B------:R-:W-:Y:S02]  /*1d190*/  R2UR UR31, R159 ;  /* 0x000000009f1f72ca */ /* 0x000fe400000e0000 */
[----:B------:R-:W-:Y:S02]  /*1d1a0*/  R2UR UR34, R152 ;  /* 0x00000000982272ca */ /* 0x000fe400000e0000 */
[----:B------:R-:W-:Y:S02]  /*1d1b0*/  R2UR UR35, R153 ;  /* 0x00000000992372ca */ /* 0x000fe400000e0000 */
[----:B------:R-:W-:Y:S01]  /*1d1c0*/  WARPGROUP.ARRIVE ;  /* 0x00000000000079c5 */ /* 0x000fe20000000000 */
[----:B0-----:R-:W4:Y:S05]  /*1d1d0*/  LDL.64 R4, [R1] ;  /* 0x0000000001047983 */ /* 0x001f2a0000100a00 */
[----:B------:R-:W-:Y:S03]  /*1d1e0*/  QGMMA.64x128x32.F32.E4M3.E4M3 R152, gdesc[UR4], RZ, !UPT, gsb0 ;  /* 0x01e00000049879f3 */ /* 0x000fe6000c0008ff */
[----:B------:R-:W-:-:S02]  /*1d1f0*/  WARPGROUP.DEPBAR.LE gsb0, 0x0 ;  /* 0x00008000000079c5 */ /* 0x000fc40000010000 */
[----:B------:R-:W-:Y:S01]  /*1d200*/  WARPGROUP.ARRIVE ;  /* 0x00000000000079c5 */ /* 0x000fe20000000000 */
[----:B--2---:R-:W-:Y:S02]  /*1d210*/  R2UR UR8, R14 ;  /* 0x000000000e0872ca */ /* 0x004fe400000e0000 */
[----:B------:R-:W-:Y:S01]  /*1d220*/  R2UR UR9, R15 ;  /* 0x000000000f0972ca */ /* 0x000fe200000e0000 */
[----:B------:R0:W5:-:S12]  /*1d230*/  LDL.LU R14, [R1+0x1b0] ;  /* 0x0001b000010e7983 */ /* 0x0001580000300800 */
[----:B------:R-:W-:Y:S01]  /*1d240*/  QGMMA.64x128x32.F32.E4M3.E4M3 R152, gdesc[UR8], R152, gsb0 ;  /* 0x01e00000089879f3 */ /* 0x000fe20008000898 */
[----:B---3--:R-:W-:Y:S02]  /*1d250*/  R2UR UR12, R10 ;  /* 0x000000000a0c72ca */ /* 0x008fe400000e0000 */
        /* <DEDUP_REMOVED lines=10> */
[----:B------:R-:W-:Y:S02]  /*1d300*/  R2UR UR21, R5 ;  /* 0x00000000051572ca */ /* 0x000fe400000e0000 */
[----:B------:R-:W-:Y:S01]  /*1d310*/  R2UR UR25, R229 ;  /* 0x00000000e51972ca */ /* 0x000fe200000e0000 */
[----:B------:R0:W5:Y:S01]  /*1d320*/  LDL.LU.64 R4, [R1+0x198] ;  /* 0x0001980001047983 */ /* 0x0001620000300a00 */
[----:B------:R-:W-:-:S02]  /*1d330*/  WARPGROUP.DEPBAR.LE gsb0, 0x0 ;  /* 0x00008000000079c5 */ /* 0x000fc40000010000 */
        /* <DEDUP_REMOVED lines=25> */
.L_x_3252:
        /* <DEDUP_REMOVED lines=36> */
[----:B------:R-:W-:Y:S01]  /*1d710*/  FADD.FTZ R0, -R3, R20 ;  /* 0x0000001403007221 */ /* 0x000fe20000010100 */
[----:B------:R-:W-:-:S03]  /*1d720*/  FFMA.FTZ R15, R2, R3, -8 ;  /* 0xc1000000020f7423 */ /* 0x000fc60000010003 */
[C---:B------:R-:W-:Y:S01]  /*1d730*/  FMUL.FTZ R0, R2.reuse, R0 ;  /* 0x0000000002007220 */ /* 0x040fe20000410000 */
[----:B------:R-:W-:-:S01]  /*1d740*/  FFMA.FTZ R152, R2, R152, -R15 ;  /* 0x0000009802987223 */ /* 0x000fc2000001080f */
[C-C-:B------:R-:W-:Y:S01]  /*1d750*/  FFMA.FTZ R153, R2.reuse, R153, -R15.reuse ;  /* 0x0000009902997223 */ /* 0x140fe2000001080f */
[----:B------:R-:W-:-:S01]  /*1d760*/  FFMA.FTZ R156, R2, R156, -R15 ;  /* 0x0000009c029c7223 */ /* 0x000fc2000001080f */
        /* <DEDUP_REMOVED lines=9> */
[----:B-1---5:R-:W-:Y:S01]  /*1d800*/  FMNMX.FTZ R0, R154, R14, !PT ;  /* 0x0000000e9a007209 */ /* 0x022fe20007810000 */
[C-C-:B------:R-:W-:Y:S01]  /*1d810*/  FFMA.FTZ R172, R2.reuse, R172, -R15.reuse ;  /* 0x000000ac02ac7223 */ /* 0x140fe2000001080f */
[----:B------:R-:W-:-:S01]  /*1d820*/  FFMA.FTZ R173, R2, R173, -R15 ;  /* 0x000000ad02ad7223 */ /* 0x000fc2000001080f */
[C-C-:B------:R-:W-:Y:S01]  /*1d830*/  FFMA.FTZ R176, R2.reuse, R176, -R15.reuse ;  /* 0x000000b002b07223 */ /* 0x140fe2000001080f */
[----:B------:R-:W-:Y:S01]  /*1d840*/  FMNMX.FTZ R0, R155, R0, !PT ;  /* 0x000000009b007209 */ /* 0x000fe20007810000 */
[C-C-:B------:R-:W-:Y:S01]  /*1d850*/  FFMA.FTZ R177, R2.reuse, R177, -R15.reuse ;  /* 0x000000b102b17223 */ /* 0x140fe2000001080f */
[----:B------:R-:W-:-:S01]  /*1d860*/  FFMA.FTZ R180, R2, R180, -R15 ;  /* 0x000000b402b47223 */ /* 0x000fc2000001080f */
[----:B------:R-:W1:Y:S01]  /*1d870*/  MUFU.EX2 R153, R153 ;  /* 0x0000009900997308 */ /* 0x000e620000000800 */
[----:B------:R-:W-:Y:S01]  /*1d880*/  FMNMX.FTZ R0, R158, R0, !PT ;  /* 0x000000009e007209 */ /* 0x000fe20007810000 */
[C-C-:B------:R-:W-:Y:S01]  /*1d890*/  FFMA.FTZ R181, R2.reuse, R181, -R15.reuse ;  /* 0x000000b502b57223 */ /* 0x140fe2000001080f */
[----:B------:R-:W-:-:S01]  /*1d8a0*/  FFMA.FTZ R184, R2, R184, -R15 ;  /* 0x000000b802b87223 */ /* 0x000fc2000001080f */
[C-C-:B------:R-:W-:Y:S01]  /*1d8b0*/  FFMA.FTZ R185, R2.reuse, R185, -R15.reuse ;  /* 0x000000b902b97223 */ /* 0x140fe2000001080f */
[----:B------:R-:W-:Y:S01]  /*1d8c0*/  FMNMX.FTZ R0, R159, R0, !PT ;  /* 0x000000009f007209 */ /* 0x000fe20007810000 */
[C-C-:B------:R-:W-:Y:S01]  /*1d8d0*/  FFMA.FTZ R188, R2.reuse, R188, -R15.reuse ;  /* 0x000000bc02bc7223 */ /* 0x140fe2000001080f */
[----:B------:R-:W-:-:S01]  /*1d8e0*/  FFMA.FTZ R189, R2, R189, -R15 ;  /* 0x000000bd02bd7223 */ /* 0x000fc2000001080f */
[----:B------:R-:W3:Y:S01]  /*1d8f0*/  MUFU.EX2 R156, R156 ;  /* 0x0000009c009c7308 */ /* 0x000ee20000000800 */
[----:B------:R-:W-:Y:S01]  /*1d900*/  FMNMX.FTZ R0, R162, R0, !PT ;  /* 0x00000000a2007209 */ /* 0x000fe20007810000 */
[----:B--2---:R-:W-:Y:S01]  /*1d910*/  FFMA.FTZ R11, R20, R11, R152 ;  /* 0x0000000b140b7223 */ /* 0x004fe20000010098 */
[----:B------:R-:W-:-:S01]  /*1d920*/  FFMA.FTZ R192, R2, R192, -R15 ;  /* 0x000000c002c07223 */ /* 0x000fc2000001080f */
[C-C-:B------:R-:W-:Y:S01]  /*1d930*/  FFMA.FTZ R193, R2.reuse, R193, -R15.reuse ;  /* 0x000000c102c17223 */ /* 0x140fe2000001080f */
[----:B------:R-:W-:Y:S01]  /*1d940*/  FMNMX.FTZ R0, R163, R0, !PT ;  /* 0x00000000a3007209 */ /* 0x000fe20007810000 */
[C-C-:B------:R-:W-:Y:S01]  /*1d950*/  FFMA.FTZ R196, R2.reuse, R196, -R15.reuse ;  /* 0x000000c402c47223 */ /* 0x140fe2000001080f */
[----:B------:R-:W-:-:S01]  /*1d960*/  FFMA.FTZ R197, R2, R197, -R15 ;  /* 0x000000c502c57223 */ /* 0x000fc2000001080f */
[----:B------:R-:W2:Y:S01]  /*1d970*/  MUFU.EX2 R157, R157 ;  /* 0x0000009d009d7308 */ /* 0x000ea20000000800 */
[----:B------:R-:W-:Y:S01]  /*1d980*/  FMNMX.FTZ R0, R166, R0, !PT ;  /* 0x00000000a6007209 */ /* 0x000fe20007810000 */
[----:B-1----:R-:W-:Y:S01]  /*1d990*/  FADD.FTZ R11, R153, R11 ;  /* 0x0000000b990b7221 */ /* 0x002fe20000010000 */
[----:B------:R-:W-:-:S01]  /*1d9a0*/  FFMA.FTZ R200, R2, R200, -R15 ;  /* 0x000000c802c87223 */ /* 0x000fc2000001080f */
[C-C-:B------:R-:W-:Y:S01]  /*1d9b0*/  FFMA.FTZ R201, R2.reuse, R201, -R15.reuse ;  /* 0x000000c902c97223 */ /* 0x140fe2000001080f */
[----:B------:R-:W-:Y:S01]  /*1d9c0*/  FMNMX.FTZ R0, R167, R0, !PT ;  /* 0x00000000a7007209 */ /* 0x000fe20007810000 */
[C-C-:B------:R-:W-:Y:S01]  /*1d9d0*/  FFMA.FTZ R204, R2.reuse, R204, -R15.reuse ;  /* 0x000000cc02cc7223 */ /* 0x140fe2000001080f */
[----:B------:R-:W-:-:S01]  /*1d9e0*/  FFMA.FTZ R205, R2, R205, -R15 ;  /* 0x000000cd02cd7223 */ /* 0x000fc2000001080f */
[----:B------:R-:W-:Y:S01]  /*1d9f0*/  FFMA.FTZ R208, R2, R208, -R15 ;  /* 0x000000d002d07223 */ /* 0x000fe2000001080f */
[----:B------:R-:W-:Y:S01]  /*1da00*/  FMNMX.FTZ R0, R170, R0, !PT ;  /* 0x00000000aa007209 */ /* 0x000fe20007810000 */
[----:B---3--:R-:W-:Y:S01]  /*1da10*/  FADD.FTZ R11, R156, R11 ;  /* 0x0000000b9c0b7221 */ /* 0x008fe20000010000 */
[----:B------:R-:W-:-:S01]  /*1da20*/  FFMA.FTZ R209, R2, R209, -R15 ;  /* 0x000000d102d17223 */ /* 0x000fc2000001080f */
[C-C-:B------:R-:W-:Y:S01]  /*1da30*/  FFMA.FTZ R212, R2.reuse, R212, -R15.reuse ;  /* 0x000000d402d47223 */ /* 0x140fe2000001080f */
[----:B------:R-:W-:Y:S01]  /*1da40*/  FMNMX.FTZ R0, R171, R0, !PT ;  /* 0x00000000ab007209 */ /* 0x000fe20007810000 */
[----:B------:R-:W-:Y:S01]  /*1da50*/  FFMA.FTZ R15, R2, R213, -R15 ;  /* 0x000000d5020f7223 */ /* 0x000fe2000001080f */
[----:B------:R-:W-:Y:S01]  /*1da60*/  MUFU.EX2 R161, R161 ;  /* 0x000000a100a17308 */ /* 0x000fe20000000800 */
[----:B------:R-:W-:Y:S01]  /*1da70*/  FMUL.FTZ R24, R24, R20 ;  /* 0x0000001418187220 */ /* 0x000fe20000410000 */
[----:B------:R-:W-:Y:S01]  /*1da80*/  FMNMX.FTZ R0, R174, R0, !PT ;  /* 0x00000000ae007209 */ /* 0x000fe20007810000 */
[----:B--2---:R-:W-:-:S01]  /*1da90*/  FADD.FTZ R11, R157, R11 ;  /* 0x0000000b9d0b7221 */ /* 0x004fc20000010000 */
[----:B------:R-:W-:Y:S01]  /*1daa0*/  F2FP.SATFINITE.E4M3.F32.PACK_AB_MERGE_C R156, R157, R156, RZ ;  /* 0x0000009c9d9c723e */ /* 0x000fe200048070ff */
[----:B------:R-:W-:Y:S01]  /*1dab0*/  FMUL.FTZ R25, R25, R20 ;  /* 0x0000001419197220 */ /* 0x000fe20000410000 */
[----:B------:R-:W-:Y:S01]  /*1dac0*/  FMNMX.FTZ R0, R175, R0, !PT ;  /* 0x00000000af007209 */ /* 0x000fe20007810000 */
[----:B------:R-:W-:Y:S01]  /*1dad0*/  FMUL.FTZ R28, R28, R20 ;  /* 0x000000141c1c7220 */ /* 0x000fe20000410000 */
[----:B------:R-:W-:Y:S01]  /*1dae0*/  F2FP.SATFINITE.E4M3.F32.PACK_AB_MERGE_C R152, R153, R152, R156 ;  /* 0x000000989998723e */ /* 0x000fe2000480709c */
[----:B------:R-:W1:Y:S01]  /*1daf0*/  MUFU.EX2 R213, R160 ;  /* 0x000000a000d57308 */ /* 0x000e620000000800 */
[----:B------:R-:W-:Y:S01]  /*1db00*/  FMNMX.FTZ R0, R178, R0, !PT ;  /* 0x00000000b2007209 */ /* 0x000fe20007810000 */
[-C--:B------:R-:W-:Y:S01]  /*1db10*/  FMUL.FTZ R29, R29, R20.reuse ;  /* 0x000000141d1d7220 */ /* 0x080fe20000410000 */
[-C--:B------:R-:W-:Y:S01]  /*1db20*/  FMUL.FTZ R32, R32, R20.reuse ;  /* 0x0000001420207220 */ /* 0x080fe20000410000 */
[----:B------:R-:W-:Y:S01]  /*1db30*/  FMUL.FTZ R33, R33, R20 ;  /* 0x0000001421217220 */ /* 0x000fe20000410000 */
[----:B------:R-:W-:Y:S01]  /*1db40*/  FMNMX.FTZ R0, R179, R0, !PT ;  /* 0x00000000b3007209 */ /* 0x000fe20007810000 */
[-C--:B------:R-:W-:Y:S01]  /*1db50*/  FMUL.FTZ R36, R36, R20.reuse ;  /* 0x0000001424247220 */ /* 0x080fe20000410000 */
[----:B------:R-:W-:Y:S01]  /*1db60*/  FMUL.FTZ R37, R37, R20 ;  /* 0x0000001425257220 */ /* 0x000fe20000410000 */
[----:B------:R-:W2:Y:S01]  /*1db70*/  MUFU.EX2 R164, R164 ;  /* 0x000000a400a47308 */ /* 0x000ea20000000800 */
[----:B------:R-:W-:Y:S01]  /*1db80*/  FMNMX.FTZ R0, R182, R0, !PT ;  /* 0x00000000b6007209 */ /* 0x000fe20007810000 */
[-C--:B------:R-:W-:Y:S01]  /*1db90*/  FMUL.FTZ R40, R40, R20.reuse ;  /* 0x0000001428287220 */ /* 0x080fe20000410000 */
[-C--:B------:R-:W-:Y:S01]  /*1dba0*/  FMUL.FTZ R41, R41, R20.reuse ;  /* 0x0000001429297220 */ /* 0x080fe20000410000 */
[----:B------:R-:W-:Y:S01]  /*1dbb0*/  FMUL.FTZ R44, R44, R20 ;  /* 0x000000142c2c7220 */ /* 0x000fe20000410000 */
[----:B------:R-:W-:Y:S01]  /*1dbc0*/  FMNMX.FTZ R0, R183, R0, !PT ;  /* 0x00000000b7007209 */ /* 0x000fe20007810000 */
[-C--:B------:R-:W-:Y:S01]  /*1dbd0*/  FMUL.FTZ R45, R45, R20.reuse ;  /* 0x000000142d2d7220 */ /* 0x080fe20000410000 */
[----:B------:R-:W-:Y:S01]  /*1dbe0*/  FMUL.FTZ R48, R48, R20 ;  /* 0x0000001430307220 */ /* 0x000fe20000410000 */
[----:B------:R-:W3:Y:S01]  /*1dbf0*/  MUFU.EX2 R165, R165 ;  /* 0x000000a500a57308 */ /* 0x000ee20000000800 */
[----:B------:R-:W-:Y:S01]  /*1dc00*/  FMNMX.FTZ R0, R186, R0, !PT ;  /* 0x00000000ba007209 */ /* 0x000fe20007810000 */
[----:B-1----:R-:W-:Y:S01]  /*1dc10*/  FADD.FTZ R11, R213, R11 ;  /* 0x0000000bd50b7221 */ /* 0x002fe20000010000 */
[-C--:B------:R-:W-:Y:S01]  /*1dc20*/  FMUL.FTZ R49, R49, R20.reuse ;  /* 0x0000001431317220 */ /* 0x080fe20000410000 */
[----:B------:R-:W-:Y:S01]  /*1dc30*/  FMUL.FTZ R52, R52, R20 ;  /* 0x0000001434347220 */ /* 0x000fe20000410000 */
[----:B------:R-:W-:Y:S01]  /*1dc40*/  FMNMX.FTZ R0, R187, R0, !PT ;  /* 0x00000000bb007209 */ /* 0x000fe20007810000 */
[----:B------:R-:W-:Y:S01]  /*1dc50*/  FADD.FTZ R11, R161, R11 ;  /* 0x0000000ba10b7221 */ /* 0x000fe20000010000 */
[----:B------:R-:W-:Y:S01]  /*1dc60*/  FMUL.FTZ R53, R53, R20 ;  /* 0x0000001435357220 */ /* 0x000fe20000410000 */
[----:B------:R-:W1:Y:S01]  /*1dc70*/  MUFU.EX2 R168, R168 ;  /* 0x000000a800a87308 */ /* 0x000e620000000800 */
[----:B------:R-:W-:Y:S01]  /*1dc80*/  FMNMX.FTZ R0, R190, R0, !PT ;  /* 0x00000000be007209 */ /* 0x000fe20007810000 */
[----:B--2---:R-:W-:Y:S01]  /*1dc90*/  FADD.FTZ R11, R164, R11 ;  /* 0x0000000ba40b7221 */ /* 0x004fe20000010000 */
[-C--:B------:R-:W-:Y:S01]  /*1dca0*/  FMUL.FTZ R56, R56, R20.reuse ;  /* 0x0000001438387220 */ /* 0x080fe20000410000 */
[----:B------:R-:W-:Y:S01]  /*1dcb0*/  FMUL.FTZ R57, R57, R20 ;  /* 0x0000001439397220 */ /* 0x000fe20000410000 */
[----:B------:R-:W-:Y:S01]  /*1dcc0*/  FMNMX.FTZ R0, R191, R0, !PT ;  /* 0x00000000bf007209 */ /* 0x000fe20007810000 */
[-C--:B------:R-:W-:Y:S01]  /*1dcd0*/  FMUL.FTZ R60, R60, R20.reuse ;  /* 0x000000143c3c7220 */ /* 0x080fe20000410000 */
[----:B------:R-:W-:Y:S01]  /*1dce0*/  FMUL.FTZ R61, R61, R20 ;  /* 0x000000143d3d7220 */ /* 0x000fe20000410000 */
[----:B------:R-:W2:Y:S01]  /*1dcf0*/  MUFU.EX2 R169, R169 ;  /* 0x000000a900a97308 */ /* 0x000ea20000000800 */
[----:B------:R-:W-:Y:S01]  /*1dd00*/  FMNMX.FTZ R0, R194, R0, !PT ;  /* 0x00000000c2007209 */ /* 0x000fe20007810000 */
[----:B---3--:R-:W-:Y:S01]  /*1dd10*/  FADD.FTZ R11, R165, R11 ;  /* 0x0000000ba50b7221 */ /* 0x008fe20000010000 */
        /* <DEDUP_REMOVED lines=11> */
[-C--:B------:R-:W-:Y:S01]  /*1ddd0*/  FMUL.FTZ R76, R76, R20.reuse ;  /* 0x000000144c4c7220 */ /* 0x080fe20000410000 */
        /* <DEDUP_REMOVED lines=19> */
[C---:B-1----:R-:W-:Y:S01]  /*1df10*/  FADD.FTZ R11, R173.reuse, R11 ;  /* 0x0000000bad0b7221 */ /* 0x042fe20000010000 */
[----:B------:R-:W-:Y:S01]  /*1df20*/  F2FP.SATFINITE.E4M3.F32.PACK_AB_MERGE_C R172, R173, R172, RZ ;  /* 0x000000acadac723e */ /* 0x000fe200048070ff */
        /* <DEDUP_REMOVED lines=13> */
[----:B---3--:R-:W-:-:S01]  /*1e000*/  FADD.FTZ R11, R177, R11 ;  /* 0x0000000bb10b7221 */ /* 0x008fc20000010000 */
[----:B------:R-:W3:Y:S01]  /*1e010*/  SHFL.BFLY PT, R0, R153, 0x2, 0x1f ;  /* 0x0c401f0099007f89 */ /* 0x000ee200000e0000 */
        /* <DEDUP_REMOVED lines=22> */
[----:B----4-:R-:W-:-:S01]  /*1e180*/  FADD.FTZ R11, R184, R11 ;  /* 0x0000000bb80b7221 */ /* 0x010fc20000010000 */
[----:B---3--:R-:W-:Y:S01]  /*1e190*/  FMNMX.FTZ R0, R153, R0, !PT ;  /* 0x0000000099007209 */ /* 0x008fe20007810000 */
[-C--:B------:R-:W-:Y:S01]  /*1e1a0*/  FMUL.FTZ R141, R141, R20.reuse ;  /* 0x000000148d8d7220 */ /* 0x080fe20000410000 */
[-C--:B------:R-:W-:Y:S01]  /*1e1b0*/  FMUL.FTZ R144, R144, R20.reuse ;  /* 0x0000001490907220 */ /* 0x080fe20000410000 */
[-C--:B------:R-:W-:Y:S01]  /*1e1c0*/  FMUL.FTZ R145, R145, R20.reuse ;  /* 0x0000001491917220 */ /* 0x080fe20000410000 */
[----:B------:R-:W-:Y:S01]  /*1e1d0*/  FMUL.FTZ R148, R148, R20 ;  /* 0x0000001494947220 */ /* 0x000fe20000410000 */
[----:B------:R-:W3:Y:S01]  /*1e1e0*/  SHFL.BFLY PT, R153, R0, 0x1, 0x1f ;  /* 0x0c201f0000997f89 */ /* 0x000ee200000e0000 */
[----:B------:R-:W4:Y:S01]  /*1e1f0*/  MUFU.EX2 R189, R189 ;  /* 0x000000bd00bd7308 */ /* 0x000f220000000800 */
[----:B-1----:R-:W-:-:S01]  /*1e200*/  FADD.FTZ R11, R185, R11 ;  /* 0x0000000bb90b7221 */ /* 0x002fc20000010000 */
[----:B------:R-:W-:-:S06]  /*1e210*/  FMUL.FTZ R149, R149, R20 ;  /* 0x0000001495957220 */ /* 0x000fcc0000410000 */
[----:B------:R-:W1:Y:S01]  /*1e220*/  MUFU.EX2 R192, R192 ;  /* 0x000000c000c07308 */ /* 0x000e620000000800 */
[----:B--2---:R-:W-:-:S07]  /*1e230*/  FADD.FTZ R11, R188, R11 ;  /* 0x0000000bbc0b7221 */ /* 0x004fce0000010000 */
[----:B------:R-:W2:Y:S01]  /*1e240*/  MUFU.EX2 R193, R193 ;  /* 0x000000c100c17308 */ /* 0x000ea20000000800 */
[----:B----4-:R-:W-:-:S01]  /*1e250*/  FADD.FTZ R11, R189, R11 ;  /* 0x0000000bbd0b7221 */ /* 0x010fc20000010000 */
[----:B------:R-:W-:Y:S02]  /*1e260*/  F2FP.SATFINITE.E4M3.F32.PACK_AB_MERGE_C R188, R189, R188, RZ ;  /* 0x000000bcbdbc723e */ /* 0x000fe400048070ff */
[----:B---3--:R-:W-:-:S04]  /*1e270*/  FMNMX.FTZ R0, R0, R153, !PT ;  /* 0x0000009900007209 */ /* 0x008fc80007810000 */
[----:B------:R-:W3:Y:S01]  /*1e280*/  MUFU.EX2 R196, R196 ;  /* 0x000000c400c47308 */ /* 0x000ee20000000800 */
[----:B-1----:R-:W-:-:S01]  /*1e290*/  FADD.FTZ R11, R192, R11 ;  /* 0x0000000bc00b7221 */ /* 0x002fc20000010000 */
[----:B------:R-:W-:Y:S01]  /*1e2a0*/  FADD.FTZ R14, -R0, R14 ;  /* 0x0000000e000e7221 */ /* 0x000fe20000010100 */
[----:B------:R-:W-:-:S03]  /*1e2b0*/  FFMA.FTZ R157, R2, R0, -8 ;  /* 0xc1000000029d7423 */ /* 0x000fc60000010000 */
[C---:B------:R-:W-:Y:S01]  /*1e2c0*/  FMUL.FTZ R14, R2.reuse, R14 ;  /* 0x0000000e020e7220 */ /* 0x040fe20000410000 */
        /* <DEDUP_REMOVED lines=8> */
[----:B------:R-:W-:Y:S01]  /*1e350*/  FFMA.FTZ R174, R2, R175, -R157 ;  /* 0x000000af02ae7223 */ /* 0x000fe2000001089d */
[----:B------:R-:W-:-:S02]  /*1e360*/  IMAD.U32 R171, RZ, RZ, UR37 ;  /* 0x00000025ffab7e24 */ /* 0x000fc4000f8e00ff */
[C-C-:B------:R-:W-:Y:S01]  /*1e370*/  FFMA.FTZ R175, R2.reuse, R187, -R157.reuse ;  /* 0x000000bb02af7223 */ /* 0x140fe2000001089d */
[----:B------:R-:W-:-:S01]  /*1e380*/  FFMA.FTZ R190, R2, R190, -R157 ;  /* 0x000000be02be7223 */ /* 0x000fc2000001089d */
[----:B------:R-:W4:Y:S01]  /*1e390*/  MUFU.EX2 R14, R14 ;  /* 0x0000000e000e7308 */ /* 0x000f220000000800 */
[----:B-1----:R-:W-:-:S01]  /*1e3a0*/  FFMA.FTZ R15, R2, R162, -R157 ;  /* 0x000000a2020f7223 */ /* 0x002fc2000001089d */
        /* <DEDUP_REMOVED lines=15> */
[----:B--2---:R-:W-:-:S01]  /*1e4a0*/  FADD.FTZ R11, R193, R11 ;  /* 0x0000000bc10b7221 */ /* 0x004fc20000010000 */
[C-C-:B------:R-:W-:Y:S01]  /*1e4b0*/  FFMA.FTZ R210, R2.reuse, R210, -R157.reuse ;  /* 0x000000d202d27223 */ /* 0x140fe2000001089d */
[----:B------:R-:W-:-:S01]  /*1e4c0*/  FFMA.FTZ R211, R2, R211, -R157 ;  /* 0x000000d302d37223 */ /* 0x000fc2000001089d */
[----:B------:R-:W-:Y:S01]  /*1e4d0*/  FFMA.FTZ R214, R2, R214, -R157 ;  /* 0x000000d602d67223 */ /* 0x000fe2000001089d */
[----:B---3--:R-:W-:-:S01]  /*1e4e0*/  FADD.FTZ R11, R196, R11 ;  /* 0x0000000bc40b7221 */ /* 0x008fc20000010000 */
[-C--:B----4-:R-:W-:Y:S01]  /*1e4f0*/  FMUL.FTZ R26, R26, R14.reuse ;  /* 0x0000000e1a1a7220 */ /* 0x090fe20000410000 */
[----:B------:R-:W-:Y:S01]  /*1e500*/  FMUL.FTZ R27, R27, R14 ;  /* 0x0000000e1b1b7220 */ /* 0x000fe20000410000 */
[----:B------:R-:W2:Y:S01]  /*1e510*/  MUFU.EX2 R156, R156 ;  /* 0x0000009c009c7308 */ /* 0x000ea20000000800 */
[----:B-1----:R-:W-:-:S01]  /*1e520*/  FFMA.FTZ R10, R14, R10, R153 ;  /* 0x0000000a0e0a7223 */ /* 0x002fc20000010099 */
        /* <DEDUP_REMOVED lines=22> */
[----:B------:R-:W-:Y:S01]  /*1e690*/  MUFU.EX2 R162, R162 ;  /* 0x000000a200a27308 */ /* 0x000fe20000000800 */
[C---:B-1----:R-:W-:Y:S01]  /*1e6a0*/  F2FP.SATFINITE.E4M3.F32.PACK_AB_MERGE_C R156, R155.reuse, R156, RZ ;  /* 0x0000009c9b9c723e */ /* 0x042fe200048070ff */
[----:B------:R-:W-:Y:S01]  /*1e6b0*/  FADD.FTZ R10, R155, R10 ;  /* 0x0000000a9b0a7221 */ /* 0x000fe20000010000 */
[-C--:B------:R-:W-:Y:S01]  /*1e6c0*/  FMUL.FTZ R66, R66, R14.reuse ;  /* 0x0000000e42427220 */ /* 0x080fe20000410000 */
[----:B------:R-:W-:Y:S01]  /*1e6d0*/  FMUL.FTZ R67, R67, R14 ;  /* 0x0000000e43437220 */ /* 0x000fe20000410000 */
[----:B------:R-:W-:Y:S01]  /*1e6e0*/  F2FP.SATFINITE.E4M3.F32.PACK_AB_MERGE_C R153, R154, R153, R156 ;  /* 0x000000999a99723e */ /* 0x000fe2000480709c */
[C-C-:B------:R-:W-:Y:S01]  /*1e6f0*/  FFMA.FTZ R156, R2.reuse, R163, -R157.reuse ;  /* 0x000000a3029c7223 */ /* 0x140fe2000001089d */
[----:B------:R-:W-:-:S01]  /*1e700*/  FFMA.FTZ R163, R2, R178, -R157 ;  /* 0x000000b202a37223 */ /* 0x000fc2000001089d */
[----:B------:R-:W1:Y:S01]  /*1e710*/  MUFU.EX2 R166, R166 ;  /* 0x000000a600a67308 */ /* 0x000e620000000800 */
[----:B0-----:R-:W-:-:S01]  /*1e720*/  FADD.FTZ R10, R15, R10 ;  /* 0x0000000a0f0a7221 */ /* 0x001fc20000010000 */
[----:B------:R-:W-:Y:S01]  /*1e730*/  FFMA.FTZ R178, R2, R182, -R157 ;  /* 0x000000b602b27223 */ /* 0x000fe2000001089d */
[----:B------:R-:W-:-:S02]  /*1e740*/  VIADD R154, R5, 0x38840 ;  /* 0x00038840059a7836 */ /* 0x000fc40000000000 */
[-C--:B------:R-:W-:Y:S01]  /*1e750*/  FMUL.FTZ R70, R70, R14.reuse ;  /* 0x0000000e46467220 */ /* 0x080fe20000410000 */
[-C--:B------:R-:W-:Y:S01]  /*1e760*/  FMUL.FTZ R71, R71, R14.reuse ;  /* 0x0000000e47477220 */ /* 0x080fe20000410000 */
[-C--:B------:R-:W-:Y:S01]  /*1e770*/  FMUL.FTZ R74, R74, R14.reuse ;  /* 0x0000000e4a4a7220 */ /* 0x080fe20000410000 */
[----:B------:R-:W-:Y:S01]  /*1e780*/  FMUL.FTZ R75, R75, R14 ;  /* 0x0000000e4b4b7220 */ /* 0x000fe20000410000 */
[----:B------:R-:W0:Y:S01]  /*1e790*/  MUFU.EX2 R156, R156 ;  /* 0x0000009c009c7308 */ /* 0x000e220000000800 */
[----:B------:R-:W-:Y:S01]  /*1e7a0*/  PRMT R154, R171, 0x654, R154 ;  /* 0x00000654ab9a7816 */ /* 0x000fe2000000009a */
[C-C-:B------:R-:W-:Y:S01]  /*1e7b0*/  FFMA.FTZ R171, R2.reuse, R186, -R157.reuse ;  /* 0x000000ba02ab7223 */ /* 0x140fe2000001089d */
[----:B------:R-:W-:-:S01]  /*1e7c0*/  FFMA.FTZ R157, R2, R215, -R157 ;  /* 0x000000d7029d7223 */ /* 0x000fc2000001089d */
[-C--:B------:R-:W-:Y:S01]  /*1e7d0*/  FMUL.FTZ R78, R78, R14.reuse ;  /* 0x0000000e4e4e7220 */ /* 0x080fe20000410000 */
[----:B------:R2:W-:Y:S01]  /*1e7e0*/  SYNCS.ARRIVE.TRANS64.RED.A1T0 RZ, [R154+URZ], RZ ;  /* 0x000000ff9aff79a7 */ /* 0x0005e2000810043f */
[-C--:B------:R-:W-:Y:S01]  /*1e7f0*/  FMUL.FTZ R79, R79, R14.reuse ;  /* 0x0000000e4f4f7220 */ /* 0x080fe20000410000 */
[----:B------:R-:W-:Y:S01]  /*1e800*/  FMUL.FTZ R82, R82, R14 ;  /* 0x0000000e52527220 */ /* 0x000fe20000410000 */
[----:B------:R-:W3:Y:S01]  /*1e810*/  MUFU.EX2 R159, R159 ;  /* 0x0000009f009f7308 */ /* 0x000ee20000000800 */
[----:B-1----:R-:W-:Y:S01]  /*1e820*/  F2FP.SATFINITE.E4M3.F32.PACK_AB_MERGE_C R155, R166, R162, RZ ;  /* 0x000000a2a69b723e */ /* 0x002fe200048070ff */
[-C--:B------:R-:W-:Y:S01]  /*1e830*/  FMUL.FTZ R83, R83, R14.reuse ;  /* 0x0000000e53537220 */ /* 0x080fe20000410000 */
[-C--:B------:R-:W-:Y:S01]  /*1e840*/  FMUL.FTZ R86, R86, R14.reuse ;  /* 0x0000000e56567220 */ /* 0x080fe20000410000 */
[----:B------:R-:W-:Y:S01]  /*1e850*/  FMUL.FTZ R87, R87, R14 ;  /* 0x0000000e57577220 */ /* 0x000fe20000410000 */
[----:B--2---:R-:W-:Y:S01]  /*1e860*/  F2FP.SATFINITE.E4M3.F32.PACK_AB_MERGE_C R154, R165, R164, RZ ;  /* 0x000000a4a59a723e */ /* 0x004fe200048070ff */
[-C--:B------:R-:W-:Y:S01]  /*1e870*/  FMUL.FTZ R90, R90, R14.reuse ;  /* 0x0000000e5a5a7220 */ /* 0x080fe20000410000 */
[----:B------:R-:W-:Y:S01]  /*1e880*/  FMUL.FTZ R91, R91, R14 ;  /* 0x0000000e5b5b7220 */ /* 0x000fe20000410000 */
[----:B------:R-:W1:Y:S01]  /*1e890*/  MUFU.EX2 R160, R160 ;  /* 0x000000a000a07308 */ /* 0x000e620000000800 */
[----:B0-----:R-:W-:-:S01]  /*1e8a0*/  FADD.FTZ R10, R156, R10 ;  /* 0x0000000a9c0a7221 */ /* 0x001fc20000010000 */
[----:B------:R-:W-:Y:S01]  /*1e8b0*/  F2FP.SATFINITE.E4M3.F32.PACK_AB_MERGE_C R154, R161, R213, R154 ;  /* 0x000000d5a19a723e */ /* 0x000fe2000480709a */
[----:B------:R-:W-:Y:S01]  /*1e8c0*/  FMUL.FTZ R94, R94, R14 ;  /* 0x0000000e5e5e7220 */ /* 0x000fe20000410000 */
[----:B------:R-:W-:Y:S01]  /*1e8d0*/  F2FP.SATFINITE.E4M3.F32.PACK_AB_MERGE_C R155, R156, R15, R155 ;  /* 0x0000000f9c9b723e */ /* 0x000fe2000480709b */
[----:B------:R-:W-:-:S01]  /*1e8e0*/  FADD.FTZ R10, R162, R10 ;  /* 0x0000000aa20a7221 */ /* 0x000fc20000010000 */
[-C--:B------:R-:W-:Y:S01]  /*1e8f0*/  FMUL.FTZ R95, R95, R14.reuse ;  /* 0x0000000e5f5f7220 */ /* 0x080fe20000410000 */
[----:B------:R-:W-:Y:S01]  /*1e900*/  FMUL.FTZ R98, R98, R14 ;  /* 0x0000000e62627220 */ /* 0x000fe20000410000 */
[----:B------:R-:W0:Y:S01]  /*1e910*/  MUFU.EX2 R170, R170 ;  /* 0x000000aa00aa7308 */ /* 0x000e220000000800 */
[----:B------:R-:W-:-:S01]  /*1e920*/  FADD.FTZ R10, R166, R10 ;  /* 0x0000000aa60a7221 */ /* 0x000fc20000010000 */
[-C--:B------:R-:W-:Y:S01]  /*1e930*/  FMUL.FTZ R99, R99, R14.reuse ;  /* 0x0000000e63637220 */ /* 0x080fe20000410000 */
[-C--:B------:R-:W-:Y:S01]  /*1e940*/  FMUL.FTZ R102, R102, R14.reuse ;  /* 0x0000000e66667220 */ /* 0x080fe20000410000 */
[----:B------:R-:W-:Y:S01]  /*1e950*/  FMUL.FTZ R103, R103, R14 ;  /* 0x0000000e67677220 */ /* 0x000fe20000410000 */
[----:B---3--:R-:W-:-:S01]  /*1e960*/  FADD.FTZ R10, R159, R10 ;  /* 0x0000000a9f0a7221 */ /* 0x008fc20000010000 */
[-C--:B------:R-:W-:Y:S01]  /*1e970*/  FMUL.FTZ R106, R106, R14.reuse ;  /* 0x0000000e6a6a7220 */ /* 0x080fe20000410000 */
[----:B------:R-:W-:Y:S01]  /*1e980*/  FMUL.FTZ R107, R107, R14 ;  /* 0x0000000e6b6b7220 */ /* 0x000fe20000410000 */
[----:B------:R-:W2:Y:S01]  /*1e990*/  MUFU.EX2 R174, R174 ;  /* 0x000000ae00ae7308 */ /* 0x000ea20000000800 */
        /* <DEDUP_REMOVED lines=29> */
[----:B------:R-:W-:Y:S01]  /*1eb70*/  FMUL.FTZ R151, R151, R14 ;  /* 0x0000000e97977220 */ /* 0x000fe20000410000 */
[----:B------:R-:W-:Y:S01]  /*1eb80*/  F2FP.SATFINITE.E4M3.F32.PACK_AB_MERGE_C R156, R169, R168, R172 ;  /* 0x000000a8a99c723e */ /* 0x000fe200048070ac */
[----:B------:R-:W1:Y:S01]  /*1eb90*/  MUFU.EX2 R179, R179 ;  /* 0x000000b300b37308 */ /* 0x000e620000000800 */
[----:B0-----:R-:W-:-:S07]  /*1eba0*/  FADD.FTZ R10, R167, R10 ;  /* 0x0000000aa70a7221 */ /* 0x001fce0000010000 */
[----:B------:R-:W0:Y:S01]  /*1ebb0*/  MUFU.EX2 R171, R171 ;  /* 0x000000ab00ab7308 */ /* 0x000e220000000800 */
[----:B--2---:R-:W-:-:S07]  /*1ebc0*/  FADD.FTZ R10, R178, R10 ;  /* 0x0000000ab20a7221 */ /* 0x004fce0000010000 */
[----:B------:R-:W2:Y:S01]  /*1ebd0*/  MUFU.EX2 R175, R175 ;  /* 0x000000af00af7308 */ /* 0x000ea20000000800 */
[----:B-1----:R-:W-:-:S01]  /*1ebe0*/  FADD.FTZ R10, R179, R10 ;  /* 0x0000000ab30a7221 */ /* 0x002fc20000010000 */
[----:B------:R-:W-:-:S06]  /*1ebf0*/  F2FP.SATFINITE.E4M3.F32.PACK_AB_MERGE_C R178, R179, R178, RZ ;  /* 0x000000b2b3b2723e */ /* 0x000fcc00048070ff */
        /* <DEDUP_REMOVED lines=18> */
[----:B------:R-:W-:-:S06]  /*1ed20*/  F2FP.SATFINITE.E4M3.F32.PACK_AB_MERGE_C R198, R199, R198, RZ ;  /* 0x000000c6c7c6723e */ /* 0x000fcc00048070ff */
[----:B------:R-:W2:Y:S01]  /*1ed30*/  MUFU.EX2 R200, R200 ;  /* 0x000000c800c87308 */ /* 0x000ea20000000800 */
[----:B-1----:R-:W-:-:S01]  /*1ed40*/  FADD.FTZ R11, R197, R11 ;  /* 0x0000000bc50b7221 */ /* 0x002fc20000010000 */
        /* <DEDUP_REMOVED lines=32> */
[----:B--2---:R-:W-:Y:S01]  /*1ef50*/  FADD.FTZ R11, R212, R11 ;  /* 0x0000000bd40b7221 */ /* 0x004fe20000010000 */
[----:B------:R-:W-:-:S03]  /*1ef60*/  F2FP.SATFINITE.E4M3.F32.PACK_AB_MERGE_C R166, R158, R212, RZ ;  /* 0x000000d49ea6723e */ /* 0x000fc600048070ff */
[----:B------:R-:W-:Y:S01]  /*1ef70*/  FADD.FTZ R11, R158, R11 ;  /* 0x0000000b9e0b7221 */ /* 0x000fe20000010000 */
[----:B------:R-:W-:Y:S02]  /*1ef80*/  F2FP.SATFINITE.E4M3.F32.PACK_AB_MERGE_C R158, R177, R176, R180 ;  /* 0x000000b0b19e723e */ /* 0x000fe400048070b4 */
[----:B------:R-:W-:Y:S01]  /*1ef90*/  F2FP.SATFINITE.E4M3.F32.PACK_AB_MERGE_C R166, R209, R208, R166 ;  /* 0x000000d0d1a6723e */ /* 0x000fe200048070a6 */
[----:B-1----:R-:W-:-:S01]  /*1efa0*/  FADD.FTZ R10, R157, R10 ;  /* 0x0000000a9d0a7221 */ /* 0x002fc20000010000 */
[----:B------:R-:W-:Y:S02]  /*1efb0*/  F2FP.SATFINITE.E4M3.F32.PACK_AB_MERGE_C R173, R157, R214, RZ ;  /* 0x000000d69dad723e */ /* 0x000fe400048070ff */
[----:B------:R-:W-:Y:S02]  /*1efc0*/  F2FP.SATFINITE.E4M3.F32.PACK_AB_MERGE_C R157, R160, R159, R170 ;  /* 0x0000009fa09d723e */ /* 0x000fe400048070aa */
[----:B------:R-:W-:Y:S02]  /*1efd0*/  F2FP.SATFINITE.E4M3.F32.PACK_AB_MERGE_C R159, R167, R163, R178 ;  /* 0x000000a3a79f723e */ /* 0x000fe400048070b2 */
[----:B------:R-:W-:-:S02]  /*1efe0*/  F2FP.SATFINITE.E4M3.F32.PACK_AB_MERGE_C R160, R185, R184, R188 ;  /* 0x000000b8b9a0723e */ /* 0x000fc400048070bc */
[----:B------:R-:W-:Y:S02]  /*1eff0*/  F2FP.SATFINITE.E4M3.F32.PACK_AB_MERGE_C R163, R195, R194, R198 ;  /* 0x000000c2c3a3723e */ /* 0x000fe400048070c6 */
[----:B------:R-:W-:Y:S01]  /*1f000*/  F2FP.SATFINITE.E4M3.F32.PACK_AB_MERGE_C R167, R211, R210, R173 ;  /* 0x000000d2d3a7723e */ /* 0x000fe200048070ad */
[----:B------:R-:W-:Y:S06]  /*1f010*/  @!P0 BRA `(.L_x_3253) ;  /* 0x0000000000048947 */ /* 0x000fec0003800000 */
[----:B------:R-:W-:Y:S01]  /*1f020*/  BPT.TRAP 0x1 ;  /* 0x000000040000795c */ /* 0x000fe20000300000 */
.L_x_3253:
[----:B------:R0:W1:Y:S01]  /*1f030*/  SYNCS.PHASECHK.TRANS64.TRYWAIT P1, [R5+URZ+0x38850], R6 ;  /* 0x03885006050075a7 */ /* 0x000062000802017f */
[----:B------:R-:W-:Y:S05]  /*1f040*/  @!P0 BRA `(.L_x_3254) ;  /* 0x0000000000048947 */ /* 0x000fea0003800000 */
[----:B------:R-:W-:Y:S01]  /*1f050*/  BPT.TRAP 0x1 ;  /* 0x000000040000795c */ /* 0x000fe20000300000 */
.L_x_3254:
[----:B------:R-:W-:Y:S04]  /*1f060*/  BSSY B0, `(.L_x_3255) ;  /* 0x0000004000007945 */ /* 0x000fe80003800000 */
[----:B-1----:R-:W-:Y:S05]  /*1f070*/  @P1 BRA `(.L_x_3256) ;  /* 0x0000000000081947 */ /* 0x002fea0003800000 */
[----:B------:R-:W1:Y:S02]  /*1f080*/  SYNCS.PHASECHK.TRANS64.TRYWAIT P1, [R5+URZ+0x38850], R6 ;  /* 0x03885006050075a7 */ /* 0x000e64000802017f */
[----:B-1----:R-:W-:Y:S05]  /*1f090*/  @!P1 BRA `(.L_x_3257) ;  /* 0x0000013800d09947 */ /* 0x002fea0003800000 */
.L_x_3256:
[----:B------:R-:W-:Y:S05]  /*1f0a0*/  BSYNC B0 ;  /* 0x0000000000007941 */ /* 0x000fea0003800000 */
.L_x_3255:
        /* <DEDUP_REMOVED lines=8> */
[----:B------:R-:W-:Y:S01]  /*1f130*/  VIADD R7, R14, 0x8 ;  /* 0x000000080e077836 */ /* 0x000fe20000000000 */
[----:B------:R-:W-:-:S04]  /*1f140*/  IADD3 R14, R6, 0x2, RZ ;  /* 0x00000002060e7810 */ /* 0x000fc80007ffe0ff */
[----:B------:R0:W-:Y:S02]  /*1f150*/  BAR.SYNC.DEFER_BLOCKING R7, 0x100 ;  /* 0x000400070000751d */ /* 0x0001e40000010000 */
[----:B0-----:R-:W-:-:S04]  /*1f160*/  IMAD.MOV.U32 R7, RZ, RZ, 0x40000040 ;  /* 0x40000040ff077424 */ /* 0x001fc800078e00ff */
[----:B------:R-:W-:-:S06]  /*1f170*/  WARPGROUP.ARRIVE ;  /* 0x00000000000079c5 */ /* 0x000fcc0000000000 */
[----:B------:R-:W-:Y:S01]  /*1f180*/  QGMMA.64x256x32.F32.E4M3.E4M3 R24, R152, gdesc[UR4], R24, gsb0 ;  /* 0x03e0000498187df3 */ /* 0x000fe20008000818 */
[----:B------:R-:W-:Y:S01]  /*1f190*/  R2UR UR6, R14 ;  /* 0x000000000e0672ca */ /* 0x000fe200000e0000 */
[C---:B------:R-:W-:Y:S01]  /*1f1a0*/  VIADD R14, R6.reuse, 0x4 ;  /* 0x00000004060e7836 */ /* 0x040fe20000000000 */
[----:B------:R-:W-:Y:S01]  /*1f1b0*/  R2UR UR7, R15 ;  /* 0x000000000f0772ca */ /* 0x000fe200000e0000 */
[----:B------:R-:W-:Y:S02]  /*1f1c0*/  IMAD.MOV.U32 R15, RZ, RZ, 0x40000040 ;  /* 0x40000040ff0f7424 */ /* 0x000fe400078e00ff */
[----:B------:R-:W-:Y:S01]  /*1f1d0*/  VIADD R6, R6, 0x6 ;  /* 0x0000000606067836 */ /* 0x000fe20000000000 */
[----:B------:R-:W-:Y:S02]  /*1f1e0*/  WARPGROUP.DEPBAR.LE gsb0, 0x0 ;  /* 0x00008000000079c5 */ /* 0x000fe40000010000 */
[----:B------:R-:W-:-:S15]  /*1f1f0*/  WARPGROUP.ARRIVE ;  /* 0x00000000000079c5 */ /* 0x000fde0000000000 */
[----:B------:R-:W-:-:S04]  /*1f200*/  NOP ;  /* 0x0000000000007918 */ /* 0x000fc80000000000 */
        /* <DEDUP_REMOVED lines=16> */
.L_x_3258:
[----:B------:R-:W2:Y:S01]  /*1f310*/  LDL R7, [R1+0x3c] ;  /* 0x00003c0001077983 */ /* 0x000ea20000100800 */
[----:B------:R-:W-:Y:S01]  /*1f320*/  VIADD R5, R5, 0x38860 ;  /* 0x0003886005057836 */ /* 0x000fe20000000000 */
[----:B------:R-:W-:Y:S01]  /*1f330*/  MOV R20, R3 ;  /* 0x0000000300147202 */ /* 0x000fe20000000f00 */
[----:B------:R-:W-:Y:S02]  /*1f340*/  IMAD.U32 R6, RZ, RZ, UR37 ;  /* 0x00000025ff067e24 */ /* 0x000fe4000f8e00ff */
[----:B------:R-:W-:-:S03]  /*1f350*/  IMAD.MOV.U32 R14, RZ, RZ, R0 ;  /* 0x000000ffff0e7224 */ /* 0x000fc600078e0000 */
[----:B------:R-:W-:-:S04]  /*1f360*/  PRMT R5, R6, 0x654, R5 ;  /* 0x0000065406057816 */ /* 0x000fc80000000005 */
[----:B------:R0:W-:Y:S01]  /*1f370*/  SYNCS.ARRIVE.TRANS64.RED.A1T0 RZ, [R5+URZ], RZ ;  /* 0x000000ff05ff79a7 */ /* 0x0001e2000810043f */
[C---:B--2---:R-:W-:Y:S01]  /*1f380*/  ISETP.GT.AND P1, PT, R4.reuse, R7, PT ;  /* 0x000000070400720c */ /* 0x044fe20003f24270 */
[----:B------:R-:W-:-:S12]  /*1f390*/  VIADD R4, R4, 0xffffffff ;  /* 0xffffffff04047836 */ /* 0x000fd80000000000 */
[----:B0-----:R-:W-:Y:S05]  /*1f3a0*/  @P1 BRA `(.L_x_3259) ;  /* 0xffffffd800a01947 */ /* 0x001fea000383ffff */
.L_x_3247:
[----:B------:R-:W2:Y:S04]  /*1f3b0*/  LDL R152, [R1+0x74] ;  /* 0x0000740001987983 */ /* 0x000ea80000100800 */
[----:B------:R-:W3:Y:S01]  /*1f3c0*/  LDL R15, [R1+0x60] ;  /* 0x00006000010f7983 */ /* 0x000ee20000100800 */
[----:B------:R-:W-:Y:S05]  /*1f3d0*/  WARPSYNC.ALL ;  /* 0x0000000000007948 */ /* 0x000fea0003800000 */
[----:B------:R-:W0:Y:S01]  /*1f3e0*/  SHFL.BFLY PT, R4, R11, 0x2, 0x1f ;  /* 0x0c401f000b047f89 */ /* 0x000e2200000e0000 */
[----:B------:R-:W-:Y:S01]  /*1f3f0*/  CS2R R6, SRZ ;  /* 0x0000000000067805 */ /* 0x000fe2000001ff00 */
[----:B------:R-:W-:Y:S01]  /*1f400*/  IMAD.MOV.U32 R167, RZ, RZ, -0x800000 ;  /* 0xff800000ffa77424 */ /* 0x000fe200078e00ff */
[----:B------:R-:W-:Y:S01]  /*1f410*/  ULDC.64 UR4, c[0x0][0x9a0] ;  /* 0x0002680000047ab9 */ /* 0x000fe20000000a00 */
[----:B------:R-:W-:Y:S01]  /*1f420*/  IMAD.MOV.U32 R166, RZ, RZ, -0x800000 ;  /* 0xff800000ffa67424 */ /* 0x000fe200078e00ff */
[----:B------:R-:W4:Y:S01]  /*1f430*/  LDL.LU R9, [R1+0x78] ;  /* 0x0000780001097983 */ /* 0x000f220000300800 */
[----:B0-----:R-:W-:-:S05]  /*1f440*/  FADD.FTZ R4, R4, R11 ;  /* 0x0000000b04047221 */ /* 0x001fca0000010000 */
[----:B------:R-:W0:Y:S02]  /*1f450*/  SHFL.BFLY PT, R5, R4, 0x1, 0x1f ;  /* 0x0c201f0004057f89 */ /* 0x000e2400000e0000 */
[----:B0-----:R-:W-:Y:S01]  /*1f460*/  FADD.FTZ R5, R4, R5 ;  /* 0x0000000504057221 */ /* 0x001fe20000010000 */
[----:B------:R0:W-:Y:S08]  /*1f470*/  BAR.ARV R21, 0x100 ;  /* 0x000400150000751d */ /* 0x0001f00000002000 */
[----:B------:R-:W-:Y:S06]  /*1f480*/  BAR.ARV 0x8, 0x180 ;  /* 0x0206000000007b1d */ /* 0x000fec0000002000 */
[----:B------:R-:W-:-:S13]  /*1f490*/  FSETP.NE.FTZ.AND P0, PT, R5, RZ, PT ;  /* 0x000000ff0500720b */ /* 0x000fda0003f15000 */
[----:B------:R1:W-:Y:S02]  /*1f4a0*/  @P0 MUFU.RCP R6, R5 ;  /* 0x0000000500060308 */ /* 0x0003e40000001000 */
[----:B-1----:R-:W-:-:S05]  /*1f4b0*/  FMUL.FTZ R5, R5, 0.00390625 ;  /* 0x3b80000005057820 */ /* 0x002fca0000410000 */
[----:B------:R-:W-:-:S13]  /*1f4c0*/  FSETP.NE.FTZ.AND P0, PT, R5, RZ, PT ;  /* 0x000000ff0500720b */ /* 0x000fda0003f15000 */
[----:B------:R1:W5:Y:S02]  /*1f4d0*/  @P0 MUFU.LG2 R4, R5 ;  /* 0x0000000500040308 */ /* 0x0003640000000c00 */
[----:B-1----:R-:W-:Y:S01]  /*1f4e0*/  @P0 FMUL.FTZ R5, R2, 0.69314718246459960938 ;  /* 0x3f31721802050820 */ /* 0x002fe20000410000 */
[----:B-----5:R-:W-:-:S04]  /*1f4f0*/  @P0 FMUL.FTZ R4, R4, 0.69314718246459960938 ;  /* 0x3f31721804040820 */ /* 0x020fc80000410000 */
        /* <DEDUP_REMOVED lines=15> */
[----:B------:R-:W2:Y:S02]  /*1f5f0*/  @P0 LDC.64 R2, c[0x0][0x9c8] ;  /* 0x00027200ff020b82 */ /* 0x000ea40000000a00 */
[----:B--2---:R-:W-:-:S04]  /*1f600*/  @P0 IMAD R4, R152, R2, RZ ;  /* 0x0000000298040224 */ /* 0x004fc800078e02ff */
[C---:B---3--:R-:W-:Y:S02]  /*1f610*/  @P0 IMAD R4, R15.reuse, R3, R4 ;  /* 0x000000030f040224 */ /* 0x048fe400078e0204 */
[----:B------:R-:W-:-:S04]  /*1f620*/  @P0 IMAD.WIDE.U32 R2, R15, R2, RZ ;  /* 0x000000020f020225 */ /* 0x000fc800078e00ff */
[----:B------:R-:W-:Y:S02]  /*1f630*/  @P0 IMAD.IADD R5, R3, 0x1, R4 ;  /* 0x0000000103050824 */ /* 0x000fe400078e0204 */
[----:B------:R-:W-:Y:S02]  /*1f640*/  @P0 IMAD.MOV.U32 R4, RZ, RZ, R2 ;  /* 0x000000ffff040224 */ /* 0x000fe400078e0002 */
[----:B------:R-:W1:Y:S01]  /*1f650*/  @P0 LDC.64 R2, c[0x0][0x9d0] ;  /* 0x00027400ff020b82 */ /* 0x000e620000000a00 */
[----:B------:R-:W-:Y:S02]  /*1f660*/  IMAD.MOV.U32 R0, RZ, RZ, 0x3f800000 ;  /* 0x3f800000ff007424 */ /* 0x000fe400078e00ff */
[----:B-1----:R-:W-:-:S04]  /*1f670*/  @P0 IMAD.WIDE.U32 R4, R221, R2, R4 ;  /* 0x00000002dd040225 */ /* 0x002fc800078e0004 */
[----:B------:R-:W-:Y:S01]  /*1f680*/  @P0 IMAD R3, R221, R3, R5 ;  /* 0x00000003dd030224 */ /* 0x000fe200078e0205 */
[----:B------:R-:W-:-:S04]  /*1f690*/  @P0 LEA R2, P1, R4, UR4, 0x2 ;  /* 0x0000000404020c11 */ /* 0x000fc8000f8210ff */
[----:B------:R-:W-:-:S05]  /*1f6a0*/  @P0 LEA.HI.X R3, R4, UR5, R3, 0x2, P1 ;  /* 0x0000000504030c11 */ /* 0x000fca00088f1403 */
[----:B------:R-:W2:Y:S01]  /*1f6b0*/  @P0 LDG.E R0, desc[UR42][R2.64] ;  /* 0x0000002a02000981 */ /* 0x000ea2000c1e1900 */
[----:B----4-:R-:W-:-:S05]  /*1f6c0*/  VIADD R9, R9, 0x1 ;  /* 0x0000000109097836 */ /* 0x010fca0000000000 */
        /* <DEDUP_REMOVED lines=137> */
.L_x_3167:
        /* <DEDUP_REMOVED lines=38> */
[----:B------:R-:W-:Y:S02]  /*201c0*/  LOP3.LUT R54, R55, R54, RZ, 0x3c, !PT ;  /* 0x0000003637367212 */ /* 0x000fe400078e3cff */
[----:B------:R-:W-:Y:S02]  /*201d0*/  SHF.R.U64 R4, R4, 0x3, RZ ;  /* 0x0000000304047819 */ /* 0x000fe400000012ff */
[----:B------:R-:W-:Y:S02]  /*201e0*/  IADD3 R42, P3, R2, 0xc020, RZ ;  /* 0x0000c020022a7810 */ /* 0x000fe40007f7e0ff */
[----:B------:R-:W-:-:S02]  /*201f0*/  SHF.R.U64 R27, R27, 0x3, RZ ;  /* 0x000000031b1b7819 */ /* 0x000fc400000012ff */
[----:B------:R-:W-:Y:S02]  /*20200*/  IADD3.X R55, RZ, R3, RZ, P0, !PT ;  /* 0x00000003ff377210 */ /* 0x000fe400007fe4ff */
[----:B------:R-:W-:Y:S02]  /*20210*/  LOP3.LUT R20, R4, R20, RZ, 0x3c, !PT ;  /* 0x0000001404147212 */ /* 0x000fe400078e3cff */
[----:B------:R-:W-:Y:S02]  /*20220*/  MOV R9, R50 ;  /* 0x0000003200097202 */ /* 0x000fe40000000f00 */
[----:B------:R-:W-:Y:S02]  /*20230*/  LOP3.LUT R43, R42, 0x380, RZ, 0xc0, !PT ;  /* 0x000003802a2b7812 */ /* 0x000fe400078ec0ff */
[----:B------:R-:W-:Y:S01]  /*20240*/  LOP3.LUT R26, R27, R26, RZ, 0x3c, !PT ;  /* 0x0000001a1b1a7212 */ /* 0x000fe200078e3cff */
[----:B------:R-:W-:Y:S01]  /*20250*/  IMAD.X R27, RZ, RZ, R3, P4 ;  /* 0x000000ffff1b7224 */ /* 0x000fe200020e0603 */
[----:B------:R-:W-:Y:S01]  /*20260*/  MOV R4, R54 ;  /* 0x0000003600047202 */ /* 0x000fe20000000f00 */
[----:B------:R-:W-:Y:S01]  /*20270*/  STL [R1+0x10], R9 ;  /* 0x0000100901007387 */ /* 0x000fe20000100800 */
[----:B------:R-:W-:-:S02]  /*20280*/  IADD3 R50, P4, R2, 0x4020, RZ ;  /* 0x0000402002327810 */ /* 0x000fc40007f9e0ff */
[----:B------:R-:W-:Y:S01]  /*20290*/  IADD3 R30, P2, R2, 0x8040, RZ ;  /* 0x00008040021e7810 */ /* 0x000fe20007f5e0ff */
[----:B------:R0:W-:Y:S01]  /*202a0*/  STL [R1+0xc], R4 ;  /* 0x00000c0401007387 */ /* 0x0001e20000100800 */
[----:B------:R-:W-:Y:S01]  /*202b0*/  SHF.R.U64 R43, R43, 0x3, RZ ;  /* 0x000000032b2b7819 */ /* 0x000fe200000012ff */
[--C-:B------:R-:W-:Y:S01]  /*202c0*/  IMAD.X R51, RZ, RZ, R3.reuse, P4 ;  /* 0x000000ffff337224 */ /* 0x100fe200020e0603 */
[----:B------:R-:W-:Y:S02]  /*202d0*/  LOP3.LUT R31, R30, 0x380, RZ, 0xc0, !PT ;  /* 0x000003801e1f7812 */ /* 0x000fe400078ec0ff */
[----:B------:R-:W-:Y:S01]  /*202e0*/  LOP3.LUT R42, R43, R42, RZ, 0x3c, !PT ;  /* 0x0000002a2b2a7212 */ /* 0x000fe200078e3cff */
[----:B------:R-:W-:Y:S01]  /*202f0*/  IMAD.X R43, RZ, RZ, R3, P3 ;  /* 0x000000ffff2b7224 */ /* 0x000fe200018e0603 */
[----:B------:R-:W-:Y:S02]  /*20300*/  SHF.R.U64 R31, R31, 0x3, RZ ;  /* 0x000000031f1f7819 */ /* 0x000fe400000012ff */
[----:B------:R-:W-:-:S02]  /*20310*/  IADD3 R10, P1, R2, 0x8020, RZ ;  /* 0x00008020020a7810 */ /* 0x000fc40007f3e0ff */
        /* <DEDUP_REMOVED lines=8> */
[----:B------:R-:W-:Y:S02]  /*203a0*/  IADD3 R42, P2, R2, 0x4000, RZ ;  /* 0x00004000022a7810 */ /* 0x000fe40007f5e0ff */
[----:B------:R-:W-:Y:S01]  /*203b0*/  LOP3.LUT R11, R10, 0x380, RZ, 0xc0, !PT ;  /* 0x000003800a0b7812 */ /* 0x000fe200078ec0ff */
[----:B------:R1:W-:Y:S01]  /*203c0*/  STL [R1+0x4], R4 ;  /* 0x0000040401007387 */ /* 0x0003e20000100800 */
[----:B------:R-:W-:Y:S02]  /*203d0*/  IADD3 R12, P0, R2, 0x8000, RZ ;  /* 0x00008000020c7810 */ /* 0x000fe40007f1e0ff */
[----:B------:R-:W-:Y:S01]  /*203e0*/  SHF.R.U64 R11, R11, 0x3, RZ ;  /* 0x000000030b0b7819 */ /* 0x000fe200000012ff */
[----:B0-----:R-:W0:Y:S01]  /*203f0*/  S2R R9, SR_TID.X ;  /* 0x0000000000097919 */ /* 0x001e220000002100 */
[----:B------:R-:W-:Y:S02]  /*20400*/  LOP3.LUT R13, R12, 0x380, RZ, 0xc0, !PT ;  /* 0x000003800c0d7812 */ /* 0x000fe400078ec0ff */
[----:B------:R-:W-:Y:S01]  /*20410*/  LOP3.LUT R10, R11, R10, RZ, 0x3c, !PT ;  /* 0x0000000a0b0a7212 */ /* 0x000fe200078e3cff */
[----:B------:R-:W-:Y:S01]  /*20420*/  IMAD.X R11, RZ, RZ, R3, P1 ;  /* 0x000000ffff0b7224 */ /* 0x000fe200008e0603 */
[----:B------:R-:W-:-:S02]  /*20430*/  SHF.R.U64 R13, R13, 0x3, RZ ;  /* 0x000000030d0d7819 */ /* 0x000fc400000012ff */
[----:B-1----:R-:W-:Y:S02]  /*20440*/  LOP3.LUT R4, R42, 0x380, RZ, 0xc0, !PT ;  /* 0x000003802a047812 */ /* 0x002fe400078ec0ff */
[----:B------:R-:W-:Y:S01]  /*20450*/  LOP3.LUT R12, R13, R12, RZ, 0x3c, !PT ;  /* 0x0000000c0d0c7212 */ /* 0x000fe200078e3cff */
[----:B------:R-:W-:Y:S01]  /*20460*/  IMAD.X R13, RZ, RZ, R3, P0 ;  /* 0x000000ffff0d7224 */ /* 0x000fe200000e0603 */
[----:B------:R-:W-:Y:S02]  /*20470*/  SHF.R.U64 R4, R4, 0x3, RZ ;  /* 0x0000000304047819 */ /* 0x000fe400000012ff */
[----:B------:R-:W-:Y:S02]  /*20480*/  MOV R228, R10 ;  /* 0x0000000a00e47202 */ /* 0x000fe40000000f00 */
[----:B------:R-:W-:Y:S02]  /*20490*/  LOP3.LUT R42, R4, R42, RZ, 0x3c, !PT ;  /* 0x0000002a042a7212 */ /* 0x000fe400078e3cff */
[----:B------:R-:W-:-:S02]  /*204a0*/  MOV R4, R26 ;  /* 0x0000001a00047202 */ /* 0x000fc40000000f00 */
[C---:B------:R-:W-:Y:S02]  /*204b0*/  IADD3 R26, P1, R2.reuse, 0x60, RZ ;  /* 0x00000060021a7810 */ /* 0x040fe40007f3e0ff */
[C---:B------:R-:W-:Y:S01]  /*204c0*/  IADD3 R10, P0, R2.reuse, 0x40, RZ ;  /* 0x00000040020a7810 */ /* 0x040fe20007f1e0ff */
[----:B------:R1:W-:Y:S01]  /*204d0*/  STL [R1], R4 ;  /* 0x0000000401007387 */ /* 0x0003e20000100800 */
[----:B------:R-:W-:Y:S01]  /*204e0*/  IADD3 R14, P3, R2, 0x4060, RZ ;  /* 0x00004060020e7810 */ /* 0x000fe20007f7e0ff */
[--C-:B------:R-:W-:Y:S01]  /*204f0*/  IMAD.X R27, RZ, RZ, R3.reuse, P1 ;  /* 0x000000ffff1b7224 */ /* 0x100fe200008e0603 */
[----:B------:R-:W-:Y:S01]  /*20500*/  IADD3.X R43, RZ, R3, RZ, P2, !PT ;  /* 0x00000003ff2b7210 */ /* 0x000fe200017fe4ff */
[----:B------:R-:W-:Y:S01]  /*20510*/  IMAD.X R11, RZ, RZ, R3, P0 ;  /* 0x000000ffff0b7224 */ /* 0x000fe200000e0603 */
[----:B------:R-:W-:Y:S02]  /*20520*/  LOP3.LUT R15, R14, 0x380, RZ, 0xc0, !PT ;  /* 0x000003800e0f7812 */ /* 0x000fe400078ec0ff */
[----:B------:R-:W-:-:S02]  /*20530*/  MOV R227, R12 ;  /* 0x0000000c00e37202 */ /* 0x000fc40000000f00 */
[----:B------:R-:W-:Y:S02]  /*20540*/  SHF.R.U64 R15, R15, 0x3, RZ ;  /* 0x000000030f0f7819 */ /* 0x000fe400000012ff */
[----:B-1----:R-:W-:Y:S02]  /*20550*/  LOP3.LUT R4, R26, 0x380, RZ, 0xc0, !PT ;  /* 0x000003801a047812 */ /* 0x002fe400078ec0ff */
[----:B------:R-:W-:Y:S01]  /*20560*/  LOP3.LUT R14, R15, R14, RZ, 0x3c, !PT ;  /* 0x0000000e0f0e7212 */ /* 0x000fe200078e3cff */
[----:B------:R-:W-:Y:S01]  /*20570*/  IMAD.X R15, RZ, RZ, R3, P3 ;  /* 0x000000ffff0f7224 */ /* 0x000fe200018e0603 */
[----:B------:R-:W-:Y:S02]  /*20580*/  SHF.R.U64 R4, R4, 0x3, RZ ;  /* 0x0000000304047819 */ /* 0x000fe400000012ff */
[----:B------:R-:W-:Y:S02]  /*20590*/  MOV R225, R20 ;  /* 0x0000001400e17202 */ /* 0x000fe40000000f00 */
[----:B------:R-:W-:-:S02]  /*205a0*/  LOP3.LUT R26, R4, R26, RZ, 0x3c, !PT ;  /* 0x0000001a041a7212 */ /* 0x000fc400078e3cff */
[----:B------:R-:W-:Y:S02]  /*205b0*/  LOP3.LUT R4, R10, 0x380, RZ, 0xc0, !PT ;  /* 0x000003800a047812 */ /* 0x000fe400078ec0ff */
[----:B------:R-:W-:Y:S02]  /*205c0*/  MOV R229, R30 ;  /* 0x0000001e00e57202 */ /* 0x000fe40000000f00 */
[----:B------:R-:W-:Y:S02]  /*205d0*/  SHF.R.U64 R4, R4, 0x3, RZ ;  /* 0x0000000304047819 */ /* 0x000fe400000012ff */
[----:B------:R-:W-:Y:S02]  /*205e0*/  MOV R226, R14 ;  /* 0x0000000e00e27202 */ /* 0x000fe40000000f00 */
[----:B------:R-:W-:Y:S02]  /*205f0*/  LOP3.LUT R10, R4, R10, RZ, 0x3c, !PT ;  /* 0x0000000a040a7212 */ /* 0x000fe400078e3cff */
[----:B------:R-:W-:-:S02]  /*20600*/  MOV R215, R50 ;  /* 0x0000003200d77202 */ /* 0x000fc40000000f00 */
[----:B------:R-:W-:Y:S02]  /*20610*/  MOV R212, R10 ;  /* 0x0000000a00d47202 */ /* 0x000fe40000000f00 */
[----:B------:R-:W-:Y:S02]  /*20620*/  IADD3 R10, P0, R2, 0x20, RZ ;  /* 0x00000020020a7810 */ /* 0x000fe40007f1e0ff */
[----:B------:R-:W-:Y:S02]  /*20630*/  MOV R214, R42 ;  /* 0x0000002a00d67202 */ /* 0x000fe40000000f00 */
[----:B------:R-:W-:Y:S01]  /*20640*/  LOP3.LUT R4, R10, 0x380, RZ, 0xc0, !PT ;  /* 0x000003800a047812 */ /* 0x000fe200078ec0ff */
[----:B------:R-:W-:Y:S01]  /*20650*/  IMAD.X R11, RZ, RZ, R3, P0 ;  /* 0x000000ffff0b7224 */ /* 0x000fe200000e0603 */
[----:B------:R-:W-:Y:S02]  /*20660*/  MOV R213, R26 ;  /* 0x0000001a00d57202 */ /* 0x000fe40000000f00 */
[----:B------:R-:W-:-:S04]  /*20670*/  SHF.R.U64 R4, R4, 0x3, RZ ;  /* 0x0000000304047819 */ /* 0x000fc800000012ff */
[----:B------:R-:W-:Y:S02]  /*20680*/  LOP3.LUT R10, R4, R10, RZ, 0x3c, !PT ;  /* 0x0000000a040a7212 */ /* 0x000fe400078e3cff */
[----:B------:R-:W-:Y:S02]  /*20690*/  LOP3.LUT R4, R2, 0x380, RZ, 0xc0, !PT ;  /* 0x0000038002047812 */ /* 0x000fe400078ec0ff */
[----:B------:R-:W-:Y:S02]  /*206a0*/  MOV R211, R10 ;  /* 0x0000000a00d37202 */ /* 0x000fe40000000f00 */
[----:B------:R-:W-:-:S04]  /*206b0*/  SHF.R.U64 R4, R4, 0x3, RZ ;  /* 0x0000000304047819 */ /* 0x000fc800000012ff */
[----:B------:R-:W-:-:S04]  /*206c0*/  LOP3.LUT R2, R4, R2, RZ, 0x3c, !PT ;  /* 0x0000000204027212 */ /* 0x000fc800078e3cff */
[----:B------:R-:W-:Y:S02]  /*206d0*/  MOV R210, R2 ;  /* 0x0000000200d27202 */ /* 0x000fe40000000f00 */
[----:B0-----:R-:W-:-:S04]  /*206e0*/  LOP3.LUT P0, R2, R9, 0x3, RZ, 0xc0, !PT ;  /* 0x0000000309027812 */ /* 0x001fc8000780c0ff */
[----:B------:R-:W-:Y:S01]  /*206f0*/  ISETP.EQ.OR P0, PT, R2, 0x3, !P0 ;  /* 0x000000030200780c */ /* 0x000fe20004702670 */
[----:B------:R-:W-:-:S03]  /*20700*/  IMAD.SHL.U32 R2, R9, 0x4, RZ ;  /* 0x0000000409027824 */ /* 0x000fc600078e00ff */
[----:B------:R-:W-:Y:S02]  /*20710*/  SEL R13, R0, R29, P0 ;  /* 0x0000001d000d7207 */ /* 0x000fe40000000000 */
[----:B------:R-:W-:Y:S02]  /*20720*/  LOP3.LUT R2, R2, 0xc, RZ, 0xc0, !PT ;  /* 0x0000000c02027812 */ /* 0x000fe400078ec0ff */
[----:B------:R-:W-:Y:S02]  /*20730*/  SEL R21, R29, R0, P0 ;  /* 0x000000001d157207 */ /* 0x000fe40000000000 */
[----:B------:R-:W-:Y:S02]  /*20740*/  IADD3 R2, P1, R2, UR4, RZ ;  /* 0x0000000402027c10 */ /* 0x000fe4000ff3e0ff */
[----:B------:R-:W-:Y:S01]  /*20750*/  SEL R4, R5, R25, P0 ;  /* 0x0000001905047207 */ /* 0x000fe20000000000 */
[----:B------:R-:W-:Y:S01]  /*20760*/  UMOV UR4, 0xffffffff ;  /* 0xffffffff00047882 */ /* 0x000fe20000000000 */
[----:B------:R-:W-:Y:S01]  /*20770*/  SEL R5, R25, R5, P0 ;  /* 0x0000000519057207 */ /* 0x000fe20000000000 */
[----:B------:R-:W-:-:S05]  /*20780*/  IMAD.X R3, RZ, RZ, UR5, P1 ;  /* 0x00000005ff037e24 */ /* 0x000fca00088e06ff */
[----:B------:R0:W5:Y:S01]  /*20790*/  LDG.E.CONSTANT R0, desc[UR42][R2.64] ;  /* 0x0000002a02007981 */ /* 0x000162000c1e9900 */
[----:B------:R-:W-:Y:S05]  /*207a0*/  BRA.DIV UR4, `(.L_x_3262) ;  /* 0x0000012604207947 */ /* 0x000fea000b800000 */
[----:B------:R-:W-:Y:S01]  /*207b0*/  SEL R54, R112, R113, P0 ;  /* 0x0000007170367207 */ /* 0x000fe20000000000 */
[----:B-----5:R-:W-:Y:S01]  /*207c0*/  SHFL.IDX PT, R4, R4, R0, 0x1c1f ;  /* 0x001c1f0004047589 */ /* 0x020fe200000e0000 */
[----:B------:R-:W-:Y:S01]  /*207d0*/  SEL R55, R116, R117, P0 ;  /* 0x0000007574377207 */ /* 0x000fe20000000000 */
[----:B------:R-:W-:Y:S01]  /*207e0*/  IMAD.MOV.U32 R11, RZ, RZ, RZ ;  /* 0x000000ffff0b7224 */ /* 0x000fe200078e00ff */
[----:B------:R-:W-:Y:S01]  /*207f0*/  SEL R112, R113, R112, P0 ;  /* 0x0000007071707207 */ /* 0x000fe20000000000 */
[----:B0-----:R-:W-:Y:S01]  /*20800*/  SHFL.IDX PT, R3, R13, R0, 0x1c1f ;  /* 0x001c1f000d037589 */ /* 0x001fe200000e0000 */
        /* <DEDUP_REMOVED lines=183> */
[----:B0-----:R-:W-:-:S02]  /*21380*/  SEL R173, R47, R92, P0 ;  /* 0x0000005c2fad7207 */ /* 0x001fc40000000000 */
[----:B------:R-:W-:Y:S01]  /*21390*/  SEL R172, R92, R47, P0 ;  /* 0x0000002f5cac7207 */ /* 0x000fe20000000000 */
[----:B------:R-:W-:Y:S01]  /*213a0*/  SHFL.IDX PT, R21, R25, R0, 0x1c1f ;  /* 0x001c1f0019157589 */ /* 0x000fe200000e0000 */
[----:B-1----:R-:W-:Y:S02]  /*213b0*/  SEL R169, R50, R100, P0 ;  /* 0x0000006432a97207 */ /* 0x002fe40000000000 */
[----:B------:R-:W-:Y:S01]  /*213c0*/  SEL R168, R100, R50, P0 ;  /* 0x0000003264a87207 */ /* 0x000fe20000000000 */
[----:B------:R-:W0:Y:S01]  /*213d0*/  SHFL.IDX PT, R25, R44, R2, 0x1c1f ;  /* 0x001c1f022c197589 */ /* 0x000e2200000e0000 */
[----:B--2---:R-:W-:Y:S02]  /*213e0*/  SEL R147, R51, R104, P0 ;  /* 0x0000006833937207 */ /* 0x004fe40000000000 */
[----:B---3--:R-:W-:Y:S01]  /*213f0*/  SEL R47, R58, R62, P0 ;  /* 0x0000003e3a2f7207 */ /* 0x008fe20000000000 */
[----:B------:R-:W-:Y:S01]  /*21400*/  SHFL.IDX PT, R49, R49, R0, 0x1c1f ;  /* 0x001c1f0031317589 */ /* 0x000fe200000e0000 */
[----:B----4-:R-:W-:-:S02]  /*21410*/  SEL R50, R66, R74, P0 ;  /* 0x0000004a42327207 */ /* 0x010fc40000000000 */
[----:B------:R-:W-:Y:S01]  /*21420*/  SEL R192, R43, R52, P0 ;  /* 0x000000342bc07207 */ /* 0x000fe20000000000 */
[----:B------:R-:W1:Y:S01]  /*21430*/  SHFL.IDX PT, R96, R96, R2, 0x1c1f ;  /* 0x001c1f0260607589 */ /* 0x000e6200000e0000 */
        /* <DEDUP_REMOVED lines=31> */
[----:B0-----:R-:W-:Y:S01]  /*21630*/  SEL R196, R21, R25, P0 ;  /* 0x0000001915c47207 */ /* 0x001fe20000000000 */
        /* <DEDUP_REMOVED lines=23> */
[----:B-1----:R-:W-:Y:S01]  /*217b0*/  SEL R171, R49, R96, P0 ;  /* 0x0000006031ab7207 */ /* 0x002fe20000000000 */
[----:B------:R-:W1:Y:S01]  /*217c0*/  SHFL.IDX PT, R144, R144, R2, 0x1c1f ;  /* 0x001c1f0290907589 */ /* 0x000e6200000e0000 */
        /* <DEDUP_REMOVED lines=9> */
[----:B--2---:R-:W-:Y:S02]  /*21860*/  SEL R100, R53, R108, P0 ;  /* 0x0000006c35647207 */ /* 0x004fe40000000000 */
[----:B---3--:R-:W-:Y:S01]  /*21870*/  SEL R3, R54, R112, P0 ;  /* 0x0000007036037207 */ /* 0x008fe20000000000 */
[----:B------:R-:W2:Y:S01]  /*21880*/  SHFL.IDX PT, R159, R159, R2, 0x1c1f ;  /* 0x001c1f029f9f7589 */ /* 0x000ea200000e0000 */
[----:B----4-:R-:W-:-:S02]  /*21890*/  SEL R4, R55, R116, P0 ;  /* 0x0000007437047207 */ /* 0x010fc40000000000 */
[----:B------:R-:W-:Y:S01]  /*218a0*/  SEL R5, R56, R120, P0 ;  /* 0x0000007838057207 */ /* 0x000fe20000000000 */
[----:B------:R-:W-:Y:S01]  /*218b0*/  SHFL.IDX PT, R65, R65, R0, 0x1c1f ;  /* 0x001c1f0041417589 */ /* 0x000fe200000e0000 */
[----:B------:R-:W-:Y:S02]  /*218c0*/  SEL R6, R57, R124, P0 ;  /* 0x0000007c39067207 */ /* 0x000fe40000000000 */
[----:B0-----:R-:W-:Y:S01]  /*218d0*/  SEL R7, R61, R128, P0 ;  /* 0x000000803d077207 */ /* 0x001fe20000000000 */
[----:B------:R-:W0:Y:S01]  /*218e0*/  SHFL.IDX PT, R146, R146, R2, 0x1c1f ;  /* 0x001c1f0292927589 */ /* 0x000e2200000e0000 */
[----:B------:R-:W-:Y:S02]  /*218f0*/  SEL R8, R64, R132, P0 ;  /* 0x0000008440087207 */ /* 0x000fe40000000000 */
[----:B------:R-:W-:Y:S01]  /*21900*/  SEL R9, R69, R136, P0 ;  /* 0x0000008845097207 */ /* 0x000fe20000000000 */
[----:B------:R-:W3:Y:S01]  /*21910*/  SHFL.IDX PT, R44, R153, R2, 0x1c1f ;  /* 0x001c1f02992c7589 */ /* 0x000ee200000e0000 */
[----:B------:R-:W-:-:S02]  /*21920*/  SEL R10, R72, R140, P0 ;  /* 0x0000008c480a7207 */ /* 0x000fc40000000000 */
[----:B-1----:R-:W-:Y:S01]  /*21930*/  SEL R20, R73, R144, P0 ;  /* 0x0000009049147207 */ /* 0x002fe20000000000 */
[----:B------:R-:W-:Y:S01]  /*21940*/  SHFL.IDX PT, R85, R85, R0, 0x1c1f ;  /* 0x001c1f0055557589 */ /* 0x000fe200000e0000 */
[----:B------:R-:W-:Y:S02]  /*21950*/  SEL R21, R77, R148, P0 ;  /* 0x000000944d157207 */ /* 0x000fe40000000000 */
[----:B------:R-:W-:Y:S01]  /*21960*/  SEL R78, R106, R103, P0 ;  /* 0x000000676a4e7207 */ /* 0x000fe20000000000 */
[----:B------:R-:W1:Y:S01]  /*21970*/  SHFL.IDX PT, R154, R154, R2, 0x1c1f ;  /* 0x001c1f029a9a7589 */ /* 0x000e6200000e0000 */
[----:B------:R-:W-:Y:S02]  /*21980*/  SEL R82, R111, R107, P0 ;  /* 0x0000006b6f527207 */ /* 0x000fe40000000000 */
[----:B------:R-:W-:Y:S01]  /*21990*/  SEL R90, R123, R127, P0 ;  /* 0x0000007f7b5a7207 */ /* 0x000fe20000000000 */
[----:B------:R-:W4:Y:S01]  /*219a0*/  SHFL.IDX PT, R89, R155, R2, 0x1c1f ;  /* 0x001c1f029b597589 */ /* 0x000f2200000e0000 */
[----:B--2---:R-:W-:-:S02]  /*219b0*/  SEL R24, R81, R159, P0 ;  /* 0x0000009f51187207 */ /* 0x004fc40000000000 */
[----:B------:R-:W-:Y:S01]  /*219c0*/  SEL R53, R108, R53, P0 ;  /* 0x000000356c357207 */ /* 0x000fe20000000000 */
[----:B------:R-:W-:Y:S01]  /*219d0*/  SHFL.IDX PT, R93, R93, R0, 0x1c1f ;  /* 0x001c1f005d5d7589 */ /* 0x000fe200000e0000 */
[----:B------:R-:W-:Y:S02]  /*219e0*/  SEL R54, R112, R54, P0 ;  /* 0x0000003670367207 */ /* 0x000fe40000000000 */
[----:B------:R-:W-:Y:S01]  /*219f0*/  SEL R55, R116, R55, P0 ;  /* 0x0000003774377207 */ /* 0x000fe20000000000 */
[----:B------:R-:W2:Y:S01]  /*21a00*/  SHFL.IDX PT, R156, R156, R2, 0x1c1f ;  /* 0x001c1f029c9c7589 */ /* 0x000ea200000e0000 */
[----:B0-----:R-:W-:Y:S02]  /*21a10*/  SEL R25, R65, R146, P0 ;  /* 0x0000009241197207 */ /* 0x001fe40000000000 */
[----:B------:R-:W-:Y:S01]  /*21a20*/  SEL R56, R120, R56, P0 ;  /* 0x0000003878387207 */ /* 0x000fe20000000000 */
[----:B------:R-:W-:Y:S01]  /*21a30*/  SHFL.IDX PT, R97, R97, R0, 0x1c1f ;  /* 0x001c1f0061617589 */ /* 0x000fe200000e0000 */
[----:B---3--:R-:W-:-:S02]  /*21a40*/  SEL R26, R40, R44, P0 ;  /* 0x0000002c281a7207 */ /* 0x008fc40000000000 */
[----:B------:R-:W-:Y:S01]  /*21a50*/  SEL R57, R124, R57, P0 ;  /* 0x000000397c397207 */ /* 0x000fe20000000000 */
[----:B------:R-:W0:Y:S01]  /*21a60*/  SHFL.IDX PT, R157, R157, R2, 0x1c1f ;  /* 0x001c1f029d9d7589 */ /* 0x000e2200000e0000 */
[----:B------:R-:W-:Y:S02]  /*21a70*/  SEL R61, R128, R61, P0 ;  /* 0x0000003d803d7207 */ /* 0x000fe40000000000 */
[----:B------:R-:W-:Y:S01]  /*21a80*/  SEL R64, R132, R64, P0 ;  /* 0x0000004084407207 */ /* 0x000fe20000000000 */
[----:B------:R-:W-:Y:S01]  /*21a90*/  SHFL.IDX PT, R101, R101, R0, 0x1c1f ;  /* 0x001c1f0065657589 */ /* 0x000fe200000e0000 */
[----:B-1----:R-:W-:Y:S02]  /*21aa0*/  SEL R27, R85, R154, P0 ;  /* 0x0000009a551b7207 */ /* 0x002fe40000000000 */
[----:B------:R-:W-:Y:S01]  /*21ab0*/  SEL R69, R136, R69, P0 ;  /* 0x0000004588457207 */ /* 0x000fe20000000000 */
[----:B------:R-:W1:Y:S01]  /*21ac0*/  SHFL.IDX PT, R158, R158, R2, 0x1c1f ;  /* 0x001c1f029e9e7589 */ /* 0x000e6200000e0000 */
[----:B----4-:R-:W-:-:S02]  /*21ad0*/  SEL R32, R109, R89, P0 ;  /* 0x000000596d207207 */ /* 0x010fc40000000000 */
[----:B------:R-:W-:Y:S01]  /*21ae0*/  SEL R72, R140, R72, P0 ;  /* 0x000000488c487207 */ /* 0x000fe20000000000 */
[----:B------:R-:W3:Y:S01]  /*21af0*/  SHFL.IDX PT, R59, R59, R2, 0x1c1f ;  /* 0x001c1f023b3b7589 */ /* 0x000ee200000e0000 */
[----:B------:R-:W-:Y:S02]  /*21b00*/  SEL R73, R144, R73, P0 ;  /* 0x0000004990497207 */ /* 0x000fe40000000000 */
[----:B------:R-:W-:Y:S01]  /*21b10*/  SEL R77, R148, R77, P0 ;  /* 0x0000004d944d7207 */ /* 0x000fe20000000000 */
[----:B------:R-:W4:Y:S01]  /*21b20*/  SHFL.IDX PT, R113, R113, R2, 0x1c1f ;  /* 0x001c1f0271717589 */ /* 0x000f2200000e0000 */
[----:B--2---:R-:W-:Y:S02]  /*21b30*/  SEL R36, R93, R156, P0 ;  /* 0x0000009c5d247207 */ /* 0x004fe40000000000 */
[----:B------:R-:W-:Y:S01]  /*21b40*/  SEL R81, R159, R81, P0 ;  /* 0x000000519f517207 */ /* 0x000fe20000000000 */
[----:B------:R-:W-:Y:S01]  /*21b50*/  SHFL.IDX PT, R121, R63, R0, 0x1c1f ;  /* 0x001c1f003f797589 */ /* 0x000fe200000e0000 */
[----:B------:R-:W-:-:S02]  /*21b60*/  SEL R65, R146, R65, P0 ;  /* 0x0000004192417207 */ /* 0x000fc40000000000 */
[----:B------:R-:W-:Y:S01]  /*21b70*/  SEL R44, R44, R40, P0 ;  /* 0x000000282c2c7207 */ /* 0x000fe20000000000 */
[----:B------:R-:W2:Y:S01]  /*21b80*/  SHFL.IDX PT, R70, R70, R2, 0x1c1f ;  /* 0x001c1f0246467589 */ /* 0x000ea200000e0000 */
[----:B0-----:R-:W-:Y:S02]  /*21b90*/  SEL R37, R97, R157, P0 ;  /* 0x0000009d61257207 */ /* 0x001fe40000000000 */
[----:B------:R-:W-:Y:S01]  /*21ba0*/  SEL R85, R154, R85, P0 ;  /* 0x000000559a557207 */ /* 0x000fe20000000000 */
[----:B------:R-:W-:Y:S01]  /*21bb0*/  SHFL.IDX PT, R83, R83, R0, 0x1c1f ;  /* 0x001c1f0053537589 */ /* 0x000fe200000e0000 */
[----:B------:R-:W-:Y:S02]  /*21bc0*/  SEL R89, R89, R109, P0 ;  /* 0x0000006d59597207 */ /* 0x000fe40000000000 */
[----:B------:R-:W-:Y:S01]  /*21bd0*/  SEL R93, R156, R93, P0 ;  /* 0x0000005d9c5d7207 */ /* 0x000fe20000000000 */
[----:B------:R-:W0:Y:S01]  /*21be0*/  SHFL.IDX PT, R94, R94, R2, 0x1c1f ;  /* 0x001c1f025e5e7589 */ /* 0x000e2200000e0000 */
[----:B-1----:R-:W-:-:S02]  /*21bf0*/  SEL R45, R101, R158, P0 ;  /* 0x0000009e652d7207 */ /* 0x002fc40000000000 */
[----:B------:R-:W-:Y:S01]  /*21c00*/  SEL R97, R157, R97, P0 ;  /* 0x000000619d617207 */ /* 0x000fe20000000000 */
[----:B------:R-:W1:Y:S01]  /*21c10*/  SHFL.IDX PT, R102, R102, R2, 0x1c1f ;  /* 0x001c1f0266667589 */ /* 0x000e6200000e0000 */
[----:B---3--:R-:W-:Y:S02]  /*21c20*/  SEL R46, R105, R59, P0 ;  /* 0x0000003b692e7207 */ /* 0x008fe40000000000 */
[----:B------:R-:W-:Y:S01]  /*21c30*/  SEL R101, R158, R101, P0 ;  /* 0x000000659e657207 */ /* 0x000fe20000000000 */
[----:B------:R-:W3:Y:S01]  /*21c40*/  SHFL.IDX PT, R110, R110, R2, 0x1c1f ;  /* 0x001c1f026e6e7589 */ /* 0x000ee200000e0000 */
[----:B----4-:R-:W-:Y:S02]  /*21c50*/  SEL R48, R117, R113, P0 ;  /* 0x0000007175307207 */ /* 0x010fe40000000000 */
[----:B------:R-:W-:Y:S01]  /*21c60*/  SEL R59, R59, R105, P0 ;  /* 0x000000693b3b7207 */ /* 0x000fe20000000000 */
[----:B------:R-:W4:Y:S01]  /*21c70*/  SHFL.IDX PT, R118, R118, R2, 0x1c1f ;  /* 0x001c1f0276767589 */ /* 0x000f2200000e0000 */
[----:B------:R-:W-:-:S02]  /*21c80*/  SEL R113, R113, R117, P0 ;  /* 0x0000007571717207 */ /* 0x000fc40000000000 */
[----:B------:R-:W-:Y:S01]  /*21c90*/  SEL R103, R103, R106, P0 ;  /* 0x0000006a67677207 */ /* 0x000fe20000000000 */
[----:B------:R-:W4:Y:S01]  /*21ca0*/  SHFL.IDX PT, R119, R119, R0, 0x1c1f ;  /* 0x001c1f0077777589 */ /* 0x000f2200000e0000 */
[----:B--2---:R-:W-:Y:S02]  /*21cb0*/  SEL R49, R121, R70, P0 ;  /* 0x0000004679317207 */ /* 0x004fe40000000000 */
[----:B------:R-:W-:Y:S01]  /*21cc0*/  SEL R70, R70, R121, P0 ;  /* 0x0000007946467207 */ /* 0x000fe20000000000 */
[----:B------:R-:W-:Y:S01]  /*21cd0*/  SHFL.IDX PT, R122, R122, R0, 0x1c1f ;  /* 0x001c1f007a7a7589 */ /* 0x000fe200000e0000 */
[----:B------:R-:W-:Y:S02]  /*21ce0*/  SEL R107, R107, R111, P0 ;  /* 0x0000006f6b6b7207 */ /* 0x000fe40000000000 */
[----:B------:R-:W-:Y:S01]  /*21cf0*/  SEL R123, R127, R123, P0 ;  /* 0x0000007b7f7b7207 */ /* 0x000fe20000000000 */
[----:B------:R-:W2:Y:S01]  /*21d00*/  SHFL.IDX PT, R126, R126, R2, 0x1c1f ;  /* 0x001c1f027e7e7589 */ /* 0x000ea200000e0000 */
[----:B0-----:R-:W-:-:S02]  /*21d10*/  SEL R68, R83, R94, P0 ;  /* 0x0000005e53447207 */ /* 0x001fc40000000000 */
[----:B------:R-:W-:Y:S01]  /*21d20*/  SEL R83, R94, R83, P0 ;  /* 0x000000535e537207 */ /* 0x000fe20000000000 */
[----:B------:R-:W-:Y:S01]  /*21d30*/  SHFL.IDX PT, R125, R125, R0, 0x1c1f ;  /* 0x001c1f007d7d7589 */ /* 0x000fe200000e0000 */
[----:B-1----:R-:W-:Y:S02]  /*21d40*/  SEL R76, R87, R102, P0 ;  /* 0x00000066574c7207 */ /* 0x002fe40000000000 */
[----:B------:R-:W-:Y:S01]  /*21d50*/  SEL R87, R102, R87, P0 ;  /* 0x0000005766577207 */ /* 0x000fe20000000000 */
[----:B------:R-:W0:Y:S01]  /*21d60*/  SHFL.IDX PT, R134, R134, R2, 0x1c1f ;  /* 0x001c1f0286867589 */ /* 0x000e2200000e0000 */
[----:B---3--:R-:W-:Y:S02]  /*21d70*/  SEL R80, R91, R110, P0 ;  /* 0x0000006e5b507207 */ /* 0x008fe40000000000 */
[----:B------:R-:W-:Y:S01]  /*21d80*/  SEL R91, R110, R91, P0 ;  /* 0x0000005b6e5b7207 */ /* 0x000fe20000000000 */
[----:B------:R-:W-:Y:S01]  /*21d90*/  SHFL.IDX PT, R130, R133, R0, 0x1c1f ;  /* 0x001c1f0085827589 */ /* 0x000fe200000e0000 */
[----:B----4-:R-:W-:-:S02]  /*21da0*/  SEL R84, R114, R118, P0 ;  /* 0x0000007672547207 */ /* 0x010fc40000000000 */
[----:B------:R-:W-:Y:S01]  /*21db0*/  SEL R114, R118, R114, P0 ;  /* 0x0000007276727207 */ /* 0x000fe20000000000 */
[----:B------:R-:W1:Y:S01]  /*21dc0*/  SHFL.IDX PT, R129, R138, R2, 0x1c1f ;  /* 0x001c1f028a817589 */ /* 0x000e6200000e0000 */
[----:B------:R-:W-:Y:S02]  /*21dd0*/  SEL R86, R119, R115, P0 ;  /* 0x0000007377567207 */ /* 0x000fe40000000000 */
[----:B------:R-:W-:Y:S01]  /*21de0*/  SEL R115, R115, R119, P0 ;  /* 0x0000007773737207 */ /* 0x000fe20000000000 */
[----:B------:R-:W-:Y:S04]  /*21df0*/  SHFL.IDX PT, R131, R131, R0, 0x1c1f ;  /* 0x001c1f0083837589 */ /* 0x000fe800000e0000 */
[----:B------:R-:W3:Y:S01]  /*21e00*/  SHFL.IDX PT, R142, R142, R2, 0x1c1f ;  /* 0x001c1f028e8e7589 */ /* 0x000ee200000e0000 */
[----:B--2---:R-:W-:-:S02]  /*21e10*/  SEL R88, R122, R126, P0 ;  /* 0x0000007e7a587207 */ /* 0x004fc40000000000 */
[----:B------:R-:W-:Y:S01]  /*21e20*/  SEL R122, R126, R122, P0 ;  /* 0x0000007a7e7a7207 */ /* 0x000fe20000000000 */
[----:B------:R-:W-:Y:S04]  /*21e30*/  SHFL.IDX PT, R31, R31, R0, 0x1c1f ;  /* 0x001c1f001f1f7589 */ /* 0x000fe800000e0000 */
[----:B------:R-:W2:Y:S01]  /*21e40*/  SHFL.IDX PT, R30, R30, R2, 0x1c1f ;  /* 0x001c1f021e1e7589 */ /* 0x000ea200000e0000 */
[----:B0-----:R-:W-:Y:S02]  /*21e50*/  SEL R92, R125, R134, P0 ;  /* 0x000000867d5c7207 */ /* 0x001fe40000000000 */
[----:B------:R-:W-:Y:S01]  /*21e60*/  SEL R125, R134, R125, P0 ;  /* 0x0000007d867d7207 */ /* 0x000fe20000000000 */
[----:B------:R-:W-:Y:S04]  /*21e70*/  SHFL.IDX PT, R29, R29, R0, 0x1c1f ;  /* 0x001c1f001d1d7589 */ /* 0x000fe800000e0000 */
[----:B------:R-:W0:Y:S01]  /*21e80*/  SHFL.IDX PT, R28, R28, R2, 0x1c1f ;  /* 0x001c1f021c1c7589 */ /* 0x000e2200000e0000 */
[----:B-1----:R-:W-:-:S02]  /*21e90*/  SEL R96, R130, R129, P0 ;  /* 0x0000008182607207 */ /* 0x002fc40000000000 */
[----:B------:R-:W-:Y:S01]  /*21ea0*/  SEL R129, R129, R130, P0 ;  /* 0x0000008281817207 */ /* 0x000fe20000000000 */
[----:B------:R1:W4:Y:S04]  /*21eb0*/  SHFL.IDX PT, R63, R208, R0, 0x1c1f ;  /* 0x001c1f00d03f7589 */ /* 0x00032800000e0000 */
[----:B------:R1:W1:Y:S01]  /*21ec0*/  SHFL.IDX PT, R95, R95, R0, 0x1c1f ;  /* 0x001c1f005f5f7589 */ /* 0x00026200000e0000 */
[----:B---3--:R-:W-:Y:S02]  /*21ed0*/  SEL R99, R131, R142, P0 ;  /* 0x0000008e83637207 */ /* 0x008fe40000000000 */
[----:B------:R-:W-:Y:S01]  /*21ee0*/  SEL R131, R142, R131, P0 ;  /* 0x000000838e837207 */ /* 0x000fe20000000000 */
[----:B------:R3:W1:Y:S04]  /*21ef0*/  SHFL.IDX PT, R0, R209, R2, 0x1c1f ;  /* 0x001c1f02d1007589 */ /* 0x00066800000e0000 */
[----:B------:R3:W1:Y:S01]  /*21f00*/  SHFL.IDX PT, R150, R150, R2, 0x1c1f ;  /* 0x001c1f0296967589 */ /* 0x00066200000e0000 */
[----:B--2---:R-:W-:-:S02]  /*21f10*/  SEL R190, R31, R30, P0 ;  /* 0x0000001e1fbe7207 */ /* 0x004fc40000000000 */
[----:B------:R-:W-:Y:S02]  /*21f20*/  SEL R191, R30, R31, P0 ;  /* 0x0000001f1ebf7207 */ /* 0x000fe40000000000 */
[----:B0-----:R-:W-:Y:S02]  /*21f30*/  SEL R187, R29, R28, P0 ;  /* 0x0000001c1dbb7207 */ /* 0x001fe40000000000 */
[----:B---3--:R-:W-:-:S07]  /*21f40*/  SEL R186, R28, R29, P0 ;  /* 0x0000001d1cba7207 */ /* 0x008fce0000000000 */
.L_x_3665:
[----:B------:R-:W2:Y:S01]  /*21f50*/  LDL.LU R94, [R1] ;  /* 0x00000000015e7983 */ /* 0x000ea20000300800 */
[----:B------:R-:W-:Y:S05]  /*21f60*/  WARPSYNC.ALL ;  /* 0x0000000000007948 */ /* 0x000fea0003800000 */
[----:B------:R-:W3:Y:S01]  /*21f70*/  LDL.LU R2, [R1+0x4] ;  /* 0x0000040001027983 */ /* 0x000ee20000300800 */
[----:B------:R-:W-:Y:S01]  /*21f80*/  F2FP.BF16.F32.PACK_AB R12, R204, R206 ;  /* 0x000000cecc0c723e */ /* 0x000fe200000010ff */
[----:B------:R-:W-:Y:S01]  /*21f90*/  ULDC.64 UR4, c[0x0][0xc00] ;  /* 0x0003000000047ab9 */ /* 0x000fe20000000a00 */
[----:B------:R-:W-:Y:S01]  /*21fa0*/  F2FP.BF16.F32.PACK_AB R13, R25, R24 ;  /* 0x00000018190d723e */ /* 0x000fe200000010ff */
[----:B------:R-:W4:Y:S01]  /*21fb0*/  LDL.LU R108, [R1+0x8] ;  /* 0x00000800016c7983 */ /* 0x000f220000300800 */
[----:B------:R-:W-:Y:S01]  /*21fc0*/  F2FP.BF16.F32.PACK_AB R14, R205, R207 ;  /* 0x000000cfcd0e723e */ /* 0x000fe200000010ff */
[----:B------:R-:W-:Y:S01]  /*21fd0*/  ULDC.64 UR6, c[0x0][0xc08] ;  /* 0x0003020000067ab9 */ /* 0x000fe20000000a00 */
[----:B------:R-:W-:Y:S01]  /*21fe0*/  F2FP.BF16.F32.PACK_AB R15, R65, R81 ;  /* 0x00000051410f723e */ /* 0x000fe200000010ff */
[----:B------:R-:W-:Y:S01]  /*21ff0*/  BAR.SYNC.DEFER_BLOCKING 0x1, 0x100 ;  /* 0x0044000000007b1d */ /* 0x000fe20000010000 */
[----:B------:R-:W-:-:S02]  /*22000*/  F2FP.BF16.F32.PACK_AB R28, R200, R202 ;  /* 0x000000cac81c723e */ /* 0x000fc400000010ff */
[----:B------:R-:W-:Y:S02]  /*22010*/  F2FP.BF16.F32.PACK_AB R29, R27, R26 ;  /* 0x0000001a1b1d723e */ /* 0x000fe400000010ff */
[----:B------:R-:W-:-:S03]  /*22020*/  F2FP.BF16.F32.PACK_AB R30, R201, R203 ;  /* 0x000000cbc91e723e */ /* 0x000fc600000010ff */
[----:B------:R-:W0:Y:S01]  /*22030*/  LDC R110, c[0x0][0xbe8] ;  /* 0x0002fa00ff6e7b82 */ /* 0x000e220000000800 */
[----:B------:R-:W-:Y:S01]  /*22040*/  F2FP.BF16.F32.PACK_AB R31, R85, R44 ;  /* 0x0000002c551f723e */ /* 0x000fe200000010ff */
[----:B------:R-:W4:Y:S01]  /*22050*/  LDL.LU R106, [R1+0xc] ;  /* 0x00000c00016a7983 */ /* 0x000f220000300800 */
[----:B------:R-:W-:Y:S02]  /*22060*/  F2FP.BF16.F32.PACK_AB R40, R196, R198 ;  /* 0x000000c6c428723e */ /* 0x000fe400000010ff */
[----:B------:R-:W-:Y:S01]  /*22070*/  F2FP.BF16.F32.PACK_AB R41, R36, R32 ;  /* 0x000000202429723e */ /* 0x000fe200000010ff */
[----:B------:R-:W4:Y:S01]  /*22080*/  LDL.LU R105, [R1+0x10] ;  /* 0x0000100001697983 */ /* 0x000f220000300800 */
[----:B------:R-:W-:Y:S02]  /*22090*/  F2FP.BF16.F32.PACK_AB R42, R197, R199 ;  /* 0x000000c7c52a723e */ /* 0x000fe400000010ff */
[----:B------:R-:W-:Y:S01]  /*220a0*/  F2FP.BF16.F32.PACK_AB R43, R93, R89 ;  /* 0x000000595d2b723e */ /* 0x000fe200000010ff */
[----:B------:R-:W4:Y:S04]  /*220b0*/  LDL.LU R102, [R1+0x6c] ;  /* 0x00006c0001667983 */ /* 0x000f280000300800 */
[----:B------:R1:W-:Y:S04]  /*220c0*/  STSM.16.M88.4 [R210], R12 ;  /* 0x0000000cd2007844 */ /* 0x0003e80000000200 */
[----:B------:R1:W-:Y:S04]  /*220d0*/  STSM.16.M88.4 [R211], R28 ;  /* 0x0000001cd3007844 */ /* 0x0003e80000000200 */
[----:B------:R0:W-:Y:S01]  /*220e0*/  STSM.16.M88.4 [R212], R40 ;  /* 0x00000028d4007844 */ /* 0x0001e20000000200 */
[----:B-1----:R-:W-:-:S02]  /*220f0*/  F2FP.BF16.F32.PACK_AB R12, R192, R194 ;  /* 0x000000c2c00c723e */ /* 0x002fc400000010ff */
        /* <DEDUP_REMOVED lines=8> */
[----:B0-----:R-:W-:Y:S02]  /*22180*/  F2FP.BF16.F32.PACK_AB R40, R185, R187 ;  /* 0x000000bbb928723e */ /* 0x001fe400000010ff */
[----:B------:R-:W-:Y:S01]  /*22190*/  F2FP.BF16.F32.PACK_AB R41, R49, R48 ;  /* 0x000000303129723e */ /* 0x000fe200000010ff */
[----:B------:R0:W-:Y:S01]  /*221a0*/  STSM.16.M88.4 [R214], R28 ;  /* 0x0000001cd6007844 */ /* 0x0001e20000000200 */
[----:B------:R-:W-:Y:S02]  /*221b0*/  F2FP.BF16.F32.PACK_AB R42, R184, R186 ;  /* 0x000000bab82a723e */ /* 0x000fe400000010ff */
[----:B------:R-:W-:Y:S02]  /*221c0*/  F2FP.BF16.F32.PACK_AB R43, R70, R113 ;  /* 0x00000071462b723e */ /* 0x000fe400000010ff */
[----:B-1----:R-:W-:-:S03]  /*221d0*/  F2FP.BF16.F32.PACK_AB R12, R181, R183 ;  /* 0x000000b7b50c723e */ /* 0x002fc600000010ff */
[----:B------:R1:W-:Y:S01]  /*221e0*/  STSM.16.M88.4 [R215], R40 ;  /* 0x00000028d7007844 */ /* 0x0003e20000000200 */
[----:B------:R-:W-:Y:S02]  /*221f0*/  F2FP.BF16.F32.PACK_AB R13, R51, R50 ;  /* 0x00000032330d723e */ /* 0x000fe400000010ff */
[----:B------:R-:W-:Y:S02]  /*22200*/  F2FP.BF16.F32.PACK_AB R14, R180, R182 ;  /* 0x000000b6b40e723e */ /* 0x000fe400000010ff */
[----:B------:R-:W-:Y:S02]  /*22210*/  F2FP.BF16.F32.PACK_AB R15, R67, R66 ;  /* 0x00000042430f723e */ /* 0x000fe400000010ff */
[----:B0-----:R-:W-:Y:S02]  /*22220*/  F2FP.BF16.F32.PACK_AB R28, R177, R179 ;  /* 0x000000b3b11c723e */ /* 0x001fe400000010ff */
        /* <DEDUP_REMOVED lines=15> */
[----:B------:R-:W-:Y:S01]  /*22320*/  F2FP.BF16.F32.PACK_AB R29, R80, R78 ;  /* 0x0000004e501d723e */ /* 0x000fe200000010ff */
[----:B------:R-:W-:Y:S01]  /*22330*/  STSM.16.M88.4 [R228], R12 ;  /* 0x0000000ce4007844 */ /* 0x000fe20000000200 */
[----:B------:R-:W-:-:S02]  /*22340*/  F2FP.BF16.F32.PACK_AB R30, R53, R104 ;  /* 0x00000068351e723e */ /* 0x000fc400000010ff */
[----:B------:R-:W-:Y:S02]  /*22350*/  F2FP.BF16.F32.PACK_AB R31, R91, R103 ;  /* 0x000000675b1f723e */ /* 0x000fe400000010ff */
[----:B0-----:R-:W-:Y:S02]  /*22360*/  F2FP.BF16.F32.PACK_AB R40, R4, R3 ;  /* 0x000000030428723e */ /* 0x001fe400000010ff */
[----:B------:R-:W-:Y:S01]  /*22370*/  F2FP.BF16.F32.PACK_AB R41, R84, R82 ;  /* 0x000000525429723e */ /* 0x000fe200000010ff */
[----:B------:R-:W-:Y:S01]  /*22380*/  STSM.16.M88.4 [R229], R28 ;  /* 0x0000001ce5007844 */ /* 0x000fe20000000200 */
[----:B------:R-:W-:Y:S02]  /*22390*/  F2FP.BF16.F32.PACK_AB R42, R55, R54 ;  /* 0x00000036372a723e */ /* 0x000fe400000010ff */
[----:B------:R-:W-:-:S05]  /*223a0*/  F2FP.BF16.F32.PACK_AB R43, R114, R107 ;  /* 0x0000006b722b723e */ /* 0x000fca00000010ff */
[----:B--2---:R0:W-:Y:S04]  /*223b0*/  STSM.16.M88.4 [R94], R40 ;  /* 0x000000285e007844 */ /* 0x0041e80000000200 */
[----:B0-----:R-:W2:Y:S01]  /*223c0*/  LDL.LU R94, [R1+0x70] ;  /* 0x00007000015e7983 */ /* 0x001ea20000300800 */
[----:B------:R-:W-:Y:S02]  /*223d0*/  F2FP.BF16.F32.PACK_AB R12, R6, R5 ;  /* 0x00000005060c723e */ /* 0x000fe400000010ff */
[----:B------:R-:W-:Y:S02]  /*223e0*/  F2FP.BF16.F32.PACK_AB R13, R88, R86 ;  /* 0x00000056580d723e */ /* 0x000fe400000010ff */
[----:B------:R-:W-:Y:S02]  /*223f0*/  F2FP.BF16.F32.PACK_AB R14, R57, R56 ;  /* 0x00000038390e723e */ /* 0x000fe400000010ff */
[----:B------:R-:W-:-:S05]  /*22400*/  F2FP.BF16.F32.PACK_AB R15, R122, R115 ;  /* 0x000000737a0f723e */ /* 0x000fca00000010ff */
[----:B---3--:R0:W-:Y:S04]  /*22410*/  STSM.16.M88.4 [R2], R12 ;  /* 0x0000000c02007844 */ /* 0x0081e80000000200 */
[----:B0-----:R-:W3:Y:S01]  /*22420*/  LDL.LU R2, [R1+0x68] ;  /* 0x0000680001027983 */ /* 0x001ee20000300800 */
[----:B------:R-:W-:Y:S02]  /*22430*/  F2FP.BF16.F32.PACK_AB R28, R8, R7 ;  /* 0x00000007081c723e */ /* 0x000fe400000010ff */
[----:B------:R-:W-:Y:S02]  /*22440*/  F2FP.BF16.F32.PACK_AB R29, R92, R90 ;  /* 0x0000005a5c1d723e */ /* 0x000fe400000010ff */
[----:B------:R-:W-:Y:S02]  /*22450*/  F2FP.BF16.F32.PACK_AB R30, R64, R61 ;  /* 0x0000003d401e723e */ /* 0x000fe400000010ff */
[----:B------:R-:W-:-:S05]  /*22460*/  F2FP.BF16.F32.PACK_AB R31, R125, R123 ;  /* 0x0000007b7d1f723e */ /* 0x000fca00000010ff */
[----:B----4-:R0:W-:Y:S01]  /*22470*/  STSM.16.M88.4 [R108], R28 ;  /* 0x0000001c6c007844 */ /* 0x0101e20000000200 */
[----:B------:R-:W-:Y:S02]  /*22480*/  F2FP.BF16.F32.PACK_AB R40, R10, R9 ;  /* 0x000000090a28723e */ /* 0x000fe400000010ff */
[----:B------:R-:W-:Y:S02]  /*22490*/  F2FP.BF16.F32.PACK_AB R41, R99, R96 ;  /* 0x000000606329723e */ /* 0x000fe400000010ff */
[----:B------:R-:W-:Y:S02]  /*224a0*/  F2FP.BF16.F32.PACK_AB R42, R72, R69 ;  /* 0x00000045482a723e */ /* 0x000fe400000010ff */
[----:B------:R-:W-:Y:S02]  /*224b0*/  F2FP.BF16.F32.PACK_AB R43, R131, R129 ;  /* 0x00000081832b723e */ /* 0x000fe400000010ff */
[----:B------:R-:W-:Y:S02]  /*224c0*/  F2FP.BF16.F32.PACK_AB R12, R21, R20 ;  /* 0x00000014150c723e */ /* 0x000fe400000010ff */
[----:B------:R-:W-:-:S02]  /*224d0*/  F2FP.BF16.F32.PACK_AB R14, R77, R73 ;  /* 0x000000494d0e723e */ /* 0x000fc400000010ff */
[----:B0-----:R-:W-:Y:S02]  /*224e0*/  SEL R28, R63, R0, P0 ;  /* 0x000000003f1c7207 */ /* 0x001fe40000000000 */
[----:B------:R-:W-:Y:S02]  /*224f0*/  SEL R30, R0, R63, P0 ;  /* 0x0000003f001e7207 */ /* 0x000fe40000000000 */
[----:B------:R-:W-:Y:S02]  /*22500*/  SEL R29, R95, R150, P0 ;  /* 0x000000965f1d7207 */ /* 0x000fe40000000000 */
[----:B------:R-:W-:Y:S02]  /*22510*/  SEL R31, R150, R95, P0 ;  /* 0x0000005f961f7207 */ /* 0x000fe40000000000 */
[----:B------:R-:W-:Y:S02]  /*22520*/  F2FP.BF16.F32.PACK_AB R13, R29, R28 ;  /* 0x0000001c1d0d723e */ /* 0x000fe400000010ff */
[----:B------:R-:W-:Y:S01]  /*22530*/  F2FP.BF16.F32.PACK_AB R15, R31, R30 ;  /* 0x0000001e1f0f723e */ /* 0x000fe200000010ff */
[----:B------:R0:W-:Y:S04]  /*22540*/  STSM.16.M88.4 [R106], R40 ;  /* 0x000000286a007844 */ /* 0x0001e80000000200 */
[----:B------:R1:W-:Y:S01]  /*22550*/  STSM.16.M88.4 [R105], R12 ;  /* 0x0000000c69007844 */ /* 0x0003e20000000200 */
[----:B------:R-:W-:Y:S01]  /*22560*/  BAR.SYNC.DEFER_BLOCKING 0x1, 0x100 ;  /* 0x0044000000007b1d */ /* 0x000fe20000010000 */
[----:B------:R-:W-:-:S04]  /*22570*/  ISETP.NE.U32.AND P0, PT, RZ, UR4, PT ;  /* 0x00000004ff007c0c */ /* 0x000fc8000bf05070 */
[----:B------:R-:W-:Y:S02]  /*22580*/  ISETP.NE.AND.EX P0, PT, RZ, UR5, PT, P0 ;  /* 0x00000005ff007c0c */ /* 0x000fe4000bf05300 */
[----:B0-----:R-:W-:-:S04]  /*22590*/  IADD3 R40, P1, R102, UR4, RZ ;  /* 0x0000000466287c10 */ /* 0x001fc8000ff3e0ff */
[----:B--2---:R-:W-:-:S07]  /*225a0*/  IADD3.X R41, R94, UR5, RZ, P1, !PT ;  /* 0x000000055e297c10 */ /* 0x004fce0008ffe4ff */
[----:B------:R-:W5:Y:S01]  /*225b0*/  @P0 LDG.E R11, desc[UR42][R40.64] ;  /* 0x0000002a280b0981 */ /* 0x000f62000c1e1900 */
[----:B------:R-:W-:-:S04]  /*225c0*/  ISETP.NE.U32.AND P3, PT, RZ, UR6, PT ;  /* 0x00000006ff007c0c */ /* 0x000fc8000bf65070 */
[----:B------:R-:W-:-:S13]  /*225d0*/  ISETP.NE.AND.EX P3, PT, RZ, UR7, PT, P3 ;  /* 0x00000007ff007c0c */ /* 0x000fda000bf65330 */
[----:B-1----:R-:W-:Y:S01]  /*225e0*/  @P3 IADD3 R12, P1, R102, UR6, RZ ;  /* 0x00000006660c3c10 */ /* 0x002fe2000ff3e0ff */
[----:B------:R-:W-:-:S03]  /*225f0*/  ULDC UR6, c[0x0][0xa88] ;  /* 0x0002a20000067ab9 */ /* 0x000fc60000000800 */
[----:B------:R-:W-:Y:S01]  /*22600*/  @P3 IADD3.X R13, R94, UR7, RZ, P1, !PT ;  /* 0x000000075e0d3c10 */ /* 0x000fe20008ffe4ff */
[----:B------:R-:W-:Y:S01]  /*22610*/  IMAD.MOV.U32 R94, RZ, RZ, 0x9b8 ;  /* 0x000009b8ff5e7424 */ /* 0x000fe200078e00ff */
[----:B---3--:R-:W-:Y:S01]  /*22620*/  ISETP.GT.AND P2, PT, R2, 0x1, PT ;  /* 0x000000010200780c */ /* 0x008fe20003f44270 */
[----:B------:R-:W-:-:S03]  /*22630*/  IMAD.U32 R0, RZ, RZ, UR6 ;  /* 0x00000006ff007e24 */ /* 0x000fc6000f8e00ff */
[----:B------:R-:W-:-:S03]  /*22640*/  SEL R94, R94, 0x978, P2 ;  /* 0x000009785e5e7807 */ /* 0x000fc60001000000 */
[----:B------:R0:W5:Y:S01]  /*22650*/  @P3 LDG.E R0, desc[UR42][R12.64] ;  /* 0x0000002a0c003981 */ /* 0x000162000c1e1900 */
[----:B------:R1:W2:Y:S08]  /*22660*/  LDC.64 R42, c[0x0][R94+0x220] ;  /* 0x000088005e2a7b82 */ /* 0x0002b00000000a00 */
[----:B------:R1:W3:Y:S08]  /*22670*/  LDC.64 R14, c[0x0][R94+0x228] ;  /* 0x00008a005e0e7b82 */ /* 0x0002f00000000a00 */
[----:B0-----:R1:W0:Y:S01]  /*22680*/  LDC.64 R12, c[0x0][R94+0x218] ;  /* 0x000086005e0c7b82 */ /* 0x0012220000000a00 */
[----:B------:R-:W-:-:S13]  /*22690*/  ISETP.NE.AND P1, PT, R110, 0x1, PT ;  /* 0x000000016e00780c */ /* 0x000fda0003f25270 */
[----:B------:R-:W4:Y:S08]  /*226a0*/  @P1 LDC R2, c[0x0][0xbec] ;  /* 0x0002fb00ff021b82 */ /* 0x000f300000000800 */
[----:B------:R-:W0:Y:S01]  /*226b0*/  @P1 LDC R63, c[0x0][0xbf0] ;  /* 0x0002fc00ff3f1b82 */ /* 0x000e220000000800 */
[----:B-1----:R-:W-:Y:S05]  /*226c0*/  @P3 BRA `(.L_x_3263) ;  /* 0x0000000000103947 */ /* 0x002fea0003800000 */
[----:B------:R-:W-:Y:S05]  /*226d0*/  @!P0 BRA `(.L_x_3263) ;  /* 0x00000000000c8947 */ /* 0x000fea0003800000 */
[----:B-----5:R-:W2:Y:S04]  /*226e0*/  LDG.E R0, desc[UR42][R40.64] ;  /* 0x0000002a28007981 */ /* 0x020ea8000c1e1900 */
[----:B------:R-:W2:Y:S02]  /*226f0*/  LDG.E R40, desc[UR42][R40.64+0x4] ;  /* 0x0000042a28287981 */ /* 0x000ea4000c1e1900 */
[----:B--2---:R-:W-:-:S07]  /*22700*/  IMAD.IADD R0, R40, 0x1, -R0 ;  /* 0x0000000128007824 */ /* 0x004fce00078e0a00 */
.L_x_3263:
[----:B------:R-:W2:Y:S04]  /*22710*/  LDL R40, [R1+0x5c] ;  /* 0x00005c0001287983 */ /* 0x000ea80000100800 */
[----:B------:R-:W3:Y:S04]  /*22720*/  LDL.LU R41, [R1+0x60] ;  /* 0x0000600001297983 */ /* 0x000ee80000300800 */
[----:B------:R-:W4:Y:S04]  /*22730*/  LDL.LU R95, [R1+0x74] ;  /* 0x00007400015f7983 */ /* 0x000f280000300800 */
[----:B------:R-:W2:Y:S04]  /*22740*/  LDL R112, [R1+0x2c] ;  /* 0x00002c0001707983 */ /* 0x000ea80000100800 */
[----:B------:R-:W3:Y:S01]  /*22750*/  LDL R111, [R1+0x84] ;  /* 0x00008400016f7983 */ /* 0x000ee20000100800 */
[----:B------:R-:W-:-:S03]  /*22760*/  ISETP.NE.U32.AND P0, PT, RZ, UR4, PT ;  /* 0x00000004ff007c0c */ /* 0x000fc6000bf05070 */
[----:B------:R-:W3:Y:S01]  /*22770*/  LDL R117, [R1+0x190] ;  /* 0x0001900001757983 */ /* 0x000ee20000100800 */
[----:B------:R-:W-:-:S03]  /*22780*/  ISETP.NE.AND.EX P0, PT, RZ, UR5, PT, P0 ;  /* 0x00000005ff007c0c */ /* 0x000fc6000bf05300 */
[----:B------:R-:W3:Y:S01]  /*22790*/  LDL R116, [R1+0x104] ;  /* 0x0001040001747983 */ /* 0x000ee20000100800 */
[-C--:B0-----:R-:W-:Y:S02]  /*227a0*/  IMAD R106, R13, R221.reuse, RZ ;  /* 0x000000dd0d6a7224 */ /* 0x081fe400078e02ff */
[----:B------:R-:W-:-:S04]  /*227b0*/  IMAD.WIDE.U32 R12, R12, R221, RZ ;  /* 0x000000dd0c0c7225 */ /* 0x000fc800078e00ff */
[----:B------:R-:W-:Y:S02]  /*227c0*/  IMAD.IADD R106, R13, 0x1, R106 ;  /* 0x000000010d6a7824 */ /* 0x000fe400078e026a */
[----:B-----5:R-:W-:Y:S01]  /*227d0*/  IMAD R0, R0, R110, RZ ;  /* 0x0000006e00007224 */ /* 0x020fe200078e02ff */
[----:B----4-:R-:W-:Y:S02]  /*227e0*/  SEL R105, R95, RZ, !P0 ;  /* 0x000000ff5f697207 */ /* 0x010fe40004000000 */
[----:B--2---:R-:W-:-:S05]  /*227f0*/  IADD3 R102, R40, R112, RZ ;  /* 0x0000007028667210 */ /* 0x004fca0007ffe0ff */
[----:B------:R-:W-:-:S04]  /*22800*/  @P1 IMAD.HI.U32 R40, R102, R2, RZ ;  /* 0x0000000266281227 */ /* 0x000fc800078e00ff */
[----:B------:R-:W-:Y:S01]  /*22810*/  IMAD.MOV.U32 R2, RZ, RZ, R102 ;  /* 0x000000ffff027224 */ /* 0x000fe200078e0066 */
[----:B------:R-:W-:Y:S02]  /*22820*/  @P1 SHF.R.U32.HI R2, RZ, R63, R40 ;  /* 0x0000003fff021219 */ /* 0x000fe40000011628 */
[----:B---3--:R-:W-:Y:S02]  /*22830*/  SEL R63, R41, RZ, !P0 ;  /* 0x000000ff293f7207 */ /* 0x008fe40004000000 */
[----:B------:R0:W1:Y:S03]  /*22840*/  LDC.64 R40, c[0x0][R94+0x210] ;  /* 0x000084005e287b82 */ /* 0x0000660000000a00 */
[----:B------:R-:W-:-:S05]  /*22850*/  IMAD R43, R43, R63, RZ ;  /* 0x0000003f2b2b7224 */ /* 0x000fca00078e02ff */
[----:B0-----:R-:W0:Y:S01]  /*22860*/  LDC.64 R94, c[0x0][0xba8] ;  /* 0x0002ea00ff5e7b82 */ /* 0x001e220000000a00 */
[----:B------:R-:W-:Y:S01]  /*22870*/  SEL R109, R111, RZ, P2 ;  /* 0x000000ff6f6d7207 */ /* 0x000fe20001000000 */
[C---:B------:R-:W-:Y:S02]  /*22880*/  IMAD R105, R42.reuse, R105, R43 ;  /* 0x000000692a697224 */ /* 0x040fe400078e022b */
[----:B------:R-:W-:-:S04]  /*22890*/  IMAD.WIDE.U32 R42, R42, R63, RZ ;  /* 0x0000003f2a2a7225 */ /* 0x000fc800078e00ff */
[-C--:B------:R-:W-:Y:S01]  /*228a0*/  IMAD R108, R15, R109.reuse, RZ ;  /* 0x0000006d0f6c7224 */ /* 0x080fe200078e02ff */
[----:B------:R-:W-:Y:S01]  /*228b0*/  IADD3 R42, P0, P3, R42, R12, R11 ;  /* 0x0000000c2a2a7210 */ /* 0x000fe20007b1e00b */
[----:B------:R-:W-:-:S04]  /*228c0*/  IMAD.WIDE.U32 R14, R14, R109, RZ ;  /* 0x0000006d0e0e7225 */ /* 0x000fc800078e00ff */
[----:B------:R-:W-:Y:S01]  /*228d0*/  IMAD.IADD R105, R43, 0x1, R105 ;  /* 0x000000012b697824 */ /* 0x000fe200078e0269 */
[----:B------:R-:W-:Y:S02]  /*228e0*/  IADD3 R14, P4, P5, R2, R42, R14 ;  /* 0x0000002a020e7210 */ /* 0x000fe40007d9e00e */
[----:B------:R-:W-:Y:S01]  /*228f0*/  SHF.R.S32.HI R42, RZ, 0x1f, R11 ;  /* 0x0000001fff2a7819 */ /* 0x000fe2000001140b */
[----:B------:R-:W-:Y:S01]  /*22900*/  IMAD.IADD R108, R15, 0x1, R108 ;  /* 0x000000010f6c7824 */ /* 0x000fe200078e026c */
[----:B------:R-:W-:Y:S02]  /*22910*/  SHF.R.S32.HI R12, RZ, 0x1f, R2 ;  /* 0x0000001fff0c7819 */ /* 0x000fe40000011402 */
[----:B------:R-:W-:Y:S01]  /*22920*/  IADD3.X R105, R105, R106, R42, P0, P3 ;  /* 0x0000006a69697210 */ /* 0x000fe200007e642a */
[----:B0-----:R-:W0:Y:S03]  /*22930*/  @!P2 LDC R94, c[0x0][0xb50] ;  /* 0x0002d400ff5eab82 */ /* 0x001e260000000800 */
[----:B------:R-:W-:Y:S01]  /*22940*/  IADD3.X R15, R12, R105, R108, P4, P5 ;  /* 0x000000690c0f7210 */ /* 0x000fe200027ea46c */
[----:B------:R-:W-:-:S04]  /*22950*/  IMAD.MOV R12, RZ, RZ, -R2 ;  /* 0x000000ffff0c7224 */ /* 0x000fc800078e0a02 */
[----:B------:R-:W2:Y:S01]  /*22960*/  @!P2 LDC R95, c[0x0][0xb54] ;  /* 0x0002d500ff5fab82 */ /* 0x000ea20000000800 */
[----:B------:R-:W-:-:S05]  /*22970*/  IMAD R12, R110, R12, R102 ;  /* 0x0000000c6e0c7224 */ /* 0x000fca00078e0266 */
[----:B------:R-:W-:Y:S01]  /*22980*/  SHF.R.S32.HI R2, RZ, 0x1f, R12 ;  /* 0x0000001fff027819 */ /* 0x000fe2000001140c */
[-C--:B-1----:R-:W-:Y:S02]  /*22990*/  IMAD R13, R41, R12.reuse, RZ ;  /* 0x0000000c290d7224 */ /* 0x082fe400078e02ff */
[----:B------:R-:W-:-:S04]  /*229a0*/  IMAD.WIDE.U32 R14, R40, R12, R14 ;  /* 0x0000000c280e7225 */ /* 0x000fc800078e000e */
[----:B------:R-:W-:Y:S01]  /*229b0*/  IMAD R2, R40, R2, R13 ;  /* 0x0000000228027224 */ /* 0x000fe200078e020d */
[----:B0-----:R-:W-:-:S03]  /*229c0*/  LEA R94, P0, R14, R94, 0x2 ;  /* 0x0000005e0e5e7211 */ /* 0x001fc600078010ff */
[----:B------:R-:W-:-:S05]  /*229d0*/  IMAD.IADD R2, R15, 0x1, R2 ;  /* 0x000000010f027824 */ /* 0x000fca00078e0202 */
[----:B--2---:R-:W-:Y:S01]  /*229e0*/  LEA.HI.X R2, R14, R95, R2, 0x2, P0 ;  /* 0x0000005f0e027211 */ /* 0x004fe200000f1402 */
[----:B------:R-:W-:Y:S01]  /*229f0*/  SHFL.IDX PT, R12, R94, RZ, 0x1c1f ;  /* 0x001c1fff5e0c7589 */ /* 0x000fe200000e0000 */
[----:B------:R-:W-:-:S03]  /*22a00*/  IMAD.IADD R43, R117, 0x1, R112 ;  /* 0x00000001752b7824 */ /* 0x000fc600078e0270 */
[----:B------:R-:W0:Y:S04]  /*22a10*/  SHFL.IDX PT, R13, R2, RZ, 0x1c1f ;  /* 0x001c1fff020d7589 */ /* 0x000e2800000e0000 */
[----:B------:R-:W-:Y:S04]  /*22a20*/  SHFL.IDX PT, R14, R94, 0x1, 0x1c1f ;  /* 0x003c1f005e0e7f89 */ /* 0x000fe800000e0000 */
[----:B------:R1:W2:Y:S01]  /*22a30*/  SHFL.IDX PT, R15, R2, 0x1, 0x1c1f ;  /* 0x003c1f00020f7f89 */ /* 0x0002a200000e0000 */
[----:B------:R-:W-:Y:S01]  /*22a40*/  LOP3.LUT P0, RZ, R116, 0x3, RZ, 0xc0, !PT ;  /* 0x0000000374ff7812 */ /* 0x000fe2000780c0ff */
[----:B-1----:R-:W-:-:S03]  /*22a50*/  VIADD R2, R43, 0x8 ;  /* 0x000000082b027836 */ /* 0x002fc60000000000 */
[-C--:B------:R-:W-:Y:S02]  /*22a60*/  ISETP.GE.OR P3, PT, R43, R0.reuse, P0 ;  /* 0x000000002b00720c */ /* 0x080fe40000766670 */
[----:B------:R-:W-:-:S11]  /*22a70*/  ISETP.GE.OR P0, PT, R2, R0, P0 ;  /* 0x000000000200720c */ /* 0x000fd60000706670 */
[----:B0-----:R0:W-:Y:S04]  /*22a80*/  @!P3 ST.E desc[UR42][R12.64], R167 ;  /* 0x000000a70c00b985 */ /* 0x0011e8000c10192a */
[----:B--2---:R0:W-:Y:S01]  /*22a90*/  @!P0 ST.E desc[UR42][R14.64], R166 ;  /* 0x000000a60e008985 */ /* 0x0041e2000c10192a */
[----:B------:R-:W-:Y:S05]  /*22aa0*/  @P2 BRA `(.L_x_3264) ;  /* 0x00000010004c2947 */ /* 0x000fea0003800000 */
[----:B------:R-:W1:Y:S01]  /*22ab0*/  S2R R116, SR_TID.X ;  /* 0x0000000000747919 */ /* 0x000e620000002100 */
[----:B0-----:R-:W0:Y:S01]  /*22ac0*/  @P1 LDC R15, c[0x0][0xbec] ;  /* 0x0002fb00ff0f1b82 */ /* 0x001e220000000800 */
[----:B------:R-:W-:-:S07]  /*22ad0*/  ULDC.64 UR4, c[0x0][0xaa0] ;  /* 0x0002a80000047ab9 */ /* 0x000fce0000000a00 */
[----:B------:R-:W2:Y:S01]  /*22ae0*/  @P1 LDC R21, c[0x0][0xbf0] ;  /* 0x0002fc00ff151b82 */ /* 0x000ea20000000800 */
[----:B-1----:R-:W-:-:S05]  /*22af0*/  VIADD R9, R116, 0xffffff80 ;  /* 0xffffff8074097836 */ /* 0x002fca0000000000 */
[----:B------:R-:W-:-:S04]  /*22b00*/  SHF.R.S32.HI R2, RZ, 0x1f, R9 ;  /* 0x0000001fff027819 */ /* 0x000fc80000011409 */
[----:B------:R-:W-:-:S04]  /*22b10*/  LEA.HI R2, R2, R9, RZ, 0x3 ;  /* 0x0000000902027211 */ /* 0x000fc800078f18ff */
[----:B------:R-:W-:-:S04]  /*22b20*/  LOP3.LUT R2, R2, 0xfffffff8, RZ, 0xc0, !PT ;  /* 0xfffffff802027812 */ /* 0x000fc800078ec0ff */
[----:B------:R-:W-:-:S05]  /*22b30*/  IADD3 R9, R9, -R2, RZ ;  /* 0x8000000209097210 */ /* 0x000fca0007ffe0ff */
[----:B------:R-:W-:-:S04]  /*22b40*/  IMAD R3, R220, 0x8, R9 ;  /* 0x00000008dc037824 */ /* 0x000fc800078e0209 */
[----:B------:R-:W-:-:S04]  /*22b50*/  IMAD.SHL.U32 R3, R3, 0x8, RZ ;  /* 0x0000000803037824 */ /* 0x000fc800078e00ff */
[----:B------:R-:W-:-:S03]  /*22b60*/  IMAD.WIDE R38, R3, 0x2, R38 ;  /* 0x0000000203267825 */ /* 0x000fc600078e0226 */
[C---:B------:R-:W-:Y:S02]  /*22b70*/  IADD3 R49, P5, R38.reuse, 0x5000, RZ ;  /* 0x0000500026317810 */ /* 0x040fe40007fbe0ff */
[C---:B------:R-:W-:Y:S02]  /*22b80*/  IADD3 R25, P0, R38.reuse, 0x1000, RZ ;  /* 0x0000100026197810 */ /* 0x040fe40007f1e0ff */
[----:B------:R-:W-:Y:S02]  /*22b90*/  LOP3.LUT R48, R49, 0x380, RZ, 0xc0, !PT ;  /* 0x0000038031307812 */ /* 0x000fe400078ec0ff */
[C---:B------:R-:W-:Y:S02]  /*22ba0*/  IADD3 R29, P2, R38.reuse, 0x2000, RZ ;  /* 0x00002000261d7810 */ /* 0x040fe40007f5e0ff */
[C---:B------:R-:W-:Y:S02]  /*22bb0*/  IADD3 R37, P3, R38.reuse, 0x3000, RZ ;  /* 0x0000300026257810 */ /* 0x040fe40007f7e0ff */
[----:B------:R-:W-:-:S02]  /*22bc0*/  IADD3 R45, P4, R38, 0x4000, RZ ;  /* 0x00004000262d7810 */ /* 0x000fc40007f9e0ff */
[----:B------:R-:W-:Y:S02]  /*22bd0*/  SHF.R.U64 R48, R48, 0x3, RZ ;  /* 0x0000000330307819 */ /* 0x000fe400000012ff */
[----:B------:R-:W-:Y:S02]  /*22be0*/  LOP3.LUT R24, R25, 0x380, RZ, 0xc0, !PT ;  /* 0x0000038019187812 */ /* 0x000fe400078ec0ff */
[----:B------:R-:W-:Y:S02]  /*22bf0*/  LOP3.LUT R28, R29, 0x380, RZ, 0xc0, !PT ;  /* 0x000003801d1c7812 */ /* 0x000fe400078ec0ff */
[----:B------:R-:W-:Y:S02]  /*22c00*/  LOP3.LUT R36, R37, 0x380, RZ, 0xc0, !PT ;  /* 0x0000038025247812 */ /* 0x000fe400078ec0ff */
[----:B------:R-:W-:Y:S02]  /*22c10*/  LOP3.LUT R44, R45, 0x380, RZ, 0xc0, !PT ;  /* 0x000003802d2c7812 */ /* 0x000fe400078ec0ff */
[----:B------:R-:W-:Y:S01]  /*22c20*/  LOP3.LUT R48, R48, R49, RZ, 0x3c, !PT ;  /* 0x0000003130307212 */ /* 0x000fe200078e3cff */
[----:B------:R-:W-:Y:S01]  /*22c30*/  IMAD.X R49, RZ, RZ, R39, P5 ;  /* 0x000000ffff317224 */ /* 0x000fe200028e0627 */
[----:B------:R-:W-:-:S02]  /*22c40*/  SHF.R.U64 R24, R24, 0x3, RZ ;  /* 0x0000000318187819 */ /* 0x000fc400000012ff */
[----:B------:R-:W-:Y:S02]  /*22c50*/  SHF.R.U64 R28, R28, 0x3, RZ ;  /* 0x000000031c1c7819 */ /* 0x000fe400000012ff */
[----:B------:R-:W-:Y:S01]  /*22c60*/  SHF.R.U64 R36, R36, 0x3, RZ ;  /* 0x0000000324247819 */ /* 0x000fe200000012ff */
[----:B------:R-:W-:Y:S01]  /*22c70*/  IMAD R42, R42, UR4, RZ ;  /* 0x000000042a2a7c24 */ /* 0x000fe2000f8e02ff */
[----:B------:R-:W-:Y:S01]  /*22c80*/  SHF.R.U64 R44, R44, 0x3, RZ ;  /* 0x000000032c2c7819 */ /* 0x000fe200000012ff */
[----:B------:R-:W5:Y:S01]  /*22c90*/  LD.E.128 R48, desc[UR42][R48.64] ;  /* 0x0000002a30307980 */ /* 0x000f62000c101d00 */
[----:B------:R-:W-:Y:S02]  /*22ca0*/  IADD3 R73, P5, R38, 0xa000, RZ ;  /* 0x0000a00026497810 */ /* 0x000fe40007fbe0ff */
        /* <DEDUP_REMOVED lines=8> */
[----:B------:R-:W-:-:S02]  /*22d30*/  LOP3.LUT R72, R73, 0x380, RZ, 0xc0, !PT ;  /* 0x0000038049487812 */ /* 0x000fc400078ec0ff */
[C---:B------:R-:W-:Y:S01]  /*22d40*/  LOP3.LUT R5, R38.reuse, 0x380, RZ, 0xc0, !PT ;  /* 0x0000038026057812 */ /* 0x040fe200078ec0ff */
[----:B------:R-:W-:Y:S01]  /*22d50*/  IMAD R13, R11, UR5, R42 ;  /* 0x000000050b0d7c24 */ /* 0x000fe2000f8e022a */
[C---:B------:R-:W-:Y:S01]  /*22d60*/  IADD3 R53, P0, R38.reuse, 0x6000, RZ ;  /* 0x0000600026357810 */ /* 0x040fe20007f1e0ff */
[----:B------:R-:W5:Y:S01]  /*22d70*/  LD.E.128 R24, desc[UR42][R24.64] ;  /* 0x0000002a18187980 */ /* 0x000f62000c101d00 */
[C---:B------:R-:W-:Y:S02]  /*22d80*/  IADD3 R57, P2, R38.reuse, 0x7000, RZ ;  /* 0x0000700026397810 */ /* 0x040fe40007f5e0ff */
[C---:B------:R-:W-:Y:S01]  /*22d90*/  IADD3 R65, P3, R38.reuse, 0x8000, RZ ;  /* 0x0000800026417810 */ /* 0x040fe20007f7e0ff */
[----:B------:R-:W5:Y:S01]  /*22da0*/  LD.E.128 R28, desc[UR42][R28.64] ;  /* 0x0000002a1c1c7980 */ /* 0x000f62000c101d00 */
[----:B------:R-:W-:Y:S02]  /*22db0*/  IADD3 R69, P4, R38, 0x9000, RZ ;  /* 0x0000900026457810 */ /* 0x000fe40007f9e0ff */
[----:B------:R-:W-:Y:S01]  /*22dc0*/  SHF.R.U64 R72, R72, 0x3, RZ ;  /* 0x0000000348487819 */ /* 0x000fe200000012ff */
[----:B------:R-:W5:Y:S01]  /*22dd0*/  LD.E.128 R44, desc[UR42][R44.64] ;  /* 0x0000002a2c2c7980 */ /* 0x000f62000c101d00 */
[----:B------:R-:W-:-:S02]  /*22de0*/  LOP3.LUT R52, R53, 0x380, RZ, 0xc0, !PT ;  /* 0x0000038035347812 */ /* 0x000fc400078ec0ff */
[----:B------:R-:W-:Y:S02]  /*22df0*/  LOP3.LUT R56, R57, 0x380, RZ, 0xc0, !PT ;  /* 0x0000038039387812 */ /* 0x000fe400078ec0ff */
[----:B------:R-:W-:Y:S02]  /*22e00*/  LOP3.LUT R64, R65, 0x380, RZ, 0xc0, !PT ;  /* 0x0000038041407812 */ /* 0x000fe400078ec0ff */
[----:B------:R-:W-:Y:S02]  /*22e10*/  LOP3.LUT R68, R69, 0x380, RZ, 0xc0, !PT ;  /* 0x0000038045447812 */ /* 0x000fe400078ec0ff */
[----:B------:R-:W-:Y:S01]  /*22e20*/  LOP3.LUT R72, R72, R73, RZ, 0x3c, !PT ;  /* 0x0000004948487212 */ /* 0x000fe200078e3cff */
[----:B------:R-:W-:Y:S01]  /*22e30*/  IMAD.X R73, RZ, RZ, R39, P5 ;  /* 0x000000ffff497224 */ /* 0x000fe200028e0627 */
[----:B------:R-:W-:Y:S02]  /*22e40*/  SHF.R.U64 R52, R52, 0x3, RZ ;  /* 0x0000000334347819 */ /* 0x000fe400000012ff */
[----:B------:R-:W-:-:S02]  /*22e50*/  SHF.R.U64 R56, R56, 0x3, RZ ;  /* 0x0000000338387819 */ /* 0x000fc400000012ff */
[----:B------:R-:W-:Y:S01]  /*22e60*/  SHF.R.U64 R64, R64, 0x3, RZ ;  /* 0x0000000340407819 */ /* 0x000fe200000012ff */
[----:B------:R-:W5:Y:S01]  /*22e70*/  LD.E.128 R72, desc[UR42][R72.64] ;  /* 0x0000002a48487980 */ /* 0x000f62000c101d00 */
[----:B------:R-:W-:Y:S02]  /*22e80*/  SHF.R.U64 R68, R68, 0x3, RZ ;  /* 0x0000000344447819 */ /* 0x000fe400000012ff */
        /* <DEDUP_REMOVED lines=9> */
[----:B------:R-:W-:Y:S01]  /*22f20*/  LOP3.LUT R2, R3, 0x380, RZ, 0xc0, !PT ;  /* 0x0000038003027812 */ /* 0x000fe200078ec0ff */
[----:B------:R-:W5:Y:S01]  /*22f30*/  LD.E.128 R52, desc[UR42][R52.64] ;  /* 0x0000002a34347980 */ /* 0x000f62000c101d00 */
[----:B------:R-:W-:-:S02]  /*22f40*/  IADD3.X R65, RZ, R39, RZ, P3, !PT ;  /* 0x00000027ff417210 */ /* 0x000fc40001ffe4ff */
        /* <DEDUP_REMOVED lines=13> */
[----:B------:R-:W-:Y:S01]  /*23020*/  IMAD.WIDE.U32 R2, R11, UR4, RZ ;  /* 0x000000040b027c25 */ /* 0x000fe2000f8e00ff */
[----:B------:R-:W-:Y:S01]  /*23030*/  SHF.R.U64 R76, R76, 0x3, RZ ;  /* 0x000000034c4c7819 */ /* 0x000fe200000012ff */
[----:B------:R-:W-:Y:S01]  /*23040*/  ULDC.64 UR4, c[0x0][0xae8] ;  /* 0x0002ba0000047ab9 */ /* 0x000fe20000000a00 */
[----:B------:R-:W-:-:S02]  /*23050*/  SHF.R.U64 R80, R80, 0x3, RZ ;  /* 0x0000000350507819 */ /* 0x000fc400000012ff */
[----:B------:R-:W-:Y:S02]  /*23060*/  SHF.R.U64 R84, R84, 0x3, RZ ;  /* 0x0000000354547819 */ /* 0x000fe400000012ff */
[----:B------:R-:W-:Y:S02]  /*23070*/  SHF.R.U64 R88, R88, 0x3, RZ ;  /* 0x0000000358587819 */ /* 0x000fe400000012ff */
[----:B------:R-:W-:Y:S01]  /*23080*/  SHF.R.U64 R5, R5, 0x3, RZ ;  /* 0x0000000305057819 */ /* 0x000fe200000012ff */
[----:B------:R-:W-:Y:S01]  /*23090*/  IMAD.IADD R3, R3, 0x1, R13 ;  /* 0x0000000103037824 */ /* 0x000fe200078e020d */
[----:B------:R-:W-:Y:S01]  /*230a0*/  LEA R12, R9, R220, 0x5 ;  /* 0x000000dc090c7211 */ /* 0x000fe200078e28ff */
        /* <DEDUP_REMOVED lines=10> */
[----:B------:R-:W-:Y:S01]  /*23150*/  IMAD.MOV.U32 R5, RZ, RZ, R39 ;  /* 0x000000ffff057224 */ /* 0x000fe200078e0027 */
[----:B------:R-:W-:Y:S01]  /*23160*/  SHF.R.S32.HI R10, RZ, 0x1f, R63 ;  /* 0x0000001fff0a7819 */ /* 0x000fe2000001143f */
[C---:B------:R-:W-:Y:S01]  /*23170*/  IMAD.WIDE.U32 R2, R221.reuse, UR4, R2 ;  /* 0x00000004dd027c25 */ /* 0x040fe2000f8e0002 */
[----:B------:R-:W5:Y:S03]  /*23180*/  LD.E.128 R36, desc[UR42][R36.64] ;  /* 0x0000002a24247980 */ /* 0x000f66000c101d00 */
[----:B------:R-:W-:Y:S01]  /*23190*/  IMAD.IADD R12, R112, 0x1, R12 ;  /* 0x00000001700c7824 */ /* 0x000fe200078e020c */
[----:B------:R-:W5:Y:S01]  /*231a0*/  LD.E.128 R4, desc[UR42][R4.64] ;  /* 0x0000002a04047980 */ /* 0x000f62000c101d00 */
[----:B------:R-:W-:Y:S01]  /*231b0*/  IMAD R3, R221, UR5, R3 ;  /* 0x00000005dd037c24 */ /* 0x000fe2000f8e0203 */
[----:B------:R-:W-:Y:S01]  /*231c0*/  ULDC.64 UR4, c[0x0][0xaf0] ;  /* 0x0002bc0000047ab9 */ /* 0x000fe20000000a00 */
[----:B0-----:R-:W-:Y:S01]  /*231d0*/  @P1 IMAD.HI.U32 R8, R12, R15, RZ ;  /* 0x0000000f0c081227 */ /* 0x001fe200078e00ff */
[----:B------:R-:W5:Y:S04]  /*231e0*/  LD.E.128 R76, desc[UR42][R76.64] ;  /* 0x0000002a4c4c7980 */ /* 0x000f68000c101d00 */
[----:B------:R-:W5:Y:S01]  /*231f0*/  LD.E.128 R80, desc[UR42][R80.64] ;  /* 0x0000002a50507980 */ /* 0x000f62000c101d00 */
[----:B------:R-:W-:-:S03]  /*23200*/  IMAD R10, R10, UR4, RZ ;  /* 0x000000040a0a7c24 */ /* 0x000fc6000f8e02ff */
        /* <DEDUP_REMOVED lines=8> */
[----:B------:R-:W-:Y:S01]  /*23290*/  IMAD.MOV.U32 R9, RZ, RZ, R12 ;  /* 0x000000ffff097224 */ /* 0x000fe200078e000c */
[----:B--2---:R-:W-:Y:S01]  /*232a0*/  @P1 SHF.R.U32.HI R9, RZ, R21, R8 ;  /* 0x00000015ff091219 */ /* 0x004fe20000011608 */
[----:B------:R-:W-:-:S02]  /*232b0*/  IMAD R11, R63, UR5, R10 ;  /* 0x000000053f0b7c24 */ /* 0x000fc4000f8e020a */
[----:B------:R-:W-:Y:S01]  /*232c0*/  IMAD.WIDE.U32 R2, R63, UR4, R2 ;  /* 0x000000043f027c25 */ /* 0x000fe2000f8e0002 */
[----:B------:R-:W-:Y:S01]  /*232d0*/  SHF.R.S32.HI R8, RZ, 0x1f, R9 ;  /* 0x0000001fff087819 */ /* 0x000fe20000011409 */
[----:B------:R-:W-:Y:S02]  /*232e0*/  ULDC.64 UR4, c[0x0][0xae0] ;  /* 0x0002b80000047ab9 */ /* 0x000fe40000000a00 */
[----:B------:R-:W-:Y:S02]  /*232f0*/  IMAD.IADD R3, R3, 0x1, R11 ;  /* 0x0000000103037824 */ /* 0x000fe400078e020b */
[----:B------:R-:W-:Y:S02]  /*23300*/  IMAD.MOV R11, RZ, RZ, -R9 ;  /* 0x000000ffff0b7224 */ /* 0x000fe400078e0a09 */
[----:B------:R-:W-:Y:S02]  /*23310*/  IMAD R10, R8, UR4, RZ ;  /* 0x00000004080a7c24 */ /* 0x000fe4000f8e02ff */
[----:B------:R-:W-:-:S02]  /*23320*/  IMAD R11, R110, R11, R12 ;  /* 0x0000000b6e0b7224 */ /* 0x000fc400078e020c */
[----:B------:R-:W-:Y:S02]  /*23330*/  VIADD R8, R216, 0x38820 ;  /* 0x00038820d8087836 */ /* 0x000fe40000000000 */
[----:B------:R-:W-:-:S03]  /*23340*/  IMAD.WIDE.U32 R2, R9, UR4, R2 ;  /* 0x0000000409027c25 */ /* 0x000fc6000f8e0002 */
[----:B------:R-:W-:Y:S01]  /*23350*/  PRMT R8, RZ, 0x654, R8 ;  /* 0x00000654ff087816 */ /* 0x000fe20000000008 */
[----:B------:R-:W-:Y:S01]  /*23360*/  IMAD R13, R9, UR5, R10 ;  /* 0x00000005090d7c24 */ /* 0x000fe2000f8e020a */
[----:B------:R-:W-:Y:S01]  /*23370*/  SHF.R.S32.HI R9, RZ, 0x1f, R11 ;  /* 0x0000001fff097819 */ /* 0x000fe2000001140b */
[----:B------:R-:W-:Y:S01]  /*23380*/  ULDC.64 UR4, c[0x0][0xad8] ;  /* 0x0002b60000047ab9 */ /* 0x000fe20000000a00 */
[----:B0-----:R0:W-:Y:S01]  /*23390*/  SYNCS.ARRIVE.TRANS64.RED.A1T0 RZ, [R8+URZ], RZ ;  /* 0x000000ff08ff79a7 */ /* 0x0011e2000810043f */
[----:B------:R-:W-:Y:S02]  /*233a0*/  IMAD.IADD R3, R3, 0x1, R13 ;  /* 0x0000000103037824 */ /* 0x000fe400078e020d */
[----:B------:R-:W-:-:S04]  /*233b0*/  IMAD.WIDE.U32 R2, R11, UR4, R2 ;  /* 0x000000040b027c25 */ /* 0x000fc8000f8e0002 */
[----:B0-----:R-:W-:-:S04]  /*233c0*/  IMAD R8, R9, UR4, RZ ;  /* 0x0000000409087c24 */ /* 0x001fc8000f8e02ff */
[----:B------:R-:W-:Y:S01]  /*233d0*/  IMAD R11, R11, UR5, R8 ;  /* 0x000000050b0b7c24 */ /* 0x000fe2000f8e0208 */
[----:B------:R-:W-:Y:S02]  /*233e0*/  ULDC.64 UR4, c[0x0][0xa80] ;  /* 0x0002a00000047ab9 */ /* 0x000fe40000000a00 */
[----:B------:R-:W-:Y:S01]  /*233f0*/  LEA R21, P0, R2, UR4, 0x1 ;  /* 0x0000000402157c11 */ /* 0x000fe2000f8008ff */
[----:B------:R-:W-:Y:S01]  /*23400*/  IMAD.IADD R3, R3, 0x1, R11 ;  /* 0x0000000103037824 */ /* 0x000fe200078e020b */
[----:B------:R-:W-:Y:S01]  /*23410*/  UMOV UR4, 0xffffffff ;  /* 0xffffffff00047882 */ /* 0x000fe20000000000 */
[----:B------:R-:W-:-:S03]  /*23420*/  IMAD.IADD R41, R220, 0x1, R112 ;  /* 0x00000001dc297824 */ /* 0x000fc600078e0270 */
[----:B------:R-:W-:Y:S01]  /*23430*/  LEA.HI.X R32, R2, UR5, R3, 0x1, P0 ;  /* 0x0000000502207c11 */ /* 0x000fe200080f0c03 */
[----:B------:R-:W-:Y:S06]  /*23440*/  BRA.DIV UR4, `(.L_x_3265) ;  /* 0x0000013204e87947 */ /* 0x000fec000b800000 */
[----:B------:R0:W1:Y:S04]  /*23450*/  SHFL.IDX PT, R20, R32, RZ, 0x181f ;  /* 0x00181fff20147589 */ /* 0x00006800000e0000 */
[----:B------:R0:W2:Y:S02]  /*23460*/  SHFL.IDX PT, R14, R21, RZ, 0x181f ;  /* 0x00181fff150e7589 */ /* 0x0000a400000e0000 */
.L_x_3668:
        /* <DEDUP_REMOVED lines=11> */
[CC--:B--2---:R-:W-:Y:S02]  /*23520*/  @!P3 LEA R2, P5, R18.reuse, R14.reuse, 0x1 ;  /* 0x0000000e1202b211 */ /* 0x0c4fe400078a08ff */
[----:B------:R-:W-:Y:S02]  /*23530*/  @!P2 LEA R8, P4, R219, R14, 0x1 ;  /* 0x0000000edb08a211 */ /* 0x000fe400078808ff */
[----:B-1----:R-:W-:-:S05]  /*23540*/  @!P3 LEA.HI.X R3, R18, R20, R19, 0x1, P5 ;  /* 0x000000141203b211 */ /* 0x002fca00028f0c13 */
[----:B-----5:R1:W-:Y:S01]  /*23550*/  @!P3 ST.E.128 desc[UR42][R2.64], R4 ;  /* 0x000000040200b985 */ /* 0x0203e2000c101d2a */
[----:B---3--:R-:W-:Y:S02]  /*23560*/  ISETP.GE.AND P1, PT, R42, UR4, PT ;  /* 0x000000042a007c0c */ /* 0x008fe4000bf26270 */
[----:B----4-:R-:W-:Y:S02]  /*23570*/  ISETP.GE.AND P0, PT, R15, UR4, PT ;  /* 0x000000040f007c0c */ /* 0x010fe4000bf06270 */
[----:B------:R-:W-:-:S09]  /*23580*/  @!P2 LEA.HI.X R9, R219, R20, R12, 0x1, P4 ;  /* 0x00000014db09a211 */ /* 0x000fd200020f0c0c */
[CC--:B------:R-:W-:Y:S02]  /*23590*/  @!P1 LEA R10, P5, R42.reuse, R14.reuse, 0x1 ;  /* 0x0000000e2a0a9211 */ /* 0x0c0fe400078a08ff */
[C---:B------:R-:W-:Y:S02]  /*235a0*/  @!P0 LEA R12, P4, R15.reuse, R14, 0x1 ;  /* 0x0000000e0f0c8211 */ /* 0x040fe400078808ff */
[-C--:B------:R-:W-:Y:S02]  /*235b0*/  @!P1 LEA.HI.X R11, R42, R20.reuse, R43, 0x1, P5 ;  /* 0x000000142a0b9211 */ /* 0x080fe400028f0c2b */
[----:B------:R-:W-:Y:S01]  /*235c0*/  @!P0 LEA.HI.X R13, R15, R20, R40, 0x1, P4 ;  /* 0x000000140f0d8211 */ /* 0x000fe200020f0c28 */
[----:B------:R1:W-:Y:S04]  /*235d0*/  @!P2 ST.E.128 desc[UR42][R8.64], R44 ;  /* 0x0000002c0800a985 */ /* 0x0003e8000c101d2a */
[----:B------:R1:W-:Y:S04]  /*235e0*/  @!P1 ST.E.128 desc[UR42][R10.64], R64 ;  /* 0x000000400a009985 */ /* 0x0003e8000c101d2a */
[----:B------:R1:W-:Y:S02]  /*235f0*/  @!P0 ST.E.128 desc[UR42][R12.64], R80 ;  /* 0x000000500c008985 */ /* 0x0003e4000c101d2a */
.L_x_3267:
[----:B------:R-:W-:Y:S05]  /*23600*/  BSYNC B1 ;  /* 0x0000000000017941 */ /* 0x000fea0003800000 */
.L_x_3266:
[----:B------:R-:W-:-:S03]  /*23610*/  UMOV UR4, 0xffffffff ;  /* 0xffffffff00047882 */ /* 0x000fc60000000000 */
[----:B------:R-:W-:Y:S05]  /*23620*/  BRA.DIV UR4, `(.L_x_3268) ;  /* 0x0000013204a47947 */ /* 0x000fea000b800000 */
[----:B-1----:R1:W3:Y:S04]  /*23630*/  SHFL.IDX PT, R9, R32, 0x1, 0x181f ;  /* 0x00381f0020097f89 */ /* 0x0022e800000e0000 */
[----:B--2---:R1:W2:Y:S02]  /*23640*/  SHFL.IDX PT, R14, R21, 0x1, 0x181f ;  /* 0x00381f00150e7f89 */ /* 0x0042a400000e0000 */
.L_x_3672:
        /* <DEDUP_REMOVED lines=26> */
.L_x_3270:
[----:B------:R-:W-:Y:S05]  /*237f0*/  BSYNC B1 ;  /* 0x0000000000017941 */ /* 0x000fea0003800000 */
.L_x_3269:
[----:B------:R-:W-:-:S03]  /*23800*/  UMOV UR4, 0xffffffff ;  /* 0xffffffff00047882 */ /* 0x000fc60000000000 */
[----:B------:R-:W-:Y:S05]  /*23810*/  BRA.DIV UR4, `(.L_x_3271) ;  /* 0x0000013204707947 */ /* 0x000fea000b800000 */
[----:B--23--:R2:W3:Y:S04]  /*23820*/  SHFL.IDX PT, R9, R32, 0x2, 0x181f ;  /* 0x00581f0020097f89 */ /* 0x00c4e800000e0000 */
[----:B------:R2:W4:Y:S02]  /*23830*/  SHFL.IDX PT, R14, R21, 0x2, 0x181f ;  /* 0x00581f00150e7f89 */ /* 0x00052400000e0000 */
.L_x_3676:
[----:B------:R-:W-:Y:S01]  /*23840*/  IADD3 R3, R41, 0x40, RZ ;  /* 0x0000004029037810 */ /* 0x000fe20007ffe0ff */
[----:B------:R-:W-:Y:S03]  /*23850*/  BSSY B1, `(.L_x_3272) ;  /* 0x0000019000017945 */ /* 0x000fe60003800000 */
        /* <DEDUP_REMOVED lines=10> */
[CC--:B----4-:R-:W-:Y:S02]  /*23900*/  @!P3 LEA R2, P5, R18.reuse, R14.reuse, 0x1 ;  /* 0x0000000e1202b211 */ /* 0x0d0fe400078a08ff */
        /* <DEDUP_REMOVED lines=13> */
.L_x_3273:
[----:B------:R-:W-:Y:S05]  /*239e0*/  BSYNC B1 ;  /* 0x0000000000017941 */ /* 0x000fea0003800000 */
.L_x_3272:
[----:B------:R-:W-:-:S03]  /*239f0*/  UMOV UR4, 0xffffffff ;  /* 0xffffffff00047882 */ /* 0x000fc60000000000 */
[----:B------:R-:W-:Y:S05]  /*23a00*/  BRA.DIV UR4, `(.L_x_3274) ;  /* 0x00000132043c7947 */ /* 0x000fea000b800000 */
[----:B---3--:R3:W0:Y:S04]  /*23a10*/  SHFL.IDX PT, R8, R32, 0x3, 0x181f ;  /* 0x00781f0020087f89 */ /* 0x00862800000e0000 */
[----:B----4-:R3:W4:Y:S02]  /*23a20*/  SHFL.IDX PT, R14, R21, 0x3, 0x181f ;  /* 0x00781f00150e7f89 */ /* 0x01072400000e0000 */
.L_x_3680:
[----:B------:R-:W-:-:S05]  /*23a30*/  VIADD R3, R41, 0x60 ;  /* 0x0000006029037836 */ /* 0x000fca0000000000 */
[----:B------:R-:W-:-:S13]  /*23a40*/  ISETP.GE.AND P0, PT, R3, R0, PT ;  /* 0x000000000300720c */ /* 0x000fda0003f06270 */
[----:B------:R-:W-:Y:S05]  /*23a50*/  @P0 BRA `(.L_x_3275) ;  /* 0x0000003c00180947 */ /* 0x000fea0003800000 */
[----:B------:R-:W2:Y:S01]  /*23a60*/  LDL R10, [R1+0x40] ;  /* 0x00004000010a7983 */ /* 0x000ea20000100800 */
[----:B------:R-:W-:-:S03]  /*23a70*/  ULDC UR4, c[0x0][0xac8] ;  /* 0x0002b20000047ab9 */ /* 0x000fc60000000800 */
[----:B------:R-:W3:Y:S04]  /*23a80*/  LDL R12, [R1+0x64] ;  /* 0x00006400010c7983 */ /* 0x000ee80000100800 */
[----:B------:R-:W3:Y:S04]  /*23a90*/  LDL R11, [R1+0x80] ;  /* 0x00008000010b7983 */ /* 0x000ee80000100800 */
[----:B------:R-:W3:Y:S01]  /*23aa0*/  LDL R9, [R1+0x44] ;  /* 0x0000440001097983 */ /* 0x000ee20000100800 */
[----:B------:R-:W-:Y:S02]  /*23ab0*/  ISETP.GE.AND P3, PT, R18, UR4, PT ;  /* 0x0000000412007c0c */ /* 0x000fe4000bf66270 */
[----:B------:R-:W-:-:S11]  /*23ac0*/  ISETP.GE.AND P4, PT, R219, UR4, PT ;  /* 0x00000004db007c0c */ /* 0x000fd6000bf86270 */
[CC--:B----4-:R-:W-:Y:S02]  /*23ad0*/  @!P3 LEA R2, P0, R18.reuse, R14.reuse, 0x1 ;  /* 0x0000000e1202b211 */ /* 0x0d0fe400078008ff */
[----:B-----5:R-:W-:Y:S02]  /*23ae0*/  @!P4 LEA R4, P1, R219, R14, 0x1 ;  /* 0x0000000edb04c211 */ /* 0x020fe400078208ff */
[----:B0-----:R-:W-:-:S05]  /*23af0*/  @!P3 LEA.HI.X R3, R18, R8, R19, 0x1, P0 ;  /* 0x000000081203b211 */ /* 0x001fca00000f0c13 */
[----:B------:R0:W-:Y:S01]  /*23b00*/  @!P3 ST.E.128 desc[UR42][R2.64], R36 ;  /* 0x000000240200b985 */ /* 0x0001e2000c101d2a */
[----:B--2---:R-:W-:Y:S02]  /*23b10*/  ISETP.GE.AND P5, PT, R10, UR4, PT ;  /* 0x000000040a007c0c */ /* 0x004fe4000bfa6270 */
[----:B---3--:R-:W-:-:S11]  /*23b20*/  @!P4 LEA.HI.X R5, R219, R8, R12, 0x1, P1 ;  /* 0x00000008db05c211 */ /* 0x008fd600008f0c0c */
[----:B------:R-:W-:-:S04]  /*23b30*/  @!P5 LEA R6, P2, R10, R14, 0x1 ;  /* 0x0000000e0a06d211 */ /* 0x000fc800078408ff */
[----:B------:R-:W-:Y:S01]  /*23b40*/  @!P5 LEA.HI.X R7, R10, R8, R11, 0x1, P2 ;  /* 0x000000080a07d211 */ /* 0x000fe200010f0c0b */
[----:B------:R0:W-:Y:S04]  /*23b50*/  @!P4 ST.E.128 desc[UR42][R4.64], R56 ;  /* 0x000000380400c985 */ /* 0x0001e8000c101d2a */
[----:B------:R0:W-:Y:S01]  /*23b60*/  @!P5 ST.E.128 desc[UR42][R6.64], R76 ;  /* 0x0000004c0600d985 */ /* 0x0001e2000c101d2a */
[----:B------:R-:W-:-:S13]  /*23b70*/  ISETP.GE.AND P0, PT, R9, UR4, PT ;  /* 0x0000000409007c0c */ /* 0x000fda000bf06270 */
[----:B------:R-:W-:Y:S05]  /*23b80*/  @P0 BRA `(.L_x_3275) ;  /* 0x0000003800cc0947 */ /* 0x000fea0003800000 */
[----:B------:R-:W2:Y:S01]  /*23b90*/  LDL R10, [R1+0x7c] ;  /* 0x00007c00010a7983 */ /* 0x000ea20000100800 */
[----:B------:R-:W-:-:S04]  /*23ba0*/  LEA R14, P0, R9, R14, 0x1 ;  /* 0x0000000e090e7211 */ /* 0x000fc800078008ff */
[----:B--2---:R-:W-:-:S05]  /*23bb0*/  LEA.HI.X R15, R9, R8, R10, 0x1, P0 ;  /* 0x00000008090f7211 */ /* 0x004fca00000f0c0a */
[----:B------:R2:W-:Y:S01]  /*23bc0*/  ST.E.128 desc[UR42][R14.64], R92 ;  /* 0x0000005c0e007985 */ /* 0x0005e2000c101d2a */
[----:B------:R-:W-:Y:S05]  /*23bd0*/  BRA `(.L_x_3275) ;  /* 0x0000003800b87947 */ /* 0x000fea0003800000 */
.L_x_3264:
        /* <DEDUP_REMOVED lines=11> */
[----:B------:R-:W-:Y:S01]  /*23c90*/  IMAD.IADD R13, R13, 0x1, R15 ;  /* 0x000000010d0d7824 */ /* 0x000fe200078e020f */
        /* <DEDUP_REMOVED lines=9> */
[----:B------:R-:W-:Y:S02]  /*23d30*/  IMAD.MOV R11, RZ, RZ, -R14 ;  /* 0x000000ffff0b7224 */ /* 0x000fe400078e0a0e */
[----:B------:R-:W-:-:S04]  /*23d40*/  IMAD.WIDE.U32 R12, R111, UR4, R12 ;  /* 0x000000046f0c7c25 */ /* 0x000fc8000f8e000c */
[----:B------:R-:W-:Y:S01]  /*23d50*/  IMAD R13, R111, UR5, R13 ;  /* 0x000000056f0d7c24 */ /* 0x000fe2000f8e020d */
[----:B------:R-:W-:Y:S01]  /*23d60*/  ULDC.64 UR4, c[0x0][0xb30] ;  /* 0x0002cc0000047ab9 */ /* 0x000fe20000000a00 */
[----:B------:R-:W-:Y:S02]  /*23d70*/  IMAD R11, R110, R11, R102 ;  /* 0x0000000b6e0b7224 */ /* 0x000fe400078e0266 */
[----:B------:R-:W-:Y:S02]  /*23d80*/  IMAD R15, R15, UR4, RZ ;  /* 0x000000040f0f7c24 */ /* 0x000fe4000f8e02ff */
[----:B------:R-:W-:-:S04]  /*23d90*/  IMAD.WIDE.U32 R12, R14, UR4, R12 ;  /* 0x000000040e0c7c25 */ /* 0x000fc8000f8e000c */
[----:B------:R-:W-:Y:S01]  /*23da0*/  IMAD R15, R14, UR5, R15 ;  /* 0x000000050e0f7c24 */ /* 0x000fe2000f8e020f */
[----:B------:R-:W-:Y:S01]  /*23db0*/  ULDC.64 UR4, c[0x0][0xb28] ;  /* 0x0002ca0000047ab9 */ /* 0x000fe20000000a00 */
[----:B------:R-:W-:Y:S02]  /*23dc0*/  VIADD R14, R216, 0x38820 ;  /* 0x00038820d80e7836 */ /* 0x000fe40000000000 */
[----:B------:R-:W-:-:S03]  /*23dd0*/  IMAD.IADD R13, R13, 0x1, R15 ;  /* 0x000000010d0d7824 */ /* 0x000fc600078e020f */
[----:B------:R-:W-:Y:S01]  /*23de0*/  PRMT R14, RZ, 0x654, R14 ;  /* 0x00000654ff0e7816 */ /* 0x000fe2000000000e */
[----:B------:R-:W-:-:S03]  /*23df0*/  IMAD.WIDE.U32 R12, R11, UR4, R12 ;  /* 0x000000040b0c7c25 */ /* 0x000fc6000f8e000c */
[----:B------:R0:W-:Y:S02]  /*23e00*/  SYNCS.ARRIVE.TRANS64.RED.A1T0 RZ, [R14+URZ], RZ ;  /* 0x000000ff0eff79a7 */ /* 0x0001e4000810043f */
[----:B0-----:R-:W-:-:S05]  /*23e10*/  SHF.R.S32.HI R14, RZ, 0x1f, R11 ;  /* 0x0000001fff0e7819 */ /* 0x001fca000001140b */
[----:B------:R-:W-:-:S04]  /*23e20*/  IMAD R14, R14, UR4, RZ ;  /* 0x000000040e0e7c24 */ /* 0x000fc8000f8e02ff */
        /* <DEDUP_REMOVED lines=9> */
.L_x_3683:
        /* <DEDUP_REMOVED lines=41> */
[----:B------:R-:W-:-:S02]  /*24150*/  @!P0 IMAD.MOV.U32 R14, RZ, RZ, R202 ;  /* 0x000000ffff0e8224 */ /* 0x000fc400078e00ca */
[----:B------:R-:W-:Y:S01]  /*24160*/  @!P0 IMAD.MOV.U32 R15, RZ, RZ, R200 ;  /* 0x000000ffff0f8224 */ /* 0x000fe200078e00c8 */
[----:B------:R-:W-:Y:S02]  /*24170*/  @!P0 LEA.HI.X R13, R94, R42, R106, 0x2, P2 ;  /* 0x0000002a5e0d8211 */ /* 0x000fe400010f146a */
[----:B------:R-:W4:Y:S04]  /*24180*/  LDL R94, [R1+0xe4] ;  /* 0x0000e400015e7983 */ /* 0x000f280000100800 */
[----:B------:R1:W-:Y:S01]  /*24190*/  @!P0 ST.E.64 desc[UR42][R12.64], R14 ;  /* 0x0000000e0c008985 */ /* 0x0003e2000c101b2a */
[----:B------:R-:W-:-:S03]  /*241a0*/  ISETP.GE.AND P0, PT, R38, UR4, PT ;  /* 0x0000000426007c0c */ /* 0x000fc6000bf06270 */
[----:B------:R-:W5:Y:S01]  /*241b0*/  LDL R106, [R1+0xd4] ;  /* 0x0000d400016a7983 */ /* 0x000f620000100800 */
[----:B-1----:R-:W-:-:S04]  /*241c0*/  @!P1 LEA R12, P2, R63, R11, 0x2 ;  /* 0x0000000b3f0c9211 */ /* 0x002fc800078410ff */
[----:B------:R-:W-:Y:S02]  /*241d0*/  @!P1 LEA.HI.X R13, R63, R42, R105, 0x2, P2 ;  /* 0x0000002a3f0d9211 */ /* 0x000fe400010f1469 */
[----:B------:R-:W3:Y:S01]  /*241e0*/  LDL R63, [R1+0xe0] ;  /* 0x0000e000013f7983 */ /* 0x000ee20000100800 */
[----:B------:R-:W-:Y:S02]  /*241f0*/  @!P1 IMAD.MOV.U32 R14, RZ, RZ, R203 ;  /* 0x000000ffff0e9224 */ /* 0x000fe400078e00cb */
[----:B------:R-:W-:Y:S01]  /*24200*/  @!P1 IMAD.MOV.U32 R15, RZ, RZ, R201 ;  /* 0x000000ffff0f9224 */ /* 0x000fe200078e00c9 */
[----:B------:R-:W5:Y:S04]  /*24210*/  LDL R105, [R1+0xd8] ;  /* 0x0000d80001697983 */ /* 0x000f680000100800 */
[----:B------:R1:W-:Y:S02]  /*24220*/  @!P1 ST.E.64 desc[UR42][R12.64], R14 ;  /* 0x0000000e0c009985 */ /* 0x0003e4000c101b2a */
[----:B-1----:R-:W-:-:S04]  /*24230*/  @!P0 LEA R12, P2, R38, R11, 0x2 ;  /* 0x0000000b260c8211 */ /* 0x002fc800078410ff */
[----:B------:R-:W-:Y:S02]  /*24240*/  @!P0 LEA.HI.X R13, R38, R42, R102, 0x2, P2 ;  /* 0x0000002a260d8211 */ /* 0x000fe400010f1466 */
[----:B------:R-:W5:Y:S01]  /*24250*/  LDL R102, [R1+0x160] ;  /* 0x0001600001667983 */ /* 0x000f620000100800 */
[----:B------:R-:W-:Y:S01]  /*24260*/  ISETP.GE.AND P1, PT, R39, UR4, PT ;  /* 0x0000000427007c0c */ /* 0x000fe2000bf26270 */
[----:B------:R-:W-:Y:S01]  /*24270*/  @!P0 IMAD.MOV.U32 R14, RZ, RZ, R198 ;  /* 0x000000ffff0e8224 */ /* 0x000fe200078e00c6 */
[----:B------:R-:W-:Y:S01]  /*24280*/  @!P0 MOV R15, R196 ;  /* 0x000000c4000f8202 */ /* 0x000fe20000000f00 */
[----:B------:R-:W5:Y:S04]  /*24290*/  LDL R38, [R1+0xdc] ;  /* 0x0000dc0001267983 */ /* 0x000f680000100800 */
[----:B------:R1:W-:Y:S01]  /*242a0*/  @!P0 ST.E.64 desc[UR42][R12.64], R14 ;  /* 0x0000000e0c008985 */ /* 0x0003e2000c101b2a */
[----:B------:R-:W-:-:S05]  /*242b0*/  ISETP.GE.AND P0, PT, R110, UR4, PT ;  /* 0x000000046e007c0c */ /* 0x000fca000bf06270 */
[CC--:B-1----:R-:W-:Y:S01]  /*242c0*/  @!P1 LEA R12, P2, R39.reuse, R11.reuse, 0x2 ;  /* 0x0000000b270c9211 */ /* 0x0c2fe200078410ff */
[----:B------:R-:W-:Y:S02]  /*242d0*/  @!P1 IMAD.MOV.U32 R14, RZ, RZ, R199 ;  /* 0x000000ffff0e9224 */ /* 0x000fe400078e00c7 */
[----:B------:R-:W-:Y:S01]  /*242e0*/  @!P1 IMAD.MOV.U32 R15, RZ, RZ, R197 ;  /* 0x000000ffff0f9224 */ /* 0x000fe200078e00c5 */
[----:B------:R-:W-:Y:S02]  /*242f0*/  @!P1 LEA.HI.X R13, R39, R42, R43, 0x2, P2 ;  /* 0x0000002a270d9211 */ /* 0x000fe400010f142b */
[----:B------:R-:W5:Y:S04]  /*24300*/  LDL R39, [R1+0x15c] ;  /* 0x00015c0001277983 */ /* 0x000f680000100800 */
[----:B------:R1:W-:Y:S04]  /*24310*/  @!P1 ST.E.64 desc[UR42][R12.64], R14 ;  /* 0x0000000e0c009985 */ /* 0x0003e8000c101b2a */
[----:B------:R-:W5:Y:S01]  /*24320*/  LDL R43, [R1+0xd0] ;  /* 0x0000d000012b7983 */ /* 0x000f620000100800 */
[----:B-1----:R-:W-:Y:S01]  /*24330*/  @!P0 LEA R12, P2, R110, R11, 0x2 ;  /* 0x0000000b6e0c8211 */ /* 0x002fe200078410ff */
[----:B------:R-:W-:-:S02]  /*24340*/  @!P0 IMAD.MOV.U32 R14, RZ, RZ, R194 ;  /* 0x000000ffff0e8224 */ /* 0x000fc400078e00c2 */
[----:B------:R-:W-:Y:S01]  /*24350*/  @!P0 IMAD.MOV.U32 R15, RZ, RZ, R192 ;  /* 0x000000ffff0f8224 */ /* 0x000fe200078e00c0 */
[----:B------:R-:W-:Y:S02]  /*24360*/  @!P0 LEA.HI.X R13, R110, R42, R111, 0x2, P2 ;  /* 0x0000002a6e0d8211 */ /* 0x000fe400010f146f */
[----:B------:R-:W5:Y:S04]  /*24370*/  LDL R110, [R1+0x158] ;  /* 0x00015800016e7983 */ /* 0x000f680000100800 */
[----:B------:R1:W-:Y:S04]  /*24380*/  @!P0 ST.E.64 desc[UR42][R12.64], R14 ;  /* 0x0000000e0c008985 */ /* 0x0003e8000c101b2a */
[----:B------:R-:W5:Y:S01]  /*24390*/  LDL R111, [R1+0x154] ;  /* 0x00015400016f7983 */ /* 0x000f620000100800 */
[----:B--2---:R-:W-:-:S13]  /*243a0*/  ISETP.GE.AND P1, PT, R95, UR4, PT ;  /* 0x000000045f007c0c */ /* 0x004fda000bf26270 */
[C---:B-1----:R-:W-:Y:S01]  /*243b0*/  @!P1 LEA R12, P2, R95.reuse, R11, 0x2 ;  /* 0x0000000b5f0c9211 */ /* 0x042fe200078410ff */
[----:B------:R-:W-:Y:S02]  /*243c0*/  @!P1 IMAD.MOV.U32 R14, RZ, RZ, R195 ;  /* 0x000000ffff0e9224 */ /* 0x000fe400078e00c3 */
[----:B------:R-:W-:Y:S01]  /*243d0*/  @!P1 IMAD.MOV.U32 R15, RZ, RZ, R193 ;  /* 0x000000ffff0f9224 */ /* 0x000fe200078e00c1 */
[----:B------:R-:W-:Y:S02]  /*243e0*/  @!P1 LEA.HI.X R13, R95, R42, R109, 0x2, P2 ;  /* 0x0000002a5f0d9211 */ /* 0x000fe400010f146d */
[----:B------:R-:W2:Y:S01]  /*243f0*/  LDL R95, [R1+0xc8] ;  /* 0x0000c800015f7983 */ /* 0x000ea20000100800 */
[----:B----4-:R-:W-:-:S03]  /*24400*/  ISETP.GE.AND P0, PT, R94, UR4, PT ;  /* 0x000000045e007c0c */ /* 0x010fc6000bf06270 */
[----:B------:R1:W-:Y:S04]  /*24410*/  @!P1 ST.E.64 desc[UR42][R12.64], R14 ;  /* 0x0000000e0c009985 */ /* 0x0003e8000c101b2a */
[----:B------:R-:W4:Y:S06]  /*24420*/  LDL R109, [R1+0xbc] ;  /* 0x0000bc00016d7983 */ /* 0x000f2c0000100800 */
[C---:B-1----:R-:W-:Y:S01]  /*24430*/  @!P0 LEA R12, P1, R94.reuse, R11, 0x2 ;  /* 0x0000000b5e0c8211 */ /* 0x042fe200078210ff */
[----:B------:R-:W-:Y:S01]  /*24440*/  @!P0 IMAD.MOV.U32 R14, RZ, RZ, R190 ;  /* 0x000000ffff0e8224 */ /* 0x000fe200078e00be */
[----:B---3--:R-:W-:Y:S01]  /*24450*/  ISETP.GE.AND P2, PT, R63, UR4, PT ;  /* 0x000000043f007c0c */ /* 0x008fe2000bf46270 */
[----:B------:R-:W-:Y:S01]  /*24460*/  @!P0 IMAD.MOV.U32 R15, RZ, RZ, R188 ;  /* 0x000000ffff0f8224 */ /* 0x000fe200078e00bc */
[----:B------:R-:W-:-:S02]  /*24470*/  @!P0 LEA.HI.X R13, R94, R42, R108, 0x2, P1 ;  /* 0x0000002a5e0d8211 */ /* 0x000fc400008f146c */
[----:B------:R-:W3:Y:S04]  /*24480*/  LDL R94, [R1+0x150] ;  /* 0x00015000015e7983 */ /* 0x000ee80000100800 */
[----:B------:R1:W-:Y:S04]  /*24490*/  @!P0 ST.E.64 desc[UR42][R12.64], R14 ;  /* 0x0000000e0c008985 */ /* 0x0003e8000c101b2a */
[----:B------:R-:W4:Y:S01]  /*244a0*/  LDL R108, [R1+0xc0] ;  /* 0x0000c000016c7983 */ /* 0x000f220000100800 */
[----:B-1----:R-:W-:-:S04]  /*244b0*/  @!P2 LEA R12, P1, R63, R11, 0x2 ;  /* 0x0000000b3f0ca211 */ /* 0x002fc800078210ff */
[----:B-----5:R-:W-:Y:S02]  /*244c0*/  @!P2 LEA.HI.X R13, R63, R42, R102, 0x2, P1 ;  /* 0x0000002a3f0da211 */ /* 0x020fe400008f1466 */
[----:B------:R-:W5:Y:S04]  /*244d0*/  LDL R63, [R1+0xc4] ;  /* 0x0000c400013f7983 */ /* 0x000f680000100800 */
[----:B------:R-:W4:Y:S01]  /*244e0*/  LDL R102, [R1+0x148] ;  /* 0x0001480001667983 */ /* 0x000f220000100800 */
[----:B------:R-:W-:Y:S01]  /*244f0*/  ISETP.GE.AND P0, PT, R38, UR4, PT ;  /* 0x0000000426007c0c */ /* 0x000fe2000bf06270 */
[----:B------:R-:W-:Y:S01]  /*24500*/  @!P2 IMAD.MOV.U32 R14, RZ, RZ, R191 ;  /* 0x000000ffff0ea224 */ /* 0x000fe200078e00bf */
[----:B------:R-:W-:Y:S02]  /*24510*/  @!P2 MOV R15, R189 ;  /* 0x000000bd000fa202 */ /* 0x000fe40000000f00 */
[----:B------:R-:W-:-:S03]  /*24520*/  ISETP.GE.AND P1, PT, R105, UR4, PT ;  /* 0x0000000469007c0c */ /* 0x000fc6000bf26270 */
[----:B------:R1:W-:Y:S01]  /*24530*/  @!P2 ST.E.64 desc[UR42][R12.64], R14 ;  /* 0x0000000e0c00a985 */ /* 0x0003e2000c101b2a */
[----:B------:R-:W-:-:S05]  /*24540*/  ISETP.GE.AND P2, PT, R106, UR4, PT ;  /* 0x000000046a007c0c */ /* 0x000fca000bf46270 */
[----:B-1----:R-:W-:-:S04]  /*24550*/  @!P0 LEA R14, P3, R38, R11, 0x2 ;  /* 0x0000000b260e8211 */ /* 0x002fc800078610ff */
[-C--:B------:R-:W-:Y:S01]  /*24560*/  @!P0 LEA.HI.X R15, R38, R42.reuse, R39, 0x2, P3 ;  /* 0x0000002a260f8211 */ /* 0x080fe200018f1427 */
[----:B------:R-:W-:Y:S02]  /*24570*/  @!P0 IMAD.MOV.U32 R38, RZ, RZ, R187 ;  /* 0x000000ffff268224 */ /* 0x000fe400078e00bb */
[----:B------:R-:W-:Y:S01]  /*24580*/  @!P0 IMAD.MOV.U32 R39, RZ, RZ, R185 ;  /* 0x000000ffff278224 */ /* 0x000fe200078e00b9 */
[----:B------:R-:W-:Y:S02]  /*24590*/  ISETP.GE.AND P3, PT, R43, UR4, PT ;  /* 0x000000042b007c0c */ /* 0x000fe4000bf66270 */
[CC--:B------:R-:W-:Y:S02]  /*245a0*/  @!P1 LEA R12, P4, R105.reuse, R11.reuse, 0x2 ;  /* 0x0000000b690c9211 */ /* 0x0c0fe400078810ff */
[----:B------:R1:W-:Y:S01]  /*245b0*/  @!P0 ST.E.64 desc[UR42][R14.64], R38 ;  /* 0x000000260e008985 */ /* 0x0003e2000c101b2a */
[----:B------:R-:W-:Y:S02]  /*245c0*/  ISETP.GE.AND P0, PT, R116, UR4, PT ;  /* 0x0000000474007c0c */ /* 0x000fe4000bf06270 */
[----:B------:R-:W-:Y:S01]  /*245d0*/  @!P1 LEA.HI.X R13, R105, R42, R110, 0x2, P4 ;  /* 0x0000002a690d9211 */ /* 0x000fe200020f146e */
[----:B-1----:R-:W-:Y:S01]  /*245e0*/  @!P1 IMAD.MOV.U32 R38, RZ, RZ, R186 ;  /* 0x000000ffff269224 */ /* 0x002fe200078e00ba */
[----:B------:R-:W4:Y:S01]  /*245f0*/  LDL R105, [R1+0xb8] ;  /* 0x0000b80001697983 */ /* 0x000f220000100800 */
[----:B------:R-:W-:Y:S01]  /*24600*/  @!P1 IMAD.MOV.U32 R39, RZ, RZ, R184 ;  /* 0x000000ffff279224 */ /* 0x000fe200078e00b8 */
[----:B------:R-:W-:-:S02]  /*24610*/  @!P2 LEA R14, P4, R106, R11, 0x2 ;  /* 0x0000000b6a0ea211 */ /* 0x000fc400078810ff */
[----:B------:R-:W4:Y:S04]  /*24620*/  LDL R110, [R1+0x140] ;  /* 0x00014000016e7983 */ /* 0x000f280000100800 */
[----:B------:R1:W-:Y:S01]  /*24630*/  @!P1 ST.E.64 desc[UR42][R12.64], R38 ;  /* 0x000000260c009985 */ /* 0x0003e2000c101b2a */
[----:B------:R-:W-:-:S03]  /*24640*/  @!P2 LEA.HI.X R15, R106, R42, R111, 0x2, P4 ;  /* 0x0000002a6a0fa211 */ /* 0x000fc600020f146f */
[----:B------:R-:W4:Y:S04]  /*24650*/  LDL R111, [R1+0x13c] ;  /* 0x00013c00016f7983 */ /* 0x000f280000100800 */
[----:B------:R-:W4:Y:S01]  /*24660*/  LDL R106, [R1+0x138] ;  /* 0x00013800016a7983 */ /* 0x000f220000100800 */
        /* <DEDUP_REMOVED lines=8> */
[----:B------:R-:W4:Y:S04]  /*246f0*/  LDL R117, [R1+0x128] ;  /* 0x0001280001757983 */ /* 0x000f280000100800 */
[----:B------:R-:W4:Y:S01]  /*24700*/  LDL R116, [R1+0x124] ;  /* 0x0001240001747983 */ /* 0x000f220000100800 */
[----:B--2---:R-:W-:Y:S02]  /*24710*/  ISETP.GE.AND P1, PT, R95, UR4, PT ;  /* 0x000000045f007c0c */ /* 0x004fe4000bf26270 */
[----:B---3--:R-:W-:Y:S02]  /*24720*/  @!P3 LEA.HI.X R13, R43, R42, R94, 0x2, P5 ;  /* 0x0000002a2b0db211 */ /* 0x008fe400028f145e */
[----:B------:R-:W2:Y:S04]  /*24730*/  LDL R94, [R1+0xb4] ;  /* 0x0000b400015e7983 */ /* 0x000ea80000100800 */
[----:B------:R-:W3:Y:S04]  /*24740*/  LDL R43, [R1+0xb0] ;  /* 0x0000b000012b7983 */ /* 0x000ee80000100800 */
[----:B------:R1:W-:Y:S01]  /*24750*/  @!P3 ST.E.64 desc[UR42][R12.64], R38 ;  /* 0x000000260c00b985 */ /* 0x0003e2000c101b2a */
[----:B-----5:R-:W-:-:S02]  /*24760*/  ISETP.GE.AND P2, PT, R63, UR4, PT ;  /* 0x000000043f007c0c */ /* 0x020fc4000bf46270 */
[C---:B-1----:R-:W-:Y:S01]  /*24770*/  @!P1 LEA R12, P5, R95.reuse, R11, 0x2 ;  /* 0x0000000b5f0c9211 */ /* 0x042fe200078a10ff */
[----:B------:R-:W-:Y:S01]  /*24780*/  @!P0 IMAD.MOV.U32 R38, RZ, RZ, R179 ;  /* 0x000000ffff268224 */ /* 0x000fe200078e00b3 */
[----:B------:R-:W-:Y:S02]  /*24790*/  @!P0 MOV R39, R177 ;  /* 0x000000b100278202 */ /* 0x000fe40000000f00 */
[----:B----4-:R-:W-:Y:S02]  /*247a0*/  @!P1 LEA.HI.X R13, R95, R42, R102, 0x2, P5 ;  /* 0x0000002a5f0d9211 */ /* 0x010fe400028f1466 */
[----:B------:R-:W4:Y:S04]  /*247b0*/  LDL R102, [R1+0x134] ;  /* 0x0001340001667983 */ /* 0x000f280000100800 */
[----:B------:R1:W-:Y:S04]  /*247c0*/  @!P0 ST.E.64 desc[UR42][R14.64], R38 ;  /* 0x000000260e008985 */ /* 0x0003e8000c101b2a */
[----:B------:R-:W5:Y:S01]  /*247d0*/  LDL R95, [R1+0xa8] ;  /* 0x0000a800015f7983 */ /* 0x000f620000100800 */
[----:B-1----:R-:W-:-:S04]  /*247e0*/  @!P2 LEA R14, P4, R63, R11, 0x2 ;  /* 0x0000000b3f0ea211 */ /* 0x002fc800078810ff */
[----:B------:R-:W-:Y:S02]  /*247f0*/  @!P2 LEA.HI.X R15, R63, R42, R112, 0x2, P4 ;  /* 0x0000002a3f0fa211 */ /* 0x000fe400020f1470 */
[----:B------:R-:W5:Y:S01]  /*24800*/  LDL R63, [R1+0x130] ;  /* 0x00013000013f7983 */ /* 0x000f620000100800 */
[----:B------:R-:W-:Y:S01]  /*24810*/  ISETP.GE.AND P3, PT, R108, UR4, PT ;  /* 0x000000046c007c0c */ /* 0x000fe2000bf66270 */
[----:B------:R-:W-:Y:S02]  /*24820*/  @!P1 IMAD.MOV.U32 R38, RZ, RZ, R178 ;  /* 0x000000ffff269224 */ /* 0x000fe400078e00b2 */
[----:B------:R-:W-:Y:S01]  /*24830*/  @!P1 IMAD.MOV.U32 R39, RZ, RZ, R176 ;  /* 0x000000ffff279224 */ /* 0x000fe200078e00b0 */
[----:B------:R-:W-:Y:S01]  /*24840*/  ISETP.GE.AND P0, PT, R109, UR4, PT ;  /* 0x000000046d007c0c */ /* 0x000fe2000bf06270 */
[----:B------:R-:W5:Y:S04]  /*24850*/  LDL R112, [R1+0xa4] ;  /* 0x0000a40001707983 */ /* 0x000f680000100800 */
[----:B------:R1:W-:Y:S01]  /*24860*/  @!P1 ST.E.64 desc[UR42][R12.64], R38 ;  /* 0x000000260c009985 */ /* 0x0003e2000c101b2a */
[----:B------:R-:W-:-:S03]  /*24870*/  ISETP.GE.AND P1, PT, R105, UR4, PT ;  /* 0x0000000469007c0c */ /* 0x000fc6000bf26270 */
[C---:B-1----:R-:W-:Y:S01]  /*24880*/  @!P3 LEA R12, P5, R108.reuse, R11, 0x2 ;  /* 0x0000000b6c0cb211 */ /* 0x042fe200078a10ff */
[----:B------:R-:W-:Y:S02]  /*24890*/  @!P2 IMAD.MOV.U32 R38, RZ, RZ, R175 ;  /* 0x000000ffff26a224 */ /* 0x000fe400078e00af */
[----:B------:R-:W-:Y:S01]  /*248a0*/  @!P2 IMAD.MOV.U32 R39, RZ, RZ, R173 ;  /* 0x000000ffff27a224 */ /* 0x000fe200078e00ad */
[----:B------:R-:W-:Y:S02]  /*248b0*/  @!P3 LEA.HI.X R13, R108, R42, R110, 0x2, P5 ;  /* 0x0000002a6c0db211 */ /* 0x000fe400028f146e */
[----:B------:R-:W5:Y:S04]  /*248c0*/  LDL R110, [R1+0xa0] ;  /* 0x0000a000016e7983 */ /* 0x000f680000100800 */
[----:B------:R1:W-:Y:S04]  /*248d0*/  @!P2 ST.E.64 desc[UR42][R14.64], R38 ;  /* 0x000000260e00a985 */ /* 0x0003e8000c101b2a */
[----:B------:R-:W5:Y:S01]  /*248e0*/  LDL R108, [R1+0x9c] ;  /* 0x00009c00016c7983 */ /* 0x000f620000100800 */
[----:B-1----:R-:W-:-:S02]  /*248f0*/  @!P3 IMAD.MOV.U32 R38, RZ, RZ, R174 ;  /* 0x000000ffff26b224 */ /* 0x002fc400078e00ae */
[----:B------:R-:W-:Y:S01]  /*24900*/  @!P3 IMAD.MOV.U32 R39, RZ, RZ, R172 ;  /* 0x000000ffff27b224 */ /* 0x000fe200078e00ac */
[----:B------:R-:W-:-:S04]  /*24910*/  @!P0 LEA R14, P5, R109, R11, 0x2 ;  /* 0x0000000b6d0e8211 */ /* 0x000fc800078a10ff */
[----:B------:R1:W-:Y:S01]  /*24920*/  @!P3 ST.E.64 desc[UR42][R12.64], R38 ;  /* 0x000000260c00b985 */ /* 0x0003e2000c101b2a */
[----:B------:R-:W-:-:S03]  /*24930*/  @!P0 LEA.HI.X R15, R109, R42, R111, 0x2, P5 ;  /* 0x0000002a6d0f8211 */ /* 0x000fc600028f146f */
[----:B------:R-:W5:Y:S04]  /*24940*/  LDL R111, [R1+0x120] ;  /* 0x00012000016f7983 */ /* 0x000f680000100800 */
[----:B------:R-:W5:Y:S01]  /*24950*/  LDL R109, [R1+0x11c] ;  /* 0x00011c00016d7983 */ /* 0x000f620000100800 */
[C---:B-1----:R-:W-:Y:S01]  /*24960*/  @!P1 LEA R12, P3, R105.reuse, R11, 0x2 ;  /* 0x0000000b690c9211 */ /* 0x042fe200078610ff */
[----:B------:R-:W-:Y:S02]  /*24970*/  @!P0 IMAD.MOV.U32 R38, RZ, RZ, R171 ;  /* 0x000000ffff268224 */ /* 0x000fe400078e00ab */
[----:B------:R-:W-:Y:S01]  /*24980*/  @!P0 IMAD.MOV.U32 R39, RZ, RZ, R169 ;  /* 0x000000ffff278224 */ /* 0x000fe200078e00a9 */
[----:B------:R-:W-:Y:S02]  /*24990*/  @!P1 LEA.HI.X R13, R105, R42, R106, 0x2, P3 ;  /* 0x0000002a690d9211 */ /* 0x000fe400018f146a */
[----:B------:R-:W5:Y:S04]  /*249a0*/  LDL R105, [R1+0x98] ;  /* 0x0000980001697983 */ /* 0x000f680000100800 */
[----:B------:R1:W-:Y:S04]  /*249b0*/  @!P0 ST.E.64 desc[UR42][R14.64], R38 ;  /* 0x000000260e008985 */ /* 0x0003e8000c101b2a */
[----:B------:R-:W5:Y:S01]  /*249c0*/  LDL R106, [R1+0x118] ;  /* 0x00011800016a7983 */ /* 0x000f620000100800 */
[----:B-1----:R-:W-:Y:S01]  /*249d0*/  @!P1 IMAD.MOV.U32 R38, RZ, RZ, R170 ;  /* 0x000000ffff269224 */ /* 0x002fe200078e00aa */
[----:B------:R-:W-:-:S05]  /*249e0*/  @!P1 MOV R39, R168 ;  /* 0x000000a800279202 */ /* 0x000fca0000000f00 */
[----:B------:R1:W-:Y:S01]  /*249f0*/  @!P1 ST.E.64 desc[UR42][R12.64], R38 ;  /* 0x000000260c009985 */ /* 0x0003e2000c101b2a */
[----:B------:R-:W-:Y:S02]  /*24a00*/  ISETP.GE.AND P0, PT, R118, UR4, PT ;  /* 0x0000000476007c0c */ /* 0x000fe4000bf06270 */
[----:B--2---:R-:W-:Y:S02]  /*24a10*/  ISETP.GE.AND P2, PT, R94, UR4, PT ;  /* 0x000000045e007c0c */ /* 0x004fe4000bf46270 */
[----:B---3--:R-:W-:-:S11]  /*24a20*/  ISETP.GE.AND P4, PT, R43, UR4, PT ;  /* 0x000000042b007c0c */ /* 0x008fd6000bf86270 */
[CC--:B------:R-:W-:Y:S01]  /*24a30*/  @!P2 LEA R14, P3, R94.reuse, R11.reuse, 0x2 ;  /* 0x0000000b5e0ea211 */ /* 0x0c0fe200078610ff */
[----:B-1----:R-:W-:Y:S01]  /*24a40*/  @!P2 IMAD.MOV.U32 R38, RZ, RZ, R147 ;  /* 0x000000ffff26a224 */ /* 0x002fe200078e0093 */
[----:B------:R-:W-:Y:S01]  /*24a50*/  @!P4 LEA R12, P5, R43, R11, 0x2 ;  /* 0x0000000b2b0cc211 */ /* 0x000fe200078a10ff */
[----:B------:R-:W-:Y:S02]  /*24a60*/  @!P2 IMAD.MOV.U32 R39, RZ, RZ, R100 ;  /* 0x000000ffff27a224 */ /* 0x000fe400078e0064 */
[----:B------:R-:W2:Y:S01]  /*24a70*/  LDL R100, [R1+0x114] ;  /* 0x0001140001647983 */ /* 0x000ea20000100800 */
[----:B----4-:R-:W-:-:S03]  /*24a80*/  @!P2 LEA.HI.X R15, R94, R42, R102, 0x2, P3 ;  /* 0x0000002a5e0fa211 */ /* 0x010fc600018f1466 */
[----:B------:R-:W3:Y:S04]  /*24a90*/  LDL R102, [R1+0x94] ;  /* 0x0000940001667983 */ /* 0x000ee80000100800 */
[----:B------:R-:W4:Y:S01]  /*24aa0*/  LDL R94, [R1+0x90] ;  /* 0x00009000015e7983 */ /* 0x000f220000100800 */
[----:B-----5:R-:W-:-:S03]  /*24ab0*/  ISETP.GE.AND P1, PT, R95, UR4, PT ;  /* 0x000000045f007c0c */ /* 0x020fc6000bf26270 */
[----:B------:R1:W-:Y:S01]  /*24ac0*/  @!P2 ST.E.64 desc[UR42][R14.64], R38 ;  /* 0x000000260e00a985 */ /* 0x0003e2000c101b2a */
[----:B------:R-:W-:-:S03]  /*24ad0*/  @!P4 LEA.HI.X R13, R43, R42, R63, 0x2, P5 ;  /* 0x0000002a2b0dc211 */ /* 0x000fc600028f143f */
[----:B------:R-:W5:Y:S01]  /*24ae0*/  LDL R63, [R1+0x8c] ;  /* 0x00008c00013f7983 */ /* 0x000f620000100800 */
[----:B-1----:R-:W-:-:S03]  /*24af0*/  @!P4 IMAD.MOV.U32 R14, RZ, RZ, R104 ;  /* 0x000000ffff0ec224 */ /* 0x002fc600078e0068 */
[----:B------:R-:W5:Y:S01]  /*24b00*/  LDL R43, [R1+0x88] ;  /* 0x00008800012b7983 */ /* 0x000f620000100800 */
[----:B------:R-:W-:-:S03]  /*24b10*/  @!P4 IMAD.MOV.U32 R15, RZ, RZ, R53 ;  /* 0x000000ffff0fc224 */ /* 0x000fc600078e0035 */
[----:B------:R-:W5:Y:S04]  /*24b20*/  LDL R53, [R1+0x10c] ;  /* 0x00010c0001357983 */ /* 0x000f680000100800 */
[----:B------:R1:W-:Y:S02]  /*24b30*/  @!P4 ST.E.64 desc[UR42][R12.64], R14 ;  /* 0x0000000e0c00c985 */ /* 0x0003e4000c101b2a */
[----:B-1----:R-:W-:-:S04]  /*24b40*/  @!P1 LEA R12, P5, R95, R11, 0x2 ;  /* 0x0000000b5f0c9211 */ /* 0x002fc800078a10ff */
[----:B------:R-:W-:Y:S02]  /*24b50*/  @!P1 LEA.HI.X R13, R95, R42, R117, 0x2, P5 ;  /* 0x0000002a5f0d9211 */ /* 0x000fe400028f1475 */
[----:B------:R-:W5:Y:S01]  /*24b60*/  LDL R95, [R1+0x110] ;  /* 0x00011000015f7983 */ /* 0x000f620000100800 */
[----:B------:R-:W-:-:S03]  /*24b70*/  @!P0 IMAD.MOV.U32 R14, RZ, RZ, R3 ;  /* 0x000000ffff0e8224 */ /* 0x000fc600078e0003 */
[----:B------:R-:W5:Y:S01]  /*24b80*/  LDL R3, [R1+0x108] ;  /* 0x0001080001037983 */ /* 0x000f620000100800 */
[----:B------:R-:W-:Y:S02]  /*24b90*/  ISETP.GE.AND P2, PT, R112, UR4, PT ;  /* 0x0000000470007c0c */ /* 0x000fe4000bf46270 */
[----:B------:R-:W-:Y:S02]  /*24ba0*/  @!P0 LEA R38, P3, R118, R11, 0x2 ;  /* 0x0000000b76268211 */ /* 0x000fe400078610ff */
[----:B------:R-:W-:Y:S01]  /*24bb0*/  ISETP.GE.AND P4, PT, R110, UR4, PT ;  /* 0x000000046e007c0c */ /* 0x000fe2000bf86270 */
[----:B------:R-:W-:Y:S01]  /*24bc0*/  @!P0 IMAD.MOV.U32 R15, RZ, RZ, R4 ;  /* 0x000000ffff0f8224 */ /* 0x000fe200078e0004 */
[----:B------:R-:W-:Y:S02]  /*24bd0*/  @!P0 LEA.HI.X R39, R118, R42, R119, 0x2, P3 ;  /* 0x0000002a76278211 */ /* 0x000fe400018f1477 */
[----:B------:R-:W-:-:S03]  /*24be0*/  ISETP.GE.AND P3, PT, R108, UR4, PT ;  /* 0x000000046c007c0c */ /* 0x000fc6000bf66270 */
[----:B------:R1:W-:Y:S04]  /*24bf0*/  @!P0 ST.E.64 desc[UR42][R38.64], R14 ;  /* 0x0000000e26008985 */ /* 0x0003e8000c101b2a */
[----:B------:R0:W-:Y:S02]  /*24c00*/  @!P1 ST.E.64 desc[UR42][R12.64], R54 ;  /* 0x000000360c009985 */ /* 0x0001e4000c101b2a */
[-C--:B------:R-:W-:Y:S02]  /*24c10*/  @!P4 LEA R4, P1, R110, R11.reuse, 0x2 ;  /* 0x0000000b6e04c211 */ /* 0x080fe400078210ff */
[----:B-1----:R-:W-:-:S04]  /*24c20*/  @!P2 LEA R14, P0, R112, R11, 0x2 ;  /* 0x0000000b700ea211 */ /* 0x002fc800078010ff */
[-C--:B------:R-:W-:Y:S01]  /*24c30*/  @!P2 LEA.HI.X R15, R112, R42.reuse, R116, 0x2, P0 ;  /* 0x0000002a700fa211 */ /* 0x080fe200000f1474 */
[----:B0-----:R-:W-:Y:S01]  /*24c40*/  @!P2 IMAD.MOV.U32 R12, RZ, RZ, R5 ;  /* 0x000000ffff0ca224 */ /* 0x001fe200078e0005 */
[-C--:B------:R-:W-:Y:S01]  /*24c50*/  @!P4 LEA.HI.X R5, R110, R42.reuse, R111, 0x2, P1 ;  /* 0x0000002a6e05c211 */ /* 0x080fe200008f146f */
[----:B------:R-:W-:Y:S01]  /*24c60*/  @!P2 IMAD.MOV.U32 R13, RZ, RZ, R6 ;  /* 0x000000ffff0da224 */ /* 0x000fe200078e0006 */
[----:B------:R-:W-:Y:S02]  /*24c70*/  ISETP.GE.AND P0, PT, R105, UR4, PT ;  /* 0x0000000469007c0c */ /* 0x000fe4000bf06270 */
[C---:B------:R-:W-:Y:S02]  /*24c80*/  @!P3 LEA R38, P5, R108.reuse, R11, 0x2 ;  /* 0x0000000b6c26b211 */ /* 0x040fe400078a10ff */
[----:B------:R-:W-:Y:S02]  /*24c90*/  @!P2 ST.E.64 desc[UR42][R14.64], R12 ;  /* 0x0000000c0e00a985 */ /* 0x000fe4000c101b2a */
[----:B------:R-:W-:-:S02]  /*24ca0*/  @!P3 LEA.HI.X R39, R108, R42, R109, 0x2, P5 ;  /* 0x0000002a6c27b211 */ /* 0x000fc400028f146d */
[----:B------:R0:W-:Y:S05]  /*24cb0*/  @!P4 ST.E.64 desc[UR42][R4.64], R56 ;  /* 0x000000380400c985 */ /* 0x0001ea000c101b2a */
[C---:B------:R-:W-:Y:S01]  /*24cc0*/  @!P0 LEA R6, P2, R105.reuse, R11, 0x2 ;  /* 0x0000000b69068211 */ /* 0x040fe200078410ff */
[----:B0-----:R-:W-:Y:S01]  /*24cd0*/  @!P3 IMAD.MOV.U32 R4, RZ, RZ, R7 ;  /* 0x000000ffff04b224 */ /* 0x001fe200078e0007 */
[----:B------:R-:W-:Y:S01]  /*24ce0*/  @!P3 MOV R5, R8 ;  /* 0x000000080005b202 */ /* 0x000fe20000000f00 */
[----:B------:R-:W-:Y:S01]  /*24cf0*/  @!P0 IMAD.MOV.U32 R12, RZ, RZ, R61 ;  /* 0x000000ffff0c8224 */ /* 0x000fe200078e003d */
[----:B------:R-:W-:Y:S01]  /*24d00*/  @!P0 LEA.HI.X R7, R105, R42, R106, 0x2, P2 ;  /* 0x0000002a69078211 */ /* 0x000fe200010f146a */
[----:B------:R-:W-:-:S02]  /*24d10*/  @!P0 IMAD.MOV.U32 R13, RZ, RZ, R64 ;  /* 0x000000ffff0d8224 */ /* 0x000fc400078e0040 */
[----:B------:R0:W-:Y:S04]  /*24d20*/  @!P3 ST.E.64 desc[UR42][R38.64], R4 ;  /* 0x000000042600b985 */ /* 0x0001e8000c101b2a */
[----:B------:R1:W-:Y:S01]  /*24d30*/  @!P0 ST.E.64 desc[UR42][R6.64], R12 ;  /* 0x0000000c06008985 */ /* 0x0003e2000c101b2a */
[----:B---3--:R-:W-:Y:S02]  /*24d40*/  ISETP.GE.AND P1, PT, R102, UR4, PT ;  /* 0x0000000466007c0c */ /* 0x008fe4000bf26270 */
[----:B----4-:R-:W-:-:S11]  /*24d50*/  ISETP.GE.AND P4, PT, R94, UR4, PT ;  /* 0x000000045e007c0c */ /* 0x010fd6000bf86270 */
[CC--:B0-----:R-:W-:Y:S01]  /*24d60*/  @!P1 LEA R4, P2, R102.reuse, R11.reuse, 0x2 ;  /* 0x0000000b66049211 */ /* 0x0c1fe200078410ff */
[----:B-1----:R-:W-:Y:S02]  /*24d70*/  @!P1 IMAD.MOV.U32 R6, RZ, RZ, R9 ;  /* 0x000000ffff069224 */ /* 0x002fe400078e0009 */
[----:B------:R-:W-:Y:S01]  /*24d80*/  @!P1 IMAD.MOV.U32 R7, RZ, RZ, R10 ;  /* 0x000000ffff079224 */ /* 0x000fe200078e000a */
[----:B--2---:R-:W-:Y:S02]  /*24d90*/  @!P1 LEA.HI.X R5, R102, R42, R100, 0x2, P2 ;  /* 0x0000002a66059211 */ /* 0x004fe400010f1464 */
[----:B-----5:R-:W-:Y:S02]  /*24da0*/  ISETP.GE.AND P5, PT, R63, UR4, PT ;  /* 0x000000043f007c0c */ /* 0x020fe4000bfa6270 */
[----:B------:R-:W-:Y:S02]  /*24db0*/  ISETP.GE.AND P3, PT, R43, UR4, PT ;  /* 0x000000042b007c0c */ /* 0x000fe4000bf66270 */
[----:B------:R-:W-:Y:S01]  /*24dc0*/  @!P4 LEA R8, P0, R94, R11, 0x2 ;  /* 0x0000000b5e08c211 */ /* 0x000fe200078010ff */
[----:B------:R0:W-:Y:S01]  /*24dd0*/  @!P1 ST.E.64 desc[UR42][R4.64], R6 ;  /* 0x0000000604009985 */ /* 0x0001e2000c101b2a */
[----:B------:R-:W-:-:S07]  /*24de0*/  @!P4 IMAD.MOV.U32 R10, RZ, RZ, R69 ;  /* 0x000000ffff0ac224 */ /* 0x000fce00078e0045 */
[-C--:B0-----:R-:W-:Y:S02]  /*24df0*/  @!P5 LEA R4, P1, R63, R11.reuse, 0x2 ;  /* 0x0000000b3f04d211 */ /* 0x081fe400078210ff */
[----:B------:R-:W-:Y:S01]  /*24e00*/  @!P3 LEA R6, P2, R43, R11, 0x2 ;  /* 0x0000000b2b06b211 */ /* 0x000fe200078410ff */
[----:B------:R-:W-:Y:S01]  /*24e10*/  @!P4 IMAD.MOV.U32 R11, RZ, RZ, R72 ;  /* 0x000000ffff0bc224 */ /* 0x000fe200078e0048 */
[-C--:B------:R-:W-:Y:S02]  /*24e20*/  @!P5 LEA.HI.X R5, R63, R42.reuse, R53, 0x2, P1 ;  /* 0x0000002a3f05d211 */ /* 0x080fe400008f1435 */
[-C--:B------:R-:W-:Y:S02]  /*24e30*/  @!P4 LEA.HI.X R9, R94, R42.reuse, R95, 0x2, P0 ;  /* 0x0000002a5e09c211 */ /* 0x080fe400000f145f */
[----:B------:R-:W-:-:S03]  /*24e40*/  @!P3 LEA.HI.X R7, R43, R42, R3, 0x2, P2 ;  /* 0x0000002a2b07b211 */ /* 0x000fc600010f1403 */
[----:B------:R0:W-:Y:S04]  /*24e50*/  @!P4 ST.E.64 desc[UR42][R8.64], R10 ;  /* 0x0000000a0800c985 */ /* 0x0001e8000c101b2a */
[----:B------:R3:W-:Y:S01]  /*24e60*/  @!P5 ST.E.64 desc[UR42][R4.64], R20 ;  /* 0x000000140400d985 */ /* 0x0007e2000c101b2a */
[----:B0-----:R-:W-:Y:S02]  /*24e70*/  @!P3 IMAD.MOV.U32 R8, RZ, RZ, R73 ;  /* 0x000000ffff08b224 */ /* 0x001fe400078e0049 */
[----:B------:R-:W-:-:S05]  /*24e80*/  @!P3 IMAD.MOV.U32 R9, RZ, RZ, R77 ;  /* 0x000000ffff09b224 */ /* 0x000fca00078e004d */
[----:B------:R3:W-:Y:S02]  /*24e90*/  @!P3 ST.E.64 desc[UR42][R6.64], R8 ;  /* 0x000000080600b985 */ /* 0x0007e4000c101b2a */
.L_x_3278:
[----:B------:R-:W-:Y:S05]  /*24ea0*/  BSYNC B1 ;  /* 0x0000000000017941 */ /* 0x000fea0003800000 */
.L_x_3277:
[----:B------:R-:W-:-:S03]  /*24eb0*/  UMOV UR4, 0xffffffff ;  /* 0xffffffff00047882 */ /* 0x000fc60000000000 */
[----:B------:R-:W-:Y:S05]  /*24ec0*/  BRA.DIV UR4, `(.L_x_3279) ;  /* 0x0000011e048c7947 */ /* 0x000fea000b800000 */
[----:B0-----:R-:W0:Y:S04]  /*24ed0*/  SHFL.IDX PT, R41, R41, 0x1, 0x1c1f ;  /* 0x003c1f0029297f89 */ /* 0x001e2800000e0000 */
[----:B------:R-:W4:Y:S02]  /*24ee0*/  SHFL.IDX PT, R40, R40, 0x1, 0x1c1f ;  /* 0x003c1f0028287f89 */ /* 0x000f2400000e0000 */
.L_x_3687:
        /* <DEDUP_REMOVED lines=15> */
[----:B-1----:R-:W4:Y:S04]  /*24fe0*/  LDL R42, [R1+0x148] ;  /* 0x00014800012a7983 */ /* 0x002f280000100800 */
[----:B------:R-:W4:Y:S04]  /*24ff0*/  LDL R39, [R1+0x140] ;  /* 0x0001400001277983 */ /* 0x000f280000100800 */
        /* <DEDUP_REMOVED lines=23> */
[----:B--2---:R-:W2:Y:S04]  /*25170*/  LDL R11, [R1+0xb8] ;  /* 0x0000b800010b7983 */ /* 0x004ea80000100800 */
[----:B------:R-:W2:Y:S04]  /*25180*/  LDL R10, [R1+0x8c] ;  /* 0x00008c00010a7983 */ /* 0x000ea80000100800 */
[----:B------:R-:W2:Y:S04]  /*25190*/  LDL R8, [R1+0x98] ;  /* 0x0000980001087983 */ /* 0x000ea80000100800 */
[----:B------:R-:W2:Y:S04]  /*251a0*/  LDL R53, [R1+0x138] ;  /* 0x0001380001357983 */ /* 0x000ea80000100800 */
[----:B------:R-:W2:Y:S04]  /*251b0*/  LDL R15, [R1+0x94] ;  /* 0x00009400010f7983 */ /* 0x000ea80000100800 */
[----:B------:R-:W2:Y:S01]  /*251c0*/  LDL R38, [R1+0x118] ;  /* 0x0001180001267983 */ /* 0x000ea20000100800 */
[----:B-----5:R-:W-:Y:S01]  /*251d0*/  IMAD.MOV.U32 R77, RZ, RZ, R73 ;  /* 0x000000ffff4d7224 */ /* 0x020fe200078e0049 */
[----:B----4-:R-:W-:Y:S01]  /*251e0*/  MOV R73, R72 ;  /* 0x0000004800497202 */ /* 0x010fe20000000f00 */
[----:B------:R-:W-:Y:S01]  /*251f0*/  IMAD.MOV.U32 R72, RZ, RZ, R69 ;  /* 0x000000ffff487224 */ /* 0x000fe200078e0045 */
[----:B------:R-:W-:Y:S01]  /*25200*/  ISETP.GE.AND P0, PT, R94, UR4, PT ;  /* 0x000000045e007c0c */ /* 0x000fe2000bf06270 */
[----:B------:R-:W-:-:S02]  /*25210*/  IMAD.MOV.U32 R69, RZ, RZ, R64 ;  /* 0x000000ffff457224 */ /* 0x000fc400078e0040 */
[----:B------:R-:W-:Y:S02]  /*25220*/  IMAD.MOV.U32 R64, RZ, RZ, R63 ;  /* 0x000000ffff407224 */ /* 0x000fe400078e003f */
[----:B------:R-:W-:Y:S02]  /*25230*/  IMAD.MOV.U32 R63, RZ, RZ, R61 ;  /* 0x000000ffff3f7224 */ /* 0x000fe400078e003d */
[----:B------:R-:W-:Y:S02]  /*25240*/  IMAD.MOV.U32 R61, RZ, RZ, R57 ;  /* 0x000000ffff3d7224 */ /* 0x000fe400078e0039 */
[----:B------:R-:W-:Y:S02]  /*25250*/  IMAD.MOV.U32 R57, RZ, RZ, R56 ;  /* 0x000000ffff397224 */ /* 0x000fe400078e0038 */
[----:B------:R-:W-:Y:S02]  /*25260*/  IMAD.MOV.U32 R56, RZ, RZ, R55 ;  /* 0x000000ffff387224 */ /* 0x000fe400078e0037 */
[----:B------:R-:W-:-:S02]  /*25270*/  IMAD.MOV.U32 R55, RZ, RZ, R54 ;  /* 0x000000ffff377224 */ /* 0x000fc400078e0036 */
[----:B------:R-:W-:Y:S01]  /*25280*/  IMAD.MOV.U32 R54, RZ, RZ, R43 ;  /* 0x000000ffff367224 */ /* 0x000fe200078e002b */
[----:B------:R-:W-:Y:S01]  /*25290*/  MOV R43, R42 ;  /* 0x0000002a002b7202 */ /* 0x000fe20000000f00 */
[----:B------:R-:W-:Y:S02]  /*252a0*/  @!P0 IMAD.MOV.U32 R2, RZ, RZ, R40 ;  /* 0x000000ffff028224 */ /* 0x000fe400078e0028 */
[----:B------:R-:W-:Y:S02]  /*252b0*/  IMAD.MOV.U32 R42, RZ, RZ, R39 ;  /* 0x000000ffff2a7224 */ /* 0x000fe400078e0027 */
[----:B---3--:R-:W-:Y:S02]  /*252c0*/  IMAD.MOV.U32 R39, RZ, RZ, R21 ;  /* 0x000000ffff277224 */ /* 0x008fe400078e0015 */
[----:B------:R-:W-:Y:S02]  /*252d0*/  IMAD.MOV.U32 R21, RZ, RZ, R3 ;  /* 0x000000ffff157224 */ /* 0x000fe400078e0003 */
[----:B0-----:R-:W-:Y:S01]  /*252e0*/  @!P0 IMAD.MOV.U32 R3, RZ, RZ, R41 ;  /* 0x000000ffff038224 */ /* 0x001fe200078e0029 */
[----:B------:R-:W-:Y:S01]  /*252f0*/  ISETP.GE.AND P1, PT, R100, UR4, PT ;  /* 0x0000000464007c0c */ /* 0x000fe2000bf26270 */
[----:B------:R-:W-:-:S02]  /*25300*/  IMAD.MOV.U32 R95, RZ, RZ, R77 ;  /* 0x000000ffff5f7224 */ /* 0x000fc400078e004d */
[----:B------:R-:W-:Y:S01]  /*25310*/  IMAD.MOV.U32 R77, RZ, RZ, R72 ;  /* 0x000000ffff4d7224 */ /* 0x000fe200078e0048 */
[----:B------:R-:W-:Y:S01]  /*25320*/  MOV R72, R64 ;  /* 0x0000004000487202 */ /* 0x000fe20000000f00 */
[----:B------:R-:W-:-:S04]  /*25330*/  @!P0 IMAD.WIDE R2, R94, 0x4, R2 ;  /* 0x000000045e028825 */ /* 0x000fc800078e0202 */
        /* <DEDUP_REMOVED lines=14> */
[----:B------:R-:W-:Y:S01]  /*25420*/  IMAD.MOV.U32 R13, RZ, RZ, R4 ;  /* 0x000000ffff0d7224 */ /* 0x000fe200078e0004 */
[C---:B------:R-:W-:Y:S01]  /*25430*/  @!P1 LEA R4, P4, R100.reuse, R40, 0x2 ;  /* 0x0000002864049211 */ /* 0x040fe200078810ff */
[----:B------:R-:W-:Y:S02]  /*25440*/  IMAD.MOV.U32 R21, RZ, RZ, R14 ;  /* 0x000000ffff157224 */ /* 0x000fe400078e000e */
[----:B------:R-:W-:Y:S02]  /*25450*/  IMAD.MOV.U32 R14, RZ, RZ, R12 ;  /* 0x000000ffff0e7224 */ /* 0x000fe400078e000c */
[----:B------:R-:W-:Y:S01]  /*25460*/  IMAD.MOV.U32 R12, RZ, RZ, R5 ;  /* 0x000000ffff0c7224 */ /* 0x000fe200078e0005 */
[----:B------:R-:W-:Y:S01]  /*25470*/  @!P1 LEA.HI.X R5, R100, R41, R102, 0x2, P4 ;  /* 0x0000002964059211 */ /* 0x000fe200020f1466 */
[----:B------:R-:W-:Y:S01]  /*25480*/  IMAD.MOV.U32 R100, RZ, RZ, R94 ;  /* 0x000000ffff647224 */ /* 0x000fe200078e005e */
[----:B------:R-:W-:Y:S01]  /*25490*/  MOV R94, R73 ;  /* 0x00000049005e7202 */ /* 0x000fe20000000f00 */
[----:B------:R-:W-:-:S02]  /*254a0*/  IMAD.MOV.U32 R102, RZ, RZ, R95 ;  /* 0x000000ffff667224 */ /* 0x000fc400078e005f */
[----:B------:R-:W-:Y:S01]  /*254b0*/  IMAD.MOV.U32 R73, RZ, RZ, R69 ;  /* 0x000000ffff497224 */ /* 0x000fe200078e0045 */
[----:B------:R-:W-:Y:S01]  /*254c0*/  ISETP.GE.AND P2, PT, R111, UR4, PT ;  /* 0x000000046f007c0c */ /* 0x000fe2000bf46270 */
[----:B------:R-:W-:Y:S02]  /*254d0*/  IMAD.MOV.U32 R95, RZ, RZ, R77 ;  /* 0x000000ffff5f7224 */ /* 0x000fe400078e004d */
[----:B------:R-:W-:Y:S02]  /*254e0*/  IMAD.MOV.U32 R69, RZ, RZ, R63 ;  /* 0x000000ffff457224 */ /* 0x000fe400078e003f */
[----:B------:R-:W-:Y:S02]  /*254f0*/  IMAD.MOV.U32 R77, RZ, RZ, R72 ;  /* 0x000000ffff4d7224 */ /* 0x000fe400078e0048 */
[----:B------:R-:W-:Y:S02]  /*25500*/  IMAD.MOV.U32 R63, RZ, RZ, R55 ;  /* 0x000000ffff3f7224 */ /* 0x000fe400078e0037 */
[----:B------:R-:W-:-:S02]  /*25510*/  IMAD.MOV.U32 R72, RZ, RZ, R64 ;  /* 0x000000ffff487224 */ /* 0x000fc400078e0040 */
[----:B------:R-:W-:Y:S01]  /*25520*/  IMAD.MOV.U32 R55, RZ, RZ, R43 ;  /* 0x000000ffff377224 */ /* 0x000fe200078e002b */
[----:B------:R-:W-:Y:S01]  /*25530*/  MOV R43, R39 ;  /* 0x00000027002b7202 */ /* 0x000fe20000000f00 */
        /* <DEDUP_REMOVED lines=9> */
[----:B------:R-:W-:Y:S02]  /*255d0*/  @!P1 IMAD.MOV.U32 R6, RZ, RZ, R81 ;  /* 0x000000ffff069224 */ /* 0x000fe400078e0051 */
[----:B------:R-:W-:Y:S01]  /*255e0*/  @!P1 IMAD.MOV.U32 R7, RZ, RZ, R65 ;  /* 0x000000ffff079224 */ /* 0x000fe200078e0041 */
[----:B------:R-:W-:Y:S04]  /*255f0*/  @!P0 ST.E.64 desc[UR42][R2.64], R24 ;  /* 0x0000001802008985 */ /* 0x000fe8000c101b2a */
[----:B------:R0:W-:Y:S02]  /*25600*/  @!P1 ST.E.64 desc[UR42][R4.64], R6 ;  /* 0x0000000604009985 */ /* 0x0001e4000c101b2a */
[----:B0-----:R-:W-:-:S04]  /*25610*/  @!P2 LEA R4, P4, R111, R40, 0x2 ;  /* 0x000000286f04a211 */ /* 0x001fc800078810ff */
[----:B------:R-:W-:Y:S02]  /*25620*/  @!P2 LEA.HI.X R5, R111, R41, R117, 0x2, P4 ;  /* 0x000000296f05a211 */ /* 0x000fe400020f1475 */
[----:B------:R-:W3:Y:S01]  /*25630*/  LDL R117, [R1+0x170] ;  /* 0x0001700001757983 */ /* 0x000ee20000100800 */
[----:B------:R-:W-:Y:S02]  /*25640*/  ISETP.GE.AND P3, PT, R112, UR4, PT ;  /* 0x0000000470007c0c */ /* 0x000fe4000bf66270 */
[----:B------:R-:W-:Y:S01]  /*25650*/  ISETP.GE.AND P1, PT, R108, UR4, PT ;  /* 0x000000046c007c0c */ /* 0x000fe2000bf26270 */
[----:B------:R-:W-:Y:S01]  /*25660*/  @!P2 IMAD.MOV.U32 R6, RZ, RZ, R44 ;  /* 0x000000ffff06a224 */ /* 0x000fe200078e002c */
[----:B------:R-:W-:Y:S01]  /*25670*/  @!P2 MOV R7, R85 ;  /* 0x000000550007a202 */ /* 0x000fe20000000f00 */
[----:B------:R-:W4:Y:S08]  /*25680*/  LDL R111, [R1+0x174] ;  /* 0x00017400016f7983 */ /* 0x000f300000100800 */
[----:B------:R-:W-:-:S04]  /*25690*/  @!P3 LEA R2, P5, R112, R40, 0x2 ;  /* 0x000000287002b211 */ /* 0x000fc800078a10ff */
[----:B------:R-:W-:Y:S02]  /*256a0*/  @!P3 LEA.HI.X R3, R112, R41, R116, 0x2, P5 ;  /* 0x000000297003b211 */ /* 0x000fe400028f1474 */
[----:B------:R-:W-:Y:S01]  /*256b0*/  ISETP.GE.AND P0, PT, R110, UR4, PT ;  /* 0x000000046e007c0c */ /* 0x000fe2000bf06270 */
[----:B------:R-:W5:Y:S04]  /*256c0*/  LDL R116, [R1+0xdc] ;  /* 0x0000dc0001747983 */ /* 0x000f680000100800 */
[----:B------:R-:W-:Y:S04]  /*256d0*/  @!P3 ST.E.64 desc[UR42][R2.64], R26 ;  /* 0x0000001a0200b985 */ /* 0x000fe8000c101b2a */
[----:B------:R0:W-:Y:S04]  /*256e0*/  @!P2 ST.E.64 desc[UR42][R4.64], R6 ;  /* 0x000000060400a985 */ /* 0x0001e8000c101b2a */
[----:B------:R-:W2:Y:S01]  /*256f0*/  LDL R112, [R1+0xd8] ;  /* 0x0000d80001707983 */ /* 0x000ea20000100800 */
[----:B0-----:R-:W-:-:S04]  /*25700*/  @!P1 LEA R6, P4, R108, R40, 0x2 ;  /* 0x000000286c069211 */ /* 0x001fc800078810ff */
[-C--:B---3--:R-:W-:Y:S02]  /*25710*/  @!P1 LEA.HI.X R7, R108, R41.reuse, R117, 0x2, P4 ;  /* 0x000000296c079211 */ /* 0x088fe400020f1475 */
[----:B------:R-:W3:Y:S01]  /*25720*/  LDL R117, [R1+0x16c] ;  /* 0x00016c0001757983 */ /* 0x000ee20000100800 */
[----:B------:R-:W-:Y:S02]  /*25730*/  ISETP.GE.AND P3, PT, R106, UR4, PT ;  /* 0x000000046a007c0c */ /* 0x000fe4000bf66270 */
[CC--:B------:R-:W-:Y:S01]  /*25740*/  @!P0 LEA R2, P5, R110.reuse, R40.reuse, 0x2 ;  /* 0x000000286e028211 */ /* 0x0c0fe200078a10ff */
[----:B------:R-:W-:Y:S02]  /*25750*/  @!P0 IMAD.MOV.U32 R4, RZ, RZ, R32 ;  /* 0x000000ffff048224 */ /* 0x000fe400078e0020 */
[----:B------:R-:W-:Y:S01]  /*25760*/  @!P0 IMAD.MOV.U32 R5, RZ, RZ, R36 ;  /* 0x000000ffff058224 */ /* 0x000fe200078e0024 */
[----:B----4-:R-:W-:Y:S02]  /*25770*/  @!P0 LEA.HI.X R3, R110, R41, R111, 0x2, P5 ;  /* 0x000000296e038211 */ /* 0x010fe400028f146f */
[----:B------:R-:W-:Y:S01]  /*25780*/  ISETP.GE.AND P2, PT, R104, UR4, PT ;  /* 0x0000000468007c0c */ /* 0x000fe2000bf46270 */
[----:B------:R-:W4:Y:S04]  /*25790*/  LDL R110, [R1+0xd0] ;  /* 0x0000d000016e7983 */ /* 0x000f280000100800 */
[----:B------:R0:W-:Y:S02]  /*257a0*/  @!P0 ST.E.64 desc[UR42][R2.64], R4 ;  /* 0x0000000402008985 */ /* 0x0001e4000c101b2a */
[----:B0-----:R-:W-:-:S04]  /*257b0*/  @!P3 LEA R2, P5, R106, R40, 0x2 ;  /* 0x000000286a02b211 */ /* 0x001fc800078a10ff */
[----:B---3--:R-:W-:Y:S02]  /*257c0*/  @!P3 LEA.HI.X R3, R106, R41, R117, 0x2, P5 ;  /* 0x000000296a03b211 */ /* 0x008fe400028f1475 */
[----:B------:R-:W3:Y:S01]  /*257d0*/  LDL R117, [R1+0x168] ;  /* 0x0001680001757983 */ /* 0x000ee20000100800 */
[----:B------:R-:W-:Y:S02]  /*257e0*/  @!P1 IMAD.MOV.U32 R4, RZ, RZ, R89 ;  /* 0x000000ffff049224 */ /* 0x000fe400078e0059 */
[----:B------:R-:W-:-:S05]  /*257f0*/  @!P1 IMAD.MOV.U32 R5, RZ, RZ, R93 ;  /* 0x000000ffff059224 */ /* 0x000fca00078e005d */
[----:B------:R0:W-:Y:S02]  /*25800*/  @!P1 ST.E.64 desc[UR42][R6.64], R4 ;  /* 0x0000000406009985 */ /* 0x0001e4000c101b2a */
[----:B0-----:R-:W-:-:S04]  /*25810*/  @!P2 LEA R6, P4, R104, R40, 0x2 ;  /* 0x000000286806a211 */ /* 0x001fc800078810ff */
[----:B---3--:R-:W-:Y:S02]  /*25820*/  @!P2 LEA.HI.X R7, R104, R41, R117, 0x2, P4 ;  /* 0x000000296807a211 */ /* 0x008fe400020f1475 */
[----:B------:R-:W3:Y:S01]  /*25830*/  LDL R117, [R1+0x164] ;  /* 0x0001640001757983 */ /* 0x000ee20000100800 */
[----:B------:R-:W-:Y:S01]  /*25840*/  ISETP.GE.AND P0, PT, R105, UR4, PT ;  /* 0x0000000469007c0c */ /* 0x000fe2000bf06270 */
[----:B------:R-:W-:Y:S01]  /*25850*/  @!P3 IMAD.MOV.U32 R4, RZ, RZ, R37 ;  /* 0x000000ffff04b224 */ /* 0x000fe200078e0025 */
[----:B------:R-:W-:-:S05]  /*25860*/  @!P3 MOV R5, R45 ;  /* 0x0000002d0005b202 */ /* 0x000fca0000000f00 */
[----:B------:R0:W-:Y:S06]  /*25870*/  @!P3 ST.E.64 desc[UR42][R2.64], R4 ;  /* 0x000000040200b985 */ /* 0x0001ec000c101b2a */
        /* <DEDUP_REMOVED lines=10> */
[----:B-----5:R-:W-:-:S03]  /*25920*/  ISETP.GE.AND P3, PT, R116, UR4, PT ;  /* 0x0000000474007c0c */ /* 0x020fc6000bf66270 */
[----:B------:R0:W-:Y:S10]  /*25930*/  @!P0 ST.E.64 desc[UR42][R2.64], R46 ;  /* 0x0000002e02008985 */ /* 0x0001f4000c101b2a */
[----:B0-----:R-:W-:Y:S01]  /*25940*/  @!P3 LEA R2, P5, R116, R40, 0x2 ;  /* 0x000000287402b211 */ /* 0x001fe200078a10ff */
[----:B------:R-:W-:-:S02]  /*25950*/  IMAD.MOV.U32 R111, RZ, RZ, R102 ;  /* 0x000000ffff6f7224 */ /* 0x000fc400078e0066 */
        /* <DEDUP_REMOVED lines=9> */
[----:B------:R-:W-:Y:S01]  /*259f0*/  MOV R100, R95 ;  /* 0x0000005f00647202 */ /* 0x000fe20000000f00 */
[----:B------:R-:W-:Y:S01]  /*25a00*/  IMAD.MOV.U32 R69, RZ, RZ, R63 ;  /* 0x000000ffff457224 */ /* 0x000fe200078e003f */
[----:B------:R-:W-:Y:S01]  /*25a10*/  MOV R63, R61 ;  /* 0x0000003d003f7202 */ /* 0x000fe20000000f00 */
        /* <DEDUP_REMOVED lines=12> */
[----:B------:R-:W-:Y:S01]  /*25ae0*/  IMAD.MOV.U32 R63, RZ, RZ, R61 ;  /* 0x000000ffff3f7224 */ /* 0x000fe200078e003d */
[----:B---3--:R-:W-:Y:S01]  /*25af0*/  @!P3 LEA.HI.X R3, R116, R41, R117, 0x2, P5 ;  /* 0x000000297403b211 */ /* 0x008fe200028f1475 */
[----:B------:R-:W-:Y:S01]  /*25b00*/  IMAD.MOV.U32 R102, RZ, RZ, R95 ;  /* 0x000000ffff667224 */ /* 0x000fe200078e005f */
[----:B------:R-:W3:Y:S01]  /*25b10*/  LDL R116, [R1+0x158] ;  /* 0x0001580001747983 */ /* 0x000ee20000100800 */
[----:B------:R-:W-:-:S02]  /*25b20*/  IMAD.MOV.U32 R61, RZ, RZ, R55 ;  /* 0x000000ffff3d7224 */ /* 0x000fc400078e0037 */
[----:B------:R-:W-:Y:S01]  /*25b30*/  IMAD.MOV.U32 R95, RZ, RZ, R94 ;  /* 0x000000ffff5f7224 */ /* 0x000fe200078e005e */
[----:B------:R-:W-:Y:S01]  /*25b40*/  MOV R94, R77 ;  /* 0x0000004d005e7202 */ /* 0x000fe20000000f00 */
[----:B------:R-:W-:Y:S01]  /*25b50*/  IMAD.MOV.U32 R55, RZ, RZ, R54 ;  /* 0x000000ffff377224 */ /* 0x000fe200078e0036 */
[----:B------:R-:W-:Y:S01]  /*25b60*/  MOV R54, R43 ;  /* 0x0000002b00367202 */ /* 0x000fe20000000f00 */
[----:B------:R-:W-:Y:S01]  /*25b70*/  IMAD.MOV.U32 R77, RZ, RZ, R73 ;  /* 0x000000ffff4d7224 */ /* 0x000fe200078e0049 */
[----:B------:R-:W-:Y:S01]  /*25b80*/  @!P1 LOP3.LUT R59, R59, R58, RZ, 0x3c, !PT ;  /* 0x0000003a3b3b9212 */ /* 0x000fe200078e3cff */
[----:B------:R-:W-:Y:S01]  /*25b90*/  IMAD.MOV.U32 R43, RZ, RZ, R42 ;  /* 0x000000ffff2b7224 */ /* 0x000fe200078e002a */
[----:B--2---:R-:W-:Y:S01]  /*25ba0*/  ISETP.GE.AND P2, PT, R112, UR4, PT ;  /* 0x0000000470007c0c */ /* 0x004fe2000bf46270 */
[----:B------:R-:W-:Y:S01]  /*25bb0*/  IMAD.MOV.U32 R73, RZ, RZ, R72 ;  /* 0x000000ffff497224 */ /* 0x000fe200078e0048 */
[----:B------:R-:W-:Y:S01]  /*25bc0*/  ISETP.GE.AND P0, PT, R111, UR4, PT ;  /* 0x000000046f007c0c */ /* 0x000fe2000bf06270 */
[----:B------:R-:W-:Y:S01]  /*25bd0*/  IMAD.MOV.U32 R42, RZ, RZ, R21 ;  /* 0x000000ffff2a7224 */ /* 0x000fe200078e0015 */
[----:B------:R-:W2:Y:S01]  /*25be0*/  LDL R12, [R1+0x10c] ;  /* 0x00010c00010c7983 */ /* 0x000ea20000100800 */
[----:B------:R-:W-:-:S02]  /*25bf0*/  IMAD.MOV.U32 R72, RZ, RZ, R69 ;  /* 0x000000ffff487224 */ /* 0x000fc400078e0045 */
[----:B------:R-:W-:Y:S02]  /*25c00*/  IMAD.MOV.U32 R69, RZ, RZ, R61 ;  /* 0x000000ffff457224 */ /* 0x000fe400078e003d */
[----:B------:R-:W-:Y:S02]  /*25c10*/  IMAD.MOV.U32 R61, RZ, RZ, R55 ;  /* 0x000000ffff3d7224 */ /* 0x000fe400078e0037 */
[----:B------:R-:W-:Y:S02]  /*25c20*/  IMAD.MOV.U32 R55, RZ, RZ, R54 ;  /* 0x000000ffff377224 */ /* 0x000fe400078e0036 */
[----:B------:R-:W-:Y:S02]  /*25c30*/  IMAD.MOV.U32 R54, RZ, RZ, R43 ;  /* 0x000000ffff367224 */ /* 0x000fe400078e002b */
[----:B------:R-:W-:Y:S02]  /*25c40*/  IMAD.MOV.U32 R43, RZ, RZ, R42 ;  /* 0x000000ffff2b7224 */ /* 0x000fe400078e002a */
[----:B------:R-:W5:Y:S01]  /*25c50*/  LDL R42, [R1+0xa4] ;  /* 0x0000a400012a7983 */ /* 0x000f620000100800 */
[----:B------:R-:W-:Y:S01]  /*25c60*/  @!P1 LOP3.LUT R58, R59, R58, RZ, 0x3c, !PT ;  /* 0x0000003a3b3a9212 */ /* 0x000fe200078e3cff */
[----:B------:R-:W-:-:S03]  /*25c70*/  IMAD.MOV.U32 R104, RZ, RZ, R94 ;  /* 0x000000ffff687224 */ /* 0x000fc600078e005e */
[----:B------:R-:W-:Y:S01]  /*25c80*/  @!P1 LOP3.LUT R59, R59, R58, RZ, 0x3c, !PT ;  /* 0x0000003a3b3b9212 */ /* 0x000fe200078e3cff */
[----:B------:R-:W-:-:S04]  /*25c90*/  IMAD.MOV.U32 R105, RZ, RZ, R104 ;  /* 0x000000ffff697224 */ /* 0x000fc800078e0068 */
[----:B------:R0:W-:Y:S01]  /*25ca0*/  @!P1 ST.E.64 desc[UR42][R4.64], R58 ;  /* 0x0000003a04009985 */ /* 0x0001e2000c101b2a */
[----:B------:R-:W-:-:S03]  /*25cb0*/  IMAD.MOV.U32 R109, RZ, RZ, R105 ;  /* 0x000000ffff6d7224 */ /* 0x000fc600078e0069 */
[----:B------:R1:W-:Y:S01]  /*25cc0*/  @!P3 ST.E.64 desc[UR42][R2.64], R48 ;  /* 0x000000300200b985 */ /* 0x0003e2000c101b2a */
[-C--:B0-----:R-:W-:Y:S02]  /*25cd0*/  @!P2 LEA R4, P4, R112, R40.reuse, 0x2 ;  /* 0x000000287004a211 */ /* 0x081fe400078810ff */
[----:B-1----:R-:W-:Y:S01]  /*25ce0*/  @!P0 LEA R2, P5, R111, R40, 0x2 ;  /* 0x000000286f028211 */ /* 0x002fe200078a10ff */
[----:B------:R-:W-:Y:S02]  /*25cf0*/  IMAD.MOV.U32 R94, RZ, RZ, R77 ;  /* 0x000000ffff5e7224 */ /* 0x000fe400078e004d */
[----:B------:R-:W-:Y:S02]  /*25d00*/  IMAD.MOV.U32 R21, RZ, RZ, R13 ;  /* 0x000000ffff157224 */ /* 0x000fe400078e000d */
[----:B------:R-:W-:Y:S02]  /*25d10*/  IMAD.MOV.U32 R77, RZ, RZ, R73 ;  /* 0x000000ffff4d7224 */ /* 0x000fe400078e0049 */
[----:B------:R-:W-:-:S02]  /*25d20*/  IMAD.MOV.U32 R13, RZ, RZ, R9 ;  /* 0x000000ffff0d7224 */ /* 0x000fc400078e0009 */
[----:B------:R-:W-:Y:S01]  /*25d30*/  IMAD.MOV.U32 R73, RZ, RZ, R72 ;  /* 0x000000ffff497224 */ /* 0x000fe200078e0048 */
[----:B------:R-:W2:Y:S01]  /*25d40*/  LDL R9, [R1+0xa8] ;  /* 0x0000a80001097983 */ /* 0x000ea20000100800 */
[----:B------:R-:W-:Y:S02]  /*25d50*/  IMAD.MOV.U32 R72, RZ, RZ, R69 ;  /* 0x000000ffff487224 */ /* 0x000fe400078e0045 */
[----:B------:R-:W-:Y:S02]  /*25d60*/  IMAD.MOV.U32 R104, RZ, RZ, R94 ;  /* 0x000000ffff687224 */ /* 0x000fe400078e005e */
[----:B------:R-:W-:Y:S02]  /*25d70*/  IMAD.MOV.U32 R94, RZ, RZ, R77 ;  /* 0x000000ffff5e7224 */ /* 0x000fe400078e004d */
[----:B------:R-:W-:Y:S02]  /*25d80*/  IMAD.MOV.U32 R69, RZ, RZ, R61 ;  /* 0x000000ffff457224 */ /* 0x000fe400078e003d */
[----:B------:R-:W-:Y:S01]  /*25d90*/  IMAD.MOV.U32 R77, RZ, RZ, R73 ;  /* 0x000000ffff4d7224 */ /* 0x000fe200078e0049 */
[----:B------:R-:W-:Y:S01]  /*25da0*/  MOV R73, R72 ;  /* 0x0000004800497202 */ /* 0x000fe20000000f00 */
[----:B------:R-:W-:-:S02]  /*25db0*/  IMAD.MOV.U32 R61, RZ, RZ, R55 ;  /* 0x000000ffff3d7224 */ /* 0x000fc400078e0037 */
[----:B------:R-:W-:Y:S02]  /*25dc0*/  IMAD.MOV.U32 R55, RZ, RZ, R54 ;  /* 0x000000ffff377224 */ /* 0x000fe400078e0036 */
[----:B------:R-:W-:Y:S02]  /*25dd0*/  IMAD.MOV.U32 R105, RZ, RZ, R104 ;  /* 0x000000ffff697224 */ /* 0x000fe400078e0068 */
[----:B------:R-:W-:Y:S02]  /*25de0*/  IMAD.MOV.U32 R104, RZ, RZ, R94 ;  /* 0x000000ffff687224 */ /* 0x000fe400078e005e */
[----:B------:R-:W-:Y:S01]  /*25df0*/  IMAD.MOV.U32 R94, RZ, RZ, R77 ;  /* 0x000000ffff5e7224 */ /* 0x000fe200078e004d */
[----:B------:R-:W-:Y:S01]  /*25e00*/  MOV R77, R73 ;  /* 0x00000049004d7202 */ /* 0x000fe20000000f00 */
[----:B------:R-:W-:Y:S02]  /*25e10*/  IMAD.MOV.U32 R72, RZ, RZ, R69 ;  /* 0x000000ffff487224 */ /* 0x000fe400078e0045 */
[----:B------:R-:W-:-:S02]  /*25e20*/  IMAD.MOV.U32 R69, RZ, RZ, R61 ;  /* 0x000000ffff457224 */ /* 0x000fc400078e003d */
[----:B------:R-:W-:Y:S02]  /*25e30*/  IMAD.MOV.U32 R61, RZ, RZ, R55 ;  /* 0x000000ffff3d7224 */ /* 0x000fe400078e0037 */
[----:B------:R-:W-:Y:S01]  /*25e40*/  IMAD.MOV.U32 R73, RZ, RZ, R72 ;  /* 0x000000ffff497224 */ /* 0x000fe200078e0048 */
[----:B---3--:R-:W-:Y:S01]  /*25e50*/  @!P2 LEA.HI.X R5, R112, R41, R116, 0x2, P4 ;  /* 0x000000297005a211 */ /* 0x008fe200020f1474 */
[----:B------:R-:W-:-:S05]  /*25e60*/  IMAD.MOV.U32 R112, RZ, RZ, R109 ;  /* 0x000000ffff707224 */ /* 0x000fca00078e006d */
[----:B------:R-:W-:Y:S02]  /*25e70*/  @!P0 LEA.HI.X R3, R111, R41, R112, 0x2, P5 ;  /* 0x000000296f038211 */ /* 0x000fe400028f1470 */
[----:B------:R-:W3:Y:S01]  /*25e80*/  LDL R111, [R1+0x150] ;  /* 0x00015000016f7983 */ /* 0x000ee20000100800 */
[----:B------:R-:W-:Y:S02]  /*25e90*/  IMAD.MOV.U32 R109, RZ, RZ, R105 ;  /* 0x000000ffff6d7224 */ /* 0x000fe400078e0069 */
[----:B------:R-:W-:Y:S02]  /*25ea0*/  IMAD.MOV.U32 R105, RZ, RZ, R104 ;  /* 0x000000ffff697224 */ /* 0x000fe400078e0068 */
[----:B------:R-:W-:Y:S02]  /*25eb0*/  IMAD.MOV.U32 R104, RZ, RZ, R94 ;  /* 0x000000ffff687224 */ /* 0x000fe400078e005e */
[----:B------:R-:W-:Y:S02]  /*25ec0*/  IMAD.MOV.U32 R94, RZ, RZ, R77 ;  /* 0x000000ffff5e7224 */ /* 0x000fe400078e004d */
[----:B-----5:R-:W-:Y:S01]  /*25ed0*/  IMAD.MOV.U32 R54, RZ, RZ, R42 ;  /* 0x000000ffff367224 */ /* 0x020fe200078e002a */
[----:B------:R-:W-:Y:S01]  /*25ee0*/  MOV R42, R21 ;  /* 0x00000015002a7202 */ /* 0x000fe20000000f00 */
[----:B------:R-:W-:-:S02]  /*25ef0*/  IMAD.MOV.U32 R21, RZ, RZ, R11 ;  /* 0x000000ffff157224 */ /* 0x000fc400078e000b */
[----:B------:R-:W-:Y:S02]  /*25f00*/  IMAD.MOV.U32 R11, RZ, RZ, R10 ;  /* 0x000000ffff0b7224 */ /* 0x000fe400078e000a */
[----:B------:R-:W-:Y:S02]  /*25f10*/  IMAD.MOV.U32 R10, RZ, RZ, R8 ;  /* 0x000000ffff0a7224 */ /* 0x000fe400078e0008 */
[----:B------:R-:W-:Y:S01]  /*25f20*/  IMAD.MOV.U32 R77, RZ, RZ, R21 ;  /* 0x000000ffff4d7224 */ /* 0x000fe200078e0015 */
[----:B------:R-:W5:Y:S01]  /*25f30*/  LDL R8, [R1+0x88] ;  /* 0x0000880001087983 */ /* 0x000f620000100800 */
[----:B------:R-:W-:-:S03]  /*25f40*/  IMAD.MOV.U32 R21, RZ, RZ, R10 ;  /* 0x000000ffff157224 */ /* 0x000fc600078e000a */
[----:B------:R-:W5:Y:S01]  /*25f50*/  LDL R10, [R1+0x128] ;  /* 0x00012800010a7983 */ /* 0x000f620000100800 */
[----:B------:R-:W-:Y:S02]  /*25f60*/  IMAD.MOV.U32 R55, RZ, RZ, R54 ;  /* 0x000000ffff377224 */ /* 0x000fe400078e0036 */
[----:B------:R-:W-:Y:S02]  /*25f70*/  IMAD.MOV.U32 R54, RZ, RZ, R42 ;  /* 0x000000ffff367224 */ /* 0x000fe400078e002a */
[----:B------:R-:W5:Y:S02]  /*25f80*/  LDL R42, [R1+0x11c] ;  /* 0x00011c00012a7983 */ /* 0x000f640000100800 */
[----:B------:R-:W-:Y:S02]  /*25f90*/  IMAD.MOV.U32 R72, RZ, RZ, R54 ;  /* 0x000000ffff487224 */ /* 0x000fe400078e0036 */
[----:B------:R-:W5:Y:S01]  /*25fa0*/  LDL R54, [R1+0x120] ;  /* 0x0001200001367983 */ /* 0x000f620000100800 */
[----:B------:R-:W-:-:S02]  /*25fb0*/  ISETP.GE.AND P3, PT, R108, UR4, PT ;  /* 0x000000046c007c0c */ /* 0x000fc4000bf66270 */
[----:B----4-:R-:W-:Y:S01]  /*25fc0*/  ISETP.GE.AND P1, PT, R110, UR4, PT ;  /* 0x000000046e007c0c */ /* 0x010fe2000bf26270 */
[----:B------:R-:W-:Y:S01]  /*25fd0*/  @!P2 IMAD.MOV.U32 R7, RZ, RZ, R70 ;  /* 0x000000ffff07a224 */ /* 0x000fe200078e0046 */
[----:B------:R-:W-:-:S05]  /*25fe0*/  @!P2 MOV R6, R113 ;  /* 0x000000710006a202 */ /* 0x000fca0000000f00 */
[----:B------:R0:W-:Y:S01]  /*25ff0*/  @!P2 ST.E.64 desc[UR42][R4.64], R6 ;  /* 0x000000060400a985 */ /* 0x0001e2000c101b2a */
[----:B------:R-:W-:-:S03]  /*26000*/  ISETP.GE.AND P2, PT, R106, UR4, PT ;  /* 0x000000046a007c0c */ /* 0x000fc6000bf46270 */
[----:B------:R1:W-:Y:S01]  /*26010*/  @!P0 ST.E.64 desc[UR42][R2.64], R50 ;  /* 0x0000003202008985 */ /* 0x0003e2000c101b2a */
[----:B------:R-:W-:Y:S02]  /*26020*/  ISETP.GE.AND P0, PT, R100, UR4, PT ;  /* 0x0000000464007c0c */ /* 0x000fe4000bf06270 */
[-C--:B0-----:R-:W-:Y:S02]  /*26030*/  @!P1 LEA R4, P4, R110, R40.reuse, 0x2 ;  /* 0x000000286e049211 */ /* 0x081fe400078810ff */
[----:B-1----:R-:W-:-:S04]  /*26040*/  @!P3 LEA R2, P5, R108, R40, 0x2 ;  /* 0x000000286c02b211 */ /* 0x002fc800078a10ff */
[----:B------:R-:W-:Y:S01]  /*26050*/  @!P3 LEA.HI.X R3, R108, R41, R109, 0x2, P5 ;  /* 0x000000296c03b211 */ /* 0x000fe200028f146d */
[----:B------:R-:W-:Y:S02]  /*26060*/  IMAD.MOV.U32 R108, RZ, RZ, R105 ;  /* 0x000000ffff6c7224 */ /* 0x000fe400078e0069 */
[----:B------:R-:W-:Y:S02]  /*26070*/  IMAD.MOV.U32 R105, RZ, RZ, R94 ;  /* 0x000000ffff697224 */ /* 0x000fe400078e005e */
[----:B------:R-:W-:Y:S02]  /*26080*/  IMAD.MOV.U32 R94, RZ, RZ, R73 ;  /* 0x000000ffff5e7224 */ /* 0x000fe400078e0049 */
[----:B------:R-:W-:Y:S02]  /*26090*/  IMAD.MOV.U32 R73, RZ, RZ, R53 ;  /* 0x000000ffff497224 */ /* 0x000fe400078e0035 */
[----:B------:R-:W-:Y:S02]  /*260a0*/  @!P3 IMAD.MOV.U32 R53, RZ, RZ, R60 ;  /* 0x000000ffff35b224 */ /* 0x000fe400078e003c */
[----:B------:R-:W-:-:S02]  /*260b0*/  @!P2 IMAD.MOV.U32 R6, RZ, RZ, R71 ;  /* 0x000000ffff06a224 */ /* 0x000fc400078e0047 */
[----:B------:R-:W-:Y:S01]  /*260c0*/  @!P2 IMAD.MOV.U32 R7, RZ, RZ, R75 ;  /* 0x000000ffff07a224 */ /* 0x000fe200078e004b */
[----:B---3--:R-:W-:-:S05]  /*260d0*/  @!P1 LEA.HI.X R5, R110, R41, R111, 0x2, P4 ;  /* 0x000000296e059211 */ /* 0x008fca00020f146f */
[----:B------:R0:W-:Y:S01]  /*260e0*/  @!P1 ST.E.64 desc[UR42][R4.64], R66 ;  /* 0x0000004204009985 */ /* 0x0001e2000c101b2a */
[----:B------:R-:W-:-:S03]  /*260f0*/  ISETP.GE.AND P1, PT, R102, UR4, PT ;  /* 0x0000000466007c0c */ /* 0x000fc6000bf26270 */
[----:B------:R1:W-:Y:S01]  /*26100*/  @!P3 ST.E.64 desc[UR42][R2.64], R52 ;  /* 0x000000340200b985 */ /* 0x0003e2000c101b2a */
[----:B------:R-:W-:Y:S02]  /*26110*/  ISETP.GE.AND P3, PT, R95, UR4, PT ;  /* 0x000000045f007c0c */ /* 0x000fe4000bf66270 */
[-C--:B0-----:R-:W-:Y:S02]  /*26120*/  @!P2 LEA R4, P4, R106, R40.reuse, 0x2 ;  /* 0x000000286a04a211 */ /* 0x081fe400078810ff */
[----:B-1----:R-:W-:Y:S02]  /*26130*/  @!P0 LEA R2, P5, R100, R40, 0x2 ;  /* 0x0000002864028211 */ /* 0x002fe400078a10ff */
[-C--:B------:R-:W-:Y:S02]  /*26140*/  @!P2 LEA.HI.X R5, R106, R41.reuse, R108, 0x2, P4 ;  /* 0x000000296a05a211 */ /* 0x080fe400020f146c */
[----:B------:R-:W-:Y:S01]  /*26150*/  @!P0 LEA.HI.X R3, R100, R41, R105, 0x2, P5 ;  /* 0x0000002964038211 */ /* 0x000fe200028f1469 */
[----:B------:R-:W-:Y:S01]  /*26160*/  IMAD.MOV.U32 R100, RZ, RZ, R94 ;  /* 0x000000ffff647224 */ /* 0x000fe200078e005e */
[----:B------:R-:W-:Y:S01]  /*26170*/  MOV R94, R73 ;  /* 0x00000049005e7202 */ /* 0x000fe20000000f00 */
[----:B------:R-:W-:Y:S01]  /*26180*/  IMAD.MOV.U32 R73, RZ, RZ, R63 ;  /* 0x000000ffff497224 */ /* 0x000fe200078e003f */
[----:B------:R0:W-:Y:S01]  /*26190*/  @!P2 ST.E.64 desc[UR42][R4.64], R6 ;  /* 0x000000060400a985 */ /* 0x0001e2000c101b2a */
[----:B------:R-:W-:Y:S01]  /*261a0*/  ISETP.GE.AND P2, PT, R77, UR4, PT ;  /* 0x000000044d007c0c */ /* 0x000fe2000bf46270 */
[----:B------:R-:W-:-:S05]  /*261b0*/  @!P0 IMAD.MOV.U32 R63, RZ, RZ, R68 ;  /* 0x000000ffff3f8224 */ /* 0x000fca00078e0044 */
[----:B------:R1:W-:Y:S01]  /*261c0*/  @!P0 ST.E.64 desc[UR42][R2.64], R62 ;  /* 0x0000003e02008985 */ /* 0x0003e2000c101b2a */
[----:B------:R-:W-:Y:S02]  /*261d0*/  ISETP.GE.AND P0, PT, R72, UR4, PT ;  /* 0x0000000448007c0c */ /* 0x000fe4000bf06270 */
[CC--:B0-----:R-:W-:Y:S01]  /*261e0*/  @!P1 LEA R4, P4, R102.reuse, R40.reuse, 0x2 ;  /* 0x0000002866049211 */ /* 0x0c1fe200078810ff */
[----:B------:R-:W-:Y:S02]  /*261f0*/  @!P1 IMAD.MOV.U32 R6, RZ, RZ, R79 ;  /* 0x000000ffff069224 */ /* 0x000fe400078e004f */
[----:B------:R-:W-:Y:S01]  /*26200*/  @!P1 IMAD.MOV.U32 R7, RZ, RZ, R83 ;  /* 0x000000ffff079224 */ /* 0x000fe200078e0053 */
[----:B------:R-:W-:Y:S02]  /*26210*/  @!P1 LEA.HI.X R5, R102, R41, R104, 0x2, P4 ;  /* 0x0000002966059211 */ /* 0x000fe400020f1468 */
[----:B-1----:R-:W-:Y:S01]  /*26220*/  @!P3 LEA R2, P5, R95, R40, 0x2 ;  /* 0x000000285f02b211 */ /* 0x002fe200078a10ff */
[----:B------:R-:W-:-:S02]  /*26230*/  @!P3 IMAD.MOV.U32 R75, RZ, RZ, R76 ;  /* 0x000000ffff4bb224 */ /* 0x000fc400078e004c */
[----:B------:R0:W-:Y:S01]  /*26240*/  @!P1 ST.E.64 desc[UR42][R4.64], R6 ;  /* 0x0000000604009985 */ /* 0x0001e2000c101b2a */
[----:B------:R-:W-:Y:S02]  /*26250*/  ISETP.GE.AND P1, PT, R64, UR4, PT ;  /* 0x0000000440007c0c */ /* 0x000fe4000bf26270 */
[----:B------:R-:W-:-:S05]  /*26260*/  @!P3 LEA.HI.X R3, R95, R41, R100, 0x2, P5 ;  /* 0x000000295f03b211 */ /* 0x000fca00028f1464 */
[----:B------:R1:W-:Y:S01]  /*26270*/  @!P3 ST.E.64 desc[UR42][R2.64], R74 ;  /* 0x0000004a0200b985 */ /* 0x0003e2000c101b2a */
[CC--:B0-----:R-:W-:Y:S01]  /*26280*/  @!P2 LEA R4, P4, R77.reuse, R40.reuse, 0x2 ;  /* 0x000000284d04a211 */ /* 0x0c1fe200078810ff */
[----:B------:R-:W-:Y:S02]  /*26290*/  @!P2 IMAD.MOV.U32 R6, RZ, RZ, R98 ;  /* 0x000000ffff06a224 */ /* 0x000fe400078e0062 */
[----:B------:R-:W-:Y:S01]  /*262a0*/  @!P2 IMAD.MOV.U32 R7, RZ, RZ, R87 ;  /* 0x000000ffff07a224 */ /* 0x000fe200078e0057 */
[-C--:B------:R-:W-:Y:S02]  /*262b0*/  @!P2 LEA.HI.X R5, R77, R41.reuse, R94, 0x2, P4 ;  /* 0x000000294d05a211 */ /* 0x080fe400020f145e */
[----:B------:R-:W-:Y:S02]  /*262c0*/  ISETP.GE.AND P3, PT, R57, UR4, PT ;  /* 0x0000000439007c0c */ /* 0x000fe4000bf66270 */
[C---:B-1----:R-:W-:Y:S01]  /*262d0*/  @!P0 LEA R2, P5, R72.reuse, R40, 0x2 ;  /* 0x0000002848028211 */ /* 0x042fe200078a10ff */
[----:B------:R0:W-:Y:S01]  /*262e0*/  @!P2 ST.E.64 desc[UR42][R4.64], R6 ;  /* 0x000000060400a985 */ /* 0x0001e2000c101b2a */
[----:B--2---:R-:W-:Y:S01]  /*262f0*/  ISETP.GE.AND P2, PT, R9, UR4, PT ;  /* 0x0000000409007c0c */ /* 0x004fe2000bf46270 */
[----:B------:R-:W-:Y:S01]  /*26300*/  @!P0 IMAD.MOV.U32 R79, RZ, RZ, R80 ;  /* 0x000000ffff4f8224 */ /* 0x000fe200078e0050 */
[----:B------:R-:W-:-:S05]  /*26310*/  @!P0 LEA.HI.X R3, R72, R41, R73, 0x2, P5 ;  /* 0x0000002948038211 */ /* 0x000fca00028f1449 */
[----:B------:R1:W-:Y:S01]  /*26320*/  @!P0 ST.E.64 desc[UR42][R2.64], R78 ;  /* 0x0000004e02008985 */ /* 0x0003e2000c101b2a */
[----:B------:R-:W-:Y:S02]  /*26330*/  ISETP.GE.AND P0, PT, R55, UR4, PT ;  /* 0x0000000437007c0c */ /* 0x000fe4000bf06270 */
[CC--:B0-----:R-:W-:Y:S01]  /*26340*/  @!P1 LEA R4, P4, R64.reuse, R40.reuse, 0x2 ;  /* 0x0000002840049211 */ /* 0x0c1fe200078810ff */
[----:B------:R-:W-:Y:S01]  /*26350*/  @!P1 IMAD.MOV.U32 R6, RZ, RZ, R103 ;  /* 0x000000ffff069224 */ /* 0x000fe200078e0067 */
[----:B------:R-:W-:Y:S02]  /*26360*/  @!P1 MOV R7, R91 ;  /* 0x0000005b00079202 */ /* 0x000fe40000000f00 */
[----:B------:R-:W-:Y:S02]  /*26370*/  @!P1 LEA.HI.X R5, R64, R41, R69, 0x2, P4 ;  /* 0x0000002940059211 */ /* 0x000fe400020f1445 */
[----:B------:R-:W-:Y:S02]  /*26380*/  ISETP.GE.AND P4, PT, R43, UR4, PT ;  /* 0x000000042b007c0c */ /* 0x000fe4000bf86270 */
[----:B-1----:R-:W-:Y:S01]  /*26390*/  @!P3 LEA R2, P5, R57, R40, 0x2 ;  /* 0x000000283902b211 */ /* 0x002fe200078a10ff */
[----:B------:R0:W-:Y:S01]  /*263a0*/  @!P1 ST.E.64 desc[UR42][R4.64], R6 ;  /* 0x0000000604009985 */ /* 0x0001e2000c101b2a */
[----:B------:R-:W-:-:S02]  /*263b0*/  @!P3 IMAD.MOV.U32 R83, RZ, RZ, R84 ;  /* 0x000000ffff53b224 */ /* 0x000fc400078e0054 */
[----:B------:R-:W-:-:S05]  /*263c0*/  @!P3 LEA.HI.X R3, R57, R41, R61, 0x2, P5 ;  /* 0x000000293903b211 */ /* 0x000fca00028f143d */
[----:B------:R1:W-:Y:S01]  /*263d0*/  @!P3 ST.E.64 desc[UR42][R2.64], R82 ;  /* 0x000000520200b985 */ /* 0x0003e2000c101b2a */
[CC--:B0-----:R-:W-:Y:S01]  /*263e0*/  @!P2 LEA R4, P1, R9.reuse, R40.reuse, 0x2 ;  /* 0x000000280904a211 */ /* 0x0c1fe200078210ff */
[----:B------:R-:W-:Y:S02]  /*263f0*/  @!P2 IMAD.MOV.U32 R6, RZ, RZ, R107 ;  /* 0x000000ffff06a224 */ /* 0x000fe400078e006b */
[----:B------:R-:W-:Y:S01]  /*26400*/  @!P2 IMAD.MOV.U32 R7, RZ, RZ, R114 ;  /* 0x000000ffff07a224 */ /* 0x000fe200078e0072 */
[-C--:B-----5:R-:W-:Y:S02]  /*26410*/  @!P2 LEA.HI.X R5, R9, R41.reuse, R10, 0x2, P1 ;  /* 0x000000290905a211 */ /* 0x0a0fe400008f140a */
[----:B------:R-:W-:Y:S02]  /*26420*/  ISETP.GE.AND P1, PT, R39, UR4, PT ;  /* 0x0000000427007c0c */ /* 0x000fe4000bf26270 */
[-C--:B-1----:R-:W-:Y:S01]  /*26430*/  @!P0 LEA R2, P5, R55, R40.reuse, 0x2 ;  /* 0x0000002837028211 */ /* 0x082fe200078a10ff */
[----:B------:R-:W-:Y:S01]  /*26440*/  IMAD.MOV.U32 R10, RZ, RZ, R8 ;  /* 0x000000ffff0a7224 */ /* 0x000fe200078e0008 */
[----:B------:R0:W-:Y:S01]  /*26450*/  @!P2 ST.E.64 desc[UR42][R4.64], R6 ;  /* 0x000000060400a985 */ /* 0x0001e2000c101b2a */
[----:B------:R-:W-:Y:S01]  /*26460*/  @!P4 LEA R8, P3, R43, R40, 0x2 ;  /* 0x000000282b08c211 */ /* 0x000fe200078610ff */
[----:B------:R-:W-:Y:S01]  /*26470*/  @!P0 IMAD.MOV.U32 R87, RZ, RZ, R88 ;  /* 0x000000ffff578224 */ /* 0x000fe200078e0058 */
[----:B------:R-:W-:-:S02]  /*26480*/  @!P0 LEA.HI.X R3, R55, R41, R56, 0x2, P5 ;  /* 0x0000002937038211 */ /* 0x000fc400028f1438 */
[----:B------:R-:W-:Y:S02]  /*26490*/  ISETP.GE.AND P2, PT, R21, UR4, PT ;  /* 0x0000000415007c0c */ /* 0x000fe4000bf46270 */
[-C--:B------:R-:W-:Y:S01]  /*264a0*/  @!P4 LEA.HI.X R9, R43, R41.reuse, R54, 0x2, P3 ;  /* 0x000000292b09c211 */ /* 0x080fe200018f1436 */
[----:B------:R1:W-:Y:S01]  /*264b0*/  @!P0 ST.E.64 desc[UR42][R2.64], R86 ;  /* 0x0000005602008985 */ /* 0x0003e2000c101b2a */
[----:B------:R-:W-:Y:S01]  /*264c0*/  ISETP.GE.AND P3, PT, R15, UR4, PT ;  /* 0x000000040f007c0c */ /* 0x000fe2000bf66270 */
[----:B------:R-:W-:Y:S01]  /*264d0*/  @!P1 IMAD.MOV.U32 R91, RZ, RZ, R92 ;  /* 0x000000ffff5b9224 */ /* 0x000fe200078e005c */
[----:B------:R-:W-:Y:S02]  /*264e0*/  ISETP.GE.AND P5, PT, R13, UR4, PT ;  /* 0x000000040d007c0c */ /* 0x000fe4000bfa6270 */
[C---:B0-----:R-:W-:Y:S01]  /*264f0*/  @!P1 LEA R4, P0, R39.reuse, R40, 0x2 ;  /* 0x0000002827049211 */ /* 0x041fe200078010ff */
[----:B-1----:R-:W-:Y:S02]  /*26500*/  @!P4 IMAD.MOV.U32 R2, RZ, RZ, R115 ;  /* 0x000000ffff02c224 */ /* 0x002fe400078e0073 */
[----:B------:R-:W-:Y:S01]  /*26510*/  @!P4 IMAD.MOV.U32 R3, RZ, RZ, R122 ;  /* 0x000000ffff03c224 */ /* 0x000fe200078e007a */
[----:B------:R-:W-:-:S04]  /*26520*/  @!P1 LEA.HI.X R5, R39, R41, R42, 0x2, P0 ;  /* 0x0000002927059211 */ /* 0x000fc800000f142a */
[----:B------:R0:W-:Y:S01]  /*26530*/  @!P4 ST.E.64 desc[UR42][R8.64], R2 ;  /* 0x000000020800c985 */ /* 0x0001e2000c101b2a */
[----:B------:R-:W-:Y:S01]  /*26540*/  ISETP.GE.AND P4, PT, R11, UR4, PT ;  /* 0x000000040b007c0c */ /* 0x000fe2000bf86270 */
[----:B------:R-:W-:Y:S01]  /*26550*/  @!P2 IMAD.MOV.U32 R6, RZ, RZ, R123 ;  /* 0x000000ffff06a224 */ /* 0x000fe200078e007b */
[----:B------:R-:W-:Y:S01]  /*26560*/  @!P2 MOV R7, R125 ;  /* 0x0000007d0007a202 */ /* 0x000fe20000000f00 */
[----:B------:R1:W-:Y:S01]  /*26570*/  @!P1 ST.E.64 desc[UR42][R4.64], R90 ;  /* 0x0000005a04009985 */ /* 0x0003e2000c101b2a */
[----:B------:R-:W-:Y:S01]  /*26580*/  @!P3 IMAD.MOV.U32 R97, RZ, RZ, R99 ;  /* 0x000000ffff61b224 */ /* 0x000fe200078e0063 */
[----:B0-----:R-:W-:-:S04]  /*26590*/  @!P2 LEA R2, P0, R21, R40, 0x2 ;  /* 0x000000281502a211 */ /* 0x001fc800078010ff */
[----:B------:R-:W-:Y:S02]  /*265a0*/  @!P2 LEA.HI.X R3, R21, R41, R38, 0x2, P0 ;  /* 0x000000291503a211 */ /* 0x000fe400000f1426 */
[----:B-1----:R-:W-:-:S03]  /*265b0*/  @!P3 LEA R4, P0, R15, R40, 0x2 ;  /* 0x000000280f04b211 */ /* 0x002fc600078010ff */
[----:B------:R0:W-:Y:S01]  /*265c0*/  @!P2 ST.E.64 desc[UR42][R2.64], R6 ;  /* 0x000000060200a985 */ /* 0x0001e2000c101b2a */
[----:B------:R-:W-:-:S05]  /*265d0*/  @!P3 LEA.HI.X R5, R15, R41, R20, 0x2, P0 ;  /* 0x000000290f05b211 */ /* 0x000fca00000f1414 */
[----:B------:R1:W-:Y:S01]  /*265e0*/  @!P3 ST.E.64 desc[UR42][R4.64], R96 ;  /* 0x000000600400b985 */ /* 0x0003e2000c101b2a */
[-C--:B0-----:R-:W-:Y:S02]  /*265f0*/  @!P5 LEA R2, P1, R13, R40.reuse, 0x2 ;  /* 0x000000280d02d211 */ /* 0x081fe400078210ff */
[----:B------:R-:W-:Y:S02]  /*26600*/  @!P4 LEA R6, P2, R11, R40, 0x2 ;  /* 0x000000280b06c211 */ /* 0x000fe400078410ff */
[-C--:B------:R-:W-:Y:S01]  /*26610*/  @!P5 LEA.HI.X R3, R13, R41.reuse, R14, 0x2, P1 ;  /* 0x000000290d03d211 */ /* 0x080fe200008f140e */
[----:B-1----:R-:W-:Y:S01]  /*26620*/  @!P5 IMAD.MOV.U32 R4, RZ, RZ, R129 ;  /* 0x000000ffff04d224 */ /* 0x002fe200078e0081 */
[----:B------:R-:W-:Y:S01]  /*26630*/  @!P4 LEA.HI.X R7, R11, R41, R12, 0x2, P2 ;  /* 0x000000290b07c211 */ /* 0x000fe200010f140c */
[----:B------:R-:W-:-:S05]  /*26640*/  @!P5 IMAD.MOV.U32 R5, RZ, RZ, R131 ;  /* 0x000000ffff05d224 */ /* 0x000fca00078e0083 */
        /* <DEDUP_REMOVED lines=9> */
.L_x_3261:
[----:B------:R-:W0:Y:S01]  /*266e0*/  LDL.LU R4, [R1+0x6c] ;  /* 0x00006c0001047983 */ /* 0x000e220000300800 */
[----:B------:R-:W-:Y:S01]  /*266f0*/  ULDC.64 UR6, c[0x0][0xc08] ;  /* 0x0003020000067ab9 */ /* 0x000fe20000000a00 */
[----:B------:R-:W-:Y:S02]  /*26700*/  ULDC.64 UR4, c[0x0][0xc00] ;  /* 0x0003000000047ab9 */ /* 0x000fe40000000a00 */
[----:B------:R-:W2:Y:S01]  /*26710*/  LDL.LU R0, [R1+0x70] ;  /* 0x0000700001007983 */ /* 0x000ea20000300800 */
[----:B------:R-:W-:Y:S02]  /*26720*/  ISETP.NE.U32.AND P1, PT, RZ, UR6, PT ;  /* 0x00000006ff007c0c */ /* 0x000fe4000bf25070 */
[----:B------:R-:W-:Y:S01]  /*26730*/  ISETP.NE.U32.AND P0, PT, RZ, UR4, PT ;  /* 0x00000004ff007c0c */ /* 0x000fe2000bf05070 */
[----:B------:R-:W-:Y:S01]  /*26740*/  IMAD.MOV.U32 R15, RZ, RZ, RZ ;  /* 0x000000ffff0f7224 */ /* 0x000fe200078e00ff */
[----:B------:R-:W-:Y:S01]  /*26750*/  ISETP.NE.AND.EX P1, PT, RZ, UR7, PT, P1 ;  /* 0x00000007ff007c0c */ /* 0x000fe2000bf25310 */
[----:B------:R-:W3:Y:S01]  /*26760*/  LDL R6, [R1+0x68] ;  /* 0x0000680001067983 */ /* 0x000ee20000100800 */
[----:B------:R-:W-:Y:S01]  /*26770*/  ISETP.NE.AND.EX P0, PT, RZ, UR5, PT, P0 ;  /* 0x00000005ff007c0c */ /* 0x000fe2000bf05300 */
[----:B------:R-:W1:Y:S01]  /*26780*/  S2R R28, SR_TID.X ;  /* 0x00000000001c7919 */ /* 0x000e620000002100 */
[----:B0-----:R-:W-:Y:S01]  /*26790*/  IADD3 R2, P2, R4, UR4, RZ ;  /* 0x0000000404027c10 */ /* 0x001fe2000ff5e0ff */
[----:B------:R-:W-:-:S03]  /*267a0*/  ULDC UR4, c[0x0][0xa88] ;  /* 0x0002a20000047ab9 */ /* 0x000fc60000000800 */
[----:B--2---:R-:W-:-:S05]  /*267b0*/  IADD3.X R3, R0, UR5, RZ, P2, !PT ;  /* 0x0000000500037c10 */ /* 0x004fca00097fe4ff */
[----:B------:R-:W-:Y:S01]  /*267c0*/  @P1 IADD3 R4, P2, R4, UR6, RZ ;  /* 0x0000000604041c10 */ /* 0x000fe2000ff5e0ff */
[----:B------:R-:W-:Y:S01]  /*267d0*/  IMAD.U32 R20, RZ, RZ, UR4 ;  /* 0x00000004ff147e24 */ /* 0x000fe2000f8e00ff */
[----:B------:R0:W5:Y:S02]  /*267e0*/  @P0 LDG.E R15, desc[UR42][R2.64] ;  /* 0x0000002a020f0981 */ /* 0x000164000c1e1900 */
[----:B------:R-:W-:-:S05]  /*267f0*/  @P1 IADD3.X R5, R0, UR7, RZ, P2, !PT ;  /* 0x0000000700051c10 */ /* 0x000fca00097fe4ff */
[----:B------:R0:W5:Y:S01]  /*26800*/  @P1 LDG.E R20, desc[UR42][R4.64] ;  /* 0x0000002a04141981 */ /* 0x000162000c1e1900 */
[----:B-1----:R-:W-:Y:S01]  /*26810*/  VIADD R0, R28, 0xffffff80 ;  /* 0xffffff801c007836 */ /* 0x002fe20000000000 */
[----:B---3--:R-:W-:-:S04]  /*26820*/  ISETP.GT.AND P2, PT, R6, 0x1, PT ;  /* 0x000000010600780c */ /* 0x008fc80003f44270 */
[----:B------:R-:W-:Y:S01]  /*26830*/  ISETP.GT.AND P3, PT, R0, 0x7f, PT ;  /* 0x0000007f0000780c */ /* 0x000fe20003f64270 */
[----:B------:R-:W-:-:S12]  /*26840*/  @P1 BRA `(.L_x_3280) ;  /* 0x0000000000101947 */ /* 0x000fd80003800000 */
[----:B------:R-:W-:Y:S05]  /*26850*/  @!P0 BRA `(.L_x_3280) ;  /* 0x00000000000c8947 */ /* 0x000fea0003800000 */
[----:B0-----:R-:W2:Y:S04]  /*26860*/  LDG.E R5, desc[UR42][R2.64] ;  /* 0x0000002a02057981 */ /* 0x001ea8000c1e1900 */
[----:B-----5:R-:W2:Y:S02]  /*26870*/  LDG.E R20, desc[UR42][R2.64+0x4] ;  /* 0x0000042a02147981 */ /* 0x020ea4000c1e1900 */
[----:B--2---:R-:W-:-:S07]  /*26880*/  IMAD.IADD R20, R20, 0x1, -R5 ;  /* 0x0000000114147824 */ /* 0x004fce00078e0a05 */
.L_x_3280:
[----:B0-----:R-:W2:Y:S04]  /*26890*/  LDL.LU R2, [R1+0x60] ;  /* 0x0000600001027983 */ /* 0x001ea80000300800 */
        /* <DEDUP_REMOVED lines=8> */
[----:B0-----:R-:W-:Y:S01]  /*26920*/  IMAD R0, R20, R29, RZ ;  /* 0x0000001d14007224 */ /* 0x001fe200078e02ff */
[----:B--2---:R-:W-:-:S04]  /*26930*/  IADD3 R27, R2, -0x80, R28 ;  /* 0xffffff80021b7810 */ /* 0x004fc80007ffe01c */
[----:B------:R-:W-:-:S13]  /*26940*/  ISETP.GE.AND P0, PT, R27, R0, PT ;  /* 0x000000001b00720c */ /* 0x000fda0003f06270 */
[----:B------:R-:W-:Y:S05]  /*26950*/  @P0 BRA `(.L_x_3282) ;  /* 0x0000000000b00947 */ /* 0x000fea0003800000 */
[----:B------:R-:W2:Y:S01]  /*26960*/  LDL.LU R30, [R1+0x84] ;  /* 0x00008400011e7983 */ /* 0x000ea20000300800 */
        /* <DEDUP_REMOVED lines=20> */
[----:B----4-:R-:W-:Y:S02]  /*26ab0*/  @P0 SHF.R.U32.HI R21, RZ, R37, R0 ;  /* 0x00000025ff150219 */ /* 0x010fe40000011600 */
[----:B------:R-:W-:Y:S01]  /*26ac0*/  IADD3 R10, P0, P1, R12, R10, R15 ;  /* 0x0000000a0c0a7210 */ /* 0x000fe2000791e00f */
[----:B------:R-:W-:Y:S01]  /*26ad0*/  IMAD.IADD R12, R13, 0x1, R3 ;  /* 0x000000010d0c7824 */ /* 0x000fe200078e0203 */
[----:B------:R-:W-:Y:S01]  /*26ae0*/  IADD3 R11, R31, R11, RZ ;  /* 0x0000000b1f0b7210 */ /* 0x000fe20007ffe0ff */
        /* <DEDUP_REMOVED lines=19> */
.L_x_3282:
[----:B------:R-:W-:Y:S05]  /*26c20*/  BSYNC B1 ;  /* 0x0000000000017941 */ /* 0x000fea0003800000 */
.L_x_3281:
[----:B------:R-:W-:Y:S05]  /*26c30*/  @P2 BRA `(.L_x_3275) ;  /* 0x0000000800a02947 */ /* 0x000fea0003800000 */
[----:B0-----:R-:W2:Y:S01]  /*26c40*/  LDL.LU R8, [R1+0x2c] ;  /* 0x00002c0001087983 */ /* 0x001ea20000300800 */
[----:B------:R-:W0:Y:S01]  /*26c50*/  LDC R9, c[0x0][0xbe8] ;  /* 0x0002fa00ff097b82 */ /* 0x000e220000000800 */
        /* <DEDUP_REMOVED lines=17> */
[----:B------:R-:W-:-:S06]  /*26d70*/  IMAD.WIDE.U32 R2, R25, UR4, R2 ;  /* 0x0000000419027c25 */ /* 0x000fcc000f8e0002 */
[----:B------:R-:W0:Y:S08]  /*26d80*/  @P0 LDC R7, c[0x0][0xbec] ;  /* 0x0002fb00ff070b82 */ /* 0x000e300000000800 */
[----:B------:R-:W1:Y:S01]  /*26d90*/  @P0 LDC R11, c[0x0][0xbf0] ;  /* 0x0002fc00ff0b0b82 */ /* 0x000e620000000800 */
[----:B--2---:R-:W-:Y:S01]  /*26da0*/  IADD3 R6, R8, R0, RZ ;  /* 0x0000000008067210 */ /* 0x004fe20007ffe0ff */
[----:B------:R-:W-:-:S04]  /*26db0*/  IMAD.IADD R10, R220, 0x1, R8 ;  /* 0x00000001dc0a7824 */ /* 0x000fc800078e0208 */
[----:B0-----:R-:W-:-:S04]  /*26dc0*/  @P0 IMAD.HI.U32 R0, R6, R7, RZ ;  /* 0x0000000706000227 */ /* 0x001fc800078e00ff */
[----:B------:R-:W-:Y:S01]  /*26dd0*/  IMAD.MOV.U32 R5, RZ, RZ, R6 ;  /* 0x000000ffff057224 */ /* 0x000fe200078e0006 */
[----:B-1----:R-:W-:Y:S01]  /*26de0*/  @P0 SHF.R.U32.HI R5, RZ, R11, R0 ;  /* 0x0000000bff050219 */ /* 0x002fe20000011600 */
[----:B------:R-:W-:Y:S01]  /*26df0*/  IMAD R7, R25, UR5, R4 ;  /* 0x0000000519077c24 */ /* 0x000fe2000f8e0204 */
[----:B------:R-:W-:Y:S02]  /*26e00*/  ULDC.64 UR4, c[0x0][0xae0] ;  /* 0x0002b80000047ab9 */ /* 0x000fe40000000a00 */
[----:B------:R-:W-:Y:S01]  /*26e10*/  SHF.R.S32.HI R0, RZ, 0x1f, R5 ;  /* 0x0000001fff007819 */ /* 0x000fe20000011405 */
[----:B------:R-:W-:Y:S02]  /*26e20*/  IMAD.IADD R3, R3, 0x1, R7 ;  /* 0x0000000103037824 */ /* 0x000fe400078e0207 */
[----:B------:R-:W-:Y:S02]  /*26e30*/  IMAD.MOV R7, RZ, RZ, -R5 ;  /* 0x000000ffff077224 */ /* 0x000fe400078e0a05 */
[----:B------:R-:W-:-:S02]  /*26e40*/  IMAD R0, R0, UR4, RZ ;  /* 0x0000000400007c24 */ /* 0x000fc4000f8e02ff */
[----:B------:R-:W-:Y:S02]  /*26e50*/  IMAD R7, R9, R7, R6 ;  /* 0x0000000709077224 */ /* 0x000fe400078e0206 */
[----:B------:R-:W-:-:S04]  /*26e60*/  IMAD.WIDE.U32 R2, R5, UR4, R2 ;  /* 0x0000000405027c25 */ /* 0x000fc8000f8e0002 */
        /* <DEDUP_REMOVED lines=15> */
.L_x_3690:
        /* <DEDUP_REMOVED lines=12> */
[CC--:B--2---:R-:W-:Y:S02]  /*27020*/  @!P3 LEA R8, P5, R18.reuse, R14.reuse, 0x1 ;  /* 0x0000000e1208b211 */ /* 0x0c4fe400078a08ff */
        /* <DEDUP_REMOVED lines=13> */
.L_x_3285:
[----:B------:R-:W-:Y:S05]  /*27100*/  BSYNC B1 ;  /* 0x0000000000017941 */ /* 0x000fea0003800000 */
.L_x_3284:
[----:B------:R-:W-:-:S03]  /*27110*/  UMOV UR4, 0xffffffff ;  /* 0xffffffff00047882 */ /* 0x000fc60000000000 */
[----:B------:R-:W-:Y:S05]  /*27120*/  BRA.DIV UR4, `(.L_x_3286) ;  /* 0x000000fe04747947 */ /* 0x000fea000b800000 */
[----:B-1----:R1:W3:Y:S04]  /*27130*/  SHFL.IDX PT, R0, R3, 0x1, 0x181f ;  /* 0x00381f0003007f89 */ /* 0x0022e800000e0000 */
[----:B--2---:R1:W2:Y:S02]  /*27140*/  SHFL.IDX PT, R14, R2, 0x1, 0x181f ;  /* 0x00381f00020e7f89 */ /* 0x0042a400000e0000 */
.L_x_3694:
[----:B------:R-:W-:Y:S01]  /*27150*/  VIADD R4, R10, 0x20 ;  /* 0x000000200a047836 */ /* 0x000fe20000000000 */
[----:B------:R-:W-:Y:S04]  /*27160*/  BSSY B1, `(.L_x_3287) ;  /* 0x0000019000017945 */ /* 0x000fe80003800000 */
        /* <DEDUP_REMOVED lines=10> */
[CC--:B--2---:R-:W-:Y:S02]  /*27210*/  @!P3 LEA R8, P5, R18.reuse, R14.reuse, 0x1 ;  /* 0x0000000e1208b211 */ /* 0x0c4fe400078a08ff */
        /* <DEDUP_REMOVED lines=13> */
.L_x_3288:
[----:B------:R-:W-:Y:S05]  /*272f0*/  BSYNC B1 ;  /* 0x0000000000017941 */ /* 0x000fea0003800000 */
.L_x_3287:
[----:B------:R-:W-:-:S03]  /*27300*/  UMOV UR4, 0xffffffff ;  /* 0xffffffff00047882 */ /* 0x000fc60000000000 */
[----:B------:R-:W-:Y:S05]  /*27310*/  BRA.DIV UR4, `(.L_x_3289) ;  /* 0x000000fe04407947 */ /* 0x000fea000b800000 */
[----:B---3--:R3:W4:Y:S04]  /*27320*/  SHFL.IDX PT, R0, R3, 0x2, 0x181f ;  /* 0x00581f0003007f89 */ /* 0x00872800000e0000 */
[----:B--2---:R3:W2:Y:S02]  /*27330*/  SHFL.IDX PT, R14, R2, 0x2, 0x181f ;  /* 0x00581f00020e7f89 */ /* 0x0046a400000e0000 */
.L_x_3698:
[----:B------:R-:W-:Y:S01]  /*27340*/  VIADD R4, R10, 0x40 ;  /* 0x000000400a047836 */ /* 0x000fe20000000000 */
[----:B------:R-:W-:Y:S04]  /*27350*/  BSSY B1, `(.L_x_3290) ;  /* 0x0000019000017945 */ /* 0x000fe80003800000 */
[----:B------:R-:W-:-:S13]  /*27360*/  ISETP.GE.AND P0, PT, R4, R21, PT ;  /* 0x000000150400720c */ /* 0x000fda0003f06270 */
[----:B------:R-:W-:Y:S05]  /*27370*/  @P0 BRA `(.L_x_3291) ;  /* 0x0000000000580947 */ /* 0x000fea0003800000 */
[----:B------:R-:W5:Y:S01]  /*27380*/  LDL R13, [R1+0x40] ;  /* 0x00004000010d7983 */ /* 0x000f620000100800 */
[----:B------:R-:W-:-:S03]  /*27390*/  ULDC UR4, c[0x0][0xac8] ;  /* 0x0002b20000047ab9 */ /* 0x000fc60000000800 */
[----:B------:R-:W3:Y:S04]  /*273a0*/  LDL R11, [R1+0x44] ;  /* 0x00004400010b7983 */ /* 0x000ee80000100800 */
[----:B------:R-:W3:Y:S04]  /*273b0*/  LDL R15, [R1+0x64] ;  /* 0x00006400010f7983 */ /* 0x000ee80000100800 */
[----:B------:R-:W3:Y:S04]  /*273c0*/  LDL R20, [R1+0x80] ;  /* 0x0000800001147983 */ /* 0x000ee80000100800 */
[----:B------:R-:W3:Y:S01]  /*273d0*/  LDL R12, [R1+0x7c] ;  /* 0x00007c00010c7983 */ /* 0x000ee20000100800 */
[----:B------:R-:W-:-:S02]  /*273e0*/  ISETP.GE.AND P3, PT, R18, UR4, PT ;  /* 0x0000000412007c0c */ /* 0x000fc4000bf66270 */
[----:B------:R-:W-:-:S11]  /*273f0*/  ISETP.GE.AND P2, PT, R219, UR4, PT ;  /* 0x00000004db007c0c */ /* 0x000fd6000bf46270 */
[CC--:B--2---:R-:W-:Y:S02]  /*27400*/  @!P3 LEA R8, P5, R18.reuse, R14.reuse, 0x1 ;  /* 0x0000000e1208b211 */ /* 0x0c4fe400078a08ff */
[----:B------:R-:W-:Y:S02]  /*27410*/  @!P2 LEA R6, P4, R219, R14, 0x1 ;  /* 0x0000000edb06a211 */ /* 0x000fe400078808ff */
[----:B----4-:R-:W-:-:S05]  /*27420*/  @!P3 LEA.HI.X R9, R18, R0, R19, 0x1, P5 ;  /* 0x000000001209b211 */ /* 0x010fca00028f0c13 */
[----:B------:R2:W-:Y:S01]  /*27430*/  @!P3 ST.E.128 desc[UR42][R8.64], RZ ;  /* 0x000000ff0800b985 */ /* 0x0005e2000c101d2a */
[----:B-----5:R-:W-:Y:S02]  /*27440*/  ISETP.GE.AND P1, PT, R13, UR4, PT ;  /* 0x000000040d007c0c */ /* 0x020fe4000bf26270 */
[----:B---3--:R-:W-:Y:S02]  /*27450*/  ISETP.GE.AND P0, PT, R11, UR4, PT ;  /* 0x000000040b007c0c */ /* 0x008fe4000bf06270 */
        /* <DEDUP_REMOVED lines=8> */
.L_x_3291:
[----:B------:R-:W-:Y:S05]  /*274e0*/  BSYNC B1 ;  /* 0x0000000000017941 */ /* 0x000fea0003800000 */
.L_x_3290:
[----:B------:R-:W-:-:S03]  /*274f0*/  UMOV UR4, 0xffffffff ;  /* 0xffffffff00047882 */ /* 0x000fc60000000000 */
[----:B------:R-:W-:Y:S05]  /*27500*/  BRA.DIV UR4, `(.L_x_3292) ;  /* 0x000000fe040c7947 */ /* 0x000fea000b800000 */
[----:B----4-:R4:W0:Y:S04]  /*27510*/  SHFL.IDX PT, R0, R3, 0x3, 0x181f ;  /* 0x00781f0003007f89 */ /* 0x01082800000e0000 */
[----:B--2---:R4:W2:Y:S02]  /*27520*/  SHFL.IDX PT, R14, R2, 0x3, 0x181f ;  /* 0x00781f00020e7f89 */ /* 0x0048a400000e0000 */
.L_x_3702:
[----:B01-34-:R-:W-:-:S05]  /*27530*/  VIADD R2, R10, 0x60 ;  /* 0x000000600a027836 */ /* 0x01bfca0000000000 */
        /* <DEDUP_REMOVED lines=12> */
[----:B------:R-:W-:-:S05]  /*27600*/  @!P3 LEA.HI.X R3, R18, R0, R19, 0x1, P5 ;  /* 0x000000001203b211 */ /* 0x000fca00028f0c13 */
[----:B------:R0:W-:Y:S01]  /*27610*/  @!P3 ST.E.128 desc[UR42][R2.64], RZ ;  /* 0x000000ff0200b985 */ /* 0x0001e2000c101d2a */
[----:B---3--:R-:W-:Y:S02]  /*27620*/  ISETP.GE.AND P1, PT, R11, UR4, PT ;  /* 0x000000040b007c0c */ /* 0x008fe4000bf26270 */
[----:B----4-:R-:W-:Y:S02]  /*27630*/  ISETP.GE.AND P0, PT, R8, UR4, PT ;  /* 0x0000000408007c0c */ /* 0x010fe4000bf06270 */
[----:B-----5:R-:W-:-:S09]  /*27640*/  @!P2 LEA.HI.X R5, R219, R0, R13, 0x1, P4 ;  /* 0x00000000db05a211 */ /* 0x020fd200020f0c0d */
[CC--:B------:R-:W-:Y:S02]  /*27650*/  @!P1 LEA R6, P5, R11.reuse, R14.reuse, 0x1 ;  /* 0x0000000e0b069211 */ /* 0x0c0fe400078a08ff */
[C---:B------:R-:W-:Y:S02]  /*27660*/  @!P0 LEA R14, P4, R8.reuse, R14, 0x1 ;  /* 0x0000000e080e8211 */ /* 0x040fe400078808ff */
[-C--:B------:R-:W-:Y:S02]  /*27670*/  @!P1 LEA.HI.X R7, R11, R0.reuse, R12, 0x1, P5 ;  /* 0x000000000b079211 */ /* 0x080fe400028f0c0c */
[----:B------:R-:W-:Y:S01]  /*27680*/  @!P0 LEA.HI.X R15, R8, R0, R9, 0x1, P4 ;  /* 0x00000000080f8211 */ /* 0x000fe200020f0c09 */
[----:B------:R0:W-:Y:S04]  /*27690*/  @!P2 ST.E.128 desc[UR42][R4.64], RZ ;  /* 0x000000ff0400a985 */ /* 0x0001e8000c101d2a */
[----:B------:R0:W-:Y:S04]  /*276a0*/  @!P1 ST.E.128 desc[UR42][R6.64], RZ ;  /* 0x000000ff06009985 */ /* 0x0001e8000c101d2a */
[----:B------:R0:W-:Y:S02]  /*276b0*/  @!P0 ST.E.128 desc[UR42][R14.64], RZ ;  /* 0x000000ff0e008985 */ /* 0x0001e4000c101d2a */
.L_x_3275:
[----:B------:R-:W-:Y:S05]  /*276c0*/  BSYNC B0 ;  /* 0x0000000000007941 */ /* 0x000fea0003800000 */
.L_x_3260:
[----:B------:R-:W-:Y:S02]  /*276d0*/  ULDC UR4, c[0x0][0xc3c] ;  /* 0x00030f0000047ab9 */ /* 0x000fe40000000800 */
[----:B------:R-:W-:-:S13]  /*276e0*/  ISETP.GE.AND P0, PT, R35, UR4, PT ;  /* 0x0000000423007c0c */ /* 0x000fda000bf06270 */
[----:B------:R-:W-:Y:S05]  /*276f0*/  @!P0 BRA `(.L_x_3293) ;  /* 0xfffffda000d88947 */ /* 0x000fea000383ffff */
[----:B------:R-:W-:Y:S05]  /*27700*/  BRA `(.L_x_3057) ;  /* 0x0000009000ac7947 */ /* 0x000fea0003800000 */
.L_x_3055:
        /* <DEDUP_REMOVED lines=15> */
[----:B------:R-:W-:Y:S01]  /*27800*/  MOV R0, RZ ;  /* 0x000000ff00007202 */ /* 0x000fe20000000f00 */
        /* <DEDUP_REMOVED lines=42> */
.L_x_3297:
[----:B------:R-:W0:Y:S01]  /*27ab0*/  LDC R0, c[0x0][0xc3c] ;  /* 0x00030f00ff007b82 */ /* 0x000e220000000800 */
[----:B------:R-:W-:Y:S01]  /*27ac0*/  UIADD3 UR4, UR4, 0x1f, URZ ;  /* 0x0000001f04047890 */ /* 0x000fe2000fffe03f */
[----:B------:R-:W-:Y:S02]  /*27ad0*/  ULDC UR7, c[0x0][0xc3c] ;  /* 0x00030f0000077ab9 */ /* 0x000fe40000000800 */
[----:B-1----:R-:W-:-:S03]  /*27ae0*/  IMAD.U32 R31, RZ, RZ, UR7 ;  /* 0x00000007ff1f7e24 */ /* 0x002fc6000f8e00ff */
[----:B0-----:R-:W-:-:S13]  /*27af0*/  ISETP.LE.AND P6, PT, R0, UR4, PT ;  /* 0x0000000400007c0c */ /* 0x001fda000bfc3270 */
[----:B------:R-:W-:Y:S05]  /*27b00*/  @P6 BRA `(.L_x_3296) ;  /* 0x0000000800a86947 */ /* 0x000fea0003800000 */
[----:B------:R-:W-:-:S04]  /*27b10*/  IADD3 R9, R7, UR4, RZ ;  /* 0x0000000407097c10 */ /* 0x000fc8000fffe0ff */
        /* <DEDUP_REMOVED lines=30> */
.L_x_3295:
[----:B------:R-:W-:Y:S01]  /*27d00*/  IMAD.IADD R3, R6, 0x1, -R3 ;  /* 0x0000000106037824 */ /* 0x000fe200078e0a03 */
[----:B-1----:R-:W-:-:S03]  /*27d10*/  MOV R28, RZ ;  /* 0x000000ff001c7202 */ /* 0x002fc60000000f00 */
        /* <DEDUP_REMOVED lines=11> */
.L_x_3298:
[----:B-1----:R-:W-:Y:S02]  /*27dd0*/  IMAD R28, R28, UR5, R3 ;  /* 0x000000051c1c7c24 */ /* 0x002fe4000f8e0203 */
[----:B------:R-:W-:-:S03]  /*27de0*/  VIADD R31, R31, UR4 ;  /* 0x000000041f1f7c36 */ /* 0x000fc60008000000 */
[----:B0-----:R-:W-:Y:S01]  /*27df0*/  IADD3 R5, -R28, UR6, RZ ;  /* 0x000000061c057c10 */ /* 0x001fe2000fffe1ff */
[----:B------:R-:W-:Y:S06]  /*27e00*/  @!P1 BRA `(.L_x_3299) ;  /* 0x0000000000e89947 */ /* 0x000fec0003800000 */
[-C--:B--2---:R-:W-:Y:S02]  /*27e10*/  IABS R12, R0.reuse ;  /* 0x00000000000c7213 */ /* 0x084fe40000000000 */
[----:B------:R-:W-:Y:S02]  /*27e20*/  IABS R4, R9 ;  /* 0x0000000900047213 */ /* 0x000fe40000000000 */
[----:B------:R-:W0:Y:S01]  /*27e30*/  I2F.RP R6, R12 ;  /* 0x0000000c00067306 */ /* 0x000e220000209400 */
[----:B------:R-:W-:-:S07]  /*27e40*/  IABS R10, R0 ;  /* 0x00000000000a7213 */ /* 0x000fce0000000000 */
[----:B------:R-:W1:Y:S08]  /*27e50*/  I2F.RP R8, R4 ;  /* 0x0000000400087306 */ /* 0x000e700000209400 */
[----:B0-----:R-:W0:Y:S08]  /*27e60*/  MUFU.RCP R6, R6 ;  /* 0x0000000600067308 */ /* 0x001e300000001000 */
[----:B-1----:R-:W-:Y:S01]  /*27e70*/  MUFU.RCP R8, R8 ;  /* 0x0000000800087308 */ /* 0x002fe20000001000 */
        /* <DEDUP_REMOVED lines=19> */
[----:B------:R-:W-:Y:S01]  /*27fb0*/  @P0 IADD3 R2, R2, 0x1, RZ ;  /* 0x0000000102020810 */ /* 0x000fe20007ffe0ff */
[----:B0-----:R-:W-:-:S04]  /*27fc0*/  IMAD.MOV R11, RZ, RZ, -R3 ;  /* 0x000000ffff0b7224 */ /* 0x001fc800078e0a03 */
[----:B------:R-:W-:Y:S01]  /*27fd0*/  IMAD.MOV.U32 R8, RZ, RZ, R2 ;  /* 0x000000ffff087224 */ /* 0x000fe200078e0002 */
[----:B------:R-:W-:Y:S01]  /*27fe0*/  IABS R2, R9 ;  /* 0x0000000900027213 */ /* 0x000fe20000000000 */
[----:B------:R-:W-:Y:S02]  /*27ff0*/  IMAD R11, R11, R4, RZ ;  /* 0x000000040b0b7224 */ /* 0x000fe400078e02ff */
[----:B------:R-:W-:Y:S01]  /*28000*/  @!P2 IMAD.MOV R8, RZ, RZ, -R8 ;  /* 0x000000ffff08a224 */ /* 0x000fe200078e0a08 */
[----:B------:R-:W-:Y:S01]  /*28010*/  @!P1 LOP3.LUT R8, RZ, R0, RZ, 0x33, !PT ;  /* 0x00000000ff089212 */ /* 0x000fe200078e33ff */
[----:B------:R-:W-:Y:S02]  /*28020*/  IMAD.MOV R10, RZ, RZ, -R2 ;  /* 0x000000ffff0a7224 */ /* 0x000fe400078e0a02 */
[----:B------:R-:W-:Y:S01]  /*28030*/  IMAD.MOV.U32 R2, RZ, RZ, RZ ;  /* 0x000000ffff027224 */ /* 0x000fe200078e00ff */
[----:B------:R-:W-:-:S03]  /*28040*/  IABS R6, R8 ;  /* 0x0000000800067213 */ /* 0x000fc60000000000 */
        /* <DEDUP_REMOVED lines=13> */
[----:B------:R-:W-:-:S06]  /*28120*/  @P0 IADD3 R2, R2, 0x1, RZ ;  /* 0x0000000102020810 */ /* 0x000fcc0007ffe0ff */
        /* <DEDUP_REMOVED lines=8> */
.L_x_3299:
        /* <DEDUP_REMOVED lines=19> */
[-C--:B------:R-:W-:Y:S01]  /*282e0*/  @!P1 IADD3 R3, R3, -R10.reuse, RZ ;  /* 0x8000000a03039210 */ /* 0x080fe20007ffe0ff */
        /* <DEDUP_REMOVED lines=25> */
[----:B------:R-:W-:Y:S01]  /*28480*/  IMAD.HI.U32 R2, R3, R5, R2 ;  /* 0x0000000503027227 */ /* 0x000fe200078e0002 */
[----:B------:R-:W-:-:S05]  /*28490*/  IADD3 R3, RZ, -R10, RZ ;  /* 0x8000000aff037210 */ /* 0x000fca0007ffe0ff */
        /* <DEDUP_REMOVED lines=14> */
.L_x_3300:
[----:B------:R-:W-:-:S05]  /*28580*/  LOP3.LUT R29, RZ, R2, RZ, 0x33, !PT ;  /* 0x00000002ff1d7212 */ /* 0x000fca00078e33ff */
[----:B------:R-:W-:Y:S01]  /*28590*/  IMAD.IADD R29, R0, 0x1, R29 ;  /* 0x00000001001d7824 */ /* 0x000fe200078e021d */
[----:B------:R-:W-:Y:S06]  /*285a0*/  BRA `(.L_x_3301) ;  /* 0x00000000000c7947 */ /* 0x000fec0003800000 */
.L_x_3296:
[----:B------:R-:W-:Y:S02]  /*285b0*/  IMAD.MOV.U32 R29, RZ, RZ, RZ ;  /* 0x000000ffff1d7224 */ /* 0x000fe400078e00ff */
[----:B------:R-:W-:Y:S02]  /*285c0*/  IMAD.U32 R28, RZ, RZ, UR6 ;  /* 0x00000006ff1c7e24 */ /* 0x000fe4000f8e00ff */
[----:B------:R-:W-:-:S07]  /*285d0*/  IMAD.MOV.U32 R30, RZ, RZ, RZ ;  /* 0x000000ffff1e7224 */ /* 0x000fce00078e00ff */
.L_x_3301:
[----:B------:R-:W-:-:S13]  /*285e0*/  ISETP.NE.AND P0, PT, R7, RZ, PT ;  /* 0x000000ff0700720c */ /* 0x000fda0003f05270 */
[----:B------:R-:W0:Y:S01]  /*285f0*/  @!P0 S2R R3, SR_CgaCtaId ;  /* 0x0000000000038919 */ /* 0x000e220000008800 */
[----:B------:R-:W-:-:S04]  /*28600*/  @!P0 MOV R0, 0x400 ;  /* 0x0000040000008802 */ /* 0x000fc80000000f00 */
[----:B0-----:R-:W-:-:S05]  /*28610*/  @!P0 LEA R0, R3, R0, 0x18 ;  /* 0x0000000003008211 */ /* 0x001fca00078ec0ff */
[----:B------:R2:W-:Y:S01]  /*28620*/  @!P0 STS.128 [R0+0x388d0], R28 ;  /* 0x0388d01c00008388 */ /* 0x0005e20000000c00 */
[----:B------:R-:W-:Y:S06]  /*28630*/  BAR.ARV 0x5, 0x180 ;  /* 0x0146000000007b1d */ /* 0x000fec0000002000 */
.L_x_3294:
[----:B------:R3:W-:Y:S01]  /*28640*/  STL [R1+0x38], RZ ;  /* 0x000038ff01007387 */ /* 0x0007e20000100800 */
[----:B------:R-:W-:Y:S01]  /*28650*/  ULDC UR4, c[0x0][0xc3c] ;  /* 0x00030f0000047ab9 */ /* 0x000fe20000000800 */
[----:B------:R-:W-:Y:S01]  /*28660*/  MOV R35, 0x1 ;  /* 0x0000000100237802 */ /* 0x000fe20000000f00 */
[----:B------:R-:W-:Y:S01]  /*28670*/  IMAD.MOV.U32 R32, RZ, RZ, RZ ;  /* 0x000000ffff207224 */ /* 0x000fe200078e00ff */
[----:B-1----:R-:W-:-:S13]  /*28680*/  ISETP.GE.AND P0, PT, R31, UR4, PT ;  /* 0x000000041f007c0c */ /* 0x002fda000bf06270 */
[----:B---3--:R-:W-:Y:S05]  /*28690*/  @P0 BRA `(.L_x_3302) ;  /* 0x0000007c00cc0947 */ /* 0x008fea0003800000 */
[----:B------:R-:W1:Y:S01]  /*286a0*/  S2R R11, SR_TID.X ;  /* 0x00000000000b7919 */ /* 0x000e620000002100 */
[----:B------:R-:W3:Y:S01]  /*286b0*/  S2UR UR4, SR_CgaCtaId ;  /* 0x00000000000479c3 */ /* 0x000ee20000008800 */
[----:B------:R-:W-:Y:S01]  /*286c0*/  MOV R16, 0x400 ;  /* 0x0000040000107802 */ /* 0x000fe20000000f00 */
[----:B------:R-:W-:Y:S01]  /*286d0*/  BSSY B7, `(.L_x_3302) ;  /* 0x00007ef000077945 */ /* 0x000fe20003800000 */
[----:B------:R-:W-:Y:S01]  /*286e0*/  IMAD.MOV.U32 R36, RZ, RZ, 0x1 ;  /* 0x00000001ff247424 */ /* 0x000fe200078e00ff */
[----:B------:R-:W-:Y:S01]  /*286f0*/  CS2R R32, SRZ ;  /* 0x0000000000207805 */ /* 0x000fe2000001ff00 */
[----:B------:R-:W-:Y:S01]  /*28700*/  IMAD.MOV.U32 R35, RZ, RZ, 0x1 ;  /* 0x00000001ff237424 */ /* 0x000fe200078e00ff */
[----:B------:R-:W-:Y:S01]  /*28710*/  ULDC.64 UR40, c[0x0][0x198] ;  /* 0x0000660000287ab9 */ /* 0x000fe20000000a00 */
[----:B------:R-:W-:Y:S02]  /*28720*/  ULOP3.LUT UR39, UR36, 0x2, URZ, 0xfc, !UPT ;  /* 0x0000000224277892 */ /* 0x000fe4000f8efc3f */
[----:B------:R-:W-:Y:S01]  /*28730*/  ULOP3.LUT UR37, UR36, 0x1, URZ, 0xfc, !UPT ;  /* 0x0000000124257892 */ /* 0x000fe2000f8efc3f */
[----:B------:R-:W-:Y:S01]  /*28740*/  ULDC UR38, c[0x0][0xc] ;  /* 0x0000030000267ab9 */ /* 0x000fe20000000800 */
[C---:B-1----:R-:W-:Y:S01]  /*28750*/  IMAD.SHL.U32 R19, R11.reuse, 0x80, RZ ;  /* 0x000000800b137824 */ /* 0x042fe200078e00ff */
[----:B------:R-:W-:Y:S01]  /*28760*/  SHF.R.U32.HI R3, RZ, 0x1, R11 ;  /* 0x00000001ff037819 */ /* 0x000fe2000001160b */
[C---:B0-----:R-:W-:Y:S01]  /*28770*/  IMAD.SHL.U32 R2, R11.reuse, 0x10, RZ ;  /* 0x000000100b027824 */ /* 0x041fe200078e00ff */
[C---:B------:R-:W-:Y:S01]  /*28780*/  LOP3.LUT R10, R11.reuse, 0x7f, RZ, 0xc0, !PT ;  /* 0x0000007f0b0a7812 */ /* 0x040fe200078ec0ff */
[----:B------:R-:W-:Y:S01]  /*28790*/  IMAD.SHL.U32 R5, R11, 0x2, RZ ;  /* 0x000000020b057824 */ /* 0x000fe200078e00ff */
[----:B--2---:R-:W-:-:S02]  /*287a0*/  LOP3.LUT R0, R19, 0x380, RZ, 0xc0, !PT ;  /* 0x0000038013007812 */ /* 0x004fc400078ec0ff */
[----:B------:R-:W-:Y:S01]  /*287b0*/  LOP3.LUT R4, R2, 0x3f0, RZ, 0xc0, !PT ;  /* 0x000003f002047812 */ /* 0x000fe200078ec0ff */
[----:B------:R-:W-:Y:S01]  /*287c0*/  IMAD.SHL.U32 R7, R10, 0x40, RZ ;  /* 0x000000400a077824 */ /* 0x000fe200078e00ff */
[----:B------:R-:W-:Y:S01]  /*287d0*/  LOP3.LUT R3, R0, 0x30, R3, 0xf8, !PT ;  /* 0x0000003000037812 */ /* 0x000fe200078ef803 */
[----:B------:R-:W-:Y:S01]  /*287e0*/  IMAD.SHL.U32 R6, R10, 0x10, RZ ;  /* 0x000000100a067824 */ /* 0x000fe200078e00ff */
[----:B------:R-:W-:Y:S02]  /*287f0*/  LOP3.LUT R9, R4, 0x70, R5, 0x78, !PT ;  /* 0x0000007004097812 */ /* 0x000fe400078e7805 */
[----:B------:R-:W-:Y:S02]  /*28800*/  LOP3.LUT R5, R0, 0x10, R11, 0xf8, !PT ;  /* 0x0000001000057812 */ /* 0x000fe400078ef80b */
[----:B------:R-:W-:Y:S02]  /*28810*/  LOP3.LUT R4, R19, 0x400, RZ, 0xc0, !PT ;  /* 0x0000040013047812 */ /* 0x000fe400078ec0ff */
[----:B------:R-:W-:Y:S01]  /*28820*/  LOP3.LUT R0, R3, 0x70, R2, 0x78, !PT ;  /* 0x0000007003007812 */ /* 0x000fe200078e7802 */
[----:B------:R-:W-:Y:S01]  /*28830*/  IMAD.MOV.U32 R3, RZ, RZ, 0x20 ;  /* 0x00000020ff037424 */ /* 0x000fe200078e00ff */
[----:B------:R-:W-:-:S02]  /*28840*/  LOP3.LUT R4, R4, 0x1800, R7, 0xf8, !PT ;  /* 0x0000180004047812 */ /* 0x000fc400078ef807 */
[----:B------:R-:W-:Y:S02]  /*28850*/  LOP3.LUT R5, R5, 0x70, R2, 0x78, !PT ;  /* 0x0000007005057812 */ /* 0x000fe400078e7802 */
[----:B------:R-:W-:Y:S01]  /*28860*/  LOP3.LUT R19, R0, 0xc00, R19, 0xf8, !PT ;  /* 0x00000c0000137812 */ /* 0x000fe200078ef813 */
[----:B------:R-:W-:Y:S01]  /*28870*/  IMAD.MOV.U32 R0, RZ, RZ, 0x40 ;  /* 0x00000040ff007424 */ /* 0x000fe200078e00ff */
[----:B------:R-:W-:Y:S02]  /*28880*/  R2P PR, R11, 0x6 ;  /* 0x000000060b007804 */ /* 0x000fe40000000000 */
[----:B------:R-:W-:Y:S02]  /*28890*/  LOP3.LUT R8, R9, 0x400, R6, 0xf8, !PT ;  /* 0x0000040009087812 */ /* 0x000fe400078ef806 */
[----:B------:R-:W-:Y:S02]  /*288a0*/  LOP3.LUT R22, R4, R5, RZ, 0xfc, !PT ;  /* 0x0000000504167212 */ /* 0x000fe400078efcff */
[----:B---3--:R-:W-:Y:S01]  /*288b0*/  MOV R4, UR4 ;  /* 0x0000000400047c02 */ /* 0x008fe20008000f00 */
[----:B------:R-:W-:Y:S01]  /*288c0*/  STL [R1+0x20], R8 ;  /* 0x0000200801007387 */ /* 0x000fe20000100800 */
[----:B------:R-:W-:-:S02]  /*288d0*/  SEL R0, R0, 0xffffffc0, !P2 ;  /* 0xffffffc000007807 */ /* 0x000fc40005000000 */
[----:B------:R-:W-:Y:S01]  /*288e0*/  SEL R3, R3, 0xffffffe0, !P1 ;  /* 0xffffffe003037807 */ /* 0x000fe20004800000 */
[----:B------:R-:W-:Y:S01]  /*288f0*/  STL [R1+0x38], RZ ;  /* 0x000038ff01007387 */ /* 0x000fe20000100800 */
[----:B------:R-:W-:Y:S02]  /*28900*/  SHF.R.U32.HI R5, RZ, 0x3, R10 ;  /* 0x00000003ff057819 */ /* 0x000fe4000001160a */
[----:B------:R-:W-:Y:S01]  /*28910*/  LEA R16, R4, R16, 0x18 ;  /* 0x0000001004107211 */ /* 0x000fe200078ec0ff */
[----:B------:R-:W-:Y:S01]  /*28920*/  STL [R1+0x14], R0 ;  /* 0x0000140001007387 */ /* 0x000fe20000100800 */
[----:B------:R-:W-:Y:S02]  /*28930*/  LOP3.LUT R34, R2, 0x70, RZ, 0xc0, !PT ;  /* 0x0000007002227812 */ /* 0x000fe400078ec0ff */
[----:B------:R-:W-:Y:S01]  /*28940*/  LOP3.LUT R2, R5, 0x70, R2, 0xf8, !PT ;  /* 0x0000007005027812 */ /* 0x000fe200078ef802 */
[----:B------:R0:W-:Y:S01]  /*28950*/  STL [R1+0x10], R4 ;  /* 0x0000100401007387 */ /* 0x0001e20000100800 */
[----:B------:R-:W-:Y:S01]  /*28960*/  IMAD.IADD R2, R16, 0x1, R8 ;  /* 0x0000000110027824 */ /* 0x000fe200078e0208 */
[----:B------:R-:W-:-:S02]  /*28970*/  LOP3.LUT R37, R22, 0x2000, RZ, 0xfc, !PT ;  /* 0x0000200016257812 */ /* 0x000fc400078efcff */
[----:B------:R1:W-:Y:S01]  /*28980*/  STL [R1+0x18], R3 ;  /* 0x0000180301007387 */ /* 0x0003e20000100800 */
[C---:B0-----:R-:W-:Y:S02]  /*28990*/  IMAD.IADD R4, R0.reuse, 0x1, R3 ;  /* 0x0000000100047824 */ /* 0x041fe400078e0203 */
[----:B------:R-:W-:Y:S01]  /*289a0*/  IMAD.IADD R0, R0, 0x1, R19 ;  /* 0x0000000100007824 */ /* 0x000fe200078e0213 */
[----:B-1----:R-:W-:Y:S02]  /*289b0*/  LOP3.LUT R3, R34, 0x80, RZ, 0xfc, !PT ;  /* 0x0000008022037812 */ /* 0x002fe400078efcff */
[----:B------:R0:W-:Y:S04]  /*289c0*/  STL [R1+0x1c], R4 ;  /* 0x00001c0401007387 */ /* 0x0001e80000100800 */
[----:B------:R0:W-:Y:S04]  /*289d0*/  STL [R1+0x28], R2 ;  /* 0x0000280201007387 */ /* 0x0001e80000100800 */
[----:B------:R0:W-:Y:S02]  /*289e0*/  STL [R1+0x24], R0 ;  /* 0x0000240001007387 */ /* 0x0001e40000100800 */
.L_x_3420:
[----:B-1----:R-:W1:Y:S02]  /*289f0*/  LDC.64 R24, c[0x0][0xc88] ;  /* 0x00032200ff187b82 */ /* 0x002e640000000a00 */
        /* <DEDUP_REMOVED lines=10> */
[----:B0-2---:R-:W-:-:S11]  /*28aa0*/  SHF.R.S32.HI R0, RZ, 0x1f, R24 ;  /* 0x0000001fff007819 */ /* 0x005fd60000011418 */
[C---:B------:R-:W-:Y:S01]  /*28ab0*/  @P0 LEA R2, P1, R24.reuse, UR4, 0x2 ;  /* 0x0000000418020c11 */ /* 0x040fe2000f8210ff */
[C---:B------:R-:W-:Y:S01]  /*28ac0*/  IMAD.SHL.U32 R25, R24.reuse, 0x4, RZ ;  /* 0x0000000418197824 */ /* 0x040fe200078e00ff */
[C-C-:B------:R-:W-:Y:S01]  /*28ad0*/  SHF.L.U64.HI R26, R24.reuse, 0x2, R0.reuse ;  /* 0x00000002181a7819 */ /* 0x140fe20000010200 */
[----:B------:R0:W-:Y:S01]  /*28ae0*/  STL [R1+0x34], R0 ;  /* 0x0000340001007387 */ /* 0x0001e20000100800 */
[----:B------:R-:W-:Y:S01]  /*28af0*/  @P0 LEA.HI.X R3, R24, UR5, R0, 0x2, P1 ;  /* 0x0000000518030c11 */ /* 0x000fe200088f1400 */
[----:B------:R-:W-:-:S04]  /*28b00*/  ULDC.64 UR4, c[0x0][0xa00] ;  /* 0x0002800000047ab9 */ /* 0x000fc80000000a00 */
[----:B------:R1:W2:Y:S01]  /*28b10*/  @P0 LDG.E R10, desc[UR42][R2.64] ;  /* 0x0000002a020a0981 */ /* 0x0002a2000c1e1900 */
[----:B------:R-:W-:Y:S02]  /*28b20*/  ISETP.NE.U32.AND P0, PT, RZ, UR4, PT ;  /* 0x00000004ff007c0c */ /* 0x000fe4000bf05070 */
[----:B------:R-:W-:Y:S01]  /*28b30*/  ISETP.NE.U32.AND P2, PT, RZ, UR8, PT ;  /* 0x00000008ff007c0c */ /* 0x000fe2000bf45070 */
[----:B0-----:R-:W-:Y:S01]  /*28b40*/  IMAD.MOV.U32 R0, RZ, RZ, RZ ;  /* 0x000000ffff007224 */ /* 0x001fe200078e00ff */
[----:B------:R-:W-:Y:S02]  /*28b50*/  ISETP.NE.AND.EX P0, PT, RZ, UR5, PT, P0 ;  /* 0x00000005ff007c0c */ /* 0x000fe4000bf05300 */
[----:B------:R-:W-:Y:S02]  /*28b60*/  ISETP.NE.AND.EX P2, PT, RZ, UR9, PT, P2 ;  /* 0x00000009ff007c0c */ /* 0x000fe4000bf45320 */
[----:B------:R-:W-:Y:S02]  /*28b70*/  ISETP.NE.U32.AND P1, PT, RZ, UR6, PT ;  /* 0x00000006ff007c0c */ /* 0x000fe4000bf25070 */
[----:B-1----:R-:W-:-:S02]  /*28b80*/  IADD3 R2, P3, R25, UR4, RZ ;  /* 0x0000000419027c10 */ /* 0x002fc4000ff7e0ff */
[----:B------:R-:W-:Y:S02]  /*28b90*/  ISETP.NE.AND.EX P1, PT, RZ, UR7, PT, P1 ;  /* 0x00000007ff007c0c */ /* 0x000fe4000bf25310 */
[----:B------:R-:W-:Y:S02]  /*28ba0*/  IADD3.X R3, R26, UR5, RZ, P3, !PT ;  /* 0x000000051a037c10 */ /* 0x000fe40009ffe4ff */
[----:B------:R-:W-:-:S03]  /*28bb0*/  IADD3 R4, P4, R25, UR6, RZ ;  /* 0x0000000619047c10 */ /* 0x000fc6000ff9e0ff */
[----:B------:R-:W3:Y:S01]  /*28bc0*/  @P0 LDG.E R6, desc[UR42][R2.64] ;  /* 0x0000002a02060981 */ /* 0x000ee2000c1e1900 */
[----:B------:R-:W-:Y:S01]  /*28bd0*/  ULDC UR4, c[0x0][0x288] ;  /* 0x0000a20000047ab9 */ /* 0x000fe20000000800 */
[----:B------:R-:W-:Y:S01]  /*28be0*/  IADD3.X R5, R26, UR7, RZ, P4, !PT ;  /* 0x000000071a057c10 */ /* 0x000fe2000a7fe4ff */
[----:B------:R-:W-:Y:S01]  /*28bf0*/  IMAD.U32 R8, RZ, RZ, UR4 ;  /* 0x00000004ff087e24 */ /* 0x000fe2000f8e00ff */
[----:B------:R-:W-:-:S03]  /*28c00*/  ULDC.64 UR4, c[0x0][0x418] ;  /* 0x0001060000047ab9 */ /* 0x000fc60000000a00 */
[----:B------:R-:W5:Y:S04]  /*28c10*/  @P1 LDG.E R0, desc[UR42][R4.64] ;  /* 0x0000002a04001981 */ /* 0x000f68000c1e1900 */
[----:B---3--:R0:W-:Y:S02]  /*28c20*/  STL [R1+0x2c], R6 ;  /* 0x00002c0601007387 */ /* 0x0081e40000100800 */
[----:B0-----:R-:W-:-:S04]  /*28c30*/  @P2 IADD3 R6, P3, R25, UR8, RZ ;  /* 0x0000000819062c10 */ /* 0x001fc8000ff7e0ff */
[----:B------:R-:W-:-:S05]  /*28c40*/  @P2 IADD3.X R7, R26, UR9, RZ, P3, !PT ;  /* 0x000000091a072c10 */ /* 0x000fca0009ffe4ff */
[----:B------:R0:W3:Y:S01]  /*28c50*/  @P2 LDG.E R8, desc[UR42][R6.64] ;  /* 0x0000002a06082981 */ /* 0x0000e2000c1e1900 */
        /* <DEDUP_REMOVED lines=8> */
[----:B---3--:R0:W-:Y:S04]  /*28ce0*/  STL [R1+0x30], R8 ;  /* 0x0000300801007387 */ /* 0x0081e80000100800 */
[----:B--2---:R1:W-:Y:S01]  /*28cf0*/  STL [R1+0x8], R10 ;  /* 0x0000080a01007387 */ /* 0x0043e20000100800 */
[----:B------:R-:W-:Y:S01]  /*28d00*/  MOV R9, R8 ;  /* 0x0000000800097202 */ /* 0x000fe20000000f00 */
[----:B0-----:R-:W-:Y:S01]  /*28d10*/  IMAD.U32 R8, RZ, RZ, UR4 ;  /* 0x00000004ff087e24 */ /* 0x001fe2000f8e00ff */
[----:B------:R-:W-:Y:S06]  /*28d20*/  @P2 BRA `(.L_x_3303) ;  /* 0x0000000000142947 */ /* 0x000fec0003800000 */
[----:B------:R-:W-:Y:S05]  /*28d30*/  @!P0 BRA `(.L_x_3303) ;  /* 0x0000000000108947 */ /* 0x000fea0003800000 */
[----:B------:R-:W2:Y:S04]  /*28d40*/  LDG.E R7, desc[UR42][R2.64] ;  /* 0x0000002a02077981 */ /* 0x000ea8000c1e1900 */
[----:B------:R-:W2:Y:S02]  /*28d50*/  LDG.E R2, desc[UR42][R2.64+0x4] ;  /* 0x0000042a02027981 */ /* 0x000ea4000c1e1900 */
[----:B--2---:R-:W-:-:S05]  /*28d60*/  IMAD.IADD R9, R2, 0x1, -R7 ;  /* 0x0000000102097824 */ /* 0x004fca00078e0a07 */
[----:B------:R0:W-:Y:S02]  /*28d70*/  STL [R1+0x30], R9 ;  /* 0x0000300901007387 */ /* 0x0001e40000100800 */
.L_x_3303:
[----:B------:R-:W-:Y:S01]  /*28d80*/  IMAD.MOV.U32 R12, RZ, RZ, R24 ;  /* 0x000000ffff0c7224 */ /* 0x000fe200078e0018 */
[----:B------:R-:W-:Y:S01]  /*28d90*/  ULDC.64 UR4, c[0x0][0xa20] ;  /* 0x0002880000047ab9 */ /* 0x000fe20000000a00 */
[C---:B------:R-:W-:Y:S02]  /*28da0*/  LOP3.LUT R7, R30.reuse, 0xff000000, RZ, 0xc0, !PT ;  /* 0xff0000001e077812 */ /* 0x040fe400078ec0ff */
[----:B------:R-:W-:Y:S01]  /*28db0*/  ISETP.NE.U32.AND P0, PT, RZ, UR4, PT ;  /* 0x00000004ff007c0c */ /* 0x000fe2000bf05070 */
[----:B------:R2:W-:Y:S01]  /*28dc0*/  STL [R1], R12 ;  /* 0x0000000c01007387 */ /* 0x0005e20000100800 */
[----:B------:R-:W-:Y:S02]  /*28dd0*/  SHF.R.U32.HI R7, RZ, 0x8, R7 ;  /* 0x00000008ff077819 */ /* 0x000fe40000011607 */
[----:B------:R-:W-:Y:S02]  /*28de0*/  ISETP.NE.AND.EX P0, PT, RZ, UR5, PT, P0 ;  /* 0x00000005ff007c0c */ /* 0x000fe4000bf05300 */
[----:B------:R-:W-:-:S02]  /*28df0*/  LOP3.LUT R2, R30, 0xff0000, RZ, 0xc0, !PT ;  /* 0x00ff00001e027812 */ /* 0x000fc400078ec0ff */
[----:B------:R-:W-:Y:S02]  /*28e00*/  LOP3.LUT R17, R30, 0xffff, RZ, 0xc0, !PT ;  /* 0x0000ffff1e117812 */ /* 0x000fe400078ec0ff */
[----:B------:R-:W-:-:S07]  /*28e10*/  LEA.HI R7, R2, R7, RZ, 0x10 ;  /* 0x0000000702077211 */ /* 0x000fce00078f80ff */
[----:B--2---:R-:W-:Y:S05]  /*28e20*/  @!P0 BRA `(.L_x_3304) ;  /* 0x0000000000108947 */ /* 0x004fea0003800000 */
[----:B------:R-:W-:-:S04]  /*28e30*/  IADD3 R2, P0, R25, UR4, RZ ;  /* 0x0000000419027c10 */ /* 0x000fc8000ff1e0ff */
[----:B------:R-:W-:-:S05]  /*28e40*/  IADD3.X R3, R26, UR5, RZ, P0, !PT ;  /* 0x000000051a037c10 */ /* 0x000fca00087fe4ff */
[----:B------:R2:W5:Y:S01]  /*28e50*/  LDG.E R8, desc[UR42][R2.64] ;  /* 0x0000002a02087981 */ /* 0x000562000c1e1900 */
[----:B------:R-:W-:Y:S05]  /*28e60*/  BRA `(.L_x_3305) ;  /* 0x0000000000247947 */ /* 0x000fea0003800000 */
.L_x_3304:
[----:B------:R-:W-:Y:S02]  /*28e70*/  ULDC.64 UR4, c[0x0][0xa08] ;  /* 0x0002820000047ab9 */ /* 0x000fe40000000a00 */
[----:B------:R-:W-:-:S04]  /*28e80*/  ISETP.NE.U32.AND P0, PT, RZ, UR4, PT ;  /* 0x00000004ff007c0c */ /* 0x000fc8000bf05070 */
[----:B------:R-:W-:-:S13]  /*28e90*/  ISETP.NE.AND.EX P0, PT, RZ, UR5, PT, P0 ;  /* 0x00000005ff007c0c */ /* 0x000fda000bf05300 */
[----:B------:R-:W-:Y:S05]  /*28ea0*/  @!P0 BRA `(.L_x_3305) ;  /* 0x0000000000148947 */ /* 0x000fea0003800000 */
[----:B------:R-:W2:Y:S02]  /*28eb0*/  LDC.64 R2, c[0x0][0xa08] ;  /* 0x00028200ff027b82 */ /* 0x000ea40000000a00 */
[----:B--2---:R-:W-:-:S05]  /*28ec0*/  IMAD.WIDE R2, R12, 0x4, R2 ;  /* 0x000000040c027825 */ /* 0x004fca00078e0202 */
[----:B------:R-:W2:Y:S04]  /*28ed0*/  LDG.E R8, desc[UR42][R2.64] ;  /* 0x0000002a02087981 */ /* 0x000ea8000c1e1900 */
[----:B------:R-:W2:Y:S02]  /*28ee0*/  LDG.E R2, desc[UR42][R2.64+0x4] ;  /* 0x0000042a02027981 */ /* 0x000ea4000c1e1900 */
[----:B--2---:R-:W-:-:S07]  /*28ef0*/  IMAD.IADD R8, R2, 0x1, -R8 ;  /* 0x0000000102087824 */ /* 0x004fce00078e0a08 */
.L_x_3305:
[----:B--2---:R-:W2:Y:S01]  /*28f00*/  @P1 LDG.E R2, desc[UR42][R4.64] ;  /* 0x0000002a04021981 */ /* 0x004ea2000c1e1900 */
[----:B------:R-:W3:Y:S03]  /*28f10*/  LDC R3, c[0x0][0x448] ;  /* 0x00011200ff037b82 */ /* 0x000ee60000000800 */
[----:B------:R4:W2:Y:S01]  /*28f20*/  @P1 LDG.E R4, desc[UR42][R4.64+0x4] ;  /* 0x0000042a04041981 */ /* 0x0008a2000c1e1900 */
[----:B------:R-:W-:Y:S01]  /*28f30*/  BSSY B0, `(.L_x_3306) ;  /* 0x0000037000007945 */ /* 0x000fe20003800000 */
[----:B------:R-:W-:Y:S02]  /*28f40*/  LOP3.LUT R21, R7, 0xff, RZ, 0xc0, !PT ;  /* 0x000000ff07157812 */ /* 0x000fe400078ec0ff */
[----:B---3--:R-:W-:-:S13]  /*28f50*/  ISETP.NE.AND P0, PT, R3, 0x1, PT ;  /* 0x000000010300780c */ /* 0x008fda0003f05270 */
[----:B------:R-:W3:Y:S08]  /*28f60*/  @P0 LDC R3, c[0x0][0x44c] ;  /* 0x00011300ff030b82 */ /* 0x000ef00000000800 */
[----:B----4-:R-:W4:Y:S01]  /*28f70*/  @P0 LDC R5, c[0x0][0x450] ;  /* 0x00011400ff050b82 */ /* 0x010f220000000800 */
[----:B--2---:R-:W-:Y:S02]  /*28f80*/  @P1 IMAD.IADD R6, R4, 0x1, -R2 ;  /* 0x0000000104061824 */ /* 0x004fe400078e0a02 */
[----:B------:R-:W-:-:S04]  /*28f90*/  IMAD.SHL.U32 R2, R29, 0x80, RZ ;  /* 0x000000801d027824 */ /* 0x000fc800078e00ff */
[----:B------:R-:W-:-:S04]  /*28fa0*/  VIADD R2, R2, 0x7f ;  /* 0x0000007f02027836 */ /* 0x000fc80000000000 */
[----:B---3--:R-:W-:-:S05]  /*28fb0*/  @P0 IMAD.HI.U32 R3, R2, R3, RZ ;  /* 0x0000000302030227 */ /* 0x008fca00078e00ff */
[----:B----4-:R-:W-:Y:S01]  /*28fc0*/  @P0 SHF.R.U32.HI R2, RZ, R5, R3 ;  /* 0x00000005ff020219 */ /* 0x010fe20000011603 */
[----:B-----5:R-:W-:-:S05]  /*28fd0*/  IMAD.IADD R5, R8, 0x1, -R10 ;  /* 0x0000000108057824 */ /* 0x020fca00078e0a0a */
[----:B------:R-:W-:-:S04]  /*28fe0*/  IADD3 R27, R5, R6, RZ ;  /* 0x00000006051b7210 */ /* 0x000fc80007ffe0ff */
[C---:B------:R-:W-:Y:S01]  /*28ff0*/  IADD3 R18, R27.reuse, 0x80, -R9 ;  /* 0x000000801b127810 */ /* 0x040fe20007ffe809 */
[----:B------:R-:W-:-:S04]  /*29000*/  VIADD R3, R27, 0x7f ;  /* 0x0000007f1b037836 */ /* 0x000fc80000000000 */
[----:B------:R-:W-:Y:S01]  /*29010*/  IMAD.IADD R2, R18, 0x1, R2 ;  /* 0x0000000112027824 */ /* 0x000fe200078e0202 */
[----:B------:R-:W-:-:S04]  /*29020*/  SHF.R.S32.HI R4, RZ, 0x1f, R3 ;  /* 0x0000001fff047819 */ /* 0x000fc80000011403 */
[----:B------:R-:W-:Y:S02]  /*29030*/  LEA.HI R4, R4, R3, RZ, 0x7 ;  /* 0x0000000304047211 */ /* 0x000fe400078f38ff */
[----:B------:R-:W-:Y:S02]  /*29040*/  SHF.R.S32.HI R3, RZ, 0x1f, R2 ;  /* 0x0000001fff037819 */ /* 0x000fe40000011402 */
[----:B------:R-:W-:Y:S02]  /*29050*/  SHF.R.S32.HI R20, RZ, 0x7, R4 ;  /* 0x00000007ff147819 */ /* 0x000fe40000011404 */
[----:B------:R-:W-:Y:S01]  /*29060*/  LEA.HI R3, R3, R2, RZ, 0x7 ;  /* 0x0000000203037211 */ /* 0x000fe200078f38ff */
[----:B------:R-:W-:Y:S01]  /*29070*/  IMAD.MOV.U32 R2, RZ, RZ, RZ ;  /* 0x000000ffff027224 */ /* 0x000fe200078e00ff */
[----:B------:R-:W-:Y:S02]  /*29080*/  SHF.R.U32.HI R4, RZ, 0x10, R7 ;  /* 0x00000010ff047819 */ /* 0x000fe40000011607 */
[----:B------:R-:W-:-:S04]  /*29090*/  SHF.R.S32.HI R3, RZ, 0x7, R3 ;  /* 0x00000007ff037819 */ /* 0x000fc80000011403 */
[----:B------:R-:W-:-:S04]  /*290a0*/  VIMNMX R8, R20, R3, PT ;  /* 0x0000000314087248 */ /* 0x000fc80003fe0100 */
[----:B------:R-:W-:-:S13]  /*290b0*/  ISETP.GE.AND P0, PT, R8, 0x1, PT ;  /* 0x000000010800780c */ /* 0x000fda0003f06270 */
[----:B------:R-:W-:Y:S05]  /*290c0*/  @!P0 BRA `(.L_x_3307) ;  /* 0x0000000000748947 */ /* 0x000fea0003800000 */
[----:B------:R-:W-:Y:S01]  /*290d0*/  ISETP.NE.AND P0, PT, R4, RZ, PT ;  /* 0x000000ff0400720c */ /* 0x000fe20003f05270 */
[----:B------:R-:W-:-:S03]  /*290e0*/  ULDC UR4, c[0x0][0x9f0] ;  /* 0x00027c0000047ab9 */ /* 0x000fc60000000800 */
[----:B------:R-:W-:-:S04]  /*290f0*/  SEL R7, R4, UR4, P0 ;  /* 0x0000000404077c07 */ /* 0x000fc80008000000 */
[----:B0-----:R-:W-:Y:S02]  /*29100*/  IABS R9, R7 ;  /* 0x0000000700097213 */ /* 0x001fe40000000000 */
[----:B-1----:R-:W-:Y:S02]  /*29110*/  IADD3 R10, R7, -0x1, R8 ;  /* 0xffffffff070a7810 */ /* 0x002fe40007ffe008 */
        /* <DEDUP_REMOVED lines=23> */
[----:B------:R-:W-:-:S07]  /*29290*/  @!P2 LOP3.LUT R2, RZ, R7, RZ, 0x33, !PT ;  /* 0x00000007ff02a212 */ /* 0x000fce00078e33ff */
.L_x_3307:
[----:B------:R-:W-:Y:S05]  /*292a0*/  BSYNC B0 ;  /* 0x0000000000007941 */ /* 0x000fea0003800000 */
.L_x_3306:
[-C--:B------:R-:W-:Y:S01]  /*292b0*/  IMAD R3, R21, R2.reuse, RZ ;  /* 0x0000000215037224 */ /* 0x080fe200078e02ff */
        /* <DEDUP_REMOVED lines=19> */
[----:B------:R-:W2:Y:S02]  /*293f0*/  S2R R6, SR_TID.X ;  /* 0x0000000000067919 */ /* 0x000ea40000002100 */
[----:B--2---:R-:W-:-:S04]  /*29400*/  SHF.R.U32.HI R6, RZ, 0x5, R6 ;  /* 0x00000005ff067819 */ /* 0x004fc80000011606 */
[----:B------:R-:W-:-:S05]  /*29410*/  LOP3.LUT R6, R6, 0x3, RZ, 0xc0, !PT ;  /* 0x0000000306067812 */ /* 0x000fca00078ec0ff */
[----:B------:R2:W3:Y:S02]  /*29420*/  SHFL.IDX PT, R14, R6, RZ, 0x1f ;  /* 0x00001fff060e7589 */ /* 0x0004e400000e0000 */
.L_x_3705:
[----:B---3--:R-:W-:Y:S02]  /*29430*/  ISETP.NE.AND P0, PT, R14, RZ, PT ;  /* 0x000000ff0e00720c */ /* 0x008fe40003f05270 */
[----:B------:R-:W-:-:S11]  /*29440*/  PLOP3.LUT P6, PT, PT, PT, PT, 0x8, 0x0 ;  /* 0x000000000000781c */ /* 0x000fd60003fce170 */
[----:B------:R-:W-:Y:S05]  /*29450*/  @P0 BRA `(.L_x_3311) ;  /* 0x00000000000c0947 */ /* 0x000fea0003800000 */
[----:B------:R-:W-:-:S03]  /*29460*/  UMOV UR4, 0xffffffff ;  /* 0xffffffff00047882 */ /* 0x000fc60000000000 */
[----:B------:R-:W-:Y:S05]  /*29470*/  BRA.DIV UR4, `(.L_x_3312) ;  /* 0x000000de04ac7947 */ /* 0x000fea000b800000 */
[----:B------:R-:W-:-:S13]  /*29480*/  ELECT P6, URZ, PT ;  /* 0x00000000003f782f */ /* 0x000fda00038c0000 */
.L_x_3311:
[----:B--2---:R-:W2:Y:S01]  /*29490*/  LDL R6, [R1+0x38] ;  /* 0x0000380001067983 */ /* 0x004ea20000100800 */
[----:B------:R-:W-:Y:S01]  /*294a0*/  BSSY B1, `(.L_x_3313) ;  /* 0x0000008000017945 */ /* 0x000fe20003800000 */
[----:B--2---:R-:W-:-:S05]  /*294b0*/  VIADD R6, R6, 0x1 ;  /* 0x0000000106067836 */ /* 0x004fca0000000000 */
[----:B------:R-:W-:-:S04]  /*294c0*/  LEA.HI R7, R6, R6, RZ, 0x1 ;  /* 0x0000000606077211 */ /* 0x000fc800078f08ff */
[----:B------:R-:W-:-:S05]  /*294d0*/  LOP3.LUT R7, R7, 0xfffffffe, RZ, 0xc0, !PT ;  /* 0xfffffffe07077812 */ /* 0x000fca00078ec0ff */
[----:B------:R-:W-:-:S05]  /*294e0*/  IMAD.IADD R6, R6, 0x1, -R7 ;  /* 0x0000000106067824 */ /* 0x000fca00078e0a07 */
[----:B------:R-:W-:-:S04]  /*294f0*/  SHF.L.U32 R6, R6, 0x1f, RZ ;  /* 0x0000001f06067819 */ /* 0x000fc800000006ff */
[----:B------:R-:W2:Y:S02]  /*29500*/  SYNCS.PHASECHK.TRANS64.TRYWAIT P0, [R16+URZ+0x38820], R6 ;  /* 0x03882006100075a7 */ /* 0x000ea4000800017f */
[----:B--2---:R-:W-:Y:S05]  /*29510*/  @!P0 BRA `(.L_x_3314) ;  /* 0x000000dc00a48947 */ /* 0x004fea0003800000 */
.L_x_3708:
[----:B------:R-:W-:Y:S05]  /*29520*/  BSYNC B1 ;  /* 0x0000000000017941 */ /* 0x000fea0003800000 */
.L_x_3313:
[----:B------:R-:W-:Y:S04]  /*29530*/  BSSY B1, `(.L_x_3315) ;  /* 0x000006c000017945 */ /* 0x000fe80003800000 */
[----:B------:R-:W-:Y:S05]  /*29540*/  @!P6 BRA `(.L_x_3316) ;  /* 0x0000000400a8e947 */ /* 0x000fea0003800000 */
[----:B0-----:R-:W-:Y:S01]  /*29550*/  IMAD R9, R33, 0x8, R16 ;  /* 0x0000000821097824 */ /* 0x001fe200078e0210 */
[----:B------:R-:W-:Y:S01]  /*29560*/  SHF.L.U32 R11, R36, 0x1f, RZ ;  /* 0x0000001f240b7819 */ /* 0x000fe200000006ff */
[----:B------:R-:W0:Y:S01]  /*29570*/  S2R R7, SR_TID.X ;  /* 0x0000000000077919 */ /* 0x000e220000002100 */
[----:B------:R-:W-:Y:S02]  /*29580*/  BSSY B2, `(.L_x_3317) ;  /* 0x0000005000027945 */ /* 0x000fe40003800000 */
[----:B------:R-:W3:Y:S01]  /*29590*/  SYNCS.PHASECHK.TRANS64.TRYWAIT P0, [R9+URZ+0x388a0], R11 ;  /* 0x0388a00b090075a7 */ /* 0x000ee2000800017f */
[----:B0-----:R-:W-:-:S04]  /*295a0*/  LOP3.LUT R7, R7, 0x7f, RZ, 0xc0, !PT ;  /* 0x0000007f07077812 */ /* 0x001fc800078ec0ff */
[----:B------:R-:W-:Y:S01]  /*295b0*/  ISETP.NE.AND P1, PT, R7, RZ, PT ;  /* 0x000000ff0700720c */ /* 0x000fe20003f25270 */
[----:B---3--:R-:W-:-:S12]  /*295c0*/  @!P0 BRA `(.L_x_3318) ;  /* 0x000000dc008c8947 */ /* 0x008fd80003800000 */
.L_x_3709:
[----:B------:R-:W-:Y:S05]  /*295d0*/  BSYNC B2 ;  /* 0x0000000000027941 */ /* 0x000fea0003800000 */
.L_x_3317:
[----:B------:R-:W-:Y:S04]  /*295e0*/  BSSY B2, `(.L_x_3319) ;  /* 0x0000009000027945 */ /* 0x000fe80003800000 */
[----:B------:R-:W-:Y:S05]  /*295f0*/  @P1 BRA `(.L_x_3320) ;  /* 0x00000000001c1947 */ /* 0x000fea0003800000 */
[----:B--2---:R-:W2:Y:S02]  /*29600*/  S2R R6, SR_TID.X ;  /* 0x0000000000067919 */ /* 0x004ea40000002100 */
[----:B--2---:R-:W-:Y:S02]  /*29610*/  LOP3.LUT R7, R6, 0x1f, RZ, 0xc0, !PT ;  /* 0x0000001f06077812 */ /* 0x004fe400078ec0ff */
[----:B------:R-:W-:Y:S02]  /*29620*/  MOV R6, 0x8000 ;  /* 0x0000800000067802 */ /* 0x000fe40000000f00 */
[----:B------:R-:W-:Y:S02]  /*29630*/  ISETP.NE.AND P0, PT, R7, RZ, PT ;  /* 0x000000ff0700720c */ /* 0x000fe40003f05270 */
[----:B------:R3:W-:Y:S11]  /*29640*/  SYNCS.ARRIVE.TRANS64 RZ, [R9+URZ+0x38890], R6 ;  /* 0x0388900609ff79a7 */ /* 0x0007f6000800003f */
[----:B---3--:R-:W-:Y:S05]  /*29650*/  @!P0 BRA `(.L_x_3320) ;  /* 0x0000000000048947 */ /* 0x008fea0003800000 */
[----:B------:R-:W-:Y:S01]  /*29660*/  BPT.TRAP 0x1 ;  /* 0x000000040000795c */ /* 0x000fe20000300000 */
.L_x_3320:
[----:B------:R-:W-:Y:S05]  /*29670*/  BSYNC B2 ;  /* 0x0000000000027941 */ /* 0x000fea0003800000 */
.L_x_3319:
        /* <DEDUP_REMOVED lines=8> */
[----:B--2---:R-:W-:Y:S01]  /*29700*/  VIADD R6, R9, 0x38890 ;  /* 0x0003889009067836 */ /* 0x004fe20000000000 */
[----:B------:R-:W-:Y:S01]  /*29710*/  UMOV UR6, 0x0 ;  /* 0x0000000000067882 */ /* 0x000fe20000000000 */
[----:B-1----:R-:W-:Y:S01]  /*29720*/  VIADD R10, R8, 0x28400 ;  /* 0x00028400080a7836 */ /* 0x002fe20000000000 */
[----:B------:R-:W-:-:S09]  /*29730*/  UMOV UR7, 0x12f00000 ;  /* 0x12f0000000077882 */ /* 0x000fd20000000000 */
.L_x_3321:
        /* <DEDUP_REMOVED lines=10> */
[----:B------:R-:W-:Y:S01]  /*297e0*/  IMAD.MOV.U32 R12, RZ, RZ, 0x80 ;  /* 0x00000080ff0c7424 */ /* 0x000fe200078e00ff */
[----:B------:R-:W-:Y:S01]  /*297f0*/  PLOP3.LUT P0, PT, PT, PT, PT, 0x80, 0x0 ;  /* 0x000000000000781c */ /* 0x000fe20003f0f070 */
[----:B------:R-:W-:Y:S01]  /*29800*/  VIADD R10, R8, 0x2c400 ;  /* 0x0002c400080a7836 */ /* 0x000fe20000000000 */
[----:B------:R-:W-:Y:S01]  /*29810*/  UMOV UR6, 0x0 ;  /* 0x0000000000067882 */ /* 0x000fe20000000000 */
[----:B------:R-:W-:Y:S01]  /*29820*/  UMOV UR7, 0x12f00000 ;  /* 0x12f0000000077882 */ /* 0x000fe20000000000 */
[----:B------:R-:W-:-:S15]  /*29830*/  R2UR UR10, R12 ;  /* 0x000000000c0a72ca */ /* 0x000fde00000e0000 */
.L_x_3322:
        /* <DEDUP_REMOVED lines=10> */
[----:B------:R-:W1:Y:S01]  /*298e0*/  SYNCS.PHASECHK.TRANS64.TRYWAIT P0, [R9+URZ+0x388c0], R11 ;  /* 0x0388c00b090075a7 */ /* 0x000e62000800017f */
[----:B------:R-:W-:Y:S04]  /*298f0*/  BSSY B2, `(.L_x_3323) ;  /* 0x0000002000027945 */ /* 0x000fe80003800000 */
[----:B-1----:R-:W-:Y:S05]  /*29900*/  @!P0 BRA `(.L_x_3324) ;  /* 0x000000d800d08947 */ /* 0x002fea0003800000 */
.L_x_3710:
[----:B------:R-:W-:Y:S05]  /*29910*/  BSYNC B2 ;  /* 0x0000000000027941 */ /* 0x000fea0003800000 */
.L_x_3323:
[----:B------:R-:W-:Y:S01]  /*29920*/  BSSY B2, `(.L_x_3325) ;  /* 0x000000b000027945 */ /* 0x000fe20003800000 */
[----:B------:R-:W-:Y:S01]  /*29930*/  IMAD.MOV.U32 R10, RZ, RZ, 0x0 ;  /* 0x00000000ff0a7424 */ /* 0x000fe200078e00ff */
[----:B01----:R-:W-:Y:S02]  /*29940*/  MOV R11, 0x12f00000 ;  /* 0x12f00000000b7802 */ /* 0x003fe40000000f00 */
[----:B------:R-:W-:Y:S05]  /*29950*/  @P1 BRA `(.L_x_3326) ;  /* 0x00000000001c1947 */ /* 0x000fea0003800000 */
[----:B------:R-:W0:Y:S02]  /*29960*/  S2R R6, SR_TID.X ;  /* 0x0000000000067919 */ /* 0x000e240000002100 */
[----:B0-----:R-:W-:Y:S01]  /*29970*/  LOP3.LUT R14, R6, 0x1f, RZ, 0xc0, !PT ;  /* 0x0000001f060e7812 */ /* 0x001fe200078ec0ff */
[----:B------:R-:W-:-:S03]  /*29980*/  IMAD.MOV.U32 R6, RZ, RZ, 0x8000 ;  /* 0x00008000ff067424 */ /* 0x000fc600078e00ff */
[----:B------:R-:W-:Y:S01]  /*29990*/  ISETP.NE.AND P0, PT, R14, RZ, PT ;  /* 0x000000ff0e00720c */ /* 0x000fe20003f05270 */
[----:B------:R0:W-:-:S12]  /*299a0*/  SYNCS.ARRIVE.TRANS64 RZ, [R9+URZ+0x388b0], R6 ;  /* 0x0388b00609ff79a7 */ /* 0x0001d8000800003f */
[----:B0-----:R-:W-:Y:S05]  /*299b0*/  @!P0 BRA `(.L_x_3326) ;  /* 0x0000000000048947 */ /* 0x001fea0003800000 */
[----:B------:R-:W-:Y:S01]  /*299c0*/  BPT.TRAP 0x1 ;  /* 0x000000040000795c */ /* 0x000fe20000300000 */
.L_x_3326:
[----:B------:R-:W-:Y:S05]  /*299d0*/  BSYNC B2 ;  /* 0x0000000000027941 */ /* 0x000fea0003800000 */
.L_x_3325:
        /* <DEDUP_REMOVED lines=8> */
.L_x_3327:
        /* <DEDUP_REMOVED lines=15> */
.L_x_3328:
        /* <DEDUP_REMOVED lines=9> */
[----:B---3--:R-:W-:Y:S05]  /*29be0*/  @P0 BRA.U.ANY `(.L_x_3328) ;  /* 0xfffffffd00d80947 */ /* 0x008fea000393ffff */
.L_x_3316:
[----:B------:R-:W-:Y:S05]  /*29bf0*/  BSYNC B1 ;  /* 0x0000000000017941 */ /* 0x000fea0003800000 */
.L_x_3315:
[----:B-1----:R-:W-:Y:S01]  /*29c00*/  VIADD R10, R5, 0xfffffffe ;  /* 0xfffffffe050a7836 */ /* 0x002fe20000000000 */
        /* <DEDUP_REMOVED lines=8> */
.L_x_3343:
[----:B------:R-:W-:Y:S05]  /*29c90*/  YIELD ;  /* 0x0000000000007946 */ /* 0x000fea0003800000 */
[----:B------:R-:W-:Y:S04]  /*29ca0*/  BSSY B1, `(.L_x_3329) ;  /* 0x000006b000017945 */ /* 0x000fe80003800000 */
[----:B------:R-:W-:Y:S05]  /*29cb0*/  @!P6 BRA `(.L_x_3330) ;  /* 0x0000000400a4e947 */ /* 0x000fea0003800000 */
[----:B0-----:R-:W-:Y:S01]  /*29cc0*/  IMAD R9, R33, 0x8, R16 ;  /* 0x0000000821097824 */ /* 0x001fe200078e0210 */
[----:B------:R-:W-:Y:S01]  /*29cd0*/  SHF.L.U32 R8, R36, 0x1f, RZ ;  /* 0x0000001f24087819 */ /* 0x000fe200000006ff */
[----:B------:R-:W0:Y:S01]  /*29ce0*/  S2R R5, SR_TID.X ;  /* 0x0000000000057919 */ /* 0x000e220000002100 */
[----:B------:R-:W-:Y:S02]  /*29cf0*/  BSSY B2, `(.L_x_3331) ;  /* 0x0000005000027945 */ /* 0x000fe40003800000 */
[----:B------:R-:W1:Y:S01]  /*29d00*/  SYNCS.PHASECHK.TRANS64.TRYWAIT P1, [R9+URZ+0x388a0], R8 ;  /* 0x0388a008090075a7 */ /* 0x000e62000802017f */
[----:B0-----:R-:W-:-:S04]  /*29d10*/  LOP3.LUT R5, R5, 0x7f, RZ, 0xc0, !PT ;  /* 0x0000007f05057812 */ /* 0x001fc800078ec0ff */
[----:B------:R-:W-:Y:S01]  /*29d20*/  ISETP.NE.AND P2, PT, R5, RZ, PT ;  /* 0x000000ff0500720c */ /* 0x000fe20003f45270 */
[----:B-1----:R-:W-:-:S12]  /*29d30*/  @!P1 BRA `(.L_x_3332) ;  /* 0x000000d400d89947 */ /* 0x002fd80003800000 */
.L_x_3711:
[----:B------:R-:W-:Y:S05]  /*29d40*/  BSYNC B2 ;  /* 0x0000000000027941 */ /* 0x000fea0003800000 */
.L_x_3331:
[----:B------:R-:W-:Y:S04]  /*29d50*/  BSSY B2, `(.L_x_3333) ;  /* 0x0000009000027945 */ /* 0x000fe80003800000 */
[----:B------:R-:W-:Y:S05]  /*29d60*/  @P2 BRA `(.L_x_3334) ;  /* 0x00000000001c2947 */ /* 0x000fea0003800000 */
[----:B------:R-:W2:Y:S02]  /*29d70*/  S2R R5, SR_TID.X ;  /* 0x0000000000057919 */ /* 0x000ea40000002100 */
[----:B--2---:R-:W-:Y:S01]  /*29d80*/  LOP3.LUT R6, R5, 0x1f, RZ, 0xc0, !PT ;  /* 0x0000001f05067812 */ /* 0x004fe200078ec0ff */
[----:B------:R-:W-:-:S03]  /*29d90*/  IMAD.MOV.U32 R5, RZ, RZ, 0x8000 ;  /* 0x00008000ff057424 */ /* 0x000fc600078e00ff */
[----:B------:R-:W-:Y:S01]  /*29da0*/  ISETP.NE.AND P1, PT, R6, RZ, PT ;  /* 0x000000ff0600720c */ /* 0x000fe20003f25270 */
[----:B------:R1:W-:-:S12]  /*29db0*/  SYNCS.ARRIVE.TRANS64 RZ, [R9+URZ+0x38890], R5 ;  /* 0x0388900509ff79a7 */ /* 0x0003d8000800003f */
[----:B-1----:R-:W-:Y:S05]  /*29dc0*/  @!P1 BRA `(.L_x_3334) ;  /* 0x0000000000049947 */ /* 0x002fea0003800000 */
[----:B------:R-:W-:Y:S01]  /*29dd0*/  BPT.TRAP 0x1 ;  /* 0x000000040000795c */ /* 0x000fe20000300000 */
.L_x_3334:
[----:B------:R-:W-:Y:S05]  /*29de0*/  BSYNC B2 ;  /* 0x0000000000027941 */ /* 0x000fea0003800000 */
.L_x_3333:
[----:B------:R-:W-:Y:S01]  /*29df0*/  IMAD.MOV.U32 R14, RZ, RZ, RZ ;  /* 0x000000ffff0e7224 */ /* 0x000fe200078e00ff */
[----:B------:R-:W-:Y:S01]  /*29e00*/  LEA R7, R33, R16, 0xf ;  /* 0x0000001021077211 */ /* 0x000fe200078e78ff */
[----:B------:R-:W-:Y:S01]  /*29e10*/  UIADD3 UR4, UP0, UR40, 0x570, URZ ;  /* 0x0000057028047890 */ /* 0x000fe2000ff1e03f */
[----:B------:R-:W-:Y:S01]  /*29e20*/  PLOP3.LUT P1, PT, PT, PT, PT, 0x80, 0x0 ;  /* 0x000000000000781c */ /* 0x000fe20003f2f070 */
[----:B--2---:R-:W-:Y:S01]  /*29e30*/  IMAD R6, R10, 0x80, R0 ;  /* 0x000000800a067824 */ /* 0x004fe200078e0200 */
[----:B------:R-:W-:Y:S01]  /*29e40*/  R2UR UR10, R14 ;  /* 0x000000000e0a72ca */ /* 0x000fe200000e0000 */
[----:B------:R-:W-:Y:S01]  /*29e50*/  VIADD R5, R9, 0x38890 ;  /* 0x0003889009057836 */ /* 0x000fe20000000000 */
[----:B------:R-:W-:Y:S01]  /*29e60*/  UIADD3.X UR5, URZ, UR41, URZ, UP0, !UPT ;  /* 0x000000293f057290 */ /* 0x000fe200087fe43f */
[----:B------:R-:W-:Y:S01]  /*29e70*/  VIADD R11, R7, 0x28400 ;  /* 0x00028400070b7836 */ /* 0x000fe20000000000 */
[----:B------:R-:W-:Y:S01]  /*29e80*/  UMOV UR6, 0x0 ;  /* 0x0000000000067882 */ /* 0x000fe20000000000 */
[----:B------:R-:W-:-:S10]  /*29e90*/  UMOV UR7, 0x12f00000 ;  /* 0x12f0000000077882 */ /* 0x000fd40000000000 */
.L_x_3335:
        /* <DEDUP_REMOVED lines=16> */
.L_x_3336:
        /* <DEDUP_REMOVED lines=13> */
.L_x_3712:
[----:B------:R-:W-:Y:S05]  /*2a070*/  BSYNC B2 ;  /* 0x0000000000027941 */ /* 0x000fea0003800000 */
.L_x_3337:
        /* <DEDUP_REMOVED lines=11> */
.L_x_3340:
[----:B------:R-:W-:Y:S05]  /*2a130*/  BSYNC B2 ;  /* 0x0000000000027941 */ /* 0x000fea0003800000 */
.L_x_3339:
[----:B------:R-:W-:Y:S01]  /*2a140*/  R2UR UR10, R14 ;  /* 0x000000000e0a72ca */ /* 0x000fe200000e0000 */
[----:B------:R-:W-:Y:S01]  /*2a150*/  UIADD3 UR4, UP0, UR40, 0x670, URZ ;  /* 0x0000067028047890 */ /* 0x000fe2000ff1e03f */
[----:B------:R-:W-:Y:S01]  /*2a160*/  R2UR UR6, R12 ;  /* 0x000000000c0672ca */ /* 0x000fe200000e0000 */
[----:B01----:R-:W-:Y:S01]  /*2a170*/  VIADD R9, R9, 0x388b0 ;  /* 0x000388b009097836 */ /* 0x003fe20000000000 */
[----:B------:R-:W-:Y:S01]  /*2a180*/  R2UR UR7, R13 ;  /* 0x000000000d0772ca */ /* 0x000fe200000e0000 */
[----:B------:R-:W-:Y:S01]  /*2a190*/  UIADD3.X UR5, URZ, UR41, URZ, UP0, !UPT ;  /* 0x000000293f057290 */ /* 0x000fe200087fe43f */
[----:B------:R-:W-:Y:S02]  /*2a1a0*/  PLOP3.LUT P1, PT, PT, PT, PT, 0x80, 0x0 ;  /* 0x000000000000781c */ /* 0x000fe40003f2f070 */
[----:B------:R-:W-:-:S11]  /*2a1b0*/  IADD3 R5, R7, 0x10400, RZ ;  /* 0x0001040007057810 */ /* 0x000fd60007ffe0ff */
.L_x_3341:
        /* <DEDUP_REMOVED lines=15> */
.L_x_3342:
        /* <DEDUP_REMOVED lines=10> */
.L_x_3330:
[----:B------:R-:W-:Y:S05]  /*2a350*/  BSYNC B1 ;  /* 0x0000000000017941 */ /* 0x000fea0003800000 */
.L_x_3329:
[C---:B------:R-:W-:Y:S01]  /*2a360*/  ISETP.GT.AND P2, PT, R10.reuse, R3, PT ;  /* 0x000000030a00720c */ /* 0x040fe20003f44270 */
[----:B------:R-:W-:Y:S02]  /*2a370*/  VIADD R33, R33, 0x1 ;  /* 0x0000000121217836 */ /* 0x000fe40000000000 */
[----:B------:R-:W-:-:S03]  /*2a380*/  VIADD R10, R10, 0xffffffff ;  /* 0xffffffff0a0a7836 */ /* 0x000fc60000000000 */
[----:B------:R-:W-:-:S04]  /*2a390*/  ISETP.NE.AND P1, PT, R33, 0x2, PT ;  /* 0x000000022100780c */ /* 0x000fc80003f25270 */
[----:B------:R-:W-:Y:S02]  /*2a3a0*/  SEL R5, RZ, 0x1, P1 ;  /* 0x00000001ff057807 */ /* 0x000fe40000800000 */
[----:B------:R-:W-:Y:S02]  /*2a3b0*/  SEL R33, R33, RZ, P1 ;  /* 0x000000ff21217207 */ /* 0x000fe40000800000 */
[----:B------:R-:W-:Y:S01]  /*2a3c0*/  LOP3.LUT R36, R36, R5, RZ, 0x3c, !PT ;  /* 0x0000000524247212 */ /* 0x000fe200078e3cff */
[----:B------:R-:W-:Y:S06]  /*2a3d0*/  @P2 BRA `(.L_x_3343) ;  /* 0xfffffff8002c2947 */ /* 0x000fec000383ffff */
.L_x_3309:
[----:B------:R-:W-:Y:S05]  /*2a3e0*/  BSYNC B0 ;  /* 0x0000000000007941 */ /* 0x000fea0003800000 */
.L_x_3308:
[----:B------:R-:W3:Y:S01]  /*2a3f0*/  LDC R0, c[0x0][0x448] ;  /* 0x00011200ff007b82 */ /* 0x000ee20000000800 */
[----:B------:R-:W-:Y:S01]  /*2a400*/  ISETP.NE.AND P2, PT, R4, RZ, PT ;  /* 0x000000ff0400720c */ /* 0x000fe20003f45270 */
[----:B------:R-:W-:Y:S05]  /*2a410*/  @!P0 WARPSYNC.ALL ;  /* 0x0000000000008948 */ /* 0x000fea0003800000 */
[----:B------:R-:W-:Y:S01]  /*2a420*/  BSSY B0, `(.L_x_3344) ;  /* 0x000002b000007945 */ /* 0x000fe20003800000 */
[----:B------:R-:W-:-:S06]  /*2a430*/  IMAD.MOV.U32 R30, RZ, RZ, RZ ;  /* 0x000000ffff1e7224 */ /* 0x000fcc00078e00ff */
[----:B------:R-:W4:Y:S08]  /*2a440*/  @!P2 LDC R4, c[0x0][0x9f0] ;  /* 0x00027c00ff04ab82 */ /* 0x000f300000000800 */
[----:B------:R-:W-:Y:S01]  /*2a450*/  @!P0 BAR.SYNC.DEFER_BLOCKING 0xc, 0x180 ;  /* 0x0306000000008b1d */ /* 0x000fe20000010000 */
[----:B---3--:R-:W-:Y:S02]  /*2a460*/  ISETP.NE.AND P1, PT, R0, 0x1, PT ;  /* 0x000000010000780c */ /* 0x008fe40003f25270 */
[----:B------:R-:W-:-:S11]  /*2a470*/  LEA R0, R29, 0x7f, 0x7 ;  /* 0x0000007f1d007811 */ /* 0x000fd600078e38ff */
[----:B------:R-:W3:Y:S08]  /*2a480*/  @P1 LDC R2, c[0x0][0x44c] ;  /* 0x00011300ff021b82 */ /* 0x000ef00000000800 */
[----:B------:R-:W5:Y:S01]  /*2a490*/  @P1 LDC R3, c[0x0][0x450] ;  /* 0x00011400ff031b82 */ /* 0x000f620000000800 */
[----:B---3--:R-:W-:-:S05]  /*2a4a0*/  @P1 IMAD.HI.U32 R2, R0, R2, RZ ;  /* 0x0000000200021227 */ /* 0x008fca00078e00ff */
[----:B-----5:R-:W-:-:S05]  /*2a4b0*/  @P1 SHF.R.U32.HI R0, RZ, R3, R2 ;  /* 0x00000003ff001219 */ /* 0x020fca0000011602 */
[----:B------:R-:W-:-:S05]  /*2a4c0*/  IMAD.IADD R0, R18, 0x1, R0 ;  /* 0x0000000112007824 */ /* 0x000fca00078e0200 */
[----:B------:R-:W-:-:S04]  /*2a4d0*/  SHF.R.S32.HI R2, RZ, 0x1f, R0 ;  /* 0x0000001fff027819 */ /* 0x000fc80000011400 */
[----:B------:R-:W-:-:S04]  /*2a4e0*/  LEA.HI R2, R2, R0, RZ, 0x7 ;  /* 0x0000000002027211 */ /* 0x000fc800078f38ff */
[----:B------:R-:W-:-:S04]  /*2a4f0*/  SHF.R.S32.HI R2, RZ, 0x7, R2 ;  /* 0x00000007ff027819 */ /* 0x000fc80000011402 */
[----:B------:R-:W-:-:S04]  /*2a500*/  VIMNMX R20, R20, R2, PT ;  /* 0x0000000214147248 */ /* 0x000fc80003fe0100 */
[----:B------:R-:W-:-:S13]  /*2a510*/  ISETP.GE.AND P1, PT, R20, 0x1, PT ;  /* 0x000000011400780c */ /* 0x000fda0003f26270 */
[----:B----4-:R-:W-:Y:S05]  /*2a520*/  @!P1 BRA `(.L_x_3345) ;  /* 0x0000000000689947 */ /* 0x010fea0003800000 */
[-C--:B------:R-:W-:Y:S02]  /*2a530*/  IABS R0, R4.reuse ;  /* 0x0000000400007213 */ /* 0x080fe40000000000 */
[----:B--2---:R-:W-:Y:S02]  /*2a540*/  IABS R6, R4 ;  /* 0x0000000400067213 */ /* 0x004fe40000000000 */
[----:B------:R-:W2:Y:S03]  /*2a550*/  I2F.RP R2, R0 ;  /* 0x0000000000027306 */ /* 0x000ea60000209400 */
[----:B------:R-:W-:-:S05]  /*2a560*/  IMAD.MOV R6, RZ, RZ, -R6 ;  /* 0x000000ffff067224 */ /* 0x000fca00078e0a06 */
[----:B--2---:R-:W2:Y:S02]  /*2a570*/  MUFU.RCP R2, R2 ;  /* 0x0000000200027308 */ /* 0x004ea40000001000 */
[----:B--2---:R-:W-:-:S06]  /*2a580*/  VIADD R2, R2, 0xffffffe ;  /* 0x0ffffffe02027836 */ /* 0x004fcc0000000000 */
[----:B------:R-:W2:Y:S02]  /*2a590*/  F2I.FTZ.U32.TRUNC.NTZ R3, R2 ;  /* 0x0000000200037305 */ /* 0x000ea4000021f000 */
[----:B--2---:R-:W-:-:S04]  /*2a5a0*/  IMAD.MOV R2, RZ, RZ, -R3 ;  /* 0x000000ffff027224 */ /* 0x004fc800078e0a03 */
        /* <DEDUP_REMOVED lines=16> */
[----:B------:R-:W-:-:S05]  /*2a6b0*/  @!P1 LOP3.LUT R5, RZ, R4, RZ, 0x33, !PT ;  /* 0x00000004ff059212 */ /* 0x000fca00078e33ff */
[----:B------:R-:W-:-:S07]  /*2a6c0*/  IMAD.MOV.U32 R30, RZ, RZ, R5 ;  /* 0x000000ffff1e7224 */ /* 0x000fce00078e0005 */
.L_x_3345:
[----:B------:R-:W-:Y:S05]  /*2a6d0*/  BSYNC B0 ;  /* 0x0000000000007941 */ /* 0x000fea0003800000 */
.L_x_3344:
[----:B------:R-:W-:-:S05]  /*2a6e0*/  IMAD R0, R21, R30, RZ ;  /* 0x0000001e15007224 */ /* 0x000fca00078e02ff */
[----:B------:R3:W-:Y:S01]  /*2a6f0*/  STL [R1+0x4], R0 ;  /* 0x0000040001007387 */ /* 0x0007e20000100800 */
[----:B------:R-:W-:-:S04]  /*2a700*/  VIADDMNMX R30, R0, R30, R20, PT ;  /* 0x0000001e001e7246 */ /* 0x000fc80003800114 */
[----:B------:R-:W-:-:S13]  /*2a710*/  ISETP.GT.AND P0, PT, R30, R0, PT ;  /* 0x000000001e00720c */ /* 0x000fda0003f04270 */
[----:B---3--:R-:W-:Y:S05]  /*2a720*/  @P0 BRA `(.L_x_3346) ;  /* 0x0000000000440947 */ /* 0x008fea0003800000 */
[----:B------:R-:W3:Y:S02]  /*2a730*/  S2R R0, SR_TID.X ;  /* 0x0000000000007919 */ /* 0x000ee40000002100 */
[----:B---3--:R-:W-:-:S04]  /*2a740*/  LOP3.LUT R0, R0, 0x7f, RZ, 0xc0, !PT ;  /* 0x0000007f00007812 */ /* 0x008fc800078ec0ff */
[----:B------:R-:W-:-:S13]  /*2a750*/  ISETP.NE.AND P0, PT, R0, RZ, PT ;  /* 0x000000ff0000720c */ /* 0x000fda0003f05270 */
[----:B------:R-:W-:Y:S05]  /*2a760*/  @P0 BRA `(.L_x_3347) ;  /* 0x0000004c00780947 */ /* 0x000fea0003800000 */
[----:B------:R-:W3:Y:S01]  /*2a770*/  S2R R5, SR_LANEID ;  /* 0x0000000000057919 */ /* 0x000ee20000000000 */
[----:B------:R-:W-:Y:S01]  /*2a780*/  VOTEU.ANY UR4, UPT, PT ;  /* 0x0000000000047886 */ /* 0x000fe200038e0100 */
[----:B------:R-:W4:Y:S01]  /*2a790*/  LDC.64 R2, c[0x0][0xc60] ;  /* 0x00031800ff027b82 */ /* 0x000f220000000a00 */
[----:B------:R-:W3:Y:S02]  /*2a7a0*/  FLO.U32 R0, UR4 ;  /* 0x0000000400007d00 */ /* 0x000ee400080e0000 */
[----:B---3--:R-:W-:-:S06]  /*2a7b0*/  ISETP.EQ.U32.AND P0, PT, R0, R5, PT ;  /* 0x000000050000720c */ /* 0x008fcc0003f02070 */
[----:B------:R-:W4:Y:S07]  /*2a7c0*/  POPC R5, UR4 ;  /* 0x0000000400057d09 */ /* 0x000f2e0008000000 */
[----:B----4-:R-:W3:Y:S01]  /*2a7d0*/  @P0 ATOMG.E.ADD.STRONG.GPU PT, R3, desc[UR42][R2.64], R5 ;  /* 0x00000005020309a8 */ /* 0x010ee200081ee1ea */
[----:B------:R-:W4:Y:S02]  /*2a7e0*/  S2R R4, SR_LTMASK ;  /* 0x0000000000047919 */ /* 0x000f240000003900 */
[----:B----4-:R-:W-:-:S04]  /*2a7f0*/  LOP3.LUT R4, R4, UR4, RZ, 0xc0, !PT ;  /* 0x0000000404047c12 */ /* 0x010fc8000f8ec0ff */
[----:B------:R-:W4:Y:S01]  /*2a800*/  POPC R7, R4 ;  /* 0x0000000400077309 */ /* 0x000f220000000000 */
[----:B---3--:R-:W4:Y:S02]  /*2a810*/  SHFL.IDX PT, R0, R3, R0, 0x1f ;  /* 0x00001f0003007589 */ /* 0x008f2400000e0000 */
[----:B----4-:R-:W-:Y:S01]  /*2a820*/  IADD3 R28, R0, UR38, R7 ;  /* 0x00000026001c7c10 */ /* 0x010fe2000fffe007 */
[----:B------:R-:W-:Y:S06]  /*2a830*/  BRA `(.L_x_3347) ;  /* 0x0000004c00447947 */ /* 0x000fec0003800000 */
.L_x_3346:
        /* <DEDUP_REMOVED lines=9> */
[----:B-1----:R-:W-:Y:S01]  /*2a8d0*/  MOV R10, UR4 ;  /* 0x00000004000a7c02 */ /* 0x002fe20008000f00 */
[----:B------:R-:W1:Y:S01]  /*2a8e0*/  LDC.64 R2, c[0x4][R2] ;  /* 0x0100000002027b82 */ /* 0x000e620000000a00 */
[----:B------:R-:W-:Y:S02]  /*2a8f0*/  IMAD.U32 R5, RZ, RZ, UR7 ;  /* 0x00000007ff057e24 */ /* 0x000fe4000f8e00ff */
[----:B--2---:R-:W-:Y:S02]  /*2a900*/  IMAD.U32 R6, RZ, RZ, UR8 ;  /* 0x00000008ff067e24 */ /* 0x004fe4000f8e00ff */
[----:B------:R-:W-:-:S02]  /*2a910*/  IMAD.U32 R7, RZ, RZ, UR9 ;  /* 0x00000009ff077e24 */ /* 0x000fc4000f8e00ff */
[----:B------:R-:W-:Y:S02]  /*2a920*/  IMAD.U32 R11, RZ, RZ, UR5 ;  /* 0x00000005ff0b7e24 */ /* 0x000fe4000f8e00ff */
[----:B------:R-:W-:Y:S02]  /*2a930*/  IMAD.MOV.U32 R8, RZ, RZ, 0x70 ;  /* 0x00000070ff087424 */ /* 0x000fe400078e00ff */
[----:B------:R-:W-:Y:S02]  /*2a940*/  IMAD.MOV.U32 R12, RZ, RZ, 0x1 ;  /* 0x00000001ff0c7424 */ /* 0x000fe400078e00ff */
[----:B------:R-:W-:-:S07]  /*2a950*/  IMAD.MOV.U32 R13, RZ, RZ, RZ ;  /* 0x000000ffff0d7224 */ /* 0x000fce00078e00ff */
[----:B------:R-:W-:-:S07]  /*2a960*/  LEPC R20, `(.L_x_3349) ;  /* 0x000000001014794e */ /* 0x000fce0000000000 */
[----:B01----:R-:W-:Y:S05]  /*2a970*/  CALL.ABS.NOINC R2 ;  /* 0x0000000002007343 */ /* 0x003fea0003c00000 */
.L_x_3349:
[----:B------:R-:W-:Y:S05]  /*2a980*/  BSYNC B6 ;  /* 0x0000000000067941 */ /* 0x000fea0003800000 */
.L_x_3348:
        /* <DEDUP_REMOVED lines=22> */
.L_x_3351:
[----:B------:R-:W-:Y:S05]  /*2aaf0*/  BSYNC B6 ;  /* 0x0000000000067941 */ /* 0x000fea0003800000 */
.L_x_3350:
        /* <DEDUP_REMOVED lines=20> */
.L_x_3353:
[----:B------:R-:W-:Y:S05]  /*2ac40*/  BSYNC B6 ;  /* 0x0000000000067941 */ /* 0x000fea0003800000 */
.L_x_3352:
        /* <DEDUP_REMOVED lines=9> */
[----:B------:R-:W3:Y:S01]  /*2ace0*/  LDC.64 R2, c[0x4][R2] ;  /* 0x0100000002027b82 */ /* 0x000ee20000000a00 */
[----:B------:R-:W-:Y:S02]  /*2acf0*/  IMAD.U32 R5, RZ, RZ, UR5 ;  /* 0x00000005ff057e24 */ /* 0x000fe4000f8e00ff */
[----:B--2---:R-:W-:Y:S02]  /*2ad00*/  IMAD.U32 R6, RZ, RZ, UR6 ;  /* 0x00000006ff067e24 */ /* 0x004fe4000f8e00ff */
[----:B------:R-:W-:-:S02]  /*2ad10*/  IMAD.U32 R7, RZ, RZ, UR7 ;  /* 0x00000007ff077e24 */ /* 0x000fc4000f8e00ff */
[----:B-1----:R-:W-:Y:S02]  /*2ad20*/  IMAD.U32 R10, RZ, RZ, UR8 ;  /* 0x00000008ff0a7e24 */ /* 0x002fe4000f8e00ff */
[----:B------:R-:W-:Y:S02]  /*2ad30*/  IMAD.MOV.U32 R8, RZ, RZ, 0x70 ;  /* 0x00000070ff087424 */ /* 0x000fe400078e00ff */
[----:B------:R-:W-:Y:S02]  /*2ad40*/  IMAD.MOV.U32 R12, RZ, RZ, 0x1 ;  /* 0x00000001ff0c7424 */ /* 0x000fe400078e00ff */
[----:B------:R-:W-:-:S07]  /*2ad50*/  IMAD.MOV.U32 R13, RZ, RZ, RZ ;  /* 0x000000ffff0d7224 */ /* 0x000fce00078e00ff */
[----:B------:R-:W-:-:S07]  /*2ad60*/  LEPC R20, `(.L_x_3355) ;  /* 0x000000001014794e */ /* 0x000fce0000000000 */
[----:B0--3--:R-:W-:Y:S05]  /*2ad70*/  CALL.ABS.NOINC R2 ;  /* 0x0000000002007343 */ /* 0x009fea0003c00000 */
.L_x_3355:
[----:B------:R-:W-:Y:S05]  /*2ad80*/  BSYNC B6 ;  /* 0x0000000000067941 */ /* 0x000fea0003800000 */
.L_x_3354:
[----:B------:R3:W4:Y:S01]  /*2ad90*/  LDL R20, [R1] ;  /* 0x0000000001147983 */ /* 0x0007220000100800 */
[----:B------:R-:W-:Y:S01]  /*2ada0*/  ULDC.64 UR4, c[0x0][0x9f8] ;  /* 0x00027e0000047ab9 */ /* 0x000fe20000000a00 */
[----:B------:R-:W0:Y:S01]  /*2adb0*/  LDC R8, c[0x0][0x430] ;  /* 0x00010c00ff087b82 */ /* 0x000e220000000800 */
[----:B------:R-:W2:Y:S01]  /*2adc0*/  S2R R2, SR_TID.X ;  /* 0x0000000000027919 */ /* 0x000ea20000002100 */
[----:B------:R-:W-:Y:S01]  /*2add0*/  ISETP.NE.U32.AND P0, PT, RZ, UR4, PT ;  /* 0x00000004ff007c0c */ /* 0x000fe2000bf05070 */
[----:B------:R-:W3:Y:S03]  /*2ade0*/  LDL R21, [R1+0x8] ;  /* 0x0000080001157983 */ /* 0x000ee60000100800 */
[----:B------:R-:W-:Y:S02]  /*2adf0*/  ISETP.NE.AND.EX P0, PT, RZ, UR5, PT, P0 ;  /* 0x00000005ff007c0c */ /* 0x000fe4000bf05300 */
[----:B-1----:R-:W1:Y:S01]  /*2ae00*/  LDC R10, c[0x0][0x2f4] ;  /* 0x0000bd00ff0a7b82 */ /* 0x002e620000000800 */
[----:B--2---:R-:W-:-:S10]  /*2ae10*/  LOP3.LUT R0, R2, 0x7f, RZ, 0xc0, !PT ;  /* 0x0000007f02007812 */ /* 0x004fd400078ec0ff */
[----:B------:R-:W-:-:S04]  /*2ae20*/  @P0 IADD3 R2, P1, R25, UR4, RZ ;  /* 0x0000000419020c10 */ /* 0x000fc8000ff3e0ff */
[----:B------:R-:W-:Y:S01]  /*2ae30*/  @P0 IADD3.X R3, R26, UR5, RZ, P1, !PT ;  /* 0x000000051a030c10 */ /* 0x000fe20008ffe4ff */
[----:B------:R-:W2:Y:S04]  /*2ae40*/  S2R R4, SR_TID.X ;  /* 0x0000000000047919 */ /* 0x000ea80000002100 */
[----:B----4-:R-:W4:Y:S01]  /*2ae50*/  @P0 LDG.E R20, desc[UR42][R2.64] ;  /* 0x0000002a02140981 */ /* 0x010f22000c1e1900 */
[----:B0-----:R-:W-:Y:S01]  /*2ae60*/  ISETP.NE.AND P1, PT, R8, 0x1, PT ;  /* 0x000000010800780c */ /* 0x001fe20003f25270 */
[----:B--2---:R-:W-:Y:S01]  /*2ae70*/  IMAD.SHL.U32 R4, R4, 0x10, RZ ;  /* 0x0000001004047824 */ /* 0x004fe200078e00ff */
[----:B------:R-:W-:-:S04]  /*2ae80*/  SHF.R.U32.HI R0, RZ, 0x3, R0 ;  /* 0x00000003ff007819 */ /* 0x000fc80000011600 */
[----:B------:R-:W-:Y:S02]  /*2ae90*/  LOP3.LUT R4, R0, 0x70, R4, 0xf8, !PT ;  /* 0x0000007000047812 */ /* 0x000fe400078ef804 */
[----:B------:R-:W-:-:S04]  /*2aea0*/  LEA R0, R30, 0xffffff80, 0x7 ;  /* 0xffffff801e007811 */ /* 0x000fc800078e38ff */
[----:B------:R-:W-:Y:S01]  /*2aeb0*/  LOP3.LUT R4, R4, R0, RZ, 0xfc, !PT ;  /* 0x0000000004047212 */ /* 0x000fe200078efcff */
[----:B------:R-:W0:Y:S08]  /*2aec0*/  @P1 LDC R5, c[0x0][0x434] ;  /* 0x00010d00ff051b82 */ /* 0x000e300000000800 */
[----:B------:R-:W2:Y:S01]  /*2aed0*/  @P1 LDC R7, c[0x0][0x438] ;  /* 0x00010e00ff071b82 */ /* 0x000ea20000000800 */
[----:B------:R-:W-:-:S02]  /*2aee0*/  LOP3.LUT R23, R23, 0xfffffffd, RZ, 0xc0, !PT ;  /* 0xfffffffd17177812 */ /* 0x000fc400078ec0ff */
[----:B------:R-:W-:-:S04]  /*2aef0*/  MOV R11, UR39 ;  /* 0x00000027000b7c02 */ /* 0x000fc80008000f00 */
[----:B------:R-:W-:Y:S01]  /*2af00*/  ISETP.NE.AND P2, PT, R11, 0x3, PT ;  /* 0x000000030b00780c */ /* 0x000fe20003f45270 */
[----:B------:R-:W-:Y:S01]  /*2af10*/  UMOV UR4, 0xffffffff ;  /* 0xffffffff00047882 */ /* 0x000fe20000000000 */
[----:B----4-:R4:W-:Y:S01]  /*2af20*/  @P0 STL [R1], R20 ;  /* 0x0000001401000387 */ /* 0x0109e20000100800 */
[C---:B------:R-:W-:Y:S01]  /*2af30*/  ISETP.GE.AND P0, PT, R4.reuse, R27, PT ;  /* 0x0000001b0400720c */ /* 0x040fe20003f06270 */
[----:B---3--:R-:W-:-:S12]  /*2af40*/  IMAD.IADD R4, R4, 0x1, R21 ;  /* 0x0000000104047824 */ /* 0x008fd800078e0215 */
[----:B------:R-:W3:Y:S01]  /*2af50*/  @!P0 LDC.64 R2, c[0x0][0x428] ;  /* 0x00010a00ff028b82 */ /* 0x000ee20000000a00 */
[----:B0-----:R-:W-:-:S04]  /*2af60*/  @P1 IMAD.HI.U32 R5, R4, R5, RZ ;  /* 0x0000000504051227 */ /* 0x001fc800078e00ff */
[----:B------:R-:W-:Y:S01]  /*2af70*/  IMAD.MOV.U32 R6, RZ, RZ, R4 ;  /* 0x000000ffff067224 */ /* 0x000fe200078e0004 */
[----:B--2---:R-:W-:Y:S02]  /*2af80*/  @P1 SHF.R.U32.HI R6, RZ, R7, R5 ;  /* 0x00000007ff061219 */ /* 0x004fe40000011605 */
[----:B------:R-:W-:-:S03]  /*2af90*/  SHF.R.S32.HI R9, RZ, 0x1f, R20 ;  /* 0x0000001fff097819 */ /* 0x000fc60000011414 */
[--C-:B------:R-:W-:Y:S01]  /*2afa0*/  IMAD.MOV R5, RZ, RZ, -R6.reuse ;  /* 0x000000ffff057224 */ /* 0x100fe200078e0a06 */
[----:B------:R-:W-:-:S03]  /*2afb0*/  @!P0 SHF.R.S32.HI R7, RZ, 0x1f, R6 ;  /* 0x0000001fff078819 */ /* 0x000fc60000011406 */
[----:B------:R-:W-:Y:S02]  /*2afc0*/  IMAD R4, R8, R5, R4 ;  /* 0x0000000508047224 */ /* 0x000fe400078e0204 */
[-C--:B---3--:R-:W-:Y:S02]  /*2afd0*/  @!P0 IMAD R5, R9, R2.reuse, RZ ;  /* 0x0000000209058224 */ /* 0x088fe400078e02ff */
[----:B------:R-:W-:-:S04]  /*2afe0*/  @!P0 IMAD.WIDE.U32 R6, R20, R2, R6 ;  /* 0x0000000214068225 */ /* 0x000fc800078e0006 */
[----:B------:R-:W-:Y:S02]  /*2aff0*/  @!P0 IMAD R5, R20, R3, R5 ;  /* 0x0000000314058224 */ /* 0x000fe400078e0205 */
[----:B------:R-:W0:Y:S01]  /*2b000*/  @!P0 LDC.64 R2, c[0x0][0x418] ;  /* 0x00010600ff028b82 */ /* 0x000e220000000a00 */
[----:B------:R2:W-:Y:S01]  /*2b010*/  STL [R1+0xc], R9 ;  /* 0x00000c0901007387 */ /* 0x0005e20000100800 */
[----:B----4-:R-:W-:Y:S02]  /*2b020*/  LOP3.LUT R20, R34, 0x80, RZ, 0xfc, !PT ;  /* 0x0000008022147812 */ /* 0x010fe400078efcff */
[----:B0-----:R-:W-:Y:S01]  /*2b030*/  @!P0 LEA R8, P1, R6, R2, 0x2 ;  /* 0x0000000206088211 */ /* 0x001fe200078210ff */
[----:B------:R-:W-:-:S05]  /*2b040*/  @!P0 IMAD.IADD R2, R7, 0x1, R5 ;  /* 0x0000000107028824 */ /* 0x000fca00078e0205 */
[----:B--2---:R-:W-:Y:S02]  /*2b050*/  @!P0 LEA.HI.X R9, R6, R3, R2, 0x2, P1 ;  /* 0x0000000306098211 */ /* 0x004fe400008f1402 */
        /* <DEDUP_REMOVED lines=10> */
.L_x_3715:
[----:B------:R-:W-:Y:S05]  /*2b100*/  @!P2 BRA `(.L_x_3357) ;  /* 0x000000000004a947 */ /* 0x000fea0003800000 */
[----:B------:R-:W-:Y:S01]  /*2b110*/  BPT.TRAP 0x1 ;  /* 0x000000040000795c */ /* 0x000fe20000300000 */
.L_x_3357:
        /* <DEDUP_REMOVED lines=10> */
.L_x_3716:
[----:B------:R-:W-:Y:S05]  /*2b1c0*/  BSYNC B0 ;  /* 0x0000000000007941 */ /* 0x000fea0003800000 */
.L_x_3358:
        /* <DEDUP_REMOVED lines=27> */
[----:B------:R-:W-:Y:S01]  /*2b380*/  ISETP.GE.AND P3, PT, R7, 0x11, PT ;  /* 0x000000110700780c */ /* 0x000fe20003f66270 */
        /* <DEDUP_REMOVED lines=12> */
[----:B------:R-:W-:Y:S01]  /*2b450*/  ISETP.GE.AND P0, PT, R11, R12, PT ;  /* 0x0000000c0b00720c */ /* 0x000fe20003f06270 */
[----:B------:R-:W-:-:S08]  /*2b460*/  IMAD.IADD R5, R16, 0x1, R10 ;  /* 0x0000000110057824 */ /* 0x000fd000078e020a */
        /* <DEDUP_REMOVED lines=30> */
[----:B-1----:R-:W-:-:S04]  /*2b650*/  IADD3 R8, P2, R34, R8, RZ ;  /* 0x0000000822087210 */ /* 0x002fc80007f5e0ff */
[----:B--2---:R-:W-:Y:S02]  /*2b660*/  IADD3.X R9, RZ, R9, RZ, P2, !PT ;  /* 0x00000009ff097210 */ /* 0x004fe400017fe4ff */
        /* <DEDUP_REMOVED lines=16> */
[----:B-1----:R-:W-:-:S05]  /*2b770*/  IADD3 R8, P2, R34, R8, RZ ;  /* 0x0000000822087210 */ /* 0x002fca0007f5e0ff */
        /* <DEDUP_REMOVED lines=10> */
.L_x_3734:
        /* <DEDUP_REMOVED lines=11> */
.L_x_3361:
        /* <DEDUP_REMOVED lines=11> */
.L_x_3362:
[----:B------:R2:W-:Y:S01]  /*2b980*/  SYNCS.ARRIVE.TRANS64.A1T0 RZ, [R6+URZ+0x38870], RZ ;  /* 0x038870ff06ff79a7 */ /* 0x0005e2000810003f */
[----:B------:R-:W-:Y:S05]  /*2b990*/  @!P6 BRA `(.L_x_3363) ;  /* 0x000000000004e947 */ /* 0x000fea0003800000 */
[----:B------:R-:W-:Y:S01]  /*2b9a0*/  BPT.TRAP 0x1 ;  /* 0x000000040000795c */ /* 0x000fe20000300000 */
.L_x_3363:
[----:B------:R-:W3:Y:S01]  /*2b9b0*/  SYNCS.PHASECHK.TRANS64.TRYWAIT P0, [R6+URZ+0x38840], R25 ;  /* 0x03884019060075a7 */ /* 0x000ee2000800017f */
[----:B------:R-:W-:Y:S04]  /*2b9c0*/  BSSY B0, `(.L_x_3364) ;  /* 0x0000002000007945 */ /* 0x000fe80003800000 */
[----:B---3--:R-:W-:Y:S05]  /*2b9d0*/  @!P0 BRA `(.L_x_3365) ;  /* 0x000000c400f08947 */ /* 0x008fea0003800000 */
.L_x_3735:
[----:B------:R-:W-:Y:S05]  /*2b9e0*/  BSYNC B0 ;  /* 0x0000000000007941 */ /* 0x000fea0003800000 */
.L_x_3364:
[----:B------:R-:W-:Y:S01]  /*2b9f0*/  ULDC.64 UR4, c[0x0][0x300] ;  /* 0x0000c00000047ab9 */ /* 0x000fe20000000a00 */
[----:B------:R-:W4:Y:S01]  /*2ba00*/  LDC R7, c[0x0][0x2f4] ;  /* 0x0000bd00ff077b82 */ /* 0x000f220000000800 */
[----:B------:R-:W-:Y:S01]  /*2ba10*/  IMAD R0, R20, UR4, RZ ;  /* 0x0000000414007c24 */ /* 0x000fe2000f8e02ff */
[----:B------:R-:W-:Y:S01]  /*2ba20*/  ULDC.64 UR6, c[0x0][0x2e8] ;  /* 0x0000ba0000067ab9 */ /* 0x000fe20000000a00 */
[----:B-1----:R-:W-:Y:S01]  /*2ba30*/  IMAD.WIDE.U32 R8, R4, UR4, RZ ;  /* 0x0000000404087c25 */ /* 0x002fe2000f8e00ff */
        /* <DEDUP_REMOVED lines=16> */
[----:B------:R-:W-:Y:S08]  /*2bb40*/  BRA.DIV UR4, `(.L_x_3366) ;  /* 0x000000c604a87947 */ /* 0x000ff0000b800000 */
[----:B------:R-:W1:Y:S01]  /*2bb50*/  SHFL.IDX PT, R3, R4, RZ, 0x181f ;  /* 0x00181fff04037589 */ /* 0x000e6200000e0000 */
        /* <DEDUP_REMOVED lines=9> */
[----:B-1----:R-:W-:Y:S02]  /*2bbf0*/  @P4 IADD3 R3, P0, R34, R3, RZ ;  /* 0x0000000322034210 */ /* 0x002fe40007f1e0ff */
        /* <DEDUP_REMOVED lines=10> */
[----:B-1----:R-:W1:Y:S04]  /*2bca0*/  SHFL.IDX PT, R3, R4, 0x1, 0x181f ;  /* 0x00381f0004037f89 */ /* 0x002e6800000e0000 */
[----:B------:R-:W4:Y:S01]  /*2bcb0*/  SHFL.IDX PT, R2, R0, 0x1, 0x181f ;  /* 0x00381f0000027f89 */ /* 0x000f2200000e0000 */
[----:B-1----:R-:W-:-:S05]  /*2bcc0*/  @P3 IADD3 R3, P0, R34, R3, RZ ;  /* 0x0000000322033210 */ /* 0x002fca0007f1e0ff */
[----:B----4-:R-:W-:-:S05]  /*2bcd0*/  @P3 IMAD.X R2, RZ, RZ, R2, P0 ;  /* 0x000000ffff023224 */ /* 0x010fca00000e0602 */
[----:B------:R-:W-:-:S04]  /*2bce0*/  @P3 LOP3.LUT R3, R3, R2, RZ, 0x3c, !PT ;  /* 0x0000000203033212 */ /* 0x000fc800078e3cff */
[----:B------:R-:W-:-:S04]  /*2bcf0*/  @P3 LOP3.LUT R2, R3, R2, RZ, 0x3c, !PT ;  /* 0x0000000203023212 */ /* 0x000fc800078e3cff */
[----:B------:R-:W-:-:S05]  /*2bd00*/  @P3 LOP3.LUT R3, R3, R2, RZ, 0x3c, !PT ;  /* 0x0000000203033212 */ /* 0x000fca00078e3cff */
[----:B------:R-:W-:Y:S04]  /*2bd10*/  @P3 LDGSTS.E.BYPASS.LTC128B.128 [R5+0x28c00], desc[UR42][R2.64], !P6 ;  /* 0x28c0000002053fae */ /* 0x000fe8000f101d6a */
[----:B------:R1:W-:Y:S01]  /*2bd20*/  @P3 LDGSTS.E.BYPASS.LTC128B.128 [R5+0x2cc00], desc[UR42][R2.64+0x80], !P1 ;  /* 0x2cc0008002053fae */ /* 0x0003e2000c901d6a */
[----:B------:R-:W-:-:S03]  /*2bd30*/  LOP3.LUT P3, RZ, R23, 0x200, RZ, 0xc0, !PT ;  /* 0x0000020017ff7812 */ /* 0x000fc6000786c0ff */
[----:B-1----:R-:W1:Y:S04]  /*2bd40*/  SHFL.IDX PT, R3, R4, 0x2, 0x181f ;  /* 0x00581f0004037f89 */ /* 0x002e6800000e0000 */
[----:B------:R-:W4:Y:S01]  /*2bd50*/  SHFL.IDX PT, R2, R0, 0x2, 0x181f ;  /* 0x00581f0000027f89 */ /* 0x000f2200000e0000 */
[----:B-1----:R-:W-:-:S04]  /*2bd60*/  @P2 IADD3 R3, P0, R34, R3, RZ ;  /* 0x0000000322032210 */ /* 0x002fc80007f1e0ff */
[----:B----4-:R-:W-:-:S04]  /*2bd70*/  @P2 IADD3.X R2, RZ, R2, RZ, P0, !PT ;  /* 0x00000002ff022210 */ /* 0x010fc800007fe4ff */
        /* <DEDUP_REMOVED lines=14> */
[----:B------:R1:W-:Y:S04]  /*2be60*/  @P5 LDGSTS.E.BYPASS.LTC128B.128 [R5+0x2dc00], desc[UR42][R2.64+0x80], !P1 ;  /* 0x2dc0008002055fae */ /* 0x0003e8000c901d6a */
        /* <DEDUP_REMOVED lines=19> */
[----:B------:R-:W4:Y:S04]  /*2bfa0*/  SHFL.IDX PT, R2, R0, 0x6, 0x181f ;  /* 0x00d81f0000027f89 */ /* 0x000f2800000e0000 */
[----:B------:R-:W0:Y:S04]  /*2bfb0*/  SHFL.IDX PT, R4, R4, 0x7, 0x181f ;  /* 0x00f81f0004047f89 */ /* 0x000e2800000e0000 */
[----:B------:R-:W0:Y:S01]  /*2bfc0*/  SHFL.IDX PT, R0, R0, 0x7, 0x181f ;  /* 0x00f81f0000007f89 */ /* 0x000e2200000e0000 */
[----:B-1----:R-:W-:-:S05]  /*2bfd0*/  @P2 IADD3 R3, P0, R34, R3, RZ ;  /* 0x0000000322032210 */ /* 0x002fca0007f1e0ff */
[----:B----4-:R-:W-:-:S05]  /*2bfe0*/  @P2 IMAD.X R2, RZ, RZ, R2, P0 ;  /* 0x000000ffff022224 */ /* 0x010fca00000e0602 */
[----:B------:R-:W-:-:S04]  /*2bff0*/  @P2 LOP3.LUT R3, R3, R2, RZ, 0x3c, !PT ;  /* 0x0000000203032212 */ /* 0x000fc800078e3cff */
[----:B------:R-:W-:-:S04]  /*2c000*/  @P2 LOP3.LUT R2, R3, R2, RZ, 0x3c, !PT ;  /* 0x0000000203022212 */ /* 0x000fc800078e3cff */
[----:B------:R-:W-:-:S05]  /*2c010*/  @P2 LOP3.LUT R3, R3, R2, RZ, 0x3c, !PT ;  /* 0x0000000203032212 */ /* 0x000fca00078e3cff */
[----:B------:R1:W-:Y:S04]  /*2c020*/  @P2 LDGSTS.E.BYPASS.LTC128B.128 [R5+0x2b400], desc[UR42][R2.64], !P6 ;  /* 0x2b40000002052fae */ /* 0x0003e8000f101d6a */
[----:B0-----:R1:W-:Y:S02]  /*2c030*/  @P2 LDGSTS.E.BYPASS.LTC128B.128 [R5+0x2f400], desc[UR42][R2.64+0x80], !P1 ;  /* 0x2f40008002052fae */ /* 0x0013e4000c901d6a */
.L_x_3753:
[----:B------:R-:W-:Y:S02]  /*2c040*/  LOP3.LUT P2, RZ, R23, 0x40, RZ, 0xc0, !PT ;  /* 0x0000004017ff7812 */ /* 0x000fe4000784c0ff */
[----:B------:R-:W-:-:S11]  /*2c050*/  ISETP.GE.AND P3, PT, R34, R7, PT ;  /* 0x000000072200720c */ /* 0x000fd60003f66270 */
[----:B01----:R-:W-:-:S05]  /*2c060*/  @P2 IADD3 R2, P0, R34, R4, RZ ;  /* 0x0000000422022210 */ /* 0x003fca0007f1e0ff */
        /* <DEDUP_REMOVED lines=9> */
.L_x_3367:
        /* <DEDUP_REMOVED lines=11> */
.L_x_3368:
[----:B------:R1:W5:Y:S01]  /*2c1b0*/  LDL.LU R4, [R1+0x2c] ;  /* 0x00002c0001047983 */ /* 0x0003620000300800 */
[----:B------:R1:W-:Y:S03]  /*2c1c0*/  SYNCS.ARRIVE.TRANS64.A1T0 RZ, [R6+URZ+0x38830], RZ ;  /* 0x038830ff06ff79a7 */ /* 0x0003e6000810003f */
[----:B0-----:R1:W5:Y:S02]  /*2c1d0*/  LDL.LU R3, [R1+0x34] ;  /* 0x0000340001037983 */ /* 0x0013640000300800 */
[----:B------:R-:W-:Y:S05]  /*2c1e0*/  WARPSYNC.ALL ;  /* 0x0000000000007948 */ /* 0x000fea0003800000 */
[----:B------:R-:W-:Y:S01]  /*2c1f0*/  ULDC.64 UR6, c[0x0][0xa00] ;  /* 0x0002800000067ab9 */ /* 0x000fe20000000a00 */
[----:B------:R-:W-:Y:S01]  /*2c200*/  VIADD R0, R16, 0x20400 ;  /* 0x0002040010007836 */ /* 0x000fe20000000000 */
[----:B------:R-:W-:Y:S01]  /*2c210*/  BAR.SYNC.DEFER_BLOCKING 0x8, 0x180 ;  /* 0x0206000000007b1d */ /* 0x000fe20000010000 */
[----:B------:R-:W-:-:S03]  /*2c220*/  ISETP.NE.U32.AND P0, PT, RZ, UR6, PT ;  /* 0x00000006ff007c0c */ /* 0x000fc6000bf05070 */
[----:B------:R-:W-:Y:S02]  /*2c230*/  LOP3.LUT P1, RZ, R0, 0x3ff, RZ, 0xc0, !PT ;  /* 0x000003ff00ff7812 */ /* 0x000fe4000782c0ff */
[----:B------:R-:W-:Y:S01]  /*2c240*/  ISETP.NE.AND.EX P0, PT, RZ, UR7, PT, P0 ;  /* 0x00000007ff007c0c */ /* 0x000fe2000bf05300 */
[----:B------:R-:W-:Y:S01]  /*2c250*/  ULDC.64 UR4, c[0x0][0x298] ;  /* 0x0000a60000047ab9 */ /* 0x000fe20000000a00 */
[----:B------:R-:W-:Y:S02]  /*2c260*/  BSSY B6, `(.L_x_3369) ;  /* 0x000001a000067945 */ /* 0x000fe40003800000 */
[----:B------:R-:W-:Y:S02]  /*2c270*/  SEL R24, R24, RZ, !P0 ;  /* 0x000000ff18187207 */ /* 0x000fe40004000000 */
[----:B-----5:R-:W-:Y:S01]  /*2c280*/  SHF.R.S32.HI R2, RZ, 0x1f, R4 ;  /* 0x0000001fff027819 */ /* 0x020fe20000011404 */
[----:B------:R-:W-:Y:S01]  /*2c290*/  IMAD.WIDE.U32 R26, R4, UR4, RZ ;  /* 0x00000004041a7c25 */ /* 0x000fe2000f8e00ff */
[----:B------:R-:W-:-:S03]  /*2c2a0*/  SEL R0, R3, RZ, !P0 ;  /* 0x000000ff03007207 */ /* 0x000fc60004000000 */
[----:B------:R-:W-:Y:S02]  /*2c2b0*/  IMAD R2, R2, UR4, RZ ;  /* 0x0000000402027c24 */ /* 0x000fe4000f8e02ff */
[----:B------:R0:W-:Y:S02]  /*2c2c0*/  STL [R1+0x2c], R0 ;  /* 0x00002c0001007387 */ /* 0x0001e40000100800 */
[----:B---3--:R-:W-:-:S04]  /*2c2d0*/  IMAD R25, R4, UR5, R2 ;  /* 0x0000000504197c24 */ /* 0x008fc8000f8e0202 */
[----:B------:R-:W-:Y:S01]  /*2c2e0*/  IMAD.IADD R25, R27, 0x1, R25 ;  /* 0x000000011b197824 */ /* 0x000fe200078e0219 */
[----:B------:R-:W-:Y:S06]  /*2c2f0*/  @!P1 BRA `(.L_x_3370) ;  /* 0x0000000000409947 */ /* 0x000fec0003800000 */
[----:B------:R-:W-:Y:S01]  /*2c300*/  MOV R2, 0x0 ;  /* 0x0000000000027802 */ /* 0x000fe20000000f00 */
[----:B------:R-:W-:Y:S01]  /*2c310*/  ULDC.64 UR4, c[0x4][0x1b0] ;  /* 0x01006c0000047ab9 */ /* 0x000fe20000000a00 */
[----:B------:R-:W-:Y:S01]  /*2c320*/  ULDC.64 UR6, c[0x4][0x1b8] ;  /* 0x01006e0000067ab9 */ /* 0x000fe20000000a00 */
[----:B------:R-:W-:Y:S01]  /*2c330*/  ULDC.64 UR8, c[0x4][0x120] ;  /* 0x0100480000087ab9 */ /* 0x000fe20000000a00 */
[----:B------:R-:W-:Y:S01]  /*2c340*/  MOV R4, UR4 ;  /* 0x0000000400047c02 */ /* 0x000fe20008000f00 */
[----:B------:R-:W-:Y:S01]  /*2c350*/  IMAD.U32 R5, RZ, RZ, UR5 ;  /* 0x00000005ff057e24 */ /* 0x000fe2000f8e00ff */
[----:B------:R-:W3:Y:S01]  /*2c360*/  LDC.64 R2, c[0x4][R2] ;  /* 0x0100000002027b82 */ /* 0x000ee20000000a00 */
[----:B-12---:R-:W-:Y:S02]  /*2c370*/  IMAD.U32 R6, RZ, RZ, UR6 ;  /* 0x00000006ff067e24 */ /* 0x006fe4000f8e00ff */
[----:B------:R-:W-:Y:S02]  /*2c380*/  IMAD.U32 R7, RZ, RZ, UR7 ;  /* 0x00000007ff077e24 */ /* 0x000fe4000f8e00ff */
[----:B------:R-:W-:-:S02]  /*2c390*/  IMAD.U32 R10, RZ, RZ, UR8 ;  /* 0x00000008ff0a7e24 */ /* 0x000fc4000f8e00ff */
[----:B------:R-:W-:Y:S02]  /*2c3a0*/  IMAD.U32 R11, RZ, RZ, UR9 ;  /* 0x00000009ff0b7e24 */ /* 0x000fe4000f8e00ff */
[----:B------:R-:W-:Y:S02]  /*2c3b0*/  IMAD.MOV.U32 R8, RZ, RZ, 0x70 ;  /* 0x00000070ff087424 */ /* 0x000fe400078e00ff */
[----:B------:R-:W-:Y:S02]  /*2c3c0*/  IMAD.MOV.U32 R12, RZ, RZ, 0x1 ;  /* 0x00000001ff0c7424 */ /* 0x000fe400078e00ff */
[----:B------:R-:W-:-:S07]  /*2c3d0*/  IMAD.MOV.U32 R13, RZ, RZ, RZ ;  /* 0x000000ffff0d7224 */ /* 0x000fce00078e00ff */
[----:B------:R-:W-:-:S07]  /*2c3e0*/  LEPC R20, `(.L_x_3370) ;  /* 0x000000001014794e */ /* 0x000fce0000000000 */
[----:B0--3--:R-:W-:Y:S05]  /*2c3f0*/  CALL.ABS.NOINC R2 ;  /* 0x0000000002007343 */ /* 0x009fea0003c00000 */
.L_x_3370:
[----:B------:R-:W-:Y:S05]  /*2c400*/  BSYNC B6 ;  /* 0x0000000000067941 */ /* 0x000fea0003800000 */
.L_x_3369:
[----:B------:R-:W0:Y:S01]  /*2c410*/  LDL.LU R21, [R1+0x2c] ;  /* 0x00002c0001157983 */ /* 0x000e220000300800 */
[----:B------:R-:W3:Y:S01]  /*2c420*/  LDC R7, c[0x0][0x448] ;  /* 0x00011200ff077b82 */ /* 0x000ee20000000800 */
[----:B------:R-:W-:Y:S01]  /*2c430*/  MOV R3, R25 ;  /* 0x0000001900037202 */ /* 0x000fe20000000f00 */
[----:B------:R-:W-:Y:S01]  /*2c440*/  IMAD.MOV.U32 R2, RZ, RZ, R26 ;  /* 0x000000ffff027224 */ /* 0x000fe200078e001a */
[----:B------:R4:W5:Y:S01]  /*2c450*/  LDL R10, [R1+0x30] ;  /* 0x00003000010a7983 */ /* 0x0009620000100800 */
[----:B------:R-:W-:Y:S01]  /*2c460*/  ULDC.64 UR4, c[0x0][0x2d8] ;  /* 0x0000b60000047ab9 */ /* 0x000fe20000000a00 */
[----:B------:R-:W4:Y:S01]  /*2c470*/  S2R R20, SR_TID.X ;  /* 0x0000000000147919 */ /* 0x000f220000002100 */
[C---:B------:R-:W-:Y:S01]  /*2c480*/  IMAD.WIDE.U32 R2, R17.reuse, UR4, R2 ;  /* 0x0000000411027c25 */ /* 0x040fe2000f8e0002 */
[----:B------:R-:W-:Y:S01]  /*2c490*/  LOP3.LUT R9, R34, 0x80, RZ, 0xfc, !PT ;  /* 0x0000008022097812 */ /* 0x000fe200078efcff */
[----:B------:R-:W-:Y:S01]  /*2c4a0*/  ULDC.64 UR6, c[0x0][0x280] ;  /* 0x0000a00000067ab9 */ /* 0x000fe20000000a00 */
[----:B------:R0:W5:Y:S01]  /*2c4b0*/  LDL R8, [R1+0x28] ;  /* 0x0000280001087983 */ /* 0x0001620000100800 */
[----:B------:R-:W-:Y:S01]  /*2c4c0*/  IMAD R3, R17, UR5, R3 ;  /* 0x0000000511037c24 */ /* 0x000fe2000f8e0203 */
[----:B------:R-:W-:Y:S01]  /*2c4d0*/  ULDC.64 UR4, c[0x0][0x2e0] ;  /* 0x0000b80000047ab9 */ /* 0x000fe20000000a00 */
[----:B---3--:R-:W-:Y:S01]  /*2c4e0*/  ISETP.NE.AND P0, PT, R7, 0x1, PT ;  /* 0x000000010700780c */ /* 0x008fe20003f05270 */
[----:B------:R-:W-:-:S12]  /*2c4f0*/  IMAD.WIDE.U32 R2, R24, UR4, R2 ;  /* 0x0000000418027c25 */ /* 0x000fd8000f8e0002 */
[----:B-12---:R-:W1:Y:S01]  /*2c500*/  @P0 LDC R6, c[0x0][0x44c] ;  /* 0x00011300ff060b82 */ /* 0x006e620000000800 */
[----:B0-----:R-:W-:-:S04]  /*2c510*/  IMAD R0, R21, UR4, RZ ;  /* 0x0000000415007c24 */ /* 0x001fc8000f8e02ff */
[----:B------:R-:W-:Y:S01]  /*2c520*/  IMAD R0, R24, UR5, R0 ;  /* 0x0000000518007c24 */ /* 0x000fe2000f8e0200 */
[C---:B----4-:R-:W-:Y:S01]  /*2c530*/  LOP3.LUT R21, R20.reuse, 0x7f, RZ, 0xc0, !PT ;  /* 0x0000007f14157812 */ /* 0x050fe200078ec0ff */
[----:B------:R-:W-:Y:S02]  /*2c540*/  ULDC.64 UR4, c[0x0][0x2d0] ;  /* 0x0000b40000047ab9 */ /* 0x000fe40000000a00 */
[----:B------:R-:W-:Y:S02]  /*2c550*/  IMAD.IADD R3, R3, 0x1, R0 ;  /* 0x0000000103037824 */ /* 0x000fe400078e0200 */
[----:B------:R-:W0:Y:S01]  /*2c560*/  @P0 LDC R0, c[0x0][0x450] ;  /* 0x00011400ff000b82 */ /* 0x000e220000000800 */
[----:B------:R-:W-:Y:S01]  /*2c570*/  IMAD.SHL.U32 R20, R20, 0x10, RZ ;  /* 0x0000001014147824 */ /* 0x000fe200078e00ff */
[----:B------:R-:W-:-:S04]  /*2c580*/  SHF.R.U32.HI R21, RZ, 0x3, R21 ;  /* 0x00000003ff157819 */ /* 0x000fc80000011615 */
[----:B------:R-:W-:-:S05]  /*2c590*/  LOP3.LUT R20, R21, 0x70, R20, 0xf8, !PT ;  /* 0x0000007015147812 */ /* 0x000fca00078ef814 */
[----:B------:R-:W-:-:S04]  /*2c5a0*/  IMAD R5, R29, 0x80, R20 ;  /* 0x000000801d057824 */ /* 0x000fc800078e0214 */
[----:B-1----:R-:W-:-:S04]  /*2c5b0*/  @P0 IMAD.HI.U32 R6, R5, R6, RZ ;  /* 0x0000000605060227 */ /* 0x002fc800078e00ff */
[----:B------:R-:W-:Y:S01]  /*2c5c0*/  IMAD.MOV.U32 R4, RZ, RZ, R5 ;  /* 0x000000ffff047224 */ /* 0x000fe200078e0005 */
[----:B------:R-:W1:Y:S01]  /*2c5d0*/  S2R R20, SR_TID.X ;  /* 0x0000000000147919 */ /* 0x000e620000002100 */
[----:B0-----:R-:W-:-:S05]  /*2c5e0*/  @P0 SHF.R.U32.HI R4, RZ, R0, R6 ;  /* 0x00000000ff040219 */ /* 0x001fca0000011606 */
        /* <DEDUP_REMOVED lines=17> */
[----:B-1----:R-:W-:Y:S02]  /*2c700*/  LOP3.LUT R20, R20, 0x7f, RZ, 0xc0, !PT ;  /* 0x0000007f14147812 */ /* 0x002fe400078ec0ff */
[----:B------:R-:W-:Y:S02]  /*2c710*/  IADD3.X R4, R3, UR7, R4, P2, !PT ;  /* 0x0000000703047c10 */ /* 0x000fe400097fe404 */
[----:B------:R-:W-:Y:S01]  /*2c720*/  SHF.R.U32.HI R9, RZ, 0x3, R20 ;  /* 0x00000003ff097819 */ /* 0x000fe20000011614 */
[----:B------:R-:W-:Y:S06]  /*2c730*/  BRA.DIV UR4, `(.L_x_3371) ;  /* 0x000000c604707947 */ /* 0x000fec000b800000 */
[----:B------:R-:W0:Y:S01]  /*2c740*/  SHFL.IDX PT, R3, R0, RZ, 0x181f ;  /* 0x00181fff00037589 */ /* 0x000e2200000e0000 */
[----:B-----5:R-:W-:Y:S02]  /*2c750*/  IMAD R5, R10, R7, RZ ;  /* 0x000000070a057224 */ /* 0x020fe400078e02ff */
[----:B------:R-:W-:Y:S01]  /*2c760*/  IMAD R29, R29, 0x80, R9 ;  /* 0x000000801d1d7824 */ /* 0x000fe200078e0209 */
        /* <DEDUP_REMOVED lines=71> */
[----:B0-----:R-:W-:-:S04]  /*2cbe0*/  @!P3 IADD3 R3, P2, R34, R3, RZ ;  /* 0x000000032203b210 */ /* 0x001fc80007f5e0ff */
[----:B-1----:R-:W-:-:S04]  /*2cbf0*/  @!P3 IADD3.X R2, RZ, R2, RZ, P2, !PT ;  /* 0x00000002ff02b210 */ /* 0x002fc800017fe4ff */
[----:B------:R-:W-:-:S04]  /*2cc00*/  @!P3 LOP3.LUT R3, R3, R2, RZ, 0x3c, !PT ;  /* 0x000000020303b212 */ /* 0x000fc800078e3cff */
[----:B------:R-:W-:-:S04]  /*2cc10*/  @!P3 LOP3.LUT R2, R3, R2, RZ, 0x3c, !PT ;  /* 0x000000020302b212 */ /* 0x000fc800078e3cff */
[----:B------:R-:W-:-:S05]  /*2cc20*/  @!P3 LOP3.LUT R3, R3, R2, RZ, 0x3c, !PT ;  /* 0x000000020303b212 */ /* 0x000fca00078e3cff */
[----:B------:R0:W-:Y:S04]  /*2cc30*/  @!P3 LDGSTS.E.BYPASS.LTC128B.128 [R8+0x23400], desc[UR42][R2.64], !P0 ;  /* 0x234000000208bfae */ /* 0x0001e8000c101d6a */
[----:B--2---:R0:W-:Y:S02]  /*2cc40*/  @!P3 LDGSTS.E.BYPASS.LTC128B.128 [R8+0x27400], desc[UR42][R2.64+0x80], !P1 ;  /* 0x274000800208bfae */ /* 0x0041e4000c901d6a */
.L_x_3770:
[----:B------:R-:W-:Y:S01]  /*2cc50*/  VIADD R29, R29, 0x70 ;  /* 0x000000701d1d7836 */ /* 0x000fe20000000000 */
[----:B------:R-:W-:Y:S04]  /*2cc60*/  BSSY B0, `(.L_x_3372) ;  /* 0x000000a000007945 */ /* 0x000fe80003800000 */
[----:B------:R-:W-:-:S13]  /*2cc70*/  ISETP.GE.AND P2, PT, R29, R5, PT ;  /* 0x000000051d00720c */ /* 0x000fda0003f46270 */
[----:B------:R-:W-:Y:S05]  /*2cc80*/  @P2 BRA `(.L_x_3373) ;  /* 0x00000000001c2947 */ /* 0x000fea0003800000 */
[----:B01----:R-:W-:-:S05]  /*2cc90*/  IADD3 R2, P2, R34, R0, RZ ;  /* 0x0000000022027210 */ /* 0x003fca0007f5e0ff */
[----:B------:R-:W-:-:S05]  /*2cca0*/  IMAD.X R3, RZ, RZ, R4, P2 ;  /* 0x000000ffff037224 */ /* 0x000fca00010e0604 */
[----:B------:R-:W-:Y:S01]  /*2ccb0*/  @!PT LDS RZ, [RZ] ;  /* 0x00000000fffff984 */ /* 0x000fe20000000800 */
[----:B------:R-:W-:Y:S01]  /*2ccc0*/  @!PT LDS RZ, [RZ] ;  /* 0x00000000fffff984 */ /* 0x000fe20000000800 */
[----:B------:R-:W-:Y:S01]  /*2ccd0*/  @!PT LDS RZ, [RZ] ;  /* 0x00000000fffff984 */ /* 0x000fe20000000800 */
[----:B------:R2:W-:Y:S04]  /*2cce0*/  LDGSTS.E.BYPASS.LTC128B.128 [R8+0x23c00], desc[UR42][R2.64], !P0 ;  /* 0x23c0000002087fae */ /* 0x0005e8000c101d6a */
[----:B------:R2:W-:Y:S02]  /*2ccf0*/  LDGSTS.E.BYPASS.LTC128B.128 [R8+0x27c00], desc[UR42][R2.64+0x80], !P1 ;  /* 0x27c0008002087fae */ /* 0x0005e4000c901d6a */
.L_x_3373:
[----:B------:R-:W-:Y:S05]  /*2cd00*/  BSYNC B0 ;  /* 0x0000000000007941 */ /* 0x000fea0003800000 */
.L_x_3372:
[----:B------:R-:W-:Y:S01]  /*2cd10*/  NOP ;  /* 0x0000000000007918 */ /* 0x000fe20000000000 */
[----:B------:R-:W-:-:S13]  /*2cd20*/  PLOP3.LUT P0, PT, PT, PT, PT, 0x80, 0x0 ;  /* 0x000000000000781c */ /* 0x000fda0003f0f070 */
.L_x_3374:
        /* <DEDUP_REMOVED lines=14> */
[----:B0-----:R-:W2:Y:S01]  /*2ce10*/  LDL R2, [R1+0x4] ;  /* 0x0000040001027983 */ /* 0x001ea20000100800 */
[----:B------:R0:W-:Y:S01]  /*2ce20*/  SYNCS.ARRIVE.TRANS64.A1T0 RZ, [R16+URZ+0x38800], RZ ;  /* 0x038800ff10ff79a7 */ /* 0x0001e2000810003f */
[----:B------:R-:W-:Y:S01]  /*2ce30*/  VIADD R29, R30, 0xfffffffe ;  /* 0xfffffffe1e1d7836 */ /* 0x000fe20000000000 */
[----:B------:R-:W-:Y:S01]  /*2ce40*/  BSSY B0, `(.L_x_3375) ;  /* 0x0000004000007945 */ /* 0x000fe20003800000 */
[----:B------:R-:W1:Y:S03]  /*2ce50*/  SYNCS.PHASECHK.TRANS64.TRYWAIT P0, [R16+URZ+0x38820], R3 ;  /* 0x03882003100075a7 */ /* 0x000e66000800017f */
[----:B--2---:R-:W-:Y:S01]  /*2ce60*/  ISETP.GE.AND P1, PT, R29, R2, PT ;  /* 0x000000021d00720c */ /* 0x004fe20003f26270 */
[----:B01----:R-:W-:-:S12]  /*2ce70*/  @!P0 BRA `(.L_x_3376) ;  /* 0x000000c800608947 */ /* 0x003fd80003800000 */
.L_x_3771:
[----:B------:R-:W-:Y:S05]  /*2ce80*/  BSYNC B0 ;  /* 0x0000000000007941 */ /* 0x000fea0003800000 */
.L_x_3375:
[----:B------:R-:W-:Y:S05]  /*2ce90*/  @!P1 BRA `(.L_x_3377) ;  /* 0x0000001800849947 */ /* 0x000fea0003800000 */
[----:B------:R-:W-:Y:S02]  /*2cea0*/  IMAD.MOV.U32 R9, RZ, RZ, R32 ;  /* 0x000000ffff097224 */ /* 0x000fe400078e0020 */
[----:B------:R-:W-:-:S07]  /*2ceb0*/  IMAD.MOV.U32 R10, RZ, RZ, R35 ;  /* 0x000000ffff0a7224 */ /* 0x000fce00078e0023 */
.L_x_3397:
[----:B-1----:R-:W2:Y:S01]  /*2cec0*/  LDL R2, [R1+0x8] ;  /* 0x0000080001027983 */ /* 0x002ea20000100800 */
[----:B0-----:R-:W1:Y:S03]  /*2ced0*/  LDC R5, c[0x0][0x430] ;  /* 0x00010c00ff057b82 */ /* 0x001e660000000800 */
[----:B------:R-:W3:Y:S04]  /*2cee0*/  LDL R7, [R1+0xc] ;  /* 0x00000c0001077983 */ /* 0x000ee80000100800 */
[----:B------:R-:W4:Y:S01]  /*2cef0*/  LDL R6, [R1] ;  /* 0x0000000001067983 */ /* 0x000f220000100800 */
[----:B------:R-:W5:Y:S03]  /*2cf00*/  S2R R0, SR_TID.X ;  /* 0x0000000000007919 */ /* 0x000f660000002100 */
[----:B------:R-:W4:Y:S01]  /*2cf10*/  LDL R8, [R1+0x4] ;  /* 0x0000040001087983 */ /* 0x000f220000100800 */
[----:B-1----:R-:W-:-:S13]  /*2cf20*/  ISETP.NE.AND P0, PT, R5, 0x1, PT ;  /* 0x000000010500780c */ /* 0x002fda0003f05270 */
[----:B------:R-:W1:Y:S01]  /*2cf30*/  @P0 LDC R4, c[0x0][0x434] ;  /* 0x00010d00ff040b82 */ /* 0x000e620000000800 */
[----:B-----5:R-:W-:-:S04]  /*2cf40*/  LOP3.LUT R0, R0, 0x7f, RZ, 0xc0, !PT ;  /* 0x0000007f00007812 */ /* 0x020fc800078ec0ff */
[----:B0-----:R-:W-:-:S03]  /*2cf50*/  SHF.R.U32.HI R3, RZ, 0x3, R0 ;  /* 0x00000003ff037819 */ /* 0x001fc60000011600 */
[----:B------:R-:W0:Y:S02]  /*2cf60*/  @P0 LDC R0, c[0x0][0x438] ;  /* 0x00010e00ff000b82 */ /* 0x000e240000000800 */
[----:B------:R-:W-:Y:S01]  /*2cf70*/  IMAD R3, R29, 0x80, R3 ;  /* 0x000000801d037824 */ /* 0x000fe200078e0203 */
[----:B------:R-:W-:Y:S05]  /*2cf80*/  YIELD ;  /* 0x0000000000007946 */ /* 0x000fea0003800000 */
[----:B------:R-:W-:Y:S01]  /*2cf90*/  ULDC.64 UR4, c[0x0][0x428] ;  /* 0x00010a0000047ab9 */ /* 0x000fe20000000a00 */
[----:B--2---:R-:W-:-:S05]  /*2cfa0*/  IADD3 R3, R34, R3, R2 ;  /* 0x0000000322037210 */ /* 0x004fca0007ffe002 */
[----:B-1----:R-:W-:-:S04]  /*2cfb0*/  @P0 IMAD.HI.U32 R4, R3, R4, RZ ;  /* 0x0000000403040227 */ /* 0x002fc800078e00ff */
[----:B------:R-:W-:Y:S01]  /*2cfc0*/  IMAD.MOV.U32 R2, RZ, RZ, R3 ;  /* 0x000000ffff027224 */ /* 0x000fe200078e0003 */
[----:B0-----:R-:W-:-:S04]  /*2cfd0*/  @P0 SHF.R.U32.HI R2, RZ, R0, R4 ;  /* 0x00000000ff020219 */ /* 0x001fc80000011604 */
[----:B------:R-:W-:-:S05]  /*2cfe0*/  IADD3 R0, -R2, RZ, RZ ;  /* 0x000000ff02007210 */ /* 0x000fca0007ffe1ff */
[----:B------:R-:W-:Y:S01]  /*2cff0*/  IMAD R5, R5, R0, R3 ;  /* 0x0000000005057224 */ /* 0x000fe200078e0203 */
[----:B------:R-:W-:Y:S01]  /*2d000*/  SHF.R.S32.HI R3, RZ, 0x1f, R2 ;  /* 0x0000001fff037819 */ /* 0x000fe20000011402 */
[----:B---3--:R-:W-:-:S04]  /*2d010*/  IMAD R0, R7, UR4, RZ ;  /* 0x0000000407007c24 */ /* 0x008fc8000f8e02ff */
[C---:B----4-:R-:W-:Y:S02]  /*2d020*/  IMAD R0, R6.reuse, UR5, R0 ;  /* 0x0000000506007c24 */ /* 0x050fe4000f8e0200 */
[----:B------:R-:W-:Y:S01]  /*2d030*/  IMAD.WIDE.U32 R2, R6, UR4, R2 ;  /* 0x0000000406027c25 */ /* 0x000fe2000f8e0002 */
[----:B------:R-:W-:-:S03]  /*2d040*/  ULDC.64 UR4, c[0x0][0x418] ;  /* 0x0001060000047ab9 */ /* 0x000fc60000000a00 */
[----:B------:R-:W-:Y:S01]  /*2d050*/  IMAD.IADD R0, R0, 0x1, R3 ;  /* 0x0000000100007824 */ /* 0x000fe200078e0203 */
[----:B------:R-:W-:-:S04]  /*2d060*/  LEA R6, P0, R2, UR4, 0x2 ;  /* 0x0000000402067c11 */ /* 0x000fc8000f8010ff */
[----:B------:R-:W-:-:S05]  /*2d070*/  LEA.HI.X R7, R2, UR5, R0, 0x2, P0 ;  /* 0x0000000502077c11 */ /* 0x000fca00080f1400 */
[----:B------:R-:W2:Y:S01]  /*2d080*/  LDG.E R6, desc[UR42][R6.64] ;  /* 0x0000002a06067981 */ /* 0x000ea2000c1e1900 */
[----:B------:R-:W-:Y:S01]  /*2d090*/  ISETP.GT.AND P1, PT, R29, R8, PT ;  /* 0x000000081d00720c */ /* 0x000fe20003f24270 */
[----:B------:R-:W-:Y:S02]  /*2d0a0*/  IMAD.U32 R8, RZ, RZ, UR39 ;  /* 0x00000027ff087e24 */ /* 0x000fe4000f8e00ff */
[----:B------:R-:W-:-:S03]  /*2d0b0*/  VIADD R32, R9, 0x1 ;  /* 0x0000000109207836 */ /* 0x000fc60000000000 */
[----:B------:R-:W-:Y:S02]  /*2d0c0*/  ISETP.NE.AND P2, PT, R8, 0x3, PT ;  /* 0x000000030800780c */ /* 0x000fe40003f45270 */
[----:B------:R-:W-:-:S04]  /*2d0d0*/  ISETP.NE.AND P0, PT, R32, 0x2, PT ;  /* 0x000000022000780c */ /* 0x000fc80003f05270 */
[----:B------:R-:W-:Y:S01]  /*2d0e0*/  SEL R35, RZ, 0x1, P0 ;  /* 0x00000001ff237807 */ /* 0x000fe20000000000 */
[----:B------:R-:W-:Y:S01]  /*2d0f0*/  VIADD R29, R29, 0xffffffff ;  /* 0xffffffff1d1d7836 */ /* 0x000fe20000000000 */
[----:B------:R-:W-:Y:S02]  /*2d100*/  SEL R32, R32, RZ, P0 ;  /* 0x000000ff20207207 */ /* 0x000fe40000000000 */
[----:B------:R-:W-:Y:S02]  /*2d110*/  LOP3.LUT R35, R10, R35, RZ, 0x3c, !PT ;  /* 0x000000230a237212 */ /* 0x000fe400078e3cff */
[----:B--2---:R-:W-:Y:S01]  /*2d120*/  SHF.R.S32.HI R21, RZ, 0x1f, R6 ;  /* 0x0000001fff157819 */ /* 0x004fe20000011406 */
[----:B------:R-:W-:Y:S06]  /*2d130*/  @!P2 BRA `(.L_x_3378) ;  /* 0x000000000004a947 */ /* 0x000fec0003800000 */
[----:B------:R-:W-:Y:S01]  /*2d140*/  BPT.TRAP 0x1 ;  /* 0x000000040000795c */ /* 0x000fe20000300000 */
.L_x_3378:
[----:B------:R-:W-:Y:S01]  /*2d150*/  IMAD R0, R32, 0x8, R16 ;  /* 0x0000000820007824 */ /* 0x000fe200078e0210 */
[----:B------:R-:W-:Y:S01]  /*2d160*/  SHF.L.U32 R24, R35, 0x1f, RZ ;  /* 0x0000001f23187819 */ /* 0x000fe200000006ff */
[----:B------:R-:W-:Y:S01]  /*2d170*/  BSSY B0, `(.L_x_3379) ;  /* 0x0000004000007945 */ /* 0x000fe20003800000 */
[----:B------:R-:W-:Y:S02]  /*2d180*/  SHF.R.S32.HI R20, RZ, 0x1f, R5 ;  /* 0x0000001fff147819 */ /* 0x000fe40000011405 */
[----:B------:R-:W0:Y:S02]  /*2d190*/  SYNCS.PHASECHK.TRANS64.TRYWAIT P0, [R0+URZ+0x38880], R24 ;  /* 0x03888018000075a7 */ /* 0x000e24000800017f */
[----:B0-----:R-:W-:Y:S05]  /*2d1a0*/  @!P0 BRA `(.L_x_3380) ;  /* 0x000000c400a88947 */ /* 0x001fea0003800000 */
.L_x_3772:
[----:B------:R-:W-:Y:S05]  /*2d1b0*/  BSYNC B0 ;  /* 0x0000000000007941 */ /* 0x000fea0003800000 */
.L_x_3379:
        /* <DEDUP_REMOVED lines=25> */
[----:B------:R-:W-:-:S03]  /*2d350*/  IADD3 R4, R16, R4, RZ ;  /* 0x0000000410047210 */ /* 0x000fc60007ffe0ff */
        /* <DEDUP_REMOVED lines=44> */
.L_x_3790:
        /* <DEDUP_REMOVED lines=9> */
.L_x_3382:
        /* <DEDUP_REMOVED lines=11> */
.L_x_3383:
[----:B------:R2:W-:Y:S01]  /*2d760*/  SYNCS.ARRIVE.TRANS64.A1T0 RZ, [R0+URZ+0x38870], RZ ;  /* 0x038870ff00ff79a7 */ /* 0x0005e2000810003f */
[----:B------:R-:W-:Y:S05]  /*2d770*/  @!P3 BRA `(.L_x_3384) ;  /* 0x000000000004b947 */ /* 0x000fea0003800000 */
[----:B------:R-:W-:Y:S01]  /*2d780*/  BPT.TRAP 0x1 ;  /* 0x000000040000795c */ /* 0x000fe20000300000 */
.L_x_3384:
[----:B------:R-:W3:Y:S01]  /*2d790*/  SYNCS.PHASECHK.TRANS64.TRYWAIT P0, [R0+URZ+0x38840], R24 ;  /* 0x03884018000075a7 */ /* 0x000ee2000800017f */
[----:B------:R-:W-:Y:S04]  /*2d7a0*/  BSSY B0, `(.L_x_3385) ;  /* 0x0000002000007945 */ /* 0x000fe80003800000 */
[----:B---3--:R-:W-:Y:S05]  /*2d7b0*/  @!P0 BRA `(.L_x_3386) ;  /* 0x000000c800808947 */ /* 0x008fea0003800000 */
.L_x_3791:
[----:B------:R-:W-:Y:S05]  /*2d7c0*/  BSYNC B0 ;  /* 0x0000000000007941 */ /* 0x000fea0003800000 */
.L_x_3385:
        /* <DEDUP_REMOVED lines=12> */
[----:B------:R-:W-:-:S04]  /*2d890*/  ULDC.64 UR4, c[0x0][0x308] ;  /* 0x0000c20000047ab9 */ /* 0x000fc80000000a00 */
[----:B------:R-:W-:Y:S02]  /*2d8a0*/  IADD3 R3, R3, R21, RZ ;  /* 0x0000001503037210 */ /* 0x000fe40007ffe0ff */
[-C--:B-1----:R-:W-:Y:S01]  /*2d8b0*/  ISETP.GE.AND P2, PT, R11, R8.reuse, PT ;  /* 0x000000080b00720c */ /* 0x082fe20003f46270 */
[C---:B------:R-:W-:Y:S01]  /*2d8c0*/  IMAD.WIDE.U32 R2, R17.reuse, UR4, R2 ;  /* 0x0000000411027c25 */ /* 0x040fe2000f8e0002 */
[----:B------:R-:W-:Y:S01]  /*2d8d0*/  UMOV UR4, 0xffffffff ;  /* 0xffffffff00047882 */ /* 0x000fe20000000000 */
[----:B------:R-:W-:Y:S02]  /*2d8e0*/  ISETP.GE.AND P3, PT, R34, R8, PT ;  /* 0x000000082200720c */ /* 0x000fe40003f66270 */
[----:B------:R-:W-:Y:S01]  /*2d8f0*/  IMAD R5, R17, UR5, R3 ;  /* 0x0000000511057c24 */ /* 0x000fe2000f8e0203 */
[----:B------:R-:W-:-:S04]  /*2d900*/  IADD3 R6, P0, R2, UR6, RZ ;  /* 0x0000000602067c10 */ /* 0x000fc8000ff1e0ff */
[----:B------:R-:W-:Y:S01]  /*2d910*/  IADD3.X R5, R5, UR7, RZ, P0, !PT ;  /* 0x0000000705057c10 */ /* 0x000fe200087fe4ff */
[----:B------:R-:W-:Y:S08]  /*2d920*/  BRA.DIV UR4, `(.L_x_3387) ;  /* 0x000000ca04387947 */ /* 0x000ff0000b800000 */
        /* <DEDUP_REMOVED lines=45> */
.L_x_3809:
        /* <DEDUP_REMOVED lines=9> */
.L_x_3388:
        /* <DEDUP_REMOVED lines=11> */
.L_x_3389:
[----:B------:R2:W-:Y:S02]  /*2dd40*/  SYNCS.ARRIVE.TRANS64.A1T0 RZ, [R0+URZ+0x38830], RZ ;  /* 0x038830ff00ff79a7 */ /* 0x0005e4000810003f */
[----:B--23--:R-:W-:-:S04]  /*2dd50*/  MOV R0, UR37 ;  /* 0x0000002500007c02 */ /* 0x00cfc80008000f00 */
[----:B------:R-:W-:-:S13]  /*2dd60*/  ISETP.NE.AND P0, PT, R0, 0x3, PT ;  /* 0x000000030000780c */ /* 0x000fda0003f05270 */
[----:B------:R-:W-:Y:S05]  /*2dd70*/  @!P0 BRA `(.L_x_3390) ;  /* 0x0000000000048947 */ /* 0x000fea0003800000 */
[----:B------:R-:W-:Y:S01]  /*2dd80*/  BPT.TRAP 0x1 ;  /* 0x000000040000795c */ /* 0x000fe20000300000 */
.L_x_3390:
[----:B------:R-:W-:Y:S01]  /*2dd90*/  LOP3.LUT R0, R10, 0x1, RZ, 0x3c, !PT ;  /* 0x000000010a007812 */ /* 0x000fe200078e3cff */
[----:B------:R-:W-:Y:S01]  /*2dda0*/  IMAD R2, R9, 0x8, R16 ;  /* 0x0000000809027824 */ /* 0x000fe200078e0210 */
[----:B------:R-:W-:Y:S02]  /*2ddb0*/  BSSY B0, `(.L_x_3391) ;  /* 0x0000004000007945 */ /* 0x000fe40003800000 */
[----:B------:R-:W-:-:S04]  /*2ddc0*/  SHF.L.U32 R0, R0, 0x1f, RZ ;  /* 0x0000001f00007819 */ /* 0x000fc800000006ff */
[----:B------:R-:W0:Y:S02]  /*2ddd0*/  SYNCS.PHASECHK.TRANS64.TRYWAIT P2, [R2+URZ+0x38870], R0 ;  /* 0x03887000020075a7 */ /* 0x000e24000804017f */
[----:B0-----:R-:W-:Y:S05]  /*2dde0*/  @!P2 BRA `(.L_x_3392) ;  /* 0x000000cc004ca947 */ /* 0x001fea0003800000 */
.L_x_3810:
[----:B------:R-:W-:Y:S05]  /*2ddf0*/  BSYNC B0 ;  /* 0x0000000000007941 */ /* 0x000fea0003800000 */
.L_x_3391:
[----:B------:R-:W-:-:S05]  /*2de00*/  IMAD.U32 R3, RZ, RZ, UR39 ;  /* 0x00000027ff037e24 */ /* 0x000fca000f8e00ff */
[----:B------:R-:W-:-:S13]  /*2de10*/  ISETP.NE.AND P2, PT, R3, 0x3, PT ;  /* 0x000000030300780c */ /* 0x000fda0003f45270 */
[----:B------:R-:W-:Y:S05]  /*2de20*/  @!P2 BRA `(.L_x_3393) ;  /* 0x000000000004a947 */ /* 0x000fea0003800000 */
[----:B------:R-:W-:Y:S01]  /*2de30*/  BPT.TRAP 0x1 ;  /* 0x000000040000795c */ /* 0x000fe20000300000 */
.L_x_3393:
[----:B------:R-:W-:Y:S01]  /*2de40*/  SHF.L.U32 R3, R10, 0x1f, RZ ;  /* 0x0000001f0a037819 */ /* 0x000fe200000006ff */
[----:B0-----:R-:W-:-:S03]  /*2de50*/  IMAD.SHL.U32 R0, R9, 0x8000, RZ ;  /* 0x0000800009007824 */ /* 0x001fc600078e00ff */
[----:B------:R-:W0:Y:S02]  /*2de60*/  SYNCS.PHASECHK.TRANS64.TRYWAIT P2, [R2+URZ+0x38860], R3 ;  /* 0x03886003020075a7 */ /* 0x000e24000804017f */
[----:B0-----:R-:W-:Y:S05]  /*2de70*/  @!P2 BRA `(.L_x_3394) ;  /* 0x000000cc003ca947 */ /* 0x001fea0003800000 */
.L_x_3811:
[----:B------:R-:W2:Y:S01]  /*2de80*/  LDL R8, [R1+0x24] ;  /* 0x0000240001087983 */ /* 0x000ea20000100800 */
[----:B0-----:R-:W-:Y:S01]  /*2de90*/  LOP3.LUT R3, R0, R19, RZ, 0xfc, !PT ;  /* 0x0000001300037212 */ /* 0x001fe200078efcff */
[----:B------:R-:W-:Y:S05]  /*2dea0*/  WARPSYNC.ALL ;  /* 0x0000000000007948 */ /* 0x000fea0003800000 */
[----:B------:R-:W3:Y:S01]  /*2deb0*/  LDL R21, [R1+0x18] ;  /* 0x0000180001157983 */ /* 0x000ee20000100800 */
[----:B------:R-:W-:Y:S02]  /*2dec0*/  IMAD.IADD R3, R16, 0x1, R3 ;  /* 0x0000000110037824 */ /* 0x000fe400078e0203 */
[----:B------:R-:W-:Y:S01]  /*2ded0*/  VIADD R24, R0, 0x2000 ;  /* 0x0000200000187836 */ /* 0x000fe20000000000 */
[----:B------:R-:W4:Y:S04]  /*2dee0*/  LDL R26, [R1+0x14] ;  /* 0x00001400011a7983 */ /* 0x000f280000100800 */
[----:B-1----:R-:W0:Y:S02]  /*2def0*/  LDSM.16.MT88.4 R4, [R3+0x10400] ;  /* 0x010400000304783b */ /* 0x002e240000004200 */
[----:B0-----:R-:W-:-:S02]  /*2df00*/  PRMT R12, R4, 0x6420, R5 ;  /* 0x00006420040c7816 */ /* 0x001fc40000000005 */
[----:B------:R-:W-:Y:S02]  /*2df10*/  PRMT R13, R4, 0x7531, R5 ;  /* 0x00007531040d7816 */ /* 0x000fe40000000005 */
[----:B------:R-:W-:Y:S02]  /*2df20*/  LOP3.LUT R4, R0, R22, RZ, 0xfc, !PT ;  /* 0x0000001600047212 */ /* 0x000fe400078efcff */
[C-C-:B------:R-:W-:Y:S02]  /*2df30*/  PRMT R14, R6.reuse, 0x6420, R7.reuse ;  /* 0x00006420060e7816 */ /* 0x140fe40000000007 */
[----:B------:R-:W-:Y:S01]  /*2df40*/  PRMT R15, R6, 0x7531, R7 ;  /* 0x00007531060f7816 */ /* 0x000fe20000000007 */
[----:B------:R-:W-:Y:S02]  /*2df50*/  IMAD.IADD R4, R18, 0x1, R4 ;  /* 0x0000000112047824 */ /* 0x000fe400078e0204 */
[----:B------:R-:W-:Y:S01]  /*2df60*/  VIADD R20, R0, 0x6000 ;  /* 0x0000600000147836 */ /* 0x000fe20000000000 */
[----:B--2---:R-:W-:-:S05]  /*2df70*/  IADD3 R3, R16, R8, R0 ;  /* 0x0000000810037210 */ /* 0x004fca0007ffe000 */
[----:B------:R-:W0:Y:S04]  /*2df80*/  LDSM.16.MT88.4 R8, [R3+0x10400] ;  /* 0x010400000308783b */ /* 0x000e280000004200 */
[----:B------:R1:W-:Y:S02]  /*2df90*/  STSM.16.M88.4 [R4], R12 ;  /* 0x0000000c04007844 */ /* 0x0003e40000000200 */
[----:B-1----:R-:W-:Y:S01]  /*2dfa0*/  VIADD R12, R0, 0x4000 ;  /* 0x00004000000c7836 */ /* 0x002fe20000000000 */
[C-C-:B0-----:R-:W-:Y:S02]  /*2dfb0*/  PRMT R4, R8.reuse, 0x6420, R9.reuse ;  /* 0x0000642008047816 */ /* 0x141fe40000000009 */
[----:B------:R-:W-:Y:S02]  /*2dfc0*/  PRMT R5, R8, 0x7531, R9 ;  /* 0x0000753108057816 */ /* 0x000fe40000000009 */
[----:B------:R-:W-:-:S02]  /*2dfd0*/  LOP3.LUT R8, R24, R22, RZ, 0xfc, !PT ;  /* 0x0000001618087212 */ /* 0x000fc400078efcff */
[C-C-:B------:R-:W-:Y:S02]  /*2dfe0*/  PRMT R6, R10.reuse, 0x6420, R11.reuse ;  /* 0x000064200a067816 */ /* 0x140fe4000000000b */
[----:B------:R-:W-:Y:S01]  /*2dff0*/  PRMT R7, R10, 0x7531, R11 ;  /* 0x000075310a077816 */ /* 0x000fe2000000000b */
[----:B------:R-:W-:-:S05]  /*2e000*/  IMAD.IADD R8, R18, 0x1, R8 ;  /* 0x0000000112087824 */ /* 0x000fca00078e0208 */
[----:B------:R0:W-:Y:S02]  /*2e010*/  STSM.16.M88.4 [R8], R4 ;  /* 0x0000000408007844 */ /* 0x0001e40000000200 */
[----:B0-----:R-:W-:-:S05]  /*2e020*/  LOP3.LUT R4, R12, R19, RZ, 0xfc, !PT ;  /* 0x000000130c047212 */ /* 0x001fca00078efcff */
[----:B------:R-:W-:-:S05]  /*2e030*/  IMAD.IADD R4, R16, 0x1, R4 ;  /* 0x0000000110047824 */ /* 0x000fca00078e0204 */
[----:B------:R-:W0:Y:S01]  /*2e040*/  LDSM.16.MT88.4 R8, [R4+0x10400] ;  /* 0x010400000408783b */ /* 0x000e220000004200 */
[----:B------:R-:W-:-:S04]  /*2e050*/  LOP3.LUT R12, R12, R22, RZ, 0xfc, !PT ;  /* 0x000000160c0c7212 */ /* 0x000fc800078efcff */
[----:B------:R-:W-:Y:S02]  /*2e060*/  IADD3 R12, R18, R12, RZ ;  /* 0x0000000c120c7210 */ /* 0x000fe40007ffe0ff */
        /* <DEDUP_REMOVED lines=14> */
[----:B------:R-:W-:-:S05]  /*2e150*/  LOP3.LUT R4, R4, R19, RZ, 0xfc, !PT ;  /* 0x0000001304047212 */ /* 0x000fca00078efcff */
[----:B------:R-:W-:-:S05]  /*2e160*/  IMAD.IADD R4, R16, 0x1, R4 ;  /* 0x0000000110047824 */ /* 0x000fca00078e0204 */
[----:B------:R-:W0:Y:S01]  /*2e170*/  LDSM.16.MT88.4 R8, [R4+0x10400] ;  /* 0x010400000408783b */ /* 0x000e220000004200 */
[----:B---3--:R-:W-:-:S05]  /*2e180*/  IMAD.IADD R25, R21, 0x1, R0 ;  /* 0x0000000115197824 */ /* 0x008fca00078e0200 */
        /* <DEDUP_REMOVED lines=31> */
[----:B------:R-:W-:Y:S02]  /*2e380*/  LOP3.LUT R20, R20, R19, RZ, 0xfc, !PT ;  /* 0x0000001314147212 */ /* 0x000fe400078efcff */
[C-C-:B0-----:R-:W-:Y:S02]  /*2e390*/  PRMT R4, R8.reuse, 0x6420, R9.reuse ;  /* 0x0000642008047816 */ /* 0x141fe40000000009 */
[----:B------:R-:W-:Y:S02]  /*2e3a0*/  PRMT R5, R8, 0x7531, R9 ;  /* 0x0000753108057816 */ /* 0x000fe40000000009 */
[----:B------:R-:W-:-:S02]  /*2e3b0*/  PRMT R6, R10, 0x6420, R11 ;  /* 0x000064200a067816 */ /* 0x000fc4000000000b */
[----:B------:R-:W-:Y:S02]  /*2e3c0*/  PRMT R7, R10, 0x7531, R11 ;  /* 0x000075310a077816 */ /* 0x000fe4000000000b */
[----:B------:R-:W0:Y:S02]  /*2e3d0*/  LDSM.16.MT88.4 R8, [R3+0x12400] ;  /* 0x012400000308783b */ /* 0x000e240000004200 */
[C-C-:B0-----:R-:W-:Y:S02]  /*2e3e0*/  PRMT R12, R8.reuse, 0x6420, R9.reuse ;  /* 0x00006420080c7816 */ /* 0x141fe40000000009 */
[----:B------:R-:W-:Y:S02]  /*2e3f0*/  PRMT R13, R8, 0x7531, R9 ;  /* 0x00007531080d7816 */ /* 0x000fe40000000009 */
[----:B------:R-:W-:Y:S02]  /*2e400*/  IADD3 R8, R16, R20, RZ ;  /* 0x0000001410087210 */ /* 0x000fe40007ffe0ff */
[----:B------:R-:W2:Y:S01]  /*2e410*/  LDL R20, [R1+0x1c] ;  /* 0x00001c0001147983 */ /* 0x000ea20000100800 */
[----:B----4-:R-:W-:Y:S01]  /*2e420*/  IMAD.IADD R30, R26, 0x1, R0 ;  /* 0x000000011a1e7824 */ /* 0x010fe200078e0200 */
[----:B------:R-:W-:-:S02]  /*2e430*/  PRMT R14, R10, 0x6420, R11 ;  /* 0x000064200a0e7816 */ /* 0x000fc4000000000b */
[----:B------:R-:W-:Y:S02]  /*2e440*/  PRMT R15, R10, 0x7531, R11 ;  /* 0x000075310a0f7816 */ /* 0x000fe4000000000b */
        /* <DEDUP_REMOVED lines=10> */
[----:B------:R1:W-:Y:S02]  /*2e4f0*/  STSM.16.M88.4 [R21+0x4000], R4 ;  /* 0x0040000415007844 */ /* 0x0003e40000000200 */
[----:B-1----:R-:W-:-:S05]  /*2e500*/  VIADD R4, R0, 0x3000 ;  /* 0x0000300000047836 */ /* 0x002fca0000000000 */
[----:B------:R-:W-:-:S05]  /*2e510*/  LOP3.LUT R4, R4, R19, RZ, 0xfc, !PT ;  /* 0x0000001304047212 */ /* 0x000fca00078efcff */
[----:B------:R-:W-:Y:S01]  /*2e520*/  IMAD.IADD R4, R16, 0x1, R4 ;  /* 0x0000000110047824 */ /* 0x000fe200078e0204 */
[C-C-:B0-----:R-:W-:Y:S02]  /*2e530*/  PRMT R24, R8.reuse, 0x6420, R9.reuse ;  /* 0x0000642008187816 */ /* 0x141fe40000000009 */
[----:B------:R-:W-:Y:S02]  /*2e540*/  PRMT R25, R8, 0x7531, R9 ;  /* 0x0000753108197816 */ /* 0x000fe40000000009 */
[C-C-:B------:R-:W-:Y:S02]  /*2e550*/  PRMT R26, R10.reuse, 0x6420, R11.reuse ;  /* 0x000064200a1a7816 */ /* 0x140fe4000000000b */
[----:B------:R-:W-:-:S05]  /*2e560*/  PRMT R27, R10, 0x7531, R11 ;  /* 0x000075310a1b7816 */ /* 0x000fca000000000b */
        /* <DEDUP_REMOVED lines=8> */
[----:B------:R-:W-:Y:S02]  /*2e5f0*/  PRMT R5, R8, 0x7531, R9 ;  /* 0x0000753108057816 */ /* 0x000fe40000000009 */
[C-C-:B------:R-:W-:Y:S02]  /*2e600*/  PRMT R6, R10.reuse, 0x6420, R11.reuse ;  /* 0x000064200a067816 */ /* 0x140fe4000000000b */
[----:B------:R-:W-:Y:S01]  /*2e610*/  PRMT R7, R10, 0x7531, R11 ;  /* 0x000075310a077816 */ /* 0x000fe2000000000b */
[----:B------:R-:W-:-:S05]  /*2e620*/  IMAD.U32 R30, RZ, RZ, UR39 ;  /* 0x00000027ff1e7e24 */ /* 0x000fca000f8e00ff */
[----:B------:R-:W-:Y:S01]  /*2e630*/  ISETP.NE.AND P2, PT, R30, 0x3, PT ;  /* 0x000000031e00780c */ /* 0x000fe20003f45270 */
        /* <DEDUP_REMOVED lines=28> */
.L_x_3395:
[----:B-1----:R1:W-:Y:S01]  /*2e800*/  SYNCS.ARRIVE.TRANS64.A1T0 RZ, [R2+URZ+0x38850], RZ ;  /* 0x038850ff02ff79a7 */ /* 0x0023e2000810003f */
[----:B------:R-:W-:Y:S06]  /*2e810*/  BAR.SYNC.DEFER_BLOCKING 0x2, 0x80 ;  /* 0x0082000000007b1d */ /* 0x000fec0000010000 */
[----:B------:R-:W-:Y:S05]  /*2e820*/  @!P0 BRA `(.L_x_3396) ;  /* 0x0000000000048947 */ /* 0x000fea0003800000 */
[----:B------:R-:W-:Y:S01]  /*2e830*/  BPT.TRAP 0x1 ;  /* 0x000000040000795c */ /* 0x000fe20000300000 */
.L_x_3396:
[----:B------:R-:W2:Y:S01]  /*2e840*/  LDL R0, [R1+0x10] ;  /* 0x0000100001007983 */ /* 0x000ea20000100800 */
[----:B-1----:R-:W-:Y:S02]  /*2e850*/  VIADD R2, R2, 0x38880 ;  /* 0x0003888002027836 */ /* 0x002fe40000000000 */
[----:B------:R-:W-:Y:S02]  /*2e860*/  IMAD.MOV.U32 R9, RZ, RZ, R32 ;  /* 0x000000ffff097224 */ /* 0x000fe400078e0020 */
[----:B------:R-:W-:Y:S01]  /*2e870*/  IMAD.MOV.U32 R10, RZ, RZ, R35 ;  /* 0x000000ffff0a7224 */ /* 0x000fe200078e0023 */
[----:B--2---:R-:W-:-:S04]  /*2e880*/  PRMT R2, R0, 0x654, R2 ;  /* 0x0000065400027816 */ /* 0x004fc80000000002 */
[----:B------:R1:W-:Y:S01]  /*2e890*/  SYNCS.ARRIVE.TRANS64.RED.A1T0 RZ, [R2+URZ], RZ ;  /* 0x000000ff02ff79a7 */ /* 0x0003e2000810043f */
[----:B------:R-:W-:Y:S05]  /*2e8a0*/  @P1 BRA `(.L_x_3397) ;  /* 0xffffffe400841947 */ /* 0x000fea000383ffff */
.L_x_3377:
[----:B------:R-:W1:Y:S01]  /*2e8b0*/  S2R R0, SR_TID.X ;  /* 0x0000000000007919 */ /* 0x000e620000002100 */
[----:B------:R-:W-:Y:S01]  /*2e8c0*/  BSSY B0, `(.L_x_3398) ;  /* 0x0000012000007945 */ /* 0x000fe20003800000 */
[----:B-1----:R-:W-:Y:S02]  /*2e8d0*/  LOP3.LUT R2, R0, 0x7f, RZ, 0xc0, !PT ;  /* 0x0000007f00027812 */ /* 0x002fe400078ec0ff */
[----:B------:R-:W-:Y:S02]  /*2e8e0*/  MOV R0, UR37 ;  /* 0x0000002500007c02 */ /* 0x000fe40008000f00 */
        /* <DEDUP_REMOVED lines=15> */
.L_x_3399:
[----:B------:R-:W-:Y:S05]  /*2e9e0*/  BSYNC B0 ;  /* 0x0000000000007941 */ /* 0x000fea0003800000 */
.L_x_3398:
[----:B------:R-:W-:Y:S05]  /*2e9f0*/  @!P0 BRA `(.L_x_3400) ;  /* 0x0000000000048947 */ /* 0x000fea0003800000 */
[----:B------:R-:W-:Y:S01]  /*2ea00*/  BPT.TRAP 0x1 ;  /* 0x000000040000795c */ /* 0x000fe20000300000 */
.L_x_3400:
[----:B0-----:R-:W-:Y:S01]  /*2ea10*/  LOP3.LUT R3, R35, 0x1, RZ, 0x3c, !PT ;  /* 0x0000000123037812 */ /* 0x001fe200078e3cff */
[----:B------:R-:W-:Y:S01]  /*2ea20*/  IMAD R0, R32, 0x8, R16 ;  /* 0x0000000820007824 */ /* 0x000fe200078e0210 */
[----:B------:R-:W-:Y:S02]  /*2ea30*/  BSSY B0, `(.L_x_3401) ;  /* 0x0000004000007945 */ /* 0x000fe40003800000 */
[----:B------:R-:W-:-:S04]  /*2ea40*/  SHF.L.U32 R3, R3, 0x1f, RZ ;  /* 0x0000001f03037819 */ /* 0x000fc800000006ff */
[----:B------:R-:W0:Y:S02]  /*2ea50*/  SYNCS.PHASECHK.TRANS64.TRYWAIT P1, [R0+URZ+0x38870], R3 ;  /* 0x03887003000075a7 */ /* 0x000e24000802017f */
[----:B0-----:R-:W-:Y:S05]  /*2ea60*/  @!P1 BRA `(.L_x_3402) ;  /* 0x000000c000549947 */ /* 0x001fea0003800000 */
.L_x_3812:
[----:B------:R-:W-:Y:S05]  /*2ea70*/  BSYNC B0 ;  /* 0x0000000000007941 */ /* 0x000fea0003800000 */
.L_x_3401:
[----:B------:R-:W-:-:S05]  /*2ea80*/  IMAD.U32 R2, RZ, RZ, UR39 ;  /* 0x00000027ff027e24 */ /* 0x000fca000f8e00ff */
[----:B------:R-:W-:-:S13]  /*2ea90*/  ISETP.NE.AND P1, PT, R2, 0x3, PT ;  /* 0x000000030200780c */ /* 0x000fda0003f25270 */
[----:B------:R-:W-:Y:S05]  /*2eaa0*/  @!P1 BRA `(.L_x_3403) ;  /* 0x0000000000049947 */ /* 0x000fea0003800000 */
[----:B------:R-:W-:Y:S01]  /*2eab0*/  BPT.TRAP 0x1 ;  /* 0x000000040000795c */ /* 0x000fe20000300000 */
.L_x_3403:
[----:B0-----:R-:W-:-:S04]  /*2eac0*/  SHF.L.U32 R3, R35, 0x1f, RZ ;  /* 0x0000001f23037819 */ /* 0x001fc800000006ff */
[----:B------:R-:W0:Y:S02]  /*2ead0*/  SYNCS.PHASECHK.TRANS64.TRYWAIT P1, [R0+URZ+0x38860], R3 ;  /* 0x03886003000075a7 */ /* 0x000e24000802017f */
[----:B0-----:R-:W-:Y:S05]  /*2eae0*/  @!P1 BRA `(.L_x_3404) ;  /* 0x000000c000489947 */ /* 0x001fea0003800000 */
.L_x_3813:
[----:B------:R-:W2:Y:S01]  /*2eaf0*/  LDL R2, [R1+0x24] ;  /* 0x0000240001027983 */ /* 0x000ea20000100800 */
[----:B------:R-:W-:Y:S01]  /*2eb00*/  IMAD.SHL.U32 R20, R32, 0x8000, RZ ;  /* 0x0000800020147824 */ /* 0x000fe200078e00ff */
[----:B------:R-:W-:Y:S05]  /*2eb10*/  WARPSYNC.ALL ;  /* 0x0000000000007948 */ /* 0x000fea0003800000 */
[----:B------:R-:W3:Y:S01]  /*2eb20*/  LDL R25, [R1+0x18] ;  /* 0x0000180001197983 */ /* 0x000ee20000100800 */
[----:B0-----:R-:W-:-:S03]  /*2eb30*/  LOP3.LUT R3, R20, R19, RZ, 0xfc, !PT ;  /* 0x0000001314037212 */ /* 0x001fc600078efcff */
[----:B------:R-:W4:Y:S02]  /*2eb40*/  LDL R30, [R1+0x1c] ;  /* 0x00001c00011e7983 */ /* 0x000f240000100800 */
[----:B------:R-:W-:-:S06]  /*2eb50*/  IMAD.IADD R9, R16, 0x1, R3 ;  /* 0x0000000110097824 */ /* 0x000fcc00078e0203 */
        /* <DEDUP_REMOVED lines=9> */
[----:B--2---:R-:W-:-:S05]  /*2ebf0*/  IADD3 R2, R16, R2, R20 ;  /* 0x0000000210027210 */ /* 0x004fca0007ffe014 */
        /* <DEDUP_REMOVED lines=54> */
[----:B------:R-:W0:Y:S04]  /*2ef60*/  LDSM.16.MT88.4 R4, [R2+0x15400] ;  /* 0x015400000204783b */ /* 0x000e280000004200 */
[----:B------:R1:W-:Y:S04]  /*2ef70*/  STSM.16.M88.4 [R17+0x4000], R12 ;  /* 0x0040000c11007844 */ /* 0x0003e80000000200 */
[----:B-1----:R-:W2:Y:S01]  /*2ef80*/  LDL R17, [R1+0x14] ;  /* 0x0000140001117983 */ /* 0x002ea20000100800 */
[----:B------:R-:W-:-:S05]  /*2ef90*/  LOP3.LUT R21, R21, R19, RZ, 0xfc, !PT ;  /* 0x0000001315157212 */ /* 0x000fca00078efcff */
[----:B------:R-:W-:Y:S01]  /*2efa0*/  IMAD.IADD R21, R16, 0x1, R21 ;  /* 0x0000000110157824 */ /* 0x000fe200078e0215 */
[C-C-:B0-----:R-:W-:Y:S02]  /*2efb0*/  PRMT R8, R4.reuse, 0x6420, R5.reuse ;  /* 0x0000642004087816 */ /* 0x141fe40000000005 */
[----:B------:R-:W-:Y:S02]  /*2efc0*/  PRMT R9, R4, 0x7531, R5 ;  /* 0x0000753104097816 */ /* 0x000fe40000000005 */
[C-C-:B------:R-:W-:Y:S02]  /*2efd0*/  PRMT R10, R6.reuse, 0x6420, R7.reuse ;  /* 0x00006420060a7816 */ /* 0x140fe40000000007 */
        /* <DEDUP_REMOVED lines=8> */
[----:B------:R-:W0:Y:S01]  /*2f060*/  LDSM.16.MT88.4 R4, [R2+0x12400] ;  /* 0x012400000204783b */ /* 0x000e220000004200 */
[----:B------:R-:W-:Y:S02]  /*2f070*/  IADD3 R29, R16, R29, RZ ;  /* 0x0000001d101d7210 */ /* 0x000fe40007ffe0ff */
[C-C-:B0-----:R-:W-:Y:S02]  /*2f080*/  PRMT R8, R4.reuse, 0x6420, R5.reuse ;  /* 0x0000642004087816 */ /* 0x141fe40000000005 */
[----:B------:R-:W-:Y:S02]  /*2f090*/  PRMT R9, R4, 0x7531, R5 ;  /* 0x0000753104097816 */ /* 0x000fe40000000005 */
[C-C-:B------:R-:W-:Y:S02]  /*2f0a0*/  PRMT R10, R6.reuse, 0x6420, R7.reuse ;  /* 0x00006420060a7816 */ /* 0x140fe40000000007 */
[----:B------:R-:W-:Y:S01]  /*2f0b0*/  PRMT R11, R6, 0x7531, R7 ;  /* 0x00007531060b7816 */ /* 0x000fe20000000007 */
        /* <DEDUP_REMOVED lines=20> */
[----:B------:R-:W0:Y:S01]  /*2f200*/  LDSM.16.MT88.4 R4, [R24+0x10400] ;  /* 0x010400001804783b */ /* 0x000e220000004200 */
[----:B----4-:R-:W-:Y:S02]  /*2f210*/  IMAD.IADD R21, R30, 0x1, R20 ;  /* 0x000000011e157824 */ /* 0x010fe400078e0214 */
[----:B------:R-:W-:Y:S01]  /*2f220*/  VIADD R20, R20, 0x7000 ;  /* 0x0000700014147836 */ /* 0x000fe20000000000 */
[----:B0-----:R-:W-:-:S02]  /*2f230*/  PRMT R12, R4, 0x6420, R5 ;  /* 0x00006420040c7816 */ /* 0x001fc40000000005 */
[----:B------:R-:W-:Y:S02]  /*2f240*/  PRMT R13, R4, 0x7531, R5 ;  /* 0x00007531040d7816 */ /* 0x000fe40000000005 */
        /* <DEDUP_REMOVED lines=8> */
[----:B------:R-:W-:Y:S02]  /*2f2d0*/  LOP3.LUT R5, R20, R19, RZ, 0xfc, !PT ;  /* 0x0000001314057212 */ /* 0x000fe400078efcff */
[C-C-:B------:R-:W-:Y:S02]  /*2f2e0*/  PRMT R10, R6.reuse, 0x6420, R7.reuse ;  /* 0x00006420060a7816 */ /* 0x140fe40000000007 */
[----:B------:R-:W-:Y:S01]  /*2f2f0*/  PRMT R11, R6, 0x7531, R7 ;  /* 0x00007531060b7816 */ /* 0x000fe20000000007 */
[----:B------:R-:W-:-:S04]  /*2f300*/  IMAD.IADD R17, R16, 0x1, R5 ;  /* 0x0000000110117824 */ /* 0x000fc800078e0205 */
[----:B------:R-:W-:Y:S04]  /*2f310*/  STSM.16.M88.4 [R18], R8 ;  /* 0x0000000812007844 */ /* 0x000fe80000000200 */
        /* <DEDUP_REMOVED lines=22> */
.L_x_3405:
[----:B-1----:R1:W-:Y:S01]  /*2f480*/  SYNCS.ARRIVE.TRANS64.A1T0 RZ, [R0+URZ+0x38850], RZ ;  /* 0x038850ff00ff79a7 */ /* 0x0023e2000810003f */
[----:B------:R-:W-:Y:S06]  /*2f490*/  BAR.SYNC.DEFER_BLOCKING 0x2, 0x80 ;  /* 0x0082000000007b1d */ /* 0x000fec0000010000 */
[----:B------:R-:W-:Y:S05]  /*2f4a0*/  @!P0 BRA `(.L_x_3406) ;  /* 0x0000000000048947 */ /* 0x000fea0003800000 */
[----:B------:R-:W-:Y:S01]  /*2f4b0*/  BPT.TRAP 0x1 ;  /* 0x000000040000795c */ /* 0x000fe20000300000 */
.L_x_3406:
[----:B------:R-:W2:Y:S01]  /*2f4c0*/  LDL R2, [R1+0x10] ;  /* 0x0000100001027983 */ /* 0x000ea20000100800 */
[----:B-1----:R-:W-:Y:S02]  /*2f4d0*/  VIADD R0, R0, 0x38880 ;  /* 0x0003888000007836 */ /* 0x002fe40000000000 */
[----:B------:R-:W-:-:S05]  /*2f4e0*/  VIADD R32, R32, 0x1 ;  /* 0x0000000120207836 */ /* 0x000fca0000000000 */
[----:B------:R-:W-:-:S04]  /*2f4f0*/  ISETP.NE.AND P0, PT, R32, 0x2, PT ;  /* 0x000000022000780c */ /* 0x000fc80003f05270 */
[----:B------:R-:W-:Y:S02]  /*2f500*/  SEL R32, R32, RZ, P0 ;  /* 0x000000ff20207207 */ /* 0x000fe40000000000 */
[----:B--2---:R-:W-:-:S04]  /*2f510*/  PRMT R0, R2, 0x654, R0 ;  /* 0x0000065402007816 */ /* 0x004fc80000000000 */
[----:B------:R1:W-:Y:S02]  /*2f520*/  SYNCS.ARRIVE.TRANS64.RED.A1T0 RZ, [R0+URZ], RZ ;  /* 0x000000ff00ff79a7 */ /* 0x0003e4000810043f */
[----:B-1----:R-:W-:-:S04]  /*2f530*/  SEL R0, RZ, 0x1, P0 ;  /* 0x00000001ff007807 */ /* 0x002fc80000000000 */
[----:B------:R-:W-:-:S07]  /*2f540*/  LOP3.LUT R35, R35, R0, RZ, 0x3c, !PT ;  /* 0x0000000023237212 */ /* 0x000fce00078e3cff */
.L_x_3347:
[----:B------:R-:W-:-:S13]  /*2f550*/  LOP3.LUT P0, RZ, R23, 0x80, RZ, 0xc0, !PT ;  /* 0x0000008017ff7812 */ /* 0x000fda000780c0ff */
[----:B------:R-:W-:Y:S05]  /*2f560*/  @!P0 BRA `(.L_x_3407) ;  /* 0x0000000000288947 */ /* 0x000fea0003800000 */
[----:B------:R-:W-:Y:S05]  /*2f570*/  WARPSYNC.ALL ;  /* 0x0000000000007948 */ /* 0x000fea0003800000 */
[----:B------:R-:W3:Y:S08]  /*2f580*/  S2UR UR4, SR_CgaCtaId ;  /* 0x00000000000479c3 */ /* 0x000ef00000008800 */
[----:B------:R-:W-:Y:S01]  /*2f590*/  BAR.SYNC.DEFER_BLOCKING 0x5, 0x180 ;  /* 0x0146000000007b1d */ /* 0x000fe20000010000 */
[----:B--2---:R-:W-:Y:S01]  /*2f5a0*/  MOV R16, 0x400 ;  /* 0x0000040000107802 */ /* 0x004fe20000000f00 */
[----:B---3--:R-:W-:-:S05]  /*2f5b0*/  IMAD.U32 R0, RZ, RZ, UR4 ;  /* 0x00000004ff007e24 */ /* 0x008fca000f8e00ff */
[----:B------:R-:W-:Y:S01]  /*2f5c0*/  LEA R16, R0, R16, 0x18 ;  /* 0x0000001000107211 */ /* 0x000fe200078ec0ff */
[----:B------:R2:W-:Y:S04]  /*2f5d0*/  STL [R1+0x10], R0 ;  /* 0x0000100001007387 */ /* 0x0005e80000100800 */
[----:B------:R2:W3:Y:S01]  /*2f5e0*/  LDS.128 R28, [R16+0x388d0] ;  /* 0x0388d000101c7984 */ /* 0x0004e20000000c00 */
[----:B------:R-:W-:Y:S06]  /*2f5f0*/  BAR.ARV 0x4, 0x180 ;  /* 0x0106000000007b1d */ /* 0x000fec0000002000 */
[----:B------:R-:W-:Y:S05]  /*2f600*/  BRA `(.L_x_3408) ;  /* 0x0000000c00e07947 */ /* 0x000fea0003800000 */
.L_x_3407:
[----:B------:R-:W0:Y:S01]  /*2f610*/  S2R R0, SR_TID.X ;  /* 0x0000000000007919 */ /* 0x000e220000002100 */
[----:B------:R-:W-:Y:S01]  /*2f620*/  UMOV UR4, 0xffffffff ;  /* 0xffffffff00047882 */ /* 0x000fe20000000000 */
[----:B0-----:R-:W-:-:S04]  /*2f630*/  LOP3.LUT R8, R0, 0x1f, RZ, 0xc0, !PT ;  /* 0x0000001f00087812 */ /* 0x001fc800078ec0ff */
[----:B------:R-:W-:Y:S01]  /*2f640*/  ISETP.NE.AND P0, PT, R8, 0x1f, PT ;  /* 0x0000001f0800780c */ /* 0x000fe20003f05270 */
[----:B------:R-:W-:-:S12]  /*2f650*/  BRA.DIV UR4, `(.L_x_3409) ;  /* 0x000000b604807947 */ /* 0x000fd8000b800000 */
[----:B------:R-:W-:Y:S01]  /*2f660*/  IADD3 R9, R31, R8, RZ ;  /* 0x000000081f097210 */ /* 0x000fe20007ffe0ff */
[----:B------:R-:W-:-:S03]  /*2f670*/  ULDC UR4, c[0x0][0xc3c] ;  /* 0x00030f0000047ab9 */ /* 0x000fc60000000800 */
[----:B------:R-:W-:-:S13]  /*2f680*/  ISETP.GE.OR P1, PT, R9, UR4, !P0 ;  /* 0x0000000409007c0c */ /* 0x000fda000c726670 */
[----:B------:R-:W0:Y:S08]  /*2f690*/  @!P1 LDC.64 R2, c[0x0][0xc80] ;  /* 0x00032000ff029b82 */ /* 0x000e300000000a00 */
[----:B------:R-:W3:Y:S01]  /*2f6a0*/  @!P1 LDC.64 R4, c[0x0][0xc78] ;  /* 0x00031e00ff049b82 */ /* 0x000ee20000000a00 */
[----:B0-----:R-:W-:-:S05]  /*2f6b0*/  @!P1 IMAD.WIDE R2, R9, 0x4, R2 ;  /* 0x0000000409029825 */ /* 0x001fca00078e0202 */
[----:B------:R3:W4:Y:S02]  /*2f6c0*/  @!P1 LDG.E R7, desc[UR42][R2.64] ;  /* 0x0000002a02079981 */ /* 0x000724000c1e1900 */
        /* <DEDUP_REMOVED lines=9> */
[----:B--2---:R0:W-:Y:S02]  /*2f760*/  SHFL.IDX PT, R6, R28, 0x1, 0x1f ;  /* 0x00201f001c067f89 */ /* 0x0041e400000e0000 */
[----:B0-----:R-:W-:Y:S01]  /*2f770*/  MOV R28, RZ ;  /* 0x000000ff001c7202 */ /* 0x001fe20000000f00 */
[----:B----4-:R-:W-:-:S02]  /*2f780*/  @!P1 IMAD.MOV.U32 R29, RZ, RZ, R7 ;  /* 0x000000ffff1d9224 */ /* 0x010fc400078e0007 */
[----:B---3--:R-:W-:Y:S01]  /*2f790*/  @!P1 IMAD.MOV.U32 R5, RZ, RZ, R4 ;  /* 0x000000ffff059224 */ /* 0x008fe200078e0004 */
[----:B------:R-:W-:-:S03]  /*2f7a0*/  ISETP.NE.AND P1, PT, R8, RZ, PT ;  /* 0x000000ff0800720c */ /* 0x000fc60003f25270 */
[----:B------:R-:W-:-:S05]  /*2f7b0*/  IMAD R13, R5, R29, RZ ;  /* 0x0000001d050d7224 */ /* 0x000fca00078e02ff */
        /* <DEDUP_REMOVED lines=15> */
[----:B------:R0:W2:Y:S02]  /*2f8b0*/  SHFL.IDX PT, R14, R2, 0x1f, 0x1f ;  /* 0x03e01f00020e7f89 */ /* 0x0000a400000e0000 */
.L_x_3823:
[----:B------:R-:W-:Y:S02]  /*2f8c0*/  ULDC UR4, c[0x0][0xc38] ;  /* 0x00030e0000047ab9 */ /* 0x000fe40000000800 */
[----:B------:R-:W-:-:S04]  /*2f8d0*/  IMAD.U32 R4, RZ, RZ, UR4 ;  /* 0x00000004ff047e24 */ /* 0x000fc8000f8e00ff */
[----:B--2---:R-:W-:-:S04]  /*2f8e0*/  IMAD R3, R14, R4, RZ ;  /* 0x000000040e037224 */ /* 0x004fc800078e02ff */
[----:B------:R-:W-:-:S05]  /*2f8f0*/  IMAD.IADD R6, R6, 0x1, R3 ;  /* 0x0000000106067824 */ /* 0x000fca00078e0203 */
[----:B------:R-:W-:-:S13]  /*2f900*/  ISETP.GT.AND P6, PT, R6, R0, PT ;  /* 0x000000000600720c */ /* 0x000fda0003fc4270 */
[----:B------:R-:W-:Y:S05]  /*2f910*/  @P6 BRA `(.L_x_3410) ;  /* 0x0000000000a46947 */ /* 0x000fea0003800000 */
.L_x_3413:
[----:B0-----:R-:W0:Y:S01]  /*2f920*/  LDC R2, c[0x0][0xc3c] ;  /* 0x00030f00ff027b82 */ /* 0x001e220000000800 */
[----:B------:R-:W-:-:S05]  /*2f930*/  VIADD R31, R31, 0x1f ;  /* 0x0000001f1f1f7836 */ /* 0x000fca0000000000 */
[----:B0-----:R-:W-:-:S13]  /*2f940*/  ISETP.GE.AND P6, PT, R31, R2, PT ;  /* 0x000000021f00720c */ /* 0x001fda0003fc6270 */
[----:B------:R-:W-:Y:S05]  /*2f950*/  @P6 BRA `(.L_x_3411) ;  /* 0x0000000800c06947 */ /* 0x000fea0003800000 */
[----:B------:R-:W0:Y:S01]  /*2f960*/  S2R R3, SR_TID.X ;  /* 0x0000000000037919 */ /* 0x000e220000002100 */
[----:B------:R-:W-:Y:S01]  /*2f970*/  IMAD.MOV.U32 R29, RZ, RZ, RZ ;  /* 0x000000ffff1d7224 */ /* 0x000fe200078e00ff */
[----:B0-----:R-:W-:-:S05]  /*2f980*/  LOP3.LUT R3, R3, 0x1f, RZ, 0xc0, !PT ;  /* 0x0000001f03037812 */ /* 0x001fca00078ec0ff */
[----:B------:R-:W-:-:S05]  /*2f990*/  IMAD.IADD R7, R31, 0x1, R3 ;  /* 0x000000011f077824 */ /* 0x000fca00078e0203 */
[----:B------:R-:W-:-:S13]  /*2f9a0*/  ISETP.GE.OR P6, PT, R7, R2, !P0 ;  /* 0x000000020700720c */ /* 0x000fda00047c6670 */
[----:B------:R-:W0:Y:S08]  /*2f9b0*/  @!P6 LDC.64 R2, c[0x0][0xc80] ;  /* 0x00032000ff02eb82 */ /* 0x000e300000000a00 */
[----:B------:R-:W2:Y:S01]  /*2f9c0*/  @!P6 LDC.64 R4, c[0x0][0xc78] ;  /* 0x00031e00ff04eb82 */ /* 0x000ea20000000a00 */
[----:B0-----:R-:W-:-:S05]  /*2f9d0*/  @!P6 IMAD.WIDE R2, R7, 0x4, R2 ;  /* 0x000000040702e825 */ /* 0x001fca00078e0202 */
[----:B------:R2:W3:Y:S02]  /*2f9e0*/  @!P6 LDG.E R29, desc[UR42][R2.64] ;  /* 0x0000002a021de981 */ /* 0x0004e4000c1e1900 */
[----:B--2---:R-:W-:-:S04]  /*2f9f0*/  @!P6 IMAD.WIDE R2, R7, 0x4, R4 ;  /* 0x000000040702e825 */ /* 0x004fc800078e0204 */
[----:B------:R-:W-:-:S06]  /*2fa00*/  IMAD.MOV.U32 R5, RZ, RZ, RZ ;  /* 0x000000ffff057224 */ /* 0x000fcc00078e00ff */
[----:B------:R-:W3:Y:S01]  /*2fa10*/  @!P6 LDG.E R5, desc[UR42][R2.64] ;  /* 0x0000002a0205e981 */ /* 0x000ee2000c1e1900 */
[----:B------:R-:W-:Y:S01]  /*2fa20*/  UMOV UR4, 0xffffffff ;  /* 0xffffffff00047882 */ /* 0x000fe20000000000 */
[----:B---3--:R-:W-:Y:S02]  /*2fa30*/  IMAD R13, R5, R29, RZ ;  /* 0x0000001d050d7224 */ /* 0x008fe400078e02ff */
[----:B------:R-:W-:Y:S05]  /*2fa40*/  BRA.DIV UR4, `(.L_x_3412) ;  /* 0x000000b604bc7947 */ /* 0x000fea000b800000 */
        /* <DEDUP_REMOVED lines=15> */
[----:B------:R0:W2:Y:S02]  /*2fb40*/  SHFL.IDX PT, R14, R2, 0x1f, 0x1f ;  /* 0x03e01f00020e7f89 */ /* 0x0000a400000e0000 */
.L_x_3831:
[----:B------:R-:W-:Y:S02]  /*2fb50*/  ULDC UR4, c[0x0][0xc38] ;  /* 0x00030e0000047ab9 */ /* 0x000fe40000000800 */
[----:B------:R-:W-:-:S04]  /*2fb60*/  IMAD.U32 R4, RZ, RZ, UR4 ;  /* 0x00000004ff047e24 */ /* 0x000fc8000f8e00ff */
[----:B--2---:R-:W-:-:S04]  /*2fb70*/  IMAD R3, R14, R4, RZ ;  /* 0x000000040e037224 */ /* 0x004fc800078e02ff */
[----:B------:R-:W-:-:S05]  /*2fb80*/  IMAD.IADD R6, R3, 0x1, R6 ;  /* 0x0000000103067824 */ /* 0x000fca00078e0206 */
[----:B------:R-:W-:-:S13]  /*2fb90*/  ISETP.GT.AND P6, PT, R6, R0, PT ;  /* 0x000000000600720c */ /* 0x000fda0003fc4270 */
[----:B------:R-:W-:Y:S05]  /*2fba0*/  @!P6 BRA `(.L_x_3413) ;  /* 0xfffffffc005ce947 */ /* 0x000fea000383ffff */
.L_x_3410:
        /* <DEDUP_REMOVED lines=10> */
.L_x_3836:
[----:B------:R-:W-:-:S13]  /*2fc50*/  ISETP.NE.AND P0, PT, R3, RZ, PT ;  /* 0x000000ff0300720c */ /* 0x000fda0003f05270 */
[----:B------:R-:W-:Y:S05]  /*2fc60*/  @!P0 BRA `(.L_x_3415) ;  /* 0x0000000000108947 */ /* 0x000fea0003800000 */
[----:B------:R-:W-:Y:S01]  /*2fc70*/  UMOV UR4, 0xffffffff ;  /* 0xffffffff00047882 */ /* 0x000fe20000000000 */
[----:B------:R-:W-:Y:S02]  /*2fc80*/  VIADD R12, R7, 0xffffffff ;  /* 0xffffffff070c7836 */ /* 0x000fe40000000000 */
[----:B------:R-:W-:Y:S05]  /*2fc90*/  BRA.DIV UR4, `(.L_x_3416) ;  /* 0x000000ba04407947 */ /* 0x000fea000b800000 */
[----:B------:R0:W0:Y:S02]  /*2fca0*/  SHFL.IDX PT, R28, R2, R12, 0x1f ;  /* 0x00001f0c021c7589 */ /* 0x00002400000e0000 */
.L_x_3415:
[----:B----4-:R-:W-:Y:S01]  /*2fcb0*/  ISETP.NE.AND P0, PT, R5, 0x1, PT ;  /* 0x000000010500780c */ /* 0x010fe20003f05270 */
[----:B0-----:R-:W-:-:S04]  /*2fcc0*/  IMAD R28, R28, R4, R6 ;  /* 0x000000041c1c7224 */ /* 0x001fc800078e0206 */
[----:B------:R-:W-:-:S08]  /*2fcd0*/  IMAD.IADD R0, R0, 0x1, -R28 ;  /* 0x0000000100007824 */ /* 0x000fd000078e0a1c */
[----:B------:R-:W-:Y:S05]  /*2fce0*/  @!P0 BRA `(.L_x_3417) ;  /* 0x0000000000dc8947 */ /* 0x000fea0003800000 */
[----:B---3--:R-:W-:Y:S02]  /*2fcf0*/  IABS R4, R29 ;  /* 0x0000001d00047213 */ /* 0x008fe40000000000 */
[----:B------:R-:W-:Y:S02]  /*2fd00*/  IABS R6, R5 ;  /* 0x0000000500067213 */ /* 0x000fe40000000000 */
[----:B--2---:R-:W0:Y:S01]  /*2fd10*/  I2F.RP R7, R4 ;  /* 0x0000000400077306 */ /* 0x004e220000209400 */
[----:B------:R-:W-:-:S07]  /*2fd20*/  MOV R2, RZ ;  /* 0x000000ff00027202 */ /* 0x000fce0000000f00 */
[----:B-1----:R-:W-:Y:S08]  /*2fd30*/  I2F.RP R10, R6 ;  /* 0x00000006000a7306 */ /* 0x002ff00000209400 */
        /* <DEDUP_REMOVED lines=16> */
[----:B------:R-:W-:-:S02]  /*2fe40*/  @!P1 IMAD.IADD R9, R9, 0x1, -R4 ;  /* 0x0000000109099824 */ /* 0x000fc400078e0a04 */
[----:B------:R-:W-:Y:S01]  /*2fe50*/  @!P1 VIADD R7, R7, 0x1 ;  /* 0x0000000107079836 */ /* 0x000fe20000000000 */
[----:B------:R-:W-:Y:S02]  /*2fe60*/  ISETP.NE.AND P1, PT, R29, RZ, PT ;  /* 0x000000ff1d00720c */ /* 0x000fe40003f25270 */
[----:B------:R-:W-:Y:S02]  /*2fe70*/  ISETP.GE.U32.AND P0, PT, R9, R4, PT ;  /* 0x000000040900720c */ /* 0x000fe40003f06070 */
[----:B------:R-:W-:Y:S01]  /*2fe80*/  IABS R4, R5 ;  /* 0x0000000500047213 */ /* 0x000fe20000000000 */
[----:B0-----:R-:W-:-:S04]  /*2fe90*/  IMAD.MOV R9, RZ, RZ, -R3 ;  /* 0x000000ffff097224 */ /* 0x001fc800078e0a03 */
[----:B------:R-:W-:Y:S02]  /*2fea0*/  IMAD.MOV R4, RZ, RZ, -R4 ;  /* 0x000000ffff047224 */ /* 0x000fe400078e0a04 */
[----:B------:R-:W-:-:S04]  /*2feb0*/  IMAD R9, R9, R6, RZ ;  /* 0x0000000609097224 */ /* 0x000fc800078e02ff */
[----:B------:R-:W-:Y:S01]  /*2fec0*/  IMAD.HI.U32 R2, R3, R9, R2 ;  /* 0x0000000903027227 */ /* 0x000fe200078e0002 */
[----:B------:R-:W-:-:S03]  /*2fed0*/  LOP3.LUT R3, R0, R29, RZ, 0x3c, !PT ;  /* 0x0000001d00037212 */ /* 0x000fc600078e3cff */
[----:B------:R-:W-:Y:S01]  /*2fee0*/  @P0 VIADD R7, R7, 0x1 ;  /* 0x0000000107070836 */ /* 0x000fe20000000000 */
[----:B------:R-:W-:-:S13]  /*2fef0*/  ISETP.GE.AND P2, PT, R3, RZ, PT ;  /* 0x000000ff0300720c */ /* 0x000fda0003f46270 */
[----:B------:R-:W-:Y:S01]  /*2ff00*/  @!P2 IMAD.MOV R7, RZ, RZ, -R7 ;  /* 0x000000ffff07a224 */ /* 0x000fe200078e0a07 */
[----:B------:R-:W-:-:S04]  /*2ff10*/  @!P1 LOP3.LUT R7, RZ, R29, RZ, 0x33, !PT ;  /* 0x0000001dff079212 */ /* 0x000fc800078e33ff */
[----:B------:R-:W-:-:S05]  /*2ff20*/  IABS R3, R7 ;  /* 0x0000000700037213 */ /* 0x000fca0000000000 */
        /* <DEDUP_REMOVED lines=12> */
[--C-:B------:R-:W-:Y:S02]  /*2fff0*/  IMAD.MOV R4, RZ, RZ, -R2.reuse ;  /* 0x000000ffff047224 */ /* 0x100fe400078e0a02 */
[C---:B------:R-:W-:Y:S02]  /*30000*/  IMAD R30, R5.reuse, 0x1000000, R2 ;  /* 0x01000000051e7824 */ /* 0x040fe400078e0202 */
[--C-:B------:R-:W-:Y:S02]  /*30010*/  IMAD R5, R5, R4, R7.reuse ;  /* 0x0000000405057224 */ /* 0x100fe400078e0207 */
[----:B------:R-:W-:Y:S02]  /*30020*/  IMAD.MOV R2, RZ, RZ, -R7 ;  /* 0x000000ffff027224 */ /* 0x000fe400078e0a07 */
[----:B------:R-:W-:Y:S02]  /*30030*/  IMAD R30, R5, 0x10000, R30 ;  /* 0x00010000051e7824 */ /* 0x000fe400078e021e */
[----:B------:R-:W-:Y:S01]  /*30040*/  IMAD R2, R29, R2, R0 ;  /* 0x000000021d027224 */ /* 0x000fe200078e0200 */
[----:B------:R-:W-:Y:S06]  /*30050*/  BRA `(.L_x_3418) ;  /* 0x0000000000f47947 */ /* 0x000fec0003800000 */
.L_x_3417:
[----:B------:R-:W0:Y:S02]  /*30060*/  LDC.64 R2, c[0x0][0xc90] ;  /* 0x00032400ff027b82 */ /* 0x000e240000000a00 */
[----:B0-----:R-:W-:-:S05]  /*30070*/  IMAD.WIDE R2, R31, 0x4, R2 ;  /* 0x000000041f027825 */ /* 0x001fca00078e0202 */
[----:B--2---:R0:W3:Y:S02]  /*30080*/  LDG.E R7, desc[UR42][R2.64] ;  /* 0x0000002a02077981 */ /* 0x0040e4000c1e1900 */
[----:B0-----:R-:W-:Y:S01]  /*30090*/  MOV R2, RZ ;  /* 0x000000ff00027202 */ /* 0x001fe20000000f00 */
[----:B---3--:R-:W-:-:S05]  /*300a0*/  IMAD R5, R29, R7, RZ ;  /* 0x000000071d057224 */ /* 0x008fca00078e02ff */
[-C--:B------:R-:W-:Y:S02]  /*300b0*/  IABS R6, R5.reuse ;  /* 0x0000000500067213 */ /* 0x080fe40000000000 */
[----:B-1----:R-:W-:Y:S02]  /*300c0*/  IABS R10, R5 ;  /* 0x00000005000a7213 */ /* 0x002fe40000000000 */
[----:B------:R-:W0:Y:S08]  /*300d0*/  I2F.RP R8, R6 ;  /* 0x0000000600087306 */ /* 0x000e300000209400 */
[----:B0-----:R-:W0:Y:S02]  /*300e0*/  MUFU.RCP R8, R8 ;  /* 0x0000000800087308 */ /* 0x001e240000001000 */
[----:B0-----:R-:W-:-:S02]  /*300f0*/  VIADD R9, R8, 0xffffffe ;  /* 0x0ffffffe08097836 */ /* 0x001fc40000000000 */
[----:B------:R-:W-:-:S04]  /*30100*/  IMAD.MOV R8, RZ, RZ, -R10 ;  /* 0x000000ffff087224 */ /* 0x000fc800078e0a0a */
[----:B------:R-:W0:Y:S02]  /*30110*/  F2I.FTZ.U32.TRUNC.NTZ R3, R9 ;  /* 0x0000000900037305 */ /* 0x000e24000021f000 */
[----:B0-----:R-:W-:-:S04]  /*30120*/  IMAD.MOV R11, RZ, RZ, -R3 ;  /* 0x000000ffff0b7224 */ /* 0x001fc800078e0a03 */
[----:B------:R-:W-:-:S04]  /*30130*/  IMAD R11, R11, R6, RZ ;  /* 0x000000060b0b7224 */ /* 0x000fc800078e02ff */
[----:B------:R-:W-:Y:S01]  /*30140*/  IMAD.HI.U32 R3, R3, R11, R2 ;  /* 0x0000000b03037227 */ /* 0x000fe200078e0002 */
[----:B------:R-:W-:-:S05]  /*30150*/  IABS R2, R0 ;  /* 0x0000000000027213 */ /* 0x000fca0000000000 */
[----:B------:R-:W-:-:S04]  /*30160*/  IMAD.HI.U32 R3, R3, R2, RZ ;  /* 0x0000000203037227 */ /* 0x000fc800078e00ff */
        /* <DEDUP_REMOVED lines=9> */
[----:B------:R-:W-:-:S04]  /*30200*/  IMAD.MOV.U32 R2, RZ, RZ, R3 ;  /* 0x000000ffff027224 */ /* 0x000fc800078e0003 */
        /* <DEDUP_REMOVED lines=8> */
[----:B------:R-:W-:-:S04]  /*30290*/  IABS R7, R4 ;  /* 0x0000000400077213 */ /* 0x000fc80000000000 */
[----:B------:R-:W0:Y:S08]  /*302a0*/  I2F.RP R8, R7 ;  /* 0x0000000700087306 */ /* 0x000e300000209400 */
[----:B0-----:R-:W0:Y:S02]  /*302b0*/  MUFU.RCP R8, R8 ;  /* 0x0000000800087308 */ /* 0x001e240000001000 */
[----:B0-----:R-:W-:-:S06]  /*302c0*/  VIADD R3, R8, 0xffffffe ;  /* 0x0ffffffe08037836 */ /* 0x001fcc0000000000 */
[----:B------:R-:W0:Y:S02]  /*302d0*/  F2I.FTZ.U32.TRUNC.NTZ R3, R3 ;  /* 0x0000000300037305 */ /* 0x000e24000021f000 */
[----:B0-----:R-:W-:-:S05]  /*302e0*/  IADD3 R0, RZ, -R3, RZ ;  /* 0x80000003ff007210 */ /* 0x001fca0007ffe0ff */
        /* <DEDUP_REMOVED lines=20> */
.L_x_3418:
[----:B------:R-:W-:-:S05]  /*30430*/  LOP3.LUT R2, RZ, R2, RZ, 0x33, !PT ;  /* 0x00000002ff027212 */ /* 0x000fca00078e33ff */
[----:B------:R-:W-:Y:S01]  /*30440*/  IMAD.IADD R29, R29, 0x1, R2 ;  /* 0x000000011d1d7824 */ /* 0x000fe200078e0202 */
[----:B------:R-:W-:Y:S06]  /*30450*/  BRA `(.L_x_3419) ;  /* 0x00000000001c7947 */ /* 0x000fec0003800000 */
.L_x_3411:
[----:B------:R-:W-:Y:S01]  /*30460*/  UMOV UR4, URZ ;  /* 0x0000003f00047c82 */ /* 0x000fe20008000000 */
[----:B------:R-:W-:Y:S01]  /*30470*/  UMOV UR5, URZ ;  /* 0x0000003f00057c82 */ /* 0x000fe20008000000 */
[----:B------:R-:W-:Y:S01]  /*30480*/  ULDC UR6, c[0x0][0xc3c] ;  /* 0x00030f0000067ab9 */ /* 0x000fe20000000800 */
[----:B------:R-:W-:Y:S01]  /*30490*/  IMAD.MOV.U32 R28, RZ, RZ, R0 ;  /* 0x000000ffff1c7224 */ /* 0x000fe200078e0000 */
[----:B------:R-:W-:Y:S01]  /*304a0*/  MOV R29, UR4 ;  /* 0x00000004001d7c02 */ /* 0x000fe20008000f00 */
[----:B------:R-:W-:Y:S02]  /*304b0*/  IMAD.U32 R30, RZ, RZ, UR5 ;  /* 0x00000005ff1e7e24 */ /* 0x000fe4000f8e00ff */
[----:B------:R-:W-:-:S07]  /*304c0*/  IMAD.U32 R31, RZ, RZ, UR6 ;  /* 0x00000006ff1f7e24 */ /* 0x000fce000f8e00ff */
.L_x_3419:
[----:B------:R0:W2:Y:S01]  /*304d0*/  LDL R2, [R1+0x10] ;  /* 0x0000100001027983 */ /* 0x0000a20000100800 */
[----:B------:R-:W3:Y:S01]  /*304e0*/  S2R R0, SR_TID.X ;  /* 0x0000000000007919 */ /* 0x000ee20000002100 */
[----:B------:R-:W-:Y:S05]  /*304f0*/  WARPSYNC.ALL ;  /* 0x0000000000007948 */ /* 0x000fea0003800000 */
[----:B---3--:R-:W-:Y:S01]  /*30500*/  LOP3.LUT R0, R0, 0x1f, RZ, 0xc0, !PT ;  /* 0x0000001f00007812 */ /* 0x008fe200078ec0ff */
[----:B------:R-:W-:Y:S03]  /*30510*/  BAR.SYNC.DEFER_BLOCKING 0x4, 0x180 ;  /* 0x0106000000007b1d */ /* 0x000fe60000010000 */
[----:B------:R-:W-:-:S13]  /*30520*/  ISETP.NE.AND P0, PT, R0, RZ, PT ;  /* 0x000000ff0000720c */ /* 0x000fda0003f05270 */
[----:B------:R-:W-:Y:S01]  /*30530*/  @!P0 MOV R0, 0x400 ;  /* 0x0000040000008802 */ /* 0x000fe20000000f00 */
[----:B--2---:R-:W2:Y:S03]  /*30540*/  @!P0 S2R R2, SR_CgaCtaId ;  /* 0x0000000000028919 */ /* 0x004ea60000008800 */
[----:B--2---:R-:W-:Y:S01]  /*30550*/  @!P0 LEA R16, R2, R0, 0x18 ;  /* 0x0000000002108211 */ /* 0x004fe200078ec0ff */
[----:B------:R0:W-:Y:S04]  /*30560*/  @!P0 STL [R1+0x10], R2 ;  /* 0x0000100201008387 */ /* 0x0001e80000100800 */
[----:B------:R0:W-:Y:S01]  /*30570*/  @!P0 STS.128 [R16+0x388d0], R28 ;  /* 0x0388d01c10008388 */ /* 0x0001e20000000c00 */
[----:B------:R-:W-:Y:S06]  /*30580*/  BAR.ARV 0x5, 0x180 ;  /* 0x0146000000007b1d */ /* 0x000fec0000002000 */
.L_x_3408:
[----:B------:R-:W-:Y:S02]  /*30590*/  ULDC UR4, c[0x0][0xc3c] ;  /* 0x00030f0000047ab9 */ /* 0x000fe40000000800 */
[----:B---3--:R-:W-:-:S13]  /*305a0*/  ISETP.GE.AND P0, PT, R31, UR4, PT ;  /* 0x000000041f007c0c */ /* 0x008fda000bf06270 */
[----:B------:R-:W-:Y:S05]  /*305b0*/  @!P0 BRA `(.L_x_3420) ;  /* 0xffffff84000c8947 */ /* 0x000fea000383ffff */
[----:B------:R-:W-:Y:S05]  /*305c0*/  BSYNC B7 ;  /* 0x0000000000077941 */ /* 0x000fea0003800000 */
.L_x_3302:
[----:B--2---:R-:W2:Y:S01]  /*305d0*/  LDL.LU R0, [R1+0x38] ;  /* 0x0000380001007983 */ /* 0x004ea20000300800 */
[----:B------:R-:W-:Y:S01]  /*305e0*/  BSSY B0, `(.L_x_3421) ;  /* 0x000000b000007945 */ /* 0x000fe20003800000 */
[----:B------:R-:W3:Y:S01]  /*305f0*/  S2R R5, SR_CgaCtaId ;  /* 0x0000000000057919 */ /* 0x000ee20000008800 */
[----:B--2---:R-:W-:-:S05]  /*30600*/  VIADD R0, R0, 0x1 ;  /* 0x0000000100007836 */ /* 0x004fca0000000000 */
[----:B0-----:R-:W-:-:S04]  /*30610*/  LEA.HI R2, R0, R0, RZ, 0x1 ;  /* 0x0000000000027211 */ /* 0x001fc800078f08ff */
[----:B------:R-:W-:Y:S02]  /*30620*/  LOP3.LUT R3, R2, 0xfffffffe, RZ, 0xc0, !PT ;  /* 0xfffffffe02037812 */ /* 0x000fe400078ec0ff */
[----:B------:R-:W-:-:S03]  /*30630*/  MOV R2, 0x400 ;  /* 0x0000040000027802 */ /* 0x000fc60000000f00 */
[----:B------:R-:W-:Y:S01]  /*30640*/  IMAD.IADD R0, R0, 0x1, -R3 ;  /* 0x0000000100007824 */ /* 0x000fe200078e0a03 */
[----:B---3--:R-:W-:-:S04]  /*30650*/  LEA R5, R5, R2, 0x18 ;  /* 0x0000000205057211 */ /* 0x008fc800078ec0ff */
[----:B------:R-:W-:-:S04]  /*30660*/  SHF.L.U32 R0, R0, 0x1f, RZ ;  /* 0x0000001f00007819 */ /* 0x000fc800000006ff */
[----:B------:R-:W0:Y:S02]  /*30670*/  SYNCS.PHASECHK.TRANS64.TRYWAIT P0, [R5+URZ+0x38820], R0 ;  /* 0x03882000050075a7 */ /* 0x000e24000800017f */
[----:B0-----:R-:W-:Y:S05]  /*30680*/  @!P0 BRA `(.L_x_3422) ;  /* 0x000000ac00ec8947 */ /* 0x001fea0003800000 */
.L_x_3839:
[----:B------:R-:W-:Y:S05]  /*30690*/  BSYNC B0 ;  /* 0x0000000000007941 */ /* 0x000fea0003800000 */
.L_x_3421:
[----:B------:R-:W-:-:S03]  /*306a0*/  UMOV UR4, 0xffffffff ;  /* 0xffffffff00047882 */ /* 0x000fc60000000000 */
[----:B------:R-:W-:Y:S05]  /*306b0*/  BRA.DIV UR4, `(.L_x_3423) ;  /* 0x000000ae04f47947 */ /* 0x000fea000b800000 */
[----:B0-----:R-:W0:Y:S02]  /*306c0*/  S2R R0, SR_TID.X ;  /* 0x0000000000007919 */ /* 0x001e240000002100 */
[----:B0-----:R-:W-:-:S04]  /*306d0*/  SHF.R.U32.HI R0, RZ, 0x5, R0 ;  /* 0x00000005ff007819 */ /* 0x001fc80000011600 */
[----:B------:R-:W-:-:S05]  /*306e0*/  LOP3.LUT R0, R0, 0x3, RZ, 0xc0, !PT ;  /* 0x0000000300007812 */ /* 0x000fca00078ec0ff */
[----:B------:R0:W2:Y:S02]  /*306f0*/  SHFL.IDX PT, R14, R0, RZ, 0x1f ;  /* 0x00001fff000e7589 */ /* 0x0000a400000e0000 */
.L_x_3842:
[----:B--2---:R-:W-:-:S13]  /*30700*/  ISETP.NE.AND P0, PT, R14, RZ, PT ;  /* 0x000000ff0e00720c */ /* 0x004fda0003f05270 */
[----:B------:R-:W-:Y:S05]  /*30710*/  @P0 BRA `(.L_x_3057) ;  /* 0x0000000000a80947 */ /* 0x000fea0003800000 */
[----:B------:R-:W-:-:S03]  /*30720*/  UMOV UR4, 0xffffffff ;  /* 0xffffffff00047882 */ /* 0x000fc60000000000 */
[----:B------:R-:W-:Y:S05]  /*30730*/  BRA.DIV UR4, `(.L_x_3424) ;  /* 0x000000b204087947 */ /* 0x000fea000b800000 */
[----:B------:R-:W-:-:S13]  /*30740*/  ELECT P6, URZ, PT ;  /* 0x00000000003f782f */ /* 0x000fda00038c0000 */
.L_x_3845:
[----:B------:R-:W-:Y:S05]  /*30750*/  @!P6 BRA `(.L_x_3057) ;  /* 0x000000000098e947 */ /* 0x000fea0003800000 */
[----:B------:R-:W-:-:S06]  /*30760*/  ULOP3.LUT UR4, UR36, 0x2, URZ, 0xfc, !UPT ;  /* 0x0000000224047892 */ /* 0x000fcc000f8efc3f */
[----:B0-----:R-:W-:-:S05]  /*30770*/  IMAD.U32 R0, RZ, RZ, UR4 ;  /* 0x00000004ff007e24 */ /* 0x001fca000f8e00ff */
[----:B------:R-:W-:-:S13]  /*30780*/  ISETP.NE.AND P0, PT, R0, 0x3, PT ;  /* 0x000000030000780c */ /* 0x000fda0003f05270 */
[----:B------:R-:W-:Y:S05]  /*30790*/  @!P0 BRA `(.L_x_3425) ;  /* 0x0000000000048947 */ /* 0x000fea0003800000 */
[----:B------:R-:W-:Y:S01]  /*307a0*/  BPT.TRAP 0x1 ;  /* 0x000000040000795c */ /* 0x000fe20000300000 */
.L_x_3425:
[C---:B------:R-:W-:Y:S01]  /*307b0*/  IMAD R3, R32.reuse, 0x8, R5 ;  /* 0x0000000820037824 */ /* 0x040fe200078e0205 */
[----:B------:R-:W-:Y:S01]  /*307c0*/  SHF.L.U32 R2, R35, 0x1f, RZ ;  /* 0x0000001f23027819 */ /* 0x000fe200000006ff */
[----:B------:R-:W-:-:S03]  /*307d0*/  VIADD R32, R32, 0x1 ;  /* 0x0000000120207836 */ /* 0x000fc60000000000 */
[----:B------:R-:W0:Y:S02]  /*307e0*/  SYNCS.PHASECHK.TRANS64.TRYWAIT P1, [R3+URZ+0x38840], R2 ;  /* 0x03884002030075a7 */ /* 0x000e24000802017f */
[----:B------:R-:W-:-:S04]  /*307f0*/  ISETP.NE.AND P2, PT, R32, 0x2, PT ;  /* 0x000000022000780c */ /* 0x000fc80003f45270 */
[----:B------:R-:W-:Y:S01]  /*30800*/  SEL R0, RZ, 0x1, P2 ;  /* 0x00000001ff007807 */ /* 0x000fe20001000000 */
[----:B0-----:R-:W-:Y:S08]  /*30810*/  @!P1 BRA `(.L_x_3426) ;  /* 0x000000ac00f09947 */ /* 0x001ff00003800000 */
.L_x_3846:
[----:B------:R-:W-:Y:S02]  /*30820*/  SEL R32, R32, RZ, P2 ;  /* 0x000000ff20207207 */ /* 0x000fe40001000000 */
[----:B------:R-:W-:Y:S01]  /*30830*/  LOP3.LUT R0, R35, R0, RZ, 0x3c, !PT ;  /* 0x0000000023007212 */ /* 0x000fe200078e3cff */
[----:B------:R-:W-:Y:S06]  /*30840*/  @!P0 BRA `(.L_x_3427) ;  /* 0x0000000000048947 */ /* 0x000fec0003800000 */
[----:B------:R-:W-:Y:S01]  /*30850*/  BPT.TRAP 0x1 ;  /* 0x000000040000795c */ /* 0x000fe20000300000 */
.L_x_3427:
[----:B------:R-:W-:Y:S01]  /*30860*/  IMAD R5, R32, 0x8, R5 ;  /* 0x0000000820057824 */ /* 0x000fe200078e0205 */
[----:B------:R-:W-:-:S04]  /*30870*/  SHF.L.U32 R0, R0, 0x1f, RZ ;  /* 0x0000001f00007819 */ /* 0x000fc800000006ff */
[----:B------:R-:W2:Y:S02]  /*30880*/  SYNCS.PHASECHK.TRANS64.TRYWAIT P1, [R5+URZ+0x38840], R0 ;  /* 0x03884000050075a7 */ /* 0x000ea4000802017f */
[----:B--2---:R-:W-:Y:S05]  /*30890*/  @!P1 BRA `(.L_x_3428) ;  /* 0x000000ac00e49947 */ /* 0x004fea0003800000 */
.L_x_3847:
[----:B------:R-:W-:Y:S05]  /*308a0*/  @!P0 BRA `(.L_x_3429) ;  /* 0x0000000000048947 */ /* 0x000fea0003800000 */
[----:B------:R-:W-:Y:S01]  /*308b0*/  BPT.TRAP 0x1 ;  /* 0x000000040000795c */ /* 0x000fe20000300000 */
.L_x_3429:
[----:B------:R-:W3:Y:S02]  /*308c0*/  SYNCS.PHASECHK.TRANS64.TRYWAIT P1, [R3+URZ+0x38860], R2 ;  /* 0x03886002030075a7 */ /* 0x000ee4000802017f */
[----:B---3--:R-:W-:Y:S05]  /*308d0*/  @!P1 BRA `(.L_x_3430) ;  /* 0x000000ac00e89947 */ /* 0x008fea0003800000 */
.L_x_3848:
[----:B------:R-:W-:Y:S05]  /*308e0*/  @!P0 BRA `(.L_x_3431) ;  /* 0x0000000000048947 */ /* 0x000fea0003800000 */
[----:B------:R-:W-:Y:S01]  /*308f0*/  BPT.TRAP 0x1 ;  /* 0x000000040000795c */ /* 0x000fe20000300000 */
.L_x_3431:
[----:B------:R-:W4:Y:S02]  /*30900*/  SYNCS.PHASECHK.TRANS64.TRYWAIT P1, [R5+URZ+0x38860], R0 ;  /* 0x03886000050075a7 */ /* 0x000f24000802017f */
[----:B----4-:R-:W-:Y:S05]  /*30910*/  @!P1 BRA `(.L_x_3432) ;  /* 0x000000ac00ec9947 */ /* 0x010fea0003800000 */
.L_x_3849:
[----:B------:R-:W-:Y:S05]  /*30920*/  @!P0 BRA `(.L_x_3433) ;  /* 0x0000000000048947 */ /* 0x000fea0003800000 */
[----:B------:R-:W-:Y:S01]  /*30930*/  BPT.TRAP 0x1 ;  /* 0x000000040000795c */ /* 0x000fe20000300000 */
.L_x_3433:
[----:B------:R-:W5:Y:S02]  /*30940*/  SYNCS.PHASECHK.TRANS64.TRYWAIT P1, [R3+URZ+0x38880], R2 ;  /* 0x03888002030075a7 */ /* 0x000f64000802017f */
[----:B-----5:R-:W-:Y:S05]  /*30950*/  @!P1 BRA `(.L_x_3434) ;  /* 0x000000ac00f09947 */ /* 0x020fea0003800000 */
.L_x_3850:
[----:B------:R-:W-:Y:S05]  /*30960*/  @!P0 BRA `(.L_x_3435) ;  /* 0x0000000000048947 */ /* 0x000fea0003800000 */
[----:B------:R-:W-:Y:S01]  /*30970*/  BPT.TRAP 0x1 ;  /* 0x000000040000795c */ /* 0x000fe20000300000 */
.L_x_3435:
[----:B------:R0:W0:Y:S02]  /*30980*/  SYNCS.PHASECHK.TRANS64.TRYWAIT P0, [R5+URZ+0x38880], R0 ;  /* 0x03888000050075a7 */ /* 0x000024000800017f */
[----:B0-----:R-:W-:Y:S05]  /*30990*/  @!P0 NANOSLEEP.SYNCS 0x989680 ;  /* 0x009896800000895d */ /* 0x001fea0003900000 */
[----:B------:R-:W0:Y:S02]  /*309a0*/  @!P0 SYNCS.PHASECHK.TRANS64 P0, [R5+URZ+0x38880], R0 ;  /* 0x03888000050085a7 */ /* 0x000e24000800007f */
[----:B0-----:R-:W-:Y:S05]  /*309b0*/  @!P0 BRA `(.L_x_3435) ;  /* 0xfffffffc00f08947 */ /* 0x001fea000383ffff */
.L_x_3057:
[----:B------:R-:W-:Y:S05]  /*309c0*/  BSYNC B8 ;  /* 0x0000000000087941 */ /* 0x000fea0003800000 */
.L_x_3054:
[----:B------:R-:W-:Y:S05]  /*309d0*/  EXIT ;  /* 0x000000000000794d */ /* 0x000fea0003800000 */
.L_x_3081:
[----:B-1----:R1:W2:Y:S02]  /*309e0*/  SYNCS.PHASECHK.TRANS64.TRYWAIT P6, [R88+URZ+0x38890], R98 ;  /* 0x03889062580075a7 */ /* 0x0022a400080c017f */
[----:B--2---:R-:W-:Y:S05]  /*309f0*/  @!P6 NANOSLEEP.SYNCS 0x989680 ;  /* 0x009896800000e95d */ /* 0x004fea0003900000 */
[----:B------:R-:W2:Y:S02]  /*30a00*/  @!P6 SYNCS.PHASECHK.TRANS64 P6, [R88+URZ+0x38890], R98 ;  /* 0x038890625800e5a7 */ /* 0x000ea400080c007f */
[----:B--2---:R-:W-:Y:S05]  /*30a10*/  @!P6 BRA `(.L_x_3081) ;  /* 0xfffffffc00f0e947 */ /* 0x004fea000383ffff */
[----:B------:R-:W-:Y:S05]  /*30a20*/  BRA `(.L_x_3436) ;  /* 0xfffffd3000987947 */ /* 0x000fea000383ffff */
.L_x_3082:
        /* <DEDUP_REMOVED lines=8> */
.L_x_3438:
[----:B------:R-:W-:Y:S05]  /*30ab0*/  BSYNC B1 ;  /* 0x0000000000017941 */ /* 0x000fea0003800000 */
.L_x_3437:
        /* <DEDUP_REMOVED lines=8> */
.L_x_3439:
[----:B------:R-:W-:Y:S01]  /*30b40*/  IMAD.MOV.U32 R11, RZ, RZ, R14 ;  /* 0x000000ffff0b7224 */ /* 0x000fe200078e000e */
[----:B------:R-:W-:Y:S06]  /*30b50*/  BRA `(.L_x_3440) ;  /* 0xfffffd3000607947 */ /* 0x000fec000383ffff */
.L_x_3091:
[----:B------:R-:W-:Y:S01]  /*30b60*/  BSSY B1, `(.L_x_3441) ;  /* 0x0000008000017945 */ /* 0x000fe20003800000 */
[----:B0-----:R-:W-:Y:S01]  /*30b70*/  IMAD.MOV.U32 R13, RZ, RZ, R100 ;  /* 0x000000ffff0d7224 */ /* 0x001fe200078e0064 */
[----:B------:R-:W-:Y:S01]  /*30b80*/  MOV R12, 0x1 ;  /* 0x00000001000c7802 */ /* 0x000fe20000000f00 */
[----:B----4-:R-:W-:Y:S02]  /*30b90*/  IMAD.MOV.U32 R11, RZ, RZ, 0x181f ;  /* 0x0000181fff0b7424 */ /* 0x010fe400078e00ff */
[----:B------:R-:W-:-:S07]  /*30ba0*/  IMAD.MOV.U32 R15, RZ, RZ, -0x1 ;  /* 0xffffffffff0f7424 */ /* 0x000fce00078e00ff */
[----:B-123--:R-:W-:Y:S05]  /*30bb0*/  WARPSYNC.COLLECTIVE R15, `(.L_x_3442) ;  /* 0x000000000f087348 */ /* 0x00efea0003c00000 */
[----:B------:R0:W4:Y:S02]  /*30bc0*/  SHFL.IDX P6, R14, R13, R12, R11 ;  /* 0x0000000c0d0e7389 */ /* 0x00012400000c000b */
[----:B01234-:R-:W-:Y:S01]  /*30bd0*/  ENDCOLLECTIVE ;  /* 0x000000000000791b */ /* 0x01ffe20003800000 */
.L_x_3442:
[----:B------:R-:W-:Y:S05]  /*30be0*/  BSYNC B1 ;  /* 0x0000000000017941 */ /* 0x000fea0003800000 */
.L_x_3441:
        /* <DEDUP_REMOVED lines=8> */
.L_x_3443:
[----:B------:R-:W-:Y:S01]  /*30c70*/  IMAD.MOV.U32 R65, RZ, RZ, R14 ;  /* 0x000000ffff417224 */ /* 0x000fe200078e000e */
[----:B------:R-:W-:Y:S06]  /*30c80*/  BRA `(.L_x_3444) ;  /* 0xfffffd3c00f47947 */ /* 0x000fec000383ffff */
.L_x_3100:
        /* <DEDUP_REMOVED lines=8> */
.L_x_3446:
[----:B------:R-:W-:Y:S05]  /*30d10*/  BSYNC B1 ;  /* 0x0000000000017941 */ /* 0x000fea0003800000 */
.L_x_3445:
        /* <DEDUP_REMOVED lines=8> */
.L_x_3447:
[----:B------:R-:W-:Y:S01]  /*30da0*/  IMAD.MOV.U32 R57, RZ, RZ, R14 ;  /* 0x000000ffff397224 */ /* 0x000fe200078e000e */
[----:B------:R-:W-:Y:S06]  /*30db0*/  BRA `(.L_x_3448) ;  /* 0xfffffd4c00847947 */ /* 0x000fec000383ffff */
.L_x_3109:
        /* <DEDUP_REMOVED lines=8> */
.L_x_3450:
[----:B------:R-:W-:Y:S05]  /*30e40*/  BSYNC B1 ;  /* 0x0000000000017941 */ /* 0x000fea0003800000 */
.L_x_3449:
        /* <DEDUP_REMOVED lines=8> */
.L_x_3451:
[----:B------:R-:W-:Y:S01]  /*30ed0*/  IMAD.MOV.U32 R99, RZ, RZ, R14 ;  /* 0x000000ffff637224 */ /* 0x000fe200078e000e */
[----:B------:R-:W-:Y:S06]  /*30ee0*/  BRA `(.L_x_3452) ;  /* 0xfffffd5c00107947 */ /* 0x000fec000383ffff */
.L_x_3119:
[----:B-1----:R1:W2:Y:S02]  /*30ef0*/  SYNCS.PHASECHK.TRANS64.TRYWAIT P3, [R88+URZ+0x38890], R98 ;  /* 0x03889062580075a7 */ /* 0x0022a4000806017f */
[----:B--2---:R-:W-:Y:S05]  /*30f00*/  @!P3 NANOSLEEP.SYNCS 0x989680 ;  /* 0x009896800000b95d */ /* 0x004fea0003900000 */
[----:B------:R-:W2:Y:S02]  /*30f10*/  @!P3 SYNCS.PHASECHK.TRANS64 P3, [R88+URZ+0x38890], R98 ;  /* 0x038890625800b5a7 */ /* 0x000ea4000806007f */
[----:B--2---:R-:W-:Y:S05]  /*30f20*/  @!P3 BRA `(.L_x_3119) ;  /* 0xfffffffc00f0b947 */ /* 0x004fea000383ffff */
[----:B------:R-:W-:Y:S05]  /*30f30*/  BRA `(.L_x_3453) ;  /* 0xfffffd7000587947 */ /* 0x000fea000383ffff */
.L_x_3120:
[----:B------:R-:W-:Y:S01]  /*30f40*/  BSSY B1, `(.L_x_3454) ;  /* 0x0000008000017945 */ /* 0x000fe20003800000 */
[----:B------:R-:W-:Y:S01]  /*30f50*/  IMAD.MOV.U32 R13, RZ, RZ, R100 ;  /* 0x000000ffff0d7224 */ /* 0x000fe200078e0064 */
[----:B------:R-:W-:Y:S01]  /*30f60*/  MOV R12, RZ ;  /* 0x000000ff000c7202 */ /* 0x000fe20000000f00 */
[----:B------:R-:W-:Y:S02]  /*30f70*/  IMAD.MOV.U32 R11, RZ, RZ, 0x181f ;  /* 0x0000181fff0b7424 */ /* 0x000fe400078e00ff */
[----:B------:R-:W-:-:S07]  /*30f80*/  IMAD.MOV.U32 R15, RZ, RZ, -0x1 ;  /* 0xffffffffff0f7424 */ /* 0x000fce00078e00ff */
[----:B-1----:R-:W-:Y:S05]  /*30f90*/  WARPSYNC.COLLECTIVE R15, `(.L_x_3455) ;  /* 0x000000000f087348 */ /* 0x002fea0003c00000 */
[----:B------:R0:W2:Y:S02]  /*30fa0*/  SHFL.IDX P6, R14, R13, R12, R11 ;  /* 0x0000000c0d0e7389 */ /* 0x0000a400000c000b */
[----:B012---:R-:W-:Y:S01]  /*30fb0*/  ENDCOLLECTIVE ;  /* 0x000000000000791b */ /* 0x007fe20003800000 */
.L_x_3455:
[----:B------:R-:W-:Y:S05]  /*30fc0*/  BSYNC B1 ;  /* 0x0000000000017941 */ /* 0x000fea0003800000 */
.L_x_3454:
        /* <DEDUP_REMOVED lines=8> */
.L_x_3456:
[----:B------:R-:W-:Y:S01]  /*31050*/  IMAD.MOV.U32 R11, RZ, RZ, R14 ;  /* 0x000000ffff0b7224 */ /* 0x000fe200078e000e */
[----:B------:R-:W-:Y:S06]  /*31060*/  BRA `(.L_x_3457) ;  /* 0xfffffd7000247947 */ /* 0x000fec000383ffff */
.L_x_3125:
[----:B------:R-:W-:Y:S01]  /*31070*/  BSSY B1, `(.L_x_3458) ;  /* 0x0000008000017945 */ /* 0x000fe20003800000 */
[----:B----4-:R-:W-:Y:S01]  /*31080*/  IMAD.MOV.U32 R13, RZ, RZ, R100 ;  /* 0x000000ffff0d7224 */ /* 0x010fe200078e0064 */
[----:B------:R-:W-:Y:S01]  /*31090*/  MOV R12, 0x1 ;  /* 0x00000001000c7802 */ /* 0x000fe20000000f00 */
[----:B---3--:R-:W-:Y:S02]  /*310a0*/  IMAD.MOV.U32 R11, RZ, RZ, 0x181f ;  /* 0x0000181fff0b7424 */ /* 0x008fe400078e00ff */
[----:B------:R-:W-:-:S07]  /*310b0*/  IMAD.MOV.U32 R15, RZ, RZ, -0x1 ;  /* 0xffffffffff0f7424 */ /* 0x000fce00078e00ff */
[----:B012---:R-:W-:Y:S05]  /*310c0*/  WARPSYNC.COLLECTIVE R15, `(.L_x_3459) ;  /* 0x000000000f087348 */ /* 0x007fea0003c00000 */
[----:B------:R3:W4:Y:S02]  /*310d0*/  SHFL.IDX P6, R14, R13, R12, R11 ;  /* 0x0000000c0d0e7389 */ /* 0x00072400000c000b */
[----:B01234-:R-:W-:Y:S01]  /*310e0*/  ENDCOLLECTIVE ;  /* 0x000000000000791b */ /* 0x01ffe20003800000 */
.L_x_3459:
[----:B------:R-:W-:Y:S05]  /*310f0*/  BSYNC B1 ;  /* 0x0000000000017941 */ /* 0x000fea0003800000 */
.L_x_3458:
        /* <DEDUP_REMOVED lines=8> */
.L_x_3460:
[----:B------:R-:W-:Y:S01]  /*31180*/  IMAD.MOV.U32 R42, RZ, RZ, R14 ;  /* 0x000000ffff2a7224 */ /* 0x000fe200078e000e */
[----:B------:R-:W-:Y:S06]  /*31190*/  BRA `(.L_x_3461) ;  /* 0xfffffd7c00f47947 */ /* 0x000fec000383ffff */
.L_x_3130:
[----:B------:R-:W-:Y:S01]  /*311a0*/  BSSY B1, `(.L_x_3462) ;  /* 0x0000008000017945 */ /* 0x000fe20003800000 */
[----:B---34-:R-:W-:Y:S01]  /*311b0*/  IMAD.MOV.U32 R13, RZ, RZ, R100 ;  /* 0x000000ffff0d7224 */ /* 0x018fe200078e0064 */
[----:B------:R-:W-:Y:S01]  /*311c0*/  MOV R12, 0x2 ;  /* 0x00000002000c7802 */ /* 0x000fe20000000f00 */
[----:B------:R-:W-:Y:S02]  /*311d0*/  IMAD.MOV.U32 R11, RZ, RZ, 0x181f ;  /* 0x0000181fff0b7424 */ /* 0x000fe400078e00ff */
[----:B------:R-:W-:-:S07]  /*311e0*/  IMAD.MOV.U32 R15, RZ, RZ, -0x1 ;  /* 0xffffffffff0f7424 */ /* 0x000fce00078e00ff */
[----:B012---:R-:W-:Y:S05]  /*311f0*/  WARPSYNC.COLLECTIVE R15, `(.L_x_3463) ;  /* 0x000000000f087348 */ /* 0x007fea0003c00000 */
[----:B------:R3:W4:Y:S02]  /*31200*/  SHFL.IDX P6, R14, R13, R12, R11 ;  /* 0x0000000c0d0e7389 */ /* 0x00072400000c000b */
[----:B01234-:R-:W-:Y:S01]  /*31210*/  ENDCOLLECTIVE ;  /* 0x000000000000791b */ /* 0x01ffe20003800000 */
.L_x_3463:
[----:B------:R-:W-:Y:S05]  /*31220*/  BSYNC B1 ;  /* 0x0000000000017941 */ /* 0x000fea0003800000 */
.L_x_3462:
        /* <DEDUP_REMOVED lines=8> */
.L_x_3464:
[----:B------:R-:W-:Y:S01]  /*312b0*/  IMAD.MOV.U32 R42, RZ, RZ, R14 ;  /* 0x000000ffff2a7224 */ /* 0x000fe200078e000e */
[----:B------:R-:W-:Y:S06]  /*312c0*/  BRA `(.L_x_3465) ;  /* 0xfffffd8c00bc7947 */ /* 0x000fec000383ffff */
.L_x_3135:
[----:B------:R-:W-:Y:S01]  /*312d0*/  BSSY B1, `(.L_x_3466) ;  /* 0x0000008000017945 */ /* 0x000fe20003800000 */
[----:B-1--4-:R-:W-:Y:S01]  /*312e0*/  IMAD.MOV.U32 R13, RZ, RZ, R100 ;  /* 0x000000ffff0d7224 */ /* 0x012fe200078e0064 */
[----:B------:R-:W-:Y:S01]  /*312f0*/  MOV R12, 0x3 ;  /* 0x00000003000c7802 */ /* 0x000fe20000000f00 */
[----:B------:R-:W-:Y:S02]  /*31300*/  IMAD.MOV.U32 R11, RZ, RZ, 0x181f ;  /* 0x0000181fff0b7424 */ /* 0x000fe400078e00ff */
[----:B------:R-:W-:-:S07]  /*31310*/  IMAD.MOV.U32 R15, RZ, RZ, -0x1 ;  /* 0xffffffffff0f7424 */ /* 0x000fce00078e00ff */
[----:B0-23--:R-:W-:Y:S05]  /*31320*/  WARPSYNC.COLLECTIVE R15, `(.L_x_3467) ;  /* 0x000000000f087348 */ /* 0x00dfea0003c00000 */
[----:B------:R1:W4:Y:S02]  /*31330*/  SHFL.IDX P6, R14, R13, R12, R11 ;  /* 0x0000000c0d0e7389 */ /* 0x00032400000c000b */
[----:B01234-:R-:W-:Y:S01]  /*31340*/  ENDCOLLECTIVE ;  /* 0x000000000000791b */ /* 0x01ffe20003800000 */
.L_x_3467:
[----:B------:R-:W-:Y:S05]  /*31350*/  BSYNC B1 ;  /* 0x0000000000017941 */ /* 0x000fea0003800000 */
.L_x_3466:
        /* <DEDUP_REMOVED lines=8> */
.L_x_3468:
[----:B------:R-:W-:Y:S01]  /*313e0*/  IMAD.MOV.U32 R42, RZ, RZ, R14 ;  /* 0x000000ffff2a7224 */ /* 0x000fe200078e000e */
[----:B------:R-:W-:Y:S06]  /*313f0*/  BRA `(.L_x_3469) ;  /* 0xfffffd9c00887947 */ /* 0x000fec000383ffff */
.L_x_3140:
[----:B0-----:R0:W1:Y:S02]  /*31400*/  SYNCS.PHASECHK.TRANS64.TRYWAIT P2, [R88+URZ+0x38890], R98 ;  /* 0x03889062580075a7 */ /* 0x001064000804017f */
[----:B-1----:R-:W-:Y:S05]  /*31410*/  @!P2 NANOSLEEP.SYNCS 0x989680 ;  /* 0x009896800000a95d */ /* 0x002fea0003900000 */
[----:B------:R-:W1:Y:S02]  /*31420*/  @!P2 SYNCS.PHASECHK.TRANS64 P2, [R88+URZ+0x38890], R98 ;  /* 0x038890625800a5a7 */ /* 0x000e64000804007f */
[----:B-1----:R-:W-:Y:S05]  /*31430*/  @!P2 BRA `(.L_x_3140) ;  /* 0xfffffffc00f0a947 */ /* 0x002fea000383ffff */
[----:B------:R-:W-:Y:S05]  /*31440*/  BRA `(.L_x_3470) ;  /* 0xfffffdac00ac7947 */ /* 0x000fea000383ffff */
.L_x_3141:
[----:B------:R-:W-:Y:S01]  /*31450*/  BSSY B1, `(.L_x_3471) ;  /* 0x0000008000017945 */ /* 0x000fe20003800000 */
[----:B------:R-:W-:Y:S01]  /*31460*/  IMAD.MOV.U32 R13, RZ, RZ, R41 ;  /* 0x000000ffff0d7224 */ /* 0x000fe200078e0029 */
[----:B------:R-:W-:Y:S01]  /*31470*/  MOV R12, RZ ;  /* 0x000000ff000c7202 */ /* 0x000fe20000000f00 */
[----:B------:R-:W-:Y:S02]  /*31480*/  IMAD.MOV.U32 R11, RZ, RZ, 0x181f ;  /* 0x0000181fff0b7424 */ /* 0x000fe400078e00ff */
[----:B------:R-:W-:-:S07]  /*31490*/  IMAD.MOV.U32 R15, RZ, RZ, -0x1 ;  /* 0xffffffffff0f7424 */ /* 0x000fce00078e00ff */
[----:B0-----:R-:W-:Y:S05]  /*314a0*/  WARPSYNC.COLLECTIVE R15, `(.L_x_3472) ;  /* 0x000000000f087348 */ /* 0x001fea0003c00000 */
[----:B------:R1:W2:Y:S02]  /*314b0*/  SHFL.IDX P6, R14, R13, R12, R11 ;  /* 0x0000000c0d0e7389 */ /* 0x0002a400000c000b */
[----:B012---:R-:W-:Y:S01]  /*314c0*/  ENDCOLLECTIVE ;  /* 0x000000000000791b */ /* 0x007fe20003800000 */
.L_x_3472:
[----:B------:R-:W-:Y:S05]  /*314d0*/  BSYNC B1 ;  /* 0x0000000000017941 */ /* 0x000fea0003800000 */
.L_x_3471:
        /* <DEDUP_REMOVED lines=8> */
.L_x_3473:
[----:B------:R-:W-:Y:S05]  /*31560*/  BRA `(.L_x_3474) ;  /* 0xfffffdac00cc7947 */ /* 0x000fea000383ffff */
.L_x_3144:
        /* <DEDUP_REMOVED lines=8> */
.L_x_3476:
[----:B------:R-:W-:Y:S05]  /*315f0*/  BSYNC B1 ;  /* 0x0000000000017941 */ /* 0x000fea0003800000 */
.L_x_3475:
        /* <DEDUP_REMOVED lines=8> */
.L_x_3477:
[----:B------:R-:W-:Y:S05]  /*31680*/  BRA `(.L_x_3478) ;  /* 0xfffffdac00cc7947 */ /* 0x000fea000383ffff */
.L_x_3147:
[----:B------:R-:W-:Y:S01]  /*31690*/  BSSY B1, `(.L_x_3479) ;  /* 0x0000008000017945 */ /* 0x000fe20003800000 */
[----:B---3--:R-:W-:Y:S01]  /*316a0*/  IMAD.MOV.U32 R13, RZ, RZ, R41 ;  /* 0x000000ffff0d7224 */ /* 0x008fe200078e0029 */
[----:B------:R-:W-:Y:S01]  /*316b0*/  MOV R15, 0xffffffff ;  /* 0xffffffff000f7802 */ /* 0x000fe20000000f00 */
[----:B------:R-:W-:Y:S02]  /*316c0*/  IMAD.MOV.U32 R12, RZ, RZ, 0x2 ;  /* 0x00000002ff0c7424 */ /* 0x000fe400078e00ff */
[----:B------:R-:W-:-:S07]  /*316d0*/  IMAD.MOV.U32 R11, RZ, RZ, 0x181f ;  /* 0x0000181fff0b7424 */ /* 0x000fce00078e00ff */
[----:B012-4-:R-:W-:Y:S05]  /*316e0*/  WARPSYNC.COLLECTIVE R15, `(.L_x_3480) ;  /* 0x000000000f087348 */ /* 0x017fea0003c00000 */
[----:B------:R3:W0:Y:S02]  /*316f0*/  SHFL.IDX P6, R14, R13, R12, R11 ;  /* 0x0000000c0d0e7389 */ /* 0x00062400000c000b */
[----:B01234-:R-:W-:Y:S01]  /*31700*/  ENDCOLLECTIVE ;  /* 0x000000000000791b */ /* 0x01ffe20003800000 */
.L_x_3480:
[----:B------:R-:W-:Y:S05]  /*31710*/  BSYNC B1 ;  /* 0x0000000000017941 */ /* 0x000fea0003800000 */
.L_x_3479:
        /* <DEDUP_REMOVED lines=8> */
.L_x_3481:
[----:B------:R-:W-:Y:S05]  /*317a0*/  BRA `(.L_x_3482) ;  /* 0xfffffdac00d07947 */ /* 0x000fea000383ffff */
.L_x_3150:
        /* <DEDUP_REMOVED lines=8> */
.L_x_3484:
[----:B------:R-:W-:Y:S05]  /*31830*/  BSYNC B1 ;  /* 0x0000000000017941 */ /* 0x000fea0003800000 */
.L_x_3483:
        /* <DEDUP_REMOVED lines=8> */
.L_x_3485:
[----:B------:R-:W-:Y:S05]  /*318c0*/  BRA `(.L_x_3486) ;  /* 0xfffffdac00d47947 */ /* 0x000fea000383ffff */
.L_x_3154:
[----:B------:R0:W0:Y:S02]  /*318d0*/  SYNCS.PHASECHK.TRANS64.TRYWAIT P3, [R88+URZ+0x388b0], R98 ;  /* 0x0388b062580075a7 */ /* 0x000024000806017f */
[----:B0-----:R-:W-:Y:S05]  /*318e0*/  @!P3 NANOSLEEP.SYNCS 0x989680 ;  /* 0x009896800000b95d */ /* 0x001fea0003900000 */
[----:B------:R-:W0:Y:S02]  /*318f0*/  @!P3 SYNCS.PHASECHK.TRANS64 P3, [R88+URZ+0x388b0], R98 ;  /* 0x0388b0625800b5a7 */ /* 0x000e24000806007f */
[----:B0-----:R-:W-:Y:S05]  /*31900*/  @!P3 BRA `(.L_x_3154) ;  /* 0xfffffffc00f0b947 */ /* 0x001fea000383ffff */
[----:B------:R-:W-:Y:S05]  /*31910*/  BRA `(.L_x_3487) ;  /* 0xfffffdb0004c7947 */ /* 0x000fea000383ffff */
.L_x_3168:
[----:B------:R-:W-:Y:S01]  /*31920*/  BSSY B0, `(.L_x_3488) ;  /* 0x0000007000007945 */ /* 0x000fe20003800000 */
[----:B------:R-:W-:Y:S02]  /*31930*/  IMAD.MOV.U32 R12, RZ, RZ, RZ ;  /* 0x000000ffff0c7224 */ /* 0x000fe400078e00ff */
[----:B------:R-:W-:Y:S02]  /*31940*/  IMAD.MOV.U32 R11, RZ, RZ, 0x1f ;  /* 0x0000001fff0b7424 */ /* 0x000fe400078e00ff */
[----:B------:R-:W-:-:S07]  /*31950*/  IMAD.MOV.U32 R15, RZ, RZ, -0x1 ;  /* 0xffffffffff0f7424 */ /* 0x000fce00078e00ff */
[----:B-----5:R-:W-:Y:S05]  /*31960*/  WARPSYNC.COLLECTIVE R15, `(.L_x_3489) ;  /* 0x000000000f087348 */ /* 0x020fea0003c00000 */
[----:B------:R0:W1:Y:S02]  /*31970*/  SHFL.IDX P6, R14, R13, R12, R11 ;  /* 0x0000000c0d0e7389 */ /* 0x00006400000c000b */
[----:B01---5:R-:W-:Y:S01]  /*31980*/  ENDCOLLECTIVE ;  /* 0x000000000000791b */ /* 0x023fe20003800000 */
.L_x_3489:
[----:B------:R-:W-:Y:S05]  /*31990*/  BSYNC B0 ;  /* 0x0000000000007941 */ /* 0x000fea0003800000 */
.L_x_3488:
[----:B------:R-:W-:Y:S05]  /*319a0*/  BRA `(.L_x_3490) ;  /* 0xfffffdc000707947 */ /* 0x000fea000383ffff */
.L_x_3180:
        /* <DEDUP_REMOVED lines=8> */
.L_x_3492:
[----:B------:R-:W-:Y:S05]  /*31a30*/  BSYNC B1 ;  /* 0x0000000000017941 */ /* 0x000fea0003800000 */
.L_x_3491:
        /* <DEDUP_REMOVED lines=8> */
.L_x_3493:
[----:B------:R-:W-:Y:S02]  /*31ac0*/  IMAD.MOV.U32 R13, RZ, RZ, R37 ;  /* 0x000000ffff0d7224 */ /* 0x000fe400078e0025 */
[----:B------:R-:W-:-:S07]  /*31ad0*/  IMAD.MOV.U32 R4, RZ, RZ, R14 ;  /* 0x000000ffff047224 */ /* 0x000fce00078e000e */
[----:B------:R-:W-:Y:S05]  /*31ae0*/  WARPSYNC.COLLECTIVE R15, `(.L_x_3494) ;  /* 0x000000000f087348 */ /* 0x000fea0003c00000 */
[----:B------:R0:W1:Y:S02]  /*31af0*/  SHFL.IDX P6, R14, R13, R12, R11 ;  /* 0x0000000c0d0e7389 */ /* 0x00006400000c000b */
[----:B01----:R-:W-:Y:S01]  /*31b00*/  ENDCOLLECTIVE ;  /* 0x000000000000791b */ /* 0x003fe20003800000 */
.L_x_3494:
[----:B------:R-:W-:Y:S01]  /*31b10*/  MOV R13, R48 ;  /* 0x00000030000d7202 */ /* 0x000fe20000000f00 */
[----:B------:R-:W-:-:S07]  /*31b20*/  IMAD.MOV.U32 R9, RZ, RZ, R14 ;  /* 0x000000ffff097224 */ /* 0x000fce00078e000e */
[----:B------:R-:W-:Y:S05]  /*31b30*/  WARPSYNC.COLLECTIVE R15, `(.L_x_3495) ;  /* 0x000000000f087348 */ /* 0x000fea0003c00000 */
[----:B------:R0:W1:Y:S02]  /*31b40*/  SHFL.IDX P6, R14, R13, R12, R11 ;  /* 0x0000000c0d0e7389 */ /* 0x00006400000c000b */
[----:B01----:R-:W-:Y:S01]  /*31b50*/  ENDCOLLECTIVE ;  /* 0x000000000000791b */ /* 0x003fe20003800000 */
.L_x_3495:
[----:B------:R-:W-:Y:S05]  /*31b60*/  BRA `(.L_x_3496) ;  /* 0xfffffdc400d07947 */ /* 0x000fea000383ffff */
.L_x_3183:
[----:B------:R-:W-:Y:S01]  /*31b70*/  BSSY B1, `(.L_x_3497) ;  /* 0x0000008000017945 */ /* 0x000fe20003800000 */
[----:B0-----:R-:W-:Y:S02]  /*31b80*/  IMAD.MOV.U32 R13, RZ, RZ, R49 ;  /* 0x000000ffff0d7224 */ /* 0x001fe400078e0031 */
[----:B------:R-:W-:Y:S02]  /*31b90*/  IMAD.MOV.U32 R12, RZ, RZ, 0x1 ;  /* 0x00000001ff0c7424 */ /* 0x000fe400078e00ff */
[----:B------:R-:W-:Y:S02]  /*31ba0*/  IMAD.MOV.U32 R11, RZ, RZ, 0x181f ;  /* 0x0000181fff0b7424 */ /* 0x000fe400078e00ff */
[----:B------:R-:W-:-:S07]  /*31bb0*/  IMAD.MOV.U32 R15, RZ, RZ, -0x1 ;  /* 0xffffffffff0f7424 */ /* 0x000fce00078e00ff */
[----:B-12345:R-:W-:Y:S05]  /*31bc0*/  WARPSYNC.COLLECTIVE R15, `(.L_x_3498) ;  /* 0x000000000f087348 */ /* 0x03efea0003c00000 */
[----:B------:R0:W0:Y:S02]  /*31bd0*/  SHFL.IDX P6, R14, R13, R12, R11 ;  /* 0x0000000c0d0e7389 */ /* 0x00002400000c000b */
[----:B012345:R-:W-:Y:S01]  /*31be0*/  ENDCOLLECTIVE ;  /* 0x000000000000791b */ /* 0x03ffe20003800000 */
.L_x_3498:
[----:B------:R-:W-:Y:S05]  /*31bf0*/  BSYNC B1 ;  /* 0x0000000000017941 */ /* 0x000fea0003800000 */
.L_x_3497:
        /* <DEDUP_REMOVED lines=8> */
.L_x_3499:
[----:B------:R-:W-:Y:S01]  /*31c80*/  IMAD.MOV.U32 R13, RZ, RZ, R37 ;  /* 0x000000ffff0d7224 */ /* 0x000fe200078e0025 */
[----:B------:R-:W-:-:S07]  /*31c90*/  MOV R4, R14 ;  /* 0x0000000e00047202 */ /* 0x000fce0000000f00 */
[----:B------:R-:W-:Y:S05]  /*31ca0*/  WARPSYNC.COLLECTIVE R15, `(.L_x_3500) ;  /* 0x000000000f087348 */ /* 0x000fea0003c00000 */
[----:B------:R0:W1:Y:S02]  /*31cb0*/  SHFL.IDX P6, R14, R13, R12, R11 ;  /* 0x0000000c0d0e7389 */ /* 0x00006400000c000b */
[----:B01----:R-:W-:Y:S01]  /*31cc0*/  ENDCOLLECTIVE ;  /* 0x000000000000791b */ /* 0x003fe20003800000 */
.L_x_3500:
[----:B------:R-:W-:Y:S02]  /*31cd0*/  IMAD.MOV.U32 R13, RZ, RZ, R48 ;  /* 0x000000ffff0d7224 */ /* 0x000fe400078e0030 */
[----:B------:R-:W-:-:S07]  /*31ce0*/  IMAD.MOV.U32 R9, RZ, RZ, R14 ;  /* 0x000000ffff097224 */ /* 0x000fce00078e000e */
[----:B------:R-:W-:Y:S05]  /*31cf0*/  WARPSYNC.COLLECTIVE R15, `(.L_x_3501) ;  /* 0x000000000f087348 */ /* 0x000fea0003c00000 */
[----:B------:R0:W1:Y:S02]  /*31d00*/  SHFL.IDX P6, R14, R13, R12, R11 ;  /* 0x0000000c0d0e7389 */ /* 0x00006400000c000b */
[----:B01----:R-:W-:Y:S01]  /*31d10*/  ENDCOLLECTIVE ;  /* 0x000000000000791b */ /* 0x003fe20003800000 */
.L_x_3501:
[----:B------:R-:W-:Y:S05]  /*31d20*/  BRA `(.L_x_3502) ;  /* 0xfffffdc400f47947 */ /* 0x000fea000383ffff */
.L_x_3186:
        /* <DEDUP_REMOVED lines=8> */
.L_x_3504:
[----:B------:R-:W-:Y:S05]  /*31db0*/  BSYNC B1 ;  /* 0x0000000000017941 */ /* 0x000fea0003800000 */
.L_x_3503:
        /* <DEDUP_REMOVED lines=8> */
.L_x_3505:
[----:B------:R-:W-:Y:S02]  /*31e40*/  IMAD.MOV.U32 R13, RZ, RZ, R37 ;  /* 0x000000ffff0d7224 */ /* 0x000fe400078e0025 */
[----:B------:R-:W-:-:S07]  /*31e50*/  IMAD.MOV.U32 R4, RZ, RZ, R14 ;  /* 0x000000ffff047224 */ /* 0x000fce00078e000e */
[----:B------:R-:W-:Y:S05]  /*31e60*/  WARPSYNC.COLLECTIVE R15, `(.L_x_3506) ;  /* 0x000000000f087348 */ /* 0x000fea0003c00000 */
[----:B------:R0:W1:Y:S02]  /*31e70*/  SHFL.IDX P6, R14, R13, R12, R11 ;  /* 0x0000000c0d0e7389 */ /* 0x00006400000c000b */
[----:B01----:R-:W-:Y:S01]  /*31e80*/  ENDCOLLECTIVE ;  /* 0x000000000000791b */ /* 0x003fe20003800000 */
.L_x_3506:
[----:B------:R-:W-:Y:S02]  /*31e90*/  IMAD.MOV.U32 R13, RZ, RZ, R48 ;  /* 0x000000ffff0d7224 */ /* 0x000fe400078e0030 */
[----:B------:R-:W-:-:S07]  /*31ea0*/  IMAD.MOV.U32 R9, RZ, RZ, R14 ;  /* 0x000000ffff097224 */ /* 0x000fce00078e000e */
[----:B------:R-:W-:Y:S05]  /*31eb0*/  WARPSYNC.COLLECTIVE R15, `(.L_x_3507) ;  /* 0x000000000f087348 */ /* 0x000fea0003c00000 */
[----:B------:R0:W1:Y:S02]  /*31ec0*/  SHFL.IDX P6, R14, R13, R12, R11 ;  /* 0x0000000c0d0e7389 */ /* 0x00006400000c000b */
[----:B01----:R-:W-:Y:S01]  /*31ed0*/  ENDCOLLECTIVE ;  /* 0x000000000000791b */ /* 0x003fe20003800000 */
.L_x_3507:
[----:B------:R-:W-:Y:S05]  /*31ee0*/  BRA `(.L_x_3508) ;  /* 0xfffffdc8000c7947 */ /* 0x000fea000383ffff */
.L_x_3189:
[----:B------:R-:W-:Y:S01]  /*31ef0*/  BSSY B1, `(.L_x_3509) ;  /* 0x0000008000017945 */ /* 0x000fe20003800000 */
[----:B------:R-:W-:Y:S01]  /*31f00*/  IMAD.MOV.U32 R13, RZ, RZ, R49 ;  /* 0x000000ffff0d7224 */ /* 0x000fe200078e0031 */
[----:B------:R-:W-:Y:S01]  /*31f10*/  MOV R15, 0xffffffff ;  /* 0xffffffff000f7802 */ /* 0x000fe20000000f00 */
[----:B------:R-:W-:Y:S02]  /*31f20*/  IMAD.MOV.U32 R12, RZ, RZ, 0x3 ;  /* 0x00000003ff0c7424 */ /* 0x000fe400078e00ff */
[----:B------:R-:W-:-:S07]  /*31f30*/  IMAD.MOV.U32 R11, RZ, RZ, 0x181f ;  /* 0x0000181fff0b7424 */ /* 0x000fce00078e00ff */
[----:B0-23-5:R-:W-:Y:S05]  /*31f40*/  WARPSYNC.COLLECTIVE R15, `(.L_x_3510) ;  /* 0x000000000f087348 */ /* 0x02dfea0003c00000 */
[----:B0-----:R0:W1:Y:S02]  /*31f50*/  SHFL.IDX P6, R14, R13, R12, R11 ;  /* 0x0000000c0d0e7389 */ /* 0x00106400000c000b */
[----:B0123-5:R-:W-:Y:S01]  /*31f60*/  ENDCOLLECTIVE ;  /* 0x000000000000791b */ /* 0x02ffe20003800000 */
.L_x_3510:
[----:B------:R-:W-:Y:S05]  /*31f70*/  BSYNC B1 ;  /* 0x0000000000017941 */ /* 0x000fea0003800000 */
.L_x_3509:
        /* <DEDUP_REMOVED lines=8> */
.L_x_3511:
[----:B------:R-:W-:Y:S02]  /*32000*/  IMAD.MOV.U32 R13, RZ, RZ, R37 ;  /* 0x000000ffff0d7224 */ /* 0x000fe400078e0025 */
[----:B------:R-:W-:-:S07]  /*32010*/  IMAD.MOV.U32 R4, RZ, RZ, R14 ;  /* 0x000000ffff047224 */ /* 0x000fce00078e000e */
[----:B------:R-:W-:Y:S05]  /*32020*/  WARPSYNC.COLLECTIVE R15, `(.L_x_3512) ;  /* 0x000000000f087348 */ /* 0x000fea0003c00000 */
[----:B------:R0:W1:Y:S02]  /*32030*/  SHFL.IDX P6, R14, R13, R12, R11 ;  /* 0x0000000c0d0e7389 */ /* 0x00006400000c000b */
[----:B01----:R-:W-:Y:S01]  /*32040*/  ENDCOLLECTIVE ;  /* 0x000000000000791b */ /* 0x003fe20003800000 */
.L_x_3512:
[----:B------:R-:W-:Y:S02]  /*32050*/  IMAD.MOV.U32 R13, RZ, RZ, R48 ;  /* 0x000000ffff0d7224 */ /* 0x000fe400078e0030 */
[----:B------:R-:W-:-:S07]  /*32060*/  IMAD.MOV.U32 R37, RZ, RZ, R14 ;  /* 0x000000ffff257224 */ /* 0x000fce00078e000e */
[----:B------:R-:W-:Y:S05]  /*32070*/  WARPSYNC.COLLECTIVE R15, `(.L_x_3513) ;  /* 0x000000000f087348 */ /* 0x000fea0003c00000 */
[----:B------:R0:W1:Y:S02]  /*32080*/  SHFL.IDX P6, R14, R13, R12, R11 ;  /* 0x0000000c0d0e7389 */ /* 0x00006400000c000b */
[----:B01----:R-:W-:Y:S01]  /*32090*/  ENDCOLLECTIVE ;  /* 0x000000000000791b */ /* 0x003fe20003800000 */
.L_x_3513:
[----:B------:R-:W-:Y:S01]  /*320a0*/  MOV R48, R14 ;  /* 0x0000000e00307202 */ /* 0x000fe20000000f00 */
[----:B------:R-:W-:Y:S06]  /*320b0*/  BRA `(.L_x_3514) ;  /* 0xfffffdc800287947 */ /* 0x000fec000383ffff */
.L_x_3193:
[----:B-1----:R1:W4:Y:S02]  /*320c0*/  SYNCS.PHASECHK.TRANS64.TRYWAIT P0, [R216+URZ+0x38800], R51 ;  /* 0x03880033d80075a7 */ /* 0x002324000800017f */
[----:B----4-:R-:W-:Y:S05]  /*320d0*/  @!P0 NANOSLEEP.SYNCS 0x989680 ;  /* 0x009896800000895d */ /* 0x010fea0003900000 */
[----:B------:R-:W4:Y:S02]  /*320e0*/  @!P0 SYNCS.PHASECHK.TRANS64 P0, [R216+URZ+0x38800], R51 ;  /* 0x03880033d80085a7 */ /* 0x000f24000800007f */
[----:B----4-:R-:W-:Y:S05]  /*320f0*/  @!P0 BRA `(.L_x_3193) ;  /* 0xfffffffc00f08947 */ /* 0x010fea000383ffff */
[----:B------:R-:W-:Y:S05]  /*32100*/  BRA `(.L_x_3515) ;  /* 0xfffffdc800ac7947 */ /* 0x000fea000383ffff */
.L_x_3209:
        /* <DEDUP_REMOVED lines=9> */
.L_x_3517:
[----:B------:R-:W-:Y:S05]  /*321a0*/  BSYNC B1 ;  /* 0x0000000000017941 */ /* 0x000fea0003800000 */
.L_x_3516:
[----:B------:R0:W5:Y:S01]  /*321b0*/  LDL R8, [R1+0x24] ;  /* 0x0000240001087983 */ /* 0x0001620000100800 */
[----:B------:R-:W-:Y:S01]  /*321c0*/  IMAD.MOV.U32 R13, RZ, RZ, R55 ;  /* 0x000000ffff0d7224 */ /* 0x000fe200078e0037 */
[----:B------:R-:W-:Y:S01]  /*321d0*/  ISETP.GE.AND P0, PT, R16, R3, PT ;  /* 0x000000031000720c */ /* 0x000fe20003f06270 */
[----:B------:R-:W-:Y:S02]  /*321e0*/  IMAD.MOV.U32 R12, RZ, RZ, RZ ;  /* 0x000000ffff0c7224 */ /* 0x000fe400078e00ff */
[----:B------:R-:W-:Y:S02]  /*321f0*/  IMAD.MOV.U32 R11, RZ, RZ, 0x181f ;  /* 0x0000181fff0b7424 */ /* 0x000fe400078e00ff */
[----:B------:R-:W-:Y:S02]  /*32200*/  IMAD.MOV.U32 R15, RZ, RZ, -0x1 ;  /* 0xffffffffff0f7424 */ /* 0x000fe400078e00ff */
[----:B0-----:R-:W-:-:S07]  /*32210*/  IMAD.MOV.U32 R5, RZ, RZ, R14 ;  /* 0x000000ffff057224 */ /* 0x001fce00078e000e */
[----:B-----5:R-:W-:Y:S05]  /*32220*/  WARPSYNC.COLLECTIVE R15, `(.L_x_3518) ;  /* 0x000000000f087348 */ /* 0x020fea0003c00000 */
[----:B------:R0:W1:Y:S02]  /*32230*/  SHFL.IDX P6, R14, R13, R12, R11 ;  /* 0x0000000c0d0e7389 */ /* 0x00006400000c000b */
[----:B01---5:R-:W-:Y:S01]  /*32240*/  ENDCOLLECTIVE ;  /* 0x000000000000791b */ /* 0x023fe20003800000 */
.L_x_3518:
[----:B------:R-:W-:Y:S01]  /*32250*/  IMAD.MOV.U32 R13, RZ, RZ, R57 ;  /* 0x000000ffff0d7224 */ /* 0x000fe200078e0039 */
[----:B------:R-:W-:-:S07]  /*32260*/  MOV R7, R14 ;  /* 0x0000000e00077202 */ /* 0x000fce0000000f00 */
[----:B------:R-:W-:Y:S05]  /*32270*/  WARPSYNC.COLLECTIVE R15, `(.L_x_3519) ;  /* 0x000000000f087348 */ /* 0x000fea0003c00000 */
[----:B------:R0:W1:Y:S02]  /*32280*/  SHFL.IDX P6, R14, R13, R12, R11 ;  /* 0x0000000c0d0e7389 */ /* 0x00006400000c000b */
[----:B01----:R-:W-:Y:S01]  /*32290*/  ENDCOLLECTIVE ;  /* 0x000000000000791b */ /* 0x003fe20003800000 */
.L_x_3519:
[----:B------:R-:W-:Y:S02]  /*322a0*/  IMAD.MOV.U32 R13, RZ, RZ, R59 ;  /* 0x000000ffff0d7224 */ /* 0x000fe400078e003b */
[----:B------:R-:W-:-:S07]  /*322b0*/  IMAD.MOV.U32 R9, RZ, RZ, R14 ;  /* 0x000000ffff097224 */ /* 0x000fce00078e000e */
[----:B------:R-:W-:Y:S05]  /*322c0*/  WARPSYNC.COLLECTIVE R15, `(.L_x_3520) ;  /* 0x000000000f087348 */ /* 0x000fea0003c00000 */
[----:B------:R0:W1:Y:S02]  /*322d0*/  SHFL.IDX P6, R14, R13, R12, R11 ;  /* 0x0000000c0d0e7389 */ /* 0x00006400000c000b */
[----:B01----:R-:W-:Y:S01]  /*322e0*/  ENDCOLLECTIVE ;  /* 0x000000000000791b */ /* 0x003fe20003800000 */
.L_x_3520:
[----:B------:R-:W-:-:S05]  /*322f0*/  IMAD R37, R8, R37, RZ ;  /* 0x0000002508257224 */ /* 0x000fca00078e02ff */
[----:B------:R-:W-:-:S13]  /*32300*/  ISETP.GE.OR P1, PT, R10, R37, P0 ;  /* 0x000000250a00720c */ /* 0x000fda0000726670 */
[C---:B------:R-:W-:Y:S02]  /*32310*/  @!P1 IADD3 R4, P2, R16.reuse, R7, RZ ;  /* 0x0000000710049210 */ /* 0x040fe40007f5e0ff */
[----:B------:R-:W-:-:S03]  /*32320*/  @!P1 IADD3 R24, P3, R16, R14, RZ ;  /* 0x0000000e10189210 */ /* 0x000fc60007f7e0ff */
[--C-:B------:R-:W-:Y:S02]  /*32330*/  @!P1 IMAD.X R5, R5, 0x1, R17.reuse, P2 ;  /* 0x0000000105059824 */ /* 0x100fe400010e0611 */
[----:B------:R-:W-:-:S04]  /*32340*/  @!P1 IMAD.X R25, R9, 0x1, R17, P3 ;  /* 0x0000000109199824 */ /* 0x000fc800018e0611 */
[----:B------:R-:W5:Y:S04]  /*32350*/  @!P1 LD.E.128 R4, desc[UR42][R4.64] ;  /* 0x0000002a04049980 */ /* 0x000f68000c101d00 */
[----:B------:R-:W5:Y:S01]  /*32360*/  @!P1 LD.E.128 R24, desc[UR42][R24.64] ;  /* 0x0000002a18189980 */ /* 0x000f62000c101d00 */
[----:B------:R-:W-:Y:S01]  /*32370*/  IMAD.MOV.U32 R13, RZ, RZ, R53 ;  /* 0x000000ffff0d7224 */ /* 0x000fe200078e0035 */
[----:B------:R-:W-:Y:S01]  /*32380*/  CS2R R44, SRZ ;  /* 0x00000000002c7805 */ /* 0x000fe2000001ff00 */
[----:B------:R-:W-:Y:S01]  /*32390*/  IMAD.MOV.U32 R12, RZ, RZ, 0x1 ;  /* 0x00000001ff0c7424 */ /* 0x000fe200078e00ff */
[----:B------:R-:W-:Y:S02]  /*323a0*/  CS2R R46, SRZ ;  /* 0x00000000002e7805 */ /* 0x000fe4000001ff00 */
[----:B------:R-:W-:-:S02]  /*323b0*/  CS2R R48, SRZ ;  /* 0x0000000000307805 */ /* 0x000fc4000001ff00 */
[----:B------:R-:W-:-:S07]  /*323c0*/  CS2R R50, SRZ ;  /* 0x0000000000327805 */ /* 0x000fce000001ff00 */
[----:B-----5:R-:W-:Y:S05]  /*323d0*/  WARPSYNC.COLLECTIVE R15, `(.L_x_3521) ;  /* 0x000000000f087348 */ /* 0x020fea0003c00000 */
[----:B------:R0:W1:Y:S02]  /*323e0*/  SHFL.IDX P6, R14, R13, R12, R11 ;  /* 0x0000000c0d0e7389 */ /* 0x00006400000c000b */
[----:B01---5:R-:W-:Y:S01]  /*323f0*/  ENDCOLLECTIVE ;  /* 0x000000000000791b */ /* 0x023fe20003800000 */
.L_x_3521:
[----:B------:R-:W-:Y:S02]  /*32400*/  IMAD.MOV.U32 R13, RZ, RZ, R55 ;  /* 0x000000ffff0d7224 */ /* 0x000fe400078e0037 */
[----:B------:R-:W-:-:S07]  /*32410*/  IMAD.MOV.U32 R9, RZ, RZ, R14 ;  /* 0x000000ffff097224 */ /* 0x000fce00078e000e */
[----:B------:R-:W-:Y:S05]  /*32420*/  WARPSYNC.COLLECTIVE R15, `(.L_x_3522) ;  /* 0x000000000f087348 */ /* 0x000fea0003c00000 */
[----:B------:R0:W1:Y:S02]  /*32430*/  SHFL.IDX P6, R14, R13, R12, R11 ;  /* 0x0000000c0d0e7389 */ /* 0x00006400000c000b */
[----:B01----:R-:W-:Y:S01]  /*32440*/  ENDCOLLECTIVE ;  /* 0x000000000000791b */ /* 0x003fe20003800000 */
.L_x_3522:
[----:B------:R-:W-:Y:S01]  /*32450*/  IMAD.MOV.U32 R13, RZ, RZ, R57 ;  /* 0x000000ffff0d7224 */ /* 0x000fe200078e0039 */
[----:B------:R-:W-:-:S07]  /*32460*/  MOV R21, R14 ;  /* 0x0000000e00157202 */ /* 0x000fce0000000f00 */
[----:B------:R-:W-:Y:S05]  /*32470*/  WARPSYNC.COLLECTIVE R15, `(.L_x_3523) ;  /* 0x000000000f087348 */ /* 0x000fea0003c00000 */
[----:B------:R0:W1:Y:S02]  /*32480*/  SHFL.IDX P6, R14, R13, R12, R11 ;  /* 0x0000000c0d0e7389 */ /* 0x00006400000c000b */
[----:B01----:R-:W-:Y:S01]  /*32490*/  ENDCOLLECTIVE ;  /* 0x000000000000791b */ /* 0x003fe20003800000 */
.L_x_3523:
[----:B------:R-:W-:Y:S02]  /*324a0*/  IMAD.MOV.U32 R13, RZ, RZ, R59 ;  /* 0x000000ffff0d7224 */ /* 0x000fe400078e003b */
[----:B------:R-:W-:-:S07]  /*324b0*/  IMAD.MOV.U32 R33, RZ, RZ, R14 ;  /* 0x000000ffff217224 */ /* 0x000fce00078e000e */
[----:B------:R-:W-:Y:S05]  /*324c0*/  WARPSYNC.COLLECTIVE R15, `(.L_x_3524) ;  /* 0x000000000f087348 */ /* 0x000fea0003c00000 */
[----:B------:R0:W1:Y:S02]  /*324d0*/  SHFL.IDX P6, R14, R13, R12, R11 ;  /* 0x0000000c0d0e7389 */ /* 0x00006400000c000b */
[----:B01----:R-:W-:Y:S01]  /*324e0*/  ENDCOLLECTIVE ;  /* 0x000000000000791b */ /* 0x003fe20003800000 */
.L_x_3524:
[----:B------:R-:W-:Y:S02]  /*324f0*/  @!P1 IMAD.MOV.U32 R44, RZ, RZ, R4 ;  /* 0x000000ffff2c9224 */ /* 0x000fe400078e0004 */
[----:B------:R-:W-:Y:S01]  /*32500*/  @!P1 IMAD.MOV.U32 R45, RZ, RZ, R5 ;  /* 0x000000ffff2d9224 */ /* 0x000fe200078e0005 */
[----:B------:R-:W-:Y:S01]  /*32510*/  CS2R R4, SRZ ;  /* 0x0000000000047805 */ /* 0x000fe2000001ff00 */
[----:B------:R-:W-:Y:S01]  /*32520*/  @!P1 IMAD.MOV.U32 R46, RZ, RZ, R6 ;  /* 0x000000ffff2e9224 */ /* 0x000fe200078e0006 */
[----:B------:R-:W-:Y:S01]  /*32530*/  @!P1 MOV R50, R26 ;  /* 0x0000001a00329202 */ /* 0x000fe20000000f00 */
[----:B------:R-:W-:Y:S02]  /*32540*/  @!P1 IMAD.MOV.U32 R47, RZ, RZ, R7 ;  /* 0x000000ffff2f9224 */ /* 0x000fe400078e0007 */
[----:B------:R-:W-:Y:S02]  /*32550*/  @!P1 IMAD.MOV.U32 R48, RZ, RZ, R24 ;  /* 0x000000ffff309224 */ /* 0x000fe400078e0018 */
[----:B------:R-:W-:-:S02]  /*32560*/  @!P1 IMAD.MOV.U32 R49, RZ, RZ, R25 ;  /* 0x000000ffff319224 */ /* 0x000fc400078e0019 */
[----:B------:R-:W-:Y:S01]  /*32570*/  @!P1 IMAD.MOV.U32 R51, RZ, RZ, R27 ;  /* 0x000000ffff339224 */ /* 0x000fe200078e001b */
[----:B------:R-:W-:Y:S06]  /*32580*/  BRA `(.L_x_3525) ;  /* 0xfffffe0800387947 */ /* 0x000fec000383ffff */
.L_x_3212:
[----:B------:R-:W-:Y:S01]  /*32590*/  BSSY B1, `(.L_x_3526) ;  /* 0x0000008000017945 */ /* 0x000fe20003800000 */
[----:B------:R-:W-:Y:S02]  /*325a0*/  IMAD.MOV.U32 R13, RZ, RZ, R53 ;  /* 0x000000ffff0d7224 */ /* 0x000fe400078e0035 */
[----:B------:R-:W-:Y:S02]  /*325b0*/  IMAD.MOV.U32 R12, RZ, RZ, 0x2 ;  /* 0x00000002ff0c7424 */ /* 0x000fe400078e00ff */
[----:B------:R-:W-:Y:S02]  /*325c0*/  IMAD.MOV.U32 R11, RZ, RZ, 0x181f ;  /* 0x0000181fff0b7424 */ /* 0x000fe400078e00ff */
[----:B------:R-:W-:-:S07]  /*325d0*/  IMAD.MOV.U32 R15, RZ, RZ, -0x1 ;  /* 0xffffffffff0f7424 */ /* 0x000fce00078e00ff */
[----:B-----5:R-:W-:Y:S05]  /*325e0*/  WARPSYNC.COLLECTIVE R15, `(.L_x_3527) ;  /* 0x000000000f087348 */ /* 0x020fea0003c00000 */
[----:B------:R0:W1:Y:S02]  /*325f0*/  SHFL.IDX P6, R14, R13, R12, R11 ;  /* 0x0000000c0d0e7389 */ /* 0x00006400000c000b */
[----:B01---5:R-:W-:Y:S01]  /*32600*/  ENDCOLLECTIVE ;  /* 0x000000000000791b */ /* 0x023fe20003800000 */
.L_x_3527:
[----:B------:R-:W-:Y:S05]  /*32610*/  BSYNC B1 ;  /* 0x0000000000017941 */ /* 0x000fea0003800000 */
.L_x_3526:
[----:B------:R-:W-:Y:S01]  /*32620*/  IMAD.MOV.U32 R13, RZ, RZ, R55 ;  /* 0x000000ffff0d7224 */ /* 0x000fe200078e0037 */
[----:B------:R-:W-:Y:S01]  /*32630*/  MOV R15, 0xffffffff ;  /* 0xffffffff000f7802 */ /* 0x000fe20000000f00 */
[----:B------:R-:W-:Y:S02]  /*32640*/  IMAD.MOV.U32 R12, RZ, RZ, 0x2 ;  /* 0x00000002ff0c7424 */ /* 0x000fe400078e00ff */
[----:B------:R-:W-:Y:S02]  /*32650*/  IMAD.MOV.U32 R11, RZ, RZ, 0x181f ;  /* 0x0000181fff0b7424 */ /* 0x000fe400078e00ff */
[----:B------:R-:W-:Y:S02]  /*32660*/  IMAD.MOV.U32 R9, RZ, RZ, R14 ;  /* 0x000000ffff097224 */ /* 0x000fe400078e000e */
[----:B------:R-:W-:-:S07]  /*32670*/  VIADD R8, R10, 0x40 ;  /* 0x000000400a087836 */ /* 0x000fce0000000000 */
[----:B------:R-:W-:Y:S05]  /*32680*/  WARPSYNC.COLLECTIVE R15, `(.L_x_3528) ;  /* 0x000000000f087348 */ /* 0x000fea0003c00000 */
[----:B------:R0:W1:Y:S02]  /*32690*/  SHFL.IDX P6, R14, R13, R12, R11 ;  /* 0x0000000c0d0e7389 */ /* 0x00006400000c000b */
[----:B01----:R-:W-:Y:S01]  /*326a0*/  ENDCOLLECTIVE ;  /* 0x000000000000791b */ /* 0x003fe20003800000 */
.L_x_3528:
[----:B------:R-:W-:Y:S01]  /*326b0*/  ISETP.GE.OR P1, PT, R8, R37, P0 ;  /* 0x000000250800720c */ /* 0x000fe20000726670 */
[----:B------:R-:W-:Y:S02]  /*326c0*/  IMAD.MOV.U32 R13, RZ, RZ, R57 ;  /* 0x000000ffff0d7224 */ /* 0x000fe400078e0039 */
[----:B------:R-:W-:-:S10]  /*326d0*/  IMAD.MOV.U32 R21, RZ, RZ, R14 ;  /* 0x000000ffff157224 */ /* 0x000fd400078e000e */
[----:B------:R-:W-:Y:S05]  /*326e0*/  WARPSYNC.COLLECTIVE R15, `(.L_x_3529) ;  /* 0x000000000f087348 */ /* 0x000fea0003c00000 */
[----:B------:R0:W1:Y:S02]  /*326f0*/  SHFL.IDX P6, R14, R13, R12, R11 ;  /* 0x0000000c0d0e7389 */ /* 0x00006400000c000b */
[----:B01----:R-:W-:Y:S01]  /*32700*/  ENDCOLLECTIVE ;  /* 0x000000000000791b */ /* 0x003fe20003800000 */
.L_x_3529:
[----:B------:R-:W-:-:S05]  /*32710*/  @!P1 IADD3 R24, P2, R16, R21, RZ ;  /* 0x0000001510189210 */ /* 0x000fca0007f5e0ff */
[----:B------:R-:W-:Y:S02]  /*32720*/  @!P1 IMAD.X R9, R9, 0x1, R17, P2 ;  /* 0x0000000109099824 */ /* 0x000fe400010e0611 */
[----:B------:R-:W-:Y:S02]  /*32730*/  IMAD.MOV.U32 R13, RZ, RZ, R59 ;  /* 0x000000ffff0d7224 */ /* 0x000fe400078e003b */
[----:B------:R-:W-:-:S07]  /*32740*/  IMAD.MOV.U32 R25, RZ, RZ, R14 ;  /* 0x000000ffff197224 */ /* 0x000fce00078e000e */
[----:B------:R-:W-:Y:S05]  /*32750*/  WARPSYNC.COLLECTIVE R15, `(.L_x_3530) ;  /* 0x000000000f087348 */ /* 0x000fea0003c00000 */
[----:B------:R0:W1:Y:S02]  /*32760*/  SHFL.IDX P6, R14, R13, R12, R11 ;  /* 0x0000000c0d0e7389 */ /* 0x00006400000c000b */
[----:B01----:R-:W-:Y:S01]  /*32770*/  ENDCOLLECTIVE ;  /* 0x000000000000791b */ /* 0x003fe20003800000 */
.L_x_3530:
[----:B------:R-:W-:-:S05]  /*32780*/  @!P1 IADD3 R32, P3, R16, R14, RZ ;  /* 0x0000000e10209210 */ /* 0x000fca0007f7e0ff */
[----:B------:R-:W-:Y:S02]  /*32790*/  @!P1 IMAD.X R33, R25, 0x1, R17, P3 ;  /* 0x0000000119219824 */ /* 0x000fe400018e0611 */
[----:B------:R-:W-:-:S04]  /*327a0*/  @!P1 IMAD.MOV.U32 R25, RZ, RZ, R9 ;  /* 0x000000ffff199224 */ /* 0x000fc800078e0009 */
[----:B------:R-:W5:Y:S04]  /*327b0*/  @!P1 LD.E.128 R32, desc[UR42][R32.64] ;  /* 0x0000002a20209980 */ /* 0x000f68000c101d00 */
[----:B------:R-:W5:Y:S01]  /*327c0*/  @!P1 LD.E.128 R24, desc[UR42][R24.64] ;  /* 0x0000002a18189980 */ /* 0x000f62000c101d00 */
[----:B------:R-:W-:Y:S01]  /*327d0*/  IMAD.MOV.U32 R13, RZ, RZ, R53 ;  /* 0x000000ffff0d7224 */ /* 0x000fe200078e0035 */
[----:B------:R-:W-:-:S07]  /*327e0*/  MOV R12, 0x3 ;  /* 0x00000003000c7802 */ /* 0x000fce0000000f00 */
[----:B-----5:R-:W-:Y:S05]  /*327f0*/  WARPSYNC.COLLECTIVE R15, `(.L_x_3531) ;  /* 0x000000000f087348 */ /* 0x020fea0003c00000 */
[----:B------:R0:W1:Y:S02]  /*32800*/  SHFL.IDX P6, R14, R13, R12, R11 ;  /* 0x0000000c0d0e7389 */ /* 0x00006400000c000b */
[----:B01---5:R-:W-:Y:S01]  /*32810*/  ENDCOLLECTIVE ;  /* 0x000000000000791b */ /* 0x023fe20003800000 */
.L_x_3531:
[----:B------:R-:W-:Y:S02]  /*32820*/  IMAD.MOV.U32 R13, RZ, RZ, R55 ;  /* 0x000000ffff0d7224 */ /* 0x000fe400078e0037 */
[----:B------:R-:W-:-:S07]  /*32830*/  IMAD.MOV.U32 R53, RZ, RZ, R14 ;  /* 0x000000ffff357224 */ /* 0x000fce00078e000e */
[----:B------:R-:W-:Y:S05]  /*32840*/  WARPSYNC.COLLECTIVE R15, `(.L_x_3532) ;  /* 0x000000000f087348 */ /* 0x000fea0003c00000 */
[----:B------:R0:W1:Y:S02]  /*32850*/  SHFL.IDX P6, R14, R13, R12, R11 ;  /* 0x0000000c0d0e7389 */ /* 0x00006400000c000b */
[----:B01----:R-:W-:Y:S01]  /*32860*/  ENDCOLLECTIVE ;  /* 0x000000000000791b */ /* 0x003fe20003800000 */
.L_x_3532:
[----:B------:R-:W-:Y:S02]  /*32870*/  IMAD.MOV.U32 R13, RZ, RZ, R57 ;  /* 0x000000ffff0d7224 */ /* 0x000fe400078e0039 */
[----:B------:R-:W-:-:S07]  /*32880*/  IMAD.MOV.U32 R55, RZ, RZ, R14 ;  /* 0x000000ffff377224 */ /* 0x000fce00078e000e */
[----:B------:R-:W-:Y:S05]  /*32890*/  WARPSYNC.COLLECTIVE R15, `(.L_x_3533) ;  /* 0x000000000f087348 */ /* 0x000fea0003c00000 */
[----:B------:R0:W1:Y:S02]  /*328a0*/  SHFL.IDX P6, R14, R13, R12, R11 ;  /* 0x0000000c0d0e7389 */ /* 0x00006400000c000b */
[----:B01----:R-:W-:Y:S01]  /*328b0*/  ENDCOLLECTIVE ;  /* 0x000000000000791b */ /* 0x003fe20003800000 */
.L_x_3533:
[----:B------:R-:W-:Y:S02]  /*328c0*/  IMAD.MOV.U32 R13, RZ, RZ, R59 ;  /* 0x000000ffff0d7224 */ /* 0x000fe400078e003b */
[----:B------:R-:W-:-:S07]  /*328d0*/  IMAD.MOV.U32 R57, RZ, RZ, R14 ;  /* 0x000000ffff397224 */ /* 0x000fce00078e000e */
[----:B------:R-:W-:Y:S05]  /*328e0*/  WARPSYNC.COLLECTIVE R15, `(.L_x_3534) ;  /* 0x000000000f087348 */ /* 0x000fea0003c00000 */
[----:B------:R0:W1:Y:S02]  /*328f0*/  SHFL.IDX P6, R14, R13, R12, R11 ;  /* 0x0000000c0d0e7389 */ /* 0x00006400000c000b */
[----:B01----:R-:W-:Y:S01]  /*32900*/  ENDCOLLECTIVE ;  /* 0x000000000000791b */ /* 0x003fe20003800000 */
.L_x_3534:
        /* <DEDUP_REMOVED lines=8> */
[----:B------:R-:W-:Y:S01]  /*32990*/  @!P1 IMAD.MOV.U32 R20, RZ, RZ, R24 ;  /* 0x000000ffff149224 */ /* 0x000fe200078e0018 */
[----:B------:R-:W-:Y:S01]  /*329a0*/  @!P1 MOV R38, R26 ;  /* 0x0000001a00269202 */ /* 0x000fe20000000f00 */
[----:B------:R-:W-:Y:S02]  /*329b0*/  @!P1 IMAD.MOV.U32 R21, RZ, RZ, R25 ;  /* 0x000000ffff159224 */ /* 0x000fe400078e0019 */
[----:B------:R-:W-:Y:S02]  /*329c0*/  @!P1 IMAD.MOV.U32 R39, RZ, RZ, R27 ;  /* 0x000000ffff279224 */ /* 0x000fe400078e001b */
[----:B------:R-:W-:Y:S02]  /*329d0*/  @!P1 IMAD.MOV.U32 R42, RZ, RZ, R34 ;  /* 0x000000ffff2a9224 */ /* 0x000fe400078e0022 */
[----:B------:R-:W-:Y:S01]  /*329e0*/  @!P1 IMAD.MOV.U32 R43, RZ, RZ, R35 ;  /* 0x000000ffff2b9224 */ /* 0x000fe200078e0023 */
[----:B------:R-:W-:Y:S06]  /*329f0*/  BRA `(.L_x_3535) ;  /* 0xfffffe0400e47947 */ /* 0x000fec000383ffff */
.L_x_3216:
[----:B0-----:R0:W1:Y:S02]  /*32a00*/  SYNCS.PHASECHK.TRANS64.TRYWAIT P4, [R216+URZ+0x38800], R25 ;  /* 0x03880019d80075a7 */ /* 0x001064000808017f */
[----:B-1----:R-:W-:Y:S05]  /*32a10*/  @!P4 NANOSLEEP.SYNCS 0x989680 ;  /* 0x009896800000c95d */ /* 0x002fea0003900000 */
[----:B------:R-:W1:Y:S02]  /*32a20*/  @!P4 SYNCS.PHASECHK.TRANS64 P4, [R216+URZ+0x38800], R25 ;  /* 0x03880019d800c5a7 */ /* 0x000e64000808007f */
[----:B-1----:R-:W-:Y:S05]  /*32a30*/  @!P4 BRA `(.L_x_3216) ;  /* 0xfffffffc00f0c947 */ /* 0x002fea000383ffff */
[----:B------:R-:W-:Y:S05]  /*32a40*/  BRA `(.L_x_3536) ;  /* 0xfffffe08005c7947 */ /* 0x000fea000383ffff */
.L_x_3226:
[----:B--2---:R2:W3:Y:S02]  /*32a50*/  SYNCS.PHASECHK.TRANS64.TRYWAIT P1, [R4+URZ+0x38830], R14 ;  /* 0x0388300e040075a7 */ /* 0x0044e4000802017f */
[----:B---3--:R-:W-:Y:S05]  /*32a60*/  @!P1 NANOSLEEP.SYNCS 0x989680 ;  /* 0x009896800000995d */ /* 0x008fea0003900000 */
[----:B------:R-:W3:Y:S02]  /*32a70*/  @!P1 SYNCS.PHASECHK.TRANS64 P1, [R4+URZ+0x38830], R14 ;  /* 0x0388300e040095a7 */ /* 0x000ee4000802007f */
[----:B---3--:R-:W-:Y:S05]  /*32a80*/  @!P1 BRA `(.L_x_3226) ;  /* 0xfffffffc00f09947 */ /* 0x008fea000383ffff */
[----:B------:R-:W-:Y:S05]  /*32a90*/  BRA `(.L_x_3225) ;  /* 0xfffffe4c00047947 */ /* 0x000fea000383ffff */
.L_x_3232:
[----:B-1----:R1:W2:Y:S02]  /*32aa0*/  SYNCS.PHASECHK.TRANS64.TRYWAIT P1, [R4+URZ+0x38850], R14 ;  /* 0x0388500e040075a7 */ /* 0x0022a4000802017f */
[----:B--2---:R-:W-:Y:S05]  /*32ab0*/  @!P1 NANOSLEEP.SYNCS 0x989680 ;  /* 0x009896800000995d */ /* 0x004fea0003900000 */
[----:B------:R-:W2:Y:S02]  /*32ac0*/  @!P1 SYNCS.PHASECHK.TRANS64 P1, [R4+URZ+0x38850], R14 ;  /* 0x0388500e040095a7 */ /* 0x000ea4000802007f */
[----:B--2---:R-:W-:Y:S05]  /*32ad0*/  @!P1 BRA `(.L_x_3232) ;  /* 0xfffffffc00f09947 */ /* 0x004fea000383ffff */
[----:B------:R-:W-:Y:S05]  /*32ae0*/  BRA `(.L_x_3231) ;  /* 0xfffffe6c00c87947 */ /* 0x000fea000383ffff */
.L_x_3238:
[----:B-1----:R1:W2:Y:S02]  /*32af0*/  SYNCS.PHASECHK.TRANS64.TRYWAIT P1, [R5+URZ+0x38830], R6 ;  /* 0x03883006050075a7 */ /* 0x0022a4000802017f */
[----:B--2---:R-:W-:Y:S05]  /*32b00*/  @!P1 NANOSLEEP.SYNCS 0x989680 ;  /* 0x009896800000995d */ /* 0x004fea0003900000 */
[----:B------:R-:W2:Y:S02]  /*32b10*/  @!P1 SYNCS.PHASECHK.TRANS64 P1, [R5+URZ+0x38830], R6 ;  /* 0x03883006050095a7 */ /* 0x000ea4000802007f */
[----:B--2---:R-:W-:Y:S05]  /*32b20*/  @!P1 BRA `(.L_x_3238) ;  /* 0xfffffffc00f09947 */ /* 0x004fea000383ffff */
[----:B------:R-:W-:Y:S05]  /*32b30*/  BRA `(.L_x_3237) ;  /* 0xfffffe74000c7947 */ /* 0x000fea000383ffff */
.L_x_3244:
[----:B-1----:R1:W2:Y:S02]  /*32b40*/  SYNCS.PHASECHK.TRANS64.TRYWAIT P1, [R5+URZ+0x38850], R6 ;  /* 0x03885006050075a7 */ /* 0x0022a4000802017f */
[----:B--2---:R-:W-:Y:S05]  /*32b50*/  @!P1 NANOSLEEP.SYNCS 0x989680 ;  /* 0x009896800000995d */ /* 0x004fea0003900000 */
[----:B------:R-:W2:Y:S02]  /*32b60*/  @!P1 SYNCS.PHASECHK.TRANS64 P1, [R5+URZ+0x38850], R6 ;  /* 0x03885006050095a7 */ /* 0x000ea4000802007f */
[----:B--2---:R-:W-:Y:S05]  /*32b70*/  @!P1 BRA `(.L_x_3244) ;  /* 0xfffffffc00f09947 */ /* 0x004fea000383ffff */
[----:B------:R-:W-:Y:S05]  /*32b80*/  BRA `(.L_x_3243) ;  /* 0xfffffe9c00d07947 */ /* 0x000fea000383ffff */
.L_x_3251:
[----:B-1----:R1:W2:Y:S02]  /*32b90*/  SYNCS.PHASECHK.TRANS64.TRYWAIT P1, [R5+URZ+0x38830], R6 ;  /* 0x03883006050075a7 */ /* 0x0022a4000802017f */
[----:B--2---:R-:W-:Y:S05]  /*32ba0*/  @!P1 NANOSLEEP.SYNCS 0x989680 ;  /* 0x009896800000995d */ /* 0x004fea0003900000 */
[----:B------:R-:W2:Y:S02]  /*32bb0*/  @!P1 SYNCS.PHASECHK.TRANS64 P1, [R5+URZ+0x38830], R6 ;  /* 0x03883006050095a7 */ /* 0x000ea4000802007f */
[----:B--2---:R-:W-:Y:S05]  /*32bc0*/  @!P1 BRA `(.L_x_3251) ;  /* 0xfffffffc00f09947 */ /* 0x004fea000383ffff */
[----:B------:R-:W-:Y:S05]  /*32bd0*/  BRA `(.L_x_3250) ;  /* 0xfffffea000e87947 */ /* 0x000fea000383ffff */
.L_x_3257:
[----:B-1----:R1:W2:Y:S02]  /*32be0*/  SYNCS.PHASECHK.TRANS64.TRYWAIT P1, [R5+URZ+0x38850], R6 ;  /* 0x03885006050075a7 */ /* 0x0022a4000802017f */
[----:B--2---:R-:W-:Y:S05]  /*32bf0*/  @!P1 NANOSLEEP.SYNCS 0x989680 ;  /* 0x009896800000995d */ /* 0x004fea0003900000 */
[----:B------:R-:W2:Y:S02]  /*32c00*/  @!P1 SYNCS.PHASECHK.TRANS64 P1, [R5+URZ+0x38850], R6 ;  /* 0x03885006050095a7 */ /* 0x000ea4000802007f */
[----:B--2---:R-:W-:Y:S05]  /*32c10*/  @!P1 BRA `(.L_x_3257) ;  /* 0xfffffffc00f09947 */ /* 0x004fea000383ffff */
[----:B------:R-:W-:Y:S05]  /*32c20*/  BRA `(.L_x_3256) ;  /* 0xfffffec4001c7947 */ /* 0x000fea000383ffff */
.L_x_3262:
[----:B-----5:R-:W-:Y:S01]  /*32c30*/  IMAD.MOV.U32 R12, RZ, RZ, R0 ;  /* 0x000000ffff0c7224 */ /* 0x020fe200078e0000 */
[----:B0-----:R-:W-:Y:S01]  /*32c40*/  LOP3.LUT R2, R0, 0x2, RZ, 0x3c, !PT ;  /* 0x0000000200027812 */ /* 0x001fe200078e3cff */
[----:B------:R-:W-:Y:S01]  /*32c50*/  IMAD.MOV.U32 R11, RZ, RZ, 0x1c1f ;  /* 0x00001c1fff0b7424 */ /* 0x000fe200078e00ff */
[----:B------:R-:W-:Y:S01]  /*32c60*/  SEL R208, R6, R147, P0 ;  /* 0x0000009306d07207 */ /* 0x000fe20000000000 */
[----:B------:R-:W-:Y:S01]  /*32c70*/  IMAD.MOV.U32 R15, RZ, RZ, -0x1 ;  /* 0xffffffffff0f7424 */ /* 0x000fe200078e00ff */
[----:B------:R-:W-:Y:S02]  /*32c80*/  SEL R209, R147, R6, P0 ;  /* 0x0000000693d17207 */ /* 0x000fe40000000000 */
[----:B------:R-:W-:-:S07]  /*32c90*/  SEL R10, R7, R8, P0 ;  /* 0x00000008070a7207 */ /* 0x000fce0000000000 */
[----:B------:R-:W-:Y:S05]  /*32ca0*/  WARPSYNC.COLLECTIVE R15, `(.L_x_3537) ;  /* 0x000000000f087348 */ /* 0x000fea0003c00000 */
[----:B------:R0:W1:Y:S02]  /*32cb0*/  SHFL.IDX P6, R14, R13, R12, R11 ;  /* 0x0000000c0d0e7389 */ /* 0x00006400000c000b */
[----:B01----:R-:W-:Y:S01]  /*32cc0*/  ENDCOLLECTIVE ;  /* 0x000000000000791b */ /* 0x003fe20003800000 */
.L_x_3537:
        /* <DEDUP_REMOVED lines=17> */
.L_x_3538:
        /* <DEDUP_REMOVED lines=19> */
.L_x_3539:
        /* <DEDUP_REMOVED lines=18> */
.L_x_3540:
        /* <DEDUP_REMOVED lines=19> */
.L_x_3541:
        /* <DEDUP_REMOVED lines=17> */
.L_x_3542:
        /* <DEDUP_REMOVED lines=19> */
.L_x_3543:
        /* <DEDUP_REMOVED lines=18> */
.L_x_3544:
        /* <DEDUP_REMOVED lines=19> */
.L_x_3545:
        /* <DEDUP_REMOVED lines=17> */
.L_x_3546:
        /* <DEDUP_REMOVED lines=19> */
.L_x_3547:
[----:B------:R-:W-:Y:S02]  /*33830*/  SEL R200, R7, R10, P0 ;  /* 0x0000000a07c87207 */ /* 0x000fe40000000000 */
[----:B------:R-:W-:Y:S01]  /*33840*/  SEL R201, R10, R7, P0 ;  /* 0x000000070ac97207 */ /* 0x000fe20000000000 */
[----:B------:R-:W-:Y:S02]  /*33850*/  IMAD.MOV.U32 R13, RZ, RZ, R40 ;  /* 0x000000ffff0d7224 */ /* 0x000fe400078e0028 */
[----:B------:R-:W-:-:S07]  /*33860*/  IMAD.MOV.U32 R25, RZ, RZ, R14 ;  /* 0x000000ffff197224 */ /* 0x000fce00078e000e */
[----:B------:R-:W-:Y:S05]  /*33870*/  WARPSYNC.COLLECTIVE R15, `(.L_x_3548) ;  /* 0x000000000f087348 */ /* 0x000fea0003c00000 */
[----:B------:R0:W1:Y:S02]  /*33880*/  SHFL.IDX P6, R14, R13, R12, R11 ;  /* 0x0000000c0d0e7389 */ /* 0x00006400000c000b */
[----:B01----:R-:W-:Y:S01]  /*33890*/  ENDCOLLECTIVE ;  /* 0x000000000000791b */ /* 0x003fe20003800000 */
.L_x_3548:
        /* <DEDUP_REMOVED lines=8> */
.L_x_3549:
[----:B------:R-:W-:Y:S02]  /*33920*/  SEL R198, R20, R24, P0 ;  /* 0x0000001814c67207 */ /* 0x000fe40000000000 */
[----:B------:R-:W-:Y:S02]  /*33930*/  SEL R199, R24, R20, P0 ;  /* 0x0000001418c77207 */ /* 0x000fe40000000000 */
[----:B------:R-:W-:Y:S01]  /*33940*/  MOV R13, R32 ;  /* 0x00000020000d7202 */ /* 0x000fe20000000f00 */
[----:B------:R-:W-:-:S07]  /*33950*/  IMAD.MOV.U32 R43, RZ, RZ, R14 ;  /* 0x000000ffff2b7224 */ /* 0x000fce00078e000e */
[----:B------:R-:W-:Y:S05]  /*33960*/  WARPSYNC.COLLECTIVE R15, `(.L_x_3550) ;  /* 0x000000000f087348 */ /* 0x000fea0003c00000 */
[----:B------:R0:W1:Y:S02]  /*33970*/  SHFL.IDX P6, R14, R13, R12, R11 ;  /* 0x0000000c0d0e7389 */ /* 0x00006400000c000b */
[----:B01----:R-:W-:Y:S01]  /*33980*/  ENDCOLLECTIVE ;  /* 0x000000000000791b */ /* 0x003fe20003800000 */
.L_x_3550:
[----:B------:R-:W-:Y:S02]  /*33990*/  IMAD.MOV.U32 R13, RZ, RZ, R52 ;  /* 0x000000ffff0d7224 */ /* 0x000fe400078e0034 */
[----:B------:R-:W-:Y:S02]  /*339a0*/  IMAD.MOV.U32 R12, RZ, RZ, R2 ;  /* 0x000000ffff0c7224 */ /* 0x000fe400078e0002 */
[----:B------:R-:W-:-:S07]  /*339b0*/  IMAD.MOV.U32 R32, RZ, RZ, R14 ;  /* 0x000000ffff207224 */ /* 0x000fce00078e000e */
[----:B------:R-:W-:Y:S05]  /*339c0*/  WARPSYNC.COLLECTIVE R15, `(.L_x_3551) ;  /* 0x000000000f087348 */ /* 0x000fea0003c00000 */
[----:B------:R0:W1:Y:S02]  /*339d0*/  SHFL.IDX P6, R14, R13, R12, R11 ;  /* 0x0000000c0d0e7389 */ /* 0x00006400000c000b */
[----:B01----:R-:W-:Y:S01]  /*339e0*/  ENDCOLLECTIVE ;  /* 0x000000000000791b */ /* 0x003fe20003800000 */
.L_x_3551:
[----:B------:R-:W-:Y:S02]  /*339f0*/  IMAD.MOV.U32 R13, RZ, RZ, R48 ;  /* 0x000000ffff0d7224 */ /* 0x000fe400078e0030 */
[----:B------:R-:W-:-:S07]  /*33a00*/  IMAD.MOV.U32 R52, RZ, RZ, R14 ;  /* 0x000000ffff347224 */ /* 0x000fce00078e000e */
[----:B------:R-:W-:Y:S05]  /*33a10*/  WARPSYNC.COLLECTIVE R15, `(.L_x_3552) ;  /* 0x000000000f087348 */ /* 0x000fea0003c00000 */
[----:B------:R0:W1:Y:S02]  /*33a20*/  SHFL.IDX P6, R14, R13, R12, R11 ;  /* 0x0000000c0d0e7389 */ /* 0x00006400000c000b */
[----:B01----:R-:W-:Y:S01]  /*33a30*/  ENDCOLLECTIVE ;  /* 0x000000000000791b */ /* 0x003fe20003800000 */
.L_x_3552:
        /* <DEDUP_REMOVED lines=8> */
.L_x_3553:
[----:B------:R-:W-:Y:S02]  /*33ac0*/  SEL R194, R32, R48, P0 ;  /* 0x0000003020c27207 */ /* 0x000fe40000000000 */
[----:B------:R-:W-:Y:S02]  /*33ad0*/  SEL R195, R48, R32, P0 ;  /* 0x0000002030c37207 */ /* 0x000fe40000000000 */
[----:B------:R-:W-:Y:S01]  /*33ae0*/  MOV R13, R31 ;  /* 0x0000001f000d7202 */ /* 0x000fe20000000f00 */
[----:B------:R-:W-:-:S07]  /*33af0*/  IMAD.MOV.U32 R42, RZ, RZ, R14 ;  /* 0x000000ffff2a7224 */ /* 0x000fce00078e000e */
[----:B------:R-:W-:Y:S05]  /*33b00*/  WARPSYNC.COLLECTIVE R15, `(.L_x_3554) ;  /* 0x000000000f087348 */ /* 0x000fea0003c00000 */
[----:B------:R0:W1:Y:S02]  /*33b10*/  SHFL.IDX P6, R14, R13, R12, R11 ;  /* 0x0000000c0d0e7389 */ /* 0x00006400000c000b */
[----:B01----:R-:W-:Y:S01]  /*33b20*/  ENDCOLLECTIVE ;  /* 0x000000000000791b */ /* 0x003fe20003800000 */
.L_x_3554:
[----:B------:R-:W-:Y:S02]  /*33b30*/  IMAD.MOV.U32 R13, RZ, RZ, R60 ;  /* 0x000000ffff0d7224 */ /* 0x000fe400078e003c */
[----:B------:R-:W-:Y:S02]  /*33b40*/  IMAD.MOV.U32 R12, RZ, RZ, R2 ;  /* 0x000000ffff0c7224 */ /* 0x000fe400078e0002 */
[----:B------:R-:W-:-:S07]  /*33b50*/  IMAD.MOV.U32 R31, RZ, RZ, R14 ;  /* 0x000000ffff1f7224 */ /* 0x000fce00078e000e */
[----:B------:R-:W-:Y:S05]  /*33b60*/  WARPSYNC.COLLECTIVE R15, `(.L_x_3555) ;  /* 0x000000000f087348 */ /* 0x000fea0003c00000 */
[----:B------:R0:W1:Y:S02]  /*33b70*/  SHFL.IDX P6, R14, R13, R12, R11 ;  /* 0x0000000c0d0e7389 */ /* 0x00006400000c000b */
[----:B01----:R-:W-:Y:S01]  /*33b80*/  ENDCOLLECTIVE ;  /* 0x000000000000791b */ /* 0x003fe20003800000 */
.L_x_3555:
[----:B------:R-:W-:Y:S02]  /*33b90*/  IMAD.MOV.U32 R13, RZ, RZ, R30 ;  /* 0x000000ffff0d7224 */ /* 0x000fe400078e001e */
[----:B------:R-:W-:-:S07]  /*33ba0*/  IMAD.MOV.U32 R60, RZ, RZ, R14 ;  /* 0x000000ffff3c7224 */ /* 0x000fce00078e000e */
[----:B------:R-:W-:Y:S05]  /*33bb0*/  WARPSYNC.COLLECTIVE R15, `(.L_x_3556) ;  /* 0x000000000f087348 */ /* 0x000fea0003c00000 */
[----:B------:R0:W1:Y:S02]  /*33bc0*/  SHFL.IDX P6, R14, R13, R12, R11 ;  /* 0x0000000c0d0e7389 */ /* 0x00006400000c000b */
[----:B01----:R-:W-:Y:S01]  /*33bd0*/  ENDCOLLECTIVE ;  /* 0x000000000000791b */ /* 0x003fe20003800000 */
.L_x_3556:
        /* <DEDUP_REMOVED lines=8> */
.L_x_3557:
[----:B------:R-:W-:Y:S02]  /*33c60*/  SEL R190, R31, R30, P0 ;  /* 0x0000001e1fbe7207 */ /* 0x000fe40000000000 */
[----:B------:R-:W-:Y:S02]  /*33c70*/  SEL R191, R30, R31, P0 ;  /* 0x0000001f1ebf7207 */ /* 0x000fe40000000000 */
[----:B------:R-:W-:Y:S01]  /*33c80*/  MOV R13, R29 ;  /* 0x0000001d000d7202 */ /* 0x000fe20000000f00 */
[----:B------:R-:W-:-:S07]  /*33c90*/  IMAD.MOV.U32 R41, RZ, RZ, R14 ;  /* 0x000000ffff297224 */ /* 0x000fce00078e000e */
[----:B------:R-:W-:Y:S05]  /*33ca0*/  WARPSYNC.COLLECTIVE R15, `(.L_x_3558) ;  /* 0x000000000f087348 */ /* 0x000fea0003c00000 */
[----:B------:R0:W1:Y:S02]  /*33cb0*/  SHFL.IDX P6, R14, R13, R12, R11 ;  /* 0x0000000c0d0e7389 */ /* 0x00006400000c000b */
[----:B01----:R-:W-:Y:S01]  /*33cc0*/  ENDCOLLECTIVE ;  /* 0x000000000000791b */ /* 0x003fe20003800000 */
.L_x_3558:
[----:B------:R-:W-:Y:S02]  /*33cd0*/  IMAD.MOV.U32 R13, RZ, RZ, R68 ;  /* 0x000000ffff0d7224 */ /* 0x000fe400078e0044 */
[----:B------:R-:W-:Y:S02]  /*33ce0*/  IMAD.MOV.U32 R12, RZ, RZ, R2 ;  /* 0x000000ffff0c7224 */ /* 0x000fe400078e0002 */
[----:B------:R-:W-:-:S07]  /*33cf0*/  IMAD.MOV.U32 R29, RZ, RZ, R14 ;  /* 0x000000ffff1d7224 */ /* 0x000fce00078e000e */
[----:B------:R-:W-:Y:S05]  /*33d00*/  WARPSYNC.COLLECTIVE R15, `(.L_x_3559) ;  /* 0x000000000f087348 */ /* 0x000fea0003c00000 */
[----:B------:R0:W1:Y:S02]  /*33d10*/  SHFL.IDX P6, R14, R13, R12, R11 ;  /* 0x0000000c0d0e7389 */ /* 0x00006400000c000b */
[----:B01----:R-:W-:Y:S01]  /*33d20*/  ENDCOLLECTIVE ;  /* 0x000000000000791b */ /* 0x003fe20003800000 */
.L_x_3559:
[----:B------:R-:W-:Y:S02]  /*33d30*/  IMAD.MOV.U32 R13, RZ, RZ, R28 ;  /* 0x000000ffff0d7224 */ /* 0x000fe400078e001c */
[----:B------:R-:W-:-:S07]  /*33d40*/  IMAD.MOV.U32 R68, RZ, RZ, R14 ;  /* 0x000000ffff447224 */ /* 0x000fce00078e000e */
[----:B------:R-:W-:Y:S05]  /*33d50*/  WARPSYNC.COLLECTIVE R15, `(.L_x_3560) ;  /* 0x000000000f087348 */ /* 0x000fea0003c00000 */
[----:B------:R0:W1:Y:S02]  /*33d60*/  SHFL.IDX P6, R14, R13, R12, R11 ;  /* 0x0000000c0d0e7389 */ /* 0x00006400000c000b */
[----:B01----:R-:W-:Y:S01]  /*33d70*/  ENDCOLLECTIVE ;  /* 0x000000000000791b */ /* 0x003fe20003800000 */
.L_x_3560:
        /* <DEDUP_REMOVED lines=8> */
.L_x_3561:
[----:B------:R-:W-:Y:S02]  /*33e00*/  SEL R187, R29, R28, P0 ;  /* 0x0000001c1dbb7207 */ /* 0x000fe40000000000 */
[----:B------:R-:W-:Y:S02]  /*33e10*/  SEL R186, R28, R29, P0 ;  /* 0x0000001d1cba7207 */ /* 0x000fe40000000000 */
[----:B------:R-:W-:Y:S01]  /*33e20*/  MOV R13, R27 ;  /* 0x0000001b000d7202 */ /* 0x000fe20000000f00 */
[----:B------:R-:W-:-:S07]  /*33e30*/  IMAD.MOV.U32 R37, RZ, RZ, R14 ;  /* 0x000000ffff257224 */ /* 0x000fce00078e000e */
[----:B------:R-:W-:Y:S05]  /*33e40*/  WARPSYNC.COLLECTIVE R15, `(.L_x_3562) ;  /* 0x000000000f087348 */ /* 0x000fea0003c00000 */
[----:B------:R0:W1:Y:S02]  /*33e50*/  SHFL.IDX P6, R14, R13, R12, R11 ;  /* 0x0000000c0d0e7389 */ /* 0x00006400000c000b */
[----:B01----:R-:W-:Y:S01]  /*33e60*/  ENDCOLLECTIVE ;  /* 0x000000000000791b */ /* 0x003fe20003800000 */
.L_x_3562:
[----:B------:R-:W-:Y:S02]  /*33e70*/  IMAD.MOV.U32 R13, RZ, RZ, R76 ;  /* 0x000000ffff0d7224 */ /* 0x000fe400078e004c */
[----:B------:R-:W-:Y:S02]  /*33e80*/  IMAD.MOV.U32 R12, RZ, RZ, R2 ;  /* 0x000000ffff0c7224 */ /* 0x000fe400078e0002 */
[----:B------:R-:W-:-:S07]  /*33e90*/  IMAD.MOV.U32 R27, RZ, RZ, R14 ;  /* 0x000000ffff1b7224 */ /* 0x000fce00078e000e */
[----:B------:R-:W-:Y:S05]  /*33ea0*/  WARPSYNC.COLLECTIVE R15, `(.L_x_3563) ;  /* 0x000000000f087348 */ /* 0x000fea0003c00000 */
[----:B------:R0:W1:Y:S02]  /*33eb0*/  SHFL.IDX P6, R14, R13, R12, R11 ;  /* 0x0000000c0d0e7389 */ /* 0x00006400000c000b */
[----:B01----:R-:W-:Y:S01]  /*33ec0*/  ENDCOLLECTIVE ;  /* 0x000000000000791b */ /* 0x003fe20003800000 */
.L_x_3563:
[----:B------:R-:W-:Y:S02]  /*33ed0*/  IMAD.MOV.U32 R13, RZ, RZ, R26 ;  /* 0x000000ffff0d7224 */ /* 0x000fe400078e001a */
[----:B------:R-:W-:-:S07]  /*33ee0*/  IMAD.MOV.U32 R76, RZ, RZ, R14 ;  /* 0x000000ffff4c7224 */ /* 0x000fce00078e000e */
[----:B------:R-:W-:Y:S05]  /*33ef0*/  WARPSYNC.COLLECTIVE R15, `(.L_x_3564) ;  /* 0x000000000f087348 */ /* 0x000fea0003c00000 */
[----:B------:R0:W1:Y:S02]  /*33f00*/  SHFL.IDX P6, R14, R13, R12, R11 ;  /* 0x0000000c0d0e7389 */ /* 0x00006400000c000b */
[----:B01----:R-:W-:Y:S01]  /*33f10*/  ENDCOLLECTIVE ;  /* 0x000000000000791b */ /* 0x003fe20003800000 */
.L_x_3564:
        /* <DEDUP_REMOVED lines=8> */
.L_x_3565:
[----:B------:R-:W-:Y:S02]  /*33fa0*/  SEL R183, R27, R26, P0 ;  /* 0x0000001a1bb77207 */ /* 0x000fe40000000000 */
[----:B------:R-:W-:Y:S02]  /*33fb0*/  SEL R182, R26, R27, P0 ;  /* 0x0000001b1ab67207 */ /* 0x000fe40000000000 */
[----:B------:R-:W-:Y:S01]  /*33fc0*/  MOV R13, R36 ;  /* 0x00000024000d7202 */ /* 0x000fe20000000f00 */
[----:B------:R-:W-:-:S07]  /*33fd0*/  IMAD.MOV.U32 R45, RZ, RZ, R14 ;  /* 0x000000ffff2d7224 */ /* 0x000fce00078e000e */
[----:B------:R-:W-:Y:S05]  /*33fe0*/  WARPSYNC.COLLECTIVE R15, `(.L_x_3566) ;  /* 0x000000000f087348 */ /* 0x000fea0003c00000 */
[----:B------:R0:W1:Y:S02]  /*33ff0*/  SHFL.IDX P6, R14, R13, R12, R11 ;  /* 0x0000000c0d0e7389 */ /* 0x00006400000c000b */
[----:B01----:R-:W-:Y:S01]  /*34000*/  ENDCOLLECTIVE ;  /* 0x000000000000791b */ /* 0x003fe20003800000 */
.L_x_3566:
[----:B------:R-:W-:Y:S02]  /*34010*/  IMAD.MOV.U32 R13, RZ, RZ, R84 ;  /* 0x000000ffff0d7224 */ /* 0x000fe400078e0054 */
[----:B------:R-:W-:Y:S02]  /*34020*/  IMAD.MOV.U32 R12, RZ, RZ, R2 ;  /* 0x000000ffff0c7224 */ /* 0x000fe400078e0002 */
[----:B------:R-:W-:-:S07]  /*34030*/  IMAD.MOV.U32 R36, RZ, RZ, R14 ;  /* 0x000000ffff247224 */ /* 0x000fce00078e000e */
[----:B------:R-:W-:Y:S05]  /*34040*/  WARPSYNC.COLLECTIVE R15, `(.L_x_3567) ;  /* 0x000000000f087348 */ /* 0x000fea0003c00000 */
[----:B------:R0:W1:Y:S02]  /*34050*/  SHFL.IDX P6, R14, R13, R12, R11 ;  /* 0x0000000c0d0e7389 */ /* 0x00006400000c000b */
[----:B01----:R-:W-:Y:S01]  /*34060*/  ENDCOLLECTIVE ;  /* 0x000000000000791b */ /* 0x003fe20003800000 */
.L_x_3567:
[----:B------:R-:W-:Y:S02]  /*34070*/  IMAD.MOV.U32 R13, RZ, RZ, R80 ;  /* 0x000000ffff0d7224 */ /* 0x000fe400078e0050 */
[----:B------:R-:W-:-:S07]  /*34080*/  IMAD.MOV.U32 R84, RZ, RZ, R14 ;  /* 0x000000ffff547224 */ /* 0x000fce00078e000e */
[----:B------:R-:W-:Y:S05]  /*34090*/  WARPSYNC.COLLECTIVE R15, `(.L_x_3568) ;  /* 0x000000000f087348 */ /* 0x000fea0003c00000 */
[----:B------:R0:W1:Y:S02]  /*340a0*/  SHFL.IDX P6, R14, R13, R12, R11 ;  /* 0x0000000c0d0e7389 */ /* 0x00006400000c000b */
[----:B01----:R-:W-:Y:S01]  /*340b0*/  ENDCOLLECTIVE ;  /* 0x000000000000791b */ /* 0x003fe20003800000 */
.L_x_3568:
        /* <DEDUP_REMOVED lines=8> */
.L_x_3569:
[----:B------:R-:W-:Y:S02]  /*34140*/  SEL R179, R36, R80, P0 ;  /* 0x0000005024b37207 */ /* 0x000fe40000000000 */
[----:B------:R-:W-:Y:S02]  /*34150*/  SEL R178, R80, R36, P0 ;  /* 0x0000002450b27207 */ /* 0x000fe40000000000 */
[----:B------:R-:W-:Y:S01]  /*34160*/  MOV R13, R46 ;  /* 0x0000002e000d7202 */ /* 0x000fe20000000f00 */
[----:B------:R-:W-:-:S07]  /*34170*/  IMAD.MOV.U32 R47, RZ, RZ, R14 ;  /* 0x000000ffff2f7224 */ /* 0x000fce00078e000e */
[----:B------:R-:W-:Y:S05]  /*34180*/  WARPSYNC.COLLECTIVE R15, `(.L_x_3570) ;  /* 0x000000000f087348 */ /* 0x000fea0003c00000 */
[----:B------:R0:W1:Y:S02]  /*34190*/  SHFL.IDX P6, R14, R13, R12, R11 ;  /* 0x0000000c0d0e7389 */ /* 0x00006400000c000b */
[----:B01----:R-:W-:Y:S01]  /*341a0*/  ENDCOLLECTIVE ;  /* 0x000000000000791b */ /* 0x003fe20003800000 */
.L_x_3570:
[----:B------:R-:W-:Y:S02]  /*341b0*/  IMAD.MOV.U32 R13, RZ, RZ, R92 ;  /* 0x000000ffff0d7224 */ /* 0x000fe400078e005c */
[----:B------:R-:W-:Y:S02]  /*341c0*/  IMAD.MOV.U32 R12, RZ, RZ, R2 ;  /* 0x000000ffff0c7224 */ /* 0x000fe400078e0002 */
[----:B------:R-:W-:-:S07]  /*341d0*/  IMAD.MOV.U32 R46, RZ, RZ, R14 ;  /* 0x000000ffff2e7224 */ /* 0x000fce00078e000e */
[----:B------:R-:W-:Y:S05]  /*341e0*/  WARPSYNC.COLLECTIVE R15, `(.L_x_3571) ;  /* 0x000000000f087348 */ /* 0x000fea0003c00000 */
[----:B------:R0:W1:Y:S02]  /*341f0*/  SHFL.IDX P6, R14, R13, R12, R11 ;  /* 0x0000000c0d0e7389 */ /* 0x00006400000c000b */
[----:B01----:R-:W-:Y:S01]  /*34200*/  ENDCOLLECTIVE ;  /* 0x000000000000791b */ /* 0x003fe20003800000 */
.L_x_3571:
[----:B------:R-:W-:Y:S02]  /*34210*/  IMAD.MOV.U32 R13, RZ, RZ, R88 ;  /* 0x000000ffff0d7224 */ /* 0x000fe400078e0058 */
[----:B------:R-:W-:-:S07]  /*34220*/  IMAD.MOV.U32 R92, RZ, RZ, R14 ;  /* 0x000000ffff5c7224 */ /* 0x000fce00078e000e */
[----:B------:R-:W-:Y:S05]  /*34230*/  WARPSYNC.COLLECTIVE R15, `(.L_x_3572) ;  /* 0x000000000f087348 */ /* 0x000fea0003c00000 */
[----:B------:R0:W1:Y:S02]  /*34240*/  SHFL.IDX P6, R14, R13, R12, R11 ;  /* 0x0000000c0d0e7389 */ /* 0x00006400000c000b */
[----:B01----:R-:W-:Y:S01]  /*34250*/  ENDCOLLECTIVE ;  /* 0x000000000000791b */ /* 0x003fe20003800000 */
.L_x_3572:
        /* <DEDUP_REMOVED lines=8> */
.L_x_3573:
[----:B------:R-:W-:Y:S02]  /*342e0*/  SEL R175, R46, R88, P0 ;  /* 0x000000582eaf7207 */ /* 0x000fe40000000000 */
[----:B------:R-:W-:Y:S02]  /*342f0*/  SEL R174, R88, R46, P0 ;  /* 0x0000002e58ae7207 */ /* 0x000fe40000000000 */
[----:B------:R-:W-:Y:S01]  /*34300*/  MOV R13, R49 ;  /* 0x00000031000d7202 */ /* 0x000fe20000000f00 */
[----:B------:R-:W-:-:S07]  /*34310*/  IMAD.MOV.U32 R50, RZ, RZ, R14 ;  /* 0x000000ffff327224 */ /* 0x000fce00078e000e */
[----:B------:R-:W-:Y:S05]  /*34320*/  WARPSYNC.COLLECTIVE R15, `(.L_x_3574) ;  /* 0x000000000f087348 */ /* 0x000fea0003c00000 */
[----:B------:R0:W1:Y:S02]  /*34330*/  SHFL.IDX P6, R14, R13, R12, R11 ;  /* 0x0000000c0d0e7389 */ /* 0x00006400000c000b */
[----:B01----:R-:W-:Y:S01]  /*34340*/  ENDCOLLECTIVE ;  /* 0x000000000000791b */ /* 0x003fe20003800000 */
.L_x_3574:
[----:B------:R-:W-:Y:S02]  /*34350*/  IMAD.MOV.U32 R13, RZ, RZ, R100 ;  /* 0x000000ffff0d7224 */ /* 0x000fe400078e0064 */
[----:B------:R-:W-:Y:S02]  /*34360*/  IMAD.MOV.U32 R12, RZ, RZ, R2 ;  /* 0x000000ffff0c7224 */ /* 0x000fe400078e0002 */
[----:B------:R-:W-:-:S07]  /*34370*/  IMAD.MOV.U32 R49, RZ, RZ, R14 ;  /* 0x000000ffff317224 */ /* 0x000fce00078e000e */
[----:B------:R-:W-:Y:S05]  /*34380*/  WARPSYNC.COLLECTIVE R15, `(.L_x_3575) ;  /* 0x000000000f087348 */ /* 0x000fea0003c00000 */
[----:B------:R0:W1:Y:S02]  /*34390*/  SHFL.IDX P6, R14, R13, R12, R11 ;  /* 0x0000000c0d0e7389 */ /* 0x00006400000c000b */
[----:B01----:R-:W-:Y:S01]  /*343a0*/  ENDCOLLECTIVE ;  /* 0x000000000000791b */ /* 0x003fe20003800000 */
.L_x_3575:
[----:B------:R-:W-:Y:S02]  /*343b0*/  IMAD.MOV.U32 R13, RZ, RZ, R96 ;  /* 0x000000ffff0d7224 */ /* 0x000fe400078e0060 */
[----:B------:R-:W-:-:S07]  /*343c0*/  IMAD.MOV.U32 R100, RZ, RZ, R14 ;  /* 0x000000ffff647224 */ /* 0x000fce00078e000e */
[----:B------:R-:W-:Y:S05]  /*343d0*/  WARPSYNC.COLLECTIVE R15, `(.L_x_3576) ;  /* 0x000000000f087348 */ /* 0x000fea0003c00000 */
[----:B------:R0:W1:Y:S02]  /*343e0*/  SHFL.IDX P6, R14, R13, R12, R11 ;  /* 0x0000000c0d0e7389 */ /* 0x00006400000c000b */
[----:B01----:R-:W-:Y:S01]  /*343f0*/  ENDCOLLECTIVE ;  /* 0x000000000000791b */ /* 0x003fe20003800000 */
.L_x_3576:
        /* <DEDUP_REMOVED lines=8> */
.L_x_3577:
[----:B------:R-:W-:Y:S02]  /*34480*/  SEL R171, R49, R96, P0 ;  /* 0x0000006031ab7207 */ /* 0x000fe40000000000 */
[----:B------:R-:W-:Y:S02]  /*34490*/  SEL R170, R96, R49, P0 ;  /* 0x0000003160aa7207 */ /* 0x000fe40000000000 */
[----:B------:R-:W-:Y:S01]  /*344a0*/  MOV R13, R51 ;  /* 0x00000033000d7202 */ /* 0x000fe20000000f00 */
[----:B------:R-:W-:-:S07]  /*344b0*/  IMAD.MOV.U32 R53, RZ, RZ, R14 ;  /* 0x000000ffff357224 */ /* 0x000fce00078e000e */
[----:B------:R-:W-:Y:S05]  /*344c0*/  WARPSYNC.COLLECTIVE R15, `(.L_x_3578) ;  /* 0x000000000f087348 */ /* 0x000fea0003c00000 */
[----:B------:R0:W1:Y:S02]  /*344d0*/  SHFL.IDX P6, R14, R13, R12, R11 ;  /* 0x0000000c0d0e7389 */ /* 0x00006400000c000b */
[----:B01----:R-:W-:Y:S01]  /*344e0*/  ENDCOLLECTIVE ;  /* 0x000000000000791b */ /* 0x003fe20003800000 */
.L_x_3578:
[----:B------:R-:W-:Y:S02]  /*344f0*/  IMAD.MOV.U32 R13, RZ, RZ, R108 ;  /* 0x000000ffff0d7224 */ /* 0x000fe400078e006c */
[----:B------:R-:W-:Y:S02]  /*34500*/  IMAD.MOV.U32 R12, RZ, RZ, R2 ;  /* 0x000000ffff0c7224 */ /* 0x000fe400078e0002 */
[----:B------:R-:W-:-:S07]  /*34510*/  IMAD.MOV.U32 R51, RZ, RZ, R14 ;  /* 0x000000ffff337224 */ /* 0x000fce00078e000e */
[----:B------:R-:W-:Y:S05]  /*34520*/  WARPSYNC.COLLECTIVE R15, `(.L_x_3579) ;  /* 0x000000000f087348 */ /* 0x000fea0003c00000 */
[----:B------:R0:W1:Y:S02]  /*34530*/  SHFL.IDX P6, R14, R13, R12, R11 ;  /* 0x0000000c0d0e7389 */ /* 0x00006400000c000b */
[----:B01----:R-:W-:Y:S01]  /*34540*/  ENDCOLLECTIVE ;  /* 0x000000000000791b */ /* 0x003fe20003800000 */
.L_x_3579:
[----:B------:R-:W-:Y:S02]  /*34550*/  IMAD.MOV.U32 R13, RZ, RZ, R104 ;  /* 0x000000ffff0d7224 */ /* 0x000fe400078e0068 */
[----:B------:R-:W-:-:S07]  /*34560*/  IMAD.MOV.U32 R108, RZ, RZ, R14 ;  /* 0x000000ffff6c7224 */ /* 0x000fce00078e000e */
[----:B------:R-:W-:Y:S05]  /*34570*/  WARPSYNC.COLLECTIVE R15, `(.L_x_3580) ;  /* 0x000000000f087348 */ /* 0x000fea0003c00000 */
[----:B------:R0:W1:Y:S02]  /*34580*/  SHFL.IDX P6, R14, R13, R12, R11 ;  /* 0x0000000c0d0e7389 */ /* 0x00006400000c000b */
[----:B01----:R-:W-:Y:S01]  /*34590*/  ENDCOLLECTIVE ;  /* 0x000000000000791b */ /* 0x003fe20003800000 */
.L_x_3580:
        /* <DEDUP_REMOVED lines=8> */
.L_x_3581:
[----:B------:R-:W-:Y:S02]  /*34620*/  SEL R147, R51, R104, P0 ;  /* 0x0000006833937207 */ /* 0x000fe40000000000 */
[----:B------:R-:W-:Y:S02]  /*34630*/  SEL R104, R104, R51, P0 ;  /* 0x0000003368687207 */ /* 0x000fe40000000000 */
[----:B------:R-:W-:Y:S01]  /*34640*/  MOV R13, R54 ;  /* 0x00000036000d7202 */ /* 0x000fe20000000f00 */
[----:B------:R-:W-:-:S07]  /*34650*/  IMAD.MOV.U32 R55, RZ, RZ, R14 ;  /* 0x000000ffff377224 */ /* 0x000fce00078e000e */
[----:B------:R-:W-:Y:S05]  /*34660*/  WARPSYNC.COLLECTIVE R15, `(.L_x_3582) ;  /* 0x000000000f087348 */ /* 0x000fea0003c00000 */
[----:B------:R0:W1:Y:S02]  /*34670*/  SHFL.IDX P6, R14, R13, R12, R11 ;  /* 0x0000000c0d0e7389 */ /* 0x00006400000c000b */
[----:B01----:R-:W-:Y:S01]  /*34680*/  ENDCOLLECTIVE ;  /* 0x000000000000791b */ /* 0x003fe20003800000 */
.L_x_3582:
[----:B------:R-:W-:Y:S02]  /*34690*/  IMAD.MOV.U32 R13, RZ, RZ, R116 ;  /* 0x000000ffff0d7224 */ /* 0x000fe400078e0074 */
[----:B------:R-:W-:Y:S02]  /*346a0*/  IMAD.MOV.U32 R12, RZ, RZ, R2 ;  /* 0x000000ffff0c7224 */ /* 0x000fe400078e0002 */
[----:B------:R-:W-:-:S07]  /*346b0*/  IMAD.MOV.U32 R54, RZ, RZ, R14 ;  /* 0x000000ffff367224 */ /* 0x000fce00078e000e */
[----:B------:R-:W-:Y:S05]  /*346c0*/  WARPSYNC.COLLECTIVE R15, `(.L_x_3583) ;  /* 0x000000000f087348 */ /* 0x000fea0003c00000 */
[----:B------:R0:W1:Y:S02]  /*346d0*/  SHFL.IDX P6, R14, R13, R12, R11 ;  /* 0x0000000c0d0e7389 */ /* 0x00006400000c000b */
[----:B01----:R-:W-:Y:S01]  /*346e0*/  ENDCOLLECTIVE ;  /* 0x000000000000791b */ /* 0x003fe20003800000 */
.L_x_3583:
[----:B------:R-:W-:Y:S02]  /*346f0*/  IMAD.MOV.U32 R13, RZ, RZ, R112 ;  /* 0x000000ffff0d7224 */ /* 0x000fe400078e0070 */
[----:B------:R-:W-:-:S07]  /*34700*/  IMAD.MOV.U32 R116, RZ, RZ, R14 ;  /* 0x000000ffff747224 */ /* 0x000fce00078e000e */
[----:B------:R-:W-:Y:S05]  /*34710*/  WARPSYNC.COLLECTIVE R15, `(.L_x_3584) ;  /* 0x000000000f087348 */ /* 0x000fea0003c00000 */
[----:B------:R0:W1:Y:S02]  /*34720*/  SHFL.IDX P6, R14, R13, R12, R11 ;  /* 0x0000000c0d0e7389 */ /* 0x00006400000c000b */
[----:B01----:R-:W-:Y:S01]  /*34730*/  ENDCOLLECTIVE ;  /* 0x000000000000791b */ /* 0x003fe20003800000 */
.L_x_3584:
        /* <DEDUP_REMOVED lines=8> */
.L_x_3585:
[----:B------:R-:W-:Y:S02]  /*347c0*/  SEL R3, R54, R112, P0 ;  /* 0x0000007036037207 */ /* 0x000fe40000000000 */
[----:B------:R-:W-:Y:S02]  /*347d0*/  SEL R54, R112, R54, P0 ;  /* 0x0000003670367207 */ /* 0x000fe40000000000 */
[----:B------:R-:W-:Y:S01]  /*347e0*/  MOV R13, R56 ;  /* 0x00000038000d7202 */ /* 0x000fe20000000f00 */
[----:B------:R-:W-:-:S07]  /*347f0*/  IMAD.MOV.U32 R57, RZ, RZ, R14 ;  /* 0x000000ffff397224 */ /* 0x000fce00078e000e */
[----:B------:R-:W-:Y:S05]  /*34800*/  WARPSYNC.COLLECTIVE R15, `(.L_x_3586) ;  /* 0x000000000f087348 */ /* 0x000fea0003c00000 */
[----:B------:R0:W1:Y:S02]  /*34810*/  SHFL.IDX P6, R14, R13, R12, R11 ;  /* 0x0000000c0d0e7389 */ /* 0x00006400000c000b */
[----:B01----:R-:W-:Y:S01]  /*34820*/  ENDCOLLECTIVE ;  /* 0x000000000000791b */ /* 0x003fe20003800000 */
.L_x_3586:
[----:B------:R-:W-:Y:S02]  /*34830*/  IMAD.MOV.U32 R13, RZ, RZ, R124 ;  /* 0x000000ffff0d7224 */ /* 0x000fe400078e007c */
[----:B------:R-:W-:Y:S02]  /*34840*/  IMAD.MOV.U32 R12, RZ, RZ, R2 ;  /* 0x000000ffff0c7224 */ /* 0x000fe400078e0002 */
[----:B------:R-:W-:-:S07]  /*34850*/  IMAD.MOV.U32 R56, RZ, RZ, R14 ;  /* 0x000000ffff387224 */ /* 0x000fce00078e000e */
[----:B------:R-:W-:Y:S05]  /*34860*/  WARPSYNC.COLLECTIVE R15, `(.L_x_3587) ;  /* 0x000000000f087348 */ /* 0x000fea0003c00000 */
[----:B------:R0:W1:Y:S02]  /*34870*/  SHFL.IDX P6, R14, R13, R12, R11 ;  /* 0x0000000c0d0e7389 */ /* 0x00006400000c000b */
[----:B01----:R-:W-:Y:S01]  /*34880*/  ENDCOLLECTIVE ;  /* 0x000000000000791b */ /* 0x003fe20003800000 */
.L_x_3587:
[----:B------:R-:W-:Y:S02]  /*34890*/  IMAD.MOV.U32 R13, RZ, RZ, R120 ;  /* 0x000000ffff0d7224 */ /* 0x000fe400078e0078 */
[----:B------:R-:W-:-:S07]  /*348a0*/  IMAD.MOV.U32 R124, RZ, RZ, R14 ;  /* 0x000000ffff7c7224 */ /* 0x000fce00078e000e */
[----:B------:R-:W-:Y:S05]  /*348b0*/  WARPSYNC.COLLECTIVE R15, `(.L_x_3588) ;  /* 0x000000000f087348 */ /* 0x000fea0003c00000 */
[----:B------:R0:W1:Y:S02]  /*348c0*/  SHFL.IDX P6, R14, R13, R12, R11 ;  /* 0x0000000c0d0e7389 */ /* 0x00006400000c000b */
[----:B01----:R-:W-:Y:S01]  /*348d0*/  ENDCOLLECTIVE ;  /* 0x000000000000791b */ /* 0x003fe20003800000 */
.L_x_3588:
        /* <DEDUP_REMOVED lines=8> */
.L_x_3589:
[----:B------:R-:W-:Y:S02]  /*34960*/  SEL R5, R56, R120, P0 ;  /* 0x0000007838057207 */ /* 0x000fe40000000000 */
[----:B------:R-:W-:Y:S02]  /*34970*/  SEL R56, R120, R56, P0 ;  /* 0x0000003878387207 */ /* 0x000fe40000000000 */
[----:B------:R-:W-:Y:S01]  /*34980*/  MOV R13, R61 ;  /* 0x0000003d000d7202 */ /* 0x000fe20000000f00 */
[----:B------:R-:W-:-:S07]  /*34990*/  IMAD.MOV.U32 R64, RZ, RZ, R14 ;  /* 0x000000ffff407224 */ /* 0x000fce00078e000e */
[----:B------:R-:W-:Y:S05]  /*349a0*/  WARPSYNC.COLLECTIVE R15, `(.L_x_3590) ;  /* 0x000000000f087348 */ /* 0x000fea0003c00000 */
[----:B------:R0:W1:Y:S02]  /*349b0*/  SHFL.IDX P6, R14, R13, R12, R11 ;  /* 0x0000000c0d0e7389 */ /* 0x00006400000c000b */
[----:B01----:R-:W-:Y:S01]  /*349c0*/  ENDCOLLECTIVE ;  /* 0x000000000000791b */ /* 0x003fe20003800000 */
.L_x_3590:
[----:B------:R-:W-:Y:S02]  /*349d0*/  IMAD.MOV.U32 R13, RZ, RZ, R132 ;  /* 0x000000ffff0d7224 */ /* 0x000fe400078e0084 */
[----:B------:R-:W-:Y:S02]  /*349e0*/  IMAD.MOV.U32 R12, RZ, RZ, R2 ;  /* 0x000000ffff0c7224 */ /* 0x000fe400078e0002 */
[----:B------:R-:W-:-:S07]  /*349f0*/  IMAD.MOV.U32 R61, RZ, RZ, R14 ;  /* 0x000000ffff3d7224 */ /* 0x000fce00078e000e */
[----:B------:R-:W-:Y:S05]  /*34a00*/  WARPSYNC.COLLECTIVE R15, `(.L_x_3591) ;  /* 0x000000000f087348 */ /* 0x000fea0003c00000 */
[----:B------:R0:W1:Y:S02]  /*34a10*/  SHFL.IDX P6, R14, R13, R12, R11 ;  /* 0x0000000c0d0e7389 */ /* 0x00006400000c000b */
[----:B01----:R-:W-:Y:S01]  /*34a20*/  ENDCOLLECTIVE ;  /* 0x000000000000791b */ /* 0x003fe20003800000 */
.L_x_3591:
[----:B------:R-:W-:Y:S02]  /*34a30*/  IMAD.MOV.U32 R13, RZ, RZ, R128 ;  /* 0x000000ffff0d7224 */ /* 0x000fe400078e0080 */
[----:B------:R-:W-:-:S07]  /*34a40*/  IMAD.MOV.U32 R132, RZ, RZ, R14 ;  /* 0x000000ffff847224 */ /* 0x000fce00078e000e */
[----:B------:R-:W-:Y:S05]  /*34a50*/  WARPSYNC.COLLECTIVE R15, `(.L_x_3592) ;  /* 0x000000000f087348 */ /* 0x000fea0003c00000 */
[----:B------:R0:W1:Y:S02]  /*34a60*/  SHFL.IDX P6, R14, R13, R12, R11 ;  /* 0x0000000c0d0e7389 */ /* 0x00006400000c000b */
[----:B01----:R-:W-:Y:S01]  /*34a70*/  ENDCOLLECTIVE ;  /* 0x000000000000791b */ /* 0x003fe20003800000 */
.L_x_3592:
        /* <DEDUP_REMOVED lines=8> */
.L_x_3593:
[----:B------:R-:W-:Y:S02]  /*34b00*/  SEL R7, R61, R128, P0 ;  /* 0x000000803d077207 */ /* 0x000fe40000000000 */
[----:B------:R-:W-:Y:S02]  /*34b10*/  SEL R61, R128, R61, P0 ;  /* 0x0000003d803d7207 */ /* 0x000fe40000000000 */
[----:B------:R-:W-:Y:S01]  /*34b20*/  MOV R13, R69 ;  /* 0x00000045000d7202 */ /* 0x000fe20000000f00 */
[----:B------:R-:W-:-:S07]  /*34b30*/  IMAD.MOV.U32 R72, RZ, RZ, R14 ;  /* 0x000000ffff487224 */ /* 0x000fce00078e000e */
[----:B------:R-:W-:Y:S05]  /*34b40*/  WARPSYNC.COLLECTIVE R15, `(.L_x_3594) ;  /* 0x000000000f087348 */ /* 0x000fea0003c00000 */
[----:B------:R0:W1:Y:S02]  /*34b50*/  SHFL.IDX P6, R14, R13, R12, R11 ;  /* 0x0000000c0d0e7389 */ /* 0x00006400000c000b */
[----:B01----:R-:W-:Y:S01]  /*34b60*/  ENDCOLLECTIVE ;  /* 0x000000000000791b */ /* 0x003fe20003800000 */
.L_x_3594:
[----:B------:R-:W-:Y:S02]  /*34b70*/  IMAD.MOV.U32 R13, RZ, RZ, R140 ;  /* 0x000000ffff0d7224 */ /* 0x000fe400078e008c */
[----:B------:R-:W-:Y:S02]  /*34b80*/  IMAD.MOV.U32 R12, RZ, RZ, R2 ;  /* 0x000000ffff0c7224 */ /* 0x000fe400078e0002 */
[----:B------:R-:W-:-:S07]  /*34b90*/  IMAD.MOV.U32 R69, RZ, RZ, R14 ;  /* 0x000000ffff457224 */ /* 0x000fce00078e000e */
[----:B------:R-:W-:Y:S05]  /*34ba0*/  WARPSYNC.COLLECTIVE R15, `(.L_x_3595) ;  /* 0x000000000f087348 */ /* 0x000fea0003c00000 */
[----:B------:R0:W1:Y:S02]  /*34bb0*/  SHFL.IDX P6, R14, R13, R12, R11 ;  /* 0x0000000c0d0e7389 */ /* 0x00006400000c000b */
[----:B01----:R-:W-:Y:S01]  /*34bc0*/  ENDCOLLECTIVE ;  /* 0x000000000000791b */ /* 0x003fe20003800000 */
.L_x_3595:
[----:B------:R-:W-:Y:S02]  /*34bd0*/  IMAD.MOV.U32 R13, RZ, RZ, R136 ;  /* 0x000000ffff0d7224 */ /* 0x000fe400078e0088 */
[----:B------:R-:W-:-:S07]  /*34be0*/  IMAD.MOV.U32 R140, RZ, RZ, R14 ;  /* 0x000000ffff8c7224 */ /* 0x000fce00078e000e */
[----:B------:R-:W-:Y:S05]  /*34bf0*/  WARPSYNC.COLLECTIVE R15, `(.L_x_3596) ;  /* 0x000000000f087348 */ /* 0x000fea0003c00000 */
[----:B------:R0:W1:Y:S02]  /*34c00*/  SHFL.IDX P6, R14, R13, R12, R11 ;  /* 0x0000000c0d0e7389 */ /* 0x00006400000c000b */
[----:B01----:R-:W-:Y:S01]  /*34c10*/  ENDCOLLECTIVE ;  /* 0x000000000000791b */ /* 0x003fe20003800000 */
.L_x_3596:
        /* <DEDUP_REMOVED lines=8> */
.L_x_3597:
[----:B------:R-:W-:Y:S02]  /*34ca0*/  SEL R9, R69, R136, P0 ;  /* 0x0000008845097207 */ /* 0x000fe40000000000 */
[----:B------:R-:W-:Y:S02]  /*34cb0*/  SEL R69, R136, R69, P0 ;  /* 0x0000004588457207 */ /* 0x000fe40000000000 */
[----:B------:R-:W-:Y:S01]  /*34cc0*/  MOV R13, R73 ;  /* 0x00000049000d7202 */ /* 0x000fe20000000f00 */
[----:B------:R-:W-:-:S07]  /*34cd0*/  IMAD.MOV.U32 R77, RZ, RZ, R14 ;  /* 0x000000ffff4d7224 */ /* 0x000fce00078e000e */
[----:B------:R-:W-:Y:S05]  /*34ce0*/  WARPSYNC.COLLECTIVE R15, `(.L_x_3598) ;  /* 0x000000000f087348 */ /* 0x000fea0003c00000 */
[----:B------:R0:W1:Y:S02]  /*34cf0*/  SHFL.IDX P6, R14, R13, R12, R11 ;  /* 0x0000000c0d0e7389 */ /* 0x00006400000c000b */
[----:B01----:R-:W-:Y:S01]  /*34d00*/  ENDCOLLECTIVE ;  /* 0x000000000000791b */ /* 0x003fe20003800000 */
.L_x_3598:
[----:B------:R-:W-:Y:S02]  /*34d10*/  IMAD.MOV.U32 R13, RZ, RZ, R148 ;  /* 0x000000ffff0d7224 */ /* 0x000fe400078e0094 */
[----:B------:R-:W-:Y:S02]  /*34d20*/  IMAD.MOV.U32 R12, RZ, RZ, R2 ;  /* 0x000000ffff0c7224 */ /* 0x000fe400078e0002 */
[----:B------:R-:W-:-:S07]  /*34d30*/  IMAD.MOV.U32 R73, RZ, RZ, R14 ;  /* 0x000000ffff497224 */ /* 0x000fce00078e000e */
[----:B------:R-:W-:Y:S05]  /*34d40*/  WARPSYNC.COLLECTIVE R15, `(.L_x_3599) ;  /* 0x000000000f087348 */ /* 0x000fea0003c00000 */
[----:B------:R0:W1:Y:S02]  /*34d50*/  SHFL.IDX P6, R14, R13, R12, R11 ;  /* 0x0000000c0d0e7389 */ /* 0x00006400000c000b */
[----:B01----:R-:W-:Y:S01]  /*34d60*/  ENDCOLLECTIVE ;  /* 0x000000000000791b */ /* 0x003fe20003800000 */
.L_x_3599:
[----:B------:R-:W-:Y:S02]  /*34d70*/  IMAD.MOV.U32 R13, RZ, RZ, R144 ;  /* 0x000000ffff0d7224 */ /* 0x000fe400078e0090 */
[----:B------:R-:W-:-:S07]  /*34d80*/  IMAD.MOV.U32 R148, RZ, RZ, R14 ;  /* 0x000000ffff947224 */ /* 0x000fce00078e000e */
[----:B------:R-:W-:Y:S05]  /*34d90*/  WARPSYNC.COLLECTIVE R15, `(.L_x_3600) ;  /* 0x000000000f087348 */ /* 0x000fea0003c00000 */
[----:B------:R0:W1:Y:S02]  /*34da0*/  SHFL.IDX P6, R14, R13, R12, R11 ;  /* 0x0000000c0d0e7389 */ /* 0x00006400000c000b */
[----:B01----:R-:W-:Y:S01]  /*34db0*/  ENDCOLLECTIVE ;  /* 0x000000000000791b */ /* 0x003fe20003800000 */
.L_x_3600:
        /* <DEDUP_REMOVED lines=8> */
.L_x_3601:
[----:B------:R-:W-:Y:S02]  /*34e40*/  SEL R20, R73, R144, P0 ;  /* 0x0000009049147207 */ /* 0x000fe40000000000 */
[----:B------:R-:W-:Y:S02]  /*34e50*/  SEL R73, R144, R73, P0 ;  /* 0x0000004990497207 */ /* 0x000fe40000000000 */
[----:B------:R-:W-:Y:S01]  /*34e60*/  MOV R13, R81 ;  /* 0x00000051000d7202 */ /* 0x000fe20000000f00 */
[----:B------:R-:W-:-:S07]  /*34e70*/  IMAD.MOV.U32 R65, RZ, RZ, R14 ;  /* 0x000000ffff417224 */ /* 0x000fce00078e000e */
[----:B------:R-:W-:Y:S05]  /*34e80*/  WARPSYNC.COLLECTIVE R15, `(.L_x_3602) ;  /* 0x000000000f087348 */ /* 0x000fea0003c00000 */
[----:B------:R0:W1:Y:S02]  /*34e90*/  SHFL.IDX P6, R14, R13, R12, R11 ;  /* 0x0000000c0d0e7389 */ /* 0x00006400000c000b */
[----:B01----:R-:W-:Y:S01]  /*34ea0*/  ENDCOLLECTIVE ;  /* 0x000000000000791b */ /* 0x003fe20003800000 */
.L_x_3602:
[----:B------:R-:W-:Y:S02]  /*34eb0*/  IMAD.MOV.U32 R13, RZ, RZ, R146 ;  /* 0x000000ffff0d7224 */ /* 0x000fe400078e0092 */
[----:B------:R-:W-:Y:S02]  /*34ec0*/  IMAD.MOV.U32 R12, RZ, RZ, R2 ;  /* 0x000000ffff0c7224 */ /* 0x000fe400078e0002 */
[----:B------:R-:W-:-:S07]  /*34ed0*/  IMAD.MOV.U32 R81, RZ, RZ, R14 ;  /* 0x000000ffff517224 */ /* 0x000fce00078e000e */
[----:B------:R-:W-:Y:S05]  /*34ee0*/  WARPSYNC.COLLECTIVE R15, `(.L_x_3603) ;  /* 0x000000000f087348 */ /* 0x000fea0003c00000 */
[----:B------:R0:W1:Y:S02]  /*34ef0*/  SHFL.IDX P6, R14, R13, R12, R11 ;  /* 0x0000000c0d0e7389 */ /* 0x00006400000c000b */
[----:B01----:R-:W-:Y:S01]  /*34f00*/  ENDCOLLECTIVE ;  /* 0x000000000000791b */ /* 0x003fe20003800000 */
.L_x_3603:
[----:B------:R-:W-:Y:S02]  /*34f10*/  IMAD.MOV.U32 R13, RZ, RZ, R159 ;  /* 0x000000ffff0d7224 */ /* 0x000fe400078e009f */
[----:B------:R-:W-:-:S07]  /*34f20*/  IMAD.MOV.U32 R146, RZ, RZ, R14 ;  /* 0x000000ffff927224 */ /* 0x000fce00078e000e */
[----:B------:R-:W-:Y:S05]  /*34f30*/  WARPSYNC.COLLECTIVE R15, `(.L_x_3604) ;  /* 0x000000000f087348 */ /* 0x000fea0003c00000 */
[----:B------:R0:W1:Y:S02]  /*34f40*/  SHFL.IDX P6, R14, R13, R12, R11 ;  /* 0x0000000c0d0e7389 */ /* 0x00006400000c000b */
[----:B01----:R-:W-:Y:S01]  /*34f50*/  ENDCOLLECTIVE ;  /* 0x000000000000791b */ /* 0x003fe20003800000 */
.L_x_3604:
        /* <DEDUP_REMOVED lines=8> */
.L_x_3605:
[----:B------:R-:W-:Y:S02]  /*34fe0*/  SEL R24, R81, R159, P0 ;  /* 0x0000009f51187207 */ /* 0x000fe40000000000 */
[----:B------:R-:W-:Y:S02]  /*34ff0*/  SEL R81, R159, R81, P0 ;  /* 0x000000519f517207 */ /* 0x000fe40000000000 */
[----:B------:R-:W-:Y:S01]  /*35000*/  MOV R13, R109 ;  /* 0x0000006d000d7202 */ /* 0x000fe20000000f00 */
[----:B------:R-:W-:-:S07]  /*35010*/  IMAD.MOV.U32 R85, RZ, RZ, R14 ;  /* 0x000000ffff557224 */ /* 0x000fce00078e000e */
[----:B------:R-:W-:Y:S05]  /*35020*/  WARPSYNC.COLLECTIVE R15, `(.L_x_3606) ;  /* 0x000000000f087348 */ /* 0x000fea0003c00000 */
[----:B------:R0:W1:Y:S02]  /*35030*/  SHFL.IDX P6, R14, R13, R12, R11 ;  /* 0x0000000c0d0e7389 */ /* 0x00006400000c000b */
[----:B01----:R-:W-:Y:S01]  /*35040*/  ENDCOLLECTIVE ;  /* 0x000000000000791b */ /* 0x003fe20003800000 */
.L_x_3606:
[----:B------:R-:W-:Y:S02]  /*35050*/  IMAD.MOV.U32 R13, RZ, RZ, R154 ;  /* 0x000000ffff0d7224 */ /* 0x000fe400078e009a */
[----:B------:R-:W-:Y:S02]  /*35060*/  IMAD.MOV.U32 R12, RZ, RZ, R2 ;  /* 0x000000ffff0c7224 */ /* 0x000fe400078e0002 */
[----:B------:R-:W-:-:S07]  /*35070*/  IMAD.MOV.U32 R40, RZ, RZ, R14 ;  /* 0x000000ffff287224 */ /* 0x000fce00078e000e */
[----:B------:R-:W-:Y:S05]  /*35080*/  WARPSYNC.COLLECTIVE R15, `(.L_x_3607) ;  /* 0x000000000f087348 */ /* 0x000fea0003c00000 */
[----:B------:R0:W1:Y:S02]  /*35090*/  SHFL.IDX P6, R14, R13, R12, R11 ;  /* 0x0000000c0d0e7389 */ /* 0x00006400000c000b */
[----:B01----:R-:W-:Y:S01]  /*350a0*/  ENDCOLLECTIVE ;  /* 0x000000000000791b */ /* 0x003fe20003800000 */
.L_x_3607:
[----:B------:R-:W-:Y:S02]  /*350b0*/  IMAD.MOV.U32 R13, RZ, RZ, R153 ;  /* 0x000000ffff0d7224 */ /* 0x000fe400078e0099 */
[----:B------:R-:W-:-:S07]  /*350c0*/  IMAD.MOV.U32 R154, RZ, RZ, R14 ;  /* 0x000000ffff9a7224 */ /* 0x000fce00078e000e */
[----:B------:R-:W-:Y:S05]  /*350d0*/  WARPSYNC.COLLECTIVE R15, `(.L_x_3608) ;  /* 0x000000000f087348 */ /* 0x000fea0003c00000 */
[----:B------:R0:W1:Y:S02]  /*350e0*/  SHFL.IDX P6, R14, R13, R12, R11 ;  /* 0x0000000c0d0e7389 */ /* 0x00006400000c000b */
[----:B01----:R-:W-:Y:S01]  /*350f0*/  ENDCOLLECTIVE ;  /* 0x000000000000791b */ /* 0x003fe20003800000 */
.L_x_3608:
        /* <DEDUP_REMOVED lines=8> */
.L_x_3609:
[----:B------:R-:W-:Y:S02]  /*35180*/  SEL R26, R40, R44, P0 ;  /* 0x0000002c281a7207 */ /* 0x000fe40000000000 */
[----:B------:R-:W-:Y:S02]  /*35190*/  SEL R44, R44, R40, P0 ;  /* 0x000000282c2c7207 */ /* 0x000fe40000000000 */
[----:B------:R-:W-:Y:S01]  /*351a0*/  MOV R13, R89 ;  /* 0x00000059000d7202 */ /* 0x000fe20000000f00 */
[----:B------:R-:W-:-:S07]  /*351b0*/  IMAD.MOV.U32 R93, RZ, RZ, R14 ;  /* 0x000000ffff5d7224 */ /* 0x000fce00078e000e */
[----:B------:R-:W-:Y:S05]  /*351c0*/  WARPSYNC.COLLECTIVE R15, `(.L_x_3610) ;  /* 0x000000000f087348 */ /* 0x000fea0003c00000 */
[----:B------:R0:W1:Y:S02]  /*351d0*/  SHFL.IDX P6, R14, R13, R12, R11 ;  /* 0x0000000c0d0e7389 */ /* 0x00006400000c000b */
[----:B01----:R-:W-:Y:S01]  /*351e0*/  ENDCOLLECTIVE ;  /* 0x000000000000791b */ /* 0x003fe20003800000 */
.L_x_3610:
[----:B------:R-:W-:Y:S02]  /*351f0*/  IMAD.MOV.U32 R13, RZ, RZ, R156 ;  /* 0x000000ffff0d7224 */ /* 0x000fe400078e009c */
[----:B------:R-:W-:Y:S02]  /*35200*/  IMAD.MOV.U32 R12, RZ, RZ, R2 ;  /* 0x000000ffff0c7224 */ /* 0x000fe400078e0002 */
[----:B------:R-:W-:-:S07]  /*35210*/  IMAD.MOV.U32 R109, RZ, RZ, R14 ;  /* 0x000000ffff6d7224 */ /* 0x000fce00078e000e */
[----:B------:R-:W-:Y:S05]  /*35220*/  WARPSYNC.COLLECTIVE R15, `(.L_x_3611) ;  /* 0x000000000f087348 */ /* 0x000fea0003c00000 */
[----:B------:R0:W1:Y:S02]  /*35230*/  SHFL.IDX P6, R14, R13, R12, R11 ;  /* 0x0000000c0d0e7389 */ /* 0x00006400000c000b */
[----:B01----:R-:W-:Y:S01]  /*35240*/  ENDCOLLECTIVE ;  /* 0x000000000000791b */ /* 0x003fe20003800000 */
.L_x_3611:
[----:B------:R-:W-:Y:S02]  /*35250*/  IMAD.MOV.U32 R13, RZ, RZ, R155 ;  /* 0x000000ffff0d7224 */ /* 0x000fe400078e009b */
[----:B------:R-:W-:-:S07]  /*35260*/  IMAD.MOV.U32 R156, RZ, RZ, R14 ;  /* 0x000000ffff9c7224 */ /* 0x000fce00078e000e */
[----:B------:R-:W-:Y:S05]  /*35270*/  WARPSYNC.COLLECTIVE R15, `(.L_x_3612) ;  /* 0x000000000f087348 */ /* 0x000fea0003c00000 */
[----:B------:R0:W1:Y:S02]  /*35280*/  SHFL.IDX P6, R14, R13, R12, R11 ;  /* 0x0000000c0d0e7389 */ /* 0x00006400000c000b */
[----:B01----:R-:W-:Y:S01]  /*35290*/  ENDCOLLECTIVE ;  /* 0x000000000000791b */ /* 0x003fe20003800000 */
.L_x_3612:
        /* <DEDUP_REMOVED lines=8> */
.L_x_3613:
[----:B------:R-:W-:Y:S02]  /*35320*/  SEL R32, R109, R89, P0 ;  /* 0x000000596d207207 */ /* 0x000fe40000000000 */
[----:B------:R-:W-:Y:S02]  /*35330*/  SEL R89, R89, R109, P0 ;  /* 0x0000006d59597207 */ /* 0x000fe40000000000 */
[----:B------:R-:W-:Y:S01]  /*35340*/  MOV R13, R97 ;  /* 0x00000061000d7202 */ /* 0x000fe20000000f00 */
[----:B------:R-:W-:-:S07]  /*35350*/  IMAD.MOV.U32 R101, RZ, RZ, R14 ;  /* 0x000000ffff657224 */ /* 0x000fce00078e000e */
[----:B------:R-:W-:Y:S05]  /*35360*/  WARPSYNC.COLLECTIVE R15, `(.L_x_3614) ;  /* 0x000000000f087348 */ /* 0x000fea0003c00000 */
[----:B------:R0:W1:Y:S02]  /*35370*/  SHFL.IDX P6, R14, R13, R12, R11 ;  /* 0x0000000c0d0e7389 */ /* 0x00006400000c000b */
[----:B01----:R-:W-:Y:S01]  /*35380*/  ENDCOLLECTIVE ;  /* 0x000000000000791b */ /* 0x003fe20003800000 */
.L_x_3614:
[----:B------:R-:W-:Y:S02]  /*35390*/  IMAD.MOV.U32 R13, RZ, RZ, R158 ;  /* 0x000000ffff0d7224 */ /* 0x000fe400078e009e */
[----:B------:R-:W-:Y:S02]  /*353a0*/  IMAD.MOV.U32 R12, RZ, RZ, R2 ;  /* 0x000000ffff0c7224 */ /* 0x000fe400078e0002 */
[----:B------:R-:W-:-:S07]  /*353b0*/  IMAD.MOV.U32 R97, RZ, RZ, R14 ;  /* 0x000000ffff617224 */ /* 0x000fce00078e000e */
[----:B------:R-:W-:Y:S05]  /*353c0*/  WARPSYNC.COLLECTIVE R15, `(.L_x_3615) ;  /* 0x000000000f087348 */ /* 0x000fea0003c00000 */
[----:B------:R0:W1:Y:S02]  /*353d0*/  SHFL.IDX P6, R14, R13, R12, R11 ;  /* 0x0000000c0d0e7389 */ /* 0x00006400000c000b */
[----:B01----:R-:W-:Y:S01]  /*353e0*/  ENDCOLLECTIVE ;  /* 0x000000000000791b */ /* 0x003fe20003800000 */
.L_x_3615:
[----:B------:R-:W-:Y:S02]  /*353f0*/  IMAD.MOV.U32 R13, RZ, RZ, R157 ;  /* 0x000000ffff0d7224 */ /* 0x000fe400078e009d */
[----:B------:R-:W-:-:S07]  /*35400*/  IMAD.MOV.U32 R158, RZ, RZ, R14 ;  /* 0x000000ffff9e7224 */ /* 0x000fce00078e000e */
[----:B------:R-:W-:Y:S05]  /*35410*/  WARPSYNC.COLLECTIVE R15, `(.L_x_3616) ;  /* 0x000000000f087348 */ /* 0x000fea0003c00000 */
[----:B------:R0:W1:Y:S02]  /*35420*/  SHFL.IDX P6, R14, R13, R12, R11 ;  /* 0x0000000c0d0e7389 */ /* 0x00006400000c000b */
[----:B01----:R-:W-:Y:S01]  /*35430*/  ENDCOLLECTIVE ;  /* 0x000000000000791b */ /* 0x003fe20003800000 */
.L_x_3616:
        /* <DEDUP_REMOVED lines=8> */
.L_x_3617:
[----:B------:R-:W-:Y:S02]  /*354c0*/  SEL R37, R97, R157, P0 ;  /* 0x0000009d61257207 */ /* 0x000fe40000000000 */
[----:B------:R-:W-:Y:S02]  /*354d0*/  SEL R97, R157, R97, P0 ;  /* 0x000000619d617207 */ /* 0x000fe40000000000 */
[----:B------:R-:W-:Y:S01]  /*354e0*/  MOV R13, R105 ;  /* 0x00000069000d7202 */ /* 0x000fe20000000f00 */
[----:B------:R-:W-:-:S07]  /*354f0*/  IMAD.MOV.U32 R58, RZ, RZ, R14 ;  /* 0x000000ffff3a7224 */ /* 0x000fce00078e000e */
[----:B------:R-:W-:Y:S05]  /*35500*/  WARPSYNC.COLLECTIVE R15, `(.L_x_3618) ;  /* 0x000000000f087348 */ /* 0x000fea0003c00000 */
[----:B------:R0:W1:Y:S02]  /*35510*/  SHFL.IDX P6, R14, R13, R12, R11 ;  /* 0x0000000c0d0e7389 */ /* 0x00006400000c000b */
[----:B01----:R-:W-:Y:S01]  /*35520*/  ENDCOLLECTIVE ;  /* 0x000000000000791b */ /* 0x003fe20003800000 */
.L_x_3618:
[----:B------:R-:W-:Y:S02]  /*35530*/  IMAD.MOV.U32 R13, RZ, RZ, R62 ;  /* 0x000000ffff0d7224 */ /* 0x000fe400078e003e */
[----:B------:R-:W-:Y:S02]  /*35540*/  IMAD.MOV.U32 R12, RZ, RZ, R2 ;  /* 0x000000ffff0c7224 */ /* 0x000fe400078e0002 */
[----:B------:R-:W-:-:S07]  /*35550*/  IMAD.MOV.U32 R105, RZ, RZ, R14 ;  /* 0x000000ffff697224 */ /* 0x000fce00078e000e */
[----:B------:R-:W-:Y:S05]  /*35560*/  WARPSYNC.COLLECTIVE R15, `(.L_x_3619) ;  /* 0x000000000f087348 */ /* 0x000fea0003c00000 */
[----:B------:R0:W1:Y:S02]  /*35570*/  SHFL.IDX P6, R14, R13, R12, R11 ;  /* 0x0000000c0d0e7389 */ /* 0x00006400000c000b */
[----:B01----:R-:W-:Y:S01]  /*35580*/  ENDCOLLECTIVE ;  /* 0x000000000000791b */ /* 0x003fe20003800000 */
.L_x_3619:
[----:B------:R-:W-:Y:S02]  /*35590*/  IMAD.MOV.U32 R13, RZ, RZ, R59 ;  /* 0x000000ffff0d7224 */ /* 0x000fe400078e003b */
[----:B------:R-:W-:-:S07]  /*355a0*/  IMAD.MOV.U32 R62, RZ, RZ, R14 ;  /* 0x000000ffff3e7224 */ /* 0x000fce00078e000e */
[----:B------:R-:W-:Y:S05]  /*355b0*/  WARPSYNC.COLLECTIVE R15, `(.L_x_3620) ;  /* 0x000000000f087348 */ /* 0x000fea0003c00000 */
[----:B------:R0:W1:Y:S02]  /*355c0*/  SHFL.IDX P6, R14, R13, R12, R11 ;  /* 0x0000000c0d0e7389 */ /* 0x00006400000c000b */
[----:B01----:R-:W-:Y:S01]  /*355d0*/  ENDCOLLECTIVE ;  /* 0x000000000000791b */ /* 0x003fe20003800000 */
.L_x_3620:
        /* <DEDUP_REMOVED lines=8> */
.L_x_3621:
[----:B------:R-:W-:Y:S02]  /*35660*/  SEL R46, R105, R59, P0 ;  /* 0x0000003b692e7207 */ /* 0x000fe40000000000 */
[----:B------:R-:W-:Y:S02]  /*35670*/  SEL R59, R59, R105, P0 ;  /* 0x000000693b3b7207 */ /* 0x000fe40000000000 */
[----:B------:R-:W-:Y:S01]  /*35680*/  MOV R13, R117 ;  /* 0x00000075000d7202 */ /* 0x000fe20000000f00 */
[----:B------:R-:W-:-:S07]  /*35690*/  IMAD.MOV.U32 R121, RZ, RZ, R14 ;  /* 0x000000ffff797224 */ /* 0x000fce00078e000e */
[----:B------:R-:W-:Y:S05]  /*356a0*/  WARPSYNC.COLLECTIVE R15, `(.L_x_3622) ;  /* 0x000000000f087348 */ /* 0x000fea0003c00000 */
[----:B------:R0:W1:Y:S02]  /*356b0*/  SHFL.IDX P6, R14, R13, R12, R11 ;  /* 0x0000000c0d0e7389 */ /* 0x00006400000c000b */
[----:B01----:R-:W-:Y:S01]  /*356c0*/  ENDCOLLECTIVE ;  /* 0x000000000000791b */ /* 0x003fe20003800000 */
.L_x_3622:
[----:B------:R-:W-:Y:S02]  /*356d0*/  IMAD.MOV.U32 R13, RZ, RZ, R70 ;  /* 0x000000ffff0d7224 */ /* 0x000fe400078e0046 */
[----:B------:R-:W-:Y:S02]  /*356e0*/  IMAD.MOV.U32 R12, RZ, RZ, R2 ;  /* 0x000000ffff0c7224 */ /* 0x000fe400078e0002 */
[----:B------:R-:W-:-:S07]  /*356f0*/  IMAD.MOV.U32 R117, RZ, RZ, R14 ;  /* 0x000000ffff757224 */ /* 0x000fce00078e000e */
[----:B------:R-:W-:Y:S05]  /*35700*/  WARPSYNC.COLLECTIVE R15, `(.L_x_3623) ;  /* 0x000000000f087348 */ /* 0x000fea0003c00000 */
[----:B------:R0:W1:Y:S02]  /*35710*/  SHFL.IDX P6, R14, R13, R12, R11 ;  /* 0x0000000c0d0e7389 */ /* 0x00006400000c000b */
[----:B01----:R-:W-:Y:S01]  /*35720*/  ENDCOLLECTIVE ;  /* 0x000000000000791b */ /* 0x003fe20003800000 */
.L_x_3623:
[----:B------:R-:W-:Y:S02]  /*35730*/  IMAD.MOV.U32 R13, RZ, RZ, R113 ;  /* 0x000000ffff0d7224 */ /* 0x000fe400078e0071 */
[----:B------:R-:W-:-:S07]  /*35740*/  IMAD.MOV.U32 R70, RZ, RZ, R14 ;  /* 0x000000ffff467224 */ /* 0x000fce00078e000e */
[----:B------:R-:W-:Y:S05]  /*35750*/  WARPSYNC.COLLECTIVE R15, `(.L_x_3624) ;  /* 0x000000000f087348 */ /* 0x000fea0003c00000 */
[----:B------:R0:W1:Y:S02]  /*35760*/  SHFL.IDX P6, R14, R13, R12, R11 ;  /* 0x0000000c0d0e7389 */ /* 0x00006400000c000b */
[----:B01----:R-:W-:Y:S01]  /*35770*/  ENDCOLLECTIVE ;  /* 0x000000000000791b */ /* 0x003fe20003800000 */
.L_x_3624:
        /* <DEDUP_REMOVED lines=8> */
.L_x_3625:
[----:B------:R-:W-:Y:S02]  /*35800*/  SEL R48, R117, R113, P0 ;  /* 0x0000007175307207 */ /* 0x000fe40000000000 */
[----:B------:R-:W-:Y:S02]  /*35810*/  SEL R113, R113, R117, P0 ;  /* 0x0000007571717207 */ /* 0x000fe40000000000 */
[----:B------:R-:W-:Y:S01]  /*35820*/  MOV R13, R66 ;  /* 0x00000042000d7202 */ /* 0x000fe20000000f00 */
[----:B------:R-:W-:-:S07]  /*35830*/  IMAD.MOV.U32 R67, RZ, RZ, R14 ;  /* 0x000000ffff437224 */ /* 0x000fce00078e000e */
[----:B------:R-:W-:Y:S05]  /*35840*/  WARPSYNC.COLLECTIVE R15, `(.L_x_3626) ;  /* 0x000000000f087348 */ /* 0x000fea0003c00000 */
[----:B------:R0:W1:Y:S02]  /*35850*/  SHFL.IDX P6, R14, R13, R12, R11 ;  /* 0x0000000c0d0e7389 */ /* 0x00006400000c000b */
[----:B01----:R-:W-:Y:S01]  /*35860*/  ENDCOLLECTIVE ;  /* 0x000000000000791b */ /* 0x003fe20003800000 */
.L_x_3626:
[----:B------:R-:W-:Y:S02]  /*35870*/  IMAD.MOV.U32 R13, RZ, RZ, R78 ;  /* 0x000000ffff0d7224 */ /* 0x000fe400078e004e */
[----:B------:R-:W-:Y:S02]  /*35880*/  IMAD.MOV.U32 R12, RZ, RZ, R2 ;  /* 0x000000ffff0c7224 */ /* 0x000fe400078e0002 */
[----:B------:R-:W-:-:S07]  /*35890*/  IMAD.MOV.U32 R66, RZ, RZ, R14 ;  /* 0x000000ffff427224 */ /* 0x000fce00078e000e */
[----:B------:R-:W-:Y:S05]  /*358a0*/  WARPSYNC.COLLECTIVE R15, `(.L_x_3627) ;  /* 0x000000000f087348 */ /* 0x000fea0003c00000 */
[----:B------:R0:W1:Y:S02]  /*358b0*/  SHFL.IDX P6, R14, R13, R12, R11 ;  /* 0x0000000c0d0e7389 */ /* 0x00006400000c000b */
[----:B01----:R-:W-:Y:S01]  /*358c0*/  ENDCOLLECTIVE ;  /* 0x000000000000791b */ /* 0x003fe20003800000 */
.L_x_3627:
[----:B------:R-:W-:Y:S02]  /*358d0*/  IMAD.MOV.U32 R13, RZ, RZ, R74 ;  /* 0x000000ffff0d7224 */ /* 0x000fe400078e004a */
[----:B------:R-:W-:-:S07]  /*358e0*/  IMAD.MOV.U32 R78, RZ, RZ, R14 ;  /* 0x000000ffff4e7224 */ /* 0x000fce00078e000e */
[----:B------:R-:W-:Y:S05]  /*358f0*/  WARPSYNC.COLLECTIVE R15, `(.L_x_3628) ;  /* 0x000000000f087348 */ /* 0x000fea0003c00000 */
[----:B------:R0:W1:Y:S02]  /*35900*/  SHFL.IDX P6, R14, R13, R12, R11 ;  /* 0x0000000c0d0e7389 */ /* 0x00006400000c000b */
[----:B01----:R-:W-:Y:S01]  /*35910*/  ENDCOLLECTIVE ;  /* 0x000000000000791b */ /* 0x003fe20003800000 */
.L_x_3628:
        /* <DEDUP_REMOVED lines=8> */
.L_x_3629:
[----:B------:R-:W-:Y:S02]  /*359a0*/  SEL R50, R66, R74, P0 ;  /* 0x0000004a42327207 */ /* 0x000fe40000000000 */
[----:B------:R-:W-:Y:S02]  /*359b0*/  SEL R66, R74, R66, P0 ;  /* 0x000000424a427207 */ /* 0x000fe40000000000 */
[----:B------:R-:W-:Y:S01]  /*359c0*/  MOV R13, R71 ;  /* 0x00000047000d7202 */ /* 0x000fe20000000f00 */
[----:B------:R-:W-:-:S07]  /*359d0*/  IMAD.MOV.U32 R75, RZ, RZ, R14 ;  /* 0x000000ffff4b7224 */ /* 0x000fce00078e000e */
[----:B------:R-:W-:Y:S05]  /*359e0*/  WARPSYNC.COLLECTIVE R15, `(.L_x_3630) ;  /* 0x000000000f087348 */ /* 0x000fea0003c00000 */
[----:B------:R0:W1:Y:S02]  /*359f0*/  SHFL.IDX P6, R14, R13, R12, R11 ;  /* 0x0000000c0d0e7389 */ /* 0x00006400000c000b */
[----:B01----:R-:W-:Y:S01]  /*35a00*/  ENDCOLLECTIVE ;  /* 0x000000000000791b */ /* 0x003fe20003800000 */
.L_x_3630:
[----:B------:R-:W-:Y:S02]  /*35a10*/  IMAD.MOV.U32 R13, RZ, RZ, R86 ;  /* 0x000000ffff0d7224 */ /* 0x000fe400078e0056 */
[----:B------:R-:W-:Y:S02]  /*35a20*/  IMAD.MOV.U32 R12, RZ, RZ, R2 ;  /* 0x000000ffff0c7224 */ /* 0x000fe400078e0002 */
[----:B------:R-:W-:-:S07]  /*35a30*/  IMAD.MOV.U32 R71, RZ, RZ, R14 ;  /* 0x000000ffff477224 */ /* 0x000fce00078e000e */
[----:B------:R-:W-:Y:S05]  /*35a40*/  WARPSYNC.COLLECTIVE R15, `(.L_x_3631) ;  /* 0x000000000f087348 */ /* 0x000fea0003c00000 */
[----:B------:R0:W1:Y:S02]  /*35a50*/  SHFL.IDX P6, R14, R13, R12, R11 ;  /* 0x0000000c0d0e7389 */ /* 0x00006400000c000b */
[----:B01----:R-:W-:Y:S01]  /*35a60*/  ENDCOLLECTIVE ;  /* 0x000000000000791b */ /* 0x003fe20003800000 */
.L_x_3631:
[----:B------:R-:W-:Y:S02]  /*35a70*/  IMAD.MOV.U32 R13, RZ, RZ, R82 ;  /* 0x000000ffff0d7224 */ /* 0x000fe400078e0052 */
[----:B------:R-:W-:-:S07]  /*35a80*/  IMAD.MOV.U32 R86, RZ, RZ, R14 ;  /* 0x000000ffff567224 */ /* 0x000fce00078e000e */
[----:B------:R-:W-:Y:S05]  /*35a90*/  WARPSYNC.COLLECTIVE R15, `(.L_x_3632) ;  /* 0x000000000f087348 */ /* 0x000fea0003c00000 */
[----:B------:R0:W1:Y:S02]  /*35aa0*/  SHFL.IDX P6, R14, R13, R12, R11 ;  /* 0x0000000c0d0e7389 */ /* 0x00006400000c000b */
[----:B01----:R-:W-:Y:S01]  /*35ab0*/  ENDCOLLECTIVE ;  /* 0x000000000000791b */ /* 0x003fe20003800000 */
.L_x_3632:
        /* <DEDUP_REMOVED lines=8> */
.L_x_3633:
[----:B------:R-:W-:Y:S02]  /*35b40*/  SEL R52, R71, R82, P0 ;  /* 0x0000005247347207 */ /* 0x000fe40000000000 */
[----:B------:R-:W-:Y:S02]  /*35b50*/  SEL R71, R82, R71, P0 ;  /* 0x0000004752477207 */ /* 0x000fe40000000000 */
[----:B------:R-:W-:Y:S01]  /*35b60*/  MOV R13, R79 ;  /* 0x0000004f000d7202 */ /* 0x000fe20000000f00 */
[----:B------:R-:W-:-:S07]  /*35b70*/  IMAD.MOV.U32 R83, RZ, RZ, R14 ;  /* 0x000000ffff537224 */ /* 0x000fce00078e000e */
[----:B------:R-:W-:Y:S05]  /*35b80*/  WARPSYNC.COLLECTIVE R15, `(.L_x_3634) ;  /* 0x000000000f087348 */ /* 0x000fea0003c00000 */
[----:B------:R0:W1:Y:S02]  /*35b90*/  SHFL.IDX P6, R14, R13, R12, R11 ;  /* 0x0000000c0d0e7389 */ /* 0x00006400000c000b */
[----:B01----:R-:W-:Y:S01]  /*35ba0*/  ENDCOLLECTIVE ;  /* 0x000000000000791b */ /* 0x003fe20003800000 */
.L_x_3634:
[----:B------:R-:W-:Y:S02]  /*35bb0*/  IMAD.MOV.U32 R13, RZ, RZ, R94 ;  /* 0x000000ffff0d7224 */ /* 0x000fe400078e005e */
[----:B------:R-:W-:Y:S02]  /*35bc0*/  IMAD.MOV.U32 R12, RZ, RZ, R2 ;  /* 0x000000ffff0c7224 */ /* 0x000fe400078e0002 */
[----:B------:R-:W-:-:S07]  /*35bd0*/  IMAD.MOV.U32 R79, RZ, RZ, R14 ;  /* 0x000000ffff4f7224 */ /* 0x000fce00078e000e */
[----:B------:R-:W-:Y:S05]  /*35be0*/  WARPSYNC.COLLECTIVE R15, `(.L_x_3635) ;  /* 0x000000000f087348 */ /* 0x000fea0003c00000 */
[----:B------:R0:W1:Y:S02]  /*35bf0*/  SHFL.IDX P6, R14, R13, R12, R11 ;  /* 0x0000000c0d0e7389 */ /* 0x00006400000c000b */
[----:B01----:R-:W-:Y:S01]  /*35c00*/  ENDCOLLECTIVE ;  /* 0x000000000000791b */ /* 0x003fe20003800000 */
.L_x_3635:
[----:B------:R-:W-:Y:S02]  /*35c10*/  IMAD.MOV.U32 R13, RZ, RZ, R90 ;  /* 0x000000ffff0d7224 */ /* 0x000fe400078e005a */
[----:B------:R-:W-:-:S07]  /*35c20*/  IMAD.MOV.U32 R94, RZ, RZ, R14 ;  /* 0x000000ffff5e7224 */ /* 0x000fce00078e000e */
[----:B------:R-:W-:Y:S05]  /*35c30*/  WARPSYNC.COLLECTIVE R15, `(.L_x_3636) ;  /* 0x000000000f087348 */ /* 0x000fea0003c00000 */
[----:B------:R0:W1:Y:S02]  /*35c40*/  SHFL.IDX P6, R14, R13, R12, R11 ;  /* 0x0000000c0d0e7389 */ /* 0x00006400000c000b */
[----:B01----:R-:W-:Y:S01]  /*35c50*/  ENDCOLLECTIVE ;  /* 0x000000000000791b */ /* 0x003fe20003800000 */
.L_x_3636:
        /* <DEDUP_REMOVED lines=8> */
.L_x_3637:
[----:B------:R-:W-:Y:S02]  /*35ce0*/  SEL R62, R79, R90, P0 ;  /* 0x0000005a4f3e7207 */ /* 0x000fe40000000000 */
[----:B------:R-:W-:Y:S02]  /*35cf0*/  SEL R79, R90, R79, P0 ;  /* 0x0000004f5a4f7207 */ /* 0x000fe40000000000 */
[----:B------:R-:W-:Y:S01]  /*35d00*/  MOV R13, R129 ;  /* 0x00000081000d7202 */ /* 0x000fe20000000f00 */
[----:B------:R-:W-:-:S07]  /*35d10*/  IMAD.MOV.U32 R87, RZ, RZ, R14 ;  /* 0x000000ffff577224 */ /* 0x000fce00078e000e */
[----:B------:R-:W-:Y:S05]  /*35d20*/  WARPSYNC.COLLECTIVE R15, `(.L_x_3638) ;  /* 0x000000000f087348 */ /* 0x000fea0003c00000 */
[----:B------:R0:W1:Y:S02]  /*35d30*/  SHFL.IDX P6, R14, R13, R12, R11 ;  /* 0x0000000c0d0e7389 */ /* 0x00006400000c000b */
[----:B01----:R-:W-:Y:S01]  /*35d40*/  ENDCOLLECTIVE ;  /* 0x000000000000791b */ /* 0x003fe20003800000 */
.L_x_3638:
[----:B------:R-:W-:Y:S02]  /*35d50*/  IMAD.MOV.U32 R13, RZ, RZ, R102 ;  /* 0x000000ffff0d7224 */ /* 0x000fe400078e0066 */
[----:B------:R-:W-:Y:S02]  /*35d60*/  IMAD.MOV.U32 R12, RZ, RZ, R2 ;  /* 0x000000ffff0c7224 */ /* 0x000fe400078e0002 */
[----:B------:R-:W-:-:S07]  /*35d70*/  IMAD.MOV.U32 R99, RZ, RZ, R14 ;  /* 0x000000ffff637224 */ /* 0x000fce00078e000e */
[----:B------:R-:W-:Y:S05]  /*35d80*/  WARPSYNC.COLLECTIVE R15, `(.L_x_3639) ;  /* 0x000000000f087348 */ /* 0x000fea0003c00000 */
[----:B------:R0:W1:Y:S02]  /*35d90*/  SHFL.IDX P6, R14, R13, R12, R11 ;  /* 0x0000000c0d0e7389 */ /* 0x00006400000c000b */
[----:B01----:R-:W-:Y:S01]  /*35da0*/  ENDCOLLECTIVE ;  /* 0x000000000000791b */ /* 0x003fe20003800000 */
.L_x_3639:
[----:B------:R-:W-:Y:S02]  /*35db0*/  IMAD.MOV.U32 R13, RZ, RZ, R98 ;  /* 0x000000ffff0d7224 */ /* 0x000fe400078e0062 */
[----:B------:R-:W-:-:S07]  /*35dc0*/  IMAD.MOV.U32 R102, RZ, RZ, R14 ;  /* 0x000000ffff667224 */ /* 0x000fce00078e000e */
[----:B------:R-:W-:Y:S05]  /*35dd0*/  WARPSYNC.COLLECTIVE R15, `(.L_x_3640) ;  /* 0x000000000f087348 */ /* 0x000fea0003c00000 */
[----:B------:R0:W1:Y:S02]  /*35de0*/  SHFL.IDX P6, R14, R13, R12, R11 ;  /* 0x0000000c0d0e7389 */ /* 0x00006400000c000b */
[----:B01----:R-:W-:Y:S01]  /*35df0*/  ENDCOLLECTIVE ;  /* 0x000000000000791b */ /* 0x003fe20003800000 */
.L_x_3640:
        /* <DEDUP_REMOVED lines=8> */
.L_x_3641:
[----:B------:R-:W-:Y:S02]  /*35e80*/  SEL R74, R99, R98, P0 ;  /* 0x00000062634a7207 */ /* 0x000fe40000000000 */
[----:B------:R-:W-:Y:S02]  /*35e90*/  SEL R98, R98, R99, P0 ;  /* 0x0000006362627207 */ /* 0x000fe40000000000 */
[----:B------:R-:W-:Y:S01]  /*35ea0*/  MOV R13, R103 ;  /* 0x00000067000d7202 */ /* 0x000fe20000000f00 */
[----:B------:R-:W-:-:S07]  /*35eb0*/  IMAD.MOV.U32 R91, RZ, RZ, R14 ;  /* 0x000000ffff5b7224 */ /* 0x000fce00078e000e */
[----:B------:R-:W-:Y:S05]  /*35ec0*/  WARPSYNC.COLLECTIVE R15, `(.L_x_3642) ;  /* 0x000000000f087348 */ /* 0x000fea0003c00000 */
[----:B------:R0:W1:Y:S02]  /*35ed0*/  SHFL.IDX P6, R14, R13, R12, R11 ;  /* 0x0000000c0d0e7389 */ /* 0x00006400000c000b */
[----:B01----:R-:W-:Y:S01]  /*35ee0*/  ENDCOLLECTIVE ;  /* 0x000000000000791b */ /* 0x003fe20003800000 */
.L_x_3642:
[----:B------:R-:W-:Y:S02]  /*35ef0*/  IMAD.MOV.U32 R13, RZ, RZ, R110 ;  /* 0x000000ffff0d7224 */ /* 0x000fe400078e006e */
[----:B------:R-:W-:Y:S02]  /*35f00*/  IMAD.MOV.U32 R12, RZ, RZ, R2 ;  /* 0x000000ffff0c7224 */ /* 0x000fe400078e0002 */
[----:B------:R-:W-:-:S07]  /*35f10*/  IMAD.MOV.U32 R106, RZ, RZ, R14 ;  /* 0x000000ffff6a7224 */ /* 0x000fce00078e000e */
[----:B------:R-:W-:Y:S05]  /*35f20*/  WARPSYNC.COLLECTIVE R15, `(.L_x_3643) ;  /* 0x000000000f087348 */ /* 0x000fea0003c00000 */
[----:B------:R0:W1:Y:S02]  /*35f30*/  SHFL.IDX P6, R14, R13, R12, R11 ;  /* 0x0000000c0d0e7389 */ /* 0x00006400000c000b */
[----:B01----:R-:W-:Y:S01]  /*35f40*/  ENDCOLLECTIVE ;  /* 0x000000000000791b */ /* 0x003fe20003800000 */
.L_x_3643:
[----:B------:R-:W-:Y:S02]  /*35f50*/  IMAD.MOV.U32 R13, RZ, RZ, R107 ;  /* 0x000000ffff0d7224 */ /* 0x000fe400078e006b */
[----:B------:R-:W-:-:S07]  /*35f60*/  IMAD.MOV.U32 R110, RZ, RZ, R14 ;  /* 0x000000ffff6e7224 */ /* 0x000fce00078e000e */
[----:B------:R-:W-:Y:S05]  /*35f70*/  WARPSYNC.COLLECTIVE R15, `(.L_x_3644) ;  /* 0x000000000f087348 */ /* 0x000fea0003c00000 */
[----:B------:R0:W1:Y:S02]  /*35f80*/  SHFL.IDX P6, R14, R13, R12, R11 ;  /* 0x0000000c0d0e7389 */ /* 0x00006400000c000b */
[----:B01----:R-:W-:Y:S01]  /*35f90*/  ENDCOLLECTIVE ;  /* 0x000000000000791b */ /* 0x003fe20003800000 */
.L_x_3644:
        /* <DEDUP_REMOVED lines=8> */
.L_x_3645:
[----:B------:R-:W-:Y:S02]  /*36020*/  SEL R78, R106, R103, P0 ;  /* 0x000000676a4e7207 */ /* 0x000fe40000000000 */
[----:B------:R-:W-:Y:S02]  /*36030*/  SEL R103, R103, R106, P0 ;  /* 0x0000006a67677207 */ /* 0x000fe40000000000 */
[----:B------:R-:W-:Y:S01]  /*36040*/  MOV R13, R111 ;  /* 0x0000006f000d7202 */ /* 0x000fe20000000f00 */
[----:B------:R-:W-:-:S07]  /*36050*/  IMAD.MOV.U32 R114, RZ, RZ, R14 ;  /* 0x000000ffff727224 */ /* 0x000fce00078e000e */
[----:B------:R-:W-:Y:S05]  /*36060*/  WARPSYNC.COLLECTIVE R15, `(.L_x_3646) ;  /* 0x000000000f087348 */ /* 0x000fea0003c00000 */
[----:B------:R0:W1:Y:S02]  /*36070*/  SHFL.IDX P6, R14, R13, R12, R11 ;  /* 0x0000000c0d0e7389 */ /* 0x00006400000c000b */
[----:B01----:R-:W-:Y:S01]  /*36080*/  ENDCOLLECTIVE ;  /* 0x000000000000791b */ /* 0x003fe20003800000 */
.L_x_3646:
[----:B------:R-:W-:Y:S02]  /*36090*/  IMAD.MOV.U32 R13, RZ, RZ, R118 ;  /* 0x000000ffff0d7224 */ /* 0x000fe400078e0076 */
[----:B------:R-:W-:Y:S02]  /*360a0*/  IMAD.MOV.U32 R12, RZ, RZ, R2 ;  /* 0x000000ffff0c7224 */ /* 0x000fe400078e0002 */
[----:B------:R-:W-:-:S07]  /*360b0*/  IMAD.MOV.U32 R111, RZ, RZ, R14 ;  /* 0x000000ffff6f7224 */ /* 0x000fce00078e000e */
[----:B------:R-:W-:Y:S05]  /*360c0*/  WARPSYNC.COLLECTIVE R15, `(.L_x_3647) ;  /* 0x000000000f087348 */ /* 0x000fea0003c00000 */
[----:B------:R0:W1:Y:S02]  /*360d0*/  SHFL.IDX P6, R14, R13, R12, R11 ;  /* 0x0000000c0d0e7389 */ /* 0x00006400000c000b */
[----:B01----:R-:W-:Y:S01]  /*360e0*/  ENDCOLLECTIVE ;  /* 0x000000000000791b */ /* 0x003fe20003800000 */
.L_x_3647:
[----:B------:R-:W-:Y:S02]  /*360f0*/  IMAD.MOV.U32 R13, RZ, RZ, R115 ;  /* 0x000000ffff0d7224 */ /* 0x000fe400078e0073 */
[----:B------:R-:W-:-:S07]  /*36100*/  IMAD.MOV.U32 R118, RZ, RZ, R14 ;  /* 0x000000ffff767224 */ /* 0x000fce00078e000e */
[----:B------:R-:W-:Y:S05]  /*36110*/  WARPSYNC.COLLECTIVE R15, `(.L_x_3648) ;  /* 0x000000000f087348 */ /* 0x000fea0003c00000 */
[----:B------:R0:W1:Y:S02]  /*36120*/  SHFL.IDX P6, R14, R13, R12, R11 ;  /* 0x0000000c0d0e7389 */ /* 0x00006400000c000b */
[----:B01----:R-:W-:Y:S01]  /*36130*/  ENDCOLLECTIVE ;  /* 0x000000000000791b */ /* 0x003fe20003800000 */
.L_x_3648:
        /* <DEDUP_REMOVED lines=8> */
.L_x_3649:
[----:B------:R-:W-:Y:S02]  /*361c0*/  SEL R82, R111, R107, P0 ;  /* 0x0000006b6f527207 */ /* 0x000fe40000000000 */
[----:B------:R-:W-:Y:S02]  /*361d0*/  SEL R107, R107, R111, P0 ;  /* 0x0000006f6b6b7207 */ /* 0x000fe40000000000 */
[----:B------:R-:W-:Y:S01]  /*361e0*/  MOV R13, R119 ;  /* 0x00000077000d7202 */ /* 0x000fe20000000f00 */
[----:B------:R-:W-:-:S07]  /*361f0*/  IMAD.MOV.U32 R122, RZ, RZ, R14 ;  /* 0x000000ffff7a7224 */ /* 0x000fce00078e000e */
[----:B------:R-:W-:Y:S05]  /*36200*/  WARPSYNC.COLLECTIVE R15, `(.L_x_3650) ;  /* 0x000000000f087348 */ /* 0x000fea0003c00000 */
[----:B------:R0:W1:Y:S02]  /*36210*/  SHFL.IDX P6, R14, R13, R12, R11 ;  /* 0x0000000c0d0e7389 */ /* 0x00006400000c000b */
[----:B01----:R-:W-:Y:S01]  /*36220*/  ENDCOLLECTIVE ;  /* 0x000000000000791b */ /* 0x003fe20003800000 */
.L_x_3650:
[----:B------:R-:W-:Y:S02]  /*36230*/  IMAD.MOV.U32 R13, RZ, RZ, R126 ;  /* 0x000000ffff0d7224 */ /* 0x000fe400078e007e */
[----:B------:R-:W-:Y:S02]  /*36240*/  IMAD.MOV.U32 R12, RZ, RZ, R2 ;  /* 0x000000ffff0c7224 */ /* 0x000fe400078e0002 */
[----:B------:R-:W-:-:S07]  /*36250*/  IMAD.MOV.U32 R119, RZ, RZ, R14 ;  /* 0x000000ffff777224 */ /* 0x000fce00078e000e */
[----:B------:R-:W-:Y:S05]  /*36260*/  WARPSYNC.COLLECTIVE R15, `(.L_x_3651) ;  /* 0x000000000f087348 */ /* 0x000fea0003c00000 */
[----:B------:R0:W1:Y:S02]  /*36270*/  SHFL.IDX P6, R14, R13, R12, R11 ;  /* 0x0000000c0d0e7389 */ /* 0x00006400000c000b */
[----:B01----:R-:W-:Y:S01]  /*36280*/  ENDCOLLECTIVE ;  /* 0x000000000000791b */ /* 0x003fe20003800000 */
.L_x_3651:
[----:B------:R-:W-:Y:S02]  /*36290*/  IMAD.MOV.U32 R13, RZ, RZ, R123 ;  /* 0x000000ffff0d7224 */ /* 0x000fe400078e007b */
[----:B------:R-:W-:-:S07]  /*362a0*/  IMAD.MOV.U32 R126, RZ, RZ, R14 ;  /* 0x000000ffff7e7224 */ /* 0x000fce00078e000e */
[----:B------:R-:W-:Y:S05]  /*362b0*/  WARPSYNC.COLLECTIVE R15, `(.L_x_3652) ;  /* 0x000000000f087348 */ /* 0x000fea0003c00000 */
[----:B------:R0:W1:Y:S02]  /*362c0*/  SHFL.IDX P6, R14, R13, R12, R11 ;  /* 0x0000000c0d0e7389 */ /* 0x00006400000c000b */
[----:B01----:R-:W-:Y:S01]  /*362d0*/  ENDCOLLECTIVE ;  /* 0x000000000000791b */ /* 0x003fe20003800000 */
.L_x_3652:
        /* <DEDUP_REMOVED lines=8> */
.L_x_3653:
[----:B------:R-:W-:Y:S02]  /*36360*/  SEL R86, R119, R115, P0 ;  /* 0x0000007377567207 */ /* 0x000fe40000000000 */
[----:B------:R-:W-:Y:S02]  /*36370*/  SEL R115, R115, R119, P0 ;  /* 0x0000007773737207 */ /* 0x000fe40000000000 */
[----:B------:R-:W-:Y:S01]  /*36380*/  MOV R13, R127 ;  /* 0x0000007f000d7202 */ /* 0x000fe20000000f00 */
[----:B------:R-:W-:-:S07]  /*36390*/  IMAD.MOV.U32 R125, RZ, RZ, R14 ;  /* 0x000000ffff7d7224 */ /* 0x000fce00078e000e */
[----:B------:R-:W-:Y:S05]  /*363a0*/  WARPSYNC.COLLECTIVE R15, `(.L_x_3654) ;  /* 0x000000000f087348 */ /* 0x000fea0003c00000 */
[----:B------:R0:W1:Y:S02]  /*363b0*/  SHFL.IDX P6, R14, R13, R12, R11 ;  /* 0x0000000c0d0e7389 */ /* 0x00006400000c000b */
[----:B01----:R-:W-:Y:S01]  /*363c0*/  ENDCOLLECTIVE ;  /* 0x000000000000791b */ /* 0x003fe20003800000 */
.L_x_3654:
[----:B------:R-:W-:Y:S02]  /*363d0*/  IMAD.MOV.U32 R13, RZ, RZ, R134 ;  /* 0x000000ffff0d7224 */ /* 0x000fe400078e0086 */
[----:B------:R-:W-:Y:S02]  /*363e0*/  IMAD.MOV.U32 R12, RZ, RZ, R2 ;  /* 0x000000ffff0c7224 */ /* 0x000fe400078e0002 */
[----:B------:R-:W-:-:S07]  /*363f0*/  IMAD.MOV.U32 R123, RZ, RZ, R14 ;  /* 0x000000ffff7b7224 */ /* 0x000fce00078e000e */
[----:B------:R-:W-:Y:S05]  /*36400*/  WARPSYNC.COLLECTIVE R15, `(.L_x_3655) ;  /* 0x000000000f087348 */ /* 0x000fea0003c00000 */
[----:B------:R0:W1:Y:S02]  /*36410*/  SHFL.IDX P6, R14, R13, R12, R11 ;  /* 0x0000000c0d0e7389 */ /* 0x00006400000c000b */
[----:B01----:R-:W-:Y:S01]  /*36420*/  ENDCOLLECTIVE ;  /* 0x000000000000791b */ /* 0x003fe20003800000 */
.L_x_3655:
[----:B------:R-:W-:Y:S02]  /*36430*/  IMAD.MOV.U32 R13, RZ, RZ, R130 ;  /* 0x000000ffff0d7224 */ /* 0x000fe400078e0082 */
[----:B------:R-:W-:-:S07]  /*36440*/  IMAD.MOV.U32 R134, RZ, RZ, R14 ;  /* 0x000000ffff867224 */ /* 0x000fce00078e000e */
[----:B------:R-:W-:Y:S05]  /*36450*/  WARPSYNC.COLLECTIVE R15, `(.L_x_3656) ;  /* 0x000000000f087348 */ /* 0x000fea0003c00000 */
[----:B------:R0:W1:Y:S02]  /*36460*/  SHFL.IDX P6, R14, R13, R12, R11 ;  /* 0x0000000c0d0e7389 */ /* 0x00006400000c000b */
[----:B01----:R-:W-:Y:S01]  /*36470*/  ENDCOLLECTIVE ;  /* 0x000000000000791b */ /* 0x003fe20003800000 */
.L_x_3656:
        /* <DEDUP_REMOVED lines=8> */
.L_x_3657:
[----:B------:R-:W-:Y:S02]  /*36500*/  SEL R90, R123, R127, P0 ;  /* 0x0000007f7b5a7207 */ /* 0x000fe40000000000 */
[----:B------:R-:W-:Y:S02]  /*36510*/  SEL R123, R127, R123, P0 ;  /* 0x0000007b7f7b7207 */ /* 0x000fe40000000000 */
[----:B------:R-:W-:Y:S01]  /*36520*/  MOV R13, R133 ;  /* 0x00000085000d7202 */ /* 0x000fe20000000f00 */
[----:B------:R-:W-:-:S07]  /*36530*/  IMAD.MOV.U32 R131, RZ, RZ, R14 ;  /* 0x000000ffff837224 */ /* 0x000fce00078e000e */
[----:B------:R-:W-:Y:S05]  /*36540*/  WARPSYNC.COLLECTIVE R15, `(.L_x_3658) ;  /* 0x000000000f087348 */ /* 0x000fea0003c00000 */
[----:B------:R0:W1:Y:S02]  /*36550*/  SHFL.IDX P6, R14, R13, R12, R11 ;  /* 0x0000000c0d0e7389 */ /* 0x00006400000c000b */
[----:B01----:R-:W-:Y:S01]  /*36560*/  ENDCOLLECTIVE ;  /* 0x000000000000791b */ /* 0x003fe20003800000 */
.L_x_3658:
[----:B------:R-:W-:Y:S02]  /*36570*/  IMAD.MOV.U32 R13, RZ, RZ, R142 ;  /* 0x000000ffff0d7224 */ /* 0x000fe400078e008e */
[----:B------:R-:W-:Y:S02]  /*36580*/  IMAD.MOV.U32 R12, RZ, RZ, R2 ;  /* 0x000000ffff0c7224 */ /* 0x000fe400078e0002 */
[----:B------:R-:W-:-:S07]  /*36590*/  IMAD.MOV.U32 R130, RZ, RZ, R14 ;  /* 0x000000ffff827224 */ /* 0x000fce00078e000e */
[----:B------:R-:W-:Y:S05]  /*365a0*/  WARPSYNC.COLLECTIVE R15, `(.L_x_3659) ;  /* 0x000000000f087348 */ /* 0x000fea0003c00000 */
[----:B------:R0:W1:Y:S02]  /*365b0*/  SHFL.IDX P6, R14, R13, R12, R11 ;  /* 0x0000000c0d0e7389 */ /* 0x00006400000c000b */
[----:B01----:R-:W-:Y:S01]  /*365c0*/  ENDCOLLECTIVE ;  /* 0x000000000000791b */ /* 0x003fe20003800000 */
.L_x_3659:
[----:B------:R-:W-:Y:S02]  /*365d0*/  IMAD.MOV.U32 R13, RZ, RZ, R138 ;  /* 0x000000ffff0d7224 */ /* 0x000fe400078e008a */
[----:B------:R-:W-:-:S07]  /*365e0*/  IMAD.MOV.U32 R142, RZ, RZ, R14 ;  /* 0x000000ffff8e7224 */ /* 0x000fce00078e000e */
[----:B------:R-:W-:Y:S05]  /*365f0*/  WARPSYNC.COLLECTIVE R15, `(.L_x_3660) ;  /* 0x000000000f087348 */ /* 0x000fea0003c00000 */
[----:B------:R0:W1:Y:S02]  /*36600*/  SHFL.IDX P6, R14, R13, R12, R11 ;  /* 0x0000000c0d0e7389 */ /* 0x00006400000c000b */
[----:B01----:R-:W-:Y:S01]  /*36610*/  ENDCOLLECTIVE ;  /* 0x000000000000791b */ /* 0x003fe20003800000 */
.L_x_3660:
        /* <DEDUP_REMOVED lines=8> */
.L_x_3661:
[----:B------:R-:W-:Y:S02]  /*366a0*/  SEL R96, R130, R129, P0 ;  /* 0x0000008182607207 */ /* 0x000fe40000000000 */
[----:B------:R-:W-:Y:S02]  /*366b0*/  SEL R129, R129, R130, P0 ;  /* 0x0000008281817207 */ /* 0x000fe40000000000 */
[----:B------:R-:W-:Y:S01]  /*366c0*/  MOV R13, R208 ;  /* 0x000000d0000d7202 */ /* 0x000fe20000000f00 */
[----:B------:R-:W-:-:S07]  /*366d0*/  IMAD.MOV.U32 R95, RZ, RZ, R14 ;  /* 0x000000ffff5f7224 */ /* 0x000fce00078e000e */
[----:B------:R-:W-:Y:S05]  /*366e0*/  WARPSYNC.COLLECTIVE R15, `(.L_x_3662) ;  /* 0x000000000f087348 */ /* 0x000fea0003c00000 */
[----:B------:R0:W1:Y:S02]  /*366f0*/  SHFL.IDX P6, R14, R13, R12, R11 ;  /* 0x0000000c0d0e7389 */ /* 0x00006400000c000b */
[----:B01----:R-:W-:Y:S01]  /*36700*/  ENDCOLLECTIVE ;  /* 0x000000000000791b */ /* 0x003fe20003800000 */
.L_x_3662:
[----:B------:R-:W-:Y:S02]  /*36710*/  IMAD.MOV.U32 R13, RZ, RZ, R150 ;  /* 0x000000ffff0d7224 */ /* 0x000fe400078e0096 */
[----:B------:R-:W-:Y:S02]  /*36720*/  IMAD.MOV.U32 R12, RZ, RZ, R2 ;  /* 0x000000ffff0c7224 */ /* 0x000fe400078e0002 */
[----:B------:R-:W-:-:S07]  /*36730*/  IMAD.MOV.U32 R63, RZ, RZ, R14 ;  /* 0x000000ffff3f7224 */ /* 0x000fce00078e000e */
[----:B------:R-:W-:Y:S05]  /*36740*/  WARPSYNC.COLLECTIVE R15, `(.L_x_3663) ;  /* 0x000000000f087348 */ /* 0x000fea0003c00000 */
[----:B------:R0:W1:Y:S02]  /*36750*/  SHFL.IDX P6, R14, R13, R12, R11 ;  /* 0x0000000c0d0e7389 */ /* 0x00006400000c000b */
[----:B01----:R-:W-:Y:S01]  /*36760*/  ENDCOLLECTIVE ;  /* 0x000000000000791b */ /* 0x003fe20003800000 */
.L_x_3663:
[----:B------:R-:W-:Y:S02]  /*36770*/  IMAD.MOV.U32 R13, RZ, RZ, R209 ;  /* 0x000000ffff0d7224 */ /* 0x000fe400078e00d1 */
[----:B------:R-:W-:-:S07]  /*36780*/  IMAD.MOV.U32 R150, RZ, RZ, R14 ;  /* 0x000000ffff967224 */ /* 0x000fce00078e000e */
[----:B------:R-:W-:Y:S05]  /*36790*/  WARPSYNC.COLLECTIVE R15, `(.L_x_3664) ;  /* 0x000000000f087348 */ /* 0x000fea0003c00000 */
[----:B------:R0:W1:Y:S02]  /*367a0*/  SHFL.IDX P6, R14, R13, R12, R11 ;  /* 0x0000000c0d0e7389 */ /* 0x00006400000c000b */
[----:B01----:R-:W-:Y:S01]  /*367b0*/  ENDCOLLECTIVE ;  /* 0x000000000000791b */ /* 0x003fe20003800000 */
.L_x_3664:
[----:B------:R-:W-:Y:S02]  /*367c0*/  IMAD.MOV.U32 R11, RZ, RZ, RZ ;  /* 0x000000ffff0b7224 */ /* 0x000fe400078e00ff */
[----:B------:R-:W-:Y:S01]  /*367d0*/  IMAD.MOV.U32 R0, RZ, RZ, R14 ;  /* 0x000000ffff007224 */ /* 0x000fe200078e000e */
[----:B------:R-:W-:Y:S06]  /*367e0*/  BRA `(.L_x_3665) ;  /* 0xfffffeb400d87947 */ /* 0x000fec000383ffff */
.L_x_3265:
[----:B------:R-:W-:Y:S01]  /*367f0*/  IMAD.MOV.U32 R13, RZ, RZ, R32 ;  /* 0x000000ffff0d7224 */ /* 0x000fe200078e0020 */
[----:B------:R-:W-:Y:S01]  /*36800*/  MOV R11, 0x181f ;  /* 0x0000181f000b7802 */ /* 0x000fe20000000f00 */
[----:B------:R-:W-:Y:S02]  /*36810*/  IMAD.MOV.U32 R12, RZ, RZ, RZ ;  /* 0x000000ffff0c7224 */ /* 0x000fe400078e00ff */
[----:B------:R-:W-:-:S07]  /*36820*/  IMAD.MOV.U32 R15, RZ, RZ, -0x1 ;  /* 0xffffffffff0f7424 */ /* 0x000fce00078e00ff */
[----:B-----5:R-:W-:Y:S05]  /*36830*/  WARPSYNC.COLLECTIVE R15, `(.L_x_3666) ;  /* 0x000000000f087348 */ /* 0x020fea0003c00000 */
[----:B------:R0:W1:Y:S02]  /*36840*/  SHFL.IDX P6, R14, R13, R12, R11 ;  /* 0x0000000c0d0e7389 */ /* 0x00006400000c000b */
[----:B01---5:R-:W-:Y:S01]  /*36850*/  ENDCOLLECTIVE ;  /* 0x000000000000791b */ /* 0x023fe20003800000 */
.L_x_3666:
[----:B------:R-:W-:Y:S02]  /*36860*/  IMAD.MOV.U32 R13, RZ, RZ, R21 ;  /* 0x000000ffff0d7224 */ /* 0x000fe400078e0015 */
[----:B------:R-:W-:-:S07]  /*36870*/  IMAD.MOV.U32 R20, RZ, RZ, R14 ;  /* 0x000000ffff147224 */ /* 0x000fce00078e000e */
[----:B------:R-:W-:Y:S05]  /*36880*/  WARPSYNC.COLLECTIVE R15, `(.L_x_3667) ;  /* 0x000000000f087348 */ /* 0x000fea0003c00000 */
[----:B------:R0:W1:Y:S02]  /*36890*/  SHFL.IDX P6, R14, R13, R12, R11 ;  /* 0x0000000c0d0e7389 */ /* 0x00006400000c000b */
[----:B01----:R-:W-:Y:S01]  /*368a0*/  ENDCOLLECTIVE ;  /* 0x000000000000791b */ /* 0x003fe20003800000 */
.L_x_3667:
[----:B------:R-:W-:Y:S05]  /*368b0*/  BRA `(.L_x_3668) ;  /* 0xfffffec800ec7947 */ /* 0x000fea000383ffff */
.L_x_3268:
[----:B------:R-:W-:Y:S01]  /*368c0*/  BSSY B1, `(.L_x_3669) ;  /* 0x0000008000017945 */ /* 0x000fe20003800000 */
[----:B-1----:R-:W-:Y:S02]  /*368d0*/  IMAD.MOV.U32 R13, RZ, RZ, R32 ;  /* 0x000000ffff0d7224 */ /* 0x002fe400078e0020 */
[----:B------:R-:W-:Y:S02]  /*368e0*/  IMAD.MOV.U32 R12, RZ, RZ, 0x1 ;  /* 0x00000001ff0c7424 */ /* 0x000fe400078e00ff */
[----:B------:R-:W-:Y:S02]  /*368f0*/  IMAD.MOV.U32 R11, RZ, RZ, 0x181f ;  /* 0x0000181fff0b7424 */ /* 0x000fe400078e00ff */
[----:B------:R-:W-:-:S07]  /*36900*/  IMAD.MOV.U32 R15, RZ, RZ, -0x1 ;  /* 0xffffffffff0f7424 */ /* 0x000fce00078e00ff */
[----:B0-2--5:R-:W-:Y:S05]  /*36910*/  WARPSYNC.COLLECTIVE R15, `(.L_x_3670) ;  /* 0x000000000f087348 */ /* 0x025fea0003c00000 */
[----:B--2---:R1:W2:Y:S02]  /*36920*/  SHFL.IDX P6, R14, R13, R12, R11 ;  /* 0x0000000c0d0e7389 */ /* 0x0042a400000c000b */
[----:B012--5:R-:W-:Y:S01]  /*36930*/  ENDCOLLECTIVE ;  /* 0x000000000000791b */ /* 0x027fe20003800000 */
.L_x_3670:
[----:B------:R-:W-:Y:S05]  /*36940*/  BSYNC B1 ;  /* 0x0000000000017941 */ /* 0x000fea0003800000 */
.L_x_3669:
        /* <DEDUP_REMOVED lines=8> */
.L_x_3671:
[----:B------:R-:W-:Y:S05]  /*369d0*/  BRA `(.L_x_3672) ;  /* 0xfffffecc001c7947 */ /* 0x000fea000383ffff */
.L_x_3271:
[----:B------:R-:W-:Y:S01]  /*369e0*/  BSSY B1, `(.L_x_3673) ;  /* 0x0000008000017945 */ /* 0x000fe20003800000 */
[----:B------:R-:W-:Y:S02]  /*369f0*/  IMAD.MOV.U32 R13, RZ, RZ, R32 ;  /* 0x000000ffff0d7224 */ /* 0x000fe400078e0020 */
[----:B------:R-:W-:Y:S02]  /*36a00*/  IMAD.MOV.U32 R12, RZ, RZ, 0x2 ;  /* 0x00000002ff0c7424 */ /* 0x000fe400078e00ff */
[----:B------:R-:W-:Y:S02]  /*36a10*/  IMAD.MOV.U32 R11, RZ, RZ, 0x181f ;  /* 0x0000181fff0b7424 */ /* 0x000fe400078e00ff */
[----:B------:R-:W-:-:S07]  /*36a20*/  IMAD.MOV.U32 R15, RZ, RZ, -0x1 ;  /* 0xffffffffff0f7424 */ /* 0x000fce00078e00ff */
[----:B0123-5:R-:W-:Y:S05]  /*36a30*/  WARPSYNC.COLLECTIVE R15, `(.L_x_3674) ;  /* 0x000000000f087348 */ /* 0x02ffea0003c00000 */
[----:B--2---:R2:W4:Y:S02]  /*36a40*/  SHFL.IDX P6, R14, R13, R12, R11 ;  /* 0x0000000c0d0e7389 */ /* 0x00452400000c000b */
[----:B012345:R-:W-:Y:S01]  /*36a50*/  ENDCOLLECTIVE ;  /* 0x000000000000791b */ /* 0x03ffe20003800000 */
.L_x_3674:
[----:B------:R-:W-:Y:S05]  /*36a60*/  BSYNC B1 ;  /* 0x0000000000017941 */ /* 0x000fea0003800000 */
.L_x_3673:
        /* <DEDUP_REMOVED lines=8> */
.L_x_3675:
[----:B------:R-:W-:Y:S05]  /*36af0*/  BRA `(.L_x_3676) ;  /* 0xfffffecc00507947 */ /* 0x000fea000383ffff */
.L_x_3274:
        /* <DEDUP_REMOVED lines=8> */
.L_x_3678:
[----:B------:R-:W-:Y:S05]  /*36b80*/  BSYNC B1 ;  /* 0x0000000000017941 */ /* 0x000fea0003800000 */
.L_x_3677:
        /* <DEDUP_REMOVED lines=8> */
.L_x_3679:
[----:B------:R-:W-:Y:S05]  /*36c10*/  BRA `(.L_x_3680) ;  /* 0xfffffecc00847947 */ /* 0x000fea000383ffff */
.L_x_3276:
[----:B------:R-:W-:Y:S02]  /*36c20*/  IMAD.MOV.U32 R13, RZ, RZ, R41 ;  /* 0x000000ffff0d7224 */ /* 0x000fe400078e0029 */
[----:B------:R-:W-:Y:S02]  /*36c30*/  IMAD.MOV.U32 R12, RZ, RZ, RZ ;  /* 0x000000ffff0c7224 */ /* 0x000fe400078e00ff */
[----:B------:R-:W-:Y:S02]  /*36c40*/  IMAD.MOV.U32 R11, RZ, RZ, 0x1c1f ;  /* 0x00001c1fff0b7424 */ /* 0x000fe400078e00ff */
[----:B------:R-:W-:-:S07]  /*36c50*/  IMAD.MOV.U32 R15, RZ, RZ, -0x1 ;  /* 0xffffffffff0f7424 */ /* 0x000fce00078e00ff */
[----:B------:R-:W-:Y:S05]  /*36c60*/  WARPSYNC.COLLECTIVE R15, `(.L_x_3681) ;  /* 0x000000000f087348 */ /* 0x000fea0003c00000 */
[----:B------:R0:W1:Y:S02]  /*36c70*/  SHFL.IDX P6, R14, R13, R12, R11 ;  /* 0x0000000c0d0e7389 */ /* 0x00006400000c000b */
[----:B01----:R-:W-:Y:S01]  /*36c80*/  ENDCOLLECTIVE ;  /* 0x000000000000791b */ /* 0x003fe20003800000 */
.L_x_3681:
[----:B------:R-:W-:Y:S02]  /*36c90*/  IMAD.MOV.U32 R13, RZ, RZ, R40 ;  /* 0x000000ffff0d7224 */ /* 0x000fe400078e0028 */
[----:B------:R-:W-:-:S07]  /*36ca0*/  IMAD.MOV.U32 R42, RZ, RZ, R14 ;  /* 0x000000ffff2a7224 */ /* 0x000fce00078e000e */
[----:B------:R-:W-:Y:S05]  /*36cb0*/  WARPSYNC.COLLECTIVE R15, `(.L_x_3682) ;  /* 0x000000000f087348 */ /* 0x000fea0003c00000 */
[----:B------:R0:W1:Y:S02]  /*36cc0*/  SHFL.IDX P6, R14, R13, R12, R11 ;  /* 0x0000000c0d0e7389 */ /* 0x00006400000c000b */
[----:B01----:R-:W-:Y:S01]  /*36cd0*/  ENDCOLLECTIVE ;  /* 0x000000000000791b */ /* 0x003fe20003800000 */
.L_x_3682:
[----:B------:R-:W-:Y:S01]  /*36ce0*/  IMAD.MOV.U32 R11, RZ, RZ, R14 ;  /* 0x000000ffff0b7224 */ /* 0x000fe200078e000e */
[----:B------:R-:W-:Y:S06]  /*36cf0*/  BRA `(.L_x_3683) ;  /* 0xfffffed000707947 */ /* 0x000fec000383ffff */
.L_x_3279:
[----:B------:R-:W-:Y:S01]  /*36d00*/  BSSY B1, `(.L_x_3684) ;  /* 0x0000008000017945 */ /* 0x000fe20003800000 */
[----:B------:R-:W-:Y:S01]  /*36d10*/  IMAD.MOV.U32 R13, RZ, RZ, R41 ;  /* 0x000000ffff0d7224 */ /* 0x000fe200078e0029 */
[----:B--2---:R-:W-:Y:S01]  /*36d20*/  MOV R11, 0x1c1f ;  /* 0x00001c1f000b7802 */ /* 0x004fe20000000f00 */
[----:B------:R-:W-:Y:S02]  /*36d30*/  IMAD.MOV.U32 R12, RZ, RZ, 0x1 ;  /* 0x00000001ff0c7424 */ /* 0x000fe400078e00ff */
[----:B------:R-:W-:-:S07]  /*36d40*/  IMAD.MOV.U32 R15, RZ, RZ, -0x1 ;  /* 0xffffffffff0f7424 */ /* 0x000fce00078e00ff */
[----:B01-3--:R-:W-:Y:S05]  /*36d50*/  WARPSYNC.COLLECTIVE R15, `(.L_x_3685) ;  /* 0x000000000f087348 */ /* 0x00bfea0003c00000 */
[----:B------:R2:W4:Y:S02]  /*36d60*/  SHFL.IDX P6, R14, R13, R12, R11 ;  /* 0x0000000c0d0e7389 */ /* 0x00052400000c000b */
[----:B01234-:R-:W-:Y:S01]  /*36d70*/  ENDCOLLECTIVE ;  /* 0x000000000000791b */ /* 0x01ffe20003800000 */
.L_x_3685:
[----:B------:R-:W-:Y:S05]  /*36d80*/  BSYNC B1 ;  /* 0x0000000000017941 */ /* 0x000fea0003800000 */
.L_x_3684:
        /* <DEDUP_REMOVED lines=8> */
.L_x_3686:
[----:B------:R-:W-:Y:S01]  /*36e10*/  IMAD.MOV.U32 R40, RZ, RZ, R14 ;  /* 0x000000ffff287224 */ /* 0x000fe200078e000e */
[----:B------:R-:W-:Y:S06]  /*36e20*/  BRA `(.L_x_3687) ;  /* 0xfffffee000307947 */ /* 0x000fec000383ffff */
.L_x_3283:
[----:B------:R-:W-:Y:S01]  /*36e30*/  IMAD.MOV.U32 R13, RZ, RZ, R3 ;  /* 0x000000ffff0d7224 */ /* 0x000fe200078e0003 */
[----:B------:R-:W-:Y:S01]  /*36e40*/  MOV R11, 0x181f ;  /* 0x0000181f000b7802 */ /* 0x000fe20000000f00 */
[----:B------:R-:W-:Y:S02]  /*36e50*/  IMAD.MOV.U32 R12, RZ, RZ, RZ ;  /* 0x000000ffff0c7224 */ /* 0x000fe400078e00ff */
[----:B------:R-:W-:-:S07]  /*36e60*/  IMAD.MOV.U32 R15, RZ, RZ, -0x1 ;  /* 0xffffffffff0f7424 */ /* 0x000fce00078e00ff */
[----:B------:R-:W-:Y:S05]  /*36e70*/  WARPSYNC.COLLECTIVE R15, `(.L_x_3688) ;  /* 0x000000000f087348 */ /* 0x000fea0003c00000 */
[----:B------:R0:W1:Y:S02]  /*36e80*/  SHFL.IDX P6, R14, R13, R12, R11 ;  /* 0x0000000c0d0e7389 */ /* 0x00006400000c000b */
[----:B01----:R-:W-:Y:S01]  /*36e90*/  ENDCOLLECTIVE ;  /* 0x000000000000791b */ /* 0x003fe20003800000 */
.L_x_3688:
[----:B------:R-:W-:Y:S02]  /*36ea0*/  IMAD.MOV.U32 R13, RZ, RZ, R2 ;  /* 0x000000ffff0d7224 */ /* 0x000fe400078e0002 */
[----:B------:R-:W-:-:S07]  /*36eb0*/  IMAD.MOV.U32 R0, RZ, RZ, R14 ;  /* 0x000000ffff007224 */ /* 0x000fce00078e000e */
[----:B------:R-:W-:Y:S05]  /*36ec0*/  WARPSYNC.COLLECTIVE R15, `(.L_x_3689) ;  /* 0x000000000f087348 */ /* 0x000fea0003c00000 */
[----:B------:R0:W1:Y:S02]  /*36ed0*/  SHFL.IDX P6, R14, R13, R12, R11 ;  /* 0x0000000c0d0e7389 */ /* 0x00006400000c000b */
[----:B01----:R-:W-:Y:S01]  /*36ee0*/  ENDCOLLECTIVE ;  /* 0x000000000000791b */ /* 0x003fe20003800000 */
.L_x_3689:
[----:B------:R-:W-:Y:S05]  /*36ef0*/  BRA `(.L_x_3690) ;  /* 0xffffff0000187947 */ /* 0x000fea000383ffff */
.L_x_3286:
[----:B------:R-:W-:Y:S01]  /*36f00*/  BSSY B1, `(.L_x_3691) ;  /* 0x0000008000017945 */ /* 0x000fe20003800000 */
[----:B------:R-:W-:Y:S02]  /*36f10*/  IMAD.MOV.U32 R13, RZ, RZ, R3 ;  /* 0x000000ffff0d7224 */ /* 0x000fe400078e0003 */
[----:B------:R-:W-:Y:S02]  /*36f20*/  IMAD.MOV.U32 R12, RZ, RZ, 0x1 ;  /* 0x00000001ff0c7424 */ /* 0x000fe400078e00ff */
[----:B------:R-:W-:Y:S02]  /*36f30*/  IMAD.MOV.U32 R11, RZ, RZ, 0x181f ;  /* 0x0000181fff0b7424 */ /* 0x000fe400078e00ff */
[----:B-1----:R-:W-:-:S07]  /*36f40*/  IMAD.MOV.U32 R15, RZ, RZ, -0x1 ;  /* 0xffffffffff0f7424 */ /* 0x002fce00078e00ff */
[----:B0-2---:R-:W-:Y:S05]  /*36f50*/  WARPSYNC.COLLECTIVE R15, `(.L_x_3692) ;  /* 0x000000000f087348 */ /* 0x005fea0003c00000 */
[----:B--2---:R1:W2:Y:S02]  /*36f60*/  SHFL.IDX P6, R14, R13, R12, R11 ;  /* 0x0000000c0d0e7389 */ /* 0x0042a400000c000b */
[----:B012---:R-:W-:Y:S01]  /*36f70*/  ENDCOLLECTIVE ;  /* 0x000000000000791b */ /* 0x007fe20003800000 */
.L_x_3692:
[----:B------:R-:W-:Y:S05]  /*36f80*/  BSYNC B1 ;  /* 0x0000000000017941 */ /* 0x000fea0003800000 */
.L_x_3691:
        /* <DEDUP_REMOVED lines=8> */
.L_x_3693:
[----:B------:R-:W-:Y:S05]  /*37010*/  BRA `(.L_x_3694) ;  /* 0xffffff00004c7947 */ /* 0x000fea000383ffff */
.L_x_3289:
[----:B------:R-:W-:Y:S01]  /*37020*/  BSSY B1, `(.L_x_3695) ;  /* 0x0000008000017945 */ /* 0x000fe20003800000 */
[----:B------:R-:W-:Y:S02]  /*37030*/  IMAD.MOV.U32 R13, RZ, RZ, R3 ;  /* 0x000000ffff0d7224 */ /* 0x000fe400078e0003 */
[----:B------:R-:W-:Y:S02]  /*37040*/  IMAD.MOV.U32 R12, RZ, RZ, 0x2 ;  /* 0x00000002ff0c7424 */ /* 0x000fe400078e00ff */
[----:B------:R-:W-:Y:S02]  /*37050*/  IMAD.MOV.U32 R11, RZ, RZ, 0x181f ;  /* 0x0000181fff0b7424 */ /* 0x000fe400078e00ff */
[----:B--2---:R-:W-:-:S07]  /*37060*/  IMAD.MOV.U32 R15, RZ, RZ, -0x1 ;  /* 0xffffffffff0f7424 */ /* 0x004fce00078e00ff */
[----:B01-3--:R-:W-:Y:S05]  /*37070*/  WARPSYNC.COLLECTIVE R15, `(.L_x_3696) ;  /* 0x000000000f087348 */ /* 0x00bfea0003c00000 */
[----:B------:R2:W4:Y:S02]  /*37080*/  SHFL.IDX P6, R14, R13, R12, R11 ;  /* 0x0000000c0d0e7389 */ /* 0x00052400000c000b */
[----:B01234-:R-:W-:Y:S01]  /*37090*/  ENDCOLLECTIVE ;  /* 0x000000000000791b */ /* 0x01ffe20003800000 */
.L_x_3696:
[----:B------:R-:W-:Y:S05]  /*370a0*/  BSYNC B1 ;  /* 0x0000000000017941 */ /* 0x000fea0003800000 */
.L_x_3695:
        /* <DEDUP_REMOVED lines=8> */
.L_x_3697:
[----:B------:R-:W-:Y:S05]  /*37130*/  BRA `(.L_x_3698) ;  /* 0xffffff0000807947 */ /* 0x000fea000383ffff */
.L_x_3292:
[----:B------:R-:W-:Y:S01]  /*37140*/  BSSY B1, `(.L_x_3699) ;  /* 0x0000008000017945 */ /* 0x000fe20003800000 */
[----:B------:R-:W-:Y:S02]  /*37150*/  IMAD.MOV.U32 R13, RZ, RZ, R3 ;  /* 0x000000ffff0d7224 */ /* 0x000fe400078e0003 */
[----:B------:R-:W-:Y:S02]  /*37160*/  IMAD.MOV.U32 R12, RZ, RZ, 0x3 ;  /* 0x00000003ff0c7424 */ /* 0x000fe400078e00ff */
[----:B------:R-:W-:Y:S02]  /*37170*/  IMAD.MOV.U32 R11, RZ, RZ, 0x181f ;  /* 0x0000181fff0b7424 */ /* 0x000fe400078e00ff */
[----:B--2---:R-:W-:-:S07]  /*37180*/  IMAD.MOV.U32 R15, RZ, RZ, -0x1 ;  /* 0xffffffffff0f7424 */ /* 0x004fce00078e00ff */
[----:B01-34-:R-:W-:Y:S05]  /*37190*/  WARPSYNC.COLLECTIVE R15, `(.L_x_3700) ;  /* 0x000000000f087348 */ /* 0x01bfea0003c00000 */
[----:B------:R2:W0:Y:S02]  /*371a0*/  SHFL.IDX P6, R14, R13, R12, R11 ;  /* 0x0000000c0d0e7389 */ /* 0x00042400000c000b */
[----:B01234-:R-:W-:Y:S01]  /*371b0*/  ENDCOLLECTIVE ;  /* 0x000000000000791b */ /* 0x01ffe20003800000 */
.L_x_3700:
[----:B------:R-:W-:Y:S05]  /*371c0*/  BSYNC B1 ;  /* 0x0000000000017941 */ /* 0x000fea0003800000 */
.L_x_3699:
        /* <DEDUP_REMOVED lines=8> */
.L_x_3701:
[----:B------:R-:W-:Y:S05]  /*37250*/  BRA `(.L_x_3702) ;  /* 0xffffff0000b47947 */ /* 0x000fea000383ffff */
.L_x_3310:
        /* <DEDUP_REMOVED lines=8> */
[----:B01----:R-:W-:Y:S05]  /*372e0*/  WARPSYNC.COLLECTIVE R15, `(.L_x_3704) ;  /* 0x000000000f087348 */ /* 0x003fea0003c00000 */
[----:B------:R2:W3:Y:S02]  /*372f0*/  SHFL.IDX P6, R14, R13, R12, R11 ;  /* 0x0000000c0d0e7389 */ /* 0x0004e400000c000b */
[----:B0123--:R-:W-:Y:S01]  /*37300*/  ENDCOLLECTIVE ;  /* 0x000000000000791b */ /* 0x00ffe20003800000 */
.L_x_3704:
[----:B------:R-:W-:Y:S05]  /*37310*/  BSYNC B1 ;  /* 0x0000000000017941 */ /* 0x000fea0003800000 */
.L_x_3703:
[----:B------:R-:W-:Y:S05]  /*37320*/  BRA `(.L_x_3705) ;  /* 0xffffff2000407947 */ /* 0x000fea000383ffff */
.L_x_3312:
[----:B------:R-:W-:Y:S01]  /*37330*/  BSSY B1, `(.L_x_3706) ;  /* 0x0000006000017945 */ /* 0x000fe20003800000 */
[----:B------:R-:W-:-:S07]  /*37340*/  IMAD.MOV.U32 R15, RZ, RZ, -0x1 ;  /* 0xffffffffff0f7424 */ /* 0x000fce00078e00ff */
[----:B012---:R-:W-:Y:S05]  /*37350*/  WARPSYNC.COLLECTIVE R15, `(.L_x_3707) ;  /* 0x000000000f0c7348 */ /* 0x007fea0003c00000 */
[----:B------:R-:W-:Y:S02]  /*37360*/  ELECT P6, UR62, PT ;  /* 0x00000000003e782f */ /* 0x000fe400038c0000 */
[----:B------:R-:W-:Y:S01]  /*37370*/  MOV R14, UR62 ;  /* 0x0000003e000e7c02 */ /* 0x000fe20008000f00 */
[----:B012---:R-:W-:Y:S10]  /*37380*/  ENDCOLLECTIVE ;  /* 0x000000000000791b */ /* 0x007ff40003800000 */
.L_x_3707:
[----:B------:R-:W-:Y:S05]  /*37390*/  BSYNC B1 ;  /* 0x0000000000017941 */ /* 0x000fea0003800000 */
.L_x_3706:
[----:B------:R-:W-:Y:S05]  /*373a0*/  BRA `(.L_x_3311) ;  /* 0xffffff2000387947 */ /* 0x000fea000383ffff */
.L_x_3314:
[----:B--2---:R2:W3:Y:S02]  /*373b0*/  SYNCS.PHASECHK.TRANS64.TRYWAIT P0, [R16+URZ+0x38820], R6 ;  /* 0x03882006100075a7 */ /* 0x0044e4000800017f */
[----:B---3--:R-:W-:Y:S05]  /*373c0*/  @!P0 NANOSLEEP.SYNCS 0x989680 ;  /* 0x009896800000895d */ /* 0x008fea0003900000 */
[----:B------:R-:W3:Y:S02]  /*373d0*/  @!P0 SYNCS.PHASECHK.TRANS64 P0, [R16+URZ+0x38820], R6 ;  /* 0x03882006100085a7 */ /* 0x000ee4000800007f */
[----:B---3--:R-:W-:Y:S05]  /*373e0*/  @!P0 BRA `(.L_x_3314) ;  /* 0xfffffffc00f08947 */ /* 0x008fea000383ffff */
[----:B------:R-:W-:Y:S05]  /*373f0*/  BRA `(.L_x_3708) ;  /* 0xffffff2000487947 */ /* 0x000fea000383ffff */
.L_x_3318:
[----:B0-----:R0:W3:Y:S02]  /*37400*/  SYNCS.PHASECHK.TRANS64.TRYWAIT P0, [R9+URZ+0x388a0], R11 ;  /* 0x0388a00b090075a7 */ /* 0x0010e4000800017f */
[----:B---3--:R-:W-:Y:S05]  /*37410*/  @!P0 NANOSLEEP.SYNCS 0x989680 ;  /* 0x009896800000895d */ /* 0x008fea0003900000 */
[----:B------:R-:W3:Y:S02]  /*37420*/  @!P0 SYNCS.PHASECHK.TRANS64 P0, [R9+URZ+0x388a0], R11 ;  /* 0x0388a00b090085a7 */ /* 0x000ee4000800007f */
[----:B---3--:R-:W-:Y:S05]  /*37430*/  @!P0 BRA `(.L_x_3318) ;  /* 0xfffffffc00f08947 */ /* 0x008fea000383ffff */
[----:B------:R-:W-:Y:S05]  /*37440*/  BRA `(.L_x_3709) ;  /* 0xffffff2000607947 */ /* 0x000fea000383ffff */
.L_x_3324:
[----:B-1----:R1:W2:Y:S02]  /*37450*/  SYNCS.PHASECHK.TRANS64.TRYWAIT P0, [R9+URZ+0x388c0], R11 ;  /* 0x0388c00b090075a7 */ /* 0x0022a4000800017f */
[----:B--2---:R-:W-:Y:S05]  /*37460*/  @!P0 NANOSLEEP.SYNCS 0x989680 ;  /* 0x009896800000895d */ /* 0x004fea0003900000 */
[----:B------:R-:W2:Y:S02]  /*37470*/  @!P0 SYNCS.PHASECHK.TRANS64 P0, [R9+URZ+0x388c0], R11 ;  /* 0x0388c00b090085a7 */ /* 0x000ea4000800007f */
[----:B--2---:R-:W-:Y:S05]  /*37480*/  @!P0 BRA `(.L_x_3324) ;  /* 0xfffffffc00f08947 */ /* 0x004fea000383ffff */
[----:B------:R-:W-:Y:S05]  /*37490*/  BRA `(.L_x_3710) ;  /* 0xffffff24001c7947 */ /* 0x000fea000383ffff */
.L_x_3332:
[----:B0-----:R0:W1:Y:S02]  /*374a0*/  SYNCS.PHASECHK.TRANS64.TRYWAIT P1, [R9+URZ+0x388a0], R8 ;  /* 0x0388a008090075a7 */ /* 0x001064000802017f */
[----:B-1----:R-:W-:Y:S05]  /*374b0*/  @!P1 NANOSLEEP.SYNCS 0x989680 ;  /* 0x009896800000995d */ /* 0x002fea0003900000 */
[----:B------:R-:W1:Y:S02]  /*374c0*/  @!P1 SYNCS.PHASECHK.TRANS64 P1, [R9+URZ+0x388a0], R8 ;  /* 0x0388a008090095a7 */ /* 0x000e64000802007f */
[----:B-1----:R-:W-:Y:S05]  /*374d0*/  @!P1 BRA `(.L_x_3332) ;  /* 0xfffffffc00f09947 */ /* 0x002fea000383ffff */
[----:B------:R-:W-:Y:S05]  /*374e0*/  BRA `(.L_x_3711) ;  /* 0xffffff2800147947 */ /* 0x000fea000383ffff */
.L_x_3338:
[----:B-1----:R1:W2:Y:S02]  /*374f0*/  SYNCS.PHASECHK.TRANS64.TRYWAIT P1, [R9+URZ+0x388c0], R8 ;  /* 0x0388c008090075a7 */ /* 0x0022a4000802017f */
[----:B--2---:R-:W-:Y:S05]  /*37500*/  @!P1 NANOSLEEP.SYNCS 0x989680 ;  /* 0x009896800000995d */ /* 0x004fea0003900000 */
[----:B------:R-:W2:Y:S02]  /*37510*/  @!P1 SYNCS.PHASECHK.TRANS64 P1, [R9+URZ+0x388c0], R8 ;  /* 0x0388c008090095a7 */ /* 0x000ea4000802007f */
[----:B--2---:R-:W-:Y:S05]  /*37520*/  @!P1 BRA `(.L_x_3338) ;  /* 0xfffffffc00f09947 */ /* 0x004fea000383ffff */
[----:B------:R-:W-:Y:S05]  /*37530*/  BRA `(.L_x_3712) ;  /* 0xffffff2800cc7947 */ /* 0x000fea000383ffff */
.L_x_3356:
        /* <DEDUP_REMOVED lines=11> */
.L_x_3714:
[----:B------:R-:W-:Y:S05]  /*375f0*/  BSYNC B0 ;  /* 0x0000000000007941 */ /* 0x000fea0003800000 */
.L_x_3713:
[----:B------:R-:W-:Y:S05]  /*37600*/  BRA `(.L_x_3715) ;  /* 0xffffff3800bc7947 */ /* 0x000fea000383ffff */
.L_x_3359:
[----:B0-----:R0:W1:Y:S02]  /*37610*/  SYNCS.PHASECHK.TRANS64.TRYWAIT P0, [R6+URZ+0x38880], R25 ;  /* 0x03888019060075a7 */ /* 0x001064000800017f */
[----:B-1----:R-:W-:Y:S05]  /*37620*/  @!P0 NANOSLEEP.SYNCS 0x989680 ;  /* 0x009896800000895d */ /* 0x002fea0003900000 */
[----:B------:R-:W1:Y:S02]  /*37630*/  @!P0 SYNCS.PHASECHK.TRANS64 P0, [R6+URZ+0x38880], R25 ;  /* 0x03888019060085a7 */ /* 0x000e64000800007f */
[----:B-1----:R-:W-:Y:S05]  /*37640*/  @!P0 BRA `(.L_x_3359) ;  /* 0xfffffffc00f08947 */ /* 0x002fea000383ffff */
[----:B------:R-:W-:Y:S05]  /*37650*/  BRA `(.L_x_3716) ;  /* 0xffffff3800d87947 */ /* 0x000fea000383ffff */
.L_x_3360:
[----:B------:R-:W-:Y:S01]  /*37660*/  BSSY B0, `(.L_x_3717) ;  /* 0x0000008000007945 */ /* 0x000fe20003800000 */
[----:B------:R-:W-:Y:S01]  /*37670*/  MOV R13, R2 ;  /* 0x00000002000d7202 */ /* 0x000fe20000000f00 */
[----:B------:R-:W-:Y:S02]  /*37680*/  IMAD.MOV.U32 R12, RZ, RZ, RZ ;  /* 0x000000ffff0c7224 */ /* 0x000fe400078e00ff */
[----:B------:R-:W-:Y:S02]  /*37690*/  IMAD.MOV.U32 R11, RZ, RZ, 0x181f ;  /* 0x0000181fff0b7424 */ /* 0x000fe400078e00ff */
[----:B------:R-:W-:-:S07]  /*376a0*/  IMAD.MOV.U32 R15, RZ, RZ, -0x1 ;  /* 0xffffffffff0f7424 */ /* 0x000fce00078e00ff */
[----:B0-----:R-:W-:Y:S05]  /*376b0*/  WARPSYNC.COLLECTIVE R15, `(.L_x_3718) ;  /* 0x000000000f087348 */ /* 0x001fea0003c00000 */
[----:B------:R1:W2:Y:S02]  /*376c0*/  SHFL.IDX P6, R14, R13, R12, R11 ;  /* 0x0000000c0d0e7389 */ /* 0x0002a400000c000b */
[----:B012---:R-:W-:Y:S01]  /*376d0*/  ENDCOLLECTIVE ;  /* 0x000000000000791b */ /* 0x007fe20003800000 */
.L_x_3718:
[----:B------:R-:W-:Y:S05]  /*376e0*/  BSYNC B0 ;  /* 0x0000000000007941 */ /* 0x000fea0003800000 */
.L_x_3717:
[----:B------:R-:W-:Y:S01]  /*376f0*/  IMAD.MOV.U32 R13, RZ, RZ, R0 ;  /* 0x000000ffff0d7224 */ /* 0x000fe200078e0000 */
[----:B------:R-:W0:Y:S01]  /*37700*/  LDC R27, c[0x0][0x2f4] ;  /* 0x0000bd00ff1b7b82 */ /* 0x000e220000000800 */
[----:B------:R-:W-:Y:S01]  /*37710*/  IMAD.MOV.U32 R12, RZ, RZ, RZ ;  /* 0x000000ffff0c7224 */ /* 0x000fe200078e00ff */
[----:B------:R-:W-:Y:S01]  /*37720*/  LOP3.LUT R26, R34, 0x80, RZ, 0xfc, !PT ;  /* 0x00000080221a7812 */ /* 0x000fe200078efcff */
[----:B------:R-:W-:Y:S01]  /*37730*/  IMAD.MOV.U32 R11, RZ, RZ, 0x181f ;  /* 0x0000181fff0b7424 */ /* 0x000fe200078e00ff */
[----:B------:R-:W-:Y:S01]  /*37740*/  ISETP.GE.AND P3, PT, R7, 0x11, PT ;  /* 0x000000110700780c */ /* 0x000fe20003f66270 */
[----:B------:R-:W-:Y:S01]  /*37750*/  IMAD.MOV.U32 R15, RZ, RZ, -0x1 ;  /* 0xffffffffff0f7424 */ /* 0x000fe200078e00ff */
[----:B------:R-:W-:Y:S01]  /*37760*/  LOP3.LUT R23, R23, 0xffffffef, RZ, 0xc0, !PT ;  /* 0xffffffef17177812 */ /* 0x000fe200078ec0ff */
[----:B------:R-:W-:Y:S01]  /*37770*/  IMAD.MOV.U32 R5, RZ, RZ, R14 ;  /* 0x000000ffff057224 */ /* 0x000fe200078e000e */
[----:B------:R-:W-:-:S13]  /*37780*/  ISETP.GE.AND P5, PT, R7, 0x31, PT ;  /* 0x000000310700780c */ /* 0x000fda0003fa6270 */
[----:B0-----:R-:W-:Y:S05]  /*37790*/  WARPSYNC.COLLECTIVE R15, `(.L_x_3719) ;  /* 0x000000000f087348 */ /* 0x001fea0003c00000 */
[----:B------:R1:W2:Y:S02]  /*377a0*/  SHFL.IDX P6, R14, R13, R12, R11 ;  /* 0x0000000c0d0e7389 */ /* 0x0002a400000c000b */
[----:B012---:R-:W-:Y:S01]  /*377b0*/  ENDCOLLECTIVE ;  /* 0x000000000000791b */ /* 0x007fe20003800000 */
.L_x_3719:
[----:B------:R-:W-:Y:S02]  /*377c0*/  ISETP.GE.AND P4, PT, R7, 0x41, PT ;  /* 0x000000410700780c */ /* 0x000fe40003f86270 */
        /* <DEDUP_REMOVED lines=11> */
.L_x_3720:
[----:B------:R-:W-:-:S04]  /*37880*/  IADD3 R8, P0, R34, R8, RZ ;  /* 0x0000000822087210 */ /* 0x000fc80007f1e0ff */
[----:B------:R-:W-:Y:S01]  /*37890*/  IADD3.X R9, RZ, R5, RZ, P0, !PT ;  /* 0x00000005ff097210 */ /* 0x000fe200007fe4ff */
[----:B------:R-:W-:Y:S01]  /*378a0*/  IMAD.IADD R5, R16, 0x1, R10 ;  /* 0x0000000110057824 */ /* 0x000fe200078e020a */
        /* <DEDUP_REMOVED lines=12> */
.L_x_3721:
[----:B------:R-:W-:Y:S02]  /*37970*/  IMAD.MOV.U32 R13, RZ, RZ, R2 ;  /* 0x000000ffff0d7224 */ /* 0x000fe400078e0002 */
[----:B------:R-:W-:Y:S02]  /*37980*/  IMAD.MOV.U32 R12, RZ, RZ, 0x2 ;  /* 0x00000002ff0c7424 */ /* 0x000fe400078e00ff */
[----:B------:R-:W-:-:S07]  /*37990*/  IMAD.MOV.U32 R8, RZ, RZ, R14 ;  /* 0x000000ffff087224 */ /* 0x000fce00078e000e */
[----:B------:R-:W-:Y:S05]  /*379a0*/  WARPSYNC.COLLECTIVE R15, `(.L_x_3722) ;  /* 0x000000000f087348 */ /* 0x000fea0003c00000 */
[----:B------:R0:W1:Y:S02]  /*379b0*/  SHFL.IDX P6, R14, R13, R12, R11 ;  /* 0x0000000c0d0e7389 */ /* 0x00006400000c000b */
[----:B01----:R-:W-:Y:S01]  /*379c0*/  ENDCOLLECTIVE ;  /* 0x000000000000791b */ /* 0x003fe20003800000 */
.L_x_3722:
        /* <DEDUP_REMOVED lines=14> */
.L_x_3723:
[----:B------:R-:W-:Y:S02]  /*37ab0*/  IMAD.MOV.U32 R13, RZ, RZ, R2 ;  /* 0x000000ffff0d7224 */ /* 0x000fe400078e0002 */
[----:B------:R-:W-:Y:S02]  /*37ac0*/  IMAD.MOV.U32 R12, RZ, RZ, 0x3 ;  /* 0x00000003ff0c7424 */ /* 0x000fe400078e00ff */
[----:B------:R-:W-:-:S07]  /*37ad0*/  IMAD.MOV.U32 R8, RZ, RZ, R14 ;  /* 0x000000ffff087224 */ /* 0x000fce00078e000e */
[----:B------:R-:W-:Y:S05]  /*37ae0*/  WARPSYNC.COLLECTIVE R15, `(.L_x_3724) ;  /* 0x000000000f087348 */ /* 0x000fea0003c00000 */
[----:B------:R0:W1:Y:S02]  /*37af0*/  SHFL.IDX P6, R14, R13, R12, R11 ;  /* 0x0000000c0d0e7389 */ /* 0x00006400000c000b */
[----:B01----:R-:W-:Y:S01]  /*37b00*/  ENDCOLLECTIVE ;  /* 0x000000000000791b */ /* 0x003fe20003800000 */
.L_x_3724:
        /* <DEDUP_REMOVED lines=14> */
.L_x_3725:
[----:B------:R-:W-:Y:S01]  /*37bf0*/  MOV R13, R2 ;  /* 0x00000002000d7202 */ /* 0x000fe20000000f00 */
[----:B------:R-:W-:Y:S02]  /*37c00*/  IMAD.MOV.U32 R12, RZ, RZ, 0x4 ;  /* 0x00000004ff0c7424 */ /* 0x000fe400078e00ff */
[----:B------:R-:W-:-:S07]  /*37c10*/  IMAD.MOV.U32 R8, RZ, RZ, R14 ;  /* 0x000000ffff087224 */ /* 0x000fce00078e000e */
[----:B------:R-:W-:Y:S05]  /*37c20*/  WARPSYNC.COLLECTIVE R15, `(.L_x_3726) ;  /* 0x000000000f087348 */ /* 0x000fea0003c00000 */
[----:B------:R0:W1:Y:S02]  /*37c30*/  SHFL.IDX P6, R14, R13, R12, R11 ;  /* 0x0000000c0d0e7389 */ /* 0x00006400000c000b */
[----:B01----:R-:W-:Y:S01]  /*37c40*/  ENDCOLLECTIVE ;  /* 0x000000000000791b */ /* 0x003fe20003800000 */
.L_x_3726:
        /* <DEDUP_REMOVED lines=14> */
.L_x_3727:
[----:B------:R-:W-:Y:S02]  /*37d30*/  IMAD.MOV.U32 R13, RZ, RZ, R2 ;  /* 0x000000ffff0d7224 */ /* 0x000fe400078e0002 */
[----:B------:R-:W-:Y:S02]  /*37d40*/  IMAD.MOV.U32 R12, RZ, RZ, 0x5 ;  /* 0x00000005ff0c7424 */ /* 0x000fe400078e00ff */
[----:B------:R-:W-:-:S07]  /*37d50*/  IMAD.MOV.U32 R8, RZ, RZ, R14 ;  /* 0x000000ffff087224 */ /* 0x000fce00078e000e */
[----:B------:R-:W-:Y:S05]  /*37d60*/  WARPSYNC.COLLECTIVE R15, `(.L_x_3728) ;  /* 0x000000000f087348 */ /* 0x000fea0003c00000 */
[----:B------:R0:W1:Y:S02]  /*37d70*/  SHFL.IDX P6, R14, R13, R12, R11 ;  /* 0x0000000c0d0e7389 */ /* 0x00006400000c000b */
[----:B01----:R-:W-:Y:S01]  /*37d80*/  ENDCOLLECTIVE ;  /* 0x000000000000791b */ /* 0x003fe20003800000 */
.L_x_3728:
        /* <DEDUP_REMOVED lines=14> */
.L_x_3729:
[----:B------:R-:W-:Y:S02]  /*37e70*/  IMAD.MOV.U32 R13, RZ, RZ, R2 ;  /* 0x000000ffff0d7224 */ /* 0x000fe400078e0002 */
[----:B------:R-:W-:Y:S01]  /*37e80*/  IMAD.MOV.U32 R12, RZ, RZ, 0x6 ;  /* 0x00000006ff0c7424 */ /* 0x000fe200078e00ff */
[----:B------:R-:W-:-:S07]  /*37e90*/  MOV R8, R14 ;  /* 0x0000000e00087202 */ /* 0x000fce0000000f00 */
[----:B------:R-:W-:Y:S05]  /*37ea0*/  WARPSYNC.COLLECTIVE R15, `(.L_x_3730) ;  /* 0x000000000f087348 */ /* 0x000fea0003c00000 */
[----:B------:R0:W1:Y:S02]  /*37eb0*/  SHFL.IDX P6, R14, R13, R12, R11 ;  /* 0x0000000c0d0e7389 */ /* 0x00006400000c000b */
[----:B01----:R-:W-:Y:S01]  /*37ec0*/  ENDCOLLECTIVE ;  /* 0x000000000000791b */ /* 0x003fe20003800000 */
.L_x_3730:
        /* <DEDUP_REMOVED lines=14> */
.L_x_3731:
[----:B------:R-:W-:Y:S01]  /*37fb0*/  IMAD.MOV.U32 R13, RZ, RZ, R2 ;  /* 0x000000ffff0d7224 */ /* 0x000fe200078e0002 */
[----:B------:R-:W-:Y:S01]  /*37fc0*/  MOV R12, 0x7 ;  /* 0x00000007000c7802 */ /* 0x000fe20000000f00 */
[----:B------:R-:W-:-:S07]  /*37fd0*/  IMAD.MOV.U32 R8, RZ, RZ, R14 ;  /* 0x000000ffff087224 */ /* 0x000fce00078e000e */
[----:B------:R-:W-:Y:S05]  /*37fe0*/  WARPSYNC.COLLECTIVE R15, `(.L_x_3732) ;  /* 0x000000000f087348 */ /* 0x000fea0003c00000 */
[----:B------:R0:W1:Y:S02]  /*37ff0*/  SHFL.IDX P6, R14, R13, R12, R11 ;  /* 0x0000000c0d0e7389 */ /* 0x00006400000c000b */
[----:B01----:R-:W-:Y:S01]  /*38000*/  ENDCOLLECTIVE ;  /* 0x000000000000791b */ /* 0x003fe20003800000 */
.L_x_3732:
        /* <DEDUP_REMOVED lines=13> */
.L_x_3733:
        /* <DEDUP_REMOVED lines=10> */
[----:B------:R-:W-:Y:S01]  /*38180*/  @P6 LOP3.LUT R23, R23, 0x40, RZ, 0xfc, !PT ;  /* 0x0000004017176812 */ /* 0x000fe200078efcff */
[----:B0-----:R-:W-:Y:S06]  /*38190*/  BRA `(.L_x_3734) ;  /* 0xffffff3400a07947 */ /* 0x001fec000383ffff */
.L_x_3365:
[----:B---3--:R3:W4:Y:S02]  /*381a0*/  SYNCS.PHASECHK.TRANS64.TRYWAIT P0, [R6+URZ+0x38840], R25 ;  /* 0x03884019060075a7 */ /* 0x008724000800017f */
[----:B----4-:R-:W-:Y:S05]  /*381b0*/  @!P0 NANOSLEEP.SYNCS 0x989680 ;  /* 0x009896800000895d */ /* 0x010fea0003900000 */
[----:B------:R-:W4:Y:S02]  /*381c0*/  @!P0 SYNCS.PHASECHK.TRANS64 P0, [R6+URZ+0x38840], R25 ;  /* 0x03884019060085a7 */ /* 0x000f24000800007f */
[----:B----4-:R-:W-:Y:S05]  /*381d0*/  @!P0 BRA `(.L_x_3365) ;  /* 0xfffffffc00f08947 */ /* 0x010fea000383ffff */
[----:B------:R-:W-:Y:S05]  /*381e0*/  BRA `(.L_x_3735) ;  /* 0xffffff3400fc7947 */ /* 0x000fea000383ffff */
.L_x_3366:
        /* <DEDUP_REMOVED lines=8> */
.L_x_3737:
[----:B------:R-:W-:Y:S05]  /*38270*/  BSYNC B0 ;  /* 0x0000000000007941 */ /* 0x000fea0003800000 */
.L_x_3736:
        /* <DEDUP_REMOVED lines=8> */
.L_x_3738:
        /* <DEDUP_REMOVED lines=18> */
.L_x_3739:
[----:B------:R-:W-:Y:S01]  /*38420*/  MOV R13, R4 ;  /* 0x00000004000d7202 */ /* 0x000fe20000000f00 */
[----:B------:R-:W-:-:S07]  /*38430*/  IMAD.MOV.U32 R2, RZ, RZ, R14 ;  /* 0x000000ffff027224 */ /* 0x000fce00078e000e */
[----:B------:R-:W-:Y:S05]  /*38440*/  WARPSYNC.COLLECTIVE R15, `(.L_x_3740) ;  /* 0x000000000f087348 */ /* 0x000fea0003c00000 */
[----:B------:R0:W1:Y:S02]  /*38450*/  SHFL.IDX P6, R14, R13, R12, R11 ;  /* 0x0000000c0d0e7389 */ /* 0x00006400000c000b */
[----:B01----:R-:W-:Y:S01]  /*38460*/  ENDCOLLECTIVE ;  /* 0x000000000000791b */ /* 0x003fe20003800000 */
.L_x_3740:
        /* <DEDUP_REMOVED lines=18> */
.L_x_3741:
[----:B------:R-:W-:Y:S02]  /*38590*/  IMAD.MOV.U32 R13, RZ, RZ, R4 ;  /* 0x000000ffff0d7224 */ /* 0x000fe400078e0004 */
[----:B------:R-:W-:-:S07]  /*385a0*/  IMAD.MOV.U32 R2, RZ, RZ, R14 ;  /* 0x000000ffff027224 */ /* 0x000fce00078e000e */
[----:B------:R-:W-:Y:S05]  /*385b0*/  WARPSYNC.COLLECTIVE R15, `(.L_x_3742) ;  /* 0x000000000f087348 */ /* 0x000fea0003c00000 */
[----:B------:R0:W1:Y:S02]  /*385c0*/  SHFL.IDX P6, R14, R13, R12, R11 ;  /* 0x0000000c0d0e7389 */ /* 0x00006400000c000b */
[----:B01----:R-:W-:Y:S01]  /*385d0*/  ENDCOLLECTIVE ;  /* 0x000000000000791b */ /* 0x003fe20003800000 */
.L_x_3742:
[----:B------:R-:W-:Y:S01]  /*385e0*/  MOV R13, R0 ;  /* 0x00000000000d7202 */ /* 0x000fe20000000f00 */
        /* <DEDUP_REMOVED lines=17> */
.L_x_3743:
[----:B------:R-:W-:Y:S02]  /*38700*/  IMAD.MOV.U32 R13, RZ, RZ, R4 ;  /* 0x000000ffff0d7224 */ /* 0x000fe400078e0004 */
[----:B------:R-:W-:-:S07]  /*38710*/  IMAD.MOV.U32 R2, RZ, RZ, R14 ;  /* 0x000000ffff027224 */ /* 0x000fce00078e000e */
[----:B------:R-:W-:Y:S05]  /*38720*/  WARPSYNC.COLLECTIVE R15, `(.L_x_3744) ;  /* 0x000000000f087348 */ /* 0x000fea0003c00000 */
[----:B------:R0:W1:Y:S02]  /*38730*/  SHFL.IDX P6, R14, R13, R12, R11 ;  /* 0x0000000c0d0e7389 */ /* 0x00006400000c000b */
[----:B01----:R-:W-:Y:S01]  /*38740*/  ENDCOLLECTIVE ;  /* 0x000000000000791b */ /* 0x003fe20003800000 */
.L_x_3744:
        /* <DEDUP_REMOVED lines=16> */
.L_x_3745:
[----:B------:R-:W-:Y:S01]  /*38850*/  @!PT LDS RZ, [RZ] ;  /* 0x00000000fffff984 */ /* 0x000fe20000000800 */
[----:B------:R-:W-:Y:S01]  /*38860*/  @!PT LDS RZ, [RZ] ;  /* 0x00000000fffff984 */ /* 0x000fe20000000800 */
[----:B------:R-:W-:Y:S01]  /*38870*/  @!PT LDS RZ, [RZ] ;  /* 0x00000000fffff984 */ /* 0x000fe20000000800 */
[----:B------:R0:W-:Y:S01]  /*38880*/  @P5 LDGSTS.E.BYPASS.LTC128B.128 [R5+0x2dc00], desc[UR42][R2.64+0x80], !P1 ;  /* 0x2dc0008002055fae */ /* 0x0001e2000c901d6a */
[----:B------:R-:W-:Y:S02]  /*38890*/  ISETP.GE.AND P5, PT, R34, R7, PT ;  /* 0x000000072200720c */ /* 0x000fe40003fa6270 */
[----:B------:R-:W-:Y:S01]  /*388a0*/  MOV R13, R4 ;  /* 0x00000004000d7202 */ /* 0x000fe20000000f00 */
[----:B0-----:R-:W-:-:S10]  /*388b0*/  IMAD.MOV.U32 R2, RZ, RZ, R14 ;  /* 0x000000ffff027224 */ /* 0x001fd400078e000e */
[----:B------:R-:W-:Y:S05]  /*388c0*/  WARPSYNC.COLLECTIVE R15, `(.L_x_3746) ;  /* 0x000000000f087348 */ /* 0x000fea0003c00000 */
[----:B------:R0:W1:Y:S02]  /*388d0*/  SHFL.IDX P6, R14, R13, R12, R11 ;  /* 0x0000000c0d0e7389 */ /* 0x00006400000c000b */
[----:B01----:R-:W-:Y:S01]  /*388e0*/  ENDCOLLECTIVE ;  /* 0x000000000000791b */ /* 0x003fe20003800000 */
.L_x_3746:
[----:B------:R-:W-:Y:S02]  /*388f0*/  IMAD.MOV.U32 R13, RZ, RZ, R0 ;  /* 0x000000ffff0d7224 */ /* 0x000fe400078e0000 */
[----:B------:R-:W-:Y:S02]  /*38900*/  IMAD.MOV.U32 R12, RZ, RZ, 0x5 ;  /* 0x00000005ff0c7424 */ /* 0x000fe400078e00ff */
[----:B------:R-:W-:-:S07]  /*38910*/  IMAD.MOV.U32 R3, RZ, RZ, R14 ;  /* 0x000000ffff037224 */ /* 0x000fce00078e000e */
[----:B------:R-:W-:Y:S05]  /*38920*/  WARPSYNC.COLLECTIVE R15, `(.L_x_3747) ;  /* 0x000000000f087348 */ /* 0x000fea0003c00000 */
[----:B------:R0:W1:Y:S02]  /*38930*/  SHFL.IDX P6, R14, R13, R12, R11 ;  /* 0x0000000c0d0e7389 */ /* 0x00006400000c000b */
[----:B01----:R-:W-:Y:S01]  /*38940*/  ENDCOLLECTIVE ;  /* 0x000000000000791b */ /* 0x003fe20003800000 */
.L_x_3747:
        /* <DEDUP_REMOVED lines=15> */
.L_x_3748:
[----:B------:R-:W-:Y:S01]  /*38a40*/  MOV R13, R0 ;  /* 0x00000000000d7202 */ /* 0x000fe20000000f00 */
[----:B------:R-:W-:Y:S02]  /*38a50*/  IMAD.MOV.U32 R12, RZ, RZ, 0x6 ;  /* 0x00000006ff0c7424 */ /* 0x000fe400078e00ff */
[----:B------:R-:W-:-:S07]  /*38a60*/  IMAD.MOV.U32 R3, RZ, RZ, R14 ;  /* 0x000000ffff037224 */ /* 0x000fce00078e000e */
[----:B------:R-:W-:Y:S05]  /*38a70*/  WARPSYNC.COLLECTIVE R15, `(.L_x_3749) ;  /* 0x000000000f087348 */ /* 0x000fea0003c00000 */
[----:B------:R0:W1:Y:S02]  /*38a80*/  SHFL.IDX P6, R14, R13, R12, R11 ;  /* 0x0000000c0d0e7389 */ /* 0x00006400000c000b */
[----:B01----:R-:W-:Y:S01]  /*38a90*/  ENDCOLLECTIVE ;  /* 0x000000000000791b */ /* 0x003fe20003800000 */
.L_x_3749:
        /* <DEDUP_REMOVED lines=15> */
.L_x_3750:
[----:B------:R-:W-:Y:S02]  /*38b90*/  IMAD.MOV.U32 R13, RZ, RZ, R0 ;  /* 0x000000ffff0d7224 */ /* 0x000fe400078e0000 */
[----:B------:R-:W-:Y:S02]  /*38ba0*/  IMAD.MOV.U32 R12, RZ, RZ, 0x7 ;  /* 0x00000007ff0c7424 */ /* 0x000fe400078e00ff */
[----:B------:R-:W-:-:S07]  /*38bb0*/  IMAD.MOV.U32 R3, RZ, RZ, R14 ;  /* 0x000000ffff037224 */ /* 0x000fce00078e000e */
[----:B------:R-:W-:Y:S05]  /*38bc0*/  WARPSYNC.COLLECTIVE R15, `(.L_x_3751) ;  /* 0x000000000f087348 */ /* 0x000fea0003c00000 */
[----:B------:R0:W1:Y:S02]  /*38bd0*/  SHFL.IDX P6, R14, R13, R12, R11 ;  /* 0x0000000c0d0e7389 */ /* 0x00006400000c000b */
[----:B01----:R-:W-:Y:S01]  /*38be0*/  ENDCOLLECTIVE ;  /* 0x000000000000791b */ /* 0x003fe20003800000 */
.L_x_3751:
[----:B------:R-:W-:-:S05]  /*38bf0*/  @P2 IADD3 R3, P0, R34, R3, RZ ;  /* 0x0000000322032210 */ /* 0x000fca0007f1e0ff */
[----:B------:R-:W-:-:S05]  /*38c00*/  @P2 IMAD.X R2, RZ, RZ, R2, P0 ;  /* 0x000000ffff022224 */ /* 0x000fca00000e0602 */
[----:B------:R-:W-:Y:S02]  /*38c10*/  @P2 LOP3.LUT R3, R3, R2, RZ, 0x3c, !PT ;  /* 0x0000000203032212 */ /* 0x000fe400078e3cff */
[----:B------:R-:W-:Y:S02]  /*38c20*/  MOV R13, R4 ;  /* 0x00000004000d7202 */ /* 0x000fe40000000f00 */
[----:B------:R-:W-:-:S04]  /*38c30*/  @P2 LOP3.LUT R2, R3, R2, RZ, 0x3c, !PT ;  /* 0x0000000203022212 */ /* 0x000fc800078e3cff */
[----:B------:R-:W-:Y:S01]  /*38c40*/  @P2 LOP3.LUT R3, R3, R2, RZ, 0x3c, !PT ;  /* 0x0000000203032212 */ /* 0x000fe200078e3cff */
[----:B------:R-:W-:-:S07]  /*38c50*/  IMAD.MOV.U32 R0, RZ, RZ, R14 ;  /* 0x000000ffff007224 */ /* 0x000fce00078e000e */
[----:B------:R-:W-:Y:S05]  /*38c60*/  WARPSYNC.COLLECTIVE R15, `(.L_x_3752) ;  /* 0x000000000f087348 */ /* 0x000fea0003c00000 */
[----:B------:R0:W1:Y:S02]  /*38c70*/  SHFL.IDX P6, R14, R13, R12, R11 ;  /* 0x0000000c0d0e7389 */ /* 0x00006400000c000b */
[----:B01----:R-:W-:Y:S01]  /*38c80*/  ENDCOLLECTIVE ;  /* 0x000000000000791b */ /* 0x003fe20003800000 */
.L_x_3752:
[----:B------:R-:W-:Y:S01]  /*38c90*/  @!PT LDS RZ, [RZ] ;  /* 0x00000000fffff984 */ /* 0x000fe20000000800 */
[----:B------:R-:W-:Y:S01]  /*38ca0*/  @!PT LDS RZ, [RZ] ;  /* 0x00000000fffff984 */ /* 0x000fe20000000800 */
[----:B------:R-:W-:Y:S01]  /*38cb0*/  @!PT LDS RZ, [RZ] ;  /* 0x00000000fffff984 */ /* 0x000fe20000000800 */
[----:B------:R0:W-:Y:S04]  /*38cc0*/  @P2 LDGSTS.E.BYPASS.LTC128B.128 [R5+0x2b400], desc[UR42][R2.64], !P5 ;  /* 0x2b40000002052fae */ /* 0x0001e8000e901d6a */
[----:B------:R0:W-:Y:S01]  /*38cd0*/  @P2 LDGSTS.E.BYPASS.LTC128B.128 [R5+0x2f400], desc[UR42][R2.64+0x80], !P1 ;  /* 0x2f40008002052fae */ /* 0x0001e2000c901d6a */
[----:B------:R-:W-:Y:S01]  /*38ce0*/  IMAD.MOV.U32 R4, RZ, RZ, R14 ;  /* 0x000000ffff047224 */ /* 0x000fe200078e000e */
[----:B------:R-:W-:Y:S06]  /*38cf0*/  BRA `(.L_x_3753) ;  /* 0xffffff3000d07947 */ /* 0x000fec000383ffff */
.L_x_3371:
[----:B------:R-:W-:Y:S01]  /*38d00*/  IMAD.MOV.U32 R13, RZ, RZ, R4 ;  /* 0x000000ffff0d7224 */ /* 0x000fe200078e0004 */
[----:B------:R-:W-:Y:S01]  /*38d10*/  LEA R29, R29, R9, 0x7 ;  /* 0x000000091d1d7211 */ /* 0x000fe200078e38ff */
[----:B------:R-:W-:Y:S02]  /*38d20*/  IMAD.MOV.U32 R12, RZ, RZ, RZ ;  /* 0x000000ffff0c7224 */ /* 0x000fe400078e00ff */
[----:B------:R-:W-:Y:S02]  /*38d30*/  IMAD.MOV.U32 R11, RZ, RZ, 0x181f ;  /* 0x0000181fff0b7424 */ /* 0x000fe400078e00ff */
[----:B------:R-:W-:Y:S02]  /*38d40*/  IMAD.MOV.U32 R15, RZ, RZ, -0x1 ;  /* 0xffffffffff0f7424 */ /* 0x000fe400078e00ff */
[----:B-----5:R-:W-:Y:S02]  /*38d50*/  IMAD R5, R10, R7, RZ ;  /* 0x000000070a057224 */ /* 0x020fe400078e02ff */
[----:B------:R-:W-:-:S07]  /*38d60*/  VIADD R6, R29, 0x60 ;  /* 0x000000601d067836 */ /* 0x000fce0000000000 */
[----:B------:R-:W-:Y:S05]  /*38d70*/  WARPSYNC.COLLECTIVE R15, `(.L_x_3754) ;  /* 0x000000000f087348 */ /* 0x000fea0003c00000 */
[----:B------:R0:W1:Y:S02]  /*38d80*/  SHFL.IDX P6, R14, R13, R12, R11 ;  /* 0x0000000c0d0e7389 */ /* 0x00006400000c000b */
[----:B01----:R-:W-:Y:S01]  /*38d90*/  ENDCOLLECTIVE ;  /* 0x000000000000791b */ /* 0x003fe20003800000 */
.L_x_3754:
[----:B------:R-:W-:Y:S01]  /*38da0*/  ISETP.GE.AND P3, PT, R29, R5, PT ;  /* 0x000000051d00720c */ /* 0x000fe20003f66270 */
[----:B------:R-:W-:Y:S02]  /*38db0*/  IMAD.MOV.U32 R13, RZ, RZ, R0 ;  /* 0x000000ffff0d7224 */ /* 0x000fe400078e0000 */
[----:B------:R-:W-:-:S10]  /*38dc0*/  IMAD.MOV.U32 R2, RZ, RZ, R14 ;  /* 0x000000ffff027224 */ /* 0x000fd400078e000e */
[----:B------:R-:W-:Y:S05]  /*38dd0*/  WARPSYNC.COLLECTIVE R15, `(.L_x_3755) ;  /* 0x000000000f087348 */ /* 0x000fea0003c00000 */
[----:B------:R0:W1:Y:S02]  /*38de0*/  SHFL.IDX P6, R14, R13, R12, R11 ;  /* 0x0000000c0d0e7389 */ /* 0x00006400000c000b */
[----:B01----:R-:W-:Y:S01]  /*38df0*/  ENDCOLLECTIVE ;  /* 0x000000000000791b */ /* 0x003fe20003800000 */
.L_x_3755:
[----:B------:R-:W-:Y:S02]  /*38e00*/  IMAD.MOV.U32 R13, RZ, RZ, R4 ;  /* 0x000000ffff0d7224 */ /* 0x000fe400078e0004 */
[----:B------:R-:W-:Y:S02]  /*38e10*/  IMAD.MOV.U32 R12, RZ, RZ, 0x1 ;  /* 0x00000001ff0c7424 */ /* 0x000fe400078e00ff */
[----:B------:R-:W-:-:S07]  /*38e20*/  IMAD.MOV.U32 R3, RZ, RZ, R14 ;  /* 0x000000ffff037224 */ /* 0x000fce00078e000e */
[----:B------:R-:W-:Y:S05]  /*38e30*/  WARPSYNC.COLLECTIVE R15, `(.L_x_3756) ;  /* 0x000000000f087348 */ /* 0x000fea0003c00000 */
[----:B------:R0:W1:Y:S02]  /*38e40*/  SHFL.IDX P6, R14, R13, R12, R11 ;  /* 0x0000000c0d0e7389 */ /* 0x00006400000c000b */
[----:B01----:R-:W-:Y:S01]  /*38e50*/  ENDCOLLECTIVE ;  /* 0x000000000000791b */ /* 0x003fe20003800000 */
.L_x_3756:
        /* <DEDUP_REMOVED lines=17> */
.L_x_3757:
[----:B------:R-:W-:Y:S02]  /*38f70*/  IMAD.MOV.U32 R13, RZ, RZ, R4 ;  /* 0x000000ffff0d7224 */ /* 0x000fe400078e0004 */
[----:B------:R-:W-:Y:S02]  /*38f80*/  IMAD.MOV.U32 R12, RZ, RZ, 0x2 ;  /* 0x00000002ff0c7424 */ /* 0x000fe400078e00ff */
[----:B------:R-:W-:-:S07]  /*38f90*/  IMAD.MOV.U32 R3, RZ, RZ, R14 ;  /* 0x000000ffff037224 */ /* 0x000fce00078e000e */
[----:B------:R-:W-:Y:S05]  /*38fa0*/  WARPSYNC.COLLECTIVE R15, `(.L_x_3758) ;  /* 0x000000000f087348 */ /* 0x000fea0003c00000 */
[----:B------:R0:W1:Y:S02]  /*38fb0*/  SHFL.IDX P6, R14, R13, R12, R11 ;  /* 0x0000000c0d0e7389 */ /* 0x00006400000c000b */
[----:B01----:R-:W-:Y:S01]  /*38fc0*/  ENDCOLLECTIVE ;  /* 0x000000000000791b */ /* 0x003fe20003800000 */
.L_x_3758:
        /* <DEDUP_REMOVED lines=17> */
.L_x_3759:
[----:B------:R-:W-:Y:S01]  /*390e0*/  IMAD.MOV.U32 R13, RZ, RZ, R4 ;  /* 0x000000ffff0d7224 */ /* 0x000fe200078e0004 */
[----:B------:R-:W-:Y:S01]  /*390f0*/  MOV R12, 0x3 ;  /* 0x00000003000c7802 */ /* 0x000fe20000000f00 */
[----:B------:R-:W-:-:S07]  /*39100*/  IMAD.MOV.U32 R3, RZ, RZ, R14 ;  /* 0x000000ffff037224 */ /* 0x000fce00078e000e */
[----:B------:R-:W-:Y:S05]  /*39110*/  WARPSYNC.COLLECTIVE R15, `(.L_x_3760) ;  /* 0x000000000f087348 */ /* 0x000fea0003c00000 */
[----:B------:R0:W1:Y:S02]  /*39120*/  SHFL.IDX P6, R14, R13, R12, R11 ;  /* 0x0000000c0d0e7389 */ /* 0x00006400000c000b */
[----:B01----:R-:W-:Y:S01]  /*39130*/  ENDCOLLECTIVE ;  /* 0x000000000000791b */ /* 0x003fe20003800000 */
.L_x_3760:
        /* <DEDUP_REMOVED lines=17> */
.L_x_3761:
[----:B------:R-:W-:Y:S02]  /*39250*/  IMAD.MOV.U32 R13, RZ, RZ, R4 ;  /* 0x000000ffff0d7224 */ /* 0x000fe400078e0004 */
[----:B------:R-:W-:Y:S02]  /*39260*/  IMAD.MOV.U32 R12, RZ, RZ, 0x4 ;  /* 0x00000004ff0c7424 */ /* 0x000fe400078e00ff */
[----:B------:R-:W-:-:S07]  /*39270*/  IMAD.MOV.U32 R3, RZ, RZ, R14 ;  /* 0x000000ffff037224 */ /* 0x000fce00078e000e */
[----:B------:R-:W-:Y:S05]  /*39280*/  WARPSYNC.COLLECTIVE R15, `(.L_x_3762) ;  /* 0x000000000f087348 */ /* 0x000fea0003c00000 */
[----:B------:R0:W1:Y:S02]  /*39290*/  SHFL.IDX P6, R14, R13, R12, R11 ;  /* 0x0000000c0d0e7389 */ /* 0x00006400000c000b */
[----:B01----:R-:W-:Y:S01]  /*392a0*/  ENDCOLLECTIVE ;  /* 0x000000000000791b */ /* 0x003fe20003800000 */
.L_x_3762:
[----:B------:R-:W-:-:S05]  /*392b0*/  @!P3 IADD3 R3, P2, R34, R3, RZ ;  /* 0x000000032203b210 */ /* 0x000fca0007f5e0ff */
[----:B------:R-:W-:-:S05]  /*392c0*/  @!P3 IMAD.X R2, RZ, RZ, R2, P2 ;  /* 0x000000ffff02b224 */ /* 0x000fca00010e0602 */
        /* <DEDUP_REMOVED lines=15> */
.L_x_3763:
[----:B------:R-:W-:Y:S02]  /*393c0*/  IMAD.MOV.U32 R13, RZ, RZ, R4 ;  /* 0x000000ffff0d7224 */ /* 0x000fe400078e0004 */
[----:B------:R-:W-:Y:S02]  /*393d0*/  IMAD.MOV.U32 R12, RZ, RZ, 0x5 ;  /* 0x00000005ff0c7424 */ /* 0x000fe400078e00ff */
[----:B------:R-:W-:-:S07]  /*393e0*/  IMAD.MOV.U32 R3, RZ, RZ, R14 ;  /* 0x000000ffff037224 */ /* 0x000fce00078e000e */
[----:B------:R-:W-:Y:S05]  /*393f0*/  WARPSYNC.COLLECTIVE R15, `(.L_x_3764) ;  /* 0x000000000f087348 */ /* 0x000fea0003c00000 */
[----:B------:R0:W1:Y:S02]  /*39400*/  SHFL.IDX P6, R14, R13, R12, R11 ;  /* 0x0000000c0d0e7389 */ /* 0x00006400000c000b */
[----:B01----:R-:W-:Y:S01]  /*39410*/  ENDCOLLECTIVE ;  /* 0x000000000000791b */ /* 0x003fe20003800000 */
.L_x_3764:
        /* <DEDUP_REMOVED lines=17> */
.L_x_3765:
[----:B------:R-:W-:Y:S02]  /*39530*/  IMAD.MOV.U32 R13, RZ, RZ, R4 ;  /* 0x000000ffff0d7224 */ /* 0x000fe400078e0004 */
[----:B------:R-:W-:Y:S02]  /*39540*/  IMAD.MOV.U32 R12, RZ, RZ, 0x6 ;  /* 0x00000006ff0c7424 */ /* 0x000fe400078e00ff */
[----:B------:R-:W-:-:S07]  /*39550*/  IMAD.MOV.U32 R3, RZ, RZ, R14 ;  /* 0x000000ffff037224 */ /* 0x000fce00078e000e */
[----:B------:R-:W-:Y:S05]  /*39560*/  WARPSYNC.COLLECTIVE R15, `(.L_x_3766) ;  /* 0x000000000f087348 */ /* 0x000fea0003c00000 */
[----:B------:R0:W1:Y:S02]  /*39570*/  SHFL.IDX P6, R14, R13, R12, R11 ;  /* 0x0000000c0d0e7389 */ /* 0x00006400000c000b */
[----:B01----:R-:W-:Y:S01]  /*39580*/  ENDCOLLECTIVE ;  /* 0x000000000000791b */ /* 0x003fe20003800000 */
.L_x_3766:
        /* <DEDUP_REMOVED lines=16> */
.L_x_3767:
[----:B------:R-:W-:Y:S01]  /*39690*/  IMAD.MOV.U32 R13, RZ, RZ, R4 ;  /* 0x000000ffff0d7224 */ /* 0x000fe200078e0004 */
[----:B------:R-:W-:Y:S01]  /*396a0*/  MOV R12, 0x7 ;  /* 0x00000007000c7802 */ /* 0x000fe20000000f00 */
[----:B------:R-:W-:-:S07]  /*396b0*/  IMAD.MOV.U32 R3, RZ, RZ, R14 ;  /* 0x000000ffff037224 */ /* 0x000fce00078e000e */
[----:B------:R-:W-:Y:S05]  /*396c0*/  WARPSYNC.COLLECTIVE R15, `(.L_x_3768) ;  /* 0x000000000f087348 */ /* 0x000fea0003c00000 */
[----:B------:R0:W1:Y:S02]  /*396d0*/  SHFL.IDX P6, R14, R13, R12, R11 ;  /* 0x0000000c0d0e7389 */ /* 0x00006400000c000b */
[----:B01----:R-:W-:Y:S01]  /*396e0*/  ENDCOLLECTIVE ;  /* 0x000000000000791b */ /* 0x003fe20003800000 */
.L_x_3768:
[----:B------:R-:W-:-:S05]  /*396f0*/  @!P3 IADD3 R3, P2, R34, R3, RZ ;  /* 0x000000032203b210 */ /* 0x000fca0007f5e0ff */
[----:B------:R-:W-:-:S05]  /*39700*/  @!P3 IMAD.X R2, RZ, RZ, R2, P2 ;  /* 0x000000ffff02b224 */ /* 0x000fca00010e0602 */
[----:B------:R-:W-:Y:S01]  /*39710*/  @!P3 LOP3.LUT R3, R3, R2, RZ, 0x3c, !PT ;  /* 0x000000020303b212 */ /* 0x000fe200078e3cff */
[----:B------:R-:W-:-:S03]  /*39720*/  IMAD.MOV.U32 R13, RZ, RZ, R0 ;  /* 0x000000ffff0d7224 */ /* 0x000fc600078e0000 */
[----:B------:R-:W-:-:S04]  /*39730*/  @!P3 LOP3.LUT R2, R3, R2, RZ, 0x3c, !PT ;  /* 0x000000020302b212 */ /* 0x000fc800078e3cff */
[----:B------:R-:W-:Y:S01]  /*39740*/  @!P3 LOP3.LUT R3, R3, R2, RZ, 0x3c, !PT ;  /* 0x000000020303b212 */ /* 0x000fe200078e3cff */
[----:B------:R-:W-:-:S07]  /*39750*/  IMAD.MOV.U32 R4, RZ, RZ, R14 ;  /* 0x000000ffff047224 */ /* 0x000fce00078e000e */
[----:B------:R-:W-:Y:S05]  /*39760*/  WARPSYNC.COLLECTIVE R15, `(.L_x_3769) ;  /* 0x000000000f087348 */ /* 0x000fea0003c00000 */
[----:B------:R0:W1:Y:S02]  /*39770*/  SHFL.IDX P6, R14, R13, R12, R11 ;  /* 0x0000000c0d0e7389 */ /* 0x00006400000c000b */
[----:B01----:R-:W-:Y:S01]  /*39780*/  ENDCOLLECTIVE ;  /* 0x000000000000791b */ /* 0x003fe20003800000 */
.L_x_3769:
[----:B------:R-:W-:Y:S01]  /*39790*/  @!PT LDS RZ, [RZ] ;  /* 0x00000000fffff984 */ /* 0x000fe20000000800 */
[----:B------:R-:W-:Y:S01]  /*397a0*/  @!PT LDS RZ, [RZ] ;  /* 0x00000000fffff984 */ /* 0x000fe20000000800 */
[----:B------:R-:W-:Y:S01]  /*397b0*/  @!PT LDS RZ, [RZ] ;  /* 0x00000000fffff984 */ /* 0x000fe20000000800 */
[----:B------:R1:W-:Y:S04]  /*397c0*/  @!P3 LDGSTS.E.BYPASS.LTC128B.128 [R8+0x23400], desc[UR42][R2.64], !P0 ;  /* 0x234000000208bfae */ /* 0x0003e8000c101d6a */
[----:B------:R1:W-:Y:S01]  /*397d0*/  @!P3 LDGSTS.E.BYPASS.LTC128B.128 [R8+0x27400], desc[UR42][R2.64+0x80], !P1 ;  /* 0x274000800208bfae */ /* 0x0003e2000c901d6a */
[----:B------:R-:W-:Y:S01]  /*397e0*/  IMAD.MOV.U32 R0, RZ, RZ, R14 ;  /* 0x000000ffff007224 */ /* 0x000fe200078e000e */
[----:B------:R-:W-:Y:S06]  /*397f0*/  BRA `(.L_x_3770) ;  /* 0xffffff3400147947 */ /* 0x000fec000383ffff */
.L_x_3376:
[----:B0-----:R0:W1:Y:S02]  /*39800*/  SYNCS.PHASECHK.TRANS64.TRYWAIT P0, [R16+URZ+0x38820], R3 ;  /* 0x03882003100075a7 */ /* 0x001064000800017f */
[----:B-1----:R-:W-:Y:S05]  /*39810*/  @!P0 NANOSLEEP.SYNCS 0x989680 ;  /* 0x009896800000895d */ /* 0x002fea0003900000 */
[----:B------:R-:W1:Y:S02]  /*39820*/  @!P0 SYNCS.PHASECHK.TRANS64 P0, [R16+URZ+0x38820], R3 ;  /* 0x03882003100085a7 */ /* 0x000e64000800007f */
[----:B-1----:R-:W-:Y:S05]  /*39830*/  @!P0 BRA `(.L_x_3376) ;  /* 0xfffffffc00f08947 */ /* 0x002fea000383ffff */
[----:B------:R-:W-:Y:S05]  /*39840*/  BRA `(.L_x_3771) ;  /* 0xffffff34008c7947 */ /* 0x000fea000383ffff */
.L_x_3380:
[----:B0-----:R0:W1:Y:S02]  /*39850*/  SYNCS.PHASECHK.TRANS64.TRYWAIT P0, [R0+URZ+0x38880], R24 ;  /* 0x03888018000075a7 */ /* 0x001064000800017f */
[----:B-1----:R-:W-:Y:S05]  /*39860*/  @!P0 NANOSLEEP.SYNCS 0x989680 ;  /* 0x009896800000895d */ /* 0x002fea0003900000 */
[----:B------:R-:W1:Y:S02]  /*39870*/  @!P0 SYNCS.PHASECHK.TRANS64 P0, [R0+URZ+0x38880], R24 ;  /* 0x03888018000085a7 */ /* 0x000e64000800007f */
[----:B-1----:R-:W-:Y:S05]  /*39880*/  @!P0 BRA `(.L_x_3380) ;  /* 0xfffffffc00f08947 */ /* 0x002fea000383ffff */
[----:B------:R-:W-:Y:S05]  /*39890*/  BRA `(.L_x_3772) ;  /* 0xffffff3800447947 */ /* 0x000fea000383ffff */
.L_x_3381:
        /* <DEDUP_REMOVED lines=8> */
.L_x_3774:
[----:B------:R-:W-:Y:S05]  /*39920*/  BSYNC B0 ;  /* 0x0000000000007941 */ /* 0x000fea0003800000 */
.L_x_3773:
[----:B------:R-:W-:Y:S01]  /*39930*/  MOV R13, R8 ;  /* 0x00000008000d7202 */ /* 0x000fe20000000f00 */
        /* <DEDUP_REMOVED lines=8> */
.L_x_3775:
[----:B------:R-:W-:Y:S02]  /*399c0*/  IMAD.MOV.U32 R13, RZ, RZ, R7 ;  /* 0x000000ffff0d7224 */ /* 0x000fe400078e0007 */
[----:B------:R-:W-:Y:S02]  /*399d0*/  IMAD.MOV.U32 R12, RZ, RZ, 0x1 ;  /* 0x00000001ff0c7424 */ /* 0x000fe400078e00ff */
[----:B------:R-:W-:-:S07]  /*399e0*/  IMAD.MOV.U32 R2, RZ, RZ, R14 ;  /* 0x000000ffff027224 */ /* 0x000fce00078e000e */
[----:B------:R-:W-:Y:S05]  /*399f0*/  WARPSYNC.COLLECTIVE R15, `(.L_x_3776) ;  /* 0x000000000f087348 */ /* 0x000fea0003c00000 */
[----:B------:R0:W1:Y:S02]  /*39a00*/  SHFL.IDX P6, R14, R13, R12, R11 ;  /* 0x0000000c0d0e7389 */ /* 0x00006400000c000b */
[----:B01----:R-:W-:Y:S01]  /*39a10*/  ENDCOLLECTIVE ;  /* 0x000000000000791b */ /* 0x003fe20003800000 */
.L_x_3776:
        /* <DEDUP_REMOVED lines=12> */
.L_x_3777:
[----:B------:R-:W-:Y:S02]  /*39ae0*/  IMAD.MOV.U32 R13, RZ, RZ, R7 ;  /* 0x000000ffff0d7224 */ /* 0x000fe400078e0007 */
[----:B------:R-:W-:Y:S02]  /*39af0*/  IMAD.MOV.U32 R12, RZ, RZ, 0x2 ;  /* 0x00000002ff0c7424 */ /* 0x000fe400078e00ff */
[----:B------:R-:W-:-:S07]  /*39b00*/  IMAD.MOV.U32 R2, RZ, RZ, R14 ;  /* 0x000000ffff027224 */ /* 0x000fce00078e000e */
[----:B------:R-:W-:Y:S05]  /*39b10*/  WARPSYNC.COLLECTIVE R15, `(.L_x_3778) ;  /* 0x000000000f087348 */ /* 0x000fea0003c00000 */
[----:B------:R0:W1:Y:S02]  /*39b20*/  SHFL.IDX P6, R14, R13, R12, R11 ;  /* 0x0000000c0d0e7389 */ /* 0x00006400000c000b */
[----:B01----:R-:W-:Y:S01]  /*39b30*/  ENDCOLLECTIVE ;  /* 0x000000000000791b */ /* 0x003fe20003800000 */
.L_x_3778:
        /* <DEDUP_REMOVED lines=12> */
.L_x_3779:
[----:B------:R-:W-:Y:S02]  /*39c00*/  IMAD.MOV.U32 R13, RZ, RZ, R7 ;  /* 0x000000ffff0d7224 */ /* 0x000fe400078e0007 */
[----:B------:R-:W-:Y:S02]  /*39c10*/  IMAD.MOV.U32 R12, RZ, RZ, 0x3 ;  /* 0x00000003ff0c7424 */ /* 0x000fe400078e00ff */
[----:B------:R-:W-:-:S07]  /*39c20*/  IMAD.MOV.U32 R2, RZ, RZ, R14 ;  /* 0x000000ffff027224 */ /* 0x000fce00078e000e */
[----:B------:R-:W-:Y:S05]  /*39c30*/  WARPSYNC.COLLECTIVE R15, `(.L_x_3780) ;  /* 0x000000000f087348 */ /* 0x000fea0003c00000 */
[----:B------:R0:W1:Y:S02]  /*39c40*/  SHFL.IDX P6, R14, R13, R12, R11 ;  /* 0x0000000c0d0e7389 */ /* 0x00006400000c000b */
[----:B01----:R-:W-:Y:S01]  /*39c50*/  ENDCOLLECTIVE ;  /* 0x000000000000791b */ /* 0x003fe20003800000 */
.L_x_3780:
        /* <DEDUP_REMOVED lines=12> */
.L_x_3781:
[----:B------:R-:W-:Y:S02]  /*39d20*/  IMAD.MOV.U32 R13, RZ, RZ, R7 ;  /* 0x000000ffff0d7224 */ /* 0x000fe400078e0007 */
[----:B------:R-:W-:Y:S02]  /*39d30*/  IMAD.MOV.U32 R12, RZ, RZ, 0x4 ;  /* 0x00000004ff0c7424 */ /* 0x000fe400078e00ff */
[----:B------:R-:W-:-:S07]  /*39d40*/  IMAD.MOV.U32 R2, RZ, RZ, R14 ;  /* 0x000000ffff027224 */ /* 0x000fce00078e000e */
[----:B------:R-:W-:Y:S05]  /*39d50*/  WARPSYNC.COLLECTIVE R15, `(.L_x_3782) ;  /* 0x000000000f087348 */ /* 0x000fea0003c00000 */
[----:B------:R0:W1:Y:S02]  /*39d60*/  SHFL.IDX P6, R14, R13, R12, R11 ;  /* 0x0000000c0d0e7389 */ /* 0x00006400000c000b */
[----:B01----:R-:W-:Y:S01]  /*39d70*/  ENDCOLLECTIVE ;  /* 0x000000000000791b */ /* 0x003fe20003800000 */
.L_x_3782:
        /* <DEDUP_REMOVED lines=12> */
.L_x_3783:
[----:B------:R-:W-:Y:S02]  /*39e40*/  IMAD.MOV.U32 R13, RZ, RZ, R7 ;  /* 0x000000ffff0d7224 */ /* 0x000fe400078e0007 */
[----:B------:R-:W-:Y:S02]  /*39e50*/  IMAD.MOV.U32 R12, RZ, RZ, 0x5 ;  /* 0x00000005ff0c7424 */ /* 0x000fe400078e00ff */
[----:B------:R-:W-:-:S07]  /*39e60*/  IMAD.MOV.U32 R2, RZ, RZ, R14 ;  /* 0x000000ffff027224 */ /* 0x000fce00078e000e */
[----:B------:R-:W-:Y:S05]  /*39e70*/  WARPSYNC.COLLECTIVE R15, `(.L_x_3784) ;  /* 0x000000000f087348 */ /* 0x000fea0003c00000 */
[----:B------:R0:W1:Y:S02]  /*39e80*/  SHFL.IDX P6, R14, R13, R12, R11 ;  /* 0x0000000c0d0e7389 */ /* 0x00006400000c000b */
[----:B01----:R-:W-:Y:S01]  /*39e90*/  ENDCOLLECTIVE ;  /* 0x000000000000791b */ /* 0x003fe20003800000 */
.L_x_3784:
        /* <DEDUP_REMOVED lines=12> */
.L_x_3785:
[----:B------:R-:W-:Y:S02]  /*39f60*/  IMAD.MOV.U32 R13, RZ, RZ, R7 ;  /* 0x000000ffff0d7224 */ /* 0x000fe400078e0007 */
[----:B------:R-:W-:Y:S02]  /*39f70*/  IMAD.MOV.U32 R12, RZ, RZ, 0x6 ;  /* 0x00000006ff0c7424 */ /* 0x000fe400078e00ff */
[----:B------:R-:W-:-:S07]  /*39f80*/  IMAD.MOV.U32 R2, RZ, RZ, R14 ;  /* 0x000000ffff027224 */ /* 0x000fce00078e000e */
[----:B------:R-:W-:Y:S05]  /*39f90*/  WARPSYNC.COLLECTIVE R15, `(.L_x_3786) ;  /* 0x000000000f087348 */ /* 0x000fea0003c00000 */
[----:B------:R0:W1:Y:S02]  /*39fa0*/  SHFL.IDX P6, R14, R13, R12, R11 ;  /* 0x0000000c0d0e7389 */ /* 0x00006400000c000b */
[----:B01----:R-:W-:Y:S01]  /*39fb0*/  ENDCOLLECTIVE ;  /* 0x000000000000791b */ /* 0x003fe20003800000 */
.L_x_3786:
        /* <DEDUP_REMOVED lines=12> */
.L_x_3787:
[----:B------:R-:W-:Y:S02]  /*3a080*/  IMAD.MOV.U32 R13, RZ, RZ, R7 ;  /* 0x000000ffff0d7224 */ /* 0x000fe400078e0007 */
[----:B------:R-:W-:Y:S02]  /*3a090*/  IMAD.MOV.U32 R12, RZ, RZ, 0x7 ;  /* 0x00000007ff0c7424 */ /* 0x000fe400078e00ff */
[----:B------:R-:W-:-:S07]  /*3a0a0*/  IMAD.MOV.U32 R2, RZ, RZ, R14 ;  /* 0x000000ffff027224 */ /* 0x000fce00078e000e */
[----:B------:R-:W-:Y:S05]  /*3a0b0*/  WARPSYNC.COLLECTIVE R15, `(.L_x_3788) ;  /* 0x000000000f087348 */ /* 0x000fea0003c00000 */
[----:B------:R0:W1:Y:S02]  /*3a0c0*/  SHFL.IDX P6, R14, R13, R12, R11 ;  /* 0x0000000c0d0e7389 */ /* 0x00006400000c000b */
[----:B01----:R-:W-:Y:S01]  /*3a0d0*/  ENDCOLLECTIVE ;  /* 0x000000000000791b */ /* 0x003fe20003800000 */
.L_x_3788:
        /* <DEDUP_REMOVED lines=12> */
.L_x_3789:
[----:B------:R-:W-:Y:S01]  /*3a1a0*/  IMAD.MOV.U32 R2, RZ, RZ, R14 ;  /* 0x000000ffff027224 */ /* 0x000fe200078e000e */
[----:B------:R-:W-:Y:S06]  /*3a1b0*/  BRA `(.L_x_3790) ;  /* 0xffffff3400187947 */ /* 0x000fec000383ffff */
.L_x_3386:
[----:B---3--:R3:W4:Y:S02]  /*3a1c0*/  SYNCS.PHASECHK.TRANS64.TRYWAIT P0, [R0+URZ+0x38840], R24 ;  /* 0x03884018000075a7 */ /* 0x008724000800017f */
[----:B----4-:R-:W-:Y:S05]  /*3a1d0*/  @!P0 NANOSLEEP.SYNCS 0x989680 ;  /* 0x009896800000895d */ /* 0x010fea0003900000 */
[----:B------:R-:W4:Y:S02]  /*3a1e0*/  @!P0 SYNCS.PHASECHK.TRANS64 P0, [R0+URZ+0x38840], R24 ;  /* 0x03884018000085a7 */ /* 0x000f24000800007f */
[----:B----4-:R-:W-:Y:S05]  /*3a1f0*/  @!P0 BRA `(.L_x_3386) ;  /* 0xfffffffc00f08947 */ /* 0x010fea000383ffff */
[----:B------:R-:W-:Y:S05]  /*3a200*/  BRA `(.L_x_3791) ;  /* 0xffffff34006c7947 */ /* 0x000fea000383ffff */
.L_x_3387:
        /* <DEDUP_REMOVED lines=8> */
.L_x_3793:
[----:B------:R-:W-:Y:S05]  /*3a290*/  BSYNC B0 ;  /* 0x0000000000007941 */ /* 0x000fea0003800000 */
.L_x_3792:
        /* <DEDUP_REMOVED lines=8> */
.L_x_3794:
[----:B------:R-:W-:Y:S02]  /*3a320*/  IMAD.MOV.U32 R13, RZ, RZ, R5 ;  /* 0x000000ffff0d7224 */ /* 0x000fe400078e0005 */
[----:B------:R-:W-:Y:S02]  /*3a330*/  IMAD.MOV.U32 R12, RZ, RZ, 0x1 ;  /* 0x00000001ff0c7424 */ /* 0x000fe400078e00ff */
[----:B------:R-:W-:-:S07]  /*3a340*/  IMAD.MOV.U32 R2, RZ, RZ, R14 ;  /* 0x000000ffff027224 */ /* 0x000fce00078e000e */
[----:B------:R-:W-:Y:S05]  /*3a350*/  WARPSYNC.COLLECTIVE R15, `(.L_x_3795) ;  /* 0x000000000f087348 */ /* 0x000fea0003c00000 */
[----:B------:R0:W1:Y:S02]  /*3a360*/  SHFL.IDX P6, R14, R13, R12, R11 ;  /* 0x0000000c0d0e7389 */ /* 0x00006400000c000b */
[----:B01----:R-:W-:Y:S01]  /*3a370*/  ENDCOLLECTIVE ;  /* 0x000000000000791b */ /* 0x003fe20003800000 */
.L_x_3795:
        /* <DEDUP_REMOVED lines=12> */
.L_x_3796:
[----:B------:R-:W-:Y:S02]  /*3a440*/  IMAD.MOV.U32 R13, RZ, RZ, R5 ;  /* 0x000000ffff0d7224 */ /* 0x000fe400078e0005 */
[----:B------:R-:W-:Y:S01]  /*3a450*/  IMAD.MOV.U32 R12, RZ, RZ, 0x2 ;  /* 0x00000002ff0c7424 */ /* 0x000fe200078e00ff */
[----:B------:R-:W-:-:S07]  /*3a460*/  MOV R2, R14 ;  /* 0x0000000e00027202 */ /* 0x000fce0000000f00 */
[----:B------:R-:W-:Y:S05]  /*3a470*/  WARPSYNC.COLLECTIVE R15, `(.L_x_3797) ;  /* 0x000000000f087348 */ /* 0x000fea0003c00000 */
[----:B------:R0:W1:Y:S02]  /*3a480*/  SHFL.IDX P6, R14, R13, R12, R11 ;  /* 0x0000000c0d0e7389 */ /* 0x00006400000c000b */
[----:B01----:R-:W-:Y:S01]  /*3a490*/  ENDCOLLECTIVE ;  /* 0x000000000000791b */ /* 0x003fe20003800000 */
.L_x_3797:
        /* <DEDUP_REMOVED lines=12> */
.L_x_3798:
[----:B------:R-:W-:Y:S01]  /*3a560*/  IMAD.MOV.U32 R13, RZ, RZ, R5 ;  /* 0x000000ffff0d7224 */ /* 0x000fe200078e0005 */
[----:B------:R-:W-:Y:S01]  /*3a570*/  MOV R12, 0x3 ;  /* 0x00000003000c7802 */ /* 0x000fe20000000f00 */
[----:B------:R-:W-:-:S07]  /*3a580*/  IMAD.MOV.U32 R2, RZ, RZ, R14 ;  /* 0x000000ffff027224 */ /* 0x000fce00078e000e */
[----:B------:R-:W-:Y:S05]  /*3a590*/  WARPSYNC.COLLECTIVE R15, `(.L_x_3799) ;  /* 0x000000000f087348 */ /* 0x000fea0003c00000 */
[----:B------:R0:W1:Y:S02]  /*3a5a0*/  SHFL.IDX P6, R14, R13, R12, R11 ;  /* 0x0000000c0d0e7389 */ /* 0x00006400000c000b */
[----:B01----:R-:W-:Y:S01]  /*3a5b0*/  ENDCOLLECTIVE ;  /* 0x000000000000791b */ /* 0x003fe20003800000 */
.L_x_3799:
        /* <DEDUP_REMOVED lines=12> */
.L_x_3800:
[----:B------:R-:W-:Y:S02]  /*3a680*/  IMAD.MOV.U32 R13, RZ, RZ, R5 ;  /* 0x000000ffff0d7224 */ /* 0x000fe400078e0005 */
[----:B------:R-:W-:Y:S02]  /*3a690*/  IMAD.MOV.U32 R12, RZ, RZ, 0x4 ;  /* 0x00000004ff0c7424 */ /* 0x000fe400078e00ff */
[----:B------:R-:W-:-:S07]  /*3a6a0*/  IMAD.MOV.U32 R2, RZ, RZ, R14 ;  /* 0x000000ffff027224 */ /* 0x000fce00078e000e */
[----:B------:R-:W-:Y:S05]  /*3a6b0*/  WARPSYNC.COLLECTIVE R15, `(.L_x_3801) ;  /* 0x000000000f087348 */ /* 0x000fea0003c00000 */
[----:B------:R0:W1:Y:S02]  /*3a6c0*/  SHFL.IDX P6, R14, R13, R12, R11 ;  /* 0x0000000c0d0e7389 */ /* 0x00006400000c000b */
[----:B01----:R-:W-:Y:S01]  /*3a6d0*/  ENDCOLLECTIVE ;  /* 0x000000000000791b */ /* 0x003fe20003800000 */
.L_x_3801:
        /* <DEDUP_REMOVED lines=12> */
.L_x_3802:
[----:B------:R-:W-:Y:S02]  /*3a7a0*/  IMAD.MOV.U32 R13, RZ, RZ, R5 ;  /* 0x000000ffff0d7224 */ /* 0x000fe400078e0005 */
[----:B------:R-:W-:Y:S01]  /*3a7b0*/  IMAD.MOV.U32 R12, RZ, RZ, 0x5 ;  /* 0x00000005ff0c7424 */ /* 0x000fe200078e00ff */
[----:B------:R-:W-:-:S07]  /*3a7c0*/  MOV R2, R14 ;  /* 0x0000000e00027202 */ /* 0x000fce0000000f00 */
[----:B------:R-:W-:Y:S05]  /*3a7d0*/  WARPSYNC.COLLECTIVE R15, `(.L_x_3803) ;  /* 0x000000000f087348 */ /* 0x000fea0003c00000 */
[----:B------:R0:W1:Y:S02]  /*3a7e0*/  SHFL.IDX P6, R14, R13, R12, R11 ;  /* 0x0000000c0d0e7389 */ /* 0x00006400000c000b */
[----:B01----:R-:W-:Y:S01]  /*3a7f0*/  ENDCOLLECTIVE ;  /* 0x000000000000791b */ /* 0x003fe20003800000 */
.L_x_3803:
        /* <DEDUP_REMOVED lines=12> */
.L_x_3804:
[----:B------:R-:W-:Y:S01]  /*3a8c0*/  IMAD.MOV.U32 R13, RZ, RZ, R5 ;  /* 0x000000ffff0d7224 */ /* 0x000fe200078e0005 */
[----:B------:R-:W-:Y:S01]  /*3a8d0*/  MOV R12, 0x6 ;  /* 0x00000006000c7802 */ /* 0x000fe20000000f00 */
[----:B------:R-:W-:-:S07]  /*3a8e0*/  IMAD.MOV.U32 R2, RZ, RZ, R14 ;  /* 0x000000ffff027224 */ /* 0x000fce00078e000e */
[----:B------:R-:W-:Y:S05]  /*3a8f0*/  WARPSYNC.COLLECTIVE R15, `(.L_x_3805) ;  /* 0x000000000f087348 */ /* 0x000fea0003c00000 */
[----:B------:R0:W1:Y:S02]  /*3a900*/  SHFL.IDX P6, R14, R13, R12, R11 ;  /* 0x0000000c0d0e7389 */ /* 0x00006400000c000b */
[----:B01----:R-:W-:Y:S01]  /*3a910*/  ENDCOLLECTIVE ;  /* 0x000000000000791b */ /* 0x003fe20003800000 */
.L_x_3805:
        /* <DEDUP_REMOVED lines=12> */
.L_x_3806:
[----:B------:R-:W-:Y:S02]  /*3a9e0*/  IMAD.MOV.U32 R13, RZ, RZ, R5 ;  /* 0x000000ffff0d7224 */ /* 0x000fe400078e0005 */
[----:B------:R-:W-:Y:S02]  /*3a9f0*/  IMAD.MOV.U32 R12, RZ, RZ, 0x7 ;  /* 0x00000007ff0c7424 */ /* 0x000fe400078e00ff */
[----:B------:R-:W-:-:S07]  /*3aa00*/  IMAD.MOV.U32 R2, RZ, RZ, R14 ;  /* 0x000000ffff027224 */ /* 0x000fce00078e000e */
[----:B------:R-:W-:Y:S05]  /*3aa10*/  WARPSYNC.COLLECTIVE R15, `(.L_x_3807) ;  /* 0x000000000f087348 */ /* 0x000fea0003c00000 */
[----:B------:R0:W1:Y:S02]  /*3aa20*/  SHFL.IDX P6, R14, R13, R12, R11 ;  /* 0x0000000c0d0e7389 */ /* 0x00006400000c000b */
[----:B01----:R-:W-:Y:S01]  /*3aa30*/  ENDCOLLECTIVE ;  /* 0x000000000000791b */ /* 0x003fe20003800000 */
.L_x_3807:
        /* <DEDUP_REMOVED lines=12> */
.L_x_3808:
[----:B------:R-:W-:Y:S01]  /*3ab00*/  MOV R2, R14 ;  /* 0x0000000e00027202 */ /* 0x000fe20000000f00 */
[----:B------:R-:W-:Y:S06]  /*3ab10*/  BRA `(.L_x_3809) ;  /* 0xffffff3000387947 */ /* 0x000fec000383ffff */
.L_x_3392:
[----:B0-----:R0:W2:Y:S02]  /*3ab20*/  SYNCS.PHASECHK.TRANS64.TRYWAIT P2, [R2+URZ+0x38870], R0 ;  /* 0x03887000020075a7 */ /* 0x0010a4000804017f */
[----:B--2---:R-:W-:Y:S05]  /*3ab30*/  @!P2 NANOSLEEP.SYNCS 0x989680 ;  /* 0x009896800000a95d */ /* 0x004fea0003900000 */
[----:B------:R-:W2:Y:S02]  /*3ab40*/  @!P2 SYNCS.PHASECHK.TRANS64 P2, [R2+URZ+0x38870], R0 ;  /* 0x038870000200a5a7 */ /* 0x000ea4000804007f */
[----:B--2---:R-:W-:Y:S05]  /*3ab50*/  @!P2 BRA `(.L_x_3392) ;  /* 0xfffffffc00f0a947 */ /* 0x004fea000383ffff */
[----:B------:R-:W-:Y:S05]  /*3ab60*/  BRA `(.L_x_3810) ;  /* 0xffffff3000a07947 */ /* 0x000fea000383ffff */
.L_x_3394:
[----:B0-----:R0:W2:Y:S02]  /*3ab70*/  SYNCS.PHASECHK.TRANS64.TRYWAIT P2, [R2+URZ+0x38860], R3 ;  /* 0x03886003020075a7 */ /* 0x0010a4000804017f */
[----:B--2---:R-:W-:Y:S05]  /*3ab80*/  @!P2 NANOSLEEP.SYNCS 0x989680 ;  /* 0x009896800000a95d */ /* 0x004fea0003900000 */
[----:B------:R-:W2:Y:S02]  /*3ab90*/  @!P2 SYNCS.PHASECHK.TRANS64 P2, [R2+URZ+0x38860], R3 ;  /* 0x038860030200a5a7 */ /* 0x000ea4000804007f */
[----:B--2---:R-:W-:Y:S05]  /*3aba0*/  @!P2 BRA `(.L_x_3394) ;  /* 0xfffffffc00f0a947 */ /* 0x004fea000383ffff */
[----:B------:R-:W-:Y:S05]  /*3abb0*/  BRA `(.L_x_3811) ;  /* 0xffffff3000b07947 */ /* 0x000fea000383ffff */
.L_x_3402:
[----:B0-----:R0:W1:Y:S02]  /*3abc0*/  SYNCS.PHASECHK.TRANS64.TRYWAIT P1, [R0+URZ+0x38870], R3 ;  /* 0x03887003000075a7 */ /* 0x001064000802017f */
[----:B-1----:R-:W-:Y:S05]  /*3abd0*/  @!P1 NANOSLEEP.SYNCS 0x989680 ;  /* 0x009896800000995d */ /* 0x002fea0003900000 */
[----:B------:R-:W1:Y:S02]  /*3abe0*/  @!P1 SYNCS.PHASECHK.TRANS64 P1, [R0+URZ+0x38870], R3 ;  /* 0x03887003000095a7 */ /* 0x000e64000802007f */
[----:B-1----:R-:W-:Y:S05]  /*3abf0*/  @!P1 BRA `(.L_x_3402) ;  /* 0xfffffffc00f09947 */ /* 0x002fea000383ffff */
[----:B------:R-:W-:Y:S05]  /*3ac00*/  BRA `(.L_x_3812) ;  /* 0xffffff3c00987947 */ /* 0x000fea000383ffff */
.L_x_3404:
[----:B0-----:R0:W1:Y:S02]  /*3ac10*/  SYNCS.PHASECHK.TRANS64.TRYWAIT P1, [R0+URZ+0x38860], R3 ;  /* 0x03886003000075a7 */ /* 0x001064000802017f */
[----:B-1----:R-:W-:Y:S05]  /*3ac20*/  @!P1 NANOSLEEP.SYNCS 0x989680 ;  /* 0x009896800000995d */ /* 0x002fea0003900000 */
[----:B------:R-:W1:Y:S02]  /*3ac30*/  @!P1 SYNCS.PHASECHK.TRANS64 P1, [R0+URZ+0x38860], R3 ;  /* 0x03886003000095a7 */ /* 0x000e64000802007f */
[----:B-1----:R-:W-:Y:S05]  /*3ac40*/  @!P1 BRA `(.L_x_3404) ;  /* 0xfffffffc00f09947 */ /* 0x002fea000383ffff */
[----:B------:R-:W-:Y:S05]  /*3ac50*/  BRA `(.L_x_3813) ;  /* 0xffffff3c00a47947 */ /* 0x000fea000383ffff */
.L_x_3409:
[----:B------:R-:W-:Y:S01]  /*3ac60*/  BSSY B0, `(.L_x_3814) ;  /* 0x0000008000007945 */ /* 0x000fe20003800000 */
[----:B------:R-:W-:Y:S02]  /*3ac70*/  IMAD.MOV.U32 R13, RZ, RZ, R28 ;  /* 0x000000ffff0d7224 */ /* 0x000fe400078e001c */
[----:B------:R-:W-:Y:S02]  /*3ac80*/  IMAD.MOV.U32 R12, RZ, RZ, RZ ;  /* 0x000000ffff0c7224 */ /* 0x000fe400078e00ff */
[----:B------:R-:W-:Y:S02]  /*3ac90*/  IMAD.MOV.U32 R11, RZ, RZ, 0x1f ;  /* 0x0000001fff0b7424 */ /* 0x000fe400078e00ff */
[----:B------:R-:W-:-:S07]  /*3aca0*/  IMAD.MOV.U32 R15, RZ, RZ, -0x1 ;  /* 0xffffffffff0f7424 */ /* 0x000fce00078e00ff */
[----:B-12---:R-:W-:Y:S05]  /*3acb0*/  WARPSYNC.COLLECTIVE R15, `(.L_x_3815) ;  /* 0x000000000f087348 */ /* 0x006fea0003c00000 */
[----:B------:R0:W3:Y:S02]  /*3acc0*/  SHFL.IDX P6, R14, R13, R12, R11 ;  /* 0x0000000c0d0e7389 */ /* 0x0000e400000c000b */
[----:B0123--:R-:W-:Y:S01]  /*3acd0*/  ENDCOLLECTIVE ;  /* 0x000000000000791b */ /* 0x00ffe20003800000 */
.L_x_3815:
[----:B------:R-:W-:Y:S05]  /*3ace0*/  BSYNC B0 ;  /* 0x0000000000007941 */ /* 0x000fea0003800000 */
.L_x_3814:
[----:B------:R-:W-:Y:S01]  /*3acf0*/  IMAD.MOV.U32 R13, RZ, RZ, R28 ;  /* 0x000000ffff0d7224 */ /* 0x000fe200078e001c */
[----:B------:R-:W-:Y:S01]  /*3ad00*/  MOV R15, 0xffffffff ;  /* 0xffffffff000f7802 */ /* 0x000fe20000000f00 */
[----:B------:R-:W-:Y:S02]  /*3ad10*/  IMAD.MOV.U32 R12, RZ, RZ, 0x1 ;  /* 0x00000001ff0c7424 */ /* 0x000fe400078e00ff */
[----:B------:R-:W-:Y:S02]  /*3ad20*/  IMAD.MOV.U32 R11, RZ, RZ, 0x1f ;  /* 0x0000001fff0b7424 */ /* 0x000fe400078e00ff */
[----:B------:R-:W-:Y:S02]  /*3ad30*/  IMAD.IADD R9, R31, 0x1, R8 ;  /* 0x000000011f097824 */ /* 0x000fe400078e0208 */
[----:B------:R-:W-:-:S07]  /*3ad40*/  IMAD.MOV.U32 R0, RZ, RZ, R14 ;  /* 0x000000ffff007224 */ /* 0x000fce00078e000e */
[----:B------:R-:W-:Y:S05]  /*3ad50*/  WARPSYNC.COLLECTIVE R15, `(.L_x_3816) ;  /* 0x000000000f087348 */ /* 0x000fea0003c00000 */
[----:B------:R0:W1:Y:S02]  /*3ad60*/  SHFL.IDX P6, R14, R13, R12, R11 ;  /* 0x0000000c0d0e7389 */ /* 0x00006400000c000b */
[----:B01----:R-:W-:Y:S01]  /*3ad70*/  ENDCOLLECTIVE ;  /* 0x000000000000791b */ /* 0x003fe20003800000 */
.L_x_3816:
        /* <DEDUP_REMOVED lines=23> */
.L_x_3817:
[----:B------:R-:W-:Y:S02]  /*3aef0*/  MOV R12, 0x2 ;  /* 0x00000002000c7802 */ /* 0x000fe40000000f00 */
[----:B------:R-:W-:-:S05]  /*3af00*/  SEL R4, R14, RZ, P1 ;  /* 0x000000ff0e047207 */ /* 0x000fca0000800000 */
[----:B------:R-:W-:-:S04]  /*3af10*/  IMAD.IADD R4, R13, 0x1, R4 ;  /* 0x000000010d047824 */ /* 0x000fc800078e0204 */
[----:B------:R-:W-:-:S07]  /*3af20*/  IMAD.MOV.U32 R13, RZ, RZ, R4 ;  /* 0x000000ffff0d7224 */ /* 0x000fce00078e0004 */
[----:B------:R-:W-:Y:S05]  /*3af30*/  WARPSYNC.COLLECTIVE R15, `(.L_x_3818) ;  /* 0x000000000f087348 */ /* 0x000fea0003c00000 */
[----:B------:R0:W1:Y:S02]  /*3af40*/  SHFL.UP P6, R14, R13, R12, R11 ;  /* 0x0400000c0d0e7389 */ /* 0x00006400000c000b */
[----:B01----:R-:W-:Y:S01]  /*3af50*/  ENDCOLLECTIVE ;  /* 0x000000000000791b */ /* 0x003fe20003800000 */
.L_x_3818:
[----:B------:R-:W-:Y:S01]  /*3af60*/  IMAD.MOV.U32 R12, RZ, RZ, 0x4 ;  /* 0x00000004ff0c7424 */ /* 0x000fe200078e00ff */
[----:B------:R-:W-:-:S05]  /*3af70*/  SEL R3, R14, RZ, P2 ;  /* 0x000000ff0e037207 */ /* 0x000fca0001000000 */
[----:B------:R-:W-:-:S04]  /*3af80*/  IMAD.IADD R2, R4, 0x1, R3 ;  /* 0x0000000104027824 */ /* 0x000fc800078e0203 */
[----:B------:R-:W-:-:S07]  /*3af90*/  IMAD.MOV.U32 R13, RZ, RZ, R2 ;  /* 0x000000ffff0d7224 */ /* 0x000fce00078e0002 */
[----:B------:R-:W-:Y:S05]  /*3afa0*/  WARPSYNC.COLLECTIVE R15, `(.L_x_3819) ;  /* 0x000000000f087348 */ /* 0x000fea0003c00000 */
[----:B------:R0:W1:Y:S02]  /*3afb0*/  SHFL.UP P6, R14, R13, R12, R11 ;  /* 0x0400000c0d0e7389 */ /* 0x00006400000c000b */
[----:B01----:R-:W-:Y:S01]  /*3afc0*/  ENDCOLLECTIVE ;  /* 0x000000000000791b */ /* 0x003fe20003800000 */
.L_x_3819:
[----:B------:R-:W-:Y:S01]  /*3afd0*/  IMAD.MOV.U32 R12, RZ, RZ, 0x8 ;  /* 0x00000008ff0c7424 */ /* 0x000fe200078e00ff */
[----:B------:R-:W-:-:S05]  /*3afe0*/  SEL R3, R14, RZ, P3 ;  /* 0x000000ff0e037207 */ /* 0x000fca0001800000 */
[----:B------:R-:W-:-:S04]  /*3aff0*/  IMAD.IADD R3, R2, 0x1, R3 ;  /* 0x0000000102037824 */ /* 0x000fc800078e0203 */
[----:B------:R-:W-:-:S07]  /*3b000*/  IMAD.MOV.U32 R13, RZ, RZ, R3 ;  /* 0x000000ffff0d7224 */ /* 0x000fce00078e0003 */
[----:B------:R-:W-:Y:S05]  /*3b010*/  WARPSYNC.COLLECTIVE R15, `(.L_x_3820) ;  /* 0x000000000f087348 */ /* 0x000fea0003c00000 */
[----:B------:R0:W1:Y:S02]  /*3b020*/  SHFL.UP P6, R14, R13, R12, R11 ;  /* 0x0400000c0d0e7389 */ /* 0x00006400000c000b */
[----:B01----:R-:W-:Y:S01]  /*3b030*/  ENDCOLLECTIVE ;  /* 0x000000000000791b */ /* 0x003fe20003800000 */
.L_x_3820:
[----:B------:R-:W-:Y:S02]  /*3b040*/  MOV R12, 0x10 ;  /* 0x00000010000c7802 */ /* 0x000fe40000000f00 */
[----:B------:R-:W-:-:S05]  /*3b050*/  SEL R4, R14, RZ, P4 ;  /* 0x000000ff0e047207 */ /* 0x000fca0002000000 */
[----:B------:R-:W-:-:S04]  /*3b060*/  IMAD.IADD R4, R3, 0x1, R4 ;  /* 0x0000000103047824 */ /* 0x000fc800078e0204 */
[----:B------:R-:W-:-:S07]  /*3b070*/  IMAD.MOV.U32 R13, RZ, RZ, R4 ;  /* 0x000000ffff0d7224 */ /* 0x000fce00078e0004 */
[----:B------:R-:W-:Y:S05]  /*3b080*/  WARPSYNC.COLLECTIVE R15, `(.L_x_3821) ;  /* 0x000000000f087348 */ /* 0x000fea0003c00000 */
[----:B------:R0:W1:Y:S02]  /*3b090*/  SHFL.UP P6, R14, R13, R12, R11 ;  /* 0x0400000c0d0e7389 */ /* 0x00006400000c000b */
[----:B01----:R-:W-:Y:S01]  /*3b0a0*/  ENDCOLLECTIVE ;  /* 0x000000000000791b */ /* 0x003fe20003800000 */
.L_x_3821:
        /* <DEDUP_REMOVED lines=8> */
.L_x_3822:
[----:B------:R-:W-:Y:S05]  /*3b130*/  BRA `(.L_x_3823) ;  /* 0xffffff4400e07947 */ /* 0x000fea000383ffff */
.L_x_3412:
[----:B------:R-:W-:Y:S01]  /*3b140*/  BSSY B0, `(.L_x_3824) ;  /* 0x0000007000007945 */ /* 0x000fe20003800000 */
[----:B------:R-:W-:Y:S02]  /*3b150*/  IMAD.MOV.U32 R12, RZ, RZ, 0x1 ;  /* 0x00000001ff0c7424 */ /* 0x000fe400078e00ff */
[----:B------:R-:W-:Y:S02]  /*3b160*/  IMAD.MOV.U32 R11, RZ, RZ, RZ ;  /* 0x000000ffff0b7224 */ /* 0x000fe400078e00ff */
[----:B------:R-:W-:-:S07]  /*3b170*/  IMAD.MOV.U32 R15, RZ, RZ, -0x1 ;  /* 0xffffffffff0f7424 */ /* 0x000fce00078e00ff */
[----:B-1----:R-:W-:Y:S05]  /*3b180*/  WARPSYNC.COLLECTIVE R15, `(.L_x_3825) ;  /* 0x000000000f087348 */ /* 0x002fea0003c00000 */
[----:B------:R0:W2:Y:S02]  /*3b190*/  SHFL.UP P6, R14, R13, R12, R11 ;  /* 0x0400000c0d0e7389 */ /* 0x0000a400000c000b */
[----:B012---:R-:W-:Y:S01]  /*3b1a0*/  ENDCOLLECTIVE ;  /* 0x000000000000791b */ /* 0x007fe20003800000 */
.L_x_3825:
[----:B------:R-:W-:Y:S05]  /*3b1b0*/  BSYNC B0 ;  /* 0x0000000000007941 */ /* 0x000fea0003800000 */
.L_x_3824:
        /* <DEDUP_REMOVED lines=8> */
.L_x_3826:
[----:B------:R-:W-:Y:S01]  /*3b240*/  IMAD.MOV.U32 R12, RZ, RZ, 0x4 ;  /* 0x00000004ff0c7424 */ /* 0x000fe200078e00ff */
[----:B------:R-:W-:-:S05]  /*3b250*/  SEL R2, R14, RZ, P2 ;  /* 0x000000ff0e027207 */ /* 0x000fca0001000000 */
[----:B------:R-:W-:-:S04]  /*3b260*/  IMAD.IADD R2, R13, 0x1, R2 ;  /* 0x000000010d027824 */ /* 0x000fc800078e0202 */
[----:B------:R-:W-:-:S07]  /*3b270*/  IMAD.MOV.U32 R13, RZ, RZ, R2 ;  /* 0x000000ffff0d7224 */ /* 0x000fce00078e0002 */
[----:B------:R-:W-:Y:S05]  /*3b280*/  WARPSYNC.COLLECTIVE R15, `(.L_x_3827) ;  /* 0x000000000f087348 */ /* 0x000fea0003c00000 */
[----:B------:R0:W1:Y:S02]  /*3b290*/  SHFL.UP P6, R14, R13, R12, R11 ;  /* 0x0400000c0d0e7389 */ /* 0x00006400000c000b */
[----:B01----:R-:W-:Y:S01]  /*3b2a0*/  ENDCOLLECTIVE ;  /* 0x000000000000791b */ /* 0x003fe20003800000 */
.L_x_3827:
[----:B------:R-:W-:Y:S01]  /*3b2b0*/  IMAD.MOV.U32 R12, RZ, RZ, 0x8 ;  /* 0x00000008ff0c7424 */ /* 0x000fe200078e00ff */
[----:B------:R-:W-:-:S05]  /*3b2c0*/  SEL R3, R14, RZ, P3 ;  /* 0x000000ff0e037207 */ /* 0x000fca0001800000 */
[----:B------:R-:W-:-:S04]  /*3b2d0*/  IMAD.IADD R3, R2, 0x1, R3 ;  /* 0x0000000102037824 */ /* 0x000fc800078e0203 */
[----:B------:R-:W-:-:S07]  /*3b2e0*/  IMAD.MOV.U32 R13, RZ, RZ, R3 ;  /* 0x000000ffff0d7224 */ /* 0x000fce00078e0003 */
[----:B------:R-:W-:Y:S05]  /*3b2f0*/  WARPSYNC.COLLECTIVE R15, `(.L_x_3828) ;  /* 0x000000000f087348 */ /* 0x000fea0003c00000 */
[----:B------:R0:W1:Y:S02]  /*3b300*/  SHFL.UP P6, R14, R13, R12, R11 ;  /* 0x0400000c0d0e7389 */ /* 0x00006400000c000b */
[----:B01----:R-:W-:Y:S01]  /*3b310*/  ENDCOLLECTIVE ;  /* 0x000000000000791b */ /* 0x003fe20003800000 */
.L_x_3828:
[----:B------:R-:W-:Y:S01]  /*3b320*/  IMAD.MOV.U32 R12, RZ, RZ, 0x10 ;  /* 0x00000010ff0c7424 */ /* 0x000fe200078e00ff */
[----:B------:R-:W-:-:S04]  /*3b330*/  SEL R4, R14, RZ, P4 ;  /* 0x000000ff0e047207 */ /* 0x000fc80002000000 */
[----:B------:R-:W-:-:S05]  /*3b340*/  IADD3 R4, R3, R4, RZ ;  /* 0x0000000403047210 */ /* 0x000fca0007ffe0ff */
[----:B------:R-:W-:-:S07]  /*3b350*/  IMAD.MOV.U32 R13, RZ, RZ, R4 ;  /* 0x000000ffff0d7224 */ /* 0x000fce00078e0004 */
[----:B------:R-:W-:Y:S05]  /*3b360*/  WARPSYNC.COLLECTIVE R15, `(.L_x_3829) ;  /* 0x000000000f087348 */ /* 0x000fea0003c00000 */
[----:B------:R0:W1:Y:S02]  /*3b370*/  SHFL.UP P6, R14, R13, R12, R11 ;  /* 0x0400000c0d0e7389 */ /* 0x00006400000c000b */
[----:B01----:R-:W-:Y:S01]  /*3b380*/  ENDCOLLECTIVE ;  /* 0x000000000000791b */ /* 0x003fe20003800000 */
.L_x_3829:
        /* <DEDUP_REMOVED lines=8> */
.L_x_3830:
[----:B------:R-:W-:Y:S05]  /*3b410*/  BRA `(.L_x_3831) ;  /* 0xffffff4400cc7947 */ /* 0x000fea000383ffff */
.L_x_3414:
[----:B------:R-:W-:Y:S01]  /*3b420*/  BSSY B0, `(.L_x_3832) ;  /* 0x0000006000007945 */ /* 0x000fe20003800000 */
[----:B------:R-:W-:Y:S01]  /*3b430*/  PLOP3.LUT P6, PT, P6, PT, PT, 0x8, 0x0 ;  /* 0x000000000000781c */ /* 0x000fe200037ce170 */
[----:B------:R-:W-:-:S12]  /*3b440*/  IMAD.MOV.U32 R15, RZ, RZ, -0x1 ;  /* 0xffffffffff0f7424 */ /* 0x000fd800078e00ff */
[----:B01----:R-:W-:Y:S05]  /*3b450*/  WARPSYNC.COLLECTIVE R15, `(.L_x_3833) ;  /* 0x000000000f087348 */ /* 0x003fea0003c00000 */
[----:B------:R-:W-:Y:S01]  /*3b460*/  VOTE.ANY R14, PT, P6 ;  /* 0x00000000000e7806 */ /* 0x000fe200030e0100 */
[----:B01----:R-:W-:Y:S06]  /*3b470*/  ENDCOLLECTIVE ;  /* 0x000000000000791b */ /* 0x003fec0003800000 */
.L_x_3833:
[----:B------:R-:W-:Y:S05]  /*3b480*/  BSYNC B0 ;  /* 0x0000000000007941 */ /* 0x000fea0003800000 */
.L_x_3832:
[----:B------:R-:W-:Y:S01]  /*3b490*/  IMAD.MOV.U32 R3, RZ, RZ, R14 ;  /* 0x000000ffff037224 */ /* 0x000fe200078e000e */
[----:B------:R-:W-:Y:S01]  /*3b4a0*/  MOV R13, R29 ;  /* 0x0000001d000d7202 */ /* 0x000fe20000000f00 */
[----:B------:R-:W-:Y:S02]  /*3b4b0*/  IMAD.MOV.U32 R11, RZ, RZ, 0x1f ;  /* 0x0000001fff0b7424 */ /* 0x000fe400078e00ff */
[----:B------:R-:W0:Y:S01]  /*3b4c0*/  POPC R7, R3 ;  /* 0x0000000300077309 */ /* 0x000e220000000000 */
[----:B------:R-:W-:Y:S02]  /*3b4d0*/  IMAD.MOV.U32 R15, RZ, RZ, -0x1 ;  /* 0xffffffffff0f7424 */ /* 0x000fe400078e00ff */
[----:B0-----:R-:W-:Y:S02]  /*3b4e0*/  IMAD.MOV.U32 R12, RZ, RZ, R7 ;  /* 0x000000ffff0c7224 */ /* 0x001fe400078e0007 */
[----:B------:R-:W-:-:S07]  /*3b4f0*/  IMAD.IADD R31, R7, 0x1, R31 ;  /* 0x00000001071f7824 */ /* 0x000fce00078e021f */
[----:B------:R-:W-:Y:S05]  /*3b500*/  WARPSYNC.COLLECTIVE R15, `(.L_x_3834) ;  /* 0x000000000f087348 */ /* 0x000fea0003c00000 */
[----:B------:R0:W1:Y:S02]  /*3b510*/  SHFL.IDX P6, R14, R13, R12, R11 ;  /* 0x0000000c0d0e7389 */ /* 0x00006400000c000b */
[----:B01----:R-:W-:Y:S01]  /*3b520*/  ENDCOLLECTIVE ;  /* 0x000000000000791b */ /* 0x003fe20003800000 */
.L_x_3834:
[----:B------:R-:W-:Y:S02]  /*3b530*/  IMAD.MOV.U32 R13, RZ, RZ, R5 ;  /* 0x000000ffff0d7224 */ /* 0x000fe400078e0005 */
[----:B------:R-:W-:-:S07]  /*3b540*/  IMAD.MOV.U32 R29, RZ, RZ, R14 ;  /* 0x000000ffff1d7224 */ /* 0x000fce00078e000e */
[----:B------:R-:W-:Y:S05]  /*3b550*/  WARPSYNC.COLLECTIVE R15, `(.L_x_3835) ;  /* 0x000000000f087348 */ /* 0x000fea0003c00000 */
[----:B------:R0:W1:Y:S02]  /*3b560*/  SHFL.IDX P6, R14, R13, R12, R11 ;  /* 0x0000000c0d0e7389 */ /* 0x00006400000c000b */
[----:B01----:R-:W-:Y:S01]  /*3b570*/  ENDCOLLECTIVE ;  /* 0x000000000000791b */ /* 0x003fe20003800000 */
.L_x_3835:
[----:B------:R-:W-:Y:S01]  /*3b580*/  IMAD.MOV.U32 R5, RZ, RZ, R14 ;  /* 0x000000ffff057224 */ /* 0x000fe200078e000e */
[----:B------:R-:W-:Y:S06]  /*3b590*/  BRA `(.L_x_3836) ;  /* 0xffffff4400ac7947 */ /* 0x000fec000383ffff */
.L_x_3416:
[----:B------:R-:W-:Y:S01]  /*3b5a0*/  BSSY B0, `(.L_x_3837) ;  /* 0x0000007000007945 */ /* 0x000fe20003800000 */
[----:B------:R-:W-:Y:S01]  /*3b5b0*/  IMAD.MOV.U32 R13, RZ, RZ, R2 ;  /* 0x000000ffff0d7224 */ /* 0x000fe200078e0002 */
[----:B------:R-:W-:Y:S01]  /*3b5c0*/  MOV R11, 0x1f ;  /* 0x0000001f000b7802 */ /* 0x000fe20000000f00 */
[----:B------:R-:W-:-:S07]  /*3b5d0*/  IMAD.MOV.U32 R15, RZ, RZ, -0x1 ;  /* 0xffffffffff0f7424 */ /* 0x000fce00078e00ff */
[----:B01234-:R-:W-:Y:S05]  /*3b5e0*/  WARPSYNC.COLLECTIVE R15, `(.L_x_3838) ;  /* 0x000000000f087348 */ /* 0x01ffea0003c00000 */
[----:B------:R0:W0:Y:S02]  /*3b5f0*/  SHFL.IDX P6, R14, R13, R12, R11 ;  /* 0x0000000c0d0e7389 */ /* 0x00002400000c000b */
[----:B01234-:R-:W-:Y:S01]  /*3b600*/  ENDCOLLECTIVE ;  /* 0x000000000000791b */ /* 0x01ffe20003800000 */
.L_x_3838:
[----:B------:R-:W-:Y:S05]  /*3b610*/  BSYNC B0 ;  /* 0x0000000000007941 */ /* 0x000fea0003800000 */
.L_x_3837:
[----:B------:R-:W-:Y:S01]  /*3b620*/  IMAD.MOV.U32 R28, RZ, RZ, R14 ;  /* 0x000000ffff1c7224 */ /* 0x000fe200078e000e */
[----:B------:R-:W-:Y:S06]  /*3b630*/  BRA `(.L_x_3415) ;  /* 0xffffff44009c7947 */ /* 0x000fec000383ffff */
.L_x_3422:
[----:B0-----:R0:W2:Y:S02]  /*3b640*/  SYNCS.PHASECHK.TRANS64.TRYWAIT P0, [R5+URZ+0x38820], R0 ;  /* 0x03882000050075a7 */ /* 0x0010a4000800017f */
[----:B--2---:R-:W-:Y:S05]  /*3b650*/  @!P0 NANOSLEEP.SYNCS 0x989680 ;  /* 0x009896800000895d */ /* 0x004fea0003900000 */
[----:B------:R-:W2:Y:S02]  /*3b660*/  @!P0 SYNCS.PHASECHK.TRANS64 P0, [R5+URZ+0x38820], R0 ;  /* 0x03882000050085a7 */ /* 0x000ea4000800007f */
[----:B--2---:R-:W-:Y:S05]  /*3b670*/  @!P0 BRA `(.L_x_3422) ;  /* 0xfffffffc00f08947 */ /* 0x004fea000383ffff */
[----:B------:R-:W-:Y:S05]  /*3b680*/  BRA `(.L_x_3839) ;  /* 0xffffff5000007947 */ /* 0x000fea000383ffff */
.L_x_3423:
        /* <DEDUP_REMOVED lines=11> */
.L_x_3841:
[----:B------:R-:W-:Y:S05]  /*3b740*/  BSYNC B0 ;  /* 0x0000000000007941 */ /* 0x000fea0003800000 */
.L_x_3840:
[----:B------:R-:W-:Y:S05]  /*3b750*/  BRA `(.L_x_3842) ;  /* 0xffffff4c00e87947 */ /* 0x000fea000383ffff */
.L_x_3424:
[----:B------:R-:W-:Y:S01]  /*3b760*/  BSSY B0, `(.L_x_3843) ;  /* 0x0000006000007945 */ /* 0x000fe20003800000 */
[----:B------:R-:W-:-:S07]  /*3b770*/  IMAD.MOV.U32 R15, RZ, RZ, -0x1 ;  /* 0xffffffffff0f7424 */ /* 0x000fce00078e00ff */
[----:B01----:R-:W-:Y:S05]  /*3b780*/  WARPSYNC.COLLECTIVE R15, `(.L_x_3844) ;  /* 0x000000000f0c7348 */ /* 0x003fea0003c00000 */
[----:B------:R-:W-:Y:S02]  /*3b790*/  ELECT P6, UR62, PT ;  /* 0x00000000003e782f */ /* 0x000fe400038c0000 */
[----:B------:R-:W-:Y:S01]  /*3b7a0*/  MOV R14, UR62 ;  /* 0x0000003e000e7c02 */ /* 0x000fe20008000f00 */
[----:B01----:R-:W-:Y:S10]  /*3b7b0*/  ENDCOLLECTIVE ;  /* 0x000000000000791b */ /* 0x003ff40003800000 */
.L_x_3844:
[----:B------:R-:W-:Y:S05]  /*3b7c0*/  BSYNC B0 ;  /* 0x0000000000007941 */ /* 0x000fea0003800000 */
.L_x_3843:
[----:B------:R-:W-:Y:S05]  /*3b7d0*/  BRA `(.L_x_3845) ;  /* 0xffffff4c00dc7947 */ /* 0x000fea000383ffff */
.L_x_3426:
[----:B0-----:R0:W2:Y:S02]  /*3b7e0*/  SYNCS.PHASECHK.TRANS64.TRYWAIT P1, [R3+URZ+0x38840], R2 ;  /* 0x03884002030075a7 */ /* 0x0010a4000802017f */
[----:B--2---:R-:W-:Y:S05]  /*3b7f0*/  @!P1 NANOSLEEP.SYNCS 0x989680 ;  /* 0x009896800000995d */ /* 0x004fea0003900000 */
[----:B------:R-:W2:Y:S02]  /*3b800*/  @!P1 SYNCS.PHASECHK.TRANS64 P1, [R3+URZ+0x38840], R2 ;  /* 0x03884002030095a7 */ /* 0x000ea4000802007f */
[----:B--2---:R-:W-:Y:S05]  /*3b810*/  @!P1 BRA `(.L_x_3426) ;  /* 0xfffffffc00f09947 */ /* 0x004fea000383ffff */
[----:B------:R-:W-:Y:S05]  /*3b820*/  BRA `(.L_x_3846) ;  /* 0xffffff4c00fc7947 */ /* 0x000fea000383ffff */
.L_x_3428:
[----:B--2---:R2:W3:Y:S02]  /*3b830*/  SYNCS.PHASECHK.TRANS64.TRYWAIT P1, [R5+URZ+0x38840], R0 ;  /* 0x03884000050075a7 */ /* 0x0044e4000802017f */
[----:B---3--:R-:W-:Y:S05]  /*3b840*/  @!P1 NANOSLEEP.SYNCS 0x989680 ;  /* 0x009896800000995d */ /* 0x008fea0003900000 */
[----:B------:R-:W3:Y:S02]  /*3b850*/  @!P1 SYNCS.PHASECHK.TRANS64 P1, [R5+URZ+0x38840], R0 ;  /* 0x03884000050095a7 */ /* 0x000ee4000802007f */
[----:B---3--:R-:W-:Y:S05]  /*3b860*/  @!P1 BRA `(.L_x_3428) ;  /* 0xfffffffc00f09947 */ /* 0x008fea000383ffff */
[----:B------:R-:W-:Y:S05]  /*3b870*/  BRA `(.L_x_3847) ;  /* 0xffffff5000087947 */ /* 0x000fea000383ffff */
.L_x_3430:
[----:B---3--:R3:W4:Y:S02]  /*3b880*/  SYNCS.PHASECHK.TRANS64.TRYWAIT P1, [R3+URZ+0x38860], R2 ;  /* 0x03886002030075a7 */ /* 0x008724000802017f */
[----:B----4-:R-:W-:Y:S05]  /*3b890*/  @!P1 NANOSLEEP.SYNCS 0x989680 ;  /* 0x009896800000995d */ /* 0x010fea0003900000 */
[----:B------:R-:W4:Y:S02]  /*3b8a0*/  @!P1 SYNCS.PHASECHK.TRANS64 P1, [R3+URZ+0x38860], R2 ;  /* 0x03886002030095a7 */ /* 0x000f24000802007f */
[----:B----4-:R-:W-:Y:S05]  /*3b8b0*/  @!P1 BRA `(.L_x_3430) ;  /* 0xfffffffc00f09947 */ /* 0x010fea000383ffff */
[----:B------:R-:W-:Y:S05]  /*3b8c0*/  BRA `(.L_x_3848) ;  /* 0xffffff5000047947 */ /* 0x000fea000383ffff */
.L_x_3432:
[----:B----4-:R4:W0:Y:S02]  /*3b8d0*/  SYNCS.PHASECHK.TRANS64.TRYWAIT P1, [R5+URZ+0x38860], R0 ;  /* 0x03886000050075a7 */ /* 0x010824000802017f */
[----:B0-----:R-:W-:Y:S05]  /*3b8e0*/  @!P1 NANOSLEEP.SYNCS 0x989680 ;  /* 0x009896800000995d */ /* 0x001fea0003900000 */
[----:B------:R-:W0:Y:S02]  /*3b8f0*/  @!P1 SYNCS.PHASECHK.TRANS64 P1, [R5+URZ+0x38860], R0 ;  /* 0x03886000050095a7 */ /* 0x000e24000802007f */
[----:B0-----:R-:W-:Y:S05]  /*3b900*/  @!P1 BRA `(.L_x_3432) ;  /* 0xfffffffc00f09947 */ /* 0x001fea000383ffff */
[----:B------:R-:W-:Y:S05]  /*3b910*/  BRA `(.L_x_3849) ;  /* 0xffffff5000007947 */ /* 0x000fea000383ffff */
.L_x_3434:
[----:B------:R0:W0:Y:S02]  /*3b920*/  SYNCS.PHASECHK.TRANS64.TRYWAIT P1, [R3+URZ+0x38880], R2 ;  /* 0x03888002030075a7 */ /* 0x000024000802017f */
[----:B0-----:R-:W-:Y:S05]  /*3b930*/  @!P1 NANOSLEEP.SYNCS 0x989680 ;  /* 0x009896800000995d */ /* 0x001fea0003900000 */
[----:B------:R-:W0:Y:S02]  /*3b940*/  @!P1 SYNCS.PHASECHK.TRANS64 P1, [R3+URZ+0x38880], R2 ;  /* 0x03888002030095a7 */ /* 0x000e24000802007f */
[----:B0-----:R-:W-:Y:S05]  /*3b950*/  @!P1 BRA `(.L_x_3434) ;  /* 0xfffffffc00f09947 */ /* 0x001fea000383ffff */
[----:B------:R-:W-:Y:S05]  /*3b960*/  BRA `(.L_x_3850) ;  /* 0xffffff4c00fc7947 */ /* 0x000fea000383ffff */
.L_x_3851:
        /* <DEDUP_REMOVED lines=9> */
.L_x_16274:


//--------------------- .text._ZN7cutlass13device_kernelIN5flash11enable_sm90INS1_16FlashAttnFwdSm90INS1_25CollectiveMainloopFwdSm90ILi2EN4cute5tupleIJNS5_1CILi1EEES8_S8_EEENS6_IJNS7_ILi128EEENS7_ILi160EEENS7_ILi192EEEEEELi192ENS_12float_e4m3_tEfNS_4arch4Sm90ELb0ELb0ELb0ELb0ELb1ELb0ELb0ELb1ELb1ELb1ELb1ELb0EEENS1_21CollectiveEpilogueFwdINS6_IJSA_SC_SB_EEES9_NS_10bfloat16_tESG_Li256ELb0ELb1ELb1ELb1EEENS1_19SingleTileSchedulerILb0ELb1ELb1ELi128EEEEEEEEEvNT_6ParamsE --------------------------
	.section	.text._ZN7cutlass13device_kernelIN5flash11enable_sm90INS1_16FlashAttnFwdSm90INS1_25CollectiveMainloopFwdSm90ILi2EN4cute5tupleIJNS5_1CILi1EEES8_S8_EEENS6_IJNS7_ILi128EEENS7_ILi160EEENS7_ILi192EEEEEELi192ENS_12float_e4m3_tEfNS_4arch4Sm90ELb0ELb0ELb0ELb0ELb1ELb0ELb0ELb1ELb1ELb1ELb1ELb0EEENS1_21CollectiveEpilogueFwdINS6_IJSA_SC_SB_EEES9_NS_10bfloat16_tESG_Li256ELb0ELb1ELb1ELb1EEENS1_19SingleTileSchedulerILb0ELb1ELb1ELi128EEEEEEEEEvNT_6ParamsE,"ax",@progbits
	.align	128
.text._ZN7cutlass13device_kernelIN5flash11enable_sm90INS1_16FlashAttnFwdSm90INS1_25CollectiveMainloopFwdSm90ILi2EN4cute5tupleIJNS5_1CILi1EEES8_S8_EEENS6_IJNS7_ILi128EEENS7_ILi160EEENS7_ILi192EEEEEELi192ENS_12float_e4m3_tEfNS_4arch4Sm90ELb0ELb0ELb0ELb0ELb1ELb0ELb0ELb1ELb1ELb1ELb1ELb0EEENS1_21CollectiveEpilogueFwdINS6_IJSA_SC_SB_EEES9_NS_10bfloat16_tESG_Li256ELb0ELb1ELb1ELb1EEENS1_19SingleTileSchedulerILb0ELb1ELb1ELi128EEEEEEEEEvNT_6ParamsE:
        .type           _ZN7cutlass13device_kernelIN5flash11enable_sm90INS1_16FlashAttnFwdSm90INS1_25CollectiveMainloopFwdSm90ILi2EN4cute5tupleIJNS5_1CILi1EEES8_S8_EEENS6_IJNS7_ILi128EEENS7_ILi160EEENS7_ILi192EEEEEELi192ENS_12float_e4m3_tEfNS_4arch4Sm90ELb0ELb0ELb0ELb0ELb1ELb0ELb0ELb1ELb1ELb1ELb1ELb0EEENS1_21CollectiveEpilogueFwdINS6_IJSA_SC_SB_EEES9_NS_10bfloat16_tESG_Li256ELb0ELb1ELb1ELb1EEENS1_19SingleTileSchedulerILb0ELb1ELb1ELi128EEEEEEEEEvNT_6ParamsE,@function
        .size           _ZN7cutlass13device_kernelIN5flash11enable_sm90INS1_16FlashAttnFwdSm90INS1_25CollectiveMainloopFwdSm90ILi2EN4cute5tupleIJNS5_1CILi1EEES8_S8_EEENS6_IJNS7_ILi128EEENS7_ILi160EEENS7_ILi192EEEEEELi192ENS_12float_e4m3_tEfNS_4arch4Sm90ELb0ELb0ELb0ELb0ELb1ELb0ELb0ELb1ELb1ELb1ELb1ELb0EEENS1_21CollectiveEpilogueFwdINS6_IJSA_SC_SB_EEES9_NS_10bfloat16_tESG_Li256ELb0ELb1ELb1ELb1EEENS1_19SingleTileSchedulerILb0ELb1ELb1ELi128EEEEEEEEEvNT_6ParamsE,(.L_x_16275 - _ZN7cutlass13device_kernelIN5flash11enable_sm90INS1_16FlashAttnFwdSm90INS1_25CollectiveMainloopFwdSm90ILi2EN4cute5tupleIJNS5_1CILi1EEES8_S8_EEENS6_IJNS7_ILi128EEENS7_ILi160EEENS7_ILi192EEEEEELi192ENS_12float_e4m3_tEfNS_4arch4Sm90ELb0ELb0ELb0ELb0ELb1ELb0ELb0ELb1ELb1ELb1ELb1ELb0EEENS1_21CollectiveEpilogueFwdINS6_IJSA_SC_SB_EEES9_NS_10bfloat16_tESG_Li256ELb0ELb1ELb1ELb1EEENS1_19SingleTileSchedulerILb0ELb1ELb1ELi128EEEEEEEEEvNT_6ParamsE)
        .other          _ZN7cutlass13device_kernelIN5flash11enable_sm90INS1_16FlashAttnFwdSm90INS1_25CollectiveMainloopFwdSm90ILi2EN4cute5tupleIJNS5_1CILi1EEES8_S8_EEENS6_IJNS7_ILi128EEENS7_ILi160EEENS7_ILi192EEEEEELi192ENS_12float_e4m3_tEfNS_4arch4Sm90ELb0ELb0ELb0ELb0ELb1ELb0ELb0ELb1ELb1ELb1ELb1ELb0EEENS1_21CollectiveEpilogueFwdINS6_IJSA_SC_SB_EEES9_NS_10bfloat16_tESG_Li256ELb0ELb1ELb1ELb1EEENS1_19SingleTileSchedulerILb0ELb1ELb1ELi128EEEEEEEEEvNT_6ParamsE,@"STO_CUDA_ENTRY STV_DEFAULT"
_ZN7cutlass13device_kernelIN5flash11enable_sm90INS1_16FlashAttnFwdSm90INS1_25CollectiveMainloopFwdSm90ILi2EN4cute5tupleIJNS5_1CILi1EEES8_S8_EEENS6_IJNS7_ILi128EEENS7_ILi160EEENS7_ILi192EEEEEELi192ENS_12float_e4m3_tEfNS_4arch4Sm90ELb0ELb0ELb0ELb0ELb1ELb0ELb0ELb1ELb1ELb1ELb1ELb0EEENS1_21CollectiveEpilogueFwdINS6_IJSA_SC_SB_EEES9_NS_10bfloat16_tESG_Li256ELb0ELb1ELb1ELb1EEENS1_19SingleTileSchedulerILb0ELb1ELb1ELi128EEEEEEEEEvNT_6ParamsE:
        /* <DEDUP_REMOVED lines=45> */
.L_x_3852:
        /* <DEDUP_REMOVED lines=22> */
.L_x_3853:
        /* <DEDUP_REMOVED lines=18> */
.L_x_3854:
        /* <DEDUP_REMOVED lines=22> */
.L_x_3855:
        /* <DEDUP_REMOVED lines=23> */
.L_x_3856:
        /* <DEDUP_REMOVED lines=9> */
.L_x_3859:
[----:B------:R-:W-:-:S08]  /*08b0*/  NOP ;  /* 0x0000000000007918 */ /* 0x000fd00000000000 */
[----:B------:R-:W0:Y:S02]  /*08c0*/  USETMAXREG.TRY_ALLOC.CTAPOOL UP0, 0xe8 ;  /* 0x000000e8000079c8 */ /* 0x000e240008000600 */
[----:B0-----:R-:W-:-:S13]  /*08d0*/  PLOP3.LUT P0, PT, PT, PT, UP0, 0x80, 0x0 ;  /* 0x000000000000781c */ /* 0x001fda0003f0f008 */
[----:B------:R-:W-:Y:S05]  /*08e0*/  @!P0 BRA `(.L_x_3859) ;  /* 0xfffffffc00f08947 */ /* 0x000fea000383ffff */
[----:B-1----:R-:W0:Y:S01]  /*08f0*/  S2UR UR6, SR_CTAID.Y ;  /* 0x00000000000679c3 */ /* 0x002e220000002600 */
[----:B------:R-:W-:Y:S01]  /*0900*/  LOP3.LUT R0, R23, 0xffffff80, RZ, 0xc0, !PT ;  /* 0xffffff8017007812 */ /* 0x000fe200078ec0ff */
[----:B------:R-:W-:Y:S02]  /*0910*/  ULDC UR8, c[0x0][0xc50] ;  /* 0x0003140000087ab9 */ /* 0x000fe40000000800 */
[----:B------:R-:W-:-:S04]  /*0920*/  UISETP.NE.AND UP0, UPT, UR8, 0x1, UPT ;  /* 0x000000010800788c */ /* 0x000fc8000bf05270 */
[----:B------:R-:W-:Y:S08]  /*0930*/  BAR.ARV 0x8, 0x180 ;  /* 0x0206000000007b1d */ /* 0x000ff00000002000 */
[----:B------:R-:W1:Y:S01]  /*0940*/  S2UR UR49, SR_CTAID.Z ;  /* 0x00000000003179c3 */ /* 0x000e620000002700 */
[----:B------:R-:W-:Y:S01]  /*0950*/  ISETP.NE.AND P0, PT, R0, 0x80, PT ;  /* 0x000000800000780c */ /* 0x000fe20003f05270 */
[----:B------:R-:W-:Y:S01]  /*0960*/  @UP0 ULDC UR4, c[0x0][0xc54] ;  /* 0x0003150000040ab9 */ /* 0x000fe20000000800 */
[----:B------:R-:W-:Y:S01]  /*0970*/  @UP0 ULDC UR7, c[0x0][0xc58] ;  /* 0x0003160000070ab9 */ /* 0x000fe20000000800 */
[----:B0-----:R-:W-:-:S10]  /*0980*/  UIMAD.WIDE.U32 UR4, UR6, UR4, URZ ;  /* 0x00000004060472a5 */ /* 0x001fd4000f8e003f */
[----:B------:R-:W-:Y:S06]  /*0990*/  @!P0 BAR.ARV 0x9, 0x100 ;  /* 0x0244000000008b1d */ /* 0x000fec0000002000 */
[----:B------:R-:W-:Y:S01]  /*09a0*/  UMOV UR51, UR6 ;  /* 0x0000000600337c82 */ /* 0x000fe20008000000 */
[----:B------:R-:W-:Y:S01]  /*09b0*/  @UP0 USHF.R.U32.HI UR51, URZ, UR7, UR5 ;  /* 0x000000073f330299 */ /* 0x000fe20008011605 */
[----:B-1----:R-:W-:-:S03]  /*09c0*/  ISETP.LE.AND P0, PT, RZ, UR49, PT ;  /* 0x00000031ff007c0c */ /* 0x002fc6000bf03270 */
[----:B------:R-:W-:-:S04]  /*09d0*/  UIADD3 UR4, -UR51, URZ, URZ ;  /* 0x0000003f33047290 */ /* 0x000fc8000fffe13f */
[----:B------:R-:W-:-:S06]  /*09e0*/  UIMAD UR8, UR8, UR4, UR6 ;  /* 0x00000004080872a4 */ /* 0x000fcc000f8e0206 */
[----:B------:R-:W-:Y:S06]  /*09f0*/  @!P0 BRA `(.L_x_3860) ;  /* 0x0000010400a48947 */ /* 0x000fec0003800000 */
        /* <DEDUP_REMOVED lines=53> */
[----:B------:R-:W-:-:S04]  /*0d50*/  UIMAD.WIDE UR4, UR4, 0x66666667, URZ ;  /* 0x66666667040478a5 */ /* 0x000fc8000f8e023f */
[----:B------:R-:W-:Y:S02]  /*0d60*/  USHF.R.U32.HI UR6, URZ, 0x1f, UR5 ;  /* 0x0000001f3f067899 */ /* 0x000fe40008011605 */
[----:B------:R-:W-:Y:S01]  /*0d70*/  ULOP3.LUT UR38, UR8, 0xffff, URZ, 0xc0, !UPT ;  /* 0x0000ffff08267892 */ /* 0x000fe2000f8ec03f */
[----:B------:R-:W-:Y:S01]  /*0d80*/  UMOV UR4, URZ ;  /* 0x0000003f00047c82 */ /* 0x000fe20008000000 */
[----:B------:R-:W-:-:S04]  /*0d90*/  ULEA.HI.SX32 UR6, UR5, UR6, 0x1a ;  /* 0x0000000605067291 */ /* 0x000fc8000f8fd23f */
        /* <DEDUP_REMOVED lines=37> */
.L_x_3861:
        /* <DEDUP_REMOVED lines=9> */
[----:B------:R-:W-:Y:S01]  /*1080*/  VIADDMNMX R2, R3, UR38, R2, PT ;  /* 0x0000002603027c46 */ /* 0x000fe2000b800102 */
[----:B------:R-:W-:Y:S01]  /*1090*/  IMAD.MOV.U32 R9, RZ, RZ, RZ ;  /* 0x000000ffff097224 */ /* 0x000fe200078e00ff */
[----:B------:R-:W-:Y:S01]  /*10a0*/  R2UR UR37, R0 ;  /* 0x00000000002572ca */ /* 0x000fe200000e0000 */
[----:B------:R-:W-:Y:S01]  /*10b0*/  IMAD.MOV.U32 R0, RZ, RZ, RZ ;  /* 0x000000ffff007224 */ /* 0x000fe200078e00ff */
[----:B------:R-:W-:Y:S01]  /*10c0*/  R2UR UR54, R2 ;  /* 0x00000000023672ca */ /* 0x000fe200000e0000 */
[----:B------:R-:W-:Y:S01]  /*10d0*/  IMAD.MOV.U32 R2, RZ, RZ, RZ ;  /* 0x000000ffff027224 */ /* 0x000fe200078e00ff */
[----:B------:R-:W-:Y:S02]  /*10e0*/  CS2R R52, SRZ ;  /* 0x0000000000347805 */ /* 0x000fe4000001ff00 */
[----:B------:R-:W-:Y:S02]  /*10f0*/  CS2R R44, SRZ ;  /* 0x00000000002c7805 */ /* 0x000fe4000001ff00 */
[----:B------:R-:W-:-:S02]  /*1100*/  CS2R R6, SRZ ;  /* 0x0000000000067805 */ /* 0x000fc4000001ff00 */
[----:B------:R-:W-:Y:S02]  /*1110*/  CS2R R10, SRZ ;  /* 0x00000000000a7805 */ /* 0x000fe4000001ff00 */
[----:B------:R-:W-:Y:S02]  /*1120*/  CS2R R48, SRZ ;  /* 0x0000000000307805 */ /* 0x000fe4000001ff00 */
[----:B------:R-:W-:Y:S01]  /*1130*/  CS2R R50, SRZ ;  /* 0x0000000000327805 */ /* 0x000fe2000001ff00 */
[----:B------:R-:W-:Y:S01]  /*1140*/  IMAD.MOV.U32 R17, RZ, RZ, RZ ;  /* 0x000000ffff117224 */ /* 0x000fe200078e00ff */
[----:B------:R-:W-:Y:S01]  /*1150*/  CS2R R56, SRZ ;  /* 0x0000000000387805 */ /* 0x000fe2000001ff00 */
[----:B------:R-:W-:Y:S01]  /*1160*/  IMAD.MOV.U32 R58, RZ, RZ, RZ ;  /* 0x000000ffff3a7224 */ /* 0x000fe200078e00ff */
[----:B------:R-:W-:Y:S02]  /*1170*/  CS2R R18, SRZ ;  /* 0x0000000000127805 */ /* 0x000fe4000001ff00 */
[----:B------:R-:W-:Y:S01]  /*1180*/  CS2R R32, SRZ ;  /* 0x0000000000207805 */ /* 0x000fe2000001ff00 */
[----:B------:R-:W-:Y:S01]  /*1190*/  UISETP.GT.AND UP0, UPT, UR54, UR38, UPT ;  /* 0x000000263600728c */ /* 0x000fe2000bf04270 */
[----:B------:R-:W-:Y:S01]  /*11a0*/  IMAD.MOV.U32 R39, RZ, RZ, RZ ;  /* 0x000000ffff277224 */ /* 0x000fe200078e00ff */
[----:B------:R-:W-:-:S02]  /*11b0*/  CS2R R46, SRZ ;  /* 0x00000000002e7805 */ /* 0x000fc4000001ff00 */
[----:B------:R-:W-:Y:S01]  /*11c0*/  CS2R R20, SRZ ;  /* 0x0000000000147805 */ /* 0x000fe2000001ff00 */
[----:B------:R-:W-:Y:S01]  /*11d0*/  IMAD.MOV.U32 R22, RZ, RZ, RZ ;  /* 0x000000ffff167224 */ /* 0x000fe200078e00ff */
[----:B------:R-:W-:Y:S02]  /*11e0*/  CS2R R54, SRZ ;  /* 0x0000000000367805 */ /* 0x000fe4000001ff00 */
[----:B------:R-:W-:Y:S01]  /*11f0*/  PLOP3.LUT P1, PT, PT, PT, UP0, 0x80, 0x0 ;  /* 0x000000000000781c */ /* 0x000fe20003f2f008 */
[----:B------:R-:W-:Y:S01]  /*1200*/  IMAD.MOV.U32 R15, RZ, RZ, RZ ;  /* 0x000000ffff0f7224 */ /* 0x000fe200078e00ff */
[----:B------:R-:W-:Y:S01]  /*1210*/  CS2R R24, SRZ ;  /* 0x0000000000187805 */ /* 0x000fe2000001ff00 */
[----:B------:R-:W-:Y:S01]  /*1220*/  IMAD.MOV.U32 R29, RZ, RZ, RZ ;  /* 0x000000ffff1d7224 */ /* 0x000fe200078e00ff */
[----:B------:R-:W-:Y:S02]  /*1230*/  CS2R R64, SRZ ;  /* 0x0000000000407805 */ /* 0x000fe4000001ff00 */
[----:B------:R-:W-:Y:S01]  /*1240*/  CS2R R60, SRZ ;  /* 0x00000000003c7805 */ /* 0x000fe2000001ff00 */
[----:B------:R-:W-:Y:S01]  /*1250*/  IMAD.MOV.U32 R37, RZ, RZ, RZ ;  /* 0x000000ffff257224 */ /* 0x000fe200078e00ff */
[----:B------:R-:W-:-:S02]  /*1260*/  CS2R R62, SRZ ;  /* 0x00000000003e7805 */ /* 0x000fc4000001ff00 */
[----:B------:R-:W-:Y:S02]  /*1270*/  CS2R R120, SRZ ;  /* 0x0000000000787805 */ /* 0x000fe4000001ff00 */
[----:B------:R-:W-:Y:S01]  /*1280*/  CS2R R40, SRZ ;  /* 0x0000000000287805 */ /* 0x000fe2000001ff00 */
[----:B------:R-:W-:Y:S01]  /*1290*/  IMAD.MOV.U32 R66, RZ, RZ, RZ ;  /* 0x000000ffff427224 */ /* 0x000fe200078e00ff */
[----:B------:R-:W-:Y:S01]  /*12a0*/  CS2R R70, SRZ ;  /* 0x0000000000467805 */ /* 0x000fe2000001ff00 */
[----:B------:R-:W-:Y:S01]  /*12b0*/  IMAD.MOV.U32 R31, RZ, RZ, RZ ;  /* 0x000000ffff1f7224 */ /* 0x000fe200078e00ff */
        /* <DEDUP_REMOVED lines=17> */
[----:B------:R-:W-:Y:S01]  /*13d0*/  CS2R R98, SRZ ;  /* 0x0000000000627805 */ /* 0x000fe2000001ff00 */
[----:B------:R-:W-:Y:S01]  /*13e0*/  IMAD.MOV.U32 R104, RZ, RZ, RZ ;  /* 0x000000ffff687224 */ /* 0x000fe200078e00ff */
[----:B------:R-:W-:Y:S02]  /*13f0*/  CS2R R108, SRZ ;  /* 0x00000000006c7805 */ /* 0x000fe4000001ff00 */
[----:B------:R-:W-:Y:S01]  /*1400*/  CS2R R110, SRZ ;  /* 0x00000000006e7805 */ /* 0x000fe2000001ff00 */
[----:B------:R-:W-:Y:S01]  /*1410*/  IMAD.MOV.U32 R112, RZ, RZ, RZ ;  /* 0x000000ffff707224 */ /* 0x000fe200078e00ff */
[----:B------:R-:W-:Y:S01]  /*1420*/  CS2R R118, SRZ ;  /* 0x0000000000767805 */ /* 0x000fe2000001ff00 */
[----:B------:R-:W-:Y:S01]  /*1430*/  IMAD.MOV.U32 R124, RZ, RZ, RZ ;  /* 0x000000ffff7c7224 */ /* 0x000fe200078e00ff */
[----:B------:R-:W-:Y:S01]  /*1440*/  CS2R R114, SRZ ;  /* 0x0000000000727805 */ /* 0x000fe2000001ff00 */
        /* <DEDUP_REMOVED lines=36> */
.L_x_3863:
[----:B------:R-:W-:-:S04]  /*1690*/  SHF.L.U32 R2, RZ, 0x1f, RZ ;  /* 0x0000001fff027819 */ /* 0x000fc800000006ff */
[----:B------:R-:W0:Y:S02]  /*16a0*/  SYNCS.PHASECHK.TRANS64.TRYWAIT P0, [UR36+0x33400], R2 ;  /* 0x03340002ff0075a7 */ /* 0x000e240008000164 */
[----:B0-----:R-:W-:Y:S05]  /*16b0*/  @!P0 BRA `(.L_x_3864) ;  /* 0x000000f8007c8947 */ /* 0x001fea0003800000 */
.L_x_3950:
[----:B------:R-:W-:-:S06]  /*16c0*/  ULOP3.LUT UR4, UR48, 0x1, URZ, 0xfc, !UPT ;  /* 0x0000000130047892 */ /* 0x000fcc000f8efc3f */
[----:B------:R-:W-:-:S05]  /*16d0*/  IMAD.U32 R0, RZ, RZ, UR4 ;  /* 0x00000004ff007e24 */ /* 0x000fca000f8e00ff */
[----:B------:R-:W-:-:S13]  /*16e0*/  ISETP.NE.AND P0, PT, R0, 0x3, PT ;  /* 0x000000030000780c */ /* 0x000fda0003f05270 */
[----:B------:R-:W-:Y:S05]  /*16f0*/  @!P0 BRA `(.L_x_3865) ;  /* 0x0000000000048947 */ /* 0x000fea0003800000 */
[----:B------:R-:W-:Y:S01]  /*1700*/  BPT.TRAP 0x1 ;  /* 0x000000040000795c */ /* 0x000fe20000300000 */
.L_x_3865:
[----:B------:R1:W2:Y:S01]  /*1710*/  SYNCS.PHASECHK.TRANS64.TRYWAIT P1, [UR36+0x33430], R2 ;  /* 0x03343002ff0075a7 */ /* 0x0002a20008020164 */
[----:B------:R-:W-:Y:S05]  /*1720*/  @!P0 BRA `(.L_x_3866) ;  /* 0x0000000000048947 */ /* 0x000fea0003800000 */
[----:B------:R-:W-:Y:S01]  /*1730*/  BPT.TRAP 0x1 ;  /* 0x000000040000795c */ /* 0x000fe20000300000 */
.L_x_3866:
[----:B------:R-:W-:Y:S02]  /*1740*/  IMAD.U32 R4, RZ, RZ, UR40 ;  /* 0x00000028ff047e24 */ /* 0x000fe4000f8e00ff */
[----:B------:R-:W-:Y:S01]  /*1750*/  IMAD.MOV.U32 R0, RZ, RZ, RZ ;  /* 0x000000ffff007224 */ /* 0x000fe200078e00ff */
[----:B--2---:R-:W-:Y:S06]  /*1760*/  @P1 BRA `(.L_x_3867) ;  /* 0x0000000000081947 */ /* 0x004fec0003800000 */
[----:B------:R-:W2:Y:S02]  /*1770*/  SYNCS.PHASECHK.TRANS64.TRYWAIT P1, [UR36+0x33430], R2 ;  /* 0x03343002ff0075a7 */ /* 0x000ea40008020164 */
[----:B--2---:R-:W-:Y:S05]  /*1780*/  @!P1 BRA `(.L_x_3868) ;  /* 0x000000f800609947 */ /* 0x004fea0003800000 */
.L_x_3867:
[----:B------:R-:W-:Y:S05]  /*1790*/  WARPSYNC.ALL ;  /* 0x0000000000007948 */ /* 0x000fea0003800000 */
[----:B------:R-:W-:Y:S01]  /*17a0*/  IMAD.MOV.U32 R25, RZ, RZ, RZ ;  /* 0x000000ffff197224 */ /* 0x000fe200078e00ff */
[----:B01----:R-:W-:Y:S01]  /*17b0*/  LOP3.LUT R2, R4, 0x10000, RZ, 0xfc, !PT ;  /* 0x0001000004027812 */ /* 0x003fe200078efcff */
[----:B------:R-:W-:Y:S01]  /*17c0*/  IMAD.MOV.U32 R3, RZ, RZ, -0x7fffffe0 ;  /* 0x80000020ff037424 */ /* 0x000fe200078e00ff */
[----:B------:R-:W-:-:S04]  /*17d0*/  UIADD3 UR4, UR36, 0x24200, URZ ;  /* 0x0002420024047890 */ /* 0x000fc8000fffe03f */
[C---:B------:R-:W-:Y:S01]  /*17e0*/  R2UR UR5, R3.reuse ;  /* 0x00000000030572ca */ /* 0x040fe200000e0000 */
[----:B------:R-:W-:Y:S01]  /*17f0*/  WARPGROUP.ARRIVE ;  /* 0x00000000000079c5 */ /* 0x000fe20000000000 */
[----:B------:R-:W-:Y:S01]  /*1800*/  UMOV UR7, 0x80000020 ;  /* 0x8000002000077882 */ /* 0x000fe20000000000 */
[----:B------:R-:W-:Y:S01]  /*1810*/  USHF.R.U32.HI UR6, URZ, 0x4, UR4 ;  /* 0x000000043f067899 */ /* 0x000fe20008011604 */
[C---:B------:R-:W-:Y:S01]  /*1820*/  R2UR UR8, R2.reuse ;  /* 0x00000000020872ca */ /* 0x040fe200000e0000 */
[----:B------:R-:W-:Y:S01]  /*1830*/  UMOV UR11, 0x80000020 ;  /* 0x80000020000b7882 */ /* 0x000fe20000000000 */
[C---:B------:R-:W-:Y:S01]  /*1840*/  R2UR UR4, R2.reuse ;  /* 0x00000000020472ca */ /* 0x040fe200000e0000 */
[----:B------:R-:W-:Y:S01]  /*1850*/  ULOP3.LUT UR6, UR6, 0x3fff, URZ, 0xc0, !UPT ;  /* 0x00003fff06067892 */ /* 0x000fe2000f8ec03f */
[C---:B------:R-:W-:Y:S01]  /*1860*/  R2UR UR9, R3.reuse ;  /* 0x00000000030972ca */ /* 0x040fe200000e0000 */
[----:B------:R-:W-:Y:S01]  /*1870*/  UMOV UR15, 0x80000020 ;  /* 0x80000020000f7882 */ /* 0x000fe20000000000 */
[C---:B------:R-:W-:Y:S01]  /*1880*/  R2UR UR12, R2.reuse ;  /* 0x00000000020c72ca */ /* 0x040fe200000e0000 */
[----:B------:R-:W-:Y:S01]  /*1890*/  ULOP3.LUT UR52, UR6, 0x10000, URZ, 0xfc, !UPT ;  /* 0x0001000006347892 */ /* 0x000fe2000f8efc3f */
[C---:B------:R-:W-:Y:S01]  /*18a0*/  R2UR UR13, R3.reuse ;  /* 0x00000000030d72ca */ /* 0x040fe200000e0000 */
[----:B------:R-:W-:Y:S01]  /*18b0*/  UMOV UR19, 0x80000020 ;  /* 0x8000002000137882 */ /* 0x000fe20000000000 */
[C---:B------:R-:W-:Y:S01]  /*18c0*/  R2UR UR16, R2.reuse ;  /* 0x00000000021072ca */ /* 0x040fe200000e0000 */
[----:B------:R-:W-:Y:S01]  /*18d0*/  UIADD3 UR10, UR52, 0x80, URZ ;  /* 0x00000080340a7890 */ /* 0x000fe2000fffe03f */
[C---:B------:R-:W-:Y:S01]  /*18e0*/  R2UR UR17, R3.reuse ;  /* 0x00000000031172ca */ /* 0x040fe200000e0000 */
[----:B------:R-:W-:Y:S01]  /*18f0*/  UIADD3 UR14, UR52, 0x100, URZ ;  /* 0x00000100340e7890 */ /* 0x000fe2000fffe03f */
[----:B------:R-:W-:Y:S01]  /*1900*/  R2UR UR20, R2 ;  /* 0x00000000021472ca */ /* 0x000fe200000e0000 */
[----:B------:R-:W-:Y:S01]  /*1910*/  UMOV UR6, UR52 ;  /* 0x0000003400067c82 */ /* 0x000fe20008000000 */
[----:B------:R-:W-:Y:S01]  /*1920*/  UIADD3 UR18, UR52, 0x180, URZ ;  /* 0x0000018034127890 */ /* 0x000fe2000fffe03f */
[----:B------:R-:W-:Y:S01]  /*1930*/  QGMMA.64x32x32.F32.E4M3.E4M3 R92, gdesc[UR4], RZ, !UPT, gsb0 ;  /* 0x00600000045c79f3 */ /* 0x000fe2000c0008ff */
[----:B------:R-:W-:Y:S01]  /*1940*/  R2UR UR21, R3 ;  /* 0x00000000031572ca */ /* 0x000fe200000e0000 */
[----:B------:R-:W-:Y:S01]  /*1950*/  UIADD3 UR22, UR52, 0x200, URZ ;  /* 0x0000020034167890 */ /* 0x000fe2000fffe03f */
[----:B------:R-:W-:Y:S01]  /*1960*/  UMOV UR23, 0x80000020 ;  /* 0x8000002000177882 */ /* 0x000fe20000000000 */
[----:B------:R-:W-:Y:S01]  /*1970*/  UIADD3 UR26, UR52, 0x2, URZ ;  /* 0x00000002341a7890 */ /* 0x000fe2000fffe03f */
[----:B------:R-:W-:Y:S01]  /*1980*/  UMOV UR25, 0x80000020 ;  /* 0x8000002000197882 */ /* 0x000fe20000000000 */
[----:B------:R-:W-:Y:S01]  /*1990*/  UMOV UR27, 0x80000020 ;  /* 0x80000020001b7882 */ /* 0x000fe20000000000 */
[----:B------:R-:W-:Y:S01]  /*19a0*/  UIADD3 UR6, UR52, 0x82, URZ ;  /* 0x0000008234067890 */ /* 0x000fe2000fffe03f */
[----:B------:R-:W-:Y:S01]  /*19b0*/  UMOV UR5, UR25 ;  /* 0x0000001900057c82 */ /* 0x000fe20008000000 */
[----:B------:R-:W-:Y:S01]  /*19c0*/  UMOV UR7, 0x80000020 ;  /* 0x8000002000077882 */ /* 0x000fe20000000000 */
[----:B------:R-:W-:Y:S01]  /*19d0*/  UIADD3 UR30, UR52, 0x280, URZ ;  /* 0x00000280341e7890 */ /* 0x000fe2000fffe03f */
[----:B------:R-:W-:Y:S01]  /*19e0*/  UMOV UR29, 0x80000020 ;  /* 0x80000020001d7882 */ /* 0x000fe20000000000 */
        /* <DEDUP_REMOVED lines=10> */
[----:B------:R-:W-:-:S02]  /*1a90*/  WARPGROUP.DEPBAR.LE gsb0, 0x0 ;  /* 0x00008000000079c5 */ /* 0x000fc40000010000 */
[----:B------:R-:W-:-:S06]  /*1aa0*/  WARPGROUP.ARRIVE ;  /* 0x00000000000079c5 */ /* 0x000fcc0000000000 */
[----:B------:R-:W-:Y:S01]  /*1ab0*/  QGMMA.64x32x32.F32.E4M3.E4M3 R76, gdesc[UR8], RZ, !UPT, gsb0 ;  /* 0x00600000084c79f3 */ /* 0x000fe2000c0008ff */
[----:B------:R-:W-:Y:S01]  /*1ac0*/  UIADD3 UR10, UR52, 0x102, URZ ;  /* 0x00000102340a7890 */ /* 0x000fe2000fffe03f */
[----:B------:R-:W-:Y:S01]  /*1ad0*/  UMOV UR9, UR25 ;  /* 0x0000001900097c82 */ /* 0x000fe20008000000 */
[----:B------:R-:W-:Y:S01]  /*1ae0*/  UMOV UR11, 0x80000020 ;  /* 0x80000020000b7882 */ /* 0x000fe20000000000 */
[----:B------:R-:W-:Y:S02]  /*1af0*/  WARPGROUP.DEPBAR.LE gsb0, 0x0 ;  /* 0x00008000000079c5 */ /* 0x000fe40000010000 */
[----:B------:R-:W-:-:S06]  /*1b00*/  WARPGROUP.ARRIVE ;  /* 0x00000000000079c5 */ /* 0x000fcc0000000000 */
[----:B------:R-:W-:Y:S01]  /*1b10*/  QGMMA.64x32x32.F32.E4M3.E4M3 R60, gdesc[UR12], RZ, !UPT, gsb0 ;  /* 0x006000000c3c79f3 */ /* 0x000fe2000c0008ff */
[----:B------:R-:W-:-:S13]  /*1b20*/  R2UR UR12, R2 ;  /* 0x00000000020c72ca */ /* 0x000fda00000e0000 */
[----:B------:R-:W-:Y:S02]  /*1b30*/  UIADD3 UR24, UR12, 0x2, URZ ;  /* 0x000000020c187890 */ /* 0x000fe4000fffe03f */
[----:B------:R-:W-:Y:S02]  /*1b40*/  UIADD3 UR28, UR12, 0x200, URZ ;  /* 0x000002000c1c7890 */ /* 0x000fe4000fffe03f */
[----:B------:R-:W-:Y:S02]  /*1b50*/  UIADD3 UR32, UR12, 0x202, URZ ;  /* 0x000002020c207890 */ /* 0x000fe4000fffe03f */
[----:B------:R-:W-:Y:S01]  /*1b60*/  UIADD3 UR40, UR12, 0x400, URZ ;  /* 0x000004000c287890 */ /* 0x000fe2000fffe03f */
[----:B------:R-:W-:Y:S01]  /*1b70*/  UMOV UR4, UR24 ;  /* 0x0000001800047c82 */ /* 0x000fe20008000000 */
[----:B------:R-:W-:Y:S01]  /*1b80*/  UMOV UR8, UR24 ;  /* 0x0000001800087c82 */ /* 0x000fe20008000000 */
[----:B------:R-:W-:Y:S01]  /*1b90*/  UIADD3 UR44, UR12, 0x402, URZ ;  /* 0x000004020c2c7890 */ /* 0x000fe2000fffe03f */
[----:B------:R-:W-:-:S02]  /*1ba0*/  WARPGROUP.DEPBAR.LE gsb0, 0x0 ;  /* 0x00008000000079c5 */ /* 0x000fc40000010000 */
[----:B------:R-:W-:-:S06]  /*1bb0*/  WARPGROUP.ARRIVE ;  /* 0x00000000000079c5 */ /* 0x000fcc0000000000 */
[----:B------:R-:W-:Y:S03]  /*1bc0*/  QGMMA.64x32x32.F32.E4M3.E4M3 R44, gdesc[UR16], RZ, !UPT, gsb0 ;  /* 0x00600000102c79f3 */ /* 0x000fe6000c0008ff */
[----:B------:R-:W-:Y:S02]  /*1bd0*/  WARPGROUP.DEPBAR.LE gsb0, 0x0 ;  /* 0x00008000000079c5 */ /* 0x000fe40000010000 */
[----:B------:R-:W-:-:S06]  /*1be0*/  WARPGROUP.ARRIVE ;  /* 0x00000000000079c5 */ /* 0x000fcc0000000000 */
[----:B------:R-:W-:Y:S03]  /*1bf0*/  QGMMA.64x32x32.F32.E4M3.E4M3 R28, gdesc[UR20], RZ, !UPT, gsb0 ;  /* 0x00600000141c79f3 */ /* 0x000fe6000c0008ff */
[----:B------:R-:W-:Y:S02]  /*1c00*/  WARPGROUP.DEPBAR.LE gsb0, 0x0 ;  /* 0x00008000000079c5 */ /* 0x000fe40000010000 */
[----:B------:R-:W-:-:S06]  /*1c10*/  WARPGROUP.ARRIVE ;  /* 0x00000000000079c5 */ /* 0x000fcc0000000000 */
[----:B------:R-:W-:Y:S01]  /*1c20*/  QGMMA.64x32x32.F32.E4M3.E4M3 R92, gdesc[UR24], R92, gsb0 ;  /* 0x00600000185c79f3 */ /* 0x000fe2000800085c */
[----:B------:R-:W-:Y:S01]  /*1c30*/  UIADD3 UR26, UR52, 0x182, URZ ;  /* 0x00000182341a7890 */ /* 0x000fe2000fffe03f */
[----:B------:R-:W-:Y:S01]  /*1c40*/  UMOV UR27, 0x80000020 ;  /* 0x80000020001b7882 */ /* 0x000fe20000000000 */
[----:B------:R-:W-:Y:S02]  /*1c50*/  WARPGROUP.DEPBAR.LE gsb0, 0x0 ;  /* 0x00008000000079c5 */ /* 0x000fe40000010000 */
[----:B------:R-:W-:-:S06]  /*1c60*/  WARPGROUP.ARRIVE ;  /* 0x00000000000079c5 */ /* 0x000fcc0000000000 */
[----:B------:R-:W-:Y:S01]  /*1c70*/  QGMMA.64x32x32.F32.E4M3.E4M3 R76, gdesc[UR4], R76, gsb0 ;  /* 0x00600000044c79f3 */ /* 0x000fe2000800084c */
[----:B------:R-:W-:Y:S02]  /*1c80*/  UIADD3 UR4, UR52, 0x202, URZ ;  /* 0x0000020234047890 */ /* 0x000fe4000fffe03f */
[----:B------:R-:W-:Y:S01]  /*1c90*/  UIADD3 UR6, UR52, 0x300, URZ ;  /* 0x0000030034067890 */ /* 0x000fe2000fffe03f */
[----:B------:R-:W-:Y:S01]  /*1ca0*/  UMOV UR5, UR29 ;  /* 0x0000001d00057c82 */ /* 0x000fe20008000000 */
[----:B------:R-:W-:Y:S01]  /*1cb0*/  UMOV UR7, 0x80000020 ;  /* 0x8000002000077882 */ /* 0x000fe20000000000 */
[----:B------:R-:W-:Y:S02]  /*1cc0*/  WARPGROUP.DEPBAR.LE gsb0, 0x0 ;  /* 0x00008000000079c5 */ /* 0x000fe40000010000 */
[----:B------:R-:W-:-:S06]  /*1cd0*/  WARPGROUP.ARRIVE ;  /* 0x00000000000079c5 */ /* 0x000fcc0000000000 */
[----:B------:R-:W-:Y:S01]  /*1ce0*/  QGMMA.64x32x32.F32.E4M3.E4M3 R60, gdesc[UR8], R60, gsb0 ;  /* 0x00600000083c79f3 */ /* 0x000fe2000800083c */
[----:B------:R-:W-:Y:S01]  /*1cf0*/  UIADD3 UR10, UR52, 0x380, URZ ;  /* 0x00000380340a7890 */ /* 0x000fe2000fffe03f */
[----:B------:R-:W-:Y:S01]  /*1d00*/  UMOV UR8, UR28 ;  /* 0x0000001c00087c82 */ /* 0x000fe20008000000 */
[----:B------:R-:W-:Y:S01]  /*1d10*/  UMOV UR9, UR29 ;  /* 0x0000001d00097c82 */ /* 0x000fe20008000000 */
[----:B------:R-:W-:Y:S01]  /*1d20*/  UMOV UR11, 0x80000020 ;  /* 0x80000020000b7882 */ /* 0x000fe20000000000 */
[----:B------:R-:W-:Y:S02]  /*1d30*/  WARPGROUP.DEPBAR.LE gsb0, 0x0 ;  /* 0x00008000000079c5 */ /* 0x000fe40000010000 */
[----:B------:R-:W-:-:S06]  /*1d40*/  WARPGROUP.ARRIVE ;  /* 0x00000000000079c5 */ /* 0x000fcc0000000000 */
[----:B------:R-:W-:Y:S01]  /*1d50*/  QGMMA.64x32x32.F32.E4M3.E4M3 R44, gdesc[UR24], R44, gsb0 ;  /* 0x00600000182c79f3 */ /* 0x000fe2000800082c */
[----:B------:R-:W-:Y:S01]  /*1d60*/  UMOV UR26, UR4 ;  /* 0x00000004001a7c82 */ /* 0x000fe20008000000 */
[----:B------:R-:W-:Y:S01]  /*1d70*/  UMOV UR27, 0x80000020 ;  /* 0x80000020001b7882 */ /* 0x000fe20000000000 */
[----:B------:R-:W-:Y:S01]  /*1d80*/  UMOV UR4, UR28 ;  /* 0x0000001c00047c82 */ /* 0x000fe20008000000 */
[----:B------:R-:W-:Y:S02]  /*1d90*/  WARPGROUP.DEPBAR.LE gsb0, 0x0 ;  /* 0x00008000000079c5 */ /* 0x000fe40000010000 */
[----:B------:R-:W-:-:S06]  /*1da0*/  WARPGROUP.ARRIVE ;  /* 0x00000000000079c5 */ /* 0x000fcc0000000000 */
[----:B------:R-:W-:Y:S03]  /*1db0*/  QGMMA.64x32x32.F32.E4M3.E4M3 R28, gdesc[UR24], R28, gsb0 ;  /* 0x00600000181c79f3 */ /* 0x000fe6000800081c */
        /* <DEDUP_REMOVED lines=93> */
[----:B------:R-:W-:Y:S02]  /*2390*/  WARPGROUP.DEPBAR.LE gsb0, 0x0 ;  /* 0x00008000000079c5 */ /* 0x000fe40000010000 */
[----:B------:R-:W-:-:S06]  /*23a0*/  WARPGROUP.ARRIVE ;  /* 0x00000000000079c5 */ /* 0x000fcc0000000000 */
[----:B------:R-:W-:Y:S03]  /*23b0*/  QGMMA.64x32x32.F32.E4M3.E4M3 R60, gdesc[UR8], R60, gsb0 ;  /* 0x00600000083c79f3 */ /* 0x000fe6000800083c */
[----:B------:R-:W-:Y:S02]  /*23c0*/  WARPGROUP.DEPBAR.LE gsb0, 0x0 ;  /* 0x00008000000079c5 */ /* 0x000fe40000010000 */
[----:B------:R-:W-:-:S06]  /*23d0*/  WARPGROUP.ARRIVE ;  /* 0x00000000000079c5 */ /* 0x000fcc0000000000 */
[----:B------:R-:W-:Y:S01]  /*23e0*/  QGMMA.64x32x32.F32.E4M3.E4M3 R44, gdesc[UR44], R44, gsb0 ;  /* 0x006000002c2c79f3 */ /* 0x000fe2000800082c */
[----:B------:R-:W-:Y:S01]  /*23f0*/  UMOV UR46, UR4 ;  /* 0x00000004002e7c82 */ /* 0x000fe20008000000 */
[----:B------:R-:W-:Y:S01]  /*2400*/  UMOV UR47, 0x80000020 ;  /* 0x80000020002f7882 */ /* 0x000fe20000000000 */
[----:B------:R-:W-:Y:S02]  /*2410*/  WARPGROUP.DEPBAR.LE gsb0, 0x0 ;  /* 0x00008000000079c5 */ /* 0x000fe40000010000 */
[----:B------:R-:W-:-:S06]  /*2420*/  WARPGROUP.ARRIVE ;  /* 0x00000000000079c5 */ /* 0x000fcc0000000000 */
[----:B------:R-:W-:Y:S03]  /*2430*/  QGMMA.64x32x32.F32.E4M3.E4M3 R28, gdesc[UR44], R28, gsb0 ;  /* 0x006000002c1c79f3 */ /* 0x000fe6000800081c */
[----:B------:R-:W-:Y:S02]  /*2440*/  WARPGROUP.DEPBAR.LE gsb0, 0x0 ;  /* 0x00008000000079c5 */ /* 0x000fe40000010000 */
[----:B------:R-:W-:Y:S05]  /*2450*/  @!P0 BRA `(.L_x_3869) ;  /* 0x0000000000048947 */ /* 0x000fea0003800000 */
[----:B------:R-:W-:Y:S01]  /*2460*/  BPT.TRAP 0x1 ;  /* 0x000000040000795c */ /* 0x000fe20000300000 */
.L_x_3869:
[----:B------:R-:W-:Y:S01]  /*2470*/  LOP3.LUT R4, R17, 0xffffff80, RZ, 0xc0, !PT ;  /* 0xffffff8011047812 */ /* 0x000fe200078ec0ff */
[----:B------:R-:W-:Y:S01]  /*2480*/  IMAD.MOV.U32 R6, RZ, RZ, -0x2 ;  /* 0xfffffffeff067424 */ /* 0x000fe200078e00ff */
[----:B------:R-:W-:Y:S01]  /*2490*/  P2R R15, PR, RZ, 0x1 ;  /* 0x00000001ff0f7803 */ /* 0x000fe20000000000 */
[----:B------:R-:W-:Y:S01]  /*24a0*/  UIADD3 UR58, UR54, -0x2, URZ ;  /* 0xfffffffe363a7890 */ /* 0x000fe2000fffe03f */
[--C-:B------:R-:W-:Y:S01]  /*24b0*/  IMAD.MOV.U32 R113, RZ, RZ, R25.reuse ;  /* 0x000000ffff717224 */ /* 0x100fe200078e0019 */
[----:B------:R-:W-:Y:S01]  /*24c0*/  UIADD3 UR4, UR36, 0x33440, URZ ;  /* 0x0003344024047890 */ /* 0x000fe2000fffe03f */
[----:B------:R-:W-:Y:S01]  /*24d0*/  IMAD.IADD R4, R23, 0x1, -R4 ;  /* 0x0000000117047824 */ /* 0x000fe200078e0a04 */
[----:B------:R-:W-:Y:S01]  /*24e0*/  UISETP.GE.AND UP0, UPT, UR58, UR38, UPT ;  /* 0x000000263a00728c */ /* 0x000fe2000bf06270 */
[--C-:B------:R-:W-:Y:S01]  /*24f0*/  IMAD.MOV.U32 R112, RZ, RZ, R25.reuse ;  /* 0x000000ffff707224 */ /* 0x100fe200078e0019 */
[----:B------:R-:W-:Y:S01]  /*2500*/  UPRMT UR4, UR53, 0x654, UR4 ;  /* 0x0000065435047896 */ /* 0x000fe20008000004 */
[--C-:B------:R-:W-:Y:S01]  /*2510*/  IMAD.MOV.U32 R115, RZ, RZ, R25.reuse ;  /* 0x000000ffff737224 */ /* 0x100fe200078e0019 */
[----:B------:R-:W-:Y:S01]  /*2520*/  SHF.R.S32.HI R5, RZ, 0x1f, R4 ;  /* 0x0000001fff057819 */ /* 0x000fe20000011404 */
[----:B------:R-:W-:-:S02]  /*2530*/  IMAD.MOV.U32 R114, RZ, RZ, R25 ;  /* 0x000000ffff727224 */ /* 0x000fc400078e0019 */
[--C-:B------:R-:W-:Y:S01]  /*2540*/  IMAD.MOV.U32 R117, RZ, RZ, R25.reuse ;  /* 0x000000ffff757224 */ /* 0x100fe200078e0019 */
[----:B------:R-:W-:Y:S01]  /*2550*/  LEA.HI R5, R5, R4, RZ, 0x2 ;  /* 0x0000000405057211 */ /* 0x000fe200078f10ff */
[--C-:B------:R-:W-:Y:S02]  /*2560*/  IMAD.MOV.U32 R116, RZ, RZ, R25.reuse ;  /* 0x000000ffff747224 */ /* 0x100fe400078e0019 */
[----:B------:R-:W-:Y:S01]  /*2570*/  SYNCS.ARRIVE.TRANS64.RED.A1T0 RZ, [UR4], RZ ;  /* 0x000000ffffff79a7 */ /* 0x000fe20008100404 */
[----:B------:R-:W-:Y:S01]  /*2580*/  LOP3.LUT R5, R5, 0x7ffffffc, RZ, 0xc0, !PT ;  /* 0x7ffffffc05057812 */ /* 0x000fe200078ec0ff */
[--C-:B------:R-:W-:Y:S02]  /*2590*/  IMAD.MOV.U32 R119, RZ, RZ, R25.reuse ;  /* 0x000000ffff777224 */ /* 0x100fe400078e0019 */
[----:B------:R-:W-:Y:S02]  /*25a0*/  IMAD.MOV.U32 R118, RZ, RZ, R25 ;  /* 0x000000ffff767224 */ /* 0x000fe400078e0019 */
[----:B------:R-:W-:-:S02]  /*25b0*/  IMAD.IADD R5, R4, 0x1, -R5 ;  /* 0x0000000104057824 */ /* 0x000fc400078e0a05 */
[----:B------:R-:W-:Y:S01]  /*25c0*/  IMAD.U32 R4, RZ, RZ, UR54 ;  /* 0x00000036ff047e24 */ /* 0x000fe2000f8e00ff */
[----:B------:R-:W0:Y:S01]  /*25d0*/  S2UR UR54, SR_CgaCtaId ;  /* 0x00000000003679c3 */ /* 0x000e220000008800 */
[----:B------:R-:W-:-:S04]  /*25e0*/  IMAD R5, R5, R6, 0xa0 ;  /* 0x000000a005057424 */ /* 0x000fc800078e0206 */
[----:B------:R-:W-:Y:S01]  /*25f0*/  VIADD R5, R5, UR55 ;  /* 0x0000003705057c36 */ /* 0x000fe20008000000 */
[----:B------:R-:W-:-:S03]  /*2600*/  UMOV UR55, URZ ;  /* 0x0000003f00377c82 */ /* 0x000fc60008000000 */
        /* <DEDUP_REMOVED lines=68> */
[C---:B------:R-:W-:Y:S02]  /*2a50*/  ISETP.GT.AND P5, PT, R5.reuse, 0x49, PT ;  /* 0x000000490500780c */ /* 0x040fe40003fa4270 */
        /* <DEDUP_REMOVED lines=46> */
[C---:B------:R-:W-:Y:S02]  /*2d40*/  ISETP.GT.AND P0, PT, R5.reuse, 0x79, PT ;  /* 0x000000790500780c */ /* 0x040fe40003f04270 */
[----:B------:R-:W-:Y:S02]  /*2d50*/  FSEL R54, R54, -INF , P1 ;  /* 0xff80000036367808 */ /* 0x000fe40000800000 */
[----:B------:R-:W-:Y:S02]  /*2d60*/  ISETP.GT.AND P1, PT, R5, 0x88, PT ;  /* 0x000000880500780c */ /* 0x000fe40003f24270 */
[----:B------:R-:W-:Y:S02]  /*2d70*/  FSEL R7, R56, -INF , P6 ;  /* 0xff80000038077808 */ /* 0x000fe40003000000 */
[----:B------:R-:W-:Y:S02]  /*2d80*/  FMNMX.FTZ R4, R53, R4, !PT ;  /* 0x0000000435047209 */ /* 0x000fe40007810000 */
[----:B------:R-:W-:-:S02]  /*2d90*/  FSEL R44, R57, -INF , P0 ;  /* 0xff800000392c7808 */ /* 0x000fc40000000000 */
[----:B------:R-:W-:Y:S02]  /*2da0*/  ISETP.GT.AND P0, PT, R5, 0x81, PT ;  /* 0x000000810500780c */ /* 0x000fe40003f04270 */
[----:B------:R-:W-:Y:S02]  /*2db0*/  FSEL R47, R47, -INF , P5 ;  /* 0xff8000002f2f7808 */ /* 0x000fe40002800000 */
[----:B------:R-:W-:Y:S02]  /*2dc0*/  FSEL R68, R32, -INF , P1 ;  /* 0xff80000020447808 */ /* 0x000fe40000800000 */
[----:B------:R-:W-:Y:S02]  /*2dd0*/  P2R R13, PR, RZ, 0x2 ;  /* 0x00000002ff0d7803 */ /* 0x000fe40000000000 */
[----:B------:R-:W-:Y:S02]  /*2de0*/  ISETP.GT.AND P5, PT, R5, 0x80, PT ;  /* 0x000000800500780c */ /* 0x000fe40003fa4270 */
[----:B------:R-:W-:-:S02]  /*2df0*/  FMNMX.FTZ R9, R7, R4, !PT ;  /* 0x0000000407097209 */ /* 0x000fc40007810000 */
[----:B------:R-:W-:Y:S02]  /*2e00*/  ISETP.GT.AND P1, PT, R5, 0x79, PT ;  /* 0x000000790500780c */ /* 0x000fe40003f24270 */
[----:B------:R-:W-:Y:S02]  /*2e10*/  FSEL R61, R29, -INF , P0 ;  /* 0xff8000001d3d7808 */ /* 0x000fe40000000000 */
[----:B------:R-:W-:Y:S02]  /*2e20*/  P2R R14, PR, RZ, 0x1 ;  /* 0x00000001ff0e7803 */ /* 0x000fe40000000000 */
[----:B------:R-:W-:Y:S02]  /*2e30*/  ISETP.GT.AND P0, PT, R5, 0x80, PT ;  /* 0x000000800500780c */ /* 0x000fe40003f04270 */
[----:B------:R-:W-:Y:S02]  /*2e40*/  FSEL R64, R28, -INF , P5 ;  /* 0xff8000001c407808 */ /* 0x000fe40002800000 */
[----:B------:R-:W-:-:S02]  /*2e50*/  FMNMX.FTZ R9, R44, R9, !PT ;  /* 0x000000092c097209 */ /* 0x000fc40007810000 */
[----:B------:R-:W-:Y:S02]  /*2e60*/  FSEL R59, R59, -INF , P1 ;  /* 0xff8000003b3b7808 */ /* 0x000fe40000800000 */
[----:B------:R-:W-:Y:S02]  /*2e70*/  ISETP.NE.AND P1, PT, R13, RZ, PT ;  /* 0x000000ff0d00720c */ /* 0x000fe40003f25270 */
[----:B------:R-:W-:Y:S02]  /*2e80*/  FMNMX.FTZ R13, R94, R95, !PT ;  /* 0x0000005f5e0d7209 */ /* 0x000fe40007810000 */
[----:B------:R-:W-:Y:S02]  /*2e90*/  FSEL R30, R30, -INF , P0 ;  /* 0xff8000001e1e7808 */ /* 0x000fe40000000000 */
[----:B------:R-:W-:Y:S02]  /*2ea0*/  FMNMX.FTZ R4, R64, R9, !PT ;  /* 0x0000000940047209 */ /* 0x000fe40007810000 */
[----:B------:R-:W-:-:S02]  /*2eb0*/  ISETP.NE.AND P0, PT, R14, RZ, PT ;  /* 0x000000ff0e00720c */ /* 0x000fc40003f05270 */
[----:B------:R-:W-:Y:S02]  /*2ec0*/  FMNMX.FTZ R14, R98, R13, !PT ;  /* 0x0000000d620e7209 */ /* 0x000fe40007810000 */
[----:B------:R-:W-:Y:S02]  /*2ed0*/  FSEL R55, R55, -INF , P2 ;  /* 0xff80000037377808 */ /* 0x000fe40001000000 */
[----:B------:R-:W-:Y:S02]  /*2ee0*/  ISETP.GT.AND P2, PT, R5, 0x89, PT ;  /* 0x000000890500780c */ /* 0x000fe40003f44270 */
[----:B------:R-:W-:Y:S02]  /*2ef0*/  FMNMX.FTZ R9, R61, R4, !PT ;  /* 0x000000043d097209 */ /* 0x000fe40007810000 */
[----:B------:R-:W-:Y:S02]  /*2f00*/  FSEL R31, R31, -INF , P0 ;  /* 0xff8000001f1f7808 */ /* 0x000fe40000000000 */
[----:B------:R-:W-:-:S02]  /*2f10*/  ISETP.NE.AND P0, PT, R15, RZ, PT ;  /* 0x000000ff0f00720c */ /* 0x000fc40003f05270 */
[----:B------:R-:W-:Y:S02]  /*2f20*/  FMNMX.FTZ R15, R99, R14, !PT ;  /* 0x0000000e630f7209 */ /* 0x000fe40007810000 */
[----:B------:R-:W-:Y:S02]  /*2f30*/  FSEL R51, R51, -INF , P3 ;  /* 0xff80000033337808 */ /* 0x000fe40001800000 */
[----:B------:R-:W-:Y:S02]  /*2f40*/  FSEL R69, R33, -INF , P2 ;  /* 0xff80000021457808 */ /* 0x000fe40001000000 */
[----:B------:R-:W-:Y:S02]  /*2f50*/  FMNMX.FTZ R4, R68, R9, !PT ;  /* 0x0000000944047209 */ /* 0x000fe40007810000 */
[----:B------:R-:W-:Y:S02]  /*2f60*/  ISETP.GT.AND P3, PT, R5, 0x90, PT ;  /* 0x000000900500780c */ /* 0x000fe40003f64270 */
[----:B------:R-:W-:-:S02]  /*2f70*/  FMNMX.FTZ R18, R102, R15, !PT ;  /* 0x0000000f66127209 */ /* 0x000fc40007810000 */
[----:B------:R-:W-:Y:S02]  /*2f80*/  FSEL R50, R50, -INF , P4 ;  /* 0xff80000032327808 */ /* 0x000fe40002000000 */
[----:B------:R-:W-:Y:S02]  /*2f90*/  FSEL R72, R36, -INF , P3 ;  /* 0xff80000024487808 */ /* 0x000fe40001800000 */
[----:B------:R-:W-:Y:S02]  /*2fa0*/  FMNMX.FTZ R9, R69, R4, !PT ;  /* 0x0000000445097209 */ /* 0x000fe40007810000 */
[----:B------:R-:W-:Y:S02]  /*2fb0*/  ISETP.GT.AND P4, PT, R5, 0x91, PT ;  /* 0x000000910500780c */ /* 0x000fe40003f84270 */
[----:B------:R-:W-:Y:S02]  /*2fc0*/  FMNMX.FTZ R15, R103, R18, !PT ;  /* 0x00000012670f7209 */ /* 0x000fe40007810000 */
[----:B------:R-:W-:-:S02]  /*2fd0*/  FSEL R65, R37, -INF , P4 ;  /* 0xff80000025417808 */ /* 0x000fc40002000000 */
[----:B------:R-:W-:Y:S02]  /*2fe0*/  FMNMX.FTZ R4, R72, R9, !PT ;  /* 0x0000000948047209 */ /* 0x000fe40007810000 */
[----:B------:R-:W-:Y:S02]  /*2ff0*/  ISETP.GT.AND P5, PT, R5, 0x98, PT ;  /* 0x000000980500780c */ /* 0x000fe40003fa4270 */
[----:B------:R-:W-:Y:S02]  /*3000*/  FMNMX.FTZ R18, R106, R15, !PT ;  /* 0x0000000f6a127209 */ /* 0x000fe40007810000 */
[----:B------:R-:W-:Y:S02]  /*3010*/  FSEL R57, R40, -INF , P5 ;  /* 0xff80000028397808 */ /* 0x000fe40002800000 */
[----:B------:R-:W-:Y:S02]  /*3020*/  FMNMX.FTZ R4, R65, R4, !PT ;  /* 0x0000000441047209 */ /* 0x000fe40007810000 */
[----:B------:R-:W-:-:S02]  /*3030*/  ISETP.GT.AND P6, PT, R5, 0x99, PT ;  /* 0x000000990500780c */ /* 0x000fc40003fc4270 */
[----:B------:R-:W-:Y:S02]  /*3040*/  FMNMX.FTZ R17, R107, R18, !PT ;  /* 0x000000126b117209 */ /* 0x000fe40007810000 */
[----:B------:R-:W-:Y:S02]  /*3050*/  FSEL R56, R41, -INF , P6 ;  /* 0xff80000029387808 */ /* 0x000fe40003000000 */
[----:B------:R-:W-:Y:S02]  /*3060*/  FMNMX.FTZ R9, R57, R4, !PT ;  /* 0x0000000439097209 */ /* 0x000fe40007810000 */
[----:B------:R-:W-:Y:S02]  /*3070*/  FMNMX.FTZ R18, R78, R17, !PT ;  /* 0x000000114e127209 */ /* 0x000fe40007810000 */
[----:B------:R-:W-:Y:S02]  /*3080*/  FMNMX.FTZ R9, R56, R9, !PT ;  /* 0x0000000938097209 */ /* 0x000fe40007810000 */
[----:B------:R-:W-:-:S02]  /*3090*/  FMNMX.FTZ R19, R79, R18, !PT ;  /* 0x000000124f137209 */ /* 0x000fc40007810000 */
[----:B------:R-:W-:Y:S01]  /*30a0*/  P2R R10, PR, RZ, 0x8 ;  /* 0x00000008ff0a7803 */ /* 0x000fe20000000000 */
[----:B------:R-:W1:Y:S01]  /*30b0*/  SHFL.BFLY PT, R4, R9, 0x2, 0x1f ;  /* 0x0c401f0009047f89 */ /* 0x000e6200000e0000 */
[----:B------:R-:W-:Y:S02]  /*30c0*/  FMNMX.FTZ R20, R82, R19, !PT ;  /* 0x0000001352147209 */ /* 0x000fe40007810000 */
[----:B------:R-:W-:Y:S02]  /*30d0*/  P2R R12, PR, RZ, 0x4 ;  /* 0x00000004ff0c7803 */ /* 0x000fe40000000000 */
[----:B------:R-:W-:Y:S02]  /*30e0*/  FMNMX.FTZ R19, R83, R20, !PT ;  /* 0x0000001453137209 */ /* 0x000fe40007810000 */
[----:B------:R-:W-:Y:S02]  /*30f0*/  ISETP.GT.AND P2, PT, R5, 0x78, PT ;  /* 0x000000780500780c */ /* 0x000fe40003f44270 */
[----:B------:R-:W-:-:S02]  /*3100*/  FMNMX.FTZ R20, R86, R19, !PT ;  /* 0x0000001356147209 */ /* 0x000fc40007810000 */
[----:B------:R-:W-:Y:S02]  /*3110*/  FSEL R58, R58, -INF , P2 ;  /* 0xff8000003a3a7808 */ /* 0x000fe40001000000 */
[----:B------:R-:W-:Y:S02]  /*3120*/  FMNMX.FTZ R21, R87, R20, !PT ;  /* 0x0000001457157209 */ /* 0x000fe40007810000 */
[----:B------:R-:W-:Y:S02]  /*3130*/  ISETP.NE.AND P2, PT, R12, RZ, PT ;  /* 0x000000ff0c00720c */ /* 0x000fe40003f45270 */
[----:B------:R-:W-:-:S04]  /*3140*/  FMNMX.FTZ R22, R90, R21, !PT ;  /* 0x000000155a167209 */ /* 0x000fc80007810000 */
[----:B------:R-:W-:Y:S02]  /*3150*/  FMNMX.FTZ R21, R91, R22, !PT ;  /* 0x000000165b157209 */ /* 0x000fe40007810000 */
[----:B-1----:R-:W-:Y:S02]  /*3160*/  FMNMX.FTZ R6, R9, R4, !PT ;  /* 0x0000000409067209 */ /* 0x002fe40007810000 */
[----:B------:R-:W-:-:S03]  /*3170*/  FMNMX.FTZ R22, R62, R21, !PT ;  /* 0x000000153e167209 */ /* 0x000fc60007810000 */
[----:B------:R-:W1:Y:S01]  /*3180*/  SHFL.BFLY PT, R11, R6, 0x1, 0x1f ;  /* 0x0c201f00060b7f89 */ /* 0x000e6200000e0000 */
[----:B------:R-:W-:-:S04]  /*3190*/  FMNMX.FTZ R29, R63, R22, !PT ;  /* 0x000000163f1d7209 */ /* 0x000fc80007810000 */
[----:B------:R-:W-:-:S04]  /*31a0*/  FMNMX.FTZ R28, R66, R29, !PT ;  /* 0x0000001d421c7209 */ /* 0x000fc80007810000 */
[----:B------:R-:W-:-:S04]  /*31b0*/  FMNMX.FTZ R29, R67, R28, !PT ;  /* 0x0000001c431d7209 */ /* 0x000fc80007810000 */
[----:B------:R-:W-:-:S04]  /*31c0*/  FMNMX.FTZ R28, R70, R29, !PT ;  /* 0x0000001d461c7209 */ /* 0x000fc80007810000 */
[----:B------:R-:W-:-:S04]  /*31d0*/  FMNMX.FTZ R29, R71, R28, !PT ;  /* 0x0000001c471d7209 */ /* 0x000fc80007810000 */
[----:B------:R-:W-:Y:S02]  /*31e0*/  FMNMX.FTZ R28, R74, R29, !PT ;  /* 0x0000001d4a1c7209 */ /* 0x000fe40007810000 */
[----:B-1----:R-:W-:Y:S01]  /*31f0*/  FMNMX.FTZ R4, R6, R11, !PT ;  /* 0x0000000b06047209 */ /* 0x002fe20007810000 */
[----:B------:R-:W-:Y:S01]  /*3200*/  IMAD.U32 R11, RZ, RZ, UR37 ;  /* 0x00000025ff0b7e24 */ /* 0x000fe2000f8e00ff */
[----:B------:R-:W-:Y:S02]  /*3210*/  FMNMX.FTZ R29, R75, R28, !PT ;  /* 0x0000001c4b1d7209 */ /* 0x000fe40007810000 */
[C---:B------:R-:W-:Y:S01]  /*3220*/  FSETP.NEU.FTZ.AND P3, PT, R4.reuse, -INF , PT ;  /* 0xff8000000400780b */ /* 0x040fe20003f7d000 */
[----:B------:R-:W-:Y:S01]  /*3230*/  FFMA.FTZ R8, R4, R11, -8 ;  /* 0xc100000004087423 */ /* 0x000fe2000001000b */
[----:B------:R-:W-:-:S04]  /*3240*/  FMNMX.FTZ R28, R46, R29, !PT ;  /* 0x0000001d2e1c7209 */ /* 0x000fc80007810000 */
[----:B------:R-:W-:Y:S02]  /*3250*/  FMNMX.FTZ R29, R47, R28, !PT ;  /* 0x0000001c2f1d7209 */ /* 0x000fe40007810000 */
[----:B------:R-:W-:Y:S02]  /*3260*/  FSEL R111, R8, RZ, P3 ;  /* 0x000000ff086f7208 */ /* 0x000fe40001800000 */
[----:B------:R-:W-:Y:S02]  /*3270*/  FMNMX.FTZ R28, R50, R29, !PT ;  /* 0x0000001d321c7209 */ /* 0x000fe40007810000 */
[----:B------:R-:W-:Y:S01]  /*3280*/  ISETP.NE.AND P3, PT, R10, RZ, PT ;  /* 0x000000ff0a00720c */ /* 0x000fe20003f65270 */
[--C-:B------:R-:W-:Y:S01]  /*3290*/  FFMA.FTZ R36, R27, UR37, -R111.reuse ;  /* 0x000000251b247c23 */ /* 0x100fe2000801086f */
[----:B------:R-:W-:Y:S01]  /*32a0*/  FMNMX.FTZ R27, R51, R28, !PT ;  /* 0x0000001c331b7209 */ /* 0x000fe20007810000 */
[--C-:B------:R-:W-:Y:S01]  /*32b0*/  FFMA.FTZ R14, R76, UR37, -R111.reuse ;  /* 0x000000254c0e7c23 */ /* 0x100fe2000801086f */
[--C-:B------:R-:W-:Y:S01]  /*32c0*/  FFMA.FTZ R77, R77, UR37, -R111.reuse ;  /* 0x000000254d4d7c23 */ /* 0x100fe2000801086f */
[----:B------:R1:W-:Y:S01]  /*32d0*/  MUFU.EX2 R29, R36 ;  /* 0x00000024001d7308 */ /* 0x0003e20000000800 */
[----:B------:R-:W-:Y:S01]  /*32e0*/  FMNMX.FTZ R28, R54, R27, !PT ;  /* 0x0000001b361c7209 */ /* 0x000fe20007810000 */
[--C-:B------:R-:W-:Y:S01]  /*32f0*/  FFMA.FTZ R80, R80, UR37, -R111.reuse ;  /* 0x0000002550507c23 */ /* 0x100fe2000801086f */
[----:B------:R-:W-:Y:S01]  /*3300*/  FSEL R76, R34, -INF , P1 ;  /* 0xff800000224c7808 */ /* 0x000fe20000800000 */
[--C-:B------:R-:W-:Y:S01]  /*3310*/  FFMA.FTZ R40, R73, UR37, -R111.reuse ;  /* 0x0000002549287c23 */ /* 0x100fe2000801086f */
[----:B------:R-:W-:Y:S01]  /*3320*/  FMNMX.FTZ R33, R55, R28, !PT ;  /* 0x0000001c37217209 */ /* 0x000fe20007810000 */
[--C-:B------:R-:W-:Y:S01]  /*3330*/  FFMA.FTZ R18, R81, UR37, -R111.reuse ;  /* 0x0000002551127c23 */ /* 0x100fe2000801086f */
[----:B------:R-:W-:Y:S01]  /*3340*/  FSEL R73, R38, -INF , P3 ;  /* 0xff80000026497808 */ /* 0x000fe20001800000 */
[----:B------:R2:W-:Y:S01]  /*3350*/  MUFU.EX2 R15, R77 ;  /* 0x0000004d000f7308 */ /* 0x0005e20000000800 */
[----:B------:R-:W-:Y:S01]  /*3360*/  FMNMX.FTZ R32, R58, R33, !PT ;  /* 0x000000213a207209 */ /* 0x000fe20007810000 */
[--C-:B------:R-:W-:Y:S01]  /*3370*/  FFMA.FTZ R84, R84, UR37, -R111.reuse ;  /* 0x0000002554547c23 */ /* 0x100fe2000801086f */
[----:B------:R-:W-:Y:S01]  /*3380*/  FSEL R81, R42, -INF , P5 ;  /* 0xff8000002a517808 */ /* 0x000fe20002800000 */
[--C-:B------:R-:W-:Y:S01]  /*3390*/  FFMA.FTZ R60, R60, UR37, -R111.reuse ;  /* 0x000000253c3c7c23 */ /* 0x100fe2000801086f */
[----:B------:R-:W-:Y:S01]  /*33a0*/  FMNMX.FTZ R33, R59, R32, !PT ;  /* 0x000000203b217209 */ /* 0x000fe20007810000 */
[--C-:B------:R-:W-:Y:S01]  /*33b0*/  FFMA.FTZ R38, R53, UR37, -R111.reuse ;  /* 0x0000002535267c23 */ /* 0x100fe2000801086f */
[--C-:B------:R-:W-:Y:S01]  /*33c0*/  FFMA.FTZ R5, R92, UR37, -R111.reuse ;  /* 0x000000255c057c23 */ /* 0x100fe2000801086f */
[----:B------:R3:W-:Y:S01]  /*33d0*/  MUFU.EX2 R17, R80 ;  /* 0x0000005000117308 */ /* 0x0007e20000000800 */
[----:B-1----:R-:W-:Y:S01]  /*33e0*/  FMNMX.FTZ R36, R30, R33, !PT ;  /* 0x000000211e247209 */ /* 0x002fe20007810000 */
[--C-:B------:R-:W-:Y:S01]  /*33f0*/  FFMA.FTZ R6, R93, UR37, -R111.reuse ;  /* 0x000000255d067c23 */ /* 0x100fe2000801086f */
[----:B--2---:R-:W-:Y:S01]  /*3400*/  FSEL R77, R35, -INF , P2 ;  /* 0xff800000234d7808 */ /* 0x004fe20001000000 */
[--C-:B------:R-:W-:Y:S01]  /*3410*/  FFMA.FTZ R53, R56, UR37, -R111.reuse ;  /* 0x0000002538357c23 */ /* 0x100fe2000801086f */
[----:B------:R-:W-:Y:S01]  /*3420*/  FMNMX.FTZ R33, R31, R36, !PT ;  /* 0x000000241f217209 */ /* 0x000fe20007810000 */
[--C-:B------:R-:W-:Y:S01]  /*3430*/  FFMA.FTZ R8, R96, UR37, -R111.reuse ;  /* 0x0000002560087c23 */ /* 0x100fe2000801086f */
[--C-:B------:R-:W-:Y:S01]  /*3440*/  FFMA.FTZ R9, R97, UR37, -R111.reuse ;  /* 0x0000002561097c23 */ /* 0x100fe2000801086f */
[----:B------:R1:W-:Y:S01]  /*3450*/  MUFU.EX2 R19, R84 ;  /* 0x0000005400137308 */ /* 0x0003e20000000800 */
[----:B------:R-:W-:Y:S01]  /*3460*/  FMNMX.FTZ R34, R76, R33, !PT ;  /* 0x000000214c227209 */ /* 0x000fe20007810000 */
[--C-:B------:R-:W-:Y:S01]  /*3470*/  FFMA.FTZ R10, R100, UR37, -R111.reuse ;  /* 0x00000025640a7c23 */ /* 0x100fe2000801086f */
[----:B---3--:R-:W-:Y:S01]  /*3480*/  FSEL R80, R39, -INF , P4 ;  /* 0xff80000027507808 */ /* 0x008fe20002000000 */
[--C-:B------:R-:W-:Y:S01]  /*3490*/  FFMA.FTZ R39, R49, UR37, -R111.reuse ;  /* 0x0000002531277c23 */ /* 0x100fe2000801086f */
[----:B------:R-:W-:Y:S01]  /*34a0*/  FMNMX.FTZ R34, R77, R34, !PT ;  /* 0x000000224d227209 */ /* 0x000fe20007810000 */
[--C-:B------:R-:W-:Y:S01]  /*34b0*/  FFMA.FTZ R11, R101, UR37, -R111.reuse ;  /* 0x00000025650b7c23 */ /* 0x100fe2000801086f */
[--C-:B------:R-:W-:Y:S01]  /*34c0*/  FFMA.FTZ R12, R104, UR37, -R111.reuse ;  /* 0x00000025680c7c23 */ /* 0x100fe2000801086f */
[----:B------:R2:W-:Y:S01]  /*34d0*/  MUFU.EX2 R33, R40 ;  /* 0x0000002800217308 */ /* 0x0005e20000000800 */
[----:B------:R-:W-:Y:S01]  /*34e0*/  FMNMX.FTZ R35, R73, R34, !PT ;  /* 0x0000002249237209 */ /* 0x000fe20007810000 */
[--C-:B------:R-:W-:Y:S01]  /*34f0*/  FFMA.FTZ R20, R85, UR37, -R111.reuse ;  /* 0x0000002555147c23 */ /* 0x100fe2000801086f */
[----:B-1----:R-:W-:Y:S01]  /*3500*/  FSEL R84, R43, -INF , P6 ;  /* 0xff8000002b547808 */ /* 0x002fe20003000000 */
[--C-:B------:R-:W-:Y:S01]  /*3510*/  FFMA.FTZ R43, R61, UR37, -R111.reuse ;  /* 0x000000253d2b7c23 */ /* 0x100fe2000801086f */
[----:B------:R-:W-:Y:S01]  /*3520*/  FMNMX.FTZ R36, R80, R35, !PT ;  /* 0x0000002350247209 */ /* 0x000fe20007810000 */
[--C-:B------:R-:W-:Y:S01]  /*3530*/  FFMA.FTZ R105, R105, UR37, -R111.reuse ;  /* 0x0000002569697c23 */ /* 0x100fe2000801086f */
[--C-:B------:R-:W-:Y:S01]  /*3540*/  FFMA.FTZ R35, R45, UR37, -R111.reuse ;  /* 0x000000252d237c23 */ /* 0x100fe2000801086f */
[----:B------:R1:W-:Y:S01]  /*3550*/  MUFU.EX2 R34, R60 ;  /* 0x0000003c00227308 */ /* 0x0003e20000000800 */
[----:B------:R-:W-:Y:S01]  /*3560*/  FMNMX.FTZ R37, R81, R36, !PT ;  /* 0x0000002451257209 */ /* 0x000fe20007810000 */
[--C-:B--2---:R-:W-:Y:S01]  /*3570*/  FFMA.FTZ R40, R7, UR37, -R111.reuse ;  /* 0x0000002507287c23 */ /* 0x104fe2000801086f */
[--C-:B------:R-:W-:Y:S01]  /*3580*/  FFMA.FTZ R7, R44, UR37, -R111.reuse ;  /* 0x000000252c077c23 */ /* 0x100fe2000801086f */
[--C-:B------:R-:W-:Y:S01]  /*3590*/  FFMA.FTZ R36, R48, UR37, -R111.reuse ;  /* 0x0000002530247c23 */ /* 0x100fe2000801086f */
[----:B------:R-:W-:Y:S01]  /*35a0*/  FMNMX.FTZ R41, R84, R37, !PT ;  /* 0x0000002554297209 */ /* 0x000fe20007810000 */
[--C-:B------:R-:W-:Y:S01]  /*35b0*/  FFMA.FTZ R37, R52, UR37, -R111.reuse ;  /* 0x0000002534257c23 */ /* 0x100fe2000801086f */
[--C-:B------:R-:W-:Y:S01]  /*35c0*/  FFMA.FTZ R48, R72, UR37, -R111.reuse ;  /* 0x0000002548307c23 */ /* 0x100fe2000801086f */
[----:B------:R-:W-:Y:S01]  /*35d0*/  MUFU.EX2 R5, R5 ;  /* 0x0000000500057308 */ /* 0x000fe20000000800 */
[----:B-1----:R-:W-:Y:S01]  /*35e0*/  IMAD.U32 R60, RZ, RZ, UR37 ;  /* 0x00000025ff3c7e24 */ /* 0x002fe2000f8e00ff */
[----:B------:R-:W1:Y:S01]  /*35f0*/  SHFL.BFLY PT, R42, R41, 0x2, 0x1f ;  /* 0x0c401f00292a7f89 */ /* 0x000e6200000e0000 */
        /* <DEDUP_REMOVED lines=11> */
[----:B------:R-:W-:-:S02]  /*36b0*/  IMAD.MOV.U32 R89, RZ, RZ, R25 ;  /* 0x000000ffff597224 */ /* 0x000fc400078e0019 */
[----:B------:R-:W-:Y:S01]  /*36c0*/  MUFU.EX2 R8, R8 ;  /* 0x0000000800087308 */ /* 0x000fe20000000800 */
[--C-:B------:R-:W-:Y:S02]  /*36d0*/  IMAD.MOV.U32 R93, RZ, RZ, R25.reuse ;  /* 0x000000ffff5d7224 */ /* 0x100fe400078e0019 */
[--C-:B------:R-:W-:Y:S02]  /*36e0*/  IMAD.MOV.U32 R92, RZ, RZ, R25.reuse ;  /* 0x000000ffff5c7224 */ /* 0x100fe400078e0019 */
[--C-:B------:R-:W-:Y:S02]  /*36f0*/  IMAD.MOV.U32 R97, RZ, RZ, R25.reuse ;  /* 0x000000ffff617224 */ /* 0x100fe400078e0019 */
[--C-:B------:R-:W-:Y:S01]  /*3700*/  IMAD.MOV.U32 R96, RZ, RZ, R25.reuse ;  /* 0x000000ffff607224 */ /* 0x100fe200078e0019 */
[----:B------:R-:W2:Y:S01]  /*3710*/  MUFU.EX2 R9, R9 ;  /* 0x0000000900097308 */ /* 0x000ea20000000800 */
[----:B------:R-:W-:Y:S01]  /*3720*/  IMAD.MOV.U32 R101, RZ, RZ, R25 ;  /* 0x000000ffff657224 */ /* 0x000fe200078e0019 */
[----:B-1----:R-:W-:Y:S01]  /*3730*/  FMNMX.FTZ R49, R41, R42, !PT ;  /* 0x0000002a29317209 */ /* 0x002fe20007810000 */
[----:B------:R-:W-:Y:S01]  /*3740*/  FFMA.FTZ R42, R64, UR37, -R111 ;  /* 0x00000025402a7c23 */ /* 0x000fe2000801086f */
[----:B------:R-:W-:-:S02]  /*3750*/  IMAD.MOV.U32 R100, RZ, RZ, R25 ;  /* 0x000000ffff647224 */ /* 0x000fc400078e0019 */
[--C-:B------:R-:W-:Y:S01]  /*3760*/  IMAD.MOV.U32 R104, RZ, RZ, R25.reuse ;  /* 0x000000ffff687224 */ /* 0x100fe200078e0019 */
[----:B------:R-:W1:Y:S01]  /*3770*/  SHFL.BFLY PT, R52, R49, 0x1, 0x1f ;  /* 0x0c201f0031347f89 */ /* 0x000e6200000e0000 */
[----:B------:R1:W-:Y:S01]  /*3780*/  MUFU.EX2 R41, R7 ;  /* 0x0000000700297308 */ /* 0x0003e20000000800 */
[--C-:B------:R-:W-:Y:S02]  /*3790*/  IMAD.MOV.U32 R109, RZ, RZ, R25.reuse ;  /* 0x000000ffff6d7224 */ /* 0x100fe400078e0019 */
[----:B------:R-:W-:-:S05]  /*37a0*/  IMAD.MOV.U32 R110, RZ, RZ, R25 ;  /* 0x000000ffff6e7224 */ /* 0x000fca00078e0019 */
[----:B------:R-:W3:Y:S01]  /*37b0*/  MUFU.EX2 R10, R10 ;  /* 0x0000000a000a7308 */ /* 0x000ee20000000800 */
[----:B--2---:R-:W-:-:S04]  /*37c0*/  F2FP.SATFINITE.E4M3.F32.PACK_AB_MERGE_C R200, R9, R8, RZ ;  /* 0x0000000809c8723e */ /* 0x004fc800048070ff */
[----:B------:R-:W-:-:S03]  /*37d0*/  F2FP.SATFINITE.E4M3.F32.PACK_AB_MERGE_C R200, R6, R5, R200 ;  /* 0x0000000506c8723e */ /* 0x000fc600048070c8 */
[----:B------:R-:W2:Y:S01]  /*37e0*/  MUFU.EX2 R11, R11 ;  /* 0x0000000b000b7308 */ /* 0x000ea20000000800 */
[----:B-1----:R-:W-:Y:S01]  /*37f0*/  FMNMX.FTZ R7, R49, R52, !PT ;  /* 0x0000003431077209 */ /* 0x002fe20007810000 */
[--C-:B------:R-:W-:Y:S01]  /*3800*/  FFMA.FTZ R52, R57, UR37, -R111.reuse ;  /* 0x0000002539347c23 */ /* 0x100fe2000801086f */
[----:B------:R-:W-:-:S05]  /*3810*/  FFMA.FTZ R49, R65, UR37, -R111 ;  /* 0x0000002541317c23 */ /* 0x000fca000801086f */
[----:B------:R-:W1:Y:S01]  /*3820*/  MUFU.EX2 R12, R12 ;  /* 0x0000000c000c7308 */ /* 0x000e620000000800 */
[C---:B------:R-:W-:Y:S01]  /*3830*/  FSETP.NEU.FTZ.AND P1, PT, R7.reuse, -INF , PT ;  /* 0xff8000000700780b */ /* 0x040fe20003f3d000 */
[----:B------:R-:W-:Y:S01]  /*3840*/  FFMA.FTZ R57, R7, R60, -8 ;  /* 0xc100000007397423 */ /* 0x000fe2000001003c */
[----:B------:R-:W-:-:S04]  /*3850*/  IMAD.MOV.U32 R111, RZ, RZ, R25 ;  /* 0x000000ffff6f7224 */ /* 0x000fc800078e0019 */
[----:B------:R-:W-:Y:S01]  /*3860*/  FSEL R72, R57, RZ, P1 ;  /* 0x000000ff39487208 */ /* 0x000fe20000800000 */
[----:B------:R-:W-:Y:S01]  /*3870*/  MUFU.EX2 R13, R105 ;  /* 0x00000069000d7308 */ /* 0x000fe20000000800 */
        /* <DEDUP_REMOVED lines=9> */
[----:B------:R-:W-:Y:S01]  /*3910*/  FFMA.FTZ R65, R79, UR37, -R72 ;  /* 0x000000254f417c23 */ /* 0x000fe20008010848 */
[----:B------:R-:W-:Y:S01]  /*3920*/  FADD.FTZ R79, R5, R6 ;  /* 0x00000006054f7221 */ /* 0x000fe20000010000 */
[--C-:B------:R-:W-:Y:S01]  /*3930*/  FFMA.FTZ R107, R107, UR37, -R72.reuse ;  /* 0x000000256b6b7c23 */ /* 0x100fe20008010848 */
[--C-:B------:R-:W-:Y:S01]  /*3940*/  FFMA.FTZ R64, R78, UR37, -R72.reuse ;  /* 0x000000254e407c23 */ /* 0x100fe20008010848 */
[--C-:B------:R-:W-:Y:S01]  /*3950*/  FFMA.FTZ R68, R86, UR37, -R72.reuse ;  /* 0x0000002556447c23 */ /* 0x100fe20008010848 */
[----:B------:R-:W-:Y:S01]  /*3960*/  FADD.FTZ R78, R8, R79 ;  /* 0x0000004f084e7221 */ /* 0x000fe20000010000 */
[----:B------:R-:W4:Y:S01]  /*3970*/  MUFU.EX2 R57, R57 ;  /* 0x0000003900397308 */ /* 0x000f220000000800 */
[--C-:B------:R-:W-:Y:S01]  /*3980*/  FFMA.FTZ R82, R82, UR37, -R72.reuse ;  /* 0x0000002552527c23 */ /* 0x100fe20008010848 */
[----:B------:R-:W-:Y:S01]  /*3990*/  FFMA.FTZ R83, R83, UR37, -R72 ;  /* 0x0000002553537c23 */ /* 0x000fe20008010848 */
[----:B------:R-:W-:Y:S01]  /*39a0*/  FADD.FTZ R79, R9, R78 ;  /* 0x0000004e094f7221 */ /* 0x000fe20000010000 */
[--C-:B------:R-:W-:Y:S01]  /*39b0*/  FFMA.FTZ R69, R87, UR37, -R72.reuse ;  /* 0x0000002557457c23 */ /* 0x100fe20008010848 */
[--C-:B------:R-:W-:Y:S01]  /*39c0*/  FFMA.FTZ R90, R90, UR37, -R72.reuse ;  /* 0x000000255a5a7c23 */ /* 0x100fe20008010848 */
[--C-:B------:R-:W-:Y:S01]  /*39d0*/  FFMA.FTZ R91, R91, UR37, -R72.reuse ;  /* 0x000000255b5b7c23 */ /* 0x100fe20008010848 */
[----:B---3--:R-:W-:Y:S01]  /*39e0*/  FADD.FTZ R78, R10, R79 ;  /* 0x0000004f0a4e7221 */ /* 0x008fe20000010000 */
[----:B------:R-:W3:Y:S01]  /*39f0*/  MUFU.EX2 R98, R98 ;  /* 0x0000006200627308 */ /* 0x000ee20000000800 */
[--C-:B------:R-:W-:Y:S01]  /*3a00*/  FFMA.FTZ R62, R62, UR37, -R72.reuse ;  /* 0x000000253e3e7c23 */ /* 0x100fe20008010848 */
[----:B------:R-:W-:Y:S01]  /*3a10*/  FFMA.FTZ R63, R63, UR37, -R72 ;  /* 0x000000253f3f7c23 */ /* 0x000fe20008010848 */
[----:B--2---:R-:W-:Y:S01]  /*3a20*/  FADD.FTZ R79, R11, R78 ;  /* 0x0000004e0b4f7221 */ /* 0x004fe20000010000 */
[--C-:B------:R-:W-:Y:S01]  /*3a30*/  FFMA.FTZ R66, R66, UR37, -R72.reuse ;  /* 0x0000002542427c23 */ /* 0x100fe20008010848 */
[--C-:B------:R-:W-:Y:S01]  /*3a40*/  FFMA.FTZ R67, R67, UR37, -R72.reuse ;  /* 0x0000002543437c23 */ /* 0x100fe20008010848 */
[--C-:B------:R-:W-:Y:S01]  /*3a50*/  FFMA.FTZ R70, R70, UR37, -R72.reuse ;  /* 0x0000002546467c23 */ /* 0x100fe20008010848 */
[----:B-1----:R-:W-:Y:S01]  /*3a60*/  FADD.FTZ R78, R12, R79 ;  /* 0x0000004f0c4e7221 */ /* 0x002fe20000010000 */
[----:B------:R-:W1:Y:S01]  /*3a70*/  MUFU.EX2 R99, R99 ;  /* 0x0000006300637308 */ /* 0x000e620000000800 */
[----:B----4-:R-:W-:Y:S01]  /*3a80*/  FADD.FTZ R85, R56, R57 ;  /* 0x0000003938557221 */ /* 0x010fe20000010000 */
[----:B------:R-:W-:Y:S01]  /*3a90*/  FFMA.FTZ R71, R71, UR37, -R72 ;  /* 0x0000002547477c23 */ /* 0x000fe20008010848 */
[----:B------:R-:W-:Y:S01]  /*3aa0*/  FADD.FTZ R79, R13, R78 ;  /* 0x0000004e0d4f7221 */ /* 0x000fe20000010000 */
[--C-:B------:R-:W-:Y:S01]  /*3ab0*/  FFMA.FTZ R74, R74, UR37, -R72.reuse ;  /* 0x000000254a4a7c23 */ /* 0x100fe20008010848 */
[--C-:B------:R-:W-:Y:S01]  /*3ac0*/  FFMA.FTZ R75, R75, UR37, -R72.reuse ;  /* 0x000000254b4b7c23 */ /* 0x100fe20008010848 */
[--C-:B------:R-:W-:Y:S01]  /*3ad0*/  FFMA.FTZ R46, R46, UR37, -R72.reuse ;  /* 0x000000252e2e7c23 */ /* 0x100fe20008010848 */
[--C-:B------:R-:W-:Y:S01]  /*3ae0*/  FFMA.FTZ R47, R47, UR37, -R72.reuse ;  /* 0x000000252f2f7c23 */ /* 0x100fe20008010848 */
[----:B------:R-:W2:Y:S01]  /*3af0*/  MUFU.EX2 R60, R60 ;  /* 0x0000003c003c7308 */ /* 0x000ea20000000800 */
[----:B---3--:R-:W-:Y:S01]  /*3b00*/  FADD.FTZ R86, R98, R85 ;  /* 0x0000005562567221 */ /* 0x008fe20000010000 */
[--C-:B------:R-:W-:Y:S01]  /*3b10*/  FFMA.FTZ R50, R50, UR37, -R72.reuse ;  /* 0x0000002532327c23 */ /* 0x100fe20008010848 */
[--C-:B------:R-:W-:Y:S01]  /*3b20*/  FFMA.FTZ R51, R51, UR37, -R72.reuse ;  /* 0x0000002533337c23 */ /* 0x100fe20008010848 */
[--C-:B------:R-:W-:Y:S01]  /*3b30*/  FFMA.FTZ R54, R54, UR37, -R72.reuse ;  /* 0x0000002536367c23 */ /* 0x100fe20008010848 */
[--C-:B------:R-:W-:Y:S01]  /*3b40*/  FFMA.FTZ R55, R55, UR37, -R72.reuse ;  /* 0x0000002537377c23 */ /* 0x100fe20008010848 */
[--C-:B------:R-:W-:Y:S01]  /*3b50*/  FFMA.FTZ R58, R58, UR37, -R72.reuse ;  /* 0x000000253a3a7c23 */ /* 0x100fe20008010848 */
[----:B------:R-:W-:Y:S01]  /*3b60*/  FFMA.FTZ R59, R59, UR37, -R72 ;  /* 0x000000253b3b7c23 */ /* 0x000fe20008010848 */
[----:B------:R-:W3:Y:S01]  /*3b70*/  MUFU.EX2 R61, R61 ;  /* 0x0000003d003d7308 */ /* 0x000ee20000000800 */
[----:B-1----:R-:W-:Y:S01]  /*3b80*/  FADD.FTZ R85, R99, R86 ;  /* 0x0000005663557221 */ /* 0x002fe20000010000 */
[--C-:B------:R-:W-:Y:S01]  /*3b90*/  FFMA.FTZ R30, R30, UR37, -R72.reuse ;  /* 0x000000251e1e7c23 */ /* 0x100fe20008010848 */
[--C-:B------:R-:W-:Y:S01]  /*3ba0*/  FFMA.FTZ R31, R31, UR37, -R72.reuse ;  /* 0x000000251f1f7c23 */ /* 0x100fe20008010848 */
[--C-:B------:R-:W-:Y:S01]  /*3bb0*/  FFMA.FTZ R76, R76, UR37, -R72.reuse ;  /* 0x000000254c4c7c23 */ /* 0x100fe20008010848 */
[--C-:B------:R-:W-:Y:S01]  /*3bc0*/  FFMA.FTZ R77, R77, UR37, -R72.reuse ;  /* 0x000000254d4d7c23 */ /* 0x100fe20008010848 */
[--C-:B------:R-:W-:Y:S01]  /*3bd0*/  FFMA.FTZ R73, R73, UR37, -R72.reuse ;  /* 0x0000002549497c23 */ /* 0x100fe20008010848 */
[--C-:B------:R-:W-:Y:S01]  /*3be0*/  FFMA.FTZ R80, R80, UR37, -R72.reuse ;  /* 0x0000002550507c23 */ /* 0x100fe20008010848 */
[----:B------:R-:W1:Y:S01]  /*3bf0*/  MUFU.EX2 R106, R106 ;  /* 0x0000006a006a7308 */ /* 0x000e620000000800 */
[----:B--2---:R-:W-:Y:S01]  /*3c00*/  FADD.FTZ R86, R60, R85 ;  /* 0x000000553c567221 */ /* 0x004fe20000010000 */
[--C-:B------:R-:W-:Y:S01]  /*3c10*/  FFMA.FTZ R81, R81, UR37, -R72.reuse ;  /* 0x0000002551517c23 */ /* 0x100fe20008010848 */
[----:B------:R-:W-:Y:S01]  /*3c20*/  FFMA.FTZ R72, R84, UR37, -R72 ;  /* 0x0000002554487c23 */ /* 0x000fe20008010848 */
[----:B------:R-:W-:Y:S01]  /*3c30*/  F2FP.SATFINITE.E4M3.F32.PACK_AB_MERGE_C R202, R13, R12, RZ ;  /* 0x0000000c0dca723e */ /* 0x000fe200048070ff */
[--C-:B------:R-:W-:Y:S01]  /*3c40*/  IMAD.MOV.U32 R87, RZ, RZ, R25.reuse ;  /* 0x000000ffff577224 */ /* 0x100fe200078e0019 */
[----:B------:R-:W-:Y:S01]  /*3c50*/  F2FP.SATFINITE.E4M3.F32.PACK_AB_MERGE_C R98, R99, R98, RZ ;  /* 0x000000626362723e */ /* 0x000fe200048070ff */
[--C-:B------:R-:W-:Y:S01]  /*3c60*/  IMAD.MOV.U32 R95, RZ, RZ, R25.reuse ;  /* 0x000000ffff5f7224 */ /* 0x100fe200078e0019 */
[----:B------:R-:W2:Y:S01]  /*3c70*/  MUFU.EX2 R107, R107 ;  /* 0x0000006b006b7308 */ /* 0x000ea20000000800 */
[----:B---3--:R-:W-:Y:S01]  /*3c80*/  FADD.FTZ R85, R61, R86 ;  /* 0x000000563d557221 */ /* 0x008fe20000010000 */
[----:B------:R-:W-:Y:S01]  /*3c90*/  F2FP.SATFINITE.E4M3.F32.PACK_AB_MERGE_C R202, R11, R10, R202 ;  /* 0x0000000a0bca723e */ /* 0x000fe200048070ca */
[--C-:B------:R-:W-:Y:S01]  /*3ca0*/  IMAD.MOV.U32 R94, RZ, RZ, R25.reuse ;  /* 0x000000ffff5e7224 */ /* 0x100fe200078e0019 */
[----:B------:R-:W-:Y:S01]  /*3cb0*/  F2FP.SATFINITE.E4M3.F32.PACK_AB_MERGE_C R201, R57, R56, R98 ;  /* 0x0000003839c9723e */ /* 0x000fe20004807062 */
[----:B------:R-:W-:-:S02]  /*3cc0*/  IMAD.MOV.U32 R57, RZ, RZ, R25 ;  /* 0x000000ffff397224 */ /* 0x000fc400078e0019 */
[----:B------:R-:W-:Y:S01]  /*3cd0*/  IMAD.MOV.U32 R56, RZ, RZ, R25 ;  /* 0x000000ffff387224 */ /* 0x000fe200078e0019 */
[----:B------:R-:W3:Y:S01]  /*3ce0*/  MUFU.EX2 R14, R14 ;  /* 0x0000000e000e7308 */ /* 0x000ee20000000800 */
[----:B-1----:R-:W-:Y:S01]  /*3cf0*/  FADD.FTZ R86, R106, R85 ;  /* 0x000000556a567221 */ /* 0x002fe20000010000 */
[--C-:B------:R-:W-:Y:S02]  /*3d00*/  IMAD.MOV.U32 R99, RZ, RZ, R25.reuse ;  /* 0x000000ffff637224 */ /* 0x100fe400078e0019 */
[--C-:B------:R-:W-:Y:S02]  /*3d10*/  IMAD.MOV.U32 R98, RZ, RZ, R25.reuse ;  /* 0x000000ffff627224 */ /* 0x100fe400078e0019 */
[--C-:B------:R-:W-:Y:S02]  /*3d20*/  IMAD.MOV.U32 R103, RZ, RZ, R25.reuse ;  /* 0x000000ffff677224 */ /* 0x100fe400078e0019 */
[----:B------:R-:W1:Y:S01]  /*3d30*/  MUFU.EX2 R64, R64 ;  /* 0x0000004000407308 */ /* 0x000e620000000800 */
[C---:B--2---:R-:W-:Y:S01]  /*3d40*/  FADD.FTZ R85, R107.reuse, R86 ;  /* 0x000000566b557221 */ /* 0x044fe20000010000 */
[----:B------:R-:W-:Y:S01]  /*3d50*/  F2FP.SATFINITE.E4M3.F32.PACK_AB_MERGE_C R106, R107, R106, RZ ;  /* 0x0000006a6b6a723e */ /* 0x000fe200048070ff */
[----:B------:R-:W-:-:S02]  /*3d60*/  IMAD.MOV.U32 R102, RZ, RZ, R25 ;  /* 0x000000ffff667224 */ /* 0x000fc400078e0019 */
[--C-:B------:R-:W-:Y:S01]  /*3d70*/  IMAD.MOV.U32 R105, RZ, RZ, R25.reuse ;  /* 0x000000ffff697224 */ /* 0x100fe200078e0019 */
[----:B------:R-:W-:Y:S01]  /*3d80*/  F2FP.SATFINITE.E4M3.F32.PACK_AB_MERGE_C R203, R61, R60, R106 ;  /* 0x0000003c3dcb723e */ /* 0x000fe2000480706a */
[----:B------:R-:W-:Y:S01]  /*3d90*/  IMAD.MOV.U32 R61, RZ, RZ, R25 ;  /* 0x000000ffff3d7224 */ /* 0x000fe200078e0019 */
[----:B------:R-:W2:Y:S01]  /*3da0*/  MUFU.EX2 R65, R65 ;  /* 0x0000004100417308 */ /* 0x000ea20000000800 */
[----:B---3--:R-:W-:Y:S01]  /*3db0*/  FADD.FTZ R78, R14, R79 ;  /* 0x0000004f0e4e7221 */ /* 0x008fe20000010000 */
[--C-:B------:R-:W-:Y:S02]  /*3dc0*/  IMAD.MOV.U32 R60, RZ, RZ, R25.reuse ;  /* 0x000000ffff3c7224 */ /* 0x100fe400078e0019 */
[--C-:B------:R-:W-:Y:S02]  /*3dd0*/  IMAD.MOV.U32 R107, RZ, RZ, R25.reuse ;  /* 0x000000ffff6b7224 */ /* 0x100fe400078e0019 */
[----:B------:R-:W-:Y:S01]  /*3de0*/  FADD.FTZ R78, R15, R78 ;  /* 0x0000004e0f4e7221 */ /* 0x000fe20000010000 */
[----:B------:R-:W-:Y:S01]  /*3df0*/  IMAD.MOV.U32 R106, RZ, RZ, R25 ;  /* 0x000000ffff6a7224 */ /* 0x000fe200078e0019 */
[----:B------:R-:W3:Y:S01]  /*3e00*/  MUFU.EX2 R82, R82 ;  /* 0x0000005200527308 */ /* 0x000ee20000000800 */
[----:B-1----:R-:W-:Y:S01]  /*3e10*/  FADD.FTZ R86, R64, R85 ;  /* 0x0000005540567221 */ /* 0x002fe20000010000 */
[----:B------:R-:W-:-:S06]  /*3e20*/  FADD.FTZ R85, R17, R78 ;  /* 0x0000004e11557221 */ /* 0x000fcc0000010000 */
[----:B------:R-:W1:Y:S01]  /*3e30*/  MUFU.EX2 R18, R18 ;  /* 0x0000001200127308 */ /* 0x000e620000000800 */
[----:B--2---:R-:W-:-:S07]  /*3e40*/  FADD.FTZ R79, R65, R86 ;  /* 0x00000056414f7221 */ /* 0x004fce0000010000 */
[----:B------:R-:W2:Y:S01]  /*3e50*/  MUFU.EX2 R83, R83 ;  /* 0x0000005300537308 */ /* 0x000ea20000000800 */
[----:B---3--:R-:W-:-:S07]  /*3e60*/  FADD.FTZ R78, R82, R79 ;  /* 0x0000004f524e7221 */ /* 0x008fce0000010000 */
[----:B------:R-:W3:Y:S01]  /*3e70*/  MUFU.EX2 R68, R68 ;  /* 0x0000004400447308 */ /* 0x000ee20000000800 */
[C---:B-1----:R-:W-:Y:S01]  /*3e80*/  FADD.FTZ R86, R18.reuse, R85 ;  /* 0x0000005512567221 */ /* 0x042fe20000010000 */
[----:B------:R-:W-:-:S03]  /*3e90*/  F2FP.SATFINITE.E4M3.F32.PACK_AB_MERGE_C R204, R18, R17, RZ ;  /* 0x0000001112cc723e */ /* 0x000fc600048070ff */
[----:B------:R-:W-:Y:S01]  /*3ea0*/  FADD.FTZ R85, R19, R86 ;  /* 0x0000005613557221 */ /* 0x000fe20000010000 */
[----:B------:R-:W-:Y:S02]  /*3eb0*/  F2FP.SATFINITE.E4M3.F32.PACK_AB_MERGE_C R204, R15, R14, R204 ;  /* 0x0000000e0fcc723e */ /* 0x000fe400048070cc */
[----:B------:R-:W1:Y:S01]  /*3ec0*/  MUFU.EX2 R20, R20 ;  /* 0x0000001400147308 */ /* 0x000e620000000800 */
[C---:B--2---:R-:W-:Y:S01]  /*3ed0*/  FADD.FTZ R79, R83.reuse, R78 ;  /* 0x0000004e534f7221 */ /* 0x044fe20000010000 */
[----:B------:R-:W-:Y:S01]  /*3ee0*/  F2FP.SATFINITE.E4M3.F32.PACK_AB_MERGE_C R82, R83, R82, RZ ;  /* 0x000000525352723e */ /* 0x000fe200048070ff */
[----:B------:R-:W-:-:S03]  /*3ef0*/  IMAD.MOV.U32 R83, RZ, RZ, R25 ;  /* 0x000000ffff537224 */ /* 0x000fc600078e0019 */
[----:B------:R-:W-:Y:S01]  /*3f00*/  F2FP.SATFINITE.E4M3.F32.PACK_AB_MERGE_C R205, R65, R64, R82 ;  /* 0x0000004041cd723e */ /* 0x000fe20004807052 */
[----:B------:R-:W-:Y:S01]  /*3f10*/  IMAD.MOV.U32 R65, RZ, RZ, R25 ;  /* 0x000000ffff417224 */ /* 0x000fe200078e0019 */
[----:B------:R-:W2:Y:S01]  /*3f20*/  MUFU.EX2 R69, R69 ;  /* 0x0000004500457308 */ /* 0x000ea20000000800 */
[----:B---3--:R-:W-:Y:S01]  /*3f30*/  FADD.FTZ R78, R68, R79 ;  /* 0x0000004f444e7221 */ /* 0x008fe20000010000 */
[--C-:B------:R-:W-:Y:S02]  /*3f40*/  IMAD.MOV.U32 R64, RZ, RZ, R25.reuse ;  /* 0x000000ffff407224 */ /* 0x100fe400078e0019 */
[----:B------:R-:W-:-:S04]  /*3f50*/  IMAD.MOV.U32 R82, RZ, RZ, R25 ;  /* 0x000000ffff527224 */ /* 0x000fc800078e0019 */
[----:B------:R3:W4:Y:S01]  /*3f60*/  MUFU.EX2 R21, R88 ;  /* 0x0000005800157308 */ /* 0x0007220000000800 */
[----:B-1----:R-:W-:-:S07]  /*3f70*/  FADD.FTZ R86, R20, R85 ;  /* 0x0000005514567221 */ /* 0x002fce0000010000 */
[----:B------:R-:W1:Y:S01]  /*3f80*/  MUFU.EX2 R90, R90 ;  /* 0x0000005a005a7308 */ /* 0x000e620000000800 */
[----:B--2---:R-:W-:Y:S01]  /*3f90*/  FADD.FTZ R79, R69, R78 ;  /* 0x0000004e454f7221 */ /* 0x004fe20000010000 */
[----:B---3--:R-:W-:-:S06]  /*3fa0*/  IMAD.MOV.U32 R88, RZ, RZ, R25 ;  /* 0x000000ffff587224 */ /* 0x008fcc00078e0019 */
[----:B------:R-:W2:Y:S01]  /*3fb0*/  MUFU.EX2 R22, R22 ;  /* 0x0000001600167308 */ /* 0x000ea20000000800 */
[----:B----4-:R-:W-:Y:S01]  /*3fc0*/  FADD.FTZ R85, R21, R86 ;  /* 0x0000005615557221 */ /* 0x010fe20000010000 */
[----:B------:R-:W-:-:S06]  /*3fd0*/  IMAD.MOV.U32 R86, RZ, RZ, R25 ;  /* 0x000000ffff567224 */ /* 0x000fcc00078e0019 */
[----:B------:R-:W3:Y:S01]  /*3fe0*/  MUFU.EX2 R91, R91 ;  /* 0x0000005b005b7308 */ /* 0x000ee20000000800 */
[----:B-1----:R-:W-:-:S07]  /*3ff0*/  FADD.FTZ R78, R90, R79 ;  /* 0x0000004f5a4e7221 */ /* 0x002fce0000010000 */
[----:B------:R-:W1:Y:S01]  /*4000*/  MUFU.EX2 R23, R23 ;  /* 0x0000001700177308 */ /* 0x000e620000000800 */
[C---:B--2---:R-:W-:Y:S01]  /*4010*/  FADD.FTZ R84, R22.reuse, R85 ;  /* 0x0000005516547221 */ /* 0x044fe20000010000 */
[----:B------:R-:W-:Y:S01]  /*4020*/  F2FP.SATFINITE.E4M3.F32.PACK_AB_MERGE_C R21, R22, R21, RZ ;  /* 0x000000151615723e */ /* 0x000fe200048070ff */
[----:B------:R-:W-:-:S03]  /*4030*/  IMAD.MOV.U32 R85, RZ, RZ, R25 ;  /* 0x000000ffff557224 */ /* 0x000fc600078e0019 */
[----:B------:R-:W-:Y:S02]  /*4040*/  F2FP.SATFINITE.E4M3.F32.PACK_AB_MERGE_C R206, R20, R19, R21 ;  /* 0x0000001314ce723e */ /* 0x000fe40004807015 */
[----:B------:R-:W2:Y:S01]  /*4050*/  MUFU.EX2 R62, R62 ;  /* 0x0000003e003e7308 */ /* 0x000ea20000000800 */
[C---:B---3--:R-:W-:Y:S01]  /*4060*/  FADD.FTZ R9, R91.reuse, R78 ;  /* 0x0000004e5b097221 */ /* 0x048fe20000010000 */
[----:B------:R-:W-:Y:S01]  /*4070*/  F2FP.SATFINITE.E4M3.F32.PACK_AB_MERGE_C R90, R91, R90, RZ ;  /* 0x0000005a5b5a723e */ /* 0x000fe200048070ff */
[--C-:B------:R-:W-:Y:S02]  /*4080*/  IMAD.MOV.U32 R78, RZ, RZ, R25.reuse ;  /* 0x000000ffff4e7224 */ /* 0x100fe400078e0019 */
[--C-:B------:R-:W-:Y:S01]  /*4090*/  IMAD.MOV.U32 R91, RZ, RZ, R25.reuse ;  /* 0x000000ffff5b7224 */ /* 0x100fe200078e0019 */
[----:B------:R-:W-:Y:S01]  /*40a0*/  F2FP.SATFINITE.E4M3.F32.PACK_AB_MERGE_C R207, R69, R68, R90 ;  /* 0x0000004445cf723e */ /* 0x000fe2000480705a */
[--C-:B------:R-:W-:Y:S01]  /*40b0*/  IMAD.MOV.U32 R69, RZ, RZ, R25.reuse ;  /* 0x000000ffff457224 */ /* 0x100fe200078e0019 */
[----:B------:R-:W3:Y:S01]  /*40c0*/  MUFU.EX2 R24, R24 ;  /* 0x0000001800187308 */ /* 0x000ee20000000800 */
[----:B-1----:R-:W-:Y:S01]  /*40d0*/  FADD.FTZ R79, R23, R84 ;  /* 0x00000054174f7221 */ /* 0x002fe20000010000 */
[----:B------:R-:W-:-:S02]  /*40e0*/  IMAD.MOV.U32 R68, RZ, RZ, R25 ;  /* 0x000000ffff447224 */ /* 0x000fc400078e0019 */
[--C-:B------:R-:W-:Y:S02]  /*40f0*/  IMAD.MOV.U32 R84, RZ, RZ, R25.reuse ;  /* 0x000000ffff547224 */ /* 0x100fe400078e0019 */
[----:B------:R-:W-:Y:S02]  /*4100*/  IMAD.MOV.U32 R90, RZ, RZ, R25 ;  /* 0x000000ffff5a7224 */ /* 0x000fe400078e0019 */
[----:B------:R-:W1:Y:S01]  /*4110*/  MUFU.EX2 R63, R63 ;  /* 0x0000003f003f7308 */ /* 0x000e620000000800 */
[----:B--2---:R-:W-:-:S07]  /*4120*/  FADD.FTZ R8, R62, R9 ;  /* 0x000000093e087221 */ /* 0x004fce0000010000 */
[----:B------:R-:W2:Y:S01]  /*4130*/  MUFU.EX2 R26, R26 ;  /* 0x0000001a001a7308 */ /* 0x000ea20000000800 */
[----:B---3--:R-:W-:-:S07]  /*4140*/  FADD.FTZ R79, R24, R79 ;  /* 0x0000004f184f7221 */ /* 0x008fce0000010000 */
[----:B------:R-:W3:Y:S01]  /*4150*/  MUFU.EX2 R66, R66 ;  /* 0x0000004200427308 */ /* 0x000ee20000000800 */
[----:B-1----:R-:W-:-:S07]  /*4160*/  FADD.FTZ R9, R63, R8 ;  /* 0x000000083f097221 */ /* 0x002fce0000010000 */
[----:B------:R-:W1:Y:S01]  /*4170*/  MUFU.EX2 R67, R67 ;  /* 0x0000004300437308 */ /* 0x000e620000000800 */
[----:B--2---:R-:W-:Y:S01]  /*4180*/  FADD.FTZ R8, R26, R79 ;  /* 0x0000004f1a087221 */ /* 0x004fe20000010000 */
[C---:B------:R-:W-:Y:S01]  /*4190*/  F2FP.SATFINITE.E4M3.F32.PACK_AB_MERGE_C R26, R29.reuse, R26, RZ ;  /* 0x0000001a1d1a723e */ /* 0x040fe200048070ff */
[--C-:B------:R-:W-:Y:S02]  /*41a0*/  IMAD.MOV.U32 R79, RZ, RZ, R25.reuse ;  /* 0x000000ffff4f7224 */ /* 0x100fe400078e0019 */
[----:B------:R-:W-:Y:S01]  /*41b0*/  FADD.FTZ R8, R29, R8 ;  /* 0x000000081d087221 */ /* 0x000fe20000010000 */
[----:B------:R-:W-:Y:S01]  /*41c0*/  F2FP.SATFINITE.E4M3.F32.PACK_AB_MERGE_C R208, R24, R23, R26 ;  /* 0x0000001718d0723e */ /* 0x000fe2000480701a */
[----:B------:R-:W-:Y:S01]  /*41d0*/  IMAD.MOV.U32 R24, RZ, RZ, R25 ;  /* 0x000000ffff187224 */ /* 0x000fe200078e0019 */
[----:B------:R2:W4:Y:S01]  /*41e0*/  MUFU.EX2 R27, R108 ;  /* 0x0000006c001b7308 */ /* 0x0005220000000800 */
[----:B---3--:R-:W-:Y:S01]  /*41f0*/  FADD.FTZ R12, R66, R9 ;  /* 0x00000009420c7221 */ /* 0x008fe20000010000 */
[----:B------:R-:W-:-:S02]  /*4200*/  IMAD.MOV.U32 R26, RZ, RZ, R25 ;  /* 0x000000ffff1a7224 */ /* 0x000fc400078e0019 */
[----:B------:R-:W-:-:S04]  /*4210*/  IMAD.MOV.U32 R29, RZ, RZ, R25 ;  /* 0x000000ffff1d7224 */ /* 0x000fc800078e0019 */
[----:B------:R-:W3:Y:S01]  /*4220*/  MUFU.EX2 R70, R70 ;  /* 0x0000004600467308 */ /* 0x000ee20000000800 */
[C---:B-1----:R-:W-:Y:S01]  /*4230*/  FADD.FTZ R9, R67.reuse, R12 ;  /* 0x0000000c43097221 */ /* 0x042fe20000010000 */
[----:B------:R-:W-:Y:S01]  /*4240*/  F2FP.SATFINITE.E4M3.F32.PACK_AB_MERGE_C R66, R67, R66, RZ ;  /* 0x000000424342723e */ /* 0x000fe200048070ff */
[--C-:B------:R-:W-:Y:S02]  /*4250*/  IMAD.MOV.U32 R67, RZ, RZ, R25.reuse ;  /* 0x000000ffff437224 */ /* 0x100fe400078e0019 */
[--C-:B--2---:R-:W-:Y:S01]  /*4260*/  IMAD.MOV.U32 R108, RZ, RZ, R25.reuse ;  /* 0x000000ffff6c7224 */ /* 0x104fe200078e0019 */
[----:B------:R-:W-:Y:S01]  /*4270*/  F2FP.SATFINITE.E4M3.F32.PACK_AB_MERGE_C R209, R63, R62, R66 ;  /* 0x0000003e3fd1723e */ /* 0x000fe20004807042 */
[--C-:B------:R-:W-:Y:S01]  /*4280*/  IMAD.MOV.U32 R63, RZ, RZ, R25.reuse ;  /* 0x000000ffff3f7224 */ /* 0x100fe200078e0019 */
[----:B------:R-:W1:Y:S01]  /*4290*/  MUFU.EX2 R28, R28 ;  /* 0x0000001c001c7308 */ /* 0x000e620000000800 */
[----:B----4-:R-:W-:Y:S01]  /*42a0*/  FADD.FTZ R13, R27, R8 ;  /* 0x000000081b0d7221 */ /* 0x010fe20000010000 */
[----:B------:R-:W-:-:S02]  /*42b0*/  IMAD.MOV.U32 R62, RZ, RZ, R25 ;  /* 0x000000ffff3e7224 */ /* 0x000fc400078e0019 */
[----:B------:R-:W-:-:S04]  /*42c0*/  IMAD.MOV.U32 R66, RZ, RZ, R25 ;  /* 0x000000ffff427224 */ /* 0x000fc800078e0019 */
[----:B------:R-:W2:Y:S01]  /*42d0*/  MUFU.EX2 R71, R71 ;  /* 0x0000004700477308 */ /* 0x000ea20000000800 */
[----:B---3--:R-:W-:-:S07]  /*42e0*/  FADD.FTZ R8, R70, R9 ;  /* 0x0000000946087221 */ /* 0x008fce0000010000 */
[----:B------:R-:W3:Y:S01]  /*42f0*/  MUFU.EX2 R32, R32 ;  /* 0x0000002000207308 */ /* 0x000ee20000000800 */
[----:B-1----:R-:W-:-:S07]  /*4300*/  FADD.FTZ R13, R28, R13 ;  /* 0x0000000d1c0d7221 */ /* 0x002fce0000010000 */
[----:B------:R-:W1:Y:S01]  /*4310*/  MUFU.EX2 R74, R74 ;  /* 0x0000004a004a7308 */ /* 0x000e620000000800 */
[----:B--2---:R-:W-:-:S07]  /*4320*/  FADD.FTZ R9, R71, R8 ;  /* 0x0000000847097221 */ /* 0x004fce0000010000 */
[----:B------:R-:W2:Y:S01]  /*4330*/  MUFU.EX2 R75, R75 ;  /* 0x0000004b004b7308 */ /* 0x000ea20000000800 */
[----:B---3--:R-:W-:Y:S01]  /*4340*/  FADD.FTZ R8, R32, R13 ;  /* 0x0000000d20087221 */ /* 0x008fe20000010000 */
[----:B------:R-:W-:-:S03]  /*4350*/  F2FP.SATFINITE.E4M3.F32.PACK_AB_MERGE_C R32, R33, R32, RZ ;  /* 0x000000202120723e */ /* 0x000fc600048070ff */
[----:B------:R-:W-:Y:S01]  /*4360*/  FADD.FTZ R33, R33, R8 ;  /* 0x0000000821217221 */ /* 0x000fe20000010000 */
[----:B------:R-:W-:Y:S01]  /*4370*/  F2FP.SATFINITE.E4M3.F32.PACK_AB_MERGE_C R210, R28, R27, R32 ;  /* 0x0000001b1cd2723e */ /* 0x000fe20004807020 */
[----:B------:R-:W-:Y:S01]  /*4380*/  IMAD.MOV.U32 R27, RZ, RZ, R25 ;  /* 0x000000ffff1b7224 */ /* 0x000fe200078e0019 */
[----:B------:R-:W3:Y:S01]  /*4390*/  MUFU.EX2 R46, R46 ;  /* 0x0000002e002e7308 */ /* 0x000ee20000000800 */
[----:B-1----:R-:W-:Y:S01]  /*43a0*/  FADD.FTZ R6, R74, R9 ;  /* 0x000000094a067221 */ /* 0x002fe20000010000 */
[--C-:B------:R-:W-:Y:S02]  /*43b0*/  IMAD.MOV.U32 R28, RZ, RZ, R25.reuse ;  /* 0x000000ffff1c7224 */ /* 0x100fe400078e0019 */
[----:B------:R-:W-:-:S04]  /*43c0*/  IMAD.MOV.U32 R32, RZ, RZ, R25 ;  /* 0x000000ffff207224 */ /* 0x000fc800078e0019 */
[----:B------:R-:W1:Y:S01]  /*43d0*/  MUFU.EX2 R35, R35 ;  /* 0x0000002300237308 */ /* 0x000e620000000800 */
[C---:B--2---:R-:W-:Y:S01]  /*43e0*/  F2FP.SATFINITE.E4M3.F32.PACK_AB_MERGE_C R74, R75.reuse, R74, RZ ;  /* 0x0000004a4b4a723e */ /* 0x044fe200048070ff */
[----:B------:R-:W-:Y:S01]  /*43f0*/  FADD.FTZ R75, R75, R6 ;  /* 0x000000064b4b7221 */ /* 0x000fe20000010000 */
[----:B------:R-:W-:Y:S01]  /*4400*/  FADD.FTZ R6, R34, R33 ;  /* 0x0000002122067221 */ /* 0x000fe20000010000 */
[--C-:B------:R-:W-:Y:S01]  /*4410*/  IMAD.MOV.U32 R33, RZ, RZ, R25.reuse ;  /* 0x000000ffff217224 */ /* 0x100fe200078e0019 */
[----:B------:R-:W-:Y:S01]  /*4420*/  F2FP.SATFINITE.E4M3.F32.PACK_AB_MERGE_C R211, R71, R70, R74 ;  /* 0x0000004647d3723e */ /* 0x000fe2000480704a */
[----:B------:R-:W-:Y:S02]  /*4430*/  IMAD.MOV.U32 R71, RZ, RZ, R25 ;  /* 0x000000ffff477224 */ /* 0x000fe400078e0019 */
[----:B------:R-:W2:Y:S01]  /*4440*/  MUFU.EX2 R47, R47 ;  /* 0x0000002f002f7308 */ /* 0x000ea20000000800 */
[----:B---3--:R-:W-:Y:S01]  /*4450*/  FADD.FTZ R8, R46, R75 ;  /* 0x0000004b2e087221 */ /* 0x008fe20000010000 */
[----:B------:R-:W-:-:S02]  /*4460*/  IMAD.MOV.U32 R70, RZ, RZ, R25 ;  /* 0x000000ffff467224 */ /* 0x000fc400078e0019 */
[--C-:B------:R-:W-:Y:S02]  /*4470*/  IMAD.MOV.U32 R75, RZ, RZ, R25.reuse ;  /* 0x000000ffff4b7224 */ /* 0x100fe400078e0019 */
[----:B------:R-:W-:Y:S02]  /*4480*/  IMAD.MOV.U32 R74, RZ, RZ, R25 ;  /* 0x000000ffff4a7224 */ /* 0x000fe400078e0019 */
[----:B------:R-:W3:Y:S01]  /*4490*/  MUFU.EX2 R36, R36 ;  /* 0x0000002400247308 */ /* 0x000ee20000000800 */
[----:B-1----:R-:W-:-:S07]  /*44a0*/  FADD.FTZ R5, R35, R6 ;  /* 0x0000000623057221 */ /* 0x002fce0000010000 */
[----:B------:R-:W1:Y:S01]  /*44b0*/  MUFU.EX2 R50, R50 ;  /* 0x0000003200327308 */ /* 0x000e620000000800 */
[----:B--2---:R-:W-:-:S07]  /*44c0*/  FADD.FTZ R9, R47, R8 ;  /* 0x000000082f097221 */ /* 0x004fce0000010000 */
[----:B------:R-:W2:Y:S01]  /*44d0*/  MUFU.EX2 R39, R39 ;  /* 0x0000002700277308 */ /* 0x000ea20000000800 */
[----:B---3--:R-:W-:-:S07]  /*44e0*/  FADD.FTZ R6, R36, R5 ;  /* 0x0000000524067221 */ /* 0x008fce0000010000 */
[----:B------:R-:W3:Y:S01]  /*44f0*/  MUFU.EX2 R51, R51 ;  /* 0x0000003300337308 */ /* 0x000ee20000000800 */
[----:B-1----:R-:W-:-:S07]  /*4500*/  FADD.FTZ R8, R50, R9 ;  /* 0x0000000932087221 */ /* 0x002fce0000010000 */
[----:B------:R-:W1:Y:S01]  /*4510*/  MUFU.EX2 R37, R37 ;  /* 0x0000002500257308 */ /* 0x000e620000000800 */
[C---:B--2---:R-:W-:Y:S01]  /*4520*/  FADD.FTZ R6, R39.reuse, R6 ;  /* 0x0000000627067221 */ /* 0x044fe20000010000 */
[----:B------:R-:W-:Y:S01]  /*4530*/  F2FP.SATFINITE.E4M3.F32.PACK_AB_MERGE_C R36, R39, R36, RZ ;  /* 0x000000242724723e */ /* 0x000fe200048070ff */
[----:B------:R-:W-:-:S03]  /*4540*/  IMAD.MOV.U32 R39, RZ, RZ, R25 ;  /* 0x000000ffff277224 */ /* 0x000fc600078e0019 */
[----:B------:R-:W-:Y:S01]  /*4550*/  F2FP.SATFINITE.E4M3.F32.PACK_AB_MERGE_C R212, R35, R34, R36 ;  /* 0x0000002223d4723e */ /* 0x000fe20004807024 */
[--C-:B------:R-:W-:Y:S01]  /*4560*/  IMAD.MOV.U32 R35, RZ, RZ, R25.reuse ;  /* 0x000000ffff237224 */ /* 0x100fe200078e0019 */
[----:B------:R-:W2:Y:S01]  /*4570*/  MUFU.EX2 R54, R54 ;  /* 0x0000003600367308 */ /* 0x000ea20000000800 */
[C---:B---3--:R-:W-:Y:S01]  /*4580*/  F2FP.SATFINITE.E4M3.F32.PACK_AB_MERGE_C R50, R51.reuse, R50, RZ ;  /* 0x000000323332723e */ /* 0x048fe200048070ff */
[----:B------:R-:W-:Y:S01]  /*4590*/  FADD.FTZ R51, R51, R8 ;  /* 0x0000000833337221 */ /* 0x000fe20000010000 */
[--C-:B------:R-:W-:Y:S02]  /*45a0*/  IMAD.MOV.U32 R34, RZ, RZ, R25.reuse ;  /* 0x000000ffff227224 */ /* 0x100fe400078e0019 */
[----:B------:R-:W-:Y:S01]  /*45b0*/  F2FP.SATFINITE.E4M3.F32.PACK_AB_MERGE_C R213, R47, R46, R50 ;  /* 0x0000002e2fd5723e */ /* 0x000fe20004807032 */
[--C-:B------:R-:W-:Y:S02]  /*45c0*/  IMAD.MOV.U32 R36, RZ, RZ, R25.reuse ;  /* 0x000000ffff247224 */ /* 0x100fe400078e0019 */
[----:B------:R-:W3:Y:S01]  /*45d0*/  MUFU.EX2 R38, R38 ;  /* 0x0000002600267308 */ /* 0x000ee20000000800 */
[----:B-1----:R-:W-:Y:S01]  /*45e0*/  FADD.FTZ R5, R37, R6 ;  /* 0x0000000625057221 */ /* 0x002fe20000010000 */
[----:B------:R-:W-:-:S02]  /*45f0*/  IMAD.MOV.U32 R47, RZ, RZ, R25 ;  /* 0x000000ffff2f7224 */ /* 0x000fc400078e0019 */
[--C-:B------:R-:W-:Y:S02]  /*4600*/  IMAD.MOV.U32 R46, RZ, RZ, R25.reuse ;  /* 0x000000ffff2e7224 */ /* 0x100fe400078e0019 */
[----:B------:R-:W-:Y:S02]  /*4610*/  IMAD.MOV.U32 R50, RZ, RZ, R25 ;  /* 0x000000ffff327224 */ /* 0x000fe400078e0019 */
[----:B------:R-:W1:Y:S01]  /*4620*/  MUFU.EX2 R55, R55 ;  /* 0x0000003700377308 */ /* 0x000e620000000800 */
[----:B--2---:R-:W-:Y:S01]  /*4630*/  FADD.FTZ R6, R54, R51 ;  /* 0x0000003336067221 */ /* 0x004fe20000010000 */
[----:B------:R-:W-:-:S06]  /*4640*/  IMAD.MOV.U32 R51, RZ, RZ, R25 ;  /* 0x000000ffff337224 */ /* 0x000fcc00078e0019 */
[----:B------:R-:W2:Y:S01]  /*4650*/  MUFU.EX2 R40, R40 ;  /* 0x0000002800287308 */ /* 0x000ea20000000800 */
[----:B---3--:R-:W-:-:S07]  /*4660*/  FADD.FTZ R5, R38, R5 ;  /* 0x0000000526057221 */ /* 0x008fce0000010000 */
[----:B------:R-:W3:Y:S01]  /*4670*/  MUFU.EX2 R58, R58 ;  /* 0x0000003a003a7308 */ /* 0x000ee20000000800 */
[----:B-1----:R-:W-:-:S07]  /*4680*/  FADD.FTZ R9, R55, R6 ;  /* 0x0000000637097221 */ /* 0x002fce0000010000 */
[----:B------:R-:W1:Y:S01]  /*4690*/  MUFU.EX2 R59, R59 ;  /* 0x0000003b003b7308 */ /* 0x000e620000000800 */
[----:B--2---:R-:W-:Y:S01]  /*46a0*/  F2FP.SATFINITE.E4M3.F32.PACK_AB_MERGE_C R8, R41, R40, RZ ;  /* 0x000000282908723e */ /* 0x004fe200048070ff */
[----:B------:R-:W-:-:S03]  /*46b0*/  FADD.FTZ R40, R40, R5 ;  /* 0x0000000528287221 */ /* 0x000fc60000010000 */
[----:B------:R-:W-:Y:S01]  /*46c0*/  F2FP.SATFINITE.E4M3.F32.PACK_AB_MERGE_C R214, R38, R37, R8 ;  /* 0x0000002526d6723e */ /* 0x000fe20004807008 */
[----:B------:R-:W-:Y:S01]  /*46d0*/  FADD.FTZ R41, R41, R40 ;  /* 0x0000002829297221 */ /* 0x000fe20000010000 */
[----:B------:R-:W-:Y:S01]  /*46e0*/  IMAD.MOV.U32 R37, RZ, RZ, R25 ;  /* 0x000000ffff257224 */ /* 0x000fe200078e0019 */
[----:B------:R-:W-:Y:S01]  /*46f0*/  MUFU.EX2 R44, R44 ;  /* 0x0000002c002c7308 */ /* 0x000fe20000000800 */
[----:B---3--:R-:W-:Y:S01]  /*4700*/  FADD.FTZ R6, R58, R9 ;  /* 0x000000093a067221 */ /* 0x008fe20000010000 */
[--C-:B------:R-:W-:Y:S02]  /*4710*/  IMAD.MOV.U32 R38, RZ, RZ, R25.reuse ;  /* 0x000000ffff267224 */ /* 0x100fe400078e0019 */
[----:B------:R-:W-:-:S04]  /*4720*/  IMAD.MOV.U32 R40, RZ, RZ, R25 ;  /* 0x000000ffff287224 */ /* 0x000fc800078e0019 */
[----:B------:R-:W2:Y:S01]  /*4730*/  MUFU.EX2 R45, R45 ;  /* 0x0000002d002d7308 */ /* 0x000ea20000000800 */
[C---:B-1----:R-:W-:Y:S01]  /*4740*/  F2FP.SATFINITE.E4M3.F32.PACK_AB_MERGE_C R58, R59.reuse, R58, RZ ;  /* 0x0000003a3b3a723e */ /* 0x042fe200048070ff */
[----:B------:R-:W-:-:S03]  /*4750*/  FADD.FTZ R59, R59, R6 ;  /* 0x000000063b3b7221 */ /* 0x000fc60000010000 */
[----:B------:R-:W-:Y:S01]  /*4760*/  F2FP.SATFINITE.E4M3.F32.PACK_AB_MERGE_C R215, R55, R54, R58 ;  /* 0x0000003637d7723e */ /* 0x000fe2000480703a */
[--C-:B------:R-:W-:Y:S02]  /*4770*/  IMAD.MOV.U32 R55, RZ, RZ, R25.reuse ;  /* 0x000000ffff377224 */ /* 0x100fe400078e0019 */
[----:B------:R-:W1:Y:S01]  /*4780*/  MUFU.EX2 R42, R42 ;  /* 0x0000002a002a7308 */ /* 0x000e620000000800 */
[--C-:B------:R-:W-:Y:S02]  /*4790*/  IMAD.MOV.U32 R54, RZ, RZ, R25.reuse ;  /* 0x000000ffff367224 */ /* 0x100fe400078e0019 */
[----:B------:R-:W-:-:S05]  /*47a0*/  IMAD.MOV.U32 R58, RZ, RZ, R25 ;  /* 0x000000ffff3a7224 */ /* 0x000fca00078e0019 */
[----:B------:R-:W3:Y:S01]  /*47b0*/  MUFU.EX2 R30, R30 ;  /* 0x0000001e001e7308 */ /* 0x000ee20000000800 */
[----:B--2---:R-:W-:-:S07]  /*47c0*/  F2FP.SATFINITE.E4M3.F32.PACK_AB_MERGE_C R5, R45, R44, RZ ;  /* 0x0000002c2d05723e */ /* 0x004fce00048070ff */
[----:B------:R-:W2:Y:S01]  /*47d0*/  MUFU.EX2 R43, R43 ;  /* 0x0000002b002b7308 */ /* 0x000ea20000000800 */
[----:B-1----:R-:W-:Y:S01]  /*47e0*/  FADD.FTZ R6, R42, R41 ;  /* 0x000000292a067221 */ /* 0x002fe20000010000 */
[----:B------:R-:W-:-:S06]  /*47f0*/  IMAD.MOV.U32 R41, RZ, RZ, R25 ;  /* 0x000000ffff297224 */ /* 0x000fcc00078e0019 */
[----:B------:R-:W1:Y:S01]  /*4800*/  MUFU.EX2 R31, R31 ;  /* 0x0000001f001f7308 */ /* 0x000e620000000800 */
[----:B---3--:R-:W-:Y:S01]  /*4810*/  FADD.FTZ R8, R30, R59 ;  /* 0x0000003b1e087221 */ /* 0x008fe20000010000 */
[----:B------:R-:W-:-:S06]  /*4820*/  IMAD.MOV.U32 R59, RZ, RZ, R25 ;  /* 0x000000ffff3b7224 */ /* 0x000fcc00078e0019 */
[----:B------:R-:W3:Y:S01]  /*4830*/  MUFU.EX2 R76, R76 ;  /* 0x0000004c004c7308 */ /* 0x000ee20000000800 */
[C---:B--2---:R-:W-:Y:S01]  /*4840*/  F2FP.SATFINITE.E4M3.F32.PACK_AB_MERGE_C R216, R43.reuse, R42, R5 ;  /* 0x0000002a2bd8723e */ /* 0x044fe20004807005 */
[----:B------:R-:W-:Y:S01]  /*4850*/  FADD.FTZ R43, R43, R6 ;  /* 0x000000062b2b7221 */ /* 0x000fe20000010000 */
[----:B------:R-:W-:-:S03]  /*4860*/  IMAD.MOV.U32 R42, RZ, RZ, R25 ;  /* 0x000000ffff2a7224 */ /* 0x000fc600078e0019 */
[----:B------:R-:W-:Y:S01]  /*4870*/  FADD.FTZ R44, R44, R43 ;  /* 0x0000002b2c2c7221 */ /* 0x000fe20000010000 */
[--C-:B------:R-:W-:Y:S01]  /*4880*/  IMAD.MOV.U32 R43, RZ, RZ, R25.reuse ;  /* 0x000000ffff2b7224 */ /* 0x100fe200078e0019 */
[----:B------:R-:W2:Y:S01]  /*4890*/  MUFU.EX2 R77, R77 ;  /* 0x0000004d004d7308 */ /* 0x000ea20000000800 */
[----:B-1----:R-:W-:Y:S01]  /*48a0*/  FADD.FTZ R5, R31, R8 ;  /* 0x000000081f057221 */ /* 0x002fe20000010000 */
[----:B------:R-:W-:Y:S01]  /*48b0*/  FADD.FTZ R45, R45, R44 ;  /* 0x0000002c2d2d7221 */ /* 0x000fe20000010000 */
[----:B------:R-:W-:-:S05]  /*48c0*/  IMAD.MOV.U32 R44, RZ, RZ, R25 ;  /* 0x000000ffff2c7224 */ /* 0x000fca00078e0019 */
[----:B------:R-:W1:Y:S01]  /*48d0*/  MUFU.EX2 R48, R48 ;  /* 0x0000003000307308 */ /* 0x000e620000000800 */
[----:B---3--:R-:W-:-:S07]  /*48e0*/  FADD.FTZ R6, R76, R5 ;  /* 0x000000054c067221 */ /* 0x008fce0000010000 */
[----:B------:R-:W3:Y:S01]  /*48f0*/  MUFU.EX2 R73, R73 ;  /* 0x0000004900497308 */ /* 0x000ee20000000800 */
[C---:B--2---:R-:W-:Y:S01]  /*4900*/  FADD.FTZ R6, R77.reuse, R6 ;  /* 0x000000064d067221 */ /* 0x044fe20000010000 */
[----:B------:R-:W-:Y:S01]  /*4910*/  F2FP.SATFINITE.E4M3.F32.PACK_AB_MERGE_C R76, R77, R76, RZ ;  /* 0x0000004c4d4c723e */ /* 0x000fe200048070ff */
[----:B------:R-:W-:-:S03]  /*4920*/  IMAD.MOV.U32 R77, RZ, RZ, R25 ;  /* 0x000000ffff4d7224 */ /* 0x000fc600078e0019 */
[----:B------:R-:W-:Y:S01]  /*4930*/  F2FP.SATFINITE.E4M3.F32.PACK_AB_MERGE_C R217, R31, R30, R76 ;  /* 0x0000001e1fd9723e */ /* 0x000fe2000480704c */
[----:B------:R-:W-:Y:S01]  /*4940*/  IMAD.MOV.U32 R31, RZ, RZ, R25 ;  /* 0x000000ffff1f7224 */ /* 0x000fe200078e0019 */
[----:B------:R-:W2:Y:S01]  /*4950*/  MUFU.EX2 R49, R49 ;  /* 0x0000003100317308 */ /* 0x000ea20000000800 */
[----:B-1----:R-:W-:Y:S01]  /*4960*/  FADD.FTZ R8, R48, R45 ;  /* 0x0000002d30087221 */ /* 0x002fe20000010000 */
[--C-:B------:R-:W-:Y:S02]  /*4970*/  IMAD.MOV.U32 R30, RZ, RZ, R25.reuse ;  /* 0x000000ffff1e7224 */ /* 0x100fe400078e0019 */
[--C-:B------:R-:W-:Y:S02]  /*4980*/  IMAD.MOV.U32 R45, RZ, RZ, R25.reuse ;  /* 0x000000ffff2d7224 */ /* 0x100fe400078e0019 */
[----:B------:R-:W-:Y:S02]  /*4990*/  IMAD.MOV.U32 R76, RZ, RZ, R25 ;  /* 0x000000ffff4c7224 */ /* 0x000fe400078e0019 */
[----:B------:R-:W1:Y:S01]  /*49a0*/  MUFU.EX2 R80, R80 ;  /* 0x0000005000507308 */ /* 0x000e620000000800 */
[----:B---3--:R-:W-:-:S07]  /*49b0*/  FADD.FTZ R5, R73, R6 ;  /* 0x0000000649057221 */ /* 0x008fce0000010000 */
[----:B------:R-:W-:Y:S01]  /*49c0*/  MUFU.EX2 R52, R52 ;  /* 0x0000003400347308 */ /* 0x000fe20000000800 */
[----:B--2---:R-:W-:-:S07]  /*49d0*/  FADD.FTZ R9, R49, R8 ;  /* 0x0000000831097221 */ /* 0x004fce0000010000 */
[----:B------:R-:W2:Y:S01]  /*49e0*/  MUFU.EX2 R53, R53 ;  /* 0x0000003500357308 */ /* 0x000ea20000000800 */
[----:B-1----:R-:W-:-:S07]  /*49f0*/  FADD.FTZ R6, R80, R5 ;  /* 0x0000000550067221 */ /* 0x002fce0000010000 */
[----:B------:R-:W1:Y:S08]  /*4a00*/  MUFU.EX2 R81, R81 ;  /* 0x0000005100517308 */ /* 0x000e700000000800 */
[----:B------:R-:W3:Y:S01]  /*4a10*/  MUFU.EX2 R72, R72 ;  /* 0x0000004800487308 */ /* 0x000ee20000000800 */
[----:B--2---:R-:W-:Y:S01]  /*4a20*/  F2FP.SATFINITE.E4M3.F32.PACK_AB_MERGE_C R8, R53, R52, RZ ;  /* 0x000000343508723e */ /* 0x004fe200048070ff */
[----:B------:R-:W-:-:S03]  /*4a30*/  FADD.FTZ R52, R52, R9 ;  /* 0x0000000934347221 */ /* 0x000fc60000010000 */
[----:B------:R-:W-:Y:S01]  /*4a40*/  F2FP.SATFINITE.E4M3.F32.PACK_AB_MERGE_C R218, R49, R48, R8 ;  /* 0x0000003031da723e */ /* 0x000fe20004807008 */
[--C-:B------:R-:W-:Y:S02]  /*4a50*/  IMAD.MOV.U32 R49, RZ, RZ, R25.reuse ;  /* 0x000000ffff317224 */ /* 0x100fe400078e0019 */
[--C-:B------:R-:W-:Y:S02]  /*4a60*/  IMAD.MOV.U32 R48, RZ, RZ, R25.reuse ;  /* 0x000000ffff307224 */ /* 0x100fe400078e0019 */
[----:B-1----:R-:W-:Y:S01]  /*4a70*/  FADD.FTZ R5, R81, R6 ;  /* 0x0000000651057221 */ /* 0x002fe20000010000 */
[----:B------:R-:W-:Y:S01]  /*4a80*/  FADD.FTZ R6, R53, R52 ;  /* 0x0000003435067221 */ /* 0x000fe20000010000 */
[--C-:B------:R-:W-:Y:S02]  /*4a90*/  IMAD.MOV.U32 R53, RZ, RZ, R25.reuse ;  /* 0x000000ffff357224 */ /* 0x100fe400078e0019 */
[----:B------:R-:W-:Y:S01]  /*4aa0*/  IMAD.MOV.U32 R52, RZ, RZ, R25 ;  /* 0x000000ffff347224 */ /* 0x000fe200078e0019 */
[C---:B---3--:R-:W-:Y:S01]  /*4ab0*/  F2FP.SATFINITE.E4M3.F32.PACK_AB_MERGE_C R10, R72.reuse, R81, RZ ;  /* 0x00000051480a723e */ /* 0x048fe200048070ff */
[----:B------:R-:W-:Y:S01]  /*4ac0*/  FADD.FTZ R5, R72, R5 ;  /* 0x0000000548057221 */ /* 0x000fe20000010000 */
[----:B------:R-:W-:-:S02]  /*4ad0*/  IMAD.MOV.U32 R72, RZ, RZ, R25 ;  /* 0x000000ffff487224 */ /* 0x000fc400078e0019 */
[----:B------:R-:W-:Y:S01]  /*4ae0*/  F2FP.SATFINITE.E4M3.F32.PACK_AB_MERGE_C R219, R80, R73, R10 ;  /* 0x0000004950db723e */ /* 0x000fe2000480700a */
[--C-:B------:R-:W-:Y:S02]  /*4af0*/  IMAD.MOV.U32 R73, RZ, RZ, R25.reuse ;  /* 0x000000ffff497224 */ /* 0x100fe400078e0019 */
[--C-:B------:R-:W-:Y:S02]  /*4b00*/  IMAD.MOV.U32 R81, RZ, RZ, R25.reuse ;  /* 0x000000ffff517224 */ /* 0x100fe400078e0019 */
[----:B------:R-:W-:Y:S01]  /*4b10*/  IMAD.MOV.U32 R80, RZ, RZ, R25 ;  /* 0x000000ffff507224 */ /* 0x000fe200078e0019 */
[----:B0-----:R-:W-:Y:S06]  /*4b20*/  @!P1 BRA `(.L_x_3870) ;  /* 0x00000030009c9947 */ /* 0x001fec0003800000 */
[----:B------:R-:W-:Y:S01]  /*4b30*/  IMAD.MOV.U32 R8, RZ, RZ, R7 ;  /* 0x000000ffff087224 */ /* 0x000fe200078e0007 */
[----:B------:R-:W-:Y:S01]  /*4b40*/  CS2R R118, SRZ ;  /* 0x0000000000767805 */ /* 0x000fe2000001ff00 */
[----:B------:R-:W-:Y:S01]  /*4b50*/  IMAD.MOV.U32 R9, RZ, RZ, R4 ;  /* 0x000000ffff097224 */ /* 0x000fe200078e0004 */
        /* <DEDUP_REMOVED lines=47> */
[----:B------:R-:W-:Y:S01]  /*4e50*/  UMOV UR60, URZ ;  /* 0x0000003f003c7c82 */ /* 0x000fe20008000000 */
[----:B------:R-:W-:-:S05]  /*4e60*/  UMOV UR53, URZ ;  /* 0x0000003f00357c82 */ /* 0x000fca0008000000 */
.L_x_3881:
[----:B------:R-:W-:Y:S01]  /*4e70*/  ISETP.NE.AND P2, PT, RZ, UR50, PT ;  /* 0x00000032ff007c0c */ /* 0x000fe2000bf45270 */
[----:B------:R-:W-:-:S04]  /*4e80*/  UISETP.NE.AND UP0, UPT, UR53, 0x1, UPT ;  /* 0x000000013500788c */ /* 0x000fc8000bf05270 */
[----:B------:R-:W-:-:S04]  /*4e90*/  USEL UR55, URZ, 0x1, UP0 ;  /* 0x000000013f377887 */ /* 0x000fc80008000000 */
[----:B------:R-:W-:-:S04]  /*4ea0*/  ULOP3.LUT UR55, UR60, UR55, URZ, 0x3c, !UPT ;  /* 0x000000373c377292 */ /* 0x000fc8000f8e3c3f */
[----:B------:R-:W-:Y:S08]  /*4eb0*/  @P2 BRA `(.L_x_3871) ;  /* 0x0000000000382947 */ /* 0x000ff00003800000 */
[----:B------:R-:W-:Y:S05]  /*4ec0*/  @!P0 BRA `(.L_x_3872) ;  /* 0x0000000000048947 */ /* 0x000fea0003800000 */
[----:B------:R-:W-:Y:S01]  /*4ed0*/  BPT.TRAP 0x1 ;  /* 0x000000040000795c */ /* 0x000fe20000300000 */
.L_x_3872:
[----:B------:R-:W-:Y:S01]  /*4ee0*/  UIADD3 UR4, UR53, 0x1, URZ ;  /* 0x0000000135047890 */ /* 0x000fe2000fffe03f */
[----:B------:R-:W-:-:S03]  /*4ef0*/  IMAD.U32 R0, RZ, RZ, UR55 ;  /* 0x00000037ff007e24 */ /* 0x000fc6000f8e00ff */
[----:B------:R-:W-:Y:S02]  /*4f00*/  UISETP.NE.AND UP0, UPT, UR4, 0x2, UPT ;  /* 0x000000020400788c */ /* 0x000fe4000bf05270 */
[----:B------:R-:W-:Y:S02]  /*4f10*/  SHF.L.U32 R0, R0, 0x1f, RZ ;  /* 0x0000001f00007819 */ /* 0x000fe400000006ff */
[----:B------:R-:W-:-:S04]  /*4f20*/  USEL UR4, UR4, URZ, UP0 ;  /* 0x0000003f04047287 */ /* 0x000fc80008000000 */
[----:B------:R-:W-:-:S09]  /*4f30*/  ULEA UR4, UR4, UR36, 0x3 ;  /* 0x0000002404047291 */ /* 0x000fd2000f8e183f */
[----:B------:R0:W1:Y:S01]  /*4f40*/  SYNCS.PHASECHK.TRANS64.TRYWAIT P1, [UR4+0x33430], R0 ;  /* 0x03343000ff0075a7 */ /* 0x0000620008020144 */
[----:B------:R-:W-:Y:S05]  /*4f50*/  @!P0 BRA `(.L_x_3873) ;  /* 0x0000000000048947 */ /* 0x000fea0003800000 */
[----:B------:R-:W-:Y:S01]  /*4f60*/  BPT.TRAP 0x1 ;  /* 0x000000040000795c */ /* 0x000fe20000300000 */
.L_x_3873:
[----:B-1----:R-:W-:Y:S05]  /*4f70*/  @P1 BRA `(.L_x_3871) ;  /* 0x0000000000081947 */ /* 0x002fea0003800000 */
[----:B------:R-:W1:Y:S02]  /*4f80*/  SYNCS.PHASECHK.TRANS64.TRYWAIT P1, [UR4+0x33430], R0 ;  /* 0x03343000ff0075a7 */ /* 0x000e640008020144 */
[----:B-1----:R-:W-:Y:S05]  /*4f90*/  @!P1 BRA `(.L_x_3874) ;  /* 0x000000c000749947 */ /* 0x002fea0003800000 */
.L_x_3871:
[----:B01----:R-:W-:Y:S01]  /*4fa0*/  VIADD R0, R16, 0x8 ;  /* 0x0000000810007836 */ /* 0x003fe20000000000 */
[----:B------:R-:W-:Y:S01]  /*4fb0*/  UIADD3 UR59, UR53, 0x1, URZ ;  /* 0x00000001353b7890 */ /* 0x000fe2000fffe03f */
[C---:B------:R-:W-:Y:S01]  /*4fc0*/  R2UR UR4, R2.reuse ;  /* 0x00000000020472ca */ /* 0x040fe200000e0000 */
[----:B------:R-:W-:Y:S01]  /*4fd0*/  UMOV UR7, 0x80000020 ;  /* 0x8000002000077882 */ /* 0x000fe20000000000 */
[C---:B------:R-:W-:Y:S01]  /*4fe0*/  R2UR UR5, R3.reuse ;  /* 0x00000000030572ca */ /* 0x040fe200000e0000 */
[----:B------:R0:W-:Y:S01]  /*4ff0*/  BAR.SYNC.DEFER_BLOCKING R0, 0x100 ;  /* 0x000400000000751d */ /* 0x0001e20000010000 */
[----:B------:R-:W-:Y:S01]  /*5000*/  UISETP.NE.AND UP0, UPT, UR59, 0x2, UPT ;  /* 0x000000023b00788c */ /* 0x000fe2000bf05270 */
[C---:B------:R-:W-:Y:S02]  /*5010*/  R2UR UR8, R2.reuse ;  /* 0x00000000020872ca */ /* 0x040fe400000e0000 */
[C---:B------:R-:W-:Y:S01]  /*5020*/  R2UR UR9, R3.reuse ;  /* 0x00000000030972ca */ /* 0x040fe200000e0000 */
[----:B------:R-:W-:Y:S01]  /*5030*/  USEL UR59, UR59, URZ, UP0 ;  /* 0x0000003f3b3b7287 */ /* 0x000fe20008000000 */
[C---:B------:R-:W-:Y:S01]  /*5040*/  R2UR UR12, R2.reuse ;  /* 0x00000000020c72ca */ /* 0x040fe200000e0000 */
[----:B------:R-:W-:Y:S01]  /*5050*/  UMOV UR11, 0x80000020 ;  /* 0x80000020000b7882 */ /* 0x000fe20000000000 */
[C---:B------:R-:W-:Y:S01]  /*5060*/  R2UR UR13, R3.reuse ;  /* 0x00000000030d72ca */ /* 0x040fe200000e0000 */
[----:B------:R-:W-:Y:S01]  /*5070*/  UIMAD UR61, UR59, 0x780, UR52 ;  /* 0x000007803b3d78a4 */ /* 0x000fe2000f8e0234 */
[C---:B------:R-:W-:Y:S01]  /*5080*/  R2UR UR16, R2.reuse ;  /* 0x00000000021072ca */ /* 0x040fe200000e0000 */
[----:B------:R-:W-:Y:S01]  /*5090*/  UMOV UR15, 0x80000020 ;  /* 0x80000020000f7882 */ /* 0x000fe20000000000 */
[C---:B------:R-:W-:Y:S01]  /*50a0*/  R2UR UR17, R3.reuse ;  /* 0x00000000031172ca */ /* 0x040fe200000e0000 */
[----:B------:R-:W-:Y:S01]  /*50b0*/  UIADD3 UR10, UR61, 0x80, URZ ;  /* 0x000000803d0a7890 */ /* 0x000fe2000fffe03f */
[----:B------:R-:W-:Y:S01]  /*50c0*/  R2UR UR20, R2 ;  /* 0x00000000021472ca */ /* 0x000fe200000e0000 */
[----:B------:R-:W-:Y:S01]  /*50d0*/  UIADD3 UR14, UR61, 0x100, URZ ;  /* 0x000001003d0e7890 */ /* 0x000fe2000fffe03f */
[----:B------:R-:W-:Y:S01]  /*50e0*/  R2UR UR21, R3 ;  /* 0x00000000031572ca */ /* 0x000fe200000e0000 */
[----:B------:R-:W-:Y:S01]  /*50f0*/  UMOV UR6, UR61 ;  /* 0x0000003d00067c82 */ /* 0x000fe20008000000 */
[----:B------:R-:W-:Y:S01]  /*5100*/  UIADD3 UR18, UR61, 0x180, URZ ;  /* 0x000001803d127890 */ /* 0x000fe2000fffe03f */
[----:B0-----:R-:W-:Y:S01]  /*5110*/  IMAD.U32 R0, RZ, RZ, UR59 ;  /* 0x0000003bff007e24 */ /* 0x001fe2000f8e00ff */
[----:B------:R-:W-:Y:S01]  /*5120*/  UMOV UR19, 0x80000020 ;  /* 0x8000002000137882 */ /* 0x000fe20000000000 */
[----:B------:R-:W-:Y:S01]  /*5130*/  UIADD3 UR22, UR61, 0x200, URZ ;  /* 0x000002003d167890 */ /* 0x000fe2000fffe03f */
[----:B------:R-:W-:Y:S01]  /*5140*/  UMOV UR23, 0x80000020 ;  /* 0x8000002000177882 */ /* 0x000fe20000000000 */
[----:B------:R-:W-:Y:S01]  /*5150*/  WARPGROUP.ARRIVE ;  /* 0x00000000000079c5 */ /* 0x000fe20000000000 */
[----:B------:R-:W-:Y:S01]  /*5160*/  UIADD3 UR26, UR61, 0x2, URZ ;  /* 0x000000023d1a7890 */ /* 0x000fe2000fffe03f */
[----:B------:R-:W-:Y:S01]  /*5170*/  UMOV UR27, 0x80000020 ;  /* 0x80000020001b7882 */ /* 0x000fe20000000000 */
[----:B------:R-:W-:-:S03]  /*5180*/  UIADD3 UR30, UR61, 0x280, URZ ;  /* 0x000002803d1e7890 */ /* 0x000fc6000fffe03f */
[----:B------:R-:W-:Y:S01]  /*5190*/  QGMMA.64x32x32.F32.E4M3.E4M3 R184, gdesc[UR4], RZ, !UPT, gsb0 ;  /* 0x0060000004b879f3 */ /* 0x000fe2000c0008ff */
[----:B------:R-:W-:Y:S01]  /*51a0*/  UIADD3 UR6, UR61, 0x82, URZ ;  /* 0x000000823d067890 */ /* 0x000fe2000fffe03f */
[----:B------:R-:W-:Y:S01]  /*51b0*/  UMOV UR4, UR24 ;  /* 0x0000001800047c82 */ /* 0x000fe20008000000 */
[----:B------:R-:W-:Y:S01]  /*51c0*/  UMOV UR5, UR25 ;  /* 0x0000001900057c82 */ /* 0x000fe20008000000 */
[----:B------:R-:W-:Y:S01]  /*51d0*/  UMOV UR7, 0x80000020 ;  /* 0x8000002000077882 */ /* 0x000fe20000000000 */
        /* <DEDUP_REMOVED lines=9> */
[----:B------:R-:W-:Y:S01]  /*5270*/  QGMMA.64x32x32.F32.E4M3.E4M3 R168, gdesc[UR8], RZ, !UPT, gsb0 ;  /* 0x0060000008a879f3 */ /* 0x000fe2000c0008ff */
[----:B------:R-:W-:Y:S02]  /*5280*/  UIADD3 UR8, UR61, 0x102, URZ ;  /* 0x000001023d087890 */ /* 0x000fe4000fffe03f */
[----:B------:R-:W-:Y:S02]  /*5290*/  UIADD3 UR9, UR61, 0x182, URZ ;  /* 0x000001823d097890 */ /* 0x000fe4000fffe03f */
[----:B------:R-:W-:Y:S01]  /*52a0*/  UIADD3 UR10, UR61, 0x202, URZ ;  /* 0x000002023d0a7890 */ /* 0x000fe2000fffe03f */
[----:B------:R-:W-:Y:S02]  /*52b0*/  WARPGROUP.DEPBAR.LE gsb0, 0x0 ;  /* 0x00008000000079c5 */ /* 0x000fe40000010000 */
[----:B------:R-:W-:-:S06]  /*52c0*/  WARPGROUP.ARRIVE ;  /* 0x00000000000079c5 */ /* 0x000fcc0000000000 */
[----:B------:R-:W-:Y:S03]  /*52d0*/  QGMMA.64x32x32.F32.E4M3.E4M3 R152, gdesc[UR12], RZ, !UPT, gsb0 ;  /* 0x006000000c9879f3 */ /* 0x000fe6000c0008ff */
        /* <DEDUP_REMOVED lines=9> */
[----:B------:R-:W-:Y:S01]  /*5370*/  UMOV UR26, UR6 ;  /* 0x00000006001a7c82 */ /* 0x000fe20008000000 */
[----:B------:R-:W-:Y:S01]  /*5380*/  UMOV UR27, 0x80000020 ;  /* 0x80000020001b7882 */ /* 0x000fe20000000000 */
[----:B------:R-:W-:Y:S01]  /*5390*/  UMOV UR6, UR8 ;  /* 0x0000000800067c82 */ /* 0x000fe20008000000 */
[----:B------:R-:W-:Y:S01]  /*53a0*/  UIADD3 UR8, UR61, 0x380, URZ ;  /* 0x000003803d087890 */ /* 0x000fe2000fffe03f */
[----:B------:R-:W-:Y:S02]  /*53b0*/  WARPGROUP.DEPBAR.LE gsb0, 0x0 ;  /* 0x00008000000079c5 */ /* 0x000fe40000010000 */
[----:B------:R-:W-:-:S06]  /*53c0*/  WARPGROUP.ARRIVE ;  /* 0x00000000000079c5 */ /* 0x000fcc0000000000 */
[----:B------:R-:W-:Y:S01]  /*53d0*/  QGMMA.64x32x32.F32.E4M3.E4M3 R168, gdesc[UR24], R168, gsb0 ;  /* 0x0060000018a879f3 */ /* 0x000fe200080008a8 */
[----:B------:R-:W-:Y:S01]  /*53e0*/  UMOV UR26, UR9 ;  /* 0x00000009001a7c82 */ /* 0x000fe20008000000 */
[----:B------:R-:W-:Y:S01]  /*53f0*/  UMOV UR27, 0x80000020 ;  /* 0x80000020001b7882 */ /* 0x000fe20000000000 */
[----:B------:R-:W-:Y:S01]  /*5400*/  UIADD3 UR9, UR61, 0x400, URZ ;  /* 0x000004003d097890 */ /* 0x000fe2000fffe03f */
        /* <DEDUP_REMOVED lines=94> */
[----:B------:R-:W-:Y:S01]  /*59f0*/  UIADD3 UR61, UR61, 0x702, URZ ;  /* 0x000007023d3d7890 */ /* 0x000fe2000fffe03f */
        /* <DEDUP_REMOVED lines=31> */
[----:B------:R-:W-:Y:S05]  /*5bf0*/  @P2 BRA `(.L_x_3875) ;  /* 0x00000000002c2947 */ /* 0x000fea0003800000 */
[----:B------:R-:W-:Y:S05]  /*5c00*/  @!P0 BRA `(.L_x_3876) ;  /* 0x0000000000048947 */ /* 0x000fea0003800000 */
[----:B------:R-:W-:Y:S01]  /*5c10*/  BPT.TRAP 0x1 ;  /* 0x000000040000795c */ /* 0x000fe20000300000 */
.L_x_3876:
[----:B------:R-:W-:Y:S01]  /*5c20*/  ULEA UR4, UR53, UR36, 0x3 ;  /* 0x0000002435047291 */ /* 0x000fe2000f8e183f */
[----:B------:R-:W-:-:S05]  /*5c30*/  IMAD.U32 R4, RZ, RZ, UR60 ;  /* 0x0000003cff047e24 */ /* 0x000fca000f8e00ff */
[----:B------:R-:W-:-:S04]  /*5c40*/  SHF.L.U32 R4, R4, 0x1f, RZ ;  /* 0x0000001f04047819 */ /* 0x000fc800000006ff */
[----:B------:R0:W1:Y:S01]  /*5c50*/  SYNCS.PHASECHK.TRANS64.TRYWAIT P1, [UR4+0x33450], R4 ;  /* 0x03345004ff0075a7 */ /* 0x0000620008020144 */
[----:B------:R-:W-:Y:S05]  /*5c60*/  @!P0 BRA `(.L_x_3877) ;  /* 0x0000000000048947 */ /* 0x000fea0003800000 */
[----:B------:R-:W-:Y:S01]  /*5c70*/  BPT.TRAP 0x1 ;  /* 0x000000040000795c */ /* 0x000fe20000300000 */
.L_x_3877:
[----:B-1----:R-:W-:Y:S05]  /*5c80*/  @P1 BRA `(.L_x_3875) ;  /* 0x0000000000081947 */ /* 0x002fea0003800000 */
[----:B------:R-:W1:Y:S02]  /*5c90*/  SYNCS.PHASECHK.TRANS64.TRYWAIT P1, [UR4+0x33450], R4 ;  /* 0x03345004ff0075a7 */ /* 0x000e640008020144 */
[----:B-1----:R-:W-:Y:S05]  /*5ca0*/  @!P1 BRA `(.L_x_3878) ;  /* 0x000000b400489947 */ /* 0x002fea0003800000 */
.L_x_3875:
[----:B------:R-:W-:Y:S01]  /*5cb0*/  UIADD3 UR4, UR36, 0x200, URZ ;  /* 0x0000020024047890 */ /* 0x000fe2000fffe03f */
[----:B------:R-:W-:Y:S01]  /*5cc0*/  WARPGROUP.ARRIVE ;  /* 0x00000000000079c5 */ /* 0x000fe20000000000 */
[----:B------:R-:W-:Y:S01]  /*5cd0*/  UMOV UR7, 0xc0000010 ;  /* 0xc000001000077882 */ /* 0x000fe20000000000 */
[----:B01----:R-:W-:Y:S01]  /*5ce0*/  IADD3 R4, -R16, 0xb, RZ ;  /* 0x0000000b10047810 */ /* 0x003fe20007ffe1ff */
[----:B------:R-:W-:-:S04]  /*5cf0*/  USHF.R.U32.HI UR4, URZ, 0x4, UR4 ;  /* 0x000000043f047899 */ /* 0x000fc80008011604 */
[----:B------:R-:W-:-:S04]  /*5d00*/  ULOP3.LUT UR4, UR4, 0x3fff, URZ, 0xc0, !UPT ;  /* 0x00003fff04047892 */ /* 0x000fc8000f8ec03f */
[----:B------:R-:W-:-:S04]  /*5d10*/  ULOP3.LUT UR4, UR4, 0x10000, URZ, 0xfc, !UPT ;  /* 0x0001000004047892 */ /* 0x000fc8000f8efc3f */
[----:B------:R-:W-:-:S07]  /*5d20*/  UIMAD UR4, UR53, 0x780, UR4 ;  /* 0x00000780350478a4 */ /* 0x000fce000f8e0204 */
[----:B------:R-:W-:Y:S02]  /*5d30*/  UMOV UR6, UR4 ;  /* 0x0000000400067c82 */ /* 0x000fe40008000000 */
[----:B------:R-:W-:Y:S01]  /*5d40*/  QGMMA.64x192x32.F32.E4M3.E4M3 R24, R200, gdesc[UR4], R24, gsb0 ;  /* 0x02e00004c8187df3 */ /* 0x000fe20008000818 */
[----:B------:R-:W-:Y:S01]  /*5d50*/  UIADD3 UR6, UR4, 0x180, URZ ;  /* 0x0000018004067890 */ /* 0x000fe2000fffe03f */
[----:B------:R-:W-:Y:S01]  /*5d60*/  UMOV UR7, 0xc0000010 ;  /* 0xc000001000077882 */ /* 0x000fe20000000000 */
[----:B------:R-:W-:Y:S02]  /*5d70*/  WARPGROUP.DEPBAR.LE gsb0, 0x0 ;  /* 0x00008000000079c5 */ /* 0x000fe40000010000 */
[----:B------:R-:W-:-:S15]  /*5d80*/  WARPGROUP.ARRIVE ;  /* 0x00000000000079c5 */ /* 0x000fde0000000000 */
        /* <DEDUP_REMOVED lines=15> */
[----:B------:R-:W-:Y:S03]  /*5e80*/  QGMMA.64x192x32.F32.E4M3.E4M3 R24, R216, gdesc[UR4], R24, gsb0 ;  /* 0x02e00004d8187df3 */ /* 0x000fe60008000818 */
[----:B------:R-:W-:Y:S02]  /*5e90*/  WARPGROUP.DEPBAR.LE gsb0, 0x0 ;  /* 0x00008000000079c5 */ /* 0x000fe40000010000 */
[----:B------:R0:W-:Y:S06]  /*5ea0*/  BAR.ARV R4, 0x100 ;  /* 0x000400040000751d */ /* 0x0001ec0000002000 */
[----:B------:R-:W-:Y:S05]  /*5eb0*/  @!P0 BRA `(.L_x_3879) ;  /* 0x0000000000048947 */ /* 0x000fea0003800000 */
[----:B------:R-:W-:Y:S01]  /*5ec0*/  BPT.TRAP 0x1 ;  /* 0x000000040000795c */ /* 0x000fe20000300000 */
.L_x_3879:
[----:B0-----:R-:W-:Y:S01]  /*5ed0*/  FMNMX.FTZ R4, R184, R9, !PT ;  /* 0x00000009b8047209 */ /* 0x001fe20007810000 */
[----:B------:R-:W-:Y:S01]  /*5ee0*/  IMAD.U32 R15, RZ, RZ, UR37 ;  /* 0x00000025ff0f7e24 */ /* 0x000fe2000f8e00ff */
        /* <DEDUP_REMOVED lines=79> */
[----:B------:R-:W-:Y:S01]  /*63e0*/  R2UR UR4, R0 ;  /* 0x00000000000472ca */ /* 0x000fe200000e0000 */
[----:B------:R-:W0:Y:S04]  /*63f0*/  SHFL.BFLY PT, R4, R11, 0x2, 0x1f ;  /* 0x0c401f000b047f89 */ /* 0x000e2800000e0000 */
[----:B------:R-:W1:Y:S08]  /*6400*/  SHFL.BFLY PT, R7, R10, 0x2, 0x1f ;  /* 0x0c401f000a077f89 */ /* 0x000e7000000e0000 */
[----:B------:R-:W-:-:S04]  /*6410*/  ULEA UR4, UR4, UR36, 0x3 ;  /* 0x0000002404047291 */ /* 0x000fc8000f8e183f */
[----:B------:R-:W-:-:S04]  /*6420*/  UIADD3 UR4, UR4, 0x33440, URZ ;  /* 0x0003344004047890 */ /* 0x000fc8000fffe03f */
[----:B------:R-:W-:Y:S01]  /*6430*/  UPRMT UR4, UR54, 0x654, UR4 ;  /* 0x0000065436047896 */ /* 0x000fe20008000004 */
[----:B0-----:R-:W-:Y:S02]  /*6440*/  FMNMX.FTZ R12, R11, R4, !PT ;  /* 0x000000040b0c7209 */ /* 0x001fe40007810000 */
[----:B-1----:R-:W-:-:S06]  /*6450*/  FMNMX.FTZ R13, R10, R7, !PT ;  /* 0x000000070a0d7209 */ /* 0x002fcc0007810000 */
[----:B------:R-:W-:Y:S01]  /*6460*/  SYNCS.ARRIVE.TRANS64.RED.A1T0 RZ, [UR4], RZ ;  /* 0x000000ffffff79a7 */ /* 0x000fe20008100404 */
[----:B------:R-:W0:Y:S04]  /*6470*/  SHFL.BFLY PT, R7, R12, 0x1, 0x1f ;  /* 0x0c201f000c077f89 */ /* 0x000e2800000e0000 */
[----:B------:R-:W1:Y:S01]  /*6480*/  SHFL.BFLY PT, R14, R13, 0x1, 0x1f ;  /* 0x0c201f000d0e7f89 */ /* 0x000e6200000e0000 */
[----:B0-----:R-:W-:Y:S02]  /*6490*/  FMNMX.FTZ R4, R12, R7, !PT ;  /* 0x000000070c047209 */ /* 0x001fe40007810000 */
[----:B-1----:R-:W-:-:S03]  /*64a0*/  FMNMX.FTZ R7, R13, R14, !PT ;  /* 0x0000000e0d077209 */ /* 0x002fc60007810000 */
[C---:B------:R-:W-:Y:S01]  /*64b0*/  FFMA.FTZ R200, R4.reuse, R15, -8 ;  /* 0xc100000004c87423 */ /* 0x040fe2000001000f */
[----:B------:R-:W-:-:S03]  /*64c0*/  FADD.FTZ R9, -R4, R9 ;  /* 0x0000000904097221 */ /* 0x000fc60000010100 */
[--C-:B------:R-:W-:Y:S01]  /*64d0*/  FFMA.FTZ R23, R176, UR37, -R200.reuse ;  /* 0x00000025b0177c23 */ /* 0x100fe200080108c8 */
[----:B------:R-:W-:Y:S02]  /*64e0*/  IMAD.U32 R176, RZ, RZ, UR37 ;  /* 0x00000025ffb07e24 */ /* 0x000fe4000f8e00ff */
[--C-:B------:R-:W-:Y:S01]  /*64f0*/  FFMA.FTZ R22, R173, UR37, -R200.reuse ;  /* 0x00000025ad167c23 */ /* 0x100fe200080108c8 */
[----:B------:R-:W-:-:S01]  /*6500*/  FFMA.FTZ R173, R133, UR37, -R200 ;  /* 0x0000002585ad7c23 */ /* 0x000fc200080108c8 */
[C---:B------:R-:W-:Y:S01]  /*6510*/  FADD.FTZ R8, -R7.reuse, R8 ;  /* 0x0000000807087221 */ /* 0x040fe20000010100 */
[----:B------:R-:W-:-:S01]  /*6520*/  FFMA.FTZ R133, R7, R176, -8 ;  /* 0xc100000007857423 */ /* 0x000fc200000100b0 */
[--C-:B------:R-:W-:Y:S01]  /*6530*/  FFMA.FTZ R19, R168, UR37, -R200.reuse ;  /* 0x00000025a8137c23 */ /* 0x100fe200080108c8 */
[----:B------:R-:W-:Y:S01]  /*6540*/  FMUL.FTZ R9, R9, UR37 ;  /* 0x0000002509097c20 */ /* 0x000fe20008410000 */
[--C-:B------:R-:W-:Y:S01]  /*6550*/  FFMA.FTZ R10, R184, UR37, -R200.reuse ;  /* 0x00000025b80a7c23 */ /* 0x100fe200080108c8 */
[----:B------:R-:W-:-:S01]  /*6560*/  FFMA.FTZ R168, R177, UR37, -R200 ;  /* 0x00000025b1a87c23 */ /* 0x000fc200080108c8 */
[----:B------:R-:W-:Y:S01]  /*6570*/  FMUL.FTZ R8, R8, UR37 ;  /* 0x0000002508087c20 */ /* 0x000fe20008410000 */
[----:B------:R-:W-:-:S01]  /*6580*/  FFMA.FTZ R177, R186, UR37, -R133 ;  /* 0x00000025bab17c23 */ /* 0x000fc20008010885 */
[----:B------:R-:W-:Y:S01]  /*6590*/  FFMA.FTZ R11, R185, UR37, -R200 ;  /* 0x00000025b90b7c23 */ /* 0x000fe200080108c8 */
[----:B------:R-:W-:-:S01]  /*65a0*/  FFMA.FTZ R176, R187, UR37, -R133 ;  /* 0x00000025bbb07c23 */ /* 0x000fc20008010885 */
[----:B------:R-:W-:Y:S01]  /*65b0*/  MUFU.EX2 R9, R9 ;  /* 0x0000000900097308 */ /* 0x000fe20000000800 */
[----:B------:R-:W-:-:S01]  /*65c0*/  FFMA.FTZ R20, R169, UR37, -R200 ;  /* 0x00000025a9147c23 */ /* 0x000fc200080108c8 */
[--C-:B------:R-:W-:Y:S01]  /*65d0*/  FFMA.FTZ R12, R188, UR37, -R200.reuse ;  /* 0x00000025bc0c7c23 */ /* 0x100fe200080108c8 */
[----:B------:R-:W-:-:S01]  /*65e0*/  FFMA.FTZ R169, R180, UR37, -R200 ;  /* 0x00000025b4a97c23 */ /* 0x000fc200080108c8 */
[----:B------:R-:W-:Y:S01]  /*65f0*/  FFMA.FTZ R180, R190, UR37, -R133 ;  /* 0x00000025beb47c23 */ /* 0x000fe20008010885 */
[----:B------:R-:W-:-:S01]  /*6600*/  FFMA.FTZ R21, R172, UR37, -R200 ;  /* 0x00000025ac157c23 */ /* 0x000fc200080108c8 */
[--C-:B------:R-:W-:Y:S01]  /*6610*/  FFMA.FTZ R13, R189, UR37, -R200.reuse ;  /* 0x00000025bd0d7c23 */ /* 0x100fe200080108c8 */
        /* <DEDUP_REMOVED lines=17> */
[----:B------:R-:W1:Y:S01]  /*6730*/  MUFU.EX2 R177, R177 ;  /* 0x000000b100b17308 */ /* 0x000e620000000800 */
[----:B0-----:R-:W-:-:S01]  /*6740*/  FFMA.FTZ R6, R9, R6, R10 ;  /* 0x0000000609067223 */ /* 0x001fc2000001000a */
[--C-:B------:R-:W-:Y:S01]  /*6750*/  FFMA.FTZ R179, R179, UR37, -R133.reuse ;  /* 0x00000025b3b37c23 */ /* 0x100fe20008010885 */
        /* <DEDUP_REMOVED lines=14> */
[----:B-1----:R-:W-:-:S01]  /*6840*/  FFMA.FTZ R5, R8, R5, R177 ;  /* 0x0000000508057223 */ /* 0x002fc200000100b1 */
[----:B------:R-:W-:Y:S01]  /*6850*/  FFMA.FTZ R161, R161, UR37, -R200 ;  /* 0x00000025a1a17c23 */ /* 0x000fe200080108c8 */
[----:B------:R-:W-:-:S01]  /*6860*/  FFMA.FTZ R163, R163, UR37, -R133 ;  /* 0x00000025a3a37c23 */ /* 0x000fc20008010885 */
[----:B------:R-:W-:Y:S01]  /*6870*/  FFMA.FTZ R164, R164, UR37, -R200 ;  /* 0x00000025a4a47c23 */ /* 0x000fe200080108c8 */
[----:B------:R-:W-:-:S01]  /*6880*/  FFMA.FTZ R166, R166, UR37, -R133 ;  /* 0x00000025a6a67c23 */ /* 0x000fc20008010885 */
[----:B------:R-:W-:Y:S01]  /*6890*/  FFMA.FTZ R165, R165, UR37, -R200 ;  /* 0x00000025a5a57c23 */ /* 0x000fe200080108c8 */
[----:B------:R-:W-:-:S01]  /*68a0*/  FFMA.FTZ R167, R167, UR37, -R133 ;  /* 0x00000025a7a77c23 */ /* 0x000fc20008010885 */
[----:B------:R-:W1:Y:S01]  /*68b0*/  MUFU.EX2 R12, R12 ;  /* 0x0000000c000c7308 */ /* 0x000e620000000800 */
[----:B0-----:R-:W-:-:S01]  /*68c0*/  FADD.FTZ R189, R11, R6 ;  /* 0x000000060bbd7221 */ /* 0x001fc20000010000 */
        /* <DEDUP_REMOVED lines=15> */
[----:B-1----:R-:W-:-:S01]  /*69c0*/  FADD.FTZ R6, R12, R189 ;  /* 0x000000bd0c067221 */ /* 0x002fc20000010000 */
        /* <DEDUP_REMOVED lines=12> */
[--C-:B------:R-:W-:Y:S01]  /*6a90*/  FFMA.FTZ R125, R125, UR37, -R200.reuse ;  /* 0x000000257d7d7c23 */ /* 0x100fe200080108c8 */
[----:B------:R-:W-:-:S01]  /*6aa0*/  FFMA.FTZ R128, R128, UR37, -R200 ;  /* 0x0000002580807c23 */ /* 0x000fc200080108c8 */
[----:B------:R-:W0:Y:S01]  /*6ab0*/  MUFU.EX2 R14, R14 ;  /* 0x0000000e000e7308 */ /* 0x000e220000000800 */
[----:B--2---:R-:W-:-:S01]  /*6ac0*/  FADD.FTZ R5, R13, R6 ;  /* 0x000000060d057221 */ /* 0x004fc20000010000 */
[--C-:B------:R-:W-:Y:S01]  /*6ad0*/  FFMA.FTZ R129, R129, UR37, -R200.reuse ;  /* 0x0000002581817c23 */ /* 0x100fe200080108c8 */
[----:B------:R-:W-:-:S01]  /*6ae0*/  FFMA.FTZ R132, R132, UR37, -R200 ;  /* 0x0000002584847c23 */ /* 0x000fc200080108c8 */
[----:B------:R-:W-:-:S04]  /*6af0*/  FFMA.FTZ R134, R134, UR37, -R133 ;  /* 0x0000002586867c23 */ /* 0x000fc80008010885 */
        /* <DEDUP_REMOVED lines=86> */
[--C-:B------:R-:W-:Y:S01]  /*7060*/  FFMA.FTZ R189, R127, UR37, -R133.reuse ;  /* 0x000000257fbd7c23 */ /* 0x100fe20008010885 */
[----:B------:R-:W-:-:S05]  /*7070*/  FFMA.FTZ R127, R130, UR37, -R133 ;  /* 0x00000025827f7c23 */ /* 0x000fca0008010885 */
        /* <DEDUP_REMOVED lines=20> */
[--C-:B------:R-:W-:Y:S01]  /*71c0*/  FFMA.FTZ R130, R131, UR37, -R133.reuse ;  /* 0x0000002583827c23 */ /* 0x100fe20008010885 */
[----:B------:R-:W-:-:S05]  /*71d0*/  FFMA.FTZ R133, R135, UR37, -R133 ;  /* 0x0000002587857c23 */ /* 0x000fca0008010885 */
        /* <DEDUP_REMOVED lines=36> */
[----:B--2---:R-:W-:-:S03]  /*7420*/  FADD.FTZ R6, R173, R6 ;  /* 0x00000006ad067221 */ /* 0x004fc60000010000 */
[----:B-1----:R-:W-:Y:S01]  /*7430*/  FADD.FTZ R5, R133, R5 ;  /* 0x0000000585057221 */ /* 0x002fe20000010000 */
[----:B------:R-:W-:Y:S06]  /*7440*/  @!P0 BRA `(.L_x_3880) ;  /* 0x0000000000048947 */ /* 0x000fec0003800000 */
[----:B------:R-:W-:Y:S01]  /*7450*/  BPT.TRAP 0x1 ;  /* 0x000000040000795c */ /* 0x000fe20000300000 */
.L_x_3880:
[----:B------:R-:W-:Y:S01]  /*7460*/  UISETP.GT.AND UP0, UPT, UR58, UR38, UPT ;  /* 0x000000263a00728c */ /* 0x000fe2000bf04270 */
[----:B------:R-:W-:Y:S01]  /*7470*/  F2FP.SATFINITE.E4M3.F32.PACK_AB_MERGE_C R12, R13, R12, RZ ;  /* 0x0000000c0d0c723e */ /* 0x000fe200048070ff */
[----:B------:R-:W-:Y:S01]  /*7480*/  ULEA UR4, UR53, UR36, 0x3 ;  /* 0x0000002435047291 */ /* 0x000fe2000f8e183f */
[----:B------:R-:W-:Y:S01]  /*7490*/  F2FP.SATFINITE.E4M3.F32.PACK_AB_MERGE_C R180, R181, R180, RZ ;  /* 0x000000b4b5b4723e */ /* 0x000fe200048070ff */
[----:B------:R-:W-:Y:S01]  /*74a0*/  UIADD3 UR58, UR58, -0x1, URZ ;  /* 0xffffffff3a3a7890 */ /* 0x000fe2000fffe03f */
[----:B------:R-:W-:Y:S01]  /*74b0*/  F2FP.SATFINITE.E4M3.F32.PACK_AB_MERGE_C R17, R18, R17, RZ ;  /* 0x000000111211723e */ /* 0x000fe200048070ff */
[----:B------:R-:W-:Y:S01]  /*74c0*/  UIADD3 UR4, UR4, 0x33460, URZ ;  /* 0x0003346004047890 */ /* 0x000fe2000fffe03f */
[----:B------:R-:W-:Y:S01]  /*74d0*/  PLOP3.LUT P1, PT, PT, PT, UP0, 0x80, 0x0 ;  /* 0x000000000000781c */ /* 0x000fe20003f2f008 */
[----:B------:R-:W-:Y:S01]  /*74e0*/  UMOV UR60, UR55 ;  /* 0x00000037003c7c82 */ /* 0x000fe20008000000 */
[----:B------:R-:W-:Y:S01]  /*74f0*/  F2FP.SATFINITE.E4M3.F32.PACK_AB_MERGE_C R186, R187, R186, RZ ;  /* 0x000000babbba723e */ /* 0x000fe200048070ff */
[----:B------:R-:W-:Y:S01]  /*7500*/  UPRMT UR4, UR54, 0x654, UR4 ;  /* 0x0000065436047896 */ /* 0x000fe20008000004 */
[----:B------:R-:W-:Y:S01]  /*7510*/  F2FP.SATFINITE.E4M3.F32.PACK_AB_MERGE_C R21, R22, R21, RZ ;  /* 0x000000151615723e */ /* 0x000fe200048070ff */
[-C--:B------:R-:W-:Y:S01]  /*7520*/  FMUL.FTZ R24, R24, R9.reuse ;  /* 0x0000000918187220 */ /* 0x080fe20000410000 */
[----:B------:R-:W-:Y:S01]  /*7530*/  F2FP.SATFINITE.E4M3.F32.PACK_AB_MERGE_C R174, R175, R174, RZ ;  /* 0x000000aeafae723e */ /* 0x000fe200048070ff */
[----:B------:R-:W-:Y:S01]  /*7540*/  FMUL.FTZ R25, R25, R9 ;  /* 0x0000000919197220 */ /* 0x000fe20000410000 */
[----:B------:R-:W-:Y:S01]  /*7550*/  F2FP.SATFINITE.E4M3.F32.PACK_AB_MERGE_C R169, R172, R169, RZ ;  /* 0x000000a9aca9723e */ /* 0x000fe200048070ff */
[-C--:B------:R-:W-:Y:S01]  /*7560*/  FMUL.FTZ R28, R28, R9.reuse ;  /* 0x000000091c1c7220 */ /* 0x080fe20000410000 */
[----:B------:R-:W-:Y:S01]  /*7570*/  F2FP.SATFINITE.E4M3.F32.PACK_AB_MERGE_C R182, R183, R182, RZ ;  /* 0x000000b6b7b6723e */ /* 0x000fe200048070ff */
[-C--:B------:R-:W-:Y:S01]  /*7580*/  FMUL.FTZ R29, R29, R9.reuse ;  /* 0x000000091d1d7220 */ /* 0x080fe20000410000 */
[----:B------:R-:W-:Y:S01]  /*7590*/  F2FP.SATFINITE.E4M3.F32.PACK_AB_MERGE_C R156, R157, R156, RZ ;  /* 0x0000009c9d9c723e */ /* 0x000fe200048070ff */
[----:B------:R-:W-:Y:S01]  /*75a0*/  SYNCS.ARRIVE.TRANS64.RED.A1T0 RZ, [UR4], RZ ;  /* 0x000000ffffff79a7 */ /* 0x000fe20008100404 */
[----:B------:R-:W-:Y:S01]  /*75b0*/  F2FP.SATFINITE.E4M3.F32.PACK_AB_MERGE_C R158, R159, R158, RZ ;  /* 0x0000009e9f9e723e */ /* 0x000fe200048070ff */
[-C--:B------:R-:W-:Y:S01]  /*75c0*/  FMUL.FTZ R32, R32, R9.reuse ;  /* 0x0000000920207220 */ /* 0x080fe20000410000 */
        /* <DEDUP_REMOVED lines=20> */
[----:B------:R-:W-:Y:S01]  /*7710*/  R2UR UR53, R0 ;  /* 0x00000000003572ca */ /* 0x000fe200000e0000 */
        /* <DEDUP_REMOVED lines=81> */
[----:B------:R-:W-:Y:S01]  /*7c30*/  F2FP.SATFINITE.E4M3.F32.PACK_AB_MERGE_C R200, R11, R10, R12 ;  /* 0x0000000a0bc8723e */ /* 0x000fe2000480700c */
[----:B------:R-:W-:Y:S01]  /*7c40*/  IMAD.MOV.U32 R8, RZ, RZ, R7 ;  /* 0x000000ffff087224 */ /* 0x000fe200078e0007 */
[----:B------:R-:W-:Y:S01]  /*7c50*/  F2FP.SATFINITE.E4M3.F32.PACK_AB_MERGE_C R201, R176, R177, R180 ;  /* 0x000000b1b0c9723e */ /* 0x000fe200048070b4 */
[----:B------:R-:W-:Y:S01]  /*7c60*/  IMAD.MOV.U32 R9, RZ, RZ, R4 ;  /* 0x000000ffff097224 */ /* 0x000fe200078e0004 */
[----:B------:R-:W-:-:S02]  /*7c70*/  F2FP.SATFINITE.E4M3.F32.PACK_AB_MERGE_C R202, R15, R14, R17 ;  /* 0x0000000e0fca723e */ /* 0x000fc40004807011 */
[----:B------:R-:W-:Y:S02]  /*7c80*/  F2FP.SATFINITE.E4M3.F32.PACK_AB_MERGE_C R203, R185, R184, R186 ;  /* 0x000000b8b9cb723e */ /* 0x000fe400048070ba */
[----:B------:R-:W-:Y:S02]  /*7c90*/  F2FP.SATFINITE.E4M3.F32.PACK_AB_MERGE_C R204, R20, R19, R21 ;  /* 0x0000001314cc723e */ /* 0x000fe40004807015 */
[----:B------:R-:W-:Y:S02]  /*7ca0*/  F2FP.SATFINITE.E4M3.F32.PACK_AB_MERGE_C R205, R171, R170, R174 ;  /* 0x000000aaabcd723e */ /* 0x000fe400048070ae */
[----:B------:R-:W-:Y:S02]  /*7cb0*/  F2FP.SATFINITE.E4M3.F32.PACK_AB_MERGE_C R206, R168, R23, R169 ;  /* 0x00000017a8ce723e */ /* 0x000fe400048070a9 */
[----:B------:R-:W-:Y:S02]  /*7cc0*/  F2FP.SATFINITE.E4M3.F32.PACK_AB_MERGE_C R207, R179, R178, R182 ;  /* 0x000000b2b3cf723e */ /* 0x000fe400048070b6 */
        /* <DEDUP_REMOVED lines=11> */
[----:B------:R-:W-:Y:S01]  /*7d80*/  F2FP.SATFINITE.E4M3.F32.PACK_AB_MERGE_C R219, R130, R127, R13 ;  /* 0x0000007f82db723e */ /* 0x000fe2000480700d */
[----:B------:R-:W-:Y:S06]  /*7d90*/  @P1 BRA `(.L_x_3881) ;  /* 0xffffffd000341947 */ /* 0x000fec000383ffff */
.L_x_3870:
[----:B------:R-:W-:Y:S06]  /*7da0*/  BAR.ARV 0x8, 0x180 ;  /* 0x0206000000007b1d */ /* 0x000fec0000002000 */
[----:B------:R-:W-:Y:S05]  /*7db0*/  @!P0 BRA `(.L_x_3882) ;  /* 0x0000000000048947 */ /* 0x000fea0003800000 */
[----:B------:R-:W-:Y:S01]  /*7dc0*/  BPT.TRAP 0x1 ;  /* 0x000000040000795c */ /* 0x000fe20000300000 */
.L_x_3882:
[----:B------:R-:W-:Y:S01]  /*7dd0*/  R2UR UR9, R0 ;  /* 0x00000000000972ca */ /* 0x000fe200000e0000 */
[----:B------:R-:W-:-:S05]  /*7de0*/  IMAD.U32 R2, RZ, RZ, UR55 ;  /* 0x00000037ff027e24 */ /* 0x000fca000f8e00ff */
[----:B------:R-:W-:-:S07]  /*7df0*/  SHF.L.U32 R2, R2, 0x1f, RZ ;  /* 0x0000001f02027819 */ /* 0x000fce00000006ff */
[----:B------:R-:W-:-:S09]  /*7e00*/  ULEA UR9, UR9, UR36, 0x3 ;  /* 0x0000002409097291 */ /* 0x000fd2000f8e183f */
[----:B------:R0:W1:Y:S01]  /*7e10*/  SYNCS.PHASECHK.TRANS64.TRYWAIT P1, [UR9+0x33450], R2 ;  /* 0x03345002ff0075a7 */ /* 0x0000620008020149 */
[----:B------:R-:W-:Y:S05]  /*7e20*/  @!P0 BRA `(.L_x_3883) ;  /* 0x0000000000048947 */ /* 0x000fea0003800000 */
[----:B------:R-:W-:Y:S01]  /*7e30*/  BPT.TRAP 0x1 ;  /* 0x000000040000795c */ /* 0x000fe20000300000 */
.L_x_3883:
[----:B-1----:R-:W-:Y:S05]  /*7e40*/  @P1 BRA `(.L_x_3884) ;  /* 0x0000000000081947 */ /* 0x002fea0003800000 */
[----:B------:R-:W1:Y:S02]  /*7e50*/  SYNCS.PHASECHK.TRANS64.TRYWAIT P1, [UR9+0x33450], R2 ;  /* 0x03345002ff0075a7 */ /* 0x000e640008020149 */
[----:B-1----:R-:W-:Y:S05]  /*7e60*/  @!P1 BRA `(.L_x_3885) ;  /* 0x0000009000f09947 */ /* 0x002fea0003800000 */
.L_x_3884:
[----:B------:R-:W-:Y:S01]  /*7e70*/  UIADD3 UR36, UR36, 0x200, URZ ;  /* 0x0000020024247890 */ /* 0x000fe2000fffe03f */
[----:B------:R-:W-:Y:S01]  /*7e80*/  R2UR UR4, R0 ;  /* 0x00000000000472ca */ /* 0x000fe200000e0000 */
[----:B------:R-:W-:Y:S01]  /*7e90*/  WARPGROUP.ARRIVE ;  /* 0x00000000000079c5 */ /* 0x000fe20000000000 */
[----:B------:R-:W-:Y:S01]  /*7ea0*/  UMOV UR7, 0xc0000010 ;  /* 0xc000001000077882 */ /* 0x000fe20000000000 */
[----:B------:R-:W-:Y:S01]  /*7eb0*/  USHF.R.U32.HI UR36, URZ, 0x4, UR36 ;  /* 0x000000043f247899 */ /* 0x000fe20008011624 */
[----:B------:R-:W-:Y:S01]  /*7ec0*/  IMAD.MOV.U32 R8, RZ, RZ, 0x3f800000 ;  /* 0x3f800000ff087424 */ /* 0x000fe200078e00ff */
[----:B------:R-:W-:Y:S02]  /*7ed0*/  ULDC.64 UR10, c[0x0][0x9a0] ;  /* 0x00026800000a7ab9 */ /* 0x000fe40000000a00 */
[----:B------:R-:W-:Y:S02]  /*7ee0*/  ULOP3.LUT UR36, UR36, 0x3fff, URZ, 0xc0, !UPT ;  /* 0x00003fff24247892 */ /* 0x000fe4000f8ec03f */
[----:B------:R-:W-:-:S02]  /*7ef0*/  UISETP.NE.U32.AND UP0, UPT, UR10, URZ, UPT ;  /* 0x0000003f0a00728c */ /* 0x000fc4000bf05070 */
[----:B------:R-:W-:Y:S02]  /*7f00*/  ULOP3.LUT UR8, UR36, 0x10000, URZ, 0xfc, !UPT ;  /* 0x0001000024087892 */ /* 0x000fe4000f8efc3f */
[----:B------:R-:W-:Y:S02]  /*7f10*/  UISETP.NE.AND.EX UP0, UPT, UR11, URZ, UPT, UP0 ;  /* 0x0000003f0b00728c */ /* 0x000fe4000bf05300 */
[----:B------:R-:W-:-:S04]  /*7f20*/  UIMAD UR8, UR4, 0x780, UR8 ;  /* 0x00000780040878a4 */ /* 0x000fc8000f8e0208 */
[----:B------:R-:W-:Y:S01]  /*7f30*/  UIADD3 UR4, UR8, 0x180, URZ ;  /* 0x0000018008047890 */ /* 0x000fe2000fffe03f */
[----:B------:R-:W-:Y:S02]  /*7f40*/  PLOP3.LUT P1, PT, PT, PT, UP0, 0x80, 0x0 ;  /* 0x000000000000781c */ /* 0x000fe40003f2f008 */
[----:B------:R-:W-:-:S06]  /*7f50*/  UMOV UR6, UR8 ;  /* 0x0000000800067c82 */ /* 0x000fcc0008000000 */
[----:B------:R-:W-:Y:S01]  /*7f60*/  QGMMA.64x192x32.F32.E4M3.E4M3 R24, R200, gdesc[UR4], R24, gsb0 ;  /* 0x02e00004c8187df3 */ /* 0x000fe20008000818 */
[----:B------:R-:W-:Y:S01]  /*7f70*/  UMOV UR7, 0xc0000010 ;  /* 0xc000001000077882 */ /* 0x000fe20000000000 */
[----:B------:R-:W-:Y:S01]  /*7f80*/  UMOV UR6, UR4 ;  /* 0x0000000400067c82 */ /* 0x000fe20008000000 */
[----:B------:R-:W-:Y:S01]  /*7f90*/  UIADD3 UR4, UR8, 0x300, URZ ;  /* 0x0000030008047890 */ /* 0x000fe2000fffe03f */
[----:B------:R-:W-:Y:S01]  /*7fa0*/  @UP0 ULDC.64 UR12, c[0x0][0x9c8] ;  /* 0x00027200000c0ab9 */ /* 0x000fe20000000a00 */
[----:B------:R-:W-:Y:S02]  /*7fb0*/  WARPGROUP.DEPBAR.LE gsb0, 0x0 ;  /* 0x00008000000079c5 */ /* 0x000fe40000010000 */
[----:B------:R-:W-:-:S13]  /*7fc0*/  WARPGROUP.ARRIVE ;  /* 0x00000000000079c5 */ /* 0x000fda0000000000 */
[----:B------:R-:W-:Y:S01]  /*7fd0*/  QGMMA.64x192x32.F32.E4M3.E4M3 R24, R204, gdesc[UR4], R24, gsb0 ;  /* 0x02e00004cc187df3 */ /* 0x000fe20008000818 */
[----:B------:R-:W-:Y:S01]  /*7fe0*/  UMOV UR6, UR4 ;  /* 0x0000000400067c82 */ /* 0x000fe20008000000 */
[----:B------:R-:W-:Y:S01]  /*7ff0*/  UMOV UR7, 0xc0000010 ;  /* 0xc000001000077882 */ /* 0x000fe20000000000 */
[----:B------:R-:W-:Y:S01]  /*8000*/  @UP0 UIMAD.WIDE.U32 UR4, UR49, UR12, URZ ;  /* 0x0000000c310402a5 */ /* 0x000fe2000f8e003f */
[----:B------:R-:W-:Y:S02]  /*8010*/  WARPGROUP.DEPBAR.LE gsb0, 0x0 ;  /* 0x00008000000079c5 */ /* 0x000fe40000010000 */
[----:B------:R-:W-:-:S14]  /*8020*/  WARPGROUP.ARRIVE ;  /* 0x00000000000079c5 */ /* 0x000fdc0000000000 */
[----:B------:R-:W-:Y:S01]  /*8030*/  QGMMA.64x192x32.F32.E4M3.E4M3 R24, R208, gdesc[UR4], R24, gsb0 ;  /* 0x02e00004d0187df3 */ /* 0x000fe20008000818 */
[----:B------:R-:W-:Y:S02]  /*8040*/  @UP0 UIMAD UR6, UR39, UR12, URZ ;  /* 0x0000000c270602a4 */ /* 0x000fe4000f8e023f */
[----:B------:R-:W-:Y:S02]  /*8050*/  @UP0 USHF.R.S32.HI UR7, URZ, 0x1f, UR51 ;  /* 0x0000001f3f070899 */ /* 0x000fe40008011433 */
        /* <DEDUP_REMOVED lines=11> */
[----:B------:R0:W2:Y:S01]  /*8110*/  @P1 LDG.E R8, desc[UR56][R2.64] ;  /* 0x0000003802081981 */ /* 0x0000a2000c1e1900 */
[----:B------:R-:W-:Y:S01]  /*8120*/  UIADD3 UR4, UR8, 0x480, URZ ;  /* 0x0000048008047890 */ /* 0x000fe2000fffe03f */
[----:B------:R-:W-:-:S06]  /*8130*/  UMOV UR7, 0xc0000010 ;  /* 0xc000001000077882 */ /* 0x000fcc0000000000 */
[----:B------:R-:W-:Y:S01]  /*8140*/  UMOV UR6, UR4 ;  /* 0x0000000400067c82 */ /* 0x000fe20008000000 */
[----:B------:R-:W-:Y:S01]  /*8150*/  UIADD3 UR8, UR8, 0x600, URZ ;  /* 0x0000060008087890 */ /* 0x000fe2000fffe03f */
[----:B------:R-:W-:Y:S02]  /*8160*/  WARPGROUP.DEPBAR.LE gsb0, 0x0 ;  /* 0x00008000000079c5 */ /* 0x000fe40000010000 */
[----:B------:R-:W-:-:S06]  /*8170*/  WARPGROUP.ARRIVE ;  /* 0x00000000000079c5 */ /* 0x000fcc0000000000 */
[----:B------:R-:W-:Y:S01]  /*8180*/  QGMMA.64x192x32.F32.E4M3.E4M3 R24, R212, gdesc[UR4], R24, gsb0 ;  /* 0x02e00004d4187df3 */ /* 0x000fe20008000818 */
[----:B------:R-:W-:Y:S01]  /*8190*/  UMOV UR6, UR8 ;  /* 0x0000000800067c82 */ /* 0x000fe20008000000 */
[----:B------:R-:W-:Y:S01]  /*81a0*/  UMOV UR7, 0xc0000010 ;  /* 0xc000001000077882 */ /* 0x000fe20000000000 */
[----:B------:R-:W1:Y:S04]  /*81b0*/  SHFL.BFLY PT, R9, R6, 0x2, 0x1f ;  /* 0x0c401f0006097f89 */ /* 0x000e6800000e0000 */
[----:B------:R-:W3:Y:S01]  /*81c0*/  SHFL.BFLY PT, R10, R5, 0x2, 0x1f ;  /* 0x0c401f00050a7f89 */ /* 0x000ee200000e0000 */
[----:B-1----:R-:W-:Y:S01]  /*81d0*/  FADD.FTZ R9, R9, R6 ;  /* 0x0000000609097221 */ /* 0x002fe20000010000 */
[----:B---3--:R-:W-:-:S04]  /*81e0*/  FADD.FTZ R10, R10, R5 ;  /* 0x000000050a0a7221 */ /* 0x008fc80000010000 */
[----:B------:R-:W1:Y:S04]  /*81f0*/  SHFL.BFLY PT, R0, R9, 0x1, 0x1f ;  /* 0x0c201f0009007f89 */ /* 0x000e6800000e0000 */
[----:B0-----:R-:W0:Y:S01]  /*8200*/  SHFL.BFLY PT, R3, R10, 0x1, 0x1f ;  /* 0x0c201f000a037f89 */ /* 0x001e2200000e0000 */
[----:B-1----:R-:W-:Y:S01]  /*8210*/  FADD.FTZ R11, R9, R0 ;  /* 0x00000000090b7221 */ /* 0x002fe20000010000 */
[----:B0-----:R-:W-:-:S04]  /*8220*/  FADD.FTZ R12, R10, R3 ;  /* 0x000000030a0c7221 */ /* 0x001fc80000010000 */
[C---:B------:R-:W-:Y:S01]  /*8230*/  FSETP.NE.FTZ.AND P1, PT, R11.reuse, RZ, PT ;  /* 0x000000ff0b00720b */ /* 0x040fe20003f35000 */
[----:B------:R-:W-:Y:S01]  /*8240*/  FMUL.FTZ R13, R11, 0.00390625 ;  /* 0x3b8000000b0d7820 */ /* 0x000fe20000410000 */
[----:B------:R-:W-:Y:S01]  /*8250*/  FMUL.FTZ R14, R12, 0.00390625 ;  /* 0x3b8000000c0e7820 */ /* 0x000fe20000410000 */
[----:B------:R-:W-:-:S03]  /*8260*/  IMAD.MOV.U32 R3, RZ, RZ, RZ ;  /* 0x000000ffff037224 */ /* 0x000fc600078e00ff */
[----:B------:R-:W-:Y:S02]  /*8270*/  FSETP.NE.FTZ.AND P2, PT, R13, RZ, PT ;  /* 0x000000ff0d00720b */ /* 0x000fe40003f55000 */
[----:B------:R-:W-:-:S05]  /*8280*/  FSETP.NE.FTZ.AND P3, PT, R14, RZ, PT ;  /* 0x000000ff0e00720b */ /* 0x000fca0003f75000 */
[----:B------:R-:W-:Y:S01]  /*8290*/  @P1 MUFU.RCP R3, R11 ;  /* 0x0000000b00031308 */ /* 0x000fe20000001000 */
[----:B------:R-:W-:Y:S01]  /*82a0*/  FSETP.NE.FTZ.AND P1, PT, R12, RZ, PT ;  /* 0x000000ff0c00720b */ /* 0x000fe20003f35000 */
[----:B------:R-:W-:-:S06]  /*82b0*/  IMAD.MOV.U32 R9, RZ, RZ, RZ ;  /* 0x000000ffff097224 */ /* 0x000fcc00078e00ff */
[----:B------:R-:W0:Y:S01]  /*82c0*/  @P2 MUFU.LG2 R6, R13 ;  /* 0x0000000d00062308 */ /* 0x000e220000000c00 */
[----:B------:R-:W-:Y:S02]  /*82d0*/  WARPGROUP.DEPBAR.LE gsb0, 0x0 ;  /* 0x00008000000079c5 */ /* 0x000fe40000010000 */
[----:B------:R-:W-:-:S06]  /*82e0*/  WARPGROUP.ARRIVE ;  /* 0x00000000000079c5 */ /* 0x000fcc0000000000 */
[----:B------:R-:W-:Y:S01]  /*82f0*/  QGMMA.64x192x32.F32.E4M3.E4M3 R24, R216, gdesc[UR4], R24, gsb0 ;  /* 0x02e00004d8187df3 */ /* 0x000fe20008000818 */
[----:B------:R-:W1:Y:S08]  /*8300*/  @P3 MUFU.LG2 R10, R14 ;  /* 0x0000000e000a3308 */ /* 0x000e700000000c00 */
[----:B------:R-:W3:Y:S01]  /*8310*/  @P1 MUFU.RCP R9, R12 ;  /* 0x0000000c00091308 */ /* 0x000ee20000001000 */
[----:B------:R-:W-:-:S02]  /*8320*/  IMAD.U32 R5, RZ, RZ, UR37 ;  /* 0x00000025ff057e24 */ /* 0x000fc4000f8e00ff */
[----:B------:R-:W-:Y:S02]  /*8330*/  IMAD.U32 R15, RZ, RZ, UR37 ;  /* 0x00000025ff0f7e24 */ /* 0x000fe4000f8e00ff */
[----:B0-----:R-:W-:Y:S01]  /*8340*/  @P2 FMUL.FTZ R6, R6, 0.69314718246459960938 ;  /* 0x3f31721806062820 */ /* 0x001fe20000410000 */
[----:B------:R-:W-:Y:S01]  /*8350*/  @P2 FMUL.FTZ R5, R5, 0.69314718246459960938 ;  /* 0x3f31721805052820 */ /* 0x000fe20000410000 */
[----:B------:R-:W-:Y:S01]  /*8360*/  @P3 FMUL.FTZ R11, R15, 0.69314718246459960938 ;  /* 0x3f3172180f0b3820 */ /* 0x000fe20000410000 */
[----:B-1----:R-:W-:Y:S01]  /*8370*/  @P3 FMUL.FTZ R10, R10, 0.69314718246459960938 ;  /* 0x3f3172180a0a3820 */ /* 0x002fe20000410000 */
[----:B------:R-:W-:Y:S02]  /*8380*/  IMAD.MOV.U32 R2, RZ, RZ, -0x800000 ;  /* 0xff800000ff027424 */ /* 0x000fe400078e00ff */
[----:B--2---:R-:W-:Y:S01]  /*8390*/  FMUL.FTZ R3, R3, R8 ;  /* 0x0000000803037220 */ /* 0x004fe20000410000 */
[----:B------:R-:W-:Y:S02]  /*83a0*/  IMAD.MOV.U32 R0, RZ, RZ, -0x800000 ;  /* 0xff800000ff007424 */ /* 0x000fe400078e00ff */
[----:B------:R-:W-:Y:S01]  /*83b0*/  @P2 FFMA.FTZ R2, R5, R4, R6 ;  /* 0x0000000405022223 */ /* 0x000fe20000010006 */
[----:B------:R-:W-:Y:S01]  /*83c0*/  @P3 FFMA.FTZ R0, R11, R7, R10 ;  /* 0x000000070b003223 */ /* 0x000fe2000001000a */
[----:B---3--:R-:W-:Y:S01]  /*83d0*/  FMUL.FTZ R8, R9, R8 ;  /* 0x0000000809087220 */ /* 0x008fe20000410000 */
[----:B------:R-:W-:-:S02]  /*83e0*/  WARPGROUP.DEPBAR.LE gsb0, 0x0 ;  /* 0x00008000000079c5 */ /* 0x000fc40000010000 */
[----:B------:R-:W-:Y:S05]  /*83f0*/  @!P0 BRA `(.L_x_3886) ;  /* 0x0000000000048947 */ /* 0x000fea0003800000 */
[----:B------:R-:W-:Y:S01]  /*8400*/  BPT.TRAP 0x1 ;  /* 0x000000040000795c */ /* 0x000fe20000300000 */
.L_x_3886:
[----:B------:R-:W-:Y:S01]  /*8410*/  UIADD3 UR4, UR9, 0x33460, URZ ;  /* 0x0003346009047890 */ /* 0x000fe2000fffe03f */
[-C--:B------:R-:W-:Y:S01]  /*8420*/  FMUL.FTZ R122, R69, R3.reuse ;  /* 0x00000003457a7220 */ /* 0x080fe20000410000 */
[-C--:B------:R-:W-:Y:S01]  /*8430*/  FMUL.FTZ R15, R48, R3.reuse ;  /* 0x00000003300f7220 */ /* 0x080fe20000410000 */
[-C--:B------:R-:W-:Y:S01]  /*8440*/  FMUL.FTZ R69, R72, R3.reuse ;  /* 0x0000000348457220 */ /* 0x080fe20000410000 */
[----:B------:R-:W-:Y:S01]  /*8450*/  UPRMT UR4, UR54, 0x654, UR4 ;  /* 0x0000065436047896 */ /* 0x000fe20008000004 */
        /* <DEDUP_REMOVED lines=8> */
[----:B------:R-:W-:Y:S01]  /*84e0*/  SYNCS.ARRIVE.TRANS64.RED.A1T0 RZ, [UR4], RZ ;  /* 0x000000ffffff79a7 */ /* 0x000fe20008100404 */
        /* <DEDUP_REMOVED lines=79> */
[----:B------:R-:W-:Y:S01]  /*89e0*/  PLOP3.LUT P0, PT, PT, PT, PT, 0x8, 0x0 ;  /* 0x000000000000781c */ /* 0x000fe20003f0e170 */
[-C--:B------:R-:W-:Y:S01]  /*89f0*/  FMUL.FTZ R51, R102, R8.reuse ;  /* 0x0000000866337220 */ /* 0x080fe20000410000 */
[-C--:B------:R-:W-:Y:S01]  /*8a00*/  FMUL.FTZ R99, R99, R8.reuse ;  /* 0x0000000863637220 */ /* 0x080fe20000410000 */
[-C--:B------:R-:W-:Y:S01]  /*8a10*/  FMUL.FTZ R110, R110, R8.reuse ;  /* 0x000000086e6e7220 */ /* 0x080fe20000410000 */
[-C--:B------:R-:W-:Y:S01]  /*8a20*/  FMUL.FTZ R86, R107, R8.reuse ;  /* 0x000000086b567220 */ /* 0x080fe20000410000 */
[-C--:B------:R-:W-:Y:S01]  /*8a30*/  FMUL.FTZ R118, R118, R8.reuse ;  /* 0x0000000876767220 */ /* 0x080fe20000410000 */
[----:B------:R-:W-:-:S07]  /*8a40*/  FMUL.FTZ R115, R115, R8 ;  /* 0x0000000873737220 */ /* 0x000fce0000410000 */
.L_x_3862:
[----:B------:R-:W-:Y:S05]  /*8a50*/  @P0 BRA `(.L_x_3887) ;  /* 0x0000002c006c0947 */ /* 0x000fea0003800000 */
[----:B------:R-:W0:Y:S01]  /*8a60*/  S2R R67, SR_TID.X ;  /* 0x0000000000437919 */ /* 0x000e220000002100 */
[----:B------:R-:W-:Y:S01]  /*8a70*/  ULDC.64 UR4, c[0x4][0xd8] ;  /* 0x0100360000047ab9 */ /* 0x000fe20000000a00 */
[----:B------:R-:W1:Y:S01]  /*8a80*/  LDC R113, c[0x0][0xbe8] ;  /* 0x0002fa00ff717b82 */ /* 0x000e620000000800 */
        /* <DEDUP_REMOVED lines=11> */
[----:B-1----:R-:W-:Y:S01]  /*8b40*/  ISETP.NE.AND P2, PT, R113, 0x1, PT ;  /* 0x000000017100780c */ /* 0x002fe20003f45270 */
[----:B------:R-:W-:Y:S01]  /*8b50*/  UIMAD UR6, UR7, UR8, URZ ;  /* 0x00000008070672a4 */ /* 0x000fe2000f8e023f */
[----:B------:R-:W-:Y:S01]  /*8b60*/  ISETP.EQ.OR P0, PT, R8, 0x3, !P0 ;  /* 0x000000030800780c */ /* 0x000fe20004702670 */
[----:B------:R-:W-:Y:S01]  /*8b70*/  UIMAD UR8, UR7, UR10, URZ ;  /* 0x0000000a070872a4 */ /* 0x000fe2000f8e023f */
[----:B------:R-:W-:Y:S01]  /*8b80*/  BSSY B0, `(.L_x_3888) ;  /* 0x000021e000007945 */ /* 0x000fe20003800000 */
[----:B------:R-:W-:Y:S01]  /*8b90*/  UIMAD UR9, UR51, UR9, UR6 ;  /* 0x00000009330972a4 */ /* 0x000fe2000f8e0206 */
[----:B------:R-:W-:Y:S01]  /*8ba0*/  SEL R180, R60, R121, P0 ;  /* 0x000000793cb47207 */ /* 0x000fe20000000000 */
[----:B------:R-:W-:Y:S01]  /*8bb0*/  UIMAD.WIDE.U32 UR6, UR51, UR10, URZ ;  /* 0x0000000a330672a5 */ /* 0x000fe2000f8e003f */
[----:B------:R-:W-:Y:S01]  /*8bc0*/  SEL R23, R121, R60, P0 ;  /* 0x0000003c79177207 */ /* 0x000fe20000000000 */
[----:B------:R-:W-:Y:S01]  /*8bd0*/  UIADD3 UR9, UR5, UR9, URZ ;  /* 0x0000000905097290 */ /* 0x000fe2000fffe03f */
[----:B------:R-:W-:Y:S01]  /*8be0*/  SEL R146, R46, R47, P0 ;  /* 0x0000002f2e927207 */ /* 0x000fe20000000000 */
[----:B------:R-:W-:Y:S01]  /*8bf0*/  UIMAD UR8, UR51, UR11, UR8 ;  /* 0x0000000b330872a4 */ /* 0x000fe2000f8e0208 */
[----:B------:R-:W-:Y:S01]  /*8c00*/  SEL R60, R47, R46, P0 ;  /* 0x0000002e2f3c7207 */ /* 0x000fe20000000000 */
[----:B------:R-:W-:Y:S01]  /*8c10*/  VIADD R46, R67, 0xffffff80 ;  /* 0xffffff80432e7836 */ /* 0x000fe20000000000 */
[----:B------:R-:W-:Y:S01]  /*8c20*/  SEL R148, R56, R7, P0 ;  /* 0x0000000738947207 */ /* 0x000fe20000000000 */
[----:B------:R-:W-:Y:S01]  /*8c30*/  UIADD3 UR8, UR7, UR8, URZ ;  /* 0x0000000807087290 */ /* 0x000fe2000fffe03f */
[----:B------:R-:W-:-:S02]  /*8c40*/  SEL R56, R7, R56, P0 ;  /* 0x0000003807387207 */ /* 0x000fc40000000000 */
[----:B0-----:R-:W-:Y:S02]  /*8c50*/  SHF.R.S32.HI R5, RZ, 0x1f, R46 ;  /* 0x0000001fff057819 */ /* 0x001fe4000001142e */
[----:B------:R-:W-:Y:S02]  /*8c60*/  SEL R8, R9, R10, P0 ;  /* 0x0000000a09087207 */ /* 0x000fe40000000000 */
[----:B------:R-:W-:Y:S02]  /*8c70*/  LEA.HI R4, R5, R46, RZ, 0x7 ;  /* 0x0000002e05047211 */ /* 0x000fe400078f38ff */
[----:B------:R-:W-:Y:S02]  /*8c80*/  SEL R9, R10, R9, P0 ;  /* 0x000000090a097207 */ /* 0x000fe40000000000 */
[----:B------:R-:W-:Y:S02]  /*8c90*/  LOP3.LUT R7, R4, 0xffffff80, RZ, 0xc0, !PT ;  /* 0xffffff8004077812 */ /* 0x000fe400078ec0ff */
[----:B------:R-:W-:-:S02]  /*8ca0*/  SEL R10, R12, R33, P0 ;  /* 0x000000210c0a7207 */ /* 0x000fc40000000000 */
[----:B------:R-:W-:Y:S02]  /*8cb0*/  SEL R36, R11, R22, P0 ;  /* 0x000000160b247207 */ /* 0x000fe40000000000 */
[----:B------:R-:W-:Y:S02]  /*8cc0*/  SEL R16, R22, R11, P0 ;  /* 0x0000000b16107207 */ /* 0x000fe40000000000 */
[----:B------:R-:W-:Y:S02]  /*8cd0*/  SEL R176, R25, R122, P0 ;  /* 0x0000007a19b07207 */ /* 0x000fe40000000000 */
[----:B------:R-:W-:Y:S02]  /*8ce0*/  SEL R12, R33, R12, P0 ;  /* 0x0000000c210c7207 */ /* 0x000fe40000000000 */
[----:B------:R-:W-:Y:S02]  /*8cf0*/  SEL R25, R122, R25, P0 ;  /* 0x000000197a197207 */ /* 0x000fe40000000000 */
[----:B------:R-:W-:-:S02]  /*8d00*/  SHF.R.S32.HI R11, RZ, 0x7, R4 ;  /* 0x00000007ff0b7819 */ /* 0x000fc40000011404 */
[----:B------:R-:W-:Y:S02]  /*8d10*/  SEL R122, R96, R97, P0 ;  /* 0x00000061607a7207 */ /* 0x000fe40000000000 */
[----:B------:R-:W-:Y:S01]  /*8d20*/  SEL R33, R97, R96, P0 ;  /* 0x0000006061217207 */ /* 0x000fe20000000000 */
[----:B------:R-:W-:Y:S01]  /*8d30*/  IMAD.IADD R96, R46, 0x1, -R7 ;  /* 0x000000012e607824 */ /* 0x000fe200078e0a07 */
[----:B------:R-:W-:Y:S02]  /*8d40*/  LEA.HI R5, R5, R46, RZ, 0x2 ;  /* 0x0000002e05057211 */ /* 0x000fe400078f10ff */
[----:B------:R-:W-:Y:S02]  /*8d50*/  LEA.HI R4, R4, R11, RZ, 0x1 ;  /* 0x0000000b04047211 */ /* 0x000fe400078f08ff */
[----:B------:R-:W-:Y:S02]  /*8d60*/  LOP3.LUT R7, R5, 0xfffffffc, RZ, 0xc0, !PT ;  /* 0xfffffffc05077812 */ /* 0x000fe400078ec0ff */
[----:B------:R-:W-:-:S02]  /*8d70*/  SEL R140, R29, R64, P0 ;  /* 0x000000401d8c7207 */ /* 0x000fc40000000000 */
[----:B------:R-:W-:Y:S02]  /*8d80*/  SEL R59, R64, R29, P0 ;  /* 0x0000001d403b7207 */ /* 0x000fe40000000000 */
[----:B------:R-:W-:Y:S02]  /*8d90*/  SEL R28, R17, R18, P0 ;  /* 0x00000012111c7207 */ /* 0x000fe40000000000 */
[----:B------:R-:W-:Y:S02]  /*8da0*/  SHF.R.S32.HI R29, RZ, 0x1f, R96 ;  /* 0x0000001fff1d7819 */ /* 0x000fe40000011460 */
[----:B------:R-:W-:Y:S02]  /*8db0*/  SEL R17, R18, R17, P0 ;  /* 0x0000001112117207 */ /* 0x000fe40000000000 */
[----:B------:R-:W-:Y:S02]  /*8dc0*/  SEL R38, R19, R20, P0 ;  /* 0x0000001413267207 */ /* 0x000fe40000000000 */
[----:B------:R-:W-:-:S02]  /*8dd0*/  SEL R144, R57, R52, P0 ;  /* 0x0000003439907207 */ /* 0x000fc40000000000 */
[----:B------:R-:W-:Y:S02]  /*8de0*/  LOP3.LUT R4, R4, 0x3fffffe, RZ, 0xc0, !PT ;  /* 0x03fffffe04047812 */ /* 0x000fe400078ec0ff */
[----:B------:R-:W-:Y:S02]  /*8df0*/  SEL R19, R20, R19, P0 ;  /* 0x0000001314137207 */ /* 0x000fe40000000000 */
[----:B------:R-:W-:Y:S01]  /*8e00*/  SEL R42, R15, R32, P0 ;  /* 0x000000200f2a7207 */ /* 0x000fe20000000000 */
[----:B------:R-:W-:Y:S01]  /*8e10*/  IMAD.IADD R11, R11, 0x1, -R4 ;  /* 0x000000010b0b7824 */ /* 0x000fe200078e0a04 */
[----:B------:R-:W-:Y:S01]  /*8e20*/  SEL R18, R32, R15, P0 ;  /* 0x0000000f20127207 */ /* 0x000fe20000000000 */
[----:B------:R-:W-:Y:S01]  /*8e30*/  IMAD.IADD R15, R46, 0x1, -R7 ;  /* 0x000000012e0f7824 */ /* 0x000fe200078e0a07 */
[----:B------:R-:W-:Y:S01]  /*8e40*/  SEL R57, R52, R57, P0 ;  /* 0x0000003934397207 */ /* 0x000fe20000000000 */
[----:B------:R-:W-:Y:S01]  /*8e50*/  IMAD.U32 R7, RZ, RZ, UR5 ;  /* 0x00000005ff077e24 */ /* 0x000fe2000f8e00ff */
[----:B------:R-:W-:Y:S01]  /*8e60*/  SEL R178, R37, R40, P0 ;  /* 0x0000002825b27207 */ /* 0x000fe20000000000 */
[----:B------:R-:W-:Y:S01]  /*8e70*/  IMAD.U32 R7, RZ, RZ, UR9 ;  /* 0x00000009ff077e24 */ /* 0x000fe2000f8e00ff */
[----:B------:R-:W-:-:S02]  /*8e80*/  SEL R20, R40, R37, P0 ;  /* 0x0000002528147207 */ /* 0x000fc40000000000 */
[----:B------:R-:W-:Y:S02]  /*8e90*/  SEL R142, R54, R55, P0 ;  /* 0x00000037368e7207 */ /* 0x000fe40000000000 */
[----:B------:R-:W-:Y:S02]  /*8ea0*/  SEL R106, R55, R54, P0 ;  /* 0x00000036376a7207 */ /* 0x000fe40000000000 */
[----:B------:R-:W-:Y:S02]  /*8eb0*/  SEL R138, R62, R63, P0 ;  /* 0x0000003f3e8a7207 */ /* 0x000fe40000000000 */
[----:B------:R-:W-:Y:S02]  /*8ec0*/  SEL R52, R63, R62, P0 ;  /* 0x0000003e3f347207 */ /* 0x000fe40000000000 */
[----:B------:R-:W-:Y:S02]  /*8ed0*/  SEL R54, R31, R68, P0 ;  /* 0x000000441f367207 */ /* 0x000fe40000000000 */
[----:B------:R-:W-:-:S02]  /*8ee0*/  SEL R62, R68, R31, P0 ;  /* 0x0000001f443e7207 */ /* 0x000fc40000000000 */
[----:B------:R-:W-:Y:S01]  /*8ef0*/  LEA.HI R37, R29, R96, RZ, 0x2 ;  /* 0x000000601d257211 */ /* 0x000fe200078f10ff */
[----:B------:R-:W0:Y:S01]  /*8f00*/  S2R R31, SR_CTAID.X ;  /* 0x00000000001f7919 */ /* 0x000e220000002500 */
[----:B------:R-:W-:Y:S02]  /*8f10*/  SEL R14, R13, R6, P0 ;  /* 0x000000060d0e7207 */ /* 0x000fe40000000000 */
[----:B------:R-:W-:Y:S02]  /*8f20*/  SEL R13, R6, R13, P0 ;  /* 0x0000000d060d7207 */ /* 0x000fe40000000000 */
[----:B------:R-:W-:Y:S02]  /*8f30*/  LEA.HI R4, R29, R96, RZ, 0x5 ;  /* 0x000000601d047211 */ /* 0x000fe400078f28ff */
[----:B------:R-:W-:Y:S02]  /*8f40*/  SEL R174, R120, R65, P0 ;  /* 0x0000004178ae7207 */ /* 0x000fe40000000000 */
[----:B------:R-:W-:-:S02]  /*8f50*/  SEL R22, R65, R120, P0 ;  /* 0x0000007841167207 */ /* 0x000fc40000000000 */
[----:B------:R-:W-:Y:S02]  /*8f60*/  SEL R168, R72, R81, P0 ;  /* 0x0000005148a87207 */ /* 0x000fe40000000000 */
[----:B------:R-:W-:Y:S02]  /*8f70*/  SEL R26, R81, R72, P0 ;  /* 0x00000048511a7207 */ /* 0x000fe40000000000 */
[--C-:B------:R-:W-:Y:S02]  /*8f80*/  SHF.R.S32.HI R5, RZ, 0x2, R37.reuse ;  /* 0x00000002ff057819 */ /* 0x100fe40000011425 */
[----:B------:R-:W-:Y:S02]  /*8f90*/  SHF.R.S32.HI R6, RZ, 0x1f, R37 ;  /* 0x0000001fff067819 */ /* 0x000fe40000011425 */
[----:B------:R-:W-:Y:S02]  /*8fa0*/  LEA.HI R29, R15, R15, RZ, 0x1 ;  /* 0x0000000f0f1d7211 */ /* 0x000fe400078f08ff */
        /* <DEDUP_REMOVED lines=10> */
[----:B------:R-:W-:Y:S02]  /*9050*/  LEA.HI R6, R6, R5, RZ, 0x3 ;  /* 0x0000000506067211 */ /* 0x000fe400078f18ff */
[----:B------:R-:W-:Y:S02]  /*9060*/  LOP3.LUT R48, R29, 0x1ffffffe, RZ, 0xc0, !PT ;  /* 0x1ffffffe1d307812 */ /* 0x000fe400078ec0ff */
[----:B------:R-:W-:-:S02]  /*9070*/  SEL R182, R21, R24, P0 ;  /* 0x0000001815b67207 */ /* 0x000fc40000000000 */
[----:B------:R-:W-:Y:S01]  /*9080*/  SEL R68, R98, R99, P0 ;  /* 0x0000006362447207 */ /* 0x000fe20000000000 */
[----:B------:R-:W-:Y:S01]  /*9090*/  IMAD.IADD R48, R15, 0x1, -R48 ;  /* 0x000000010f307824 */ /* 0x000fe200078e0a30 */
[----:B------:R-:W-:Y:S02]  /*90a0*/  SEL R82, R99, R98, P0 ;  /* 0x0000006263527207 */ /* 0x000fe40000000000 */
[----:B------:R-:W-:Y:S02]  /*90b0*/  SEL R70, R51, R104, P0 ;  /* 0x0000006833467207 */ /* 0x000fe40000000000 */
[----:B------:R-:W-:Y:S02]  /*90c0*/  SEL R21, R24, R21, P0 ;  /* 0x0000001518157207 */ /* 0x000fe40000000000 */
[----:B------:R-:W-:Y:S02]  /*90d0*/  SEL R116, R76, R77, P0 ;  /* 0x0000004d4c747207 */ /* 0x000fe40000000000 */
[----:B------:R-:W-:-:S02]  /*90e0*/  SEL R27, R77, R76, P0 ;  /* 0x0000004c4d1b7207 */ /* 0x000fc40000000000 */
[----:B------:R-:W-:Y:S02]  /*90f0*/  SEL R132, R74, R75, P0 ;  /* 0x0000004b4a847207 */ /* 0x000fe40000000000 */
[----:B------:R-:W-:Y:S02]  /*9100*/  SEL R97, R75, R74, P0 ;  /* 0x0000004a4b617207 */ /* 0x000fe40000000000 */
[----:B------:R-:W-:Y:S02]  /*9110*/  LOP3.LUT R6, R6, 0xfffffff8, RZ, 0xc0, !PT ;  /* 0xfffffff806067812 */ /* 0x000fe400078ec0ff */
[----:B------:R-:W-:Y:S02]  /*9120*/  SEL R170, R84, R85, P0 ;  /* 0x0000005554aa7207 */ /* 0x000fe40000000000 */
[----:B------:R-:W-:Y:S01]  /*9130*/  SEL R32, R85, R84, P0 ;  /* 0x0000005455207207 */ /* 0x000fe20000000000 */
[----:B------:R-:W-:Y:S01]  /*9140*/  IMAD.IADD R5, R5, 0x1, -R6 ;  /* 0x0000000105057824 */ /* 0x000fe200078e0a06 */
[----:B------:R-:W-:Y:S01]  /*9150*/  SEL R172, R69, R44, P0 ;  /* 0x0000002c45ac7207 */ /* 0x000fe20000000000 */
[----:B------:R-:W-:Y:S01]  /*9160*/  IMAD.U32 R6, RZ, RZ, UR4 ;  /* 0x00000004ff067e24 */ /* 0x000fe2000f8e00ff */
[----:B------:R-:W-:Y:S01]  /*9170*/  SEL R24, R44, R69, P0 ;  /* 0x000000452c187207 */ /* 0x000fe20000000000 */
[----:B------:R-:W1:Y:S01]  /*9180*/  S2UR UR4, SR_CTAID.Y ;  /* 0x00000000000479c3 */ /* 0x000e620000002600 */
        /* <DEDUP_REMOVED lines=9> */
[----:B------:R-:W-:Y:S01]  /*9220*/  IMAD R46, R4, 0x10, R5 ;  /* 0x00000010042e7824 */ /* 0x000fe200078e0205 */
[----:B------:R-:W-:Y:S01]  /*9230*/  SEL R128, R94, R95, P0 ;  /* 0x0000005f5e807207 */ /* 0x000fe20000000000 */
[----:B------:R-:W-:Y:S01]  /*9240*/  IMAD.U32 R5, RZ, RZ, UR7 ;  /* 0x00000007ff057e24 */ /* 0x000fe2000f8e00ff */
        /* <DEDUP_REMOVED lines=9> */
[----:B0-----:R-:W-:Y:S01]  /*92e0*/  IMAD R48, R31, 0x80, R48 ;  /* 0x000000801f307824 */ /* 0x001fe200078e0230 */
        /* <DEDUP_REMOVED lines=13> */
[----:B------:R-:W-:Y:S01]  /*93c0*/  IMAD R100, R31, 0x80, R11 ;  /* 0x000000801f647824 */ /* 0x000fe200078e020b */
[----:B------:R-:W-:Y:S02]  /*93d0*/  SEL R162, R108, R109, P0 ;  /* 0x0000006d6ca27207 */ /* 0x000fe40000000000 */
[----:B------:R-:W-:Y:S02]  /*93e0*/  SEL R150, R58, R39, P0 ;  /* 0x000000273a967207 */ /* 0x000fe40000000000 */
[----:B------:R-:W-:Y:S02]  /*93f0*/  SEL R126, R90, R43, P0 ;  /* 0x0000002b5a7e7207 */ /* 0x000fe40000000000 */
[----:B------:R-:W-:-:S02]  /*9400*/  SEL R124, R110, R111, P0 ;  /* 0x0000006f6e7c7207 */ /* 0x000fc40000000000 */
[C---:B------:R-:W-:Y:S01]  /*9410*/  LOP3.LUT P1, RZ, R96.reuse, 0x3, RZ, 0xc0, !PT ;  /* 0x0000000360ff7812 */ /* 0x040fe2000782c0ff */
[----:B------:R-:W-:Y:S01]  /*9420*/  IMAD.IADD R96, R96, 0x1, -R37 ;  /* 0x0000000160607824 */ /* 0x000fe200078e0a25 */
[----:B------:R-:W-:Y:S02]  /*9430*/  SEL R44, R109, R108, P0 ;  /* 0x0000006c6d2c7207 */ /* 0x000fe40000000000 */
[----:B------:R-:W-:Y:S01]  /*9440*/  SEL R58, R39, R58, P0 ;  /* 0x0000003a273a7207 */ /* 0x000fe20000000000 */
[----:B------:R-:W-:Y:S01]  /*9450*/  IMAD.SHL.U32 R96, R96, 0x2, RZ ;  /* 0x0000000260607824 */ /* 0x000fe200078e00ff */
[----:B------:R-:W-:Y:S02]  /*9460*/  SEL R90, R43, R90, P0 ;  /* 0x0000005a2b5a7207 */ /* 0x000fe40000000000 */
[----:B------:R-:W-:Y:S02]  /*9470*/  SEL R81, R104, R51, P0 ;  /* 0x0000003368517207 */ /* 0x000fe40000000000 */
[----:B------:R-:W-:-:S02]  /*9480*/  SEL R79, R111, R110, P0 ;  /* 0x0000006e6f4f7207 */ /* 0x000fc40000000000 */
[----:B--2---:R-:W-:Y:S01]  /*9490*/  LOP3.LUT R65, R3, 0x2, RZ, 0x3c, !PT ;  /* 0x0000000203417812 */ /* 0x004fe200078e3cff */
        /* <DEDUP_REMOVED lines=14> */
[----:B------:R-:W2:Y:S01]  /*9580*/  SHFL.IDX PT, R64, R13, R65, 0x1c1f ;  /* 0x001c1f410d407589 */ /* 0x000ea200000e0000 */
[----:B0-----:R-:W-:-:S02]  /*9590*/  SEL R88, R76, R77, P0 ;  /* 0x0000004d4c587207 */ /* 0x001fc40000000000 */
[----:B------:R-:W-:Y:S01]  /*95a0*/  SEL R76, R77, R76, P0 ;  /* 0x0000004c4d4c7207 */ /* 0x000fe20000000000 */
[----:B------:R-:W0:Y:S04]  /*95b0*/  SHFL.IDX PT, R68, R19, R65, 0x1c1f ;  /* 0x001c1f4113447589 */ /* 0x000e2800000e0000 */
[----:B------:R-:W3:Y:S04]  /*95c0*/  SHFL.IDX PT, R70, R21, R65, 0x1c1f ;  /* 0x001c1f4115467589 */ /* 0x000ee800000e0000 */
[----:B------:R-:W-:Y:S04]  /*95d0*/  SHFL.IDX PT, R115, R174, R3, 0x1c1f ;  /* 0x001c1f03ae737589 */ /* 0x000fe800000e0000 */
[----:B------:R-:W-:Y:S04]  /*95e0*/  SHFL.IDX PT, R114, R176, R3, 0x1c1f ;  /* 0x001c1f03b0727589 */ /* 0x000fe800000e0000 */
[----:B------:R-:W-:Y:S04]  /*95f0*/  SHFL.IDX PT, R25, R25, R65, 0x1c1f ;  /* 0x001c1f4119197589 */ /* 0x000fe800000e0000 */
[----:B------:R-:W4:Y:S01]  /*9600*/  SHFL.IDX PT, R22, R22, R65, 0x1c1f ;  /* 0x001c1f4116167589 */ /* 0x000f2200000e0000 */
[----:B--2---:R-:W-:-:S03]  /*9610*/  SEL R95, R63, R64, P0 ;  /* 0x000000403f5f7207 */ /* 0x004fc60000000000 */
[----:B------:R-:W-:Y:S01]  /*9620*/  SHFL.IDX PT, R86, R10, R3, 0x1c1f ;  /* 0x001c1f030a567589 */ /* 0x000fe200000e0000 */
[----:B0-----:R-:W-:Y:S02]  /*9630*/  SEL R89, R67, R68, P0 ;  /* 0x0000004443597207 */ /* 0x001fe40000000000 */
[----:B------:R-:W-:Y:S01]  /*9640*/  SEL R77, R68, R67, P0 ;  /* 0x00000043444d7207 */ /* 0x000fe20000000000 */
[----:B------:R-:W-:Y:S01]  /*9650*/  SHFL.IDX PT, R87, R12, R65, 0x1c1f ;  /* 0x001c1f410c577589 */ /* 0x000fe200000e0000 */
[----:B---3--:R-:W-:-:S03]  /*9660*/  SEL R73, R69, R70, P0 ;  /* 0x0000004645497207 */ /* 0x008fc60000000000 */
[----:B------:R-:W-:Y:S04]  /*9670*/  SHFL.IDX PT, R66, R28, R3, 0x1c1f ;  /* 0x001c1f031c427589 */ /* 0x000fe800000e0000 */
[----:B------:R-:W0:Y:S04]  /*9680*/  SHFL.IDX PT, R17, R17, R65, 0x1c1f ;  /* 0x001c1f4111117589 */ /* 0x000e2800000e0000 */
[----:B------:R-:W-:Y:S04]  /*9690*/  SHFL.IDX PT, R71, R178, R3, 0x1c1f ;  /* 0x001c1f03b2477589 */ /* 0x000fe800000e0000 */
[----:B------:R-:W-:Y:S01]  /*96a0*/  SHFL.IDX PT, R20, R20, R65, 0x1c1f ;  /* 0x001c1f4114147589 */ /* 0x000fe200000e0000 */
[----:B----4-:R-:W-:-:S03]  /*96b0*/  SEL R68, R115, R22, P0 ;  /* 0x0000001673447207 */ /* 0x010fc60000000000 */
[----:B------:R-:W-:Y:S04]  /*96c0*/  SHFL.IDX PT, R112, R180, R3, 0x1c1f ;  /* 0x001c1f03b4707589 */ /* 0x000fe800000e0000 */
[----:B------:R-:W-:Y:S04]  /*96d0*/  SHFL.IDX PT, R117, R172, R3, 0x1c1f ;  /* 0x001c1f03ac757589 */ /* 0x000fe800000e0000 */
[----:B------:R-:W-:Y:S04]  /*96e0*/  SHFL.IDX PT, R116, R116, R3, 0x1c1f ;  /* 0x001c1f0374747589 */ /* 0x000fe800000e0000 */
[----:B------:R-:W2:Y:S01]  /*96f0*/  SHFL.IDX PT, R23, R23, R65, 0x1c1f ;  /* 0x001c1f4117177589 */ /* 0x000ea200000e0000 */
[----:B0-----:R-:W-:-:S03]  /*9700*/  SEL R93, R66, R17, P0 ;  /* 0x00000011425d7207 */ /* 0x001fc60000000000 */
[----:B------:R-:W0:Y:S04]  /*9710*/  SHFL.IDX PT, R27, R27, R65, 0x1c1f ;  /* 0x001c1f411b1b7589 */ /* 0x000e2800000e0000 */
[----:B------:R-:W-:Y:S04]  /*9720*/  SHFL.IDX PT, R24, R24, R65, 0x1c1f ;  /* 0x001c1f4118187589 */ /* 0x000fe800000e0000 */
[----:B------:R-:W-:Y:S04]  /*9730*/  SHFL.IDX PT, R119, R168, R3, 0x1c1f ;  /* 0x001c1f03a8777589 */ /* 0x000fe800000e0000 */
[----:B------:R-:W-:Y:S04]  /*9740*/  SHFL.IDX PT, R118, R170, R3, 0x1c1f ;  /* 0x001c1f03aa767589 */ /* 0x000fe800000e0000 */
        /* <DEDUP_REMOVED lines=28> */
[----:B------:R3:W-:Y:S01]  /*9910*/  SHFL.IDX PT, R11, R92, R3, 0x1c1f ;  /* 0x001c1f035c0b7589 */ /* 0x0007e200000e0000 */
[----:B--2---:R-:W-:-:S03]  /*9920*/  SEL R94, R98, R99, P0 ;  /* 0x00000063625e7207 */ /* 0x004fc60000000000 */
[----:B------:R-:W2:Y:S01]  /*9930*/  SHFL.IDX PT, R40, R40, R65, 0x1c1f ;  /* 0x001c1f4128287589 */ /* 0x000ea200000e0000 */
[----:B------:R-:W-:Y:S02]  /*9940*/  SEL R98, R99, R98, P0 ;  /* 0x0000006263627207 */ /* 0x000fe40000000000 */
[----:B------:R-:W-:Y:S01]  /*9950*/  SEL R99, R64, R63, P0 ;  /* 0x0000003f40637207 */ /* 0x000fe20000000000 */
[----:B------:R-:W4:Y:S01]  /*9960*/  SHFL.IDX PT, R16, R41, R65, 0x1c1f ;  /* 0x001c1f4129107589 */ /* 0x000f2200000e0000 */
[----:B------:R-:W-:Y:S02]  /*9970*/  SEL R64, R22, R115, P0 ;  /* 0x0000007316407207 */ /* 0x000fe40000000000 */
[----:B---3--:R-:W-:Y:S01]  /*9980*/  SEL R3, R72, R9, P0 ;  /* 0x0000000948037207 */ /* 0x008fe20000000000 */
[----:B------:R-:W3:Y:S01]  /*9990*/  SHFL.IDX PT, R12, R49, R65, 0x1c1f ;  /* 0x001c1f41310c7589 */ /* 0x000ee200000e0000 */
[----:B------:R-:W-:Y:S02]  /*99a0*/  SEL R9, R9, R72, P0 ;  /* 0x0000004809097207 */ /* 0x000fe40000000000 */
[----:B------:R-:W-:Y:S01]  /*99b0*/  SEL R72, R74, R75, P0 ;  /* 0x0000004b4a487207 */ /* 0x000fe20000000000 */
[----:B------:R-:W5:Y:S01]  /*99c0*/  SHFL.IDX PT, R18, R53, R65, 0x1c1f ;  /* 0x001c1f4135127589 */ /* 0x000f6200000e0000 */
        /* <DEDUP_REMOVED lines=13> */
[----:B0-----:R-:W-:Y:S01]  /*9aa0*/  SEL R63, R27, R116, P0 ;  /* 0x000000741b3f7207 */ /* 0x001fe20000000000 */
[----:B------:R-:W0:Y:S01]  /*9ab0*/  SHFL.IDX PT, R33, R33, R65, 0x1c1f ;  /* 0x001c1f4121217589 */ /* 0x000e2200000e0000 */
[----:B------:R-:W1:Y:S01]  /*9ac0*/  LDC R112, c[0x0][0xc50] ;  /* 0x00031400ff707b82 */ /* 0x000e620000000800 */
[----:B--2---:R-:W-:Y:S02]  /*9ad0*/  SEL R21, R111, R40, P0 ;  /* 0x000000286f157207 */ /* 0x004fe40000000000 */
[----:B------:R2:W-:Y:S01]  /*9ae0*/  SHFL.IDX PT, R123, R44, R65, 0x1c1f ;  /* 0x001c1f412c7b7589 */ /* 0x0005e200000e0000 */
[----:B------:R-:W-:Y:S01]  /*9af0*/  SEL R23, R40, R111, P0 ;  /* 0x0000006f28177207 */ /* 0x000fe20000000000 */
[----:B------:R-:W-:Y:S01]  /*9b00*/  IMAD R111, RZ, RZ, -UR51 ;  /* 0x80000033ff6f7e24 */ /* 0x000fe2000f8e02ff */
[----:B----4-:R-:W-:Y:S01]  /*9b10*/  SEL R40, R107, R16, P0 ;  /* 0x000000106b287207 */ /* 0x010fe20000000000 */
[----:B------:R-:W-:Y:S01]  /*9b20*/  SHFL.IDX PT, R35, R35, R65, 0x1c1f ;  /* 0x001c1f4123237589 */ /* 0x000fe200000e0000 */
[----:B---3--:R-:W-:-:S02]  /*9b30*/  SEL R41, R105, R12, P0 ;  /* 0x0000000c69297207 */ /* 0x008fc40000000000 */
[----:B-----5:R-:W-:Y:S01]  /*9b40*/  SEL R17, R18, R103, P0 ;  /* 0x0000006712117207 */ /* 0x020fe20000000000 */
[----:B------:R3:W4:Y:S01]  /*9b50*/  SHFL.IDX PT, R125, R45, R65, 0x1c1f ;  /* 0x001c1f412d7d7589 */ /* 0x00072200000e0000 */
[----:B--2---:R-:W-:-:S03]  /*9b60*/  SEL R44, R16, R107, P0 ;  /* 0x0000006b102c7207 */ /* 0x004fc60000000000 */
[----:B------:R2:W-:Y:S01]  /*9b70*/  SHFL.IDX PT, R124, R58, R65, 0x1c1f ;  /* 0x001c1f413a7c7589 */ /* 0x0005e200000e0000 */
[----:B------:R-:W5:Y:S03]  /*9b80*/  @P2 LDC R107, c[0x0][0xbec] ;  /* 0x0002fb00ff6b2b82 */ /* 0x000f660000000800 */
[----:B------:R2:W5:Y:S01]  /*9b90*/  SHFL.IDX PT, R126, R56, R65, 0x1c1f ;  /* 0x001c1f41387e7589 */ /* 0x00056200000e0000 */
[----:B---3--:R-:W-:-:S03]  /*9ba0*/  SEL R45, R12, R105, P0 ;  /* 0x000000690c2d7207 */ /* 0x008fc60000000000 */
[----:B------:R3:W-:Y:S01]  /*9bb0*/  SHFL.IDX PT, R128, R60, R65, 0x1c1f ;  /* 0x001c1f413c807589 */ /* 0x0007e200000e0000 */
[----:B0-----:R-:W-:Y:S02]  /*9bc0*/  SEL R20, R122, R33, P0 ;  /* 0x000000217a147207 */ /* 0x001fe40000000000 */
[----:B--2---:R-:W-:Y:S01]  /*9bd0*/  SEL R58, R119, R26, P0 ;  /* 0x0000001a773a7207 */ /* 0x004fe20000000000 */
[----:B------:R0:W2:Y:S01]  /*9be0*/  SHFL.IDX PT, R127, R57, R65, 0x1c1f ;  /* 0x001c1f41397f7589 */ /* 0x0000a200000e0000 */
[----:B------:R-:W-:Y:S02]  /*9bf0*/  SEL R22, R33, R122, P0 ;  /* 0x0000007a21167207 */ /* 0x000fe40000000000 */
[----:B------:R-:W-:Y:S01]  /*9c00*/  SEL R56, R26, R119, P0 ;  /* 0x000000771a387207 */ /* 0x000fe20000000000 */
[----:B------:R-:W-:Y:S01]  /*9c10*/  SHFL.IDX PT, R106, R106, R65, 0x1c1f ;  /* 0x001c1f416a6a7589 */ /* 0x000fe200000e0000 */
[----:B------:R-:W-:Y:S01]  /*9c20*/  SEL R26, R121, R30, P0 ;  /* 0x0000001e791a7207 */ /* 0x000fe20000000000 */
[----:B-1----:R-:W-:Y:S01]  /*9c30*/  IMAD R119, R112, R111, UR4 ;  /* 0x0000000470777e24 */ /* 0x002fe2000f8e026f */
[----:B---3--:R-:W-:Y:S01]  /*9c40*/  SEL R60, R117, R24, P0 ;  /* 0x00000018753c7207 */ /* 0x008fe20000000000 */
[----:B------:R1:W-:Y:S01]  /*9c50*/  SHFL.IDX PT, R109, R59, R65, 0x1c1f ;  /* 0x001c1f413b6d7589 */ /* 0x0003e200000e0000 */
[----:B----4-:R-:W-:Y:S01]  /*9c60*/  SEL R12, R104, R125, P0 ;  /* 0x0000007d680c7207 */ /* 0x010fe20000000000 */
[----:B------:R-:W-:Y:S01]  /*9c70*/  ULDC.64 UR4, c[0x0][0xbe0] ;  /* 0x0002f80000047ab9 */ /* 0x000fe20000000a00 */
[----:B------:R-:W-:Y:S01]  /*9c80*/  SEL R16, R125, R104, P0 ;  /* 0x000000687d107207 */ /* 0x000fe20000000000 */
[----:B------:R-:W-:Y:S01]  /*9c90*/  SHFL.IDX PT, R52, R52, R65, 0x1c1f ;  /* 0x001c1f4134347589 */ /* 0x000fe200000e0000 */
[----:B------:R-:W-:-:S02]  /*9ca0*/  SEL R32, R110, R35, P0 ;  /* 0x000000236e207207 */ /* 0x000fc40000000000 */
[----:B------:R-:W-:Y:S01]  /*9cb0*/  SEL R34, R35, R110, P0 ;  /* 0x0000006e23227207 */ /* 0x000fe20000000000 */
[----:B------:R3:W4:Y:S01]  /*9cc0*/  SHFL.IDX PT, R49, R61, R65, 0x1c1f ;  /* 0x001c1f413d317589 */ /* 0x00072200000e0000 */
[----:B0-----:R-:W-:Y:S01]  /*9cd0*/  SEL R57, R13, R118, P0 ;  /* 0x000000760d397207 */ /* 0x001fe20000000000 */
[----:B------:R-:W0:Y:S01]  /*9ce0*/  @P2 LDC R110, c[0x0][0xbf0] ;  /* 0x0002fc00ff6e2b82 */ /* 0x000e220000000800 */
[----:B-1----:R-:W-:Y:S01]  /*9cf0*/  SEL R59, R118, R13, P0 ;  /* 0x0000000d763b7207 */ /* 0x002fe20000000000 */
[----:B------:R-:W-:Y:S01]  /*9d00*/  SHFL.IDX PT, R102, R102, R65, 0x1c1f ;  /* 0x001c1f4166667589 */ /* 0x000fe200000e0000 */
[----:B------:R-:W-:Y:S01]  /*9d10*/  SEL R13, R103, R18, P0 ;  /* 0x00000012670d7207 */ /* 0x000fe20000000000 */
[----:B-----5:R-:W-:Y:S01]  /*9d20*/  @P2 IMAD.HI.U32 R103, R48, R107, RZ ;  /* 0x0000006b30672227 */ /* 0x020fe200078e00ff */
[----:B------:R-:W-:Y:S01]  /*9d30*/  SEL R18, R101, R126, P0 ;  /* 0x0000007e65127207 */ /* 0x000fe20000000000 */
[----:B------:R1:W5:Y:S01]  /*9d40*/  SHFL.IDX PT, R53, R62, R65, 0x1c1f ;  /* 0x001c1f413e357589 */ /* 0x00036200000e0000 */
[----:B------:R-:W-:-:S02]  /*9d50*/  SEL R33, R108, R123, P0 ;  /* 0x0000007b6c217207 */ /* 0x000fc40000000000 */
[----:B---3--:R-:W-:Y:S01]  /*9d60*/  SEL R61, R116, R27, P0 ;  /* 0x0000001b743d7207 */ /* 0x008fe20000000000 */
[----:B------:R-:W-:Y:S01]  /*9d70*/  SHFL.IDX PT, R84, R84, R65, 0x1c1f ;  /* 0x001c1f4154547589 */ /* 0x000fe200000e0000 */
[----:B------:R-:W-:Y:S02]  /*9d80*/  SEL R35, R123, R108, P0 ;  /* 0x0000006c7b237207 */ /* 0x000fe40000000000 */
[----:B------:R-:W-:Y:S01]  /*9d90*/  SEL R27, R120, R19, P0 ;  /* 0x00000013781b7207 */ /* 0x000fe20000000000 */
[----:B------:R-:W-:Y:S01]  /*9da0*/  SHFL.IDX PT, R97, R97, R65, 0x1c1f ;  /* 0x001c1f4161617589 */ /* 0x000fe200000e0000 */
[----:B-1----:R-:W-:-:S03]  /*9db0*/  SEL R62, R24, R117, P0 ;  /* 0x00000075183e7207 */ /* 0x002fc60000000000 */
[----:B------:R-:W-:Y:S01]  /*9dc0*/  SHFL.IDX PT, R80, R80, R65, 0x1c1f ;  /* 0x001c1f4150507589 */ /* 0x000fe200000e0000 */
[----:B------:R-:W1:Y:S01]  /*9dd0*/  LDC.64 R116, c[0x0][0xb40] ;  /* 0x0002d000ff747b82 */ /* 0x000e620000000a00 */
[----:B------:R-:W-:Y:S02]  /*9de0*/  SEL R24, R30, R121, P0 ;  /* 0x000000791e187207 */ /* 0x000fe40000000000 */
[----:B------:R-:W-:Y:S01]  /*9df0*/  SHFL.IDX PT, R91, R91, R65, 0x1c1f ;  /* 0x001c1f415b5b7589 */ /* 0x000fe200000e0000 */
[----:B------:R-:W-:-:S03]  /*9e00*/  SEL R30, R126, R101, P0 ;  /* 0x000000657e1e7207 */ /* 0x000fc60000000000 */
[----:B------:R-:W-:Y:S01]  /*9e10*/  SHFL.IDX PT, R85, R85, R65, 0x1c1f ;  /* 0x001c1f4155557589 */ /* 0x000fe200000e0000 */
[----:B------:R-:W3:Y:S03]  /*9e20*/  @P2 LDC R121, c[0x0][0xbec] ;  /* 0x0002fb00ff792b82 */ /* 0x000ee60000000800 */
[----:B------:R-:W-:Y:S04]  /*9e30*/  SHFL.IDX PT, R90, R90, R65, 0x1c1f ;  /* 0x001c1f415a5a7589 */ /* 0x000fe800000e0000 */
[----:B------:R-:W-:Y:S04]  /*9e40*/  SHFL.IDX PT, R81, R81, R65, 0x1c1f ;  /* 0x001c1f4151517589 */ /* 0x000fe800000e0000 */
[----:B------:R-:W-:Y:S04]  /*9e50*/  SHFL.IDX PT, R82, R82, R65, 0x1c1f ;  /* 0x001c1f4152527589 */ /* 0x000fe800000e0000 */
[----:B------:R-:W-:Y:S01]  /*9e60*/  SHFL.IDX PT, R79, R79, R65, 0x1c1f ;  /* 0x001c1f414f4f7589 */ /* 0x000fe200000e0000 */
[----:B-1----:R-:W-:-:S02]  /*9e70*/  IMAD R108, R116, UR39, RZ ;  /* 0x00000027746c7c24 */ /* 0x002fc4000f8e02ff */
[----:B------:R-:W-:Y:S01]  /*9e80*/  IMAD.WIDE.U32 R4, R116, UR49, R4 ;  /* 0x0000003174047c25 */ /* 0x000fe2000f8e0004 */
[----:B------:R-:W-:Y:S03]  /*9e90*/  SHFL.IDX PT, R83, R83, R65, 0x1c1f ;  /* 0x001c1f4153537589 */ /* 0x000fe600000e0000 */
[----:B------:R-:W-:Y:S01]  /*9ea0*/  IMAD R111, R117, UR49, R108 ;  /* 0x00000031756f7c24 */ /* 0x000fe2000f8e026c */
[----:B------:R1:W-:Y:S01]  /*9eb0*/  SHFL.IDX PT, R78, R78, R65, 0x1c1f ;  /* 0x001c1f414e4e7589 */ /* 0x0003e200000e0000 */
[----:B------:R-:W-:Y:S01]  /*9ec0*/  SHF.R.S32.HI R108, RZ, 0x1f, R119 ;  /* 0x0000001fff6c7819 */ /* 0x000fe20000011477 */
[----:B---3--:R-:W-:-:S04]  /*9ed0*/  @P2 IMAD.HI.U32 R121, R48, R121, RZ ;  /* 0x0000007930792227 */ /* 0x008fc800078e00ff */
[----:B------:R-:W-:Y:S02]  /*9ee0*/  IMAD.IADD R111, R5, 0x1, R111 ;  /* 0x00000001056f7824 */ /* 0x000fe400078e026f */
[C---:B------:R-:W-:Y:S01]  /*9ef0*/  IMAD R5, R108.reuse, UR4, RZ ;  /* 0x000000046c057c24 */ /* 0x040fe2000f8e02ff */
[----:B-1----:R-:W-:Y:S01]  /*9f00*/  SEL R65, R25, R114, P0 ;  /* 0x0000007219417207 */ /* 0x002fe20000000000 */
[----:B------:R-:W-:Y:S01]  /*9f10*/  IMAD R108, R108, UR6, RZ ;  /* 0x000000066c6c7c24 */ /* 0x000fe2000f8e02ff */
[----:B------:R-:W1:Y:S01]  /*9f20*/  LDC.64 R114, c[0x0][0xbd8] ;  /* 0x0002f600ff727b82 */ /* 0x000e620000000a00 */
[----:B------:R-:W-:Y:S01]  /*9f30*/  IMAD R107, R119, UR5, R5 ;  /* 0x00000005776b7c24 */ /* 0x000fe2000f8e0205 */
[----:B------:R-:W-:Y:S02]  /*9f40*/  SEL R25, R19, R120, P0 ;  /* 0x0000007813197207 */ /* 0x000fe40000000000 */
[----:B------:R-:W-:Y:S02]  /*9f50*/  SEL R19, R31, R124, P0 ;  /* 0x0000007c1f137207 */ /* 0x000fe40000000000 */
[----:B------:R-:W-:Y:S01]  /*9f60*/  SEL R31, R124, R31, P0 ;  /* 0x0000001f7c1f7207 */ /* 0x000fe20000000000 */
[----:B-1----:R-:W-:-:S04]  /*9f70*/  IMAD R104, R114, UR39, RZ ;  /* 0x0000002772687c24 */ /* 0x002fc8000f8e02ff */
[----:B------:R-:W-:Y:S02]  /*9f80*/  IMAD R101, R115, UR49, R104 ;  /* 0x0000003173657c24 */ /* 0x000fe4000f8e0268 */
[----:B------:R-:W-:Y:S01]  /*9f90*/  IMAD.WIDE.U32 R104, R114, UR49, R6 ;  /* 0x0000003172687c25 */ /* 0x000fe2000f8e0006 */
[----:B--2---:R-:W-:Y:S01]  /*9fa0*/  SEL R6, R42, R127, P0 ;  /* 0x0000007f2a067207 */ /* 0x004fe20000000000 */
[----:B------:R-:W1:Y:S01]  /*9fb0*/  @P2 LDC R114, c[0x0][0xbf0] ;  /* 0x0002fc00ff722b82 */ /* 0x000e620000000800 */
[----:B------:R-:W-:Y:S01]  /*9fc0*/  SEL R7, R43, R128, P0 ;  /* 0x000000802b077207 */ /* 0x000fe20000000000 */
[----:B------:R-:W-:Y:S01]  /*9fd0*/  IMAD.IADD R105, R105, 0x1, R101 ;  /* 0x0000000169697824 */ /* 0x000fe200078e0265 */
[----:B------:R-:W-:Y:S01]  /*9fe0*/  SEL R42, R127, R42, P0 ;  /* 0x0000002a7f2a7207 */ /* 0x000fe20000000000 */
[----:B------:R-:W-:Y:S01]  /*9ff0*/  IMAD.MOV.U32 R101, RZ, RZ, R48 ;  /* 0x000000ffff657224 */ /* 0x000fe200078e0030 */
[----:B0-----:R-:W-:Y:S01]  /*a000*/  @P2 SHF.R.U32.HI R101, RZ, R110, R103 ;  /* 0x0000006eff652219 */ /* 0x001fe20000011667 */
[----:B------:R-:W-:Y:S01]  /*a010*/  IMAD.MOV.U32 R110, RZ, RZ, R4 ;  /* 0x000000ffff6e7224 */ /* 0x000fe200078e0004 */
[----:B------:R-:W-:Y:S01]  /*a020*/  SEL R43, R128, R43, P0 ;  /* 0x0000002b802b7207 */ /* 0x000fe20000000000 */
[----:B------:R-:W-:Y:S01]  /*a030*/  IMAD.WIDE.U32 R4, R119, UR4, R104 ;  /* 0x0000000477047c25 */ /* 0x000fe2000f8e0068 */
[----:B------:R-:W-:Y:S01]  /*a040*/  SHF.R.S32.HI R105, RZ, 0x1f, R101 ;  /* 0x0000001fff697819 */ /* 0x000fe20000011465 */
[----:B------:R-:W-:-:S02]  /*a050*/  ULDC.64 UR4, c[0x0][0xb30] ;  /* 0x0002cc0000047ab9 */ /* 0x000fc40000000a00 */
[----:B------:R-:W-:Y:S02]  /*a060*/  IMAD.MOV.U32 R103, RZ, RZ, R48 ;  /* 0x000000ffff677224 */ /* 0x000fe400078e0030 */
[C---:B------:R-:W-:Y:S02]  /*a070*/  IMAD R115, R119.reuse, UR7, R108 ;  /* 0x0000000777737c24 */ /* 0x040fe4000f8e026c */
[----:B------:R-:W-:Y:S01]  /*a080*/  IMAD.WIDE.U32 R110, R119, UR6, R110 ;  /* 0x00000006776e7c25 */ /* 0x000fe2000f8e006e */
[----:B------:R-:W-:-:S03]  /*a090*/  ULDC.64 UR6, c[0x0][0xbc8] ;  /* 0x0002f20000067ab9 */ /* 0x000fc60000000a00 */
[----:B------:R-:W-:Y:S01]  /*a0a0*/  IMAD.IADD R111, R111, 0x1, R115 ;  /* 0x000000016f6f7824 */ /* 0x000fe200078e0273 */
[----:B-1----:R-:W-:Y:S02]  /*a0b0*/  @P2 SHF.R.U32.HI R103, RZ, R114, R121 ;  /* 0x00000072ff672219 */ /* 0x002fe40000011679 */
[----:B------:R-:W-:Y:S01]  /*a0c0*/  IADD3 R104, P2, R101, R4, RZ ;  /* 0x0000000465687210 */ /* 0x000fe20007f5e0ff */
[----:B------:R-:W-:Y:S01]  /*a0d0*/  IMAD.MOV R101, RZ, RZ, -R101 ;  /* 0x000000ffff657224 */ /* 0x000fe200078e0a65 */
[--C-:B------:R-:W-:Y:S01]  /*a0e0*/  SHF.R.S32.HI R4, RZ, 0x1f, R103.reuse ;  /* 0x0000001fff047819 */ /* 0x100fe20000011467 */
[----:B------:R-:W-:Y:S01]  /*a0f0*/  IMAD.MOV R108, RZ, RZ, -R103 ;  /* 0x000000ffff6c7224 */ /* 0x000fe200078e0a67 */
[----:B------:R-:W-:Y:S01]  /*a100*/  IADD3.X R105, R105, R5, R107, P2, !PT ;  /* 0x0000000569697210 */ /* 0x000fe200017fe46b */
[----:B------:R-:W-:Y:S02]  /*a110*/  IMAD R101, R113, R101, R48 ;  /* 0x0000006571657224 */ /* 0x000fe400078e0230 */
[----:B------:R-:W-:-:S02]  /*a120*/  IMAD R4, R4, UR4, RZ ;  /* 0x0000000404047c24 */ /* 0x000fc4000f8e02ff */
[----:B------:R-:W-:Y:S01]  /*a130*/  IMAD R107, R113, R108, R48 ;  /* 0x0000006c716b7224 */ /* 0x000fe200078e0230 */
[----:B------:R-:W-:Y:S01]  /*a140*/  SHF.R.S32.HI R48, RZ, 0x1f, R101 ;  /* 0x0000001fff307819 */ /* 0x000fe20000011465 */
[C---:B------:R-:W-:Y:S01]  /*a150*/  IMAD R115, R103.reuse, UR5, R4 ;  /* 0x0000000567737c24 */ /* 0x040fe2000f8e0204 */
[----:B------:R-:W0:Y:S01]  /*a160*/  S2UR UR5, SR_CgaCtaId ;  /* 0x00000000000579c3 */ /* 0x000e220000008800 */
[----:B------:R-:W-:Y:S01]  /*a170*/  IMAD.WIDE.U32 R4, R103, UR4, R110 ;  /* 0x0000000467047c25 */ /* 0x000fe2000f8e006e */
[----:B------:R-:W-:Y:S01]  /*a180*/  SHF.R.S32.HI R103, RZ, 0x1f, R107 ;  /* 0x0000001fff677819 */ /* 0x000fe2000001146b */
[----:B------:R-:W-:Y:S02]  /*a190*/  UMOV UR4, 0x400 ;  /* 0x0000040000047882 */ /* 0x000fe40000000000 */
[----:B------:R-:W-:Y:S02]  /*a1a0*/  IMAD R48, R48, UR6, RZ ;  /* 0x0000000630307c24 */ /* 0x000fe4000f8e02ff */
[----:B------:R-:W-:-:S02]  /*a1b0*/  IMAD.IADD R5, R5, 0x1, R115 ;  /* 0x0000000105057824 */ /* 0x000fc400078e0273 */
[----:B------:R-:W-:Y:S02]  /*a1c0*/  IMAD R108, R103, UR8, RZ ;  /* 0x00000008676c7c24 */ /* 0x000fe4000f8e02ff */
[C---:B------:R-:W-:Y:S01]  /*a1d0*/  IMAD R103, R101.reuse, UR7, R48 ;  /* 0x0000000765677c24 */ /* 0x040fe2000f8e0230 */
[----:B----4-:R-:W-:Y:S01]  /*a1e0*/  SEL R48, R50, R49, P0 ;  /* 0x0000003132307207 */ /* 0x010fe20000000000 */
[----:B------:R-:W-:Y:S01]  /*a1f0*/  IMAD.WIDE.U32 R104, R101, UR6, R104 ;  /* 0x0000000665687c25 */ /* 0x000fe2000f8e0068 */
[----:B------:R-:W-:Y:S01]  /*a200*/  ULDC.64 UR6, c[0x0][0xba8] ;  /* 0x0002ea0000067ab9 */ /* 0x000fe20000000a00 */
[----:B------:R-:W-:Y:S02]  /*a210*/  SEL R50, R49, R50, P0 ;  /* 0x0000003231327207 */ /* 0x000fe40000000000 */
[----:B------:R-:W-:Y:S01]  /*a220*/  IMAD.WIDE.U32 R110, R107, UR8, R4 ;  /* 0x000000086b6e7c25 */ /* 0x000fe2000f8e0004 */
[----:B------:R-:W-:Y:S01]  /*a230*/  LEA R112, P2, R104, UR6, 0x2 ;  /* 0x0000000668707c11 */ /* 0x000fe2000f8410ff */
[----:B------:R-:W-:Y:S01]  /*a240*/  ULDC UR6, c[0x0][0xa88] ;  /* 0x0002a20000067ab9 */ /* 0x000fe20000000800 */
[----:B------:R-:W-:Y:S01]  /*a250*/  SEL R4, R46, R109, P0 ;  /* 0x0000006d2e047207 */ /* 0x000fe20000000000 */
[----:B------:R-:W-:Y:S01]  /*a260*/  IMAD.IADD R5, R105, 0x1, R103 ;  /* 0x0000000169057824 */ /* 0x000fe200078e0267 */
[----:B------:R-:W-:Y:S01]  /*a270*/  SEL R46, R109, R46, P0 ;  /* 0x0000002e6d2e7207 */ /* 0x000fe20000000000 */
[----:B------:R-:W-:Y:S01]  /*a280*/  IMAD R101, R107, UR9, R108 ;  /* 0x000000096b657c24 */ /* 0x000fe2000f8e026c */
[----:B------:R-:W-:Y:S01]  /*a290*/  ULDC.64 UR8, c[0x0][0xb00] ;  /* 0x0002c00000087ab9 */ /* 0x000fe20000000a00 */
[----:B------:R-:W-:Y:S01]  /*a2a0*/  SHFL.IDX PT, R108, R112, RZ, 0x1c1f ;  /* 0x001c1fff706c7589 */ /* 0x000fe200000e0000 */
[----:B------:R-:W-:Y:S01]  /*a2b0*/  LEA.HI.X R114, R104, UR7, R5, 0x2, P2 ;  /* 0x0000000768727c11 */ /* 0x000fe200090f1405 */
[----:B------:R-:W-:Y:S01]  /*a2c0*/  IMAD.IADD R107, R111, 0x1, R101 ;  /* 0x000000016f6b7824 */ /* 0x000fe200078e0265 */
[C---:B------:R-:W-:Y:S01]  /*a2d0*/  LEA R103, P3, R110.reuse, UR8, 0x2 ;  /* 0x000000086e677c11 */ /* 0x040fe2000f8610ff */
[----:B0-----:R-:W-:Y:S01]  /*a2e0*/  ULEA UR4, UR5, UR4, 0x18 ;  /* 0x0000000405047291 */ /* 0x001fe2000f8ec03f */
[----:B------:R-:W-:Y:S01]  /*a2f0*/  SEL R5, R47, R106, P0 ;  /* 0x0000006a2f057207 */ /* 0x000fe20000000000 */
[----:B------:R-:W0:Y:S01]  /*a300*/  SHFL.IDX PT, R109, R114, RZ, 0x1c1f ;  /* 0x001c1fff726d7589 */ /* 0x000e2200000e0000 */
[----:B------:R-:W-:Y:S01]  /*a310*/  LEA.HI.X R107, R110, UR9, R107, 0x2, P3 ;  /* 0x000000096e6b7c11 */ /* 0x000fe200098f146b */
[----:B------:R-:W-:Y:S01]  /*a320*/  IMAD R101, R113, UR6, RZ ;  /* 0x0000000671657c24 */ /* 0x000fe2000f8e02ff */
[----:B------:R-:W-:Y:S01]  /*a330*/  SEL R47, R106, R47, P0 ;  /* 0x0000002f6a2f7207 */ /* 0x000fe20000000000 */
[----:B------:R-:W-:Y:S01]  /*a340*/  SHFL.IDX PT, R110, R112, 0x1, 0x1c1f ;  /* 0x003c1f00706e7f89 */ /* 0x000fe200000e0000 */
[C---:B------:R-:W-:Y:S01]  /*a350*/  VIADD R106, R100.reuse, 0x8 ;  /* 0x00000008646a7836 */ /* 0x040fe20000000000 */
[----:B------:R-:W-:Y:S01]  /*a360*/  UIADD3 UR4, UR4, 0x33420, URZ ;  /* 0x0003342004047890 */ /* 0x000fe2000fffe03f */
[CC--:B------:R-:W-:Y:S01]  /*a370*/  ISETP.GE.OR P2, PT, R100.reuse, R101.reuse, P1 ;  /* 0x000000656400720c */ /* 0x0c0fe20000f46670 */
[----:B------:R-:W1:Y:S01]  /*a380*/  SHFL.IDX PT, R111, R114, 0x1, 0x1c1f ;  /* 0x003c1f00726f7f89 */ /* 0x000e6200000e0000 */
[-C--:B------:R-:W-:Y:S01]  /*a390*/  ISETP.GE.AND P3, PT, R100, R101.reuse, PT ;  /* 0x000000656400720c */ /* 0x080fe20003f66270 */
[----:B------:R-:W-:Y:S01]  /*a3a0*/  UPRMT UR4, URZ, 0x654, UR4 ;  /* 0x000006543f047896 */ /* 0x000fe20008000004 */
[----:B------:R-:W-:Y:S01]  /*a3b0*/  ISETP.GE.OR P1, PT, R106, R101, P1 ;  /* 0x000000656a00720c */ /* 0x000fe20000f26670 */
[----:B------:R2:W3:Y:S01]  /*a3c0*/  SHFL.IDX PT, R104, R103, RZ, 0x1c1f ;  /* 0x001c1fff67687589 */ /* 0x0004e200000e0000 */
[----:B------:R-:W-:-:S02]  /*a3d0*/  SEL R49, R51, R52, P0 ;  /* 0x0000003433317207 */ /* 0x000fc40000000000 */
[----:B------:R-:W-:Y:S01]  /*a3e0*/  SEL R51, R52, R51, P0 ;  /* 0x0000003334337207 */ /* 0x000fe20000000000 */
[----:B------:R2:W4:Y:S01]  /*a3f0*/  SHFL.IDX PT, R105, R107, RZ, 0x1c1f ;  /* 0x001c1fff6b697589 */ /* 0x00052200000e0000 */
[----:B-----5:R-:W-:Y:S02]  /*a400*/  SEL R52, R54, R53, P0 ;  /* 0x0000003536347207 */ /* 0x020fe40000000000 */
[----:B------:R-:W-:Y:S01]  /*a410*/  SYNCS.ARRIVE.TRANS64.RED.A1T0 RZ, [UR4], RZ ;  /* 0x000000ffffff79a7 */ /* 0x000fe20008100404 */
[----:B------:R-:W-:Y:S02]  /*a420*/  SEL R54, R53, R54, P0 ;  /* 0x0000003635367207 */ /* 0x000fe40000000000 */
[----:B------:R-:W-:Y:S01]  /*a430*/  SEL R53, R55, R102, P0 ;  /* 0x0000006637357207 */ /* 0x000fe20000000000 */
[----:B0-----:R2:W-:Y:S01]  /*a440*/  @!P2 ST.E desc[UR56][R108.64], R2 ;  /* 0x000000026c00a985 */ /* 0x0015e2000c101938 */
[----:B------:R-:W-:-:S03]  /*a450*/  SEL R55, R102, R55, P0 ;  /* 0x0000003766377207 */ /* 0x000fc60000000000 */
[----:B-1----:R2:W-:Y:S01]  /*a460*/  @!P1 ST.E desc[UR56][R110.64], R0 ;  /* 0x000000006e009985 */ /* 0x0025e2000c101938 */
[----:B------:R-:W-:Y:S05]  /*a470*/  @P3 BRA `(.L_x_3889) ;  /* 0x0000000800383947 */ /* 0x000fea0003800000 */
[C---:B--2---:R-:W-:Y:S01]  /*a480*/  VIADD R0, R96.reuse, 0x8 ;  /* 0x0000000860007836 */ /* 0x044fe20000000000 */
[----:B------:R-:W-:Y:S01]  /*a490*/  ULDC UR4, c[0x0][0xac8] ;  /* 0x0002b20000047ab9 */ /* 0x000fe20000000800 */
[C---:B------:R-:W-:Y:S01]  /*a4a0*/  VIADD R100, R96.reuse, 0x10 ;  /* 0x0000001060647836 */ /* 0x040fe20000000000 */
[C---:B------:R-:W-:Y:S01]  /*a4b0*/  ISETP.GE.AND P4, PT, R96.reuse, UR4, PT ;  /* 0x0000000460007c0c */ /* 0x040fe2000bf86270 */
[----:B------:R-:W-:Y:S01]  /*a4c0*/  VIADD R102, R96, 0x18 ;  /* 0x0000001860667836 */ /* 0x000fe20000000000 */
[----:B------:R-:W-:Y:S01]  /*a4d0*/  ISETP.GE.AND P5, PT, R0, UR4, PT ;  /* 0x0000000400007c0c */ /* 0x000fe2000bfa6270 */
[----:B------:R-:W-:Y:S01]  /*a4e0*/  VIADD R112, R96, 0x20 ;  /* 0x0000002060707836 */ /* 0x000fe20000000000 */
[----:B------:R-:W-:Y:S01]  /*a4f0*/  ISETP.GE.AND P3, PT, R100, UR4, PT ;  /* 0x0000000464007c0c */ /* 0x000fe2000bf66270 */
[----:B------:R-:W-:Y:S01]  /*a500*/  VIADD R114, R96, 0x30 ;  /* 0x0000003060727836 */ /* 0x000fe20000000000 */
[----:B------:R-:W-:Y:S02]  /*a510*/  ISETP.GE.AND P1, PT, R102, UR4, PT ;  /* 0x0000000466007c0c */ /* 0x000fe4000bf26270 */
[----:B------:R-:W-:-:S05]  /*a520*/  ISETP.GE.AND P2, PT, R112, UR4, PT ;  /* 0x0000000470007c0c */ /* 0x000fca000bf46270 */
[--C-:B---34-:R-:W-:Y:S02]  /*a530*/  @!P4 IMAD.WIDE R108, R96, 0x4, R104.reuse ;  /* 0x00000004606cc825 */ /* 0x118fe400078e0268 */
[----:B------:R-:W-:Y:S02]  /*a540*/  @!P5 LEA.HI R0, R0, R0, RZ, 0x1 ;  /* 0x000000000000d211 */ /* 0x000fe400078f08ff */
[----:B------:R-:W-:Y:S01]  /*a550*/  @!P3 LEA.HI R100, R100, R100, RZ, 0x1 ;  /* 0x000000646464b211 */ /* 0x000fe200078f08ff */
[----:B------:R0:W-:Y:S01]  /*a560*/  @!P4 ST.E.64 desc[UR56][R108.64], R94 ;  /* 0x0000005e6c00c985 */ /* 0x0001e2000c101b38 */
[----:B------:R-:W-:Y:S01]  /*a570*/  @!P5 LOP3.LUT R111, R0, 0xfffffffe, RZ, 0xc0, !PT ;  /* 0xfffffffe006fd812 */ /* 0x000fe200078ec0ff */
[----:B------:R-:W-:Y:S01]  /*a580*/  VIADD R0, R96, 0x28 ;  /* 0x0000002860007836 */ /* 0x000fe20000000000 */
[----:B------:R-:W-:Y:S01]  /*a590*/  @!P3 LOP3.LUT R113, R100, 0xfffffffe, RZ, 0xc0, !PT ;  /* 0xfffffffe6471b812 */ /* 0x000fe200078ec0ff */
[----:B------:R-:W-:Y:S01]  /*a5a0*/  VIADD R100, R96, 0x38 ;  /* 0x0000003860647836 */ /* 0x000fe20000000000 */
[----:B------:R-:W-:Y:S01]  /*a5b0*/  @!P1 LEA.HI R102, R102, R102, RZ, 0x1 ;  /* 0x0000006666669211 */ /* 0x000fe200078f08ff */
[----:B------:R-:W-:Y:S01]  /*a5c0*/  @!P5 IMAD.WIDE R110, R111, 0x4, R104 ;  /* 0x000000046f6ed825 */ /* 0x000fe200078e0268 */
[----:B------:R-:W-:-:S02]  /*a5d0*/  ISETP.GE.AND P4, PT, R0, UR4, PT ;  /* 0x0000000400007c0c */ /* 0x000fc4000bf86270 */
[----:B------:R-:W-:Y:S02]  /*a5e0*/  @!P2 LEA.HI R112, R112, R112, RZ, 0x1 ;  /* 0x000000707070a211 */ /* 0x000fe400078f08ff */
[----:B------:R1:W-:Y:S01]  /*a5f0*/  @!P5 ST.E.64 desc[UR56][R110.64], R98 ;  /* 0x000000626e00d985 */ /* 0x0003e2000c101b38 */
[----:B------:R-:W-:Y:S02]  /*a600*/  ISETP.GE.AND P5, PT, R114, UR4, PT ;  /* 0x0000000472007c0c */ /* 0x000fe4000bfa6270 */
[----:B------:R-:W-:Y:S01]  /*a610*/  @!P1 LOP3.LUT R115, R102, 0xfffffffe, RZ, 0xc0, !PT ;  /* 0xfffffffe66739812 */ /* 0x000fe200078ec0ff */
[--C-:B0-----:R-:W-:Y:S01]  /*a620*/  @!P3 IMAD.WIDE R94, R113, 0x4, R104.reuse ;  /* 0x00000004715eb825 */ /* 0x101fe200078e0268 */
[----:B------:R-:W-:Y:S02]  /*a630*/  ISETP.GE.AND P6, PT, R100, UR4, PT ;  /* 0x0000000464007c0c */ /* 0x000fe4000bfc6270 */
[----:B------:R-:W-:Y:S01]  /*a640*/  @!P2 LOP3.LUT R109, R112, 0xfffffffe, RZ, 0xc0, !PT ;  /* 0xfffffffe706da812 */ /* 0x000fe200078ec0ff */
[----:B------:R-:W-:Y:S01]  /*a650*/  VIADD R102, R96, 0x40 ;  /* 0x0000004060667836 */ /* 0x000fe20000000000 */
[----:B------:R-:W-:Y:S01]  /*a660*/  @!P4 LEA.HI R0, R0, R0, RZ, 0x1 ;  /* 0x000000000000c211 */ /* 0x000fe200078f08ff */
[----:B------:R0:W-:Y:S02]  /*a670*/  @!P3 ST.E.64 desc[UR56][R94.64], R92 ;  /* 0x0000005c5e00b985 */ /* 0x0001e4000c101b38 */
[----:B------:R-:W-:Y:S01]  /*a680*/  @!P2 IMAD.WIDE R108, R109, 0x4, R104 ;  /* 0x000000046d6ca825 */ /* 0x000fe200078e0268 */
[----:B------:R-:W-:-:S02]  /*a690*/  ISETP.GE.AND P3, PT, R102, UR4, PT ;  /* 0x0000000466007c0c */ /* 0x000fc4000bf66270 */
[----:B-1----:R-:W-:Y:S01]  /*a6a0*/  @!P4 LOP3.LUT R111, R0, 0xfffffffe, RZ, 0xc0, !PT ;  /* 0xfffffffe006fc812 */ /* 0x002fe200078ec0ff */
[----:B------:R-:W-:Y:S01]  /*a6b0*/  @!P1 IMAD.WIDE R98, R115, 0x4, R104 ;  /* 0x0000000473629825 */ /* 0x000fe200078e0268 */
[----:B------:R-:W-:Y:S02]  /*a6c0*/  @!P5 LEA.HI R114, R114, R114, RZ, 0x1 ;  /* 0x000000727272d211 */ /* 0x000fe400078f08ff */
[----:B------:R-:W-:Y:S01]  /*a6d0*/  @!P6 LEA.HI R100, R100, R100, RZ, 0x1 ;  /* 0x000000646464e211 */ /* 0x000fe200078f08ff */
[C---:B------:R-:W-:Y:S01]  /*a6e0*/  VIADD R110, R96.reuse, 0x48 ;  /* 0x00000048606e7836 */ /* 0x040fe20000000000 */
[----:B------:R1:W-:Y:S01]  /*a6f0*/  @!P1 ST.E.64 desc[UR56][R98.64], R86 ;  /* 0x0000005662009985 */ /* 0x0003e2000c101b38 */
[----:B------:R-:W-:Y:S01]  /*a700*/  VIADD R0, R96, 0x50 ;  /* 0x0000005060007836 */ /* 0x000fe20000000000 */
[----:B0-----:R-:W-:Y:S02]  /*a710*/  @!P5 LOP3.LUT R93, R114, 0xfffffffe, RZ, 0xc0, !PT ;  /* 0xfffffffe725dd812 */ /* 0x001fe400078ec0ff */
[----:B------:R0:W-:Y:S01]  /*a720*/  @!P2 ST.E.64 desc[UR56][R108.64], R88 ;  /* 0x000000586c00a985 */ /* 0x0001e2000c101b38 */
[----:B------:R-:W-:-:S02]  /*a730*/  ISETP.GE.AND P1, PT, R110, UR4, PT ;  /* 0x000000046e007c0c */ /* 0x000fc4000bf26270 */
[----:B------:R-:W-:Y:S02]  /*a740*/  ISETP.GE.AND P2, PT, R0, UR4, PT ;  /* 0x0000000400007c0c */ /* 0x000fe4000bf46270 */
[----:B------:R-:W-:Y:S02]  /*a750*/  @!P6 LOP3.LUT R95, R100, 0xfffffffe, RZ, 0xc0, !PT ;  /* 0xfffffffe645fe812 */ /* 0x000fe400078ec0ff */
[----:B------:R-:W-:Y:S01]  /*a760*/  @!P3 LEA.HI R102, R102, R102, RZ, 0x1 ;  /* 0x000000666666b211 */ /* 0x000fe200078f08ff */
[----:B-1----:R-:W-:-:S04]  /*a770*/  @!P4 IMAD.WIDE R86, R111, 0x4, R104 ;  /* 0x000000046f56c825 */ /* 0x002fc800078e0268 */
[----:B------:R-:W-:Y:S01]  /*a780*/  VIADD R98, R96, 0x58 ;  /* 0x0000005860627836 */ /* 0x000fe20000000000 */
[----:B------:R1:W-:Y:S01]  /*a790*/  @!P4 ST.E.64 desc[UR56][R86.64], R76 ;  /* 0x0000004c5600c985 */ /* 0x0003e2000c101b38 */
[--C-:B0-----:R-:W-:Y:S01]  /*a7a0*/  @!P5 IMAD.WIDE R88, R93, 0x4, R104.reuse ;  /* 0x000000045d58d825 */ /* 0x101fe200078e0268 */
[----:B------:R-:W-:Y:S02]  /*a7b0*/  @!P1 LEA.HI R110, R110, R110, RZ, 0x1 ;  /* 0x0000006e6e6e9211 */ /* 0x000fe400078f08ff */
[----:B------:R-:W-:Y:S01]  /*a7c0*/  ISETP.GE.AND P4, PT, R98, UR4, PT ;  /* 0x0000000462007c0c */ /* 0x000fe2000bf86270 */
[----:B------:R-:W-:Y:S01]  /*a7d0*/  @!P6 IMAD.WIDE R92, R95, 0x4, R104 ;  /* 0x000000045f5ce825 */ /* 0x000fe200078e0268 */
[----:B------:R-:W-:Y:S01]  /*a7e0*/  @!P3 LOP3.LUT R95, R102, 0xfffffffe, RZ, 0xc0, !PT ;  /* 0xfffffffe665fb812 */ /* 0x000fe200078ec0ff */
[----:B------:R0:W-:Y:S01]  /*a7f0*/  @!P5 ST.E.64 desc[UR56][R88.64], R72 ;  /* 0x000000485800d985 */ /* 0x0001e2000c101b38 */
[----:B------:R-:W-:Y:S01]  /*a800*/  @!P2 LEA.HI R0, R0, R0, RZ, 0x1 ;  /* 0x000000000000a211 */ /* 0x000fe200078f08ff */
[----:B------:R-:W-:-:S02]  /*a810*/  VIADD R99, R96, 0x60 ;  /* 0x0000006060637836 */ /* 0x000fc40000000000 */
[--C-:B------:R-:W-:Y:S01]  /*a820*/  @!P3 IMAD.WIDE R94, R95, 0x4, R104.reuse ;  /* 0x000000045f5eb825 */ /* 0x100fe200078e0268 */
[----:B------:R2:W-:Y:S01]  /*a830*/  @!P6 ST.E.64 desc[UR56][R92.64], R74 ;  /* 0x0000004a5c00e985 */ /* 0x0005e2000c101b38 */
[----:B-1----:R-:W-:Y:S02]  /*a840*/  @!P1 LOP3.LUT R77, R110, 0xfffffffe, RZ, 0xc0, !PT ;  /* 0xfffffffe6e4d9812 */ /* 0x002fe400078ec0ff */
[----:B------:R-:W-:Y:S01]  /*a850*/  VIADD R76, R96, 0x70 ;  /* 0x00000070604c7836 */ /* 0x000fe20000000000 */
[----:B------:R-:W-:Y:S01]  /*a860*/  @!P2 LOP3.LUT R87, R0, 0xfffffffe, RZ, 0xc0, !PT ;  /* 0xfffffffe0057a812 */ /* 0x000fe200078ec0ff */
[----:B------:R1:W-:Y:S01]  /*a870*/  @!P3 ST.E.64 desc[UR56][R94.64], R70 ;  /* 0x000000465e00b985 */ /* 0x0003e2000c101b38 */
[----:B------:R-:W-:Y:S01]  /*a880*/  @!P4 LEA.HI R98, R98, R98, RZ, 0x1 ;  /* 0x000000626262c211 */ /* 0x000fe200078f08ff */
[----:B------:R-:W-:Y:S01]  /*a890*/  VIADD R0, R96, 0x68 ;  /* 0x0000006860007836 */ /* 0x000fe20000000000 */
[----:B------:R-:W-:Y:S01]  /*a8a0*/  ISETP.GE.AND P3, PT, R99, UR4, PT ;  /* 0x0000000463007c0c */ /* 0x000fe2000bf66270 */
[----:B0-----:R-:W-:Y:S01]  /*a8b0*/  @!P1 IMAD.WIDE R72, R77, 0x4, R104 ;  /* 0x000000044d489825 */ /* 0x001fe200078e0268 */
[----:B------:R-:W-:-:S03]  /*a8c0*/  ISETP.GE.AND P6, PT, R76, UR4, PT ;  /* 0x000000044c007c0c */ /* 0x000fc6000bfc6270 */
[----:B------:R-:W-:Y:S01]  /*a8d0*/  VIADD R77, R96, 0x78 ;  /* 0x00000078604d7836 */ /* 0x000fe20000000000 */
[----:B------:R0:W-:Y:S01]  /*a8e0*/  @!P1 ST.E.64 desc[UR56][R72.64], R66 ;  /* 0x0000004248009985 */ /* 0x0001e2000c101b38 */
[----:B--2---:R-:W-:Y:S01]  /*a8f0*/  @!P2 IMAD.WIDE R74, R87, 0x4, R104 ;  /* 0x00000004574aa825 */ /* 0x004fe200078e0268 */
[----:B------:R-:W-:Y:S02]  /*a900*/  ISETP.GE.AND P1, PT, R0, UR4, PT ;  /* 0x0000000400007c0c */ /* 0x000fe4000bf26270 */
[----:B------:R-:W-:Y:S01]  /*a910*/  ISETP.GE.AND P5, PT, R77, UR4, PT ;  /* 0x000000044d007c0c */ /* 0x000fe2000bfa6270 */
[----:B------:R-:W-:Y:S01]  /*a920*/  VIADD R86, R96, 0x80 ;  /* 0x0000008060567836 */ /* 0x000fe20000000000 */
[----:B-1----:R-:W-:Y:S01]  /*a930*/  @!P4 LOP3.LUT R71, R98, 0xfffffffe, RZ, 0xc0, !PT ;  /* 0xfffffffe6247c812 */ /* 0x002fe200078ec0ff */
[----:B------:R-:W-:Y:S01]  /*a940*/  VIADD R87, R96, 0x88 ;  /* 0x0000008860577836 */ /* 0x000fe20000000000 */
[----:B------:R1:W-:Y:S01]  /*a950*/  @!P2 ST.E.64 desc[UR56][R74.64], R68 ;  /* 0x000000444a00a985 */ /* 0x0003e2000c101b38 */
[----:B------:R-:W-:-:S02]  /*a960*/  @!P3 LEA.HI R99, R99, R99, RZ, 0x1 ;  /* 0x000000636363b211 */ /* 0x000fc400078f08ff */
[----:B------:R-:W-:Y:S02]  /*a970*/  ISETP.GE.AND P2, PT, R86, UR4, PT ;  /* 0x0000000456007c0c */ /* 0x000fe4000bf46270 */
[----:B------:R-:W-:Y:S01]  /*a980*/  @!P6 LEA.HI R76, R76, R76, RZ, 0x1 ;  /* 0x0000004c4c4ce211 */ /* 0x000fe200078f08ff */
[----:B0-----:R-:W-:Y:S01]  /*a990*/  @!P4 IMAD.WIDE R66, R71, 0x4, R104 ;  /* 0x000000044742c825 */ /* 0x001fe200078e0268 */
[----:B------:R-:W-:Y:S02]  /*a9a0*/  @!P1 LEA.HI R0, R0, R0, RZ, 0x1 ;  /* 0x0000000000009211 */ /* 0x000fe400078f08ff */
[----:B------:R-:W-:Y:S02]  /*a9b0*/  @!P6 LOP3.LUT R73, R76, 0xfffffffe, RZ, 0xc0, !PT ;  /* 0xfffffffe4c49e812 */ /* 0x000fe400078ec0ff */
[----:B------:R0:W-:Y:S01]  /*a9c0*/  @!P4 ST.E.64 desc[UR56][R66.64], R64 ;  /* 0x000000404200c985 */ /* 0x0001e2000c101b38 */
[----:B------:R-:W-:Y:S02]  /*a9d0*/  ISETP.GE.AND P4, PT, R87, UR4, PT ;  /* 0x0000000457007c0c */ /* 0x000fe4000bf86270 */
[----:B-1----:R-:W-:-:S02]  /*a9e0*/  @!P3 LOP3.LUT R69, R99, 0xfffffffe, RZ, 0xc0, !PT ;  /* 0xfffffffe6345b812 */ /* 0x002fc400078ec0ff */
[----:B------:R-:W-:Y:S02]  /*a9f0*/  @!P5 LEA.HI R77, R77, R77, RZ, 0x1 ;  /* 0x0000004d4d4dd211 */ /* 0x000fe400078f08ff */
[----:B------:R-:W-:Y:S01]  /*aa00*/  @!P1 LOP3.LUT R71, R0, 0xfffffffe, RZ, 0xc0, !PT ;  /* 0xfffffffe00479812 */ /* 0x000fe200078ec0ff */
[----:B------:R-:W-:Y:S01]  /*aa10*/  @!P3 IMAD.WIDE R68, R69, 0x4, R104 ;  /* 0x000000044544b825 */ /* 0x000fe200078e0268 */
[----:B------:R-:W-:-:S03]  /*aa20*/  @!P2 LEA.HI R86, R86, R86, RZ, 0x1 ;  /* 0x000000565656a211 */ /* 0x000fc600078f08ff */
[--C-:B------:R-:W-:Y:S01]  /*aa30*/  @!P1 IMAD.WIDE R70, R71, 0x4, R104.reuse ;  /* 0x0000000447469825 */ /* 0x100fe200078e0268 */
[----:B------:R1:W-:Y:S01]  /*aa40*/  @!P3 ST.E.64 desc[UR56][R68.64], R60 ;  /* 0x0000003c4400b985 */ /* 0x0003e2000c101b38 */
[----:B------:R-:W-:Y:S02]  /*aa50*/  @!P4 LEA.HI R87, R87, R87, RZ, 0x1 ;  /* 0x000000575757c211 */ /* 0x000fe400078f08ff */
[----:B0-----:R-:W-:Y:S01]  /*aa60*/  @!P5 LOP3.LUT R67, R77, 0xfffffffe, RZ, 0xc0, !PT ;  /* 0xfffffffe4d43d812 */ /* 0x001fe200078ec0ff */
[--C-:B------:R-:W-:Y:S01]  /*aa70*/  @!P6 IMAD.WIDE R64, R73, 0x4, R104.reuse ;  /* 0x000000044940e825 */ /* 0x100fe200078e0268 */
[----:B------:R-:W-:Y:S01]  /*aa80*/  @!P2 LOP3.LUT R73, R86, 0xfffffffe, RZ, 0xc0, !PT ;  /* 0xfffffffe5649a812 */ /* 0x000fe200078ec0ff */
[----:B------:R0:W-:Y:S01]  /*aa90*/  @!P1 ST.E.64 desc[UR56][R70.64], R62 ;  /* 0x0000003e46009985 */ /* 0x0001e2000c101b38 */
[----:B------:R-:W-:Y:S01]  /*aaa0*/  @!P4 LOP3.LUT R87, R87, 0xfffffffe, RZ, 0xc0, !PT ;  /* 0xfffffffe5757c812 */ /* 0x000fe200078ec0ff */
[----:B------:R-:W-:Y:S02]  /*aab0*/  @!P5 IMAD.WIDE R66, R67, 0x4, R104 ;  /* 0x000000044342d825 */ /* 0x000fe400078e0268 */
[----:B------:R2:W-:Y:S02]  /*aac0*/  @!P6 ST.E.64 desc[UR56][R64.64], R58 ;  /* 0x0000003a4000e985 */ /* 0x0005e4000c101b38 */
[----:B------:R-:W-:-:S02]  /*aad0*/  VIADD R0, R96, 0x90 ;  /* 0x0000009060007836 */ /* 0x000fc40000000000 */
[--C-:B-1----:R-:W-:Y:S01]  /*aae0*/  @!P2 IMAD.WIDE R60, R73, 0x4, R104.reuse ;  /* 0x00000004493ca825 */ /* 0x102fe200078e0268 */
[----:B------:R-:W-:Y:S02]  /*aaf0*/  @!P5 ST.E.64 desc[UR56][R66.64], R56 ;  /* 0x000000384200d985 */ /* 0x000fe4000c101b38 */
[----:B------:R-:W-:Y:S01]  /*ab00*/  ISETP.GE.AND P1, PT, R0, UR4, PT ;  /* 0x0000000400007c0c */ /* 0x000fe2000bf26270 */
[----:B------:R-:W-:Y:S01]  /*ab10*/  VIADD R68, R96, 0x98 ;  /* 0x0000009860447836 */ /* 0x000fe20000000000 */
[----:B------:R-:W-:Y:S01]  /*ab20*/  @!P2 ST.E.64 desc[UR56][R60.64], R26 ;  /* 0x0000001a3c00a985 */ /* 0x000fe2000c101b38 */
[----:B0-----:R-:W-:-:S03]  /*ab30*/  @!P4 IMAD.WIDE R62, R87, 0x4, R104 ;  /* 0x00000004573ec825 */ /* 0x001fc600078e0268 */
[----:B------:R-:W-:Y:S01]  /*ab40*/  ISETP.GE.AND P2, PT, R68, UR4, PT ;  /* 0x0000000444007c0c */ /* 0x000fe2000bf46270 */
[C---:B------:R-:W-:Y:S01]  /*ab50*/  VIADD R69, R96.reuse, 0xa0 ;  /* 0x000000a060457836 */ /* 0x040fe20000000000 */
[----:B------:R0:W-:Y:S01]  /*ab60*/  @!P4 ST.E.64 desc[UR56][R62.64], R24 ;  /* 0x000000183e00c985 */ /* 0x0001e2000c101b38 */
[C---:B------:R-:W-:Y:S02]  /*ab70*/  VIADD R70, R96.reuse, 0xa8 ;  /* 0x000000a860467836 */ /* 0x040fe40000000000 */
[C---:B--2---:R-:W-:Y:S01]  /*ab80*/  VIADD R58, R96.reuse, 0xb0 ;  /* 0x000000b0603a7836 */ /* 0x044fe20000000000 */
[----:B------:R-:W-:Y:S01]  /*ab90*/  ISETP.GE.AND P3, PT, R69, UR4, PT ;  /* 0x0000000445007c0c */ /* 0x000fe2000bf66270 */
[----:B------:R-:W-:Y:S01]  /*aba0*/  VIADD R59, R96, 0xb8 ;  /* 0x000000b8603b7836 */ /* 0x000fe20000000000 */
[----:B------:R-:W-:Y:S02]  /*abb0*/  ISETP.GE.AND P4, PT, R70, UR4, PT ;  /* 0x0000000446007c0c */ /* 0x000fe4000bf86270 */
[----:B------:R-:W-:-:S02]  /*abc0*/  ISETP.GE.AND P5, PT, R58, UR4, PT ;  /* 0x000000043a007c0c */ /* 0x000fc4000bfa6270 */
[----:B------:R-:W-:Y:S02]  /*abd0*/  ISETP.GE.AND P6, PT, R59, UR4, PT ;  /* 0x000000043b007c0c */ /* 0x000fe4000bfc6270 */
[----:B------:R-:W-:Y:S02]  /*abe0*/  @!P1 LEA.HI R0, R0, R0, RZ, 0x1 ;  /* 0x0000000000009211 */ /* 0x000fe400078f08ff */
[----:B------:R-:W-:Y:S02]  /*abf0*/  @!P2 LEA.HI R68, R68, R68, RZ, 0x1 ;  /* 0x000000444444a211 */ /* 0x000fe400078f08ff */
[----:B0-----:R-:W-:Y:S02]  /*ac00*/  @!P1 LOP3.LUT R25, R0, 0xfffffffe, RZ, 0xc0, !PT ;  /* 0xfffffffe00199812 */ /* 0x001fe400078ec0ff */
[----:B------:R-:W-:Y:S02]  /*ac10*/  @!P3 LEA.HI R69, R69, R69, RZ, 0x1 ;  /* 0x000000454545b211 */ /* 0x000fe400078f08ff */
[----:B------:R-:W-:-:S02]  /*ac20*/  @!P4 LEA.HI R70, R70, R70, RZ, 0x1 ;  /* 0x000000464646c211 */ /* 0x000fc400078f08ff */
[----:B------:R-:W-:Y:S02]  /*ac30*/  @!P5 LEA.HI R58, R58, R58, RZ, 0x1 ;  /* 0x0000003a3a3ad211 */ /* 0x000fe400078f08ff */
[----:B------:R-:W-:Y:S02]  /*ac40*/  @!P6 LEA.HI R24, R59, R59, RZ, 0x1 ;  /* 0x0000003b3b18e211 */ /* 0x000fe400078f08ff */
[----:B------:R-:W-:Y:S02]  /*ac50*/  @!P2 LOP3.LUT R27, R68, 0xfffffffe, RZ, 0xc0, !PT ;  /* 0xfffffffe441ba812 */ /* 0x000fe400078ec0ff */
[----:B------:R-:W-:Y:S02]  /*ac60*/  @!P3 LOP3.LUT R57, R69, 0xfffffffe, RZ, 0xc0, !PT ;  /* 0xfffffffe4539b812 */ /* 0x000fe400078ec0ff */
[----:B------:R-:W-:Y:S01]  /*ac70*/  @!P4 LOP3.LUT R59, R70, 0xfffffffe, RZ, 0xc0, !PT ;  /* 0xfffffffe463bc812 */ /* 0x000fe200078ec0ff */
[----:B------:R-:W-:Y:S01]  /*ac80*/  @!P2 IMAD.WIDE R26, R27, 0x4, R104 ;  /* 0x000000041b1aa825 */ /* 0x000fe200078e0268 */
[----:B------:R-:W-:-:S02]  /*ac90*/  @!P5 LOP3.LUT R61, R58, 0xfffffffe, RZ, 0xc0, !PT ;  /* 0xfffffffe3a3dd812 */ /* 0x000fc400078ec0ff */
[----:B------:R-:W-:Y:S01]  /*aca0*/  @!P6 LOP3.LUT R63, R24, 0xfffffffe, RZ, 0xc0, !PT ;  /* 0xfffffffe183fe812 */ /* 0x000fe200078ec0ff */
[----:B------:R-:W-:-:S04]  /*acb0*/  @!P1 IMAD.WIDE R24, R25, 0x4, R104 ;  /* 0x0000000419189825 */ /* 0x000fc800078e0268 */
        /* <DEDUP_REMOVED lines=8> */
[----:B------:R0:W-:Y:S04]  /*ad40*/  @!P5 ST.E.64 desc[UR56][R60.64], R40 ;  /* 0x000000283c00d985 */ /* 0x0001e8000c101b38 */
[----:B------:R0:W-:Y:S02]  /*ad50*/  @!P6 ST.E.64 desc[UR56][R104.64], R44 ;  /* 0x0000002c6800e985 */ /* 0x0001e4000c101b38 */
.L_x_3889:
[----:B------:R-:W-:Y:S05]  /*ad60*/  BSYNC B0 ;  /* 0x0000000000007941 */ /* 0x000fea0003800000 */
.L_x_3888:
[----:B------:R-:W-:Y:S01]  /*ad70*/  ISETP.GE.AND P1, PT, R106, R101, PT ;  /* 0x000000656a00720c */ /* 0x000fe20003f26270 */
[----:B0-----:R1:W0:Y:S01]  /*ad80*/  SHFL.IDX PT, R21, R107, 0x1, 0x1c1f ;  /* 0x003c1f006b157f89 */ /* 0x00122200000e0000 */
[----:B------:R-:W-:Y:S02]  /*ad90*/  SEL R40, R38, R91, P0 ;  /* 0x0000005b26287207 */ /* 0x000fe40000000000 */
[----:B------:R-:W-:Y:S01]  /*ada0*/  SEL R22, R29, R90, P0 ;  /* 0x0000005a1d167207 */ /* 0x000fe20000000000 */
[----:B------:R1:W0:Y:S01]  /*adb0*/  SHFL.IDX PT, R20, R103, 0x1, 0x1c1f ;  /* 0x003c1f0067147f89 */ /* 0x00022200000e0000 */
        /* <DEDUP_REMOVED lines=18> */
[----:B--2---:R-:W-:Y:S02]  /*aee0*/  SEL R2, R11, R78, P0 ;  /* 0x0000004e0b027207 */ /* 0x004fe40000000000 */
[----:B------:R-:W-:Y:S01]  /*aef0*/  SEL R8, R78, R11, P0 ;  /* 0x0000000b4e087207 */ /* 0x000fe20000000000 */
[----:B01----:R-:W-:Y:S06]  /*af00*/  @P1 BRA `(.L_x_3860) ;  /* 0x0000006000601947 */ /* 0x003fec0003800000 */
[C---:B------:R-:W-:Y:S01]  /*af10*/  VIADD R0, R96.reuse, 0x8 ;  /* 0x0000000860007836 */ /* 0x040fe20000000000 */
[----:B------:R-:W-:Y:S01]  /*af20*/  ULDC UR4, c[0x0][0xac8] ;  /* 0x0002b20000047ab9 */ /* 0x000fe20000000800 */
[C---:B------:R-:W-:Y:S01]  /*af30*/  VIADD R32, R96.reuse, 0x10 ;  /* 0x0000001060207836 */ /* 0x040fe20000000000 */
[C---:B------:R-:W-:Y:S01]  /*af40*/  ISETP.GE.AND P0, PT, R96.reuse, UR4, PT ;  /* 0x0000000460007c0c */ /* 0x040fe2000bf06270 */
[----:B------:R-:W-:Y:S01]  /*af50*/  VIADD R33, R96, 0x18 ;  /* 0x0000001860217836 */ /* 0x000fe20000000000 */
[----:B------:R-:W-:Y:S01]  /*af60*/  ISETP.GE.AND P1, PT, R0, UR4, PT ;  /* 0x0000000400007c0c */ /* 0x000fe2000bf26270 */
[----:B------:R-:W-:Y:S01]  /*af70*/  VIADD R56, R96, 0x20 ;  /* 0x0000002060387836 */ /* 0x000fe20000000000 */
[----:B------:R-:W-:Y:S01]  /*af80*/  ISETP.GE.AND P5, PT, R32, UR4, PT ;  /* 0x0000000420007c0c */ /* 0x000fe2000bfa6270 */
[C---:B------:R-:W-:Y:S01]  /*af90*/  VIADD R58, R96.reuse, 0x28 ;  /* 0x00000028603a7836 */ /* 0x040fe20000000000 */
[----:B------:R-:W-:Y:S01]  /*afa0*/  ISETP.GE.AND P6, PT, R33, UR4, PT ;  /* 0x0000000421007c0c */ /* 0x000fe2000bfc6270 */
[----:B------:R-:W-:Y:S01]  /*afb0*/  VIADD R59, R96, 0x30 ;  /* 0x00000030603b7836 */ /* 0x000fe20000000000 */
[----:B------:R-:W-:-:S02]  /*afc0*/  ISETP.GE.AND P2, PT, R56, UR4, PT ;  /* 0x0000000438007c0c */ /* 0x000fc4000bf46270 */
[----:B------:R-:W-:Y:S02]  /*afd0*/  ISETP.GE.AND P3, PT, R58, UR4, PT ;  /* 0x000000043a007c0c */ /* 0x000fe4000bf66270 */
[----:B------:R-:W-:Y:S01]  /*afe0*/  ISETP.GE.AND P4, PT, R59, UR4, PT ;  /* 0x000000043b007c0c */ /* 0x000fe2000bf86270 */
[----:B------:R-:W-:Y:S02]  /*aff0*/  @!P0 IMAD.WIDE R10, R96, 0x4, R20 ;  /* 0x00000004600a8825 */ /* 0x000fe400078e0214 */
[----:B------:R-:W-:Y:S02]  /*b000*/  @!P1 LEA.HI R0, R0, R0, RZ, 0x1 ;  /* 0x0000000000009211 */ /* 0x000fe400078f08ff */
[----:B------:R-:W-:Y:S01]  /*b010*/  @!P5 LEA.HI R32, R32, R32, RZ, 0x1 ;  /* 0x000000202020d211 */ /* 0x000fe200078f08ff */
[----:B------:R0:W-:Y:S01]  /*b020*/  @!P0 ST.E.64 desc[UR56][R10.64], R12 ;  /* 0x0000000c0a008985 */ /* 0x0001e2000c101b38 */
[----:B------:R-:W-:Y:S02]  /*b030*/  @!P6 LEA.HI R44, R33, R33, RZ, 0x1 ;  /* 0x00000021212ce211 */ /* 0x000fe400078f08ff */
[----:B------:R-:W-:Y:S01]  /*b040*/  @!P1 LOP3.LUT R33, R0, 0xfffffffe, RZ, 0xc0, !PT ;  /* 0xfffffffe00219812 */ /* 0x000fe200078ec0ff */
[----:B------:R-:W-:Y:S01]  /*b050*/  VIADD R0, R96, 0x38 ;  /* 0x0000003860007836 */ /* 0x000fe20000000000 */
[----:B------:R-:W-:-:S02]  /*b060*/  @!P5 LOP3.LUT R45, R32, 0xfffffffe, RZ, 0xc0, !PT ;  /* 0xfffffffe202dd812 */ /* 0x000fc400078ec0ff */
[----:B------:R-:W-:Y:S01]  /*b070*/  @!P6 LOP3.LUT R57, R44, 0xfffffffe, RZ, 0xc0, !PT ;  /* 0xfffffffe2c39e812 */ /* 0x000fe200078ec0ff */
[----:B------:R-:W-:Y:S01]  /*b080*/  VIADD R44, R96, 0x40 ;  /* 0x00000040602c7836 */ /* 0x000fe20000000000 */
[----:B------:R-:W-:Y:S02]  /*b090*/  @!P2 LEA.HI R56, R56, R56, RZ, 0x1 ;  /* 0x000000383838a211 */ /* 0x000fe400078f08ff */
[----:B------:R-:W-:Y:S02]  /*b0a0*/  @!P3 LEA.HI R58, R58, R58, RZ, 0x1 ;  /* 0x0000003a3a3ab211 */ /* 0x000fe400078f08ff */
[----:B------:R-:W-:Y:S01]  /*b0b0*/  @!P4 LEA.HI R59, R59, R59, RZ, 0x1 ;  /* 0x0000003b3b3bc211 */ /* 0x000fe200078f08ff */
[----:B0-----:R-:W-:-:S03]  /*b0c0*/  @!P1 IMAD.WIDE R10, R33, 0x4, R20 ;  /* 0x00000004210a9825 */ /* 0x001fc600078e0214 */
[----:B------:R-:W-:Y:S01]  /*b0d0*/  @!P4 LOP3.LUT R59, R59, 0xfffffffe, RZ, 0xc0, !PT ;  /* 0xfffffffe3b3bc812 */ /* 0x000fe200078ec0ff */
[--C-:B------:R-:W-:Y:S01]  /*b0e0*/  @!P5 IMAD.WIDE R12, R45, 0x4, R20.reuse ;  /* 0x000000042d0cd825 */ /* 0x100fe200078e0214 */
[----:B------:R0:W-:Y:S01]  /*b0f0*/  @!P1 ST.E.64 desc[UR56][R10.64], R16 ;  /* 0x000000100a009985 */ /* 0x0001e2000c101b38 */
[----:B------:R-:W-:Y:S02]  /*b100*/  ISETP.GE.AND P1, PT, R44, UR4, PT ;  /* 0x000000042c007c0c */ /* 0x000fe4000bf26270 */
[----:B------:R-:W-:Y:S01]  /*b110*/  @!P6 IMAD.WIDE R32, R57, 0x4, R20 ;  /* 0x000000043920e825 */ /* 0x000fe200078e0214 */
[----:B------:R1:W-:Y:S01]  /*b120*/  @!P5 ST.E.64 desc[UR56][R12.64], R18 ;  /* 0x000000120c00d985 */ /* 0x0003e2000c101b38 */
[----:B------:R-:W-:Y:S02]  /*b130*/  ISETP.GE.AND P5, PT, R0, UR4, PT ;  /* 0x0000000400007c0c */ /* 0x000fe4000bfa6270 */
[----:B------:R-:W-:Y:S01]  /*b140*/  VIADD R57, R96, 0x48 ;  /* 0x0000004860397836 */ /* 0x000fe20000000000 */
[----:B------:R-:W-:Y:S01]  /*b150*/  @!P2 LOP3.LUT R45, R56, 0xfffffffe, RZ, 0xc0, !PT ;  /* 0xfffffffe382da812 */ /* 0x000fe200078ec0ff */
[----:B------:R2:W-:Y:S03]  /*b160*/  @!P6 ST.E.64 desc[UR56][R32.64], R30 ;  /* 0x0000001e2000e985 */ /* 0x0005e6000c101b38 */
[----:B------:R-:W-:-:S02]  /*b170*/  ISETP.GE.AND P0, PT, R57, UR4, PT ;  /* 0x0000000439007c0c */ /* 0x000fc4000bf06270 */
[----:B0-----:R-:W-:Y:S01]  /*b180*/  @!P3 LOP3.LUT R17, R58, 0xfffffffe, RZ, 0xc0, !PT ;  /* 0xfffffffe3a11b812 */ /* 0x001fe200078ec0ff */
[--C-:B------:R-:W-:Y:S01]  /*b190*/  @!P2 IMAD.WIDE R10, R45, 0x4, R20.reuse ;  /* 0x000000042d0aa825 */ /* 0x100fe200078e0214 */
[----:B------:R-:W-:Y:S02]  /*b1a0*/  @!P1 LEA.HI R44, R44, R44, RZ, 0x1 ;  /* 0x0000002c2c2c9211 */ /* 0x000fe400078f08ff */
[----:B------:R-:W-:Y:S01]  /*b1b0*/  @!P5 LEA.HI R0, R0, R0, RZ, 0x1 ;  /* 0x000000000000d211 */ /* 0x000fe200078f08ff */
[--C-:B-1----:R-:W-:Y:S01]  /*b1c0*/  @!P3 IMAD.WIDE R12, R17, 0x4, R20.reuse ;  /* 0x00000004110cb825 */ /* 0x102fe200078e0214 */
[----:B------:R0:W-:Y:S02]  /*b1d0*/  @!P2 ST.E.64 desc[UR56][R10.64], R6 ;  /* 0x000000060a00a985 */ /* 0x0001e4000c101b38 */
[----:B------:R-:W-:Y:S01]  /*b1e0*/  @!P5 LOP3.LUT R19, R0, 0xfffffffe, RZ, 0xc0, !PT ;  /* 0xfffffffe0013d812 */ /* 0x000fe200078ec0ff */
[----:B------:R-:W-:Y:S01]  /*b1f0*/  VIADD R18, R96, 0x50 ;  /* 0x0000005060127836 */ /* 0x000fe20000000000 */
[----:B------:R1:W-:Y:S01]  /*b200*/  @!P3 ST.E.64 desc[UR56][R12.64], R42 ;  /* 0x0000002a0c00b985 */ /* 0x0003e2000c101b38 */
[----:B------:R-:W-:Y:S01]  /*b210*/  @!P4 IMAD.WIDE R16, R59, 0x4, R20 ;  /* 0x000000043b10c825 */ /* 0x000fe200078e0214 */
[----:B------:R-:W-:-:S02]  /*b220*/  @!P0 LEA.HI R57, R57, R57, RZ, 0x1 ;  /* 0x0000003939398211 */ /* 0x000fc400078f08ff */
[----:B------:R-:W-:Y:S01]  /*b230*/  ISETP.GE.AND P2, PT, R18, UR4, PT ;  /* 0x0000000412007c0c */ /* 0x000fe2000bf46270 */
[C---:B------:R-:W-:Y:S01]  /*b240*/  VIADD R0, R96.reuse, 0x58 ;  /* 0x0000005860007836 */ /* 0x040fe20000000000 */
[----:B------:R-:W-:Y:S01]  /*b250*/  @!P0 LOP3.LUT R57, R57, 0xfffffffe, RZ, 0xc0, !PT ;  /* 0xfffffffe39398812 */ /* 0x000fe200078ec0ff */
[----:B------:R5:W-:Y:S01]  /*b260*/  @!P4 ST.E.64 desc[UR56][R16.64], R4 ;  /* 0x000000041000c985 */ /* 0x000be2000c101b38 */
[----:B--2---:R-:W-:Y:S01]  /*b270*/  VIADD R30, R96, 0x60 ;  /* 0x00000060601e7836 */ /* 0x004fe20000000000 */
[----:B0-----:R-:W-:Y:S01]  /*b280*/  @!P1 LOP3.LUT R11, R44, 0xfffffffe, RZ, 0xc0, !PT ;  /* 0xfffffffe2c0b9812 */ /* 0x001fe200078ec0ff */
[----:B------:R-:W-:Y:S01]  /*b290*/  @!P5 IMAD.WIDE R6, R19, 0x4, R20 ;  /* 0x000000041306d825 */ /* 0x000fe200078e0214 */
[----:B------:R-:W-:Y:S02]  /*b2a0*/  ISETP.GE.AND P3, PT, R0, UR4, PT ;  /* 0x0000000400007c0c */ /* 0x000fe4000bf66270 */
[----:B------:R-:W-:Y:S01]  /*b2b0*/  ISETP.GE.AND P4, PT, R30, UR4, PT ;  /* 0x000000041e007c0c */ /* 0x000fe2000bf86270 */
[----:B-1----:R-:W-:Y:S01]  /*b2c0*/  VIADD R12, R96, 0x68 ;  /* 0x00000068600c7836 */ /* 0x002fe20000000000 */
[----:B------:R0:W-:Y:S02]  /*b2d0*/  @!P5 ST.E.64 desc[UR56][R6.64], R46 ;  /* 0x0000002e0600d985 */ /* 0x0001e4000c101b38 */
[----:B------:R-:W-:-:S02]  /*b2e0*/  @!P2 LEA.HI R18, R18, R18, RZ, 0x1 ;  /* 0x000000121212a211 */ /* 0x000fc400078f08ff */
[----:B------:R-:W-:Y:S01]  /*b2f0*/  ISETP.GE.AND P5, PT, R12, UR4, PT ;  /* 0x000000040c007c0c */ /* 0x000fe2000bfa6270 */
[----:B-----5:R-:W-:-:S04]  /*b300*/  @!P1 IMAD.WIDE R4, R11, 0x4, R20 ;  /* 0x000000040b049825 */ /* 0x020fc800078e0214 */
[----:B------:R-:W-:Y:S01]  /*b310*/  VIADD R16, R96, 0x70 ;  /* 0x0000007060107836 */ /* 0x000fe20000000000 */
[----:B------:R1:W-:Y:S01]  /*b320*/  @!P1 ST.E.64 desc[UR56][R4.64], R48 ;  /* 0x0000003004009985 */ /* 0x0003e2000c101b38 */
[----:B------:R-:W-:Y:S01]  /*b330*/  @!P0 IMAD.WIDE R10, R57, 0x4, R20 ;  /* 0x00000004390a8825 */ /* 0x000fe200078e0214 */
[----:B------:R-:W-:Y:S02]  /*b340*/  @!P3 LEA.HI R0, R0, R0, RZ, 0x1 ;  /* 0x000000000000b211 */ /* 0x000fe400078f08ff */
[----:B------:R-:W-:Y:S01]  /*b350*/  ISETP.GE.AND P1, PT, R16, UR4, PT ;  /* 0x0000000410007c0c */ /* 0x000fe2000bf26270 */
[----:B------:R-:W-:Y:S01]  /*b360*/  VIADD R17, R96, 0x78 ;  /* 0x0000007860117836 */ /* 0x000fe20000000000 */
[----:B------:R2:W-:Y:S01]  /*b370*/  @!P0 ST.E.64 desc[UR56][R10.64], R50 ;  /* 0x000000320a008985 */ /* 0x0005e2000c101b38 */
[----:B0-----:R-:W-:Y:S01]  /*b380*/  @!P2 LOP3.LUT R7, R18, 0xfffffffe, RZ, 0xc0, !PT ;  /* 0xfffffffe1207a812 */ /* 0x001fe200078ec0ff */
[----:B------:R-:W-:Y:S01]  /*b390*/  VIADD R18, R96, 0x80 ;  /* 0x0000008060127836 */ /* 0x000fe20000000000 */
[----:B------:R-:W-:-:S02]  /*b3a0*/  @!P3 LOP3.LUT R13, R0, 0xfffffffe, RZ, 0xc0, !PT ;  /* 0xfffffffe000db812 */ /* 0x000fc400078ec0ff */
[----:B------:R-:W-:Y:S02]  /*b3b0*/  ISETP.GE.AND P0, PT, R17, UR4, PT ;  /* 0x0000000411007c0c */ /* 0x000fe4000bf06270 */
[----:B------:R-:W-:Y:S01]  /*b3c0*/  @!P4 LEA.HI R30, R30, R30, RZ, 0x1 ;  /* 0x0000001e1e1ec211 */ /* 0x000fe200078f08ff */
[--C-:B-1----:R-:W-:Y:S01]  /*b3d0*/  @!P2 IMAD.WIDE R4, R7, 0x4, R20.reuse ;  /* 0x000000040704a825 */ /* 0x102fe200078e0214 */
[----:B------:R-:W-:Y:S02]  /*b3e0*/  @!P5 LEA.HI R12, R12, R12, RZ, 0x1 ;  /* 0x0000000c0c0cd211 */ /* 0x000fe400078f08ff */
[----:B------:R-:W-:Y:S01]  /*b3f0*/  @!P1 LEA.HI R16, R16, R16, RZ, 0x1 ;  /* 0x0000001010109211 */ /* 0x000fe200078f08ff */
[----:B------:R-:W-:Y:S01]  /*b400*/  @!P3 IMAD.WIDE R6, R13, 0x4, R20 ;  /* 0x000000040d06b825 */ /* 0x000fe200078e0214 */
[----:B------:R-:W-:Y:S01]  /*b410*/  @!P5 LOP3.LUT R13, R12, 0xfffffffe, RZ, 0xc0, !PT ;  /* 0xfffffffe0c0dd812 */ /* 0x000fe200078ec0ff */
[----:B------:R0:W-:Y:S01]  /*b420*/  @!P2 ST.E.64 desc[UR56][R4.64], R52 ;  /* 0x000000340400a985 */ /* 0x0001e2000c101b38 */
[----:B--2---:R-:W-:-:S02]  /*b430*/  @!P4 LOP3.LUT R11, R30, 0xfffffffe, RZ, 0xc0, !PT ;  /* 0xfffffffe1e0bc812 */ /* 0x004fc400078ec0ff */
        /* <DEDUP_REMOVED lines=18> */
[----:B------:R-:W-:Y:S01]  /*b560*/  VIADD R17, R96, 0xa8 ;  /* 0x000000a860117836 */ /* 0x000fe20000000000 */
[----:B--2---:R-:W-:Y:S01]  /*b570*/  @!P2 LOP3.LUT R11, R18, 0xfffffffe, RZ, 0xc0, !PT ;  /* 0xfffffffe120ba812 */ /* 0x004fe200078ec0ff */
[C---:B------:R-:W-:Y:S02]  /*b580*/  VIADD R10, R96.reuse, 0x98 ;  /* 0x00000098600a7836 */ /* 0x040fe40000000000 */
[C---:B------:R-:W-:Y:S01]  /*b590*/  VIADD R19, R96.reuse, 0xb0 ;  /* 0x000000b060137836 */ /* 0x040fe20000000000 */
[----:B------:R-:W-:Y:S01]  /*b5a0*/  ISETP.GE.AND P5, PT, R17, UR4, PT ;  /* 0x0000000411007c0c */ /* 0x000fe2000bfa6270 */
[----:B0-----:R-:W-:Y:S01]  /*b5b0*/  VIADD R12, R96, 0xa0 ;  /* 0x000000a0600c7836 */ /* 0x001fe20000000000 */
[----:B------:R-:W-:Y:S01]  /*b5c0*/  ISETP.GE.AND P0, PT, R10, UR4, PT ;  /* 0x000000040a007c0c */ /* 0x000fe2000bf06270 */
[----:B------:R-:W-:Y:S01]  /*b5d0*/  VIADD R96, R96, 0xb8 ;  /* 0x000000b860607836 */ /* 0x000fe20000000000 */
[----:B------:R-:W-:Y:S01]  /*b5e0*/  ISETP.GE.AND P6, PT, R19, UR4, PT ;  /* 0x0000000413007c0c */ /* 0x000fe2000bfc6270 */
[----:B-1----:R-:W-:Y:S01]  /*b5f0*/  @!P2 IMAD.WIDE R4, R11, 0x4, R20 ;  /* 0x000000040b04a825 */ /* 0x002fe200078e0214 */
[----:B------:R-:W-:-:S02]  /*b600*/  ISETP.GE.AND P4, PT, R12, UR4, PT ;  /* 0x000000040c007c0c */ /* 0x000fc4000bf86270 */
[----:B------:R-:W-:Y:S02]  /*b610*/  @!P1 LEA.HI R0, R0, R0, RZ, 0x1 ;  /* 0x0000000000009211 */ /* 0x000fe400078f08ff */
[----:B------:R-:W-:Y:S01]  /*b620*/  @!P3 LEA.HI R16, R16, R16, RZ, 0x1 ;  /* 0x000000101010b211 */ /* 0x000fe200078f08ff */
[----:B------:R0:W-:Y:S01]  /*b630*/  @!P2 ST.E.64 desc[UR56][R4.64], R22 ;  /* 0x000000160400a985 */ /* 0x0001e2000c101b38 */
[----:B------:R-:W-:Y:S02]  /*b640*/  @!P1 LOP3.LUT R11, R0, 0xfffffffe, RZ, 0xc0, !PT ;  /* 0xfffffffe000b9812 */ /* 0x000fe400078ec0ff */
[----:B-----5:R-:W-:Y:S02]  /*b650*/  @!P3 LOP3.LUT R7, R16, 0xfffffffe, RZ, 0xc0, !PT ;  /* 0xfffffffe1007b812 */ /* 0x020fe400078ec0ff */
[----:B------:R-:W-:Y:S01]  /*b660*/  @!P0 LEA.HI R0, R10, R10, RZ, 0x1 ;  /* 0x0000000a0a008211 */ /* 0x000fe200078f08ff */
[----:B------:R-:W-:Y:S01]  /*b670*/  @!P1 IMAD.WIDE R10, R11, 0x4, R20 ;  /* 0x000000040b0a9825 */ /* 0x000fe200078e0214 */
[----:B------:R-:W-:-:S02]  /*b680*/  @!P6 LEA.HI R16, R19, R19, RZ, 0x1 ;  /* 0x000000131310e211 */ /* 0x000fc400078f08ff */
[----:B------:R-:W-:Y:S01]  /*b690*/  @!P4 LEA.HI R12, R12, R12, RZ, 0x1 ;  /* 0x0000000c0c0cc211 */ /* 0x000fe200078f08ff */
[--C-:B------:R-:W-:Y:S01]  /*b6a0*/  @!P3 IMAD.WIDE R6, R7, 0x4, R20.reuse ;  /* 0x000000040706b825 */ /* 0x100fe200078e0214 */
[----:B------:R-:W-:Y:S02]  /*b6b0*/  @!P0 LOP3.LUT R13, R0, 0xfffffffe, RZ, 0xc0, !PT ;  /* 0xfffffffe000d8812 */ /* 0x000fe400078ec0ff */
[----:B------:R-:W-:Y:S02]  /*b6c0*/  @!P5 LEA.HI R0, R17, R17, RZ, 0x1 ;  /* 0x000000111100d211 */ /* 0x000fe400078f08ff */
[----:B------:R-:W-:Y:S01]  /*b6d0*/  @!P4 LOP3.LUT R17, R12, 0xfffffffe, RZ, 0xc0, !PT ;  /* 0xfffffffe0c11c812 */ /* 0x000fe200078ec0ff */
[--C-:B------:R-:W-:Y:S01]  /*b6e0*/  @!P0 IMAD.WIDE R12, R13, 0x4, R20.reuse ;  /* 0x000000040d0c8825 */ /* 0x100fe200078e0214 */
[----:B------:R-:W-:Y:S01]  /*b6f0*/  @!P5 LOP3.LUT R19, R0, 0xfffffffe, RZ, 0xc0, !PT ;  /* 0xfffffffe0013d812 */ /* 0x000fe200078ec0ff */
[----:B------:R1:W-:Y:S01]  /*b700*/  @!P3 ST.E.64 desc[UR56][R6.64], R90 ;  /* 0x0000005a0600b985 */ /* 0x0003e2000c101b38 */
[----:B0-----:R-:W-:Y:S01]  /*b710*/  @!P6 LOP3.LUT R23, R16, 0xfffffffe, RZ, 0xc0, !PT ;  /* 0xfffffffe1017e812 */ /* 0x001fe200078ec0ff */
[----:B------:R-:W-:-:S02]  /*b720*/  @!P4 IMAD.WIDE R4, R17, 0x4, R20 ;  /* 0x000000041104c825 */ /* 0x000fc400078e0214 */
[----:B------:R2:W-:Y:S02]  /*b730*/  @!P1 ST.E.64 desc[UR56][R10.64], R26 ;  /* 0x0000001a0a009985 */ /* 0x0005e4000c101b38 */
[----:B------:R-:W-:Y:S02]  /*b740*/  @!P6 IMAD.WIDE R16, R23, 0x4, R20 ;  /* 0x000000041710e825 */ /* 0x000fe400078e0214 */
[----:B------:R2:W-:Y:S01]  /*b750*/  @!P0 ST.E.64 desc[UR56][R12.64], R24 ;  /* 0x000000180c008985 */ /* 0x0005e2000c101b38 */
[----:B------:R-:W-:-:S03]  /*b760*/  ISETP.GE.AND P0, PT, R96, UR4, PT ;  /* 0x0000000460007c0c */ /* 0x000fc6000bf06270 */
[----:B------:R2:W-:Y:S01]  /*b770*/  @!P4 ST.E.64 desc[UR56][R4.64], R14 ;  /* 0x0000000e0400c985 */ /* 0x0005e2000c101b38 */
[----:B-1----:R-:W-:-:S05]  /*b780*/  @!P5 IMAD.WIDE R6, R19, 0x4, R20 ;  /* 0x000000041306d825 */ /* 0x002fca00078e0214 */
[----:B------:R2:W-:Y:S04]  /*b790*/  @!P5 ST.E.64 desc[UR56][R6.64], R28 ;  /* 0x0000001c0600d985 */ /* 0x0005e8000c101b38 */
[----:B------:R2:W-:Y:S01]  /*b7a0*/  @!P6 ST.E.64 desc[UR56][R16.64], R2 ;  /* 0x000000021000e985 */ /* 0x0005e2000c101b38 */
[----:B------:R-:W-:Y:S05]  /*b7b0*/  @P0 BRA `(.L_x_3860) ;  /* 0x0000005800340947 */ /* 0x000fea0003800000 */
[----:B------:R-:W-:-:S04]  /*b7c0*/  LEA.HI R96, R96, R96, RZ, 0x1 ;  /* 0x0000006060607211 */ /* 0x000fc800078f08ff */
[----:B--2---:R-:W-:-:S05]  /*b7d0*/  LOP3.LUT R3, R96, 0xfffffffe, RZ, 0xc0, !PT ;  /* 0xfffffffe60037812 */ /* 0x004fca00078ec0ff */
[----:B------:R-:W-:-:S05]  /*b7e0*/  IMAD.WIDE R20, R3, 0x4, R20 ;  /* 0x0000000403147825 */ /* 0x000fca00078e0214 */
[----:B------:R1:W-:Y:S01]  /*b7f0*/  ST.E.64 desc[UR56][R20.64], R8 ;  /* 0x0000000814007985 */ /* 0x0003e2000c101b38 */
[----:B------:R-:W-:Y:S05]  /*b800*/  BRA `(.L_x_3860) ;  /* 0x0000005800207947 */ /* 0x000fea0003800000 */
.L_x_3887:
        /* <DEDUP_REMOVED lines=58> */
.L_x_3858:
        /* <DEDUP_REMOVED lines=18> */
.L_x_3890:
[----:B------:R-:W-:Y:S01]  /*bcd0*/  ULDC UR7, c[0x0][0xc50] ;  /* 0x0003140000077ab9 */ /* 0x000fe20000000800 */
[----:B------:R-:W-:Y:S01]  /*bce0*/  UMOV UR39, UR6 ;  /* 0x0000000600277c82 */ /* 0x000fe20008000000 */
[----:B------:R-:W-:-:S11]  /*bcf0*/  UISETP.NE.AND UP0, UPT, UR7, 0x1, UPT ;  /* 0x000000010700788c */ /* 0x000fd6000bf05270 */
[----:B------:R-:W-:Y:S01]  /*bd00*/  @UP0 ULDC UR4, c[0x0][0xc54] ;  /* 0x0003150000040ab9 */ /* 0x000fe20000000800 */
[----:B------:R-:W-:Y:S01]  /*bd10*/  @UP0 ULDC UR8, c[0x0][0xc58] ;  /* 0x0003160000080ab9 */ /* 0x000fe20000000800 */
[----:B------:R-:W-:-:S04]  /*bd20*/  UIMAD.WIDE.U32 UR4, UR6, UR4, URZ ;  /* 0x00000004060472a5 */ /* 0x000fc8000f8e003f */
[----:B------:R-:W-:-:S12]  /*bd30*/  @UP0 USHF.R.U32.HI UR39, URZ, UR8, UR5 ;  /* 0x000000083f270299 */ /* 0x000fd80008011605 */
.L_x_3891:
        /* <DEDUP_REMOVED lines=10> */
[----:B------:R-:W-:Y:S01]  /*bde0*/  IMAD.MOV.U32 R19, RZ, RZ, RZ ;  /* 0x000000ffff137224 */ /* 0x000fe200078e00ff */
[----:B0-----:R-:W-:-:S04]  /*bdf0*/  ISETP.NE.U32.AND P0, PT, R2, RZ, PT ;  /* 0x000000ff0200720c */ /* 0x001fc80003f05070 */
[----:B------:R-:W-:Y:S01]  /*be00*/  ISETP.NE.AND.EX P0, PT, R3, RZ, PT, P0 ;  /* 0x000000ff0300720c */ /* 0x000fe20003f05300 */
[----:B------:R-:W-:-:S03]  /*be10*/  UISETP.NE.U32.AND UP0, UPT, UR4, URZ, UPT ;  /* 0x0000003f0400728c */ /* 0x000fc6000bf05070 */
[----:B------:R-:W-:-:S09]  /*be20*/  ULDC UR4, c[0x0][0x424] ;  /* 0x0001090000047ab9 */ /* 0x000fd20000000800 */
        /* <DEDUP_REMOVED lines=10> */
[----:B------:R-:W-:Y:S02]  /*bed0*/  UIMAD.WIDE UR4, UR4, 0x66666667, URZ ;  /* 0x66666667040478a5 */ /* 0x000fe4000f8e023f */
[----:B------:R-:W-:Y:S02]  /*bee0*/  ULOP3.LUT UR43, UR6, 0xffff, URZ, 0xc0, !UPT ;  /* 0x0000ffff062b7892 */ /* 0x000fe4000f8ec03f */
[----:B------:R-:W-:Y:S01]  /*bef0*/  USHF.R.U32.HI UR40, URZ, 0x1f, UR5 ;  /* 0x0000001f3f287899 */ /* 0x000fe20008011605 */
[----:B------:R-:W-:-:S03]  /*bf00*/  UMOV UR38, URZ ;  /* 0x0000003f00267c82 */ /* 0x000fc60008000000 */
[----:B------:R-:W-:-:S04]  /*bf10*/  ULEA.HI.SX32 UR40, UR5, UR40, 0x1a ;  /* 0x0000002805287291 */ /* 0x000fc8000f8fd23f */
[----:B01----:R-:W-:Y:S08]  /*bf20*/  @!P0 BRA `(.L_x_3893) ;  /* 0x0000000000848947 */ /* 0x003ff00003800000 */
[----:B------:R-:W-:Y:S01]  /*bf30*/  USHF.R.U32.HI UR6, URZ, 0x10, UR6 ;  /* 0x000000103f067899 */ /* 0x000fe20008011606 */
[----:B------:R-:W-:-:S03]  /*bf40*/  UMOV UR4, URZ ;  /* 0x0000003f00047c82 */ /* 0x000fc60008000000 */
        /* <DEDUP_REMOVED lines=31> */
.L_x_3893:
[----:B------:R-:W-:Y:S02]  /*c140*/  UIMAD UR44, UR43, UR38, URZ ;  /* 0x000000262b2c72a4 */ /* 0x000fe4000f8e023f */
[----:B------:R-:W-:-:S04]  /*c150*/  IMAD.U32 R3, RZ, RZ, UR38 ;  /* 0x00000026ff037e24 */ /* 0x000fc8000f8e00ff */
[----:B------:R-:W-:-:S05]  /*c160*/  IMAD.U32 R2, RZ, RZ, UR44 ;  /* 0x0000002cff027e24 */ /* 0x000fca000f8e00ff */
[----:B------:R-:W-:Y:S01]  /*c170*/  VIADDMNMX R2, R2, R3, UR40, PT ;  /* 0x0000002802027e46 */ /* 0x000fe2000b800103 */
[----:B------:R-:W-:-:S03]  /*c180*/  IMAD.MOV.U32 R3, RZ, RZ, 0x1 ;  /* 0x00000001ff037424 */ /* 0x000fc600078e00ff */
        /* <DEDUP_REMOVED lines=29> */
.L_x_3894:
        /* <DEDUP_REMOVED lines=20> */
.L_x_3895:
        /* <DEDUP_REMOVED lines=20> */
.L_x_3896:
        /* <DEDUP_REMOVED lines=18> */
.L_x_3897:
[----:B------:R-:W0:Y:S01]  /*c700*/  LDC.64 R2, c[0x0][0x9f8] ;  /* 0x00027e00ff027b82 */ /* 0x000e220000000a00 */
[----:B------:R-:W-:-:S07]  /*c710*/  IMAD.MOV.U32 R33, RZ, RZ, R34 ;  /* 0x000000ffff217224 */ /* 0x000fce00078e0022 */
[----:B------:R-:W1:Y:S01]  /*c720*/  LDC R21, c[0x0][0x430] ;  /* 0x00010c00ff157b82 */ /* 0x000e620000000800 */
[----:B0-----:R-:W-:-:S04]  /*c730*/  ISETP.NE.U32.AND P0, PT, R2, RZ, PT ;  /* 0x000000ff0200720c */ /* 0x001fc80003f05070 */
[----:B------:R-:W-:-:S13]  /*c740*/  ISETP.NE.AND.EX P0, PT, R3, RZ, PT, P0 ;  /* 0x000000ff0300720c */ /* 0x000fda0003f05300 */
[----:B------:R-:W0:Y:S02]  /*c750*/  @P0 LDC.64 R2, c[0x0][0x9f8] ;  /* 0x00027e00ff020b82 */ /* 0x000e240000000a00 */
[----:B0-----:R-:W-:-:S05]  /*c760*/  @P0 IMAD.WIDE R2, R34, 0x4, R2 ;  /* 0x0000000422020825 */ /* 0x001fca00078e0202 */
[----:B------:R0:W5:Y:S01]  /*c770*/  @P0 LDG.E R33, desc[UR56][R2.64] ;  /* 0x0000003802210981 */ /* 0x000162000c1e1900 */
[----:B------:R-:W-:Y:S01]  /*c780*/  UMOV UR4, 0xffffffff ;  /* 0xffffffff00047882 */ /* 0x000fe20000000000 */
[C---:B------:R-:W-:Y:S01]  /*c790*/  LOP3.LUT R18, R23.reuse, 0x7f, RZ, 0xc0, !PT ;  /* 0x0000007f17127812 */ /* 0x040fe200078ec0ff */
[----:B------:R-:W-:-:S03]  /*c7a0*/  IMAD.SHL.U32 R8, R23, 0x20, RZ ;  /* 0x0000002017087824 */ /* 0x000fc600078e00ff */
[----:B------:R-:W-:Y:S01]  /*c7b0*/  SHF.R.U32.HI R31, RZ, 0x2, R18 ;  /* 0x00000002ff1f7819 */ /* 0x000fe20000011612 */
[----:B-1----:R-:W-:Y:S06]  /*c7c0*/  BRA.DIV UR4, `(.L_x_3898) ;  /* 0x0000004a04b07947 */ /* 0x002fec000b800000 */
.L_x_3952:
[----:B------:R-:W-:Y:S01]  /*c7d0*/  UMOV UR4, 0xa0 ;  /* 0x000000a000047882 */ /* 0x000fe20000000000 */
[----:B------:R-:W-:Y:S01]  /*c7e0*/  ISETP.NE.AND P3, PT, R21, 0x1, PT ;  /* 0x000000011500780c */ /* 0x000fe20003f65270 */
[----:B------:R-:W-:Y:S01]  /*c7f0*/  UIMAD UR4, UR45, UR4, -0xa0 ;  /* 0xffffff602d0474a4 */ /* 0x000fe2000f8e0204 */
[----:B------:R-:W-:Y:S02]  /*c800*/  LOP3.LUT R29, R31, 0x60, R8, 0xf8, !PT ;  /* 0x000000601f1d7812 */ /* 0x000fe400078ef808 */
[----:B-----5:R-:W-:Y:S02]  /*c810*/  SHF.R.S32.HI R24, RZ, 0x1f, R33 ;  /* 0x0000001fff187819 */ /* 0x020fe40000011421 */
[C---:B------:R-:W-:Y:S01]  /*c820*/  LOP3.LUT R20, R29.reuse, 0x80, RZ, 0xfc, !PT ;  /* 0x000000801d147812 */ /* 0x040fe200078efcff */
[----:B0-----:R-:W-:Y:S01]  /*c830*/  VIADD R2, R29, UR4 ;  /* 0x000000041d027c36 */ /* 0x001fe20008000000 */
[----:B------:R-:W-:Y:S01]  /*c840*/  LOP3.LUT R22, R22, 0xffffffdf, RZ, 0xc0, !PT ;  /* 0xffffffdf16167812 */ /* 0x000fe200078ec0ff */
[----:B------:R0:W-:Y:S02]  /*c850*/  STL [R1+0x4], R24 ;  /* 0x0000041801007387 */ /* 0x0001e40000100800 */
[C---:B------:R-:W-:Y:S01]  /*c860*/  IMAD.IADD R9, R2.reuse, 0x1, R19 ;  /* 0x0000000102097824 */ /* 0x040fe200078e0213 */
[----:B------:R-:W-:Y:S01]  /*c870*/  ISETP.GE.AND P1, PT, R2, UR36, PT ;  /* 0x0000002402007c0c */ /* 0x000fe2000bf26270 */
[----:B------:R-:W1:Y:S01]  /*c880*/  @P3 LDC R0, c[0x0][0x434] ;  /* 0x00010d00ff003b82 */ /* 0x000e620000000800 */
[----:B------:R-:W-:Y:S01]  /*c890*/  VIADD R6, R20, UR4 ;  /* 0x0000000414067c36 */ /* 0x000fe20008000000 */
[----:B------:R-:W-:Y:S01]  /*c8a0*/  @P3 LOP3.LUT R22, R22, 0x20, RZ, 0xfc, !PT ;  /* 0x0000002016163812 */ /* 0x000fe200078efcff */
[----:B------:R-:W-:Y:S01]  /*c8b0*/  IMAD.MOV.U32 R12, RZ, RZ, R9 ;  /* 0x000000ffff0c7224 */ /* 0x000fe200078e0009 */
[----:B------:R0:W-:Y:S01]  /*c8c0*/  STL [R1+0x8], R20 ;  /* 0x0000081401007387 */ /* 0x0001e20000100800 */
[C---:B------:R-:W-:Y:S01]  /*c8d0*/  IMAD.IADD R13, R6.reuse, 0x1, R19 ;  /* 0x00000001060d7824 */ /* 0x040fe200078e0213 */
[----:B------:R-:W-:-:S02]  /*c8e0*/  ISETP.GE.AND P0, PT, R6, UR36, PT ;  /* 0x0000002406007c0c */ /* 0x000fc4000bf06270 */
[----:B------:R-:W2:Y:S01]  /*c8f0*/  @P3 LDC R3, c[0x0][0x438] ;  /* 0x00010e00ff033b82 */ /* 0x000ea20000000800 */
[----:B------:R-:W-:Y:S01]  /*c900*/  IMAD.MOV.U32 R15, RZ, RZ, R13 ;  /* 0x000000ffff0f7224 */ /* 0x000fe200078e000d */
[----:B------:R-:W-:-:S06]  /*c910*/  ISETP.GT.U32.OR P0, PT, R20, 0x9f, P0 ;  /* 0x0000009f1400780c */ /* 0x000fcc0000704470 */
[----:B------:R-:W3:Y:S01]  /*c920*/  @!P1 LDC.64 R4, c[0x0][0x428] ;  /* 0x00010a00ff049b82 */ /* 0x000ee20000000a00 */
[----:B-1----:R-:W-:-:S07]  /*c930*/  @P3 IMAD.HI.U32 R0, R9, R0, RZ ;  /* 0x0000000009003227 */ /* 0x002fce00078e00ff */
[----:B------:R-:W1:Y:S01]  /*c940*/  @P3 LDC R14, c[0x0][0x434] ;  /* 0x00010d00ff0e3b82 */ /* 0x000e620000000800 */
[----:B--2---:R-:W-:-:S07]  /*c950*/  @P3 SHF.R.U32.HI R12, RZ, R3, R0 ;  /* 0x00000003ff0c3219 */ /* 0x004fce0000011600 */
[----:B------:R-:W2:Y:S01]  /*c960*/  @P3 LDC R17, c[0x0][0x438] ;  /* 0x00010e00ff113b82 */ /* 0x000ea20000000800 */
[--C-:B------:R-:W-:Y:S01]  /*c970*/  @!P1 SHF.R.S32.HI R3, RZ, 0x1f, R12.reuse ;  /* 0x0000001fff039819 */ /* 0x100fe2000001140c */
[----:B------:R-:W-:Y:S02]  /*c980*/  @!P1 IMAD.MOV.U32 R2, RZ, RZ, R12 ;  /* 0x000000ffff029224 */ /* 0x000fe400078e000c */
[----:B---3--:R-:W-:-:S04]  /*c990*/  @!P1 IMAD R0, R24, R4, RZ ;  /* 0x0000000418009224 */ /* 0x008fc800078e02ff */
[----:B------:R-:W3:Y:S01]  /*c9a0*/  @!P0 LDC.64 R10, c[0x0][0x428] ;  /* 0x00010a00ff0a8b82 */ /* 0x000ee20000000a00 */
[----:B------:R-:W-:-:S04]  /*c9b0*/  @!P1 IMAD.WIDE.U32 R2, R33, R4, R2 ;  /* 0x0000000421029225 */ /* 0x000fc800078e0002 */
[----:B------:R-:W-:-:S03]  /*c9c0*/  @!P1 IMAD R7, R33, R5, R0 ;  /* 0x0000000521079224 */ /* 0x000fc600078e0200 */
[----:B------:R-:W4:Y:S01]  /*c9d0*/  @!P1 LDC.64 R4, c[0x0][0x418] ;  /* 0x00010600ff049b82 */ /* 0x000f220000000a00 */
[----:B------:R-:W-:-:S07]  /*c9e0*/  @!P1 IMAD.IADD R0, R3, 0x1, R7 ;  /* 0x0000000103009824 */ /* 0x000fce00078e0207 */
[----:B------:R-:W0:Y:S01]  /*c9f0*/  @!P0 LDC.64 R6, c[0x0][0x418] ;  /* 0x00010600ff068b82 */ /* 0x000e220000000a00 */
[----:B----4-:R-:W-:-:S04]  /*ca00*/  @!P1 LEA R4, P2, R2, R4, 0x2 ;  /* 0x0000000402049211 */ /* 0x010fc800078410ff */
[----:B------:R-:W-:Y:S01]  /*ca10*/  @!P1 LEA.HI.X R5, R2, R5, R0, 0x2, P2 ;  /* 0x0000000502059211 */ /* 0x000fe200010f1400 */
[----:B-1----:R-:W-:-:S05]  /*ca20*/  @P3 IMAD.HI.U32 R0, R13, R14, RZ ;  /* 0x0000000e0d003227 */ /* 0x002fca00078e00ff */
[----:B--2---:R-:W-:Y:S01]  /*ca30*/  @P3 SHF.R.U32.HI R15, RZ, R17, R0 ;  /* 0x00000011ff0f3219 */ /* 0x004fe20000011600 */
[----:B---3--:R-:W-:-:S03]  /*ca40*/  @!P0 IMAD R0, R24, R10, RZ ;  /* 0x0000000a18008224 */ /* 0x008fc600078e02ff */
[--C-:B------:R-:W-:Y:S01]  /*ca50*/  @!P0 SHF.R.S32.HI R3, RZ, 0x1f, R15.reuse ;  /* 0x0000001fff038819 */ /* 0x100fe2000001140f */
[----:B------:R-:W-:Y:S02]  /*ca60*/  @!P0 IMAD.MOV.U32 R2, RZ, RZ, R15 ;  /* 0x000000ffff028224 */ /* 0x000fe400078e000f */
[C---:B------:R-:W-:Y:S02]  /*ca70*/  @!P0 IMAD R11, R33.reuse, R11, R0 ;  /* 0x0000000b210b8224 */ /* 0x040fe400078e0200 */
[----:B------:R-:W-:-:S04]  /*ca80*/  @!P0 IMAD.WIDE.U32 R2, R33, R10, R2 ;  /* 0x0000000a21028225 */ /* 0x000fc800078e0002 */
[----:B------:R-:W-:Y:S01]  /*ca90*/  @!P0 IMAD.IADD R0, R11, 0x1, R3 ;  /* 0x000000010b008824 */ /* 0x000fe200078e0203 */
[----:B0-----:R-:W-:Y:S01]  /*caa0*/  @!P0 LEA R6, P2, R2, R6, 0x2 ;  /* 0x0000000602068211 */ /* 0x001fe200078410ff */
[----:B------:R-:W-:-:S03]  /*cab0*/  IMAD.SHL.U32 R17, R23, 0x40, RZ ;  /* 0x0000004017117824 */ /* 0x000fc600078e00ff */
[----:B------:R-:W-:Y:S01]  /*cac0*/  @!P0 LEA.HI.X R7, R2, R7, R0, 0x2, P2 ;  /* 0x0000000702078211 */ /* 0x000fe200010f1400 */
[----:B------:R-:W-:Y:S01]  /*cad0*/  IMAD.MOV.U32 R0, RZ, RZ, RZ ;  /* 0x000000ffff007224 */ /* 0x000fe200078e00ff */
[----:B------:R-:W-:Y:S02]  /*cae0*/  SHF.R.U32.HI R2, RZ, 0x1, R23 ;  /* 0x00000001ff027819 */ /* 0x000fe40000011617 */
[----:B------:R-:W-:-:S03]  /*caf0*/  LOP3.LUT R3, R17, 0x180, RZ, 0xc0, !PT ;  /* 0x0000018011037812 */ /* 0x000fc600078ec0ff */
[----:B------:R0:W5:Y:S01]  /*cb00*/  @!P1 LDG.E R0, desc[UR56][R4.64] ;  /* 0x0000003804009981 */ /* 0x000162000c1e1900 */
[----:B------:R-:W-:Y:S01]  /*cb10*/  LOP3.LUT R2, R3, 0x30, R2, 0xf8, !PT ;  /* 0x0000003003027812 */ /* 0x000fe200078ef802 */
[----:B------:R-:W-:Y:S02]  /*cb20*/  IMAD.SHL.U32 R3, R23, 0x8, RZ ;  /* 0x0000000817037824 */ /* 0x000fe400078e00ff */
[----:B------:R-:W-:-:S03]  /*cb30*/  IMAD.MOV R10, RZ, RZ, -R12 ;  /* 0x000000ffff0a7224 */ /* 0x000fc600078e0a0c */
[----:B------:R-:W-:Y:S01]  /*cb40*/  LOP3.LUT R2, R2, 0x30, R3, 0x78, !PT ;  /* 0x0000003002027812 */ /* 0x000fe200078e7803 */
[----:B0-----:R-:W-:-:S03]  /*cb50*/  IMAD.MOV.U32 R4, RZ, RZ, RZ ;  /* 0x000000ffff047224 */ /* 0x001fc600078e00ff */
[----:B------:R-:W-:Y:S01]  /*cb60*/  LOP3.LUT R17, R2, 0x640, R17, 0xf8, !PT ;  /* 0x0000064002117812 */ /* 0x000fe200078ef811 */
[----:B------:R-:W-:Y:S01]  /*cb70*/  IMAD.SHL.U32 R3, R18, 0x10, RZ ;  /* 0x0000001012037824 */ /* 0x000fe200078e00ff */
[----:B------:R-:W-:Y:S01]  /*cb80*/  LOP3.LUT R2, R8, 0x80, RZ, 0xc0, !PT ;  /* 0x0000008008027812 */ /* 0x000fe200078ec0ff */
[----:B------:R-:W-:Y:S01]  /*cb90*/  IMAD R5, R21, R10, R9 ;  /* 0x0000000a15057224 */ /* 0x000fe200078e0209 */
[----:B------:R0:W5:Y:S01]  /*cba0*/  @!P0 LDG.E R4, desc[UR56][R6.64] ;  /* 0x0000003806048981 */ /* 0x000162000c1e1900 */
[----:B------:R-:W1:Y:S01]  /*cbb0*/  LDC R9, c[0x0][0x2f4] ;  /* 0x0000bd00ff097b82 */ /* 0x000e620000000800 */
[----:B------:R-:W-:Y:S01]  /*cbc0*/  LOP3.LUT R2, R2, 0x10, R23, 0xf8, !PT ;  /* 0x0000001002027812 */ /* 0x000fe200078ef817 */
[----:B------:R-:W-:Y:S01]  /*cbd0*/  ULOP3.LUT UR4, UR48, 0x2, URZ, 0xfc, !UPT ;  /* 0x0000000230047892 */ /* 0x000fe2000f8efc3f */
[----:B------:R-:W-:Y:S01]  /*cbe0*/  LOP3.LUT R3, R3, 0x600, RZ, 0xc0, !PT ;  /* 0x0000060003037812 */ /* 0x000fe200078ec0ff */
[----:B------:R-:W-:Y:S01]  /*cbf0*/  IMAD.U32 R36, RZ, RZ, UR39 ;  /* 0x00000027ff247e24 */ /* 0x000fe2000f8e00ff */
[----:B------:R-:W-:Y:S01]  /*cc00*/  ISETP.GT.U32.AND P0, PT, R20, 0x9f, PT ;  /* 0x0000009f1400780c */ /* 0x000fe20003f04070 */
[----:B------:R-:W-:Y:S01]  /*cc10*/  IMAD.MOV R12, RZ, RZ, -R15 ;  /* 0x000000ffff0c7224 */ /* 0x000fe200078e0a0f */
[----:B------:R-:W-:Y:S01]  /*cc20*/  LOP3.LUT R22, R22, 0xfffffff7, RZ, 0xc0, !PT ;  /* 0xfffffff716167812 */ /* 0x000fe200078ec0ff */
[----:B0-----:R-:W-:Y:S01]  /*cc30*/  IMAD.SHL.U32 R7, R23, 0x4, RZ ;  /* 0x0000000417077824 */ /* 0x001fe200078e00ff */
[----:B------:R-:W-:Y:S01]  /*cc40*/  SHF.R.S32.HI R36, RZ, 0x1f, R36 ;  /* 0x0000001fff247819 */ /* 0x000fe20000011424 */
[----:B------:R-:W-:-:S03]  /*cc50*/  IMAD R6, R21, R12, R13 ;  /* 0x0000000c15067224 */ /* 0x000fc600078e020d */
[----:B------:R-:W-:Y:S02]  /*cc60*/  LOP3.LUT R2, R2, 0x10, R7, 0x78, !PT ;  /* 0x0000001002027812 */ /* 0x000fe400078e7807 */
[----:B------:R-:W-:-:S03]  /*cc70*/  LOP3.LUT R7, R3, 0x60, R8, 0xf8, !PT ;  /* 0x0000006003077812 */ /* 0x000fc600078ef808 */
[----:B------:R-:W-:Y:S02]  /*cc80*/  @P0 LOP3.LUT R22, R22, 0x8, RZ, 0xfc, !PT ;  /* 0x0000000816160812 */ /* 0x000fe400078efcff */
[----:B------:R-:W-:Y:S01]  /*cc90*/  LOP3.LUT R7, R7, 0x100, R8, 0xf8, !PT ;  /* 0x0000010007077812 */ /* 0x000fe200078ef808 */
[----:B------:R-:W-:Y:S01]  /*cca0*/  IMAD.U32 R8, RZ, RZ, UR4 ;  /* 0x00000004ff087e24 */ /* 0x000fe2000f8e00ff */
[----:B------:R-:W-:Y:S02]  /*ccb0*/  LOP3.LUT R22, R22, 0xffffffef, RZ, 0xc0, !PT ;  /* 0xffffffef16167812 */ /* 0x000fe400078ec0ff */
[----:B------:R-:W-:Y:S01]  /*ccc0*/  LOP3.LUT R18, R7, R2, RZ, 0xfc, !PT ;  /* 0x0000000207127212 */ /* 0x000fe200078efcff */
[----:B------:R-:W-:Y:S01]  /*ccd0*/  IMAD.SHL.U32 R2, R23, 0x10, RZ ;  /* 0x0000001017027824 */ /* 0x000fe200078e00ff */
[----:B------:R-:W-:Y:S01]  /*cce0*/  ISETP.NE.AND P0, PT, R8, 0x3, PT ;  /* 0x000000030800780c */ /* 0x000fe20003f05270 */
[----:B------:R-:W-:Y:S01]  /*ccf0*/  IMAD.U32 R7, RZ, RZ, UR45 ;  /* 0x0000002dff077e24 */ /* 0x000fe2000f8e00ff */
[----:B------:R-:W-:-:S02]  /*cd00*/  SHF.R.U32.HI R23, RZ, 0x3, R23 ;  /* 0x00000003ff177819 */ /* 0x000fc40000011617 */
[----:B------:R-:W-:Y:S01]  /*cd10*/  LOP3.LUT R37, R2, 0x30, RZ, 0xc0, !PT ;  /* 0x0000003002257812 */ /* 0x000fe200078ec0ff */
[----:B------:R-:W-:-:S03]  /*cd20*/  VIADD R7, R7, 0xffffffff ;  /* 0xffffffff07077836 */ /* 0x000fc60000000000 */
[CC--:B-1----:R-:W-:Y:S02]  /*cd30*/  ISETP.GE.AND P3, PT, R37.reuse, R9.reuse, PT ;  /* 0x000000092500720c */ /* 0x0c2fe40003f66270 */
[C---:B------:R-:W-:Y:S02]  /*cd40*/  LOP3.LUT R28, R37.reuse, 0x40, RZ, 0xfc, !PT ;  /* 0x00000040251c7812 */ /* 0x040fe400078efcff */
[----:B------:R-:W-:Y:S02]  /*cd50*/  LOP3.LUT R27, R37, 0x80, RZ, 0xfc, !PT ;  /* 0x00000080251b7812 */ /* 0x000fe400078efcff */
[----:B------:R-:W-:Y:S02]  /*cd60*/  @P0 LOP3.LUT R22, R22, 0x10, RZ, 0xfc, !PT ;  /* 0x0000001016160812 */ /* 0x000fe400078efcff */
[----:B------:R-:W-:Y:S02]  /*cd70*/  ISETP.GE.AND P2, PT, R28, R9, PT ;  /* 0x000000091c00720c */ /* 0x000fe40003f46270 */
[----:B------:R-:W-:-:S02]  /*cd80*/  LOP3.LUT R22, R22, 0xfffffffb, RZ, 0xc0, !PT ;  /* 0xfffffffb16167812 */ /* 0x000fc400078ec0ff */
[----:B------:R-:W-:Y:S02]  /*cd90*/  ISETP.GE.AND P1, PT, R27, R9, PT ;  /* 0x000000091b00720c */ /* 0x000fe40003f26270 */
[----:B------:R-:W-:-:S04]  /*cda0*/  @P3 LOP3.LUT R22, R22, 0x4, RZ, 0xfc, !PT ;  /* 0x0000000416163812 */ /* 0x000fc800078efcff */
[----:B------:R-:W-:-:S04]  /*cdb0*/  LOP3.LUT R22, R22, 0xfffffffd, RZ, 0xc0, !PT ;  /* 0xfffffffd16167812 */ /* 0x000fc800078ec0ff */
[----:B------:R-:W-:-:S04]  /*cdc0*/  @P2 LOP3.LUT R22, R22, 0x2, RZ, 0xfc, !PT ;  /* 0x0000000216162812 */ /* 0x000fc800078efcff */
[----:B------:R-:W-:-:S04]  /*cdd0*/  LOP3.LUT R22, R22, 0xfffffffe, RZ, 0xc0, !PT ;  /* 0xfffffffe16167812 */ /* 0x000fc800078ec0ff */
[----:B------:R-:W-:Y:S01]  /*cde0*/  @P1 LOP3.LUT R22, R22, 0x1, RZ, 0xfc, !PT ;  /* 0x0000000116161812 */ /* 0x000fe200078efcff */
[----:B------:R-:W-:Y:S06]  /*cdf0*/  @!P0 BRA `(.L_x_3899) ;  /* 0x0000000000048947 */ /* 0x000fec0003800000 */
[----:B------:R-:W-:Y:S01]  /*ce00*/  BPT.TRAP 0x1 ;  /* 0x000000040000795c */ /* 0x000fe20000300000 */
.L_x_3899:
[----:B------:R-:W-:Y:S01]  /*ce10*/  IMAD.MOV.U32 R35, RZ, RZ, 0x1 ;  /* 0x00000001ff237424 */ /* 0x000fe200078e00ff */
[----:B------:R-:W-:Y:S01]  /*ce20*/  SHF.R.S32.HI R21, RZ, 0x1f, R5 ;  /* 0x0000001fff157819 */ /* 0x000fe20000011405 */
[----:B------:R-:W-:-:S03]  /*ce30*/  IMAD.SHL.U32 R8, R23, 0x80, RZ ;  /* 0x0000008017087824 */ /* 0x000fc600078e00ff */
[----:B------:R-:W-:Y:S02]  /*ce40*/  SHF.L.U32 R35, R35, 0x1f, RZ ;  /* 0x0000001f23237819 */ /* 0x000fe400000006ff */
[----:B------:R-:W-:Y:S01]  /*ce50*/  LOP3.LUT R9, R8, 0x180, RZ, 0xc0, !PT ;  /* 0x0000018008097812 */ /* 0x000fe200078ec0ff */
[----:B------:R-:W-:Y:S01]  /*ce60*/  IMAD.SHL.U32 R8, R23, 0x10, RZ ;  /* 0x0000001017087824 */ /* 0x000fe200078e00ff */
[----:B------:R-:W0:Y:S02]  /*ce70*/  SYNCS.PHASECHK.TRANS64.TRYWAIT P0, [UR41+0x33480], R35 ;  /* 0x03348023ff0075a7 */ /* 0x000e240008000169 */
[----:B------:R-:W-:Y:S02]  /*ce80*/  LOP3.LUT R9, R9, 0x30, R2, 0xf8, !PT ;  /* 0x0000003009097812 */ /* 0x000fe400078ef802 */
[----:B------:R-:W-:Y:S02]  /*ce90*/  LOP3.LUT R2, R2, 0x40, RZ, 0xc0, !PT ;  /* 0x0000004002027812 */ /* 0x000fe400078ec0ff */
[----:B------:R-:W-:-:S04]  /*cea0*/  LOP3.LUT R8, R9, 0x30, R8, 0x78, !PT ;  /* 0x0000003009087812 */ /* 0x000fc800078e7808 */
[----:B------:R-:W-:-:S05]  /*ceb0*/  IADD3 R2, R8, R3, R2 ;  /* 0x0000000308027210 */ /* 0x000fca0007ffe002 */
[----:B------:R1:W-:Y:S02]  /*cec0*/  STL [R1], R2 ;  /* 0x0000000201007387 */ /* 0x0003e40000100800 */
[----:B01----:R-:W-:Y:S05]  /*ced0*/  @!P0 BRA `(.L_x_3900) ;  /* 0x00000044000c8947 */ /* 0x003fea0003800000 */
.L_x_3953:
[----:B------:R-:W-:Y:S01]  /*cee0*/  ULDC.64 UR4, c[0x0][0x328] ;  /* 0x0000ca0000047ab9 */ /* 0x000fe20000000a00 */
[----:B-----5:R-:W-:Y:S01]  /*cef0*/  SHF.R.S32.HI R24, RZ, 0x1f, R0 ;  /* 0x0000001fff187819 */ /* 0x020fe20000011400 */
[----:B------:R-:W-:Y:S01]  /*cf00*/  IMAD R2, R21, UR4, RZ ;  /* 0x0000000415027c24 */ /* 0x000fe2000f8e02ff */
[----:B------:R-:W-:Y:S01]  /*cf10*/  ULDC.64 UR6, c[0x0][0x338] ;  /* 0x0000ce0000067ab9 */ /* 0x000fe20000000a00 */
[----:B------:R-:W-:Y:S02]  /*cf20*/  SHF.R.S32.HI R25, RZ, 0x1f, R6 ;  /* 0x0000001fff197819 */ /* 0x000fe40000011406 */
[C---:B------:R-:W-:Y:S01]  /*cf30*/  IMAD R9, R5.reuse, UR5, R2 ;  /* 0x0000000505097c24 */ /* 0x040fe2000f8e0202 */
[----:B------:R-:W-:Y:S01]  /*cf40*/  SHF.R.S32.HI R26, RZ, 0x1f, R4 ;  /* 0x0000001fff1a7819 */ /* 0x000fe20000011404 */
[----:B------:R-:W-:Y:S01]  /*cf50*/  IMAD.WIDE.U32 R2, R5, UR4, RZ ;  /* 0x0000000405027c25 */ /* 0x000fe2000f8e00ff */
[----:B------:R-:W-:-:S03]  /*cf60*/  LOP3.LUT R22, R22, 0xffffffbf, RZ, 0xc0, !PT ;  /* 0xffffffbf16167812 */ /* 0x000fc600078ec0ff */
[----:B------:R-:W-:Y:S02]  /*cf70*/  IMAD.IADD R3, R3, 0x1, R9 ;  /* 0x0000000103037824 */ /* 0x000fe400078e0209 */
[----:B------:R-:W-:Y:S02]  /*cf80*/  IMAD R9, R24, UR6, RZ ;  /* 0x0000000618097c24 */ /* 0x000fe4000f8e02ff */
[----:B------:R-:W-:-:S04]  /*cf90*/  IMAD.WIDE.U32 R2, R0, UR6, R2 ;  /* 0x0000000600027c25 */ /* 0x000fc8000f8e0002 */
[----:B------:R-:W-:Y:S02]  /*cfa0*/  IMAD R9, R0, UR7, R9 ;  /* 0x0000000700097c24 */ /* 0x000fe4000f8e0209 */
[----:B------:R-:W-:Y:S02]  /*cfb0*/  IMAD.MOV.U32 R8, RZ, RZ, R2 ;  /* 0x000000ffff087224 */ /* 0x000fe400078e0002 */
[----:B------:R-:W-:Y:S02]  /*cfc0*/  IMAD.IADD R9, R3, 0x1, R9 ;  /* 0x0000000103097824 */ /* 0x000fe400078e0209 */
[----:B------:R-:W-:-:S04]  /*cfd0*/  IMAD R3, R25, UR4, RZ ;  /* 0x0000000419037c24 */ /* 0x000fc8000f8e02ff */
[C---:B------:R-:W-:Y:S02]  /*cfe0*/  IMAD R10, R6.reuse, UR5, R3 ;  /* 0x00000005060a7c24 */ /* 0x040fe4000f8e0203 */
[----:B------:R-:W-:Y:S01]  /*cff0*/  IMAD.WIDE.U32 R2, R6, UR4, RZ ;  /* 0x0000000406027c25 */ /* 0x000fe2000f8e00ff */
[----:B------:R-:W-:-:S03]  /*d000*/  ULDC.64 UR4, c[0x0][0x330] ;  /* 0x0000cc0000047ab9 */ /* 0x000fc60000000a00 */
[----:B------:R-:W-:Y:S02]  /*d010*/  IMAD.IADD R3, R3, 0x1, R10 ;  /* 0x0000000103037824 */ /* 0x000fe400078e020a */
[----:B------:R-:W-:Y:S02]  /*d020*/  IMAD R10, R26, UR6, RZ ;  /* 0x000000061a0a7c24 */ /* 0x000fe4000f8e02ff */
[----:B------:R-:W-:Y:S01]  /*d030*/  IMAD.WIDE.U32 R2, R4, UR6, R2 ;  /* 0x0000000604027c25 */ /* 0x000fe2000f8e0002 */
[----:B------:R-:W-:-:S03]  /*d040*/  R2UR UR6, R36 ;  /* 0x00000000240672ca */ /* 0x000fc600000e0000 */
[----:B------:R-:W-:Y:S02]  /*d050*/  IMAD R10, R4, UR7, R10 ;  /* 0x00000007040a7c24 */ /* 0x000fe4000f8e020a */
[----:B------:R-:W-:Y:S02]  /*d060*/  IMAD.U32 R12, RZ, RZ, UR4 ;  /* 0x00000004ff0c7e24 */ /* 0x000fe4000f8e00ff */
[----:B------:R-:W-:Y:S02]  /*d070*/  IMAD.IADD R3, R3, 0x1, R10 ;  /* 0x0000000103037824 */ /* 0x000fe400078e020a */
[----:B------:R-:W-:-:S04]  /*d080*/  IMAD.WIDE.U32 R10, R12, UR39, R8 ;  /* 0x000000270c0a7c25 */ /* 0x000fc8000f8e0008 */
[----:B------:R-:W-:Y:S01]  /*d090*/  UIMAD UR4, UR6, UR4, URZ ;  /* 0x00000004060472a4 */ /* 0x000fe2000f8e023f */
[----:B------:R-:W-:Y:S02]  /*d0a0*/  IMAD.WIDE.U32 R2, R12, UR39, R2 ;  /* 0x000000270c027c25 */ /* 0x000fe4000f8e0002 */
[----:B------:R-:W-:Y:S01]  /*d0b0*/  ULDC.64 UR6, c[0x0][0x318] ;  /* 0x0000c60000067ab9 */ /* 0x000fe20000000a00 */
[----:B------:R-:W-:Y:S01]  /*d0c0*/  UIMAD UR4, UR39, UR5, UR4 ;  /* 0x00000005270472a4 */ /* 0x000fe2000f8e0204 */
[----:B------:R-:W-:Y:S01]  /*d0d0*/  IMAD.U32 R12, RZ, RZ, UR7 ;  /* 0x00000007ff0c7e24 */ /* 0x000fe2000f8e00ff */
[----:B------:R-:W-:-:S04]  /*d0e0*/  IADD3 R9, P0, R10, UR6, RZ ;  /* 0x000000060a097c10 */ /* 0x000fc8000ff1e0ff */
[----:B------:R-:W-:Y:S02]  /*d0f0*/  IADD3.X R8, R12, UR4, R11, P0, !PT ;  /* 0x000000040c087c10 */ /* 0x000fe400087fe40b */
[----:B------:R-:W-:Y:S01]  /*d100*/  IADD3 R20, P0, R2, UR6, RZ ;  /* 0x0000000602147c10 */ /* 0x000fe2000ff1e0ff */
[----:B------:R-:W-:-:S03]  /*d110*/  IMAD.MOV.U32 R2, RZ, RZ, -0xa0 ;  /* 0xffffff60ff027424 */ /* 0x000fc600078e00ff */
[----:B------:R-:W-:Y:S01]  /*d120*/  IADD3.X R10, R12, UR4, R3, P0, !PT ;  /* 0x000000040c0a7c10 */ /* 0x000fe200087fe403 */
[----:B------:R-:W-:Y:S01]  /*d130*/  IMAD R7, R7, R2, UR36 ;  /* 0x0000002407077e24 */ /* 0x000fe2000f8e0202 */
[----:B------:R-:W-:-:S03]  /*d140*/  UMOV UR4, 0xffffffff ;  /* 0xffffffff00047882 */ /* 0x000fc60000000000 */
[----:B------:R-:W-:-:S05]  /*d150*/  IMAD.IADD R7, R7, 0x1, -R31 ;  /* 0x0000000107077824 */ /* 0x000fca00078e0a1f */
[----:B------:R-:W-:-:S13]  /*d160*/  ISETP.GE.AND P0, PT, R7, 0x1, PT ;  /* 0x000000010700780c */ /* 0x000fda0003f06270 */
[----:B------:R-:W-:Y:S01]  /*d170*/  @P0 LOP3.LUT R22, R22, 0x40, RZ, 0xfc, !PT ;  /* 0x0000004016160812 */ /* 0x000fe200078efcff */
[----:B------:R-:W-:Y:S06]  /*d180*/  BRA.DIV UR4, `(.L_x_3901) ;  /* 0x0000004204747947 */ /* 0x000fec000b800000 */
[----:B------:R-:W2:Y:S01]  /*d190*/  LDL R12, [R1] ;  /* 0x00000000010c7983 */ /* 0x000ea20000100800 */
[----:B------:R-:W1:Y:S01]  /*d1a0*/  LDC R11, c[0x0][0x2f4] ;  /* 0x0000bd00ff0b7b82 */ /* 0x000e620000000800 */
[C---:B------:R-:W-:Y:S02]  /*d1b0*/  ISETP.GE.AND P6, PT, R7.reuse, 0x81, PT ;  /* 0x000000810700780c */ /* 0x040fe40003fc6270 */
[----:B------:R-:W3:Y:S01]  /*d1c0*/  SHFL.IDX PT, R2, R9, RZ, 0x1c1f ;  /* 0x001c1fff09027589 */ /* 0x000ee200000e0000 */
[----:B------:R-:W-:Y:S02]  /*d1d0*/  LOP3.LUT R22, R22, 0xffffff7f, RZ, 0xc0, !PT ;  /* 0xffffff7f16167812 */ /* 0x000fe400078ec0ff */
[C---:B------:R-:W-:Y:S01]  /*d1e0*/  ISETP.GE.AND P5, PT, R7.reuse, 0x21, PT ;  /* 0x000000210700780c */ /* 0x040fe20003fa6270 */
[----:B------:R-:W4:Y:S01]  /*d1f0*/  SHFL.IDX PT, R3, R8, RZ, 0x1c1f ;  /* 0x001c1fff08037589 */ /* 0x000f2200000e0000 */
[----:B------:R-:W-:-:S03]  /*d200*/  ISETP.GE.AND P4, PT, R7, 0x41, PT ;  /* 0x000000410700780c */ /* 0x000fc60003f86270 */
[----:B------:R-:W-:Y:S03]  /*d210*/  SHFL.IDX PT, R10, R10, RZ, 0x1c1f ;  /* 0x001c1fff0a0a7589 */ /* 0x000fe600000e0000 */
[----:B------:R-:W-:Y:S01]  /*d220*/  @P6 LOP3.LUT R22, R22, 0x80, RZ, 0xfc, !PT ;  /* 0x0000008016166812 */ /* 0x000fe200078efcff */
[----:B------:R-:W-:Y:S01]  /*d230*/  SHFL.IDX PT, R14, R20, RZ, 0x1c1f ;  /* 0x001c1fff140e7589 */ /* 0x000fe200000e0000 */
[CC--:B-1----:R-:W-:Y:S02]  /*d240*/  ISETP.GE.AND P2, PT, R37.reuse, R11.reuse, PT ;  /* 0x0000000b2500720c */ /* 0x0c2fe40003f46270 */
[----:B------:R-:W-:Y:S02]  /*d250*/  ISETP.GE.AND P1, PT, R28, R11, PT ;  /* 0x0000000b1c00720c */ /* 0x000fe40003f26270 */
[----:B---3--:R-:W-:Y:S02]  /*d260*/  IADD3 R2, P0, R37, R2, RZ ;  /* 0x0000000225027210 */ /* 0x008fe40007f1e0ff */
[----:B------:R-:W-:-:S03]  /*d270*/  ISETP.LT.OR P3, PT, R7, 0x1, P1 ;  /* 0x000000010700780c */ /* 0x000fc60000f61670 */
[----:B----4-:R-:W-:Y:S01]  /*d280*/  IMAD.X R3, RZ, RZ, R3, P0 ;  /* 0x000000ffff037224 */ /* 0x010fe200000e0603 */
[----:B------:R-:W-:Y:S01]  /*d290*/  ISETP.LT.OR P0, PT, R7, 0x1, P2 ;  /* 0x000000010700780c */ /* 0x000fe20001701670 */
[----:B--2---:R-:W-:-:S12]  /*d2a0*/  VIADD R23, R12, UR41 ;  /* 0x000000290c177c36 */ /* 0x004fd80008000000 */
[----:B------:R-:W-:Y:S01]  /*d2b0*/  LDGSTS.E.BYPASS.LTC128B.128 [R23+0xf200], desc[UR56][R2.64], !P0 ;  /* 0x0f20000002177fae */ /* 0x000fe2000c101d78 */
[----:B------:R-:W-:-:S03]  /*d2c0*/  ISETP.GE.AND P0, PT, R27, R11, PT ;  /* 0x0000000b1b00720c */ /* 0x000fc60003f06270 */
        /* <DEDUP_REMOVED lines=10> */
[----:B------:R-:W-:Y:S01]  /*d370*/  LDGSTS.E.BYPASS.LTC128B.128 [R23+0x12200], desc[UR56][R2.64+0x40], !P3 ;  /* 0x1220004002177fae */ /* 0x000fe2000d901d78 */
[----:B------:R-:W-:-:S13]  /*d380*/  ISETP.LT.OR P3, PT, R7, 0x21, P0 ;  /* 0x000000210700780c */ /* 0x000fda0000761670 */
[----:B------:R1:W-:Y:S04]  /*d390*/  LDGSTS.E.BYPASS.LTC128B.128 [R23+0x14a00], desc[UR56][R2.64+0x80], !P3 ;  /* 0x14a0008002177fae */ /* 0x0003e8000d901d78 */
[----:B-1----:R-:W1:Y:S04]  /*d3a0*/  SHFL.IDX PT, R2, R9, 0x2, 0x1c1f ;  /* 0x005c1f0009027f89 */ /* 0x002e6800000e0000 */
[----:B------:R-:W2:Y:S04]  /*d3b0*/  SHFL.IDX PT, R3, R8, 0x2, 0x1c1f ;  /* 0x005c1f0008037f89 */ /* 0x000ea800000e0000 */
[----:B------:R-:W-:Y:S01]  /*d3c0*/  SHFL.IDX PT, R8, R8, 0x3, 0x1c1f ;  /* 0x007c1f0008087f89 */ /* 0x000fe200000e0000 */
        /* <DEDUP_REMOVED lines=8> */
[----:B-1----:R-:W1:Y:S02]  /*d450*/  SHFL.IDX PT, R2, R9, 0x3, 0x1c1f ;  /* 0x007c1f0009027f89 */ /* 0x002e6400000e0000 */
[----:B-1----:R-:W-:-:S05]  /*d460*/  IADD3 R2, P3, R37, R2, RZ ;  /* 0x0000000225027210 */ /* 0x002fca0007f7e0ff */
[----:B------:R-:W-:Y:S01]  /*d470*/  IMAD.X R3, RZ, RZ, R8, P3 ;  /* 0x000000ffff037224 */ /* 0x000fe200018e0608 */
[----:B------:R-:W-:-:S13]  /*d480*/  ISETP.LT.OR P3, PT, R7, 0x61, P2 ;  /* 0x000000610700780c */ /* 0x000fda0001761670 */
[----:B------:R1:W-:Y:S01]  /*d490*/  LDGSTS.E.BYPASS.LTC128B.128 [R23+0x10a00], desc[UR56][R2.64], !P3 ;  /* 0x10a0000002177fae */ /* 0x0003e2000d901d78 */
[----:B------:R-:W-:-:S13]  /*d4a0*/  ISETP.LT.OR P3, PT, R7, 0x61, P1 ;  /* 0x000000610700780c */ /* 0x000fda0000f61670 */
[----:B------:R1:W-:Y:S01]  /*d4b0*/  LDGSTS.E.BYPASS.LTC128B.128 [R23+0x13200], desc[UR56][R2.64+0x40], !P3 ;  /* 0x1320004002177fae */ /* 0x0003e2000d901d78 */
[----:B------:R-:W-:-:S13]  /*d4c0*/  ISETP.LT.OR P3, PT, R7, 0x61, P0 ;  /* 0x000000610700780c */ /* 0x000fda0000761670 */
[----:B------:R1:W-:Y:S01]  /*d4d0*/  LDGSTS.E.BYPASS.LTC128B.128 [R23+0x15a00], desc[UR56][R2.64+0x80], !P3 ;  /* 0x15a0008002177fae */ /* 0x0003e2000d901d78 */
[----:B------:R-:W-:-:S13]  /*d4e0*/  ISETP.GE.AND P3, PT, R7, 0x61, PT ;  /* 0x000000610700780c */ /* 0x000fda0003f66270 */
.L_x_3965:
[C---:B------:R-:W-:Y:S02]  /*d4f0*/  ISETP.LT.OR P2, PT, R7.reuse, 0x81, P2 ;  /* 0x000000810700780c */ /* 0x040fe40001741670 */
[C---:B------:R-:W-:Y:S02]  /*d500*/  ISETP.LT.OR P1, PT, R7.reuse, 0x81, P1 ;  /* 0x000000810700780c */ /* 0x040fe40000f21670 */
[----:B------:R-:W-:Y:S02]  /*d510*/  ISETP.LT.OR P0, PT, R7, 0x81, P0 ;  /* 0x000000810700780c */ /* 0x000fe40000701670 */
[----:B-12---:R-:W-:-:S05]  /*d520*/  IADD3 R2, P6, R37, R14, RZ ;  /* 0x0000000e25027210 */ /* 0x006fca0007fde0ff */
[----:B------:R-:W-:-:S05]  /*d530*/  IMAD.X R3, RZ, RZ, R10, P6 ;  /* 0x000000ffff037224 */ /* 0x000fca00030e060a */
[----:B------:R-:W-:Y:S01]  /*d540*/  @!PT LDS RZ, [RZ] ;  /* 0x00000000fffff984 */ /* 0x000fe20000000800 */
[----:B------:R-:W-:Y:S01]  /*d550*/  @!PT LDS RZ, [RZ] ;  /* 0x00000000fffff984 */ /* 0x000fe20000000800 */
[----:B------:R-:W-:Y:S01]  /*d560*/  @!PT LDS RZ, [RZ] ;  /* 0x00000000fffff984 */ /* 0x000fe20000000800 */
[----:B------:R1:W-:Y:S04]  /*d570*/  LDGSTS.E.BYPASS.LTC128B.128 [R23+0x11200], desc[UR56][R2.64], !P2 ;  /* 0x1120000002177fae */ /* 0x0003e8000d101d78 */
        /* <DEDUP_REMOVED lines=11> */
.L_x_3902:
[----:B------:R-:W-:Y:S01]  /*d630*/  SYNCS.ARRIVE.TRANS64.A1T0 RZ, [UR41+0x33470], RZ ;  /* 0x033470ffffff79a7 */ /* 0x000fe20008100029 */
[----:B------:R-:W-:Y:S05]  /*d640*/  @!P6 BRA `(.L_x_3903) ;  /* 0x000000000004e947 */ /* 0x000fea0003800000 */
[----:B------:R-:W-:Y:S01]  /*d650*/  BPT.TRAP 0x1 ;  /* 0x000000040000795c */ /* 0x000fe20000300000 */
.L_x_3903:
[----:B------:R-:W1:Y:S02]  /*d660*/  SYNCS.PHASECHK.TRANS64.TRYWAIT P0, [UR41+0x33440], R35 ;  /* 0x03344023ff0075a7 */ /* 0x000e640008000169 */
[----:B-1----:R-:W-:Y:S05]  /*d670*/  @!P0 BRA `(.L_x_3904) ;  /* 0x0000004400388947 */ /* 0x002fea0003800000 */
.L_x_3966:
[----:B------:R-:W-:Y:S01]  /*d680*/  ULDC.64 UR8, c[0x0][0x300] ;  /* 0x0000c00000087ab9 */ /* 0x000fe20000000a00 */
[----:B------:R-:W-:Y:S01]  /*d690*/  ULDC.64 UR10, c[0x0][0x310] ;  /* 0x0000c400000a7ab9 */ /* 0x000fe20000000a00 */
[----:B------:R-:W-:Y:S01]  /*d6a0*/  IMAD R2, R21, UR8, RZ ;  /* 0x0000000815027c24 */ /* 0x000fe2000f8e02ff */
[----:B------:R-:W-:Y:S01]  /*d6b0*/  R2UR UR6, R36 ;  /* 0x00000000240672ca */ /* 0x000fe200000e0000 */
[----:B------:R-:W-:Y:S01]  /*d6c0*/  ULDC.64 UR4, c[0x0][0x308] ;  /* 0x0000c20000047ab9 */ /* 0x000fe20000000a00 */
[----:B------:R-:W-:Y:S02]  /*d6d0*/  IMAD R25, R25, UR8, RZ ;  /* 0x0000000819197c24 */ /* 0x000fe4000f8e02ff */
[C---:B------:R-:W-:Y:S02]  /*d6e0*/  IMAD R7, R5.reuse, UR9, R2 ;  /* 0x0000000905077c24 */ /* 0x040fe4000f8e0202 */
[----:B------:R-:W-:-:S04]  /*d6f0*/  IMAD.WIDE.U32 R2, R5, UR8, RZ ;  /* 0x0000000805027c25 */ /* 0x000fc8000f8e00ff */
[----:B------:R-:W-:Y:S02]  /*d700*/  IMAD.IADD R3, R3, 0x1, R7 ;  /* 0x0000000103037824 */ /* 0x000fe400078e0207 */
[----:B------:R-:W-:Y:S02]  /*d710*/  IMAD R5, R24, UR10, RZ ;  /* 0x0000000a18057c24 */ /* 0x000fe4000f8e02ff */
[----:B------:R-:W-:-:S04]  /*d720*/  IMAD.WIDE.U32 R2, R0, UR10, R2 ;  /* 0x0000000a00027c25 */ /* 0x000fc8000f8e0002 */
[----:B------:R-:W-:Y:S02]  /*d730*/  IMAD R5, R0, UR11, R5 ;  /* 0x0000000b00057c24 */ /* 0x000fe4000f8e0205 */
[----:B------:R-:W-:Y:S01]  /*d740*/  IMAD.U32 R7, RZ, RZ, UR4 ;  /* 0x00000004ff077e24 */ /* 0x000fe2000f8e00ff */
[----:B------:R-:W-:Y:S01]  /*d750*/  UIMAD UR4, UR6, UR4, URZ ;  /* 0x00000004060472a4 */ /* 0x000fe2000f8e023f */
[----:B------:R-:W-:Y:S02]  /*d760*/  IMAD.IADD R3, R3, 0x1, R5 ;  /* 0x0000000103037824 */ /* 0x000fe400078e0205 */
[----:B------:R-:W-:Y:S01]  /*d770*/  ULDC.64 UR6, c[0x0][0x2e8] ;  /* 0x0000ba0000067ab9 */ /* 0x000fe20000000a00 */
[----:B------:R-:W-:Y:S02]  /*d780*/  UIMAD UR4, UR39, UR5, UR4 ;  /* 0x00000005270472a4 */ /* 0x000fe4000f8e0204 */
[----:B------:R-:W-:-:S04]  /*d790*/  IMAD.WIDE.U32 R2, R7, UR39, R2 ;  /* 0x0000002707027c25 */ /* 0x000fc8000f8e0002 */
[----:B------:R-:W-:Y:S01]  /*d7a0*/  IMAD.U32 R8, RZ, RZ, UR7 ;  /* 0x00000007ff087e24 */ /* 0x000fe2000f8e00ff */
[----:B------:R-:W-:Y:S01]  /*d7b0*/  IADD3 R0, P0, R2, UR6, RZ ;  /* 0x0000000602007c10 */ /* 0x000fe2000ff1e0ff */
[----:B------:R-:W-:Y:S02]  /*d7c0*/  IMAD R25, R6, UR9, R25 ;  /* 0x0000000906197c24 */ /* 0x000fe4000f8e0219 */
[----:B------:R-:W-:Y:S01]  /*d7d0*/  IMAD R9, R26, UR10, RZ ;  /* 0x0000000a1a097c24 */ /* 0x000fe2000f8e02ff */
[----:B------:R-:W-:Y:S01]  /*d7e0*/  IADD3.X R5, R8, UR4, R3, P0, !PT ;  /* 0x0000000408057c10 */ /* 0x000fe200087fe403 */
[----:B------:R-:W-:-:S04]  /*d7f0*/  IMAD.WIDE.U32 R2, R6, UR8, RZ ;  /* 0x0000000806027c25 */ /* 0x000fc8000f8e00ff */
[----:B------:R-:W-:Y:S02]  /*d800*/  IMAD.IADD R3, R3, 0x1, R25 ;  /* 0x0000000103037824 */ /* 0x000fe400078e0219 */
[C---:B------:R-:W-:Y:S02]  /*d810*/  IMAD R9, R4.reuse, UR11, R9 ;  /* 0x0000000b04097c24 */ /* 0x040fe4000f8e0209 */
[----:B------:R-:W-:-:S04]  /*d820*/  IMAD.WIDE.U32 R2, R4, UR10, R2 ;  /* 0x0000000a04027c25 */ /* 0x000fc8000f8e0002 */
[----:B------:R-:W-:Y:S02]  /*d830*/  IMAD.IADD R3, R3, 0x1, R9 ;  /* 0x0000000103037824 */ /* 0x000fe400078e0209 */
[----:B------:R-:W-:-:S03]  /*d840*/  IMAD.WIDE.U32 R2, R7, UR39, R2 ;  /* 0x0000002707027c25 */ /* 0x000fc6000f8e0002 */
[----:B------:R-:W-:-:S04]  /*d850*/  IADD3 R4, P0, R2, UR6, RZ ;  /* 0x0000000602047c10 */ /* 0x000fc8000ff1e0ff */
[----:B------:R-:W-:Y:S01]  /*d860*/  IADD3.X R8, R8, UR4, R3, P0, !PT ;  /* 0x0000000408087c10 */ /* 0x000fe200087fe403 */
[----:B------:R-:W-:-:S03]  /*d870*/  UMOV UR4, 0xffffffff ;  /* 0xffffffff00047882 */ /* 0x000fc60000000000 */
[----:B------:R-:W-:Y:S05]  /*d880*/  BRA.DIV UR4, `(.L_x_3905) ;  /* 0x0000004204c87947 */ /* 0x000fea000b800000 */
[----:B------:R-:W2:Y:S01]  /*d890*/  SHFL.IDX PT, R14, R0, RZ, 0x1c1f ;  /* 0x001c1fff000e7589 */ /* 0x000ea200000e0000 */
[----:B------:R-:W3:Y:S01]  /*d8a0*/  LDC R7, c[0x0][0x2f4] ;  /* 0x0000bd00ff077b82 */ /* 0x000ee20000000800 */
[----:B------:R-:W-:Y:S02]  /*d8b0*/  P2R R6, PR, RZ, 0x8 ;  /* 0x00000008ff067803 */ /* 0x000fe40000000000 */
[----:B------:R-:W4:Y:S01]  /*d8c0*/  SHFL.IDX PT, R2, R5, RZ, 0x1c1f ;  /* 0x001c1fff05027589 */ /* 0x000f2200000e0000 */
[----:B------:R-:W-:-:S03]  /*d8d0*/  LOP3.LUT P3, RZ, R22, 0x40, RZ, 0xc0, !PT ;  /* 0x0000004016ff7812 */ /* 0x000fc6000786c0ff */
[----:B------:R-:W-:Y:S10]  /*d8e0*/  SHFL.IDX PT, R8, R8, RZ, 0x1c1f ;  /* 0x001c1fff08087589 */ /* 0x000ff400000e0000 */
[----:B--2---:R-:W-:-:S02]  /*d8f0*/  @P3 IADD3 R14, P0, R37, R14, RZ ;  /* 0x0000000e250e3210 */ /* 0x004fc40007f1e0ff */
[-C--:B---3--:R-:W-:Y:S02]  /*d900*/  ISETP.GE.AND P6, PT, R37, R7.reuse, PT ;  /* 0x000000072500720c */ /* 0x088fe40003fc6270 */
[-C--:B------:R-:W-:Y:S01]  /*d910*/  ISETP.GE.AND P2, PT, R28, R7.reuse, PT ;  /* 0x000000071c00720c */ /* 0x080fe20003f46270 */
[----:B----4-:R-:W-:Y:S01]  /*d920*/  @P3 IMAD.X R3, RZ, RZ, R2, P0 ;  /* 0x000000ffff033224 */ /* 0x010fe200000e0602 */
[----:B------:R-:W-:Y:S01]  /*d930*/  ISETP.GE.AND P1, PT, R27, R7, PT ;  /* 0x000000071b00720c */ /* 0x000fe20003f26270 */
[----:B------:R-:W-:Y:S02]  /*d940*/  @P3 IMAD.MOV.U32 R2, RZ, RZ, R14 ;  /* 0x000000ffff023224 */ /* 0x000fe400078e000e */
[----:B------:R-:W2:Y:S06]  /*d950*/  SHFL.IDX PT, R14, R0, 0x1, 0x1c1f ;  /* 0x003c1f00000e7f89 */ /* 0x000eac00000e0000 */
[----:B------:R-:W-:Y:S04]  /*d960*/  @P3 LDGSTS.E.BYPASS.LTC128B.128 [R23+0x24200], desc[UR56][R2.64], !P6 ;  /* 0x2420000002173fae */ /* 0x000fe8000f101d78 */
[----:B------:R-:W-:Y:S04]  /*d970*/  @P3 LDGSTS.E.BYPASS.LTC128B.128 [R23+0x26a00], desc[UR56][R2.64+0x40], !P2 ;  /* 0x26a0004002173fae */ /* 0x000fe8000d101d78 */
[----:B------:R3:W-:Y:S01]  /*d980*/  @P3 LDGSTS.E.BYPASS.LTC128B.128 [R23+0x29200], desc[UR56][R2.64+0x80], !P1 ;  /* 0x2920008002173fae */ /* 0x0007e2000c901d78 */
[----:B------:R-:W-:-:S03]  /*d990*/  ISETP.NE.AND P3, PT, R6, RZ, PT ;  /* 0x000000ff0600720c */ /* 0x000fc60003f65270 */
[----:B------:R-:W4:Y:S01]  /*d9a0*/  SHFL.IDX PT, R6, R5, 0x1, 0x1c1f ;  /* 0x003c1f0005067f89 */ /* 0x000f2200000e0000 */
[----:B--2---:R-:W-:-:S05]  /*d9b0*/  @P5 IADD3 R14, P0, R37, R14, RZ ;  /* 0x0000000e250e5210 */ /* 0x004fca0007f1e0ff */
[----:B---3--:R-:W-:Y:S02]  /*d9c0*/  @P5 IMAD.MOV.U32 R2, RZ, RZ, R14 ;  /* 0x000000ffff025224 */ /* 0x008fe400078e000e */
[----:B------:R-:W2:Y:S01]  /*d9d0*/  SHFL.IDX PT, R14, R0, 0x2, 0x1c1f ;  /* 0x005c1f00000e7f89 */ /* 0x000ea200000e0000 */
[----:B----4-:R-:W-:-:S03]  /*d9e0*/  @P5 IMAD.X R7, RZ, RZ, R6, P0 ;  /* 0x000000ffff075224 */ /* 0x010fc600000e0606 */
[----:B------:R-:W3:Y:S01]  /*d9f0*/  SHFL.IDX PT, R6, R5, 0x2, 0x1c1f ;  /* 0x005c1f0005067f89 */ /* 0x000ee200000e0000 */
[----:B------:R-:W-:-:S05]  /*da00*/  @P5 IMAD.MOV.U32 R3, RZ, RZ, R7 ;  /* 0x000000ffff035224 */ /* 0x000fca00078e0007 */
[----:B------:R-:W-:Y:S01]  /*da10*/  @P5 LDGSTS.E.BYPASS.LTC128B.128 [R23+0x24a00], desc[UR56][R2.64], !P6 ;  /* 0x24a0000002175fae */ /* 0x000fe2000f101d78 */
[----:B--2---:R-:W-:-:S03]  /*da20*/  @P4 IADD3 R14, P0, R37, R14, RZ ;  /* 0x0000000e250e4210 */ /* 0x004fc60007f1e0ff */
[----:B------:R-:W-:Y:S04]  /*da30*/  @P5 LDGSTS.E.BYPASS.LTC128B.128 [R23+0x27200], desc[UR56][R2.64+0x40], !P2 ;  /* 0x2720004002175fae */ /* 0x000fe8000d101d78 */
[----:B------:R2:W-:Y:S01]  /*da40*/  @P5 LDGSTS.E.BYPASS.LTC128B.128 [R23+0x29a00], desc[UR56][R2.64+0x80], !P1 ;  /* 0x29a0008002175fae */ /* 0x0005e2000c901d78 */
[----:B---3--:R-:W-:-:S03]  /*da50*/  @P4 IMAD.X R7, RZ, RZ, R6, P0 ;  /* 0x000000ffff074224 */ /* 0x008fc600000e0606 */
[----:B------:R-:W-:Y:S01]  /*da60*/  SHFL.IDX PT, R6, R5, 0x3, 0x1c1f ;  /* 0x007c1f0005067f89 */ /* 0x000fe200000e0000 */
[----:B--2---:R-:W-:-:S03]  /*da70*/  @P4 IMAD.MOV.U32 R2, RZ, RZ, R14 ;  /* 0x000000ffff024224 */ /* 0x004fc600078e000e */
[----:B------:R-:W2:Y:S01]  /*da80*/  SHFL.IDX PT, R14, R0, 0x3, 0x1c1f ;  /* 0x007c1f00000e7f89 */ /* 0x000ea200000e0000 */
[----:B------:R-:W-:-:S05]  /*da90*/  @P4 IMAD.MOV.U32 R3, RZ, RZ, R7 ;  /* 0x000000ffff034224 */ /* 0x000fca00078e0007 */
[----:B------:R-:W-:Y:S04]  /*daa0*/  @P4 LDGSTS.E.BYPASS.LTC128B.128 [R23+0x25200], desc[UR56][R2.64], !P6 ;  /* 0x2520000002174fae */ /* 0x000fe8000f101d78 */
[----:B------:R-:W-:Y:S04]  /*dab0*/  @P4 LDGSTS.E.BYPASS.LTC128B.128 [R23+0x27a00], desc[UR56][R2.64+0x40], !P2 ;  /* 0x27a0004002174fae */ /* 0x000fe8000d101d78 */
[----:B------:R3:W-:Y:S01]  /*dac0*/  @P4 LDGSTS.E.BYPASS.LTC128B.128 [R23+0x2a200], desc[UR56][R2.64+0x80], !P1 ;  /* 0x2a20008002174fae */ /* 0x0007e2000c901d78 */
[----:B--2---:R-:W-:-:S05]  /*dad0*/  @P3 IADD3 R14, P0, R37, R14, RZ ;  /* 0x0000000e250e3210 */ /* 0x004fca0007f1e0ff */
[----:B------:R-:W-:Y:S02]  /*dae0*/  @P3 IMAD.X R7, RZ, RZ, R6, P0 ;  /* 0x000000ffff073224 */ /* 0x000fe400000e0606 */
[----:B---3--:R-:W-:Y:S02]  /*daf0*/  @P3 IMAD.MOV.U32 R2, RZ, RZ, R14 ;  /* 0x000000ffff023224 */ /* 0x008fe400078e000e */
[----:B------:R-:W-:Y:S01]  /*db00*/  @P3 IMAD.MOV.U32 R3, RZ, RZ, R7 ;  /* 0x000000ffff033224 */ /* 0x000fe200078e0007 */
[----:B------:R2:W3:Y:S04]  /*db10*/  SHFL.IDX PT, R14, R4, RZ, 0x1c1f ;  /* 0x001c1fff040e7589 */ /* 0x0004e800000e0000 */
[----:B------:R2:W-:Y:S04]  /*db20*/  @P3 LDGSTS.E.BYPASS.LTC128B.128 [R23+0x25a00], desc[UR56][R2.64], !P6 ;  /* 0x25a0000002173fae */ /* 0x0005e8000f101d78 */
[----:B------:R2:W-:Y:S04]  /*db30*/  @P3 LDGSTS.E.BYPASS.LTC128B.128 [R23+0x28200], desc[UR56][R2.64+0x40], !P2 ;  /* 0x2820004002173fae */ /* 0x0005e8000d101d78 */
[----:B------:R2:W-:Y:S02]  /*db40*/  @P3 LDGSTS.E.BYPASS.LTC128B.128 [R23+0x2aa00], desc[UR56][R2.64+0x80], !P1 ;  /* 0x2aa0008002173fae */ /* 0x0005e4000c901d78 */
.L_x_3978:
[----:B------:R-:W-:Y:S01]  /*db50*/  LOP3.LUT P0, RZ, R22, 0x80, RZ, 0xc0, !PT ;  /* 0x0000008016ff7812 */ /* 0x000fe2000780c0ff */
[----:B------:R-:W-:-:S12]  /*db60*/  BSSY B0, `(.L_x_3906) ;  /* 0x000000e000007945 */ /* 0x000fd80003800000 */
[----:B------:R-:W-:Y:S05]  /*db70*/  @!P0 BRA `(.L_x_3907) ;  /* 0x0000000000308947 */ /* 0x000fea0003800000 */
[----:B------:R-:W4:Y:S01]  /*db80*/  LDC R0, c[0x0][0x2f4] ;  /* 0x0000bd00ff007b82 */ /* 0x000f220000000800 */
[----:B--23--:R-:W-:-:S05]  /*db90*/  IADD3 R2, P0, R37, R14, RZ ;  /* 0x0000000e25027210 */ /* 0x00cfca0007f1e0ff */
[----:B------:R-:W-:Y:S01]  /*dba0*/  IMAD.X R3, RZ, RZ, R8, P0 ;  /* 0x000000ffff037224 */ /* 0x000fe200000e0608 */
[-C--:B----4-:R-:W-:Y:S02]  /*dbb0*/  ISETP.GE.AND P3, PT, R37, R0.reuse, PT ;  /* 0x000000002500720c */ /* 0x090fe40003f66270 */
[-C--:B------:R-:W-:Y:S02]  /*dbc0*/  ISETP.GE.AND P2, PT, R28, R0.reuse, PT ;  /* 0x000000001c00720c */ /* 0x080fe40003f46270 */
[----:B------:R-:W-:-:S09]  /*dbd0*/  ISETP.GE.AND P1, PT, R27, R0, PT ;  /* 0x000000001b00720c */ /* 0x000fd20003f26270 */
[----:B------:R-:W-:Y:S01]  /*dbe0*/  @!PT LDS RZ, [RZ] ;  /* 0x00000000fffff984 */ /* 0x000fe20000000800 */
[----:B------:R-:W-:Y:S01]  /*dbf0*/  @!PT LDS RZ, [RZ] ;  /* 0x00000000fffff984 */ /* 0x000fe20000000800 */
[----:B------:R-:W-:Y:S01]  /*dc00*/  @!PT LDS RZ, [RZ] ;  /* 0x00000000fffff984 */ /* 0x000fe20000000800 */
[----:B------:R4:W-:Y:S04]  /*dc10*/  LDGSTS.E.BYPASS.LTC128B.128 [R23+0x26200], desc[UR56][R2.64], !P3 ;  /* 0x2620000002177fae */ /* 0x0009e8000d901d78 */
[----:B------:R4:W-:Y:S04]  /*dc20*/  LDGSTS.E.BYPASS.LTC128B.128 [R23+0x28a00], desc[UR56][R2.64+0x40], !P2 ;  /* 0x28a0004002177fae */ /* 0x0009e8000d101d78 */
[----:B------:R4:W-:Y:S02]  /*dc30*/  LDGSTS.E.BYPASS.LTC128B.128 [R23+0x2b200], desc[UR56][R2.64+0x80], !P1 ;  /* 0x2b20008002177fae */ /* 0x0009e4000c901d78 */
.L_x_3907:
[----:B------:R-:W-:Y:S05]  /*dc40*/  BSYNC B0 ;  /* 0x0000000000007941 */ /* 0x000fea0003800000 */
.L_x_3906:
[----:B------:R-:W-:Y:S01]  /*dc50*/  NOP ;  /* 0x0000000000007918 */ /* 0x000fe20000000000 */
[----:B------:R-:W-:Y:S01]  /*dc60*/  SYNCS.ARRIVE.TRANS64.RED.A0T1 RZ, [UR41+0x33430], RZ ;  /* 0x033430ffffff79a7 */ /* 0x000fe20008200429 */
[----:B------:R-:W-:Y:S01]  /*dc70*/  ARRIVES.LDGSTSBAR.64.TRANSCNT [UR41+0x33430] ;  /* 0x03343000ff0079b0 */ /* 0x000fe20008000aa9 */
[----:B------:R-:W-:Y:S01]  /*dc80*/  NOP ;  /* 0x0000000000007918 */ /* 0x000fe20000000000 */
[----:B------:R-:W-:-:S06]  /*dc90*/  ULOP3.LUT UR4, UR48, 0x2, URZ, 0xfc, !UPT ;  /* 0x0000000230047892 */ /* 0x000fcc000f8efc3f */
[----:B--2-4-:R-:W-:-:S05]  /*dca0*/  IMAD.U32 R2, RZ, RZ, UR4 ;  /* 0x00000004ff027e24 */ /* 0x014fca000f8e00ff */
[----:B------:R-:W-:-:S13]  /*dcb0*/  ISETP.NE.AND P0, PT, R2, 0x3, PT ;  /* 0x000000030200780c */ /* 0x000fda0003f05270 */
[----:B------:R-:W-:Y:S05]  /*dcc0*/  @!P0 BRA `(.L_x_3908) ;  /* 0x0000000000048947 */ /* 0x000fea0003800000 */
[----:B------:R-:W-:Y:S01]  /*dcd0*/  BPT.TRAP 0x1 ;  /* 0x000000040000795c */ /* 0x000fe20000300000 */
.L_x_3908:
        /* <DEDUP_REMOVED lines=29> */
[----:B0123--:R-:W-:Y:S05]  /*deb0*/  CALL.ABS.NOINC R2 ;  /* 0x0000000002007343 */ /* 0x00ffea0003c00000 */
.L_x_3909:
[----:B------:R-:W2:Y:S01]  /*dec0*/  LDC R0, c[0x0][0x448] ;  /* 0x00011200ff007b82 */ /* 0x000ea20000000800 */
[----:B------:R-:W-:Y:S01]  /*ded0*/  ULDC.64 UR4, c[0x0][0x2e0] ;  /* 0x0000b80000047ab9 */ /* 0x000fe20000000a00 */
[----:B------:R-:W-:Y:S02]  /*dee0*/  IMAD R29, R32, 0x80, R29 ;  /* 0x00000080201d7824 */ /* 0x000fe400078e021d */
[----:B------:R-:W-:Y:S02]  /*def0*/  IMAD R7, R24, UR4, RZ ;  /* 0x0000000418077c24 */ /* 0x000fe4000f8e02ff */
[----:B------:R-:W-:Y:S02]  /*df00*/  IMAD.U32 R4, RZ, RZ, UR36 ;  /* 0x00000024ff047e24 */ /* 0x000fe4000f8e00ff */
[----:B------:R-:W-:Y:S02]  /*df10*/  IMAD R9, R34, UR5, R7 ;  /* 0x0000000522097c24 */ /* 0x000fe4000f8e0207 */
[----:B------:R-:W-:-:S02]  /*df20*/  IMAD.U32 R5, RZ, RZ, UR37 ;  /* 0x00000025ff057e24 */ /* 0x000fc4000f8e00ff */
[----:B------:R-:W-:Y:S02]  /*df30*/  IMAD.MOV.U32 R5, RZ, RZ, R29 ;  /* 0x000000ffff057224 */ /* 0x000fe400078e001d */
[----:B------:R-:W-:Y:S02]  /*df40*/  IMAD.U32 R3, RZ, RZ, UR42 ;  /* 0x0000002aff037e24 */ /* 0x000fe4000f8e00ff */
[----:B------:R-:W-:-:S04]  /*df50*/  IMAD.MOV.U32 R2, RZ, RZ, R4 ;  /* 0x000000ffff027224 */ /* 0x000fc800078e0004 */
[----:B------:R-:W-:Y:S01]  /*df60*/  IMAD.WIDE.U32 R2, R34, UR4, R2 ;  /* 0x0000000422027c25 */ /* 0x000fe2000f8e0002 */
[----:B------:R-:W-:Y:S01]  /*df70*/  ULDC.64 UR4, c[0x0][0x2d0] ;  /* 0x0000b40000047ab9 */ /* 0x000fe20000000a00 */
[----:B--2---:R-:W-:Y:S02]  /*df80*/  ISETP.NE.AND P0, PT, R0, 0x1, PT ;  /* 0x000000010000780c */ /* 0x004fe40003f05270 */
[----:B------:R-:W-:-:S11]  /*df90*/  IMAD.IADD R3, R3, 0x1, R9 ;  /* 0x0000000103037824 */ /* 0x000fd600078e0209 */
[----:B------:R-:W2:Y:S08]  /*dfa0*/  @P0 LDC R8, c[0x0][0x44c] ;  /* 0x00011300ff080b82 */ /* 0x000eb00000000800 */
[----:B------:R-:W4:Y:S01]  /*dfb0*/  @P0 LDC R6, c[0x0][0x450] ;  /* 0x00011400ff060b82 */ /* 0x000f220000000800 */
[----:B--2---:R-:W-:-:S05]  /*dfc0*/  @P0 IMAD.HI.U32 R7, R29, R8, RZ ;  /* 0x000000081d070227 */ /* 0x004fca00078e00ff */
[----:B----4-:R-:W-:-:S04]  /*dfd0*/  @P0 SHF.R.U32.HI R5, RZ, R6, R7 ;  /* 0x00000006ff050219 */ /* 0x010fc80000011607 */
[----:B------:R-:W-:Y:S01]  /*dfe0*/  SHF.R.S32.HI R4, RZ, 0x1f, R5 ;  /* 0x0000001fff047819 */ /* 0x000fe20000011405 */
[----:B------:R-:W-:-:S04]  /*dff0*/  IMAD.WIDE.U32 R2, R5, UR4, R2 ;  /* 0x0000000405027c25 */ /* 0x000fc8000f8e0002 */
[----:B------:R-:W-:-:S04]  /*e000*/  IMAD R4, R4, UR4, RZ ;  /* 0x0000000404047c24 */ /* 0x000fc8000f8e02ff */
[----:B------:R-:W-:Y:S01]  /*e010*/  IMAD R7, R5, UR5, R4 ;  /* 0x0000000505077c24 */ /* 0x000fe2000f8e0204 */
[----:B------:R-:W-:Y:S01]  /*e020*/  ULDC.64 UR4, c[0x0][0x2c8] ;  /* 0x0000b20000047ab9 */ /* 0x000fe20000000a00 */
[----:B------:R-:W-:Y:S02]  /*e030*/  IMAD.MOV R4, RZ, RZ, -R5 ;  /* 0x000000ffff047224 */ /* 0x000fe400078e0a05 */
[----:B------:R-:W-:Y:S02]  /*e040*/  IMAD.IADD R3, R3, 0x1, R7 ;  /* 0x0000000103037824 */ /* 0x000fe400078e0207 */
[----:B------:R-:W-:-:S04]  /*e050*/  IMAD R29, R0, R4, R29 ;  /* 0x00000004001d7224 */ /* 0x000fc800078e021d */
        /* <DEDUP_REMOVED lines=8> */
[----:B------:R-:W-:Y:S01]  /*e0e0*/  IADD3.X R5, R3, UR5, R5, P0, !PT ;  /* 0x0000000503057c10 */ /* 0x000fe200087fe405 */
[----:B------:R-:W-:Y:S01]  /*e0f0*/  UMOV UR5, 0xffffffff ;  /* 0xffffffff00057882 */ /* 0x000fe20000000000 */
[----:B------:R-:W-:-:S02]  /*e100*/  ISETP.GE.AND P1, PT, R27, UR4, PT ;  /* 0x000000041b007c0c */ /* 0x000fc4000bf26270 */
[----:B------:R-:W-:Y:S01]  /*e110*/  ISETP.GE.AND P3, PT, R37, UR4, PT ;  /* 0x0000000425007c0c */ /* 0x000fe2000bf66270 */
[----:B------:R-:W-:-:S12]  /*e120*/  BRA.DIV UR5, `(.L_x_3910) ;  /* 0x00000042054c7947 */ /* 0x000fd8000b800000 */
[----:B---3--:R-:W2:Y:S01]  /*e130*/  SHFL.IDX PT, R14, R4, RZ, 0x1c1f ;  /* 0x001c1fff040e7589 */ /* 0x008ea200000e0000 */
[----:B------:R-:W-:Y:S01]  /*e140*/  ULDC UR4, c[0x0][0x288] ;  /* 0x0000a20000047ab9 */ /* 0x000fe20000000800 */
[----:B------:R-:W-:Y:S02]  /*e150*/  IMAD R7, R32, 0x80, R31 ;  /* 0x0000008020077824 */ /* 0x000fe400078e021f */
[----:B------:R-:W3:Y:S01]  /*e160*/  SHFL.IDX PT, R2, R5, RZ, 0x1c1f ;  /* 0x001c1fff05027589 */ /* 0x000ee200000e0000 */
[----:B------:R-:W-:Y:S02]  /*e170*/  IMAD R0, R0, UR4, RZ ;  /* 0x0000000400007c24 */ /* 0x000fe4000f8e02ff */
[C---:B------:R-:W-:Y:S01]  /*e180*/  VIADD R9, R7.reuse, 0x20 ;  /* 0x0000002007097836 */ /* 0x040fe20000000000 */
[----:B------:R-:W-:Y:S02]  /*e190*/  SHFL.IDX PT, R6, R5, 0x1, 0x1c1f ;  /* 0x003c1f0005067f89 */ /* 0x000fe400000e0000 */
[----:B------:R-:W-:-:S13]  /*e1a0*/  ISETP.GE.AND P0, PT, R7, R0, PT ;  /* 0x000000000700720c */ /* 0x000fda0003f06270 */
[----:B--2---:R-:W-:-:S05]  /*e1b0*/  @!P0 IADD3 R14, P4, R37, R14, RZ ;  /* 0x0000000e250e8210 */ /* 0x004fca0007f9e0ff */
[----:B---3--:R-:W-:Y:S02]  /*e1c0*/  @!P0 IMAD.X R3, RZ, RZ, R2, P4 ;  /* 0x000000ffff038224 */ /* 0x008fe400020e0602 */
[----:B------:R-:W-:Y:S02]  /*e1d0*/  @!P0 IMAD.MOV.U32 R2, RZ, RZ, R14 ;  /* 0x000000ffff028224 */ /* 0x000fe400078e000e */
[----:B------:R-:W2:Y:S04]  /*e1e0*/  SHFL.IDX PT, R14, R4, 0x1, 0x1c1f ;  /* 0x003c1f00040e7f89 */ /* 0x000ea800000e0000 */
[----:B------:R-:W-:Y:S04]  /*e1f0*/  @!P0 LDGSTS.E.BYPASS.LTC128B.128 [R23+0x1e200], desc[UR56][R2.64], !P3 ;  /* 0x1e20000002178fae */ /* 0x000fe8000d901d78 */
[----:B------:R-:W-:Y:S04]  /*e200*/  @!P0 LDGSTS.E.BYPASS.LTC128B.128 [R23+0x20200], desc[UR56][R2.64+0x40], !P2 ;  /* 0x2020004002178fae */ /* 0x000fe8000d101d78 */
[----:B------:R3:W-:Y:S01]  /*e210*/  @!P0 LDGSTS.E.BYPASS.LTC128B.128 [R23+0x22200], desc[UR56][R2.64+0x80], !P1 ;  /* 0x2220008002178fae */ /* 0x0007e2000c901d78 */
[----:B------:R-:W-:-:S13]  /*e220*/  ISETP.GE.AND P0, PT, R9, R0, PT ;  /* 0x000000000900720c */ /* 0x000fda0003f06270 */
[----:B--2---:R-:W-:-:S05]  /*e230*/  @!P0 IADD3 R14, P4, R37, R14, RZ ;  /* 0x0000000e250e8210 */ /* 0x004fca0007f9e0ff */
[----:B------:R-:W-:Y:S02]  /*e240*/  @!P0 IMAD.X R9, RZ, RZ, R6, P4 ;  /* 0x000000ffff098224 */ /* 0x000fe400020e0606 */
[----:B---3--:R-:W-:Y:S01]  /*e250*/  @!P0 IMAD.MOV.U32 R2, RZ, RZ, R14 ;  /* 0x000000ffff028224 */ /* 0x008fe200078e000e */
[----:B------:R-:W-:Y:S01]  /*e260*/  SHFL.IDX PT, R6, R5, 0x2, 0x1c1f ;  /* 0x005c1f0005067f89 */ /* 0x000fe200000e0000 */
[----:B------:R-:W-:Y:S02]  /*e270*/  @!P0 IMAD.MOV.U32 R3, RZ, RZ, R9 ;  /* 0x000000ffff038224 */ /* 0x000fe400078e0009 */
[----:B------:R-:W-:Y:S01]  /*e280*/  VIADD R9, R7, 0x40 ;  /* 0x0000004007097836 */ /* 0x000fe20000000000 */
        /* <DEDUP_REMOVED lines=8> */
[----:B------:R2:W3:Y:S01]  /*e310*/  SHFL.IDX PT, R6, R5, 0x3, 0x1c1f ;  /* 0x007c1f0005067f89 */ /* 0x0004e200000e0000 */
[----:B------:R-:W-:-:S03]  /*e320*/  @!P0 IMAD.MOV.U32 R3, RZ, RZ, R9 ;  /* 0x000000ffff038224 */ /* 0x000fc600078e0009 */
[----:B------:R2:W4:Y:S04]  /*e330*/  SHFL.IDX PT, R14, R4, 0x3, 0x1c1f ;  /* 0x007c1f00040e7f89 */ /* 0x00052800000e0000 */
[----:B------:R2:W-:Y:S04]  /*e340*/  @!P0 LDGSTS.E.BYPASS.LTC128B.128 [R23+0x1f200], desc[UR56][R2.64], !P3 ;  /* 0x1f20000002178fae */ /* 0x0005e8000d901d78 */
[----:B------:R2:W-:Y:S04]  /*e350*/  @!P0 LDGSTS.E.BYPASS.LTC128B.128 [R23+0x21200], desc[UR56][R2.64+0x40], !P2 ;  /* 0x2120004002178fae */ /* 0x0005e8000d101d78 */
[----:B------:R2:W-:Y:S02]  /*e360*/  @!P0 LDGSTS.E.BYPASS.LTC128B.128 [R23+0x23200], desc[UR56][R2.64+0x80], !P1 ;  /* 0x2320008002178fae */ /* 0x0005e4000c901d78 */
.L_x_3987:
[----:B------:R-:W-:Y:S01]  /*e370*/  VIADD R7, R7, 0x60 ;  /* 0x0000006007077836 */ /* 0x000fe20000000000 */
[----:B------:R-:W-:Y:S04]  /*e380*/  BSSY B0, `(.L_x_3911) ;  /* 0x000000b000007945 */ /* 0x000fe80003800000 */
[----:B------:R-:W-:-:S13]  /*e390*/  ISETP.GE.AND P0, PT, R7, R0, PT ;  /* 0x000000000700720c */ /* 0x000fda0003f06270 */
[----:B------:R-:W-:Y:S05]  /*e3a0*/  @P0 BRA `(.L_x_3912) ;  /* 0x0000000000200947 */ /* 0x000fea0003800000 */
[----:B--2-4-:R-:W-:-:S05]  /*e3b0*/  IADD3 R2, P0, R37, R14, RZ ;  /* 0x0000000e25027210 */ /* 0x014fca0007f1e0ff */
[----:B---3--:R-:W-:-:S05]  /*e3c0*/  IMAD.X R3, RZ, RZ, R6, P0 ;  /* 0x000000ffff037224 */ /* 0x008fca00000e0606 */
[----:B------:R-:W-:Y:S01]  /*e3d0*/  @!PT LDS RZ, [RZ] ;  /* 0x00000000fffff984 */ /* 0x000fe20000000800 */
[----:B------:R-:W-:Y:S01]  /*e3e0*/  @!PT LDS RZ, [RZ] ;  /* 0x00000000fffff984 */ /* 0x000fe20000000800 */
[----:B------:R-:W-:Y:S01]  /*e3f0*/  @!PT LDS RZ, [RZ] ;  /* 0x00000000fffff984 */ /* 0x000fe20000000800 */
[----:B------:R2:W-:Y:S04]  /*e400*/  LDGSTS.E.BYPASS.LTC128B.128 [R23+0x1fa00], desc[UR56][R2.64], !P3 ;  /* 0x1fa0000002177fae */ /* 0x0005e8000d901d78 */
[----:B------:R2:W-:Y:S04]  /*e410*/  LDGSTS.E.BYPASS.LTC128B.128 [R23+0x21a00], desc[UR56][R2.64+0x40], !P2 ;  /* 0x21a0004002177fae */ /* 0x0005e8000d101d78 */
[----:B------:R2:W-:Y:S02]  /*e420*/  LDGSTS.E.BYPASS.LTC128B.128 [R23+0x23a00], desc[UR56][R2.64+0x80], !P1 ;  /* 0x23a0008002177fae */ /* 0x0005e4000c901d78 */
.L_x_3912:
[----:B------:R-:W-:Y:S05]  /*e430*/  BSYNC B0 ;  /* 0x0000000000007941 */ /* 0x000fea0003800000 */
.L_x_3911:
[----:B------:R-:W-:Y:S01]  /*e440*/  NOP ;  /* 0x0000000000007918 */ /* 0x000fe20000000000 */
[----:B------:R-:W-:Y:S01]  /*e450*/  SYNCS.ARRIVE.TRANS64.RED.A0T1 RZ, [UR41+0x33400], RZ ;  /* 0x033400ffffff79a7 */ /* 0x000fe20008200429 */
[----:B--2---:R-:W-:Y:S01]  /*e460*/  IMAD.MOV.U32 R3, RZ, RZ, 0x1 ;  /* 0x00000001ff037424 */ /* 0x004fe200078e00ff */
[----:B------:R-:W-:Y:S04]  /*e470*/  ARRIVES.LDGSTSBAR.64.TRANSCNT [UR41+0x33400] ;  /* 0x03340000ff0079b0 */ /* 0x000fe80008000aa9 */
[----:B------:R-:W-:Y:S01]  /*e480*/  SHF.L.U32 R3, R3, 0x1f, RZ ;  /* 0x0000001f03037819 */ /* 0x000fe200000006ff */
[----:B------:R-:W-:Y:S01]  /*e490*/  NOP ;  /* 0x0000000000007918 */ /* 0x000fe20000000000 */
[----:B------:R-:W-:Y:S02]  /*e4a0*/  SYNCS.ARRIVE.TRANS64.A1T0 RZ, [UR41+0x33400], RZ ;  /* 0x033400ffffff79a7 */ /* 0x000fe40008100029 */
[----:B------:R-:W2:Y:S02]  /*e4b0*/  SYNCS.PHASECHK.TRANS64.TRYWAIT P0, [UR41+0x33420], R3 ;  /* 0x03342003ff0075a7 */ /* 0x000ea40008000169 */
[----:B--2---:R-:W-:Y:S05]  /*e4c0*/  @!P0 BRA `(.L_x_3913) ;  /* 0x0000004000a48947 */ /* 0x004fea0003800000 */
.L_x_3988:
[----:B------:R-:W-:Y:S01]  /*e4d0*/  UIADD3 UR4, UR45, -0x2, URZ ;  /* 0xfffffffe2d047890 */ /* 0x000fe2000fffe03f */
[----:B------:R-:W-:-:S03]  /*e4e0*/  IMAD.MOV.U32 R32, RZ, RZ, 0x1 ;  /* 0x00000001ff207424 */ /* 0x000fc600078e00ff */
[----:B------:R-:W-:-:S06]  /*e4f0*/  UISETP.GE.AND UP0, UPT, UR4, UR44, UPT ;  /* 0x0000002c0400728c */ /* 0x000fcc000bf06270 */
[----:B------:R-:W-:-:S13]  /*e500*/  PLOP3.LUT P0, PT, PT, PT, UP0, 0x80, 0x0 ;  /* 0x000000000000781c */ /* 0x000fda0003f0f008 */
[----:B------:R-:W-:Y:S05]  /*e510*/  @!P0 BRA `(.L_x_3914) ;  /* 0x0000001800f88947 */ /* 0x000fea0003800000 */
[----:B------:R-:W5:Y:S01]  /*e520*/  S2R R0, SR_TID.X ;  /* 0x0000000000007919 */ /* 0x000f620000002100 */
[----:B------:R-:W-:Y:S01]  /*e530*/  UIADD3 UR4, UR43, 0x1, URZ ;  /* 0x000000012b047890 */ /* 0x000fe2000fffe03f */
[----:B--2---:R-:W-:Y:S01]  /*e540*/  LOP3.LUT R3, RZ, UR40, RZ, 0x33, !PT ;  /* 0x00000028ff037c12 */ /* 0x004fe2000f8e33ff */
[----:B------:R-:W-:Y:S02]  /*e550*/  IMAD.MOV.U32 R25, RZ, RZ, 0x1 ;  /* 0x00000001ff197424 */ /* 0x000fe400078e00ff */
[----:B------:R-:W-:Y:S01]  /*e560*/  UIMAD UR4, UR4, UR38, URZ ;  /* 0x00000026040472a4 */ /* 0x000fe2000f8e023f */
[----:B------:R-:W-:Y:S02]  /*e570*/  IMAD.MOV.U32 R24, RZ, RZ, RZ ;  /* 0x000000ffff187224 */ /* 0x000fe400078e00ff */
[----:B-----5:R-:W-:-:S05]  /*e580*/  IMAD.SHL.U32 R0, R0, 0x20, RZ ;  /* 0x0000002000007824 */ /* 0x020fca00078e00ff */
[----:B------:R-:W-:-:S04]  /*e590*/  LOP3.LUT R0, R0, 0x60, RZ, 0xc0, !PT ;  /* 0x0000006000007812 */ /* 0x000fc800078ec0ff */
[----:B------:R-:W-:Y:S02]  /*e5a0*/  IADD3 R19, R0, R19, R31 ;  /* 0x0000001300137210 */ /* 0x000fe40007ffe01f */
[----:B------:R-:W-:-:S03]  /*e5b0*/  LOP3.LUT R0, RZ, UR4, RZ, 0x33, !PT ;  /* 0x00000004ff007c12 */ /* 0x000fc6000f8e33ff */
[----:B------:R-:W-:Y:S01]  /*e5c0*/  VIADD R19, R19, 0xfffffe20 ;  /* 0xfffffe2013137836 */ /* 0x000fe20000000000 */
[----:B------:R-:W-:-:S04]  /*e5d0*/  VIMNMX R0, R0, R3, !PT ;  /* 0x0000000300007248 */ /* 0x000fc80007fe0100 */
[C---:B------:R-:W-:Y:S01]  /*e5e0*/  IADD3 R34, -R0.reuse, -0x2, RZ ;  /* 0xfffffffe00227810 */ /* 0x040fe20007ffe1ff */
[----:B------:R-:W-:-:S07]  /*e5f0*/  IMAD R19, R0, -0xa0, R19 ;  /* 0xffffff6000137824 */ /* 0x000fce00078e0213 */
.L_x_3929:
[----:B0-2---:R-:W2:Y:S01]  /*e600*/  LDL R8, [R1+0x8] ;  /* 0x0000080001087983 */ /* 0x005ea20000100800 */
[----:B------:R-:W0:Y:S03]  /*e610*/  LDC R0, c[0x0][0x430] ;  /* 0x00010c00ff007b82 */ /* 0x000e260000000800 */
[----:B---3--:R-:W3:Y:S01]  /*e620*/  LDL R6, [R1+0x4] ;  /* 0x0000040001067983 */ /* 0x008ee20000100800 */
[----:B------:R-:W-:Y:S01]  /*e630*/  VIADD R10, R19, 0x80 ;  /* 0x00000080130a7836 */ /* 0x000fe20000000000 */
[----:B------:R-:W-:Y:S01]  /*e640*/  ULDC.64 UR4, c[0x0][0x428] ;  /* 0x00010a0000047ab9 */ /* 0x000fe20000000a00 */
[----:B0-----:R-:W-:-:S13]  /*e650*/  ISETP.NE.AND P0, PT, R0, 0x1, PT ;  /* 0x000000010000780c */ /* 0x001fda0003f05270 */
[----:B------:R-:W0:Y:S08]  /*e660*/  @P0 LDC R0, c[0x0][0x434] ;  /* 0x00010d00ff000b82 */ /* 0x000e300000000800 */
[----:B------:R-:W1:Y:S08]  /*e670*/  @P0 LDC R3, c[0x0][0x438] ;  /* 0x00010e00ff030b82 */ /* 0x000e700000000800 */
[----:B------:R-:W4:Y:S08]  /*e680*/  @P0 LDC R5, c[0x0][0x434] ;  /* 0x00010d00ff050b82 */ /* 0x000f300000000800 */
[----:B------:R-:W4:Y:S01]  /*e690*/  @P0 LDC R9, c[0x0][0x438] ;  /* 0x00010e00ff090b82 */ /* 0x000f220000000800 */
[----:B0-----:R-:W-:-:S04]  /*e6a0*/  @P0 IMAD.HI.U32 R0, R19, R0, RZ ;  /* 0x0000000013000227 */ /* 0x001fc800078e00ff */
[----:B------:R-:W-:Y:S01]  /*e6b0*/  IMAD.MOV.U32 R7, RZ, RZ, R19 ;  /* 0x000000ffff077224 */ /* 0x000fe200078e0013 */
[----:B-1----:R-:W-:Y:S01]  /*e6c0*/  @P0 SHF.R.U32.HI R7, RZ, R3, R0 ;  /* 0x00000003ff070219 */ /* 0x002fe20000011600 */
[----:B----4-:R-:W-:-:S03]  /*e6d0*/  @P0 IMAD.HI.U32 R0, R10, R5, RZ ;  /* 0x000000050a000227 */ /* 0x010fc600078e00ff */
[--C-:B------:R-:W-:Y:S01]  /*e6e0*/  SHF.R.S32.HI R5, RZ, 0x1f, R7.reuse ;  /* 0x0000001fff057819 */ /* 0x100fe20000011407 */
[----:B------:R-:W-:Y:S01]  /*e6f0*/  IMAD.MOV.U32 R4, RZ, RZ, R7 ;  /* 0x000000ffff047224 */ /* 0x000fe200078e0007 */
[----:B------:R-:W-:-:S03]  /*e700*/  @P0 SHF.R.U32.HI R10, RZ, R9, R0 ;  /* 0x00000009ff0a0219 */ /* 0x000fc60000011600 */
[----:B------:R-:W-:Y:S01]  /*e710*/  IMAD.WIDE.U32 R4, R33, UR4, R4 ;  /* 0x0000000421047c25 */ /* 0x000fe2000f8e0004 */
[----:B--2---:R-:W-:-:S03]  /*e720*/  ISETP.GT.U32.AND P1, PT, R8, 0x9f, PT ;  /* 0x0000009f0800780c */ /* 0x004fc60003f24070 */
[----:B---3--:R-:W-:-:S04]  /*e730*/  IMAD R0, R6, UR4, RZ ;  /* 0x0000000406007c24 */ /* 0x008fc8000f8e02ff */
[----:B------:R-:W-:-:S06]  /*e740*/  IMAD R11, R33, UR5, R0 ;  /* 0x00000005210b7c24 */ /* 0x000fcc000f8e0200 */
[--C-:B------:R-:W-:Y:S01]  /*e750*/  @!P1 SHF.R.S32.HI R3, RZ, 0x1f, R10.reuse ;  /* 0x0000001fff039819 */ /* 0x100fe2000001140a */
[----:B------:R-:W-:Y:S02]  /*e760*/  @!P1 IMAD.MOV.U32 R2, RZ, RZ, R10 ;  /* 0x000000ffff029224 */ /* 0x000fe400078e000a */
[----:B------:R-:W-:Y:S02]  /*e770*/  IMAD.IADD R5, R11, 0x1, R5 ;  /* 0x000000010b057824 */ /* 0x000fe400078e0205 */
[----:B------:R-:W-:Y:S01]  /*e780*/  @!P1 IMAD.WIDE.U32 R2, R33, UR4, R2 ;  /* 0x0000000421029c25 */ /* 0x000fe2000f8e0002 */
[----:B------:R-:W-:Y:S02]  /*e790*/  ULDC.64 UR4, c[0x0][0x418] ;  /* 0x0001060000047ab9 */ /* 0x000fe40000000a00 */
[----:B------:R-:W-:-:S04]  /*e7a0*/  LEA R8, P0, R4, UR4, 0x2 ;  /* 0x0000000404087c11 */ /* 0x000fc8000f8010ff */
[----:B------:R-:W-:-:S05]  /*e7b0*/  LEA.HI.X R9, R4, UR5, R5, 0x2, P0 ;  /* 0x0000000504097c11 */ /* 0x000fca00080f1405 */
[----:B------:R-:W2:Y:S01]  /*e7c0*/  LDG.E R8, desc[UR56][R8.64] ;  /* 0x0000003808087981 */ /* 0x000ea2000c1e1900 */
[----:B------:R-:W-:Y:S01]  /*e7d0*/  @!P1 IMAD.IADD R3, R11, 0x1, R3 ;  /* 0x000000010b039824 */ /* 0x000fe200078e0203 */
[----:B------:R-:W-:Y:S01]  /*e7e0*/  ULOP3.LUT UR6, UR48, 0x2, URZ, 0xfc, !UPT ;  /* 0x0000000230067892 */ /* 0x000fe2000f8efc3f */
[----:B------:R-:W-:Y:S01]  /*e7f0*/  @!P1 LEA R4, P0, R2, UR4, 0x2 ;  /* 0x0000000402049c11 */ /* 0x000fe2000f8010ff */
[----:B------:R-:W-:-:S03]  /*e800*/  IMAD.MOV.U32 R6, RZ, RZ, RZ ;  /* 0x000000ffff067224 */ /* 0x000fc600078e00ff */
[----:B------:R-:W-:Y:S01]  /*e810*/  @!P1 LEA.HI.X R5, R2, UR5, R3, 0x2, P0 ;  /* 0x0000000502059c11 */ /* 0x000fe200080f1403 */
[----:B------:R-:W-:-:S04]  /*e820*/  IMAD.U32 R12, RZ, RZ, UR6 ;  /* 0x00000006ff0c7e24 */ /* 0x000fc8000f8e00ff */
[----:B------:R0:W5:Y:S01]  /*e830*/  @!P1 LDG.E R6, desc[UR56][R4.64] ;  /* 0x0000003804069981 */ /* 0x000162000c1e1900 */
[----:B------:R-:W-:Y:S01]  /*e840*/  ISETP.NE.AND P1, PT, R12, 0x3, PT ;  /* 0x000000030c00780c */ /* 0x000fe20003f25270 */
[----:B------:R-:W-:Y:S02]  /*e850*/  VIADD R0, R24, 0x1 ;  /* 0x0000000118007836 */ /* 0x000fe40000000000 */
[----:B------:R-:W-:-:S03]  /*e860*/  VIADD R34, R34, 0xffffffff ;  /* 0xffffffff22227836 */ /* 0x000fc60000000000 */
[----:B------:R-:W-:-:S04]  /*e870*/  ISETP.NE.AND P0, PT, R0, 0x2, PT ;  /* 0x000000020000780c */ /* 0x000fc80003f05270 */
[----:B------:R-:W-:Y:S02]  /*e880*/  SEL R32, RZ, 0x1, P0 ;  /* 0x00000001ff207807 */ /* 0x000fe40000000000 */
[----:B------:R-:W-:Y:S02]  /*e890*/  SEL R0, R0, RZ, P0 ;  /* 0x000000ff00007207 */ /* 0x000fe40000000000 */
[----:B------:R-:W-:Y:S02]  /*e8a0*/  ISETP.GT.AND P2, PT, R34, UR44, PT ;  /* 0x0000002c22007c0c */ /* 0x000fe4000bf44270 */
[----:B------:R-:W-:Y:S02]  /*e8b0*/  LOP3.LUT R32, R25, R32, RZ, 0x3c, !PT ;  /* 0x0000002019207212 */ /* 0x000fe400078e3cff */
[----:B--2---:R-:W-:Y:S01]  /*e8c0*/  SHF.R.S32.HI R27, RZ, 0x1f, R8 ;  /* 0x0000001fff1b7819 */ /* 0x004fe20000011408 */
[----:B0-----:R-:W-:Y:S08]  /*e8d0*/  @!P1 BRA `(.L_x_3915) ;  /* 0x0000000000049947 */ /* 0x001ff00003800000 */
[----:B------:R-:W-:Y:S01]  /*e8e0*/  BPT.TRAP 0x1 ;  /* 0x000000040000795c */ /* 0x000fe20000300000 */
.L_x_3915:
[----:B------:R-:W-:Y:S02]  /*e8f0*/  LEA R4, R0, UR41, 0x3 ;  /* 0x0000002900047c11 */ /* 0x000fe4000f8e18ff */
[----:B------:R-:W-:-:S04]  /*e900*/  SHF.L.U32 R29, R32, 0x1f, RZ ;  /* 0x0000001f201d7819 */ /* 0x000fc800000006ff */
[----:B------:R-:W0:Y:S02]  /*e910*/  SYNCS.PHASECHK.TRANS64.TRYWAIT P0, [R4+URZ+0x33480], R29 ;  /* 0x0334801d040075a7 */ /* 0x000e24000800017f */
[----:B0-----:R-:W-:Y:S05]  /*e920*/  @!P0 BRA `(.L_x_3916) ;  /* 0x0000003c00a08947 */ /* 0x001fea0003800000 */
.L_x_3989:
[----:B------:R-:W-:Y:S01]  /*e930*/  ULDC UR4, c[0x0][0x430] ;  /* 0x00010c0000047ab9 */ /* 0x000fe20000000800 */
[----:B-----5:R-:W-:Y:S01]  /*e940*/  SHF.R.S32.HI R30, RZ, 0x1f, R6 ;  /* 0x0000001fff1e7819 */ /* 0x020fe20000011406 */
[----:B------:R-:W-:Y:S01]  /*e950*/  UIADD3 UR4, -UR4, URZ, URZ ;  /* 0x0000003f04047290 */ /* 0x000fe2000fffe13f */
[----:B------:R-:W-:Y:S01]  /*e960*/  R2UR UR6, R36 ;  /* 0x00000000240672ca */ /* 0x000fe200000e0000 */
[----:B------:R-:W1:Y:S01]  /*e970*/  LDC R13, c[0x0][0x2f4] ;  /* 0x0000bd00ff0d7b82 */ /* 0x000e620000000800 */
[C---:B------:R-:W-:Y:S02]  /*e980*/  LOP3.LUT P3, RZ, R22.reuse, 0x2, RZ, 0xc0, !PT ;  /* 0x0000000216ff7812 */ /* 0x040fe4000786c0ff */
[----:B------:R-:W-:Y:S01]  /*e990*/  LOP3.LUT P1, RZ, R22, 0x1, RZ, 0xc0, !PT ;  /* 0x0000000116ff7812 */ /* 0x000fe2000782c0ff */
[--C-:B------:R-:W-:Y:S02]  /*e9a0*/  IMAD R5, R10, UR4, R19.reuse ;  /* 0x000000040a057c24 */ /* 0x100fe4000f8e0213 */
[----:B------:R-:W-:Y:S01]  /*e9b0*/  IMAD R7, R7, UR4, R19 ;  /* 0x0000000407077c24 */ /* 0x000fe2000f8e0213 */
[----:B------:R-:W-:Y:S01]  /*e9c0*/  ULDC.64 UR4, c[0x0][0x328] ;  /* 0x0000ca0000047ab9 */ /* 0x000fe20000000a00 */
[----:B------:R-:W-:-:S02]  /*e9d0*/  VIADD R5, R5, 0x80 ;  /* 0x0000008005057836 */ /* 0x000fc40000000000 */
[----:B------:R-:W-:Y:S01]  /*e9e0*/  IMAD.WIDE.U32 R10, R7, UR4, RZ ;  /* 0x00000004070a7c25 */ /* 0x000fe2000f8e00ff */
[----:B------:R-:W-:Y:S02]  /*e9f0*/  SHF.R.S32.HI R28, RZ, 0x1f, R7 ;  /* 0x0000001fff1c7819 */ /* 0x000fe40000011407 */
[----:B------:R-:W-:-:S03]  /*ea00*/  SHF.R.S32.HI R31, RZ, 0x1f, R5 ;  /* 0x0000001fff1f7819 */ /* 0x000fc60000011405 */
[----:B------:R-:W-:Y:S02]  /*ea10*/  IMAD R12, R28, UR4, RZ ;  /* 0x000000041c0c7c24 */ /* 0x000fe4000f8e02ff */
[----:B------:R-:W-:Y:S02]  /*ea20*/  IMAD R2, R31, UR4, RZ ;  /* 0x000000041f027c24 */ /* 0x000fe4000f8e02ff */
[----:B------:R-:W-:Y:S02]  /*ea30*/  IMAD R12, R7, UR5, R12 ;  /* 0x00000005070c7c24 */ /* 0x000fe4000f8e020c */
[C---:B------:R-:W-:Y:S02]  /*ea40*/  IMAD R9, R5.reuse, UR5, R2 ;  /* 0x0000000505097c24 */ /* 0x040fe4000f8e0202 */
[----:B------:R-:W-:Y:S01]  /*ea50*/  IMAD.WIDE.U32 R2, R5, UR4, RZ ;  /* 0x0000000405027c25 */ /* 0x000fe2000f8e00ff */
[----:B------:R-:W-:Y:S01]  /*ea60*/  ULDC.64 UR4, c[0x0][0x338] ;  /* 0x0000ce0000047ab9 */ /* 0x000fe20000000a00 */
[----:B-1----:R-:W-:-:S02]  /*ea70*/  ISETP.GE.AND P4, PT, R37, R13, PT ;  /* 0x0000000d2500720c */ /* 0x002fc40003f86270 */
[----:B------:R-:W-:Y:S02]  /*ea80*/  IMAD.IADD R11, R11, 0x1, R12 ;  /* 0x000000010b0b7824 */ /* 0x000fe400078e020c */
[----:B------:R-:W-:Y:S02]  /*ea90*/  IMAD R12, R27, UR4, RZ ;  /* 0x000000041b0c7c24 */ /* 0x000fe4000f8e02ff */
[----:B------:R-:W-:Y:S02]  /*eaa0*/  IMAD.IADD R3, R3, 0x1, R9 ;  /* 0x0000000103037824 */ /* 0x000fe400078e0209 */
[----:B------:R-:W-:Y:S02]  /*eab0*/  IMAD R9, R30, UR4, RZ ;  /* 0x000000041e097c24 */ /* 0x000fe4000f8e02ff */
[C---:B------:R-:W-:Y:S02]  /*eac0*/  IMAD R12, R8.reuse, UR5, R12 ;  /* 0x00000005080c7c24 */ /* 0x040fe4000f8e020c */
[----:B------:R-:W-:-:S04]  /*ead0*/  IMAD.WIDE.U32 R10, R8, UR4, R10 ;  /* 0x00000004080a7c25 */ /* 0x000fc8000f8e000a */
[C---:B------:R-:W-:Y:S02]  /*eae0*/  IMAD R9, R6.reuse, UR5, R9 ;  /* 0x0000000506097c24 */ /* 0x040fe4000f8e0209 */
[----:B------:R-:W-:Y:S01]  /*eaf0*/  IMAD.WIDE.U32 R2, R6, UR4, R2 ;  /* 0x0000000406027c25 */ /* 0x000fe2000f8e0002 */
[----:B------:R-:W-:-:S03]  /*eb00*/  ULDC.64 UR4, c[0x0][0x330] ;  /* 0x0000cc0000047ab9 */ /* 0x000fc60000000a00 */
[----:B------:R-:W-:Y:S02]  /*eb10*/  IMAD.IADD R11, R11, 0x1, R12 ;  /* 0x000000010b0b7824 */ /* 0x000fe400078e020c */
[----:B------:R-:W-:Y:S01]  /*eb20*/  IMAD.U32 R12, RZ, RZ, UR4 ;  /* 0x00000004ff0c7e24 */ /* 0x000fe2000f8e00ff */
[----:B------:R-:W-:Y:S01]  /*eb30*/  UIMAD UR4, UR6, UR4, URZ ;  /* 0x00000004060472a4 */ /* 0x000fe2000f8e023f */
[----:B------:R-:W-:Y:S02]  /*eb40*/  IMAD.IADD R3, R3, 0x1, R9 ;  /* 0x0000000103037824 */ /* 0x000fe400078e0209 */
[----:B------:R-:W-:Y:S01]  /*eb50*/  IMAD.WIDE.U32 R10, R12, UR39, R10 ;  /* 0x000000270c0a7c25 */ /* 0x000fe2000f8e000a */
[----:B------:R-:W-:Y:S01]  /*eb60*/  ULDC.64 UR6, c[0x0][0x318] ;  /* 0x0000c60000067ab9 */ /* 0x000fe20000000a00 */
[----:B------:R-:W-:Y:S02]  /*eb70*/  UIMAD UR4, UR39, UR5, UR4 ;  /* 0x00000005270472a4 */ /* 0x000fe4000f8e0204 */
[----:B------:R-:W-:Y:S01]  /*eb80*/  IMAD.U32 R21, RZ, RZ, UR7 ;  /* 0x00000007ff157e24 */ /* 0x000fe2000f8e00ff */
[----:B------:R-:W-:Y:S01]  /*eb90*/  IADD3 R9, P0, R10, UR6, RZ ;  /* 0x000000060a097c10 */ /* 0x000fe2000ff1e0ff */
[----:B------:R-:W-:-:S03]  /*eba0*/  IMAD.WIDE.U32 R2, R12, UR39, R2 ;  /* 0x000000270c027c25 */ /* 0x000fc6000f8e0002 */
[----:B------:R-:W-:Y:S02]  /*ebb0*/  IADD3.X R20, R21, UR4, R11, P0, !PT ;  /* 0x0000000415147c10 */ /* 0x000fe400087fe40b */
[----:B------:R-:W-:-:S04]  /*ebc0*/  IADD3 R26, P0, R2, UR6, RZ ;  /* 0x00000006021a7c10 */ /* 0x000fc8000ff1e0ff */
[----:B------:R-:W-:Y:S01]  /*ebd0*/  IADD3.X R21, R21, UR4, R3, P0, !PT ;  /* 0x0000000415157c10 */ /* 0x000fe200087fe403 */
[----:B------:R-:W-:-:S03]  /*ebe0*/  UMOV UR4, 0xffffffff ;  /* 0xffffffff00047882 */ /* 0x000fc60000000000 */
[----:B------:R-:W-:Y:S05]  /*ebf0*/  BRA.DIV UR4, `(.L_x_3917) ;  /* 0x0000003e04007947 */ /* 0x000fea000b800000 */
[----:B------:R-:W1:Y:S01]  /*ec00*/  SHFL.IDX PT, R2, R9, RZ, 0x1c1f ;  /* 0x001c1fff09027589 */ /* 0x000e6200000e0000 */
[----:B------:R-:W-:-:S03]  /*ec10*/  IMAD R10, R0, 0x7800, R23 ;  /* 0x00007800000a7824 */ /* 0x000fc600078e0217 */
[----:B------:R-:W2:Y:S04]  /*ec20*/  SHFL.IDX PT, R3, R20, RZ, 0x1c1f ;  /* 0x001c1fff14037589 */ /* 0x000ea800000e0000 */
[----:B------:R-:W-:Y:S04]  /*ec30*/  SHFL.IDX PT, R35, R20, 0x2, 0x1c1f ;  /* 0x005c1f0014237f89 */ /* 0x000fe800000e0000 */
[----:B------:R-:W-:Y:S04]  /*ec40*/  SHFL.IDX PT, R21, R21, RZ, 0x1c1f ;  /* 0x001c1fff15157589 */ /* 0x000fe800000e0000 */
[----:B------:R-:W-:Y:S01]  /*ec50*/  SHFL.IDX PT, R14, R26, RZ, 0x1c1f ;  /* 0x001c1fff1a0e7589 */ /* 0x000fe200000e0000 */
[----:B-1----:R-:W-:-:S05]  /*ec60*/  IADD3 R2, P0, R37, R2, RZ ;  /* 0x0000000225027210 */ /* 0x002fca0007f1e0ff */
[----:B--2---:R-:W-:-:S05]  /*ec70*/  IMAD.X R3, RZ, RZ, R3, P0 ;  /* 0x000000ffff037224 */ /* 0x004fca00000e0603 */
[----:B------:R-:W-:Y:S04]  /*ec80*/  LDGSTS.E.BYPASS.LTC128B.128 [R10+0xf200], desc[UR56][R2.64], !P4 ;  /* 0x0f200000020a7fae */ /* 0x000fe8000e101d78 */
[----:B------:R-:W-:Y:S04]  /*ec90*/  LDGSTS.E.BYPASS.LTC128B.128 [R10+0x11a00], desc[UR56][R2.64+0x40], !P3 ;  /* 0x11a00040020a7fae */ /* 0x000fe8000d901d78 */
[----:B------:R1:W-:Y:S04]  /*eca0*/  LDGSTS.E.BYPASS.LTC128B.128 [R10+0x14200], desc[UR56][R2.64+0x80], !P1 ;  /* 0x14200080020a7fae */ /* 0x0003e8000c901d78 */
[----:B-1----:R-:W1:Y:S04]  /*ecb0*/  SHFL.IDX PT, R2, R9, 0x1, 0x1c1f ;  /* 0x003c1f0009027f89 */ /* 0x002e6800000e0000 */
[----:B------:R-:W2:Y:S01]  /*ecc0*/  SHFL.IDX PT, R3, R20, 0x1, 0x1c1f ;  /* 0x003c1f0014037f89 */ /* 0x000ea200000e0000 */
[----:B-1----:R-:W-:-:S05]  /*ecd0*/  IADD3 R2, P0, R37, R2, RZ ;  /* 0x0000000225027210 */ /* 0x002fca0007f1e0ff */
[----:B--2---:R-:W-:-:S05]  /*ece0*/  IMAD.X R3, RZ, RZ, R3, P0 ;  /* 0x000000ffff037224 */ /* 0x004fca00000e0603 */
[----:B------:R-:W-:Y:S04]  /*ecf0*/  LDGSTS.E.BYPASS.LTC128B.128 [R10+0xfa00], desc[UR56][R2.64], !P4 ;  /* 0x0fa00000020a7fae */ /* 0x000fe8000e101d78 */
[----:B------:R-:W-:Y:S04]  /*ed00*/  LDGSTS.E.BYPASS.LTC128B.128 [R10+0x12200], desc[UR56][R2.64+0x40], !P3 ;  /* 0x12200040020a7fae */ /* 0x000fe8000d901d78 */
[----:B------:R1:W-:Y:S04]  /*ed10*/  LDGSTS.E.BYPASS.LTC128B.128 [R10+0x14a00], desc[UR56][R2.64+0x80], !P1 ;  /* 0x14a00080020a7fae */ /* 0x0003e8000c901d78 */
[----:B-1----:R-:W1:Y:S02]  /*ed20*/  SHFL.IDX PT, R2, R9, 0x2, 0x1c1f ;  /* 0x005c1f0009027f89 */ /* 0x002e6400000e0000 */
[----:B-1----:R-:W-:-:S05]  /*ed30*/  IADD3 R2, P0, R37, R2, RZ ;  /* 0x0000000225027210 */ /* 0x002fca0007f1e0ff */
[----:B------:R-:W-:Y:S02]  /*ed40*/  IMAD.X R3, RZ, RZ, R35, P0 ;  /* 0x000000ffff037224 */ /* 0x000fe400000e0623 */
[----:B------:R-:W-:Y:S04]  /*ed50*/  SHFL.IDX PT, R35, R20, 0x3, 0x1c1f ;  /* 0x007c1f0014237f89 */ /* 0x000fe800000e0000 */
[----:B------:R-:W-:Y:S04]  /*ed60*/  LDGSTS.E.BYPASS.LTC128B.128 [R10+0x10200], desc[UR56][R2.64], !P4 ;  /* 0x10200000020a7fae */ /* 0x000fe8000e101d78 */
[----:B------:R-:W-:Y:S04]  /*ed70*/  LDGSTS.E.BYPASS.LTC128B.128 [R10+0x12a00], desc[UR56][R2.64+0x40], !P3 ;  /* 0x12a00040020a7fae */ /* 0x000fe8000d901d78 */
[----:B------:R1:W-:Y:S04]  /*ed80*/  LDGSTS.E.BYPASS.LTC128B.128 [R10+0x15200], desc[UR56][R2.64+0x80], !P1 ;  /* 0x15200080020a7fae */ /* 0x0003e8000c901d78 */
[----:B-1----:R-:W1:Y:S02]  /*ed90*/  SHFL.IDX PT, R2, R9, 0x3, 0x1c1f ;  /* 0x007c1f0009027f89 */ /* 0x002e6400000e0000 */
[----:B-1----:R-:W-:-:S05]  /*eda0*/  IADD3 R2, P0, R37, R2, RZ ;  /* 0x0000000225027210 */ /* 0x002fca0007f1e0ff */
[----:B------:R-:W-:-:S05]  /*edb0*/  IMAD.X R3, RZ, RZ, R35, P0 ;  /* 0x000000ffff037224 */ /* 0x000fca00000e0623 */
[----:B------:R1:W-:Y:S04]  /*edc0*/  LDGSTS.E.BYPASS.LTC128B.128 [R10+0x10a00], desc[UR56][R2.64], !P4 ;  /* 0x10a00000020a7fae */ /* 0x0003e8000e101d78 */
[----:B------:R1:W-:Y:S04]  /*edd0*/  LDGSTS.E.BYPASS.LTC128B.128 [R10+0x13200], desc[UR56][R2.64+0x40], !P3 ;  /* 0x13200040020a7fae */ /* 0x0003e8000d901d78 */
[----:B------:R1:W-:Y:S02]  /*ede0*/  LDGSTS.E.BYPASS.LTC128B.128 [R10+0x15a00], desc[UR56][R2.64+0x80], !P1 ;  /* 0x15a00080020a7fae */ /* 0x0003e4000c901d78 */
.L_x_4001:
[----:B-1----:R-:W-:Y:S02]  /*edf0*/  IADD3 R2, P0, R37, R14, RZ ;  /* 0x0000000e25027210 */ /* 0x002fe40007f1e0ff */
[----:B------:R-:W-:-:S03]  /*ee00*/  R2UR UR4, R4 ;  /* 0x00000000040472ca */ /* 0x000fc600000e0000 */
        /* <DEDUP_REMOVED lines=16> */
.L_x_3918:
[----:B------:R1:W-:Y:S01]  /*ef10*/  SYNCS.ARRIVE.TRANS64.A1T0 RZ, [R4+URZ+0x33470], RZ ;  /* 0x033470ff04ff79a7 */ /* 0x0003e2000810003f */
[----:B------:R-:W-:Y:S05]  /*ef20*/  @!P1 BRA `(.L_x_3919) ;  /* 0x0000000000049947 */ /* 0x000fea0003800000 */
[----:B------:R-:W-:Y:S01]  /*ef30*/  BPT.TRAP 0x1 ;  /* 0x000000040000795c */ /* 0x000fe20000300000 */
.L_x_3919:
[----:B------:R-:W2:Y:S02]  /*ef40*/  SYNCS.PHASECHK.TRANS64.TRYWAIT P0, [R4+URZ+0x33440], R29 ;  /* 0x0334401d040075a7 */ /* 0x000ea4000800017f */
[----:B--2---:R-:W-:Y:S05]  /*ef50*/  @!P0 BRA `(.L_x_3920) ;  /* 0x0000003c00a48947 */ /* 0x004fea0003800000 */
.L_x_4002:
[----:B------:R-:W-:Y:S01]  /*ef60*/  ULDC.64 UR8, c[0x0][0x310] ;  /* 0x0000c40000087ab9 */ /* 0x000fe20000000a00 */
[----:B------:R-:W-:Y:S01]  /*ef70*/  ULDC.64 UR10, c[0x0][0x300] ;  /* 0x0000c000000a7ab9 */ /* 0x000fe20000000a00 */
[----:B------:R-:W-:Y:S01]  /*ef80*/  IMAD R27, R27, UR8, RZ ;  /* 0x000000081b1b7c24 */ /* 0x000fe2000f8e02ff */
[----:B------:R-:W-:Y:S01]  /*ef90*/  R2UR UR6, R36 ;  /* 0x00000000240672ca */ /* 0x000fe200000e0000 */
[----:B------:R-:W-:Y:S01]  /*efa0*/  IMAD.WIDE.U32 R2, R8, UR8, RZ ;  /* 0x0000000808027c25 */ /* 0x000fe2000f8e00ff */
[----:B------:R-:W-:Y:S01]  /*efb0*/  ULDC.64 UR4, c[0x0][0x308] ;  /* 0x0000c20000047ab9 */ /* 0x000fe20000000a00 */
[----:B------:R-:W3:Y:S01]  /*efc0*/  LDC R10, c[0x0][0x2f4] ;  /* 0x0000bd00ff0a7b82 */ /* 0x000ee20000000800 */
[----:B------:R-:W-:Y:S01]  /*efd0*/  LOP3.LUT P3, RZ, R22, 0x2, RZ, 0xc0, !PT ;  /* 0x0000000216ff7812 */ /* 0x000fe2000786c0ff */
[----:B------:R-:W-:Y:S01]  /*efe0*/  IMAD R27, R8, UR9, R27 ;  /* 0x00000009081b7c24 */ /* 0x000fe2000f8e021b */
[----:B------:R-:W-:Y:S01]  /*eff0*/  LOP3.LUT P1, RZ, R22, 0x1, RZ, 0xc0, !PT ;  /* 0x0000000116ff7812 */ /* 0x000fe2000782c0ff */
[----:B------:R-:W-:-:S02]  /*f000*/  IMAD R28, R28, UR10, RZ ;  /* 0x0000000a1c1c7c24 */ /* 0x000fc4000f8e02ff */
[----:B------:R-:W-:Y:S02]  /*f010*/  IMAD.IADD R3, R3, 0x1, R27 ;  /* 0x0000000103037824 */ /* 0x000fe400078e021b */
[C---:B------:R-:W-:Y:S02]  /*f020*/  IMAD R9, R7.reuse, UR11, R28 ;  /* 0x0000000b07097c24 */ /* 0x040fe4000f8e021c */
[----:B------:R-:W-:-:S04]  /*f030*/  IMAD.WIDE.U32 R2, R7, UR10, R2 ;  /* 0x0000000a07027c25 */ /* 0x000fc8000f8e0002 */
[----:B------:R-:W-:Y:S02]  /*f040*/  IMAD.IADD R3, R3, 0x1, R9 ;  /* 0x0000000103037824 */ /* 0x000fe400078e0209 */
[----:B------:R-:W-:Y:S01]  /*f050*/  IMAD.U32 R7, RZ, RZ, UR4 ;  /* 0x00000004ff077e24 */ /* 0x000fe2000f8e00ff */
[----:B------:R-:W-:-:S03]  /*f060*/  UIMAD UR4, UR6, UR4, URZ ;  /* 0x00000004060472a4 */ /* 0x000fc6000f8e023f */
[----:B------:R-:W-:Y:S01]  /*f070*/  IMAD.WIDE.U32 R2, R7, UR39, R2 ;  /* 0x0000002707027c25 */ /* 0x000fe2000f8e0002 */
[----:B------:R-:W-:Y:S01]  /*f080*/  ULDC.64 UR6, c[0x0][0x2e8] ;  /* 0x0000ba0000067ab9 */ /* 0x000fe20000000a00 */
[----:B------:R-:W-:Y:S02]  /*f090*/  UIMAD UR4, UR39, UR5, UR4 ;  /* 0x00000005270472a4 */ /* 0x000fe4000f8e0204 */
[----:B------:R-:W-:Y:S01]  /*f0a0*/  IMAD.U32 R27, RZ, RZ, UR7 ;  /* 0x00000007ff1b7e24 */ /* 0x000fe2000f8e00ff */
[----:B------:R-:W-:Y:S02]  /*f0b0*/  IADD3 R20, P0, R2, UR6, RZ ;  /* 0x0000000602147c10 */ /* 0x000fe4000ff1e0ff */
[----:B---3--:R-:W-:Y:S02]  /*f0c0*/  ISETP.GE.AND P4, PT, R37, R10, PT ;  /* 0x0000000a2500720c */ /* 0x008fe40003f86270 */
[----:B------:R-:W-:Y:S01]  /*f0d0*/  IADD3.X R21, R27, UR4, R3, P0, !PT ;  /* 0x000000041b157c10 */ /* 0x000fe200087fe403 */
[----:B------:R-:W-:-:S04]  /*f0e0*/  IMAD R3, R30, UR8, RZ ;  /* 0x000000081e037c24 */ /* 0x000fc8000f8e02ff */
[C---:B------:R-:W-:Y:S02]  /*f0f0*/  IMAD R9, R6.reuse, UR9, R3 ;  /* 0x0000000906097c24 */ /* 0x040fe4000f8e0203 */
[----:B------:R-:W-:-:S04]  /*f100*/  IMAD.WIDE.U32 R2, R6, UR8, RZ ;  /* 0x0000000806027c25 */ /* 0x000fc8000f8e00ff */
[----:B------:R-:W-:Y:S02]  /*f110*/  IMAD.IADD R3, R3, 0x1, R9 ;  /* 0x0000000103037824 */ /* 0x000fe400078e0209 */
[----:B------:R-:W-:Y:S02]  /*f120*/  IMAD R6, R31, UR10, RZ ;  /* 0x0000000a1f067c24 */ /* 0x000fe4000f8e02ff */
[----:B------:R-:W-:-:S04]  /*f130*/  IMAD.WIDE.U32 R2, R5, UR10, R2 ;  /* 0x0000000a05027c25 */ /* 0x000fc8000f8e0002 */
[----:B------:R-:W-:-:S04]  /*f140*/  IMAD R9, R5, UR11, R6 ;  /* 0x0000000b05097c24 */ /* 0x000fc8000f8e0206 */
[----:B------:R-:W-:Y:S02]  /*f150*/  IMAD.IADD R3, R3, 0x1, R9 ;  /* 0x0000000103037824 */ /* 0x000fe400078e0209 */
[----:B------:R-:W-:-:S03]  /*f160*/  IMAD.WIDE.U32 R2, R7, UR39, R2 ;  /* 0x0000002707027c25 */ /* 0x000fc6000f8e0002 */
[----:B------:R-:W-:-:S04]  /*f170*/  IADD3 R5, P0, R2, UR6, RZ ;  /* 0x0000000602057c10 */ /* 0x000fc8000ff1e0ff */
[----:B------:R-:W-:Y:S01]  /*f180*/  IADD3.X R27, R27, UR4, R3, P0, !PT ;  /* 0x000000041b1b7c10 */ /* 0x000fe200087fe403 */
[----:B------:R-:W-:-:S03]  /*f190*/  UMOV UR4, 0xffffffff ;  /* 0xffffffff00047882 */ /* 0x000fc60000000000 */
[----:B------:R-:W-:Y:S05]  /*f1a0*/  BRA.DIV UR4, `(.L_x_3921) ;  /* 0x0000003e04247947 */ /* 0x000fea000b800000 */
[----:B------:R-:W3:Y:S04]  /*f1b0*/  LDL R12, [R1] ;  /* 0x00000000010c7983 */ /* 0x000ee80000100800 */
[----:B------:R-:W4:Y:S04]  /*f1c0*/  SHFL.IDX PT, R14, R20, RZ, 0x1c1f ;  /* 0x001c1fff140e7589 */ /* 0x000f2800000e0000 */
[----:B------:R-:W5:Y:S04]  /*f1d0*/  SHFL.IDX PT, R3, R21, RZ, 0x1c1f ;  /* 0x001c1fff15037589 */ /* 0x000f6800000e0000 */
[----:B------:R-:W-:Y:S01]  /*f1e0*/  SHFL.IDX PT, R27, R27, RZ, 0x1c1f ;  /* 0x001c1fff1b1b7589 */ /* 0x000fe200000e0000 */
[----:B----4-:R-:W-:-:S03]  /*f1f0*/  IADD3 R10, P0, R37, R14, RZ ;  /* 0x0000000e250a7210 */ /* 0x010fc60007f1e0ff */
[----:B------:R-:W4:Y:S02]  /*f200*/  SHFL.IDX PT, R14, R20, 0x1, 0x1c1f ;  /* 0x003c1f00140e7f89 */ /* 0x000f2400000e0000 */
[----:B-----5:R-:W-:Y:S02]  /*f210*/  IMAD.X R11, RZ, RZ, R3, P0 ;  /* 0x000000ffff0b7224 */ /* 0x020fe400000e0603 */
[----:B------:R-:W5:Y:S01]  /*f220*/  SHFL.IDX PT, R3, R21, 0x1, 0x1c1f ;  /* 0x003c1f0015037f89 */ /* 0x000f6200000e0000 */
[----:B----4-:R-:W-:-:S03]  /*f230*/  IADD3 R8, P0, R37, R14, RZ ;  /* 0x0000000e25087210 */ /* 0x010fc60007f1e0ff */
[----:B------:R-:W4:Y:S02]  /*f240*/  SHFL.IDX PT, R14, R20, 0x2, 0x1c1f ;  /* 0x005c1f00140e7f89 */ /* 0x000f2400000e0000 */
[----:B-----5:R-:W-:Y:S02]  /*f250*/  IMAD.X R9, RZ, RZ, R3, P0 ;  /* 0x000000ffff097224 */ /* 0x020fe400000e0603 */
[----:B------:R-:W5:Y:S04]  /*f260*/  SHFL.IDX PT, R3, R21, 0x2, 0x1c1f ;  /* 0x005c1f0015037f89 */ /* 0x000f6800000e0000 */
[----:B------:R-:W-:Y:S01]  /*f270*/  SHFL.IDX PT, R21, R21, 0x3, 0x1c1f ;  /* 0x007c1f0015157f89 */ /* 0x000fe200000e0000 */
[----:B----4-:R-:W-:-:S03]  /*f280*/  IADD3 R6, P0, R37, R14, RZ ;  /* 0x0000000e25067210 */ /* 0x010fc60007f1e0ff */
[----:B------:R-:W4:Y:S02]  /*f290*/  SHFL.IDX PT, R14, R20, 0x3, 0x1c1f ;  /* 0x007c1f00140e7f89 */ /* 0x000f2400000e0000 */
[----:B-----5:R-:W-:Y:S01]  /*f2a0*/  IMAD.X R7, RZ, RZ, R3, P0 ;  /* 0x000000ffff077224 */ /* 0x020fe200000e0603 */
[----:B----4-:R-:W-:Y:S02]  /*f2b0*/  IADD3 R2, P0, R37, R14, RZ ;  /* 0x0000000e25027210 */ /* 0x010fe40007f1e0ff */
[----:B------:R4:W0:Y:S03]  /*f2c0*/  SHFL.IDX PT, R14, R5, RZ, 0x1c1f ;  /* 0x001c1fff050e7589 */ /* 0x00082600000e0000 */
[----:B------:R-:W-:Y:S02]  /*f2d0*/  IMAD.X R3, RZ, RZ, R21, P0 ;  /* 0x000000ffff037224 */ /* 0x000fe400000e0615 */
[----:B---3--:R-:W-:-:S04]  /*f2e0*/  IMAD R26, R0, 0x7800, R12 ;  /* 0x00007800001a7824 */ /* 0x008fc800078e020c */
[----:B------:R-:W-:-:S05]  /*f2f0*/  VIADD R26, R26, UR41 ;  /* 0x000000291a1a7c36 */ /* 0x000fca0008000000 */
[----:B------:R4:W-:Y:S04]  /*f300*/  LDGSTS.E.BYPASS.LTC128B.128 [R26+0x24200], desc[UR56][R10.64], !P4 ;  /* 0x242000000a1a7fae */ /* 0x0009e8000e101d78 */
        /* <DEDUP_REMOVED lines=10> */
[----:B0-----:R4:W-:Y:S02]  /*f3b0*/  LDGSTS.E.BYPASS.LTC128B.128 [R26+0x2aa00], desc[UR56][R2.64+0x80], !P1 ;  /* 0x2aa00080021a7fae */ /* 0x0019e4000c901d78 */
.L_x_4014:
[----:B----4-:R-:W-:Y:S02]  /*f3c0*/  IADD3 R2, P0, R37, R14, RZ ;  /* 0x0000000e25027210 */ /* 0x010fe40007f1e0ff */
        /* <DEDUP_REMOVED lines=17> */
.L_x_3922:
[----:B------:R-:W-:Y:S01]  /*f4e0*/  IMAD.U32 R2, RZ, RZ, UR48 ;  /* 0x00000030ff027e24 */ /* 0x000fe2000f8e00ff */
[----:B------:R0:W-:Y:S04]  /*f4f0*/  SYNCS.ARRIVE.TRANS64.A1T0 RZ, [R4+URZ+0x33430], RZ ;  /* 0x033430ff04ff79a7 */ /* 0x0001e8000810003f */
[----:B------:R-:W-:-:S04]  /*f500*/  LOP3.LUT R2, R2, 0x1, RZ, 0xfc, !PT ;  /* 0x0000000102027812 */ /* 0x000fc800078efcff */
[----:B------:R-:W-:-:S13]  /*f510*/  ISETP.NE.AND P0, PT, R2, 0x3, PT ;  /* 0x000000030200780c */ /* 0x000fda0003f05270 */
[----:B0-----:R-:W-:Y:S05]  /*f520*/  @!P0 BRA `(.L_x_3923) ;  /* 0x0000000000048947 */ /* 0x001fea0003800000 */
[----:B------:R-:W-:Y:S01]  /*f530*/  BPT.TRAP 0x1 ;  /* 0x000000040000795c */ /* 0x000fe20000300000 */
.L_x_3923:
[----:B------:R-:W-:Y:S02]  /*f540*/  LOP3.LUT R2, R25, 0x1, RZ, 0x3c, !PT ;  /* 0x0000000119027812 */ /* 0x000fe400078e3cff */
[----:B------:R-:W-:Y:S02]  /*f550*/  LEA R3, R24, UR41, 0x3 ;  /* 0x0000002918037c11 */ /* 0x000fe4000f8e18ff */
[----:B------:R-:W-:-:S04]  /*f560*/  SHF.L.U32 R2, R2, 0x1f, RZ ;  /* 0x0000001f02027819 */ /* 0x000fc800000006ff */
[----:B------:R-:W0:Y:S02]  /*f570*/  SYNCS.PHASECHK.TRANS64.TRYWAIT P1, [R3+URZ+0x33470], R2 ;  /* 0x03347002030075a7 */ /* 0x000e24000802017f */
[----:B0-----:R-:W-:Y:S05]  /*f580*/  @!P1 BRA `(.L_x_3924) ;  /* 0x0000003c00a09947 */ /* 0x001fea0003800000 */
.L_x_4015:
[----:B------:R-:W-:-:S06]  /*f590*/  ULOP3.LUT UR4, UR48, 0x2, URZ, 0xfc, !UPT ;  /* 0x0000000230047892 */ /* 0x000fcc000f8efc3f */
[----:B-12---:R-:W-:-:S05]  /*f5a0*/  IMAD.U32 R4, RZ, RZ, UR4 ;  /* 0x00000004ff047e24 */ /* 0x006fca000f8e00ff */
[----:B------:R-:W-:-:S13]  /*f5b0*/  ISETP.NE.AND P1, PT, R4, 0x3, PT ;  /* 0x000000030400780c */ /* 0x000fda0003f25270 */
[----:B------:R-:W-:Y:S05]  /*f5c0*/  @!P1 BRA `(.L_x_3925) ;  /* 0x0000000000049947 */ /* 0x000fea0003800000 */
[----:B------:R-:W-:Y:S01]  /*f5d0*/  BPT.TRAP 0x1 ;  /* 0x000000040000795c */ /* 0x000fe20000300000 */
.L_x_3925:
[----:B------:R-:W-:Y:S01]  /*f5e0*/  SHF.L.U32 R4, R25, 0x1f, RZ ;  /* 0x0000001f19047819 */ /* 0x000fe200000006ff */
[----:B0-----:R-:W-:-:S03]  /*f5f0*/  IMAD R2, R24, 0x7800, RZ ;  /* 0x0000780018027824 */ /* 0x001fc600078e02ff */
[----:B------:R-:W0:Y:S02]  /*f600*/  SYNCS.PHASECHK.TRANS64.TRYWAIT P1, [R3+URZ+0x33460], R4 ;  /* 0x03346004030075a7 */ /* 0x000e24000802017f */
[----:B0-----:R-:W-:Y:S05]  /*f610*/  @!P1 BRA `(.L_x_3926) ;  /* 0x0000003c00909947 */ /* 0x001fea0003800000 */
.L_x_4016:
[C---:B------:R-:W-:Y:S01]  /*f620*/  LOP3.LUT R12, R2.reuse, R17, RZ, 0xfc, !PT ;  /* 0x00000011020c7212 */ /* 0x040fe200078efcff */
[----:B------:R-:W-:Y:S05]  /*f630*/  WARPSYNC.ALL ;  /* 0x0000000000007948 */ /* 0x000fea0003800000 */
[----:B0-----:R0:W1:Y:S01]  /*f640*/  LDSM.16.MT88.4 R4, [R12+UR41+0xf200] ;  /* 0x00f200290c04783b */ /* 0x0010620008004200 */
[C---:B------:R-:W-:Y:S01]  /*f650*/  VIADD R13, R2.reuse, 0x2800 ;  /* 0x00002800020d7836 */ /* 0x040fe20000000000 */
[----:B------:R-:W-:Y:S01]  /*f660*/  ULOP3.LUT UR4, UR48, 0x2, URZ, 0xfc, !UPT ;  /* 0x0000000230047892 */ /* 0x000fe2000f8efc3f */
[C---:B------:R-:W-:Y:S02]  /*f670*/  VIADD R14, R2.reuse, 0x800 ;  /* 0x00000800020e7836 */ /* 0x040fe40000000000 */
[----:B------:R-:W-:-:S02]  /*f680*/  VIADD R24, R2, 0x5000 ;  /* 0x0000500002187836 */ /* 0x000fc40000000000 */
[----:B0-----:R-:W-:Y:S02]  /*f690*/  VIADD R12, R2, 0x1000 ;  /* 0x00001000020c7836 */ /* 0x001fe40000000000 */
[----:B------:R-:W-:-:S05]  /*f6a0*/  IMAD.U32 R27, RZ, RZ, UR4 ;  /* 0x00000004ff1b7e24 */ /* 0x000fca000f8e00ff */
[----:B------:R-:W-:Y:S02]  /*f6b0*/  ISETP.NE.AND P1, PT, R27, 0x3, PT ;  /* 0x000000031b00780c */ /* 0x000fe40003f25270 */
[C-C-:B-1----:R-:W-:Y:S02]  /*f6c0*/  PRMT R8, R4.reuse, 0x6420, R5.reuse ;  /* 0x0000642004087816 */ /* 0x142fe40000000005 */
[----:B------:R-:W-:Y:S02]  /*f6d0*/  PRMT R9, R4, 0x7531, R5 ;  /* 0x0000753104097816 */ /* 0x000fe40000000005 */
[----:B------:R-:W-:Y:S02]  /*f6e0*/  LOP3.LUT R5, R2, R18, RZ, 0xfc, !PT ;  /* 0x0000001202057212 */ /* 0x000fe400078efcff */
[C-C-:B------:R-:W-:Y:S02]  /*f6f0*/  PRMT R10, R6.reuse, 0x6420, R7.reuse ;  /* 0x00006420060a7816 */ /* 0x140fe40000000007 */
[----:B------:R-:W-:Y:S01]  /*f700*/  PRMT R11, R6, 0x7531, R7 ;  /* 0x00007531060b7816 */ /* 0x000fe20000000007 */
[----:B------:R-:W-:Y:S01]  /*f710*/  IMAD.IADD R15, R16, 0x1, R5 ;  /* 0x00000001100f7824 */ /* 0x000fe200078e0205 */
[----:B------:R-:W-:-:S02]  /*f720*/  LOP3.LUT R4, R13, R17, RZ, 0xfc, !PT ;  /* 0x000000110d047212 */ /* 0x000fc400078efcff */
[----:B------:R-:W-:Y:S02]  /*f730*/  LOP3.LUT R13, R13, R18, RZ, 0xfc, !PT ;  /* 0x000000120d0d7212 */ /* 0x000fe400078efcff */
[----:B------:R0:W-:Y:S03]  /*f740*/  STSM.16.M88.4 [R15], R8 ;  /* 0x000000080f007844 */ /* 0x0001e60000000200 */
[----:B------:R-:W-:Y:S01]  /*f750*/  IMAD.IADD R13, R16, 0x1, R13 ;  /* 0x00000001100d7824 */ /* 0x000fe200078e020d */
[----:B------:R-:W1:Y:S01]  /*f760*/  LDSM.16.MT88.4 R4, [R4+UR41+0xf200] ;  /* 0x00f200290404783b */ /* 0x000e620008004200 */
[----:B0-----:R-:W-:Y:S02]  /*f770*/  LOP3.LUT R15, R24, R17, RZ, 0xfc, !PT ;  /* 0x00000011180f7212 */ /* 0x001fe400078efcff */
[C-C-:B-1----:R-:W-:Y:S02]  /*f780*/  PRMT R8, R4.reuse, 0x6420, R5.reuse ;  /* 0x0000642004087816 */ /* 0x142fe40000000005 */
[----:B------:R-:W-:-:S02]  /*f790*/  PRMT R9, R4, 0x7531, R5 ;  /* 0x0000753104097816 */ /* 0x000fc40000000005 */
[----:B------:R-:W-:Y:S02]  /*f7a0*/  LOP3.LUT R5, R14, R18, RZ, 0xfc, !PT ;  /* 0x000000120e057212 */ /* 0x000fe400078efcff */
[C-C-:B------:R-:W-:Y:S02]  /*f7b0*/  PRMT R10, R6.reuse, 0x6420, R7.reuse ;  /* 0x00006420060a7816 */ /* 0x140fe40000000007 */
[----:B------:R-:W-:Y:S01]  /*f7c0*/  PRMT R11, R6, 0x7531, R7 ;  /* 0x00007531060b7816 */ /* 0x000fe20000000007 */
[----:B------:R-:W-:-:S05]  /*f7d0*/  IMAD.IADD R20, R16, 0x1, R5 ;  /* 0x0000000110147824 */ /* 0x000fca00078e0205 */
[----:B------:R0:W-:Y:S04]  /*f7e0*/  STSM.16.M88.4 [R20], R8 ;  /* 0x0000000814007844 */ /* 0x0001e80000000200 */
[----:B------:R-:W1:Y:S01]  /*f7f0*/  LDSM.16.MT88.4 R4, [R15+UR41+0xf200] ;  /* 0x00f200290f04783b */ /* 0x000e620008004200 */
[----:B0-----:R-:W-:Y:S01]  /*f800*/  VIADD R20, R2, 0x2000 ;  /* 0x0000200002147836 */ /* 0x001fe20000000000 */
[C-C-:B-1----:R-:W-:Y:S02]  /*f810*/  PRMT R8, R4.reuse, 0x6420, R5.reuse ;  /* 0x0000642004087816 */ /* 0x142fe40000000005 */
[----:B------:R-:W-:Y:S02]  /*f820*/  PRMT R9, R4, 0x7531, R5 ;  /* 0x0000753104097816 */ /* 0x000fe40000000005 */
[----:B------:R-:W-:-:S02]  /*f830*/  LOP3.LUT R5, R12, R18, RZ, 0xfc, !PT ;  /* 0x000000120c057212 */ /* 0x000fc400078efcff */
[C-C-:B------:R-:W-:Y:S02]  /*f840*/  PRMT R10, R6.reuse, 0x6420, R7.reuse ;  /* 0x00006420060a7816 */ /* 0x140fe40000000007 */
[----:B------:R-:W-:Y:S01]  /*f850*/  PRMT R11, R6, 0x7531, R7 ;  /* 0x00007531060b7816 */ /* 0x000fe20000000007 */
[----:B------:R-:W-:Y:S01]  /*f860*/  IMAD.IADD R21, R16, 0x1, R5 ;  /* 0x0000000110157824 */ /* 0x000fe200078e0205 */
[-C--:B------:R-:W-:Y:S01]  /*f870*/  LOP3.LUT R4, R14, R17.reuse, RZ, 0xfc, !PT ;  /* 0x000000110e047212 */ /* 0x080fe200078efcff */
[----:B------:R-:W-:Y:S01]  /*f880*/  VIADD R14, R2, 0x1800 ;  /* 0x00001800020e7836 */ /* 0x000fe20000000000 */
[----:B------:R-:W-:Y:S02]  /*f890*/  LOP3.LUT R12, R12, R17, RZ, 0xfc, !PT ;  /* 0x000000110c0c7212 */ /* 0x000fe400078efcff */
[----:B------:R0:W-:Y:S04]  /*f8a0*/  STSM.16.M88.4 [R21], R8 ;  /* 0x0000000815007844 */ /* 0x0001e80000000200 */
[----:B------:R-:W1:Y:S01]  /*f8b0*/  LDSM.16.MT88.4 R4, [R4+UR41+0xf200] ;  /* 0x00f200290404783b */ /* 0x000e620008004200 */
[----:B0-----:R-:W-:Y:S01]  /*f8c0*/  VIADD R21, R2, 0x3000 ;  /* 0x0000300002157836 */ /* 0x001fe20000000000 */
[----:B-1----:R-:W-:-:S02]  /*f8d0*/  PRMT R8, R4, 0x6420, R5 ;  /* 0x0000642004087816 */ /* 0x002fc40000000005 */
[----:B------:R-:W-:Y:S02]  /*f8e0*/  PRMT R9, R4, 0x7531, R5 ;  /* 0x0000753104097816 */ /* 0x000fe40000000005 */
[-C--:B------:R-:W-:Y:S02]  /*f8f0*/  LOP3.LUT R5, R14, R18.reuse, RZ, 0xfc, !PT ;  /* 0x000000120e057212 */ /* 0x080fe400078efcff */
[C-C-:B------:R-:W-:Y:S02]  /*f900*/  PRMT R10, R6.reuse, 0x6420, R7.reuse ;  /* 0x00006420060a7816 */ /* 0x140fe40000000007 */
[----:B------:R-:W-:Y:S01]  /*f910*/  PRMT R11, R6, 0x7531, R7 ;  /* 0x00007531060b7816 */ /* 0x000fe20000000007 */
[----:B------:R-:W-:Y:S01]  /*f920*/  IMAD.IADD R15, R16, 0x1, R5 ;  /* 0x00000001100f7824 */ /* 0x000fe200078e0205 */
[C---:B------:R-:W-:Y:S02]  /*f930*/  LOP3.LUT R5, R21.reuse, R17, RZ, 0xfc, !PT ;  /* 0x0000001115057212 */ /* 0x040fe400078efcff */
[----:B------:R-:W-:-:S02]  /*f940*/  LOP3.LUT R21, R21, R18, RZ, 0xfc, !PT ;  /* 0x0000001215157212 */ /* 0x000fc400078efcff */
[----:B------:R0:W-:Y:S01]  /*f950*/  STSM.16.M88.4 [R15], R8 ;  /* 0x000000080f007844 */ /* 0x0001e20000000200 */
[----:B------:R-:W-:Y:S02]  /*f960*/  LOP3.LUT R14, R14, R17, RZ, 0xfc, !PT ;  /* 0x000000110e0e7212 */ /* 0x000fe400078efcff */
[----:B------:R-:W-:Y:S01]  /*f970*/  IMAD.IADD R21, R16, 0x1, R21 ;  /* 0x0000000110157824 */ /* 0x000fe200078e0215 */
[----:B------:R-:W1:Y:S01]  /*f980*/  LDSM.16.MT88.4 R4, [R5+UR41+0xf200] ;  /* 0x00f200290504783b */ /* 0x000e620008004200 */
[----:B0-----:R-:W-:-:S05]  /*f990*/  VIADD R15, R2, 0x5800 ;  /* 0x00005800020f7836 */ /* 0x001fca0000000000 */
[C---:B------:R-:W-:Y:S02]  /*f9a0*/  LOP3.LUT R26, R15.reuse, R17, RZ, 0xfc, !PT ;  /* 0x000000110f1a7212 */ /* 0x040fe400078efcff */
[----:B------:R-:W-:-:S05]  /*f9b0*/  LOP3.LUT R15, R15, R18, RZ, 0xfc, !PT ;  /* 0x000000120f0f7212 */ /* 0x000fca00078efcff */
[----:B------:R-:W-:Y:S01]  /*f9c0*/  IMAD.IADD R15, R16, 0x1, R15 ;  /* 0x00000001100f7824 */ /* 0x000fe200078e020f */
[C-C-:B-1----:R-:W-:Y:S02]  /*f9d0*/  PRMT R10, R6.reuse, 0x6420, R7.reuse ;  /* 0x00006420060a7816 */ /* 0x142fe40000000007 */
[----:B------:R-:W-:Y:S02]  /*f9e0*/  PRMT R11, R6, 0x7531, R7 ;  /* 0x00007531060b7816 */ /* 0x000fe40000000007 */
[----:B------:R-:W-:Y:S02]  /*f9f0*/  LOP3.LUT R7, R20, R18, RZ, 0xfc, !PT ;  /* 0x0000001214077212 */ /* 0x000fe400078efcff */
[C-C-:B------:R-:W-:Y:S02]  /*fa00*/  PRMT R8, R4.reuse, 0x6420, R5.reuse ;  /* 0x0000642004087816 */ /* 0x140fe40000000005 */
[----:B------:R-:W-:Y:S01]  /*fa10*/  PRMT R9, R4, 0x7531, R5 ;  /* 0x0000753104097816 */ /* 0x000fe20000000005 */
[----:B------:R-:W-:Y:S01]  /*fa20*/  IMAD.IADD R25, R16, 0x1, R7 ;  /* 0x0000000110197824 */ /* 0x000fe200078e0207 */
[----:B------:R-:W-:-:S04]  /*fa30*/  LOP3.LUT R20, R20, R17, RZ, 0xfc, !PT ;  /* 0x0000001114147212 */ /* 0x000fc800078efcff */
[----:B------:R0:W-:Y:S04]  /*fa40*/  STSM.16.M88.4 [R25], R8 ;  /* 0x0000000819007844 */ /* 0x0001e80000000200 */
[----:B------:R1:W2:Y:S01]  /*fa50*/  LDSM.16.MT88.4 R4, [R26+UR41+0xf200] ;  /* 0x00f200291a04783b */ /* 0x0002a20008004200 */
[----:B0-----:R-:W-:-:S05]  /*fa60*/  VIADD R25, R2, 0x3800 ;  /* 0x0000380002197836 */ /* 0x001fca0000000000 */
[C---:B-1----:R-:W-:Y:S02]  /*fa70*/  LOP3.LUT R26, R25.reuse, R17, RZ, 0xfc, !PT ;  /* 0x00000011191a7212 */ /* 0x042fe400078efcff */
[----:B------:R-:W-:-:S05]  /*fa80*/  LOP3.LUT R25, R25, R18, RZ, 0xfc, !PT ;  /* 0x0000001219197212 */ /* 0x000fca00078efcff */
[----:B------:R-:W-:Y:S01]  /*fa90*/  IMAD.IADD R25, R16, 0x1, R25 ;  /* 0x0000000110197824 */ /* 0x000fe200078e0219 */
[C-C-:B--2---:R-:W-:Y:S02]  /*faa0*/  PRMT R8, R4.reuse, 0x6420, R5.reuse ;  /* 0x0000642004087816 */ /* 0x144fe40000000005 */
[----:B------:R-:W-:Y:S02]  /*fab0*/  PRMT R9, R4, 0x7531, R5 ;  /* 0x0000753104097816 */ /* 0x000fe40000000005 */
[C-C-:B------:R-:W-:Y:S02]  /*fac0*/  PRMT R10, R6.reuse, 0x6420, R7.reuse ;  /* 0x00006420060a7816 */ /* 0x140fe40000000007 */
[----:B------:R-:W-:-:S05]  /*fad0*/  PRMT R11, R6, 0x7531, R7 ;  /* 0x00007531060b7816 */ /* 0x000fca0000000007 */
        /* <DEDUP_REMOVED lines=11> */
[----:B------:R-:W1:Y:S01]  /*fb90*/  LDSM.16.MT88.4 R4, [R26+UR41+0xf200] ;  /* 0x00f200291a04783b */ /* 0x000e620008004200 */
[----:B0-----:R-:W-:Y:S01]  /*fba0*/  VIADD R21, R2, 0x4000 ;  /* 0x0000400002157836 */ /* 0x001fe20000000000 */
[C-C-:B-1----:R-:W-:Y:S02]  /*fbb0*/  PRMT R8, R4.reuse, 0x6420, R5.reuse ;  /* 0x0000642004087816 */ /* 0x142fe40000000005 */
[----:B------:R-:W-:Y:S02]  /*fbc0*/  PRMT R9, R4, 0x7531, R5 ;  /* 0x0000753104097816 */ /* 0x000fe40000000005 */
[----:B------:R-:W-:-:S02]  /*fbd0*/  PRMT R10, R6, 0x6420, R7 ;  /* 0x00006420060a7816 */ /* 0x000fc40000000007 */
[----:B------:R-:W-:-:S05]  /*fbe0*/  PRMT R11, R6, 0x7531, R7 ;  /* 0x00007531060b7816 */ /* 0x000fca0000000007 */
[----:B------:R-:W-:Y:S04]  /*fbf0*/  STSM.16.M88.4 [R25], R8 ;  /* 0x0000000819007844 */ /* 0x000fe80000000200 */
[----:B------:R0:W1:Y:S02]  /*fc00*/  LDSM.16.MT88.4 R4, [R12+UR41+0xf200] ;  /* 0x00f200290c04783b */ /* 0x0000640008004200 */
[----:B0-----:R-:W-:Y:S01]  /*fc10*/  VIADD R12, R2, 0x4800 ;  /* 0x00004800020c7836 */ /* 0x001fe20000000000 */
[C-C-:B-1----:R-:W-:Y:S02]  /*fc20*/  PRMT R8, R4.reuse, 0x6420, R5.reuse ;  /* 0x0000642004087816 */ /* 0x142fe40000000005 */
[----:B------:R-:W-:Y:S02]  /*fc30*/  PRMT R9, R4, 0x7531, R5 ;  /* 0x0000753104097816 */ /* 0x000fe40000000005 */
[----:B------:R-:W-:-:S02]  /*fc40*/  LOP3.LUT R5, R21, R18, RZ, 0xfc, !PT ;  /* 0x0000001215057212 */ /* 0x000fc400078efcff */
[C-C-:B------:R-:W-:Y:S02]  /*fc50*/  PRMT R10, R6.reuse, 0x6420, R7.reuse ;  /* 0x00006420060a7816 */ /* 0x140fe40000000007 */
[----:B------:R-:W-:Y:S01]  /*fc60*/  PRMT R11, R6, 0x7531, R7 ;  /* 0x00007531060b7816 */ /* 0x000fe20000000007 */
[----:B------:R-:W-:Y:S01]  /*fc70*/  IMAD.IADD R26, R16, 0x1, R5 ;  /* 0x00000001101a7824 */ /* 0x000fe200078e0205 */
[----:B------:R-:W-:-:S04]  /*fc80*/  LOP3.LUT R21, R21, R17, RZ, 0xfc, !PT ;  /* 0x0000001115157212 */ /* 0x000fc800078efcff */
[----:B------:R-:W-:Y:S04]  /*fc90*/  STSM.16.M88.4 [R26], R8 ;  /* 0x000000081a007844 */ /* 0x000fe80000000200 */
[----:B------:R0:W1:Y:S02]  /*fca0*/  LDSM.16.MT88.4 R4, [R14+UR41+0xf200] ;  /* 0x00f200290e04783b */ /* 0x0000640008004200 */
[C---:B0-----:R-:W-:Y:S02]  /*fcb0*/  VIADD R14, R2.reuse, 0x6800 ;  /* 0x00006800020e7836 */ /* 0x041fe40000000000 */
[----:B------:R-:W-:Y:S01]  /*fcc0*/  VIADD R2, R2, 0x7000 ;  /* 0x0000700002027836 */ /* 0x000fe20000000000 */
[C-C-:B-1----:R-:W-:Y:S02]  /*fcd0*/  PRMT R8, R4.reuse, 0x6420, R5.reuse ;  /* 0x0000642004087816 */ /* 0x142fe40000000005 */
[----:B------:R-:W-:-:S02]  /*fce0*/  PRMT R9, R4, 0x7531, R5 ;  /* 0x0000753104097816 */ /* 0x000fc40000000005 */
[----:B------:R-:W-:Y:S02]  /*fcf0*/  LOP3.LUT R5, R12, R18, RZ, 0xfc, !PT ;  /* 0x000000120c057212 */ /* 0x000fe400078efcff */
[C-C-:B------:R-:W-:Y:S02]  /*fd00*/  PRMT R10, R6.reuse, 0x6420, R7.reuse ;  /* 0x00006420060a7816 */ /* 0x140fe40000000007 */
[----:B------:R-:W-:Y:S01]  /*fd10*/  PRMT R11, R6, 0x7531, R7 ;  /* 0x00007531060b7816 */ /* 0x000fe20000000007 */
[----:B------:R-:W-:Y:S01]  /*fd20*/  IMAD.IADD R25, R16, 0x1, R5 ;  /* 0x0000000110197824 */ /* 0x000fe200078e0205 */
[----:B------:R-:W-:-:S04]  /*fd30*/  LOP3.LUT R12, R12, R17, RZ, 0xfc, !PT ;  /* 0x000000110c0c7212 */ /* 0x000fc800078efcff */
[----:B------:R0:W-:Y:S04]  /*fd40*/  STSM.16.M88.4 [R25], R8 ;  /* 0x0000000819007844 */ /* 0x0001e80000000200 */
[----:B------:R-:W1:Y:S01]  /*fd50*/  LDSM.16.MT88.4 R4, [R21+UR41+0xf200] ;  /* 0x00f200291504783b */ /* 0x000e620008004200 */
[----:B0-----:R-:W-:Y:S02]  /*fd60*/  LOP3.LUT R25, R14, R17, RZ, 0xfc, !PT ;  /* 0x000000110e197212 */ /* 0x001fe400078efcff */
[C-C-:B-1----:R-:W-:Y:S02]  /*fd70*/  PRMT R8, R4.reuse, 0x6420, R5.reuse ;  /* 0x0000642004087816 */ /* 0x142fe40000000005 */
[----:B------:R-:W-:Y:S02]  /*fd80*/  PRMT R9, R4, 0x7531, R5 ;  /* 0x0000753104097816 */ /* 0x000fe40000000005 */
[----:B------:R-:W-:-:S02]  /*fd90*/  LOP3.LUT R5, R24, R18, RZ, 0xfc, !PT ;  /* 0x0000001218057212 */ /* 0x000fc400078efcff */
[C-C-:B------:R-:W-:Y:S02]  /*fda0*/  PRMT R10, R6.reuse, 0x6420, R7.reuse ;  /* 0x00006420060a7816 */ /* 0x140fe40000000007 */
[----:B------:R-:W-:Y:S01]  /*fdb0*/  PRMT R11, R6, 0x7531, R7 ;  /* 0x00007531060b7816 */ /* 0x000fe20000000007 */
[----:B------:R-:W-:-:S05]  /*fdc0*/  IMAD.IADD R24, R16, 0x1, R5 ;  /* 0x0000000110187824 */ /* 0x000fca00078e0205 */
[----:B------:R-:W-:Y:S04]  /*fdd0*/  STSM.16.M88.4 [R24], R8 ;  /* 0x0000000818007844 */ /* 0x000fe80000000200 */
[----:B------:R-:W0:Y:S02]  /*fde0*/  LDSM.16.MT88.4 R4, [R25+UR41+0xf200] ;  /* 0x00f200291904783b */ /* 0x000e240008004200 */
[C-C-:B0-----:R-:W-:Y:S02]  /*fdf0*/  PRMT R8, R4.reuse, 0x6420, R5.reuse ;  /* 0x0000642004087816 */ /* 0x141fe40000000005 */
[----:B------:R-:W-:Y:S02]  /*fe00*/  PRMT R9, R4, 0x7531, R5 ;  /* 0x0000753104097816 */ /* 0x000fe40000000005 */
[----:B------:R-:W-:-:S02]  /*fe10*/  PRMT R10, R6, 0x6420, R7 ;  /* 0x00006420060a7816 */ /* 0x000fc40000000007 */
[----:B------:R-:W-:-:S05]  /*fe20*/  PRMT R11, R6, 0x7531, R7 ;  /* 0x00007531060b7816 */ /* 0x000fca0000000007 */
        /* <DEDUP_REMOVED lines=10> */
[----:B------:R-:W-:-:S02]  /*fed0*/  LOP3.LUT R5, R14, R18, RZ, 0xfc, !PT ;  /* 0x000000120e057212 */ /* 0x000fc400078efcff */
[C-C-:B------:R-:W-:Y:S02]  /*fee0*/  PRMT R10, R6.reuse, 0x6420, R7.reuse ;  /* 0x00006420060a7816 */ /* 0x140fe40000000007 */
[----:B------:R-:W-:Y:S01]  /*fef0*/  PRMT R11, R6, 0x7531, R7 ;  /* 0x00007531060b7816 */ /* 0x000fe20000000007 */
[----:B------:R-:W-:Y:S01]  /*ff00*/  IMAD.IADD R14, R16, 0x1, R5 ;  /* 0x00000001100e7824 */ /* 0x000fe200078e0205 */
[----:B------:R-:W-:-:S04]  /*ff10*/  LOP3.LUT R4, R2, R17, RZ, 0xfc, !PT ;  /* 0x0000001102047212 */ /* 0x000fc800078efcff */
[----:B------:R-:W-:Y:S04]  /*ff20*/  STSM.16.M88.4 [R14], R8 ;  /* 0x000000080e007844 */ /* 0x000fe80000000200 */
[----:B------:R-:W0:Y:S02]  /*ff30*/  LDSM.16.MT88.4 R4, [R4+UR41+0xf200] ;  /* 0x00f200290404783b */ /* 0x000e240008004200 */
[C-C-:B0-----:R-:W-:Y:S02]  /*ff40*/  PRMT R8, R4.reuse, 0x6420, R5.reuse ;  /* 0x0000642004087816 */ /* 0x141fe40000000005 */
[----:B------:R-:W-:Y:S02]  /*ff50*/  PRMT R9, R4, 0x7531, R5 ;  /* 0x0000753104097816 */ /* 0x000fe40000000005 */
[----:B------:R-:W-:-:S02]  /*ff60*/  LOP3.LUT R5, R2, R18, RZ, 0xfc, !PT ;  /* 0x0000001202057212 */ /* 0x000fc400078efcff */
[C-C-:B------:R-:W-:Y:S02]  /*ff70*/  PRMT R10, R6.reuse, 0x6420, R7.reuse ;  /* 0x00006420060a7816 */ /* 0x140fe40000000007 */
[----:B------:R-:W-:Y:S01]  /*ff80*/  PRMT R11, R6, 0x7531, R7 ;  /* 0x00007531060b7816 */ /* 0x000fe20000000007 */
[----:B------:R-:W-:-:S05]  /*ff90*/  IMAD.IADD R5, R16, 0x1, R5 ;  /* 0x0000000110057824 */ /* 0x000fca00078e0205 */
[----:B------:R0:W-:Y:S01]  /*ffa0*/  STSM.16.M88.4 [R5], R8 ;  /* 0x0000000805007844 */ /* 0x0001e20000000200 */
        /* <DEDUP_REMOVED lines=8> */
.L_x_3927:
[----:B-1----:R1:W-:Y:S01]  /*10030*/  SYNCS.ARRIVE.TRANS64.A1T0 RZ, [R3+URZ+0x33450], RZ ;  /* 0x033450ff03ff79a7 */ /* 0x0023e2000810003f */
[----:B------:R-:W-:Y:S06]  /*10040*/  BAR.SYNC.DEFER_BLOCKING 0x2, 0x80 ;  /* 0x0082000000007b1d */ /* 0x000fec0000010000 */
[----:B------:R-:W-:Y:S05]  /*10050*/  @!P0 BRA `(.L_x_3928) ;  /* 0x0000000000048947 */ /* 0x000fea0003800000 */
[----:B------:R-:W-:Y:S01]  /*10060*/  BPT.TRAP 0x1 ;  /* 0x000000040000795c */ /* 0x000fe20000300000 */
.L_x_3928:
[----:B------:R-:W2:Y:S01]  /*10070*/  S2R R2, SR_CgaCtaId ;  /* 0x0000000000027919 */ /* 0x000ea20000008800 */
[----:B-1----:R-:W-:Y:S02]  /*10080*/  VIADD R3, R3, 0x33480 ;  /* 0x0003348003037836 */ /* 0x002fe40000000000 */
[----:B------:R-:W-:Y:S02]  /*10090*/  VIADD R19, R19, 0xffffff60 ;  /* 0xffffff6013137836 */ /* 0x000fe40000000000 */
[----:B------:R-:W-:Y:S02]  /*100a0*/  IMAD.MOV.U32 R25, RZ, RZ, R32 ;  /* 0x000000ffff197224 */ /* 0x000fe400078e0020 */
[----:B------:R-:W-:Y:S01]  /*100b0*/  IMAD.MOV.U32 R24, RZ, RZ, R0 ;  /* 0x000000ffff187224 */ /* 0x000fe200078e0000 */
[----:B--2---:R-:W-:-:S04]  /*100c0*/  PRMT R3, R2, 0x654, R3 ;  /* 0x0000065402037816 */ /* 0x004fc80000000003 */
[----:B------:R2:W-:Y:S01]  /*100d0*/  SYNCS.ARRIVE.TRANS64.RED.A1T0 RZ, [R3+URZ], RZ ;  /* 0x000000ff03ff79a7 */ /* 0x0005e2000810043f */
[----:B------:R-:W-:Y:S05]  /*100e0*/  @P2 BRA `(.L_x_3929) ;  /* 0xffffffe400442947 */ /* 0x000fea000383ffff */
[----:B------:R-:W-:Y:S05]  /*100f0*/  BRA `(.L_x_3930) ;  /* 0x0000000000047947 */ /* 0x000fea0003800000 */
.L_x_3914:
[----:B------:R-:W-:-:S07]  /*10100*/  IMAD.MOV.U32 R0, RZ, RZ, RZ ;  /* 0x000000ffff007224 */ /* 0x000fce00078e00ff */
.L_x_3930:
[----:B------:R-:W-:-:S06]  /*10110*/  ULOP3.LUT UR4, UR48, 0x1, URZ, 0xfc, !UPT ;  /* 0x0000000130047892 */ /* 0x000fcc000f8efc3f */
[----:B------:R-:W-:-:S05]  /*10120*/  IMAD.U32 R2, RZ, RZ, UR4 ;  /* 0x00000004ff027e24 */ /* 0x000fca000f8e00ff */
[----:B------:R-:W-:-:S13]  /*10130*/  ISETP.NE.AND P1, PT, R2, 0x3, PT ;  /* 0x000000030200780c */ /* 0x000fda0003f25270 */
[----:B------:R-:W-:Y:S05]  /*10140*/  @!P1 BRA `(.L_x_3931) ;  /* 0x0000000000049947 */ /* 0x000fea0003800000 */
[----:B------:R-:W-:Y:S01]  /*10150*/  BPT.TRAP 0x1 ;  /* 0x000000040000795c */ /* 0x000fe20000300000 */
.L_x_3931:
[----:B------:R-:W-:Y:S01]  /*10160*/  LOP3.LUT R2, R32, 0x1, RZ, 0x3c, !PT ;  /* 0x0000000120027812 */ /* 0x000fe200078e3cff */
[----:B------:R-:W-:Y:S01]  /*10170*/  BSSY B0, `(.L_x_3932) ;  /* 0x0000005000007945 */ /* 0x000fe20003800000 */
[----:B--2---:R-:W-:Y:S02]  /*10180*/  LEA R3, R0, UR41, 0x3 ;  /* 0x0000002900037c11 */ /* 0x004fe4000f8e18ff */
[----:B------:R-:W-:-:S04]  /*10190*/  SHF.L.U32 R2, R2, 0x1f, RZ ;  /* 0x0000001f02027819 */ /* 0x000fc800000006ff */
[----:B------:R-:W2:Y:S02]  /*101a0*/  SYNCS.PHASECHK.TRANS64.TRYWAIT P0, [R3+URZ+0x33470], R2 ;  /* 0x03347002030075a7 */ /* 0x000ea4000800017f */
[----:B--2---:R-:W-:Y:S05]  /*101b0*/  @!P0 BRA `(.L_x_3933) ;  /* 0x0000003000bc8947 */ /* 0x004fea0003800000 */
.L_x_4017:
[----:B------:R-:W-:Y:S05]  /*101c0*/  BSYNC B0 ;  /* 0x0000000000007941 */ /* 0x000fea0003800000 */
.L_x_3932:
[----:B------:R-:W-:-:S06]  /*101d0*/  ULOP3.LUT UR4, UR48, 0x2, URZ, 0xfc, !UPT ;  /* 0x0000000230047892 */ /* 0x000fcc000f8efc3f */
[----:B------:R-:W-:-:S05]  /*101e0*/  IMAD.U32 R4, RZ, RZ, UR4 ;  /* 0x00000004ff047e24 */ /* 0x000fca000f8e00ff */
[----:B------:R-:W-:-:S13]  /*101f0*/  ISETP.NE.AND P0, PT, R4, 0x3, PT ;  /* 0x000000030400780c */ /* 0x000fda0003f05270 */
[----:B------:R-:W-:Y:S05]  /*10200*/  @!P0 BRA `(.L_x_3934) ;  /* 0x0000000000048947 */ /* 0x000fea0003800000 */
[----:B------:R-:W-:Y:S01]  /*10210*/  BPT.TRAP 0x1 ;  /* 0x000000040000795c */ /* 0x000fe20000300000 */
.L_x_3934:
[----:B------:R-:W-:Y:S01]  /*10220*/  SHF.L.U32 R4, R32, 0x1f, RZ ;  /* 0x0000001f20047819 */ /* 0x000fe200000006ff */
[----:B--2---:R-:W-:-:S03]  /*10230*/  IMAD R2, R0, 0x7800, RZ ;  /* 0x0000780000027824 */ /* 0x004fc600078e02ff */
[----:B------:R-:W2:Y:S02]  /*10240*/  SYNCS.PHASECHK.TRANS64.TRYWAIT P0, [R3+URZ+0x33460], R4 ;  /* 0x03346004030075a7 */ /* 0x000ea4000800017f */
[----:B------:R-:W-:Y:S01]  /*10250*/  LOP3.LUT R12, R2, R17, RZ, 0xfc, !PT ;  /* 0x00000011020c7212 */ /* 0x000fe200078efcff */
[----:B--2---:R-:W-:Y:S06]  /*10260*/  @!P0 BRA `(.L_x_3935) ;  /* 0x0000003000a48947 */ /* 0x004fec0003800000 */
.L_x_4018:
[----:B------:R-:W-:Y:S05]  /*10270*/  WARPSYNC.ALL ;  /* 0x0000000000007948 */ /* 0x000fea0003800000 */
[----:B0-23--:R0:W2:Y:S01]  /*10280*/  LDSM.16.MT88.4 R4, [R12+UR41+0xf200] ;  /* 0x00f200290c04783b */ /* 0x00d0a20008004200 */
[C---:B------:R-:W-:Y:S01]  /*10290*/  LOP3.LUT R15, R2.reuse, R18, RZ, 0xfc, !PT ;  /* 0x00000012020f7212 */ /* 0x040fe200078efcff */
[C---:B------:R-:W-:Y:S01]  /*102a0*/  VIADD R13, R2.reuse, 0x2800 ;  /* 0x00002800020d7836 */ /* 0x040fe20000000000 */
[----:B------:R-:W-:Y:S01]  /*102b0*/  ULOP3.LUT UR4, UR48, 0x2, URZ, 0xfc, !UPT ;  /* 0x0000000230047892 */ /* 0x000fe2000f8efc3f */
[----:B----4-:R-:W-:Y:S02]  /*102c0*/  VIADD R14, R2, 0x800 ;  /* 0x00000800020e7836 */ /* 0x010fe40000000000 */
[----:B------:R-:W-:-:S02]  /*102d0*/  IMAD.IADD R15, R16, 0x1, R15 ;  /* 0x00000001100f7824 */ /* 0x000fc400078e020f */
[----:B------:R-:W-:Y:S01]  /*102e0*/  VIADD R21, R2, 0x5000 ;  /* 0x0000500002157836 */ /* 0x000fe20000000000 */
[-C--:B------:R-:W-:Y:S01]  /*102f0*/  LOP3.LUT R19, R14, R18.reuse, RZ, 0xfc, !PT ;  /* 0x000000120e137212 */ /* 0x080fe200078efcff */
[----:B0-----:R-:W-:Y:S02]  /*10300*/  VIADD R12, R2, 0x1000 ;  /* 0x00001000020c7836 */ /* 0x001fe40000000000 */
[----:B------:R-:W-:Y:S01]  /*10310*/  IMAD.U32 R24, RZ, RZ, UR4 ;  /* 0x00000004ff187e24 */ /* 0x000fe2000f8e00ff */
[C---:B------:R-:W-:Y:S01]  /*10320*/  LOP3.LUT R20, R21.reuse, R17, RZ, 0xfc, !PT ;  /* 0x0000001115147212 */ /* 0x040fe200078efcff */
[----:B------:R-:W-:Y:S01]  /*10330*/  IMAD.IADD R19, R16, 0x1, R19 ;  /* 0x0000000110137824 */ /* 0x000fe200078e0213 */
[----:B------:R-:W-:Y:S02]  /*10340*/  LOP3.LUT R21, R21, R18, RZ, 0xfc, !PT ;  /* 0x0000001215157212 */ /* 0x000fe400078efcff */
[----:B------:R-:W-:-:S03]  /*10350*/  ISETP.NE.AND P0, PT, R24, 0x3, PT ;  /* 0x000000031800780c */ /* 0x000fc60003f05270 */
[----:B------:R-:W-:Y:S01]  /*10360*/  IMAD.IADD R21, R16, 0x1, R21 ;  /* 0x0000000110157824 */ /* 0x000fe200078e0215 */
[C-C-:B--2---:R-:W-:Y:S02]  /*10370*/  PRMT R8, R4.reuse, 0x6420, R5.reuse ;  /* 0x0000642004087816 */ /* 0x144fe40000000005 */
[----:B------:R-:W-:Y:S02]  /*10380*/  PRMT R9, R4, 0x7531, R5 ;  /* 0x0000753104097816 */ /* 0x000fe40000000005 */
[C-C-:B------:R-:W-:Y:S02]  /*10390*/  PRMT R10, R6.reuse, 0x6420, R7.reuse ;  /* 0x00006420060a7816 */ /* 0x140fe40000000007 */
[----:B------:R-:W-:Y:S02]  /*103a0*/  PRMT R11, R6, 0x7531, R7 ;  /* 0x00007531060b7816 */ /* 0x000fe40000000007 */
[C---:B------:R-:W-:Y:S02]  /*103b0*/  LOP3.LUT R4, R13.reuse, R17, RZ, 0xfc, !PT ;  /* 0x000000110d047212 */ /* 0x040fe400078efcff */
[-C--:B------:R-:W-:Y:S01]  /*103c0*/  LOP3.LUT R13, R13, R18.reuse, RZ, 0xfc, !PT ;  /* 0x000000120d0d7212 */ /* 0x080fe200078efcff */
[----:B------:R0:W-:Y:S04]  /*103d0*/  STSM.16.M88.4 [R15], R8 ;  /* 0x000000080f007844 */ /* 0x0001e80000000200 */
[----:B------:R-:W2:Y:S01]  /*103e0*/  LDSM.16.MT88.4 R4, [R4+UR41+0xf200] ;  /* 0x00f200290404783b */ /* 0x000ea20008004200 */
[----:B------:R-:W-:Y:S01]  /*103f0*/  IMAD.IADD R13, R16, 0x1, R13 ;  /* 0x00000001100d7824 */ /* 0x000fe200078e020d */
[----:B0-----:R-:W-:-:S02]  /*10400*/  LOP3.LUT R15, R12, R18, RZ, 0xfc, !PT ;  /* 0x000000120c0f7212 */ /* 0x001fc400078efcff */
[----:B------:R-:W-:-:S03]  /*10410*/  LOP3.LUT R12, R12, R17, RZ, 0xfc, !PT ;  /* 0x000000110c0c7212 */ /* 0x000fc600078efcff */
[----:B------:R-:W-:Y:S02]  /*10420*/  IMAD.IADD R22, R16, 0x1, R15 ;  /* 0x0000000110167824 */ /* 0x000fe400078e020f */
[----:B------:R-:W-:Y:S01]  /*10430*/  VIADD R15, R2, 0x3000 ;  /* 0x00003000020f7836 */ /* 0x000fe20000000000 */
[C-C-:B--2---:R-:W-:Y:S02]  /*10440*/  PRMT R8, R4.reuse, 0x6420, R5.reuse ;  /* 0x0000642004087816 */ /* 0x144fe40000000005 */
[----:B------:R-:W-:Y:S02]  /*10450*/  PRMT R9, R4, 0x7531, R5 ;  /* 0x0000753104097816 */ /* 0x000fe40000000005 */
[C-C-:B------:R-:W-:Y:S02]  /*10460*/  PRMT R10, R6.reuse, 0x6420, R7.reuse ;  /* 0x00006420060a7816 */ /* 0x140fe40000000007 */
[----:B------:R-:W-:-:S05]  /*10470*/  PRMT R11, R6, 0x7531, R7 ;  /* 0x00007531060b7816 */ /* 0x000fca0000000007 */
[----:B------:R-:W-:Y:S04]  /*10480*/  STSM.16.M88.4 [R19], R8 ;  /* 0x0000000813007844 */ /* 0x000fe80000000200 */
[----:B------:R0:W2:Y:S02]  /*10490*/  LDSM.16.MT88.4 R4, [R20+UR41+0xf200] ;  /* 0x00f200291404783b */ /* 0x0000a40008004200 */
[----:B0-----:R-:W-:Y:S01]  /*104a0*/  VIADD R20, R2, 0x2000 ;  /* 0x0000200002147836 */ /* 0x001fe20000000000 */
[C-C-:B--2---:R-:W-:Y:S02]  /*104b0*/  PRMT R8, R4.reuse, 0x6420, R5.reuse ;  /* 0x0000642004087816 */ /* 0x144fe40000000005 */
[----:B------:R-:W-:Y:S02]  /*104c0*/  PRMT R9, R4, 0x7531, R5 ;  /* 0x0000753104097816 */ /* 0x000fe40000000005 */
[----:B------:R-:W-:-:S02]  /*104d0*/  PRMT R10, R6, 0x6420, R7 ;  /* 0x00006420060a7816 */ /* 0x000fc40000000007 */
[----:B------:R-:W-:Y:S02]  /*104e0*/  PRMT R11, R6, 0x7531, R7 ;  /* 0x00007531060b7816 */ /* 0x000fe40000000007 */
[-C--:B------:R-:W-:Y:S01]  /*104f0*/  LOP3.LUT R4, R14, R17.reuse, RZ, 0xfc, !PT ;  /* 0x000000110e047212 */ /* 0x080fe200078efcff */
[----:B------:R-:W-:Y:S02]  /*10500*/  VIADD R14, R2, 0x1800 ;  /* 0x00001800020e7836 */ /* 0x000fe40000000000 */
[----:B------:R-:W-:Y:S03]  /*10510*/  STSM.16.M88.4 [R22], R8 ;  /* 0x0000000816007844 */ /* 0x000fe60000000200 */
[C---:B------:R-:W-:Y:S01]  /*10520*/  LOP3.LUT R19, R14.reuse, R18, RZ, 0xfc, !PT ;  /* 0x000000120e137212 */ /* 0x040fe200078efcff */
[----:B------:R-:W0:Y:S01]  /*10530*/  LDSM.16.MT88.4 R4, [R4+UR41+0xf200] ;  /* 0x00f200290404783b */ /* 0x000e220008004200 */
[----:B------:R-:W-:-:S03]  /*10540*/  LOP3.LUT R14, R14, R17, RZ, 0xfc, !PT ;  /* 0x000000110e0e7212 */ /* 0x000fc600078efcff */
[----:B------:R-:W-:Y:S02]  /*10550*/  IMAD.IADD R23, R16, 0x1, R19 ;  /* 0x0000000110177824 */ /* 0x000fe400078e0213 */
[----:B------:R-:W-:Y:S01]  /*10560*/  VIADD R19, R2, 0x5800 ;  /* 0x0000580002137836 */ /* 0x000fe20000000000 */
[C-C-:B0-----:R-:W-:Y:S02]  /*10570*/  PRMT R8, R4.reuse, 0x6420, R5.reuse ;  /* 0x0000642004087816 */ /* 0x141fe40000000005 */
[----:B------:R-:W-:Y:S02]  /*10580*/  PRMT R9, R4, 0x7531, R5 ;  /* 0x0000753104097816 */ /* 0x000fe40000000005 */
[C-C-:B------:R-:W-:Y:S02]  /*10590*/  PRMT R10, R6.reuse, 0x6420, R7.reuse ;  /* 0x00006420060a7816 */ /* 0x140fe40000000007 */
[----:B------:R-:W-:Y:S02]  /*105a0*/  PRMT R11, R6, 0x7531, R7 ;  /* 0x00007531060b7816 */ /* 0x000fe40000000007 */
[----:B------:R-:W-:-:S02]  /*105b0*/  LOP3.LUT R5, R15, R17, RZ, 0xfc, !PT ;  /* 0x000000110f057212 */ /* 0x000fc400078efcff */
[-C--:B------:R-:W-:Y:S01]  /*105c0*/  LOP3.LUT R15, R15, R18.reuse, RZ, 0xfc, !PT ;  /* 0x000000120f0f7212 */ /* 0x080fe200078efcff */
[----:B------:R0:W-:Y:S04]  /*105d0*/  STSM.16.M88.4 [R23], R8 ;  /* 0x0000000817007844 */ /* 0x0001e80000000200 */
[----:B------:R-:W2:Y:S01]  /*105e0*/  LDSM.16.MT88.4 R4, [R5+UR41+0xf200] ;  /* 0x00f200290504783b */ /* 0x000ea20008004200 */
[----:B------:R-:W-:Y:S01]  /*105f0*/  IMAD.IADD R15, R16, 0x1, R15 ;  /* 0x00000001100f7824 */ /* 0x000fe200078e020f */
[C---:B0-----:R-:W-:Y:S02]  /*10600*/  LOP3.LUT R23, R19.reuse, R17, RZ, 0xfc, !PT ;  /* 0x0000001113177212 */ /* 0x041fe400078efcff */
[----:B------:R-:W-:-:S05]  /*10610*/  LOP3.LUT R19, R19, R18, RZ, 0xfc, !PT ;  /* 0x0000001213137212 */ /* 0x000fca00078efcff */
[----:B------:R-:W-:Y:S01]  /*10620*/  IMAD.IADD R19, R16, 0x1, R19 ;  /* 0x0000000110137824 */ /* 0x000fe200078e0213 */
[C-C-:B--2---:R-:W-:Y:S02]  /*10630*/  PRMT R10, R6.reuse, 0x6420, R7.reuse ;  /* 0x00006420060a7816 */ /* 0x144fe40000000007 */
[----:B------:R-:W-:Y:S02]  /*10640*/  PRMT R11, R6, 0x7531, R7 ;  /* 0x00007531060b7816 */ /* 0x000fe40000000007 */
[----:B------:R-:W-:Y:S02]  /*10650*/  LOP3.LUT R7, R20, R18, RZ, 0xfc, !PT ;  /* 0x0000001214077212 */ /* 0x000fe400078efcff */
[C-C-:B------:R-:W-:Y:S02]  /*10660*/  PRMT R8, R4.reuse, 0x6420, R5.reuse ;  /* 0x0000642004087816 */ /* 0x140fe40000000005 */
[----:B------:R-:W-:Y:S01]  /*10670*/  PRMT R9, R4, 0x7531, R5 ;  /* 0x0000753104097816 */ /* 0x000fe20000000005 */
[----:B------:R-:W-:Y:S01]  /*10680*/  IMAD.IADD R22, R16, 0x1, R7 ;  /* 0x0000000110167824 */ /* 0x000fe200078e0207 */
[----:B------:R-:W-:-:S04]  /*10690*/  LOP3.LUT R20, R20, R17, RZ, 0xfc, !PT ;  /* 0x0000001114147212 */ /* 0x000fc800078efcff */
[----:B------:R0:W-:Y:S04]  /*106a0*/  STSM.16.M88.4 [R22], R8 ;  /* 0x0000000816007844 */ /* 0x0001e80000000200 */
[----:B------:R2:W3:Y:S01]  /*106b0*/  LDSM.16.MT88.4 R4, [R23+UR41+0xf200] ;  /* 0x00f200291704783b */ /* 0x0004e20008004200 */
[----:B0-----:R-:W-:-:S05]  /*106c0*/  VIADD R22, R2, 0x3800 ;  /* 0x0000380002167836 */ /* 0x001fca0000000000 */
[C---:B--2---:R-:W-:Y:S02]  /*106d0*/  LOP3.LUT R23, R22.reuse, R17, RZ, 0xfc, !PT ;  /* 0x0000001116177212 */ /* 0x044fe400078efcff */
[----:B------:R-:W-:-:S05]  /*106e0*/  LOP3.LUT R25, R22, R18, RZ, 0xfc, !PT ;  /* 0x0000001216197212 */ /* 0x000fca00078efcff */
[----:B------:R-:W-:Y:S01]  /*106f0*/  IMAD.IADD R25, R16, 0x1, R25 ;  /* 0x0000000110197824 */ /* 0x000fe200078e0219 */
[C-C-:B---3--:R-:W-:Y:S02]  /*10700*/  PRMT R8, R4.reuse, 0x6420, R5.reuse ;  /* 0x0000642004087816 */ /* 0x148fe40000000005 */
[----:B------:R-:W-:Y:S02]  /*10710*/  PRMT R9, R4, 0x7531, R5 ;  /* 0x0000753104097816 */ /* 0x000fe40000000005 */
[C-C-:B------:R-:W-:Y:S02]  /*10720*/  PRMT R10, R6.reuse, 0x6420, R7.reuse ;  /* 0x00006420060a7816 */ /* 0x140fe40000000007 */
[----:B------:R-:W-:-:S05]  /*10730*/  PRMT R11, R6, 0x7531, R7 ;  /* 0x00007531060b7816 */ /* 0x000fca0000000007 */
        /* <DEDUP_REMOVED lines=11> */
[----:B------:R-:W2:Y:S01]  /*107f0*/  LDSM.16.MT88.4 R4, [R23+UR41+0xf200] ;  /* 0x00f200291704783b */ /* 0x000ea20008004200 */
[----:B0-----:R-:W-:Y:S01]  /*10800*/  VIADD R15, R2, 0x4000 ;  /* 0x00004000020f7836 */ /* 0x001fe20000000000 */
[C-C-:B--2---:R-:W-:Y:S02]  /*10810*/  PRMT R8, R4.reuse, 0x6420, R5.reuse ;  /* 0x0000642004087816 */ /* 0x144fe40000000005 */
[----:B------:R-:W-:Y:S02]  /*10820*/  PRMT R9, R4, 0x7531, R5 ;  /* 0x0000753104097816 */ /* 0x000fe40000000005 */
[----:B------:R-:W-:-:S02]  /*10830*/  PRMT R10, R6, 0x6420, R7 ;  /* 0x00006420060a7816 */ /* 0x000fc40000000007 */
[----:B------:R-:W-:-:S05]  /*10840*/  PRMT R11, R6, 0x7531, R7 ;  /* 0x00007531060b7816 */ /* 0x000fca0000000007 */
[----:B------:R-:W-:Y:S04]  /*10850*/  STSM.16.M88.4 [R25], R8 ;  /* 0x0000000819007844 */ /* 0x000fe80000000200 */
[----:B------:R0:W2:Y:S02]  /*10860*/  LDSM.16.MT88.4 R4, [R12+UR41+0xf200] ;  /* 0x00f200290c04783b */ /* 0x0000a40008004200 */
[----:B0-----:R-:W-:Y:S01]  /*10870*/  VIADD R12, R2, 0x4800 ;  /* 0x00004800020c7836 */ /* 0x001fe20000000000 */
[C-C-:B--2---:R-:W-:Y:S02]  /*10880*/  PRMT R8, R4.reuse, 0x6420, R5.reuse ;  /* 0x0000642004087816 */ /* 0x144fe40000000005 */
[----:B------:R-:W-:Y:S02]  /*10890*/  PRMT R9, R4, 0x7531, R5 ;  /* 0x0000753104097816 */ /* 0x000fe40000000005 */
[----:B------:R-:W-:-:S02]  /*108a0*/  LOP3.LUT R5, R15, R18, RZ, 0xfc, !PT ;  /* 0x000000120f057212 */ /* 0x000fc400078efcff */
[C-C-:B------:R-:W-:Y:S02]  /*108b0*/  PRMT R10, R6.reuse, 0x6420, R7.reuse ;  /* 0x00006420060a7816 */ /* 0x140fe40000000007 */
[----:B------:R-:W-:Y:S01]  /*108c0*/  PRMT R11, R6, 0x7531, R7 ;  /* 0x00007531060b7816 */ /* 0x000fe20000000007 */
[----:B------:R-:W-:Y:S01]  /*108d0*/  IMAD.IADD R22, R16, 0x1, R5 ;  /* 0x0000000110167824 */ /* 0x000fe200078e0205 */
[----:B------:R-:W-:-:S04]  /*108e0*/  LOP3.LUT R15, R15, R17, RZ, 0xfc, !PT ;  /* 0x000000110f0f7212 */ /* 0x000fc800078efcff */
[----:B------:R-:W-:Y:S04]  /*108f0*/  STSM.16.M88.4 [R22], R8 ;  /* 0x0000000816007844 */ /* 0x000fe80000000200 */
[----:B------:R0:W2:Y:S02]  /*10900*/  LDSM.16.MT88.4 R4, [R14+UR41+0xf200] ;  /* 0x00f200290e04783b */ /* 0x0000a40008004200 */
[C---:B0-----:R-:W-:Y:S02]  /*10910*/  VIADD R14, R2.reuse, 0x6800 ;  /* 0x00006800020e7836 */ /* 0x041fe40000000000 */
[----:B------:R-:W-:-:S03]  /*10920*/  VIADD R2, R2, 0x7000 ;  /* 0x0000700002027836 */ /* 0x000fc60000000000 */
[-C--:B------:R-:W-:Y:S02]  /*10930*/  LOP3.LUT R22, R14, R17.reuse, RZ, 0xfc, !PT ;  /* 0x000000110e167212 */ /* 0x080fe400078efcff */
[C-C-:B--2---:R-:W-:Y:S02]  /*10940*/  PRMT R8, R4.reuse, 0x6420, R5.reuse ;  /* 0x0000642004087816 */ /* 0x144fe40000000005 */
[----:B------:R-:W-:Y:S02]  /*10950*/  PRMT R9, R4, 0x7531, R5 ;  /* 0x0000753104097816 */ /* 0x000fe40000000005 */
[----:B------:R-:W-:Y:S02]  /*10960*/  LOP3.LUT R5, R12, R18, RZ, 0xfc, !PT ;  /* 0x000000120c057212 */ /* 0x000fe400078efcff */
[C-C-:B------:R-:W-:Y:S02]  /*10970*/  PRMT R10, R6.reuse, 0x6420, R7.reuse ;  /* 0x00006420060a7816 */ /* 0x140fe40000000007 */
[----:B------:R-:W-:Y:S01]  /*10980*/  PRMT R11, R6, 0x7531, R7 ;  /* 0x00007531060b7816 */ /* 0x000fe20000000007 */
[----:B------:R-:W-:Y:S01]  /*10990*/  IMAD.IADD R23, R16, 0x1, R5 ;  /* 0x0000000110177824 */ /* 0x000fe200078e0205 */
[----:B------:R-:W-:-:S04]  /*109a0*/  LOP3.LUT R12, R12, R17, RZ, 0xfc, !PT ;  /* 0x000000110c0c7212 */ /* 0x000fc800078efcff */
[----:B------:R-:W-:Y:S04]  /*109b0*/  STSM.16.M88.4 [R23], R8 ;  /* 0x0000000817007844 */ /* 0x000fe80000000200 */
[----:B------:R0:W2:Y:S02]  /*109c0*/  LDSM.16.MT88.4 R4, [R15+UR41+0xf200] ;  /* 0x00f200290f04783b */ /* 0x0000a40008004200 */
[----:B0-----:R-:W-:-:S05]  /*109d0*/  LOP3.LUT R15, R14, R18, RZ, 0xfc, !PT ;  /* 0x000000120e0f7212 */ /* 0x001fca00078efcff */
[----:B------:R-:W-:Y:S01]  /*109e0*/  IMAD.IADD R15, R16, 0x1, R15 ;  /* 0x00000001100f7824 */ /* 0x000fe200078e020f */
[C-C-:B--2---:R-:W-:Y:S02]  /*109f0*/  PRMT R8, R4.reuse, 0x6420, R5.reuse ;  /* 0x0000642004087816 */ /* 0x144fe40000000005 */
[----:B------:R-:W-:Y:S02]  /*10a00*/  PRMT R9, R4, 0x7531, R5 ;  /* 0x0000753104097816 */ /* 0x000fe40000000005 */
[C-C-:B------:R-:W-:Y:S02]  /*10a10*/  PRMT R10, R6.reuse, 0x6420, R7.reuse ;  /* 0x00006420060a7816 */ /* 0x140fe40000000007 */
        /* <DEDUP_REMOVED lines=13> */
[----:B------:R0:W-:Y:S04]  /*10af0*/  STSM.16.M88.4 [R13], R8 ;  /* 0x000000080d007844 */ /* 0x0001e80000000200 */
[----:B------:R-:W2:Y:S01]  /*10b00*/  LDSM.16.MT88.4 R4, [R12+UR41+0xf200] ;  /* 0x00f200290c04783b */ /* 0x000ea20008004200 */
[----:B0-----:R-:W-:-:S05]  /*10b10*/  LOP3.LUT R13, R2, R18, RZ, 0xfc, !PT ;  /* 0x00000012020d7212 */ /* 0x001fca00078efcff */
[----:B------:R-:W-:Y:S01]  /*10b20*/  IMAD.IADD R13, R16, 0x1, R13 ;  /* 0x00000001100d7824 */ /* 0x000fe200078e020d */
[C-C-:B--2---:R-:W-:Y:S02]  /*10b30*/  PRMT R8, R4.reuse, 0x6420, R5.reuse ;  /* 0x0000642004087816 */ /* 0x144fe40000000005 */
[----:B------:R-:W-:Y:S02]  /*10b40*/  PRMT R9, R4, 0x7531, R5 ;  /* 0x0000753104097816 */ /* 0x000fe40000000005 */
[C-C-:B------:R-:W-:Y:S02]  /*10b50*/  PRMT R10, R6.reuse, 0x6420, R7.reuse ;  /* 0x00006420060a7816 */ /* 0x140fe40000000007 */
[----:B------:R-:W-:Y:S02]  /*10b60*/  PRMT R11, R6, 0x7531, R7 ;  /* 0x00007531060b7816 */ /* 0x000fe40000000007 */
[----:B------:R-:W-:-:S03]  /*10b70*/  LOP3.LUT R4, R2, R17, RZ, 0xfc, !PT ;  /* 0x0000001102047212 */ /* 0x000fc600078efcff */
[----:B------:R-:W-:Y:S04]  /*10b80*/  STSM.16.M88.4 [R15], R8 ;  /* 0x000000080f007844 */ /* 0x000fe80000000200 */
[----:B------:R-:W0:Y:S02]  /*10b90*/  LDSM.16.MT88.4 R4, [R4+UR41+0xf200] ;  /* 0x00f200290404783b */ /* 0x000e240008004200 */
[C-C-:B0-----:R-:W-:Y:S02]  /*10ba0*/  PRMT R8, R4.reuse, 0x6420, R5.reuse ;  /* 0x0000642004087816 */ /* 0x141fe40000000005 */
[----:B------:R-:W-:Y:S02]  /*10bb0*/  PRMT R9, R4, 0x7531, R5 ;  /* 0x0000753104097816 */ /* 0x000fe40000000005 */
[----:B------:R-:W-:-:S02]  /*10bc0*/  PRMT R10, R6, 0x6420, R7 ;  /* 0x00006420060a7816 */ /* 0x000fc40000000007 */
[----:B------:R-:W-:-:S05]  /*10bd0*/  PRMT R11, R6, 0x7531, R7 ;  /* 0x00007531060b7816 */ /* 0x000fca0000000007 */
[----:B------:R0:W-:Y:S01]  /*10be0*/  STSM.16.M88.4 [R13], R8 ;  /* 0x000000080d007844 */ /* 0x0001e20000000200 */
[----:B------:R-:W-:Y:S01]  /*10bf0*/  @!PT LDS RZ, [RZ] ;  /* 0x00000000fffff984 */ /* 0x000fe20000000800 */
[----:B------:R-:W-:Y:S01]  /*10c00*/  @!PT LDS RZ, [RZ] ;  /* 0x00000000fffff984 */ /* 0x000fe20000000800 */
[----:B------:R-:W-:Y:S01]  /*10c10*/  @!PT LDS RZ, [RZ] ;  /* 0x00000000fffff984 */ /* 0x000fe20000000800 */
[----:B------:R-:W-:Y:S01]  /*10c20*/  @!PT LDS RZ, [RZ] ;  /* 0x00000000fffff984 */ /* 0x000fe20000000800 */
[----:B------:R2:W-:Y:S06]  /*10c30*/  MEMBAR.ALL.CTA ;  /* 0x0000000000007992 */ /* 0x0005ec0000008000 */
[----:B--2---:R-:W2:Y:S01]  /*10c40*/  FENCE.VIEW.ASYNC.S ;  /* 0x00000000000073c6 */ /* 0x004ea20000000000 */
[----:B------:R-:W-:Y:S05]  /*10c50*/  @!P0 BRA `(.L_x_3936) ;  /* 0x0000000000048947 */ /* 0x000fea0003800000 */
[----:B------:R-:W-:Y:S01]  /*10c60*/  BPT.TRAP 0x1 ;  /* 0x000000040000795c */ /* 0x000fe20000300000 */
.L_x_3936:
[----:B--2---:R2:W-:Y:S01]  /*10c70*/  SYNCS.ARRIVE.TRANS64.A1T0 RZ, [R3+URZ+0x33450], RZ ;  /* 0x033450ff03ff79a7 */ /* 0x0045e2000810003f */
[----:B------:R-:W-:Y:S06]  /*10c80*/  BAR.SYNC.DEFER_BLOCKING 0x2, 0x80 ;  /* 0x0082000000007b1d */ /* 0x000fec0000010000 */
[----:B------:R-:W-:Y:S05]  /*10c90*/  @!P1 BRA `(.L_x_3937) ;  /* 0x0000000000049947 */ /* 0x000fea0003800000 */
[----:B------:R-:W-:Y:S01]  /*10ca0*/  BPT.TRAP 0x1 ;  /* 0x000000040000795c */ /* 0x000fe20000300000 */
.L_x_3937:
[----:B------:R-:W3:Y:S01]  /*10cb0*/  S2R R2, SR_CgaCtaId ;  /* 0x0000000000027919 */ /* 0x000ee20000008800 */
[----:B--2---:R-:W-:-:S05]  /*10cc0*/  VIADD R3, R3, 0x33480 ;  /* 0x0003348003037836 */ /* 0x004fca0000000000 */
[----:B---3--:R-:W-:Y:S01]  /*10cd0*/  PRMT R3, R2, 0x654, R3 ;  /* 0x0000065402037816 */ /* 0x008fe20000000003 */
[----:B------:R-:W-:-:S03]  /*10ce0*/  VIADD R2, R0, 0x1 ;  /* 0x0000000100027836 */ /* 0x000fc60000000000 */
[----:B------:R2:W-:Y:S02]  /*10cf0*/  SYNCS.ARRIVE.TRANS64.RED.A1T0 RZ, [R3+URZ], RZ ;  /* 0x000000ff03ff79a7 */ /* 0x0005e4000810043f */
[----:B------:R-:W-:-:S04]  /*10d00*/  ISETP.NE.AND P0, PT, R2, 0x2, PT ;  /* 0x000000020200780c */ /* 0x000fc80003f05270 */
[----:B------:R-:W-:Y:S01]  /*10d10*/  SEL R5, RZ, 0x1, P0 ;  /* 0x00000001ff057807 */ /* 0x000fe20000000000 */
[----:B--2---:R-:W-:Y:S01]  /*10d20*/  IMAD.MOV.U32 R3, RZ, RZ, RZ ;  /* 0x000000ffff037224 */ /* 0x004fe200078e00ff */
[----:B------:R-:W-:Y:S02]  /*10d30*/  SEL R2, R2, RZ, P0 ;  /* 0x000000ff02027207 */ /* 0x000fe40000000000 */
[----:B------:R-:W-:-:S07]  /*10d40*/  LOP3.LUT R0, R32, R5, RZ, 0x3c, !PT ;  /* 0x0000000520007212 */ /* 0x000fce00078e3cff */
.L_x_3892:
[----:B------:R-:W2:Y:S01]  /*10d50*/  S2R R5, SR_CgaCtaId ;  /* 0x0000000000057919 */ /* 0x000ea20000008800 */
[----:B------:R-:W-:Y:S02]  /*10d60*/  MOV R4, 0x400 ;  /* 0x0000040000047802 */ /* 0x000fe40000000f00 */
[----:B------:R-:W-:Y:S02]  /*10d70*/  SHF.L.U32 R3, R3, 0x1f, RZ ;  /* 0x0000001f03037819 */ /* 0x000fe400000006ff */
[----:B--2---:R-:W-:-:S04]  /*10d80*/  LEA R6, R5, R4, 0x18 ;  /* 0x0000000405067211 */ /* 0x004fc800078ec0ff */
[----:B------:R-:W2:Y:S02]  /*10d90*/  SYNCS.PHASECHK.TRANS64.TRYWAIT P0, [R6+URZ+0x33420], R3 ;  /* 0x03342003060075a7 */ /* 0x000ea4000800017f */
[----:B--2---:R-:W-:Y:S05]  /*10da0*/  @!P0 BRA `(.L_x_3938) ;  /* 0x0000002400e88947 */ /* 0x004fea0003800000 */
.L_x_4019:
[----:B------:R-:W3:Y:S02]  /*10db0*/  S2R R4, SR_TID.X ;  /* 0x0000000000047919 */ /* 0x000ee40000002100 */
[----:B---3--:R-:W-:-:S04]  /*10dc0*/  SHF.R.U32.HI R4, RZ, 0x5, R4 ;  /* 0x00000005ff047819 */ /* 0x008fc80000011604 */
[----:B------:R-:W-:-:S05]  /*10dd0*/  LOP3.LUT R4, R4, 0x3, RZ, 0xc0, !PT ;  /* 0x0000000304047812 */ /* 0x000fca00078ec0ff */
[----:B--2---:R-:W2:Y:S02]  /*10de0*/  SHFL.IDX PT, R3, R4, RZ, 0x1f ;  /* 0x00001fff04037589 */ /* 0x004ea400000e0000 */
[----:B--2---:R-:W-:-:S13]  /*10df0*/  ISETP.NE.AND P0, PT, R3, RZ, PT ;  /* 0x000000ff0300720c */ /* 0x004fda0003f05270 */
        /* <DEDUP_REMOVED lines=8> */
.L_x_3939:
[----:B------:R-:W-:Y:S01]  /*10e80*/  IMAD R5, R2, 0x8, R6 ;  /* 0x0000000802057824 */ /* 0x000fe200078e0206 */
[----:B------:R-:W-:Y:S01]  /*10e90*/  SHF.L.U32 R4, R0, 0x1f, RZ ;  /* 0x0000001f00047819 */ /* 0x000fe200000006ff */
[----:B------:R-:W-:-:S03]  /*10ea0*/  VIADD R2, R2, 0x1 ;  /* 0x0000000102027836 */ /* 0x000fc60000000000 */
[----:B------:R-:W2:Y:S02]  /*10eb0*/  SYNCS.PHASECHK.TRANS64.TRYWAIT P1, [R5+URZ+0x33440], R4 ;  /* 0x03344004050075a7 */ /* 0x000ea4000802017f */
[----:B------:R-:W-:-:S04]  /*10ec0*/  ISETP.NE.AND P2, PT, R2, 0x2, PT ;  /* 0x000000020200780c */ /* 0x000fc80003f45270 */
[----:B------:R-:W-:Y:S01]  /*10ed0*/  SEL R3, RZ, 0x1, P2 ;  /* 0x00000001ff037807 */ /* 0x000fe20001000000 */
[----:B--2---:R-:W-:Y:S08]  /*10ee0*/  @!P1 BRA `(.L_x_3940) ;  /* 0x0000002400ac9947 */ /* 0x004ff00003800000 */
.L_x_4020:
[----:B------:R-:W-:Y:S02]  /*10ef0*/  SEL R2, R2, RZ, P2 ;  /* 0x000000ff02027207 */ /* 0x000fe40001000000 */
[----:B------:R-:W-:Y:S01]  /*10f00*/  LOP3.LUT R0, R0, R3, RZ, 0x3c, !PT ;  /* 0x0000000300007212 */ /* 0x000fe200078e3cff */
[----:B------:R-:W-:Y:S06]  /*10f10*/  @!P0 BRA `(.L_x_3941) ;  /* 0x0000000000048947 */ /* 0x000fec0003800000 */
[----:B------:R-:W-:Y:S01]  /*10f20*/  BPT.TRAP 0x1 ;  /* 0x000000040000795c */ /* 0x000fe20000300000 */
.L_x_3941:
[----:B------:R-:W-:Y:S01]  /*10f30*/  IMAD R3, R2, 0x8, R6 ;  /* 0x0000000802037824 */ /* 0x000fe200078e0206 */
[----:B------:R-:W-:-:S04]  /*10f40*/  SHF.L.U32 R0, R0, 0x1f, RZ ;  /* 0x0000001f00007819 */ /* 0x000fc800000006ff */
[----:B------:R-:W3:Y:S02]  /*10f50*/  SYNCS.PHASECHK.TRANS64.TRYWAIT P1, [R3+URZ+0x33440], R0 ;  /* 0x03344000030075a7 */ /* 0x000ee4000802017f */
[----:B---3--:R-:W-:Y:S05]  /*10f60*/  @!P1 BRA `(.L_x_3942) ;  /* 0x0000002400a09947 */ /* 0x008fea0003800000 */
.L_x_4021:
[----:B------:R-:W-:Y:S05]  /*10f70*/  @!P0 BRA `(.L_x_3943) ;  /* 0x0000000000048947 */ /* 0x000fea0003800000 */
[----:B------:R-:W-:Y:S01]  /*10f80*/  BPT.TRAP 0x1 ;  /* 0x000000040000795c */ /* 0x000fe20000300000 */
.L_x_3943:
[----:B------:R-:W4:Y:S02]  /*10f90*/  SYNCS.PHASECHK.TRANS64.TRYWAIT P1, [R5+URZ+0x33460], R4 ;  /* 0x03346004050075a7 */ /* 0x000f24000802017f */
[----:B----4-:R-:W-:Y:S05]  /*10fa0*/  @!P1 BRA `(.L_x_3944) ;  /* 0x0000002400a49947 */ /* 0x010fea0003800000 */
.L_x_4022:
[----:B------:R-:W-:Y:S05]  /*10fb0*/  @!P0 BRA `(.L_x_3945) ;  /* 0x0000000000048947 */ /* 0x000fea0003800000 */
[----:B------:R-:W-:Y:S01]  /*10fc0*/  BPT.TRAP 0x1 ;  /* 0x000000040000795c */ /* 0x000fe20000300000 */
.L_x_3945:
[----:B------:R-:W0:Y:S02]  /*10fd0*/  SYNCS.PHASECHK.TRANS64.TRYWAIT P1, [R3+URZ+0x33460], R0 ;  /* 0x03346000030075a7 */ /* 0x000e24000802017f */
[----:B0-----:R-:W-:Y:S05]  /*10fe0*/  @!P1 BRA `(.L_x_3946) ;  /* 0x0000002400a89947 */ /* 0x001fea0003800000 */
.L_x_4023:
[----:B------:R-:W-:Y:S05]  /*10ff0*/  @!P0 BRA `(.L_x_3947) ;  /* 0x0000000000048947 */ /* 0x000fea0003800000 */
[----:B------:R-:W-:Y:S01]  /*11000*/  BPT.TRAP 0x1 ;  /* 0x000000040000795c */ /* 0x000fe20000300000 */
.L_x_3947:
[----:B------:R-:W0:Y:S02]  /*11010*/  SYNCS.PHASECHK.TRANS64.TRYWAIT P1, [R5+URZ+0x33480], R4 ;  /* 0x03348004050075a7 */ /* 0x000e24000802017f */
[----:B0-----:R-:W-:Y:S05]  /*11020*/  @!P1 BRA `(.L_x_3948) ;  /* 0x0000002400ac9947 */ /* 0x001fea0003800000 */
.L_x_4024:
[----:B------:R-:W-:Y:S05]  /*11030*/  @!P0 BRA `(.L_x_3949) ;  /* 0x0000000000048947 */ /* 0x000fea0003800000 */
[----:B------:R-:W-:Y:S01]  /*11040*/  BPT.TRAP 0x1 ;  /* 0x000000040000795c */ /* 0x000fe20000300000 */
.L_x_3949:
[----:B------:R0:W0:Y:S02]  /*11050*/  SYNCS.PHASECHK.TRANS64.TRYWAIT P0, [R3+URZ+0x33480], R0 ;  /* 0x03348000030075a7 */ /* 0x000024000800017f */
[----:B0-----:R-:W-:Y:S05]  /*11060*/  @!P0 NANOSLEEP.SYNCS 0x989680 ;  /* 0x009896800000895d */ /* 0x001fea0003900000 */
[----:B------:R-:W0:Y:S02]  /*11070*/  @!P0 SYNCS.PHASECHK.TRANS64 P0, [R3+URZ+0x33480], R0 ;  /* 0x03348000030085a7 */ /* 0x000e24000800007f */
[----:B0-----:R-:W-:Y:S05]  /*11080*/  @!P0 BRA `(.L_x_3949) ;  /* 0xfffffffc00f08947 */ /* 0x001fea000383ffff */
.L_x_3860:
[----:B------:R-:W-:Y:S05]  /*11090*/  BSYNC B6 ;  /* 0x0000000000067941 */ /* 0x000fea0003800000 */
.L_x_3857:
[----:B------:R-:W-:Y:S05]  /*110a0*/  EXIT ;  /* 0x000000000000794d */ /* 0x000fea0003800000 */
.L_x_3864:
[----:B0-----:R-:W-:-:S04]  /*110b0*/  IMAD.U32 R3, RZ, RZ, UR36 ;  /* 0x00000024ff037e24 */ /* 0x001fc8000f8e00ff */
[----:B------:R0:W1:Y:S03]  /*110c0*/  SYNCS.PHASECHK.TRANS64.TRYWAIT P0, [R3+URZ+0x33400], R2 ;  /* 0x03340002030075a7 */ /* 0x000066000800017f */
[----:B-1----:R-:W-:Y:S05]  /*110d0*/  @!P0 NANOSLEEP.SYNCS 0x989680 ;  /* 0x009896800000895d */ /* 0x002fea0003900000 */
[----:B------:R-:W1:Y:S02]  /*110e0*/  @!P0 SYNCS.PHASECHK.TRANS64 P0, [R3+URZ+0x33400], R2 ;  /* 0x03340002030085a7 */ /* 0x000e64000800007f */
[----:B-1----:R-:W-:Y:S05]  /*110f0*/  @!P0 BRA `(.L_x_3864) ;  /* 0xfffffffc00ec8947 */ /* 0x002fea000383ffff */
[----:B------:R-:W-:Y:S05]  /*11100*/  BRA `(.L_x_3950) ;  /* 0xffffff04006c7947 */ /* 0x000fea000383ffff */
.L_x_3868:
[----:B0-----:R-:W-:-:S04]  /*11110*/  IMAD.U32 R3, RZ, RZ, UR36 ;  /* 0x00000024ff037e24 */ /* 0x001fc8000f8e00ff */
[----:B------:R0:W2:Y:S03]  /*11120*/  SYNCS.PHASECHK.TRANS64.TRYWAIT P1, [R3+URZ+0x33430], R2 ;  /* 0x03343002030075a7 */ /* 0x0000a6000802017f */
[----:B--2---:R-:W-:Y:S05]  /*11130*/  @!P1 NANOSLEEP.SYNCS 0x989680 ;  /* 0x009896800000995d */ /* 0x004fea0003900000 */
[----:B------:R-:W2:Y:S02]  /*11140*/  @!P1 SYNCS.PHASECHK.TRANS64 P1, [R3+URZ+0x33430], R2 ;  /* 0x03343002030095a7 */ /* 0x000ea4000802007f */
[----:B--2---:R-:W-:Y:S05]  /*11150*/  @!P1 BRA `(.L_x_3868) ;  /* 0xfffffffc00ec9947 */ /* 0x004fea000383ffff */
[----:B------:R-:W-:Y:S05]  /*11160*/  BRA `(.L_x_3867) ;  /* 0xffffff0400887947 */ /* 0x000fea000383ffff */
.L_x_3874:
[----:B-1----:R-:W-:-:S04]  /*11170*/  IMAD.U32 R7, RZ, RZ, UR4 ;  /* 0x00000004ff077e24 */ /* 0x002fc8000f8e00ff */
[----:B------:R1:W2:Y:S03]  /*11180*/  SYNCS.PHASECHK.TRANS64.TRYWAIT P1, [R7+URZ+0x33430], R0 ;  /* 0x03343000070075a7 */ /* 0x0002a6000802017f */
[----:B--2---:R-:W-:Y:S05]  /*11190*/  @!P1 NANOSLEEP.SYNCS 0x989680 ;  /* 0x009896800000995d */ /* 0x004fea0003900000 */
[----:B------:R-:W2:Y:S02]  /*111a0*/  @!P1 SYNCS.PHASECHK.TRANS64 P1, [R7+URZ+0x33430], R0 ;  /* 0x03343000070095a7 */ /* 0x000ea4000802007f */
[----:B--2---:R-:W-:Y:S05]  /*111b0*/  @!P1 BRA `(.L_x_3874) ;  /* 0xfffffffc00ec9947 */ /* 0x004fea000383ffff */
[----:B------:R-:W-:Y:S05]  /*111c0*/  BRA `(.L_x_3871) ;  /* 0xffffff3c00747947 */ /* 0x000fea000383ffff */
.L_x_3878:
[----:B-1----:R-:W-:-:S04]  /*111d0*/  IMAD.U32 R7, RZ, RZ, UR4 ;  /* 0x00000004ff077e24 */ /* 0x002fc8000f8e00ff */
[----:B------:R1:W2:Y:S03]  /*111e0*/  SYNCS.PHASECHK.TRANS64.TRYWAIT P1, [R7+URZ+0x33450], R4 ;  /* 0x03345004070075a7 */ /* 0x0002a6000802017f */
[----:B--2---:R-:W-:Y:S05]  /*111f0*/  @!P1 NANOSLEEP.SYNCS 0x989680 ;  /* 0x009896800000995d */ /* 0x004fea0003900000 */
[----:B------:R-:W2:Y:S02]  /*11200*/  @!P1 SYNCS.PHASECHK.TRANS64 P1, [R7+URZ+0x33450], R4 ;  /* 0x03345004070095a7 */ /* 0x000ea4000802007f */
[----:B--2---:R-:W-:Y:S05]  /*11210*/  @!P1 BRA `(.L_x_3878) ;  /* 0xfffffffc00ec9947 */ /* 0x004fea000383ffff */
[----:B------:R-:W-:Y:S05]  /*11220*/  BRA `(.L_x_3875) ;  /* 0xffffff4800a07947 */ /* 0x000fea000383ffff */
.L_x_3885:
[----:B-1----:R-:W-:-:S04]  /*11230*/  IMAD.U32 R3, RZ, RZ, UR9 ;  /* 0x00000009ff037e24 */ /* 0x002fc8000f8e00ff */
[----:B------:R1:W2:Y:S03]  /*11240*/  SYNCS.PHASECHK.TRANS64.TRYWAIT P1, [R3+URZ+0x33450], R2 ;  /* 0x03345002030075a7 */ /* 0x0002a6000802017f */
[----:B--2---:R-:W-:Y:S05]  /*11250*/  @!P1 NANOSLEEP.SYNCS 0x989680 ;  /* 0x009896800000995d */ /* 0x004fea0003900000 */
[----:B------:R-:W2:Y:S02]  /*11260*/  @!P1 SYNCS.PHASECHK.TRANS64 P1, [R3+URZ+0x33450], R2 ;  /* 0x03345002030095a7 */ /* 0x000ea4000802007f */
[----:B--2---:R-:W-:Y:S05]  /*11270*/  @!P1 BRA `(.L_x_3885) ;  /* 0xfffffffc00ec9947 */ /* 0x004fea000383ffff */
[----:B------:R-:W-:Y:S05]  /*11280*/  BRA `(.L_x_3884) ;  /* 0xffffff6800f87947 */ /* 0x000fea000383ffff */
.L_x_3898:
[----:B------:R-:W-:Y:S02]  /*11290*/  IMAD.MOV.U32 R13, RZ, RZ, R22 ;  /* 0x000000ffff0d7224 */ /* 0x000fe400078e0016 */
[----:B------:R-:W-:Y:S02]  /*112a0*/  IMAD.MOV.U32 R12, RZ, RZ, RZ ;  /* 0x000000ffff0c7224 */ /* 0x000fe400078e00ff */
[----:B------:R-:W-:Y:S02]  /*112b0*/  IMAD.MOV.U32 R11, RZ, RZ, 0x1f ;  /* 0x0000001fff0b7424 */ /* 0x000fe400078e00ff */
[----:B------:R-:W-:-:S07]  /*112c0*/  IMAD.MOV.U32 R15, RZ, RZ, -0x1 ;  /* 0xffffffffff0f7424 */ /* 0x000fce00078e00ff */
[----:B0----5:R-:W-:Y:S05]  /*112d0*/  WARPSYNC.COLLECTIVE R15, `(.L_x_3951) ;  /* 0x000000000f087348 */ /* 0x021fea0003c00000 */
[----:B------:R1:W2:Y:S02]  /*112e0*/  SHFL.IDX P6, R14, R13, R12, R11 ;  /* 0x0000000c0d0e7389 */ /* 0x0002a400000c000b */
[----:B012--5:R-:W-:Y:S01]  /*112f0*/  ENDCOLLECTIVE ;  /* 0x000000000000791b */ /* 0x027fe20003800000 */
.L_x_3951:
[----:B------:R-:W-:Y:S05]  /*11300*/  BRA `(.L_x_3952) ;  /* 0xffffffb400307947 */ /* 0x000fea000383ffff */
.L_x_3900:
[----:B0-----:R0:W1:Y:S02]  /*11310*/  SYNCS.PHASECHK.TRANS64.TRYWAIT P0, [R30+URZ+0x33480], R35 ;  /* 0x033480231e0075a7 */ /* 0x001064000800017f */
[----:B-1----:R-:W-:Y:S05]  /*11320*/  @!P0 NANOSLEEP.SYNCS 0x989680 ;  /* 0x009896800000895d */ /* 0x002fea0003900000 */
[----:B------:R-:W1:Y:S02]  /*11330*/  @!P0 SYNCS.PHASECHK.TRANS64 P0, [R30+URZ+0x33480], R35 ;  /* 0x033480231e0085a7 */ /* 0x000e64000800007f */
[----:B-1----:R-:W-:Y:S05]  /*11340*/  @!P0 BRA `(.L_x_3900) ;  /* 0xfffffffc00f08947 */ /* 0x002fea000383ffff */
[----:B------:R-:W-:Y:S05]  /*11350*/  BRA `(.L_x_3953) ;  /* 0xffffffb800e07947 */ /* 0x000fea000383ffff */
.L_x_3901:
        /* <DEDUP_REMOVED lines=8> */
.L_x_3955:
[----:B------:R-:W-:Y:S05]  /*113e0*/  BSYNC B0 ;  /* 0x0000000000007941 */ /* 0x000fea0003800000 */
.L_x_3954:
[----:B------:R0:W5:Y:S01]  /*113f0*/  LDL R23, [R1] ;  /* 0x0000000001177983 */ /* 0x0001620000100800 */
[----:B------:R-:W-:Y:S01]  /*11400*/  IMAD.MOV.U32 R13, RZ, RZ, R9 ;  /* 0x000000ffff0d7224 */ /* 0x000fe200078e0009 */
[----:B------:R-:W-:Y:S01]  /*11410*/  LOP3.LUT R22, R22, 0xffffff7f, RZ, 0xc0, !PT ;  /* 0xffffff7f16167812 */ /* 0x000fe200078ec0ff */
[----:B------:R-:W-:Y:S01]  /*11420*/  IMAD.MOV.U32 R12, RZ, RZ, RZ ;  /* 0x000000ffff0c7224 */ /* 0x000fe200078e00ff */
[C---:B------:R-:W-:Y:S01]  /*11430*/  ISETP.GE.AND P5, PT, R7.reuse, 0x21, PT ;  /* 0x000000210700780c */ /* 0x040fe20003fa6270 */
[----:B------:R-:W-:Y:S01]  /*11440*/  IMAD.MOV.U32 R11, RZ, RZ, 0x1c1f ;  /* 0x00001c1fff0b7424 */ /* 0x000fe200078e00ff */
[----:B------:R-:W-:Y:S01]  /*11450*/  ISETP.GE.AND P4, PT, R7, 0x41, PT ;  /* 0x000000410700780c */ /* 0x000fe20003f86270 */
[----:B------:R-:W-:Y:S02]  /*11460*/  IMAD.MOV.U32 R15, RZ, RZ, -0x1 ;  /* 0xffffffffff0f7424 */ /* 0x000fe400078e00ff */
[----:B0-----:R-:W-:-:S10]  /*11470*/  IMAD.MOV.U32 R3, RZ, RZ, R14 ;  /* 0x000000ffff037224 */ /* 0x001fd400078e000e */
[----:B-----5:R-:W-:Y:S05]  /*11480*/  WARPSYNC.COLLECTIVE R15, `(.L_x_3956) ;  /* 0x000000000f087348 */ /* 0x020fea0003c00000 */
[----:B------:R0:W1:Y:S02]  /*11490*/  SHFL.IDX P6, R14, R13, R12, R11 ;  /* 0x0000000c0d0e7389 */ /* 0x00006400000c000b */
[----:B01---5:R-:W-:Y:S01]  /*114a0*/  ENDCOLLECTIVE ;  /* 0x000000000000791b */ /* 0x023fe20003800000 */
.L_x_3956:
[----:B------:R-:W0:Y:S01]  /*114b0*/  LDC R15, c[0x0][0x2f4] ;  /* 0x0000bd00ff0f7b82 */ /* 0x000e220000000800 */
[----:B------:R-:W-:Y:S02]  /*114c0*/  IMAD.MOV.U32 R13, RZ, RZ, R8 ;  /* 0x000000ffff0d7224 */ /* 0x000fe400078e0008 */
[----:B------:R-:W-:Y:S02]  /*114d0*/  IMAD.MOV.U32 R12, RZ, RZ, 0x1 ;  /* 0x00000001ff0c7424 */ /* 0x000fe400078e00ff */
[----:B------:R-:W-:-:S05]  /*114e0*/  IMAD.MOV.U32 R2, RZ, RZ, R14 ;  /* 0x000000ffff027224 */ /* 0x000fca00078e000e */
[----:B------:R-:W-:-:S05]  /*114f0*/  IADD3 R2, P0, R37, R2, RZ ;  /* 0x0000000225027210 */ /* 0x000fca0007f1e0ff */
[----:B------:R-:W-:Y:S01]  /*11500*/  IMAD.X R3, RZ, RZ, R3, P0 ;  /* 0x000000ffff037224 */ /* 0x000fe200000e0603 */
[-C--:B0-----:R-:W-:Y:S02]  /*11510*/  ISETP.GE.AND P2, PT, R37, R15.reuse, PT ;  /* 0x0000000f2500720c */ /* 0x081fe40003f46270 */
[----:B------:R-:W-:Y:S02]  /*11520*/  ISETP.GE.AND P1, PT, R28, R15, PT ;  /* 0x0000000f1c00720c */ /* 0x000fe40003f26270 */
[C---:B------:R-:W-:Y:S02]  /*11530*/  ISETP.LT.OR P0, PT, R7.reuse, 0x1, P2 ;  /* 0x000000010700780c */ /* 0x040fe40001701670 */
[----:B------:R-:W-:Y:S01]  /*11540*/  ISETP.LT.OR P3, PT, R7, 0x1, P1 ;  /* 0x000000010700780c */ /* 0x000fe20000f61670 */
[----:B------:R-:W-:-:S10]  /*11550*/  VIADD R23, R23, UR41 ;  /* 0x0000002917177c36 */ /* 0x000fd40008000000 */
[----:B------:R-:W-:Y:S01]  /*11560*/  @!PT LDS RZ, [RZ] ;  /* 0x00000000fffff984 */ /* 0x000fe20000000800 */
[----:B------:R-:W-:Y:S01]  /*11570*/  @!PT LDS RZ, [RZ] ;  /* 0x00000000fffff984 */ /* 0x000fe20000000800 */
[----:B------:R-:W-:Y:S01]  /*11580*/  @!PT LDS RZ, [RZ] ;  /* 0x00000000fffff984 */ /* 0x000fe20000000800 */
[----:B------:R0:W-:Y:S01]  /*11590*/  LDGSTS.E.BYPASS.LTC128B.128 [R23+0xf200], desc[UR56][R2.64], !P0 ;  /* 0x0f20000002177fae */ /* 0x0001e2000c101d78 */
[----:B------:R-:W-:Y:S01]  /*115a0*/  ISETP.GE.AND P0, PT, R27, R15, PT ;  /* 0x0000000f1b00720c */ /* 0x000fe20003f06270 */
[----:B------:R-:W-:Y:S02]  /*115b0*/  IMAD.MOV.U32 R15, RZ, RZ, -0x1 ;  /* 0xffffffffff0f7424 */ /* 0x000fe400078e00ff */
[----:B------:R0:W-:Y:S01]  /*115c0*/  LDGSTS.E.BYPASS.LTC128B.128 [R23+0x11a00], desc[UR56][R2.64+0x40], !P3 ;  /* 0x11a0004002177fae */ /* 0x0001e2000d901d78 */
[----:B------:R-:W-:-:S13]  /*115d0*/  ISETP.LT.OR P3, PT, R7, 0x1, P0 ;  /* 0x000000010700780c */ /* 0x000fda0000761670 */
[----:B0-----:R-:W-:Y:S05]  /*115e0*/  WARPSYNC.COLLECTIVE R15, `(.L_x_3957) ;  /* 0x000000000f087348 */ /* 0x001fea0003c00000 */
[----:B------:R1:W2:Y:S02]  /*115f0*/  SHFL.IDX P6, R14, R13, R12, R11 ;  /* 0x0000000c0d0e7389 */ /* 0x0002a400000c000b */
[----:B012---:R-:W-:Y:S01]  /*11600*/  ENDCOLLECTIVE ;  /* 0x000000000000791b */ /* 0x007fe20003800000 */
.L_x_3957:
[----:B------:R-:W-:Y:S01]  /*11610*/  @!PT LDS RZ, [RZ] ;  /* 0x00000000fffff984 */ /* 0x000fe20000000800 */
[----:B------:R-:W-:Y:S01]  /*11620*/  @!PT LDS RZ, [RZ] ;  /* 0x00000000fffff984 */ /* 0x000fe20000000800 */
[----:B------:R-:W-:Y:S01]  /*11630*/  @!PT LDS RZ, [RZ] ;  /* 0x00000000fffff984 */ /* 0x000fe20000000800 */
[----:B------:R0:W-:Y:S01]  /*11640*/  LDGSTS.E.BYPASS.LTC128B.128 [R23+0x14200], desc[UR56][R2.64+0x80], !P3 ;  /* 0x1420008002177fae */ /* 0x0001e2000d901d78 */
[----:B------:R-:W-:Y:S02]  /*11650*/  IMAD.MOV.U32 R13, RZ, RZ, R9 ;  /* 0x000000ffff0d7224 */ /* 0x000fe400078e0009 */
[----:B0-----:R-:W-:-:S07]  /*11660*/  IMAD.MOV.U32 R3, RZ, RZ, R14 ;  /* 0x000000ffff037224 */ /* 0x001fce00078e000e */
[----:B------:R-:W-:Y:S05]  /*11670*/  WARPSYNC.COLLECTIVE R15, `(.L_x_3958) ;  /* 0x000000000f087348 */ /* 0x000fea0003c00000 */
[----:B------:R0:W1:Y:S02]  /*11680*/  SHFL.IDX P6, R14, R13, R12, R11 ;  /* 0x0000000c0d0e7389 */ /* 0x00006400000c000b */
[----:B01----:R-:W-:Y:S01]  /*11690*/  ENDCOLLECTIVE ;  /* 0x000000000000791b */ /* 0x003fe20003800000 */
.L_x_3958:
[----:B------:R-:W-:Y:S02]  /*116a0*/  IMAD.MOV.U32 R13, RZ, RZ, R8 ;  /* 0x000000ffff0d7224 */ /* 0x000fe400078e0008 */
[----:B------:R-:W-:Y:S02]  /*116b0*/  IMAD.MOV.U32 R12, RZ, RZ, 0x2 ;  /* 0x00000002ff0c7424 */ /* 0x000fe400078e00ff */
[----:B------:R-:W-:-:S07]  /*116c0*/  IMAD.MOV.U32 R2, RZ, RZ, R14 ;  /* 0x000000ffff027224 */ /* 0x000fce00078e000e */
[----:B------:R-:W-:Y:S05]  /*116d0*/  WARPSYNC.COLLECTIVE R15, `(.L_x_3959) ;  /* 0x000000000f087348 */ /* 0x000fea0003c00000 */
[----:B------:R0:W1:Y:S02]  /*116e0*/  SHFL.IDX P6, R14, R13, R12, R11 ;  /* 0x0000000c0d0e7389 */ /* 0x00006400000c000b */
[----:B01----:R-:W-:Y:S01]  /*116f0*/  ENDCOLLECTIVE ;  /* 0x000000000000791b */ /* 0x003fe20003800000 */
.L_x_3959:
        /* <DEDUP_REMOVED lines=9> */
[----:B------:R-:W-:Y:S01]  /*11790*/  LDGSTS.E.BYPASS.LTC128B.128 [R23+0x12200], desc[UR56][R2.64+0x40], !P3 ;  /* 0x1220004002177fae */ /* 0x000fe2000d901d78 */
[----:B------:R-:W-:-:S13]  /*117a0*/  ISETP.LT.OR P3, PT, R7, 0x21, P0 ;  /* 0x000000210700780c */ /* 0x000fda0000761670 */
[----:B------:R0:W-:Y:S02]  /*117b0*/  LDGSTS.E.BYPASS.LTC128B.128 [R23+0x14a00], desc[UR56][R2.64+0x80], !P3 ;  /* 0x14a0008002177fae */ /* 0x0001e4000d901d78 */
[----:B0-----:R-:W-:-:S07]  /*117c0*/  IMAD.MOV.U32 R3, RZ, RZ, R14 ;  /* 0x000000ffff037224 */ /* 0x001fce00078e000e */
[----:B------:R-:W-:Y:S05]  /*117d0*/  WARPSYNC.COLLECTIVE R15, `(.L_x_3960) ;  /* 0x000000000f087348 */ /* 0x000fea0003c00000 */
[----:B------:R0:W1:Y:S02]  /*117e0*/  SHFL.IDX P6, R14, R13, R12, R11 ;  /* 0x0000000c0d0e7389 */ /* 0x00006400000c000b */
[----:B01----:R-:W-:Y:S01]  /*117f0*/  ENDCOLLECTIVE ;  /* 0x000000000000791b */ /* 0x003fe20003800000 */
.L_x_3960:
[----:B------:R-:W-:Y:S02]  /*11800*/  IMAD.MOV.U32 R13, RZ, RZ, R8 ;  /* 0x000000ffff0d7224 */ /* 0x000fe400078e0008 */
[----:B------:R-:W-:Y:S02]  /*11810*/  IMAD.MOV.U32 R12, RZ, RZ, 0x3 ;  /* 0x00000003ff0c7424 */ /* 0x000fe400078e00ff */
[----:B------:R-:W-:-:S07]  /*11820*/  IMAD.MOV.U32 R2, RZ, RZ, R14 ;  /* 0x000000ffff027224 */ /* 0x000fce00078e000e */
[----:B------:R-:W-:Y:S05]  /*11830*/  WARPSYNC.COLLECTIVE R15, `(.L_x_3961) ;  /* 0x000000000f087348 */ /* 0x000fea0003c00000 */
[----:B------:R0:W1:Y:S02]  /*11840*/  SHFL.IDX P6, R14, R13, R12, R11 ;  /* 0x0000000c0d0e7389 */ /* 0x00006400000c000b */
[----:B01----:R-:W-:Y:S01]  /*11850*/  ENDCOLLECTIVE ;  /* 0x000000000000791b */ /* 0x003fe20003800000 */
.L_x_3961:
        /* <DEDUP_REMOVED lines=13> */
.L_x_3962:
[----:B------:R-:W-:Y:S01]  /*11930*/  @!PT LDS RZ, [RZ] ;  /* 0x00000000fffff984 */ /* 0x000fe20000000800 */
[----:B------:R-:W-:Y:S01]  /*11940*/  @!PT LDS RZ, [RZ] ;  /* 0x00000000fffff984 */ /* 0x000fe20000000800 */
[----:B------:R-:W-:Y:S01]  /*11950*/  @!PT LDS RZ, [RZ] ;  /* 0x00000000fffff984 */ /* 0x000fe20000000800 */
[----:B------:R-:W-:Y:S01]  /*11960*/  LDGSTS.E.BYPASS.LTC128B.128 [R23+0x12a00], desc[UR56][R2.64+0x40], !P3 ;  /* 0x12a0004002177fae */ /* 0x000fe2000d901d78 */
[----:B------:R-:W-:Y:S01]  /*11970*/  ISETP.LT.OR P3, PT, R7, 0x41, P0 ;  /* 0x000000410700780c */ /* 0x000fe20000761670 */
[----:B------:R-:W-:Y:S02]  /*11980*/  IMAD.MOV.U32 R13, RZ, RZ, R10 ;  /* 0x000000ffff0d7224 */ /* 0x000fe400078e000a */
[----:B------:R-:W-:-:S10]  /*11990*/  IMAD.MOV.U32 R12, RZ, RZ, RZ ;  /* 0x000000ffff0c7224 */ /* 0x000fd400078e00ff */
[----:B------:R0:W-:Y:S02]  /*119a0*/  LDGSTS.E.BYPASS.LTC128B.128 [R23+0x15200], desc[UR56][R2.64+0x80], !P3 ;  /* 0x1520008002177fae */ /* 0x0001e4000d901d78 */
[----:B0-----:R-:W-:-:S07]  /*119b0*/  IMAD.MOV.U32 R2, RZ, RZ, R14 ;  /* 0x000000ffff027224 */ /* 0x001fce00078e000e */
[----:B------:R-:W-:Y:S05]  /*119c0*/  WARPSYNC.COLLECTIVE R15, `(.L_x_3963) ;  /* 0x000000000f087348 */ /* 0x000fea0003c00000 */
[----:B------:R0:W1:Y:S02]  /*119d0*/  SHFL.IDX P6, R14, R13, R12, R11 ;  /* 0x0000000c0d0e7389 */ /* 0x00006400000c000b */
[----:B01----:R-:W-:Y:S01]  /*119e0*/  ENDCOLLECTIVE ;  /* 0x000000000000791b */ /* 0x003fe20003800000 */
.L_x_3963:
        /* <DEDUP_REMOVED lines=13> */
.L_x_3964:
[----:B------:R-:W-:Y:S01]  /*11ac0*/  @!PT LDS RZ, [RZ] ;  /* 0x00000000fffff984 */ /* 0x000fe20000000800 */
[----:B------:R-:W-:Y:S01]  /*11ad0*/  @!PT LDS RZ, [RZ] ;  /* 0x00000000fffff984 */ /* 0x000fe20000000800 */
[----:B------:R-:W-:Y:S01]  /*11ae0*/  @!PT LDS RZ, [RZ] ;  /* 0x00000000fffff984 */ /* 0x000fe20000000800 */
[----:B------:R2:W-:Y:S01]  /*11af0*/  LDGSTS.E.BYPASS.LTC128B.128 [R23+0x13200], desc[UR56][R2.64+0x40], !P3 ;  /* 0x1320004002177fae */ /* 0x0005e2000d901d78 */
[C---:B------:R-:W-:Y:S02]  /*11b00*/  ISETP.LT.OR P3, PT, R7.reuse, 0x61, P0 ;  /* 0x000000610700780c */ /* 0x040fe40000761670 */
[----:B------:R-:W-:-:S11]  /*11b10*/  ISETP.GE.AND P6, PT, R7, 0x81, PT ;  /* 0x000000810700780c */ /* 0x000fd60003fc6270 */
[----:B------:R2:W-:Y:S01]  /*11b20*/  LDGSTS.E.BYPASS.LTC128B.128 [R23+0x15a00], desc[UR56][R2.64+0x80], !P3 ;  /* 0x15a0008002177fae */ /* 0x0005e2000d901d78 */
[----:B------:R-:W-:Y:S02]  /*11b30*/  ISETP.GE.AND P3, PT, R7, 0x61, PT ;  /* 0x000000610700780c */ /* 0x000fe40003f66270 */
[----:B------:R-:W-:Y:S01]  /*11b40*/  @P6 LOP3.LUT R22, R22, 0x80, RZ, 0xfc, !PT ;  /* 0x0000008016166812 */ /* 0x000fe200078efcff */
[----:B------:R-:W-:Y:S10]  /*11b50*/  BRA `(.L_x_3965) ;  /* 0xffffffb800647947 */ /* 0x000ff4000383ffff */
.L_x_3904:
[----:B-1----:R1:W2:Y:S02]  /*11b60*/  SYNCS.PHASECHK.TRANS64.TRYWAIT P0, [R30+URZ+0x33440], R35 ;  /* 0x033440231e0075a7 */ /* 0x0022a4000800017f */
[----:B--2---:R-:W-:Y:S05]  /*11b70*/  @!P0 NANOSLEEP.SYNCS 0x989680 ;  /* 0x009896800000895d */ /* 0x004fea0003900000 */
[----:B------:R-:W2:Y:S02]  /*11b80*/  @!P0 SYNCS.PHASECHK.TRANS64 P0, [R30+URZ+0x33440], R35 ;  /* 0x033440231e0085a7 */ /* 0x000ea4000800007f */
[----:B--2---:R-:W-:Y:S05]  /*11b90*/  @!P0 BRA `(.L_x_3904) ;  /* 0xfffffffc00f08947 */ /* 0x004fea000383ffff */
[----:B------:R-:W-:Y:S05]  /*11ba0*/  BRA `(.L_x_3966) ;  /* 0xffffffb800b47947 */ /* 0x000fea000383ffff */
.L_x_3905:
        /* <DEDUP_REMOVED lines=8> */
.L_x_3968:
[----:B------:R-:W-:Y:S05]  /*11c30*/  BSYNC B0 ;  /* 0x0000000000007941 */ /* 0x000fea0003800000 */
.L_x_3967:
[----:B------:R-:W-:Y:S01]  /*11c40*/  IMAD.MOV.U32 R13, RZ, RZ, R0 ;  /* 0x000000ffff0d7224 */ /* 0x000fe200078e0000 */
[----:B------:R-:W0:Y:S01]  /*11c50*/  LDC R10, c[0x0][0x2f4] ;  /* 0x0000bd00ff0a7b82 */ /* 0x000e220000000800 */
[----:B------:R-:W-:Y:S02]  /*11c60*/  IMAD.MOV.U32 R12, RZ, RZ, RZ ;  /* 0x000000ffff0c7224 */ /* 0x000fe400078e00ff */
[----:B------:R-:W-:Y:S02]  /*11c70*/  IMAD.MOV.U32 R11, RZ, RZ, 0x1c1f ;  /* 0x00001c1fff0b7424 */ /* 0x000fe400078e00ff */
[----:B------:R-:W-:Y:S02]  /*11c80*/  IMAD.MOV.U32 R15, RZ, RZ, -0x1 ;  /* 0xffffffffff0f7424 */ /* 0x000fe400078e00ff */
[----:B------:R-:W-:-:S07]  /*11c90*/  IMAD.MOV.U32 R2, RZ, RZ, R14 ;  /* 0x000000ffff027224 */ /* 0x000fce00078e000e */
[----:B0-----:R-:W-:Y:S05]  /*11ca0*/  WARPSYNC.COLLECTIVE R15, `(.L_x_3969) ;  /* 0x000000000f087348 */ /* 0x001fea0003c00000 */
[----:B------:R1:W2:Y:S02]  /*11cb0*/  SHFL.IDX P6, R14, R13, R12, R11 ;  /* 0x0000000c0d0e7389 */ /* 0x0002a400000c000b */
[----:B012---:R-:W-:Y:S01]  /*11cc0*/  ENDCOLLECTIVE ;  /* 0x000000000000791b */ /* 0x007fe20003800000 */
.L_x_3969:
[-C--:B------:R-:W-:Y:S01]  /*11cd0*/  ISETP.GE.AND P2, PT, R28, R10.reuse, PT ;  /* 0x0000000a1c00720c */ /* 0x080fe20003f46270 */
[----:B------:R-:W-:Y:S01]  /*11ce0*/  IMAD.MOV.U32 R13, RZ, RZ, R5 ;  /* 0x000000ffff0d7224 */ /* 0x000fe200078e0005 */
[----:B------:R-:W-:Y:S01]  /*11cf0*/  ISETP.GE.AND P1, PT, R27, R10, PT ;  /* 0x0000000a1b00720c */ /* 0x000fe20003f26270 */
        /* <DEDUP_REMOVED lines=10> */
[----:B------:R0:W-:Y:S04]  /*11da0*/  @P6 LDGSTS.E.BYPASS.LTC128B.128 [R23+0x26a00], desc[UR56][R2.64+0x40], !P2 ;  /* 0x26a0004002176fae */ /* 0x0001e8000d101d78 */
[----:B------:R0:W-:Y:S02]  /*11db0*/  @P6 LDGSTS.E.BYPASS.LTC128B.128 [R23+0x29200], desc[UR56][R2.64+0x80], !P1 ;  /* 0x2920008002176fae */ /* 0x0001e4000c901d78 */
[----:B0-----:R-:W-:Y:S05]  /*11dc0*/  WARPSYNC.COLLECTIVE R15, `(.L_x_3970) ;  /* 0x000000000f087348 */ /* 0x001fea0003c00000 */
[----:B------:R1:W2:Y:S02]  /*11dd0*/  SHFL.IDX P6, R14, R13, R12, R11 ;  /* 0x0000000c0d0e7389 */ /* 0x0002a400000c000b */
[----:B012---:R-:W-:Y:S01]  /*11de0*/  ENDCOLLECTIVE ;  /* 0x000000000000791b */ /* 0x007fe20003800000 */
.L_x_3970:
[----:B------:R-:W-:Y:S02]  /*11df0*/  IMAD.MOV.U32 R13, RZ, RZ, R0 ;  /* 0x000000ffff0d7224 */ /* 0x000fe400078e0000 */
[----:B------:R-:W-:-:S07]  /*11e00*/  IMAD.MOV.U32 R6, RZ, RZ, R14 ;  /* 0x000000ffff067224 */ /* 0x000fce00078e000e */
[----:B------:R-:W-:Y:S05]  /*11e10*/  WARPSYNC.COLLECTIVE R15, `(.L_x_3971) ;  /* 0x000000000f087348 */ /* 0x000fea0003c00000 */
[----:B------:R0:W1:Y:S02]  /*11e20*/  SHFL.IDX P6, R14, R13, R12, R11 ;  /* 0x0000000c0d0e7389 */ /* 0x00006400000c000b */
[----:B01----:R-:W-:Y:S01]  /*11e30*/  ENDCOLLECTIVE ;  /* 0x000000000000791b */ /* 0x003fe20003800000 */
.L_x_3971:
        /* <DEDUP_REMOVED lines=14> */
.L_x_3972:
[----:B------:R-:W-:Y:S01]  /*11f20*/  @!PT LDS RZ, [RZ] ;  /* 0x00000000fffff984 */ /* 0x000fe20000000800 */
[----:B------:R-:W-:Y:S01]  /*11f30*/  @!PT LDS RZ, [RZ] ;  /* 0x00000000fffff984 */ /* 0x000fe20000000800 */
[----:B------:R-:W-:Y:S01]  /*11f40*/  @!PT LDS RZ, [RZ] ;  /* 0x00000000fffff984 */ /* 0x000fe20000000800 */
[----:B------:R0:W-:Y:S04]  /*11f50*/  @P5 LDGSTS.E.BYPASS.LTC128B.128 [R23+0x27200], desc[UR56][R2.64+0x40], !P2 ;  /* 0x2720004002175fae */ /* 0x0001e8000d101d78 */
[----:B------:R0:W-:Y:S01]  /*11f60*/  @P5 LDGSTS.E.BYPASS.LTC128B.128 [R23+0x29a00], desc[UR56][R2.64+0x80], !P1 ;  /* 0x29a0008002175fae */ /* 0x0001e2000c901d78 */
[----:B------:R-:W-:Y:S01]  /*11f70*/  ISETP.GE.AND P5, PT, R37, R10, PT ;  /* 0x0000000a2500720c */ /* 0x000fe20003fa6270 */
[----:B------:R-:W-:Y:S02]  /*11f80*/  IMAD.MOV.U32 R13, RZ, RZ, R0 ;  /* 0x000000ffff0d7224 */ /* 0x000fe400078e0000 */
[----:B------:R-:W-:-:S10]  /*11f90*/  IMAD.MOV.U32 R6, RZ, RZ, R14 ;  /* 0x000000ffff067224 */ /* 0x000fd400078e000e */
[----:B0-----:R-:W-:Y:S05]  /*11fa0*/  WARPSYNC.COLLECTIVE R15, `(.L_x_3973) ;  /* 0x000000000f087348 */ /* 0x001fea0003c00000 */
[----:B------:R1:W2:Y:S02]  /*11fb0*/  SHFL.IDX P6, R14, R13, R12, R11 ;  /* 0x0000000c0d0e7389 */ /* 0x0002a400000c000b */
[----:B012---:R-:W-:Y:S01]  /*11fc0*/  ENDCOLLECTIVE ;  /* 0x000000000000791b */ /* 0x007fe20003800000 */
.L_x_3973:
[----:B------:R-:W-:Y:S02]  /*11fd0*/  IMAD.MOV.U32 R13, RZ, RZ, R5 ;  /* 0x000000ffff0d7224 */ /* 0x000fe400078e0005 */
[----:B------:R-:W-:Y:S01]  /*11fe0*/  IMAD.MOV.U32 R12, RZ, RZ, 0x3 ;  /* 0x00000003ff0c7424 */ /* 0x000fe200078e00ff */
[----:B------:R-:W-:-:S05]  /*11ff0*/  @P4 IADD3 R14, P0, R37, R14, RZ ;  /* 0x0000000e250e4210 */ /* 0x000fca0007f1e0ff */
[----:B------:R-:W-:-:S08]  /*12000*/  @P4 IMAD.MOV.U32 R2, RZ, RZ, R14 ;  /* 0x000000ffff024224 */ /* 0x000fd000078e000e */
[----:B------:R-:W-:Y:S05]  /*12010*/  WARPSYNC.COLLECTIVE R15, `(.L_x_3974) ;  /* 0x000000000f087348 */ /* 0x000fea0003c00000 */
[----:B------:R0:W1:Y:S02]  /*12020*/  SHFL.IDX P6, R14, R13, R12, R11 ;  /* 0x0000000c0d0e7389 */ /* 0x00006400000c000b */
[----:B01----:R-:W-:Y:S01]  /*12030*/  ENDCOLLECTIVE ;  /* 0x000000000000791b */ /* 0x003fe20003800000 */
.L_x_3974:
[----:B------:R-:W-:-:S04]  /*12040*/  @P4 IMAD.X R7, RZ, RZ, R6, P0 ;  /* 0x000000ffff074224 */ /* 0x000fc800000e0606 */
[----:B------:R-:W-:-:S05]  /*12050*/  @P4 IMAD.MOV.U32 R3, RZ, RZ, R7 ;  /* 0x000000ffff034224 */ /* 0x000fca00078e0007 */
[----:B------:R-:W-:Y:S01]  /*12060*/  @!PT LDS RZ, [RZ] ;  /* 0x00000000fffff984 */ /* 0x000fe20000000800 */
[----:B------:R-:W-:Y:S01]  /*12070*/  @!PT LDS RZ, [RZ] ;  /* 0x00000000fffff984 */ /* 0x000fe20000000800 */
[----:B------:R-:W-:Y:S01]  /*12080*/  @!PT LDS RZ, [RZ] ;  /* 0x00000000fffff984 */ /* 0x000fe20000000800 */
[----:B------:R0:W-:Y:S01]  /*12090*/  @P4 LDGSTS.E.BYPASS.LTC128B.128 [R23+0x25200], desc[UR56][R2.64], !P5 ;  /* 0x2520000002174fae */ /* 0x0001e2000e901d78 */
[----:B------:R-:W-:-:S03]  /*120a0*/  IMAD.MOV.U32 R13, RZ, RZ, R0 ;  /* 0x000000ffff0d7224 */ /* 0x000fc600078e0000 */
[----:B------:R0:W-:Y:S04]  /*120b0*/  @P4 LDGSTS.E.BYPASS.LTC128B.128 [R23+0x27a00], desc[UR56][R2.64+0x40], !P2 ;  /* 0x27a0004002174fae */ /* 0x0001e8000d101d78 */
[----:B------:R0:W-:Y:S01]  /*120c0*/  @P4 LDGSTS.E.BYPASS.LTC128B.128 [R23+0x2a200], desc[UR56][R2.64+0x80], !P1 ;  /* 0x2a20008002174fae */ /* 0x0001e2000c901d78 */
[----:B------:R-:W-:-:S07]  /*120d0*/  IMAD.MOV.U32 R6, RZ, RZ, R14 ;  /* 0x000000ffff067224 */ /* 0x000fce00078e000e */
[----:B0-----:R-:W-:Y:S05]  /*120e0*/  WARPSYNC.COLLECTIVE R15, `(.L_x_3975) ;  /* 0x000000000f087348 */ /* 0x001fea0003c00000 */
[----:B------:R1:W2:Y:S02]  /*120f0*/  SHFL.IDX P6, R14, R13, R12, R11 ;  /* 0x0000000c0d0e7389 */ /* 0x0002a400000c000b */
[----:B012---:R-:W-:Y:S01]  /*12100*/  ENDCOLLECTIVE ;  /* 0x000000000000791b */ /* 0x007fe20003800000 */
.L_x_3975:
[----:B------:R-:W-:Y:S02]  /*12110*/  IMAD.MOV.U32 R13, RZ, RZ, R8 ;  /* 0x000000ffff0d7224 */ /* 0x000fe400078e0008 */
[----:B------:R-:W-:Y:S01]  /*12120*/  IMAD.MOV.U32 R12, RZ, RZ, RZ ;  /* 0x000000ffff0c7224 */ /* 0x000fe200078e00ff */
[----:B------:R-:W-:-:S05]  /*12130*/  @P3 IADD3 R14, P0, R37, R14, RZ ;  /* 0x0000000e250e3210 */ /* 0x000fca0007f1e0ff */
[----:B------:R-:W-:-:S08]  /*12140*/  @P3 IMAD.MOV.U32 R2, RZ, RZ, R14 ;  /* 0x000000ffff023224 */ /* 0x000fd000078e000e */
[----:B------:R-:W-:Y:S05]  /*12150*/  WARPSYNC.COLLECTIVE R15, `(.L_x_3976) ;  /* 0x000000000f087348 */ /* 0x000fea0003c00000 */
[----:B------:R0:W1:Y:S02]  /*12160*/  SHFL.IDX P6, R14, R13, R12, R11 ;  /* 0x0000000c0d0e7389 */ /* 0x00006400000c000b */
[----:B01----:R-:W-:Y:S01]  /*12170*/  ENDCOLLECTIVE ;  /* 0x000000000000791b */ /* 0x003fe20003800000 */
.L_x_3976:
        /* <DEDUP_REMOVED lines=13> */
.L_x_3977:
[----:B------:R-:W-:Y:S05]  /*12250*/  BRA `(.L_x_3978) ;  /* 0xffffffb8003c7947 */ /* 0x000fea000383ffff */
.L_x_3910:
[----:B------:R-:W-:Y:S02]  /*12260*/  IMAD.MOV.U32 R13, RZ, RZ, R5 ;  /* 0x000000ffff0d7224 */ /* 0x000fe400078e0005 */
[----:B------:R-:W-:Y:S02]  /*12270*/  IMAD.MOV.U32 R12, RZ, RZ, RZ ;  /* 0x000000ffff0c7224 */ /* 0x000fe400078e00ff */
[----:B------:R-:W-:Y:S02]  /*12280*/  IMAD.MOV.U32 R11, RZ, RZ, 0x1c1f ;  /* 0x00001c1fff0b7424 */ /* 0x000fe400078e00ff */
[----:B------:R-:W-:Y:S02]  /*12290*/  IMAD.MOV.U32 R15, RZ, RZ, -0x1 ;  /* 0xffffffffff0f7424 */ /* 0x000fe400078e00ff */
[----:B------:R-:W-:-:S07]  /*122a0*/  IMAD R7, R32, 0x80, R31 ;  /* 0x0000008020077824 */ /* 0x000fce00078e021f */
[----:B01-3--:R-:W-:Y:S05]  /*122b0*/  WARPSYNC.COLLECTIVE R15, `(.L_x_3979) ;  /* 0x000000000f087348 */ /* 0x00bfea0003c00000 */
[----:B---3--:R2:W3:Y:S02]  /*122c0*/  SHFL.IDX P6, R14, R13, R12, R11 ;  /* 0x0000000c0d0e7389 */ /* 0x0084e400000c000b */
[----:B0123--:R-:W-:Y:S01]  /*122d0*/  ENDCOLLECTIVE ;  /* 0x000000000000791b */ /* 0x00ffe20003800000 */
.L_x_3979:
[----:B------:R-:W-:Y:S02]  /*122e0*/  VIADD R9, R7, 0x20 ;  /* 0x0000002007097836 */ /* 0x000fe40000000000 */
[----:B------:R-:W-:Y:S02]  /*122f0*/  IMAD.MOV.U32 R13, RZ, RZ, R4 ;  /* 0x000000ffff0d7224 */ /* 0x000fe400078e0004 */
[----:B------:R-:W-:-:S07]  /*12300*/  IMAD.MOV.U32 R2, RZ, RZ, R14 ;  /* 0x000000ffff027224 */ /* 0x000fce00078e000e */
[----:B------:R-:W-:Y:S05]  /*12310*/  WARPSYNC.COLLECTIVE R15, `(.L_x_3980) ;  /* 0x000000000f087348 */ /* 0x000fea0003c00000 */
[----:B------:R0:W1:Y:S02]  /*12320*/  SHFL.IDX P6, R14, R13, R12, R11 ;  /* 0x0000000c0d0e7389 */ /* 0x00006400000c000b */
[----:B01----:R-:W-:Y:S01]  /*12330*/  ENDCOLLECTIVE ;  /* 0x000000000000791b */ /* 0x003fe20003800000 */
.L_x_3980:
        /* <DEDUP_REMOVED lines=11> */
.L_x_3981:
[----:B------:R-:W-:Y:S01]  /*123f0*/  @!PT LDS RZ, [RZ] ;  /* 0x00000000fffff984 */ /* 0x000fe20000000800 */
[----:B------:R-:W-:Y:S01]  /*12400*/  @!PT LDS RZ, [RZ] ;  /* 0x00000000fffff984 */ /* 0x000fe20000000800 */
[----:B------:R-:W-:Y:S01]  /*12410*/  @!PT LDS RZ, [RZ] ;  /* 0x00000000fffff984 */ /* 0x000fe20000000800 */
[----:B------:R0:W-:Y:S04]  /*12420*/  @!P0 LDGSTS.E.BYPASS.LTC128B.128 [R23+0x1e200], desc[UR56][R2.64], !P3 ;  /* 0x1e20000002178fae */ /* 0x0001e8000d901d78 */
[----:B------:R0:W-:Y:S04]  /*12430*/  @!P0 LDGSTS.E.BYPASS.LTC128B.128 [R23+0x20200], desc[UR56][R2.64+0x40], !P2 ;  /* 0x2020004002178fae */ /* 0x0001e8000d101d78 */
[----:B------:R0:W-:Y:S01]  /*12440*/  @!P0 LDGSTS.E.BYPASS.LTC128B.128 [R23+0x22200], desc[UR56][R2.64+0x80], !P1 ;  /* 0x2220008002178fae */ /* 0x0001e2000c901d78 */
[----:B------:R-:W-:Y:S01]  /*12450*/  ISETP.GE.AND P0, PT, R9, R0, PT ;  /* 0x000000000900720c */ /* 0x000fe20003f06270 */
[----:B------:R-:W-:-:S02]  /*12460*/  IMAD.MOV.U32 R13, RZ, RZ, R4 ;  /* 0x000000ffff0d7224 */ /* 0x000fc400078e0004 */
[----:B------:R-:W-:-:S10]  /*12470*/  IMAD.MOV.U32 R6, RZ, RZ, R14 ;  /* 0x000000ffff067224 */ /* 0x000fd400078e000e */
[----:B0-----:R-:W-:Y:S05]  /*12480*/  WARPSYNC.COLLECTIVE R15, `(.L_x_3982) ;  /* 0x000000000f087348 */ /* 0x001fea0003c00000 */
[----:B------:R1:W2:Y:S02]  /*12490*/  SHFL.IDX P6, R14, R13, R12, R11 ;  /* 0x0000000c0d0e7389 */ /* 0x0002a400000c000b */
[----:B012---:R-:W-:Y:S01]  /*124a0*/  ENDCOLLECTIVE ;  /* 0x000000000000791b */ /* 0x007fe20003800000 */
.L_x_3982:
[----:B------:R-:W-:Y:S02]  /*124b0*/  IMAD.MOV.U32 R13, RZ, RZ, R5 ;  /* 0x000000ffff0d7224 */ /* 0x000fe400078e0005 */
[----:B------:R-:W-:Y:S01]  /*124c0*/  IMAD.MOV.U32 R12, RZ, RZ, 0x2 ;  /* 0x00000002ff0c7424 */ /* 0x000fe200078e00ff */
[----:B------:R-:W-:-:S05]  /*124d0*/  @!P0 IADD3 R14, P4, R37, R14, RZ ;  /* 0x0000000e250e8210 */ /* 0x000fca0007f9e0ff */
[----:B------:R-:W-:-:S08]  /*124e0*/  @!P0 IMAD.MOV.U32 R2, RZ, RZ, R14 ;  /* 0x000000ffff028224 */ /* 0x000fd000078e000e */
[----:B------:R-:W-:Y:S05]  /*124f0*/  WARPSYNC.COLLECTIVE R15, `(.L_x_3983) ;  /* 0x000000000f087348 */ /* 0x000fea0003c00000 */
[----:B------:R0:W1:Y:S02]  /*12500*/  SHFL.IDX P6, R14, R13, R12, R11 ;  /* 0x0000000c0d0e7389 */ /* 0x00006400000c000b */
[----:B01----:R-:W-:Y:S01]  /*12510*/  ENDCOLLECTIVE ;  /* 0x000000000000791b */ /* 0x003fe20003800000 */
.L_x_3983:
[----:B------:R-:W-:-:S04]  /*12520*/  @!P0 IMAD.X R9, RZ, RZ, R6, P4 ;  /* 0x000000ffff098224 */ /* 0x000fc800020e0606 */
[----:B------:R-:W-:Y:S02]  /*12530*/  @!P0 IMAD.MOV.U32 R3, RZ, RZ, R9 ;  /* 0x000000ffff038224 */ /* 0x000fe400078e0009 */
[----:B------:R-:W-:-:S03]  /*12540*/  VIADD R9, R7, 0x40 ;  /* 0x0000004007097836 */ /* 0x000fc60000000000 */
[----:B------:R-:W-:Y:S01]  /*12550*/  @!PT LDS RZ, [RZ] ;  /* 0x00000000fffff984 */ /* 0x000fe20000000800 */
[----:B------:R-:W-:Y:S01]  /*12560*/  @!PT LDS RZ, [RZ] ;  /* 0x00000000fffff984 */ /* 0x000fe20000000800 */
[----:B------:R-:W-:Y:S01]  /*12570*/  @!PT LDS RZ, [RZ] ;  /* 0x00000000fffff984 */ /* 0x000fe20000000800 */
[----:B------:R0:W-:Y:S01]  /*12580*/  @!P0 LDGSTS.E.BYPASS.LTC128B.128 [R23+0x1ea00], desc[UR56][R2.64], !P3 ;  /* 0x1ea0000002178fae */ /* 0x0001e2000d901d78 */
[----:B------:R-:W-:-:S03]  /*12590*/  IMAD.MOV.U32 R13, RZ, RZ, R4 ;  /* 0x000000ffff0d7224 */ /* 0x000fc600078e0004 */
[----:B------:R0:W-:Y:S04]  /*125a0*/  @!P0 LDGSTS.E.BYPASS.LTC128B.128 [R23+0x20a00], desc[UR56][R2.64+0x40], !P2 ;  /* 0x20a0004002178fae */ /* 0x0001e8000d101d78 */
[----:B------:R0:W-:Y:S01]  /*125b0*/  @!P0 LDGSTS.E.BYPASS.LTC128B.128 [R23+0x22a00], desc[UR56][R2.64+0x80], !P1 ;  /* 0x22a0008002178fae */ /* 0x0001e2000c901d78 */
[----:B------:R-:W-:Y:S01]  /*125c0*/  ISETP.GE.AND P0, PT, R9, R0, PT ;  /* 0x000000000900720c */ /* 0x000fe20003f06270 */
[----:B------:R-:W-:-:S12]  /*125d0*/  IMAD.MOV.U32 R6, RZ, RZ, R14 ;  /* 0x000000ffff067224 */ /* 0x000fd800078e000e */
[----:B0-----:R-:W-:Y:S05]  /*125e0*/  WARPSYNC.COLLECTIVE R15, `(.L_x_3984) ;  /* 0x000000000f087348 */ /* 0x001fea0003c00000 */
[----:B------:R1:W2:Y:S02]  /*125f0*/  SHFL.IDX P6, R14, R13, R12, R11 ;  /* 0x0000000c0d0e7389 */ /* 0x0002a400000c000b */
[----:B012---:R-:W-:Y:S01]  /*12600*/  ENDCOLLECTIVE ;  /* 0x000000000000791b */ /* 0x007fe20003800000 */
.L_x_3984:
[----:B------:R-:W-:Y:S02]  /*12610*/  IMAD.MOV.U32 R13, RZ, RZ, R5 ;  /* 0x000000ffff0d7224 */ /* 0x000fe400078e0005 */
[----:B------:R-:W-:Y:S01]  /*12620*/  IMAD.MOV.U32 R12, RZ, RZ, 0x3 ;  /* 0x00000003ff0c7424 */ /* 0x000fe200078e00ff */
[----:B------:R-:W-:-:S05]  /*12630*/  @!P0 IADD3 R14, P4, R37, R14, RZ ;  /* 0x0000000e250e8210 */ /* 0x000fca0007f9e0ff */
[----:B------:R-:W-:-:S08]  /*12640*/  @!P0 IMAD.MOV.U32 R2, RZ, RZ, R14 ;  /* 0x000000ffff028224 */ /* 0x000fd000078e000e */
[----:B------:R-:W-:Y:S05]  /*12650*/  WARPSYNC.COLLECTIVE R15, `(.L_x_3985) ;  /* 0x000000000f087348 */ /* 0x000fea0003c00000 */
[----:B------:R0:W1:Y:S02]  /*12660*/  SHFL.IDX P6, R14, R13, R12, R11 ;  /* 0x0000000c0d0e7389 */ /* 0x00006400000c000b */
[----:B01----:R-:W-:Y:S01]  /*12670*/  ENDCOLLECTIVE ;  /* 0x000000000000791b */ /* 0x003fe20003800000 */
.L_x_3985:
[----:B------:R-:W-:-:S04]  /*12680*/  @!P0 IMAD.X R9, RZ, RZ, R6, P4 ;  /* 0x000000ffff098224 */ /* 0x000fc800020e0606 */
[----:B------:R-:W-:-:S05]  /*12690*/  @!P0 IMAD.MOV.U32 R3, RZ, RZ, R9 ;  /* 0x000000ffff038224 */ /* 0x000fca00078e0009 */
[----:B------:R-:W-:Y:S01]  /*126a0*/  @!PT LDS RZ, [RZ] ;  /* 0x00000000fffff984 */ /* 0x000fe20000000800 */
[----:B------:R-:W-:Y:S01]  /*126b0*/  @!PT LDS RZ, [RZ] ;  /* 0x00000000fffff984 */ /* 0x000fe20000000800 */
[----:B------:R-:W-:Y:S01]  /*126c0*/  @!PT LDS RZ, [RZ] ;  /* 0x00000000fffff984 */ /* 0x000fe20000000800 */
[----:B------:R0:W-:Y:S01]  /*126d0*/  @!P0 LDGSTS.E.BYPASS.LTC128B.128 [R23+0x1f200], desc[UR56][R2.64], !P3 ;  /* 0x1f20000002178fae */ /* 0x0001e2000d901d78 */
[----:B------:R-:W-:-:S03]  /*126e0*/  IMAD.MOV.U32 R13, RZ, RZ, R4 ;  /* 0x000000ffff0d7224 */ /* 0x000fc600078e0004 */
[----:B------:R0:W-:Y:S04]  /*126f0*/  @!P0 LDGSTS.E.BYPASS.LTC128B.128 [R23+0x21200], desc[UR56][R2.64+0x40], !P2 ;  /* 0x2120004002178fae */ /* 0x0001e8000d101d78 */
[----:B------:R0:W-:Y:S01]  /*12700*/  @!P0 LDGSTS.E.BYPASS.LTC128B.128 [R23+0x23200], desc[UR56][R2.64+0x80], !P1 ;  /* 0x2320008002178fae */ /* 0x0001e2000c901d78 */
[----:B------:R-:W-:-:S07]  /*12710*/  IMAD.MOV.U32 R6, RZ, RZ, R14 ;  /* 0x000000ffff067224 */ /* 0x000fce00078e000e */
[----:B0-----:R-:W-:Y:S05]  /*12720*/  WARPSYNC.COLLECTIVE R15, `(.L_x_3986) ;  /* 0x000000000f087348 */ /* 0x001fea0003c00000 */
[----:B------:R1:W2:Y:S02]  /*12730*/  SHFL.IDX P6, R14, R13, R12, R11 ;  /* 0x0000000c0d0e7389 */ /* 0x0002a400000c000b */
[----:B012---:R-:W-:Y:S01]  /*12740*/  ENDCOLLECTIVE ;  /* 0x000000000000791b */ /* 0x007fe20003800000 */
.L_x_3986:
[----:B------:R-:W-:Y:S05]  /*12750*/  BRA `(.L_x_3987) ;  /* 0xffffffbc00047947 */ /* 0x000fea000383ffff */
.L_x_3913:
[----:B--2---:R2:W0:Y:S02]  /*12760*/  SYNCS.PHASECHK.TRANS64.TRYWAIT P0, [R30+URZ+0x33420], R3 ;  /* 0x033420031e0075a7 */ /* 0x004424000800017f */
[----:B0-----:R-:W-:Y:S05]  /*12770*/  @!P0 NANOSLEEP.SYNCS 0x989680 ;  /* 0x009896800000895d */ /* 0x001fea0003900000 */
[----:B------:R-:W0:Y:S02]  /*12780*/  @!P0 SYNCS.PHASECHK.TRANS64 P0, [R30+URZ+0x33420], R3 ;  /* 0x033420031e0085a7 */ /* 0x000e24000800007f */
[----:B0-----:R-:W-:Y:S05]  /*12790*/  @!P0 BRA `(.L_x_3913) ;  /* 0xfffffffc00f08947 */ /* 0x001fea000383ffff */
[----:B------:R-:W-:Y:S05]  /*127a0*/  BRA `(.L_x_3988) ;  /* 0xffffffbc00487947 */ /* 0x000fea000383ffff */
.L_x_3916:
[----:B0-----:R0:W1:Y:S02]  /*127b0*/  SYNCS.PHASECHK.TRANS64.TRYWAIT P0, [R4+URZ+0x33480], R29 ;  /* 0x0334801d040075a7 */ /* 0x001064000800017f */
[----:B-1----:R-:W-:Y:S05]  /*127c0*/  @!P0 NANOSLEEP.SYNCS 0x989680 ;  /* 0x009896800000895d */ /* 0x002fea0003900000 */
[----:B------:R-:W1:Y:S02]  /*127d0*/  @!P0 SYNCS.PHASECHK.TRANS64 P0, [R4+URZ+0x33480], R29 ;  /* 0x0334801d040085a7 */ /* 0x000e64000800007f */
[----:B-1----:R-:W-:Y:S05]  /*127e0*/  @!P0 BRA `(.L_x_3916) ;  /* 0xfffffffc00f08947 */ /* 0x002fea000383ffff */
[----:B------:R-:W-:Y:S05]  /*127f0*/  BRA `(.L_x_3989) ;  /* 0xffffffc0004c7947 */ /* 0x000fea000383ffff */
.L_x_3917:
        /* <DEDUP_REMOVED lines=8> */
.L_x_3991:
[----:B------:R-:W-:Y:S05]  /*12880*/  BSYNC B0 ;  /* 0x0000000000007941 */ /* 0x000fea0003800000 */
.L_x_3990:
        /* <DEDUP_REMOVED lines=9> */
.L_x_3992:
[----:B------:R-:W-:Y:S02]  /*12920*/  IMAD.MOV.U32 R13, RZ, RZ, R20 ;  /* 0x000000ffff0d7224 */ /* 0x000fe400078e0014 */
[----:B------:R-:W-:Y:S02]  /*12930*/  IMAD.MOV.U32 R12, RZ, RZ, 0x1 ;  /* 0x00000001ff0c7424 */ /* 0x000fe400078e00ff */
[----:B------:R-:W-:-:S07]  /*12940*/  IMAD.MOV.U32 R2, RZ, RZ, R14 ;  /* 0x000000ffff027224 */ /* 0x000fce00078e000e */
[----:B------:R-:W-:Y:S05]  /*12950*/  WARPSYNC.COLLECTIVE R15, `(.L_x_3993) ;  /* 0x000000000f087348 */ /* 0x000fea0003c00000 */
[----:B------:R0:W1:Y:S02]  /*12960*/  SHFL.IDX P6, R14, R13, R12, R11 ;  /* 0x0000000c0d0e7389 */ /* 0x00006400000c000b */
[----:B01----:R-:W-:Y:S01]  /*12970*/  ENDCOLLECTIVE ;  /* 0x000000000000791b */ /* 0x003fe20003800000 */
.L_x_3993:
[----:B------:R-:W-:-:S05]  /*12980*/  IADD3 R2, P0, R37, R2, RZ ;  /* 0x0000000225027210 */ /* 0x000fca0007f1e0ff */
[----:B------:R-:W-:-:S05]  /*12990*/  IMAD.X R3, RZ, RZ, R3, P0 ;  /* 0x000000ffff037224 */ /* 0x000fca00000e0603 */
[----:B------:R-:W-:Y:S01]  /*129a0*/  @!PT LDS RZ, [RZ] ;  /* 0x00000000fffff984 */ /* 0x000fe20000000800 */
[----:B------:R-:W-:Y:S01]  /*129b0*/  @!PT LDS RZ, [RZ] ;  /* 0x00000000fffff984 */ /* 0x000fe20000000800 */
[----:B------:R-:W-:Y:S01]  /*129c0*/  @!PT LDS RZ, [RZ] ;  /* 0x00000000fffff984 */ /* 0x000fe20000000800 */
[----:B------:R-:W-:Y:S01]  /*129d0*/  LDGSTS.E.BYPASS.LTC128B.128 [R10+0xf200], desc[UR56][R2.64], !P4 ;  /* 0x0f200000020a7fae */ /* 0x000fe2000e101d78 */
[----:B------:R-:W-:-:S03]  /*129e0*/  IMAD.MOV.U32 R13, RZ, RZ, R9 ;  /* 0x000000ffff0d7224 */ /* 0x000fc600078e0009 */
[----:B------:R-:W-:Y:S04]  /*129f0*/  LDGSTS.E.BYPASS.LTC128B.128 [R10+0x11a00], desc[UR56][R2.64+0x40], !P3 ;  /* 0x11a00040020a7fae */ /* 0x000fe8000d901d78 */
[----:B------:R0:W-:Y:S02]  /*12a00*/  LDGSTS.E.BYPASS.LTC128B.128 [R10+0x14200], desc[UR56][R2.64+0x80], !P1 ;  /* 0x14200080020a7fae */ /* 0x0001e4000c901d78 */
[----:B0-----:R-:W-:-:S07]  /*12a10*/  IMAD.MOV.U32 R3, RZ, RZ, R14 ;  /* 0x000000ffff037224 */ /* 0x001fce00078e000e */
[----:B------:R-:W-:Y:S05]  /*12a20*/  WARPSYNC.COLLECTIVE R15, `(.L_x_3994) ;  /* 0x000000000f087348 */ /* 0x000fea0003c00000 */
[----:B------:R0:W1:Y:S02]  /*12a30*/  SHFL.IDX P6, R14, R13, R12, R11 ;  /* 0x0000000c0d0e7389 */ /* 0x00006400000c000b */
[----:B01----:R-:W-:Y:S01]  /*12a40*/  ENDCOLLECTIVE ;  /* 0x000000000000791b */ /* 0x003fe20003800000 */
.L_x_3994:
[----:B------:R-:W-:Y:S02]  /*12a50*/  IMAD.MOV.U32 R13, RZ, RZ, R20 ;  /* 0x000000ffff0d7224 */ /* 0x000fe400078e0014 */
[----:B------:R-:W-:Y:S02]  /*12a60*/  IMAD.MOV.U32 R12, RZ, RZ, 0x2 ;  /* 0x00000002ff0c7424 */ /* 0x000fe400078e00ff */
[----:B------:R-:W-:-:S07]  /*12a70*/  IMAD.MOV.U32 R2, RZ, RZ, R14 ;  /* 0x000000ffff027224 */ /* 0x000fce00078e000e */
[----:B------:R-:W-:Y:S05]  /*12a80*/  WARPSYNC.COLLECTIVE R15, `(.L_x_3995) ;  /* 0x000000000f087348 */ /* 0x000fea0003c00000 */
[----:B------:R0:W1:Y:S02]  /*12a90*/  SHFL.IDX P6, R14, R13, R12, R11 ;  /* 0x0000000c0d0e7389 */ /* 0x00006400000c000b */
[----:B01----:R-:W-:Y:S01]  /*12aa0*/  ENDCOLLECTIVE ;  /* 0x000000000000791b */ /* 0x003fe20003800000 */
.L_x_3995:
[----:B------:R-:W-:-:S05]  /*12ab0*/  IADD3 R2, P0, R37, R2, RZ ;  /* 0x0000000225027210 */ /* 0x000fca0007f1e0ff */
[----:B------:R-:W-:-:S05]  /*12ac0*/  IMAD.X R3, RZ, RZ, R3, P0 ;  /* 0x000000ffff037224 */ /* 0x000fca00000e0603 */
[----:B------:R-:W-:Y:S01]  /*12ad0*/  @!PT LDS RZ, [RZ] ;  /* 0x00000000fffff984 */ /* 0x000fe20000000800 */
[----:B------:R-:W-:Y:S01]  /*12ae0*/  @!PT LDS RZ, [RZ] ;  /* 0x00000000fffff984 */ /* 0x000fe20000000800 */
[----:B------:R-:W-:Y:S01]  /*12af0*/  @!PT LDS RZ, [RZ] ;  /* 0x00000000fffff984 */ /* 0x000fe20000000800 */
[----:B------:R0:W-:Y:S01]  /*12b00*/  LDGSTS.E.BYPASS.LTC128B.128 [R10+0xfa00], desc[UR56][R2.64], !P4 ;  /* 0x0fa00000020a7fae */ /* 0x0001e2000e101d78 */
[----:B------:R-:W-:-:S03]  /*12b10*/  IMAD.MOV.U32 R13, RZ, RZ, R9 ;  /* 0x000000ffff0d7224 */ /* 0x000fc600078e0009 */
[----:B------:R0:W-:Y:S04]  /*12b20*/  LDGSTS.E.BYPASS.LTC128B.128 [R10+0x12200], desc[UR56][R2.64+0x40], !P3 ;  /* 0x12200040020a7fae */ /* 0x0001e8000d901d78 */
[----:B------:R0:W-:Y:S01]  /*12b30*/  LDGSTS.E.BYPASS.LTC128B.128 [R10+0x14a00], desc[UR56][R2.64+0x80], !P1 ;  /* 0x14a00080020a7fae */ /* 0x0001e2000c901d78 */
[----:B------:R-:W-:-:S07]  /*12b40*/  IMAD.MOV.U32 R35, RZ, RZ, R14 ;  /* 0x000000ffff237224 */ /* 0x000fce00078e000e */
[----:B0-----:R-:W-:Y:S05]  /*12b50*/  WARPSYNC.COLLECTIVE R15, `(.L_x_3996) ;  /* 0x000000000f087348 */ /* 0x001fea0003c00000 */
[----:B------:R1:W2:Y:S02]  /*12b60*/  SHFL.IDX P6, R14, R13, R12, R11 ;  /* 0x0000000c0d0e7389 */ /* 0x0002a400000c000b */
[----:B012---:R-:W-:Y:S01]  /*12b70*/  ENDCOLLECTIVE ;  /* 0x000000000000791b */ /* 0x007fe20003800000 */
.L_x_3996:
[----:B------:R-:W-:Y:S02]  /*12b80*/  IMAD.MOV.U32 R13, RZ, RZ, R20 ;  /* 0x000000ffff0d7224 */ /* 0x000fe400078e0014 */
[----:B------:R-:W-:Y:S02]  /*12b90*/  IMAD.MOV.U32 R12, RZ, RZ, 0x3 ;  /* 0x00000003ff0c7424 */ /* 0x000fe400078e00ff */
[----:B------:R-:W-:-:S07]  /*12ba0*/  IMAD.MOV.U32 R2, RZ, RZ, R14 ;  /* 0x000000ffff027224 */ /* 0x000fce00078e000e */
[----:B------:R-:W-:Y:S05]  /*12bb0*/  WARPSYNC.COLLECTIVE R15, `(.L_x_3997) ;  /* 0x000000000f087348 */ /* 0x000fea0003c00000 */
[----:B------:R0:W1:Y:S02]  /*12bc0*/  SHFL.IDX P6, R14, R13, R12, R11 ;  /* 0x0000000c0d0e7389 */ /* 0x00006400000c000b */
[----:B01----:R-:W-:Y:S01]  /*12bd0*/  ENDCOLLECTIVE ;  /* 0x000000000000791b */ /* 0x003fe20003800000 */
.L_x_3997:
        /* <DEDUP_REMOVED lines=13> */
.L_x_3998:
[----:B------:R-:W-:Y:S02]  /*12cb0*/  IMAD.MOV.U32 R13, RZ, RZ, R21 ;  /* 0x000000ffff0d7224 */ /* 0x000fe400078e0015 */
[----:B------:R-:W-:Y:S02]  /*12cc0*/  IMAD.MOV.U32 R12, RZ, RZ, RZ ;  /* 0x000000ffff0c7224 */ /* 0x000fe400078e00ff */
[----:B------:R-:W-:-:S07]  /*12cd0*/  IMAD.MOV.U32 R2, RZ, RZ, R14 ;  /* 0x000000ffff027224 */ /* 0x000fce00078e000e */
[----:B------:R-:W-:Y:S05]  /*12ce0*/  WARPSYNC.COLLECTIVE R15, `(.L_x_3999) ;  /* 0x000000000f087348 */ /* 0x000fea0003c00000 */
[----:B------:R0:W1:Y:S02]  /*12cf0*/  SHFL.IDX P6, R14, R13, R12, R11 ;  /* 0x0000000c0d0e7389 */ /* 0x00006400000c000b */
[----:B01----:R-:W-:Y:S01]  /*12d00*/  ENDCOLLECTIVE ;  /* 0x000000000000791b */ /* 0x003fe20003800000 */
.L_x_3999:
        /* <DEDUP_REMOVED lines=13> */
.L_x_4000:
[----:B------:R-:W-:Y:S05]  /*12de0*/  BRA `(.L_x_4001) ;  /* 0xffffffc000007947 */ /* 0x000fea000383ffff */
.L_x_3920:
[----:B--2---:R2:W3:Y:S02]  /*12df0*/  SYNCS.PHASECHK.TRANS64.TRYWAIT P0, [R4+URZ+0x33440], R29 ;  /* 0x0334401d040075a7 */ /* 0x0044e4000800017f */
[----:B---3--:R-:W-:Y:S05]  /*12e00*/  @!P0 NANOSLEEP.SYNCS 0x989680 ;  /* 0x009896800000895d */ /* 0x008fea0003900000 */
[----:B------:R-:W3:Y:S02]  /*12e10*/  @!P0 SYNCS.PHASECHK.TRANS64 P0, [R4+URZ+0x33440], R29 ;  /* 0x0334401d040085a7 */ /* 0x000ee4000800007f */
[----:B---3--:R-:W-:Y:S05]  /*12e20*/  @!P0 BRA `(.L_x_3920) ;  /* 0xfffffffc00f08947 */ /* 0x008fea000383ffff */
[----:B------:R-:W-:Y:S05]  /*12e30*/  BRA `(.L_x_4002) ;  /* 0xffffffc000487947 */ /* 0x000fea000383ffff */
.L_x_3921:
        /* <DEDUP_REMOVED lines=8> */
.L_x_4004:
[----:B------:R-:W-:Y:S05]  /*12ec0*/  BSYNC B0 ;  /* 0x0000000000007941 */ /* 0x000fea0003800000 */
.L_x_4003:
[----:B------:R0:W5:Y:S01]  /*12ed0*/  LDL R10, [R1] ;  /* 0x00000000010a7983 */ /* 0x0001620000100800 */
[----:B------:R-:W-:Y:S02]  /*12ee0*/  IMAD.MOV.U32 R13, RZ, RZ, R20 ;  /* 0x000000ffff0d7224 */ /* 0x000fe400078e0014 */
[----:B------:R-:W-:Y:S02]  /*12ef0*/  IMAD.MOV.U32 R12, RZ, RZ, RZ ;  /* 0x000000ffff0c7224 */ /* 0x000fe400078e00ff */
[----:B------:R-:W-:Y:S02]  /*12f00*/  IMAD.MOV.U32 R11, RZ, RZ, 0x1c1f ;  /* 0x00001c1fff0b7424 */ /* 0x000fe400078e00ff */
[----:B------:R-:W-:Y:S02]  /*12f10*/  IMAD.MOV.U32 R15, RZ, RZ, -0x1 ;  /* 0xffffffffff0f7424 */ /* 0x000fe400078e00ff */
[----:B0-----:R-:W-:-:S07]  /*12f20*/  IMAD.MOV.U32 R3, RZ, RZ, R14 ;  /* 0x000000ffff037224 */ /* 0x001fce00078e000e */
[----:B-----5:R-:W-:Y:S05]  /*12f30*/  WARPSYNC.COLLECTIVE R15, `(.L_x_4005) ;  /* 0x000000000f087348 */ /* 0x020fea0003c00000 */
[----:B------:R0:W1:Y:S02]  /*12f40*/  SHFL.IDX P6, R14, R13, R12, R11 ;  /* 0x0000000c0d0e7389 */ /* 0x00006400000c000b */
[----:B01---5:R-:W-:Y:S01]  /*12f50*/  ENDCOLLECTIVE ;  /* 0x000000000000791b */ /* 0x023fe20003800000 */
.L_x_4005:
[----:B------:R-:W-:Y:S02]  /*12f60*/  IMAD.MOV.U32 R13, RZ, RZ, R21 ;  /* 0x000000ffff0d7224 */ /* 0x000fe400078e0015 */
[----:B------:R-:W-:Y:S01]  /*12f70*/  IMAD.MOV.U32 R12, RZ, RZ, 0x1 ;  /* 0x00000001ff0c7424 */ /* 0x000fe200078e00ff */
[----:B------:R-:W-:-:S13]  /*12f80*/  IADD3 R2, P0, R37, R14, RZ ;  /* 0x0000000e25027210 */ /* 0x000fda0007f1e0ff */
[----:B------:R-:W-:Y:S05]  /*12f90*/  WARPSYNC.COLLECTIVE R15, `(.L_x_4006) ;  /* 0x000000000f087348 */ /* 0x000fea0003c00000 */
[----:B------:R0:W1:Y:S02]  /*12fa0*/  SHFL.IDX P6, R14, R13, R12, R11 ;  /* 0x0000000c0d0e7389 */ /* 0x00006400000c000b */
[----:B01----:R-:W-:Y:S01]  /*12fb0*/  ENDCOLLECTIVE ;  /* 0x000000000000791b */ /* 0x003fe20003800000 */
.L_x_4006:
[----:B------:R-:W-:Y:S02]  /*12fc0*/  IMAD.X R3, RZ, RZ, R3, P0 ;  /* 0x000000ffff037224 */ /* 0x000fe400000e0603 */
[----:B------:R-:W-:Y:S02]  /*12fd0*/  IMAD.MOV.U32 R13, RZ, RZ, R20 ;  /* 0x000000ffff0d7224 */ /* 0x000fe400078e0014 */
[----:B------:R-:W-:-:S04]  /*12fe0*/  IMAD R26, R0, 0x7800, R10 ;  /* 0x00007800001a7824 */ /* 0x000fc800078e020a */
[----:B------:R-:W-:-:S05]  /*12ff0*/  VIADD R26, R26, UR41 ;  /* 0x000000291a1a7c36 */ /* 0x000fca0008000000 */
[----:B------:R-:W-:Y:S01]  /*13000*/  @!PT LDS RZ, [RZ] ;  /* 0x00000000fffff984 */ /* 0x000fe20000000800 */
[----:B------:R-:W-:Y:S01]  /*13010*/  @!PT LDS RZ, [RZ] ;  /* 0x00000000fffff984 */ /* 0x000fe20000000800 */
[----:B------:R-:W-:Y:S01]  /*13020*/  @!PT LDS RZ, [RZ] ;  /* 0x00000000fffff984 */ /* 0x000fe20000000800 */
[----:B------:R-:W-:Y:S04]  /*13030*/  LDGSTS.E.BYPASS.LTC128B.128 [R26+0x24200], desc[UR56][R2.64], !P4 ;  /* 0x24200000021a7fae */ /* 0x000fe8000e101d78 */
[----:B------:R-:W-:Y:S04]  /*13040*/  LDGSTS.E.BYPASS.LTC128B.128 [R26+0x26a00], desc[UR56][R2.64+0x40], !P3 ;  /* 0x26a00040021a7fae */ /* 0x000fe8000d901d78 */
[----:B------:R0:W-:Y:S02]  /*13050*/  LDGSTS.E.BYPASS.LTC128B.128 [R26+0x29200], desc[UR56][R2.64+0x80], !P1 ;  /* 0x29200080021a7fae */ /* 0x0001e4000c901d78 */
[----:B0-----:R-:W-:-:S07]  /*13060*/  IMAD.MOV.U32 R3, RZ, RZ, R14 ;  /* 0x000000ffff037224 */ /* 0x001fce00078e000e */
[----:B------:R-:W-:Y:S05]  /*13070*/  WARPSYNC.COLLECTIVE R15, `(.L_x_4007) ;  /* 0x000000000f087348 */ /* 0x000fea0003c00000 */
[----:B------:R0:W1:Y:S02]  /*13080*/  SHFL.IDX P6, R14, R13, R12, R11 ;  /* 0x0000000c0d0e7389 */ /* 0x00006400000c000b */
[----:B01----:R-:W-:Y:S01]  /*13090*/  ENDCOLLECTIVE ;  /* 0x000000000000791b */ /* 0x003fe20003800000 */
.L_x_4007:
[----:B------:R-:W-:Y:S02]  /*130a0*/  IMAD.MOV.U32 R13, RZ, RZ, R21 ;  /* 0x000000ffff0d7224 */ /* 0x000fe400078e0015 */
[----:B------:R-:W-:Y:S01]  /*130b0*/  IMAD.MOV.U32 R12, RZ, RZ, 0x2 ;  /* 0x00000002ff0c7424 */ /* 0x000fe200078e00ff */
[----:B------:R-:W-:-:S13]  /*130c0*/  IADD3 R2, P0, R37, R14, RZ ;  /* 0x0000000e25027210 */ /* 0x000fda0007f1e0ff */
[----:B------:R-:W-:Y:S05]  /*130d0*/  WARPSYNC.COLLECTIVE R15, `(.L_x_4008) ;  /* 0x000000000f087348 */ /* 0x000fea0003c00000 */
[----:B------:R0:W1:Y:S02]  /*130e0*/  SHFL.IDX P6, R14, R13, R12, R11 ;  /* 0x0000000c0d0e7389 */ /* 0x00006400000c000b */
[----:B01----:R-:W-:Y:S01]  /*130f0*/  ENDCOLLECTIVE ;  /* 0x000000000000791b */ /* 0x003fe20003800000 */
.L_x_4008:
[----:B------:R-:W-:-:S05]  /*13100*/  IMAD.X R3, RZ, RZ, R3, P0 ;  /* 0x000000ffff037224 */ /* 0x000fca00000e0603 */
[----:B------:R-:W-:Y:S01]  /*13110*/  @!PT LDS RZ, [RZ] ;  /* 0x00000000fffff984 */ /* 0x000fe20000000800 */
[----:B------:R-:W-:Y:S01]  /*13120*/  @!PT LDS RZ, [RZ] ;  /* 0x00000000fffff984 */ /* 0x000fe20000000800 */
[----:B------:R-:W-:Y:S01]  /*13130*/  @!PT LDS RZ, [RZ] ;  /* 0x00000000fffff984 */ /* 0x000fe20000000800 */
[----:B------:R-:W-:Y:S04]  /*13140*/  LDGSTS.E.BYPASS.LTC128B.128 [R26+0x24a00], desc[UR56][R2.64], !P4 ;  /* 0x24a00000021a7fae */ /* 0x000fe8000e101d78 */
[----:B------:R-:W-:Y:S01]  /*13150*/  LDGSTS.E.BYPASS.LTC128B.128 [R26+0x27200], desc[UR56][R2.64+0x40], !P3 ;  /* 0x27200040021a7fae */ /* 0x000fe2000d901d78 */
[----:B------:R-:W-:-:S03]  /*13160*/  IMAD.MOV.U32 R13, RZ, RZ, R20 ;  /* 0x000000ffff0d7224 */ /* 0x000fc600078e0014 */
[----:B------:R0:W-:Y:S02]  /*13170*/  LDGSTS.E.BYPASS.LTC128B.128 [R26+0x29a00], desc[UR56][R2.64+0x80], !P1 ;  /* 0x29a00080021a7fae */ /* 0x0001e4000c901d78 */
[----:B0-----:R-:W-:-:S07]  /*13180*/  IMAD.MOV.U32 R3, RZ, RZ, R14 ;  /* 0x000000ffff037224 */ /* 0x001fce00078e000e */
[----:B------:R-:W-:Y:S05]  /*13190*/  WARPSYNC.COLLECTIVE R15, `(.L_x_4009) ;  /* 0x000000000f087348 */ /* 0x000fea0003c00000 */
[----:B------:R0:W1:Y:S02]  /*131a0*/  SHFL.IDX P6, R14, R13, R12, R11 ;  /* 0x0000000c0d0e7389 */ /* 0x00006400000c000b */
[----:B01----:R-:W-:Y:S01]  /*131b0*/  ENDCOLLECTIVE ;  /* 0x000000000000791b */ /* 0x003fe20003800000 */
.L_x_4009:
[----:B------:R-:W-:Y:S02]  /*131c0*/  IMAD.MOV.U32 R13, RZ, RZ, R21 ;  /* 0x000000ffff0d7224 */ /* 0x000fe400078e0015 */
[----:B------:R-:W-:Y:S01]  /*131d0*/  IMAD.MOV.U32 R12, RZ, RZ, 0x3 ;  /* 0x00000003ff0c7424 */ /* 0x000fe200078e00ff */
[----:B------:R-:W-:-:S13]  /*131e0*/  IADD3 R2, P0, R37, R14, RZ ;  /* 0x0000000e25027210 */ /* 0x000fda0007f1e0ff */
[----:B------:R-:W-:Y:S05]  /*131f0*/  WARPSYNC.COLLECTIVE R15, `(.L_x_4010) ;  /* 0x000000000f087348 */ /* 0x000fea0003c00000 */
[----:B------:R0:W1:Y:S02]  /*13200*/  SHFL.IDX P6, R14, R13, R12, R11 ;  /* 0x0000000c0d0e7389 */ /* 0x00006400000c000b */
[----:B01----:R-:W-:Y:S01]  /*13210*/  ENDCOLLECTIVE ;  /* 0x000000000000791b */ /* 0x003fe20003800000 */
.L_x_4010:
[----:B------:R-:W-:-:S05]  /*13220*/  IMAD.X R3, RZ, RZ, R3, P0 ;  /* 0x000000ffff037224 */ /* 0x000fca00000e0603 */
[----:B------:R-:W-:Y:S01]  /*13230*/  @!PT LDS RZ, [RZ] ;  /* 0x00000000fffff984 */ /* 0x000fe20000000800 */
[----:B------:R-:W-:Y:S01]  /*13240*/  @!PT LDS RZ, [RZ] ;  /* 0x00000000fffff984 */ /* 0x000fe20000000800 */
[----:B------:R-:W-:Y:S01]  /*13250*/  @!PT LDS RZ, [RZ] ;  /* 0x00000000fffff984 */ /* 0x000fe20000000800 */
[----:B------:R0:W-:Y:S04]  /*13260*/  LDGSTS.E.BYPASS.LTC128B.128 [R26+0x25200], desc[UR56][R2.64], !P4 ;  /* 0x25200000021a7fae */ /* 0x0001e8000e101d78 */
[----:B------:R0:W-:Y:S01]  /*13270*/  LDGSTS.E.BYPASS.LTC128B.128 [R26+0x27a00], desc[UR56][R2.64+0x40], !P3 ;  /* 0x27a00040021a7fae */ /* 0x0001e2000d901d78 */
[----:B------:R-:W-:-:S03]  /*13280*/  IMAD.MOV.U32 R13, RZ, RZ, R20 ;  /* 0x000000ffff0d7224 */ /* 0x000fc600078e0014 */
[----:B------:R0:W-:Y:S01]  /*13290*/  LDGSTS.E.BYPASS.LTC128B.128 [R26+0x2a200], desc[UR56][R2.64+0x80], !P1 ;  /* 0x2a200080021a7fae */ /* 0x0001e2000c901d78 */
[----:B------:R-:W-:-:S07]  /*132a0*/  IMAD.MOV.U32 R21, RZ, RZ, R14 ;  /* 0x000000ffff157224 */ /* 0x000fce00078e000e */
[----:B0-----:R-:W-:Y:S05]  /*132b0*/  WARPSYNC.COLLECTIVE R15, `(.L_x_4011) ;  /* 0x000000000f087348 */ /* 0x001fea0003c00000 */
[----:B------:R1:W2:Y:S02]  /*132c0*/  SHFL.IDX P6, R14, R13, R12, R11 ;  /* 0x0000000c0d0e7389 */ /* 0x0002a400000c000b */
[----:B012---:R-:W-:Y:S01]  /*132d0*/  ENDCOLLECTIVE ;  /* 0x000000000000791b */ /* 0x007fe20003800000 */
.L_x_4011:
[----:B------:R-:W-:Y:S02]  /*132e0*/  IMAD.MOV.U32 R13, RZ, RZ, R27 ;  /* 0x000000ffff0d7224 */ /* 0x000fe400078e001b */
[----:B------:R-:W-:Y:S01]  /*132f0*/  IMAD.MOV.U32 R12, RZ, RZ, RZ ;  /* 0x000000ffff0c7224 */ /* 0x000fe200078e00ff */
[----:B------:R-:W-:-:S13]  /*13300*/  IADD3 R2, P0, R37, R14, RZ ;  /* 0x0000000e25027210 */ /* 0x000fda0007f1e0ff */
[----:B------:R-:W-:Y:S05]  /*13310*/  WARPSYNC.COLLECTIVE R15, `(.L_x_4012) ;  /* 0x000000000f087348 */ /* 0x000fea0003c00000 */
[----:B------:R0:W1:Y:S02]  /*13320*/  SHFL.IDX P6, R14, R13, R12, R11 ;  /* 0x0000000c0d0e7389 */ /* 0x00006400000c000b */
[----:B01----:R-:W-:Y:S01]  /*13330*/  ENDCOLLECTIVE ;  /* 0x000000000000791b */ /* 0x003fe20003800000 */
.L_x_4012:
        /* <DEDUP_REMOVED lines=12> */
.L_x_4013:
[----:B------:R-:W-:Y:S05]  /*13400*/  BRA `(.L_x_4014) ;  /* 0xffffffbc00ec7947 */ /* 0x000fea000383ffff */
.L_x_3924:
[----:B0-----:R0:W3:Y:S02]  /*13410*/  SYNCS.PHASECHK.TRANS64.TRYWAIT P1, [R3+URZ+0x33470], R2 ;  /* 0x03347002030075a7 */ /* 0x0010e4000802017f */
[----:B---3--:R-:W-:Y:S05]  /*13420*/  @!P1 NANOSLEEP.SYNCS 0x989680 ;  /* 0x009896800000995d */ /* 0x008fea0003900000 */
[----:B------:R-:W3:Y:S02]  /*13430*/  @!P1 SYNCS.PHASECHK.TRANS64 P1, [R3+URZ+0x33470], R2 ;  /* 0x03347002030095a7 */ /* 0x000ee4000802007f */
[----:B---3--:R-:W-:Y:S05]  /*13440*/  @!P1 BRA `(.L_x_3924) ;  /* 0xfffffffc00f09947 */ /* 0x008fea000383ffff */
[----:B------:R-:W-:Y:S05]  /*13450*/  BRA `(.L_x_4015) ;  /* 0xffffffc0004c7947 */ /* 0x000fea000383ffff */
.L_x_3926:
[----:B0-----:R0:W1:Y:S02]  /*13460*/  SYNCS.PHASECHK.TRANS64.TRYWAIT P1, [R3+URZ+0x33460], R4 ;  /* 0x03346004030075a7 */ /* 0x001064000802017f */
[----:B-1----:R-:W-:Y:S05]  /*13470*/  @!P1 NANOSLEEP.SYNCS 0x989680 ;  /* 0x009896800000995d */ /* 0x002fea0003900000 */
[----:B------:R-:W1:Y:S02]  /*13480*/  @!P1 SYNCS.PHASECHK.TRANS64 P1, [R3+URZ+0x33460], R4 ;  /* 0x03346004030095a7 */ /* 0x000e64000802007f */
[----:B-1----:R-:W-:Y:S05]  /*13490*/  @!P1 BRA `(.L_x_3926) ;  /* 0xfffffffc00f09947 */ /* 0x002fea000383ffff */
[----:B------:R-:W-:Y:S05]  /*134a0*/  BRA `(.L_x_4016) ;  /* 0xffffffc0005c7947 */ /* 0x000fea000383ffff */
.L_x_3933:
[----:B--2---:R2:W0:Y:S02]  /*134b0*/  SYNCS.PHASECHK.TRANS64.TRYWAIT P0, [R3+URZ+0x33470], R2 ;  /* 0x03347002030075a7 */ /* 0x004424000800017f */
[----:B0-----:R-:W-:Y:S05]  /*134c0*/  @!P0 NANOSLEEP.SYNCS 0x989680 ;  /* 0x009896800000895d */ /* 0x001fea0003900000 */
[----:B------:R-:W0:Y:S02]  /*134d0*/  @!P0 SYNCS.PHASECHK.TRANS64 P0, [R3+URZ+0x33470], R2 ;  /* 0x03347002030085a7 */ /* 0x000e24000800007f */
[----:B0-----:R-:W-:Y:S05]  /*134e0*/  @!P0 BRA `(.L_x_3933) ;  /* 0xfffffffc00f08947 */ /* 0x001fea000383ffff */
[----:B------:R-:W-:Y:S05]  /*134f0*/  BRA `(.L_x_4017) ;  /* 0xffffffcc00307947 */ /* 0x000fea000383ffff */
.L_x_3935:
[----:B--2---:R2:W0:Y:S02]  /*13500*/  SYNCS.PHASECHK.TRANS64.TRYWAIT P0, [R3+URZ+0x33460], R4 ;  /* 0x03346004030075a7 */ /* 0x004424000800017f */
[----:B0-----:R-:W-:Y:S05]  /*13510*/  @!P0 NANOSLEEP.SYNCS 0x989680 ;  /* 0x009896800000895d */ /* 0x001fea0003900000 */
[----:B------:R-:W0:Y:S02]  /*13520*/  @!P0 SYNCS.PHASECHK.TRANS64 P0, [R3+URZ+0x33460], R4 ;  /* 0x03346004030085a7 */ /* 0x000e24000800007f */
[----:B0-----:R-:W-:Y:S05]  /*13530*/  @!P0 BRA `(.L_x_3935) ;  /* 0xfffffffc00f08947 */ /* 0x001fea000383ffff */
[----:B------:R-:W-:Y:S05]  /*13540*/  BRA `(.L_x_4018) ;  /* 0xffffffcc00487947 */ /* 0x000fea000383ffff */
.L_x_3938:
[----:B--2---:R2:W3:Y:S02]  /*13550*/  SYNCS.PHASECHK.TRANS64.TRYWAIT P0, [R6+URZ+0x33420], R3 ;  /* 0x03342003060075a7 */ /* 0x0044e4000800017f */
[----:B---3--:R-:W-:Y:S05]  /*13560*/  @!P0 NANOSLEEP.SYNCS 0x989680 ;  /* 0x009896800000895d */ /* 0x008fea0003900000 */
[----:B------:R-:W3:Y:S02]  /*13570*/  @!P0 SYNCS.PHASECHK.TRANS64 P0, [R6+URZ+0x33420], R3 ;  /* 0x03342003060085a7 */ /* 0x000ee4000800007f */
[----:B---3--:R-:W-:Y:S05]  /*13580*/  @!P0 BRA `(.L_x_3938) ;  /* 0xfffffffc00f08947 */ /* 0x008fea000383ffff */
[----:B------:R-:W-:Y:S05]  /*13590*/  BRA `(.L_x_4019) ;  /* 0xffffffd800047947 */ /* 0x000fea000383ffff */
.L_x_3940:
[----:B--2---:R2:W3:Y:S02]  /*135a0*/  SYNCS.PHASECHK.TRANS64.TRYWAIT P1, [R5+URZ+0x33440], R4 ;  /* 0x03344004050075a7 */ /* 0x0044e4000802017f */
[----:B---3--:R-:W-:Y:S05]  /*135b0*/  @!P1 NANOSLEEP.SYNCS 0x989680 ;  /* 0x009896800000995d */ /* 0x008fea0003900000 */
[----:B------:R-:W3:Y:S02]  /*135c0*/  @!P1 SYNCS.PHASECHK.TRANS64 P1, [R5+URZ+0x33440], R4 ;  /* 0x03344004050095a7 */ /* 0x000ee4000802007f */
[----:B---3--:R-:W-:Y:S05]  /*135d0*/  @!P1 BRA `(.L_x_3940) ;  /* 0xfffffffc00f09947 */ /* 0x008fea000383ffff */
[----:B------:R-:W-:Y:S05]  /*135e0*/  BRA `(.L_x_4020) ;  /* 0xffffffd800407947 */ /* 0x000fea000383ffff */
.L_x_3942:
[----:B---3--:R3:W4:Y:S02]  /*135f0*/  SYNCS.PHASECHK.TRANS64.TRYWAIT P1, [R3+URZ+0x33440], R0 ;  /* 0x03344000030075a7 */ /* 0x008724000802017f */
[----:B----4-:R-:W-:Y:S05]  /*13600*/  @!P1 NANOSLEEP.SYNCS 0x989680 ;  /* 0x009896800000995d */ /* 0x010fea0003900000 */
[----:B------:R-:W4:Y:S02]  /*13610*/  @!P1 SYNCS.PHASECHK.TRANS64 P1, [R3+URZ+0x33440], R0 ;  /* 0x03344000030095a7 */ /* 0x000f24000802007f */
[----:B----4-:R-:W-:Y:S05]  /*13620*/  @!P1 BRA `(.L_x_3942) ;  /* 0xfffffffc00f09947 */ /* 0x010fea000383ffff */
[----:B------:R-:W-:Y:S05]  /*13630*/  BRA `(.L_x_4021) ;  /* 0xffffffd8004c7947 */ /* 0x000fea000383ffff */
.L_x_3944:
[----:B----4-:R4:W0:Y:S02]  /*13640*/  SYNCS.PHASECHK.TRANS64.TRYWAIT P1, [R5+URZ+0x33460], R4 ;  /* 0x03346004050075a7 */ /* 0x010824000802017f */
[----:B0-----:R-:W-:Y:S05]  /*13650*/  @!P1 NANOSLEEP.SYNCS 0x989680 ;  /* 0x009896800000995d */ /* 0x001fea0003900000 */
[----:B------:R-:W0:Y:S02]  /*13660*/  @!P1 SYNCS.PHASECHK.TRANS64 P1, [R5+URZ+0x33460], R4 ;  /* 0x03346004050095a7 */ /* 0x000e24000802007f */
[----:B0-----:R-:W-:Y:S05]  /*13670*/  @!P1 BRA `(.L_x_3944) ;  /* 0xfffffffc00f09947 */ /* 0x001fea000383ffff */
[----:B------:R-:W-:Y:S05]  /*13680*/  BRA `(.L_x_4022) ;  /* 0xffffffd800487947 */ /* 0x000fea000383ffff */
.L_x_3946:
[----:B------:R0:W0:Y:S02]  /*13690*/  SYNCS.PHASECHK.TRANS64.TRYWAIT P1, [R3+URZ+0x33460], R0 ;  /* 0x03346000030075a7 */ /* 0x000024000802017f */
[----:B0-----:R-:W-:Y:S05]  /*136a0*/  @!P1 NANOSLEEP.SYNCS 0x989680 ;  /* 0x009896800000995d */ /* 0x001fea0003900000 */
[----:B------:R-:W0:Y:S02]  /*136b0*/  @!P1 SYNCS.PHASECHK.TRANS64 P1, [R3+URZ+0x33460], R0 ;  /* 0x03346000030095a7 */ /* 0x000e24000802007f */
[----:B0-----:R-:W-:Y:S05]  /*136c0*/  @!P1 BRA `(.L_x_3946) ;  /* 0xfffffffc00f09947 */ /* 0x001fea000383ffff */
[----:B------:R-:W-:Y:S05]  /*136d0*/  BRA `(.L_x_4023) ;  /* 0xffffffd800447947 */ /* 0x000fea000383ffff */
.L_x_3948:
[----:B------:R0:W0:Y:S02]  /*136e0*/  SYNCS.PHASECHK.TRANS64.TRYWAIT P1, [R5+URZ+0x33480], R4 ;  /* 0x03348004050075a7 */ /* 0x000024000802017f */
[----:B0-----:R-:W-:Y:S05]  /*136f0*/  @!P1 NANOSLEEP.SYNCS 0x989680 ;  /* 0x009896800000995d */ /* 0x001fea0003900000 */
[----:B------:R-:W0:Y:S02]  /*13700*/  @!P1 SYNCS.PHASECHK.TRANS64 P1, [R5+URZ+0x33480], R4 ;  /* 0x03348004050095a7 */ /* 0x000e24000802007f */
[----:B0-----:R-:W-:Y:S05]  /*13710*/  @!P1 BRA `(.L_x_3948) ;  /* 0xfffffffc00f09947 */ /* 0x001fea000383ffff */
[----:B------:R-:W-:Y:S05]  /*13720*/  BRA `(.L_x_4024) ;  /* 0xffffffd800407947 */ /* 0x000fea000383ffff */
.L_x_4025:
        /* <DEDUP_REMOVED lines=13> */
.L_x_16275:


//--------------------- .text._ZN7cutlass13device_kernelIN5flash11enable_sm90INS1_16FlashAttnFwdSm90INS1_25CollectiveMainloopFwdSm90ILi2EN4cute5tupleIJNS5_1CILi1EEES8_S8_EEENS6_IJNS7_ILi128EEENS7_ILi160EEENS7_ILi192EEEEEELi192ENS_12float_e4m3_tEfNS_4arch4Sm90ELb0ELb0ELb0ELb1ELb1ELb0ELb0ELb1ELb1ELb1ELb1ELb0EEENS1_21CollectiveEpilogueFwdINS6_IJSA_SC_SB_EEES9_NS_10bfloat16_tESG_Li256ELb1ELb1ELb1ELb1EEENS1_36VarlenDynamicPersistentTileSchedulerILi128ELi160ELi256ELi128ELb1ELb1ELb1ELb0ELb1ELb1EEEEEEEEEvNT_6ParamsE --------------------------
	.section	.text._ZN7cutlass13device_kernelIN5flash11enable_sm90INS1_16FlashAttnFwdSm90INS1_25CollectiveMainloopFwdSm90ILi2EN4cute5tupleIJNS5_1CILi1EEES8_S8_EEENS6_IJNS7_ILi128EEENS7_ILi160EEENS7_ILi192EEEEEELi192ENS_12float_e4m3_tEfNS_4arch4Sm90ELb0ELb0ELb0ELb1ELb1ELb0ELb0ELb1ELb1ELb1ELb1ELb0EEENS1_21CollectiveEpilogueFwdINS6_IJSA_SC_SB_EEES9_NS_10bfloat16_tESG_Li256ELb1ELb1ELb1ELb1EEENS1_36VarlenDynamicPersistentTileSchedulerILi128ELi160ELi256ELi128ELb1ELb1ELb1ELb0ELb1ELb1EEEEEEEEEvNT_6ParamsE,"ax",@progbits
	.align	128
.text._ZN7cutlass13device_kernelIN5flash11enable_sm90INS1_16FlashAttnFwdSm90INS1_25CollectiveMainloopFwdSm90ILi2EN4cute5tupleIJNS5_1CILi1EEES8_S8_EEENS6_IJNS7_ILi128EEENS7_ILi160EEENS7_ILi192EEEEEELi192ENS_12float_e4m3_tEfNS_4arch4Sm90ELb0ELb0ELb0ELb1ELb1ELb0ELb0ELb1ELb1ELb1ELb1ELb0EEENS1_21CollectiveEpilogueFwdINS6_IJSA_SC_SB_EEES9_NS_10bfloat16_tESG_Li256ELb1ELb1ELb1ELb1EEENS1_36VarlenDynamicPersistentTileSchedulerILi128ELi160ELi256ELi128ELb1ELb1ELb1ELb0ELb1ELb1EEEEEEEEEvNT_6ParamsE:
        .type           _ZN7cutlass13device_kernelIN5flash11enable_sm90INS1_16FlashAttnFwdSm90INS1_25CollectiveMainloopFwdSm90ILi2EN4cute5tupleIJNS5_1CILi1EEES8_S8_EEENS6_IJNS7_ILi128EEENS7_ILi160EEENS7_ILi192EEEEEELi192ENS_12float_e4m3_tEfNS_4arch4Sm90ELb0ELb0ELb0ELb1ELb1ELb0ELb0ELb1ELb1ELb1ELb1ELb0EEENS1_21CollectiveEpilogueFwdINS6_IJSA_SC_SB_EEES9_NS_10bfloat16_tESG_Li256ELb1ELb1ELb1ELb1EEENS1_36VarlenDynamicPersistentTileSchedulerILi128ELi160ELi256ELi128ELb1ELb1ELb1ELb0ELb1ELb1EEEEEEEEEvNT_6ParamsE,@function
        .size           _ZN7cutlass13device_kernelIN5flash11enable_sm90INS1_16FlashAttnFwdSm90INS1_25CollectiveMainloopFwdSm90ILi2EN4cute5tupleIJNS5_1CILi1EEES8_S8_EEENS6_IJNS7_ILi128EEENS7_ILi160EEENS7_ILi192EEEEEELi192ENS_12float_e4m3_tEfNS_4arch4Sm90ELb0ELb0ELb0ELb1ELb1ELb0ELb0ELb1ELb1ELb1ELb1ELb0EEENS1_21CollectiveEpilogueFwdINS6_IJSA_SC_SB_EEES9_NS_10bfloat16_tESG_Li256ELb1ELb1ELb1ELb1EEENS1_36VarlenDynamicPersistentTileSchedulerILi128ELi160ELi256ELi128ELb1ELb1ELb1ELb0ELb1ELb1EEEEEEEEEvNT_6ParamsE,(.L_x_16276 - _ZN7cutlass13device_kernelIN5flash11enable_sm90INS1_16FlashAttnFwdSm90INS1_25CollectiveMainloopFwdSm90ILi2EN4cute5tupleIJNS5_1CILi1EEES8_S8_EEENS6_IJNS7_ILi128EEENS7_ILi160EEENS7_ILi192EEEEEELi192ENS_12float_e4m3_tEfNS_4arch4Sm90ELb0ELb0ELb0ELb1ELb1ELb0ELb0ELb1ELb1ELb1ELb1ELb0EEENS1_21CollectiveEpilogueFwdINS6_IJSA_SC_SB_EEES9_NS_10bfloat16_tESG_Li256ELb1ELb1ELb1ELb1EEENS1_36VarlenDynamicPersistentTileSchedulerILi128ELi160ELi256ELi128ELb1ELb1ELb1ELb0ELb1ELb1EEEEEEEEEvNT_6ParamsE)
        .other          _ZN7cutlass13device_kernelIN5flash11enable_sm90INS1_16FlashAttnFwdSm90INS1_25CollectiveMainloopFwdSm90ILi2EN4cute5tupleIJNS5_1CILi1EEES8_S8_EEENS6_IJNS7_ILi128EEENS7_ILi160EEENS7_ILi192EEEEEELi192ENS_12float_e4m3_tEfNS_4arch4Sm90ELb0ELb0ELb0ELb1ELb1ELb0ELb0ELb1ELb1ELb1ELb1ELb0EEENS1_21CollectiveEpilogueFwdINS6_IJSA_SC_SB_EEES9_NS_10bfloat16_tESG_Li256ELb1ELb1ELb1ELb1EEENS1_36VarlenDynamicPersistentTileSchedulerILi128ELi160ELi256ELi128ELb1ELb1ELb1ELb0ELb1ELb1EEEEEEEEEvNT_6ParamsE,@"STO_CUDA_ENTRY STV_DEFAULT"
_ZN7cutlass13device_kernelIN5flash11enable_sm90INS1_16FlashAttnFwdSm90INS1_25CollectiveMainloopFwdSm90ILi2EN4cute5tupleIJNS5_1CILi1EEES8_S8_EEENS6_IJNS7_ILi128EEENS7_ILi160EEENS7_ILi192EEEEEELi192ENS_12float_e4m3_tEfNS_4arch4Sm90ELb0ELb0ELb0ELb1ELb1ELb0ELb0ELb1ELb1ELb1ELb1ELb0EEENS1_21CollectiveEpilogueFwdINS6_IJSA_SC_SB_EEES9_NS_10bfloat16_tESG_Li256ELb1ELb1ELb1ELb1EEENS1_36VarlenDynamicPersistentTileSchedulerILi128ELi160ELi256ELi128ELb1ELb1ELb1ELb0ELb1ELb1EEEEEEEEEvNT_6ParamsE:
        /* <DEDUP_REMOVED lines=45> */
.L_x_4026:
        /* <DEDUP_REMOVED lines=22> */
.L_x_4027:
        /* <DEDUP_REMOVED lines=18> */
.L_x_4028:
        /* <DEDUP_REMOVED lines=22> */
.L_x_4029:
        /* <DEDUP_REMOVED lines=24> */
.L_x_4030:
        /* <DEDUP_REMOVED lines=8> */
.L_x_4032:
        /* <DEDUP_REMOVED lines=9> */
[----:B0-----:R-:W-:-:S04]  /*0940*/  LOP3.LUT R0, R2, 0xffffff80, RZ, 0xc0, !PT ;  /* 0xffffff8002007812 */ /* 0x001fc800078ec0ff */
        /* <DEDUP_REMOVED lines=8> */
[----:B------:R-:W-:Y:S01]  /*09d0*/  VIADD R12, R2, 0xffffff80 ;  /* 0xffffff80020c7836 */ /* 0x000fe20000000000 */
[----:B------:R-:W-:Y:S01]  /*09e0*/  R2UR UR6, R9 ;  /* 0x00000000090672ca */ /* 0x000fe200000e0000 */
[----:B------:R-:W-:Y:S01]  /*09f0*/  ULOP3.LUT UR49, UR43, 0x1, URZ, 0xfc, !UPT ;  /* 0x000000012b317892 */ /* 0x000fe2000f8efc3f */
[----:B------:R-:W-:Y:S01]  /*0a00*/  R2UR UR5, R10 ;  /* 0x000000000a0572ca */ /* 0x000fe200000e0000 */
[----:B------:R-:W-:Y:S01]  /*0a10*/  UMOV UR48, URZ ;  /* 0x0000003f00307c82 */ /* 0x000fe20008000000 */
[----:B------:R-:W-:Y:S01]  /*0a20*/  SHF.R.S32.HI R0, RZ, 0x1f, R12 ;  /* 0x0000001fff007819 */ /* 0x000fe2000001140c */
[----:B------:R-:W-:Y:S01]  /*0a30*/  UMOV UR47, URZ ;  /* 0x0000003f002f7c82 */ /* 0x000fe20008000000 */
[----:B------:R-:W-:Y:S01]  /*0a40*/  R2UR UR7, R11 ;  /* 0x000000000b0772ca */ /* 0x000fe200000e0000 */
[----:B------:R-:W-:Y:S01]  /*0a50*/  UMOV UR46, URZ ;  /* 0x0000003f002e7c82 */ /* 0x000fe20008000000 */
[CC--:B------:R-:W-:Y:S02]  /*0a60*/  LEA.HI R2, R0.reuse, R12.reuse, RZ, 0x7 ;  /* 0x0000000c00027211 */ /* 0x0c0fe400078f38ff */
[----:B------:R-:W-:-:S02]  /*0a70*/  LEA.HI R3, R0, R12, RZ, 0x4 ;  /* 0x0000000c00037211 */ /* 0x000fc400078f20ff */
[----:B------:R-:W-:Y:S02]  /*0a80*/  LOP3.LUT R228, R2, 0xffffff80, RZ, 0xc0, !PT ;  /* 0xffffff8002e47812 */ /* 0x000fe400078ec0ff */
[-C--:B------:R-:W-:Y:S02]  /*0a90*/  LEA.HI R4, R0, R12.reuse, RZ, 0x5 ;  /* 0x0000000c00047211 */ /* 0x080fe400078f28ff */
[----:B------:R-:W-:Y:S01]  /*0aa0*/  SHF.R.S32.HI R6, RZ, 0x4, R3 ;  /* 0x00000004ff067819 */ /* 0x000fe20000011403 */
[----:B------:R-:W-:Y:S01]  /*0ab0*/  IMAD.IADD R228, R12, 0x1, -R228 ;  /* 0x000000010ce47824 */ /* 0x000fe200078e0ae4 */
[----:B------:R-:W-:Y:S01]  /*0ac0*/  LEA.HI R11, R0, R12, RZ, 0x2 ;  /* 0x0000000c000b7211 */ /* 0x000fe200078f10ff */
[----:B------:R-:W-:Y:S01]  /*0ad0*/  IMAD.SHL.U32 R5, R4, 0x20, RZ ;  /* 0x0000002004057824 */ /* 0x000fe200078e00ff */
[----:B------:R-:W-:Y:S02]  /*0ae0*/  LOP3.LUT R4, R3, 0x3fffff0, RZ, 0xc0, !PT ;  /* 0x03fffff003047812 */ /* 0x000fe400078ec0ff */
[----:B------:R-:W-:-:S02]  /*0af0*/  SHF.R.S32.HI R7, RZ, 0x1f, R228 ;  /* 0x0000001fff077819 */ /* 0x000fc400000114e4 */
[----:B------:R-:W-:Y:S01]  /*0b00*/  LEA.HI R3, R3, R6, RZ, 0x1 ;  /* 0x0000000603037211 */ /* 0x000fe200078f08ff */
[----:B------:R-:W-:Y:S01]  /*0b10*/  IMAD.IADD R4, R12, 0x1, -R4 ;  /* 0x000000010c047824 */ /* 0x000fe200078e0a04 */
[----:B------:R-:W-:Y:S02]  /*0b20*/  LEA.HI R8, R7, R228, RZ, 0x2 ;  /* 0x000000e407087211 */ /* 0x000fe400078f10ff */
[----:B------:R-:W-:Y:S02]  /*0b30*/  LOP3.LUT R5, R5, 0xfffffc00, RZ, 0xc0, !PT ;  /* 0xfffffc0005057812 */ /* 0x000fe400078ec0ff */
[----:B------:R-:W-:Y:S02]  /*0b40*/  LOP3.LUT R3, R3, 0x1ffffffe, RZ, 0xc0, !PT ;  /* 0x1ffffffe03037812 */ /* 0x000fe400078ec0ff */
[--C-:B------:R-:W-:Y:S01]  /*0b50*/  SHF.R.S32.HI R9, RZ, 0x2, R8.reuse ;  /* 0x00000002ff097819 */ /* 0x100fe20000011408 */
[----:B------:R-:W-:Y:S01]  /*0b60*/  IMAD R4, R4, 0x40, R5 ;  /* 0x0000004004047824 */ /* 0x000fe200078e0205 */
[----:B------:R-:W-:Y:S01]  /*0b70*/  SHF.R.S32.HI R10, RZ, 0x1f, R8 ;  /* 0x0000001fff0a7819 */ /* 0x000fe20000011408 */
[----:B------:R-:W-:Y:S01]  /*0b80*/  IMAD.IADD R3, R6, 0x1, -R3 ;  /* 0x0000000106037824 */ /* 0x000fe200078e0a03 */
[----:B------:R-:W-:-:S02]  /*0b90*/  SHF.R.S32.HI R13, RZ, 0x7, R2 ;  /* 0x00000007ff0d7819 */ /* 0x000fc40000011402 */
[----:B------:R-:W-:Y:S01]  /*0ba0*/  LEA.HI R10, R10, R9, RZ, 0x3 ;  /* 0x000000090a0a7211 */ /* 0x000fe200078f18ff */
[----:B------:R-:W-:Y:S01]  /*0bb0*/  IMAD R3, R3, 0x8, R4 ;  /* 0x0000000803037824 */ /* 0x000fe200078e0204 */
[----:B------:R-:W-:Y:S02]  /*0bc0*/  LOP3.LUT R11, R11, 0xfffffffc, RZ, 0xc0, !PT ;  /* 0xfffffffc0b0b7812 */ /* 0x000fe400078ec0ff */
[----:B------:R-:W-:Y:S02]  /*0bd0*/  LOP3.LUT R10, R10, 0xfffffff8, RZ, 0xc0, !PT ;  /* 0xfffffff80a0a7812 */ /* 0x000fe400078ec0ff */
[----:B------:R-:W-:Y:S01]  /*0be0*/  LEA.HI R7, R7, R228, RZ, 0x5 ;  /* 0x000000e407077211 */ /* 0x000fe200078f28ff */
[----:B------:R-:W-:Y:S01]  /*0bf0*/  IMAD.IADD R11, R12, 0x1, -R11 ;  /* 0x000000010c0b7824 */ /* 0x000fe200078e0a0b */
[----:B------:R-:W-:Y:S01]  /*0c00*/  LEA.HI R2, R2, R13, RZ, 0x1 ;  /* 0x0000000d02027211 */ /* 0x000fe200078f08ff */
[----:B------:R0:W-:Y:S01]  /*0c10*/  STL [R1+0x2c], R3 ;  /* 0x00002c0301007387 */ /* 0x0001e20000100800 */
[----:B------:R-:W-:Y:S01]  /*0c20*/  SHF.R.S32.HI R7, RZ, 0x5, R7 ;  /* 0x00000005ff077819 */ /* 0x000fe20000011407 */
[----:B------:R-:W-:Y:S01]  /*0c30*/  IMAD.IADD R10, R9, 0x1, -R10 ;  /* 0x00000001090a7824 */ /* 0x000fe200078e0a0a */
[----:B------:R-:W-:-:S02]  /*0c40*/  LOP3.LUT R2, R2, 0x3fffffe, RZ, 0xc0, !PT ;  /* 0x03fffffe02027812 */ /* 0x000fc400078ec0ff */
[----:B------:R-:W-:Y:S01]  /*0c50*/  LEA.HI R5, R11, R11, RZ, 0x1 ;  /* 0x0000000b0b057211 */ /* 0x000fe200078f08ff */
[----:B------:R-:W-:Y:S01]  /*0c60*/  IMAD R7, R7, 0x10, R10 ;  /* 0x0000001007077824 */ /* 0x000fe200078e020a */
[----:B------:R-:W-:Y:S01]  /*0c70*/  LEA.HI R0, R0, R12, RZ, 0x3 ;  /* 0x0000000c00007211 */ /* 0x000fe200078f18ff */
[----:B------:R-:W-:Y:S01]  /*0c80*/  IMAD.IADD R2, R13, 0x1, -R2 ;  /* 0x000000010d027824 */ /* 0x000fe200078e0a02 */
[----:B------:R-:W-:Y:S02]  /*0c90*/  LOP3.LUT R4, R5, 0x1ffffffe, RZ, 0xc0, !PT ;  /* 0x1ffffffe05047812 */ /* 0x000fe400078ec0ff */
[----:B0-----:R-:W-:Y:S01]  /*0ca0*/  LOP3.LUT R3, R8, 0x7ffffffc, RZ, 0xc0, !PT ;  /* 0x7ffffffc08037812 */ /* 0x001fe200078ec0ff */
[----:B------:R-:W-:Y:S01]  /*0cb0*/  IMAD R5, R2, 0x40, R7 ;  /* 0x0000004002057824 */ /* 0x000fe200078e0207 */
[----:B------:R-:W-:Y:S01]  /*0cc0*/  LOP3.LUT R16, R0, 0xfffffff8, RZ, 0xc0, !PT ;  /* 0xfffffff800107812 */ /* 0x000fe200078ec0ff */
[----:B------:R-:W-:Y:S01]  /*0cd0*/  IMAD.IADD R4, R11, 0x1, -R4 ;  /* 0x000000010b047824 */ /* 0x000fe200078e0a04 */
[----:B------:R-:W-:Y:S01]  /*0ce0*/  SHF.R.S32.HI R227, RZ, 0x3, R0 ;  /* 0x00000003ffe37819 */ /* 0x000fe20000011400 */
[----:B------:R-:W-:Y:S01]  /*0cf0*/  IMAD.IADD R3, R228, 0x1, -R3 ;  /* 0x00000001e4037824 */ /* 0x000fe200078e0a03 */
[----:B------:R0:W-:Y:S01]  /*0d00*/  STL [R1+0x24], R5 ;  /* 0x0000240501007387 */ /* 0x0001e20000100800 */
[----:B------:R-:W-:-:S02]  /*0d10*/  IMAD.IADD R16, R12, 0x1, -R16 ;  /* 0x000000010c107824 */ /* 0x000fc400078e0a10 */
[----:B------:R-:W-:-:S04]  /*0d20*/  IMAD.SHL.U32 R2, R3, 0x2, RZ ;  /* 0x0000000203027824 */ /* 0x000fc800078e00ff */
[C---:B------:R-:W-:Y:S02]  /*0d30*/  VIADD R225, R2.reuse, 0x10 ;  /* 0x0000001002e17836 */ /* 0x040fe40000000000 */
[C---:B------:R-:W-:Y:S02]  /*0d40*/  VIADD R222, R2.reuse, 0x90 ;  /* 0x0000009002de7836 */ /* 0x040fe40000000000 */
[C---:B------:R-:W-:Y:S01]  /*0d50*/  VIADD R23, R2.reuse, 0xa8 ;  /* 0x000000a802177836 */ /* 0x040fe20000000000 */
[----:B------:R-:W-:Y:S01]  /*0d60*/  SHF.R.S32.HI R0, RZ, 0x1f, R225 ;  /* 0x0000001fff007819 */ /* 0x000fe200000114e1 */
[C---:B------:R-:W-:Y:S01]  /*0d70*/  VIADD R226, R2.reuse, 0x8 ;  /* 0x0000000802e27836 */ /* 0x040fe20000000000 */
[----:B------:R-:W-:Y:S01]  /*0d80*/  SHF.R.S32.HI R0, RZ, 0x1f, R222 ;  /* 0x0000001fff007819 */ /* 0x000fe200000114de */
[----:B------:R-:W-:Y:S01]  /*0d90*/  VIADD R224, R2, 0x80 ;  /* 0x0000008002e07836 */ /* 0x000fe20000000000 */
[----:B------:R-:W-:Y:S01]  /*0da0*/  SHF.R.S32.HI R0, RZ, 0x1f, R23 ;  /* 0x0000001fff007819 */ /* 0x000fe20000011417 */
[----:B------:R-:W-:Y:S01]  /*0db0*/  IMAD R0, R4, 0x8, R5 ;  /* 0x0000000804007824 */ /* 0x000fe200078e0205 */
        /* <DEDUP_REMOVED lines=15> */
.L_x_4082:
[----:B------:R-:W-:Y:S01]  /*0eb0*/  ULDC.64 UR8, c[0x0][0xc88] ;  /* 0x0003220000087ab9 */ /* 0x000fe20000000a00 */
[----:B------:R-:W-:Y:S01]  /*0ec0*/  ULDC.64 UR14, c[0x0][0x998] ;  /* 0x00026600000e7ab9 */ /* 0x000fe20000000a00 */
[----:B------:R-:W-:Y:S01]  /*0ed0*/  UIMAD.WIDE UR8, UR7, 0x4, UR8 ;  /* 0x00000004070878a5 */ /* 0x000fe2000f8e0208 */
[----:B------:R-:W-:Y:S01]  /*0ee0*/  ISETP.NE.U32.AND P1, PT, RZ, UR14, PT ;  /* 0x0000000eff007c0c */ /* 0x000fe2000bf25070 */
[----:B------:R-:W-:Y:S01]  /*0ef0*/  ULDC.64 UR12, c[0x0][0x990] ;  /* 0x00026400000c7ab9 */ /* 0x000fe20000000a00 */
[----:B------:R-:W-:Y:S01]  /*0f00*/  ULDC.64 UR10, c[0x0][0xa20] ;  /* 0x00028800000a7ab9 */ /* 0x000fe20000000a00 */
[----:B------:R-:W-:Y:S02]  /*0f10*/  ULOP3.LUT UR38, UR5, 0xffff, URZ, 0xc0, !UPT ;  /* 0x0000ffff05267892 */ /* 0x000fe4000f8ec03f */
[----:B0-23--:R-:W-:Y:S01]  /*0f20*/  IMAD.U32 R4, RZ, RZ, UR8 ;  /* 0x00000008ff047e24 */ /* 0x00dfe2000f8e00ff */
        /* <DEDUP_REMOVED lines=13> */
[----:B----4-:R-:W0:Y:S01]  /*1000*/  @P1 LDC.64 R8, c[0x0][0x9b8] ;  /* 0x00026e00ff081b82 */ /* 0x010e220000000a00 */
[----:B------:R-:W-:-:S07]  /*1010*/  PLOP3.LUT P5, PT, PT, PT, UP1, 0x80, 0x0 ;  /* 0x000000000000781c */ /* 0x000fce0003faf018 */
[----:B-1----:R-:W1:Y:S08]  /*1020*/  @P0 LDC.64 R6, c[0x0][0x9a8] ;  /* 0x00026a00ff060b82 */ /* 0x002e700000000a00 */
        /* <DEDUP_REMOVED lines=58> */
.L_x_4033:
[----:B------:R-:W-:Y:S01]  /*13d0*/  UIADD3 UR55, -UR55, UR4, URZ ;  /* 0x0000000437377290 */ /* 0x000fe2000fffe13f */
[----:B-----5:R-:W-:Y:S01]  /*13e0*/  FMUL.FTZ R0, R3, R0 ;  /* 0x0000000003007220 */ /* 0x020fe20000410000 */
[----:B------:R-:W-:Y:S02]  /*13f0*/  ULOP3.LUT UR5, UR5, 0xff0000, URZ, 0xc0, !UPT ;  /* 0x00ff000005057892 */ /* 0x000fe4000f8ec03f */
[----:B------:R-:W-:Y:S02]  /*1400*/  UISETP.GE.AND UP0, UPT, UR55, 0x1, UPT ;  /* 0x000000013700788c */ /* 0x000fe4000bf06270 */
[----:B------:R-:W-:Y:S02]  /*1410*/  UIADD3 UR6, UR55, 0x9f, URZ ;  /* 0x0000009f37067890 */ /* 0x000fe4000fffe03f */
[----:B------:R-:W-:Y:S02]  /*1420*/  USHF.R.U32.HI UR8, URZ, 0x8, UR8 ;  /* 0x000000083f087899 */ /* 0x000fe40008011608 */
[----:B------:R-:W-:Y:S01]  /*1430*/  PLOP3.LUT P0, PT, PT, PT, UP0, 0x80, 0x0 ;  /* 0x000000000000781c */ /* 0x000fe20003f0f008 */
[----:B------:R-:W-:-:S02]  /*1440*/  UIMAD.WIDE UR6, UR6, 0x66666667, URZ ;  /* 0x66666667060678a5 */ /* 0x000fc4000f8e023f */
[----:B------:R-:W-:Y:S02]  /*1450*/  ULEA.HI UR5, UR5, UR8, URZ, 0x10 ;  /* 0x0000000805057291 */ /* 0x000fe4000f8f803f */
[----:B------:R-:W-:Y:S01]  /*1460*/  USHF.R.U32.HI UR6, URZ, 0x1f, UR7 ;  /* 0x0000001f3f067899 */ /* 0x000fe20008011607 */
[----:B------:R-:W-:Y:S01]  /*1470*/  ULDC UR11, c[0x0][0x988] ;  /* 0x00026200000b7ab9 */ /* 0x000fe20000000800 */
[----:B------:R-:W-:Y:S01]  /*1480*/  UMOV UR4, URZ ;  /* 0x0000003f00047c82 */ /* 0x000fe20008000000 */
[----:B------:R-:W-:Y:S02]  /*1490*/  ULOP3.LUT UR39, UR5, 0xff, URZ, 0xc0, !UPT ;  /* 0x000000ff05277892 */ /* 0x000fe4000f8ec03f */
[----:B------:R-:W-:Y:S02]  /*14a0*/  USHF.R.U32.HI UR45, URZ, 0x10, UR5 ;  /* 0x000000103f2d7899 */ /* 0x000fe40008011605 */
[----:B------:R-:W-:Y:S01]  /*14b0*/  ULEA.HI.SX32 UR9, UR7, UR6, 0x1a ;  /* 0x0000000607097291 */ /* 0x000fe2000f8fd23f */
        /* <DEDUP_REMOVED lines=37> */
.L_x_4034:
[----:B------:R-:W-:Y:S01]  /*1710*/  UIMAD UR40, UR39, UR4, URZ ;  /* 0x00000004272872a4 */ /* 0x000fe2000f8e023f */
[----:B------:R-:W-:Y:S02]  /*1720*/  IMAD.U32 R3, RZ, RZ, UR9 ;  /* 0x00000009ff037e24 */ /* 0x000fe4000f8e00ff */
[----:B------:R-:W-:Y:S01]  /*1730*/  FMUL.FTZ R0, R0, UR11 ;  /* 0x0000000b00007c20 */ /* 0x000fe20008410000 */
[----:B------:R-:W-:Y:S01]  /*1740*/  IMAD.U32 R4, RZ, RZ, UR4 ;  /* 0x00000004ff047e24 */ /* 0x000fe2000f8e00ff */
[----:B------:R-:W-:Y:S02]  /*1750*/  PLOP3.LUT P0, PT, PT, PT, PT, 0x80, 0x0 ;  /* 0x000000000000781c */ /* 0x000fe40003f0f070 */
[----:B------:R-:W-:Y:S02]  /*1760*/  CS2R R84, SRZ ;  /* 0x0000000000547805 */ /* 0x000fe4000001ff00 */
[----:B------:R-:W-:Y:S02]  /*1770*/  CS2R R20, SRZ ;  /* 0x0000000000147805 */ /* 0x000fe4000001ff00 */
[----:B------:R-:W-:-:S02]  /*1780*/  R2UR UR41, R0 ;  /* 0x00000000002972ca */ /* 0x000fc400000e0000 */
[----:B------:R-:W-:Y:S02]  /*1790*/  CS2R R126, SRZ ;  /* 0x00000000007e7805 */ /* 0x000fe4000001ff00 */
[----:B------:R-:W-:Y:S01]  /*17a0*/  VIADDMNMX R3, R4, UR40, R3, PT ;  /* 0x0000002804037c46 */ /* 0x000fe2000b800103 */
[----:B------:R-:W-:Y:S01]  /*17b0*/  IMAD.MOV.U32 R63, RZ, RZ, RZ ;  /* 0x000000ffff3f7224 */ /* 0x000fe200078e00ff */
[----:B------:R-:W-:Y:S01]  /*17c0*/  CS2R R92, SRZ ;  /* 0x00000000005c7805 */ /* 0x000fe2000001ff00 */
[----:B------:R-:W-:Y:S01]  /*17d0*/  IMAD.MOV.U32 R112, RZ, RZ, RZ ;  /* 0x000000ffff707224 */ /* 0x000fe200078e00ff */
[----:B------:R-:W-:Y:S01]  /*17e0*/  R2UR UR54, R3 ;  /* 0x00000000033672ca */ /* 0x000fe200000e0000 */
[----:B------:R-:W-:Y:S01]  /*17f0*/  IMAD.MOV.U32 R88, RZ, RZ, RZ ;  /* 0x000000ffff587224 */ /* 0x000fe200078e00ff */
[----:B------:R-:W-:Y:S01]  /*1800*/  CS2R R124, SRZ ;  /* 0x00000000007c7805 */ /* 0x000fe2000001ff00 */
[----:B------:R-:W-:Y:S01]  /*1810*/  IMAD.MOV.U32 R55, RZ, RZ, RZ ;  /* 0x000000ffff377224 */ /* 0x000fe200078e00ff */
[----:B------:R-:W-:Y:S01]  /*1820*/  CS2R R32, SRZ ;  /* 0x0000000000207805 */ /* 0x000fe2000001ff00 */
[----:B------:R-:W-:Y:S01]  /*1830*/  IMAD.MOV.U32 R141, RZ, RZ, RZ ;  /* 0x000000ffff8d7224 */ /* 0x000fe200078e00ff */
[----:B------:R-:W-:-:S02]  /*1840*/  CS2R R36, SRZ ;  /* 0x0000000000247805 */ /* 0x000fc4000001ff00 */
[----:B------:R-:W-:Y:S02]  /*1850*/  CS2R R76, SRZ ;  /* 0x00000000004c7805 */ /* 0x000fe4000001ff00 */
[----:B------:R-:W-:Y:S02]  /*1860*/  CS2R R134, SRZ ;  /* 0x0000000000867805 */ /* 0x000fe4000001ff00 */
[----:B------:R-:W-:Y:S01]  /*1870*/  CS2R R128, SRZ ;  /* 0x0000000000807805 */ /* 0x000fe2000001ff00 */
[----:B------:R-:W-:Y:S01]  /*1880*/  IMAD.MOV.U32 R143, RZ, RZ, RZ ;  /* 0x000000ffff8f7224 */ /* 0x000fe200078e00ff */
[----:B------:R-:W-:Y:S02]  /*1890*/  CS2R R68, SRZ ;  /* 0x0000000000447805 */ /* 0x000fe4000001ff00 */
[----:B------:R-:W-:Y:S01]  /*18a0*/  CS2R R122, SRZ ;  /* 0x00000000007a7805 */ /* 0x000fe2000001ff00 */
[----:B------:R-:W-:Y:S01]  /*18b0*/  UISETP.GT.AND UP0, UPT, UR54, UR40, UPT ;  /* 0x000000283600728c */ /* 0x000fe2000bf04270 */
[----:B------:R-:W-:Y:S01]  /*18c0*/  CS2R R60, SRZ ;  /* 0x00000000003c7805 */ /* 0x000fe2000001ff00 */
[----:B------:R-:W-:Y:S01]  /*18d0*/  IMAD.MOV.U32 R145, RZ, RZ, RZ ;  /* 0x000000ffff917224 */ /* 0x000fe200078e00ff */
[----:B------:R-:W-:Y:S01]  /*18e0*/  CS2R R130, SRZ ;  /* 0x0000000000827805 */ /* 0x000fe2000001ff00 */
[----:B------:R-:W-:Y:S01]  /*18f0*/  IMAD.MOV.U32 R155, RZ, RZ, RZ ;  /* 0x000000ffff9b7224 */ /* 0x000fe200078e00ff */
[----:B------:R-:W-:-:S02]  /*1900*/  CS2R R52, SRZ ;  /* 0x0000000000347805 */ /* 0x000fc4000001ff00 */
[----:B------:R-:W-:Y:S02]  /*1910*/  PLOP3.LUT P1, PT, PT, PT, UP0, 0x80, 0x0 ;  /* 0x000000000000781c */ /* 0x000fe40003f2f008 */
        /* <DEDUP_REMOVED lines=23> */
[----:B------:R-:W-:Y:S01]  /*1a90*/  CS2R R48, SRZ ;  /* 0x0000000000307805 */ /* 0x000fe2000001ff00 */
[----:B------:R-:W-:Y:S01]  /*1aa0*/  IMAD.MOV.U32 R94, RZ, RZ, RZ ;  /* 0x000000ffff5e7224 */ /* 0x000fe200078e00ff */
[----:B------:R-:W-:Y:S01]  /*1ab0*/  CS2R R8, SRZ ;  /* 0x0000000000087805 */ /* 0x000fe2000001ff00 */
[----:B------:R-:W-:Y:S01]  /*1ac0*/  IMAD.MOV.U32 R171, RZ, RZ, RZ ;  /* 0x000000ffffab7224 */ /* 0x000fe200078e00ff */
[----:B------:R-:W-:Y:S02]  /*1ad0*/  CS2R R78, SRZ ;  /* 0x00000000004e7805 */ /* 0x000fe4000001ff00 */
[----:B------:R-:W-:Y:S01]  /*1ae0*/  CS2R R6, SRZ ;  /* 0x0000000000067805 */ /* 0x000fe2000001ff00 */
[----:B------:R-:W-:Y:S01]  /*1af0*/  IMAD.MOV.U32 R90, RZ, RZ, RZ ;  /* 0x000000ffff5a7224 */ /* 0x000fe200078e00ff */
[----:B------:R-:W-:Y:S01]  /*1b00*/  CS2R R4, SRZ ;  /* 0x0000000000047805 */ /* 0x000fe2000001ff00 */
[----:B------:R-:W-:Y:S02]  /*1b10*/  IMAD.MOV.U32 R139, RZ, RZ, RZ ;  /* 0x000000ffff8b7224 */ /* 0x000fe400078e00ff */
[----:B------:R-:W-:-:S02]  /*1b20*/  IMAD.MOV.U32 R80, RZ, RZ, RZ ;  /* 0x000000ffff507224 */ /* 0x000fc400078e00ff */
[----:B------:R-:W-:Y:S02]  /*1b30*/  IMAD.MOV.U32 R86, RZ, RZ, RZ ;  /* 0x000000ffff567224 */ /* 0x000fe400078e00ff */
[----:B------:R-:W-:Y:S02]  /*1b40*/  IMAD.MOV.U32 R116, RZ, RZ, RZ ;  /* 0x000000ffff747224 */ /* 0x000fe400078e00ff */
[----:B------:R-:W-:Y:S02]  /*1b50*/  IMAD.MOV.U32 R82, RZ, RZ, RZ ;  /* 0x000000ffff527224 */ /* 0x000fe400078e00ff */
[----:B------:R-:W-:Y:S02]  /*1b60*/  IMAD.MOV.U32 R3, RZ, RZ, RZ ;  /* 0x000000ffff037224 */ /* 0x000fe400078e00ff */
        /* <DEDUP_REMOVED lines=13> */
[----:B------:R-:W-:-:S05]  /*1c40*/  SHF.R.S32.HI R12, RZ, 0x7, R12 ;  /* 0x00000007ff0c7819 */ /* 0x000fca000001140c */
        /* <DEDUP_REMOVED lines=25> */
.L_x_4036:
[----:B------:R-:W-:Y:S01]  /*1de0*/  ULEA.HI UR4, UR48, UR48, URZ, 0x1 ;  /* 0x0000003030047291 */ /* 0x000fe2000f8f083f */
[----:B------:R-:W-:-:S03]  /*1df0*/  IMAD.U32 R3, RZ, RZ, UR49 ;  /* 0x00000031ff037e24 */ /* 0x000fc6000f8e00ff */
[----:B------:R-:W-:Y:S02]  /*1e00*/  ULOP3.LUT UR4, UR4, 0xfffffffe, URZ, 0xc0, !UPT ;  /* 0xfffffffe04047892 */ /* 0x000fe4000f8ec03f */
[----:B------:R-:W-:Y:S02]  /*1e10*/  ISETP.NE.AND P0, PT, R3, 0x3, PT ;  /* 0x000000030300780c */ /* 0x000fe40003f05270 */
[----:B------:R-:W-:-:S06]  /*1e20*/  UIADD3 UR4, UR48, -UR4, URZ ;  /* 0x8000000430047290 */ /* 0x000fcc000fffe03f */
[----:B------:R-:W-:-:S05]  /*1e30*/  IMAD.U32 R0, RZ, RZ, UR4 ;  /* 0x00000004ff007e24 */ /* 0x000fca000f8e00ff */
[----:B------:R-:W-:-:S04]  /*1e40*/  SHF.L.U32 R0, R0, 0x1f, RZ ;  /* 0x0000001f00007819 */ /* 0x000fc800000006ff */
[----:B------:R-:W0:Y:S02]  /*1e50*/  SYNCS.PHASECHK.TRANS64.TRYWAIT P1, [UR50+0x33400], R0 ;  /* 0x03340000ff0075a7 */ /* 0x000e240008020172 */
[----:B0-----:R-:W-:Y:S05]  /*1e60*/  @!P1 BRA `(.L_x_4037) ;  /* 0x0000013c005c9947 */ /* 0x001fea0003800000 */
.L_x_4183:
[----:B------:R-:W-:Y:S05]  /*1e70*/  @!P0 BRA `(.L_x_4038) ;  /* 0x0000000000048947 */ /* 0x000fea0003800000 */
[----:B------:R-:W-:Y:S01]  /*1e80*/  BPT.TRAP 0x1 ;  /* 0x000000040000795c */ /* 0x000fe20000300000 */
.L_x_4038:
[----:B------:R-:W-:Y:S02]  /*1e90*/  IMAD.U32 R4, RZ, RZ, UR46 ;  /* 0x0000002eff047e24 */ /* 0x000fe4000f8e00ff */
[----:B0-----:R-:W-:-:S03]  /*1ea0*/  IMAD.U32 R3, RZ, RZ, UR47 ;  /* 0x0000002fff037e24 */ /* 0x001fc6000f8e00ff */
[----:B------:R-:W-:Y:S02]  /*1eb0*/  LEA R4, R4, UR50, 0x3 ;  /* 0x0000003204047c11 */ /* 0x000fe4000f8e18ff */
[----:B------:R-:W-:-:S04]  /*1ec0*/  SHF.L.U32 R3, R3, 0x1f, RZ ;  /* 0x0000001f03037819 */ /* 0x000fc800000006ff */
[----:B------:R0:W1:Y:S01]  /*1ed0*/  SYNCS.PHASECHK.TRANS64.TRYWAIT P1, [R4+URZ+0x33430], R3 ;  /* 0x03343003040075a7 */ /* 0x000062000802017f */
[----:B------:R-:W-:Y:S05]  /*1ee0*/  @!P0 BRA `(.L_x_4039) ;  /* 0x0000000000048947 */ /* 0x000fea0003800000 */
[----:B------:R-:W-:Y:S01]  /*1ef0*/  BPT.TRAP 0x1 ;  /* 0x000000040000795c */ /* 0x000fe20000300000 */
.L_x_4039:
[----:B------:R-:W-:Y:S01]  /*1f00*/  IMAD.MOV.U32 R25, RZ, RZ, RZ ;  /* 0x000000ffff197224 */ /* 0x000fe200078e00ff */
[----:B-1----:R-:W-:Y:S06]  /*1f10*/  @P1 BRA `(.L_x_4040) ;  /* 0x0000000000081947 */ /* 0x002fec0003800000 */
[----:B------:R-:W1:Y:S02]  /*1f20*/  SYNCS.PHASECHK.TRANS64.TRYWAIT P1, [R4+URZ+0x33430], R3 ;  /* 0x03343003040075a7 */ /* 0x000e64000802017f */
[----:B-1----:R-:W-:Y:S05]  /*1f30*/  @!P1 BRA `(.L_x_4041) ;  /* 0x0000013c00409947 */ /* 0x002fea0003800000 */
.L_x_4040:
[----:B------:R-:W-:Y:S05]  /*1f40*/  WARPSYNC.ALL ;  /* 0x0000000000007948 */ /* 0x000fea0003800000 */
[----:B------:R-:W-:Y:S01]  /*1f50*/  UIADD3 UR50, UR50, 0x24200, URZ ;  /* 0x0002420032327890 */ /* 0x000fe2000fffe03f */
[----:B------:R-:W-:Y:S01]  /*1f60*/  WARPGROUP.ARRIVE ;  /* 0x00000000000079c5 */ /* 0x000fe20000000000 */
[----:B------:R-:W-:Y:S02]  /*1f70*/  ULOP3.LUT UR28, UR56, 0x10000, URZ, 0xfc, !UPT ;  /* 0x00010000381c7892 */ /* 0x000fe4000f8efc3f */
[----:B------:R-:W-:Y:S01]  /*1f80*/  USHF.R.U32.HI UR50, URZ, 0x4, UR50 ;  /* 0x000000043f327899 */ /* 0x000fe20008011632 */
[----:B------:R-:W-:Y:S01]  /*1f90*/  UMOV UR25, 0x80000020 ;  /* 0x8000002000197882 */ /* 0x000fe20000000000 */
[----:B------:R-:W-:-:S02]  /*1fa0*/  UMOV UR27, 0x80000020 ;  /* 0x80000020001b7882 */ /* 0x000fc40000000000 */
[----:B------:R-:W-:Y:S01]  /*1fb0*/  ULOP3.LUT UR50, UR50, 0x3fff, URZ, 0xc0, !UPT ;  /* 0x00003fff32327892 */ /* 0x000fe2000f8ec03f */
[----:B------:R-:W-:Y:S01]  /*1fc0*/  UMOV UR24, UR28 ;  /* 0x0000001c00187c82 */ /* 0x000fe20008000000 */
[----:B------:R-:W-:Y:S02]  /*1fd0*/  UMOV UR5, UR25 ;  /* 0x0000001900057c82 */ /* 0x000fe40008000000 */
[----:B------:R-:W-:Y:S01]  /*1fe0*/  ULOP3.LUT UR50, UR50, 0x10000, URZ, 0xfc, !UPT ;  /* 0x0001000032327892 */ /* 0x000fe2000f8efc3f */
[----:B------:R-:W-:Y:S01]  /*1ff0*/  UMOV UR4, UR24 ;  /* 0x0000001800047c82 */ /* 0x000fe20008000000 */
[----:B------:R-:W-:Y:S02]  /*2000*/  UMOV UR7, 0x80000020 ;  /* 0x8000002000077882 */ /* 0x000fe40000000000 */
[----:B------:R-:W-:Y:S01]  /*2010*/  UIMAD UR30, UR46, 0x780, UR50 ;  /* 0x000007802e1e78a4 */ /* 0x000fe2000f8e0232 */
[----:B------:R-:W-:Y:S01]  /*2020*/  UMOV UR11, 0x80000020 ;  /* 0x80000020000b7882 */ /* 0x000fe20000000000 */
[----:B------:R-:W-:-:S02]  /*2030*/  UMOV UR15, 0x80000020 ;  /* 0x80000020000f7882 */ /* 0x000fc40000000000 */
[----:B------:R-:W-:Y:S02]  /*2040*/  UIADD3 UR6, UR30, 0x80, URZ ;  /* 0x000000801e067890 */ /* 0x000fe4000fffe03f */
[----:B------:R-:W-:Y:S02]  /*2050*/  UIADD3 UR8, UR30, 0x100, URZ ;  /* 0x000001001e087890 */ /* 0x000fe4000fffe03f */
[----:B------:R-:W-:Y:S01]  /*2060*/  UMOV UR26, UR30 ;  /* 0x0000001e001a7c82 */ /* 0x000fe20008000000 */
[----:B------:R-:W-:Y:S01]  /*2070*/  UIADD3 UR9, UR30, 0x180, URZ ;  /* 0x000001801e097890 */ /* 0x000fe2000fffe03f */
[----:B------:R-:W-:Y:S01]  /*2080*/  QGMMA.64x32x32.F32.E4M3.E4M3 R92, gdesc[UR24], RZ, !UPT, gsb0 ;  /* 0x00600000185c79f3 */ /* 0x000fe2000c0008ff */
[----:B------:R-:W-:Y:S01]  /*2090*/  UMOV UR26, UR6 ;  /* 0x00000006001a7c82 */ /* 0x000fe20008000000 */
[----:B------:R-:W-:Y:S01]  /*20a0*/  UMOV UR27, 0x80000020 ;  /* 0x80000020001b7882 */ /* 0x000fe20000000000 */
[----:B------:R-:W-:Y:S01]  /*20b0*/  UMOV UR6, UR8 ;  /* 0x0000000800067c82 */ /* 0x000fe20008000000 */
[----:B------:R-:W-:-:S02]  /*20c0*/  UIADD3 UR10, UR30, 0x200, URZ ;  /* 0x000002001e0a7890 */ /* 0x000fc4000fffe03f */
[----:B------:R-:W-:Y:S02]  /*20d0*/  UIADD3 UR12, UR30, 0x102, URZ ;  /* 0x000001021e0c7890 */ /* 0x000fe4000fffe03f */
[----:B------:R-:W-:Y:S02]  /*20e0*/  UIADD3 UR13, UR30, 0x182, URZ ;  /* 0x000001821e0d7890 */ /* 0x000fe4000fffe03f */
[----:B------:R-:W-:Y:S02]  /*20f0*/  UIADD3 UR14, UR30, 0x202, URZ ;  /* 0x000002021e0e7890 */ /* 0x000fe4000fffe03f */
[----:B------:R-:W-:Y:S01]  /*2100*/  UIADD3 UR18, UR30, 0x382, URZ ;  /* 0x000003821e127890 */ /* 0x000fe2000fffe03f */
[----:B------:R-:W-:Y:S01]  /*2110*/  UMOV UR19, 0x80000020 ;  /* 0x8000002000137882 */ /* 0x000fe20000000000 */
[----:B------:R-:W-:Y:S01]  /*2120*/  UIADD3 UR22, UR30, 0x600, URZ ;  /* 0x000006001e167890 */ /* 0x000fe2000fffe03f */
[----:B------:R-:W-:Y:S01]  /*2130*/  UMOV UR23, 0x80000020 ;  /* 0x8000002000177882 */ /* 0x000fe20000000000 */
[----:B------:R-:W-:Y:S01]  /*2140*/  UMOV UR31, 0x80000020 ;  /* 0x80000020001f7882 */ /* 0x000fe20000000000 */
[----:B------:R-:W-:-:S02]  /*2150*/  WARPGROUP.DEPBAR.LE gsb0, 0x0 ;  /* 0x00008000000079c5 */ /* 0x000fc40000010000 */
[----:B------:R-:W-:-:S06]  /*2160*/  WARPGROUP.ARRIVE ;  /* 0x00000000000079c5 */ /* 0x000fcc0000000000 */
[----:B------:R-:W-:Y:S01]  /*2170*/  QGMMA.64x32x32.F32.E4M3.E4M3 R76, gdesc[UR24], RZ, !UPT, gsb0 ;  /* 0x00600000184c79f3 */ /* 0x000fe2000c0008ff */
[----:B------:R-:W-:Y:S01]  /*2180*/  UMOV UR26, UR9 ;  /* 0x00000009001a7c82 */ /* 0x000fe20008000000 */
[----:B------:R-:W-:Y:S01]  /*2190*/  UMOV UR27, 0x80000020 ;  /* 0x80000020001b7882 */ /* 0x000fe20000000000 */
[----:B------:R-:W-:Y:S02]  /*21a0*/  WARPGROUP.DEPBAR.LE gsb0, 0x0 ;  /* 0x00008000000079c5 */ /* 0x000fe40000010000 */
[----:B------:R-:W-:-:S06]  /*21b0*/  WARPGROUP.ARRIVE ;  /* 0x00000000000079c5 */ /* 0x000fcc0000000000 */
[----:B------:R-:W-:Y:S01]  /*21c0*/  QGMMA.64x32x32.F32.E4M3.E4M3 R60, gdesc[UR4], RZ, !UPT, gsb0 ;  /* 0x00600000043c79f3 */ /* 0x000fe2000c0008ff */
[----:B------:R-:W-:Y:S02]  /*21d0*/  UIADD3 UR4, UR28, 0x2, URZ ;  /* 0x000000021c047890 */ /* 0x000fe4000fffe03f */
[----:B------:R-:W-:Y:S01]  /*21e0*/  UIADD3 UR6, UR30, 0x2, URZ ;  /* 0x000000021e067890 */ /* 0x000fe2000fffe03f */
[----:B------:R-:W-:Y:S01]  /*21f0*/  UMOV UR5, 0x80000020 ;  /* 0x8000002000057882 */ /* 0x000fe20000000000 */
[----:B------:R-:W-:Y:S01]  /*2200*/  UMOV UR7, 0x80000020 ;  /* 0x8000002000077882 */ /* 0x000fe20000000000 */
[----:B------:R-:W-:Y:S02]  /*2210*/  UMOV UR9, UR5 ;  /* 0x0000000500097c82 */ /* 0x000fe40008000000 */
[----:B------:R-:W-:Y:S01]  /*2220*/  UMOV UR8, UR4 ;  /* 0x0000000400087c82 */ /* 0x000fe20008000000 */
[----:B------:R-:W-:Y:S02]  /*2230*/  WARPGROUP.DEPBAR.LE gsb0, 0x0 ;  /* 0x00008000000079c5 */ /* 0x000fe40000010000 */
[----:B------:R-:W-:-:S06]  /*2240*/  WARPGROUP.ARRIVE ;  /* 0x00000000000079c5 */ /* 0x000fcc0000000000 */
[----:B------:R-:W-:Y:S01]  /*2250*/  QGMMA.64x32x32.F32.E4M3.E4M3 R44, gdesc[UR24], RZ, !UPT, gsb0 ;  /* 0x00600000182c79f3 */ /* 0x000fe2000c0008ff */
[----:B------:R-:W-:Y:S01]  /*2260*/  UMOV UR26, UR10 ;  /* 0x0000000a001a7c82 */ /* 0x000fe20008000000 */
[----:B------:R-:W-:Y:S01]  /*2270*/  UMOV UR27, 0x80000020 ;  /* 0x80000020001b7882 */ /* 0x000fe20000000000 */
[----:B------:R-:W-:Y:S01]  /*2280*/  UIADD3 UR10, UR30, 0x82, URZ ;  /* 0x000000821e0a7890 */ /* 0x000fe2000fffe03f */
        /* <DEDUP_REMOVED lines=16> */
[----:B------:R-:W-:Y:S01]  /*2390*/  QGMMA.64x32x32.F32.E4M3.E4M3 R60, gdesc[UR8], R60, gsb0 ;  /* 0x00600000083c79f3 */ /* 0x000fe2000800083c */
        /* <DEDUP_REMOVED lines=15> */
[----:B------:R-:W-:Y:S02]  /*2490*/  UIADD3 UR6, UR30, 0x300, URZ ;  /* 0x000003001e067890 */ /* 0x000fe4000fffe03f */
        /* <DEDUP_REMOVED lines=97> */
[----:B------:R-:W-:-:S03]  /*2ab0*/  UIADD3 UR6, UR30, 0x702, URZ ;  /* 0x000007021e067890 */ /* 0x000fc6000fffe03f */
        /* <DEDUP_REMOVED lines=20> */
.L_x_4042:
[----:B01----:R-:W-:Y:S01]  /*2c00*/  IMAD.U32 R3, RZ, RZ, UR55 ;  /* 0x00000037ff037e24 */ /* 0x003fe2000f8e00ff */
[----:B------:R-:W-:Y:S01]  /*2c10*/  P2R R6, PR, RZ, 0x1 ;  /* 0x00000001ff067803 */ /* 0x000fe20000000000 */
[----:B------:R-:W-:Y:S01]  /*2c20*/  IMAD.U32 R0, RZ, RZ, UR54 ;  /* 0x00000036ff007e24 */ /* 0x000fe2000f8e00ff */
[----:B------:R-:W-:Y:S01]  /*2c30*/  R2UR UR6, R4 ;  /* 0x00000000040672ca */ /* 0x000fe200000e0000 */
[----:B------:R-:W-:Y:S01]  /*2c40*/  IMAD.U32 R9, RZ, RZ, UR41 ;  /* 0x00000029ff097e24 */ /* 0x000fe2000f8e00ff */
[----:B------:R-:W-:Y:S01]  /*2c50*/  IADD3 R3, R3, 0xa0, -R2 ;  /* 0x000000a003037810 */ /* 0x000fe20007ffe802 */
[----:B------:R-:W-:Y:S01]  /*2c60*/  UIADD3 UR54, UR54, -0x2, URZ ;  /* 0xfffffffe36367890 */ /* 0x000fe2000fffe03f */
[--C-:B------:R-:W-:Y:S02]  /*2c70*/  IMAD.MOV.U32 R109, RZ, RZ, R25.reuse ;  /* 0x000000ffff6d7224 */ /* 0x100fe400078e0019 */
[----:B------:R-:W-:Y:S01]  /*2c80*/  IMAD.MOV.U32 R108, RZ, RZ, R25 ;  /* 0x000000ffff6c7224 */ /* 0x000fe200078e0019 */
[----:B------:R-:W-:Y:S01]  /*2c90*/  UISETP.GE.AND UP0, UPT, UR54, UR40, UPT ;  /* 0x000000283600728c */ /* 0x000fe2000bf06270 */
[----:B------:R-:W-:-:S02]  /*2ca0*/  IMAD R3, R0, -0xa0, R3 ;  /* 0xffffff6000037824 */ /* 0x000fc400078e0203 */
[--C-:B------:R-:W-:Y:S02]  /*2cb0*/  IMAD.MOV.U32 R111, RZ, RZ, R25.reuse ;  /* 0x000000ffff6f7224 */ /* 0x100fe400078e0019 */
[--C-:B------:R-:W-:Y:S01]  /*2cc0*/  IMAD.MOV.U32 R110, RZ, RZ, R25.reuse ;  /* 0x000000ffff6e7224 */ /* 0x100fe200078e0019 */
[C---:B------:R-:W-:Y:S01]  /*2cd0*/  ISETP.GT.AND P6, PT, R3.reuse, RZ, PT ;  /* 0x000000ff0300720c */ /* 0x040fe20003fc4270 */
[----:B------:R-:W-:Y:S01]  /*2ce0*/  UIADD3 UR6, UR6, 0x33440, URZ ;  /* 0x0003344006067890 */ /* 0x000fe2000fffe03f */
[C---:B------:R-:W-:Y:S01]  /*2cf0*/  ISETP.GT.AND P5, PT, R3.reuse, 0x1, PT ;  /* 0x000000010300780c */ /* 0x040fe20003fa4270 */
[--C-:B------:R-:W-:Y:S01]  /*2d00*/  IMAD.MOV.U32 R113, RZ, RZ, R25.reuse ;  /* 0x000000ffff717224 */ /* 0x100fe200078e0019 */
[----:B------:R-:W-:Y:S01]  /*2d10*/  ISETP.GT.AND P4, PT, R3, 0x8, PT ;  /* 0x000000080300780c */ /* 0x000fe20003f84270 */
[----:B------:R-:W-:Y:S01]  /*2d20*/  UPRMT UR6, UR51, 0x654, UR6 ;  /* 0x0000065433067896 */ /* 0x000fe20008000006 */
[----:B------:R-:W-:Y:S01]  /*2d30*/  FSEL R92, R92, -INF , P6 ;  /* 0xff8000005c5c7808 */ /* 0x000fe20003000000 */
[--C-:B------:R-:W-:Y:S01]  /*2d40*/  IMAD.MOV.U32 R112, RZ, RZ, R25.reuse ;  /* 0x000000ffff707224 */ /* 0x100fe200078e0019 */
[----:B------:R-:W-:Y:S01]  /*2d50*/  FSEL R93, R93, -INF , P5 ;  /* 0xff8000005d5d7808 */ /* 0x000fe20002800000 */
[--C-:B------:R-:W-:Y:S01]  /*2d60*/  IMAD.MOV.U32 R115, RZ, RZ, R25.reuse ;  /* 0x000000ffff737224 */ /* 0x100fe200078e0019 */
[C---:B------:R-:W-:Y:S01]  /*2d70*/  ISETP.GT.AND P3, PT, R3.reuse, 0x9, PT ;  /* 0x000000090300780c */ /* 0x040fe20003f64270 */
[--C-:B------:R-:W-:Y:S01]  /*2d80*/  IMAD.MOV.U32 R114, RZ, RZ, R25.reuse ;  /* 0x000000ffff727224 */ /* 0x100fe200078e0019 */
[----:B------:R-:W-:Y:S01]  /*2d90*/  FSEL R96, R96, -INF , P4 ;  /* 0xff80000060607808 */ /* 0x000fe20002000000 */
[--C-:B------:R-:W-:Y:S01]  /*2da0*/  IMAD.MOV.U32 R117, RZ, RZ, R25.reuse ;  /* 0x000000ffff757224 */ /* 0x100fe200078e0019 */
[----:B------:R-:W-:Y:S01]  /*2db0*/  FMNMX.FTZ R5, R92, R93, !PT ;  /* 0x0000005d5c057209 */ /* 0x000fe20007810000 */
[----:B------:R-:W-:Y:S01]  /*2dc0*/  SYNCS.ARRIVE.TRANS64.RED.A1T0 RZ, [UR6], RZ ;  /* 0x000000ffffff79a7 */ /* 0x000fe20008100406 */
[----:B------:R-:W-:Y:S01]  /*2dd0*/  ISETP.GT.AND P1, PT, R3, 0x10, PT ;  /* 0x000000100300780c */ /* 0x000fe20003f24270 */
[--C-:B------:R-:W-:Y:S01]  /*2de0*/  IMAD.MOV.U32 R116, RZ, RZ, R25.reuse ;  /* 0x000000ffff747224 */ /* 0x100fe200078e0019 */
[----:B------:R-:W-:Y:S01]  /*2df0*/  FSEL R97, R97, -INF , P3 ;  /* 0xff80000061617808 */ /* 0x000fe20001800000 */
[--C-:B------:R-:W-:Y:S01]  /*2e00*/  IMAD.MOV.U32 R119, RZ, RZ, R25.reuse ;  /* 0x000000ffff777224 */ /* 0x100fe200078e0019 */
[----:B------:R-:W-:Y:S01]  /*2e10*/  FMNMX.FTZ R0, R96, R5, !PT ;  /* 0x0000000560007209 */ /* 0x000fe20007810000 */
[----:B------:R-:W-:Y:S01]  /*2e20*/  IMAD.MOV.U32 R118, RZ, RZ, R25 ;  /* 0x000000ffff767224 */ /* 0x000fe200078e0019 */
        /* <DEDUP_REMOVED lines=103> */
[----:B------:R-:W-:Y:S02]  /*34a0*/  ISETP.GT.AND P0, PT, R3, 0x79, PT ;  /* 0x000000790300780c */ /* 0x000fe40003f04270 */
[----:B------:R-:W-:Y:S02]  /*34b0*/  FSEL R56, R56, -INF , P6 ;  /* 0xff80000038387808 */ /* 0x000fe40003000000 */
[----:B------:R-:W-:Y:S02]  /*34c0*/  FMNMX.FTZ R5, R53, R0, !PT ;  /* 0x0000000035057209 */ /* 0x000fe40007810000 */
[----:B------:R-:W-:Y:S02]  /*34d0*/  FSEL R47, R47, -INF , P5 ;  /* 0xff8000002f2f7808 */ /* 0x000fe40002800000 */
[----:B------:R-:W-:Y:S02]  /*34e0*/  ISETP.GT.AND P5, PT, R3, 0x80, PT ;  /* 0x000000800300780c */ /* 0x000fe40003fa4270 */
[----:B------:R-:W-:-:S02]  /*34f0*/  FSEL R57, R57, -INF , P0 ;  /* 0xff80000039397808 */ /* 0x000fc40000000000 */
[----:B------:R-:W-:Y:S02]  /*3500*/  FMNMX.FTZ R0, R56, R5, !PT ;  /* 0x0000000538007209 */ /* 0x000fe40007810000 */
        /* <DEDUP_REMOVED lines=12> */
[----:B------:R-:W-:Y:S02]  /*35d0*/  FSEL R33, R33, -INF , P2 ;  /* 0xff80000021217808 */ /* 0x000fe40001000000 */
[----:B------:R-:W-:Y:S02]  /*35e0*/  FMNMX.FTZ R0, R32, R5, !PT ;  /* 0x0000000520007209 */ /* 0x000fe40007810000 */
[----:B------:R-:W-:Y:S02]  /*35f0*/  ISETP.GT.AND P3, PT, R3, 0x90, PT ;  /* 0x000000900300780c */ /* 0x000fe40003f64270 */
[----:B------:R-:W-:Y:S02]  /*3600*/  FSEL R50, R50, -INF , P4 ;  /* 0xff80000032327808 */ /* 0x000fe40002000000 */
[----:B------:R-:W-:-:S02]  /*3610*/  FSEL R36, R36, -INF , P3 ;  /* 0xff80000024247808 */ /* 0x000fc40001800000 */
[----:B------:R-:W-:Y:S02]  /*3620*/  FMNMX.FTZ R5, R33, R0, !PT ;  /* 0x0000000021057209 */ /* 0x000fe40007810000 */
[----:B------:R-:W-:Y:S02]  /*3630*/  ISETP.GT.AND P4, PT, R3, 0x91, PT ;  /* 0x000000910300780c */ /* 0x000fe40003f84270 */
[----:B------:R-:W-:Y:S02]  /*3640*/  FMNMX.FTZ R0, R36, R5, !PT ;  /* 0x0000000524007209 */ /* 0x000fe40007810000 */
[----:B------:R-:W-:Y:S02]  /*3650*/  FSEL R37, R37, -INF , P4 ;  /* 0xff80000025257808 */ /* 0x000fe40002000000 */
[----:B------:R-:W-:Y:S02]  /*3660*/  ISETP.GT.AND P5, PT, R3, 0x98, PT ;  /* 0x000000980300780c */ /* 0x000fe40003fa4270 */
[----:B------:R-:W-:-:S02]  /*3670*/  FMNMX.FTZ R5, R37, R0, !PT ;  /* 0x0000000025057209 */ /* 0x000fc40007810000 */
[----:B------:R-:W-:Y:S02]  /*3680*/  FSEL R40, R40, -INF , P5 ;  /* 0xff80000028287808 */ /* 0x000fe40002800000 */
[----:B------:R-:W-:Y:S02]  /*3690*/  ISETP.GT.AND P6, PT, R3, 0x99, PT ;  /* 0x000000990300780c */ /* 0x000fe40003fc4270 */
[----:B------:R-:W-:Y:S02]  /*36a0*/  FMNMX.FTZ R0, R40, R5, !PT ;  /* 0x0000000528007209 */ /* 0x000fe40007810000 */
[----:B------:R-:W-:Y:S02]  /*36b0*/  FSEL R41, R41, -INF , P6 ;  /* 0xff80000029297808 */ /* 0x000fe40003000000 */
[----:B------:R-:W-:Y:S02]  /*36c0*/  P2R R13, PR, RZ, 0x1 ;  /* 0x00000001ff0d7803 */ /* 0x000fe40000000000 */
[----:B------:R-:W-:-:S02]  /*36d0*/  FMNMX.FTZ R5, R41, R0, !PT ;  /* 0x0000000029057209 */ /* 0x000fc40007810000 */
[----:B------:R-:W-:Y:S02]  /*36e0*/  P2R R12, PR, RZ, 0x2 ;  /* 0x00000002ff0c7803 */ /* 0x000fe40000000000 */
[----:B------:R-:W-:Y:S01]  /*36f0*/  P2R R11, PR, RZ, 0x4 ;  /* 0x00000004ff0b7803 */ /* 0x000fe20000000000 */
[----:B------:R-:W0:Y:S01]  /*3700*/  SHFL.BFLY PT, R0, R5, 0x2, 0x1f ;  /* 0x0c401f0005007f89 */ /* 0x000e2200000e0000 */
[C---:B------:R-:W-:Y:S02]  /*3710*/  ISETP.GT.AND P2, PT, R3.reuse, 0x78, PT ;  /* 0x000000780300780c */ /* 0x040fe40003f44270 */
[C---:B------:R-:W-:Y:S02]  /*3720*/  ISETP.GT.AND P1, PT, R3.reuse, 0x79, PT ;  /* 0x000000790300780c */ /* 0x040fe40003f24270 */
[----:B------:R-:W-:Y:S02]  /*3730*/  ISETP.GT.AND P0, PT, R3, 0x80, PT ;  /* 0x000000800300780c */ /* 0x000fe40003f04270 */
[----:B------:R-:W-:-:S02]  /*3740*/  FMNMX.FTZ R3, R94, R95, !PT ;  /* 0x0000005f5e037209 */ /* 0x000fc40007810000 */
[----:B------:R-:W-:Y:S02]  /*3750*/  P2R R8, PR, RZ, 0x8 ;  /* 0x00000008ff087803 */ /* 0x000fe40000000000 */
[----:B------:R-:W-:Y:S02]  /*3760*/  FMNMX.FTZ R20, R98, R3, !PT ;  /* 0x0000000362147209 */ /* 0x000fe40007810000 */
[----:B------:R-:W-:Y:S02]  /*3770*/  FSEL R30, R30, -INF , P0 ;  /* 0xff8000001e1e7808 */ /* 0x000fe40000000000 */
[----:B------:R-:W-:Y:S02]  /*3780*/  FMNMX.FTZ R3, R99, R20, !PT ;  /* 0x0000001463037209 */ /* 0x000fe40007810000 */
[----:B------:R-:W-:Y:S02]  /*3790*/  ISETP.NE.AND P0, PT, R13, RZ, PT ;  /* 0x000000ff0d00720c */ /* 0x000fe40003f05270 */
[----:B------:R-:W-:-:S02]  /*37a0*/  FMNMX.FTZ R20, R102, R3, !PT ;  /* 0x0000000366147209 */ /* 0x000fc40007810000 */
[----:B------:R-:W-:Y:S02]  /*37b0*/  FSEL R58, R58, -INF , P2 ;  /* 0xff8000003a3a7808 */ /* 0x000fe40001000000 */
[----:B------:R-:W-:Y:S02]  /*37c0*/  FMNMX.FTZ R3, R103, R20, !PT ;  /* 0x0000001467037209 */ /* 0x000fe40007810000 */
[----:B0-----:R-:W-:Y:S02]  /*37d0*/  FMNMX.FTZ R7, R5, R0, !PT ;  /* 0x0000000005077209 */ /* 0x001fe40007810000 */
[----:B------:R-:W-:Y:S02]  /*37e0*/  FMNMX.FTZ R24, R106, R3, !PT ;  /* 0x000000036a187209 */ /* 0x000fe40007810000 */
[----:B------:R-:W-:Y:S01]  /*37f0*/  FSEL R59, R59, -INF , P1 ;  /* 0xff8000003b3b7808 */ /* 0x000fe20000800000 */
[----:B------:R-:W0:Y:S01]  /*3800*/  SHFL.BFLY PT, R0, R7, 0x1, 0x1f ;  /* 0x0c201f0007007f89 */ /* 0x000e2200000e0000 */
[----:B------:R-:W-:-:S02]  /*3810*/  FMNMX.FTZ R3, R107, R24, !PT ;  /* 0x000000186b037209 */ /* 0x000fc40007810000 */
[----:B------:R-:W-:Y:S02]  /*3820*/  ISETP.NE.AND P1, PT, R12, RZ, PT ;  /* 0x000000ff0c00720c */ /* 0x000fe40003f25270 */
[----:B------:R-:W-:Y:S02]  /*3830*/  FMNMX.FTZ R24, R78, R3, !PT ;  /* 0x000000034e187209 */ /* 0x000fe40007810000 */
[----:B------:R-:W-:Y:S02]  /*3840*/  FSEL R31, R31, -INF , P0 ;  /* 0xff8000001f1f7808 */ /* 0x000fe40000000000 */
[----:B------:R-:W-:Y:S02]  /*3850*/  FMNMX.FTZ R3, R79, R24, !PT ;  /* 0x000000184f037209 */ /* 0x000fe40007810000 */
[----:B------:R-:W-:Y:S02]  /*3860*/  ISETP.NE.AND P2, PT, R11, RZ, PT ;  /* 0x000000ff0b00720c */ /* 0x000fe40003f45270 */
[----:B------:R-:W-:-:S02]  /*3870*/  FMNMX.FTZ R26, R82, R3, !PT ;  /* 0x00000003521a7209 */ /* 0x000fc40007810000 */
[----:B------:R-:W-:Y:S02]  /*3880*/  FSEL R35, R35, -INF , P2 ;  /* 0xff80000023237808 */ /* 0x000fe40001000000 */
[----:B------:R-:W-:Y:S02]  /*3890*/  FMNMX.FTZ R3, R83, R26, !PT ;  /* 0x0000001a53037209 */ /* 0x000fe40007810000 */
[----:B------:R-:W-:Y:S02]  /*38a0*/  ISETP.NE.AND P0, PT, R6, RZ, PT ;  /* 0x000000ff0600720c */ /* 0x000fe40003f05270 */
[----:B------:R-:W-:Y:S02]  /*38b0*/  FMNMX.FTZ R26, R86, R3, !PT ;  /* 0x00000003561a7209 */ /* 0x000fe40007810000 */
[----:B0-----:R-:W-:Y:S02]  /*38c0*/  FMNMX.FTZ R0, R7, R0, !PT ;  /* 0x0000000007007209 */ /* 0x001fe40007810000 */
[----:B------:R-:W-:-:S02]  /*38d0*/  FMNMX.FTZ R3, R87, R26, !PT ;  /* 0x0000001a57037209 */ /* 0x000fc40007810000 */
[C---:B------:R-:W-:Y:S01]  /*38e0*/  FSETP.NEU.FTZ.AND P3, PT, R0.reuse, -INF , PT ;  /* 0xff8000000000780b */ /* 0x040fe20003f7d000 */
[----:B------:R-:W-:-:S05]  /*38f0*/  FFMA.FTZ R10, R0, R9, -8 ;  /* 0xc1000000000a7423 */ /* 0x000fca0000010009 */
[----:B------:R-:W-:Y:S02]  /*3900*/  FSEL R10, R10, RZ, P3 ;  /* 0x000000ff0a0a7208 */ /* 0x000fe40001800000 */
[----:B------:R-:W-:-:S03]  /*3910*/  ISETP.NE.AND P3, PT, R8, RZ, PT ;  /* 0x000000ff0800720c */ /* 0x000fc60003f65270 */
        /* <DEDUP_REMOVED lines=11> */
[----:B------:R-:W-:Y:S01]  /*39d0*/  FSEL R84, R43, -INF , P6 ;  /* 0xff8000002b547808 */ /* 0x000fe20003000000 */
        /* <DEDUP_REMOVED lines=32> */
[----:B------:R-:W-:Y:S01]  /*3be0*/  FFMA.FTZ R41, R41, UR41, -R10 ;  /* 0x0000002929297c23 */ /* 0x000fe2000801080a */
[----:B------:R-:W-:Y:S01]  /*3bf0*/  FMNMX.FTZ R3, R47, R80, !PT ;  /* 0x000000502f037209 */ /* 0x000fe20007810000 */
[----:B------:R-:W-:Y:S01]  /*3c00*/  MUFU.EX2 R5, R5 ;  /* 0x0000000500057308 */ /* 0x000fe20000000800 */
[----:B------:R-:W-:-:S02]  /*3c10*/  IMAD.MOV.U32 R92, RZ, RZ, R25 ;  /* 0x000000ffff5c7224 */ /* 0x000fc400078e0019 */
[----:B------:R-:W-:Y:S01]  /*3c20*/  FMNMX.FTZ R80, R50, R3, !PT ;  /* 0x0000000332507209 */ /* 0x000fe20007810000 */
[--C-:B------:R-:W-:Y:S02]  /*3c30*/  IMAD.MOV.U32 R97, RZ, RZ, R25.reuse ;  /* 0x000000ffff617224 */ /* 0x100fe400078e0019 */
[--C-:B------:R-:W-:Y:S01]  /*3c40*/  IMAD.MOV.U32 R96, RZ, RZ, R25.reuse ;  /* 0x000000ffff607224 */ /* 0x100fe200078e0019 */
[----:B------:R-:W-:Y:S01]  /*3c50*/  FMNMX.FTZ R3, R51, R80, !PT ;  /* 0x0000005033037209 */ /* 0x000fe20007810000 */
[----:B------:R-:W-:Y:S01]  /*3c60*/  MUFU.EX2 R6, R6 ;  /* 0x0000000600067308 */ /* 0x000fe20000000800 */
[--C-:B------:R-:W-:Y:S02]  /*3c70*/  IMAD.MOV.U32 R101, RZ, RZ, R25.reuse ;  /* 0x000000ffff657224 */ /* 0x100fe400078e0019 */
[----:B------:R-:W-:Y:S01]  /*3c80*/  FMNMX.FTZ R68, R54, R3, !PT ;  /* 0x0000000336447209 */ /* 0x000fe20007810000 */
[--C-:B------:R-:W-:Y:S02]  /*3c90*/  IMAD.MOV.U32 R100, RZ, RZ, R25.reuse ;  /* 0x000000ffff647224 */ /* 0x100fe400078e0019 */
[--C-:B------:R-:W-:Y:S01]  /*3ca0*/  IMAD.MOV.U32 R105, RZ, RZ, R25.reuse ;  /* 0x000000ffff697224 */ /* 0x100fe200078e0019 */
[----:B------:R-:W-:Y:S01]  /*3cb0*/  FMNMX.FTZ R3, R55, R68, !PT ;  /* 0x0000004437037209 */ /* 0x000fe20007810000 */
[----:B------:R-:W-:Y:S01]  /*3cc0*/  FFMA.FTZ R68, R69, UR41, -R10 ;  /* 0x0000002945447c23 */ /* 0x000fe2000801080a */
[----:B------:R-:W-:Y:S01]  /*3cd0*/  FSEL R69, R34, -INF , P1 ;  /* 0xff80000022457808 */ /* 0x000fe20000800000 */
[----:B------:R-:W-:Y:S01]  /*3ce0*/  MUFU.EX2 R7, R7 ;  /* 0x0000000700077308 */ /* 0x000fe20000000800 */
[----:B------:R-:W-:Y:S01]  /*3cf0*/  FMNMX.FTZ R80, R58, R3, !PT ;  /* 0x000000033a507209 */ /* 0x000fe20007810000 */
[----:B------:R-:W-:-:S03]  /*3d00*/  IMAD.MOV.U32 R104, RZ, RZ, R25 ;  /* 0x000000ffff687224 */ /* 0x000fc600078e0019 */
[----:B------:R-:W-:-:S03]  /*3d10*/  FMNMX.FTZ R3, R59, R80, !PT ;  /* 0x000000503b037209 */ /* 0x000fc60007810000 */
[----:B------:R0:W-:Y:S01]  /*3d20*/  MUFU.EX2 R34, R81 ;  /* 0x0000005100227308 */ /* 0x0001e20000000800 */
[----:B------:R-:W-:-:S04]  /*3d30*/  FMNMX.FTZ R72, R30, R3, !PT ;  /* 0x000000031e487209 */ /* 0x000fc80007810000 */
[----:B------:R-:W-:-:S03]  /*3d40*/  FMNMX.FTZ R72, R31, R72, !PT ;  /* 0x000000481f487209 */ /* 0x000fc60007810000 */
[----:B------:R-:W1:Y:S01]  /*3d50*/  MUFU.EX2 R8, R8 ;  /* 0x0000000800087308 */ /* 0x000e620000000800 */
[----:B------:R-:W-:Y:S02]  /*3d60*/  FMNMX.FTZ R80, R69, R72, !PT ;  /* 0x0000004845507209 */ /* 0x000fe40007810000 */
[----:B------:R-:W-:Y:S01]  /*3d70*/  FSEL R72, R38, -INF , P3 ;  /* 0xff80000026487808 */ /* 0x000fe20001800000 */
[----:B------:R-:W-:-:S01]  /*3d80*/  FFMA.FTZ R38, R44, UR41, -R10 ;  /* 0x000000292c267c23 */ /* 0x000fc2000801080a */
[----:B------:R-:W-:Y:S01]  /*3d90*/  FMNMX.FTZ R3, R35, R80, !PT ;  /* 0x0000005023037209 */ /* 0x000fe20007810000 */
[----:B------:R-:W-:-:S01]  /*3da0*/  FFMA.FTZ R44, R53, UR41, -R10 ;  /* 0x00000029352c7c23 */ /* 0x000fc2000801080a */
[----:B------:R-:W-:Y:S01]  /*3db0*/  FSEL R80, R39, -INF , P4 ;  /* 0xff80000027507808 */ /* 0x000fe20002000000 */
[----:B------:R-:W-:-:S01]  /*3dc0*/  FFMA.FTZ R39, R45, UR41, -R10 ;  /* 0x000000292d277c23 */ /* 0x000fc2000801080a */
[----:B------:R-:W-:Y:S01]  /*3dd0*/  FMNMX.FTZ R3, R72, R3, !PT ;  /* 0x0000000348037209 */ /* 0x000fe20007810000 */
[----:B------:R-:W-:-:S01]  /*3de0*/  FFMA.FTZ R45, R49, UR41, -R10 ;  /* 0x00000029312d7c23 */ /* 0x000fc2000801080a */
[----:B0-----:R-:W-:Y:S01]  /*3df0*/  FSEL R81, R42, -INF , P5 ;  /* 0xff8000002a517808 */ /* 0x001fe20002800000 */
[----:B------:R-:W-:-:S01]  /*3e00*/  FFMA.FTZ R49, R57, UR41, -R10 ;  /* 0x0000002939317c23 */ /* 0x000fc2000801080a */
[----:B------:R-:W-:Y:S01]  /*3e10*/  FMNMX.FTZ R42, R80, R3, !PT ;  /* 0x00000003502a7209 */ /* 0x000fe20007810000 */
[----:B------:R-:W-:Y:S03]  /*3e20*/  MUFU.EX2 R9, R9 ;  /* 0x0000000900097308 */ /* 0x000fe60000000800 */
[----:B------:R-:W-:Y:S01]  /*3e30*/  FMNMX.FTZ R3, R81, R42, !PT ;  /* 0x0000002a51037209 */ /* 0x000fe20007810000 */
[--C-:B------:R-:W-:Y:S01]  /*3e40*/  FFMA.FTZ R42, R48, UR41, -R10.reuse ;  /* 0x00000029302a7c23 */ /* 0x100fe2000801080a */
[----:B------:R-:W-:-:S01]  /*3e50*/  FFMA.FTZ R48, R56, UR41, -R10 ;  /* 0x0000002938307c23 */ /* 0x000fc2000801080a */
[----:B-1----:R-:W-:-:S02]  /*3e60*/  F2FP.SATFINITE.E4M3.F32.PACK_AB_MERGE_C R200, R8, R7, RZ ;  /* 0x0000000708c8723e */ /* 0x002fc400048070ff */
[----:B------:R-:W-:Y:S01]  /*3e70*/  FMNMX.FTZ R3, R84, R3, !PT ;  /* 0x0000000354037209 */ /* 0x000fe20007810000 */
[----:B------:R-:W-:Y:S01]  /*3e80*/  MUFU.EX2 R12, R12 ;  /* 0x0000000c000c7308 */ /* 0x000fe20000000800 */
[----:B------:R-:W-:-:S03]  /*3e90*/  F2FP.SATFINITE.E4M3.F32.PACK_AB_MERGE_C R200, R6, R5, R200 ;  /* 0x0000000506c8723e */ /* 0x000fc600048070c8 */
[----:B------:R-:W0:Y:S04]  /*3ea0*/  SHFL.BFLY PT, R88, R3, 0x2, 0x1f ;  /* 0x0c401f0003587f89 */ /* 0x000e2800000e0000 */
[----:B------:R-:W-:Y:S08]  /*3eb0*/  MUFU.EX2 R11, R11 ;  /* 0x0000000b000b7308 */ /* 0x000ff00000000800 */
[----:B------:R-:W1:Y:S08]  /*3ec0*/  MUFU.EX2 R14, R14 ;  /* 0x0000000e000e7308 */ /* 0x000e700000000800 */
[----:B------:R-:W-:Y:S01]  /*3ed0*/  MUFU.EX2 R13, R13 ;  /* 0x0000000d000d7308 */ /* 0x000fe20000000800 */
[----:B0-----:R-:W-:-:S07]  /*3ee0*/  FMNMX.FTZ R88, R3, R88, !PT ;  /* 0x0000005803587209 */ /* 0x001fce0007810000 */
[----:B------:R-:W-:Y:S01]  /*3ef0*/  MUFU.EX2 R20, R20 ;  /* 0x0000001400147308 */ /* 0x000fe20000000800 */
[----:B------:R-:W0:Y:S01]  /*3f00*/  SHFL.BFLY PT, R3, R88, 0x1, 0x1f ;  /* 0x0c201f0058037f89 */ /* 0x000e2200000e0000 */
[----:B-1----:R-:W-:-:S04]  /*3f10*/  F2FP.SATFINITE.E4M3.F32.PACK_AB_MERGE_C R202, R14, R11, RZ ;  /* 0x0000000b0eca723e */ /* 0x002fc800048070ff */
[----:B------:R-:W-:Y:S02]  /*3f20*/  F2FP.SATFINITE.E4M3.F32.PACK_AB_MERGE_C R202, R12, R9, R202 ;  /* 0x000000090cca723e */ /* 0x000fe400048070ca */
[----:B------:R-:W-:Y:S08]  /*3f30*/  MUFU.EX2 R15, R15 ;  /* 0x0000000f000f7308 */ /* 0x000ff00000000800 */
[----:B------:R-:W1:Y:S08]  /*3f40*/  MUFU.EX2 R24, R24 ;  /* 0x0000001800187308 */ /* 0x000e700000000800 */
[----:B------:R-:W-:Y:S01]  /*3f50*/  MUFU.EX2 R21, R21 ;  /* 0x0000001500157308 */ /* 0x000fe20000000800 */
[----:B0-----:R-:W-:-:S04]  /*3f60*/  FMNMX.FTZ R3, R88, R3, !PT ;  /* 0x0000000358037209 */ /* 0x001fc80007810000 */
[C---:B------:R-:W-:Y:S01]  /*3f70*/  FSETP.NEU.FTZ.AND P1, PT, R3.reuse, -INF , PT ;  /* 0xff8000000300780b */ /* 0x040fe20003f3d000 */
[----:B------:R-:W-:-:S02]  /*3f80*/  FFMA.FTZ R52, R3, R52, -8 ;  /* 0xc100000003347423 */ /* 0x000fc40000010034 */
[----:B------:R-:W-:Y:S01]  /*3f90*/  MUFU.EX2 R26, R26 ;  /* 0x0000001a001a7308 */ /* 0x000fe20000000800 */
[----:B-1----:R-:W-:Y:S02]  /*3fa0*/  F2FP.SATFINITE.E4M3.F32.PACK_AB_MERGE_C R204, R24, R15, RZ ;  /* 0x0000000f18cc723e */ /* 0x002fe400048070ff */
[----:B------:R-:W-:Y:S02]  /*3fb0*/  FSEL R85, R52, RZ, P1 ;  /* 0x000000ff34557208 */ /* 0x000fe40000800000 */
[----:B------:R-:W-:Y:S02]  /*3fc0*/  PLOP3.LUT P1, PT, PT, PT, UP0, 0x80, 0x0 ;  /* 0x000000000000781c */ /* 0x000fe40003f2f008 */
[----:B------:R-:W-:Y:S01]  /*3fd0*/  F2FP.SATFINITE.E4M3.F32.PACK_AB_MERGE_C R204, R20, R13, R204 ;  /* 0x0000000d14cc723e */ /* 0x000fe200048070cc */
        /* <DEDUP_REMOVED lines=16> */
[----:B------:R-:W-:Y:S01]  /*40e0*/  FFMA.FTZ R67, R71, UR41, -R85 ;  /* 0x0000002947437c23 */ /* 0x000fe20008010855 */
[----:B------:R-:W-:-:S01]  /*40f0*/  FADD.FTZ R70, R5, R6 ;  /* 0x0000000605467221 */ /* 0x000fc20000010000 */
[--C-:B------:R-:W-:Y:S01]  /*4100*/  FFMA.FTZ R107, R107, UR41, -R85.reuse ;  /* 0x000000296b6b7c23 */ /* 0x100fe20008010855 */
[----:B------:R-:W-:-:S01]  /*4110*/  FFMA.FTZ R79, R79, UR41, -R85 ;  /* 0x000000294f4f7c23 */ /* 0x000fc20008010855 */
[----:B------:R-:W-:Y:S01]  /*4120*/  FFMA.FTZ R82, R82, UR41, -R85 ;  /* 0x0000002952527c23 */ /* 0x000fe20008010855 */
[----:B------:R-:W-:-:S01]  /*4130*/  FADD.FTZ R93, R7, R70 ;  /* 0x00000046075d7221 */ /* 0x000fc20000010000 */
[----:B------:R-:W1:Y:S01]  /*4140*/  MUFU.EX2 R98, R98 ;  /* 0x0000006200627308 */ /* 0x000e620000000800 */
        /* <DEDUP_REMOVED lines=8> */
[----:B0-----:R-:W-:-:S01]  /*41d0*/  FADD.FTZ R71, R10, R53 ;  /* 0x000000350a477221 */ /* 0x001fc20000010000 */
[--C-:B------:R-:W-:Y:S01]  /*41e0*/  FFMA.FTZ R47, R47, UR41, -R85.reuse ;  /* 0x000000292f2f7c23 */ /* 0x100fe20008010855 */
[----:B------:R-:W-:-:S01]  /*41f0*/  FFMA.FTZ R50, R50, UR41, -R85 ;  /* 0x0000002932327c23 */ /* 0x000fc20008010855 */
[--C-:B------:R-:W-:Y:S01]  /*4200*/  FFMA.FTZ R51, R51, UR41, -R85.reuse ;  /* 0x0000002933337c23 */ /* 0x100fe20008010855 */
[----:B------:R-:W-:-:S01]  /*4210*/  FFMA.FTZ R54, R54, UR41, -R85 ;  /* 0x0000002936367c23 */ /* 0x000fc20008010855 */
[--C-:B------:R-:W-:Y:S01]  /*4220*/  FFMA.FTZ R55, R55, UR41, -R85.reuse ;  /* 0x0000002937377c23 */ /* 0x100fe20008010855 */
[----:B------:R-:W-:-:S01]  /*4230*/  FFMA.FTZ R58, R58, UR41, -R85 ;  /* 0x000000293a3a7c23 */ /* 0x000fc20008010855 */
[----:B------:R-:W0:Y:S01]  /*4240*/  MUFU.EX2 R52, R52 ;  /* 0x0000003400347308 */ /* 0x000e220000000800 */
[----:B-1----:R-:W-:-:S01]  /*4250*/  FADD.FTZ R70, R98, R71 ;  /* 0x0000004762467221 */ /* 0x002fc20000010000 */
[--C-:B------:R-:W-:Y:S01]  /*4260*/  FFMA.FTZ R59, R59, UR41, -R85.reuse ;  /* 0x000000293b3b7c23 */ /* 0x100fe20008010855 */
[----:B------:R-:W-:-:S01]  /*4270*/  FFMA.FTZ R30, R30, UR41, -R85 ;  /* 0x000000291e1e7c23 */ /* 0x000fc20008010855 */
[--C-:B------:R-:W-:Y:S01]  /*4280*/  FFMA.FTZ R31, R31, UR41, -R85.reuse ;  /* 0x000000291f1f7c23 */ /* 0x100fe20008010855 */
        /* <DEDUP_REMOVED lines=8> */
[----:B------:R-:W-:Y:S01]  /*4310*/  F2FP.SATFINITE.E4M3.F32.PACK_AB_MERGE_C R98, R99, R98, RZ ;  /* 0x000000626362723e */ /* 0x000fe200048070ff */
[----:B------:R-:W-:-:S02]  /*4320*/  IMAD.MOV.U32 R85, RZ, RZ, R25 ;  /* 0x000000ffff557224 */ /* 0x000fc400078e0019 */
[----:B------:R-:W2:Y:S01]  /*4330*/  MUFU.EX2 R106, R106 ;  /* 0x0000006a006a7308 */ /* 0x000ea20000000800 */
[----:B0-----:R-:W-:-:S01]  /*4340*/  FADD.FTZ R70, R52, R71 ;  /* 0x0000004734467221 */ /* 0x001fc20000010000 */
[----:B------:R-:W-:Y:S01]  /*4350*/  F2FP.SATFINITE.E4M3.F32.PACK_AB_MERGE_C R201, R53, R10, R98 ;  /* 0x0000000a35c9723e */ /* 0x000fe20004807062 */
[--C-:B------:R-:W-:Y:S02]  /*4360*/  IMAD.MOV.U32 R53, RZ, RZ, R25.reuse ;  /* 0x000000ffff357224 */ /* 0x100fe400078e0019 */
[--C-:B------:R-:W-:Y:S02]  /*4370*/  IMAD.MOV.U32 R95, RZ, RZ, R25.reuse ;  /* 0x000000ffff5f7224 */ /* 0x100fe400078e0019 */
[----:B------:R-:W-:Y:S01]  /*4380*/  IMAD.MOV.U32 R94, RZ, RZ, R25 ;  /* 0x000000ffff5e7224 */ /* 0x000fe200078e0019 */
[----:B------:R0:W-:Y:S01]  /*4390*/  MUFU.EX2 R89, R88 ;  /* 0x0000005800597308 */ /* 0x0001e20000000800 */
[----:B-1----:R-:W-:-:S01]  /*43a0*/  FADD.FTZ R71, R57, R70 ;  /* 0x0000004639477221 */ /* 0x002fc20000010000 */
[----:B------:R-:W-:-:S02]  /*43b0*/  IMAD.MOV.U32 R99, RZ, RZ, R25 ;  /* 0x000000ffff637224 */ /* 0x000fc400078e0019 */
[--C-:B------:R-:W-:Y:S02]  /*43c0*/  IMAD.MOV.U32 R98, RZ, RZ, R25.reuse ;  /* 0x000000ffff627224 */ /* 0x100fe400078e0019 */
[----:B------:R-:W-:Y:S02]  /*43d0*/  IMAD.MOV.U32 R103, RZ, RZ, R25 ;  /* 0x000000ffff677224 */ /* 0x000fe400078e0019 */
[----:B------:R-:W1:Y:S01]  /*43e0*/  MUFU.EX2 R107, R107 ;  /* 0x0000006b006b7308 */ /* 0x000e620000000800 */
[----:B0-----:R-:W-:-:S01]  /*43f0*/  FADD.FTZ R88, R8, R93 ;  /* 0x0000005d08587221 */ /* 0x001fc20000010000 */
[----:B--2---:R-:W-:Y:S01]  /*4400*/  FADD.FTZ R4, R106, R71 ;  /* 0x000000476a047221 */ /* 0x004fe20000010000 */
[----:B------:R-:W-:Y:S02]  /*4410*/  IMAD.MOV.U32 R102, RZ, RZ, R25 ;  /* 0x000000ffff667224 */ /* 0x000fe400078e0019 */
[----:B------:R-:W-:-:S03]  /*4420*/  FADD.FTZ R93, R9, R88 ;  /* 0x00000058095d7221 */ /* 0x000fc60000010000 */
[----:B------:R-:W0:Y:S01]  /*4430*/  MUFU.EX2 R56, R56 ;  /* 0x0000003800387308 */ /* 0x000e220000000800 */
[----:B------:R-:W-:-:S04]  /*4440*/  FADD.FTZ R88, R12, R93 ;  /* 0x0000005d0c587221 */ /* 0x000fc80000010000 */
[----:B------:R-:W-:Y:S01]  /*4450*/  FADD.FTZ R93, R11, R88 ;  /* 0x000000580b5d7221 */ /* 0x000fe20000010000 */
[----:B------:R-:W-:Y:S02]  /*4460*/  IMAD.MOV.U32 R88, RZ, RZ, R25 ;  /* 0x000000ffff587224 */ /* 0x000fe400078e0019 */
[----:B------:R-:W2:Y:S01]  /*4470*/  MUFU.EX2 R79, R79 ;  /* 0x0000004f004f7308 */ /* 0x000ea20000000800 */
[----:B------:R-:W-:-:S01]  /*4480*/  FADD.FTZ R70, R14, R93 ;  /* 0x0000005d0e467221 */ /* 0x000fc20000010000 */
[C---:B-1----:R-:W-:Y:S01]  /*4490*/  FADD.FTZ R71, R107.reuse, R4 ;  /* 0x000000046b477221 */ /* 0x042fe20000010000 */
[----:B------:R-:W-:Y:S01]  /*44a0*/  F2FP.SATFINITE.E4M3.F32.PACK_AB_MERGE_C R106, R107, R106, RZ ;  /* 0x0000006a6b6a723e */ /* 0x000fe200048070ff */
[----:B------:R-:W-:Y:S02]  /*44b0*/  IMAD.MOV.U32 R107, RZ, RZ, R25 ;  /* 0x000000ffff6b7224 */ /* 0x000fe400078e0019 */
[----:B------:R-:W-:-:S01]  /*44c0*/  FADD.FTZ R93, R13, R70 ;  /* 0x000000460d5d7221 */ /* 0x000fc20000010000 */
[----:B------:R-:W-:Y:S01]  /*44d0*/  F2FP.SATFINITE.E4M3.F32.PACK_AB_MERGE_C R203, R57, R52, R106 ;  /* 0x0000003439cb723e */ /* 0x000fe2000480706a */
[----:B------:R-:W1:Y:S01]  /*44e0*/  MUFU.EX2 R82, R82 ;  /* 0x0000005200527308 */ /* 0x000e620000000800 */
[----:B0-----:R-:W-:-:S01]  /*44f0*/  FADD.FTZ R4, R56, R71 ;  /* 0x0000004738047221 */ /* 0x001fc20000010000 */
[----:B------:R-:W-:Y:S01]  /*4500*/  FADD.FTZ R70, R20, R93 ;  /* 0x0000005d14467221 */ /* 0x000fe20000010000 */
[----:B------:R-:W-:-:S02]  /*4510*/  IMAD.MOV.U32 R52, RZ, RZ, R25 ;  /* 0x000000ffff347224 */ /* 0x000fc400078e0019 */
[----:B------:R-:W-:Y:S02]  /*4520*/  IMAD.MOV.U32 R57, RZ, RZ, R25 ;  /* 0x000000ffff397224 */ /* 0x000fe400078e0019 */
[----:B------:R-:W-:-:S01]  /*4530*/  FADD.FTZ R93, R15, R70 ;  /* 0x000000460f5d7221 */ /* 0x000fc20000010000 */
[----:B------:R-:W-:Y:S01]  /*4540*/  IMAD.MOV.U32 R106, RZ, RZ, R25 ;  /* 0x000000ffff6a7224 */ /* 0x000fe200078e0019 */
[----:B------:R-:W0:Y:S01]  /*4550*/  MUFU.EX2 R78, R78 ;  /* 0x0000004e004e7308 */ /* 0x000e220000000800 */
[----:B--2---:R-:W-:-:S01]  /*4560*/  FADD.FTZ R71, R79, R4 ;  /* 0x000000044f477221 */ /* 0x004fc20000010000 */
[----:B------:R-:W-:Y:S01]  /*4570*/  FADD.FTZ R70, R24, R93 ;  /* 0x0000005d18467221 */ /* 0x000fe20000010000 */
[----:B------:R-:W-:-:S03]  /*4580*/  IMAD.MOV.U32 R24, RZ, RZ, R25 ;  /* 0x000000ffff187224 */ /* 0x000fc600078e0019 */
[----:B------:R-:W-:Y:S02]  /*4590*/  FADD.FTZ R93, R21, R70 ;  /* 0x00000046155d7221 */ /* 0x000fe40000010000 */
[----:B------:R-:W2:Y:S01]  /*45a0*/  MUFU.EX2 R83, R83 ;  /* 0x0000005300537308 */ /* 0x000ea20000000800 */
[----:B-1----:R-:W-:-:S01]  /*45b0*/  FADD.FTZ R4, R82, R71 ;  /* 0x0000004752047221 */ /* 0x002fc20000010000 */
[----:B------:R-:W-:Y:S01]  /*45c0*/  FADD.FTZ R70, R26, R93 ;  /* 0x0000005d1a467221 */ /* 0x000fe20000010000 */
[C---:B------:R-:W-:Y:S02]  /*45d0*/  F2FP.SATFINITE.E4M3.F32.PACK_AB_MERGE_C R82, R89.reuse, R82, RZ ;  /* 0x000000525952723e */ /* 0x040fe400048070ff */
[----:B------:R-:W-:Y:S01]  /*45e0*/  FADD.FTZ R71, R89, R4 ;  /* 0x0000000459477221 */ /* 0x000fe20000010000 */
[----:B------:R-:W-:Y:S01]  /*45f0*/  IMAD.MOV.U32 R89, RZ, RZ, R25 ;  /* 0x000000ffff597224 */ /* 0x000fe200078e0019 */
[----:B------:R-:W-:Y:S01]  /*4600*/  F2FP.SATFINITE.E4M3.F32.PACK_AB_MERGE_C R205, R79, R56, R82 ;  /* 0x000000384fcd723e */ /* 0x000fe20004807052 */
[----:B------:R-:W1:Y:S01]  /*4610*/  MUFU.EX2 R27, R27 ;  /* 0x0000001b001b7308 */ /* 0x000e620000000800 */
[----:B0-----:R-:W-:-:S01]  /*4620*/  FADD.FTZ R4, R78, R71 ;  /* 0x000000474e047221 */ /* 0x001fc20000010000 */
[----:B------:R-:W-:-:S02]  /*4630*/  IMAD.MOV.U32 R56, RZ, RZ, R25 ;  /* 0x000000ffff387224 */ /* 0x000fc400078e0019 */
[--C-:B------:R-:W-:Y:S02]  /*4640*/  IMAD.MOV.U32 R79, RZ, RZ, R25.reuse ;  /* 0x000000ffff4f7224 */ /* 0x100fe400078e0019 */
[----:B------:R-:W-:Y:S02]  /*4650*/  IMAD.MOV.U32 R82, RZ, RZ, R25 ;  /* 0x000000ffff527224 */ /* 0x000fe400078e0019 */
[----:B------:R-:W0:Y:S01]  /*4660*/  MUFU.EX2 R90, R90 ;  /* 0x0000005a005a7308 */ /* 0x000e220000000800 */
[----:B--2---:R-:W-:-:S07]  /*4670*/  FADD.FTZ R71, R83, R4 ;  /* 0x0000000453477221 */ /* 0x004fce0000010000 */
[----:B------:R-:W2:Y:S01]  /*4680*/  MUFU.EX2 R76, R76 ;  /* 0x0000004c004c7308 */ /* 0x000ea20000000800 */
[----:B-1----:R-:W-:-:S01]  /*4690*/  FADD.FTZ R93, R27, R70 ;  /* 0x000000461b5d7221 */ /* 0x002fc20000010000 */
[----:B------:R-:W-:-:S06]  /*46a0*/  IMAD.MOV.U32 R70, RZ, RZ, R25 ;  /* 0x000000ffff467224 */ /* 0x000fcc00078e0019 */
[----:B------:R-:W1:Y:S01]  /*46b0*/  MUFU.EX2 R91, R91 ;  /* 0x0000005b005b7308 */ /* 0x000e620000000800 */
[----:B0-----:R-:W-:-:S01]  /*46c0*/  FADD.FTZ R4, R90, R71 ;  /* 0x000000475a047221 */ /* 0x001fc20000010000 */
[----:B------:R-:W-:-:S06]  /*46d0*/  IMAD.MOV.U32 R71, RZ, RZ, R25 ;  /* 0x000000ffff477224 */ /* 0x000fcc00078e0019 */
[----:B------:R-:W0:Y:S01]  /*46e0*/  MUFU.EX2 R60, R60 ;  /* 0x0000003c003c7308 */ /* 0x000e220000000800 */
[----:B--2---:R-:W-:-:S01]  /*46f0*/  FADD.FTZ R93, R76, R93 ;  /* 0x0000005d4c5d7221 */ /* 0x004fc20000010000 */
[----:B------:R-:W-:Y:S01]  /*4700*/  F2FP.SATFINITE.E4M3.F32.PACK_AB_MERGE_C R206, R76, R27, RZ ;  /* 0x0000001b4cce723e */ /* 0x000fe200048070ff */
[--C-:B------:R-:W-:Y:S02]  /*4710*/  IMAD.MOV.U32 R27, RZ, RZ, R25.reuse ;  /* 0x000000ffff1b7224 */ /* 0x100fe400078e0019 */
[--C-:B------:R-:W-:Y:S01]  /*4720*/  IMAD.MOV.U32 R76, RZ, RZ, R25.reuse ;  /* 0x000000ffff4c7224 */ /* 0x100fe200078e0019 */
[----:B------:R-:W-:Y:S01]  /*4730*/  F2FP.SATFINITE.E4M3.F32.PACK_AB_MERGE_C R206, R26, R21, R206 ;  /* 0x000000151ace723e */ /* 0x000fe200048070ce */
[----:B------:R-:W-:Y:S01]  /*4740*/  IMAD.MOV.U32 R26, RZ, RZ, R25 ;  /* 0x000000ffff1a7224 */ /* 0x000fe200078e0019 */
[----:B------:R-:W2:Y:S01]  /*4750*/  MUFU.EX2 R62, R62 ;  /* 0x0000003e003e7308 */ /* 0x000ea20000000800 */
[----:B-1----:R-:W-:-:S01]  /*4760*/  FADD.FTZ R7, R91, R4 ;  /* 0x000000045b077221 */ /* 0x002fc20000010000 */
[----:B------:R-:W-:Y:S01]  /*4770*/  F2FP.SATFINITE.E4M3.F32.PACK_AB_MERGE_C R90, R91, R90, RZ ;  /* 0x0000005a5b5a723e */ /* 0x000fe200048070ff */
[----:B------:R-:W-:-:S03]  /*4780*/  IMAD.MOV.U32 R91, RZ, RZ, R25 ;  /* 0x000000ffff5b7224 */ /* 0x000fc600078e0019 */
[----:B------:R-:W-:Y:S01]  /*4790*/  F2FP.SATFINITE.E4M3.F32.PACK_AB_MERGE_C R207, R83, R78, R90 ;  /* 0x0000004e53cf723e */ /* 0x000fe2000480705a */
[----:B------:R-:W-:Y:S01]  /*47a0*/  IMAD.MOV.U32 R78, RZ, RZ, R25 ;  /* 0x000000ffff4e7224 */ /* 0x000fe200078e0019 */
[----:B------:R-:W1:Y:S01]  /*47b0*/  MUFU.EX2 R61, R61 ;  /* 0x0000003d003d7308 */ /* 0x000e620000000800 */
[----:B0-----:R-:W-:-:S01]  /*47c0*/  FADD.FTZ R4, R60, R93 ;  /* 0x0000005d3c047221 */ /* 0x001fc20000010000 */
[--C-:B------:R-:W-:Y:S02]  /*47d0*/  IMAD.MOV.U32 R83, RZ, RZ, R25.reuse ;  /* 0x000000ffff537224 */ /* 0x100fe400078e0019 */
[--C-:B------:R-:W-:Y:S02]  /*47e0*/  IMAD.MOV.U32 R90, RZ, RZ, R25.reuse ;  /* 0x000000ffff5a7224 */ /* 0x100fe400078e0019 */
[----:B------:R-:W-:Y:S02]  /*47f0*/  IMAD.MOV.U32 R93, RZ, RZ, R25 ;  /* 0x000000ffff5d7224 */ /* 0x000fe400078e0019 */
        /* <DEDUP_REMOVED lines=12> */
[----:B------:R-:W-:Y:S01]  /*48c0*/  F2FP.SATFINITE.E4M3.F32.PACK_AB_MERGE_C R208, R77, R64, RZ ;  /* 0x000000404dd0723e */ /* 0x000fe200048070ff */
[--C-:B------:R-:W-:Y:S02]  /*48d0*/  IMAD.MOV.U32 R64, RZ, RZ, R25.reuse ;  /* 0x000000ffff407224 */ /* 0x100fe400078e0019 */
[--C-:B------:R-:W-:Y:S01]  /*48e0*/  IMAD.MOV.U32 R77, RZ, RZ, R25.reuse ;  /* 0x000000ffff4d7224 */ /* 0x100fe200078e0019 */
[----:B------:R-:W-:Y:S01]  /*48f0*/  F2FP.SATFINITE.E4M3.F32.PACK_AB_MERGE_C R208, R61, R60, R208 ;  /* 0x0000003c3dd0723e */ /* 0x000fe200048070d0 */
[----:B------:R-:W-:Y:S01]  /*4900*/  IMAD.MOV.U32 R61, RZ, RZ, R25 ;  /* 0x000000ffff3d7224 */ /* 0x000fe200078e0019 */
[----:B------:R-:W0:Y:S01]  /*4910*/  MUFU.EX2 R66, R66 ;  /* 0x0000004200427308 */ /* 0x000e220000000800 */
[----:B--2---:R-:W-:-:S01]  /*4920*/  FADD.FTZ R7, R87, R8 ;  /* 0x0000000857077221 */ /* 0x004fc20000010000 */
[----:B------:R-:W-:Y:S01]  /*4930*/  F2FP.SATFINITE.E4M3.F32.PACK_AB_MERGE_C R86, R87, R86, RZ ;  /* 0x000000565756723e */ /* 0x000fe200048070ff */
[----:B------:R-:W-:-:S02]  /*4940*/  IMAD.MOV.U32 R60, RZ, RZ, R25 ;  /* 0x000000ffff3c7224 */ /* 0x000fc400078e0019 */
[--C-:B------:R-:W-:Y:S01]  /*4950*/  IMAD.MOV.U32 R87, RZ, RZ, R25.reuse ;  /* 0x000000ffff577224 */ /* 0x100fe200078e0019 */
[----:B------:R-:W-:Y:S01]  /*4960*/  F2FP.SATFINITE.E4M3.F32.PACK_AB_MERGE_C R209, R63, R62, R86 ;  /* 0x0000003e3fd1723e */ /* 0x000fe20004807056 */
[----:B------:R-:W-:Y:S01]  /*4970*/  IMAD.MOV.U32 R63, RZ, RZ, R25 ;  /* 0x000000ffff3f7224 */ /* 0x000fe200078e0019 */
[----:B------:R-:W2:Y:S01]  /*4980*/  MUFU.EX2 R68, R68 ;  /* 0x0000004400447308 */ /* 0x000ea20000000800 */
[----:B-1----:R-:W-:-:S01]  /*4990*/  FADD.FTZ R11, R65, R4 ;  /* 0x00000004410b7221 */ /* 0x002fc20000010000 */
[--C-:B------:R-:W-:Y:S02]  /*49a0*/  IMAD.MOV.U32 R62, RZ, RZ, R25.reuse ;  /* 0x000000ffff3e7224 */ /* 0x100fe400078e0019 */
[----:B------:R-:W-:-:S04]  /*49b0*/  IMAD.MOV.U32 R86, RZ, RZ, R25 ;  /* 0x000000ffff567224 */ /* 0x000fc800078e0019 */
[----:B------:R-:W1:Y:S01]  /*49c0*/  MUFU.EX2 R67, R67 ;  /* 0x0000004300437308 */ /* 0x000e620000000800 */
[----:B0-----:R-:W-:-:S07]  /*49d0*/  FADD.FTZ R4, R66, R7 ;  /* 0x0000000742047221 */ /* 0x001fce0000010000 */
[----:B------:R-:W0:Y:S01]  /*49e0*/  MUFU.EX2 R74, R74 ;  /* 0x0000004a004a7308 */ /* 0x000e220000000800 */
[----:B--2---:R-:W-:-:S07]  /*49f0*/  FADD.FTZ R11, R68, R11 ;  /* 0x0000000b440b7221 */ /* 0x004fce0000010000 */
[----:B------:R-:W2:Y:S01]  /*4a00*/  MUFU.EX2 R73, R73 ;  /* 0x0000004900497308 */ /* 0x000ea20000000800 */
[----:B-1----:R-:W-:-:S01]  /*4a10*/  FADD.FTZ R7, R67, R4 ;  /* 0x0000000443077221 */ /* 0x002fc20000010000 */
[----:B------:R-:W-:-:S06]  /*4a20*/  FADD.FTZ R4, R34, R11 ;  /* 0x0000000b22047221 */ /* 0x000fcc0000010000 */
[----:B------:R-:W1:Y:S01]  /*4a30*/  MUFU.EX2 R75, R75 ;  /* 0x0000004b004b7308 */ /* 0x000e620000000800 */
[----:B0-----:R-:W-:-:S07]  /*4a40*/  FADD.FTZ R6, R74, R7 ;  /* 0x000000074a067221 */ /* 0x001fce0000010000 */
[----:B------:R-:W0:Y:S01]  /*4a50*/  MUFU.EX2 R38, R38 ;  /* 0x0000002600267308 */ /* 0x000e220000000800 */
[C---:B--2---:R-:W-:Y:S01]  /*4a60*/  F2FP.SATFINITE.E4M3.F32.PACK_AB_MERGE_C R210, R73.reuse, R34, RZ ;  /* 0x0000002249d2723e */ /* 0x044fe200048070ff */
[----:B------:R-:W-:Y:S01]  /*4a70*/  FADD.FTZ R73, R73, R4 ;  /* 0x0000000449497221 */ /* 0x000fe20000010000 */
[--C-:B------:R-:W-:Y:S02]  /*4a80*/  IMAD.MOV.U32 R34, RZ, RZ, R25.reuse ;  /* 0x000000ffff227224 */ /* 0x100fe400078e0019 */
[----:B------:R-:W-:Y:S01]  /*4a90*/  F2FP.SATFINITE.E4M3.F32.PACK_AB_MERGE_C R210, R68, R65, R210 ;  /* 0x0000004144d2723e */ /* 0x000fe200048070d2 */
[--C-:B------:R-:W-:Y:S02]  /*4aa0*/  IMAD.MOV.U32 R65, RZ, RZ, R25.reuse ;  /* 0x000000ffff417224 */ /* 0x100fe400078e0019 */
[----:B------:R-:W2:Y:S01]  /*4ab0*/  MUFU.EX2 R46, R46 ;  /* 0x0000002e002e7308 */ /* 0x000ea20000000800 */
[C---:B-1----:R-:W-:Y:S01]  /*4ac0*/  F2FP.SATFINITE.E4M3.F32.PACK_AB_MERGE_C R74, R75.reuse, R74, RZ ;  /* 0x0000004a4b4a723e */ /* 0x042fe200048070ff */
[----:B------:R-:W-:Y:S01]  /*4ad0*/  FADD.FTZ R75, R75, R6 ;  /* 0x000000064b4b7221 */ /* 0x000fe20000010000 */
[----:B------:R-:W-:-:S02]  /*4ae0*/  IMAD.MOV.U32 R68, RZ, RZ, R25 ;  /* 0x000000ffff447224 */ /* 0x000fc400078e0019 */
[----:B------:R-:W-:Y:S01]  /*4af0*/  F2FP.SATFINITE.E4M3.F32.PACK_AB_MERGE_C R211, R67, R66, R74 ;  /* 0x0000004243d3723e */ /* 0x000fe2000480704a */
[----:B------:R-:W-:Y:S02]  /*4b00*/  IMAD.MOV.U32 R67, RZ, RZ, R25 ;  /* 0x000000ffff437224 */ /* 0x000fe400078e0019 */
[----:B------:R-:W1:Y:S01]  /*4b10*/  MUFU.EX2 R39, R39 ;  /* 0x0000002700277308 */ /* 0x000e620000000800 */
[----:B0-----:R-:W-:-:S01]  /*4b20*/  FADD.FTZ R4, R38, R73 ;  /* 0x0000004926047221 */ /* 0x001fc20000010000 */
[--C-:B------:R-:W-:Y:S02]  /*4b30*/  IMAD.MOV.U32 R66, RZ, RZ, R25.reuse ;  /* 0x000000ffff427224 */ /* 0x100fe400078e0019 */
[--C-:B------:R-:W-:Y:S02]  /*4b40*/  IMAD.MOV.U32 R73, RZ, RZ, R25.reuse ;  /* 0x000000ffff497224 */ /* 0x100fe400078e0019 */
[----:B------:R-:W-:Y:S02]  /*4b50*/  IMAD.MOV.U32 R74, RZ, RZ, R25 ;  /* 0x000000ffff4a7224 */ /* 0x000fe400078e0019 */
[----:B------:R-:W0:Y:S01]  /*4b60*/  MUFU.EX2 R47, R47 ;  /* 0x0000002f002f7308 */ /* 0x000e220000000800 */
[----:B--2---:R-:W-:-:S01]  /*4b70*/  FADD.FTZ R6, R46, R75 ;  /* 0x0000004b2e067221 */ /* 0x004fc20000010000 */
[----:B------:R-:W-:-:S06]  /*4b80*/  IMAD.MOV.U32 R75, RZ, RZ, R25 ;  /* 0x000000ffff4b7224 */ /* 0x000fcc00078e0019 */
        /* <DEDUP_REMOVED lines=14> */
[--C-:B------:R-:W-:Y:S01]  /*4c70*/  IMAD.MOV.U32 R39, RZ, RZ, R25.reuse ;  /* 0x000000ffff277224 */ /* 0x100fe200078e0019 */
[----:B------:R-:W0:Y:S01]  /*4c80*/  MUFU.EX2 R54, R54 ;  /* 0x0000003600367308 */ /* 0x000e220000000800 */
[C---:B--2---:R-:W-:Y:S01]  /*4c90*/  F2FP.SATFINITE.E4M3.F32.PACK_AB_MERGE_C R50, R51.reuse, R50, RZ ;  /* 0x000000323332723e */ /* 0x044fe200048070ff */
[----:B------:R-:W-:Y:S01]  /*4ca0*/  FADD.FTZ R51, R51, R8 ;  /* 0x0000000833337221 */ /* 0x000fe20000010000 */
[----:B------:R-:W-:-:S02]  /*4cb0*/  IMAD.MOV.U32 R38, RZ, RZ, R25 ;  /* 0x000000ffff267224 */ /* 0x000fc400078e0019 */
[----:B------:R-:W-:Y:S01]  /*4cc0*/  F2FP.SATFINITE.E4M3.F32.PACK_AB_MERGE_C R213, R47, R46, R50 ;  /* 0x0000002e2fd5723e */ /* 0x000fe20004807032 */
[----:B------:R-:W-:Y:S02]  /*4cd0*/  IMAD.MOV.U32 R47, RZ, RZ, R25 ;  /* 0x000000ffff2f7224 */ /* 0x000fe400078e0019 */
[----:B------:R-:W2:Y:S01]  /*4ce0*/  MUFU.EX2 R44, R44 ;  /* 0x0000002c002c7308 */ /* 0x000ea20000000800 */
[----:B-1----:R-:W-:-:S01]  /*4cf0*/  FADD.FTZ R5, R43, R6 ;  /* 0x000000062b057221 */ /* 0x002fc20000010000 */
[--C-:B------:R-:W-:Y:S02]  /*4d00*/  IMAD.MOV.U32 R46, RZ, RZ, R25.reuse ;  /* 0x000000ffff2e7224 */ /* 0x100fe400078e0019 */
[----:B------:R-:W-:-:S04]  /*4d10*/  IMAD.MOV.U32 R50, RZ, RZ, R25 ;  /* 0x000000ffff327224 */ /* 0x000fc800078e0019 */
[----:B------:R-:W1:Y:S01]  /*4d20*/  MUFU.EX2 R55, R55 ;  /* 0x0000003700377308 */ /* 0x000e620000000800 */
[----:B0-----:R-:W-:-:S01]  /*4d30*/  FADD.FTZ R6, R54, R51 ;  /* 0x0000003336067221 */ /* 0x001fc20000010000 */
[----:B------:R-:W-:-:S06]  /*4d40*/  IMAD.MOV.U32 R51, RZ, RZ, R25 ;  /* 0x000000ffff337224 */ /* 0x000fcc00078e0019 */
[----:B------:R-:W-:Y:S01]  /*4d50*/  MUFU.EX2 R48, R48 ;  /* 0x0000003000307308 */ /* 0x000fe20000000800 */
[----:B--2---:R-:W-:-:S07]  /*4d60*/  FADD.FTZ R7, R44, R5 ;  /* 0x000000052c077221 */ /* 0x004fce0000010000 */
[----:B------:R-:W0:Y:S01]  /*4d70*/  MUFU.EX2 R49, R49 ;  /* 0x0000003100317308 */ /* 0x000e220000000800 */
[----:B-1----:R-:W-:-:S07]  /*4d80*/  FADD.FTZ R9, R55, R6 ;  /* 0x0000000637097221 */ /* 0x002fce0000010000 */
[----:B------:R-:W1:Y:S08]  /*4d90*/  MUFU.EX2 R58, R58 ;  /* 0x0000003a003a7308 */ /* 0x000e700000000800 */
[----:B------:R-:W2:Y:S01]  /*4da0*/  MUFU.EX2 R59, R59 ;  /* 0x0000003b003b7308 */ /* 0x000ea20000000800 */
[----:B0-----:R-:W-:Y:S01]  /*4db0*/  F2FP.SATFINITE.E4M3.F32.PACK_AB_MERGE_C R8, R49, R48, RZ ;  /* 0x000000303108723e */ /* 0x001fe200048070ff */
[----:B------:R-:W-:-:S03]  /*4dc0*/  FADD.FTZ R48, R48, R7 ;  /* 0x0000000730307221 */ /* 0x000fc60000010000 */
[----:B------:R-:W-:Y:S01]  /*4dd0*/  F2FP.SATFINITE.E4M3.F32.PACK_AB_MERGE_C R214, R44, R43, R8 ;  /* 0x0000002b2cd6723e */ /* 0x000fe20004807008 */
[----:B------:R-:W-:-:S01]  /*4de0*/  FADD.FTZ R49, R49, R48 ;  /* 0x0000003031317221 */ /* 0x000fc20000010000 */
[----:B------:R-:W-:Y:S01]  /*4df0*/  IMAD.MOV.U32 R43, RZ, RZ, R25 ;  /* 0x000000ffff2b7224 */ /* 0x000fe200078e0019 */
[----:B------:R-:W-:Y:S01]  /*4e00*/  MUFU.EX2 R32, R32 ;  /* 0x0000002000207308 */ /* 0x000fe20000000800 */
[----:B-1----:R-:W-:-:S01]  /*4e10*/  FADD.FTZ R6, R58, R9 ;  /* 0x000000093a067221 */ /* 0x002fc20000010000 */
[--C-:B------:R-:W-:Y:S02]  /*4e20*/  IMAD.MOV.U32 R44, RZ, RZ, R25.reuse ;  /* 0x000000ffff2c7224 */ /* 0x100fe400078e0019 */
[----:B------:R-:W-:-:S04]  /*4e30*/  IMAD.MOV.U32 R48, RZ, RZ, R25 ;  /* 0x000000ffff307224 */ /* 0x000fc800078e0019 */
[----:B------:R-:W0:Y:S01]  /*4e40*/  MUFU.EX2 R33, R33 ;  /* 0x0000002100217308 */ /* 0x000e220000000800 */
[C---:B--2---:R-:W-:Y:S01]  /*4e50*/  F2FP.SATFINITE.E4M3.F32.PACK_AB_MERGE_C R58, R59.reuse, R58, RZ ;  /* 0x0000003a3b3a723e */ /* 0x044fe200048070ff */
[----:B------:R-:W-:-:S03]  /*4e60*/  FADD.FTZ R59, R59, R6 ;  /* 0x000000063b3b7221 */ /* 0x000fc60000010000 */
[----:B------:R-:W-:Y:S01]  /*4e70*/  F2FP.SATFINITE.E4M3.F32.PACK_AB_MERGE_C R215, R55, R54, R58 ;  /* 0x0000003637d7723e */ /* 0x000fe2000480703a */
[--C-:B------:R-:W-:Y:S02]  /*4e80*/  IMAD.MOV.U32 R55, RZ, RZ, R25.reuse ;  /* 0x000000ffff377224 */ /* 0x100fe400078e0019 */
[----:B------:R-:W1:Y:S01]  /*4e90*/  MUFU.EX2 R28, R28 ;  /* 0x0000001c001c7308 */ /* 0x000e620000000800 */
[--C-:B------:R-:W-:Y:S02]  /*4ea0*/  IMAD.MOV.U32 R54, RZ, RZ, R25.reuse ;  /* 0x000000ffff367224 */ /* 0x100fe400078e0019 */
[----:B------:R-:W-:-:S05]  /*4eb0*/  IMAD.MOV.U32 R58, RZ, RZ, R25 ;  /* 0x000000ffff3a7224 */ /* 0x000fca00078e0019 */
[----:B------:R-:W2:Y:S01]  /*4ec0*/  MUFU.EX2 R30, R30 ;  /* 0x0000001e001e7308 */ /* 0x000ea20000000800 */
[----:B0-----:R-:W-:-:S07]  /*4ed0*/  F2FP.SATFINITE.E4M3.F32.PACK_AB_MERGE_C R7, R33, R32, RZ ;  /* 0x000000202107723e */ /* 0x001fce00048070ff */
[----:B------:R-:W0:Y:S01]  /*4ee0*/  MUFU.EX2 R29, R29 ;  /* 0x0000001d001d7308 */ /* 0x000e220000000800 */
[----:B-1----:R-:W-:-:S01]  /*4ef0*/  FADD.FTZ R6, R28, R49 ;  /* 0x000000311c067221 */ /* 0x002fc20000010000 */
[----:B------:R-:W-:-:S06]  /*4f00*/  IMAD.MOV.U32 R49, RZ, RZ, R25 ;  /* 0x000000ffff317224 */ /* 0x000fcc00078e0019 */
[----:B------:R-:W1:Y:S01]  /*4f10*/  MUFU.EX2 R31, R31 ;  /* 0x0000001f001f7308 */ /* 0x000e620000000800 */
[----:B--2---:R-:W-:-:S01]  /*4f20*/  FADD.FTZ R8, R30, R59 ;  /* 0x0000003b1e087221 */ /* 0x004fc20000010000 */
[----:B------:R-:W-:-:S06]  /*4f30*/  IMAD.MOV.U32 R59, RZ, RZ, R25 ;  /* 0x000000ffff3b7224 */ /* 0x000fcc00078e0019 */
[----:B------:R-:W2:Y:S01]  /*4f40*/  MUFU.EX2 R69, R69 ;  /* 0x0000004500457308 */ /* 0x000ea20000000800 */
[C---:B0-----:R-:W-:Y:S01]  /*4f50*/  F2FP.SATFINITE.E4M3.F32.PACK_AB_MERGE_C R216, R29.reuse, R28, R7 ;  /* 0x0000001c1dd8723e */ /* 0x041fe20004807007 */
[----:B------:R-:W-:Y:S01]  /*4f60*/  FADD.FTZ R29, R29, R6 ;  /* 0x000000061d1d7221 */ /* 0x000fe20000010000 */
[----:B------:R-:W-:-:S03]  /*4f70*/  IMAD.MOV.U32 R28, RZ, RZ, R25 ;  /* 0x000000ffff1c7224 */ /* 0x000fc600078e0019 */
[----:B------:R-:W-:Y:S01]  /*4f80*/  FADD.FTZ R32, R32, R29 ;  /* 0x0000001d20207221 */ /* 0x000fe20000010000 */
[----:B------:R-:W-:Y:S01]  /*4f90*/  IMAD.MOV.U32 R29, RZ, RZ, R25 ;  /* 0x000000ffff1d7224 */ /* 0x000fe200078e0019 */
[----:B------:R0:W3:Y:S01]  /*4fa0*/  MUFU.EX2 R4, R35 ;  /* 0x0000002300047308 */ /* 0x0000e20000000800 */
[----:B-1----:R-:W-:-:S01]  /*4fb0*/  FADD.FTZ R8, R31, R8 ;  /* 0x000000081f087221 */ /* 0x002fc20000010000 */
[----:B------:R-:W-:Y:S01]  /*4fc0*/  FADD.FTZ R33, R33, R32 ;  /* 0x0000002021217221 */ /* 0x000fe20000010000 */
[----:B------:R-:W-:-:S05]  /*4fd0*/  IMAD.MOV.U32 R32, RZ, RZ, R25 ;  /* 0x000000ffff207224 */ /* 0x000fca00078e0019 */
[----:B------:R-:W-:Y:S01]  /*4fe0*/  MUFU.EX2 R40, R40 ;  /* 0x0000002800287308 */ /* 0x000fe20000000800 */
[----:B--2---:R-:W-:-:S01]  /*4ff0*/  FADD.FTZ R7, R69, R8 ;  /* 0x0000000845077221 */ /* 0x004fc20000010000 */
[----:B0-----:R-:W-:-:S06]  /*5000*/  IMAD.MOV.U32 R35, RZ, RZ, R25 ;  /* 0x000000ffff237224 */ /* 0x001fcc00078e0019 */
[----:B------:R-:W0:Y:S01]  /*5010*/  MUFU.EX2 R41, R41 ;  /* 0x0000002900297308 */ /* 0x000e220000000800 */
[----:B---3--:R-:W-:-:S01]  /*5020*/  FADD.FTZ R7, R4, R7 ;  /* 0x0000000704077221 */ /* 0x008fc20000010000 */
[----:B------:R-:W-:-:S04]  /*5030*/  F2FP.SATFINITE.E4M3.F32.PACK_AB_MERGE_C R69, R4, R69, RZ ;  /* 0x000000450445723e */ /* 0x000fc800048070ff */
[----:B------:R-:W-:Y:S01]  /*5040*/  F2FP.SATFINITE.E4M3.F32.PACK_AB_MERGE_C R217, R31, R30, R69 ;  /* 0x0000001e1fd9723e */ /* 0x000fe20004807045 */
[--C-:B------:R-:W-:Y:S01]  /*5050*/  IMAD.MOV.U32 R31, RZ, RZ, R25.reuse ;  /* 0x000000ffff1f7224 */ /* 0x100fe200078e0019 */
        /* <DEDUP_REMOVED lines=8> */
[----:B------:R1:W3:Y:S01]  /*50e0*/  MUFU.EX2 R5, R80 ;  /* 0x0000005000057308 */ /* 0x0002e20000000800 */
[----:B--2---:R-:W-:-:S07]  /*50f0*/  FADD.FTZ R6, R72, R7 ;  /* 0x0000000748067221 */ /* 0x004fce0000010000 */
[----:B------:R-:W-:Y:S01]  /*5100*/  MUFU.EX2 R81, R81 ;  /* 0x0000005100517308 */ /* 0x000fe20000000800 */
[C---:B0-----:R-:W-:Y:S01]  /*5110*/  F2FP.SATFINITE.E4M3.F32.PACK_AB_MERGE_C R218, R37.reuse, R36, R8 ;  /* 0x0000002425da723e */ /* 0x041fe20004807008 */
[----:B------:R-:W-:Y:S01]  /*5120*/  FADD.FTZ R37, R37, R4 ;  /* 0x0000000425257221 */ /* 0x000fe20000010000 */
[--C-:B------:R-:W-:Y:S02]  /*5130*/  IMAD.MOV.U32 R36, RZ, RZ, R25.reuse ;  /* 0x000000ffff247224 */ /* 0x100fe400078e0019 */
[----:B-1----:R-:W-:Y:S02]  /*5140*/  IMAD.MOV.U32 R80, RZ, RZ, R25 ;  /* 0x000000ffff507224 */ /* 0x002fe400078e0019 */
[----:B------:R-:W-:-:S01]  /*5150*/  FADD.FTZ R4, R40, R37 ;  /* 0x0000002528047221 */ /* 0x000fc20000010000 */
[----:B------:R-:W-:Y:S01]  /*5160*/  IMAD.MOV.U32 R37, RZ, RZ, R25 ;  /* 0x000000ffff257224 */ /* 0x000fe200078e0019 */
[----:B------:R-:W0:Y:S01]  /*5170*/  MUFU.EX2 R84, R84 ;  /* 0x0000005400547308 */ /* 0x000e220000000800 */
[----:B---3--:R-:W-:-:S01]  /*5180*/  FADD.FTZ R6, R5, R6 ;  /* 0x0000000605067221 */ /* 0x008fc20000010000 */
[----:B------:R-:W-:Y:S01]  /*5190*/  FADD.FTZ R4, R41, R4 ;  /* 0x0000000429047221 */ /* 0x000fe20000010000 */
[----:B------:R-:W-:-:S02]  /*51a0*/  IMAD.MOV.U32 R41, RZ, RZ, R25 ;  /* 0x000000ffff297224 */ /* 0x000fc400078e0019 */
[----:B------:R-:W-:Y:S01]  /*51b0*/  IMAD.MOV.U32 R40, RZ, RZ, R25 ;  /* 0x000000ffff287224 */ /* 0x000fe200078e0019 */
[----:B0-----:R-:W-:Y:S01]  /*51c0*/  F2FP.SATFINITE.E4M3.F32.PACK_AB_MERGE_C R7, R84, R81, RZ ;  /* 0x000000515407723e */ /* 0x001fe200048070ff */
[----:B------:R-:W-:-:S03]  /*51d0*/  FADD.FTZ R81, R81, R6 ;  /* 0x0000000651517221 */ /* 0x000fc60000010000 */
[----:B------:R-:W-:Y:S01]  /*51e0*/  F2FP.SATFINITE.E4M3.F32.PACK_AB_MERGE_C R219, R5, R72, R7 ;  /* 0x0000004805db723e */ /* 0x000fe20004807007 */
[----:B------:R-:W-:-:S01]  /*51f0*/  FADD.FTZ R5, R84, R81 ;  /* 0x0000005154057221 */ /* 0x000fc20000010000 */
[--C-:B------:R-:W-:Y:S02]  /*5200*/  IMAD.MOV.U32 R72, RZ, RZ, R25.reuse ;  /* 0x000000ffff487224 */ /* 0x100fe400078e0019 */
[--C-:B------:R-:W-:Y:S02]  /*5210*/  IMAD.MOV.U32 R81, RZ, RZ, R25.reuse ;  /* 0x000000ffff517224 */ /* 0x100fe400078e0019 */
[----:B------:R-:W-:Y:S01]  /*5220*/  IMAD.MOV.U32 R84, RZ, RZ, R25 ;  /* 0x000000ffff547224 */ /* 0x000fe200078e0019 */
[----:B------:R-:W-:Y:S06]  /*5230*/  @!P1 BRA `(.L_x_4043) ;  /* 0x0000003000a49947 */ /* 0x000fec0003800000 */
        /* <DEDUP_REMOVED lines=50> */
[----:B------:R-:W-:Y:S01]  /*5560*/  UMOV UR55, UR47 ;  /* 0x0000002f00377c82 */ /* 0x000fe20008000000 */
[----:B------:R-:W-:-:S05]  /*5570*/  UMOV UR51, UR46 ;  /* 0x0000002e00337c82 */ /* 0x000fca0008000000 */
.L_x_4054:
[----:B------:R-:W-:Y:S01]  /*5580*/  ISETP.NE.AND P2, PT, RZ, UR44, PT ;  /* 0x0000002cff007c0c */ /* 0x000fe2000bf45270 */
[----:B------:R-:W-:-:S04]  /*5590*/  UISETP.NE.AND UP0, UPT, UR51, 0x1, UPT ;  /* 0x000000013300788c */ /* 0x000fc8000bf05270 */
[----:B------:R-:W-:-:S04]  /*55a0*/  USEL UR47, URZ, 0x1, UP0 ;  /* 0x000000013f2f7887 */ /* 0x000fc80008000000 */
[----:B------:R-:W-:-:S04]  /*55b0*/  ULOP3.LUT UR47, UR55, UR47, URZ, 0x3c, !UPT ;  /* 0x0000002f372f7292 */ /* 0x000fc8000f8e3c3f */
[----:B------:R-:W-:Y:S08]  /*55c0*/  @P2 BRA `(.L_x_4044) ;  /* 0x0000000000442947 */ /* 0x000ff00003800000 */
[----:B------:R-:W-:Y:S05]  /*55d0*/  @!P0 BRA `(.L_x_4045) ;  /* 0x0000000000048947 */ /* 0x000fea0003800000 */
[----:B------:R-:W-:Y:S01]  /*55e0*/  BPT.TRAP 0x1 ;  /* 0x000000040000795c */ /* 0x000fe20000300000 */
.L_x_4045:
[----:B------:R-:W0:Y:S01]  /*55f0*/  S2UR UR10, SR_CgaCtaId ;  /* 0x00000000000a79c3 */ /* 0x000e220000008800 */
[----:B------:R-:W-:Y:S01]  /*5600*/  UIADD3 UR6, UR51, 0x1, URZ ;  /* 0x0000000133067890 */ /* 0x000fe2000fffe03f */
[----:B------:R-:W-:Y:S01]  /*5610*/  IMAD.U32 R0, RZ, RZ, UR47 ;  /* 0x0000002fff007e24 */ /* 0x000fe2000f8e00ff */
[----:B------:R-:W-:Y:S02]  /*5620*/  UMOV UR7, 0x400 ;  /* 0x0000040000077882 */ /* 0x000fe40000000000 */
[----:B------:R-:W-:Y:S02]  /*5630*/  UISETP.NE.AND UP0, UPT, UR6, 0x2, UPT ;  /* 0x000000020600788c */ /* 0x000fe4000bf05270 */
[----:B------:R-:W-:Y:S02]  /*5640*/  SHF.L.U32 R0, R0, 0x1f, RZ ;  /* 0x0000001f00007819 */ /* 0x000fe400000006ff */
[----:B------:R-:W-:Y:S02]  /*5650*/  USEL UR6, UR6, URZ, UP0 ;  /* 0x0000003f06067287 */ /* 0x000fe40008000000 */
[----:B0-----:R-:W-:-:S04]  /*5660*/  ULEA UR7, UR10, UR7, 0x18 ;  /* 0x000000070a077291 */ /* 0x001fc8000f8ec03f */
[----:B------:R-:W-:-:S09]  /*5670*/  ULEA UR6, UR6, UR7, 0x3 ;  /* 0x0000000706067291 */ /* 0x000fd2000f8e183f */
[----:B------:R0:W1:Y:S01]  /*5680*/  SYNCS.PHASECHK.TRANS64.TRYWAIT P1, [UR6+0x33430], R0 ;  /* 0x03343000ff0075a7 */ /* 0x0000620008020146 */
[----:B------:R-:W-:Y:S05]  /*5690*/  @!P0 BRA `(.L_x_4046) ;  /* 0x0000000000048947 */ /* 0x000fea0003800000 */
[----:B------:R-:W-:Y:S01]  /*56a0*/  BPT.TRAP 0x1 ;  /* 0x000000040000795c */ /* 0x000fe20000300000 */
.L_x_4046:
[----:B-1----:R-:W-:Y:S05]  /*56b0*/  @P1 BRA `(.L_x_4044) ;  /* 0x0000000000081947 */ /* 0x002fea0003800000 */
[----:B------:R-:W1:Y:S02]  /*56c0*/  SYNCS.PHASECHK.TRANS64.TRYWAIT P1, [UR6+0x33430], R0 ;  /* 0x03343000ff0075a7 */ /* 0x000e640008020146 */
[----:B-1----:R-:W-:Y:S05]  /*56d0*/  @!P1 BRA `(.L_x_4047) ;  /* 0x00000104006c9947 */ /* 0x002fea0003800000 */
.L_x_4044:
[----:B-1----:R-:W1:Y:S01]  /*56e0*/  S2R R3, SR_TID.X ;  /* 0x0000000000037919 */ /* 0x002e620000002100 */
[----:B------:R-:W-:Y:S01]  /*56f0*/  UIADD3 UR46, UR51, 0x1, URZ ;  /* 0x00000001332e7890 */ /* 0x000fe2000fffe03f */
[----:B------:R-:W-:Y:S01]  /*5700*/  UMOV UR27, 0x80000020 ;  /* 0x80000020001b7882 */ /* 0x000fe20000000000 */
[----:B------:R-:W-:Y:S02]  /*5710*/  UMOV UR28, UR24 ;  /* 0x00000018001c7c82 */ /* 0x000fe40008000000 */
[----:B------:R-:W-:Y:S01]  /*5720*/  UISETP.NE.AND UP0, UPT, UR46, 0x2, UPT ;  /* 0x000000022e00788c */ /* 0x000fe2000bf05270 */
[----:B------:R-:W-:Y:S01]  /*5730*/  UMOV UR29, UR25 ;  /* 0x00000019001d7c82 */ /* 0x000fe20008000000 */
[----:B------:R-:W-:Y:S02]  /*5740*/  UMOV UR31, 0x80000020 ;  /* 0x80000020001f7882 */ /* 0x000fe40000000000 */
[----:B------:R-:W-:Y:S01]  /*5750*/  USEL UR46, UR46, URZ, UP0 ;  /* 0x0000003f2e2e7287 */ /* 0x000fe20008000000 */
[----:B------:R-:W-:Y:S01]  /*5760*/  UMOV UR32, UR24 ;  /* 0x0000001800207c82 */ /* 0x000fe20008000000 */
[----:B------:R-:W-:-:S02]  /*5770*/  UMOV UR33, UR25 ;  /* 0x0000001900217c82 */ /* 0x000fc40008000000 */
[----:B------:R-:W-:Y:S01]  /*5780*/  UIMAD UR56, UR46, 0x780, UR50 ;  /* 0x000007802e3878a4 */ /* 0x000fe2000f8e0232 */
[----:B------:R-:W-:Y:S01]  /*5790*/  UMOV UR35, 0x80000020 ;  /* 0x8000002000237882 */ /* 0x000fe20000000000 */
[----:B------:R-:W-:Y:S02]  /*57a0*/  UMOV UR7, 0x80000020 ;  /* 0x8000002000077882 */ /* 0x000fe40000000000 */
[----:B------:R-:W-:Y:S02]  /*57b0*/  UIADD3 UR30, UR56, 0x80, URZ ;  /* 0x00000080381e7890 */ /* 0x000fe4000fffe03f */
[----:B------:R-:W-:Y:S02]  /*57c0*/  UIADD3 UR34, UR56, 0x100, URZ ;  /* 0x0000010038227890 */ /* 0x000fe4000fffe03f */
[----:B------:R-:W-:Y:S01]  /*57d0*/  UMOV UR26, UR56 ;  /* 0x00000038001a7c82 */ /* 0x000fe20008000000 */
[----:B------:R-:W-:Y:S02]  /*57e0*/  UIADD3 UR6, UR56, 0x2, URZ ;  /* 0x0000000238067890 */ /* 0x000fe4000fffe03f */
[----:B------:R-:W-:Y:S01]  /*57f0*/  UIADD3 UR10, UR56, 0x202, URZ ;  /* 0x00000202380a7890 */ /* 0x000fe2000fffe03f */
[----:B------:R-:W-:Y:S01]  /*5800*/  UMOV UR11, 0x80000020 ;  /* 0x80000020000b7882 */ /* 0x000fe20000000000 */
[----:B------:R-:W-:Y:S01]  /*5810*/  UIADD3 UR14, UR56, 0x282, URZ ;  /* 0x00000282380e7890 */ /* 0x000fe2000fffe03f */
[----:B------:R-:W-:Y:S01]  /*5820*/  UMOV UR15, 0x80000020 ;  /* 0x80000020000f7882 */ /* 0x000fe20000000000 */
[----:B------:R-:W-:Y:S01]  /*5830*/  UIADD3 UR18, UR56, 0x500, URZ ;  /* 0x0000050038127890 */ /* 0x000fe2000fffe03f */
[----:B-1----:R-:W-:Y:S01]  /*5840*/  SHF.R.U32.HI R3, RZ, 0x7, R3 ;  /* 0x00000007ff037819 */ /* 0x002fe20000011603 */
[----:B------:R-:W-:Y:S01]  /*5850*/  UMOV UR19, 0x80000020 ;  /* 0x8000002000137882 */ /* 0x000fe20000000000 */
[----:B------:R-:W-:Y:S01]  /*5860*/  UIADD3 UR22, UR56, 0x502, URZ ;  /* 0x0000050238167890 */ /* 0x000fe2000fffe03f */
[----:B------:R-:W-:-:S02]  /*5870*/  UMOV UR23, 0x80000020 ;  /* 0x8000002000177882 */ /* 0x000fc40000000000 */
[----:B0-----:R-:W-:-:S05]  /*5880*/  VIADD R0, R3, 0x8 ;  /* 0x0000000803007836 */ /* 0x001fca0000000000 */
[----:B------:R0:W-:Y:S06]  /*5890*/  BAR.SYNC.DEFER_BLOCKING R0, 0x100 ;  /* 0x000400000000751d */ /* 0x0001ec0000010000 */
[----:B------:R-:W-:-:S06]  /*58a0*/  WARPGROUP.ARRIVE ;  /* 0x00000000000079c5 */ /* 0x000fcc0000000000 */
[----:B------:R-:W-:Y:S01]  /*58b0*/  QGMMA.64x32x32.F32.E4M3.E4M3 R184, gdesc[UR24], RZ, !UPT, gsb0 ;  /* 0x0060000018b879f3 */ /* 0x000fe2000c0008ff */
[----:B------:R-:W-:Y:S01]  /*58c0*/  UIADD3 UR26, UR56, 0x180, URZ ;  /* 0x00000180381a7890 */ /* 0x000fe2000fffe03f */
[----:B------:R-:W-:Y:S01]  /*58d0*/  UMOV UR27, 0x80000020 ;  /* 0x80000020001b7882 */ /* 0x000fe20000000000 */
[----:B------:R-:W-:Y:S02]  /*58e0*/  WARPGROUP.DEPBAR.LE gsb0, 0x0 ;  /* 0x00008000000079c5 */ /* 0x000fe40000010000 */
[----:B------:R-:W-:-:S06]  /*58f0*/  WARPGROUP.ARRIVE ;  /* 0x00000000000079c5 */ /* 0x000fcc0000000000 */
[----:B------:R-:W-:Y:S01]  /*5900*/  QGMMA.64x32x32.F32.E4M3.E4M3 R168, gdesc[UR28], RZ, !UPT, gsb0 ;  /* 0x006000001ca879f3 */ /* 0x000fe2000c0008ff */
[----:B------:R-:W-:Y:S01]  /*5910*/  UIADD3 UR30, UR56, 0x200, URZ ;  /* 0x00000200381e7890 */ /* 0x000fe2000fffe03f */
[----:B------:R-:W-:Y:S01]  /*5920*/  UMOV UR28, UR24 ;  /* 0x00000018001c7c82 */ /* 0x000fe20008000000 */
[----:B------:R-:W-:Y:S01]  /*5930*/  UMOV UR29, UR25 ;  /* 0x00000019001d7c82 */ /* 0x000fe20008000000 */
        /* <DEDUP_REMOVED lines=10> */
[----:B------:R-:W-:Y:S03]  /*59e0*/  QGMMA.64x32x32.F32.E4M3.E4M3 R136, gdesc[UR24], RZ, !UPT, gsb0 ;  /* 0x00600000188879f3 */ /* 0x000fe6000c0008ff */
        /* <DEDUP_REMOVED lines=124> */
[----:B------:R-:W-:Y:S01]  /*61b0*/  UIADD3 UR56, UR56, 0x702, URZ ;  /* 0x0000070238387890 */ /* 0x000fe2000fffe03f */
[----:B------:R-:W-:Y:S02]  /*61c0*/  WARPGROUP.DEPBAR.LE gsb0, 0x0 ;  /* 0x00008000000079c5 */ /* 0x000fe40000010000 */
[----:B------:R-:W-:-:S06]  /*61d0*/  WARPGROUP.ARRIVE ;  /* 0x00000000000079c5 */ /* 0x000fcc0000000000 */
[----:B------:R-:W-:Y:S03]  /*61e0*/  QGMMA.64x32x32.F32.E4M3.E4M3 R168, gdesc[UR28], R168, gsb0 ;  /* 0x006000001ca879f3 */ /* 0x000fe600080008a8 */
        /* <DEDUP_REMOVED lines=12> */
[----:B0-----:R-:W-:Y:S05]  /*62b0*/  @P2 BRA `(.L_x_4048) ;  /* 0x0000000000382947 */ /* 0x001fea0003800000 */
[----:B------:R-:W-:Y:S05]  /*62c0*/  @!P0 BRA `(.L_x_4049) ;  /* 0x0000000000048947 */ /* 0x000fea0003800000 */
[----:B------:R-:W-:Y:S01]  /*62d0*/  BPT.TRAP 0x1 ;  /* 0x000000040000795c */ /* 0x000fe20000300000 */
.L_x_4049:
        /* <DEDUP_REMOVED lines=9> */
.L_x_4050:
[----:B-1----:R-:W-:Y:S05]  /*6370*/  @P1 BRA `(.L_x_4048) ;  /* 0x0000000000081947 */ /* 0x002fea0003800000 */
[----:B------:R-:W1:Y:S02]  /*6380*/  SYNCS.PHASECHK.TRANS64.TRYWAIT P1, [UR6+0x33450], R0 ;  /* 0x03345000ff0075a7 */ /* 0x000e640008020146 */
[----:B-1----:R-:W-:Y:S05]  /*6390*/  @!P1 BRA `(.L_x_4051) ;  /* 0x000000f800549947 */ /* 0x002fea0003800000 */
.L_x_4048:
[----:B------:R-:W2:Y:S01]  /*63a0*/  S2UR UR11, SR_CgaCtaId ;  /* 0x00000000000b79c3 */ /* 0x000ea20000008800 */
[----:B------:R-:W-:Y:S01]  /*63b0*/  UMOV UR6, 0x400 ;  /* 0x0000040000067882 */ /* 0x000fe20000000000 */
[----:B------:R-:W-:Y:S01]  /*63c0*/  WARPGROUP.ARRIVE ;  /* 0x00000000000079c5 */ /* 0x000fe20000000000 */
[----:B------:R-:W-:-:S05]  /*63d0*/  UMOV UR7, 0xc0000010 ;  /* 0xc000001000077882 */ /* 0x000fca0000000000 */
[----:B-1----:R-:W1:Y:S01]  /*63e0*/  S2R R3, SR_TID.X ;  /* 0x0000000000037919 */ /* 0x002e620000002100 */
[----:B--2---:R-:W-:-:S04]  /*63f0*/  ULEA UR14, UR11, UR6, 0x18 ;  /* 0x000000060b0e7291 */ /* 0x004fc8000f8ec03f */
[----:B------:R-:W-:-:S04]  /*6400*/  UIADD3 UR6, UR14, 0x200, URZ ;  /* 0x000002000e067890 */ /* 0x000fc8000fffe03f */
[----:B------:R-:W-:-:S04]  /*6410*/  USHF.R.U32.HI UR6, URZ, 0x4, UR6 ;  /* 0x000000043f067899 */ /* 0x000fc80008011606 */
[----:B------:R-:W-:Y:S01]  /*6420*/  ULOP3.LUT UR6, UR6, 0x3fff, URZ, 0xc0, !UPT ;  /* 0x00003fff06067892 */ /* 0x000fe2000f8ec03f */
[----:B-1----:R-:W-:-:S03]  /*6430*/  SHF.R.U32.HI R3, RZ, 0x7, R3 ;  /* 0x00000007ff037819 */ /* 0x002fc60000011603 */
[----:B------:R-:W-:Y:S01]  /*6440*/  ULOP3.LUT UR6, UR6, 0x10000, URZ, 0xfc, !UPT ;  /* 0x0001000006067892 */ /* 0x000fe2000f8efc3f */
[----:B0-----:R-:W-:-:S03]  /*6450*/  IADD3 R0, -R3, 0xb, RZ ;  /* 0x0000000b03007810 */ /* 0x001fc60007ffe1ff */
        /* <DEDUP_REMOVED lines=27> */
.L_x_4052:
[----:B0-----:R-:W-:Y:S01]  /*6610*/  FMNMX.FTZ R0, R184, R7, !PT ;  /* 0x00000007b8007209 */ /* 0x001fe20007810000 */
[----:B------:R-:W-:-:S03]  /*6620*/  ULEA UR6, UR46, UR14, 0x3 ;  /* 0x0000000e2e067291 */ /* 0x000fc6000f8e183f */
[----:B------:R-:W-:Y:S01]  /*6630*/  FMNMX.FTZ R3, R185, R0, !PT ;  /* 0x00000000b9037209 */ /* 0x000fe20007810000 */
[----:B------:R-:W-:Y:S01]  /*6640*/  UIADD3 UR6, UR6, 0x33440, URZ ;  /* 0x0003344006067890 */ /* 0x000fe2000fffe03f */
[----:B------:R-:W-:-:S03]  /*6650*/  FMNMX.FTZ R0, R186, R6, !PT ;  /* 0x00000006ba007209 */ /* 0x000fc60007810000 */
[----:B------:R-:W-:Y:S01]  /*6660*/  UPRMT UR6, UR11, 0x654, UR6 ;  /* 0x000006540b067896 */ /* 0x000fe20008000006 */
[----:B------:R-:W-:Y:S02]  /*6670*/  FMNMX.FTZ R9, R187, R0, !PT ;  /* 0x00000000bb097209 */ /* 0x000fe40007810000 */
[----:B------:R-:W-:Y:S02]  /*6680*/  FMNMX.FTZ R0, R188, R3, !PT ;  /* 0x00000003bc007209 */ /* 0x000fe40007810000 */
[----:B------:R-:W-:Y:S02]  /*6690*/  FMNMX.FTZ R8, R190, R9, !PT ;  /* 0x00000009be087209 */ /* 0x000fe40007810000 */
[----:B------:R-:W-:Y:S02]  /*66a0*/  FMNMX.FTZ R3, R189, R0, !PT ;  /* 0x00000000bd037209 */ /* 0x000fe40007810000 */
[----:B------:R-:W-:Y:S01]  /*66b0*/  FMNMX.FTZ R9, R191, R8, !PT ;  /* 0x00000008bf097209 */ /* 0x000fe20007810000 */
[----:B------:R-:W-:Y:S01]  /*66c0*/  SYNCS.ARRIVE.TRANS64.RED.A1T0 RZ, [UR6], RZ ;  /* 0x000000ffffff79a7 */ /* 0x000fe20008100406 */
        /* <DEDUP_REMOVED lines=71> */
[----:B------:R-:W-:-:S03]  /*6b40*/  FMNMX.FTZ R8, R135, R8, !PT ;  /* 0x0000000887087209 */ /* 0x000fc60007810000 */
[----:B------:R-:W0:Y:S04]  /*6b50*/  SHFL.BFLY PT, R0, R9, 0x2, 0x1f ;  /* 0x0c401f0009007f89 */ /* 0x000e2800000e0000 */
[----:B------:R-:W1:Y:S01]  /*6b60*/  SHFL.BFLY PT, R3, R8, 0x2, 0x1f ;  /* 0x0c401f0008037f89 */ /* 0x000e6200000e0000 */
[----:B0-----:R-:W-:Y:S01]  /*6b70*/  FMNMX.FTZ R10, R9, R0, !PT ;  /* 0x00000000090a7209 */ /* 0x001fe20007810000 */
[----:B------:R-:W-:Y:S01]  /*6b80*/  IMAD.U32 R9, RZ, RZ, UR41 ;  /* 0x00000029ff097e24 */ /* 0x000fe2000f8e00ff */
[----:B-1----:R-:W-:-:S03]  /*6b90*/  FMNMX.FTZ R11, R8, R3, !PT ;  /* 0x00000003080b7209 */ /* 0x002fc60007810000 */
[----:B------:R-:W0:Y:S04]  /*6ba0*/  SHFL.BFLY PT, R3, R10, 0x1, 0x1f ;  /* 0x0c201f000a037f89 */ /* 0x000e2800000e0000 */
[----:B------:R-:W1:Y:S01]  /*6bb0*/  SHFL.BFLY PT, R12, R11, 0x1, 0x1f ;  /* 0x0c201f000b0c7f89 */ /* 0x000e6200000e0000 */
[----:B0-----:R-:W-:Y:S02]  /*6bc0*/  FMNMX.FTZ R0, R10, R3, !PT ;  /* 0x000000030a007209 */ /* 0x001fe40007810000 */
[----:B-1----:R-:W-:-:S03]  /*6bd0*/  FMNMX.FTZ R3, R11, R12, !PT ;  /* 0x0000000c0b037209 */ /* 0x002fc60007810000 */
[C---:B------:R-:W-:Y:S01]  /*6be0*/  FFMA.FTZ R8, R0.reuse, R9, -8 ;  /* 0xc100000000087423 */ /* 0x040fe20000010009 */
[----:B------:R-:W-:-:S03]  /*6bf0*/  FADD.FTZ R7, -R0, R7 ;  /* 0x0000000700077221 */ /* 0x000fc60000010100 */
[--C-:B------:R-:W-:Y:S01]  /*6c00*/  FFMA.FTZ R11, R188, UR41, -R8.reuse ;  /* 0x00000029bc0b7c23 */ /* 0x100fe20008010808 */
[----:B------:R-:W-:-:S01]  /*6c10*/  FFMA.FTZ R188, R132, UR41, -R8 ;  /* 0x0000002984bc7c23 */ /* 0x000fc20008010808 */
[--C-:B------:R-:W-:Y:S01]  /*6c20*/  FFMA.FTZ R21, R168, UR41, -R8.reuse ;  /* 0x00000029a8157c23 */ /* 0x100fe20008010808 */
[----:B------:R-:W-:Y:S02]  /*6c30*/  IMAD.U32 R132, RZ, RZ, UR41 ;  /* 0x00000029ff847e24 */ /* 0x000fe4000f8e00ff */
[--C-:B------:R-:W-:Y:S01]  /*6c40*/  FFMA.FTZ R168, R169, UR41, -R8.reuse ;  /* 0x00000029a9a87c23 */ /* 0x100fe20008010808 */
[----:B------:R-:W-:-:S01]  /*6c50*/  FFMA.FTZ R169, R172, UR41, -R8 ;  /* 0x00000029aca97c23 */ /* 0x000fc20008010808 */
[----:B------:R-:W-:Y:S01]  /*6c60*/  FFMA.FTZ R172, R173, UR41, -R8 ;  /* 0x00000029adac7c23 */ /* 0x000fe20008010808 */
[----:B------:R-:W-:-:S01]  /*6c70*/  FADD.FTZ R6, -R3, R6 ;  /* 0x0000000603067221 */ /* 0x000fc20000010100 */
[----:B------:R-:W-:Y:S01]  /*6c80*/  FFMA.FTZ R173, R176, UR41, -R8 ;  /* 0x00000029b0ad7c23 */ /* 0x000fe20008010808 */
[----:B------:R-:W-:-:S01]  /*6c90*/  FFMA.FTZ R132, R3, R132, -8 ;  /* 0xc100000003847423 */ /* 0x000fc20000010084 */
[--C-:B------:R-:W-:Y:S01]  /*6ca0*/  FFMA.FTZ R176, R177, UR41, -R8.reuse ;  /* 0x00000029b1b07c23 */ /* 0x100fe20008010808 */
[----:B------:R-:W-:-:S01]  /*6cb0*/  FFMA.FTZ R177, R180, UR41, -R8 ;  /* 0x00000029b4b17c23 */ /* 0x000fc20008010808 */
[----:B------:R-:W-:Y:S01]  /*6cc0*/  FMUL.FTZ R7, R7, UR41 ;  /* 0x0000002907077c20 */ /* 0x000fe20008410000 */
[----:B------:R-:W-:-:S01]  /*6cd0*/  FFMA.FTZ R10, R184, UR41, -R8 ;  /* 0x00000029b80a7c23 */ /* 0x000fc20008010808 */
[----:B------:R-:W-:Y:S01]  /*6ce0*/  FFMA.FTZ R180, R181, UR41, -R8 ;  /* 0x00000029b5b47c23 */ /* 0x000fe20008010808 */
[----:B------:R-:W-:Y:S01]  /*6cf0*/  FMUL.FTZ R6, R6, UR41 ;  /* 0x0000002906067c20 */ /* 0x000fe20008410000 */
[----:B------:R-:W-:Y:S01]  /*6d00*/  FFMA.FTZ R181, R186, UR41, -R132 ;  /* 0x00000029bab57c23 */ /* 0x000fe20008010884 */
[----:B------:R-:W-:-:S01]  /*6d10*/  FFMA.FTZ R9, R185, UR41, -R8 ;  /* 0x00000029b9097c23 */ /* 0x000fc20008010808 */
[--C-:B------:R-:W-:Y:S01]  /*6d20*/  FFMA.FTZ R184, R187, UR41, -R132.reuse ;  /* 0x00000029bbb87c23 */ /* 0x100fe20008010884 */
[----:B------:R-:W-:Y:S01]  /*6d30*/  MUFU.EX2 R7, R7 ;  /* 0x0000000700077308 */ /* 0x000fe20000000800 */
[----:B------:R-:W-:-:S01]  /*6d40*/  FFMA.FTZ R185, R190, UR41, -R132 ;  /* 0x00000029beb97c23 */ /* 0x000fc20008010884 */
[----:B------:R-:W-:Y:S01]  /*6d50*/  FFMA.FTZ R12, R189, UR41, -R8 ;  /* 0x00000029bd0c7c23 */ /* 0x000fe20008010808 */
[----:B------:R-:W-:-:S01]  /*6d60*/  FFMA.FTZ R186, R191, UR41, -R132 ;  /* 0x00000029bfba7c23 */ /* 0x000fc20008010884 */
[----:B------:R-:W-:Y:S01]  /*6d70*/  FFMA.FTZ R13, R192, UR41, -R8 ;  /* 0x00000029c00d7c23 */ /* 0x000fe20008010808 */
        /* <DEDUP_REMOVED lines=31> */
[----:B0-----:R-:W-:Y:S01]  /*6f70*/  FFMA.FTZ R4, R7, R4, R10 ;  /* 0x0000000407047223 */ /* 0x001fe2000001000a */
[----:B------:R-:W-:-:S01]  /*6f80*/  FFMA.FTZ R189, R198, UR41, -R132 ;  /* 0x00000029c6bd7c23 */ /* 0x000fc20008010884 */
[--C-:B------:R-:W-:Y:S01]  /*6f90*/  FFMA.FTZ R190, R199, UR41, -R132.reuse ;  /* 0x00000029c7be7c23 */ /* 0x100fe20008010884 */
[----:B------:R-:W-:-:S01]  /*6fa0*/  FFMA.FTZ R191, R162, UR41, -R132 ;  /* 0x00000029a2bf7c23 */ /* 0x000fc20008010884 */
[----:B------:R-:W0:Y:S01]  /*6fb0*/  MUFU.EX2 R184, R184 ;  /* 0x000000b800b87308 */ /* 0x000e220000000800 */
[----:B-1----:R-:W-:-:S01]  /*6fc0*/  FFMA.FTZ R5, R6, R5, R181 ;  /* 0x0000000506057223 */ /* 0x002fc200000100b5 */
        /* <DEDUP_REMOVED lines=10> */
[--C-:B------:R-:W-:Y:S01]  /*7070*/  FFMA.FTZ R154, R154, UR41, -R132.reuse ;  /* 0x000000299a9a7c23 */ /* 0x100fe20008010884 */
[----:B------:R-:W-:-:S01]  /*7080*/  FFMA.FTZ R155, R155, UR41, -R132 ;  /* 0x000000299b9b7c23 */ /* 0x000fc20008010884 */
[--C-:B------:R-:W-:Y:S01]  /*7090*/  FFMA.FTZ R158, R158, UR41, -R132.reuse ;  /* 0x000000299e9e7c23 */ /* 0x100fe20008010884 */
[----:B------:R-:W-:-:S01]  /*70a0*/  FFMA.FTZ R159, R159, UR41, -R132 ;  /* 0x000000299f9f7c23 */ /* 0x000fc20008010884 */
[----:B------:R-:W-:Y:S01]  /*70b0*/  MUFU.EX2 R185, R185 ;  /* 0x000000b900b97308 */ /* 0x000fe20000000800 */
        /* <DEDUP_REMOVED lines=21> */
[----:B-1----:R-:W-:-:S02]  /*7210*/  FADD.FTZ R5, R11, R4 ;  /* 0x000000040b057221 */ /* 0x002fc40000010000 */
[----:B------:R1:W-:Y:S02]  /*7220*/  MUFU.EX2 R133, R188 ;  /* 0x000000bc00857308 */ /* 0x0003e40000000800 */
[----:B0-----:R-:W-:-:S06]  /*7230*/  FADD.FTZ R4, R12, R5 ;  /* 0x000000050c047221 */ /* 0x001fcc0000010000 */
[----:B------:R-:W0:Y:S01]  /*7240*/  MUFU.EX2 R13, R13 ;  /* 0x0000000d000d7308 */ /* 0x000e220000000800 */
[----:B-1----:R-:W-:-:S01]  /*7250*/  FFMA.FTZ R188, R195, UR41, -R132 ;  /* 0x00000029c3bc7c23 */ /* 0x002fc20008010884 */
[----:B------:R-:W-:Y:S01]  /*7260*/  FFMA.FTZ R132, R135, UR41, -R132 ;  /* 0x0000002987847c23 */ /* 0x000fe20008010884 */
[----:B------:R-:W-:-:S04]  /*7270*/  FADD.FTZ R135, R185, R192 ;  /* 0x000000c0b9877221 */ /* 0x000fc80000010000 */
[----:B--2---:R-:W-:Y:S01]  /*7280*/  FADD.FTZ R192, R186, R135 ;  /* 0x00000087bac07221 */ /* 0x004fe20000010000 */
[----:B------:R-:W1:Y:S08]  /*7290*/  MUFU.EX2 R187, R187 ;  /* 0x000000bb00bb7308 */ /* 0x000e700000000800 */
        /* <DEDUP_REMOVED lines=133> */
[----:B0-----:R-:W-:-:S04]  /*7af0*/  FADD.FTZ R4, R129, R4 ;  /* 0x0000000481047221 */ /* 0x001fc80000010000 */
[----:B------:R-:W-:-:S03]  /*7b00*/  FADD.FTZ R191, R133, R4 ;  /* 0x0000000485bf7221 */ /* 0x000fc60000010000 */
[----:B------:R-:W0:Y:S01]  /*7b10*/  MUFU.EX2 R8, R8 ;  /* 0x0000000800087308 */ /* 0x000e220000000800 */
[----:B-1----:R-:W-:-:S07]  /*7b20*/  FADD.FTZ R5, R131, R192 ;  /* 0x000000c083057221 */ /* 0x002fce0000010000 */
[----:B------:R-:W1:Y:S01]  /*7b30*/  MUFU.EX2 R135, R132 ;  /* 0x0000008400877308 */ /* 0x000e620000000800 */
[----:B--2---:R-:W-:-:S01]  /*7b40*/  FADD.FTZ R192, R134, R5 ;  /* 0x0000000586c07221 */ /* 0x004fc20000010000 */
[----:B0-----:R-:W-:-:S03]  /*7b50*/  FADD.FTZ R4, R8, R191 ;  /* 0x000000bf08047221 */ /* 0x001fc60000010000 */
[----:B-1----:R-:W-:Y:S01]  /*7b60*/  FADD.FTZ R5, R135, R192 ;  /* 0x000000c087057221 */ /* 0x002fe20000010000 */
[----:B------:R-:W-:Y:S06]  /*7b70*/  @!P0 BRA `(.L_x_4053) ;  /* 0x0000000000048947 */ /* 0x000fec0003800000 */
[----:B------:R-:W-:Y:S01]  /*7b80*/  BPT.TRAP 0x1 ;  /* 0x000000040000795c */ /* 0x000fe20000300000 */
.L_x_4053:
        /* <DEDUP_REMOVED lines=12> */
[----:B------:R-:W-:Y:S01]  /*7c50*/  UMOV UR51, UR46 ;  /* 0x0000002e00337c82 */ /* 0x000fe20008000000 */
        /* <DEDUP_REMOVED lines=135> */
.L_x_4043:
[----:B------:R-:W-:Y:S06]  /*84d0*/  BAR.ARV 0x8, 0x180 ;  /* 0x0206000000007b1d */ /* 0x000fec0000002000 */
[----:B------:R-:W-:Y:S05]  /*84e0*/  @!P0 BRA `(.L_x_4055) ;  /* 0x0000000000048947 */ /* 0x000fea0003800000 */
[----:B------:R-:W-:Y:S01]  /*84f0*/  BPT.TRAP 0x1 ;  /* 0x000000040000795c */ /* 0x000fe20000300000 */
.L_x_4055:
        /* <DEDUP_REMOVED lines=9> */
.L_x_4056:
[----:B-1----:R-:W-:Y:S05]  /*8590*/  @P1 BRA `(.L_x_4057) ;  /* 0x0000000000081947 */ /* 0x002fea0003800000 */
[----:B------:R-:W1:Y:S02]  /*85a0*/  SYNCS.PHASECHK.TRANS64.TRYWAIT P1, [UR5+0x33450], R6 ;  /* 0x03345006ff0075a7 */ /* 0x000e640008020145 */
[----:B-1----:R-:W-:Y:S05]  /*85b0*/  @!P1 BRA `(.L_x_4058) ;  /* 0x000000d400e49947 */ /* 0x002fea0003800000 */
.L_x_4057:
[----:B------:R-:W-:Y:S01]  /*85c0*/  UIADD3 UR4, UR4, 0x200, URZ ;  /* 0x0000020004047890 */ /* 0x000fe2000fffe03f */
[----:B------:R-:W-:Y:S01]  /*85d0*/  WARPGROUP.ARRIVE ;  /* 0x00000000000079c5 */ /* 0x000fe20000000000 */
[----:B------:R-:W-:Y:S02]  /*85e0*/  UMOV UR7, 0xc0000010 ;  /* 0xc000001000077882 */ /* 0x000fe40000000000 */
        /* <DEDUP_REMOVED lines=16> */
[----:B------:R-:W-:Y:S02]  /*86f0*/  ULDC.64 UR6, c[0x0][0x9a0] ;  /* 0x0002680000067ab9 */ /* 0x000fe40000000a00 */
[----:B------:R-:W-:-:S04]  /*8700*/  ISETP.NE.U32.AND P1, PT, RZ, UR6, PT ;  /* 0x00000006ff007c0c */ /* 0x000fc8000bf25070 */
[----:B------:R-:W-:-:S13]  /*8710*/  ISETP.NE.AND.EX P1, PT, RZ, UR7, PT, P1 ;  /* 0x00000007ff007c0c */ /* 0x000fda000bf25310 */
[----:B------:R-:W0:Y:S08]  /*8720*/  @P1 LDC.64 R8, c[0x0][0x9c8] ;  /* 0x00027200ff081b82 */ /* 0x000e300000000a00 */
[----:B------:R-:W2:Y:S01]  /*8730*/  @P1 LDC.64 R10, c[0x0][0x9d0] ;  /* 0x00027400ff0a1b82 */ /* 0x000ea20000000a00 */
[----:B01----:R-:W-:-:S04]  /*8740*/  @P1 IMAD R6, R8, UR37, RZ ;  /* 0x0000002508061c24 */ /* 0x003fc8000f8e02ff */
[----:B------:R-:W-:Y:S02]  /*8750*/  @P1 IMAD R9, R9, UR36, R6 ;  /* 0x0000002409091c24 */ /* 0x000fe4000f8e0206 */
[----:B------:R-:W-:-:S04]  /*8760*/  @P1 IMAD.WIDE.U32 R6, R8, UR36, RZ ;  /* 0x0000002408061c25 */ /* 0x000fc8000f8e00ff */
[----:B------:R-:W-:Y:S02]  /*8770*/  @P1 IMAD.IADD R7, R7, 0x1, R9 ;  /* 0x0000000107071824 */ /* 0x000fe400078e0209 */
[----:B--2---:R-:W-:-:S04]  /*8780*/  @P1 IMAD.WIDE.U32 R6, R10, UR38, R6 ;  /* 0x000000260a061c25 */ /* 0x004fc8000f8e0006 */
[----:B------:R-:W-:Y:S01]  /*8790*/  @P1 IMAD R7, R11, UR38, R7 ;  /* 0x000000260b071c24 */ /* 0x000fe2000f8e0207 */
[----:B------:R-:W-:-:S04]  /*87a0*/  @P1 LEA R8, P2, R6, UR6, 0x2 ;  /* 0x0000000606081c11 */ /* 0x000fc8000f8410ff */
[----:B------:R-:W-:Y:S01]  /*87b0*/  @P1 LEA.HI.X R9, R6, UR7, R7, 0x2, P2 ;  /* 0x0000000706091c11 */ /* 0x000fe200090f1407 */
[----:B------:R-:W-:-:S06]  /*87c0*/  IMAD.MOV.U32 R6, RZ, RZ, 0x3f800000 ;  /* 0x3f800000ff067424 */ /* 0x000fcc00078e00ff */
[----:B------:R0:W2:Y:S01]  /*87d0*/  @P1 LDG.E R6, desc[UR52][R8.64] ;  /* 0x0000003408061981 */ /* 0x0000a2000c1e1900 */
[----:B------:R-:W-:Y:S01]  /*87e0*/  UIADD3 UR6, UR4, 0x480, URZ ;  /* 0x0000048004067890 */ /* 0x000fe2000fffe03f */
[----:B------:R-:W-:Y:S01]  /*87f0*/  UMOV UR7, 0xc0000010 ;  /* 0xc000001000077882 */ /* 0x000fe20000000000 */
[----:B------:R-:W-:Y:S02]  /*8800*/  WARPGROUP.DEPBAR.LE gsb0, 0x0 ;  /* 0x00008000000079c5 */ /* 0x000fe40000010000 */
[----:B------:R-:W-:-:S06]  /*8810*/  WARPGROUP.ARRIVE ;  /* 0x00000000000079c5 */ /* 0x000fcc0000000000 */
[----:B------:R-:W-:Y:S01]  /*8820*/  QGMMA.64x192x32.F32.E4M3.E4M3 R24, R212, gdesc[UR4], R24, gsb0 ;  /* 0x02e00004d4187df3 */ /* 0x000fe20008000818 */
[----:B------:R-:W-:Y:S01]  /*8830*/  UIADD3 UR4, UR4, 0x600, URZ ;  /* 0x0000060004047890 */ /* 0x000fe2000fffe03f */
[----:B------:R-:W-:-:S06]  /*8840*/  UMOV UR7, 0xc0000010 ;  /* 0xc000001000077882 */ /* 0x000fcc0000000000 */
[----:B------:R-:W-:Y:S01]  /*8850*/  UMOV UR6, UR4 ;  /* 0x0000000400067c82 */ /* 0x000fe20008000000 */
[----:B------:R-:W1:Y:S04]  /*8860*/  SHFL.BFLY PT, R7, R4, 0x2, 0x1f ;  /* 0x0c401f0004077f89 */ /* 0x000e6800000e0000 */
[----:B------:R-:W3:Y:S01]  /*8870*/  SHFL.BFLY PT, R12, R5, 0x2, 0x1f ;  /* 0x0c401f00050c7f89 */ /* 0x000ee200000e0000 */
[----:B-1----:R-:W-:-:S01]  /*8880*/  FADD.FTZ R7, R7, R4 ;  /* 0x0000000407077221 */ /* 0x002fc20000010000 */
[----:B---3--:R-:W-:-:S04]  /*8890*/  FADD.FTZ R12, R12, R5 ;  /* 0x000000050c0c7221 */ /* 0x008fc80000010000 */
[----:B------:R-:W1:Y:S04]  /*88a0*/  SHFL.BFLY PT, R10, R7, 0x1, 0x1f ;  /* 0x0c201f00070a7f89 */ /* 0x000e6800000e0000 */
[----:B0-----:R-:W0:Y:S01]  /*88b0*/  SHFL.BFLY PT, R9, R12, 0x1, 0x1f ;  /* 0x0c201f000c097f89 */ /* 0x001e2200000e0000 */
[----:B-1----:R-:W-:-:S01]  /*88c0*/  FADD.FTZ R10, R7, R10 ;  /* 0x0000000a070a7221 */ /* 0x002fc20000010000 */
        /* <DEDUP_REMOVED lines=9> */
[----:B------:R-:W-:Y:S01]  /*8960*/  IMAD.MOV.U32 R7, RZ, RZ, RZ ;  /* 0x000000ffff077224 */ /* 0x000fe200078e00ff */
[----:B------:R-:W-:Y:S02]  /*8970*/  WARPGROUP.DEPBAR.LE gsb0, 0x0 ;  /* 0x00008000000079c5 */ /* 0x000fe40000010000 */
[----:B------:R-:W-:-:S06]  /*8980*/  WARPGROUP.ARRIVE ;  /* 0x00000000000079c5 */ /* 0x000fcc0000000000 */
[----:B------:R-:W-:Y:S01]  /*8990*/  QGMMA.64x192x32.F32.E4M3.E4M3 R24, R216, gdesc[UR4], R24, gsb0 ;  /* 0x02e00004d8187df3 */ /* 0x000fe20008000818 */
[----:B------:R-:W0:Y:S08]  /*89a0*/  @P2 MUFU.LG2 R4, R13 ;  /* 0x0000000d00042308 */ /* 0x000e300000000c00 */
        /* <DEDUP_REMOVED lines=9> */
[----:B------:R-:W-:Y:S01]  /*8a40*/  @P2 FFMA.FTZ R20, R5, R0, R4 ;  /* 0x0000000005142223 */ /* 0x000fe20000010004 */
[----:B------:R-:W-:Y:S02]  /*8a50*/  IMAD.MOV.U32 R21, RZ, RZ, -0x800000 ;  /* 0xff800000ff157424 */ /* 0x000fe400078e00ff */
[----:B------:R-:W-:Y:S01]  /*8a60*/  @P3 FFMA.FTZ R21, R15, R3, R8 ;  /* 0x000000030f153223 */ /* 0x000fe20000010008 */
[-C--:B--2---:R-:W-:Y:S01]  /*8a70*/  FMUL.FTZ R9, R9, R6.reuse ;  /* 0x0000000609097220 */ /* 0x084fe20000410000 */
[----:B---3--:R-:W-:Y:S01]  /*8a80*/  FMUL.FTZ R137, R7, R6 ;  /* 0x0000000607897220 */ /* 0x008fe20000410000 */
[----:B------:R-:W-:-:S02]  /*8a90*/  WARPGROUP.DEPBAR.LE gsb0, 0x0 ;  /* 0x00008000000079c5 */ /* 0x000fc40000010000 */
[----:B------:R-:W-:Y:S05]  /*8aa0*/  @!P0 BRA `(.L_x_4059) ;  /* 0x0000000000048947 */ /* 0x000fea0003800000 */
[----:B------:R-:W-:Y:S01]  /*8ab0*/  BPT.TRAP 0x1 ;  /* 0x000000040000795c */ /* 0x000fe20000300000 */
.L_x_4059:
[----:B------:R-:W-:Y:S01]  /*8ac0*/  UIADD3 UR4, UR5, 0x33460, URZ ;  /* 0x0003346005047890 */ /* 0x000fe2000fffe03f */
[-C--:B------:R-:W-:Y:S01]  /*8ad0*/  FMUL.FTZ R122, R48, R9.reuse ;  /* 0x00000009307a7220 */ /* 0x080fe20000410000 */
[-C--:B------:R-:W-:Y:S01]  /*8ae0*/  FMUL.FTZ R48, R93, R9.reuse ;  /* 0x000000095d307220 */ /* 0x080fe20000410000 */
[----:B------:R-:W-:Y:S01]  /*8af0*/  UIADD3 UR46, UR46, 0x1, URZ ;  /* 0x000000012e2e7890 */ /* 0x000fe2000fffe03f */
        /* <DEDUP_REMOVED lines=13> */
[----:B------:R-:W-:Y:S01]  /*8bd0*/  FMUL.FTZ R69, R71, R137 ;  /* 0x0000008947457220 */ /* 0x000fe20000410000 */
[----:B------:R-:W-:Y:S01]  /*8be0*/  UISETP.NE.AND UP0, UPT, UR46, 0x2, UPT ;  /* 0x000000022e00788c */ /* 0x000fe2000bf05270 */
[-C--:B------:R-:W-:Y:S01]  /*8bf0*/  FMUL.FTZ R32, R37, R9.reuse ;  /* 0x0000000925207220 */ /* 0x080fe20000410000 */
[-C--:B------:R-:W-:Y:S01]  /*8c00*/  FMUL.FTZ R40, R64, R9.reuse ;  /* 0x0000000940287220 */ /* 0x080fe20000410000 */
[-C--:B------:R-:W-:Y:S01]  /*8c10*/  FMUL.FTZ R24, R77, R9.reuse ;  /* 0x000000094d187220 */ /* 0x080fe20000410000 */
[-C--:B------:R-:W-:Y:S01]  /*8c20*/  FMUL.FTZ R112, R25, R9.reuse ;  /* 0x0000000919707220 */ /* 0x080fe20000410000 */
[-C--:B------:R-:W-:Y:S01]  /*8c30*/  FMUL.FTZ R101, R57, R9.reuse ;  /* 0x0000000939657220 */ /* 0x080fe20000410000 */
[----:B------:R-:W-:Y:S01]  /*8c40*/  FMUL.FTZ R49, R92, R9 ;  /* 0x000000095c317220 */ /* 0x000fe20000410000 */
        /* <DEDUP_REMOVED lines=70> */
[----:B------:R-:W-:Y:S01]  /*90b0*/  USEL UR4, URZ, 0x1, UP0 ;  /* 0x000000013f047887 */ /* 0x000fe20008000000 */
[-C--:B------:R-:W-:Y:S01]  /*90c0*/  FMUL.FTZ R78, R102, R137.reuse ;  /* 0x00000089664e7220 */ /* 0x080fe20000410000 */
[-C--:B------:R-:W-:Y:S01]  /*90d0*/  FMUL.FTZ R90, R99, R137.reuse ;  /* 0x00000089635a7220 */ /* 0x080fe20000410000 */
[-C--:B------:R-:W-:Y:S01]  /*90e0*/  FMUL.FTZ R139, R110, R137.reuse ;  /* 0x000000896e8b7220 */ /* 0x080fe20000410000 */
[-C--:B------:R-:W-:Y:S01]  /*90f0*/  FMUL.FTZ R86, R107, R137.reuse ;  /* 0x000000896b567220 */ /* 0x080fe20000410000 */
[-C--:B------:R-:W-:Y:S01]  /*9100*/  FMUL.FTZ R27, R118, R137.reuse ;  /* 0x00000089761b7220 */ /* 0x080fe20000410000 */
[----:B------:R-:W-:Y:S01]  /*9110*/  PLOP3.LUT P0, PT, PT, PT, PT, 0x8, 0x0 ;  /* 0x000000000000781c */ /* 0x000fe20003f0e170 */
[----:B------:R-:W-:Y:S01]  /*9120*/  FMUL.FTZ R137, R115, R137 ;  /* 0x0000008973897220 */ /* 0x000fe20000410000 */
[----:B------:R-:W-:-:S02]  /*9130*/  UIADD3 UR48, UR48, 0x1, URZ ;  /* 0x0000000130307890 */ /* 0x000fc4000fffe03f */
[----:B------:R-:W-:Y:S02]  /*9140*/  USEL UR46, UR46, URZ, UP0 ;  /* 0x0000003f2e2e7287 */ /* 0x000fe40008000000 */
[----:B------:R-:W-:-:S12]  /*9150*/  ULOP3.LUT UR47, UR47, UR4, URZ, 0x3c, !UPT ;  /* 0x000000042f2f7292 */ /* 0x000fd8000f8e3c3f */
.L_x_4035:
        /* <DEDUP_REMOVED lines=15> */
[----:B------:R-:W1:Y:S01]  /*9250*/  S2UR UR4, SR_SWINHI ;  /* 0x00000000000479c3 */ /* 0x000e620000002f00 */
[----:B------:R-:W-:Y:S01]  /*9260*/  ULDC.64 UR14, c[0x0][0xc00] ;  /* 0x00030000000e7ab9 */ /* 0x000fe20000000a00 */
[----:B------:R-:W-:Y:S01]  /*9270*/  ULDC.64 UR12, c[0x0][0xc00] ;  /* 0x00030000000c7ab9 */ /* 0x000fe20000000a00 */
[----:B------:R-:W2:Y:S01]  /*9280*/  LDL R148, [R1+0x28] ;  /* 0x0000280001947983 */ /* 0x000ea20000100800 */
[----:B0-----:R-:W-:-:S05]  /*9290*/  IMAD.SHL.U32 R12, R29, 0x4, RZ ;  /* 0x000000041d0c7824 */ /* 0x001fca00078e00ff */
[----:B------:R-:W-:Y:S01]  /*92a0*/  LOP3.LUT R12, R12, 0xc, RZ, 0xc0, !PT ;  /* 0x0000000c0c0c7812 */ /* 0x000fe200078ec0ff */
[----:B------:R-:W-:Y:S03]  /*92b0*/  BAR.SYNC.DEFER_BLOCKING 0x1, 0x100 ;  /* 0x0044000000007b1d */ /* 0x000fe60000010000 */
[----:B------:R-:W-:-:S05]  /*92c0*/  IADD3 R12, P0, R12, UR10, RZ ;  /* 0x0000000a0c0c7c10 */ /* 0x000fca000ff1e0ff */
[----:B------:R-:W-:-:S05]  /*92d0*/  IMAD.X R13, RZ, RZ, UR11, P0 ;  /* 0x0000000bff0d7e24 */ /* 0x000fca00080e06ff */
[----:B------:R0:W3:Y:S01]  /*92e0*/  LDG.E.CONSTANT R28, desc[UR52][R12.64] ;  /* 0x000000340c1c7981 */ /* 0x0000e2000c1e9900 */
[----:B------:R-:W-:-:S03]  /*92f0*/  LOP3.LUT P0, R14, R29, 0x3, RZ, 0xc0, !PT ;  /* 0x000000031d0e7812 */ /* 0x000fc6000780c0ff */
[----:B------:R-:W4:Y:S01]  /*9300*/  LDL R13, [R1+0x2c] ;  /* 0x00002c00010d7983 */ /* 0x000f220000100800 */
[----:B0-----:R-:W-:Y:S01]  /*9310*/  IMAD.MOV.U32 R12, RZ, RZ, 0x2 ;  /* 0x00000002ff0c7424 */ /* 0x001fe200078e00ff */
[----:B------:R-:W-:Y:S01]  /*9320*/  ISETP.EQ.OR P0, PT, R14, 0x3, !P0 ;  /* 0x000000030e00780c */ /* 0x000fe20004702670 */
[----:B------:R-:W-:Y:S01]  /*9330*/  UMOV UR10, UR8 ;  /* 0x00000008000a7c82 */ /* 0x000fe20008000000 */
[----:B-1----:R-:W-:Y:S02]  /*9340*/  UMOV UR11, UR4 ;  /* 0x00000004000b7c82 */ /* 0x002fe40008000000 */
        /* <DEDUP_REMOVED lines=95> */
[----:B------:R-:W-:Y:S01]  /*9940*/  SEL R73, R73, R98, P0 ;  /* 0x0000006249497207 */ /* 0x000fe20000000000 */
[----:B------:R-:W-:Y:S01]  /*9950*/  UIMAD.WIDE UR12, UR36, 0x4, UR12 ;  /* 0x00000004240c78a5 */ /* 0x000fe2000f8e020c */
[----:B----4-:R-:W-:-:S03]  /*9960*/  IMAD.WIDE R12, R13, R12, UR10 ;  /* 0x0000000a0d0c7e25 */ /* 0x010fc6000f8e020c */
[C---:B------:R-:W-:Y:S02]  /*9970*/  LOP3.LUT R3, R12.reuse, 0x380, RZ, 0xc0, !PT ;  /* 0x000003800c037812 */ /* 0x040fe400078ec0ff */
[C---:B------:R-:W-:Y:S02]  /*9980*/  IADD3 R197, P4, R12.reuse, 0x8060, RZ ;  /* 0x000080600cc57810 */ /* 0x040fe40007f9e0ff */
[C---:B------:R-:W-:Y:S02]  /*9990*/  IADD3 R10, P3, R12.reuse, 0x8040, RZ ;  /* 0x000080400c0a7810 */ /* 0x040fe40007f7e0ff */
[C---:B------:R-:W-:Y:S02]  /*99a0*/  IADD3 R195, P6, R12.reuse, 0x8020, RZ ;  /* 0x000080200cc37810 */ /* 0x040fe40007fde0ff */
[C---:B------:R-:W-:Y:S02]  /*99b0*/  IADD3 R193, P5, R12.reuse, 0x8000, RZ ;  /* 0x000080000cc17810 */ /* 0x040fe40007fbe0ff */
[----:B------:R-:W-:-:S02]  /*99c0*/  IADD3 R191, P2, R12, 0x4060, RZ ;  /* 0x000040600cbf7810 */ /* 0x000fc40007f5e0ff */
[----:B------:R-:W-:Y:S01]  /*99d0*/  SHF.R.U64 R3, R3, 0x3, RZ ;  /* 0x0000000303037819 */ /* 0x000fe200000012ff */
[--C-:B------:R-:W-:Y:S01]  /*99e0*/  IMAD.X R27, RZ, RZ, R13.reuse, P4 ;  /* 0x000000ffff1b7224 */ /* 0x100fe200020e060d */
[----:B------:R-:W-:Y:S01]  /*99f0*/  LOP3.LUT R8, R10, 0x380, RZ, 0xc0, !PT ;  /* 0x000003800a087812 */ /* 0x000fe200078ec0ff */
[--C-:B------:R-:W-:Y:S01]  /*9a00*/  IMAD.X R25, RZ, RZ, R13.reuse, P3 ;  /* 0x000000ffff197224 */ /* 0x100fe200018e060d */
[C---:B------:R-:W-:Y:S01]  /*9a10*/  IADD3 R6, P1, R12.reuse, 0x4040, RZ ;  /* 0x000040400c067810 */ /* 0x040fe20007f3e0ff */
[--C-:B------:R-:W-:Y:S01]  /*9a20*/  IMAD.X R137, RZ, RZ, R13.reuse, P6 ;  /* 0x000000ffff897224 */ /* 0x100fe200030e060d */
[C---:B------:R-:W-:Y:S01]  /*9a30*/  IADD3 R189, P4, R12.reuse, 0x4020, RZ ;  /* 0x000040200cbd7810 */ /* 0x040fe20007f9e0ff */
[--C-:B------:R-:W-:Y:S01]  /*9a40*/  IMAD.X R15, RZ, RZ, R13.reuse, P5 ;  /* 0x000000ffff0f7224 */ /* 0x100fe200028e060d */
[C---:B------:R-:W-:Y:S01]  /*9a50*/  IADD3 R187, P3, R12.reuse, 0x4000, RZ ;  /* 0x000040000cbb7810 */ /* 0x040fe20007f7e0ff */
[----:B------:R-:W-:Y:S01]  /*9a60*/  IMAD.X R139, RZ, RZ, R13, P2 ;  /* 0x000000ffff8b7224 */ /* 0x000fe200010e060d */
[----:B------:R-:W-:-:S02]  /*9a70*/  IADD3 R37, P6, R12, 0x20, RZ ;  /* 0x000000200c257810 */ /* 0x000fc40007fde0ff */
[C---:B------:R-:W-:Y:S02]  /*9a80*/  IADD3 R185, P5, R12.reuse, 0x60, RZ ;  /* 0x000000600cb97810 */ /* 0x040fe40007fbe0ff */
[----:B------:R-:W-:Y:S02]  /*9a90*/  IADD3 R4, P2, R12, 0x40, RZ ;  /* 0x000000400c047810 */ /* 0x000fe40007f5e0ff */
[----:B------:R-:W-:Y:S02]  /*9aa0*/  LOP3.LUT R0, R195, 0x380, RZ, 0xc0, !PT ;  /* 0x00000380c3007812 */ /* 0x000fe400078ec0ff */
[----:B------:R-:W-:Y:S02]  /*9ab0*/  LOP3.LUT R12, R3, R12, RZ, 0x3c, !PT ;  /* 0x0000000c030c7212 */ /* 0x000fe400078e3cff */
[----:B------:R-:W-:Y:S02]  /*9ac0*/  SHF.R.U64 R3, R8, 0x3, RZ ;  /* 0x0000000308037819 */ /* 0x000fe400000012ff */
[----:B------:R-:W-:-:S02]  /*9ad0*/  SHF.R.U64 R0, R0, 0x3, RZ ;  /* 0x0000000300007819 */ /* 0x000fc400000012ff */
[----:B------:R-:W-:Y:S02]  /*9ae0*/  LOP3.LUT R14, R197, 0x380, RZ, 0xc0, !PT ;  /* 0x00000380c50e7812 */ /* 0x000fe400078ec0ff */
[----:B------:R-:W-:Y:S02]  /*9af0*/  LOP3.LUT R24, R3, R10, RZ, 0x3c, !PT ;  /* 0x0000000a03187212 */ /* 0x000fe400078e3cff */
[----:B------:R-:W-:Y:S02]  /*9b00*/  LOP3.LUT R10, R193, 0x380, RZ, 0xc0, !PT ;  /* 0x00000380c10a7812 */ /* 0x000fe400078ec0ff */
[----:B------:R-:W-:Y:S02]  /*9b10*/  LOP3.LUT R136, R0, R195, RZ, 0x3c, !PT ;  /* 0x000000c300887212 */ /* 0x000fe400078e3cff */
[----:B------:R-:W-:Y:S02]  /*9b20*/  LOP3.LUT R3, R6, 0x380, RZ, 0xc0, !PT ;  /* 0x0000038006037812 */ /* 0x000fe400078ec0ff */
[----:B------:R-:W-:-:S02]  /*9b30*/  LOP3.LUT R0, R189, 0x380, RZ, 0xc0, !PT ;  /* 0x00000380bd007812 */ /* 0x000fc400078ec0ff */
[----:B------:R-:W-:Y:S02]  /*9b40*/  SHF.R.U64 R14, R14, 0x3, RZ ;  /* 0x000000030e0e7819 */ /* 0x000fe400000012ff */
[----:B------:R-:W-:Y:S02]  /*9b50*/  SHF.R.U64 R10, R10, 0x3, RZ ;  /* 0x000000030a0a7819 */ /* 0x000fe400000012ff */
[----:B------:R-:W-:Y:S02]  /*9b60*/  SHF.R.U64 R3, R3, 0x3, RZ ;  /* 0x0000000303037819 */ /* 0x000fe400000012ff */
[----:B------:R-:W-:Y:S02]  /*9b70*/  SHF.R.U64 R0, R0, 0x3, RZ ;  /* 0x0000000300007819 */ /* 0x000fe400000012ff */
[----:B------:R-:W-:Y:S02]  /*9b80*/  LOP3.LUT R26, R14, R197, RZ, 0x3c, !PT ;  /* 0x000000c50e1a7212 */ /* 0x000fe400078e3cff */
[----:B------:R-:W-:-:S02]  /*9b90*/  LOP3.LUT R14, R10, R193, RZ, 0x3c, !PT ;  /* 0x000000c10a0e7212 */ /* 0x000fc400078e3cff */
[----:B------:R-:W-:Y:S02]  /*9ba0*/  LOP3.LUT R8, R191, 0x380, RZ, 0xc0, !PT ;  /* 0x00000380bf087812 */ /* 0x000fe400078ec0ff */
[----:B------:R-:W-:Y:S02]  /*9bb0*/  LOP3.LUT R10, R3, R6, RZ, 0x3c, !PT ;  /* 0x00000006030a7212 */ /* 0x000fe400078e3cff */
[----:B------:R-:W-:Y:S02]  /*9bc0*/  LOP3.LUT R140, R0, R189, RZ, 0x3c, !PT ;  /* 0x000000bd008c7212 */ /* 0x000fe400078e3cff */
[----:B------:R-:W-:Y:S02]  /*9bd0*/  LOP3.LUT R6, R187, 0x380, RZ, 0xc0, !PT ;  /* 0x00000380bb067812 */ /* 0x000fe400078ec0ff */
[----:B------:R-:W-:Y:S02]  /*9be0*/  LOP3.LUT R0, R37, 0x380, RZ, 0xc0, !PT ;  /* 0x0000038025007812 */ /* 0x000fe400078ec0ff */
[----:B------:R-:W-:-:S02]  /*9bf0*/  LOP3.LUT R44, R185, 0x380, RZ, 0xc0, !PT ;  /* 0x00000380b92c7812 */ /* 0x000fc400078ec0ff */
[----:B------:R-:W-:Y:S02]  /*9c00*/  SHF.R.U64 R8, R8, 0x3, RZ ;  /* 0x0000000308087819 */ /* 0x000fe400000012ff */
[----:B------:R-:W-:Y:S02]  /*9c10*/  LOP3.LUT R3, R4, 0x380, RZ, 0xc0, !PT ;  /* 0x0000038004037812 */ /* 0x000fe400078ec0ff */
[----:B------:R-:W-:Y:S02]  /*9c20*/  SHF.R.U64 R6, R6, 0x3, RZ ;  /* 0x0000000306067819 */ /* 0x000fe400000012ff */
[----:B------:R-:W-:Y:S02]  /*9c30*/  SHF.R.U64 R0, R0, 0x3, RZ ;  /* 0x0000000300007819 */ /* 0x000fe400000012ff */
[----:B------:R-:W-:Y:S02]  /*9c40*/  SHF.R.U64 R44, R44, 0x3, RZ ;  /* 0x000000032c2c7819 */ /* 0x000fe400000012ff */
[----:B---3--:R-:W-:-:S02]  /*9c50*/  LOP3.LUT R94, R28, 0x2, RZ, 0x3c, !PT ;  /* 0x000000021c5e7812 */ /* 0x008fc400078e3cff */
[----:B------:R-:W-:Y:S01]  /*9c60*/  LOP3.LUT R138, R8, R191, RZ, 0x3c, !PT ;  /* 0x000000bf088a7212 */ /* 0x000fe200078e3cff */
[----:B------:R-:W-:Y:S01]  /*9c70*/  SHFL.IDX PT, R120, R133, R28, 0x1c1f ;  /* 0x001c1f1c85787589 */ /* 0x000fe200000e0000 */
[----:B------:R-:W-:Y:S02]  /*9c80*/  SHF.R.U64 R3, R3, 0x3, RZ ;  /* 0x0000000303037819 */ /* 0x000fe400000012ff */
[----:B------:R-:W-:Y:S01]  /*9c90*/  LOP3.LUT R8, R6, R187, RZ, 0x3c, !PT ;  /* 0x000000bb06087212 */ /* 0x000fe200078e3cff */
[----:B------:R-:W-:Y:S01]  /*9ca0*/  SHFL.IDX PT, R132, R81, R28, 0x1c1f ;  /* 0x001c1f1c51847589 */ /* 0x000fe200000e0000 */
[----:B------:R-:W-:Y:S01]  /*9cb0*/  LOP3.LUT R6, R0, R37, RZ, 0x3c, !PT ;  /* 0x0000002500067212 */ /* 0x000fe200078e3cff */
[--C-:B------:R-:W-:Y:S01]  /*9cc0*/  IMAD.X R141, RZ, RZ, R13.reuse, P4 ;  /* 0x000000ffff8d7224 */ /* 0x100fe200020e060d */
[----:B------:R-:W-:Y:S01]  /*9cd0*/  LOP3.LUT R142, R44, R185, RZ, 0x3c, !PT ;  /* 0x000000b92c8e7212 */ /* 0x000fe200078e3cff */
[----:B------:R-:W-:Y:S01]  /*9ce0*/  SHFL.IDX PT, R129, R129, R28, 0x1c1f ;  /* 0x001c1f1c81817589 */ /* 0x000fe200000e0000 */
[----:B------:R-:W-:Y:S01]  /*9cf0*/  MOV R0, R26 ;  /* 0x0000001a00007202 */ /* 0x000fe20000000f00 */
[----:B------:R-:W-:-:S02]  /*9d00*/  IMAD.X R143, RZ, RZ, R13, P5 ;  /* 0x000000ffff8f7224 */ /* 0x000fc400028e060d */
[----:B------:R-:W0:Y:S01]  /*9d10*/  SHFL.IDX PT, R133, R29, R94, 0x1c1f ;  /* 0x001c1f5e1d857589 */ /* 0x000e2200000e0000 */
[--C-:B------:R-:W-:Y:S01]  /*9d20*/  IMAD.X R11, RZ, RZ, R13.reuse, P1 ;  /* 0x000000ffff0b7224 */ /* 0x100fe200008e060d */
[----:B------:R-:W-:Y:S02]  /*9d30*/  LOP3.LUT R4, R3, R4, RZ, 0x3c, !PT ;  /* 0x0000000403047212 */ /* 0x000fe400078e3cff */
[----:B------:R-:W1:Y:S01]  /*9d40*/  SHFL.IDX PT, R128, R55, R94, 0x1c1f ;  /* 0x001c1f5e37807589 */ /* 0x000e6200000e0000 */
[--C-:B------:R-:W-:Y:S02]  /*9d50*/  IMAD.X R9, RZ, RZ, R13.reuse, P3 ;  /* 0x000000ffff097224 */ /* 0x100fe400018e060d */
[--C-:B------:R-:W-:Y:S01]  /*9d60*/  IMAD.X R7, RZ, RZ, R13.reuse, P6 ;  /* 0x000000ffff077224 */ /* 0x100fe200030e060d */
[----:B------:R-:W-:Y:S01]  /*9d70*/  SHFL.IDX PT, R27, R97, R28, 0x1c1f ;  /* 0x001c1f1c611b7589 */ /* 0x000fe200000e0000 */
[----:B------:R-:W-:-:S03]  /*9d80*/  IMAD.X R5, RZ, RZ, R13, P2 ;  /* 0x000000ffff057224 */ /* 0x000fc600010e060d */
[----:B------:R-:W-:Y:S01]  /*9d90*/  SHFL.IDX PT, R44, R125, R28, 0x1c1f ;  /* 0x001c1f1c7d2c7589 */ /* 0x000fe200000e0000 */
[----:B------:R-:W-:-:S03]  /*9da0*/  MOV R3, R24 ;  /* 0x0000001800037202 */ /* 0x000fc60000000f00 */
[----:B------:R-:W-:Y:S01]  /*9db0*/  SHFL.IDX PT, R117, R117, R28, 0x1c1f ;  /* 0x001c1f1c75757589 */ /* 0x000fe200000e0000 */
[----:B------:R-:W-:-:S03]  /*9dc0*/  MOV R136, R136 ;  /* 0x0000008800887202 */ /* 0x000fc60000000f00 */
[----:B------:R-:W-:Y:S04]  /*9dd0*/  SHFL.IDX PT, R124, R83, R28, 0x1c1f ;  /* 0x001c1f1c537c7589 */ /* 0x000fe800000e0000 */
[----:B------:R-:W-:Y:S04]  /*9de0*/  SHFL.IDX PT, R26, R101, R28, 0x1c1f ;  /* 0x001c1f1c651a7589 */ /* 0x000fe800000e0000 */
[----:B------:R-:W-:Y:S04]  /*9df0*/  SHFL.IDX PT, R97, R131, R28, 0x1c1f ;  /* 0x001c1f1c83617589 */ /* 0x000fe800000e0000 */
[----:B------:R-:W3:Y:S04]  /*9e00*/  SHFL.IDX PT, R96, R30, R94, 0x1c1f ;  /* 0x001c1f5e1e607589 */ /* 0x000ee800000e0000 */
[----:B------:R-:W-:Y:S04]  /*9e10*/  SHFL.IDX PT, R125, R31, R94, 0x1c1f ;  /* 0x001c1f5e1f7d7589 */ /* 0x000fe800000e0000 */
[----:B------:R-:W4:Y:S01]  /*9e20*/  SHFL.IDX PT, R56, R56, R94, 0x1c1f ;  /* 0x001c1f5e38387589 */ /* 0x000f2200000e0000 */
[----:B------:R-:W-:-:S03]  /*9e30*/  MOV R137, R14 ;  /* 0x0000000e00897202 */ /* 0x000fc60000000f00 */
[----:B------:R-:W-:Y:S01]  /*9e40*/  SHFL.IDX PT, R100, R95, R28, 0x1c1f ;  /* 0x001c1f1c5f647589 */ /* 0x000fe200000e0000 */
[----:B------:R-:W-:-:S03]  /*9e50*/  MOV R138, R138 ;  /* 0x0000008a008a7202 */ /* 0x000fc60000000f00 */
[----:B------:R-:W-:Y:S01]  /*9e60*/  SHFL.IDX PT, R52, R121, R28, 0x1c1f ;  /* 0x001c1f1c79347589 */ /* 0x000fe200000e0000 */
[----:B------:R-:W-:-:S03]  /*9e70*/  MOV R140, R140 ;  /* 0x0000008c008c7202 */ /* 0x000fc60000000f00 */
[----:B------:R-:W-:Y:S01]  /*9e80*/  SHFL.IDX PT, R116, R33, R94, 0x1c1f ;  /* 0x001c1f5e21747589 */ /* 0x000fe200000e0000 */
[----:B------:R-:W-:-:S03]  /*9e90*/  MOV R142, R142 ;  /* 0x0000008e008e7202 */ /* 0x000fc60000000f00 */
[----:B------:R-:W2:Y:S01]  /*9ea0*/  SHFL.IDX PT, R101, R38, R94, 0x1c1f ;  /* 0x001c1f5e26657589 */ /* 0x000ea200000e0000 */
[----:B------:R-:W-:-:S03]  /*9eb0*/  MOV R13, R12 ;  /* 0x0000000c000d7202 */ /* 0x000fc60000000f00 */
[----:B------:R-:W-:Y:S01]  /*9ec0*/  SHFL.IDX PT, R88, R85, R28, 0x1c1f ;  /* 0x001c1f1c55587589 */ /* 0x000fe200000e0000 */
[----:B------:R-:W-:-:S03]  /*9ed0*/  MOV R139, R10 ;  /* 0x0000000a008b7202 */ /* 0x000fc60000000f00 */
[----:B------:R-:W-:Y:S01]  /*9ee0*/  SHFL.IDX PT, R93, R93, R28, 0x1c1f ;  /* 0x001c1f1c5d5d7589 */ /* 0x000fe200000e0000 */
[----:B------:R-:W-:-:S03]  /*9ef0*/  MOV R141, R8 ;  /* 0x00000008008d7202 */ /* 0x000fc60000000f00 */
[----:B------:R-:W-:Y:S01]  /*9f00*/  SHFL.IDX PT, R153, R153, R28, 0x1c1f ;  /* 0x001c1f1c99997589 */ /* 0x000fe200000e0000 */
[----:B------:R-:W-:-:S03]  /*9f10*/  MOV R37, R6 ;  /* 0x0000000600257202 */ /* 0x000fc60000000f00 */
[----:B------:R-:W-:Y:S01]  /*9f20*/  SHFL.IDX PT, R157, R157, R28, 0x1c1f ;  /* 0x001c1f1c9d9d7589 */ /* 0x000fe200000e0000 */
[----:B------:R-:W-:-:S03]  /*9f30*/  MOV R143, R4 ;  /* 0x00000004008f7202 */ /* 0x000fc60000000f00 */
[----:B------:R-:W-:Y:S04]  /*9f40*/  SHFL.IDX PT, R83, R163, R28, 0x1c1f ;  /* 0x001c1f1ca3537589 */ /* 0x000fe800000e0000 */
[----:B------:R-:W2:Y:S04]  /*9f50*/  SHFL.IDX PT, R95, R32, R94, 0x1c1f ;  /* 0x001c1f5e205f7589 */ /* 0x000ea800000e0000 */
[----:B------:R-:W-:Y:S04]  /*9f60*/  SHFL.IDX PT, R36, R36, R94, 0x1c1f ;  /* 0x001c1f5e24247589 */ /* 0x000fe800000e0000 */
[----:B------:R-:W-:Y:S04]  /*9f70*/  SHFL.IDX PT, R33, R50, R94, 0x1c1f ;  /* 0x001c1f5e32217589 */ /* 0x000fe800000e0000 */
[----:B------:R-:W2:Y:S04]  /*9f80*/  SHFL.IDX PT, R121, R58, R94, 0x1c1f ;  /* 0x001c1f5e3a797589 */ /* 0x000ea800000e0000 */
[----:B------:R-:W2:Y:S04]  /*9f90*/  SHFL.IDX PT, R64, R64, R94, 0x1c1f ;  /* 0x001c1f5e40407589 */ /* 0x000ea800000e0000 */
[----:B------:R-:W2:Y:S04]  /*9fa0*/  SHFL.IDX PT, R66, R66, R94, 0x1c1f ;  /* 0x001c1f5e42427589 */ /* 0x000ea800000e0000 */
[----:B------:R-:W-:Y:S04]  /*9fb0*/  SHFL.IDX PT, R85, R161, R28, 0x1c1f ;  /* 0x001c1f1ca1557589 */ /* 0x000fe800000e0000 */
[----:B------:R-:W-:Y:S04]  /*9fc0*/  SHFL.IDX PT, R25, R169, R28, 0x1c1f ;  /* 0x001c1f1ca9197589 */ /* 0x000fe800000e0000 */
[----:B------:R-:W-:Y:S04]  /*9fd0*/  SHFL.IDX PT, R24, R171, R28, 0x1c1f ;  /* 0x001c1f1cab187589 */ /* 0x000fe800000e0000 */
[----:B------:R-:W2:Y:S04]  /*9fe0*/  SHFL.IDX PT, R98, R39, R94, 0x1c1f ;  /* 0x001c1f5e27627589 */ /* 0x000ea800000e0000 */
[----:B------:R-:W2:Y:S04]  /*9ff0*/  SHFL.IDX PT, R163, R41, R94, 0x1c1f ;  /* 0x001c1f5e29a37589 */ /* 0x000ea800000e0000 */
[----:B------:R-:W-:Y:S04]  /*a000*/  SHFL.IDX PT, R55, R75, R94, 0x1c1f ;  /* 0x001c1f5e4b377589 */ /* 0x000fe800000e0000 */
[----:B------:R-:W2:Y:S04]  /*a010*/  SHFL.IDX PT, R50, R74, R94, 0x1c1f ;  /* 0x001c1f5e4a327589 */ /* 0x000ea800000e0000 */
[----:B------:R-:W-:Y:S04]  /*a020*/  SHFL.IDX PT, R87, R87, R28, 0x1c1f ;  /* 0x001c1f1c57577589 */ /* 0x000fe800000e0000 */
[----:B------:R3:W-:Y:S04]  /*a030*/  SHFL.IDX PT, R90, R135, R28, 0x1c1f ;  /* 0x001c1f1c875a7589 */ /* 0x0007e800000e0000 */
[----:B------:R-:W-:Y:S04]  /*a040*/  SHFL.IDX PT, R147, R147, R28, 0x1c1f ;  /* 0x001c1f1c93937589 */ /* 0x000fe800000e0000 */
[----:B------:R-:W-:Y:S04]  /*a050*/  SHFL.IDX PT, R81, R165, R28, 0x1c1f ;  /* 0x001c1f1ca5517589 */ /* 0x000fe800000e0000 */
        /* <DEDUP_REMOVED lines=16> */
[----:B------:R-:W-:Y:S04]  /*a160*/  SHFL.IDX PT, R47, R47, R94, 0x1c1f ;  /* 0x001c1f5e2f2f7589 */ /* 0x000fe800000e0000 */
[----:B------:R-:W-:Y:S04]  /*a170*/  SHFL.IDX PT, R31, R53, R94, 0x1c1f ;  /* 0x001c1f5e351f7589 */ /* 0x000fe800000e0000 */
[----:B------:R-:W2:Y:S04]  /*a180*/  SHFL.IDX PT, R62, R62, R94, 0x1c1f ;  /* 0x001c1f5e3e3e7589 */ /* 0x000ea800000e0000 */
        /* <DEDUP_REMOVED lines=25> */
[----:B------:R-:W2:Y:S04]  /*a320*/  SHFL.IDX PT, R53, R78, R94, 0x1c1f ;  /* 0x001c1f5e4e357589 */ /* 0x000ea800000e0000 */
[----:B------:R-:W-:Y:S04]  /*a330*/  SHFL.IDX PT, R28, R54, R94, 0x1c1f ;  /* 0x001c1f5e361c7589 */ /* 0x000fe800000e0000 */
[----:B------:R-:W2:Y:S04]  /*a340*/  SHFL.IDX PT, R86, R86, R94, 0x1c1f ;  /* 0x001c1f5e56567589 */ /* 0x000ea800000e0000 */
[----:B------:R2:W2:Y:S04]  /*a350*/  SHFL.IDX PT, R32, R65, R94, 0x1c1f ;  /* 0x001c1f5e41207589 */ /* 0x0004a800000e0000 */
[----:B------:R-:W2:Y:S04]  /*a360*/  SHFL.IDX PT, R51, R79, R94, 0x1c1f ;  /* 0x001c1f5e4f337589 */ /* 0x000ea800000e0000 */
[----:B------:R2:W2:Y:S04]  /*a370*/  SHFL.IDX PT, R35, R82, R94, 0x1c1f ;  /* 0x001c1f5e52237589 */ /* 0x0004a800000e0000 */
[----:B------:R-:W-:Y:S04]  /*a380*/  SHFL.IDX PT, R46, R46, R94, 0x1c1f ;  /* 0x001c1f5e2e2e7589 */ /* 0x000fe800000e0000 */
[----:B------:R-:W2:Y:S04]  /*a390*/  SHFL.IDX PT, R38, R69, R94, 0x1c1f ;  /* 0x001c1f5e45267589 */ /* 0x000ea800000e0000 */
[----:B------:R2:W2:Y:S04]  /*a3a0*/  SHFL.IDX PT, R39, R80, R94, 0x1c1f ;  /* 0x001c1f5e50277589 */ /* 0x0004a800000e0000 */
[----:B------:R2:W2:Y:S04]  /*a3b0*/  SHFL.IDX PT, R146, R43, R94, 0x1c1f ;  /* 0x001c1f5e2b927589 */ /* 0x0004a800000e0000 */
[----:B------:R-:W-:Y:S04]  /*a3c0*/  SHFL.IDX PT, R73, R73, R94, 0x1c1f ;  /* 0x001c1f5e49497589 */ /* 0x000fe800000e0000 */
[----:B------:R2:W2:Y:S01]  /*a3d0*/  SHFL.IDX PT, R72, R72, R94, 0x1c1f ;  /* 0x001c1f5e48487589 */ /* 0x0004a200000e0000 */
[----:B0-----:R-:W-:-:S02]  /*a3e0*/  SEL R134, R132, R133, P0 ;  /* 0x0000008584867207 */ /* 0x001fc40000000000 */
[----:B-1----:R-:W-:Y:S02]  /*a3f0*/  SEL R130, R129, R128, P0 ;  /* 0x0000008081827207 */ /* 0x002fe40000000000 */
[----:B------:R-:W-:Y:S02]  /*a400*/  SEL R132, R133, R132, P0 ;  /* 0x0000008485847207 */ /* 0x000fe40000000000 */
[----:B------:R-:W-:Y:S02]  /*a410*/  SEL R128, R128, R129, P0 ;  /* 0x0000008180807207 */ /* 0x000fe40000000000 */
[----:B---3--:R-:W-:Y:S02]  /*a420*/  SEL R135, R117, R96, P0 ;  /* 0x0000006075877207 */ /* 0x008fe40000000000 */
[----:B------:R-:W-:Y:S02]  /*a430*/  SEL R133, R96, R117, P0 ;  /* 0x0000007560857207 */ /* 0x000fe40000000000 */
[----:B----4-:R-:W-:-:S02]  /*a440*/  SEL R131, R97, R56, P0 ;  /* 0x0000003861837207 */ /* 0x010fc40000000000 */
[----:B------:R-:W-:Y:S02]  /*a450*/  SEL R129, R56, R97, P0 ;  /* 0x0000006138817207 */ /* 0x000fe40000000000 */
[----:B------:R-:W-:Y:S02]  /*a460*/  SEL R126, R124, R125, P0 ;  /* 0x0000007d7c7e7207 */ /* 0x000fe40000000000 */
[----:B------:R-:W-:Y:S02]  /*a470*/  SEL R124, R125, R124, P0 ;  /* 0x0000007c7d7c7207 */ /* 0x000fe40000000000 */
[----:B--2---:R-:W-:Y:S02]  /*a480*/  SEL R102, R100, R101, P0 ;  /* 0x0000006564667207 */ /* 0x004fe40000000000 */
        /* <DEDUP_REMOVED lines=70> */
[----:B------:R0:W-:Y:S01]  /*a8f0*/  STSM.16.M88.4 [R13], R24 ;  /* 0x000000180d007844 */ /* 0x0001e20000000200 */
        /* <DEDUP_REMOVED lines=16> */
[----:B------:R-:W-:Y:S02]  /*aa00*/  SEL R75, R144, R73, P0 ;  /* 0x00000049904b7207 */ /* 0x000fe40000000000 */
[----:B------:R-:W-:Y:S02]  /*aa10*/  F2FP.BF16.F32.PACK_AB R8, R119, R118 ;  /* 0x000000767708723e */ /* 0x000fe400000010ff */
[----:B------:R-:W-:Y:S02]  /*aa20*/  F2FP.BF16.F32.PACK_AB R10, R117, R116 ;  /* 0x00000074750a723e */ /* 0x000fe400000010ff */
[----:B------:R-:W-:Y:S02]  /*aa30*/  F2FP.BF16.F32.PACK_AB R11, R113, R112 ;  /* 0x00000070710b723e */ /* 0x000fe400000010ff */
[----:B------:R-:W-:Y:S02]  /*aa40*/  F2FP.BF16.F32.PACK_AB R9, R115, R114 ;  /* 0x000000727309723e */ /* 0x000fe400000010ff */
[----:B------:R-:W-:-:S02]  /*aa50*/  SEL R72, R72, R145, P0 ;  /* 0x0000009148487207 */ /* 0x000fc40000000000 */
[----:B------:R-:W-:Y:S02]  /*aa60*/  SEL R73, R73, R144, P0 ;  /* 0x0000009049497207 */ /* 0x000fe40000000000 */
[----:B------:R-:W-:Y:S02]  /*aa70*/  SEL R46, R44, R31, P0 ;  /* 0x0000001f2c2e7207 */ /* 0x000fe40000000000 */
[----:B------:R-:W-:Y:S02]  /*aa80*/  F2FP.BF16.F32.PACK_AB R12, R111, R110 ;  /* 0x0000006e6f0c723e */ /* 0x000fe400000010ff */
[----:B------:R-:W-:Y:S02]  /*aa90*/  F2FP.BF16.F32.PACK_AB R14, R109, R108 ;  /* 0x0000006c6d0e723e */ /* 0x000fe400000010ff */
[----:B------:R-:W-:Y:S02]  /*aaa0*/  F2FP.BF16.F32.PACK_AB R15, R105, R104 ;  /* 0x00000068690f723e */ /* 0x000fe400000010ff */
[----:B0-----:R-:W-:-:S02]  /*aab0*/  F2FP.BF16.F32.PACK_AB R13, R107, R106 ;  /* 0x0000006a6b0d723e */ /* 0x001fc400000010ff */
[----:B------:R-:W-:Y:S02]  /*aac0*/  SEL R54, R52, R33, P0 ;  /* 0x0000002134367207 */ /* 0x000fe40000000000 */
[----:B------:R-:W-:Y:S02]  /*aad0*/  SEL R44, R31, R44, P0 ;  /* 0x0000002c1f2c7207 */ /* 0x000fe40000000000 */
[----:B------:R-:W-:Y:S02]  /*aae0*/  F2FP.BF16.F32.PACK_AB R24, R103, R102 ;  /* 0x000000666718723e */ /* 0x000fe400000010ff */
[----:B------:R-:W-:Y:S02]  /*aaf0*/  F2FP.BF16.F32.PACK_AB R26, R101, R100 ;  /* 0x00000064651a723e */ /* 0x000fe400000010ff */
[----:B------:R-:W-:Y:S02]  /*ab00*/  F2FP.BF16.F32.PACK_AB R27, R97, R96 ;  /* 0x00000060611b723e */ /* 0x000fe400000010ff */
[----:B------:R-:W-:Y:S01]  /*ab10*/  F2FP.BF16.F32.PACK_AB R25, R99, R98 ;  /* 0x000000626319723e */ /* 0x000fe200000010ff */
[----:B------:R0:W-:Y:S01]  /*ab20*/  STSM.16.M88.4 [R37], R4 ;  /* 0x0000000425007844 */ /* 0x0001e20000000200 */
[----:B------:R-:W-:-:S02]  /*ab30*/  SEL R52, R33, R52, P0 ;  /* 0x0000003421347207 */ /* 0x000fc40000000000 */
[----:B------:R-:W-:Y:S02]  /*ab40*/  F2FP.BF16.F32.PACK_AB R28, R95, R94 ;  /* 0x0000005e5f1c723e */ /* 0x000fe400000010ff */
[----:B------:R-:W-:Y:S02]  /*ab50*/  F2FP.BF16.F32.PACK_AB R30, R93, R92 ;  /* 0x0000005c5d1e723e */ /* 0x000fe400000010ff */
[----:B------:R-:W-:Y:S02]  /*ab60*/  F2FP.BF16.F32.PACK_AB R31, R89, R88 ;  /* 0x00000058591f723e */ /* 0x000fe400000010ff */
[----:B------:R-:W-:Y:S01]  /*ab70*/  F2FP.BF16.F32.PACK_AB R29, R91, R90 ;  /* 0x0000005a5b1d723e */ /* 0x000fe200000010ff */
[----:B------:R1:W-:Y:S01]  /*ab80*/  STSM.16.M88.4 [R143], R8 ;  /* 0x000000088f007844 */ /* 0x0003e20000000200 */
[----:B------:R-:W-:Y:S02]  /*ab90*/  F2FP.BF16.F32.PACK_AB R32, R87, R86 ;  /* 0x000000565720723e */ /* 0x000fe400000010ff */
[----:B------:R-:W-:-:S02]  /*aba0*/  F2FP.BF16.F32.PACK_AB R34, R85, R84 ;  /* 0x000000545522723e */ /* 0x000fc400000010ff */
[----:B------:R-:W-:Y:S02]  /*abb0*/  F2FP.BF16.F32.PACK_AB R35, R81, R80 ;  /* 0x000000505123723e */ /* 0x000fe400000010ff */
[----:B------:R-:W-:Y:S01]  /*abc0*/  F2FP.BF16.F32.PACK_AB R33, R83, R82 ;  /* 0x000000525321723e */ /* 0x000fe200000010ff */
[----:B------:R2:W-:Y:S01]  /*abd0*/  STSM.16.M88.4 [R142], R12 ;  /* 0x0000000c8e007844 */ /* 0x0005e20000000200 */
[----:B------:R-:W-:Y:S02]  /*abe0*/  F2FP.BF16.F32.PACK_AB R36, R79, R78 ;  /* 0x0000004e4f24723e */ /* 0x000fe400000010ff */
[----:B------:R-:W-:Y:S02]  /*abf0*/  F2FP.BF16.F32.PACK_AB R38, R77, R76 ;  /* 0x0000004c4d26723e */ /* 0x000fe400000010ff */
[----:B------:R-:W-:Y:S02]  /*ac00*/  F2FP.BF16.F32.PACK_AB R39, R73, R72 ;  /* 0x000000484927723e */ /* 0x000fe400000010ff */
[----:B0-----:R-:W-:Y:S01]  /*ac10*/  F2FP.BF16.F32.PACK_AB R37, R75, R74 ;  /* 0x0000004a4b25723e */ /* 0x001fe200000010ff */
[----:B------:R0:W-:Y:S01]  /*ac20*/  STSM.16.M88.4 [R141], R24 ;  /* 0x000000188d007844 */ /* 0x0001e20000000200 */
[----:B------:R-:W-:-:S02]  /*ac30*/  F2FP.BF16.F32.PACK_AB R4, R71, R70 ;  /* 0x000000464704723e */ /* 0x000fc400000010ff */
[----:B------:R-:W-:Y:S02]  /*ac40*/  F2FP.BF16.F32.PACK_AB R6, R69, R68 ;  /* 0x000000444506723e */ /* 0x000fe400000010ff */
[----:B------:R-:W-:Y:S02]  /*ac50*/  F2FP.BF16.F32.PACK_AB R7, R65, R64 ;  /* 0x000000404107723e */ /* 0x000fe400000010ff */
[----:B------:R-:W-:Y:S01]  /*ac60*/  F2FP.BF16.F32.PACK_AB R5, R67, R66 ;  /* 0x000000424305723e */ /* 0x000fe200000010ff */
[----:B------:R3:W-:Y:S01]  /*ac70*/  STSM.16.M88.4 [R140], R28 ;  /* 0x0000001c8c007844 */ /* 0x0007e20000000200 */
[----:B-1----:R-:W-:Y:S02]  /*ac80*/  F2FP.BF16.F32.PACK_AB R8, R63, R62 ;  /* 0x0000003e3f08723e */ /* 0x002fe400000010ff */
[----:B------:R-:W-:Y:S02]  /*ac90*/  F2FP.BF16.F32.PACK_AB R10, R61, R60 ;  /* 0x0000003c3d0a723e */ /* 0x000fe400000010ff */
[----:B------:R-:W-:-:S02]  /*aca0*/  F2FP.BF16.F32.PACK_AB R11, R57, R56 ;  /* 0x00000038390b723e */ /* 0x000fc400000010ff */
[----:B------:R-:W-:Y:S01]  /*acb0*/  F2FP.BF16.F32.PACK_AB R9, R59, R58 ;  /* 0x0000003a3b09723e */ /* 0x000fe200000010ff */
[----:B------:R-:W-:Y:S01]  /*acc0*/  STSM.16.M88.4 [R139], R32 ;  /* 0x000000208b007844 */ /* 0x000fe20000000200 */
[----:B--2---:R-:W-:Y:S02]  /*acd0*/  F2FP.BF16.F32.PACK_AB R12, R55, R54 ;  /* 0x00000036370c723e */ /* 0x004fe400000010ff */
[----:B------:R-:W-:Y:S02]  /*ace0*/  F2FP.BF16.F32.PACK_AB R14, R53, R52 ;  /* 0x00000034350e723e */ /* 0x000fe400000010ff */
[----:B------:R-:W-:Y:S02]  /*acf0*/  F2FP.BF16.F32.PACK_AB R15, R49, R48 ;  /* 0x00000030310f723e */ /* 0x000fe400000010ff */
[----:B------:R-:W-:Y:S01]  /*ad00*/  F2FP.BF16.F32.PACK_AB R13, R51, R50 ;  /* 0x00000032330d723e */ /* 0x000fe200000010ff */
[----:B------:R-:W-:Y:S01]  /*ad10*/  STSM.16.M88.4 [R138], R36 ;  /* 0x000000248a007844 */ /* 0x000fe20000000200 */
[----:B0-----:R-:W-:-:S02]  /*ad20*/  F2FP.BF16.F32.PACK_AB R25, R43, R42 ;  /* 0x0000002a2b19723e */ /* 0x001fc400000010ff */
[----:B------:R-:W-:Y:S02]  /*ad30*/  F2FP.BF16.F32.PACK_AB R26, R45, R44 ;  /* 0x0000002c2d1a723e */ /* 0x000fe400000010ff */
[----:B------:R-:W-:Y:S02]  /*ad40*/  F2FP.BF16.F32.PACK_AB R27, R41, R40 ;  /* 0x00000028291b723e */ /* 0x000fe400000010ff */
[----:B------:R-:W-:Y:S01]  /*ad50*/  F2FP.BF16.F32.PACK_AB R24, R47, R46 ;  /* 0x0000002e2f18723e */ /* 0x000fe200000010ff */
[----:B------:R-:W-:Y:S04]  /*ad60*/  STSM.16.M88.4 [R137], R4 ;  /* 0x0000000489007844 */ /* 0x000fe80000000200 */
[----:B------:R-:W-:Y:S04]  /*ad70*/  STSM.16.M88.4 [R136], R8 ;  /* 0x0000000888007844 */ /* 0x000fe80000000200 */
[----:B------:R0:W-:Y:S04]  /*ad80*/  STSM.16.M88.4 [R3], R12 ;  /* 0x0000000c03007844 */ /* 0x0001e80000000200 */
[----:B------:R1:W-:Y:S01]  /*ad90*/  STSM.16.M88.4 [R0], R24 ;  /* 0x0000001800007844 */ /* 0x0003e20000000200 */
[----:B------:R-:W-:Y:S01]  /*ada0*/  BAR.SYNC.DEFER_BLOCKING 0x1, 0x100 ;  /* 0x0044000000007b1d */ /* 0x000fe20000010000 */
[----:B------:R-:W-:-:S04]  /*adb0*/  ISETP.NE.U32.AND P0, PT, RZ, UR14, PT ;  /* 0x0000000eff007c0c */ /* 0x000fc8000bf05070 */
[----:B------:R-:W-:Y:S01]  /*adc0*/  ISETP.NE.AND.EX P0, PT, RZ, UR15, PT, P0 ;  /* 0x0000000fff007c0c */ /* 0x000fe2000bf05300 */
[----:B---3--:R-:W-:Y:S02]  /*add0*/  IMAD.U32 R28, RZ, RZ, UR12 ;  /* 0x0000000cff1c7e24 */ /* 0x008fe4000f8e00ff */
[----:B------:R-:W-:Y:S01]  /*ade0*/  IMAD.U32 R29, RZ, RZ, UR13 ;  /* 0x0000000dff1d7e24 */ /* 0x000fe2000f8e00ff */
[----:B0-----:R-:W0:Y:S01]  /*adf0*/  LDC R3, c[0x0][0xbe8] ;  /* 0x0002fa00ff037b82 */ /* 0x001e220000000800 */
[----:B------:R-:W-:-:S08]  /*ae00*/  ULDC.64 UR12, c[0x0][0xc08] ;  /* 0x00030200000c7ab9 */ /* 0x000fd00000000a00 */
[----:B------:R-:W2:Y:S01]  /*ae10*/  @P0 LDG.E R30, desc[UR52][R28.64] ;  /* 0x000000341c1e0981 */ /* 0x000ea2000c1e1900 */
[----:B------:R-:W-:-:S04]  /*ae20*/  UISETP.NE.U32.AND UP0, UPT, UR12, URZ, UPT ;  /* 0x0000003f0c00728c */ /* 0x000fc8000bf05070 */
[----:B------:R-:W-:Y:S01]  /*ae30*/  UISETP.NE.AND.EX UP0, UPT, UR13, URZ, UPT, UP0 ;  /* 0x0000003f0d00728c */ /* 0x000fe2000bf05300 */
[----:B0-----:R-:W-:-:S10]  /*ae40*/  ISETP.NE.AND P1, PT, R3, 0x1, PT ;  /* 0x000000010300780c */ /* 0x001fd40003f25270 */
[----:B------:R-:W-:-:S03]  /*ae50*/  @UP0 ULEA UR12, UP1, UR36, UR12, 0x2 ;  /* 0x0000000c240c0291 */ /* 0x000fc6000f82103f */
[----:B-1----:R-:W0:Y:S01]  /*ae60*/  @P1 LDC R0, c[0x0][0xbec] ;  /* 0x0002fb00ff001b82 */ /* 0x002e220000000800 */
[----:B------:R-:W-:Y:S02]  /*ae70*/  @UP0 ULEA.HI.X UR13, UR36, UR13, UR37, 0x2, UP1 ;  /* 0x0000000d240d0291 */ /* 0x000fe400088f1425 */
[----:B------:R-:W-:Y:S01]  /*ae80*/  UISETP.GT.AND UP1, UPT, UR45, 0x1, UPT ;  /* 0x000000012d00788c */ /* 0x000fe2000bf24270 */
[----:B------:R-:W-:-:S04]  /*ae90*/  UMOV UR20, 0x9b8 ;  /* 0x000009b800147882 */ /* 0x000fc80000000000 */
[----:B------:R-:W1:Y:S01]  /*aea0*/  @P1 LDC R9, c[0x0][0xbf0] ;  /* 0x0002fc00ff091b82 */ /* 0x000e620000000800 */
[----:B------:R-:W-:Y:S01]  /*aeb0*/  USEL UR20, UR20, 0x978, UP1 ;  /* 0x0000097814147887 */ /* 0x000fe20008800000 */
[----:B------:R-:W-:Y:S01]  /*aec0*/  PLOP3.LUT P4, PT, PT, PT, UP0, 0x80, 0x0 ;  /* 0x000000000000781c */ /* 0x000fe20003f8f008 */
[----:B------:R-:W-:Y:S01]  /*aed0*/  UISETP.NE.U32.AND UP0, UPT, UR14, URZ, UPT ;  /* 0x0000003f0e00728c */ /* 0x000fe2000bf05070 */
[----:B------:R-:W-:Y:S01]  /*aee0*/  IMAD.U32 R11, RZ, RZ, UR42 ;  /* 0x0000002aff0b7e24 */ /* 0x000fe2000f8e00ff */
[----:B------:R-:W-:Y:S02]  /*aef0*/  ULDC UR4, c[0x0][0xa88] ;  /* 0x0002a20000047ab9 */ /* 0x000fe40000000800 */
[----:B------:R-:W-:Y:S01]  /*af00*/  UISETP.NE.AND.EX UP0, UPT, UR15, URZ, UPT, UP0 ;  /* 0x0000003f0f00728c */ /* 0x000fe2000bf05300 */
[----:B------:R-:W-:Y:S01]  /*af10*/  IMAD.U32 R8, RZ, RZ, UR4 ;  /* 0x00000004ff087e24 */ /* 0x000fe2000f8e00ff */
[----:B------:R-:W-:Y:S01]  /*af20*/  UMOV UR4, URZ ;  /* 0x0000003f00047c82 */ /* 0x000fe20008000000 */
[----:B------:R-:W-:Y:S01]  /*af30*/  USEL UR9, UR39, URZ, UP1 ;  /* 0x0000003f27097287 */ /* 0x000fe20008800000 */
[----:B------:R-:W-:Y:S01]  /*af40*/  IMAD R11, R11, 0x80, R148 ;  /* 0x000000800b0b7824 */ /* 0x000fe200078e0294 */
[----:B------:R-:W-:Y:S01]  /*af50*/  USEL UR36, UR36, URZ, !UP0 ;  /* 0x0000003f24247287 */ /* 0x000fe2000c000000 */
[----:B------:R-:W-:Y:S01]  /*af60*/  IMAD.U32 R4, RZ, RZ, UR12 ;  /* 0x0000000cff047e24 */ /* 0x000fe2000f8e00ff */
[----:B------:R-:W-:Y:S01]  /*af70*/  ULDC.64 UR16, c[0x0][UR20+0x218] ;  /* 0x0000860014107abb */ /* 0x000fe20008000a00 */
[----:B------:R-:W-:Y:S01]  /*af80*/  ULDC.64 UR18, c[0x0][UR20+0x228] ;  /* 0x00008a0014127abb */ /* 0x000fe20008000a00 */
[----:B------:R-:W-:Y:S01]  /*af90*/  IMAD.U32 R5, RZ, RZ, UR13 ;  /* 0x0000000dff057e24 */ /* 0x000fe2000f8e00ff */
[----:B------:R-:W-:Y:S01]  /*afa0*/  ULDC.64 UR14, c[0x0][UR20+0x220] ;  /* 0x00008800140e7abb */ /* 0x000fe20008000a00 */
[----:B------:R-:W-:Y:S01]  /*afb0*/  UIMAD.WIDE.U32 UR12, UR16, UR38, URZ ;  /* 0x00000026100c72a5 */ /* 0x000fe2000f8e003f */
[----:B0-----:R-:W-:Y:S01]  /*afc0*/  @P1 IMAD.HI.U32 R0, R11, R0, RZ ;  /* 0x000000000b001227 */ /* 0x001fe200078e00ff */
[----:B------:R-:W-:Y:S01]  /*afd0*/  UIMAD.WIDE.U32 UR22, UR18, UR9, URZ ;  /* 0x00000009121672a5 */ /* 0x000fe2000f8e003f */
[----:B------:R0:W5:Y:S01]  /*afe0*/  @P4 LDG.E R8, desc[UR52][R4.64] ;  /* 0x0000003404084981 */ /* 0x000162000c1e1900 */
[----:B------:R-:W-:-:S02]  /*aff0*/  UIMAD UR16, UR17, UR38, URZ ;  /* 0x00000026111072a4 */ /* 0x000fc4000f8e023f */
[----:B------:R-:W-:Y:S02]  /*b000*/  UIMAD UR18, UR19, UR9, URZ ;  /* 0x00000009131272a4 */ /* 0x000fe4000f8e023f */
[----:B------:R-:W-:Y:S02]  /*b010*/  USEL UR37, UR37, URZ, !UP0 ;  /* 0x0000003f25257287 */ /* 0x000fe4000c000000 */
[----:B------:R-:W-:Y:S01]  /*b020*/  UIMAD UR9, UR15, UR36, URZ ;  /* 0x000000240f0972a4 */ /* 0x000fe2000f8e023f */
[----:B------:R-:W-:Y:S01]  /*b030*/  IMAD.MOV.U32 R7, RZ, RZ, R11 ;  /* 0x000000ffff077224 */ /* 0x000fe200078e000b */
[----:B------:R-:W-:Y:S01]  /*b040*/  UIADD3 UR13, UR13, UR16, URZ ;  /* 0x000000100d0d7290 */ /* 0x000fe2000fffe03f */
[----:B-1----:R-:W-:Y:S01]  /*b050*/  @P1 SHF.R.U32.HI R7, RZ, R9, R0 ;  /* 0x00000009ff071219 */ /* 0x002fe20000011600 */
[----:B------:R-:W-:Y:S02]  /*b060*/  UIMAD.WIDE.U32 UR16, UR14, UR36, URZ ;  /* 0x000000240e1072a5 */ /* 0x000fe4000f8e003f */
[----:B------:R-:W-:-:S02]  /*b070*/  UIMAD UR9, UR14, UR37, UR9 ;  /* 0x000000250e0972a4 */ /* 0x000fc4000f8e0209 */
[----:B------:R-:W-:Y:S01]  /*b080*/  UIADD3 UR18, UR23, UR18, URZ ;  /* 0x0000001217127290 */ /* 0x000fe2000fffe03f */
[----:B0-----:R-:W-:Y:S01]  /*b090*/  IMAD.U32 R4, RZ, RZ, UR22 ;  /* 0x00000016ff047e24 */ /* 0x001fe2000f8e00ff */
[----:B------:R-:W-:Y:S01]  /*b0a0*/  UIADD3 UR9, UR17, UR9, URZ ;  /* 0x0000000911097290 */ /* 0x000fe2000fffe03f */
[--C-:B------:R-:W-:Y:S02]  /*b0b0*/  IMAD.MOV R0, RZ, RZ, -R7.reuse ;  /* 0x000000ffff007224 */ /* 0x100fe400078e0a07 */
[----:B------:R-:W-:Y:S01]  /*b0c0*/  IMAD.U32 R5, RZ, RZ, UR23 ;  /* 0x00000017ff057e24 */ /* 0x000fe2000f8e00ff */
[----:B------:R-:W-:Y:S01]  /*b0d0*/  SHF.R.S32.HI R5, RZ, 0x1f, R7 ;  /* 0x0000001fff057819 */ /* 0x000fe20000011407 */
[----:B------:R-:W-:Y:S02]  /*b0e0*/  IMAD R9, R3, R0, R11 ;  /* 0x0000000003097224 */ /* 0x000fe400078e020b */
[----:B------:R-:W-:-:S03]  /*b0f0*/  IMAD.U32 R6, RZ, RZ, UR18 ;  /* 0x00000012ff067e24 */ /* 0x000fc6000f8e00ff */
[----:B------:R-:W-:Y:S02]  /*b100*/  SHF.R.S32.HI R0, RZ, 0x1f, R9 ;  /* 0x0000001fff007819 */ /* 0x000fe40000011409 */
[----:B--2---:R-:W-:-:S13]  /*b110*/  @P0 R2UR UR4, R30 ;  /* 0x000000001e0402ca */ /* 0x004fda00000e0000 */
[----:B------:R-:W-:Y:S02]  /*b120*/  UIADD3 UR12, UP0, UP2, UR16, UR12, UR4 ;  /* 0x0000000c100c7290 */ /* 0x000fe4000fa1e004 */
[----:B------:R-:W-:Y:S01]  /*b130*/  USHF.R.S32.HI UR14, URZ, 0x1f, UR4 ;  /* 0x0000001f3f0e7899 */ /* 0x000fe20008011404 */
[----:B------:R-:W-:Y:S01]  /*b140*/  ULDC.64 UR16, c[0x0][0xba8] ;  /* 0x0002ea0000107ab9 */ /* 0x000fe20000000a00 */
[----:B------:R-:W-:Y:S02]  /*b150*/  @!UP1 ULDC UR16, c[0x0][0xb50] ;  /* 0x0002d40000109ab9 */ /* 0x000fe40000000800 */
[----:B------:R-:W-:Y:S01]  /*b160*/  UIADD3.X UR9, UR9, UR13, UR14, UP0, UP2 ;  /* 0x0000000d09097290 */ /* 0x000fe200087e440e */
[----:B------:R-:W-:Y:S01]  /*b170*/  IADD3 R4, P2, P3, R7, UR12, R4 ;  /* 0x0000000c07047c10 */ /* 0x000fe2000fb5e004 */
[----:B------:R-:W-:Y:S01]  /*b180*/  @!UP1 ULDC UR17, c[0x0][0xb54] ;  /* 0x0002d50000119ab9 */ /* 0x000fe20000000800 */
[----:B------:R-:W-:Y:S02]  /*b190*/  ULDC.64 UR12, c[0x0][UR20+0x210] ;  /* 0x00008400140c7abb */ /* 0x000fe40008000a00 */
[----:B------:R-:W-:Y:S01]  /*b1a0*/  IMAD R7, R9, UR13, RZ ;  /* 0x0000000d09077c24 */ /* 0x000fe2000f8e02ff */
[----:B------:R-:W-:-:S03]  /*b1b0*/  IADD3.X R5, R5, UR9, R6, P2, P3 ;  /* 0x0000000905057c10 */ /* 0x000fc600097e6406 */
[----:B------:R-:W-:Y:S02]  /*b1c0*/  IMAD R7, R0, UR12, R7 ;  /* 0x0000000c00077c24 */ /* 0x000fe4000f8e0207 */
[----:B------:R-:W-:-:S04]  /*b1d0*/  IMAD.WIDE.U32 R4, R9, UR12, R4 ;  /* 0x0000000c09047c25 */ /* 0x000fc8000f8e0004 */
[----:B------:R-:W-:Y:S01]  /*b1e0*/  IMAD.IADD R5, R5, 0x1, R7 ;  /* 0x0000000105057824 */ /* 0x000fe200078e0207 */
[----:B------:R-:W-:-:S04]  /*b1f0*/  LEA R10, P2, R4, UR16, 0x2 ;  /* 0x00000010040a7c11 */ /* 0x000fc8000f8410ff */
[----:B------:R-:W-:Y:S01]  /*b200*/  LEA.HI.X R12, R4, UR17, R5, 0x2, P2 ;  /* 0x00000011040c7c11 */ /* 0x000fe200090f1405 */
[----:B------:R-:W-:Y:S08]  /*b210*/  @P4 BRA `(.L_x_4062) ;  /* 0x0000000000104947 */ /* 0x000ff00003800000 */
[----:B------:R-:W-:Y:S05]  /*b220*/  @!P0 BRA `(.L_x_4062) ;  /* 0x00000000000c8947 */ /* 0x000fea0003800000 */
[----:B------:R-:W2:Y:S04]  /*b230*/  LDG.E R5, desc[UR52][R28.64] ;  /* 0x000000341c057981 */ /* 0x000ea8000c1e1900 */
[----:B-----5:R-:W2:Y:S02]  /*b240*/  LDG.E R8, desc[UR52][R28.64+0x4] ;  /* 0x000004341c087981 */ /* 0x020ea4000c1e1900 */
[----:B--2---:R-:W-:-:S07]  /*b250*/  IMAD.IADD R8, R8, 0x1, -R5 ;  /* 0x0000000108087824 */ /* 0x004fce00078e0a05 */
.L_x_4062:
[----:B------:R-:W2:Y:S01]  /*b260*/  LDL R0, [R1+0x24] ;  /* 0x0000240001007983 */ /* 0x000ea20000100800 */
[----:B------:R-:W-:Y:S01]  /*b270*/  IMAD.U32 R13, RZ, RZ, UR42 ;  /* 0x0000002aff0d7e24 */ /* 0x000fe2000f8e00ff */
[----:B------:R-:W-:Y:S02]  /*b280*/  LOP3.LUT P0, RZ, R228, 0x3, RZ, 0xc0, !PT ;  /* 0x00000003e4ff7812 */ /* 0x000fe4000780c0ff */
[----:B------:R-:W-:Y:S01]  /*b290*/  SHFL.IDX PT, R4, R10, RZ, 0x1c1f ;  /* 0x001c1fff0a047589 */ /* 0x000fe200000e0000 */
[----:B------:R-:W-:-:S03]  /*b2a0*/  PLOP3.LUT P3, PT, PT, PT, UP1, 0x80, 0x0 ;  /* 0x000000000000781c */ /* 0x000fc60003f6f018 */
[----:B------:R-:W0:Y:S04]  /*b2b0*/  SHFL.IDX PT, R5, R12, RZ, 0x1c1f ;  /* 0x001c1fff0c057589 */ /* 0x000e2800000e0000 */
[----:B------:R-:W-:Y:S04]  /*b2c0*/  SHFL.IDX PT, R6, R10, 0x1, 0x1c1f ;  /* 0x003c1f000a067f89 */ /* 0x000fe800000e0000 */
[----:B------:R-:W1:Y:S01]  /*b2d0*/  SHFL.IDX PT, R7, R12, 0x1, 0x1c1f ;  /* 0x003c1f000c077f89 */ /* 0x000e6200000e0000 */
[----:B--2---:R-:W-:Y:S02]  /*b2e0*/  IMAD R13, R13, 0x80, R0 ;  /* 0x000000800d0d7824 */ /* 0x004fe400078e0200 */
[----:B-----5:R-:W-:-:S02]  /*b2f0*/  IMAD R0, R8, R3, RZ ;  /* 0x0000000308007224 */ /* 0x020fc400078e02ff */
[----:B------:R-:W-:-:S03]  /*b300*/  VIADD R9, R13, 0x8 ;  /* 0x000000080d097836 */ /* 0x000fc60000000000 */
[-C--:B------:R-:W-:Y:S02]  /*b310*/  ISETP.GE.OR P2, PT, R13, R0.reuse, P0 ;  /* 0x000000000d00720c */ /* 0x080fe40000746670 */
[----:B------:R-:W-:-:S11]  /*b320*/  ISETP.GE.OR P0, PT, R9, R0, P0 ;  /* 0x000000000900720c */ /* 0x000fd60000706670 */
[----:B0-----:R0:W-:Y:S01]  /*b330*/  @!P2 ST.E desc[UR52][R4.64], R20 ;  /* 0x000000140400a985 */ /* 0x0011e2000c101934 */
[----:B------:R-:W-:-:S03]  /*b340*/  ISETP.GE.AND P2, PT, R13, R0, PT ;  /* 0x000000000d00720c */ /* 0x000fc60003f46270 */
[----:B-1----:R0:W-:Y:S01]  /*b350*/  @!P0 ST.E desc[UR52][R6.64], R21 ;  /* 0x0000001506008985 */ /* 0x0021e2000c101934 */
[----:B------:R-:W-:Y:S01]  /*b360*/  ISETP.GE.AND P0, PT, R9, R0, PT ;  /* 0x000000000900720c */ /* 0x000fe20003f06270 */
[----:B------:R-:W-:-:S12]  /*b370*/  @P3 BRA `(.L_x_4063) ;  /* 0x0000000c004c3947 */ /* 0x000fd80003800000 */
[----:B------:R-:W-:Y:S01]  /*b380*/  IMAD.SHL.U32 R66, R16, 0x8, RZ ;  /* 0x0000000810427824 */ /* 0x000fe200078e00ff */
[----:B------:R-:W1:Y:S01]  /*b390*/  @P1 LDC R60, c[0x0][0xbec] ;  /* 0x0002fb00ff3c1b82 */ /* 0x000e620000000800 */
[----:B0-----:R-:W-:Y:S01]  /*b3a0*/  IMAD.MOV.U32 R5, RZ, RZ, 0x2 ;  /* 0x00000002ff057424 */ /* 0x001fe200078e00ff */
[----:B------:R-:W-:Y:S01]  /*b3b0*/  ULDC.64 UR12, c[0x0][0xaa0] ;  /* 0x0002a800000c7ab9 */ /* 0x000fe20000000a00 */
[----:B------:R-:W-:-:S04]  /*b3c0*/  IMAD R4, R227, 0x40, R66 ;  /* 0x00000040e3047824 */ /* 0x000fc800078e0242 */
[----:B------:R-:W-:Y:S01]  /*b3d0*/  IMAD.WIDE R4, R4, R5, UR10 ;  /* 0x0000000a04047e25 */ /* 0x000fe2000f8e0205 */
[----:B------:R-:W0:Y:S01]  /*b3e0*/  @P1 LDC R21, c[0x0][0xbf0] ;  /* 0x0002fc00ff151b82 */ /* 0x000e220000000800 */
[----:B------:R-:W-:Y:S01]  /*b3f0*/  UIMAD UR9, UR14, UR12, URZ ;  /* 0x0000000c0e0972a4 */ /* 0x000fe2000f8e023f */
[C---:B------:R-:W-:Y:S02]  /*b400*/  IADD3 R9, P4, R4.reuse, 0x1000, RZ ;  /* 0x0000100004097810 */ /* 0x040fe40007f9e0ff */
[C---:B------:R-:W-:Y:S02]  /*b410*/  IADD3 R13, P3, R4.reuse, 0x2000, RZ ;  /* 0x00002000040d7810 */ /* 0x040fe40007f7e0ff */
[C---:B------:R-:W-:Y:S02]  /*b420*/  IADD3 R25, P6, R4.reuse, 0x3000, RZ ;  /* 0x0000300004197810 */ /* 0x040fe40007fde0ff */
[C---:B------:R-:W-:Y:S02]  /*b430*/  IADD3 R29, P5, R4.reuse, 0x4000, RZ ;  /* 0x00004000041d7810 */ /* 0x040fe40007fbe0ff */
[----:B------:R-:W-:Y:S01]  /*b440*/  IADD3 R33, P2, R4, 0x5000, RZ ;  /* 0x0000500004217810 */ /* 0x000fe20007f5e0ff */
[----:B------:R-:W-:Y:S01]  /*b450*/  UIMAD.WIDE.U32 UR10, UR4, UR12, URZ ;  /* 0x0000000c040a72a5 */ /* 0x000fe2000f8e003f */
[----:B------:R-:W-:Y:S01]  /*b460*/  LOP3.LUT R8, R9, 0x380, RZ, 0xc0, !PT ;  /* 0x0000038009087812 */ /* 0x000fe200078ec0ff */
[----:B------:R-:W-:Y:S01]  /*b470*/  UIMAD UR9, UR4, UR13, UR9 ;  /* 0x0000000d040972a4 */ /* 0x000fe2000f8e0209 */
[----:B------:R-:W-:Y:S01]  /*b480*/  LOP3.LUT R12, R13, 0x380, RZ, 0xc0, !PT ;  /* 0x000003800d0c7812 */ /* 0x000fe200078ec0ff */
[----:B------:R-:W-:Y:S01]  /*b490*/  IMAD R20, R16, 0x20, R227 ;  /* 0x0000002010147824 */ /* 0x000fe200078e02e3 */
[----:B------:R-:W-:Y:S01]  /*b4a0*/  LOP3.LUT R24, R25, 0x380, RZ, 0xc0, !PT ;  /* 0x0000038019187812 */ /* 0x000fe200078ec0ff */
[----:B------:R-:W-:Y:S01]  /*b4b0*/  IMAD.U32 R63, RZ, RZ, UR42 ;  /* 0x0000002aff3f7e24 */ /* 0x000fe2000f8e00ff */
[----:B------:R-:W-:Y:S01]  /*b4c0*/  LOP3.LUT R28, R29, 0x380, RZ, 0xc0, !PT ;  /* 0x000003801d1c7812 */ /* 0x000fe200078ec0ff */
[----:B------:R-:W-:Y:S01]  /*b4d0*/  ULDC.64 UR14, c[0x0][0xaf0] ;  /* 0x0002bc00000e7ab9 */ /* 0x000fe20000000a00 */
[----:B------:R-:W-:Y:S01]  /*b4e0*/  LOP3.LUT R32, R33, 0x380, RZ, 0xc0, !PT ;  /* 0x0000038021207812 */ /* 0x000fe200078ec0ff */
[----:B------:R-:W-:Y:S01]  /*b4f0*/  UIADD3 UR11, UR11, UR9, URZ ;  /* 0x000000090b0b7290 */ /* 0x000fe2000fffe03f */
[----:B------:R-:W-:Y:S01]  /*b500*/  SHF.R.U64 R8, R8, 0x3, RZ ;  /* 0x0000000308087819 */ /* 0x000fe200000012ff */
[----:B------:R-:W-:Y:S01]  /*b510*/  ULDC.64 UR12, c[0x0][0xae8] ;  /* 0x0002ba00000c7ab9 */ /* 0x000fe20000000a00 */
[----:B------:R-:W-:Y:S01]  /*b520*/  SHF.R.U64 R12, R12, 0x3, RZ ;  /* 0x000000030c0c7819 */ /* 0x000fe200000012ff */
[----:B------:R-:W-:Y:S01]  /*b530*/  IMAD R63, R63, 0x80, R20 ;  /* 0x000000803f3f7824 */ /* 0x000fe200078e0214 */
[----:B------:R-:W-:-:S02]  /*b540*/  SHF.R.U64 R24, R24, 0x3, RZ ;  /* 0x0000000318187819 */ /* 0x000fc400000012ff */
[----:B------:R-:W-:Y:S01]  /*b550*/  SHF.R.U64 R28, R28, 0x3, RZ ;  /* 0x000000031c1c7819 */ /* 0x000fe200000012ff */
[----:B------:R-:W-:Y:S01]  /*b560*/  USHF.R.S32.HI UR4, URZ, 0x1f, UR36 ;  /* 0x0000001f3f047899 */ /* 0x000fe20008011424 */
[----:B------:R-:W-:Y:S01]  /*b570*/  SHF.R.U64 R32, R32, 0x3, RZ ;  /* 0x0000000320207819 */ /* 0x000fe200000012ff */
[----:B------:R-:W-:Y:S01]  /*b580*/  UIMAD.WIDE.U32 UR10, UR38, UR12, UR10 ;  /* 0x0000000c260a72a5 */ /* 0x000fe2000f8e000a */
        /* <DEDUP_REMOVED lines=9> */
[----:B-1----:R-:W-:Y:S01]  /*b620*/  @P1 IMAD.HI.U32 R20, R63, R60, RZ ;  /* 0x0000003c3f141227 */ /* 0x002fe200078e00ff */
[C---:B------:R-:W-:Y:S01]  /*b630*/  IADD3 R37, P0, R4.reuse, 0x6000, RZ ;  /* 0x0000600004257810 */ /* 0x040fe20007f1e0ff */
[----:B------:R-:W-:Y:S01]  /*b640*/  UIMAD UR4, UR4, UR14, URZ ;  /* 0x0000000e040472a4 */ /* 0x000fe2000f8e023f */
[C---:B------:R-:W-:Y:S01]  /*b650*/  IADD3 R41, P4, R4.reuse, 0x7000, RZ ;  /* 0x0000700004297810 */ /* 0x040fe20007f9e0ff */
[----:B------:R-:W-:Y:S01]  /*b660*/  IMAD.X R33, RZ, RZ, R5, P2 ;  /* 0x000000ffff217224 */ /* 0x000fe200010e0605 */
[C---:B------:R-:W-:Y:S01]  /*b670*/  IADD3 R45, P3, R4.reuse, 0x8000, RZ ;  /* 0x00008000042d7810 */ /* 0x040fe20007f7e0ff */
[----:B------:R-:W-:Y:S01]  /*b680*/  UIMAD UR11, UR38, UR13, UR11 ;  /* 0x0000000d260b72a4 */ /* 0x000fe2000f8e020b */
[C---:B------:R-:W-:Y:S01]  /*b690*/  IADD3 R49, P6, R4.reuse, 0x9000, RZ ;  /* 0x0000900004317810 */ /* 0x040fe20007fde0ff */
[----:B------:R-:W-:Y:S01]  /*b6a0*/  IMAD.MOV.U32 R61, RZ, RZ, R63 ;  /* 0x000000ffff3d7224 */ /* 0x000fe200078e003f */
[C---:B------:R-:W-:Y:S01]  /*b6b0*/  IADD3 R53, P5, R4.reuse, 0xa000, RZ ;  /* 0x0000a00004357810 */ /* 0x040fe20007fbe0ff */
[----:B------:R-:W-:Y:S01]  /*b6c0*/  UIMAD UR4, UR36, UR15, UR4 ;  /* 0x0000000f240472a4 */ /* 0x000fe2000f8e0204 */
[----:B------:R-:W-:Y:S01]  /*b6d0*/  IADD3 R7, P2, R4, 0xb000, RZ ;  /* 0x0000b00004077810 */ /* 0x000fe20007f5e0ff */
[----:B------:R-:W-:Y:S01]  /*b6e0*/  UIMAD.WIDE.U32 UR36, UR36, UR14, UR10 ;  /* 0x0000000e242472a5 */ /* 0x000fe2000f8e000a */
[----:B------:R-:W-:Y:S01]  /*b6f0*/  LOP3.LUT R36, R37, 0x380, RZ, 0xc0, !PT ;  /* 0x0000038025247812 */ /* 0x000fe200078ec0ff */
[----:B------:R-:W5:Y:S01]  /*b700*/  LD.E.128 R12, desc[UR52][R12.64] ;  /* 0x000000340c0c7980 */ /* 0x000f62000c101d00 */
[----:B------:R-:W-:Y:S01]  /*b710*/  LOP3.LUT R40, R41, 0x380, RZ, 0xc0, !PT ;  /* 0x0000038029287812 */ /* 0x000fe200078ec0ff */
[----:B------:R-:W-:Y:S01]  /*b720*/  IMAD.X R57, RZ, RZ, R5, P2 ;  /* 0x000000ffff397224 */ /* 0x000fe200010e0605 */
[----:B------:R-:W-:Y:S01]  /*b730*/  LOP3.LUT R44, R45, 0x380, RZ, 0xc0, !PT ;  /* 0x000003802d2c7812 */ /* 0x000fe200078ec0ff */
[----:B------:R-:W5:Y:S01]  /*b740*/  LD.E.128 R24, desc[UR52][R24.64] ;  /* 0x0000003418187980 */ /* 0x000f62000c101d00 */
[----:B------:R-:W-:-:S02]  /*b750*/  LOP3.LUT R48, R49, 0x380, RZ, 0xc0, !PT ;  /* 0x0000038031307812 */ /* 0x000fc400078ec0ff */
[----:B------:R-:W-:Y:S01]  /*b760*/  LOP3.LUT R52, R53, 0x380, RZ, 0xc0, !PT ;  /* 0x0000038035347812 */ /* 0x000fe200078ec0ff */
[----:B------:R-:W5:Y:S01]  /*b770*/  LD.E.128 R28, desc[UR52][R28.64] ;  /* 0x000000341c1c7980 */ /* 0x000f62000c101d00 */
[----:B0-----:R-:W-:Y:S02]  /*b780*/  @P1 SHF.R.U32.HI R61, RZ, R21, R20 ;  /* 0x00000015ff3d1219 */ /* 0x001fe40000011614 */
[----:B------:R-:W-:Y:S01]  /*b790*/  LOP3.LUT R11, R4, 0x380, RZ, 0xc0, !PT ;  /* 0x00000380040b7812 */ /* 0x000fe200078ec0ff */
[----:B------:R-:W5:Y:S01]  /*b7a0*/  LD.E.128 R32, desc[UR52][R32.64] ;  /* 0x0000003420207980 */ /* 0x000f62000c101d00 */
[----:B------:R-:W-:Y:S01]  /*b7b0*/  LOP3.LUT R6, R7, 0x380, RZ, 0xc0, !PT ;  /* 0x0000038007067812 */ /* 0x000fe200078ec0ff */
[----:B------:R-:W-:Y:S01]  /*b7c0*/  UIADD3 UR4, UR37, UR4, URZ ;  /* 0x0000000425047290 */ /* 0x000fe2000fffe03f */
[----:B------:R-:W-:Y:S01]  /*b7d0*/  SHF.R.U64 R36, R36, 0x3, RZ ;  /* 0x0000000324247819 */ /* 0x000fe200000012ff */
[----:B------:R-:W-:Y:S01]  /*b7e0*/  IMAD.MOV R62, RZ, RZ, -R61 ;  /* 0x000000ffff3e7224 */ /* 0x000fe200078e0a3d */
[----:B------:R-:W-:Y:S01]  /*b7f0*/  SHF.R.U64 R40, R40, 0x3, RZ ;  /* 0x0000000328287819 */ /* 0x000fe200000012ff */
[----:B------:R-:W-:Y:S01]  /*b800*/  ULDC.64 UR10, c[0x0][0xae0] ;  /* 0x0002b800000a7ab9 */ /* 0x000fe20000000a00 */
[----:B------:R-:W-:-:S02]  /*b810*/  SHF.R.U64 R44, R44, 0x3, RZ ;  /* 0x000000032c2c7819 */ /* 0x000fc400000012ff */
[----:B------:R-:W-:Y:S02]  /*b820*/  SHF.R.U64 R48, R48, 0x3, RZ ;  /* 0x0000000330307819 */ /* 0x000fe400000012ff */
[----:B------:R-:W-:Y:S02]  /*b830*/  SHF.R.U64 R52, R52, 0x3, RZ ;  /* 0x0000000334347819 */ /* 0x000fe400000012ff */
[----:B------:R-:W-:Y:S02]  /*b840*/  SHF.R.S32.HI R60, RZ, 0x1f, R61 ;  /* 0x0000001fff3c7819 */ /* 0x000fe4000001143d */
[----:B------:R-:W-:Y:S02]  /*b850*/  SHF.R.U64 R11, R11, 0x3, RZ ;  /* 0x000000030b0b7819 */ /* 0x000fe400000012ff */
[----:B------:R-:W-:Y:S01]  /*b860*/  SHF.R.U64 R6, R6, 0x3, RZ ;  /* 0x0000000306067819 */ /* 0x000fe200000012ff */
[----:B------:R-:W-:Y:S01]  /*b870*/  IMAD R60, R60, UR10, RZ ;  /* 0x0000000a3c3c7c24 */ /* 0x000fe2000f8e02ff */
        /* <DEDUP_REMOVED lines=11> */
[----:B------:R-:W-:Y:S01]  /*b930*/  IMAD R3, R3, R62, R63 ;  /* 0x0000003e03037224 */ /* 0x000fe200078e023f */
[----:B------:R-:W-:Y:S01]  /*b940*/  LOP3.LUT R56, R6, R7, RZ, 0x3c, !PT ;  /* 0x0000000706387212 */ /* 0x000fe200078e3cff */
[----:B------:R-:W-:Y:S01]  /*b950*/  IMAD.U32 R21, RZ, RZ, UR37 ;  /* 0x00000025ff157e24 */ /* 0x000fe2000f8e00ff */
[----:B------:R-:W5:Y:S01]  /*b960*/  LD.E.128 R8, desc[UR52][R8.64] ;  /* 0x0000003408087980 */ /* 0x000f62000c101d00 */
[----:B------:R-:W-:-:S02]  /*b970*/  IMAD.U32 R20, RZ, RZ, UR36 ;  /* 0x00000024ff147e24 */ /* 0x000fc4000f8e00ff */
[----:B------:R-:W-:Y:S01]  /*b980*/  IMAD.U32 R21, RZ, RZ, UR4 ;  /* 0x00000004ff157e24 */ /* 0x000fe2000f8e00ff */
[----:B------:R-:W5:Y:S01]  /*b990*/  LD.E.128 R4, desc[UR52][R4.64] ;  /* 0x0000003404047980 */ /* 0x000f62000c101d00 */
[C---:B------:R-:W-:Y:S01]  /*b9a0*/  IMAD R63, R61.reuse, UR11, R60 ;  /* 0x0000000b3d3f7c24 */ /* 0x040fe2000f8e023c */
[----:B------:R-:W-:Y:S01]  /*b9b0*/  SHF.R.S32.HI R60, RZ, 0x1f, R3 ;  /* 0x0000001fff3c7819 */ /* 0x000fe20000011403 */
[----:B------:R-:W-:Y:S01]  /*b9c0*/  IMAD.WIDE.U32 R20, R61, UR10, R20 ;  /* 0x0000000a3d147c25 */ /* 0x000fe2000f8e0014 */
[----:B------:R-:W5:Y:S01]  /*b9d0*/  LD.E.128 R36, desc[UR52][R36.64] ;  /* 0x0000003424247980 */ /* 0x000f62000c101d00 */
[----:B------:R-:W-:Y:S02]  /*b9e0*/  ULDC.64 UR10, c[0x0][0xad8] ;  /* 0x0002b600000a7ab9 */ /* 0x000fe40000000a00 */
[----:B------:R-:W-:Y:S01]  /*b9f0*/  IMAD.U32 R62, RZ, RZ, UR42 ;  /* 0x0000002aff3e7e24 */ /* 0x000fe2000f8e00ff */
[----:B------:R-:W5:Y:S04]  /*ba00*/  LD.E.128 R40, desc[UR52][R40.64] ;  /* 0x0000003428287980 */ /* 0x000f68000c101d00 */
[----:B------:R-:W5:Y:S04]  /*ba10*/  LD.E.128 R44, desc[UR52][R44.64] ;  /* 0x000000342c2c7980 */ /* 0x000f68000c101d00 */
[----:B------:R-:W5:Y:S04]  /*ba20*/  LD.E.128 R48, desc[UR52][R48.64] ;  /* 0x0000003430307980 */ /* 0x000f68000c101d00 */
[----:B------:R-:W5:Y:S04]  /*ba30*/  LD.E.128 R52, desc[UR52][R52.64] ;  /* 0x0000003434347980 */ /* 0x000f68000c101d00 */
[----:B------:R-:W5:Y:S01]  /*ba40*/  LD.E.128 R56, desc[UR52][R56.64] ;  /* 0x0000003438387980 */ /* 0x000f62000c101d00 */
[----:B------:R-:W-:Y:S01]  /*ba50*/  IMAD.IADD R21, R21, 0x1, R63 ;  /* 0x0000000115157824 */ /* 0x000fe200078e023f */
[----:B------:R-:W-:Y:S01]  /*ba60*/  @!PT LDS RZ, [RZ] ;  /* 0x00000000fffff984 */ /* 0x000fe20000000800 */
[----:B------:R-:W-:Y:S01]  /*ba70*/  @!PT LDS RZ, [RZ] ;  /* 0x00000000fffff984 */ /* 0x000fe20000000800 */
[----:B------:R-:W-:Y:S01]  /*ba80*/  @!PT LDS RZ, [RZ] ;  /* 0x00000000fffff984 */ /* 0x000fe20000000800 */
[----:B------:R-:W-:Y:S01]  /*ba90*/  @!PT LDS RZ, [RZ] ;  /* 0x00000000fffff984 */ /* 0x000fe20000000800 */
[----:B------:R0:W-:Y:S06]  /*baa0*/  MEMBAR.ALL.CTA ;  /* 0x0000000000007992 */ /* 0x0001ec0000008000 */
[----:B0-----:R-:W0:Y:S01]  /*bab0*/  FENCE.VIEW.ASYNC.S ;  /* 0x00000000000073c6 */ /* 0x001e220000000000 */
[----:B------:R-:W-:-:S02]  /*bac0*/  IMAD R60, R60, UR10, RZ ;  /* 0x0000000a3c3c7c24 */ /* 0x000fc4000f8e02ff */
[----:B------:R-:W-:Y:S02]  /*bad0*/  IMAD R67, R62, 0x80, R227 ;  /* 0x000000803e437824 */ /* 0x000fe400078e02e3 */
[C---:B------:R-:W-:Y:S02]  /*bae0*/  IMAD R63, R3.reuse, UR11, R60 ;  /* 0x0000000b033f7c24 */ /* 0x040fe4000f8e023c */
[----:B------:R-:W-:Y:S01]  /*baf0*/  IMAD.WIDE.U32 R20, R3, UR10, R20 ;  /* 0x0000000a03147c25 */ /* 0x000fe2000f8e0014 */
[----:B------:R-:W-:Y:S01]  /*bb00*/  UIADD3 UR8, UR8, 0x33420, URZ ;  /* 0x0003342008087890 */ /* 0x000fe2000fffe03f */
[C---:B------:R-:W-:Y:S01]  /*bb10*/  ISETP.GE.AND P2, PT, R67.reuse, R0, PT ;  /* 0x000000004300720c */ /* 0x040fe20003f46270 */
[----:B------:R-:W-:Y:S01]  /*bb20*/  ULDC.64 UR10, c[0x0][0xa80] ;  /* 0x0002a000000a7ab9 */ /* 0x000fe20000000a00 */
[----:B------:R-:W-:Y:S01]  /*bb30*/  VIADD R3, R67, 0x40 ;  /* 0x0000004043037836 */ /* 0x000fe20000000000 */
[----:B------:R-:W-:Y:S01]  /*bb40*/  UPRMT UR8, URZ, 0x654, UR8 ;  /* 0x000006543f087896 */ /* 0x000fe20008000008 */
[----:B------:R-:W-:-:S03]  /*bb50*/  LEA R64, P3, R20, UR10, 0x1 ;  /* 0x0000000a14407c11 */ /* 0x000fc6000f8608ff */
[----:B------:R-:W-:Y:S01]  /*bb60*/  ISETP.GE.AND P1, PT, R3, R0, PT ;  /* 0x000000000300720c */ /* 0x000fe20003f26270 */
[----:B------:R-:W-:Y:S02]  /*bb70*/  IMAD.IADD R3, R21, 0x1, R63 ;  /* 0x0000000115037824 */ /* 0x000fe400078e023f */
[----:B------:R-:W-:-:S03]  /*bb80*/  VIADD R61, R67, 0x20 ;  /* 0x00000020433d7836 */ /* 0x000fc60000000000 */
[----:B------:R-:W-:Y:S01]  /*bb90*/  LEA.HI.X R65, R20, UR11, R3, 0x1, P3 ;  /* 0x0000000b14417c11 */ /* 0x000fe200098f0c03 */
[C---:B------:R-:W-:Y:S01]  /*bba0*/  VIADD R69, R66.reuse, 0x40 ;  /* 0x0000004042457836 */ /* 0x040fe20000000000 */
[----:B0-----:R-:W-:Y:S01]  /*bbb0*/  SYNCS.ARRIVE.TRANS64.RED.A1T0 RZ, [UR8], RZ ;  /* 0x000000ffffff79a7 */ /* 0x001fe20008100408 */
[----:B------:R-:W-:Y:S01]  /*bbc0*/  VIADD R71, R66, 0x80 ;  /* 0x0000008042477836 */ /* 0x000fe20000000000 */
[----:B------:R0:W1:Y:S01]  /*bbd0*/  SHFL.IDX PT, R62, R64, RZ, 0x181f ;  /* 0x00181fff403e7589 */ /* 0x00006200000e0000 */
[----:B------:R-:W-:Y:S03]  /*bbe0*/  BSSY B1, `(.L_x_4064) ;  /* 0x0000014000017945 */ /* 0x000fe60003800000 */
[----:B------:R0:W2:Y:S01]  /*bbf0*/  SHFL.IDX PT, R3, R65, RZ, 0x181f ;  /* 0x00181fff41037589 */ /* 0x0000a200000e0000 */
[----:B------:R-:W-:Y:S02]  /*bc00*/  ISETP.GE.AND P0, PT, R61, R0, PT ;  /* 0x000000003d00720c */ /* 0x000fe40003f06270 */
[----:B------:R-:W-:-:S02]  /*bc10*/  SHF.R.S32.HI R68, RZ, 0x1f, R66 ;  /* 0x0000001fff447819 */ /* 0x000fc40000011442 */
[----:B------:R-:W-:Y:S02]  /*bc20*/  SHF.R.S32.HI R70, RZ, 0x1f, R69 ;  /* 0x0000001fff467819 */ /* 0x000fe40000011445 */
[----:B------:R-:W-:Y:S01]  /*bc30*/  SHF.R.S32.HI R72, RZ, 0x1f, R71 ;  /* 0x0000001fff487819 */ /* 0x000fe20000011447 */
[----:B0-----:R-:W-:Y:S06]  /*bc40*/  @P2 BRA `(.L_x_4065) ;  /* 0x0000000000342947 */ /* 0x001fec0003800000 */
[----:B------:R-:W-:Y:S02]  /*bc50*/  ULDC UR4, c[0x0][0xac8] ;  /* 0x0002b20000047ab9 */ /* 0x000fe40000000800 */
[----:B------:R-:W-:Y:S02]  /*bc60*/  ISETP.GE.AND P4, PT, R66, UR4, PT ;  /* 0x0000000442007c0c */ /* 0x000fe4000bf86270 */
[----:B------:R-:W-:Y:S02]  /*bc70*/  ISETP.GE.AND P3, PT, R69, UR4, PT ;  /* 0x0000000445007c0c */ /* 0x000fe4000bf66270 */
[----:B------:R-:W-:-:S09]  /*bc80*/  ISETP.GE.AND P2, PT, R71, UR4, PT ;  /* 0x0000000447007c0c */ /* 0x000fd2000bf46270 */
[CC--:B-1----:R-:W-:Y:S02]  /*bc90*/  @!P4 LEA R20, P6, R66.reuse, R62.reuse, 0x1 ;  /* 0x0000003e4214c211 */ /* 0x0c2fe400078c08ff */
[-C--:B------:R-:W-:Y:S02]  /*bca0*/  @!P3 LEA R60, P5, R69, R62.reuse, 0x1 ;  /* 0x0000003e453cb211 */ /* 0x080fe400078a08ff */
[-C--:B--2---:R-:W-:Y:S02]  /*bcb0*/  @!P4 LEA.HI.X R21, R66, R3.reuse, R68, 0x1, P6 ;  /* 0x000000034215c211 */ /* 0x084fe400030f0c44 */
[----:B------:R-:W-:Y:S02]  /*bcc0*/  @!P2 LEA R62, P6, R71, R62, 0x1 ;  /* 0x0000003e473ea211 */ /* 0x000fe400078c08ff */
[-C--:B------:R-:W-:Y:S01]  /*bcd0*/  @!P3 LEA.HI.X R61, R69, R3.reuse, R70, 0x1, P5 ;  /* 0x00000003453db211 */ /* 0x080fe200028f0c46 */
[----:B-----5:R0:W-:Y:S01]  /*bce0*/  @!P4 ST.E.128 desc[UR52][R20.64], R4 ;  /* 0x000000041400c985 */ /* 0x0201e2000c101d34 */
[----:B------:R-:W-:-:S03]  /*bcf0*/  @!P2 LEA.HI.X R63, R71, R3, R72, 0x1, P6 ;  /* 0x00000003473fa211 */ /* 0x000fc600030f0c48 */
[----:B------:R0:W-:Y:S04]  /*bd00*/  @!P3 ST.E.128 desc[UR52][R60.64], R28 ;  /* 0x0000001c3c00b985 */ /* 0x0001e8000c101d34 */
[----:B------:R0:W-:Y:S02]  /*bd10*/  @!P2 ST.E.128 desc[UR52][R62.64], R44 ;  /* 0x0000002c3e00a985 */ /* 0x0001e4000c101d34 */
.L_x_4065:
[----:B------:R-:W-:Y:S05]  /*bd20*/  BSYNC B1 ;  /* 0x0000000000017941 */ /* 0x000fea0003800000 */
.L_x_4064:
[----:B--2---:R2:W3:Y:S01]  /*bd30*/  SHFL.IDX PT, R3, R65, 0x1, 0x181f ;  /* 0x00381f0041037f89 */ /* 0x0044e200000e0000 */
[----:B------:R-:W-:Y:S03]  /*bd40*/  BSSY B1, `(.L_x_4066) ;  /* 0x0000010000017945 */ /* 0x000fe60003800000 */
[----:B0-----:R2:W0:Y:S01]  /*bd50*/  SHFL.IDX PT, R20, R64, 0x1, 0x181f ;  /* 0x00381f0040147f89 */ /* 0x00142200000e0000 */
[----:B------:R-:W-:Y:S05]  /*bd60*/  @P0 BRA `(.L_x_4067) ;  /* 0x0000000000340947 */ /* 0x000fea0003800000 */
[----:B------:R-:W-:Y:S02]  /*bd70*/  ULDC UR4, c[0x0][0xac8] ;  /* 0x0002b20000047ab9 */ /* 0x000fe40000000800 */
[----:B------:R-:W-:Y:S02]  /*bd80*/  ISETP.GE.AND P4, PT, R66, UR4, PT ;  /* 0x0000000442007c0c */ /* 0x000fe4000bf86270 */
[----:B------:R-:W-:Y:S02]  /*bd90*/  ISETP.GE.AND P5, PT, R69, UR4, PT ;  /* 0x0000000445007c0c */ /* 0x000fe4000bfa6270 */
[----:B------:R-:W-:-:S09]  /*bda0*/  ISETP.GE.AND P6, PT, R71, UR4, PT ;  /* 0x0000000447007c0c */ /* 0x000fd2000bfc6270 */
[CC--:B0----5:R-:W-:Y:S02]  /*bdb0*/  @!P4 LEA R4, P0, R66.reuse, R20.reuse, 0x1 ;  /* 0x000000144204c211 */ /* 0x0e1fe400078008ff */
[-C--:B------:R-:W-:Y:S02]  /*bdc0*/  @!P5 LEA R6, P2, R69, R20.reuse, 0x1 ;  /* 0x000000144506d211 */ /* 0x080fe400078408ff */
[----:B------:R-:W-:Y:S02]  /*bdd0*/  @!P6 LEA R20, P3, R71, R20, 0x1 ;  /* 0x000000144714e211 */ /* 0x000fe400078608ff */
[-C--:B---3--:R-:W-:Y:S02]  /*bde0*/  @!P4 LEA.HI.X R5, R66, R3.reuse, R68, 0x1, P0 ;  /* 0x000000034205c211 */ /* 0x088fe400000f0c44 */
[-C--:B------:R-:W-:Y:S02]  /*bdf0*/  @!P5 LEA.HI.X R7, R69, R3.reuse, R70, 0x1, P2 ;  /* 0x000000034507d211 */ /* 0x080fe400010f0c46 */
[----:B------:R-:W-:Y:S01]  /*be00*/  @!P6 LEA.HI.X R21, R71, R3, R72, 0x1, P3 ;  /* 0x000000034715e211 */ /* 0x000fe200018f0c48 */
[----:B------:R4:W-:Y:S04]  /*be10*/  @!P4 ST.E.128 desc[UR52][R4.64], R8 ;  /* 0x000000080400c985 */ /* 0x0009e8000c101d34 */
[----:B------:R4:W-:Y:S04]  /*be20*/  @!P5 ST.E.128 desc[UR52][R6.64], R32 ;  /* 0x000000200600d985 */ /* 0x0009e8000c101d34 */
[----:B------:R4:W-:Y:S02]  /*be30*/  @!P6 ST.E.128 desc[UR52][R20.64], R48 ;  /* 0x000000301400e985 */ /* 0x0009e4000c101d34 */
.L_x_4067:
[----:B------:R-:W-:Y:S05]  /*be40*/  BSYNC B1 ;  /* 0x0000000000017941 */ /* 0x000fea0003800000 */
.L_x_4066:
[----:B---3--:R3:W0:Y:S01]  /*be50*/  SHFL.IDX PT, R3, R65, 0x2, 0x181f ;  /* 0x00581f0041037f89 */ /* 0x00862200000e0000 */
[----:B------:R-:W-:Y:S03]  /*be60*/  BSSY B1, `(.L_x_4068) ;  /* 0x0000010000017945 */ /* 0x000fe60003800000 */
[----:B----45:R3:W4:Y:S01]  /*be70*/  SHFL.IDX PT, R8, R64, 0x2, 0x181f ;  /* 0x00581f0040087f89 */ /* 0x03072200000e0000 */
[----:B------:R-:W-:Y:S05]  /*be80*/  @P1 BRA `(.L_x_4069) ;  /* 0x0000000000341947 */ /* 0x000fea0003800000 */
[----:B------:R-:W-:Y:S02]  /*be90*/  ULDC UR4, c[0x0][0xac8] ;  /* 0x0002b20000047ab9 */ /* 0x000fe40000000800 */
[----:B------:R-:W-:Y:S02]  /*bea0*/  ISETP.GE.AND P3, PT, R66, UR4, PT ;  /* 0x0000000442007c0c */ /* 0x000fe4000bf66270 */
[----:B------:R-:W-:Y:S02]  /*beb0*/  ISETP.GE.AND P4, PT, R69, UR4, PT ;  /* 0x0000000445007c0c */ /* 0x000fe4000bf86270 */
[----:B------:R-:W-:-:S09]  /*bec0*/  ISETP.GE.AND P5, PT, R71, UR4, PT ;  /* 0x0000000447007c0c */ /* 0x000fd2000bfa6270 */
[CC--:B----4-:R-:W-:Y:S02]  /*bed0*/  @!P3 LEA R4, P0, R66.reuse, R8.reuse, 0x1 ;  /* 0x000000084204b211 */ /* 0x0d0fe400078008ff */
[-C--:B------:R-:W-:Y:S02]  /*bee0*/  @!P4 LEA R6, P1, R69, R8.reuse, 0x1 ;  /* 0x000000084506c211 */ /* 0x080fe400078208ff */
[----:B------:R-:W-:Y:S02]  /*bef0*/  @!P5 LEA R8, P2, R71, R8, 0x1 ;  /* 0x000000084708d211 */ /* 0x000fe400078408ff */
[-C--:B0-----:R-:W-:Y:S02]  /*bf00*/  @!P3 LEA.HI.X R5, R66, R3.reuse, R68, 0x1, P0 ;  /* 0x000000034205b211 */ /* 0x081fe400000f0c44 */
[-C--:B------:R-:W-:Y:S02]  /*bf10*/  @!P4 LEA.HI.X R7, R69, R3.reuse, R70, 0x1, P1 ;  /* 0x000000034507c211 */ /* 0x080fe400008f0c46 */
[----:B------:R-:W-:Y:S01]  /*bf20*/  @!P5 LEA.HI.X R9, R71, R3, R72, 0x1, P2 ;  /* 0x000000034709d211 */ /* 0x000fe200010f0c48 */
[----:B------:R0:W-:Y:S04]  /*bf30*/  @!P3 ST.E.128 desc[UR52][R4.64], R12 ;  /* 0x0000000c0400b985 */ /* 0x0001e8000c101d34 */
[----:B------:R0:W-:Y:S04]  /*bf40*/  @!P4 ST.E.128 desc[UR52][R6.64], R36 ;  /* 0x000000240600c985 */ /* 0x0001e8000c101d34 */
[----:B------:R0:W-:Y:S02]  /*bf50*/  @!P5 ST.E.128 desc[UR52][R8.64], R52 ;  /* 0x000000340800d985 */ /* 0x0001e4000c101d34 */
.L_x_4069:
[----:B------:R-:W-:Y:S05]  /*bf60*/  BSYNC B1 ;  /* 0x0000000000017941 */ /* 0x000fea0003800000 */
.L_x_4068:
[----:B0-----:R-:W-:Y:S01]  /*bf70*/  VIADD R3, R67, 0x60 ;  /* 0x0000006043037836 */ /* 0x001fe20000000000 */
[----:B--23--:R-:W0:Y:S04]  /*bf80*/  SHFL.IDX PT, R65, R65, 0x3, 0x181f ;  /* 0x00781f0041417f89 */ /* 0x00ce2800000e0000 */
[----:B------:R-:W-:Y:S01]  /*bf90*/  ISETP.GE.AND P0, PT, R3, R0, PT ;  /* 0x000000000300720c */ /* 0x000fe20003f06270 */
[----:B------:R-:W2:-:S12]  /*bfa0*/  SHFL.IDX PT, R64, R64, 0x3, 0x181f ;  /* 0x00781f0040407f89 */ /* 0x000e9800000e0000 */
[----:B------:R-:W-:Y:S05]  /*bfb0*/  @P0 BRA `(.L_x_4070) ;  /* 0x0000002000780947 */ /* 0x000fea0003800000 */
[----:B------:R-:W-:Y:S02]  /*bfc0*/  ULDC UR4, c[0x0][0xac8] ;  /* 0x0002b20000047ab9 */ /* 0x000fe40000000800 */
[----:B------:R-:W-:Y:S02]  /*bfd0*/  ISETP.GE.AND P2, PT, R66, UR4, PT ;  /* 0x0000000442007c0c */ /* 0x000fe4000bf46270 */
[----:B------:R-:W-:-:S11]  /*bfe0*/  ISETP.GE.AND P3, PT, R69, UR4, PT ;  /* 0x0000000445007c0c */ /* 0x000fd6000bf66270 */
[CC--:B--2---:R-:W-:Y:S02]  /*bff0*/  @!P2 LEA R4, P0, R66.reuse, R64.reuse, 0x1 ;  /* 0x000000404204a211 */ /* 0x0c4fe400078008ff */
[C---:B------:R-:W-:Y:S02]  /*c000*/  @!P3 LEA R6, P1, R69.reuse, R64, 0x1 ;  /* 0x000000404506b211 */ /* 0x040fe400078208ff */
[-C--:B0-----:R-:W-:Y:S02]  /*c010*/  @!P2 LEA.HI.X R5, R66, R65.reuse, R68, 0x1, P0 ;  /* 0x000000414205a211 */ /* 0x081fe400000f0c44 */
[----:B------:R-:W-:Y:S02]  /*c020*/  @!P3 LEA.HI.X R7, R69, R65, R70, 0x1, P1 ;  /* 0x000000414507b211 */ /* 0x000fe400008f0c46 */
[----:B------:R-:W-:Y:S01]  /*c030*/  ISETP.GE.AND P0, PT, R71, UR4, PT ;  /* 0x0000000447007c0c */ /* 0x000fe2000bf06270 */
[----:B------:R0:W-:Y:S04]  /*c040*/  @!P2 ST.E.128 desc[UR52][R4.64], R24 ;  /* 0x000000180400a985 */ /* 0x0001e8000c101d34 */
[----:B------:R0:W-:Y:S08]  /*c050*/  @!P3 ST.E.128 desc[UR52][R6.64], R40 ;  /* 0x000000280600b985 */ /* 0x0001f0000c101d34 */
[----:B------:R-:W-:Y:S05]  /*c060*/  @P0 BRA `(.L_x_4070) ;  /* 0x00000020004c0947 */ /* 0x000fea0003800000 */
[----:B0-----:R-:W-:-:S04]  /*c070*/  LEA R4, P0, R71, R64, 0x1 ;  /* 0x0000004047047211 */ /* 0x001fc800078008ff */
[----:B------:R-:W-:-:S05]  /*c080*/  LEA.HI.X R5, R71, R65, R72, 0x1, P0 ;  /* 0x0000004147057211 */ /* 0x000fca00000f0c48 */
[----:B------:R0:W-:Y:S01]  /*c090*/  ST.E.128 desc[UR52][R4.64], R56 ;  /* 0x0000003804007985 */ /* 0x0001e2000c101d34 */
[----:B------:R-:W-:Y:S05]  /*c0a0*/  BRA `(.L_x_4070) ;  /* 0x00000020003c7947 */ /* 0x000fea0003800000 */
.L_x_4063:
[----:B------:R-:W-:Y:S01]  /*c0b0*/  ULDC.64 UR12, c[0x0][0xb08] ;  /* 0x0002c200000c7ab9 */ /* 0x000fe20000000a00 */
[----:B------:R-:W1:Y:S01]  /*c0c0*/  @P1 LDC R0, c[0x0][0xbec] ;  /* 0x0002fb00ff001b82 */ /* 0x000e620000000800 */
[----:B------:R-:W-:Y:S01]  /*c0d0*/  UIMAD UR9, UR14, UR12, URZ ;  /* 0x0000000c0e0972a4 */ /* 0x000fe2000f8e023f */
[----:B0-----:R-:W-:Y:S01]  /*c0e0*/  IMAD.MOV.U32 R7, RZ, RZ, R11 ;  /* 0x000000ffff077224 */ /* 0x001fe200078e000b */
[----:B------:R-:W-:Y:S01]  /*c0f0*/  UIMAD.WIDE.U32 UR10, UR4, UR12, URZ ;  /* 0x0000000c040a72a5 */ /* 0x000fe2000f8e003f */
[----:B------:R-:W-:Y:S01]  /*c100*/  BSSY B1, `(.L_x_4071) ;  /* 0x00000ae000017945 */ /* 0x000fe20003800000 */
[----:B------:R-:W-:Y:S01]  /*c110*/  UIMAD UR9, UR4, UR13, UR9 ;  /* 0x0000000d040972a4 */ /* 0x000fe2000f8e0209 */
[----:B------:R-:W-:Y:S01]  /*c120*/  SHF.R.S32.HI R26, RZ, 0x1f, R22 ;  /* 0x0000001fff1a7819 */ /* 0x000fe20000011416 */
[----:B------:R-:W-:Y:S01]  /*c130*/  USHF.R.S32.HI UR4, URZ, 0x1f, UR36 ;  /* 0x0000001f3f047899 */ /* 0x000fe20008011424 */
[----:B------:R-:W0:Y:S01]  /*c140*/  @P1 LDC R5, c[0x0][0xbf0] ;  /* 0x0002fc00ff051b82 */ /* 0x000e220000000800 */
[----:B------:R-:W-:Y:S01]  /*c150*/  UIADD3 UR11, UR11, UR9, URZ ;  /* 0x000000090b0b7290 */ /* 0x000fe2000fffe03f */
[----:B------:R-:W-:Y:S01]  /*c160*/  SHF.R.S32.HI R28, RZ, 0x1f, R23 ;  /* 0x0000001fff1c7819 */ /* 0x000fe20000011417 */
[----:B------:R-:W-:Y:S01]  /*c170*/  ULDC.64 UR12, c[0x0][0xb38] ;  /* 0x0002ce00000c7ab9 */ /* 0x000fe20000000a00 */
[----:B------:R-:W-:Y:S01]  /*c180*/  UIADD3 UR8, UR8, 0x33420, URZ ;  /* 0x0003342008087890 */ /* 0x000fe2000fffe03f */
[----:B------:R-:W-:Y:S01]  /*c190*/  SHF.R.S32.HI R29, RZ, 0x1f, R220 ;  /* 0x0000001fff1d7819 */ /* 0x000fe200000114dc */
[----:B------:R-:W-:Y:S01]  /*c1a0*/  UIMAD.WIDE.U32 UR10, UR38, UR12, UR10 ;  /* 0x0000000c260a72a5 */ /* 0x000fe2000f8e000a */
[----:B------:R-:W-:Y:S01]  /*c1b0*/  SHF.R.S32.HI R30, RZ, 0x1f, R221 ;  /* 0x0000001fff1e7819 */ /* 0x000fe200000114dd */
[----:B------:R-:W-:Y:S01]  /*c1c0*/  UPRMT UR8, URZ, 0x654, UR8 ;  /* 0x000006543f087896 */ /* 0x000fe20008000008 */
[----:B------:R-:W-:Y:S01]  /*c1d0*/  SHF.R.S32.HI R31, RZ, 0x1f, R222 ;  /* 0x0000001fff1f7819 */ /* 0x000fe200000114de */
[----:B------:R-:W-:Y:S01]  /*c1e0*/  UIMAD UR11, UR38, UR13, UR11 ;  /* 0x0000000d260b72a4 */ /* 0x000fe2000f8e020b */
[----:B------:R-:W-:-:S02]  /*c1f0*/  SHF.R.S32.HI R32, RZ, 0x1f, R223 ;  /* 0x0000001fff207819 */ /* 0x000fc400000114df */
[----:B------:R-:W-:Y:S01]  /*c200*/  ULDC.64 UR12, c[0x0][0xb40] ;  /* 0x0002d000000c7ab9 */ /* 0x000fe20000000a00 */
[----:B------:R-:W-:Y:S01]  /*c210*/  SHF.R.S32.HI R33, RZ, 0x1f, R224 ;  /* 0x0000001fff217819 */ /* 0x000fe200000114e0 */
[----:B------:R-:W-:Y:S01]  /*c220*/  UIMAD UR4, UR4, UR12, URZ ;  /* 0x0000000c040472a4 */ /* 0x000fe2000f8e023f */
[----:B-1----:R-:W-:Y:S01]  /*c230*/  @P1 IMAD.HI.U32 R0, R11, R0, RZ ;  /* 0x000000000b001227 */ /* 0x002fe200078e00ff */
[----:B------:R-:W-:Y:S01]  /*c240*/  SYNCS.ARRIVE.TRANS64.RED.A1T0 RZ, [UR8], RZ ;  /* 0x000000ffffff79a7 */ /* 0x000fe20008100408 */
[----:B------:R-:W-:Y:S01]  /*c250*/  SHF.R.S32.HI R34, RZ, 0x1f, R225 ;  /* 0x0000001fff227819 */ /* 0x000fe200000114e1 */
[----:B------:R-:W-:Y:S01]  /*c260*/  UIMAD UR4, UR36, UR13, UR4 ;  /* 0x0000000d240472a4 */ /* 0x000fe2000f8e0204 */
[----:B------:R-:W-:Y:S01]  /*c270*/  SHF.R.S32.HI R35, RZ, 0x1f, R226 ;  /* 0x0000001fff237819 */ /* 0x000fe200000114e2 */
[----:B------:R-:W-:-:S03]  /*c280*/  UIMAD.WIDE.U32 UR36, UR36, UR12, UR10 ;  /* 0x0000000c242472a5 */ /* 0x000fc6000f8e000a */
[----:B------:R-:W-:Y:S01]  /*c290*/  ULDC.64 UR12, c[0x0][0xb48] ;  /* 0x0002d200000c7ab9 */ /* 0x000fe20000000a00 */
[----:B------:R-:W-:Y:S01]  /*c2a0*/  UIADD3 UR11, UR37, UR4, URZ ;  /* 0x00000004250b7290 */ /* 0x000fe2000fffe03f */
[----:B0-----:R-:W-:Y:S02]  /*c2b0*/  @P1 SHF.R.U32.HI R7, RZ, R5, R0 ;  /* 0x00000005ff071219 */ /* 0x001fe40000011600 */
[----:B------:R-:W-:Y:S02]  /*c2c0*/  UMOV UR10, UR36 ;  /* 0x00000024000a7c82 */ /* 0x000fe40008000000 */
[----:B------:R-:W-:Y:S01]  /*c2d0*/  UIMAD.WIDE.U32 UR10, UR39, UR12, UR10 ;  /* 0x0000000c270a72a5 */ /* 0x000fe2000f8e000a */
[--C-:B------:R-:W-:Y:S01]  /*c2e0*/  SHF.R.S32.HI R0, RZ, 0x1f, R7.reuse ;  /* 0x0000001fff007819 */ /* 0x100fe20000011407 */
[----:B------:R-:W-:Y:S02]  /*c2f0*/  IMAD.MOV R4, RZ, RZ, -R7 ;  /* 0x000000ffff047224 */ /* 0x000fe400078e0a07 */
[----:B------:R-:W-:-:S02]  /*c300*/  UIMAD UR39, UR39, UR13, UR11 ;  /* 0x0000000d272772a4 */ /* 0x000fc4000f8e020b */
[----:B------:R-:W-:Y:S01]  /*c310*/  IMAD R3, R3, R4, R11 ;  /* 0x0000000403037224 */ /* 0x000fe200078e020b */
[----:B------:R-:W-:Y:S01]  /*c320*/  ULDC.64 UR12, c[0x0][0xb30] ;  /* 0x0002cc00000c7ab9 */ /* 0x000fe20000000a00 */
[----:B------:R-:W-:Y:S02]  /*c330*/  IMAD.U32 R5, RZ, RZ, UR11 ;  /* 0x0000000bff057e24 */ /* 0x000fe4000f8e00ff */
[----:B------:R-:W-:Y:S02]  /*c340*/  IMAD R0, R0, UR12, RZ ;  /* 0x0000000c00007c24 */ /* 0x000fe4000f8e02ff */
[----:B------:R-:W-:Y:S01]  /*c350*/  IMAD.U32 R4, RZ, RZ, UR10 ;  /* 0x0000000aff047e24 */ /* 0x000fe2000f8e00ff */
[----:B------:R-:W-:Y:S01]  /*c360*/  ULDC.64 UR10, c[0x0][0xb28] ;  /* 0x0002ca00000a7ab9 */ /* 0x000fe20000000a00 */
[----:B------:R-:W-:Y:S02]  /*c370*/  IMAD.U32 R5, RZ, RZ, UR39 ;  /* 0x00000027ff057e24 */ /* 0x000fe4000f8e00ff */
        /* <DEDUP_REMOVED lines=10> */
[----:B------:R-:W-:Y:S02]  /*c420*/  LEA.HI.X R3, R4, UR11, R3, 0x2, P1 ;  /* 0x0000000b04037c11 */ /* 0x000fe400088f1403 */
[----:B------:R0:W1:Y:S04]  /*c430*/  SHFL.IDX PT, R4, R0, RZ, 0x1c1f ;  /* 0x001c1fff00047589 */ /* 0x00006800000e0000 */
[----:B------:R0:W2:Y:S01]  /*c440*/  SHFL.IDX PT, R5, R3, RZ, 0x1c1f ;  /* 0x001c1fff03057589 */ /* 0x0000a200000e0000 */
[----:B------:R-:W-:Y:S05]  /*c450*/  @P2 BRA `(.L_x_4072) ;  /* 0x0000000400e02947 */ /* 0x000fea0003800000 */
[----:B------:R-:W-:Y:S01]  /*c460*/  ULDC UR4, c[0x0][0xac8] ;  /* 0x0002b20000047ab9 */ /* 0x000fe20000000800 */
[C---:B------:R-:W-:Y:S01]  /*c470*/  VIADD R15, R2.reuse, 0x20 ;  /* 0x00000020020f7836 */ /* 0x040fe20000000000 */
[C---:B------:R-:W-:Y:S01]  /*c480*/  ISETP.GE.AND P1, PT, R2.reuse, UR4, PT ;  /* 0x0000000402007c0c */ /* 0x040fe2000bf26270 */
[----:B------:R-:W-:Y:S01]  /*c490*/  VIADD R21, R2, 0x28 ;  /* 0x0000002802157836 */ /* 0x000fe20000000000 */
[----:B------:R-:W-:Y:S01]  /*c4a0*/  ISETP.GE.AND P2, PT, R226, UR4, PT ;  /* 0x00000004e2007c0c */ /* 0x000fe2000bf46270 */
[C---:B------:R-:W-:Y:S01]  /*c4b0*/  VIADD R25, R2.reuse, 0x30 ;  /* 0x0000003002197836 */ /* 0x040fe20000000000 */
[----:B------:R-:W-:Y:S01]  /*c4c0*/  ISETP.GE.AND P5, PT, R225, UR4, PT ;  /* 0x00000004e1007c0c */ /* 0x000fe2000bfa6270 */
[----:B------:R-:W-:Y:S01]  /*c4d0*/  VIADD R27, R2, 0x40 ;  /* 0x00000040021b7836 */ /* 0x000fe20000000000 */
[----:B------:R-:W-:Y:S02]  /*c4e0*/  ISETP.GE.AND P3, PT, R18, UR4, PT ;  /* 0x0000000412007c0c */ /* 0x000fe4000bf66270 */
[----:B------:R-:W-:-:S02]  /*c4f0*/  ISETP.GE.AND P4, PT, R15, UR4, PT ;  /* 0x000000040f007c0c */ /* 0x000fc4000bf86270 */
[----:B------:R-:W-:Y:S02]  /*c500*/  SHF.R.S32.HI R13, RZ, 0x1f, R18 ;  /* 0x0000001fff0d7819 */ /* 0x000fe40000011412 */
[----:B------:R-:W-:Y:S01]  /*c510*/  SHF.R.S32.HI R20, RZ, 0x1f, R15 ;  /* 0x0000001fff147819 */ /* 0x000fe2000001140f */
[----:B-12---:R-:W-:Y:S01]  /*c520*/  @!P1 IMAD.WIDE R6, R2, 0x4, R4 ;  /* 0x0000000402069825 */ /* 0x006fe200078e0204 */
[----:B------:R-:W-:Y:S02]  /*c530*/  SHF.R.S32.HI R24, RZ, 0x1f, R21 ;  /* 0x0000001fff187819 */ /* 0x000fe40000011415 */
[C---:B------:R-:W-:Y:S02]  /*c540*/  @!P2 LEA R8, P6, R226.reuse, R4, 0x2 ;  /* 0x00000004e208a211 */ /* 0x040fe400078c10ff */
[----:B------:R1:W-:Y:S01]  /*c550*/  @!P1 ST.E.64 desc[UR52][R6.64], R134 ;  /* 0x0000008606009985 */ /* 0x0003e2000c101b34 */
[----:B------:R-:W-:Y:S02]  /*c560*/  ISETP.GE.AND P1, PT, R21, UR4, PT ;  /* 0x0000000415007c0c */ /* 0x000fe4000bf26270 */
[----:B------:R-:W-:-:S02]  /*c570*/  @!P2 LEA.HI.X R9, R226, R5, R35, 0x2, P6 ;  /* 0x00000005e209a211 */ /* 0x000fc400030f1423 */
[----:B------:R-:W-:-:S03]  /*c580*/  @!P3 LEA R12, P6, R18, R4, 0x2 ;  /* 0x00000004120cb211 */ /* 0x000fc600078c10ff */
[----:B------:R2:W-:Y:S01]  /*c590*/  @!P2 ST.E.64 desc[UR52][R8.64], R132 ;  /* 0x000000840800a985 */ /* 0x0005e2000c101b34 */
[CC--:B------:R-:W-:Y:S02]  /*c5a0*/  @!P5 LEA R10, P2, R225.reuse, R4.reuse, 0x2 ;  /* 0x00000004e10ad211 */ /* 0x0c0fe400078410ff */
[-C--:B------:R-:W-:Y:S02]  /*c5b0*/  @!P3 LEA.HI.X R13, R18, R5.reuse, R13, 0x2, P6 ;  /* 0x00000005120db211 */ /* 0x080fe400030f140d */
[-C--:B------:R-:W-:Y:S02]  /*c5c0*/  @!P5 LEA.HI.X R11, R225, R5.reuse, R34, 0x2, P2 ;  /* 0x00000005e10bd211 */ /* 0x080fe400010f1422 */
[-C--:B------:R-:W-:Y:S02]  /*c5d0*/  @!P4 LEA R14, P2, R15, R4.reuse, 0x2 ;  /* 0x000000040f0ec211 */ /* 0x080fe400078410ff */
[----:B-1----:R-:W-:Y:S01]  /*c5e0*/  @!P1 LEA R6, P6, R21, R4, 0x2 ;  /* 0x0000000415069211 */ /* 0x002fe200078c10ff */
[----:B------:R1:W-:Y:S01]  /*c5f0*/  @!P5 ST.E.64 desc[UR52][R10.64], R126 ;  /* 0x0000007e0a00d985 */ /* 0x0003e2000c101b34 */
[----:B------:R-:W-:-:S02]  /*c600*/  @!P4 LEA.HI.X R15, R15, R5, R20, 0x2, P2 ;  /* 0x000000050f0fc211 */ /* 0x000fc400010f1414 */
[----:B------:R-:W-:Y:S01]  /*c610*/  @!P1 LEA.HI.X R7, R21, R5, R24, 0x2, P6 ;  /* 0x0000000515079211 */ /* 0x000fe200030f1418 */
[----:B------:R-:W-:Y:S01]  /*c620*/  VIADD R21, R2, 0x38 ;  /* 0x0000003802157836 */ /* 0x000fe20000000000 */
[----:B------:R-:W-:Y:S01]  /*c630*/  ISETP.GE.AND P2, PT, R25, UR4, PT ;  /* 0x0000000419007c0c */ /* 0x000fe2000bf46270 */
[----:B------:R3:W-:Y:S01]  /*c640*/  @!P3 ST.E.64 desc[UR52][R12.64], R124 ;  /* 0x0000007c0c00b985 */ /* 0x0007e2000c101b34 */
[----:B------:R-:W-:Y:S02]  /*c650*/  ISETP.GE.AND P5, PT, R27, UR4, PT ;  /* 0x000000041b007c0c */ /* 0x000fe4000bfa6270 */
[----:B------:R-:W-:Y:S01]  /*c660*/  ISETP.GE.AND P3, PT, R21, UR4, PT ;  /* 0x0000000415007c0c */ /* 0x000fe2000bf66270 */
[----:B------:R4:W-:Y:S01]  /*c670*/  @!P4 ST.E.64 desc[UR52][R14.64], R118 ;  /* 0x000000760e00c985 */ /* 0x0009e2000c101b34 */
[----:B--2---:R-:W-:Y:S02]  /*c680*/  SHF.R.S32.HI R9, RZ, 0x1f, R25 ;  /* 0x0000001fff097819 */ /* 0x004fe40000011419 */
[----:B------:R-:W-:Y:S01]  /*c690*/  SHF.R.S32.HI R20, RZ, 0x1f, R27 ;  /* 0x0000001fff147819 */ /* 0x000fe2000001141b */
[----:B------:R2:W-:Y:S01]  /*c6a0*/  @!P1 ST.E.64 desc[UR52][R6.64], R116 ;  /* 0x0000007406009985 */ /* 0x0005e2000c101b34 */
[----:B-1----:R-:W-:-:S03]  /*c6b0*/  SHF.R.S32.HI R11, RZ, 0x1f, R21 ;  /* 0x0000001fff0b7819 */ /* 0x002fc60000011415 */
[----:B------:R-:W-:-:S04]  /*c6c0*/  @!P2 LEA R8, P6, R25, R4, 0x2 ;  /* 0x000000041908a211 */ /* 0x000fc800078c10ff */
[-C--:B------:R-:W-:Y:S01]  /*c6d0*/  @!P2 LEA.HI.X R9, R25, R5.reuse, R9, 0x2, P6 ;  /* 0x000000051909a211 */ /* 0x080fe200030f1409 */
[C---:B------:R-:W-:Y:S01]  /*c6e0*/  VIADD R25, R2.reuse, 0x48 ;  /* 0x0000004802197836 */ /* 0x040fe20000000000 */
[-C--:B------:R-:W-:Y:S02]  /*c6f0*/  @!P3 LEA R10, P4, R21, R4.reuse, 0x2 ;  /* 0x00000004150ab211 */ /* 0x080fe400078810ff */
[----:B---3--:R-:W-:Y:S01]  /*c700*/  @!P5 LEA R12, P6, R27, R4, 0x2 ;  /* 0x000000041b0cd211 */ /* 0x008fe200078c10ff */
[----:B------:R1:W-:Y:S01]  /*c710*/  @!P2 ST.E.64 desc[UR52][R8.64], R110 ;  /* 0x0000006e0800a985 */ /* 0x0003e2000c101b34 */
[-C--:B------:R-:W-:Y:S01]  /*c720*/  @!P3 LEA.HI.X R11, R21, R5.reuse, R11, 0x2, P4 ;  /* 0x00000005150bb211 */ /* 0x080fe200020f140b */
[C---:B------:R-:W-:Y:S01]  /*c730*/  VIADD R21, R2.reuse, 0x50 ;  /* 0x0000005002157836 */ /* 0x040fe20000000000 */
[----:B------:R-:W-:Y:S02]  /*c740*/  ISETP.GE.AND P4, PT, R25, UR4, PT ;  /* 0x0000000419007c0c */ /* 0x000fe4000bf86270 */
[----:B------:R-:W-:Y:S01]  /*c750*/  @!P5 LEA.HI.X R13, R27, R5, R20, 0x2, P6 ;  /* 0x000000051b0dd211 */ /* 0x000fe200030f1414 */
[----:B------:R-:W-:Y:S01]  /*c760*/  VIADD R27, R2, 0x58 ;  /* 0x00000058021b7836 */ /* 0x000fe20000000000 */
[----:B------:R-:W-:Y:S01]  /*c770*/  ISETP.GE.AND P1, PT, R21, UR4, PT ;  /* 0x0000000415007c0c */ /* 0x000fe2000bf26270 */
[----:B------:R3:W-:Y:S01]  /*c780*/  @!P3 ST.E.64 desc[UR52][R10.64], R108 ;  /* 0x0000006c0a00b985 */ /* 0x0007e2000c101b34 */
[----:B----4-:R-:W-:-:S02]  /*c790*/  SHF.R.S32.HI R15, RZ, 0x1f, R25 ;  /* 0x0000001fff0f7819 */ /* 0x010fc40000011419 */
[----:B------:R-:W-:Y:S01]  /*c7a0*/  ISETP.GE.AND P2, PT, R27, UR4, PT ;  /* 0x000000041b007c0c */ /* 0x000fe2000bf46270 */
[----:B------:R4:W-:Y:S01]  /*c7b0*/  @!P5 ST.E.64 desc[UR52][R12.64], R102 ;  /* 0x000000660c00d985 */ /* 0x0009e2000c101b34 */
[----:B--2---:R-:W-:Y:S02]  /*c7c0*/  SHF.R.S32.HI R7, RZ, 0x1f, R21 ;  /* 0x0000001fff077819 */ /* 0x004fe40000011415 */
[----:B------:R-:W-:Y:S02]  /*c7d0*/  SHF.R.S32.HI R20, RZ, 0x1f, R27 ;  /* 0x0000001fff147819 */ /* 0x000fe4000001141b */
[----:B------:R-:W-:-:S03]  /*c7e0*/  @!P4 LEA R14, P6, R25, R4, 0x2 ;  /* 0x00000004190ec211 */ /* 0x000fc600078c10ff */
[-C--:B------:R-:W-:Y:S02]  /*c7f0*/  @!P1 LEA R6, P3, R21, R4.reuse, 0x2 ;  /* 0x0000000415069211 */ /* 0x080fe400078610ff */
[-C--:B------:R-:W-:Y:S01]  /*c800*/  @!P4 LEA.HI.X R15, R25, R5.reuse, R15, 0x2, P6 ;  /* 0x00000005190fc211 */ /* 0x080fe200030f140f */
[C---:B------:R-:W-:Y:S01]  /*c810*/  VIADD R25, R2.reuse, 0x60 ;  /* 0x0000006002197836 */ /* 0x040fe20000000000 */
[-C--:B------:R-:W-:Y:S01]  /*c820*/  @!P1 LEA.HI.X R7, R21, R5.reuse, R7, 0x2, P3 ;  /* 0x0000000515079211 */ /* 0x080fe200018f1407 */
[C---:B------:R-:W-:Y:S01]  /*c830*/  VIADD R21, R2.reuse, 0x68 ;  /* 0x0000006802157836 */ /* 0x040fe20000000000 */
[----:B-1----:R-:W-:Y:S01]  /*c840*/  @!P2 LEA R8, P6, R27, R4, 0x2 ;  /* 0x000000041b08a211 */ /* 0x002fe200078c10ff */
[----:B------:R1:W-:Y:S01]  /*c850*/  @!P4 ST.E.64 desc[UR52][R14.64], R100 ;  /* 0x000000640e00c985 */ /* 0x0003e2000c101b34 */
[----:B------:R-:W-:Y:S02]  /*c860*/  ISETP.GE.AND P3, PT, R25, UR4, PT ;  /* 0x0000000419007c0c */ /* 0x000fe4000bf66270 */
[----:B------:R-:W-:Y:S01]  /*c870*/  @!P2 LEA.HI.X R9, R27, R5, R20, 0x2, P6 ;  /* 0x000000051b09a211 */ /* 0x000fe200030f1414 */
[----:B------:R-:W-:Y:S01]  /*c880*/  VIADD R27, R2, 0x70 ;  /* 0x00000070021b7836 */ /* 0x000fe20000000000 */
[----:B------:R-:W-:Y:S01]  /*c890*/  ISETP.GE.AND P5, PT, R21, UR4, PT ;  /* 0x0000000415007c0c */ /* 0x000fe2000bfa6270 */
[----:B------:R2:W-:Y:S01]  /*c8a0*/  @!P1 ST.E.64 desc[UR52][R6.64], R94 ;  /* 0x0000005e06009985 */ /* 0x0005e2000c101b34 */
[----:B---3--:R-:W-:-:S02]  /*c8b0*/  SHF.R.S32.HI R11, RZ, 0x1f, R25 ;  /* 0x0000001fff0b7819 */ /* 0x008fc40000011419 */
[----:B------:R-:W-:Y:S01]  /*c8c0*/  ISETP.GE.AND P4, PT, R27, UR4, PT ;  /* 0x000000041b007c0c */ /* 0x000fe2000bf86270 */
[----:B------:R3:W-:Y:S01]  /*c8d0*/  @!P2 ST.E.64 desc[UR52][R8.64], R92 ;  /* 0x0000005c0800a985 */ /* 0x0007e2000c101b34 */
[----:B------:R-:W-:Y:S02]  /*c8e0*/  ISETP.GE.AND P1, PT, R17, UR4, PT ;  /* 0x0000000411007c0c */ /* 0x000fe4000bf26270 */
[----:B------:R-:W-:Y:S02]  /*c8f0*/  SHF.R.S32.HI R24, RZ, 0x1f, R21 ;  /* 0x0000001fff187819 */ /* 0x000fe40000011415 */
[C---:B------:R-:W-:Y:S02]  /*c900*/  @!P3 LEA R10, P6, R25.reuse, R4, 0x2 ;  /* 0x00000004190ab211 */ /* 0x040fe400078c10ff */
[----:B------:R-:W-:Y:S02]  /*c910*/  ISETP.GE.AND P2, PT, R224, UR4, PT ;  /* 0x00000004e0007c0c */ /* 0x000fe4000bf46270 */
[----:B------:R-:W-:-:S02]  /*c920*/  @!P3 LEA.HI.X R11, R25, R5, R11, 0x2, P6 ;  /* 0x00000005190bb211 */ /* 0x000fc400030f140b */
[CC--:B------:R-:W-:Y:S02]  /*c930*/  @!P5 LEA R20, P6, R21.reuse, R4.reuse, 0x2 ;  /* 0x000000041514d211 */ /* 0x0c0fe400078c10ff */
[----:B----4-:R-:W-:Y:S01]  /*c940*/  SHF.R.S32.HI R13, RZ, 0x1f, R27 ;  /* 0x0000001fff0d7819 */ /* 0x010fe2000001141b */
[----:B------:R4:W-:Y:S01]  /*c950*/  @!P3 ST.E.64 desc[UR52][R10.64], R86 ;  /* 0x000000560a00b985 */ /* 0x0009e2000c101b34 */
[-C--:B------:R-:W-:Y:S02]  /*c960*/  @!P5 LEA.HI.X R21, R21, R5.reuse, R24, 0x2, P6 ;  /* 0x000000051515d211 */ /* 0x080fe400030f1418 */
[C---:B------:R-:W-:Y:S02]  /*c970*/  @!P4 LEA R12, P6, R27.reuse, R4, 0x2 ;  /* 0x000000041b0cc211 */ /* 0x040fe400078c10ff */
[----:B-1----:R-:W-:Y:S01]  /*c980*/  SHF.R.S32.HI R15, RZ, 0x1f, R17 ;  /* 0x0000001fff0f7819 */ /* 0x002fe20000011411 */
[----:B------:R-:W-:Y:S01]  /*c990*/  @!P5 ST.E.64 desc[UR52][R20.64], R84 ;  /* 0x000000541400d985 */ /* 0x000fe2000c101b34 */
[----:B------:R-:W-:-:S02]  /*c9a0*/  @!P4 LEA.HI.X R13, R27, R5, R13, 0x2, P6 ;  /* 0x000000051b0dc211 */ /* 0x000fc400030f140d */
[-C--:B------:R-:W-:Y:S02]  /*c9b0*/  @!P1 LEA R14, P6, R17, R4.reuse, 0x2 ;  /* 0x00000004110e9211 */ /* 0x080fe400078c10ff */
[----:B------:R-:W-:Y:S01]  /*c9c0*/  ISETP.GE.AND P5, PT, R223, UR4, PT ;  /* 0x00000004df007c0c */ /* 0x000fe2000bfa6270 */
[----:B------:R1:W-:Y:S01]  /*c9d0*/  @!P4 ST.E.64 desc[UR52][R12.64], R78 ;  /* 0x0000004e0c00c985 */ /* 0x0003e2000c101b34 */
[----:B------:R-:W-:Y:S02]  /*c9e0*/  ISETP.GE.AND P3, PT, R222, UR4, PT ;  /* 0x00000004de007c0c */ /* 0x000fe4000bf66270 */
[----:B------:R-:W-:Y:S02]  /*c9f0*/  @!P1 LEA.HI.X R15, R17, R5, R15, 0x2, P6 ;  /* 0x00000005110f9211 */ /* 0x000fe400030f140f */
[----:B--2---:R-:W-:-:S03]  /*ca00*/  @!P2 LEA R6, P4, R224, R4, 0x2 ;  /* 0x00000004e006a211 */ /* 0x004fc600078810ff */
[----:B------:R2:W-:Y:S01]  /*ca10*/  @!P1 ST.E.64 desc[UR52][R14.64], R76 ;  /* 0x0000004c0e009985 */ /* 0x0005e2000c101b34 */
[-C--:B------:R-:W-:Y:S02]  /*ca20*/  @!P2 LEA.HI.X R7, R224, R5.reuse, R33, 0x2, P4 ;  /* 0x00000005e007a211 */ /* 0x080fe400020f1421 */
[----:B------:R-:W-:Y:S02]  /*ca30*/  ISETP.GE.AND P1, PT, R221, UR4, PT ;  /* 0x00000004dd007c0c */ /* 0x000fe4000bf26270 */
[CC--:B---3--:R-:W-:Y:S01]  /*ca40*/  @!P5 LEA R8, P6, R223.reuse, R4.reuse, 0x2 ;  /* 0x00000004df08d211 */ /* 0x0c8fe200078c10ff */
[----:B------:R3:W-:Y:S01]  /*ca50*/  @!P2 ST.E.64 desc[UR52][R6.64], R70 ;  /* 0x000000460600a985 */ /* 0x0007e2000c101b34 */
[----:B------:R-:W-:Y:S02]  /*ca60*/  ISETP.GE.AND P2, PT, R220, UR4, PT ;  /* 0x00000004dc007c0c */ /* 0x000fe4000bf46270 */
[----:B----4-:R-:W-:Y:S02]  /*ca70*/  @!P3 LEA R10, P4, R222, R4, 0x2 ;  /* 0x00000004de0ab211 */ /* 0x010fe400078810ff */
[----:B------:R-:W-:-:S02]  /*ca80*/  @!P5 LEA.HI.X R9, R223, R5, R32, 0x2, P6 ;  /* 0x00000005df09d211 */ /* 0x000fc400030f1420 */
[-C--:B------:R-:W-:Y:S02]  /*ca90*/  @!P3 LEA.HI.X R11, R222, R5.reuse, R31, 0x2, P4 ;  /* 0x00000005de0bb211 */ /* 0x080fe400020f141f */
[----:B------:R-:W-:Y:S01]  /*caa0*/  ISETP.GE.AND P6, PT, R22, UR4, PT ;  /* 0x0000000416007c0c */ /* 0x000fe2000bfc6270 */
[----:B------:R4:W-:Y:S01]  /*cab0*/  @!P5 ST.E.64 desc[UR52][R8.64], R68 ;  /* 0x000000440800d985 */ /* 0x0009e2000c101b34 */
[----:B-1----:R-:W-:Y:S02]  /*cac0*/  @!P1 LEA R12, P4, R221, R4, 0x2 ;  /* 0x00000004dd0c9211 */ /* 0x002fe400078810ff */
[----:B------:R-:W-:Y:S01]  /*cad0*/  ISETP.GE.AND P5, PT, R23, UR4, PT ;  /* 0x0000000417007c0c */ /* 0x000fe2000bfa6270 */
[----:B------:R1:W-:Y:S01]  /*cae0*/  @!P3 ST.E.64 desc[UR52][R10.64], R62 ;  /* 0x0000003e0a00b985 */ /* 0x0003e2000c101b34 */
[----:B------:R-:W-:Y:S02]  /*caf0*/  ISETP.GE.AND P3, PT, R19, UR4, PT ;  /* 0x0000000413007c0c */ /* 0x000fe4000bf66270 */
[----:B------:R-:W-:-:S02]  /*cb00*/  @!P1 LEA.HI.X R13, R221, R5, R30, 0x2, P4 ;  /* 0x00000005dd0d9211 */ /* 0x000fc400020f141e */
[----:B--2---:R-:W-:-:S03]  /*cb10*/  @!P2 LEA R14, P4, R220, R4, 0x2 ;  /* 0x00000004dc0ea211 */ /* 0x004fc600078810ff */
[----:B------:R1:W-:Y:S01]  /*cb20*/  @!P1 ST.E.64 desc[UR52][R12.64], R60 ;  /* 0x0000003c0c009985 */ /* 0x0003e2000c101b34 */
[----:B------:R-:W-:-:S03]  /*cb30*/  @!P2 LEA.HI.X R15, R220, R5, R29, 0x2, P4 ;  /* 0x00000005dc0fa211 */ /* 0x000fc600020f141d */
[-C--:B---3--:R-:W-:Y:S02]  /*cb40*/  @!P5 LEA R6, P1, R23, R4.reuse, 0x2 ;  /* 0x000000041706d211 */ /* 0x088fe400078210ff */
[----:B------:R1:W-:Y:S01]  /*cb50*/  @!P2 ST.E.64 desc[UR52][R14.64], R54 ;  /* 0x000000360e00a985 */ /* 0x0003e2000c101b34 */
[CC--:B----4-:R-:W-:Y:S02]  /*cb60*/  @!P6 LEA R8, P2, R22.reuse, R4.reuse, 0x2 ;  /* 0x000000041608e211 */ /* 0x0d0fe400078410ff */
[----:B------:R-:W-:Y:S02]  /*cb70*/  @!P3 LEA R4, P4, R19, R4, 0x2 ;  /* 0x000000041304b211 */ /* 0x000fe400078810ff */
[-C--:B------:R-:W-:Y:S02]  /*cb80*/  @!P5 LEA.HI.X R7, R23, R5.reuse, R28, 0x2, P1 ;  /* 0x000000051707d211 */ /* 0x080fe400008f141c */
[-C--:B------:R-:W-:Y:S02]  /*cb90*/  @!P6 LEA.HI.X R9, R22, R5.reuse, R26, 0x2, P2 ;  /* 0x000000051609e211 */ /* 0x080fe400010f141a */
[----:B------:R-:W-:Y:S01]  /*cba0*/  @!P3 LEA.HI.X R5, R19, R5, R229, 0x2, P4 ;  /* 0x000000051305b211 */ /* 0x000fe200020f14e5 */
[----:B------:R1:W-:Y:S04]  /*cbb0*/  @!P5 ST.E.64 desc[UR52][R6.64], R52 ;  /* 0x000000340600d985 */ /* 0x0003e8000c101b34 */
[----:B------:R1:W-:Y:S04]  /*cbc0*/  @!P6 ST.E.64 desc[UR52][R8.64], R46 ;  /* 0x0000002e0800e985 */ /* 0x0003e8000c101b34 */
[----:B------:R1:W-:Y:S02]  /*cbd0*/  @!P3 ST.E.64 desc[UR52][R4.64], R44 ;  /* 0x0000002c0400b985 */ /* 0x0003e4000c101b34 */
.L_x_4072:
[----:B------:R-:W-:Y:S05]  /*cbe0*/  BSYNC B1 ;  /* 0x0000000000017941 */ /* 0x000fea0003800000 */
.L_x_4071:
[----:B-1----:R1:W3:Y:S04]  /*cbf0*/  SHFL.IDX PT, R7, R3, 0x1, 0x1c1f ;  /* 0x003c1f0003077f89 */ /* 0x0022e800000e0000 */
[----:B------:R1:W4:Y:S01]  /*cc00*/  SHFL.IDX PT, R6, R0, 0x1, 0x1c1f ;  /* 0x003c1f0000067f89 */ /* 0x00032200000e0000 */
[----:B------:R-:W-:Y:S05]  /*cc10*/  @P0 BRA `(.L_x_4070) ;  /* 0x0000001400600947 */ /* 0x000fea0003800000 */
[C---:B01----:R-:W-:Y:S01]  /*cc20*/  VIADD R3, R2.reuse, 0x20 ;  /* 0x0000002002037836 */ /* 0x043fe20000000000 */
[----:B------:R-:W-:Y:S01]  /*cc30*/  ULDC UR4, c[0x0][0xac8] ;  /* 0x0002b20000047ab9 */ /* 0x000fe20000000800 */
[----:B------:R-:W-:Y:S01]  /*cc40*/  VIADD R9, R2, 0x28 ;  /* 0x0000002802097836 */ /* 0x000fe20000000000 */
[----:B------:R-:W-:Y:S01]  /*cc50*/  ISETP.GE.AND P1, PT, R226, UR4, PT ;  /* 0x00000004e2007c0c */ /* 0x000fe2000bf26270 */
[C---:B------:R-:W-:Y:S01]  /*cc60*/  VIADD R25, R2.reuse, 0x30 ;  /* 0x0000003002197836 */ /* 0x040fe20000000000 */
[----:B------:R-:W-:Y:S01]  /*cc70*/  ISETP.GE.AND P2, PT, R3, UR4, PT ;  /* 0x0000000403007c0c */ /* 0x000fe2000bf46270 */
[C---:B------:R-:W-:Y:S01]  /*cc80*/  VIADD R27, R2.reuse, 0x38 ;  /* 0x00000038021b7836 */ /* 0x040fe20000000000 */
[----:B------:R-:W-:Y:S02]  /*cc90*/  ISETP.GE.AND P5, PT, R9, UR4, PT ;  /* 0x0000000409007c0c */ /* 0x000fe4000bfa6270 */
[----:B------:R-:W-:Y:S02]  /*cca0*/  ISETP.GE.AND P3, PT, R2, UR4, PT ;  /* 0x0000000402007c0c */ /* 0x000fe4000bf66270 */
[----:B------:R-:W-:-:S02]  /*ccb0*/  SHF.R.S32.HI R0, RZ, 0x1f, R3 ;  /* 0x0000001fff007819 */ /* 0x000fc40000011403 */
[----:B------:R-:W-:-:S03]  /*ccc0*/  SHF.R.S32.HI R13, RZ, 0x1f, R18 ;  /* 0x0000001fff0d7819 */ /* 0x000fc60000011412 */
[-C--:B----4-:R-:W-:Y:S02]  /*ccd0*/  @!P1 LEA R8, P4, R226, R6.reuse, 0x2 ;  /* 0x00000006e2089211 */ /* 0x090fe400078810ff */
[-C--:B------:R-:W-:Y:S02]  /*cce0*/  @!P2 LEA R14, P0, R3, R6.reuse, 0x2 ;  /* 0x00000006030ea211 */ /* 0x080fe400078010ff */
[----:B------:R-:W-:Y:S02]  /*ccf0*/  @!P5 LEA R20, P6, R9, R6, 0x2 ;  /* 0x000000060914d211 */ /* 0x000fe400078c10ff */
[-C--:B---3--:R-:W-:Y:S01]  /*cd00*/  @!P2 LEA.HI.X R15, R3, R7.reuse, R0, 0x2, P0 ;  /* 0x00000007030fa211 */ /* 0x088fe200000f1400 */
[C---:B--2---:R-:W-:Y:S01]  /*cd10*/  @!P3 IMAD.WIDE R4, R2.reuse, 0x4, R6 ;  /* 0x000000040204b825 */ /* 0x044fe200078e0206 */
[----:B------:R-:W-:Y:S02]  /*cd20*/  SHF.R.S32.HI R0, RZ, 0x1f, R9 ;  /* 0x0000001fff007819 */ /* 0x000fe40000011409 */
[----:B------:R-:W-:Y:S01]  /*cd30*/  ISETP.GE.AND P0, PT, R225, UR4, PT ;  /* 0x00000004e1007c0c */ /* 0x000fe2000bf06270 */
[----:B------:R-:W-:Y:S01]  /*cd40*/  VIADD R3, R2, 0x40 ;  /* 0x0000004002037836 */ /* 0x000fe20000000000 */
[-C--:B------:R-:W-:Y:S01]  /*cd50*/  @!P5 LEA.HI.X R21, R9, R7.reuse, R0, 0x2, P6 ;  /* 0x000000070915d211 */ /* 0x080fe200030f1400 */
[----:B------:R0:W-:Y:S01]  /*cd60*/  @!P3 ST.E.64 desc[UR52][R4.64], R130 ;  /* 0x000000820400b985 */ /* 0x0001e2000c101b34 */
[----:B------:R-:W-:-:S02]  /*cd70*/  @!P1 LEA.HI.X R9, R226, R7, R35, 0x2, P4 ;  /* 0x00000007e2099211 */ /* 0x000fc400020f1423 */
[----:B------:R-:W-:Y:S02]  /*cd80*/  ISETP.GE.AND P4, PT, R18, UR4, PT ;  /* 0x0000000412007c0c */ /* 0x000fe4000bf86270 */
[----:B------:R-:W-:Y:S01]  /*cd90*/  SHF.R.S32.HI R0, RZ, 0x1f, R25 ;  /* 0x0000001fff007819 */ /* 0x000fe20000011419 */
[----:B------:R1:W-:Y:S01]  /*cda0*/  @!P1 ST.E.64 desc[UR52][R8.64], R128 ;  /* 0x0000008008009985 */ /* 0x0003e2000c101b34 */
[----:B------:R-:W-:-:S03]  /*cdb0*/  ISETP.GE.AND P1, PT, R25, UR4, PT ;  /* 0x0000000419007c0c */ /* 0x000fc6000bf26270 */
[----:B------:R-:W-:-:S04]  /*cdc0*/  @!P0 LEA R10, P3, R225, R6, 0x2 ;  /* 0x00000006e10a8211 */ /* 0x000fc800078610ff */
[----:B------:R-:W-:Y:S02]  /*cdd0*/  @!P0 LEA.HI.X R11, R225, R7, R34, 0x2, P3 ;  /* 0x00000007e10b8211 */ /* 0x000fe400018f1422 */
[----:B------:R-:W-:-:S03]  /*cde0*/  @!P4 LEA R12, P3, R18, R6, 0x2 ;  /* 0x00000006120cc211 */ /* 0x000fc600078610ff */
[----:B------:R2:W-:Y:S01]  /*cdf0*/  @!P0 ST.E.64 desc[UR52][R10.64], R122 ;  /* 0x0000007a0a008985 */ /* 0x0005e2000c101b34 */
[-C--:B------:R-:W-:Y:S02]  /*ce00*/  @!P4 LEA.HI.X R13, R18, R7.reuse, R13, 0x2, P3 ;  /* 0x00000007120dc211 */ /* 0x080fe400018f140d */
[----:B------:R-:W-:Y:S02]  /*ce10*/  ISETP.GE.AND P0, PT, R27, UR4, PT ;  /* 0x000000041b007c0c */ /* 0x000fe4000bf06270 */
[----:B------:R-:W-:Y:S01]  /*ce20*/  ISETP.GE.AND P3, PT, R3, UR4, PT ;  /* 0x0000000403007c0c */ /* 0x000fe2000bf66270 */
[----:B------:R3:W-:Y:S01]  /*ce30*/  @!P4 ST.E.64 desc[UR52][R12.64], R120 ;  /* 0x000000780c00c985 */ /* 0x0007e2000c101b34 */
[CC--:B0-----:R-:W-:Y:S02]  /*ce40*/  @!P1 LEA R4, P6, R25.reuse, R6.reuse, 0x2 ;  /* 0x0000000619049211 */ /* 0x0c1fe400078c10ff */
[----:B-1----:R-:W-:Y:S01]  /*ce50*/  SHF.R.S32.HI R9, RZ, 0x1f, R27 ;  /* 0x0000001fff097819 */ /* 0x002fe2000001141b */
[----:B------:R0:W-:Y:S01]  /*ce60*/  @!P2 ST.E.64 desc[UR52][R14.64], R114 ;  /* 0x000000720e00a985 */ /* 0x0001e2000c101b34 */
[----:B------:R-:W-:Y:S01]  /*ce70*/  @!P1 LEA.HI.X R5, R25, R7, R0, 0x2, P6 ;  /* 0x0000000719059211 */ /* 0x000fe200030f1400 */
[----:B------:R-:W-:Y:S01]  /*ce80*/  VIADD R25, R2, 0x48 ;  /* 0x0000004802197836 */ /* 0x000fe20000000000 */
[----:B------:R-:W-:Y:S01]  /*ce90*/  SHF.R.S32.HI R0, RZ, 0x1f, R3 ;  /* 0x0000001fff007819 */ /* 0x000fe20000011403 */
[----:B------:R1:W-:Y:S02]  /*cea0*/  @!P5 ST.E.64 desc[UR52][R20.64], R112 ;  /* 0x000000701400d985 */ /* 0x0003e4000c101b34 */
[----:B------:R-:W-:-:S02]  /*ceb0*/  @!P0 LEA R8, P4, R27, R6, 0x2 ;  /* 0x000000061b088211 */ /* 0x000fc400078810ff */
[----:B--2---:R-:W-:Y:S01]  /*cec0*/  @!P3 LEA R10, P6, R3, R6, 0x2 ;  /* 0x00000006030ab211 */ /* 0x004fe200078c10ff */
[----:B------:R2:W-:Y:S01]  /*ced0*/  @!P1 ST.E.64 desc[UR52][R4.64], R106 ;  /* 0x0000006a04009985 */ /* 0x0005e2000c101b34 */
[-C--:B------:R-:W-:Y:S01]  /*cee0*/  @!P0 LEA.HI.X R9, R27, R7.reuse, R9, 0x2, P4 ;  /* 0x000000071b098211 */ /* 0x080fe200020f1409 */
[C---:B------:R-:W-:Y:S01]  /*cef0*/  VIADD R27, R2.reuse, 0x58 ;  /* 0x00000058021b7836 */ /* 0x040fe20000000000 */
[----:B------:R-:W-:Y:S01]  /*cf00*/  @!P3 LEA.HI.X R11, R3, R7, R0, 0x2, P6 ;  /* 0x00000007030bb211 */ /* 0x000fe200030f1400 */
[----:B------:R-:W-:Y:S01]  /*cf10*/  VIADD R3, R2, 0x50 ;  /* 0x0000005002037836 */ /* 0x000fe20000000000 */
[----:B------:R-:W-:Y:S01]  /*cf20*/  ISETP.GE.AND P4, PT, R25, UR4, PT ;  /* 0x0000000419007c0c */ /* 0x000fe2000bf86270 */
[----:B------:R4:W-:Y:S01]  /*cf30*/  @!P0 ST.E.64 desc[UR52][R8.64], R104 ;  /* 0x0000006808008985 */ /* 0x0009e2000c101b34 */
[----:B------:R-:W-:Y:S02]  /*cf40*/  ISETP.GE.AND P2, PT, R27, UR4, PT ;  /* 0x000000041b007c0c */ /* 0x000fe4000bf46270 */
[----:B------:R-:W-:Y:S01]  /*cf50*/  ISETP.GE.AND P5, PT, R3, UR4, PT ;  /* 0x0000000403007c0c */ /* 0x000fe2000bfa6270 */
[----:B------:R5:W-:Y:S01]  /*cf60*/  @!P3 ST.E.64 desc[UR52][R10.64], R98 ;  /* 0x000000620a00b985 */ /* 0x000be2000c101b34 */
[----:B------:R-:W-:-:S02]  /*cf70*/  SHF.R.S32.HI R0, RZ, 0x1f, R25 ;  /* 0x0000001fff007819 */ /* 0x000fc40000011419 */
[----:B------:R-:W-:-:S05]  /*cf80*/  SHF.R.S32.HI R24, RZ, 0x1f, R27 ;  /* 0x0000001fff187819 */ /* 0x000fca000001141b */
[----:B---3--:R-:W-:-:S04]  /*cf90*/  @!P4 LEA R12, P6, R25, R6, 0x2 ;  /* 0x00000006190cc211 */ /* 0x008fc800078c10ff */
[-C--:B------:R-:W-:Y:S01]  /*cfa0*/  @!P4 LEA.HI.X R13, R25, R7.reuse, R0, 0x2, P6 ;  /* 0x00000007190dc211 */ /* 0x080fe200030f1400 */
[C---:B------:R-:W-:Y:S01]  /*cfb0*/  VIADD R25, R2.reuse, 0x60 ;  /* 0x0000006002197836 */ /* 0x040fe20000000000 */
[----:B------:R-:W-:Y:S02]  /*cfc0*/  SHF.R.S32.HI R0, RZ, 0x1f, R3 ;  /* 0x0000001fff007819 */ /* 0x000fe40000011403 */
[-C--:B0-----:R-:W-:Y:S01]  /*cfd0*/  @!P5 LEA R14, P1, R3, R6.reuse, 0x2 ;  /* 0x00000006030ed211 */ /* 0x081fe200078210ff */
[----:B------:R0:W-:Y:S01]  /*cfe0*/  @!P4 ST.E.64 desc[UR52][R12.64], R96 ;  /* 0x000000600c00c985 */ /* 0x0001e2000c101b34 */
[----:B-1----:R-:W-:Y:S02]  /*cff0*/  @!P2 LEA R20, P6, R27, R6, 0x2 ;  /* 0x000000061b14a211 */ /* 0x002fe400078c10ff */
[----:B------:R-:W-:Y:S01]  /*d000*/  @!P5 LEA.HI.X R15, R3, R7, R0, 0x2, P1 ;  /* 0x00000007030fd211 */ /* 0x000fe200008f1400 */
[----:B------:R-:W-:Y:S01]  /*d010*/  VIADD R3, R2, 0x68 ;  /* 0x0000006802037836 */ /* 0x000fe20000000000 */
[----:B------:R-:W-:-:S02]  /*d020*/  ISETP.GE.AND P1, PT, R25, UR4, PT ;  /* 0x0000000419007c0c */ /* 0x000fc4000bf26270 */
[----:B------:R-:W-:Y:S01]  /*d030*/  @!P2 LEA.HI.X R21, R27, R7, R24, 0x2, P6 ;  /* 0x000000071b15a211 */ /* 0x000fe200030f1418 */
[----:B------:R-:W-:Y:S01]  /*d040*/  VIADD R27, R2, 0x70 ;  /* 0x00000070021b7836 */ /* 0x000fe20000000000 */
[----:B------:R-:W-:Y:S01]  /*d050*/  ISETP.GE.AND P0, PT, R3, UR4, PT ;  /* 0x0000000403007c0c */ /* 0x000fe2000bf06270 */
[----:B------:R-:W-:Y:S01]  /*d060*/  @!P5 ST.E.64 desc[UR52][R14.64], R90 ;  /* 0x0000005a0e00d985 */ /* 0x000fe2000c101b34 */
[----:B------:R-:W-:Y:S02]  /*d070*/  SHF.R.S32.HI R0, RZ, 0x1f, R25 ;  /* 0x0000001fff007819 */ /* 0x000fe40000011419 */
[----:B------:R-:W-:Y:S01]  /*d080*/  ISETP.GE.AND P3, PT, R27, UR4, PT ;  /* 0x000000041b007c0c */ /* 0x000fe2000bf66270 */
[----:B------:R-:W-:Y:S01]  /*d090*/  @!P2 ST.E.64 desc[UR52][R20.64], R88 ;  /* 0x000000581400a985 */ /* 0x000fe2000c101b34 */
[----:B------:R-:W-:Y:S02]  /*d0a0*/  ISETP.GE.AND P5, PT, R17, UR4, PT ;  /* 0x0000000411007c0c */ /* 0x000fe4000bfa6270 */
[----:B------:R-:W-:-:S02]  /*d0b0*/  ISETP.GE.AND P4, PT, R224, UR4, PT ;  /* 0x00000004e0007c0c */ /* 0x000fc4000bf86270 */
[----:B--2---:R-:W-:-:S04]  /*d0c0*/  @!P1 LEA R4, P6, R25, R6, 0x2 ;  /* 0x0000000619049211 */ /* 0x004fc800078c10ff */
[-C--:B------:R-:W-:Y:S02]  /*d0d0*/  @!P1 LEA.HI.X R5, R25, R7.reuse, R0, 0x2, P6 ;  /* 0x0000000719059211 */ /* 0x080fe400030f1400 */
[----:B------:R-:W-:Y:S02]  /*d0e0*/  SHF.R.S32.HI R0, RZ, 0x1f, R3 ;  /* 0x0000001fff007819 */ /* 0x000fe40000011403 */
[----:B------:R-:W-:Y:S01]  /*d0f0*/  @!P0 LEA R24, P6, R3, R6, 0x2 ;  /* 0x0000000603188211 */ /* 0x000fe200078c10ff */
[----:B------:R1:W-:Y:S01]  /*d100*/  @!P1 ST.E.64 desc[UR52][R4.64], R82 ;  /* 0x0000005204009985 */ /* 0x0003e2000c101b34 */
[----:B------:R-:W-:Y:S02]  /*d110*/  ISETP.GE.AND P1, PT, R223, UR4, PT ;  /* 0x00000004df007c0c */ /* 0x000fe4000bf26270 */
[----:B------:R-:W-:Y:S02]  /*d120*/  @!P0 LEA.HI.X R25, R3, R7, R0, 0x2, P6 ;  /* 0x0000000703198211 */ /* 0x000fe400030f1400 */
[----:B------:R-:W-:-:S02]  /*d130*/  SHF.R.S32.HI R0, RZ, 0x1f, R27 ;  /* 0x0000001fff007819 */ /* 0x000fc4000001141b */
[-C--:B----4-:R-:W-:Y:S01]  /*d140*/  @!P3 LEA R8, P6, R27, R6.reuse, 0x2 ;  /* 0x000000061b08b211 */ /* 0x090fe200078c10ff */
[----:B------:R-:W-:Y:S01]  /*d150*/  @!P0 ST.E.64 desc[UR52][R24.64], R80 ;  /* 0x0000005018008985 */ /* 0x000fe2000c101b34 */
[-C--:B-----5:R-:W-:Y:S02]  /*d160*/  @!P5 LEA R10, P2, R17, R6.reuse, 0x2 ;  /* 0x00000006110ad211 */ /* 0x0a0fe400078410ff */
[----:B------:R-:W-:Y:S02]  /*d170*/  @!P3 LEA.HI.X R9, R27, R7, R0, 0x2, P6 ;  /* 0x000000071b09b211 */ /* 0x000fe400030f1400 */
[----:B------:R-:W-:Y:S02]  /*d180*/  SHF.R.S32.HI R0, RZ, 0x1f, R17 ;  /* 0x0000001fff007819 */ /* 0x000fe40000011411 */
[----:B------:R-:W-:Y:S01]  /*d190*/  ISETP.GE.AND P0, PT, R222, UR4, PT ;  /* 0x00000004de007c0c */ /* 0x000fe2000bf06270 */
[----:B------:R2:W-:Y:S01]  /*d1a0*/  @!P3 ST.E.64 desc[UR52][R8.64], R74 ;  /* 0x0000004a0800b985 */ /* 0x0005e2000c101b34 */
[----:B0-----:R-:W-:-:S02]  /*d1b0*/  @!P4 LEA R12, P6, R224, R6, 0x2 ;  /* 0x00000006e00cc211 */ /* 0x001fc400078c10ff */
[-C--:B------:R-:W-:Y:S02]  /*d1c0*/  @!P5 LEA.HI.X R11, R17, R7.reuse, R0, 0x2, P2 ;  /* 0x00000007110bd211 */ /* 0x080fe400010f1400 */
[-C--:B------:R-:W-:Y:S02]  /*d1d0*/  @!P4 LEA.HI.X R13, R224, R7.reuse, R33, 0x2, P6 ;  /* 0x00000007e00dc211 */ /* 0x080fe400030f1421 */
[----:B------:R-:W-:Y:S01]  /*d1e0*/  ISETP.GE.AND P2, PT, R221, UR4, PT ;  /* 0x00000004dd007c0c */ /* 0x000fe2000bf46270 */
[----:B------:R0:W-:Y:S01]  /*d1f0*/  @!P5 ST.E.64 desc[UR52][R10.64], R72 ;  /* 0x000000480a00d985 */ /* 0x0001e2000c101b34 */
[C---:B-1----:R-:W-:Y:S02]  /*d200*/  @!P1 LEA R4, P3, R223.reuse, R6, 0x2 ;  /* 0x00000006df049211 */ /* 0x042fe400078610ff */
[----:B------:R-:W-:Y:S01]  /*d210*/  ISETP.GE.AND P5, PT, R220, UR4, PT ;  /* 0x00000004dc007c0c */ /* 0x000fe2000bfa6270 */
[----:B------:R1:W-:Y:S01]  /*d220*/  @!P4 ST.E.64 desc[UR52][R12.64], R66 ;  /* 0x000000420c00c985 */ /* 0x0003e2000c101b34 */
[----:B------:R-:W-:-:S02]  /*d230*/  @!P1 LEA.HI.X R5, R223, R7, R32, 0x2, P3 ;  /* 0x00000007df059211 */ /* 0x000fc400018f1420 */
[----:B------:R-:W-:Y:S02]  /*d240*/  ISETP.GE.AND P4, PT, R23, UR4, PT ;  /* 0x0000000417007c0c */ /* 0x000fe4000bf86270 */
[----:B------:R-:W-:Y:S01]  /*d250*/  ISETP.GE.AND P3, PT, R22, UR4, PT ;  /* 0x0000000416007c0c */ /* 0x000fe2000bf66270 */
[----:B------:R3:W-:Y:S01]  /*d260*/  @!P1 ST.E.64 desc[UR52][R4.64], R64 ;  /* 0x0000004004009985 */ /* 0x0007e2000c101b34 */
[CC--:B------:R-:W-:Y:S02]  /*d270*/  @!P0 LEA R14, P6, R222.reuse, R6.reuse, 0x2 ;  /* 0x00000006de0e8211 */ /* 0x0c0fe400078c10ff */
[C---:B--2---:R-:W-:Y:S02]  /*d280*/  @!P2 LEA R8, P1, R221.reuse, R6, 0x2 ;  /* 0x00000006dd08a211 */ /* 0x044fe400078210ff */
[-C--:B------:R-:W-:Y:S02]  /*d290*/  @!P0 LEA.HI.X R15, R222, R7.reuse, R31, 0x2, P6 ;  /* 0x00000007de0f8211 */ /* 0x080fe400030f141f */
[----:B------:R-:W-:-:S03]  /*d2a0*/  @!P2 LEA.HI.X R9, R221, R7, R30, 0x2, P1 ;  /* 0x00000007dd09a211 */ /* 0x000fc600008f141e */
[----:B------:R3:W-:Y:S01]  /*d2b0*/  @!P0 ST.E.64 desc[UR52][R14.64], R58 ;  /* 0x0000003a0e008985 */ /* 0x0007e2000c101b34 */
[-C--:B0-----:R-:W-:Y:S02]  /*d2c0*/  @!P5 LEA R10, P0, R220, R6.reuse, 0x2 ;  /* 0x00000006dc0ad211 */ /* 0x081fe400078010ff */
[CC--:B-1----:R-:W-:Y:S01]  /*d2d0*/  @!P4 LEA R12, P1, R23.reuse, R6.reuse, 0x2 ;  /* 0x00000006170cc211 */ /* 0x0c2fe200078210ff */
[----:B------:R3:W-:Y:S01]  /*d2e0*/  @!P2 ST.E.64 desc[UR52][R8.64], R56 ;  /* 0x000000380800a985 */ /* 0x0007e2000c101b34 */
[----:B------:R-:W-:Y:S02]  /*d2f0*/  @!P3 LEA R20, P6, R22, R6, 0x2 ;  /* 0x000000061614b211 */ /* 0x000fe400078c10ff */
[-C--:B------:R-:W-:Y:S02]  /*d300*/  @!P5 LEA.HI.X R11, R220, R7.reuse, R29, 0x2, P0 ;  /* 0x00000007dc0bd211 */ /* 0x080fe400000f141d */
[-C--:B------:R-:W-:Y:S02]  /*d310*/  @!P4 LEA.HI.X R13, R23, R7.reuse, R28, 0x2, P1 ;  /* 0x00000007170dc211 */ /* 0x080fe400008f141c */
[----:B------:R-:W-:Y:S01]  /*d320*/  @!P3 LEA.HI.X R21, R22, R7, R26, 0x2, P6 ;  /* 0x000000071615b211 */ /* 0x000fe200030f141a */
[----:B------:R3:W-:Y:S01]  /*d330*/  @!P5 ST.E.64 desc[UR52][R10.64], R50 ;  /* 0x000000320a00d985 */ /* 0x0007e2000c101b34 */
[----:B------:R-:W-:-:S03]  /*d340*/  ISETP.GE.AND P0, PT, R19, UR4, PT ;  /* 0x0000000413007c0c */ /* 0x000fc6000bf06270 */
[----:B------:R3:W-:Y:S04]  /*d350*/  @!P4 ST.E.64 desc[UR52][R12.64], R48 ;  /* 0x000000300c00c985 */ /* 0x0007e8000c101b34 */
[----:B------:R3:W-:Y:S06]  /*d360*/  @!P3 ST.E.64 desc[UR52][R20.64], R42 ;  /* 0x0000002a1400b985 */ /* 0x0007ec000c101b34 */
[----:B------:R-:W-:Y:S05]  /*d370*/  @P0 BRA `(.L_x_4070) ;  /* 0x0000000c00880947 */ /* 0x000fea0003800000 */
[----:B---3--:R-:W-:-:S04]  /*d380*/  LEA R4, P0, R19, R6, 0x2 ;  /* 0x0000000613047211 */ /* 0x008fc800078010ff */
[----:B------:R-:W-:-:S05]  /*d390*/  LEA.HI.X R5, R19, R7, R229, 0x2, P0 ;  /* 0x0000000713057211 */ /* 0x000fca00000f14e5 */
[----:B------:R0:W-:Y:S01]  /*d3a0*/  ST.E.64 desc[UR52][R4.64], R40 ;  /* 0x0000002804007985 */ /* 0x0001e2000c101b34 */
[----:B------:R-:W-:Y:S05]  /*d3b0*/  BRA `(.L_x_4070) ;  /* 0x0000000c00787947 */ /* 0x000fea0003800000 */
.L_x_4061:
        /* <DEDUP_REMOVED lines=31> */
.L_x_4073:
[----:B------:R-:W-:Y:S01]  /*d5b0*/  USEL UR36, UR36, URZ, !UP0 ;  /* 0x0000003f24247287 */ /* 0x000fe2000c000000 */
[----:B------:R-:W-:Y:S01]  /*d5c0*/  BSSY B1, `(.L_x_4074) ;  /* 0x0000039000017945 */ /* 0x000fe20003800000 */
[----:B------:R-:W-:-:S03]  /*d5d0*/  USEL UR37, UR37, URZ, !UP0 ;  /* 0x0000003f25257287 */ /* 0x000fc6000c000000 */
[----:B------:R-:W-:Y:S09]  /*d5e0*/  @P0 BRA `(.L_x_4075) ;  /* 0x0000000000d80947 */ /* 0x000ff20003800000 */
[----:B------:R-:W0:Y:S01]  /*d5f0*/  S2R R4, SR_TID.X ;  /* 0x0000000000047919 */ /* 0x000e220000002100 */
[----:B------:R-:W1:Y:S01]  /*d600*/  LDC R9, c[0x0][0xbe8] ;  /* 0x0002fa00ff097b82 */ /* 0x000e620000000800 */
[----:B------:R-:W-:-:S04]  /*d610*/  IMAD.U32 R3, RZ, RZ, UR42 ;  /* 0x0000002aff037e24 */ /* 0x000fc8000f8e00ff */
[----:B0-----:R-:W-:Y:S02]  /*d620*/  IMAD R3, R3, 0x80, R4 ;  /* 0x0000008003037824 */ /* 0x001fe400078e0204 */
[----:B-1---5:R-:W-:Y:S02]  /*d630*/  IMAD R4, R0, R9, RZ ;  /* 0x0000000900047224 */ /* 0x022fe400078e02ff */
[----:B------:R-:W-:-:S05]  /*d640*/  VIADD R6, R3, 0xffffff80 ;  /* 0xffffff8003067836 */ /* 0x000fca0000000000 */
        /* <DEDUP_REMOVED lines=48> */
.L_x_4075:
[----:B------:R-:W-:Y:S05]  /*d950*/  BSYNC B1 ;  /* 0x0000000000017941 */ /* 0x000fea0003800000 */
.L_x_4074:
[----:B------:R-:W-:-:S06]  /*d960*/  UISETP.GT.AND UP0, UPT, UR45, 0x1, UPT ;  /* 0x000000012d00788c */ /* 0x000fcc000bf04270 */
[----:B------:R-:W-:-:S13]  /*d970*/  PLOP3.LUT P0, PT, PT, PT, UP0, 0x80, 0x0 ;  /* 0x000000000000781c */ /* 0x000fda0003f0f008 */
[----:B------:R-:W-:Y:S05]  /*d980*/  @P0 BRA `(.L_x_4070) ;  /* 0x0000000800040947 */ /* 0x000fea0003800000 */
[----:B------:R-:W1:Y:S01]  /*d990*/  LDC R11, c[0x0][0xbe8] ;  /* 0x0002fa00ff0b7b82 */ /* 0x000e620000000800 */
[----:B------:R-:W-:Y:S01]  /*d9a0*/  ULDC.64 UR12, c[0x0][0xaa0] ;  /* 0x0002a800000c7ab9 */ /* 0x000fe20000000a00 */
[----:B0-----:R-:W-:Y:S01]  /*d9b0*/  IMAD R3, R16, 0x20, R227 ;  /* 0x0000002010037824 */ /* 0x001fe200078e02e3 */
[----:B------:R-:W-:Y:S01]  /*d9c0*/  UIMAD UR10, UR16, UR12, URZ ;  /* 0x0000000c100a72a4 */ /* 0x000fe2000f8e023f */
[----:B------:R-:W-:Y:S01]  /*d9d0*/  IMAD.U32 R8, RZ, RZ, UR42 ;  /* 0x0000002aff087e24 */ /* 0x000fe2000f8e00ff */
[----:B------:R-:W-:Y:S01]  /*d9e0*/  UIMAD.WIDE.U32 UR8, UR4, UR12, URZ ;  /* 0x0000000c040872a5 */ /* 0x000fe2000f8e003f */
[----:B------:R-:W-:Y:S01]  /*d9f0*/  BSSY B1, `(.L_x_4076) ;  /* 0x0000044000017945 */ /* 0x000fe20003800000 */
[----:B------:R-:W-:Y:S01]  /*da00*/  UIMAD UR10, UR4, UR13, UR10 ;  /* 0x0000000d040a72a4 */ /* 0x000fe2000f8e020a */
[----:B------:R-:W-:-:S03]  /*da10*/  IMAD R8, R8, 0x80, R3 ;  /* 0x0000008008087824 */ /* 0x000fc600078e0203 */
[----:B------:R-:W-:Y:S01]  /*da20*/  UIADD3 UR9, UR9, UR10, URZ ;  /* 0x0000000a09097290 */ /* 0x000fe2000fffe03f */
[----:B------:R-:W-:Y:S02]  /*da30*/  IMAD.MOV.U32 R3, RZ, RZ, R8 ;  /* 0x000000ffff037224 */ /* 0x000fe400078e0008 */
[----:B------:R-:W-:Y:S02]  /*da40*/  ULDC.64 UR10, c[0x0][0xae8] ;  /* 0x0002ba00000a7ab9 */ /* 0x000fe40000000a00 */
[----:B------:R-:W-:-:S04]  /*da50*/  UIMAD.WIDE.U32 UR8, UR38, UR10, UR8 ;  /* 0x0000000a260872a5 */ /* 0x000fc8000f8e0008 */
[----:B------:R-:W-:-:S03]  /*da60*/  UIMAD UR9, UR38, UR11, UR9 ;  /* 0x0000000b260972a4 */ /* 0x000fc6000f8e0209 */
[----:B------:R-:W-:Y:S01]  /*da70*/  ULDC.64 UR10, c[0x0][0xaf0] ;  /* 0x0002bc00000a7ab9 */ /* 0x000fe20000000a00 */
[----:B-1----:R-:W-:Y:S01]  /*da80*/  ISETP.NE.AND P0, PT, R11, 0x1, PT ;  /* 0x000000010b00780c */ /* 0x002fe20003f05270 */
[----:B------:R-:W-:-:S04]  /*da90*/  UIMAD UR37, UR37, UR10, URZ ;  /* 0x0000000a252572a4 */ /* 0x000fc8000f8e023f */
[----:B------:R-:W-:Y:S02]  /*daa0*/  UIMAD UR4, UR36, UR11, UR37 ;  /* 0x0000000b240472a4 */ /* 0x000fe4000f8e0225 */
[----:B------:R-:W-:-:S03]  /*dab0*/  UIMAD.WIDE.U32 UR36, UR36, UR10, UR8 ;  /* 0x0000000a242472a5 */ /* 0x000fc6000f8e0008 */
[----:B------:R-:W-:Y:S01]  /*dac0*/  ULDC.64 UR8, c[0x0][0xae0] ;  /* 0x0002b80000087ab9 */ /* 0x000fe20000000a00 */
[----:B------:R-:W-:Y:S02]  /*dad0*/  UIADD3 UR4, UR37, UR4, URZ ;  /* 0x0000000425047290 */ /* 0x000fe4000fffe03f */
[----:B------:R-:W0:Y:S08]  /*dae0*/  @P0 LDC R5, c[0x0][0xbec] ;  /* 0x0002fb00ff050b82 */ /* 0x000e300000000800 */
[----:B------:R-:W1:Y:S01]  /*daf0*/  @P0 LDC R7, c[0x0][0xbf0] ;  /* 0x0002fc00ff070b82 */ /* 0x000e620000000800 */
[----:B0-----:R-:W-:-:S04]  /*db00*/  @P0 IMAD.HI.U32 R4, R8, R5, RZ ;  /* 0x0000000508040227 */ /* 0x001fc800078e00ff */
[----:B------:R-:W-:Y:S02]  /*db10*/  IMAD.U32 R5, RZ, RZ, UR37 ;  /* 0x00000025ff057e24 */ /* 0x000fe4000f8e00ff */
[----:B------:R-:W-:Y:S01]  /*db20*/  IMAD.U32 R5, RZ, RZ, UR4 ;  /* 0x00000004ff057e24 */ /* 0x000fe2000f8e00ff */
[----:B-1----:R-:W-:-:S04]  /*db30*/  @P0 SHF.R.U32.HI R3, RZ, R7, R4 ;  /* 0x00000007ff030219 */ /* 0x002fc80000011604 */
[--C-:B------:R-:W-:Y:S01]  /*db40*/  SHF.R.S32.HI R4, RZ, 0x1f, R3.reuse ;  /* 0x0000001fff047819 */ /* 0x100fe20000011403 */
[----:B------:R-:W-:-:S04]  /*db50*/  IMAD.MOV R7, RZ, RZ, -R3 ;  /* 0x000000ffff077224 */ /* 0x000fc800078e0a03 */
[----:B------:R-:W-:Y:S02]  /*db60*/  IMAD R6, R4, UR8, RZ ;  /* 0x0000000804067c24 */ /* 0x000fe4000f8e02ff */
[----:B------:R-:W-:Y:S02]  /*db70*/  IMAD.U32 R4, RZ, RZ, UR36 ;  /* 0x00000024ff047e24 */ /* 0x000fe4000f8e00ff */
[----:B------:R-:W-:Y:S02]  /*db80*/  IMAD R7, R11, R7, R8 ;  /* 0x000000070b077224 */ /* 0x000fe400078e0208 */
[C---:B------:R-:W-:Y:S02]  /*db90*/  IMAD R9, R3.reuse, UR9, R6 ;  /* 0x0000000903097c24 */ /* 0x040fe4000f8e0206 */
[----:B------:R-:W-:Y:S01]  /*dba0*/  IMAD.WIDE.U32 R4, R3, UR8, R4 ;  /* 0x0000000803047c25 */ /* 0x000fe2000f8e0004 */
[----:B------:R-:W-:Y:S01]  /*dbb0*/  SHF.R.S32.HI R3, RZ, 0x1f, R7 ;  /* 0x0000001fff037819 */ /* 0x000fe20000011407 */
[----:B------:R-:W-:-:S02]  /*dbc0*/  ULDC.64 UR8, c[0x0][0xad8] ;  /* 0x0002b60000087ab9 */ /* 0x000fc40000000a00 */
[----:B------:R-:W-:Y:S02]  /*dbd0*/  IMAD.U32 R8, RZ, RZ, UR42 ;  /* 0x0000002aff087e24 */ /* 0x000fe4000f8e00ff */
[----:B------:R-:W-:Y:S02]  /*dbe0*/  IMAD.IADD R5, R5, 0x1, R9 ;  /* 0x0000000105057824 */ /* 0x000fe400078e0209 */
[----:B------:R-:W-:Y:S02]  /*dbf0*/  IMAD R8, R8, 0x80, R227 ;  /* 0x0000008008087824 */ /* 0x000fe400078e02e3 */
[----:B------:R-:W-:Y:S02]  /*dc00*/  IMAD R6, R3, UR8, RZ ;  /* 0x0000000803067c24 */ /* 0x000fe4000f8e02ff */
[----:B-----5:R-:W-:Y:S02]  /*dc10*/  IMAD R11, R0, R11, RZ ;  /* 0x0000000b000b7224 */ /* 0x020fe400078e02ff */
[----:B------:R-:W-:-:S02]  /*dc20*/  VIADD R3, R8, 0x40 ;  /* 0x0000004008037836 */ /* 0x000fc40000000000 */
[C---:B------:R-:W-:Y:S01]  /*dc30*/  IMAD R9, R7.reuse, UR9, R6 ;  /* 0x0000000907097c24 */ /* 0x040fe2000f8e0206 */
[-C--:B------:R-:W-:Y:S01]  /*dc40*/  ISETP.GE.AND P2, PT, R8, R11.reuse, PT ;  /* 0x0000000b0800720c */ /* 0x080fe20003f46270 */
[----:B------:R-:W-:Y:S01]  /*dc50*/  IMAD.WIDE.U32 R4, R7, UR8, R4 ;  /* 0x0000000807047c25 */ /* 0x000fe2000f8e0004 */
[----:B------:R-:W-:Y:S01]  /*dc60*/  ISETP.GE.AND P1, PT, R3, R11, PT ;  /* 0x0000000b0300720c */ /* 0x000fe20003f26270 */
[----:B------:R-:W-:Y:S02]  /*dc70*/  ULDC.64 UR8, c[0x0][0xa80] ;  /* 0x0002a00000087ab9 */ /* 0x000fe40000000a00 */
[----:B------:R-:W-:Y:S01]  /*dc80*/  IMAD.IADD R3, R5, 0x1, R9 ;  /* 0x0000000105037824 */ /* 0x000fe200078e0209 */
[----:B------:R-:W-:Y:S01]  /*dc90*/  LEA R6, P3, R4, UR8, 0x1 ;  /* 0x0000000804067c11 */ /* 0x000fe2000f8608ff */
[----:B------:R-:W-:Y:S02]  /*dca0*/  VIADD R0, R8, 0x20 ;  /* 0x0000002008007836 */ /* 0x000fe40000000000 */
[----:B------:R-:W-:Y:S01]  /*dcb0*/  IMAD.SHL.U32 R7, R16, 0x8, RZ ;  /* 0x0000000810077824 */ /* 0x000fe200078e00ff */
[----:B------:R-:W-:-:S02]  /*dcc0*/  LEA.HI.X R3, R4, UR9, R3, 0x1, P3 ;  /* 0x0000000904037c11 */ /* 0x000fc400098f0c03 */
[----:B------:R-:W-:Y:S01]  /*dcd0*/  ISETP.GE.AND P0, PT, R0, R11, PT ;  /* 0x0000000b0000720c */ /* 0x000fe20003f06270 */
[C---:B------:R-:W-:Y:S01]  /*dce0*/  VIADD R9, R7.reuse, 0x40 ;  /* 0x0000004007097836 */ /* 0x040fe20000000000 */
[----:B------:R0:W1:Y:S01]  /*dcf0*/  SHFL.IDX PT, R4, R6, RZ, 0x181f ;  /* 0x00181fff06047589 */ /* 0x00006200000e0000 */
[----:B------:R-:W-:Y:S01]  /*dd00*/  VIADD R13, R7, 0x80 ;  /* 0x00000080070d7836 */ /* 0x000fe20000000000 */
[----:B------:R-:W-:Y:S02]  /*dd10*/  SHF.R.S32.HI R10, RZ, 0x1f, R7 ;  /* 0x0000001fff0a7819 */ /* 0x000fe40000011407 */
[----:B------:R0:W2:Y:S01]  /*dd20*/  SHFL.IDX PT, R0, R3, RZ, 0x181f ;  /* 0x00181fff03007589 */ /* 0x0000a200000e0000 */
[----:B------:R-:W-:Y:S02]  /*dd30*/  SHF.R.S32.HI R12, RZ, 0x1f, R9 ;  /* 0x0000001fff0c7819 */ /* 0x000fe40000011409 */
[----:B------:R-:W-:Y:S01]  /*dd40*/  SHF.R.S32.HI R14, RZ, 0x1f, R13 ;  /* 0x0000001fff0e7819 */ /* 0x000fe2000001140d */
[----:B------:R-:W-:Y:S06]  /*dd50*/  @P2 BRA `(.L_x_4077) ;  /* 0x0000000000342947 */ /* 0x000fec0003800000 */
[----:B------:R-:W-:Y:S02]  /*dd60*/  ULDC UR4, c[0x0][0xac8] ;  /* 0x0002b20000047ab9 */ /* 0x000fe40000000800 */
[----:B------:R-:W-:Y:S02]  /*dd70*/  ISETP.GE.AND P4, PT, R7, UR4, PT ;  /* 0x0000000407007c0c */ /* 0x000fe4000bf86270 */
[----:B------:R-:W-:Y:S02]  /*dd80*/  ISETP.GE.AND P3, PT, R9, UR4, PT ;  /* 0x0000000409007c0c */ /* 0x000fe4000bf66270 */
[----:B------:R-:W-:-:S09]  /*dd90*/  ISETP.GE.AND P2, PT, R13, UR4, PT ;  /* 0x000000040d007c0c */ /* 0x000fd2000bf46270 */
[-C--:B-1----:R-:W-:Y:S02]  /*dda0*/  @!P4 LEA R20, P6, R7, R4.reuse, 0x1 ;  /* 0x000000040714c211 */ /* 0x082fe400078c08ff */
[----:B------:R-:W-:Y:S02]  /*ddb0*/  @!P3 LEA R24, P5, R9, R4, 0x1 ;  /* 0x000000040918b211 */ /* 0x000fe400078a08ff */
[----:B--2---:R-:W-:Y:S02]  /*ddc0*/  @!P4 LEA.HI.X R21, R7, R0, R10, 0x1, P6 ;  /* 0x000000000715c211 */ /* 0x004fe400030f0c0a */
[----:B------:R-:W-:Y:S02]  /*ddd0*/  @!P2 LEA R4, P6, R13, R4, 0x1 ;  /* 0x000000040d04a211 */ /* 0x000fe400078c08ff */
[-C--:B------:R-:W-:Y:S01]  /*dde0*/  @!P3 LEA.HI.X R25, R9, R0.reuse, R12, 0x1, P5 ;  /* 0x000000000919b211 */ /* 0x080fe200028f0c0c */
[----:B------:R3:W-:Y:S01]  /*ddf0*/  @!P4 ST.E.128 desc[UR52][R20.64], RZ ;  /* 0x000000ff1400c985 */ /* 0x0007e2000c101d34 */
[----:B------:R-:W-:-:S03]  /*de00*/  @!P2 LEA.HI.X R5, R13, R0, R14, 0x1, P6 ;  /* 0x000000000d05a211 */ /* 0x000fc600030f0c0e */
[----:B------:R3:W-:Y:S04]  /*de10*/  @!P3 ST.E.128 desc[UR52][R24.64], RZ ;  /* 0x000000ff1800b985 */ /* 0x0007e8000c101d34 */
[----:B------:R3:W-:Y:S02]  /*de20*/  @!P2 ST.E.128 desc[UR52][R4.64], RZ ;  /* 0x000000ff0400a985 */ /* 0x0007e4000c101d34 */
.L_x_4077:
[----:B------:R-:W-:Y:S05]  /*de30*/  BSYNC B1 ;  /* 0x0000000000017941 */ /* 0x000fea0003800000 */
.L_x_4076:
[----:B--2---:R2:W4:Y:S01]  /*de40*/  SHFL.IDX PT, R0, R3, 0x1, 0x181f ;  /* 0x00381f0003007f89 */ /* 0x00452200000e0000 */
[----:B------:R-:W-:Y:S03]  /*de50*/  BSSY B1, `(.L_x_4078) ;  /* 0x0000010000017945 */ /* 0x000fe60003800000 */
[----:B-1-3--:R2:W1:Y:S01]  /*de60*/  SHFL.IDX PT, R4, R6, 0x1, 0x181f ;  /* 0x00381f0006047f89 */ /* 0x00a46200000e0000 */
[----:B------:R-:W-:Y:S05]  /*de70*/  @P0 BRA `(.L_x_4079) ;  /* 0x0000000000340947 */ /* 0x000fea0003800000 */
[----:B------:R-:W-:Y:S02]  /*de80*/  ULDC UR4, c[0x0][0xac8] ;  /* 0x0002b20000047ab9 */ /* 0x000fe40000000800 */
[----:B------:R-:W-:Y:S02]  /*de90*/  ISETP.GE.AND P4, PT, R7, UR4, PT ;  /* 0x0000000407007c0c */ /* 0x000fe4000bf86270 */
[----:B------:R-:W-:Y:S02]  /*dea0*/  ISETP.GE.AND P5, PT, R9, UR4, PT ;  /* 0x0000000409007c0c */ /* 0x000fe4000bfa6270 */
[----:B------:R-:W-:-:S09]  /*deb0*/  ISETP.GE.AND P6, PT, R13, UR4, PT ;  /* 0x000000040d007c0c */ /* 0x000fd2000bfc6270 */
[-C--:B-1----:R-:W-:Y:S02]  /*dec0*/  @!P4 LEA R20, P0, R7, R4.reuse, 0x1 ;  /* 0x000000040714c211 */ /* 0x082fe400078008ff */
[-C--:B------:R-:W-:Y:S02]  /*ded0*/  @!P5 LEA R24, P2, R9, R4.reuse, 0x1 ;  /* 0x000000040918d211 */ /* 0x080fe400078408ff */
[----:B------:R-:W-:Y:S02]  /*dee0*/  @!P6 LEA R4, P3, R13, R4, 0x1 ;  /* 0x000000040d04e211 */ /* 0x000fe400078608ff */
[-C--:B----4-:R-:W-:Y:S02]  /*def0*/  @!P4 LEA.HI.X R21, R7, R0.reuse, R10, 0x1, P0 ;  /* 0x000000000715c211 */ /* 0x090fe400000f0c0a */
[-C--:B------:R-:W-:Y:S02]  /*df00*/  @!P5 LEA.HI.X R25, R9, R0.reuse, R12, 0x1, P2 ;  /* 0x000000000919d211 */ /* 0x080fe400010f0c0c */
[----:B------:R-:W-:Y:S01]  /*df10*/  @!P6 LEA.HI.X R5, R13, R0, R14, 0x1, P3 ;  /* 0x000000000d05e211 */ /* 0x000fe200018f0c0e */
[----:B------:R3:W-:Y:S04]  /*df20*/  @!P4 ST.E.128 desc[UR52][R20.64], RZ ;  /* 0x000000ff1400c985 */ /* 0x0007e8000c101d34 */
[----:B------:R3:W-:Y:S04]  /*df30*/  @!P5 ST.E.128 desc[UR52][R24.64], RZ ;  /* 0x000000ff1800d985 */ /* 0x0007e8000c101d34 */
[----:B------:R3:W-:Y:S02]  /*df40*/  @!P6 ST.E.128 desc[UR52][R4.64], RZ ;  /* 0x000000ff0400e985 */ /* 0x0007e4000c101d34 */
.L_x_4079:
[----:B------:R-:W-:Y:S05]  /*df50*/  BSYNC B1 ;  /* 0x0000000000017941 */ /* 0x000fea0003800000 */
.L_x_4078:
[----:B----4-:R4:W0:Y:S01]  /*df60*/  SHFL.IDX PT, R0, R3, 0x2, 0x181f ;  /* 0x00581f0003007f89 */ /* 0x01082200000e0000 */
        /* <DEDUP_REMOVED lines=10> */
[-C--:B0-----:R-:W-:Y:S02]  /*e010*/  @!P3 LEA.HI.X R21, R7, R0.reuse, R10, 0x1, P0 ;  /* 0x000000000715b211 */ /* 0x081fe400000f0c0a */
[-C--:B------:R-:W-:Y:S02]  /*e020*/  @!P4 LEA.HI.X R25, R9, R0.reuse, R12, 0x1, P1 ;  /* 0x000000000919c211 */ /* 0x080fe400008f0c0c */
[----:B------:R-:W-:Y:S01]  /*e030*/  @!P5 LEA.HI.X R5, R13, R0, R14, 0x1, P2 ;  /* 0x000000000d05d211 */ /* 0x000fe200010f0c0e */
[----:B------:R3:W-:Y:S04]  /*e040*/  @!P3 ST.E.128 desc[UR52][R20.64], RZ ;  /* 0x000000ff1400b985 */ /* 0x0007e8000c101d34 */
[----:B------:R3:W-:Y:S04]  /*e050*/  @!P4 ST.E.128 desc[UR52][R24.64], RZ ;  /* 0x000000ff1800c985 */ /* 0x0007e8000c101d34 */
[----:B------:R3:W-:Y:S02]  /*e060*/  @!P5 ST.E.128 desc[UR52][R4.64], RZ ;  /* 0x000000ff0400d985 */ /* 0x0007e4000c101d34 */
.L_x_4081:
[----:B------:R-:W-:Y:S05]  /*e070*/  BSYNC B1 ;  /* 0x0000000000017941 */ /* 0x000fea0003800000 */
.L_x_4080:
        /* <DEDUP_REMOVED lines=8> */
[----:B------:R-:W-:-:S09]  /*e100*/  ISETP.GE.AND P5, PT, R13, UR4, PT ;  /* 0x000000040d007c0c */ /* 0x000fd2000bfa6270 */
[-C--:B--2---:R-:W-:Y:S02]  /*e110*/  @!P3 LEA R6, P0, R7, R4.reuse, 0x1 ;  /* 0x000000040706b211 */ /* 0x084fe400078008ff */
        /* <DEDUP_REMOVED lines=8> */
.L_x_4070:
[----:B------:R-:W-:Y:S05]  /*e1a0*/  BSYNC B0 ;  /* 0x0000000000007941 */ /* 0x000fea0003800000 */
.L_x_4060:
[----:B------:R-:W-:Y:S02]  /*e1b0*/  ULDC UR4, c[0x0][0xc3c] ;  /* 0x00030f0000047ab9 */ /* 0x000fe40000000800 */
[----:B------:R-:W-:-:S06]  /*e1c0*/  UISETP.GE.AND UP0, UPT, UR7, UR4, UPT ;  /* 0x000000040700728c */ /* 0x000fcc000bf06270 */
[----:B------:R-:W-:-:S13]  /*e1d0*/  PLOP3.LUT P0, PT, PT, PT, UP0, 0x80, 0x0 ;  /* 0x000000000000781c */ /* 0x000fda0003f0f008 */
[----:B------:R-:W-:Y:S05]  /*e1e0*/  @!P0 BRA `(.L_x_4082) ;  /* 0xffffff2c00308947 */ /* 0x000fea000383ffff */
[----:B------:R-:W-:Y:S05]  /*e1f0*/  EXIT ;  /* 0x000000000000794d */ /* 0x000fea0003800000 */
.L_x_4031:
        /* <DEDUP_REMOVED lines=10> */
[----:B------:R-:W0:Y:S04]  /*e2a0*/  @P0 LDS.128 R4, [R2+0x334d0] ;  /* 0x0334d00002040984 */ /* 0x000e280000000c00 */
[----:B0-----:R0:W-:Y:S01]  /*e2b0*/  @P0 STL.64 [R1], R4 ;  /* 0x0000000401000387 */ /* 0x0011e20000100a00 */
[----:B------:R-:W-:-:S03]  /*e2c0*/  IMAD.MOV.U32 R0, RZ, RZ, R7 ;  /* 0x000000ffff007224 */ /* 0x000fc600078e0007 */
[----:B------:R0:W-:Y:S02]  /*e2d0*/  @P0 STL [R1+0x8], R6 ;  /* 0x0000080601000387 */ /* 0x0001e40000100800 */
[----:B------:R-:W-:Y:S01]  /*e2e0*/  @P0 R2UR UR39, R0 ;  /* 0x00000000002702ca */ /* 0x000fe200000e0000 */
[----:B------:R-:W-:Y:S06]  /*e2f0*/  @P0 BAR.ARV 0x4, 0x180 ;  /* 0x0106000000000b1d */ /* 0x000fec0000002000 */
[----:B------:R-:W-:Y:S08]  /*e300*/  @P0 BRA `(.L_x_4083) ;  /* 0x0000000800cc0947 */ /* 0x000ff00003800000 */
[----:B0-----:R-:W0:Y:S01]  /*e310*/  S2R R4, SR_TID.X ;  /* 0x0000000000047919 */ /* 0x001e220000002100 */
        /* <DEDUP_REMOVED lines=44> */
.L_x_4086:
[----:B------:R-:W-:-:S04]  /*e5e0*/  UIADD3 UR4, UR4, 0x1f, URZ ;  /* 0x0000001f04047890 */ /* 0x000fc8000fffe03f */
[----:B------:R-:W-:-:S06]  /*e5f0*/  UISETP.GE.AND UP0, UPT, UR4, UR5, UPT ;  /* 0x000000050400728c */ /* 0x000fcc000bf06270 */
[----:B------:R-:W-:-:S13]  /*e600*/  PLOP3.LUT P6, PT, PT, PT, UP0, 0x40, 0x0 ;  /* 0x000000000000781c */ /* 0x000fda0003fce808 */
[----:B------:R-:W-:Y:S05]  /*e610*/  @!P6 BRA `(.L_x_4085) ;  /* 0x0000000400cce947 */ /* 0x000fea0003800000 */
[----:B------:R-:W-:Y:S01]  /*e620*/  VIADD R9, R7, UR4 ;  /* 0x0000000407097c36 */ /* 0x000fe20008000000 */
[----:B------:R-:W0:Y:S01]  /*e630*/  LDC R12, c[0x0][0xc38] ;  /* 0x00030e00ff0c7b82 */ /* 0x000e220000000800 */
[----:B------:R-:W-:-:S03]  /*e640*/  IMAD.MOV.U32 R0, RZ, RZ, RZ ;  /* 0x000000ffff007224 */ /* 0x000fc600078e00ff */
[----:B------:R-:W-:-:S13]  /*e650*/  ISETP.GE.OR P6, PT, R9, UR5, !P0 ;  /* 0x0000000509007c0c */ /* 0x000fda000c7c6670 */
[----:B------:R-:W1:Y:S08]  /*e660*/  @!P6 LDC.64 R4, c[0x0][0xc80] ;  /* 0x00032000ff04eb82 */ /* 0x000e700000000a00 */
[----:B------:R-:W2:Y:S01]  /*e670*/  @!P6 LDC.64 R2, c[0x0][0xc78] ;  /* 0x00031e00ff02eb82 */ /* 0x000ea20000000a00 */
[----:B-1----:R-:W-:-:S05]  /*e680*/  @!P6 IMAD.WIDE R4, R9, 0x4, R4 ;  /* 0x000000040904e825 */ /* 0x002fca00078e0204 */
[----:B------:R-:W3:Y:S01]  /*e690*/  @!P6 LDG.E R0, desc[UR52][R4.64] ;  /* 0x000000340400e981 */ /* 0x000ee2000c1e1900 */
[----:B--2---:R-:W-:-:S04]  /*e6a0*/  @!P6 IMAD.WIDE R2, R9, 0x4, R2 ;  /* 0x000000040902e825 */ /* 0x004fc800078e0202 */
[----:B------:R-:W-:-:S06]  /*e6b0*/  IMAD.MOV.U32 R9, RZ, RZ, RZ ;  /* 0x000000ffff097224 */ /* 0x000fcc00078e00ff */
[----:B------:R-:W3:Y:S02]  /*e6c0*/  @!P6 LDG.E R9, desc[UR52][R2.64] ;  /* 0x000000340209e981 */ /* 0x000ee4000c1e1900 */
[----:B---3--:R-:W-:-:S05]  /*e6d0*/  IMAD R15, R0, R9, RZ ;  /* 0x00000009000f7224 */ /* 0x008fca00078e02ff */
        /* <DEDUP_REMOVED lines=20> */
.L_x_4084:
        /* <DEDUP_REMOVED lines=21> */
.L_x_4087:
[----:B01----:R-:W-:Y:S01]  /*e970*/  IMAD R5, R8, R12, R11 ;  /* 0x0000000c08057224 */ /* 0x003fe200078e020b */
[----:B------:R-:W-:Y:S01]  /*e980*/  IABS R2, R9 ;  /* 0x0000000900027213 */ /* 0x000fe20000000000 */
[----:B------:R-:W-:Y:S01]  /*e990*/  IMAD.MOV.U32 R11, RZ, RZ, R15 ;  /* 0x000000ffff0b7224 */ /* 0x000fe200078e000f */
[----:B------:R-:W-:Y:S01]  /*e9a0*/  IABS R12, R0 ;  /* 0x00000000000c7213 */ /* 0x000fe20000000000 */
[----:B------:R-:W-:Y:S01]  /*e9b0*/  UIADD3 UR39, UR39, UR4, URZ ;  /* 0x0000000427277290 */ /* 0x000fe2000fffe03f */
[----:B------:R0:W-:Y:S01]  /*e9c0*/  STL [R1], R5 ;  /* 0x0000000501007387 */ /* 0x0001e20000100800 */
[----:B------:R-:W-:Y:S02]  /*e9d0*/  IMAD R11, R11, R4, RZ ;  /* 0x000000040b0b7224 */ /* 0x000fe400078e02ff */
[----:B------:R-:W-:Y:S02]  /*e9e0*/  IMAD.MOV R12, RZ, RZ, -R12 ;  /* 0x000000ffff0c7224 */ /* 0x000fe400078e0a0c */
[----:B0-----:R-:W-:-:S02]  /*e9f0*/  IMAD.IADD R5, R6, 0x1, -R5 ;  /* 0x0000000106057824 */ /* 0x001fc400078e0a05 */
[----:B------:R-:W-:Y:S02]  /*ea00*/  IMAD.MOV.U32 R6, RZ, RZ, R2 ;  /* 0x000000ffff067224 */ /* 0x000fe400078e0002 */
[----:B------:R-:W-:Y:S01]  /*ea10*/  IMAD.MOV.U32 R2, RZ, RZ, RZ ;  /* 0x000000ffff027224 */ /* 0x000fe200078e00ff */
[----:B------:R-:W-:Y:S01]  /*ea20*/  IABS R10, R5 ;  /* 0x00000005000a7213 */ /* 0x000fe20000000000 */
[----:B------:R-:W0:Y:S02]  /*ea30*/  I2F.RP R8, R6 ;  /* 0x0000000600087306 */ /* 0x000e240000209400 */
        /* <DEDUP_REMOVED lines=12> */
[----:B------:R-:W0:Y:S01]  /*eb00*/  F2I.FTZ.U32.TRUNC.NTZ R3, R10 ;  /* 0x0000000a00037305 */ /* 0x000e22000021f000 */
[----:B------:R-:W-:Y:S02]  /*eb10*/  ISETP.NE.AND P1, PT, R0, RZ, PT ;  /* 0x000000ff0000720c */ /* 0x000fe40003f25270 */
[----:B------:R-:W-:-:S07]  /*eb20*/  ISETP.GE.AND P2, PT, R4, RZ, PT ;  /* 0x000000ff0400720c */ /* 0x000fce0003f46270 */
        /* <DEDUP_REMOVED lines=19> */
[----:B------:R-:W-:Y:S01]  /*ec60*/  ISETP.GE.U32.AND P0, PT, R3, R6, PT ;  /* 0x000000060300720c */ /* 0x000fe20003f06070 */
[----:B------:R-:W-:Y:S01]  /*ec70*/  IMAD R6, R0, R8, RZ ;  /* 0x0000000800067224 */ /* 0x000fe200078e02ff */
[----:B------:R-:W-:-:S04]  /*ec80*/  LOP3.LUT R3, R8, R9, RZ, 0x3c, !PT ;  /* 0x0000000908037212 */ /* 0x000fc800078e3cff */
[----:B------:R-:W-:-:S07]  /*ec90*/  ISETP.GE.AND P2, PT, R3, RZ, PT ;  /* 0x000000ff0300720c */ /* 0x000fce0003f46270 */
[----:B------:R-:W-:-:S06]  /*eca0*/  @P0 VIADD R2, R2, 0x1 ;  /* 0x0000000102020836 */ /* 0x000fcc0000000000 */
[----:B------:R-:W-:Y:S01]  /*ecb0*/  @!P2 IMAD.MOV R2, RZ, RZ, -R2 ;  /* 0x000000ffff02a224 */ /* 0x000fe200078e0a02 */
[----:B------:R-:W-:-:S05]  /*ecc0*/  @!P1 LOP3.LUT R2, RZ, R9, RZ, 0x33, !PT ;  /* 0x00000009ff029212 */ /* 0x000fca00078e33ff */
[----:B------:R-:W-:-:S04]  /*ecd0*/  IMAD.MOV R4, RZ, RZ, -R2 ;  /* 0x000000ffff047224 */ /* 0x000fc800078e0a02 */
[C---:B------:R-:W-:Y:S02]  /*ece0*/  IMAD R0, R9.reuse, R4, R8 ;  /* 0x0000000409007224 */ /* 0x040fe400078e0208 */
[----:B------:R-:W-:Y:S02]  /*ecf0*/  IMAD R9, R9, 0x1000000, R2 ;  /* 0x0100000009097824 */ /* 0x000fe400078e0202 */
[----:B------:R-:W-:Y:S02]  /*ed00*/  IMAD.IADD R2, R5, 0x1, -R6 ;  /* 0x0000000105027824 */ /* 0x000fe400078e0a06 */
[----:B------:R-:W-:-:S05]  /*ed10*/  IMAD R0, R0, 0x10000, R9 ;  /* 0x0001000000007824 */ /* 0x000fca00078e0209 */
[----:B------:R0:W-:Y:S04]  /*ed20*/  STL [R1+0x8], R0 ;  /* 0x0000080001007387 */ /* 0x0001e80000100800 */
[----:B------:R0:W-:Y:S01]  /*ed30*/  STL [R1+0x4], R2 ;  /* 0x0000040201007387 */ /* 0x0001e20000100800 */
[----:B------:R-:W-:Y:S05]  /*ed40*/  BRA `(.L_x_4088) ;  /* 0x0000000000107947 */ /* 0x000fea0003800000 */
.L_x_4085:
[----:B------:R1:W-:Y:S01]  /*ed50*/  STL [R1], R6 ;  /* 0x0000000601007387 */ /* 0x0003e20000100800 */
[----:B------:R-:W-:-:S03]  /*ed60*/  ULDC UR39, c[0x0][0xc3c] ;  /* 0x00030f0000277ab9 */ /* 0x000fc60000000800 */
[----:B------:R1:W-:Y:S04]  /*ed70*/  STL [R1+0x4], RZ ;  /* 0x000004ff01007387 */ /* 0x0003e80000100800 */
[----:B------:R1:W-:Y:S02]  /*ed80*/  STL [R1+0x8], RZ ;  /* 0x000008ff01007387 */ /* 0x0003e40000100800 */
.L_x_4088:
[----:B------:R-:W2:Y:S04]  /*ed90*/  LDL R8, [R1] ;  /* 0x0000000001087983 */ /* 0x000ea80000100800 */
[----:B------:R-:W2:Y:S04]  /*eda0*/  LDL R9, [R1+0x4] ;  /* 0x0000040001097983 */ /* 0x000ea80000100800 */
[----:B------:R-:W2:Y:S01]  /*edb0*/  LDL R10, [R1+0x8] ;  /* 0x00000800010a7983 */ /* 0x000ea20000100800 */
[----:B------:R-:W-:Y:S01]  /*edc0*/  ISETP.NE.AND P0, PT, R7, RZ, PT ;  /* 0x000000ff0700720c */ /* 0x000fe20003f05270 */
[----:B0-----:R-:W-:-:S12]  /*edd0*/  IMAD.U32 R2, RZ, RZ, UR39 ;  /* 0x00000027ff027e24 */ /* 0x001fd8000f8e00ff */
[----:B------:R-:W0:Y:S01]  /*ede0*/  @!P0 S2R R3, SR_CgaCtaId ;  /* 0x0000000000038919 */ /* 0x000e220000008800 */
[----:B------:R-:W-:Y:S01]  /*edf0*/  @!P0 MOV R0, 0x400 ;  /* 0x0000040000008802 */ /* 0x000fe20000000f00 */
[----:B------:R-:W-:-:S03]  /*ee00*/  @!P0 IMAD.MOV.U32 R11, RZ, RZ, R2 ;  /* 0x000000ffff0b8224 */ /* 0x000fc600078e0002 */
[----:B0-----:R-:W-:-:S05]  /*ee10*/  @!P0 LEA R0, R3, R0, 0x18 ;  /* 0x0000000003008211 */ /* 0x001fca00078ec0ff */
[----:B--2---:R2:W-:Y:S01]  /*ee20*/  @!P0 STS.128 [R0+0x334d0], R8 ;  /* 0x0334d00800008388 */ /* 0x0045e20000000c00 */
[----:B------:R-:W-:Y:S06]  /*ee30*/  BAR.ARV 0x5, 0x180 ;  /* 0x0146000000007b1d */ /* 0x000fec0000002000 */
.L_x_4083:
[----:B------:R-:W-:Y:S01]  /*ee40*/  ULDC UR4, c[0x0][0xc3c] ;  /* 0x00030f0000047ab9 */ /* 0x000fe20000000800 */
[----:B------:R3:W-:Y:S01]  /*ee50*/  STL [R1+0x20], RZ ;  /* 0x000020ff01007387 */ /* 0x0007e20000100800 */
[----:B------:R-:W-:Y:S01]  /*ee60*/  UISETP.GE.AND UP0, UPT, UR39, UR4, UPT ;  /* 0x000000042700728c */ /* 0x000fe2000bf06270 */
[----:B------:R-:W-:Y:S02]  /*ee70*/  IMAD.MOV.U32 R33, RZ, RZ, 0x1 ;  /* 0x00000001ff217424 */ /* 0x000fe400078e00ff */
[----:B------:R-:W-:-:S03]  /*ee80*/  IMAD.MOV.U32 R30, RZ, RZ, RZ ;  /* 0x000000ffff1e7224 */ /* 0x000fc600078e00ff */
[----:B------:R-:W-:-:S13]  /*ee90*/  PLOP3.LUT P0, PT, PT, PT, UP0, 0x80, 0x0 ;  /* 0x000000000000781c */ /* 0x000fda0003f0f008 */
[----:B---3--:R-:W-:Y:S05]  /*eea0*/  @P0 BRA `(.L_x_4089) ;  /* 0x0000006800440947 */ /* 0x008fea0003800000 */
[----:B--2---:R-:W2:Y:S01]  /*eeb0*/  S2R R8, SR_TID.X ;  /* 0x0000000000087919 */ /* 0x004ea20000002100 */
[----:B------:R-:W3:Y:S01]  /*eec0*/  S2UR UR4, SR_CgaCtaId ;  /* 0x00000000000479c3 */ /* 0x000ee20000008800 */
[----:B------:R-:W-:Y:S01]  /*eed0*/  MOV R18, 0x400 ;  /* 0x0000040000127802 */ /* 0x000fe20000000f00 */
[----:B------:R-:W-:Y:S01]  /*eee0*/  IMAD.MOV.U32 R33, RZ, RZ, 0x1 ;  /* 0x00000001ff217424 */ /* 0x000fe200078e00ff */
[----:B------:R-:W-:Y:S01]  /*eef0*/  STL [R1+0x20], RZ ;  /* 0x000020ff01007387 */ /* 0x000fe20000100800 */
[----:B------:R-:W-:Y:S01]  /*ef00*/  IMAD.MOV.U32 R30, RZ, RZ, RZ ;  /* 0x000000ffff1e7224 */ /* 0x000fe200078e00ff */
[----:B------:R-:W-:Y:S02]  /*ef10*/  ULOP3.LUT UR42, UR43, 0x2, URZ, 0xfc, !UPT ;  /* 0x000000022b2a7892 */ /* 0x000fe4000f8efc3f */
[----:B------:R-:W-:Y:S01]  /*ef20*/  ULOP3.LUT UR44, UR43, 0x1, URZ, 0xfc, !UPT ;  /* 0x000000012b2c7892 */ /* 0x000fe2000f8efc3f */
[----:B------:R-:W-:Y:S01]  /*ef30*/  ULDC UR45, c[0x0][0xc] ;  /* 0x00000300002d7ab9 */ /* 0x000fe20000000800 */
[C---:B--2---:R-:W-:Y:S01]  /*ef40*/  IMAD.SHL.U32 R16, R8.reuse, 0x40, RZ ;  /* 0x0000004008107824 */ /* 0x044fe200078e00ff */
[----:B------:R-:W-:Y:S01]  /*ef50*/  SHF.R.U32.HI R0, RZ, 0x1, R8 ;  /* 0x00000001ff007819 */ /* 0x000fe20000011608 */
[----:B------:R-:W-:-:S02]  /*ef60*/  IMAD.SHL.U32 R36, R8, 0x10, RZ ;  /* 0x0000001008247824 */ /* 0x000fc400078e00ff */
[----:B------:R-:W-:Y:S01]  /*ef70*/  IMAD.SHL.U32 R7, R8, 0x2, RZ ;  /* 0x0000000208077824 */ /* 0x000fe200078e00ff */
[----:B------:R-:W-:Y:S01]  /*ef80*/  LOP3.LUT R3, R16, 0x180, RZ, 0xc0, !PT ;  /* 0x0000018010037812 */ /* 0x000fe200078ec0ff */
[----:B------:R-:W-:Y:S01]  /*ef90*/  IMAD.SHL.U32 R2, R8, 0x20, RZ ;  /* 0x0000002008027824 */ /* 0x000fe200078e00ff */
[----:B01----:R-:W-:Y:S01]  /*efa0*/  LOP3.LUT R6, R36, 0x1b0, RZ, 0xc0, !PT ;  /* 0x000001b024067812 */ /* 0x003fe200078ec0ff */
[C---:B------:R-:W-:Y:S01]  /*efb0*/  IMAD.SHL.U32 R9, R8.reuse, 0x4, RZ ;  /* 0x0000000408097824 */ /* 0x040fe200078e00ff */
[----:B------:R-:W-:Y:S01]  /*efc0*/  LOP3.LUT R0, R3, 0x30, R0, 0xf8, !PT ;  /* 0x0000003003007812 */ /* 0x000fe200078ef800 */
[----:B------:R-:W-:Y:S01]  /*efd0*/  IMAD.SHL.U32 R3, R8, 0x8, RZ ;  /* 0x0000000808037824 */ /* 0x000fe200078e00ff */
[----:B------:R-:W-:Y:S02]  /*efe0*/  LOP3.LUT R7, R6, 0x30, R7, 0x78, !PT ;  /* 0x0000003006077812 */ /* 0x000fe400078e7807 */
[----:B------:R-:W-:Y:S02]  /*eff0*/  LOP3.LUT R4, R2, 0x80, RZ, 0xc0, !PT ;  /* 0x0000008002047812 */ /* 0x000fe400078ec0ff */
[----:B------:R-:W-:-:S02]  /*f000*/  LOP3.LUT R3, R0, 0x30, R3, 0x78, !PT ;  /* 0x0000003000037812 */ /* 0x000fc400078e7803 */
[----:B------:R-:W-:Y:S02]  /*f010*/  LOP3.LUT R0, R7, 0x640, R36, 0xf8, !PT ;  /* 0x0000064007007812 */ /* 0x000fe400078ef824 */
[----:B------:R-:W-:Y:S01]  /*f020*/  LOP3.LUT R16, R3, 0x640, R16, 0xf8, !PT ;  /* 0x0000064003107812 */ /* 0x000fe200078ef810 */
[----:B---3--:R-:W-:Y:S01]  /*f030*/  IMAD.U32 R3, RZ, RZ, UR4 ;  /* 0x00000004ff037e24 */ /* 0x008fe2000f8e00ff */
[----:B------:R-:W-:Y:S02]  /*f040*/  LOP3.LUT R5, R36, 0x600, RZ, 0xc0, !PT ;  /* 0x0000060024057812 */ /* 0x000fe400078ec0ff */
[----:B------:R-:W-:Y:S02]  /*f050*/  LOP3.LUT R4, R4, 0x10, R8, 0xf8, !PT ;  /* 0x0000001004047812 */ /* 0x000fe400078ef808 */
[----:B------:R-:W-:Y:S01]  /*f060*/  LEA R18, R3, R18, 0x18 ;  /* 0x0000001203127211 */ /* 0x000fe200078ec0ff */
[----:B------:R-:W-:Y:S01]  /*f070*/  STL [R1+0x14], R3 ;  /* 0x0000140301007387 */ /* 0x000fe20000100800 */
[----:B------:R-:W-:-:S02]  /*f080*/  LOP3.LUT R5, R5, 0x60, R2, 0xf8, !PT ;  /* 0x0000006005057812 */ /* 0x000fc400078ef802 */
[----:B------:R-:W-:Y:S01]  /*f090*/  LOP3.LUT R4, R4, 0x10, R9, 0x78, !PT ;  /* 0x0000001004047812 */ /* 0x000fe200078e7809 */
[----:B------:R0:W-:Y:S01]  /*f0a0*/  STL [R1+0x18], R0 ;  /* 0x0000180001007387 */ /* 0x0001e20000100800 */
[----:B------:R-:W-:Y:S02]  /*f0b0*/  LOP3.LUT R5, R5, 0x100, R2, 0xf8, !PT ;  /* 0x0000010005057812 */ /* 0x000fe400078ef802 */
[----:B------:R-:W-:Y:S02]  /*f0c0*/  LOP3.LUT R8, R8, 0x7f, RZ, 0xc0, !PT ;  /* 0x0000007f08087812 */ /* 0x000fe400078ec0ff */
[----:B------:R-:W-:Y:S02]  /*f0d0*/  LOP3.LUT R17, R5, R4, RZ, 0xfc, !PT ;  /* 0x0000000405117212 */ /* 0x000fe400078efcff */
[----:B------:R-:W-:Y:S02]  /*f0e0*/  SHF.R.U32.HI R4, RZ, 0x2, R8 ;  /* 0x00000002ff047819 */ /* 0x000fe40000011608 */
[----:B------:R-:W-:Y:S01]  /*f0f0*/  LOP3.LUT R36, R36, 0x30, RZ, 0xc0, !PT ;  /* 0x0000003024247812 */ /* 0x000fe200078ec0ff */
[----:B0-----:R-:W-:Y:S01]  /*f100*/  IMAD.IADD R0, R18, 0x1, R0 ;  /* 0x0000000112007824 */ /* 0x001fe200078e0200 */
[----:B------:R-:W-:-:S02]  /*f110*/  LOP3.LUT R2, R4, 0x60, R2, 0xf8, !PT ;  /* 0x0000006004027812 */ /* 0x000fc400078ef802 */
[C---:B------:R-:W-:Y:S02]  /*f120*/  LOP3.LUT R4, R36.reuse, 0x40, RZ, 0xfc, !PT ;  /* 0x0000004024047812 */ /* 0x040fe400078efcff */
[----:B------:R0:W-:Y:S01]  /*f130*/  STL [R1+0x1c], R0 ;  /* 0x00001c0001007387 */ /* 0x0001e20000100800 */
[----:B------:R-:W-:Y:S02]  /*f140*/  LOP3.LUT R3, R36, 0x80, RZ, 0xfc, !PT ;  /* 0x0000008024037812 */ /* 0x000fe400078efcff */
[----:B------:R-:W-:-:S07]  /*f150*/  LOP3.LUT R2, R2, 0x80, RZ, 0xfc, !PT ;  /* 0x0000008002027812 */ /* 0x000fce00078efcff */
.L_x_4165:
[----:B------:R-:W-:Y:S01]  /*f160*/  ULDC.64 UR4, c[0x0][0xc88] ;  /* 0x0003220000047ab9 */ /* 0x000fe20000000a00 */
[----:B------:R-:W-:Y:S01]  /*f170*/  ULDC.64 UR6, c[0x0][0xa18] ;  /* 0x0002860000067ab9 */ /* 0x000fe20000000a00 */
[----:B------:R-:W-:Y:S01]  /*f180*/  UIMAD.WIDE UR4, UR39, 0x4, UR4 ;  /* 0x00000004270478a5 */ /* 0x000fe2000f8e0204 */
[----:B------:R-:W-:Y:S01]  /*f190*/  IMAD.MOV.U32 R37, RZ, RZ, RZ ;  /* 0x000000ffff257224 */ /* 0x000fe200078e00ff */
[----:B0-----:R-:W0:Y:S04]  /*f1a0*/  LDC R0, c[0x0][0x424] ;  /* 0x00010900ff007b82 */ /* 0x001e280000000800 */
[----:B--2---:R-:W-:Y:S02]  /*f1b0*/  IMAD.U32 R2, RZ, RZ, UR4 ;  /* 0x00000004ff027e24 */ /* 0x004fe4000f8e00ff */
[----:B------:R-:W-:Y:S01]  /*f1c0*/  IMAD.U32 R3, RZ, RZ, UR5 ;  /* 0x00000005ff037e24 */ /* 0x000fe2000f8e00ff */
[----:B------:R-:W-:Y:S01]  /*f1d0*/  ULDC.64 UR4, c[0x0][0xa28] ;  /* 0x00028a0000047ab9 */ /* 0x000fe20000000a00 */
[----:B-1----:R-:W1:Y:S03]  /*f1e0*/  LDC R7, c[0x0][0x2f0] ;  /* 0x0000bc00ff077b82 */ /* 0x002e660000000800 */
        /* <DEDUP_REMOVED lines=21> */
[----:B--2---:R-:W-:-:S03]  /*f340*/  IMAD.U32 R2, RZ, RZ, UR4 ;  /* 0x00000004ff027e24 */ /* 0x004fc6000f8e00ff */
[----:B------:R-:W-:Y:S01]  /*f350*/  UISETP.NE.AND.EX UP0, UPT, UR7, URZ, UPT, UP0 ;  /* 0x0000003f0700728c */ /* 0x000fe2000bf05300 */
[----:B------:R-:W-:-:S05]  /*f360*/  IMAD.U32 R3, RZ, RZ, UR5 ;  /* 0x00000005ff037e24 */ /* 0x000fca000f8e00ff */
[----:B------:R-:W-:Y:S02]  /*f370*/  PLOP3.LUT P1, PT, PT, PT, UP0, 0x80, 0x0 ;  /* 0x000000000000781c */ /* 0x000fe40003f2f008 */
[----:B------:R-:W-:Y:S01]  /*f380*/  PLOP3.LUT P2, PT, PT, PT, UP2, 0x80, 0x0 ;  /* 0x000000000000781c */ /* 0x000fe20003f4f028 */
[----:B------:R-:W5:Y:S02]  /*f390*/  @P0 LDG.E R6, desc[UR52][R2.64] ;  /* 0x0000003402060981 */ /* 0x000f64000c1e1900 */
[----:B------:R-:W-:-:S04]  /*f3a0*/  @UP0 UIADD3 UR4, UP1, UR36, UR6, URZ ;  /* 0x0000000624040290 */ /* 0x000fc8000ff3e03f */
[----:B------:R-:W-:Y:S02]  /*f3b0*/  @UP0 UIADD3.X UR5, UR37, UR7, URZ, UP1, !UPT ;  /* 0x0000000725050290 */ /* 0x000fe40008ffe43f */
[----:B------:R-:W-:-:S04]  /*f3c0*/  IMAD.U32 R4, RZ, RZ, UR4 ;  /* 0x00000004ff047e24 */ /* 0x000fc8000f8e00ff */
        /* <DEDUP_REMOVED lines=12> */
.L_x_4090:
        /* <DEDUP_REMOVED lines=16> */
.L_x_4091:
        /* <DEDUP_REMOVED lines=9> */
.L_x_4092:
[----:B------:R-:W2:Y:S01]  /*f620*/  LDL R22, [R1+0x8] ;  /* 0x0000080001167983 */ /* 0x000ea20000100800 */
[----:B-----5:R-:W-:-:S04]  /*f630*/  IMAD.IADD R23, R0, 0x1, -R37 ;  /* 0x0000000100177824 */ /* 0x020fc800078e0a25 */
[C---:B-1----:R-:W-:Y:S01]  /*f640*/  VIADD R2, R23.reuse, 0x9f ;  /* 0x0000009f17027836 */ /* 0x042fe20000000000 */
[----:B------:R-:W-:-:S03]  /*f650*/  ISETP.GE.AND P0, PT, R23, 0x1, PT ;  /* 0x000000011700780c */ /* 0x000fc60003f06270 */
[----:B------:R-:W-:Y:S01]  /*f660*/  IMAD.HI R2, R2, 0x66666667, RZ ;  /* 0x6666666702027827 */ /* 0x000fe200078e02ff */
[----:B--2---:R-:W-:-:S04]  /*f670*/  LOP3.LUT R0, R22, 0xff000000, RZ, 0xc0, !PT ;  /* 0xff00000016007812 */ /* 0x004fc800078ec0ff */
[----:B------:R-:W-:Y:S02]  /*f680*/  SHF.R.U32.HI R3, RZ, 0x8, R0 ;  /* 0x00000008ff037819 */ /* 0x000fe40000011600 */
[----:B------:R-:W-:-:S04]  /*f690*/  LOP3.LUT R0, R22, 0xff0000, RZ, 0xc0, !PT ;  /* 0x00ff000016007812 */ /* 0x000fc800078ec0ff */
[----:B------:R-:W-:Y:S02]  /*f6a0*/  LEA.HI R5, R0, R3, RZ, 0x10 ;  /* 0x0000000300057211 */ /* 0x000fe400078f80ff */
[----:B------:R-:W-:Y:S02]  /*f6b0*/  SHF.R.U32.HI R3, RZ, 0x1f, R2 ;  /* 0x0000001fff037819 */ /* 0x000fe40000011602 */
[----:B------:R-:W-:Y:S02]  /*f6c0*/  LOP3.LUT R4, R5, 0xff, RZ, 0xc0, !PT ;  /* 0x000000ff05047812 */ /* 0x000fe400078ec0ff */
[----:B------:R-:W-:Y:S01]  /*f6d0*/  LEA.HI.SX32 R0, R2, R3, 0x1a ;  /* 0x0000000302007211 */ /* 0x000fe200078fd2ff */
[----:B------:R-:W-:Y:S01]  /*f6e0*/  IMAD.MOV.U32 R3, RZ, RZ, RZ ;  /* 0x000000ffff037224 */ /* 0x000fe200078e00ff */
        /* <DEDUP_REMOVED lines=8> */
[----:B------:R-:W-:Y:S02]  /*f770*/  ISETP.GE.AND P2, PT, R9, RZ, PT ;  /* 0x000000ff0900720c */ /* 0x000fe40003f46270 */
[----:B-1----:R-:W1:Y:S02]  /*f780*/  MUFU.RCP R7, R7 ;  /* 0x0000000700077308 */ /* 0x002e640000001000 */
[----:B-1----:R-:W-:Y:S01]  /*f790*/  VIADD R2, R7, 0xffffffe ;  /* 0x0ffffffe07027836 */ /* 0x002fe20000000000 */
[----:B------:R-:W-:-:S05]  /*f7a0*/  IABS R7, R5 ;  /* 0x0000000500077213 */ /* 0x000fca0000000000 */
[----:B------:R1:W2:Y:S01]  /*f7b0*/  F2I.FTZ.U32.TRUNC.NTZ R3, R2 ;  /* 0x0000000200037305 */ /* 0x0002a2000021f000 */
[----:B------:R-:W-:Y:S02]  /*f7c0*/  IMAD.MOV R7, RZ, RZ, -R7 ;  /* 0x000000ffff077224 */ /* 0x000fe400078e0a07 */
[----:B-1----:R-:W-:Y:S02]  /*f7d0*/  IMAD.MOV.U32 R2, RZ, RZ, RZ ;  /* 0x000000ffff027224 */ /* 0x002fe400078e00ff */
[----:B--2---:R-:W-:-:S04]  /*f7e0*/  IMAD.MOV R11, RZ, RZ, -R3 ;  /* 0x000000ffff0b7224 */ /* 0x004fc800078e0a03 */
        /* <DEDUP_REMOVED lines=13> */
.L_x_4093:
[-C--:B------:R-:W-:Y:S01]  /*f8c0*/  IMAD R2, R4, R3.reuse, RZ ;  /* 0x0000000304027224 */ /* 0x080fe200078e02ff */
[----:B------:R-:W-:Y:S04]  /*f8d0*/  BSSY B7, `(.L_x_4094) ;  /* 0x0000523000077945 */ /* 0x000fe80003800000 */
[----:B------:R-:W-:Y:S01]  /*f8e0*/  VIADDMNMX R0, R2, R3, R0, PT ;  /* 0x0000000302007246 */ /* 0x000fe20003800100 */
[----:B------:R1:W-:Y:S03]  /*f8f0*/  STL [R1+0x10], R2 ;  /* 0x0000100201007387 */ /* 0x0003e60000100800 */
[----:B------:R-:W-:-:S13]  /*f900*/  R2UR UR46, R0 ;  /* 0x00000000002e72ca */ /* 0x000fda00000e0000 */
[----:B------:R-:W-:-:S13]  /*f910*/  ISETP.LT.AND P0, PT, R2, UR46, PT ;  /* 0x0000002e02007c0c */ /* 0x000fda000bf01270 */
        /* <DEDUP_REMOVED lines=16> */
[----:B-1----:R-:W-:-:S05]  /*fa20*/  IADD3 R0, R0, UR45, R7 ;  /* 0x0000002d00007c10 */ /* 0x002fca000fffe007 */
[----:B------:R1:W-:Y:S01]  /*fa30*/  STL [R1], R0 ;  /* 0x0000000001007387 */ /* 0x0003e20000100800 */
[----:B------:R-:W-:Y:S05]  /*fa40*/  BRA `(.L_x_4096) ;  /* 0x00000050002c7947 */ /* 0x000fea0003800000 */
.L_x_4095:
        /* <DEDUP_REMOVED lines=20> */
.L_x_4098:
[----:B------:R-:W-:Y:S05]  /*fb90*/  BSYNC B6 ;  /* 0x0000000000067941 */ /* 0x000fea0003800000 */
.L_x_4097:
        /* <DEDUP_REMOVED lines=22> */
.L_x_4100:
[----:B------:R-:W-:Y:S05]  /*fd00*/  BSYNC B6 ;  /* 0x0000000000067941 */ /* 0x000fea0003800000 */
.L_x_4099:
        /* <DEDUP_REMOVED lines=20> */
.L_x_4102:
[----:B------:R-:W-:Y:S05]  /*fe50*/  BSYNC B6 ;  /* 0x0000000000067941 */ /* 0x000fea0003800000 */
.L_x_4101:
        /* <DEDUP_REMOVED lines=19> */
.L_x_4104:
[----:B------:R-:W-:Y:S05]  /*ff90*/  BSYNC B6 ;  /* 0x0000000000067941 */ /* 0x000fea0003800000 */
.L_x_4103:
[----:B------:R-:W-:Y:S01]  /*ffa0*/  ULDC.64 UR4, c[0x0][0x9f8] ;  /* 0x00027e0000047ab9 */ /* 0x000fe20000000a00 */
[----:B------:R-:W1:Y:S01]  /*ffb0*/  LDC R9, c[0x0][0x430] ;  /* 0x00010c00ff097b82 */ /* 0x000e620000000800 */
[----:B------:R-:W-:-:S04]  /*ffc0*/  UISETP.NE.U32.AND UP0, UPT, UR4, URZ, UPT ;  /* 0x0000003f0400728c */ /* 0x000fc8000bf05070 */
[----:B------:R-:W-:-:S06]  /*ffd0*/  UISETP.NE.AND.EX UP0, UPT, UR5, URZ, UPT, UP0 ;  /* 0x0000003f0500728c */ /* 0x000fcc000bf05300 */
[----:B------:R-:W-:-:S05]  /*ffe0*/  PLOP3.LUT P0, PT, PT, PT, UP0, 0x80, 0x0 ;  /* 0x000000000000781c */ /* 0x000fca0003f0f008 */
[----:B------:R-:W-:-:S04]  /*fff0*/  @UP0 UIADD3 UR4, UP1, UR36, UR4, URZ ;  /* 0x0000000424040290 */ /* 0x000fc8000ff3e03f */
[----:B------:R-:W-:Y:S02]  /*10000*/  @UP0 UIADD3.X UR5, UR37, UR5, URZ, UP1, !UPT ;  /* 0x0000000525050290 */ /* 0x000fe40008ffe43f */
[----:B------:R-:W-:-:S04]  /*10010*/  IMAD.U32 R2, RZ, RZ, UR4 ;  /* 0x00000004ff027e24 */ /* 0x000fc8000f8e00ff */
[----:B------:R-:W-:-:S05]  /*10020*/  IMAD.U32 R3, RZ, RZ, UR5 ;  /* 0x00000005ff037e24 */ /* 0x000fca000f8e00ff */
[----:B------:R2:W5:Y:S01]  /*10030*/  @P0 LDG.E R32, desc[UR52][R2.64] ;  /* 0x0000003402200981 */ /* 0x000562000c1e1900 */
[----:B-1----:R-:W-:Y:S01]  /*10040*/  ISETP.NE.AND P1, PT, R9, 0x1, PT ;  /* 0x000000010900780c */ /* 0x002fe20003f25270 */
[----:B------:R-:W-:Y:S01]  /*10050*/  UMOV UR4, 0xffffffff ;  /* 0xffffffff00047882 */ /* 0x000fe20000000000 */
[----:B------:R-:W-:-:S11]  /*10060*/  LOP3.LUT R34, R34, 0xffffffbf, RZ, 0xc0, !PT ;  /* 0xffffffbf22227812 */ /* 0x000fd600078ec0ff */
[----:B------:R-:W1:Y:S01]  /*10070*/  @P1 LDC R5, c[0x0][0x434] ;  /* 0x00010d00ff051b82 */ /* 0x000e620000000800 */
[----:B------:R-:W-:Y:S01]  /*10080*/  @P1 LOP3.LUT R34, R34, 0x40, RZ, 0xfc, !PT ;  /* 0x0000004022221812 */ /* 0x000fe200078efcff */
[----:B--2---:R-:W-:Y:S06]  /*10090*/  BRA.DIV UR4, `(.L_x_4105) ;  /* 0x0000005e04447947 */ /* 0x004fec000b800000 */
.L_x_4185:
[----:B------:R-:W2:Y:S01]  /*100a0*/  S2R R0, SR_TID.X ;  /* 0x0000000000007919 */ /* 0x000ea20000002100 */
[----:B------:R-:W3:Y:S01]  /*100b0*/  @P1 LDC R2, c[0x0][0x438] ;  /* 0x00010e00ff021b82 */ /* 0x000ee20000000800 */
[----:B------:R-:W-:Y:S01]  /*100c0*/  UMOV UR4, 0xa0 ;  /* 0x000000a000047882 */ /* 0x000fe20000000000 */
[----:B-----5:R-:W-:Y:S01]  /*100d0*/  SHF.R.S32.HI R11, RZ, 0x1f, R32 ;  /* 0x0000001fff0b7819 */ /* 0x020fe20000011420 */
[----:B------:R-:W4:Y:S01]  /*100e0*/  S2R R3, SR_TID.X ;  /* 0x0000000000037919 */ /* 0x000f220000002100 */
[----:B------:R-:W-:Y:S01]  /*100f0*/  UIMAD UR4, UR46, UR4, -0xa0 ;  /* 0xffffff602e0474a4 */ /* 0x000fe2000f8e0204 */
[----:B------:R-:W0:Y:S03]  /*10100*/  S2R R6, SR_TID.X ;  /* 0x0000000000067919 */ /* 0x000e260000002100 */
[----:B------:R-:W3:Y:S01]  /*10110*/  @P1 LDC R8, c[0x0][0x434] ;  /* 0x00010d00ff081b82 */ /* 0x000ee20000000800 */
[----:B------:R3:W-:Y:S01]  /*10120*/  STL [R1+0xc], R11 ;  /* 0x00000c0b01007387 */ /* 0x0007e20000100800 */
[----:B--2---:R-:W-:-:S04]  /*10130*/  LOP3.LUT R0, R0, 0x7f, RZ, 0xc0, !PT ;  /* 0x0000007f00007812 */ /* 0x004fc800078ec0ff */
[----:B------:R-:W-:Y:S01]  /*10140*/  SHF.R.U32.HI R4, RZ, 0x2, R0 ;  /* 0x00000002ff047819 */ /* 0x000fe20000011600 */
[C---:B----4-:R-:W-:Y:S01]  /*10150*/  IMAD.SHL.U32 R0, R3.reuse, 0x20, RZ ;  /* 0x0000002003007824 */ /* 0x050fe200078e00ff */
[----:B------:R-:W-:Y:S01]  /*10160*/  LOP3.LUT R3, R3, 0x7f, RZ, 0xc0, !PT ;  /* 0x0000007f03037812 */ /* 0x000fe200078ec0ff */
[----:B0-----:R-:W-:-:S03]  /*10170*/  IMAD.SHL.U32 R13, R6, 0x20, RZ ;  /* 0x00000020060d7824 */ /* 0x001fc600078e00ff */
[----:B------:R-:W-:Y:S02]  /*10180*/  LOP3.LUT R0, R4, 0x60, R0, 0xf8, !PT ;  /* 0x0000006004007812 */ /* 0x000fe400078ef800 */
[----:B------:R-:W-:-:S03]  /*10190*/  SHF.R.U32.HI R3, RZ, 0x2, R3 ;  /* 0x00000002ff037819 */ /* 0x000fc60000011603 */
[----:B------:R-:W-:Y:S01]  /*101a0*/  VIADD R4, R0, UR4 ;  /* 0x0000000400047c36 */ /* 0x000fe20008000000 */
[----:B------:R-:W-:-:S03]  /*101b0*/  LOP3.LUT R13, R3, 0x60, R13, 0xf8, !PT ;  /* 0x00000060030d7812 */ /* 0x000fc600078ef80d */
[----:B------:R-:W-:Y:S01]  /*101c0*/  IMAD.IADD R0, R4, 0x1, R37 ;  /* 0x0000000104007824 */ /* 0x000fe200078e0225 */
[----:B------:R-:W-:-:S03]  /*101d0*/  LOP3.LUT R13, R13, 0x80, RZ, 0xfc, !PT ;  /* 0x000000800d0d7812 */ /* 0x000fc600078efcff */
[----:B-1----:R-:W-:-:S04]  /*101e0*/  @P1 IMAD.HI.U32 R5, R0, R5, RZ ;  /* 0x0000000500051227 */ /* 0x002fc800078e00ff */
[----:B------:R-:W-:Y:S01]  /*101f0*/  IMAD.MOV.U32 R10, RZ, RZ, R0 ;  /* 0x000000ffff0a7224 */ /* 0x000fe200078e0000 */
[----:B---3--:R-:W-:Y:S01]  /*10200*/  @P1 SHF.R.U32.HI R10, RZ, R2, R5 ;  /* 0x00000002ff0a1219 */ /* 0x008fe20000011605 */
[----:B------:R-:W-:Y:S01]  /*10210*/  VIADD R6, R13, UR4 ;  /* 0x000000040d067c36 */ /* 0x000fe20008000000 */
[----:B------:R-:W0:Y:S03]  /*10220*/  @P1 LDC R2, c[0x0][0x438] ;  /* 0x00010e00ff021b82 */ /* 0x000e260000000800 */
[C---:B------:R-:W-:Y:S01]  /*10230*/  IMAD.IADD R5, R6.reuse, 0x1, R37 ;  /* 0x0000000106057824 */ /* 0x040fe200078e0225 */
[----:B------:R-:W-:Y:S01]  /*10240*/  ISETP.GE.AND P0, PT, R6, R23, PT ;  /* 0x000000170600720c */ /* 0x000fe20003f06270 */
[----:B------:R-:W-:Y:S02]  /*10250*/  IMAD.MOV R6, RZ, RZ, -R10 ;  /* 0x000000ffff067224 */ /* 0x000fe400078e0a0a */
[----:B------:R-:W-:Y:S01]  /*10260*/  @P1 IMAD.HI.U32 R3, R5, R8, RZ ;  /* 0x0000000805031227 */ /* 0x000fe200078e00ff */
[----:B------:R-:W-:-:S03]  /*10270*/  ISETP.GT.U32.OR P0, PT, R13, 0x9f, P0 ;  /* 0x0000009f0d00780c */ /* 0x000fc60000704470 */
[----:B------:R-:W-:Y:S02]  /*10280*/  IMAD.MOV.U32 R8, RZ, RZ, R5 ;  /* 0x000000ffff087224 */ /* 0x000fe400078e0005 */
[----:B------:R-:W-:Y:S01]  /*10290*/  IMAD R6, R9, R6, R0 ;  /* 0x0000000609067224 */ /* 0x000fe200078e0200 */
[----:B0-----:R-:W-:-:S07]  /*102a0*/  @P1 SHF.R.U32.HI R8, RZ, R2, R3 ;  /* 0x00000002ff081219 */ /* 0x001fce0000011603 */
[----:B------:R-:W0:Y:S01]  /*102b0*/  @!P0 LDC.64 R2, c[0x0][0x428] ;  /* 0x00010a00ff028b82 */ /* 0x000e220000000a00 */
[----:B------:R-:W-:Y:S01]  /*102c0*/  ISETP.GE.AND P1, PT, R4, R23, PT ;  /* 0x000000170400720c */ /* 0x000fe20003f26270 */
[----:B------:R-:W-:-:S04]  /*102d0*/  IMAD.MOV R7, RZ, RZ, -R8 ;  /* 0x000000ffff077224 */ /* 0x000fc800078e0a08 */
[----:B------:R-:W-:Y:S01]  /*102e0*/  IMAD R7, R9, R7, R5 ;  /* 0x0000000709077224 */ /* 0x000fe200078e0205 */
[----:B------:R-:W-:Y:S01]  /*102f0*/  @!P0 SHF.R.S32.HI R9, RZ, 0x1f, R8 ;  /* 0x0000001fff098819 */ /* 0x000fe20000011408 */
[----:B------:R-:W1:Y:S01]  /*10300*/  @!P0 LDC.64 R4, c[0x0][0x418] ;  /* 0x00010600ff048b82 */ /* 0x000e620000000a00 */
[----:B0-----:R-:W-:-:S04]  /*10310*/  @!P0 IMAD R0, R11, R2, RZ ;  /* 0x000000020b008224 */ /* 0x001fc800078e02ff */
[C---:B------:R-:W-:Y:S02]  /*10320*/  @!P0 IMAD R0, R32.reuse, R3, R0 ;  /* 0x0000000320008224 */ /* 0x040fe400078e0200 */
[----:B------:R-:W-:Y:S02]  /*10330*/  @!P0 IMAD.WIDE.U32 R2, R32, R2, R8 ;  /* 0x0000000220028225 */ /* 0x000fe400078e0008 */
[----:B------:R-:W0:Y:S02]  /*10340*/  LDC R9, c[0x0][0x2f4] ;  /* 0x0000bd00ff097b82 */ /* 0x000e240000000800 */
[----:B------:R-:W-:Y:S01]  /*10350*/  @!P0 IMAD.IADD R0, R0, 0x1, R3 ;  /* 0x0000000100008824 */ /* 0x000fe200078e0203 */
[----:B-1----:R-:W-:Y:S01]  /*10360*/  @!P0 LEA R4, P2, R2, R4, 0x2 ;  /* 0x0000000402048211 */ /* 0x002fe200078410ff */
[----:B------:R-:W-:-:S03]  /*10370*/  IMAD.MOV.U32 R8, RZ, RZ, RZ ;  /* 0x000000ffff087224 */ /* 0x000fc600078e00ff */
[----:B------:R-:W-:Y:S02]  /*10380*/  @!P0 LEA.HI.X R5, R2, R5, R0, 0x2, P2 ;  /* 0x0000000502058211 */ /* 0x000fe400010f1400 */
[----:B------:R-:W1:Y:S03]  /*10390*/  @!P1 LDC.64 R2, c[0x0][0x428] ;  /* 0x00010a00ff029b82 */ /* 0x000e660000000a00 */
[----:B------:R2:W5:Y:S05]  /*103a0*/  @!P0 LDG.E R8, desc[UR52][R4.64] ;  /* 0x0000003404088981 */ /* 0x00056a000c1e1900 */
[----:B--2---:R-:W2:Y:S01]  /*103b0*/  @!P1 LDC.64 R4, c[0x0][0x418] ;  /* 0x00010600ff049b82 */ /* 0x004ea20000000a00 */
[----:B-1----:R-:W-:Y:S01]  /*103c0*/  @!P1 IMAD R0, R11, R2, RZ ;  /* 0x000000020b009224 */ /* 0x002fe200078e02ff */
[----:B------:R-:W-:-:S03]  /*103d0*/  @!P1 SHF.R.S32.HI R11, RZ, 0x1f, R10 ;  /* 0x0000001fff0b9819 */ /* 0x000fc6000001140a */
[C---:B------:R-:W-:Y:S02]  /*103e0*/  @!P1 IMAD R0, R32.reuse, R3, R0 ;  /* 0x0000000320009224 */ /* 0x040fe400078e0200 */
[----:B------:R-:W-:Y:S01]  /*103f0*/  @!P1 IMAD.WIDE.U32 R2, R32, R2, R10 ;  /* 0x0000000220029225 */ /* 0x000fe200078e000a */
[----:B------:R-:W-:-:S03]  /*10400*/  ISETP.GT.U32.AND P2, PT, R13, 0x9f, PT ;  /* 0x0000009f0d00780c */ /* 0x000fc60003f44070 */
[----:B------:R-:W-:Y:S01]  /*10410*/  @!P1 IMAD.IADD R0, R3, 0x1, R0 ;  /* 0x0000000103009824 */ /* 0x000fe200078e0200 */
[----:B--2---:R-:W-:-:S04]  /*10420*/  @!P1 LEA R10, P0, R2, R4, 0x2 ;  /* 0x00000004020a9211 */ /* 0x004fc800078010ff */
[----:B------:R-:W-:Y:S01]  /*10430*/  @!P1 LEA.HI.X R11, R2, R5, R0, 0x2, P0 ;  /* 0x00000005020b9211 */ /* 0x000fe200000f1400 */
[----:B------:R-:W-:Y:S01]  /*10440*/  IMAD.MOV.U32 R5, RZ, RZ, RZ ;  /* 0x000000ffff057224 */ /* 0x000fe200078e00ff */
[----:B------:R-:W-:Y:S01]  /*10450*/  LOP3.LUT R34, R34, 0xfffffff7, RZ, 0xc0, !PT ;  /* 0xfffffff722227812 */ /* 0x000fe200078ec0ff */
[----:B------:R-:W-:-:S04]  /*10460*/  IMAD.U32 R14, RZ, RZ, UR42 ;  /* 0x0000002aff0e7e24 */ /* 0x000fc8000f8e00ff */
[----:B------:R1:W5:Y:S01]  /*10470*/  @!P1 LDG.E R5, desc[UR52][R10.64] ;  /* 0x000000340a059981 */ /* 0x000362000c1e1900 */
[----:B0-----:R-:W-:Y:S01]  /*10480*/  ISETP.GE.AND P1, PT, R36, R9, PT ;  /* 0x000000092400720c */ /* 0x001fe20003f26270 */
[----:B------:R-:W-:Y:S01]  /*10490*/  IMAD.U32 R0, RZ, RZ, UR46 ;  /* 0x0000002eff007e24 */ /* 0x000fe2000f8e00ff */
[----:B------:R-:W-:Y:S02]  /*104a0*/  @P2 LOP3.LUT R34, R34, 0x8, RZ, 0xfc, !PT ;  /* 0x0000000822222812 */ /* 0x000fe400078efcff */
[----:B------:R-:W-:Y:S01]  /*104b0*/  ISETP.NE.AND P3, PT, R14, 0x3, PT ;  /* 0x000000030e00780c */ /* 0x000fe20003f65270 */
[----:B------:R-:W-:Y:S01]  /*104c0*/  VIADD R0, R0, 0xffffffff ;  /* 0xffffffff00007836 */ /* 0x000fe20000000000 */
[----:B------:R-:W-:Y:S02]  /*104d0*/  LOP3.LUT R34, R34, 0xffffffef, RZ, 0xc0, !PT ;  /* 0xffffffef22227812 */ /* 0x000fe400078ec0ff */
[----:B------:R-:W-:Y:S02]  /*104e0*/  LOP3.LUT R12, R36, 0x40, RZ, 0xfc, !PT ;  /* 0x00000040240c7812 */ /* 0x000fe400078efcff */
[----:B------:R-:W-:-:S02]  /*104f0*/  LOP3.LUT R34, R34, 0xfffffffb, RZ, 0xc0, !PT ;  /* 0xfffffffb22227812 */ /* 0x000fc400078ec0ff */
[----:B------:R-:W-:Y:S02]  /*10500*/  ISETP.GE.AND P0, PT, R12, R9, PT ;  /* 0x000000090c00720c */ /* 0x000fe40003f06270 */
[----:B------:R-:W-:Y:S02]  /*10510*/  @P1 LOP3.LUT R34, R34, 0x4, RZ, 0xfc, !PT ;  /* 0x0000000422221812 */ /* 0x000fe400078efcff */
[----:B------:R-:W-:Y:S02]  /*10520*/  LOP3.LUT R12, R36, 0x80, RZ, 0xfc, !PT ;  /* 0x00000080240c7812 */ /* 0x000fe400078efcff */
[----:B------:R-:W-:Y:S02]  /*10530*/  @P3 LOP3.LUT R34, R34, 0x10, RZ, 0xfc, !PT ;  /* 0x0000001022223812 */ /* 0x000fe400078efcff */
[----:B------:R-:W-:Y:S02]  /*10540*/  LOP3.LUT R22, R22, 0xffff, RZ, 0xc0, !PT ;  /* 0x0000ffff16167812 */ /* 0x000fe400078ec0ff */
[----:B------:R-:W-:-:S04]  /*10550*/  LOP3.LUT R34, R34, 0xfffffffd, RZ, 0xc0, !PT ;  /* 0xfffffffd22227812 */ /* 0x000fc800078ec0ff */
[----:B------:R-:W-:Y:S02]  /*10560*/  @P0 LOP3.LUT R34, R34, 0x2, RZ, 0xfc, !PT ;  /* 0x0000000222220812 */ /* 0x000fe400078efcff */
[----:B------:R-:W-:Y:S02]  /*10570*/  ISETP.GE.AND P0, PT, R12, R9, PT ;  /* 0x000000090c00720c */ /* 0x000fe40003f06270 */
[----:B------:R-:W-:-:S11]  /*10580*/  LOP3.LUT R34, R34, 0xfffffffe, RZ, 0xc0, !PT ;  /* 0xfffffffe22227812 */ /* 0x000fd600078ec0ff */
[----:B------:R-:W-:Y:S01]  /*10590*/  @P0 LOP3.LUT R34, R34, 0x1, RZ, 0xfc, !PT ;  /* 0x0000000122220812 */ /* 0x000fe200078efcff */
[----:B-1----:R-:W-:Y:S06]  /*105a0*/  @!P3 BRA `(.L_x_4106) ;  /* 0x000000000004b947 */ /* 0x002fec0003800000 */
[----:B------:R-:W-:Y:S01]  /*105b0*/  BPT.TRAP 0x1 ;  /* 0x000000040000795c */ /* 0x000fe20000300000 */
.L_x_4106:
[----:B------:R-:W-:Y:S01]  /*105c0*/  IMAD R4, R30, 0x8, R18 ;  /* 0x000000081e047824 */ /* 0x000fe200078e0212 */
[----:B------:R-:W-:Y:S01]  /*105d0*/  SHF.L.U32 R31, R33, 0x1f, RZ ;  /* 0x0000001f211f7819 */ /* 0x000fe200000006ff */
[----:B------:R-:W-:Y:S01]  /*105e0*/  BSSY B0, `(.L_x_4107) ;  /* 0x0000004000007945 */ /* 0x000fe20003800000 */
[----:B------:R-:W-:Y:S02]  /*105f0*/  SHF.R.S32.HI R25, RZ, 0x1f, R6 ;  /* 0x0000001fff197819 */ /* 0x000fe40000011406 */
[----:B------:R-:W0:Y:S02]  /*10600*/  SYNCS.PHASECHK.TRANS64.TRYWAIT P0, [R4+URZ+0x33480], R31 ;  /* 0x0334801f040075a7 */ /* 0x000e24000800017f */
[----:B0-----:R-:W-:Y:S05]  /*10610*/  @!P0 BRA `(.L_x_4108) ;  /* 0x0000005800108947 */ /* 0x001fea0003800000 */
.L_x_4186:
[----:B------:R-:W-:Y:S05]  /*10620*/  BSYNC B0 ;  /* 0x0000000000007941 */ /* 0x000fea0003800000 */
.L_x_4107:
[----:B------:R-:W2:Y:S01]  /*10630*/  LDL R12, [R1+0x18] ;  /* 0x00001800010c7983 */ /* 0x000ea20000100800 */
[----:B------:R-:W-:Y:S01]  /*10640*/  ULDC.64 UR4, c[0x0][0x328] ;  /* 0x0000ca0000047ab9 */ /* 0x000fe20000000a00 */
[----:B-----5:R-:W-:Y:S01]  /*10650*/  SHF.R.S32.HI R27, RZ, 0x1f, R5 ;  /* 0x0000001fff1b7819 */ /* 0x020fe20000011405 */
[----:B------:R-:W-:Y:S01]  /*10660*/  IMAD R9, R25, UR4, RZ ;  /* 0x0000000419097c24 */ /* 0x000fe2000f8e02ff */
[----:B------:R-:W1:Y:S01]  /*10670*/  S2R R13, SR_TID.X ;  /* 0x00000000000d7919 */ /* 0x000e620000002100 */
[C---:B------:R-:W-:Y:S01]  /*10680*/  IMAD.WIDE.U32 R2, R6.reuse, UR4, RZ ;  /* 0x0000000406027c25 */ /* 0x040fe2000f8e00ff */
[----:B------:R-:W-:Y:S01]  /*10690*/  ULDC.64 UR6, c[0x0][0x338] ;  /* 0x0000ce0000067ab9 */ /* 0x000fe20000000a00 */
[----:B------:R-:W-:Y:S02]  /*106a0*/  SHF.R.S32.HI R26, RZ, 0x1f, R7 ;  /* 0x0000001fff1a7819 */ /* 0x000fe40000011407 */
[----:B------:R-:W-:Y:S01]  /*106b0*/  IMAD R9, R6, UR5, R9 ;  /* 0x0000000506097c24 */ /* 0x000fe2000f8e0209 */
[----:B------:R-:W-:Y:S01]  /*106c0*/  SHF.R.S32.HI R28, RZ, 0x1f, R8 ;  /* 0x0000001fff1c7819 */ /* 0x000fe20000011408 */
[----:B------:R-:W-:Y:S01]  /*106d0*/  IMAD R10, R27, UR6, RZ ;  /* 0x000000061b0a7c24 */ /* 0x000fe2000f8e02ff */
[----:B------:R-:W-:Y:S01]  /*106e0*/  LOP3.LUT R34, R34, 0xffffffdf, RZ, 0xc0, !PT ;  /* 0xffffffdf22227812 */ /* 0x000fe200078ec0ff */
[----:B------:R-:W-:-:S02]  /*106f0*/  IMAD.IADD R3, R3, 0x1, R9 ;  /* 0x0000000103037824 */ /* 0x000fc400078e0209 */
[C---:B------:R-:W-:Y:S02]  /*10700*/  IMAD R10, R5.reuse, UR7, R10 ;  /* 0x00000007050a7c24 */ /* 0x040fe4000f8e020a */
[----:B------:R-:W-:-:S04]  /*10710*/  IMAD.WIDE.U32 R2, R5, UR6, R2 ;  /* 0x0000000605027c25 */ /* 0x000fc8000f8e0002 */
[----:B------:R-:W-:Y:S02]  /*10720*/  IMAD R9, R0, -0xa0, R23 ;  /* 0xffffff6000097824 */ /* 0x000fe400078e0217 */
[----:B------:R-:W-:Y:S02]  /*10730*/  IMAD R0, R26, UR4, RZ ;  /* 0x000000041a007c24 */ /* 0x000fe4000f8e02ff */
[----:B------:R-:W-:Y:S02]  /*10740*/  IMAD.IADD R11, R3, 0x1, R10 ;  /* 0x00000001030b7824 */ /* 0x000fe400078e020a */
[----:B------:R-:W-:Y:S02]  /*10750*/  IMAD.MOV.U32 R10, RZ, RZ, R2 ;  /* 0x000000ffff0a7224 */ /* 0x000fe400078e0002 */
[C---:B------:R-:W-:Y:S02]  /*10760*/  IMAD R0, R7.reuse, UR5, R0 ;  /* 0x0000000507007c24 */ /* 0x040fe4000f8e0200 */
[----:B------:R-:W-:Y:S01]  /*10770*/  IMAD.WIDE.U32 R2, R7, UR4, RZ ;  /* 0x0000000407027c25 */ /* 0x000fe2000f8e00ff */
[----:B------:R-:W-:-:S03]  /*10780*/  ULDC.64 UR4, c[0x0][0x330] ;  /* 0x0000cc0000047ab9 */ /* 0x000fc60000000a00 */
[----:B------:R-:W-:Y:S01]  /*10790*/  IMAD.IADD R3, R3, 0x1, R0 ;  /* 0x0000000103037824 */ /* 0x000fe200078e0200 */
[----:B-1----:R-:W-:Y:S01]  /*107a0*/  LOP3.LUT R13, R13, 0x7f, RZ, 0xc0, !PT ;  /* 0x0000007f0d0d7812 */ /* 0x002fe200078ec0ff */
[----:B------:R-:W-:Y:S02]  /*107b0*/  IMAD R0, R28, UR6, RZ ;  /* 0x000000061c007c24 */ /* 0x000fe4000f8e02ff */
[----:B------:R-:W-:Y:S01]  /*107c0*/  IMAD.WIDE.U32 R2, R8, UR6, R2 ;  /* 0x0000000608027c25 */ /* 0x000fe2000f8e0002 */
[----:B------:R-:W-:-:S03]  /*107d0*/  SHF.R.U32.HI R13, RZ, 0x2, R13 ;  /* 0x00000002ff0d7819 */ /* 0x000fc6000001160d */
[----:B------:R-:W-:Y:S01]  /*107e0*/  IMAD R0, R8, UR7, R0 ;  /* 0x0000000708007c24 */ /* 0x000fe2000f8e0200 */
[----:B------:R-:W-:Y:S01]  /*107f0*/  ULDC.64 UR6, c[0x0][0x318] ;  /* 0x0000c60000067ab9 */ /* 0x000fe20000000a00 */
[----:B------:R-:W-:-:S04]  /*10800*/  IMAD.WIDE.U32 R10, R22, UR4, R10 ;  /* 0x00000004160a7c25 */ /* 0x000fc8000f8e000a */
[----:B------:R-:W-:Y:S01]  /*10810*/  IMAD.IADD R3, R3, 0x1, R0 ;  /* 0x0000000103037824 */ /* 0x000fe200078e0200 */
[----:B------:R-:W-:Y:S01]  /*10820*/  IADD3 R20, P0, R10, UR6, RZ ;  /* 0x000000060a147c10 */ /* 0x000fe2000ff1e0ff */
[C---:B------:R-:W-:Y:S02]  /*10830*/  IMAD R23, R22.reuse, UR5, RZ ;  /* 0x0000000516177c24 */ /* 0x040fe4000f8e02ff */
[----:B------:R-:W-:Y:S01]  /*10840*/  IMAD.WIDE.U32 R2, R22, UR4, R2 ;  /* 0x0000000416027c25 */ /* 0x000fe2000f8e0002 */
[----:B------:R-:W-:Y:S02]  /*10850*/  UMOV UR4, 0xffffffff ;  /* 0xffffffff00047882 */ /* 0x000fe40000000000 */
[----:B------:R-:W-:Y:S01]  /*10860*/  IADD3.X R10, R11, UR7, R23, P0, !PT ;  /* 0x000000070b0a7c10 */ /* 0x000fe200087fe417 */
[----:B------:R-:W-:Y:S01]  /*10870*/  IMAD.IADD R9, R9, 0x1, -R13 ;  /* 0x0000000109097824 */ /* 0x000fe200078e0a0d */
[----:B------:R-:W-:-:S04]  /*10880*/  IADD3 R24, P0, R2, UR6, RZ ;  /* 0x0000000602187c10 */ /* 0x000fc8000ff1e0ff */
[----:B------:R-:W-:Y:S02]  /*10890*/  IADD3.X R23, R23, UR7, R3, P0, !PT ;  /* 0x0000000717177c10 */ /* 0x000fe400087fe403 */
[----:B------:R-:W-:-:S13]  /*108a0*/  ISETP.GE.AND P0, PT, R9, 0x1, PT ;  /* 0x000000010900780c */ /* 0x000fda0003f06270 */
[----:B------:R-:W-:Y:S01]  /*108b0*/  @P0 LOP3.LUT R34, R34, 0x20, RZ, 0xfc, !PT ;  /* 0x0000002022220812 */ /* 0x000fe200078efcff */
[----:B--2---:R-:W-:Y:S01]  /*108c0*/  IMAD R21, R30, 0x7800, R12 ;  /* 0x000078001e157824 */ /* 0x004fe200078e020c */
[----:B------:R-:W-:Y:S06]  /*108d0*/  BRA.DIV UR4, `(.L_x_4109) ;  /* 0x0000005604747947 */ /* 0x000fec000b800000 */
[----:B------:R-:W1:Y:S01]  /*108e0*/  SHFL.IDX PT, R2, R20, RZ, 0x1c1f ;  /* 0x001c1fff14027589 */ /* 0x000e6200000e0000 */
[----:B------:R-:W2:Y:S01]  /*108f0*/  LDC R12, c[0x0][0x2f4] ;  /* 0x0000bd00ff0c7b82 */ /* 0x000ea20000000800 */
[C---:B------:R-:W-:Y:S02]  /*10900*/  LOP3.LUT R13, R36.reuse, 0x40, RZ, 0xfc, !PT ;  /* 0x00000040240d7812 */ /* 0x040fe400078efcff */
[----:B------:R-:W3:Y:S01]  /*10910*/  SHFL.IDX PT, R0, R10, RZ, 0x1c1f ;  /* 0x001c1fff0a007589 */ /* 0x000ee200000e0000 */
[----:B------:R-:W-:Y:S02]  /*10920*/  LOP3.LUT R11, R36, 0x80, RZ, 0xfc, !PT ;  /* 0x00000080240b7812 */ /* 0x000fe400078efcff */
[C---:B------:R-:W-:Y:S01]  /*10930*/  ISETP.GE.AND P6, PT, R9.reuse, 0x81, PT ;  /* 0x000000810900780c */ /* 0x040fe20003fc6270 */
[----:B------:R-:W-:Y:S01]  /*10940*/  SHFL.IDX PT, R23, R23, RZ, 0x1c1f ;  /* 0x001c1fff17177589 */ /* 0x000fe200000e0000 */
[----:B------:R-:W-:Y:S02]  /*10950*/  LOP3.LUT R34, R34, 0xffffff7f, RZ, 0xc0, !PT ;  /* 0xffffff7f22227812 */ /* 0x000fe400078ec0ff */
[----:B------:R-:W-:-:S02]  /*10960*/  ISETP.GE.AND P5, PT, R9, 0x21, PT ;  /* 0x000000210900780c */ /* 0x000fc40003fa6270 */
[----:B------:R-:W-:-:S07]  /*10970*/  ISETP.GE.AND P4, PT, R9, 0x41, PT ;  /* 0x000000410900780c */ /* 0x000fce0003f86270 */
[----:B------:R-:W-:Y:S02]  /*10980*/  @P6 LOP3.LUT R34, R34, 0x80, RZ, 0xfc, !PT ;  /* 0x0000008022226812 */ /* 0x000fe400078efcff */
[C---:B-1----:R-:W-:Y:S02]  /*10990*/  IADD3 R2, P0, R36.reuse, R2, RZ ;  /* 0x0000000224027210 */ /* 0x042fe40007f1e0ff */
[-C--:B--2---:R-:W-:Y:S02]  /*109a0*/  ISETP.GE.AND P2, PT, R36, R12.reuse, PT ;  /* 0x0000000c2400720c */ /* 0x084fe40003f46270 */
[----:B------:R-:W-:Y:S01]  /*109b0*/  ISETP.GE.AND P1, PT, R13, R12, PT ;  /* 0x0000000c0d00720c */ /* 0x000fe20003f26270 */
[----:B---3--:R-:W-:Y:S01]  /*109c0*/  IMAD.X R3, RZ, RZ, R0, P0 ;  /* 0x000000ffff037224 */ /* 0x008fe200000e0600 */
[C---:B------:R-:W-:Y:S01]  /*109d0*/  ISETP.LT.OR P0, PT, R9.reuse, 0x1, P2 ;  /* 0x000000010900780c */ /* 0x040fe20001701670 */
[----:B------:R-:W-:Y:S01]  /*109e0*/  IMAD.IADD R0, R18, 0x1, R21 ;  /* 0x0000000112007824 */ /* 0x000fe200078e0215 */
[----:B------:R-:W-:-:S11]  /*109f0*/  ISETP.LT.OR P3, PT, R9, 0x1, P1 ;  /* 0x000000010900780c */ /* 0x000fd60000f61670 */
        /* <DEDUP_REMOVED lines=30> */
[----:B------:R-:W-:Y:S01]  /*10be0*/  LDGSTS.E.BYPASS.LTC128B.128 [R0+0x10a00], desc[UR52][R2.64], !P3 ;  /* 0x10a0000002007fae */ /* 0x000fe2000d901d74 */
[----:B------:R-:W-:-:S13]  /*10bf0*/  ISETP.LT.OR P3, PT, R9, 0x61, P1 ;  /* 0x000000610900780c */ /* 0x000fda0000f61670 */
[----:B------:R-:W-:Y:S01]  /*10c00*/  LDGSTS.E.BYPASS.LTC128B.128 [R0+0x13200], desc[UR52][R2.64+0x40], !P3 ;  /* 0x1320004002007fae */ /* 0x000fe2000d901d74 */
[----:B------:R-:W-:-:S13]  /*10c10*/  ISETP.LT.OR P3, PT, R9, 0x61, P0 ;  /* 0x000000610900780c */ /* 0x000fda0000761670 */
[----:B------:R1:W-:Y:S01]  /*10c20*/  LDGSTS.E.BYPASS.LTC128B.128 [R0+0x15a00], desc[UR52][R2.64+0x80], !P3 ;  /* 0x15a0008002007fae */ /* 0x0003e2000d901d74 */
[----:B------:R-:W-:-:S03]  /*10c30*/  ISETP.GE.AND P3, PT, R9, 0x61, PT ;  /* 0x000000610900780c */ /* 0x000fc60003f66270 */
[----:B-1----:R1:W2:Y:S10]  /*10c40*/  SHFL.IDX PT, R2, R24, RZ, 0x1c1f ;  /* 0x001c1fff18027589 */ /* 0x0022b400000e0000 */
.L_x_4198:
[C---:B------:R-:W-:Y:S02]  /*10c50*/  ISETP.LT.OR P2, PT, R9.reuse, 0x81, P2 ;  /* 0x000000810900780c */ /* 0x040fe40001741670 */
        /* <DEDUP_REMOVED lines=8> */
[----:B------:R2:W-:Y:S04]  /*10ce0*/  LDGSTS.E.BYPASS.LTC128B.128 [R0+0x13a00], desc[UR52][R2.64+0x40], !P1 ;  /* 0x13a0004002007fae */ /* 0x0005e8000c901d74 */
[----:B------:R2:W-:Y:S01]  /*10cf0*/  LDGSTS.E.BYPASS.LTC128B.128 [R0+0x16200], desc[UR52][R2.64+0x80], !P0 ;  /* 0x1620008002007fae */ /* 0x0005e2000c101d74 */
[----:B------:R-:W-:Y:S01]  /*10d00*/  PLOP3.LUT P0, PT, PT, PT, PT, 0x80, 0x0 ;  /* 0x000000000000781c */ /* 0x000fe20003f0f070 */
[----:B------:R-:W-:-:S12]  /*10d10*/  NOP ;  /* 0x0000000000007918 */ /* 0x000fd80000000000 */
.L_x_4110:
        /* <DEDUP_REMOVED lines=11> */
.L_x_4111:
[----:B------:R2:W-:Y:S01]  /*10dd0*/  SYNCS.ARRIVE.TRANS64.A1T0 RZ, [R4+URZ+0x33470], RZ ;  /* 0x033470ff04ff79a7 */ /* 0x0005e2000810003f */
[----:B------:R-:W-:Y:S05]  /*10de0*/  @!P2 BRA `(.L_x_4112) ;  /* 0x000000000004a947 */ /* 0x000fea0003800000 */
[----:B------:R-:W-:Y:S01]  /*10df0*/  BPT.TRAP 0x1 ;  /* 0x000000040000795c */ /* 0x000fe20000300000 */
.L_x_4112:
[----:B------:R-:W3:Y:S01]  /*10e00*/  SYNCS.PHASECHK.TRANS64.TRYWAIT P0, [R4+URZ+0x33440], R31 ;  /* 0x0334401f040075a7 */ /* 0x000ee2000800017f */
[----:B------:R-:W-:Y:S04]  /*10e10*/  BSSY B0, `(.L_x_4113) ;  /* 0x0000002000007945 */ /* 0x000fe80003800000 */
[----:B---3--:R-:W-:Y:S05]  /*10e20*/  @!P0 BRA `(.L_x_4114) ;  /* 0x00000058002c8947 */ /* 0x008fea0003800000 */
.L_x_4199:
[----:B------:R-:W-:Y:S05]  /*10e30*/  BSYNC B0 ;  /* 0x0000000000007941 */ /* 0x000fea0003800000 */
.L_x_4113:
[----:B------:R-:W-:Y:S01]  /*10e40*/  ULDC.64 UR4, c[0x0][0x300] ;  /* 0x0000c00000047ab9 */ /* 0x000fe20000000a00 */
[----:B------:R-:W-:Y:S01]  /*10e50*/  ULDC.64 UR6, c[0x0][0x310] ;  /* 0x0000c40000067ab9 */ /* 0x000fe20000000a00 */
[----:B------:R-:W-:Y:S02]  /*10e60*/  IMAD R9, R25, UR4, RZ ;  /* 0x0000000419097c24 */ /* 0x000fe4000f8e02ff */
[----:B------:R-:W-:-:S04]  /*10e70*/  IMAD.WIDE.U32 R2, R6, UR4, RZ ;  /* 0x0000000406027c25 */ /* 0x000fc8000f8e00ff */
[----:B------:R-:W-:Y:S02]  /*10e80*/  IMAD R9, R6, UR5, R9 ;  /* 0x0000000506097c24 */ /* 0x000fe4000f8e0209 */
[----:B------:R-:W-:Y:S02]  /*10e90*/  IMAD R27, R27, UR6, RZ ;  /* 0x000000061b1b7c24 */ /* 0x000fe4000f8e02ff */
[----:B------:R-:W-:Y:S02]  /*10ea0*/  IMAD.IADD R3, R3, 0x1, R9 ;  /* 0x0000000103037824 */ /* 0x000fe400078e0209 */
[C---:B------:R-:W-:Y:S02]  /*10eb0*/  IMAD R27, R5.reuse, UR7, R27 ;  /* 0x00000007051b7c24 */ /* 0x040fe4000f8e021b */
[----:B------:R-:W-:-:S04]  /*10ec0*/  IMAD.WIDE.U32 R2, R5, UR6, R2 ;  /* 0x0000000605027c25 */ /* 0x000fc8000f8e0002 */
[----:B------:R-:W-:Y:S02]  /*10ed0*/  IMAD R5, R26, UR4, RZ ;  /* 0x000000041a057c24 */ /* 0x000fe4000f8e02ff */
[----:B------:R-:W-:Y:S02]  /*10ee0*/  IMAD.IADD R11, R3, 0x1, R27 ;  /* 0x00000001030b7824 */ /* 0x000fe400078e021b */
[----:B------:R-:W-:Y:S02]  /*10ef0*/  IMAD.MOV.U32 R10, RZ, RZ, R2 ;  /* 0x000000ffff0a7224 */ /* 0x000fe400078e0002 */
        /* <DEDUP_REMOVED lines=14> */
[----:B------:R-:W-:Y:S02]  /*10fe0*/  IADD3.X R10, R11, UR7, R8, P0, !PT ;  /* 0x000000070b0a7c10 */ /* 0x000fe400087fe408 */
[----:B------:R-:W-:-:S04]  /*10ff0*/  IADD3 R7, P0, R2, UR6, RZ ;  /* 0x0000000602077c10 */ /* 0x000fc8000ff1e0ff */
[----:B------:R-:W-:Y:S01]  /*11000*/  IADD3.X R6, R8, UR7, R3, P0, !PT ;  /* 0x0000000708067c10 */ /* 0x000fe200087fe403 */
[----:B------:R-:W-:Y:S08]  /*11010*/  BRA.DIV UR4, `(.L_x_4115) ;  /* 0x0000005604c47947 */ /* 0x000ff0000b800000 */
[----:B------:R-:W4:Y:S01]  /*11020*/  SHFL.IDX PT, R3, R5, RZ, 0x1c1f ;  /* 0x001c1fff05037589 */ /* 0x000f2200000e0000 */
[----:B------:R-:W-:Y:S01]  /*11030*/  LOP3.LUT R34, R34, 0xfffffdff, RZ, 0xc0, !PT ;  /* 0xfffffdff22227812 */ /* 0x000fe200078ec0ff */
[----:B------:R-:W5:Y:S01]  /*11040*/  LDC R9, c[0x0][0x2f4] ;  /* 0x0000bd00ff097b82 */ /* 0x000f620000000800 */
[----:B------:R-:W-:Y:S01]  /*11050*/  LOP3.LUT R11, R36, 0x40, RZ, 0xfc, !PT ;  /* 0x00000040240b7812 */ /* 0x000fe200078efcff */
[----:B------:R-:W0:Y:S01]  /*11060*/  SHFL.IDX PT, R2, R10, RZ, 0x1c1f ;  /* 0x001c1fff0a027589 */ /* 0x000e2200000e0000 */
[----:B------:R-:W-:Y:S02]  /*11070*/  @P3 LOP3.LUT R34, R34, 0x200, RZ, 0xfc, !PT ;  /* 0x0000020022223812 */ /* 0x000fe400078efcff */
[----:B------:R-:W-:Y:S01]  /*11080*/  LOP3.LUT R8, R36, 0x80, RZ, 0xfc, !PT ;  /* 0x0000008024087812 */ /* 0x000fe200078efcff */
[----:B------:R-:W-:Y:S01]  /*11090*/  SHFL.IDX PT, R6, R6, RZ, 0x1c1f ;  /* 0x001c1fff06067589 */ /* 0x000fe200000e0000 */
[----:B------:R-:W-:-:S03]  /*110a0*/  LOP3.LUT P3, RZ, R34, 0x20, RZ, 0xc0, !PT ;  /* 0x0000002022ff7812 */ /* 0x000fc6000786c0ff */
[----:B------:R-:W-:Y:S10]  /*110b0*/  SHFL.IDX PT, R14, R7, RZ, 0x1c1f ;  /* 0x001c1fff070e7589 */ /* 0x000ff400000e0000 */
[----:B----4-:R-:W-:-:S02]  /*110c0*/  @P3 IADD3 R3, P0, R36, R3, RZ ;  /* 0x0000000324033210 */ /* 0x010fc40007f1e0ff */
[-C--:B-----5:R-:W-:Y:S02]  /*110d0*/  ISETP.GE.AND P6, PT, R36, R9.reuse, PT ;  /* 0x000000092400720c */ /* 0x0a0fe40003fc6270 */
[-C--:B------:R-:W-:Y:S01]  /*110e0*/  ISETP.GE.AND P2, PT, R11, R9.reuse, PT ;  /* 0x000000090b00720c */ /* 0x080fe20003f46270 */
[----:B0-----:R-:W-:Y:S01]  /*110f0*/  @P3 IMAD.X R2, RZ, RZ, R2, P0 ;  /* 0x000000ffff023224 */ /* 0x001fe200000e0602 */
[----:B------:R-:W-:-:S04]  /*11100*/  ISETP.GE.AND P1, PT, R8, R9, PT ;  /* 0x000000090800720c */ /* 0x000fc80003f26270 */
[----:B------:R-:W-:-:S04]  /*11110*/  @P3 LOP3.LUT R3, R3, R2, RZ, 0x3c, !PT ;  /* 0x0000000203033212 */ /* 0x000fc800078e3cff */
[----:B------:R-:W-:-:S04]  /*11120*/  @P3 LOP3.LUT R2, R3, R2, RZ, 0x3c, !PT ;  /* 0x0000000203023212 */ /* 0x000fc800078e3cff */
[----:B------:R-:W-:-:S05]  /*11130*/  @P3 LOP3.LUT R3, R3, R2, RZ, 0x3c, !PT ;  /* 0x0000000203033212 */ /* 0x000fca00078e3cff */
[----:B------:R-:W-:Y:S04]  /*11140*/  @P3 LDGSTS.E.BYPASS.LTC128B.128 [R0+0x24200], desc[UR52][R2.64], !P6 ;  /* 0x2420000002003fae */ /* 0x000fe8000f101d74 */
[----:B------:R-:W-:Y:S04]  /*11150*/  @P3 LDGSTS.E.BYPASS.LTC128B.128 [R0+0x26a00], desc[UR52][R2.64+0x40], !P2 ;  /* 0x26a0004002003fae */ /* 0x000fe8000d101d74 */
[----:B------:R0:W-:Y:S01]  /*11160*/  @P3 LDGSTS.E.BYPASS.LTC128B.128 [R0+0x29200], desc[UR52][R2.64+0x80], !P1 ;  /* 0x2920008002003fae */ /* 0x0001e2000c901d74 */
[----:B------:R-:W-:-:S03]  /*11170*/  LOP3.LUT P3, RZ, R34, 0x200, RZ, 0xc0, !PT ;  /* 0x0000020022ff7812 */ /* 0x000fc6000786c0ff */
[----:B0-----:R-:W0:Y:S04]  /*11180*/  SHFL.IDX PT, R3, R5, 0x1, 0x1c1f ;  /* 0x003c1f0005037f89 */ /* 0x001e2800000e0000 */
[----:B------:R-:W4:Y:S01]  /*11190*/  SHFL.IDX PT, R2, R10, 0x1, 0x1c1f ;  /* 0x003c1f000a027f89 */ /* 0x000f2200000e0000 */
[----:B0-----:R-:W-:-:S05]  /*111a0*/  @P5 IADD3 R3, P0, R36, R3, RZ ;  /* 0x0000000324035210 */ /* 0x001fca0007f1e0ff */
[----:B----4-:R-:W-:-:S05]  /*111b0*/  @P5 IMAD.X R2, RZ, RZ, R2, P0 ;  /* 0x000000ffff025224 */ /* 0x010fca00000e0602 */
[----:B------:R-:W-:-:S04]  /*111c0*/  @P5 LOP3.LUT R3, R3, R2, RZ, 0x3c, !PT ;  /* 0x0000000203035212 */ /* 0x000fc800078e3cff */
[----:B------:R-:W-:-:S04]  /*111d0*/  @P5 LOP3.LUT R2, R3, R2, RZ, 0x3c, !PT ;  /* 0x0000000203025212 */ /* 0x000fc800078e3cff */
[----:B------:R-:W-:-:S05]  /*111e0*/  @P5 LOP3.LUT R3, R3, R2, RZ, 0x3c, !PT ;  /* 0x0000000203035212 */ /* 0x000fca00078e3cff */
[----:B------:R-:W-:Y:S04]  /*111f0*/  @P5 LDGSTS.E.BYPASS.LTC128B.128 [R0+0x24a00], desc[UR52][R2.64], !P6 ;  /* 0x24a0000002005fae */ /* 0x000fe8000f101d74 */
[----:B------:R-:W-:Y:S04]  /*11200*/  @P5 LDGSTS.E.BYPASS.LTC128B.128 [R0+0x27200], desc[UR52][R2.64+0x40], !P2 ;  /* 0x2720004002005fae */ /* 0x000fe8000d101d74 */
[----:B------:R0:W-:Y:S04]  /*11210*/  @P5 LDGSTS.E.BYPASS.LTC128B.128 [R0+0x29a00], desc[UR52][R2.64+0x80], !P1 ;  /* 0x29a0008002005fae */ /* 0x0001e8000c901d74 */
[----:B0-----:R-:W0:Y:S04]  /*11220*/  SHFL.IDX PT, R3, R5, 0x2, 0x1c1f ;  /* 0x005c1f0005037f89 */ /* 0x001e2800000e0000 */
[----:B------:R-:W4:Y:S04]  /*11230*/  SHFL.IDX PT, R2, R10, 0x2, 0x1c1f ;  /* 0x005c1f000a027f89 */ /* 0x000f2800000e0000 */
[----:B------:R-:W5:Y:S04]  /*11240*/  SHFL.IDX PT, R5, R5, 0x3, 0x1c1f ;  /* 0x007c1f0005057f89 */ /* 0x000f6800000e0000 */
[----:B------:R-:W1:Y:S01]  /*11250*/  SHFL.IDX PT, R10, R10, 0x3, 0x1c1f ;  /* 0x007c1f000a0a7f89 */ /* 0x000e6200000e0000 */
[----:B0-----:R-:W-:-:S05]  /*11260*/  @P4 IADD3 R3, P0, R36, R3, RZ ;  /* 0x0000000324034210 */ /* 0x001fca0007f1e0ff */
[----:B----4-:R-:W-:Y:S01]  /*11270*/  @P4 IMAD.X R2, RZ, RZ, R2, P0 ;  /* 0x000000ffff024224 */ /* 0x010fe200000e0602 */
[----:B-----5:R-:W-:-:S04]  /*11280*/  @P3 IADD3 R8, P0, R36, R5, RZ ;  /* 0x0000000524083210 */ /* 0x020fc80007f1e0ff */
[----:B------:R-:W-:Y:S01]  /*11290*/  @P4 LOP3.LUT R3, R3, R2, RZ, 0x3c, !PT ;  /* 0x0000000203034212 */ /* 0x000fe200078e3cff */
[----:B-1----:R-:W-:-:S03]  /*112a0*/  @P3 IMAD.X R9, RZ, RZ, R10, P0 ;  /* 0x000000ffff093224 */ /* 0x002fc600000e060a */
[----:B------:R-:W-:-:S04]  /*112b0*/  @P4 LOP3.LUT R2, R3, R2, RZ, 0x3c, !PT ;  /* 0x0000000203024212 */ /* 0x000fc800078e3cff */
[----:B------:R-:W-:-:S05]  /*112c0*/  @P4 LOP3.LUT R3, R3, R2, RZ, 0x3c, !PT ;  /* 0x0000000203034212 */ /* 0x000fca00078e3cff */
[----:B------:R-:W-:Y:S04]  /*112d0*/  @P4 LDGSTS.E.BYPASS.LTC128B.128 [R0+0x25200], desc[UR52][R2.64], !P6 ;  /* 0x2520000002004fae */ /* 0x000fe8000f101d74 */
[----:B------:R-:W-:Y:S04]  /*112e0*/  @P4 LDGSTS.E.BYPASS.LTC128B.128 [R0+0x27a00], desc[UR52][R2.64+0x40], !P2 ;  /* 0x27a0004002004fae */ /* 0x000fe8000d101d74 */
[----:B------:R0:W-:Y:S02]  /*112f0*/  @P4 LDGSTS.E.BYPASS.LTC128B.128 [R0+0x2a200], desc[UR52][R2.64+0x80], !P1 ;  /* 0x2a20008002004fae */ /* 0x0001e4000c901d74 */
[----:B0-----:R-:W-:-:S02]  /*11300*/  @P3 IMAD.MOV.U32 R2, RZ, RZ, R8 ;  /* 0x000000ffff023224 */ /* 0x001fc400078e0008 */
[----:B------:R-:W-:-:S05]  /*11310*/  @P3 IMAD.MOV.U32 R3, RZ, RZ, R9 ;  /* 0x000000ffff033224 */ /* 0x000fca00078e0009 */
[----:B------:R0:W-:Y:S04]  /*11320*/  @P3 LDGSTS.E.BYPASS.LTC128B.128 [R0+0x25a00], desc[UR52][R2.64], !P6 ;  /* 0x25a0000002003fae */ /* 0x0001e8000f101d74 */
[----:B------:R0:W-:Y:S04]  /*11330*/  @P3 LDGSTS.E.BYPASS.LTC128B.128 [R0+0x28200], desc[UR52][R2.64+0x40], !P2 ;  /* 0x2820004002003fae */ /* 0x0001e8000d101d74 */
[----:B------:R0:W-:Y:S02]  /*11340*/  @P3 LDGSTS.E.BYPASS.LTC128B.128 [R0+0x2aa00], desc[UR52][R2.64+0x80], !P1 ;  /* 0x2aa0008002003fae */ /* 0x0001e4000c901d74 */
.L_x_4211:
[----:B------:R-:W-:Y:S01]  /*11350*/  LOP3.LUT P0, RZ, R34, 0x80, RZ, 0xc0, !PT ;  /* 0x0000008022ff7812 */ /* 0x000fe2000780c0ff */
[----:B------:R-:W-:-:S12]  /*11360*/  BSSY B0, `(.L_x_4116) ;  /* 0x0000010000007945 */ /* 0x000fd80003800000 */
[----:B------:R-:W-:Y:S05]  /*11370*/  @!P0 BRA `(.L_x_4117) ;  /* 0x0000000000388947 */ /* 0x000fea0003800000 */
[----:B------:R-:W1:Y:S01]  /*11380*/  LDC R7, c[0x0][0x2f4] ;  /* 0x0000bd00ff077b82 */ /* 0x000e620000000800 */
[C---:B------:R-:W-:Y:S02]  /*11390*/  LOP3.LUT R8, R36.reuse, 0x40, RZ, 0xfc, !PT ;  /* 0x0000004024087812 */ /* 0x040fe400078efcff */
[C---:B------:R-:W-:Y:S02]  /*113a0*/  LOP3.LUT R5, R36.reuse, 0x80, RZ, 0xfc, !PT ;  /* 0x0000008024057812 */ /* 0x040fe400078efcff */
[----:B0-----:R-:W-:-:S05]  /*113b0*/  IADD3 R2, P0, R36, R14, RZ ;  /* 0x0000000e24027210 */ /* 0x001fca0007f1e0ff */
[----:B------:R-:W-:Y:S01]  /*113c0*/  IMAD.X R3, RZ, RZ, R6, P0 ;  /* 0x000000ffff037224 */ /* 0x000fe200000e0606 */
[-C--:B-1----:R-:W-:Y:S02]  /*113d0*/  ISETP.GE.AND P3, PT, R36, R7.reuse, PT ;  /* 0x000000072400720c */ /* 0x082fe40003f66270 */
        /* <DEDUP_REMOVED lines=8> */
.L_x_4117:
[----:B------:R-:W-:Y:S05]  /*11460*/  BSYNC B0 ;  /* 0x0000000000007941 */ /* 0x000fea0003800000 */
.L_x_4116:
[----:B------:R-:W-:Y:S01]  /*11470*/  NOP ;  /* 0x0000000000007918 */ /* 0x000fe20000000000 */
[----:B------:R-:W-:-:S13]  /*11480*/  PLOP3.LUT P0, PT, PT, PT, PT, 0x80, 0x0 ;  /* 0x000000000000781c */ /* 0x000fda0003f0f070 */
.L_x_4118:
[----:B------:R-:W-:Y:S02]  /*11490*/  PLOP3.LUT P1, PT, P1, P0, PT, 0xa2, 0x0 ;  /* 0x000000000000781c */ /* 0x000fe40000f21472 */
[----:B------:R-:W-:-:S08]  /*114a0*/  @P0 R2UR P1, UR4, R4 ;  /* 0x00000000040402ca */ /* 0x000fd00000020000 */
[----:B------:R-:W-:-:S05]  /*114b0*/  @P0 PLOP3.LUT P0, PT, P1, PT, PT, 0x80, 0x0 ;  /* 0x000000000000081c */ /* 0x000fca0000f0f070 */
[----:B------:R-:W-:Y:S01]  /*114c0*/  @!P1 SYNCS.ARRIVE.TRANS64.RED.A0T1 RZ, [UR4+0x33430], RZ ;  /* 0x033430ffffff99a7 */ /* 0x000fe20008200404 */
[----:B------:R-:W-:Y:S07]  /*114d0*/  @!P1 ARRIVES.LDGSTSBAR.64.TRANSCNT [UR4+0x33430] ;  /* 0x03343000ff0099b0 */ /* 0x000fee0008000a84 */
[----:B------:R-:W-:Y:S05]  /*114e0*/  @P0 BRA.U.ANY `(.L_x_4118) ;  /* 0xfffffffd00e80947 */ /* 0x000fea000393ffff */
[----:B------:R-:W-:Y:S01]  /*114f0*/  NOP ;  /* 0x0000000000007918 */ /* 0x000fe20000000000 */
[----:B01----:R-:W-:-:S05]  /*11500*/  IMAD.U32 R0, RZ, RZ, UR42 ;  /* 0x0000002aff007e24 */ /* 0x003fca000f8e00ff */
[----:B------:R-:W-:-:S13]  /*11510*/  ISETP.NE.AND P2, PT, R0, 0x3, PT ;  /* 0x000000030000780c */ /* 0x000fda0003f45270 */
[----:B------:R-:W-:Y:S05]  /*11520*/  @!P2 BRA `(.L_x_4119) ;  /* 0x000000000004a947 */ /* 0x000fea0003800000 */
[----:B------:R-:W-:Y:S01]  /*11530*/  BPT.TRAP 0x1 ;  /* 0x000000040000795c */ /* 0x000fe20000300000 */
.L_x_4119:
        /* <DEDUP_REMOVED lines=9> */
[----:B------:R-:W-:Y:S02]  /*115d0*/  ULDC.64 UR6, c[0x0][0x298] ;  /* 0x0000a60000067ab9 */ /* 0x000fe40000000a00 */
[----:B------:R-:W-:Y:S02]  /*115e0*/  UIMAD UR4, UR4, UR6, URZ ;  /* 0x00000006040472a4 */ /* 0x000fe4000f8e023f */
[----:B------:R-:W-:Y:S02]  /*115f0*/  UIMAD.WIDE.U32 UR36, UR38, UR6, URZ ;  /* 0x00000006262472a5 */ /* 0x000fe4000f8e003f */
[----:B------:R-:W-:Y:S02]  /*11600*/  UIMAD UR4, UR38, UR7, UR4 ;  /* 0x00000007260472a4 */ /* 0x000fe4000f8e0204 */
[----:B------:R-:W-:-:S02]  /*11610*/  USEL UR38, UR41, URZ, !UP0 ;  /* 0x0000003f29267287 */ /* 0x000fc4000c000000 */
[----:B------:R-:W-:Y:S01]  /*11620*/  UIADD3 UR41, UR37, UR4, URZ ;  /* 0x0000000425297290 */ /* 0x000fe2000fffe03f */
[----:B------:R-:W-:Y:S11]  /*11630*/  @!P0 BRA `(.L_x_4121) ;  /* 0x0000000000408947 */ /* 0x000ff60003800000 */
[----:B------:R-:W-:Y:S01]  /*11640*/  MOV R2, 0x0 ;  /* 0x0000000000027802 */ /* 0x000fe20000000f00 */
[----:B------:R-:W-:Y:S01]  /*11650*/  ULDC.64 UR6, c[0x4][0x1b0] ;  /* 0x01006c0000067ab9 */ /* 0x000fe20000000a00 */
[----:B------:R-:W-:Y:S01]  /*11660*/  ULDC.64 UR8, c[0x4][0x1b8] ;  /* 0x01006e0000087ab9 */ /* 0x000fe20000000a00 */
[----:B------:R-:W-:Y:S01]  /*11670*/  ULDC.64 UR4, c[0x4][0xd0] ;  /* 0x0100340000047ab9 */ /* 0x000fe20000000a00 */
[----:B0-23--:R-:W-:Y:S02]  /*11680*/  IMAD.U32 R4, RZ, RZ, UR6 ;  /* 0x00000006ff047e24 */ /* 0x00dfe4000f8e00ff */
        /* <DEDUP_REMOVED lines=11> */
.L_x_4121:
[----:B------:R-:W-:Y:S05]  /*11740*/  BSYNC B6 ;  /* 0x0000000000067941 */ /* 0x000fea0003800000 */
.L_x_4120:
[----:B------:R-:W4:Y:S01]  /*11750*/  LDL.LU R21, [R1+0x4] ;  /* 0x0000040001157983 */ /* 0x000f220000300800 */
[----:B------:R-:W1:Y:S01]  /*11760*/  LDC R6, c[0x0][0x448] ;  /* 0x00011200ff067b82 */ /* 0x000e620000000800 */
[----:B------:R-:W0:Y:S01]  /*11770*/  S2R R2, SR_TID.X ;  /* 0x0000000000027919 */ /* 0x000e220000002100 */
[----:B------:R-:W2:Y:S01]  /*11780*/  S2R R20, SR_TID.X ;  /* 0x0000000000147919 */ /* 0x000ea20000002100 */
[----:B------:R-:W-:Y:S01]  /*11790*/  R2UR UR8, R22 ;  /* 0x00000000160872ca */ /* 0x000fe200000e0000 */
[----:B------:R-:W-:Y:S01]  /*117a0*/  ULDC.64 UR6, c[0x0][0x2d8] ;  /* 0x0000b60000067ab9 */ /* 0x000fe20000000a00 */
[----:B------:R0:W5:Y:S01]  /*117b0*/  LDL R8, [R1+0x1c] ;  /* 0x00001c0001087983 */ /* 0x0001620000100800 */
[----:B-1----:R-:W-:Y:S02]  /*117c0*/  ISETP.NE.AND P0, PT, R6, 0x1, PT ;  /* 0x000000010600780c */ /* 0x002fe40003f05270 */
[----:B0-----:R-:W-:-:S11]  /*117d0*/  LOP3.LUT R2, R2, 0x7f, RZ, 0xc0, !PT ;  /* 0x0000007f02027812 */ /* 0x001fd600078ec0ff */
[----:B------:R-:W0:Y:S01]  /*117e0*/  @P0 LDC R0, c[0x0][0x450] ;  /* 0x00011400ff000b82 */ /* 0x000e220000000800 */
[----:B------:R-:W-:Y:S01]  /*117f0*/  SHF.R.U32.HI R2, RZ, 0x2, R2 ;  /* 0x00000002ff027819 */ /* 0x000fe20000011602 */
[----:B--2---:R-:W-:-:S05]  /*11800*/  IMAD.SHL.U32 R20, R20, 0x20, RZ ;  /* 0x0000002014147824 */ /* 0x004fca00078e00ff */
[----:B------:R-:W-:Y:S02]  /*11810*/  LOP3.LUT R20, R2, 0x60, R20, 0xf8, !PT ;  /* 0x0000006002147812 */ /* 0x000fe400078ef814 */
[----:B------:R-:W1:Y:S01]  /*11820*/  @P0 LDC R2, c[0x0][0x44c] ;  /* 0x00011300ff020b82 */ /* 0x000e620000000800 */
[----:B------:R-:W-:Y:S01]  /*11830*/  R2UR UR10, R22 ;  /* 0x00000000160a72ca */ /* 0x000fe200000e0000 */
[----:B------:R-:W-:Y:S01]  /*11840*/  UMOV UR4, UR36 ;  /* 0x0000002400047c82 */ /* 0x000fe20008000000 */
[----:B------:R-:W-:Y:S02]  /*11850*/  UMOV UR5, UR41 ;  /* 0x0000002900057c82 */ /* 0x000fe40008000000 */
[----:B------:R-:W-:-:S03]  /*11860*/  UIMAD.WIDE.U32 UR4, UR8, UR6, UR4 ;  /* 0x00000006080472a5 */ /* 0x000fc6000f8e0004 */
[----:B------:R-:W-:Y:S02]  /*11870*/  ULDC.64 UR8, c[0x0][0x2e0] ;  /* 0x0000b80000087ab9 */ /* 0x000fe40000000a00 */
[----:B------:R-:W-:-:S04]  /*11880*/  UIMAD UR6, UR40, UR8, URZ ;  /* 0x00000008280672a4 */ /* 0x000fc8000f8e023f */
[----:B------:R-:W-:Y:S02]  /*11890*/  UIMAD UR5, UR10, UR7, UR5 ;  /* 0x000000070a0572a4 */ /* 0x000fe4000f8e0205 */
[----:B------:R-:W-:Y:S02]  /*118a0*/  UIMAD UR6, UR38, UR9, UR6 ;  /* 0x00000009260672a4 */ /* 0x000fe4000f8e0206 */
[----:B------:R-:W-:-:S04]  /*118b0*/  UIMAD.WIDE.U32 UR4, UR38, UR8, UR4 ;  /* 0x00000008260472a5 */ /* 0x000fc8000f8e0004 */
[----:B------:R-:W-:-:S03]  /*118c0*/  UIADD3 UR5, UR5, UR6, URZ ;  /* 0x0000000605057290 */ /* 0x000fc6000fffe03f */
[----:B------:R-:W-:Y:S01]  /*118d0*/  ULDC.64 UR6, c[0x0][0x2d0] ;  /* 0x0000b40000067ab9 */ /* 0x000fe20000000a00 */
[C---:B------:R-:W-:Y:S02]  /*118e0*/  LOP3.LUT R10, R36.reuse, 0x40, RZ, 0xfc, !PT ;  /* 0x00000040240a7812 */ /* 0x040fe400078efcff */
[----:B------:R-:W-:Y:S01]  /*118f0*/  LOP3.LUT R11, R36, 0x80, RZ, 0xfc, !PT ;  /* 0x00000080240b7812 */ /* 0x000fe200078efcff */
[----:B----4-:R-:W-:-:S05]  /*11900*/  IMAD.SHL.U32 R5, R21, 0x80, RZ ;  /* 0x0000008015057824 */ /* 0x010fca00078e00ff */
[----:B------:R-:W-:-:S05]  /*11910*/  LOP3.LUT R9, R20, R5, RZ, 0xfc, !PT ;  /* 0x0000000514097212 */ /* 0x000fca00078efcff */
[----:B-1----:R-:W-:-:S04]  /*11920*/  @P0 IMAD.HI.U32 R3, R9, R2, RZ ;  /* 0x0000000209030227 */ /* 0x002fc800078e00ff */
[----:B------:R-:W-:Y:S01]  /*11930*/  IMAD.MOV.U32 R2, RZ, RZ, R9 ;  /* 0x000000ffff027224 */ /* 0x000fe200078e0009 */
[----:B0-----:R-:W-:Y:S01]  /*11940*/  @P0 SHF.R.U32.HI R2, RZ, R0, R3 ;  /* 0x00000000ff020219 */ /* 0x001fe20000011603 */
[----:B------:R-:W0:Y:S03]  /*11950*/  S2R R20, SR_TID.X ;  /* 0x0000000000147919 */ /* 0x000e260000002100 */
[----:B------:R-:W-:-:S05]  /*11960*/  SHF.R.S32.HI R0, RZ, 0x1f, R2 ;  /* 0x0000001fff007819 */ /* 0x000fca0000011402 */
[----:B------:R-:W-:Y:S02]  /*11970*/  IMAD R7, R0, UR6, RZ ;  /* 0x0000000600077c24 */ /* 0x000fe4000f8e02ff */
[----:B------:R-:W-:Y:S02]  /*11980*/  IMAD.MOV R0, RZ, RZ, -R2 ;  /* 0x000000ffff007224 */ /* 0x000fe400078e0a02 */
[----:B------:R-:W-:Y:S02]  /*11990*/  IMAD.U32 R3, RZ, RZ, UR6 ;  /* 0x00000006ff037e24 */ /* 0x000fe4000f8e00ff */
[----:B------:R-:W-:Y:S02]  /*119a0*/  IMAD R0, R6, R0, R9 ;  /* 0x0000000006007224 */ /* 0x000fe400078e0209 */
[C---:B------:R-:W-:Y:S02]  /*119b0*/  IMAD R7, R2.reuse, UR7, R7 ;  /* 0x0000000702077c24 */ /* 0x040fe4000f8e0207 */
[----:B------:R-:W-:Y:S01]  /*119c0*/  IMAD.WIDE.U32 R2, R2, R3, UR4 ;  /* 0x0000000402027e25 */ /* 0x000fe2000f8e0003 */
[----:B---3--:R-:W-:Y:S01]  /*119d0*/  SHF.R.S32.HI R4, RZ, 0x1f, R0 ;  /* 0x0000001fff047819 */ /* 0x008fe20000011400 */
[----:B------:R-:W-:-:S02]  /*119e0*/  ULDC.64 UR4, c[0x0][0x2c8] ;  /* 0x0000b20000047ab9 */ /* 0x000fc40000000a00 */
[----:B------:R-:W-:Y:S02]  /*119f0*/  IMAD.IADD R3, R3, 0x1, R7 ;  /* 0x0000000103037824 */ /* 0x000fe400078e0207 */
[----:B------:R-:W-:Y:S02]  /*11a00*/  IMAD R4, R4, UR4, RZ ;  /* 0x0000000404047c24 */ /* 0x000fe4000f8e02ff */
[----:B------:R-:W-:-:S04]  /*11a10*/  IMAD.WIDE.U32 R2, R0, UR4, R2 ;  /* 0x0000000400027c25 */ /* 0x000fc8000f8e0002 */
[----:B------:R-:W-:Y:S01]  /*11a20*/  IMAD R7, R0, UR5, R4 ;  /* 0x0000000500077c24 */ /* 0x000fe2000f8e0204 */
[----:B------:R-:W-:Y:S02]  /*11a30*/  ULDC.64 UR4, c[0x0][0x280] ;  /* 0x0000a00000047ab9 */ /* 0x000fe40000000a00 */
[----:B------:R-:W-:Y:S01]  /*11a40*/  IADD3 R0, P0, R2, UR4, RZ ;  /* 0x0000000402007c10 */ /* 0x000fe2000ff1e0ff */
[----:B------:R-:W-:Y:S01]  /*11a50*/  ULDC UR4, c[0x0][0x2b8] ;  /* 0x0000ae0000047ab9 */ /* 0x000fe20000000800 */
[----:B0-----:R-:W-:Y:S02]  /*11a60*/  LOP3.LUT R20, R20, 0x7f, RZ, 0xc0, !PT ;  /* 0x0000007f14147812 */ /* 0x001fe400078ec0ff */
[----:B------:R-:W-:Y:S01]  /*11a70*/  IADD3.X R4, R3, UR5, R7, P0, !PT ;  /* 0x0000000503047c10 */ /* 0x000fe200087fe407 */
[----:B------:R-:W-:Y:S01]  /*11a80*/  UMOV UR5, 0xffffffff ;  /* 0xffffffff00057882 */ /* 0x000fe20000000000 */
[----:B------:R-:W-:Y:S02]  /*11a90*/  ISETP.GE.AND P3, PT, R36, UR4, PT ;  /* 0x0000000424007c0c */ /* 0x000fe4000bf66270 */
[----:B------:R-:W-:-:S02]  /*11aa0*/  ISETP.GE.AND P2, PT, R10, UR4, PT ;  /* 0x000000040a007c0c */ /* 0x000fc4000bf46270 */
[----:B------:R-:W-:Y:S02]  /*11ab0*/  ISETP.GE.AND P1, PT, R11, UR4, PT ;  /* 0x000000040b007c0c */ /* 0x000fe4000bf26270 */
[----:B------:R-:W-:Y:S01]  /*11ac0*/  SHF.R.U32.HI R10, RZ, 0x2, R20 ;  /* 0x00000002ff0a7819 */ /* 0x000fe20000011614 */
[----:B------:R-:W-:Y:S10]  /*11ad0*/  BRA.DIV UR5, `(.L_x_4122) ;  /* 0x0000005205e87947 */ /* 0x000ff4000b800000 */
[----:B------:R-:W0:Y:S01]  /*11ae0*/  SHFL.IDX PT, R14, R0, RZ, 0x1c1f ;  /* 0x001c1fff000e7589 */ /* 0x000e2200000e0000 */
[----:B------:R-:W-:Y:S02]  /*11af0*/  IMAD R29, R29, R6, RZ ;  /* 0x000000061d1d7224 */ /* 0x000fe400078e02ff */
        /* <DEDUP_REMOVED lines=9> */
[----:B------:R-:W-:Y:S04]  /*11b90*/  @!P0 LDGSTS.E.BYPASS.LTC128B.128 [R8+0x20200], desc[UR52][R2.64+0x40], !P2 ;  /* 0x2020004002088fae */ /* 0x000fe8000d101d74 */
[----:B------:R1:W-:Y:S01]  /*11ba0*/  @!P0 LDGSTS.E.BYPASS.LTC128B.128 [R8+0x22200], desc[UR52][R2.64+0x80], !P1 ;  /* 0x2220008002088fae */ /* 0x0003e2000c901d74 */
[----:B------:R-:W-:Y:S01]  /*11bb0*/  ISETP.GE.AND P0, PT, R6, R29, PT ;  /* 0x0000001d0600720c */ /* 0x000fe20003f06270 */
[----:B------:R-:W-:-:S02]  /*11bc0*/  VIADD R6, R5, 0x40 ;  /* 0x0000004005067836 */ /* 0x000fc40000000000 */
[----:B-1----:R-:W1:Y:S10]  /*11bd0*/  SHFL.IDX PT, R2, R4, 0x1, 0x1c1f ;  /* 0x003c1f0004027f89 */ /* 0x002e7400000e0000 */
[----:B0-----:R-:W-:-:S05]  /*11be0*/  @!P0 IADD3 R14, P4, R36, R14, RZ ;  /* 0x0000000e240e8210 */ /* 0x001fca0007f9e0ff */
[----:B-1----:R-:W-:Y:S02]  /*11bf0*/  @!P0 IMAD.X R7, RZ, RZ, R2, P4 ;  /* 0x000000ffff078224 */ /* 0x002fe400020e0602 */
[----:B------:R-:W-:Y:S02]  /*11c00*/  @!P0 IMAD.MOV.U32 R2, RZ, RZ, R14 ;  /* 0x000000ffff028224 */ /* 0x000fe400078e000e */
[----:B------:R-:W-:Y:S01]  /*11c10*/  @!P0 IMAD.MOV.U32 R3, RZ, RZ, R7 ;  /* 0x000000ffff038224 */ /* 0x000fe200078e0007 */
[----:B------:R-:W0:Y:S04]  /*11c20*/  SHFL.IDX PT, R14, R0, 0x2, 0x1c1f ;  /* 0x005c1f00000e7f89 */ /* 0x000e2800000e0000 */
[----:B------:R-:W-:Y:S04]  /*11c30*/  @!P0 LDGSTS.E.BYPASS.LTC128B.128 [R8+0x1ea00], desc[UR52][R2.64], !P3 ;  /* 0x1ea0000002088fae */ /* 0x000fe8000d901d74 */
        /* <DEDUP_REMOVED lines=11> */
[----:B------:R1:W-:Y:S04]  /*11cf0*/  @!P0 LDGSTS.E.BYPASS.LTC128B.128 [R8+0x21200], desc[UR52][R2.64+0x40], !P2 ;  /* 0x2120004002088fae */ /* 0x0003e8000d101d74 */
[----:B0-----:R1:W-:Y:S02]  /*11d00*/  @!P0 LDGSTS.E.BYPASS.LTC128B.128 [R8+0x23200], desc[UR52][R2.64+0x80], !P1 ;  /* 0x2320008002088fae */ /* 0x0013e4000c901d74 */
.L_x_4220:
        /* <DEDUP_REMOVED lines=10> */
[----:B------:R0:W-:Y:S04]  /*11db0*/  LDGSTS.E.BYPASS.LTC128B.128 [R8+0x21a00], desc[UR52][R2.64+0x40], !P2 ;  /* 0x21a0004002087fae */ /* 0x0001e8000d101d74 */
[----:B------:R0:W-:Y:S02]  /*11dc0*/  LDGSTS.E.BYPASS.LTC128B.128 [R8+0x23a00], desc[UR52][R2.64+0x80], !P1 ;  /* 0x23a0008002087fae */ /* 0x0001e4000c901d74 */
.L_x_4124:
[----:B------:R-:W-:Y:S05]  /*11dd0*/  BSYNC B0 ;  /* 0x0000000000007941 */ /* 0x000fea0003800000 */
.L_x_4123:
[----:B------:R-:W-:Y:S01]  /*11de0*/  NOP ;  /* 0x0000000000007918 */ /* 0x000fe20000000000 */
[----:B------:R-:W-:-:S13]  /*11df0*/  PLOP3.LUT P0, PT, PT, PT, PT, 0x80, 0x0 ;  /* 0x000000000000781c */ /* 0x000fda0003f0f070 */
.L_x_4125:
        /* <DEDUP_REMOVED lines=16> */
[----:B------:R-:W1:Y:S03]  /*11f00*/  SYNCS.PHASECHK.TRANS64.TRYWAIT P0, [R18+URZ+0x33420], R3 ;  /* 0x03342003120075a7 */ /* 0x000e66000800017f */
[----:B01----:R-:W-:Y:S05]  /*11f10*/  @!P0 BRA `(.L_x_4127) ;  /* 0x0000005400148947 */ /* 0x003fea0003800000 */
.L_x_4221:
[----:B------:R-:W-:Y:S05]  /*11f20*/  BSYNC B0 ;  /* 0x0000000000007941 */ /* 0x000fea0003800000 */
.L_x_4126:
[----:B------:R-:W3:Y:S01]  /*11f30*/  LDL R0, [R1+0x10] ;  /* 0x0000100001007983 */ /* 0x000ee20000100800 */
[----:B------:R-:W-:-:S06]  /*11f40*/  UIADD3 UR4, UR46, -0x2, URZ ;  /* 0xfffffffe2e047890 */ /* 0x000fcc000fffe03f */
[----:B---3--:R-:W-:-:S13]  /*11f50*/  ISETP.LE.AND P0, PT, R0, UR4, PT ;  /* 0x0000000400007c0c */ /* 0x008fda000bf03270 */
[----:B------:R-:W-:Y:S05]  /*11f60*/  @!P0 BRA `(.L_x_4128) ;  /* 0x0000001c005c8947 */ /* 0x000fea0003800000 */
[----:B------:R-:W-:Y:S02]  /*11f70*/  IMAD.MOV.U32 R20, RZ, RZ, R30 ;  /* 0x000000ffff147224 */ /* 0x000fe400078e001e */
[----:B------:R-:W-:Y:S02]  /*11f80*/  IMAD.MOV.U32 R21, RZ, RZ, R33 ;  /* 0x000000ffff157224 */ /* 0x000fe400078e0021 */
[----:B------:R-:W-:-:S07]  /*11f90*/  IMAD.U32 R31, RZ, RZ, UR4 ;  /* 0x00000004ff1f7e24 */ /* 0x000fce000f8e00ff */
.L_x_4148:
[----:B---3--:R-:W3:Y:S01]  /*11fa0*/  LDL R9, [R1+0xc] ;  /* 0x00000c0001097983 */ /* 0x008ee20000100800 */
[----:B-1----:R-:W1:Y:S01]  /*11fb0*/  LDC R2, c[0x0][0x430] ;  /* 0x00010c00ff027b82 */ /* 0x002e620000000800 */
[----:B------:R-:W4:Y:S01]  /*11fc0*/  S2R R0, SR_TID.X ;  /* 0x0000000000007919 */ /* 0x000f220000002100 */
[----:B------:R-:W0:Y:S01]  /*11fd0*/  S2R R6, SR_TID.X ;  /* 0x0000000000067919 */ /* 0x000e220000002100 */
[----:B------:R-:W2:Y:S01]  /*11fe0*/  S2R R8, SR_TID.X ;  /* 0x0000000000087919 */ /* 0x000ea20000002100 */
[----:B------:R-:W-:Y:S01]  /*11ff0*/  IMAD R4, R31, 0xa0, R37 ;  /* 0x000000a01f047824 */ /* 0x000fe200078e0225 */
[----:B------:R-:W-:Y:S05]  /*12000*/  YIELD ;  /* 0x0000000000007946 */ /* 0x000fea0003800000 */
[----:B------:R-:W-:Y:S01]  /*12010*/  ULDC.64 UR4, c[0x0][0x428] ;  /* 0x00010a0000047ab9 */ /* 0x000fe20000000a00 */
[----:B------:R-:W-:Y:S01]  /*12020*/  ULDC.64 UR6, c[0x0][0x418] ;  /* 0x0001060000067ab9 */ /* 0x000fe20000000a00 */
[----:B------:R-:W3:Y:S01]  /*12030*/  LDL R11, [R1+0x10] ;  /* 0x00001000010b7983 */ /* 0x000ee20000100800 */
[----:B-1----:R-:W-:-:S02]  /*12040*/  ISETP.NE.AND P0, PT, R2, 0x1, PT ;  /* 0x000000010200780c */ /* 0x002fc40003f05270 */
[----:B----4-:R-:W-:-:S11]  /*12050*/  LOP3.LUT R2, R0, 0x7f, RZ, 0xc0, !PT ;  /* 0x0000007f00027812 */ /* 0x010fd600078ec0ff */
[----:B------:R-:W1:Y:S01]  /*12060*/  @P0 LDC R5, c[0x0][0x434] ;  /* 0x00010d00ff050b82 */ /* 0x000e620000000800 */
[----:B------:R-:W-:Y:S02]  /*12070*/  SHF.R.U32.HI R7, RZ, 0x2, R2 ;  /* 0x00000002ff077819 */ /* 0x000fe40000011602 */
[C---:B0-----:R-:W-:Y:S01]  /*12080*/  LOP3.LUT R2, R6.reuse, 0x7f, RZ, 0xc0, !PT ;  /* 0x0000007f06027812 */ /* 0x041fe200078ec0ff */
[----:B------:R-:W-:-:S04]  /*12090*/  IMAD.SHL.U32 R6, R6, 0x20, RZ ;  /* 0x0000002006067824 */ /* 0x000fc800078e00ff */
[----:B------:R-:W0:Y:S01]  /*120a0*/  @P0 LDC R0, c[0x0][0x438] ;  /* 0x00010e00ff000b82 */ /* 0x000e220000000800 */
[----:B------:R-:W-:Y:S02]  /*120b0*/  LOP3.LUT R6, R7, 0x60, R6, 0xf8, !PT ;  /* 0x0000006007067812 */ /* 0x000fe400078ef806 */
[----:B------:R-:W-:-:S05]  /*120c0*/  SHF.R.U32.HI R7, RZ, 0x2, R2 ;  /* 0x00000002ff077819 */ /* 0x000fca0000011602 */
[----:B------:R-:W4:Y:S01]  /*120d0*/  @P0 LDC R3, c[0x0][0x434] ;  /* 0x00010d00ff030b82 */ /* 0x000f220000000800 */
[----:B--2---:R-:W-:Y:S02]  /*120e0*/  IMAD.SHL.U32 R8, R8, 0x20, RZ ;  /* 0x0000002008087824 */ /* 0x004fe400078e00ff */
[----:B------:R-:W-:-:S05]  /*120f0*/  IMAD.IADD R6, R6, 0x1, R4 ;  /* 0x0000000106067824 */ /* 0x000fca00078e0204 */
[----:B------:R-:W2:Y:S01]  /*12100*/  @P0 LDC R2, c[0x0][0x438] ;  /* 0x00010e00ff020b82 */ /* 0x000ea20000000800 */
[----:B------:R-:W-:Y:S01]  /*12110*/  LOP3.LUT R8, R7, 0x60, R8, 0xf8, !PT ;  /* 0x0000006007087812 */ /* 0x000fe200078ef808 */
[----:B-1----:R-:W-:-:S03]  /*12120*/  @P0 IMAD.HI.U32 R5, R6, R5, RZ ;  /* 0x0000000506050227 */ /* 0x002fc600078e00ff */
[----:B------:R-:W-:Y:S01]  /*12130*/  LOP3.LUT R8, R8, 0x80, RZ, 0xfc, !PT ;  /* 0x0000008008087812 */ /* 0x000fe200078efcff */
[----:B------:R-:W-:Y:S01]  /*12140*/  IMAD.MOV.U32 R7, RZ, RZ, R6 ;  /* 0x000000ffff077224 */ /* 0x000fe200078e0006 */
[----:B0-----:R-:W-:-:S03]  /*12150*/  @P0 SHF.R.U32.HI R7, RZ, R0, R5 ;  /* 0x00000000ff070219 */ /* 0x001fc60000011605 */
[----:B------:R-:W-:-:S04]  /*12160*/  IMAD.IADD R0, R8, 0x1, R4 ;  /* 0x0000000108007824 */ /* 0x000fc800078e0204 */
[----:B----4-:R-:W-:-:S04]  /*12170*/  @P0 IMAD.HI.U32 R3, R0, R3, RZ ;  /* 0x0000000300030227 */ /* 0x010fc800078e00ff */
[----:B------:R-:W-:Y:S01]  /*12180*/  IMAD.MOV.U32 R10, RZ, RZ, R0 ;  /* 0x000000ffff0a7224 */ /* 0x000fe200078e0000 */
[----:B------:R-:W-:Y:S02]  /*12190*/  ISETP.GT.U32.AND P1, PT, R8, 0x9f, PT ;  /* 0x0000009f0800780c */ /* 0x000fe40003f24070 */
[----:B--2---:R-:W-:Y:S01]  /*121a0*/  @P0 SHF.R.U32.HI R10, RZ, R2, R3 ;  /* 0x00000002ff0a0219 */ /* 0x004fe20000011603 */
[--C-:B------:R-:W-:Y:S01]  /*121b0*/  IMAD.MOV.U32 R2, RZ, RZ, R7.reuse ;  /* 0x000000ffff027224 */ /* 0x100fe200078e0007 */
[----:B------:R-:W-:-:S03]  /*121c0*/  SHF.R.S32.HI R3, RZ, 0x1f, R7 ;  /* 0x0000001fff037819 */ /* 0x000fc60000011407 */
[----:B------:R-:W-:-:S03]  /*121d0*/  IMAD.WIDE.U32 R2, R32, UR4, R2 ;  /* 0x0000000420027c25 */ /* 0x000fc6000f8e0002 */
[----:B------:R-:W-:Y:S01]  /*121e0*/  LEA R8, P0, R2, UR6, 0x2 ;  /* 0x0000000602087c11 */ /* 0x000fe2000f8010ff */
[----:B---3--:R-:W-:-:S04]  /*121f0*/  IMAD R5, R9, UR4, RZ ;  /* 0x0000000409057c24 */ /* 0x008fc8000f8e02ff */
[----:B------:R-:W-:-:S04]  /*12200*/  IMAD R4, R32, UR5, R5 ;  /* 0x0000000520047c24 */ /* 0x000fc8000f8e0205 */
[----:B------:R-:W-:-:S05]  /*12210*/  IMAD.IADD R3, R4, 0x1, R3 ;  /* 0x0000000104037824 */ /* 0x000fca00078e0203 */
[----:B------:R-:W-:Y:S01]  /*12220*/  LEA.HI.X R9, R2, UR7, R3, 0x2, P0 ;  /* 0x0000000702097c11 */ /* 0x000fe200080f1403 */
[--C-:B------:R-:W-:Y:S01]  /*12230*/  @!P1 IMAD.MOV.U32 R2, RZ, RZ, R10.reuse ;  /* 0x000000ffff029224 */ /* 0x100fe200078e000a */
[----:B------:R-:W-:-:S03]  /*12240*/  @!P1 SHF.R.S32.HI R3, RZ, 0x1f, R10 ;  /* 0x0000001fff039819 */ /* 0x000fc6000001140a */
[----:B------:R-:W-:Y:S01]  /*12250*/  @!P1 IMAD.WIDE.U32 R2, R32, UR4, R2 ;  /* 0x0000000420029c25 */ /* 0x000fe2000f8e0002 */
[----:B------:R-:W-:-:S03]  /*12260*/  ULDC UR4, c[0x0][0x430] ;  /* 0x00010c0000047ab9 */ /* 0x000fc60000000800 */
[----:B------:R-:W-:Y:S01]  /*12270*/  @!P1 IMAD.IADD R3, R4, 0x1, R3 ;  /* 0x0000000104039824 */ /* 0x000fe200078e0203 */
[----:B------:R-:W-:-:S04]  /*12280*/  @!P1 LEA R4, P0, R2, UR6, 0x2 ;  /* 0x0000000602049c11 */ /* 0x000fc8000f8010ff */
[----:B------:R-:W-:Y:S01]  /*12290*/  @!P1 LEA.HI.X R5, R2, UR7, R3, 0x2, P0 ;  /* 0x0000000702059c11 */ /* 0x000fe200080f1403 */
[----:B------:R-:W-:Y:S02]  /*122a0*/  IMAD.MOV R2, RZ, RZ, -R7 ;  /* 0x000000ffff027224 */ /* 0x000fe400078e0a07 */
[----:B------:R0:W2:Y:S01]  /*122b0*/  LDG.E R7, desc[UR52][R8.64] ;  /* 0x0000003408077981 */ /* 0x0000a2000c1e1900 */
[----:B------:R-:W-:Y:S02]  /*122c0*/  IMAD.U32 R12, RZ, RZ, UR42 ;  /* 0x0000002aff0c7e24 */ /* 0x000fe4000f8e00ff */
[----:B0-----:R-:W-:Y:S02]  /*122d0*/  IMAD.MOV.U32 R8, RZ, RZ, RZ ;  /* 0x000000ffff087224 */ /* 0x001fe400078e00ff */
[----:B------:R-:W-:-:S04]  /*122e0*/  VIADD R30, R20, 0x1 ;  /* 0x00000001141e7836 */ /* 0x000fc80000000000 */
[----:B------:R0:W5:Y:S01]  /*122f0*/  @!P1 LDG.E R8, desc[UR52][R4.64] ;  /* 0x0000003404089981 */ /* 0x000162000c1e1900 */
[----:B------:R-:W-:Y:S01]  /*12300*/  ISETP.NE.AND P1, PT, R12, 0x3, PT ;  /* 0x000000030c00780c */ /* 0x000fe20003f25270 */
[----:B------:R-:W-:Y:S01]  /*12310*/  IMAD.MOV R3, RZ, RZ, -R10 ;  /* 0x000000ffff037224 */ /* 0x000fe200078e0a0a */
[----:B------:R-:W-:Y:S01]  /*12320*/  ISETP.NE.AND P0, PT, R30, 0x2, PT ;  /* 0x000000021e00780c */ /* 0x000fe20003f05270 */
[----:B------:R-:W-:-:S03]  /*12330*/  IMAD R6, R2, UR4, R6 ;  /* 0x0000000402067c24 */ /* 0x000fc6000f8e0206 */
[----:B------:R-:W-:Y:S01]  /*12340*/  SEL R33, RZ, 0x1, P0 ;  /* 0x00000001ff217807 */ /* 0x000fe20000000000 */
[----:B0-----:R-:W-:Y:S02]  /*12350*/  IMAD R5, R3, UR4, R0 ;  /* 0x0000000403057c24 */ /* 0x001fe4000f8e0200 */
[----:B------:R-:W-:Y:S01]  /*12360*/  IMAD.MOV.U32 R0, RZ, RZ, R31 ;  /* 0x000000ffff007224 */ /* 0x000fe200078e001f */
[----:B------:R-:W-:Y:S01]  /*12370*/  SEL R30, R30, RZ, P0 ;  /* 0x000000ff1e1e7207 */ /* 0x000fe20000000000 */
[----:B------:R-:W-:Y:S01]  /*12380*/  VIADD R31, R31, 0xffffffff ;  /* 0xffffffff1f1f7836 */ /* 0x000fe20000000000 */
[----:B------:R-:W-:Y:S02]  /*12390*/  LOP3.LUT R33, R21, R33, RZ, 0x3c, !PT ;  /* 0x0000002115217212 */ /* 0x000fe400078e3cff */
[----:B------:R-:W-:Y:S02]  /*123a0*/  ISETP.GT.AND P2, PT, R0, R11, PT ;  /* 0x0000000b0000720c */ /* 0x000fe40003f44270 */
[----:B--2---:R-:W-:Y:S01]  /*123b0*/  SHF.R.S32.HI R26, RZ, 0x1f, R7 ;  /* 0x0000001fff1a7819 */ /* 0x004fe20000011407 */
[----:B------:R-:W-:Y:S10]  /*123c0*/  @!P1 BRA `(.L_x_4129) ;  /* 0x0000000000049947 */ /* 0x000ff40003800000 */
[----:B------:R-:W-:Y:S01]  /*123d0*/  BPT.TRAP 0x1 ;  /* 0x000000040000795c */ /* 0x000fe20000300000 */
.L_x_4129:
[----:B------:R-:W-:Y:S01]  /*123e0*/  IMAD R4, R30, 0x8, R18 ;  /* 0x000000081e047824 */ /* 0x000fe200078e0212 */
[----:B------:R-:W-:Y:S01]  /*123f0*/  SHF.L.U32 R28, R33, 0x1f, RZ ;  /* 0x0000001f211c7819 */ /* 0x000fe200000006ff */
[----:B------:R-:W-:Y:S01]  /*12400*/  BSSY B0, `(.L_x_4130) ;  /* 0x0000004000007945 */ /* 0x000fe20003800000 */
[----:B------:R-:W-:Y:S02]  /*12410*/  SHF.R.S32.HI R27, RZ, 0x1f, R6 ;  /* 0x0000001fff1b7819 */ /* 0x000fe40000011406 */
[----:B------:R-:W0:Y:S02]  /*12420*/  SYNCS.PHASECHK.TRANS64.TRYWAIT P0, [R4+URZ+0x33480], R28 ;  /* 0x0334801c040075a7 */ /* 0x000e24000800017f */
[----:B0-----:R-:W-:Y:S05]  /*12430*/  @!P0 BRA `(.L_x_4131) ;  /* 0x0000004c00e08947 */ /* 0x001fea0003800000 */
.L_x_4222:
[----:B------:R-:W-:Y:S05]  /*12440*/  BSYNC B0 ;  /* 0x0000000000007941 */ /* 0x000fea0003800000 */
.L_x_4130:
[----:B------:R-:W2:Y:S01]  /*12450*/  LDL R15, [R1+0x18] ;  /* 0x00001800010f7983 */ /* 0x000ea20000100800 */
[----:B------:R-:W-:Y:S01]  /*12460*/  ULDC.64 UR4, c[0x0][0x328] ;  /* 0x0000ca0000047ab9 */ /* 0x000fe20000000a00 */
[----:B------:R-:W-:Y:S01]  /*12470*/  ULDC.64 UR6, c[0x0][0x338] ;  /* 0x0000ce0000067ab9 */ /* 0x000fe20000000a00 */
[----:B------:R-:W-:Y:S01]  /*12480*/  IMAD R0, R27, UR4, RZ ;  /* 0x000000041b007c24 */ /* 0x000fe2000f8e02ff */
[----:B------:R-:W-:Y:S01]  /*12490*/  SHF.R.S32.HI R29, RZ, 0x1f, R5 ;  /* 0x0000001fff1d7819 */ /* 0x000fe20000011405 */
[----:B------:R-:W-:Y:S01]  /*124a0*/  IMAD.WIDE.U32 R2, R6, UR4, RZ ;  /* 0x0000000406027c25 */ /* 0x000fe2000f8e00ff */
[----:B-----5:R-:W-:Y:S01]  /*124b0*/  SHF.R.S32.HI R25, RZ, 0x1f, R8 ;  /* 0x0000001fff197819 */ /* 0x020fe20000011408 */
[----:B------:R-:W1:Y:S01]  /*124c0*/  LDC R12, c[0x0][0x2f4] ;  /* 0x0000bd00ff0c7b82 */ /* 0x000e620000000800 */
[----:B------:R-:W-:Y:S01]  /*124d0*/  LOP3.LUT R14, R36, 0x80, RZ, 0xfc, !PT ;  /* 0x00000080240e7812 */ /* 0x000fe200078efcff */
[----:B------:R-:W-:Y:S01]  /*124e0*/  IMAD R0, R6, UR5, R0 ;  /* 0x0000000506007c24 */ /* 0x000fe2000f8e0200 */
[----:B------:R-:W-:Y:S01]  /*124f0*/  LOP3.LUT R13, R36, 0x40, RZ, 0xfc, !PT ;  /* 0x00000040240d7812 */ /* 0x000fe200078efcff */
[----:B------:R-:W-:-:S02]  /*12500*/  IMAD R10, R26, UR6, RZ ;  /* 0x000000061a0a7c24 */ /* 0x000fc4000f8e02ff */
        /* <DEDUP_REMOVED lines=8> */
[----:B------:R-:W-:Y:S01]  /*12590*/  ULDC.64 UR4, c[0x0][0x330] ;  /* 0x0000cc0000047ab9 */ /* 0x000fe20000000a00 */
[----:B-1----:R-:W-:-:S02]  /*125a0*/  ISETP.GE.AND P1, PT, R14, R12, PT ;  /* 0x0000000c0e00720c */ /* 0x002fc40003f26270 */
[----:B------:R-:W-:Y:S01]  /*125b0*/  IMAD.IADD R3, R3, 0x1, R0 ;  /* 0x0000000103037824 */ /* 0x000fe200078e0200 */
[-C--:B------:R-:W-:Y:S01]  /*125c0*/  ISETP.GE.AND P3, PT, R13, R12.reuse, PT ;  /* 0x0000000c0d00720c */ /* 0x080fe20003f66270 */
[----:B------:R-:W-:Y:S01]  /*125d0*/  IMAD R0, R25, UR6, RZ ;  /* 0x0000000619007c24 */ /* 0x000fe2000f8e02ff */
[----:B------:R-:W-:Y:S01]  /*125e0*/  ISETP.GE.AND P4, PT, R36, R12, PT ;  /* 0x0000000c2400720c */ /* 0x000fe20003f86270 */
        /* <DEDUP_REMOVED lines=12> */
[----:B--2---:R-:W-:Y:S01]  /*126b0*/  IMAD R35, R30, 0x7800, R15 ;  /* 0x000078001e237824 */ /* 0x004fe200078e020f */
[----:B------:R-:W-:Y:S07]  /*126c0*/  BRA.DIV UR4, `(.L_x_4132) ;  /* 0x0000004e04507947 */ /* 0x000fee000b800000 */
[----:B------:R-:W1:Y:S04]  /*126d0*/  SHFL.IDX PT, R2, R9, RZ, 0x1c1f ;  /* 0x001c1fff09027589 */ /* 0x000e6800000e0000 */
[----:B------:R-:W2:Y:S04]  /*126e0*/  SHFL.IDX PT, R0, R10, RZ, 0x1c1f ;  /* 0x001c1fff0a007589 */ /* 0x000ea800000e0000 */
[----:B------:R-:W-:Y:S01]  /*126f0*/  SHFL.IDX PT, R23, R23, RZ, 0x1c1f ;  /* 0x001c1fff17177589 */ /* 0x000fe200000e0000 */
[----:B-1----:R-:W-:-:S05]  /*12700*/  IADD3 R2, P0, R36, R2, RZ ;  /* 0x0000000224027210 */ /* 0x002fca0007f1e0ff */
[----:B--2---:R-:W-:Y:S02]  /*12710*/  IMAD.X R3, RZ, RZ, R0, P0 ;  /* 0x000000ffff037224 */ /* 0x004fe400000e0600 */
[----:B------:R-:W-:Y:S02]  /*12720*/  IMAD.IADD R0, R18, 0x1, R35 ;  /* 0x0000000112007824 */ /* 0x000fe400078e0223 */
[----:B------:R-:W-:Y:S04]  /*12730*/  SHFL.IDX PT, R35, R10, 0x2, 0x1c1f ;  /* 0x005c1f000a237f89 */ /* 0x000fe800000e0000 */
        /* <DEDUP_REMOVED lines=20> */
[----:B------:R-:W-:Y:S04]  /*12880*/  LDGSTS.E.BYPASS.LTC128B.128 [R0+0x10a00], desc[UR52][R2.64], !P4 ;  /* 0x10a0000002007fae */ /* 0x000fe8000e101d74 */
[----:B------:R-:W-:Y:S04]  /*12890*/  LDGSTS.E.BYPASS.LTC128B.128 [R0+0x13200], desc[UR52][R2.64+0x40], !P3 ;  /* 0x1320004002007fae */ /* 0x000fe8000d901d74 */
[----:B------:R1:W-:Y:S04]  /*128a0*/  LDGSTS.E.BYPASS.LTC128B.128 [R0+0x15a00], desc[UR52][R2.64+0x80], !P1 ;  /* 0x15a0008002007fae */ /* 0x0003e8000c901d74 */
[----:B-1----:R1:W2:Y:S02]  /*128b0*/  SHFL.IDX PT, R2, R24, RZ, 0x1c1f ;  /* 0x001c1fff18027589 */ /* 0x0022a400000e0000 */
.L_x_4234:
[----:B--2---:R-:W-:-:S05]  /*128c0*/  IADD3 R2, P0, R36, R2, RZ ;  /* 0x0000000224027210 */ /* 0x004fca0007f1e0ff */
[----:B------:R-:W-:Y:S01]  /*128d0*/  IMAD.X R3, RZ, RZ, R23, P0 ;  /* 0x000000ffff037224 */ /* 0x000fe200000e0617 */
[----:B------:R-:W-:-:S04]  /*128e0*/  PLOP3.LUT P0, PT, PT, PT, PT, 0x80, 0x0 ;  /* 0x000000000000781c */ /* 0x000fc80003f0f070 */
[----:B------:R-:W-:Y:S01]  /*128f0*/  @!PT LDS RZ, [RZ] ;  /* 0x00000000fffff984 */ /* 0x000fe20000000800 */
[----:B------:R-:W-:Y:S01]  /*12900*/  @!PT LDS RZ, [RZ] ;  /* 0x00000000fffff984 */ /* 0x000fe20000000800 */
[----:B------:R-:W-:Y:S01]  /*12910*/  @!PT LDS RZ, [RZ] ;  /* 0x00000000fffff984 */ /* 0x000fe20000000800 */
[----:B------:R2:W-:Y:S04]  /*12920*/  LDGSTS.E.BYPASS.LTC128B.128 [R0+0x11200], desc[UR52][R2.64], !P4 ;  /* 0x1120000002007fae */ /* 0x0005e8000e101d74 */
[----:B------:R2:W-:Y:S04]  /*12930*/  LDGSTS.E.BYPASS.LTC128B.128 [R0+0x13a00], desc[UR52][R2.64+0x40], !P3 ;  /* 0x13a0004002007fae */ /* 0x0005e8000d901d74 */
[----:B------:R2:W-:Y:S01]  /*12940*/  LDGSTS.E.BYPASS.LTC128B.128 [R0+0x16200], desc[UR52][R2.64+0x80], !P1 ;  /* 0x1620008002007fae */ /* 0x0005e2000c901d74 */
[----:B------:R-:W-:Y:S01]  /*12950*/  NOP ;  /* 0x0000000000007918 */ /* 0x000fe20000000000 */
.L_x_4133:
        /* <DEDUP_REMOVED lines=11> */
.L_x_4134:
[----:B------:R2:W-:Y:S01]  /*12a10*/  SYNCS.ARRIVE.TRANS64.A1T0 RZ, [R4+URZ+0x33470], RZ ;  /* 0x033470ff04ff79a7 */ /* 0x0005e2000810003f */
[----:B------:R-:W-:Y:S05]  /*12a20*/  @!P3 BRA `(.L_x_4135) ;  /* 0x000000000004b947 */ /* 0x000fea0003800000 */
[----:B------:R-:W-:Y:S01]  /*12a30*/  BPT.TRAP 0x1 ;  /* 0x000000040000795c */ /* 0x000fe20000300000 */
.L_x_4135:
[----:B------:R-:W3:Y:S01]  /*12a40*/  SYNCS.PHASECHK.TRANS64.TRYWAIT P0, [R4+URZ+0x33440], R28 ;  /* 0x0334401c040075a7 */ /* 0x000ee2000800017f */
[----:B------:R-:W-:Y:S04]  /*12a50*/  BSSY B0, `(.L_x_4136) ;  /* 0x0000002000007945 */ /* 0x000fe80003800000 */
[----:B---3--:R-:W-:Y:S05]  /*12a60*/  @!P0 BRA `(.L_x_4137) ;  /* 0x0000004c00e88947 */ /* 0x008fea0003800000 */
.L_x_4235:
[----:B------:R-:W-:Y:S05]  /*12a70*/  BSYNC B0 ;  /* 0x0000000000007941 */ /* 0x000fea0003800000 */
.L_x_4136:
[----:B------:R-:W-:Y:S01]  /*12a80*/  ULDC.64 UR4, c[0x0][0x310] ;  /* 0x0000c40000047ab9 */ /* 0x000fe20000000a00 */
[----:B------:R-:W-:Y:S01]  /*12a90*/  ULDC.64 UR6, c[0x0][0x300] ;  /* 0x0000c00000067ab9 */ /* 0x000fe20000000a00 */
[----:B------:R-:W-:Y:S01]  /*12aa0*/  IMAD R9, R26, UR4, RZ ;  /* 0x000000041a097c24 */ /* 0x000fe2000f8e02ff */
[----:B------:R-:W4:Y:S01]  /*12ab0*/  LDC R12, c[0x0][0x2f4] ;  /* 0x0000bd00ff0c7b82 */ /* 0x000f220000000800 */
[C---:B------:R-:W-:Y:S01]  /*12ac0*/  IMAD.WIDE.U32 R2, R7.reuse, UR4, RZ ;  /* 0x0000000407027c25 */ /* 0x040fe2000f8e00ff */
[C---:B------:R-:W-:Y:S02]  /*12ad0*/  LOP3.LUT R14, R36.reuse, 0x80, RZ, 0xfc, !PT ;  /* 0x00000080240e7812 */ /* 0x040fe400078efcff */
[----:B------:R-:W-:Y:S01]  /*12ae0*/  LOP3.LUT R13, R36, 0x40, RZ, 0xfc, !PT ;  /* 0x00000040240d7812 */ /* 0x000fe200078efcff */
[----:B------:R-:W-:Y:S02]  /*12af0*/  IMAD R9, R7, UR5, R9 ;  /* 0x0000000507097c24 */ /* 0x000fe4000f8e0209 */
[----:B------:R-:W-:-:S02]  /*12b00*/  IMAD R27, R27, UR6, RZ ;  /* 0x000000061b1b7c24 */ /* 0x000fc4000f8e02ff */
[----:B------:R-:W-:Y:S02]  /*12b10*/  IMAD.IADD R3, R3, 0x1, R9 ;  /* 0x0000000103037824 */ /* 0x000fe400078e0209 */
[----:B------:R-:W-:Y:S02]  /*12b20*/  IMAD R9, R25, UR4, RZ ;  /* 0x0000000419097c24 */ /* 0x000fe4000f8e02ff */
[----:B------:R-:W-:-:S04]  /*12b30*/  IMAD.WIDE.U32 R2, R6, UR6, R2 ;  /* 0x0000000606027c25 */ /* 0x000fc8000f8e0002 */
[----:B------:R-:W-:Y:S02]  /*12b40*/  IMAD R6, R6, UR7, R27 ;  /* 0x0000000706067c24 */ /* 0x000fe4000f8e021b */
[----:B------:R-:W-:Y:S02]  /*12b50*/  IMAD R9, R8, UR5, R9 ;  /* 0x0000000508097c24 */ /* 0x000fe4000f8e0209 */
[----:B------:R-:W-:Y:S02]  /*12b60*/  IMAD.IADD R7, R3, 0x1, R6 ;  /* 0x0000000103077824 */ /* 0x000fe400078e0206 */
[----:B------:R-:W-:Y:S01]  /*12b70*/  IMAD.MOV.U32 R6, RZ, RZ, R2 ;  /* 0x000000ffff067224 */ /* 0x000fe200078e0002 */
[-C--:B----4-:R-:W-:Y:S01]  /*12b80*/  ISETP.GE.AND P1, PT, R14, R12.reuse, PT ;  /* 0x0000000c0e00720c */ /* 0x090fe20003f26270 */
[----:B------:R-:W-:Y:S01]  /*12b90*/  IMAD.WIDE.U32 R2, R8, UR4, RZ ;  /* 0x0000000408027c25 */ /* 0x000fe2000f8e00ff */
[----:B------:R-:W-:Y:S01]  /*12ba0*/  ULDC.64 UR4, c[0x0][0x308] ;  /* 0x0000c20000047ab9 */ /* 0x000fe20000000a00 */
[----:B------:R-:W-:-:S02]  /*12bb0*/  ISETP.GE.AND P3, PT, R13, R12, PT ;  /* 0x0000000c0d00720c */ /* 0x000fc40003f66270 */
[----:B------:R-:W-:Y:S01]  /*12bc0*/  IMAD.IADD R3, R3, 0x1, R9 ;  /* 0x0000000103037824 */ /* 0x000fe200078e0209 */
[----:B------:R-:W-:Y:S01]  /*12bd0*/  ISETP.GE.AND P4, PT, R36, R12, PT ;  /* 0x0000000c2400720c */ /* 0x000fe20003f86270 */
[----:B------:R-:W-:Y:S02]  /*12be0*/  IMAD R10, R29, UR6, RZ ;  /* 0x000000061d0a7c24 */ /* 0x000fe4000f8e02ff */
[----:B------:R-:W-:-:S04]  /*12bf0*/  IMAD.WIDE.U32 R8, R5, UR6, R2 ;  /* 0x0000000605087c25 */ /* 0x000fc8000f8e0002 */
[----:B------:R-:W-:-:S04]  /*12c00*/  IMAD.WIDE.U32 R2, R22, UR4, R6 ;  /* 0x0000000416027c25 */ /* 0x000fc8000f8e0006 */
[----:B------:R-:W-:Y:S01]  /*12c10*/  IMAD R10, R5, UR7, R10 ;  /* 0x00000007050a7c24 */ /* 0x000fe2000f8e020a */
[----:B------:R-:W-:Y:S01]  /*12c20*/  ULDC.64 UR6, c[0x0][0x2e8] ;  /* 0x0000ba0000067ab9 */ /* 0x000fe20000000a00 */
[----:B------:R-:W-:Y:S01]  /*12c30*/  IMAD R11, R22, UR5, RZ ;  /* 0x00000005160b7c24 */ /* 0x000fe2000f8e02ff */
[----:B------:R-:W-:Y:S01]  /*12c40*/  IADD3 R5, P0, R2, UR6, RZ ;  /* 0x0000000602057c10 */ /* 0x000fe2000ff1e0ff */
[----:B------:R-:W-:-:S03]  /*12c50*/  IMAD.MOV.U32 R2, RZ, RZ, R8 ;  /* 0x000000ffff027224 */ /* 0x000fc600078e0008 */
[----:B------:R-:W-:Y:S01]  /*12c60*/  IADD3.X R6, R11, UR7, R3, P0, !PT ;  /* 0x000000070b067c10 */ /* 0x000fe200087fe403 */
[----:B------:R-:W-:Y:S02]  /*12c70*/  IMAD.IADD R3, R9, 0x1, R10 ;  /* 0x0000000109037824 */ /* 0x000fe400078e020a */
[----:B------:R-:W-:Y:S01]  /*12c80*/  IMAD.WIDE.U32 R2, R22, UR4, R2 ;  /* 0x0000000416027c25 */ /* 0x000fe2000f8e0002 */
[----:B------:R-:W-:Y:S02]  /*12c90*/  UMOV UR4, 0xffffffff ;  /* 0xffffffff00047882 */ /* 0x000fe40000000000 */
[----:B------:R-:W-:-:S04]  /*12ca0*/  IADD3 R7, P0, R2, UR6, RZ ;  /* 0x0000000602077c10 */ /* 0x000fc8000ff1e0ff */
[----:B------:R-:W-:Y:S01]  /*12cb0*/  IADD3.X R8, R11, UR7, R3, P0, !PT ;  /* 0x000000070b087c10 */ /* 0x000fe200087fe403 */
[----:B------:R-:W-:Y:S08]  /*12cc0*/  BRA.DIV UR4, `(.L_x_4138) ;  /* 0x0000004e04647947 */ /* 0x000ff0000b800000 */
[----:B------:R-:W4:Y:S04]  /*12cd0*/  SHFL.IDX PT, R2, R5, RZ, 0x1c1f ;  /* 0x001c1fff05027589 */ /* 0x000f2800000e0000 */
[----:B------:R-:W5:Y:S04]  /*12ce0*/  SHFL.IDX PT, R3, R6, RZ, 0x1c1f ;  /* 0x001c1fff06037589 */ /* 0x000f6800000e0000 */
[----:B------:R-:W-:Y:S04]  /*12cf0*/  SHFL.IDX PT, R9, R6, 0x2, 0x1c1f ;  /* 0x005c1f0006097f89 */ /* 0x000fe800000e0000 */
[----:B------:R-:W-:Y:S04]  /*12d00*/  SHFL.IDX PT, R8, R8, RZ, 0x1c1f ;  /* 0x001c1fff08087589 */ /* 0x000fe800000e0000 */
[----:B------:R-:W-:Y:S01]  /*12d10*/  SHFL.IDX PT, R14, R7, RZ, 0x1c1f ;  /* 0x001c1fff070e7589 */ /* 0x000fe200000e0000 */
[----:B----4-:R-:W-:-:S05]  /*12d20*/  IADD3 R2, P0, R36, R2, RZ ;  /* 0x0000000224027210 */ /* 0x010fca0007f1e0ff */
[----:B-----5:R-:W-:-:S05]  /*12d30*/  IMAD.X R3, RZ, RZ, R3, P0 ;  /* 0x000000ffff037224 */ /* 0x020fca00000e0603 */
[----:B------:R-:W-:Y:S04]  /*12d40*/  LDGSTS.E.BYPASS.LTC128B.128 [R0+0x24200], desc[UR52][R2.64], !P4 ;  /* 0x2420000002007fae */ /* 0x000fe8000e101d74 */
[----:B------:R-:W-:Y:S04]  /*12d50*/  LDGSTS.E.BYPASS.LTC128B.128 [R0+0x26a00], desc[UR52][R2.64+0x40], !P3 ;  /* 0x26a0004002007fae */ /* 0x000fe8000d901d74 */
[----:B------:R4:W-:Y:S04]  /*12d60*/  LDGSTS.E.BYPASS.LTC128B.128 [R0+0x29200], desc[UR52][R2.64+0x80], !P1 ;  /* 0x2920008002007fae */ /* 0x0009e8000c901d74 */
[----:B----4-:R-:W4:Y:S04]  /*12d70*/  SHFL.IDX PT, R2, R5, 0x1, 0x1c1f ;  /* 0x003c1f0005027f89 */ /* 0x010f2800000e0000 */
[----:B------:R-:W5:Y:S01]  /*12d80*/  SHFL.IDX PT, R3, R6, 0x1, 0x1c1f ;  /* 0x003c1f0006037f89 */ /* 0x000f6200000e0000 */
[----:B----4-:R-:W-:-:S05]  /*12d90*/  IADD3 R2, P0, R36, R2, RZ ;  /* 0x0000000224027210 */ /* 0x010fca0007f1e0ff */
[----:B-----5:R-:W-:-:S05]  /*12da0*/  IMAD.X R3, RZ, RZ, R3, P0 ;  /* 0x000000ffff037224 */ /* 0x020fca00000e0603 */
[----:B------:R-:W-:Y:S04]  /*12db0*/  LDGSTS.E.BYPASS.LTC128B.128 [R0+0x24a00], desc[UR52][R2.64], !P4 ;  /* 0x24a0000002007fae */ /* 0x000fe8000e101d74 */
[----:B------:R-:W-:Y:S04]  /*12dc0*/  LDGSTS.E.BYPASS.LTC128B.128 [R0+0x27200], desc[UR52][R2.64+0x40], !P3 ;  /* 0x2720004002007fae */ /* 0x000fe8000d901d74 */
[----:B------:R4:W-:Y:S04]  /*12dd0*/  LDGSTS.E.BYPASS.LTC128B.128 [R0+0x29a00], desc[UR52][R2.64+0x80], !P1 ;  /* 0x29a0008002007fae */ /* 0x0009e8000c901d74 */
[----:B----4-:R-:W4:Y:S02]  /*12de0*/  SHFL.IDX PT, R2, R5, 0x2, 0x1c1f ;  /* 0x005c1f0005027f89 */ /* 0x010f2400000e0000 */
[----:B----4-:R-:W-:-:S05]  /*12df0*/  IADD3 R2, P0, R36, R2, RZ ;  /* 0x0000000224027210 */ /* 0x010fca0007f1e0ff */
[----:B------:R-:W-:Y:S02]  /*12e00*/  IMAD.X R3, RZ, RZ, R9, P0 ;  /* 0x000000ffff037224 */ /* 0x000fe400000e0609 */
[----:B------:R-:W-:Y:S04]  /*12e10*/  SHFL.IDX PT, R9, R6, 0x3, 0x1c1f ;  /* 0x007c1f0006097f89 */ /* 0x000fe800000e0000 */
[----:B------:R-:W-:Y:S04]  /*12e20*/  LDGSTS.E.BYPASS.LTC128B.128 [R0+0x25200], desc[UR52][R2.64], !P4 ;  /* 0x2520000002007fae */ /* 0x000fe8000e101d74 */
[----:B------:R-:W-:Y:S04]  /*12e30*/  LDGSTS.E.BYPASS.LTC128B.128 [R0+0x27a00], desc[UR52][R2.64+0x40], !P3 ;  /* 0x27a0004002007fae */ /* 0x000fe8000d901d74 */
[----:B------:R4:W-:Y:S04]  /*12e40*/  LDGSTS.E.BYPASS.LTC128B.128 [R0+0x2a200], desc[UR52][R2.64+0x80], !P1 ;  /* 0x2a20008002007fae */ /* 0x0009e8000c901d74 */
[----:B----4-:R-:W4:Y:S02]  /*12e50*/  SHFL.IDX PT, R2, R5, 0x3, 0x1c1f ;  /* 0x007c1f0005027f89 */ /* 0x010f2400000e0000 */
[----:B----4-:R-:W-:-:S05]  /*12e60*/  IADD3 R2, P0, R36, R2, RZ ;  /* 0x0000000224027210 */ /* 0x010fca0007f1e0ff */
[----:B------:R-:W-:-:S05]  /*12e70*/  IMAD.X R3, RZ, RZ, R9, P0 ;  /* 0x000000ffff037224 */ /* 0x000fca00000e0609 */
[----:B------:R4:W-:Y:S04]  /*12e80*/  LDGSTS.E.BYPASS.LTC128B.128 [R0+0x25a00], desc[UR52][R2.64], !P4 ;  /* 0x25a0000002007fae */ /* 0x0009e8000e101d74 */
[----:B------:R4:W-:Y:S04]  /*12e90*/  LDGSTS.E.BYPASS.LTC128B.128 [R0+0x28200], desc[UR52][R2.64+0x40], !P3 ;  /* 0x2820004002007fae */ /* 0x0009e8000d901d74 */
[----:B------:R4:W-:Y:S02]  /*12ea0*/  LDGSTS.E.BYPASS.LTC128B.128 [R0+0x2aa00], desc[UR52][R2.64+0x80], !P1 ;  /* 0x2aa0008002007fae */ /* 0x0009e4000c901d74 */
.L_x_4247:
[----:B----4-:R-:W-:-:S05]  /*12eb0*/  IADD3 R2, P0, R36, R14, RZ ;  /* 0x0000000e24027210 */ /* 0x010fca0007f1e0ff */
        /* <DEDUP_REMOVED lines=9> */
.L_x_4139:
[----:B------:R-:W-:Y:S02]  /*12f50*/  PLOP3.LUT P1, PT, P1, P0, PT, 0xa2, 0x0 ;  /* 0x000000000000781c */ /* 0x000fe40000f21472 */
[----:B------:R-:W-:-:S08]  /*12f60*/  @P0 R2UR P1, UR4, R4 ;  /* 0x00000000040402ca */ /* 0x000fd00000020000 */
[----:B------:R-:W-:-:S05]  /*12f70*/  @P0 PLOP3.LUT P0, PT, P1, PT, PT, 0x80, 0x0 ;  /* 0x000000000000081c */ /* 0x000fca0000f0f070 */
[----:B------:R-:W-:Y:S01]  /*12f80*/  @!P1 SYNCS.ARRIVE.TRANS64.RED.A0T1 RZ, [UR4+0x33430], RZ ;  /* 0x033430ffffff99a7 */ /* 0x000fe20008200404 */
[----:B------:R-:W-:Y:S07]  /*12f90*/  @!P1 ARRIVES.LDGSTSBAR.64.TRANSCNT [UR4+0x33430] ;  /* 0x03343000ff0099b0 */ /* 0x000fee0008000a84 */
[----:B------:R-:W-:Y:S05]  /*12fa0*/  @P0 BRA.U.ANY `(.L_x_4139) ;  /* 0xfffffffd00e80947 */ /* 0x000fea000393ffff */
[----:B------:R-:W-:Y:S01]  /*12fb0*/  NOP ;  /* 0x0000000000007918 */ /* 0x000fe20000000000 */
[----:B----4-:R-:W-:-:S05]  /*12fc0*/  IMAD.U32 R0, RZ, RZ, UR42 ;  /* 0x0000002aff007e24 */ /* 0x010fca000f8e00ff */
[----:B------:R-:W-:-:S13]  /*12fd0*/  ISETP.NE.AND P3, PT, R0, 0x3, PT ;  /* 0x000000030000780c */ /* 0x000fda0003f65270 */
[----:B------:R-:W-:Y:S05]  /*12fe0*/  @!P3 BRA `(.L_x_4140) ;  /* 0x000000000004b947 */ /* 0x000fea0003800000 */
[----:B------:R-:W-:Y:S01]  /*12ff0*/  BPT.TRAP 0x1 ;  /* 0x000000040000795c */ /* 0x000fe20000300000 */
.L_x_4140:
[----:B------:R-:W-:Y:S01]  /*13000*/  IMAD.U32 R0, RZ, RZ, UR44 ;  /* 0x0000002cff007e24 */ /* 0x000fe2000f8e00ff */
[----:B------:R4:W-:Y:S04]  /*13010*/  SYNCS.ARRIVE.TRANS64.A1T0 RZ, [R4+URZ+0x33430], RZ ;  /* 0x033430ff04ff79a7 */ /* 0x0009e8000810003f */
[----:B------:R-:W-:-:S13]  /*13020*/  ISETP.NE.AND P0, PT, R0, 0x3, PT ;  /* 0x000000030000780c */ /* 0x000fda0003f05270 */
[----:B----4-:R-:W-:Y:S05]  /*13030*/  @!P0 BRA `(.L_x_4141) ;  /* 0x0000000000048947 */ /* 0x010fea0003800000 */
[----:B------:R-:W-:Y:S01]  /*13040*/  BPT.TRAP 0x1 ;  /* 0x000000040000795c */ /* 0x000fe20000300000 */
.L_x_4141:
[----:B------:R-:W-:Y:S01]  /*13050*/  LOP3.LUT R3, R21, 0x1, RZ, 0x3c, !PT ;  /* 0x0000000115037812 */ /* 0x000fe200078e3cff */
[----:B------:R-:W-:Y:S01]  /*13060*/  IMAD R2, R20, 0x8, R18 ;  /* 0x0000000814027824 */ /* 0x000fe200078e0212 */
[----:B------:R-:W-:Y:S02]  /*13070*/  BSSY B0, `(.L_x_4142) ;  /* 0x0000004000007945 */ /* 0x000fe40003800000 */
[----:B------:R-:W-:-:S04]  /*13080*/  SHF.L.U32 R3, R3, 0x1f, RZ ;  /* 0x0000001f03037819 */ /* 0x000fc800000006ff */
[----:B------:R-:W4:Y:S02]  /*13090*/  SYNCS.PHASECHK.TRANS64.TRYWAIT P1, [R2+URZ+0x33470], R3 ;  /* 0x03347003020075a7 */ /* 0x000f24000802017f */
[----:B----4-:R-:W-:Y:S05]  /*130a0*/  @!P1 BRA `(.L_x_4143) ;  /* 0x0000004c00e49947 */ /* 0x010fea0003800000 */
.L_x_4248:
[----:B------:R-:W-:Y:S05]  /*130b0*/  BSYNC B0 ;  /* 0x0000000000007941 */ /* 0x000fea0003800000 */
.L_x_4142:
[----:B------:R-:W-:-:S05]  /*130c0*/  IMAD.U32 R0, RZ, RZ, UR42 ;  /* 0x0000002aff007e24 */ /* 0x000fca000f8e00ff */
[----:B------:R-:W-:-:S13]  /*130d0*/  ISETP.NE.AND P1, PT, R0, 0x3, PT ;  /* 0x000000030000780c */ /* 0x000fda0003f25270 */
[----:B------:R-:W-:Y:S05]  /*130e0*/  @!P1 BRA `(.L_x_4144) ;  /* 0x0000000000049947 */ /* 0x000fea0003800000 */
[----:B------:R-:W-:Y:S01]  /*130f0*/  BPT.TRAP 0x1 ;  /* 0x000000040000795c */ /* 0x000fe20000300000 */
.L_x_4144:
[----:B----4-:R-:W-:Y:S01]  /*13100*/  SHF.L.U32 R3, R21, 0x1f, RZ ;  /* 0x0000001f15037819 */ /* 0x010fe200000006ff */
[----:B------:R-:W-:-:S03]  /*13110*/  IMAD R0, R20, 0x7800, RZ ;  /* 0x0000780014007824 */ /* 0x000fc600078e02ff */
[----:B------:R-:W4:Y:S02]  /*13120*/  SYNCS.PHASECHK.TRANS64.TRYWAIT P1, [R2+URZ+0x33460], R3 ;  /* 0x03346003020075a7 */ /* 0x000f24000802017f */
[----:B----4-:R-:W-:Y:S05]  /*13130*/  @!P1 BRA `(.L_x_4145) ;  /* 0x0000004c00d49947 */ /* 0x010fea0003800000 */
.L_x_4249:
[----:B----4-:R-:W-:Y:S01]  /*13140*/  LOP3.LUT R3, R0, R16, RZ, 0xfc, !PT ;  /* 0x0000001000037212 */ /* 0x010fe200078efcff */
[----:B------:R-:W-:Y:S05]  /*13150*/  WARPSYNC.ALL ;  /* 0x0000000000007948 */ /* 0x000fea0003800000 */
[----:B------:R-:W-:Y:S02]  /*13160*/  IMAD.IADD R6, R18, 0x1, R3 ;  /* 0x0000000112067824 */ /* 0x000fe400078e0203 */
[C---:B------:R-:W-:Y:S02]  /*13170*/  VIADD R3, R0.reuse, 0x2800 ;  /* 0x0000280000037836 */ /* 0x040fe40000000000 */
[----:B------:R-:W-:-:S02]  /*13180*/  VIADD R13, R0, 0x800 ;  /* 0x00000800000d7836 */ /* 0x000fc40000000000 */
[----:B0-23--:R-:W0:Y:S01]  /*13190*/  LDSM.16.MT88.4 R4, [R6+0xf200] ;  /* 0x00f200000604783b */ /* 0x00de220000004200 */
[C---:B------:R-:W-:Y:S02]  /*131a0*/  VIADD R20, R0.reuse, 0x5000 ;  /* 0x0000500000147836 */ /* 0x040fe40000000000 */
[C---:B------:R-:W-:Y:S02]  /*131b0*/  VIADD R21, R0.reuse, 0x3000 ;  /* 0x0000300000157836 */ /* 0x040fe40000000000 */
[C---:B------:R-:W-:Y:S02]  /*131c0*/  VIADD R15, R0.reuse, 0x2000 ;  /* 0x00002000000f7836 */ /* 0x040fe40000000000 */
[----:B------:R-:W-:Y:S02]  /*131d0*/  VIADD R14, R0, 0x5800 ;  /* 0x00005800000e7836 */ /* 0x000fe40000000000 */
[----:B------:R-:W-:-:S05]  /*131e0*/  IMAD.U32 R23, RZ, RZ, UR42 ;  /* 0x0000002aff177e24 */ /* 0x000fca000f8e00ff */
[----:B------:R-:W-:Y:S02]  /*131f0*/  ISETP.NE.AND P1, PT, R23, 0x3, PT ;  /* 0x000000031700780c */ /* 0x000fe40003f25270 */
[C-C-:B0-----:R-:W-:Y:S02]  /*13200*/  PRMT R8, R4.reuse, 0x6420, R5.reuse ;  /* 0x0000642004087816 */ /* 0x141fe40000000005 */
[----:B------:R-:W-:Y:S02]  /*13210*/  PRMT R9, R4, 0x7531, R5 ;  /* 0x0000753104097816 */ /* 0x000fe40000000005 */
[-C--:B------:R-:W-:Y:S02]  /*13220*/  LOP3.LUT R4, R0, R17.reuse, RZ, 0xfc, !PT ;  /* 0x0000001100047212 */ /* 0x080fe400078efcff */
[----:B------:R-:W-:Y:S02]  /*13230*/  LOP3.LUT R5, R3, R16, RZ, 0xfc, !PT ;  /* 0x0000001003057212 */ /* 0x000fe400078efcff */
[C-C-:B------:R-:W-:Y:S01]  /*13240*/  PRMT R10, R6.reuse, 0x6420, R7.reuse ;  /* 0x00006420060a7816 */ /* 0x140fe20000000007 */
[----:B------:R-:W-:Y:S01]  /*13250*/  IMAD.IADD R12, R19, 0x1, R4 ;  /* 0x00000001130c7824 */ /* 0x000fe200078e0204 */
[----:B------:R-:W-:Y:S01]  /*13260*/  PRMT R11, R6, 0x7531, R7 ;  /* 0x00007531060b7816 */ /* 0x000fe20000000007 */
[----:B------:R-:W-:Y:S01]  /*13270*/  IMAD.IADD R7, R18, 0x1, R5 ;  /* 0x0000000112077824 */ /* 0x000fe200078e0205 */
[----:B------:R-:W-:-:S03]  /*13280*/  LOP3.LUT R3, R3, R17, RZ, 0xfc, !PT ;  /* 0x0000001103037212 */ /* 0x000fc600078efcff */
[----:B------:R0:W-:Y:S02]  /*13290*/  STSM.16.M88.4 [R12], R8 ;  /* 0x000000080c007844 */ /* 0x0001e40000000200 */
[----:B------:R-:W-:Y:S02]  /*132a0*/  IMAD.IADD R3, R19, 0x1, R3 ;  /* 0x0000000113037824 */ /* 0x000fe400078e0203 */
[----:B------:R-:W2:Y:S01]  /*132b0*/  LDSM.16.MT88.4 R4, [R7+0xf200] ;  /* 0x00f200000704783b */ /* 0x000ea20000004200 */
[----:B0-----:R-:W-:Y:S01]  /*132c0*/  VIADD R12, R0, 0x1000 ;  /* 0x00001000000c7836 */ /* 0x001fe20000000000 */
[C-C-:B--2---:R-:W-:Y:S02]  /*132d0*/  PRMT R8, R4.reuse, 0x6420, R5.reuse ;  /* 0x0000642004087816 */ /* 0x144fe40000000005 */
[----:B------:R-:W-:Y:S02]  /*132e0*/  PRMT R9, R4, 0x7531, R5 ;  /* 0x0000753104097816 */ /* 0x000fe40000000005 */
[----:B------:R-:W-:-:S02]  /*132f0*/  LOP3.LUT R4, R13, R17, RZ, 0xfc, !PT ;  /* 0x000000110d047212 */ /* 0x000fc400078efcff */
[-C--:B------:R-:W-:Y:S02]  /*13300*/  LOP3.LUT R5, R20, R16.reuse, RZ, 0xfc, !PT ;  /* 0x0000001014057212 */ /* 0x080fe400078efcff */
[C-C-:B------:R-:W-:Y:S01]  /*13310*/  PRMT R10, R6.reuse, 0x6420, R7.reuse ;  /* 0x00006420060a7816 */ /* 0x140fe20000000007 */
[----:B------:R-:W-:Y:S01]  /*13320*/  IMAD.IADD R4, R19, 0x1, R4 ;  /* 0x0000000113047824 */ /* 0x000fe200078e0204 */
[----:B------:R-:W-:Y:S01]  /*13330*/  PRMT R11, R6, 0x7531, R7 ;  /* 0x00007531060b7816 */ /* 0x000fe20000000007 */
[----:B------:R-:W-:Y:S01]  /*13340*/  IMAD.IADD R5, R18, 0x1, R5 ;  /* 0x0000000112057824 */ /* 0x000fe200078e0205 */
[----:B------:R-:W-:Y:S02]  /*13350*/  LOP3.LUT R13, R13, R16, RZ, 0xfc, !PT ;  /* 0x000000100d0d7212 */ /* 0x000fe400078efcff */
[----:B------:R-:W-:Y:S01]  /*13360*/  LOP3.LUT R20, R20, R17, RZ, 0xfc, !PT ;  /* 0x0000001114147212 */ /* 0x000fe200078efcff */
[----:B------:R-:W-:Y:S04]  /*13370*/  STSM.16.M88.4 [R4], R8 ;  /* 0x0000000804007844 */ /* 0x000fe80000000200 */
[----:B------:R-:W0:Y:S01]  /*13380*/  LDSM.16.MT88.4 R4, [R5+0xf200] ;  /* 0x00f200000504783b */ /* 0x000e220000004200 */
[----:B------:R-:W-:Y:S01]  /*13390*/  IMAD.IADD R20, R19, 0x1, R20 ;  /* 0x0000000113147824 */ /* 0x000fe200078e0214 */
[----:B0-----:R-:W-:-:S02]  /*133a0*/  PRMT R8, R4, 0x6420, R5 ;  /* 0x0000642004087816 */ /* 0x001fc40000000005 */
[----:B------:R-:W-:Y:S02]  /*133b0*/  PRMT R9, R4, 0x7531, R5 ;  /* 0x0000753104097816 */ /* 0x000fe40000000005 */
[----:B------:R-:W-:Y:S02]  /*133c0*/  LOP3.LUT R4, R12, R17, RZ, 0xfc, !PT ;  /* 0x000000110c047212 */ /* 0x000fe400078efcff */
[C-C-:B------:R-:W-:Y:S02]  /*133d0*/  PRMT R10, R6.reuse, 0x6420, R7.reuse ;  /* 0x00006420060a7816 */ /* 0x140fe40000000007 */
[----:B------:R-:W-:Y:S01]  /*133e0*/  PRMT R11, R6, 0x7531, R7 ;  /* 0x00007531060b7816 */ /* 0x000fe20000000007 */
[----:B------:R-:W-:Y:S01]  /*133f0*/  IMAD.IADD R4, R19, 0x1, R4 ;  /* 0x0000000113047824 */ /* 0x000fe200078e0204 */
[----:B------:R-:W-:Y:S01]  /*13400*/  LOP3.LUT R12, R12, R16, RZ, 0xfc, !PT ;  /* 0x000000100c0c7212 */ /* 0x000fe200078efcff */
[----:B------:R-:W-:Y:S02]  /*13410*/  IMAD.IADD R6, R18, 0x1, R13 ;  /* 0x0000000112067824 */ /* 0x000fe400078e020d */
[----:B------:R-:W-:Y:S01]  /*13420*/  VIADD R13, R0, 0x1800 ;  /* 0x00001800000d7836 */ /* 0x000fe20000000000 */
[----:B------:R-:W-:Y:S04]  /*13430*/  STSM.16.M88.4 [R4], R8 ;  /* 0x0000000804007844 */ /* 0x000fe80000000200 */
[----:B------:R-:W0:Y:S02]  /*13440*/  LDSM.16.MT88.4 R4, [R6+0xf200] ;  /* 0x00f200000604783b */ /* 0x000e240000004200 */
[----:B0-----:R-:W-:-:S02]  /*13450*/  PRMT R8, R4, 0x6420, R5 ;  /* 0x0000642004087816 */ /* 0x001fc40000000005 */
[----:B------:R-:W-:Y:S02]  /*13460*/  PRMT R9, R4, 0x7531, R5 ;  /* 0x0000753104097816 */ /* 0x000fe40000000005 */
[----:B------:R-:W-:Y:S02]  /*13470*/  LOP3.LUT R4, R13, R17, RZ, 0xfc, !PT ;  /* 0x000000110d047212 */ /* 0x000fe400078efcff */
[C-C-:B------:R-:W-:Y:S02]  /*13480*/  PRMT R10, R6.reuse, 0x6420, R7.reuse ;  /* 0x00006420060a7816 */ /* 0x140fe40000000007 */
[----:B------:R-:W-:Y:S01]  /*13490*/  PRMT R11, R6, 0x7531, R7 ;  /* 0x00007531060b7816 */ /* 0x000fe20000000007 */
[----:B------:R-:W-:Y:S01]  /*134a0*/  IMAD.IADD R4, R19, 0x1, R4 ;  /* 0x0000000113047824 */ /* 0x000fe200078e0204 */
[----:B------:R-:W-:-:S04]  /*134b0*/  LOP3.LUT R13, R13, R16, RZ, 0xfc, !PT ;  /* 0x000000100d0d7212 */ /* 0x000fc800078efcff */
[----:B------:R0:W-:Y:S02]  /*134c0*/  STSM.16.M88.4 [R4], R8 ;  /* 0x0000000804007844 */ /* 0x0001e40000000200 */
[C---:B0-----:R-:W-:Y:S02]  /*134d0*/  LOP3.LUT R4, R21.reuse, R16, RZ, 0xfc, !PT ;  /* 0x0000001015047212 */ /* 0x041fe400078efcff */
[----:B------:R-:W-:-:S03]  /*134e0*/  LOP3.LUT R21, R21, R17, RZ, 0xfc, !PT ;  /* 0x0000001115157212 */ /* 0x000fc600078efcff */
[----:B------:R-:W-:Y:S02]  /*134f0*/  IMAD.IADD R4, R18, 0x1, R4 ;  /* 0x0000000112047824 */ /* 0x000fe400078e0204 */
[----:B------:R-:W-:-:S04]  /*13500*/  IMAD.IADD R21, R19, 0x1, R21 ;  /* 0x0000000113157824 */ /* 0x000fc800078e0215 */
[----:B------:R-:W0:Y:S02]  /*13510*/  LDSM.16.MT88.4 R4, [R4+0xf200] ;  /* 0x00f200000404783b */ /* 0x000e240000004200 */
[C-C-:B0-----:R-:W-:Y:S02]  /*13520*/  PRMT R8, R4.reuse, 0x6420, R5.reuse ;  /* 0x0000642004087816 */ /* 0x141fe40000000005 */
[----:B------:R-:W-:Y:S02]  /*13530*/  PRMT R9, R4, 0x7531, R5 ;  /* 0x0000753104097816 */ /* 0x000fe40000000005 */
[----:B------:R-:W-:Y:S02]  /*13540*/  LOP3.LUT R4, R15, R17, RZ, 0xfc, !PT ;  /* 0x000000110f047212 */ /* 0x000fe400078efcff */
[C-C-:B------:R-:W-:Y:S02]  /*13550*/  PRMT R10, R6.reuse, 0x6420, R7.reuse ;  /* 0x00006420060a7816 */ /* 0x140fe40000000007 */
[----:B------:R-:W-:Y:S01]  /*13560*/  PRMT R11, R6, 0x7531, R7 ;  /* 0x00007531060b7816 */ /* 0x000fe20000000007 */
[----:B------:R-:W-:Y:S01]  /*13570*/  IMAD.IADD R4, R19, 0x1, R4 ;  /* 0x0000000113047824 */ /* 0x000fe200078e0204 */
[----:B------:R-:W-:-:S04]  /*13580*/  LOP3.LUT R15, R15, R16, RZ, 0xfc, !PT ;  /* 0x000000100f0f7212 */ /* 0x000fc800078efcff */
[----:B------:R0:W-:Y:S01]  /*13590*/  STSM.16.M88.4 [R4], R8 ;  /* 0x0000000804007844 */ /* 0x0001e20000000200 */
[----:B------:R-:W-:Y:S01]  /*135a0*/  IMAD.IADD R15, R18, 0x1, R15 ;  /* 0x00000001120f7824 */ /* 0x000fe200078e020f */
[C---:B0-----:R-:W-:Y:S02]  /*135b0*/  LOP3.LUT R4, R14.reuse, R16, RZ, 0xfc, !PT ;  /* 0x000000100e047212 */ /* 0x041fe400078efcff */
[----:B------:R-:W-:-:S03]  /*135c0*/  LOP3.LUT R14, R14, R17, RZ, 0xfc, !PT ;  /* 0x000000110e0e7212 */ /* 0x000fc600078efcff */
[----:B------:R-:W-:Y:S02]  /*135d0*/  IMAD.IADD R4, R18, 0x1, R4 ;  /* 0x0000000112047824 */ /* 0x000fe400078e0204 */
[----:B------:R-:W-:-:S04]  /*135e0*/  IMAD.IADD R14, R19, 0x1, R14 ;  /* 0x00000001130e7824 */ /* 0x000fc800078e020e */
[----:B------:R-:W0:Y:S02]  /*135f0*/  LDSM.16.MT88.4 R4, [R4+0xf200] ;  /* 0x00f200000404783b */ /* 0x000e240000004200 */
[C-C-:B0-----:R-:W-:Y:S02]  /*13600*/  PRMT R8, R4.reuse, 0x6420, R5.reuse ;  /* 0x0000642004087816 */ /* 0x141fe40000000005 */
[----:B------:R-:W-:Y:S01]  /*13610*/  PRMT R9, R4, 0x7531, R5 ;  /* 0x0000753104097816 */ /* 0x000fe20000000005 */
[----:B------:R-:W-:Y:S01]  /*13620*/  IMAD.IADD R4, R18, 0x1, R12 ;  /* 0x0000000112047824 */ /* 0x000fe200078e020c */
[--C-:B------:R-:W-:Y:S01]  /*13630*/  PRMT R10, R6, 0x6420, R7.reuse ;  /* 0x00006420060a7816 */ /* 0x100fe20000000007 */
[----:B------:R-:W-:Y:S01]  /*13640*/  VIADD R12, R0, 0x4800 ;  /* 0x00004800000c7836 */ /* 0x000fe20000000000 */
[----:B------:R-:W-:-:S05]  /*13650*/  PRMT R11, R6, 0x7531, R7 ;  /* 0x00007531060b7816 */ /* 0x000fca0000000007 */
[----:B------:R0:W-:Y:S04]  /*13660*/  STSM.16.M88.4 [R3], R8 ;  /* 0x0000000803007844 */ /* 0x0001e80000000200 */
[----:B------:R-:W2:Y:S01]  /*13670*/  LDSM.16.MT88.4 R4, [R4+0xf200] ;  /* 0x00f200000404783b */ /* 0x000ea20000004200 */
[----:B0-----:R-:W-:Y:S01]  /*13680*/  VIADD R3, R0, 0x3800 ;  /* 0x0000380000037836 */ /* 0x001fe20000000000 */
[C-C-:B--2---:R-:W-:Y:S02]  /*13690*/  PRMT R8, R4.reuse, 0x6420, R5.reuse ;  /* 0x0000642004087816 */ /* 0x144fe40000000005 */
[----:B------:R-:W-:Y:S02]  /*136a0*/  PRMT R9, R4, 0x7531, R5 ;  /* 0x0000753104097816 */ /* 0x000fe40000000005 */
[----:B------:R-:W-:-:S02]  /*136b0*/  LOP3.LUT R4, R3, R16, RZ, 0xfc, !PT ;  /* 0x0000001003047212 */ /* 0x000fc400078efcff */
[C-C-:B------:R-:W-:Y:S02]  /*136c0*/  PRMT R10, R6.reuse, 0x6420, R7.reuse ;  /* 0x00006420060a7816 */ /* 0x140fe40000000007 */
        /* <DEDUP_REMOVED lines=9> */
[----:B------:R-:W-:-:S02]  /*13760*/  PRMT R10, R6, 0x6420, R7 ;  /* 0x00006420060a7816 */ /* 0x000fc40000000007 */
[----:B------:R-:W-:-:S05]  /*13770*/  PRMT R11, R6, 0x7531, R7 ;  /* 0x00007531060b7816 */ /* 0x000fca0000000007 */
[----:B------:R0:W-:Y:S02]  /*13780*/  STSM.16.M88.4 [R3], R8 ;  /* 0x0000000803007844 */ /* 0x0001e40000000200 */
[----:B0-----:R-:W-:-:S05]  /*13790*/  VIADD R3, R0, 0x6000 ;  /* 0x0000600000037836 */ /* 0x001fca0000000000 */
[C---:B------:R-:W-:Y:S02]  /*137a0*/  LOP3.LUT R4, R3.reuse, R16, RZ, 0xfc, !PT ;  /* 0x0000001003047212 */ /* 0x040fe400078efcff */
        /* <DEDUP_REMOVED lines=12> */
[----:B0-----:R-:W-:Y:S02]  /*13870*/  IMAD.IADD R4, R18, 0x1, R13 ;  /* 0x0000000112047824 */ /* 0x001fe400078e020d */
[C---:B------:R-:W-:Y:S02]  /*13880*/  VIADD R13, R0.reuse, 0x6800 ;  /* 0x00006800000d7836 */ /* 0x040fe40000000000 */
[----:B------:R-:W-:Y:S02]  /*13890*/  VIADD R0, R0, 0x7000 ;  /* 0x0000700000007836 */ /* 0x000fe40000000000 */
[----:B------:R-:W0:Y:S02]  /*138a0*/  LDSM.16.MT88.4 R4, [R4+0xf200] ;  /* 0x00f200000404783b */ /* 0x000e240000004200 */
[----:B0-----:R-:W-:-:S02]  /*138b0*/  PRMT R8, R4, 0x6420, R5 ;  /* 0x0000642004087816 */ /* 0x001fc40000000005 */
[----:B------:R-:W-:Y:S02]  /*138c0*/  PRMT R9, R4, 0x7531, R5 ;  /* 0x0000753104097816 */ /* 0x000fe40000000005 */
[----:B------:R-:W-:Y:S02]  /*138d0*/  LOP3.LUT R4, R12, R17, RZ, 0xfc, !PT ;  /* 0x000000110c047212 */ /* 0x000fe400078efcff */
[C-C-:B------:R-:W-:Y:S02]  /*138e0*/  PRMT R10, R6.reuse, 0x6420, R7.reuse ;  /* 0x00006420060a7816 */ /* 0x140fe40000000007 */
[----:B------:R-:W-:Y:S01]  /*138f0*/  PRMT R11, R6, 0x7531, R7 ;  /* 0x00007531060b7816 */ /* 0x000fe20000000007 */
[----:B------:R-:W-:-:S05]  /*13900*/  IMAD.IADD R4, R19, 0x1, R4 ;  /* 0x0000000113047824 */ /* 0x000fca00078e0204 */
[----:B------:R0:W-:Y:S02]  /*13910*/  STSM.16.M88.4 [R4], R8 ;  /* 0x0000000804007844 */ /* 0x0001e40000000200 */
[----:B0-----:R-:W-:-:S06]  /*13920*/  IMAD.IADD R4, R18, 0x1, R21 ;  /* 0x0000000112047824 */ /* 0x001fcc00078e0215 */
[----:B------:R-:W0:Y:S02]  /*13930*/  LDSM.16.MT88.4 R4, [R4+0xf200] ;  /* 0x00f200000404783b */ /* 0x000e240000004200 */
[C-C-:B0-----:R-:W-:Y:S02]  /*13940*/  PRMT R8, R4.reuse, 0x6420, R5.reuse ;  /* 0x0000642004087816 */ /* 0x141fe40000000005 */
[----:B------:R-:W-:Y:S02]  /*13950*/  PRMT R9, R4, 0x7531, R5 ;  /* 0x0000753104097816 */ /* 0x000fe40000000005 */
[C---:B------:R-:W-:Y:S02]  /*13960*/  LOP3.LUT R4, R13.reuse, R16, RZ, 0xfc, !PT ;  /* 0x000000100d047212 */ /* 0x040fe400078efcff */
[C-C-:B------:R-:W-:Y:S02]  /*13970*/  PRMT R10, R6.reuse, 0x6420, R7.reuse ;  /* 0x00006420060a7816 */ /* 0x140fe40000000007 */
[----:B------:R-:W-:Y:S01]  /*13980*/  PRMT R11, R6, 0x7531, R7 ;  /* 0x00007531060b7816 */ /* 0x000fe20000000007 */
[----:B------:R-:W-:Y:S01]  /*13990*/  IMAD.IADD R4, R18, 0x1, R4 ;  /* 0x0000000112047824 */ /* 0x000fe200078e0204 */
[----:B------:R-:W-:-:S03]  /*139a0*/  LOP3.LUT R13, R13, R17, RZ, 0xfc, !PT ;  /* 0x000000110d0d7212 */ /* 0x000fc600078efcff */
[----:B------:R-:W-:Y:S02]  /*139b0*/  STSM.16.M88.4 [R20], R8 ;  /* 0x0000000814007844 */ /* 0x000fe40000000200 */
[----:B------:R-:W-:Y:S02]  /*139c0*/  IMAD.IADD R13, R19, 0x1, R13 ;  /* 0x00000001130d7824 */ /* 0x000fe400078e020d */
[----:B------:R-:W0:Y:S02]  /*139d0*/  LDSM.16.MT88.4 R4, [R4+0xf200] ;  /* 0x00f200000404783b */ /* 0x000e240000004200 */
[C-C-:B0-----:R-:W-:Y:S02]  /*139e0*/  PRMT R8, R4.reuse, 0x6420, R5.reuse ;  /* 0x0000642004087816 */ /* 0x141fe40000000005 */
[----:B------:R-:W-:Y:S02]  /*139f0*/  PRMT R9, R4, 0x7531, R5 ;  /* 0x0000753104097816 */ /* 0x000fe40000000005 */
[----:B------:R-:W-:-:S02]  /*13a00*/  PRMT R10, R6, 0x6420, R7 ;  /* 0x00006420060a7816 */ /* 0x000fc40000000007 */
[----:B------:R-:W-:-:S05]  /*13a10*/  PRMT R11, R6, 0x7531, R7 ;  /* 0x00007531060b7816 */ /* 0x000fca0000000007 */
[----:B------:R-:W-:Y:S04]  /*13a20*/  STSM.16.M88.4 [R14], R8 ;  /* 0x000000080e007844 */ /* 0x000fe80000000200 */
[----:B------:R-:W0:Y:S02]  /*13a30*/  LDSM.16.MT88.4 R4, [R15+0xf200] ;  /* 0x00f200000f04783b */ /* 0x000e240000004200 */
[C-C-:B0-----:R-:W-:Y:S02]  /*13a40*/  PRMT R8, R4.reuse, 0x6420, R5.reuse ;  /* 0x0000642004087816 */ /* 0x141fe40000000005 */
[----:B------:R-:W-:Y:S02]  /*13a50*/  PRMT R9, R4, 0x7531, R5 ;  /* 0x0000753104097816 */ /* 0x000fe40000000005 */
[----:B------:R-:W-:-:S02]  /*13a60*/  LOP3.LUT R5, R12, R16, RZ, 0xfc, !PT ;  /* 0x000000100c057212 */ /* 0x000fc400078efcff */
[C-C-:B------:R-:W-:Y:S02]  /*13a70*/  PRMT R10, R6.reuse, 0x6420, R7.reuse ;  /* 0x00006420060a7816 */ /* 0x140fe40000000007 */
[----:B------:R-:W-:Y:S01]  /*13a80*/  PRMT R11, R6, 0x7531, R7 ;  /* 0x00007531060b7816 */ /* 0x000fe20000000007 */
[----:B------:R-:W-:-:S04]  /*13a90*/  IMAD.IADD R5, R18, 0x1, R5 ;  /* 0x0000000112057824 */ /* 0x000fc800078e0205 */
[----:B------:R0:W-:Y:S04]  /*13aa0*/  STSM.16.M88.4 [R3], R8 ;  /* 0x0000000803007844 */ /* 0x0001e80000000200 */
[----:B------:R-:W2:Y:S01]  /*13ab0*/  LDSM.16.MT88.4 R4, [R5+0xf200] ;  /* 0x00f200000504783b */ /* 0x000ea20000004200 */
[C---:B0-----:R-:W-:Y:S02]  /*13ac0*/  LOP3.LUT R3, R0.reuse, R16, RZ, 0xfc, !PT ;  /* 0x0000001000037212 */ /* 0x041fe400078efcff */
[----:B------:R-:W-:-:S03]  /*13ad0*/  LOP3.LUT R0, R0, R17, RZ, 0xfc, !PT ;  /* 0x0000001100007212 */ /* 0x000fc600078efcff */
[----:B------:R-:W-:Y:S02]  /*13ae0*/  IMAD.IADD R3, R18, 0x1, R3 ;  /* 0x0000000112037824 */ /* 0x000fe400078e0203 */
[----:B------:R-:W-:Y:S01]  /*13af0*/  IMAD.IADD R0, R19, 0x1, R0 ;  /* 0x0000000113007824 */ /* 0x000fe200078e0200 */
[C-C-:B--2---:R-:W-:Y:S02]  /*13b00*/  PRMT R8, R4.reuse, 0x6420, R5.reuse ;  /* 0x0000642004087816 */ /* 0x144fe40000000005 */
[----:B------:R-:W-:Y:S02]  /*13b10*/  PRMT R9, R4, 0x7531, R5 ;  /* 0x0000753104097816 */ /* 0x000fe40000000005 */
[C-C-:B------:R-:W-:Y:S02]  /*13b20*/  PRMT R10, R6.reuse, 0x6420, R7.reuse ;  /* 0x00006420060a7816 */ /* 0x140fe40000000007 */
[----:B------:R-:W-:-:S05]  /*13b30*/  PRMT R11, R6, 0x7531, R7 ;  /* 0x00007531060b7816 */ /* 0x000fca0000000007 */
[----:B------:R-:W-:Y:S04]  /*13b40*/  STSM.16.M88.4 [R13], R8 ;  /* 0x000000080d007844 */ /* 0x000fe80000000200 */
[----:B------:R-:W0:Y:S02]  /*13b50*/  LDSM.16.MT88.4 R4, [R3+0xf200] ;  /* 0x00f200000304783b */ /* 0x000e240000004200 */
        /* <DEDUP_REMOVED lines=13> */
.L_x_4146:
[----:B--2---:R2:W-:Y:S01]  /*13c30*/  SYNCS.ARRIVE.TRANS64.A1T0 RZ, [R2+URZ+0x33450], RZ ;  /* 0x033450ff02ff79a7 */ /* 0x0045e2000810003f */
[----:B------:R-:W-:Y:S06]  /*13c40*/  BAR.SYNC.DEFER_BLOCKING 0x2, 0x80 ;  /* 0x0082000000007b1d */ /* 0x000fec0000010000 */
[----:B------:R-:W-:Y:S05]  /*13c50*/  @!P0 BRA `(.L_x_4147) ;  /* 0x0000000000048947 */ /* 0x000fea0003800000 */
[----:B------:R-:W-:Y:S01]  /*13c60*/  BPT.TRAP 0x1 ;  /* 0x000000040000795c */ /* 0x000fe20000300000 */
.L_x_4147:
[----:B0-----:R-:W3:Y:S01]  /*13c70*/  LDL R0, [R1+0x14] ;  /* 0x0000140001007983 */ /* 0x001ee20000100800 */
[----:B--2---:R-:W-:Y:S02]  /*13c80*/  VIADD R2, R2, 0x33480 ;  /* 0x0003348002027836 */ /* 0x004fe40000000000 */
[----:B------:R-:W-:Y:S02]  /*13c90*/  IMAD.MOV.U32 R20, RZ, RZ, R30 ;  /* 0x000000ffff147224 */ /* 0x000fe400078e001e */
[----:B------:R-:W-:Y:S01]  /*13ca0*/  IMAD.MOV.U32 R21, RZ, RZ, R33 ;  /* 0x000000ffff157224 */ /* 0x000fe200078e0021 */
[----:B---3--:R-:W-:-:S04]  /*13cb0*/  PRMT R2, R0, 0x654, R2 ;  /* 0x0000065400027816 */ /* 0x008fc80000000002 */
[----:B------:R3:W-:Y:S01]  /*13cc0*/  SYNCS.ARRIVE.TRANS64.RED.A1T0 RZ, [R2+URZ], RZ ;  /* 0x000000ff02ff79a7 */ /* 0x0007e2000810043f */
[----:B------:R-:W-:Y:S05]  /*13cd0*/  @P2 BRA `(.L_x_4148) ;  /* 0xffffffe000b02947 */ /* 0x000fea000383ffff */
.L_x_4128:
[----:B------:R-:W3:Y:S01]  /*13ce0*/  S2R R0, SR_TID.X ;  /* 0x0000000000007919 */ /* 0x000ee20000002100 */
[----:B------:R-:W-:Y:S01]  /*13cf0*/  BSSY B0, `(.L_x_4149) ;  /* 0x0000013000007945 */ /* 0x000fe20003800000 */
[----:B---3--:R-:W-:Y:S01]  /*13d00*/  LOP3.LUT R2, R0, 0x7f, RZ, 0xc0, !PT ;  /* 0x0000007f00027812 */ /* 0x008fe200078ec0ff */
[----:B------:R-:W-:-:S03]  /*13d10*/  IMAD.U32 R0, RZ, RZ, UR44 ;  /* 0x0000002cff007e24 */ /* 0x000fc6000f8e00ff */
[----:B------:R-:W-:Y:S02]  /*13d20*/  ISETP.NE.AND P1, PT, R2, RZ, PT ;  /* 0x000000ff0200720c */ /* 0x000fe40003f25270 */
[----:B------:R-:W-:-:S11]  /*13d30*/  ISETP.NE.AND P0, PT, R0, 0x3, PT ;  /* 0x000000030000780c */ /* 0x000fd60003f05270 */
[----:B------:R-:W-:Y:S05]  /*13d40*/  @P1 BRA `(.L_x_4150) ;  /* 0x0000000000341947 */ /* 0x000fea0003800000 */
[----:B------:R-:W3:Y:S01]  /*13d50*/  S2R R5, SR_LANEID ;  /* 0x0000000000057919 */ /* 0x000ee20000000000 */
[----:B------:R-:W-:Y:S01]  /*13d60*/  VOTEU.ANY UR4, UPT, PT ;  /* 0x0000000000047886 */ /* 0x000fe200038e0100 */
[----:B0-----:R-:W0:Y:S01]  /*13d70*/  LDC.64 R2, c[0x0][0xc60] ;  /* 0x00031800ff027b82 */ /* 0x001e220000000a00 */
[----:B------:R-:W3:Y:S02]  /*13d80*/  FLO.U32 R0, UR4 ;  /* 0x0000000400007d00 */ /* 0x000ee400080e0000 */
[----:B---3--:R-:W-:-:S06]  /*13d90*/  ISETP.EQ.U32.AND P1, PT, R0, R5, PT ;  /* 0x000000050000720c */ /* 0x008fcc0003f22070 */
[----:B------:R-:W0:Y:S07]  /*13da0*/  POPC R5, UR4 ;  /* 0x0000000400057d09 */ /* 0x000e2e0008000000 */
[----:B0-----:R-:W3:Y:S01]  /*13db0*/  @P1 ATOMG.E.ADD.STRONG.GPU PT, R3, desc[UR52][R2.64], R5 ;  /* 0x00000005020319a8 */ /* 0x001ee200081ee1f4 */
[----:B------:R-:W0:Y:S02]  /*13dc0*/  S2R R4, SR_LTMASK ;  /* 0x0000000000047919 */ /* 0x000e240000003900 */
[----:B0-----:R-:W-:-:S04]  /*13dd0*/  LOP3.LUT R4, R4, UR4, RZ, 0xc0, !PT ;  /* 0x0000000404047c12 */ /* 0x001fc8000f8ec0ff */
[----:B------:R-:W0:Y:S01]  /*13de0*/  POPC R7, R4 ;  /* 0x0000000400077309 */ /* 0x000e220000000000 */
[----:B---3--:R-:W0:Y:S02]  /*13df0*/  SHFL.IDX PT, R0, R3, R0, 0x1f ;  /* 0x00001f0003007589 */ /* 0x008e2400000e0000 */
[----:B0-----:R-:W-:-:S05]  /*13e00*/  IADD3 R0, R0, UR45, R7 ;  /* 0x0000002d00007c10 */ /* 0x001fca000fffe007 */
[----:B------:R3:W-:Y:S02]  /*13e10*/  STL [R1], R0 ;  /* 0x0000000001007387 */ /* 0x0007e40000100800 */
.L_x_4150:
[----:B------:R-:W-:Y:S05]  /*13e20*/  BSYNC B0 ;  /* 0x0000000000007941 */ /* 0x000fea0003800000 */
.L_x_4149:
[----:B------:R-:W-:Y:S05]  /*13e30*/  @!P0 BRA `(.L_x_4151) ;  /* 0x0000000000048947 */ /* 0x000fea0003800000 */
[----:B------:R-:W-:Y:S01]  /*13e40*/  BPT.TRAP 0x1 ;  /* 0x000000040000795c */ /* 0x000fe20000300000 */
.L_x_4151:
[----:B0-----:R-:W-:Y:S01]  /*13e50*/  LOP3.LUT R3, R33, 0x1, RZ, 0x3c, !PT ;  /* 0x0000000121037812 */ /* 0x001fe200078e3cff */
[----:B---3--:R-:W-:Y:S01]  /*13e60*/  IMAD R0, R30, 0x8, R18 ;  /* 0x000000081e007824 */ /* 0x008fe200078e0212 */
[----:B------:R-:W-:Y:S02]  /*13e70*/  BSSY B0, `(.L_x_4152) ;  /* 0x0000004000007945 */ /* 0x000fe40003800000 */
[----:B------:R-:W-:-:S04]  /*13e80*/  SHF.L.U32 R3, R3, 0x1f, RZ ;  /* 0x0000001f03037819 */ /* 0x000fc800000006ff */
[----:B------:R-:W0:Y:S02]  /*13e90*/  SYNCS.PHASECHK.TRANS64.TRYWAIT P1, [R0+URZ+0x33470], R3 ;  /* 0x03347003000075a7 */ /* 0x000e24000802017f */
[----:B0-----:R-:W-:Y:S05]  /*13ea0*/  @!P1 BRA `(.L_x_4153) ;  /* 0x00000040008c9947 */ /* 0x001fea0003800000 */
.L_x_4250:
[----:B------:R-:W-:Y:S05]  /*13eb0*/  BSYNC B0 ;  /* 0x0000000000007941 */ /* 0x000fea0003800000 */
.L_x_4152:
[----:B------:R-:W-:-:S05]  /*13ec0*/  IMAD.U32 R2, RZ, RZ, UR42 ;  /* 0x0000002aff027e24 */ /* 0x000fca000f8e00ff */
[----:B------:R-:W-:-:S13]  /*13ed0*/  ISETP.NE.AND P1, PT, R2, 0x3, PT ;  /* 0x000000030200780c */ /* 0x000fda0003f25270 */
[----:B------:R-:W-:Y:S05]  /*13ee0*/  @!P1 BRA `(.L_x_4154) ;  /* 0x0000000000049947 */ /* 0x000fea0003800000 */
[----:B------:R-:W-:Y:S01]  /*13ef0*/  BPT.TRAP 0x1 ;  /* 0x000000040000795c */ /* 0x000fe20000300000 */
.L_x_4154:
[----:B0-----:R-:W-:-:S04]  /*13f00*/  SHF.L.U32 R3, R33, 0x1f, RZ ;  /* 0x0000001f21037819 */ /* 0x001fc800000006ff */
[----:B------:R-:W0:Y:S02]  /*13f10*/  SYNCS.PHASECHK.TRANS64.TRYWAIT P1, [R0+URZ+0x33460], R3 ;  /* 0x03346003000075a7 */ /* 0x000e24000802017f */
[----:B0-----:R-:W-:Y:S05]  /*13f20*/  @!P1 BRA `(.L_x_4155) ;  /* 0x0000004000809947 */ /* 0x001fea0003800000 */
.L_x_4251:
[----:B------:R-:W-:Y:S01]  /*13f30*/  IMAD R2, R30, 0x7800, RZ ;  /* 0x000078001e027824 */ /* 0x000fe200078e02ff */
[----:B------:R-:W-:Y:S05]  /*13f40*/  WARPSYNC.ALL ;  /* 0x0000000000007948 */ /* 0x000fea0003800000 */
[CC--:B0-----:R-:W-:Y:S01]  /*13f50*/  LOP3.LUT R3, R2.reuse, R16.reuse, RZ, 0xfc, !PT ;  /* 0x0000001002037212 */ /* 0x0c1fe200078efcff */
[C---:B------:R-:W-:Y:S02]  /*13f60*/  VIADD R13, R2.reuse, 0x2800 ;  /* 0x00002800020d7836 */ /* 0x040fe40000000000 */
[----:B------:R-:W-:Y:S02]  /*13f70*/  VIADD R21, R2, 0x5000 ;  /* 0x0000500002157836 */ /* 0x000fe40000000000 */
[----:B------:R-:W-:Y:S01]  /*13f80*/  IMAD.IADD R5, R18, 0x1, R3 ;  /* 0x0000000112057824 */ /* 0x000fe200078e0203 */
[----:B------:R-:W-:Y:S01]  /*13f90*/  LOP3.LUT R3, R13, R16, RZ, 0xfc, !PT ;  /* 0x000000100d037212 */ /* 0x000fe200078efcff */
[----:B------:R-:W-:-:S02]  /*13fa0*/  VIADD R20, R2, 0x2000 ;  /* 0x0000200002147836 */ /* 0x000fc40000000000 */
[----:B-1----:R-:W-:Y:S02]  /*13fb0*/  IMAD.U32 R24, RZ, RZ, UR42 ;  /* 0x0000002aff187e24 */ /* 0x002fe4000f8e00ff */
[----:B------:R-:W0:Y:S03]  /*13fc0*/  LDSM.16.MT88.4 R4, [R5+0xf200] ;  /* 0x00f200000504783b */ /* 0x000e260000004200 */
[----:B------:R-:W-:Y:S02]  /*13fd0*/  ISETP.NE.AND P1, PT, R24, 0x3, PT ;  /* 0x000000031800780c */ /* 0x000fe40003f25270 */
[C-C-:B0-----:R-:W-:Y:S02]  /*13fe0*/  PRMT R8, R4.reuse, 0x6420, R5.reuse ;  /* 0x0000642004087816 */ /* 0x141fe40000000005 */
[----:B------:R-:W-:Y:S02]  /*13ff0*/  PRMT R9, R4, 0x7531, R5 ;  /* 0x0000753104097816 */ /* 0x000fe40000000005 */
[----:B------:R-:W-:-:S02]  /*14000*/  LOP3.LUT R4, R2, R17, RZ, 0xfc, !PT ;  /* 0x0000001102047212 */ /* 0x000fc400078efcff */
[C-C-:B------:R-:W-:Y:S02]  /*14010*/  PRMT R10, R6.reuse, 0x6420, R7.reuse ;  /* 0x00006420060a7816 */ /* 0x140fe40000000007 */
[----:B------:R-:W-:Y:S01]  /*14020*/  PRMT R11, R6, 0x7531, R7 ;  /* 0x00007531060b7816 */ /* 0x000fe20000000007 */
[----:B------:R-:W-:Y:S02]  /*14030*/  IMAD.IADD R12, R19, 0x1, R4 ;  /* 0x00000001130c7824 */ /* 0x000fe400078e0204 */
[----:B------:R-:W-:Y:S02]  /*14040*/  IMAD.IADD R6, R18, 0x1, R3 ;  /* 0x0000000112067824 */ /* 0x000fe400078e0203 */
[C---:B------:R-:W-:Y:S01]  /*14050*/  VIADD R3, R2.reuse, 0x800 ;  /* 0x0000080002037836 */ /* 0x040fe20000000000 */
[----:B------:R0:W-:Y:S04]  /*14060*/  STSM.16.M88.4 [R12], R8 ;  /* 0x000000080c007844 */ /* 0x0001e80000000200 */
[----:B------:R-:W1:Y:S01]  /*14070*/  LDSM.16.MT88.4 R4, [R6+0xf200] ;  /* 0x00f200000604783b */ /* 0x000e620000004200 */
[----:B0-----:R-:W-:Y:S01]  /*14080*/  VIADD R12, R2, 0x1000 ;  /* 0x00001000020c7836 */ /* 0x001fe20000000000 */
[----:B-1----:R-:W-:-:S02]  /*14090*/  PRMT R8, R4, 0x6420, R5 ;  /* 0x0000642004087816 */ /* 0x002fc40000000005 */
[----:B------:R-:W-:Y:S02]  /*140a0*/  PRMT R9, R4, 0x7531, R5 ;  /* 0x0000753104097816 */ /* 0x000fe40000000005 */
[----:B------:R-:W-:Y:S02]  /*140b0*/  LOP3.LUT R4, R3, R17, RZ, 0xfc, !PT ;  /* 0x0000001103047212 */ /* 0x000fe400078efcff */
[-C--:B------:R-:W-:Y:S02]  /*140c0*/  LOP3.LUT R5, R21, R16.reuse, RZ, 0xfc, !PT ;  /* 0x0000001015057212 */ /* 0x080fe400078efcff */
[C-C-:B------:R-:W-:Y:S01]  /*140d0*/  PRMT R10, R6.reuse, 0x6420, R7.reuse ;  /* 0x00006420060a7816 */ /* 0x140fe20000000007 */
[----:B--2---:R-:W-:Y:S01]  /*140e0*/  IMAD.IADD R14, R19, 0x1, R4 ;  /* 0x00000001130e7824 */ /* 0x004fe200078e0204 */
[----:B------:R-:W-:Y:S01]  /*140f0*/  PRMT R11, R6, 0x7531, R7 ;  /* 0x00007531060b7816 */ /* 0x000fe20000000007 */
[----:B------:R-:W-:Y:S01]  /*14100*/  IMAD.IADD R5, R18, 0x1, R5 ;  /* 0x0000000112057824 */ /* 0x000fe200078e0205 */
[----:B------:R-:W-:-:S03]  /*14110*/  LOP3.LUT R3, R3, R16, RZ, 0xfc, !PT ;  /* 0x0000001003037212 */ /* 0x000fc600078efcff */
[----:B------:R0:W-:Y:S04]  /*14120*/  STSM.16.M88.4 [R14], R8 ;  /* 0x000000080e007844 */ /* 0x0001e80000000200 */
[----:B------:R-:W1:Y:S01]  /*14130*/  LDSM.16.MT88.4 R4, [R5+0xf200] ;  /* 0x00f200000504783b */ /* 0x000e620000004200 */
[----:B0-----:R-:W-:Y:S01]  /*14140*/  VIADD R14, R2, 0x1800 ;  /* 0x00001800020e7836 */ /* 0x001fe20000000000 */
[C-C-:B-1----:R-:W-:Y:S02]  /*14150*/  PRMT R8, R4.reuse, 0x6420, R5.reuse ;  /* 0x0000642004087816 */ /* 0x142fe40000000005 */
        /* <DEDUP_REMOVED lines=13> */
[----:B------:R-:W-:Y:S02]  /*14230*/  LOP3.LUT R5, R3, R16, RZ, 0xfc, !PT ;  /* 0x0000001003057212 */ /* 0x000fe400078efcff */
[C-C-:B------:R-:W-:Y:S01]  /*14240*/  PRMT R10, R6.reuse, 0x6420, R7.reuse ;  /* 0x00006420060a7816 */ /* 0x140fe20000000007 */
[----:B------:R-:W-:Y:S01]  /*14250*/  IMAD.IADD R22, R19, 0x1, R4 ;  /* 0x0000000113167824 */ /* 0x000fe200078e0204 */
[----:B------:R-:W-:Y:S01]  /*14260*/  PRMT R11, R6, 0x7531, R7 ;  /* 0x00007531060b7816 */ /* 0x000fe20000000007 */
[----:B------:R-:W-:-:S04]  /*14270*/  IMAD.IADD R6, R18, 0x1, R5 ;  /* 0x0000000112067824 */ /* 0x000fc800078e0205 */
[----:B------:R-:W-:Y:S04]  /*14280*/  STSM.16.M88.4 [R22], R8 ;  /* 0x0000000816007844 */ /* 0x000fe80000000200 */
[----:B------:R-:W0:Y:S02]  /*14290*/  LDSM.16.MT88.4 R4, [R6+0xf200] ;  /* 0x00f200000604783b */ /* 0x000e240000004200 */
[C-C-:B0-----:R-:W-:Y:S02]  /*142a0*/  PRMT R8, R4.reuse, 0x6420, R5.reuse ;  /* 0x0000642004087816 */ /* 0x141fe40000000005 */
[----:B------:R-:W-:Y:S02]  /*142b0*/  PRMT R9, R4, 0x7531, R5 ;  /* 0x0000753104097816 */ /* 0x000fe40000000005 */
[----:B------:R-:W-:-:S02]  /*142c0*/  LOP3.LUT R4, R20, R17, RZ, 0xfc, !PT ;  /* 0x0000001114047212 */ /* 0x000fc400078efcff */
        /* <DEDUP_REMOVED lines=10> */
[----:B------:R-:W-:Y:S01]  /*14370*/  LOP3.LUT R5, R12, R16, RZ, 0xfc, !PT ;  /* 0x000000100c057212 */ /* 0x000fe200078efcff */
[----:B------:R-:W-:Y:S01]  /*14380*/  VIADD R12, R2, 0x3800 ;  /* 0x00003800020c7836 */ /* 0x000fe20000000000 */
[C-C-:B------:R-:W-:Y:S01]  /*14390*/  PRMT R10, R6.reuse, 0x6420, R7.reuse ;  /* 0x00006420060a7816 */ /* 0x140fe20000000007 */
[----:B------:R-:W-:Y:S01]  /*143a0*/  IMAD.IADD R13, R19, 0x1, R4 ;  /* 0x00000001130d7824 */ /* 0x000fe200078e0204 */
[----:B------:R-:W-:Y:S01]  /*143b0*/  PRMT R11, R6, 0x7531, R7 ;  /* 0x00007531060b7816 */ /* 0x000fe20000000007 */
[----:B------:R-:W-:-:S04]  /*143c0*/  IMAD.IADD R6, R18, 0x1, R5 ;  /* 0x0000000112067824 */ /* 0x000fc800078e0205 */
[----:B------:R0:W-:Y:S04]  /*143d0*/  STSM.16.M88.4 [R13], R8 ;  /* 0x000000080d007844 */ /* 0x0001e80000000200 */
[----:B------:R-:W1:Y:S01]  /*143e0*/  LDSM.16.MT88.4 R4, [R6+0xf200] ;  /* 0x00f200000604783b */ /* 0x000e620000004200 */
[----:B0-----:R-:W-:Y:S01]  /*143f0*/  VIADD R13, R2, 0x6000 ;  /* 0x00006000020d7836 */ /* 0x001fe20000000000 */
[C-C-:B-1----:R-:W-:Y:S02]  /*14400*/  PRMT R8, R4.reuse, 0x6420, R5.reuse ;  /* 0x0000642004087816 */ /* 0x142fe40000000005 */
[----:B------:R-:W-:Y:S02]  /*14410*/  PRMT R9, R4, 0x7531, R5 ;  /* 0x0000753104097816 */ /* 0x000fe40000000005 */
[----:B------:R-:W-:-:S02]  /*14420*/  LOP3.LUT R4, R3, R17, RZ, 0xfc, !PT ;  /* 0x0000001103047212 */ /* 0x000fc400078efcff */
        /* <DEDUP_REMOVED lines=8> */
[----:B------:R-:W1:Y:S01]  /*144b0*/  LDSM.16.MT88.4 R4, [R5+0xf200] ;  /* 0x00f200000504783b */ /* 0x000e620000004200 */
[----:B0-----:R-:W-:Y:S02]  /*144c0*/  LOP3.LUT R3, R13, R16, RZ, 0xfc, !PT ;  /* 0x000000100d037212 */ /* 0x001fe400078efcff */
[C-C-:B-1----:R-:W-:Y:S02]  /*144d0*/  PRMT R10, R6.reuse, 0x6420, R7.reuse ;  /* 0x00006420060a7816 */ /* 0x142fe40000000007 */
[----:B------:R-:W-:Y:S01]  /*144e0*/  PRMT R11, R6, 0x7531, R7 ;  /* 0x00007531060b7816 */ /* 0x000fe20000000007 */
[----:B------:R-:W-:Y:S01]  /*144f0*/  IMAD.IADD R6, R18, 0x1, R3 ;  /* 0x0000000112067824 */ /* 0x000fe200078e0203 */
[--C-:B------:R-:W-:Y:S01]  /*14500*/  PRMT R8, R4, 0x6420, R5.reuse ;  /* 0x0000642004087816 */ /* 0x100fe20000000005 */
[----:B------:R-:W-:Y:S01]  /*14510*/  VIADD R3, R2, 0x4000 ;  /* 0x0000400002037836 */ /* 0x000fe20000000000 */
[----:B------:R-:W-:-:S05]  /*14520*/  PRMT R9, R4, 0x7531, R5 ;  /* 0x0000753104097816 */ /* 0x000fca0000000005 */
[----:B------:R0:W-:Y:S04]  /*14530*/  STSM.16.M88.4 [R12], R8 ;  /* 0x000000080c007844 */ /* 0x0001e80000000200 */
[----:B------:R-:W1:Y:S01]  /*14540*/  LDSM.16.MT88.4 R4, [R6+0xf200] ;  /* 0x00f200000604783b */ /* 0x000e620000004200 */
[----:B0-----:R-:W-:Y:S01]  /*14550*/  VIADD R12, R2, 0x4800 ;  /* 0x00004800020c7836 */ /* 0x001fe20000000000 */
[C-C-:B-1----:R-:W-:Y:S02]  /*14560*/  PRMT R8, R4.reuse, 0x6420, R5.reuse ;  /* 0x0000642004087816 */ /* 0x142fe40000000005 */
[----:B------:R-:W-:Y:S02]  /*14570*/  PRMT R9, R4, 0x7531, R5 ;  /* 0x0000753104097816 */ /* 0x000fe40000000005 */
[----:B------:R-:W-:-:S02]  /*14580*/  LOP3.LUT R4, R3, R17, RZ, 0xfc, !PT ;  /* 0x0000001103047212 */ /* 0x000fc400078efcff */
[-C--:B------:R-:W-:Y:S02]  /*14590*/  LOP3.LUT R5, R14, R16.reuse, RZ, 0xfc, !PT ;  /* 0x000000100e057212 */ /* 0x080fe400078efcff */
[C-C-:B------:R-:W-:Y:S01]  /*145a0*/  PRMT R10, R6.reuse, 0x6420, R7.reuse ;  /* 0x00006420060a7816 */ /* 0x140fe20000000007 */
[----:B------:R-:W-:Y:S01]  /*145b0*/  IMAD.IADD R22, R19, 0x1, R4 ;  /* 0x0000000113167824 */ /* 0x000fe200078e0204 */
[----:B------:R-:W-:Y:S01]  /*145c0*/  PRMT R11, R6, 0x7531, R7 ;  /* 0x00007531060b7816 */ /* 0x000fe20000000007 */
[----:B------:R-:W-:Y:S01]  /*145d0*/  IMAD.IADD R5, R18, 0x1, R5 ;  /* 0x0000000112057824 */ /* 0x000fe200078e0205 */
[----:B------:R-:W-:-:S03]  /*145e0*/  LOP3.LUT R3, R3, R16, RZ, 0xfc, !PT ;  /* 0x0000001003037212 */ /* 0x000fc600078efcff */
[----:B------:R-:W-:Y:S04]  /*145f0*/  STSM.16.M88.4 [R22], R8 ;  /* 0x0000000816007844 */ /* 0x000fe80000000200 */
[----:B------:R-:W0:Y:S02]  /*14600*/  LDSM.16.MT88.4 R4, [R5+0xf200] ;  /* 0x00f200000504783b */ /* 0x000e240000004200 */
        /* <DEDUP_REMOVED lines=8> */
[----:B------:R-:W-:Y:S01]  /*14690*/  STSM.16.M88.4 [R14], R8 ;  /* 0x000000080e007844 */ /* 0x000fe20000000200 */
[----:B------:R-:W-:-:S03]  /*146a0*/  VIADD R2, R2, 0x7000 ;  /* 0x0000700002027836 */ /* 0x000fc60000000000 */
[----:B------:R-:W0:Y:S02]  /*146b0*/  LDSM.16.MT88.4 R4, [R6+0xf200] ;  /* 0x00f200000604783b */ /* 0x000e240000004200 */
[C-C-:B0-----:R-:W-:Y:S02]  /*146c0*/  PRMT R8, R4.reuse, 0x6420, R5.reuse ;  /* 0x0000642004087816 */ /* 0x141fe40000000005 */
        /* <DEDUP_REMOVED lines=54> */
.L_x_4156:
[----:B-1----:R1:W-:Y:S01]  /*14a30*/  SYNCS.ARRIVE.TRANS64.A1T0 RZ, [R0+URZ+0x33450], RZ ;  /* 0x033450ff00ff79a7 */ /* 0x0023e2000810003f */
[----:B------:R-:W-:Y:S06]  /*14a40*/  BAR.SYNC.DEFER_BLOCKING 0x2, 0x80 ;  /* 0x0082000000007b1d */ /* 0x000fec0000010000 */
[----:B------:R-:W-:Y:S05]  /*14a50*/  @!P0 BRA `(.L_x_4157) ;  /* 0x0000000000048947 */ /* 0x000fea0003800000 */
[----:B------:R-:W-:Y:S01]  /*14a60*/  BPT.TRAP 0x1 ;  /* 0x000000040000795c */ /* 0x000fe20000300000 */
.L_x_4157:
[----:B0-----:R-:W2:Y:S01]  /*14a70*/  LDL R2, [R1+0x14] ;  /* 0x0000140001027983 */ /* 0x001ea20000100800 */
[----:B-1----:R-:W-:Y:S02]  /*14a80*/  VIADD R0, R0, 0x33480 ;  /* 0x0003348000007836 */ /* 0x002fe40000000000 */
[----:B------:R-:W-:-:S05]  /*14a90*/  VIADD R30, R30, 0x1 ;  /* 0x000000011e1e7836 */ /* 0x000fca0000000000 */
[----:B------:R-:W-:-:S04]  /*14aa0*/  ISETP.NE.AND P0, PT, R30, 0x2, PT ;  /* 0x000000021e00780c */ /* 0x000fc80003f05270 */
[----:B------:R-:W-:Y:S02]  /*14ab0*/  SEL R30, R30, RZ, P0 ;  /* 0x000000ff1e1e7207 */ /* 0x000fe40000000000 */
[----:B--2---:R-:W-:-:S04]  /*14ac0*/  PRMT R0, R2, 0x654, R0 ;  /* 0x0000065402007816 */ /* 0x004fc80000000000 */
[----:B------:R0:W-:Y:S02]  /*14ad0*/  SYNCS.ARRIVE.TRANS64.RED.A1T0 RZ, [R0+URZ], RZ ;  /* 0x000000ff00ff79a7 */ /* 0x0001e4000810043f */
[----:B0-----:R-:W-:-:S04]  /*14ae0*/  SEL R0, RZ, 0x1, P0 ;  /* 0x00000001ff007807 */ /* 0x001fc80000000000 */
[----:B------:R-:W-:-:S07]  /*14af0*/  LOP3.LUT R33, R33, R0, RZ, 0x3c, !PT ;  /* 0x0000000021217212 */ /* 0x000fce00078e3cff */
.L_x_4096:
[----:B------:R-:W-:Y:S05]  /*14b00*/  BSYNC B7 ;  /* 0x0000000000077941 */ /* 0x000fea0003800000 */
.L_x_4094:
[----:B------:R-:W-:-:S13]  /*14b10*/  LOP3.LUT P0, RZ, R34, 0x100, RZ, 0xc0, !PT ;  /* 0x0000010022ff7812 */ /* 0x000fda000780c0ff */
[----:B------:R-:W-:Y:S05]  /*14b20*/  @!P0 BRA `(.L_x_4158) ;  /* 0x0000000000348947 */ /* 0x000fea0003800000 */
[----:B------:R-:W1:Y:S08]  /*14b30*/  S2UR UR4, SR_CgaCtaId ;  /* 0x00000000000479c3 */ /* 0x000e700000008800 */
[----:B------:R-:W-:Y:S01]  /*14b40*/  BAR.SYNC.DEFER_BLOCKING 0x5, 0x180 ;  /* 0x0146000000007b1d */ /* 0x000fe20000010000 */
[----:B------:R-:W-:Y:S01]  /*14b50*/  MOV R18, 0x400 ;  /* 0x0000040000127802 */ /* 0x000fe20000000f00 */
[----:B-1----:R-:W-:-:S05]  /*14b60*/  IMAD.U32 R0, RZ, RZ, UR4 ;  /* 0x00000004ff007e24 */ /* 0x002fca000f8e00ff */
[----:B------:R-:W-:Y:S01]  /*14b70*/  LEA R18, R0, R18, 0x18 ;  /* 0x0000001200127211 */ /* 0x000fe200078ec0ff */
[----:B------:R-:W-:Y:S04]  /*14b80*/  STL [R1+0x14], R0 ;  /* 0x0000140001007387 */ /* 0x000fe80000100800 */
[----:B------:R-:W1:Y:S04]  /*14b90*/  LDS.128 R4, [R18+0x334d0] ;  /* 0x0334d00012047984 */ /* 0x000e680000000c00 */
[----:B-1----:R1:W-:Y:S01]  /*14ba0*/  STL.64 [R1], R4 ;  /* 0x0000000401007387 */ /* 0x0023e20000100a00 */
[----:B------:R-:W-:-:S03]  /*14bb0*/  IMAD.MOV.U32 R0, RZ, RZ, R7 ;  /* 0x000000ffff007224 */ /* 0x000fc600078e0007 */
[----:B------:R1:W-:Y:S02]  /*14bc0*/  STL [R1+0x8], R6 ;  /* 0x0000080601007387 */ /* 0x0003e40000100800 */
[----:B------:R-:W-:Y:S01]  /*14bd0*/  R2UR UR39, R0 ;  /* 0x00000000002772ca */ /* 0x000fe200000e0000 */
[----:B------:R-:W-:Y:S06]  /*14be0*/  BAR.ARV 0x4, 0x180 ;  /* 0x0106000000007b1d */ /* 0x000fec0000002000 */
[----:B------:R-:W-:Y:S08]  /*14bf0*/  BRA `(.L_x_4159) ;  /* 0x0000000800e07947 */ /* 0x000ff00003800000 */
.L_x_4158:
[----:B-1----:R-:W2:Y:S01]  /*14c00*/  LDL.LU R0, [R1] ;  /* 0x0000000001007983 */ /* 0x002ea20000300800 */
[----:B------:R-:W-:Y:S01]  /*14c10*/  ULDC UR4, c[0x0][0xc3c] ;  /* 0x00030f0000047ab9 */ /* 0x000fe20000000800 */
[----:B------:R-:W1:Y:S02]  /*14c20*/  S2R R2, SR_TID.X ;  /* 0x0000000000027919 */ /* 0x000e640000002100 */
[----:B-1----:R-:W-:-:S04]  /*14c30*/  LOP3.LUT R9, R2, 0x1f, RZ, 0xc0, !PT ;  /* 0x0000001f02097812 */ /* 0x002fc800078ec0ff */
[C---:B------:R-:W-:Y:S01]  /*14c40*/  ISETP.NE.AND P0, PT, R9.reuse, 0x1f, PT ;  /* 0x0000001f0900780c */ /* 0x040fe20003f05270 */
[----:B------:R-:W-:-:S05]  /*14c50*/  VIADD R7, R9, UR39 ;  /* 0x0000002709077c36 */ /* 0x000fca0008000000 */
[----:B------:R-:W-:Y:S01]  /*14c60*/  ISETP.GE.OR P1, PT, R7, UR4, !P0 ;  /* 0x0000000407007c0c */ /* 0x000fe2000c726670 */
[----:B------:R-:W-:-:S12]  /*14c70*/  ULDC UR4, c[0x0][0xc3c] ;  /* 0x00030f0000047ab9 */ /* 0x000fd80000000800 */
[----:B------:R-:W1:Y:S08]  /*14c80*/  @!P1 LDC.64 R2, c[0x0][0xc80] ;  /* 0x00032000ff029b82 */ /* 0x000e700000000a00 */
[----:B------:R-:W3:Y:S01]  /*14c90*/  @!P1 LDC.64 R4, c[0x0][0xc78] ;  /* 0x00031e00ff049b82 */ /* 0x000ee20000000a00 */
[----:B-1----:R-:W-:-:S04]  /*14ca0*/  @!P1 IMAD.WIDE R2, R7, 0x4, R2 ;  /* 0x0000000407029825 */ /* 0x002fc800078e0202 */
[----:B--2---:R-:W-:Y:S02]  /*14cb0*/  IMAD.MOV.U32 R10, RZ, RZ, R0 ;  /* 0x000000ffff0a7224 */ /* 0x004fe400078e0000 */
[----:B------:R-:W-:-:S06]  /*14cc0*/  IMAD.MOV.U32 R0, RZ, RZ, RZ ;  /* 0x000000ffff007224 */ /* 0x000fcc00078e00ff */
[----:B------:R3:W2:Y:S02]  /*14cd0*/  @!P1 LDG.E R0, desc[UR52][R2.64] ;  /* 0x0000003402009981 */ /* 0x0006a4000c1e1900 */
[----:B---3--:R-:W-:-:S04]  /*14ce0*/  @!P1 IMAD.WIDE R2, R7, 0x4, R4 ;  /* 0x0000000407029825 */ /* 0x008fc800078e0204 */
[----:B------:R-:W-:-:S06]  /*14cf0*/  IMAD.MOV.U32 R5, RZ, RZ, RZ ;  /* 0x000000ffff057224 */ /* 0x000fcc00078e00ff */
[----:B------:R-:W2:Y:S01]  /*14d00*/  @!P1 LDG.E R5, desc[UR52][R2.64] ;  /* 0x0000003402059981 */ /* 0x000ea2000c1e1900 */
[C---:B------:R-:W-:Y:S02]  /*14d10*/  ISETP.NE.AND P1, PT, R9.reuse, RZ, PT ;  /* 0x000000ff0900720c */ /* 0x040fe40003f25270 */
[C---:B------:R-:W-:Y:S01]  /*14d20*/  ISETP.GE.U32.AND P2, PT, R9.reuse, 0x2, PT ;  /* 0x000000020900780c */ /* 0x040fe20003f46070 */
[----:B------:R-:W-:Y:S01]  /*14d30*/  SHFL.IDX PT, R11, R10, 0x1, 0x1f ;  /* 0x00201f000a0b7f89 */ /* 0x000fe200000e0000 */
[C---:B------:R-:W-:Y:S02]  /*14d40*/  ISETP.GE.U32.AND P3, PT, R9.reuse, 0x4, PT ;  /* 0x000000040900780c */ /* 0x040fe40003f66070 */
[C---:B------:R-:W-:Y:S02]  /*14d50*/  ISETP.GE.U32.AND P4, PT, R9.reuse, 0x8, PT ;  /* 0x000000080900780c */ /* 0x040fe40003f86070 */
[----:B------:R-:W-:Y:S01]  /*14d60*/  ISETP.GE.U32.AND P5, PT, R9, 0x10, PT ;  /* 0x000000100900780c */ /* 0x000fe20003fa6070 */
        /* <DEDUP_REMOVED lines=9> */
[----:B------:R-:W-:Y:S02]  /*14e00*/  IMAD.IADD R4, R6, 0x1, R3 ;  /* 0x0000000106047824 */ /* 0x000fe400078e0203 */
[----:B------:R-:W-:Y:S04]  /*14e10*/  SHFL.IDX PT, R6, R10, RZ, 0x1f ;  /* 0x00001fff0a067589 */ /* 0x000fe800000e0000 */
[----:B------:R-:W1:Y:S02]  /*14e20*/  SHFL.UP PT, R2, R4, 0x8, RZ ;  /* 0x0500000004027989 */ /* 0x000e6400000e00ff */
[----:B-1----:R-:W-:-:S05]  /*14e30*/  SEL R3, R2, RZ, P4 ;  /* 0x000000ff02037207 */ /* 0x002fca0002000000 */
[----:B------:R-:W-:-:S05]  /*14e40*/  IMAD.IADD R7, R4, 0x1, R3 ;  /* 0x0000000104077824 */ /* 0x000fca00078e0203 */
[----:B------:R-:W1:Y:S02]  /*14e50*/  SHFL.UP PT, R2, R7, 0x10, RZ ;  /* 0x0600000007027989 */ /* 0x000e6400000e00ff */
[----:B-1----:R-:W-:-:S05]  /*14e60*/  SEL R2, R2, RZ, P5 ;  /* 0x000000ff02027207 */ /* 0x002fca0002800000 */
[----:B------:R-:W-:Y:S02]  /*14e70*/  IMAD.IADD R3, R7, 0x1, R2 ;  /* 0x0000000107037824 */ /* 0x000fe400078e0202 */
[----:B------:R-:W1:Y:S01]  /*14e80*/  LDC R2, c[0x0][0xc38] ;  /* 0x00030e00ff027b82 */ /* 0x000e620000000800 */
[----:B------:R-:W-:Y:S02]  /*14e90*/  IMAD.MOV.U32 R7, RZ, RZ, RZ ;  /* 0x000000ffff077224 */ /* 0x000fe400078e00ff */
[----:B------:R-:W1:Y:S02]  /*14ea0*/  SHFL.IDX PT, R9, R3, 0x1f, 0x1f ;  /* 0x03e01f0003097f89 */ /* 0x000e6400000e0000 */
[----:B-1----:R-:W-:-:S04]  /*14eb0*/  IMAD R4, R9, R2, RZ ;  /* 0x0000000209047224 */ /* 0x002fc800078e02ff */
[----:B------:R-:W-:-:S05]  /*14ec0*/  IMAD.IADD R9, R11, 0x1, R4 ;  /* 0x000000010b097824 */ /* 0x000fca00078e0204 */
[----:B------:R-:W-:-:S13]  /*14ed0*/  ISETP.GT.AND P6, PT, R9, R6, PT ;  /* 0x000000060900720c */ /* 0x000fda0003fc4270 */
[----:B------:R-:W-:Y:S05]  /*14ee0*/  @P6 BRA `(.L_x_4160) ;  /* 0x0000000000986947 */ /* 0x000fea0003800000 */
.L_x_4162:
[----:B------:R-:W-:-:S04]  /*14ef0*/  UIADD3 UR39, UR39, 0x1f, URZ ;  /* 0x0000001f27277890 */ /* 0x000fc8000fffe03f */
[----:B------:R-:W-:-:S06]  /*14f00*/  UISETP.GE.AND UP0, UPT, UR39, UR4, UPT ;  /* 0x000000042700728c */ /* 0x000fcc000bf06270 */
[----:B------:R-:W-:-:S13]  /*14f10*/  PLOP3.LUT P6, PT, PT, PT, UP0, 0x40, 0x0 ;  /* 0x000000000000781c */ /* 0x000fda0003fce808 */
[----:B------:R-:W-:Y:S05]  /*14f20*/  @!P6 BRA `(.L_x_4161) ;  /* 0x0000000400b8e947 */ /* 0x000fea0003800000 */
[----:B------:R-:W1:Y:S02]  /*14f30*/  S2R R0, SR_TID.X ;  /* 0x0000000000007919 */ /* 0x000e640000002100 */
[----:B-1----:R-:W-:-:S05]  /*14f40*/  LOP3.LUT R0, R0, 0x1f, RZ, 0xc0, !PT ;  /* 0x0000001f00007812 */ /* 0x002fca00078ec0ff */
[----:B------:R-:W-:Y:S02]  /*14f50*/  VIADD R11, R0, UR39 ;  /* 0x00000027000b7c36 */ /* 0x000fe40008000000 */
[----:B------:R-:W-:-:S03]  /*14f60*/  IMAD.MOV.U32 R0, RZ, RZ, RZ ;  /* 0x000000ffff007224 */ /* 0x000fc600078e00ff */
[----:B------:R-:W-:-:S13]  /*14f70*/  ISETP.GE.OR P6, PT, R11, UR4, !P0 ;  /* 0x000000040b007c0c */ /* 0x000fda000c7c6670 */
[----:B------:R-:W1:Y:S08]  /*14f80*/  @!P6 LDC.64 R2, c[0x0][0xc80] ;  /* 0x00032000ff02eb82 */ /* 0x000e700000000a00 */
[----:B------:R-:W2:Y:S01]  /*14f90*/  @!P6 LDC.64 R4, c[0x0][0xc78] ;  /* 0x00031e00ff04eb82 */ /* 0x000ea20000000a00 */
[----:B-1----:R-:W-:-:S05]  /*14fa0*/  @!P6 IMAD.WIDE R2, R11, 0x4, R2 ;  /* 0x000000040b02e825 */ /* 0x002fca00078e0202 */
[----:B------:R2:W3:Y:S02]  /*14fb0*/  @!P6 LDG.E R0, desc[UR52][R2.64] ;  /* 0x000000340200e981 */ /* 0x0004e4000c1e1900 */
        /* <DEDUP_REMOVED lines=19> */
[----:B------:R-:W1:Y:S03]  /*150f0*/  LDC R2, c[0x0][0xc38] ;  /* 0x00030e00ff027b82 */ /* 0x000e660000000800 */
[----:B------:R-:W1:Y:S02]  /*15100*/  SHFL.IDX PT, R13, R3, 0x1f, 0x1f ;  /* 0x03e01f00030d7f89 */ /* 0x000e6400000e0000 */
[----:B-1----:R-:W-:-:S04]  /*15110*/  IMAD R4, R13, R2, RZ ;  /* 0x000000020d047224 */ /* 0x002fc800078e02ff */
[----:B------:R-:W-:-:S05]  /*15120*/  IMAD.IADD R9, R4, 0x1, R9 ;  /* 0x0000000104097824 */ /* 0x000fca00078e0209 */
[----:B------:R-:W-:-:S13]  /*15130*/  ISETP.GT.AND P6, PT, R9, R6, PT ;  /* 0x000000060900720c */ /* 0x000fda0003fc4270 */
[----:B------:R-:W-:Y:S05]  /*15140*/  @!P6 BRA `(.L_x_4162) ;  /* 0xfffffffc0068e947 */ /* 0x000fea000383ffff */
.L_x_4160:
        /* <DEDUP_REMOVED lines=8> */
[----:B------:R-:W1:Y:S04]  /*151d0*/  SHFL.IDX PT, R0, R0, R13, 0x1f ;  /* 0x00001f0d00007589 */ /* 0x000e6800000e0000 */
[----:B------:R2:W3:Y:S01]  /*151e0*/  SHFL.IDX PT, R5, R5, R10, 0x1f ;  /* 0x00001f0a05057589 */ /* 0x0004e200000e0000 */
[----:B-1----:R-:W-:-:S04]  /*151f0*/  IABS R4, R0 ;  /* 0x0000000000047213 */ /* 0x002fc80000000000 */
[----:B------:R-:W1:Y:S08]  /*15200*/  I2F.RP R8, R4 ;  /* 0x0000000400087306 */ /* 0x000e700000209400 */
[----:B-1----:R-:W1:Y:S02]  /*15210*/  MUFU.RCP R8, R8 ;  /* 0x0000000800087308 */ /* 0x002e640000001000 */
[----:B-1----:R-:W-:-:S06]  /*15220*/  VIADD R11, R8, 0xffffffe ;  /* 0x0ffffffe080b7836 */ /* 0x002fcc0000000000 */
[----:B------:R-:W1:Y:S01]  /*15230*/  F2I.FTZ.U32.TRUNC.NTZ R11, R11 ;  /* 0x0000000b000b7305 */ /* 0x000e62000021f000 */
[----:B--23--:R-:W-:Y:S05]  /*15240*/  @!P0 BRA `(.L_x_4163) ;  /* 0x00000000000c8947 */ /* 0x00cfea0003800000 */
[----:B------:R-:W-:-:S06]  /*15250*/  UIADD3 UR5, UR4, -0x1, URZ ;  /* 0xffffffff04057890 */ /* 0x000fcc000fffe03f */
[----:B------:R-:W-:-:S05]  /*15260*/  IMAD.U32 R8, RZ, RZ, UR5 ;  /* 0x00000005ff087e24 */ /* 0x000fca000f8e00ff */
[----:B------:R2:W3:Y:S02]  /*15270*/  SHFL.IDX PT, R7, R3, R8, 0x1f ;  /* 0x00001f0803077589 */ /* 0x0004e400000e0000 */
.L_x_4163:
[----:B---3--:R-:W-:Y:S01]  /*15280*/  IMAD R10, R7, R2, R9 ;  /* 0x00000002070a7224 */ /* 0x008fe200078e0209 */
[----:B------:R-:W-:Y:S01]  /*15290*/  IABS R7, R5 ;  /* 0x0000000500077213 */ /* 0x000fe20000000000 */
[--C-:B-1----:R-:W-:Y:S01]  /*152a0*/  IMAD.MOV R9, RZ, RZ, -R11.reuse ;  /* 0x000000ffff097224 */ /* 0x102fe200078e0a0b */
[----:B------:R-:W-:Y:S01]  /*152b0*/  UIADD3 UR39, UR4, UR39, URZ ;  /* 0x0000002704277290 */ /* 0x000fe2000fffe03f */
[----:B------:R-:W-:Y:S01]  /*152c0*/  IMAD.MOV.U32 R2, RZ, RZ, RZ ;  /* 0x000000ffff027224 */ /* 0x000fe200078e00ff */
[----:B--2---:R-:W1:Y:S01]  /*152d0*/  I2F.RP R8, R7 ;  /* 0x0000000700087306 */ /* 0x004e620000209400 */
[----:B------:R-:W-:Y:S01]  /*152e0*/  IMAD R9, R9, R4, RZ ;  /* 0x0000000409097224 */ /* 0x000fe200078e02ff */
[----:B------:R2:W-:Y:S01]  /*152f0*/  STL [R1], R10 ;  /* 0x0000000a01007387 */ /* 0x0005e20000100800 */
[----:B------:R-:W-:Y:S02]  /*15300*/  IMAD.MOV.U32 R3, RZ, RZ, R11 ;  /* 0x000000ffff037224 */ /* 0x000fe400078e000b */
[----:B------:R-:W-:Y:S01]  /*15310*/  IMAD.HI.U32 R11, R11, R9, R2 ;  /* 0x000000090b0b7227 */ /* 0x000fe200078e0002 */
[----:B------:R-:W-:-:S03]  /*15320*/  IABS R3, R0 ;  /* 0x0000000000037213 */ /* 0x000fc60000000000 */
[----:B------:R-:W-:Y:S02]  /*15330*/  IMAD.IADD R9, R6, 0x1, -R10 ;  /* 0x0000000106097824 */ /* 0x000fe400078e0a0a */
[----:B------:R-:W-:Y:S01]  /*15340*/  IMAD.MOV R3, RZ, RZ, -R3 ;  /* 0x000000ffff037224 */ /* 0x000fe200078e0a03 */
[----:B-1----:R-:W1:Y:S02]  /*15350*/  MUFU.RCP R8, R8 ;  /* 0x0000000800087308 */ /* 0x002e640000001000 */
[----:B------:R-:W-:-:S05]  /*15360*/  IABS R2, R9 ;  /* 0x0000000900027213 */ /* 0x000fca0000000000 */
[----:B------:R-:W-:-:S04]  /*15370*/  IMAD.HI.U32 R6, R11, R2, RZ ;  /* 0x000000020b067227 */ /* 0x000fc800078e00ff */
[----:B------:R-:W-:-:S05]  /*15380*/  IMAD R11, R6, R3, R2 ;  /* 0x00000003060b7224 */ /* 0x000fca00078e0202 */
[----:B------:R-:W-:Y:S01]  /*15390*/  ISETP.GT.U32.AND P1, PT, R4, R11, PT ;  /* 0x0000000b0400720c */ /* 0x000fe20003f24070 */
[----:B-1----:R-:W-:-:S06]  /*153a0*/  VIADD R3, R8, 0xffffffe ;  /* 0x0ffffffe08037836 */ /* 0x002fcc0000000000 */
[----:B------:R-:W1:Y:S06]  /*153b0*/  F2I.FTZ.U32.TRUNC.NTZ R3, R3 ;  /* 0x0000000300037305 */ /* 0x000e6c000021f000 */
[----:B------:R-:W-:Y:S02]  /*153c0*/  @!P1 IMAD.IADD R11, R11, 0x1, -R4 ;  /* 0x000000010b0b9824 */ /* 0x000fe400078e0a04 */
[----:B------:R-:W-:Y:S01]  /*153d0*/  @!P1 VIADD R6, R6, 0x1 ;  /* 0x0000000106069836 */ /* 0x000fe20000000000 */
[----:B------:R-:W-:Y:S02]  /*153e0*/  ISETP.NE.AND P1, PT, R0, RZ, PT ;  /* 0x000000ff0000720c */ /* 0x000fe40003f25270 */
[----:B------:R-:W-:Y:S01]  /*153f0*/  ISETP.GE.U32.AND P0, PT, R11, R4, PT ;  /* 0x000000040b00720c */ /* 0x000fe20003f06070 */
[----:B-1----:R-:W-:-:S04]  /*15400*/  IMAD.MOV R2, RZ, RZ, -R3 ;  /* 0x000000ffff027224 */ /* 0x002fc800078e0a03 */
[----:B------:R-:W-:Y:S02]  /*15410*/  IMAD R11, R2, R7, RZ ;  /* 0x00000007020b7224 */ /* 0x000fe400078e02ff */
[----:B------:R-:W-:-:S06]  /*15420*/  IMAD.MOV.U32 R2, RZ, RZ, RZ ;  /* 0x000000ffff027224 */ /* 0x000fcc00078e00ff */
        /* <DEDUP_REMOVED lines=30> */
.L_x_4161:
[----:B------:R1:W-:Y:S01]  /*15610*/  STL [R1], R6 ;  /* 0x0000000601007387 */ /* 0x0003e20000100800 */
[----:B------:R-:W-:-:S03]  /*15620*/  ULDC UR39, c[0x0][0xc3c] ;  /* 0x00030f0000277ab9 */ /* 0x000fc60000000800 */
[----:B------:R1:W-:Y:S04]  /*15630*/  STL [R1+0x4], RZ ;  /* 0x000004ff01007387 */ /* 0x0003e80000100800 */
[----:B------:R1:W-:Y:S02]  /*15640*/  STL [R1+0x8], RZ ;  /* 0x000008ff01007387 */ /* 0x0003e40000100800 */
.L_x_4164:
[----:B------:R-:W3:Y:S04]  /*15650*/  LDL R3, [R1+0x4] ;  /* 0x0000040001037983 */ /* 0x000ee80000100800 */
[----:B--2---:R-:W2:Y:S04]  /*15660*/  LDL R2, [R1+0x8] ;  /* 0x0000080001027983 */ /* 0x004ea80000100800 */
[----:B------:R-:W4:Y:S01]  /*15670*/  LDL R4, [R1] ;  /* 0x0000000001047983 */ /* 0x000f220000100800 */
[----:B------:R-:W5:Y:S01]  /*15680*/  S2R R0, SR_TID.X ;  /* 0x0000000000007919 */ /* 0x000f620000002100 */
[----:B------:R-:W-:Y:S01]  /*15690*/  BAR.SYNC.DEFER_BLOCKING 0x4, 0x180 ;  /* 0x0106000000007b1d */ /* 0x000fe20000010000 */
[----:B---3--:R-:W-:-:S02]  /*156a0*/  IMAD.MOV.U32 R5, RZ, RZ, R3 ;  /* 0x000000ffff057224 */ /* 0x008fc400078e0003 */
[----:B--2---:R-:W-:-:S03]  /*156b0*/  IMAD.MOV.U32 R3, RZ, RZ, R2 ;  /* 0x000000ffff037224 */ /* 0x004fc600078e0002 */
[----:B------:R2:W3:Y:S01]  /*156c0*/  LDL R2, [R1+0x14] ;  /* 0x0000140001027983 */ /* 0x0004e20000100800 */
[----:B-----5:R-:W-:Y:S01]  /*156d0*/  LOP3.LUT R0, R0, 0x1f, RZ, 0xc0, !PT ;  /* 0x0000001f00007812 */ /* 0x020fe200078ec0ff */
[----:B-1----:R-:W-:-:S03]  /*156e0*/  IMAD.MOV.U32 R6, RZ, RZ, R3 ;  /* 0x000000ffff067224 */ /* 0x002fc600078e0003 */
[----:B------:R-:W-:-:S13]  /*156f0*/  ISETP.NE.AND P0, PT, R0, RZ, PT ;  /* 0x000000ff0000720c */ /* 0x000fda0003f05270 */
[----:B------:R-:W-:Y:S01]  /*15700*/  @!P0 MOV R0, 0x400 ;  /* 0x0000040000008802 */ /* 0x000fe20000000f00 */
[----:B---3--:R-:W1:Y:S03]  /*15710*/  @!P0 S2R R2, SR_CgaCtaId ;  /* 0x0000000000028919 */ /* 0x008e660000008800 */
[----:B-1----:R-:W-:Y:S01]  /*15720*/  @!P0 LEA R18, R2, R0, 0x18 ;  /* 0x0000000002128211 */ /* 0x002fe200078ec0ff */
[----:B------:R-:W-:Y:S01]  /*15730*/  IMAD.U32 R0, RZ, RZ, UR39 ;  /* 0x00000027ff007e24 */ /* 0x000fe2000f8e00ff */
[----:B------:R2:W-:Y:S03]  /*15740*/  @!P0 STL [R1+0x14], R2 ;  /* 0x0000140201008387 */ /* 0x0005e60000100800 */
[----:B------:R-:W-:-:S05]  /*15750*/  @!P0 IMAD.MOV.U32 R7, RZ, RZ, R0 ;  /* 0x000000ffff078224 */ /* 0x000fca00078e0000 */
[----:B----4-:R2:W-:Y:S01]  /*15760*/  @!P0 STS.128 [R18+0x334d0], R4 ;  /* 0x0334d00412008388 */ /* 0x0105e20000000c00 */
[----:B------:R-:W-:Y:S06]  /*15770*/  BAR.ARV 0x5, 0x180 ;  /* 0x0146000000007b1d */ /* 0x000fec0000002000 */
.L_x_4159:
[----:B------:R-:W-:Y:S02]  /*15780*/  ULDC UR4, c[0x0][0xc3c] ;  /* 0x00030f0000047ab9 */ /* 0x000fe40000000800 */
[----:B------:R-:W-:-:S06]  /*15790*/  UISETP.GE.AND UP0, UPT, UR39, UR4, UPT ;  /* 0x000000042700728c */ /* 0x000fcc000bf06270 */
[----:B------:R-:W-:-:S13]  /*157a0*/  PLOP3.LUT P0, PT, PT, PT, UP0, 0x80, 0x0 ;  /* 0x000000000000781c */ /* 0x000fda0003f0f008 */
[----:B------:R-:W-:Y:S05]  /*157b0*/  @!P0 BRA `(.L_x_4165) ;  /* 0xffffff9800688947 */ /* 0x000fea000383ffff */
.L_x_4089:
[----:B--2---:R-:W2:Y:S01]  /*157c0*/  LDL.LU R0, [R1+0x20] ;  /* 0x0000200001007983 */ /* 0x004ea20000300800 */
[----:B------:R-:W-:Y:S01]  /*157d0*/  BSSY B0, `(.L_x_4166) ;  /* 0x000000b000007945 */ /* 0x000fe20003800000 */
[----:B01----:R-:W0:Y:S01]  /*157e0*/  S2R R5, SR_CgaCtaId ;  /* 0x0000000000057919 */ /* 0x003e220000008800 */
[----:B--2---:R-:W-:-:S05]  /*157f0*/  VIADD R0, R0, 0x1 ;  /* 0x0000000100007836 */ /* 0x004fca0000000000 */
[----:B------:R-:W-:-:S04]  /*15800*/  LEA.HI R2, R0, R0, RZ, 0x1 ;  /* 0x0000000000027211 */ /* 0x000fc800078f08ff */
[----:B------:R-:W-:Y:S02]  /*15810*/  LOP3.LUT R3, R2, 0xfffffffe, RZ, 0xc0, !PT ;  /* 0xfffffffe02037812 */ /* 0x000fe400078ec0ff */
[----:B------:R-:W-:-:S03]  /*15820*/  MOV R2, 0x400 ;  /* 0x0000040000027802 */ /* 0x000fc60000000f00 */
[----:B------:R-:W-:Y:S01]  /*15830*/  IMAD.IADD R0, R0, 0x1, -R3 ;  /* 0x0000000100007824 */ /* 0x000fe200078e0a03 */
[----:B0-----:R-:W-:-:S04]  /*15840*/  LEA R5, R5, R2, 0x18 ;  /* 0x0000000205057211 */ /* 0x001fc800078ec0ff */
[----:B------:R-:W-:-:S04]  /*15850*/  SHF.L.U32 R0, R0, 0x1f, RZ ;  /* 0x0000001f00007819 */ /* 0x000fc800000006ff */
[----:B------:R-:W0:Y:S02]  /*15860*/  SYNCS.PHASECHK.TRANS64.TRYWAIT P0, [R5+URZ+0x33420], R0 ;  /* 0x03342000050075a7 */ /* 0x000e24000800017f */
[----:B0-----:R-:W-:Y:S05]  /*15870*/  @!P0 BRA `(.L_x_4167) ;  /* 0x0000002800408947 */ /* 0x001fea0003800000 */
.L_x_4252:
[----:B------:R-:W-:Y:S05]  /*15880*/  BSYNC B0 ;  /* 0x0000000000007941 */ /* 0x000fea0003800000 */
.L_x_4166:
[----:B------:R-:W-:-:S03]  /*15890*/  UMOV UR4, 0xffffffff ;  /* 0xffffffff00047882 */ /* 0x000fc60000000000 */
[----:B------:R-:W-:Y:S05]  /*158a0*/  BRA.DIV UR4, `(.L_x_4168) ;  /* 0x0000002a04487947 */ /* 0x000fea000b800000 */
[----:B0-----:R-:W0:Y:S02]  /*158b0*/  S2R R0, SR_TID.X ;  /* 0x0000000000007919 */ /* 0x001e240000002100 */
[----:B0-----:R-:W-:-:S04]  /*158c0*/  SHF.R.U32.HI R0, RZ, 0x5, R0 ;  /* 0x00000005ff007819 */ /* 0x001fc80000011600 */
[----:B------:R-:W-:-:S05]  /*158d0*/  LOP3.LUT R0, R0, 0x3, RZ, 0xc0, !PT ;  /* 0x0000000300007812 */ /* 0x000fca00078ec0ff */
[----:B------:R0:W1:Y:S02]  /*158e0*/  SHFL.IDX PT, R14, R0, RZ, 0x1f ;  /* 0x00001fff000e7589 */ /* 0x00006400000e0000 */
.L_x_4255:
[----:B-1----:R-:W-:Y:S01]  /*158f0*/  ISETP.NE.AND P0, PT, R14, RZ, PT ;  /* 0x000000ff0e00720c */ /* 0x002fe20003f05270 */
[----:B------:R-:W-:-:S12]  /*15900*/  BSSY B0, `(.L_x_4169) ;  /* 0x000002c000007945 */ /* 0x000fd80003800000 */
[----:B------:R-:W-:Y:S05]  /*15910*/  @P0 BRA `(.L_x_4170) ;  /* 0x0000000000a80947 */ /* 0x000fea0003800000 */
[----:B------:R-:W-:-:S03]  /*15920*/  UMOV UR4, 0xffffffff ;  /* 0xffffffff00047882 */ /* 0x000fc60000000000 */
[----:B------:R-:W-:Y:S05]  /*15930*/  BRA.DIV UR4, `(.L_x_4171) ;  /* 0x0000002a04587947 */ /* 0x000fea000b800000 */
[----:B------:R-:W-:-:S13]  /*15940*/  ELECT P6, URZ, PT ;  /* 0x00000000003f782f */ /* 0x000fda00038c0000 */
.L_x_4258:
[----:B------:R-:W-:Y:S05]  /*15950*/  @!P6 BRA `(.L_x_4170) ;  /* 0x000000000098e947 */ /* 0x000fea0003800000 */
[----:B------:R-:W-:-:S06]  /*15960*/  ULOP3.LUT UR4, UR43, 0x2, URZ, 0xfc, !UPT ;  /* 0x000000022b047892 */ /* 0x000fcc000f8efc3f */
[----:B0-----:R-:W-:-:S05]  /*15970*/  IMAD.U32 R0, RZ, RZ, UR4 ;  /* 0x00000004ff007e24 */ /* 0x001fca000f8e00ff */
[----:B------:R-:W-:-:S13]  /*15980*/  ISETP.NE.AND P0, PT, R0, 0x3, PT ;  /* 0x000000030000780c */ /* 0x000fda0003f05270 */
[----:B------:R-:W-:Y:S05]  /*15990*/  @!P0 BRA `(.L_x_4172) ;  /* 0x0000000000048947 */ /* 0x000fea0003800000 */
[----:B------:R-:W-:Y:S01]  /*159a0*/  BPT.TRAP 0x1 ;  /* 0x000000040000795c */ /* 0x000fe20000300000 */
.L_x_4172:
[C---:B------:R-:W-:Y:S01]  /*159b0*/  IMAD R3, R30.reuse, 0x8, R5 ;  /* 0x000000081e037824 */ /* 0x040fe200078e0205 */
[----:B------:R-:W-:Y:S01]  /*159c0*/  SHF.L.U32 R2, R33, 0x1f, RZ ;  /* 0x0000001f21027819 */ /* 0x000fe200000006ff */
[----:B------:R-:W-:-:S03]  /*159d0*/  VIADD R30, R30, 0x1 ;  /* 0x000000011e1e7836 */ /* 0x000fc60000000000 */
[----:B------:R-:W0:Y:S02]  /*159e0*/  SYNCS.PHASECHK.TRANS64.TRYWAIT P1, [R3+URZ+0x33440], R2 ;  /* 0x03344002030075a7 */ /* 0x000e24000802017f */
[----:B------:R-:W-:-:S04]  /*159f0*/  ISETP.NE.AND P2, PT, R30, 0x2, PT ;  /* 0x000000021e00780c */ /* 0x000fc80003f45270 */
[----:B------:R-:W-:Y:S01]  /*15a00*/  SEL R0, RZ, 0x1, P2 ;  /* 0x00000001ff007807 */ /* 0x000fe20001000000 */
[----:B0-----:R-:W-:Y:S08]  /*15a10*/  @!P1 BRA `(.L_x_4173) ;  /* 0x0000002800409947 */ /* 0x001ff00003800000 */
.L_x_4259:
[----:B------:R-:W-:Y:S02]  /*15a20*/  SEL R30, R30, RZ, P2 ;  /* 0x000000ff1e1e7207 */ /* 0x000fe40001000000 */
[----:B------:R-:W-:Y:S01]  /*15a30*/  LOP3.LUT R0, R33, R0, RZ, 0x3c, !PT ;  /* 0x0000000021007212 */ /* 0x000fe200078e3cff */
[----:B------:R-:W-:Y:S06]  /*15a40*/  @!P0 BRA `(.L_x_4174) ;  /* 0x0000000000048947 */ /* 0x000fec0003800000 */
[----:B------:R-:W-:Y:S01]  /*15a50*/  BPT.TRAP 0x1 ;  /* 0x000000040000795c */ /* 0x000fe20000300000 */
.L_x_4174:
[----:B------:R-:W-:Y:S01]  /*15a60*/  IMAD R5, R30, 0x8, R5 ;  /* 0x000000081e057824 */ /* 0x000fe200078e0205 */
[----:B------:R-:W-:-:S04]  /*15a70*/  SHF.L.U32 R0, R0, 0x1f, RZ ;  /* 0x0000001f00007819 */ /* 0x000fc800000006ff */
[----:B------:R-:W1:Y:S02]  /*15a80*/  SYNCS.PHASECHK.TRANS64.TRYWAIT P1, [R5+URZ+0x33440], R0 ;  /* 0x03344000050075a7 */ /* 0x000e64000802017f */
[----:B-1----:R-:W-:Y:S05]  /*15a90*/  @!P1 BRA `(.L_x_4175) ;  /* 0x0000002800349947 */ /* 0x002fea0003800000 */
.L_x_4260:
[----:B------:R-:W-:Y:S05]  /*15aa0*/  @!P0 BRA `(.L_x_4176) ;  /* 0x0000000000048947 */ /* 0x000fea0003800000 */
[----:B------:R-:W-:Y:S01]  /*15ab0*/  BPT.TRAP 0x1 ;  /* 0x000000040000795c */ /* 0x000fe20000300000 */
.L_x_4176:
[----:B------:R-:W2:Y:S02]  /*15ac0*/  SYNCS.PHASECHK.TRANS64.TRYWAIT P1, [R3+URZ+0x33460], R2 ;  /* 0x03346002030075a7 */ /* 0x000ea4000802017f */
[----:B--2---:R-:W-:Y:S05]  /*15ad0*/  @!P1 BRA `(.L_x_4177) ;  /* 0x0000002800389947 */ /* 0x004fea0003800000 */
.L_x_4261:
[----:B------:R-:W-:Y:S05]  /*15ae0*/  @!P0 BRA `(.L_x_4178) ;  /* 0x0000000000048947 */ /* 0x000fea0003800000 */
[----:B------:R-:W-:Y:S01]  /*15af0*/  BPT.TRAP 0x1 ;  /* 0x000000040000795c */ /* 0x000fe20000300000 */
.L_x_4178:
[----:B------:R-:W3:Y:S02]  /*15b00*/  SYNCS.PHASECHK.TRANS64.TRYWAIT P1, [R5+URZ+0x33460], R0 ;  /* 0x03346000050075a7 */ /* 0x000ee4000802017f */
[----:B---3--:R-:W-:Y:S05]  /*15b10*/  @!P1 BRA `(.L_x_4179) ;  /* 0x00000028003c9947 */ /* 0x008fea0003800000 */
.L_x_4262:
[----:B------:R-:W-:Y:S05]  /*15b20*/  @!P0 BRA `(.L_x_4180) ;  /* 0x0000000000048947 */ /* 0x000fea0003800000 */
[----:B------:R-:W-:Y:S01]  /*15b30*/  BPT.TRAP 0x1 ;  /* 0x000000040000795c */ /* 0x000fe20000300000 */
.L_x_4180:
[----:B------:R-:W4:Y:S02]  /*15b40*/  SYNCS.PHASECHK.TRANS64.TRYWAIT P1, [R3+URZ+0x33480], R2 ;  /* 0x03348002030075a7 */ /* 0x000f24000802017f */
[----:B----4-:R-:W-:Y:S05]  /*15b50*/  @!P1 BRA `(.L_x_4181) ;  /* 0x0000002800409947 */ /* 0x010fea0003800000 */
.L_x_4263:
[----:B------:R-:W-:Y:S05]  /*15b60*/  @!P0 BRA `(.L_x_4182) ;  /* 0x0000000000048947 */ /* 0x000fea0003800000 */
[----:B------:R-:W-:Y:S01]  /*15b70*/  BPT.TRAP 0x1 ;  /* 0x000000040000795c */ /* 0x000fe20000300000 */
.L_x_4182:
[----:B------:R0:W0:Y:S02]  /*15b80*/  SYNCS.PHASECHK.TRANS64.TRYWAIT P0, [R5+URZ+0x33480], R0 ;  /* 0x03348000050075a7 */ /* 0x000024000800017f */
[----:B0-----:R-:W-:Y:S05]  /*15b90*/  @!P0 NANOSLEEP.SYNCS 0x989680 ;  /* 0x009896800000895d */ /* 0x001fea0003900000 */
[----:B------:R-:W0:Y:S02]  /*15ba0*/  @!P0 SYNCS.PHASECHK.TRANS64 P0, [R5+URZ+0x33480], R0 ;  /* 0x03348000050085a7 */ /* 0x000e24000800007f */
[----:B0-----:R-:W-:Y:S05]  /*15bb0*/  @!P0 BRA `(.L_x_4182) ;  /* 0xfffffffc00f08947 */ /* 0x001fea000383ffff */
.L_x_4170:
[----:B------:R-:W-:Y:S05]  /*15bc0*/  BSYNC B0 ;  /* 0x0000000000007941 */ /* 0x000fea0003800000 */
.L_x_4169:
[----:B------:R-:W-:Y:S05]  /*15bd0*/  EXIT ;  /* 0x000000000000794d */ /* 0x000fea0003800000 */
.L_x_4037:
[----:B0-----:R-:W-:-:S04]  /*15be0*/  IMAD.U32 R3, RZ, RZ, UR50 ;  /* 0x00000032ff037e24 */ /* 0x001fc8000f8e00ff */
[----:B------:R0:W1:Y:S03]  /*15bf0*/  SYNCS.PHASECHK.TRANS64.TRYWAIT P1, [R3+URZ+0x33400], R0 ;  /* 0x03340000030075a7 */ /* 0x000066000802017f */
[----:B-1----:R-:W-:Y:S05]  /*15c00*/  @!P1 NANOSLEEP.SYNCS 0x989680 ;  /* 0x009896800000995d */ /* 0x002fea0003900000 */
[----:B------:R-:W1:Y:S02]  /*15c10*/  @!P1 SYNCS.PHASECHK.TRANS64 P1, [R3+URZ+0x33400], R0 ;  /* 0x03340000030095a7 */ /* 0x000e64000802007f */
[----:B-1----:R-:W-:Y:S05]  /*15c20*/  @!P1 BRA `(.L_x_4037) ;  /* 0xfffffffc00ec9947 */ /* 0x002fea000383ffff */
[----:B------:R-:W-:Y:S05]  /*15c30*/  BRA `(.L_x_4183) ;  /* 0xfffffec0008c7947 */ /* 0x000fea000383ffff */
.L_x_4041:
[----:B-1----:R1:W2:Y:S02]  /*15c40*/  SYNCS.PHASECHK.TRANS64.TRYWAIT P1, [R4+URZ+0x33430], R3 ;  /* 0x03343003040075a7 */ /* 0x0022a4000802017f */
[----:B--2---:R-:W-:Y:S05]  /*15c50*/  @!P1 NANOSLEEP.SYNCS 0x989680 ;  /* 0x009896800000995d */ /* 0x004fea0003900000 */
[----:B------:R-:W2:Y:S02]  /*15c60*/  @!P1 SYNCS.PHASECHK.TRANS64 P1, [R4+URZ+0x33430], R3 ;  /* 0x03343003040095a7 */ /* 0x000ea4000802007f */
[----:B--2---:R-:W-:Y:S05]  /*15c70*/  @!P1 BRA `(.L_x_4041) ;  /* 0xfffffffc00f09947 */ /* 0x004fea000383ffff */
[----:B------:R-:W-:Y:S05]  /*15c80*/  BRA `(.L_x_4040) ;  /* 0xfffffec000ac7947 */ /* 0x000fea000383ffff */
.L_x_4047:
[----:B-1----:R-:W-:-:S04]  /*15c90*/  IMAD.U32 R3, RZ, RZ, UR6 ;  /* 0x00000006ff037e24 */ /* 0x002fc8000f8e00ff */
[----:B------:R1:W2:Y:S03]  /*15ca0*/  SYNCS.PHASECHK.TRANS64.TRYWAIT P1, [R3+URZ+0x33430], R0 ;  /* 0x03343000030075a7 */ /* 0x0002a6000802017f */
[----:B--2---:R-:W-:Y:S05]  /*15cb0*/  @!P1 NANOSLEEP.SYNCS 0x989680 ;  /* 0x009896800000995d */ /* 0x004fea0003900000 */
[----:B------:R-:W2:Y:S02]  /*15cc0*/  @!P1 SYNCS.PHASECHK.TRANS64 P1, [R3+URZ+0x33430], R0 ;  /* 0x03343000030095a7 */ /* 0x000ea4000802007f */
[----:B--2---:R-:W-:Y:S05]  /*15cd0*/  @!P1 BRA `(.L_x_4047) ;  /* 0xfffffffc00ec9947 */ /* 0x004fea000383ffff */
[----:B------:R-:W-:Y:S05]  /*15ce0*/  BRA `(.L_x_4044) ;  /* 0xfffffef8007c7947 */ /* 0x000fea000383ffff */
.L_x_4051:
[----:B-1----:R-:W-:-:S04]  /*15cf0*/  IMAD.U32 R3, RZ, RZ, UR6 ;  /* 0x00000006ff037e24 */ /* 0x002fc8000f8e00ff */
[----:B------:R1:W2:Y:S03]  /*15d00*/  SYNCS.PHASECHK.TRANS64.TRYWAIT P1, [R3+URZ+0x33450], R0 ;  /* 0x03345000030075a7 */ /* 0x0002a6000802017f */
[----:B--2---:R-:W-:Y:S05]  /*15d10*/  @!P1 NANOSLEEP.SYNCS 0x989680 ;  /* 0x009896800000995d */ /* 0x004fea0003900000 */
[----:B------:R-:W2:Y:S02]  /*15d20*/  @!P1 SYNCS.PHASECHK.TRANS64 P1, [R3+URZ+0x33450], R0 ;  /* 0x03345000030095a7 */ /* 0x000ea4000802007f */
[----:B--2---:R-:W-:Y:S05]  /*15d30*/  @!P1 BRA `(.L_x_4051) ;  /* 0xfffffffc00ec9947 */ /* 0x004fea000383ffff */
[----:B------:R-:W-:Y:S05]  /*15d40*/  BRA `(.L_x_4048) ;  /* 0xffffff0400947947 */ /* 0x000fea000383ffff */
.L_x_4058:
[----:B-1----:R-:W-:-:S04]  /*15d50*/  IMAD.U32 R7, RZ, RZ, UR5 ;  /* 0x00000005ff077e24 */ /* 0x002fc8000f8e00ff */
[----:B------:R1:W2:Y:S03]  /*15d60*/  SYNCS.PHASECHK.TRANS64.TRYWAIT P1, [R7+URZ+0x33450], R6 ;  /* 0x03345006070075a7 */ /* 0x0002a6000802017f */
[----:B--2---:R-:W-:Y:S05]  /*15d70*/  @!P1 NANOSLEEP.SYNCS 0x989680 ;  /* 0x009896800000995d */ /* 0x004fea0003900000 */
[----:B------:R-:W2:Y:S02]  /*15d80*/  @!P1 SYNCS.PHASECHK.TRANS64 P1, [R7+URZ+0x33450], R6 ;  /* 0x03345006070095a7 */ /* 0x000ea4000802007f */
[----:B--2---:R-:W-:Y:S05]  /*15d90*/  @!P1 BRA `(.L_x_4058) ;  /* 0xfffffffc00ec9947 */ /* 0x004fea000383ffff */
[----:B------:R-:W-:Y:S05]  /*15da0*/  BRA `(.L_x_4057) ;  /* 0xffffff2800047947 */ /* 0x000fea000383ffff */
.L_x_4105:
[----:B------:R-:W2:Y:S01]  /*15db0*/  S2R R20, SR_TID.X ;  /* 0x0000000000147919 */ /* 0x000ea20000002100 */
[----:B------:R-:W-:Y:S02]  /*15dc0*/  IMAD.MOV.U32 R12, RZ, RZ, RZ ;  /* 0x000000ffff0c7224 */ /* 0x000fe400078e00ff */
[----:B------:R-:W-:Y:S02]  /*15dd0*/  IMAD.MOV.U32 R11, RZ, RZ, 0x1f ;  /* 0x0000001fff0b7424 */ /* 0x000fe400078e00ff */
[----:B------:R-:W-:Y:S01]  /*15de0*/  IMAD.MOV.U32 R15, RZ, RZ, -0x1 ;  /* 0xffffffffff0f7424 */ /* 0x000fe200078e00ff */
[----:B--2---:R-:W-:-:S04]  /*15df0*/  SHF.R.U32.HI R20, RZ, 0x5, R20 ;  /* 0x00000005ff147819 */ /* 0x004fc80000011614 */
[----:B------:R-:W-:-:S05]  /*15e00*/  LOP3.LUT R20, R20, 0x3, RZ, 0xc0, !PT ;  /* 0x0000000314147812 */ /* 0x000fca00078ec0ff */
[----:B------:R-:W-:-:S07]  /*15e10*/  IMAD.MOV.U32 R13, RZ, RZ, R20 ;  /* 0x000000ffff0d7224 */ /* 0x000fce00078e0014 */
[----:B01---5:R-:W-:Y:S05]  /*15e20*/  WARPSYNC.COLLECTIVE R15, `(.L_x_4184) ;  /* 0x000000000f087348 */ /* 0x023fea0003c00000 */
[----:B------:R2:W3:Y:S02]  /*15e30*/  SHFL.IDX P6, R14, R13, R12, R11 ;  /* 0x0000000c0d0e7389 */ /* 0x0004e400000c000b */
[----:B0123-5:R-:W-:Y:S01]  /*15e40*/  ENDCOLLECTIVE ;  /* 0x000000000000791b */ /* 0x02ffe20003800000 */
.L_x_4184:
[----:B------:R-:W-:Y:S05]  /*15e50*/  BRA `(.L_x_4185) ;  /* 0xffffffa000907947 */ /* 0x000fea000383ffff */
.L_x_4108:
[----:B0-----:R0:W1:Y:S02]  /*15e60*/  SYNCS.PHASECHK.TRANS64.TRYWAIT P0, [R4+URZ+0x33480], R31 ;  /* 0x0334801f040075a7 */ /* 0x001064000800017f */
[----:B-1----:R-:W-:Y:S05]  /*15e70*/  @!P0 NANOSLEEP.SYNCS 0x989680 ;  /* 0x009896800000895d */ /* 0x002fea0003900000 */
[----:B------:R-:W1:Y:S02]  /*15e80*/  @!P0 SYNCS.PHASECHK.TRANS64 P0, [R4+URZ+0x33480], R31 ;  /* 0x0334801f040085a7 */ /* 0x000e64000800007f */
[----:B-1----:R-:W-:Y:S05]  /*15e90*/  @!P0 BRA `(.L_x_4108) ;  /* 0xfffffffc00f08947 */ /* 0x002fea000383ffff */
[----:B------:R-:W-:Y:S05]  /*15ea0*/  BRA `(.L_x_4186) ;  /* 0xffffffa400dc7947 */ /* 0x000fea000383ffff */
.L_x_4109:
        /* <DEDUP_REMOVED lines=8> */
.L_x_4188:
[----:B------:R-:W-:Y:S05]  /*15f30*/  BSYNC B0 ;  /* 0x0000000000007941 */ /* 0x000fea0003800000 */
.L_x_4187:
[----:B------:R-:W-:Y:S01]  /*15f40*/  IMAD.MOV.U32 R13, RZ, RZ, R20 ;  /* 0x000000ffff0d7224 */ /* 0x000fe200078e0014 */
[----:B------:R-:W-:Y:S01]  /*15f50*/  LOP3.LUT R35, R36, 0x80, RZ, 0xfc, !PT ;  /* 0x0000008024237812 */ /* 0x000fe200078efcff */
[----:B------:R-:W-:Y:S01]  /*15f60*/  IMAD.MOV.U32 R12, RZ, RZ, RZ ;  /* 0x000000ffff0c7224 */ /* 0x000fe200078e00ff */
[----:B------:R-:W-:Y:S01]  /*15f70*/  LOP3.LUT R34, R34, 0xffffff7f, RZ, 0xc0, !PT ;  /* 0xffffff7f22227812 */ /* 0x000fe200078ec0ff */
[----:B------:R-:W-:Y:S01]  /*15f80*/  IMAD.MOV.U32 R11, RZ, RZ, 0x1c1f ;  /* 0x00001c1fff0b7424 */ /* 0x000fe200078e00ff */
[C---:B------:R-:W-:Y:S01]  /*15f90*/  ISETP.GE.AND P5, PT, R9.reuse, 0x21, PT ;  /* 0x000000210900780c */ /* 0x040fe20003fa6270 */
[----:B------:R-:W-:Y:S01]  /*15fa0*/  IMAD.MOV.U32 R15, RZ, RZ, -0x1 ;  /* 0xffffffffff0f7424 */ /* 0x000fe200078e00ff */
[----:B------:R-:W-:Y:S01]  /*15fb0*/  ISETP.GE.AND P4, PT, R9, 0x41, PT ;  /* 0x000000410900780c */ /* 0x000fe20003f86270 */
[----:B------:R-:W-:-:S12]  /*15fc0*/  IMAD.MOV.U32 R0, RZ, RZ, R14 ;  /* 0x000000ffff007224 */ /* 0x000fd800078e000e */
[----:B------:R-:W-:Y:S05]  /*15fd0*/  WARPSYNC.COLLECTIVE R15, `(.L_x_4189) ;  /* 0x000000000f087348 */ /* 0x000fea0003c00000 */
[----:B------:R0:W1:Y:S02]  /*15fe0*/  SHFL.IDX P6, R14, R13, R12, R11 ;  /* 0x0000000c0d0e7389 */ /* 0x00006400000c000b */
[----:B01----:R-:W-:Y:S01]  /*15ff0*/  ENDCOLLECTIVE ;  /* 0x000000000000791b */ /* 0x003fe20003800000 */
.L_x_4189:
[----:B------:R-:W0:Y:S01]  /*16000*/  LDC R15, c[0x0][0x2f4] ;  /* 0x0000bd00ff0f7b82 */ /* 0x000e220000000800 */
[----:B------:R-:W-:Y:S01]  /*16010*/  LOP3.LUT R11, R36, 0x40, RZ, 0xfc, !PT ;  /* 0x00000040240b7812 */ /* 0x000fe200078efcff */
[----:B------:R-:W-:Y:S02]  /*16020*/  IMAD.MOV.U32 R13, RZ, RZ, R10 ;  /* 0x000000ffff0d7224 */ /* 0x000fe400078e000a */
[----:B------:R-:W-:Y:S02]  /*16030*/  IMAD.MOV.U32 R12, RZ, RZ, 0x1 ;  /* 0x00000001ff0c7424 */ /* 0x000fe400078e00ff */
[----:B------:R-:W-:-:S05]  /*16040*/  IMAD.MOV.U32 R2, RZ, RZ, R14 ;  /* 0x000000ffff027224 */ /* 0x000fca00078e000e */
[----:B------:R-:W-:-:S05]  /*16050*/  IADD3 R2, P0, R36, R2, RZ ;  /* 0x0000000224027210 */ /* 0x000fca0007f1e0ff */
[----:B------:R-:W-:Y:S02]  /*16060*/  IMAD.X R3, RZ, RZ, R0, P0 ;  /* 0x000000ffff037224 */ /* 0x000fe400000e0600 */
[----:B------:R-:W-:Y:S01]  /*16070*/  IMAD.IADD R0, R18, 0x1, R21 ;  /* 0x0000000112007824 */ /* 0x000fe200078e0215 */
[-C--:B0-----:R-:W-:Y:S02]  /*16080*/  ISETP.GE.AND P2, PT, R36, R15.reuse, PT ;  /* 0x0000000f2400720c */ /* 0x081fe40003f46270 */
[----:B------:R-:W-:Y:S01]  /*16090*/  ISETP.GE.AND P1, PT, R11, R15, PT ;  /* 0x0000000f0b00720c */ /* 0x000fe20003f26270 */
[----:B------:R-:W-:Y:S01]  /*160a0*/  IMAD.MOV.U32 R11, RZ, RZ, 0x1c1f ;  /* 0x00001c1fff0b7424 */ /* 0x000fe200078e00ff */
[C---:B------:R-:W-:Y:S02]  /*160b0*/  ISETP.LT.OR P0, PT, R9.reuse, 0x1, P2 ;  /* 0x000000010900780c */ /* 0x040fe40001701670 */
[----:B------:R-:W-:-:S11]  /*160c0*/  ISETP.LT.OR P3, PT, R9, 0x1, P1 ;  /* 0x000000010900780c */ /* 0x000fd60000f61670 */
        /* <DEDUP_REMOVED lines=11> */
.L_x_4190:
        /* <DEDUP_REMOVED lines=9> */
.L_x_4191:
[----:B------:R-:W-:Y:S02]  /*16210*/  IMAD.MOV.U32 R13, RZ, RZ, R10 ;  /* 0x000000ffff0d7224 */ /* 0x000fe400078e000a */
[----:B------:R-:W-:Y:S02]  /*16220*/  IMAD.MOV.U32 R12, RZ, RZ, 0x2 ;  /* 0x00000002ff0c7424 */ /* 0x000fe400078e00ff */
[----:B------:R-:W-:-:S07]  /*16230*/  IMAD.MOV.U32 R2, RZ, RZ, R14 ;  /* 0x000000ffff027224 */ /* 0x000fce00078e000e */
[----:B------:R-:W-:Y:S05]  /*16240*/  WARPSYNC.COLLECTIVE R15, `(.L_x_4192) ;  /* 0x000000000f087348 */ /* 0x000fea0003c00000 */
[----:B------:R0:W1:Y:S02]  /*16250*/  SHFL.IDX P6, R14, R13, R12, R11 ;  /* 0x0000000c0d0e7389 */ /* 0x00006400000c000b */
[----:B01----:R-:W-:Y:S01]  /*16260*/  ENDCOLLECTIVE ;  /* 0x000000000000791b */ /* 0x003fe20003800000 */
.L_x_4192:
        /* <DEDUP_REMOVED lines=16> */
.L_x_4193:
[----:B------:R-:W-:Y:S02]  /*16370*/  IMAD.MOV.U32 R13, RZ, RZ, R10 ;  /* 0x000000ffff0d7224 */ /* 0x000fe400078e000a */
[----:B------:R-:W-:Y:S02]  /*16380*/  IMAD.MOV.U32 R12, RZ, RZ, 0x3 ;  /* 0x00000003ff0c7424 */ /* 0x000fe400078e00ff */
[----:B------:R-:W-:-:S07]  /*16390*/  IMAD.MOV.U32 R2, RZ, RZ, R14 ;  /* 0x000000ffff027224 */ /* 0x000fce00078e000e */
[----:B------:R-:W-:Y:S05]  /*163a0*/  WARPSYNC.COLLECTIVE R15, `(.L_x_4194) ;  /* 0x000000000f087348 */ /* 0x000fea0003c00000 */
[----:B------:R0:W1:Y:S02]  /*163b0*/  SHFL.IDX P6, R14, R13, R12, R11 ;  /* 0x0000000c0d0e7389 */ /* 0x00006400000c000b */
[----:B01----:R-:W-:Y:S01]  /*163c0*/  ENDCOLLECTIVE ;  /* 0x000000000000791b */ /* 0x003fe20003800000 */
.L_x_4194:
        /* <DEDUP_REMOVED lines=13> */
.L_x_4195:
        /* <DEDUP_REMOVED lines=12> */
.L_x_4196:
        /* <DEDUP_REMOVED lines=13> */
.L_x_4197:
[----:B------:R-:W-:Y:S01]  /*16630*/  @!PT LDS RZ, [RZ] ;  /* 0x00000000fffff984 */ /* 0x000fe20000000800 */
[----:B------:R-:W-:Y:S01]  /*16640*/  @!PT LDS RZ, [RZ] ;  /* 0x00000000fffff984 */ /* 0x000fe20000000800 */
[----:B------:R-:W-:Y:S01]  /*16650*/  @!PT LDS RZ, [RZ] ;  /* 0x00000000fffff984 */ /* 0x000fe20000000800 */
[----:B------:R-:W-:Y:S01]  /*16660*/  LDGSTS.E.BYPASS.LTC128B.128 [R0+0x13200], desc[UR52][R2.64+0x40], !P3 ;  /* 0x1320004002007fae */ /* 0x000fe2000d901d74 */
[C---:B------:R-:W-:Y:S02]  /*16670*/  ISETP.LT.OR P3, PT, R9.reuse, 0x61, P0 ;  /* 0x000000610900780c */ /* 0x040fe40000761670 */
[----:B------:R-:W-:-:S11]  /*16680*/  ISETP.GE.AND P6, PT, R9, 0x81, PT ;  /* 0x000000810900780c */ /* 0x000fd60003fc6270 */
[----:B------:R0:W-:Y:S01]  /*16690*/  LDGSTS.E.BYPASS.LTC128B.128 [R0+0x15a00], desc[UR52][R2.64+0x80], !P3 ;  /* 0x15a0008002007fae */ /* 0x0001e2000d901d74 */
[----:B------:R-:W-:Y:S01]  /*166a0*/  ISETP.GE.AND P3, PT, R9, 0x61, PT ;  /* 0x000000610900780c */ /* 0x000fe20003f66270 */
[----:B0-----:R-:W-:Y:S01]  /*166b0*/  IMAD.MOV.U32 R2, RZ, RZ, R14 ;  /* 0x000000ffff027224 */ /* 0x001fe200078e000e */
[----:B------:R-:W-:Y:S01]  /*166c0*/  @P6 LOP3.LUT R34, R34, 0x80, RZ, 0xfc, !PT ;  /* 0x0000008022226812 */ /* 0x000fe200078efcff */
[----:B------:R-:W-:Y:S10]  /*166d0*/  BRA `(.L_x_4198) ;  /* 0xffffffa4005c7947 */ /* 0x000ff4000383ffff */
.L_x_4114:
[----:B---3--:R3:W4:Y:S02]  /*166e0*/  SYNCS.PHASECHK.TRANS64.TRYWAIT P0, [R4+URZ+0x33440], R31 ;  /* 0x0334401f040075a7 */ /* 0x008724000800017f */
[----:B----4-:R-:W-:Y:S05]  /*166f0*/  @!P0 NANOSLEEP.SYNCS 0x989680 ;  /* 0x009896800000895d */ /* 0x010fea0003900000 */
[----:B------:R-:W4:Y:S02]  /*16700*/  @!P0 SYNCS.PHASECHK.TRANS64 P0, [R4+URZ+0x33440], R31 ;  /* 0x0334401f040085a7 */ /* 0x000f24000800007f */
[----:B----4-:R-:W-:Y:S05]  /*16710*/  @!P0 BRA `(.L_x_4114) ;  /* 0xfffffffc00f08947 */ /* 0x010fea000383ffff */
[----:B------:R-:W-:Y:S05]  /*16720*/  BRA `(.L_x_4199) ;  /* 0xffffffa400c07947 */ /* 0x000fea000383ffff */
.L_x_4115:
        /* <DEDUP_REMOVED lines=8> */
.L_x_4201:
[----:B------:R-:W-:Y:S05]  /*167b0*/  BSYNC B0 ;  /* 0x0000000000007941 */ /* 0x000fea0003800000 */
.L_x_4200:
[----:B------:R-:W-:Y:S01]  /*167c0*/  IMAD.MOV.U32 R13, RZ, RZ, R5 ;  /* 0x000000ffff0d7224 */ /* 0x000fe200078e0005 */
[----:B------:R-:W0:Y:S01]  /*167d0*/  LDC R20, c[0x0][0x2f4] ;  /* 0x0000bd00ff147b82 */ /* 0x000e220000000800 */
[----:B------:R-:W-:Y:S01]  /*167e0*/  IMAD.MOV.U32 R12, RZ, RZ, RZ ;  /* 0x000000ffff0c7224 */ /* 0x000fe200078e00ff */
[C---:B------:R-:W-:Y:S01]  /*167f0*/  LOP3.LUT R23, R36.reuse, 0x40, RZ, 0xfc, !PT ;  /* 0x0000004024177812 */ /* 0x040fe200078efcff */
[----:B------:R-:W-:Y:S01]  /*16800*/  IMAD.MOV.U32 R11, RZ, RZ, 0x1c1f ;  /* 0x00001c1fff0b7424 */ /* 0x000fe200078e00ff */
[----:B------:R-:W-:Y:S01]  /*16810*/  LOP3.LUT R21, R36, 0x80, RZ, 0xfc, !PT ;  /* 0x0000008024157812 */ /* 0x000fe200078efcff */
[----:B------:R-:W-:Y:S02]  /*16820*/  IMAD.MOV.U32 R15, RZ, RZ, -0x1 ;  /* 0xffffffffff0f7424 */ /* 0x000fe400078e00ff */
[----:B------:R-:W-:-:S07]  /*16830*/  IMAD.MOV.U32 R2, RZ, RZ, R14 ;  /* 0x000000ffff027224 */ /* 0x000fce00078e000e */
[----:B0-----:R-:W-:Y:S05]  /*16840*/  WARPSYNC.COLLECTIVE R15, `(.L_x_4202) ;  /* 0x000000000f087348 */ /* 0x001fea0003c00000 */
[----:B------:R1:W2:Y:S02]  /*16850*/  SHFL.IDX P6, R14, R13, R12, R11 ;  /* 0x0000000c0d0e7389 */ /* 0x0002a400000c000b */
[----:B012---:R-:W-:Y:S01]  /*16860*/  ENDCOLLECTIVE ;  /* 0x000000000000791b */ /* 0x007fe20003800000 */
.L_x_4202:
[-C--:B------:R-:W-:Y:S01]  /*16870*/  ISETP.GE.AND P2, PT, R23, R20.reuse, PT ;  /* 0x000000141700720c */ /* 0x080fe20003f46270 */
[----:B------:R-:W-:Y:S01]  /*16880*/  IMAD.MOV.U32 R13, RZ, RZ, R10 ;  /* 0x000000ffff0d7224 */ /* 0x000fe200078e000a */
[----:B------:R-:W-:Y:S01]  /*16890*/  ISETP.GE.AND P1, PT, R21, R20, PT ;  /* 0x000000141500720c */ /* 0x000fe20003f26270 */
        /* <DEDUP_REMOVED lines=18> */
.L_x_4203:
[----:B------:R-:W-:Y:S02]  /*169c0*/  IMAD.MOV.U32 R13, RZ, RZ, R5 ;  /* 0x000000ffff0d7224 */ /* 0x000fe400078e0005 */
[----:B------:R-:W-:-:S07]  /*169d0*/  IMAD.MOV.U32 R2, RZ, RZ, R14 ;  /* 0x000000ffff027224 */ /* 0x000fce00078e000e */
[----:B------:R-:W-:Y:S05]  /*169e0*/  WARPSYNC.COLLECTIVE R15, `(.L_x_4204) ;  /* 0x000000000f087348 */ /* 0x000fea0003c00000 */
[----:B------:R0:W1:Y:S02]  /*169f0*/  SHFL.IDX P6, R14, R13, R12, R11 ;  /* 0x0000000c0d0e7389 */ /* 0x00006400000c000b */
[----:B01----:R-:W-:Y:S01]  /*16a00*/  ENDCOLLECTIVE ;  /* 0x000000000000791b */ /* 0x003fe20003800000 */
.L_x_4204:
        /* <DEDUP_REMOVED lines=16> */
.L_x_4205:
[----:B------:R-:W-:Y:S01]  /*16b10*/  @!PT LDS RZ, [RZ] ;  /* 0x00000000fffff984 */ /* 0x000fe20000000800 */
[----:B------:R-:W-:Y:S01]  /*16b20*/  @!PT LDS RZ, [RZ] ;  /* 0x00000000fffff984 */ /* 0x000fe20000000800 */
[----:B------:R-:W-:Y:S01]  /*16b30*/  @!PT LDS RZ, [RZ] ;  /* 0x00000000fffff984 */ /* 0x000fe20000000800 */
[----:B------:R-:W-:Y:S04]  /*16b40*/  @P5 LDGSTS.E.BYPASS.LTC128B.128 [R0+0x27200], desc[UR52][R2.64+0x40], !P2 ;  /* 0x2720004002005fae */ /* 0x000fe8000d101d74 */
[----:B------:R0:W-:Y:S01]  /*16b50*/  @P5 LDGSTS.E.BYPASS.LTC128B.128 [R0+0x29a00], desc[UR52][R2.64+0x80], !P1 ;  /* 0x29a0008002005fae */ /* 0x0001e2000c901d74 */
[----:B------:R-:W-:Y:S01]  /*16b60*/  ISETP.GE.AND P5, PT, R36, R20, PT ;  /* 0x000000142400720c */ /* 0x000fe20003fa6270 */
[----:B------:R-:W-:Y:S02]  /*16b70*/  IMAD.MOV.U32 R13, RZ, RZ, R5 ;  /* 0x000000ffff0d7224 */ /* 0x000fe400078e0005 */
[----:B0-----:R-:W-:-:S10]  /*16b80*/  IMAD.MOV.U32 R2, RZ, RZ, R14 ;  /* 0x000000ffff027224 */ /* 0x001fd400078e000e */
[----:B------:R-:W-:Y:S05]  /*16b90*/  WARPSYNC.COLLECTIVE R15, `(.L_x_4206) ;  /* 0x000000000f087348 */ /* 0x000fea0003c00000 */
[----:B------:R0:W1:Y:S02]  /*16ba0*/  SHFL.IDX P6, R14, R13, R12, R11 ;  /* 0x0000000c0d0e7389 */ /* 0x00006400000c000b */
[----:B01----:R-:W-:Y:S01]  /*16bb0*/  ENDCOLLECTIVE ;  /* 0x000000000000791b */ /* 0x003fe20003800000 */
.L_x_4206:
[----:B------:R-:W-:Y:S02]  /*16bc0*/  IMAD.MOV.U32 R13, RZ, RZ, R10 ;  /* 0x000000ffff0d7224 */ /* 0x000fe400078e000a */
[----:B------:R-:W-:Y:S02]  /*16bd0*/  IMAD.MOV.U32 R12, RZ, RZ, 0x3 ;  /* 0x00000003ff0c7424 */ /* 0x000fe400078e00ff */
[----:B------:R-:W-:-:S07]  /*16be0*/  IMAD.MOV.U32 R3, RZ, RZ, R14 ;  /* 0x000000ffff037224 */ /* 0x000fce00078e000e */
[----:B------:R-:W-:Y:S05]  /*16bf0*/  WARPSYNC.COLLECTIVE R15, `(.L_x_4207) ;  /* 0x000000000f087348 */ /* 0x000fea0003c00000 */
[----:B------:R0:W1:Y:S02]  /*16c00*/  SHFL.IDX P6, R14, R13, R12, R11 ;  /* 0x0000000c0d0e7389 */ /* 0x00006400000c000b */
[----:B01----:R-:W-:Y:S01]  /*16c10*/  ENDCOLLECTIVE ;  /* 0x000000000000791b */ /* 0x003fe20003800000 */
.L_x_4207:
        /* <DEDUP_REMOVED lines=10> */
.L_x_4208:
[----:B------:R-:W-:Y:S01]  /*16cc0*/  @!PT LDS RZ, [RZ] ;  /* 0x00000000fffff984 */ /* 0x000fe20000000800 */
[----:B------:R-:W-:Y:S01]  /*16cd0*/  @!PT LDS RZ, [RZ] ;  /* 0x00000000fffff984 */ /* 0x000fe20000000800 */
[----:B------:R-:W-:Y:S01]  /*16ce0*/  @!PT LDS RZ, [RZ] ;  /* 0x00000000fffff984 */ /* 0x000fe20000000800 */
[----:B------:R0:W-:Y:S04]  /*16cf0*/  @P4 LDGSTS.E.BYPASS.LTC128B.128 [R0+0x25200], desc[UR52][R2.64], !P5 ;  /* 0x2520000002004fae */ /* 0x0001e8000e901d74 */
[----:B------:R0:W-:Y:S04]  /*16d00*/  @P4 LDGSTS.E.BYPASS.LTC128B.128 [R0+0x27a00], desc[UR52][R2.64+0x40], !P2 ;  /* 0x27a0004002004fae */ /* 0x0001e8000d101d74 */
[----:B------:R0:W-:Y:S01]  /*16d10*/  @P4 LDGSTS.E.BYPASS.LTC128B.128 [R0+0x2a200], desc[UR52][R2.64+0x80], !P1 ;  /* 0x2a20008002004fae */ /* 0x0001e2000c901d74 */
[----:B------:R-:W-:Y:S02]  /*16d20*/  IMAD.MOV.U32 R13, RZ, RZ, R6 ;  /* 0x000000ffff0d7224 */ /* 0x000fe400078e0006 */
[----:B------:R-:W-:-:S02]  /*16d30*/  IMAD.MOV.U32 R12, RZ, RZ, RZ ;  /* 0x000000ffff0c7224 */ /* 0x000fc400078e00ff */
[----:B------:R-:W-:-:S07]  /*16d40*/  IMAD.MOV.U32 R5, RZ, RZ, R14 ;  /* 0x000000ffff057224 */ /* 0x000fce00078e000e */
[----:B0-----:R-:W-:Y:S05]  /*16d50*/  WARPSYNC.COLLECTIVE R15, `(.L_x_4209) ;  /* 0x000000000f087348 */ /* 0x001fea0003c00000 */
[----:B------:R1:W2:Y:S02]  /*16d60*/  SHFL.IDX P6, R14, R13, R12, R11 ;  /* 0x0000000c0d0e7389 */ /* 0x0002a400000c000b */
[----:B012---:R-:W-:Y:S01]  /*16d70*/  ENDCOLLECTIVE ;  /* 0x000000000000791b */ /* 0x007fe20003800000 */
.L_x_4209:
[----:B------:R-:W-:-:S05]  /*16d80*/  @P3 IADD3 R8, P0, R36, R5, RZ ;  /* 0x0000000524083210 */ /* 0x000fca0007f1e0ff */
[----:B------:R-:W-:Y:S02]  /*16d90*/  @P3 IMAD.X R9, RZ, RZ, R10, P0 ;  /* 0x000000ffff093224 */ /* 0x000fe400000e060a */
[----:B------:R-:W-:Y:S02]  /*16da0*/  @P3 IMAD.MOV.U32 R2, RZ, RZ, R8 ;  /* 0x000000ffff023224 */ /* 0x000fe400078e0008 */
[----:B------:R-:W-:Y:S02]  /*16db0*/  @P3 IMAD.MOV.U32 R3, RZ, RZ, R9 ;  /* 0x000000ffff033224 */ /* 0x000fe400078e0009 */
[----:B------:R-:W-:-:S03]  /*16dc0*/  IMAD.MOV.U32 R13, RZ, RZ, R7 ;  /* 0x000000ffff0d7224 */ /* 0x000fc600078e0007 */
[----:B------:R-:W-:Y:S01]  /*16dd0*/  @!PT LDS RZ, [RZ] ;  /* 0x00000000fffff984 */ /* 0x000fe20000000800 */
[----:B------:R-:W-:Y:S01]  /*16de0*/  @!PT LDS RZ, [RZ] ;  /* 0x00000000fffff984 */ /* 0x000fe20000000800 */
[----:B------:R-:W-:Y:S01]  /*16df0*/  @!PT LDS RZ, [RZ] ;  /* 0x00000000fffff984 */ /* 0x000fe20000000800 */
[----:B------:R0:W-:Y:S04]  /*16e00*/  @P3 LDGSTS.E.BYPASS.LTC128B.128 [R0+0x25a00], desc[UR52][R2.64], !P5 ;  /* 0x25a0000002003fae */ /* 0x0001e8000e901d74 */
[----:B------:R0:W-:Y:S01]  /*16e10*/  @P3 LDGSTS.E.BYPASS.LTC128B.128 [R0+0x28200], desc[UR52][R2.64+0x40], !P2 ;  /* 0x2820004002003fae */ /* 0x0001e2000d101d74 */
[----:B------:R-:W-:-:S03]  /*16e20*/  IMAD.MOV.U32 R6, RZ, RZ, R14 ;  /* 0x000000ffff067224 */ /* 0x000fc600078e000e */
[----:B------:R0:W-:Y:S04]  /*16e30*/  @P3 LDGSTS.E.BYPASS.LTC128B.128 [R0+0x2aa00], desc[UR52][R2.64+0x80], !P1 ;  /* 0x2aa0008002003fae */ /* 0x0001e8000c901d74 */
[----:B0-----:R-:W-:Y:S05]  /*16e40*/  WARPSYNC.COLLECTIVE R15, `(.L_x_4210) ;  /* 0x000000000f087348 */ /* 0x001fea0003c00000 */
[----:B------:R1:W2:Y:S02]  /*16e50*/  SHFL.IDX P6, R14, R13, R12, R11 ;  /* 0x0000000c0d0e7389 */ /* 0x0002a400000c000b */
[----:B012---:R-:W-:Y:S01]  /*16e60*/  ENDCOLLECTIVE ;  /* 0x000000000000791b */ /* 0x007fe20003800000 */
.L_x_4210:
[----:B------:R-:W-:Y:S05]  /*16e70*/  BRA `(.L_x_4211) ;  /* 0xffffffa400347947 */ /* 0x000fea000383ffff */
.L_x_4122:
        /* <DEDUP_REMOVED lines=9> */
.L_x_4212:
[C---:B------:R-:W-:Y:S01]  /*16f10*/  VIADD R6, R5.reuse, 0x20 ;  /* 0x0000002005067836 */ /* 0x040fe20000000000 */
[----:B------:R-:W-:Y:S01]  /*16f20*/  ISETP.GE.AND P0, PT, R5, R29, PT ;  /* 0x0000001d0500720c */ /* 0x000fe20003f06270 */
[----:B------:R-:W-:Y:S02]  /*16f30*/  IMAD.MOV.U32 R13, RZ, RZ, R0 ;  /* 0x000000ffff0d7224 */ /* 0x000fe400078e0000 */
[----:B------:R-:W-:-:S10]  /*16f40*/  IMAD.MOV.U32 R2, RZ, RZ, R14 ;  /* 0x000000ffff027224 */ /* 0x000fd400078e000e */
[----:B------:R-:W-:Y:S05]  /*16f50*/  WARPSYNC.COLLECTIVE R15, `(.L_x_4213) ;  /* 0x000000000f087348 */ /* 0x000fea0003c00000 */
[----:B------:R0:W1:Y:S02]  /*16f60*/  SHFL.IDX P6, R14, R13, R12, R11 ;  /* 0x0000000c0d0e7389 */ /* 0x00006400000c000b */
[----:B01----:R-:W-:Y:S01]  /*16f70*/  ENDCOLLECTIVE ;  /* 0x000000000000791b */ /* 0x003fe20003800000 */
.L_x_4213:
        /* <DEDUP_REMOVED lines=8> */
.L_x_4214:
[----:B------:R-:W-:Y:S01]  /*17000*/  @!PT LDS RZ, [RZ] ;  /* 0x00000000fffff984 */ /* 0x000fe20000000800 */
[----:B------:R-:W-:Y:S01]  /*17010*/  @!PT LDS RZ, [RZ] ;  /* 0x00000000fffff984 */ /* 0x000fe20000000800 */
[----:B------:R-:W-:Y:S01]  /*17020*/  @!PT LDS RZ, [RZ] ;  /* 0x00000000fffff984 */ /* 0x000fe20000000800 */
[----:B------:R-:W-:Y:S04]  /*17030*/  @!P0 LDGSTS.E.BYPASS.LTC128B.128 [R8+0x1e200], desc[UR52][R2.64], !P3 ;  /* 0x1e20000002088fae */ /* 0x000fe8000d901d74 */
[----:B------:R-:W-:Y:S04]  /*17040*/  @!P0 LDGSTS.E.BYPASS.LTC128B.128 [R8+0x20200], desc[UR52][R2.64+0x40], !P2 ;  /* 0x2020004002088fae */ /* 0x000fe8000d101d74 */
[----:B------:R0:W-:Y:S01]  /*17050*/  @!P0 LDGSTS.E.BYPASS.LTC128B.128 [R8+0x22200], desc[UR52][R2.64+0x80], !P1 ;  /* 0x2220008002088fae */ /* 0x0001e2000c901d74 */
[----:B------:R-:W-:Y:S01]  /*17060*/  ISETP.GE.AND P0, PT, R6, R29, PT ;  /* 0x0000001d0600720c */ /* 0x000fe20003f06270 */
[----:B------:R-:W-:-:S02]  /*17070*/  IMAD.MOV.U32 R13, RZ, RZ, R0 ;  /* 0x000000ffff0d7224 */ /* 0x000fc400078e0000 */
[----:B------:R-:W-:Y:S02]  /*17080*/  VIADD R6, R5, 0x40 ;  /* 0x0000004005067836 */ /* 0x000fe40000000000 */
[----:B0-----:R-:W-:-:S08]  /*17090*/  IMAD.MOV.U32 R2, RZ, RZ, R14 ;  /* 0x000000ffff027224 */ /* 0x001fd000078e000e */
[----:B------:R-:W-:Y:S05]  /*170a0*/  WARPSYNC.COLLECTIVE R15, `(.L_x_4215) ;  /* 0x000000000f087348 */ /* 0x000fea0003c00000 */
[----:B------:R0:W1:Y:S02]  /*170b0*/  SHFL.IDX P6, R14, R13, R12, R11 ;  /* 0x0000000c0d0e7389 */ /* 0x00006400000c000b */
[----:B01----:R-:W-:Y:S01]  /*170c0*/  ENDCOLLECTIVE ;  /* 0x000000000000791b */ /* 0x003fe20003800000 */
.L_x_4215:
        /* <DEDUP_REMOVED lines=8> */
.L_x_4216:
[----:B------:R-:W-:-:S05]  /*17150*/  @!P0 IMAD.MOV.U32 R3, RZ, RZ, R7 ;  /* 0x000000ffff038224 */ /* 0x000fca00078e0007 */
[----:B------:R-:W-:Y:S01]  /*17160*/  @!PT LDS RZ, [RZ] ;  /* 0x00000000fffff984 */ /* 0x000fe20000000800 */
[----:B------:R-:W-:Y:S01]  /*17170*/  @!PT LDS RZ, [RZ] ;  /* 0x00000000fffff984 */ /* 0x000fe20000000800 */
[----:B------:R-:W-:Y:S01]  /*17180*/  @!PT LDS RZ, [RZ] ;  /* 0x00000000fffff984 */ /* 0x000fe20000000800 */
[----:B------:R-:W-:Y:S04]  /*17190*/  @!P0 LDGSTS.E.BYPASS.LTC128B.128 [R8+0x1ea00], desc[UR52][R2.64], !P3 ;  /* 0x1ea0000002088fae */ /* 0x000fe8000d901d74 */
[----:B------:R-:W-:Y:S01]  /*171a0*/  @!P0 LDGSTS.E.BYPASS.LTC128B.128 [R8+0x20a00], desc[UR52][R2.64+0x40], !P2 ;  /* 0x20a0004002088fae */ /* 0x000fe2000d101d74 */
[----:B------:R-:W-:-:S03]  /*171b0*/  IMAD.MOV.U32 R13, RZ, RZ, R0 ;  /* 0x000000ffff0d7224 */ /* 0x000fc600078e0000 */
[----:B------:R0:W-:Y:S01]  /*171c0*/  @!P0 LDGSTS.E.BYPASS.LTC128B.128 [R8+0x22a00], desc[UR52][R2.64+0x80], !P1 ;  /* 0x22a0008002088fae */ /* 0x0001e2000c901d74 */
[----:B------:R-:W-:Y:S01]  /*171d0*/  ISETP.GE.AND P0, PT, R6, R29, PT ;  /* 0x0000001d0600720c */ /* 0x000fe20003f06270 */
[----:B0-----:R-:W-:-:S12]  /*171e0*/  IMAD.MOV.U32 R2, RZ, RZ, R14 ;  /* 0x000000ffff027224 */ /* 0x001fd800078e000e */
[----:B------:R-:W-:Y:S05]  /*171f0*/  WARPSYNC.COLLECTIVE R15, `(.L_x_4217) ;  /* 0x000000000f087348 */ /* 0x000fea0003c00000 */
[----:B------:R0:W1:Y:S02]  /*17200*/  SHFL.IDX P6, R14, R13, R12, R11 ;  /* 0x0000000c0d0e7389 */ /* 0x00006400000c000b */
[----:B01----:R-:W-:Y:S01]  /*17210*/  ENDCOLLECTIVE ;  /* 0x000000000000791b */ /* 0x003fe20003800000 */
.L_x_4217:
        /* <DEDUP_REMOVED lines=8> */
.L_x_4218:
[----:B------:R-:W-:-:S05]  /*172a0*/  @!P0 IMAD.MOV.U32 R3, RZ, RZ, R7 ;  /* 0x000000ffff038224 */ /* 0x000fca00078e0007 */
[----:B------:R-:W-:Y:S01]  /*172b0*/  @!PT LDS RZ, [RZ] ;  /* 0x00000000fffff984 */ /* 0x000fe20000000800 */
[----:B------:R-:W-:Y:S01]  /*172c0*/  @!PT LDS RZ, [RZ] ;  /* 0x00000000fffff984 */ /* 0x000fe20000000800 */
[----:B------:R-:W-:Y:S01]  /*172d0*/  @!PT LDS RZ, [RZ] ;  /* 0x00000000fffff984 */ /* 0x000fe20000000800 */
[----:B------:R0:W-:Y:S04]  /*172e0*/  @!P0 LDGSTS.E.BYPASS.LTC128B.128 [R8+0x1f200], desc[UR52][R2.64], !P3 ;  /* 0x1f20000002088fae */ /* 0x0001e8000d901d74 */
[----:B------:R0:W-:Y:S01]  /*172f0*/  @!P0 LDGSTS.E.BYPASS.LTC128B.128 [R8+0x21200], desc[UR52][R2.64+0x40], !P2 ;  /* 0x2120004002088fae */ /* 0x0001e2000d101d74 */
[----:B------:R-:W-:-:S03]  /*17300*/  IMAD.MOV.U32 R13, RZ, RZ, R0 ;  /* 0x000000ffff0d7224 */ /* 0x000fc600078e0000 */
[----:B------:R0:W-:Y:S01]  /*17310*/  @!P0 LDGSTS.E.BYPASS.LTC128B.128 [R8+0x23200], desc[UR52][R2.64+0x80], !P1 ;  /* 0x2320008002088fae */ /* 0x0001e2000c901d74 */
[----:B------:R-:W-:-:S07]  /*17320*/  IMAD.MOV.U32 R4, RZ, RZ, R14 ;  /* 0x000000ffff047224 */ /* 0x000fce00078e000e */
[----:B0-----:R-:W-:Y:S05]  /*17330*/  WARPSYNC.COLLECTIVE R15, `(.L_x_4219) ;  /* 0x000000000f087348 */ /* 0x001fea0003c00000 */
[----:B------:R1:W2:Y:S02]  /*17340*/  SHFL.IDX P6, R14, R13, R12, R11 ;  /* 0x0000000c0d0e7389 */ /* 0x0002a400000c000b */
[----:B012---:R-:W-:Y:S01]  /*17350*/  ENDCOLLECTIVE ;  /* 0x000000000000791b */ /* 0x007fe20003800000 */
.L_x_4219:
[----:B------:R-:W-:Y:S05]  /*17360*/  BRA `(.L_x_4220) ;  /* 0xffffffa800687947 */ /* 0x000fea000383ffff */
.L_x_4127:
[----:B0-----:R0:W1:Y:S02]  /*17370*/  SYNCS.PHASECHK.TRANS64.TRYWAIT P0, [R18+URZ+0x33420], R3 ;  /* 0x03342003120075a7 */ /* 0x001064000800017f */
[----:B-1----:R-:W-:Y:S05]  /*17380*/  @!P0 NANOSLEEP.SYNCS 0x989680 ;  /* 0x009896800000895d */ /* 0x002fea0003900000 */
[----:B------:R-:W1:Y:S02]  /*17390*/  @!P0 SYNCS.PHASECHK.TRANS64 P0, [R18+URZ+0x33420], R3 ;  /* 0x03342003120085a7 */ /* 0x000e64000800007f */
[----:B-1----:R-:W-:Y:S05]  /*173a0*/  @!P0 BRA `(.L_x_4127) ;  /* 0xfffffffc00f08947 */ /* 0x002fea000383ffff */
[----:B------:R-:W-:Y:S05]  /*173b0*/  BRA `(.L_x_4221) ;  /* 0xffffffa800d87947 */ /* 0x000fea000383ffff */
.L_x_4131:
[----:B0-----:R0:W1:Y:S02]  /*173c0*/  SYNCS.PHASECHK.TRANS64.TRYWAIT P0, [R4+URZ+0x33480], R28 ;  /* 0x0334801c040075a7 */ /* 0x001064000800017f */
[----:B-1----:R-:W-:Y:S05]  /*173d0*/  @!P0 NANOSLEEP.SYNCS 0x989680 ;  /* 0x009896800000895d */ /* 0x002fea0003900000 */
[----:B------:R-:W1:Y:S02]  /*173e0*/  @!P0 SYNCS.PHASECHK.TRANS64 P0, [R4+URZ+0x33480], R28 ;  /* 0x0334801c040085a7 */ /* 0x000e64000800007f */
[----:B-1----:R-:W-:Y:S05]  /*173f0*/  @!P0 BRA `(.L_x_4131) ;  /* 0xfffffffc00f08947 */ /* 0x002fea000383ffff */
[----:B------:R-:W-:Y:S05]  /*17400*/  BRA `(.L_x_4222) ;  /* 0xffffffb0000c7947 */ /* 0x000fea000383ffff */
.L_x_4132:
        /* <DEDUP_REMOVED lines=8> */
.L_x_4224:
[----:B------:R-:W-:Y:S05]  /*17490*/  BSYNC B0 ;  /* 0x0000000000007941 */ /* 0x000fea0003800000 */
.L_x_4223:
        /* <DEDUP_REMOVED lines=8> */
.L_x_4225:
[----:B------:R-:W-:Y:S02]  /*17520*/  IMAD.MOV.U32 R13, RZ, RZ, R10 ;  /* 0x000000ffff0d7224 */ /* 0x000fe400078e000a */
[----:B------:R-:W-:Y:S02]  /*17530*/  IMAD.MOV.U32 R12, RZ, RZ, 0x1 ;  /* 0x00000001ff0c7424 */ /* 0x000fe400078e00ff */
[----:B------:R-:W-:-:S07]  /*17540*/  IMAD.MOV.U32 R2, RZ, RZ, R14 ;  /* 0x000000ffff027224 */ /* 0x000fce00078e000e */
[----:B------:R-:W-:Y:S05]  /*17550*/  WARPSYNC.COLLECTIVE R15, `(.L_x_4226) ;  /* 0x000000000f087348 */ /* 0x000fea0003c00000 */
[----:B------:R0:W1:Y:S02]  /*17560*/  SHFL.IDX P6, R14, R13, R12, R11 ;  /* 0x0000000c0d0e7389 */ /* 0x00006400000c000b */
[----:B01----:R-:W-:Y:S01]  /*17570*/  ENDCOLLECTIVE ;  /* 0x000000000000791b */ /* 0x003fe20003800000 */
.L_x_4226:
[----:B------:R-:W-:-:S05]  /*17580*/  IADD3 R2, P0, R36, R2, RZ ;  /* 0x0000000224027210 */ /* 0x000fca0007f1e0ff */
[----:B------:R-:W-:Y:S02]  /*17590*/  IMAD.X R3, RZ, RZ, R0, P0 ;  /* 0x000000ffff037224 */ /* 0x000fe400000e0600 */
[----:B------:R-:W-:Y:S02]  /*175a0*/  IMAD.IADD R0, R18, 0x1, R35 ;  /* 0x0000000112007824 */ /* 0x000fe400078e0223 */
[----:B------:R-:W-:-:S03]  /*175b0*/  IMAD.MOV.U32 R13, RZ, RZ, R9 ;  /* 0x000000ffff0d7224 */ /* 0x000fc600078e0009 */
        /* <DEDUP_REMOVED lines=10> */
.L_x_4227:
[----:B------:R-:W-:Y:S02]  /*17660*/  IMAD.MOV.U32 R13, RZ, RZ, R10 ;  /* 0x000000ffff0d7224 */ /* 0x000fe400078e000a */
[----:B------:R-:W-:Y:S02]  /*17670*/  IMAD.MOV.U32 R12, RZ, RZ, 0x2 ;  /* 0x00000002ff0c7424 */ /* 0x000fe400078e00ff */
[----:B------:R-:W-:-:S07]  /*17680*/  IMAD.MOV.U32 R2, RZ, RZ, R14 ;  /* 0x000000ffff027224 */ /* 0x000fce00078e000e */
[----:B------:R-:W-:Y:S05]  /*17690*/  WARPSYNC.COLLECTIVE R15, `(.L_x_4228) ;  /* 0x000000000f087348 */ /* 0x000fea0003c00000 */
[----:B------:R0:W1:Y:S02]  /*176a0*/  SHFL.IDX P6, R14, R13, R12, R11 ;  /* 0x0000000c0d0e7389 */ /* 0x00006400000c000b */
[----:B01----:R-:W-:Y:S01]  /*176b0*/  ENDCOLLECTIVE ;  /* 0x000000000000791b */ /* 0x003fe20003800000 */
.L_x_4228:
        /* <DEDUP_REMOVED lines=13> */
.L_x_4229:
[----:B------:R-:W-:Y:S02]  /*17790*/  IMAD.MOV.U32 R13, RZ, RZ, R10 ;  /* 0x000000ffff0d7224 */ /* 0x000fe400078e000a */
[----:B------:R-:W-:Y:S02]  /*177a0*/  IMAD.MOV.U32 R12, RZ, RZ, 0x3 ;  /* 0x00000003ff0c7424 */ /* 0x000fe400078e00ff */
[----:B------:R-:W-:-:S07]  /*177b0*/  IMAD.MOV.U32 R2, RZ, RZ, R14 ;  /* 0x000000ffff027224 */ /* 0x000fce00078e000e */
[----:B------:R-:W-:Y:S05]  /*177c0*/  WARPSYNC.COLLECTIVE R15, `(.L_x_4230) ;  /* 0x000000000f087348 */ /* 0x000fea0003c00000 */
[----:B------:R0:W1:Y:S02]  /*177d0*/  SHFL.IDX P6, R14, R13, R12, R11 ;  /* 0x0000000c0d0e7389 */ /* 0x00006400000c000b */
[----:B01----:R-:W-:Y:S01]  /*177e0*/  ENDCOLLECTIVE ;  /* 0x000000000000791b */ /* 0x003fe20003800000 */
.L_x_4230:
        /* <DEDUP_REMOVED lines=13> */
.L_x_4231:
[----:B------:R-:W-:Y:S02]  /*178c0*/  IMAD.MOV.U32 R13, RZ, RZ, R23 ;  /* 0x000000ffff0d7224 */ /* 0x000fe400078e0017 */
[----:B------:R-:W-:Y:S02]  /*178d0*/  IMAD.MOV.U32 R12, RZ, RZ, RZ ;  /* 0x000000ffff0c7224 */ /* 0x000fe400078e00ff */
[----:B------:R-:W-:-:S07]  /*178e0*/  IMAD.MOV.U32 R2, RZ, RZ, R14 ;  /* 0x000000ffff027224 */ /* 0x000fce00078e000e */
[----:B------:R-:W-:Y:S05]  /*178f0*/  WARPSYNC.COLLECTIVE R15, `(.L_x_4232) ;  /* 0x000000000f087348 */ /* 0x000fea0003c00000 */
[----:B------:R0:W1:Y:S02]  /*17900*/  SHFL.IDX P6, R14, R13, R12, R11 ;  /* 0x0000000c0d0e7389 */ /* 0x00006400000c000b */
[----:B01----:R-:W-:Y:S01]  /*17910*/  ENDCOLLECTIVE ;  /* 0x000000000000791b */ /* 0x003fe20003800000 */
.L_x_4232:
        /* <DEDUP_REMOVED lines=13> */
.L_x_4233:
[----:B------:R-:W-:Y:S01]  /*179f0*/  IMAD.MOV.U32 R2, RZ, RZ, R14 ;  /* 0x000000ffff027224 */ /* 0x000fe200078e000e */
[----:B------:R-:W-:Y:S06]  /*17a00*/  BRA `(.L_x_4234) ;  /* 0xffffffac00ac7947 */ /* 0x000fec000383ffff */
.L_x_4137:
[----:B---3--:R3:W4:Y:S02]  /*17a10*/  SYNCS.PHASECHK.TRANS64.TRYWAIT P0, [R4+URZ+0x33440], R28 ;  /* 0x0334401c040075a7 */ /* 0x008724000800017f */
[----:B----4-:R-:W-:Y:S05]  /*17a20*/  @!P0 NANOSLEEP.SYNCS 0x989680 ;  /* 0x009896800000895d */ /* 0x010fea0003900000 */
[----:B------:R-:W4:Y:S02]  /*17a30*/  @!P0 SYNCS.PHASECHK.TRANS64 P0, [R4+URZ+0x33440], R28 ;  /* 0x0334401c040085a7 */ /* 0x000f24000800007f */
[----:B----4-:R-:W-:Y:S05]  /*17a40*/  @!P0 BRA `(.L_x_4137) ;  /* 0xfffffffc00f08947 */ /* 0x010fea000383ffff */
[----:B------:R-:W-:Y:S05]  /*17a50*/  BRA `(.L_x_4235) ;  /* 0xffffffb000047947 */ /* 0x000fea000383ffff */
.L_x_4138:
        /* <DEDUP_REMOVED lines=8> */
.L_x_4237:
[----:B------:R-:W-:Y:S05]  /*17ae0*/  BSYNC B0 ;  /* 0x0000000000007941 */ /* 0x000fea0003800000 */
.L_x_4236:
        /* <DEDUP_REMOVED lines=8> */
.L_x_4238:
[----:B------:R-:W-:Y:S02]  /*17b70*/  IMAD.MOV.U32 R13, RZ, RZ, R6 ;  /* 0x000000ffff0d7224 */ /* 0x000fe400078e0006 */
[----:B------:R-:W-:Y:S02]  /*17b80*/  IMAD.MOV.U32 R12, RZ, RZ, 0x1 ;  /* 0x00000001ff0c7424 */ /* 0x000fe400078e00ff */
[----:B------:R-:W-:-:S07]  /*17b90*/  IMAD.MOV.U32 R2, RZ, RZ, R14 ;  /* 0x000000ffff027224 */ /* 0x000fce00078e000e */
[----:B------:R-:W-:Y:S05]  /*17ba0*/  WARPSYNC.COLLECTIVE R15, `(.L_x_4239) ;  /* 0x000000000f087348 */ /* 0x000fea0003c00000 */
[----:B------:R0:W1:Y:S02]  /*17bb0*/  SHFL.IDX P6, R14, R13, R12, R11 ;  /* 0x0000000c0d0e7389 */ /* 0x00006400000c000b */
[----:B01----:R-:W-:Y:S01]  /*17bc0*/  ENDCOLLECTIVE ;  /* 0x000000000000791b */ /* 0x003fe20003800000 */
.L_x_4239:
        /* <DEDUP_REMOVED lines=13> */
.L_x_4240:
[----:B------:R-:W-:Y:S02]  /*17ca0*/  IMAD.MOV.U32 R13, RZ, RZ, R6 ;  /* 0x000000ffff0d7224 */ /* 0x000fe400078e0006 */
[----:B------:R-:W-:Y:S02]  /*17cb0*/  IMAD.MOV.U32 R12, RZ, RZ, 0x2 ;  /* 0x00000002ff0c7424 */ /* 0x000fe400078e00ff */
[----:B------:R-:W-:-:S07]  /*17cc0*/  IMAD.MOV.U32 R2, RZ, RZ, R14 ;  /* 0x000000ffff027224 */ /* 0x000fce00078e000e */
[----:B------:R-:W-:Y:S05]  /*17cd0*/  WARPSYNC.COLLECTIVE R15, `(.L_x_4241) ;  /* 0x000000000f087348 */ /* 0x000fea0003c00000 */
[----:B------:R0:W1:Y:S02]  /*17ce0*/  SHFL.IDX P6, R14, R13, R12, R11 ;  /* 0x0000000c0d0e7389 */ /* 0x00006400000c000b */
[----:B01----:R-:W-:Y:S01]  /*17cf0*/  ENDCOLLECTIVE ;  /* 0x000000000000791b */ /* 0x003fe20003800000 */
.L_x_4241:
        /* <DEDUP_REMOVED lines=13> */
.L_x_4242:
[----:B------:R-:W-:Y:S02]  /*17dd0*/  IMAD.MOV.U32 R13, RZ, RZ, R6 ;  /* 0x000000ffff0d7224 */ /* 0x000fe400078e0006 */
[----:B------:R-:W-:Y:S02]  /*17de0*/  IMAD.MOV.U32 R12, RZ, RZ, 0x3 ;  /* 0x00000003ff0c7424 */ /* 0x000fe400078e00ff */
[----:B------:R-:W-:-:S07]  /*17df0*/  IMAD.MOV.U32 R2, RZ, RZ, R14 ;  /* 0x000000ffff027224 */ /* 0x000fce00078e000e */
[----:B------:R-:W-:Y:S05]  /*17e00*/  WARPSYNC.COLLECTIVE R15, `(.L_x_4243) ;  /* 0x000000000f087348 */ /* 0x000fea0003c00000 */
[----:B------:R0:W1:Y:S02]  /*17e10*/  SHFL.IDX P6, R14, R13, R12, R11 ;  /* 0x0000000c0d0e7389 */ /* 0x00006400000c000b */
[----:B01----:R-:W-:Y:S01]  /*17e20*/  ENDCOLLECTIVE ;  /* 0x000000000000791b */ /* 0x003fe20003800000 */
.L_x_4243:
        /* <DEDUP_REMOVED lines=13> */
.L_x_4244:
[----:B------:R-:W-:Y:S02]  /*17f00*/  IMAD.MOV.U32 R13, RZ, RZ, R8 ;  /* 0x000000ffff0d7224 */ /* 0x000fe400078e0008 */
[----:B------:R-:W-:Y:S02]  /*17f10*/  IMAD.MOV.U32 R12, RZ, RZ, RZ ;  /* 0x000000ffff0c7224 */ /* 0x000fe400078e00ff */
[----:B------:R-:W-:-:S07]  /*17f20*/  IMAD.MOV.U32 R2, RZ, RZ, R14 ;  /* 0x000000ffff027224 */ /* 0x000fce00078e000e */
[----:B------:R-:W-:Y:S05]  /*17f30*/  WARPSYNC.COLLECTIVE R15, `(.L_x_4245) ;  /* 0x000000000f087348 */ /* 0x000fea0003c00000 */
[----:B------:R0:W1:Y:S02]  /*17f40*/  SHFL.IDX P6, R14, R13, R12, R11 ;  /* 0x0000000c0d0e7389 */ /* 0x00006400000c000b */
[----:B01----:R-:W-:Y:S01]  /*17f50*/  ENDCOLLECTIVE ;  /* 0x000000000000791b */ /* 0x003fe20003800000 */
.L_x_4245:
        /* <DEDUP_REMOVED lines=13> */
.L_x_4246:
[----:B------:R-:W-:Y:S05]  /*18030*/  BRA `(.L_x_4247) ;  /* 0xffffffac009c7947 */ /* 0x000fea000383ffff */
.L_x_4143:
[----:B----4-:R4:W0:Y:S02]  /*18040*/  SYNCS.PHASECHK.TRANS64.TRYWAIT P1, [R2+URZ+0x33470], R3 ;  /* 0x03347003020075a7 */ /* 0x010824000802017f */
[----:B0-----:R-:W-:Y:S05]  /*18050*/  @!P1 NANOSLEEP.SYNCS 0x989680 ;  /* 0x009896800000995d */ /* 0x001fea0003900000 */
[----:B------:R-:W0:Y:S02]  /*18060*/  @!P1 SYNCS.PHASECHK.TRANS64 P1, [R2+URZ+0x33470], R3 ;  /* 0x03347003020095a7 */ /* 0x000e24000802007f */
[----:B0-----:R-:W-:Y:S05]  /*18070*/  @!P1 BRA `(.L_x_4143) ;  /* 0xfffffffc00f09947 */ /* 0x001fea000383ffff */
[----:B------:R-:W-:Y:S05]  /*18080*/  BRA `(.L_x_4248) ;  /* 0xffffffb000087947 */ /* 0x000fea000383ffff */
.L_x_4145:
[----:B----4-:R4:W0:Y:S02]  /*18090*/  SYNCS.PHASECHK.TRANS64.TRYWAIT P1, [R2+URZ+0x33460], R3 ;  /* 0x03346003020075a7 */ /* 0x010824000802017f */
[----:B0-----:R-:W-:Y:S05]  /*180a0*/  @!P1 NANOSLEEP.SYNCS 0x989680 ;  /* 0x009896800000995d */ /* 0x001fea0003900000 */
[----:B------:R-:W0:Y:S02]  /*180b0*/  @!P1 SYNCS.PHASECHK.TRANS64 P1, [R2+URZ+0x33460], R3 ;  /* 0x03346003020095a7 */ /* 0x000e24000802007f */
[----:B0-----:R-:W-:Y:S05]  /*180c0*/  @!P1 BRA `(.L_x_4145) ;  /* 0xfffffffc00f09947 */ /* 0x001fea000383ffff */
[----:B------:R-:W-:Y:S05]  /*180d0*/  BRA `(.L_x_4249) ;  /* 0xffffffb000187947 */ /* 0x000fea000383ffff */
.L_x_4153:
[----:B0-----:R0:W3:Y:S02]  /*180e0*/  SYNCS.PHASECHK.TRANS64.TRYWAIT P1, [R0+URZ+0x33470], R3 ;  /* 0x03347003000075a7 */ /* 0x0010e4000802017f */
[----:B---3--:R-:W-:Y:S05]  /*180f0*/  @!P1 NANOSLEEP.SYNCS 0x989680 ;  /* 0x009896800000995d */ /* 0x008fea0003900000 */
[----:B------:R-:W3:Y:S02]  /*18100*/  @!P1 SYNCS.PHASECHK.TRANS64 P1, [R0+URZ+0x33470], R3 ;  /* 0x03347003000095a7 */ /* 0x000ee4000802007f */
[----:B---3--:R-:W-:Y:S05]  /*18110*/  @!P1 BRA `(.L_x_4153) ;  /* 0xfffffffc00f09947 */ /* 0x008fea000383ffff */
[----:B------:R-:W-:Y:S05]  /*18120*/  BRA `(.L_x_4250) ;  /* 0xffffffbc00607947 */ /* 0x000fea000383ffff */
.L_x_4155:
[----:B0-----:R0:W3:Y:S02]  /*18130*/  SYNCS.PHASECHK.TRANS64.TRYWAIT P1, [R0+URZ+0x33460], R3 ;  /* 0x03346003000075a7 */ /* 0x0010e4000802017f */
[----:B---3--:R-:W-:Y:S05]  /*18140*/  @!P1 NANOSLEEP.SYNCS 0x989680 ;  /* 0x009896800000995d */ /* 0x008fea0003900000 */
[----:B------:R-:W3:Y:S02]  /*18150*/  @!P1 SYNCS.PHASECHK.TRANS64 P1, [R0+URZ+0x33460], R3 ;  /* 0x03346003000095a7 */ /* 0x000ee4000802007f */
[----:B---3--:R-:W-:Y:S05]  /*18160*/  @!P1 BRA `(.L_x_4155) ;  /* 0xfffffffc00f09947 */ /* 0x008fea000383ffff */
[----:B------:R-:W-:Y:S05]  /*18170*/  BRA `(.L_x_4251) ;  /* 0xffffffbc006c7947 */ /* 0x000fea000383ffff */
.L_x_4167:
[----:B0-----:R0:W1:Y:S02]  /*18180*/  SYNCS.PHASECHK.TRANS64.TRYWAIT P0, [R5+URZ+0x33420], R0 ;  /* 0x03342000050075a7 */ /* 0x001064000800017f */
[----:B-1----:R-:W-:Y:S05]  /*18190*/  @!P0 NANOSLEEP.SYNCS 0x989680 ;  /* 0x009896800000895d */ /* 0x002fea0003900000 */
[----:B------:R-:W1:Y:S02]  /*181a0*/  @!P0 SYNCS.PHASECHK.TRANS64 P0, [R5+URZ+0x33420], R0 ;  /* 0x03342000050085a7 */ /* 0x000e64000800007f */
[----:B-1----:R-:W-:Y:S05]  /*181b0*/  @!P0 BRA `(.L_x_4167) ;  /* 0xfffffffc00f08947 */ /* 0x002fea000383ffff */
[----:B------:R-:W-:Y:S05]  /*181c0*/  BRA `(.L_x_4252) ;  /* 0xffffffd400ac7947 */ /* 0x000fea000383ffff */
.L_x_4168:
        /* <DEDUP_REMOVED lines=11> */
.L_x_4254:
[----:B------:R-:W-:Y:S05]  /*18280*/  BSYNC B0 ;  /* 0x0000000000007941 */ /* 0x000fea0003800000 */
.L_x_4253:
[----:B------:R-:W-:Y:S05]  /*18290*/  BRA `(.L_x_4255) ;  /* 0xffffffd400947947 */ /* 0x000fea000383ffff */
.L_x_4171:
[----:B------:R-:W-:Y:S01]  /*182a0*/  BSSY B1, `(.L_x_4256) ;  /* 0x0000006000017945 */ /* 0x000fe20003800000 */
[----:B------:R-:W-:-:S07]  /*182b0*/  IMAD.MOV.U32 R15, RZ, RZ, -0x1 ;  /* 0xffffffffff0f7424 */ /* 0x000fce00078e00ff */
[----:B0-----:R-:W-:Y:S05]  /*182c0*/  WARPSYNC.COLLECTIVE R15, `(.L_x_4257) ;  /* 0x000000000f0c7348 */ /* 0x001fea0003c00000 */
[----:B------:R-:W-:Y:S02]  /*182d0*/  ELECT P6, UR62, PT ;  /* 0x00000000003e782f */ /* 0x000fe400038c0000 */
[----:B------:R-:W-:Y:S01]  /*182e0*/  MOV R14, UR62 ;  /* 0x0000003e000e7c02 */ /* 0x000fe20008000f00 */
[----:B0-----:R-:W-:Y:S10]  /*182f0*/  ENDCOLLECTIVE ;  /* 0x000000000000791b */ /* 0x001ff40003800000 */
.L_x_4257:
[----:B------:R-:W-:Y:S05]  /*18300*/  BSYNC B1 ;  /* 0x0000000000017941 */ /* 0x000fea0003800000 */
.L_x_4256:
[----:B------:R-:W-:Y:S05]  /*18310*/  BRA `(.L_x_4258) ;  /* 0xffffffd4008c7947 */ /* 0x000fea000383ffff */
.L_x_4173:
[----:B0-----:R0:W1:Y:S02]  /*18320*/  SYNCS.PHASECHK.TRANS64.TRYWAIT P1, [R3+URZ+0x33440], R2 ;  /* 0x03344002030075a7 */ /* 0x001064000802017f */
[----:B-1----:R-:W-:Y:S05]  /*18330*/  @!P1 NANOSLEEP.SYNCS 0x989680 ;  /* 0x009896800000995d */ /* 0x002fea0003900000 */
[----:B------:R-:W1:Y:S02]  /*18340*/  @!P1 SYNCS.PHASECHK.TRANS64 P1, [R3+URZ+0x33440], R2 ;  /* 0x03344002030095a7 */ /* 0x000e64000802007f */
[----:B-1----:R-:W-:Y:S05]  /*18350*/  @!P1 BRA `(.L_x_4173) ;  /* 0xfffffffc00f09947 */ /* 0x002fea000383ffff */
[----:B------:R-:W-:Y:S05]  /*18360*/  BRA `(.L_x_4259) ;  /* 0xffffffd400ac7947 */ /* 0x000fea000383ffff */
.L_x_4175:
[----:B-1----:R1:W2:Y:S02]  /*18370*/  SYNCS.PHASECHK.TRANS64.TRYWAIT P1, [R5+URZ+0x33440], R0 ;  /* 0x03344000050075a7 */ /* 0x0022a4000802017f */
[----:B--2---:R-:W-:Y:S05]  /*18380*/  @!P1 NANOSLEEP.SYNCS 0x989680 ;  /* 0x009896800000995d */ /* 0x004fea0003900000 */
[----:B------:R-:W2:Y:S02]  /*18390*/  @!P1 SYNCS.PHASECHK.TRANS64 P1, [R5+URZ+0x33440], R0 ;  /* 0x03344000050095a7 */ /* 0x000ea4000802007f */
[----:B--2---:R-:W-:Y:S05]  /*183a0*/  @!P1 BRA `(.L_x_4175) ;  /* 0xfffffffc00f09947 */ /* 0x004fea000383ffff */
[----:B------:R-:W-:Y:S05]  /*183b0*/  BRA `(.L_x_4260) ;  /* 0xffffffd400b87947 */ /* 0x000fea000383ffff */
.L_x_4177:
[----:B--2---:R2:W3:Y:S02]  /*183c0*/  SYNCS.PHASECHK.TRANS64.TRYWAIT P1, [R3+URZ+0x33460], R2 ;  /* 0x03346002030075a7 */ /* 0x0044e4000802017f */
[----:B---3--:R-:W-:Y:S05]  /*183d0*/  @!P1 NANOSLEEP.SYNCS 0x989680 ;  /* 0x009896800000995d */ /* 0x008fea0003900000 */
[----:B------:R-:W3:Y:S02]  /*183e0*/  @!P1 SYNCS.PHASECHK.TRANS64 P1, [R3+URZ+0x33460], R2 ;  /* 0x03346002030095a7 */ /* 0x000ee4000802007f */
[----:B---3--:R-:W-:Y:S05]  /*183f0*/  @!P1 BRA `(.L_x_4177) ;  /* 0xfffffffc00f09947 */ /* 0x008fea000383ffff */
[----:B------:R-:W-:Y:S05]  /*18400*/  BRA `(.L_x_4261) ;  /* 0xffffffd400b47947 */ /* 0x000fea000383ffff */
.L_x_4179:
[----:B---3--:R3:W4:Y:S02]  /*18410*/  SYNCS.PHASECHK.TRANS64.TRYWAIT P1, [R5+URZ+0x33460], R0 ;  /* 0x03346000050075a7 */ /* 0x008724000802017f */
[----:B----4-:R-:W-:Y:S05]  /*18420*/  @!P1 NANOSLEEP.SYNCS 0x989680 ;  /* 0x009896800000995d */ /* 0x010fea0003900000 */
[----:B------:R-:W4:Y:S02]  /*18430*/  @!P1 SYNCS.PHASECHK.TRANS64 P1, [R5+URZ+0x33460], R0 ;  /* 0x03346000050095a7 */ /* 0x000f24000802007f */
[----:B----4-:R-:W-:Y:S05]  /*18440*/  @!P1 BRA `(.L_x_4179) ;  /* 0xfffffffc00f09947 */ /* 0x010fea000383ffff */
[----:B------:R-:W-:Y:S05]  /*18450*/  BRA `(.L_x_4262) ;  /* 0xffffffd400b07947 */ /* 0x000fea000383ffff */
.L_x_4181:
[----:B----4-:R4:W0:Y:S02]  /*18460*/  SYNCS.PHASECHK.TRANS64.TRYWAIT P1, [R3+URZ+0x33480], R2 ;  /* 0x03348002030075a7 */ /* 0x010824000802017f */
[----:B0-----:R-:W-:Y:S05]  /*18470*/  @!P1 NANOSLEEP.SYNCS 0x989680 ;  /* 0x009896800000995d */ /* 0x001fea0003900000 */
[----:B------:R-:W0:Y:S02]  /*18480*/  @!P1 SYNCS.PHASECHK.TRANS64 P1, [R3+URZ+0x33480], R2 ;  /* 0x03348002030095a7 */ /* 0x000e24000802007f */
[----:B0-----:R-:W-:Y:S05]  /*18490*/  @!P1 BRA `(.L_x_4181) ;  /* 0xfffffffc00f09947 */ /* 0x001fea000383ffff */
[----:B------:R-:W-:Y:S05]  /*184a0*/  BRA `(.L_x_4263) ;  /* 0xffffffd400ac7947 */ /* 0x000fea000383ffff */
.L_x_4264:
        /* <DEDUP_REMOVED lines=13> */
.L_x_16276:


//--------------------- .text._ZN7cutlass13device_kernelIN5flash11enable_sm90INS1_16FlashAttnFwdSm90INS1_25CollectiveMainloopFwdSm90ILi2EN4cute5tupleIJNS5_1CILi1EEES8_S8_EEENS6_IJNS7_ILi128EEENS7_ILi160EEENS7_ILi192EEEEEELi192ENS_12float_e4m3_tEfNS_4arch4Sm90ELb0ELb0ELb0ELb1ELb1ELb1ELb0ELb1ELb1ELb1ELb1ELb0EEENS1_21CollectiveEpilogueFwdINS6_IJSA_SC_SB_EEES9_NS_10bfloat16_tESG_Li256ELb1ELb1ELb1ELb1EEENS1_36VarlenDynamicPersistentTileSchedulerILi128ELi160ELi256ELi128ELb1ELb1ELb1ELb0ELb1ELb1EEEEEEEEEvNT_6ParamsE --------------------------
	.section	.text._ZN7cutlass13device_kernelIN5flash11enable_sm90INS1_16FlashAttnFwdSm90INS1_25CollectiveMainloopFwdSm90ILi2EN4cute5tupleIJNS5_1CILi1EEES8_S8_EEENS6_IJNS7_ILi128EEENS7_ILi160EEENS7_ILi192EEEEEELi192ENS_12float_e4m3_tEfNS_4arch4Sm90ELb0ELb0ELb0ELb1ELb1ELb1ELb0ELb1ELb1ELb1ELb1ELb0EEENS1_21CollectiveEpilogueFwdINS6_IJSA_SC_SB_EEES9_NS_10bfloat16_tESG_Li256ELb1ELb1ELb1ELb1EEENS1_36VarlenDynamicPersistentTileSchedulerILi128ELi160ELi256ELi128ELb1ELb1ELb1ELb0ELb1ELb1EEEEEEEEEvNT_6ParamsE,"ax",@progbits
	.align	128
.text._ZN7cutlass13device_kernelIN5flash11enable_sm90INS1_16FlashAttnFwdSm90INS1_25CollectiveMainloopFwdSm90ILi2EN4cute5tupleIJNS5_1CILi1EEES8_S8_EEENS6_IJNS7_ILi128EEENS7_ILi160EEENS7_ILi192EEEEEELi192ENS_12float_e4m3_tEfNS_4arch4Sm90ELb0ELb0ELb0ELb1ELb1ELb1ELb0ELb1ELb1ELb1ELb1ELb0EEENS1_21CollectiveEpilogueFwdINS6_IJSA_SC_SB_EEES9_NS_10bfloat16_tESG_Li256ELb1ELb1ELb1ELb1EEENS1_36VarlenDynamicPersistentTileSchedulerILi128ELi160ELi256ELi128ELb1ELb1ELb1ELb0ELb1ELb1EEEEEEEEEvNT_6ParamsE:
        .type           _ZN7cutlass13device_kernelIN5flash11enable_sm90INS1_16FlashAttnFwdSm90INS1_25CollectiveMainloopFwdSm90ILi2EN4cute5tupleIJNS5_1CILi1EEES8_S8_EEENS6_IJNS7_ILi128EEENS7_ILi160EEENS7_ILi192EEEEEELi192ENS_12float_e4m3_tEfNS_4arch4Sm90ELb0ELb0ELb0ELb1ELb1ELb1ELb0ELb1ELb1ELb1ELb1ELb0EEENS1_21CollectiveEpilogueFwdINS6_IJSA_SC_SB_EEES9_NS_10bfloat16_tESG_Li256ELb1ELb1ELb1ELb1EEENS1_36VarlenDynamicPersistentTileSchedulerILi128ELi160ELi256ELi128ELb1ELb1ELb1ELb0ELb1ELb1EEEEEEEEEvNT_6ParamsE,@function
        .size           _ZN7cutlass13device_kernelIN5flash11enable_sm90INS1_16FlashAttnFwdSm90INS1_25CollectiveMainloopFwdSm90ILi2EN4cute5tupleIJNS5_1CILi1EEES8_S8_EEENS6_IJNS7_ILi128EEENS7_ILi160EEENS7_ILi192EEEEEELi192ENS_12float_e4m3_tEfNS_4arch4Sm90ELb0ELb0ELb0ELb1ELb1ELb1ELb0ELb1ELb1ELb1ELb1ELb0EEENS1_21CollectiveEpilogueFwdINS6_IJSA_SC_SB_EEES9_NS_10bfloat16_tESG_Li256ELb1ELb1ELb1ELb1EEENS1_36VarlenDynamicPersistentTileSchedulerILi128ELi160ELi256ELi128ELb1ELb1ELb1ELb0ELb1ELb1EEEEEEEEEvNT_6ParamsE,(.L_x_16277 - _ZN7cutlass13device_kernelIN5flash11enable_sm90INS1_16FlashAttnFwdSm90INS1_25CollectiveMainloopFwdSm90ILi2EN4cute5tupleIJNS5_1CILi1EEES8_S8_EEENS6_IJNS7_ILi128EEENS7_ILi160EEENS7_ILi192EEEEEELi192ENS_12float_e4m3_tEfNS_4arch4Sm90ELb0ELb0ELb0ELb1ELb1ELb1ELb0ELb1ELb1ELb1ELb1ELb0EEENS1_21CollectiveEpilogueFwdINS6_IJSA_SC_SB_EEES9_NS_10bfloat16_tESG_Li256ELb1ELb1ELb1ELb1EEENS1_36VarlenDynamicPersistentTileSchedulerILi128ELi160ELi256ELi128ELb1ELb1ELb1ELb0ELb1ELb1EEEEEEEEEvNT_6ParamsE)
        .other          _ZN7cutlass13device_kernelIN5flash11enable_sm90INS1_16FlashAttnFwdSm90INS1_25CollectiveMainloopFwdSm90ILi2EN4cute5tupleIJNS5_1CILi1EEES8_S8_EEENS6_IJNS7_ILi128EEENS7_ILi160EEENS7_ILi192EEEEEELi192ENS_12float_e4m3_tEfNS_4arch4Sm90ELb0ELb0ELb0ELb1ELb1ELb1ELb0ELb1ELb1ELb1ELb1ELb0EEENS1_21CollectiveEpilogueFwdINS6_IJSA_SC_SB_EEES9_NS_10bfloat16_tESG_Li256ELb1ELb1ELb1ELb1EEENS1_36VarlenDynamicPersistentTileSchedulerILi128ELi160ELi256ELi128ELb1ELb1ELb1ELb0ELb1ELb1EEEEEEEEEvNT_6ParamsE,@"STO_CUDA_ENTRY STV_DEFAULT"
_ZN7cutlass13device_kernelIN5flash11enable_sm90INS1_16FlashAttnFwdSm90INS1_25CollectiveMainloopFwdSm90ILi2EN4cute5tupleIJNS5_1CILi1EEES8_S8_EEENS6_IJNS7_ILi128EEENS7_ILi160EEENS7_ILi192EEEEEELi192ENS_12float_e4m3_tEfNS_4arch4Sm90ELb0ELb0ELb0ELb1ELb1ELb1ELb0ELb1ELb1ELb1ELb1ELb0EEENS1_21CollectiveEpilogueFwdINS6_IJSA_SC_SB_EEES9_NS_10bfloat16_tESG_Li256ELb1ELb1ELb1ELb1EEENS1_36VarlenDynamicPersistentTileSchedulerILi128ELi160ELi256ELi128ELb1ELb1ELb1ELb0ELb1ELb1EEEEEEEEEvNT_6ParamsE:
        /* <DEDUP_REMOVED lines=18> */
.L_x_4266:
[----:B------:R-:W-:Y:S05]  /*0120*/  BSYNC B0 ;  /* 0x0000000000007941 */ /* 0x000fea0003800000 */
.L_x_4265:
        /* <DEDUP_REMOVED lines=41> */
.L_x_4267:
        /* <DEDUP_REMOVED lines=22> */
.L_x_4268:
        /* <DEDUP_REMOVED lines=18> */
.L_x_4269:
        /* <DEDUP_REMOVED lines=22> */
.L_x_4270:
        /* <DEDUP_REMOVED lines=23> */
.L_x_4271:
        /* <DEDUP_REMOVED lines=8> */
.L_x_4274:
[----:B------:R-:W-:-:S08]  /*0990*/  NOP ;  /* 0x0000000000007918 */ /* 0x000fd00000000000 */
[----:B------:R-:W0:Y:S02]  /*09a0*/  USETMAXREG.TRY_ALLOC.CTAPOOL UP0, 0xe8 ;  /* 0x000000e8000079c8 */ /* 0x000e240008000600 */
[----:B0-----:R-:W-:-:S13]  /*09b0*/  PLOP3.LUT P0, PT, PT, PT, UP0, 0x80, 0x0 ;  /* 0x000000000000781c */ /* 0x001fda0003f0f008 */
[----:B------:R-:W-:Y:S05]  /*09c0*/  @!P0 BRA `(.L_x_4274) ;  /* 0xfffffffc00f08947 */ /* 0x000fea000383ffff */
[----:B------:R-:W2:Y:S01]  /*09d0*/  LDL.LU R0, [R1+0x8] ;  /* 0x0000080001007983 */ /* 0x000ea20000300800 */
[----:B------:R-:W0:Y:S01]  /*09e0*/  S2R R2, SR_TID.X ;  /* 0x0000000000027919 */ /* 0x000e220000002100 */
[----:B------:R-:W1:Y:S01]  /*09f0*/  S2UR UR38, SR_CgaCtaId ;  /* 0x00000000002679c3 */ /* 0x000e620000008800 */
[----:B------:R-:W-:Y:S01]  /*0a00*/  UMOV UR4, 0x400 ;  /* 0x0000040000047882 */ /* 0x000fe20000000000 */
[----:B0-----:R-:W-:-:S06]  /*0a10*/  SHF.R.U32.HI R2, RZ, 0x7, R2 ;  /* 0x00000007ff027819 */ /* 0x001fcc0000011602 */
[----:B------:R-:W-:Y:S06]  /*0a20*/  BAR.ARV 0x8, 0x180 ;  /* 0x0206000000007b1d */ /* 0x000fec0000002000 */
[----:B------:R-:W-:-:S13]  /*0a30*/  ISETP.NE.AND P0, PT, R2, 0x1, PT ;  /* 0x000000010200780c */ /* 0x000fda0003f05270 */
[----:B------:R-:W-:Y:S08]  /*0a40*/  @!P0 BAR.ARV 0x9, 0x100 ;  /* 0x0244000000008b1d */ /* 0x000ff00000002000 */
[----:B------:R-:W-:Y:S01]  /*0a50*/  BAR.SYNC.DEFER_BLOCKING 0x5, 0x180 ;  /* 0x0146000000007b1d */ /* 0x000fe20000010000 */
[----:B-1----:R-:W-:-:S06]  /*0a60*/  ULEA UR4, UR38, UR4, 0x18 ;  /* 0x0000000426047291 */ /* 0x002fcc000f8ec03f */
[----:B------:R-:W-:Y:S01]  /*0a70*/  IMAD.U32 R18, RZ, RZ, UR4 ;  /* 0x00000004ff127e24 */ /* 0x000fe2000f8e00ff */
[----:B------:R-:W-:-:S04]  /*0a80*/  ULDC UR4, c[0x0][0xc3c] ;  /* 0x00030f0000047ab9 */ /* 0x000fc80000000800 */
[----:B------:R-:W0:Y:S01]  /*0a90*/  LDS.128 R128, [R18+0x334d0] ;  /* 0x0334d00012807984 */ /* 0x000e220000000c00 */
[----:B------:R-:W-:Y:S06]  /*0aa0*/  BAR.ARV 0x4, 0x180 ;  /* 0x0106000000007b1d */ /* 0x000fec0000002000 */
[----:B--2---:R-:W-:-:S04]  /*0ab0*/  LOP3.LUT R0, R0, 0xffffffef, RZ, 0xc0, !PT ;  /* 0xffffffef00007812 */ /* 0x004fc800078ec0ff */
[----:B------:R-:W-:-:S05]  /*0ac0*/  @P0 LOP3.LUT R0, R0, 0x10, RZ, 0xfc, !PT ;  /* 0x0000001000000812 */ /* 0x000fca00078efcff */
[----:B------:R1:W-:Y:S01]  /*0ad0*/  STL [R1+0x8], R0 ;  /* 0x0000080001007387 */ /* 0x0003e20000100800 */
[----:B0-----:R-:W-:-:S13]  /*0ae0*/  ISETP.GE.AND P0, PT, R131, UR4, PT ;  /* 0x0000000483007c0c */ /* 0x001fda000bf06270 */
[----:B-1----:R-:W-:Y:S05]  /*0af0*/  @P0 BRA `(.L_x_4275) ;  /* 0x000002f000700947 */ /* 0x002fea0003800000 */
[----:B------:R-:W0:Y:S01]  /*0b00*/  S2R R0, SR_TID.X ;  /* 0x0000000000007919 */ /* 0x000e220000002100 */
[----:B------:R-:W-:Y:S01]  /*0b10*/  R2UR UR48, R18 ;  /* 0x00000000123072ca */ /* 0x000fe200000e0000 */
[----:B------:R-:W-:Y:S01]  /*0b20*/  IMAD.MOV.U32 R19, RZ, RZ, RZ ;  /* 0x000000ffff137224 */ /* 0x000fe200078e00ff */
[----:B------:R-:W-:Y:S01]  /*0b30*/  ULOP3.LUT UR49, UR36, 0x1, URZ, 0xfc, !UPT ;  /* 0x0000000124317892 */ /* 0x000fe2000f8efc3f */
[----:B------:R-:W-:-:S10]  /*0b40*/  UMOV UR37, URZ ;  /* 0x0000003f00257c82 */ /* 0x000fd40008000000 */
[----:B------:R-:W-:Y:S01]  /*0b50*/  UIADD3 UR48, UR48, 0x1e200, URZ ;  /* 0x0001e20030307890 */ /* 0x000fe2000fffe03f */
[----:B0-----:R-:W-:-:S05]  /*0b60*/  VIADD R0, R0, 0xffffff80 ;  /* 0xffffff8000007836 */ /* 0x001fca0000000000 */
[----:B------:R-:W-:Y:S02]  /*0b70*/  SHF.R.S32.HI R3, RZ, 0x1f, R0 ;  /* 0x0000001fff037819 */ /* 0x000fe40000011400 */
[-C--:B------:R-:W-:Y:S02]  /*0b80*/  LEA.HI R4, R0, R0.reuse, RZ, 0x1 ;  /* 0x0000000000047211 */ /* 0x080fe400078f08ff */
[CC--:B------:R-:W-:Y:S02]  /*0b90*/  LEA.HI R7, R3.reuse, R0.reuse, RZ, 0x5 ;  /* 0x0000000003077211 */ /* 0x0c0fe400078f28ff */
[CC--:B------:R-:W-:Y:S02]  /*0ba0*/  LEA.HI R2, R3.reuse, R0.reuse, RZ, 0x7 ;  /* 0x0000000003027211 */ /* 0x0c0fe400078f38ff */
[-C--:B------:R-:W-:Y:S01]  /*0bb0*/  LEA.HI R6, R3, R0.reuse, RZ, 0x4 ;  /* 0x0000000003067211 */ /* 0x080fe200078f20ff */
[----:B------:R-:W-:Y:S01]  /*0bc0*/  IMAD.SHL.U32 R8, R7, 0x20, RZ ;  /* 0x0000002007087824 */ /* 0x000fe200078e00ff */
[----:B------:R-:W-:-:S02]  /*0bd0*/  LEA.HI R5, R3, R0, RZ, 0x2 ;  /* 0x0000000003057211 */ /* 0x000fc400078f10ff */
[----:B------:R-:W-:Y:S02]  /*0be0*/  LOP3.LUT R3, R4, 0xfffffffe, RZ, 0xc0, !PT ;  /* 0xfffffffe04037812 */ /* 0x000fe400078ec0ff */
[----:B------:R-:W-:Y:S02]  /*0bf0*/  LOP3.LUT R7, R6, 0x3fffff0, RZ, 0xc0, !PT ;  /* 0x03fffff006077812 */ /* 0x000fe400078ec0ff */
[----:B------:R-:W-:Y:S01]  /*0c00*/  LOP3.LUT R9, R2, 0xffffff80, RZ, 0xc0, !PT ;  /* 0xffffff8002097812 */ /* 0x000fe200078ec0ff */
[C---:B------:R-:W-:Y:S01]  /*0c10*/  IMAD.IADD R16, R0.reuse, 0x1, -R3 ;  /* 0x0000000100107824 */ /* 0x040fe200078e0a03 */
[----:B------:R-:W-:Y:S01]  /*0c20*/  LOP3.LUT R11, R5, 0xfffffffc, RZ, 0xc0, !PT ;  /* 0xfffffffc050b7812 */ /* 0x000fe200078ec0ff */
[C---:B------:R-:W-:Y:S01]  /*0c30*/  IMAD.IADD R7, R0.reuse, 0x1, -R7 ;  /* 0x0000000100077824 */ /* 0x040fe200078e0a07 */
[----:B------:R-:W-:Y:S01]  /*0c40*/  SHF.R.S32.HI R10, RZ, 0x1, R4 ;  /* 0x00000001ff0a7819 */ /* 0x000fe20000011404 */
[C---:B------:R-:W-:Y:S01]  /*0c50*/  IMAD.IADD R20, R0.reuse, 0x1, -R9 ;  /* 0x0000000100147824 */ /* 0x040fe200078e0a09 */
[----:B------:R-:W-:Y:S01]  /*0c60*/  IADD3 R11, R0, -R11, RZ ;  /* 0x8000000b000b7210 */ /* 0x000fe20007ffe0ff */
[----:B------:R-:W-:Y:S01]  /*0c70*/  IMAD.SHL.U32 R224, R16, 0x8, RZ ;  /* 0x0000000810e07824 */ /* 0x000fe200078e00ff */
[--C-:B------:R-:W-:Y:S01]  /*0c80*/  SHF.R.S32.HI R0, RZ, 0x2, R5.reuse ;  /* 0x00000002ff007819 */ /* 0x100fe20000011405 */
[----:B------:R-:W-:Y:S01]  /*0c90*/  VIADD R13, R10, 0x80 ;  /* 0x000000800a0d7836 */ /* 0x000fe20000000000 */
[----:B------:R-:W-:Y:S01]  /*0ca0*/  LOP3.LUT R8, R8, 0xfffffc00, RZ, 0xc0, !PT ;  /* 0xfffffc0008087812 */ /* 0x000fe200078ec0ff */
[----:B------:R-:W-:Y:S01]  /*0cb0*/  STL [R1+0xc4], R20 ;  /* 0x0000c41401007387 */ /* 0x000fe20000100800 */
[----:B------:R-:W-:Y:S01]  /*0cc0*/  SHF.R.S32.HI R5, RZ, 0x1f, R5 ;  /* 0x0000001fff057819 */ /* 0x000fe20000011405 */
[----:B------:R-:W-:Y:S01]  /*0cd0*/  IMAD.SHL.U32 R16, R16, 0x10, RZ ;  /* 0x0000001010107824 */ /* 0x000fe200078e00ff */
[----:B------:R-:W-:Y:S01]  /*0ce0*/  LEA.HI R4, R4, R10, RZ, 0x1 ;  /* 0x0000000a04047211 */ /* 0x000fe200078f08ff */
[----:B------:R-:W-:Y:S01]  /*0cf0*/  IMAD R9, R7, 0x40, R8 ;  /* 0x0000004007097824 */ /* 0x000fe200078e0208 */
[----:B------:R-:W-:Y:S01]  /*0d00*/  SHF.R.S32.HI R3, RZ, 0x7, R2 ;  /* 0x00000007ff037819 */ /* 0x000fe20000011402 */
[C---:B------:R-:W-:Y:S01]  /*0d10*/  VIADD R23, R16.reuse, 0x60 ;  /* 0x0000006010177836 */ /* 0x040fe20000000000 */
[----:B------:R-:W-:Y:S01]  /*0d20*/  LEA.HI R5, R5, R0, RZ, 0x2 ;  /* 0x0000000005057211 */ /* 0x000fe200078f10ff */
[C---:B------:R-:W-:Y:S01]  /*0d30*/  VIADD R22, R16.reuse, 0x80 ;  /* 0x0000008010167836 */ /* 0x040fe20000000000 */
[----:B------:R-:W-:Y:S01]  /*0d40*/  SHF.R.S32.HI R7, RZ, 0x4, R6 ;  /* 0x00000004ff077819 */ /* 0x000fe20000011406 */
[----:B------:R-:W-:Y:S01]  /*0d50*/  VIADD R220, R16, 0xa0 ;  /* 0x000000a010dc7836 */ /* 0x000fe20000000000 */
[----:B------:R-:W-:-:S02]  /*0d60*/  LOP3.LUT R4, R4, 0x3fffffe, RZ, 0xc0, !PT ;  /* 0x03fffffe04047812 */ /* 0x000fc400078ec0ff */
[----:B------:R-:W-:Y:S02]  /*0d70*/  LEA.HI R2, R2, R3, RZ, 0x1 ;  /* 0x0000000302027211 */ /* 0x000fe400078f08ff */
[----:B------:R-:W-:Y:S01]  /*0d80*/  LOP3.LUT R5, R5, 0xfffffffc, RZ, 0xc0, !PT ;  /* 0xfffffffc05057812 */ /* 0x000fe200078ec0ff */
[----:B------:R-:W-:Y:S01]  /*0d90*/  IMAD.IADD R4, R10, 0x1, -R4 ;  /* 0x000000010a047824 */ /* 0x000fe200078e0a04 */
[----:B------:R-:W-:Y:S02]  /*0da0*/  LEA.HI R6, R6, R7, RZ, 0x1 ;  /* 0x0000000706067211 */ /* 0x000fe400078f08ff */
[----:B------:R-:W-:Y:S01]  /*0db0*/  LOP3.LUT R2, R2, 0x3fffffe, RZ, 0xc0, !PT ;  /* 0x03fffffe02027812 */ /* 0x000fe200078ec0ff */
[----:B------:R-:W-:Y:S01]  /*0dc0*/  IMAD.IADD R5, R0, 0x1, -R5 ;  /* 0x0000000100057824 */ /* 0x000fe200078e0a05 */
[----:B------:R-:W-:Y:S01]  /*0dd0*/  LOP3.LUT R6, R6, 0x1ffffffe, RZ, 0xc0, !PT ;  /* 0x1ffffffe06067812 */ /* 0x000fe200078ec0ff */
[----:B------:R-:W-:Y:S01]  /*0de0*/  IMAD R12, R7, 0x8, R4 ;  /* 0x00000008070c7824 */ /* 0x000fe200078e0204 */
[----:B------:R-:W-:Y:S01]  /*0df0*/  SHF.R.S32.HI R0, RZ, 0x1f, R20 ;  /* 0x0000001fff007819 */ /* 0x000fe20000011414 */
[----:B------:R-:W-:Y:S01]  /*0e00*/  IMAD.IADD R2, R3, 0x1, -R2 ;  /* 0x0000000103027824 */ /* 0x000fe200078e0a02 */
[----:B------:R-:W-:Y:S01]  /*0e10*/  SHF.R.S32.HI R4, RZ, 0x1f, R13 ;  /* 0x0000001fff047819 */ /* 0x000fe2000001140d */
[----:B------:R-:W-:Y:S01]  /*0e20*/  IMAD.IADD R6, R7, 0x1, -R6 ;  /* 0x0000000107067824 */ /* 0x000fe200078e0a06 */
[----:B------:R-:W-:Y:S01]  /*0e30*/  LEA.HI R3, R0, R20, RZ, 0x2 ;  /* 0x0000001400037211 */ /* 0x000fe200078f10ff */
[----:B------:R-:W-:Y:S01]  /*0e40*/  IMAD.SHL.U32 R5, R5, 0x80, RZ ;  /* 0x0000008005057824 */ /* 0x000fe200078e00ff */
[----:B------:R-:W-:Y:S01]  /*0e50*/  LEA.HI R10, R4, R13, RZ, 0x3 ;  /* 0x0000000d040a7211 */ /* 0x000fe200078f18ff */
[----:B------:R-:W-:Y:S01]  /*0e60*/  IMAD.SHL.U32 R36, R12, 0x40, RZ ;  /* 0x000000400c247824 */ /* 0x000fe200078e00ff */
[----:B------:R-:W-:-:S02]  /*0e70*/  SHF.R.S32.HI R4, RZ, 0x2, R3 ;  /* 0x00000002ff047819 */ /* 0x000fc40000011403 */
[----:B------:R-:W-:Y:S01]  /*0e80*/  SHF.R.S32.HI R7, RZ, 0x1f, R3 ;  /* 0x0000001fff077819 */ /* 0x000fe20000011403 */
[----:B------:R-:W-:Y:S01]  /*0e90*/  IMAD.SHL.U32 R10, R10, 0x40, RZ ;  /* 0x000000400a0a7824 */ /* 0x000fe200078e00ff */
[----:B------:R-:W-:Y:S02]  /*0ea0*/  LEA R6, R6, R9, 0x3 ;  /* 0x0000000906067211 */ /* 0x000fe400078e18ff */
[----:B------:R-:W-:Y:S02]  /*0eb0*/  LEA.HI R8, R13, R13, RZ, 0x1 ;  /* 0x0000000d0d087211 */ /* 0x000fe400078f08ff */
[----:B------:R-:W-:Y:S01]  /*0ec0*/  LEA.HI R7, R7, R4, RZ, 0x3 ;  /* 0x0000000407077211 */ /* 0x000fe200078f18ff */
[----:B------:R0:W-:Y:S01]  /*0ed0*/  STL [R1+0x138], R6 ;  /* 0x0001380601007387 */ /* 0x0001e20000100800 */
[----:B------:R-:W-:Y:S02]  /*0ee0*/  LOP3.LUT R9, R8, 0x3fffffe, RZ, 0xc0, !PT ;  /* 0x03fffffe08097812 */ /* 0x000fe400078ec0ff */
[----:B------:R-:W-:-:S02]  /*0ef0*/  LOP3.LUT R7, R7, 0xfffffff8, RZ, 0xc0, !PT ;  /* 0xfffffff807077812 */ /* 0x000fc400078ec0ff */
[----:B------:R-:W-:Y:S01]  /*0f00*/  LEA.HI R0, R0, R20, RZ, 0x5 ;  /* 0x0000001400007211 */ /* 0x000fe200078f28ff */
[----:B------:R-:W-:Y:S01]  /*0f10*/  IMAD.IADD R9, R13, 0x1, -R9 ;  /* 0x000000010d097824 */ /* 0x000fe200078e0a09 */
[----:B------:R-:W-:Y:S01]  /*0f20*/  LOP3.LUT R10, R10, 0xfffffe00, RZ, 0xc0, !PT ;  /* 0xfffffe000a0a7812 */ /* 0x000fe200078ec0ff */
[----:B------:R-:W-:Y:S01]  /*0f30*/  VIADD R13, R224, 0x20 ;  /* 0x00000020e00d7836 */ /* 0x000fe20000000000 */
[----:B------:R-:W-:Y:S02]  /*0f40*/  IADD3 R7, R4, -R7, RZ ;  /* 0x8000000704077210 */ /* 0x000fe40007ffe0ff */
[----:B0-----:R-:W-:Y:S01]  /*0f50*/  LEA.HI R6, R11, R11, RZ, 0x1 ;  /* 0x0000000b0b067211 */ /* 0x001fe200078f08ff */
[----:B------:R-:W-:Y:S01]  /*0f60*/  IMAD R9, R9, 0x40, R10 ;  /* 0x0000004009097824 */ /* 0x000fe200078e020a */
[----:B------:R-:W-:Y:S01]  /*0f70*/  SHF.R.S32.HI R0, RZ, 0x5, R0 ;  /* 0x00000005ff007819 */ /* 0x000fe20000011400 */
[----:B------:R-:W-:Y:S01]  /*0f80*/  IMAD.IADD R221, R224, 0x1, R13 ;  /* 0x00000001e0dd7824 */ /* 0x000fe200078e020d */
[----:B------:R-:W-:-:S02]  /*0f90*/  LOP3.LUT R6, R6, 0x1ffffffe, RZ, 0xc0, !PT ;  /* 0x1ffffffe06067812 */ /* 0x000fc400078ec0ff */
[----:B------:R-:W-:Y:S01]  /*0fa0*/  LOP3.LUT R15, R5, 0x180, RZ, 0xc0, !PT ;  /* 0x00000180050f7812 */ /* 0x000fe200078ec0ff */
[----:B------:R-:W-:Y:S01]  /*0fb0*/  IMAD R7, R0, 0x10, R7 ;  /* 0x0000001000077824 */ /* 0x000fe200078e0207 */
[----:B------:R-:W-:Y:S01]  /*0fc0*/  STL [R1+0x38], R9 ;  /* 0x0000380901007387 */ /* 0x000fe20000100800 */
[----:B------:R-:W-:Y:S01]  /*0fd0*/  IMAD.IADD R6, R11, 0x1, -R6 ;  /* 0x000000010b067824 */ /* 0x000fe200078e0a06 */
[----:B------:R-:W-:Y:S01]  /*0fe0*/  SHF.R.U32.HI R14, RZ, 0x3, R15 ;  /* 0x00000003ff0e7819 */ /* 0x000fe2000001160f */
[C---:B------:R-:W-:Y:S01]  /*0ff0*/  VIADD R11, R224.reuse, 0x40 ;  /* 0x00000040e00b7836 */ /* 0x040fe20000000000 */
[----:B------:R0:W-:Y:S01]  /*1000*/  STL [R1+0x14], R13 ;  /* 0x0000140d01007387 */ /* 0x0001e20000100800 */
[----:B------:R-:W-:Y:S01]  /*1010*/  LOP3.LUT R3, R3, 0x7ffffffc, RZ, 0xc0, !PT ;  /* 0x7ffffffc03037812 */ /* 0x000fe200078ec0ff */
[C---:B------:R-:W-:Y:S01]  /*1020*/  VIADD R0, R224.reuse, 0x30 ;  /* 0x00000030e0007836 */ /* 0x040fe20000000000 */
[----:B------:R-:W-:Y:S01]  /*1030*/  SHF.R.S32.HI R8, RZ, 0x1, R8 ;  /* 0x00000001ff087819 */ /* 0x000fe20000011408 */
[----:B------:R1:W-:Y:S01]  /*1040*/  STL [R1+0x10], R11 ;  /* 0x0000100b01007387 */ /* 0x0003e20000100800 */
[----:B------:R-:W-:Y:S01]  /*1050*/  IMAD.IADD R222, R224, 0x1, R11 ;  /* 0x00000001e0de7824 */ /* 0x000fe200078e020b */
[----:B------:R-:W-:Y:S01]  /*1060*/  SHF.R.S32.HI R4, RZ, 0x1f, R221 ;  /* 0x0000001fff047819 */ /* 0x000fe200000114dd */
[----:B------:R-:W-:Y:S01]  /*1070*/  IMAD.IADD R3, R20, 0x1, -R3 ;  /* 0x0000000114037824 */ /* 0x000fe200078e0a03 */
[----:B------:R-:W-:Y:S01]  /*1080*/  STL [R1+0x2c], R36 ;  /* 0x00002c2401007387 */ /* 0x000fe20000100800 */
[----:B------:R-:W-:Y:S01]  /*1090*/  IMAD.SHL.U32 R8, R8, 0x80, RZ ;  /* 0x0000008008087824 */ /* 0x000fe200078e00ff */
[----:B0-----:R-:W-:Y:S01]  /*10a0*/  LEA R13, R2, R7, 0x6 ;  /* 0x00000007020d7211 */ /* 0x001fe200078e30ff */
[----:B------:R-:W-:Y:S01]  /*10b0*/  VIADD R2, R224, 0x10 ;  /* 0x00000010e0027836 */ /* 0x000fe20000000000 */
[----:B------:R-:W-:Y:S01]  /*10c0*/  STL [R1+0x24], R15 ;  /* 0x0000240f01007387 */ /* 0x000fe20000100800 */
[----:B------:R-:W-:Y:S01]  /*10d0*/  IMAD.SHL.U32 R37, R3, 0x2, RZ ;  /* 0x0000000203257824 */ /* 0x000fe200078e00ff */
[----:B------:R-:W-:-:S02]  /*10e0*/  SHF.R.S32.HI R9, RZ, 0x1f, R222 ;  /* 0x0000001fff097819 */ /* 0x000fc400000114de */
[----:B------:R-:W-:Y:S01]  /*10f0*/  STL [R1+0x28], R14 ;  /* 0x0000280e01007387 */ /* 0x000fe20000100800 */
[----:B------:R-:W-:Y:S01]  /*1100*/  VIADD R35, R37, 0x8 ;  /* 0x0000000825237836 */ /* 0x000fe20000000000 */
[-C--:B------:R-:W-:Y:S01]  /*1110*/  LEA.HI R10, R9, R222.reuse, RZ, 0x6 ;  /* 0x000000de090a7211 */ /* 0x080fe200078f30ff */
[C---:B------:R-:W-:Y:S01]  /*1120*/  VIADD R34, R37.reuse, 0x10 ;  /* 0x0000001025227836 */ /* 0x040fe20000000000 */
[----:B------:R-:W-:Y:S01]  /*1130*/  STL [R1+0x130], R13 ;  /* 0x0001300d01007387 */ /* 0x000fe20000100800 */
[CC--:B------:R-:W-:Y:S01]  /*1140*/  LEA.HI R5, R4.reuse, R221.reuse, RZ, 0x6 ;  /* 0x000000dd04057211 */ /* 0x0c0fe200078f30ff */
[----:B------:R-:W-:Y:S01]  /*1150*/  VIADD R33, R37, 0x18 ;  /* 0x0000001825217836 */ /* 0x000fe20000000000 */
[----:B------:R-:W-:Y:S01]  /*1160*/  LEA.HI R227, R9, R222, RZ, 0x4 ;  /* 0x000000de09e37211 */ /* 0x000fe200078f20ff */
[----:B------:R-:W-:Y:S01]  /*1170*/  STL [R1+0x4], RZ ;  /* 0x000004ff01007387 */ /* 0x000fe20000100800 */
[C---:B------:R-:W-:Y:S01]  /*1180*/  VIADD R32, R37.reuse, 0x20 ;  /* 0x0000002025207836 */ /* 0x040fe20000000000 */
[----:B------:R-:W-:Y:S01]  /*1190*/  LEA.HI R4, R4, R221, RZ, 0x4 ;  /* 0x000000dd04047211 */ /* 0x000fe200078f20ff */
[C---:B------:R-:W-:Y:S01]  /*11a0*/  VIADD R30, R37.reuse, 0x30 ;  /* 0x00000030251e7836 */ /* 0x040fe20000000000 */
[----:B------:R-:W-:Y:S01]  /*11b0*/  STL [R1+0x30], RZ ;  /* 0x000030ff01007387 */ /* 0x000fe20000100800 */
[----:B------:R-:W-:Y:S01]  /*11c0*/  IADD3 R31, R37, 0x28, RZ ;  /* 0x00000028251f7810 */ /* 0x000fe20007ffe0ff */
[----:B------:R-:W-:Y:S01]  /*11d0*/  IMAD.SHL.U32 R12, R10, 0x80, RZ ;  /* 0x000000800a0c7824 */ /* 0x000fe200078e00ff */
[----:B-1----:R-:W-:Y:S01]  /*11e0*/  LOP3.LUT R11, R15, 0x30, R227, 0xf8, !PT ;  /* 0x000000300f0b7812 */ /* 0x002fe200078ef8e3 */
[----:B------:R-:W-:Y:S01]  /*11f0*/  STL [R1+0x20], RZ ;  /* 0x000020ff01007387 */ /* 0x000fe20000100800 */
[C---:B------:R-:W-:Y:S01]  /*1200*/  VIADD R29, R37.reuse, 0x38 ;  /* 0x00000038251d7836 */ /* 0x040fe20000000000 */
[----:B------:R-:W-:Y:S01]  /*1210*/  IADD3 R21, R37, 0x68, RZ ;  /* 0x0000006825157810 */ /* 0x000fe20007ffe0ff */
[----:B------:R-:W-:Y:S01]  /*1220*/  IMAD.SHL.U32 R9, R5, 0x80, RZ ;  /* 0x0000008005097824 */ /* 0x000fe200078e00ff */
[----:B------:R0:W-:Y:S01]  /*1230*/  STL [R1+0xc], R2 ;  /* 0x00000c0201007387 */ /* 0x0001e20000100800 */
[----:B------:R-:W-:Y:S01]  /*1240*/  VIADD R28, R37, 0x40 ;  /* 0x00000040251c7836 */ /* 0x000fe20000000000 */
[----:B------:R-:W-:Y:S01]  /*1250*/  LOP3.LUT R5, R15, 0x30, R4, 0xf8, !PT ;  /* 0x000000300f057812 */ /* 0x000fe200078ef804 */
[C---:B------:R-:W-:Y:S01]  /*1260*/  VIADD R27, R37.reuse, 0x48 ;  /* 0x00000048251b7836 */ /* 0x040fe20000000000 */
[----:B------:R1:W-:Y:S01]  /*1270*/  STL [R1+0x18], R0 ;  /* 0x0000180001007387 */ /* 0x0003e20000100800 */
[C---:B------:R-:W-:Y:S01]  /*1280*/  VIADD R26, R37.reuse, 0x50 ;  /* 0x00000050251a7836 */ /* 0x040fe20000000000 */
[----:B------:R-:W-:Y:S01]  /*1290*/  LOP3.LUT R12, R12, 0xffffe000, RZ, 0xc0, !PT ;  /* 0xffffe0000c0c7812 */ /* 0x000fe200078ec0ff */
[----:B------:R-:W-:Y:S01]  /*12a0*/  VIADD R25, R37, 0x58 ;  /* 0x0000005825197836 */ /* 0x000fe20000000000 */
[-C--:B------:R-:W-:Y:S01]  /*12b0*/  LOP3.LUT R11, R11, R14.reuse, RZ, 0x3c, !PT ;  /* 0x0000000e0b0b7212 */ /* 0x080fe200078e3cff */
[C---:B------:R-:W-:Y:S01]  /*12c0*/  VIADD R24, R37.reuse, 0x60 ;  /* 0x0000006025187836 */ /* 0x040fe20000000000 */
[----:B0-----:R-:W-:Y:S01]  /*12d0*/  IADD3 R2, R224, 0x50, RZ ;  /* 0x00000050e0027810 */ /* 0x001fe20007ffe0ff */
[----:B------:R-:W-:Y:S01]  /*12e0*/  VIADD R20, R37, 0x70 ;  /* 0x0000007025147836 */ /* 0x000fe20000000000 */
[----:B------:R-:W-:Y:S01]  /*12f0*/  LOP3.LUT R9, R9, 0xffffe000, RZ, 0xc0, !PT ;  /* 0xffffe00009097812 */ /* 0x000fe200078ec0ff */
[----:B------:R-:W-:Y:S01]  /*1300*/  VIADD R7, R37, 0xa0 ;  /* 0x000000a025077836 */ /* 0x000fe20000000000 */
[----:B-1----:R-:W-:Y:S01]  /*1310*/  SHF.R.S32.HI R0, RZ, 0x1f, R23 ;  /* 0x0000001fff007819 */ /* 0x002fe20000011417 */
[----:B------:R0:W-:Y:S01]  /*1320*/  STL [R1+0x1c], R2 ;  /* 0x00001c0201007387 */ /* 0x0001e20000100800 */
[----:B------:R-:W-:-:S02]  /*1330*/  LOP3.LUT R10, R5, R14, RZ, 0x3c, !PT ;  /* 0x0000000e050a7212 */ /* 0x000fc400078e3cff */
[-C--:B------:R-:W-:Y:S01]  /*1340*/  IADD3 R11, R11, R36.reuse, R12 ;  /* 0x000000240b0b7210 */ /* 0x080fe20007ffe00c */
[----:B------:R1:W-:Y:S01]  /*1350*/  STL [R1], R0 ;  /* 0x0000000001007387 */ /* 0x0003e20000100800 */
[----:B------:R-:W-:Y:S01]  /*1360*/  IADD3 R9, R10, R36, R9 ;  /* 0x000000240a097210 */ /* 0x000fe20007ffe009 */
[C---:B------:R-:W-:Y:S01]  /*1370*/  VIADD R12, R37.reuse, 0x88 ;  /* 0x00000088250c7836 */ /* 0x040fe20000000000 */
[----:B------:R-:W-:Y:S01]  /*1380*/  SHF.R.S32.HI R226, RZ, 0x4, R4 ;  /* 0x00000004ffe27819 */ /* 0x000fe20000011404 */
[C---:B------:R-:W-:Y:S01]  /*1390*/  VIADD R10, R37.reuse, 0x90 ;  /* 0x00000090250a7836 */ /* 0x040fe20000000000 */
[C---:B------:R-:W-:Y:S01]  /*13a0*/  IADD3 R5, R37.reuse, 0xa8, RZ ;  /* 0x000000a825057810 */ /* 0x040fe20007ffe0ff */
[C---:B------:R-:W-:Y:S01]  /*13b0*/  VIADD R4, R37.reuse, 0xb0 ;  /* 0x000000b025047836 */ /* 0x040fe20000000000 */
[----:B0-----:R-:W-:Y:S01]  /*13c0*/  LOP3.LUT R2, R8, 0x180, RZ, 0xc0, !PT ;  /* 0x0000018008027812 */ /* 0x001fe200078ec0ff */
[----:B------:R-:W-:Y:S01]  /*13d0*/  VIADD R8, R37, 0x98 ;  /* 0x0000009825087836 */ /* 0x000fe20000000000 */
[----:B------:R-:W-:-:S02]  /*13e0*/  SHF.R.S32.HI R17, RZ, 0x1f, R16 ;  /* 0x0000001fff117819 */ /* 0x000fc40000011410 */
[C---:B-1----:R-:W-:Y:S01]  /*13f0*/  LOP3.LUT R0, R15.reuse, 0x10, R16, 0xf8, !PT ;  /* 0x000000100f007812 */ /* 0x042fe200078ef810 */
[----:B------:R0:W-:Y:S01]  /*1400*/  STL [R1+0x34], R2 ;  /* 0x0000340201007387 */ /* 0x0001e20000100800 */
[----:B------:R-:W-:Y:S02]  /*1410*/  SHF.R.S32.HI R229, RZ, 0x1f, R22 ;  /* 0x0000001fffe57819 */ /* 0x000fe40000011416 */
[----:B------:R-:W-:Y:S01]  /*1420*/  LOP3.LUT R0, R0, R14, RZ, 0x3c, !PT ;  /* 0x0000000e00007212 */ /* 0x000fe200078e3cff */
[----:B------:R1:W-:Y:S01]  /*1430*/  STL [R1+0x64], R37 ;  /* 0x0000642501007387 */ /* 0x0003e20000100800 */
[----:B------:R-:W-:Y:S02]  /*1440*/  SHF.R.S32.HI R228, RZ, 0x1f, R220 ;  /* 0x0000001fffe47819 */ /* 0x000fe400000114dc */
[----:B------:R-:W-:Y:S01]  /*1450*/  SHF.R.S32.HI R227, RZ, 0x4, R227 ;  /* 0x00000004ffe37819 */ /* 0x000fe200000114e3 */
[----:B------:R-:W-:Y:S01]  /*1460*/  STL [R1+0xc0], R35 ;  /* 0x0000c02301007387 */ /* 0x000fe20000100800 */
[----:B0-----:R-:W-:Y:S01]  /*1470*/  LOP3.LUT R2, R15, 0x30, R16, 0xf8, !PT ;  /* 0x000000300f027812 */ /* 0x001fe200078ef810 */
[----:B------:R-:W-:-:S02]  /*1480*/  VIADD R15, R37, 0x78 ;  /* 0x00000078250f7836 */ /* 0x000fc40000000000 */
[----:B------:R-:W-:Y:S01]  /*1490*/  STL [R1+0xbc], R34 ;  /* 0x0000bc2201007387 */ /* 0x000fe20000100800 */
[----:B------:R-:W-:Y:S01]  /*14a0*/  LOP3.LUT R3, R2, R14, RZ, 0x3c, !PT ;  /* 0x0000000e02037212 */ /* 0x000fe200078e3cff */
[C---:B------:R-:W-:Y:S02]  /*14b0*/  VIADD R14, R37.reuse, 0x80 ;  /* 0x00000080250e7836 */ /* 0x040fe40000000000 */
[----:B------:R-:W-:Y:S01]  /*14c0*/  STL [R1+0xb8], R33 ;  /* 0x0000b82101007387 */ /* 0x000fe20000100800 */
[----:B------:R-:W-:Y:S02]  /*14d0*/  VIADD R2, R37, 0xb8 ;  /* 0x000000b825027836 */ /* 0x000fe40000000000 */
[----:B-1----:R-:W-:Y:S01]  /*14e0*/  IMAD.IADD R37, R36, 0x1, R0 ;  /* 0x0000000124257824 */ /* 0x002fe200078e0200 */
[----:B------:R0:W-:Y:S01]  /*14f0*/  STL [R1+0xb4], R32 ;  /* 0x0000b42001007387 */ /* 0x0001e20000100800 */
[----:B------:R-:W-:Y:S02]  /*1500*/  IADD3 R0, R18, R36, R3 ;  /* 0x0000002412007210 */ /* 0x000fe40007ffe003 */
[----:B------:R-:W-:Y:S01]  /*1510*/  SHF.R.S32.HI R3, RZ, 0x1f, R35 ;  /* 0x0000001fff037819 */ /* 0x000fe20000011423 */
[----:B------:R-:W-:Y:S04]  /*1520*/  STL [R1+0xb0], R31 ;  /* 0x0000b01f01007387 */ /* 0x000fe80000100800 */
[----:B------:R-:W-:Y:S01]  /*1530*/  STL [R1+0xac], R30 ;  /* 0x0000ac1e01007387 */ /* 0x000fe20000100800 */
[----:B0-----:R-:W-:-:S03]  /*1540*/  SHF.R.S32.HI R32, RZ, 0x1f, R32 ;  /* 0x0000001fff207819 */ /* 0x001fc60000011420 */
[----:B------:R0:W-:Y:S04]  /*1550*/  STL [R1+0xa8], R29 ;  /* 0x0000a81d01007387 */ /* 0x0001e80000100800 */
        /* <DEDUP_REMOVED lines=19> */
[----:B------:R-:W-:Y:S04]  /*1690*/  STL [R1+0x44], R37 ;  /* 0x0000442501007387 */ /* 0x000fe80000100800 */
[----:B------:R0:W-:Y:S04]  /*16a0*/  STL [R1+0x6c], R4 ;  /* 0x00006c0401007387 */ /* 0x0001e80000100800 */
[----:B------:R1:W-:Y:S04]  /*16b0*/  STL [R1+0x12c], R0 ;  /* 0x00012c0001007387 */ /* 0x0003e80000100800 */
[----:B------:R-:W-:Y:S01]  /*16c0*/  STL [R1+0x68], R2 ;  /* 0x0000680201007387 */ /* 0x000fe20000100800 */
[----:B0-----:R-:W-:-:S03]  /*16d0*/  SHF.R.S32.HI R4, RZ, 0x1f, R4 ;  /* 0x0000001fff047819 */ /* 0x001fc60000011404 */
[----:B------:R0:W-:Y:S01]  /*16e0*/  STL [R1+0x120], R3 ;  /* 0x0001200301007387 */ /* 0x0001e20000100800 */
[----:B-1----:R-:W-:-:S05]  /*16f0*/  SHF.R.S32.HI R0, RZ, 0x1f, R34 ;  /* 0x0000001fff007819 */ /* 0x002fca0000011422 */
[----:B------:R1:W-:Y:S01]  /*1700*/  STL [R1+0x11c], R0 ;  /* 0x00011c0001007387 */ /* 0x0003e20000100800 */
[----:B0-----:R-:W-:-:S05]  /*1710*/  SHF.R.S32.HI R3, RZ, 0x1f, R33 ;  /* 0x0000001fff037819 */ /* 0x001fca0000011421 */
[----:B------:R0:W-:Y:S01]  /*1720*/  STL [R1+0x118], R3 ;  /* 0x0001180301007387 */ /* 0x0001e20000100800 */
[----:B-1----:R-:W-:-:S03]  /*1730*/  SHF.R.S32.HI R0, RZ, 0x1f, R31 ;  /* 0x0000001fff007819 */ /* 0x002fc6000001141f */
[----:B------:R-:W-:Y:S04]  /*1740*/  STL [R1+0x114], R32 ;  /* 0x0001142001007387 */ /* 0x000fe80000100800 */
        /* <DEDUP_REMOVED lines=29> */
[----:B------:R-:W-:Y:S01]  /*1920*/  STL [R1+0xcc], R4 ;  /* 0x0000cc0401007387 */ /* 0x000fe20000100800 */
[----:B------:R-:W-:-:S03]  /*1930*/  IMAD.IADD R2, R18, 0x1, R11 ;  /* 0x0000000112027824 */ /* 0x000fc600078e020b */
[----:B------:R1:W-:Y:S01]  /*1940*/  STL [R1+0xc8], R0 ;  /* 0x0000c80001007387 */ /* 0x0003e20000100800 */
[----:B0-----:R-:W-:-:S05]  /*1950*/  IMAD.IADD R3, R18, 0x1, R9 ;  /* 0x0000000112037824 */ /* 0x001fca00078e0209 */
[----:B------:R0:W-:Y:S01]  /*1960*/  STL [R1+0x128], R3 ;  /* 0x0001280301007387 */ /* 0x0001e20000100800 */
[----:B-1----:R-:W-:-:S03]  /*1970*/  IMAD R0, R6, 0x8, R13 ;  /* 0x0000000806007824 */ /* 0x002fc600078e020d */
[----:B------:R0:W-:Y:S04]  /*1980*/  STL [R1+0x124], R2 ;  /* 0x0001240201007387 */ /* 0x0001e80000100800 */
[----:B------:R0:W-:Y:S02]  /*1990*/  STL [R1+0x134], R0 ;  /* 0x0001340001007387 */ /* 0x0001e40000100800 */
.L_x_4487:
[----:B01-3--:R-:W0:Y:S02]  /*19a0*/  LDC.64 R2, c[0x0][0xc88] ;  /* 0x00032200ff027b82 */ /* 0x00be240000000a00 */
[----:B0-----:R-:W-:-:S05]  /*19b0*/  IMAD.WIDE R2, R131, 0x4, R2 ;  /* 0x0000000483027825 */ /* 0x001fca00078e0202 */
[----:B--2---:R-:W2:Y:S01]  /*19c0*/  LDG.E R27, desc[UR50][R2.64] ;  /* 0x00000032021b7981 */ /* 0x004ea2000c1e1900 */
[----:B------:R-:W-:Y:S05]  /*19d0*/  YIELD ;  /* 0x0000000000007946 */ /* 0x000fea0003800000 */
[----:B------:R-:W-:Y:S01]  /*19e0*/  ULDC.64 UR4, c[0x0][0xa28] ;  /* 0x00028a0000047ab9 */ /* 0x000fe20000000a00 */
[----:B------:R-:W-:Y:S01]  /*19f0*/  ULDC.64 UR8, c[0x0][0xa18] ;  /* 0x0002860000087ab9 */ /* 0x000fe20000000a00 */
[----:B------:R-:W-:Y:S01]  /*1a00*/  ISETP.NE.U32.AND P1, PT, RZ, UR4, PT ;  /* 0x00000004ff007c0c */ /* 0x000fe2000bf25070 */
[----:B------:R-:W-:Y:S01]  /*1a10*/  ULDC.64 UR6, c[0x0][0xa08] ;  /* 0x0002820000067ab9 */ /* 0x000fe20000000a00 */
[----:B------:R-:W-:Y:S01]  /*1a20*/  MOV R10, RZ ;  /* 0x000000ff000a7202 */ /* 0x000fe20000000f00 */
[----:B------:R-:W-:Y:S01]  /*1a30*/  IMAD.MOV.U32 R118, RZ, RZ, RZ ;  /* 0x000000ffff767224 */ /* 0x000fe200078e00ff */
[----:B------:R-:W-:-:S02]  /*1a40*/  ISETP.NE.AND.EX P1, PT, RZ, UR5, PT, P1 ;  /* 0x00000005ff007c0c */ /* 0x000fc4000bf25310 */
[----:B------:R-:W-:-:S04]  /*1a50*/  ISETP.NE.U32.AND P0, PT, RZ, UR6, PT ;  /* 0x00000006ff007c0c */ /* 0x000fc8000bf05070 */
[----:B------:R-:W-:Y:S02]  /*1a60*/  ISETP.NE.AND.EX P0, PT, RZ, UR7, PT, P0 ;  /* 0x00000007ff007c0c */ /* 0x000fe4000bf05300 */
[----:B--2---:R-:W-:Y:S01]  /*1a70*/  SHF.R.S32.HI R0, RZ, 0x1f, R27 ;  /* 0x0000001fff007819 */ /* 0x004fe2000001141b */
[----:B------:R-:W-:-:S04]  /*1a80*/  IMAD.SHL.U32 R29, R27, 0x4, RZ ;  /* 0x000000041b1d7824 */ /* 0x000fc800078e00ff */
[C---:B------:R-:W-:Y:S01]  /*1a90*/  @P1 LEA R4, P2, R27.reuse, UR4, 0x2 ;  /* 0x000000041b041c11 */ /* 0x040fe2000f8410ff */
[----:B------:R0:W-:Y:S01]  /*1aa0*/  STL [R1+0x48], R27 ;  /* 0x0000481b01007387 */ /* 0x0001e20000100800 */
[C-C-:B------:R-:W-:Y:S02]  /*1ab0*/  SHF.L.U64.HI R28, R27.reuse, 0x2, R0.reuse ;  /* 0x000000021b1c7819 */ /* 0x140fe40000010200 */
[----:B------:R-:W-:Y:S01]  /*1ac0*/  @P1 LEA.HI.X R5, R27, UR5, R0, 0x2, P2 ;  /* 0x000000051b051c11 */ /* 0x000fe200090f1400 */
[----:B------:R-:W-:Y:S01]  /*1ad0*/  ULDC UR4, c[0x0][0x288] ;  /* 0x0000a20000047ab9 */ /* 0x000fe20000000800 */
[----:B------:R-:W-:Y:S01]  /*1ae0*/  ISETP.NE.U32.AND P2, PT, RZ, UR8, PT ;  /* 0x00000008ff007c0c */ /* 0x000fe2000bf45070 */
[----:B------:R0:W-:Y:S01]  /*1af0*/  STL [R1+0x58], R0 ;  /* 0x0000580001007387 */ /* 0x0001e20000100800 */
[C---:B------:R-:W-:Y:S02]  /*1b00*/  IADD3 R8, P3, R29.reuse, UR6, RZ ;  /* 0x000000061d087c10 */ /* 0x040fe4000ff7e0ff */
[----:B------:R-:W-:Y:S01]  /*1b10*/  ISETP.NE.AND.EX P2, PT, RZ, UR9, PT, P2 ;  /* 0x00000009ff007c0c */ /* 0x000fe2000bf45320 */
[----:B------:R0:W5:Y:S01]  /*1b20*/  @P1 LDG.E R10, desc[UR50][R4.64] ;  /* 0x00000032040a1981 */ /* 0x000162000c1e1900 */
[----:B------:R-:W-:Y:S01]  /*1b30*/  IMAD.U32 R132, RZ, RZ, UR4 ;  /* 0x00000004ff847e24 */ /* 0x000fe2000f8e00ff */
[C---:B------:R-:W-:Y:S01]  /*1b40*/  IADD3.X R9, R28.reuse, UR7, RZ, P3, !PT ;  /* 0x000000071c097c10 */ /* 0x040fe20009ffe4ff */
[----:B------:R-:W-:Y:S01]  /*1b50*/  ULDC.64 UR4, c[0x0][0x418] ;  /* 0x0001060000047ab9 */ /* 0x000fe20000000a00 */
[----:B------:R0:W-:Y:S04]  /*1b60*/  STL [R1+0x50], R29 ;  /* 0x0000501d01007387 */ /* 0x0001e80000100800 */
[----:B------:R0:W5:Y:S04]  /*1b70*/  @P0 LDG.E R118, desc[UR50][R8.64] ;  /* 0x0000003208760981 */ /* 0x000168000c1e1900 */
[----:B------:R-:W-:Y:S01]  /*1b80*/  @P2 IADD3 R6, P1, R29, UR8, RZ ;  /* 0x000000081d062c10 */ /* 0x000fe2000ff3e0ff */
[----:B------:R-:W-:Y:S01]  /*1b90*/  UISETP.NE.U32.AND UP0, UPT, UR4, URZ, UPT ;  /* 0x0000003f0400728c */ /* 0x000fe2000bf05070 */
[----:B------:R0:W-:Y:S02]  /*1ba0*/  STL [R1+0x54], R28 ;  /* 0x0000541c01007387 */ /* 0x0001e40000100800 */
[----:B------:R-:W-:Y:S01]  /*1bb0*/  @P2 IADD3.X R7, R28, UR9, RZ, P1, !PT ;  /* 0x000000091c072c10 */ /* 0x000fe20008ffe4ff */
[----:B------:R-:W-:-:S04]  /*1bc0*/  ULDC UR4, c[0x0][0x424] ;  /* 0x0001090000047ab9 */ /* 0x000fc80000000800 */
[----:B------:R0:W5:Y:S01]  /*1bd0*/  @P2 LDG.E R132, desc[UR50][R6.64] ;  /* 0x0000003206842981 */ /* 0x000162000c1e1900 */
[----:B------:R-:W-:-:S03]  /*1be0*/  UISETP.NE.AND.EX UP0, UPT, UR5, URZ, UPT, UP0 ;  /* 0x0000003f0500728c */ /* 0x000fc6000bf05300 */
[----:B------:R-:W-:Y:S01]  /*1bf0*/  ULDC UR5, c[0x0][0x2f0] ;  /* 0x0000bc0000057ab9 */ /* 0x000fe20000000800 */
[----:B------:R-:W-:-:S04]  /*1c00*/  USEL UR4, UR4, 0x1, UP0 ;  /* 0x0000000104047887 */ /* 0x000fc80008000000 */
[----:B------:R-:W-:-:S03]  /*1c10*/  UIMAD UR4, UR4, UR5, URZ ;  /* 0x00000005040472a4 */ /* 0x000fc6000f8e023f */
[----:B------:R-:W-:Y:S02]  /*1c20*/  ULDC UR5, c[0x0][0x348] ;  /* 0x0000d20000057ab9 */ /* 0x000fe40000000800 */
[----:B------:R-:W-:Y:S02]  /*1c30*/  IMAD.U32 R2, RZ, RZ, UR5 ;  /* 0x00000005ff027e24 */ /* 0x000fe4000f8e00ff */
[----:B------:R-:W-:Y:S01]  /*1c40*/  IMAD.U32 R25, RZ, RZ, UR4 ;  /* 0x00000004ff197e24 */ /* 0x000fe2000f8e00ff */
        /* <DEDUP_REMOVED lines=10> */
.L_x_4276:
        /* <DEDUP_REMOVED lines=14> */
.L_x_4277:
[----:B------:R-:W-:Y:S05]  /*1dd0*/  @!P0 BRA `(.L_x_4278) ;  /* 0x00000000000c8947 */ /* 0x000fea0003800000 */
[----:B------:R-:W2:Y:S04]  /*1de0*/  LDG.E R0, desc[UR50][R8.64] ;  /* 0x0000003208007981 */ /* 0x000ea8000c1e1900 */
[----:B------:R-:W2:Y:S02]  /*1df0*/  LDG.E R25, desc[UR50][R8.64+0x4] ;  /* 0x0000043208197981 */ /* 0x000ea4000c1e1900 */
[----:B--2---:R-:W-:-:S07]  /*1e00*/  IMAD.IADD R25, R25, 0x1, -R0 ;  /* 0x0000000119197824 */ /* 0x004fce00078e0a00 */
.L_x_4278:
[----:B------:R-:W-:Y:S01]  /*1e10*/  ULDC.64 UR4, c[0x0][0xa10] ;  /* 0x0002840000047ab9 */ /* 0x000fe20000000a00 */
[----:B------:R-:W2:Y:S01]  /*1e20*/  LDL.LU R26, [R1+0x8] ;  /* 0x00000800011a7983 */ /* 0x000ea20000300800 */
[----:B------:R-:W-:-:S04]  /*1e30*/  ISETP.NE.U32.AND P0, PT, RZ, UR4, PT ;  /* 0x00000004ff007c0c */ /* 0x000fc8000bf05070 */
[----:B------:R-:W-:Y:S01]  /*1e40*/  ISETP.NE.AND.EX P0, PT, RZ, UR5, PT, P0 ;  /* 0x00000005ff007c0c */ /* 0x000fe2000bf05300 */
[----:B------:R-:W-:-:S12]  /*1e50*/  ULDC.64 UR4, c[0x0][0xa30] ;  /* 0x00028c0000047ab9 */ /* 0x000fd80000000a00 */
[----:B0-----:R-:W0:Y:S02]  /*1e60*/  @P0 LDC.64 R4, c[0x0][0xa10] ;  /* 0x00028400ff040b82 */ /* 0x001e240000000a00 */
[----:B0-----:R-:W-:-:S05]  /*1e70*/  @P0 IMAD.WIDE R4, R27, 0x4, R4 ;  /* 0x000000041b040825 */ /* 0x001fca00078e0204 */
[----:B------:R-:W3:Y:S04]  /*1e80*/  @P0 LDG.E R0, desc[UR50][R4.64] ;  /* 0x0000003204000981 */ /* 0x000ee8000c1e1900 */
[----:B------:R-:W3:Y:S01]  /*1e90*/  @P0 LDG.E R3, desc[UR50][R4.64+0x4] ;  /* 0x0000043204030981 */ /* 0x000ee2000c1e1900 */
[----:B------:R-:W-:Y:S01]  /*1ea0*/  ISETP.NE.U32.AND P1, PT, RZ, UR4, PT ;  /* 0x00000004ff007c0c */ /* 0x000fe2000bf25070 */
[----:B-----5:R-:W-:-:S03]  /*1eb0*/  IMAD.MOV.U32 R130, RZ, RZ, R25 ;  /* 0x000000ffff827224 */ /* 0x020fc600078e0019 */
[----:B------:R-:W-:-:S13]  /*1ec0*/  ISETP.NE.AND.EX P1, PT, RZ, UR5, PT, P1 ;  /* 0x00000005ff007c0c */ /* 0x000fda000bf25310 */
[----:B------:R-:W-:-:S04]  /*1ed0*/  @P1 IADD3 R6, P2, R29, UR4, RZ ;  /* 0x000000041d061c10 */ /* 0x000fc8000ff5e0ff */
[----:B------:R-:W-:-:S05]  /*1ee0*/  @P1 IADD3.X R7, R28, UR5, RZ, P2, !PT ;  /* 0x000000051c071c10 */ /* 0x000fca00097fe4ff */
[----:B------:R0:W5:Y:S01]  /*1ef0*/  @P1 LDG.E R130, desc[UR50][R6.64] ;  /* 0x0000003206821981 */ /* 0x000162000c1e1900 */
[----:B------:R-:W-:Y:S01]  /*1f00*/  IADD3 R9, R25, -R10, RZ ;  /* 0x8000000a19097210 */ /* 0x000fe20007ffe0ff */
[----:B------:R-:W-:Y:S01]  /*1f10*/  BSSY B0, `(.L_x_4279) ;  /* 0x000002e000007945 */ /* 0x000fe20003800000 */
[----:B------:R-:W-:Y:S02]  /*1f20*/  LOP3.LUT R12, R11, 0xff, RZ, 0xc0, !PT ;  /* 0x000000ff0b0c7812 */ /* 0x000fe400078ec0ff */
[----:B------:R-:W-:-:S03]  /*1f30*/  SHF.R.U32.HI R8, RZ, 0x10, R11 ;  /* 0x00000010ff087819 */ /* 0x000fc6000001160b */
[----:B------:R0:W-:Y:S01]  /*1f40*/  STL [R1+0x60], R12 ;  /* 0x0000600c01007387 */ /* 0x0001e20000100800 */
[----:B--2---:R-:W-:Y:S01]  /*1f50*/  LOP3.LUT R26, R26, 0xfffffff7, RZ, 0xc0, !PT ;  /* 0xfffffff71a1a7812 */ /* 0x004fe200078ec0ff */
[----:B---3--:R-:W-:-:S04]  /*1f60*/  @P0 IMAD.IADD R2, R3, 0x1, -R0 ;  /* 0x0000000103020824 */ /* 0x008fc800078e0a00 */
[----:B------:R-:W-:-:S04]  /*1f70*/  IMAD.IADD R144, R9, 0x1, R2 ;  /* 0x0000000109907824 */ /* 0x000fc800078e0202 */
[C---:B------:R-:W-:Y:S01]  /*1f80*/  VIADD R0, R144.reuse, 0x9f ;  /* 0x0000009f90007836 */ /* 0x040fe20000000000 */
[----:B------:R-:W-:-:S03]  /*1f90*/  ISETP.GE.AND P3, PT, R144, 0x1, PT ;  /* 0x000000019000780c */ /* 0x000fc60003f66270 */
[----:B------:R-:W-:-:S05]  /*1fa0*/  IMAD.HI R0, R0, 0x66666667, RZ ;  /* 0x6666666700007827 */ /* 0x000fca00078e02ff */
[----:B------:R-:W-:-:S04]  /*1fb0*/  SHF.R.U32.HI R131, RZ, 0x1f, R0 ;  /* 0x0000001fff837819 */ /* 0x000fc80000011600 */
[----:B------:R-:W-:Y:S01]  /*1fc0*/  LEA.HI.SX32 R131, R0, R131, 0x1a ;  /* 0x0000008300837211 */ /* 0x000fe200078fd2ff */
[----:B------:R-:W-:Y:S01]  /*1fd0*/  IMAD.MOV.U32 R0, RZ, RZ, RZ ;  /* 0x000000ffff007224 */ /* 0x000fe200078e00ff */
[----:B------:R-:W-:-:S05]  /*1fe0*/  @P3 LOP3.LUT R26, R26, 0x8, RZ, 0xfc, !PT ;  /* 0x000000081a1a3812 */ /* 0x000fca00078efcff */
[----:B------:R0:W-:Y:S04]  /*1ff0*/  STL [R1+0x8], R26 ;  /* 0x0000081a01007387 */ /* 0x0001e80000100800 */
[----:B------:R0:W-:Y:S01]  /*2000*/  STL [R1+0x4c], R8 ;  /* 0x00004c0801007387 */ /* 0x0001e20000100800 */
[----:B------:R-:W-:Y:S05]  /*2010*/  @!P3 BRA `(.L_x_4280) ;  /* 0x000000000074b947 */ /* 0x000fea0003800000 */
[----:B------:R-:W-:Y:S01]  /*2020*/  ISETP.NE.AND P0, PT, R8, RZ, PT ;  /* 0x000000ff0800720c */ /* 0x000fe20003f05270 */
[----:B------:R-:W-:-:S03]  /*2030*/  ULDC UR4, c[0x0][0x9f0] ;  /* 0x00027c0000047ab9 */ /* 0x000fc60000000800 */
[----:B------:R-:W-:-:S04]  /*2040*/  SEL R10, R8, UR4, P0 ;  /* 0x00000004080a7c07 */ /* 0x000fc80008000000 */
[-C--:B0-----:R-:W-:Y:S02]  /*2050*/  IABS R6, R10.reuse ;  /* 0x0000000a00067213 */ /* 0x081fe40000000000 */
        /* <DEDUP_REMOVED lines=10> */
[----:B0-----:R-:W-:Y:S01]  /*2100*/  MOV R4, RZ ;  /* 0x000000ff00047202 */ /* 0x001fe20000000f00 */
        /* <DEDUP_REMOVED lines=14> */
.L_x_4280:
[----:B------:R-:W-:Y:S05]  /*21f0*/  BSYNC B0 ;  /* 0x0000000000007941 */ /* 0x000fea0003800000 */
.L_x_4279:
[----:B------:R-:W-:-:S05]  /*2200*/  IMAD R3, R12, R0, RZ ;  /* 0x000000000c037224 */ /* 0x000fca00078e02ff */
[C---:B------:R-:W-:Y:S01]  /*2210*/  VIADDMNMX R0, R3.reuse, R0, R131, PT ;  /* 0x0000000003007246 */ /* 0x040fe20003800183 */
[----:B------:R-:W-:-:S04]  /*2220*/  IMAD R3, R3, 0xa0, -R9 ;  /* 0x000000a003037824 */ /* 0x000fc800078e0a09 */
[----:B------:R-:W-:Y:S01]  /*2230*/  IMAD R5, R0, 0xa0, -R9 ;  /* 0x000000a000057824 */ /* 0x000fe200078e0a09 */
[----:B------:R-:W-:-:S04]  /*2240*/  VIMNMX R3, RZ, R3, !PT ;  /* 0x00000003ff037248 */ /* 0x000fc80007fe0100 */
[----:B------:R-:W-:Y:S01]  /*2250*/  VIMNMX R0, R5, R2, PT ;  /* 0x0000000205007248 */ /* 0x000fe20003fe0100 */
[----:B------:R-:W-:-:S03]  /*2260*/  IMAD.WIDE.U32 R4, R3, -0x33333333, RZ ;  /* 0xcccccccd03047825 */ /* 0x000fc600078e00ff */
[----:B------:R-:W-:Y:S02]  /*2270*/  ISETP.GT.AND P0, PT, R0, R3, PT ;  /* 0x000000030000720c */ /* 0x000fe40003f04270 */
[----:B------:R-:W-:-:S05]  /*2280*/  SHF.R.U32.HI R115, RZ, 0x7, R5 ;  /* 0x00000007ff737819 */ /* 0x000fca0000011605 */
[----:B------:R-:W-:-:S06]  /*2290*/  IMAD.MOV.U32 R24, RZ, RZ, R115 ;  /* 0x000000ffff187224 */ /* 0x000fcc00078e0073 */
[----:B------:R-:W-:-:S04]  /*22a0*/  @P0 VIADD R0, R0, 0x9f ;  /* 0x0000009f00000836 */ /* 0x000fc80000000000 */
[----:B------:R-:W-:-:S05]  /*22b0*/  @P0 IMAD.HI R0, R0, 0x66666667, RZ ;  /* 0x6666666700000827 */ /* 0x000fca00078e02ff */
[----:B------:R-:W-:-:S04]  /*22c0*/  @P0 SHF.R.U32.HI R3, RZ, 0x1f, R0 ;  /* 0x0000001fff030819 */ /* 0x000fc80000011600 */
[----:B------:R-:W-:Y:S02]  /*22d0*/  @P0 LEA.HI.SX32 R24, R0, R3, 0x1a ;  /* 0x0000000300180211 */ /* 0x000fe400078fd2ff */
[----:B------:R-:W-:Y:S02]  /*22e0*/  PLOP3.LUT P0, PT, PT, PT, PT, 0x80, 0x0 ;  /* 0x000000000000781c */ /* 0x000fe40003f0f070 */
[----:B------:R-:W-:-:S13]  /*22f0*/  ISETP.GT.AND P1, PT, R24, R115, PT ;  /* 0x000000731800720c */ /* 0x000fda0003f24270 */
[----:B------:R-:W-:Y:S05]  /*2300*/  @!P1 BRA `(.L_x_4281) ;  /* 0x000000f000749947 */ /* 0x000fea0003800000 */
[----:B------:R-:W-:Y:S01]  /*2310*/  IADD3 R0, R18, 0x24200, RZ ;  /* 0x0002420012007810 */ /* 0x000fe20007ffe0ff */
[----:B------:R-:W-:Y:S03]  /*2320*/  BSSY B6, `(.L_x_4282) ;  /* 0x0000013000067945 */ /* 0x000fe60003800000 */
[----:B------:R-:W-:-:S13]  /*2330*/  LOP3.LUT P0, RZ, R0, 0x1bf, RZ, 0xc0, !PT ;  /* 0x000001bf00ff7812 */ /* 0x000fda000780c0ff */
[----:B------:R-:W-:Y:S05]  /*2340*/  @!P0 BRA `(.L_x_4283) ;  /* 0x0000000000408947 */ /* 0x000fea0003800000 */
[----:B------:R-:W-:Y:S01]  /*2350*/  MOV R14, 0x0 ;  /* 0x00000000000e7802 */ /* 0x000fe20000000f00 */
[----:B------:R-:W-:Y:S01]  /*2360*/  ULDC.64 UR4, c[0x4][0x1b0] ;  /* 0x01006c0000047ab9 */ /* 0x000fe20000000a00 */
[----:B------:R-:W-:Y:S01]  /*2370*/  ULDC.64 UR6, c[0x4][0xc8] ;  /* 0x0100320000067ab9 */ /* 0x000fe20000000a00 */
[----:B------:R-:W-:Y:S01]  /*2380*/  IMAD.U32 R4, RZ, RZ, UR4 ;  /* 0x00000004ff047e24 */ /* 0x000fe2000f8e00ff */
[----:B0-----:R-:W-:Y:S01]  /*2390*/  MOV R12, 0x1 ;  /* 0x00000001000c7802 */ /* 0x001fe20000000f00 */
        /* <DEDUP_REMOVED lines=8> */
[----:B------:R-:W-:-:S07]  /*2420*/  IMAD.MOV.U32 R13, RZ, RZ, RZ ;  /* 0x000000ffff0d7224 */ /* 0x000fce00078e00ff */
[----:B------:R-:W-:-:S07]  /*2430*/  LEPC R20, `(.L_x_4283) ;  /* 0x000000001014794e */ /* 0x000fce0000000000 */
[----:B0----5:R-:W-:Y:S05]  /*2440*/  CALL.ABS.NOINC R14 ;  /* 0x000000000e007343 */ /* 0x021fea0003c00000 */
.L_x_4283:
[----:B------:R-:W-:Y:S05]  /*2450*/  BSYNC B6 ;  /* 0x0000000000067941 */ /* 0x000fea0003800000 */
.L_x_4282:
        /* <DEDUP_REMOVED lines=13> */
[----:B0-----:R-:W-:-:S02]  /*2530*/  IMAD.U32 R6, RZ, RZ, UR4 ;  /* 0x00000004ff067e24 */ /* 0x001fc4000f8e00ff */
[----:B------:R-:W-:Y:S02]  /*2540*/  IMAD.U32 R7, RZ, RZ, UR5 ;  /* 0x00000005ff077e24 */ /* 0x000fe4000f8e00ff */
[----:B------:R-:W-:Y:S02]  /*2550*/  IMAD.MOV.U32 R8, RZ, RZ, 0x70 ;  /* 0x00000070ff087424 */ /* 0x000fe400078e00ff */
[----:B------:R-:W-:Y:S02]  /*2560*/  IMAD.MOV.U32 R12, RZ, RZ, 0x1 ;  /* 0x00000001ff0c7424 */ /* 0x000fe400078e00ff */
[----:B------:R-:W-:-:S07]  /*2570*/  IMAD.MOV.U32 R13, RZ, RZ, RZ ;  /* 0x000000ffff0d7224 */ /* 0x000fce00078e00ff */
[----:B------:R-:W-:-:S07]  /*2580*/  LEPC R20, `(.L_x_4285) ;  /* 0x000000001014794e */ /* 0x000fce0000000000 */
[----:B-1---5:R-:W-:Y:S05]  /*2590*/  CALL.ABS.NOINC R14 ;  /* 0x000000000e007343 */ /* 0x022fea0003c00000 */
.L_x_4285:
[----:B------:R-:W-:Y:S05]  /*25a0*/  BSYNC B6 ;  /* 0x0000000000067941 */ /* 0x000fea0003800000 */
.L_x_4284:
[----:B------:R-:W2:Y:S01]  /*25b0*/  LDL R33, [R1+0x24] ;  /* 0x0000240001217983 */ /* 0x000ea20000100800 */
[----:B------:R-:W-:Y:S01]  /*25c0*/  ULDC.64 UR4, c[0x0][0x9f8] ;  /* 0x00027e0000047ab9 */ /* 0x000fe20000000a00 */
[----:B------:R-:W-:Y:S01]  /*25d0*/  IMAD.MOV.U32 R0, RZ, RZ, R27 ;  /* 0x000000ffff007224 */ /* 0x000fe200078e001b */
[----:B------:R-:W-:Y:S01]  /*25e0*/  ISETP.NE.U32.AND P0, PT, RZ, UR4, PT ;  /* 0x00000004ff007c0c */ /* 0x000fe2000bf05070 */
[----:B------:R-:W3:Y:S01]  /*25f0*/  LDL R14, [R1+0x28] ;  /* 0x00002800010e7983 */ /* 0x000ee20000100800 */
[----:B------:R-:W1:Y:S01]  /*2600*/  LDC R27, c[0x0][0x3f4] ;  /* 0x0000fd00ff1b7b82 */ /* 0x000e620000000800 */
[----:B------:R-:W-:Y:S01]  /*2610*/  IMAD.MOV.U32 R21, RZ, RZ, R26 ;  /* 0x000000ffff157224 */ /* 0x000fe200078e001a */
[----:B------:R-:W-:Y:S01]  /*2620*/  ISETP.NE.AND.EX P0, PT, RZ, UR5, PT, P0 ;  /* 0x00000005ff007c0c */ /* 0x000fe2000bf05300 */
[----:B------:R-:W4:Y:S04]  /*2630*/  LDL R32, [R1+0x34] ;  /* 0x0000340001207983 */ /* 0x000f280000100800 */
[----:B------:R-:W4:Y:S01]  /*2640*/  LDL R31, [R1+0x2c] ;  /* 0x00002c00011f7983 */ /* 0x000f220000100800 */
[----:B------:R-:W1:Y:S03]  /*2650*/  LDC.64 R102, c[0x0][0x3f8] ;  /* 0x0000fe00ff667b82 */ /* 0x000e660000000a00 */
[----:B------:R-:W4:Y:S04]  /*2660*/  LDL R15, [R1+0x38] ;  /* 0x00003800010f7983 */ /* 0x000f280000100800 */
[----:B------:R-:W-:Y:S01]  /*2670*/  @P0 IADD3 R4, P1, R29, UR4, RZ ;  /* 0x000000041d040c10 */ /* 0x000fe2000ff3e0ff */
[----:B------:R-:W0:Y:S03]  /*2680*/  S2R R20, SR_TID.X ;  /* 0x0000000000147919 */ /* 0x000e260000002100 */
[----:B------:R-:W-:-:S05]  /*2690*/  @P0 IADD3.X R5, R28, UR5, RZ, P1, !PT ;  /* 0x000000051c050c10 */ /* 0x000fca0008ffe4ff */
[----:B------:R1:W4:Y:S01]  /*26a0*/  @P0 LDG.E R0, desc[UR50][R4.64] ;  /* 0x0000003204000981 */ /* 0x000322000c1e1900 */
[----:B------:R-:W-:Y:S01]  /*26b0*/  IMAD.IADD R118, R118, 0x1, R25 ;  /* 0x0000000176767824 */ /* 0x000fe200078e0219 */
[----:B0-----:R-:W-:Y:S01]  /*26c0*/  SHF.R.U32.HI R30, RZ, 0x7, R20 ;  /* 0x00000007ff1e7819 */ /* 0x001fe20000011614 */
[C---:B------:R-:W-:Y:S02]  /*26d0*/  VIADD R3, R20.reuse, 0xffffff80 ;  /* 0xffffff8014037836 */ /* 0x040fe40000000000 */
[----:B------:R-:W-:Y:S01]  /*26e0*/  VIADD R29, R20, 0xffffff80 ;  /* 0xffffff80141d7836 */ /* 0x000fe20000000000 */
[----:B------:R-:W-:Y:S01]  /*26f0*/  ISETP.NE.AND P6, PT, R30, 0x1, PT ;  /* 0x000000011e00780c */ /* 0x000fe20003fc5270 */
[----:B------:R-:W-:Y:S01]  /*2700*/  VIADD R20, R20, 0xffffff80 ;  /* 0xffffff8014147836 */ /* 0x000fe20000000000 */
[----:B------:R-:W-:Y:S02]  /*2710*/  SHF.R.S32.HI R8, RZ, 0x1f, R3 ;  /* 0x0000001fff087819 */ /* 0x000fe40000011403 */
[----:B------:R-:W-:-:S02]  /*2720*/  LEA.HI R6, R3, R3, RZ, 0x1 ;  /* 0x0000000303067211 */ /* 0x000fc400078f08ff */
[----:B------:R-:W-:Y:S02]  /*2730*/  LEA.HI R8, R8, R3, RZ, 0x2 ;  /* 0x0000000308087211 */ /* 0x000fe400078f10ff */
[----:B------:R-:W-:Y:S02]  /*2740*/  LOP3.LUT R6, R6, 0xfffffffe, RZ, 0xc0, !PT ;  /* 0xfffffffe06067812 */ /* 0x000fe400078ec0ff */
[--C-:B------:R-:W-:Y:S02]  /*2750*/  SHF.R.S32.HI R116, RZ, 0x2, R8.reuse ;  /* 0x00000002ff747819 */ /* 0x100fe40000011408 */
[----:B------:R-:W-:Y:S01]  /*2760*/  SHF.R.S32.HI R7, RZ, 0x1f, R8 ;  /* 0x0000001fff077819 */ /* 0x000fe20000011408 */
[----:B------:R-:W-:Y:S05]  /*2770*/  @!P6 WARPSYNC.ALL ;  /* 0x000000000000e948 */ /* 0x000fea0003800000 */
[----:B------:R-:W-:Y:S01]  /*2780*/  ULDC UR4, c[0x0][0x2f4] ;  /* 0x0000bd0000047ab9 */ /* 0x000fe20000000800 */
[----:B------:R-:W-:Y:S01]  /*2790*/  IADD3 R109, R3, -R6, RZ ;  /* 0x80000006036d7210 */ /* 0x000fe20007ffe0ff */
[----:B------:R-:W0:Y:S01]  /*27a0*/  LDC.64 R8, c[0x0][0x408] ;  /* 0x00010200ff087b82 */ /* 0x000e220000000a00 */
[----:B------:R-:W-:-:S02]  /*27b0*/  ISETP.GE.AND P1, PT, R221, UR4, PT ;  /* 0x00000004dd007c0c */ /* 0x000fc4000bf26270 */
[----:B------:R-:W-:Y:S02]  /*27c0*/  ISETP.GE.AND P0, PT, R16, UR4, PT ;  /* 0x0000000410007c0c */ /* 0x000fe4000bf06270 */
[----:B------:R-:W-:Y:S02]  /*27d0*/  SEL R3, RZ, 0xffffffff, P1 ;  /* 0xffffffffff037807 */ /* 0x000fe40000800000 */
[----:B------:R-:W-:Y:S02]  /*27e0*/  LEA.HI R7, R7, R116, RZ, 0x2 ;  /* 0x0000007407077211 */ /* 0x000fe400078f10ff */
[----:B-1----:R-:W-:Y:S01]  /*27f0*/  SEL R4, RZ, 0x1, P0 ;  /* 0x00000001ff047807 */ /* 0x002fe20000000000 */
[----:B------:R-:W-:Y:S01]  /*2800*/  IMAD.SHL.U32 R3, R3, 0x2, RZ ;  /* 0x0000000203037824 */ /* 0x000fe200078e00ff */
[----:B------:R-:W-:Y:S02]  /*2810*/  LOP3.LUT R7, R7, 0xfffffffc, RZ, 0xc0, !PT ;  /* 0xfffffffc07077812 */ /* 0x000fe400078ec0ff */
[----:B------:R-:W-:-:S02]  /*2820*/  ISETP.GE.AND P0, PT, R222, UR4, PT ;  /* 0x00000004de007c0c */ /* 0x000fc4000bf06270 */
[----:B------:R-:W-:Y:S02]  /*2830*/  ISETP.GE.AND P1, PT, R23, UR4, PT ;  /* 0x0000000417007c0c */ /* 0x000fe4000bf26270 */
[----:B------:R-:W-:Y:S01]  /*2840*/  LOP3.LUT R4, R3, 0x2, R4, 0xe2, !PT ;  /* 0x0000000203047812 */ /* 0x000fe200078ee204 */
[----:B------:R-:W-:Y:S01]  /*2850*/  IMAD.IADD R116, R116, 0x1, -R7 ;  /* 0x0000000174747824 */ /* 0x000fe200078e0a07 */
[----:B------:R-:W-:Y:S02]  /*2860*/  SEL R3, RZ, 0x4, P0 ;  /* 0x00000004ff037807 */ /* 0x000fe40000000000 */
[----:B------:R-:W-:Y:S02]  /*2870*/  SEL R5, RZ, 0x8, P1 ;  /* 0x00000008ff057807 */ /* 0x000fe40000800000 */
[----:B------:R-:W-:Y:S02]  /*2880*/  ISETP.GE.AND P0, PT, R22, UR4, PT ;  /* 0x0000000416007c0c */ /* 0x000fe4000bf06270 */
[----:B------:R-:W-:-:S02]  /*2890*/  LEA.HI R20, R20, R29, RZ, 0x1 ;  /* 0x0000001d14147211 */ /* 0x000fc400078f08ff */
[----:B------:R-:W-:Y:S02]  /*28a0*/  LOP3.LUT R3, R5, R4, R3, 0xfe, !PT ;  /* 0x0000000405037212 */ /* 0x000fe400078efe03 */
[----:B------:R-:W-:Y:S02]  /*28b0*/  SEL R4, RZ, 0x10, P0 ;  /* 0x00000010ff047807 */ /* 0x000fe40000000000 */
[----:B------:R-:W-:Y:S02]  /*28c0*/  LOP3.LUT P0, RZ, R116, 0x2, RZ, 0xc0, !PT ;  /* 0x0000000274ff7812 */ /* 0x000fe4000780c0ff */
[----:B------:R-:W-:-:S04]  /*28d0*/  SHF.R.S32.HI R20, RZ, 0x1, R20 ;  /* 0x00000001ff147819 */ /* 0x000fc80000011414 */
[----:B------:R-:W-:Y:S02]  /*28e0*/  SHF.R.S32.HI R7, RZ, 0x1f, R20 ;  /* 0x0000001fff077819 */ /* 0x000fe40000011414 */
[----:B------:R-:W-:Y:S02]  /*28f0*/  LOP3.LUT R28, R3, R4, RZ, 0xfc, !PT ;  /* 0x00000004031c7212 */ /* 0x000fe400078efcff */
[----:B------:R-:W-:Y:S01]  /*2900*/  LOP3.LUT R21, R21, 0xfffffffb, RZ, 0xc0, !PT ;  /* 0xfffffffb15157812 */ /* 0x000fe200078ec0ff */
[-C--:B0-----:R-:W-:Y:S01]  /*2910*/  IMAD R4, R7, R8.reuse, RZ ;  /* 0x0000000807047224 */ /* 0x081fe200078e02ff */
[----:B------:R-:W-:Y:S02]  /*2920*/  SHF.R.S32.HI R225, RZ, 0x1f, R224 ;  /* 0x0000001fffe17819 */ /* 0x000fe400000114e0 */
[----:B------:R-:W-:Y:S01]  /*2930*/  ISETP.GE.AND P1, PT, R221, R27, PT ;  /* 0x0000001bdd00720c */ /* 0x000fe20003f26270 */
[C---:B------:R-:W-:Y:S01]  /*2940*/  IMAD R5, R20.reuse, R9, R4 ;  /* 0x0000000914057224 */ /* 0x040fe200078e0204 */
[----:B------:R-:W-:Y:S01]  /*2950*/  @P0 LOP3.LUT R21, R21, 0x4, RZ, 0xfc, !PT ;  /* 0x0000000415150812 */ /* 0x000fe200078efcff */
[----:B------:R-:W-:Y:S01]  /*2960*/  IMAD.WIDE.U32 R96, R20, R8, R16 ;  /* 0x0000000814607225 */ /* 0x000fe200078e0010 */
[----:B------:R-:W-:-:S02]  /*2970*/  ISETP.GE.AND P2, PT, R222, R27, PT ;  /* 0x0000001bde00720c */ /* 0x000fc40003f46270 */
[----:B------:R-:W-:Y:S01]  /*2980*/  ISETP.GE.AND P0, PT, R16, R27, PT ;  /* 0x0000001b1000720c */ /* 0x000fe20003f06270 */
[----:B------:R-:W-:Y:S01]  /*2990*/  IMAD.WIDE.U32 R98, R20, R8, R224 ;  /* 0x0000000814627225 */ /* 0x000fe200078e00e0 */
[C---:B------:R-:W-:Y:S02]  /*29a0*/  SEL R4, R27.reuse, RZ, P1 ;  /* 0x000000ff1b047207 */ /* 0x040fe40000800000 */
[----:B------:R-:W-:Y:S01]  /*29b0*/  SEL R3, R27, RZ, P0 ;  /* 0x000000ff1b037207 */ /* 0x000fe20000000000 */
[----:B------:R-:W-:Y:S01]  /*29c0*/  IMAD.IADD R99, R99, 0x1, R5 ;  /* 0x0000000163637824 */ /* 0x000fe200078e0205 */
[----:B------:R-:W-:Y:S01]  /*29d0*/  IADD3 R97, R5, R97, RZ ;  /* 0x0000006105617210 */ /* 0x000fe20007ffe0ff */
[----:B------:R-:W-:Y:S02]  /*29e0*/  IMAD R6, R7, R102, RZ ;  /* 0x0000006607067224 */ /* 0x000fe400078e02ff */
[----:B------:R-:W-:Y:S01]  /*29f0*/  IMAD.IADD R5, R221, 0x1, R4 ;  /* 0x00000001dd057824 */ /* 0x000fe200078e0204 */
[----:B------:R-:W-:Y:S01]  /*2a00*/  LOP3.LUT R21, R21, 0xfffffffe, RZ, 0xc0, !PT ;  /* 0xfffffffe15157812 */ /* 0x000fe200078ec0ff */
[----:B------:R-:W-:-:S02]  /*2a10*/  IMAD.IADD R3, R16, 0x1, R3 ;  /* 0x0000000110037824 */ /* 0x000fc400078e0203 */
[----:B------:R-:W-:Y:S01]  /*2a20*/  IMAD R11, R20, R103, R6 ;  /* 0x00000067140b7224 */ /* 0x000fe200078e0206 */
[----:B------:R-:W-:Y:S02]  /*2a30*/  SHF.R.S32.HI R6, RZ, 0x1f, R5 ;  /* 0x0000001fff067819 */ /* 0x000fe40000011405 */
[----:B------:R-:W-:Y:S02]  /*2a40*/  @P2 LOP3.LUT R21, R21, 0x1, RZ, 0xfc, !PT ;  /* 0x0000000115152812 */ /* 0x000fe400078efcff */
[----:B------:R-:W-:Y:S02]  /*2a50*/  SEL R7, R27, RZ, P2 ;  /* 0x000000ff1b077207 */ /* 0x000fe40001000000 */
[----:B------:R-:W-:Y:S02]  /*2a60*/  SHF.R.S32.HI R4, RZ, 0x1f, R3 ;  /* 0x0000001fff047819 */ /* 0x000fe40000011403 */
[CC--:B------:R-:W-:Y:S01]  /*2a70*/  LEA.HI R25, R6.reuse, R5.reuse, RZ, 0x4 ;  /* 0x0000000506197211 */ /* 0x0c0fe200078f20ff */
[----:B------:R0:W-:Y:S01]  /*2a80*/  STL [R1+0x8], R21 ;  /* 0x0000081501007387 */ /* 0x0001e20000100800 */
[----:B------:R-:W-:Y:S01]  /*2a90*/  LEA.HI R6, R6, R5, RZ, 0x6 ;  /* 0x0000000506067211 */ /* 0x000fe200078f30ff */
[----:B------:R-:W-:-:S03]  /*2aa0*/  IMAD.IADD R12, R222, 0x1, R7 ;  /* 0x00000001de0c7824 */ /* 0x000fc600078e0207 */
[----:B------:R-:W-:Y:S02]  /*2ab0*/  SHF.R.S32.HI R7, RZ, 0x6, R6 ;  /* 0x00000006ff077819 */ /* 0x000fe40000011406 */
[CC--:B0-----:R-:W-:Y:S02]  /*2ac0*/  LEA.HI R21, R4.reuse, R3.reuse, RZ, 0x4 ;  /* 0x0000000304157211 */ /* 0x0c1fe400078f20ff */
[----:B------:R-:W-:Y:S01]  /*2ad0*/  LEA.HI R4, R4, R3, RZ, 0x6 ;  /* 0x0000000304047211 */ /* 0x000fe200078f30ff */
[----:B------:R-:W-:-:S03]  /*2ae0*/  IMAD.WIDE.U32 R106, R20, R102, R224 ;  /* 0x00000066146a7225 */ /* 0x000fc600078e00e0 */
[----:B------:R-:W-:Y:S01]  /*2af0*/  SHF.R.S32.HI R5, RZ, 0x6, R4 ;  /* 0x00000006ff057819 */ /* 0x000fe20000011404 */
[----:B------:R-:W-:Y:S01]  /*2b00*/  IMAD.WIDE.U32 R104, R20, R102, R16 ;  /* 0x0000006614687225 */ /* 0x000fe200078e0010 */
[----:B------:R-:W-:-:S03]  /*2b10*/  SHF.R.S32.HI R13, RZ, 0x1f, R12 ;  /* 0x0000001fff0d7819 */ /* 0x000fc6000001140c */
[----:B------:R-:W-:Y:S02]  /*2b20*/  IMAD.IADD R107, R107, 0x1, R11 ;  /* 0x000000016b6b7824 */ /* 0x000fe400078e020b */
[----:B------:R-:W-:Y:S01]  /*2b30*/  IMAD.IADD R105, R11, 0x1, R105 ;  /* 0x000000010b697824 */ /* 0x000fe200078e0269 */
[CC--:B------:R-:W-:Y:S02]  /*2b40*/  LEA.HI R26, R13.reuse, R12.reuse, RZ, 0x4 ;  /* 0x0000000c0d1a7211 */ /* 0x0c0fe400078f20ff */
[----:B------:R-:W-:Y:S01]  /*2b50*/  LEA.HI R12, R13, R12, RZ, 0x6 ;  /* 0x0000000c0d0c7211 */ /* 0x000fe200078f30ff */
[----:B------:R-:W-:-:S03]  /*2b60*/  IMAD.WIDE.U32 R100, R8, 0xa0, RZ ;  /* 0x000000a008647825 */ /* 0x000fc600078e00ff */
[----:B------:R-:W-:Y:S02]  /*2b70*/  SHF.R.S32.HI R12, RZ, 0x6, R12 ;  /* 0x00000006ff0c7819 */ /* 0x000fe4000001140c */
[----:B------:R-:W-:Y:S01]  /*2b80*/  ISETP.GE.AND P2, PT, R220, UR4, PT ;  /* 0x00000004dc007c0c */ /* 0x000fe2000bf46270 */
[----:B------:R-:W-:Y:S01]  /*2b90*/  IMAD R121, R103, 0xa0, RZ ;  /* 0x000000a067797824 */ /* 0x000fe200078e02ff */
[----:B------:R-:W-:Y:S01]  /*2ba0*/  SHF.R.S32.HI R112, RZ, 0x4, R21 ;  /* 0x00000004ff707819 */ /* 0x000fe20000011415 */
[CC--:B-----5:R-:W-:Y:S01]  /*2bb0*/  IMAD.WIDE.U32 R106, R130.reuse, R102.reuse, R106 ;  /* 0x00000066826a7225 */ /* 0x0e0fe200078e006a */
[----:B------:R-:W-:Y:S02]  /*2bc0*/  SHF.R.S32.HI R111, RZ, 0x4, R25 ;  /* 0x00000004ff6f7819 */ /* 0x000fe40000011419 */
[----:B------:R-:W-:Y:S01]  /*2bd0*/  SHF.R.S32.HI R110, RZ, 0x4, R26 ;  /* 0x00000004ff6e7819 */ /* 0x000fe2000001141a */
[----:B------:R-:W-:Y:S01]  /*2be0*/  IMAD.WIDE.U32 R104, R130, R102, R104 ;  /* 0x0000006682687225 */ /* 0x000fe200078e0068 */
[----:B------:R-:W-:-:S03]  /*2bf0*/  LEA R109, R109, R20, 0x7 ;  /* 0x000000146d6d7211 */ /* 0x000fc600078e38ff */
[----:B------:R-:W-:-:S04]  /*2c00*/  IMAD.WIDE.U32 R98, R130, R8, R98 ;  /* 0x0000000882627225 */ /* 0x000fc800078e0062 */
[----:B------:R-:W-:-:S04]  /*2c10*/  IMAD.WIDE.U32 R96, R130, R8, R96 ;  /* 0x0000000882607225 */ /* 0x000fc800078e0060 */
[----:B------:R-:W-:Y:S02]  /*2c20*/  VIADD R138, R30, 0x8 ;  /* 0x000000081e8a7836 */ /* 0x000fe40000000000 */
[----:B------:R-:W-:Y:S01]  /*2c30*/  IMAD.SHL.U32 R114, R27, 0x2, RZ ;  /* 0x000000021b727824 */ /* 0x000fe200078e00ff */
[C---:B--2---:R-:W-:Y:S02]  /*2c40*/  LOP3.LUT R6, R33.reuse, 0x30, R25, 0xf8, !PT ;  /* 0x0000003021067812 */ /* 0x044fe400078ef819 */
[--C-:B------:R-:W-:Y:S02]  /*2c50*/  LOP3.LUT R4, R33, 0x30, R21.reuse, 0xf8, !PT ;  /* 0x0000003021047812 */ /* 0x100fe400078ef815 */
[----:B---3--:R-:W-:Y:S02]  /*2c60*/  LOP3.LUT R6, R6, R14, RZ, 0x3c, !PT ;  /* 0x0000000e06067212 */ /* 0x008fe400078e3cff */
[----:B----4-:R-:W-:Y:S02]  /*2c70*/  SHF.R.U32.HI R3, RZ, 0x3, R32 ;  /* 0x00000003ff037819 */ /* 0x010fe40000011620 */
[----:B------:R-:W-:Y:S01]  /*2c80*/  LOP3.LUT R10, R32, 0x30, R21, 0xf8, !PT ;  /* 0x00000030200a7812 */ /* 0x000fe200078ef815 */
[----:B------:R-:W-:-:S02]  /*2c90*/  IMAD R127, R7, 0x2800, R31 ;  /* 0x00002800077f7824 */ /* 0x000fc400078e021f */
[C---:B------:R-:W-:Y:S02]  /*2ca0*/  IMAD R128, R5.reuse, 0x2800, R31 ;  /* 0x0000280005807824 */ /* 0x040fe400078e021f */
[----:B------:R-:W-:Y:S01]  /*2cb0*/  IMAD R126, R5, 0x2800, R15 ;  /* 0x00002800057e7824 */ /* 0x000fe200078e020f */
[----:B------:R-:W-:Y:S01]  /*2cc0*/  LOP3.LUT R5, R4, R14, RZ, 0x3c, !PT ;  /* 0x0000000e04057212 */ /* 0x000fe200078e3cff */
[----:B------:R-:W-:Y:S01]  /*2cd0*/  IMAD.IADD R127, R127, 0x1, R6 ;  /* 0x000000017f7f7824 */ /* 0x000fe200078e0206 */
[-C--:B------:R-:W-:Y:S02]  /*2ce0*/  LOP3.LUT R11, R10, R3.reuse, RZ, 0x3c, !PT ;  /* 0x000000030a0b7212 */ /* 0x080fe400078e3cff */
[----:B------:R-:W-:Y:S01]  /*2cf0*/  LOP3.LUT R6, R32, 0x30, R25, 0xf8, !PT ;  /* 0x0000003020067812 */ /* 0x000fe200078ef819 */
[----:B------:R-:W-:Y:S02]  /*2d00*/  IMAD.IADD R128, R128, 0x1, R5 ;  /* 0x0000000180807824 */ /* 0x000fe400078e0205 */
[----:B------:R-:W-:Y:S01]  /*2d10*/  IMAD.IADD R126, R126, 0x1, R11 ;  /* 0x000000017e7e7824 */ /* 0x000fe200078e020b */
[----:B------:R-:W-:Y:S01]  /*2d20*/  LOP3.LUT R5, R6, R3, RZ, 0x3c, !PT ;  /* 0x0000000306057212 */ /* 0x000fe200078e3cff */
[----:B------:R-:W-:Y:S01]  /*2d30*/  IMAD R124, R7, 0x2800, R15 ;  /* 0x00002800077c7824 */ /* 0x000fe200078e020f */
[----:B------:R-:W-:-:S02]  /*2d40*/  SHF.R.S32.HI R11, RZ, 0x1f, R130 ;  /* 0x0000001fff0b7819 */ /* 0x000fc40000011482 */
[--C-:B------:R-:W-:Y:S01]  /*2d50*/  LOP3.LUT R4, R33, 0x30, R26.reuse, 0xf8, !PT ;  /* 0x0000003021047812 */ /* 0x100fe200078ef81a */
[----:B------:R-:W-:Y:S02]  /*2d60*/  IMAD.IADD R124, R124, 0x1, R5 ;  /* 0x000000017c7c7824 */ /* 0x000fe400078e0205 */
[C---:B------:R-:W-:Y:S02]  /*2d70*/  IMAD R5, R11.reuse, R102, RZ ;  /* 0x000000660b057224 */ /* 0x040fe400078e02ff */
[----:B------:R-:W-:Y:S02]  /*2d80*/  IMAD R6, R11, R8, RZ ;  /* 0x000000080b067224 */ /* 0x000fe400078e02ff */
[----:B------:R-:W-:Y:S01]  /*2d90*/  IMAD R11, R9, 0xa0, RZ ;  /* 0x000000a0090b7824 */ /* 0x000fe200078e02ff */
[----:B------:R-:W-:Y:S01]  /*2da0*/  LOP3.LUT R10, R32, 0x30, R26, 0xf8, !PT ;  /* 0x00000030200a7812 */ /* 0x000fe200078ef81a */
[----:B------:R-:W-:Y:S01]  /*2db0*/  IMAD R125, R12, 0x2800, R31 ;  /* 0x000028000c7d7824 */ /* 0x000fe200078e021f */
[----:B------:R-:W-:Y:S01]  /*2dc0*/  LOP3.LUT R4, R4, R14, RZ, 0x3c, !PT ;  /* 0x0000000e04047212 */ /* 0x000fe200078e3cff */
[----:B------:R-:W-:Y:S01]  /*2dd0*/  IMAD.IADD R122, R101, 0x1, R11 ;  /* 0x00000001657a7824 */ /* 0x000fe200078e020b */
[----:B------:R-:W-:Y:S01]  /*2de0*/  SEL R11, RZ, 0x20, P2 ;  /* 0x00000020ff0b7807 */ /* 0x000fe20001000000 */
[----:B------:R-:W-:Y:S01]  /*2df0*/  IMAD R13, R130, R103, R5 ;  /* 0x00000067820d7224 */ /* 0x000fe200078e0205 */
[----:B------:R-:W-:Y:S01]  /*2e00*/  LOP3.LUT R10, R10, R3, RZ, 0x3c, !PT ;  /* 0x000000030a0a7212 */ /* 0x000fe200078e3cff */
[----:B------:R-:W-:Y:S01]  /*2e10*/  IMAD R123, R12, 0x2800, R15 ;  /* 0x000028000c7b7824 */ /* 0x000fe200078e020f */
[----:B------:R-:W-:Y:S01]  /*2e20*/  IADD3 R125, R125, R4, RZ ;  /* 0x000000047d7d7210 */ /* 0x000fe20007ffe0ff */
[C---:B------:R-:W-:Y:S01]  /*2e30*/  IMAD.SHL.U32 R5, R102.reuse, 0x80, RZ ;  /* 0x0000008066057824 */ /* 0x040fe200078e00ff */
[C---:B------:R-:W-:Y:S01]  /*2e40*/  SHF.L.U64.HI R4, R102.reuse, 0x7, R103 ;  /* 0x0000000766047819 */ /* 0x040fe20000010267 */
[----:B------:R-:W-:Y:S01]  /*2e50*/  IMAD.WIDE.U32 R102, R102, 0xa0, RZ ;  /* 0x000000a066667825 */ /* 0x000fe200078e00ff */
[----:B------:R-:W-:-:S02]  /*2e60*/  LOP3.LUT R21, R21, 0xfffffff0, RZ, 0xc0, !PT ;  /* 0xfffffff015157812 */ /* 0x000fc400078ec0ff */
[----:B------:R-:W-:Y:S01]  /*2e70*/  LOP3.LUT R25, R25, 0xfffffff0, RZ, 0xc0, !PT ;  /* 0xfffffff019197812 */ /* 0x000fe200078ec0ff */
[----:B------:R-:W-:Y:S01]  /*2e80*/  IMAD R15, R130, R9, R6 ;  /* 0x00000009820f7224 */ /* 0x000fe200078e0206 */
[----:B------:R-:W-:Y:S02]  /*2e90*/  LOP3.LUT R26, R26, 0xfffffff0, RZ, 0xc0, !PT ;  /* 0xfffffff01a1a7812 */ /* 0x000fe400078ec0ff */
[----:B------:R-:W-:Y:S01]  /*2ea0*/  LOP3.LUT R11, R28, R11, RZ, 0xfc, !PT ;  /* 0x0000000b1c0b7212 */ /* 0x000fe200078efcff */
[----:B------:R-:W-:Y:S01]  /*2eb0*/  IMAD.IADD R123, R123, 0x1, R10 ;  /* 0x000000017b7b7824 */ /* 0x000fe200078e020a */
[C---:B------:R-:W-:Y:S01]  /*2ec0*/  SHF.L.U64.HI R6, R8.reuse, 0x7, R9 ;  /* 0x0000000708067819 */ /* 0x040fe20000010209 */
[----:B------:R-:W-:Y:S01]  /*2ed0*/  IMAD.SHL.U32 R7, R8, 0x80, RZ ;  /* 0x0000008008077824 */ /* 0x000fe200078e00ff */
[----:B------:R-:W-:Y:S01]  /*2ee0*/  SHF.R.S32.HI R117, RZ, 0x1f, R0 ;  /* 0x0000001fff757819 */ /* 0x000fe20000011400 */
[----:B------:R-:W-:Y:S01]  /*2ef0*/  IMAD.IADD R121, R103, 0x1, R121 ;  /* 0x0000000167797824 */ /* 0x000fe200078e0279 */
[----:B------:R-:W-:Y:S01]  /*2f00*/  SHF.R.S32.HI R108, RZ, 0x1f, R21 ;  /* 0x0000001fff6c7819 */ /* 0x000fe20000011415 */
[----:B------:R-:W-:Y:S01]  /*2f10*/  IMAD.IADD R8, R107, 0x1, R13 ;  /* 0x000000016b087824 */ /* 0x000fe200078e020d */
[----:B------:R-:W-:Y:S01]  /*2f20*/  SHF.R.S32.HI R95, RZ, 0x1f, R25 ;  /* 0x0000001fff5f7819 */ /* 0x000fe20000011419 */
[----:B------:R-:W-:Y:S01]  /*2f30*/  IMAD.IADD R9, R13, 0x1, R105 ;  /* 0x000000010d097824 */ /* 0x000fe200078e0269 */
[----:B------:R-:W-:Y:S01]  /*2f40*/  SHF.R.S32.HI R27, RZ, 0x1f, R26 ;  /* 0x0000001fff1b7819 */ /* 0x000fe2000001141a */
[----:B------:R-:W-:Y:S01]  /*2f50*/  IMAD.IADD R10, R99, 0x1, R15 ;  /* 0x00000001630a7824 */ /* 0x000fe200078e020f */
[----:B------:R-:W-:Y:S01]  /*2f60*/  LOP3.LUT R28, R28, 0x1, RZ, 0xc0, !PT ;  /* 0x000000011c1c7812 */ /* 0x000fe200078ec0ff */
[----:B------:R-:W-:Y:S01]  /*2f70*/  IMAD.IADD R20, R15, 0x1, R97 ;  /* 0x000000010f147824 */ /* 0x000fe200078e0261 */
[----:B------:R-:W-:-:S02]  /*2f80*/  LOP3.LUT R29, R11, 0x2, RZ, 0xc0, !PT ;  /* 0x000000020b1d7812 */ /* 0x000fc400078ec0ff */
[C---:B------:R-:W-:Y:S02]  /*2f90*/  LOP3.LUT R30, R11.reuse, 0x4, RZ, 0xc0, !PT ;  /* 0x000000040b1e7812 */ /* 0x040fe400078ec0ff */
[C---:B------:R-:W-:Y:S02]  /*2fa0*/  LOP3.LUT R31, R11.reuse, 0x8, RZ, 0xc0, !PT ;  /* 0x000000080b1f7812 */ /* 0x040fe400078ec0ff */
[C---:B------:R-:W-:Y:S02]  /*2fb0*/  LOP3.LUT R32, R11.reuse, 0x10, RZ, 0xc0, !PT ;  /* 0x000000100b207812 */ /* 0x040fe400078ec0ff */
[----:B------:R-:W-:Y:S01]  /*2fc0*/  LOP3.LUT R33, R11, 0x20, RZ, 0xc0, !PT ;  /* 0x000000200b217812 */ /* 0x000fe200078ec0ff */
[----:B------:R-:W-:Y:S06]  /*2fd0*/  @!P6 BAR.SYNC.DEFER_BLOCKING 0x9, 0x100 ;  /* 0x024400000000eb1d */ /* 0x000fec0000010000 */
.L_x_4391:
[----:B------:R-:W2:Y:S01]  /*2fe0*/  LDL R40, [R1+0x44] ;  /* 0x0000440001287983 */ /* 0x000ea20000100800 */
[----:B0-----:R-:W0:Y:S03]  /*2ff0*/  LDC R36, c[0x0][0x430] ;  /* 0x00010c00ff247b82 */ /* 0x001e260000000800 */
[----:B------:R-:W3:Y:S01]  /*3000*/  LDL.LU R38, [R1+0x8] ;  /* 0x0000080001267983 */ /* 0x000ee20000300800 */
[----:B------:R-:W-:-:S04]  /*3010*/  VIADD R24, R24, 0xffffffff ;  /* 0xffffffff18187836 */ /* 0x000fc80000000000 */
[----:B------:R-:W-:Y:S01]  /*3020*/  IMAD R15, R24, 0xa0, R109 ;  /* 0x000000a0180f7824 */ /* 0x000fe200078e026d */
[----:B------:R-:W1:Y:S03]  /*3030*/  LDC R113, c[0x0][0x3f4] ;  /* 0x0000fd00ff717b82 */ /* 0x000e660000000800 */
[----:B------:R-:W-:-:S04]  /*3040*/  IMAD.IADD R39, R118, 0x1, R15 ;  /* 0x0000000176277824 */ /* 0x000fc800078e020f */
[----:B------:R-:W-:Y:S01]  /*3050*/  IMAD.MOV.U32 R11, RZ, RZ, R39 ;  /* 0x000000ffff0b7224 */ /* 0x000fe200078e0027 */
[----:B0-----:R-:W-:-:S13]  /*3060*/  ISETP.NE.AND P2, PT, R36, 0x1, PT ;  /* 0x000000012400780c */ /* 0x001fda0003f45270 */
[----:B------:R-:W0:Y:S08]  /*3070*/  @P2 LDC R12, c[0x0][0x434] ;  /* 0x00010d00ff0c2b82 */ /* 0x000e300000000800 */
[----:B----4-:R-:W4:Y:S01]  /*3080*/  @P2 LDC R13, c[0x0][0x438] ;  /* 0x00010e00ff0d2b82 */ /* 0x010f220000000800 */
[----:B0-----:R-:W-:-:S05]  /*3090*/  @P2 IMAD.HI.U32 R12, R39, R12, RZ ;  /* 0x0000000c270c2227 */ /* 0x001fca00078e00ff */
[----:B----4-:R-:W-:Y:S02]  /*30a0*/  @P2 SHF.R.U32.HI R11, RZ, R13, R12 ;  /* 0x0000000dff0b2219 */ /* 0x010fe4000001160c */
[----:B------:R-:W-:-:S04]  /*30b0*/  ISETP.GE.AND P2, PT, R15, R2, PT ;  /* 0x000000020f00720c */ /* 0x000fc80003f46270 */
[----:B------:R-:W-:-:S13]  /*30c0*/  ISETP.GT.OR P2, PT, R109, 0x9f, P2 ;  /* 0x0000009f6d00780c */ /* 0x000fda0001744670 */
[----:B------:R-:W0:Y:S01]  /*30d0*/  @!P2 LDC.64 R14, c[0x0][0x428] ;  /* 0x00010a00ff0eab82 */ /* 0x000e220000000a00 */
[----:B------:R-:W-:-:S07]  /*30e0*/  @!P2 SHF.R.S32.HI R35, RZ, 0x1f, R11 ;  /* 0x0000001fff23a819 */ /* 0x000fce000001140b */
[----:B------:R-:W4:Y:S01]  /*30f0*/  @!P2 LDC.64 R12, c[0x0][0x418] ;  /* 0x00010600ff0cab82 */ /* 0x000f220000000a00 */
[----:B0-----:R-:W-:-:S04]  /*3100*/  @!P2 IMAD R34, R117, R14, RZ ;  /* 0x0000000e7522a224 */ /* 0x001fc800078e02ff */
[----:B------:R-:W-:Y:S01]  /*3110*/  @!P2 IMAD R37, R0, R15, R34 ;  /* 0x0000000f0025a224 */ /* 0x000fe200078e0222 */
[----:B------:R-:W-:-:S05]  /*3120*/  @!P2 MOV R34, R11 ;  /* 0x0000000b0022a202 */ /* 0x000fca0000000f00 */
[----:B------:R-:W-:-:S04]  /*3130*/  @!P2 IMAD.WIDE.U32 R14, R0, R14, R34 ;  /* 0x0000000e000ea225 */ /* 0x000fc800078e0022 */
[----:B------:R-:W-:Y:S01]  /*3140*/  @!P2 IMAD.IADD R15, R15, 0x1, R37 ;  /* 0x000000010f0fa824 */ /* 0x000fe200078e0225 */
[----:B----4-:R-:W-:Y:S01]  /*3150*/  @!P2 LEA R12, P3, R14, R12, 0x2 ;  /* 0x0000000c0e0ca211 */ /* 0x010fe200078610ff */
[----:B------:R-:W-:-:S03]  /*3160*/  IMAD.MOV.U32 R34, RZ, RZ, RZ ;  /* 0x000000ffff227224 */ /* 0x000fc600078e00ff */
[----:B------:R-:W-:-:S05]  /*3170*/  @!P2 LEA.HI.X R13, R14, R13, R15, 0x2, P3 ;  /* 0x0000000d0e0da211 */ /* 0x000fca00018f140f */
[----:B-----5:R0:W5:Y:S01]  /*3180*/  @!P2 LDG.E R34, desc[UR50][R12.64] ;  /* 0x000000320c22a981 */ /* 0x020162000c1e1900 */
[----:B------:R-:W-:Y:S01]  /*3190*/  ISETP.GT.AND P2, PT, R24, R115, PT ;  /* 0x000000731800720c */ /* 0x000fe20003f44270 */
[----:B------:R-:W-:Y:S01]  /*31a0*/  IMAD.MOV R35, RZ, RZ, -R11 ;  /* 0x000000ffff237224 */ /* 0x000fe200078e0a0b */
[----:B------:R-:W-:Y:S01]  /*31b0*/  LOP3.LUT P4, RZ, R116, 0x2, RZ, 0xc0, !PT ;  /* 0x0000000274ff7812 */ /* 0x000fe2000788c0ff */
[----:B------:R-:W-:Y:S05]  /*31c0*/  YIELD ;  /* 0x0000000000007946 */ /* 0x000fea0003800000 */
[----:B------:R-:W-:Y:S01]  /*31d0*/  BSSY B0, `(.L_x_4286) ;  /* 0x0000d9e000007945 */ /* 0x000fe20003800000 */
[----:B------:R-:W-:-:S02]  /*31e0*/  IMAD R35, R36, R35, R39 ;  /* 0x0000002324237224 */ /* 0x000fc400078e0227 */
[----:B--2---:R-:W-:Y:S01]  /*31f0*/  IMAD R11, R19, 0x7800, R40 ;  /* 0x00007800130b7824 */ /* 0x004fe200078e0228 */
[----:B---3--:R-:W-:-:S03]  /*3200*/  LOP3.LUT R38, R38, 0xfffffffd, RZ, 0xc0, !PT ;  /* 0xfffffffd26267812 */ /* 0x008fc600078ec0ff */
[C---:B------:R-:W-:Y:S02]  /*3210*/  VIADD R89, R11.reuse, 0x20 ;  /* 0x000000200b597836 */ /* 0x040fe40000000000 */
[----:B------:R-:W-:Y:S01]  /*3220*/  @P4 VIADD R89, R11, 0xffffffe0 ;  /* 0xffffffe00b594836 */ /* 0x000fe20000000000 */
[----:B------:R-:W-:Y:S01]  /*3230*/  @P2 LOP3.LUT R38, R38, 0x2, RZ, 0xfc, !PT ;  /* 0x0000000226262812 */ /* 0x000fe200078efcff */
[C---:B------:R-:W-:Y:S01]  /*3240*/  IMAD.IADD R88, R18.reuse, 0x1, R11 ;  /* 0x0000000112587824 */ /* 0x040fe200078e020b */
[----:B-1----:R-:W-:Y:S01]  /*3250*/  ISETP.GE.AND P2, PT, R113, 0x1, PT ;  /* 0x000000017100780c */ /* 0x002fe20003f46270 */
[----:B------:R-:W-:Y:S02]  /*3260*/  IMAD.IADD R89, R18, 0x1, R89 ;  /* 0x0000000112597824 */ /* 0x000fe400078e0259 */
[----:B------:R0:W-:Y:S10]  /*3270*/  STL [R1+0x8], R38 ;  /* 0x0000082601007387 */ /* 0x0001f40000100800 */
[----:B0-----:R-:W-:Y:S05]  /*3280*/  @!P2 BRA `(.L_x_4287) ;  /* 0x000000d0006ca947 */ /* 0x001fea0003800000 */
[----:B------:R-:W-:Y:S01]  /*3290*/  SHF.R.S32.HI R90, RZ, 0x1f, R35 ;  /* 0x0000001fff5a7819 */ /* 0x000fe20000011423 */
[----:B------:R-:W-:Y:S01]  /*32a0*/  ULDC.64 UR4, c[0x0][0x300] ;  /* 0x0000c00000047ab9 */ /* 0x000fe20000000a00 */
[----:B-----5:R-:W-:Y:S01]  /*32b0*/  SHF.R.S32.HI R91, RZ, 0x1f, R34 ;  /* 0x0000001fff5b7819 */ /* 0x020fe20000011422 */
[----:B------:R-:W-:Y:S01]  /*32c0*/  IMAD.WIDE.U32 R12, R35, UR4, RZ ;  /* 0x00000004230c7c25 */ /* 0x000fe2000f8e00ff */
[----:B------:R-:W-:-:S03]  /*32d0*/  ULDC.64 UR6, c[0x0][0x2e8] ;  /* 0x0000ba0000067ab9 */ /* 0x000fc60000000a00 */
[----:B------:R-:W-:Y:S02]  /*32e0*/  IMAD R14, R90, UR4, RZ ;  /* 0x000000045a0e7c24 */ /* 0x000fe4000f8e02ff */
[----:B------:R-:W-:Y:S02]  /*32f0*/  IMAD R92, R24, -0xa0, R2 ;  /* 0xffffff60185c7824 */ /* 0x000fe400078e0202 */
[----:B------:R-:W-:Y:S01]  /*3300*/  IMAD R11, R35, UR5, R14 ;  /* 0x00000005230b7c24 */ /* 0x000fe2000f8e020e */
[----:B------:R-:W-:Y:S02]  /*3310*/  ULDC.64 UR4, c[0x0][0x310] ;  /* 0x0000c40000047ab9 */ /* 0x000fe40000000a00 */
[----:B------:R-:W-:Y:S01]  /*3320*/  IMAD R15, R91, UR4, RZ ;  /* 0x000000045b0f7c24 */ /* 0x000fe2000f8e02ff */
[----:B------:R-:W-:Y:S02]  /*3330*/  VIMNMX R92, R92, 0xa0, PT ;  /* 0x000000a05c5c7848 */ /* 0x000fe40003fe0100 */
[----:B------:R-:W-:Y:S01]  /*3340*/  IADD3 R13, R13, R11, RZ ;  /* 0x0000000b0d0d7210 */ /* 0x000fe20007ffe0ff */
[C---:B------:R-:W-:Y:S01]  /*3350*/  IMAD R15, R34.reuse, UR5, R15 ;  /* 0x00000005220f7c24 */ /* 0x040fe2000f8e020f */
[----:B------:R-:W-:Y:S01]  /*3360*/  SHF.R.S32.HI R11, RZ, 0x1f, R24 ;  /* 0x0000001fff0b7819 */ /* 0x000fe20000011418 */
[----:B------:R-:W-:Y:S01]  /*3370*/  IMAD.WIDE.U32 R12, R34, UR4, R12 ;  /* 0x00000004220c7c25 */ /* 0x000fe2000f8e000c */
[----:B------:R-:W-:-:S03]  /*3380*/  ULDC.64 UR4, c[0x0][0x308] ;  /* 0x0000c20000047ab9 */ /* 0x000fc60000000a00 */
[----:B------:R-:W-:Y:S02]  /*3390*/  IMAD.IADD R13, R13, 0x1, R15 ;  /* 0x000000010d0d7824 */ /* 0x000fe400078e020f */
[----:B------:R-:W-:-:S04]  /*33a0*/  IMAD.WIDE.U32 R14, R102, R24, RZ ;  /* 0x00000018660e7225 */ /* 0x000fc800078e00ff */
[----:B------:R-:W-:Y:S01]  /*33b0*/  IMAD.WIDE.U32 R12, R223, UR4, R12 ;  /* 0x00000004df0c7c25 */ /* 0x000fe2000f8e000c */
[----:B------:R-:W-:-:S03]  /*33c0*/  ULDC.U8 UR4, c[0x0][0x410] ;  /* 0x0001040000047ab9 */ /* 0x000fc60000000000 */
[----:B------:R-:W-:Y:S01]  /*33d0*/  IMAD R119, R223, UR5, R13 ;  /* 0x00000005df777c24 */ /* 0x000fe2000f8e020d */
[----:B------:R-:W-:Y:S01]  /*33e0*/  IADD3 R120, P2, R12, UR6, RZ ;  /* 0x000000060c787c10 */ /* 0x000fe2000ff5e0ff */
[-C--:B------:R-:W-:Y:S02]  /*33f0*/  IMAD R12, R121, R24.reuse, RZ ;  /* 0x00000018790c7224 */ /* 0x080fe400078e02ff */
[----:B------:R-:W-:Y:S01]  /*3400*/  IMAD R13, R122, R24, RZ ;  /* 0x000000187a0d7224 */ /* 0x000fe200078e02ff */
[----:B------:R-:W-:Y:S01]  /*3410*/  IADD3.X R119, R119, UR7, RZ, P2, !PT ;  /* 0x0000000777777c10 */ /* 0x000fe200097fe4ff */
[C---:B------:R-:W-:Y:S01]  /*3420*/  IMAD R37, R11.reuse, R102, R12 ;  /* 0x000000660b257224 */ /* 0x040fe200078e020c */
[----:B------:R-:W-:Y:S01]  /*3430*/  ISETP.NE.AND P2, PT, RZ, UR4, PT ;  /* 0x00000004ff007c0c */ /* 0x000fe2000bf45270 */
[----:B------:R-:W-:Y:S02]  /*3440*/  IMAD R39, R11, R100, R13 ;  /* 0x000000640b277224 */ /* 0x000fe400078e020d */
[----:B------:R-:W-:-:S04]  /*3450*/  IMAD.WIDE.U32 R12, R100, R24, RZ ;  /* 0x00000018640c7225 */ /* 0x000fc800078e00ff */
[----:B------:R-:W-:Y:S02]  /*3460*/  IMAD.IADD R11, R15, 0x1, R37 ;  /* 0x000000010f0b7824 */ /* 0x000fe400078e0225 */
[----:B------:R-:W-:-:S04]  /*3470*/  IMAD.IADD R86, R13, 0x1, R39 ;  /* 0x000000010d567824 */ /* 0x000fc800078e0227 */
[----:B------:R-:W-:Y:S05]  /*3480*/  @!P2 BRA `(.L_x_4288) ;  /* 0x000000640088a947 */ /* 0x000fea0003800000 */
[----:B------:R0:W5:Y:S04]  /*3490*/  LDL R94, [R1+0xc] ;  /* 0x00000c00015e7983 */ /* 0x0001680000100800 */
[----:B------:R0:W5:Y:S04]  /*34a0*/  LDL R93, [R1+0x14] ;  /* 0x00001400015d7983 */ /* 0x0001680000100800 */
[----:B------:R0:W5:Y:S01]  /*34b0*/  LDL R87, [R1+0x18] ;  /* 0x0000180001577983 */ /* 0x0001620000100800 */
[----:B------:R-:W-:Y:S01]  /*34c0*/  BSSY B1, `(.L_x_4289) ;  /* 0x0000046000017945 */ /* 0x000fe20003800000 */
[----:B------:R-:W-:-:S02]  /*34d0*/  CS2R R36, SRZ ;  /* 0x0000000000247805 */ /* 0x000fc4000001ff00 */
[----:B------:R-:W-:Y:S01]  /*34e0*/  CS2R R60, SRZ ;  /* 0x00000000003c7805 */ /* 0x000fe2000001ff00 */
[----:B------:R-:W1:Y:S01]  /*34f0*/  S2R R50, SR_TID.X ;  /* 0x0000000000327919 */ /* 0x000e620000002100 */
        /* <DEDUP_REMOVED lines=21> */
[C---:B-1----:R-:W-:Y:S02]  /*3650*/  VIADD R85, R50.reuse, 0xffffff80 ;  /* 0xffffff8032557836 */ /* 0x042fe40000000000 */
[----:B------:R-:W-:Y:S01]  /*3660*/  VIADD R84, R50, 0xffffff80 ;  /* 0xffffff8032547836 */ /* 0x000fe20000000000 */
[----:B------:R-:W-:-:S04]  /*3670*/  CS2R R50, SRZ ;  /* 0x0000000000327805 */ /* 0x000fc8000001ff00 */
[----:B------:R-:W-:-:S04]  /*3680*/  LEA.HI R84, R84, R85, RZ, 0x1 ;  /* 0x0000005554547211 */ /* 0x000fc800078f08ff */
[----:B------:R-:W-:-:S04]  /*3690*/  SHF.R.S32.HI R84, RZ, 0x1, R84 ;  /* 0x00000001ff547819 */ /* 0x000fc80000011454 */
[----:B------:R-:W-:-:S13]  /*36a0*/  ISETP.GE.AND P3, PT, R84, R92, PT ;  /* 0x0000005c5400720c */ /* 0x000fda0003f66270 */
[----:B0-----:R-:W-:Y:S05]  /*36b0*/  @P3 BRA `(.L_x_4290) ;  /* 0x0000000000983947 */ /* 0x001fea0003800000 */
[----:B------:R-:W2:Y:S01]  /*36c0*/  LDL R134, [R1+0x10] ;  /* 0x0000100001867983 */ /* 0x000ea20000100800 */
[----:B------:R-:W-:-:S03]  /*36d0*/  ULDC.64 UR4, c[0x0][0x3e8] ;  /* 0x0000fa0000047ab9 */ /* 0x000fc60000000a00 */
[----:B------:R-:W3:Y:S01]  /*36e0*/  LDL R133, [R1+0x1c] ;  /* 0x00001c0001857983 */ /* 0x000ee20000100800 */
[----:B------:R-:W-:Y:S02]  /*36f0*/  IADD3 R62, P2, P4, R106, UR4, R14 ;  /* 0x000000046a3e7c10 */ /* 0x000fe4000fc5e00e */
[----:B------:R-:W-:Y:S02]  /*3700*/  CS2R R80, SRZ ;  /* 0x0000000000507805 */ /* 0x000fe4000001ff00 */
        /* <DEDUP_REMOVED lines=8> */
[----:B------:R-:W5:Y:S04]  /*3790*/  @!P2 LDG.E.64 R80, desc[UR50][R62.64] ;  /* 0x000000323e50a981 */ /* 0x000f68000c1e1b00 */
[----:B------:R-:W5:Y:S02]  /*37a0*/  @!P2 LDG.E.64 R82, desc[UR50][R84.64] ;  /* 0x000000325452a981 */ /* 0x000f64000c1e1b00 */
[----:B-----5:R-:W-:Y:S02]  /*37b0*/  ISETP.GE.AND P2, PT, R94, R113, PT ;  /* 0x000000715e00720c */ /* 0x020fe40003f46270 */
[----:B------:R-:W-:Y:S02]  /*37c0*/  CS2R R72, SRZ ;  /* 0x0000000000487805 */ /* 0x000fe4000001ff00 */
[----:B------:R-:W-:-:S09]  /*37d0*/  CS2R R74, SRZ ;  /* 0x00000000004a7805 */ /* 0x000fd2000001ff00 */
[----:B------:R-:W5:Y:S04]  /*37e0*/  @!P2 LDG.E.64 R76, desc[UR50][R62.64+0x10] ;  /* 0x000010323e4ca981 */ /* 0x000f68000c1e1b00 */
[----:B------:R-:W5:Y:S01]  /*37f0*/  @!P2 LDG.E.64 R78, desc[UR50][R84.64+0x10] ;  /* 0x00001032544ea981 */ /* 0x000f62000c1e1b00 */
[----:B------:R-:W-:Y:S02]  /*3800*/  ISETP.GE.AND P2, PT, R93, R113, PT ;  /* 0x000000715d00720c */ /* 0x000fe40003f46270 */
        /* <DEDUP_REMOVED lines=9> */
[----:B------:R-:W-:Y:S02]  /*38a0*/  CS2R R60, SRZ ;  /* 0x00000000003c7805 */ /* 0x000fe4000001ff00 */
[----:B--2---:R-:W-:-:S13]  /*38b0*/  ISETP.GE.AND P2, PT, R134, R113, PT ;  /* 0x000000718600720c */ /* 0x004fda0003f46270 */
[----:B------:R-:W5:Y:S04]  /*38c0*/  @!P2 LDG.E.64 R64, desc[UR50][R62.64+0x40] ;  /* 0x000040323e40a981 */ /* 0x000f68000c1e1b00 */
[----:B------:R-:W5:Y:S01]  /*38d0*/  @!P2 LDG.E.64 R66, desc[UR50][R84.64+0x40] ;  /* 0x000040325442a981 */ /* 0x000f62000c1e1b00 */
[----:B---3--:R-:W-:-:S13]  /*38e0*/  ISETP.GE.AND P2, PT, R133, R113, PT ;  /* 0x000000718500720c */ /* 0x008fda0003f46270 */
[----:B------:R0:W5:Y:S02]  /*38f0*/  @!P2 LDG.E.64 R60, desc[UR50][R62.64+0x50] ;  /* 0x000050323e3ca981 */ /* 0x000164000c1e1b00 */
[----:B0-----:R-:W-:-:S06]  /*3900*/  CS2R R62, SRZ ;  /* 0x00000000003e7805 */ /* 0x001fcc000001ff00 */
[----:B------:R0:W5:Y:S02]  /*3910*/  @!P2 LDG.E.64 R62, desc[UR50][R84.64+0x50] ;  /* 0x00005032543ea981 */ /* 0x000164000c1e1b00 */
.L_x_4290:
[----:B------:R-:W-:Y:S05]  /*3920*/  BSYNC B1 ;  /* 0x0000000000017941 */ /* 0x000fea0003800000 */
.L_x_4289:
[----:B0-----:R-:W0:Y:S01]  /*3930*/  S2R R84, SR_TID.X ;  /* 0x0000000000547919 */ /* 0x001e220000002100 */
[----:B------:R-:W-:Y:S01]  /*3940*/  BSSY B1, `(.L_x_4291) ;  /* 0x0000032000017945 */ /* 0x000fe20003800000 */
[C---:B0-----:R-:W-:Y:S02]  /*3950*/  VIADD R85, R84.reuse, 0xffffff80 ;  /* 0xffffff8054557836 */ /* 0x041fe40000000000 */
[----:B------:R-:W-:-:S05]  /*3960*/  VIADD R84, R84, 0xffffff80 ;  /* 0xffffff8054547836 */ /* 0x000fca0000000000 */
[----:B------:R-:W-:-:S04]  /*3970*/  LEA.HI R84, R84, R85, RZ, 0x1 ;  /* 0x0000005554547211 */ /* 0x000fc800078f08ff */
[----:B------:R-:W-:-:S04]  /*3980*/  SHF.R.S32.HI R84, RZ, 0x1, R84 ;  /* 0x00000001ff547819 */ /* 0x000fc80000011454 */
[----:B------:R-:W-:-:S04]  /*3990*/  IADD3 R84, R84, 0x80, RZ ;  /* 0x0000008054547810 */ /* 0x000fc80007ffe0ff */
[----:B------:R-:W-:-:S13]  /*39a0*/  ISETP.GE.AND P4, PT, R84, R92, PT ;  /* 0x0000005c5400720c */ /* 0x000fda0003f86270 */
[----:B------:R-:W-:Y:S05]  /*39b0*/  @P4 BRA `(.L_x_4292) ;  /* 0x0000000000a84947 */ /* 0x000fea0003800000 */
[----:B------:R-:W2:Y:S04]  /*39c0*/  LDL R85, [R1+0x10] ;  /* 0x0000100001557983 */ /* 0x000ea80000100800 */
[----:B------:R-:W3:Y:S01]  /*39d0*/  LDL R84, [R1+0x1c] ;  /* 0x00001c0001547983 */ /* 0x000ee20000100800 */
[----:B------:R-:W-:Y:S01]  /*39e0*/  IADD3 R14, P2, P5, R106, R14, R5 ;  /* 0x0000000e6a0e7210 */ /* 0x000fe20007d5e005 */
[----:B------:R-:W-:-:S03]  /*39f0*/  ULDC.64 UR4, c[0x0][0x3e8] ;  /* 0x0000fa0000047ab9 */ /* 0x000fc60000000a00 */
        /* <DEDUP_REMOVED lines=10> */
[----:B------:R-:W-:Y:S02]  /*3aa0*/  CS2R R58, SRZ ;  /* 0x00000000003a7805 */ /* 0x000fe4000001ff00 */
[----:B------:R-:W-:Y:S02]  /*3ab0*/  CS2R R52, SRZ ;  /* 0x0000000000347805 */ /* 0x000fe4000001ff00 */
[----:B------:R-:W-:-:S05]  /*3ac0*/  CS2R R54, SRZ ;  /* 0x0000000000367805 */ /* 0x000fca000001ff00 */
[----:B------:R0:W5:Y:S04]  /*3ad0*/  @!P2 LDG.E.64 R56, desc[UR50][R14.64] ;  /* 0x000000320e38a981 */ /* 0x000168000c1e1b00 */
[----:B------:R0:W5:Y:S02]  /*3ae0*/  @!P2 LDG.E.64 R58, desc[UR50][R12.64] ;  /* 0x000000320c3aa981 */ /* 0x000164000c1e1b00 */
[----:B-----5:R-:W-:Y:S02]  /*3af0*/  ISETP.GE.AND P2, PT, R94, R113, PT ;  /* 0x000000715e00720c */ /* 0x020fe40003f46270 */
[----:B------:R-:W-:Y:S02]  /*3b00*/  CS2R R48, SRZ ;  /* 0x0000000000307805 */ /* 0x000fe4000001ff00 */
[----:B------:R-:W-:-:S09]  /*3b10*/  CS2R R50, SRZ ;  /* 0x0000000000327805 */ /* 0x000fd2000001ff00 */
[----:B------:R0:W5:Y:S04]  /*3b20*/  @!P2 LDG.E.64 R52, desc[UR50][R14.64+0x10] ;  /* 0x000010320e34a981 */ /* 0x000168000c1e1b00 */
[----:B------:R0:W5:Y:S01]  /*3b30*/  @!P2 LDG.E.64 R54, desc[UR50][R12.64+0x10] ;  /* 0x000010320c36a981 */ /* 0x000162000c1e1b00 */
[----:B------:R-:W-:Y:S02]  /*3b40*/  ISETP.GE.AND P2, PT, R93, R113, PT ;  /* 0x000000715d00720c */ /* 0x000fe40003f46270 */
        /* <DEDUP_REMOVED lines=9> */
[----:B------:R-:W-:Y:S02]  /*3be0*/  CS2R R36, SRZ ;  /* 0x0000000000247805 */ /* 0x000fe4000001ff00 */
[----:B------:R-:W-:Y:S02]  /*3bf0*/  CS2R R38, SRZ ;  /* 0x0000000000267805 */ /* 0x000fe4000001ff00 */
[----:B--2---:R-:W-:-:S13]  /*3c00*/  ISETP.GE.AND P2, PT, R85, R113, PT ;  /* 0x000000715500720c */ /* 0x004fda0003f46270 */
[----:B------:R0:W5:Y:S04]  /*3c10*/  @!P2 LDG.E.64 R40, desc[UR50][R14.64+0x40] ;  /* 0x000040320e28a981 */ /* 0x000168000c1e1b00 */
[----:B------:R0:W5:Y:S01]  /*3c20*/  @!P2 LDG.E.64 R42, desc[UR50][R12.64+0x40] ;  /* 0x000040320c2aa981 */ /* 0x000162000c1e1b00 */
[----:B---3--:R-:W-:-:S13]  /*3c30*/  ISETP.GE.AND P2, PT, R84, R113, PT ;  /* 0x000000715400720c */ /* 0x008fda0003f46270 */
[----:B------:R0:W5:Y:S04]  /*3c40*/  @!P2 LDG.E.64 R36, desc[UR50][R14.64+0x50] ;  /* 0x000050320e24a981 */ /* 0x000168000c1e1b00 */
[----:B------:R0:W5:Y:S02]  /*3c50*/  @!P2 LDG.E.64 R38, desc[UR50][R12.64+0x50] ;  /* 0x000050320c26a981 */ /* 0x000164000c1e1b00 */
.L_x_4292:
[----:B------:R-:W-:Y:S05]  /*3c60*/  BSYNC B1 ;  /* 0x0000000000017941 */ /* 0x000fea0003800000 */
.L_x_4291:
[----:B------:R-:W-:Y:S01]  /*3c70*/  UISETP.NE.AND UP0, UPT, UR49, 0x3, UPT ;  /* 0x000000033100788c */ /* 0x000fe2000bf05270 */
[----:B-----5:R-:W-:Y:S01]  /*3c80*/  IMAD.MOV.U32 R142, RZ, RZ, R60 ;  /* 0x000000ffff8e7224 */ /* 0x020fe200078e003c */
[----:B------:R-:W-:Y:S01]  /*3c90*/  MOV R147, R66 ;  /* 0x0000004200937202 */ /* 0x000fe20000000f00 */
[----:B------:R-:W-:Y:S01]  /*3ca0*/  IMAD.MOV.U32 R146, RZ, RZ, R64 ;  /* 0x000000ffff927224 */ /* 0x000fe200078e0040 */
[----:B------:R-:W-:Y:S01]  /*3cb0*/  MOV R135, R48 ;  /* 0x0000003000877202 */ /* 0x000fe20000000f00 */
[----:B------:R-:W-:Y:S01]  /*3cc0*/  IMAD.MOV.U32 R148, RZ, RZ, R68 ;  /* 0x000000ffff947224 */ /* 0x000fe200078e0044 */
[----:B------:R-:W-:Y:S01]  /*3cd0*/  PLOP3.LUT P2, PT, PT, PT, UP0, 0x80, 0x0 ;  /* 0x000000000000781c */ /* 0x000fe20003f4f008 */
        /* <DEDUP_REMOVED lines=21> */
.L_x_4293:
[----:B------:R-:W2:Y:S01]  /*3e30*/  LDL R11, [R1+0x4] ;  /* 0x00000400010b7983 */ /* 0x000ea20000100800 */
[----:B------:R-:W-:Y:S01]  /*3e40*/  IMAD R93, R19, 0x8, R18 ;  /* 0x00000008135d7824 */ /* 0x000fe200078e0212 */
[----:B------:R-:W-:Y:S01]  /*3e50*/  BSSY B1, `(.L_x_4294) ;  /* 0x0000004000017945 */ /* 0x000fe20003800000 */
[----:B--2---:R-:W-:-:S04]  /*3e60*/  SHF.L.U32 R94, R11, 0x1f, RZ ;  /* 0x0000001f0b5e7819 */ /* 0x004fc800000006ff */
[----:B------:R-:W1:Y:S02]  /*3e70*/  SYNCS.PHASECHK.TRANS64.TRYWAIT P5, [R93+URZ+0x33490], R94 ;  /* 0x0334905e5d0075a7 */ /* 0x000e6400080a017f */
[----:B-1----:R-:W-:Y:S05]  /*3e80*/  @!P5 BRA `(.L_x_4295) ;  /* 0x000002bc0094d947 */ /* 0x002fea0003800000 */
.L_x_4632:
[----:B------:R-:W-:Y:S05]  /*3e90*/  BSYNC B1 ;  /* 0x0000000000017941 */ /* 0x000fea0003800000 */
.L_x_4294:
[----:B------:R-:W-:-:S03]  /*3ea0*/  UMOV UR4, 0xffffffff ;  /* 0xffffffff00047882 */ /* 0x000fc60000000000 */
[----:B------:R-:W-:Y:S05]  /*3eb0*/  BRA.DIV UR4, `(.L_x_4296) ;  /* 0x000002be049c7947 */ /* 0x000fea000b800000 */
[----:B------:R2:W3:Y:S04]  /*3ec0*/  SHFL.IDX PT, R145, R119, RZ, 0x1e1f ;  /* 0x001e1fff77917589 */ /* 0x0004e800000e0000 */
[----:B------:R2:W4:Y:S02]  /*3ed0*/  SHFL.IDX PT, R11, R120, RZ, 0x1e1f ;  /* 0x001e1fff780b7589 */ /* 0x00052400000e0000 */
.L_x_4636:
[----:B------:R-:W-:Y:S04]  /*3ee0*/  BSSY B1, `(.L_x_4297) ;  /* 0x00002e2000017945 */ /* 0x000fe80003800000 */
[----:B------:R-:W-:Y:S05]  /*3ef0*/  @P3 BRA `(.L_x_4298) ;  /* 0x0000002c00803947 */ /* 0x000fea0003800000 */
[----:B------:R-:W-:Y:S01]  /*3f00*/  ISETP.NE.AND P3, PT, R28, RZ, PT ;  /* 0x000000ff1c00720c */ /* 0x000fe20003f65270 */
[----:B------:R-:W-:-:S12]  /*3f10*/  BSSY B2, `(.L_x_4299) ;  /* 0x0000079000027945 */ /* 0x000fd80003800000 */
[----:B------:R-:W-:Y:S05]  /*3f20*/  @!P3 BRA `(.L_x_4300) ;  /* 0x0000000400dcb947 */ /* 0x000fea0003800000 */
        /* <DEDUP_REMOVED lines=12> */
[--C-:B------:R-:W-:Y:S01]  /*3ff0*/  SHF.R.U32.HI R80, RZ, 0x10, R83.reuse ;  /* 0x00000010ff507819 */ /* 0x100fe20000011653 */
[----:B------:R-:W-:Y:S01]  /*4000*/  IMAD.SHL.U32 R158, R158, 0x100, RZ ;  /* 0x000001009e9e7824 */ /* 0x000fe200078e00ff */
[----:B------:R-:W-:Y:S02]  /*4010*/  LOP3.LUT R159, R83, 0xff, RZ, 0xc0, !PT ;  /* 0x000000ff539f7812 */ /* 0x000fe400078ec0ff */
[----:B------:R-:W-:Y:S02]  /*4020*/  LOP3.LUT R81, R81, 0xff00, R156, 0xf8, !PT ;  /* 0x0000ff0051517812 */ /* 0x000fe400078ef89c */
[----:B------:R-:W-:Y:S02]  /*4030*/  SHF.R.U32.HI R83, RZ, 0x18, R83 ;  /* 0x00000018ff537819 */ /* 0x000fe40000011653 */
[----:B------:R-:W-:Y:S02]  /*4040*/  LOP3.LUT R81, R81, 0xff0000, R82, 0xf8, !PT ;  /* 0x00ff000051517812 */ /* 0x000fe400078ef852 */
[----:B------:R-:W-:-:S02]  /*4050*/  PRMT R83, R83, 0x654, R159 ;  /* 0x0000065453537816 */ /* 0x000fc4000000009f */
[----:B------:R-:W-:Y:S02]  /*4060*/  F2FP.F16.E4M3.UNPACK_B R82, R155.H1 ;  /* 0x0000009bff52723e */ /* 0x000fe400030006ff */
        /* <DEDUP_REMOVED lines=39> */
[----:B------:R-:W-:Y:S02]  /*42e0*/  F2FP.F16.E4M3.UNPACK_B R82, R14 ;  /* 0x0000000eff52723e */ /* 0x000fe400020006ff */
        /* <DEDUP_REMOVED lines=10> */
[CC--:B------:R-:W-:Y:S01]  /*4390*/  FFMA.FTZ R160, R80.reuse, R15.reuse, -R160 ;  /* 0x0000000f50a07223 */ /* 0x0c0fe200000108a0 */
        /* <DEDUP_REMOVED lines=26> */
[C---:B------:R-:W-:Y:S01]  /*4540*/  FMUL.FTZ R156, R15.reuse, R159 ;  /* 0x0000009f0f9c7220 */ /* 0x040fe20000410000 */
[----:B------:R-:W-:Y:S01]  /*4550*/  F2FP.SATFINITE.E4M3.F32.PACK_AB_MERGE_C R157, R158, R157, R13 ;  /* 0x0000009d9e9d723e */ /* 0x000fe2000480700d */
[C---:B------:R-:W-:Y:S01]  /*4560*/  FMUL.FTZ R159, R82.reuse, R159 ;  /* 0x0000009f529f7220 */ /* 0x040fe20000410000 */
[----:B------:R-:W-:Y:S01]  /*4570*/  MOV R13, R83 ;  /* 0x00000053000d7202 */ /* 0x000fe20000000f00 */
[-C--:B------:R-:W-:Y:S02]  /*4580*/  FFMA.FTZ R156, R82, R81.reuse, -R156 ;  /* 0x00000051529c7223 */ /* 0x080fe4000001089c */
        /* <DEDUP_REMOVED lines=11> */
[----:B------:R-:W-:-:S05]  /*4640*/  F2FP.SATFINITE.E4M3.F32.PACK_AB_MERGE_C R81, R155, R81, R156 ;  /* 0x000000519b51723e */ /* 0x000fca000480709c */
[----:B------:R-:W-:-:S07]  /*4650*/  IMAD.MOV.U32 R12, RZ, RZ, R81 ;  /* 0x000000ffff0c7224 */ /* 0x000fce00078e0051 */
.L_x_4302:
[----:B------:R-:W-:Y:S05]  /*4660*/  BSYNC B3 ;  /* 0x0000000000037941 */ /* 0x000fea0003800000 */
.L_x_4301:
[----:B----4-:R-:W-:-:S05]  /*4670*/  IADD3 R80, P3, R16, R11, RZ ;  /* 0x0000000b10507210 */ /* 0x010fca0007f7e0ff */
[----:B---3--:R-:W-:-:S05]  /*4680*/  IMAD.X R81, R145, 0x1, R17, P3 ;  /* 0x0000000191517824 */ /* 0x008fca00018e0611 */
[----:B0-----:R0:W-:Y:S03]  /*4690*/  ST.E.128 desc[UR50][R80.64], R12 ;  /* 0x0000000c50007985 */ /* 0x0011e6000c101d32 */
.L_x_4300:
[----:B------:R-:W-:Y:S05]  /*46a0*/  BSYNC B2 ;  /* 0x0000000000027941 */ /* 0x000fea0003800000 */
.L_x_4299:
[----:B------:R-:W-:Y:S01]  /*46b0*/  ISETP.NE.AND P3, PT, R29, RZ, PT ;  /* 0x000000ff1d00720c */ /* 0x000fe20003f65270 */
[----:B------:R-:W-:-:S12]  /*46c0*/  BSSY B2, `(.L_x_4303) ;  /* 0x000007b000027945 */ /* 0x000fd80003800000 */
[----:B------:R-:W-:Y:S05]  /*46d0*/  @!P3 BRA `(.L_x_4304) ;  /* 0x0000000400e4b947 */ /* 0x000fea0003800000 */
[----:B0-----:R-:W5:Y:S01]  /*46e0*/  LDL R80, [R1+0xc] ;  /* 0x00000c0001507983 */ /* 0x001f620000100800 */
[----:B------:R-:W-:Y:S03]  /*46f0*/  BSSY B3, `(.L_x_4305) ;  /* 0x0000073000037945 */ /* 0x000fe60003800000 */
[----:B------:R0:W0:Y:S01]  /*4700*/  LDS.128 R12, [R89+0x24200] ;  /* 0x02420000590c7984 */ /* 0x0000220000000c00 */
[----:B-----5:R-:W-:-:S13]  /*4710*/  ISETP.GE.AND P3, PT, R80, R113, PT ;  /* 0x000000715000720c */ /* 0x020fda0003f66270 */
[----:B0-----:R-:W-:Y:S05]  /*4720*/  @P3 BRA `(.L_x_4306) ;  /* 0x0000000400bc3947 */ /* 0x001fea0003800000 */
[--C-:B------:R-:W-:Y:S02]  /*4730*/  SHF.R.U32.HI R80, RZ, 0x8, R77.reuse ;  /* 0x00000008ff507819 */ /* 0x100fe4000001164d */
[--C-:B------:R-:W-:Y:S02]  /*4740*/  SHF.R.U32.HI R81, RZ, 0x18, R77.reuse ;  /* 0x00000018ff517819 */ /* 0x100fe4000001164d */
[----:B------:R-:W-:Y:S01]  /*4750*/  LOP3.LUT R78, R77, 0xff, RZ, 0xc0, !PT ;  /* 0x000000ff4d4e7812 */ /* 0x000fe200078ec0ff */
[----:B------:R-:W-:Y:S01]  /*4760*/  IMAD.SHL.U32 R80, R80, 0x100, RZ ;  /* 0x0000010050507824 */ /* 0x000fe200078e00ff */
[----:B------:R-:W-:Y:S02]  /*4770*/  SHF.R.U32.HI R77, RZ, 0x10, R77 ;  /* 0x00000010ff4d7819 */ /* 0x000fe4000001164d */
[----:B------:R-:W-:Y:S02]  /*4780*/  PRMT R78, R81, 0x654, R78 ;  /* 0x00000654514e7816 */ /* 0x000fe4000000004e */
[----:B------:R-:W-:Y:S01]  /*4790*/  SHF.R.U32.HI R154, RZ, 0x8, R79 ;  /* 0x00000008ff9a7819 */ /* 0x000fe2000001164f */
[----:B------:R-:W-:Y:S01]  /*47a0*/  IMAD.U32 R77, R77, 0x10000, RZ ;  /* 0x000100004d4d7824 */ /* 0x000fe200078e00ff */
[----:B------:R-:W-:-:S02]  /*47b0*/  LOP3.LUT R78, R78, 0xff00, R80, 0xf8, !PT ;  /* 0x0000ff004e4e7812 */ /* 0x000fc400078ef850 */
[----:B------:R-:W-:Y:S01]  /*47c0*/  SHF.R.U32.HI R82, RZ, 0x18, R79 ;  /* 0x00000018ff527819 */ /* 0x000fe2000001164f */
[----:B------:R-:W-:Y:S01]  /*47d0*/  IMAD.SHL.U32 R154, R154, 0x100, RZ ;  /* 0x000001009a9a7824 */ /* 0x000fe200078e00ff */
[----:B------:R-:W-:Y:S02]  /*47e0*/  LOP3.LUT R83, R79, 0xff, RZ, 0xc0, !PT ;  /* 0x000000ff4f537812 */ /* 0x000fe400078ec0ff */
[----:B------:R-:W-:Y:S02]  /*47f0*/  LOP3.LUT R77, R78, 0xff0000, R77, 0xf8, !PT ;  /* 0x00ff00004e4d7812 */ /* 0x000fe400078ef84d */
[----:B------:R-:W-:Y:S02]  /*4800*/  PRMT R82, R82, 0x654, R83 ;  /* 0x0000065452527816 */ /* 0x000fe40000000053 */
[----:B------:R-:W-:Y:S02]  /*4810*/  F2FP.F16.E4M3.UNPACK_B R78, R152.H1 ;  /* 0x00000098ff4e723e */ /* 0x000fe400030006ff */
[----:B------:R-:W-:-:S02]  /*4820*/  F2FP.F16.E4M3.UNPACK_B R80, R13 ;  /* 0x0000000dff50723e */ /* 0x000fc400020006ff */
[----:B------:R-:W-:Y:S02]  /*4830*/  SHF.R.U32.HI R76, RZ, 0x10, R79 ;  /* 0x00000010ff4c7819 */ /* 0x000fe4000001164f */
        /* <DEDUP_REMOVED lines=21> */
[----:B------:R-:W-:Y:S01]  /*4990*/  IMAD.U32 R13, R76, 0x10000, RZ ;  /* 0x000100004c0d7824 */ /* 0x000fe200078e00ff */
[----:B------:R-:W-:Y:S02]  /*49a0*/  MOV R76, R15 ;  /* 0x0000000f004c7202 */ /* 0x000fe40000000f00 */
        /* <DEDUP_REMOVED lines=71> */
.L_x_4306:
[----:B------:R-:W-:Y:S05]  /*4e20*/  BSYNC B3 ;  /* 0x0000000000037941 */ /* 0x000fea0003800000 */
.L_x_4305:
[----:B------:R-:W-:-:S05]  /*4e30*/  IMAD.SHL.U32 R77, R226, 0x10, RZ ;  /* 0x00000010e24d7824 */ /* 0x000fca00078e00ff */
[----:B----4-:R-:W-:-:S04]  /*4e40*/  IADD3 R76, P3, R11, R77, RZ ;  /* 0x0000004d0b4c7210 */ /* 0x010fc80007f7e0ff */
[----:B---3--:R-:W-:-:S05]  /*4e50*/  LEA.HI.X.SX32 R77, R77, R145, 0x1, P3 ;  /* 0x000000914d4d7211 */ /* 0x008fca00018f0eff */
[----:B------:R0:W-:Y:S04]  /*4e60*/  ST.E.128 desc[UR50][R76.64], R12 ;  /* 0x0000000c4c007985 */ /* 0x0001e8000c101d32 */
.L_x_4304:
[----:B------:R-:W-:Y:S05]  /*4e70*/  BSYNC B2 ;  /* 0x0000000000027941 */ /* 0x000fea0003800000 */
.L_x_4303:
        /* <DEDUP_REMOVED lines=13> */
[----:B------:R-:W-:Y:S02]  /*4f50*/  SHF.R.U32.HI R78, RZ, 0x8, R75 ;  /* 0x00000008ff4e7819 */ /* 0x000fe4000001164b */
[----:B------:R-:W-:-:S02]  /*4f60*/  PRMT R73, R73, 0x654, R77 ;  /* 0x0000065449497816 */ /* 0x000fc4000000004d */
[--C-:B------:R-:W-:Y:S01]  /*4f70*/  SHF.R.U32.HI R72, RZ, 0x10, R75.reuse ;  /* 0x00000010ff487819 */ /* 0x100fe2000001164b */
[----:B------:R-:W-:Y:S01]  /*4f80*/  IMAD.SHL.U32 R78, R78, 0x100, RZ ;  /* 0x000001004e4e7824 */ /* 0x000fe200078e00ff */
[----:B------:R-:W-:Y:S02]  /*4f90*/  LOP3.LUT R79, R75, 0xff, RZ, 0xc0, !PT ;  /* 0x000000ff4b4f7812 */ /* 0x000fe400078ec0ff */
[----:B------:R-:W-:Y:S02]  /*4fa0*/  LOP3.LUT R73, R73, 0xff00, R76, 0xf8, !PT ;  /* 0x0000ff0049497812 */ /* 0x000fe400078ef84c */
[----:B------:R-:W-:Y:S02]  /*4fb0*/  SHF.L.U32 R74, R74, 0x10, RZ ;  /* 0x000000104a4a7819 */ /* 0x000fe400000006ff */
[----:B------:R-:W-:Y:S02]  /*4fc0*/  SHF.R.U32.HI R75, RZ, 0x18, R75 ;  /* 0x00000018ff4b7819 */ /* 0x000fe4000001164b */
[----:B------:R-:W-:-:S02]  /*4fd0*/  LOP3.LUT R73, R73, 0xff0000, R74, 0xf8, !PT ;  /* 0x00ff000049497812 */ /* 0x000fc400078ef84a */
[----:B------:R-:W-:Y:S02]  /*4fe0*/  PRMT R75, R75, 0x654, R79 ;  /* 0x000006544b4b7816 */ /* 0x000fe4000000004f */
[----:B------:R-:W-:Y:S02]  /*4ff0*/  F2FP.F16.E4M3.UNPACK_B R74, R151.H1 ;  /* 0x00000097ff4a723e */ /* 0x000fe400030006ff */
[----:B------:R-:W-:Y:S02]  /*5000*/  F2FP.F16.E4M3.UNPACK_B R76, R13 ;  /* 0x0000000dff4c723e */ /* 0x000fe400020006ff */
        /* <DEDUP_REMOVED lines=94> */
.L_x_4310:
[----:B------:R-:W-:Y:S05]  /*55f0*/  BSYNC B3 ;  /* 0x0000000000037941 */ /* 0x000fea0003800000 */
.L_x_4309:
[----:B------:R-:W-:-:S05]  /*5600*/  IMAD.SHL.U32 R73, R227, 0x10, RZ ;  /* 0x00000010e3497824 */ /* 0x000fca00078e00ff */
[----:B----4-:R-:W-:-:S04]  /*5610*/  IADD3 R72, P3, R11, R73, RZ ;  /* 0x000000490b487210 */ /* 0x010fc80007f7e0ff */
[----:B---3--:R-:W-:-:S05]  /*5620*/  LEA.HI.X.SX32 R73, R73, R145, 0x1, P3 ;  /* 0x0000009149497211 */ /* 0x008fca00018f0eff */
[----:B------:R0:W-:Y:S04]  /*5630*/  ST.E.128 desc[UR50][R72.64], R12 ;  /* 0x0000000c48007985 */ /* 0x0001e8000c101d32 */
.L_x_4308:
[----:B------:R-:W-:Y:S05]  /*5640*/  BSYNC B2 ;  /* 0x0000000000027941 */ /* 0x000fea0003800000 */
.L_x_4307:
        /* <DEDUP_REMOVED lines=17> */
[----:B------:R-:W-:Y:S01]  /*5760*/  SHF.R.U32.HI R74, RZ, 0x18, R71 ;  /* 0x00000018ff4a7819 */ /* 0x000fe20000011647 */
[----:B------:R-:W-:Y:S01]  /*5770*/  IMAD.SHL.U32 R76, R76, 0x100, RZ ;  /* 0x000001004c4c7824 */ /* 0x000fe200078e00ff */
[----:B------:R-:W-:Y:S02]  /*5780*/  LOP3.LUT R75, R71, 0xff, RZ, 0xc0, !PT ;  /* 0x000000ff474b7812 */ /* 0x000fe400078ec0ff */
[----:B------:R-:W-:Y:S02]  /*5790*/  LOP3.LUT R69, R70, 0xff0000, R69, 0xf8, !PT ;  /* 0x00ff000046457812 */ /* 0x000fe400078ef845 */
[----:B------:R-:W-:Y:S02]  /*57a0*/  PRMT R74, R74, 0x654, R75 ;  /* 0x000006544a4a7816 */ /* 0x000fe4000000004b */
[----:B------:R-:W-:-:S02]  /*57b0*/  F2FP.F16.E4M3.UNPACK_B R70, R149.H1 ;  /* 0x00000095ff46723e */ /* 0x000fc400030006ff */
[----:B------:R-:W-:Y:S02]  /*57c0*/  F2FP.F16.E4M3.UNPACK_B R72, R13 ;  /* 0x0000000dff48723e */ /* 0x000fe400020006ff */
        /* <DEDUP_REMOVED lines=88> */
[-C--:B------:R-:W-:Y:S01]  /*5d50*/  FFMA.FTZ R69, R15, R148.reuse, -R69 ;  /* 0x000000940f457223 */ /* 0x080fe20000010845 */
[----:B------:R-:W-:Y:S01]  /*5d60*/  F2FP.SATFINITE.E4M3.F32.PACK_AB_MERGE_C R15, R77, R79, R68 ;  /* 0x0000004f4d0f723e */ /* 0x000fe20004807044 */
[----:B------:R-:W-:-:S05]  /*5d70*/  FFMA.FTZ R149, R12, R148, R149 ;  /* 0x000000940c957223 */ /* 0x000fca0000010095 */
[----:B------:R-:W-:-:S07]  /*5d80*/  F2FP.SATFINITE.E4M3.F32.PACK_AB_MERGE_C R12, R149, R69, R72 ;  /* 0x00000045950c723e */ /* 0x000fce0004807048 */
.L_x_4314:
[----:B------:R-:W-:Y:S05]  /*5d90*/  BSYNC B3 ;  /* 0x0000000000037941 */ /* 0x000fea0003800000 */
.L_x_4313:
[----:B------:R-:W3:Y:S01]  /*5da0*/  LDL R70, [R1] ;  /* 0x0000000001467983 */ /* 0x000ee20000100800 */
[----:B----4-:R-:W-:-:S05]  /*5db0*/  IADD3 R68, P3, R23, R11, RZ ;  /* 0x0000000b17447210 */ /* 0x010fca0007f7e0ff */
[----:B---3--:R-:W-:-:S05]  /*5dc0*/  IMAD.X R69, R145, 0x1, R70, P3 ;  /* 0x0000000191457824 */ /* 0x008fca00018e0646 */
[----:B------:R0:W-:Y:S03]  /*5dd0*/  ST.E.128 desc[UR50][R68.64], R12 ;  /* 0x0000000c44007985 */ /* 0x0001e6000c101d32 */
.L_x_4312:
[----:B------:R-:W-:Y:S05]  /*5de0*/  BSYNC B2 ;  /* 0x0000000000027941 */ /* 0x000fea0003800000 */
.L_x_4311:
        /* <DEDUP_REMOVED lines=10> */
[----:B------:R-:W-:Y:S01]  /*5e90*/  SHF.R.U32.HI R73, RZ, 0x18, R65 ;  /* 0x00000018ff497819 */ /* 0x000fe20000011641 */
[----:B------:R-:W-:Y:S01]  /*5ea0*/  IMAD.SHL.U32 R64, R64, 0x100, RZ ;  /* 0x0000010040407824 */ /* 0x000fe200078e00ff */
[----:B------:R-:W-:Y:S02]  /*5eb0*/  LOP3.LUT R69, R67, 0xff, RZ, 0xc0, !PT ;  /* 0x000000ff43457812 */ /* 0x000fe400078ec0ff */
[--C-:B------:R-:W-:Y:S02]  /*5ec0*/  SHF.R.U32.HI R70, RZ, 0x18, R67.reuse ;  /* 0x00000018ff467819 */ /* 0x100fe40000011643 */
[----:B------:R-:W-:-:S02]  /*5ed0*/  SHF.R.U32.HI R71, RZ, 0x8, R67 ;  /* 0x00000008ff477819 */ /* 0x000fc40000011643 */
[----:B------:R-:W-:Y:S02]  /*5ee0*/  SHF.R.U32.HI R66, RZ, 0x10, R65 ;  /* 0x00000010ff427819 */ /* 0x000fe40000011641 */
[----:B------:R-:W-:Y:S02]  /*5ef0*/  SHF.R.U32.HI R65, RZ, 0x10, R67 ;  /* 0x00000010ff417819 */ /* 0x000fe40000011643 */
[----:B------:R-:W-:Y:S02]  /*5f00*/  PRMT R67, R73, 0x654, R68 ;  /* 0x0000065449437816 */ /* 0x000fe40000000044 */
[----:B------:R-:W-:Y:S02]  /*5f10*/  PRMT R70, R70, 0x654, R69 ;  /* 0x0000065446467816 */ /* 0x000fe40000000045 */
[----:B------:R-:W-:Y:S02]  /*5f20*/  SHF.L.U32 R69, R71, 0x8, RZ ;  /* 0x0000000847457819 */ /* 0x000fe400000006ff */
[----:B------:R-:W-:-:S02]  /*5f30*/  LOP3.LUT R68, R67, 0xff00, R64, 0xf8, !PT ;  /* 0x0000ff0043447812 */ /* 0x000fc400078ef840 */
[----:B------:R-:W-:Y:S02]  /*5f40*/  LOP3.LUT R67, R70, 0xff00, R69, 0xf8, !PT ;  /* 0x0000ff0046437812 */ /* 0x000fe400078ef845 */
[----:B------:R-:W-:Y:S02]  /*5f50*/  F2FP.F16.E4M3.UNPACK_B R64, R147.H1 ;  /* 0x00000093ff40723e */ /* 0x000fe400030006ff */
[----:B------:R-:W-:Y:S02]  /*5f60*/  F2FP.F16.E4M3.UNPACK_B R70, R13 ;  /* 0x0000000dff46723e */ /* 0x000fe400020006ff */
[-C--:B------:R-:W-:Y:S01]  /*5f70*/  F2FP.F16.E4M3.UNPACK_B R71, R146.reuse.H1 ;  /* 0x00000092ff47723e */ /* 0x080fe200030006ff */
[----:B------:R-:W-:Y:S01]  /*5f80*/  HADD2.F32 R73, -RZ, R64.H0_H0 ;  /* 0x20000040ff497230 */ /* 0x000fe20000004100 */
[----:B------:R-:W-:Y:S01]  /*5f90*/  F2FP.F16.E4M3.UNPACK_B R147, R147 ;  /* 0x00000093ff93723e */ /* 0x000fe200020006ff */
[--C-:B------:R-:W-:Y:S01]  /*5fa0*/  HADD2.F32 R69, -RZ, R70.reuse.H1_H1 ;  /* 0x30000046ff457230 */ /* 0x100fe20000004100 */
[----:B------:R-:W-:Y:S01]  /*5fb0*/  F2FP.F16.E4M3.UNPACK_B R146, R146 ;  /* 0x00000092ff92723e */ /* 0x000fe200020006ff */
        /* <DEDUP_REMOVED lines=13> */
[----:B------:R-:W-:Y:S01]  /*6090*/  FFMA.FTZ R64, R64, R71, -R73 ;  /* 0x0000004740407223 */ /* 0x000fe20000010849 */
[----:B------:R-:W-:Y:S01]  /*60a0*/  F2FP.F16.E4M3.UNPACK_B R73, R15 ;  /* 0x0000000fff49723e */ /* 0x000fe200020006ff */
[----:B------:R-:W-:Y:S01]  /*60b0*/  FFMA.FTZ R13, R13, R71, R72 ;  /* 0x000000470d0d7223 */ /* 0x000fe20000010048 */
[----:B------:R-:W-:Y:S01]  /*60c0*/  IMAD.U32 R71, R66, 0x10000, RZ ;  /* 0x0001000042477824 */ /* 0x000fe200078e00ff */
[----:B------:R-:W-:Y:S01]  /*60d0*/  F2FP.F16.E4M3.UNPACK_B R15, R15.H1 ;  /* 0x0000000fff0f723e */ /* 0x000fe200030006ff */
[----:B------:R-:W-:Y:S02]  /*60e0*/  IMAD.U32 R66, R65, 0x10000, RZ ;  /* 0x0001000041427824 */ /* 0x000fe400078e00ff */
[----:B------:R-:W-:-:S02]  /*60f0*/  F2FP.SATFINITE.E4M3.F32.PACK_AB_MERGE_C R13, R13, R64, RZ ;  /* 0x000000400d0d723e */ /* 0x000fc400048070ff */
[----:B------:R-:W-:Y:S01]  /*6100*/  LOP3.LUT R65, R68, 0xff0000, R71, 0xf8, !PT ;  /* 0x00ff000044417812 */ /* 0x000fe200078ef847 */
[--C-:B------:R-:W-:Y:S01]  /*6110*/  HADD2.F32 R71, -RZ, R73.reuse.H1_H1 ;  /* 0x30000049ff477230 */ /* 0x100fe20000004100 */
[----:B------:R-:W-:Y:S01]  /*6120*/  LOP3.LUT R66, R67, 0xff0000, R66, 0xf8, !PT ;  /* 0x00ff000043427812 */ /* 0x000fe200078ef842 */
[----:B------:R-:W-:Y:S01]  /*6130*/  HADD2.F32 R73, -RZ, R73.H0_H0 ;  /* 0x20000049ff497230 */ /* 0x000fe20000004100 */
[----:B------:R-:W-:Y:S02]  /*6140*/  F2FP.F16.E4M3.UNPACK_B R68, R65.H1 ;  /* 0x00000041ff44723e */ /* 0x000fe400030006ff */
[-C--:B------:R-:W-:Y:S02]  /*6150*/  F2FP.F16.E4M3.UNPACK_B R67, R66.reuse.H1 ;  /* 0x00000042ff43723e */ /* 0x080fe400030006ff */
[----:B------:R-:W-:Y:S01]  /*6160*/  F2FP.F16.E4M3.UNPACK_B R66, R66 ;  /* 0x00000042ff42723e */ /* 0x000fe200020006ff */
[----:B------:R-:W-:Y:S01]  /*6170*/  HADD2.F32 R72, -RZ, R68.H0_H0 ;  /* 0x20000044ff487230 */ /* 0x000fe20000004100 */
[----:B------:R-:W-:Y:S01]  /*6180*/  F2FP.SATFINITE.E4M3.F32.PACK_AB_MERGE_C R13, R69, R70, R13 ;  /* 0x00000046450d723e */ /* 0x000fe2000480700d */
[----:B------:R-:W-:-:S02]  /*6190*/  HADD2.F32 R74, -RZ, R67.H0_H0 ;  /* 0x20000043ff4a7230 */ /* 0x000fc40000004100 */
[----:B------:R-:W-:Y:S02]  /*61a0*/  HADD2.F32 R67, -RZ, R67.H1_H1 ;  /* 0x30000043ff437230 */ /* 0x000fe40000004100 */
[----:B------:R-:W-:Y:S02]  /*61b0*/  HADD2.F32 R68, -RZ, R68.H1_H1 ;  /* 0x30000044ff447230 */ /* 0x000fe40000004100 */
[----:B------:R-:W-:-:S04]  /*61c0*/  FMUL.FTZ R75, R71, R74 ;  /* 0x0000004a474b7220 */ /* 0x000fc80000410000 */
[C---:B------:R-:W-:Y:S01]  /*61d0*/  FFMA.FTZ R75, R73.reuse, R72, -R75 ;  /* 0x00000048494b7223 */ /* 0x040fe2000001084b */
[----:B------:R-:W-:-:S04]  /*61e0*/  FMUL.FTZ R73, R73, R74 ;  /* 0x0000004a49497220 */ /* 0x000fc80000410000 */
[----:B------:R-:W-:Y:S01]  /*61f0*/  FFMA.FTZ R73, R71, R72, R73 ;  /* 0x0000004847497223 */ /* 0x000fe20000010049 */
[--C-:B------:R-:W-:Y:S02]  /*6200*/  HADD2.F32 R71, -RZ, R15.reuse.H1_H1 ;  /* 0x3000000fff477230 */ /* 0x100fe40000004100 */
[----:B------:R-:W-:-:S03]  /*6210*/  HADD2.F32 R15, -RZ, R15.H0_H0 ;  /* 0x2000000fff0f7230 */ /* 0x000fc60000004100 */
[----:B------:R-:W-:-:S04]  /*6220*/  FMUL.FTZ R72, R71, R67 ;  /* 0x0000004347487220 */ /* 0x000fc80000410000 */
[C---:B------:R-:W-:Y:S01]  /*6230*/  FFMA.FTZ R72, R15.reuse, R68, -R72 ;  /* 0x000000440f487223 */ /* 0x040fe20000010848 */
[----:B------:R-:W-:Y:S01]  /*6240*/  FMUL.FTZ R15, R15, R67 ;  /* 0x000000430f0f7220 */ /* 0x000fe20000410000 */
[----:B------:R-:W-:-:S03]  /*6250*/  F2FP.F16.E4M3.UNPACK_B R67, R65 ;  /* 0x00000041ff43723e */ /* 0x000fc600020006ff */
[----:B------:R-:W-:Y:S01]  /*6260*/  FFMA.FTZ R15, R71, R68, R15 ;  /* 0x00000044470f7223 */ /* 0x000fe2000001000f */
[-C--:B------:R-:W-:Y:S01]  /*6270*/  F2FP.F16.E4M3.UNPACK_B R68, R14.reuse ;  /* 0x0000000eff44723e */ /* 0x080fe200020006ff */
[----:B------:R-:W-:Y:S01]  /*6280*/  HADD2.F32 R71, -RZ, R66.H0_H0 ;  /* 0x20000042ff477230 */ /* 0x000fe20000004100 */
[----:B------:R-:W-:Y:S01]  /*6290*/  F2FP.F16.E4M3.UNPACK_B R14, R14.H1 ;  /* 0x0000000eff0e723e */ /* 0x000fe200030006ff */
[--C-:B------:R-:W-:Y:S01]  /*62a0*/  HADD2.F32 R69, -RZ, R67.reuse.H0_H0 ;  /* 0x20000043ff457230 */ /* 0x100fe20000004100 */
[----:B------:R-:W-:Y:S01]  /*62b0*/  F2FP.SATFINITE.E4M3.F32.PACK_AB_MERGE_C R72, R15, R72, RZ ;  /* 0x000000480f48723e */ /* 0x000fe200048070ff */
[--C-:B------:R-:W-:Y:S02]  /*62c0*/  HADD2.F32 R64, -RZ, R68.reuse.H1_H1 ;  /* 0x30000044ff407230 */ /* 0x100fe40000004100 */
[----:B------:R-:W-:Y:S01]  /*62d0*/  HADD2.F32 R68, -RZ, R68.H0_H0 ;  /* 0x20000044ff447230 */ /* 0x000fe20000004100 */
[----:B------:R-:W-:Y:S01]  /*62e0*/  F2FP.SATFINITE.E4M3.F32.PACK_AB_MERGE_C R15, R73, R75, R72 ;  /* 0x0000004b490f723e */ /* 0x000fe20004807048 */
[----:B------:R-:W-:-:S02]  /*62f0*/  HADD2.F32 R67, -RZ, R67.H1_H1 ;  /* 0x30000043ff437230 */ /* 0x000fc40000004100 */
[-C--:B------:R-:W-:Y:S01]  /*6300*/  FMUL.FTZ R65, R64, R71.reuse ;  /* 0x0000004740417220 */ /* 0x080fe20000410000 */
[----:B------:R-:W-:-:S03]  /*6310*/  FMUL.FTZ R71, R68, R71 ;  /* 0x0000004744477220 */ /* 0x000fc60000410000 */
[-C--:B------:R-:W-:Y:S01]  /*6320*/  FFMA.FTZ R65, R68, R69.reuse, -R65 ;  /* 0x0000004544417223 */ /* 0x080fe20000010841 */
[----:B------:R-:W-:Y:S01]  /*6330*/  F2FP.F16.E4M3.UNPACK_B R68, R12.H1 ;  /* 0x0000000cff44723e */ /* 0x000fe200030006ff */
[----:B------:R-:W-:Y:S01]  /*6340*/  FFMA.FTZ R64, R64, R69, R71 ;  /* 0x0000004540407223 */ /* 0x000fe20000010047 */
[----:B------:R-:W-:Y:S02]  /*6350*/  HADD2.F32 R69, -RZ, R66.H1_H1 ;  /* 0x30000042ff457230 */ /* 0x000fe40000004100 */
[--C-:B------:R-:W-:Y:S02]  /*6360*/  HADD2.F32 R66, -RZ, R14.reuse.H1_H1 ;  /* 0x3000000eff427230 */ /* 0x100fe40000004100 */
[----:B------:R-:W-:-:S03]  /*6370*/  HADD2.F32 R14, -RZ, R14.H0_H0 ;  /* 0x2000000eff0e7230 */ /* 0x000fc60000004100 */
[-C--:B------:R-:W-:Y:S02]  /*6380*/  FMUL.FTZ R71, R66, R69.reuse ;  /* 0x0000004542477220 */ /* 0x080fe40000410000 */
[C---:B------:R-:W-:Y:S02]  /*6390*/  FMUL.FTZ R69, R14.reuse, R69 ;  /* 0x000000450e457220 */ /* 0x040fe40000410000 */
[-C--:B------:R-:W-:Y:S01]  /*63a0*/  FFMA.FTZ R14, R14, R67.reuse, -R71 ;  /* 0x000000430e0e7223 */ /* 0x080fe20000010847 */
[----:B------:R-:W-:Y:S02]  /*63b0*/  HADD2.F32 R71, -RZ, R147.H1_H1 ;  /* 0x30000093ff477230 */ /* 0x000fe40000004100 */
[----:B------:R-:W-:Y:S01]  /*63c0*/  FFMA.FTZ R67, R66, R67, R69 ;  /* 0x0000004342437223 */ /* 0x000fe20000010045 */
[--C-:B------:R-:W-:Y:S02]  /*63d0*/  HADD2.F32 R66, -RZ, R68.reuse.H1_H1 ;  /* 0x30000044ff427230 */ /* 0x100fe40000004100 */
[----:B------:R-:W-:-:S02]  /*63e0*/  HADD2.F32 R68, -RZ, R68.H0_H0 ;  /* 0x20000044ff447230 */ /* 0x000fc40000004100 */
[--C-:B------:R-:W-:Y:S02]  /*63f0*/  HADD2.F32 R69, -RZ, R146.reuse.H1_H1 ;  /* 0x30000092ff457230 */ /* 0x100fe40000004100 */
[-C--:B------:R-:W-:Y:S01]  /*6400*/  FMUL.FTZ R77, R66, R71.reuse ;  /* 0x00000047424d7220 */ /* 0x080fe20000410000 */
[----:B------:R-:W-:Y:S02]  /*6410*/  HADD2.F32 R147, -RZ, R147.H0_H0 ;  /* 0x20000093ff937230 */ /* 0x000fe40000004100 */
[C---:B------:R-:W-:Y:S01]  /*6420*/  FMUL.FTZ R71, R68.reuse, R71 ;  /* 0x0000004744477220 */ /* 0x040fe20000410000 */
[----:B------:R-:W-:Y:S01]  /*6430*/  F2FP.SATFINITE.E4M3.F32.PACK_AB_MERGE_C R14, R67, R14, RZ ;  /* 0x0000000e430e723e */ /* 0x000fe200048070ff */
[-C--:B------:R-:W-:Y:S02]  /*6440*/  FFMA.FTZ R68, R68, R69.reuse, -R77 ;  /* 0x0000004544447223 */ /* 0x080fe4000001084d */
[----:B------:R-:W-:Y:S01]  /*6450*/  FFMA.FTZ R71, R66, R69, R71 ;  /* 0x0000004542477223 */ /* 0x000fe20000010047 */
[----:B------:R-:W-:Y:S01]  /*6460*/  F2FP.F16.E4M3.UNPACK_B R66, R12 ;  /* 0x0000000cff42723e */ /* 0x000fe200020006ff */
[----:B------:R-:W-:Y:S01]  /*6470*/  HADD2.F32 R69, -RZ, R146.H0_H0 ;  /* 0x20000092ff457230 */ /* 0x000fe20000004100 */
[----:B------:R-:W-:-:S02]  /*6480*/  F2FP.SATFINITE.E4M3.F32.PACK_AB_MERGE_C R14, R64, R65, R14 ;  /* 0x00000041400e723e */ /* 0x000fc4000480700e */
        /* <DEDUP_REMOVED lines=8> */
.L_x_4318:
[----:B------:R-:W-:Y:S05]  /*6510*/  BSYNC B3 ;  /* 0x0000000000037941 */ /* 0x000fea0003800000 */
.L_x_4317:
[----:B----4-:R-:W-:-:S05]  /*6520*/  IADD3 R64, P3, R22, R11, RZ ;  /* 0x0000000b16407210 */ /* 0x010fca0007f7e0ff */
[----:B---3--:R-:W-:-:S05]  /*6530*/  IMAD.X R65, R145, 0x1, R229, P3 ;  /* 0x0000000191417824 */ /* 0x008fca00018e06e5 */
[----:B------:R0:W-:Y:S03]  /*6540*/  ST.E.128 desc[UR50][R64.64], R12 ;  /* 0x0000000c40007985 */ /* 0x0001e6000c101d32 */
.L_x_4316:
[----:B------:R-:W-:Y:S05]  /*6550*/  BSYNC B2 ;  /* 0x0000000000027941 */ /* 0x000fea0003800000 */
.L_x_4315:
[----:B------:R-:W-:-:S13]  /*6560*/  ISETP.NE.AND P3, PT, R33, RZ, PT ;  /* 0x000000ff2100720c */ /* 0x000fda0003f65270 */
[----:B------:R-:W-:Y:S05]  /*6570*/  @!P3 BRA `(.L_x_4298) ;  /* 0x0000000400e0b947 */ /* 0x000fea0003800000 */
[----:B------:R-:W5:Y:S01]  /*6580*/  LDL R66, [R1+0x1c] ;  /* 0x00001c0001427983 */ /* 0x000f620000100800 */
[----:B0---4-:R-:W-:Y:S01]  /*6590*/  IADD3 R64, P3, R220, R11, RZ ;  /* 0x0000000bdc407210 */ /* 0x011fe20007f7e0ff */
[----:B------:R-:W-:Y:S02]  /*65a0*/  BSSY B2, `(.L_x_4319) ;  /* 0x0000074000027945 */ /* 0x000fe40003800000 */
[----:B------:R0:W4:Y:S02]  /*65b0*/  LDS.128 R12, [R89+0x29200] ;  /* 0x02920000590c7984 */ /* 0x0001240000000c00 */
[----:B---3--:R-:W-:Y:S01]  /*65c0*/  IMAD.X R65, R145, 0x1, R228, P3 ;  /* 0x0000000191417824 */ /* 0x008fe200018e06e4 */
[----:B-----5:R-:W-:-:S13]  /*65d0*/  ISETP.GE.AND P3, PT, R66, R113, PT ;  /* 0x000000714200720c */ /* 0x020fda0003f66270 */
[----:B0---4-:R-:W-:Y:S05]  /*65e0*/  @P3 BRA `(.L_x_4320) ;  /* 0x0000000400bc3947 */ /* 0x011fea0003800000 */
[----:B------:R-:W-:Y:S01]  /*65f0*/  IMAD.MOV.U32 R60, RZ, RZ, R13 ;  /* 0x000000ffff3c7224 */ /* 0x000fe200078e000d */
[----:B------:R-:W-:Y:S02]  /*6600*/  F2FP.F16.E4M3.UNPACK_B R13, R143.H1 ;  /* 0x0000008fff0d723e */ /* 0x000fe400030006ff */
[----:B------:R-:W-:Y:S02]  /*6610*/  F2FP.F16.E4M3.UNPACK_B R11, R142.H1 ;  /* 0x0000008eff0b723e */ /* 0x000fe400030006ff */
[----:B------:R-:W-:Y:S01]  /*6620*/  F2FP.F16.E4M3.UNPACK_B R62, R60 ;  /* 0x0000003cff3e723e */ /* 0x000fe200020006ff */
[----:B------:R-:W-:Y:S01]  /*6630*/  HADD2.F32 R68, -RZ, R13.H0_H0 ;  /* 0x2000000dff447230 */ /* 0x000fe20000004100 */
[----:B------:R-:W-:Y:S01]  /*6640*/  SHF.R.U32.HI R73, RZ, 0x18, R61 ;  /* 0x00000018ff497819 */ /* 0x000fe2000001163d */
[----:B------:R-:W-:Y:S02]  /*6650*/  HADD2.F32 R66, -RZ, R11.H0_H0 ;  /* 0x2000000bff427230 */ /* 0x000fe40000004100 */
[----:B------:R-:W-:-:S02]  /*6660*/  HADD2.F32 R67, -RZ, R62.H1_H1 ;  /* 0x3000003eff437230 */ /* 0x000fc40000004100 */
[----:B------:R-:W-:Y:S02]  /*6670*/  HADD2.F32 R62, -RZ, R62.H0_H0 ;  /* 0x2000003eff3e7230 */ /* 0x000fe40000004100 */
[----:B------:R-:W-:Y:S02]  /*6680*/  HADD2.F32 R13, -RZ, R13.H1_H1 ;  /* 0x3000000dff0d7230 */ /* 0x000fe40000004100 */
[-C--:B------:R-:W-:Y:S01]  /*6690*/  FMUL.FTZ R69, R67, R68.reuse ;  /* 0x0000004443457220 */ /* 0x080fe20000410000 */
[----:B------:R-:W-:Y:S02]  /*66a0*/  HADD2.F32 R11, -RZ, R11.H1_H1 ;  /* 0x3000000bff0b7230 */ /* 0x000fe40000004100 */
[C---:B------:R-:W-:Y:S01]  /*66b0*/  FMUL.FTZ R68, R62.reuse, R68 ;  /* 0x000000443e447220 */ /* 0x040fe20000410000 */
[----:B------:R-:W-:-:S03]  /*66c0*/  FFMA.FTZ R62, R62, R66, -R69 ;  /* 0x000000423e3e7223 */ /* 0x000fc60000010845 */
[----:B------:R-:W-:Y:S01]  /*66d0*/  FFMA.FTZ R67, R67, R66, R68 ;  /* 0x0000004243437223 */ /* 0x000fe20000010044 */
[----:B------:R-:W-:Y:S01]  /*66e0*/  F2FP.F16.E4M3.UNPACK_B R66, R60.H1 ;  /* 0x0000003cff42723e */ /* 0x000fe200030006ff */
[----:B------:R-:W-:-:S04]  /*66f0*/  IMAD.MOV.U32 R60, RZ, RZ, R12 ;  /* 0x000000ffff3c7224 */ /* 0x000fc800078e000c */
[--C-:B------:R-:W-:Y:S02]  /*6700*/  HADD2.F32 R68, -RZ, R66.reuse.H1_H1 ;  /* 0x30000042ff447230 */ /* 0x100fe40000004100 */
[----:B------:R-:W-:-:S03]  /*6710*/  HADD2.F32 R66, -RZ, R66.H0_H0 ;  /* 0x20000042ff427230 */ /* 0x000fc60000004100 */
[-C--:B------:R-:W-:Y:S02]  /*6720*/  FMUL.FTZ R69, R68, R13.reuse ;  /* 0x0000000d44457220 */ /* 0x080fe40000410000 */
[C---:B------:R-:W-:Y:S02]  /*6730*/  FMUL.FTZ R71, R66.reuse, R13 ;  /* 0x0000000d42477220 */ /* 0x040fe40000410000 */
[----:B------:R-:W-:Y:S01]  /*6740*/  FFMA.FTZ R13, R66, R11, -R69 ;  /* 0x0000000b420d7223 */ /* 0x000fe20000010845 */
[----:B------:R-:W-:Y:S01]  /*6750*/  F2FP.F16.E4M3.UNPACK_B R69, R143 ;  /* 0x0000008fff45723e */ /* 0x000fe200020006ff */
[----:B------:R-:W-:Y:S01]  /*6760*/  FFMA.FTZ R68, R68, R11, R71 ;  /* 0x0000000b44447223 */ /* 0x000fe20000010047 */
[----:B------:R-:W-:Y:S02]  /*6770*/  F2FP.F16.E4M3.UNPACK_B R11, R60.H1 ;  /* 0x0000003cff0b723e */ /* 0x000fe400030006ff */
[----:B------:R-:W-:Y:S01]  /*6780*/  F2FP.F16.E4M3.UNPACK_B R66, R142 ;  /* 0x0000008eff42723e */ /* 0x000fe200020006ff */
[----:B------:R-:W-:Y:S01]  /*6790*/  HADD2.F32 R71, -RZ, R69.H1_H1 ;  /* 0x30000045ff477230 */ /* 0x000fe20000004100 */
[----:B------:R-:W-:Y:S01]  /*67a0*/  F2FP.F16.E4M3.UNPACK_B R60, R60 ;  /* 0x0000003cff3c723e */ /* 0x000fe200020006ff */
[----:B------:R-:W-:-:S02]  /*67b0*/  HADD2.F32 R12, -RZ, R11.H1_H1 ;  /* 0x3000000bff0c7230 */ /* 0x000fc40000004100 */
[----:B------:R-:W-:Y:S02]  /*67c0*/  HADD2.F32 R11, -RZ, R11.H0_H0 ;  /* 0x2000000bff0b7230 */ /* 0x000fe40000004100 */
[--C-:B------:R-:W-:Y:S02]  /*67d0*/  HADD2.F32 R70, -RZ, R66.reuse.H1_H1 ;  /* 0x30000042ff467230 */ /* 0x100fe40000004100 */
[CC--:B------:R-:W-:Y:S01]  /*67e0*/  FMUL.FTZ R72, R12.reuse, R71.reuse ;  /* 0x000000470c487220 */ /* 0x0c0fe20000410000 */
[----:B------:R-:W-:Y:S02]  /*67f0*/  HADD2.F32 R69, -RZ, R69.H0_H0 ;  /* 0x20000045ff457230 */ /* 0x000fe40000004100 */
[C---:B------:R-:W-:Y:S01]  /*6800*/  FMUL.FTZ R71, R11.reuse, R71 ;  /* 0x000000470b477220 */ /* 0x040fe20000410000 */
[----:B------:R-:W-:Y:S02]  /*6810*/  HADD2.F32 R66, -RZ, R66.H0_H0 ;  /* 0x20000042ff427230 */ /* 0x000fe40000004100 */
[-C--:B------:R-:W-:Y:S01]  /*6820*/  FFMA.FTZ R11, R11, R70.reuse, -R72 ;  /* 0x000000460b0b7223 */ /* 0x080fe20000010848 */
[----:B------:R-:W-:Y:S01]  /*6830*/  FFMA.FTZ R12, R12, R70, R71 ;  /* 0x000000460c0c7223 */ /* 0x000fe20000010047 */
[----:B------:R-:W-:Y:S01]  /*6840*/  F2FP.SATFINITE.E4M3.F32.PACK_AB_MERGE_C R70, R68, R13, RZ ;  /* 0x0000000d4446723e */ /* 0x000fe200048070ff */
[----:B------:R-:W-:-:S02]  /*6850*/  HADD2.F32 R13, -RZ, R60.H1_H1 ;  /* 0x3000003cff0d7230 */ /* 0x000fc40000004100 */
[----:B------:R-:W-:Y:S01]  /*6860*/  HADD2.F32 R60, -RZ, R60.H0_H0 ;  /* 0x2000003cff3c7230 */ /* 0x000fe20000004100 */
[----:B------:R-:W-:Y:S02]  /*6870*/  F2FP.SATFINITE.E4M3.F32.PACK_AB_MERGE_C R62, R67, R62, R70 ;  /* 0x0000003e433e723e */ /* 0x000fe40004807046 */
[CC--:B------:R-:W-:Y:S01]  /*6880*/  FMUL.FTZ R71, R13.reuse, R69.reuse ;  /* 0x000000450d477220 */ /* 0x0c0fe20000410000 */
[----:B------:R-:W-:Y:S01]  /*6890*/  SHF.R.U32.HI R70, RZ, 0x18, R63 ;  /* 0x00000018ff467819 */ /* 0x000fe2000001163f */
[C---:B------:R-:W-:Y:S01]  /*68a0*/  FMUL.FTZ R68, R60.reuse, R69 ;  /* 0x000000453c447220 */ /* 0x040fe20000410000 */
[----:B------:R-:W-:Y:S01]  /*68b0*/  SHF.R.U32.HI R69, RZ, 0x10, R61 ;  /* 0x00000010ff457819 */ /* 0x000fe2000001163d */
[-C--:B------:R-:W-:Y:S01]  /*68c0*/  FFMA.FTZ R60, R60, R66.reuse, -R71 ;  /* 0x000000423c3c7223 */ /* 0x080fe20000010847 */
[----:B------:R-:W-:Y:S01]  /*68d0*/  SHF.R.U32.HI R71, RZ, 0x8, R61 ;  /* 0x00000008ff477819 */ /* 0x000fe2000001163d */
[----:B------:R-:W-:Y:S01]  /*68e0*/  FFMA.FTZ R13, R13, R66, R68 ;  /* 0x000000420d0d7223 */ /* 0x000fe20000010044 */
[----:B------:R-:W-:-:S02]  /*68f0*/  LOP3.LUT R66, R61, 0xff, RZ, 0xc0, !PT ;  /* 0x000000ff3d427812 */ /* 0x000fc400078ec0ff */
[----:B------:R-:W-:Y:S02]  /*6900*/  LOP3.LUT R61, R63, 0xff, RZ, 0xc0, !PT ;  /* 0x000000ff3f3d7812 */ /* 0x000fe400078ec0ff */
[--C-:B------:R-:W-:Y:S02]  /*6910*/  SHF.R.U32.HI R68, RZ, 0x8, R63.reuse ;  /* 0x00000008ff447819 */ /* 0x100fe4000001163f */
[----:B------:R-:W-:Y:S02]  /*6920*/  SHF.R.U32.HI R67, RZ, 0x10, R63 ;  /* 0x00000010ff437819 */ /* 0x000fe4000001163f */
[----:B------:R-:W-:Y:S01]  /*6930*/  PRMT R63, R70, 0x654, R61 ;  /* 0x00000654463f7816 */ /* 0x000fe2000000003d */
[----:B------:R-:W-:Y:S01]  /*6940*/  IMAD.SHL.U32 R61, R71, 0x100, RZ ;  /* 0x00000100473d7824 */ /* 0x000fe200078e00ff */
[----:B------:R-:W-:Y:S02]  /*6950*/  SHF.L.U32 R68, R68, 0x8, RZ ;  /* 0x0000000844447819 */ /* 0x000fe400000006ff */
[----:B------:R-:W-:-:S02]  /*6960*/  PRMT R66, R73, 0x654, R66 ;  /* 0x0000065449427816 */ /* 0x000fc40000000042 */
[----:B------:R-:W-:Y:S01]  /*6970*/  LOP3.LUT R63, R63, 0xff00, R68, 0xf8, !PT ;  /* 0x0000ff003f3f7812 */ /* 0x000fe200078ef844 */
[----:B------:R-:W-:Y:S01]  /*6980*/  IMAD.U32 R68, R67, 0x10000, RZ ;  /* 0x0001000043447824 */ /* 0x000fe200078e00ff */
[----:B------:R-:W-:Y:S01]  /*6990*/  LOP3.LUT R61, R66, 0xff00, R61, 0xf8, !PT ;  /* 0x0000ff00423d7812 */ /* 0x000fe200078ef83d */
[----:B------:R-:W-:Y:S01]  /*69a0*/  IMAD.U32 R66, R69, 0x10000, RZ ;  /* 0x0001000045427824 */ /* 0x000fe200078e00ff */
[----:B------:R-:W-:Y:S01]  /*69b0*/  F2FP.SATFINITE.E4M3.F32.PACK_AB_MERGE_C R11, R12, R11, RZ ;  /* 0x0000000b0c0b723e */ /* 0x000fe200048070ff */
[----:B------:R-:W-:Y:S01]  /*69c0*/  IMAD.MOV.U32 R67, RZ, RZ, R15 ;  /* 0x000000ffff437224 */ /* 0x000fe200078e000f */
[----:B------:R-:W-:Y:S02]  /*69d0*/  LOP3.LUT R63, R63, 0xff0000, R68, 0xf8, !PT ;  /* 0x00ff00003f3f7812 */ /* 0x000fe400078ef844 */
[----:B------:R-:W-:Y:S02]  /*69e0*/  LOP3.LUT R61, R61, 0xff0000, R66, 0xf8, !PT ;  /* 0x00ff00003d3d7812 */ /* 0x000fe400078ef842 */
[----:B------:R-:W-:-:S02]  /*69f0*/  F2FP.F16.E4M3.UNPACK_B R15, R67 ;  /* 0x00000043ff0f723e */ /* 0x000fc400020006ff */
[----:B------:R-:W-:Y:S02]  /*6a00*/  F2FP.F16.E4M3.UNPACK_B R71, R63.H1 ;  /* 0x0000003fff47723e */ /* 0x000fe400030006ff */
[----:B------:R-:W-:Y:S01]  /*6a10*/  F2FP.F16.E4M3.UNPACK_B R68, R61.H1 ;  /* 0x0000003dff44723e */ /* 0x000fe200030006ff */
[----:B------:R-:W-:Y:S01]  /*6a20*/  HADD2.F32 R69, -RZ, R15.H1_H1 ;  /* 0x3000000fff457230 */ /* 0x000fe20000004100 */
[----:B------:R-:W-:Y:S01]  /*6a30*/  F2FP.SATFINITE.E4M3.F32.PACK_AB_MERGE_C R12, R13, R60, R11 ;  /* 0x0000003c0d0c723e */ /* 0x000fe2000480700b */
[----:B------:R-:W-:Y:S02]  /*6a40*/  HADD2.F32 R66, -RZ, R71.H0_H0 ;  /* 0x20000047ff427230 */ /* 0x000fe40000004100 */
[----:B------:R-:W-:Y:S02]  /*6a50*/  HADD2.F32 R15, -RZ, R15.H0_H0 ;  /* 0x2000000fff0f7230 */ /* 0x000fe40000004100 */
[----:B------:R-:W-:Y:S02]  /*6a60*/  HADD2.F32 R70, -RZ, R68.H0_H0 ;  /* 0x20000044ff467230 */ /* 0x000fe40000004100 */
[----:B------:R-:W-:Y:S01]  /*6a70*/  FMUL.FTZ R72, R69, R66 ;  /* 0x0000004245487220 */ /* 0x000fe20000410000 */
[----:B------:R-:W-:-:S02]  /*6a80*/  HADD2.F32 R71, -RZ, R71.H1_H1 ;  /* 0x30000047ff477230 */ /* 0x000fc40000004100 */
[C---:B------:R-:W-:Y:S01]  /*6a90*/  FMUL.FTZ R74, R15.reuse, R66 ;  /* 0x000000420f4a7220 */ /* 0x040fe20000410000 */
[----:B------:R-:W-:Y:S02]  /*6aa0*/  HADD2.F32 R68, -RZ, R68.H1_H1 ;  /* 0x30000044ff447230 */ /* 0x000fe40000004100 */
[-C--:B------:R-:W-:Y:S01]  /*6ab0*/  FFMA.FTZ R66, R15, R70.reuse, -R72 ;  /* 0x000000460f427223 */ /* 0x080fe20000010848 */
[----:B------:R-:W-:Y:S01]  /*6ac0*/  F2FP.F16.E4M3.UNPACK_B R72, R63 ;  /* 0x0000003fff48723e */ /* 0x000fe200020006ff */
[----:B------:R-:W-:Y:S01]  /*6ad0*/  FFMA.FTZ R15, R69, R70, R74 ;  /* 0x00000046450f7223 */ /* 0x000fe2000001004a */
[----:B------:R-:W-:Y:S01]  /*6ae0*/  F2FP.F16.E4M3.UNPACK_B R69, R67.H1 ;  /* 0x00000043ff45723e */ /* 0x000fe200030006ff */
[----:B------:R-:W-:Y:S01]  /*6af0*/  IMAD.MOV.U32 R67, RZ, RZ, R14 ;  /* 0x000000ffff437224 */ /* 0x000fe200078e000e */
[----:B------:R-:W-:Y:S01]  /*6b00*/  F2FP.F16.E4M3.UNPACK_B R63, R61 ;  /* 0x0000003dff3f723e */ /* 0x000fe200020006ff */
[----:B------:R-:W-:Y:S02]  /*6b10*/  HADD2.F32 R61, -RZ, R72.H1_H1 ;  /* 0x30000048ff3d7230 */ /* 0x000fe40000004100 */
[----:B------:R-:W-:-:S02]  /*6b20*/  HADD2.F32 R70, -RZ, R69.H1_H1 ;  /* 0x30000045ff467230 */ /* 0x000fc40000004100 */
[----:B------:R-:W-:Y:S02]  /*6b30*/  HADD2.F32 R69, -RZ, R69.H0_H0 ;  /* 0x20000045ff457230 */ /* 0x000fe40000004100 */
[----:B------:R-:W-:Y:S02]  /*6b40*/  HADD2.F32 R72, -RZ, R72.H0_H0 ;  /* 0x20000048ff487230 */ /* 0x000fe40000004100 */
[-C--:B------:R-:W-:Y:S01]  /*6b50*/  FMUL.FTZ R14, R70, R71.reuse ;  /* 0x00000047460e7220 */ /* 0x080fe20000410000 */
[----:B------:R-:W-:Y:S02]  /*6b60*/  IMAD.MOV.U32 R13, RZ, RZ, R62 ;  /* 0x000000ffff0d7224 */ /* 0x000fe400078e003e */
[C---:B------:R-:W-:Y:S01]  /*6b70*/  FMUL.FTZ R71, R69.reuse, R71 ;  /* 0x0000004745477220 */ /* 0x040fe20000410000 */
[----:B------:R-:W-:-:S03]  /*6b80*/  FFMA.FTZ R14, R69, R68, -R14 ;  /* 0x00000044450e7223 */ /* 0x000fc6000001080e */
[----:B------:R-:W-:Y:S01]  /*6b90*/  FFMA.FTZ R69, R70, R68, R71 ;  /* 0x0000004446457223 */ /* 0x000fe20000010047 */
[-C--:B------:R-:W-:Y:S01]  /*6ba0*/  F2FP.F16.E4M3.UNPACK_B R68, R67.reuse.H1 ;  /* 0x00000043ff44723e */ /* 0x080fe200030006ff */
[--C-:B------:R-:W-:Y:S01]  /*6bb0*/  HADD2.F32 R71, -RZ, R63.reuse.H1_H1 ;  /* 0x3000003fff477230 */ /* 0x100fe20000004100 */
[----:B------:R-:W-:Y:S01]  /*6bc0*/  F2FP.F16.E4M3.UNPACK_B R67, R67 ;  /* 0x00000043ff43723e */ /* 0x000fe200020006ff */
[----:B------:R-:W-:Y:S01]  /*6bd0*/  HADD2.F32 R63, -RZ, R63.H0_H0 ;  /* 0x2000003fff3f7230 */ /* 0x000fe20000004100 */
[----:B------:R-:W-:Y:S01]  /*6be0*/  F2FP.SATFINITE.E4M3.F32.PACK_AB_MERGE_C R69, R69, R14, RZ ;  /* 0x0000000e4545723e */ /* 0x000fe200048070ff */
[--C-:B------:R-:W-:Y:S02]  /*6bf0*/  HADD2.F32 R70, -RZ, R68.reuse.H1_H1 ;  /* 0x30000044ff467230 */ /* 0x100fe40000004100 */
[----:B------:R-:W-:Y:S01]  /*6c00*/  HADD2.F32 R68, -RZ, R68.H0_H0 ;  /* 0x20000044ff447230 */ /* 0x000fe20000004100 */
[----:B------:R-:W-:Y:S02]  /*6c10*/  F2FP.SATFINITE.E4M3.F32.PACK_AB_MERGE_C R15, R15, R66, R69 ;  /* 0x000000420f0f723e */ /* 0x000fe40004807045 */
[----:B------:R-:W-:-:S02]  /*6c20*/  FMUL.FTZ R73, R70, R61 ;  /* 0x0000003d46497220 */ /* 0x000fc40000410000 */
        /* <DEDUP_REMOVED lines=11> */
.L_x_4320:
[----:B------:R-:W-:Y:S05]  /*6ce0*/  BSYNC B2 ;  /* 0x0000000000027941 */ /* 0x000fea0003800000 */
.L_x_4319:
[----:B------:R0:W-:Y:S02]  /*6cf0*/  ST.E.128 desc[UR50][R64.64], R12 ;  /* 0x0000000c40007985 */ /* 0x0001e4000c101d32 */
.L_x_4298:
[----:B------:R-:W-:Y:S05]  /*6d00*/  BSYNC B1 ;  /* 0x0000000000017941 */ /* 0x000fea0003800000 */
.L_x_4297:
[----:B------:R-:W-:-:S03]  /*6d10*/  UMOV UR4, 0xffffffff ;  /* 0xffffffff00047882 */ /* 0x000fc60000000000 */
[----:B------:R-:W-:Y:S05]  /*6d20*/  BRA.DIV UR4, `(.L_x_4321) ;  /* 0x00000292044c7947 */ /* 0x000fea000b800000 */
[----:B--2---:R-:W2:Y:S04]  /*6d30*/  SHFL.IDX PT, R119, R119, 0x1, 0x1e1f ;  /* 0x003e1f0077777f89 */ /* 0x004ea800000e0000 */
[----:B------:R-:W0:Y:S02]  /*6d40*/  SHFL.IDX PT, R120, R120, 0x1, 0x1e1f ;  /* 0x003e1f0078787f89 */ /* 0x000e2400000e0000 */
.L_x_4640:
[----:B------:R-:W-:Y:S05]  /*6d50*/  @P4 BRA `(.L_x_4322) ;  /* 0x0000009c00944947 */ /* 0x000fea0003800000 */
[----:B------:R-:W-:Y:S01]  /*6d60*/  ISETP.NE.AND P3, PT, R28, RZ, PT ;  /* 0x000000ff1c00720c */ /* 0x000fe20003f65270 */
[----:B------:R-:W-:-:S12]  /*6d70*/  BSSY B1, `(.L_x_4323) ;  /* 0x0000077000017945 */ /* 0x000fd80003800000 */
[----:B------:R-:W-:Y:S05]  /*6d80*/  @!P3 BRA `(.L_x_4324) ;  /* 0x0000000400d4b947 */ /* 0x000fea0003800000 */
[----:B0-----:R0:W0:Y:S01]  /*6d90*/  LDS.128 R12, [R88+0x26200] ;  /* 0x02620000580c7984 */ /* 0x0010220000000c00 */
[----:B------:R-:W-:Y:S01]  /*6da0*/  IADD3 R60, P3, R16, R120, RZ ;  /* 0x00000078103c7210 */ /* 0x000fe20007f7e0ff */
[----:B------:R-:W-:Y:S04]  /*6db0*/  BSSY B2, `(.L_x_4325) ;  /* 0x0000071000027945 */ /* 0x000fe80003800000 */
[----:B--2---:R-:W-:Y:S01]  /*6dc0*/  IMAD.X R61, R119, 0x1, R17, P3 ;  /* 0x00000001773d7824 */ /* 0x004fe200018e0611 */
        /* <DEDUP_REMOVED lines=8> */
[--C-:B------:R-:W-:Y:S01]  /*6e50*/  SHF.R.U32.HI R71, RZ, 0x18, R57.reuse ;  /* 0x00000018ff477819 */ /* 0x100fe20000011639 */
[----:B------:R-:W-:Y:S01]  /*6e60*/  HADD2.F32 R11, -RZ, R11.H0_H0 ;  /* 0x2000000bff0b7230 */ /* 0x000fe20000004100 */
[----:B------:R-:W-:Y:S01]  /*6e70*/  SHF.R.U32.HI R70, RZ, 0x8, R57 ;  /* 0x00000008ff467819 */ /* 0x000fe20000011639 */
        /* <DEDUP_REMOVED lines=29> */
[----:B------:R-:W-:Y:S01]  /*7050*/  SHF.R.U32.HI R69, RZ, 0x10, R57 ;  /* 0x00000010ff457819 */ /* 0x000fe20000011639 */
        /* <DEDUP_REMOVED lines=12> */
[----:B------:R-:W-:Y:S02]  /*7120*/  SHF.R.U32.HI R66, RZ, 0x8, R59 ;  /* 0x00000008ff427819 */ /* 0x000fe4000001163b */
[----:B------:R-:W-:Y:S02]  /*7130*/  PRMT R57, R68, 0x654, R57 ;  /* 0x0000065444397816 */ /* 0x000fe40000000039 */
[----:B------:R-:W-:Y:S02]  /*7140*/  SHF.L.U32 R66, R66, 0x8, RZ ;  /* 0x0000000842427819 */ /* 0x000fe400000006ff */
[----:B------:R-:W-:Y:S02]  /*7150*/  PRMT R64, R71, 0x654, R64 ;  /* 0x0000065447407816 */ /* 0x000fe40000000040 */
[----:B------:R-:W-:Y:S01]  /*7160*/  LOP3.LUT R59, R57, 0xff00, R66, 0xf8, !PT ;  /* 0x0000ff00393b7812 */ /* 0x000fe200078ef842 */
[----:B------:R-:W-:Y:S01]  /*7170*/  IMAD.U32 R66, R67, 0x10000, RZ ;  /* 0x0001000043427824 */ /* 0x000fe200078e00ff */
[----:B------:R-:W-:Y:S01]  /*7180*/  F2FP.SATFINITE.E4M3.F32.PACK_AB_MERGE_C R12, R65, R62, R58 ;  /* 0x0000003e410c723e */ /* 0x000fe2000480703a */
[----:B------:R-:W-:-:S03]  /*7190*/  IMAD.SHL.U32 R57, R70, 0x100, RZ ;  /* 0x0000010046397824 */ /* 0x000fc600078e00ff */
        /* <DEDUP_REMOVED lines=34> */
[----:B------:R-:W-:Y:S02]  /*73c0*/  HADD2.F32 R70, -RZ, R69.H1_H1 ;  /* 0x30000045ff467230 */ /* 0x000fe40000004100 */
[CC--:B------:R-:W-:Y:S01]  /*73d0*/  FMUL.FTZ R72, R68.reuse, R57.reuse ;  /* 0x0000003944487220 */ /* 0x0c0fe20000410000 */
[----:B------:R-:W-:Y:S02]  /*73e0*/  HADD2.F32 R71, -RZ, R71.H0_H0 ;  /* 0x20000047ff477230 */ /* 0x000fe40000004100 */
[C---:B------:R-:W-:Y:S01]  /*73f0*/  FMUL.FTZ R73, R59.reuse, R57 ;  /* 0x000000393b497220 */ /* 0x040fe20000410000 */
[----:B------:R-:W-:Y:S02]  /*7400*/  HADD2.F32 R69, -RZ, R69.H0_H0 ;  /* 0x20000045ff457230 */ /* 0x000fe40000004100 */
[-C--:B------:R-:W-:Y:S01]  /*7410*/  FFMA.FTZ R57, R59, R70.reuse, -R72 ;  /* 0x000000463b397223 */ /* 0x080fe20000010848 */
[--C-:B------:R-:W-:Y:S02]  /*7420*/  HADD2.F32 R59, -RZ, R66.reuse.H1_H1 ;  /* 0x30000042ff3b7230 */ /* 0x100fe40000004100 */
[----:B------:R-:W-:Y:S01]  /*7430*/  FFMA.FTZ R70, R68, R70, R73 ;  /* 0x0000004644467223 */ /* 0x000fe20000010049 */
[----:B------:R-:W-:Y:S01]  /*7440*/  HADD2.F32 R66, -RZ, R66.H0_H0 ;  /* 0x20000042ff427230 */ /* 0x000fe20000004100 */
[----:B------:R-:W-:Y:S01]  /*7450*/  F2FP.SATFINITE.E4M3.F32.PACK_AB_MERGE_C R15, R64, R15, R67 ;  /* 0x0000000f400f723e */ /* 0x000fe20004807043 */
[----:B------:R-:W-:-:S02]  /*7460*/  FMUL.FTZ R73, R59, R71 ;  /* 0x000000473b497220 */ /* 0x000fc40000410000 */
[----:B------:R-:W-:Y:S01]  /*7470*/  F2FP.SATFINITE.E4M3.F32.PACK_AB_MERGE_C R57, R70, R57, RZ ;  /* 0x000000394639723e */ /* 0x000fe200048070ff */
[C---:B------:R-:W-:Y:S01]  /*7480*/  FMUL.FTZ R68, R66.reuse, R71 ;  /* 0x0000004742447220 */ /* 0x040fe20000410000 */
[----:B------:R-:W-:-:S03]  /*7490*/  FFMA.FTZ R73, R66, R69, -R73 ;  /* 0x0000004542497223 */ /* 0x000fc60000010849 */
[----:B------:R-:W-:-:S05]  /*74a0*/  FFMA.FTZ R68, R59, R69, R68 ;  /* 0x000000453b447223 */ /* 0x000fca0000010044 */
[----:B------:R-:W-:-:S07]  /*74b0*/  F2FP.SATFINITE.E4M3.F32.PACK_AB_MERGE_C R14, R68, R73, R57 ;  /* 0x00000049440e723e */ /* 0x000fce0004807039 */
.L_x_4326:
[----:B------:R-:W-:Y:S05]  /*74c0*/  BSYNC B2 ;  /* 0x0000000000027941 */ /* 0x000fea0003800000 */
.L_x_4325:
[----:B0-----:R0:W-:Y:S02]  /*74d0*/  ST.E.128 desc[UR50][R60.64], R12 ;  /* 0x0000000c3c007985 */ /* 0x0011e4000c101d32 */
.L_x_4324:
[----:B------:R-:W-:Y:S05]  /*74e0*/  BSYNC B1 ;  /* 0x0000000000017941 */ /* 0x000fea0003800000 */
.L_x_4323:
[----:B------:R-:W-:Y:S01]  /*74f0*/  ISETP.NE.AND P3, PT, R29, RZ, PT ;  /* 0x000000ff1d00720c */ /* 0x000fe20003f65270 */
[----:B------:R-:W-:-:S12]  /*7500*/  BSSY B1, `(.L_x_4327) ;  /* 0x0000078000017945 */ /* 0x000fd80003800000 */
[----:B------:R-:W-:Y:S05]  /*7510*/  @!P3 BRA `(.L_x_4328) ;  /* 0x0000000400d8b947 */ /* 0x000fea0003800000 */
[----:B------:R-:W5:Y:S01]  /*7520*/  LDL R58, [R1+0xc] ;  /* 0x00000c00013a7983 */ /* 0x000f620000100800 */
[----:B----4-:R-:W-:Y:S01]  /*7530*/  IMAD.SHL.U32 R11, R226, 0x10, RZ ;  /* 0x00000010e20b7824 */ /* 0x010fe200078e00ff */
[----:B------:R-:W-:Y:S02]  /*7540*/  BSSY B2, `(.L_x_4329) ;  /* 0x0000072000027945 */ /* 0x000fe40003800000 */
[----:B0-----:R0:W4:Y:S02]  /*7550*/  LDS.128 R12, [R89+0x26200] ;  /* 0x02620000590c7984 */ /* 0x0011240000000c00 */
[----:B------:R-:W-:-:S04]  /*7560*/  IADD3 R56, P3, R11, R120, RZ ;  /* 0x000000780b387210 */ /* 0x000fc80007f7e0ff */
[----:B--2---:R-:W-:Y:S02]  /*7570*/  LEA.HI.X.SX32 R57, R11, R119, 0x1, P3 ;  /* 0x000000770b397211 */ /* 0x004fe400018f0eff */
[----:B-----5:R-:W-:-:S13]  /*7580*/  ISETP.GE.AND P3, PT, R58, R113, PT ;  /* 0x000000713a00720c */ /* 0x020fda0003f66270 */
[----:B0---4-:R-:W-:Y:S05]  /*7590*/  @P3 BRA `(.L_x_4330) ;  /* 0x0000000400b03947 */ /* 0x011fea0003800000 */
[----:B------:R-:W-:Y:S02]  /*75a0*/  SHF.R.U32.HI R61, RZ, 0x8, R53 ;  /* 0x00000008ff3d7819 */ /* 0x000fe40000011635 */
[----:B------:R-:W-:Y:S02]  /*75b0*/  LOP3.LUT R52, R55, 0xff, RZ, 0xc0, !PT ;  /* 0x000000ff37347812 */ /* 0x000fe400078ec0ff */
[--C-:B------:R-:W-:Y:S02]  /*75c0*/  SHF.R.U32.HI R59, RZ, 0x18, R55.reuse ;  /* 0x00000018ff3b7819 */ /* 0x100fe40000011637 */
[----:B------:R-:W-:Y:S02]  /*75d0*/  SHF.R.U32.HI R54, RZ, 0x8, R55 ;  /* 0x00000008ff367819 */ /* 0x000fe40000011637 */
[----:B------:R-:W-:Y:S02]  /*75e0*/  LOP3.LUT R11, R53, 0xff, RZ, 0xc0, !PT ;  /* 0x000000ff350b7812 */ /* 0x000fe400078ec0ff */
[----:B------:R-:W-:-:S02]  /*75f0*/  SHF.R.U32.HI R60, RZ, 0x18, R53 ;  /* 0x00000018ff3c7819 */ /* 0x000fc40000011635 */
[----:B------:R-:W-:Y:S01]  /*7600*/  SHF.R.U32.HI R62, RZ, 0x10, R53 ;  /* 0x00000010ff3e7819 */ /* 0x000fe20000011635 */
[----:B------:R-:W-:Y:S01]  /*7610*/  IMAD.MOV.U32 R53, RZ, RZ, R12 ;  /* 0x000000ffff357224 */ /* 0x000fe200078e000c */
[----:B------:R-:W-:Y:S01]  /*7620*/  PRMT R59, R59, 0x654, R52 ;  /* 0x000006543b3b7816 */ /* 0x000fe20000000034 */
[----:B------:R-:W-:Y:S01]  /*7630*/  IMAD.SHL.U32 R52, R61, 0x100, RZ ;  /* 0x000001003d347824 */ /* 0x000fe200078e00ff */
[----:B------:R-:W-:Y:S02]  /*7640*/  SHF.R.U32.HI R58, RZ, 0x10, R55 ;  /* 0x00000010ff3a7819 */ /* 0x000fe40000011637 */
[----:B------:R-:W-:Y:S02]  /*7650*/  SHF.L.U32 R54, R54, 0x8, RZ ;  /* 0x0000000836367819 */ /* 0x000fe400000006ff */
[----:B------:R-:W-:Y:S01]  /*7660*/  PRMT R55, R60, 0x654, R11 ;  /* 0x000006543c377816 */ /* 0x000fe2000000000b */
[----:B------:R-:W-:Y:S01]  /*7670*/  IMAD.MOV.U32 R11, RZ, RZ, R13 ;  /* 0x000000ffff0b7224 */ /* 0x000fe200078e000d */
[----:B------:R-:W-:Y:S01]  /*7680*/  LOP3.LUT R59, R59, 0xff00, R54, 0xf8, !PT ;  /* 0x0000ff003b3b7812 */ /* 0x000fe200078ef836 */
[----:B------:R-:W-:Y:S01]  /*7690*/  IMAD.U32 R13, R62, 0x10000, RZ ;  /* 0x000100003e0d7824 */ /* 0x000fe200078e00ff */
[----:B------:R-:W-:Y:S01]  /*76a0*/  LOP3.LUT R52, R55, 0xff00, R52, 0xf8, !PT ;  /* 0x0000ff0037347812 */ /* 0x000fe200078ef834 */
[----:B------:R-:W-:Y:S01]  /*76b0*/  IMAD.U32 R54, R58, 0x10000, RZ ;  /* 0x000100003a367824 */ /* 0x000fe200078e00ff */
[----:B------:R-:W-:-:S02]  /*76c0*/  F2FP.F16.E4M3.UNPACK_B R55, R139.H1 ;  /* 0x0000008bff37723e */ /* 0x000fc400030006ff */
        /* <DEDUP_REMOVED lines=20> */
[----:B------:R-:W-:-:S02]  /*7810*/  F2FP.F16.E4M3.UNPACK_B R54, R53.H1 ;  /* 0x00000035ff36723e */ /* 0x000fc400030006ff */
[-C--:B------:R-:W-:Y:S01]  /*7820*/  FFMA.FTZ R63, R55, R59.reuse, -R62 ;  /* 0x0000003b373f7223 */ /* 0x080fe2000001083e */
[----:B------:R-:W-:Y:S01]  /*7830*/  FFMA.FTZ R66, R58, R59, R65 ;  /* 0x0000003b3a427223 */ /* 0x000fe20000010041 */
[----:B------:R-:W-:Y:S01]  /*7840*/  HADD2.F32 R62, -RZ, R139.H1_H1 ;  /* 0x3000008bff3e7230 */ /* 0x000fe20000004100 */
[----:B------:R-:W-:Y:S01]  /*7850*/  F2FP.F16.E4M3.UNPACK_B R137, R137 ;  /* 0x00000089ff89723e */ /* 0x000fe200020006ff */
[--C-:B------:R-:W-:Y:S01]  /*7860*/  HADD2.F32 R59, -RZ, R54.reuse.H1_H1 ;  /* 0x30000036ff3b7230 */ /* 0x100fe20000004100 */
[----:B------:R-:W-:Y:S01]  /*7870*/  F2FP.F16.E4M3.UNPACK_B R53, R53 ;  /* 0x00000035ff35723e */ /* 0x000fe200020006ff */
[----:B------:R-:W-:Y:S02]  /*7880*/  HADD2.F32 R55, -RZ, R54.H0_H0 ;  /* 0x20000036ff377230 */ /* 0x000fe40000004100 */
[----:B------:R-:W-:Y:S02]  /*7890*/  HADD2.F32 R60, -RZ, R137.H1_H1 ;  /* 0x30000089ff3c7230 */ /* 0x000fe40000004100 */
[----:B------:R-:W-:Y:S01]  /*78a0*/  FMUL.FTZ R64, R59, R62 ;  /* 0x0000003e3b407220 */ /* 0x000fe20000410000 */
[----:B------:R-:W-:-:S02]  /*78b0*/  HADD2.F32 R139, -RZ, R139.H0_H0 ;  /* 0x2000008bff8b7230 */ /* 0x000fc40000004100 */
[C---:B------:R-:W-:Y:S01]  /*78c0*/  FMUL.FTZ R62, R55.reuse, R62 ;  /* 0x0000003e373e7220 */ /* 0x040fe20000410000 */
[--C-:B------:R-:W-:Y:S02]  /*78d0*/  HADD2.F32 R58, -RZ, R53.reuse.H1_H1 ;  /* 0x30000035ff3a7230 */ /* 0x100fe40000004100 */
[-C--:B------:R-:W-:Y:S01]  /*78e0*/  FFMA.FTZ R64, R55, R60.reuse, -R64 ;  /* 0x0000003c37407223 */ /* 0x080fe20000010840 */
[----:B------:R-:W-:Y:S02]  /*78f0*/  HADD2.F32 R54, -RZ, R53.H0_H0 ;  /* 0x20000035ff367230 */ /* 0x000fe40000004100 */
[----:B------:R-:W-:Y:S01]  /*7900*/  FFMA.FTZ R61, R59, R60, R62 ;  /* 0x0000003c3b3d7223 */ /* 0x000fe2000001003e */
[----:B------:R-:W-:Y:S01]  /*7910*/  HADD2.F32 R137, -RZ, R137.H0_H0 ;  /* 0x20000089ff897230 */ /* 0x000fe20000004100 */
[----:B------:R-:W-:Y:S01]  /*7920*/  F2FP.F16.E4M3.UNPACK_B R59, R15.H1 ;  /* 0x0000000fff3b723e */ /* 0x000fe200030006ff */
[-C--:B------:R-:W-:Y:S01]  /*7930*/  FMUL.FTZ R53, R58, R139.reuse ;  /* 0x0000008b3a357220 */ /* 0x080fe20000410000 */
[----:B------:R-:W-:Y:S01]  /*7940*/  F2FP.F16.E4M3.UNPACK_B R62, R52.H1 ;  /* 0x00000034ff3e723e */ /* 0x000fe200030006ff */
[----:B------:R-:W-:Y:S01]  /*7950*/  FMUL.FTZ R139, R54, R139 ;  /* 0x0000008b368b7220 */ /* 0x000fe20000410000 */
[----:B------:R-:W-:Y:S01]  /*7960*/  F2FP.SATFINITE.E4M3.F32.PACK_AB_MERGE_C R55, R66, R63, RZ ;  /* 0x0000003f4237723e */ /* 0x000fe200048070ff */
[----:B------:R-:W-:Y:S01]  /*7970*/  FFMA.FTZ R53, R54, R137, -R53 ;  /* 0x0000008936357223 */ /* 0x000fe20000010835 */
[--C-:B------:R-:W-:Y:S01]  /*7980*/  HADD2.F32 R65, -RZ, R59.reuse.H0_H0 ;  /* 0x2000003bff417230 */ /* 0x100fe20000004100 */
[----:B------:R-:W-:Y:S01]  /*7990*/  F2FP.SATFINITE.E4M3.F32.PACK_AB_MERGE_C R54, R61, R64, RZ ;  /* 0x000000403d36723e */ /* 0x000fe200048070ff */
[----:B------:R-:W-:Y:S01]  /*79a0*/  HADD2.F32 R66, -RZ, R59.H1_H1 ;  /* 0x3000003bff427230 */ /* 0x000fe20000004100 */
[----:B------:R-:W-:Y:S01]  /*79b0*/  F2FP.F16.E4M3.UNPACK_B R59, R13.H1 ;  /* 0x0000000dff3b723e */ /* 0x000fe200030006ff */
[----:B------:R-:W-:Y:S01]  /*79c0*/  HADD2.F32 R67, -RZ, R62.H1_H1 ;  /* 0x3000003eff437230 */ /* 0x000fe20000004100 */
[----:B------:R-:W-:Y:S01]  /*79d0*/  F2FP.F16.E4M3.UNPACK_B R60, R14.H1 ;  /* 0x0000000eff3c723e */ /* 0x000fe200030006ff */
[----:B------:R-:W-:Y:S01]  /*79e0*/  FFMA.FTZ R58, R58, R137, R139 ;  /* 0x000000893a3a7223 */ /* 0x000fe2000001008b */
        /* <DEDUP_REMOVED lines=9> */
[----:B------:R-:W-:Y:S01]  /*7a80*/  HADD2.F32 R67, -RZ, R52.H1_H1 ;  /* 0x30000034ff437230 */ /* 0x000fe20000004100 */
[----:B------:R-:W-:Y:S01]  /*7a90*/  F2FP.F16.E4M3.UNPACK_B R14, R14 ;  /* 0x0000000eff0e723e */ /* 0x000fe200020006ff */
[----:B------:R-:W-:Y:S01]  /*7aa0*/  FMUL.FTZ R70, R64, R69 ;  /* 0x0000004540467220 */ /* 0x000fe20000410000 */
[----:B------:R-:W-:Y:S01]  /*7ab0*/  F2FP.F16.E4M3.UNPACK_B R65, R15 ;  /* 0x0000000fff41723e */ /* 0x000fe200020006ff */
[----:B------:R-:W-:Y:S01]  /*7ac0*/  FFMA.FTZ R60, R66, R68, R71 ;  /* 0x00000044423c7223 */ /* 0x000fe20000010047 */
[----:B------:R-:W-:-:S02]  /*7ad0*/  HADD2.F32 R66, -RZ, R62.H0_H0 ;  /* 0x2000003eff427230 */ /* 0x000fc40000004100 */
[C---:B------:R-:W-:Y:S01]  /*7ae0*/  FMUL.FTZ R69, R63.reuse, R69 ;  /* 0x000000453f457220 */ /* 0x040fe20000410000 */
[----:B------:R-:W-:Y:S01]  /*7af0*/  FFMA.FTZ R15, R63, R67, -R70 ;  /* 0x000000433f0f7223 */ /* 0x000fe20000010846 */
[--C-:B------:R-:W-:Y:S01]  /*7b00*/  HADD2.F32 R62, -RZ, R14.reuse.H0_H0 ;  /* 0x2000000eff3e7230 */ /* 0x100fe20000004100 */
[----:B------:R-:W-:Y:S01]  /*7b10*/  F2FP.SATFINITE.E4M3.F32.PACK_AB_MERGE_C R60, R60, R13, RZ ;  /* 0x0000000d3c3c723e */ /* 0x000fe200048070ff */
[----:B------:R-:W-:Y:S02]  /*7b20*/  HADD2.F32 R63, -RZ, R65.H0_H0 ;  /* 0x20000041ff3f7230 */ /* 0x000fe40000004100 */
[----:B------:R-:W-:Y:S01]  /*7b30*/  FFMA.FTZ R68, R64, R67, R69 ;  /* 0x0000004340447223 */ /* 0x000fe20000010045 */
[----:B------:R-:W-:Y:S01]  /*7b40*/  HADD2.F32 R14, -RZ, R14.H1_H1 ;  /* 0x3000000eff0e7230 */ /* 0x000fe20000004100 */
[----:B------:R-:W-:Y:S01]  /*7b50*/  F2FP.SATFINITE.E4M3.F32.PACK_AB_MERGE_C R13, R12, R11, R55 ;  /* 0x0000000b0c0d723e */ /* 0x000fe20004807037 */
[----:B------:R-:W-:Y:S01]  /*7b60*/  HADD2.F32 R61, -RZ, R61.H0_H0 ;  /* 0x2000003dff3d7230 */ /* 0x000fe20000004100 */
[----:B------:R-:W-:Y:S01]  /*7b70*/  F2FP.SATFINITE.E4M3.F32.PACK_AB_MERGE_C R12, R58, R53, R54 ;  /* 0x000000353a0c723e */ /* 0x000fe20004807036 */
[----:B------:R-:W-:Y:S01]  /*7b80*/  HADD2.F32 R65, -RZ, R65.H1_H1 ;  /* 0x30000041ff417230 */ /* 0x000fe20000004100 */
[----:B------:R-:W-:Y:S01]  /*7b90*/  F2FP.SATFINITE.E4M3.F32.PACK_AB_MERGE_C R15, R68, R15, RZ ;  /* 0x0000000f440f723e */ /* 0x000fe200048070ff */
[----:B------:R-:W-:-:S02]  /*7ba0*/  HADD2.F32 R64, -RZ, R59.H0_H0 ;  /* 0x2000003bff407230 */ /* 0x000fc40000004100 */
[-C--:B------:R-:W-:Y:S01]  /*7bb0*/  FMUL.FTZ R67, R14, R61.reuse ;  /* 0x0000003d0e437220 */ /* 0x080fe20000410000 */
[----:B------:R-:W-:Y:S02]  /*7bc0*/  HADD2.F32 R59, -RZ, R52.H0_H0 ;  /* 0x20000034ff3b7230 */ /* 0x000fe40000004100 */
[-C--:B------:R-:W-:Y:S01]  /*7bd0*/  FMUL.FTZ R52, R65, R66.reuse ;  /* 0x0000004241347220 */ /* 0x080fe20000410000 */
[C---:B------:R-:W-:Y:S01]  /*7be0*/  FMUL.FTZ R61, R62.reuse, R61 ;  /* 0x0000003d3e3d7220 */ /* 0x040fe20000410000 */
[C---:B------:R-:W-:Y:S01]  /*7bf0*/  FMUL.FTZ R66, R63.reuse, R66 ;  /* 0x000000423f427220 */ /* 0x040fe20000410000 */
[-C--:B------:R-:W-:Y:S02]  /*7c00*/  FFMA.FTZ R67, R62, R59.reuse, -R67 ;  /* 0x0000003b3e437223 */ /* 0x080fe40000010843 */
[----:B------:R-:W-:Y:S01]  /*7c10*/  FFMA.FTZ R14, R14, R59, R61 ;  /* 0x0000003b0e0e7223 */ /* 0x000fe2000001003d */
[-C--:B------:R-:W-:Y:S01]  /*7c20*/  FFMA.FTZ R52, R63, R64.reuse, -R52 ;  /* 0x000000403f347223 */ /* 0x080fe20000010834 */
[----:B------:R-:W-:-:S03]  /*7c30*/  FFMA.FTZ R65, R65, R64, R66 ;  /* 0x0000004041417223 */ /* 0x000fc60000010042 */
[----:B------:R-:W-:Y:S02]  /*7c40*/  F2FP.SATFINITE.E4M3.F32.PACK_AB_MERGE_C R14, R14, R67, R15 ;  /* 0x000000430e0e723e */ /* 0x000fe4000480700f */
[----:B------:R-:W-:-:S07]  /*7c50*/  F2FP.SATFINITE.E4M3.F32.PACK_AB_MERGE_C R15, R65, R52, R60 ;  /* 0x00000034410f723e */ /* 0x000fce000480703c */
.L_x_4330:
[----:B------:R-:W-:Y:S05]  /*7c60*/  BSYNC B2 ;  /* 0x0000000000027941 */ /* 0x000fea0003800000 */
.L_x_4329:
[----:B------:R0:W-:Y:S02]  /*7c70*/  ST.E.128 desc[UR50][R56.64], R12 ;  /* 0x0000000c38007985 */ /* 0x0001e4000c101d32 */
.L_x_4328:
[----:B------:R-:W-:Y:S05]  /*7c80*/  BSYNC B1 ;  /* 0x0000000000017941 */ /* 0x000fea0003800000 */
.L_x_4327:
        /* <DEDUP_REMOVED lines=21> */
[----:B------:R-:W-:Y:S02]  /*7de0*/  PRMT R48, R48, 0x654, R11 ;  /* 0x0000065430307816 */ /* 0x000fe4000000000b */
[----:B------:R-:W-:Y:S01]  /*7df0*/  PRMT R50, R50, 0x654, R49 ;  /* 0x0000065432327816 */ /* 0x000fe20000000031 */
[----:B------:R-:W-:Y:S01]  /*7e00*/  IMAD.MOV.U32 R49, RZ, RZ, R12 ;  /* 0x000000ffff317224 */ /* 0x000fe200078e000c */
[----:B------:R-:W-:Y:S02]  /*7e10*/  MOV R11, R13 ;  /* 0x0000000d000b7202 */ /* 0x000fe40000000f00 */
        /* <DEDUP_REMOVED lines=94> */
.L_x_4334:
[----:B------:R-:W-:Y:S05]  /*8400*/  BSYNC B2 ;  /* 0x0000000000027941 */ /* 0x000fea0003800000 */
.L_x_4333:
[----:B------:R0:W-:Y:S02]  /*8410*/  ST.E.128 desc[UR50][R52.64], R12 ;  /* 0x0000000c34007985 */ /* 0x0001e4000c101d32 */
.L_x_4332:
[----:B------:R-:W-:Y:S05]  /*8420*/  BSYNC B1 ;  /* 0x0000000000017941 */ /* 0x000fea0003800000 */
.L_x_4331:
[----:B------:R-:W-:Y:S01]  /*8430*/  ISETP.NE.AND P3, PT, R31, RZ, PT ;  /* 0x000000ff1f00720c */ /* 0x000fe20003f65270 */
[----:B------:R-:W-:-:S12]  /*8440*/  BSSY B1, `(.L_x_4335) ;  /* 0x0000078000017945 */ /* 0x000fd80003800000 */
[----:B------:R-:W-:Y:S05]  /*8450*/  @!P3 BRA `(.L_x_4336) ;  /* 0x0000000400d8b947 */ /* 0x000fea0003800000 */
[----:B0-----:R-:W2:Y:S04]  /*8460*/  LDL R12, [R1] ;  /* 0x00000000010c7983 */ /* 0x001ea80000100800 */
[----:B----4-:R-:W4:Y:S01]  /*8470*/  LDL R11, [R1+0x18] ;  /* 0x00001800010b7983 */ /* 0x010f220000100800 */
[----:B------:R-:W-:Y:S01]  /*8480*/  IADD3 R48, P3, R23, R120, RZ ;  /* 0x0000007817307210 */ /* 0x000fe20007f7e0ff */
[----:B------:R-:W-:Y:S04]  /*8490*/  BSSY B2, `(.L_x_4337) ;  /* 0x0000071000027945 */ /* 0x000fe80003800000 */
[----:B--2---:R-:W-:-:S02]  /*84a0*/  IMAD.X R49, R119, 0x1, R12, P3 ;  /* 0x0000000177317824 */ /* 0x004fc400018e060c */
[----:B------:R0:W2:Y:S01]  /*84b0*/  LDS.128 R12, [R89+0x28a00] ;  /* 0x028a0000590c7984 */ /* 0x0000a20000000c00 */
[----:B----4-:R-:W-:-:S13]  /*84c0*/  ISETP.GE.AND P3, PT, R11, R113, PT ;  /* 0x000000710b00720c */ /* 0x010fda0003f66270 */
[----:B0-----:R-:W-:Y:S05]  /*84d0*/  @P3 BRA `(.L_x_4338) ;  /* 0x0000000400b03947 */ /* 0x001fea0003800000 */
[----:B------:R-:W-:Y:S02]  /*84e0*/  SHF.R.U32.HI R53, RZ, 0x8, R45 ;  /* 0x00000008ff357819 */ /* 0x000fe4000001162d */
[----:B------:R-:W-:Y:S02]  /*84f0*/  LOP3.LUT R44, R47, 0xff, RZ, 0xc0, !PT ;  /* 0x000000ff2f2c7812 */ /* 0x000fe400078ec0ff */
[----:B------:R-:W-:Y:S02]  /*8500*/  SHF.R.U32.HI R51, RZ, 0x18, R47 ;  /* 0x00000018ff337819 */ /* 0x000fe4000001162f */
[----:B------:R-:W-:Y:S02]  /*8510*/  LOP3.LUT R11, R45, 0xff, RZ, 0xc0, !PT ;  /* 0x000000ff2d0b7812 */ /* 0x000fe400078ec0ff */
[----:B------:R-:W-:Y:S02]  /*8520*/  SHF.R.U32.HI R52, RZ, 0x18, R45 ;  /* 0x00000018ff347819 */ /* 0x000fe4000001162d */
[----:B------:R-:W-:-:S02]  /*8530*/  SHF.R.U32.HI R46, RZ, 0x8, R47 ;  /* 0x00000008ff2e7819 */ /* 0x000fc4000001162f */
[----:B------:R-:W-:Y:S02]  /*8540*/  SHF.R.U32.HI R50, RZ, 0x10, R47 ;  /* 0x00000010ff327819 */ /* 0x000fe4000001162f */
[----:B------:R-:W-:Y:S01]  /*8550*/  PRMT R51, R51, 0x654, R44 ;  /* 0x0000065433337816 */ /* 0x000fe2000000002c */
[----:B------:R-:W-:Y:S01]  /*8560*/  IMAD.SHL.U32 R44, R53, 0x100, RZ ;  /* 0x00000100352c7824 */ /* 0x000fe200078e00ff */
[----:B------:R-:W-:Y:S01]  /*8570*/  PRMT R47, R52, 0x654, R11 ;  /* 0x00000654342f7816 */ /* 0x000fe2000000000b */
[----:B------:R-:W-:Y:S01]  /*8580*/  IMAD.SHL.U32 R46, R46, 0x100, RZ ;  /* 0x000001002e2e7824 */ /* 0x000fe200078e00ff */
[----:B------:R-:W-:Y:S01]  /*8590*/  SHF.R.U32.HI R54, RZ, 0x10, R45 ;  /* 0x00000010ff367819 */ /* 0x000fe2000001162d */
[----:B--2---:R-:W-:Y:S01]  /*85a0*/  IMAD.MOV.U32 R11, RZ, RZ, R13 ;  /* 0x000000ffff0b7224 */ /* 0x004fe200078e000d */
[----:B------:R-:W-:Y:S01]  /*85b0*/  LOP3.LUT R47, R47, 0xff00, R44, 0xf8, !PT ;  /* 0x0000ff002f2f7812 */ /* 0x000fe200078ef82c */
[----:B------:R-:W-:Y:S01]  /*85c0*/  IMAD.U32 R13, R50, 0x10000, RZ ;  /* 0x00010000320d7824 */ /* 0x000fe200078e00ff */
[----:B------:R-:W-:-:S02]  /*85d0*/  LOP3.LUT R46, R51, 0xff00, R46, 0xf8, !PT ;  /* 0x0000ff00332e7812 */ /* 0x000fc400078ef82e */
[----:B------:R-:W-:Y:S02]  /*85e0*/  F2FP.F16.E4M3.UNPACK_B R50, R134.H1 ;  /* 0x00000086ff32723e */ /* 0x000fe400030006ff */
[----:B------:R-:W-:Y:S02]  /*85f0*/  F2FP.F16.E4M3.UNPACK_B R44, R11 ;  /* 0x0000000bff2c723e */ /* 0x000fe400020006ff */
[----:B------:R-:W-:Y:S01]  /*8600*/  MOV R45, R12 ;  /* 0x0000000c002d7202 */ /* 0x000fe20000000f00 */
[----:B------:R-:W-:Y:S01]  /*8610*/  IMAD.U32 R12, R54, 0x10000, RZ ;  /* 0x00010000360c7824 */ /* 0x000fe200078e00ff */
[----:B------:R-:W-:Y:S01]  /*8620*/  LOP3.LUT R13, R46, 0xff0000, R13, 0xf8, !PT ;  /* 0x00ff00002e0d7812 */ /* 0x000fe200078ef80d */
[----:B------:R-:W-:Y:S01]  /*8630*/  HADD2.F32 R55, -RZ, R50.H0_H0 ;  /* 0x20000032ff377230 */ /* 0x000fe20000004100 */
[----:B------:R-:W-:Y:S01]  /*8640*/  F2FP.F16.E4M3.UNPACK_B R51, R133.H1 ;  /* 0x00000085ff33723e */ /* 0x000fe200030006ff */
[--C-:B------:R-:W-:Y:S01]  /*8650*/  HADD2.F32 R46, -RZ, R44.reuse.H1_H1 ;  /* 0x3000002cff2e7230 */ /* 0x100fe20000004100 */
[----:B------:R-:W-:Y:S01]  /*8660*/  F2FP.F16.E4M3.UNPACK_B R11, R11.H1 ;  /* 0x0000000bff0b723e */ /* 0x000fe200030006ff */
[----:B------:R-:W-:Y:S01]  /*8670*/  HADD2.F32 R44, -RZ, R44.H0_H0 ;  /* 0x2000002cff2c7230 */ /* 0x000fe20000004100 */
[----:B------:R-:W-:Y:S01]  /*8680*/  LOP3.LUT R12, R47, 0xff0000, R12, 0xf8, !PT ;  /* 0x00ff00002f0c7812 */ /* 0x000fe200078ef80c */
[----:B------:R-:W-:-:S02]  /*8690*/  HADD2.F32 R53, -RZ, R51.H0_H0 ;  /* 0x20000033ff357230 */ /* 0x000fc40000004100 */
[-C--:B------:R-:W-:Y:S01]  /*86a0*/  FMUL.FTZ R57, R46, R55.reuse ;  /* 0x000000372e397220 */ /* 0x080fe20000410000 */
[----:B------:R-:W-:Y:S02]  /*86b0*/  HADD2.F32 R52, -RZ, R50.H1_H1 ;  /* 0x30000032ff347230 */ /* 0x000fe40000004100 */
        /* <DEDUP_REMOVED lines=36> */
[----:B------:R-:W-:Y:S01]  /*8900*/  F2FP.F16.E4M3.UNPACK_B R55, R12.H1 ;  /* 0x0000000cff37723e */ /* 0x000fe200030006ff */
[----:B------:R-:W-:Y:S01]  /*8910*/  HADD2.F32 R52, -RZ, R52.H1_H1 ;  /* 0x30000034ff347230 */ /* 0x000fe20000004100 */
[----:B------:R-:W-:Y:S01]  /*8920*/  F2FP.F16.E4M3.UNPACK_B R51, R14.H1 ;  /* 0x0000000eff33723e */ /* 0x000fe200030006ff */
[----:B------:R-:W-:Y:S01]  /*8930*/  HADD2.F32 R58, -RZ, R58.H0_H0 ;  /* 0x2000003aff3a7230 */ /* 0x000fe20000004100 */
[----:B------:R-:W-:Y:S01]  /*8940*/  F2FP.F16.E4M3.UNPACK_B R57, R13 ;  /* 0x0000000dff39723e */ /* 0x000fe200020006ff */
[----:B------:R-:W-:Y:S01]  /*8950*/  HADD2.F32 R56, -RZ, R55.H1_H1 ;  /* 0x30000037ff387230 */ /* 0x000fe20000004100 */
[----:B------:R-:W-:Y:S01]  /*8960*/  F2FP.F16.E4M3.UNPACK_B R54, R12 ;  /* 0x0000000cff36723e */ /* 0x000fe200020006ff */
[----:B------:R-:W-:-:S02]  /*8970*/  HADD2.F32 R13, -RZ, R51.H1_H1 ;  /* 0x30000033ff0d7230 */ /* 0x000fc40000004100 */
[CC--:B------:R-:W-:Y:S01]  /*8980*/  FMUL.FTZ R12, R52.reuse, R59.reuse ;  /* 0x0000003b340c7220 */ /* 0x0c0fe20000410000 */
[----:B------:R-:W-:Y:S02]  /*8990*/  HADD2.F32 R60, -RZ, R57.H1_H1 ;  /* 0x30000039ff3c7230 */ /* 0x000fe40000004100 */
[C---:B------:R-:W-:Y:S01]  /*89a0*/  FMUL.FTZ R59, R53.reuse, R59 ;  /* 0x0000003b353b7220 */ /* 0x040fe20000410000 */
[----:B------:R-:W-:Y:S02]  /*89b0*/  HADD2.F32 R51, -RZ, R51.H0_H0 ;  /* 0x20000033ff337230 */ /* 0x000fe40000004100 */
[----:B------:R-:W-:Y:S01]  /*89c0*/  FFMA.FTZ R61, R53, R56, -R12 ;  /* 0x00000038353d7223 */ /* 0x000fe2000001080c */
[----:B------:R-:W-:Y:S02]  /*89d0*/  HADD2.F32 R12, -RZ, R54.H1_H1 ;  /* 0x30000036ff0c7230 */ /* 0x000fe40000004100 */
[-C--:B------:R-:W-:Y:S01]  /*89e0*/  FMUL.FTZ R62, R13, R60.reuse ;  /* 0x0000003c0d3e7220 */ /* 0x080fe20000410000 */
[----:B------:R-:W-:Y:S01]  /*89f0*/  F2FP.F16.E4M3.UNPACK_B R15, R15 ;  /* 0x0000000fff0f723e */ /* 0x000fe200020006ff */
[C---:B------:R-:W-:Y:S01]  /*8a00*/  FMUL.FTZ R60, R51.reuse, R60 ;  /* 0x0000003c333c7220 */ /* 0x040fe20000410000 */
[----:B------:R-:W-:Y:S01]  /*8a10*/  F2FP.F16.E4M3.UNPACK_B R14, R14 ;  /* 0x0000000eff0e723e */ /* 0x000fe200020006ff */
[----:B------:R-:W-:Y:S01]  /*8a20*/  FFMA.FTZ R56, R52, R56, R59 ;  /* 0x0000003834387223 */ /* 0x000fe2000001003b */
[-C--:B------:R-:W-:Y:S01]  /*8a30*/  FFMA.FTZ R62, R51, R12.reuse, -R62 ;  /* 0x0000000c333e7223 */ /* 0x080fe2000001083e */
[----:B------:R-:W-:Y:S01]  /*8a40*/  FFMA.FTZ R59, R13, R12, R60 ;  /* 0x0000000c0d3b7223 */ /* 0x000fe2000001003c */
[----:B------:R-:W-:-:S02]  /*8a50*/  HADD2.F32 R13, -RZ, R15.H0_H0 ;  /* 0x2000000fff0d7230 */ /* 0x000fc40000004100 */
[--C-:B------:R-:W-:Y:S01]  /*8a60*/  HADD2.F32 R12, -RZ, R14.reuse.H0_H0 ;  /* 0x2000000eff0c7230 */ /* 0x100fe20000004100 */
[----:B------:R-:W-:Y:S01]  /*8a70*/  F2FP.SATFINITE.E4M3.F32.PACK_AB_MERGE_C R56, R56, R61, RZ ;  /* 0x0000003d3838723e */ /* 0x000fe200048070ff */
[----:B------:R-:W-:Y:S01]  /*8a80*/  HADD2.F32 R15, -RZ, R15.H1_H1 ;  /* 0x3000000fff0f7230 */ /* 0x000fe20000004100 */
[----:B------:R-:W-:Y:S01]  /*8a90*/  F2FP.SATFINITE.E4M3.F32.PACK_AB_MERGE_C R59, R59, R62, RZ ;  /* 0x0000003e3b3b723e */ /* 0x000fe200048070ff */
[----:B------:R-:W-:Y:S02]  /*8aa0*/  HADD2.F32 R14, -RZ, R14.H1_H1 ;  /* 0x3000000eff0e7230 */ /* 0x000fe40000004100 */
[----:B------:R-:W-:Y:S02]  /*8ab0*/  HADD2.F32 R57, -RZ, R57.H0_H0 ;  /* 0x20000039ff397230 */ /* 0x000fe40000004100 */
[----:B------:R-:W-:Y:S02]  /*8ac0*/  HADD2.F32 R51, -RZ, R54.H0_H0 ;  /* 0x20000036ff337230 */ /* 0x000fe40000004100 */
[----:B------:R-:W-:Y:S01]  /*8ad0*/  FMUL.FTZ R54, R15, R58 ;  /* 0x0000003a0f367220 */ /* 0x000fe20000410000 */
[----:B------:R-:W-:-:S02]  /*8ae0*/  HADD2.F32 R52, -RZ, R55.H0_H0 ;  /* 0x20000037ff347230 */ /* 0x000fc40000004100 */
[-C--:B------:R-:W-:Y:S01]  /*8af0*/  FMUL.FTZ R53, R14, R57.reuse ;  /* 0x000000390e357220 */ /* 0x080fe20000410000 */
[C---:B------:R-:W-:Y:S01]  /*8b00*/  FMUL.FTZ R58, R13.reuse, R58 ;  /* 0x0000003a0d3a7220 */ /* 0x040fe20000410000 */
[C---:B------:R-:W-:Y:S01]  /*8b10*/  FMUL.FTZ R57, R12.reuse, R57 ;  /* 0x000000390c397220 */ /* 0x040fe20000410000 */
[-C--:B------:R-:W-:Y:S02]  /*8b20*/  FFMA.FTZ R54, R13, R52.reuse, -R54 ;  /* 0x000000340d367223 */ /* 0x080fe40000010836 */
[----:B------:R-:W-:Y:S01]  /*8b30*/  FFMA.FTZ R15, R15, R52, R58 ;  /* 0x000000340f0f7223 */ /* 0x000fe2000001003a */
[-C--:B------:R-:W-:Y:S01]  /*8b40*/  FFMA.FTZ R53, R12, R51.reuse, -R53 ;  /* 0x000000330c357223 */ /* 0x080fe20000010835 */
[----:B------:R-:W-:Y:S01]  /*8b50*/  FFMA.FTZ R14, R14, R51, R57 ;  /* 0x000000330e0e7223 */ /* 0x000fe20000010039 */
[----:B------:R-:W-:Y:S02]  /*8b60*/  F2FP.SATFINITE.E4M3.F32.PACK_AB_MERGE_C R13, R44, R11, R47 ;  /* 0x0000000b2c0d723e */ /* 0x000fe4000480702f */
[----:B------:R-:W-:-:S02]  /*8b70*/  F2FP.SATFINITE.E4M3.F32.PACK_AB_MERGE_C R12, R46, R45, R50 ;  /* 0x0000002d2e0c723e */ /* 0x000fc40004807032 */
[----:B------:R-:W-:Y:S02]  /*8b80*/  F2FP.SATFINITE.E4M3.F32.PACK_AB_MERGE_C R14, R14, R53, R59 ;  /* 0x000000350e0e723e */ /* 0x000fe4000480703b */
[----:B------:R-:W-:-:S07]  /*8b90*/  F2FP.SATFINITE.E4M3.F32.PACK_AB_MERGE_C R15, R15, R54, R56 ;  /* 0x000000360f0f723e */ /* 0x000fce0004807038 */
.L_x_4338:
[----:B------:R-:W-:Y:S05]  /*8ba0*/  BSYNC B2 ;  /* 0x0000000000027941 */ /* 0x000fea0003800000 */
.L_x_4337:
[----:B--2---:R0:W-:Y:S02]  /*8bb0*/  ST.E.128 desc[UR50][R48.64], R12 ;  /* 0x0000000c30007985 */ /* 0x0041e4000c101d32 */
.L_x_4336:
[----:B------:R-:W-:Y:S05]  /*8bc0*/  BSYNC B1 ;  /* 0x0000000000017941 */ /* 0x000fea0003800000 */
.L_x_4335:
[----:B------:R-:W-:Y:S01]  /*8bd0*/  ISETP.NE.AND P3, PT, R32, RZ, PT ;  /* 0x000000ff2000720c */ /* 0x000fe20003f65270 */
[----:B------:R-:W-:-:S12]  /*8be0*/  BSSY B1, `(.L_x_4339) ;  /* 0x0000077000017945 */ /* 0x000fd80003800000 */
[----:B------:R-:W-:Y:S05]  /*8bf0*/  @!P3 BRA `(.L_x_4340) ;  /* 0x0000000400d4b947 */ /* 0x000fea0003800000 */
[----:B----4-:R-:W4:Y:S01]  /*8c00*/  LDL R11, [R1+0x10] ;  /* 0x00001000010b7983 */ /* 0x010f220000100800 */
[----:B0-----:R-:W-:Y:S01]  /*8c10*/  IADD3 R44, P3, R22, R120, RZ ;  /* 0x00000078162c7210 */ /* 0x001fe20007f7e0ff */
[----:B------:R-:W-:Y:S02]  /*8c20*/  BSSY B2, `(.L_x_4341) ;  /* 0x0000071000027945 */ /* 0x000fe40003800000 */
[----:B------:R0:W0:Y:S02]  /*8c30*/  LDS.128 R12, [R88+0x2b200] ;  /* 0x02b20000580c7984 */ /* 0x0000240000000c00 */
[----:B--2---:R-:W-:Y:S01]  /*8c40*/  IMAD.X R45, R119, 0x1, R229, P3 ;  /* 0x00000001772d7824 */ /* 0x004fe200018e06e5 */
[----:B----4-:R-:W-:-:S13]  /*8c50*/  ISETP.GE.AND P3, PT, R11, R113, PT ;  /* 0x000000710b00720c */ /* 0x010fda0003f66270 */
[----:B0-----:R-:W-:Y:S05]  /*8c60*/  @P3 BRA `(.L_x_4342) ;  /* 0x0000000400b03947 */ /* 0x001fea0003800000 */
        /* <DEDUP_REMOVED lines=11> */
[----:B------:R-:W-:Y:S01]  /*8d20*/  IMAD.MOV.U32 R11, RZ, RZ, R13 ;  /* 0x000000ffff0b7224 */ /* 0x000fe200078e000d */
[----:B------:R-:W-:Y:S01]  /*8d30*/  PRMT R42, R42, 0x654, R41 ;  /* 0x000006542a2a7816 */ /* 0x000fe20000000029 */
[----:B------:R-:W-:Y:S01]  /*8d40*/  IMAD.MOV.U32 R41, RZ, RZ, R12 ;  /* 0x000000ffff297224 */ /* 0x000fe200078e000c */
[----:B------:R-:W-:Y:S02]  /*8d50*/  LOP3.LUT R13, R40, 0xff00, R43, 0xf8, !PT ;  /* 0x0000ff00280d7812 */ /* 0x000fe400078ef82b */
[----:B------:R-:W-:Y:S01]  /*8d60*/  LOP3.LUT R42, R42, 0xff00, R47, 0xf8, !PT ;  /* 0x0000ff002a2a7812 */ /* 0x000fe200078ef82f */
[----:B------:R-:W-:Y:S01]  /*8d70*/  IMAD.U32 R47, R46, 0x10000, RZ ;  /* 0x000100002e2f7824 */ /* 0x000fe200078e00ff */
[----:B------:R-:W-:-:S02]  /*8d80*/  SHF.L.U32 R40, R48, 0x10, RZ ;  /* 0x0000001030287819 */ /* 0x000fc400000006ff */
        /* <DEDUP_REMOVED lines=27> */
[----:B------:R-:W-:-:S02]  /*8f40*/  HADD2.F32 R46, -RZ, R42.H0_H0 ;  /* 0x2000002aff2e7230 */ /* 0x000fc40000004100 */
[----:B------:R-:W-:Y:S02]  /*8f50*/  HADD2.F32 R47, -RZ, R42.H1_H1 ;  /* 0x3000002aff2f7230 */ /* 0x000fe40000004100 */
[----:B------:R-:W-:Y:S02]  /*8f60*/  HADD2.F32 R87, -RZ, R87.H0_H0 ;  /* 0x20000057ff577230 */ /* 0x000fe40000004100 */
[-C--:B------:R-:W-:Y:S01]  /*8f70*/  FMUL.FTZ R50, R46, R48.reuse ;  /* 0x000000302e327220 */ /* 0x080fe20000410000 */
[--C-:B------:R-:W-:Y:S02]  /*8f80*/  HADD2.F32 R43, -RZ, R41.reuse.H1_H1 ;  /* 0x30000029ff2b7230 */ /* 0x100fe40000004100 */
[----:B------:R-:W-:Y:S01]  /*8f90*/  FMUL.FTZ R51, R47, R48 ;  /* 0x000000302f337220 */ /* 0x000fe20000410000 */
[----:B------:R-:W-:Y:S02]  /*8fa0*/  HADD2.F32 R42, -RZ, R41.H0_H0 ;  /* 0x20000029ff2a7230 */ /* 0x000fe40000004100 */
[----:B------:R-:W-:-:S02]  /*8fb0*/  HADD2.F32 R41, -RZ, R86.H1_H1 ;  /* 0x30000056ff297230 */ /* 0x000fc40000004100 */
[-C--:B------:R-:W-:Y:S01]  /*8fc0*/  FMUL.FTZ R49, R43, R87.reuse ;  /* 0x000000572b317220 */ /* 0x080fe20000410000 */
[----:B------:R-:W-:Y:S02]  /*8fd0*/  HADD2.F32 R86, -RZ, R86.H0_H0 ;  /* 0x20000056ff567230 */ /* 0x000fe40000004100 */
[----:B------:R-:W-:Y:S01]  /*8fe0*/  FMUL.FTZ R48, R42, R87 ;  /* 0x000000572a307220 */ /* 0x000fe20000410000 */
[-C--:B------:R-:W-:Y:S01]  /*8ff0*/  FFMA.FTZ R51, R46, R41.reuse, -R51 ;  /* 0x000000292e337223 */ /* 0x080fe20000010833 */
[----:B------:R-:W-:Y:S01]  /*9000*/  FFMA.FTZ R50, R47, R41, R50 ;  /* 0x000000292f327223 */ /* 0x000fe20000010032 */
[-C--:B------:R-:W-:Y:S01]  /*9010*/  FFMA.FTZ R41, R42, R86.reuse, -R49 ;  /* 0x000000562a297223 */ /* 0x080fe20000010831 */
[----:B------:R-:W-:Y:S01]  /*9020*/  FFMA.FTZ R42, R43, R86, R48 ;  /* 0x000000562b2a7223 */ /* 0x000fe20000010030 */
[----:B------:R-:W-:Y:S02]  /*9030*/  F2FP.F16.E4M3.UNPACK_B R47, R15.H1 ;  /* 0x0000000fff2f723e */ /* 0x000fe400030006ff */
[----:B------:R-:W-:-:S02]  /*9040*/  F2FP.SATFINITE.E4M3.F32.PACK_AB_MERGE_C R43, R53, R52, RZ ;  /* 0x00000034352b723e */ /* 0x000fc400048070ff */
[----:B------:R-:W-:Y:S01]  /*9050*/  F2FP.F16.E4M3.UNPACK_B R53, R40.H1 ;  /* 0x00000028ff35723e */ /* 0x000fe200030006ff */
[--C-:B------:R-:W-:Y:S01]  /*9060*/  HADD2.F32 R48, -RZ, R47.reuse.H0_H0 ;  /* 0x2000002fff307230 */ /* 0x100fe20000004100 */
[----:B------:R-:W-:Y:S01]  /*9070*/  F2FP.SATFINITE.E4M3.F32.PACK_AB_MERGE_C R58, R50, R51, RZ ;  /* 0x00000033323a723e */ /* 0x000fe200048070ff */
[----:B------:R-:W-:Y:S01]  /*9080*/  HADD2.F32 R47, -RZ, R47.H1_H1 ;  /* 0x3000002fff2f7230 */ /* 0x000fe20000004100 */
[-C--:B------:R-:W-:Y:S01]  /*9090*/  F2FP.F16.E4M3.UNPACK_B R50, R13.reuse.H1 ;  /* 0x0000000dff32723e */ /* 0x080fe200030006ff */
[--C-:B------:R-:W-:Y:S01]  /*90a0*/  HADD2.F32 R54, -RZ, R53.reuse.H1_H1 ;  /* 0x30000035ff367230 */ /* 0x100fe20000004100 */
[----:B------:R-:W-:Y:S01]  /*90b0*/  F2FP.F16.E4M3.UNPACK_B R46, R14.H1 ;  /* 0x0000000eff2e723e */ /* 0x000fe200030006ff */
[----:B------:R-:W-:Y:S01]  /*90c0*/  HADD2.F32 R53, -RZ, R53.H0_H0 ;  /* 0x20000035ff357230 */ /* 0x000fe20000004100 */
[----:B------:R-:W-:Y:S01]  /*90d0*/  F2FP.F16.E4M3.UNPACK_B R52, R40 ;  /* 0x00000028ff34723e */ /* 0x000fe200020006ff */
[----:B------:R-:W-:Y:S01]  /*90e0*/  HADD2.F32 R51, -RZ, R50.H1_H1 ;  /* 0x30000032ff337230 */ /* 0x000fe20000004100 */
[----:B------:R-:W-:Y:S01]  /*90f0*/  F2FP.F16.E4M3.UNPACK_B R49, R13 ;  /* 0x0000000dff31723e */ /* 0x000fe200020006ff */
[----:B------:R-:W-:-:S02]  /*9100*/  HADD2.F32 R40, -RZ, R46.H1_H1 ;  /* 0x3000002eff287230 */ /* 0x000fc40000004100 */
[----:B------:R-:W-:Y:S01]  /*9110*/  FMUL.FTZ R13, R47, R54 ;  /* 0x000000362f0d7220 */ /* 0x000fe20000410000 */
[----:B------:R-:W-:Y:S01]  /*9120*/  HADD2.F32 R55, -RZ, R52.H1_H1 ;  /* 0x30000034ff377230 */ /* 0x000fe20000004100 */
[----:B------:R-:W-:Y:S01]  /*9130*/  F2FP.F16.E4M3.UNPACK_B R15, R15 ;  /* 0x0000000fff0f723e */ /* 0x000fe200020006ff */
[----:B------:R-:W-:Y:S02]  /*9140*/  HADD2.F32 R46, -RZ, R46.H0_H0 ;  /* 0x2000002eff2e7230 */ /* 0x000fe40000004100 */
[----:B------:R-:W-:Y:S01]  /*9150*/  FFMA.FTZ R56, R48, R51, -R13 ;  /* 0x0000003330387223 */ /* 0x000fe2000001080d */
[----:B------:R-:W-:Y:S02]  /*9160*/  HADD2.F32 R13, -RZ, R49.H1_H1 ;  /* 0x30000031ff0d7230 */ /* 0x000fe40000004100 */
[-C--:B------:R-:W-:Y:S01]  /*9170*/  FMUL.FTZ R57, R40, R55.reuse ;  /* 0x0000003728397220 */ /* 0x080fe20000410000 */
[----:B------:R-:W-:Y:S01]  /*9180*/  F2FP.F16.E4M3.UNPACK_B R14, R14 ;  /* 0x0000000eff0e723e */ /* 0x000fe200020006ff */
[----:B------:R-:W-:Y:S01]  /*9190*/  FMUL.FTZ R55, R46, R55 ;  /* 0x000000372e377220 */ /* 0x000fe20000410000 */
[----:B------:R-:W-:Y:S01]  /*91a0*/  FMUL.FTZ R54, R48, R54 ;  /* 0x0000003630367220 */ /* 0x000fe20000410000 */
[----:B------:R-:W-:Y:S01]  /*91b0*/  FFMA.FTZ R57, R46, R13, -R57 ;  /* 0x0000000d2e397223 */ /* 0x000fe20000010839 */
[----:B------:R-:W-:-:S02]  /*91c0*/  HADD2.F32 R52, -RZ, R52.H0_H0 ;  /* 0x20000034ff347230 */ /* 0x000fc40000004100 */
[----:B------:R-:W-:Y:S01]  /*91d0*/  FFMA.FTZ R48, R40, R13, R55 ;  /* 0x0000000d28307223 */ /* 0x000fe20000010037 */
[--C-:B------:R-:W-:Y:S02]  /*91e0*/  HADD2.F32 R40, -RZ, R15.reuse.H0_H0 ;  /* 0x2000000fff287230 */ /* 0x100fe40000004100 */
[----:B------:R-:W-:Y:S01]  /*91f0*/  FFMA.FTZ R59, R47, R51, R54 ;  /* 0x000000332f3b7223 */ /* 0x000fe20000010036 */
[--C-:B------:R-:W-:Y:S02]  /*9200*/  HADD2.F32 R13, -RZ, R14.reuse.H0_H0 ;  /* 0x2000000eff0d7230 */ /* 0x100fe40000004100 */
[----:B------:R-:W-:Y:S02]  /*9210*/  HADD2.F32 R15, -RZ, R15.H1_H1 ;  /* 0x3000000fff0f7230 */ /* 0x000fe40000004100 */
[----:B------:R-:W-:Y:S01]  /*9220*/  FMUL.FTZ R54, R40, R53 ;  /* 0x0000003528367220 */ /* 0x000fe20000410000 */
[----:B------:R-:W-:Y:S02]  /*9230*/  HADD2.F32 R14, -RZ, R14.H1_H1 ;  /* 0x3000000eff0e7230 */ /* 0x000fe40000004100 */
[----:B------:R-:W-:Y:S01]  /*9240*/  FMUL.FTZ R47, R13, R52 ;  /* 0x000000340d2f7220 */ /* 0x000fe20000410000 */
[----:B------:R-:W-:-:S02]  /*9250*/  HADD2.F32 R50, -RZ, R50.H0_H0 ;  /* 0x20000032ff327230 */ /* 0x000fc40000004100 */
        /* <DEDUP_REMOVED lines=13> */
.L_x_4342:
[----:B------:R-:W-:Y:S05]  /*9330*/  BSYNC B2 ;  /* 0x0000000000027941 */ /* 0x000fea0003800000 */
.L_x_4341:
[----:B------:R0:W-:Y:S02]  /*9340*/  ST.E.128 desc[UR50][R44.64], R12 ;  /* 0x0000000c2c007985 */ /* 0x0001e4000c101d32 */
.L_x_4340:
[----:B------:R-:W-:Y:S05]  /*9350*/  BSYNC B1 ;  /* 0x0000000000017941 */ /* 0x000fea0003800000 */
.L_x_4339:
[----:B------:R-:W-:-:S13]  /*9360*/  ISETP.NE.AND P3, PT, R33, RZ, PT ;  /* 0x000000ff2100720c */ /* 0x000fda0003f65270 */
        /* <DEDUP_REMOVED lines=8> */
[--C-:B------:R-:W-:Y:S02]  /*93f0*/  SHF.R.U32.HI R43, RZ, 0x8, R37.reuse ;  /* 0x00000008ff2b7819 */ /* 0x100fe40000011625 */
[----:B------:R-:W-:Y:S02]  /*9400*/  LOP3.LUT R11, R37, 0xff, RZ, 0xc0, !PT ;  /* 0x000000ff250b7812 */ /* 0x000fe400078ec0ff */
[----:B------:R-:W-:Y:S02]  /*9410*/  SHF.R.U32.HI R38, RZ, 0x18, R37 ;  /* 0x00000018ff267819 */ /* 0x000fe40000011625 */
[----:B------:R-:W-:Y:S02]  /*9420*/  SHF.R.U32.HI R36, RZ, 0x8, R39 ;  /* 0x00000008ff247819 */ /* 0x000fe40000011627 */
[----:B------:R-:W-:Y:S01]  /*9430*/  PRMT R38, R38, 0x654, R11 ;  /* 0x0000065426267816 */ /* 0x000fe2000000000b */
[----:B------:R-:W-:Y:S01]  /*9440*/  IMAD.SHL.U32 R11, R43, 0x100, RZ ;  /* 0x000001002b0b7824 */ /* 0x000fe200078e00ff */
[----:B------:R-:W-:-:S02]  /*9450*/  SHF.R.U32.HI R44, RZ, 0x10, R39 ;  /* 0x00000010ff2c7819 */ /* 0x000fc40000011627 */
[----:B------:R-:W-:Y:S01]  /*9460*/  LOP3.LUT R42, R39, 0xff0000ff, RZ, 0xc0, !PT ;  /* 0xff0000ff272a7812 */ /* 0x000fe200078ec0ff */
[----:B------:R-:W-:Y:S01]  /*9470*/  IMAD.SHL.U32 R39, R36, 0x100, RZ ;  /* 0x0000010024277824 */ /* 0x000fe200078e00ff */
[----:B------:R-:W-:Y:S01]  /*9480*/  SHF.R.U32.HI R45, RZ, 0x10, R37 ;  /* 0x00000010ff2d7819 */ /* 0x000fe20000011625 */
[----:B------:R-:W-:Y:S01]  /*9490*/  IMAD.MOV.U32 R36, RZ, RZ, R12 ;  /* 0x000000ffff247224 */ /* 0x000fe200078e000c */
[----:B------:R-:W-:Y:S01]  /*94a0*/  LOP3.LUT R37, R38, 0xff00, R11, 0xf8, !PT ;  /* 0x0000ff0026257812 */ /* 0x000fe200078ef80b */
[----:B------:R-:W-:Y:S01]  /*94b0*/  IMAD.U32 R38, R44, 0x10000, RZ ;  /* 0x000100002c267824 */ /* 0x000fe200078e00ff */
[----:B------:R-:W-:Y:S01]  /*94c0*/  LOP3.LUT R43, R42, 0xff00, R39, 0xf8, !PT ;  /* 0x0000ff002a2b7812 */ /* 0x000fe200078ef827 */
[----:B------:R-:W-:Y:S01]  /*94d0*/  IMAD.U32 R12, R45, 0x10000, RZ ;  /* 0x000100002d0c7824 */ /* 0x000fe200078e00ff */
[----:B------:R-:W-:Y:S02]  /*94e0*/  F2FP.F16.E4M3.UNPACK_B R39, R85.H1 ;  /* 0x00000055ff27723e */ /* 0x000fe400030006ff */
[----:B------:R-:W-:-:S02]  /*94f0*/  F2FP.F16.E4M3.UNPACK_B R11, R13 ;  /* 0x0000000dff0b723e */ /* 0x000fc400020006ff */
[----:B------:R-:W-:Y:S01]  /*9500*/  LOP3.LUT R45, R43, 0xff0000, R38, 0xf8, !PT ;  /* 0x00ff00002b2d7812 */ /* 0x000fe200078ef826 */
[----:B------:R-:W-:Y:S01]  /*9510*/  HADD2.F32 R43, -RZ, R39.H0_H0 ;  /* 0x20000027ff2b7230 */ /* 0x000fe20000004100 */
[----:B------:R-:W-:Y:S01]  /*9520*/  LOP3.LUT R42, R37, 0xff0000, R12, 0xf8, !PT ;  /* 0x00ff0000252a7812 */ /* 0x000fe200078ef80c */
[----:B------:R-:W-:Y:S01]  /*9530*/  HADD2.F32 R12, -RZ, R11.H1_H1 ;  /* 0x3000000bff0c7230 */ /* 0x000fe20000004100 */
[----:B------:R-:W-:Y:S01]  /*9540*/  F2FP.F16.E4M3.UNPACK_B R38, R84.H1 ;  /* 0x00000054ff26723e */ /* 0x000fe200030006ff */
[----:B------:R-:W-:Y:S01]  /*9550*/  HADD2.F32 R44, -RZ, R39.H1_H1 ;  /* 0x30000027ff2c7230 */ /* 0x000fe20000004100 */
[----:B------:R-:W-:Y:S01]  /*9560*/  F2FP.F16.E4M3.UNPACK_B R13, R13.H1 ;  /* 0x0000000dff0d723e */ /* 0x000fe200030006ff */
[----:B------:R-:W-:Y:S02]  /*9570*/  HADD2.F32 R11, -RZ, R11.H0_H0 ;  /* 0x2000000bff0b7230 */ /* 0x000fe40000004100 */
[----:B------:R-:W-:Y:S01]  /*9580*/  FMUL.FTZ R46, R12, R43 ;  /* 0x0000002b0c2e7220 */ /* 0x000fe20000410000 */
[----:B------:R-:W-:Y:S01]  /*9590*/  HADD2.F32 R39, -RZ, R38.H0_H0 ;  /* 0x20000026ff277230 */ /* 0x000fe20000004100 */
[----:B------:R-:W-:Y:S01]  /*95a0*/  F2FP.F16.E4M3.UNPACK_B R85, R85 ;  /* 0x00000055ff55723e */ /* 0x000fe200020006ff */
[----:B------:R-:W-:-:S02]  /*95b0*/  HADD2.F32 R37, -RZ, R13.H1_H1 ;  /* 0x3000000dff257230 */ /* 0x000fc40000004100 */
[C---:B------:R-:W-:Y:S01]  /*95c0*/  FMUL.FTZ R43, R11.reuse, R43 ;  /* 0x0000002b0b2b7220 */ /* 0x040fe20000410000 */
[----:B------:R-:W-:Y:S02]  /*95d0*/  HADD2.F32 R13, -RZ, R13.H0_H0 ;  /* 0x2000000dff0d7230 */ /* 0x000fe40000004100 */
[-C--:B------:R-:W-:Y:S01]  /*95e0*/  FFMA.FTZ R11, R11, R39.reuse, -R46 ;  /* 0x000000270b0b7223 */ /* 0x080fe2000001082e */
[----:B------:R-:W-:Y:S02]  /*95f0*/  HADD2.F32 R38, -RZ, R38.H1_H1 ;  /* 0x30000026ff267230 */ /* 0x000fe40000004100 */
[-C--:B------:R-:W-:Y:S01]  /*9600*/  FMUL.FTZ R46, R37, R44.reuse ;  /* 0x0000002c252e7220 */ /* 0x080fe20000410000 */
[----:B------:R-:W-:Y:S01]  /*9610*/  FFMA.FTZ R12, R12, R39, R43 ;  /* 0x000000270c0c7223 */ /* 0x000fe2000001002b */
[C---:B------:R-:W-:Y:S01]  /*9620*/  FMUL.FTZ R44, R13.reuse, R44 ;  /* 0x0000002c0d2c7220 */ /* 0x040fe20000410000 */
[--C-:B------:R-:W-:Y:S02]  /*9630*/  HADD2.F32 R43, -RZ, R85.reuse.H1_H1 ;  /* 0x30000055ff2b7230 */ /* 0x100fe40000004100 */
[----:B------:R-:W-:Y:S01]  /*9640*/  FFMA.FTZ R47, R13, R38, -R46 ;  /* 0x000000260d2f7223 */ /* 0x000fe2000001082e */
[----:B------:R-:W-:Y:S01]  /*9650*/  F2FP.F16.E4M3.UNPACK_B R13, R36.H1 ;  /* 0x00000024ff0d723e */ /* 0x000fe200030006ff */
[----:B------:R-:W-:Y:S01]  /*9660*/  FFMA.FTZ R50, R37, R38, R44 ;  /* 0x0000002625327223 */ /* 0x000fe2000001002c */
[----:B------:R-:W-:Y:S01]  /*9670*/  F2FP.F16.E4M3.UNPACK_B R36, R36 ;  /* 0x00000024ff24723e */ /* 0x000fe200020006ff */
[----:B------:R-:W-:Y:S01]  /*9680*/  HADD2.F32 R85, -RZ, R85.H0_H0 ;  /* 0x20000055ff557230 */ /* 0x000fe20000004100 */
[----:B------:R-:W-:Y:S01]  /*9690*/  F2FP.F16.E4M3.UNPACK_B R84, R84 ;  /* 0x00000054ff54723e */ /* 0x000fe200020006ff */
[--C-:B------:R-:W-:Y:S01]  /*96a0*/  HADD2.F32 R37, -RZ, R13.reuse.H0_H0 ;  /* 0x2000000dff257230 */ /* 0x100fe20000004100 */
[----:B------:R-:W-:Y:S01]  /*96b0*/  F2FP.SATFINITE.E4M3.F32.PACK_AB_MERGE_C R53, R50, R47, RZ ;  /* 0x0000002f3235723e */ /* 0x000fe200048070ff */
[----:B------:R-:W-:-:S02]  /*96c0*/  HADD2.F32 R38, -RZ, R13.H1_H1 ;  /* 0x3000000dff267230 */ /* 0x000fc40000004100 */
[--C-:B------:R-:W-:Y:S02]  /*96d0*/  HADD2.F32 R13, -RZ, R36.reuse.H0_H0 ;  /* 0x20000024ff0d7230 */ /* 0x100fe40000004100 */
[----:B------:R-:W-:Y:S02]  /*96e0*/  HADD2.F32 R36, -RZ, R36.H1_H1 ;  /* 0x30000024ff247230 */ /* 0x000fe40000004100 */
[-C--:B------:R-:W-:Y:S01]  /*96f0*/  FMUL.FTZ R46, R38, R43.reuse ;  /* 0x0000002b262e7220 */ /* 0x080fe20000410000 */
[--C-:B------:R-:W-:Y:S02]  /*9700*/  HADD2.F32 R39, -RZ, R84.reuse.H1_H1 ;  /* 0x30000054ff277230 */ /* 0x100fe40000004100 */
        /* <DEDUP_REMOVED lines=8> */
[----:B------:R-:W-:-:S02]  /*9790*/  F2FP.F16.E4M3.UNPACK_B R36, R15.H1 ;  /* 0x0000000fff24723e */ /* 0x000fc400030006ff */
[-C--:B------:R-:W-:Y:S02]  /*97a0*/  F2FP.F16.E4M3.UNPACK_B R44, R45.reuse.H1 ;  /* 0x0000002dff2c723e */ /* 0x080fe400030006ff */
[----:B------:R-:W-:Y:S01]  /*97b0*/  F2FP.F16.E4M3.UNPACK_B R39, R42.H1 ;  /* 0x0000002aff27723e */ /* 0x000fe200030006ff */
[----:B------:R-:W-:Y:S01]  /*97c0*/  HADD2.F32 R38, -RZ, R36.H1_H1 ;  /* 0x30000024ff267230 */ /* 0x000fe20000004100 */
[----:B------:R-:W-:Y:S01]  /*97d0*/  F2FP.F16.E4M3.UNPACK_B R13, R14.H1 ;  /* 0x0000000eff0d723e */ /* 0x000fe200030006ff */
[----:B------:R-:W-:Y:S01]  /*97e0*/  HADD2.F32 R47, -RZ, R44.H1_H1 ;  /* 0x3000002cff2f7230 */ /* 0x000fe20000004100 */
[----:B------:R-:W-:Y:S01]  /*97f0*/  F2FP.F16.E4M3.UNPACK_B R45, R45 ;  /* 0x0000002dff2d723e */ /* 0x000fe200020006ff */
[----:B------:R-:W-:Y:S01]  /*9800*/  HADD2.F32 R37, -RZ, R36.H0_H0 ;  /* 0x20000024ff257230 */ /* 0x000fe20000004100 */
        /* <DEDUP_REMOVED lines=19> */
[--C-:B------:R-:W-:Y:S02]  /*9940*/  HADD2.F32 R13, -RZ, R14.reuse.H0_H0 ;  /* 0x2000000eff0d7230 */ /* 0x100fe40000004100 */
[----:B------:R-:W-:Y:S01]  /*9950*/  HADD2.F32 R15, -RZ, R15.H1_H1 ;  /* 0x3000000fff0f7230 */ /* 0x000fe20000004100 */
[----:B------:R-:W-:Y:S01]  /*9960*/  F2FP.SATFINITE.E4M3.F32.PACK_AB_MERGE_C R47, R47, R50, RZ ;  /* 0x000000322f2f723e */ /* 0x000fe200048070ff */
        /* <DEDUP_REMOVED lines=13> */
[----:B------:R-:W-:-:S02]  /*9a40*/  F2FP.SATFINITE.E4M3.F32.PACK_AB_MERGE_C R13, R12, R11, R53 ;  /* 0x0000000b0c0d723e */ /* 0x000fc40004807035 */
[----:B------:R-:W-:Y:S02]  /*9a50*/  F2FP.SATFINITE.E4M3.F32.PACK_AB_MERGE_C R12, R85, R48, R52 ;  /* 0x00000030550c723e */ /* 0x000fe40004807034 */
[----:B------:R-:W-:Y:S02]  /*9a60*/  F2FP.SATFINITE.E4M3.F32.PACK_AB_MERGE_C R14, R45, R38, R47 ;  /* 0x000000262d0e723e */ /* 0x000fe4000480702f */
[----:B------:R-:W-:-:S07]  /*9a70*/  F2FP.SATFINITE.E4M3.F32.PACK_AB_MERGE_C R15, R44, R37, R46 ;  /* 0x000000252c0f723e */ /* 0x000fce000480702e */
.L_x_4344:
[----:B------:R-:W-:Y:S05]  /*9a80*/  BSYNC B1 ;  /* 0x0000000000017941 */ /* 0x000fea0003800000 */
.L_x_4343:
[----:B------:R0:W-:Y:S01]  /*9a90*/  ST.E.128 desc[UR50][R40.64], R12 ;  /* 0x0000000c28007985 */ /* 0x0001e2000c101d32 */
[----:B------:R-:W-:Y:S05]  /*9aa0*/  BRA `(.L_x_4322) ;  /* 0x0000007000407947 */ /* 0x000fea0003800000 */
.L_x_4288:
[----:B------:R-:W0:Y:S01]  /*9ab0*/  S2R R64, SR_TID.X ;  /* 0x0000000000407919 */ /* 0x000e220000002100 */
[----:B------:R-:W-:Y:S01]  /*9ac0*/  BSSY B1, `(.L_x_4345) ;  /* 0x0000034000017945 */ /* 0x000fe20003800000 */
        /* <DEDUP_REMOVED lines=17> */
[C---:B0-----:R-:W-:Y:S01]  /*9be0*/  VIADD R72, R64.reuse, 0xffffff80 ;  /* 0xffffff8040487836 */ /* 0x041fe20000000000 */
[----:B------:R-:W-:-:S02]  /*9bf0*/  IADD3 R73, R64, -0x80, RZ ;  /* 0xffffff8040497810 */ /* 0x000fc40007ffe0ff */
[----:B------:R-:W-:Y:S02]  /*9c00*/  CS2R R64, SRZ ;  /* 0x0000000000407805 */ /* 0x000fe4000001ff00 */
[----:B------:R-:W-:-:S04]  /*9c10*/  LEA.HI R72, R72, R73, RZ, 0x1 ;  /* 0x0000004948487211 */ /* 0x000fc800078f08ff */
[----:B------:R-:W-:-:S04]  /*9c20*/  SHF.R.S32.HI R72, RZ, 0x1, R72 ;  /* 0x00000001ff487819 */ /* 0x000fc80000011448 */
[----:B------:R-:W-:-:S13]  /*9c30*/  ISETP.GE.AND P3, PT, R72, R92, PT ;  /* 0x0000005c4800720c */ /* 0x000fda0003f66270 */
[----:B------:R-:W-:Y:S05]  /*9c40*/  @P3 BRA `(.L_x_4346) ;  /* 0x00000000006c3947 */ /* 0x000fea0003800000 */
[----:B------:R-:W-:Y:S01]  /*9c50*/  ULDC.64 UR4, c[0x0][0x3e8] ;  /* 0x0000fa0000047ab9 */ /* 0x000fe20000000a00 */
[----:B------:R-:W-:Y:S02]  /*9c60*/  CS2R R46, SRZ ;  /* 0x00000000002e7805 */ /* 0x000fe4000001ff00 */
[----:B------:R-:W-:Y:S02]  /*9c70*/  IADD3 R72, P2, P4, R104, UR4, R14 ;  /* 0x0000000468487c10 */ /* 0x000fe4000fc5e00e */
[----:B------:R-:W-:Y:S02]  /*9c80*/  CS2R R44, SRZ ;  /* 0x00000000002c7805 */ /* 0x000fe4000001ff00 */
[----:B------:R-:W-:Y:S02]  /*9c90*/  CS2R R58, SRZ ;  /* 0x00000000003a7805 */ /* 0x000fe4000001ff00 */
[----:B------:R-:W-:Y:S02]  /*9ca0*/  CS2R R56, SRZ ;  /* 0x0000000000387805 */ /* 0x000fe4000001ff00 */
[----:B------:R-:W-:Y:S01]  /*9cb0*/  IADD3.X R73, R9, UR5, R11, P2, P4 ;  /* 0x0000000509497c10 */ /* 0x000fe200097e840b */
[----:B------:R-:W-:-:S02]  /*9cc0*/  ULDC.64 UR4, c[0x0][0x400] ;  /* 0x0001000000047ab9 */ /* 0x000fc40000000a00 */
[----:B------:R-:W-:-:S04]  /*9cd0*/  IADD3 R74, P2, P4, R96, UR4, R12 ;  /* 0x00000004604a7c10 */ /* 0x000fc8000fc5e00c */
[----:B------:R-:W-:Y:S02]  /*9ce0*/  IADD3.X R75, R20, UR5, R86, P2, P4 ;  /* 0x00000005144b7c10 */ /* 0x000fe400097e8456 */
[----:B------:R-:W-:Y:S02]  /*9cf0*/  ISETP.GE.AND P2, PT, R16, R113, PT ;  /* 0x000000711000720c */ /* 0x000fe40003f46270 */
[----:B------:R-:W-:Y:S02]  /*9d00*/  CS2R R42, SRZ ;  /* 0x00000000002a7805 */ /* 0x000fe4000001ff00 */
[----:B------:R-:W-:Y:S02]  /*9d10*/  CS2R R40, SRZ ;  /* 0x0000000000287805 */ /* 0x000fe4000001ff00 */
[----:B------:R-:W-:Y:S02]  /*9d20*/  CS2R R54, SRZ ;  /* 0x0000000000367805 */ /* 0x000fe4000001ff00 */
[----:B------:R-:W-:-:S05]  /*9d30*/  CS2R R52, SRZ ;  /* 0x0000000000347805 */ /* 0x000fca000001ff00 */
[----:B------:R0:W5:Y:S04]  /*9d40*/  @!P2 LDG.E.128 R44, desc[UR50][R72.64] ;  /* 0x00000032482ca981 */ /* 0x000168000c1e1d00 */
[----:B------:R0:W5:Y:S01]  /*9d50*/  @!P2 LDG.E.128 R56, desc[UR50][R74.64] ;  /* 0x000000324a38a981 */ /* 0x000162000c1e1d00 */
[----:B------:R-:W-:Y:S02]  /*9d60*/  ISETP.GE.AND P2, PT, R221, R113, PT ;  /* 0x00000071dd00720c */ /* 0x000fe40003f46270 */
[----:B------:R-:W-:Y:S02]  /*9d70*/  CS2R R38, SRZ ;  /* 0x0000000000267805 */ /* 0x000fe4000001ff00 */
[----:B------:R-:W-:Y:S02]  /*9d80*/  CS2R R36, SRZ ;  /* 0x0000000000247805 */ /* 0x000fe4000001ff00 */
[----:B------:R-:W-:-:S02]  /*9d90*/  CS2R R50, SRZ ;  /* 0x0000000000327805 */ /* 0x000fc4000001ff00 */
[----:B------:R-:W-:-:S05]  /*9da0*/  CS2R R48, SRZ ;  /* 0x0000000000307805 */ /* 0x000fca000001ff00 */
[----:B------:R0:W5:Y:S04]  /*9db0*/  @!P2 LDG.E.128 R40, desc[UR50][R72.64+0x20] ;  /* 0x000020324828a981 */ /* 0x000168000c1e1d00 */
[----:B------:R0:W5:Y:S01]  /*9dc0*/  @!P2 LDG.E.128 R52, desc[UR50][R74.64+0x20] ;  /* 0x000020324a34a981 */ /* 0x000162000c1e1d00 */
[----:B------:R-:W-:-:S13]  /*9dd0*/  ISETP.GE.AND P2, PT, R222, R113, PT ;  /* 0x00000071de00720c */ /* 0x000fda0003f46270 */
[----:B------:R0:W5:Y:S04]  /*9de0*/  @!P2 LDG.E.128 R36, desc[UR50][R72.64+0x40] ;  /* 0x000040324824a981 */ /* 0x000168000c1e1d00 */
[----:B------:R0:W5:Y:S02]  /*9df0*/  @!P2 LDG.E.128 R48, desc[UR50][R74.64+0x40] ;  /* 0x000040324a30a981 */ /* 0x000164000c1e1d00 */
.L_x_4346:
[----:B------:R-:W-:Y:S05]  /*9e00*/  BSYNC B1 ;  /* 0x0000000000017941 */ /* 0x000fea0003800000 */
.L_x_4345:
[----:B------:R-:W1:Y:S01]  /*9e10*/  S2R R76, SR_TID.X ;  /* 0x00000000004c7919 */ /* 0x000e620000002100 */
[----:B------:R-:W-:Y:S01]  /*9e20*/  BSSY B1, `(.L_x_4347) ;  /* 0x000002d000017945 */ /* 0x000fe20003800000 */
[----:B0-----:R-:W-:Y:S02]  /*9e30*/  CS2R R74, SRZ ;  /* 0x00000000004a7805 */ /* 0x001fe4000001ff00 */
[----:B------:R-:W-:Y:S02]  /*9e40*/  CS2R R72, SRZ ;  /* 0x0000000000487805 */ /* 0x000fe4000001ff00 */
[----:B------:R-:W-:Y:S02]  /*9e50*/  CS2R R78, SRZ ;  /* 0x00000000004e7805 */ /* 0x000fe4000001ff00 */
[----:B------:R-:W-:Y:S02]  /*9e60*/  CS2R R82, SRZ ;  /* 0x0000000000527805 */ /* 0x000fe4000001ff00 */
[----:B------:R-:W-:Y:S01]  /*9e70*/  CS2R R80, SRZ ;  /* 0x0000000000507805 */ /* 0x000fe2000001ff00 */
[----:B-1----:R-:W-:-:S02]  /*9e80*/  VIADD R85, R76, 0xffffff80 ;  /* 0xffffff804c557836 */ /* 0x002fc40000000000 */
[----:B------:R-:W-:Y:S01]  /*9e90*/  VIADD R84, R76, 0xffffff80 ;  /* 0xffffff804c547836 */ /* 0x000fe20000000000 */
[----:B------:R-:W-:-:S04]  /*9ea0*/  CS2R R76, SRZ ;  /* 0x00000000004c7805 */ /* 0x000fc8000001ff00 */
[----:B------:R-:W-:-:S04]  /*9eb0*/  LEA.HI R84, R84, R85, RZ, 0x1 ;  /* 0x0000005554547211 */ /* 0x000fc800078f08ff */
[----:B------:R-:W-:-:S05]  /*9ec0*/  SHF.R.S32.HI R84, RZ, 0x1, R84 ;  /* 0x00000001ff547819 */ /* 0x000fca0000011454 */
[----:B------:R-:W-:-:S05]  /*9ed0*/  VIADD R84, R84, 0x80 ;  /* 0x0000008054547836 */ /* 0x000fca0000000000 */
[----:B------:R-:W-:-:S13]  /*9ee0*/  ISETP.GE.AND P4, PT, R84, R92, PT ;  /* 0x0000005c5400720c */ /* 0x000fda0003f86270 */
[----:B------:R-:W-:Y:S05]  /*9ef0*/  @P4 BRA `(.L_x_4348) ;  /* 0x00000000007c4947 */ /* 0x000fea0003800000 */
[----:B------:R-:W-:Y:S01]  /*9f00*/  IADD3 R14, P2, P5, R104, R14, R5 ;  /* 0x0000000e680e7210 */ /* 0x000fe20007d5e005 */
[----:B------:R-:W-:Y:S01]  /*9f10*/  ULDC.64 UR4, c[0x0][0x3e8] ;  /* 0x0000fa0000047ab9 */ /* 0x000fe20000000a00 */
[----:B------:R-:W-:Y:S02]  /*9f20*/  CS2R R70, SRZ ;  /* 0x0000000000467805 */ /* 0x000fe4000001ff00 */
[----:B------:R-:W-:Y:S02]  /*9f30*/  CS2R R68, SRZ ;  /* 0x0000000000447805 */ /* 0x000fe4000001ff00 */
[----:B------:R-:W-:Y:S02]  /*9f40*/  IADD3.X R11, R9, R11, R4, P2, P5 ;  /* 0x0000000b090b7210 */ /* 0x000fe400017ea404 */
[----:B------:R-:W-:Y:S02]  /*9f50*/  CS2R R82, SRZ ;  /* 0x0000000000527805 */ /* 0x000fe4000001ff00 */
[----:B------:R-:W-:-:S02]  /*9f60*/  IADD3 R12, P2, P5, R96, R12, R7 ;  /* 0x0000000c600c7210 */ /* 0x000fc40007d5e007 */
[----:B------:R-:W-:Y:S02]  /*9f70*/  CS2R R80, SRZ ;  /* 0x0000000000507805 */ /* 0x000fe4000001ff00 */
        /* <DEDUP_REMOVED lines=23> */
.L_x_4348:
[----:B------:R-:W-:Y:S05]  /*a0f0*/  BSYNC B1 ;  /* 0x0000000000017941 */ /* 0x000fea0003800000 */
.L_x_4347:
        /* <DEDUP_REMOVED lines=28> */
.L_x_4349:
[----:B------:R-:W2:Y:S01]  /*a2c0*/  LDL R11, [R1+0x4] ;  /* 0x00000400010b7983 */ /* 0x000ea20000100800 */
[----:B------:R-:W-:Y:S01]  /*a2d0*/  IMAD R93, R19, 0x8, R18 ;  /* 0x00000008135d7824 */ /* 0x000fe200078e0212 */
[----:B------:R-:W-:Y:S01]  /*a2e0*/  BSSY B1, `(.L_x_4350) ;  /* 0x0000004000017945 */ /* 0x000fe20003800000 */
[----:B--2---:R-:W-:-:S04]  /*a2f0*/  SHF.L.U32 R94, R11, 0x1f, RZ ;  /* 0x0000001f0b5e7819 */ /* 0x004fc800000006ff */
[----:B------:R-:W1:Y:S02]  /*a300*/  SYNCS.PHASECHK.TRANS64.TRYWAIT P5, [R93+URZ+0x33490], R94 ;  /* 0x0334905e5d0075a7 */ /* 0x000e6400080a017f */
[----:B-1----:R-:W-:Y:S05]  /*a310*/  @!P5 BRA `(.L_x_4351) ;  /* 0x0000025c001cd947 */ /* 0x002fea0003800000 */
.L_x_4641:
[----:B------:R-:W-:Y:S05]  /*a320*/  BSYNC B1 ;  /* 0x0000000000017941 */ /* 0x000fea0003800000 */
.L_x_4350:
[----:B------:R-:W2:Y:S01]  /*a330*/  LDC R133, c[0x0][0x2f4] ;  /* 0x0000bd00ff857b82 */ /* 0x000ea20000000800 */
[----:B------:R-:W-:Y:S01]  /*a340*/  UMOV UR4, 0xffffffff ;  /* 0xffffffff00047882 */ /* 0x000fe20000000000 */
[----:B--2---:R-:W-:Y:S02]  /*a350*/  IMAD.IADD R139, R133, 0x1, -R114 ;  /* 0x00000001858b7824 */ /* 0x004fe400078e0a72 */
[----:B------:R-:W-:Y:S05]  /*a360*/  BRA.DIV UR4, `(.L_x_4352) ;  /* 0x0000025e041c7947 */ /* 0x000fea000b800000 */
[----:B------:R2:W3:Y:S04]  /*a370*/  SHFL.IDX PT, R149, R119, RZ, 0x1e1f ;  /* 0x001e1fff77957589 */ /* 0x0004e800000e0000 */
[----:B------:R2:W4:Y:S02]  /*a380*/  SHFL.IDX PT, R11, R120, RZ, 0x1e1f ;  /* 0x001e1fff780b7589 */ /* 0x00052400000e0000 */
.L_x_4645:
[----:B------:R-:W-:Y:S04]  /*a390*/  BSSY B1, `(.L_x_4353) ;  /* 0x000030e000017945 */ /* 0x000fe80003800000 */
[----:B------:R-:W-:Y:S05]  /*a3a0*/  @P3 BRA `(.L_x_4354) ;  /* 0x0000003000303947 */ /* 0x000fea0003800000 */
[----:B------:R-:W-:Y:S01]  /*a3b0*/  ISETP.NE.AND P3, PT, R28, RZ, PT ;  /* 0x000000ff1c00720c */ /* 0x000fe20003f65270 */
[----:B------:R-:W-:-:S12]  /*a3c0*/  BSSY B2, `(.L_x_4355) ;  /* 0x0000101000027945 */ /* 0x000fd80003800000 */
[----:B------:R-:W-:Y:S05]  /*a3d0*/  @!P3 BRA `(.L_x_4356) ;  /* 0x0000000c00fcb947 */ /* 0x000fea0003800000 */
[----:B------:R-:W5:Y:S04]  /*a3e0*/  LDL R84, [R1+0x24] ;  /* 0x0000240001547983 */ /* 0x000f680000100800 */
[----:B0-----:R-:W2:Y:S04]  /*a3f0*/  LDL R15, [R1+0x2c] ;  /* 0x00002c00010f7983 */ /* 0x001ea80000100800 */
[----:B------:R-:W3:Y:S01]  /*a400*/  LDL R14, [R1+0x28] ;  /* 0x00002800010e7983 */ /* 0x000ee20000100800 */
[----:B------:R-:W-:Y:S01]  /*a410*/  SEL R12, R114, R139, !P0 ;  /* 0x0000008b720c7207 */ /* 0x000fe20004000000 */
[----:B------:R-:W-:Y:S01]  /*a420*/  BSSY B3, `(.L_x_4357) ;  /* 0x00000f3000037945 */ /* 0x000fe20003800000 */
[----:B------:R-:W-:-:S02]  /*a430*/  ISETP.GE.AND P3, PT, R16, R113, PT ;  /* 0x000000711000720c */ /* 0x000fc40003f66270 */
[----:B------:R-:W-:-:S04]  /*a440*/  SHF.R.S32.HI R13, RZ, 0x1f, R12 ;  /* 0x0000001fff0d7819 */ /* 0x000fc8000001140c */
[----:B------:R-:W-:-:S04]  /*a450*/  LEA.HI R13, R13, R12, RZ, 0x5 ;  /* 0x0000000c0d0d7211 */ /* 0x000fc800078f28ff */
[----:B------:R-:W-:-:S04]  /*a460*/  LEA.HI.SX32 R162, R13, R112, 0x1b ;  /* 0x000000700da27211 */ /* 0x000fc800078fdaff */
[----:B------:R-:W-:-:S04]  /*a470*/  SHF.R.S32.HI R13, RZ, 0x1f, R162 ;  /* 0x0000001fff0d7819 */ /* 0x000fc800000114a2 */
[----:B------:R-:W-:Y:S01]  /*a480*/  LEA.HI R13, R13, R162, RZ, 0x2 ;  /* 0x000000a20d0d7211 */ /* 0x000fe200078f10ff */
[----:B------:R-:W-:-:S03]  /*a490*/  IMAD.SHL.U32 R162, R162, 0x10, RZ ;  /* 0x00000010a2a27824 */ /* 0x000fc600078e00ff */
[----:B------:R-:W-:Y:S02]  /*a4a0*/  SHF.R.S32.HI R13, RZ, 0x2, R13 ;  /* 0x00000002ff0d7819 */ /* 0x000fe4000001140d */
[----:B-----5:R-:W-:-:S03]  /*a4b0*/  LOP3.LUT R12, R84, 0x30, R162, 0xf8, !PT ;  /* 0x00000030540c7812 */ /* 0x020fc600078ef8a2 */
[----:B--2---:R-:W-:Y:S01]  /*a4c0*/  IMAD R13, R13, 0x2800, R15 ;  /* 0x000028000d0d7824 */ /* 0x004fe200078e020f */
[----:B---3--:R-:W-:-:S04]  /*a4d0*/  LOP3.LUT R12, R12, R14, RZ, 0x3c, !PT ;  /* 0x0000000e0c0c7212 */ /* 0x008fc800078e3cff */
[----:B------:R-:W-:-:S05]  /*a4e0*/  IADD3 R12, R13, R12, RZ ;  /* 0x0000000c0d0c7210 */ /* 0x000fca0007ffe0ff */
[C---:B------:R-:W-:Y:S02]  /*a4f0*/  IMAD R84, R19.reuse, 0x7800, R12 ;  /* 0x0000780013547824 */ /* 0x040fe400078e020c */
[----:B------:R-:W-:Y:S02]  /*a500*/  IMAD R12, R19, 0x7800, R128 ;  /* 0x00007800130c7824 */ /* 0x000fe400078e0280 */
[C---:B------:R-:W-:Y:S02]  /*a510*/  IMAD.IADD R84, R18.reuse, 0x1, R84 ;  /* 0x0000000112547824 */ /* 0x040fe400078e0254 */
[----:B------:R-:W-:-:S04]  /*a520*/  IMAD.IADD R12, R18, 0x1, R12 ;  /* 0x00000001120c7824 */ /* 0x000fc800078e020c */
[----:B------:R-:W0:Y:S04]  /*a530*/  LDS.128 R84, [R84+0x24200] ;  /* 0x0242000054547984 */ /* 0x000e280000000c00 */
[----:B------:R-:W2:Y:S01]  /*a540*/  LDS.128 R12, [R12+0x24200] ;  /* 0x024200000c0c7984 */ /* 0x000ea20000000c00 */
[----:B------:R-:W-:Y:S05]  /*a550*/  @P3 BRA `(.L_x_4358) ;  /* 0x0000000c007c3947 */ /* 0x000fea0003800000 */
[--C-:B------:R-:W-:Y:S02]  /*a560*/  SHF.R.U32.HI R58, RZ, 0x8, R45.reuse ;  /* 0x00000008ff3a7819 */ /* 0x100fe4000001162d */
[----:B------:R-:W-:Y:S02]  /*a570*/  SHF.R.U32.HI R56, RZ, 0x10, R45 ;  /* 0x00000010ff387819 */ /* 0x000fe4000001162d */
[----:B------:R-:W-:Y:S01]  /*a580*/  LOP3.LUT R46, R45, 0xff, RZ, 0xc0, !PT ;  /* 0x000000ff2d2e7812 */ /* 0x000fe200078ec0ff */
[----:B------:R-:W-:Y:S01]  /*a590*/  IMAD.SHL.U32 R58, R58, 0x100, RZ ;  /* 0x000001003a3a7824 */ /* 0x000fe200078e00ff */
[--C-:B------:R-:W-:Y:S01]  /*a5a0*/  SHF.R.U32.HI R44, RZ, 0x10, R47.reuse ;  /* 0x00000010ff2c7819 */ /* 0x100fe2000001162f */
[----:B------:R-:W-:Y:S01]  /*a5b0*/  IMAD.U32 R56, R56, 0x10000, RZ ;  /* 0x0001000038387824 */ /* 0x000fe200078e00ff */
[--C-:B------:R-:W-:Y:S02]  /*a5c0*/  SHF.R.U32.HI R163, RZ, 0x8, R47.reuse ;  /* 0x00000008ffa37819 */ /* 0x100fe4000001162f */
[----:B------:R-:W-:Y:S01]  /*a5d0*/  LOP3.LUT R164, R47, 0xff, RZ, 0xc0, !PT ;  /* 0x000000ff2fa47812 */ /* 0x000fe200078ec0ff */
[----:B------:R-:W-:Y:S01]  /*a5e0*/  IMAD.U32 R44, R44, 0x10000, RZ ;  /* 0x000100002c2c7824 */ /* 0x000fe200078e00ff */
[----:B------:R-:W-:-:S02]  /*a5f0*/  SHF.R.U32.HI R166, RZ, 0x18, R47 ;  /* 0x00000018ffa67819 */ /* 0x000fc4000001162f */
[----:B------:R-:W-:Y:S02]  /*a600*/  SHF.R.U32.HI R165, RZ, 0x8, R57 ;  /* 0x00000008ffa57819 */ /* 0x000fe40000011639 */
[----:B------:R-:W-:Y:S02]  /*a610*/  SHF.R.U32.HI R45, RZ, 0x18, R45 ;  /* 0x00000018ff2d7819 */ /* 0x000fe4000001162d */
[--C-:B------:R-:W-:Y:S01]  /*a620*/  SHF.R.U32.HI R47, RZ, 0x10, R57.reuse ;  /* 0x00000010ff2f7819 */ /* 0x100fe20000011639 */
[----:B------:R-:W-:Y:S01]  /*a630*/  IMAD.SHL.U32 R165, R165, 0x100, RZ ;  /* 0x00000100a5a57824 */ /* 0x000fe200078e00ff */
[----:B------:R-:W-:Y:S02]  /*a640*/  LOP3.LUT R167, R57, 0xff, RZ, 0xc0, !PT ;  /* 0x000000ff39a77812 */ /* 0x000fe400078ec0ff */
[----:B------:R-:W-:Y:S01]  /*a650*/  SHF.R.U32.HI R57, RZ, 0x18, R57 ;  /* 0x00000018ff397819 */ /* 0x000fe20000011639 */
[----:B------:R-:W-:Y:S01]  /*a660*/  IMAD.U32 R47, R47, 0x10000, RZ ;  /* 0x000100002f2f7824 */ /* 0x000fe200078e00ff */
[----:B------:R-:W-:-:S02]  /*a670*/  PRMT R168, R45, 0x654, R46 ;  /* 0x000006542da87816 */ /* 0x000fc4000000002e */
[----:B------:R-:W-:Y:S02]  /*a680*/  PRMT R167, R57, 0x654, R167 ;  /* 0x0000065439a77816 */ /* 0x000fe400000000a7 */
[----:B------:R-:W-:Y:S02]  /*a690*/  LOP3.LUT R58, R168, 0xff00, R58, 0xf8, !PT ;  /* 0x0000ff00a83a7812 */ /* 0x000fe400078ef83a */
[----:B------:R-:W-:Y:S02]  /*a6a0*/  LOP3.LUT R167, R167, 0xff00, R165, 0xf8, !PT ;  /* 0x0000ff00a7a77812 */ /* 0x000fe400078ef8a5 */
[--C-:B------:R-:W-:Y:S02]  /*a6b0*/  SHF.R.U32.HI R45, RZ, 0x10, R59.reuse ;  /* 0x00000010ff2d7819 */ /* 0x100fe4000001163b */
[--C-:B------:R-:W-:Y:S02]  /*a6c0*/  SHF.R.U32.HI R46, RZ, 0x8, R59.reuse ;  /* 0x00000008ff2e7819 */ /* 0x100fe4000001163b */
[----:B------:R-:W-:Y:S01]  /*a6d0*/  LOP3.LUT R169, R59, 0xff, RZ, 0xc0, !PT ;  /* 0x000000ff3ba97812 */ /* 0x000fe200078ec0ff */
[----:B------:R-:W-:Y:S01]  /*a6e0*/  IMAD.U32 R45, R45, 0x10000, RZ ;  /* 0x000100002d2d7824 */ /* 0x000fe200078e00ff */
[----:B------:R-:W-:-:S02]  /*a6f0*/  SHF.R.U32.HI R59, RZ, 0x18, R59 ;  /* 0x00000018ff3b7819 */ /* 0x000fc4000001163b */
[----:B------:R-:W-:Y:S02]  /*a700*/  LOP3.LUT R165, R58, 0xff0000, R56, 0xf8, !PT ;  /* 0x00ff00003aa57812 */ /* 0x000fe400078ef838 */
[----:B------:R-:W-:Y:S02]  /*a710*/  LOP3.LUT R58, R167, 0xff0000, R47, 0xf8, !PT ;  /* 0x00ff0000a73a7812 */ /* 0x000fe400078ef82f */
[----:B------:R-:W-:Y:S01]  /*a720*/  PRMT R57, R59, 0x654, R169 ;  /* 0x000006543b397816 */ /* 0x000fe200000000a9 */
[----:B------:R-:W-:Y:S01]  /*a730*/  IMAD.SHL.U32 R59, R163, 0x100, RZ ;  /* 0x00000100a33b7824 */ /* 0x000fe200078e00ff */
[----:B------:R-:W-:Y:S02]  /*a740*/  PRMT R164, R166, 0x654, R164 ;  /* 0x00000654a6a47816 */ /* 0x000fe400000000a4 */
[----:B0-----:R-:W-:Y:S02]  /*a750*/  F2FP.F16.E4M3.UNPACK_B R163, R85 ;  /* 0x00000055ffa3723e */ /* 0x001fe400020006ff */
[----:B------:R-:W-:-:S02]  /*a760*/  F2FP.F16.E4M3.UNPACK_B R166, R58 ;  /* 0x0000003affa6723e */ /* 0x000fc400020006ff */
[----:B--2---:R-:W-:Y:S01]  /*a770*/  F2FP.F16.E4M3.UNPACK_B R47, R13 ;  /* 0x0000000dff2f723e */ /* 0x004fe200020006ff */
[----:B------:R-:W-:Y:S01]  /*a780*/  HADD2.F32 R56, -RZ, R163.H0_H0 ;  /* 0x200000a3ff387230 */ /* 0x000fe20000004100 */
[----:B------:R-:W-:Y:S01]  /*a790*/  LOP3.LUT R59, R164, 0xff00, R59, 0xf8, !PT ;  /* 0x0000ff00a43b7812 */ /* 0x000fe200078ef83b */
        /* <DEDUP_REMOVED lines=13> */
[----:B------:R-:W-:Y:S01]  /*a870*/  HADD2.F32 R168, -RZ, R163.H1_H1 ;  /* 0x300000a3ffa87230 */ /* 0x000fe20000004100 */
[----:B------:R-:W-:Y:S02]  /*a880*/  SHF.L.U32 R46, R46, 0x8, RZ ;  /* 0x000000082e2e7819 */ /* 0x000fe400000006ff */
[----:B------:R-:W-:-:S02]  /*a890*/  LOP3.LUT R59, R59, 0xff0000, R44, 0xf8, !PT ;  /* 0x00ff00003b3b7812 */ /* 0x000fc400078ef82c */
[CC--:B------:R-:W-:Y:S01]  /*a8a0*/  FMUL.FTZ R163, R168.reuse, R166.reuse ;  /* 0x000000a6a8a37220 */ /* 0x0c0fe20000410000 */
[----:B------:R-:W-:Y:S01]  /*a8b0*/  FMUL.FTZ R166, R47, R166 ;  /* 0x000000a62fa67220 */ /* 0x000fe20000410000 */
[----:B------:R-:W-:Y:S02]  /*a8c0*/  LOP3.LUT R57, R57, 0xff00, R46, 0xf8, !PT ;  /* 0x0000ff0039397812 */ /* 0x000fe400078ef82e */
[-C--:B------:R-:W-:Y:S01]  /*a8d0*/  FFMA.FTZ R163, R47, R167.reuse, -R163 ;  /* 0x000000a72fa37223 */ /* 0x080fe200000108a3 */
[----:B------:R-:W-:Y:S01]  /*a8e0*/  FFMA.FTZ R47, R168, R167, R166 ;  /* 0x000000a7a82f7223 */ /* 0x000fe200000100a6 */
[----:B------:R-:W-:Y:S01]  /*a8f0*/  F2FP.F16.E4M3.UNPACK_B R166, R58.H1 ;  /* 0x0000003affa6723e */ /* 0x000fe200030006ff */
[----:B------:R-:W-:Y:S01]  /*a900*/  HADD2.F32 R168, -RZ, R165.H0_H0 ;  /* 0x200000a5ffa87230 */ /* 0x000fe20000004100 */
[----:B------:R-:W-:Y:S01]  /*a910*/  F2FP.F16.E4M3.UNPACK_B R167, R13.H1 ;  /* 0x0000000dffa7723e */ /* 0x000fe200030006ff */
[----:B------:R-:W-:Y:S01]  /*a920*/  HADD2.F32 R13, -RZ, R85.H0_H0 ;  /* 0x20000055ff0d7230 */ /* 0x000fe20000004100 */
[----:B------:R-:W-:Y:S01]  /*a930*/  LOP3.LUT R44, R57, 0xff0000, R45, 0xf8, !PT ;  /* 0x00ff0000392c7812 */ /* 0x000fe200078ef82d */
[----:B------:R-:W-:-:S02]  /*a940*/  HADD2.F32 R169, -RZ, R166.H0_H0 ;  /* 0x200000a6ffa97230 */ /* 0x000fc40000004100 */
[----:B------:R-:W-:Y:S02]  /*a950*/  HADD2.F32 R58, -RZ, R167.H0_H0 ;  /* 0x200000a7ff3a7230 */ /* 0x000fe40000004100 */
[----:B------:R-:W-:Y:S02]  /*a960*/  HADD2.F32 R85, -RZ, R85.H1_H1 ;  /* 0x30000055ff557230 */ /* 0x000fe40000004100 */
[-C--:B------:R-:W-:Y:S01]  /*a970*/  FMUL.FTZ R170, R13, R169.reuse ;  /* 0x000000a90daa7220 */ /* 0x080fe20000410000 */
[----:B------:R-:W-:Y:S02]  /*a980*/  HADD2.F32 R166, -RZ, R166.H1_H1 ;  /* 0x300000a6ffa67230 */ /* 0x000fe40000004100 */
[C---:B------:R-:W-:Y:S01]  /*a990*/  FMUL.FTZ R169, R58.reuse, R169 ;  /* 0x000000a93aa97220 */ /* 0x040fe20000410000 */
[----:B------:R-:W-:Y:S02]  /*a9a0*/  IMAD.MOV.U32 R45, RZ, RZ, R87 ;  /* 0x000000ffff2d7224 */ /* 0x000fe400078e0057 */
[----:B------:R-:W-:Y:S01]  /*a9b0*/  FFMA.FTZ R58, R58, R168, -R170 ;  /* 0x000000a83a3a7223 */ /* 0x000fe200000108aa */
[----:B------:R-:W-:-:S02]  /*a9c0*/  IMAD.MOV.U32 R87, RZ, RZ, R15 ;  /* 0x000000ffff577224 */ /* 0x000fc400078e000f */
[----:B------:R-:W-:Y:S01]  /*a9d0*/  FFMA.FTZ R13, R13, R168, R169 ;  /* 0x000000a80d0d7223 */ /* 0x000fe200000100a9 */
[----:B------:R-:W-:Y:S01]  /*a9e0*/  HADD2.F32 R168, -RZ, R167.H1_H1 ;  /* 0x300000a7ffa87230 */ /* 0x000fe20000004100 */
[----:B------:R-:W-:Y:S01]  /*a9f0*/  F2FP.F16.E4M3.UNPACK_B R46, R45 ;  /* 0x0000002dff2e723e */ /* 0x000fe200020006ff */
[----:B------:R-:W-:Y:S02]  /*aa00*/  HADD2.F32 R167, -RZ, R165.H1_H1 ;  /* 0x300000a5ffa77230 */ /* 0x000fe40000004100 */
[-C--:B------:R-:W-:Y:S01]  /*aa10*/  FMUL.FTZ R165, R85, R166.reuse ;  /* 0x000000a655a57220 */ /* 0x080fe20000410000 */
[----:B------:R-:W-:Y:S01]  /*aa20*/  F2FP.F16.E4M3.UNPACK_B R15, R87 ;  /* 0x00000057ff0f723e */ /* 0x000fe200020006ff */
[C---:B------:R-:W-:Y:S01]  /*aa30*/  FMUL.FTZ R166, R168.reuse, R166 ;  /* 0x000000a6a8a67220 */ /* 0x040fe20000410000 */
[----:B------:R-:W-:Y:S01]  /*aa40*/  F2FP.F16.E4M3.UNPACK_B R45, R45.H1 ;  /* 0x0000002dff2d723e */ /* 0x000fe200030006ff */
[----:B------:R-:W-:Y:S01]  /*aa50*/  FFMA.FTZ R165, R168, R167, -R165 ;  /* 0x000000a7a8a57223 */ /* 0x000fe200000108a5 */
[----:B------:R-:W-:-:S02]  /*aa60*/  HADD2.F32 R168, -RZ, R46.H0_H0 ;  /* 0x2000002effa87230 */ /* 0x000fc40000004100 */
[----:B------:R-:W-:Y:S01]  /*aa70*/  FFMA.FTZ R85, R85, R167, R166 ;  /* 0x000000a755557223 */ /* 0x000fe200000100a6 */
[-C--:B------:R-:W-:Y:S01]  /*aa80*/  F2FP.F16.E4M3.UNPACK_B R166, R44.reuse ;  /* 0x0000002cffa6723e */ /* 0x080fe200020006ff */
[--C-:B------:R-:W-:Y:S01]  /*aa90*/  HADD2.F32 R170, -RZ, R15.reuse.H0_H0 ;  /* 0x2000000fffaa7230 */ /* 0x100fe20000004100 */
[-C--:B------:R-:W-:Y:S01]  /*aaa0*/  F2FP.F16.E4M3.UNPACK_B R167, R59.reuse ;  /* 0x0000003bffa7723e */ /* 0x080fe200020006ff */
[----:B------:R-:W-:Y:S01]  /*aab0*/  HADD2.F32 R15, -RZ, R15.H1_H1 ;  /* 0x3000000fff0f7230 */ /* 0x000fe20000004100 */
[----:B------:R-:W-:Y:S01]  /*aac0*/  F2FP.F16.E4M3.UNPACK_B R44, R44.H1 ;  /* 0x0000002cff2c723e */ /* 0x000fe200030006ff */
[--C-:B------:R-:W-:Y:S01]  /*aad0*/  HADD2.F32 R57, -RZ, R166.reuse.H0_H0 ;  /* 0x200000a6ff397230 */ /* 0x100fe20000004100 */
[----:B------:R-:W-:Y:S01]  /*aae0*/  F2FP.F16.E4M3.UNPACK_B R59, R59.H1 ;  /* 0x0000003bff3b723e */ /* 0x000fe200030006ff */
[----:B------:R-:W-:Y:S01]  /*aaf0*/  HADD2.F32 R169, -RZ, R167.H0_H0 ;  /* 0x200000a7ffa97230 */ /* 0x000fe20000004100 */
[----:B------:R-:W-:Y:S01]  /*ab00*/  F2FP.SATFINITE.E4M3.F32.PACK_AB_MERGE_C R58, R165, R58, RZ ;  /* 0x0000003aa53a723e */ /* 0x000fe200048070ff */
[----:B------:R-:W-:-:S02]  /*ab10*/  HADD2.F32 R166, -RZ, R166.H1_H1 ;  /* 0x300000a6ffa67230 */ /* 0x000fc40000004100 */
        /* <DEDUP_REMOVED lines=131> */
.L_x_4358:
[----:B------:R-:W-:Y:S05]  /*b350*/  BSYNC B3 ;  /* 0x0000000000037941 */ /* 0x000fea0003800000 */
.L_x_4357:
[----:B----4-:R-:W-:-:S05]  /*b360*/  IADD3 R44, P3, R21, R11, RZ ;  /* 0x0000000b152c7210 */ /* 0x010fca0007f7e0ff */
[----:B------:R-:W-:Y:S01]  /*b370*/  IMAD.X R45, R149, 0x1, R108, P3 ;  /* 0x00000001952d7824 */ /* 0x000fe200018e066c */
[----:B------:R-:W-:-:S04]  /*b380*/  ISETP.GE.AND P3, PT, R162, R133, PT ;  /* 0x00000085a200720c */ /* 0x000fc80003f66270 */
[----:B--2---:R2:W-:Y:S09]  /*b390*/  ST.E.128 desc[UR50][R44.64], R12 ;  /* 0x0000000c2c007985 */ /* 0x0045f2000c101d32 */
[----:B------:R-:W-:-:S04]  /*b3a0*/  @!P3 IADD3 R46, P5, R11, R162, RZ ;  /* 0x000000a20b2eb210 */ /* 0x000fc80007fbe0ff */
[----:B------:R-:W-:-:S05]  /*b3b0*/  @!P3 LEA.HI.X.SX32 R47, R162, R149, 0x1, P5 ;  /* 0x00000095a22fb211 */ /* 0x000fca00028f0eff */
[----:B0-----:R2:W-:Y:S04]  /*b3c0*/  @!P3 ST.E.128 desc[UR50][R46.64], R84 ;  /* 0x000000542e00b985 */ /* 0x0015e8000c101d32 */
.L_x_4356:
[----:B------:R-:W-:Y:S05]  /*b3d0*/  BSYNC B2 ;  /* 0x0000000000027941 */ /* 0x000fea0003800000 */
.L_x_4355:
[----:B------:R-:W-:Y:S01]  /*b3e0*/  ISETP.NE.AND P3, PT, R29, RZ, PT ;  /* 0x000000ff1d00720c */ /* 0x000fe20003f65270 */
[----:B------:R-:W-:-:S12]  /*b3f0*/  BSSY B2, `(.L_x_4359) ;  /* 0x0000101000027945 */ /* 0x000fd80003800000 */
[----:B------:R-:W-:Y:S05]  /*b400*/  @!P3 BRA `(.L_x_4360) ;  /* 0x0000000c00fcb947 */ /* 0x000fea0003800000 */
[----:B--2---:R-:W2:Y:S04]  /*b410*/  LDL R44, [R1+0x24] ;  /* 0x00002400012c7983 */ /* 0x004ea80000100800 */
[----:B0-----:R-:W5:Y:S04]  /*b420*/  LDL R15, [R1+0x2c] ;  /* 0x00002c00010f7983 */ /* 0x001f680000100800 */
        /* <DEDUP_REMOVED lines=11> */
[----:B--2---:R-:W-:-:S03]  /*b4e0*/  LOP3.LUT R12, R44, 0x30, R56, 0xf8, !PT ;  /* 0x000000302c0c7812 */ /* 0x004fc600078ef838 */
[----:B-----5:R-:W-:Y:S01]  /*b4f0*/  IMAD R13, R13, 0x2800, R15 ;  /* 0x000028000d0d7824 */ /* 0x020fe200078e020f */
        /* <DEDUP_REMOVED lines=37> */
[----:B------:R-:W-:Y:S01]  /*b750*/  LOP3.LUT R59, R54, 0xff0000, R52, 0xf8, !PT ;  /* 0x00ff0000363b7812 */ /* 0x000fe200078ef834 */
[----:B------:R-:W-:Y:S01]  /*b760*/  IMAD.U32 R42, R42, 0x10000, RZ ;  /* 0x000100002a2a7824 */ /* 0x000fe200078e00ff */
[----:B------:R-:W-:-:S02]  /*b770*/  LOP3.LUT R52, R43, 0xff0000, R87, 0xf8, !PT ;  /* 0x00ff00002b347812 */ /* 0x000fc400078ef857 */
[----:B0-----:R-:W-:Y:S02]  /*b780*/  MOV R54, R45 ;  /* 0x0000002d00367202 */ /* 0x001fe40000000f00 */
[----:B------:R-:W-:Y:S02]  /*b790*/  LOP3.LUT R55, R55, 0xff00, R57, 0xf8, !PT ;  /* 0x0000ff0037377812 */ /* 0x000fe400078ef839 */
[----:B------:R-:W-:Y:S02]  /*b7a0*/  F2FP.F16.E4M3.UNPACK_B R57, R54 ;  /* 0x00000036ff39723e */ /* 0x000fe400020006ff */
[----:B------:R-:W-:Y:S02]  /*b7b0*/  F2FP.F16.E4M3.UNPACK_B R84, R52 ;  /* 0x00000034ff54723e */ /* 0x000fe400020006ff */
[----:B--2---:R-:W-:Y:S01]  /*b7c0*/  F2FP.F16.E4M3.UNPACK_B R43, R13 ;  /* 0x0000000dff2b723e */ /* 0x004fe200020006ff */
[----:B------:R-:W-:Y:S01]  /*b7d0*/  HADD2.F32 R45, -RZ, R57.H0_H0 ;  /* 0x20000039ff2d7230 */ /* 0x000fe20000004100 */
[----:B------:R-:W-:Y:S01]  /*b7e0*/  F2FP.F16.E4M3.UNPACK_B R85, R59 ;  /* 0x0000003bff55723e */ /* 0x000fe200020006ff */
[----:B------:R-:W-:Y:S01]  /*b7f0*/  HADD2.F32 R87, -RZ, R84.H0_H0 ;  /* 0x20000054ff577230 */ /* 0x000fe20000004100 */
[----:B------:R-:W-:Y:S01]  /*b800*/  PRMT R53, R53, 0x654, R158 ;  /* 0x0000065435357816 */ /* 0x000fe2000000009e */
[----:B------:R-:W-:Y:S01]  /*b810*/  HADD2.F32 R58, -RZ, R43.H0_H0 ;  /* 0x2000002bff3a7230 */ /* 0x000fe20000004100 */
[----:B------:R-:W-:Y:S01]  /*b820*/  F2FP.F16.E4M3.UNPACK_B R54, R54.H1 ;  /* 0x00000036ff36723e */ /* 0x000fe200030006ff */
        /* <DEDUP_REMOVED lines=10> */
[----:B------:R-:W-:Y:S02]  /*b8d0*/  LOP3.LUT R41, R53, 0xff00, R41, 0xf8, !PT ;  /* 0x0000ff0035297812 */ /* 0x000fe400078ef829 */
[CC--:B------:R-:W-:Y:S01]  /*b8e0*/  FMUL.FTZ R57, R86.reuse, R84.reuse ;  /* 0x0000005456397220 */ /* 0x0c0fe20000410000 */
[----:B------:R-:W-:Y:S01]  /*b8f0*/  FMUL.FTZ R84, R43, R84 ;  /* 0x000000542b547220 */ /* 0x000fe20000410000 */
[----:B------:R-:W-:Y:S01]  /*b900*/  LOP3.LUT R53, R55, 0xff0000, R40, 0xf8, !PT ;  /* 0x00ff000037357812 */ /* 0x000fe200078ef828 */
        /* <DEDUP_REMOVED lines=9> */
[----:B------:R-:W-:Y:S01]  /*b9a0*/  F2FP.F16.E4M3.UNPACK_B R15, R55 ;  /* 0x00000037ff0f723e */ /* 0x000fe200020006ff */
[----:B------:R-:W-:-:S02]  /*b9b0*/  HADD2.F32 R52, -RZ, R85.H0_H0 ;  /* 0x20000055ff347230 */ /* 0x000fc40000004100 */
[----:B------:R-:W-:Y:S02]  /*b9c0*/  HADD2.F32 R54, -RZ, R54.H1_H1 ;  /* 0x30000036ff367230 */ /* 0x000fe40000004100 */
[CC--:B------:R-:W-:Y:S01]  /*b9d0*/  FMUL.FTZ R158, R13.reuse, R87.reuse ;  /* 0x000000570d9e7220 */ /* 0x0c0fe20000410000 */
[----:B------:R-:W-:Y:S02]  /*b9e0*/  HADD2.F32 R84, -RZ, R84.H1_H1 ;  /* 0x30000054ff547230 */ /* 0x000fe40000004100 */
[C---:B------:R-:W-:Y:S01]  /*b9f0*/  FMUL.FTZ R87, R52.reuse, R87 ;  /* 0x0000005734577220 */ /* 0x040fe20000410000 */
[----:B------:R-:W-:Y:S02]  /*ba00*/  IMAD.MOV.U32 R41, RZ, RZ, R47 ;  /* 0x000000ffff297224 */ /* 0x000fe400078e002f */
[-C--:B------:R-:W-:Y:S01]  /*ba10*/  FFMA.FTZ R52, R52, R86.reuse, -R158 ;  /* 0x0000005634347223 */ /* 0x080fe2000001089e */
[----:B------:R-:W-:Y:S02]  /*ba20*/  HADD2.F32 R158, -RZ, R15.H0_H0 ;  /* 0x2000000fff9e7230 */ /* 0x000fe40000004100 */
[----:B------:R-:W-:Y:S01]  /*ba30*/  FFMA.FTZ R13, R13, R86, R87 ;  /* 0x000000560d0d7223 */ /* 0x000fe20000010057 */
[----:B------:R-:W-:Y:S01]  /*ba40*/  HADD2.F32 R86, -RZ, R85.H1_H1 ;  /* 0x30000055ff567230 */ /* 0x000fe20000004100 */
[----:B------:R-:W-:Y:S01]  /*ba50*/  F2FP.F16.E4M3.UNPACK_B R42, R41 ;  /* 0x00000029ff2a723e */ /* 0x000fe200020006ff */
[----:B------:R-:W-:-:S02]  /*ba60*/  HADD2.F32 R85, -RZ, R59.H1_H1 ;  /* 0x3000003bff557230 */ /* 0x000fc40000004100 */
[-C--:B------:R-:W-:Y:S01]  /*ba70*/  FMUL.FTZ R59, R54, R84.reuse ;  /* 0x00000054363b7220 */ /* 0x080fe20000410000 */
[----:B------:R-:W-:Y:S02]  /*ba80*/  HADD2.F32 R15, -RZ, R15.H1_H1 ;  /* 0x3000000fff0f7230 */ /* 0x000fe40000004100 */
[C---:B------:R-:W-:Y:S01]  /*ba90*/  FMUL.FTZ R84, R86.reuse, R84 ;  /* 0x0000005456547220 */ /* 0x040fe20000410000 */
[----:B------:R-:W-:Y:S01]  /*baa0*/  F2FP.F16.E4M3.UNPACK_B R41, R41.H1 ;  /* 0x00000029ff29723e */ /* 0x000fe200030006ff */
[-C--:B------:R-:W-:Y:S01]  /*bab0*/  FFMA.FTZ R59, R86, R85.reuse, -R59 ;  /* 0x00000055563b7223 */ /* 0x080fe2000001083b */
[----:B------:R-:W-:Y:S02]  /*bac0*/  HADD2.F32 R86, -RZ, R42.H0_H0 ;  /* 0x2000002aff567230 */ /* 0x000fe40000004100 */
[----:B------:R-:W-:Y:S01]  /*bad0*/  FFMA.FTZ R54, R54, R85, R84 ;  /* 0x0000005536367223 */ /* 0x000fe20000010054 */
[----:B------:R-:W-:Y:S02]  /*bae0*/  F2FP.F16.E4M3.UNPACK_B R84, R40 ;  /* 0x00000028ff54723e */ /* 0x000fe400020006ff */
[----:B------:R-:W-:-:S02]  /*baf0*/  F2FP.F16.E4M3.UNPACK_B R85, R53 ;  /* 0x00000035ff55723e */ /* 0x000fc400020006ff */
        /* <DEDUP_REMOVED lines=29> */
[----:B------:R-:W-:Y:S01]  /*bcd0*/  HADD2.F32 R41, -RZ, R41.H1_H1 ;  /* 0x30000029ff297230 */ /* 0x000fe20000004100 */
[----:B------:R-:W-:Y:S01]  /*bce0*/  MOV R13, R57 ;  /* 0x00000039000d7202 */ /* 0x000fe20000000f00 */
[----:B------:R-:W-:-:S02]  /*bcf0*/  HADD2.F32 R85, -RZ, R47.H0_H0 ;  /* 0x2000002fff557230 */ /* 0x000fc40000004100 */
        /* <DEDUP_REMOVED lines=50> */
[-C--:B------:R-:W-:Y:S01]  /*c020*/  FFMA.FTZ R52, R12, R156.reuse, -R52 ;  /* 0x0000009c0c347223 */ /* 0x080fe20000010834 */
[----:B------:R-:W-:Y:S01]  /*c030*/  F2FP.SATFINITE.E4M3.F32.PACK_AB_MERGE_C R40, R40, R87, RZ ;  /* 0x000000572828723e */ /* 0x000fe200048070ff */
[----:B------:R-:W-:Y:S01]  /*c040*/  FFMA.FTZ R12, R44, R156, R154 ;  /* 0x0000009c2c0c7223 */ /* 0x000fe2000001009a */
[----:B------:R-:W-:Y:S01]  /*c050*/  IMAD.MOV.U32 R44, RZ, RZ, R14 ;  /* 0x000000ffff2c7224 */ /* 0x000fe200078e000e */
[-C--:B------:R-:W-:Y:S01]  /*c060*/  F2FP.F16.E4M3.UNPACK_B R14, R155.reuse.H1 ;  /* 0x0000009bff0e723e */ /* 0x080fe200030006ff */
        /* <DEDUP_REMOVED lines=13> */
[CC--:B------:R-:W-:Y:S01]  /*c140*/  FMUL.FTZ R156, R53.reuse, R158.reuse ;  /* 0x0000009e359c7220 */ /* 0x0c0fe20000410000 */
[----:B------:R-:W-:Y:S02]  /*c150*/  HADD2.F32 R47, -RZ, R47.H1_H1 ;  /* 0x3000002fff2f7230 */ /* 0x000fe40000004100 */
[----:B------:R-:W-:Y:S01]  /*c160*/  FMUL.FTZ R158, R84, R158 ;  /* 0x0000009e549e7220 */ /* 0x000fe20000410000 */
        /* <DEDUP_REMOVED lines=22> */
[----:B------:R-:W-:Y:S01]  /*c2d0*/  F2FP.SATFINITE.E4M3.F32.PACK_AB_MERGE_C R14, R14, R158, RZ ;  /* 0x0000009e0e0e723e */ /* 0x000fe200048070ff */
[C---:B------:R-:W-:Y:S01]  /*c2e0*/  FMUL.FTZ R155, R44.reuse, R155 ;  /* 0x0000009b2c9b7220 */ /* 0x040fe20000410000 */
[----:B------:R-:W-:Y:S02]  /*c2f0*/  IMAD.MOV.U32 R15, RZ, RZ, R42 ;  /* 0x000000ffff0f7224 */ /* 0x000fe400078e002a */
[----:B------:R-:W-:Y:S01]  /*c300*/  FFMA.FTZ R52, R44, R157, -R52 ;  /* 0x0000009d2c347223 */ /* 0x000fe20000010834 */
[----:B------:R-:W-:-:S02]  /*c310*/  IMAD.MOV.U32 R44, RZ, RZ, R40 ;  /* 0x000000ffff2c7224 */ /* 0x000fc400078e0028 */
[----:B------:R-:W-:Y:S02]  /*c320*/  FFMA.FTZ R155, R46, R157, R155 ;  /* 0x0000009d2e9b7223 */ /* 0x000fe4000001009b */
[----:B------:R-:W-:-:S03]  /*c330*/  F2FP.SATFINITE.E4M3.F32.PACK_AB_MERGE_C R47, R52, R84, R47 ;  /* 0x00000054342f723e */ /* 0x000fc6000480702f */
[----:B------:R-:W-:Y:S02]  /*c340*/  F2FP.SATFINITE.E4M3.F32.PACK_AB_MERGE_C R154, R155, R154, R14 ;  /* 0x0000009a9b9a723e */ /* 0x000fe4000480700e */
[----:B------:R-:W-:-:S03]  /*c350*/  IMAD.MOV.U32 R14, RZ, RZ, R47 ;  /* 0x000000ffff0e7224 */ /* 0x000fc600078e002f */
[----:B------:R-:W-:Y:S02]  /*c360*/  IMAD.MOV.U32 R46, RZ, RZ, R154 ;  /* 0x000000ffff2e7224 */ /* 0x000fe400078e009a */
[----:B------:R-:W-:-:S07]  /*c370*/  IMAD.MOV.U32 R47, RZ, RZ, R41 ;  /* 0x000000ffff2f7224 */ /* 0x000fce00078e0029 */
.L_x_4362:
[----:B------:R-:W-:Y:S05]  /*c380*/  BSYNC B3 ;  /* 0x0000000000037941 */ /* 0x000fea0003800000 */
.L_x_4361:
[----:B----4-:R-:W-:-:S05]  /*c390*/  IADD3 R40, P3, R25, R11, RZ ;  /* 0x0000000b19287210 */ /* 0x010fca0007f7e0ff */
[----:B------:R-:W-:Y:S01]  /*c3a0*/  IMAD.X R41, R149, 0x1, R95, P3 ;  /* 0x0000000195297824 */ /* 0x000fe200018e065f */
[----:B------:R-:W-:-:S04]  /*c3b0*/  ISETP.GE.AND P3, PT, R56, R133, PT ;  /* 0x000000853800720c */ /* 0x000fc80003f66270 */
[----:B--2---:R2:W-:Y:S09]  /*c3c0*/  ST.E.128 desc[UR50][R40.64], R12 ;  /* 0x0000000c28007985 */ /* 0x0045f2000c101d32 */
[----:B------:R-:W-:-:S04]  /*c3d0*/  @!P3 IADD3 R42, P5, R11, R56, RZ ;  /* 0x000000380b2ab210 */ /* 0x000fc80007fbe0ff */
[----:B------:R-:W-:-:S05]  /*c3e0*/  @!P3 LEA.HI.X.SX32 R43, R56, R149, 0x1, P5 ;  /* 0x00000095382bb211 */ /* 0x000fca00028f0eff */
[----:B0-----:R2:W-:Y:S04]  /*c3f0*/  @!P3 ST.E.128 desc[UR50][R42.64], R44 ;  /* 0x0000002c2a00b985 */ /* 0x0015e8000c101d32 */
.L_x_4360:
[----:B------:R-:W-:Y:S05]  /*c400*/  BSYNC B2 ;  /* 0x0000000000027941 */ /* 0x000fea0003800000 */
.L_x_4359:
[----:B------:R-:W-:-:S13]  /*c410*/  ISETP.NE.AND P3, PT, R30, RZ, PT ;  /* 0x000000ff1e00720c */ /* 0x000fda0003f65270 */
[----:B------:R-:W-:Y:S05]  /*c420*/  @!P3 BRA `(.L_x_4354) ;  /* 0x000000100010b947 */ /* 0x000fea0003800000 */
[----:B0-2---:R-:W2:Y:S04]  /*c430*/  LDL R12, [R1+0x8] ;  /* 0x00000800010c7983 */ /* 0x005ea80000100800 */
[----:B------:R-:W5:Y:S04]  /*c440*/  LDL R15, [R1+0x24] ;  /* 0x00002400010f7983 */ /* 0x000f680000100800 */
[----:B------:R-:W3:Y:S04]  /*c450*/  LDL R14, [R1+0x2c] ;  /* 0x00002c00010e7983 */ /* 0x000ee80000100800 */
[----:B------:R-:W4:Y:S01]  /*c460*/  LDL R13, [R1+0x28] ;  /* 0x00002800010d7983 */ /* 0x000f220000100800 */
[----:B------:R-:W-:Y:S01]  /*c470*/  ISETP.GE.AND P3, PT, R222, R113, PT ;  /* 0x00000071de00720c */ /* 0x000fe20003f66270 */
[----:B------:R-:W-:Y:S01]  /*c480*/  BSSY B2, `(.L_x_4363) ;  /* 0x00000f7000027945 */ /* 0x000fe20003800000 */
[----:B--2---:R-:W-:-:S04]  /*c490*/  LOP3.LUT P5, RZ, R12, 0x1, RZ, 0xc0, !PT ;  /* 0x000000010cff7812 */ /* 0x004fc800078ac0ff */
[----:B------:R-:W-:Y:S01]  /*c4a0*/  SEL R12, R114, R139, !P5 ;  /* 0x0000008b720c7207 */ /* 0x000fe20006800000 */
[----:B-----5:R-:W-:Y:S01]  /*c4b0*/  IMAD.MOV.U32 R40, RZ, RZ, R15 ;  /* 0x000000ffff287224 */ /* 0x020fe200078e000f */
[----:B---3--:R-:W-:Y:S01]  /*c4c0*/  MOV R15, R14 ;  /* 0x0000000e000f7202 */ /* 0x008fe20000000f00 */
[----:B----4-:R-:W-:Y:S01]  /*c4d0*/  IMAD.MOV.U32 R14, RZ, RZ, R13 ;  /* 0x000000ffff0e7224 */ /* 0x010fe200078e000d */
[----:B------:R-:W-:-:S04]  /*c4e0*/  SHF.R.S32.HI R13, RZ, 0x1f, R12 ;  /* 0x0000001fff0d7819 */ /* 0x000fc8000001140c */
[----:B------:R-:W-:-:S04]  /*c4f0*/  LEA.HI R13, R13, R12, RZ, 0x5 ;  /* 0x0000000c0d0d7211 */ /* 0x000fc800078f28ff */
[----:B------:R-:W-:-:S04]  /*c500*/  LEA.HI.SX32 R13, R13, R110, 0x1b ;  /* 0x0000006e0d0d7211 */ /* 0x000fc800078fdaff */
[----:B------:R-:W-:Y:S01]  /*c510*/  SHF.R.S32.HI R12, RZ, 0x1f, R13 ;  /* 0x0000001fff0c7819 */ /* 0x000fe2000001140d */
[----:B------:R-:W-:-:S03]  /*c520*/  IMAD.SHL.U32 R44, R13, 0x10, RZ ;  /* 0x000000100d2c7824 */ /* 0x000fc600078e00ff */
[----:B------:R-:W-:-:S04]  /*c530*/  LEA.HI R12, R12, R13, RZ, 0x2 ;  /* 0x0000000d0c0c7211 */ /* 0x000fc800078f10ff */
[----:B------:R-:W-:Y:S02]  /*c540*/  SHF.R.S32.HI R13, RZ, 0x2, R12 ;  /* 0x00000002ff0d7819 */ /* 0x000fe4000001140c */
[----:B------:R-:W-:-:S03]  /*c550*/  LOP3.LUT R12, R40, 0x30, R44, 0xf8, !PT ;  /* 0x00000030280c7812 */ /* 0x000fc600078ef82c */
[----:B------:R-:W-:Y:S01]  /*c560*/  IMAD R13, R13, 0x2800, R15 ;  /* 0x000028000d0d7824 */ /* 0x000fe200078e020f */
[----:B------:R-:W-:-:S05]  /*c570*/  LOP3.LUT R12, R12, R14, RZ, 0x3c, !PT ;  /* 0x0000000e0c0c7212 */ /* 0x000fca00078e3cff */
[----:B------:R-:W-:Y:S02]  /*c580*/  IMAD.IADD R12, R13, 0x1, R12 ;  /* 0x000000010d0c7824 */ /* 0x000fe400078e020c */
        /* <DEDUP_REMOVED lines=8> */
[--C-:B------:R-:W-:Y:S02]  /*c610*/  SHF.R.U32.HI R46, RZ, 0x8, R37.reuse ;  /* 0x00000008ff2e7819 */ /* 0x100fe40000011625 */
[----:B------:R-:W-:Y:S01]  /*c620*/  LOP3.LUT R38, R37, 0xff, RZ, 0xc0, !PT ;  /* 0x000000ff25267812 */ /* 0x000fe200078ec0ff */
[----:B------:R-:W-:Y:S01]  /*c630*/  IMAD.U32 R45, R45, 0x10000, RZ ;  /* 0x000100002d2d7824 */ /* 0x000fe200078e00ff */
[----:B------:R-:W-:Y:S02]  /*c640*/  SHF.R.U32.HI R37, RZ, 0x18, R37 ;  /* 0x00000018ff257819 */ /* 0x000fe40000011625 */
[----:B------:R-:W-:Y:S02]  /*c650*/  LOP3.LUT R48, R39, 0xff, RZ, 0xc0, !PT ;  /* 0x000000ff27307812 */ /* 0x000fe400078ec0ff */
[----:B------:R-:W-:-:S02]  /*c660*/  SHF.R.U32.HI R52, RZ, 0x18, R39 ;  /* 0x00000018ff347819 */ /* 0x000fc40000011627 */
[--C-:B------:R-:W-:Y:S02]  /*c670*/  SHF.R.U32.HI R36, RZ, 0x10, R39.reuse ;  /* 0x00000010ff247819 */ /* 0x100fe40000011627 */
[----:B------:R-:W-:Y:S02]  /*c680*/  SHF.R.U32.HI R47, RZ, 0x8, R39 ;  /* 0x00000008ff2f7819 */ /* 0x000fe40000011627 */
[--C-:B------:R-:W-:Y:S01]  /*c690*/  SHF.R.U32.HI R39, RZ, 0x10, R49.reuse ;  /* 0x00000010ff277819 */ /* 0x100fe20000011631 */
[----:B------:R-:W-:Y:S01]  /*c6a0*/  IMAD.U32 R36, R36, 0x10000, RZ ;  /* 0x0001000024247824 */ /* 0x000fe200078e00ff */
[--C-:B------:R-:W-:Y:S01]  /*c6b0*/  SHF.R.U32.HI R50, RZ, 0x8, R49.reuse ;  /* 0x00000008ff327819 */ /* 0x100fe20000011631 */
[----:B------:R-:W-:Y:S01]  /*c6c0*/  IMAD.SHL.U32 R47, R47, 0x100, RZ ;  /* 0x000001002f2f7824 */ /* 0x000fe200078e00ff */
[----:B------:R-:W-:Y:S01]  /*c6d0*/  LOP3.LUT R53, R49, 0xff, RZ, 0xc0, !PT ;  /* 0x000000ff31357812 */ /* 0x000fe200078ec0ff */
[----:B------:R-:W-:Y:S01]  /*c6e0*/  IMAD.U32 R39, R39, 0x10000, RZ ;  /* 0x0001000027277824 */ /* 0x000fe200078e00ff */
[----:B------:R-:W-:-:S02]  /*c6f0*/  SHF.R.U32.HI R49, RZ, 0x18, R49 ;  /* 0x00000018ff317819 */ /* 0x000fc40000011631 */
[----:B------:R-:W-:Y:S02]  /*c700*/  PRMT R54, R37, 0x654, R38 ;  /* 0x0000065425367816 */ /* 0x000fe40000000026 */
[--C-:B------:R-:W-:Y:S02]  /*c710*/  SHF.R.U32.HI R37, RZ, 0x10, R51.reuse ;  /* 0x00000010ff257819 */ /* 0x100fe40000011633 */
[--C-:B------:R-:W-:Y:S02]  /*c720*/  SHF.R.U32.HI R38, RZ, 0x8, R51.reuse ;  /* 0x00000008ff267819 */ /* 0x100fe40000011633 */
[----:B------:R-:W-:Y:S01]  /*c730*/  LOP3.LUT R55, R51, 0xff, RZ, 0xc0, !PT ;  /* 0x000000ff33377812 */ /* 0x000fe200078ec0ff */
[----:B------:R-:W-:Y:S01]  /*c740*/  IMAD.U32 R37, R37, 0x10000, RZ ;  /* 0x0001000025257824 */ /* 0x000fe200078e00ff */
[----:B------:R-:W-:Y:S01]  /*c750*/  PRMT R48, R52, 0x654, R48 ;  /* 0x0000065434307816 */ /* 0x000fe20000000030 */
[----:B------:R-:W-:Y:S01]  /*c760*/  IMAD.SHL.U32 R52, R46, 0x100, RZ ;  /* 0x000001002e347824 */ /* 0x000fe200078e00ff */
[----:B------:R-:W-:Y:S01]  /*c770*/  SHF.R.U32.HI R51, RZ, 0x18, R51 ;  /* 0x00000018ff337819 */ /* 0x000fe20000011633 */
[----:B------:R-:W-:Y:S01]  /*c780*/  IMAD.SHL.U32 R38, R38, 0x100, RZ ;  /* 0x0000010026267824 */ /* 0x000fe200078e00ff */
[----:B------:R-:W-:-:S02]  /*c790*/  PRMT R49, R49, 0x654, R53 ;  /* 0x0000065431317816 */ /* 0x000fc40000000035 */
[----:B------:R-:W-:Y:S02]  /*c7a0*/  SHF.L.U32 R50, R50, 0x8, RZ ;  /* 0x0000000832327819 */ /* 0x000fe400000006ff */
[----:B------:R-:W-:Y:S02]  /*c7b0*/  PRMT R46, R51, 0x654, R55 ;  /* 0x00000654332e7816 */ /* 0x000fe40000000037 */
[----:B------:R-:W-:Y:S02]  /*c7c0*/  LOP3.LUT R51, R54, 0xff00, R52, 0xf8, !PT ;  /* 0x0000ff0036337812 */ /* 0x000fe400078ef834 */
[----:B------:R-:W-:Y:S02]  /*c7d0*/  LOP3.LUT R49, R49, 0xff00, R50, 0xf8, !PT ;  /* 0x0000ff0031317812 */ /* 0x000fe400078ef832 */
[----:B------:R-:W-:Y:S01]  /*c7e0*/  LOP3.LUT R48, R48, 0xff00, R47, 0xf8, !PT ;  /* 0x0000ff0030307812 */ /* 0x000fe200078ef82f */
[----:B--2---:R-:W-:Y:S01]  /*c7f0*/  IMAD.MOV.U32 R47, RZ, RZ, R41 ;  /* 0x000000ffff2f7224 */ /* 0x004fe200078e0029 */
[----:B------:R-:W-:-:S02]  /*c800*/  LOP3.LUT R51, R51, 0xff0000, R45, 0xf8, !PT ;  /* 0x00ff000033337812 */ /* 0x000fc400078ef82d */
[----:B------:R-:W-:Y:S02]  /*c810*/  LOP3.LUT R45, R49, 0xff0000, R39, 0xf8, !PT ;  /* 0x00ff0000312d7812 */ /* 0x000fe400078ef827 */
[----:B------:R-:W-:Y:S02]  /*c820*/  F2FP.F16.E4M3.UNPACK_B R49, R47 ;  /* 0x0000002fff31723e */ /* 0x000fe400020006ff */
[----:B------:R-:W-:Y:S02]  /*c830*/  F2FP.F16.E4M3.UNPACK_B R52, R45 ;  /* 0x0000002dff34723e */ /* 0x000fe400020006ff */
[----:B0-----:R-:W-:Y:S01]  /*c840*/  F2FP.F16.E4M3.UNPACK_B R39, R13 ;  /* 0x0000000dff27723e */ /* 0x001fe200020006ff */
[----:B------:R-:W-:Y:S01]  /*c850*/  HADD2.F32 R41, -RZ, R49.H0_H0 ;  /* 0x20000031ff297230 */ /* 0x000fe20000004100 */
[----:B------:R-:W-:Y:S01]  /*c860*/  F2FP.F16.E4M3.UNPACK_B R53, R51 ;  /* 0x00000033ff35723e */ /* 0x000fe200020006ff */
[----:B------:R-:W-:Y:S01]  /*c870*/  HADD2.F32 R55, -RZ, R52.H0_H0 ;  /* 0x20000034ff377230 */ /* 0x000fe20000004100 */
[----:B------:R-:W-:Y:S01]  /*c880*/  F2FP.F16.E4M3.UNPACK_B R47, R47.H1 ;  /* 0x0000002fff2f723e */ /* 0x000fe200030006ff */
        /* <DEDUP_REMOVED lines=11> */
[----:B------:R-:W-:-:S02]  /*c940*/  LOP3.LUT R38, R46, 0xff00, R38, 0xf8, !PT ;  /* 0x0000ff002e267812 */ /* 0x000fc400078ef826 */
[----:B------:R-:W-:Y:S02]  /*c950*/  LOP3.LUT R46, R48, 0xff0000, R36, 0xf8, !PT ;  /* 0x00ff0000302e7812 */ /* 0x000fe400078ef824 */
[-C--:B------:R-:W-:Y:S01]  /*c960*/  FMUL.FTZ R49, R54, R52.reuse ;  /* 0x0000003436317220 */ /* 0x080fe20000410000 */
[C---:B------:R-:W-:Y:S01]  /*c970*/  FMUL.FTZ R52, R39.reuse, R52 ;  /* 0x0000003427347220 */ /* 0x040fe20000410000 */
        /* <DEDUP_REMOVED lines=8> */
[----:B------:R-:W-:Y:S01]  /*ca00*/  MOV R48, R15 ;  /* 0x0000000f00307202 */ /* 0x000fe20000000f00 */
        /* <DEDUP_REMOVED lines=12> */
[----:B------:R-:W-:Y:S02]  /*cad0*/  HADD2.F32 R54, -RZ, R53.H1_H1 ;  /* 0x30000035ff367230 */ /* 0x000fe40000004100 */
[----:B------:R-:W-:-:S02]  /*cae0*/  HADD2.F32 R53, -RZ, R51.H1_H1 ;  /* 0x30000033ff357230 */ /* 0x000fc40000004100 */
[CC--:B------:R-:W-:Y:S01]  /*caf0*/  FMUL.FTZ R51, R47.reuse, R52.reuse ;  /* 0x000000342f337220 */ /* 0x0c0fe20000410000 */
[----:B------:R-:W-:Y:S02]  /*cb00*/  HADD2.F32 R15, -RZ, R15.H1_H1 ;  /* 0x3000000fff0f7230 */ /* 0x000fe40000004100 */
[C---:B------:R-:W-:Y:S01]  /*cb10*/  FMUL.FTZ R52, R54.reuse, R52 ;  /* 0x0000003436347220 */ /* 0x040fe20000410000 */
        /* <DEDUP_REMOVED lines=25> */
[C---:B------:R-:W-:Y:S01]  /*ccb0*/  FFMA.FTZ R38, R15.reuse, R53, -R38 ;  /* 0x000000350f267223 */ /* 0x040fe20000010826 */
        /* <DEDUP_REMOVED lines=39> */
[-C--:B------:R-:W-:Y:S01]  /*cf30*/  FMUL.FTZ R46, R45, R36.reuse ;  /* 0x000000242d2e7220 */ /* 0x080fe20000410000 */
        /* <DEDUP_REMOVED lines=72> */
[----:B------:R-:W-:Y:S01]  /*d3c0*/  IMAD.MOV.U32 R14, RZ, RZ, R43 ;  /* 0x000000ffff0e7224 */ /* 0x000fe200078e002b */
[----:B------:R-:W-:Y:S02]  /*d3d0*/  MOV R43, R57 ;  /* 0x00000039002b7202 */ /* 0x000fe40000000f00 */
[----:B------:R-:W-:-:S07]  /*d3e0*/  IMAD.MOV.U32 R42, RZ, RZ, R56 ;  /* 0x000000ffff2a7224 */ /* 0x000fce00078e0038 */
.L_x_4364:
[----:B------:R-:W-:Y:S05]  /*d3f0*/  BSYNC B2 ;  /* 0x0000000000027941 */ /* 0x000fea0003800000 */
.L_x_4363:
[----:B------:R-:W-:-:S13]  /*d400*/  ISETP.GE.AND P3, PT, R44, R133, PT ;  /* 0x000000852c00720c */ /* 0x000fda0003f66270 */
[----:B------:R-:W-:-:S04]  /*d410*/  @!P3 IADD3 R36, P5, R11, R44, RZ ;  /* 0x0000002c0b24b210 */ /* 0x000fc80007fbe0ff */
[----:B------:R-:W-:Y:S02]  /*d420*/  @!P3 LEA.HI.X.SX32 R37, R44, R149, 0x1, P5 ;  /* 0x000000952c25b211 */ /* 0x000fe400028f0eff */
[----:B------:R-:W-:-:S05]  /*d430*/  IADD3 R38, P5, R26, R11, RZ ;  /* 0x0000000b1a267210 */ /* 0x000fca0007fbe0ff */
[----:B------:R-:W-:-:S05]  /*d440*/  IMAD.X R39, R149, 0x1, R27, P5 ;  /* 0x0000000195277824 */ /* 0x000fca00028e061b */
[----:B0-----:R0:W-:Y:S04]  /*d450*/  ST.E.128 desc[UR50][R38.64], R12 ;  /* 0x0000000c26007985 */ /* 0x0011e8000c101d32 */
[----:B--2---:R0:W-:Y:S02]  /*d460*/  @!P3 ST.E.128 desc[UR50][R36.64], R40 ;  /* 0x000000282400b985 */ /* 0x0041e4000c101d32 */
.L_x_4354:
[----:B------:R-:W-:Y:S05]  /*d470*/  BSYNC B1 ;  /* 0x0000000000017941 */ /* 0x000fea0003800000 */
.L_x_4353:
[----:B------:R-:W-:-:S03]  /*d480*/  UMOV UR4, 0xffffffff ;  /* 0xffffffff00047882 */ /* 0x000fc60000000000 */
[----:B------:R-:W-:Y:S05]  /*d490*/  BRA.DIV UR4, `(.L_x_4365) ;  /* 0x0000022e041c7947 */ /* 0x000fea000b800000 */
[----:B--2---:R-:W2:Y:S04]  /*d4a0*/  SHFL.IDX PT, R119, R119, 0x1, 0x1e1f ;  /* 0x003e1f0077777f89 */ /* 0x004ea800000e0000 */
[----:B------:R-:W0:Y:S02]  /*d4b0*/  SHFL.IDX PT, R120, R120, 0x1, 0x1e1f ;  /* 0x003e1f0078787f89 */ /* 0x000e2400000e0000 */
.L_x_4649:
[----:B------:R-:W-:Y:S05]  /*d4c0*/  @P4 BRA `(.L_x_4322) ;  /* 0x0000003400b84947 */ /* 0x000fea0003800000 */
[----:B------:R-:W-:Y:S01]  /*d4d0*/  ISETP.NE.AND P3, PT, R28, RZ, PT ;  /* 0x000000ff1c00720c */ /* 0x000fe20003f65270 */
[----:B------:R-:W-:-:S12]  /*d4e0*/  BSSY B1, `(.L_x_4366) ;  /* 0x00000f8000017945 */ /* 0x000fd80003800000 */
[----:B------:R-:W-:Y:S05]  /*d4f0*/  @!P3 BRA `(.L_x_4367) ;  /* 0x0000000c00d8b947 */ /* 0x000fea0003800000 */
[----:B0-----:R-:W5:Y:S04]  /*d500*/  LDL R15, [R1+0x34] ;  /* 0x00003400010f7983 */ /* 0x001f680000100800 */
[----:B------:R-:W3:Y:S01]  /*d510*/  LDL R14, [R1+0x38] ;  /* 0x00003800010e7983 */ /* 0x000ee20000100800 */
[----:B----4-:R-:W-:Y:S01]  /*d520*/  SEL R11, R114, R139, !P0 ;  /* 0x0000008b720b7207 */ /* 0x010fe20004000000 */
[----:B------:R-:W-:Y:S01]  /*d530*/  BSSY B2, `(.L_x_4368) ;  /* 0x00000ed000027945 */ /* 0x000fe20003800000 */
[----:B------:R-:W-:Y:S02]  /*d540*/  IADD3 R40, P3, R21, R120, RZ ;  /* 0x0000007815287210 */ /* 0x000fe40007f7e0ff */
[----:B------:R-:W-:-:S03]  /*d550*/  SHF.R.S32.HI R12, RZ, 0x1f, R11 ;  /* 0x0000001fff0c7819 */ /* 0x000fc6000001140b */
[----:B--2---:R-:W-:Y:S01]  /*d560*/  IMAD.X R41, R119, 0x1, R108, P3 ;  /* 0x0000000177297824 */ /* 0x004fe200018e066c */
[----:B------:R-:W-:Y:S02]  /*d570*/  LEA.HI R11, R12, R11, RZ, 0x5 ;  /* 0x0000000b0c0b7211 */ /* 0x000fe400078f28ff */
[----:B------:R-:W-:Y:S02]  /*d580*/  ISETP.GE.AND P3, PT, R16, R113, PT ;  /* 0x000000711000720c */ /* 0x000fe40003f66270 */
[----:B------:R-:W-:-:S04]  /*d590*/  LEA.HI.SX32 R11, R11, R112, 0x1b ;  /* 0x000000700b0b7211 */ /* 0x000fc800078fdaff */
[----:B------:R-:W-:-:S04]  /*d5a0*/  SHF.R.S32.HI R12, RZ, 0x1f, R11 ;  /* 0x0000001fff0c7819 */ /* 0x000fc8000001140b */
[----:B------:R-:W-:Y:S01]  /*d5b0*/  LEA.HI R12, R12, R11, RZ, 0x2 ;  /* 0x0000000b0c0c7211 */ /* 0x000fe200078f10ff */
[----:B------:R-:W-:-:S03]  /*d5c0*/  IMAD.SHL.U32 R11, R11, 0x10, RZ ;  /* 0x000000100b0b7824 */ /* 0x000fc600078e00ff */
[----:B------:R-:W-:Y:S02]  /*d5d0*/  SHF.R.S32.HI R13, RZ, 0x2, R12 ;  /* 0x00000002ff0d7819 */ /* 0x000fe4000001140c */
[----:B-----5:R-:W-:-:S04]  /*d5e0*/  LOP3.LUT R12, R15, 0x30, R11, 0xf8, !PT ;  /* 0x000000300f0c7812 */ /* 0x020fc800078ef80b */
[----:B------:R-:W-:Y:S01]  /*d5f0*/  LOP3.LUT R12, R12, R3, RZ, 0x3c, !PT ;  /* 0x000000030c0c7212 */ /* 0x000fe200078e3cff */
[----:B---3--:R-:W-:-:S04]  /*d600*/  IMAD R13, R13, 0x2800, R14 ;  /* 0x000028000d0d7824 */ /* 0x008fc800078e020e */
        /* <DEDUP_REMOVED lines=9> */
[----:B------:R-:W-:Y:S02]  /*d6a0*/  SHF.R.U32.HI R44, RZ, 0x18, R81 ;  /* 0x00000018ff2c7819 */ /* 0x000fe40000011651 */
[----:B------:R-:W-:Y:S02]  /*d6b0*/  LOP3.LUT R43, R81, 0xff, RZ, 0xc0, !PT ;  /* 0x000000ff512b7812 */ /* 0x000fe400078ec0ff */
[----:B------:R-:W-:Y:S02]  /*d6c0*/  SHF.R.U32.HI R49, RZ, 0x18, R69 ;  /* 0x00000018ff317819 */ /* 0x000fe40000011645 */
[----:B------:R-:W-:Y:S02]  /*d6d0*/  LOP3.LUT R42, R69, 0xff, RZ, 0xc0, !PT ;  /* 0x000000ff452a7812 */ /* 0x000fe400078ec0ff */
[----:B------:R-:W-:-:S02]  /*d6e0*/  SHF.R.U32.HI R45, RZ, 0x8, R81 ;  /* 0x00000008ff2d7819 */ /* 0x000fc40000011651 */
[----:B------:R-:W-:Y:S01]  /*d6f0*/  PRMT R44, R44, 0x654, R43 ;  /* 0x000006542c2c7816 */ /* 0x000fe2000000002b */
[----:B------:R-:W-:Y:S01]  /*d700*/  IMAD.SHL.U32 R43, R48, 0x100, RZ ;  /* 0x00000100302b7824 */ /* 0x000fe200078e00ff */
[----:B------:R-:W-:Y:S02]  /*d710*/  SHF.R.U32.HI R46, RZ, 0x10, R81 ;  /* 0x00000010ff2e7819 */ /* 0x000fe40000011651 */
[----:B------:R-:W-:Y:S02]  /*d720*/  PRMT R42, R49, 0x654, R42 ;  /* 0x00000654312a7816 */ /* 0x000fe4000000002a */
[----:B------:R-:W-:Y:S02]  /*d730*/  SHF.R.U32.HI R47, RZ, 0x10, R69 ;  /* 0x00000010ff2f7819 */ /* 0x000fe40000011645 */
[----:B------:R-:W-:Y:S02]  /*d740*/  SHF.L.U32 R45, R45, 0x8, RZ ;  /* 0x000000082d2d7819 */ /* 0x000fe400000006ff */
[----:B------:R-:W-:Y:S01]  /*d750*/  LOP3.LUT R42, R42, 0xff00, R43, 0xf8, !PT ;  /* 0x0000ff002a2a7812 */ /* 0x000fe200078ef82b */
[----:B------:R-:W-:Y:S01]  /*d760*/  IMAD.U32 R43, R46, 0x10000, RZ ;  /* 0x000100002e2b7824 */ /* 0x000fe200078e00ff */
[----:B------:R-:W-:Y:S01]  /*d770*/  LOP3.LUT R44, R44, 0xff00, R45, 0xf8, !PT ;  /* 0x0000ff002c2c7812 */ /* 0x000fe200078ef82d */
[----:B------:R-:W-:Y:S01]  /*d780*/  IMAD.U32 R45, R47, 0x10000, RZ ;  /* 0x000100002f2d7824 */ /* 0x000fe200078e00ff */
[----:B------:R-:W-:Y:S01]  /*d790*/  SHF.R.U32.HI R54, RZ, 0x18, R83 ;  /* 0x00000018ff367819 */ /* 0x000fe20000011653 */
[----:B--2---:R-:W-:Y:S01]  /*d7a0*/  IMAD.MOV.U32 R47, RZ, RZ, R37 ;  /* 0x000000ffff2f7224 */ /* 0x004fe200078e0025 */
[----:B------:R-:W-:-:S02]  /*d7b0*/  LOP3.LUT R46, R44, 0xff0000, R43, 0xf8, !PT ;  /* 0x00ff00002c2e7812 */ /* 0x000fc400078ef82b */
[----:B0-----:R-:W-:Y:S02]  /*d7c0*/  F2FP.F16.E4M3.UNPACK_B R43, R13 ;  /* 0x0000000dff2b723e */ /* 0x001fe400020006ff */
[-C--:B------:R-:W-:Y:S02]  /*d7d0*/  F2FP.F16.E4M3.UNPACK_B R49, R47.reuse ;  /* 0x0000002fff31723e */ /* 0x080fe400020006ff */
[-C--:B------:R-:W-:Y:S01]  /*d7e0*/  F2FP.F16.E4M3.UNPACK_B R48, R46.reuse ;  /* 0x0000002eff30723e */ /* 0x080fe200020006ff */
[----:B------:R-:W-:Y:S01]  /*d7f0*/  HADD2.F32 R44, -RZ, R43.H0_H0 ;  /* 0x2000002bff2c7230 */ /* 0x000fe20000004100 */
[----:B------:R-:W-:Y:S01]  /*d800*/  LOP3.LUT R45, R42, 0xff0000, R45, 0xf8, !PT ;  /* 0x00ff00002a2d7812 */ /* 0x000fe200078ef82d */
[--C-:B------:R-:W-:Y:S01]  /*d810*/  HADD2.F32 R42, -RZ, R49.reuse.H0_H0 ;  /* 0x20000031ff2a7230 */ /* 0x100fe20000004100 */
[----:B------:R-:W-:Y:S01]  /*d820*/  F2FP.F16.E4M3.UNPACK_B R47, R47.H1 ;  /* 0x0000002fff2f723e */ /* 0x000fe200030006ff */
[----:B------:R-:W-:Y:S01]  /*d830*/  HADD2.F32 R49, -RZ, R49.H1_H1 ;  /* 0x30000031ff317230 */ /* 0x000fe20000004100 */
[-C--:B------:R-:W-:Y:S01]  /*d840*/  F2FP.F16.E4M3.UNPACK_B R37, R45.reuse ;  /* 0x0000002dff25723e */ /* 0x080fe200020006ff */
[--C-:B------:R-:W-:Y:S01]  /*d850*/  HADD2.F32 R50, -RZ, R48.reuse.H1_H1 ;  /* 0x30000030ff327230 */ /* 0x100fe20000004100 */
[----:B------:R-:W-:Y:S01]  /*d860*/  F2FP.F16.E4M3.UNPACK_B R46, R46.H1 ;  /* 0x0000002eff2e723e */ /* 0x000fe200030006ff */
[----:B------:R-:W-:Y:S01]  /*d870*/  HADD2.F32 R43, -RZ, R43.H1_H1 ;  /* 0x3000002bff2b7230 */ /* 0x000fe20000004100 */
[----:B------:R-:W-:Y:S01]  /*d880*/  F2FP.F16.E4M3.UNPACK_B R45, R45.H1 ;  /* 0x0000002dff2d723e */ /* 0x000fe200030006ff */
[----:B------:R-:W-:-:S02]  /*d890*/  HADD2.F32 R53, -RZ, R48.H0_H0 ;  /* 0x20000030ff357230 */ /* 0x000fc40000004100 */
[-C--:B------:R-:W-:Y:S01]  /*d8a0*/  FMUL.FTZ R52, R49, R50.reuse ;  /* 0x0000003231347220 */ /* 0x080fe20000410000 */
[--C-:B------:R-:W-:Y:S02]  /*d8b0*/  HADD2.F32 R48, -RZ, R37.reuse.H1_H1 ;  /* 0x30000025ff307230 */ /* 0x100fe40000004100 */
[C---:B------:R-:W-:Y:S01]  /*d8c0*/  FMUL.FTZ R50, R43.reuse, R50 ;  /* 0x000000322b327220 */ /* 0x040fe20000410000 */
[----:B------:R-:W-:Y:S02]  /*d8d0*/  HADD2.F32 R51, -RZ, R37.H0_H0 ;  /* 0x20000025ff337230 */ /* 0x000fe40000004100 */
[-C--:B------:R-:W-:Y:S01]  /*d8e0*/  FMUL.FTZ R55, R42, R53.reuse ;  /* 0x000000352a377220 */ /* 0x080fe20000410000 */
[----:B------:R-:W-:Y:S01]  /*d8f0*/  FMUL.FTZ R53, R44, R53 ;  /* 0x000000352c357220 */ /* 0x000fe20000410000 */
[-C--:B------:R-:W-:Y:S01]  /*d900*/  FFMA.FTZ R43, R43, R48.reuse, -R52 ;  /* 0x000000302b2b7223 */ /* 0x080fe20000010834 */
[----:B------:R-:W-:Y:S01]  /*d910*/  FFMA.FTZ R37, R49, R48, R50 ;  /* 0x0000003031257223 */ /* 0x000fe20000010032 */
[----:B------:R-:W-:Y:S01]  /*d920*/  F2FP.F16.E4M3.UNPACK_B R48, R13.H1 ;  /* 0x0000000dff30723e */ /* 0x000fe200030006ff */
[----:B------:R-:W-:-:S02]  /*d930*/  HADD2.F32 R13, -RZ, R47.H0_H0 ;  /* 0x2000002fff0d7230 */ /* 0x000fc40000004100 */
[-C--:B------:R-:W-:Y:S01]  /*d940*/  FFMA.FTZ R44, R44, R51.reuse, -R55 ;  /* 0x000000332c2c7223 */ /* 0x080fe20000010837 */
[--C-:B------:R-:W-:Y:S02]  /*d950*/  HADD2.F32 R50, -RZ, R46.reuse.H0_H0 ;  /* 0x2000002eff327230 */ /* 0x100fe40000004100 */
[----:B------:R-:W-:Y:S01]  /*d960*/  FFMA.FTZ R42, R42, R51, R53 ;  /* 0x000000332a2a7223 */ /* 0x000fe20000010035 */
[----:B------:R-:W-:Y:S01]  /*d970*/  HADD2.F32 R47, -RZ, R47.H1_H1 ;  /* 0x3000002fff2f7230 */ /* 0x000fe20000004100 */
[----:B------:R-:W-:Y:S01]  /*d980*/  SHF.R.U32.HI R55, RZ, 0x18, R71 ;  /* 0x00000018ff377819 */ /* 0x000fe20000011647 */
[----:B------:R-:W-:Y:S02]  /*d990*/  HADD2.F32 R46, -RZ, R46.H1_H1 ;  /* 0x3000002eff2e7230 */ /* 0x000fe40000004100 */
[----:B------:R-:W-:Y:S01]  /*d9a0*/  FMUL.FTZ R51, R13, R50 ;  /* 0x000000320d337220 */ /* 0x000fe20000410000 */
[----:B------:R-:W-:Y:S02]  /*d9b0*/  HADD2.F32 R52, -RZ, R48.H0_H0 ;  /* 0x20000030ff347230 */ /* 0x000fe40000004100 */
[----:B------:R-:W-:-:S02]  /*d9c0*/  HADD2.F32 R49, -RZ, R45.H0_H0 ;  /* 0x2000002dff317230 */ /* 0x000fc40000004100 */
[----:B------:R-:W-:Y:S01]  /*d9d0*/  FMUL.FTZ R53, R47, R46 ;  /* 0x0000002e2f357220 */ /* 0x000fe20000410000 */
[----:B------:R-:W-:Y:S02]  /*d9e0*/  HADD2.F32 R48, -RZ, R48.H1_H1 ;  /* 0x30000030ff307230 */ /* 0x000fe40000004100 */
[C---:B------:R-:W-:Y:S01]  /*d9f0*/  FMUL.FTZ R50, R52.reuse, R50 ;  /* 0x0000003234327220 */ /* 0x040fe20000410000 */
[----:B------:R-:W-:Y:S02]  /*da00*/  HADD2.F32 R45, -RZ, R45.H1_H1 ;  /* 0x3000002dff2d7230 */ /* 0x000fe40000004100 */
[-C--:B------:R-:W-:Y:S01]  /*da10*/  FFMA.FTZ R52, R52, R49.reuse, -R51 ;  /* 0x0000003134347223 */ /* 0x080fe20000010833 */
[----:B------:R-:W-:Y:S01]  /*da20*/  LOP3.LUT R51, R83, 0xff, RZ, 0xc0, !PT ;  /* 0x000000ff53337812 */ /* 0x000fe200078ec0ff */
[C---:B------:R-:W-:Y:S01]  /*da30*/  FMUL.FTZ R46, R48.reuse, R46 ;  /* 0x0000002e302e7220 */ /* 0x040fe20000410000 */
[----:B------:R-:W-:Y:S01]  /*da40*/  FFMA.FTZ R13, R13, R49, R50 ;  /* 0x000000310d0d7223 */ /* 0x000fe20000010032 */
[-C--:B------:R-:W-:Y:S01]  /*da50*/  FFMA.FTZ R53, R48, R45.reuse, -R53 ;  /* 0x0000002d30357223 */ /* 0x080fe20000010835 */
[----:B------:R-:W-:Y:S01]  /*da60*/  SHF.R.U32.HI R48, RZ, 0x8, R71 ;  /* 0x00000008ff307819 */ /* 0x000fe20000011647 */
[----:B------:R-:W-:Y:S01]  /*da70*/  FFMA.FTZ R45, R47, R45, R46 ;  /* 0x0000002d2f2d7223 */ /* 0x000fe2000001002e */
[----:B------:R-:W-:-:S02]  /*da80*/  LOP3.LUT R50, R71, 0xff, RZ, 0xc0, !PT ;  /* 0x000000ff47327812 */ /* 0x000fc400078ec0ff */
[----:B------:R-:W-:Y:S02]  /*da90*/  SHF.R.U32.HI R49, RZ, 0x8, R83 ;  /* 0x00000008ff317819 */ /* 0x000fe40000011653 */
[----:B------:R-:W-:Y:S01]  /*daa0*/  PRMT R54, R54, 0x654, R51 ;  /* 0x0000065436367816 */ /* 0x000fe20000000033 */
[----:B------:R-:W-:Y:S01]  /*dab0*/  IMAD.SHL.U32 R51, R48, 0x100, RZ ;  /* 0x0000010030337824 */ /* 0x000fe200078e00ff */
[----:B------:R-:W-:Y:S01]  /*dac0*/  SHF.R.U32.HI R47, RZ, 0x10, R83 ;  /* 0x00000010ff2f7819 */ /* 0x000fe20000011653 */
[----:B------:R-:W-:Y:S01]  /*dad0*/  IMAD.SHL.U32 R49, R49, 0x100, RZ ;  /* 0x0000010031317824 */ /* 0x000fe200078e00ff */
[----:B------:R-:W-:Y:S02]  /*dae0*/  PRMT R50, R55, 0x654, R50 ;  /* 0x0000065437327816 */ /* 0x000fe40000000032 */
[----:B------:R-:W-:Y:S02]  /*daf0*/  SHF.R.U32.HI R46, RZ, 0x10, R71 ;  /* 0x00000010ff2e7819 */ /* 0x000fe40000011647 */
[----:B------:R-:W-:Y:S01]  /*db00*/  LOP3.LUT R51, R50, 0xff00, R51, 0xf8, !PT ;  /* 0x0000ff0032337812 */ /* 0x000fe200078ef833 */
[----:B------:R-:W-:Y:S01]  /*db10*/  IMAD.U32 R50, R47, 0x10000, RZ ;  /* 0x000100002f327824 */ /* 0x000fe200078e00ff */
[----:B------:R-:W-:Y:S01]  /*db20*/  LOP3.LUT R49, R54, 0xff00, R49, 0xf8, !PT ;  /* 0x0000ff0036317812 */ /* 0x000fe200078ef831 */
[----:B------:R-:W-:Y:S01]  /*db30*/  IMAD.U32 R46, R46, 0x10000, RZ ;  /* 0x000100002e2e7824 */ /* 0x000fe200078e00ff */
[----:B------:R-:W-:-:S02]  /*db40*/  F2FP.F16.E4M3.UNPACK_B R48, R15 ;  /* 0x0000000fff30723e */ /* 0x000fc400020006ff */
[----:B------:R-:W-:Y:S02]  /*db50*/  LOP3.LUT R50, R49, 0xff0000, R50, 0xf8, !PT ;  /* 0x00ff000031327812 */ /* 0x000fe400078ef832 */
[----:B------:R-:W-:Y:S01]  /*db60*/  LOP3.LUT R51, R51, 0xff0000, R46, 0xf8, !PT ;  /* 0x00ff000033337812 */ /* 0x000fe200078ef82e */
[--C-:B------:R-:W-:Y:S01]  /*db70*/  HADD2.F32 R49, -RZ, R48.reuse.H0_H0 ;  /* 0x20000030ff317230 */ /* 0x100fe20000004100 */
[----:B------:R-:W-:Y:S01]  /*db80*/  F2FP.F16.E4M3.UNPACK_B R46, R39 ;  /* 0x00000027ff2e723e */ /* 0x000fe200020006ff */
[----:B------:R-:W-:Y:S01]  /*db90*/  HADD2.F32 R48, -RZ, R48.H1_H1 ;  /* 0x30000030ff307230 */ /* 0x000fe20000004100 */
[-C--:B------:R-:W-:Y:S02]  /*dba0*/  F2FP.F16.E4M3.UNPACK_B R54, R50.reuse ;  /* 0x00000032ff36723e */ /* 0x080fe400020006ff */
[-C--:B------:R-:W-:Y:S01]  /*dbb0*/  F2FP.F16.E4M3.UNPACK_B R55, R51.reuse ;  /* 0x00000033ff37723e */ /* 0x080fe200020006ff */
[----:B------:R-:W-:Y:S01]  /*dbc0*/  HADD2.F32 R47, -RZ, R46.H0_H0 ;  /* 0x2000002eff2f7230 */ /* 0x000fe20000004100 */
[----:B------:R-:W-:Y:S01]  /*dbd0*/  F2FP.F16.E4M3.UNPACK_B R50, R50.H1 ;  /* 0x00000032ff32723e */ /* 0x000fe200030006ff */
[----:B------:R-:W-:Y:S01]  /*dbe0*/  HADD2.F32 R57, -RZ, R54.H0_H0 ;  /* 0x20000036ff397230 */ /* 0x000fe20000004100 */
[----:B------:R-:W-:Y:S01]  /*dbf0*/  F2FP.F16.E4M3.UNPACK_B R51, R51.H1 ;  /* 0x00000033ff33723e */ /* 0x000fe200030006ff */
[----:B------:R-:W-:Y:S01]  /*dc00*/  HADD2.F32 R56, -RZ, R55.H0_H0 ;  /* 0x20000037ff387230 */ /* 0x000fe20000004100 */
[----:B------:R-:W-:Y:S01]  /*dc10*/  F2FP.SATFINITE.E4M3.F32.PACK_AB_MERGE_C R52, R53, R52, RZ ;  /* 0x000000343534723e */ /* 0x000fe200048070ff */
[----:B------:R-:W-:-:S02]  /*dc20*/  HADD2.F32 R46, -RZ, R46.H1_H1 ;  /* 0x3000002eff2e7230 */ /* 0x000fc40000004100 */
[-C--:B------:R-:W-:Y:S01]  /*dc30*/  FMUL.FTZ R58, R47, R57.reuse ;  /* 0x000000392f3a7220 */ /* 0x080fe20000410000 */
[C---:B------:R-:W-:Y:S01]  /*dc40*/  FMUL.FTZ R57, R49.reuse, R57 ;  /* 0x0000003931397220 */ /* 0x040fe20000410000 */
[----:B------:R-:W-:Y:S01]  /*dc50*/  HADD2.F32 R55, -RZ, R55.H1_H1 ;  /* 0x30000037ff377230 */ /* 0x000fe20000004100 */
[----:B------:R-:W-:Y:S01]  /*dc60*/  F2FP.F16.E4M3.UNPACK_B R53, R148.H1 ;  /* 0x00000094ff35723e */ /* 0x000fe200030006ff */
[-C--:B------:R-:W-:Y:S01]  /*dc70*/  FFMA.FTZ R49, R49, R56.reuse, -R58 ;  /* 0x0000003831317223 */ /* 0x080fe2000001083a */
[----:B------:R-:W-:Y:S01]  /*dc80*/  FFMA.FTZ R47, R47, R56, R57 ;  /* 0x000000382f2f7223 */ /* 0x000fe20000010039 */
[----:B------:R-:W-:Y:S01]  /*dc90*/  HADD2.F32 R57, -RZ, R54.H1_H1 ;  /* 0x30000036ff397230 */ /* 0x000fe20000004100 */
[----:B------:R-:W-:Y:S01]  /*dca0*/  F2FP.F16.E4M3.UNPACK_B R54, R39.H1 ;  /* 0x00000027ff36723e */ /* 0x000fe200030006ff */
[----:B------:R-:W-:Y:S01]  /*dcb0*/  HADD2.F32 R56, -RZ, R51.H0_H0 ;  /* 0x20000033ff387230 */ /* 0x000fe20000004100 */
[----:B------:R-:W-:Y:S01]  /*dcc0*/  F2FP.F16.E4M3.UNPACK_B R148, R148 ;  /* 0x00000094ff94723e */ /* 0x000fe200020006ff */
[----:B------:R-:W-:-:S02]  /*dcd0*/  HADD2.F32 R69, -RZ, R53.H0_H0 ;  /* 0x20000035ff457230 */ /* 0x000fc40000004100 */
[-C--:B------:R-:W-:Y:S01]  /*dce0*/  FMUL.FTZ R59, R46, R57.reuse ;  /* 0x000000392e3b7220 */ /* 0x080fe20000410000 */
[C---:B------:R-:W-:Y:S01]  /*dcf0*/  FMUL.FTZ R57, R48.reuse, R57 ;  /* 0x0000003930397220 */ /* 0x040fe20000410000 */
[----:B------:R-:W-:Y:S01]  /*dd00*/  HADD2.F32 R53, -RZ, R53.H1_H1 ;  /* 0x30000035ff357230 */ /* 0x000fe20000004100 */
[----:B------:R-:W-:Y:S01]  /*dd10*/  F2FP.SATFINITE.E4M3.F32.PACK_AB_MERGE_C R45, R45, R13, RZ ;  /* 0x0000000d2d2d723e */ /* 0x000fe200048070ff */
[-C--:B------:R-:W-:Y:S01]  /*dd20*/  FFMA.FTZ R48, R48, R55.reuse, -R59 ;  /* 0x0000003730307223 */ /* 0x080fe2000001083b */
[----:B------:R-:W-:Y:S01]  /*dd30*/  FFMA.FTZ R46, R46, R55, R57 ;  /* 0x000000372e2e7223 */ /* 0x000fe20000010039 */
[----:B------:R-:W-:Y:S01]  /*dd40*/  F2FP.F16.E4M3.UNPACK_B R55, R15.H1 ;  /* 0x0000000fff37723e */ /* 0x000fe200030006ff */
[----:B------:R-:W-:Y:S01]  /*dd50*/  HADD2.F32 R15, -RZ, R54.H0_H0 ;  /* 0x20000036ff0f7230 */ /* 0x000fe20000004100 */
[----:B------:R-:W-:Y:S01]  /*dd60*/  F2FP.SATFINITE.E4M3.F32.PACK_AB_MERGE_C R13, R43, R44, R52 ;  /* 0x0000002c2b0d723e */ /* 0x000fe20004807034 */
[----:B------:R-:W-:Y:S01]  /*dd70*/  HADD2.F32 R57, -RZ, R50.H0_H0 ;  /* 0x20000032ff397230 */ /* 0x000fe20000004100 */
[----:B------:R-:W-:Y:S01]  /*dd80*/  F2FP.SATFINITE.E4M3.F32.PACK_AB_MERGE_C R37, R37, R42, R45 ;  /* 0x0000002a2525723e */ /* 0x000fe2000480702d */
[----:B------:R-:W-:-:S02]  /*dd90*/  HADD2.F32 R39, -RZ, R55.H0_H0 ;  /* 0x20000037ff277230 */ /* 0x000fc40000004100 */
[----:B------:R-:W-:Y:S02]  /*dda0*/  HADD2.F32 R54, -RZ, R54.H1_H1 ;  /* 0x30000036ff367230 */ /* 0x000fe40000004100 */
[-C--:B------:R-:W-:Y:S01]  /*ddb0*/  FMUL.FTZ R58, R15, R57.reuse ;  /* 0x000000390f3a7220 */ /* 0x080fe20000410000 */
[----:B------:R-:W-:-:S03]  /*ddc0*/  FMUL.FTZ R57, R39, R57 ;  /* 0x0000003927397220 */ /* 0x000fc60000410000 */
[-C--:B------:R-:W-:Y:S01]  /*ddd0*/  FFMA.FTZ R39, R39, R56.reuse, -R58 ;  /* 0x0000003827277223 */ /* 0x080fe2000001083a */
[----:B------:R-:W-:Y:S01]  /*dde0*/  FFMA.FTZ R15, R15, R56, R57 ;  /* 0x000000380f0f7223 */ /* 0x000fe20000010039 */
[----:B------:R-:W-:Y:S02]  /*ddf0*/  HADD2.F32 R57, -RZ, R50.H1_H1 ;  /* 0x30000032ff397230 */ /* 0x000fe40000004100 */
[----:B------:R-:W-:Y:S02]  /*de00*/  HADD2.F32 R50, -RZ, R55.H1_H1 ;  /* 0x30000037ff327230 */ /* 0x000fe40000004100 */
[----:B------:R-:W-:Y:S02]  /*de10*/  HADD2.F32 R55, -RZ, R51.H1_H1 ;  /* 0x30000033ff377230 */ /* 0x000fe40000004100 */
[-C--:B------:R-:W-:Y:S01]  /*de20*/  FMUL.FTZ R51, R54, R57.reuse ;  /* 0x0000003936337220 */ /* 0x080fe20000410000 */
[----:B------:R-:W-:-:S03]  /*de30*/  FMUL.FTZ R57, R50, R57 ;  /* 0x0000003932397220 */ /* 0x000fc60000410000 */
[-C--:B------:R-:W-:Y:S01]  /*de40*/  FFMA.FTZ R51, R50, R55.reuse, -R51 ;  /* 0x0000003732337223 */ /* 0x080fe20000010833 */
[----:B------:R-:W-:Y:S01]  /*de50*/  FFMA.FTZ R50, R54, R55, R57 ;  /* 0x0000003736327223 */ /* 0x000fe20000010039 */
[----:B------:R-:W-:Y:S02]  /*de60*/  F2FP.F16.E4M3.UNPACK_B R55, R36.H1 ;  /* 0x00000024ff37723e */ /* 0x000fe400030006ff */
[----:B------:R-:W-:Y:S02]  /*de70*/  F2FP.F16.E4M3.UNPACK_B R54, R12.H1 ;  /* 0x0000000cff36723e */ /* 0x000fe400030006ff */
        /* <DEDUP_REMOVED lines=13> */
[-C--:B------:R-:W-:Y:S01]  /*df50*/  FMUL.FTZ R56, R55, R53.reuse ;  /* 0x0000003537387220 */ /* 0x080fe20000410000 */
[----:B------:R-:W-:Y:S01]  /*df60*/  FMUL.FTZ R53, R54, R53 ;  /* 0x0000003536357220 */ /* 0x000fe20000410000 */
[----:B------:R-:W-:Y:S01]  /*df70*/  F2FP.F16.E4M3.UNPACK_B R146, R146 ;  /* 0x00000092ff92723e */ /* 0x000fe200020006ff */
[----:B------:R-:W-:-:S02]  /*df80*/  HADD2.F32 R59, -RZ, R148.H0_H0 ;  /* 0x20000094ff3b7230 */ /* 0x000fc40000004100 */
[-C--:B------:R-:W-:Y:S01]  /*df90*/  FFMA.FTZ R54, R54, R57.reuse, -R56 ;  /* 0x0000003936367223 */ /* 0x080fe20000010838 */
[----:B------:R-:W-:Y:S01]  /*dfa0*/  FFMA.FTZ R53, R55, R57, R53 ;  /* 0x0000003937357223 */ /* 0x000fe20000010035 */
        /* <DEDUP_REMOVED lines=13> */
[----:B------:R-:W-:Y:S02]  /*e080*/  MOV R36, R14 ;  /* 0x0000000e00247202 */ /* 0x000fe40000000f00 */
[-C--:B------:R-:W-:Y:S02]  /*e090*/  F2FP.F16.E4M3.UNPACK_B R14, R147.reuse.H1 ;  /* 0x00000093ff0e723e */ /* 0x080fe400030006ff */
[-C--:B------:R-:W-:Y:S01]  /*e0a0*/  FMUL.FTZ R12, R55, R148.reuse ;  /* 0x00000094370c7220 */ /* 0x080fe20000410000 */
[----:B------:R-:W-:Y:S01]  /*e0b0*/  FMUL.FTZ R148, R57, R148 ;  /* 0x0000009439947220 */ /* 0x000fe20000410000 */
[----:B------:R-:W-:Y:S01]  /*e0c0*/  F2FP.F16.E4M3.UNPACK_B R147, R147 ;  /* 0x00000093ff93723e */ /* 0x000fe200020006ff */
[----:B------:R-:W-:-:S02]  /*e0d0*/  HADD2.F32 R80, -RZ, R14.H0_H0 ;  /* 0x2000000eff507230 */ /* 0x000fc40000004100 */
[-C--:B------:R-:W-:Y:S01]  /*e0e0*/  FFMA.FTZ R57, R57, R146.reuse, -R12 ;  /* 0x0000009239397223 */ /* 0x080fe2000001080c */
[----:B------:R-:W-:Y:S01]  /*e0f0*/  FFMA.FTZ R12, R55, R146, R148 ;  /* 0x00000092370c7223 */ /* 0x000fe20000010094 */
[-C--:B------:R-:W-:Y:S01]  /*e100*/  F2FP.F16.E4M3.UNPACK_B R55, R38.reuse.H1 ;  /* 0x00000026ff37723e */ /* 0x080fe200030006ff */
[----:B------:R-:W-:Y:S01]  /*e110*/  HADD2.F32 R14, -RZ, R14.H1_H1 ;  /* 0x3000000eff0e7230 */ /* 0x000fe20000004100 */
[----:B------:R-:W-:Y:S02]  /*e120*/  F2FP.F16.E4M3.UNPACK_B R38, R38 ;  /* 0x00000026ff26723e */ /* 0x000fe400020006ff */
[----:B------:R-:W-:Y:S01]  /*e130*/  F2FP.SATFINITE.E4M3.F32.PACK_AB_MERGE_C R58, R57, R58, R54 ;  /* 0x0000003a393a723e */ /* 0x000fe20004807036 */
[--C-:B------:R-:W-:Y:S01]  /*e140*/  HADD2.F32 R56, -RZ, R55.reuse.H0_H0 ;  /* 0x20000037ff387230 */ /* 0x100fe20000004100 */
[----:B------:R-:W-:Y:S01]  /*e150*/  F2FP.F16.E4M3.UNPACK_B R54, R36.H1 ;  /* 0x00000024ff36723e */ /* 0x000fe200030006ff */
[----:B------:R-:W-:Y:S01]  /*e160*/  HADD2.F32 R55, -RZ, R55.H1_H1 ;  /* 0x30000037ff377230 */ /* 0x000fe20000004100 */
[----:B------:R-:W-:-:S02]  /*e170*/  F2FP.F16.E4M3.UNPACK_B R57, R145.H1 ;  /* 0x00000091ff39723e */ /* 0x000fc400030006ff */
[----:B------:R-:W-:Y:S01]  /*e180*/  FMUL.FTZ R71, R56, R80 ;  /* 0x0000005038477220 */ /* 0x000fe20000410000 */
[--C-:B------:R-:W-:Y:S01]  /*e190*/  HADD2.F32 R68, -RZ, R54.reuse.H0_H0 ;  /* 0x20000036ff447230 */ /* 0x100fe20000004100 */
[----:B------:R-:W-:Y:S01]  /*e1a0*/  F2FP.F16.E4M3.UNPACK_B R36, R36 ;  /* 0x00000024ff24723e */ /* 0x000fe200020006ff */
[--C-:B------:R-:W-:Y:S01]  /*e1b0*/  HADD2.F32 R70, -RZ, R57.reuse.H0_H0 ;  /* 0x20000039ff467230 */ /* 0x100fe20000004100 */
[----:B------:R-:W-:Y:S01]  /*e1c0*/  F2FP.F16.E4M3.UNPACK_B R145, R145 ;  /* 0x00000091ff91723e */ /* 0x000fe200020006ff */
[----:B------:R-:W-:Y:S02]  /*e1d0*/  HADD2.F32 R81, -RZ, R54.H1_H1 ;  /* 0x30000036ff517230 */ /* 0x000fe40000004100 */
[C---:B------:R-:W-:Y:S01]  /*e1e0*/  FMUL.FTZ R80, R68.reuse, R80 ;  /* 0x0000005044507220 */ /* 0x040fe20000410000 */
[----:B------:R-:W-:Y:S01]  /*e1f0*/  FMUL.FTZ R54, R55, R14 ;  /* 0x0000000e37367220 */ /* 0x000fe20000410000 */
[-C--:B------:R-:W-:Y:S01]  /*e200*/  FFMA.FTZ R71, R68, R70.reuse, -R71 ;  /* 0x0000004644477223 */ /* 0x080fe20000010847 */
[----:B------:R-:W-:Y:S01]  /*e210*/  F2FP.SATFINITE.E4M3.F32.PACK_AB_MERGE_C R50, R50, R15, RZ ;  /* 0x0000000f3232723e */ /* 0x000fe200048070ff */
[----:B------:R-:W-:Y:S01]  /*e220*/  FFMA.FTZ R80, R56, R70, R80 ;  /* 0x0000004638507223 */ /* 0x000fe20000010050 */
[----:B------:R-:W-:-:S02]  /*e230*/  HADD2.F32 R56, -RZ, R57.H1_H1 ;  /* 0x30000039ff387230 */ /* 0x000fc40000004100 */
[----:B------:R-:W-:Y:S01]  /*e240*/  FMUL.FTZ R14, R81, R14 ;  /* 0x0000000e510e7220 */ /* 0x000fe20000410000 */
[----:B------:R-:W-:Y:S01]  /*e250*/  HADD2.F32 R70, -RZ, R147.H0_H0 ;  /* 0x20000093ff467230 */ /* 0x000fe20000004100 */
[----:B------:R-:W-:Y:S01]  /*e260*/  F2FP.SATFINITE.E4M3.F32.PACK_AB_MERGE_C R15, R48, R49, R39 ;  /* 0x00000031300f723e */ /* 0x000fe20004807027 */
[----:B------:R-:W-:Y:S02]  /*e270*/  HADD2.F32 R57, -RZ, R36.H0_H0 ;  /* 0x20000024ff397230 */ /* 0x000fe40000004100 */
[-C--:B------:R-:W-:Y:S01]  /*e280*/  FFMA.FTZ R14, R55, R56.reuse, R14 ;  /* 0x00000038370e7223 */ /* 0x080fe2000001000e */
[----:B------:R-:W-:Y:S02]  /*e290*/  HADD2.F32 R55, -RZ, R38.H0_H0 ;  /* 0x20000026ff377230 */ /* 0x000fe40000004100 */
[----:B------:R-:W-:Y:S01]  /*e2a0*/  FFMA.FTZ R54, R81, R56, -R54 ;  /* 0x0000003851367223 */ /* 0x000fe20000010836 */
[----:B------:R-:W-:Y:S01]  /*e2b0*/  HADD2.F32 R56, -RZ, R145.H0_H0 ;  /* 0x20000091ff387230 */ /* 0x000fe20000004100 */
[----:B------:R-:W-:Y:S01]  /*e2c0*/  F2FP.SATFINITE.E4M3.F32.PACK_AB_MERGE_C R39, R46, R47, R50 ;  /* 0x0000002f2e27723e */ /* 0x000fe20004807032 */
[----:B------:R-:W-:-:S02]  /*e2d0*/  HADD2.F32 R147, -RZ, R147.H1_H1 ;  /* 0x30000093ff937230 */ /* 0x000fc40000004100 */
[-C--:B------:R-:W-:Y:S01]  /*e2e0*/  FMUL.FTZ R68, R55, R70.reuse ;  /* 0x0000004637447220 */ /* 0x080fe20000410000 */
[----:B------:R-:W-:Y:S01]  /*e2f0*/  FMUL.FTZ R70, R57, R70 ;  /* 0x0000004639467220 */ /* 0x000fe20000410000 */
[----:B------:R-:W-:Y:S01]  /*e300*/  HADD2.F32 R38, -RZ, R38.H1_H1 ;  /* 0x30000026ff267230 */ /* 0x000fe20000004100 */
[----:B------:R-:W-:Y:S01]  /*e310*/  F2FP.SATFINITE.E4M3.F32.PACK_AB_MERGE_C R54, R54, R71, RZ ;  /* 0x000000473636723e */ /* 0x000fe200048070ff */
[----:B------:R-:W-:Y:S02]  /*e320*/  HADD2.F32 R36, -RZ, R36.H1_H1 ;  /* 0x30000024ff247230 */ /* 0x000fe40000004100 */
[-C--:B------:R-:W-:Y:S01]  /*e330*/  FFMA.FTZ R70, R55, R56.reuse, R70 ;  /* 0x0000003837467223 */ /* 0x080fe20000010046 */
[----:B------:R-:W-:Y:S02]  /*e340*/  HADD2.F32 R145, -RZ, R145.H1_H1 ;  /* 0x30000091ff917230 */ /* 0x000fe40000004100 */
[-C--:B------:R-:W-:Y:S01]  /*e350*/  FMUL.FTZ R55, R38, R147.reuse ;  /* 0x0000009326377220 */ /* 0x080fe20000410000 */
[----:B------:R-:W-:Y:S01]  /*e360*/  FFMA.FTZ R68, R57, R56, -R68 ;  /* 0x0000003839447223 */ /* 0x000fe20000010844 */
[----:B------:R-:W-:Y:S01]  /*e370*/  FMUL.FTZ R147, R36, R147 ;  /* 0x0000009324937220 */ /* 0x000fe20000410000 */
[----:B------:R-:W-:Y:S01]  /*e380*/  F2FP.SATFINITE.E4M3.F32.PACK_AB_MERGE_C R80, R14, R80, RZ ;  /* 0x000000500e50723e */ /* 0x000fe200048070ff */
[----:B------:R-:W-:Y:S01]  /*e390*/  FFMA.FTZ R55, R36, R145, -R55 ;  /* 0x0000009124377223 */ /* 0x000fe20000010837 */
[----:B------:R-:W-:Y:S01]  /*e3a0*/  F2FP.SATFINITE.E4M3.F32.PACK_AB_MERGE_C R36, R53, R69, RZ ;  /* 0x000000453524723e */ /* 0x000fe200048070ff */
[----:B------:R-:W-:-:S03]  /*e3b0*/  FFMA.FTZ R145, R38, R145, R147 ;  /* 0x0000009126917223 */ /* 0x000fc60000010093 */
[----:B------:R-:W-:Y:S01]  /*e3c0*/  F2FP.SATFINITE.E4M3.F32.PACK_AB_MERGE_C R36, R12, R59, R36 ;  /* 0x0000003b0c24723e */ /* 0x000fe20004807024 */
[----:B------:R-:W-:Y:S01]  /*e3d0*/  IMAD.MOV.U32 R12, RZ, RZ, R58 ;  /* 0x000000ffff0c7224 */ /* 0x000fe200078e003a */
[----:B------:R-:W-:Y:S02]  /*e3e0*/  F2FP.SATFINITE.E4M3.F32.PACK_AB_MERGE_C R14, R55, R68, R54 ;  /* 0x00000044370e723e */ /* 0x000fe40004807036 */
[----:B------:R-:W-:-:S07]  /*e3f0*/  F2FP.SATFINITE.E4M3.F32.PACK_AB_MERGE_C R38, R145, R70, R80 ;  /* 0x000000469126723e */ /* 0x000fce0004807050 */
.L_x_4369:
[----:B------:R-:W-:Y:S05]  /*e400*/  BSYNC B2 ;  /* 0x0000000000027941 */ /* 0x000fea0003800000 */
.L_x_4368:
[----:B------:R-:W-:Y:S01]  /*e410*/  ISETP.GE.AND P3, PT, R11, R133, PT ;  /* 0x000000850b00720c */ /* 0x000fe20003f66270 */
[----:B0-----:R0:W-:-:S12]  /*e420*/  ST.E.128 desc[UR50][R40.64], R12 ;  /* 0x0000000c28007985 */ /* 0x0011d8000c101d32 */
[----:B------:R-:W-:-:S04]  /*e430*/  @!P3 IADD3 R42, P4, R11, R120, RZ ;  /* 0x000000780b2ab210 */ /* 0x000fc80007f9e0ff */
[----:B------:R-:W-:-:S05]  /*e440*/  @!P3 LEA.HI.X.SX32 R43, R11, R119, 0x1, P4 ;  /* 0x000000770b2bb211 */ /* 0x000fca00020f0eff */
[----:B--2---:R0:W-:Y:S04]  /*e450*/  @!P3 ST.E.128 desc[UR50][R42.64], R36 ;  /* 0x000000242a00b985 */ /* 0x0041e8000c101d32 */
.L_x_4367:
[----:B------:R-:W-:Y:S05]  /*e460*/  BSYNC B1 ;  /* 0x0000000000017941 */ /* 0x000fea0003800000 */
.L_x_4366:
        /* <DEDUP_REMOVED lines=13> */
[----:B------:R-:W-:Y:S01]  /*e540*/  SHF.R.S32.HI R11, RZ, 0x1f, R12 ;  /* 0x0000001fff0b7819 */ /* 0x000fe2000001140c */
[----:B------:R-:W-:-:S03]  /*e550*/  IMAD.SHL.U32 R44, R12, 0x10, RZ ;  /* 0x000000100c2c7824 */ /* 0x000fc600078e00ff */
[----:B------:R-:W-:-:S04]  /*e560*/  LEA.HI R11, R11, R12, RZ, 0x2 ;  /* 0x0000000c0b0b7211 */ /* 0x000fc800078f10ff */
        /* <DEDUP_REMOVED lines=8> */
[----:B------:R-:W-:-:S03]  /*e5f0*/  IMAD.IADD R36, R18, 0x1, R13 ;  /* 0x0000000112247824 */ /* 0x000fc600078e020d */
[----:B------:R0:W2:Y:S04]  /*e600*/  LDS.128 R12, [R11+0x24200] ;  /* 0x024200000b0c7984 */ /* 0x0000a80000000c00 */
[----:B------:R-:W3:Y:S01]  /*e610*/  LDS.128 R36, [R36+0x24200] ;  /* 0x0242000024247984 */ /* 0x000ee20000000c00 */
[----:B------:R-:W-:Y:S05]  /*e620*/  @P3 BRA `(.L_x_4373) ;  /* 0x0000000c00683947 */ /* 0x000fea0003800000 */
[----:B------:R-:W-:Y:S01]  /*e630*/  SHF.R.U32.HI R52, RZ, 0x8, R65 ;  /* 0x00000008ff347819 */ /* 0x000fe20000011641 */
[----:B--2---:R-:W-:Y:S01]  /*e640*/  IMAD.MOV.U32 R46, RZ, RZ, R12 ;  /* 0x000000ffff2e7224 */ /* 0x004fe200078e000c */
[----:B------:R-:W-:Y:S01]  /*e650*/  SHF.R.U32.HI R50, RZ, 0x8, R77 ;  /* 0x00000008ff327819 */ /* 0x000fe2000001164d */
[----:B------:R-:W-:Y:S01]  /*e660*/  IMAD.MOV.U32 R42, RZ, RZ, R14 ;  /* 0x000000ffff2a7224 */ /* 0x000fe200078e000e */
[----:B------:R-:W-:Y:S01]  /*e670*/  LOP3.LUT R53, R65, 0xff, RZ, 0xc0, !PT ;  /* 0x000000ff41357812 */ /* 0x000fe200078ec0ff */
[----:B------:R-:W-:Y:S01]  /*e680*/  IMAD.SHL.U32 R52, R52, 0x100, RZ ;  /* 0x0000010034347824 */ /* 0x000fe200078e00ff */
[----:B------:R-:W-:Y:S01]  /*e690*/  SHF.R.U32.HI R64, RZ, 0x18, R65 ;  /* 0x00000018ff407819 */ /* 0x000fe20000011641 */
[----:B------:R-:W-:Y:S01]  /*e6a0*/  IMAD.SHL.U32 R50, R50, 0x100, RZ ;  /* 0x0000010032327824 */ /* 0x000fe200078e00ff */
[----:B------:R-:W-:Y:S02]  /*e6b0*/  LOP3.LUT R55, R77, 0xff, RZ, 0xc0, !PT ;  /* 0x000000ff4d377812 */ /* 0x000fe400078ec0ff */
[----:B------:R-:W-:-:S02]  /*e6c0*/  SHF.R.U32.HI R58, RZ, 0x18, R77 ;  /* 0x00000018ff3a7819 */ /* 0x000fc4000001164d */
[--C-:B------:R-:W-:Y:S02]  /*e6d0*/  SHF.R.U32.HI R51, RZ, 0x8, R79.reuse ;  /* 0x00000008ff337819 */ /* 0x100fe4000001164f */
[----:B------:R-:W-:Y:S02]  /*e6e0*/  LOP3.LUT R56, R79, 0xff, RZ, 0xc0, !PT ;  /* 0x000000ff4f387812 */ /* 0x000fe400078ec0ff */
[----:B------:R-:W-:Y:S01]  /*e6f0*/  SHF.R.U32.HI R57, RZ, 0x18, R79 ;  /* 0x00000018ff397819 */ /* 0x000fe2000001164f */
[----:B------:R-:W-:Y:S01]  /*e700*/  IMAD.SHL.U32 R51, R51, 0x100, RZ ;  /* 0x0000010033337824 */ /* 0x000fe200078e00ff */
[----:B------:R-:W-:Y:S02]  /*e710*/  SHF.R.U32.HI R48, RZ, 0x10, R65 ;  /* 0x00000010ff307819 */ /* 0x000fe40000011641 */
[----:B------:R-:W-:Y:S02]  /*e720*/  SHF.R.U32.HI R49, RZ, 0x8, R67 ;  /* 0x00000008ff317819 */ /* 0x000fe40000011643 */
[----:B------:R-:W-:Y:S01]  /*e730*/  PRMT R53, R64, 0x654, R53 ;  /* 0x0000065440357816 */ /* 0x000fe20000000035 */
[----:B------:R-:W-:Y:S01]  /*e740*/  IMAD.U32 R14, R48, 0x10000, RZ ;  /* 0x00010000300e7824 */ /* 0x000fe200078e00ff */
[----:B------:R-:W-:Y:S01]  /*e750*/  PRMT R55, R58, 0x654, R55 ;  /* 0x000006543a377816 */ /* 0x000fe20000000037 */
[----:B------:R-:W-:Y:S01]  /*e760*/  IMAD.SHL.U32 R49, R49, 0x100, RZ ;  /* 0x0000010031317824 */ /* 0x000fe200078e00ff */
[----:B---3--:R-:W-:-:S02]  /*e770*/  MOV R47, R36 ;  /* 0x00000024002f7202 */ /* 0x008fc40000000f00 */
[----:B------:R-:W-:Y:S02]  /*e780*/  LOP3.LUT R54, R67, 0xff, RZ, 0xc0, !PT ;  /* 0x000000ff43367812 */ /* 0x000fe400078ec0ff */
[--C-:B------:R-:W-:Y:S02]  /*e790*/  SHF.R.U32.HI R59, RZ, 0x18, R67.reuse ;  /* 0x00000018ff3b7819 */ /* 0x100fe40000011643 */
[----:B------:R-:W-:Y:S02]  /*e7a0*/  PRMT R56, R57, 0x654, R56 ;  /* 0x0000065439387816 */ /* 0x000fe40000000038 */
[----:B0-----:R-:W-:Y:S02]  /*e7b0*/  SHF.R.U32.HI R11, RZ, 0x10, R67 ;  /* 0x00000010ff0b7819 */ /* 0x001fe40000011643 */
[----:B------:R-:W-:Y:S02]  /*e7c0*/  LOP3.LUT R53, R53, 0xff00, R52, 0xf8, !PT ;  /* 0x0000ff0035357812 */ /* 0x000fe400078ef834 */
[----:B------:R-:W-:Y:S01]  /*e7d0*/  LOP3.LUT R57, R55, 0xff00, R50, 0xf8, !PT ;  /* 0x0000ff0037397812 */ /* 0x000fe200078ef832 */
[----:B------:R-:W-:Y:S01]  /*e7e0*/  IMAD.U32 R11, R11, 0x10000, RZ ;  /* 0x000100000b0b7824 */ /* 0x000fe200078e00ff */
[----:B------:R-:W-:-:S02]  /*e7f0*/  F2FP.F16.E4M3.UNPACK_B R55, R143.H1 ;  /* 0x0000008fff37723e */ /* 0x000fc400030006ff */
[----:B------:R-:W-:Y:S02]  /*e800*/  F2FP.F16.E4M3.UNPACK_B R52, R47.H1 ;  /* 0x0000002fff34723e */ /* 0x000fe400030006ff */
[----:B------:R-:W-:Y:S01]  /*e810*/  PRMT R54, R59, 0x654, R54 ;  /* 0x000006543b367816 */ /* 0x000fe20000000036 */
[--C-:B------:R-:W-:Y:S01]  /*e820*/  HADD2.F32 R12, -RZ, R55.reuse.H0_H0 ;  /* 0x20000037ff0c7230 */ /* 0x100fe20000004100 */
[----:B------:R-:W-:Y:S01]  /*e830*/  F2FP.F16.E4M3.UNPACK_B R48, R46.H1 ;  /* 0x0000002eff30723e */ /* 0x000fe200030006ff */
[--C-:B------:R-:W-:Y:S01]  /*e840*/  HADD2.F32 R50, -RZ, R52.reuse.H0_H0 ;  /* 0x20000034ff327230 */ /* 0x100fe20000004100 */
[----:B------:R-:W-:Y:S01]  /*e850*/  SHF.R.U32.HI R43, RZ, 0x10, R77 ;  /* 0x00000010ff2b7819 */ /* 0x000fe2000001164d */
[----:B------:R-:W-:Y:S01]  /*e860*/  HADD2.F32 R55, -RZ, R55.H1_H1 ;  /* 0x30000037ff377230 */ /* 0x000fe20000004100 */
[----:B------:R-:W-:Y:S01]  /*e870*/  SHF.R.U32.HI R45, RZ, 0x10, R79 ;  /* 0x00000010ff2d7819 */ /* 0x000fe2000001164f */
[----:B------:R-:W-:Y:S01]  /*e880*/  HADD2.F32 R52, -RZ, R52.H1_H1 ;  /* 0x30000034ff347230 */ /* 0x000fe20000004100 */
[----:B------:R-:W-:-:S02]  /*e890*/  LOP3.LUT R56, R56, 0xff00, R51, 0xf8, !PT ;  /* 0x0000ff0038387812 */ /* 0x000fc400078ef833 */
[----:B------:R-:W-:Y:S02]  /*e8a0*/  F2FP.F16.E4M3.UNPACK_B R51, R141.H1 ;  /* 0x0000008dff33723e */ /* 0x000fe400030006ff */
[----:B------:R-:W-:Y:S01]  /*e8b0*/  LOP3.LUT R54, R54, 0xff00, R49, 0xf8, !PT ;  /* 0x0000ff0036367812 */ /* 0x000fe200078ef831 */
[--C-:B------:R-:W-:Y:S01]  /*e8c0*/  HADD2.F32 R49, -RZ, R48.reuse.H0_H0 ;  /* 0x20000030ff317230 */ /* 0x100fe20000004100 */
[----:B------:R-:W-:Y:S01]  /*e8d0*/  SHF.L.U32 R36, R43, 0x10, RZ ;  /* 0x000000102b247819 */ /* 0x000fe200000006ff */
[----:B------:R-:W-:Y:S01]  /*e8e0*/  IMAD.U32 R43, R45, 0x10000, RZ ;  /* 0x000100002d2b7824 */ /* 0x000fe200078e00ff */
[----:B------:R-:W-:Y:S01]  /*e8f0*/  LOP3.LUT R11, R54, 0xff0000, R11, 0xf8, !PT ;  /* 0x00ff0000360b7812 */ /* 0x000fe200078ef80b */
[----:B------:R-:W-:Y:S01]  /*e900*/  HADD2.F32 R45, -RZ, R51.H0_H0 ;  /* 0x20000033ff2d7230 */ /* 0x000fe20000004100 */
[----:B------:R-:W-:Y:S01]  /*e910*/  LOP3.LUT R14, R53, 0xff0000, R14, 0xf8, !PT ;  /* 0x00ff0000350e7812 */ /* 0x000fe200078ef80e */
[-C--:B------:R-:W-:Y:S01]  /*e920*/  FMUL.FTZ R54, R50, R12.reuse ;  /* 0x0000000c32367220 */ /* 0x080fe20000410000 */
[----:B------:R-:W-:Y:S01]  /*e930*/  FMUL.FTZ R53, R49, R12 ;  /* 0x0000000c31357220 */ /* 0x000fe20000410000 */
[----:B------:R-:W-:Y:S01]  /*e940*/  LOP3.LUT R12, R56, 0xff0000, R43, 0xf8, !PT ;  /* 0x00ff0000380c7812 */ /* 0x000fe200078ef82b */
[----:B------:R-:W-:-:S02]  /*e950*/  HADD2.F32 R48, -RZ, R48.H1_H1 ;  /* 0x30000030ff307230 */ /* 0x000fc40000004100 */
[-C--:B------:R-:W-:Y:S01]  /*e960*/  FFMA.FTZ R43, R49, R45.reuse, -R54 ;  /* 0x0000002d312b7223 */ /* 0x080fe20000010836 */
[----:B------:R-:W-:Y:S01]  /*e970*/  FFMA.FTZ R45, R50, R45, R53 ;  /* 0x0000002d322d7223 */ /* 0x000fe20000010035 */
[----:B------:R-:W-:Y:S01]  /*e980*/  HADD2.F32 R53, -RZ, R51.H1_H1 ;  /* 0x30000033ff357230 */ /* 0x000fe20000004100 */
[----:B------:R-:W-:Y:S02]  /*e990*/  F2FP.F16.E4M3.UNPACK_B R143, R143 ;  /* 0x0000008fff8f723e */ /* 0x000fe400020006ff */
[----:B------:R-:W-:Y:S02]  /*e9a0*/  F2FP.F16.E4M3.UNPACK_B R51, R47 ;  /* 0x0000002fff33723e */ /* 0x000fe400020006ff */
[----:B------:R-:W-:Y:S01]  /*e9b0*/  F2FP.F16.E4M3.UNPACK_B R50, R46 ;  /* 0x0000002eff32723e */ /* 0x000fe200020006ff */
[----:B------:R-:W-:Y:S01]  /*e9c0*/  HADD2.F32 R46, -RZ, R143.H0_H0 ;  /* 0x2000008fff2e7230 */ /* 0x000fe20000004100 */
[----:B------:R-:W-:Y:S01]  /*e9d0*/  F2FP.F16.E4M3.UNPACK_B R141, R141 ;  /* 0x0000008dff8d723e */ /* 0x000fe200020006ff */
[----:B------:R-:W-:Y:S01]  /*e9e0*/  HADD2.F32 R49, -RZ, R51.H0_H0 ;  /* 0x20000033ff317230 */ /* 0x000fe20000004100 */
[----:B------:R-:W-:Y:S01]  /*e9f0*/  LOP3.LUT R36, R57, 0xff0000, R36, 0xf8, !PT ;  /* 0x00ff000039247812 */ /* 0x000fe200078ef824 */
[----:B------:R-:W-:-:S02]  /*ea00*/  HADD2.F32 R47, -RZ, R50.H0_H0 ;  /* 0x20000032ff2f7230 */ /* 0x000fc40000004100 */
        /* <DEDUP_REMOVED lines=9> */
[----:B------:R-:W-:Y:S01]  /*eaa0*/  F2FP.F16.E4M3.UNPACK_B R57, R142.H1 ;  /* 0x0000008eff39723e */ /* 0x000fe200030006ff */
[----:B------:R-:W-:Y:S01]  /*eab0*/  HADD2.F32 R143, -RZ, R143.H1_H1 ;  /* 0x3000008fff8f7230 */ /* 0x000fe20000004100 */
[----:B------:R-:W-:Y:S01]  /*eac0*/  F2FP.F16.E4M3.UNPACK_B R53, R38.H1 ;  /* 0x00000026ff35723e */ /* 0x000fe200030006ff */
[----:B------:R-:W-:Y:S01]  /*ead0*/  HADD2.F32 R52, -RZ, R51.H1_H1 ;  /* 0x30000033ff347230 */ /* 0x000fe20000004100 */
[----:B------:R-:W-:Y:S01]  /*eae0*/  F2FP.F16.E4M3.UNPACK_B R54, R42.H1 ;  /* 0x0000002aff36723e */ /* 0x000fe200030006ff */
[----:B------:R-:W-:Y:S01]  /*eaf0*/  HADD2.F32 R50, -RZ, R50.H1_H1 ;  /* 0x30000032ff327230 */ /* 0x000fe20000004100 */
[----:B------:R-:W-:Y:S01]  /*eb00*/  F2FP.F16.E4M3.UNPACK_B R56, R140.H1 ;  /* 0x0000008cff38723e */ /* 0x000fe200030006ff */
[----:B------:R-:W-:-:S02]  /*eb10*/  HADD2.F32 R141, -RZ, R141.H1_H1 ;  /* 0x3000008dff8d7230 */ /* 0x000fc40000004100 */
[-C--:B------:R-:W-:Y:S01]  /*eb20*/  FMUL.FTZ R59, R52, R143.reuse ;  /* 0x0000008f343b7220 */ /* 0x080fe20000410000 */
[----:B------:R-:W-:Y:S02]  /*eb30*/  HADD2.F32 R64, -RZ, R57.H0_H0 ;  /* 0x20000039ff407230 */ /* 0x000fe40000004100 */
[C---:B------:R-:W-:Y:S01]  /*eb40*/  FMUL.FTZ R143, R50.reuse, R143 ;  /* 0x0000008f328f7220 */ /* 0x040fe20000410000 */
[----:B------:R-:W-:Y:S02]  /*eb50*/  HADD2.F32 R55, -RZ, R53.H0_H0 ;  /* 0x20000035ff377230 */ /* 0x000fe40000004100 */
[----:B------:R-:W-:Y:S01]  /*eb60*/  FFMA.FTZ R50, R50, R141, -R59 ;  /* 0x0000008d32327223 */ /* 0x000fe2000001083b */
[----:B------:R-:W-:Y:S01]  /*eb70*/  HADD2.F32 R51, -RZ, R54.H0_H0 ;  /* 0x20000036ff337230 */ /* 0x000fe20000004100 */
[----:B------:R-:W-:Y:S01]  /*eb80*/  F2FP.F16.E4M3.UNPACK_B R142, R142 ;  /* 0x0000008eff8e723e */ /* 0x000fe200020006ff */
[----:B------:R-:W-:Y:S02]  /*eb90*/  HADD2.F32 R58, -RZ, R56.H0_H0 ;  /* 0x20000038ff3a7230 */ /* 0x000fe40000004100 */
        /* <DEDUP_REMOVED lines=8> */
[-C--:B------:R-:W-:Y:S01]  /*ec20*/  FMUL.FTZ R65, R57, R59.reuse ;  /* 0x0000003b39417220 */ /* 0x080fe20000410000 */
[----:B------:R-:W-:Y:S01]  /*ec30*/  F2FP.F16.E4M3.UNPACK_B R55, R38 ;  /* 0x00000026ff37723e */ /* 0x000fe200020006ff */
[C---:B------:R-:W-:Y:S01]  /*ec40*/  FMUL.FTZ R64, R54.reuse, R59 ;  /* 0x0000003b36407220 */ /* 0x040fe20000410000 */
[----:B------:R-:W-:Y:S01]  /*ec50*/  F2FP.F16.E4M3.UNPACK_B R140, R140 ;  /* 0x0000008cff8c723e */ /* 0x000fe200020006ff */
[----:B------:R-:W-:Y:S01]  /*ec60*/  FFMA.FTZ R38, R54, R58, -R65 ;  /* 0x0000003a36267223 */ /* 0x000fe20000010841 */
[----:B------:R-:W-:Y:S01]  /*ec70*/  F2FP.F16.E4M3.UNPACK_B R42, R42 ;  /* 0x0000002aff2a723e */ /* 0x000fe200020006ff */
[----:B------:R-:W-:-:S02]  /*ec80*/  HADD2.F32 R65, -RZ, R142.H0_H0 ;  /* 0x2000008eff417230 */ /* 0x000fc40000004100 */
[----:B------:R-:W-:Y:S01]  /*ec90*/  FFMA.FTZ R64, R57, R58, R64 ;  /* 0x0000003a39407223 */ /* 0x000fe20000010040 */
[--C-:B------:R-:W-:Y:S01]  /*eca0*/  HADD2.F32 R56, -RZ, R55.reuse.H0_H0 ;  /* 0x20000037ff387230 */ /* 0x100fe20000004100 */
        /* <DEDUP_REMOVED lines=8> */
[----:B------:R-:W-:Y:S01]  /*ed30*/  FFMA.FTZ R52, R52, R141, R143 ;  /* 0x0000008d34347223 */ /* 0x000fe2000001008f */
[----:B------:R-:W-:Y:S02]  /*ed40*/  HADD2.F32 R55, -RZ, R42.H1_H1 ;  /* 0x3000002aff377230 */ /* 0x000fe40000004100 */
[----:B------:R-:W-:Y:S01]  /*ed50*/  FFMA.FTZ R42, R54, R59, -R67 ;  /* 0x0000003b362a7223 */ /* 0x000fe20000010843 */
[----:B------:R-:W-:Y:S02]  /*ed60*/  HADD2.F32 R140, -RZ, R140.H1_H1 ;  /* 0x3000008cff8c7230 */ /* 0x000fe40000004100 */
[-C--:B------:R-:W-:Y:S01]  /*ed70*/  FMUL.FTZ R54, R57, R142.reuse ;  /* 0x0000008e39367220 */ /* 0x080fe20000410000 */
[----:B------:R-:W-:Y:S01]  /*ed80*/  F2FP.SATFINITE.E4M3.F32.PACK_AB_MERGE_C R45, R50, R47, R43 ;  /* 0x0000002f322d723e */ /* 0x000fe2000480702b */
[C---:B------:R-:W-:Y:S01]  /*ed90*/  FMUL.FTZ R142, R55.reuse, R142 ;  /* 0x0000008e378e7220 */ /* 0x040fe20000410000 */
[----:B------:R-:W-:Y:S01]  /*eda0*/  F2FP.F16.E4M3.UNPACK_B R48, R37 ;  /* 0x00000025ff30723e */ /* 0x000fe200020006ff */
[----:B------:R-:W-:Y:S01]  /*edb0*/  FFMA.FTZ R55, R55, R140, -R54 ;  /* 0x0000008c37377223 */ /* 0x000fe20000010836 */
[----:B------:R-:W-:Y:S01]  /*edc0*/  F2FP.F16.E4M3.UNPACK_B R54, R36 ;  /* 0x00000024ff36723e */ /* 0x000fe200020006ff */
[----:B------:R-:W-:Y:S01]  /*edd0*/  FFMA.FTZ R65, R56, R59, R65 ;  /* 0x0000003b38417223 */ /* 0x000fe20000010041 */
[----:B------:R-:W-:Y:S01]  /*ede0*/  F2FP.F16.E4M3.UNPACK_B R47, R13 ;  /* 0x0000000dff2f723e */ /* 0x000fe200020006ff */
[----:B------:R-:W-:Y:S01]  /*edf0*/  FFMA.FTZ R142, R57, R140, R142 ;  /* 0x0000008c398e7223 */ /* 0x000fe2000001008e */
[----:B------:R-:W-:Y:S01]  /*ee00*/  F2FP.SATFINITE.E4M3.F32.PACK_AB_MERGE_C R38, R38, R51, RZ ;  /* 0x000000332626723e */ /* 0x000fe200048070ff */
[----:B------:R-:W-:Y:S01]  /*ee10*/  HADD2.F32 R50, -RZ, R48.H0_H0 ;  /* 0x20000030ff327230 */ /* 0x000fe20000004100 */
[----:B------:R-:W-:Y:S01]  /*ee20*/  F2FP.SATFINITE.E4M3.F32.PACK_AB_MERGE_C R43, R52, R49, R46 ;  /* 0x00000031342b723e */ /* 0x000fe2000480702e */
[----:B------:R-:W-:Y:S01]  /*ee30*/  HADD2.F32 R49, -RZ, R54.H0_H0 ;  /* 0x20000036ff317230 */ /* 0x000fe20000004100 */
[----:B------:R-:W-:Y:S01]  /*ee40*/  F2FP.SATFINITE.E4M3.F32.PACK_AB_MERGE_C R53, R64, R53, RZ ;  /* 0x000000354035723e */ /* 0x000fe200048070ff */
[----:B------:R-:W-:Y:S01]  /*ee50*/  HADD2.F32 R46, -RZ, R47.H0_H0 ;  /* 0x2000002fff2e7230 */ /* 0x000fe20000004100 */
[----:B------:R-:W-:Y:S01]  /*ee60*/  F2FP.F16.E4M3.UNPACK_B R52, R14 ;  /* 0x0000000eff34723e */ /* 0x000fe200020006ff */
[----:B------:R-:W-:Y:S01]  /*ee70*/  HADD2.F32 R51, -RZ, R48.H1_H1 ;  /* 0x30000030ff337230 */ /* 0x000fe20000004100 */
[----:B------:R-:W-:Y:S01]  /*ee80*/  F2FP.SATFINITE.E4M3.F32.PACK_AB_MERGE_C R42, R55, R42, R38 ;  /* 0x0000002a372a723e */ /* 0x000fe20004807026 */
[----:B------:R-:W-:Y:S01]  /*ee90*/  FMUL.FTZ R55, R50, R49 ;  /* 0x0000003132377220 */ /* 0x000fe20000410000 */
[----:B------:R-:W-:Y:S01]  /*eea0*/  F2FP.SATFINITE.E4M3.F32.PACK_AB_MERGE_C R38, R142, R65, R53 ;  /* 0x000000418e26723e */ /* 0x000fe20004807035 */
[----:B------:R-:W-:-:S02]  /*eeb0*/  HADD2.F32 R53, -RZ, R52.H0_H0 ;  /* 0x20000034ff357230 */ /* 0x000fc40000004100 */
        /* <DEDUP_REMOVED lines=8> */
[C---:B------:R-:W-:Y:S01]  /*ef40*/  FMUL.FTZ R54, R49.reuse, R54 ;  /* 0x0000003631367220 */ /* 0x040fe20000410000 */
[----:B------:R-:W-:Y:S01]  /*ef50*/  F2FP.F16.E4M3.UNPACK_B R50, R37.H1 ;  /* 0x00000025ff32723e */ /* 0x000fe200030006ff */
[----:B------:R-:W-:Y:S01]  /*ef60*/  HADD2.F32 R37, -RZ, R48.H0_H0 ;  /* 0x20000030ff257230 */ /* 0x000fe20000004100 */
[----:B------:R-:W-:Y:S01]  /*ef70*/  F2FP.F16.E4M3.UNPACK_B R53, R36.H1 ;  /* 0x00000024ff35723e */ /* 0x000fe200030006ff */
[-C--:B------:R-:W-:Y:S01]  /*ef80*/  FFMA.FTZ R13, R49, R52.reuse, -R56 ;  /* 0x00000034310d7223 */ /* 0x080fe20000010838 */
[----:B------:R-:W-:Y:S01]  /*ef90*/  FFMA.FTZ R36, R51, R52, R54 ;  /* 0x0000003433247223 */ /* 0x000fe20000010036 */
[----:B------:R-:W-:Y:S01]  /*efa0*/  F2FP.F16.E4M3.UNPACK_B R14, R14.H1 ;  /* 0x0000000eff0e723e */ /* 0x000fe200030006ff */
[--C-:B------:R-:W-:Y:S01]  /*efb0*/  HADD2.F32 R49, -RZ, R50.reuse.H0_H0 ;  /* 0x20000032ff317230 */ /* 0x100fe20000004100 */
[-C--:B------:R-:W-:Y:S01]  /*efc0*/  F2FP.F16.E4M3.UNPACK_B R59, R12.reuse ;  /* 0x0000000cff3b723e */ /* 0x080fe200020006ff */
[----:B------:R-:W-:Y:S01]  /*efd0*/  HADD2.F32 R52, -RZ, R53.H0_H0 ;  /* 0x20000035ff347230 */ /* 0x000fe20000004100 */
[----:B------:R-:W-:Y:S01]  /*efe0*/  F2FP.F16.E4M3.UNPACK_B R57, R11.H1 ;  /* 0x0000000bff39723e */ /* 0x000fe200030006ff */
[----:B------:R-:W-:Y:S01]  /*eff0*/  HADD2.F32 R51, -RZ, R50.H1_H1 ;  /* 0x30000032ff337230 */ /* 0x000fe20000004100 */
[----:B------:R-:W-:Y:S01]  /*f000*/  F2FP.F16.E4M3.UNPACK_B R64, R12.H1 ;  /* 0x0000000cff40723e */ /* 0x000fe200030006ff */
[----:B------:R-:W-:-:S02]  /*f010*/  HADD2.F32 R50, -RZ, R14.H0_H0 ;  /* 0x2000000eff327230 */ /* 0x000fc40000004100 */
[-C--:B------:R-:W-:Y:S01]  /*f020*/  FMUL.FTZ R56, R49, R52.reuse ;  /* 0x0000003431387220 */ /* 0x080fe20000410000 */
[----:B------:R-:W-:Y:S02]  /*f030*/  HADD2.F32 R54, -RZ, R53.H1_H1 ;  /* 0x30000035ff367230 */ /* 0x000fe40000004100 */
[C---:B------:R-:W-:Y:S01]  /*f040*/  FMUL.FTZ R52, R37.reuse, R52 ;  /* 0x0000003425347220 */ /* 0x040fe20000410000 */
        /* <DEDUP_REMOVED lines=56> */
.L_x_4373:
[----:B------:R-:W-:Y:S05]  /*f3d0*/  BSYNC B2 ;  /* 0x0000000000027941 */ /* 0x000fea0003800000 */
.L_x_4372:
[----:B------:R-:W-:Y:S01]  /*f3e0*/  ISETP.GE.AND P3, PT, R44, R133, PT ;  /* 0x000000852c00720c */ /* 0x000fe20003f66270 */
[----:B--2---:R2:W-:-:S12]  /*f3f0*/  ST.E.128 desc[UR50][R40.64], R12 ;  /* 0x0000000c28007985 */ /* 0x0045d8000c101d32 */
[----:B------:R-:W-:-:S04]  /*f400*/  @!P3 IADD3 R42, P4, R44, R120, RZ ;  /* 0x000000782c2ab210 */ /* 0x000fc80007f9e0ff */
[----:B------:R-:W-:-:S05]  /*f410*/  @!P3 LEA.HI.X.SX32 R43, R44, R119, 0x1, P4 ;  /* 0x000000772c2bb211 */ /* 0x000fca00020f0eff */
[----:B---3--:R2:W-:Y:S04]  /*f420*/  @!P3 ST.E.128 desc[UR50][R42.64], R36 ;  /* 0x000000242a00b985 */ /* 0x0085e8000c101d32 */
.L_x_4371:
[----:B------:R-:W-:Y:S05]  /*f430*/  BSYNC B1 ;  /* 0x0000000000017941 */ /* 0x000fea0003800000 */
.L_x_4370:
[----:B------:R-:W-:-:S13]  /*f440*/  ISETP.NE.AND P3, PT, R30, RZ, PT ;  /* 0x000000ff1e00720c */ /* 0x000fda0003f65270 */
[----:B------:R-:W-:Y:S05]  /*f450*/  @!P3 BRA `(.L_x_4322) ;  /* 0x0000001400d4b947 */ /* 0x000fea0003800000 */
[----:B0---4-:R-:W4:Y:S04]  /*f460*/  LDL R11, [R1+0x8] ;  /* 0x00000800010b7983 */ /* 0x011f280000100800 */
[----:B--2---:R-:W2:Y:S04]  /*f470*/  LDL R13, [R1+0x34] ;  /* 0x00003400010d7983 */ /* 0x004ea80000100800 */
[----:B------:R-:W5:Y:S01]  /*f480*/  LDL R12, [R1+0x38] ;  /* 0x00003800010c7983 */ /* 0x000f620000100800 */
[----:B------:R-:W-:-:S05]  /*f490*/  IADD3 R40, P3, R26, R120, RZ ;  /* 0x000000781a287210 */ /* 0x000fca0007f7e0ff */
[----:B------:R-:W-:Y:S01]  /*f4a0*/  IMAD.X R41, R119, 0x1, R27, P3 ;  /* 0x0000000177297824 */ /* 0x000fe200018e061b */
[----:B------:R-:W-:Y:S01]  /*f4b0*/  ISETP.GE.AND P3, PT, R222, R113, PT ;  /* 0x00000071de00720c */ /* 0x000fe20003f66270 */
[----:B------:R-:W-:Y:S01]  /*f4c0*/  BSSY B1, `(.L_x_4374) ;  /* 0x00000f0000017945 */ /* 0x000fe20003800000 */
[----:B----4-:R-:W-:-:S04]  /*f4d0*/  LOP3.LUT P4, RZ, R11, 0x1, RZ, 0xc0, !PT ;  /* 0x000000010bff7812 */ /* 0x010fc8000788c0ff */
[----:B------:R-:W-:Y:S01]  /*f4e0*/  SEL R139, R114, R139, !P4 ;  /* 0x0000008b728b7207 */ /* 0x000fe20006000000 */
[----:B--2---:R-:W-:Y:S02]  /*f4f0*/  IMAD.MOV.U32 R14, RZ, RZ, R13 ;  /* 0x000000ffff0e7224 */ /* 0x004fe400078e000d */
[----:B-----5:R-:W-:Y:S01]  /*f500*/  IMAD.MOV.U32 R13, RZ, RZ, R12 ;  /* 0x000000ffff0d7224 */ /* 0x020fe200078e000c */
[----:B------:R-:W-:-:S04]  /*f510*/  SHF.R.S32.HI R12, RZ, 0x1f, R139 ;  /* 0x0000001fff0c7819 */ /* 0x000fc8000001148b */
[----:B------:R-:W-:-:S04]  /*f520*/  LEA.HI R139, R12, R139, RZ, 0x5 ;  /* 0x0000008b0c8b7211 */ /* 0x000fc800078f28ff */
[----:B------:R-:W-:-:S04]  /*f530*/  LEA.HI.SX32 R139, R139, R110, 0x1b ;  /* 0x0000006e8b8b7211 */ /* 0x000fc800078fdaff */
[----:B------:R-:W-:Y:S02]  /*f540*/  SHF.R.S32.HI R12, RZ, 0x1f, R139 ;  /* 0x0000001fff0c7819 */ /* 0x000fe4000001148b */
[----:B------:R-:W-:Y:S02]  /*f550*/  SHF.L.U32 R42, R139, 0x4, RZ ;  /* 0x000000048b2a7819 */ /* 0x000fe400000006ff */
        /* <DEDUP_REMOVED lines=9> */
[----:B------:R-:W-:-:S03]  /*f5f0*/  IMAD.IADD R36, R18, 0x1, R13 ;  /* 0x0000000112247824 */ /* 0x000fc600078e020d */
[----:B------:R0:W2:Y:S04]  /*f600*/  LDS.128 R12, [R11+0x24200] ;  /* 0x024200000b0c7984 */ /* 0x0000a80000000c00 */
[----:B------:R-:W4:Y:S01]  /*f610*/  LDS.128 R36, [R36+0x24200] ;  /* 0x0242000024247984 */ /* 0x000f220000000c00 */
[----:B------:R-:W-:Y:S05]  /*f620*/  @P3 BRA `(.L_x_4375) ;  /* 0x0000000c00643947 */ /* 0x000fea0003800000 */
[----:B------:R-:W-:Y:S01]  /*f630*/  SHF.R.U32.HI R44, RZ, 0x8, R61 ;  /* 0x00000008ff2c7819 */ /* 0x000fe2000001163d */
[----:B--2---:R-:W-:Y:S01]  /*f640*/  IMAD.MOV.U32 R46, RZ, RZ, R12 ;  /* 0x000000ffff2e7224 */ /* 0x004fe200078e000c */
[----:B------:R-:W-:Y:S01]  /*f650*/  SHF.R.U32.HI R53, RZ, 0x8, R75 ;  /* 0x00000008ff357819 */ /* 0x000fe2000001164b */
[----:B----4-:R-:W-:Y:S01]  /*f660*/  IMAD.MOV.U32 R47, RZ, RZ, R36 ;  /* 0x000000ffff2f7224 */ /* 0x010fe200078e0024 */
[----:B------:R-:W-:Y:S01]  /*f670*/  SHF.R.U32.HI R60, RZ, 0x18, R61 ;  /* 0x00000018ff3c7819 */ /* 0x000fe2000001163d */
[----:B------:R-:W-:Y:S01]  /*f680*/  IMAD.SHL.U32 R12, R44, 0x100, RZ ;  /* 0x000001002c0c7824 */ /* 0x000fe200078e00ff */
[----:B0-----:R-:W-:Y:S01]  /*f690*/  LOP3.LUT R11, R61, 0xff, RZ, 0xc0, !PT ;  /* 0x000000ff3d0b7812 */ /* 0x001fe200078ec0ff */
[----:B------:R-:W-:Y:S01]  /*f6a0*/  IMAD.SHL.U32 R53, R53, 0x100, RZ ;  /* 0x0000010035357824 */ /* 0x000fe200078e00ff */
[----:B------:R-:W-:Y:S01]  /*f6b0*/  SHF.R.U32.HI R54, RZ, 0x8, R63 ;  /* 0x00000008ff367819 */ /* 0x000fe2000001163f */
[----:B------:R-:W-:Y:S01]  /*f6c0*/  IMAD.MOV.U32 R43, RZ, RZ, R14 ;  /* 0x000000ffff2b7224 */ /* 0x000fe200078e000e */
[----:B------:R-:W-:-:S02]  /*f6d0*/  SHF.R.U32.HI R52, RZ, 0x18, R73 ;  /* 0x00000018ff347819 */ /* 0x000fc40000011649 */
[----:B------:R-:W-:Y:S02]  /*f6e0*/  LOP3.LUT R49, R73, 0xff, RZ, 0xc0, !PT ;  /* 0x000000ff49317812 */ /* 0x000fe400078ec0ff */
[----:B------:R-:W-:Y:S02]  /*f6f0*/  SHF.R.U32.HI R57, RZ, 0x18, R63 ;  /* 0x00000018ff397819 */ /* 0x000fe4000001163f */
[----:B------:R-:W-:Y:S02]  /*f700*/  LOP3.LUT R48, R63, 0xff, RZ, 0xc0, !PT ;  /* 0x000000ff3f307812 */ /* 0x000fe400078ec0ff */
[----:B------:R-:W-:Y:S02]  /*f710*/  SHF.R.U32.HI R58, RZ, 0x10, R61 ;  /* 0x00000010ff3a7819 */ /* 0x000fe4000001163d */
[----:B------:R-:W-:Y:S02]  /*f720*/  SHF.R.U32.HI R51, RZ, 0x8, R73 ;  /* 0x00000008ff337819 */ /* 0x000fe40000011649 */
[----:B------:R-:W-:Y:S01]  /*f730*/  SHF.R.U32.HI R56, RZ, 0x10, R63 ;  /* 0x00000010ff387819 */ /* 0x000fe2000001163f */
[----:B------:R-:W-:Y:S01]  /*f740*/  IMAD.U32 R14, R58, 0x10000, RZ ;  /* 0x000100003a0e7824 */ /* 0x000fe200078e00ff */
[----:B------:R-:W-:Y:S01]  /*f750*/  PRMT R11, R60, 0x654, R11 ;  /* 0x000006543c0b7816 */ /* 0x000fe2000000000b */
[----:B------:R-:W-:Y:S01]  /*f760*/  IMAD.SHL.U32 R51, R51, 0x100, RZ ;  /* 0x0000010033337824 */ /* 0x000fe200078e00ff */
[----:B------:R-:W-:Y:S01]  /*f770*/  PRMT R36, R52, 0x654, R49 ;  /* 0x0000065434247816 */ /* 0x000fe20000000031 */
[----:B------:R-:W-:Y:S01]  /*f780*/  IMAD.SHL.U32 R49, R54, 0x100, RZ ;  /* 0x0000010036317824 */ /* 0x000fe200078e00ff */
[----:B------:R-:W-:-:S02]  /*f790*/  LOP3.LUT R50, R75, 0xff0000ff, RZ, 0xc0, !PT ;  /* 0xff0000ff4b327812 */ /* 0x000fc400078ec0ff */
[----:B------:R-:W-:Y:S02]  /*f7a0*/  PRMT R48, R57, 0x654, R48 ;  /* 0x0000065439307816 */ /* 0x000fe40000000030 */
[----:B------:R-:W-:Y:S01]  /*f7b0*/  LOP3.LUT R11, R11, 0xff00, R12, 0xf8, !PT ;  /* 0x0000ff000b0b7812 */ /* 0x000fe200078ef80c */
[----:B------:R-:W-:Y:S01]  /*f7c0*/  IMAD.U32 R12, R56, 0x10000, RZ ;  /* 0x00010000380c7824 */ /* 0x000fe200078e00ff */
[----:B------:R-:W-:Y:S02]  /*f7d0*/  LOP3.LUT R54, R50, 0xff00, R53, 0xf8, !PT ;  /* 0x0000ff0032367812 */ /* 0x000fe400078ef835 */
[----:B------:R-:W-:Y:S02]  /*f7e0*/  LOP3.LUT R49, R48, 0xff00, R49, 0xf8, !PT ;  /* 0x0000ff0030317812 */ /* 0x000fe400078ef831 */
[----:B------:R-:W-:Y:S02]  /*f7f0*/  F2FP.F16.E4M3.UNPACK_B R52, R134.H1 ;  /* 0x00000086ff34723e */ /* 0x000fe400030006ff */
[----:B------:R-:W-:-:S02]  /*f800*/  F2FP.F16.E4M3.UNPACK_B R50, R47.H1 ;  /* 0x0000002fff32723e */ /* 0x000fc400030006ff */
[----:B------:R-:W-:Y:S02]  /*f810*/  F2FP.F16.E4M3.UNPACK_B R48, R46.H1 ;  /* 0x0000002eff30723e */ /* 0x000fe400030006ff */
[----:B------:R-:W-:Y:S02]  /*f820*/  SHF.R.U32.HI R45, RZ, 0x10, R73 ;  /* 0x00000010ff2d7819 */ /* 0x000fe40000011649 */
[----:B------:R-:W-:Y:S02]  /*f830*/  LOP3.LUT R36, R36, 0xff00, R51, 0xf8, !PT ;  /* 0x0000ff0024247812 */ /* 0x000fe400078ef833 */
[----:B------:R-:W-:Y:S01]  /*f840*/  LOP3.LUT R14, R11, 0xff0000, R14, 0xf8, !PT ;  /* 0x00ff00000b0e7812 */ /* 0x000fe200078ef80e */
[----:B------:R-:W-:Y:S01]  /*f850*/  IMAD.U32 R53, R45, 0x10000, RZ ;  /* 0x000100002d357824 */ /* 0x000fe200078e00ff */
[----:B------:R-:W-:Y:S01]  /*f860*/  LOP3.LUT R11, R49, 0xff0000, R12, 0xf8, !PT ;  /* 0x00ff0000310b7812 */ /* 0x000fe200078ef80c */
[----:B------:R-:W-:Y:S01]  /*f870*/  HADD2.F32 R12, -RZ, R52.H0_H0 ;  /* 0x20000034ff0c7230 */ /* 0x000fe20000004100 */
[----:B------:R-:W-:Y:S01]  /*f880*/  F2FP.F16.E4M3.UNPACK_B R51, R136.H1 ;  /* 0x00000088ff33723e */ /* 0x000fe200030006ff */
[----:B------:R-:W-:Y:S01]  /*f890*/  HADD2.F32 R49, -RZ, R50.H0_H0 ;  /* 0x20000032ff317230 */ /* 0x000fe20000004100 */
[----:B------:R-:W-:Y:S01]  /*f8a0*/  SHF.R.U32.HI R55, RZ, 0x10, R75 ;  /* 0x00000010ff377819 */ /* 0x000fe2000001164b */
[----:B------:R-:W-:Y:S01]  /*f8b0*/  HADD2.F32 R52, -RZ, R52.H1_H1 ;  /* 0x30000034ff347230 */ /* 0x000fe20000004100 */
[----:B------:R-:W-:Y:S01]  /*f8c0*/  MOV R44, R38 ;  /* 0x00000026002c7202 */ /* 0x000fe20000000f00 */
[----:B------:R-:W-:-:S02]  /*f8d0*/  HADD2.F32 R38, -RZ, R48.H0_H0 ;  /* 0x20000030ff267230 */ /* 0x000fc40000004100 */
[-C--:B------:R-:W-:Y:S01]  /*f8e0*/  FMUL.FTZ R57, R49, R12.reuse ;  /* 0x0000000c31397220 */ /* 0x080fe20000410000 */
[--C-:B------:R-:W-:Y:S01]  /*f8f0*/  HADD2.F32 R45, -RZ, R51.reuse.H0_H0 ;  /* 0x20000033ff2d7230 */ /* 0x100fe20000004100 */
[----:B------:R-:W-:Y:S01]  /*f900*/  LOP3.LUT R36, R36, 0xff0000, R53, 0xf8, !PT ;  /* 0x00ff000024247812 */ /* 0x000fe200078ef835 */
[----:B------:R-:W-:Y:S02]  /*f910*/  IMAD.U32 R55, R55, 0x10000, RZ ;  /* 0x0001000037377824 */ /* 0x000fe400078e00ff */
[C---:B------:R-:W-:Y:S01]  /*f920*/  FMUL.FTZ R56, R38.reuse, R12 ;  /* 0x0000000c26387220 */ /* 0x040fe20000410000 */
[----:B------:R-:W-:Y:S02]  /*f930*/  HADD2.F32 R53, -RZ, R50.H1_H1 ;  /* 0x30000032ff357230 */ /* 0x000fe40000004100 */
[-C--:B------:R-:W-:Y:S01]  /*f940*/  FFMA.FTZ R38, R38, R45.reuse, -R57 ;  /* 0x0000002d26267223 */ /* 0x080fe20000010839 */
[----:B------:R-:W-:Y:S01]  /*f950*/  F2FP.F16.E4M3.UNPACK_B R134, R134 ;  /* 0x00000086ff86723e */ /* 0x000fe200020006ff */
[----:B------:R-:W-:Y:S01]  /*f960*/  FFMA.FTZ R45, R49, R45, R56 ;  /* 0x0000002d312d7223 */ /* 0x000fe20000010038 */
[----:B------:R-:W-:Y:S01]  /*f970*/  LOP3.LUT R12, R54, 0xff0000, R55, 0xf8, !PT ;  /* 0x00ff0000360c7812 */ /* 0x000fe200078ef837 */
[----:B------:R-:W-:Y:S01]  /*f980*/  HADD2.F32 R54, -RZ, R51.H1_H1 ;  /* 0x30000033ff367230 */ /* 0x000fe20000004100 */
[----:B------:R-:W-:Y:S01]  /*f990*/  F2FP.F16.E4M3.UNPACK_B R51, R47 ;  /* 0x0000002fff33723e */ /* 0x000fe200020006ff */
[----:B------:R-:W-:Y:S01]  /*f9a0*/  HADD2.F32 R49, -RZ, R48.H1_H1 ;  /* 0x30000030ff317230 */ /* 0x000fe20000004100 */
[----:B------:R-:W-:Y:S01]  /*f9b0*/  F2FP.F16.E4M3.UNPACK_B R50, R46 ;  /* 0x0000002eff32723e */ /* 0x000fe200020006ff */
[----:B------:R-:W-:Y:S01]  /*f9c0*/  FMUL.FTZ R46, R53, R52 ;  /* 0x00000034352e7220 */ /* 0x000fe20000410000 */
[----:B------:R-:W-:Y:S01]  /*f9d0*/  F2FP.F16.E4M3.UNPACK_B R136, R136 ;  /* 0x00000088ff88723e */ /* 0x000fe200020006ff */
[----:B------:R-:W-:-:S02]  /*f9e0*/  HADD2.F32 R55, -RZ, R134.H0_H0 ;  /* 0x20000086ff377230 */ /* 0x000fc40000004100 */
[C---:B------:R-:W-:Y:S01]  /*f9f0*/  FMUL.FTZ R56, R49.reuse, R52 ;  /* 0x0000003431387220 */ /* 0x040fe20000410000 */
[----:B------:R-:W-:Y:S02]  /*fa00*/  HADD2.F32 R52, -RZ, R51.H0_H0 ;  /* 0x20000033ff347230 */ /* 0x000fe40000004100 */
[-C--:B------:R-:W-:Y:S01]  /*fa10*/  FFMA.FTZ R47, R49, R54.reuse, -R46 ;  /* 0x00000036312f7223 */ /* 0x080fe2000001082e */
[----:B------:R-:W-:Y:S02]  /*fa20*/  HADD2.F32 R48, -RZ, R50.H0_H0 ;  /* 0x20000032ff307230 */ /* 0x000fe40000004100 */
[----:B------:R-:W-:Y:S01]  /*fa30*/  FFMA.FTZ R46, R53, R54, R56 ;  /* 0x00000036352e7223 */ /* 0x000fe20000010038 */
[----:B------:R-:W-:Y:S02]  /*fa40*/  HADD2.F32 R49, -RZ, R136.H0_H0 ;  /* 0x20000088ff317230 */ /* 0x000fe40000004100 */
[----:B------:R-:W-:Y:S01]  /*fa50*/  FMUL.FTZ R57, R52, R55 ;  /* 0x0000003734397220 */ /* 0x000fe20000410000 */
[----:B------:R-:W-:-:S02]  /*fa60*/  HADD2.F32 R134, -RZ, R134.H1_H1 ;  /* 0x30000086ff867230 */ /* 0x000fc40000004100 */
[C---:B------:R-:W-:Y:S01]  /*fa70*/  FMUL.FTZ R55, R48.reuse, R55 ;  /* 0x0000003730377220 */ /* 0x040fe20000410000 */
[----:B------:R-:W-:Y:S02]  /*fa80*/  HADD2.F32 R53, -RZ, R51.H1_H1 ;  /* 0x30000033ff357230 */ /* 0x000fe40000004100 */
[----:B------:R-:W-:Y:S01]  /*fa90*/  FFMA.FTZ R48, R48, R49, -R57 ;  /* 0x0000003130307223 */ /* 0x000fe20000010839 */
[----:B------:R-:W-:Y:S01]  /*faa0*/  HADD2.F32 R50, -RZ, R50.H1_H1 ;  /* 0x30000032ff327230 */ /* 0x000fe20000004100 */
[----:B------:R-:W-:Y:S01]  /*fab0*/  F2FP.F16.E4M3.UNPACK_B R57, R135.H1 ;  /* 0x00000087ff39723e */ /* 0x000fe200030006ff */
[----:B------:R-:W-:Y:S01]  /*fac0*/  HADD2.F32 R136, -RZ, R136.H1_H1 ;  /* 0x30000088ff887230 */ /* 0x000fe20000004100 */
[----:B------:R-:W-:Y:S01]  /*fad0*/  F2FP.F16.E4M3.UNPACK_B R54, R44.H1 ;  /* 0x0000002cff36723e */ /* 0x000fe200030006ff */
        /* <DEDUP_REMOVED lines=9> */
[----:B------:R-:W-:Y:S01]  /*fb70*/  HADD2.F32 R58, -RZ, R56.H0_H0 ;  /* 0x20000038ff3a7230 */ /* 0x000fe20000004100 */
[----:B------:R-:W-:Y:S01]  /*fb80*/  F2FP.F16.E4M3.UNPACK_B R135, R135 ;  /* 0x00000087ff87723e */ /* 0x000fe200020006ff */
[----:B------:R-:W-:Y:S02]  /*fb90*/  HADD2.F32 R53, -RZ, R52.H0_H0 ;  /* 0x20000034ff357230 */ /* 0x000fe40000004100 */
[-C--:B------:R-:W-:Y:S01]  /*fba0*/  FMUL.FTZ R62, R55, R60.reuse ;  /* 0x0000003c373e7220 */ /* 0x080fe20000410000 */
[----:B------:R-:W-:Y:S01]  /*fbb0*/  HADD2.F32 R57, -RZ, R57.H1_H1 ;  /* 0x30000039ff397230 */ /* 0x000fe20000004100 */
[----:B------:R-:W-:Y:S01]  /*fbc0*/  F2FP.F16.E4M3.UNPACK_B R43, R43 ;  /* 0x0000002bff2b723e */ /* 0x000fe200020006ff */
[----:B------:R-:W-:Y:S02]  /*fbd0*/  HADD2.F32 R54, -RZ, R54.H1_H1 ;  /* 0x30000036ff367230 */ /* 0x000fe40000004100 */
[C---:B------:R-:W-:Y:S01]  /*fbe0*/  FMUL.FTZ R60, R53.reuse, R60 ;  /* 0x0000003c353c7220 */ /* 0x040fe20000410000 */
[----:B------:R-:W-:Y:S01]  /*fbf0*/  FFMA.FTZ R62, R53, R58, -R62 ;  /* 0x0000003a353e7223 */ /* 0x000fe2000001083e */
[----:B------:R-:W-:Y:S01]  /*fc00*/  HADD2.F32 R52, -RZ, R52.H1_H1 ;  /* 0x30000034ff347230 */ /* 0x000fe20000004100 */
[----:B------:R-:W-:Y:S01]  /*fc10*/  F2FP.F16.E4M3.UNPACK_B R137, R137 ;  /* 0x00000089ff89723e */ /* 0x000fe200020006ff */
[----:B------:R-:W-:-:S02]  /*fc20*/  HADD2.F32 R53, -RZ, R56.H1_H1 ;  /* 0x30000038ff357230 */ /* 0x000fc40000004100 */
[-C--:B------:R-:W-:Y:S01]  /*fc30*/  FMUL.FTZ R59, R54, R57.reuse ;  /* 0x00000039363b7220 */ /* 0x080fe20000410000 */
[----:B------:R-:W-:Y:S01]  /*fc40*/  FFMA.FTZ R60, R55, R58, R60 ;  /* 0x0000003a373c7223 */ /* 0x000fe2000001003c */
[C---:B------:R-:W-:Y:S01]  /*fc50*/  FMUL.FTZ R57, R52.reuse, R57 ;  /* 0x0000003934397220 */ /* 0x040fe20000410000 */
[--C-:B------:R-:W-:Y:S02]  /*fc60*/  HADD2.F32 R55, -RZ, R135.reuse.H0_H0 ;  /* 0x20000087ff377230 */ /* 0x100fe40000004100 */
[-C--:B------:R-:W-:Y:S01]  /*fc70*/  FFMA.FTZ R59, R52, R53.reuse, -R59 ;  /* 0x00000035343b7223 */ /* 0x080fe2000001083b */
[----:B------:R-:W-:Y:S01]  /*fc80*/  F2FP.F16.E4M3.UNPACK_B R52, R44 ;  /* 0x0000002cff34723e */ /* 0x000fe200020006ff */
[----:B------:R-:W-:Y:S01]  /*fc90*/  FFMA.FTZ R61, R54, R53, R57 ;  /* 0x00000035363d7223 */ /* 0x000fe20000010039 */
[----:B------:R-:W-:Y:S01]  /*fca0*/  HADD2.F32 R135, -RZ, R135.H1_H1 ;  /* 0x30000087ff877230 */ /* 0x000fe20000004100 */
[----:B------:R-:W-:Y:S01]  /*fcb0*/  F2FP.SATFINITE.E4M3.F32.PACK_AB_MERGE_C R38, R47, R38, RZ ;  /* 0x000000262f26723e */ /* 0x000fe200048070ff */
[----:B------:R-:W-:Y:S01]  /*fcc0*/  HADD2.F32 R44, -RZ, R43.H0_H0 ;  /* 0x2000002bff2c7230 */ /* 0x000fe20000004100 */
[----:B------:R-:W-:Y:S01]  /*fcd0*/  F2FP.F16.E4M3.UNPACK_B R47, R13 ;  /* 0x0000000dff2f723e */ /* 0x000fe200020006ff */
[--C-:B------:R-:W-:Y:S01]  /*fce0*/  HADD2.F32 R53, -RZ, R52.reuse.H0_H0 ;  /* 0x20000034ff357230 */ /* 0x100fe20000004100 */
[----:B------:R-:W-:Y:S01]  /*fcf0*/  F2FP.SATFINITE.E4M3.F32.PACK_AB_MERGE_C R60, R61, R60, RZ ;  /* 0x0000003c3d3c723e */ /* 0x000fe200048070ff */
[----:B------:R-:W-:-:S02]  /*fd00*/  HADD2.F32 R52, -RZ, R52.H1_H1 ;  /* 0x30000034ff347230 */ /* 0x000fc40000004100 */
[-C--:B------:R-:W-:Y:S01]  /*fd10*/  FMUL.FTZ R56, R44, R55.reuse ;  /* 0x000000372c387220 */ /* 0x080fe20000410000 */
[----:B------:R-:W-:Y:S02]  /*fd20*/  HADD2.F32 R43, -RZ, R43.H1_H1 ;  /* 0x3000002bff2b7230 */ /* 0x000fe40000004100 */
[----:B------:R-:W-:Y:S01]  /*fd30*/  FMUL.FTZ R57, R53, R55 ;  /* 0x0000003735397220 */ /* 0x000fe20000410000 */
[--C-:B------:R-:W-:Y:S02]  /*fd40*/  HADD2.F32 R54, -RZ, R137.reuse.H0_H0 ;  /* 0x20000089ff367230 */ /* 0x100fe40000004100 */
[-C--:B------:R-:W-:Y:S01]  /*fd50*/  FMUL.FTZ R58, R52, R135.reuse ;  /* 0x00000087343a7220 */ /* 0x080fe20000410000 */
[----:B------:R-:W-:Y:S02]  /*fd60*/  HADD2.F32 R137, -RZ, R137.H1_H1 ;  /* 0x30000089ff897230 */ /* 0x000fe40000004100 */
[----:B------:R-:W-:Y:S01]  /*fd70*/  FMUL.FTZ R135, R43, R135 ;  /* 0x000000872b877220 */ /* 0x000fe20000410000 */
[-C--:B------:R-:W-:Y:S01]  /*fd80*/  FFMA.FTZ R57, R44, R54.reuse, -R57 ;  /* 0x000000362c397223 */ /* 0x080fe20000010839 */
[----:B------:R-:W-:-:S02]  /*fd90*/  FFMA.FTZ R56, R53, R54, R56 ;  /* 0x0000003635387223 */ /* 0x000fc40000010038 */
[----:B------:R-:W-:Y:S01]  /*fda0*/  FFMA.FTZ R135, R52, R137, R135 ;  /* 0x0000008934877223 */ /* 0x000fe20000010087 */
[----:B------:R-:W-:Y:S01]  /*fdb0*/  F2FP.SATFINITE.E4M3.F32.PACK_AB_MERGE_C R44, R46, R45, RZ ;  /* 0x0000002d2e2c723e */ /* 0x000fe200048070ff */
[----:B------:R-:W-:Y:S01]  /*fdc0*/  FFMA.FTZ R58, R43, R137, -R58 ;  /* 0x000000892b3a7223 */ /* 0x000fe2000001083a */
[----:B------:R-:W-:Y:S01]  /*fdd0*/  F2FP.F16.E4M3.UNPACK_B R52, R37 ;  /* 0x00000025ff34723e */ /* 0x000fe200020006ff */
[----:B------:R-:W-:Y:S01]  /*fde0*/  HADD2.F32 R46, -RZ, R47.H0_H0 ;  /* 0x2000002fff2e7230 */ /* 0x000fe20000004100 */
[----:B------:R-:W-:Y:S02]  /*fdf0*/  F2FP.F16.E4M3.UNPACK_B R53, R36 ;  /* 0x00000024ff35723e */ /* 0x000fe400020006ff */
[----:B------:R-:W-:Y:S01]  /*fe00*/  F2FP.SATFINITE.E4M3.F32.PACK_AB_MERGE_C R45, R51, R48, R38 ;  /* 0x00000030332d723e */ /* 0x000fe20004807026 */
[--C-:B------:R-:W-:Y:S01]  /*fe10*/  HADD2.F32 R48, -RZ, R52.reuse.H0_H0 ;  /* 0x20000034ff307230 */ /* 0x100fe20000004100 */
[----:B------:R-:W-:Y:S01]  /*fe20*/  F2FP.SATFINITE.E4M3.F32.PACK_AB_MERGE_C R44, R50, R49, R44 ;  /* 0x00000031322c723e */ /* 0x000fe2000480702c */
[--C-:B------:R-:W-:Y:S01]  /*fe30*/  HADD2.F32 R49, -RZ, R53.reuse.H0_H0 ;  /* 0x20000035ff317230 */ /* 0x100fe20000004100 */
[----:B------:R-:W-:Y:S01]  /*fe40*/  F2FP.SATFINITE.E4M3.F32.PACK_AB_MERGE_C R43, R59, R62, RZ ;  /* 0x0000003e3b2b723e */ /* 0x000fe200048070ff */
[----:B------:R-:W-:Y:S01]  /*fe50*/  HADD2.F32 R52, -RZ, R52.H1_H1 ;  /* 0x30000034ff347230 */ /* 0x000fe20000004100 */
[----:B------:R-:W-:Y:S01]  /*fe60*/  F2FP.F16.E4M3.UNPACK_B R50, R14 ;  /* 0x0000000eff32723e */ /* 0x000fe200020006ff */
[----:B------:R-:W-:Y:S01]  /*fe70*/  HADD2.F32 R53, -RZ, R53.H1_H1 ;  /* 0x30000035ff357230 */ /* 0x000fe20000004100 */
[----:B------:R-:W-:Y:S01]  /*fe80*/  F2FP.SATFINITE.E4M3.F32.PACK_AB_MERGE_C R43, R58, R57, R43 ;  /* 0x000000393a2b723e */ /* 0x000fe2000480702b */
[-C--:B------:R-:W-:Y:S01]  /*fe90*/  FMUL.FTZ R55, R48, R49.reuse ;  /* 0x0000003130377220 */ /* 0x080fe20000410000 */
[----:B------:R-:W-:Y:S01]  /*fea0*/  FMUL.FTZ R57, R46, R49 ;  /* 0x000000312e397220 */ /* 0x000fe20000410000 */
[----:B------:R-:W-:-:S02]  /*feb0*/  HADD2.F32 R51, -RZ, R50.H0_H0 ;  /* 0x20000032ff337230 */ /* 0x000fc40000004100 */
[----:B------:R-:W-:Y:S01]  /*fec0*/  FMUL.FTZ R54, R52, R53 ;  /* 0x0000003534367220 */ /* 0x000fe20000410000 */
[----:B------:R-:W-:Y:S01]  /*fed0*/  HADD2.F32 R49, -RZ, R47.H1_H1 ;  /* 0x3000002fff317230 */ /* 0x000fe20000004100 */
[----:B------:R-:W-:Y:S01]  /*fee0*/  F2FP.F16.E4M3.UNPACK_B R14, R14.H1 ;  /* 0x0000000eff0e723e */ /* 0x000fe200030006ff */
[-C--:B------:R-:W-:Y:S01]  /*fef0*/  FFMA.FTZ R46, R46, R51.reuse, -R55 ;  /* 0x000000332e2e7223 */ /* 0x080fe20000010837 */
[----:B------:R-:W-:Y:S01]  /*ff00*/  FFMA.FTZ R47, R48, R51, R57 ;  /* 0x00000033302f7223 */ /* 0x000fe20000010039 */
[----:B------:R-:W-:Y:S02]  /*ff10*/  HADD2.F32 R51, -RZ, R50.H1_H1 ;  /* 0x30000032ff337230 */ /* 0x000fe40000004100 */
[C---:B------:R-:W-:Y:S01]  /*ff20*/  FMUL.FTZ R55, R49.reuse, R53 ;  /* 0x0000003531377220 */ /* 0x040fe20000410000 */
[----:B------:R-:W-:Y:S02]  /*ff30*/  F2FP.F16.E4M3.UNPACK_B R48, R13.H1 ;  /* 0x0000000dff30723e */ /* 0x000fe400030006ff */
[----:B------:R-:W-:Y:S01]  /*ff40*/  F2FP.F16.E4M3.UNPACK_B R50, R37.H1 ;  /* 0x00000025ff32723e */ /* 0x000fe200030006ff */
[-C--:B------:R-:W-:Y:S01]  /*ff50*/  FFMA.FTZ R13, R49, R51.reuse, -R54 ;  /* 0x00000033310d7223 */ /* 0x080fe20000010836 */
[----:B------:R-:W-:Y:S01]  /*ff60*/  F2FP.F16.E4M3.UNPACK_B R53, R36.H1 ;  /* 0x00000024ff35723e */ /* 0x000fe200030006ff */
[----:B------:R-:W-:Y:S01]  /*ff70*/  FFMA.FTZ R36, R52, R51, R55 ;  /* 0x0000003334247223 */ /* 0x000fe20000010037 */
[----:B------:R-:W-:Y:S01]  /*ff80*/  HADD2.F32 R37, -RZ, R48.H0_H0 ;  /* 0x20000030ff257230 */ /* 0x000fe20000004100 */
[----:B------:R-:W-:Y:S01]  /*ff90*/  F2FP.SATFINITE.E4M3.F32.PACK_AB_MERGE_C R38, R135, R56, R60 ;  /* 0x000000388726723e */ /* 0x000fe2000480703c */
[----:B------:R-:W-:Y:S01]  /*ffa0*/  HADD2.F32 R49, -RZ, R50.H0_H0 ;  /* 0x20000032ff317230 */ /* 0x000fe20000004100 */
[----:B------:R-:W-:Y:S01]  /*ffb0*/  F2FP.F16.E4M3.UNPACK_B R58, R12.H1 ;  /* 0x0000000cff3a723e */ /* 0x000fe200030006ff */
[----:B------:R-:W-:-:S02]  /*ffc0*/  HADD2.F32 R54, -RZ, R53.H0_H0 ;  /* 0x20000035ff367230 */ /* 0x000fc40000004100 */
[----:B------:R-:W-:Y:S02]  /*ffd0*/  HADD2.F32 R48, -RZ, R48.H1_H1 ;  /* 0x30000030ff307230 */ /* 0x000fe40000004100 */
[----:B------:R-:W-:Y:S02]  /*ffe0*/  HADD2.F32 R51, -RZ, R53.H1_H1 ;  /* 0x30000035ff337230 */ /* 0x000fe40000004100 */
[-C--:B------:R-:W-:Y:S01]  /*fff0*/  FMUL.FTZ R56, R49, R54.reuse ;  /* 0x0000003631387220 */ /* 0x080fe20000410000 */
[----:B------:R-:W-:Y:S02]  /*10000*/  HADD2.F32 R50, -RZ, R50.H1_H1 ;  /* 0x30000032ff327230 */ /* 0x000fe40000004100 */
[----:B------:R-:W-:Y:S01]  /*10010*/  FMUL.FTZ R54, R37, R54 ;  /* 0x0000003625367220 */ /* 0x000fe20000410000 */
[--C-:B------:R-:W-:Y:S02]  /*10020*/  HADD2.F32 R52, -RZ, R14.reuse.H0_H0 ;  /* 0x2000000eff347230 */ /* 0x100fe40000004100 */
[----:B------:R-:W-:Y:S01]  /*10030*/  FMUL.FTZ R57, R48, R51 ;  /* 0x0000003330397220 */ /* 0x000fe20000410000 */
[----:B------:R-:W-:-:S02]  /*10040*/  HADD2.F32 R53, -RZ, R14.H1_H1 ;  /* 0x3000000eff357230 */ /* 0x000fc40000004100 */
[C---:B------:R-:W-:Y:S01]  /*10050*/  FMUL.FTZ R55, R50.reuse, R51 ;  /* 0x0000003332377220 */ /* 0x040fe20000410000 */
[----:B------:R-:W-:Y:S01]  /*10060*/  F2FP.F16.E4M3.UNPACK_B R51, R39 ;  /* 0x00000027ff33723e */ /* 0x000fe200020006ff */
[-C--:B------:R-:W-:Y:S01]  /*10070*/  FFMA.FTZ R14, R37, R52.reuse, -R56 ;  /* 0x00000034250e7223 */ /* 0x080fe20000010838 */
[----:B------:R-:W-:Y:S01]  /*10080*/  FFMA.FTZ R37, R49, R52, R54 ;  /* 0x0000003431257223 */ /* 0x000fe20000010036 */
[-C--:B------:R-:W-:Y:S01]  /*10090*/  FFMA.FTZ R62, R50, R53.reuse, R57 ;  /* 0x00000035323e7223 */ /* 0x080fe20000010039 */
[----:B------:R-:W-:Y:S01]  /*100a0*/  FFMA.FTZ R49, R48, R53, -R55 ;  /* 0x0000003530317223 */ /* 0x000fe20000010837 */
[----:B------:R-:W-:Y:S01]  /*100b0*/  F2FP.F16.E4M3.UNPACK_B R57, R12 ;  /* 0x0000000cff39723e */ /* 0x000fe200020006ff */
[----:B------:R-:W-:Y:S01]  /*100c0*/  HADD2.F32 R53, -RZ, R51.H0_H0 ;  /* 0x20000033ff357230 */ /* 0x000fe20000004100 */
[-C--:B------:R-:W-:Y:S01]  /*100d0*/  F2FP.F16.E4M3.UNPACK_B R48, R15.reuse ;  /* 0x0000000fff30723e */ /* 0x080fe200020006ff */
[----:B------:R-:W-:Y:S01]  /*100e0*/  HADD2.F32 R59, -RZ, R58.H0_H0 ;  /* 0x2000003aff3b7230 */ /* 0x000fe20000004100 */
[----:B------:R-:W-:Y:S01]  /*100f0*/  F2FP.F16.E4M3.UNPACK_B R15, R15.H1 ;  /* 0x0000000fff0f723e */ /* 0x000fe200030006ff */
[----:B------:R-:W-:Y:S01]  /*10100*/  HADD2.F32 R60, -RZ, R57.H0_H0 ;  /* 0x20000039ff3c7230 */ /* 0x000fe20000004100 */
[----:B------:R-:W-:Y:S01]  /*10110*/  F2FP.F16.E4M3.UNPACK_B R52, R39.H1 ;  /* 0x00000027ff34723e */ /* 0x000fe200030006ff */
[----:B------:R-:W-:Y:S01]  /*10120*/  HADD2.F32 R39, -RZ, R48.H0_H0 ;  /* 0x20000030ff277230 */ /* 0x000fe20000004100 */
[-C--:B------:R-:W-:Y:S01]  /*10130*/  F2FP.F16.E4M3.UNPACK_B R12, R11.reuse ;  /* 0x0000000bff0c723e */ /* 0x080fe200020006ff */
[----:B------:R-:W-:Y:S01]  /*10140*/  HADD2.F32 R50, -RZ, R15.H0_H0 ;  /* 0x2000000fff327230 */ /* 0x000fe20000004100 */
[----:B------:R-:W-:Y:S01]  /*10150*/  F2FP.F16.E4M3.UNPACK_B R54, R11.H1 ;  /* 0x0000000bff36723e */ /* 0x000fe200030006ff */
[----:B------:R-:W-:-:S02]  /*10160*/  HADD2.F32 R11, -RZ, R52.H0_H0 ;  /* 0x20000034ff0b7230 */ /* 0x000fc40000004100 */
[-C--:B------:R-:W-:Y:S01]  /*10170*/  FMUL.FTZ R64, R53, R60.reuse ;  /* 0x0000003c35407220 */ /* 0x080fe20000410000 */
[----:B------:R-:W-:Y:S02]  /*10180*/  HADD2.F32 R56, -RZ, R12.H0_H0 ;  /* 0x2000000cff387230 */ /* 0x000fe40000004100 */
[----:B------:R-:W-:Y:S01]  /*10190*/  FMUL.FTZ R60, R39, R60 ;  /* 0x0000003c273c7220 */ /* 0x000fe20000410000 */
        /* <DEDUP_REMOVED lines=18> */
[----:B------:R-:W-:Y:S01]  /*102c0*/  FMUL.FTZ R50, R48, R57 ;  /* 0x0000003930327220 */ /* 0x000fe20000410000 */
        /* <DEDUP_REMOVED lines=8> */
[----:B------:R-:W-:Y:S01]  /*10350*/  F2FP.SATFINITE.E4M3.F32.PACK_AB_MERGE_C R13, R13, R46, R14 ;  /* 0x0000002e0d0d723e */ /* 0x000fe2000480700e */
[----:B------:R-:W-:Y:S01]  /*10360*/  IMAD.MOV.U32 R14, RZ, RZ, R43 ;  /* 0x000000ffff0e7224 */ /* 0x000fe200078e002b */
[----:B------:R-:W-:Y:S01]  /*10370*/  F2FP.SATFINITE.E4M3.F32.PACK_AB_MERGE_C R37, R36, R47, R37 ;  /* 0x0000002f2425723e */ /* 0x000fe20004807025 */
[----:B------:R-:W-:Y:S01]  /*10380*/  IMAD.MOV.U32 R36, RZ, RZ, R44 ;  /* 0x000000ffff247224 */ /* 0x000fe200078e002c */
[----:B------:R-:W-:-:S02]  /*10390*/  F2FP.SATFINITE.E4M3.F32.PACK_AB_MERGE_C R15, R11, R64, R56 ;  /* 0x000000400b0f723e */ /* 0x000fc40004807038 */
[----:B------:R-:W-:Y:S02]  /*103a0*/  F2FP.SATFINITE.E4M3.F32.PACK_AB_MERGE_C R39, R51, R60, R39 ;  /* 0x0000003c3327723e */ /* 0x000fe40004807027 */
[----:B------:R-:W-:-:S07]  /*103b0*/  MOV R12, R45 ;  /* 0x0000002d000c7202 */ /* 0x000fce0000000f00 */
.L_x_4375:
[----:B------:R-:W-:Y:S05]  /*103c0*/  BSYNC B1 ;  /* 0x0000000000017941 */ /* 0x000fea0003800000 */
.L_x_4374:
[----:B--2---:R2:W-:Y:S01]  /*103d0*/  ST.E.128 desc[UR50][R40.64], R12 ;  /* 0x0000000c28007985 */ /* 0x0045e2000c101d32 */
[----:B------:R-:W-:-:S13]  /*103e0*/  ISETP.GE.AND P3, PT, R42, R133, PT ;  /* 0x000000852a00720c */ /* 0x000fda0003f66270 */
[----:B------:R-:W-:Y:S05]  /*103f0*/  @P3 BRA `(.L_x_4322) ;  /* 0x0000000400ec3947 */ /* 0x000fea0003800000 */
[----:B--2---:R-:W-:-:S04]  /*10400*/  IADD3 R12, P3, R42, R120, RZ ;  /* 0x000000782a0c7210 */ /* 0x004fc80007f7e0ff */
[----:B------:R-:W-:-:S05]  /*10410*/  LEA.HI.X.SX32 R13, R42, R119, 0x1, P3 ;  /* 0x000000772a0d7211 */ /* 0x000fca00018f0eff */
[----:B----4-:R2:W-:Y:S01]  /*10420*/  ST.E.128 desc[UR50][R12.64], R36 ;  /* 0x000000240c007985 */ /* 0x0105e2000c101d32 */
[----:B------:R-:W-:Y:S05]  /*10430*/  BRA `(.L_x_4322) ;  /* 0x0000000400dc7947 */ /* 0x000fea0003800000 */
.L_x_4287:
[----:B------:R-:W-:-:S06]  /*10440*/  UISETP.NE.AND UP0, UPT, UR49, 0x3, UPT ;  /* 0x000000033100788c */ /* 0x000fcc000bf05270 */
[----:B------:R-:W-:-:S13]  /*10450*/  PLOP3.LUT P2, PT, PT, PT, UP0, 0x80, 0x0 ;  /* 0x000000000000781c */ /* 0x000fda0003f4f008 */
[----:B------:R-:W-:Y:S05]  /*10460*/  @!P2 BRA `(.L_x_4376) ;  /* 0x000000000004a947 */ /* 0x000fea0003800000 */
[----:B------:R-:W-:Y:S01]  /*10470*/  BPT.TRAP 0x1 ;  /* 0x000000040000795c */ /* 0x000fe20000300000 */
.L_x_4376:
[----:B------:R-:W2:Y:S01]  /*10480*/  LDL R11, [R1+0x4] ;  /* 0x00000400010b7983 */ /* 0x000ea20000100800 */
[----:B------:R-:W-:Y:S01]  /*10490*/  IMAD R93, R19, 0x8, R18 ;  /* 0x00000008135d7824 */ /* 0x000fe200078e0212 */
[----:B------:R-:W-:Y:S01]  /*104a0*/  BSSY B1, `(.L_x_4377) ;  /* 0x0000005000017945 */ /* 0x000fe20003800000 */
[----:B------:R-:W-:Y:S02]  /*104b0*/  SHF.R.S32.HI R90, RZ, 0x1f, R35 ;  /* 0x0000001fff5a7819 */ /* 0x000fe40000011423 */
[----:B--2---:R-:W-:-:S04]  /*104c0*/  SHF.L.U32 R94, R11, 0x1f, RZ ;  /* 0x0000001f0b5e7819 */ /* 0x004fc800000006ff */
[----:B------:R-:W0:Y:S02]  /*104d0*/  SYNCS.PHASECHK.TRANS64.TRYWAIT P3, [R93+URZ+0x33490], R94 ;  /* 0x0334905e5d0075a7 */ /* 0x000e24000806017f */
[----:B0-----:R-:W-:Y:S05]  /*104e0*/  @!P3 BRA `(.L_x_4378) ;  /* 0x000001fc0054b947 */ /* 0x001fea0003800000 */
.L_x_4650:
[----:B------:R-:W-:Y:S05]  /*104f0*/  BSYNC B1 ;  /* 0x0000000000017941 */ /* 0x000fea0003800000 */
.L_x_4377:
[----:B------:R-:W1:Y:S01]  /*10500*/  S2R R36, SR_TID.X ;  /* 0x0000000000247919 */ /* 0x000e620000002100 */
        /* <DEDUP_REMOVED lines=15> */
[----:B------:R-:W-:Y:S01]  /*10600*/  IMAD.WIDE.U32 R12, R223, UR4, R12 ;  /* 0x00000004df0c7c25 */ /* 0x000fe2000f8e000c */
[----:B------:R-:W-:-:S03]  /*10610*/  UMOV UR4, 0xffffffff ;  /* 0xffffffff00047882 */ /* 0x000fc60000000000 */
[----:B------:R-:W-:Y:S01]  /*10620*/  IMAD R44, R223, UR5, R13 ;  /* 0x00000005df2c7c24 */ /* 0x000fe2000f8e020d */
[----:B------:R-:W-:Y:S01]  /*10630*/  IADD3 R42, P3, R12, UR6, RZ ;  /* 0x000000060c2a7c10 */ /* 0x000fe2000ff7e0ff */
[C---:B-1----:R-:W-:Y:S02]  /*10640*/  VIADD R37, R36.reuse, 0xffffff80 ;  /* 0xffffff8024257836 */ /* 0x042fe40000000000 */
[----:B------:R-:W-:Y:S01]  /*10650*/  VIADD R36, R36, 0xffffff80 ;  /* 0xffffff8024247836 */ /* 0x000fe20000000000 */
[----:B------:R-:W-:-:S04]  /*10660*/  IADD3.X R44, R44, UR7, RZ, P3, !PT ;  /* 0x000000072c2c7c10 */ /* 0x000fc80009ffe4ff */
[----:B------:R-:W-:-:S04]  /*10670*/  LEA.HI R36, R36, R37, RZ, 0x1 ;  /* 0x0000002524247211 */ /* 0x000fc800078f08ff */
[----:B------:R-:W-:-:S04]  /*10680*/  SHF.R.S32.HI R36, RZ, 0x1, R36 ;  /* 0x00000001ff247819 */ /* 0x000fc80000011424 */
[----:B------:R-:W-:-:S04]  /*10690*/  IADD3 R47, -R36, R92, RZ ;  /* 0x0000005c242f7210 */ /* 0x000fc80007ffe1ff */
[----:B------:R-:W-:Y:S01]  /*106a0*/  ISETP.GE.AND P3, PT, R47, 0x1, PT ;  /* 0x000000012f00780c */ /* 0x000fe20003f66270 */
[----:B------:R-:W-:-:S12]  /*106b0*/  BRA.DIV UR4, `(.L_x_4379) ;  /* 0x000001fa04f47947 */ /* 0x000fd8000b800000 */
[----:B------:R1:W2:Y:S04]  /*106c0*/  SHFL.IDX PT, R43, R44, RZ, 0x1e1f ;  /* 0x001e1fff2c2b7589 */ /* 0x0002a800000e0000 */
[----:B------:R1:W3:Y:S02]  /*106d0*/  SHFL.IDX PT, R45, R42, RZ, 0x1e1f ;  /* 0x001e1fff2a2d7589 */ /* 0x0002e400000e0000 */
.L_x_4654:
[----:B------:R-:W-:Y:S04]  /*106e0*/  BSSY B1, `(.L_x_4380) ;  /* 0x0000024000017945 */ /* 0x000fe80003800000 */
[----:B------:R-:W-:Y:S05]  /*106f0*/  @!P3 BRA `(.L_x_4381) ;  /* 0x000000000088b947 */ /* 0x000fea0003800000 */
[----:B------:R-:W4:Y:S01]  /*10700*/  LDL R11, [R1] ;  /* 0x00000000010b7983 */ /* 0x000f220000100800 */
[----:B------:R-:W-:Y:S02]  /*10710*/  ULDC UR4, c[0x0][0x2f4] ;  /* 0x0000bd0000047ab9 */ /* 0x000fe40000000800 */
[----:B------:R-:W-:-:S13]  /*10720*/  ISETP.GE.AND P5, PT, R16, UR4, PT ;  /* 0x0000000410007c0c */ /* 0x000fda000bfa6270 */
[----:B------:R-:W5:Y:S01]  /*10730*/  @!P5 LDS.128 R12, [R88+0x24200] ;  /* 0x02420000580cd984 */ /* 0x000f620000000c00 */
[----:B---3--:R-:W-:-:S05]  /*10740*/  @!P5 IADD3 R40, P3, R16, R45, RZ ;  /* 0x0000002d1028d210 */ /* 0x008fca0007f7e0ff */
[----:B--2---:R-:W-:Y:S01]  /*10750*/  @!P5 IMAD.X R41, R43, 0x1, R17, P3 ;  /* 0x000000012b29d824 */ /* 0x004fe200018e0611 */
[----:B------:R-:W-:-:S13]  /*10760*/  ISETP.GE.AND P3, PT, R23, UR4, PT ;  /* 0x0000000417007c0c */ /* 0x000fda000bf66270 */
[----:B------:R-:W-:Y:S01]  /*10770*/  @!P3 IADD3 R38, P4, R23, R45, RZ ;  /* 0x0000002d1726b210 */ /* 0x000fe20007f9e0ff */
[----:B-----5:R2:W-:Y:S01]  /*10780*/  @!P5 ST.E.128 desc[UR50][R40.64], R12 ;  /* 0x0000000c2800d985 */ /* 0x0205e2000c101d32 */
[----:B------:R-:W-:-:S13]  /*10790*/  ISETP.GE.AND P5, PT, R221, UR4, PT ;  /* 0x00000004dd007c0c */ /* 0x000fda000bfa6270 */
[----:B------:R-:W3:Y:S01]  /*107a0*/  @!P5 LDS.128 R12, [R89+0x24200] ;  /* 0x02420000590cd984 */ /* 0x000ee20000000c00 */
[----:B------:R-:W-:Y:S02]  /*107b0*/  @!P5 IMAD.SHL.U32 R46, R226, 0x10, RZ ;  /* 0x00000010e22ed824 */ /* 0x000fe400078e00ff */
[----:B----4-:R-:W-:Y:S01]  /*107c0*/  @!P3 IMAD.X R39, R43, 0x1, R11, P4 ;  /* 0x000000012b27b824 */ /* 0x010fe200020e060b */
[----:B------:R-:W-:-:S13]  /*107d0*/  ISETP.GE.AND P4, PT, R22, UR4, PT ;  /* 0x0000000416007c0c */ /* 0x000fda000bf86270 */
[----:B------:R-:W-:-:S05]  /*107e0*/  @!P4 IADD3 R36, P6, R22, R45, RZ ;  /* 0x0000002d1624c210 */ /* 0x000fca0007fde0ff */
[----:B------:R-:W-:Y:S01]  /*107f0*/  @!P4 IMAD.X R37, R43, 0x1, R229, P6 ;  /* 0x000000012b25c824 */ /* 0x000fe200030e06e5 */
[----:B--2---:R-:W-:-:S04]  /*10800*/  @!P5 IADD3 R40, P6, R46, R45, RZ ;  /* 0x0000002d2e28d210 */ /* 0x004fc80007fde0ff */
[----:B------:R-:W-:-:S05]  /*10810*/  @!P5 LEA.HI.X.SX32 R41, R46, R43, 0x1, P6 ;  /* 0x0000002b2e29d211 */ /* 0x000fca00030f0eff */
[----:B---3--:R2:W-:Y:S01]  /*10820*/  @!P5 ST.E.128 desc[UR50][R40.64], R12 ;  /* 0x0000000c2800d985 */ /* 0x0085e2000c101d32 */
[----:B------:R-:W-:-:S13]  /*10830*/  ISETP.GE.AND P5, PT, R222, UR4, PT ;  /* 0x00000004de007c0c */ /* 0x000fda000bfa6270 */
[----:B------:R-:W3:Y:S01]  /*10840*/  @!P5 LDS.128 R12, [R88+0x26a00] ;  /* 0x026a0000580cd984 */ /* 0x000ee20000000c00 */
[----:B------:R-:W-:-:S05]  /*10850*/  @!P5 IMAD.SHL.U32 R46, R227, 0x10, RZ ;  /* 0x00000010e32ed824 */ /* 0x000fca00078e00ff */
[----:B--2---:R-:W-:-:S04]  /*10860*/  @!P5 IADD3 R40, P6, R46, R45, RZ ;  /* 0x0000002d2e28d210 */ /* 0x004fc80007fde0ff */
[----:B------:R-:W-:-:S05]  /*10870*/  @!P5 LEA.HI.X.SX32 R41, R46, R43, 0x1, P6 ;  /* 0x0000002b2e29d211 */ /* 0x000fca00030f0eff */
[----:B---3--:R2:W-:Y:S01]  /*10880*/  @!P5 ST.E.128 desc[UR50][R40.64], R12 ;  /* 0x0000000c2800d985 */ /* 0x0085e2000c101d32 */
[----:B------:R-:W-:-:S03]  /*10890*/  ISETP.GE.AND P5, PT, R220, UR4, PT ;  /* 0x00000004dc007c0c */ /* 0x000fc6000bfa6270 */
[----:B------:R-:W3:Y:S10]  /*108a0*/  @!P3 LDS.128 R12, [R89+0x26a00] ;  /* 0x026a0000590cb984 */ /* 0x000ef40000000c00 */
[----:B--2---:R-:W-:-:S05]  /*108b0*/  @!P5 IADD3 R40, P6, R220, R45, RZ ;  /* 0x0000002ddc28d210 */ /* 0x004fca0007fde0ff */
[----:B------:R-:W-:Y:S01]  /*108c0*/  @!P5 IMAD.X R41, R43, 0x1, R228, P6 ;  /* 0x000000012b29d824 */ /* 0x000fe200030e06e4 */
[----:B---3--:R-:W-:Y:S04]  /*108d0*/  @!P3 ST.E.128 desc[UR50][R38.64], R12 ;  /* 0x0000000c2600b985 */ /* 0x008fe8000c101d32 */
[----:B------:R-:W2:Y:S04]  /*108e0*/  @!P4 LDS.128 R12, [R88+0x29200] ;  /* 0x02920000580cc984 */ /* 0x000ea80000000c00 */
[----:B--2---:R-:W-:Y:S04]  /*108f0*/  @!P4 ST.E.128 desc[UR50][R36.64], R12 ;  /* 0x0000000c2400c985 */ /* 0x004fe8000c101d32 */
[----:B------:R-:W2:Y:S04]  /*10900*/  @!P5 LDS.128 R12, [R89+0x29200] ;  /* 0x02920000590cd984 */ /* 0x000ea80000000c00 */
[----:B--2---:R4:W-:Y:S02]  /*10910*/  @!P5 ST.E.128 desc[UR50][R40.64], R12 ;  /* 0x0000000c2800d985 */ /* 0x0049e4000c101d32 */
.L_x_4381:
[----:B------:R-:W-:Y:S05]  /*10920*/  BSYNC B1 ;  /* 0x0000000000017941 */ /* 0x000fea0003800000 */
.L_x_4380:
[----:B------:R-:W-:-:S03]  /*10930*/  UMOV UR4, 0xffffffff ;  /* 0xffffffff00047882 */ /* 0x000fc60000000000 */
[----:B------:R-:W-:Y:S05]  /*10940*/  BRA.DIV UR4, `(.L_x_4382) ;  /* 0x000001fa049c7947 */ /* 0x000fea000b800000 */
[----:B--2---:R2:W0:Y:S04]  /*10950*/  SHFL.IDX PT, R43, R44, 0x1, 0x1e1f ;  /* 0x003e1f002c2b7f89 */ /* 0x00442800000e0000 */
[----:B---3--:R2:W3:Y:S02]  /*10960*/  SHFL.IDX PT, R45, R42, 0x1, 0x1e1f ;  /* 0x003e1f002a2d7f89 */ /* 0x0084e400000e0000 */
.L_x_4658:
[----:B------:R-:W-:-:S13]  /*10970*/  ISETP.GE.AND P3, PT, R47, 0x81, PT ;  /* 0x000000812f00780c */ /* 0x000fda0003f66270 */
[----:B------:R-:W-:Y:S05]  /*10980*/  @!P3 BRA `(.L_x_4322) ;  /* 0x000000000088b947 */ /* 0x000fea0003800000 */
[----:B------:R-:W5:Y:S01]  /*10990*/  LDL R11, [R1] ;  /* 0x00000000010b7983 */ /* 0x000f620000100800 */
[----:B------:R-:W-:Y:S02]  /*109a0*/  ULDC UR4, c[0x0][0x2f4] ;  /* 0x0000bd0000047ab9 */ /* 0x000fe40000000800 */
[----:B------:R-:W-:-:S13]  /*109b0*/  ISETP.GE.AND P5, PT, R16, UR4, PT ;  /* 0x0000000410007c0c */ /* 0x000fda000bfa6270 */
[----:B----4-:R-:W4:Y:S01]  /*109c0*/  @!P5 LDS.128 R12, [R88+0x26200] ;  /* 0x02620000580cd984 */ /* 0x010f220000000c00 */
[----:B---3--:R-:W-:-:S05]  /*109d0*/  @!P5 IADD3 R40, P3, R16, R45, RZ ;  /* 0x0000002d1028d210 */ /* 0x008fca0007f7e0ff */
[----:B0-----:R-:W-:Y:S01]  /*109e0*/  @!P5 IMAD.X R41, R43, 0x1, R17, P3 ;  /* 0x000000012b29d824 */ /* 0x001fe200018e0611 */
[----:B------:R-:W-:-:S13]  /*109f0*/  ISETP.GE.AND P3, PT, R23, UR4, PT ;  /* 0x0000000417007c0c */ /* 0x000fda000bf66270 */
[----:B------:R-:W-:Y:S01]  /*10a00*/  @!P3 IADD3 R38, P4, R23, R45, RZ ;  /* 0x0000002d1726b210 */ /* 0x000fe20007f9e0ff */
[----:B----4-:R0:W-:Y:S01]  /*10a10*/  @!P5 ST.E.128 desc[UR50][R40.64], R12 ;  /* 0x0000000c2800d985 */ /* 0x0101e2000c101d32 */
[----:B------:R-:W-:-:S13]  /*10a20*/  ISETP.GE.AND P5, PT, R221, UR4, PT ;  /* 0x00000004dd007c0c */ /* 0x000fda000bfa6270 */
[----:B------:R-:W3:Y:S01]  /*10a30*/  @!P5 LDS.128 R12, [R89+0x26200] ;  /* 0x02620000590cd984 */ /* 0x000ee20000000c00 */
[----:B-12---:R-:W-:Y:S01]  /*10a40*/  @!P5 IMAD.SHL.U32 R42, R226, 0x10, RZ ;  /* 0x00000010e22ad824 */ /* 0x006fe200078e00ff */
[----:B-----5:R-:W-:Y:S02]  /*10a50*/  @!P3 IADD3.X R39, R43, R11, RZ, P4, !PT ;  /* 0x0000000b2b27b210 */ /* 0x020fe400027fe4ff */
[----:B------:R-:W-:-:S13]  /*10a60*/  ISETP.GE.AND P4, PT, R22, UR4, PT ;  /* 0x0000000416007c0c */ /* 0x000fda000bf86270 */
[----:B------:R-:W-:-:S05]  /*10a70*/  @!P4 IADD3 R36, P6, R22, R45, RZ ;  /* 0x0000002d1624c210 */ /* 0x000fca0007fde0ff */
[----:B------:R-:W-:Y:S01]  /*10a80*/  @!P4 IMAD.X R37, R43, 0x1, R229, P6 ;  /* 0x000000012b25c824 */ /* 0x000fe200030e06e5 */
[----:B0-----:R-:W-:-:S04]  /*10a90*/  @!P5 IADD3 R40, P6, R42, R45, RZ ;  /* 0x0000002d2a28d210 */ /* 0x001fc80007fde0ff */
[----:B------:R-:W-:-:S05]  /*10aa0*/  @!P5 LEA.HI.X.SX32 R41, R42, R43, 0x1, P6 ;  /* 0x0000002b2a29d211 */ /* 0x000fca00030f0eff */
[----:B---3--:R0:W-:Y:S01]  /*10ab0*/  @!P5 ST.E.128 desc[UR50][R40.64], R12 ;  /* 0x0000000c2800d985 */ /* 0x0081e2000c101d32 */
[----:B------:R-:W-:-:S13]  /*10ac0*/  ISETP.GE.AND P5, PT, R222, UR4, PT ;  /* 0x00000004de007c0c */ /* 0x000fda000bfa6270 */
[----:B------:R-:W1:Y:S01]  /*10ad0*/  @!P5 LDS.128 R12, [R88+0x28a00] ;  /* 0x028a0000580cd984 */ /* 0x000e620000000c00 */
[----:B------:R-:W-:-:S05]  /*10ae0*/  @!P5 IMAD.SHL.U32 R42, R227, 0x10, RZ ;  /* 0x00000010e32ad824 */ /* 0x000fca00078e00ff */
[----:B0-----:R-:W-:-:S04]  /*10af0*/  @!P5 IADD3 R40, P6, R42, R45, RZ ;  /* 0x0000002d2a28d210 */ /* 0x001fc80007fde0ff */
[----:B------:R-:W-:-:S05]  /*10b00*/  @!P5 LEA.HI.X.SX32 R41, R42, R43, 0x1, P6 ;  /* 0x0000002b2a29d211 */ /* 0x000fca00030f0eff */
[----:B-1----:R0:W-:Y:S01]  /*10b10*/  @!P5 ST.E.128 desc[UR50][R40.64], R12 ;  /* 0x0000000c2800d985 */ /* 0x0021e2000c101d32 */
[----:B------:R-:W-:-:S03]  /*10b20*/  ISETP.GE.AND P5, PT, R220, UR4, PT ;  /* 0x00000004dc007c0c */ /* 0x000fc6000bfa6270 */
[----:B------:R-:W1:Y:S10]  /*10b30*/  @!P3 LDS.128 R12, [R89+0x28a00] ;  /* 0x028a0000590cb984 */ /* 0x000e740000000c00 */
[----:B0-----:R-:W-:-:S05]  /*10b40*/  @!P5 IADD3 R40, P6, R220, R45, RZ ;  /* 0x0000002ddc28d210 */ /* 0x001fca0007fde0ff */
[----:B------:R-:W-:Y:S01]  /*10b50*/  @!P5 IMAD.X R41, R43, 0x1, R228, P6 ;  /* 0x000000012b29d824 */ /* 0x000fe200030e06e4 */
[----:B-1----:R-:W-:Y:S04]  /*10b60*/  @!P3 ST.E.128 desc[UR50][R38.64], R12 ;  /* 0x0000000c2600b985 */ /* 0x002fe8000c101d32 */
[----:B------:R-:W0:Y:S04]  /*10b70*/  @!P4 LDS.128 R12, [R88+0x2b200] ;  /* 0x02b20000580cc984 */ /* 0x000e280000000c00 */
[----:B0-----:R-:W-:Y:S04]  /*10b80*/  @!P4 ST.E.128 desc[UR50][R36.64], R12 ;  /* 0x0000000c2400c985 */ /* 0x001fe8000c101d32 */
[----:B------:R-:W0:Y:S04]  /*10b90*/  @!P5 LDS.128 R12, [R89+0x2b200] ;  /* 0x02b20000590cd984 */ /* 0x000e280000000c00 */
[----:B0-----:R0:W-:Y:S02]  /*10ba0*/  @!P5 ST.E.128 desc[UR50][R40.64], R12 ;  /* 0x0000000c2800d985 */ /* 0x0011e4000c101d32 */
.L_x_4322:
[----:B------:R-:W-:Y:S05]  /*10bb0*/  BSYNC B0 ;  /* 0x0000000000007941 */ /* 0x000fea0003800000 */
.L_x_4286:
[----:B0---4-:R-:W0:Y:S01]  /*10bc0*/  S2R R11, SR_TID.X ;  /* 0x00000000000b7919 */ /* 0x011e220000002100 */
[----:B------:R-:W-:Y:S01]  /*10bd0*/  @!PT LDS RZ, [RZ] ;  /* 0x00000000fffff984 */ /* 0x000fe20000000800 */
[----:B------:R-:W-:Y:S01]  /*10be0*/  @!PT LDS RZ, [RZ] ;  /* 0x00000000fffff984 */ /* 0x000fe20000000800 */
[----:B------:R-:W-:Y:S01]  /*10bf0*/  @!PT LDS RZ, [RZ] ;  /* 0x00000000fffff984 */ /* 0x000fe20000000800 */
[----:B------:R-:W-:Y:S01]  /*10c00*/  @!PT LDS RZ, [RZ] ;  /* 0x00000000fffff984 */ /* 0x000fe20000000800 */
[----:B------:R4:W-:Y:S06]  /*10c10*/  MEMBAR.ALL.CTA ;  /* 0x0000000000007992 */ /* 0x0009ec0000008000 */
[----:B----4-:R-:W4:Y:S01]  /*10c20*/  FENCE.VIEW.ASYNC.S ;  /* 0x00000000000073c6 */ /* 0x010f220000000000 */
[----:B------:R-:W-:Y:S05]  /*10c30*/  WARPSYNC.ALL ;  /* 0x0000000000007948 */ /* 0x000fea0003800000 */
[----:B------:R-:W-:Y:S01]  /*10c40*/  BSSY B0, `(.L_x_4383) ;  /* 0x0000008000007945 */ /* 0x000fe20003800000 */
[----:B----4-:R4:W-:Y:S01]  /*10c50*/  BAR.SYNC.DEFER_BLOCKING R138, 0x80 ;  /* 0x0002008a0000751d */ /* 0x0109e20000010000 */
[----:B0-----:R-:W-:-:S13]  /*10c60*/  LOP3.LUT P3, RZ, R11, 0x7f, RZ, 0xc0, !PT ;  /* 0x0000007f0bff7812 */ /* 0x001fda000786c0ff */
[----:B------:R-:W-:-:S05]  /*10c70*/  @!P3 VIADD R11, R93, 0x334a0 ;  /* 0x000334a05d0bb836 */ /* 0x000fca0000000000 */
[----:B------:R-:W-:-:S04]  /*10c80*/  @!P3 PRMT R11, RZ, 0x654, R11 ;  /* 0x00000654ff0bb816 */ /* 0x000fc8000000000b */
[----:B------:R4:W-:Y:S01]  /*10c90*/  @!P3 SYNCS.ARRIVE.TRANS64.RED.A1T0 RZ, [R11+URZ], RZ ;  /* 0x000000ff0bffb9a7 */ /* 0x0009e2000810043f */
[----:B------:R-:W-:Y:S05]  /*10ca0*/  @!P2 BRA `(.L_x_4384) ;  /* 0x000000000004a947 */ /* 0x000fea0003800000 */
[----:B------:R-:W-:Y:S01]  /*10cb0*/  BPT.TRAP 0x1 ;  /* 0x000000040000795c */ /* 0x000fe20000300000 */
.L_x_4384:
[----:B------:R-:W-:Y:S05]  /*10cc0*/  BSYNC B0 ;  /* 0x0000000000007941 */ /* 0x000fea0003800000 */
.L_x_4383:
[----:B------:R-:W0:Y:S01]  /*10cd0*/  SYNCS.PHASECHK.TRANS64.TRYWAIT P2, [R93+URZ+0x334b0], R94 ;  /* 0x0334b05e5d0075a7 */ /* 0x000e22000804017f */
[----:B------:R-:W-:Y:S01]  /*10ce0*/  ULDC UR39, c[0x0][0x2f4] ;  /* 0x0000bd0000277ab9 */ /* 0x000fe20000000800 */
[----:B------:R-:W-:Y:S04]  /*10cf0*/  BSSY B0, `(.L_x_4385) ;  /* 0x0000002000007945 */ /* 0x000fe80003800000 */
[----:B0-----:R-:W-:Y:S05]  /*10d00*/  @!P2 BRA `(.L_x_4386) ;  /* 0x000001f400f8a947 */ /* 0x001fea0003800000 */
.L_x_4659:
[----:B------:R-:W-:Y:S05]  /*10d10*/  BSYNC B0 ;  /* 0x0000000000007941 */ /* 0x000fea0003800000 */
.L_x_4385:
[----:B-12---:R0:W5:Y:S01]  /*10d20*/  LDL R44, [R1] ;  /* 0x00000000012c7983 */ /* 0x0061620000100800 */
[----:B------:R-:W-:Y:S01]  /*10d30*/  ULDC.64 UR4, c[0x0][0x328] ;  /* 0x0000ca0000047ab9 */ /* 0x000fe20000000a00 */
[----:B------:R-:W-:Y:S01]  /*10d40*/  ULDC.64 UR6, c[0x0][0x318] ;  /* 0x0000c60000067ab9 */ /* 0x000fe20000000a00 */
[----:B------:R-:W-:Y:S01]  /*10d50*/  IMAD R90, R90, UR4, RZ ;  /* 0x000000045a5a7c24 */ /* 0x000fe2000f8e02ff */
[----:B----4-:R-:W1:Y:S01]  /*10d60*/  S2R R11, SR_TID.X ;  /* 0x00000000000b7919 */ /* 0x010e620000002100 */
[C---:B------:R-:W-:Y:S01]  /*10d70*/  IMAD.WIDE.U32 R12, R35.reuse, UR4, RZ ;  /* 0x00000004230c7c25 */ /* 0x040fe2000f8e00ff */
[----:B------:R-:W-:Y:S03]  /*10d80*/  BSSY B0, `(.L_x_4387) ;  /* 0x0000036000007945 */ /* 0x000fe60003800000 */
[----:B------:R-:W-:Y:S01]  /*10d90*/  IMAD R35, R35, UR5, R90 ;  /* 0x0000000523237c24 */ /* 0x000fe2000f8e025a */
[----:B------:R-:W-:-:S02]  /*10da0*/  ULDC.64 UR4, c[0x0][0x338] ;  /* 0x0000ce0000047ab9 */ /* 0x000fc40000000a00 */
[----:B------:R-:W-:Y:S02]  /*10db0*/  IMAD R91, R91, UR4, RZ ;  /* 0x000000045b5b7c24 */ /* 0x000fe4000f8e02ff */
[----:B------:R-:W-:Y:S02]  /*10dc0*/  IMAD.IADD R13, R13, 0x1, R35 ;  /* 0x000000010d0d7824 */ /* 0x000fe400078e0223 */
[C---:B------:R-:W-:Y:S02]  /*10dd0*/  IMAD R91, R34.reuse, UR5, R91 ;  /* 0x00000005225b7c24 */ /* 0x040fe4000f8e025b */
[----:B------:R-:W-:Y:S01]  /*10de0*/  IMAD.WIDE.U32 R12, R34, UR4, R12 ;  /* 0x00000004220c7c25 */ /* 0x000fe2000f8e000c */
[----:B------:R-:W-:-:S03]  /*10df0*/  ULDC.64 UR4, c[0x0][0x330] ;  /* 0x0000cc0000047ab9 */ /* 0x000fc60000000a00 */
[----:B------:R-:W-:Y:S02]  /*10e00*/  IMAD.IADD R13, R13, 0x1, R91 ;  /* 0x000000010d0d7824 */ /* 0x000fe400078e025b */
[----:B------:R-:W-:-:S03]  /*10e10*/  IMAD.WIDE.U32 R12, R223, UR4, R12 ;  /* 0x00000004df0c7c25 */ /* 0x000fc6000f8e000c */
[----:B------:R-:W-:Y:S01]  /*10e20*/  IADD3 R40, P2, R12, UR6, RZ ;  /* 0x000000060c287c10 */ /* 0x000fe2000ff5e0ff */
[C---:B-1----:R-:W-:Y:S01]  /*10e30*/  VIADD R14, R11.reuse, 0xffffff80 ;  /* 0xffffff800b0e7836 */ /* 0x042fe20000000000 */
[----:B------:R-:W-:Y:S01]  /*10e40*/  IADD3 R15, R11, -0x80, RZ ;  /* 0xffffff800b0f7810 */ /* 0x000fe20007ffe0ff */
[----:B------:R-:W-:Y:S02]  /*10e50*/  IMAD R11, R223, UR5, R13 ;  /* 0x00000005df0b7c24 */ /* 0x000fe4000f8e020d */
[----:B------:R0:W1:Y:S01]  /*10e60*/  SHFL.IDX PT, R43, R40, RZ, 0x1e1f ;  /* 0x001e1fff282b7589 */ /* 0x00006200000e0000 */
[----:B------:R-:W-:Y:S02]  /*10e70*/  LEA.HI R14, R14, R15, RZ, 0x1 ;  /* 0x0000000f0e0e7211 */ /* 0x000fe400078f08ff */
[----:B------:R-:W-:Y:S02]  /*10e80*/  IADD3.X R11, R11, UR7, RZ, P2, !PT ;  /* 0x000000070b0b7c10 */ /* 0x000fe400097fe4ff */
[----:B------:R-:W-:-:S03]  /*10e90*/  SHF.R.S32.HI R14, RZ, 0x1, R14 ;  /* 0x00000001ff0e7819 */ /* 0x000fc6000001140e */
[----:B------:R0:W2:Y:S02]  /*10ea0*/  SHFL.IDX PT, R41, R11, RZ, 0x1e1f ;  /* 0x001e1fff0b297589 */ /* 0x0000a400000e0000 */
[----:B------:R-:W-:-:S05]  /*10eb0*/  IMAD.IADD R92, R92, 0x1, -R14 ;  /* 0x000000015c5c7824 */ /* 0x000fca00078e0a0e */
[----:B------:R-:W-:-:S13]  /*10ec0*/  ISETP.GE.AND P2, PT, R92, 0x1, PT ;  /* 0x000000015c00780c */ /* 0x000fda0003f46270 */
[----:B01----:R-:W-:Y:S05]  /*10ed0*/  @!P2 BRA `(.L_x_4388) ;  /* 0x000000000080a947 */ /* 0x003fea0003800000 */
[----:B------:R-:W-:-:S13]  /*10ee0*/  ISETP.GE.AND P5, PT, R16, UR39, PT ;  /* 0x0000002710007c0c */ /* 0x000fda000bfa6270 */
[----:B------:R-:W0:Y:S01]  /*10ef0*/  @!P5 LDS.128 R12, [R88+0xf200] ;  /* 0x00f20000580cd984 */ /* 0x000e220000000c00 */
[----:B------:R-:W-:-:S05]  /*10f00*/  @!P5 IADD3 R38, P2, R16, R43, RZ ;  /* 0x0000002b1026d210 */ /* 0x000fca0007f5e0ff */
[----:B--2---:R-:W-:Y:S01]  /*10f10*/  @!P5 IMAD.X R39, R41, 0x1, R17, P2 ;  /* 0x000000012927d824 */ /* 0x004fe200010e0611 */
[----:B------:R-:W-:-:S13]  /*10f20*/  ISETP.GE.AND P2, PT, R23, UR39, PT ;  /* 0x0000002717007c0c */ /* 0x000fda000bf46270 */
[----:B------:R-:W-:-:S05]  /*10f30*/  @!P2 IADD3 R36, P4, R23, R43, RZ ;  /* 0x0000002b1724a210 */ /* 0x000fca0007f9e0ff */
[----:B-----5:R-:W-:Y:S01]  /*10f40*/  @!P2 IMAD.X R37, R41, 0x1, R44, P4 ;  /* 0x000000012925a824 */ /* 0x020fe200020e062c */
[----:B------:R-:W-:-:S13]  /*10f50*/  ISETP.GE.AND P4, PT, R22, UR39, PT ;  /* 0x0000002716007c0c */ /* 0x000fda000bf86270 */
[----:B------:R-:W-:Y:S01]  /*10f60*/  @!P4 IADD3 R34, P6, R22, R43, RZ ;  /* 0x0000002b1622c210 */ /* 0x000fe20007fde0ff */
[----:B0-----:R0:W-:Y:S01]  /*10f70*/  @!P5 ST.E.128 desc[UR50][R38.64], R12 ;  /* 0x0000000c2600d985 */ /* 0x0011e2000c101d32 */
[----:B------:R-:W-:-:S03]  /*10f80*/  ISETP.GE.AND P5, PT, R221, UR39, PT ;  /* 0x00000027dd007c0c */ /* 0x000fc6000bfa6270 */
[----:B------:R-:W-:-:S10]  /*10f90*/  @!P4 IMAD.X R35, R41, 0x1, R229, P6 ;  /* 0x000000012923c824 */ /* 0x000fd400030e06e5 */
[----:B------:R-:W1:Y:S01]  /*10fa0*/  @!P5 LDS.128 R12, [R89+0xf200] ;  /* 0x00f20000590cd984 */ /* 0x000e620000000c00 */
[----:B------:R-:W-:-:S05]  /*10fb0*/  @!P5 IMAD.SHL.U32 R42, R226, 0x10, RZ ;  /* 0x00000010e22ad824 */ /* 0x000fca00078e00ff */
[----:B0-----:R-:W-:-:S04]  /*10fc0*/  @!P5 IADD3 R38, P6, R42, R43, RZ ;  /* 0x0000002b2a26d210 */ /* 0x001fc80007fde0ff */
[----:B------:R-:W-:-:S05]  /*10fd0*/  @!P5 LEA.HI.X.SX32 R39, R42, R41, 0x1, P6 ;  /* 0x000000292a27d211 */ /* 0x000fca00030f0eff */
[----:B-1----:R0:W-:Y:S01]  /*10fe0*/  @!P5 ST.E.128 desc[UR50][R38.64], R12 ;  /* 0x0000000c2600d985 */ /* 0x0021e2000c101d32 */
        /* <DEDUP_REMOVED lines=8> */
[----:B0-----:R-:W-:-:S04]  /*11070*/  @!P5 IADD3 R38, P6, R220, R43, RZ ;  /* 0x0000002bdc26d210 */ /* 0x001fc80007fde0ff */
[----:B------:R-:W-:Y:S01]  /*11080*/  @!P5 IADD3.X R39, R41, R228, RZ, P6, !PT ;  /* 0x000000e42927d210 */ /* 0x000fe200037fe4ff */
[----:B-1----:R-:W-:Y:S04]  /*11090*/  @!P2 ST.E.128 desc[UR50][R36.64], R12 ;  /* 0x0000000c2400a985 */ /* 0x002fe8000c101d32 */
[----:B------:R-:W0:Y:S04]  /*110a0*/  @!P4 LDS.128 R12, [R88+0x14200] ;  /* 0x01420000580cc984 */ /* 0x000e280000000c00 */
[----:B0-----:R-:W-:Y:S04]  /*110b0*/  @!P4 ST.E.128 desc[UR50][R34.64], R12 ;  /* 0x0000000c2200c985 */ /* 0x001fe8000c101d32 */
[----:B------:R-:W0:Y:S04]  /*110c0*/  @!P5 LDS.128 R12, [R89+0x14200] ;  /* 0x01420000590cd984 */ /* 0x000e280000000c00 */
[----:B0-----:R0:W-:Y:S02]  /*110d0*/  @!P5 ST.E.128 desc[UR50][R38.64], R12 ;  /* 0x0000000c2600d985 */ /* 0x0011e4000c101d32 */
.L_x_4388:
[----:B------:R-:W-:Y:S05]  /*110e0*/  BSYNC B0 ;  /* 0x0000000000007941 */ /* 0x000fea0003800000 */
.L_x_4387:
[----:B------:R-:W-:Y:S01]  /*110f0*/  ISETP.GE.AND P2, PT, R92, 0x81, PT ;  /* 0x000000815c00780c */ /* 0x000fe20003f46270 */
[----:B------:R-:W1:Y:S01]  /*11100*/  SHFL.IDX PT, R11, R11, 0x1, 0x1e1f ;  /* 0x003e1f000b0b7f89 */ /* 0x000e6200000e0000 */
[----:B------:R-:W-:Y:S03]  /*11110*/  BSSY B0, `(.L_x_4389) ;  /* 0x0000023000007945 */ /* 0x000fe60003800000 */
[----:B--2---:R2:W4:Y:S08]  /*11120*/  SHFL.IDX PT, R41, R40, 0x1, 0x1e1f ;  /* 0x003e1f0028297f89 */ /* 0x00453000000e0000 */
[----:B--2---:R-:W-:Y:S05]  /*11130*/  @!P2 BRA `(.L_x_4390) ;  /* 0x000000000080a947 */ /* 0x004fea0003800000 */
[----:B------:R-:W-:-:S13]  /*11140*/  ISETP.GE.AND P5, PT, R16, UR39, PT ;  /* 0x0000002710007c0c */ /* 0x000fda000bfa6270 */
[----:B0-----:R-:W0:Y:S01]  /*11150*/  @!P5 LDS.128 R12, [R88+0x11200] ;  /* 0x01120000580cd984 */ /* 0x001e220000000c00 */
[----:B----4-:R-:W-:-:S05]  /*11160*/  @!P5 IADD3 R38, P2, R16, R41, RZ ;  /* 0x000000291026d210 */ /* 0x010fca0007f5e0ff */
[----:B-1----:R-:W-:Y:S01]  /*11170*/  @!P5 IMAD.X R39, R11, 0x1, R17, P2 ;  /* 0x000000010b27d824 */ /* 0x002fe200010e0611 */
        /* <DEDUP_REMOVED lines=28> */
.L_x_4390:
[----:B------:R-:W-:Y:S05]  /*11340*/  BSYNC B0 ;  /* 0x0000000000007941 */ /* 0x000fea0003800000 */
.L_x_4389:
[----:B-1----:R-:W3:Y:S04]  /*11350*/  LDL R11, [R1+0x8] ;  /* 0x00000800010b7983 */ /* 0x002ee80000100800 */
[----:B0-2---:R-:W2:Y:S01]  /*11360*/  LDL.LU R12, [R1+0x4] ;  /* 0x00000400010c7983 */ /* 0x005ea20000300800 */
[----:B------:R-:W-:Y:S01]  /*11370*/  IADD3 R19, R19, 0x1, RZ ;  /* 0x0000000113137810 */ /* 0x000fe20007ffe0ff */
[----:B------:R-:W-:Y:S01]  /*11380*/  @!P3 VIADD R93, R93, 0x334c0 ;  /* 0x000334c05d5db836 */ /* 0x000fe20000000000 */
[----:B------:R-:W-:Y:S01]  /*11390*/  @!PT LDS RZ, [RZ] ;  /* 0x00000000fffff984 */ /* 0x000fe20000000800 */
[----:B------:R-:W-:Y:S01]  /*113a0*/  @!PT LDS RZ, [RZ] ;  /* 0x00000000fffff984 */ /* 0x000fe20000000800 */
[----:B------:R-:W-:Y:S01]  /*113b0*/  @!PT LDS RZ, [RZ] ;  /* 0x00000000fffff984 */ /* 0x000fe20000000800 */
[----:B------:R-:W-:Y:S01]  /*113c0*/  @!PT LDS RZ, [RZ] ;  /* 0x00000000fffff984 */ /* 0x000fe20000000800 */
[----:B------:R0:W-:Y:S06]  /*113d0*/  MEMBAR.ALL.CTA ;  /* 0x0000000000007992 */ /* 0x0001ec0000008000 */
[----:B0-----:R-:W0:Y:S02]  /*113e0*/  FENCE.VIEW.ASYNC.S ;  /* 0x00000000000073c6 */ /* 0x001e240000000000 */
[----:B0-----:R0:W-:Y:S01]  /*113f0*/  BAR.SYNC.DEFER_BLOCKING R138, 0x80 ;  /* 0x0002008a0000751d */ /* 0x0011e20000010000 */
[----:B------:R-:W-:-:S02]  /*11400*/  ISETP.NE.AND P2, PT, R19, 0x2, PT ;  /* 0x000000021300780c */ /* 0x000fc40003f45270 */
[----:B------:R-:W-:Y:S02]  /*11410*/  @!P3 PRMT R93, RZ, 0x654, R93 ;  /* 0x00000654ff5db816 */ /* 0x000fe4000000005d */
[----:B------:R-:W-:Y:S02]  /*11420*/  SEL R19, R19, RZ, P2 ;  /* 0x000000ff13137207 */ /* 0x000fe40001000000 */
[----:B------:R0:W-:Y:S01]  /*11430*/  @!P3 SYNCS.ARRIVE.TRANS64.RED.A1T0 RZ, [R93+URZ], RZ ;  /* 0x000000ff5dffb9a7 */ /* 0x0001e2000810043f */
[----:B---3--:R-:W-:Y:S02]  /*11440*/  LOP3.LUT P4, RZ, R11, 0x2, RZ, 0xc0, !PT ;  /* 0x000000020bff7812 */ /* 0x008fe4000788c0ff */
[----:B------:R-:W-:-:S04]  /*11450*/  SEL R11, RZ, 0x1, P2 ;  /* 0x00000001ff0b7807 */ /* 0x000fc80001000000 */
[----:B--2---:R-:W-:-:S05]  /*11460*/  LOP3.LUT R12, R12, R11, RZ, 0x3c, !PT ;  /* 0x0000000b0c0c7212 */ /* 0x004fca00078e3cff */
[----:B------:R0:W-:Y:S02]  /*11470*/  STL [R1+0x4], R12 ;  /* 0x0000040c01007387 */ /* 0x0001e40000100800 */
[----:B------:R-:W-:Y:S05]  /*11480*/  @P4 BRA `(.L_x_4391) ;  /* 0xffffff1800d44947 */ /* 0x000fea000383ffff */
[----:B0-----:R-:W0:Y:S01]  /*11490*/  S2R R12, SR_TID.X ;  /* 0x00000000000c7919 */ /* 0x001e220000002100 */
[----:B------:R-:W-:Y:S02]  /*114a0*/  PLOP3.LUT P0, PT, PT, PT, PT, 0x8, 0x0 ;  /* 0x000000000000781c */ /* 0x000fe40003f0e170 */
[----:B0-----:R-:W-:-:S04]  /*114b0*/  SHF.R.U32.HI R12, RZ, 0x7, R12 ;  /* 0x00000007ff0c7819 */ /* 0x001fc8000001160c */
[----:B------:R-:W-:-:S13]  /*114c0*/  ISETP.NE.AND P4, PT, R12, 0x1, PT ;  /* 0x000000010c00780c */ /* 0x000fda0003f85270 */
[----:B------:R-:W-:Y:S06]  /*114d0*/  @!P4 BAR.ARV 0x9, 0x100 ;  /* 0x024400000000cb1d */ /* 0x000fec0000002000 */
.L_x_4281:
[----:B------:R-:W-:Y:S05]  /*114e0*/  @P0 BRA `(.L_x_4392) ;  /* 0x00000000000c0947 */ /* 0x000fea0003800000 */
[----:B------:R-:W1:Y:S01]  /*114f0*/  FENCE.VIEW.ASYNC.G ;  /* 0x00000000000073c6 */ /* 0x000e620000000100 */
[----:B------:R-:W-:Y:S05]  /*11500*/  WARPSYNC.ALL ;  /* 0x0000000000007948 */ /* 0x000fea0003800000 */
[----:B-1----:R-:W-:Y:S06]  /*11510*/  BAR.ARV 0xc, 0x180 ;  /* 0x0306000000007b1d */ /* 0x002fec0000002000 */
.L_x_4392:
[----:B------:R-:W2:Y:S01]  /*11520*/  LDL R0, [R1+0x8] ;  /* 0x0000080001007983 */ /* 0x000ea20000100800 */
[----:B------:R-:W-:Y:S01]  /*11530*/  ULDC.64 UR4, c[0x0][0x990] ;  /* 0x0002640000047ab9 */ /* 0x000fe20000000a00 */
[----:B------:R-:W-:Y:S02]  /*11540*/  ULDC.64 UR6, c[0x0][0x998] ;  /* 0x0002660000067ab9 */ /* 0x000fe40000000a00 */
[----:B------:R-:W3:Y:S04]  /*11550*/  LDL R4, [R1+0x58] ;  /* 0x0000580001047983 */ /* 0x000ee80000100800 */
[----:B0-----:R-:W4:Y:S01]  /*11560*/  LDL R6, [R1+0x48] ;  /* 0x0000480001067983 */ /* 0x001f220000100800 */
        /* <DEDUP_REMOVED lines=25> */
[----:B------:R-:W-:Y:S01]  /*11700*/  @P1 LEA.HI.X R11, R8, UR7, R3, 0x2, P3 ;  /* 0x00000007080b1c11 */ /* 0x000fe200098f1403 */
[----:B------:R-:W-:Y:S01]  /*11710*/  IMAD.MOV.U32 R3, RZ, RZ, 0x3f800000 ;  /* 0x3f800000ff037424 */ /* 0x000fe200078e00ff */
[----:B------:R-:W-:-:S03]  /*11720*/  @P0 LEA.HI.X R7, R4, UR5, R5, 0x2, P2 ;  /* 0x0000000504070c11 */ /* 0x000fc600090f1405 */
[----:B------:R-:W2:Y:S04]  /*11730*/  @P1 LDG.E R0, desc[UR50][R10.64] ;  /* 0x000000320a001981 */ /* 0x000ea8000c1e1900 */
[----:B------:R-:W2:Y:S01]  /*11740*/  @P0 LDG.E R3, desc[UR50][R6.64] ;  /* 0x0000003206030981 */ /* 0x000ea2000c1e1900 */
[----:B------:R-:W-:Y:S01]  /*11750*/  BSSY B0, `(.L_x_4393) ;  /* 0x0000023000007945 */ /* 0x000fe20003800000 */
[----:B------:R-:W-:Y:S02]  /*11760*/  IMAD.MOV.U32 R4, RZ, RZ, RZ ;  /* 0x000000ffff047224 */ /* 0x000fe400078e00ff */
        /* <DEDUP_REMOVED lines=15> */
[----:B0-----:R-:W-:Y:S01]  /*11860*/  VIADD R4, R3, 0xffffffe ;  /* 0x0ffffffe03047836 */ /* 0x001fe20000000000 */
[----:B------:R-:W-:-:S05]  /*11870*/  IADD3 R3, RZ, -R10, RZ ;  /* 0x8000000aff037210 */ /* 0x000fca0007ffe0ff */
        /* <DEDUP_REMOVED lines=16> */
.L_x_4394:
[----:B------:R-:W-:Y:S05]  /*11980*/  BSYNC B0 ;  /* 0x0000000000007941 */ /* 0x000fea0003800000 */
.L_x_4393:
[----:B------:R-:W2:Y:S01]  /*11990*/  LDL R0, [R1+0x60] ;  /* 0x0000600001007983 */ /* 0x000ea20000100800 */
[----:B------:R-:W-:Y:S01]  /*119a0*/  PLOP3.LUT P0, PT, PT, PT, PT, 0x80, 0x0 ;  /* 0x000000000000781c */ /* 0x000fe20003f0f070 */
[----:B------:R-:W-:Y:S01]  /*119b0*/  IMAD.MOV.U32 R69, RZ, RZ, RZ ;  /* 0x000000ffff457224 */ /* 0x000fe200078e00ff */
[----:B------:R-:W-:Y:S02]  /*119c0*/  CS2R R146, SRZ ;  /* 0x0000000000927805 */ /* 0x000fe4000001ff00 */
[----:B------:R-:W-:Y:S02]  /*119d0*/  CS2R R12, SRZ ;  /* 0x00000000000c7805 */ /* 0x000fe4000001ff00 */
[----:B------:R-:W-:Y:S02]  /*119e0*/  CS2R R136, SRZ ;  /* 0x0000000000887805 */ /* 0x000fe4000001ff00 */
[----:B------:R-:W-:Y:S02]  /*119f0*/  CS2R R64, SRZ ;  /* 0x0000000000407805 */ /* 0x000fe4000001ff00 */
[----:B------:R-:W-:-:S02]  /*11a00*/  CS2R R122, SRZ ;  /* 0x00000000007a7805 */ /* 0x000fc4000001ff00 */
[----:B------:R-:W-:Y:S02]  /*11a10*/  MOV R145, RZ ;  /* 0x000000ff00917202 */ /* 0x000fe40000000f00 */
[----:B------:R-:W-:Y:S01]  /*11a20*/  CS2R R92, SRZ ;  /* 0x00000000005c7805 */ /* 0x000fe2000001ff00 */
[----:B------:R-:W-:Y:S01]  /*11a30*/  IMAD.MOV.U32 R138, RZ, RZ, RZ ;  /* 0x000000ffff8a7224 */ /* 0x000fe200078e00ff */
        /* <DEDUP_REMOVED lines=24> */
[----:B-----5:R-:W-:Y:S02]  /*11bc0*/  CS2R R44, SRZ ;  /* 0x00000000002c7805 */ /* 0x020fe4000001ff00 */
[----:B------:R-:W-:Y:S02]  /*11bd0*/  CS2R R28, SRZ ;  /* 0x00000000001c7805 */ /* 0x000fe4000001ff00 */
[----:B------:R-:W-:Y:S01]  /*11be0*/  CS2R R56, SRZ ;  /* 0x0000000000387805 */ /* 0x000fe2000001ff00 */
[----:B------:R-:W-:Y:S01]  /*11bf0*/  IMAD.MOV.U32 R87, RZ, RZ, RZ ;  /* 0x000000ffff577224 */ /* 0x000fe200078e00ff */
        /* <DEDUP_REMOVED lines=12> */
[----:B------:R-:W-:Y:S01]  /*11cc0*/  CS2R R6, SRZ ;  /* 0x0000000000067805 */ /* 0x000fe2000001ff00 */
[----:B------:R-:W-:Y:S01]  /*11cd0*/  IMAD.MOV.U32 R118, RZ, RZ, RZ ;  /* 0x000000ffff767224 */ /* 0x000fe200078e00ff */
        /* <DEDUP_REMOVED lines=14> */
[----:B------:R-:W0:Y:S04]  /*11dc0*/  SHFL.IDX PT, R0, R13, RZ, 0x1f ;  /* 0x00001fff0d007589 */ /* 0x000e2800000e0000 */
[----:B0-----:R0:W-:Y:S02]  /*11dd0*/  STL [R1+0x40], R0 ;  /* 0x0000400001007387 */ /* 0x0011e40000100800 */
.L_x_4662:
[----:B------:R-:W0:Y:S01]  /*11de0*/  LDL R3, [R1+0x40] ;  /* 0x0000400001037983 */ /* 0x000e220000100800 */
[----:B------:R-:W-:-:S06]  /*11df0*/  ULOP3.LUT UP0, URZ, UR48, 0x9f, URZ, 0xc0, !UPT ;  /* 0x0000009f303f7892 */ /* 0x000fcc000f80c03f */
[----:B------:R-:W-:Y:S02]  /*11e00*/  PLOP3.LUT P0, PT, PT, PT, UP0, 0x80, 0x0 ;  /* 0x000000000000781c */ /* 0x000fe40003f0f008 */
[----:B0-----:R-:W-:-:S04]  /*11e10*/  LEA.HI R0, R3, R3, RZ, 0x1 ;  /* 0x0000000303007211 */ /* 0x001fc800078f08ff */
[----:B------:R-:W-:-:S04]  /*11e20*/  LOP3.LUT R0, R0, 0x3e, RZ, 0xc0, !PT ;  /* 0x0000003e00007812 */ /* 0x000fc800078ec0ff */
[----:B------:R-:W-:-:S04]  /*11e30*/  IADD3 R0, R3, -R0, RZ ;  /* 0x8000000003007210 */ /* 0x000fc80007ffe0ff */
[----:B------:R-:W-:-:S04]  /*11e40*/  LEA R0, R0, UR48, 0xc ;  /* 0x0000003000007c11 */ /* 0x000fc8000f8e60ff */
[----:B------:R-:W-:-:S04]  /*11e50*/  SHF.R.U32.HI R0, RZ, 0x4, R0 ;  /* 0x00000004ff007819 */ /* 0x000fc80000011600 */
[----:B------:R-:W-:Y:S01]  /*11e60*/  LOP3.LUT R44, R0, 0x3fff, RZ, 0xc0, !PT ;  /* 0x00003fff002c7812 */ /* 0x000fe200078ec0ff */
[----:B------:R-:W-:Y:S06]  /*11e70*/  @!P0 BRA `(.L_x_4397) ;  /* 0x0000000000408947 */ /* 0x000fec0003800000 */
[----:B-1----:R-:W-:Y:S01]  /*11e80*/  MOV R14, 0x0 ;  /* 0x00000000000e7802 */ /* 0x002fe20000000f00 */
[----:B------:R-:W-:Y:S01]  /*11e90*/  ULDC.64 UR4, c[0x4][0x1b0] ;  /* 0x01006c0000047ab9 */ /* 0x000fe20000000a00 */
[----:B------:R-:W-:Y:S01]  /*11ea0*/  ULDC.64 UR6, c[0x4][0x1b8] ;  /* 0x01006e0000067ab9 */ /* 0x000fe20000000a00 */
[----:B------:R-:W-:Y:S01]  /*11eb0*/  IMAD.U32 R4, RZ, RZ, UR4 ;  /* 0x00000004ff047e24 */ /* 0x000fe2000f8e00ff */
[----:B------:R-:W-:Y:S01]  /*11ec0*/  MOV R12, 0x1 ;  /* 0x00000001000c7802 */ /* 0x000fe20000000f00 */
        /* <DEDUP_REMOVED lines=10> */
[----:B0-----:R-:W-:Y:S05]  /*11f70*/  CALL.ABS.NOINC R14 ;  /* 0x000000000e007343 */ /* 0x001fea0003c00000 */
.L_x_4397:
[----:B------:R-:W-:Y:S02]  /*11f80*/  ULDC UR4, c[0x0][0x3f4] ;  /* 0x0000fd0000047ab9 */ /* 0x000fe40000000800 */
[----:B------:R-:W-:-:S13]  /*11f90*/  ISETP.LT.AND P0, PT, RZ, UR4, PT ;  /* 0x00000004ff007c0c */ /* 0x000fda000bf01270 */
[----:B------:R-:W-:Y:S05]  /*11fa0*/  @P0 BRA `(.L_x_4398) ;  /* 0x0000000000400947 */ /* 0x000fea0003800000 */
[----:B------:R-:W-:-:S04]  /*11fb0*/  ULEA.HI UR4, UR37, UR37, URZ, 0x1 ;  /* 0x0000002525047291 */ /* 0x000fc8000f8f083f */
[----:B------:R-:W-:-:S04]  /*11fc0*/  ULOP3.LUT UR4, UR4, 0xfffffffe, URZ, 0xc0, !UPT ;  /* 0xfffffffe04047892 */ /* 0x000fc8000f8ec03f */
[----:B------:R-:W-:-:S06]  /*11fd0*/  UIADD3 UR4, UR37, -UR4, URZ ;  /* 0x8000000425047290 */ /* 0x000fcc000fffe03f */
[----:B------:R-:W-:-:S05]  /*11fe0*/  IMAD.U32 R3, RZ, RZ, UR4 ;  /* 0x00000004ff037e24 */ /* 0x000fca000f8e00ff */
[----:B------:R-:W-:-:S04]  /*11ff0*/  SHF.L.U32 R3, R3, 0x1f, RZ ;  /* 0x0000001f03037819 */ /* 0x000fc800000006ff */
[----:B------:R0:W2:Y:S03]  /*12000*/  SYNCS.PHASECHK.TRANS64.TRYWAIT P0, [R18+URZ+0x33400], R3 ;  /* 0x03340003120075a7 */ /* 0x0000a6000800017f */
[----:B--2---:R-:W-:Y:S05]  /*12010*/  @!P0 NANOSLEEP.SYNCS 0x989680 ;  /* 0x009896800000895d */ /* 0x004fea0003900000 */
[----:B------:R-:W2:Y:S01]  /*12020*/  @!P0 SYNCS.PHASECHK.TRANS64 P0, [R18+URZ+0x33400], R3 ;  /* 0x03340003120085a7 */ /* 0x000ea2000800007f */
[----:B------:R-:W-:Y:S04]  /*12030*/  BSSY B0, `(.L_x_4399) ;  /* 0x0000006000007945 */ /* 0x000fe80003800000 */
[----:B--2---:R-:W-:Y:S05]  /*12040*/  @P0 BRA `(.L_x_4400) ;  /* 0x0000000000100947 */ /* 0x004fea0003800000 */
.L_x_4401:
[----:B--2---:R2:W3:Y:S02]  /*12050*/  SYNCS.PHASECHK.TRANS64.TRYWAIT P0, [R18+URZ+0x33400], R3 ;  /* 0x03340003120075a7 */ /* 0x0044e4000800017f */
[----:B---3--:R-:W-:Y:S05]  /*12060*/  @!P0 NANOSLEEP.SYNCS 0x989680 ;  /* 0x009896800000895d */ /* 0x008fea0003900000 */
[----:B------:R-:W3:Y:S02]  /*12070*/  @!P0 SYNCS.PHASECHK.TRANS64 P0, [R18+URZ+0x33400], R3 ;  /* 0x03340003120085a7 */ /* 0x000ee4000800007f */
[----:B---3--:R-:W-:Y:S05]  /*12080*/  @!P0 BRA `(.L_x_4401) ;  /* 0xfffffffc00f08947 */ /* 0x008fea000383ffff */
.L_x_4400:
[----:B------:R-:W-:Y:S05]  /*12090*/  BSYNC B0 ;  /* 0x0000000000007941 */ /* 0x000fea0003800000 */
.L_x_4399:
[----:B------:R-:W-:Y:S05]  /*120a0*/  BRA `(.L_x_4402) ;  /* 0x0000006c00807947 */ /* 0x000fea0003800000 */
.L_x_4398:
[----:B------:R-:W0:Y:S01]  /*120b0*/  LDC.64 R24, c[0x0][0x3e8] ;  /* 0x0000fa00ff187b82 */ /* 0x000e220000000a00 */
[----:B------:R-:W-:Y:S01]  /*120c0*/  ULOP3.LUT UP0, URZ, UR48, 0x1bf, URZ, 0xc0, !UPT ;  /* 0x000001bf303f7892 */ /* 0x000fe2000f80c03f */
[----:B------:R-:W-:Y:S01]  /*120d0*/  SHF.R.S32.HI R0, RZ, 0x1f, R130 ;  /* 0x0000001fff007819 */ /* 0x000fe20000011482 */
[----:B------:R-:W-:Y:S01]  /*120e0*/  ULDC.64 UR4, c[0x0][0x3f8] ;  /* 0x0000fe0000047ab9 */ /* 0x000fe20000000a00 */
[----:B------:R-:W-:-:S03]  /*120f0*/  ULDC.64 UR6, c[0x0][0x408] ;  /* 0x0001020000067ab9 */ /* 0x000fc60000000a00 */
[----:B------:R-:W-:Y:S01]  /*12100*/  PLOP3.LUT P0, PT, PT, PT, UP0, 0x80, 0x0 ;  /* 0x000000000000781c */ /* 0x000fe20003f0f008 */
[----:B------:R-:W2:Y:S01]  /*12110*/  LDC.64 R26, c[0x0][0x400] ;  /* 0x00010000ff1a7b82 */ /* 0x000ea20000000a00 */
[C---:B------:R-:W-:Y:S02]  /*12120*/  IMAD R3, R0.reuse, UR4, RZ ;  /* 0x0000000400037c24 */ /* 0x040fe4000f8e02ff */
[----:B------:R-:W-:Y:S02]  /*12130*/  IMAD R5, R0, UR6, RZ ;  /* 0x0000000600057c24 */ /* 0x000fe4000f8e02ff */
[C---:B------:R-:W-:Y:S02]  /*12140*/  IMAD R3, R130.reuse, UR5, R3 ;  /* 0x0000000582037c24 */ /* 0x040fe4000f8e0203 */
[C---:B------:R-:W-:Y:S02]  /*12150*/  IMAD R5, R130.reuse, UR7, R5 ;  /* 0x0000000782057c24 */ /* 0x040fe4000f8e0205 */
[----:B0-----:R-:W-:-:S04]  /*12160*/  IMAD.WIDE.U32 R24, R130, UR4, R24 ;  /* 0x0000000482187c25 */ /* 0x001fc8000f8e0018 */
[----:B------:R-:W-:Y:S02]  /*12170*/  IMAD.IADD R28, R3, 0x1, R25 ;  /* 0x00000001031c7824 */ /* 0x000fe400078e0219 */
[----:B--2---:R-:W-:-:S04]  /*12180*/  IMAD.WIDE.U32 R26, R130, UR6, R26 ;  /* 0x00000006821a7c25 */ /* 0x004fc8000f8e001a */
[----:B------:R-:W-:Y:S01]  /*12190*/  IMAD.IADD R45, R5, 0x1, R27 ;  /* 0x00000001052d7824 */ /* 0x000fe200078e021b */
[----:B------:R-:W-:Y:S06]  /*121a0*/  @!P0 BRA `(.L_x_4403) ;  /* 0x0000000000408947 */ /* 0x000fec0003800000 */
[----:B-1----:R-:W-:Y:S01]  /*121b0*/  MOV R14, 0x0 ;  /* 0x00000000000e7802 */ /* 0x002fe20000000f00 */
        /* <DEDUP_REMOVED lines=14> */
[----:B0-----:R-:W-:Y:S05]  /*122a0*/  CALL.ABS.NOINC R14 ;  /* 0x000000000e007343 */ /* 0x001fea0003c00000 */
.L_x_4403:
[----:B------:R-:W0:Y:S01]  /*122b0*/  S2R R20, SR_TID.X ;  /* 0x0000000000147919 */ /* 0x000e220000002100 */
[----:B------:R-:W-:Y:S01]  /*122c0*/  ULDC.U8 UR4, c[0x0][0x410] ;  /* 0x0001040000047ab9 */ /* 0x000fe20000000000 */
[----:B------:R-:W-:Y:S01]  /*122d0*/  BSSY B0, `(.L_x_4404) ;  /* 0x00006b5000007945 */ /* 0x000fe20003800000 */
[----:B------:R-:W-:Y:S01]  /*122e0*/  ISETP.NE.AND P0, PT, RZ, UR4, PT ;  /* 0x00000004ff007c0c */ /* 0x000fe2000bf05270 */
[C---:B0-----:R-:W-:Y:S02]  /*122f0*/  VIADD R42, R20.reuse, 0xffffff80 ;  /* 0xffffff80142a7836 */ /* 0x041fe40000000000 */
[----:B------:R-:W-:-:S05]  /*12300*/  VIADD R40, R20, 0xffffff80 ;  /* 0xffffff8014287836 */ /* 0x000fca0000000000 */
[----:B------:R-:W-:-:S04]  /*12310*/  LEA.HI R40, R40, R42, RZ, 0x1 ;  /* 0x0000002a28287211 */ /* 0x000fc800078f08ff */
[----:B------:R-:W-:-:S04]  /*12320*/  SHF.R.S32.HI R40, RZ, 0x1, R40 ;  /* 0x00000001ff287819 */ /* 0x000fc80000011428 */
[----:B------:R-:W-:Y:S01]  /*12330*/  LEA R4, R129, R40, 0x7 ;  /* 0x0000002881047211 */ /* 0x000fe200078e38ff */
[----:B------:R-:W-:Y:S06]  /*12340*/  @!P0 BRA `(.L_x_4405) ;  /* 0x00000034007c8947 */ /* 0x000fec0003800000 */
[----:B------:R-:W-:-:S03]  /*12350*/  UMOV UR4, 0xffffffff ;  /* 0xffffffff00047882 */ /* 0x000fc60000000000 */
[----:B------:R-:W-:Y:S05]  /*12360*/  BRA.DIV UR4, `(.L_x_4406) ;  /* 0x000001e2049c7947 */ /* 0x000fea000b800000 */
[----:B------:R0:W2:Y:S04]  /*12370*/  SHFL.IDX PT, R7, R24, RZ, 0x1e1f ;  /* 0x001e1fff18077589 */ /* 0x0000a800000e0000 */
[----:B------:R0:W3:Y:S04]  /*12380*/  SHFL.IDX PT, R39, R26, RZ, 0x1e1f ;  /* 0x001e1fff1a277589 */ /* 0x0000e800000e0000 */
[----:B------:R0:W4:Y:S04]  /*12390*/  SHFL.IDX PT, R0, R28, RZ, 0x1e1f ;  /* 0x001e1fff1c007589 */ /* 0x00012800000e0000 */
[----:B------:R0:W0:Y:S02]  /*123a0*/  SHFL.IDX PT, R3, R45, RZ, 0x1e1f ;  /* 0x001e1fff2d037589 */ /* 0x00002400000e0000 */
.L_x_4668:
[----:B------:R-:W-:Y:S01]  /*123b0*/  ULDC UR4, c[0x0][0x448] ;  /* 0x0001120000047ab9 */ /* 0x000fe20000000800 */
[----:B------:R-:W-:Y:S01]  /*123c0*/  BSSY B1, `(.L_x_4407) ;  /* 0x0000052000017945 */ /* 0x000fe20003800000 */
[----:B------:R-:W-:Y:S01]  /*123d0*/  IMAD R132, R132, UR4, RZ ;  /* 0x0000000484847c24 */ /* 0x000fe2000f8e02ff */
[----:B------:R-:W-:Y:S02]  /*123e0*/  CS2R R8, SRZ ;  /* 0x0000000000087805 */ /* 0x000fe4000001ff00 */
[----:B------:R-:W-:Y:S02]  /*123f0*/  CS2R R12, SRZ ;  /* 0x00000000000c7805 */ /* 0x000fe4000001ff00 */
[----:B------:R-:W-:Y:S02]  /*12400*/  CS2R R20, SRZ ;  /* 0x0000000000147805 */ /* 0x000fe4000001ff00 */
[----:B0-----:R-:W-:Y:S02]  /*12410*/  CS2R R26, SRZ ;  /* 0x00000000001a7805 */ /* 0x001fe4000001ff00 */
[----:B------:R-:W-:-:S02]  /*12420*/  ISETP.GE.AND P0, PT, R4, R132, PT ;  /* 0x000000840400720c */ /* 0x000fc40003f06270 */
[----:B------:R-:W-:Y:S02]  /*12430*/  CS2R R30, SRZ ;  /* 0x00000000001e7805 */ /* 0x000fe4000001ff00 */
[----:B------:R-:W-:Y:S02]  /*12440*/  CS2R R36, SRZ ;  /* 0x0000000000247805 */ /* 0x000fe4000001ff00 */
[----:B------:R-:W-:Y:S02]  /*12450*/  CS2R R10, SRZ ;  /* 0x00000000000a7805 */ /* 0x000fe4000001ff00 */
[----:B-1----:R-:W-:Y:S02]  /*12460*/  CS2R R14, SRZ ;  /* 0x00000000000e7805 */ /* 0x002fe4000001ff00 */
[----:B------:R-:W-:Y:S02]  /*12470*/  CS2R R24, SRZ ;  /* 0x0000000000187805 */ /* 0x000fe4000001ff00 */
[----:B------:R-:W-:-:S02]  /*12480*/  CS2R R28, SRZ ;  /* 0x00000000001c7805 */ /* 0x000fc4000001ff00 */
[----:B------:R-:W-:Y:S02]  /*12490*/  CS2R R32, SRZ ;  /* 0x0000000000207805 */ /* 0x000fe4000001ff00 */
[----:B------:R-:W-:Y:S01]  /*124a0*/  CS2R R34, SRZ ;  /* 0x0000000000227805 */ /* 0x000fe2000001ff00 */
[----:B------:R-:W-:Y:S06]  /*124b0*/  @P0 BRA `(.L_x_4408) ;  /* 0x0000000400080947 */ /* 0x000fec0003800000 */
[----:B------:R-:W2:Y:S01]  /*124c0*/  LDL R46, [R1+0xc] ;  /* 0x00000c00012e7983 */ /* 0x000ea20000100800 */
[----:B------:R-:W-:-:S03]  /*124d0*/  ULDC UR4, c[0x0][0x3f4] ;  /* 0x0000fd0000047ab9 */ /* 0x000fc60000000800 */
[----:B------:R-:W3:Y:S04]  /*124e0*/  LDL R45, [R1+0x14] ;  /* 0x00001400012d7983 */ /* 0x000ee80000100800 */
[----:B------:R-:W4:Y:S04]  /*124f0*/  LDL R43, [R1+0x18] ;  /* 0x00001800012b7983 */ /* 0x000f280000100800 */
[----:B------:R-:W4:Y:S04]  /*12500*/  LDL R42, [R1+0x10] ;  /* 0x00001000012a7983 */ /* 0x000f280000100800 */
[----:B------:R-:W4:Y:S01]  /*12510*/  LDL R38, [R1+0x1c] ;  /* 0x00001c0001267983 */ /* 0x000f220000100800 */
[----:B------:R-:W-:-:S02]  /*12520*/  CS2R R30, SRZ ;  /* 0x00000000001e7805 */ /* 0x000fc4000001ff00 */
[----:B------:R-:W-:Y:S02]  /*12530*/  CS2R R32, SRZ ;  /* 0x0000000000207805 */ /* 0x000fe4000001ff00 */
[----:B------:R-:W-:Y:S02]  /*12540*/  CS2R R26, SRZ ;  /* 0x00000000001a7805 */ /* 0x000fe4000001ff00 */
[----:B------:R-:W-:Y:S02]  /*12550*/  CS2R R36, SRZ ;  /* 0x0000000000247805 */ /* 0x000fe4000001ff00 */
[----:B--2---:R-:W-:Y:S02]  /*12560*/  ISETP.GE.AND P4, PT, R46, UR4, PT ;  /* 0x000000042e007c0c */ /* 0x004fe4000bf86270 */
[----:B------:R-:W-:Y:S02]  /*12570*/  SHF.R.S32.HI R6, RZ, 0x1f, R46 ;  /* 0x0000001fff067819 */ /* 0x000fe4000001142e */
[----:B---3--:R-:W-:-:S02]  /*12580*/  ISETP.GE.AND P3, PT, R45, UR4, PT ;  /* 0x000000042d007c0c */ /* 0x008fc4000bf66270 */
[----:B----4-:R-:W-:-:S07]  /*12590*/  ISETP.GE.AND P2, PT, R43, UR4, PT ;  /* 0x000000042b007c0c */ /* 0x010fce000bf46270 */
[C---:B------:R-:W-:Y:S02]  /*125a0*/  @!P4 IADD3 R4, P0, R46.reuse, R7, RZ ;  /* 0x000000072e04c210 */ /* 0x040fe40007f1e0ff */
[----:B------:R-:W-:-:S03]  /*125b0*/  @!P4 IADD3 R8, P1, R46, R39, RZ ;  /* 0x000000272e08c210 */ /* 0x000fc60007f3e0ff */
[--C-:B------:R-:W-:Y:S02]  /*125c0*/  @!P4 IMAD.X R5, R0, 0x1, R6.reuse, P0 ;  /* 0x000000010005c824 */ /* 0x100fe400000e0606 */
[----:B------:R-:W-:Y:S01]  /*125d0*/  @!P4 IMAD.X R9, R3, 0x1, R6, P1 ;  /* 0x000000010309c824 */ /* 0x000fe200008e0606 */
[----:B------:R-:W-:Y:S02]  /*125e0*/  ISETP.GE.AND P1, PT, R42, UR4, PT ;  /* 0x000000042a007c0c */ /* 0x000fe4000bf26270 */
[----:B------:R0:W5:Y:S01]  /*125f0*/  @!P4 LD.E.64 R30, desc[UR50][R4.64] ;  /* 0x00000032041ec980 */ /* 0x000162000c101b00 */
[----:B------:R-:W-:-:S03]  /*12600*/  SHF.R.S32.HI R10, RZ, 0x1f, R45 ;  /* 0x0000001fff0a7819 */ /* 0x000fc6000001142d */
[----:B------:R1:W5:Y:S01]  /*12610*/  @!P4 LD.E.64 R32, desc[UR50][R8.64] ;  /* 0x000000320820c980 */ /* 0x000362000c101b00 */
[C---:B------:R-:W-:Y:S02]  /*12620*/  @!P3 IADD3 R20, P4, R45.reuse, R7, RZ ;  /* 0x000000072d14b210 */ /* 0x040fe40007f9e0ff */
[----:B------:R-:W-:Y:S02]  /*12630*/  @!P3 IADD3 R24, P5, R45, R39, RZ ;  /* 0x000000272d18b210 */ /* 0x000fe40007fbe0ff */
[----:B------:R-:W-:Y:S01]  /*12640*/  SHF.R.S32.HI R11, RZ, 0x1f, R43 ;  /* 0x0000001fff0b7819 */ /* 0x000fe2000001142b */
[--C-:B------:R-:W-:Y:S01]  /*12650*/  @!P3 IMAD.X R21, R0, 0x1, R10.reuse, P4 ;  /* 0x000000010015b824 */ /* 0x100fe200020e060a */
[----:B------:R-:W-:Y:S01]  /*12660*/  ISETP.GE.AND P0, PT, R224, UR4, PT ;  /* 0x00000004e0007c0c */ /* 0x000fe2000bf06270 */
[----:B------:R-:W-:Y:S01]  /*12670*/  @!P3 IMAD.X R25, R3, 0x1, R10, P5 ;  /* 0x000000010319b824 */ /* 0x000fe200028e060a */
[C---:B------:R-:W-:Y:S02]  /*12680*/  @!P2 IADD3 R12, P4, R43.reuse, R7, RZ ;  /* 0x000000072b0ca210 */ /* 0x040fe40007f9e0ff */
[----:B------:R-:W-:Y:S01]  /*12690*/  @!P2 IADD3 R14, P5, R43, R39, RZ ;  /* 0x000000272b0ea210 */ /* 0x000fe20007fbe0ff */
[----:B------:R2:W5:Y:S01]  /*126a0*/  @!P3 LD.E.64 R26, desc[UR50][R20.64] ;  /* 0x00000032141ab980 */ /* 0x000562000c101b00 */
[----:B------:R-:W-:Y:S01]  /*126b0*/  SHF.R.S32.HI R6, RZ, 0x1f, R42 ;  /* 0x0000001fff067819 */ /* 0x000fe2000001142a */
[--C-:B------:R-:W-:Y:S01]  /*126c0*/  @!P2 IMAD.X R13, R0, 0x1, R11.reuse, P4 ;  /* 0x00000001000da824 */ /* 0x100fe200020e060b */
[C---:B------:R-:W-:Y:S01]  /*126d0*/  @!P1 IADD3 R34, P4, R42.reuse, R7, RZ ;  /* 0x000000072a229210 */ /* 0x040fe20007f9e0ff */
[----:B------:R-:W-:Y:S01]  /*126e0*/  @!P2 IMAD.X R15, R3, 0x1, R11, P5 ;  /* 0x00000001030fa824 */ /* 0x000fe200028e060b */
[----:B------:R-:W-:-:S02]  /*126f0*/  @!P1 IADD3 R10, P5, R42, R39, RZ ;  /* 0x000000272a0a9210 */ /* 0x000fc40007fbe0ff */
[----:B------:R-:W-:Y:S01]  /*12700*/  SHF.R.S32.HI R28, RZ, 0x1f, R38 ;  /* 0x0000001fff1c7819 */ /* 0x000fe20000011426 */
[----:B------:R-:W-:Y:S01]  /*12710*/  @!P1 IMAD.X R35, R0, 0x1, R6, P4 ;  /* 0x0000000100239824 */ /* 0x000fe200020e0606 */
[----:B------:R-:W-:Y:S02]  /*12720*/  ISETP.GE.AND P4, PT, R38, UR4, PT ;  /* 0x0000000426007c0c */ /* 0x000fe4000bf86270 */
[----:B------:R-:W-:Y:S02]  /*12730*/  @!P1 IADD3.X R11, R3, R6, RZ, P5, !PT ;  /* 0x00000006030b9210 */ /* 0x000fe40002ffe4ff */
[----:B0-----:R-:W-:Y:S02]  /*12740*/  @!P0 SHF.R.S32.HI R5, RZ, 0x1f, R224 ;  /* 0x0000001fff058819 */ /* 0x001fe400000114e0 */
[----:B-1----:R-:W-:-:S05]  /*12750*/  @!P0 IADD3 R8, P5, R224, R7, RZ ;  /* 0x00000007e0088210 */ /* 0x002fca0007fbe0ff */
[--C-:B------:R-:W-:Y:S01]  /*12760*/  @!P0 IMAD.X R9, R0, 0x1, R5.reuse, P5 ;  /* 0x0000000100098824 */ /* 0x100fe200028e0605 */
[----:B------:R-:W-:Y:S02]  /*12770*/  @!P0 IADD3 R4, P5, R224, R39, RZ ;  /* 0x00000027e0048210 */ /* 0x000fe40007fbe0ff */
[----:B--2---:R-:W-:Y:S02]  /*12780*/  CS2R R20, SRZ ;  /* 0x0000000000147805 */ /* 0x004fe4000001ff00 */
[----:B------:R-:W5:Y:S01]  /*12790*/  @!P0 LD.E.64 R36, desc[UR50][R8.64] ;  /* 0x0000003208248980 */ /* 0x000f62000c101b00 */
[----:B------:R-:W-:Y:S01]  /*127a0*/  @!P0 IMAD.X R5, R3, 0x1, R5, P5 ;  /* 0x0000000103058824 */ /* 0x000fe200028e0605 */
[----:B------:R-:W-:Y:S02]  /*127b0*/  @!P4 IADD3 R6, P5, R38, R7, RZ ;  /* 0x000000072606c210 */ /* 0x000fe40007fbe0ff */
[----:B------:R0:W5:Y:S03]  /*127c0*/  @!P2 LD.E.64 R20, desc[UR50][R12.64] ;  /* 0x000000320c14a980 */ /* 0x000166000c101b00 */
[----:B------:R-:W-:Y:S01]  /*127d0*/  @!P4 IMAD.X R7, R0, 0x1, R28, P5 ;  /* 0x000000010007c824 */ /* 0x000fe200028e061c */
[----:B------:R-:W-:-:S05]  /*127e0*/  @!P4 IADD3 R38, P5, R38, R39, RZ ;  /* 0x000000272626c210 */ /* 0x000fca0007fbe0ff */
[----:B------:R-:W-:Y:S01]  /*127f0*/  @!P4 IMAD.X R39, R3, 0x1, R28, P5 ;  /* 0x000000010327c824 */ /* 0x000fe200028e061c */
[----:B------:R-:W-:-:S06]  /*12800*/  CS2R R28, SRZ ;  /* 0x00000000001c7805 */ /* 0x000fcc000001ff00 */
[----:B------:R1:W5:Y:S01]  /*12810*/  @!P3 LD.E.64 R28, desc[UR50][R24.64] ;  /* 0x00000032181cb980 */ /* 0x000362000c101b00 */
[----:B0-----:R-:W-:Y:S02]  /*12820*/  CS2R R12, SRZ ;  /* 0x00000000000c7805 */ /* 0x001fe4000001ff00 */
[----:B------:R-:W-:-:S04]  /*12830*/  CS2R R8, SRZ ;  /* 0x0000000000087805 */ /* 0x000fc8000001ff00 */
[----:B------:R0:W5:Y:S01]  /*12840*/  @!P1 LD.E.64 R12, desc[UR50][R34.64] ;  /* 0x00000032220c9980 */ /* 0x000162000c101b00 */
[----:B-1----:R-:W-:-:S03]  /*12850*/  CS2R R24, SRZ ;  /* 0x0000000000187805 */ /* 0x002fc6000001ff00 */
[----:B------:R-:W5:Y:S04]  /*12860*/  @!P4 LD.E.64 R8, desc[UR50][R6.64] ;  /* 0x000000320608c980 */ /* 0x000f68000c101b00 */
[----:B------:R1:W5:Y:S01]  /*12870*/  @!P2 LD.E.64 R24, desc[UR50][R14.64] ;  /* 0x000000320e18a980 */ /* 0x000362000c101b00 */
[----:B0-----:R-:W-:-:S06]  /*12880*/  CS2R R34, SRZ ;  /* 0x0000000000227805 */ /* 0x001fcc000001ff00 */
[----:B------:R-:W5:Y:S01]  /*12890*/  @!P0 LD.E.64 R34, desc[UR50][R4.64] ;  /* 0x0000003204228980 */ /* 0x000f62000c101b00 */
[----:B-1----:R-:W-:-:S06]  /*128a0*/  CS2R R14, SRZ ;  /* 0x00000000000e7805 */ /* 0x002fcc000001ff00 */
[----:B------:R0:W5:Y:S02]  /*128b0*/  @!P1 LD.E.64 R14, desc[UR50][R10.64] ;  /* 0x000000320a0e9980 */ /* 0x000164000c101b00 */
[----:B0-----:R-:W-:-:S06]  /*128c0*/  CS2R R10, SRZ ;  /* 0x00000000000a7805 */ /* 0x001fcc000001ff00 */
[----:B------:R0:W5:Y:S02]  /*128d0*/  @!P4 LD.E.64 R10, desc[UR50][R38.64] ;  /* 0x00000032260ac980 */ /* 0x000164000c101b00 */
.L_x_4408:
[----:B------:R-:W-:Y:S05]  /*128e0*/  BSYNC B1 ;  /* 0x0000000000017941 */ /* 0x000fea0003800000 */
.L_x_4407:
[----:B------:R-:W-:Y:S01]  /*128f0*/  ULEA.HI UR4, UR37, UR37, URZ, 0x1 ;  /* 0x0000002525047291 */ /* 0x000fe2000f8f083f */
[----:B----4-:R-:W-:Y:S01]  /*12900*/  IMAD R0, R129, -0x80, R132 ;  /* 0xffffff8081007824 */ /* 0x010fe200078e0284 */
[----:B------:R-:W-:Y:S02]  /*12910*/  BSSY B1, `(.L_x_4409) ;  /* 0x0000009000017945 */ /* 0x000fe40003800000 */
[----:B------:R-:W-:Y:S02]  /*12920*/  ULOP3.LUT UR4, UR4, 0xfffffffe, URZ, 0xc0, !UPT ;  /* 0xfffffffe04047892 */ /* 0x000fe4000f8ec03f */
[----:B------:R-:W-:Y:S02]  /*12930*/  VIMNMX R0, R0, 0x80, PT ;  /* 0x0000008000007848 */ /* 0x000fe40003fe0100 */
[----:B------:R-:W-:Y:S02]  /*12940*/  UIADD3 UR4, UR37, -UR4, URZ ;  /* 0x8000000425047290 */ /* 0x000fe4000fffe03f */
[----:B------:R-:W-:-:S04]  /*12950*/  ISETP.GE.AND P1, PT, R40, R0, PT ;  /* 0x000000002800720c */ /* 0x000fc80003f26270 */
[----:B------:R-:W-:-:S05]  /*12960*/  IMAD.U32 R3, RZ, RZ, UR4 ;  /* 0x00000004ff037e24 */ /* 0x000fca000f8e00ff */
[----:B------:R-:W-:-:S04]  /*12970*/  SHF.L.U32 R3, R3, 0x1f, RZ ;  /* 0x0000001f03037819 */ /* 0x000fc800000006ff */
[----:B------:R-:W1:Y:S02]  /*12980*/  SYNCS.PHASECHK.TRANS64.TRYWAIT P0, [R18+URZ+0x33400], R3 ;  /* 0x03340003120075a7 */ /* 0x000e64000800017f */
[----:B-1----:R-:W-:Y:S05]  /*12990*/  @!P0 BRA `(.L_x_4410) ;  /* 0x000001dc00848947 */ /* 0x002fea0003800000 */
.L_x_4669:
[----:B------:R-:W-:Y:S05]  /*129a0*/  BSYNC B1 ;  /* 0x0000000000017941 */ /* 0x000fea0003800000 */
.L_x_4409:
[----:B------:R-:W-:Y:S05]  /*129b0*/  @P1 BRA `(.L_x_4411) ;  /* 0x0000006400181947 */ /* 0x000fea0003800000 */
[----:B------:R-:W1:Y:S01]  /*129c0*/  LDL R40, [R1+0x44] ;  /* 0x0000440001287983 */ /* 0x000e620000100800 */
[----:B------:R-:W4:Y:S03]  /*129d0*/  LDC R5, c[0x0][0x3f4] ;  /* 0x0000fd00ff057b82 */ /* 0x000f260000000800 */
[----:B0--3--:R-:W3:Y:S04]  /*129e0*/  LDL R39, [R1+0xc] ;  /* 0x00000c0001277983 */ /* 0x009ee80000100800 */
[----:B------:R-:W3:Y:S04]  /*129f0*/  LDL R38, [R1+0x14] ;  /* 0x0000140001267983 */ /* 0x000ee80000100800 */
[----:B--2---:R-:W2:Y:S04]  /*12a00*/  LDL R7, [R1+0x18] ;  /* 0x0000180001077983 */ /* 0x004ea80000100800 */
[----:B------:R-:W2:Y:S04]  /*12a10*/  LDL R6, [R1+0x10] ;  /* 0x0000100001067983 */ /* 0x000ea80000100800 */
[----:B------:R-:W2:Y:S01]  /*12a20*/  LDL R4, [R1+0x1c] ;  /* 0x00001c0001047983 */ /* 0x000ea20000100800 */
[----:B------:R-:W-:Y:S01]  /*12a30*/  LEA.HI R41, R41, R48, RZ, 0x2 ;  /* 0x0000003029297211 */ /* 0x000fe200078f10ff */
[----:B------:R-:W-:Y:S03]  /*12a40*/  BSSY B1, `(.L_x_4412) ;  /* 0x0000086000017945 */ /* 0x000fe60003800000 */
[----:B------:R-:W-:-:S02]  /*12a50*/  SHF.R.S32.HI R0, RZ, 0x2, R41 ;  /* 0x00000002ff007819 */ /* 0x000fc40000011429 */
[----:B------:R-:W-:Y:S02]  /*12a60*/  SHF.R.S32.HI R41, RZ, 0x1f, R41 ;  /* 0x0000001fff297819 */ /* 0x000fe40000011429 */
[----:B----4-:R-:W-:Y:S02]  /*12a70*/  ISETP.GE.AND P6, PT, R224, R5, PT ;  /* 0x00000005e000720c */ /* 0x010fe40003fc6270 */
[----:B------:R-:W-:-:S04]  /*12a80*/  LEA.HI R41, R41, R0, RZ, 0x2 ;  /* 0x0000000029297211 */ /* 0x000fc800078f10ff */
[----:B------:R-:W-:-:S05]  /*12a90*/  LOP3.LUT R41, R41, 0xfffffffc, RZ, 0xc0, !PT ;  /* 0xfffffffc29297812 */ /* 0x000fca00078ec0ff */
[----:B------:R-:W-:-:S05]  /*12aa0*/  IMAD.IADD R41, R0, 0x1, -R41 ;  /* 0x0000000100297824 */ /* 0x000fca00078e0a29 */
[----:B------:R-:W-:Y:S01]  /*12ab0*/  LOP3.LUT P0, RZ, R41, 0x2, RZ, 0xc0, !PT ;  /* 0x0000000229ff7812 */ /* 0x000fe2000780c0ff */
[----:B-1----:R-:W-:Y:S01]  /*12ac0*/  IMAD.IADD R3, R18, 0x1, R40 ;  /* 0x0000000112037824 */ /* 0x002fe200078e0228 */
[----:B---3--:R-:W-:-:S04]  /*12ad0*/  ISETP.GE.AND P1, PT, R39, R5, PT ;  /* 0x000000052700720c */ /* 0x008fc80003f26270 */
[----:B------:R-:W-:Y:S02]  /*12ae0*/  IADD3 R0, R3, 0x20, RZ ;  /* 0x0000002003007810 */ /* 0x000fe40007ffe0ff */
[-C--:B------:R-:W-:Y:S02]  /*12af0*/  ISETP.GE.AND P2, PT, R38, R5.reuse, PT ;  /* 0x000000052600720c */ /* 0x080fe40003f46270 */
[-C--:B--2---:R-:W-:Y:S02]  /*12b00*/  ISETP.GE.AND P3, PT, R7, R5.reuse, PT ;  /* 0x000000050700720c */ /* 0x084fe40003f66270 */
[-C--:B------:R-:W-:Y:S02]  /*12b10*/  ISETP.GE.AND P4, PT, R6, R5.reuse, PT ;  /* 0x000000050600720c */ /* 0x080fe40003f86270 */
[----:B------:R-:W-:Y:S01]  /*12b20*/  ISETP.GE.AND P5, PT, R4, R5, PT ;  /* 0x000000050400720c */ /* 0x000fe20003fa6270 */
[----:B------:R-:W-:-:S12]  /*12b30*/  @P6 BRA `(.L_x_4413) ;  /* 0x0000000400d86947 */ /* 0x000fd80003800000 */
[----:B------:R-:W0:Y:S01]  /*12b40*/  LDS.128 R4, [R3+0x1e200] ;  /* 0x01e2000003047984 */ /* 0x000e220000000c00 */
        /* <DEDUP_REMOVED lines=24> */
[----:B0-----:R-:W-:Y:S02]  /*12cd0*/  F2FP.F16.E4M3.UNPACK_B R38, R6.H1 ;  /* 0x00000006ff26723e */ /* 0x001fe400030006ff */
[----:B------:R-:W-:Y:S02]  /*12ce0*/  LOP3.LUT R39, R39, 0xff0000, R36, 0xf8, !PT ;  /* 0x00ff000027277812 */ /* 0x000fe400078ef824 */
[----:B------:R-:W-:Y:S01]  /*12cf0*/  LOP3.LUT R43, R43, 0xff0000, R34, 0xf8, !PT ;  /* 0x00ff00002b2b7812 */ /* 0x000fe200078ef822 */
[--C-:B------:R-:W-:Y:S01]  /*12d00*/  HADD2.F32 R37, -RZ, R38.reuse.H0_H0 ;  /* 0x20000026ff257230 */ /* 0x100fe20000004100 */
[----:B------:R-:W-:Y:S01]  /*12d10*/  F2FP.F16.E4M3.UNPACK_B R47, R46 ;  /* 0x0000002eff2f723e */ /* 0x000fe200020006ff */
[----:B------:R-:W-:Y:S01]  /*12d20*/  HADD2.F32 R38, -RZ, R38.H1_H1 ;  /* 0x30000026ff267230 */ /* 0x000fe20000004100 */
[----:B------:R-:W-:-:S02]  /*12d30*/  F2FP.F16.E4M3.UNPACK_B R42, R41 ;  /* 0x00000029ff2a723e */ /* 0x000fc400020006ff */
[----:B------:R-:W-:Y:S01]  /*12d40*/  LOP3.LUT R40, R39, 0xff000000, R36, 0xf8, !PT ;  /* 0xff00000027287812 */ /* 0x000fe200078ef824 */
[--C-:B------:R-:W-:Y:S01]  /*12d50*/  HADD2.F32 R48, -RZ, R47.reuse.H1_H1 ;  /* 0x3000002fff307230 */ /* 0x100fe20000004100 */
[----:B------:R-:W-:Y:S01]  /*12d60*/  LOP3.LUT R45, R43, 0xff000000, R34, 0xf8, !PT ;  /* 0xff0000002b2d7812 */ /* 0x000fe200078ef822 */
[----:B------:R-:W-:Y:S01]  /*12d70*/  HADD2.F32 R43, -RZ, R42.H1_H1 ;  /* 0x3000002aff2b7230 */ /* 0x000fe20000004100 */
[----:B------:R-:W-:Y:S01]  /*12d80*/  F2FP.F16.E4M3.UNPACK_B R36, R6 ;  /* 0x00000006ff24723e */ /* 0x000fe200020006ff */
[----:B------:R-:W-:Y:S01]  /*12d90*/  HADD2.F32 R47, -RZ, R47.H0_H0 ;  /* 0x2000002fff2f7230 */ /* 0x000fe20000004100 */
[-C--:B------:R-:W-:Y:S01]  /*12da0*/  F2FP.F16.E4M3.UNPACK_B R34, R5.reuse ;  /* 0x00000005ff22723e */ /* 0x080fe200020006ff */
[C---:B------:R-:W-:Y:S01]  /*12db0*/  FMUL.FTZ R50, R38.reuse, R48 ;  /* 0x0000003026327220 */ /* 0x040fe20000410000 */
[----:B------:R-:W-:Y:S01]  /*12dc0*/  F2FP.F16.E4M3.UNPACK_B R35, R5.H1 ;  /* 0x00000005ff23723e */ /* 0x000fe200030006ff */
[----:B------:R-:W-:Y:S01]  /*12dd0*/  FMUL.FTZ R51, R38, R43 ;  /* 0x0000002b26337220 */ /* 0x000fe20000410000 */
[----:B------:R-:W-:Y:S01]  /*12de0*/  HADD2.F32 R5, -RZ, R36.H1_H1 ;  /* 0x30000024ff057230 */ /* 0x000fe20000004100 */
        /* <DEDUP_REMOVED lines=9> */
[----:B------:R-:W-:Y:S01]  /*12e80*/  F2FP.F16.E4M3.UNPACK_B R7, R7.H1 ;  /* 0x00000007ff07723e */ /* 0x000fe200030006ff */
[----:B------:R-:W-:-:S02]  /*12e90*/  HADD2.F32 R5, -RZ, R39.H1_H1 ;  /* 0x30000027ff057230 */ /* 0x000fc40000004100 */
[C---:B------:R-:W-:Y:S01]  /*12ea0*/  FFMA.FTZ R43, R36.reuse, R42, -R37 ;  /* 0x0000002a242b7223 */ /* 0x040fe20000010825 */
[--C-:B------:R-:W-:Y:S02]  /*12eb0*/  HADD2.F32 R48, -RZ, R46.reuse.H0_H0 ;  /* 0x2000002eff307230 */ /* 0x100fe40000004100 */
[----:B------:R-:W-:Y:S01]  /*12ec0*/  FFMA.FTZ R50, R36, R47, R38 ;  /* 0x0000002f24327223 */ /* 0x000fe20000010026 */
[----:B------:R-:W-:Y:S01]  /*12ed0*/  HADD2.F32 R38, -RZ, R41.H0_H0 ;  /* 0x20000029ff267230 */ /* 0x000fe20000004100 */
[----:B------:R-:W-:Y:S01]  /*12ee0*/  F2FP.F16.E4M3.UNPACK_B R6, R4 ;  /* 0x00000004ff06723e */ /* 0x000fe200020006ff */
        /* <DEDUP_REMOVED lines=8> */
[----:B------:R-:W-:Y:S02]  /*12f70*/  HADD2.F32 R5, -RZ, R7.H0_H0 ;  /* 0x20000007ff057230 */ /* 0x000fe40000004100 */
[C---:B------:R-:W-:Y:S01]  /*12f80*/  FMUL.FTZ R38, R36.reuse, R46 ;  /* 0x0000002e24267220 */ /* 0x040fe20000410000 */
[----:B------:R-:W-:Y:S01]  /*12f90*/  F2FP.F16.E4M3.UNPACK_B R37, R45 ;  /* 0x0000002dff25723e */ /* 0x000fe200020006ff */
[-C--:B------:R-:W-:Y:S01]  /*12fa0*/  FMUL.FTZ R56, R36, R41.reuse ;  /* 0x0000002924387220 */ /* 0x080fe20000410000 */
[----:B------:R-:W-:Y:S01]  /*12fb0*/  F2FP.F16.E4M3.UNPACK_B R36, R40 ;  /* 0x00000028ff24723e */ /* 0x000fe200020006ff */
[----:B------:R-:W-:Y:S01]  /*12fc0*/  FFMA.FTZ R54, R39, R48, R54 ;  /* 0x0000003027367223 */ /* 0x000fe20000010036 */
[C---:B------:R-:W-:Y:S01]  /*12fd0*/  FFMA.FTZ R48, R5.reuse, R41, -R38 ;  /* 0x0000002905307223 */ /* 0x040fe20000010826 */
[----:B------:R-:W-:Y:S01]  /*12fe0*/  FFMA.FTZ R51, R5, R46, R56 ;  /* 0x0000002e05337223 */ /* 0x000fe20000010038 */
[----:B------:R-:W-:Y:S01]  /*12ff0*/  HADD2.F32 R7, -RZ, R4.H1_H1 ;  /* 0x30000004ff077230 */ /* 0x000fe20000004100 */
[----:B------:R-:W-:Y:S01]  /*13000*/  F2FP.F16.E4M3.UNPACK_B R40, R40.H1 ;  /* 0x00000028ff28723e */ /* 0x000fe200030006ff */
[----:B------:R-:W-:Y:S01]  /*13010*/  HADD2.F32 R42, -RZ, R37.H1_H1 ;  /* 0x30000025ff2a7230 */ /* 0x000fe20000004100 */
[----:B------:R-:W-:Y:S01]  /*13020*/  F2FP.F16.E4M3.UNPACK_B R45, R45.H1 ;  /* 0x0000002dff2d723e */ /* 0x000fe200030006ff */
[----:B------:R-:W-:-:S02]  /*13030*/  HADD2.F32 R38, -RZ, R36.H1_H1 ;  /* 0x30000024ff267230 */ /* 0x000fc40000004100 */
[----:B------:R-:W-:Y:S02]  /*13040*/  HADD2.F32 R5, -RZ, R4.H0_H0 ;  /* 0x20000004ff057230 */ /* 0x000fe40000004100 */
[----:B------:R-:W-:Y:S01]  /*13050*/  FMUL.FTZ R46, R7, R42 ;  /* 0x0000002a072e7220 */ /* 0x000fe20000410000 */
[----:B------:R-:W-:Y:S02]  /*13060*/  HADD2.F32 R39, -RZ, R37.H0_H0 ;  /* 0x20000025ff277230 */ /* 0x000fe40000004100 */
[----:B------:R-:W-:Y:S02]  /*13070*/  HADD2.F32 R4, -RZ, R6.H1_H1 ;  /* 0x30000006ff047230 */ /* 0x000fe40000004100 */
[-C--:B------:R-:W-:Y:S01]  /*13080*/  FFMA.FTZ R46, R5, R38.reuse, -R46 ;  /* 0x00000026052e7223 */ /* 0x080fe2000001082e */
[----:B------:R-:W-:Y:S02]  /*13090*/  HADD2.F32 R37, -RZ, R36.H0_H0 ;  /* 0x20000024ff257230 */ /* 0x000fe40000004100 */
[----:B------:R-:W-:Y:S01]  /*130a0*/  FMUL.FTZ R36, R7, R38 ;  /* 0x0000002607247220 */ /* 0x000fe20000410000 */
[----:B------:R-:W-:-:S02]  /*130b0*/  HADD2.F32 R6, -RZ, R6.H0_H0 ;  /* 0x20000006ff067230 */ /* 0x000fc40000004100 */
[C---:B------:R-:W-:Y:S01]  /*130c0*/  FMUL.FTZ R7, R4.reuse, R39 ;  /* 0x0000002704077220 */ /* 0x040fe20000410000 */
[-C--:B------:R-:W-:Y:S01]  /*130d0*/  FMUL.FTZ R4, R4, R37.reuse ;  /* 0x0000002504047220 */ /* 0x080fe20000410000 */
[----:B------:R-:W-:Y:S02]  /*130e0*/  FFMA.FTZ R41, R5, R42, R36 ;  /* 0x0000002a05297223 */ /* 0x000fe40000010024 */
[C---:B------:R-:W-:Y:S01]  /*130f0*/  FFMA.FTZ R37, R6.reuse, R37, -R7 ;  /* 0x0000002506257223 */ /* 0x040fe20000010807 */
[----:B------:R-:W-:Y:S02]  /*13100*/  HADD2.F32 R5, -RZ, R35.H1_H1 ;  /* 0x30000023ff057230 */ /* 0x000fe40000004100 */
[----:B------:R-:W-:Y:S01]  /*13110*/  FFMA.FTZ R38, R6, R39, R4 ;  /* 0x0000002706267223 */ /* 0x000fe20000010004 */
[----:B------:R-:W-:Y:S02]  /*13120*/  HADD2.F32 R6, -RZ, R40.H1_H1 ;  /* 0x30000028ff067230 */ /* 0x000fe40000004100 */
[----:B------:R-:W-:-:S02]  /*13130*/  HADD2.F32 R36, -RZ, R45.H1_H1 ;  /* 0x3000002dff247230 */ /* 0x000fc40000004100 */
[----:B------:R-:W-:Y:S02]  /*13140*/  HADD2.F32 R45, -RZ, R45.H0_H0 ;  /* 0x2000002dff2d7230 */ /* 0x000fe40000004100 */
[C---:B------:R-:W-:Y:S01]  /*13150*/  FMUL.FTZ R39, R5.reuse, R6 ;  /* 0x0000000605277220 */ /* 0x040fe20000410000 */
[----:B------:R-:W-:Y:S02]  /*13160*/  HADD2.F32 R4, -RZ, R34.H1_H1 ;  /* 0x30000022ff047230 */ /* 0x000fe40000004100 */
[----:B------:R-:W-:Y:S02]  /*13170*/  HADD2.F32 R7, -RZ, R40.H0_H0 ;  /* 0x20000028ff077230 */ /* 0x000fe40000004100 */
[----:B------:R-:W-:Y:S01]  /*13180*/  FMUL.FTZ R40, R5, R36 ;  /* 0x0000002405287220 */ /* 0x000fe20000410000 */
[----:B------:R-:W-:Y:S02]  /*13190*/  HADD2.F32 R35, -RZ, R35.H0_H0 ;  /* 0x20000023ff237230 */ /* 0x000fe40000004100 */
[----:B------:R-:W-:Y:S01]  /*131a0*/  FMUL.FTZ R5, R4, R45 ;  /* 0x0000002d04057220 */ /* 0x000fe20000410000 */
[----:B------:R-:W-:-:S02]  /*131b0*/  HADD2.F32 R34, -RZ, R34.H0_H0 ;  /* 0x20000022ff227230 */ /* 0x000fc40000004100 */
[-C--:B------:R-:W-:Y:S01]  /*131c0*/  FMUL.FTZ R4, R4, R7.reuse ;  /* 0x0000000704047220 */ /* 0x080fe20000410000 */
[C---:B------:R-:W-:Y:S01]  /*131d0*/  FFMA.FTZ R40, R35.reuse, R6, -R40 ;  /* 0x0000000623287223 */ /* 0x040fe20000010828 */
[----:B------:R-:W-:Y:S01]  /*131e0*/  FFMA.FTZ R39, R35, R36, R39 ;  /* 0x0000002423277223 */ /* 0x000fe20000010027 */
[C---:B------:R-:W-:Y:S01]  /*131f0*/  FFMA.FTZ R5, R34.reuse, R7, -R5 ;  /* 0x0000000722057223 */ /* 0x040fe20000010805 */
[----:B------:R-:W-:Y:S01]  /*13200*/  FFMA.FTZ R34, R34, R45, R4 ;  /* 0x0000002d22227223 */ /* 0x000fe20000010004 */
[----:B------:R-:W-:Y:S02]  /*13210*/  F2FP.SATFINITE.E4M3.F32.PACK_AB_MERGE_C R6, R52, R49, RZ ;  /* 0x000000313406723e */ /* 0x000fe400048070ff */
[----:B------:R-:W-:Y:S02]  /*13220*/  F2FP.SATFINITE.E4M3.F32.PACK_AB_MERGE_C R7, R51, R48, RZ ;  /* 0x000000303307723e */ /* 0x000fe400048070ff */
[----:B------:R-:W-:Y:S02]  /*13230*/  F2FP.SATFINITE.E4M3.F32.PACK_AB_MERGE_C R4, R41, R46, RZ ;  /* 0x0000002e2904723e */ /* 0x000fe400048070ff */
[----:B------:R-:W-:-:S02]  /*13240*/  F2FP.SATFINITE.E4M3.F32.PACK_AB_MERGE_C R39, R39, R40, RZ ;  /* 0x000000282727723e */ /* 0x000fc400048070ff */
[----:B------:R-:W-:Y:S02]  /*13250*/  F2FP.SATFINITE.E4M3.F32.PACK_AB_MERGE_C R6, R50, R43, R6 ;  /* 0x0000002b3206723e */ /* 0x000fe40004807006 */
[----:B------:R-:W-:Y:S02]  /*13260*/  F2FP.SATFINITE.E4M3.F32.PACK_AB_MERGE_C R7, R54, R47, R7 ;  /* 0x0000002f3607723e */ /* 0x000fe40004807007 */
[----:B------:R-:W-:Y:S02]  /*13270*/  F2FP.SATFINITE.E4M3.F32.PACK_AB_MERGE_C R4, R38, R37, R4 ;  /* 0x000000252604723e */ /* 0x000fe40004807004 */
[----:B------:R-:W-:-:S05]  /*13280*/  F2FP.SATFINITE.E4M3.F32.PACK_AB_MERGE_C R5, R34, R5, R39 ;  /* 0x000000052205723e */ /* 0x000fca0004807027 */
[----:B------:R0:W-:Y:S02]  /*13290*/  STS.128 [R3+0x1e200], R4 ;  /* 0x01e2000403007388 */ /* 0x0001e40000000c00 */
.L_x_4413:
[----:B------:R-:W-:Y:S05]  /*132a0*/  BSYNC B1 ;  /* 0x0000000000017941 */ /* 0x000fea0003800000 */
.L_x_4412:
[----:B------:R-:W-:Y:S01]  /*132b0*/  BSSY B1, `(.L_x_4414) ;  /* 0x000007d000017945 */ /* 0x000fe20003800000 */
[----:B------:R-:W-:-:S03]  /*132c0*/  @P0 VIADD R0, R3, 0xffffffe0 ;  /* 0xffffffe003000836 */ /* 0x000fc60000000000 */
[----:B------:R-:W-:Y:S05]  /*132d0*/  @P1 BRA `(.L_x_4415) ;  /* 0x0000000400e81947 */ /* 0x000fea0003800000 */
[----:B0-----:R-:W0:Y:S01]  /*132e0*/  LDS.128 R4, [R0+0x1e200] ;  /* 0x01e2000000047984 */ /* 0x001e220000000c00 */
        /* <DEDUP_REMOVED lines=11> */
[----:B------:R-:W-:-:S02]  /*133a0*/  LOP3.LUT R35, R30, 0xff, RZ, 0xc0, !PT ;  /* 0x000000ff1e237812 */ /* 0x000fc400078ec0ff */
[----:B------:R-:W-:Y:S02]  /*133b0*/  LOP3.LUT R34, R34, 0xff, RZ, 0xc0, !PT ;  /* 0x000000ff22227812 */ /* 0x000fe400078ec0ff */
[----:B------:R-:W-:Y:S02]  /*133c0*/  SHF.R.U32.HI R36, RZ, 0x10, R31 ;  /* 0x00000010ff247819 */ /* 0x000fe4000001161f */
[----:B------:R-:W-:Y:S02]  /*133d0*/  LOP3.LUT R39, R32, 0xff, RZ, 0xc0, !PT ;  /* 0x000000ff20277812 */ /* 0x000fe400078ec0ff */
[----:B------:R-:W-:Y:S02]  /*133e0*/  LOP3.LUT R38, R38, 0xff, RZ, 0xc0, !PT ;  /* 0x000000ff26267812 */ /* 0x000fe400078ec0ff */
[----:B------:R-:W-:Y:S02]  /*133f0*/  LOP3.LUT R40, R40, 0xff, RZ, 0xc0, !PT ;  /* 0x000000ff28287812 */ /* 0x000fe400078ec0ff */
[----:B------:R-:W-:-:S02]  /*13400*/  PRMT R35, R34, 0x7604, R35 ;  /* 0x0000760422237816 */ /* 0x000fc40000000023 */
[----:B------:R-:W-:Y:S02]  /*13410*/  LOP3.LUT R36, R36, 0xff, RZ, 0xc0, !PT ;  /* 0x000000ff24247812 */ /* 0x000fe400078ec0ff */
[----:B------:R-:W-:Y:S02]  /*13420*/  SHF.R.U32.HI R34, RZ, 0x10, R30 ;  /* 0x00000010ff227819 */ /* 0x000fe4000001161e */
[----:B------:R-:W-:Y:S02]  /*13430*/  PRMT R39, R38, 0x7604, R39 ;  /* 0x0000760426277816 */ /* 0x000fe40000000027 */
        /* <DEDUP_REMOVED lines=8> */
[----:B0-----:R-:W-:-:S02]  /*134c0*/  F2FP.F16.E4M3.UNPACK_B R34, R6.H1 ;  /* 0x00000006ff22723e */ /* 0x001fc400030006ff */
[----:B------:R-:W-:Y:S02]  /*134d0*/  PRMT R39, R38, 0x7054, R39 ;  /* 0x0000705426277816 */ /* 0x000fe40000000027 */
[----:B------:R-:W-:Y:S01]  /*134e0*/  F2FP.F16.E4M3.UNPACK_B R42, R41 ;  /* 0x00000029ff2a723e */ /* 0x000fe200020006ff */
[--C-:B------:R-:W-:Y:S01]  /*134f0*/  HADD2.F32 R33, -RZ, R34.reuse.H0_H0 ;  /* 0x20000022ff217230 */ /* 0x100fe20000004100 */
[----:B------:R-:W-:Y:S01]  /*13500*/  F2FP.F16.E4M3.UNPACK_B R38, R37 ;  /* 0x00000025ff26723e */ /* 0x000fe200020006ff */
[----:B------:R-:W-:Y:S01]  /*13510*/  HADD2.F32 R34, -RZ, R34.H1_H1 ;  /* 0x30000022ff227230 */ /* 0x000fe20000004100 */
[----:B------:R-:W-:Y:S01]  /*13520*/  LOP3.LUT R40, R39, 0xff000000, R32, 0xf8, !PT ;  /* 0xff00000027287812 */ /* 0x000fe200078ef820 */
[----:B------:R-:W-:Y:S01]  /*13530*/  HADD2.F32 R43, -RZ, R42.H1_H1 ;  /* 0x3000002aff2b7230 */ /* 0x000fe20000004100 */
[----:B------:R-:W-:Y:S01]  /*13540*/  F2FP.F16.E4M3.UNPACK_B R32, R6 ;  /* 0x00000006ff20723e */ /* 0x000fe200020006ff */
[----:B------:R-:W-:Y:S01]  /*13550*/  HADD2.F32 R39, -RZ, R38.H1_H1 ;  /* 0x30000026ff277230 */ /* 0x000fe20000004100 */
[----:B------:R-:W-:Y:S01]  /*13560*/  LOP3.LUT R36, R35, 0xff000000, R30, 0xf8, !PT ;  /* 0xff00000023247812 */ /* 0x000fe200078ef81e */
[----:B------:R-:W-:-:S02]  /*13570*/  HADD2.F32 R42, -RZ, R42.H0_H0 ;  /* 0x2000002aff2a7230 */ /* 0x000fc40000004100 */
[C---:B------:R-:W-:Y:S01]  /*13580*/  FMUL.FTZ R46, R34.reuse, R43 ;  /* 0x0000002b222e7220 */ /* 0x040fe20000410000 */
[----:B------:R-:W-:Y:S01]  /*13590*/  F2FP.F16.E4M3.UNPACK_B R30, R5 ;  /* 0x00000005ff1e723e */ /* 0x000fe200020006ff */
[----:B------:R-:W-:Y:S01]  /*135a0*/  FMUL.FTZ R34, R34, R39 ;  /* 0x0000002722227220 */ /* 0x000fe20000410000 */
[----:B------:R-:W-:Y:S01]  /*135b0*/  F2FP.F16.E4M3.UNPACK_B R31, R5.H1 ;  /* 0x00000005ff1f723e */ /* 0x000fe200030006ff */
[----:B------:R-:W-:Y:S01]  /*135c0*/  HADD2.F32 R5, -RZ, R32.H1_H1 ;  /* 0x30000020ff057230 */ /* 0x000fe20000004100 */
[----:B------:R-:W-:Y:S01]  /*135d0*/  F2FP.F16.E4M3.UNPACK_B R35, R7 ;  /* 0x00000007ff23723e */ /* 0x000fe200020006ff */
[----:B------:R-:W-:Y:S01]  /*135e0*/  HADD2.F32 R38, -RZ, R38.H0_H0 ;  /* 0x20000026ff267230 */ /* 0x000fe20000004100 */
[----:B------:R-:W-:Y:S01]  /*135f0*/  F2FP.F16.E4M3.UNPACK_B R41, R41.H1 ;  /* 0x00000029ff29723e */ /* 0x000fe200030006ff */
[C---:B------:R-:W-:Y:S01]  /*13600*/  FFMA.FTZ R45, R33.reuse, R39, -R46 ;  /* 0x00000027212d7223 */ /* 0x040fe2000001082e */
[----:B------:R-:W-:Y:S01]  /*13610*/  F2FP.F16.E4M3.UNPACK_B R37, R37.H1 ;  /* 0x00000025ff25723e */ /* 0x000fe200030006ff */
[----:B------:R-:W-:Y:S01]  /*13620*/  FFMA.FTZ R50, R33, R43, R34 ;  /* 0x0000002b21327223 */ /* 0x000fe20000010022 */
[----:B------:R-:W-:-:S02]  /*13630*/  HADD2.F32 R32, -RZ, R32.H0_H0 ;  /* 0x20000020ff207230 */ /* 0x000fc40000004100 */
[C---:B------:R-:W-:Y:S01]  /*13640*/  FMUL.FTZ R33, R5.reuse, R42 ;  /* 0x0000002a05217220 */ /* 0x040fe20000410000 */
[-C--:B------:R-:W-:Y:S01]  /*13650*/  FMUL.FTZ R39, R5, R38.reuse ;  /* 0x0000002605277220 */ /* 0x080fe20000410000 */
[----:B------:R-:W-:Y:S01]  /*13660*/  F2FP.F16.E4M3.UNPACK_B R7, R7.H1 ;  /* 0x00000007ff07723e */ /* 0x000fe200030006ff */
[----:B------:R-:W-:Y:S02]  /*13670*/  HADD2.F32 R5, -RZ, R35.H1_H1 ;  /* 0x30000023ff057230 */ /* 0x000fe40000004100 */
[C---:B------:R-:W-:Y:S01]  /*13680*/  FFMA.FTZ R43, R32.reuse, R38, -R33 ;  /* 0x00000026202b7223 */ /* 0x040fe20000010821 */
[----:B------:R-:W-:Y:S02]  /*13690*/  HADD2.F32 R46, -RZ, R41.H0_H0 ;  /* 0x20000029ff2e7230 */ /* 0x000fe40000004100 */
[----:B------:R-:W-:Y:S01]  /*136a0*/  FFMA.FTZ R48, R32, R42, R39 ;  /* 0x0000002a20307223 */ /* 0x000fe20000010027 */
[----:B------:R-:W-:Y:S01]  /*136b0*/  HADD2.F32 R34, -RZ, R37.H0_H0 ;  /* 0x20000025ff227230 */ /* 0x000fe20000004100 */
[----:B------:R-:W-:Y:S01]  /*136c0*/  F2FP.F16.E4M3.UNPACK_B R6, R4 ;  /* 0x00000004ff06723e */ /* 0x000fe200020006ff */
[----:B------:R-:W-:-:S02]  /*136d0*/  HADD2.F32 R35, -RZ, R35.H0_H0 ;  /* 0x20000023ff237230 */ /* 0x000fc40000004100 */
[C---:B------:R-:W-:Y:S01]  /*136e0*/  FMUL.FTZ R38, R5.reuse, R46 ;  /* 0x0000002e05267220 */ /* 0x040fe20000410000 */
        /* <DEDUP_REMOVED lines=8> */
[----:B------:R-:W-:Y:S01]  /*13770*/  F2FP.F16.E4M3.UNPACK_B R4, R4.H1 ;  /* 0x00000004ff04723e */ /* 0x000fe200030006ff */
[-C--:B------:R-:W-:Y:S01]  /*13780*/  FMUL.FTZ R42, R32, R37.reuse ;  /* 0x00000025202a7220 */ /* 0x080fe20000410000 */
[----:B------:R-:W-:Y:S01]  /*13790*/  F2FP.F16.E4M3.UNPACK_B R33, R40 ;  /* 0x00000028ff21723e */ /* 0x000fe200020006ff */
[C---:B------:R-:W-:Y:S01]  /*137a0*/  FFMA.FTZ R49, R5.reuse, R37, -R34 ;  /* 0x0000002505317223 */ /* 0x040fe20000010822 */
[-C--:B------:R-:W-:Y:S01]  /*137b0*/  F2FP.F16.E4M3.UNPACK_B R32, R36.reuse ;  /* 0x00000024ff20723e */ /* 0x080fe200020006ff */
        /* <DEDUP_REMOVED lines=44> */
.L_x_4415:
[----:B------:R-:W-:Y:S05]  /*13a80*/  BSYNC B1 ;  /* 0x0000000000017941 */ /* 0x000fea0003800000 */
.L_x_4414:
[----:B------:R-:W-:Y:S04]  /*13a90*/  BSSY B1, `(.L_x_4416) ;  /* 0x0000078000017945 */ /* 0x000fe80003800000 */
[----:B------:R-:W-:Y:S05]  /*13aa0*/  @P2 BRA `(.L_x_4417) ;  /* 0x0000000400d82947 */ /* 0x000fea0003800000 */
[----:B01----:R-:W0:Y:S01]  /*13ab0*/  LDS.128 R4, [R3+0x20200] ;  /* 0x0202000003047984 */ /* 0x003e220000000c00 */
[----:B-----5:R-:W-:Y:S02]  /*13ac0*/  SHF.R.U32.HI R33, RZ, 0x8, R27 ;  /* 0x00000008ff217819 */ /* 0x020fe4000001161b */
[----:B------:R-:W-:Y:S02]  /*13ad0*/  LOP3.LUT R32, R27, 0xff, RZ, 0xc0, !PT ;  /* 0x000000ff1b207812 */ /* 0x000fe400078ec0ff */
[----:B------:R-:W-:Y:S02]  /*13ae0*/  LOP3.LUT R33, R33, 0xff, RZ, 0xc0, !PT ;  /* 0x000000ff21217812 */ /* 0x000fe400078ec0ff */
[----:B------:R-:W-:Y:S02]  /*13af0*/  SHF.R.U32.HI R37, RZ, 0x8, R29 ;  /* 0x00000008ff257819 */ /* 0x000fe4000001161d */
[----:B------:R-:W-:Y:S02]  /*13b00*/  PRMT R32, R33, 0x7604, R32 ;  /* 0x0000760421207816 */ /* 0x000fe40000000020 */
[----:B------:R-:W-:-:S02]  /*13b10*/  LOP3.LUT R34, R29, 0xff, RZ, 0xc0, !PT ;  /* 0x000000ff1d227812 */ /* 0x000fc400078ec0ff */
[----:B------:R-:W-:Y:S02]  /*13b20*/  LOP3.LUT R37, R37, 0xff, RZ, 0xc0, !PT ;  /* 0x000000ff25257812 */ /* 0x000fe400078ec0ff */
[----:B------:R-:W-:Y:S02]  /*13b30*/  SHF.R.U32.HI R36, RZ, 0x10, R29 ;  /* 0x00000010ff247819 */ /* 0x000fe4000001161d */
[----:B------:R-:W-:Y:S02]  /*13b40*/  SHF.R.U32.HI R38, RZ, 0x10, R27 ;  /* 0x00000010ff267819 */ /* 0x000fe4000001161b */
[----:B------:R-:W-:Y:S02]  /*13b50*/  SHF.R.U32.HI R33, RZ, 0x8, R28 ;  /* 0x00000008ff217819 */ /* 0x000fe4000001161c */
[----:B------:R-:W-:Y:S02]  /*13b60*/  SHF.R.U32.HI R31, RZ, 0x8, R26 ;  /* 0x00000008ff1f7819 */ /* 0x000fe4000001161a */
[----:B------:R-:W-:Y:S01]  /*13b70*/  PRMT R34, R37, 0x7604, R34 ;  /* 0x0000760425227816 */ /* 0x000fe20000000022 */
[----:B------:R-:W-:Y:S01]  /*13b80*/  IMAD.U32 R37, R36, 0x10000, RZ ;  /* 0x0001000024257824 */ /* 0x000fe200078e00ff */
[----:B------:R-:W-:Y:S01]  /*13b90*/  LOP3.LUT R35, R33, 0xff, RZ, 0xc0, !PT ;  /* 0x000000ff21237812 */ /* 0x000fe200078ec0ff */
[----:B------:R-:W-:Y:S01]  /*13ba0*/  IMAD.U32 R33, R38, 0x10000, RZ ;  /* 0x0001000026217824 */ /* 0x000fe200078e00ff */
[----:B------:R-:W-:-:S02]  /*13bb0*/  LOP3.LUT R30, R26, 0xff, RZ, 0xc0, !PT ;  /* 0x000000ff1a1e7812 */ /* 0x000fc400078ec0ff */
[----:B------:R-:W-:Y:S02]  /*13bc0*/  LOP3.LUT R31, R31, 0xff, RZ, 0xc0, !PT ;  /* 0x000000ff1f1f7812 */ /* 0x000fe400078ec0ff */
[----:B------:R-:W-:Y:S02]  /*13bd0*/  LOP3.LUT R37, R34, 0xff0000, R37, 0xf8, !PT ;  /* 0x00ff000022257812 */ /* 0x000fe400078ef825 */
[----:B------:R-:W-:Y:S02]  /*13be0*/  PRMT R31, R31, 0x7604, R30 ;  /* 0x000076041f1f7816 */ /* 0x000fe4000000001e */
[----:B------:R-:W-:Y:S02]  /*13bf0*/  LOP3.LUT R30, R28, 0xff, RZ, 0xc0, !PT ;  /* 0x000000ff1c1e7812 */ /* 0x000fe400078ec0ff */
[----:B------:R-:W-:Y:S02]  /*13c00*/  LOP3.LUT R33, R32, 0xff0000, R33, 0xf8, !PT ;  /* 0x00ff000020217812 */ /* 0x000fe400078ef821 */
[----:B------:R-:W-:-:S02]  /*13c10*/  LOP3.LUT R37, R37, 0xff000000, R29, 0xf8, !PT ;  /* 0xff00000025257812 */ /* 0x000fc400078ef81d */
[----:B------:R-:W-:Y:S02]  /*13c20*/  PRMT R35, R35, 0x7604, R30 ;  /* 0x0000760423237816 */ /* 0x000fe4000000001e */
[----:B------:R-:W-:Y:S02]  /*13c30*/  LOP3.LUT R33, R33, 0xff000000, R27, 0xf8, !PT ;  /* 0xff00000021217812 */ /* 0x000fe400078ef81b */
[-C--:B0-----:R-:W-:Y:S02]  /*13c40*/  F2FP.F16.E4M3.UNPACK_B R30, R6.reuse.H1 ;  /* 0x00000006ff1e723e */ /* 0x081fe400030006ff */
[----:B------:R-:W-:Y:S02]  /*13c50*/  F2FP.F16.E4M3.UNPACK_B R38, R37 ;  /* 0x00000025ff26723e */ /* 0x000fe400020006ff */
[----:B------:R-:W-:Y:S01]  /*13c60*/  LOP3.LUT R35, R35, 0xff0000, R28, 0xf8, !PT ;  /* 0x00ff000023237812 */ /* 0x000fe200078ef81c */
[--C-:B------:R-:W-:Y:S01]  /*13c70*/  HADD2.F32 R29, -RZ, R30.reuse.H0_H0 ;  /* 0x2000001eff1d7230 */ /* 0x100fe20000004100 */
        /* <DEDUP_REMOVED lines=8> */
[----:B------:R-:W-:Y:S01]  /*13d00*/  LOP3.LUT R32, R31, 0xff000000, R26, 0xf8, !PT ;  /* 0xff0000001f207812 */ /* 0x000fe200078ef81a */
        /* <DEDUP_REMOVED lines=80> */
.L_x_4417:
[----:B------:R-:W-:Y:S05]  /*14210*/  BSYNC B1 ;  /* 0x0000000000017941 */ /* 0x000fea0003800000 */
.L_x_4416:
[----:B------:R-:W-:Y:S04]  /*14220*/  BSSY B1, `(.L_x_4418) ;  /* 0x000007c000017945 */ /* 0x000fe80003800000 */
[----:B------:R-:W-:Y:S05]  /*14230*/  @P3 BRA `(.L_x_4419) ;  /* 0x0000000400e83947 */ /* 0x000fea0003800000 */
[----:B012---:R-:W0:Y:S01]  /*14240*/  LDS.128 R4, [R0+0x20200] ;  /* 0x0202000000047984 */ /* 0x007e220000000c00 */
        /* <DEDUP_REMOVED lines=121> */
.L_x_4419:
[----:B------:R-:W-:Y:S05]  /*149e0*/  BSYNC B1 ;  /* 0x0000000000017941 */ /* 0x000fea0003800000 */
.L_x_4418:
[----:B------:R-:W-:Y:S04]  /*149f0*/  BSSY B1, `(.L_x_4420) ;  /* 0x0000078000017945 */ /* 0x000fe80003800000 */
[----:B------:R-:W-:Y:S05]  /*14a00*/  @P4 BRA `(.L_x_4421) ;  /* 0x0000000400d84947 */ /* 0x000fea0003800000 */
[----:B0123--:R-:W0:Y:S01]  /*14a10*/  LDS.128 R4, [R3+0x22200] ;  /* 0x0222000003047984 */ /* 0x00fe220000000c00 */
        /* <DEDUP_REMOVED lines=117> */
.L_x_4421:
[----:B------:R-:W-:Y:S05]  /*15170*/  BSYNC B1 ;  /* 0x0000000000017941 */ /* 0x000fea0003800000 */
.L_x_4420:
[----:B------:R-:W-:Y:S05]  /*15180*/  @P5 BRA `(.L_x_4411) ;  /* 0x0000003c00245947 */ /* 0x000fea0003800000 */
[----:B01234-:R-:W0:Y:S01]  /*15190*/  LDS.128 R4, [R0+0x22200] ;  /* 0x0222000000047984 */ /* 0x01fe220000000c00 */
        /* <DEDUP_REMOVED lines=120> */
[----:B------:R0:W-:Y:S01]  /*15920*/  STS.128 [R0+0x22200], R4 ;  /* 0x0222000400007388 */ /* 0x0001e20000000c00 */
[----:B------:R-:W-:Y:S05]  /*15930*/  BRA `(.L_x_4411) ;  /* 0x0000003400387947 */ /* 0x000fea0003800000 */
.L_x_4405:
[----:B------:R-:W-:-:S03]  /*15940*/  UMOV UR4, 0xffffffff ;  /* 0xffffffff00047882 */ /* 0x000fc60000000000 */
[----:B------:R-:W-:Y:S05]  /*15950*/  BRA.DIV UR4, `(.L_x_4422) ;  /* 0x000001ae04a87947 */ /* 0x000fea000b800000 */
[----:B------:R0:W2:Y:S04]  /*15960*/  SHFL.IDX PT, R37, R24, RZ, 0x1e1f ;  /* 0x001e1fff18257589 */ /* 0x0000a800000e0000 */
[----:B------:R0:W3:Y:S04]  /*15970*/  SHFL.IDX PT, R47, R26, RZ, 0x1e1f ;  /* 0x001e1fff1a2f7589 */ /* 0x0000e800000e0000 */
[----:B------:R0:W4:Y:S04]  /*15980*/  SHFL.IDX PT, R3, R28, RZ, 0x1e1f ;  /* 0x001e1fff1c037589 */ /* 0x00012800000e0000 */
[----:B------:R-:W0:Y:S02]  /*15990*/  SHFL.IDX PT, R45, R45, RZ, 0x1e1f ;  /* 0x001e1fff2d2d7589 */ /* 0x000e2400000e0000 */
.L_x_4675:
[----:B------:R-:W-:Y:S01]  /*159a0*/  ULDC UR4, c[0x0][0x448] ;  /* 0x0001120000047ab9 */ /* 0x000fe20000000800 */
[----:B------:R-:W-:Y:S01]  /*159b0*/  BSSY B1, `(.L_x_4423) ;  /* 0x0000036000017945 */ /* 0x000fe20003800000 */
[----:B------:R-:W-:Y:S01]  /*159c0*/  IMAD R0, R132, UR4, RZ ;  /* 0x0000000484007c24 */ /* 0x000fe2000f8e02ff */
[----:B0-----:R-:W-:Y:S02]  /*159d0*/  CS2R R28, SRZ ;  /* 0x00000000001c7805 */ /* 0x001fe4000001ff00 */
[----:B------:R-:W-:Y:S02]  /*159e0*/  CS2R R30, SRZ ;  /* 0x00000000001e7805 */ /* 0x000fe4000001ff00 */
[----:B------:R-:W-:Y:S02]  /*159f0*/  CS2R R6, SRZ ;  /* 0x0000000000067805 */ /* 0x000fe4000001ff00 */
[----:B------:R-:W-:Y:S02]  /*15a00*/  CS2R R8, SRZ ;  /* 0x0000000000087805 */ /* 0x000fe4000001ff00 */
[----:B------:R-:W-:-:S02]  /*15a10*/  ISETP.GE.AND P0, PT, R4, R0, PT ;  /* 0x000000000400720c */ /* 0x000fc40003f06270 */
[----:B------:R-:W-:Y:S02]  /*15a20*/  CS2R R4, SRZ ;  /* 0x0000000000047805 */ /* 0x000fe4000001ff00 */
[----:B------:R-:W-:Y:S02]  /*15a30*/  CS2R R10, SRZ ;  /* 0x00000000000a7805 */ /* 0x000fe4000001ff00 */
[----:B------:R-:W-:Y:S02]  /*15a40*/  CS2R R32, SRZ ;  /* 0x0000000000207805 */ /* 0x000fe4000001ff00 */
[----:B------:R-:W-:Y:S02]  /*15a50*/  CS2R R34, SRZ ;  /* 0x0000000000227805 */ /* 0x000fe4000001ff00 */
[----:B------:R-:W-:Y:S02]  /*15a60*/  CS2R R12, SRZ ;  /* 0x00000000000c7805 */ /* 0x000fe4000001ff00 */
[----:B-1----:R-:W-:-:S02]  /*15a70*/  CS2R R14, SRZ ;  /* 0x00000000000e7805 */ /* 0x002fc4000001ff00 */
[----:B------:R-:W-:Y:S02]  /*15a80*/  CS2R R24, SRZ ;  /* 0x0000000000187805 */ /* 0x000fe4000001ff00 */
[----:B------:R-:W-:Y:S01]  /*15a90*/  CS2R R26, SRZ ;  /* 0x00000000001a7805 */ /* 0x000fe2000001ff00 */
[----:B------:R-:W-:Y:S06]  /*15aa0*/  @P0 BRA `(.L_x_4424) ;  /* 0x0000000000980947 */ /* 0x000fec0003800000 */
[----:B------:R-:W-:Y:S01]  /*15ab0*/  ULDC UR4, c[0x0][0x3f4] ;  /* 0x0000fd0000047ab9 */ /* 0x000fe20000000800 */
[----:B------:R-:W-:Y:S02]  /*15ac0*/  CS2R R32, SRZ ;  /* 0x0000000000207805 */ /* 0x000fe4000001ff00 */
[----:B------:R-:W-:Y:S02]  /*15ad0*/  ISETP.GE.AND P1, PT, R221, UR4, PT ;  /* 0x00000004dd007c0c */ /* 0x000fe4000bf26270 */
[----:B------:R-:W-:Y:S02]  /*15ae0*/  CS2R R34, SRZ ;  /* 0x0000000000227805 */ /* 0x000fe4000001ff00 */
[----:B------:R-:W-:Y:S02]  /*15af0*/  ISETP.GE.AND P2, PT, R16, UR4, PT ;  /* 0x0000000410007c0c */ /* 0x000fe4000bf46270 */
[----:B------:R-:W-:Y:S02]  /*15b00*/  CS2R R28, SRZ ;  /* 0x00000000001c7805 */ /* 0x000fe4000001ff00 */
[----:B------:R-:W-:-:S02]  /*15b10*/  ISETP.GE.AND P0, PT, R222, UR4, PT ;  /* 0x00000004de007c0c */ /* 0x000fc4000bf06270 */
[----:B------:R-:W-:Y:S02]  /*15b20*/  CS2R R30, SRZ ;  /* 0x00000000001e7805 */ /* 0x000fe4000001ff00 */
[----:B------:R-:W-:Y:S02]  /*15b30*/  CS2R R12, SRZ ;  /* 0x00000000000c7805 */ /* 0x000fe4000001ff00 */
[----:B------:R-:W-:Y:S02]  /*15b40*/  CS2R R14, SRZ ;  /* 0x00000000000e7805 */ /* 0x000fe4000001ff00 */
[----:B------:R-:W-:Y:S02]  /*15b50*/  @!P1 SHF.L.U32 R20, R226, 0x4, RZ ;  /* 0x00000004e2149819 */ /* 0x000fe400000006ff */
[----:B--2---:R-:W-:-:S03]  /*15b60*/  @!P2 IADD3 R40, P3, R16, R37, RZ ;  /* 0x000000251028a210 */ /* 0x004fc60007f7e0ff */
[----:B------:R-:W-:Y:S01]  /*15b70*/  @!P0 IMAD.SHL.U32 R38, R227, 0x10, RZ ;  /* 0x00000010e3268824 */ /* 0x000fe200078e00ff */
[----:B------:R-:W-:Y:S02]  /*15b80*/  @!P1 SHF.R.S32.HI R4, RZ, 0x1f, R20 ;  /* 0x0000001fff049819 */ /* 0x000fe40000011414 */
[C---:B------:R-:W-:Y:S01]  /*15b90*/  @!P1 IADD3 R42, P5, R20.reuse, R37, RZ ;  /* 0x00000025142a9210 */ /* 0x040fe20007fbe0ff */
[C---:B----4-:R-:W-:Y:S01]  /*15ba0*/  @!P2 IMAD.X R41, R3.reuse, 0x1, R17, P3 ;  /* 0x000000010329a824 */ /* 0x050fe200018e0611 */
[----:B---3--:R-:W-:Y:S02]  /*15bb0*/  @!P1 IADD3 R20, P4, R20, R47, RZ ;  /* 0x0000002f14149210 */ /* 0x008fe40007f9e0ff */
[C---:B------:R-:W-:Y:S01]  /*15bc0*/  @!P0 IADD3 R36, P3, R38.reuse, R37, RZ ;  /* 0x0000002526248210 */ /* 0x040fe20007f7e0ff */
[----:B------:R-:W-:Y:S01]  /*15bd0*/  @!P1 IMAD.X R43, R3, 0x1, R4, P5 ;  /* 0x00000001032b9824 */ /* 0x000fe200028e0604 */
[----:B------:R-:W-:Y:S01]  /*15be0*/  @!P0 SHF.R.S32.HI R6, RZ, 0x1f, R38 ;  /* 0x0000001fff068819 */ /* 0x000fe20000011426 */
[----:B------:R-:W-:Y:S01]  /*15bf0*/  @!P1 IMAD.X R21, R45, 0x1, R4, P4 ;  /* 0x000000012d159824 */ /* 0x000fe200020e0604 */
[----:B------:R-:W-:-:S02]  /*15c00*/  @!P0 IADD3 R38, P5, R38, R47, RZ ;  /* 0x0000002f26268210 */ /* 0x000fc40007fbe0ff */
[----:B------:R-:W-:Y:S02]  /*15c10*/  CS2R R24, SRZ ;  /* 0x0000000000187805 */ /* 0x000fe4000001ff00 */
[----:B------:R-:W-:Y:S01]  /*15c20*/  @!P2 IADD3 R46, P4, R16, R47, RZ ;  /* 0x0000002f102ea210 */ /* 0x000fe20007f9e0ff */
[--C-:B------:R-:W-:Y:S01]  /*15c30*/  @!P0 IMAD.X R37, R3, 0x1, R6.reuse, P3 ;  /* 0x0000000103258824 */ /* 0x100fe200018e0606 */
[----:B------:R-:W-:Y:S01]  /*15c40*/  CS2R R4, SRZ ;  /* 0x0000000000047805 */ /* 0x000fe2000001ff00 */
[----:B------:R-:W-:Y:S01]  /*15c50*/  @!P0 IMAD.X R39, R45, 0x1, R6, P5 ;  /* 0x000000012d278824 */ /* 0x000fe200028e0606 */
[----:B------:R-:W-:Y:S02]  /*15c60*/  CS2R R6, SRZ ;  /* 0x0000000000067805 */ /* 0x000fe4000001ff00 */
[----:B------:R-:W-:Y:S02]  /*15c70*/  CS2R R26, SRZ ;  /* 0x00000000001a7805 */ /* 0x000fe4000001ff00 */
[----:B------:R-:W-:-:S02]  /*15c80*/  CS2R R8, SRZ ;  /* 0x0000000000087805 */ /* 0x000fc4000001ff00 */
[----:B------:R-:W-:Y:S01]  /*15c90*/  CS2R R10, SRZ ;  /* 0x00000000000a7805 */ /* 0x000fe2000001ff00 */
[----:B------:R-:W-:Y:S01]  /*15ca0*/  @!P2 IMAD.X R47, R45, 0x1, R17, P4 ;  /* 0x000000012d2fa824 */ /* 0x000fe200020e0611 */
[----:B------:R0:W5:Y:S04]  /*15cb0*/  @!P2 LD.E.128 R32, desc[UR50][R40.64] ;  /* 0x000000322820a980 */ /* 0x000168000c101d00 */
[----:B------:R0:W5:Y:S04]  /*15cc0*/  @!P2 LD.E.128 R28, desc[UR50][R46.64] ;  /* 0x000000322e1ca980 */ /* 0x000168000c101d00 */
[----:B------:R0:W5:Y:S04]  /*15cd0*/  @!P1 LD.E.128 R12, desc[UR50][R42.64] ;  /* 0x000000322a0c9980 */ /* 0x000168000c101d00 */
[----:B------:R0:W5:Y:S04]  /*15ce0*/  @!P1 LD.E.128 R4, desc[UR50][R20.64] ;  /* 0x0000003214049980 */ /* 0x000168000c101d00 */
[----:B------:R0:W5:Y:S04]  /*15cf0*/  @!P0 LD.E.128 R24, desc[UR50][R36.64] ;  /* 0x0000003224188980 */ /* 0x000168000c101d00 */
[----:B------:R0:W5:Y:S02]  /*15d00*/  @!P0 LD.E.128 R8, desc[UR50][R38.64] ;  /* 0x0000003226088980 */ /* 0x000164000c101d00 */
.L_x_4424:
[----:B------:R-:W-:Y:S05]  /*15d10*/  BSYNC B1 ;  /* 0x0000000000017941 */ /* 0x000fea0003800000 */
.L_x_4423:
[----:B------:R-:W-:Y:S01]  /*15d20*/  ULEA.HI UR4, UR37, UR37, URZ, 0x1 ;  /* 0x0000002525047291 */ /* 0x000fe2000f8f083f */
[----:B0-----:R-:W0:Y:S01]  /*15d30*/  S2R R20, SR_TID.X ;  /* 0x0000000000147919 */ /* 0x001e220000002100 */
[----:B------:R-:W-:Y:S01]  /*15d40*/  IMAD R0, R129, -0x80, R0 ;  /* 0xffffff8081007824 */ /* 0x000fe200078e0200 */
[----:B------:R-:W-:Y:S01]  /*15d50*/  BSSY B1, `(.L_x_4425) ;  /* 0x000000d000017945 */ /* 0x000fe20003800000 */
[----:B------:R-:W-:-:S03]  /*15d60*/  ULOP3.LUT UR4, UR4, 0xfffffffe, URZ, 0xc0, !UPT ;  /* 0xfffffffe04047892 */ /* 0x000fc6000f8ec03f */
[----:B------:R-:W-:Y:S01]  /*15d70*/  VIMNMX R0, R0, 0x80, PT ;  /* 0x0000008000007848 */ /* 0x000fe20003fe0100 */
[----:B------:R-:W-:-:S06]  /*15d80*/  UIADD3 UR4, UR37, -UR4, URZ ;  /* 0x8000000425047290 */ /* 0x000fcc000fffe03f */
[----:B----4-:R-:W-:-:S04]  /*15d90*/  MOV R3, UR4 ;  /* 0x0000000400037c02 */ /* 0x010fc80008000f00 */
[----:B------:R-:W-:-:S04]  /*15da0*/  SHF.L.U32 R3, R3, 0x1f, RZ ;  /* 0x0000001f03037819 */ /* 0x000fc800000006ff */
[----:B------:R-:W1:Y:S01]  /*15db0*/  SYNCS.PHASECHK.TRANS64.TRYWAIT P0, [R18+URZ+0x33400], R3 ;  /* 0x03340003120075a7 */ /* 0x000e62000800017f */
[C---:B0-----:R-:W-:Y:S02]  /*15dc0*/  VIADD R21, R20.reuse, 0xffffff80 ;  /* 0xffffff8014157836 */ /* 0x041fe40000000000 */
[----:B------:R-:W-:-:S05]  /*15dd0*/  VIADD R20, R20, 0xffffff80 ;  /* 0xffffff8014147836 */ /* 0x000fca0000000000 */
[----:B------:R-:W-:-:S04]  /*15de0*/  LEA.HI R20, R20, R21, RZ, 0x1 ;  /* 0x0000001514147211 */ /* 0x000fc800078f08ff */
[----:B------:R-:W-:-:S04]  /*15df0*/  SHF.R.S32.HI R20, RZ, 0x1, R20 ;  /* 0x00000001ff147819 */ /* 0x000fc80000011414 */
[----:B------:R-:W-:Y:S01]  /*15e00*/  ISETP.GE.AND P1, PT, R20, R0, PT ;  /* 0x000000001400720c */ /* 0x000fe20003f26270 */
[----:B-1----:R-:W-:-:S12]  /*15e10*/  @!P0 BRA `(.L_x_4426) ;  /* 0x000001a800ec8947 */ /* 0x002fd80003800000 */
.L_x_4676:
[----:B------:R-:W-:Y:S05]  /*15e20*/  BSYNC B1 ;  /* 0x0000000000017941 */ /* 0x000fea0003800000 */
.L_x_4425:
[----:B------:R-:W-:Y:S05]  /*15e30*/  @P1 BRA `(.L_x_4411) ;  /* 0x0000002c00f81947 */ /* 0x000fea0003800000 */
[----:B------:R1:W5:Y:S01]  /*15e40*/  LDL R69, [R1+0x24] ;  /* 0x0000240001457983 */ /* 0x0003620000100800 */
[----:B0-----:R-:W0:Y:S03]  /*15e50*/  LDC R3, c[0x0][0x3f4] ;  /* 0x0000fd00ff037b82 */ /* 0x001e260000000800 */
[----:B------:R1:W5:Y:S04]  /*15e60*/  LDL R68, [R1+0x28] ;  /* 0x0000280001447983 */ /* 0x0003680000100800 */
[----:B------:R1:W5:Y:S01]  /*15e70*/  LDL R67, [R1+0x2c] ;  /* 0x00002c0001437983 */ /* 0x0003620000100800 */
[----:B------:R-:W-:Y:S01]  /*15e80*/  BSSY B1, `(.L_x_4427) ;  /* 0x00000ff000017945 */ /* 0x000fe20003800000 */
[----:B0-----:R-:W-:-:S02]  /*15e90*/  ISETP.GE.AND P0, PT, R16, R3, PT ;  /* 0x000000031000720c */ /* 0x001fc40003f06270 */
[-C--:B------:R-:W-:Y:S02]  /*15ea0*/  ISETP.GE.AND P1, PT, R221, R3.reuse, PT ;  /* 0x00000003dd00720c */ /* 0x080fe40003f26270 */
[----:B------:R-:W-:-:S09]  /*15eb0*/  ISETP.GE.AND P2, PT, R222, R3, PT ;  /* 0x00000003de00720c */ /* 0x000fd20003f46270 */
[----:B-1----:R-:W-:Y:S05]  /*15ec0*/  @P0 BRA `(.L_x_4428) ;  /* 0x0000000c00e80947 */ /* 0x002fea0003800000 */
[----:B------:R-:W4:Y:S01]  /*15ed0*/  LDL R70, [R1+0x12c] ;  /* 0x00012c0001467983 */ /* 0x000f220000100800 */
[----:B------:R-:W-:Y:S02]  /*15ee0*/  LEA.HI R0, R48, R48, RZ, 0x1 ;  /* 0x0000003030007211 */ /* 0x000fe400078f08ff */
[----:B-----5:R-:W-:Y:S02]  /*15ef0*/  LOP3.LUT R20, R32, 0xff, RZ, 0xc0, !PT ;  /* 0x000000ff20147812 */ /* 0x020fe400078ec0ff */
[----:B------:R-:W-:Y:S02]  /*15f00*/  LOP3.LUT R21, R0, 0xfffffffe, RZ, 0xc0, !PT ;  /* 0xfffffffe00157812 */ /* 0x000fe400078ec0ff */
[----:B------:R-:W-:Y:S02]  /*15f10*/  SHF.R.U32.HI R0, RZ, 0x8, R32 ;  /* 0x00000008ff007819 */ /* 0x000fe40000011620 */
[----:B--2---:R-:W-:Y:S01]  /*15f20*/  SHF.R.U32.HI R37, RZ, 0x8, R33 ;  /* 0x00000008ff257819 */ /* 0x004fe20000011621 */
[----:B------:R-:W-:Y:S01]  /*15f30*/  IMAD.IADD R48, R48, 0x1, -R21 ;  /* 0x0000000130307824 */ /* 0x000fe200078e0a15 */
[----:B------:R-:W-:-:S02]  /*15f40*/  LOP3.LUT R21, R0, 0xff, RZ, 0xc0, !PT ;  /* 0x000000ff00157812 */ /* 0x000fc400078ec0ff */
[----:B------:R-:W-:Y:S02]  /*15f50*/  SHF.R.U32.HI R39, RZ, 0x8, R34 ;  /* 0x00000008ff277819 */ /* 0x000fe40000011622 */
[----:B------:R-:W-:Y:S02]  /*15f60*/  LEA.HI R0, R3, R48, RZ, 0x1c ;  /* 0x0000003003007211 */ /* 0x000fe400078fe0ff */
[----:B------:R-:W-:Y:S02]  /*15f70*/  PRMT R45, R21, 0x7604, R20 ;  /* 0x00007604152d7816 */ /* 0x000fe40000000014 */
[----:B------:R-:W-:Y:S02]  /*15f80*/  SHF.R.S32.HI R21, RZ, 0x1f, R0 ;  /* 0x0000001fff157819 */ /* 0x000fe40000011400 */
[----:B------:R-:W-:Y:S02]  /*15f90*/  LOP3.LUT R36, R33, 0xff, RZ, 0xc0, !PT ;  /* 0x000000ff21247812 */ /* 0x000fe400078ec0ff */
[----:B------:R-:W-:Y:S01]  /*15fa0*/  LEA.HI R21, R21, R0, RZ, 0x2 ;  /* 0x0000000015157211 */ /* 0x000fe200078f10ff */
[----:B------:R-:W-:Y:S01]  /*15fb0*/  IMAD.SHL.U32 R0, R0, 0x10, RZ ;  /* 0x0000001000007824 */ /* 0x000fe200078e00ff */
[----:B------:R-:W-:-:S02]  /*15fc0*/  LOP3.LUT R38, R34, 0xff, RZ, 0xc0, !PT ;  /* 0x000000ff22267812 */ /* 0x000fc400078ec0ff */
[----:B------:R-:W-:Y:S01]  /*15fd0*/  LOP3.LUT R37, R37, 0xff, RZ, 0xc0, !PT ;  /* 0x000000ff25257812 */ /* 0x000fe200078ec0ff */
[----:B------:R-:W-:Y:S01]  /*15fe0*/  IMAD.SHL.U32 R21, R21, 0x800, RZ ;  /* 0x0000080015157824 */ /* 0x000fe200078e00ff */
[----:B------:R-:W-:Y:S02]  /*15ff0*/  LOP3.LUT R0, R69, 0x30, R0, 0xf8, !PT ;  /* 0x0000003045007812 */ /* 0x000fe400078ef800 */
[----:B------:R-:W-:Y:S02]  /*16000*/  LOP3.LUT R39, R39, 0xff, RZ, 0xc0, !PT ;  /* 0x000000ff27277812 */ /* 0x000fe400078ec0ff */
[----:B------:R-:W-:Y:S02]  /*16010*/  LOP3.LUT R0, R0, R68, RZ, 0x3c, !PT ;  /* 0x0000004400007212 */ /* 0x000fe400078e3cff */
[----:B------:R-:W-:Y:S02]  /*16020*/  LOP3.LUT R21, R21, 0xffffe000, RZ, 0xc0, !PT ;  /* 0xffffe00015157812 */ /* 0x000fe400078ec0ff */
[----:B------:R-:W-:-:S02]  /*16030*/  PRMT R20, R37, 0x7604, R36 ;  /* 0x0000760425147816 */ /* 0x000fc40000000024 */
[----:B------:R-:W-:Y:S02]  /*16040*/  IADD3 R21, R0, R67, R21 ;  /* 0x0000004300157210 */ /* 0x000fe40007ffe015 */
[----:B---3--:R-:W-:Y:S02]  /*16050*/  PRMT R47, R39, 0x7604, R38 ;  /* 0x00007604272f7816 */ /* 0x008fe40000000026 */
[----:B------:R-:W-:Y:S01]  /*16060*/  SHF.R.U32.HI R37, RZ, 0x8, R35 ;  /* 0x00000008ff257819 */ /* 0x000fe20000011623 */
[----:B------:R-:W-:Y:S01]  /*16070*/  IMAD.IADD R0, R18, 0x1, R21 ;  /* 0x0000000112007824 */ /* 0x000fe200078e0215 */
[----:B------:R-:W-:Y:S02]  /*16080*/  SHF.R.U32.HI R39, RZ, 0x8, R28 ;  /* 0x00000008ff277819 */ /* 0x000fe4000001161c */
[----:B------:R-:W-:Y:S02]  /*16090*/  SHF.R.U32.HI R40, RZ, 0x8, R29 ;  /* 0x00000008ff287819 */ /* 0x000fe4000001161d */
[----:B------:R-:W-:-:S02]  /*160a0*/  LOP3.LUT R36, R35, 0xff, RZ, 0xc0, !PT ;  /* 0x000000ff23247812 */ /* 0x000fc400078ec0ff */
[----:B------:R-:W-:Y:S02]  /*160b0*/  LOP3.LUT R38, R28, 0xff, RZ, 0xc0, !PT ;  /* 0x000000ff1c267812 */ /* 0x000fe400078ec0ff */
[----:B------:R-:W-:Y:S02]  /*160c0*/  LOP3.LUT R37, R37, 0xff, RZ, 0xc0, !PT ;  /* 0x000000ff25257812 */ /* 0x000fe400078ec0ff */
[----:B------:R-:W-:Y:S02]  /*160d0*/  LOP3.LUT R39, R39, 0xff, RZ, 0xc0, !PT ;  /* 0x000000ff27277812 */ /* 0x000fe400078ec0ff */
[----:B------:R-:W-:Y:S02]  /*160e0*/  LOP3.LUT R21, R40, 0xff, RZ, 0xc0, !PT ;  /* 0x000000ff28157812 */ /* 0x000fe400078ec0ff */
[----:B------:R-:W0:Y:S01]  /*160f0*/  LDS.128 R40, [R0+0x1e200] ;  /* 0x01e2000000287984 */ /* 0x000e220000000c00 */
[----:B------:R-:W-:Y:S02]  /*16100*/  PRMT R46, R37, 0x7604, R36 ;  /* 0x00007604252e7816 */ /* 0x000fe40000000024 */
[----:B------:R-:W-:-:S02]  /*16110*/  PRMT R51, R39, 0x7604, R38 ;  /* 0x0000760427337816 */ /* 0x000fc40000000026 */
[----:B------:R-:W-:Y:S02]  /*16120*/  SHF.R.U32.HI R53, RZ, 0x8, R31 ;  /* 0x00000008ff357819 */ /* 0x000fe4000001161f */
[----:B------:R-:W-:Y:S02]  /*16130*/  LOP3.LUT R52, R31, 0xff, RZ, 0xc0, !PT ;  /* 0x000000ff1f347812 */ /* 0x000fe400078ec0ff */
[----:B------:R-:W-:Y:S02]  /*16140*/  LOP3.LUT R53, R53, 0xff, RZ, 0xc0, !PT ;  /* 0x000000ff35357812 */ /* 0x000fe400078ec0ff */
[----:B------:R-:W-:Y:S02]  /*16150*/  LOP3.LUT R48, R29, 0xff, RZ, 0xc0, !PT ;  /* 0x000000ff1d307812 */ /* 0x000fe400078ec0ff */
[----:B------:R-:W-:Y:S02]  /*16160*/  SHF.R.U32.HI R50, RZ, 0x8, R30 ;  /* 0x00000008ff327819 */ /* 0x000fe4000001161e */
[----:B------:R-:W-:-:S02]  /*16170*/  PRMT R52, R53, 0x7604, R52 ;  /* 0x0000760435347816 */ /* 0x000fc40000000034 */
[----:B------:R-:W-:Y:S02]  /*16180*/  SHF.R.U32.HI R53, RZ, 0x10, R29 ;  /* 0x00000010ff357819 */ /* 0x000fe4000001161d */
[----:B------:R-:W-:Y:S02]  /*16190*/  PRMT R48, R21, 0x7604, R48 ;  /* 0x0000760415307816 */ /* 0x000fe40000000030 */
[----:B------:R-:W-:Y:S01]  /*161a0*/  LOP3.LUT R49, R30, 0xff, RZ, 0xc0, !PT ;  /* 0x000000ff1e317812 */ /* 0x000fe200078ec0ff */
[----:B------:R-:W-:Y:S01]  /*161b0*/  IMAD.U32 R53, R53, 0x10000, RZ ;  /* 0x0001000035357824 */ /* 0x000fe200078e00ff */
[----:B------:R-:W-:Y:S02]  /*161c0*/  LOP3.LUT R50, R50, 0xff, RZ, 0xc0, !PT ;  /* 0x000000ff32327812 */ /* 0x000fe400078ec0ff */
[----:B------:R-:W-:Y:S02]  /*161d0*/  SHF.R.U32.HI R21, RZ, 0x10, R33 ;  /* 0x00000010ff157819 */ /* 0x000fe40000011621 */
[----:B------:R-:W-:-:S02]  /*161e0*/  PRMT R57, R50, 0x7604, R49 ;  /* 0x0000760432397816 */ /* 0x000fc40000000031 */
[----:B------:R-:W-:Y:S01]  /*161f0*/  SHF.R.U32.HI R49, RZ, 0x10, R35 ;  /* 0x00000010ff317819 */ /* 0x000fe20000011623 */
[----:B------:R-:W-:Y:S01]  /*16200*/  IMAD.U32 R21, R21, 0x10000, RZ ;  /* 0x0001000015157824 */ /* 0x000fe200078e00ff */
[----:B------:R-:W-:Y:S02]  /*16210*/  SHF.R.U32.HI R59, RZ, 0x10, R31 ;  /* 0x00000010ff3b7819 */ /* 0x000fe4000001161f */
[----:B------:R-:W-:Y:S02]  /*16220*/  LOP3.LUT R45, R45, 0xff0000, R32, 0xf8, !PT ;  /* 0x00ff00002d2d7812 */ /* 0x000fe400078ef820 */
[----:B------:R-:W-:Y:S01]  /*16230*/  LOP3.LUT R55, R48, 0xff0000, R53, 0xf8, !PT ;  /* 0x00ff000030377812 */ /* 0x000fe200078ef835 */
[----:B------:R-:W-:Y:S01]  /*16240*/  IMAD.U32 R59, R59, 0x10000, RZ ;  /* 0x000100003b3b7824 */ /* 0x000fe200078e00ff */
[----:B------:R-:W-:Y:S02]  /*16250*/  SHF.L.U32 R49, R49, 0x10, RZ ;  /* 0x0000001031317819 */ /* 0x000fe400000006ff */
        /* <DEDUP_REMOVED lines=11> */
[----:B------:R-:W-:Y:S01]  /*16310*/  LOP3.LUT R53, R49, 0xff000000, R35, 0xf8, !PT ;  /* 0xff00000031357812 */ /* 0x000fe200078ef823 */
[----:B------:R-:W-:Y:S01]  /*16320*/  HADD2.F32 R58, -RZ, R56.H0_H0 ;  /* 0x20000038ff3a7230 */ /* 0x000fe20000004100 */
[----:B------:R-:W-:Y:S01]  /*16330*/  F2FP.F16.E4M3.UNPACK_B R35, R50 ;  /* 0x00000032ff23723e */ /* 0x000fe200020006ff */
[----:B------:R-:W-:Y:S01]  /*16340*/  HADD2.F32 R29, -RZ, R34.H0_H0 ;  /* 0x20000022ff1d7230 */ /* 0x000fe20000004100 */
[----:B------:R-:W-:Y:S01]  /*16350*/  LOP3.LUT R59, R59, 0xff000000, R31, 0xf8, !PT ;  /* 0xff0000003b3b7812 */ /* 0x000fe200078ef81f */
[----:B------:R-:W-:Y:S01]  /*16360*/  HADD2.F32 R56, -RZ, R56.H1_H1 ;  /* 0x30000038ff387230 */ /* 0x000fe20000004100 */
[----:B------:R-:W-:Y:S01]  /*16370*/  F2FP.F16.E4M3.UNPACK_B R54, R40.H1 ;  /* 0x00000028ff36723e */ /* 0x000fe200030006ff */
[----:B------:R-:W-:Y:S01]  /*16380*/  HADD2.F32 R34, -RZ, R34.H1_H1 ;  /* 0x30000022ff227230 */ /* 0x000fe20000004100 */
[----:B------:R-:W-:-:S02]  /*16390*/  LOP3.LUT R21, R57, 0xff0000, R30, 0xf8, !PT ;  /* 0x00ff000039157812 */ /* 0x000fc400078ef81e */
[----:B------:R-:W-:Y:S02]  /*163a0*/  F2FP.F16.E4M3.UNPACK_B R41, R41.H1 ;  /* 0x00000029ff29723e */ /* 0x000fe400030006ff */
[-C--:B------:R-:W-:Y:S02]  /*163b0*/  F2FP.F16.E4M3.UNPACK_B R49, R43.reuse ;  /* 0x0000002bff31723e */ /* 0x080fe400020006ff */
[----:B------:R-:W-:Y:S02]  /*163c0*/  F2FP.F16.E4M3.UNPACK_B R55, R43.H1 ;  /* 0x0000002bff37723e */ /* 0x000fe400030006ff */
[----:B------:R-:W-:Y:S02]  /*163d0*/  F2FP.F16.E4M3.UNPACK_B R57, R51.H1 ;  /* 0x00000033ff39723e */ /* 0x000fe400030006ff */
[----:B------:R-:W-:Y:S02]  /*163e0*/  F2FP.F16.E4M3.UNPACK_B R50, R50.H1 ;  /* 0x00000032ff32723e */ /* 0x000fe400030006ff */
[----:B------:R-:W-:Y:S01]  /*163f0*/  LOP3.LUT R45, R45, 0xff000000, R28, 0xf8, !PT ;  /* 0xff0000002d2d7812 */ /* 0x000fe200078ef81c */
[--C-:B------:R-:W-:Y:S01]  /*16400*/  HADD2.F32 R51, -RZ, R57.reuse.H0_H0 ;  /* 0x20000039ff337230 */ /* 0x100fe20000004100 */
[----:B------:R-:W-:Y:S01]  /*16410*/  LOP3.LUT R21, R21, 0xff000000, R30, 0xf8, !PT ;  /* 0xff00000015157812 */ /* 0x000fe200078ef81e */
[----:B------:R-:W-:Y:S01]  /*16420*/  HADD2.F32 R57, -RZ, R57.H1_H1 ;  /* 0x30000039ff397230 */ /* 0x000fe20000004100 */
[----:B------:R-:W-:-:S02]  /*16430*/  F2FP.F16.E4M3.UNPACK_B R30, R42 ;  /* 0x0000002aff1e723e */ /* 0x000fc400020006ff */
[----:B------:R-:W-:Y:S01]  /*16440*/  F2FP.F16.E4M3.UNPACK_B R42, R42.H1 ;  /* 0x0000002aff2a723e */ /* 0x000fe200030006ff */
[----:B----4-:R-:W0:Y:S02]  /*16450*/  LDS.128 R36, [R70+0x1e200] ;  /* 0x01e2000046247984 */ /* 0x010e240000000c00 */
[-C--:B0-----:R-:W-:Y:S02]  /*16460*/  F2FP.F16.E4M3.UNPACK_B R31, R37.reuse ;  /* 0x00000025ff1f723e */ /* 0x081fe400020006ff */
[----:B------:R-:W-:Y:S02]  /*16470*/  F2FP.F16.E4M3.UNPACK_B R46, R37.H1 ;  /* 0x00000025ff2e723e */ /* 0x000fe400030006ff */
[-C--:B------:R-:W-:Y:S01]  /*16480*/  F2FP.F16.E4M3.UNPACK_B R37, R36.reuse ;  /* 0x00000024ff25723e */ /* 0x080fe200020006ff */
[----:B------:R-:W-:Y:S01]  /*16490*/  HADD2.F32 R33, -RZ, R31.H0_H0 ;  /* 0x2000001fff217230 */ /* 0x000fe20000004100 */
[----:B------:R-:W-:Y:S01]  /*164a0*/  F2FP.F16.E4M3.UNPACK_B R47, R36.H1 ;  /* 0x00000024ff2f723e */ /* 0x000fe200030006ff */
[----:B------:R-:W-:Y:S01]  /*164b0*/  HADD2.F32 R36, -RZ, R35.H0_H0 ;  /* 0x20000023ff247230 */ /* 0x000fe20000004100 */
[-C--:B------:R-:W-:Y:S01]  /*164c0*/  F2FP.F16.E4M3.UNPACK_B R48, R39.reuse ;  /* 0x00000027ff30723e */ /* 0x080fe200020006ff */
[----:B------:R-:W-:Y:S01]  /*164d0*/  HADD2.F32 R31, -RZ, R31.H1_H1 ;  /* 0x3000001fff1f7230 */ /* 0x000fe20000004100 */
[----:B------:R-:W-:-:S02]  /*164e0*/  F2FP.F16.E4M3.UNPACK_B R52, R39.H1 ;  /* 0x00000027ff34723e */ /* 0x000fc400030006ff */
[----:B------:R-:W-:Y:S01]  /*164f0*/  F2FP.F16.E4M3.UNPACK_B R39, R40 ;  /* 0x00000028ff27723e */ /* 0x000fe200020006ff */
[C---:B------:R-:W-:Y:S01]  /*16500*/  FMUL.FTZ R40, R29.reuse, R58 ;  /* 0x0000003a1d287220 */ /* 0x040fe20000410000 */
[----:B------:R-:W-:Y:S01]  /*16510*/  FMUL.FTZ R43, R29, R36 ;  /* 0x000000241d2b7220 */ /* 0x000fe20000410000 */
[----:B------:R-:W-:Y:S02]  /*16520*/  F2FP.F16.E4M3.UNPACK_B R28, R38 ;  /* 0x00000026ff1c723e */ /* 0x000fe400020006ff */
[C---:B------:R-:W-:Y:S01]  /*16530*/  FFMA.FTZ R29, R33.reuse, R36, -R40 ;  /* 0x00000024211d7223 */ /* 0x040fe20000010828 */
[----:B------:R-:W-:Y:S02]  /*16540*/  HADD2.F32 R40, -RZ, R35.H1_H1 ;  /* 0x30000023ff287230 */ /* 0x000fe40000004100 */
[----:B------:R-:W-:Y:S01]  /*16550*/  FFMA.FTZ R33, R33, R58, R43 ;  /* 0x0000003a21217223 */ /* 0x000fe2000001002b */
[----:B------:R-:W-:Y:S02]  /*16560*/  HADD2.F32 R36, -RZ, R41.H0_H0 ;  /* 0x20000029ff247230 */ /* 0x000fe40000004100 */
[----:B------:R-:W-:Y:S01]  /*16570*/  FMUL.FTZ R58, R34, R56 ;  /* 0x00000038223a7220 */ /* 0x000fe20000410000 */
[----:B------:R-:W-:-:S02]  /*16580*/  HADD2.F32 R43, -RZ, R50.H0_H0 ;  /* 0x20000032ff2b7230 */ /* 0x000fc40000004100 */
[-C--:B------:R-:W-:Y:S01]  /*16590*/  FMUL.FTZ R61, R34, R40.reuse ;  /* 0x00000028223d7220 */ /* 0x080fe20000410000 */
[--C-:B------:R-:W-:Y:S02]  /*165a0*/  HADD2.F32 R35, -RZ, R46.reuse.H0_H0 ;  /* 0x2000002eff237230 */ /* 0x100fe40000004100 */
[C---:B------:R-:W-:Y:S01]  /*165b0*/  FMUL.FTZ R60, R36.reuse, R51 ;  /* 0x00000033243c7220 */ /* 0x040fe20000410000 */
[----:B------:R-:W-:Y:S02]  /*165c0*/  HADD2.F32 R46, -RZ, R46.H1_H1 ;  /* 0x3000002eff2e7230 */ /* 0x000fe40000004100 */
[-C--:B------:R-:W-:Y:S01]  /*165d0*/  FMUL.FTZ R62, R36, R43.reuse ;  /* 0x0000002b243e7220 */ /* 0x080fe20000410000 */
[C---:B------:R-:W-:Y:S01]  /*165e0*/  FFMA.FTZ R36, R31.reuse, R40, -R58 ;  /* 0x000000281f247223 */ /* 0x040fe2000001083a */
[----:B------:R-:W-:Y:S01]  /*165f0*/  FFMA.FTZ R34, R31, R56, R61 ;  /* 0x000000381f227223 */ /* 0x000fe2000001003d */
[C---:B------:R-:W-:Y:S01]  /*16600*/  FFMA.FTZ R31, R35.reuse, R43, -R60 ;  /* 0x0000002b231f7223 */ /* 0x040fe2000001083c */
[----:B------:R-:W-:Y:S01]  /*16610*/  F2FP.F16.E4M3.UNPACK_B R58, R59 ;  /* 0x0000003bff3a723e */ /* 0x000fe200020006ff */
[----:B------:R-:W-:Y:S01]  /*16620*/  FFMA.FTZ R35, R35, R51, R62 ;  /* 0x0000003323237223 */ /* 0x000fe2000001003e */
[----:B------:R-:W-:Y:S01]  /*16630*/  HADD2.F32 R40, -RZ, R41.H1_H1 ;  /* 0x30000029ff287230 */ /* 0x000fe20000004100 */
[----:B------:R-:W-:Y:S01]  /*16640*/  F2FP.F16.E4M3.UNPACK_B R38, R38.H1 ;  /* 0x00000026ff26723e */ /* 0x000fe200030006ff */
[----:B------:R-:W-:Y:S01]  /*16650*/  HADD2.F32 R51, -RZ, R50.H1_H1 ;  /* 0x30000032ff337230 */ /* 0x000fe20000004100 */
[----:B------:R-:W-:Y:S01]  /*16660*/  F2FP.F16.E4M3.UNPACK_B R50, R53 ;  /* 0x00000035ff32723e */ /* 0x000fe200020006ff */
[----:B------:R-:W-:-:S02]  /*16670*/  HADD2.F32 R60, -RZ, R58.H0_H0 ;  /* 0x2000003aff3c7230 */ /* 0x000fc40000004100 */
[C---:B------:R-:W-:Y:S01]  /*16680*/  FMUL.FTZ R61, R40.reuse, R57 ;  /* 0x00000039283d7220 */ /* 0x040fe20000410000 */
[----:B------:R-:W-:Y:S02]  /*16690*/  HADD2.F32 R43, -RZ, R49.H0_H0 ;  /* 0x20000031ff2b7230 */ /* 0x000fe40000004100 */
[-C--:B------:R-:W-:Y:S01]  /*166a0*/  FMUL.FTZ R62, R40, R51.reuse ;  /* 0x00000033283e7220 */ /* 0x080fe20000410000 */
[----:B------:R-:W-:Y:S02]  /*166b0*/  HADD2.F32 R56, -RZ, R50.H0_H0 ;  /* 0x20000032ff387230 */ /* 0x000fe40000004100 */
[----:B------:R-:W-:Y:S01]  /*166c0*/  FFMA.FTZ R40, R46, R51, -R61 ;  /* 0x000000332e287223 */ /* 0x000fe2000001083d */
[----:B------:R-:W-:Y:S02]  /*166d0*/  HADD2.F32 R41, -RZ, R48.H0_H0 ;  /* 0x20000030ff297230 */ /* 0x000fe40000004100 */
[C---:B------:R-:W-:Y:S01]  /*166e0*/  FMUL.FTZ R64, R43.reuse, R60 ;  /* 0x0000003c2b407220 */ /* 0x040fe20000410000 */
[----:B------:R-:W-:Y:S01]  /*166f0*/  F2FP.F16.E4M3.UNPACK_B R61, R59.H1 ;  /* 0x0000003bff3d723e */ /* 0x000fe200030006ff */
[-C--:B------:R-:W-:Y:S01]  /*16700*/  FMUL.FTZ R63, R43, R56.reuse ;  /* 0x000000382b3f7220 */ /* 0x080fe20000410000 */
[----:B------:R-:W-:Y:S01]  /*16710*/  F2FP.F16.E4M3.UNPACK_B R53, R53.H1 ;  /* 0x00000035ff35723e */ /* 0x000fe200030006ff */
[----:B------:R-:W-:Y:S01]  /*16720*/  FFMA.FTZ R43, R41, R56, -R64 ;  /* 0x00000038292b7223 */ /* 0x000fe20000010840 */
[----:B------:R-:W-:-:S02]  /*16730*/  HADD2.F32 R58, -RZ, R58.H1_H1 ;  /* 0x3000003aff3a7230 */ /* 0x000fc40000004100 */
[----:B------:R-:W-:Y:S01]  /*16740*/  FFMA.FTZ R46, R46, R57, R62 ;  /* 0x000000392e2e7223 */ /* 0x000fe2000001003e */
[----:B------:R-:W-:Y:S02]  /*16750*/  HADD2.F32 R49, -RZ, R49.H1_H1 ;  /* 0x30000031ff317230 */ /* 0x000fe40000004100 */
[----:B------:R-:W-:Y:S01]  /*16760*/  FFMA.FTZ R41, R41, R60, R63 ;  /* 0x0000003c29297223 */ /* 0x000fe2000001003f */
[----:B------:R-:W-:Y:S01]  /*16770*/  HADD2.F32 R56, -RZ, R50.H1_H1 ;  /* 0x30000032ff387230 */ /* 0x000fe20000004100 */
[----:B------:R-:W-:Y:S01]  /*16780*/  F2FP.SATFINITE.E4M3.F32.PACK_AB_MERGE_C R31, R40, R31, RZ ;  /* 0x0000001f281f723e */ /* 0x000fe200048070ff */
[----:B------:R-:W-:Y:S02]  /*16790*/  HADD2.F32 R59, -RZ, R61.H0_H0 ;  /* 0x2000003dff3b7230 */ /* 0x000fe40000004100 */
[C---:B------:R-:W-:Y:S01]  /*167a0*/  FMUL.FTZ R63, R49.reuse, R58 ;  /* 0x0000003a313f7220 */ /* 0x040fe20000410000 */
[----:B------:R-:W-:Y:S02]  /*167b0*/  HADD2.F32 R50, -RZ, R55.H0_H0 ;  /* 0x20000037ff327230 */ /* 0x000fe40000004100 */
[----:B------:R-:W-:Y:S01]  /*167c0*/  FMUL.FTZ R49, R49, R56 ;  /* 0x0000003831317220 */ /* 0x000fe20000410000 */
[----:B------:R-:W-:Y:S01]  /*167d0*/  HADD2.F32 R57, -RZ, R53.H0_H0 ;  /* 0x20000035ff397230 */ /* 0x000fe20000004100 */
[----:B------:R-:W-:Y:S01]  /*167e0*/  F2FP.SATFINITE.E4M3.F32.PACK_AB_MERGE_C R35, R46, R35, RZ ;  /* 0x000000232e23723e */ /* 0x000fe200048070ff */
[----:B------:R-:W-:-:S02]  /*167f0*/  HADD2.F32 R48, -RZ, R48.H1_H1 ;  /* 0x30000030ff307230 */ /* 0x000fc40000004100 */
[C---:B------:R-:W-:Y:S01]  /*16800*/  FMUL.FTZ R60, R50.reuse, R59 ;  /* 0x0000003b323c7220 */ /* 0x040fe20000410000 */
[----:B------:R-:W-:Y:S02]  /*16810*/  HADD2.F32 R51, -RZ, R52.H0_H0 ;  /* 0x20000034ff337230 */ /* 0x000fe40000004100 */
[----:B------:R-:W-:Y:S01]  /*16820*/  FMUL.FTZ R62, R50, R57 ;  /* 0x00000039323e7220 */ /* 0x000fe20000410000 */
[----:B------:R-:W-:Y:S01]  /*16830*/  F2FP.SATFINITE.E4M3.F32.PACK_AB_MERGE_C R29, R36, R29, R31 ;  /* 0x0000001d241d723e */ /* 0x000fe2000480701f */
[C---:B------:R-:W-:Y:S01]  /*16840*/  FFMA.FTZ R50, R48.reuse, R56, -R63 ;  /* 0x0000003830327223 */ /* 0x040fe2000001083f */
[----:B------:R-:W-:Y:S01]  /*16850*/  FFMA.FTZ R48, R48, R58, R49 ;  /* 0x0000003a30307223 */ /* 0x000fe20000010031 */
[C---:B------:R-:W-:Y:S01]  /*16860*/  FFMA.FTZ R49, R51.reuse, R57, -R60 ;  /* 0x0000003933317223 */ /* 0x040fe2000001083c */
[----:B------:R-:W-:Y:S01]  /*16870*/  F2FP.F16.E4M3.UNPACK_B R60, R45.H1 ;  /* 0x0000002dff3c723e */ /* 0x000fe200030006ff */
[----:B------:R-:W-:Y:S01]  /*16880*/  FFMA.FTZ R51, R51, R59, R62 ;  /* 0x0000003b33337223 */ /* 0x000fe2000001003e */
[----:B------:R-:W-:Y:S01]  /*16890*/  F2FP.F16.E4M3.UNPACK_B R57, R32.H1 ;  /* 0x00000020ff39723e */ /* 0x000fe200030006ff */
[----:B------:R-:W-:Y:S01]  /*168a0*/  HADD2.F32 R59, -RZ, R53.H1_H1 ;  /* 0x30000035ff3b7230 */ /* 0x000fe20000004100 */
[----:B------:R-:W-:Y:S01]  /*168b0*/  F2FP.SATFINITE.E4M3.F32.PACK_AB_MERGE_C R33, R34, R33, R35 ;  /* 0x000000212221723e */ /* 0x000fe20004807023 */
[----:B------:R-:W-:-:S02]  /*168c0*/  HADD2.F32 R62, -RZ, R61.H1_H1 ;  /* 0x3000003dff3e7230 */ /* 0x000fc40000004100 */
[----:B------:R-:W-:Y:S02]  /*168d0*/  HADD2.F32 R56, -RZ, R55.H1_H1 ;  /* 0x30000037ff387230 */ /* 0x000fe40000004100 */
[----:B------:R-:W-:Y:S02]  /*168e0*/  HADD2.F32 R61, -RZ, R60.H0_H0 ;  /* 0x2000003cff3d7230 */ /* 0x000fe40000004100 */
[----:B------:R-:W-:Y:S02]  /*168f0*/  HADD2.F32 R55, -RZ, R54.H0_H0 ;  /* 0x20000036ff377230 */ /* 0x000fe40000004100 */
[C---:B------:R-:W-:Y:S01]  /*16900*/  FMUL.FTZ R64, R56.reuse, R62 ;  /* 0x0000003e38407220 */ /* 0x040fe20000410000 */
[----:B------:R-:W-:Y:S02]  /*16910*/  HADD2.F32 R58, -RZ, R57.H0_H0 ;  /* 0x20000039ff3a7230 */ /* 0x000fe40000004100 */
[----:B------:R-:W-:Y:S01]  /*16920*/  FMUL.FTZ R65, R56, R59 ;  /* 0x0000003b38417220 */ /* 0x000fe20000410000 */
[----:B------:R-:W-:-:S02]  /*16930*/  HADD2.F32 R53, -RZ, R52.H1_H1 ;  /* 0x30000034ff357230 */ /* 0x000fc40000004100 */
[C---:B------:R-:W-:Y:S01]  /*16940*/  FMUL.FTZ R63, R55.reuse, R61 ;  /* 0x0000003d373f7220 */ /* 0x040fe20000410000 */
[----:B------:R-:W-:Y:S02]  /*16950*/  HADD2.F32 R52, -RZ, R47.H0_H0 ;  /* 0x2000002fff347230 */ /* 0x000fe40000004100 */
[----:B------:R-:W-:Y:S01]  /*16960*/  FMUL.FTZ R56, R55, R58 ;  /* 0x0000003a37387220 */ /* 0x000fe20000410000 */
[----:B------:R-:W-:Y:S02]  /*16970*/  HADD2.F32 R60, -RZ, R60.H1_H1 ;  /* 0x3000003cff3c7230 */ /* 0x000fe40000004100 */
[C---:B------:R-:W-:Y:S01]  /*16980*/  FFMA.FTZ R64, R53.reuse, R59, -R64 ;  /* 0x0000003b35407223 */ /* 0x040fe20000010840 */
[----:B------:R-:W-:Y:S02]  /*16990*/  HADD2.F32 R54, -RZ, R54.H1_H1 ;  /* 0x30000036ff367230 */ /* 0x000fe40000004100 */
[----:B------:R-:W-:Y:S01]  /*169a0*/  FFMA.FTZ R66, R53, R62, R65 ;  /* 0x0000003e35427223 */ /* 0x000fe20000010041 */
[----:B------:R-:W-:-:S02]  /*169b0*/  HADD2.F32 R57, -RZ, R57.H1_H1 ;  /* 0x30000039ff397230 */ /* 0x000fc40000004100 */
[C---:B------:R-:W-:Y:S01]  /*169c0*/  FFMA.FTZ R63, R52.reuse, R58, -R63 ;  /* 0x0000003a343f7223 */ /* 0x040fe2000001083f */
[----:B------:R-:W-:Y:S01]  /*169d0*/  FFMA.FTZ R61, R52, R61, R56 ;  /* 0x0000003d343d7223 */ /* 0x000fe20000010038 */
[----:B------:R-:W-:Y:S01]  /*169e0*/  F2FP.F16.E4M3.UNPACK_B R53, R45 ;  /* 0x0000002dff35723e */ /* 0x000fe200020006ff */
[----:B------:R-:W-:Y:S01]  /*169f0*/  HADD2.F32 R47, -RZ, R47.H1_H1 ;  /* 0x3000002fff2f7230 */ /* 0x000fe20000004100 */
[----:B------:R-:W-:Y:S01]  /*16a00*/  F2FP.F16.E4M3.UNPACK_B R52, R32 ;  /* 0x00000020ff34723e */ /* 0x000fe200020006ff */
[CC--:B------:R-:W-:Y:S01]  /*16a10*/  FMUL.FTZ R32, R54.reuse, R60.reuse ;  /* 0x0000003c36207220 */ /* 0x0c0fe20000410000 */
[----:B------:R-:W-:Y:S01]  /*16a20*/  FMUL.FTZ R55, R54, R57 ;  /* 0x0000003936377220 */ /* 0x000fe20000410000 */
[----:B------:R-:W-:Y:S01]  /*16a30*/  HADD2.F32 R54, -RZ, R53.H0_H0 ;  /* 0x20000035ff367230 */ /* 0x000fe20000004100 */
[----:B------:R-:W-:Y:S01]  /*16a40*/  F2FP.SATFINITE.E4M3.F32.PACK_AB_MERGE_C R49, R64, R49, RZ ;  /* 0x000000314031723e */ /* 0x000fe200048070ff */
[----:B------:R-:W-:Y:S02]  /*16a50*/  HADD2.F32 R45, -RZ, R39.H0_H0 ;  /* 0x20000027ff2d7230 */ /* 0x000fe40000004100 */
[C---:B------:R-:W-:Y:S01]  /*16a60*/  FFMA.FTZ R62, R47.reuse, R57, -R32 ;  /* 0x000000392f3e7223 */ /* 0x040fe20000010820 */
[----:B------:R-:W-:Y:S01]  /*16a70*/  FFMA.FTZ R60, R47, R60, R55 ;  /* 0x0000003c2f3c7223 */ /* 0x000fe20000010037 */
[----:B------:R-:W-:Y:S01]  /*16a80*/  HADD2.F32 R47, -RZ, R52.H0_H0 ;  /* 0x20000034ff2f7230 */ /* 0x000fe20000004100 */
[----:B------:R-:W-:Y:S01]  /*16a90*/  F2FP.SATFINITE.E4M3.F32.PACK_AB_MERGE_C R51, R66, R51, RZ ;  /* 0x000000334233723e */ /* 0x000fe200048070ff */
[----:B------:R-:W-:-:S02]  /*16aa0*/  HADD2.F32 R32, -RZ, R37.H0_H0 ;  /* 0x20000025ff207230 */ /* 0x000fc40000004100 */
[C---:B------:R-:W-:Y:S01]  /*16ab0*/  FMUL.FTZ R55, R45.reuse, R54 ;  /* 0x000000362d377220 */ /* 0x040fe20000410000 */
[----:B------:R-:W-:Y:S02]  /*16ac0*/  HADD2.F32 R56, -RZ, R53.H1_H1 ;  /* 0x30000035ff387230 */ /* 0x000fe40000004100 */
[-C--:B------:R-:W-:Y:S01]  /*16ad0*/  FMUL.FTZ R45, R45, R47.reuse ;  /* 0x0000002f2d2d7220 */ /* 0x080fe20000410000 */
[----:B------:R-:W-:Y:S02]  /*16ae0*/  HADD2.F32 R39, -RZ, R39.H1_H1 ;  /* 0x30000027ff277230 */ /* 0x000fe40000004100 */
[C---:B------:R-:W-:Y:S01]  /*16af0*/  FFMA.FTZ R55, R32.reuse, R47, -R55 ;  /* 0x0000002f20377223 */ /* 0x040fe20000010837 */
[----:B------:R-:W-:Y:S01]  /*16b00*/  HADD2.F32 R52, -RZ, R52.H1_H1 ;  /* 0x30000034ff347230 */ /* 0x000fe20000004100 */
[----:B------:R-:W-:Y:S01]  /*16b10*/  F2FP.F16.E4M3.UNPACK_B R47, R21.H1 ;  /* 0x00000015ff2f723e */ /* 0x000fe200030006ff */
[----:B------:R-:W-:Y:S02]  /*16b20*/  HADD2.F32 R37, -RZ, R37.H1_H1 ;  /* 0x30000025ff257230 */ /* 0x000fe40000004100 */
[C---:B------:R-:W-:Y:S01]  /*16b30*/  FMUL.FTZ R58, R39.reuse, R56 ;  /* 0x00000038273a7220 */ /* 0x040fe20000410000 */
        /* <DEDUP_REMOVED lines=27> */
[----:B------:R-:W-:Y:S01]  /*16cf0*/  HADD2.F32 R37, -RZ, R20.H1_H1 ;  /* 0x30000014ff257230 */ /* 0x000fe20000004100 */
[----:B------:R-:W-:Y:S01]  /*16d00*/  F2FP.SATFINITE.E4M3.F32.PACK_AB_MERGE_C R56, R56, R57, RZ ;  /* 0x000000393838723e */ /* 0x000fe200048070ff */
[----:B------:R-:W-:Y:S02]  /*16d10*/  HADD2.F32 R39, -RZ, R39.H1_H1 ;  /* 0x30000027ff277230 */ /* 0x000fe40000004100 */
[----:B------:R-:W-:Y:S01]  /*16d20*/  FMUL.FTZ R45, R21, R38 ;  /* 0x00000026152d7220 */ /* 0x000fe20000410000 */
[----:B------:R-:W-:Y:S01]  /*16d30*/  HADD2.F32 R30, -RZ, R30.H1_H1 ;  /* 0x3000001eff1e7230 */ /* 0x000fe20000004100 */
[----:B------:R-:W-:Y:S01]  /*16d40*/  F2FP.SATFINITE.E4M3.F32.PACK_AB_MERGE_C R52, R59, R52, RZ ;  /* 0x000000343b34723e */ /* 0x000fe200048070ff */
[----:B------:R-:W-:Y:S02]  /*16d50*/  HADD2.F32 R32, -RZ, R20.H0_H0 ;  /* 0x20000014ff207230 */ /* 0x000fe40000004100 */
[--C-:B------:R-:W-:Y:S02]  /*16d60*/  HADD2.F32 R20, -RZ, R28.reuse.H0_H0 ;  /* 0x2000001cff147230 */ /* 0x100fe40000004100 */
[----:B------:R-:W-:Y:S01]  /*16d70*/  FMUL.FTZ R47, R30, R39 ;  /* 0x000000271e2f7220 */ /* 0x000fe20000410000 */
[----:B------:R-:W-:-:S02]  /*16d80*/  HADD2.F32 R28, -RZ, R28.H1_H1 ;  /* 0x3000001cff1c7230 */ /* 0x000fc40000004100 */
[----:B------:R-:W-:Y:S01]  /*16d90*/  FMUL.FTZ R42, R30, R37 ;  /* 0x000000251e2a7220 */ /* 0x000fe20000410000 */
[-C--:B------:R-:W-:Y:S01]  /*16da0*/  FMUL.FTZ R21, R21, R32.reuse ;  /* 0x0000002015157220 */ /* 0x080fe20000410000 */
[----:B------:R-:W-:Y:S01]  /*16db0*/  FFMA.FTZ R30, R20, R32, -R45 ;  /* 0x00000020141e7223 */ /* 0x000fe2000001082d */
[----:B------:R-:W-:Y:S01]  /*16dc0*/  F2FP.SATFINITE.E4M3.F32.PACK_AB_MERGE_C R32, R60, R61, RZ ;  /* 0x0000003d3c20723e */ /* 0x000fe200048070ff */
[C---:B------:R-:W-:Y:S01]  /*16dd0*/  FFMA.FTZ R47, R28.reuse, R37, -R47 ;  /* 0x000000251c2f7223 */ /* 0x040fe2000001082f */
[----:B------:R-:W-:Y:S01]  /*16de0*/  FFMA.FTZ R42, R28, R39, R42 ;  /* 0x000000271c2a7223 */ /* 0x000fe2000001002a */
[----:B------:R-:W-:Y:S01]  /*16df0*/  FFMA.FTZ R21, R20, R38, R21 ;  /* 0x0000002614157223 */ /* 0x000fe20000010015 */
[----:B------:R-:W-:Y:S02]  /*16e00*/  F2FP.SATFINITE.E4M3.F32.PACK_AB_MERGE_C R28, R62, R63, RZ ;  /* 0x0000003f3e1c723e */ /* 0x000fe400048070ff */
[----:B------:R-:W-:Y:S02]  /*16e10*/  F2FP.SATFINITE.E4M3.F32.PACK_AB_MERGE_C R30, R47, R30, R56 ;  /* 0x0000001e2f1e723e */ /* 0x000fe40004807038 */
[----:B------:R-:W-:-:S02]  /*16e20*/  F2FP.SATFINITE.E4M3.F32.PACK_AB_MERGE_C R28, R58, R55, R28 ;  /* 0x000000373a1c723e */ /* 0x000fc4000480701c */
[----:B------:R-:W-:Y:S02]  /*16e30*/  F2FP.SATFINITE.E4M3.F32.PACK_AB_MERGE_C R32, R53, R54, R32 ;  /* 0x000000363520723e */ /* 0x000fe40004807020 */
[----:B------:R-:W-:Y:S01]  /*16e40*/  F2FP.SATFINITE.E4M3.F32.PACK_AB_MERGE_C R34, R42, R21, R52 ;  /* 0x000000152a22723e */ /* 0x000fe20004807034 */
[----:B------:R0:W-:Y:S04]  /*16e50*/  STS.128 [R70+0x1e200], R28 ;  /* 0x01e2001c46007388 */ /* 0x0001e80000000c00 */
[----:B------:R0:W-:Y:S02]  /*16e60*/  STS.128 [R0+0x1e200], R32 ;  /* 0x01e2002000007388 */ /* 0x0001e40000000c00 */
.L_x_4428:
[----:B------:R-:W-:Y:S05]  /*16e70*/  BSYNC B1 ;  /* 0x0000000000017941 */ /* 0x000fea0003800000 */
.L_x_4427:
[----:B------:R-:W-:Y:S04]  /*16e80*/  BSSY B1, `(.L_x_4429) ;  /* 0x0000101000017945 */ /* 0x000fe80003800000 */
[----:B------:R-:W-:Y:S05]  /*16e90*/  @P1 BRA `(.L_x_4430) ;  /* 0x0000000c00fc1947 */ /* 0x000fea0003800000 */
[----:B------:R-:W4:Y:S01]  /*16ea0*/  LDL R59, [R1+0x128] ;  /* 0x00012800013b7983 */ /* 0x000f220000100800 */
[----:B0----5:R-:W-:Y:S02]  /*16eb0*/  SHF.R.U32.HI R0, RZ, 0x8, R12 ;  /* 0x00000008ff007819 */ /* 0x021fe4000001160c */
[----:B------:R-:W-:Y:S02]  /*16ec0*/  LOP3.LUT R21, R12, 0xff, RZ, 0xc0, !PT ;  /* 0x000000ff0c157812 */ /* 0x000fe400078ec0ff */
[----:B------:R-:W-:Y:S02]  /*16ed0*/  LOP3.LUT R20, R0, 0xff, RZ, 0xc0, !PT ;  /* 0x000000ff00147812 */ /* 0x000fe400078ec0ff */
[----:B------:R-:W-:Y:S02]  /*16ee0*/  LEA.HI R0, R3, R226, RZ, 0x1c ;  /* 0x000000e203007211 */ /* 0x000fe400078fe0ff */
[----:B--2---:R-:W-:Y:S02]  /*16ef0*/  PRMT R37, R20, 0x7604, R21 ;  /* 0x0000760414257816 */ /* 0x004fe40000000015 */
[----:B------:R-:W-:-:S02]  /*16f00*/  SHF.R.S32.HI R21, RZ, 0x1f, R0 ;  /* 0x0000001fff157819 */ /* 0x000fc40000011400 */
[----:B------:R-:W-:Y:S02]  /*16f10*/  SHF.R.U32.HI R28, RZ, 0x8, R13 ;  /* 0x00000008ff1c7819 */ /* 0x000fe4000001160d */
[----:B------:R-:W-:Y:S01]  /*16f20*/  LEA.HI R21, R21, R0, RZ, 0x2 ;  /* 0x0000000015157211 */ /* 0x000fe200078f10ff */
[----:B------:R-:W-:Y:S01]  /*16f30*/  IMAD.SHL.U32 R0, R0, 0x10, RZ ;  /* 0x0000001000007824 */ /* 0x000fe200078e00ff */
[----:B------:R-:W-:Y:S02]  /*16f40*/  LOP3.LUT R29, R13, 0xff, RZ, 0xc0, !PT ;  /* 0x000000ff0d1d7812 */ /* 0x000fe400078ec0ff */
[----:B------:R-:W-:Y:S01]  /*16f50*/  LOP3.LUT R28, R28, 0xff, RZ, 0xc0, !PT ;  /* 0x000000ff1c1c7812 */ /* 0x000fe200078ec0ff */
[----:B------:R-:W-:Y:S01]  /*16f60*/  IMAD.SHL.U32 R21, R21, 0x800, RZ ;  /* 0x0000080015157824 */ /* 0x000fe200078e00ff */
[----:B------:R-:W-:Y:S02]  /*16f70*/  LOP3.LUT R0, R69, 0x30, R0, 0xf8, !PT ;  /* 0x0000003045007812 */ /* 0x000fe400078ef800 */
[----:B------:R-:W-:-:S02]  /*16f80*/  SHF.R.U32.HI R30, RZ, 0x8, R4 ;  /* 0x00000008ff1e7819 */ /* 0x000fc40000011604 */
[----:B------:R-:W-:Y:S02]  /*16f90*/  LOP3.LUT R0, R0, R68, RZ, 0x3c, !PT ;  /* 0x0000004400007212 */ /* 0x000fe400078e3cff */
[----:B------:R-:W-:Y:S02]  /*16fa0*/  LOP3.LUT R21, R21, 0xffffe000, RZ, 0xc0, !PT ;  /* 0xffffe00015157812 */ /* 0x000fe400078ec0ff */
[----:B------:R-:W-:Y:S02]  /*16fb0*/  SHF.R.U32.HI R20, RZ, 0x8, R14 ;  /* 0x00000008ff147819 */ /* 0x000fe4000001160e */
[----:B------:R-:W-:Y:S02]  /*16fc0*/  PRMT R36, R28, 0x7604, R29 ;  /* 0x000076041c247816 */ /* 0x000fe4000000001d */
[----:B------:R-:W-:Y:S02]  /*16fd0*/  LOP3.LUT R33, R4, 0xff, RZ, 0xc0, !PT ;  /* 0x000000ff04217812 */ /* 0x000fe400078ec0ff */
[----:B------:R-:W-:-:S02]  /*16fe0*/  LOP3.LUT R30, R30, 0xff, RZ, 0xc0, !PT ;  /* 0x000000ff1e1e7812 */ /* 0x000fc400078ec0ff */
[----:B------:R-:W-:Y:S02]  /*16ff0*/  IADD3 R21, R0, R67, R21 ;  /* 0x0000004300157210 */ /* 0x000fe40007ffe015 */
[----:B------:R-:W-:Y:S02]  /*17000*/  LOP3.LUT R29, R14, 0xff, RZ, 0xc0, !PT ;  /* 0x000000ff0e1d7812 */ /* 0x000fe400078ec0ff */
[----:B------:R-:W-:Y:S02]  /*17010*/  LOP3.LUT R20, R20, 0xff, RZ, 0xc0, !PT ;  /* 0x000000ff14147812 */ /* 0x000fe400078ec0ff */
[----:B------:R-:W-:Y:S02]  /*17020*/  SHF.R.U32.HI R0, RZ, 0x8, R5 ;  /* 0x00000008ff007819 */ /* 0x000fe40000011605 */
[----:B------:R-:W-:Y:S02]  /*17030*/  PRMT R45, R30, 0x7604, R33 ;  /* 0x000076041e2d7816 */ /* 0x000fe40000000021 */
[----:B------:R-:W-:-:S02]  /*17040*/  SHF.R.U32.HI R28, RZ, 0x8, R15 ;  /* 0x00000008ff1c7819 */ /* 0x000fc4000001160f */
[----:B------:R-:W-:Y:S02]  /*17050*/  PRMT R39, R20, 0x7604, R29 ;  /* 0x0000760414277816 */ /* 0x000fe4000000001d */
[----:B------:R-:W-:Y:S02]  /*17060*/  LOP3.LUT R33, R5, 0xff, RZ, 0xc0, !PT ;  /* 0x000000ff05217812 */ /* 0x000fe400078ec0ff */
[----:B------:R-:W-:Y:S02]  /*17070*/  SHF.R.U32.HI R32, RZ, 0x8, R7 ;  /* 0x00000008ff207819 */ /* 0x000fe40000011607 */
[----:B------:R-:W-:Y:S02]  /*17080*/  LOP3.LUT R0, R0, 0xff, RZ, 0xc0, !PT ;  /* 0x000000ff00007812 */ /* 0x000fe400078ec0ff */
[----:B------:R-:W-:Y:S02]  /*17090*/  SHF.R.U32.HI R20, RZ, 0x8, R6 ;  /* 0x00000008ff147819 */ /* 0x000fe40000011606 */
[----:B------:R-:W-:-:S02]  /*170a0*/  LOP3.LUT R31, R15, 0xff, RZ, 0xc0, !PT ;  /* 0x000000ff0f1f7812 */ /* 0x000fc400078ec0ff */
[----:B------:R-:W-:Y:S02]  /*170b0*/  LOP3.LUT R28, R28, 0xff, RZ, 0xc0, !PT ;  /* 0x000000ff1c1c7812 */ /* 0x000fe400078ec0ff */
[----:B------:R-:W-:Y:S02]  /*170c0*/  LOP3.LUT R35, R6, 0xff, RZ, 0xc0, !PT ;  /* 0x000000ff06237812 */ /* 0x000fe400078ec0ff */
[----:B------:R-:W-:Y:S02]  /*170d0*/  LOP3.LUT R32, R32, 0xff, RZ, 0xc0, !PT ;  /* 0x000000ff20207812 */ /* 0x000fe400078ec0ff */
[----:B---3--:R-:W-:Y:S01]  /*170e0*/  PRMT R47, R0, 0x7604, R33 ;  /* 0x00007604002f7816 */ /* 0x008fe20000000021 */
[----:B------:R-:W-:Y:S01]  /*170f0*/  IMAD.IADD R0, R18, 0x1, R21 ;  /* 0x0000000112007824 */ /* 0x000fe200078e0215 */
[----:B------:R-:W-:Y:S02]  /*17100*/  LOP3.LUT R20, R20, 0xff, RZ, 0xc0, !PT ;  /* 0x000000ff14147812 */ /* 0x000fe400078ec0ff */
[----:B------:R-:W-:-:S02]  /*17110*/  LOP3.LUT R41, R7, 0xff, RZ, 0xc0, !PT ;  /* 0x000000ff07297812 */ /* 0x000fc400078ec0ff */
[----:B------:R-:W-:Y:S02]  /*17120*/  PRMT R43, R28, 0x7604, R31 ;  /* 0x000076041c2b7816 */ /* 0x000fe4000000001f */
[----:B------:R-:W-:Y:S02]  /*17130*/  PRMT R49, R20, 0x7604, R35 ;  /* 0x0000760414317816 */ /* 0x000fe40000000023 */
[----:B------:R-:W-:Y:S02]  /*17140*/  PRMT R42, R32, 0x7604, R41 ;  /* 0x00007604202a7816 */ /* 0x000fe40000000029 */
[----:B------:R-:W0:Y:S01]  /*17150*/  LDS.128 R32, [R0+0x1e200] ;  /* 0x01e2000000207984 */ /* 0x000e220000000c00 */
[----:B------:R-:W-:Y:S02]  /*17160*/  SHF.R.U32.HI R21, RZ, 0x10, R13 ;  /* 0x00000010ff157819 */ /* 0x000fe4000001160d */
[----:B------:R-:W-:Y:S02]  /*17170*/  SHF.R.U32.HI R38, RZ, 0x10, R14 ;  /* 0x00000010ff267819 */ /* 0x000fe4000001160e */
[----:B------:R-:W-:-:S02]  /*17180*/  LOP3.LUT R21, R21, 0xff, RZ, 0xc0, !PT ;  /* 0x000000ff15157812 */ /* 0x000fc400078ec0ff */
[----:B------:R-:W-:Y:S02]  /*17190*/  LOP3.LUT R38, R38, 0xff, RZ, 0xc0, !PT ;  /* 0x000000ff26267812 */ /* 0x000fe400078ec0ff */
[----:B------:R-:W-:Y:S02]  /*171a0*/  PRMT R21, R21, 0x7054, R36 ;  /* 0x0000705415157816 */ /* 0x000fe40000000024 */
[----:B------:R-:W-:Y:S02]  /*171b0*/  SHF.R.U32.HI R20, RZ, 0x10, R12 ;  /* 0x00000010ff147819 */ /* 0x000fe4000001160c */
[----:B------:R-:W-:Y:S02]  /*171c0*/  SHF.R.U32.HI R36, RZ, 0x10, R5 ;  /* 0x00000010ff247819 */ /* 0x000fe40000011605 */
[----:B------:R-:W-:Y:S02]  /*171d0*/  SHF.R.U32.HI R40, RZ, 0x10, R15 ;  /* 0x00000010ff287819 */ /* 0x000fe4000001160f */
[----:B------:R-:W-:-:S02]  /*171e0*/  PRMT R41, R38, 0x7054, R39 ;  /* 0x0000705426297816 */ /* 0x000fc40000000027 */
        /* <DEDUP_REMOVED lines=9> */
[----:B------:R-:W-:Y:S02]  /*17280*/  PRMT R43, R40, 0x7054, R43 ;  /* 0x00007054282b7816 */ /* 0x000fe4000000002b */
[----:B------:R-:W-:Y:S02]  /*17290*/  LOP3.LUT R38, R38, 0xff, RZ, 0xc0, !PT ;  /* 0x000000ff26267812 */ /* 0x000fe400078ec0ff */
[----:B------:R-:W-:-:S02]  /*172a0*/  PRMT R51, R39, 0x7054, R42 ;  /* 0x0000705427337816 */ /* 0x000fc4000000002a */
[----:B------:R-:W-:Y:S02]  /*172b0*/  LOP3.LUT R47, R47, 0xff000000, R5, 0xf8, !PT ;  /* 0xff0000002f2f7812 */ /* 0x000fe400078ef805 */
[----:B------:R-:W-:Y:S02]  /*172c0*/  LOP3.LUT R20, R20, 0xff, RZ, 0xc0, !PT ;  /* 0x000000ff14147812 */ /* 0x000fe400078ec0ff */
[----:B------:R-:W-:Y:S02]  /*172d0*/  LOP3.LUT R39, R21, 0xff000000, R13, 0xf8, !PT ;  /* 0xff00000015277812 */ /* 0x000fe400078ef80d */
[----:B------:R-:W-:Y:S02]  /*172e0*/  LOP3.LUT R46, R43, 0xff000000, R15, 0xf8, !PT ;  /* 0xff0000002b2e7812 */ /* 0x000fe400078ef80f */
[----:B------:R-:W-:Y:S02]  /*172f0*/  PRMT R49, R38, 0x7054, R49 ;  /* 0x0000705426317816 */ /* 0x000fe40000000031 */
[----:B------:R-:W-:-:S02]  /*17300*/  F2FP.F16.E4M3.UNPACK_B R48, R47 ;  /* 0x0000002fff30723e */ /* 0x000fc400020006ff */
[----:B0-----:R-:W-:Y:S02]  /*17310*/  F2FP.F16.E4M3.UNPACK_B R15, R33 ;  /* 0x00000021ff0f723e */ /* 0x001fe400020006ff */
[----:B------:R-:W-:Y:S02]  /*17320*/  PRMT R45, R20, 0x7054, R45 ;  /* 0x00007054142d7816 */ /* 0x000fe4000000002d */
[----:B------:R-:W-:Y:S02]  /*17330*/  LOP3.LUT R20, R37, 0xff000000, R12, 0xf8, !PT ;  /* 0xff00000025147812 */ /* 0x000fe400078ef80c */
[----:B------:R-:W-:Y:S02]  /*17340*/  LOP3.LUT R12, R41, 0xff000000, R14, 0xf8, !PT ;  /* 0xff000000290c7812 */ /* 0x000fe400078ef80e */
[----:B------:R-:W-:Y:S01]  /*17350*/  LOP3.LUT R5, R49, 0xff000000, R6, 0xf8, !PT ;  /* 0xff00000031057812 */ /* 0x000fe200078ef806 */
[--C-:B------:R-:W-:Y:S01]  /*17360*/  HADD2.F32 R6, -RZ, R15.reuse.H0_H0 ;  /* 0x2000000fff067230 */ /* 0x100fe20000004100 */
[----:B------:R-:W-:Y:S01]  /*17370*/  LOP3.LUT R37, R45, 0xff000000, R4, 0xf8, !PT ;  /* 0xff0000002d257812 */ /* 0x000fe200078ef804 */
[----:B------:R-:W-:Y:S01]  /*17380*/  HADD2.F32 R15, -RZ, R15.H1_H1 ;  /* 0x3000000fff0f7230 */ /* 0x000fe20000004100 */
[----:B------:R-:W-:-:S02]  /*17390*/  F2FP.F16.E4M3.UNPACK_B R42, R35 ;  /* 0x00000023ff2a723e */ /* 0x000fc400020006ff */
[----:B------:R-:W-:Y:S02]  /*173a0*/  F2FP.F16.E4M3.UNPACK_B R45, R35.H1 ;  /* 0x00000023ff2d723e */ /* 0x000fe400030006ff */
[-C--:B------:R-:W-:Y:S02]  /*173b0*/  F2FP.F16.E4M3.UNPACK_B R35, R32.reuse ;  /* 0x00000020ff23723e */ /* 0x080fe400020006ff */
[----:B------:R-:W-:Y:S02]  /*173c0*/  F2FP.F16.E4M3.UNPACK_B R43, R32.H1 ;  /* 0x00000020ff2b723e */ /* 0x000fe400030006ff */
[----:B------:R-:W-:Y:S02]  /*173d0*/  F2FP.F16.E4M3.UNPACK_B R33, R33.H1 ;  /* 0x00000021ff21723e */ /* 0x000fe400030006ff */
[----:B------:R-:W-:Y:S02]  /*173e0*/  F2FP.F16.E4M3.UNPACK_B R47, R47.H1 ;  /* 0x0000002fff2f723e */ /* 0x000fe400030006ff */
[----:B------:R-:W-:-:S02]  /*173f0*/  LOP3.LUT R51, R51, 0xff000000, R7, 0xf8, !PT ;  /* 0xff00000033337812 */ /* 0x000fc400078ef807 */
[-C--:B------:R-:W-:Y:S01]  /*17400*/  F2FP.F16.E4M3.UNPACK_B R7, R34.reuse ;  /* 0x00000022ff07723e */ /* 0x080fe200020006ff */
[----:B------:R-:W-:Y:S01]  /*17410*/  HADD2.F32 R49, -RZ, R47.H0_H0 ;  /* 0x2000002fff317230 */ /* 0x000fe20000004100 */
[----:B------:R-:W-:Y:S01]  /*17420*/  F2FP.F16.E4M3.UNPACK_B R34, R34.H1 ;  /* 0x00000022ff22723e */ /* 0x000fe200030006ff */
[----:B----4-:R-:W0:Y:S02]  /*17430*/  LDS.128 R28, [R59+0x1e200] ;  /* 0x01e200003b1c7984 */ /* 0x010e240000000c00 */
[-C--:B0-----:R-:W-:Y:S02]  /*17440*/  F2FP.F16.E4M3.UNPACK_B R21, R28.reuse ;  /* 0x0000001cff15723e */ /* 0x081fe400020006ff */
[----:B------:R-:W-:Y:S02]  /*17450*/  F2FP.F16.E4M3.UNPACK_B R40, R28.H1 ;  /* 0x0000001cff28723e */ /* 0x000fe400030006ff */
[----:B------:R-:W-:Y:S02]  /*17460*/  F2FP.F16.E4M3.UNPACK_B R28, R39 ;  /* 0x00000027ff1c723e */ /* 0x000fe400020006ff */
[----:B------:R-:W-:-:S02]  /*17470*/  F2FP.F16.E4M3.UNPACK_B R14, R29 ;  /* 0x0000001dff0e723e */ /* 0x000fc400020006ff */
[-C--:B------:R-:W-:Y:S02]  /*17480*/  F2FP.F16.E4M3.UNPACK_B R38, R31.reuse ;  /* 0x0000001fff26723e */ /* 0x080fe400020006ff */
[----:B------:R-:W-:Y:S01]  /*17490*/  F2FP.F16.E4M3.UNPACK_B R41, R31.H1 ;  /* 0x0000001fff29723e */ /* 0x000fe200030006ff */
[----:B------:R-:W-:Y:S01]  /*174a0*/  HADD2.F32 R31, -RZ, R48.H0_H0 ;  /* 0x20000030ff1f7230 */ /* 0x000fe20000004100 */
[----:B------:R-:W-:Y:S01]  /*174b0*/  F2FP.F16.E4M3.UNPACK_B R36, R29.H1 ;  /* 0x0000001dff24723e */ /* 0x000fe200030006ff */
[----:B------:R-:W-:Y:S01]  /*174c0*/  HADD2.F32 R29, -RZ, R28.H0_H0 ;  /* 0x2000001cff1d7230 */ /* 0x000fe20000004100 */
[----:B------:R-:W-:Y:S01]  /*174d0*/  F2FP.F16.E4M3.UNPACK_B R39, R39.H1 ;  /* 0x00000027ff27723e */ /* 0x000fe200030006ff */
[----:B------:R-:W-:Y:S02]  /*174e0*/  HADD2.F32 R13, -RZ, R14.H0_H0 ;  /* 0x2000000eff0d7230 */ /* 0x000fe40000004100 */
[----:B------:R-:W-:Y:S01]  /*174f0*/  FMUL.FTZ R32, R6, R31 ;  /* 0x0000001f06207220 */ /* 0x000fe20000410000 */
[----:B------:R-:W-:-:S02]  /*17500*/  HADD2.F32 R48, -RZ, R48.H1_H1 ;  /* 0x30000030ff307230 */ /* 0x000fc40000004100 */
[-C--:B------:R-:W-:Y:S01]  /*17510*/  FMUL.FTZ R50, R6, R29.reuse ;  /* 0x0000001d06327220 */ /* 0x080fe20000410000 */
[----:B------:R-:W-:Y:S02]  /*17520*/  HADD2.F32 R14, -RZ, R14.H1_H1 ;  /* 0x3000000eff0e7230 */ /* 0x000fe40000004100 */
[C---:B------:R-:W-:Y:S01]  /*17530*/  FFMA.FTZ R6, R13.reuse, R29, -R32 ;  /* 0x0000001d0d067223 */ /* 0x040fe20000010820 */
[----:B------:R-:W-:Y:S02]  /*17540*/  HADD2.F32 R32, -RZ, R39.H0_H0 ;  /* 0x20000027ff207230 */ /* 0x000fe40000004100 */
[----:B------:R-:W-:Y:S01]  /*17550*/  FFMA.FTZ R13, R13, R31, R50 ;  /* 0x0000001f0d0d7223 */ /* 0x000fe20000010032 */
[----:B------:R-:W-:Y:S02]  /*17560*/  HADD2.F32 R31, -RZ, R28.H1_H1 ;  /* 0x3000001cff1f7230 */ /* 0x000fe40000004100 */
[----:B------:R-:W-:Y:S01]  /*17570*/  FMUL.FTZ R53, R15, R48 ;  /* 0x000000300f357220 */ /* 0x000fe20000410000 */
[----:B------:R-:W-:Y:S01]  /*17580*/  HADD2.F32 R28, -RZ, R33.H0_H0 ;  /* 0x20000021ff1c7230 */ /* 0x000fe20000004100 */
[----:B------:R-:W-:Y:S01]  /*17590*/  F2FP.F16.E4M3.UNPACK_B R4, R30 ;  /* 0x0000001eff04723e */ /* 0x000fe200020006ff */
[----:B------:R-:W-:-:S02]  /*175a0*/  HADD2.F32 R29, -RZ, R36.H0_H0 ;  /* 0x20000024ff1d7230 */ /* 0x000fc40000004100 */
[-C--:B------:R-:W-:Y:S01]  /*175b0*/  FMUL.FTZ R55, R15, R31.reuse ;  /* 0x0000001f0f377220 */ /* 0x080fe20000410000 */
[----:B------:R-:W-:Y:S01]  /*175c0*/  FFMA.FTZ R15, R14, R31, -R53 ;  /* 0x0000001f0e0f7223 */ /* 0x000fe20000010835 */
[C---:B------:R-:W-:Y:S01]  /*175d0*/  FMUL.FTZ R50, R28.reuse, R49 ;  /* 0x000000311c327220 */ /* 0x040fe20000410000 */
[----:B------:R-:W-:Y:S01]  /*175e0*/  FMUL.FTZ R52, R28, R32 ;  /* 0x000000201c347220 */ /* 0x000fe20000410000 */
[----:B------:R-:W-:Y:S02]  /*175f0*/  HADD2.F32 R39, -RZ, R39.H1_H1 ;  /* 0x30000027ff277230 */ /* 0x000fe40000004100 */
[----:B------:R-:W-:Y:S01]  /*17600*/  FFMA.FTZ R14, R14, R48, R55 ;  /* 0x000000300e0e7223 */ /* 0x000fe20000010037 */
[C---:B------:R-:W-:Y:S01]  /*17610*/  FFMA.FTZ R28, R29.reuse, R32, -R50 ;  /* 0x000000201d1c7223 */ /* 0x040fe20000010832 */
[----:B------:R-:W-:Y:S01]  /*17620*/  F2FP.F16.E4M3.UNPACK_B R50, R51 ;  /* 0x00000033ff32723e */ /* 0x000fe200020006ff */
[----:B------:R-:W-:Y:S01]  /*17630*/  FFMA.FTZ R29, R29, R49, R52 ;  /* 0x000000311d1d7223 */ /* 0x000fe20000010034 */
[----:B------:R-:W-:Y:S01]  /*17640*/  HADD2.F32 R49, -RZ, R47.H1_H1 ;  /* 0x3000002fff317230 */ /* 0x000fe20000004100 */
[----:B------:R-:W-:Y:S01]  /*17650*/  F2FP.F16.E4M3.UNPACK_B R47, R46 ;  /* 0x0000002eff2f723e */ /* 0x000fe200020006ff */
        /* <DEDUP_REMOVED lines=13> */
[----:B------:R-:W-:Y:S01]  /*17730*/  FFMA.FTZ R33, R32, R48, -R33 ;  /* 0x0000003020217223 */ /* 0x000fe20000010821 */
[----:B------:R-:W-:Y:S02]  /*17740*/  HADD2.F32 R48, -RZ, R47.H1_H1 ;  /* 0x3000002fff307230 */ /* 0x000fe40000004100 */
[C---:B------:R-:W-:Y:S01]  /*17750*/  FFMA.FTZ R31, R36.reuse, R39, -R53 ;  /* 0x00000027241f7223 */ /* 0x040fe20000010835 */
[----:B------:R-:W-:Y:S01]  /*17760*/  F2FP.F16.E4M3.UNPACK_B R47, R46.H1 ;  /* 0x0000002eff2f723e */ /* 0x000fe200030006ff */
[----:B------:R-:W-:Y:S02]  /*17770*/  HADD2.F32 R39, -RZ, R38.H1_H1 ;  /* 0x30000026ff277230 */ /* 0x000fe40000004100 */
[----:B------:R-:W-:Y:S01]  /*17780*/  FFMA.FTZ R36, R36, R49, R54 ;  /* 0x0000003124247223 */ /* 0x000fe20000010036 */
[----:B------:R-:W-:Y:S02]  /*17790*/  HADD2.F32 R38, -RZ, R42.H1_H1 ;  /* 0x3000002aff267230 */ /* 0x000fe40000004100 */
[----:B------:R-:W-:Y:S01]  /*177a0*/  FFMA.FTZ R32, R32, R52, R55 ;  /* 0x0000003420207223 */ /* 0x000fe20000010037 */
[----:B------:R-:W-:-:S02]  /*177b0*/  HADD2.F32 R53, -RZ, R51.H0_H0 ;  /* 0x20000033ff357230 */ /* 0x000fc40000004100 */
[----:B------:R-:W-:Y:S02]  /*177c0*/  HADD2.F32 R46, -RZ, R45.H0_H0 ;  /* 0x2000002dff2e7230 */ /* 0x000fe40000004100 */
[C---:B------:R-:W-:Y:S01]  /*177d0*/  FMUL.FTZ R52, R38.reuse, R50 ;  /* 0x0000003226347220 */ /* 0x040fe20000410000 */
[----:B------:R-:W-:Y:S02]  /*177e0*/  HADD2.F32 R49, -RZ, R47.H0_H0 ;  /* 0x2000002fff317230 */ /* 0x000fe40000004100 */
[-C--:B------:R-:W-:Y:S01]  /*177f0*/  FMUL.FTZ R55, R38, R48.reuse ;  /* 0x0000003026377220 */ /* 0x080fe20000410000 */
[----:B------:R-:W-:Y:S02]  /*17800*/  HADD2.F32 R42, -RZ, R41.H0_H0 ;  /* 0x20000029ff2a7230 */ /* 0x000fe40000004100 */
[C---:B------:R-:W-:Y:S01]  /*17810*/  FMUL.FTZ R57, R46.reuse, R53 ;  /* 0x000000352e397220 */ /* 0x040fe20000410000 */
[C---:B------:R-:W-:Y:S01]  /*17820*/  FFMA.FTZ R38, R39.reuse, R48, -R52 ;  /* 0x0000003027267223 */ /* 0x040fe20000010834 */
[-C--:B------:R-:W-:Y:S01]  /*17830*/  FMUL.FTZ R46, R46, R49.reuse ;  /* 0x000000312e2e7220 */ /* 0x080fe20000410000 */
[----:B------:R-:W-:Y:S01]  /*17840*/  FFMA.FTZ R39, R39, R50, R55 ;  /* 0x0000003227277223 */ /* 0x000fe20000010037 */
[C---:B------:R-:W-:Y:S01]  /*17850*/  FFMA.FTZ R57, R42.reuse, R49, -R57 ;  /* 0x000000312a397223 */ /* 0x040fe20000010839 */
[----:B------:R-:W-:Y:S01]  /*17860*/  HADD2.F32 R49, -RZ, R47.H1_H1 ;  /* 0x3000002fff317230 */ /* 0x000fe20000004100 */
[----:B------:R-:W-:Y:S01]  /*17870*/  F2FP.F16.E4M3.UNPACK_B R50, R37.H1 ;  /* 0x00000025ff32723e */ /* 0x000fe200030006ff */
[----:B------:R-:W-:Y:S01]  /*17880*/  FFMA.FTZ R53, R42, R53, R46 ;  /* 0x000000352a357223 */ /* 0x000fe2000001002e */
[----:B------:R-:W-:Y:S01]  /*17890*/  F2FP.F16.E4M3.UNPACK_B R47, R20.H1 ;  /* 0x00000014ff2f723e */ /* 0x000fe200030006ff */
[----:B------:R-:W-:Y:S01]  /*178a0*/  HADD2.F32 R51, -RZ, R51.H1_H1 ;  /* 0x30000033ff337230 */ /* 0x000fe20000004100 */
[----:B------:R-:W-:Y:S01]  /*178b0*/  F2FP.SATFINITE.E4M3.F32.PACK_AB_MERGE_C R29, R36, R29, RZ ;  /* 0x0000001d241d723e */ /* 0x000fe200048070ff */
[----:B------:R-:W-:-:S02]  /*178c0*/  HADD2.F32 R46, -RZ, R45.H1_H1 ;  /* 0x3000002dff2e7230 */ /* 0x000fc40000004100 */
[----:B------:R-:W-:Y:S01]  /*178d0*/  HADD2.F32 R52, -RZ, R50.H0_H0 ;  /* 0x20000032ff347230 */ /* 0x000fe20000004100 */
[----:B------:R-:W-:Y:S01]  /*178e0*/  F2FP.SATFINITE.E4M3.F32.PACK_AB_MERGE_C R13, R14, R13, R29 ;  /* 0x0000000d0e0d723e */ /* 0x000fe2000480701d */
[----:B------:R-:W-:Y:S02]  /*178f0*/  HADD2.F32 R45, -RZ, R43.H0_H0 ;  /* 0x2000002bff2d7230 */ /* 0x000fe40000004100 */
[C---:B------:R-:W-:Y:S01]  /*17900*/  FMUL.FTZ R55, R46.reuse, R51 ;  /* 0x000000332e377220 */ /* 0x040fe20000410000 */
[----:B------:R-:W-:Y:S02]  /*17910*/  HADD2.F32 R42, -RZ, R41.H1_H1 ;  /* 0x30000029ff2a7230 */ /* 0x000fe40000004100 */
[----:B------:R-:W-:Y:S01]  /*17920*/  FMUL.FTZ R54, R46, R49 ;  /* 0x000000312e367220 */ /* 0x000fe20000410000 */
[----:B------:R-:W-:Y:S02]  /*17930*/  HADD2.F32 R48, -RZ, R47.H0_H0 ;  /* 0x2000002fff307230 */ /* 0x000fe40000004100 */
[----:B------:R-:W-:Y:S01]  /*17940*/  FMUL.FTZ R46, R45, R52 ;  /* 0x000000342d2e7220 */ /* 0x000fe20000410000 */
[----:B------:R-:W-:-:S02]  /*17950*/  HADD2.F32 R41, -RZ, R40.H0_H0 ;  /* 0x20000028ff297230 */ /* 0x000fc40000004100 */
[C---:B------:R-:W-:Y:S01]  /*17960*/  FFMA.FTZ R56, R42.reuse, R49, -R55 ;  /* 0x000000312a387223 */ /* 0x040fe20000010837 */
[----:B------:R-:W-:Y:S01]  /*17970*/  FFMA.FTZ R58, R42, R51, R54 ;  /* 0x000000332a3a7223 */ /* 0x000fe20000010036 */
[-C--:B------:R-:W-:Y:S01]  /*17980*/  FMUL.FTZ R45, R45, R48.reuse ;  /* 0x000000302d2d7220 */ /* 0x080fe20000410000 */
[----:B------:R-:W-:Y:S01]  /*17990*/  HADD2.F32 R50, -RZ, R50.H1_H1 ;  /* 0x30000032ff327230 */ /* 0x000fe20000004100 */
[----:B------:R-:W-:Y:S01]  /*179a0*/  F2FP.F16.E4M3.UNPACK_B R42, R37 ;  /* 0x00000025ff2a723e */ /* 0x000fe200020006ff */
[----:B------:R-:W-:Y:S02]  /*179b0*/  HADD2.F32 R43, -RZ, R43.H1_H1 ;  /* 0x3000002bff2b7230 */ /* 0x000fe40000004100 */
        /* <DEDUP_REMOVED lines=42> */
[----:B------:R-:W-:Y:S02]  /*17c60*/  HADD2.F32 R20, -RZ, R12.H0_H0 ;  /* 0x2000000cff147230 */ /* 0x000fe40000004100 */
[C---:B------:R-:W-:Y:S01]  /*17c70*/  FMUL.FTZ R21, R34.reuse, R41 ;  /* 0x0000002922157220 */ /* 0x040fe20000410000 */
[----:B------:R-:W-:-:S03]  /*17c80*/  FMUL.FTZ R34, R34, R37 ;  /* 0x0000002522227220 */ /* 0x000fc60000410000 */
[C---:B------:R-:W-:Y:S01]  /*17c90*/  FFMA.FTZ R54, R30.reuse, R37, -R21 ;  /* 0x000000251e367223 */ /* 0x040fe20000010815 */
[----:B------:R-:W-:Y:S02]  /*17ca0*/  HADD2.F32 R21, -RZ, R12.H1_H1 ;  /* 0x3000000cff157230 */ /* 0x000fe40000004100 */
[----:B------:R-:W-:Y:S01]  /*17cb0*/  FFMA.FTZ R41, R30, R41, R34 ;  /* 0x000000291e297223 */ /* 0x000fe20000010022 */
[----:B------:R-:W-:Y:S02]  /*17cc0*/  HADD2.F32 R12, -RZ, R7.H0_H0 ;  /* 0x20000007ff0c7230 */ /* 0x000fe40000004100 */
[--C-:B------:R-:W-:Y:S01]  /*17cd0*/  HADD2.F32 R30, -RZ, R5.reuse.H0_H0 ;  /* 0x20000005ff1e7230 */ /* 0x100fe20000004100 */
[----:B------:R-:W-:Y:S01]  /*17ce0*/  F2FP.SATFINITE.E4M3.F32.PACK_AB_MERGE_C R51, R54, R51, RZ ;  /* 0x000000333633723e */ /* 0x000fe200048070ff */
[----:B------:R-:W-:Y:S02]  /*17cf0*/  HADD2.F32 R34, -RZ, R5.H1_H1 ;  /* 0x30000005ff227230 */ /* 0x000fe40000004100 */
[----:B------:R-:W-:Y:S01]  /*17d00*/  FMUL.FTZ R35, R12, R20 ;  /* 0x000000140c237220 */ /* 0x000fe20000410000 */
[----:B------:R-:W-:-:S02]  /*17d10*/  HADD2.F32 R7, -RZ, R7.H1_H1 ;  /* 0x30000007ff077230 */ /* 0x000fc40000004100 */
[----:B------:R-:W-:Y:S01]  /*17d20*/  FMUL.FTZ R40, R12, R30 ;  /* 0x0000001e0c287220 */ /* 0x000fe20000410000 */
[--C-:B------:R-:W-:Y:S01]  /*17d30*/  HADD2.F32 R5, -RZ, R4.reuse.H0_H0 ;  /* 0x20000004ff057230 */ /* 0x100fe20000004100 */
[----:B------:R-:W-:Y:S01]  /*17d40*/  F2FP.SATFINITE.E4M3.F32.PACK_AB_MERGE_C R12, R49, R52, RZ ;  /* 0x00000034310c723e */ /* 0x000fe200048070ff */
        /* <DEDUP_REMOVED lines=20> */
.L_x_4430:
[----:B------:R-:W-:Y:S05]  /*17e90*/  BSYNC B1 ;  /* 0x0000000000017941 */ /* 0x000fea0003800000 */
.L_x_4429:
[----:B------:R-:W-:Y:S05]  /*17ea0*/  @P2 BRA `(.L_x_4411) ;  /* 0x0000000c00dc2947 */ /* 0x000fea0003800000 */
[----:B---3--:R-:W3:Y:S01]  /*17eb0*/  LDL R47, [R1+0x124] ;  /* 0x00012400012f7983 */ /* 0x008ee20000100800 */
[----:B-1---5:R-:W-:Y:S02]  /*17ec0*/  SHF.R.U32.HI R4, RZ, 0x8, R24 ;  /* 0x00000008ff047819 */ /* 0x022fe40000011618 */
[----:B0-----:R-:W-:Y:S02]  /*17ed0*/  LOP3.LUT R0, R24, 0xff, RZ, 0xc0, !PT ;  /* 0x000000ff18007812 */ /* 0x001fe400078ec0ff */
[----:B------:R-:W-:Y:S02]  /*17ee0*/  LOP3.LUT R5, R4, 0xff, RZ, 0xc0, !PT ;  /* 0x000000ff04057812 */ /* 0x000fe400078ec0ff */
[----:B------:R-:W-:Y:S02]  /*17ef0*/  LEA.HI R3, R3, R227, RZ, 0x1c ;  /* 0x000000e303037211 */ /* 0x000fe400078fe0ff */
[----:B------:R-:W-:Y:S02]  /*17f00*/  PRMT R21, R5, 0x7604, R0 ;  /* 0x0000760405157816 */ /* 0x000fe40000000000 */
[----:B------:R-:W-:-:S02]  /*17f10*/  SHF.R.S32.HI R0, RZ, 0x1f, R3 ;  /* 0x0000001fff007819 */ /* 0x000fc40000011403 */
[----:B------:R-:W-:Y:S02]  /*17f20*/  SHF.R.U32.HI R7, RZ, 0x8, R25 ;  /* 0x00000008ff077819 */ /* 0x000fe40000011619 */
[----:B------:R-:W-:Y:S01]  /*17f30*/  LEA.HI R0, R0, R3, RZ, 0x2 ;  /* 0x0000000300007211 */ /* 0x000fe200078f10ff */
[----:B------:R-:W-:Y:S01]  /*17f40*/  IMAD.SHL.U32 R3, R3, 0x10, RZ ;  /* 0x0000001003037824 */ /* 0x000fe200078e00ff */
[----:B------:R-:W-:Y:S02]  /*17f50*/  LOP3.LUT R6, R25, 0xff, RZ, 0xc0, !PT ;  /* 0x000000ff19067812 */ /* 0x000fe400078ec0ff */
[----:B------:R-:W-:Y:S01]  /*17f60*/  SHF.R.U32.HI R12, RZ, 0x8, R26 ;  /* 0x00000008ff0c7819 */ /* 0x000fe2000001161a */
[----:B------:R-:W-:Y:S01]  /*17f70*/  IMAD.SHL.U32 R0, R0, 0x800, RZ ;  /* 0x0000080000007824 */ /* 0x000fe200078e00ff */
[----:B------:R-:W-:Y:S02]  /*17f80*/  LOP3.LUT R3, R69, 0x30, R3, 0xf8, !PT ;  /* 0x0000003045037812 */ /* 0x000fe400078ef803 */
[----:B------:R-:W-:-:S02]  /*17f90*/  LOP3.LUT R7, R7, 0xff, RZ, 0xc0, !PT ;  /* 0x000000ff07077812 */ /* 0x000fc400078ec0ff */
[----:B------:R-:W-:Y:S02]  /*17fa0*/  LOP3.LUT R3, R3, R68, RZ, 0x3c, !PT ;  /* 0x0000004403037212 */ /* 0x000fe400078e3cff */
[----:B------:R-:W-:Y:S02]  /*17fb0*/  LOP3.LUT R0, R0, 0xffffe000, RZ, 0xc0, !PT ;  /* 0xffffe00000007812 */ /* 0x000fe400078ec0ff */
[----:B------:R-:W-:Y:S02]  /*17fc0*/  LOP3.LUT R4, R26, 0xff, RZ, 0xc0, !PT ;  /* 0x000000ff1a047812 */ /* 0x000fe400078ec0ff */
[----:B------:R-:W-:Y:S02]  /*17fd0*/  IADD3 R3, R3, R67, R0 ;  /* 0x0000004303037210 */ /* 0x000fe40007ffe000 */
[----:B------:R-:W-:Y:S02]  /*17fe0*/  LOP3.LUT R13, R12, 0xff, RZ, 0xc0, !PT ;  /* 0x000000ff0c0d7812 */ /* 0x000fe400078ec0ff */
[----:B------:R-:W-:-:S02]  /*17ff0*/  PRMT R20, R7, 0x7604, R6 ;  /* 0x0000760407147816 */ /* 0x000fc40000000006 */
[----:B------:R-:W-:Y:S02]  /*18000*/  SHF.R.U32.HI R5, RZ, 0x8, R27 ;  /* 0x00000008ff057819 */ /* 0x000fe4000001161b */
[----:B------:R-:W-:Y:S02]  /*18010*/  SHF.R.U32.HI R7, RZ, 0x8, R8 ;  /* 0x00000008ff077819 */ /* 0x000fe40000011608 */
[----:B------:R-:W-:Y:S02]  /*18020*/  SHF.R.U32.HI R12, RZ, 0x8, R9 ;  /* 0x00000008ff0c7819 */ /* 0x000fe40000011609 */
[----:B------:R-:W-:Y:S02]  /*18030*/  IADD3 R0, R18, R3, RZ ;  /* 0x0000000312007210 */ /* 0x000fe40007ffe0ff */
[----:B------:R-:W-:Y:S02]  /*18040*/  PRMT R29, R13, 0x7604, R4 ;  /* 0x000076040d1d7816 */ /* 0x000fe40000000004 */
        /* <DEDUP_REMOVED lines=12> */
[----:B------:R-:W-:Y:S02]  /*18110*/  PRMT R34, R35, 0x7604, R34 ;  /* 0x0000760423227816 */ /* 0x000fe40000000022 */
[----:B------:R-:W-:-:S02]  /*18120*/  SHF.R.U32.HI R35, RZ, 0x10, R9 ;  /* 0x00000010ff237819 */ /* 0x000fc40000011609 */
[----:B------:R-:W-:Y:S02]  /*18130*/  PRMT R30, R3, 0x7604, R30 ;  /* 0x00007604031e7816 */ /* 0x000fe4000000001e */
[----:B------:R-:W-:Y:S01]  /*18140*/  SHF.R.U32.HI R3, RZ, 0x10, R25 ;  /* 0x00000010ff037819 */ /* 0x000fe20000011619 */
[----:B------:R-:W-:Y:S01]  /*18150*/  IMAD.U32 R35, R35, 0x10000, RZ ;  /* 0x0001000023237824 */ /* 0x000fe200078e00ff */
[----:B------:R-:W-:Y:S02]  /*18160*/  SHF.R.U32.HI R41, RZ, 0x10, R11 ;  /* 0x00000010ff297819 */ /* 0x000fe4000001160b */
[----:B------:R-:W-:Y:S01]  /*18170*/  SHF.R.U32.HI R32, RZ, 0x8, R10 ;  /* 0x00000008ff207819 */ /* 0x000fe2000001160a */
[----:B------:R-:W-:Y:S01]  /*18180*/  IMAD.U32 R3, R3, 0x10000, RZ ;  /* 0x0001000003037824 */ /* 0x000fe200078e00ff */
[----:B------:R-:W-:Y:S01]  /*18190*/  LOP3.LUT R31, R10, 0xff, RZ, 0xc0, !PT ;  /* 0x000000ff0a1f7812 */ /* 0x000fe200078ec0ff */
[----:B------:R-:W-:Y:S01]  /*181a0*/  IMAD.U32 R41, R41, 0x10000, RZ ;  /* 0x0001000029297824 */ /* 0x000fe200078e00ff */
[----:B------:R-:W-:-:S02]  /*181b0*/  LOP3.LUT R32, R32, 0xff, RZ, 0xc0, !PT ;  /* 0x000000ff20207812 */ /* 0x000fc400078ec0ff */
[----:B--2---:R-:W-:Y:S02]  /*181c0*/  LOP3.LUT R37, R30, 0xff0000, R35, 0xf8, !PT ;  /* 0x00ff00001e257812 */ /* 0x004fe400078ef823 */
[----:B------:R-:W-:Y:S02]  /*181d0*/  LOP3.LUT R21, R21, 0xff0000, R24, 0xf8, !PT ;  /* 0x00ff000015157812 */ /* 0x000fe400078ef818 */
        /* <DEDUP_REMOVED lines=10> */
[----:B------:R-:W-:Y:S02]  /*18280*/  F2FP.F16.E4M3.UNPACK_B R38, R37 ;  /* 0x00000025ff26723e */ /* 0x000fe400020006ff */
[----:B0-----:R-:W-:Y:S02]  /*18290*/  F2FP.F16.E4M3.UNPACK_B R11, R13 ;  /* 0x0000000dff0b723e */ /* 0x001fe400020006ff */
[----:B------:R-:W-:Y:S01]  /*182a0*/  SHF.R.U32.HI R31, RZ, 0x10, R27 ;  /* 0x00000010ff1f7819 */ /* 0x000fe2000001161b */
[--C-:B------:R-:W-:Y:S01]  /*182b0*/  HADD2.F32 R40, -RZ, R38.reuse.H0_H0 ;  /* 0x20000026ff287230 */ /* 0x100fe20000004100 */
[----:B------:R-:W-:Y:S01]  /*182c0*/  LOP3.LUT R3, R29, 0xff000000, R26, 0xf8, !PT ;  /* 0xff0000001d037812 */ /* 0x000fe200078ef81a */
[----:B------:R-:W-:Y:S01]  /*182d0*/  HADD2.F32 R38, -RZ, R38.H1_H1 ;  /* 0x30000026ff267230 */ /* 0x000fe20000004100 */
[----:B------:R-:W-:Y:S01]  /*182e0*/  LOP3.LUT R39, R33, 0xff000000, R8, 0xf8, !PT ;  /* 0xff00000021277812 */ /* 0x000fe200078ef808 */
[----:B------:R-:W-:Y:S01]  /*182f0*/  IMAD.U32 R31, R31, 0x10000, RZ ;  /* 0x000100001f1f7824 */ /* 0x000fe200078e00ff */
[----:B------:R-:W-:-:S02]  /*18300*/  LOP3.LUT R8, R21, 0xff000000, R10, 0xf8, !PT ;  /* 0xff00000015087812 */ /* 0x000fc400078ef80a */
[----:B------:R-:W-:Y:S02]  /*18310*/  F2FP.F16.E4M3.UNPACK_B R26, R30 ;  /* 0x0000001eff1a723e */ /* 0x000fe400020006ff */
[-C--:B------:R-:W-:Y:S02]  /*18320*/  F2FP.F16.E4M3.UNPACK_B R32, R12.reuse ;  /* 0x0000000cff20723e */ /* 0x080fe400020006ff */
[----:B------:R-:W-:Y:S01]  /*18330*/  F2FP.F16.E4M3.UNPACK_B R33, R12.H1 ;  /* 0x0000000cff21723e */ /* 0x000fe200030006ff */
[--C-:B------:R-:W-:Y:S01]  /*18340*/  HADD2.F32 R36, -RZ, R26.reuse.H0_H0 ;  /* 0x2000001aff247230 */ /* 0x100fe20000004100 */
[----:B------:R-:W-:Y:S01]  /*18350*/  LOP3.LUT R31, R28, 0xff0000, R31, 0xf8, !PT ;  /* 0x00ff00001c1f7812 */ /* 0x000fe200078ef81f */
[----:B------:R-:W-:Y:S01]  /*18360*/  HADD2.F32 R26, -RZ, R26.H1_H1 ;  /* 0x3000001aff1a7230 */ /* 0x000fe20000004100 */
[----:B------:R-:W-:Y:S02]  /*18370*/  F2FP.F16.E4M3.UNPACK_B R25, R13.H1 ;  /* 0x0000000dff19723e */ /* 0x000fe400030006ff */
[----:B------:R-:W-:-:S02]  /*18380*/  F2FP.F16.E4M3.UNPACK_B R37, R37.H1 ;  /* 0x00000025ff25723e */ /* 0x000fc400030006ff */
[----:B------:R-:W-:Y:S02]  /*18390*/  F2FP.F16.E4M3.UNPACK_B R30, R30.H1 ;  /* 0x0000001eff1e723e */ /* 0x000fe400030006ff */
[----:B------:R-:W-:Y:S02]  /*183a0*/  LOP3.LUT R35, R31, 0xff000000, R27, 0xf8, !PT ;  /* 0xff0000001f237812 */ /* 0x000fe400078ef81b */
[-C--:B------:R-:W-:Y:S02]  /*183b0*/  F2FP.F16.E4M3.UNPACK_B R31, R15.reuse ;  /* 0x0000000fff1f723e */ /* 0x080fe400020006ff */
[----:B------:R-:W-:Y:S01]  /*183c0*/  F2FP.F16.E4M3.UNPACK_B R34, R15.H1 ;  /* 0x0000000fff22723e */ /* 0x000fe200030006ff */
[--C-:B------:R-:W-:Y:S02]  /*183d0*/  HADD2.F32 R15, -RZ, R30.reuse.H0_H0 ;  /* 0x2000001eff0f7230 */ /* 0x100fe40000004100 */
[----:B------:R-:W-:Y:S01]  /*183e0*/  HADD2.F32 R30, -RZ, R30.H1_H1 ;  /* 0x3000001eff1e7230 */ /* 0x000fe20000004100 */
[----:B---3--:R-:W0:Y:S02]  /*183f0*/  LDS.128 R4, [R47+0x1e200] ;  /* 0x01e200002f047984 */ /* 0x008e240000000c00 */
        /* <DEDUP_REMOVED lines=9> */
[----:B------:R-:W-:Y:S02]  /*18490*/  F2FP.F16.E4M3.UNPACK_B R27, R4.H1 ;  /* 0x00000004ff1b723e */ /* 0x000fe400030006ff */
[----:B------:R-:W-:Y:S01]  /*184a0*/  FFMA.FTZ R5, R9, R36, -R12 ;  /* 0x0000002409057223 */ /* 0x000fe2000001080c */
[----:B------:R-:W-:-:S02]  /*184b0*/  HADD2.F32 R12, -RZ, R10.H1_H1 ;  /* 0x3000000aff0c7230 */ /* 0x000fc40000004100 */
[----:B------:R-:W-:Y:S01]  /*184c0*/  FFMA.FTZ R9, R9, R40, R13 ;  /* 0x0000002809097223 */ /* 0x000fe2000001000d */
[----:B------:R-:W-:Y:S02]  /*184d0*/  HADD2.F32 R36, -RZ, R37.H0_H0 ;  /* 0x20000025ff247230 */ /* 0x000fe40000004100 */
[C---:B------:R-:W-:Y:S01]  /*184e0*/  FMUL.FTZ R43, R11.reuse, R38 ;  /* 0x000000260b2b7220 */ /* 0x040fe20000410000 */
[----:B------:R-:W-:Y:S02]  /*184f0*/  HADD2.F32 R10, -RZ, R25.H0_H0 ;  /* 0x20000019ff0a7230 */ /* 0x000fe40000004100 */
[----:B------:R-:W-:Y:S01]  /*18500*/  FMUL.FTZ R11, R11, R26 ;  /* 0x0000001a0b0b7220 */ /* 0x000fe20000410000 */
[--C-:B------:R-:W-:Y:S01]  /*18510*/  HADD2.F32 R13, -RZ, R24.reuse.H0_H0 ;  /* 0x20000018ff0d7230 */ /* 0x100fe20000004100 */
[----:B------:R-:W-:Y:S01]  /*18520*/  F2FP.F16.E4M3.UNPACK_B R21, R4 ;  /* 0x00000004ff15723e */ /* 0x000fe200020006ff */
[C---:B------:R-:W-:Y:S01]  /*18530*/  FMUL.FTZ R40, R10.reuse, R36 ;  /* 0x000000240a287220 */ /* 0x040fe20000410000 */
        /* <DEDUP_REMOVED lines=18> */
[----:B------:R-:W-:Y:S02]  /*18660*/  HADD2.F32 R25, -RZ, R28.H0_H0 ;  /* 0x2000001cff197230 */ /* 0x000fe40000004100 */
[C---:B------:R-:W-:Y:S01]  /*18670*/  FMUL.FTZ R46, R24.reuse, R42 ;  /* 0x0000002a182e7220 */ /* 0x040fe20000410000 */
[----:B------:R-:W-:Y:S01]  /*18680*/  F2FP.F16.E4M3.UNPACK_B R6, R14 ;  /* 0x0000000eff06723e */ /* 0x000fe200020006ff */
[-C--:B------:R-:W-:Y:S01]  /*18690*/  FMUL.FTZ R45, R24, R37.reuse ;  /* 0x00000025182d7220 */ /* 0x080fe20000410000 */
[C---:B------:R-:W-:Y:S01]  /*186a0*/  FFMA.FTZ R24, R26.reuse, R30, -R43 ;  /* 0x0000001e1a187223 */ /* 0x040fe2000001082b */
[----:B------:R-:W-:Y:S01]  /*186b0*/  FFMA.FTZ R26, R26, R38, R15 ;  /* 0x000000261a1a7223 */ /* 0x000fe2000001000f */
[----:B------:R-:W-:Y:S01]  /*186c0*/  FFMA.FTZ R15, R25, R37, -R46 ;  /* 0x00000025190f7223 */ /* 0x000fe2000001082e */
[----:B------:R-:W-:Y:S01]  /*186d0*/  HADD2.F32 R37, -RZ, R36.H1_H1 ;  /* 0x30000024ff257230 */ /* 0x000fe20000004100 */
[----:B------:R-:W-:Y:S01]  /*186e0*/  F2FP.F16.E4M3.UNPACK_B R36, R35.H1 ;  /* 0x00000023ff24723e */ /* 0x000fe200030006ff */
[----:B------:R-:W-:-:S02]  /*186f0*/  HADD2.F32 R30, -RZ, R28.H1_H1 ;  /* 0x3000001cff1e7230 */ /* 0x000fc40000004100 */
[----:B------:R-:W-:Y:S01]  /*18700*/  FFMA.FTZ R25, R25, R42, R45 ;  /* 0x0000002a19197223 */ /* 0x000fe2000001002d */
[----:B------:R-:W-:Y:S01]  /*18710*/  HADD2.F32 R43, -RZ, R40.H1_H1 ;  /* 0x30000028ff2b7230 */ /* 0x000fe20000004100 */
[----:B------:R-:W-:Y:S01]  /*18720*/  F2FP.F16.E4M3.UNPACK_B R14, R14.H1 ;  /* 0x0000000eff0e723e */ /* 0x000fe200030006ff */
[----:B------:R-:W-:Y:S01]  /*18730*/  HADD2.F32 R28, -RZ, R31.H1_H1 ;  /* 0x3000001fff1c7230 */ /* 0x000fe20000004100 */
[----:B------:R-:W-:Y:S01]  /*18740*/  F2FP.SATFINITE.E4M3.F32.PACK_AB_MERGE_C R11, R24, R11, RZ ;  /* 0x0000000b180b723e */ /* 0x000fe200048070ff */
[----:B------:R-:W-:Y:S01]  /*18750*/  HADD2.F32 R40, -RZ, R41.H0_H0 ;  /* 0x20000029ff287230 */ /* 0x000fe20000004100 */
[----:B------:R-:W-:Y:S01]  /*18760*/  F2FP.SATFINITE.E4M3.F32.PACK_AB_MERGE_C R13, R26, R13, RZ ;  /* 0x0000000d1a0d723e */ /* 0x000fe200048070ff */
[----:B------:R-:W-:Y:S02]  /*18770*/  HADD2.F32 R35, -RZ, R34.H0_H0 ;  /* 0x20000022ff237230 */ /* 0x000fe40000004100 */
[----:B------:R-:W-:Y:S01]  /*18780*/  FMUL.FTZ R45, R28, R43 ;  /* 0x0000002b1c2d7220 */ /* 0x000fe20000410000 */
[----:B------:R-:W-:-:S02]  /*18790*/  HADD2.F32 R38, -RZ, R36.H0_H0 ;  /* 0x20000024ff267230 */ /* 0x000fc40000004100 */
[-C--:B------:R-:W-:Y:S01]  /*187a0*/  FMUL.FTZ R42, R28, R37.reuse ;  /* 0x000000251c2a7220 */ /* 0x080fe20000410000 */
[----:B------:R-:W-:Y:S02]  /*187b0*/  HADD2.F32 R31, -RZ, R29.H0_H0 ;  /* 0x2000001dff1f7230 */ /* 0x000fe40000004100 */
[C---:B------:R-:W-:Y:S01]  /*187c0*/  FMUL.FTZ R46, R35.reuse, R40 ;  /* 0x00000028232e7220 */ /* 0x040fe20000410000 */
[C---:B------:R-:W-:Y:S01]  /*187d0*/  FFMA.FTZ R28, R30.reuse, R37, -R45 ;  /* 0x000000251e1c7223 */ /* 0x040fe2000001082d */
[-C--:B------:R-:W-:Y:S01]  /*187e0*/  FMUL.FTZ R35, R35, R38.reuse ;  /* 0x0000002623237220 */ /* 0x080fe20000410000 */
[----:B------:R-:W-:Y:S01]  /*187f0*/  FFMA.FTZ R30, R30, R43, R42 ;  /* 0x0000002b1e1e7223 */ /* 0x000fe2000001002a */
[C---:B------:R-:W-:Y:S01]  /*18800*/  FFMA.FTZ R43, R31.reuse, R38, -R46 ;  /* 0x000000261f2b7223 */ /* 0x040fe2000001082e */
[----:B------:R-:W-:Y:S02]  /*18810*/  HADD2.F32 R38, -RZ, R36.H1_H1 ;  /* 0x30000024ff267230 */ /* 0x000fe40000004100 */
[----:B------:R-:W-:Y:S01]  /*18820*/  FFMA.FTZ R45, R31, R40, R35 ;  /* 0x000000281f2d7223 */ /* 0x000fe20000010023 */
[-C--:B------:R-:W-:Y:S01]  /*18830*/  F2FP.F16.E4M3.UNPACK_B R40, R39.reuse.H1 ;  /* 0x00000027ff28723e */ /* 0x080fe200030006ff */
[----:B------:R-:W-:Y:S01]  /*18840*/  HADD2.F32 R42, -RZ, R41.H1_H1 ;  /* 0x30000029ff2a7230 */ /* 0x000fe20000004100 */
[----:B------:R-:W-:Y:S01]  /*18850*/  F2FP.F16.E4M3.UNPACK_B R36, R20.H1 ;  /* 0x00000014ff24723e */ /* 0x000fe200030006ff */
[----:B------:R-:W-:Y:S01]  /*18860*/  HADD2.F32 R35, -RZ, R34.H1_H1 ;  /* 0x30000022ff237230 */ /* 0x000fe20000004100 */
[----:B------:R-:W-:Y:S01]  /*18870*/  F2FP.F16.E4M3.UNPACK_B R39, R39 ;  /* 0x00000027ff27723e */ /* 0x000fe200020006ff */
[----:B------:R-:W-:Y:S01]  /*18880*/  HADD2.F32 R31, -RZ, R29.H1_H1 ;  /* 0x3000001dff1f7230 */ /* 0x000fe20000004100 */
[----:B------:R-:W-:Y:S01]  /*18890*/  F2FP.SATFINITE.E4M3.F32.PACK_AB_MERGE_C R5, R10, R5, R11 ;  /* 0x000000050a05723e */ /* 0x000fe2000480700b */
[----:B------:R-:W-:-:S02]  /*188a0*/  HADD2.F32 R41, -RZ, R40.H0_H0 ;  /* 0x20000028ff297230 */ /* 0x000fc40000004100 */
[C---:B------:R-:W-:Y:S01]  /*188b0*/  FMUL.FTZ R48, R35.reuse, R42 ;  /* 0x0000002a23307220 */ /* 0x040fe20000410000 */
[--C-:B------:R-:W-:Y:S02]  /*188c0*/  HADD2.F32 R34, -RZ, R33.reuse.H0_H0 ;  /* 0x20000021ff227230 */ /* 0x100fe40000004100 */
[-C--:B------:R-:W-:Y:S01]  /*188d0*/  FMUL.FTZ R35, R35, R38.reuse ;  /* 0x0000002623237220 */ /* 0x080fe20000410000 */
[----:B------:R-:W-:Y:S02]  /*188e0*/  HADD2.F32 R37, -RZ, R36.H0_H0 ;  /* 0x20000024ff257230 */ /* 0x000fe40000004100 */
[----:B------:R-:W-:Y:S01]  /*188f0*/  FFMA.FTZ R48, R31, R38, -R48 ;  /* 0x000000261f307223 */ /* 0x000fe20000010830 */
[----:B------:R-:W-:Y:S02]  /*18900*/  HADD2.F32 R40, -RZ, R40.H1_H1 ;  /* 0x30000028ff287230 */ /* 0x000fe40000004100 */
[----:B------:R-:W-:Y:S01]  /*18910*/  FMUL.FTZ R46, R34, R41 ;  /* 0x00000029222e7220 */ /* 0x000fe20000410000 */
[----:B------:R-:W-:-:S02]  /*18920*/  HADD2.F32 R33, -RZ, R33.H1_H1 ;  /* 0x30000021ff217230 */ /* 0x000fc40000004100 */
[----:B------:R-:W-:Y:S01]  /*18930*/  FFMA.FTZ R50, R31, R42, R35 ;  /* 0x0000002a1f327223 */ /* 0x000fe20000010023 */
[----:B------:R-:W-:Y:S02]  /*18940*/  HADD2.F32 R36, -RZ, R36.H1_H1 ;  /* 0x30000024ff247230 */ /* 0x000fe40000004100 */
[-C--:B------:R-:W-:Y:S01]  /*18950*/  FMUL.FTZ R34, R34, R37.reuse ;  /* 0x0000002522227220 */ /* 0x080fe20000410000 */
[--C-:B------:R-:W-:Y:S01]  /*18960*/  HADD2.F32 R29, -RZ, R27.reuse.H0_H0 ;  /* 0x2000001bff1d7230 */ /* 0x100fe20000004100 */
[----:B------:R-:W-:Y:S01]  /*18970*/  F2FP.F16.E4M3.UNPACK_B R31, R20 ;  /* 0x00000014ff1f723e */ /* 0x000fe200020006ff */
[----:B------:R-:W-:Y:S02]  /*18980*/  HADD2.F32 R27, -RZ, R27.H1_H1 ;  /* 0x3000001bff1b7230 */ /* 0x000fe40000004100 */
[C---:B------:R-:W-:Y:S01]  /*18990*/  FMUL.FTZ R20, R33.reuse, R40 ;  /* 0x0000002821147220 */ /* 0x040fe20000410000 */
[----:B------:R-:W-:Y:S01]  /*189a0*/  FMUL.FTZ R35, R33, R36 ;  /* 0x0000002421237220 */ /* 0x000fe20000410000 */
[C---:B------:R-:W-:Y:S01]  /*189b0*/  FFMA.FTZ R46, R29.reuse, R37, -R46 ;  /* 0x000000251d2e7223 */ /* 0x040fe2000001082e */
[----:B------:R-:W-:Y:S01]  /*189c0*/  FFMA.FTZ R41, R29, R41, R34 ;  /* 0x000000291d297223 */ /* 0x000fe20000010022 */
        /* <DEDUP_REMOVED lines=10> */
[----:B------:R-:W-:Y:S01]  /*18a70*/  HADD2.F32 R20, -RZ, R21.H0_H0 ;  /* 0x20000015ff147230 */ /* 0x000fe20000004100 */
[----:B------:R-:W-:Y:S01]  /*18a80*/  F2FP.SATFINITE.E4M3.F32.PACK_AB_MERGE_C R45, R50, R45, RZ ;  /* 0x0000002d322d723e */ /* 0x000fe200048070ff */
[----:B------:R-:W-:-:S02]  /*18a90*/  HADD2.F32 R31, -RZ, R31.H1_H1 ;  /* 0x3000001fff1f7230 */ /* 0x000fc40000004100 */
[----:B------:R-:W-:Y:S01]  /*18aa0*/  FMUL.FTZ R36, R32, R39 ;  /* 0x0000002720247220 */ /* 0x000fe20000410000 */
[----:B------:R-:W-:Y:S02]  /*18ab0*/  HADD2.F32 R21, -RZ, R21.H1_H1 ;  /* 0x30000015ff157230 */ /* 0x000fe40000004100 */
[C---:B------:R-:W-:Y:S01]  /*18ac0*/  FFMA.FTZ R35, R20.reuse, R27, -R35 ;  /* 0x0000001b14237223 */ /* 0x040fe20000010823 */
        /* <DEDUP_REMOVED lines=20> */
[C---:B------:R-:W-:Y:S01]  /*18c10*/  FMUL.FTZ R38, R14.reuse, R34 ;  /* 0x000000220e267220 */ /* 0x040fe20000410000 */
[-C--:B------:R-:W-:Y:S01]  /*18c20*/  FMUL.FTZ R21, R14, R29.reuse ;  /* 0x0000001d0e157220 */ /* 0x080fe20000410000 */
[----:B------:R-:W-:Y:S01]  /*18c30*/  F2FP.F16.E4M3.UNPACK_B R14, R8 ;  /* 0x00000008ff0e723e */ /* 0x000fe200020006ff */
[----:B------:R-:W-:Y:S02]  /*18c40*/  HADD2.F32 R8, -RZ, R3.H0_H0 ;  /* 0x20000003ff087230 */ /* 0x000fe40000004100 */
[C---:B------:R-:W-:Y:S01]  /*18c50*/  FFMA.FTZ R38, R7.reuse, R29, -R38 ;  /* 0x0000001d07267223 */ /* 0x040fe20000010826 */
[----:B------:R-:W-:Y:S01]  /*18c60*/  FFMA.FTZ R42, R7, R34, R21 ;  /* 0x00000022072a7223 */ /* 0x000fe20000010015 */
[----:B------:R-:W-:-:S02]  /*18c70*/  HADD2.F32 R7, -RZ, R6.H0_H0 ;  /* 0x20000006ff077230 */ /* 0x000fc40000004100 */
[--C-:B------:R-:W-:Y:S01]  /*18c80*/  HADD2.F32 R20, -RZ, R14.reuse.H0_H0 ;  /* 0x2000000eff147230 */ /* 0x100fe20000004100 */
        /* <DEDUP_REMOVED lines=25> */
.L_x_4411:
[----:B------:R-:W-:Y:S05]  /*18e20*/  BSYNC B0 ;  /* 0x0000000000007941 */ /* 0x000fea0003800000 */
.L_x_4404:
        /* <DEDUP_REMOVED lines=8> */
.L_x_4402:
[----:B0--34-:R-:W-:-:S05]  /*18eb0*/  IMAD.U32 R0, RZ, RZ, UR49 ;  /* 0x00000031ff007e24 */ /* 0x019fca000f8e00ff */
[----:B------:R-:W-:-:S13]  /*18ec0*/  ISETP.NE.AND P0, PT, R0, 0x3, PT ;  /* 0x000000030000780c */ /* 0x000fda0003f05270 */
[----:B------:R-:W-:Y:S05]  /*18ed0*/  @!P0 BRA `(.L_x_4431) ;  /* 0x0000000000048947 */ /* 0x000fea0003800000 */
[----:B------:R-:W-:Y:S01]  /*18ee0*/  BPT.TRAP 0x1 ;  /* 0x000000040000795c */ /* 0x000fe20000300000 */
.L_x_4431:
[----:B------:R-:W3:Y:S04]  /*18ef0*/  LDL R0, [R1+0x20] ;  /* 0x0000200001007983 */ /* 0x000ee80000100800 */
[----:B--2---:R-:W2:Y:S01]  /*18f00*/  LDL R3, [R1+0x30] ;  /* 0x0000300001037983 */ /* 0x004ea20000100800 */
[----:B---3--:R-:W-:Y:S01]  /*18f10*/  IMAD R0, R0, 0x8, R18 ;  /* 0x0000000800007824 */ /* 0x008fe200078e0212 */
[----:B--2---:R-:W-:-:S04]  /*18f20*/  SHF.L.U32 R3, R3, 0x1f, RZ ;  /* 0x0000001f03037819 */ /* 0x004fc800000006ff */
[----:B------:R0:W2:Y:S01]  /*18f30*/  SYNCS.PHASECHK.TRANS64.TRYWAIT P1, [R0+URZ+0x33430], R3 ;  /* 0x03343003000075a7 */ /* 0x0000a2000802017f */
[----:B------:R-:W-:Y:S05]  /*18f40*/  @!P0 BRA `(.L_x_4432) ;  /* 0x0000000000048947 */ /* 0x000fea0003800000 */
[----:B------:R-:W-:Y:S01]  /*18f50*/  BPT.TRAP 0x1 ;  /* 0x000000040000795c */ /* 0x000fe20000300000 */
.L_x_4432:
[----:B-----5:R-:W-:Y:S01]  /*18f60*/  IMAD.MOV.U32 R25, RZ, RZ, RZ ;  /* 0x000000ffff197224 */ /* 0x020fe200078e00ff */
[----:B--2---:R-:W-:Y:S06]  /*18f70*/  @P1 BRA `(.L_x_4433) ;  /* 0x0000000000081947 */ /* 0x004fec0003800000 */
[----:B------:R-:W2:Y:S02]  /*18f80*/  SYNCS.PHASECHK.TRANS64.TRYWAIT P1, [R0+URZ+0x33430], R3 ;  /* 0x03343003000075a7 */ /* 0x000ea4000802017f */
[----:B--2---:R-:W-:Y:S05]  /*18f90*/  @!P1 BRA `(.L_x_4434) ;  /* 0x0000017800a09947 */ /* 0x004fea0003800000 */
.L_x_4433:
[----:B------:R-:W-:Y:S05]  /*18fa0*/  WARPSYNC.ALL ;  /* 0x0000000000007948 */ /* 0x000fea0003800000 */
[----:B------:R-:W3:Y:S01]  /*18fb0*/  LDL R120, [R1+0x20] ;  /* 0x0000200001787983 */ /* 0x000ee20000100800 */
[----:B0-2---:R-:W-:Y:S01]  /*18fc0*/  IADD3 R3, R18, 0x24200, RZ ;  /* 0x0002420012037810 */ /* 0x005fe20007ffe0ff */
[----:B------:R-:W-:Y:S01]  /*18fd0*/  IMAD.MOV.U32 R5, RZ, RZ, -0x7fffffe0 ;  /* 0x80000020ff057424 */ /* 0x000fe200078e00ff */
[----:B------:R-:W-:Y:S01]  /*18fe0*/  R2UR UR28, R44 ;  /* 0x000000002c1c72ca */ /* 0x000fe200000e0000 */
[----:B------:R-:W-:Y:S01]  /*18ff0*/  WARPGROUP.ARRIVE ;  /* 0x00000000000079c5 */ /* 0x000fe20000000000 */
[----:B------:R-:W-:Y:S01]  /*19000*/  SHF.R.U32.HI R3, RZ, 0x4, R3 ;  /* 0x00000004ff037819 */ /* 0x000fe20000011603 */
[----:B------:R-:W-:Y:S01]  /*19010*/  UMOV UR29, 0x80000020 ;  /* 0x80000020001d7882 */ /* 0x000fe20000000000 */
[----:B------:R-:W-:Y:S01]  /*19020*/  R2UR UR31, R5 ;  /* 0x00000000051f72ca */ /* 0x000fe200000e0000 */
[----:B------:R-:W-:Y:S01]  /*19030*/  IMAD.MOV.U32 R7, RZ, RZ, -0x7fffffe0 ;  /* 0x80000020ff077424 */ /* 0x000fe200078e00ff */
[----:B------:R-:W-:Y:S01]  /*19040*/  LOP3.LUT R3, R3, 0x3fff, RZ, 0xc0, !PT ;  /* 0x00003fff03037812 */ /* 0x000fe200078ec0ff */
[----:B------:R-:W-:Y:S01]  /*19050*/  UMOV UR5, UR29 ;  /* 0x0000001d00057c82 */ /* 0x000fe20008000000 */
[----:B------:R-:W-:Y:S01]  /*19060*/  IMAD.MOV.U32 R9, RZ, RZ, -0x7fffffe0 ;  /* 0x80000020ff097424 */ /* 0x000fe200078e00ff */
[----:B------:R-:W-:Y:S01]  /*19070*/  UMOV UR9, UR29 ;  /* 0x0000001d00097c82 */ /* 0x000fe20008000000 */
[----:B------:R-:W-:Y:S01]  /*19080*/  LOP3.LUT R13, R3, 0x10000, RZ, 0xfc, !PT ;  /* 0x00010000030d7812 */ /* 0x000fe200078efcff */
[----:B------:R-:W-:Y:S01]  /*19090*/  UMOV UR13, UR29 ;  /* 0x0000001d000d7c82 */ /* 0x000fe20008000000 */
[----:B------:R-:W-:Y:S01]  /*190a0*/  R2UR UR7, R7 ;  /* 0x00000000070772ca */ /* 0x000fe200000e0000 */
[----:B------:R-:W-:Y:S01]  /*190b0*/  ULOP3.LUT UR28, UR28, 0x10000, URZ, 0xfc, !UPT ;  /* 0x000100001c1c7892 */ /* 0x000fe2000f8efc3f */
[----:B------:R-:W-:Y:S01]  /*190c0*/  R2UR UR11, R9 ;  /* 0x00000000090b72ca */ /* 0x000fe200000e0000 */
[----:B------:R-:W-:Y:S01]  /*190d0*/  UMOV UR17, UR29 ;  /* 0x0000001d00117c82 */ /* 0x000fe20008000000 */
[----:B------:R-:W-:Y:S01]  /*190e0*/  R2UR UR15, R7 ;  /* 0x00000000070f72ca */ /* 0x000fe200000e0000 */
[----:B------:R-:W-:Y:S01]  /*190f0*/  IMAD.MOV.U32 R7, RZ, RZ, -0x7fffffe0 ;  /* 0x80000020ff077424 */ /* 0x000fe200078e00ff */
[----:B------:R-:W-:Y:S01]  /*19100*/  R2UR UR19, R9 ;  /* 0x00000000091372ca */ /* 0x000fe200000e0000 */
[----:B------:R-:W-:Y:S01]  /*19110*/  UIADD3 UR44, UR28, 0x2, URZ ;  /* 0x000000021c2c7890 */ /* 0x000fe2000fffe03f */
[----:B------:R-:W-:Y:S01]  /*19120*/  IMAD.MOV.U32 R9, RZ, RZ, -0x7fffffe0 ;  /* 0x80000020ff097424 */ /* 0x000fe200078e00ff */
[----:B------:R-:W-:Y:S01]  /*19130*/  UMOV UR4, UR28 ;  /* 0x0000001c00047c82 */ /* 0x000fe20008000000 */
[----:B------:R-:W-:Y:S01]  /*19140*/  UMOV UR8, UR28 ;  /* 0x0000001c00087c82 */ /* 0x000fe20008000000 */
[----:B------:R-:W-:Y:S01]  /*19150*/  UMOV UR12, UR28 ;  /* 0x0000001c000c7c82 */ /* 0x000fe20008000000 */
[----:B------:R-:W-:Y:S01]  /*19160*/  UMOV UR16, UR28 ;  /* 0x0000001c00107c82 */ /* 0x000fe20008000000 */
[----:B------:R-:W-:Y:S01]  /*19170*/  R2UR UR47, R7 ;  /* 0x00000000072f72ca */ /* 0x000fe200000e0000 */
[----:B------:R-:W-:Y:S01]  /*19180*/  UMOV UR45, 0x80000020 ;  /* 0x80000020002d7882 */ /* 0x000fe20000000000 */
[----:B------:R-:W-:Y:S01]  /*19190*/  IMAD.MOV.U32 R11, RZ, RZ, -0x7fffffe0 ;  /* 0x80000020ff0b7424 */ /* 0x000fe200078e00ff */
[----:B------:R-:W-:Y:S01]  /*191a0*/  MOV R7, 0x80000020 ;  /* 0x8000002000077802 */ /* 0x000fe20000000f00 */
[----:B------:R-:W-:-:S05]  /*191b0*/  IMAD.MOV.U32 R5, RZ, RZ, -0x7fffffe0 ;  /* 0x80000020ff057424 */ /* 0x000fca00078e00ff */
[----:B------:R-:W-:Y:S01]  /*191c0*/  R2UR UR43, R5 ;  /* 0x00000000052b72ca */ /* 0x000fe200000e0000 */
[----:B---3--:R-:W-:-:S04]  /*191d0*/  IMAD R4, R120, 0x780, R13 ;  /* 0x0000078078047824 */ /* 0x008fc800078e020d */
[C---:B------:R-:W-:Y:S01]  /*191e0*/  VIADD R6, R4.reuse, 0x80 ;  /* 0x0000008004067836 */ /* 0x040fe20000000000 */
[C---:B------:R-:W-:Y:S01]  /*191f0*/  R2UR UR30, R4.reuse ;  /* 0x00000000041e72ca */ /* 0x040fe200000e0000 */
[C---:B------:R-:W-:Y:S02]  /*19200*/  VIADD R8, R4.reuse, 0x100 ;  /* 0x0000010004087836 */ /* 0x040fe40000000000 */
[----:B------:R-:W-:Y:S01]  /*19210*/  VIADD R10, R4, 0x102 ;  /* 0x00000102040a7836 */ /* 0x000fe20000000000 */
[----:B------:R-:W-:Y:S01]  /*19220*/  R2UR UR6, R6 ;  /* 0x00000000060672ca */ /* 0x000fe200000e0000 */
[----:B------:R-:W-:Y:S01]  /*19230*/  VIADD R6, R4, 0x180 ;  /* 0x0000018004067836 */ /* 0x000fe20000000000 */
[----:B------:R-:W-:Y:S01]  /*19240*/  R2UR UR10, R8 ;  /* 0x00000000080a72ca */ /* 0x000fe200000e0000 */
[----:B------:R-:W-:-:S03]  /*19250*/  VIADD R8, R4, 0x200 ;  /* 0x0000020004087836 */ /* 0x000fc60000000000 */
[----:B------:R-:W-:Y:S02]  /*19260*/  R2UR UR14, R6 ;  /* 0x00000000060e72ca */ /* 0x000fe400000e0000 */
[----:B------:R-:W-:Y:S01]  /*19270*/  R2UR UR18, R8 ;  /* 0x00000000081272ca */ /* 0x000fe200000e0000 */
[----:B------:R-:W-:Y:S01]  /*19280*/  QGMMA.64x32x32.F32.E4M3.E4M3 R92, gdesc[UR28], RZ, !UPT, gsb0 ;  /* 0x006000001c5c79f3 */ /* 0x000fe2000c0008ff */
[C---:B------:R-:W-:Y:S01]  /*19290*/  IADD3 R6, R4.reuse, 0x2, RZ ;  /* 0x0000000204067810 */ /* 0x040fe20007ffe0ff */
[----:B------:R-:W-:-:S03]  /*192a0*/  VIADD R8, R4, 0x82 ;  /* 0x0000008204087836 */ /* 0x000fc60000000000 */
[----:B------:R-:W-:Y:S01]  /*192b0*/  R2UR UR46, R6 ;  /* 0x00000000062e72ca */ /* 0x000fe200000e0000 */
[----:B------:R-:W-:Y:S01]  /*192c0*/  VIADD R6, R4, 0x182 ;  /* 0x0000018204067836 */ /* 0x000fe20000000000 */
[----:B------:R-:W-:Y:S02]  /*192d0*/  WARPGROUP.DEPBAR.LE gsb0, 0x0 ;  /* 0x00008000000079c5 */ /* 0x000fe40000010000 */
[----:B------:R-:W-:-:S06]  /*192e0*/  WARPGROUP.ARRIVE ;  /* 0x00000000000079c5 */ /* 0x000fcc0000000000 */
[----:B------:R-:W-:Y:S01]  /*192f0*/  QGMMA.64x32x32.F32.E4M3.E4M3 R76, gdesc[UR4], RZ, !UPT, gsb0 ;  /* 0x00600000044c79f3 */ /* 0x000fe2000c0008ff */
[----:B------:R-:W-:Y:S01]  /*19300*/  R2UR UR6, R8 ;  /* 0x00000000080672ca */ /* 0x000fe200000e0000 */
[----:B------:R-:W-:Y:S01]  /*19310*/  UMOV UR4, UR44 ;  /* 0x0000002c00047c82 */ /* 0x000fe20008000000 */
[----:B------:R-:W-:Y:S01]  /*19320*/  R2UR UR7, R9 ;  /* 0x00000000090772ca */ /* 0x000fe200000e0000 */
[----:B------:R-:W-:Y:S01]  /*19330*/  UMOV UR5, UR45 ;  /* 0x0000002d00057c82 */ /* 0x000fe20008000000 */
[----:B------:R-:W-:Y:S02]  /*19340*/  VIADD R8, R4, 0x202 ;  /* 0x0000020204087836 */ /* 0x000fe40000000000 */
[----:B------:R-:W-:Y:S01]  /*19350*/  IMAD.MOV.U32 R9, RZ, RZ, -0x7fffffe0 ;  /* 0x80000020ff097424 */ /* 0x000fe200078e00ff */
[----:B------:R-:W-:Y:S02]  /*19360*/  WARPGROUP.DEPBAR.LE gsb0, 0x0 ;  /* 0x00008000000079c5 */ /* 0x000fe40000010000 */
[----:B------:R-:W-:-:S06]  /*19370*/  WARPGROUP.ARRIVE ;  /* 0x00000000000079c5 */ /* 0x000fcc0000000000 */
[----:B------:R-:W-:Y:S01]  /*19380*/  QGMMA.64x32x32.F32.E4M3.E4M3 R60, gdesc[UR8], RZ, !UPT, gsb0 ;  /* 0x00600000083c79f3 */ /* 0x000fe2000c0008ff */
[----:B------:R-:W-:Y:S01]  /*19390*/  R2UR UR10, R10 ;  /* 0x000000000a0a72ca */ /* 0x000fe200000e0000 */
[----:B------:R-:W-:Y:S01]  /*193a0*/  UMOV UR8, UR44 ;  /* 0x0000002c00087c82 */ /* 0x000fe20008000000 */
[----:B------:R-:W-:Y:S01]  /*193b0*/  R2UR UR11, R11 ;  /* 0x000000000b0b72ca */ /* 0x000fe200000e0000 */
[----:B------:R-:W-:Y:S01]  /*193c0*/  UMOV UR9, UR45 ;  /* 0x0000002d00097c82 */ /* 0x000fe20008000000 */
[----:B------:R-:W-:Y:S01]  /*193d0*/  VIADD R10, R4, 0x380 ;  /* 0x00000380040a7836 */ /* 0x000fe20000000000 */
[----:B------:R-:W-:Y:S01]  /*193e0*/  MOV R11, 0x80000020 ;  /* 0x80000020000b7802 */ /* 0x000fe20000000f00 */
        /* <DEDUP_REMOVED lines=20> */
[----:B------:R-:W-:Y:S03]  /*19530*/  QGMMA.64x32x32.F32.E4M3.E4M3 R92, gdesc[UR44], R92, gsb0 ;  /* 0x006000002c5c79f3 */ /* 0x000fe6000800085c */
[----:B------:R-:W-:Y:S02]  /*19540*/  WARPGROUP.DEPBAR.LE gsb0, 0x0 ;  /* 0x00008000000079c5 */ /* 0x000fe40000010000 */
[----:B------:R-:W-:-:S06]  /*19550*/  WARPGROUP.ARRIVE ;  /* 0x00000000000079c5 */ /* 0x000fcc0000000000 */
[----:B------:R-:W-:Y:S01]  /*19560*/  QGMMA.64x32x32.F32.E4M3.E4M3 R76, gdesc[UR4], R76, gsb0 ;  /* 0x00600000044c79f3 */ /* 0x000fe2000800084c */
[----:B------:R-:W-:Y:S01]  /*19570*/  R2UR UR6, R6 ;  /* 0x00000000060672ca */ /* 0x000fe200000e0000 */
[----:B------:R-:W-:Y:S01]  /*19580*/  UIADD3 UR4, UR28, 0x200, URZ ;  /* 0x000002001c047890 */ /* 0x000fe2000fffe03f */
[----:B------:R-:W-:Y:S01]  /*19590*/  R2UR UR7, R7 ;  /* 0x00000000070772ca */ /* 0x000fe200000e0000 */
[----:B------:R-:W-:Y:S01]  /*195a0*/  UMOV UR5, 0x80000020 ;  /* 0x8000002000057882 */ /* 0x000fe20000000000 */
[----:B------:R-:W-:Y:S01]  /*195b0*/  VIADD R6, R4, 0x400 ;  /* 0x0000040004067836 */ /* 0x000fe20000000000 */
[----:B------:R-:W-:Y:S01]  /*195c0*/  UMOV UR21, UR5 ;  /* 0x0000000500157c82 */ /* 0x000fe20008000000 */
[----:B------:R-:W-:Y:S02]  /*195d0*/  IMAD.MOV.U32 R7, RZ, RZ, -0x7fffffe0 ;  /* 0x80000020ff077424 */ /* 0x000fe400078e00ff */
[----:B------:R-:W-:Y:S01]  /*195e0*/  UMOV UR20, UR4 ;  /* 0x0000000400147c82 */ /* 0x000fe20008000000 */
[----:B------:R-:W-:-:S02]  /*195f0*/  WARPGROUP.DEPBAR.LE gsb0, 0x0 ;  /* 0x00008000000079c5 */ /* 0x000fc40000010000 */
[----:B------:R-:W-:-:S06]  /*19600*/  WARPGROUP.ARRIVE ;  /* 0x00000000000079c5 */ /* 0x000fcc0000000000 */
[----:B------:R-:W-:Y:S01]  /*19610*/  QGMMA.64x32x32.F32.E4M3.E4M3 R60, gdesc[UR8], R60, gsb0 ;  /* 0x00600000083c79f3 */ /* 0x000fe2000800083c */
[----:B------:R-:W-:Y:S01]  /*19620*/  R2UR UR10, R8 ;  /* 0x00000000080a72ca */ /* 0x000fe200000e0000 */
[----:B------:R-:W-:Y:S01]  /*19630*/  UMOV UR8, UR4 ;  /* 0x0000000400087c82 */ /* 0x000fe20008000000 */
[----:B------:R-:W-:Y:S01]  /*19640*/  R2UR UR11, R9 ;  /* 0x00000000090b72ca */ /* 0x000fe200000e0000 */
[----:B------:R-:W-:Y:S01]  /*19650*/  UMOV UR9, UR5 ;  /* 0x0000000500097c82 */ /* 0x000fe20008000000 */
[----:B------:R-:W-:Y:S02]  /*19660*/  VIADD R8, R4, 0x480 ;  /* 0x0000048004087836 */ /* 0x000fe40000000000 */
[----:B------:R-:W-:-:S03]  /*19670*/  IMAD.MOV.U32 R9, RZ, RZ, -0x7fffffe0 ;  /* 0x80000020ff097424 */ /* 0x000fc600078e00ff */
[----:B------:R-:W-:Y:S01]  /*19680*/  R2UR UR22, R8 ;  /* 0x00000000081672ca */ /* 0x000fe200000e0000 */
[----:B------:R-:W-:Y:S01]  /*19690*/  VIADD R8, R4, 0x302 ;  /* 0x0000030204087836 */ /* 0x000fe20000000000 */
[----:B------:R-:W-:Y:S02]  /*196a0*/  R2UR UR23, R9 ;  /* 0x00000000091772ca */ /* 0x000fe400000e0000 */
[----:B------:R-:W-:Y:S01]  /*196b0*/  MOV R9, 0x80000020 ;  /* 0x8000002000097802 */ /* 0x000fe20000000f00 */
[----:B------:R-:W-:Y:S02]  /*196c0*/  WARPGROUP.DEPBAR.LE gsb0, 0x0 ;  /* 0x00008000000079c5 */ /* 0x000fe40000010000 */
[----:B------:R-:W-:-:S06]  /*196d0*/  WARPGROUP.ARRIVE ;  /* 0x00000000000079c5 */ /* 0x000fcc0000000000 */
[----:B------:R-:W-:Y:S01]  /*196e0*/  QGMMA.64x32x32.F32.E4M3.E4M3 R44, gdesc[UR12], R44, gsb0 ;  /* 0x006000000c2c79f3 */ /* 0x000fe2000800082c */
        /* <DEDUP_REMOVED lines=40> */
[----:B------:R-:W-:Y:S01]  /*19970*/  R2UR UR27, R9 ;  /* 0x00000000091b72ca */ /* 0x000fe200000e0000 */
        /* <DEDUP_REMOVED lines=8> */
[----:B------:R-:W-:Y:S01]  /*19a00*/  IMAD.MOV.U32 R11, RZ, RZ, -0x7fffffe0 ;  /* 0x80000020ff0b7424 */ /* 0x000fe200078e00ff */
[----:B------:R-:W-:Y:S01]  /*19a10*/  IADD3 R10, R4, 0x600, RZ ;  /* 0x00000600040a7810 */ /* 0x000fe20007ffe0ff */
        /* <DEDUP_REMOVED lines=64> */
[C---:B------:R-:W-:Y:S01]  /*19e20*/  VIADD R6, R4.reuse, 0x682 ;  /* 0x0000068204067836 */ /* 0x040fe20000000000 */
[----:B------:R-:W-:Y:S01]  /*19e30*/  MOV R7, 0x80000020 ;  /* 0x8000002000077802 */ /* 0x000fe20000000f00 */
[----:B------:R-:W-:Y:S01]  /*19e40*/  VIADD R4, R4, 0x702 ;  /* 0x0000070204047836 */ /* 0x000fe20000000000 */
[----:B------:R-:W-:Y:S01]  /*19e50*/  UMOV UR41, UR17 ;  /* 0x0000001100297c82 */ /* 0x000fe20008000000 */
[----:B------:R-:W-:-:S03]  /*19e60*/  UMOV UR40, UR16 ;  /* 0x0000001000287c82 */ /* 0x000fc60008000000 */
[----:B------:R-:W-:Y:S01]  /*19e70*/  R2UR UR42, R4 ;  /* 0x00000000042a72ca */ /* 0x000fe200000e0000 */
[----:B------:R-:W-:Y:S02]  /*19e80*/  WARPGROUP.DEPBAR.LE gsb0, 0x0 ;  /* 0x00008000000079c5 */ /* 0x000fe40000010000 */
[----:B------:R-:W-:-:S06]  /*19e90*/  WARPGROUP.ARRIVE ;  /* 0x00000000000079c5 */ /* 0x000fcc0000000000 */
[----:B------:R-:W-:Y:S01]  /*19ea0*/  QGMMA.64x32x32.F32.E4M3.E4M3 R60, gdesc[UR20], R60, gsb0 ;  /* 0x00600000143c79f3 */ /* 0x000fe2000800083c */
[----:B------:R-:W-:Y:S01]  /*19eb0*/  R2UR UR22, R8 ;  /* 0x00000000081672ca */ /* 0x000fe200000e0000 */
[----:B------:R-:W-:Y:S01]  /*19ec0*/  UMOV UR20, UR16 ;  /* 0x0000001000147c82 */ /* 0x000fe20008000000 */
[----:B------:R-:W-:Y:S01]  /*19ed0*/  R2UR UR23, R9 ;  /* 0x00000000091772ca */ /* 0x000fe200000e0000 */
[----:B------:R-:W-:Y:S01]  /*19ee0*/  UMOV UR21, UR17 ;  /* 0x0000001100157c82 */ /* 0x000fe20008000000 */
        /* <DEDUP_REMOVED lines=30> */
[----:B------:R-:W-:Y:S05]  /*1a0d0*/  @!P0 BRA `(.L_x_4435) ;  /* 0x0000000000048947 */ /* 0x000fea0003800000 */
[----:B------:R-:W-:Y:S01]  /*1a0e0*/  BPT.TRAP 0x1 ;  /* 0x000000040000795c */ /* 0x000fe20000300000 */
.L_x_4435:
[----:B------:R-:W2:Y:S01]  /*1a0f0*/  LDL R3, [R1+0x64] ;  /* 0x0000640001037983 */ /* 0x000ea20000100800 */
[----:B------:R-:W-:-:S03]  /*1a100*/  P2R R6, PR, RZ, 0x1 ;  /* 0x00000001ff067803 */ /* 0x000fc60000000000 */
[----:B------:R-:W3:Y:S01]  /*1a110*/  LDL R110, [R1+0x3c] ;  /* 0x00003c00016e7983 */ /* 0x000ee20000100800 */
[----:B--2---:R-:W-:-:S05]  /*1a120*/  IADD3 R144, R144, 0xa0, -R3 ;  /* 0x000000a090907810 */ /* 0x004fca0007ffe803 */
        /* <DEDUP_REMOVED lines=149> */
[----:B------:R-:W-:-:S04]  /*1aa80*/  FSEL R41, R41, -INF , P6 ;  /* 0xff80000029297808 */ /* 0x000fc80003000000 */
[----:B------:R-:W-:-:S05]  /*1aa90*/  FMNMX.FTZ R12, R41, R4, !PT ;  /* 0x00000004290c7209 */ /* 0x000fca0007810000 */
[----:B------:R-:W1:Y:S02]  /*1aaa0*/  SHFL.BFLY PT, R37, R12, 0x2, 0x1f ;  /* 0x0c401f000c257f89 */ /* 0x000e6400000e0000 */
[----:B-1----:R-:W-:-:S05]  /*1aab0*/  FMNMX.FTZ R14, R12, R37, !PT ;  /* 0x000000250c0e7209 */ /* 0x002fca0007810000 */
[----:B------:R-:W0:Y:S01]  /*1aac0*/  SHFL.BFLY PT, R37, R14, 0x1, 0x1f ;  /* 0x0c201f000e257f89 */ /* 0x000e2200000e0000 */
[----:B------:R-:W-:Y:S02]  /*1aad0*/  P2R R24, PR, RZ, 0x4 ;  /* 0x00000004ff187803 */ /* 0x000fe40000000000 */
[----:B0-----:R-:W-:Y:S02]  /*1aae0*/  FMNMX.FTZ R4, R14, R37, !PT ;  /* 0x000000250e047209 */ /* 0x001fe40007810000 */
[----:B------:R-:W-:-:S04]  /*1aaf0*/  FMNMX.FTZ R14, R9, R95, !PT ;  /* 0x0000005f090e7209 */ /* 0x000fc80007810000 */
[----:B------:R-:W-:-:S04]  /*1ab00*/  FMNMX.FTZ R14, R15, R14, !PT ;  /* 0x0000000e0f0e7209 */ /* 0x000fc80007810000 */
[----:B------:R-:W-:-:S04]  /*1ab10*/  FMNMX.FTZ R14, R99, R14, !PT ;  /* 0x0000000e630e7209 */ /* 0x000fc80007810000 */
[----:B------:R-:W-:Y:S01]  /*1ab20*/  FMNMX.FTZ R14, R27, R14, !PT ;  /* 0x0000000e1b0e7209 */ /* 0x000fe20007810000 */
[----:B------:R-:W-:-:S03]  /*1ab30*/  FFMA.FTZ R20, R2, R4, -8 ;  /* 0xc100000002147423 */ /* 0x000fc60000010004 */
[----:B------:R-:W-:Y:S02]  /*1ab40*/  FMNMX.FTZ R14, R103, R14, !PT ;  /* 0x0000000e670e7209 */ /* 0x000fe40007810000 */
[----:B------:R-:W-:Y:S02]  /*1ab50*/  FSETP.NEU.FTZ.AND P2, PT, R4, -INF , PT ;  /* 0xff8000000400780b */ /* 0x000fe40003f5d000 */
[----:B------:R-:W-:Y:S02]  /*1ab60*/  FMNMX.FTZ R14, R77, R14, !PT ;  /* 0x0000000e4d0e7209 */ /* 0x000fe40007810000 */
[----:B------:R-:W-:Y:S02]  /*1ab70*/  P2R R28, PR, RZ, 0x1 ;  /* 0x00000001ff1c7803 */ /* 0x000fe40000000000 */
[----:B------:R-:W-:Y:S02]  /*1ab80*/  P2R R26, PR, RZ, 0x2 ;  /* 0x00000002ff1a7803 */ /* 0x000fe40000000000 */
[----:B------:R-:W-:-:S02]  /*1ab90*/  ISETP.GT.AND P1, PT, R3, 0x79, PT ;  /* 0x000000790300780c */ /* 0x000fc40003f24270 */
[----:B------:R-:W-:Y:S02]  /*1aba0*/  ISETP.GT.AND P0, PT, R3, 0x80, PT ;  /* 0x000000800300780c */ /* 0x000fe40003f04270 */
[----:B------:R-:W-:Y:S02]  /*1abb0*/  FSEL R3, R20, RZ, P2 ;  /* 0x000000ff14037208 */ /* 0x000fe40001000000 */
        /* <DEDUP_REMOVED lines=8> */
[----:B------:R-:W-:Y:S02]  /*1ac40*/  ISETP.NE.AND P2, PT, R24, RZ, PT ;  /* 0x000000ff1800720c */ /* 0x000fe40003f45270 */
        /* <DEDUP_REMOVED lines=20> */
[----:B------:R-:W-:Y:S02]  /*1ad90*/  FMNMX.FTZ R28, R59, R26, !PT ;  /* 0x0000001a3b1c7209 */ /* 0x000fe40007810000 */
[----:B------:R-:W-:-:S02]  /*1ada0*/  FSEL R31, R31, -INF , P0 ;  /* 0xff8000001f1f7808 */ /* 0x000fc40000000000 */
[----:B------:R-:W-:Y:S02]  /*1adb0*/  FMNMX.FTZ R28, R37, R28, !PT ;  /* 0x0000001c251c7209 */ /* 0x000fe40007810000 */
[----:B------:R-:W-:Y:S02]  /*1adc0*/  FSEL R163, R34, -INF , P1 ;  /* 0xff80000022a37808 */ /* 0x000fe40000800000 */
[----:B------:R-:W-:Y:S01]  /*1add0*/  FMNMX.FTZ R28, R31, R28, !PT ;  /* 0x0000001c1f1c7209 */ /* 0x000fe20007810000 */
[----:B------:R-:W-:-:S01]  /*1ade0*/  FFMA.FTZ R216, R2, R5, -R3 ;  /* 0x0000000502d87223 */ /* 0x000fc20000010803 */
[C-C-:B------:R-:W-:Y:S01]  /*1adf0*/  FFMA.FTZ R5, R2.reuse, R73, -R3.reuse ;  /* 0x0000004902057223 */ /* 0x140fe20000010803 */
[----:B------:R-:W-:Y:S02]  /*1ae00*/  FSEL R73, R35, -INF , P2 ;  /* 0xff80000023497808 */ /* 0x000fe40001000000 */
[----:B------:R-:W-:Y:S01]  /*1ae10*/  FMNMX.FTZ R28, R163, R28, !PT ;  /* 0x0000001ca31c7209 */ /* 0x000fe20007810000 */
[----:B------:R-:W-:-:S01]  /*1ae20*/  FFMA.FTZ R214, R2, R117, -R3 ;  /* 0x0000007502d67223 */ /* 0x000fc20000010803 */
[----:B------:R-:W-:Y:S01]  /*1ae30*/  FSEL R117, R38, -INF , P3 ;  /* 0xff80000026757808 */ /* 0x000fe20001800000 */
[----:B------:R-:W-:-:S01]  /*1ae40*/  FFMA.FTZ R218, R2, R11, -R3 ;  /* 0x0000000b02da7223 */ /* 0x000fc20000010803 */
[----:B------:R-:W-:Y:S01]  /*1ae50*/  FMNMX.FTZ R28, R73, R28, !PT ;  /* 0x0000001c491c7209 */ /* 0x000fe20007810000 */
[----:B------:R-:W-:-:S01]  /*1ae60*/  FFMA.FTZ R11, R2, R101, -R3 ;  /* 0x00000065020b7223 */ /* 0x000fc20000010803 */
[----:B------:R-:W-:Y:S01]  /*1ae70*/  FFMA.FTZ R101, R2, R119, -R3 ;  /* 0x0000007702657223 */ /* 0x000fe20000010803 */
[----:B------:R-:W-:-:S02]  /*1ae80*/  FSEL R119, R39, -INF , P4 ;  /* 0xff80000027777808 */ /* 0x000fc40002000000 */
[----:B------:R-:W-:Y:S01]  /*1ae90*/  FMNMX.FTZ R28, R117, R28, !PT ;  /* 0x0000001c751c7209 */ /* 0x000fe20007810000 */
[----:B------:R-:W-:-:S01]  /*1aea0*/  FFMA.FTZ R200, R2, R125, -R3 ;  /* 0x0000007d02c87223 */ /* 0x000fc20000010803 */
[----:B------:R-:W-:Y:S01]  /*1aeb0*/  FFMA.FTZ R129, R2, R129, -R3 ;  /* 0x0000008102817223 */ /* 0x000fe20000010803 */
[----:B------:R-:W-:Y:S02]  /*1aec0*/  FSEL R125, R42, -INF , P5 ;  /* 0xff8000002a7d7808 */ /* 0x000fe40002800000 */
[----:B------:R-:W-:Y:S01]  /*1aed0*/  FMNMX.FTZ R28, R119, R28, !PT ;  /* 0x0000001c771c7209 */ /* 0x000fe20007810000 */
[----:B------:R0:W-:Y:S03]  /*1aee0*/  MUFU.EX2 R24, R129 ;  /* 0x0000008100187308 */ /* 0x0001e60000000800 */
[----:B------:R-:W-:Y:S02]  /*1aef0*/  FMNMX.FTZ R28, R125, R28, !PT ;  /* 0x0000001c7d1c7209 */ /* 0x000fe40007810000 */
[----:B0-----:R-:W-:-:S03]  /*1af00*/  FSEL R129, R43, -INF , P6 ;  /* 0xff8000002b817808 */ /* 0x001fc60003000000 */
[----:B------:R0:W-:Y:S02]  /*1af10*/  MUFU.EX2 R35, R5 ;  /* 0x0000000500237308 */ /* 0x0001e40000000800 */
[----:B0-----:R-:W-:-:S05]  /*1af20*/  FMNMX.FTZ R5, R129, R28, !PT ;  /* 0x0000001c81057209 */ /* 0x001fca0007810000 */
[----:B------:R-:W0:Y:S02]  /*1af30*/  SHFL.BFLY PT, R30, R5, 0x2, 0x1f ;  /* 0x0c401f00051e7f89 */ /* 0x000e2400000e0000 */
[----:B0-----:R-:W-:-:S05]  /*1af40*/  FMNMX.FTZ R40, R5, R30, !PT ;  /* 0x0000001e05287209 */ /* 0x001fca0007810000 */
[----:B------:R-:W0:Y:S01]  /*1af50*/  SHFL.BFLY PT, R5, R40, 0x1, 0x1f ;  /* 0x0c201f0028057f89 */ /* 0x000e2200000e0000 */
[----:B------:R-:W-:-:S01]  /*1af60*/  FFMA.FTZ R93, R2, R93, -R3 ;  /* 0x0000005d025d7223 */ /* 0x000fc20000010803 */
[C-C-:B------:R-:W-:Y:S01]  /*1af70*/  FFMA.FTZ R39, R2.reuse, R45, -R3.reuse ;  /* 0x0000002d02277223 */ /* 0x140fe20000010803 */
[----:B------:R-:W-:-:S01]  /*1af80*/  FFMA.FTZ R45, R2, R32, -R3 ;  /* 0x00000020022d7223 */ /* 0x000fc20000010803 */
[----:B------:R-:W-:Y:S01]  /*1af90*/  ISETP.NE.AND P0, PT, R6, RZ, PT ;  /* 0x000000ff0600720c */ /* 0x000fe20003f05270 */
[----:B------:R-:W-:-:S01]  /*1afa0*/  FFMA.FTZ R6, R2, R7, -R3 ;  /* 0x0000000702067223 */ /* 0x000fc20000010803 */
[----:B------:R-:W-:Y:S01]  /*1afb0*/  MUFU.EX2 R216, R216 ;  /* 0x000000d800d87308 */ /* 0x000fe20000000800 */
[----:B0-----:R-:W-:-:S04]  /*1afc0*/  FMNMX.FTZ R5, R40, R5, !PT ;  /* 0x0000000528057209 */ /* 0x001fc80007810000 */
[----:B------:R-:W-:Y:S01]  /*1afd0*/  FSETP.NEU.FTZ.AND P1, PT, R5, -INF , PT ;  /* 0xff8000000500780b */ /* 0x000fe20003f3d000 */
[----:B------:R-:W-:-:S05]  /*1afe0*/  FFMA.FTZ R46, R2, R5, -8 ;  /* 0xc1000000022e7423 */ /* 0x000fca0000010005 */
[----:B------:R-:W-:Y:S01]  /*1aff0*/  FSEL R46, R46, RZ, P1 ;  /* 0x000000ff2e2e7208 */ /* 0x000fe20000800000 */
[----:B------:R-:W0:Y:S04]  /*1b000*/  MUFU.EX2 R93, R93 ;  /* 0x0000005d005d7308 */ /* 0x000e280000000800 */
[----:B------:R-:W-:-:S01]  /*1b010*/  FFMA.FTZ R217, R2, R9, -R46 ;  /* 0x0000000902d97223 */ /* 0x000fc2000001082e */
[C-C-:B------:R-:W-:Y:S01]  /*1b020*/  FFMA.FTZ R32, R2.reuse, R95, -R46.reuse ;  /* 0x0000005f02207223 */ /* 0x140fe2000001082e */
[----:B------:R-:W-:-:S01]  /*1b030*/  FFMA.FTZ R9, R2, R15, -R46 ;  /* 0x0000000f02097223 */ /* 0x000fc2000001082e */
[C---:B------:R-:W-:Y:S01]  /*1b040*/  FFMA.FTZ R7, R2.reuse, R97, -R3 ;  /* 0x0000006102077223 */ /* 0x040fe20000010803 */
[----:B------:R-:W-:Y:S01]  /*1b050*/  MUFU.EX2 R6, R6 ;  /* 0x0000000600067308 */ /* 0x000fe20000000800 */
[----:B------:R-:W-:-:S01]  /*1b060*/  FFMA.FTZ R48, R2, R99, -R46 ;  /* 0x0000006302307223 */ /* 0x000fc2000001082e */
[----:B------:R-:W-:-:S06]  /*1b070*/  FFMA.FTZ R219, R2, R27, -R46 ;  /* 0x0000001b02db7223 */ /* 0x000fcc000001082e */
[----:B------:R-:W-:Y:S08]  /*1b080*/  MUFU.EX2 R217, R217 ;  /* 0x000000d900d97308 */ /* 0x000ff00000000800 */
[----:B------:R-:W1:Y:S01]  /*1b090*/  MUFU.EX2 R32, R32 ;  /* 0x0000002000207308 */ /* 0x000e620000000800 */
[----:B------:R-:W-:-:S01]  /*1b0a0*/  FFMA.FTZ R43, R2, R36, -R3 ;  /* 0x00000024022b7223 */ /* 0x000fc20000010803 */
[----:B------:R-:W-:-:S06]  /*1b0b0*/  FFMA.FTZ R36, R2, R103, -R46 ;  /* 0x0000006702247223 */ /* 0x000fcc000001082e */
[----:B------:R-:W2:Y:S01]  /*1b0c0*/  MUFU.EX2 R9, R9 ;  /* 0x0000000900097308 */ /* 0x000ea20000000800 */
[----:B------:R-:W-:-:S07]  /*1b0d0*/  FFMA.FTZ R12, R2, R21, -R3 ;  /* 0x00000015020c7223 */ /* 0x000fce0000010803 */
[----:B------:R-:W4:Y:S01]  /*1b0e0*/  MUFU.EX2 R7, R7 ;  /* 0x0000000700077308 */ /* 0x000f220000000800 */
[----:B------:R-:W-:-:S01]  /*1b0f0*/  FFMA.FTZ R44, R2, R63, -R46 ;  /* 0x0000003f022c7223 */ /* 0x000fc2000001082e */
[----:B------:R-:W-:-:S06]  /*1b100*/  FFMA.FTZ R15, R2, R77, -R46 ;  /* 0x0000004d020f7223 */ /* 0x000fcc000001082e */
[----:B------:R-:W5:Y:S01]  /*1b110*/  MUFU.EX2 R48, R48 ;  /* 0x0000003000307308 */ /* 0x000f620000000800 */
[----:B0-----:R-:W-:-:S01]  /*1b120*/  FADD.FTZ R63, R216, R93 ;  /* 0x0000005dd83f7221 */ /* 0x001fc20000010000 */
[----:B------:R-:W-:-:S06]  /*1b130*/  FFMA.FTZ R97, R2, R105, -R3 ;  /* 0x0000006902617223 */ /* 0x000fcc0000010803 */
[----:B------:R-:W0:Y:S01]  /*1b140*/  MUFU.EX2 R218, R218 ;  /* 0x000000da00da7308 */ /* 0x000e220000000800 */
[----:B-1----:R-:W-:-:S01]  /*1b150*/  FADD.FTZ R62, R217, R32 ;  /* 0x00000020d93e7221 */ /* 0x002fc20000010000 */
[----:B------:R-:W-:-:S06]  /*1b160*/  FFMA.FTZ R50, R2, R107, -R46 ;  /* 0x0000006b02327223 */ /* 0x000fcc000001082e */
[----:B------:R-:W1:Y:S01]  /*1b170*/  MUFU.EX2 R219, R219 ;  /* 0x000000db00db7308 */ /* 0x000e620000000800 */
[----:B------:R-:W-:-:S01]  /*1b180*/  FADD.FTZ R64, R6, R63 ;  /* 0x0000003f06407221 */ /* 0x000fc20000010000 */
[----:B------:R-:W-:-:S06]  /*1b190*/  FFMA.FTZ R212, R2, R109, -R3 ;  /* 0x0000006d02d47223 */ /* 0x000fcc0000010803 */
[----:B------:R-:W3:Y:S01]  /*1b1a0*/  MUFU.EX2 R11, R11 ;  /* 0x0000000b000b7308 */ /* 0x000ee20000000800 */
[----:B--2---:R-:W-:-:S01]  /*1b1b0*/  FADD.FTZ R63, R9, R62 ;  /* 0x0000003e093f7221 */ /* 0x004fc20000010000 */
[----:B------:R-:W-:-:S06]  /*1b1c0*/  FFMA.FTZ R205, R2, R49, -R46 ;  /* 0x0000003102cd7223 */ /* 0x000fcc000001082e */
[----:B------:R-:W2:Y:S01]  /*1b1d0*/  MUFU.EX2 R36, R36 ;  /* 0x0000002400247308 */ /* 0x000ea20000000800 */
[----:B------:R-:W-:-:S01]  /*1b1e0*/  FFMA.FTZ R213, R2, R81, -R46 ;  /* 0x0000005102d57223 */ /* 0x000fc2000001082e */
[----:B----4-:R-:W-:-:S06]  /*1b1f0*/  FADD.FTZ R49, R7, R64 ;  /* 0x0000004007317221 */ /* 0x010fcc0000010000 */
[----:B------:R-:W4:Y:S01]  /*1b200*/  MUFU.EX2 R12, R12 ;  /* 0x0000000c000c7308 */ /* 0x000f220000000800 */
[----:B------:R-:W-:-:S01]  /*1b210*/  FFMA.FTZ R21, R2, R111, -R3 ;  /* 0x0000006f02157223 */ /* 0x000fc20000010803 */
[----:B-----5:R-:W-:-:S06]  /*1b220*/  FADD.FTZ R62, R48, R63 ;  /* 0x0000003f303e7221 */ /* 0x020fcc0000010000 */
[----:B------:R-:W5:Y:S01]  /*1b230*/  MUFU.EX2 R15, R15 ;  /* 0x0000000f000f7308 */ /* 0x000f620000000800 */
[----:B------:R-:W-:-:S01]  /*1b240*/  FFMA.FTZ R40, R2, R79, -R46 ;  /* 0x0000004f02287223 */ /* 0x000fc2000001082e */
[----:B0-----:R-:W-:-:S06]  /*1b250*/  FADD.FTZ R64, R218, R49 ;  /* 0x00000031da407221 */ /* 0x001fcc0000010000 */
[----:B------:R-:W0:Y:S01]  /*1b260*/  MUFU.EX2 R97, R97 ;  /* 0x0000006100617308 */ /* 0x000e220000000800 */
[----:B------:R-:W-:-:S01]  /*1b270*/  FFMA.FTZ R113, R2, R113, -R3 ;  /* 0x0000007102717223 */ /* 0x000fc20000010803 */
[----:B-1----:R-:W-:Y:S01]  /*1b280*/  FADD.FTZ R63, R219, R62 ;  /* 0x0000003edb3f7221 */ /* 0x002fe20000010000 */
[----:B------:R-:W-:-:S05]  /*1b290*/  FFMA.FTZ R49, R2, R47, -R46 ;  /* 0x0000002f02317223 */ /* 0x000fca000001082e */
[----:B------:R-:W1:Y:S01]  /*1b2a0*/  MUFU.EX2 R50, R50 ;  /* 0x0000003200327308 */ /* 0x000e620000000800 */
[----:B------:R-:W-:-:S01]  /*1b2b0*/  FFMA.FTZ R27, R2, R85, -R46 ;  /* 0x00000055021b7223 */ /* 0x000fc2000001082e */
[----:B---3--:R-:W-:-:S06]  /*1b2c0*/  FADD.FTZ R47, R11, R64 ;  /* 0x000000400b2f7221 */ /* 0x008fcc0000010000 */
[----:B------:R-:W3:Y:S01]  /*1b2d0*/  MUFU.EX2 R212, R212 ;  /* 0x000000d400d47308 */ /* 0x000ee20000000800 */
[----:B------:R-:W-:-:S01]  /*1b2e0*/  FFMA.FTZ R105, R2, R115, -R3 ;  /* 0x0000007302697223 */ /* 0x000fc20000010803 */
[----:B------:R-:W-:Y:S01]  /*1b2f0*/  FFMA.FTZ R201, R2, R65, -R46 ;  /* 0x0000004102c97223 */ /* 0x000fe2000001082e */
[----:B------:R-:W-:-:S05]  /*1b300*/  VIADD R0, R0, 0x33440 ;  /* 0x0003344000007836 */ /* 0x000fca0000000000 */
[----:B------:R-:W-:Y:S01]  /*1b310*/  MUFU.EX2 R213, R213 ;  /* 0x000000d500d57308 */ /* 0x000fe20000000800 */
[----:B------:R-:W-:Y:S02]  /*1b320*/  IMAD.U32 R65, RZ, RZ, UR38 ;  /* 0x00000026ff417e24 */ /* 0x000fe4000f8e00ff */
[----:B--2---:R-:W-:Y:S01]  /*1b330*/  FADD.FTZ R62, R36, R63 ;  /* 0x0000003f243e7221 */ /* 0x004fe20000010000 */
[----:B------:R-:W-:-:S04]  /*1b340*/  FFMA.FTZ R52, R2, R83, -R46 ;  /* 0x0000005302347223 */ /* 0x000fc8000001082e */
[----:B------:R-:W2:Y:S01]  /*1b350*/  MUFU.EX2 R21, R21 ;  /* 0x0000001500157308 */ /* 0x000ea20000000800 */
[----:B----4-:R-:W-:-:S01]  /*1b360*/  FADD.FTZ R66, R12, R47 ;  /* 0x0000002f0c427221 */ /* 0x010fc20000010000 */
[----:B------:R-:W-:Y:S01]  /*1b370*/  FFMA.FTZ R47, R2, R53, -R46 ;  /* 0x00000035022f7223 */ /* 0x000fe2000001082e */
[----:B-----5:R-:W-:-:S05]  /*1b380*/  FADD.FTZ R53, R15, R62 ;  /* 0x0000003e0f357221 */ /* 0x020fca0000010000 */
[----:B------:R-:W-:Y:S01]  /*1b390*/  MUFU.EX2 R40, R40 ;  /* 0x0000002800287308 */ /* 0x000fe20000000800 */
[----:B------:R-:W-:-:S01]  /*1b3a0*/  FFMA.FTZ R64, R2, R51, -R46 ;  /* 0x0000003302407223 */ /* 0x000fc2000001082e */
[----:B------:R-:W-:Y:S01]  /*1b3b0*/  FFMA.FTZ R215, R2, R89, -R46 ;  /* 0x0000005902d77223 */ /* 0x000fe2000001082e */
[----:B------:R-:W-:-:S05]  /*1b3c0*/  PRMT R0, R65, 0x654, R0 ;  /* 0x0000065441007816 */ /* 0x000fca0000000000 */
[----:B------:R-:W4:Y:S01]  /*1b3d0*/  MUFU.EX2 R14, R113 ;  /* 0x00000071000e7308 */ /* 0x000f220000000800 */
[----:B0-----:R-:W-:-:S01]  /*1b3e0*/  FADD.FTZ R51, R97, R66 ;  /* 0x0000004261337221 */ /* 0x001fc20000010000 */
[----:B-1----:R-:W-:Y:S01]  /*1b3f0*/  FADD.FTZ R66, R50, R53 ;  /* 0x0000003532427221 */ /* 0x002fe20000010000 */
[----:B------:R-:W-:-:S01]  /*1b400*/  FFMA.FTZ R42, R2, R87, -R46 ;  /* 0x00000057022a7223 */ /* 0x000fc2000001082e */
[----:B------:R-:W-:-:S04]  /*1b410*/  FFMA.FTZ R30, R2, R10, -R3 ;  /* 0x0000000a021e7223 */ /* 0x000fc80000010803 */
[----:B------:R-:W0:Y:S01]  /*1b420*/  MUFU.EX2 R27, R27 ;  /* 0x0000001b001b7308 */ /* 0x000e220000000800 */
[----:B---3--:R-:W-:-:S01]  /*1b430*/  FADD.FTZ R68, R212, R51 ;  /* 0x00000033d4447221 */ /* 0x008fc20000010000 */
[----:B------:R1:W-:Y:S06]  /*1b440*/  SYNCS.ARRIVE.TRANS64.RED.A1T0 RZ, [R0+URZ], RZ ;  /* 0x000000ff00ff79a7 */ /* 0x0003ec000810043f */
[----:B------:R-:W3:Y:S01]  /*1b450*/  MUFU.EX2 R105, R105 ;  /* 0x0000006900697308 */ /* 0x000ee20000000800 */
[----:B------:R-:W-:-:S01]  /*1b460*/  FFMA.FTZ R10, R2, R8, -R3 ;  /* 0x00000008020a7223 */ /* 0x000fc20000010803 */
[C-C-:B------:R-:W-:Y:S01]  /*1b470*/  FFMA.FTZ R121, R2.reuse, R121, -R3.reuse ;  /* 0x0000007902797223 */ /* 0x140fe20000010803 */
[----:B------:R-:W-:-:S05]  /*1b480*/  FFMA.FTZ R8, R2, R33, -R3 ;  /* 0x0000002102087223 */ /* 0x000fca0000010803 */
[----:B------:R-:W5:Y:S01]  /*1b490*/  MUFU.EX2 R52, R52 ;  /* 0x0000003400347308 */ /* 0x000f620000000800 */
[----:B------:R-:W-:-:S01]  /*1b4a0*/  FFMA.FTZ R33, R2, R61, -R46 ;  /* 0x0000003d02217223 */ /* 0x000fc2000001082e */
[----:B--2---:R-:W-:-:S06]  /*1b4b0*/  FADD.FTZ R51, R21, R68 ;  /* 0x0000004415337221 */ /* 0x004fcc0000010000 */
[----:B------:R-:W2:Y:S01]  /*1b4c0*/  MUFU.EX2 R214, R214 ;  /* 0x000000d600d67308 */ /* 0x000ea20000000800 */
[----:B------:R-:W-:-:S01]  /*1b4d0*/  FFMA.FTZ R111, R2, R123, -R3 ;  /* 0x0000007b026f7223 */ /* 0x000fc20000010803 */
[----:B------:R-:W-:-:S06]  /*1b4e0*/  FFMA.FTZ R56, R2, R91, -R46 ;  /* 0x0000005b02387223 */ /* 0x000fcc000001082e */
[----:B------:R-:W2:Y:S01]  /*1b4f0*/  MUFU.EX2 R215, R215 ;  /* 0x000000d700d77308 */ /* 0x000ea20000000800 */
[----:B----4-:R-:W-:-:S07]  /*1b500*/  FADD.FTZ R68, R14, R51 ;  /* 0x000000330e447221 */ /* 0x010fce0000010000 */
[----:B-1----:R1:W-:Y:S01]  /*1b510*/  MUFU.EX2 R0, R49 ;  /* 0x0000003100007308 */ /* 0x0023e20000000800 */
[----:B------:R-:W-:-:S07]  /*1b520*/  FFMA.FTZ R209, R2, R37, -R46 ;  /* 0x0000002502d17223 */ /* 0x000fce000001082e */
[----:B------:R-:W4:Y:S01]  /*1b530*/  MUFU.EX2 R101, R101 ;  /* 0x0000006500657308 */ /* 0x000f220000000800 */
[----:B-1----:R-:W-:-:S04]  /*1b540*/  FADD.FTZ R49, R213, R66 ;  /* 0x00000042d5317221 */ /* 0x002fc80000010000 */
[----:B------:R-:W-:-:S03]  /*1b550*/  FADD.FTZ R66, R40, R49 ;  /* 0x0000003128427221 */ /* 0x000fc60000010000 */
[----:B------:R-:W1:Y:S01]  /*1b560*/  MUFU.EX2 R42, R42 ;  /* 0x0000002a002a7308 */ /* 0x000e620000000800 */
[----:B0-----:R-:W-:-:S01]  /*1b570*/  FADD.FTZ R37, R27, R66 ;  /* 0x000000421b257221 */ /* 0x001fc20000010000 */
[----:B---3--:R-:W-:-:S06]  /*1b580*/  FADD.FTZ R49, R105, R68 ;  /* 0x0000004469317221 */ /* 0x008fcc0000010000 */
[----:B------:R0:W3:Y:S01]  /*1b590*/  MUFU.EX2 R20, R121 ;  /* 0x0000007900147308 */ /* 0x0000e20000000800 */
[----:B------:R-:W-:-:S01]  /*1b5a0*/  FFMA.FTZ R109, R2, R127, -R3 ;  /* 0x0000007f026d7223 */ /* 0x000fc20000010803 */
[----:B-----5:R-:W-:-:S06]  /*1b5b0*/  FADD.FTZ R66, R52, R37 ;  /* 0x0000002534427221 */ /* 0x020fcc0000010000 */
[----:B------:R-:W5:Y:S01]  /*1b5c0*/  MUFU.EX2 R33, R33 ;  /* 0x0000002100217308 */ /* 0x000f620000000800 */
[----:B--2---:R-:W-:-:S01]  /*1b5d0*/  FADD.FTZ R68, R214, R49 ;  /* 0x00000031d6447221 */ /* 0x004fc20000010000 */
[----:B------:R-:W-:-:S06]  /*1b5e0*/  FFMA.FTZ R38, R2, R57, -R3 ;  /* 0x0000003902267223 */ /* 0x000fcc0000010803 */
[----:B------:R-:W2:Y:S01]  /*1b5f0*/  MUFU.EX2 R111, R111 ;  /* 0x0000006f006f7308 */ /* 0x000ea20000000800 */
[----:B------:R-:W-:-:S01]  /*1b600*/  FFMA.FTZ R115, R2, R133, -R3 ;  /* 0x0000008502737223 */ /* 0x000fc20000010803 */
[C-C-:B------:R-:W-:Y:S01]  /*1b610*/  FFMA.FTZ R202, R2.reuse, R135, -R3.reuse ;  /* 0x0000008702ca7223 */ /* 0x140fe20000010803 */
[----:B------:R-:W-:-:S01]  /*1b620*/  FFMA.FTZ R113, R2, R137, -R3 ;  /* 0x0000008902717223 */ /* 0x000fc20000010803 */
[----:B------:R-:W-:-:S04]  /*1b630*/  FFMA.FTZ R139, R2, R139, -R3 ;  /* 0x0000008b028b7223 */ /* 0x000fc80000010803 */
[----:B------:R-:W2:Y:S01]  /*1b640*/  MUFU.EX2 R56, R56 ;  /* 0x0000003800387308 */ /* 0x000ea20000000800 */
[----:B------:R-:W-:-:S01]  /*1b650*/  FFMA.FTZ R204, R2, R143, -R3 ;  /* 0x0000008f02cc7223 */ /* 0x000fc20000010803 */
[C-C-:B------:R-:W-:Y:S01]  /*1b660*/  FFMA.FTZ R147, R2.reuse, R147, -R3.reuse ;  /* 0x0000009302937223 */ /* 0x140fe20000010803 */
[----:B------:R-:W-:-:S01]  /*1b670*/  FFMA.FTZ R123, R2, R149, -R3 ;  /* 0x00000095027b7223 */ /* 0x000fc20000010803 */
[C-C-:B------:R-:W-:Y:S01]  /*1b680*/  FFMA.FTZ R206, R2.reuse, R151, -R3.reuse ;  /* 0x0000009702ce7223 */ /* 0x140fe20000010803 */
[----:B0-----:R-:W-:-:S03]  /*1b690*/  FFMA.FTZ R121, R2, R153, -R3 ;  /* 0x0000009902797223 */ /* 0x001fc60000010803 */
[----:B------:R-:W0:Y:S01]  /*1b6a0*/  MUFU.EX2 R200, R200 ;  /* 0x000000c800c87308 */ /* 0x000e220000000800 */
[----:B------:R-:W-:-:S01]  /*1b6b0*/  FFMA.FTZ R127, R2, R155, -R3 ;  /* 0x0000009b027f7223 */ /* 0x000fc20000010803 */
[C-C-:B------:R-:W-:Y:S01]  /*1b6c0*/  FFMA.FTZ R57, R2.reuse, R159, -R3.reuse ;  /* 0x0000009f02397223 */ /* 0x140fe20000010803 */
[----:B------:R-:W-:-:S01]  /*1b6d0*/  FFMA.FTZ R34, R2, R161, -R3 ;  /* 0x000000a102227223 */ /* 0x000fc20000010803 */
[----:B------:R-:W-:Y:S01]  /*1b6e0*/  FFMA.FTZ R3, R2, R41, -R3 ;  /* 0x0000002902037223 */ /* 0x000fe20000010803 */
[----:B------:R-:W-:-:S01]  /*1b6f0*/  FADD.FTZ R37, R215, R66 ;  /* 0x00000042d7257221 */ /* 0x000fc20000010000 */
[----:B------:R-:W-:Y:S02]  /*1b700*/  FFMA.FTZ R41, R2, R69, -R46 ;  /* 0x0000004502297223 */ /* 0x000fe4000001082e */
[----:B------:R-:W0:Y:S01]  /*1b710*/  MUFU.EX2 R201, R201 ;  /* 0x000000c900c97308 */ /* 0x000e220000000800 */
[----:B----4-:R-:W-:-:S01]  /*1b720*/  FADD.FTZ R49, R101, R68 ;  /* 0x0000004465317221 */ /* 0x010fc20000010000 */
[----:B-1----:R-:W-:Y:S01]  /*1b730*/  FADD.FTZ R66, R42, R37 ;  /* 0x000000252a427221 */ /* 0x002fe20000010000 */
[----:B------:R-:W-:-:S05]  /*1b740*/  FFMA.FTZ R58, R2, R67, -R46 ;  /* 0x00000043023a7223 */ /* 0x000fca000001082e */
[----:B------:R-:W1:Y:S01]  /*1b750*/  MUFU.EX2 R109, R109 ;  /* 0x0000006d006d7308 */ /* 0x000e620000000800 */
[----:B---3--:R-:W-:-:S01]  /*1b760*/  FADD.FTZ R68, R20, R49 ;  /* 0x0000003114447221 */ /* 0x008fc20000010000 */
[----:B-----5:R-:W-:-:S06]  /*1b770*/  FADD.FTZ R37, R33, R66 ;  /* 0x0000004221257221 */ /* 0x020fcc0000010000 */
[----:B------:R-:W3:Y:S01]  /*1b780*/  MUFU.EX2 R44, R44 ;  /* 0x0000002c002c7308 */ /* 0x000ee20000000800 */
[----:B------:R-:W-:-:S01]  /*1b790*/  FFMA.FTZ R203, R2, R141, -R46 ;  /* 0x0000008d02cb7223 */ /* 0x000fc2000001082e */
[----:B--2---:R-:W-:Y:S01]  /*1b7a0*/  FADD.FTZ R49, R111, R68 ;  /* 0x000000446f317221 */ /* 0x004fe20000010000 */
[----:B------:R-:W-:-:S05]  /*1b7b0*/  FADD.FTZ R66, R56, R37 ;  /* 0x0000002538427221 */ /* 0x000fca0000010000 */
[----:B------:R-:W2:Y:S01]  /*1b7c0*/  MUFU.EX2 R115, R115 ;  /* 0x0000007300737308 */ /* 0x000ea20000000800 */
[----:B------:R-:W-:-:S01]  /*1b7d0*/  FFMA.FTZ R54, R2, R71, -R46 ;  /* 0x0000004702367223 */ /* 0x000fc2000001082e */
[----:B0-----:R-:W-:-:S06]  /*1b7e0*/  FADD.FTZ R68, R200, R49 ;  /* 0x00000031c8447221 */ /* 0x001fcc0000010000 */
[----:B------:R-:W-:Y:S01]  /*1b7f0*/  MUFU.EX2 R41, R41 ;  /* 0x0000002900297308 */ /* 0x000fe20000000800 */
[----:B------:R-:W-:Y:S01]  /*1b800*/  F2FP.SATFINITE.E4M3.F32.PACK_AB_MERGE_C R51, R7, R6, RZ ;  /* 0x000000060733723e */ /* 0x000fe200048070ff */
[----:B------:R-:W-:-:S06]  /*1b810*/  FADD.FTZ R7, R201, R66 ;  /* 0x00000042c9077221 */ /* 0x000fcc0000010000 */
[----:B------:R-:W-:Y:S01]  /*1b820*/  MUFU.EX2 R58, R58 ;  /* 0x0000003a003a7308 */ /* 0x000fe20000000800 */
[----:B------:R-:W-:-:S01]  /*1b830*/  FFMA.FTZ R60, R2, R145, -R46 ;  /* 0x00000091023c7223 */ /* 0x000fc2000001082e */
[----:B-1----:R-:W-:-:S06]  /*1b840*/  FADD.FTZ R37, R109, R68 ;  /* 0x000000446d257221 */ /* 0x002fcc0000010000 */
[----:B------:R-:W0:Y:S01]  /*1b850*/  MUFU.EX2 R202, R202 ;  /* 0x000000ca00ca7308 */ /* 0x000e220000000800 */
[----:B------:R-:W-:-:S01]  /*1b860*/  FFMA.FTZ R29, R2, R29, -R46 ;  /* 0x0000001d021d7223 */ /* 0x000fc2000001082e */
[----:B------:R-:W-:Y:S01]  /*1b870*/  F2FP.SATFINITE.E4M3.F32.PACK_AB_MERGE_C R97, R97, R12, RZ ;  /* 0x0000000c6161723e */ /* 0x000fe200048070ff */
[----:B---3--:R-:W-:-:S05]  /*1b880*/  FADD.FTZ R12, R44, R7 ;  /* 0x000000072c0c7221 */ /* 0x008fca0000010000 */
[----:B------:R-:W1:Y:S01]  /*1b890*/  MUFU.EX2 R203, R203 ;  /* 0x000000cb00cb7308 */ /* 0x000e620000000800 */
[----:B------:R-:W-:Y:S01]  /*1b8a0*/  F2FP.SATFINITE.E4M3.F32.PACK_AB_MERGE_C R105, R105, R14, RZ ;  /* 0x0000000e6969723e */ /* 0x000fe200048070ff */
[----:B------:R-:W-:Y:S01]  /*1b8b0*/  FFMA.FTZ R61, R2, R75, -R46 ;  /* 0x0000004b023d7223 */ /* 0x000fe2000001082e */
[----:B------:R-:W-:-:S05]  /*1b8c0*/  FADD.FTZ R14, R24, R37 ;  /* 0x00000025180e7221 */ /* 0x000fca0000010000 */
[----:B------:R-:W3:Y:S01]  /*1b8d0*/  MUFU.EX2 R113, R113 ;  /* 0x0000007100717308 */ /* 0x000ee20000000800 */
[----:B------:R-:W-:Y:S02]  /*1b8e0*/  F2FP.SATFINITE.E4M3.F32.PACK_AB_MERGE_C R9, R48, R9, RZ ;  /* 0x000000093009723e */ /* 0x000fe400048070ff */
[----:B--2---:R-:W-:-:S05]  /*1b8f0*/  F2FP.SATFINITE.E4M3.F32.PACK_AB_MERGE_C R48, R115, R24, RZ ;  /* 0x000000187330723e */ /* 0x004fca00048070ff */
[----:B------:R-:W2:Y:S01]  /*1b900*/  MUFU.EX2 R54, R54 ;  /* 0x0000003600367308 */ /* 0x000ea20000000800 */
[----:B------:R-:W-:-:S07]  /*1b910*/  FADD.FTZ R115, R115, R14 ;  /* 0x0000000e73737221 */ /* 0x000fce0000010000 */
[----:B------:R-:W4:Y:S01]  /*1b920*/  MUFU.EX2 R26, R139 ;  /* 0x0000008b001a7308 */ /* 0x000f220000000800 */
[----:B0-----:R-:W-:-:S07]  /*1b930*/  FADD.FTZ R14, R202, R115 ;  /* 0x00000073ca0e7221 */ /* 0x001fce0000010000 */
[----:B------:R-:W0:Y:S08]  /*1b940*/  MUFU.EX2 R60, R60 ;  /* 0x0000003c003c7308 */ /* 0x000e300000000800 */
[----:B------:R5:W-:Y:S02]  /*1b950*/  MUFU.EX2 R6, R29 ;  /* 0x0000001d00067308 */ /* 0x000be40000000800 */
[----:B-----5:R-:W-:-:S06]  /*1b960*/  FADD.FTZ R29, R41, R12 ;  /* 0x0000000c291d7221 */ /* 0x020fcc0000010000 */
[----:B------:R-:W5:Y:S01]  /*1b970*/  MUFU.EX2 R61, R61 ;  /* 0x0000003d003d7308 */ /* 0x000f620000000800 */
[----:B------:R-:W-:-:S07]  /*1b980*/  FADD.FTZ R12, R58, R29 ;  /* 0x0000001d3a0c7221 */ /* 0x000fce0000010000 */
[----:B------:R-:W5:Y:S01]  /*1b990*/  MUFU.EX2 R204, R204 ;  /* 0x000000cc00cc7308 */ /* 0x000f620000000800 */
[----:B-1----:R-:W-:-:S01]  /*1b9a0*/  FADD.FTZ R29, R203, R12 ;  /* 0x0000000ccb1d7221 */ /* 0x002fc20000010000 */
[----:B---3--:R-:W-:-:S06]  /*1b9b0*/  FADD.FTZ R37, R113, R14 ;  /* 0x0000000e71257221 */ /* 0x008fcc0000010000 */
[----:B------:R-:W1:Y:S01]  /*1b9c0*/  MUFU.EX2 R205, R205 ;  /* 0x000000cd00cd7308 */ /* 0x000e620000000800 */
[----:B--2---:R-:W-:-:S01]  /*1b9d0*/  FADD.FTZ R29, R54, R29 ;  /* 0x0000001d361d7221 */ /* 0x004fc20000010000 */
[----:B----4-:R-:W-:-:S06]  /*1b9e0*/  FADD.FTZ R14, R26, R37 ;  /* 0x000000251a0e7221 */ /* 0x010fcc0000010000 */
[----:B------:R-:W2:Y:S01]  /*1b9f0*/  MUFU.EX2 R39, R39 ;  /* 0x0000002700277308 */ /* 0x000ea20000000800 */
[----:B------:R-:W-:Y:S01]  /*1ba00*/  F2FP.SATFINITE.E4M3.F32.PACK_AB_MERGE_C R111, R111, R20, RZ ;  /* 0x000000146f6f723e */ /* 0x000fe200048070ff */
[----:B0-----:R-:W-:Y:S01]  /*1ba10*/  FADD.FTZ R20, R60, R29 ;  /* 0x0000001d3c147221 */ /* 0x001fe20000010000 */
[----:B------:R-:W-:-:S05]  /*1ba20*/  F2FP.SATFINITE.E4M3.F32.PACK_AB_MERGE_C R26, R35, R26, RZ ;  /* 0x0000001a231a723e */ /* 0x000fca00048070ff */
[----:B------:R-:W0:Y:S01]  /*1ba30*/  MUFU.EX2 R28, R147 ;  /* 0x00000093001c7308 */ /* 0x000e220000000800 */
[----:B------:R-:W-:-:S01]  /*1ba40*/  FFMA.FTZ R207, R2, R157, -R46 ;  /* 0x0000009d02cf7223 */ /* 0x000fc2000001082e */
[----:B------:R-:W-:Y:S01]  /*1ba50*/  FADD.FTZ R35, R35, R14 ;  /* 0x0000000e23237221 */ /* 0x000fe20000010000 */
[----:B-----5:R-:W-:-:S05]  /*1ba60*/  FADD.FTZ R20, R61, R20 ;  /* 0x000000143d147221 */ /* 0x020fca0000010000 */
[----:B------:R-:W-:Y:S01]  /*1ba70*/  MUFU.EX2 R123, R123 ;  /* 0x0000007b007b7308 */ /* 0x000fe20000000800 */
[----:B------:R-:W-:-:S01]  /*1ba80*/  FFMA.FTZ R62, R2, R55, -R46 ;  /* 0x00000037023e7223 */ /* 0x000fc2000001082e */
[----:B------:R-:W-:-:S06]  /*1ba90*/  FADD.FTZ R14, R204, R35 ;  /* 0x00000023cc0e7221 */ /* 0x000fcc0000010000 */
[----:B------:R-:W3:Y:S01]  /*1baa0*/  MUFU.EX2 R47, R47 ;  /* 0x0000002f002f7308 */ /* 0x000ee20000000800 */
[----:B------:R-:W-:Y:S01]  /*1bab0*/  F2FP.SATFINITE.E4M3.F32.PACK_AB_MERGE_C R218, R11, R218, R97 ;  /* 0x000000da0bda723e */ /* 0x000fe20004807061 */
[----:B-1----:R-:W-:-:S06]  /*1bac0*/  FADD.FTZ R11, R205, R20 ;  /* 0x00000014cd0b7221 */ /* 0x002fcc0000010000 */
[----:B------:R-:W1:Y:S01]  /*1bad0*/  MUFU.EX2 R64, R64 ;  /* 0x0000004000407308 */ /* 0x000e620000000800 */
[----:B------:R-:W-:Y:S01]  /*1bae0*/  F2FP.SATFINITE.E4M3.F32.PACK_AB_MERGE_C R212, R21, R212, R105 ;  /* 0x000000d415d4723e */ /* 0x000fe20004807069 */
[----:B--2---:R-:W-:-:S06]  /*1baf0*/  FADD.FTZ R21, R39, R14 ;  /* 0x0000000e27157221 */ /* 0x004fcc0000010000 */
[----:B------:R-:W2:Y:S01]  /*1bb00*/  MUFU.EX2 R206, R206 ;  /* 0x000000ce00ce7308 */ /* 0x000ea20000000800 */
[----:B------:R-:W-:-:S01]  /*1bb10*/  FADD.FTZ R20, R0, R11 ;  /* 0x0000000b00147221 */ /* 0x000fc20000010000 */
[----:B0-----:R-:W-:-:S06]  /*1bb20*/  FADD.FTZ R24, R28, R21 ;  /* 0x000000151c187221 */ /* 0x001fcc0000010000 */
[----:B------:R-:W0:Y:S01]  /*1bb30*/  MUFU.EX2 R207, R207 ;  /* 0x000000cf00cf7308 */ /* 0x000e220000000800 */
[----:B------:R-:W-:-:S07]  /*1bb40*/  FFMA.FTZ R59, R2, R59, -R46 ;  /* 0x0000003b023b7223 */ /* 0x000fce000001082e */
[----:B------:R-:W4:Y:S01]  /*1bb50*/  MUFU.EX2 R121, R121 ;  /* 0x0000007900797308 */ /* 0x000f220000000800 */
[----:B---3--:R-:W-:-:S01]  /*1bb60*/  FADD.FTZ R11, R47, R20 ;  /* 0x000000142f0b7221 */ /* 0x008fc20000010000 */
[----:B------:R-:W-:-:S06]  /*1bb70*/  F2FP.SATFINITE.E4M3.F32.PACK_AB_MERGE_C R28, R123, R28, RZ ;  /* 0x0000001c7b1c723e */ /* 0x000fcc00048070ff */
[----:B------:R-:W-:Y:S01]  /*1bb80*/  MUFU.EX2 R127, R127 ;  /* 0x0000007f007f7308 */ /* 0x000fe20000000800 */
[----:B------:R-:W-:-:S07]  /*1bb90*/  FADD.FTZ R123, R123, R24 ;  /* 0x000000187b7b7221 */ /* 0x000fce0000010000 */
[----:B------:R-:W3:Y:S08]  /*1bba0*/  MUFU.EX2 R38, R38 ;  /* 0x0000002600267308 */ /* 0x000ef00000000800 */
[----:B------:R-:W5:Y:S01]  /*1bbb0*/  MUFU.EX2 R62, R62 ;  /* 0x0000003e003e7308 */ /* 0x000f620000000800 */
[C---:B-1----:R-:W-:Y:S01]  /*1bbc0*/  F2FP.SATFINITE.E4M3.F32.PACK_AB_MERGE_C R47, R64.reuse, R47, RZ ;  /* 0x0000002f402f723e */ /* 0x042fe200048070ff */
[----:B------:R-:W-:Y:S01]  /*1bbd0*/  FADD.FTZ R64, R64, R11 ;  /* 0x0000000b40407221 */ /* 0x000fe20000010000 */
[----:B--2---:R-:W-:-:S01]  /*1bbe0*/  FADD.FTZ R20, R206, R123 ;  /* 0x0000007bce147221 */ /* 0x004fc20000010000 */
[----:B------:R-:W-:-:S04]  /*1bbf0*/  FFMA.FTZ R31, R2, R31, -R46 ;  /* 0x0000001f021f7223 */ /* 0x000fc8000001082e */
[----:B------:R-:W-:Y:S01]  /*1bc00*/  MUFU.EX2 R45, R45 ;  /* 0x0000002d002d7308 */ /* 0x000fe20000000800 */
[----:B0-----:R-:W-:-:S01]  /*1bc10*/  FADD.FTZ R11, R207, R64 ;  /* 0x00000040cf0b7221 */ /* 0x001fc20000010000 */
[----:B------:R-:W-:-:S06]  /*1bc20*/  FFMA.FTZ R163, R2, R163, -R46 ;  /* 0x000000a302a37223 */ /* 0x000fcc000001082e */
[----:B------:R-:W-:Y:S01]  /*1bc30*/  MUFU.EX2 R30, R30 ;  /* 0x0000001e001e7308 */ /* 0x000fe20000000800 */
[----:B----4-:R-:W-:-:S07]  /*1bc40*/  FADD.FTZ R24, R121, R20 ;  /* 0x0000001479187221 */ /* 0x010fce0000010000 */
[----:B------:R-:W0:Y:S08]  /*1bc50*/  MUFU.EX2 R7, R59 ;  /* 0x0000003b00077308 */ /* 0x000e300000000800 */
[----:B------:R-:W1:Y:S01]  /*1bc60*/  MUFU.EX2 R57, R57 ;  /* 0x0000003900397308 */ /* 0x000e620000000800 */
[----:B---3--:R-:W-:Y:S01]  /*1bc70*/  F2FP.SATFINITE.E4M3.F32.PACK_AB_MERGE_C R21, R38, R127, RZ ;  /* 0x0000007f2615723e */ /* 0x008fe200048070ff */
[----:B-----5:R-:W-:-:S06]  /*1bc80*/  FADD.FTZ R11, R62, R11 ;  /* 0x0000000b3e0b7221 */ /* 0x020fcc0000010000 */
[----:B------:R-:W-:Y:S01]  /*1bc90*/  MUFU.EX2 R34, R34 ;  /* 0x0000002200227308 */ /* 0x000fe20000000800 */
[----:B------:R-:W-:-:S07]  /*1bca0*/  FADD.FTZ R127, R127, R24 ;  /* 0x000000187f7f7221 */ /* 0x000fce0000010000 */
[----:B------:R-:W2:Y:S01]  /*1bcb0*/  MUFU.EX2 R209, R209 ;  /* 0x000000d100d17308 */ /* 0x000ea20000000800 */
[----:B------:R-:W-:-:S01]  /*1bcc0*/  FFMA.FTZ R73, R2, R73, -R46 ;  /* 0x0000004902497223 */ /* 0x000fc2000001082e */
[----:B------:R-:W-:-:S06]  /*1bcd0*/  FADD.FTZ R24, R6, R11 ;  /* 0x0000000b06187221 */ /* 0x000fcc0000010000 */
[----:B------:R-:W3:Y:S01]  /*1bce0*/  MUFU.EX2 R12, R31 ;  /* 0x0000001f000c7308 */ /* 0x000ee20000000800 */
[----:B------:R-:W-:-:S01]  /*1bcf0*/  FADD.FTZ R38, R38, R127 ;  /* 0x0000007f26267221 */ /* 0x000fc20000010000 */
[C---:B0-----:R-:W-:Y:S01]  /*1bd00*/  F2FP.SATFINITE.E4M3.F32.PACK_AB_MERGE_C R11, R7.reuse, R6, RZ ;  /* 0x00000006070b723e */ /* 0x041fe200048070ff */
[----:B------:R-:W-:-:S05]  /*1bd10*/  FADD.FTZ R24, R7, R24 ;  /* 0x0000001807187221 */ /* 0x000fca0000010000 */
[----:B------:R-:W0:Y:S01]  /*1bd20*/  MUFU.EX2 R163, R163 ;  /* 0x000000a300a37308 */ /* 0x000e220000000800 */
[----:B------:R-:W-:Y:S01]  /*1bd30*/  F2FP.SATFINITE.E4M3.F32.PACK_AB_MERGE_C R208, R30, R45, RZ ;  /* 0x0000002d1ed0723e */ /* 0x000fe200048070ff */
[----:B-1----:R-:W-:Y:S01]  /*1bd40*/  FADD.FTZ R7, R57, R38 ;  /* 0x0000002639077221 */ /* 0x002fe20000010000 */
[----:B------:R-:W-:-:S05]  /*1bd50*/  F2FP.SATFINITE.E4M3.F32.PACK_AB_MERGE_C R217, R32, R217, R9 ;  /* 0x000000d920d9723e */ /* 0x000fca0004807009 */
[----:B------:R-:W1:Y:S01]  /*1bd60*/  MUFU.EX2 R14, R73 ;  /* 0x00000049000e7308 */ /* 0x000e620000000800 */
[----:B--2---:R-:W-:-:S01]  /*1bd70*/  FADD.FTZ R9, R209, R24 ;  /* 0x00000018d1097221 */ /* 0x004fc20000010000 */
[C---:B------:R-:W-:Y:S01]  /*1bd80*/  F2FP.SATFINITE.E4M3.F32.PACK_AB_MERGE_C R208, R34.reuse, R57, R208 ;  /* 0x0000003922d0723e */ /* 0x040fe200048070d0 */
[----:B------:R-:W-:-:S05]  /*1bd90*/  FADD.FTZ R34, R34, R7 ;  /* 0x0000000722227221 */ /* 0x000fca0000010000 */
[----:B------:R-:W-:Y:S01]  /*1bda0*/  MUFU.EX2 R43, R43 ;  /* 0x0000002b002b7308 */ /* 0x000fe20000000800 */
[----:B------:R-:W-:-:S07]  /*1bdb0*/  FFMA.FTZ R117, R2, R117, -R46 ;  /* 0x0000007502757223 */ /* 0x000fce000001082e */
[----:B------:R-:W-:Y:S08]  /*1bdc0*/  MUFU.EX2 R8, R8 ;  /* 0x0000000800087308 */ /* 0x000ff00000000800 */
[----:B------:R-:W2:Y:S01]  /*1bdd0*/  MUFU.EX2 R3, R3 ;  /* 0x0000000300037308 */ /* 0x000ea20000000800 */
[----:B---3--:R-:W-:-:S01]  /*1bde0*/  FADD.FTZ R6, R12, R9 ;  /* 0x000000090c067221 */ /* 0x008fc20000010000 */
[----:B------:R-:W-:-:S06]  /*1bdf0*/  FADD.FTZ R45, R45, R34 ;  /* 0x000000222d2d7221 */ /* 0x000fcc0000010000 */
[----:B------:R-:W3:Y:S01]  /*1be00*/  MUFU.EX2 R10, R10 ;  /* 0x0000000a000a7308 */ /* 0x000ee20000000800 */
[----:B------:R-:W-:-:S01]  /*1be10*/  FFMA.FTZ R119, R2, R119, -R46 ;  /* 0x0000007702777223 */ /* 0x000fc2000001082e */
[----:B0-----:R-:W-:Y:S01]  /*1be20*/  FADD.FTZ R7, R163, R6 ;  /* 0x00000006a3077221 */ /* 0x001fe20000010000 */
[----:B------:R-:W-:-:S01]  /*1be30*/  FFMA.FTZ R125, R2, R125, -R46 ;  /* 0x0000007d027d7223 */ /* 0x000fc2000001082e */
[----:B------:R-:W-:Y:S01]  /*1be40*/  FADD.FTZ R30, R30, R45 ;  /* 0x0000002d1e1e7221 */ /* 0x000fe20000010000 */
[----:B------:R-:W-:-:S03]  /*1be50*/  FFMA.FTZ R46, R2, R129, -R46 ;  /* 0x00000081022e7223 */ /* 0x000fc6000001082e */
[----:B------:R-:W0:Y:S01]  /*1be60*/  MUFU.EX2 R117, R117 ;  /* 0x0000007500757308 */ /* 0x000e220000000800 */
[C---:B-1----:R-:W-:Y:S01]  /*1be70*/  F2FP.SATFINITE.E4M3.F32.PACK_AB_MERGE_C R163, R14.reuse, R163, RZ ;  /* 0x000000a30ea3723e */ /* 0x042fe200048070ff */
[----:B------:R-:W-:Y:S01]  /*1be80*/  FADD.FTZ R14, R14, R7 ;  /* 0x000000070e0e7221 */ /* 0x000fe20000010000 */
[----:B--2---:R-:W-:Y:S01]  /*1be90*/  F2FP.SATFINITE.E4M3.F32.PACK_AB_MERGE_C R210, R3, R8, RZ ;  /* 0x0000000803d2723e */ /* 0x004fe200048070ff */
[----:B------:R-:W-:-:S04]  /*1bea0*/  FADD.FTZ R7, R43, R30 ;  /* 0x0000001e2b077221 */ /* 0x000fc80000010000 */
[----:B------:R-:W1:Y:S01]  /*1beb0*/  MUFU.EX2 R20, R119 ;  /* 0x0000007700147308 */ /* 0x000e620000000800 */
[C---:B---3--:R-:W-:Y:S01]  /*1bec0*/  F2FP.SATFINITE.E4M3.F32.PACK_AB_MERGE_C R210, R10.reuse, R43, R210 ;  /* 0x0000002b0ad2723e */ /* 0x048fe200048070d2 */
[----:B------:R-:W-:Y:S01]  /*1bed0*/  FADD.FTZ R7, R10, R7 ;  /* 0x000000070a077221 */ /* 0x000fe20000010000 */
[----:B------:R-:W-:-:S05]  /*1bee0*/  VIADD R10, R131, 0xfffffffe ;  /* 0xfffffffe830a7836 */ /* 0x000fca0000000000 */
[----:B------:R-:W2:Y:S01]  /*1bef0*/  MUFU.EX2 R125, R125 ;  /* 0x0000007d007d7308 */ /* 0x000ea20000000800 */
[----:B------:R-:W-:-:S07]  /*1bf00*/  ISETP.GE.AND P1, PT, R10, R110, PT ;  /* 0x0000006e0a00720c */ /* 0x000fce0003f26270 */
[----:B------:R-:W3:Y:S01]  /*1bf10*/  MUFU.EX2 R46, R46 ;  /* 0x0000002e002e7308 */ /* 0x000ee20000000800 */
[----:B0-----:R-:W-:-:S01]  /*1bf20*/  FADD.FTZ R9, R117, R14 ;  /* 0x0000000e75097221 */ /* 0x001fc20000010000 */
[----:B------:R-:W-:-:S03]  /*1bf30*/  F2FP.SATFINITE.E4M3.F32.PACK_AB_MERGE_C R205, R0, R205, R47 ;  /* 0x000000cd00cd723e */ /* 0x000fc6000480702f */
[----:B-1----:R-:W-:Y:S01]  /*1bf40*/  FADD.FTZ R0, R20, R9 ;  /* 0x0000000914007221 */ /* 0x002fe20000010000 */
[----:B------:R-:W-:Y:S01]  /*1bf50*/  F2FP.SATFINITE.E4M3.F32.PACK_AB_MERGE_C R207, R62, R207, R11 ;  /* 0x000000cf3ecf723e */ /* 0x000fe2000480700b */
[----:B------:R-:W-:Y:S01]  /*1bf60*/  FADD.FTZ R8, R8, R7 ;  /* 0x0000000708087221 */ /* 0x000fe20000010000 */
[----:B------:R-:W-:Y:S01]  /*1bf70*/  F2FP.SATFINITE.E4M3.F32.PACK_AB_MERGE_C R15, R50, R15, RZ ;  /* 0x0000000f320f723e */ /* 0x000fe200048070ff */
[----:B--2---:R-:W-:Y:S01]  /*1bf80*/  FADD.FTZ R11, R125, R0 ;  /* 0x000000007d0b7221 */ /* 0x004fe20000010000 */
[----:B------:R-:W-:Y:S02]  /*1bf90*/  F2FP.SATFINITE.E4M3.F32.PACK_AB_MERGE_C R27, R52, R27, RZ ;  /* 0x0000001b341b723e */ /* 0x000fe400048070ff */
[----:B------:R-:W-:Y:S02]  /*1bfa0*/  F2FP.SATFINITE.E4M3.F32.PACK_AB_MERGE_C R33, R56, R33, RZ ;  /* 0x000000213821723e */ /* 0x000fe400048070ff */
[----:B------:R-:W-:Y:S02]  /*1bfb0*/  F2FP.SATFINITE.E4M3.F32.PACK_AB_MERGE_C R41, R58, R41, RZ ;  /* 0x000000293a29723e */ /* 0x000fe400048070ff */
[----:B------:R-:W-:-:S02]  /*1bfc0*/  F2FP.SATFINITE.E4M3.F32.PACK_AB_MERGE_C R60, R61, R60, RZ ;  /* 0x0000003c3d3c723e */ /* 0x000fc400048070ff */
[C---:B---3--:R-:W-:Y:S01]  /*1bfd0*/  F2FP.SATFINITE.E4M3.F32.PACK_AB_MERGE_C R211, R46.reuse, R125, RZ ;  /* 0x0000007d2ed3723e */ /* 0x048fe200048070ff */
[----:B------:R-:W-:Y:S01]  /*1bfe0*/  FADD.FTZ R11, R46, R11 ;  /* 0x0000000b2e0b7221 */ /* 0x000fe20000010000 */
[----:B------:R-:W-:Y:S01]  /*1bff0*/  F2FP.SATFINITE.E4M3.F32.PACK_AB_MERGE_C R216, R93, R216, R51 ;  /* 0x000000d85dd8723e */ /* 0x000fe20004807033 */
[----:B------:R-:W-:Y:S01]  /*1c000*/  IMAD.MOV.U32 R24, RZ, RZ, R25 ;  /* 0x000000ffff187224 */ /* 0x000fe200078e0019 */
[----:B------:R-:W-:Y:S01]  /*1c010*/  F2FP.SATFINITE.E4M3.F32.PACK_AB_MERGE_C R214, R101, R214, R111 ;  /* 0x000000d665d6723e */ /* 0x000fe2000480706f */
[--C-:B------:R-:W-:Y:S01]  /*1c020*/  IMAD.MOV.U32 R31, RZ, RZ, R25.reuse ;  /* 0x000000ffff1f7224 */ /* 0x100fe200078e0019 */
[----:B------:R-:W-:Y:S01]  /*1c030*/  F2FP.SATFINITE.E4M3.F32.PACK_AB_MERGE_C R200, R109, R200, R48 ;  /* 0x000000c86dc8723e */ /* 0x000fe20004807030 */
[--C-:B------:R-:W-:Y:S01]  /*1c040*/  IMAD.MOV.U32 R30, RZ, RZ, R25.reuse ;  /* 0x000000ffff1e7224 */ /* 0x100fe200078e0019 */
[----:B------:R-:W-:Y:S01]  /*1c050*/  F2FP.SATFINITE.E4M3.F32.PACK_AB_MERGE_C R202, R113, R202, R26 ;  /* 0x000000ca71ca723e */ /* 0x000fe2000480701a */
[--C-:B------:R-:W-:Y:S01]  /*1c060*/  IMAD.MOV.U32 R26, RZ, RZ, R25.reuse ;  /* 0x000000ffff1a7224 */ /* 0x100fe200078e0019 */
[----:B------:R-:W-:Y:S01]  /*1c070*/  F2FP.SATFINITE.E4M3.F32.PACK_AB_MERGE_C R204, R39, R204, R28 ;  /* 0x000000cc27cc723e */ /* 0x000fe2000480701c */
[----:B------:R-:W-:Y:S01]  /*1c080*/  IMAD.MOV.U32 R28, RZ, RZ, R25 ;  /* 0x000000ffff1c7224 */ /* 0x000fe200078e0019 */
[----:B------:R-:W-:Y:S01]  /*1c090*/  F2FP.SATFINITE.E4M3.F32.PACK_AB_MERGE_C R219, R36, R219, R15 ;  /* 0x000000db24db723e */ /* 0x000fe2000480700f */
[----:B------:R-:W-:Y:S01]  /*1c0a0*/  IMAD.MOV.U32 R32, RZ, RZ, R25 ;  /* 0x000000ffff207224 */ /* 0x000fe200078e0019 */
[----:B------:R-:W-:Y:S01]  /*1c0b0*/  F2FP.SATFINITE.E4M3.F32.PACK_AB_MERGE_C R213, R40, R213, R27 ;  /* 0x000000d528d5723e */ /* 0x000fe2000480701b */
[----:B------:R-:W-:Y:S01]  /*1c0c0*/  IMAD.MOV.U32 R27, RZ, RZ, R25 ;  /* 0x000000ffff1b7224 */ /* 0x000fe200078e0019 */
[----:B------:R-:W-:Y:S01]  /*1c0d0*/  F2FP.SATFINITE.E4M3.F32.PACK_AB_MERGE_C R215, R42, R215, R33 ;  /* 0x000000d72ad7723e */ /* 0x000fe20004807021 */
[----:B------:R-:W-:Y:S01]  /*1c0e0*/  IMAD.MOV.U32 R33, RZ, RZ, R25 ;  /* 0x000000ffff217224 */ /* 0x000fe200078e0019 */
[----:B------:R-:W-:Y:S01]  /*1c0f0*/  F2FP.SATFINITE.E4M3.F32.PACK_AB_MERGE_C R201, R44, R201, R41 ;  /* 0x000000c92cc9723e */ /* 0x000fe20004807029 */
[--C-:B------:R-:W-:Y:S01]  /*1c100*/  IMAD.MOV.U32 R35, RZ, RZ, R25.reuse ;  /* 0x000000ffff237224 */ /* 0x100fe200078e0019 */
[----:B------:R-:W-:Y:S01]  /*1c110*/  F2FP.SATFINITE.E4M3.F32.PACK_AB_MERGE_C R203, R54, R203, R60 ;  /* 0x000000cb36cb723e */ /* 0x000fe2000480703c */
[----:B------:R-:W-:Y:S01]  /*1c120*/  IMAD.MOV.U32 R34, RZ, RZ, R25 ;  /* 0x000000ffff227224 */ /* 0x000fe200078e0019 */
[----:B------:R-:W-:Y:S01]  /*1c130*/  F2FP.SATFINITE.E4M3.F32.PACK_AB_MERGE_C R209, R12, R209, R163 ;  /* 0x000000d10cd1723e */ /* 0x000fe200048070a3 */
[----:B------:R-:W-:Y:S01]  /*1c140*/  FADD.FTZ R12, R3, R8 ;  /* 0x00000008030c7221 */ /* 0x000fe20000010000 */
[----:B------:R-:W-:Y:S01]  /*1c150*/  F2FP.SATFINITE.E4M3.F32.PACK_AB_MERGE_C R211, R20, R117, R211 ;  /* 0x0000007514d3723e */ /* 0x000fe200048070d3 */
[----:B------:R-:W-:Y:S01]  /*1c160*/  IMAD.MOV.U32 R36, RZ, RZ, R25 ;  /* 0x000000ffff247224 */ /* 0x000fe200078e0019 */
[----:B------:R-:W-:Y:S01]  /*1c170*/  F2FP.SATFINITE.E4M3.F32.PACK_AB_MERGE_C R206, R121, R206, R21 ;  /* 0x000000ce79ce723e */ /* 0x000fe20004807015 */
[--C-:B------:R-:W-:Y:S01]  /*1c180*/  IMAD.MOV.U32 R39, RZ, RZ, R25.reuse ;  /* 0x000000ffff277224 */ /* 0x100fe200078e0019 */
[-C--:B------:R-:W-:Y:S01]  /*1c190*/  MOV R29, R25.reuse ;  /* 0x00000019001d7202 */ /* 0x080fe20000000f00 */
        /* <DEDUP_REMOVED lines=21> */
[----:B------:R-:W-:Y:S01]  /*1c2f0*/  MOV R117, R25 ;  /* 0x0000001900757202 */ /* 0x000fe20000000f00 */
[----:B------:R-:W-:-:S02]  /*1c300*/  IMAD.MOV.U32 R50, RZ, RZ, R25 ;  /* 0x000000ffff327224 */ /* 0x000fc400078e0019 */
[--C-:B------:R-:W-:Y:S02]  /*1c310*/  IMAD.MOV.U32 R52, RZ, RZ, R25.reuse ;  /* 0x000000ffff347224 */ /* 0x100fe400078e0019 */
[--C-:B------:R-:W-:Y:S02]  /*1c320*/  IMAD.MOV.U32 R55, RZ, RZ, R25.reuse ;  /* 0x000000ffff377224 */ /* 0x100fe400078e0019 */
[--C-:B------:R-:W-:Y:S02]  /*1c330*/  IMAD.MOV.U32 R54, RZ, RZ, R25.reuse ;  /* 0x000000ffff367224 */ /* 0x100fe400078e0019 */
[--C-:B------:R-:W-:Y:S02]  /*1c340*/  IMAD.MOV.U32 R57, RZ, RZ, R25.reuse ;  /* 0x000000ffff397224 */ /* 0x100fe400078e0019 */
[--C-:B------:R-:W-:Y:S02]  /*1c350*/  IMAD.MOV.U32 R56, RZ, RZ, R25.reuse ;  /* 0x000000ffff387224 */ /* 0x100fe400078e0019 */
        /* <DEDUP_REMOVED lines=53> */
[----:B------:R-:W-:Y:S01]  /*1c6b0*/  IMAD.MOV.U32 R118, RZ, RZ, R25 ;  /* 0x000000ffff767224 */ /* 0x000fe200078e0019 */
[----:B------:R-:W-:Y:S06]  /*1c6c0*/  @!P1 BRA `(.L_x_4436) ;  /* 0x0000003800389947 */ /* 0x000fec0003800000 */
[----:B------:R0:W5:Y:S01]  /*1c6d0*/  LDL.LU R3, [R1+0x30] ;  /* 0x0000300001037983 */ /* 0x0001620000300800 */
[----:B------:R-:W-:Y:S01]  /*1c6e0*/  IMAD.MOV.U32 R9, RZ, RZ, R5 ;  /* 0x000000ffff097224 */ /* 0x000fe200078e0005 */
[----:B------:R-:W-:Y:S01]  /*1c6f0*/  CS2R R118, SRZ ;  /* 0x0000000000767805 */ /* 0x000fe2000001ff00 */
[----:B------:R-:W-:Y:S01]  /*1c700*/  IMAD.MOV.U32 R8, RZ, RZ, R4 ;  /* 0x000000ffff087224 */ /* 0x000fe200078e0004 */
[----:B------:R-:W-:Y:S01]  /*1c710*/  CS2R R116, SRZ ;  /* 0x0000000000747805 */ /* 0x000fe2000001ff00 */
[----:B------:R-:W-:Y:S01]  /*1c720*/  IMAD.MOV.U32 R0, RZ, RZ, R120 ;  /* 0x000000ffff007224 */ /* 0x000fe200078e0078 */
        /* <DEDUP_REMOVED lines=45> */
[----:B0-----:R-:W-:-:S07]  /*1ca00*/  CS2R R24, SRZ ;  /* 0x0000000000187805 */ /* 0x001fce000001ff00 */
.L_x_4448:
[----:B------:R-:W2:Y:S01]  /*1ca10*/  LDL R5, [R1+0x40] ;  /* 0x0000400001057983 */ /* 0x000ea20000100800 */
[----:B------:R-:W-:Y:S01]  /*1ca20*/  ISETP.NE.AND P1, PT, R0, 0x1, PT ;  /* 0x000000010000780c */ /* 0x000fe20003f25270 */
[----:B------:R-:W-:Y:S05]  /*1ca30*/  YIELD ;  /* 0x0000000000007946 */ /* 0x000fea0003800000 */
[----:B------:R-:W-:-:S04]  /*1ca40*/  SEL R4, RZ, 0x1, P1 ;  /* 0x00000001ff047807 */ /* 0x000fc80000800000 */
[----:B-----5:R-:W-:-:S05]  /*1ca50*/  LOP3.LUT R6, R3, R4, RZ, 0x3c, !PT ;  /* 0x0000000403067212 */ /* 0x020fca00078e3cff */
[----:B------:R0:W-:Y:S01]  /*1ca60*/  STL [R1+0x30], R6 ;  /* 0x0000300601007387 */ /* 0x0001e20000100800 */
[----:B--2---:R-:W-:-:S13]  /*1ca70*/  ISETP.NE.AND P1, PT, R5, RZ, PT ;  /* 0x000000ff0500720c */ /* 0x004fda0003f25270 */
[----:B0-----:R-:W-:Y:S05]  /*1ca80*/  @P1 BRA `(.L_x_4437) ;  /* 0x00000000003c1947 */ /* 0x001fea0003800000 */
[----:B------:R-:W-:Y:S05]  /*1ca90*/  @!P0 BRA `(.L_x_4438) ;  /* 0x0000000000048947 */ /* 0x000fea0003800000 */
[----:B------:R-:W-:Y:S01]  /*1caa0*/  BPT.TRAP 0x1 ;  /* 0x000000040000795c */ /* 0x000fe20000300000 */
.L_x_4438:
[----:B------:R-:W-:-:S05]  /*1cab0*/  VIADD R4, R0, 0x1 ;  /* 0x0000000100047836 */ /* 0x000fca0000000000 */
[----:B------:R-:W-:-:S04]  /*1cac0*/  ISETP.NE.AND P2, PT, R4, 0x2, PT ;  /* 0x000000020400780c */ /* 0x000fc80003f45270 */
[----:B------:R-:W-:Y:S02]  /*1cad0*/  SEL R5, R4, RZ, P2 ;  /* 0x000000ff04057207 */ /* 0x000fe40001000000 */
[----:B------:R-:W-:Y:S02]  /*1cae0*/  SHF.L.U32 R4, R6, 0x1f, RZ ;  /* 0x0000001f06047819 */ /* 0x000fe400000006ff */
[----:B------:R-:W-:-:S04]  /*1caf0*/  LEA R5, R5, R18, 0x3 ;  /* 0x0000001205057211 */ /* 0x000fc800078e18ff */
[----:B------:R0:W1:Y:S01]  /*1cb00*/  SYNCS.PHASECHK.TRANS64.TRYWAIT P2, [R5+URZ+0x33430], R4 ;  /* 0x03343004050075a7 */ /* 0x000062000804017f */
[----:B------:R-:W-:Y:S05]  /*1cb10*/  @!P0 BRA `(.L_x_4439) ;  /* 0x0000000000048947 */ /* 0x000fea0003800000 */
[----:B------:R-:W-:Y:S01]  /*1cb20*/  BPT.TRAP 0x1 ;  /* 0x000000040000795c */ /* 0x000fe20000300000 */
.L_x_4439:
[----:B------:R-:W-:Y:S04]  /*1cb30*/  BSSY B0, `(.L_x_4437) ;  /* 0x0000004000007945 */ /* 0x000fe80003800000 */
[----:B-1----:R-:W-:Y:S05]  /*1cb40*/  @P2 BRA `(.L_x_4440) ;  /* 0x0000000000082947 */ /* 0x002fea0003800000 */
[----:B------:R-:W1:Y:S02]  /*1cb50*/  SYNCS.PHASECHK.TRANS64.TRYWAIT P2, [R5+URZ+0x33430], R4 ;  /* 0x03343004050075a7 */ /* 0x000e64000804017f */
[----:B-1----:R-:W-:Y:S05]  /*1cb60*/  @!P2 BRA `(.L_x_4441) ;  /* 0x0000013c00c0a947 */ /* 0x002fea0003800000 */
.L_x_4440:
[----:B------:R-:W-:Y:S05]  /*1cb70*/  BSYNC B0 ;  /* 0x0000000000007941 */ /* 0x000fea0003800000 */
.L_x_4437:
[----:B01----:R-:W0:Y:S01]  /*1cb80*/  S2R R4, SR_TID.X ;  /* 0x0000000000047919 */ /* 0x003e220000002100 */
[----:B------:R-:W-:Y:S05]  /*1cb90*/  WARPSYNC.ALL ;  /* 0x0000000000007948 */ /* 0x000fea0003800000 */
[----:B------:R-:W-:Y:S01]  /*1cba0*/  IMAD.MOV.U32 R5, RZ, RZ, -0x7fffffe0 ;  /* 0x80000020ff057424 */ /* 0x000fe200078e00ff */
[----:B------:R-:W-:Y:S01]  /*1cbb0*/  UMOV UR20, UR28 ;  /* 0x0000001c00147c82 */ /* 0x000fe20008000000 */
[----:B------:R-:W-:Y:S01]  /*1cbc0*/  UMOV UR21, UR29 ;  /* 0x0000001d00157c82 */ /* 0x000fe20008000000 */
[----:B------:R-:W-:Y:S01]  /*1cbd0*/  IMAD.MOV.U32 R21, RZ, RZ, -0x7fffffe0 ;  /* 0x80000020ff157424 */ /* 0x000fe200078e00ff */
[----:B------:R-:W-:Y:S01]  /*1cbe0*/  UMOV UR24, UR28 ;  /* 0x0000001c00187c82 */ /* 0x000fe20008000000 */
[----:B------:R-:W-:Y:S01]  /*1cbf0*/  R2UR UR23, R5 ;  /* 0x00000000051772ca */ /* 0x000fe200000e0000 */
[----:B------:R-:W-:Y:S01]  /*1cc00*/  UMOV UR25, UR29 ;  /* 0x0000001d00197c82 */ /* 0x000fe20008000000 */
[----:B------:R-:W-:Y:S01]  /*1cc10*/  IMAD.MOV.U32 R7, RZ, RZ, -0x7fffffe0 ;  /* 0x80000020ff077424 */ /* 0x000fe200078e00ff */
[----:B------:R-:W-:Y:S01]  /*1cc20*/  R2UR UR27, R21 ;  /* 0x00000000151b72ca */ /* 0x000fe200000e0000 */
[----:B------:R-:W-:Y:S01]  /*1cc30*/  IMAD.MOV.U32 R15, RZ, RZ, -0x7fffffe0 ;  /* 0x80000020ff0f7424 */ /* 0x000fe200078e00ff */
[----:B------:R-:W-:Y:S01]  /*1cc40*/  UMOV UR32, UR28 ;  /* 0x0000001c00207c82 */ /* 0x000fe20008000000 */
[----:B------:R-:W-:Y:S01]  /*1cc50*/  UMOV UR33, UR29 ;  /* 0x0000001d00217c82 */ /* 0x000fe20008000000 */
[----:B------:R-:W-:Y:S01]  /*1cc60*/  R2UR UR31, R7 ;  /* 0x00000000071f72ca */ /* 0x000fe200000e0000 */
[----:B------:R-:W-:Y:S01]  /*1cc70*/  UMOV UR40, UR28 ;  /* 0x0000001c00287c82 */ /* 0x000fe20008000000 */
[----:B------:R-:W-:Y:S01]  /*1cc80*/  R2UR UR35, R15 ;  /* 0x000000000f2372ca */ /* 0x000fe200000e0000 */
[----:B------:R-:W-:Y:S01]  /*1cc90*/  UMOV UR41, UR29 ;  /* 0x0000001d00297c82 */ /* 0x000fe20008000000 */
[----:B------:R-:W-:Y:S01]  /*1cca0*/  R2UR UR43, R21 ;  /* 0x00000000152b72ca */ /* 0x000fe200000e0000 */
[----:B------:R-:W-:Y:S01]  /*1ccb0*/  IMAD.MOV.U32 R15, RZ, RZ, -0x7fffffe0 ;  /* 0x80000020ff0f7424 */ /* 0x000fe200078e00ff */
[----:B------:R-:W-:Y:S01]  /*1ccc0*/  R2UR UR47, R7 ;  /* 0x00000000072f72ca */ /* 0x000fe200000e0000 */
[----:B------:R-:W-:-:S02]  /*1ccd0*/  IMAD.MOV.U32 R7, RZ, RZ, -0x7fffffe0 ;  /* 0x80000020ff077424 */ /* 0x000fc400078e00ff */
[----:B------:R-:W-:Y:S01]  /*1cce0*/  IMAD.MOV.U32 R5, RZ, RZ, -0x7fffffe0 ;  /* 0x80000020ff057424 */ /* 0x000fe200078e00ff */
[----:B0-----:R-:W-:Y:S01]  /*1ccf0*/  SHF.R.U32.HI R14, RZ, 0x7, R4 ;  /* 0x00000007ff0e7819 */ /* 0x001fe20000011604 */
[----:B------:R-:W-:-:S04]  /*1cd00*/  VIADD R4, R0, 0x1 ;  /* 0x0000000100047836 */ /* 0x000fc80000000000 */
[----:B------:R-:W-:-:S05]  /*1cd10*/  VIADD R120, R14, 0x8 ;  /* 0x000000080e787836 */ /* 0x000fca0000000000 */
[----:B------:R0:W-:Y:S01]  /*1cd20*/  BAR.SYNC.DEFER_BLOCKING R120, 0x100 ;  /* 0x000400780000751d */ /* 0x0001e20000010000 */
[----:B------:R-:W-:-:S04]  /*1cd30*/  ISETP.NE.AND P2, PT, R4, 0x2, PT ;  /* 0x000000020400780c */ /* 0x000fc80003f45270 */
[----:B------:R-:W-:-:S05]  /*1cd40*/  SEL R6, R4, RZ, P2 ;  /* 0x000000ff04067207 */ /* 0x000fca0001000000 */
[----:B------:R-:W-:Y:S01]  /*1cd50*/  IMAD R4, R6, 0x780, R13 ;  /* 0x0000078006047824 */ /* 0x000fe200078e020d */
[----:B------:R1:W-:Y:S03]  /*1cd60*/  STL [R1+0x20], R6 ;  /* 0x0000200601007387 */ /* 0x0003e60000100800 */
[C---:B------:R-:W-:Y:S01]  /*1cd70*/  VIADD R20, R4.reuse, 0x80 ;  /* 0x0000008004147836 */ /* 0x040fe20000000000 */
[C---:B------:R-:W-:Y:S01]  /*1cd80*/  R2UR UR22, R4.reuse ;  /* 0x00000000041672ca */ /* 0x040fe200000e0000 */
[----:B------:R-:W-:-:S03]  /*1cd90*/  VIADD R14, R4, 0x180 ;  /* 0x00000180040e7836 */ /* 0x000fc60000000000 */
[----:B------:R-:W-:Y:S01]  /*1cda0*/  R2UR UR26, R20 ;  /* 0x00000000141a72ca */ /* 0x000fe200000e0000 */
[----:B-1----:R-:W-:Y:S01]  /*1cdb0*/  VIADD R6, R4, 0x100 ;  /* 0x0000010004067836 */ /* 0x002fe20000000000 */
[----:B------:R-:W-:Y:S01]  /*1cdc0*/  R2UR UR34, R14 ;  /* 0x000000000e2272ca */ /* 0x000fe200000e0000 */
[C---:B------:R-:W-:Y:S01]  /*1cdd0*/  VIADD R14, R4.reuse, 0x82 ;  /* 0x00000082040e7836 */ /* 0x040fe20000000000 */
[----:B------:R-:W-:Y:S01]  /*1cde0*/  WARPGROUP.ARRIVE ;  /* 0x00000000000079c5 */ /* 0x000fe20000000000 */
[----:B------:R-:W-:Y:S02]  /*1cdf0*/  IADD3 R20, R4, 0x200, RZ ;  /* 0x0000020004147810 */ /* 0x000fe40007ffe0ff */
[----:B------:R-:W-:Y:S01]  /*1ce00*/  R2UR UR30, R6 ;  /* 0x00000000061e72ca */ /* 0x000fe200000e0000 */
[----:B------:R-:W-:Y:S01]  /*1ce10*/  VIADD R6, R4, 0x2 ;  /* 0x0000000204067836 */ /* 0x000fe20000000000 */
[----:B------:R-:W-:Y:S01]  /*1ce20*/  R2UR UR42, R20 ;  /* 0x00000000142a72ca */ /* 0x000fe200000e0000 */
[----:B------:R-:W-:Y:S01]  /*1ce30*/  QGMMA.64x32x32.F32.E4M3.E4M3 R184, gdesc[UR20], RZ, !UPT, gsb0 ;  /* 0x0060000014b879f3 */ /* 0x000fe2000c0008ff */
[----:B------:R-:W-:Y:S01]  /*1ce40*/  R2UR UR22, R14 ;  /* 0x000000000e1672ca */ /* 0x000fe200000e0000 */
[----:B------:R-:W-:Y:S01]  /*1ce50*/  UMOV UR20, UR44 ;  /* 0x0000002c00147c82 */ /* 0x000fe20008000000 */
[----:B------:R-:W-:Y:S01]  /*1ce60*/  R2UR UR46, R6 ;  /* 0x00000000062e72ca */ /* 0x000fe200000e0000 */
[----:B------:R-:W-:Y:S01]  /*1ce70*/  UMOV UR21, UR45 ;  /* 0x0000002d00157c82 */ /* 0x000fe20008000000 */
[----:B------:R-:W-:Y:S01]  /*1ce80*/  R2UR UR23, R15 ;  /* 0x000000000f1772ca */ /* 0x000fe200000e0000 */
[----:B------:R-:W-:Y:S01]  /*1ce90*/  VIADD R6, R4, 0x102 ;  /* 0x0000010204067836 */ /* 0x000fe20000000000 */
[----:B------:R-:W-:-:S02]  /*1cea0*/  WARPGROUP.DEPBAR.LE gsb0, 0x0 ;  /* 0x00008000000079c5 */ /* 0x000fc40000010000 */
[----:B------:R-:W-:-:S06]  /*1ceb0*/  WARPGROUP.ARRIVE ;  /* 0x00000000000079c5 */ /* 0x000fcc0000000000 */
[----:B------:R-:W-:Y:S01]  /*1cec0*/  QGMMA.64x32x32.F32.E4M3.E4M3 R168, gdesc[UR24], RZ, !UPT, gsb0 ;  /* 0x0060000018a879f3 */ /* 0x000fe2000c0008ff */
        /* <DEDUP_REMOVED lines=8> */
[----:B------:R-:W-:Y:S03]  /*1cf50*/  QGMMA.64x32x32.F32.E4M3.E4M3 R152, gdesc[UR28], RZ, !UPT, gsb0 ;  /* 0x006000001c9879f3 */ /* 0x000fe6000c0008ff */
        /* <DEDUP_REMOVED lines=10> */
[----:B0-----:R-:W-:-:S06]  /*1d000*/  WARPGROUP.ARRIVE ;  /* 0x00000000000079c5 */ /* 0x001fcc0000000000 */
[----:B------:R-:W-:Y:S01]  /*1d010*/  QGMMA.64x32x32.F32.E4M3.E4M3 R120, gdesc[UR40], RZ, !UPT, gsb0 ;  /* 0x00600000287879f3 */ /* 0x000fe2000c0008ff */
        /* <DEDUP_REMOVED lines=49> */
[----:B------:R-:W-:Y:S02]  /*1d330*/  R2UR UR10, R6 ;  /* 0x00000000060a72ca */ /* 0x000fe400000e0000 */
[----:B------:R-:W-:Y:S01]  /*1d340*/  R2UR UR11, R7 ;  /* 0x00000000070b72ca */ /* 0x000fe200000e0000 */
        /* <DEDUP_REMOVED lines=40> */
[----:B------:R-:W-:-:S04]  /*1d5d0*/  IADD3 R6, R4, 0x500, RZ ;  /* 0x0000050004067810 */ /* 0x000fc80007ffe0ff */
        /* <DEDUP_REMOVED lines=67> */
[C---:B------:R-:W-:Y:S01]  /*1da10*/  IADD3 R6, R4.reuse, 0x682, RZ ;  /* 0x0000068204067810 */ /* 0x040fe20007ffe0ff */
[----:B------:R-:W-:Y:S01]  /*1da20*/  VIADD R4, R4, 0x702 ;  /* 0x0000070204047836 */ /* 0x000fe20000000000 */
        /* <DEDUP_REMOVED lines=30> */
[----:B------:R-:W-:Y:S05]  /*1dc10*/  @P1 BRA `(.L_x_4442) ;  /* 0x0000000000281947 */ /* 0x000fea0003800000 */
[----:B------:R-:W-:Y:S05]  /*1dc20*/  @!P0 BRA `(.L_x_4443) ;  /* 0x0000000000048947 */ /* 0x000fea0003800000 */
[----:B------:R-:W-:Y:S01]  /*1dc30*/  BPT.TRAP 0x1 ;  /* 0x000000040000795c */ /* 0x000fe20000300000 */
.L_x_4443:
[----:B------:R-:W-:Y:S01]  /*1dc40*/  SHF.L.U32 R3, R3, 0x1f, RZ ;  /* 0x0000001f03037819 */ /* 0x000fe200000006ff */
[----:B------:R-:W-:-:S04]  /*1dc50*/  IMAD R4, R0, 0x8, R18 ;  /* 0x0000000800047824 */ /* 0x000fc800078e0212 */
[----:B------:R0:W1:Y:S01]  /*1dc60*/  SYNCS.PHASECHK.TRANS64.TRYWAIT P1, [R4+URZ+0x33450], R3 ;  /* 0x03345003040075a7 */ /* 0x000062000802017f */
[----:B------:R-:W-:Y:S05]  /*1dc70*/  @!P0 BRA `(.L_x_4444) ;  /* 0x0000000000048947 */ /* 0x000fea0003800000 */
[----:B------:R-:W-:Y:S01]  /*1dc80*/  BPT.TRAP 0x1 ;  /* 0x000000040000795c */ /* 0x000fe20000300000 */
.L_x_4444:
[----:B-1----:R-:W-:Y:S05]  /*1dc90*/  @P1 BRA `(.L_x_4442) ;  /* 0x0000000000081947 */ /* 0x002fea0003800000 */
[----:B------:R-:W1:Y:S02]  /*1dca0*/  SYNCS.PHASECHK.TRANS64.TRYWAIT P1, [R4+URZ+0x33450], R3 ;  /* 0x03345003040075a7 */ /* 0x000e64000802017f */
[----:B-1----:R-:W-:Y:S05]  /*1dcb0*/  @!P1 BRA `(.L_x_4445) ;  /* 0x0000012c00809947 */ /* 0x002fea0003800000 */
.L_x_4442:
[----:B01----:R-:W-:Y:S01]  /*1dcc0*/  VIADD R3, R18, 0x200 ;  /* 0x0000020012037836 */ /* 0x003fe20000000000 */
[----:B------:R-:W-:Y:S05]  /*1dcd0*/  WARPSYNC.ALL ;  /* 0x0000000000007948 */ /* 0x000fea0003800000 */
[----:B------:R-:W-:Y:S01]  /*1dce0*/  SHF.R.U32.HI R3, RZ, 0x4, R3 ;  /* 0x00000004ff037819 */ /* 0x000fe20000011603 */
[----:B------:R-:W-:Y:S01]  /*1dcf0*/  IMAD.MOV.U32 R5, RZ, RZ, -0x3ffffff0 ;  /* 0xc0000010ff057424 */ /* 0x000fe200078e00ff */
[----:B------:R-:W-:Y:S01]  /*1dd00*/  WARPGROUP.ARRIVE ;  /* 0x00000000000079c5 */ /* 0x000fe20000000000 */
[----:B------:R-:W-:-:S05]  /*1dd10*/  MOV R7, 0xc0000010 ;  /* 0xc000001000077802 */ /* 0x000fca0000000f00 */
[----:B------:R-:W0:Y:S01]  /*1dd20*/  S2R R14, SR_TID.X ;  /* 0x00000000000e7919 */ /* 0x000e220000002100 */
[----:B------:R-:W-:Y:S02]  /*1dd30*/  LOP3.LUT R3, R3, 0x3fff, RZ, 0xc0, !PT ;  /* 0x00003fff03037812 */ /* 0x000fe400078ec0ff */
[----:B------:R-:W-:Y:S01]  /*1dd40*/  R2UR UR7, R5 ;  /* 0x00000000050772ca */ /* 0x000fe200000e0000 */
[----:B------:R-:W-:Y:S01]  /*1dd50*/  IMAD.MOV.U32 R5, RZ, RZ, -0x3ffffff0 ;  /* 0xc0000010ff057424 */ /* 0x000fe200078e00ff */
[----:B------:R-:W-:-:S05]  /*1dd60*/  LOP3.LUT R3, R3, 0x10000, RZ, 0xfc, !PT ;  /* 0x0001000003037812 */ /* 0x000fca00078efcff */
[----:B------:R-:W-:-:S04]  /*1dd70*/  IMAD R4, R0, 0x780, R3 ;  /* 0x0000078000047824 */ /* 0x000fc800078e0203 */
[C---:B------:R-:W-:Y:S01]  /*1dd80*/  VIADD R6, R4.reuse, 0x180 ;  /* 0x0000018004067836 */ /* 0x040fe20000000000 */
[----:B------:R-:W-:-:S13]  /*1dd90*/  R2UR UR6, R4 ;  /* 0x00000000040672ca */ /* 0x000fda00000e0000 */
[----:B------:R-:W-:Y:S01]  /*1dda0*/  QGMMA.64x192x32.F32.E4M3.E4M3 R24, R216, gdesc[UR4], R24, gsb0 ;  /* 0x02e00004d8187df3 */ /* 0x000fe20008000818 */
[----:B------:R-:W-:Y:S01]  /*1ddb0*/  R2UR UR6, R6 ;  /* 0x00000000060672ca */ /* 0x000fe200000e0000 */
[----:B------:R-:W-:Y:S01]  /*1ddc0*/  VIADD R6, R4, 0x300 ;  /* 0x0000030004067836 */ /* 0x000fe20000000000 */
[----:B------:R-:W-:Y:S01]  /*1ddd0*/  R2UR UR7, R7 ;  /* 0x00000000070772ca */ /* 0x000fe200000e0000 */
[----:B------:R-:W-:Y:S01]  /*1dde0*/  IMAD.MOV.U32 R7, RZ, RZ, -0x3ffffff0 ;  /* 0xc0000010ff077424 */ /* 0x000fe200078e00ff */
[----:B0-----:R-:W-:-:S04]  /*1ddf0*/  SHF.R.U32.HI R14, RZ, 0x7, R14 ;  /* 0x00000007ff0e7819 */ /* 0x001fc8000001160e */
[----:B------:R-:W-:Y:S01]  /*1de00*/  IADD3 R3, -R14, 0xb, RZ ;  /* 0x0000000b0e037810 */ /* 0x000fe20007ffe1ff */
[----:B------:R-:W-:Y:S02]  /*1de10*/  WARPGROUP.DEPBAR.LE gsb0, 0x0 ;  /* 0x00008000000079c5 */ /* 0x000fe40000010000 */
[----:B------:R-:W-:-:S08]  /*1de20*/  WARPGROUP.ARRIVE ;  /* 0x00000000000079c5 */ /* 0x000fd00000000000 */
[----:B------:R-:W-:Y:S01]  /*1de30*/  QGMMA.64x192x32.F32.E4M3.E4M3 R24, R212, gdesc[UR4], R24, gsb0 ;  /* 0x02e00004d4187df3 */ /* 0x000fe20008000818 */
[----:B------:R-:W-:Y:S01]  /*1de40*/  R2UR UR6, R6 ;  /* 0x00000000060672ca */ /* 0x000fe200000e0000 */
[C---:B------:R-:W-:Y:S01]  /*1de50*/  VIADD R6, R4.reuse, 0x480 ;  /* 0x0000048004067836 */ /* 0x040fe20000000000 */
[----:B------:R-:W-:Y:S01]  /*1de60*/  R2UR UR7, R7 ;  /* 0x00000000070772ca */ /* 0x000fe200000e0000 */
[----:B------:R-:W-:Y:S02]  /*1de70*/  IMAD.MOV.U32 R7, RZ, RZ, -0x3ffffff0 ;  /* 0xc0000010ff077424 */ /* 0x000fe400078e00ff */
[----:B------:R-:W-:Y:S01]  /*1de80*/  VIADD R4, R4, 0x600 ;  /* 0x0000060004047836 */ /* 0x000fe20000000000 */
[----:B------:R-:W-:Y:S02]  /*1de90*/  WARPGROUP.DEPBAR.LE gsb0, 0x0 ;  /* 0x00008000000079c5 */ /* 0x000fe40000010000 */
[----:B------:R-:W-:-:S11]  /*1dea0*/  WARPGROUP.ARRIVE ;  /* 0x00000000000079c5 */ /* 0x000fd60000000000 */
[----:B------:R-:W-:Y:S01]  /*1deb0*/  QGMMA.64x192x32.F32.E4M3.E4M3 R24, R200, gdesc[UR4], R24, gsb0 ;  /* 0x02e00004c8187df3 */ /* 0x000fe20008000818 */
[----:B------:R-:W-:Y:S02]  /*1dec0*/  R2UR UR6, R6 ;  /* 0x00000000060672ca */ /* 0x000fe400000e0000 */
[----:B------:R-:W-:Y:S01]  /*1ded0*/  R2UR UR7, R7 ;  /* 0x00000000070772ca */ /* 0x000fe200000e0000 */
[----:B------:R-:W-:Y:S02]  /*1dee0*/  WARPGROUP.DEPBAR.LE gsb0, 0x0 ;  /* 0x00008000000079c5 */ /* 0x000fe40000010000 */
[----:B------:R-:W-:-:S14]  /*1def0*/  WARPGROUP.ARRIVE ;  /* 0x00000000000079c5 */ /* 0x000fdc0000000000 */
[----:B------:R-:W-:Y:S01]  /*1df00*/  QGMMA.64x192x32.F32.E4M3.E4M3 R24, R204, gdesc[UR4], R24, gsb0 ;  /* 0x02e00004cc187df3 */ /* 0x000fe20008000818 */
[----:B------:R-:W-:Y:S02]  /*1df10*/  R2UR UR6, R4 ;  /* 0x00000000040672ca */ /* 0x000fe400000e0000 */
[----:B------:R-:W-:Y:S01]  /*1df20*/  R2UR UR7, R5 ;  /* 0x00000000050772ca */ /* 0x000fe200000e0000 */
[----:B------:R-:W-:Y:S02]  /*1df30*/  WARPGROUP.DEPBAR.LE gsb0, 0x0 ;  /* 0x00008000000079c5 */ /* 0x000fe40000010000 */
[----:B------:R-:W-:-:S14]  /*1df40*/  WARPGROUP.ARRIVE ;  /* 0x00000000000079c5 */ /* 0x000fdc0000000000 */
[----:B------:R-:W-:Y:S03]  /*1df50*/  QGMMA.64x192x32.F32.E4M3.E4M3 R24, R208, gdesc[UR4], R24, gsb0 ;  /* 0x02e00004d0187df3 */ /* 0x000fe60008000818 */
[----:B------:R-:W-:Y:S02]  /*1df60*/  WARPGROUP.DEPBAR.LE gsb0, 0x0 ;  /* 0x00008000000079c5 */ /* 0x000fe40000010000 */
[----:B------:R0:W-:Y:S06]  /*1df70*/  BAR.ARV R3, 0x100 ;  /* 0x000400030000751d */ /* 0x0001ec0000002000 */
[----:B------:R-:W-:Y:S05]  /*1df80*/  @!P0 BRA `(.L_x_4446) ;  /* 0x0000000000048947 */ /* 0x000fea0003800000 */
[----:B------:R-:W-:Y:S01]  /*1df90*/  BPT.TRAP 0x1 ;  /* 0x000000040000795c */ /* 0x000fe20000300000 */
.L_x_4446:
[----:B------:R-:W0:Y:S01]  /*1dfa0*/  LDL R14, [R1+0x20] ;  /* 0x00002000010e7983 */ /* 0x000e220000100800 */
[----:B------:R-:W-:Y:S02]  /*1dfb0*/  IMAD.U32 R4, RZ, RZ, UR38 ;  /* 0x00000026ff047e24 */ /* 0x000fe4000f8e00ff */
[----:B0-----:R-:W-:-:S05]  /*1dfc0*/  IMAD R3, R14, 0x8, R18 ;  /* 0x000000080e037824 */ /* 0x001fca00078e0212 */
[----:B------:R-:W-:-:S04]  /*1dfd0*/  IADD3 R3, R3, 0x33440, RZ ;  /* 0x0003344003037810 */ /* 0x000fc80007ffe0ff */
[----:B------:R-:W-:-:S04]  /*1dfe0*/  PRMT R3, R4, 0x654, R3 ;  /* 0x0000065404037816 */ /* 0x000fc80000000003 */
[----:B------:R0:W-:Y:S02]  /*1dff0*/  SYNCS.ARRIVE.TRANS64.RED.A1T0 RZ, [R3+URZ], RZ ;  /* 0x000000ff03ff79a7 */ /* 0x0001e4000810043f */
[----:B0-----:R-:W-:-:S04]  /*1e000*/  FMNMX.FTZ R3, R184, R8, !PT ;  /* 0x00000008b8037209 */ /* 0x001fc80007810000 */
        /* <DEDUP_REMOVED lines=39> */
[----:B------:R-:W0:Y:S02]  /*1e280*/  SHFL.BFLY PT, R4, R3, 0x2, 0x1f ;  /* 0x0c401f0003047f89 */ /* 0x000e2400000e0000 */
[----:B0-----:R-:W-:-:S05]  /*1e290*/  FMNMX.FTZ R4, R3, R4, !PT ;  /* 0x0000000403047209 */ /* 0x001fca0007810000 */
[----:B------:R-:W0:Y:S02]  /*1e2a0*/  SHFL.BFLY PT, R3, R4, 0x1, 0x1f ;  /* 0x0c201f0004037f89 */ /* 0x000e2400000e0000 */
[----:B0-----:R-:W-:Y:S02]  /*1e2b0*/  FMNMX.FTZ R4, R4, R3, !PT ;  /* 0x0000000304047209 */ /* 0x001fe40007810000 */
[----:B------:R-:W-:-:S03]  /*1e2c0*/  FMNMX.FTZ R3, R186, R9, !PT ;  /* 0x00000009ba037209 */ /* 0x000fc60007810000 */
[----:B------:R-:W-:Y:S01]  /*1e2d0*/  FADD.FTZ R6, -R4, R8 ;  /* 0x0000000804067221 */ /* 0x000fe20000010100 */
[----:B------:R-:W-:-:S03]  /*1e2e0*/  FMNMX.FTZ R3, R187, R3, !PT ;  /* 0x00000003bb037209 */ /* 0x000fc60007810000 */
[----:B------:R-:W-:Y:S01]  /*1e2f0*/  FMUL.FTZ R6, R2, R6 ;  /* 0x0000000602067220 */ /* 0x000fe20000410000 */
[----:B------:R-:W-:-:S04]  /*1e300*/  FMNMX.FTZ R3, R190, R3, !PT ;  /* 0x00000003be037209 */ /* 0x000fc80007810000 */
[----:B------:R-:W-:Y:S01]  /*1e310*/  FMNMX.FTZ R3, R191, R3, !PT ;  /* 0x00000003bf037209 */ /* 0x000fe20007810000 */
[----:B------:R-:W-:Y:S03]  /*1e320*/  MUFU.EX2 R6, R6 ;  /* 0x0000000600067308 */ /* 0x000fe60000000800 */
        /* <DEDUP_REMOVED lines=39> */
[----:B0-----:R-:W-:Y:S01]  /*1e5a0*/  FMNMX.FTZ R5, R5, R3, !PT ;  /* 0x0000000305057209 */ /* 0x001fe20007810000 */
[----:B------:R-:W-:-:S04]  /*1e5b0*/  FFMA.FTZ R3, R2, R4, -8 ;  /* 0xc100000002037423 */ /* 0x000fc80000010004 */
[----:B------:R-:W-:Y:S01]  /*1e5c0*/  FADD.FTZ R7, -R5, R9 ;  /* 0x0000000905077221 */ /* 0x000fe20000010100 */
[----:B------:R-:W-:-:S01]  /*1e5d0*/  FFMA.FTZ R9, R2, R5, -8 ;  /* 0xc100000002097423 */ /* 0x000fc20000010005 */
[C-C-:B------:R-:W-:Y:S01]  /*1e5e0*/  FFMA.FTZ R184, R2.reuse, R184, -R3.reuse ;  /* 0x000000b802b87223 */ /* 0x140fe20000010803 */
[----:B------:R-:W-:-:S01]  /*1e5f0*/  FFMA.FTZ R185, R2, R185, -R3 ;  /* 0x000000b902b97223 */ /* 0x000fc20000010803 */
[C---:B------:R-:W-:Y:S01]  /*1e600*/  FMUL.FTZ R7, R2.reuse, R7 ;  /* 0x0000000702077220 */ /* 0x040fe20000410000 */
[----:B------:R-:W-:-:S01]  /*1e610*/  FFMA.FTZ R186, R2, R186, -R9 ;  /* 0x000000ba02ba7223 */ /* 0x000fc20000010809 */
[C---:B------:R-:W-:Y:S01]  /*1e620*/  FFMA.FTZ R187, R2.reuse, R187, -R9 ;  /* 0x000000bb02bb7223 */ /* 0x040fe20000010809 */
[----:B------:R-:W-:-:S01]  /*1e630*/  FFMA.FTZ R188, R2, R188, -R3 ;  /* 0x000000bc02bc7223 */ /* 0x000fc20000010803 */
[----:B------:R-:W0:Y:S01]  /*1e640*/  MUFU.EX2 R184, R184 ;  /* 0x000000b800b87308 */ /* 0x000e220000000800 */
[----:B------:R-:W-:-:S01]  /*1e650*/  FFMA.FTZ R190, R2, R190, -R9 ;  /* 0x000000be02be7223 */ /* 0x000fc20000010809 */
[C---:B------:R-:W-:Y:S01]  /*1e660*/  FFMA.FTZ R189, R2.reuse, R189, -R3 ;  /* 0x000000bd02bd7223 */ /* 0x040fe20000010803 */
[----:B------:R-:W-:-:S01]  /*1e670*/  FFMA.FTZ R191, R2, R191, -R9 ;  /* 0x000000bf02bf7223 */ /* 0x000fc20000010809 */
[C---:B------:R-:W-:Y:S01]  /*1e680*/  FFMA.FTZ R192, R2.reuse, R192, -R3 ;  /* 0x000000c002c07223 */ /* 0x040fe20000010803 */
[----:B------:R-:W-:-:S01]  /*1e690*/  FFMA.FTZ R194, R2, R194, -R9 ;  /* 0x000000c202c27223 */ /* 0x000fc20000010809 */
[C---:B------:R-:W-:Y:S01]  /*1e6a0*/  FFMA.FTZ R193, R2.reuse, R193, -R3 ;  /* 0x000000c102c17223 */ /* 0x040fe20000010803 */
[----:B------:R-:W-:-:S01]  /*1e6b0*/  FFMA.FTZ R195, R2, R195, -R9 ;  /* 0x000000c302c37223 */ /* 0x000fc20000010809 */
[----:B------:R-:W-:Y:S01]  /*1e6c0*/  MUFU.EX2 R7, R7 ;  /* 0x0000000700077308 */ /* 0x000fe20000000800 */
[----:B------:R-:W-:-:S01]  /*1e6d0*/  FFMA.FTZ R196, R2, R196, -R3 ;  /* 0x000000c402c47223 */ /* 0x000fc20000010803 */
[C---:B------:R-:W-:Y:S01]  /*1e6e0*/  FFMA.FTZ R198, R2.reuse, R198, -R9 ;  /* 0x000000c602c67223 */ /* 0x040fe20000010809 */
[----:B------:R-:W-:-:S01]  /*1e6f0*/  FFMA.FTZ R197, R2, R197, -R3 ;  /* 0x000000c502c57223 */ /* 0x000fc20000010803 */
[C---:B------:R-:W-:Y:S01]  /*1e700*/  FFMA.FTZ R199, R2.reuse, R199, -R9 ;  /* 0x000000c702c77223 */ /* 0x040fe20000010809 */
[----:B------:R-:W-:-:S01]  /*1e710*/  FFMA.FTZ R168, R2, R168, -R3 ;  /* 0x000000a802a87223 */ /* 0x000fc20000010803 */
[C---:B------:R-:W-:Y:S01]  /*1e720*/  FFMA.FTZ R170, R2.reuse, R170, -R9 ;  /* 0x000000aa02aa7223 */ /* 0x040fe20000010809 */
[----:B------:R-:W-:-:S01]  /*1e730*/  FFMA.FTZ R169, R2, R169, -R3 ;  /* 0x000000a902a97223 */ /* 0x000fc20000010803 */
[----:B------:R-:W1:Y:S01]  /*1e740*/  MUFU.EX2 R186, R186 ;  /* 0x000000ba00ba7308 */ /* 0x000e620000000800 */
[----:B0-----:R-:W-:-:S01]  /*1e750*/  FFMA.FTZ R12, R6, R12, R184 ;  /* 0x0000000c060c7223 */ /* 0x001fc200000100b8 */
[C---:B------:R-:W-:Y:S01]  /*1e760*/  FFMA.FTZ R171, R2.reuse, R171, -R9 ;  /* 0x000000ab02ab7223 */ /* 0x040fe20000010809 */
[----:B------:R-:W-:-:S01]  /*1e770*/  FFMA.FTZ R172, R2, R172, -R3 ;  /* 0x000000ac02ac7223 */ /* 0x000fc20000010803 */
[C---:B------:R-:W-:Y:S01]  /*1e780*/  FFMA.FTZ R174, R2.reuse, R174, -R9 ;  /* 0x000000ae02ae7223 */ /* 0x040fe20000010809 */
        /* <DEDUP_REMOVED lines=11> */
[----:B------:R-:W2:Y:S01]  /*1e840*/  MUFU.EX2 R187, R187 ;  /* 0x000000bb00bb7308 */ /* 0x000ea20000000800 */
[----:B-1----:R-:W-:-:S01]  /*1e850*/  FFMA.FTZ R11, R7, R11, R186 ;  /* 0x0000000b070b7223 */ /* 0x002fc200000100ba */
[C---:B------:R-:W-:Y:S01]  /*1e860*/  FFMA.FTZ R152, R2.reuse, R152, -R3 ;  /* 0x0000009802987223 */ /* 0x040fe20000010803 */
[----:B------:R-:W-:-:S01]  /*1e870*/  FFMA.FTZ R154, R2, R154, -R9 ;  /* 0x0000009a029a7223 */ /* 0x000fc20000010809 */
[C---:B------:R-:W-:Y:S01]  /*1e880*/  FFMA.FTZ R153, R2.reuse, R153, -R3 ;  /* 0x0000009902997223 */ /* 0x040fe20000010803 */
[----:B------:R-:W-:-:S01]  /*1e890*/  FFMA.FTZ R155, R2, R155, -R9 ;  /* 0x0000009b029b7223 */ /* 0x000fc20000010809 */
[C---:B------:R-:W-:Y:S01]  /*1e8a0*/  FFMA.FTZ R156, R2.reuse, R156, -R3 ;  /* 0x0000009c029c7223 */ /* 0x040fe20000010803 */
[----:B------:R-:W-:-:S01]  /*1e8b0*/  FFMA.FTZ R158, R2, R158, -R9 ;  /* 0x0000009e029e7223 */ /* 0x000fc20000010809 */
[----:B------:R-:W1:Y:S01]  /*1e8c0*/  MUFU.EX2 R188, R188 ;  /* 0x000000bc00bc7308 */ /* 0x000e620000000800 */
[----:B0-----:R-:W-:-:S01]  /*1e8d0*/  FADD.FTZ R8, R185, R12 ;  /* 0x0000000cb9087221 */ /* 0x001fc20000010000 */
[C---:B------:R-:W-:Y:S01]  /*1e8e0*/  FFMA.FTZ R157, R2.reuse, R157, -R3 ;  /* 0x0000009d029d7223 */ /* 0x040fe20000010803 */
[----:B------:R-:W-:-:S01]  /*1e8f0*/  FFMA.FTZ R159, R2, R159, -R9 ;  /* 0x0000009f029f7223 */ /* 0x000fc20000010809 */
[C---:B------:R-:W-:Y:S01]  /*1e900*/  FFMA.FTZ R160, R2.reuse, R160, -R3 ;  /* 0x000000a002a07223 */ /* 0x040fe20000010803 */
[----:B------:R-:W-:-:S01]  /*1e910*/  FFMA.FTZ R162, R2, R162, -R9 ;  /* 0x000000a202a27223 */ /* 0x000fc20000010809 */
[C---:B------:R-:W-:Y:S01]  /*1e920*/  FFMA.FTZ R161, R2.reuse, R161, -R3 ;  /* 0x000000a102a17223 */ /* 0x040fe20000010803 */
[----:B------:R-:W-:-:S01]  /*1e930*/  FFMA.FTZ R163, R2, R163, -R9 ;  /* 0x000000a302a37223 */ /* 0x000fc20000010809 */
[----:B------:R-:W0:Y:S01]  /*1e940*/  MUFU.EX2 R190, R190 ;  /* 0x000000be00be7308 */ /* 0x000e220000000800 */
[----:B--2---:R-:W-:-:S01]  /*1e950*/  FADD.FTZ R11, R187, R11 ;  /* 0x0000000bbb0b7221 */ /* 0x004fc20000010000 */
[C---:B------:R-:W-:Y:S01]  /*1e960*/  FFMA.FTZ R164, R2.reuse, R164, -R3 ;  /* 0x000000a402a47223 */ /* 0x040fe20000010803 */
[----:B------:R-:W-:-:S01]  /*1e970*/  FFMA.FTZ R166, R2, R166, -R9 ;  /* 0x000000a602a67223 */ /* 0x000fc20000010809 */
[C---:B------:R-:W-:Y:S01]  /*1e980*/  FFMA.FTZ R165, R2.reuse, R165, -R3 ;  /* 0x000000a502a57223 */ /* 0x040fe20000010803 */
[----:B------:R-:W-:-:S01]  /*1e990*/  FFMA.FTZ R167, R2, R167, -R9 ;  /* 0x000000a702a77223 */ /* 0x000fc20000010809 */
[C---:B------:R-:W-:Y:S01]  /*1e9a0*/  FFMA.FTZ R136, R2.reuse, R136, -R3 ;  /* 0x0000008802887223 */ /* 0x040fe20000010803 */
[----:B------:R-:W-:-:S01]  /*1e9b0*/  FFMA.FTZ R138, R2, R138, -R9 ;  /* 0x0000008a028a7223 */ /* 0x000fc20000010809 */
[----:B------:R-:W2:Y:S01]  /*1e9c0*/  MUFU.EX2 R189, R189 ;  /* 0x000000bd00bd7308 */ /* 0x000ea20000000800 */
[----:B-1----:R-:W-:-:S01]  /*1e9d0*/  FADD.FTZ R8, R188, R8 ;  /* 0x00000008bc087221 */ /* 0x002fc20000010000 */
        /* <DEDUP_REMOVED lines=180> */
.L_x_4447:
[----:B------:R-:W2:Y:S01]  /*1f520*/  LDL R15, [R1+0x3c] ;  /* 0x00003c00010f7983 */ /* 0x000ea20000100800 */
[----:B------:R-:W-:Y:S01]  /*1f530*/  F2FP.SATFINITE.E4M3.F32.PACK_AB_MERGE_C R3, R3, R132, RZ ;  /* 0x000000840303723e */ /* 0x000fe200048070ff */
[----:B------:R-:W-:Y:S01]  /*1f540*/  IMAD R0, R0, 0x8, R18 ;  /* 0x0000000800007824 */ /* 0x000fe200078e0212 */
[----:B------:R-:W-:Y:S01]  /*1f550*/  F2FP.SATFINITE.E4M3.F32.PACK_AB_MERGE_C R188, R189, R188, RZ ;  /* 0x000000bcbdbc723e */ /* 0x000fe200048070ff */
[----:B------:R-:W-:Y:S01]  /*1f560*/  IMAD.U32 R8, RZ, RZ, UR38 ;  /* 0x00000026ff087e24 */ /* 0x000fe2000f8e00ff */
[----:B------:R-:W-:Y:S01]  /*1f570*/  F2FP.SATFINITE.E4M3.F32.PACK_AB_MERGE_C R128, R129, R128, R3 ;  /* 0x000000808180723e */ /* 0x000fe20004807003 */
[----:B------:R-:W-:Y:S01]  /*1f580*/  VIADD R0, R0, 0x33460 ;  /* 0x0003346000007836 */ /* 0x000fe20000000000 */
[----:B------:R0:W5:Y:S01]  /*1f590*/  LDL R3, [R1+0x30] ;  /* 0x0000300001037983 */ /* 0x0001620000100800 */
[----:B------:R-:W-:Y:S01]  /*1f5a0*/  F2FP.SATFINITE.E4M3.F32.PACK_AB_MERGE_C R190, R191, R190, RZ ;  /* 0x000000bebfbe723e */ /* 0x000fe200048070ff */
[----:B------:R-:W-:Y:S01]  /*1f5b0*/  FMUL.FTZ R24, R24, R6 ;  /* 0x0000000618187220 */ /* 0x000fe20000410000 */
        /* <DEDUP_REMOVED lines=33> */
[-C--:B------:R-:W-:Y:S01]  /*1f7d0*/  FMUL.FTZ R57, R57, R6.reuse ;  /* 0x0000000639397220 */ /* 0x080fe20000410000 */
[----:B------:R-:W-:Y:S01]  /*1f7e0*/  PRMT R0, R8, 0x654, R0 ;  /* 0x0000065408007816 */ /* 0x000fe20000000000 */
[----:B------:R-:W-:Y:S01]  /*1f7f0*/  FMUL.FTZ R60, R60, R6 ;  /* 0x000000063c3c7220 */ /* 0x000fe20000410000 */
[----:B------:R-:W-:Y:S01]  /*1f800*/  F2FP.SATFINITE.E4M3.F32.PACK_AB_MERGE_C R188, R185, R184, R188 ;  /* 0x000000b8b9bc723e */ /* 0x000fe200048070bc */
[----:B------:R-:W-:Y:S01]  /*1f810*/  FMUL.FTZ R61, R61, R6 ;  /* 0x000000063d3d7220 */ /* 0x000fe20000410000 */
[----:B------:R-:W-:Y:S01]  /*1f820*/  F2FP.SATFINITE.E4M3.F32.PACK_AB_MERGE_C R190, R187, R186, R190 ;  /* 0x000000babbbe723e */ /* 0x000fe200048070be */
[----:B------:R1:W-:Y:S01]  /*1f830*/  SYNCS.ARRIVE.TRANS64.RED.A1T0 RZ, [R0+URZ], RZ ;  /* 0x000000ff00ff79a7 */ /* 0x0003e2000810043f */
        /* <DEDUP_REMOVED lines=93> */
[----:B------:R-:W-:Y:S01]  /*1fe10*/  IMAD.MOV.U32 R9, RZ, RZ, R5 ;  /* 0x000000ffff097224 */ /* 0x000fe200078e0005 */
[----:B-1----:R-:W-:Y:S01]  /*1fe20*/  MOV R0, R14 ;  /* 0x0000000e00007202 */ /* 0x002fe20000000f00 */
[----:B------:R-:W-:Y:S01]  /*1fe30*/  IMAD.MOV.U32 R8, RZ, RZ, R4 ;  /* 0x000000ffff087224 */ /* 0x000fe200078e0004 */
[----:B------:R-:W-:Y:S01]  /*1fe40*/  MOV R215, R182 ;  /* 0x000000b600d77202 */ /* 0x000fe20000000f00 */
[----:B------:R-:W-:Y:S01]  /*1fe50*/  IMAD.MOV.U32 R216, RZ, RZ, R188 ;  /* 0x000000ffffd87224 */ /* 0x000fe200078e00bc */
[----:B------:R-:W-:Y:S01]  /*1fe60*/  MOV R207, R150 ;  /* 0x0000009600cf7202 */ /* 0x000fe20000000f00 */
        /* <DEDUP_REMOVED lines=16> */
[----:B------:R-:W-:Y:S01]  /*1ff70*/  IMAD.MOV.U32 R211, RZ, RZ, R130 ;  /* 0x000000ffffd37224 */ /* 0x000fe200078e0082 */
[C---:B--2---:R-:W-:Y:S01]  /*1ff80*/  ISETP.GT.AND P1, PT, R10.reuse, R15, PT ;  /* 0x0000000f0a00720c */ /* 0x044fe20003f24270 */
[----:B------:R-:W-:-:S12]  /*1ff90*/  VIADD R10, R10, 0xffffffff ;  /* 0xffffffff0a0a7836 */ /* 0x000fd80000000000 */
[----:B0-----:R-:W-:Y:S05]  /*1ffa0*/  @P1 BRA `(.L_x_4448) ;  /* 0xffffffc800981947 */ /* 0x001fea000383ffff */
.L_x_4436:
[----:B------:R-:W-:Y:S05]  /*1ffb0*/  WARPSYNC.ALL ;  /* 0x0000000000007948 */ /* 0x000fea0003800000 */
[----:B------:R-:W-:Y:S06]  /*1ffc0*/  BAR.ARV 0x8, 0x180 ;  /* 0x0206000000007b1d */ /* 0x000fec0000002000 */
[----:B------:R-:W-:Y:S05]  /*1ffd0*/  @!P0 BRA `(.L_x_4449) ;  /* 0x0000000000048947 */ /* 0x000fea0003800000 */
[----:B------:R-:W-:Y:S01]  /*1ffe0*/  BPT.TRAP 0x1 ;  /* 0x000000040000795c */ /* 0x000fe20000300000 */
.L_x_4449:
[----:B------:R-:W2:Y:S04]  /*1fff0*/  LDL R0, [R1+0x30] ;  /* 0x0000300001007983 */ /* 0x000ea80000100800 */
[----:B-----5:R-:W3:Y:S01]  /*20000*/  LDL R3, [R1+0x20] ;  /* 0x0000200001037983 */ /* 0x020ee20000100800 */
[----:B--2---:R-:W-:Y:S01]  /*20010*/  SHF.L.U32 R0, R0, 0x1f, RZ ;  /* 0x0000001f00007819 */ /* 0x004fe200000006ff */
[----:B---3--:R-:W-:-:S04]  /*20020*/  IMAD R3, R3, 0x8, R18 ;  /* 0x0000000803037824 */ /* 0x008fc800078e0212 */
[----:B------:R0:W1:Y:S01]  /*20030*/  SYNCS.PHASECHK.TRANS64.TRYWAIT P1, [R3+URZ+0x33450], R0 ;  /* 0x03345000030075a7 */ /* 0x000062000802017f */
[----:B------:R-:W-:Y:S05]  /*20040*/  @!P0 BRA `(.L_x_4450) ;  /* 0x0000000000048947 */ /* 0x000fea0003800000 */
[----:B------:R-:W-:Y:S01]  /*20050*/  BPT.TRAP 0x1 ;  /* 0x000000040000795c */ /* 0x000fe20000300000 */
.L_x_4450:
[----:B------:R-:W-:-:S05]  /*20060*/  VIADD R18, R18, 0x200 ;  /* 0x0000020012127836 */ /* 0x000fca0000000000 */
[----:B------:R-:W-:-:S04]  /*20070*/  SHF.R.U32.HI R18, RZ, 0x4, R18 ;  /* 0x00000004ff127819 */ /* 0x000fc80000011612 */
[----:B------:R-:W-:-:S04]  /*20080*/  LOP3.LUT R18, R18, 0x3fff, RZ, 0xc0, !PT ;  /* 0x00003fff12127812 */ /* 0x000fc800078ec0ff */
[----:B------:R-:W-:Y:S01]  /*20090*/  LOP3.LUT R18, R18, 0x10000, RZ, 0xfc, !PT ;  /* 0x0001000012127812 */ /* 0x000fe200078efcff */
[----:B-1----:R-:W-:Y:S06]  /*200a0*/  @P1 BRA `(.L_x_4451) ;  /* 0x0000000000081947 */ /* 0x002fec0003800000 */
[----:B------:R-:W1:Y:S02]  /*200b0*/  SYNCS.PHASECHK.TRANS64.TRYWAIT P1, [R3+URZ+0x33450], R0 ;  /* 0x03345000030075a7 */ /* 0x000e64000802017f */
[----:B-1----:R-:W-:Y:S05]  /*200c0*/  @!P1 BRA `(.L_x_4452) ;  /* 0x0000010800909947 */ /* 0x002fea0003800000 */
.L_x_4451:
[----:B------:R-:W2:Y:S01]  /*200d0*/  LDL R128, [R1+0x20] ;  /* 0x0000200001807983 */ /* 0x000ea20000100800 */
[----:B------:R-:W-:Y:S01]  /*200e0*/  IMAD.MOV.U32 R7, RZ, RZ, -0x3ffffff0 ;  /* 0xc0000010ff077424 */ /* 0x000fe200078e00ff */
[----:B------:R-:W-:Y:S05]  /*200f0*/  WARPSYNC.ALL ;  /* 0x0000000000007948 */ /* 0x000fea0003800000 */
[----:B------:R-:W-:Y:S01]  /*20100*/  R2UR UR7, R7 ;  /* 0x00000000070772ca */ /* 0x000fe200000e0000 */
[----:B------:R-:W-:Y:S01]  /*20110*/  WARPGROUP.ARRIVE ;  /* 0x00000000000079c5 */ /* 0x000fe20000000000 */
[----:B------:R-:W0:Y:S04]  /*20120*/  LDL R13, [R1+0x58] ;  /* 0x00005800010d7983 */ /* 0x000e280000100800 */
[----:B------:R-:W3:Y:S01]  /*20130*/  LDL R10, [R1+0x48] ;  /* 0x00004800010a7983 */ /* 0x000ee20000100800 */
[----:B------:R-:W-:Y:S01]  /*20140*/  IMAD.MOV.U32 R9, RZ, RZ, -0x3ffffff0 ;  /* 0xc0000010ff097424 */ /* 0x000fe200078e00ff */
[----:B------:R-:W-:Y:S01]  /*20150*/  ULDC.64 UR4, c[0x0][0x9a0] ;  /* 0x0002680000047ab9 */ /* 0x000fe20000000a00 */
[----:B--2---:R-:W-:-:S05]  /*20160*/  IMAD R6, R128, 0x780, R18 ;  /* 0x0000078080067824 */ /* 0x004fca00078e0212 */
[----:B------:R-:W-:-:S13]  /*20170*/  R2UR UR6, R6 ;  /* 0x00000000060672ca */ /* 0x000fda00000e0000 */
[----:B------:R-:W-:Y:S01]  /*20180*/  QGMMA.64x192x32.F32.E4M3.E4M3 R24, R216, gdesc[UR4], R24, gsb0 ;  /* 0x02e00004d8187df3 */ /* 0x000fe20008000818 */
[----:B------:R-:W-:Y:S02]  /*20190*/  IADD3 R8, R6, 0x180, RZ ;  /* 0x0000018006087810 */ /* 0x000fe40007ffe0ff */
[----:B------:R-:W-:Y:S02]  /*201a0*/  R2UR UR7, R9 ;  /* 0x00000000090772ca */ /* 0x000fe400000e0000 */
[----:B------:R-:W-:Y:S01]  /*201b0*/  R2UR UR6, R8 ;  /* 0x00000000080672ca */ /* 0x000fe200000e0000 */
[----:B------:R-:W-:Y:S02]  /*201c0*/  VIADD R8, R6, 0x300 ;  /* 0x0000030006087836 */ /* 0x000fe40000000000 */
[----:B------:R-:W-:Y:S01]  /*201d0*/  IMAD.MOV.U32 R9, RZ, RZ, -0x3ffffff0 ;  /* 0xc0000010ff097424 */ /* 0x000fe200078e00ff */
[----:B------:R-:W-:-:S04]  /*201e0*/  ISETP.NE.U32.AND P1, PT, RZ, UR4, PT ;  /* 0x00000004ff007c0c */ /* 0x000fc8000bf25070 */
[----:B------:R-:W-:-:S13]  /*201f0*/  ISETP.NE.AND.EX P1, PT, RZ, UR5, PT, P1 ;  /* 0x00000005ff007c0c */ /* 0x000fda000bf25310 */
[----:B------:R-:W0:Y:S01]  /*20200*/  @P1 LDC.64 R14, c[0x0][0x9c8] ;  /* 0x00027200ff0e1b82 */ /* 0x000e220000000a00 */
[----:B------:R-:W-:Y:S02]  /*20210*/  WARPGROUP.DEPBAR.LE gsb0, 0x0 ;  /* 0x00008000000079c5 */ /* 0x000fe40000010000 */
[----:B------:R-:W-:-:S06]  /*20220*/  WARPGROUP.ARRIVE ;  /* 0x00000000000079c5 */ /* 0x000fcc0000000000 */
[----:B------:R-:W-:Y:S01]  /*20230*/  QGMMA.64x192x32.F32.E4M3.E4M3 R24, R212, gdesc[UR4], R24, gsb0 ;  /* 0x02e00004d4187df3 */ /* 0x000fe20008000818 */
[----:B------:R-:W-:Y:S02]  /*20240*/  R2UR UR6, R8 ;  /* 0x00000000080672ca */ /* 0x000fe400000e0000 */
[----:B------:R-:W-:Y:S02]  /*20250*/  R2UR UR7, R9 ;  /* 0x00000000090772ca */ /* 0x000fe400000e0000 */
[----:B------:R-:W2:Y:S01]  /*20260*/  @P1 LDC.64 R8, c[0x0][0x9d0] ;  /* 0x00027400ff081b82 */ /* 0x000ea20000000a00 */
[----:B01----:R-:W-:-:S04]  /*20270*/  @P1 IMAD R0, R13, R14, RZ ;  /* 0x0000000e0d001224 */ /* 0x003fc800078e02ff */
[C---:B---3--:R-:W-:Y:S02]  /*20280*/  @P1 IMAD R7, R10.reuse, R15, R0 ;  /* 0x0000000f0a071224 */ /* 0x048fe400078e0200 */
[----:B------:R-:W-:-:S04]  /*20290*/  @P1 IMAD.WIDE.U32 R14, R10, R14, RZ ;  /* 0x0000000e0a0e1225 */ /* 0x000fc800078e00ff */
[----:B------:R-:W-:Y:S02]  /*202a0*/  @P1 IMAD.IADD R15, R15, 0x1, R7 ;  /* 0x000000010f0f1824 */ /* 0x000fe400078e0207 */
[----:B------:R-:W-:Y:S02]  /*202b0*/  IMAD.MOV.U32 R0, RZ, RZ, 0x3f800000 ;  /* 0x3f800000ff007424 */ /* 0x000fe400078e00ff */
[----:B--2---:R-:W-:-:S04]  /*202c0*/  @P1 IMAD.WIDE.U32 R14, R223, R8, R14 ;  /* 0x00000008df0e1225 */ /* 0x004fc800078e000e */
[----:B------:R-:W-:Y:S01]  /*202d0*/  @P1 IMAD R9, R223, R9, R15 ;  /* 0x00000009df091224 */ /* 0x000fe200078e020f */
[----:B------:R-:W-:-:S04]  /*202e0*/  @P1 LEA R8, P2, R14, UR4, 0x2 ;  /* 0x000000040e081c11 */ /* 0x000fc8000f8410ff */
[----:B------:R-:W-:-:S05]  /*202f0*/  @P1 LEA.HI.X R9, R14, UR5, R9, 0x2, P2 ;  /* 0x000000050e091c11 */ /* 0x000fca00090f1409 */
[----:B------:R0:W2:Y:S02]  /*20300*/  @P1 LDG.E R0, desc[UR50][R8.64] ;  /* 0x0000003208001981 */ /* 0x0000a4000c1e1900 */
[----:B0-----:R-:W-:Y:S02]  /*20310*/  VIADD R8, R6, 0x480 ;  /* 0x0000048006087836 */ /* 0x001fe40000000000 */
[----:B------:R-:W-:Y:S01]  /*20320*/  IMAD.MOV.U32 R9, RZ, RZ, -0x3ffffff0 ;  /* 0xc0000010ff097424 */ /* 0x000fe200078e00ff */
[----:B------:R-:W-:Y:S02]  /*20330*/  WARPGROUP.DEPBAR.LE gsb0, 0x0 ;  /* 0x00008000000079c5 */ /* 0x000fe40000010000 */
[----:B------:R-:W-:-:S06]  /*20340*/  WARPGROUP.ARRIVE ;  /* 0x00000000000079c5 */ /* 0x000fcc0000000000 */
[----:B------:R-:W-:Y:S01]  /*20350*/  QGMMA.64x192x32.F32.E4M3.E4M3 R24, R200, gdesc[UR4], R24, gsb0 ;  /* 0x02e00004c8187df3 */ /* 0x000fe20008000818 */
[----:B------:R-:W-:Y:S02]  /*20360*/  R2UR UR6, R8 ;  /* 0x00000000080672ca */ /* 0x000fe400000e0000 */
[----:B------:R-:W-:Y:S01]  /*20370*/  R2UR UR7, R9 ;  /* 0x00000000090772ca */ /* 0x000fe200000e0000 */
[----:B------:R-:W-:Y:S01]  /*20380*/  IMAD.MOV.U32 R7, RZ, RZ, -0x3ffffff0 ;  /* 0xc0000010ff077424 */ /* 0x000fe200078e00ff */
[----:B------:R-:W-:Y:S01]  /*20390*/  IADD3 R6, R6, 0x600, RZ ;  /* 0x0000060006067810 */ /* 0x000fe20007ffe0ff */
[----:B------:R-:W0:Y:S01]  /*203a0*/  SHFL.BFLY PT, R10, R11, 0x2, 0x1f ;  /* 0x0c401f000b0a7f89 */ /* 0x000e2200000e0000 */
[----:B------:R-:W-:Y:S02]  /*203b0*/  WARPGROUP.DEPBAR.LE gsb0, 0x0 ;  /* 0x00008000000079c5 */ /* 0x000fe40000010000 */
[----:B------:R-:W-:-:S11]  /*203c0*/  WARPGROUP.ARRIVE ;  /* 0x00000000000079c5 */ /* 0x000fd60000000000 */
[----:B------:R-:W-:Y:S01]  /*203d0*/  QGMMA.64x192x32.F32.E4M3.E4M3 R24, R204, gdesc[UR4], R24, gsb0 ;  /* 0x02e00004cc187df3 */ /* 0x000fe20008000818 */
[----:B------:R-:W-:Y:S02]  /*203e0*/  R2UR UR6, R6 ;  /* 0x00000000060672ca */ /* 0x000fe400000e0000 */
[----:B------:R-:W-:Y:S02]  /*203f0*/  R2UR UR7, R7 ;  /* 0x00000000070772ca */ /* 0x000fe400000e0000 */
[----:B------:R-:W1:Y:S01]  /*20400*/  SHFL.BFLY PT, R7, R12, 0x2, 0x1f ;  /* 0x0c401f000c077f89 */ /* 0x000e6200000e0000 */
[----:B0-----:R-:W-:-:S05]  /*20410*/  FADD.FTZ R10, R10, R11 ;  /* 0x0000000b0a0a7221 */ /* 0x001fca0000010000 */
[----:B------:R-:W0:Y:S01]  /*20420*/  SHFL.BFLY PT, R9, R10, 0x1, 0x1f ;  /* 0x0c201f000a097f89 */ /* 0x000e2200000e0000 */
[----:B-1----:R-:W-:-:S05]  /*20430*/  FADD.FTZ R7, R7, R12 ;  /* 0x0000000c07077221 */ /* 0x002fca0000010000 */
[----:B------:R-:W1:Y:S01]  /*20440*/  SHFL.BFLY PT, R6, R7, 0x1, 0x1f ;  /* 0x0c201f0007067f89 */ /* 0x000e6200000e0000 */
[----:B0-----:R-:W-:-:S01]  /*20450*/  FADD.FTZ R14, R10, R9 ;  /* 0x000000090a0e7221 */ /* 0x001fc20000010000 */
[----:B------:R-:W-:-:S03]  /*20460*/  IMAD.MOV.U32 R9, RZ, RZ, RZ ;  /* 0x000000ffff097224 */ /* 0x000fc600078e00ff */
[----:B------:R-:W-:Y:S01]  /*20470*/  FMUL.FTZ R12, R14, 0.00390625 ;  /* 0x3b8000000e0c7820 */ /* 0x000fe20000410000 */
[----:B-1----:R-:W-:-:S05]  /*20480*/  FADD.FTZ R13, R7, R6 ;  /* 0x00000006070d7221 */ /* 0x002fca0000010000 */
[C---:B------:R-:W-:Y:S01]  /*20490*/  FSETP.NE.FTZ.AND P1, PT, R13.reuse, RZ, PT ;  /* 0x000000ff0d00720b */ /* 0x040fe20003f35000 */
[----:B------:R-:W-:Y:S01]  /*204a0*/  FMUL.FTZ R15, R13, 0.00390625 ;  /* 0x3b8000000d0f7820 */ /* 0x000fe20000410000 */
[----:B------:R-:W-:-:S04]  /*204b0*/  FSETP.NE.FTZ.AND P3, PT, R12, RZ, PT ;  /* 0x000000ff0c00720b */ /* 0x000fc80003f75000 */
[----:B------:R-:W-:-:S07]  /*204c0*/  FSETP.NE.FTZ.AND P2, PT, R15, RZ, PT ;  /* 0x000000ff0f00720b */ /* 0x000fce0003f55000 */
        /* <DEDUP_REMOVED lines=9> */
[C---:B------:R-:W-:Y:S01]  /*20560*/  @P2 FMUL.FTZ R7, R2.reuse, 0.69314718246459960938 ;  /* 0x3f31721802072820 */ /* 0x040fe20000410000 */
[----:B------:R-:W-:Y:S01]  /*20570*/  @P3 FMUL.FTZ R21, R2, 0.69314718246459960938 ;  /* 0x3f31721802153820 */ /* 0x000fe20000410000 */
[----:B0-----:R-:W-:Y:S01]  /*20580*/  @P2 FMUL.FTZ R6, R6, 0.69314718246459960938 ;  /* 0x3f31721806062820 */ /* 0x001fe20000410000 */
[----:B------:R-:W-:-:S02]  /*20590*/  IMAD.MOV.U32 R146, RZ, RZ, -0x800000 ;  /* 0xff800000ff927424 */ /* 0x000fc400078e00ff */
[----:B--2---:R-:W-:Y:S01]  /*205a0*/  FMUL.FTZ R2, R9, R0 ;  /* 0x0000000009027220 */ /* 0x004fe20000410000 */
[----:B------:R-:W-:Y:S02]  /*205b0*/  IMAD.MOV.U32 R147, RZ, RZ, -0x800000 ;  /* 0xff800000ff937424 */ /* 0x000fe400078e00ff */
[----:B-1----:R-:W-:Y:S01]  /*205c0*/  @P3 FMUL.FTZ R8, R8, 0.69314718246459960938 ;  /* 0x3f31721808083820 */ /* 0x002fe20000410000 */
[----:B------:R-:W-:-:S03]  /*205d0*/  @P2 FFMA.FTZ R146, R7, R4, R6 ;  /* 0x0000000407922223 */ /* 0x000fc60000010006 */
[----:B------:R-:W-:Y:S01]  /*205e0*/  @P3 FFMA.FTZ R147, R21, R5, R8 ;  /* 0x0000000515933223 */ /* 0x000fe20000010008 */
[----:B---3--:R-:W-:Y:S01]  /*205f0*/  FMUL.FTZ R0, R11, R0 ;  /* 0x000000000b007220 */ /* 0x008fe20000410000 */
[----:B------:R-:W-:Y:S02]  /*20600*/  WARPGROUP.DEPBAR.LE gsb0, 0x0 ;  /* 0x00008000000079c5 */ /* 0x000fe40000010000 */
[----:B------:R-:W-:Y:S05]  /*20610*/  @!P0 BRA `(.L_x_4453) ;  /* 0x0000000000048947 */ /* 0x000fea0003800000 */
[----:B------:R-:W-:Y:S01]  /*20620*/  BPT.TRAP 0x1 ;  /* 0x000000040000795c */ /* 0x000fe20000300000 */
.L_x_4453:
[----:B------:R-:W2:Y:S01]  /*20630*/  LDL.LU R18, [R1+0x30] ;  /* 0x0000300001127983 */ /* 0x000ea20000300800 */
[----:B------:R-:W-:Y:S02]  /*20640*/  VIADD R3, R3, 0x33460 ;  /* 0x0003346003037836 */ /* 0x000fe40000000000 */
[-C--:B------:R-:W-:Y:S01]  /*20650*/  FMUL.FTZ R13, R24, R2.reuse ;  /* 0x00000002180d7220 */ /* 0x080fe20000410000 */
[----:B------:R-:W-:Y:S02]  /*20660*/  IMAD.U32 R4, RZ, RZ, UR38 ;  /* 0x00000026ff047e24 */ /* 0x000fe4000f8e00ff */
[-C--:B------:R-:W-:Y:S01]  /*20670*/  FMUL.FTZ R121, R53, R2.reuse ;  /* 0x0000000235797220 */ /* 0x080fe20000410000 */
[-C--:B------:R-:W-:Y:S01]  /*20680*/  FMUL.FTZ R123, R61, R2.reuse ;  /* 0x000000023d7b7220 */ /* 0x080fe20000410000 */
[-C--:B------:R-:W-:Y:S01]  /*20690*/  FMUL.FTZ R24, R69, R2.reuse ;  /* 0x0000000245187220 */ /* 0x080fe20000410000 */
[-C--:B------:R-:W-:Y:S01]  /*206a0*/  FMUL.FTZ R53, R96, R2.reuse ;  /* 0x0000000260357220 */ /* 0x080fe20000410000 */
[----:B------:R-:W-:Y:S01]  /*206b0*/  PRMT R3, R4, 0x654, R3 ;  /* 0x0000065404037816 */ /* 0x000fe20000000003 */
        /* <DEDUP_REMOVED lines=43> */
[----:B------:R-:W-:Y:S01]  /*20970*/  IADD3 R2, R128, 0x1, RZ ;  /* 0x0000000180027810 */ /* 0x000fe20007ffe0ff */
[----:B------:R0:W-:Y:S01]  /*20980*/  SYNCS.ARRIVE.TRANS64.RED.A1T0 RZ, [R3+URZ], RZ ;  /* 0x000000ff03ff79a7 */ /* 0x0001e2000810043f */
[-C--:B------:R-:W-:Y:S01]  /*20990*/  FMUL.FTZ R88, R39, R0.reuse ;  /* 0x0000000027587220 */ /* 0x080fe20000410000 */
[-C--:B------:R-:W-:Y:S01]  /*209a0*/  FMUL.FTZ R41, R98, R0.reuse ;  /* 0x0000000062297220 */ /* 0x080fe20000410000 */
[----:B------:R-:W-:Y:S01]  /*209b0*/  ISETP.NE.AND P1, PT, R2, 0x2, PT ;  /* 0x000000020200780c */ /* 0x000fe20003f25270 */
[-C--:B------:R-:W-:Y:S01]  /*209c0*/  FMUL.FTZ R36, R111, R0.reuse ;  /* 0x000000006f247220 */ /* 0x080fe20000410000 */
[-C--:B------:R-:W-:Y:S01]  /*209d0*/  FMUL.FTZ R80, R42, R0.reuse ;  /* 0x000000002a507220 */ /* 0x080fe20000410000 */
[-C--:B------:R-:W-:Y:S01]  /*209e0*/  FMUL.FTZ R76, R47, R0.reuse ;  /* 0x000000002f4c7220 */ /* 0x080fe20000410000 */
[-C--:B------:R-:W-:Y:S01]  /*209f0*/  FMUL.FTZ R45, R82, R0.reuse ;  /* 0x00000000522d7220 */ /* 0x080fe20000410000 */
[----:B0-----:R-:W-:Y:S01]  /*20a00*/  SEL R3, RZ, 0x1, P1 ;  /* 0x00000001ff037807 */ /* 0x001fe20000800000 */
        /* <DEDUP_REMOVED lines=42> */
[----:B------:R-:W-:Y:S01]  /*20cb0*/  SEL R0, R2, RZ, P1 ;  /* 0x000000ff02007207 */ /* 0x000fe20000800000 */
[----:B------:R-:W-:Y:S01]  /*20cc0*/  UIADD3 UR37, UR37, 0x1, URZ ;  /* 0x0000000125257890 */ /* 0x000fe2000fffe03f */
[----:B------:R-:W-:-:S03]  /*20cd0*/  PLOP3.LUT P0, PT, PT, PT, PT, 0x8, 0x0 ;  /* 0x000000000000781c */ /* 0x000fc60003f0e170 */
[----:B------:R0:W-:Y:S01]  /*20ce0*/  STL [R1+0x20], R0 ;  /* 0x0000200001007387 */ /* 0x0001e20000100800 */
[----:B--2---:R-:W-:-:S05]  /*20cf0*/  LOP3.LUT R18, R18, R3, RZ, 0x3c, !PT ;  /* 0x0000000312127212 */ /* 0x004fca00078e3cff */
[----:B------:R0:W-:Y:S04]  /*20d00*/  STL [R1+0x30], R18 ;  /* 0x0000301201007387 */ /* 0x0001e80000100800 */
.L_x_4395:
[----:B------:R-:W-:Y:S05]  /*20d10*/  WARPSYNC.ALL ;  /* 0x0000000000007948 */ /* 0x000fea0003800000 */
[----:B------:R-:W2:Y:S01]  /*20d20*/  LDL R162, [R1+0x4c] ;  /* 0x00004c0001a27983 */ /* 0x000ea20000100800 */
[----:B------:R-:W1:Y:S01]  /*20d30*/  S2UR UR38, SR_CgaCtaId ;  /* 0x00000000002679c3 */ /* 0x000e620000008800 */
[----:B------:R-:W-:Y:S01]  /*20d40*/  UMOV UR4, 0x400 ;  /* 0x0000040000047882 */ /* 0x000fe20000000000 */
[----:B------:R-:W-:Y:S01]  /*20d50*/  BSSY B0, `(.L_x_4454) ;  /* 0x00005b9000007945 */ /* 0x000fe20003800000 */
[----:B-1----:R-:W-:-:S06]  /*20d60*/  ULEA UR4, UR38, UR4, 0x18 ;  /* 0x0000000426047291 */ /* 0x002fcc000f8ec03f */
[----:B0-----:R-:W-:Y:S01]  /*20d70*/  IMAD.U32 R18, RZ, RZ, UR4 ;  /* 0x00000004ff127e24 */ /* 0x001fe2000f8e00ff */
        /* <DEDUP_REMOVED lines=9> */
[----:B------:R-:W1:Y:S01]  /*20e10*/  S2R R163, SR_TID.X ;  /* 0x0000000000a37919 */ /* 0x000e620000002100 */
[----:B------:R-:W3:Y:S01]  /*20e20*/  S2R R27, SR_SWINHI ;  /* 0x00000000001b7919 */ /* 0x000ee20000002f00 */
[----:B-1----:R-:W-:Y:S01]  /*20e30*/  IMAD.SHL.U32 R0, R163, 0x4, RZ ;  /* 0x00000004a3007824 */ /* 0x002fe200078e00ff */
[----:B------:R-:W-:Y:S02]  /*20e40*/  MOV R78, R18 ;  /* 0x00000012004e7202 */ /* 0x000fe40000000f00 */
[----:B---3--:R-:W-:Y:S02]  /*20e50*/  MOV R79, R27 ;  /* 0x0000001b004f7202 */ /* 0x008fe40000000f00 */
[----:B------:R-:W-:-:S04]  /*20e60*/  LOP3.LUT R0, R0, 0xc, RZ, 0xc0, !PT ;  /* 0x0000000c00007812 */ /* 0x000fc800078ec0ff */
[----:B------:R-:W-:-:S05]  /*20e70*/  IADD3 R2, P0, R0, UR4, RZ ;  /* 0x0000000400027c10 */ /* 0x000fca000ff1e0ff */
[----:B------:R-:W-:Y:S01]  /*20e80*/  IMAD.X R3, RZ, RZ, UR5, P0 ;  /* 0x00000005ff037e24 */ /* 0x000fe200080e06ff */
[----:B------:R-:W-:-:S04]  /*20e90*/  LOP3.LUT P0, R26, R163, 0x3, RZ, 0xc0, !PT ;  /* 0x00000003a31a7812 */ /* 0x000fc8000780c0ff */
[----:B------:R-:W-:Y:S01]  /*20ea0*/  ISETP.EQ.OR P0, PT, R26, 0x3, !P0 ;  /* 0x000000031a00780c */ /* 0x000fe20004702670 */
[----:B------:R1:W5:Y:S01]  /*20eb0*/  LDG.E.CONSTANT R0, desc[UR50][R2.64] ;  /* 0x0000003202007981 */ /* 0x000362000c1e9900 */
[----:B------:R-:W-:Y:S02]  /*20ec0*/  UMOV UR4, 0xffffffff ;  /* 0xffffffff00047882 */ /* 0x000fe40000000000 */
[----:B------:R-:W-:Y:S02]  /*20ed0*/  SEL R144, R122, R69, P0 ;  /* 0x000000457a907207 */ /* 0x000fe40000000000 */
[----:B-1----:R-:W-:Y:S02]  /*20ee0*/  SEL R2, R13, R145, P0 ;  /* 0x000000910d027207 */ /* 0x002fe40000000000 */
[----:B------:R-:W-:Y:S02]  /*20ef0*/  SEL R145, R145, R13, P0 ;  /* 0x0000000d91917207 */ /* 0x000fe40000000000 */
[----:B------:R-:W-:Y:S01]  /*20f00*/  SEL R13, R69, R122, P0 ;  /* 0x0000007a450d7207 */ /* 0x000fe20000000000 */
[----:B--2---:R-:W-:-:S03]  /*20f10*/  IMAD.WIDE R54, R30, 0x2, R78 ;  /* 0x000000021e367825 */ /* 0x004fc600078e024e */
[C---:B------:R-:W-:Y:S02]  /*20f20*/  IADD3 R59, P3, R54.reuse, 0x8060, RZ ;  /* 0x00008060363b7810 */ /* 0x040fe40007f7e0ff */
[C---:B------:R-:W-:Y:S02]  /*20f30*/  IADD3 R63, P4, R54.reuse, 0x8040, RZ ;  /* 0x00008040363f7810 */ /* 0x040fe40007f9e0ff */
[----:B------:R-:W-:Y:S02]  /*20f40*/  LOP3.LUT R58, R59, 0x380, RZ, 0xc0, !PT ;  /* 0x000003803b3a7812 */ /* 0x000fe400078ec0ff */
[----:B------:R-:W-:Y:S02]  /*20f50*/  IADD3 R67, P5, R54, 0x8020, RZ ;  /* 0x0000802036437810 */ /* 0x000fe40007fbe0ff */
[----:B------:R-:W-:Y:S02]  /*20f60*/  SHF.R.U64 R58, R58, 0x3, RZ ;  /* 0x000000033a3a7819 */ /* 0x000fe400000012ff */
[----:B------:R-:W-:-:S02]  /*20f70*/  IADD3 R69, P1, R54, 0x8000, RZ ;  /* 0x0000800036457810 */ /* 0x000fc40007f3e0ff */
[----:B------:R-:W-:Y:S01]  /*20f80*/  LOP3.LUT R58, R58, R59, RZ, 0x3c, !PT ;  /* 0x0000003b3a3a7212 */ /* 0x000fe200078e3cff */
[----:B------:R-:W-:Y:S01]  /*20f90*/  IMAD.X R59, RZ, RZ, R55, P3 ;  /* 0x000000ffff3b7224 */ /* 0x000fe200018e0637 */
[C---:B------:R-:W-:Y:S02]  /*20fa0*/  IADD3 R71, P2, R54.reuse, 0x4060, RZ ;  /* 0x0000406036477810 */ /* 0x040fe40007f5e0ff */
[----:B------:R-:W-:Y:S02]  /*20fb0*/  IADD3 R73, P3, R54, 0x4040, RZ ;  /* 0x0000404036497810 */ /* 0x000fe40007f7e0ff */
[----:B------:R-:W-:Y:S02]  /*20fc0*/  LOP3.LUT R62, R63, 0x380, RZ, 0xc0, !PT ;  /* 0x000003803f3e7812 */ /* 0x000fe400078ec0ff */
[----:B------:R-:W-:Y:S02]  /*20fd0*/  LOP3.LUT R66, R67, 0x380, RZ, 0xc0, !PT ;  /* 0x0000038043427812 */ /* 0x000fe400078ec0ff */
[----:B------:R-:W-:-:S02]  /*20fe0*/  LOP3.LUT R68, R69, 0x380, RZ, 0xc0, !PT ;  /* 0x0000038045447812 */ /* 0x000fc400078ec0ff */
[----:B------:R-:W-:Y:S02]  /*20ff0*/  LOP3.LUT R70, R71, 0x380, RZ, 0xc0, !PT ;  /* 0x0000038047467812 */ /* 0x000fe400078ec0ff */
        /* <DEDUP_REMOVED lines=12> */
[----:B------:R-:W-:Y:S02]  /*210c0*/  LOP3.LUT R70, R70, R71, RZ, 0x3c, !PT ;  /* 0x0000004746467212 */ /* 0x000fe400078e3cff */
[----:B------:R-:W-:Y:S01]  /*210d0*/  LOP3.LUT R72, R72, R73, RZ, 0x3c, !PT ;  /* 0x0000004948487212 */ /* 0x000fe200078e3cff */
[----:B------:R-:W-:Y:S01]  /*210e0*/  IMAD.X R73, RZ, RZ, R55, P3 ;  /* 0x000000ffff497224 */ /* 0x000fe200018e0637 */
[----:B------:R-:W-:-:S02]  /*210f0*/  IADD3.X R71, RZ, R55, RZ, P2, !PT ;  /* 0x00000037ff477210 */ /* 0x000fc400017fe4ff */
        /* <DEDUP_REMOVED lines=10> */
[----:B------:R-:W-:Y:S02]  /*211a0*/  LOP3.LUT R3, R54, 0x380, RZ, 0xc0, !PT ;  /* 0x0000038036037812 */ /* 0x000fe400078ec0ff */
[----:B------:R-:W-:-:S02]  /*211b0*/  SHF.R.U64 R74, R74, 0x3, RZ ;  /* 0x000000034a4a7819 */ /* 0x000fc400000012ff */
        /* <DEDUP_REMOVED lines=16> */
[----:B------:R-:W-:Y:S02]  /*212c0*/  MOV R161, R58 ;  /* 0x0000003a00a17202 */ /* 0x000fe40000000f00 */
[----:B------:R-:W-:Y:S02]  /*212d0*/  MOV R160, R62 ;  /* 0x0000003e00a07202 */ /* 0x000fe40000000f00 */
[----:B------:R-:W-:Y:S02]  /*212e0*/  MOV R159, R66 ;  /* 0x00000042009f7202 */ /* 0x000fe40000000f00 */
[----:B------:R-:W-:Y:S02]  /*212f0*/  MOV R158, R68 ;  /* 0x00000044009e7202 */ /* 0x000fe40000000f00 */
[----:B------:R-:W-:Y:S02]  /*21300*/  MOV R157, R70 ;  /* 0x00000046009d7202 */ /* 0x000fe40000000f00 */
[----:B------:R-:W-:-:S02]  /*21310*/  MOV R156, R72 ;  /* 0x00000048009c7202 */ /* 0x000fc40000000f00 */
[----:B------:R-:W-:Y:S02]  /*21320*/  MOV R155, R74 ;  /* 0x0000004a009b7202 */ /* 0x000fe40000000f00 */
[----:B------:R-:W-:Y:S02]  /*21330*/  MOV R154, R26 ;  /* 0x0000001a009a7202 */ /* 0x000fe40000000f00 */
[----:B------:R-:W-:Y:S02]  /*21340*/  MOV R151, R54 ;  /* 0x0000003600977202 */ /* 0x000fe40000000f00 */
[----:B------:R-:W-:Y:S02]  /*21350*/  MOV R153, R30 ;  /* 0x0000001e00997202 */ /* 0x000fe40000000f00 */
[----:B------:R-:W-:Y:S02]  /*21360*/  MOV R152, R34 ;  /* 0x0000002200987202 */ /* 0x000fe40000000f00 */
[----:B------:R-:W-:Y:S01]  /*21370*/  MOV R150, R50 ;  /* 0x0000003200967202 */ /* 0x000fe20000000f00 */
[----:B------:R-:W-:Y:S06]  /*21380*/  BRA.DIV UR4, `(.L_x_4456) ;  /* 0x000000f604f47947 */ /* 0x000fec000b800000 */
[----:B------:R-:W-:Y:S02]  /*21390*/  SEL R3, R5, R96, P0 ;  /* 0x0000006005037207 */ /* 0x000fe40000000000 */
[----:B------:R-:W-:Y:S02]  /*213a0*/  SEL R75, R104, R121, P0 ;  /* 0x00000079684b7207 */ /* 0x000fe40000000000 */
[----:B------:R-:W-:Y:S02]  /*213b0*/  SEL R62, R116, R4, P0 ;  /* 0x00000004743e7207 */ /* 0x000fe40000000000 */
[----:B------:R-:W-:Y:S02]  /*213c0*/  SEL R63, R4, R116, P0 ;  /* 0x00000074043f7207 */ /* 0x000fe40000000000 */
[----:B------:R-:W-:Y:S02]  /*213d0*/  SEL R143, R96, R5, P0 ;  /* 0x00000005608f7207 */ /* 0x000fe40000000000 */
[----:B------:R-:W-:Y:S01]  /*213e0*/  SEL R121, R121, R104, P0 ;  /* 0x0000006879797207 */ /* 0x000fe20000000000 */
[----:B-----5:R-:W-:Y:S01]  /*213f0*/  SHFL.IDX PT, R62, R62, R0, 0x1c1f ;  /* 0x001c1f003e3e7589 */ /* 0x020fe200000e0000 */
[----:B------:R-:W-:-:S02]  /*21400*/  LOP3.LUT R116, R0, 0x2, RZ, 0x3c, !PT ;  /* 0x0000000200747812 */ /* 0x000fc400078e3cff */
[----:B------:R-:W-:Y:S02]  /*21410*/  SEL R5, R120, R127, P0 ;  /* 0x0000007f78057207 */ /* 0x000fe40000000000 */
        /* <DEDUP_REMOVED lines=37> */
[----:B------:R1:W3:Y:S01]  /*21670*/  SHFL.IDX PT, R7, R120, R0, 0x1c1f ;  /* 0x001c1f0078077589 */ /* 0x0002e200000e0000 */
[----:B------:R-:W-:Y:S01]  /*21680*/  SEL R94, R45, R98, P0 ;  /* 0x000000622d5e7207 */ /* 0x000fe20000000000 */
[----:B------:R-:W-:Y:S01]  /*21690*/  IMAD.MOV.U32 R125, RZ, RZ, RZ ;  /* 0x000000ffff7d7224 */ /* 0x000fe200078e00ff */
        /* <DEDUP_REMOVED lines=35> */
[----:B-1----:R-:W-:Y:S02]  /*218d0*/  SEL R120, R3, R4, P0 ;  /* 0x0000000403787207 */ /* 0x002fe40000000000 */
[----:B------:R-:W-:Y:S01]  /*218e0*/  SEL R3, R4, R3, P0 ;  /* 0x0000000304037207 */ /* 0x000fe20000000000 */
[----:B------:R-:W1:Y:S01]  /*218f0*/  SHFL.IDX PT, R35, R35, R116, 0x1c1f ;  /* 0x001c1f7423237589 */ /* 0x000e6200000e0000 */
[----:B--2---:R-:W-:Y:S02]  /*21900*/  SEL R4, R5, R6, P0 ;  /* 0x0000000605047207 */ /* 0x004fe40000000000 */
[----:B------:R-:W-:Y:S01]  /*21910*/  SEL R64, R65, R138, P0 ;  /* 0x0000008a41407207 */ /* 0x000fe20000000000 */
[----:B------:R-:W-:Y:S01]  /*21920*/  SHFL.IDX PT, R52, R52, R0, 0x1c1f ;  /* 0x001c1f0034347589 */ /* 0x000fe200000e0000 */
[----:B------:R-:W-:-:S02]  /*21930*/  SEL R5, R6, R5, P0 ;  /* 0x0000000506057207 */ /* 0x000fc40000000000 */
[----:B------:R-:W-:Y:S01]  /*21940*/  SEL R65, R138, R65, P0 ;  /* 0x000000418a417207 */ /* 0x000fe20000000000 */
[----:B------:R-:W2:Y:S01]  /*21950*/  SHFL.IDX PT, R53, R53, R116, 0x1c1f ;  /* 0x001c1f7435357589 */ /* 0x000ea200000e0000 */
[----:B---3--:R-:W-:Y:S02]  /*21960*/  SEL R6, R7, R8, P0 ;  /* 0x0000000807067207 */ /* 0x008fe40000000000 */
        /* <DEDUP_REMOVED lines=10> */
[----:B------:R-:W3:Y:S01]  /*21a10*/  SHFL.IDX PT, R57, R57, R116, 0x1c1f ;  /* 0x001c1f7439397589 */ /* 0x000ee200000e0000 */
[----:B----4-:R-:W-:Y:S02]  /*21a20*/  SEL R10, R20, R21, P0 ;  /* 0x00000015140a7207 */ /* 0x010fe40000000000 */
        /* <DEDUP_REMOVED lines=62> */
[----:B-1----:R-:W-:Y:S02]  /*21e10*/  SEL R33, R34, R35, P0 ;  /* 0x0000002322217207 */ /* 0x002fe40000000000 */
[----:B------:R-:W-:Y:S01]  /*21e20*/  SEL R34, R35, R34, P0 ;  /* 0x0000002223227207 */ /* 0x000fe20000000000 */
[----:B------:R-:W0:Y:S01]  /*21e30*/  SHFL.IDX PT, R89, R143, R116, 0x1c1f ;  /* 0x001c1f748f597589 */ /* 0x000e2200000e0000 */
[----:B--2---:R-:W-:-:S02]  /*21e40*/  SEL R35, R52, R53, P0 ;  /* 0x0000003534237207 */ /* 0x004fc40000000000 */
[----:B------:R-:W-:Y:S01]  /*21e50*/  SEL R52, R53, R52, P0 ;  /* 0x0000003435347207 */ /* 0x000fe20000000000 */
[----:B------:R-:W1:Y:S01]  /*21e60*/  SHFL.IDX PT, R83, R141, R116, 0x1c1f ;  /* 0x001c1f748d537589 */ /* 0x000e6200000e0000 */
[----:B---3--:R-:W-:Y:S02]  /*21e70*/  SEL R53, R54, R55, P0 ;  /* 0x0000003736357207 */ /* 0x008fe40000000000 */
[----:B------:R-:W-:Y:S01]  /*21e80*/  SEL R54, R55, R54, P0 ;  /* 0x0000003637367207 */ /* 0x000fe20000000000 */
[----:B------:R-:W2:Y:S01]  /*21e90*/  SHFL.IDX PT, R85, R142, R116, 0x1c1f ;  /* 0x001c1f748e557589 */ /* 0x000ea200000e0000 */
[----:B------:R-:W-:Y:S02]  /*21ea0*/  SEL R55, R56, R57, P0 ;  /* 0x0000003938377207 */ /* 0x000fe40000000000 */
[----:B------:R-:W-:Y:S01]  /*21eb0*/  SEL R56, R57, R56, P0 ;  /* 0x0000003839387207 */ /* 0x000fe20000000000 */
[----:B------:R-:W-:Y:S01]  /*21ec0*/  SHFL.IDX PT, R81, R139, R116, 0x1c1f ;  /* 0x001c1f748b517589 */ /* 0x000fe200000e0000 */
[----:B----4-:R-:W-:-:S02]  /*21ed0*/  SEL R57, R58, R59, P0 ;  /* 0x0000003b3a397207 */ /* 0x010fc40000000000 */
[----:B------:R-:W-:Y:S01]  /*21ee0*/  SEL R58, R59, R58, P0 ;  /* 0x0000003a3b3a7207 */ /* 0x000fe20000000000 */
[----:B------:R-:W3:Y:S01]  /*21ef0*/  SHFL.IDX PT, R73, R73, R116, 0x1c1f ;  /* 0x001c1f7449497589 */ /* 0x000ee200000e0000 */
        /* <DEDUP_REMOVED lines=22> */
[----:B-1----:R-:W-:Y:S01]  /*22060*/  SEL R112, R114, R83, P0 ;  /* 0x0000005372707207 */ /* 0x002fe20000000000 */
[----:B------:R-:W-:Y:S01]  /*22070*/  SHFL.IDX PT, R90, R90, R0, 0x1c1f ;  /* 0x001c1f005a5a7589 */ /* 0x000fe200000e0000 */
[----:B--2---:R-:W-:-:S02]  /*22080*/  SEL R117, R119, R85, P0 ;  /* 0x0000005577757207 */ /* 0x004fc40000000000 */
[----:B---3--:R-:W-:Y:S01]  /*22090*/  SEL R71, R72, R73, P0 ;  /* 0x0000004948477207 */ /* 0x008fe20000000000 */
[----:B------:R-:W-:Y:S01]  /*220a0*/  SHFL.IDX PT, R92, R92, R0, 0x1c1f ;  /* 0x001c1f005c5c7589 */ /* 0x000fe200000e0000 */
[----:B----4-:R-:W-:Y:S02]  /*220b0*/  SEL R75, R76, R77, P0 ;  /* 0x0000004d4c4b7207 */ /* 0x010fe40000000000 */
[----:B------:R-:W-:Y:S01]  /*220c0*/  SEL R115, R89, R115, P0 ;  /* 0x0000007359737207 */ /* 0x000fe20000000000 */
[----:B------:R-:W-:Y:S01]  /*220d0*/  SHFL.IDX PT, R94, R94, R0, 0x1c1f ;  /* 0x001c1f005e5e7589 */ /* 0x000fe200000e0000 */
[----:B------:R-:W-:Y:S02]  /*220e0*/  SEL R114, R83, R114, P0 ;  /* 0x0000007253727207 */ /* 0x000fe40000000000 */
[----:B------:R-:W-:Y:S01]  /*220f0*/  SEL R119, R85, R119, P0 ;  /* 0x0000007755777207 */ /* 0x000fe20000000000 */
[----:B------:R-:W-:Y:S01]  /*22100*/  SHFL.IDX PT, R96, R96, R0, 0x1c1f ;  /* 0x001c1f0060607589 */ /* 0x000fe200000e0000 */
[----:B------:R-:W-:-:S02]  /*22110*/  SEL R72, R73, R72, P0 ;  /* 0x0000004849487207 */ /* 0x000fc40000000000 */
[----:B------:R-:W-:Y:S01]  /*22120*/  SEL R76, R77, R76, P0 ;  /* 0x0000004c4d4c7207 */ /* 0x000fe20000000000 */
[----:B------:R-:W-:Y:S04]  /*22130*/  SHFL.IDX PT, R98, R98, R0, 0x1c1f ;  /* 0x001c1f0062627589 */ /* 0x000fe800000e0000 */
[----:B------:R-:W-:Y:S04]  /*22140*/  SHFL.IDX PT, R100, R100, R0, 0x1c1f ;  /* 0x001c1f0064647589 */ /* 0x000fe800000e0000 */
[----:B------:R-:W-:Y:S04]  /*22150*/  SHFL.IDX PT, R102, R102, R0, 0x1c1f ;  /* 0x001c1f0066667589 */ /* 0x000fe800000e0000 */
[----:B------:R-:W-:Y:S04]  /*22160*/  SHFL.IDX PT, R104, R104, R0, 0x1c1f ;  /* 0x001c1f0068687589 */ /* 0x000fe800000e0000 */
[----:B------:R-:W-:Y:S04]  /*22170*/  SHFL.IDX PT, R106, R106, R0, 0x1c1f ;  /* 0x001c1f006a6a7589 */ /* 0x000fe800000e0000 */
[----:B------:R-:W-:Y:S04]  /*22180*/  SHFL.IDX PT, R108, R108, R0, 0x1c1f ;  /* 0x001c1f006c6c7589 */ /* 0x000fe800000e0000 */
[----:B------:R-:W0:Y:S04]  /*22190*/  SHFL.IDX PT, R50, R50, R116, 0x1c1f ;  /* 0x001c1f7432327589 */ /* 0x000e2800000e0000 */
[----:B------:R-:W1:Y:S04]  /*221a0*/  SHFL.IDX PT, R48, R48, R116, 0x1c1f ;  /* 0x001c1f7430307589 */ /* 0x000e6800000e0000 */
[----:B------:R-:W-:Y:S04]  /*221b0*/  SHFL.IDX PT, R51, R51, R116, 0x1c1f ;  /* 0x001c1f7433337589 */ /* 0x000fe800000e0000 */
[----:B------:R-:W2:Y:S04]  /*221c0*/  SHFL.IDX PT, R46, R46, R116, 0x1c1f ;  /* 0x001c1f742e2e7589 */ /* 0x000ea800000e0000 */
[----:B------:R-:W3:Y:S04]  /*221d0*/  SHFL.IDX PT, R49, R49, R116, 0x1c1f ;  /* 0x001c1f7431317589 */ /* 0x000ee800000e0000 */
[----:B------:R-:W-:Y:S04]  /*221e0*/  SHFL.IDX PT, R44, R44, R116, 0x1c1f ;  /* 0x001c1f742c2c7589 */ /* 0x000fe800000e0000 */
[----:B------:R-:W4:Y:S01]  /*221f0*/  SHFL.IDX PT, R47, R47, R116, 0x1c1f ;  /* 0x001c1f742f2f7589 */ /* 0x000f2200000e0000 */
[----:B0-----:R-:W-:-:S02]  /*22200*/  SEL R73, R74, R50, P0 ;  /* 0x000000324a497207 */ /* 0x001fc40000000000 */
[----:B------:R-:W-:Y:S01]  /*22210*/  SEL R74, R50, R74, P0 ;  /* 0x0000004a324a7207 */ /* 0x000fe20000000000 */
[----:B------:R-:W0:Y:S01]  /*22220*/  SHFL.IDX PT, R42, R42, R116, 0x1c1f ;  /* 0x001c1f742a2a7589 */ /* 0x000e2200000e0000 */
[----:B-1----:R-:W-:Y:S02]  /*22230*/  SEL R77, R80, R48, P0 ;  /* 0x00000030504d7207 */ /* 0x002fe40000000000 */
[----:B------:R-:W-:Y:S01]  /*22240*/  SEL R80, R48, R80, P0 ;  /* 0x0000005030507207 */ /* 0x000fe20000000000 */
[----:B------:R-:W1:Y:S04]  /*22250*/  SHFL.IDX PT, R45, R45, R116, 0x1c1f ;  /* 0x001c1f742d2d7589 */ /* 0x000e6800000e0000 */
[----:B------:R-:W1:Y:S01]  /*22260*/  SHFL.IDX PT, R40, R40, R116, 0x1c1f ;  /* 0x001c1f7428287589 */ /* 0x000e6200000e0000 */
[----:B--2---:R-:W-:-:S02]  /*22270*/  SEL R83, R84, R46, P0 ;  /* 0x0000002e54537207 */ /* 0x004fc40000000000 */
[----:B------:R-:W-:Y:S01]  /*22280*/  SEL R84, R46, R84, P0 ;  /* 0x000000542e547207 */ /* 0x000fe20000000000 */
[----:B------:R-:W2:Y:S01]  /*22290*/  SHFL.IDX PT, R43, R43, R116, 0x1c1f ;  /* 0x001c1f742b2b7589 */ /* 0x000ea200000e0000 */
[----:B---3--:R-:W-:Y:S02]  /*222a0*/  SEL R85, R86, R49, P0 ;  /* 0x0000003156557207 */ /* 0x008fe40000000000 */
[----:B------:R-:W-:Y:S01]  /*222b0*/  SEL R86, R49, R86, P0 ;  /* 0x0000005631567207 */ /* 0x000fe20000000000 */
[----:B------:R-:W3:Y:S04]  /*222c0*/  SHFL.IDX PT, R38, R38, R116, 0x1c1f ;  /* 0x001c1f7426267589 */ /* 0x000ee800000e0000 */
[----:B------:R-:W3:Y:S01]  /*222d0*/  SHFL.IDX PT, R41, R41, R116, 0x1c1f ;  /* 0x001c1f7429297589 */ /* 0x000ee200000e0000 */
[----:B----4-:R-:W-:-:S02]  /*222e0*/  SEL R89, R90, R47, P0 ;  /* 0x0000002f5a597207 */ /* 0x010fc40000000000 */
[----:B------:R-:W-:Y:S01]  /*222f0*/  SEL R90, R47, R90, P0 ;  /* 0x0000005a2f5a7207 */ /* 0x000fe20000000000 */
[----:B------:R-:W4:Y:S01]  /*22300*/  SHFL.IDX PT, R37, R37, R116, 0x1c1f ;  /* 0x001c1f7425257589 */ /* 0x000f2200000e0000 */
[----:B0-----:R-:W-:Y:S02]  /*22310*/  SEL R91, R92, R42, P0 ;  /* 0x0000002a5c5b7207 */ /* 0x001fe40000000000 */
[----:B------:R-:W-:Y:S01]  /*22320*/  SEL R92, R42, R92, P0 ;  /* 0x0000005c2a5c7207 */ /* 0x000fe20000000000 */
[----:B------:R-:W0:Y:S01]  /*22330*/  SHFL.IDX PT, R39, R39, R116, 0x1c1f ;  /* 0x001c1f7427277589 */ /* 0x000e2200000e0000 */
[----:B-1----:R-:W-:Y:S02]  /*22340*/  SEL R93, R94, R45, P0 ;  /* 0x0000002d5e5d7207 */ /* 0x002fe40000000000 */
[----:B------:R-:W-:Y:S01]  /*22350*/  SEL R94, R45, R94, P0 ;  /* 0x0000005e2d5e7207 */ /* 0x000fe20000000000 */
[----:B------:R-:W1:Y:S01]  /*22360*/  SHFL.IDX PT, R36, R36, R116, 0x1c1f ;  /* 0x001c1f7424247589 */ /* 0x000e6200000e0000 */
[----:B------:R-:W-:-:S02]  /*22370*/  SEL R95, R96, R40, P0 ;  /* 0x00000028605f7207 */ /* 0x000fc40000000000 */
[----:B------:R-:W-:Y:S01]  /*22380*/  SEL R96, R40, R96, P0 ;  /* 0x0000006028607207 */ /* 0x000fe20000000000 */
[----:B------:R-:W0:Y:S01]  /*22390*/  SHFL.IDX PT, R124, R148, R0, 0x1c1f ;  /* 0x001c1f00947c7589 */ /* 0x000e2200000e0000 */
[----:B--2---:R-:W-:Y:S02]  /*223a0*/  SEL R97, R98, R43, P0 ;  /* 0x0000002b62617207 */ /* 0x004fe40000000000 */
[----:B------:R-:W-:Y:S01]  /*223b0*/  SEL R98, R43, R98, P0 ;  /* 0x000000622b627207 */ /* 0x000fe20000000000 */
[----:B------:R2:W0:Y:S01]  /*223c0*/  SHFL.IDX PT, R111, R111, R0, 0x1c1f ;  /* 0x001c1f006f6f7589 */ /* 0x00042200000e0000 */
[----:B---3--:R-:W-:Y:S02]  /*223d0*/  SEL R99, R100, R38, P0 ;  /* 0x0000002664637207 */ /* 0x008fe40000000000 */
[----:B------:R-:W-:Y:S01]  /*223e0*/  SEL R100, R38, R100, P0 ;  /* 0x0000006426647207 */ /* 0x000fe20000000000 */
[----:B------:R-:W3:Y:S01]  /*223f0*/  SHFL.IDX PT, R11, R149, R116, 0x1c1f ;  /* 0x001c1f74950b7589 */ /* 0x000ee200000e0000 */
[----:B------:R-:W-:-:S02]  /*22400*/  SEL R101, R102, R41, P0 ;  /* 0x0000002966657207 */ /* 0x000fc40000000000 */
[----:B------:R-:W-:Y:S01]  /*22410*/  SEL R102, R41, R102, P0 ;  /* 0x0000006629667207 */ /* 0x000fe20000000000 */
[----:B------:R1:W3:Y:S01]  /*22420*/  SHFL.IDX PT, R123, R123, R116, 0x1c1f ;  /* 0x001c1f747b7b7589 */ /* 0x0002e200000e0000 */
[----:B----4-:R-:W-:Y:S02]  /*22430*/  SEL R103, R104, R37, P0 ;  /* 0x0000002568677207 */ /* 0x010fe40000000000 */
[----:B--2---:R-:W-:Y:S02]  /*22440*/  SEL R0, R110, R2, P0 ;  /* 0x000000026e007207 */ /* 0x004fe40000000000 */
[----:B------:R-:W-:Y:S02]  /*22450*/  SEL R110, R2, R110, P0 ;  /* 0x0000006e026e7207 */ /* 0x000fe40000000000 */
[----:B------:R-:W-:Y:S02]  /*22460*/  SEL R2, R109, R87, P0 ;  /* 0x000000576d027207 */ /* 0x000fe40000000000 */
[----:B------:R-:W-:-:S02]  /*22470*/  SEL R109, R87, R109, P0 ;  /* 0x0000006d576d7207 */ /* 0x000fc40000000000 */
[----:B-1----:R-:W-:Y:S02]  /*22480*/  SEL R116, R118, R81, P0 ;  /* 0x0000005176747207 */ /* 0x002fe40000000000 */
[----:B------:R-:W-:Y:S02]  /*22490*/  SEL R118, R81, R118, P0 ;  /* 0x0000007651767207 */ /* 0x000fe40000000000 */
[----:B------:R-:W-:Y:S02]  /*224a0*/  SEL R81, R82, R51, P0 ;  /* 0x0000003352517207 */ /* 0x000fe40000000000 */
[----:B------:R-:W-:Y:S02]  /*224b0*/  SEL R87, R88, R44, P0 ;  /* 0x0000002c58577207 */ /* 0x000fe40000000000 */
[----:B0-----:R-:W-:Y:S02]  /*224c0*/  SEL R105, R106, R39, P0 ;  /* 0x000000276a697207 */ /* 0x001fe40000000000 */
[----:B------:R-:W-:-:S02]  /*224d0*/  SEL R107, R108, R36, P0 ;  /* 0x000000246c6b7207 */ /* 0x000fc40000000000 */
[----:B------:R-:W-:Y:S02]  /*224e0*/  SEL R82, R51, R82, P0 ;  /* 0x0000005233527207 */ /* 0x000fe40000000000 */
[----:B------:R-:W-:Y:S02]  /*224f0*/  SEL R88, R44, R88, P0 ;  /* 0x000000582c587207 */ /* 0x000fe40000000000 */
[----:B------:R-:W-:Y:S02]  /*22500*/  SEL R104, R37, R104, P0 ;  /* 0x0000006825687207 */ /* 0x000fe40000000000 */
[----:B------:R-:W-:Y:S02]  /*22510*/  SEL R106, R39, R106, P0 ;  /* 0x0000006a276a7207 */ /* 0x000fe40000000000 */
[----:B---3--:R-:W-:-:S07]  /*22520*/  SEL R108, R36, R108, P0 ;  /* 0x0000006c246c7207 */ /* 0x008fce0000000000 */
.L_x_4773:
[----:B------:R-:W2:Y:S04]  /*22530*/  LDL.LU R127, [R1+0x50] ;  /* 0x00005000017f7983 */ /* 0x000ea80000300800 */
[----:B------:R-:W3:Y:S01]  /*22540*/  LDL.LU R126, [R1+0x54] ;  /* 0x00005400017e7983 */ /* 0x000ee20000300800 */
[----:B------:R-:W-:Y:S05]  /*22550*/  WARPSYNC.ALL ;  /* 0x0000000000007948 */ /* 0x000fea0003800000 */
[----:B------:R-:W-:Y:S01]  /*22560*/  F2FP.BF16.F32.PACK_AB R12, R2, R0 ;  /* 0x00000000020c723e */ /* 0x000fe200000010ff */
[----:B------:R-:W-:Y:S01]  /*22570*/  ULDC.64 UR4, c[0x0][0xc00] ;  /* 0x0003000000047ab9 */ /* 0x000fe20000000a00 */
[----:B------:R-:W-:Y:S01]  /*22580*/  F2FP.BF16.F32.PACK_AB R13, R65, R63 ;  /* 0x0000003f410d723e */ /* 0x000fe200000010ff */
[----:B------:R-:W-:Y:S01]  /*22590*/  ULDC.64 UR6, c[0x0][0xc08] ;  /* 0x0003020000067ab9 */ /* 0x000fe20000000a00 */
[----:B------:R-:W-:-:S02]  /*225a0*/  F2FP.BF16.F32.PACK_AB R14, R109, R110 ;  /* 0x0000006e6d0e723e */ /* 0x000fc400000010ff */
[----:B------:R-:W-:Y:S01]  /*225b0*/  F2FP.BF16.F32.PACK_AB R15, R66, R64 ;  /* 0x00000040420f723e */ /* 0x000fe200000010ff */
[----:B------:R-:W-:Y:S01]  /*225c0*/  BAR.SYNC.DEFER_BLOCKING 0x1, 0x100 ;  /* 0x0044000000007b1d */ /* 0x000fe20000010000 */
        /* <DEDUP_REMOVED lines=11> */
[----:B------:R-:W-:Y:S01]  /*22680*/  F2FP.BF16.F32.PACK_AB R47, R80, R76 ;  /* 0x0000004c502f723e */ /* 0x000fe200000010ff */
[----:B------:R0:W-:Y:S01]  /*22690*/  STSM.16.M88.4 [R151], R12 ;  /* 0x0000000c97007844 */ /* 0x0001e20000000200 */
[----:B------:R-:W-:Y:S02]  /*226a0*/  F2FP.BF16.F32.PACK_AB R48, R6, R4 ;  /* 0x000000040630723e */ /* 0x000fe400000010ff */
[----:B------:R-:W-:Y:S01]  /*226b0*/  F2FP.BF16.F32.PACK_AB R49, R83, R81 ;  /* 0x000000515331723e */ /* 0x000fe200000010ff */
[----:B------:R1:W-:Y:S01]  /*226c0*/  STSM.16.M88.4 [R150], R36 ;  /* 0x0000002496007844 */ /* 0x0003e20000000200 */
[----:B------:R-:W-:Y:S02]  /*226d0*/  F2FP.BF16.F32.PACK_AB R50, R7, R5 ;  /* 0x000000050732723e */ /* 0x000fe400000010ff */
[----:B------:R-:W-:Y:S01]  /*226e0*/  F2FP.BF16.F32.PACK_AB R51, R84, R82 ;  /* 0x000000525433723e */ /* 0x000fe200000010ff */
[----:B------:R4:W-:Y:S04]  /*226f0*/  STSM.16.M88.4 [R152], R40 ;  /* 0x0000002898007844 */ /* 0x0009e80000000200 */
[----:B------:R-:W-:Y:S04]  /*22700*/  STSM.16.M88.4 [R153], R44 ;  /* 0x0000002c99007844 */ /* 0x000fe80000000200 */
[----:B------:R4:W-:Y:S01]  /*22710*/  STSM.16.M88.4 [R154], R48 ;  /* 0x000000309a007844 */ /* 0x0009e20000000200 */
[----:B0-----:R-:W-:-:S02]  /*22720*/  F2FP.BF16.F32.PACK_AB R12, R25, R21 ;  /* 0x00000015190c723e */ /* 0x001fc400000010ff */
[----:B------:R-:W-:Y:S02]  /*22730*/  F2FP.BF16.F32.PACK_AB R13, R91, R89 ;  /* 0x000000595b0d723e */ /* 0x000fe400000010ff */
[----:B-1----:R-:W-:Y:S02]  /*22740*/  F2FP.BF16.F32.PACK_AB R36, R10, R8 ;  /* 0x000000080a24723e */ /* 0x002fe400000010ff */
[----:B------:R-:W-:Y:S02]  /*22750*/  F2FP.BF16.F32.PACK_AB R37, R87, R85 ;  /* 0x000000555725723e */ /* 0x000fe400000010ff */
[----:B------:R-:W-:Y:S02]  /*22760*/  F2FP.BF16.F32.PACK_AB R38, R20, R9 ;  /* 0x000000091426723e */ /* 0x000fe400000010ff */
[----:B------:R-:W-:Y:S02]  /*22770*/  F2FP.BF16.F32.PACK_AB R39, R88, R86 ;  /* 0x000000565827723e */ /* 0x000fe400000010ff */
[----:B------:R-:W-:-:S02]  /*22780*/  F2FP.BF16.F32.PACK_AB R14, R26, R24 ;  /* 0x000000181a0e723e */ /* 0x000fc400000010ff */
[----:B------:R-:W-:Y:S01]  /*22790*/  F2FP.BF16.F32.PACK_AB R15, R92, R90 ;  /* 0x0000005a5c0f723e */ /* 0x000fe200000010ff */
[----:B------:R0:W-:Y:S01]  /*227a0*/  STSM.16.M88.4 [R155], R36 ;  /* 0x000000249b007844 */ /* 0x0001e20000000200 */
[----:B----4-:R-:W-:Y:S02]  /*227b0*/  F2FP.BF16.F32.PACK_AB R40, R29, R27 ;  /* 0x0000001b1d28723e */ /* 0x010fe400000010ff */
[----:B------:R-:W-:Y:S01]  /*227c0*/  F2FP.BF16.F32.PACK_AB R41, R95, R93 ;  /* 0x0000005d5f29723e */ /* 0x000fe200000010ff */
[----:B------:R1:W-:Y:S01]  /*227d0*/  STSM.16.M88.4 [R156], R12 ;  /* 0x0000000c9c007844 */ /* 0x0003e20000000200 */
[----:B------:R-:W-:Y:S02]  /*227e0*/  F2FP.BF16.F32.PACK_AB R42, R30, R28 ;  /* 0x0000001c1e2a723e */ /* 0x000fe400000010ff */
[----:B------:R-:W-:Y:S02]  /*227f0*/  F2FP.BF16.F32.PACK_AB R43, R96, R94 ;  /* 0x0000005e602b723e */ /* 0x000fe400000010ff */
[----:B------:R-:W-:-:S02]  /*22800*/  SEL R48, R124, R11, P0 ;  /* 0x0000000b7c307207 */ /* 0x000fc40000000000 */
[----:B------:R-:W-:Y:S01]  /*22810*/  SEL R50, R11, R124, P0 ;  /* 0x0000007c0b327207 */ /* 0x000fe20000000000 */
[----:B------:R-:W-:Y:S01]  /*22820*/  STSM.16.M88.4 [R157], R40 ;  /* 0x000000289d007844 */ /* 0x000fe20000000200 */
[----:B------:R-:W-:Y:S02]  /*22830*/  SEL R49, R111, R123, P0 ;  /* 0x0000007b6f317207 */ /* 0x000fe40000000000 */
[----:B------:R-:W-:Y:S02]  /*22840*/  SEL R51, R123, R111, P0 ;  /* 0x0000006f7b337207 */ /* 0x000fe40000000000 */
[----:B0-----:R-:W-:Y:S01]  /*22850*/  F2FP.BF16.F32.PACK_AB R36, R33, R31 ;  /* 0x0000001f2124723e */ /* 0x001fe200000010ff */
[----:B------:R-:W0:Y:S01]  /*22860*/  LDC R111, c[0x0][0xbe8] ;  /* 0x0002fa00ff6f7b82 */ /* 0x000e220000000800 */
[----:B------:R-:W-:Y:S02]  /*22870*/  F2FP.BF16.F32.PACK_AB R37, R99, R97 ;  /* 0x000000616325723e */ /* 0x000fe400000010ff */
[----:B------:R-:W-:-:S02]  /*22880*/  F2FP.BF16.F32.PACK_AB R38, R34, R32 ;  /* 0x000000202226723e */ /* 0x000fc400000010ff */
[----:B------:R-:W-:Y:S02]  /*22890*/  F2FP.BF16.F32.PACK_AB R39, R100, R98 ;  /* 0x000000626427723e */ /* 0x000fe400000010ff */
[----:B------:R-:W-:Y:S02]  /*228a0*/  F2FP.BF16.F32.PACK_AB R44, R53, R35 ;  /* 0x00000023352c723e */ /* 0x000fe400000010ff */
[----:B------:R-:W-:Y:S01]  /*228b0*/  F2FP.BF16.F32.PACK_AB R45, R103, R101 ;  /* 0x00000065672d723e */ /* 0x000fe200000010ff */
[----:B------:R4:W-:Y:S01]  /*228c0*/  STSM.16.M88.4 [R158], R36 ;  /* 0x000000249e007844 */ /* 0x0009e20000000200 */
[----:B------:R-:W-:Y:S02]  /*228d0*/  F2FP.BF16.F32.PACK_AB R46, R54, R52 ;  /* 0x00000034362e723e */ /* 0x000fe400000010ff */
[----:B------:R-:W-:Y:S02]  /*228e0*/  F2FP.BF16.F32.PACK_AB R47, R104, R102 ;  /* 0x00000066682f723e */ /* 0x000fe400000010ff */
[----:B-1----:R-:W-:-:S02]  /*228f0*/  F2FP.BF16.F32.PACK_AB R12, R57, R55 ;  /* 0x00000037390c723e */ /* 0x002fc400000010ff */
[----:B------:R-:W-:Y:S01]  /*22900*/  F2FP.BF16.F32.PACK_AB R13, R107, R105 ;  /* 0x000000696b0d723e */ /* 0x000fe200000010ff */
[----:B------:R-:W-:Y:S01]  /*22910*/  STSM.16.M88.4 [R159], R44 ;  /* 0x0000002c9f007844 */ /* 0x000fe20000000200 */
[----:B------:R-:W-:Y:S02]  /*22920*/  F2FP.BF16.F32.PACK_AB R14, R58, R56 ;  /* 0x000000383a0e723e */ /* 0x000fe400000010ff */
[----:B------:R-:W-:Y:S02]  /*22930*/  F2FP.BF16.F32.PACK_AB R15, R108, R106 ;  /* 0x0000006a6c0f723e */ /* 0x000fe400000010ff */
[----:B------:R-:W-:Y:S02]  /*22940*/  ISETP.NE.U32.AND P0, PT, RZ, UR4, PT ;  /* 0x00000004ff007c0c */ /* 0x000fe4000bf05070 */
[----:B----4-:R-:W-:Y:S01]  /*22950*/  F2FP.BF16.F32.PACK_AB R36, R61, R59 ;  /* 0x0000003b3d24723e */ /* 0x010fe200000010ff */
[----:B------:R-:W-:Y:S01]  /*22960*/  STSM.16.M88.4 [R160], R12 ;  /* 0x0000000ca0007844 */ /* 0x000fe20000000200 */
[----:B------:R-:W-:-:S02]  /*22970*/  F2FP.BF16.F32.PACK_AB R38, R62, R60 ;  /* 0x0000003c3e26723e */ /* 0x000fc400000010ff */
[----:B------:R-:W-:Y:S02]  /*22980*/  F2FP.BF16.F32.PACK_AB R37, R49, R48 ;  /* 0x000000303125723e */ /* 0x000fe400000010ff */
[----:B------:R-:W-:Y:S02]  /*22990*/  F2FP.BF16.F32.PACK_AB R39, R51, R50 ;  /* 0x000000323327723e */ /* 0x000fe400000010ff */
[----:B------:R-:W-:-:S03]  /*229a0*/  ISETP.NE.AND.EX P0, PT, RZ, UR5, PT, P0 ;  /* 0x00000005ff007c0c */ /* 0x000fc6000bf05300 */
[----:B------:R1:W-:Y:S01]  /*229b0*/  STSM.16.M88.4 [R161], R36 ;  /* 0x00000024a1007844 */ /* 0x0003e20000000200 */
[----:B------:R-:W-:Y:S01]  /*229c0*/  BAR.SYNC.DEFER_BLOCKING 0x1, 0x100 ;  /* 0x0044000000007b1d */ /* 0x000fe20000010000 */
[----:B--2---:R-:W-:-:S04]  /*229d0*/  IADD3 R40, P1, R127, UR4, RZ ;  /* 0x000000047f287c10 */ /* 0x004fc8000ff3e0ff */
[----:B---3--:R-:W-:-:S05]  /*229e0*/  IADD3.X R41, R126, UR5, RZ, P1, !PT ;  /* 0x000000057e297c10 */ /* 0x008fca0008ffe4ff */
[----:B------:R-:W5:Y:S01]  /*229f0*/  @P0 LDG.E R125, desc[UR50][R40.64] ;  /* 0x00000032287d0981 */ /* 0x000f62000c1e1900 */
[----:B------:R-:W-:-:S04]  /*22a00*/  ISETP.NE.U32.AND P3, PT, RZ, UR6, PT ;  /* 0x00000006ff007c0c */ /* 0x000fc8000bf65070 */
[----:B------:R-:W-:Y:S01]  /*22a10*/  ISETP.NE.AND.EX P3, PT, RZ, UR7, PT, P3 ;  /* 0x00000007ff007c0c */ /* 0x000fe2000bf65330 */
[----:B-1----:R-:W-:Y:S01]  /*22a20*/  IMAD.MOV.U32 R38, RZ, RZ, 0x9b8 ;  /* 0x000009b8ff267424 */ /* 0x002fe200078e00ff */
[----:B------:R-:W-:-:S04]  /*22a30*/  ISETP.GT.AND P2, PT, R162, 0x1, PT ;  /* 0x00000001a200780c */ /* 0x000fc80003f44270 */
[----:B------:R-:W-:-:S07]  /*22a40*/  SEL R38, R38, 0x978, P2 ;  /* 0x0000097826267807 */ /* 0x000fce0001000000 */
[----:B------:R-:W-:Y:S01]  /*22a50*/  @P3 IADD3 R12, P1, R127, UR6, RZ ;  /* 0x000000067f0c3c10 */ /* 0x000fe2000ff3e0ff */
[----:B------:R-:W-:Y:S02]  /*22a60*/  ULDC UR6, c[0x0][0xa88] ;  /* 0x0002a20000067ab9 */ /* 0x000fe40000000800 */
[----:B------:R-:W-:Y:S02]  /*22a70*/  MOV R43, UR6 ;  /* 0x00000006002b7c02 */ /* 0x000fe40008000f00 */
[----:B------:R-:W-:Y:S01]  /*22a80*/  @P3 IADD3.X R13, R126, UR7, RZ, P1, !PT ;  /* 0x000000077e0d3c10 */ /* 0x000fe20008ffe4ff */
[----:B------:R1:W2:Y:S04]  /*22a90*/  LDC.64 R36, c[0x0][R38+0x218] ;  /* 0x0000860026247b82 */ /* 0x0002a80000000a00 */
[----:B------:R3:W5:Y:S01]  /*22aa0*/  @P3 LDG.E R43, desc[UR50][R12.64] ;  /* 0x000000320c2b3981 */ /* 0x000762000c1e1900 */
[----:B0-----:R-:W-:-:S03]  /*22ab0*/  ISETP.NE.AND P1, PT, R111, 0x1, PT ;  /* 0x000000016f00780c */ /* 0x001fc60003f25270 */
[----:B------:R1:W0:Y:S08]  /*22ac0*/  LDC.64 R14, c[0x0][R38+0x228] ;  /* 0x00008a00260e7b82 */ /* 0x0002300000000a00 */
[----:B---3--:R1:W3:Y:S01]  /*22ad0*/  LDC.64 R12, c[0x0][R38+0x220] ;  /* 0x00008800260c7b82 */ /* 0x0082e20000000a00 */
[----:B------:R-:W-:Y:S05]  /*22ae0*/  @P3 BRA `(.L_x_4457) ;  /* 0x0000000000103947 */ /* 0x000fea0003800000 */
[----:B------:R-:W-:Y:S05]  /*22af0*/  @!P0 BRA `(.L_x_4457) ;  /* 0x00000000000c8947 */ /* 0x000fea0003800000 */
[----:B------:R-:W4:Y:S04]  /*22b00*/  LDG.E R42, desc[UR50][R40.64] ;  /* 0x00000032282a7981 */ /* 0x000f28000c1e1900 */
[----:B-----5:R-:W4:Y:S02]  /*22b10*/  LDG.E R43, desc[UR50][R40.64+0x4] ;  /* 0x00000432282b7981 */ /* 0x020f24000c1e1900 */
[----:B----4-:R-:W-:-:S07]  /*22b20*/  IMAD.IADD R43, R43, 0x1, -R42 ;  /* 0x000000012b2b7824 */ /* 0x010fce00078e0a2a */
.L_x_4457:
[----:B------:R-:W4:Y:S01]  /*22b30*/  LDL.LU R11, [R1+0x48] ;  /* 0x00004800010b7983 */ /* 0x000f220000300800 */
[----:B------:R-:W-:Y:S01]  /*22b40*/  ISETP.NE.U32.AND P0, PT, RZ, UR4, PT ;  /* 0x00000004ff007c0c */ /* 0x000fe2000bf05070 */
[----:B-1----:R-:W1:Y:S02]  /*22b50*/  LDC.64 R38, c[0x0][R38+0x210] ;  /* 0x0000840026267b82 */ /* 0x002e640000000a00 */
[----:B------:R-:W2:Y:S04]  /*22b60*/  LDL.LU R40, [R1+0x58] ;  /* 0x0000580001287983 */ /* 0x000ea80000300800 */
[----:B------:R-:W3:Y:S02]  /*22b70*/  LDL R42, [R1+0x134] ;  /* 0x00013400012a7983 */ /* 0x000ee40000100800 */
[----:B------:R-:W0:Y:S02]  /*22b80*/  @P1 LDC R123, c[0x0][0xbec] ;  /* 0x0002fb00ff7b1b82 */ /* 0x000e240000000800 */
[----:B------:R-:W3:Y:S04]  /*22b90*/  LDL R126, [R1+0x5c] ;  /* 0x00005c00017e7983 */ /* 0x000ee80000100800 */
[----:B------:R-:W3:Y:S01]  /*22ba0*/  LDL R124, [R1+0x60] ;  /* 0x00006000017c7983 */ /* 0x000ee20000100800 */
[----:B------:R-:W-:Y:S01]  /*22bb0*/  ISETP.NE.AND.EX P0, PT, RZ, UR5, PT, P0 ;  /* 0x00000005ff007c0c */ /* 0x000fe2000bf05300 */
[----:B------:R-:W1:Y:S02]  /*22bc0*/  @P1 LDC R127, c[0x0][0xbf0] ;  /* 0x0002fc00ff7f1b82 */ /* 0x000e640000000800 */
[----:B------:R-:W3:Y:S04]  /*22bd0*/  LDL R132, [R1+0x130] ;  /* 0x0001300001847983 */ /* 0x000ee80000100800 */
[----:B------:R-:W3:Y:S01]  /*22be0*/  LDL R128, [R1+0xc4] ;  /* 0x0000c40001807983 */ /* 0x000ee20000100800 */
[----:B----4-:R-:W-:-:S02]  /*22bf0*/  SEL R11, R11, RZ, !P0 ;  /* 0x000000ff0b0b7207 */ /* 0x010fc40004000000 */
[----:B--2---:R-:W-:-:S03]  /*22c00*/  SEL R45, R40, RZ, !P0 ;  /* 0x000000ff282d7207 */ /* 0x004fc60004000000 */
[----:B---3--:R-:W-:Y:S01]  /*22c10*/  IMAD R13, R13, R11, RZ ;  /* 0x0000000b0d0d7224 */ /* 0x008fe200078e02ff */
[----:B------:R-:W2:Y:S03]  /*22c20*/  LDC.64 R40, c[0x0][0xba8] ;  /* 0x0002ea00ff287b82 */ /* 0x000ea60000000a00 */
[C---:B------:R-:W-:Y:S02]  /*22c30*/  IMAD R47, R12.reuse, R45, R13 ;  /* 0x0000002d0c2f7224 */ /* 0x040fe400078e020d */
[----:B------:R-:W-:Y:S02]  /*22c40*/  IMAD R45, R37, R223, RZ ;  /* 0x000000df252d7224 */ /* 0x000fe400078e02ff */
[----:B------:R-:W-:-:S04]  /*22c50*/  IMAD.WIDE.U32 R12, R12, R11, RZ ;  /* 0x0000000b0c0c7225 */ /* 0x000fc800078e00ff */
[----:B------:R-:W-:-:S04]  /*22c60*/  IMAD.WIDE.U32 R36, R36, R223, RZ ;  /* 0x000000df24247225 */ /* 0x000fc800078e00ff */
[----:B------:R-:W-:Y:S01]  /*22c70*/  IMAD R42, R126, 0x80, R42 ;  /* 0x000000807e2a7824 */ /* 0x000fe200078e022a */
[----:B-----5:R-:W-:Y:S01]  /*22c80*/  IADD3 R44, P0, P3, R12, R36, R125 ;  /* 0x000000240c2c7210 */ /* 0x020fe20007b1e07d */
[----:B------:R-:W-:Y:S02]  /*22c90*/  IMAD.IADD R46, R13, 0x1, R47 ;  /* 0x000000010d2e7824 */ /* 0x000fe400078e022f */
[----:B0-----:R-:W-:Y:S01]  /*22ca0*/  @P1 IMAD.HI.U32 R12, R42, R123, RZ ;  /* 0x0000007b2a0c1227 */ /* 0x001fe200078e00ff */
[----:B------:R-:W-:-:S03]  /*22cb0*/  SEL R13, R124, RZ, P2 ;  /* 0x000000ff7c0d7207 */ /* 0x000fc60001000000 */
[----:B------:R-:W-:Y:S01]  /*22cc0*/  IMAD.IADD R45, R37, 0x1, R45 ;  /* 0x00000001252d7824 */ /* 0x000fe200078e022d */
[----:B--2---:R-:W0:Y:S01]  /*22cd0*/  @!P2 LDC R40, c[0x0][0xb50] ;  /* 0x0002d400ff28ab82 */ /* 0x004e220000000800 */
[----:B------:R-:W-:Y:S01]  /*22ce0*/  IMAD.MOV.U32 R37, RZ, RZ, R42 ;  /* 0x000000ffff257224 */ /* 0x000fe200078e002a */
[----:B-1----:R-:W-:Y:S01]  /*22cf0*/  @P1 SHF.R.U32.HI R37, RZ, R127, R12 ;  /* 0x0000007fff251219 */ /* 0x002fe2000001160c */
[-C--:B------:R-:W-:Y:S01]  /*22d00*/  IMAD R47, R15, R13.reuse, RZ ;  /* 0x0000000d0f2f7224 */ /* 0x080fe200078e02ff */
[----:B------:R-:W-:Y:S01]  /*22d10*/  SHF.R.S32.HI R36, RZ, 0x1f, R125 ;  /* 0x0000001fff247819 */ /* 0x000fe2000001147d */
[----:B------:R-:W-:-:S03]  /*22d20*/  IMAD.WIDE.U32 R14, R14, R13, RZ ;  /* 0x0000000d0e0e7225 */ /* 0x000fc600078e00ff */
[----:B------:R-:W1:Y:S01]  /*22d30*/  @!P2 LDC R41, c[0x0][0xb54] ;  /* 0x0002d500ff29ab82 */ /* 0x000e620000000800 */
[--C-:B------:R-:W-:Y:S01]  /*22d40*/  IMAD.MOV R13, RZ, RZ, -R37.reuse ;  /* 0x000000ffff0d7224 */ /* 0x100fe200078e0a25 */
[----:B------:R-:W-:Y:S02]  /*22d50*/  IADD3.X R45, R46, R45, R36, P0, P3 ;  /* 0x0000002d2e2d7210 */ /* 0x000fe400007e6424 */
[----:B------:R-:W-:Y:S01]  /*22d60*/  IADD3 R47, R15, R47, RZ ;  /* 0x0000002f0f2f7210 */ /* 0x000fe20007ffe0ff */
[----:B------:R-:W-:Y:S01]  /*22d70*/  IMAD R13, R111, R13, R42 ;  /* 0x0000000d6f0d7224 */ /* 0x000fe200078e022a */
[----:B------:R-:W-:Y:S02]  /*22d80*/  IADD3 R14, P0, P3, R37, R44, R14 ;  /* 0x0000002c250e7210 */ /* 0x000fe40007b1e00e */
[----:B------:R-:W-:Y:S02]  /*22d90*/  SHF.R.S32.HI R12, RZ, 0x1f, R37 ;  /* 0x0000001fff0c7819 */ /* 0x000fe40000011425 */
[----:B------:R-:W-:-:S02]  /*22da0*/  SHF.R.S32.HI R37, RZ, 0x1f, R13 ;  /* 0x0000001fff257819 */ /* 0x000fc4000001140d */
[----:B------:R-:W-:Y:S01]  /*22db0*/  IADD3.X R15, R12, R45, R47, P0, P3 ;  /* 0x0000002d0c0f7210 */ /* 0x000fe200007e642f */
[----:B------:R-:W-:-:S04]  /*22dc0*/  IMAD R12, R39, R13, RZ ;  /* 0x0000000d270c7224 */ /* 0x000fc800078e02ff */
[C---:B------:R-:W-:Y:S02]  /*22dd0*/  IMAD R37, R38.reuse, R37, R12 ;  /* 0x0000002526257224 */ /* 0x040fe400078e020c */
[----:B------:R-:W-:-:S04]  /*22de0*/  IMAD.WIDE.U32 R14, R38, R13, R14 ;  /* 0x0000000d260e7225 */ /* 0x000fc800078e000e */
[----:B------:R-:W-:Y:S01]  /*22df0*/  IMAD.IADD R12, R15, 0x1, R37 ;  /* 0x000000010f0c7824 */ /* 0x000fe200078e0225 */
[----:B0-----:R-:W-:-:S04]  /*22e00*/  LEA R40, P0, R14, R40, 0x2 ;  /* 0x000000280e287211 */ /* 0x001fc800078010ff */
[----:B-1----:R-:W-:Y:S02]  /*22e10*/  LEA.HI.X R41, R14, R41, R12, 0x2, P0 ;  /* 0x000000290e297211 */ /* 0x002fe400000f140c */
[----:B------:R-:W-:Y:S01]  /*22e20*/  SHFL.IDX PT, R12, R40, RZ, 0x1c1f ;  /* 0x001c1fff280c7589 */ /* 0x000fe200000e0000 */
[----:B------:R-:W-:-:S03]  /*22e30*/  IMAD R37, R126, 0x80, R132 ;  /* 0x000000807e257824 */ /* 0x000fc600078e0284 */
        /* <DEDUP_REMOVED lines=11> */
[----:B------:R-:W-:Y:S01]  /*22ef0*/  VIADD R0, R163, 0xffffff80 ;  /* 0xffffff80a3007836 */ /* 0x000fe20000000000 */
[----:B0-----:R-:W0:Y:S01]  /*22f00*/  @P1 LDC R13, c[0x0][0xbec] ;  /* 0x0002fb00ff0d1b82 */ /* 0x001e220000000800 */
[----:B------:R-:W-:-:S03]  /*22f10*/  ULDC.64 UR4, c[0x0][0xaa0] ;  /* 0x0002a80000047ab9 */ /* 0x000fc60000000a00 */
[----:B------:R-:W-:-:S04]  /*22f20*/  SHF.R.S32.HI R3, RZ, 0x1f, R0 ;  /* 0x0000001fff037819 */ /* 0x000fc80000011400 */
[----:B------:R-:W-:Y:S01]  /*22f30*/  LEA.HI R3, R3, R0, RZ, 0x3 ;  /* 0x0000000003037211 */ /* 0x000fe200078f18ff */
[----:B------:R-:W1:Y:S03]  /*22f40*/  @P1 LDC R15, c[0x0][0xbf0] ;  /* 0x0002fc00ff0f1b82 */ /* 0x000e660000000800 */
[----:B------:R-:W-:Y:S02]  /*22f50*/  LOP3.LUT R5, R3, 0xfffffff8, RZ, 0xc0, !PT ;  /* 0xfffffff803057812 */ /* 0x000fe400078ec0ff */
[----:B------:R-:W-:-:S03]  /*22f60*/  SHF.R.S32.HI R8, RZ, 0x3, R3 ;  /* 0x00000003ff087819 */ /* 0x000fc60000011403 */
[----:B------:R-:W-:-:S04]  /*22f70*/  IMAD.IADD R21, R0, 0x1, -R5 ;  /* 0x0000000100157824 */ /* 0x000fc800078e0a05 */
[----:B------:R-:W-:-:S04]  /*22f80*/  IMAD.SHL.U32 R37, R21, 0x8, RZ ;  /* 0x0000000815257824 */ /* 0x000fc800078e00ff */
[----:B------:R-:W-:-:S04]  /*22f90*/  IMAD R3, R8, 0x40, R37 ;  /* 0x0000004008037824 */ /* 0x000fc800078e0225 */
[----:B------:R-:W-:-:S03]  /*22fa0*/  IMAD.WIDE R78, R3, 0x2, R78 ;  /* 0x00000002034e7825 */ /* 0x000fc600078e024e */
[C---:B------:R-:W-:Y:S02]  /*22fb0*/  IADD3 R25, P3, R78.reuse, 0x1000, RZ ;  /* 0x000010004e197810 */ /* 0x040fe40007f7e0ff */
[C---:B------:R-:W-:Y:S02]  /*22fc0*/  IADD3 R29, P4, R78.reuse, 0x2000, RZ ;  /* 0x000020004e1d7810 */ /* 0x040fe40007f9e0ff */
[----:B------:R-:W-:Y:S02]  /*22fd0*/  LOP3.LUT R24, R25, 0x380, RZ, 0xc0, !PT ;  /* 0x0000038019187812 */ /* 0x000fe400078ec0ff */
[----:B------:R-:W-:Y:S02]  /*22fe0*/  IADD3 R33, P5, R78, 0x3000, RZ ;  /* 0x000030004e217810 */ /* 0x000fe40007fbe0ff */
[----:B------:R-:W-:Y:S02]  /*22ff0*/  SHF.R.U64 R24, R24, 0x3, RZ ;  /* 0x0000000318187819 */ /* 0x000fe400000012ff */
[----:B------:R-:W-:-:S02]  /*23000*/  IADD3 R41, P0, R78, 0x4000, RZ ;  /* 0x000040004e297810 */ /* 0x000fc40007f1e0ff */
[----:B------:R-:W-:Y:S02]  /*23010*/  LOP3.LUT R24, R24, R25, RZ, 0x3c, !PT ;  /* 0x0000001918187212 */ /* 0x000fe400078e3cff */
[----:B------:R-:W-:Y:S02]  /*23020*/  IADD3.X R25, RZ, R79, RZ, P3, !PT ;  /* 0x0000004fff197210 */ /* 0x000fe40001ffe4ff */
[C---:B------:R-:W-:Y:S02]  /*23030*/  IADD3 R49, P3, R78.reuse, 0x6000, RZ ;  /* 0x000060004e317810 */ /* 0x040fe40007f7e0ff */
[----:B------:R-:W-:Y:S02]  /*23040*/  IADD3 R45, P2, R78, 0x5000, RZ ;  /* 0x000050004e2d7810 */ /* 0x000fe40007f5e0ff */
[----:B------:R-:W-:Y:S01]  /*23050*/  LOP3.LUT R48, R49, 0x380, RZ, 0xc0, !PT ;  /* 0x0000038031307812 */ /* 0x000fe200078ec0ff */
[----:B------:R-:W-:Y:S01]  /*23060*/  IMAD R36, R36, UR4, RZ ;  /* 0x0000000424247c24 */ /* 0x000fe2000f8e02ff */
[----:B------:R-:W-:Y:S01]  /*23070*/  LOP3.LUT R28, R29, 0x380, RZ, 0xc0, !PT ;  /* 0x000003801d1c7812 */ /* 0x000fe200078ec0ff */
[----:B------:R-:W5:Y:S01]  /*23080*/  LD.E.128 R24, desc[UR50][R24.64] ;  /* 0x0000003218187980 */ /* 0x000f62000c101d00 */
        /* <DEDUP_REMOVED lines=18> */
[----:B------:R-:W-:-:S02]  /*231b0*/  IADD3 R3, P3, R78, 0xb000, RZ ;  /* 0x0000b0004e037810 */ /* 0x000fc40007f7e0ff */
[C---:B------:R-:W-:Y:S01]  /*231c0*/  LOP3.LUT R5, R78.reuse, 0x380, RZ, 0xc0, !PT ;  /* 0x000003804e057812 */ /* 0x040fe200078ec0ff */
[----:B------:R-:W-:Y:S01]  /*231d0*/  IMAD R9, R125, UR5, R36 ;  /* 0x000000057d097c24 */ /* 0x000fe2000f8e0224 */
[C---:B------:R-:W-:Y:S01]  /*231e0*/  IADD3 R53, P4, R78.reuse, 0x7000, RZ ;  /* 0x000070004e357810 */ /* 0x040fe20007f9e0ff */
[----:B------:R-:W-:Y:S01]  /*231f0*/  IMAD.X R69, RZ, RZ, R79, P3 ;  /* 0x000000ffff457224 */ /* 0x000fe200018e064f */
[C---:B------:R-:W-:Y:S01]  /*23200*/  IADD3 R57, P5, R78.reuse, 0x8000, RZ ;  /* 0x000080004e397810 */ /* 0x040fe20007fbe0ff */
[----:B------:R-:W5:Y:S01]  /*23210*/  LD.E.128 R28, desc[UR50][R28.64] ;  /* 0x000000321c1c7980 */ /* 0x000f62000c101d00 */
[C---:B------:R-:W-:Y:S02]  /*23220*/  IADD3 R61, P0, R78.reuse, 0x9000, RZ ;  /* 0x000090004e3d7810 */ /* 0x040fe40007f1e0ff */
[----:B------:R-:W-:Y:S01]  /*23230*/  IADD3 R65, P2, R78, 0xa000, RZ ;  /* 0x0000a0004e417810 */ /* 0x000fe20007f5e0ff */
[----:B------:R-:W5:Y:S01]  /*23240*/  LD.E.128 R32, desc[UR50][R32.64] ;  /* 0x0000003220207980 */ /* 0x000f62000c101d00 */
[----:B------:R-:W-:-:S02]  /*23250*/  LOP3.LUT R0, R3, 0x380, RZ, 0xc0, !PT ;  /* 0x0000038003007812 */ /* 0x000fc400078ec0ff */
[----:B------:R-:W-:Y:S01]  /*23260*/  LOP3.LUT R52, R53, 0x380, RZ, 0xc0, !PT ;  /* 0x0000038035347812 */ /* 0x000fe200078ec0ff */
[----:B------:R-:W5:Y:S01]  /*23270*/  LD.E.128 R40, desc[UR50][R40.64] ;  /* 0x0000003228287980 */ /* 0x000f62000c101d00 */
[----:B------:R-:W-:Y:S02]  /*23280*/  LOP3.LUT R56, R57, 0x380, RZ, 0xc0, !PT ;  /* 0x0000038039387812 */ /* 0x000fe400078ec0ff */
[----:B------:R-:W-:Y:S01]  /*23290*/  LOP3.LUT R60, R61, 0x380, RZ, 0xc0, !PT ;  /* 0x000003803d3c7812 */ /* 0x000fe200078ec0ff */
[----:B------:R-:W5:Y:S01]  /*232a0*/  LD.E.128 R44, desc[UR50][R44.64] ;  /* 0x000000322c2c7980 */ /* 0x000f62000c101d00 */
[----:B------:R-:W-:Y:S02]  /*232b0*/  LOP3.LUT R64, R65, 0x380, RZ, 0xc0, !PT ;  /* 0x0000038041407812 */ /* 0x000fe400078ec0ff */
[----:B------:R-:W-:Y:S01]  /*232c0*/  SHF.R.U64 R0, R0, 0x3, RZ ;  /* 0x0000000300007819 */ /* 0x000fe200000012ff */
[----:B------:R-:W5:Y:S01]  /*232d0*/  LD.E.128 R48, desc[UR50][R48.64] ;  /* 0x0000003230307980 */ /* 0x000f62000c101d00 */
[----:B------:R-:W-:-:S02]  /*232e0*/  SHF.R.U64 R52, R52, 0x3, RZ ;  /* 0x0000000334347819 */ /* 0x000fc400000012ff */
[----:B------:R-:W-:Y:S02]  /*232f0*/  SHF.R.U64 R56, R56, 0x3, RZ ;  /* 0x0000000338387819 */ /* 0x000fe400000012ff */
[----:B------:R-:W-:Y:S02]  /*23300*/  SHF.R.U64 R60, R60, 0x3, RZ ;  /* 0x000000033c3c7819 */ /* 0x000fe400000012ff */
[----:B------:R-:W-:Y:S02]  /*23310*/  SHF.R.U64 R64, R64, 0x3, RZ ;  /* 0x0000000340407819 */ /* 0x000fe400000012ff */
[----:B------:R-:W-:Y:S02]  /*23320*/  SHF.R.U64 R5, R5, 0x3, RZ ;  /* 0x0000000305057819 */ /* 0x000fe400000012ff */
[----:B------:R-:W-:Y:S01]  /*23330*/  LOP3.LUT R68, R0, R3, RZ, 0x3c, !PT ;  /* 0x0000000300447212 */ /* 0x000fe200078e3cff */
[----:B------:R-:W-:Y:S01]  /*23340*/  IMAD.WIDE.U32 R2, R125, UR4, RZ ;  /* 0x000000047d027c25 */ /* 0x000fe2000f8e00ff */
[----:B------:R-:W-:Y:S01]  /*23350*/  LOP3.LUT R52, R52, R53, RZ, 0x3c, !PT ;  /* 0x0000003534347212 */ /* 0x000fe200078e3cff */
[----:B------:R-:W-:Y:S01]  /*23360*/  ULDC.64 UR4, c[0x0][0xae8] ;  /* 0x0002ba0000047ab9 */ /* 0x000fe20000000a00 */
[----:B------:R-:W-:Y:S01]  /*23370*/  LOP3.LUT R56, R56, R57, RZ, 0x3c, !PT ;  /* 0x0000003938387212 */ /* 0x000fe200078e3cff */
[----:B------:R-:W-:Y:S01]  /*23380*/  IMAD R0, R21, 0x20, R8 ;  /* 0x0000002015007824 */ /* 0x000fe200078e0208 */
[----:B------:R-:W-:Y:S01]  /*23390*/  LOP3.LUT R60, R60, R61, RZ, 0x3c, !PT ;  /* 0x0000003d3c3c7212 */ /* 0x000fe200078e3cff */
[--C-:B------:R-:W-:Y:S01]  /*233a0*/  IMAD.X R53, RZ, RZ, R79.reuse, P4 ;  /* 0x000000ffff357224 */ /* 0x100fe200020e064f */
[----:B------:R-:W-:Y:S01]  /*233b0*/  LOP3.LUT R64, R64, R65, RZ, 0x3c, !PT ;  /* 0x0000004140407212 */ /* 0x000fe200078e3cff */
[--C-:B------:R-:W-:Y:S01]  /*233c0*/  IMAD.X R57, RZ, RZ, R79.reuse, P5 ;  /* 0x000000ffff397224 */ /* 0x100fe200028e064f */
[----:B------:R-:W-:Y:S01]  /*233d0*/  IADD3.X R61, RZ, R79, RZ, P0, !PT ;  /* 0x0000004fff3d7210 */ /* 0x000fe200007fe4ff */
[----:B------:R-:W-:Y:S01]  /*233e0*/  IMAD.X R65, RZ, RZ, R79, P2 ;  /* 0x000000ffff417224 */ /* 0x000fe200010e064f */
[----:B------:R-:W-:Y:S01]  /*233f0*/  LOP3.LUT R78, R5, R78, RZ, 0x3c, !PT ;  /* 0x0000004e054e7212 */ /* 0x000fe200078e3cff */
[----:B------:R-:W-:Y:S01]  /*23400*/  IMAD.IADD R3, R3, 0x1, R9 ;  /* 0x0000000103037824 */ /* 0x000fe200078e0209 */
[----:B------:R-:W5:Y:S01]  /*23410*/  LD.E.128 R52, desc[UR50][R52.64] ;  /* 0x0000003234347980 */ /* 0x000f62000c101d00 */
[----:B------:R-:W-:-:S02]  /*23420*/  IMAD R14, R126, 0x80, R0 ;  /* 0x000000807e0e7824 */ /* 0x000fc400078e0200 */
[C---:B------:R-:W-:Y:S01]  /*23430*/  IMAD.WIDE.U32 R2, R223.reuse, UR4, R2 ;  /* 0x00000004df027c25 */ /* 0x040fe2000f8e0002 */
[----:B------:R2:W5:Y:S01]  /*23440*/  LD.E.128 R4, desc[UR50][R78.64] ;  /* 0x000000324e047980 */ /* 0x000562000c101d00 */
[----:B------:R-:W-:Y:S02]  /*23450*/  SHF.R.S32.HI R10, RZ, 0x1f, R11 ;  /* 0x0000001fff0a7819 */ /* 0x000fe4000001140b */
[----:B0-----:R-:W-:Y:S01]  /*23460*/  @P1 IMAD.HI.U32 R0, R14, R13, RZ ;  /* 0x0000000d0e001227 */ /* 0x001fe200078e00ff */
        /* <DEDUP_REMOVED lines=10> */
[----:B------:R-:W-:Y:S01]  /*23510*/  IMAD R3, R223, UR5, R3 ;  /* 0x00000005df037c24 */ /* 0x000fe2000f8e0203 */
[----:B------:R-:W-:Y:S01]  /*23520*/  ULDC.64 UR4, c[0x0][0xaf0] ;  /* 0x0002bc0000047ab9 */ /* 0x000fe20000000a00 */
[----:B------:R-:W-:Y:S01]  /*23530*/  IMAD.MOV.U32 R9, RZ, RZ, R14 ;  /* 0x000000ffff097224 */ /* 0x000fe200078e000e */
[----:B-1----:R-:W-:Y:S01]  /*23540*/  @P1 SHF.R.U32.HI R9, RZ, R15, R0 ;  /* 0x0000000fff091219 */ /* 0x002fe20000011600 */
[----:B------:R-:W-:-:S03]  /*23550*/  IMAD R10, R10, UR4, RZ ;  /* 0x000000040a0a7c24 */ /* 0x000fc6000f8e02ff */
[----:B------:R-:W-:Y:S01]  /*23560*/  SHF.R.S32.HI R0, RZ, 0x1f, R9 ;  /* 0x0000001fff007819 */ /* 0x000fe20000011409 */
[----:B------:R-:W-:Y:S01]  /*23570*/  IMAD R13, R11, UR5, R10 ;  /* 0x000000050b0d7c24 */ /* 0x000fe2000f8e020a */
[----:B------:R-:W-:Y:S01]  /*23580*/  IADD3 R12, -R9, RZ, RZ ;  /* 0x000000ff090c7210 */ /* 0x000fe20007ffe1ff */
[----:B------:R-:W-:Y:S01]  /*23590*/  IMAD.WIDE.U32 R2, R11, UR4, R2 ;  /* 0x000000040b027c25 */ /* 0x000fe2000f8e0002 */
[----:B------:R-:W-:-:S03]  /*235a0*/  ULDC.64 UR4, c[0x0][0xae0] ;  /* 0x0002b80000047ab9 */ /* 0x000fc60000000a00 */
[----:B------:R-:W-:Y:S02]  /*235b0*/  IMAD R10, R0, UR4, RZ ;  /* 0x00000004000a7c24 */ /* 0x000fe4000f8e02ff */
[----:B------:R-:W-:Y:S02]  /*235c0*/  IMAD.IADD R3, R3, 0x1, R13 ;  /* 0x0000000103037824 */ /* 0x000fe400078e020d */
[----:B------:R-:W-:Y:S02]  /*235d0*/  IMAD R111, R111, R12, R14 ;  /* 0x0000000c6f6f7224 */ /* 0x000fe400078e020e */
        /* <DEDUP_REMOVED lines=8> */
[----:B0-----:R-:W-:Y:S02]  /*23660*/  IMAD R0, R9, UR4, RZ ;  /* 0x0000000409007c24 */ /* 0x001fe4000f8e02ff */
[----:B------:R-:W-:-:S04]  /*23670*/  IMAD.WIDE.U32 R2, R111, UR4, R2 ;  /* 0x000000046f027c25 */ /* 0x000fc8000f8e0002 */
[----:B------:R-:W-:Y:S01]  /*23680*/  IMAD R21, R111, UR5, R0 ;  /* 0x000000056f157c24 */ /* 0x000fe2000f8e0200 */
[----:B------:R-:W-:Y:S02]  /*23690*/  ULDC.64 UR4, c[0x0][0xa80] ;  /* 0x0002a00000047ab9 */ /* 0x000fe40000000a00 */
[----:B------:R-:W-:Y:S01]  /*236a0*/  LEA R20, P0, R2, UR4, 0x1 ;  /* 0x0000000402147c11 */ /* 0x000fe2000f8008ff */
[----:B------:R-:W-:Y:S01]  /*236b0*/  IMAD.IADD R21, R3, 0x1, R21 ;  /* 0x0000000103157824 */ /* 0x000fe200078e0215 */
[----:B------:R-:W-:Y:S01]  /*236c0*/  UMOV UR4, 0xffffffff ;  /* 0xffffffff00047882 */ /* 0x000fe20000000000 */
[----:B------:R-:W-:-:S03]  /*236d0*/  VIADD R73, R37, 0x80 ;  /* 0x0000008025497836 */ /* 0x000fc60000000000 */
[----:B------:R-:W-:Y:S01]  /*236e0*/  LEA.HI.X R21, R2, UR5, R21, 0x1, P0 ;  /* 0x0000000502157c11 */ /* 0x000fe200080f0c15 */
[----:B--2---:R-:W-:Y:S06]  /*236f0*/  BRA.DIV UR4, `(.L_x_4459) ;  /* 0x0000010204487947 */ /* 0x004fec000b800000 */
[----:B------:R0:W1:Y:S04]  /*23700*/  SHFL.IDX PT, R0, R21, RZ, 0x181f ;  /* 0x00181fff15007589 */ /* 0x00006800000e0000 */
[----:B------:R0:W2:Y:S02]  /*23710*/  SHFL.IDX PT, R14, R20, RZ, 0x181f ;  /* 0x00181fff140e7589 */ /* 0x0000a400000e0000 */
.L_x_4776:
[----:B------:R-:W-:Y:S01]  /*23720*/  IMAD R39, R126, 0x80, R8 ;  /* 0x000000807e277824 */ /* 0x000fe200078e0208 */
[----:B------:R-:W-:Y:S01]  /*23730*/  BSSY B1, `(.L_x_4460) ;  /* 0x0000016000017945 */ /* 0x000fe20003800000 */
[----:B------:R-:W-:Y:S01]  /*23740*/  VIADD R75, R37, 0x40 ;  /* 0x00000040254b7836 */ /* 0x000fe20000000000 */
[----:B------:R-:W-:Y:S02]  /*23750*/  SHF.R.S32.HI R36, RZ, 0x1f, R73 ;  /* 0x0000001fff247819 */ /* 0x000fe40000011449 */
[----:B------:R-:W-:-:S13]  /*23760*/  ISETP.GE.AND P0, PT, R39, R38, PT ;  /* 0x000000262700720c */ /* 0x000fda0003f06270 */
[----:B------:R-:W-:Y:S05]  /*23770*/  @P0 BRA `(.L_x_4461) ;  /* 0x0000000000440947 */ /* 0x000fea0003800000 */
[C---:B------:R-:W-:Y:S01]  /*23780*/  VIADD R9, R37.reuse, 0x40 ;  /* 0x0000004025097836 */ /* 0x040fe20000000000 */
[----:B------:R-:W-:Y:S01]  /*23790*/  ULDC UR4, c[0x0][0xac8] ;  /* 0x0002b20000047ab9 */ /* 0x000fe20000000800 */
[----:B------:R-:W-:Y:S02]  /*237a0*/  SHF.R.S32.HI R3, RZ, 0x1f, R37 ;  /* 0x0000001fff037819 */ /* 0x000fe40000011425 */
[----:B------:R-:W-:Y:S02]  /*237b0*/  ISETP.GE.AND P0, PT, R37, UR4, PT ;  /* 0x0000000425007c0c */ /* 0x000fe4000bf06270 */
[----:B------:R-:W-:Y:S02]  /*237c0*/  ISETP.GE.AND P1, PT, R9, UR4, PT ;  /* 0x0000000409007c0c */ /* 0x000fe4000bf26270 */
[----:B------:R-:W-:Y:S02]  /*237d0*/  ISETP.GE.AND P2, PT, R73, UR4, PT ;  /* 0x0000000449007c0c */ /* 0x000fe4000bf46270 */
[----:B------:R-:W-:-:S02]  /*237e0*/  SHF.R.S32.HI R12, RZ, 0x1f, R9 ;  /* 0x0000001fff0c7819 */ /* 0x000fc40000011409 */
[----:B------:R-:W-:-:S05]  /*237f0*/  SHF.R.S32.HI R11, RZ, 0x1f, R73 ;  /* 0x0000001fff0b7819 */ /* 0x000fca0000011449 */
[-C--:B--2---:R-:W-:Y:S02]  /*23800*/  @!P0 LEA R2, P3, R37, R14.reuse, 0x1 ;  /* 0x0000000e25028211 */ /* 0x084fe400078608ff */
[-C--:B------:R-:W-:Y:S02]  /*23810*/  @!P1 LEA R8, P4, R9, R14.reuse, 0x1 ;  /* 0x0000000e09089211 */ /* 0x080fe400078808ff */
[----:B------:R-:W-:Y:S02]  /*23820*/  @!P2 LEA R10, P5, R73, R14, 0x1 ;  /* 0x0000000e490aa211 */ /* 0x000fe400078a08ff */
[-C--:B-1----:R-:W-:Y:S02]  /*23830*/  @!P0 LEA.HI.X R3, R37, R0.reuse, R3, 0x1, P3 ;  /* 0x0000000025038211 */ /* 0x082fe400018f0c03 */
[-C--:B------:R-:W-:Y:S02]  /*23840*/  @!P1 LEA.HI.X R9, R9, R0.reuse, R12, 0x1, P4 ;  /* 0x0000000009099211 */ /* 0x080fe400020f0c0c */
[----:B------:R-:W-:Y:S01]  /*23850*/  @!P2 LEA.HI.X R11, R73, R0, R11, 0x1, P5 ;  /* 0x00000000490ba211 */ /* 0x000fe200028f0c0b */
[----:B-----5:R3:W-:Y:S04]  /*23860*/  @!P0 ST.E.128 desc[UR50][R2.64], R4 ;  /* 0x0000000402008985 */ /* 0x0207e8000c101d32 */
[----:B------:R3:W-:Y:S04]  /*23870*/  @!P1 ST.E.128 desc[UR50][R8.64], R40 ;  /* 0x0000002808009985 */ /* 0x0007e8000c101d32 */
[----:B------:R3:W-:Y:S02]  /*23880*/  @!P2 ST.E.128 desc[UR50][R10.64], R56 ;  /* 0x000000380a00a985 */ /* 0x0007e4000c101d32 */
.L_x_4461:
[----:B------:R-:W-:Y:S05]  /*23890*/  BSYNC B1 ;  /* 0x0000000000017941 */ /* 0x000fea0003800000 */
.L_x_4460:
[----:B------:R-:W-:Y:S01]  /*238a0*/  UMOV UR4, 0xffffffff ;  /* 0xffffffff00047882 */ /* 0x000fe20000000000 */
[----:B---3-5:R-:W-:Y:S02]  /*238b0*/  SHF.R.S32.HI R7, RZ, 0x1f, R37 ;  /* 0x0000001fff077819 */ /* 0x028fe40000011425 */
[----:B------:R-:W-:Y:S01]  /*238c0*/  SHF.R.S32.HI R6, RZ, 0x1f, R75 ;  /* 0x0000001fff067819 */ /* 0x000fe2000001144b */
[----:B------:R-:W-:Y:S06]  /*238d0*/  BRA.DIV UR4, `(.L_x_4462) ;  /* 0x0000010204047947 */ /* 0x000fec000b800000 */
[----:B-1----:R1:W3:Y:S04]  /*238e0*/  SHFL.IDX PT, R0, R21, 0x1, 0x181f ;  /* 0x00381f0015007f89 */ /* 0x0022e800000e0000 */
[----:B--2---:R1:W2:Y:S02]  /*238f0*/  SHFL.IDX PT, R14, R20, 0x1, 0x181f ;  /* 0x00381f00140e7f89 */ /* 0x0042a400000e0000 */
.L_x_4780:
[----:B------:R-:W-:Y:S01]  /*23900*/  IADD3 R3, R39, 0x20, RZ ;  /* 0x0000002027037810 */ /* 0x000fe20007ffe0ff */
[----:B------:R-:W-:Y:S03]  /*23910*/  BSSY B1, `(.L_x_4463) ;  /* 0x0000010000017945 */ /* 0x000fe60003800000 */
[----:B------:R-:W-:-:S13]  /*23920*/  ISETP.GE.AND P0, PT, R3, R38, PT ;  /* 0x000000260300720c */ /* 0x000fda0003f06270 */
[----:B------:R-:W-:Y:S05]  /*23930*/  @P0 BRA `(.L_x_4464) ;  /* 0x0000000000340947 */ /* 0x000fea0003800000 */
[----:B------:R-:W-:Y:S02]  /*23940*/  ULDC UR4, c[0x0][0xac8] ;  /* 0x0002b20000047ab9 */ /* 0x000fe40000000800 */
[----:B------:R-:W-:Y:S02]  /*23950*/  ISETP.GE.AND P3, PT, R37, UR4, PT ;  /* 0x0000000425007c0c */ /* 0x000fe4000bf66270 */
[----:B------:R-:W-:Y:S02]  /*23960*/  ISETP.GE.AND P4, PT, R75, UR4, PT ;  /* 0x000000044b007c0c */ /* 0x000fe4000bf86270 */
[----:B------:R-:W-:-:S09]  /*23970*/  ISETP.GE.AND P5, PT, R73, UR4, PT ;  /* 0x0000000449007c0c */ /* 0x000fd2000bfa6270 */
[-C--:B--2---:R-:W-:Y:S02]  /*23980*/  @!P3 LEA R4, P0, R37, R14.reuse, 0x1 ;  /* 0x0000000e2504b211 */ /* 0x084fe400078008ff */
        /* <DEDUP_REMOVED lines=8> */
.L_x_4464:
[----:B------:R-:W-:Y:S05]  /*23a10*/  BSYNC B1 ;  /* 0x0000000000017941 */ /* 0x000fea0003800000 */
.L_x_4463:
[----:B------:R-:W-:-:S03]  /*23a20*/  UMOV UR4, 0xffffffff ;  /* 0xffffffff00047882 */ /* 0x000fc60000000000 */
[----:B------:R-:W-:Y:S05]  /*23a30*/  BRA.DIV UR4, `(.L_x_4465) ;  /* 0x000000fe04f47947 */ /* 0x000fea000b800000 */
[----:B---3--:R3:W0:Y:S04]  /*23a40*/  SHFL.IDX PT, R0, R21, 0x2, 0x181f ;  /* 0x00581f0015007f89 */ /* 0x00862800000e0000 */
[----:B--2-4-:R3:W2:Y:S02]  /*23a50*/  SHFL.IDX PT, R14, R20, 0x2, 0x181f ;  /* 0x00581f00140e7f89 */ /* 0x0146a400000e0000 */
.L_x_4784:
[----:B------:R-:W-:Y:S01]  /*23a60*/  VIADD R3, R39, 0x40 ;  /* 0x0000004027037836 */ /* 0x000fe20000000000 */
[----:B------:R-:W-:Y:S04]  /*23a70*/  BSSY B1, `(.L_x_4466) ;  /* 0x0000010000017945 */ /* 0x000fe80003800000 */
        /* <DEDUP_REMOVED lines=15> */
.L_x_4467:
[----:B------:R-:W-:Y:S05]  /*23b70*/  BSYNC B1 ;  /* 0x0000000000017941 */ /* 0x000fea0003800000 */
.L_x_4466:
[----:B------:R-:W-:-:S03]  /*23b80*/  UMOV UR4, 0xffffffff ;  /* 0xffffffff00047882 */ /* 0x000fc60000000000 */
[----:B------:R-:W-:Y:S05]  /*23b90*/  BRA.DIV UR4, `(.L_x_4468) ;  /* 0x000000fe04e47947 */ /* 0x000fea000b800000 */
[----:B0-----:R0:W0:Y:S04]  /*23ba0*/  SHFL.IDX PT, R0, R21, 0x3, 0x181f ;  /* 0x00781f0015007f89 */ /* 0x00102800000e0000 */
[----:B--2-4-:R2:W4:Y:S02]  /*23bb0*/  SHFL.IDX PT, R14, R20, 0x3, 0x181f ;  /* 0x00781f00140e7f89 */ /* 0x01452400000e0000 */
.L_x_4788:
[----:B------:R-:W-:-:S05]  /*23bc0*/  VIADD R3, R39, 0x60 ;  /* 0x0000006027037836 */ /* 0x000fca0000000000 */
[----:B------:R-:W-:-:S13]  /*23bd0*/  ISETP.GE.AND P0, PT, R3, R38, PT ;  /* 0x000000260300720c */ /* 0x000fda0003f06270 */
[----:B------:R-:W-:Y:S05]  /*23be0*/  @P0 BRA `(.L_x_4469) ;  /* 0x0000002c003c0947 */ /* 0x000fea0003800000 */
[----:B------:R-:W-:Y:S02]  /*23bf0*/  ULDC UR4, c[0x0][0xac8] ;  /* 0x0002b20000047ab9 */ /* 0x000fe40000000800 */
[----:B------:R-:W-:Y:S02]  /*23c00*/  ISETP.GE.AND P2, PT, R37, UR4, PT ;  /* 0x0000000425007c0c */ /* 0x000fe4000bf46270 */
[----:B------:R-:W-:-:S11]  /*23c10*/  ISETP.GE.AND P3, PT, R75, UR4, PT ;  /* 0x000000044b007c0c */ /* 0x000fd6000bf66270 */
[-C--:B----4-:R-:W-:Y:S02]  /*23c20*/  @!P2 LEA R2, P0, R37, R14.reuse, 0x1 ;  /* 0x0000000e2502a211 */ /* 0x090fe400078008ff */
[----:B------:R-:W-:Y:S02]  /*23c30*/  @!P3 LEA R4, P1, R75, R14, 0x1 ;  /* 0x0000000e4b04b211 */ /* 0x000fe400078208ff */
[-C--:B0-----:R-:W-:Y:S02]  /*23c40*/  @!P2 LEA.HI.X R3, R37, R0.reuse, R7, 0x1, P0 ;  /* 0x000000002503a211 */ /* 0x081fe400000f0c07 */
[----:B------:R-:W-:Y:S02]  /*23c50*/  @!P3 LEA.HI.X R5, R75, R0, R6, 0x1, P1 ;  /* 0x000000004b05b211 */ /* 0x000fe400008f0c06 */
[----:B------:R-:W-:Y:S01]  /*23c60*/  ISETP.GE.AND P0, PT, R73, UR4, PT ;  /* 0x0000000449007c0c */ /* 0x000fe2000bf06270 */
[----:B------:R0:W-:Y:S04]  /*23c70*/  @!P2 ST.E.128 desc[UR50][R2.64], R32 ;  /* 0x000000200200a985 */ /* 0x0001e8000c101d32 */
[----:B------:R0:W-:Y:S08]  /*23c80*/  @!P3 ST.E.128 desc[UR50][R4.64], R52 ;  /* 0x000000340400b985 */ /* 0x0001f0000c101d32 */
[----:B------:R-:W-:Y:S05]  /*23c90*/  @P0 BRA `(.L_x_4469) ;  /* 0x0000002c00100947 */ /* 0x000fea0003800000 */
[----:B------:R-:W-:-:S04]  /*23ca0*/  LEA R14, P0, R73, R14, 0x1 ;  /* 0x0000000e490e7211 */ /* 0x000fc800078008ff */
[----:B------:R-:W-:-:S05]  /*23cb0*/  LEA.HI.X R15, R73, R0, R36, 0x1, P0 ;  /* 0x00000000490f7211 */ /* 0x000fca00000f0c24 */
[----:B------:R4:W-:Y:S01]  /*23cc0*/  ST.E.128 desc[UR50][R14.64], R68 ;  /* 0x000000440e007985 */ /* 0x0009e2000c101d32 */
[----:B------:R-:W-:Y:S05]  /*23cd0*/  BRA `(.L_x_4469) ;  /* 0x0000002c00007947 */ /* 0x000fea0003800000 */
.L_x_4458:
[----:B------:R-:W-:Y:S01]  /*23ce0*/  ULDC.64 UR4, c[0x0][0xb08] ;  /* 0x0002c20000047ab9 */ /* 0x000fe20000000a00 */
[----:B------:R-:W1:Y:S01]  /*23cf0*/  @P1 LDC R41, c[0x0][0xbec] ;  /* 0x0002fb00ff291b82 */ /* 0x000e620000000800 */
[----:B------:R-:W-:Y:S01]  /*23d00*/  IMAD R36, R36, UR4, RZ ;  /* 0x0000000424247c24 */ /* 0x000fe2000f8e02ff */
[----:B0-----:R-:W-:Y:S01]  /*23d10*/  SHF.R.S32.HI R14, RZ, 0x1f, R11 ;  /* 0x0000001fff0e7819 */ /* 0x001fe2000001140b */
[----:B------:R-:W-:-:S04]  /*23d20*/  IMAD.WIDE.U32 R12, R125, UR4, RZ ;  /* 0x000000047d0c7c25 */ /* 0x000fc8000f8e00ff */
[----:B------:R-:W-:Y:S01]  /*23d30*/  IMAD R125, R125, UR5, R36 ;  /* 0x000000057d7d7c24 */ /* 0x000fe2000f8e0224 */
[----:B------:R-:W-:Y:S01]  /*23d40*/  ULDC.64 UR4, c[0x0][0xb38] ;  /* 0x0002ce0000047ab9 */ /* 0x000fe20000000a00 */
[----:B------:R-:W0:Y:S02]  /*23d50*/  @P1 LDC R36, c[0x0][0xbf0] ;  /* 0x0002fc00ff241b82 */ /* 0x000e240000000800 */
[----:B------:R-:W-:Y:S02]  /*23d60*/  IMAD.IADD R13, R13, 0x1, R125 ;  /* 0x000000010d0d7824 */ /* 0x000fe400078e027d */
[----:B------:R-:W-:-:S04]  /*23d70*/  IMAD.WIDE.U32 R12, R223, UR4, R12 ;  /* 0x00000004df0c7c25 */ /* 0x000fc8000f8e000c */
[----:B------:R-:W-:Y:S01]  /*23d80*/  IMAD R13, R223, UR5, R13 ;  /* 0x00000005df0d7c24 */ /* 0x000fe2000f8e020d */
[----:B------:R-:W-:Y:S02]  /*23d90*/  ULDC.64 UR4, c[0x0][0xb40] ;  /* 0x0002d00000047ab9 */ /* 0x000fe40000000a00 */
[----:B------:R-:W-:Y:S02]  /*23da0*/  IMAD R14, R14, UR4, RZ ;  /* 0x000000040e0e7c24 */ /* 0x000fe4000f8e02ff */
[----:B------:R-:W-:-:S04]  /*23db0*/  IMAD.WIDE.U32 R12, R11, UR4, R12 ;  /* 0x000000040b0c7c25 */ /* 0x000fc8000f8e000c */
[----:B------:R-:W-:Y:S01]  /*23dc0*/  IMAD R15, R11, UR5, R14 ;  /* 0x000000050b0f7c24 */ /* 0x000fe2000f8e020e */
[----:B------:R-:W-:Y:S01]  /*23dd0*/  ULDC.64 UR4, c[0x0][0xb48] ;  /* 0x0002d20000047ab9 */ /* 0x000fe20000000a00 */
[----:B-1----:R-:W-:-:S04]  /*23de0*/  @P1 IMAD.HI.U32 R41, R42, R41, RZ ;  /* 0x000000292a291227 */ /* 0x002fc800078e00ff */
[----:B------:R-:W-:Y:S02]  /*23df0*/  IMAD.IADD R13, R13, 0x1, R15 ;  /* 0x000000010d0d7824 */ /* 0x000fe400078e020f */
[----:B------:R-:W-:Y:S01]  /*23e00*/  IMAD.MOV.U32 R11, RZ, RZ, R42 ;  /* 0x000000ffff0b7224 */ /* 0x000fe200078e002a */
[----:B0-----:R-:W-:Y:S01]  /*23e10*/  @P1 SHF.R.U32.HI R11, RZ, R36, R41 ;  /* 0x00000024ff0b1219 */ /* 0x001fe20000011629 */
[----:B------:R-:W-:-:S03]  /*23e20*/  IMAD.WIDE.U32 R12, R124, UR4, R12 ;  /* 0x000000047c0c7c25 */ /* 0x000fc6000f8e000c */
[--C-:B------:R-:W-:Y:S01]  /*23e30*/  SHF.R.S32.HI R14, RZ, 0x1f, R11.reuse ;  /* 0x0000001fff0e7819 */ /* 0x100fe2000001140b */
[----:B------:R-:W-:Y:S02]  /*23e40*/  IMAD.MOV R15, RZ, RZ, -R11 ;  /* 0x000000ffff0f7224 */ /* 0x000fe400078e0a0b */
[----:B------:R-:W-:Y:S01]  /*23e50*/  IMAD R13, R124, UR5, R13 ;  /* 0x000000057c0d7c24 */ /* 0x000fe2000f8e020d */
[----:B------:R-:W-:Y:S01]  /*23e60*/  ULDC.64 UR4, c[0x0][0xb30] ;  /* 0x0002cc0000047ab9 */ /* 0x000fe20000000a00 */
[----:B------:R-:W-:Y:S02]  /*23e70*/  IMAD R111, R111, R15, R42 ;  /* 0x0000000f6f6f7224 */ /* 0x000fe400078e022a */
[----:B------:R-:W-:Y:S02]  /*23e80*/  IMAD R14, R14, UR4, RZ ;  /* 0x000000040e0e7c24 */ /* 0x000fe4000f8e02ff */
[----:B------:R-:W-:-:S04]  /*23e90*/  IMAD.WIDE.U32 R12, R11, UR4, R12 ;  /* 0x000000040b0c7c25 */ /* 0x000fc8000f8e000c */
[----:B------:R-:W-:Y:S01]  /*23ea0*/  IMAD R15, R11, UR5, R14 ;  /* 0x000000050b0f7c24 */ /* 0x000fe2000f8e020e */
[----:B------:R-:W-:Y:S01]  /*23eb0*/  SHF.R.S32.HI R11, RZ, 0x1f, R111 ;  /* 0x0000001fff0b7819 */ /* 0x000fe2000001146f */
[----:B------:R-:W-:Y:S01]  /*23ec0*/  ULDC.64 UR4, c[0x0][0xb28] ;  /* 0x0002ca0000047ab9 */ /* 0x000fe20000000a00 */
[----:B------:R-:W-:Y:S02]  /*23ed0*/  VIADD R36, R18, 0x33420 ;  /* 0x0003342012247836 */ /* 0x000fe40000000000 */
[----:B------:R-:W-:Y:S01]  /*23ee0*/  IADD3 R13, R13, R15, RZ ;  /* 0x0000000f0d0d7210 */ /* 0x000fe20007ffe0ff */
[----:B------:R-:W-:Y:S02]  /*23ef0*/  IMAD R14, R11, UR4, RZ ;  /* 0x000000040b0e7c24 */ /* 0x000fe4000f8e02ff */
[----:B------:R-:W-:Y:S01]  /*23f00*/  PRMT R36, RZ, 0x654, R36 ;  /* 0x00000654ff247816 */ /* 0x000fe20000000024 */
[----:B------:R-:W-:-:S03]  /*23f10*/  IMAD.WIDE.U32 R12, R111, UR4, R12 ;  /* 0x000000046f0c7c25 */ /* 0x000fc6000f8e000c */
[----:B------:R0:W-:Y:S01]  /*23f20*/  SYNCS.ARRIVE.TRANS64.RED.A1T0 RZ, [R36+URZ], RZ ;  /* 0x000000ff24ff79a7 */ /* 0x0001e2000810043f */
        /* <DEDUP_REMOVED lines=9> */
.L_x_4791:
[----:B------:R-:W-:Y:S01]  /*23fc0*/  ISETP.GE.AND P0, PT, R37, R38, PT ;  /* 0x000000262500720c */ /* 0x000fe20003f06270 */
[----:B------:R-:W-:-:S12]  /*23fd0*/  BSSY B1, `(.L_x_4471) ;  /* 0x00000c0000017945 */ /* 0x000fd80003800000 */
[----:B------:R-:W-:Y:S05]  /*23fe0*/  @P0 BRA `(.L_x_4472) ;  /* 0x0000000800f80947 */ /* 0x000fea0003800000 */
[----:B------:R-:W3:Y:S01]  /*23ff0*/  LDL R44, [R1+0xc0] ;  /* 0x0000c000012c7983 */ /* 0x000ee20000100800 */
[----:B------:R-:W-:-:S03]  /*24000*/  ULDC UR4, c[0x0][0xac8] ;  /* 0x0002b20000047ab9 */ /* 0x000fc60000000800 */
[----:B------:R-:W4:Y:S04]  /*24010*/  LDL R36, [R1+0x64] ;  /* 0x0000640001247983 */ /* 0x000f280000100800 */
[----:B------:R-:W1:Y:S04]  /*24020*/  LDL R45, [R1+0x120] ;  /* 0x00012000012d7983 */ /* 0x000e680000100800 */
        /* <DEDUP_REMOVED lines=11> */
[----:B---3--:R-:W-:-:S02]  /*240e0*/  ISETP.GE.AND P3, PT, R44, UR4, PT ;  /* 0x000000042c007c0c */ /* 0x008fc4000bf66270 */
[----:B----4-:R-:W-:-:S11]  /*240f0*/  ISETP.GE.AND P2, PT, R36, UR4, PT ;  /* 0x0000000424007c0c */ /* 0x010fd6000bf46270 */
[C---:B--2---:R-:W-:Y:S02]  /*24100*/  @!P3 LEA R12, P4, R44.reuse, R43, 0x2 ;  /* 0x0000002b2c0cb211 */ /* 0x044fe400078810ff */
[----:B-----5:R-:W-:Y:S02]  /*24110*/  ISETP.GE.AND P1, PT, R47, UR4, PT ;  /* 0x000000042f007c0c */ /* 0x020fe4000bf26270 */
[----:B-1----:R-:W-:Y:S01]  /*24120*/  @!P3 LEA.HI.X R13, R44, R42, R45, 0x2, P4 ;  /* 0x0000002a2c0db211 */ /* 0x002fe200020f142d */
[----:B------:R-:W-:Y:S01]  /*24130*/  @!P2 IMAD.MOV.U32 R14, RZ, RZ, R43 ;  /* 0x000000ffff0ea224 */ /* 0x000fe200078e002b */
[----:B------:R-:W2:Y:S01]  /*24140*/  LDL R44, [R1+0xa4] ;  /* 0x0000a400012c7983 */ /* 0x000ea20000100800 */
[----:B------:R-:W-:Y:S02]  /*24150*/  @!P2 IMAD.MOV.U32 R15, RZ, RZ, R42 ;  /* 0x000000ffff0fa224 */ /* 0x000fe400078e002a */
[----:B------:R-:W-:Y:S01]  /*24160*/  @!P2 IMAD.MOV.U32 R37, RZ, RZ, R2 ;  /* 0x000000ffff25a224 */ /* 0x000fe200078e0002 */
[----:B------:R-:W3:Y:S01]  /*24170*/  LDL R45, [R1+0xa0] ;  /* 0x0000a000012d7983 */ /* 0x000ee20000100800 */
[----:B------:R-:W-:-:S03]  /*24180*/  @!P2 IMAD.WIDE R14, R36, 0x4, R14 ;  /* 0x00000004240ea825 */ /* 0x000fc600078e020e */
[----:B------:R-:W4:Y:S01]  /*24190*/  LDL R2, [R1+0x108] ;  /* 0x0001080001027983 */ /* 0x000f220000100800 */
[----:B------:R-:W-:Y:S02]  /*241a0*/  @!P2 IMAD.MOV.U32 R36, RZ, RZ, R0 ;  /* 0x000000ffff24a224 */ /* 0x000fe400078e0000 */
[----:B------:R-:W-:Y:S01]  /*241b0*/  @!P3 IMAD.MOV.U32 R111, RZ, RZ, R109 ;  /* 0x000000ffff6fb224 */ /* 0x000fe200078e006d */
[----:B------:R-:W-:Y:S01]  /*241c0*/  ISETP.GE.AND P0, PT, R11, UR4, PT ;  /* 0x000000040b007c0c */ /* 0x000fe2000bf06270 */
[----:B------:R-:W5:Y:S04]  /*241d0*/  LDL R0, [R1+0x90] ;  /* 0x0000900001007983 */ /* 0x000f680000100800 */
[----:B------:R1:W-:Y:S04]  /*241e0*/  @!P2 ST.E.64 desc[UR50][R14.64], R36 ;  /* 0x000000240e00a985 */ /* 0x0003e8000c101b32 */
[----:B------:R0:W-:Y:S01]  /*241f0*/  @!P3 ST.E.64 desc[UR50][R12.64], R110 ;  /* 0x0000006e0c00b985 */ /* 0x0001e2000c101b32 */
[----:B------:R-:W-:-:S03]  /*24200*/  @!P1 LOP3.LUT R115, R115, R114, RZ, 0x3c, !PT ;  /* 0x0000007273739212 */ /* 0x000fc600078e3cff */
[----:B------:R-:W5:Y:S04]  /*24210*/  LDL R109, [R1+0xec] ;  /* 0x0000ec00016d7983 */ /* 0x000f680000100800 */
[----:B-1----:R-:W5:Y:S01]  /*24220*/  LDL R37, [R1+0x100] ;  /* 0x0001000001257983 */ /* 0x002f620000100800 */
[----:B0-----:R-:W-:-:S03]  /*24230*/  @!P1 LEA R12, P5, R47, R43, 0x2 ;  /* 0x0000002b2f0c9211 */ /* 0x001fc600078a10ff */
[----:B------:R-:W5:Y:S01]  /*24240*/  LDL R36, [R1+0x98] ;  /* 0x0000980001247983 */ /* 0x000f620000100800 */
[----:B------:R-:W-:-:S03]  /*24250*/  @!P1 LEA.HI.X R13, R47, R42, R127, 0x2, P5 ;  /* 0x0000002a2f0d9211 */ /* 0x000fc600028f147f */
[----:B------:R-:W5:Y:S04]  /*24260*/  LDL R111, [R1+0xf8] ;  /* 0x0000f800016f7983 */ /* 0x000f680000100800 */
[----:B------:R-:W5:Y:S01]  /*24270*/  LDL R47, [R1+0x104] ;  /* 0x00010400012f7983 */ /* 0x000f620000100800 */
[----:B------:R-:W-:Y:S02]  /*24280*/  ISETP.GE.AND P2, PT, R125, UR4, PT ;  /* 0x000000047d007c0c */ /* 0x000fe4000bf46270 */
[----:B------:R-:W-:Y:S01]  /*24290*/  @!P0 LOP3.LUT R113, R113, R112, RZ, 0x3c, !PT ;  /* 0x0000007071718212 */ /* 0x000fe200078e3cff */
[----:B------:R-:W5:Y:S01]  /*242a0*/  LDL R110, [R1+0xf4] ;  /* 0x0000f400016e7983 */ /* 0x000f620000100800 */
[----:B------:R-:W-:Y:S02]  /*242b0*/  ISETP.GE.AND P3, PT, R46, UR4, PT ;  /* 0x000000042e007c0c */ /* 0x000fe4000bf66270 */
[----:B------:R-:W-:-:S02]  /*242c0*/  @!P0 LEA R14, P4, R11, R43, 0x2 ;  /* 0x0000002b0b0e8211 */ /* 0x000fc400078810ff */
[----:B------:R-:W-:Y:S02]  /*242d0*/  @!P0 LOP3.LUT R112, R113, R112, RZ, 0x3c, !PT ;  /* 0x0000007071708212 */ /* 0x000fe400078e3cff */
[----:B------:R-:W-:Y:S02]  /*242e0*/  @!P1 LOP3.LUT R114, R115, R114, RZ, 0x3c, !PT ;  /* 0x0000007273729212 */ /* 0x000fe400078e3cff */
[----:B------:R-:W-:Y:S02]  /*242f0*/  @!P0 LEA.HI.X R15, R11, R42, R128, 0x2, P4 ;  /* 0x0000002a0b0f8211 */ /* 0x000fe400020f1480 */
[----:B------:R-:W-:Y:S01]  /*24300*/  @!P0 LOP3.LUT R113, R113, R112, RZ, 0x3c, !PT ;  /* 0x0000007071718212 */ /* 0x000fe200078e3cff */
[----:B------:R-:W5:Y:S01]  /*24310*/  LDL R11, [R1+0x9c] ;  /* 0x00009c00010b7983 */ /* 0x000f620000100800 */
[----:B------:R-:W-:Y:S02]  /*24320*/  @!P1 LOP3.LUT R115, R115, R114, RZ, 0x3c, !PT ;  /* 0x0000007273739212 */ /* 0x000fe400078e3cff */
[-C--:B------:R-:W-:Y:S01]  /*24330*/  @!P2 LOP3.LUT R117, R117, R116.reuse, RZ, 0x3c, !PT ;  /* 0x000000747575a212 */ /* 0x080fe200078e3cff */
[----:B------:R0:W-:Y:S04]  /*24340*/  @!P0 ST.E.64 desc[UR50][R14.64], R112 ;  /* 0x000000700e008985 */ /* 0x0001e8000c101b32 */
[----:B------:R1:W-:Y:S01]  /*24350*/  @!P1 ST.E.64 desc[UR50][R12.64], R114 ;  /* 0x000000720c009985 */ /* 0x0003e2000c101b32 */
[----:B------:R-:W-:-:S02]  /*24360*/  @!P2 LOP3.LUT R116, R117, R116, RZ, 0x3c, !PT ;  /* 0x000000747574a212 */ /* 0x000fc400078e3cff */
[----:B------:R-:W-:Y:S02]  /*24370*/  @!P3 LOP3.LUT R119, R119, R118, RZ, 0x3c, !PT ;  /* 0x000000767777b212 */ /* 0x000fe400078e3cff */
[----:B------:R-:W-:Y:S02]  /*24380*/  @!P2 LOP3.LUT R117, R117, R116, RZ, 0x3c, !PT ;  /* 0x000000747575a212 */ /* 0x000fe400078e3cff */
[CC--:B0-----:R-:W-:Y:S01]  /*24390*/  @!P2 LEA R14, P4, R125.reuse, R43.reuse, 0x2 ;  /* 0x0000002b7d0ea211 */ /* 0x0c1fe200078810ff */
[----:B------:R-:W5:Y:S01]  /*243a0*/  LDL R112, [R1+0xfc] ;  /* 0x0000fc0001707983 */ /* 0x000f620000100800 */
[C---:B-1----:R-:W-:Y:S02]  /*243b0*/  @!P3 LEA R12, P5, R46.reuse, R43, 0x2 ;  /* 0x0000002b2e0cb211 */ /* 0x042fe400078a10ff */
[-C--:B------:R-:W-:Y:S02]  /*243c0*/  @!P2 LEA.HI.X R15, R125, R42.reuse, R126, 0x2, P4 ;  /* 0x0000002a7d0fa211 */ /* 0x080fe400020f147e */
[----:B------:R-:W-:-:S02]  /*243d0*/  @!P3 LEA.HI.X R13, R46, R42, R124, 0x2, P5 ;  /* 0x0000002a2e0db211 */ /* 0x000fc400028f147c */
[----:B------:R-:W5:Y:S01]  /*243e0*/  LDL R46, [R1+0x94] ;  /* 0x00009400012e7983 */ /* 0x000f620000100800 */
[----:B------:R-:W-:Y:S02]  /*243f0*/  ISETP.GE.AND P0, PT, R79, UR4, PT ;  /* 0x000000044f007c0c */ /* 0x000fe4000bf06270 */
[----:B------:R-:W-:Y:S01]  /*24400*/  ISETP.GE.AND P1, PT, R78, UR4, PT ;  /* 0x000000044e007c0c */ /* 0x000fe2000bf26270 */
[----:B------:R0:W-:Y:S01]  /*24410*/  @!P2 ST.E.64 desc[UR50][R14.64], R116 ;  /* 0x000000740e00a985 */ /* 0x0001e2000c101b32 */
[----:B------:R-:W-:-:S04]  /*24420*/  @!P3 LOP3.LUT R118, R119, R118, RZ, 0x3c, !PT ;  /* 0x000000767776b212 */ /* 0x000fc800078e3cff */
[----:B------:R-:W-:-:S05]  /*24430*/  @!P3 LOP3.LUT R119, R119, R118, RZ, 0x3c, !PT ;  /* 0x000000767777b212 */ /* 0x000fca00078e3cff */
[----:B------:R1:W-:Y:S01]  /*24440*/  @!P3 ST.E.64 desc[UR50][R12.64], R118 ;  /* 0x000000760c00b985 */ /* 0x0003e2000c101b32 */
[-C--:B0-----:R-:W-:Y:S02]  /*24450*/  @!P0 LEA R14, P4, R79, R43.reuse, 0x2 ;  /* 0x0000002b4f0e8211 */ /* 0x081fe400078810ff */
[----:B------:R-:W-:Y:S02]  /*24460*/  @!P0 LOP3.LUT R121, R121, R120, RZ, 0x3c, !PT ;  /* 0x0000007879798212 */ /* 0x000fe400078e3cff */
[----:B------:R-:W-:Y:S02]  /*24470*/  @!P0 LEA.HI.X R15, R79, R42, R123, 0x2, P4 ;  /* 0x0000002a4f0f8211 */ /* 0x000fe400020f147b */
[----:B-1----:R-:W-:Y:S01]  /*24480*/  @!P1 LEA R12, P5, R78, R43, 0x2 ;  /* 0x0000002b4e0c9211 */ /* 0x002fe200078a10ff */
[----:B------:R-:W-:Y:S01]  /*24490*/  @!P1 IMAD.MOV.U32 R123, RZ, RZ, R3 ;  /* 0x000000ffff7b9224 */ /* 0x000fe200078e0003 */
[C---:B------:R-:W-:Y:S01]  /*244a0*/  @!P0 LOP3.LUT R120, R121.reuse, R120, RZ, 0x3c, !PT ;  /* 0x0000007879788212 */ /* 0x040fe200078e3cff */
[----:B------:R-:W5:Y:S03]  /*244b0*/  LDL R79, [R1+0x8c] ;  /* 0x00008c00014f7983 */ /* 0x000f660000100800 */
[----:B------:R-:W-:-:S05]  /*244c0*/  @!P0 LOP3.LUT R121, R121, R120, RZ, 0x3c, !PT ;  /* 0x0000007879798212 */ /* 0x000fca00078e3cff */
[----:B------:R0:W-:Y:S01]  /*244d0*/  @!P0 ST.E.64 desc[UR50][R14.64], R120 ;  /* 0x000000780e008985 */ /* 0x0001e2000c101b32 */
[----:B--2---:R-:W-:Y:S02]  /*244e0*/  ISETP.GE.AND P2, PT, R44, UR4, PT ;  /* 0x000000042c007c0c */ /* 0x004fe4000bf46270 */
[----:B----4-:R-:W-:Y:S02]  /*244f0*/  @!P1 LEA.HI.X R13, R78, R42, R2, 0x2, P5 ;  /* 0x0000002a4e0d9211 */ /* 0x010fe400028f1402 */
[C---:B---3--:R-:W-:Y:S01]  /*24500*/  ISETP.GE.AND P3, PT, R45.reuse, UR4, PT ;  /* 0x000000042d007c0c */ /* 0x048fe2000bf66270 */
[----:B------:R-:W2:Y:S08]  /*24510*/  LDL R78, [R1+0x88] ;  /* 0x00008800014e7983 */ /* 0x000eb00000100800 */
[-C--:B------:R-:W-:Y:S01]  /*24520*/  @!P2 LEA R2, P4, R44, R43.reuse, 0x2 ;  /* 0x0000002b2c02a211 */ /* 0x080fe200078810ff */
[----:B0-----:R-:W-:Y:S01]  /*24530*/  @!P2 IMAD.MOV.U32 R15, RZ, RZ, R6 ;  /* 0x000000ffff0fa224 */ /* 0x001fe200078e0006 */
[----:B------:R-:W-:Y:S01]  /*24540*/  @!P2 MOV R14, R4 ;  /* 0x00000004000ea202 */ /* 0x000fe20000000f00 */
[----:B------:R0:W-:Y:S02]  /*24550*/  @!P1 ST.E.64 desc[UR50][R12.64], R122 ;  /* 0x0000007a0c009985 */ /* 0x0001e4000c101b32 */
[----:B0-----:R-:W-:-:S02]  /*24560*/  @!P3 LEA R12, P5, R45, R43, 0x2 ;  /* 0x0000002b2d0cb211 */ /* 0x001fc400078a10ff */
[-C--:B-----5:R-:W-:Y:S02]  /*24570*/  @!P2 LEA.HI.X R3, R44, R42.reuse, R47, 0x2, P4 ;  /* 0x0000002a2c03a211 */ /* 0x0a0fe400020f142f */
[----:B------:R-:W3:Y:S01]  /*24580*/  LDL R44, [R1+0xf0] ;  /* 0x0000f000012c7983 */ /* 0x000ee20000100800 */
[----:B------:R-:W-:-:S03]  /*24590*/  @!P3 LEA.HI.X R13, R45, R42, R37, 0x2, P5 ;  /* 0x0000002a2d0db211 */ /* 0x000fc600028f1425 */
[----:B------:R0:W-:Y:S01]  /*245a0*/  @!P2 ST.E.64 desc[UR50][R2.64], R14 ;  /* 0x0000000e0200a985 */ /* 0x0001e2000c101b32 */
[----:B------:R-:W-:-:S03]  /*245b0*/  ISETP.GE.AND P1, PT, R36, UR4, PT ;  /* 0x0000000424007c0c */ /* 0x000fc6000bf26270 */
[----:B------:R-:W4:Y:S04]  /*245c0*/  LDL R47, [R1+0x84] ;  /* 0x00008400012f7983 */ /* 0x000f280000100800 */
[----:B------:R-:W5:Y:S01]  /*245d0*/  LDL R45, [R1+0x80] ;  /* 0x00008000012d7983 */ /* 0x000f620000100800 */
[C---:B------:R-:W-:Y:S02]  /*245e0*/  ISETP.GE.AND P0, PT, R11.reuse, UR4, PT ;  /* 0x000000040b007c0c */ /* 0x040fe4000bf06270 */
[----:B------:R-:W-:Y:S01]  /*245f0*/  ISETP.GE.AND P4, PT, R0, UR4, PT ;  /* 0x0000000400007c0c */ /* 0x000fe2000bf86270 */
[----:B------:R-:W5:Y:S01]  /*24600*/  LDL R37, [R1+0x7c] ;  /* 0x00007c0001257983 */ /* 0x000f620000100800 */
[----:B0-----:R-:W-:Y:S02]  /*24610*/  @!P3 IMAD.MOV.U32 R2, RZ, RZ, R5 ;  /* 0x000000ffff02b224 */ /* 0x001fe400078e0005 */
[----:B------:R-:W-:Y:S01]  /*24620*/  @!P3 IMAD.MOV.U32 R3, RZ, RZ, R7 ;  /* 0x000000ffff03b224 */ /* 0x000fe200078e0007 */
[----:B------:R-:W5:Y:S04]  /*24630*/  LDL R15, [R1+0x74] ;  /* 0x00007400010f7983 */ /* 0x000f680000100800 */
[----:B------:R0:W-:Y:S04]  /*24640*/  @!P3 ST.E.64 desc[UR50][R12.64], R2 ;  /* 0x000000020c00b985 */ /* 0x0001e8000c101b32 */
[----:B------:R-:W5:Y:S04]  /*24650*/  LDL R14, [R1+0xd0] ;  /* 0x0000d000010e7983 */ /* 0x000f680000100800 */
[----:B0-----:R-:W4:Y:S01]  /*24660*/  LDL R12, [R1+0xe8] ;  /* 0x0000e800010c7983 */ /* 0x001f220000100800 */
[----:B------:R-:W-:-:S02]  /*24670*/  @!P0 LEA R4, P5, R11, R43, 0x2 ;  /* 0x0000002b0b048211 */ /* 0x000fc400078a10ff */
[----:B------:R-:W-:Y:S01]  /*24680*/  ISETP.GE.AND P2, PT, R46, UR4, PT ;  /* 0x000000042e007c0c */ /* 0x000fe2000bf46270 */
[----:B------:R-:W5:Y:S01]  /*24690*/  LDL R13, [R1+0x70] ;  /* 0x00007000010d7983 */ /* 0x000f620000100800 */
[-C--:B------:R-:W-:Y:S01]  /*246a0*/  @!P0 LEA.HI.X R5, R11, R42.reuse, R112, 0x2, P5 ;  /* 0x0000002a0b058211 */ /* 0x080fe200028f1470 */
[----:B------:R-:W-:Y:S01]  /*246b0*/  @!P0 IMAD.MOV.U32 R11, RZ, RZ, R10 ;  /* 0x000000ffff0b8224 */ /* 0x000fe200078e000a */
[C---:B------:R-:W-:Y:S01]  /*246c0*/  @!P1 LEA R2, P3, R36.reuse, R43, 0x2 ;  /* 0x0000002b24029211 */ /* 0x040fe200078610ff */
[----:B------:R-:W-:Y:S02]  /*246d0*/  @!P0 IMAD.MOV.U32 R10, RZ, RZ, R8 ;  /* 0x000000ffff0a8224 */ /* 0x000fe400078e0008 */
[----:B------:R-:W5:Y:S01]  /*246e0*/  LDL R8, [R1+0xe4] ;  /* 0x0000e40001087983 */ /* 0x000f620000100800 */
[----:B------:R-:W-:-:S03]  /*246f0*/  @!P1 LEA.HI.X R3, R36, R42, R111, 0x2, P3 ;  /* 0x0000002a24039211 */ /* 0x000fc600018f146f */
[----:B------:R0:W-:Y:S02]  /*24700*/  @!P0 ST.E.64 desc[UR50][R4.64], R10 ;  /* 0x0000000a04008985 */ /* 0x0001e4000c101b32 */
[C---:B------:R-:W-:Y:S02]  /*24710*/  @!P2 LEA R6, P3, R46.reuse, R43, 0x2 ;  /* 0x0000002b2e06a211 */ /* 0x040fe400078610ff */
[----:B------:R-:W5:Y:S02]  /*24720*/  LDL R36, [R1+0x78] ;  /* 0x0000780001247983 */ /* 0x000f640000100800 */
[----:B------:R-:W-:Y:S02]  /*24730*/  @!P2 LEA.HI.X R7, R46, R42, R110, 0x2, P3 ;  /* 0x0000002a2e07a211 */ /* 0x000fe400018f146e */
[----:B------:R-:W5:Y:S01]  /*24740*/  LDL R46, [R1+0xe0] ;  /* 0x0000e000012e7983 */ /* 0x000f620000100800 */
[----:B0-----:R-:W-:-:S03]  /*24750*/  @!P1 IMAD.MOV.U32 R4, RZ, RZ, R9 ;  /* 0x000000ffff049224 */ /* 0x001fc600078e0009 */
[----:B------:R-:W5:Y:S01]  /*24760*/  LDL R11, [R1+0x6c] ;  /* 0x00006c00010b7983 */ /* 0x000f620000100800 */
[----:B------:R-:W-:-:S03]  /*24770*/  @!P1 IMAD.MOV.U32 R5, RZ, RZ, R20 ;  /* 0x000000ffff059224 */ /* 0x000fc600078e0014 */
[----:B------:R-:W5:Y:S04]  /*24780*/  LDL R20, [R1+0xd4] ;  /* 0x0000d40001147983 */ /* 0x000f680000100800 */
[----:B------:R0:W-:Y:S04]  /*24790*/  @!P1 ST.E.64 desc[UR50][R2.64], R4 ;  /* 0x0000000402009985 */ /* 0x0001e8000c101b32 */
[----:B------:R-:W5:Y:S01]  /*247a0*/  LDL R10, [R1+0xc8] ;  /* 0x0000c800010a7983 */ /* 0x000f620000100800 */
[----:B0-----:R-:W-:Y:S02]  /*247b0*/  @!P4 LEA R2, P5, R0, R43, 0x2 ;  /* 0x0000002b0002c211 */ /* 0x001fe400078a10ff */
[----:B------:R-:W-:-:S02]  /*247c0*/  @!P2 MOV R4, R21 ;  /* 0x000000150004a202 */ /* 0x000fc40000000f00 */
[----:B------:R-:W5:Y:S01]  /*247d0*/  LDL R21, [R1+0xd8] ;  /* 0x0000d80001157983 */ /* 0x000f620000100800 */
[----:B------:R-:W-:Y:S02]  /*247e0*/  @!P2 IMAD.MOV.U32 R5, RZ, RZ, R25 ;  /* 0x000000ffff05a224 */ /* 0x000fe400078e0019 */
[----:B------:R-:W-:-:S03]  /*247f0*/  @!P4 IMAD.MOV.U32 R25, RZ, RZ, R26 ;  /* 0x000000ffff19c224 */ /* 0x000fc600078e001a */
[----:B------:R-:W-:Y:S01]  /*24800*/  @!P2 ST.E.64 desc[UR50][R6.64], R4 ;  /* 0x000000040600a985 */ /* 0x000fe2000c101b32 */
[----:B--2---:R-:W-:Y:S02]  /*24810*/  ISETP.GE.AND P1, PT, R78, UR4, PT ;  /* 0x000000044e007c0c */ /* 0x004fe4000bf26270 */
[----:B---3--:R-:W-:Y:S02]  /*24820*/  @!P4 LEA.HI.X R3, R0, R42, R44, 0x2, P5 ;  /* 0x0000002a0003c211 */ /* 0x008fe400028f142c */
[----:B------:R-:W2:Y:S04]  /*24830*/  LDL R44, [R1+0xdc] ;  /* 0x0000dc00012c7983 */ /* 0x000ea80000100800 */
[----:B------:R-:W3:Y:S04]  /*24840*/  LDL R0, [R1+0x68] ;  /* 0x0000680001007983 */ /* 0x000ee80000100800 */
[----:B------:R0:W-:Y:S02]  /*24850*/  @!P4 ST.E.64 desc[UR50][R2.64], R24 ;  /* 0x000000180200c985 */ /* 0x0001e4000c101b32 */
[----:B0-----:R-:W-:-:S04]  /*24860*/  @!P1 LEA R2, P5, R78, R43, 0x2 ;  /* 0x0000002b4e029211 */ /* 0x001fc800078a10ff */
[----:B----4-:R-:W-:Y:S02]  /*24870*/  @!P1 LEA.HI.X R3, R78, R42, R12, 0x2, P5 ;  /* 0x0000002a4e039211 */ /* 0x010fe400028f140c */
[----:B------:R-:W4:Y:S01]  /*24880*/  LDL R12, [R1+0xcc] ;  /* 0x0000cc00010c7983 */ /* 0x000f220000100800 */
[----:B------:R-:W-:Y:S02]  /*24890*/  ISETP.GE.AND P0, PT, R79, UR4, PT ;  /* 0x000000044f007c0c */ /* 0x000fe4000bf06270 */
[----:B------:R-:W-:Y:S02]  /*248a0*/  ISETP.GE.AND P2, PT, R47, UR4, PT ;  /* 0x000000042f007c0c */ /* 0x000fe4000bf46270 */
[----:B-----5:R-:W-:-:S09]  /*248b0*/  ISETP.GE.AND P4, PT, R45, UR4, PT ;  /* 0x000000042d007c0c */ /* 0x020fd2000bf86270 */
[C---:B------:R-:W-:Y:S01]  /*248c0*/  @!P0 LEA R4, P3, R79.reuse, R43, 0x2 ;  /* 0x0000002b4f048211 */ /* 0x040fe200078610ff */
[----:B------:R-:W-:Y:S02]  /*248d0*/  @!P0 IMAD.MOV.U32 R6, RZ, RZ, R27 ;  /* 0x000000ffff068224 */ /* 0x000fe400078e001b */
[----:B------:R-:W-:Y:S01]  /*248e0*/  @!P0 IMAD.MOV.U32 R7, RZ, RZ, R29 ;  /* 0x000000ffff078224 */ /* 0x000fe200078e001d */
[----:B------:R-:W-:Y:S01]  /*248f0*/  @!P0 LEA.HI.X R5, R79, R42, R109, 0x2, P3 ;  /* 0x0000002a4f058211 */ /* 0x000fe200018f146d */
[----:B------:R-:W-:Y:S01]  /*24900*/  @!P1 IMAD.MOV.U32 R29, RZ, RZ, R30 ;  /* 0x000000ffff1d9224 */ /* 0x000fe200078e001e */
[----:B------:R-:W-:-:S03]  /*24910*/  ISETP.GE.AND P3, PT, R37, UR4, PT ;  /* 0x0000000425007c0c */ /* 0x000fc6000bf66270 */
[----:B------:R0:W-:Y:S04]  /*24920*/  @!P0 ST.E.64 desc[UR50][R4.64], R6 ;  /* 0x0000000604008985 */ /* 0x0001e8000c101b32 */
[----:B------:R1:W-:Y:S01]  /*24930*/  @!P1 ST.E.64 desc[UR50][R2.64], R28 ;  /* 0x0000001c02009985 */ /* 0x0003e2000c101b32 */
[----:B0-----:R-:W-:-:S04]  /*24940*/  @!P2 LEA R4, P0, R47, R43, 0x2 ;  /* 0x0000002b2f04a211 */ /* 0x001fc800078010ff */
[-C--:B------:R-:W-:Y:S02]  /*24950*/  @!P2 LEA.HI.X R5, R47, R42.reuse, R8, 0x2, P0 ;  /* 0x0000002a2f05a211 */ /* 0x080fe400000f1408 */
[C---:B-1----:R-:W-:Y:S02]  /*24960*/  @!P4 LEA R2, P1, R45.reuse, R43, 0x2 ;  /* 0x0000002b2d02c211 */ /* 0x042fe400078210ff */
[----:B------:R-:W-:Y:S01]  /*24970*/  ISETP.GE.AND P0, PT, R36, UR4, PT ;  /* 0x0000000424007c0c */ /* 0x000fe2000bf06270 */
[----:B------:R-:W-:Y:S01]  /*24980*/  @!P2 IMAD.MOV.U32 R6, RZ, RZ, R31 ;  /* 0x000000ffff06a224 */ /* 0x000fe200078e001f */
[----:B------:R-:W-:Y:S01]  /*24990*/  @!P4 LEA.HI.X R3, R45, R42, R46, 0x2, P1 ;  /* 0x0000002a2d03c211 */ /* 0x000fe200008f142e */
[----:B------:R-:W-:Y:S01]  /*249a0*/  @!P2 IMAD.MOV.U32 R7, RZ, RZ, R33 ;  /* 0x000000ffff07a224 */ /* 0x000fe200078e0021 */
[----:B------:R-:W-:Y:S02]  /*249b0*/  @!P4 MOV R33, R34 ;  /* 0x000000220021c202 */ /* 0x000fe40000000f00 */
[----:B------:R-:W-:-:S02]  /*249c0*/  ISETP.GE.AND P1, PT, R15, UR4, PT ;  /* 0x000000040f007c0c */ /* 0x000fc4000bf26270 */
[-C--:B------:R-:W-:Y:S01]  /*249d0*/  @!P3 LEA R8, P5, R37, R43.reuse, 0x2 ;  /* 0x0000002b2508b211 */ /* 0x080fe200078a10ff */
[----:B------:R0:W-:Y:S04]  /*249e0*/  @!P2 ST.E.64 desc[UR50][R4.64], R6 ;  /* 0x000000060400a985 */ /* 0x0001e8000c101b32 */
[----:B------:R1:W-:Y:S01]  /*249f0*/  @!P4 ST.E.64 desc[UR50][R2.64], R32 ;  /* 0x000000200200c985 */ /* 0x0003e2000c101b32 */
[----:B------:R-:W-:Y:S02]  /*24a00*/  ISETP.GE.AND P4, PT, R13, UR4, PT ;  /* 0x000000040d007c0c */ /* 0x000fe4000bf86270 */
[C---:B0-----:R-:W-:Y:S01]  /*24a10*/  @!P0 LEA R4, P2, R36.reuse, R43, 0x2 ;  /* 0x0000002b24048211 */ /* 0x041fe200078410ff */
[----:B-1----:R-:W-:Y:S02]  /*24a20*/  @!P3 IMAD.MOV.U32 R2, RZ, RZ, R35 ;  /* 0x000000ffff02b224 */ /* 0x002fe400078e0023 */
[----:B------:R-:W-:Y:S01]  /*24a30*/  @!P3 IMAD.MOV.U32 R3, RZ, RZ, R53 ;  /* 0x000000ffff03b224 */ /* 0x000fe200078e0035 */
[-C--:B------:R-:W-:Y:S01]  /*24a40*/  @!P0 LEA.HI.X R5, R36, R42.reuse, R21, 0x2, P2 ;  /* 0x0000002a24058211 */ /* 0x080fe200010f1415 */
[----:B------:R-:W-:Y:S01]  /*24a50*/  @!P0 IMAD.MOV.U32 R53, RZ, RZ, R54 ;  /* 0x000000ffff358224 */ /* 0x000fe200078e0036 */
[----:B--2---:R-:W-:-:S02]  /*24a60*/  @!P3 LEA.HI.X R9, R37, R42, R44, 0x2, P5 ;  /* 0x0000002a2509b211 */ /* 0x004fc400028f142c */
[----:B------:R-:W-:-:S03]  /*24a70*/  ISETP.GE.AND P5, PT, R11, UR4, PT ;  /* 0x000000040b007c0c */ /* 0x000fc6000bfa6270 */
[----:B------:R0:W-:Y:S01]  /*24a80*/  @!P3 ST.E.64 desc[UR50][R8.64], R2 ;  /* 0x000000020800b985 */ /* 0x0001e2000c101b32 */
[----:B---3--:R-:W-:-:S03]  /*24a90*/  ISETP.GE.AND P3, PT, R0, UR4, PT ;  /* 0x0000000400007c0c */ /* 0x008fc6000bf66270 */
[----:B------:R1:W-:Y:S01]  /*24aa0*/  @!P0 ST.E.64 desc[UR50][R4.64], R52 ;  /* 0x0000003404008985 */ /* 0x0003e2000c101b32 */
[-C--:B------:R-:W-:Y:S02]  /*24ab0*/  @!P4 LEA R6, P0, R13, R43.reuse, 0x2 ;  /* 0x0000002b0d06c211 */ /* 0x080fe400078010ff */
[----:B0-----:R-:W-:-:S04]  /*24ac0*/  @!P1 LEA R2, P2, R15, R43, 0x2 ;  /* 0x0000002b0f029211 */ /* 0x001fc800078410ff */
[-C--:B------:R-:W-:Y:S01]  /*24ad0*/  @!P1 LEA.HI.X R3, R15, R42.reuse, R20, 0x2, P2 ;  /* 0x0000002a0f039211 */ /* 0x080fe200010f1414 */
[----:B-1----:R-:W-:Y:S02]  /*24ae0*/  @!P1 IMAD.MOV.U32 R4, RZ, RZ, R55 ;  /* 0x000000ffff049224 */ /* 0x002fe400078e0037 */
[----:B------:R-:W-:Y:S01]  /*24af0*/  @!P1 IMAD.MOV.U32 R5, RZ, RZ, R57 ;  /* 0x000000ffff059224 */ /* 0x000fe200078e0039 */
[----:B------:R-:W-:Y:S01]  /*24b00*/  @!P4 LEA.HI.X R7, R13, R42, R14, 0x2, P0 ;  /* 0x0000002a0d07c211 */ /* 0x000fe200000f140e */
[----:B------:R-:W-:-:S03]  /*24b10*/  @!P4 IMAD.MOV.U32 R57, RZ, RZ, R58 ;  /* 0x000000ffff39c224 */ /* 0x000fc600078e003a */
[----:B------:R0:W-:Y:S04]  /*24b20*/  @!P1 ST.E.64 desc[UR50][R2.64], R4 ;  /* 0x0000000402009985 */ /* 0x0001e8000c101b32 */
[----:B------:R1:W-:Y:S01]  /*24b30*/  @!P4 ST.E.64 desc[UR50][R6.64], R56 ;  /* 0x000000380600c985 */ /* 0x0003e2000c101b32 */
[CC--:B0-----:R-:W-:Y:S02]  /*24b40*/  @!P5 LEA R2, P1, R11.reuse, R43.reuse, 0x2 ;  /* 0x0000002b0b02d211 */ /* 0x0c1fe400078210ff */
[C---:B------:R-:W-:Y:S02]  /*24b50*/  @!P3 LEA R4, P2, R0.reuse, R43, 0x2 ;  /* 0x0000002b0004b211 */ /* 0x040fe400078410ff */
[-C--:B----4-:R-:W-:Y:S01]  /*24b60*/  @!P5 LEA.HI.X R3, R11, R42.reuse, R12, 0x2, P1 ;  /* 0x0000002a0b03d211 */ /* 0x090fe200008f140c */
[----:B-1----:R-:W-:Y:S01]  /*24b70*/  @!P5 IMAD.MOV.U32 R6, RZ, RZ, R59 ;  /* 0x000000ffff06d224 */ /* 0x002fe200078e003b */
[----:B------:R-:W-:Y:S01]  /*24b80*/  @!P5 MOV R7, R61 ;  /* 0x0000003d0007d202 */ /* 0x000fe20000000f00 */
[----:B------:R-:W-:Y:S01]  /*24b90*/  @!P3 IMAD.MOV.U32 R61, RZ, RZ, R62 ;  /* 0x000000ffff3db224 */ /* 0x000fe200078e003e */
[----:B------:R-:W-:-:S03]  /*24ba0*/  @!P3 LEA.HI.X R5, R0, R42, R10, 0x2, P2 ;  /* 0x0000002a0005b211 */ /* 0x000fc600010f140a */
[----:B------:R3:W-:Y:S04]  /*24bb0*/  @!P5 ST.E.64 desc[UR50][R2.64], R6 ;  /* 0x000000060200d985 */ /* 0x0007e8000c101b32 */
[----:B------:R3:W-:Y:S02]  /*24bc0*/  @!P3 ST.E.64 desc[UR50][R4.64], R60 ;  /* 0x0000003c0400b985 */ /* 0x0007e4000c101b32 */
.L_x_4472:
[----:B------:R-:W-:Y:S05]  /*24bd0*/  BSYNC B1 ;  /* 0x0000000000017941 */ /* 0x000fea0003800000 */
.L_x_4471:
[----:B------:R-:W-:-:S03]  /*24be0*/  UMOV UR4, 0xffffffff ;  /* 0xffffffff00047882 */ /* 0x000fc60000000000 */
[----:B------:R-:W-:Y:S05]  /*24bf0*/  BRA.DIV UR4, `(.L_x_4473) ;  /* 0x000000f2044c7947 */ /* 0x000fea000b800000 */
[----:B0-----:R-:W0:Y:S04]  /*24c00*/  SHFL.IDX PT, R41, R41, 0x1, 0x1c1f ;  /* 0x003c1f0029297f89 */ /* 0x001e2800000e0000 */
[----:B------:R4:W0:Y:S02]  /*24c10*/  SHFL.IDX PT, R14, R40, 0x1, 0x1c1f ;  /* 0x003c1f00280e7f89 */ /* 0x00082400000e0000 */
.L_x_4795:
[----:B------:R-:W-:-:S13]  /*24c20*/  ISETP.GE.AND P0, PT, R39, R38, PT ;  /* 0x000000262700720c */ /* 0x000fda0003f06270 */
[----:B------:R-:W-:Y:S05]  /*24c30*/  @P0 BRA `(.L_x_4469) ;  /* 0x0000001c00280947 */ /* 0x000fea0003800000 */
[----:B--2---:R-:W2:Y:S01]  /*24c40*/  LDL R43, [R1+0x64] ;  /* 0x00006400012b7983 */ /* 0x004ea20000100800 */
[----:B------:R-:W-:-:S03]  /*24c50*/  ULDC UR4, c[0x0][0xac8] ;  /* 0x0002b20000047ab9 */ /* 0x000fc60000000800 */
[----:B------:R-:W5:Y:S04]  /*24c60*/  LDL R55, [R1+0xc0] ;  /* 0x0000c00001377983 */ /* 0x000f680000100800 */
[----:B----4-:R-:W4:Y:S04]  /*24c70*/  LDL R40, [R1+0x120] ;  /* 0x0001200001287983 */ /* 0x010f280000100800 */
        /* <DEDUP_REMOVED lines=36> */
[----:B--2---:R-:W-:-:S02]  /*24ec0*/  ISETP.GE.AND P3, PT, R43, UR4, PT ;  /* 0x000000042b007c0c */ /* 0x004fc4000bf66270 */
[----:B-----5:R-:W-:Y:S01]  /*24ed0*/  ISETP.GE.AND P0, PT, R55, UR4, PT ;  /* 0x0000000437007c0c */ /* 0x020fe2000bf06270 */
[----:B----4-:R-:W-:-:S10]  /*24ee0*/  IMAD.MOV.U32 R60, RZ, RZ, R40 ;  /* 0x000000ffff3c7224 */ /* 0x010fd400078e0028 */
[----:B0-----:R-:W-:Y:S02]  /*24ef0*/  @!P3 IMAD.MOV.U32 R2, RZ, RZ, R14 ;  /* 0x000000ffff02b224 */ /* 0x001fe400078e000e */
[----:B------:R-:W-:Y:S02]  /*24f00*/  @!P3 IMAD.MOV.U32 R3, RZ, RZ, R41 ;  /* 0x000000ffff03b224 */ /* 0x000fe400078e0029 */
[----:B---3--:R-:W-:Y:S02]  /*24f10*/  IMAD.MOV.U32 R53, RZ, RZ, R36 ;  /* 0x000000ffff357224 */ /* 0x008fe400078e0024 */
[----:B------:R-:W-:Y:S01]  /*24f20*/  IMAD.MOV.U32 R40, RZ, RZ, R6 ;  /* 0x000000ffff287224 */ /* 0x000fe200078e0006 */
[----:B------:R-:W-:Y:S01]  /*24f30*/  MOV R47, R32 ;  /* 0x00000020002f7202 */ /* 0x000fe20000000f00 */
[----:B------:R-:W2:Y:S01]  /*24f40*/  LDL R36, [R1+0x10c] ;  /* 0x00010c0001247983 */ /* 0x000ea20000100800 */
[----:B------:R-:W-:Y:S01]  /*24f50*/  @!P0 LEA R6, P4, R55, R14, 0x2 ;  /* 0x0000000e37068211 */ /* 0x000fe200078810ff */
[----:B------:R-:W-:-:S04]  /*24f60*/  @!P3 IMAD.WIDE R2, R43, 0x4, R2 ;  /* 0x000000042b02b825 */ /* 0x000fc800078e0202 */
[----:B------:R-:W-:Y:S02]  /*24f70*/  IMAD.MOV.U32 R45, RZ, RZ, R27 ;  /* 0x000000ffff2d7224 */ /* 0x000fe400078e001b */
[----:B------:R-:W-:Y:S02]  /*24f80*/  IMAD.MOV.U32 R43, RZ, RZ, R5 ;  /* 0x000000ffff2b7224 */ /* 0x000fe400078e0005 */
[----:B------:R-:W-:Y:S02]  /*24f90*/  IMAD.MOV.U32 R27, RZ, RZ, R13 ;  /* 0x000000ffff1b7224 */ /* 0x000fe400078e000d */
[----:B------:R-:W-:Y:S01]  /*24fa0*/  IMAD.MOV.U32 R13, RZ, RZ, R7 ;  /* 0x000000ffff0d7224 */ /* 0x000fe200078e0007 */
[----:B------:R-:W-:Y:S01]  /*24fb0*/  @!P0 LEA.HI.X R7, R55, R41, R60, 0x2, P4 ;  /* 0x0000002937078211 */ /* 0x000fe200020f143c */
[----:B------:R-:W-:Y:S02]  /*24fc0*/  IMAD.MOV.U32 R55, RZ, RZ, R47 ;  /* 0x000000ffff377224 */ /* 0x000fe400078e002f */
[----:B------:R-:W-:Y:S01]  /*24fd0*/  IMAD.MOV.U32 R47, RZ, RZ, R43 ;  /* 0x000000ffff2f7224 */ /* 0x000fe200078e002b */
[----:B------:R-:W-:Y:S01]  /*24fe0*/  MOV R43, R34 ;  /* 0x00000022002b7202 */ /* 0x000fe20000000f00 */
[----:B------:R-:W-:-:S02]  /*24ff0*/  IMAD.MOV.U32 R34, RZ, RZ, R31 ;  /* 0x000000ffff227224 */ /* 0x000fc400078e001f */
[----:B------:R-:W3:Y:S01]  /*25000*/  LDL R31, [R1+0xfc] ;  /* 0x0000fc00011f7983 */ /* 0x000ee20000100800 */
[----:B------:R-:W-:Y:S01]  /*25010*/  ISETP.GE.AND P1, PT, R59, UR4, PT ;  /* 0x000000043b007c0c */ /* 0x000fe2000bf26270 */
[----:B------:R-:W-:Y:S02]  /*25020*/  @!P3 IMAD.MOV.U32 R5, RZ, RZ, R65 ;  /* 0x000000ffff05b224 */ /* 0x000fe400078e0041 */
[----:B------:R-:W-:Y:S01]  /*25030*/  IMAD.MOV.U32 R32, RZ, RZ, R25 ;  /* 0x000000ffff207224 */ /* 0x000fe200078e0019 */
[----:B------:R-:W-:Y:S01]  /*25040*/  MOV R25, R4 ;  /* 0x0000000400197202 */ /* 0x000fe20000000f00 */
[----:B------:R-:W-:Y:S02]  /*25050*/  @!P3 IMAD.MOV.U32 R4, RZ, RZ, R63 ;  /* 0x000000ffff04b224 */ /* 0x000fe400078e003f */
[----:B------:R-:W-:-:S03]  /*25060*/  IMAD.MOV.U32 R60, RZ, RZ, R53 ;  /* 0x000000ffff3c7224 */ /* 0x000fc600078e0035 */
[----:B------:R0:W-:Y:S01]  /*25070*/  @!P3 ST.E.64 desc[UR50][R2.64], R4 ;  /* 0x000000040200b985 */ /* 0x0001e2000c101b32 */
[----:B------:R-:W-:Y:S02]  /*25080*/  IMAD.MOV.U32 R53, RZ, RZ, R45 ;  /* 0x000000ffff357224 */ /* 0x000fe400078e002d */
[----:B0-----:R-:W-:-:S04]  /*25090*/  @!P1 LEA R2, P5, R59, R14, 0x2 ;  /* 0x0000000e3b029211 */ /* 0x001fc800078a10ff */
[----:B------:R-:W-:Y:S01]  /*250a0*/  @!P1 LEA.HI.X R3, R59, R41, R60, 0x2, P5 ;  /* 0x000000293b039211 */ /* 0x000fe200028f143c */
[----:B------:R-:W-:Y:S02]  /*250b0*/  IMAD.MOV.U32 R59, RZ, RZ, R55 ;  /* 0x000000ffff3b7224 */ /* 0x000fe400078e0037 */
[----:B------:R-:W-:Y:S02]  /*250c0*/  IMAD.MOV.U32 R55, RZ, RZ, R53 ;  /* 0x000000ffff377224 */ /* 0x000fe400078e0035 */
[----:B------:R-:W-:Y:S02]  /*250d0*/  IMAD.MOV.U32 R53, RZ, RZ, R47 ;  /* 0x000000ffff357224 */ /* 0x000fe400078e002f */
[----:B--2---:R-:W-:Y:S02]  /*250e0*/  IMAD.MOV.U32 R45, RZ, RZ, R36 ;  /* 0x000000ffff2d7224 */ /* 0x004fe400078e0024 */
[----:B------:R-:W-:Y:S02]  /*250f0*/  IMAD.MOV.U32 R36, RZ, RZ, R33 ;  /* 0x000000ffff247224 */ /* 0x000fe400078e0021 */
[----:B------:R-:W-:Y:S01]  /*25100*/  IMAD.MOV.U32 R33, RZ, RZ, R29 ;  /* 0x000000ffff217224 */ /* 0x000fe200078e001d */
[----:B------:R-:W-:Y:S01]  /*25110*/  MOV R47, R45 ;  /* 0x0000002d002f7202 */ /* 0x000fe20000000f00 */
[----:B------:R-:W-:Y:S01]  /*25120*/  IMAD.MOV.U32 R45, RZ, RZ, R43 ;  /* 0x000000ffff2d7224 */ /* 0x000fe200078e002b */
[----:B------:R-:W-:Y:S01]  /*25130*/  ISETP.GE.AND P2, PT, R58, UR4, PT ;  /* 0x000000043a007c0c */ /* 0x000fe2000bf46270 */
[----:B------:R-:W-:-:S02]  /*25140*/  IMAD.MOV.U32 R43, RZ, RZ, R36 ;  /* 0x000000ffff2b7224 */ /* 0x000fc400078e0024 */
[----:B------:R-:W-:Y:S02]  /*25150*/  @!P0 IMAD.MOV.U32 R65, RZ, RZ, R66 ;  /* 0x000000ffff418224 */ /* 0x000fe400078e0042 */
[----:B------:R-:W-:Y:S01]  /*25160*/  IMAD.MOV.U32 R44, RZ, RZ, R42 ;  /* 0x000000ffff2c7224 */ /* 0x000fe200078e002a */
[----:B------:R-:W-:Y:S01]  /*25170*/  ISETP.GE.AND P3, PT, R57, UR4, PT ;  /* 0x0000000439007c0c */ /* 0x000fe2000bf66270 */
[----:B------:R-:W-:Y:S01]  /*25180*/  IMAD.MOV.U32 R36, RZ, RZ, R33 ;  /* 0x000000ffff247224 */ /* 0x000fe200078e0021 */
[----:B------:R-:W2:Y:S01]  /*25190*/  LDL R29, [R1+0x7c] ;  /* 0x00007c00011d7983 */ /* 0x000ea20000100800 */
[----:B---3--:R-:W-:-:S03]  /*251a0*/  IMAD.MOV.U32 R33, RZ, RZ, R31 ;  /* 0x000000ffff217224 */ /* 0x008fc600078e001f */
[----:B------:R-:W3:Y:S04]  /*251b0*/  LDL R31, [R1+0xf0] ;  /* 0x0000f000011f7983 */ /* 0x000ee80000100800 */
[----:B------:R0:W-:Y:S01]  /*251c0*/  @!P0 ST.E.64 desc[UR50][R6.64], R64 ;  /* 0x0000004006008985 */ /* 0x0001e2000c101b32 */
[----:B------:R-:W-:Y:S02]  /*251d0*/  IMAD.MOV.U32 R42, RZ, RZ, R37 ;  /* 0x000000ffff2a7224 */ /* 0x000fe400078e0025 */
[----:B------:R-:W-:Y:S02]  /*251e0*/  IMAD.MOV.U32 R37, RZ, RZ, R24 ;  /* 0x000000ffff257224 */ /* 0x000fe400078e0018 */
[----:B------:R-:W4:Y:S01]  /*251f0*/  LDL R24, [R1+0x8c] ;  /* 0x00008c0001187983 */ /* 0x000f220000100800 */
[----:B0-----:R-:W-:-:S04]  /*25200*/  @!P2 LEA R6, P4, R58, R14, 0x2 ;  /* 0x0000000e3a06a211 */ /* 0x001fc800078810ff */
[----:B------:R-:W-:Y:S01]  /*25210*/  @!P2 LEA.HI.X R7, R58, R41, R59, 0x2, P4 ;  /* 0x000000293a07a211 */ /* 0x000fe200020f143b */
[----:B------:R-:W-:Y:S01]  /*25220*/  IMAD.MOV.U32 R58, RZ, RZ, R55 ;  /* 0x000000ffff3a7224 */ /* 0x000fe200078e0037 */
[----:B------:R-:W-:Y:S01]  /*25230*/  MOV R55, R53 ;  /* 0x0000003500377202 */ /* 0x000fe20000000f00 */
[----:B------:R-:W-:Y:S02]  /*25240*/  IMAD.MOV.U32 R53, RZ, RZ, R47 ;  /* 0x000000ffff357224 */ /* 0x000fe400078e002f */
[----:B------:R-:W-:Y:S02]  /*25250*/  IMAD.MOV.U32 R47, RZ, RZ, R45 ;  /* 0x000000ffff2f7224 */ /* 0x000fe400078e002d */
[----:B------:R-:W-:Y:S02]  /*25260*/  IMAD.MOV.U32 R45, RZ, RZ, R43 ;  /* 0x000000ffff2d7224 */ /* 0x000fe400078e002b */
[----:B------:R-:W-:Y:S02]  /*25270*/  IMAD.MOV.U32 R43, RZ, RZ, R36 ;  /* 0x000000ffff2b7224 */ /* 0x000fe400078e0024 */
[----:B------:R-:W-:-:S02]  /*25280*/  IMAD.MOV.U32 R36, RZ, RZ, R33 ;  /* 0x000000ffff247224 */ /* 0x000fc400078e0021 */
[----:B------:R-:W-:Y:S02]  /*25290*/  @!P1 IMAD.MOV.U32 R4, RZ, RZ, R67 ;  /* 0x000000ffff049224 */ /* 0x000fe400078e0043 */
[----:B------:R-:W-:-:S05]  /*252a0*/  @!P1 IMAD.MOV.U32 R5, RZ, RZ, R69 ;  /* 0x000000ffff059224 */ /* 0x000fca00078e0045 */
[----:B------:R0:W-:Y:S02]  /*252b0*/  @!P1 ST.E.64 desc[UR50][R2.64], R4 ;  /* 0x0000000402009985 */ /* 0x0001e4000c101b32 */
[----:B0-----:R-:W-:-:S04]  /*252c0*/  @!P3 LEA R2, P5, R57, R14, 0x2 ;  /* 0x0000000e3902b211 */ /* 0x001fc800078a10ff */
[----:B------:R-:W-:Y:S01]  /*252d0*/  @!P3 LEA.HI.X R3, R57, R41, R58, 0x2, P5 ;  /* 0x000000293903b211 */ /* 0x000fe200028f143a */
[----:B------:R-:W-:Y:S02]  /*252e0*/  IMAD.MOV.U32 R57, RZ, RZ, R55 ;  /* 0x000000ffff397224 */ /* 0x000fe400078e0037 */
[----:B------:R-:W-:Y:S02]  /*252f0*/  IMAD.MOV.U32 R55, RZ, RZ, R53 ;  /* 0x000000ffff377224 */ /* 0x000fe400078e0035 */
[----:B------:R-:W-:Y:S02]  /*25300*/  IMAD.MOV.U32 R53, RZ, RZ, R47 ;  /* 0x000000ffff357224 */ /* 0x000fe400078e002f */
[----:B------:R-:W-:Y:S02]  /*25310*/  IMAD.MOV.U32 R47, RZ, RZ, R43 ;  /* 0x000000ffff2f7224 */ /* 0x000fe400078e002b */
[----:B------:R-:W-:Y:S02]  /*25320*/  IMAD.MOV.U32 R43, RZ, RZ, R36 ;  /* 0x000000ffff2b7224 */ /* 0x000fe400078e0024 */
[----:B---3--:R-:W-:-:S02]  /*25330*/  IMAD.MOV.U32 R33, RZ, RZ, R31 ;  /* 0x000000ffff217224 */ /* 0x008fc400078e001f */
[----:B------:R-:W-:Y:S01]  /*25340*/  IMAD.MOV.U32 R31, RZ, RZ, R21 ;  /* 0x000000ffff1f7224 */ /* 0x000fe200078e0015 */
[----:B------:R-:W-:Y:S01]  /*25350*/  MOV R21, R12 ;  /* 0x0000000c00157202 */ /* 0x000fe20000000f00 */
[----:B------:R-:W-:Y:S02]  /*25360*/  IMAD.MOV.U32 R12, RZ, RZ, R8 ;  /* 0x000000ffff0c7224 */ /* 0x000fe400078e0008 */
[----:B------:R-:W3:Y:S01]  /*25370*/  LDL R8, [R1+0xdc] ;  /* 0x0000dc0001087983 */ /* 0x000ee20000100800 */
[----:B------:R-:W-:Y:S01]  /*25380*/  MOV R36, R33 ;  /* 0x0000002100247202 */ /* 0x000fe20000000f00 */
[----:B------:R-:W-:Y:S02]  /*25390*/  IMAD.MOV.U32 R33, RZ, RZ, R21 ;  /* 0x000000ffff217224 */ /* 0x000fe400078e0015 */
[----:B------:R-:W5:Y:S01]  /*253a0*/  LDL R21, [R1+0x70] ;  /* 0x0000700001157983 */ /* 0x000f620000100800 */
[----:B------:R-:W-:Y:S01]  /*253b0*/  ISETP.GE.AND P0, PT, R56, UR4, PT ;  /* 0x0000000438007c0c */ /* 0x000fe2000bf06270 */
[----:B------:R-:W-:Y:S01]  /*253c0*/  @!P2 IMAD.MOV.U32 R69, RZ, RZ, R70 ;  /* 0x000000ffff45a224 */ /* 0x000fe200078e0046 */
[----:B------:R-:W-:Y:S01]  /*253d0*/  ISETP.GE.AND P1, PT, R54, UR4, PT ;  /* 0x0000000436007c0c */ /* 0x000fe2000bf26270 */
[----:B------:R-:W-:-:S03]  /*253e0*/  @!P3 IMAD.MOV.U32 R4, RZ, RZ, R71 ;  /* 0x000000ffff04b224 */ /* 0x000fc600078e0047 */
[----:B------:R0:W-:Y:S01]  /*253f0*/  @!P2 ST.E.64 desc[UR50][R6.64], R68 ;  /* 0x000000440600a985 */ /* 0x0001e2000c101b32 */
[----:B------:R-:W-:Y:S01]  /*25400*/  ISETP.GE.AND P2, PT, R52, UR4, PT ;  /* 0x0000000434007c0c */ /* 0x000fe2000bf46270 */
[----:B------:R-:W-:-:S05]  /*25410*/  @!P3 IMAD.MOV.U32 R5, RZ, RZ, R73 ;  /* 0x000000ffff05b224 */ /* 0x000fca00078e0049 */
[----:B------:R1:W-:Y:S01]  /*25420*/  @!P3 ST.E.64 desc[UR50][R2.64], R4 ;  /* 0x000000040200b985 */ /* 0x0003e2000c101b32 */
[----:B------:R-:W-:Y:S01]  /*25430*/  @!P0 IMAD.MOV.U32 R73, RZ, RZ, R74 ;  /* 0x000000ffff498224 */ /* 0x000fe200078e004a */
[----:B------:R-:W-:Y:S02]  /*25440*/  ISETP.GE.AND P3, PT, R46, UR4, PT ;  /* 0x000000042e007c0c */ /* 0x000fe4000bf66270 */
[----:B0-----:R-:W-:-:S04]  /*25450*/  @!P0 LEA R6, P4, R56, R14, 0x2 ;  /* 0x0000000e38068211 */ /* 0x001fc800078810ff */
[-C--:B------:R-:W-:Y:S02]  /*25460*/  @!P0 LEA.HI.X R7, R56, R41.reuse, R57, 0x2, P4 ;  /* 0x0000002938078211 */ /* 0x080fe400020f1439 */
[C---:B-1----:R-:W-:Y:S01]  /*25470*/  @!P1 LEA R2, P5, R54.reuse, R14, 0x2 ;  /* 0x0000000e36029211 */ /* 0x042fe200078a10ff */
[----:B------:R-:W-:Y:S02]  /*25480*/  @!P1 IMAD.MOV.U32 R4, RZ, RZ, R75 ;  /* 0x000000ffff049224 */ /* 0x000fe400078e004b */
[----:B------:R0:W-:Y:S01]  /*25490*/  @!P0 ST.E.64 desc[UR50][R6.64], R72 ;  /* 0x0000004806008985 */ /* 0x0001e2000c101b32 */
[----:B------:R-:W-:Y:S01]  /*254a0*/  @!P1 IMAD.MOV.U32 R5, RZ, RZ, R77 ;  /* 0x000000ffff059224 */ /* 0x000fe200078e004d */
[----:B------:R-:W-:Y:S02]  /*254b0*/  @!P1 LEA.HI.X R3, R54, R41, R55, 0x2, P5 ;  /* 0x0000002936039211 */ /* 0x000fe400028f1437 */
[----:B------:R-:W-:Y:S01]  /*254c0*/  ISETP.GE.AND P0, PT, R44, UR4, PT ;  /* 0x000000042c007c0c */ /* 0x000fe2000bf06270 */
[----:B------:R-:W-:-:S02]  /*254d0*/  @!P2 IMAD.MOV.U32 R77, RZ, RZ, R80 ;  /* 0x000000ffff4da224 */ /* 0x000fc400078e0050 */
[----:B------:R1:W-:Y:S01]  /*254e0*/  @!P1 ST.E.64 desc[UR50][R2.64], R4 ;  /* 0x0000000402009985 */ /* 0x0003e2000c101b32 */
[----:B------:R-:W-:Y:S02]  /*254f0*/  ISETP.GE.AND P1, PT, R42, UR4, PT ;  /* 0x000000042a007c0c */ /* 0x000fe4000bf26270 */
[----:B0-----:R-:W-:-:S04]  /*25500*/  @!P2 LEA R6, P4, R52, R14, 0x2 ;  /* 0x0000000e3406a211 */ /* 0x001fc800078810ff */
[----:B------:R-:W-:Y:S02]  /*25510*/  @!P2 LEA.HI.X R7, R52, R41, R53, 0x2, P4 ;  /* 0x000000293407a211 */ /* 0x000fe400020f1435 */
[----:B-1----:R-:W-:-:S03]  /*25520*/  @!P3 LEA R2, P5, R46, R14, 0x2 ;  /* 0x0000000e2e02b211 */ /* 0x002fc600078a10ff */
[----:B------:R0:W-:Y:S01]  /*25530*/  @!P2 ST.E.64 desc[UR50][R6.64], R76 ;  /* 0x0000004c0600a985 */ /* 0x0001e2000c101b32 */
[----:B------:R-:W-:Y:S01]  /*25540*/  ISETP.GE.AND P2, PT, R37, UR4, PT ;  /* 0x0000000425007c0c */ /* 0x000fe2000bf46270 */
[----:B------:R-:W-:Y:S01]  /*25550*/  @!P3 IMAD.MOV.U32 R5, RZ, RZ, R83 ;  /* 0x000000ffff05b224 */ /* 0x000fe200078e0053 */
[----:B------:R-:W-:Y:S02]  /*25560*/  @!P3 LEA.HI.X R3, R46, R41, R47, 0x2, P5 ;  /* 0x000000292e03b211 */ /* 0x000fe400028f142f */
[----:B------:R-:W-:Y:S01]  /*25570*/  @!P3 MOV R4, R81 ;  /* 0x000000510004b202 */ /* 0x000fe20000000f00 */
[----:B------:R-:W-:Y:S01]  /*25580*/  @!P0 IMAD.MOV.U32 R83, RZ, RZ, R84 ;  /* 0x000000ffff538224 */ /* 0x000fe200078e0054 */
[----:B------:R-:W-:-:S03]  /*25590*/  ISETP.GE.AND P4, PT, R32, UR4, PT ;  /* 0x0000000420007c0c */ /* 0x000fc6000bf86270 */
[----:B------:R1:W-:Y:S01]  /*255a0*/  @!P3 ST.E.64 desc[UR50][R2.64], R4 ;  /* 0x000000040200b985 */ /* 0x0003e2000c101b32 */
[----:B0-----:R-:W-:-:S04]  /*255b0*/  @!P0 LEA R6, P5, R44, R14, 0x2 ;  /* 0x0000000e2c068211 */ /* 0x001fc800078a10ff */
[----:B------:R-:W-:Y:S02]  /*255c0*/  @!P0 LEA.HI.X R7, R44, R41, R45, 0x2, P5 ;  /* 0x000000292c078211 */ /* 0x000fe400028f142d */
[----:B-1----:R-:W-:-:S03]  /*255d0*/  @!P1 LEA R2, P3, R42, R14, 0x2 ;  /* 0x0000000e2a029211 */ /* 0x002fc600078610ff */
[----:B------:R0:W-:Y:S01]  /*255e0*/  @!P0 ST.E.64 desc[UR50][R6.64], R82 ;  /* 0x0000005206008985 */ /* 0x0001e2000c101b32 */
[----:B------:R-:W-:Y:S01]  /*255f0*/  @!P1 IMAD.MOV.U32 R4, RZ, RZ, R85 ;  /* 0x000000ffff049224 */ /* 0x000fe200078e0055 */
[----:B------:R-:W-:Y:S01]  /*25600*/  @!P1 LEA.HI.X R3, R42, R41, R43, 0x2, P3 ;  /* 0x000000292a039211 */ /* 0x000fe200018f142b */
[----:B------:R-:W-:Y:S01]  /*25610*/  @!P1 IMAD.MOV.U32 R5, RZ, RZ, R87 ;  /* 0x000000ffff059224 */ /* 0x000fe200078e0057 */
[----:B------:R-:W-:Y:S01]  /*25620*/  ISETP.GE.AND P0, PT, R35, UR4, PT ;  /* 0x0000000423007c0c */ /* 0x000fe2000bf06270 */
[----:B------:R-:W-:-:S03]  /*25630*/  @!P2 IMAD.MOV.U32 R87, RZ, RZ, R88 ;  /* 0x000000ffff57a224 */ /* 0x000fc600078e0058 */
[----:B------:R1:W-:Y:S01]  /*25640*/  @!P1 ST.E.64 desc[UR50][R2.64], R4 ;  /* 0x0000000402009985 */ /* 0x0003e2000c101b32 */
[CC--:B0-----:R-:W-:Y:S02]  /*25650*/  @!P2 LEA R6, P3, R37.reuse, R14.reuse, 0x2 ;  /* 0x0000000e2506a211 */ /* 0x0c1fe400078610ff */
[----:B----4-:R-:W-:Y:S02]  /*25660*/  ISETP.GE.AND P1, PT, R24, UR4, PT ;  /* 0x0000000418007c0c */ /* 0x010fe4000bf26270 */
[----:B------:R-:W-:Y:S02]  /*25670*/  @!P2 LEA.HI.X R7, R37, R41, R40, 0x2, P3 ;  /* 0x000000292507a211 */ /* 0x000fe400018f1428 */
[----:B-1----:R-:W-:-:S03]  /*25680*/  @!P4 LEA R2, P5, R32, R14, 0x2 ;  /* 0x0000000e2002c211 */ /* 0x002fc600078a10ff */
[----:B------:R0:W-:Y:S01]  /*25690*/  @!P2 ST.E.64 desc[UR50][R6.64], R86 ;  /* 0x000000560600a985 */ /* 0x0001e2000c101b32 */
[----:B------:R-:W-:Y:S02]  /*256a0*/  ISETP.GE.AND P2, PT, R12, UR4, PT ;  /* 0x000000040c007c0c */ /* 0x000fe4000bf46270 */
[----:B------:R-:W-:Y:S01]  /*256b0*/  @!P4 LEA.HI.X R3, R32, R41, R34, 0x2, P5 ;  /* 0x000000292003c211 */ /* 0x000fe200028f1422 */
[----:B------:R-:W-:Y:S02]  /*256c0*/  IMAD.MOV.U32 R34, RZ, RZ, R30 ;  /* 0x000000ffff227224 */ /* 0x000fe400078e001e */
[----:B------:R-:W-:Y:S01]  /*256d0*/  @!P1 LEA R4, P5, R24, R14, 0x2 ;  /* 0x0000000e18049211 */ /* 0x000fe200078a10ff */
[----:B------:R-:W-:Y:S02]  /*256e0*/  IMAD.MOV.U32 R32, RZ, RZ, R9 ;  /* 0x000000ffff207224 */ /* 0x000fe400078e0009 */
[----:B0-----:R-:W-:Y:S02]  /*256f0*/  @!P4 IMAD.MOV.U32 R6, RZ, RZ, R89 ;  /* 0x000000ffff06c224 */ /* 0x001fe400078e0059 */
[----:B------:R-:W-:-:S02]  /*25700*/  @!P4 IMAD.MOV.U32 R7, RZ, RZ, R91 ;  /* 0x000000ffff07c224 */ /* 0x000fc400078e005b */
[----:B------:R-:W-:-:S03]  /*25710*/  @!P0 IMAD.MOV.U32 R91, RZ, RZ, R92 ;  /* 0x000000ffff5b8224 */ /* 0x000fc600078e005c */
[----:B------:R0:W-:Y:S01]  /*25720*/  @!P4 ST.E.64 desc[UR50][R2.64], R6 ;  /* 0x000000060200c985 */ /* 0x0001e2000c101b32 */
[----:B------:R-:W-:Y:S02]  /*25730*/  ISETP.GE.AND P4, PT, R33, UR4, PT ;  /* 0x0000000421007c0c */ /* 0x000fe4000bf86270 */
[----:B------:R-:W-:Y:S01]  /*25740*/  @!P1 LEA.HI.X R5, R24, R41, R26, 0x2, P5 ;  /* 0x0000002918059211 */ /* 0x000fe200028f141a */
[----:B------:R-:W-:Y:S02]  /*25750*/  IMAD.MOV.U32 R26, RZ, RZ, R10 ;  /* 0x000000ffff1a7224 */ /* 0x000fe400078e000a */
[----:B------:R-:W-:Y:S02]  /*25760*/  IMAD.MOV.U32 R24, RZ, RZ, R11 ;  /* 0x000000ffff187224 */ /* 0x000fe400078e000b */
[----:B0-----:R-:W-:Y:S02]  /*25770*/  @!P1 IMAD.MOV.U32 R2, RZ, RZ, R93 ;  /* 0x000000ffff029224 */ /* 0x001fe400078e005d */
[----:B------:R-:W-:Y:S01]  /*25780*/  @!P1 IMAD.MOV.U32 R3, RZ, RZ, R95 ;  /* 0x000000ffff039224 */ /* 0x000fe200078e005f */
[----:B------:R-:W-:-:S02]  /*25790*/  @!P2 MOV R95, R96 ;  /* 0x00000060005fa202 */ /* 0x000fc40000000f00 */
[----:B---3--:R-:W-:Y:S02]  /*257a0*/  MOV R30, R8 ;  /* 0x00000008001e7202 */ /* 0x008fe40000000f00 */
[----:B------:R-:W-:-:S04]  /*257b0*/  @!P0 LEA R8, P3, R35, R14, 0x2 ;  /* 0x0000000e23088211 */ /* 0x000fc800078610ff */
[----:B------:R-:W-:Y:S02]  /*257c0*/  @!P0 LEA.HI.X R9, R35, R41, R36, 0x2, P3 ;  /* 0x0000002923098211 */ /* 0x000fe400018f1424 */
[----:B------:R-:W-:-:S03]  /*257d0*/  ISETP.GE.AND P3, PT, R31, UR4, PT ;  /* 0x000000041f007c0c */ /* 0x000fc6000bf66270 */
[----:B------:R-:W-:Y:S01]  /*257e0*/  @!P0 ST.E.64 desc[UR50][R8.64], R90 ;  /* 0x0000005a08008985 */ /* 0x000fe2000c101b32 */
[----:B------:R-:W-:-:S03]  /*257f0*/  @!P2 LEA R10, P0, R12, R14, 0x2 ;  /* 0x0000000e0c0aa211 */ /* 0x000fc600078010ff */
[----:B------:R0:W-:Y:S01]  /*25800*/  @!P1 ST.E.64 desc[UR50][R4.64], R2 ;  /* 0x0000000204009985 */ /* 0x0001e2000c101b32 */
[-C--:B------:R-:W-:Y:S02]  /*25810*/  @!P2 LEA.HI.X R11, R12, R41.reuse, R13, 0x2, P0 ;  /* 0x000000290c0ba211 */ /* 0x080fe400000f140d */
[-C--:B------:R-:W-:Y:S02]  /*25820*/  @!P4 LEA R6, P1, R33, R14.reuse, 0x2 ;  /* 0x0000000e2106c211 */ /* 0x080fe400078210ff */
[----:B--2---:R-:W-:Y:S02]  /*25830*/  ISETP.GE.AND P0, PT, R29, UR4, PT ;  /* 0x000000041d007c0c */ /* 0x004fe4000bf06270 */
[----:B------:R-:W-:Y:S02]  /*25840*/  @!P4 LEA.HI.X R7, R33, R41, R34, 0x2, P1 ;  /* 0x000000292107c211 */ /* 0x000fe400008f1422 */
[----:B------:R-:W-:Y:S02]  /*25850*/  ISETP.GE.AND P1, PT, R27, UR4, PT ;  /* 0x000000041b007c0c */ /* 0x000fe4000bf26270 */
[----:B------:R-:W-:Y:S01]  /*25860*/  @!P3 LEA R12, P5, R31, R14, 0x2 ;  /* 0x0000000e1f0cb211 */ /* 0x000fe200078a10ff */
[----:B0-----:R-:W-:-:S02]  /*25870*/  @!P4 IMAD.MOV.U32 R2, RZ, RZ, R97 ;  /* 0x000000ffff02c224 */ /* 0x001fc400078e0061 */
[----:B------:R-:W-:Y:S01]  /*25880*/  @!P4 IMAD.MOV.U32 R3, RZ, RZ, R99 ;  /* 0x000000ffff03c224 */ /* 0x000fe200078e0063 */
[----:B------:R-:W-:Y:S01]  /*25890*/  @!P3 LEA.HI.X R13, R31, R41, R32, 0x2, P5 ;  /* 0x000000291f0db211 */ /* 0x000fe200028f1420 */
[----:B------:R-:W-:Y:S01]  /*258a0*/  @!P3 IMAD.MOV.U32 R99, RZ, RZ, R100 ;  /* 0x000000ffff63b224 */ /* 0x000fe200078e0064 */
[----:B------:R-:W-:Y:S01]  /*258b0*/  @!P2 ST.E.64 desc[UR50][R10.64], R94 ;  /* 0x0000005e0a00a985 */ /* 0x000fe2000c101b32 */
[----:B------:R-:W-:-:S03]  /*258c0*/  @!P0 LEA R4, P2, R29, R14, 0x2 ;  /* 0x0000000e1d048211 */ /* 0x000fc600078410ff */
[----:B------:R0:W-:Y:S01]  /*258d0*/  @!P4 ST.E.64 desc[UR50][R6.64], R2 ;  /* 0x000000020600c985 */ /* 0x0001e2000c101b32 */
[----:B------:R-:W-:Y:S02]  /*258e0*/  ISETP.GE.AND P4, PT, R25, UR4, PT ;  /* 0x0000000419007c0c */ /* 0x000fe4000bf86270 */
[----:B-----5:R-:W-:Y:S01]  /*258f0*/  ISETP.GE.AND P5, PT, R21, UR4, PT ;  /* 0x0000000415007c0c */ /* 0x020fe2000bfa6270 */
[----:B------:R1:W-:Y:S01]  /*25900*/  @!P3 ST.E.64 desc[UR50][R12.64], R98 ;  /* 0x000000620c00b985 */ /* 0x0003e2000c101b32 */
[----:B------:R-:W-:Y:S02]  /*25910*/  ISETP.GE.AND P3, PT, R15, UR4, PT ;  /* 0x000000040f007c0c */ /* 0x000fe4000bf66270 */
[----:B------:R-:W-:Y:S02]  /*25920*/  @!P0 LEA.HI.X R5, R29, R41, R30, 0x2, P2 ;  /* 0x000000291d058211 */ /* 0x000fe400010f141e */
[----:B------:R-:W-:-:S04]  /*25930*/  @!P1 LEA R8, P2, R27, R14, 0x2 ;  /* 0x0000000e1b089211 */ /* 0x000fc800078410ff */
[----:B------:R-:W-:Y:S01]  /*25940*/  @!P1 LEA.HI.X R9, R27, R41, R28, 0x2, P2 ;  /* 0x000000291b099211 */ /* 0x000fe200010f141c */
[----:B0-----:R-:W-:Y:S02]  /*25950*/  @!P0 IMAD.MOV.U32 R2, RZ, RZ, R101 ;  /* 0x000000ffff028224 */ /* 0x001fe400078e0065 */
[----:B------:R-:W-:Y:S02]  /*25960*/  @!P0 IMAD.MOV.U32 R3, RZ, RZ, R103 ;  /* 0x000000ffff038224 */ /* 0x000fe400078e0067 */
[----:B------:R-:W-:-:S03]  /*25970*/  @!P1 IMAD.MOV.U32 R103, RZ, RZ, R104 ;  /* 0x000000ffff679224 */ /* 0x000fc600078e0068 */
[----:B------:R0:W-:Y:S01]  /*25980*/  @!P0 ST.E.64 desc[UR50][R4.64], R2 ;  /* 0x0000000204008985 */ /* 0x0001e2000c101b32 */
[----:B------:R-:W-:-:S03]  /*25990*/  @!P4 LEA R6, P0, R25, R14, 0x2 ;  /* 0x0000000e1906c211 */ /* 0x000fc600078010ff */
[----:B------:R2:W-:Y:S01]  /*259a0*/  @!P1 ST.E.64 desc[UR50][R8.64], R102 ;  /* 0x0000006608009985 */ /* 0x0005e2000c101b32 */
[-C--:B------:R-:W-:Y:S02]  /*259b0*/  @!P5 LEA R10, P1, R21, R14.reuse, 0x2 ;  /* 0x0000000e150ad211 */ /* 0x080fe400078210ff */
[----:B-1----:R-:W-:Y:S02]  /*259c0*/  @!P3 LEA R12, P2, R15, R14, 0x2 ;  /* 0x0000000e0f0cb211 */ /* 0x002fe400078410ff */
[-C--:B------:R-:W-:Y:S02]  /*259d0*/  @!P4 LEA.HI.X R7, R25, R41.reuse, R26, 0x2, P0 ;  /* 0x000000291907c211 */ /* 0x080fe400000f141a */
[----:B------:R-:W-:Y:S01]  /*259e0*/  @!P5 LEA.HI.X R11, R21, R41, R24, 0x2, P1 ;  /* 0x00000029150bd211 */ /* 0x000fe200008f1418 */
[----:B0-----:R-:W-:Y:S01]  /*259f0*/  @!P4 IMAD.MOV.U32 R2, RZ, RZ, R105 ;  /* 0x000000ffff02c224 */ /* 0x001fe200078e0069 */
[----:B------:R-:W-:Y:S01]  /*25a00*/  @!P4 MOV R3, R107 ;  /* 0x0000006b0003c202 */ /* 0x000fe20000000f00 */
[----:B------:R-:W-:Y:S01]  /*25a10*/  @!P5 IMAD.MOV.U32 R107, RZ, RZ, R108 ;  /* 0x000000ffff6bd224 */ /* 0x000fe200078e006c */
[----:B------:R-:W-:-:S03]  /*25a20*/  @!P3 LEA.HI.X R13, R15, R41, R20, 0x2, P2 ;  /* 0x000000290f0db211 */ /* 0x000fc600010f1414 */
[----:B------:R2:W-:Y:S04]  /*25a30*/  @!P4 ST.E.64 desc[UR50][R6.64], R2 ;  /* 0x000000020600c985 */ /* 0x0005e8000c101b32 */
[----:B------:R2:W-:Y:S04]  /*25a40*/  @!P5 ST.E.64 desc[UR50][R10.64], R106 ;  /* 0x0000006a0a00d985 */ /* 0x0005e8000c101b32 */
[----:B------:R2:W-:Y:S01]  /*25a50*/  @!P3 ST.E.64 desc[UR50][R12.64], R48 ;  /* 0x000000300c00b985 */ /* 0x0005e2000c101b32 */
[----:B------:R-:W-:-:S13]  /*25a60*/  ISETP.GE.AND P0, PT, R0, UR4, PT ;  /* 0x0000000400007c0c */ /* 0x000fda000bf06270 */
[----:B--2---:R-:W-:Y:S05]  /*25a70*/  @P0 BRA `(.L_x_4469) ;  /* 0x0000000c00980947 */ /* 0x004fea0003800000 */
[----:B------:R-:W2:Y:S01]  /*25a80*/  LDL R20, [R1+0xc8] ;  /* 0x0000c80001147983 */ /* 0x000ea20000100800 */
[----:B------:R-:W-:-:S04]  /*25a90*/  LEA R14, P0, R0, R14, 0x2 ;  /* 0x0000000e000e7211 */ /* 0x000fc800078010ff */
[----:B--2---:R-:W-:-:S05]  /*25aa0*/  LEA.HI.X R15, R0, R41, R20, 0x2, P0 ;  /* 0x00000029000f7211 */ /* 0x004fca00000f1414 */
[----:B------:R0:W-:Y:S01]  /*25ab0*/  ST.E.64 desc[UR50][R14.64], R50 ;  /* 0x000000320e007985 */ /* 0x0001e2000c101b32 */
[----:B------:R-:W-:Y:S05]  /*25ac0*/  BRA `(.L_x_4469) ;  /* 0x0000000c00847947 */ /* 0x000fea0003800000 */
.L_x_4455:
[----:B------:R-:W2:Y:S01]  /*25ad0*/  LDL.LU R4, [R1+0x50] ;  /* 0x0000500001047983 */ /* 0x000ea20000300800 */
[----:B------:R-:W-:Y:S01]  /*25ae0*/  ULDC.64 UR6, c[0x0][0xc08] ;  /* 0x0003020000067ab9 */ /* 0x000fe20000000a00 */
[----:B------:R-:W-:Y:S02]  /*25af0*/  ULDC.64 UR4, c[0x0][0xc00] ;  /* 0x0003000000047ab9 */ /* 0x000fe40000000a00 */
[----:B------:R-:W3:Y:S01]  /*25b00*/  LDL.LU R0, [R1+0x54] ;  /* 0x0000540001007983 */ /* 0x000ee20000300800 */
[----:B------:R-:W-:Y:S01]  /*25b10*/  ISETP.NE.U32.AND P1, PT, RZ, UR6, PT ;  /* 0x00000006ff007c0c */ /* 0x000fe2000bf25070 */
[----:B------:R-:W-:Y:S01]  /*25b20*/  IMAD.MOV.U32 R15, RZ, RZ, RZ ;  /* 0x000000ffff0f7224 */ /* 0x000fe200078e00ff */
[----:B------:R-:W-:Y:S02]  /*25b30*/  ISETP.NE.U32.AND P0, PT, RZ, UR4, PT ;  /* 0x00000004ff007c0c */ /* 0x000fe4000bf05070 */
[----:B------:R-:W-:Y:S02]  /*25b40*/  ISETP.NE.AND.EX P1, PT, RZ, UR7, PT, P1 ;  /* 0x00000007ff007c0c */ /* 0x000fe4000bf25310 */
[----:B------:R-:W-:Y:S01]  /*25b50*/  ISETP.NE.AND.EX P0, PT, RZ, UR5, PT, P0 ;  /* 0x00000005ff007c0c */ /* 0x000fe2000bf05300 */
[----:B------:R-:W1:Y:S01]  /*25b60*/  S2R R28, SR_TID.X ;  /* 0x00000000001c7919 */ /* 0x000e620000002100 */
[----:B--2---:R-:W-:Y:S01]  /*25b70*/  IADD3 R2, P2, R4, UR4, RZ ;  /* 0x0000000404027c10 */ /* 0x004fe2000ff5e0ff */
[----:B------:R-:W-:-:S03]  /*25b80*/  ULDC UR4, c[0x0][0xa88] ;  /* 0x0002a20000047ab9 */ /* 0x000fc60000000800 */
[----:B---3--:R-:W-:-:S05]  /*25b90*/  IADD3.X R3, R0, UR5, RZ, P2, !PT ;  /* 0x0000000500037c10 */ /* 0x008fca00097fe4ff */
[----:B------:R-:W-:Y:S01]  /*25ba0*/  @P1 IADD3 R4, P2, R4, UR6, RZ ;  /* 0x0000000604041c10 */ /* 0x000fe2000ff5e0ff */
[----:B------:R-:W-:Y:S01]  /*25bb0*/  IMAD.U32 R20, RZ, RZ, UR4 ;  /* 0x00000004ff147e24 */ /* 0x000fe2000f8e00ff */
[----:B------:R2:W5:Y:S02]  /*25bc0*/  @P0 LDG.E R15, desc[UR50][R2.64] ;  /* 0x00000032020f0981 */ /* 0x000564000c1e1900 */
[----:B------:R-:W-:-:S05]  /*25bd0*/  @P1 IADD3.X R5, R0, UR7, RZ, P2, !PT ;  /* 0x0000000700051c10 */ /* 0x000fca00097fe4ff */
[----:B------:R2:W5:Y:S01]  /*25be0*/  @P1 LDG.E R20, desc[UR50][R4.64] ;  /* 0x0000003204141981 */ /* 0x000562000c1e1900 */
[----:B-1----:R-:W-:Y:S01]  /*25bf0*/  VIADD R0, R28, 0xffffff80 ;  /* 0xffffff801c007836 */ /* 0x002fe20000000000 */
[----:B------:R-:W-:-:S04]  /*25c00*/  ISETP.GT.AND P2, PT, R162, 0x1, PT ;  /* 0x00000001a200780c */ /* 0x000fc80003f44270 */
[----:B------:R-:W-:Y:S01]  /*25c10*/  ISETP.GT.AND P3, PT, R0, 0x7f, PT ;  /* 0x0000007f0000780c */ /* 0x000fe20003f64270 */
[----:B------:R-:W-:-:S12]  /*25c20*/  @P1 BRA `(.L_x_4474) ;  /* 0x0000000000101947 */ /* 0x000fd80003800000 */
[----:B------:R-:W-:Y:S05]  /*25c30*/  @!P0 BRA `(.L_x_4474) ;  /* 0x00000000000c8947 */ /* 0x000fea0003800000 */
[----:B--2---:R-:W2:Y:S04]  /*25c40*/  LDG.E R5, desc[UR50][R2.64] ;  /* 0x0000003202057981 */ /* 0x004ea8000c1e1900 */
[----:B-----5:R-:W2:Y:S02]  /*25c50*/  LDG.E R20, desc[UR50][R2.64+0x4] ;  /* 0x0000043202147981 */ /* 0x020ea4000c1e1900 */
[----:B--2---:R-:W-:-:S07]  /*25c60*/  IMAD.IADD R20, R20, 0x1, -R5 ;  /* 0x0000000114147824 */ /* 0x004fce00078e0a05 */
.L_x_4474:
[----:B--2---:R-:W2:Y:S04]  /*25c70*/  LDL.LU R2, [R1+0x48] ;  /* 0x0000480001027983 */ /* 0x004ea80000300800 */
[----:B------:R-:W3:Y:S01]  /*25c80*/  LDL.LU R0, [R1+0x58] ;  /* 0x0000580001007983 */ /* 0x000ee20000300800 */
[----:B------:R-:W-:Y:S01]  /*25c90*/  BSSY B1, `(.L_x_4475) ;  /* 0x0000038000017945 */ /* 0x000fe20003800000 */
[----:B-----5:R-:W-:Y:S02]  /*25ca0*/  SHF.R.S32.HI R14, RZ, 0x1f, R15 ;  /* 0x0000001fff0e7819 */ /* 0x020fe4000001140f */
[----:B--2---:R-:W-:Y:S02]  /*25cb0*/  SEL R25, R2, RZ, !P0 ;  /* 0x000000ff02197207 */ /* 0x004fe40004000000 */
[----:B---3--:R-:W-:Y:S01]  /*25cc0*/  SEL R24, R0, RZ, !P0 ;  /* 0x000000ff00187207 */ /* 0x008fe20004000000 */
[----:B------:R-:W-:Y:S06]  /*25cd0*/  @P3 BRA `(.L_x_4476) ;  /* 0x0000000000cc3947 */ /* 0x000fec0003800000 */
[----:B------:R-:W2:Y:S01]  /*25ce0*/  LDL R0, [R1+0x5c] ;  /* 0x00005c0001007983 */ /* 0x000ea20000100800 */
[----:B------:R-:W1:Y:S02]  /*25cf0*/  LDC R29, c[0x0][0xbe8] ;  /* 0x0002fa00ff1d7b82 */ /* 0x000e640000000800 */
[----:B-1----:R-:W-:Y:S02]  /*25d00*/  IMAD R2, R20, R29, RZ ;  /* 0x0000001d14027224 */ /* 0x002fe400078e02ff */
[----:B--2---:R-:W-:-:S04]  /*25d10*/  IMAD R0, R0, 0x80, R28 ;  /* 0x0000008000007824 */ /* 0x004fc800078e021c */
[----:B------:R-:W-:-:S05]  /*25d20*/  VIADD R27, R0, 0xffffff80 ;  /* 0xffffff80001b7836 */ /* 0x000fca0000000000 */
[----:B------:R-:W-:-:S13]  /*25d30*/  ISETP.GE.AND P0, PT, R27, R2, PT ;  /* 0x000000021b00720c */ /* 0x000fda0003f06270 */
[----:B------:R-:W-:Y:S05]  /*25d40*/  @P0 BRA `(.L_x_4476) ;  /* 0x0000000000b00947 */ /* 0x000fea0003800000 */
[----:B------:R-:W2:Y:S01]  /*25d50*/  LDL.LU R30, [R1+0x60] ;  /* 0x00006000011e7983 */ /* 0x000ea20000300800 */
[----:B------:R-:W-:Y:S01]  /*25d60*/  ISETP.GT.AND P3, PT, R162, 0x1, PT ;  /* 0x00000001a200780c */ /* 0x000fe20003f64270 */
[----:B------:R-:W1:Y:S01]  /*25d70*/  LDC.64 R2, c[0x0][0xba8] ;  /* 0x0002ea00ff027b82 */ /* 0x000e620000000a00 */
[----:B------:R-:W-:Y:S01]  /*25d80*/  MOV R0, 0x9b8 ;  /* 0x000009b800007802 */ /* 0x000fe20000000f00 */
[----:B------:R-:W-:Y:S01]  /*25d90*/  IMAD.MOV.U32 R21, RZ, RZ, R27 ;  /* 0x000000ffff157224 */ /* 0x000fe200078e001b */
[----:B------:R-:W-:Y:S02]  /*25da0*/  ISETP.NE.AND P0, PT, R29, 0x1, PT ;  /* 0x000000011d00780c */ /* 0x000fe40003f05270 */
[----:B------:R-:W-:-:S04]  /*25db0*/  SEL R26, R0, 0x978, P3 ;  /* 0x00000978001a7807 */ /* 0x000fc80001800000 */
[----:B------:R-:W3:Y:S08]  /*25dc0*/  LDC.64 R10, c[0x0][R26+0x220] ;  /* 0x000088001a0a7b82 */ /* 0x000ef00000000a00 */
[----:B------:R-:W4:Y:S08]  /*25dd0*/  LDC.64 R8, c[0x0][R26+0x218] ;  /* 0x000086001a087b82 */ /* 0x000f300000000a00 */
[----:B------:R-:W5:Y:S08]  /*25de0*/  LDC.64 R6, c[0x0][R26+0x228] ;  /* 0x00008a001a067b82 */ /* 0x000f700000000a00 */
[----:B------:R-:W0:Y:S08]  /*25df0*/  LDC.64 R4, c[0x0][R26+0x210] ;  /* 0x000084001a047b82 */ /* 0x000e300000000a00 */
[----:B------:R-:W4:Y:S08]  /*25e00*/  @P0 LDC R0, c[0x0][0xbec] ;  /* 0x0002fb00ff000b82 */ /* 0x000f300000000800 */
[----:B------:R-:W5:Y:S01]  /*25e10*/  @P0 LDC R33, c[0x0][0xbf0] ;  /* 0x0002fc00ff210b82 */ /* 0x000f620000000800 */
[----:B---3--:R-:W-:-:S07]  /*25e20*/  IMAD R11, R11, R25, RZ ;  /* 0x000000190b0b7224 */ /* 0x008fce00078e02ff */
[----:B-1----:R-:W1:Y:S01]  /*25e30*/  @!P3 LDC R2, c[0x0][0xb50] ;  /* 0x0002d400ff02bb82 */ /* 0x002e620000000800 */
[----:B------:R-:W-:Y:S02]  /*25e40*/  IMAD R11, R10, R24, R11 ;  /* 0x000000180a0b7224 */ /* 0x000fe400078e020b */
[----:B----4-:R-:W-:-:S05]  /*25e50*/  @P0 IMAD.HI.U32 R0, R27, R0, RZ ;  /* 0x000000001b000227 */ /* 0x010fca00078e00ff */
[----:B------:R-:W3:Y:S01]  /*25e60*/  @!P3 LDC R3, c[0x0][0xb54] ;  /* 0x0002d500ff03bb82 */ /* 0x000ee20000000800 */
[-C--:B------:R-:W-:Y:S02]  /*25e70*/  IMAD R31, R9, R223.reuse, RZ ;  /* 0x000000df091f7224 */ /* 0x080fe400078e02ff */
[----:B------:R-:W-:Y:S01]  /*25e80*/  IMAD.WIDE.U32 R12, R8, R223, RZ ;  /* 0x000000df080c7225 */ /* 0x000fe200078e00ff */
[----:B-----5:R-:W-:-:S03]  /*25e90*/  @P0 SHF.R.U32.HI R21, RZ, R33, R0 ;  /* 0x00000021ff150219 */ /* 0x020fc60000011600 */
[----:B------:R-:W-:-:S04]  /*25ea0*/  IMAD.WIDE.U32 R8, R10, R25, RZ ;  /* 0x000000190a087225 */ /* 0x000fc800078e00ff */
[----:B------:R-:W-:Y:S01]  /*25eb0*/  IMAD.IADD R13, R31, 0x1, R13 ;  /* 0x000000011f0d7824 */ /* 0x000fe200078e020d */
[----:B------:R-:W-:Y:S01]  /*25ec0*/  IADD3 R12, P0, P1, R8, R12, R15 ;  /* 0x0000000c080c7210 */ /* 0x000fe2000791e00f */
[----:B------:R-:W-:Y:S02]  /*25ed0*/  IMAD.MOV R0, RZ, RZ, -R21 ;  /* 0x000000ffff007224 */ /* 0x000fe400078e0a15 */
[----:B------:R-:W-:Y:S02]  /*25ee0*/  IMAD.IADD R11, R9, 0x1, R11 ;  /* 0x00000001090b7824 */ /* 0x000fe400078e020b */
[----:B------:R-:W-:-:S03]  /*25ef0*/  IMAD R9, R29, R0, R27 ;  /* 0x000000001d097224 */ /* 0x000fc600078e021b */
[----:B------:R-:W-:Y:S02]  /*25f00*/  IADD3.X R0, R11, R13, R14, P0, P1 ;  /* 0x0000000d0b007210 */ /* 0x000fe400007e240e */
        /* <DEDUP_REMOVED lines=8> */
[----:B0-----:R-:W-:-:S04]  /*25f90*/  IMAD R0, R5, R9, RZ ;  /* 0x0000000905007224 */ /* 0x001fc800078e02ff */
[C---:B------:R-:W-:Y:S02]  /*25fa0*/  IMAD R11, R4.reuse, R11, R0 ;  /* 0x0000000b040b7224 */ /* 0x040fe400078e0200 */
[----:B------:R-:W-:-:S04]  /*25fb0*/  IMAD.WIDE.U32 R4, R4, R9, R6 ;  /* 0x0000000904047225 */ /* 0x000fc800078e0006 */
[----:B------:R-:W-:Y:S01]  /*25fc0*/  IMAD.IADD R0, R5, 0x1, R11 ;  /* 0x0000000105007824 */ /* 0x000fe200078e020b */
[----:B-1----:R-:W-:Y:S01]  /*25fd0*/  LEA R2, P0, R4, R2, 0x2 ;  /* 0x0000000204027211 */ /* 0x002fe200078010ff */
[----:B------:R-:W-:-:S03]  /*25fe0*/  IMAD.MOV.U32 R5, RZ, RZ, -0x800000 ;  /* 0xff800000ff057424 */ /* 0x000fc600078e00ff */
[----:B---3--:R-:W-:-:S05]  /*25ff0*/  LEA.HI.X R3, R4, R3, R0, 0x2, P0 ;  /* 0x0000000304037211 */ /* 0x008fca00000f1400 */
[----:B------:R1:W-:Y:S04]  /*26000*/  STG.E desc[UR50][R2.64], R5 ;  /* 0x0000000502007986 */ /* 0x0003e8000c101932 */
.L_x_4476:
[----:B------:R-:W-:Y:S05]  /*26010*/  BSYNC B1 ;  /* 0x0000000000017941 */ /* 0x000fea0003800000 */
.L_x_4475:
[----:B------:R-:W-:Y:S05]  /*26020*/  @P2 BRA `(.L_x_4469) ;  /* 0x00000008002c2947 */ /* 0x000fea0003800000 */
[----:B------:R-:W2:Y:S01]  /*26030*/  LDL R26, [R1+0x5c] ;  /* 0x00005c00011a7983 */ /* 0x000ea20000100800 */
[----:B------:R-:W3:Y:S01]  /*26040*/  LDC R21, c[0x0][0xbe8] ;  /* 0x0002fa00ff157b82 */ /* 0x000ee20000000800 */
[----:B------:R-:W-:Y:S01]  /*26050*/  IADD3 R4, R28, -0x80, RZ ;  /* 0xffffff801c047810 */ /* 0x000fe20007ffe0ff */
[----:B------:R-:W-:Y:S01]  /*26060*/  ULDC.64 UR4, c[0x0][0xaa0] ;  /* 0x0002a80000047ab9 */ /* 0x000fe20000000a00 */
[----:B------:R-:W-:Y:S01]  /*26070*/  ULDC.64 UR6, c[0x0][0xaf0] ;  /* 0x0002bc0000067ab9 */ /* 0x000fe20000000a00 */
[----:B------:R-:W-:Y:S01]  /*26080*/  IMAD R0, R14, UR4, RZ ;  /* 0x000000040e007c24 */ /* 0x000fe2000f8e02ff */
[----:B-1----:R-:W-:-:S03]  /*26090*/  SHF.R.S32.HI R3, RZ, 0x1f, R4 ;  /* 0x0000001fff037819 */ /* 0x002fc60000011404 */
[----:B------:R-:W-:Y:S01]  /*260a0*/  IMAD R5, R15, UR5, R0 ;  /* 0x000000050f057c24 */ /* 0x000fe2000f8e0200 */
[----:B------:R-:W-:Y:S01]  /*260b0*/  LEA.HI R7, R3, R4, RZ, 0x3 ;  /* 0x0000000403077211 */ /* 0x000fe200078f18ff */
[----:B------:R-:W-:Y:S01]  /*260c0*/  IMAD.WIDE.U32 R2, R15, UR4, RZ ;  /* 0x000000040f027c25 */ /* 0x000fe2000f8e00ff */
[----:B------:R-:W-:Y:S02]  /*260d0*/  ULDC.64 UR4, c[0x0][0xae8] ;  /* 0x0002ba0000047ab9 */ /* 0x000fe40000000a00 */
[----:B------:R-:W-:Y:S01]  /*260e0*/  LOP3.LUT R9, R7, 0xfffffff8, RZ, 0xc0, !PT ;  /* 0xfffffff807097812 */ /* 0x000fe200078ec0ff */
[----:B------:R-:W-:Y:S01]  /*260f0*/  IMAD.IADD R3, R3, 0x1, R5 ;  /* 0x0000000103037824 */ /* 0x000fe200078e0205 */
[----:B------:R-:W-:-:S03]  /*26100*/  SHF.R.S32.HI R27, RZ, 0x3, R7 ;  /* 0x00000003ff1b7819 */ /* 0x000fc60000011407 */
[----:B------:R-:W-:Y:S02]  /*26110*/  IMAD.IADD R8, R4, 0x1, -R9 ;  /* 0x0000000104087824 */ /* 0x000fe400078e0a09 */
[----:B------:R-:W-:Y:S01]  /*26120*/  IMAD.WIDE.U32 R2, R223, UR4, R2 ;  /* 0x00000004df027c25 */ /* 0x000fe2000f8e0002 */
[----:B---3--:R-:W-:-:S03]  /*26130*/  ISETP.NE.AND P0, PT, R21, 0x1, PT ;  /* 0x000000011500780c */ /* 0x008fc60003f05270 */
[----:B------:R-:W-:Y:S02]  /*26140*/  IMAD R0, R8, 0x20, R27 ;  /* 0x0000002008007824 */ /* 0x000fe400078e021b */
[----:B------:R-:W-:Y:S01]  /*26150*/  IMAD R3, R223, UR5, R3 ;  /* 0x00000005df037c24 */ /* 0x000fe2000f8e0203 */
[----:B------:R-:W-:Y:S01]  /*26160*/  ULDC.64 UR4, c[0x0][0xae0] ;  /* 0x0002b80000047ab9 */ /* 0x000fe20000000a00 */
[----:B------:R-:W-:Y:S02]  /*26170*/  IMAD R4, R24, UR6, RZ ;  /* 0x0000000618047c24 */ /* 0x000fe4000f8e02ff */
[----:B------:R-:W-:-:S04]  /*26180*/  IMAD.WIDE.U32 R2, R25, UR6, R2 ;  /* 0x0000000619027c25 */ /* 0x000fc8000f8e0002 */
[----:B------:R-:W-:Y:S01]  /*26190*/  IMAD R7, R25, UR7, R4 ;  /* 0x0000000719077c24 */ /* 0x000fe2000f8e0204 */
[----:B------:R-:W1:Y:S03]  /*261a0*/  @P0 LDC R6, c[0x0][0xbec] ;  /* 0x0002fb00ff060b82 */ /* 0x000e660000000800 */
[----:B------:R-:W-:-:S05]  /*261b0*/  IMAD.IADD R3, R3, 0x1, R7 ;  /* 0x0000000103037824 */ /* 0x000fca00078e0207 */
[----:B------:R-:W3:Y:S01]  /*261c0*/  @P0 LDC R11, c[0x0][0xbf0] ;  /* 0x0002fc00ff0b0b82 */ /* 0x000ee20000000800 */
[----:B--2---:R-:W-:-:S04]  /*261d0*/  IMAD R9, R26, 0x80, R0 ;  /* 0x000000801a097824 */ /* 0x004fc800078e0200 */
[----:B-1----:R-:W-:-:S04]  /*261e0*/  @P0 IMAD.HI.U32 R0, R9, R6, RZ ;  /* 0x0000000609000227 */ /* 0x002fc800078e00ff */
[----:B------:R-:W-:Y:S01]  /*261f0*/  IMAD.MOV.U32 R5, RZ, RZ, R9 ;  /* 0x000000ffff057224 */ /* 0x000fe200078e0009 */
[----:B---3--:R-:W-:-:S04]  /*26200*/  @P0 SHF.R.U32.HI R5, RZ, R11, R0 ;  /* 0x0000000bff050219 */ /* 0x008fc80000011600 */
[--C-:B------:R-:W-:Y:S01]  /*26210*/  SHF.R.S32.HI R0, RZ, 0x1f, R5.reuse ;  /* 0x0000001fff007819 */ /* 0x100fe20000011405 */
[----:B------:R-:W-:Y:S02]  /*26220*/  IMAD.MOV R4, RZ, RZ, -R5 ;  /* 0x000000ffff047224 */ /* 0x000fe400078e0a05 */
[----:B------:R-:W-:-:S04]  /*26230*/  IMAD.WIDE.U32 R2, R5, UR4, R2 ;  /* 0x0000000405027c25 */ /* 0x000fc8000f8e0002 */
[----:B------:R-:W-:Y:S02]  /*26240*/  IMAD R0, R0, UR4, RZ ;  /* 0x0000000400007c24 */ /* 0x000fe4000f8e02ff */
[----:B------:R-:W-:Y:S02]  /*26250*/  IMAD R7, R21, R4, R9 ;  /* 0x0000000415077224 */ /* 0x000fe400078e0209 */
[----:B------:R-:W-:Y:S01]  /*26260*/  IMAD R5, R5, UR5, R0 ;  /* 0x0000000505057c24 */ /* 0x000fe2000f8e0200 */
[----:B------:R-:W-:Y:S02]  /*26270*/  ULDC.64 UR4, c[0x0][0xad8] ;  /* 0x0002b60000047ab9 */ /* 0x000fe40000000a00 */
[----:B------:R-:W-:Y:S02]  /*26280*/  SHF.R.S32.HI R0, RZ, 0x1f, R7 ;  /* 0x0000001fff007819 */ /* 0x000fe40000011407 */
[----:B------:R-:W-:-:S03]  /*26290*/  IADD3 R3, R3, R5, RZ ;  /* 0x0000000503037210 */ /* 0x000fc60007ffe0ff */
[----:B------:R-:W-:Y:S02]  /*262a0*/  IMAD R0, R0, UR4, RZ ;  /* 0x0000000400007c24 */ /* 0x000fe4000f8e02ff */
[----:B------:R-:W-:-:S04]  /*262b0*/  IMAD.WIDE.U32 R4, R7, UR4, R2 ;  /* 0x0000000407047c25 */ /* 0x000fc8000f8e0002 */
[----:B------:R-:W-:Y:S01]  /*262c0*/  IMAD R9, R7, UR5, R0 ;  /* 0x0000000507097c24 */ /* 0x000fe2000f8e0200 */
[----:B------:R-:W-:Y:S01]  /*262d0*/  ULDC.64 UR4, c[0x0][0xa80] ;  /* 0x0002a00000047ab9 */ /* 0x000fe20000000a00 */
[----:B------:R-:W-:Y:S01]  /*262e0*/  IMAD.SHL.U32 R7, R8, 0x8, RZ ;  /* 0x0000000808077824 */ /* 0x000fe200078e00ff */
[C---:B------:R-:W-:Y:S01]  /*262f0*/  LEA R2, P0, R4.reuse, UR4, 0x1 ;  /* 0x0000000404027c11 */ /* 0x040fe2000f8008ff */
[----:B------:R-:W-:Y:S01]  /*26300*/  IMAD.IADD R3, R5, 0x1, R9 ;  /* 0x0000000105037824 */ /* 0x000fe200078e0209 */
[----:B------:R-:W-:Y:S01]  /*26310*/  UMOV UR4, 0xffffffff ;  /* 0xffffffff00047882 */ /* 0x000fe20000000000 */
[C---:B------:R-:W-:Y:S01]  /*26320*/  VIADD R5, R7.reuse, 0x80 ;  /* 0x0000008007057836 */ /* 0x040fe20000000000 */
[----:B------:R-:W-:Y:S01]  /*26330*/  SHF.R.S32.HI R10, RZ, 0x1f, R7 ;  /* 0x0000001fff0a7819 */ /* 0x000fe20000011407 */
[----:B------:R-:W-:Y:S01]  /*26340*/  VIADD R9, R7, 0x40 ;  /* 0x0000004007097836 */ /* 0x000fe20000000000 */
[----:B------:R-:W-:Y:S02]  /*26350*/  LEA.HI.X R3, R4, UR5, R3, 0x1, P0 ;  /* 0x0000000504037c11 */ /* 0x000fe400080f0c03 */
[----:B------:R-:W-:-:S02]  /*26360*/  SHF.R.S32.HI R8, RZ, 0x1f, R5 ;  /* 0x0000001fff087819 */ /* 0x000fc40000011405 */
[----:B------:R-:W-:Y:S01]  /*26370*/  SHF.R.S32.HI R24, RZ, 0x1f, R9 ;  /* 0x0000001fff187819 */ /* 0x000fe20000011409 */
[----:B------:R-:W-:Y:S06]  /*26380*/  BRA.DIV UR4, `(.L_x_4477) ;  /* 0x000000da04b07947 */ /* 0x000fec000b800000 */
[----:B------:R1:W2:Y:S04]  /*26390*/  SHFL.IDX PT, R0, R3, RZ, 0x181f ;  /* 0x00181fff03007589 */ /* 0x0002a800000e0000 */
[----:B------:R1:W3:Y:S02]  /*263a0*/  SHFL.IDX PT, R14, R2, RZ, 0x181f ;  /* 0x00181fff020e7589 */ /* 0x0002e400000e0000 */
.L_x_4798:
[----:B------:R-:W-:Y:S01]  /*263b0*/  IMAD R21, R20, R21, RZ ;  /* 0x0000001514157224 */ /* 0x000fe200078e02ff */
[----:B------:R-:W-:Y:S01]  /*263c0*/  BSSY B1, `(.L_x_4478) ;  /* 0x0000011000017945 */ /* 0x000fe20003800000 */
[----:B------:R-:W-:-:S05]  /*263d0*/  IMAD R6, R26, 0x80, R27 ;  /* 0x000000801a067824 */ /* 0x000fca00078e021b */
[----:B------:R-:W-:-:S13]  /*263e0*/  ISETP.GE.AND P0, PT, R6, R21, PT ;  /* 0x000000150600720c */ /* 0x000fda0003f06270 */
[----:B------:R-:W-:Y:S05]  /*263f0*/  @P0 BRA `(.L_x_4479) ;  /* 0x0000000000340947 */ /* 0x000fea0003800000 */
[----:B------:R-:W-:Y:S02]  /*26400*/  ULDC UR4, c[0x0][0xac8] ;  /* 0x0002b20000047ab9 */ /* 0x000fe40000000800 */
[----:B------:R-:W-:Y:S02]  /*26410*/  ISETP.GE.AND P3, PT, R7, UR4, PT ;  /* 0x0000000407007c0c */ /* 0x000fe4000bf66270 */
[----:B------:R-:W-:Y:S02]  /*26420*/  ISETP.GE.AND P4, PT, R9, UR4, PT ;  /* 0x0000000409007c0c */ /* 0x000fe4000bf86270 */
[----:B------:R-:W-:-:S09]  /*26430*/  ISETP.GE.AND P5, PT, R5, UR4, PT ;  /* 0x0000000405007c0c */ /* 0x000fd2000bfa6270 */
[-C--:B---3--:R-:W-:Y:S02]  /*26440*/  @!P3 LEA R12, P0, R7, R14.reuse, 0x1 ;  /* 0x0000000e070cb211 */ /* 0x088fe400078008ff */
[-C--:B------:R-:W-:Y:S02]  /*26450*/  @!P4 LEA R26, P1, R9, R14.reuse, 0x1 ;  /* 0x0000000e091ac211 */ /* 0x080fe400078208ff */
[----:B------:R-:W-:Y:S02]  /*26460*/  @!P5 LEA R14, P2, R5, R14, 0x1 ;  /* 0x0000000e050ed211 */ /* 0x000fe400078408ff */
[-C--:B--2---:R-:W-:Y:S02]  /*26470*/  @!P3 LEA.HI.X R13, R7, R0.reuse, R10, 0x1, P0 ;  /* 0x00000000070db211 */ /* 0x084fe400000f0c0a */
[-C--:B------:R-:W-:Y:S02]  /*26480*/  @!P4 LEA.HI.X R27, R9, R0.reuse, R24, 0x1, P1 ;  /* 0x00000000091bc211 */ /* 0x080fe400008f0c18 */
[----:B------:R-:W-:Y:S01]  /*26490*/  @!P5 LEA.HI.X R15, R5, R0, R8, 0x1, P2 ;  /* 0x00000000050fd211 */ /* 0x000fe200010f0c08 */
[----:B------:R4:W-:Y:S04]  /*264a0*/  @!P3 ST.E.128 desc[UR50][R12.64], RZ ;  /* 0x000000ff0c00b985 */ /* 0x0009e8000c101d32 */
[----:B------:R4:W-:Y:S04]  /*264b0*/  @!P4 ST.E.128 desc[UR50][R26.64], RZ ;  /* 0x000000ff1a00c985 */ /* 0x0009e8000c101d32 */
[----:B------:R4:W-:Y:S02]  /*264c0*/  @!P5 ST.E.128 desc[UR50][R14.64], RZ ;  /* 0x000000ff0e00d985 */ /* 0x0009e4000c101d32 */
.L_x_4479:
[----:B------:R-:W-:Y:S05]  /*264d0*/  BSYNC B1 ;  /* 0x0000000000017941 */ /* 0x000fea0003800000 */
.L_x_4478:
[----:B------:R-:W-:-:S03]  /*264e0*/  UMOV UR4, 0xffffffff ;  /* 0xffffffff00047882 */ /* 0x000fc60000000000 */
[----:B------:R-:W-:Y:S05]  /*264f0*/  BRA.DIV UR4, `(.L_x_4480) ;  /* 0x000000da04887947 */ /* 0x000fea000b800000 */
[----:B--2---:R2:W0:Y:S04]  /*26500*/  SHFL.IDX PT, R0, R3, 0x1, 0x181f ;  /* 0x00381f0003007f89 */ /* 0x00442800000e0000 */
[----:B---34-:R2:W3:Y:S02]  /*26510*/  SHFL.IDX PT, R14, R2, 0x1, 0x181f ;  /* 0x00381f00020e7f89 */ /* 0x0184e400000e0000 */
.L_x_4802:
        /* <DEDUP_REMOVED lines=17> */
.L_x_4482:
[----:B------:R-:W-:Y:S05]  /*26630*/  BSYNC B1 ;  /* 0x0000000000017941 */ /* 0x000fea0003800000 */
.L_x_4481:
[----:B------:R-:W-:-:S03]  /*26640*/  UMOV UR4, 0xffffffff ;  /* 0xffffffff00047882 */ /* 0x000fc60000000000 */
[----:B------:R-:W-:Y:S05]  /*26650*/  BRA.DIV UR4, `(.L_x_4483) ;  /* 0x000000da04787947 */ /* 0x000fea000b800000 */
[----:B0-----:R0:W0:Y:S04]  /*26660*/  SHFL.IDX PT, R0, R3, 0x2, 0x181f ;  /* 0x00581f0003007f89 */ /* 0x00102800000e0000 */
[----:B---34-:R3:W4:Y:S02]  /*26670*/  SHFL.IDX PT, R14, R2, 0x2, 0x181f ;  /* 0x00581f00020e7f89 */ /* 0x01872400000e0000 */
.L_x_4806:
        /* <DEDUP_REMOVED lines=8> */
[-C--:B----4-:R-:W-:Y:S02]  /*26700*/  @!P3 LEA R12, P0, R7, R14.reuse, 0x1 ;  /* 0x0000000e070cb211 */ /* 0x090fe400078008ff */
        /* <DEDUP_REMOVED lines=8> */
.L_x_4485:
[----:B------:R-:W-:Y:S05]  /*26790*/  BSYNC B1 ;  /* 0x0000000000017941 */ /* 0x000fea0003800000 */
.L_x_4484:
[----:B------:R-:W-:-:S03]  /*267a0*/  UMOV UR4, 0xffffffff ;  /* 0xffffffff00047882 */ /* 0x000fc60000000000 */
[----:B------:R-:W-:Y:S05]  /*267b0*/  BRA.DIV UR4, `(.L_x_4486) ;  /* 0x000000da04687947 */ /* 0x000fea000b800000 */
[----:B0-----:R0:W0:Y:S04]  /*267c0*/  SHFL.IDX PT, R0, R3, 0x3, 0x181f ;  /* 0x00781f0003007f89 */ /* 0x00102800000e0000 */
[----:B----4-:R4:W0:Y:S02]  /*267d0*/  SHFL.IDX PT, R14, R2, 0x3, 0x181f ;  /* 0x00781f00020e7f89 */ /* 0x01082400000e0000 */
.L_x_4810:
[----:B-1234-:R-:W-:-:S04]  /*267e0*/  IADD3 R2, R6, 0x60, RZ ;  /* 0x0000006006027810 */ /* 0x01efc80007ffe0ff */
[----:B------:R-:W-:-:S13]  /*267f0*/  ISETP.GE.AND P0, PT, R2, R21, PT ;  /* 0x000000150200720c */ /* 0x000fda0003f06270 */
[----:B------:R-:W-:Y:S05]  /*26800*/  @P0 BRA `(.L_x_4469) ;  /* 0x0000000000340947 */ /* 0x000fea0003800000 */
        /* <DEDUP_REMOVED lines=9> */
[----:B------:R-:W-:Y:S01]  /*268a0*/  @!P5 LEA.HI.X R15, R5, R0, R8, 0x1, P2 ;  /* 0x00000000050fd211 */ /* 0x000fe200010f0c08 */
[----:B------:R0:W-:Y:S04]  /*268b0*/  @!P3 ST.E.128 desc[UR50][R2.64], RZ ;  /* 0x000000ff0200b985 */ /* 0x0001e8000c101d32 */
[----:B------:R0:W-:Y:S04]  /*268c0*/  @!P4 ST.E.128 desc[UR50][R6.64], RZ ;  /* 0x000000ff0600c985 */ /* 0x0001e8000c101d32 */
[----:B------:R0:W-:Y:S02]  /*268d0*/  @!P5 ST.E.128 desc[UR50][R14.64], RZ ;  /* 0x000000ff0e00d985 */ /* 0x0001e4000c101d32 */
.L_x_4469:
[----:B------:R-:W-:Y:S05]  /*268e0*/  BSYNC B0 ;  /* 0x0000000000007941 */ /* 0x000fea0003800000 */
.L_x_4454:
[----:B------:R-:W-:Y:S02]  /*268f0*/  ULDC UR4, c[0x0][0xc3c] ;  /* 0x00030f0000047ab9 */ /* 0x000fe40000000800 */
[----:B------:R-:W-:-:S13]  /*26900*/  ISETP.GE.AND P0, PT, R131, UR4, PT ;  /* 0x0000000483007c0c */ /* 0x000fda000bf06270 */
[----:B------:R-:W-:Y:S05]  /*26910*/  @!P0 BRA `(.L_x_4487) ;  /* 0xfffffdb000208947 */ /* 0x000fea000383ffff */
[----:B------:R-:W-:Y:S05]  /*26920*/  BRA `(.L_x_4275) ;  /* 0x0000009000e47947 */ /* 0x000fea0003800000 */
.L_x_4273:
[----:B------:R-:W-:-:S08]  /*26930*/  NOP ;  /* 0x0000000000007918 */ /* 0x000fd00000000000 */
[----:B------:R-:W0:-:S00]  /*26940*/  USETMAXREG.DEALLOC.CTAPOOL 0x28 ;  /* 0x00000028000079c8 */ /* 0x000e0000080e0500 */
[----:B0-----:R-:W2:Y:S01]  /*26950*/  LDL.LU R3, [R1+0x8] ;  /* 0x0000080001037983 */ /* 0x001ea20000300800 */
[----:B------:R-:W-:-:S06]  /*26960*/  LOP3.LUT R0, R0, 0x3, RZ, 0xc0, !PT ;  /* 0x0000000300007812 */ /* 0x000fcc00078ec0ff */
[----:B------:R-:W0:Y:S02]  /*26970*/  SHFL.IDX PT, R0, R0, RZ, 0x1f ;  /* 0x00001fff00007589 */ /* 0x000e2400000e0000 */
[----:B0-----:R-:W-:-:S13]  /*26980*/  ISETP.NE.AND P0, PT, R0, RZ, PT ;  /* 0x000000ff0000720c */ /* 0x001fda0003f05270 */
[----:B------:R-:W-:Y:S01]  /*26990*/  @P0 BAR.SYNC.DEFER_BLOCKING 0x5, 0x180 ;  /* 0x0146000000000b1d */ /* 0x000fe20000010000 */
[----:B--2---:R-:W-:-:S04]  /*269a0*/  LOP3.LUT R3, R3, 0xffffff7f, RZ, 0xc0, !PT ;  /* 0xffffff7f03037812 */ /* 0x004fc800078ec0ff */
[----:B------:R-:W-:-:S05]  /*269b0*/  @P0 LOP3.LUT R3, R3, 0x80, RZ, 0xfc, !PT ;  /* 0x0000008003030812 */ /* 0x000fca00078efcff */
[----:B------:R0:W-:Y:S02]  /*269c0*/  STL [R1+0x8], R3 ;  /* 0x0000080301007387 */ /* 0x0001e40000100800 */
        /* <DEDUP_REMOVED lines=44> */
[----:B---3--:R-:W-:Y:S02]  /*26c90*/  ISETP.GT.AND P6, PT, R6, UR6, PT ;  /* 0x0000000606007c0c */ /* 0x008fe4000bfc4270 */
[----:B------:R-:W-:-:S11]  /*26ca0*/  MOV R3, R6 ;  /* 0x0000000600037202 */ /* 0x000fd60000000f00 */
[----:B------:R-:W-:Y:S05]  /*26cb0*/  @P6 BRA `(.L_x_4489) ;  /* 0x0000000000a06947 */ /* 0x000fea0003800000 */
[----:B------:R-:W-:Y:S01]  /*26cc0*/  IMAD.MOV.U32 R6, RZ, RZ, R3 ;  /* 0x000000ffff067224 */ /* 0x000fe200078e0003 */
[----:B------:R-:W-:Y:S01]  /*26cd0*/  UMOV UR4, URZ ;  /* 0x0000003f00047c82 */ /* 0x000fe20008000000 */
[----:B------:R-:W-:-:S05]  /*26ce0*/  ULDC UR5, c[0x0][0xc38] ;  /* 0x00030e0000057ab9 */ /* 0x000fca0000000800 */
.L_x_4491:
[----:B------:R-:W0:Y:S01]  /*26cf0*/  LDC R0, c[0x0][0xc3c] ;  /* 0x00030f00ff007b82 */ /* 0x000e220000000800 */
[----:B------:R-:W-:Y:S01]  /*26d00*/  UIADD3 UR4, UR4, 0x1f, URZ ;  /* 0x0000001f04047890 */ /* 0x000fe2000fffe03f */
[----:B------:R-:W-:Y:S02]  /*26d10*/  ULDC UR7, c[0x0][0xc3c] ;  /* 0x00030f0000077ab9 */ /* 0x000fe40000000800 */
[----:B-1----:R-:W-:-:S03]  /*26d20*/  IMAD.U32 R27, RZ, RZ, UR7 ;  /* 0x00000007ff1b7e24 */ /* 0x002fc6000f8e00ff */
        /* <DEDUP_REMOVED lines=33> */
.L_x_4489:
        /* <DEDUP_REMOVED lines=16> */
[----:B------:R-:W-:-:S06]  /*27040*/  IADD3 R24, R27, -0x1, RZ ;  /* 0xffffffff1b187810 */ /* 0x000fcc0007ffe0ff */
[----:B------:R0:W1:Y:S02]  /*27050*/  SHFL.IDX PT, R24, R5, R24, 0x1f ;  /* 0x00001f1805187589 */ /* 0x00006400000e0000 */
.L_x_4492:
        /* <DEDUP_REMOVED lines=26> */
[----:B------:R-:W-:Y:S01]  /*27200*/  @P0 IADD3 R2, R2, 0x1, RZ ;  /* 0x0000000102020810 */ /* 0x000fe20007ffe0ff */
[----:B------:R-:W-:-:S04]  /*27210*/  IMAD.MOV R8, RZ, RZ, -R8 ;  /* 0x000000ffff087224 */ /* 0x000fc800078e0a08 */
[----:B------:R-:W-:Y:S02]  /*27220*/  IMAD.MOV.U32 R6, RZ, RZ, R2 ;  /* 0x000000ffff067224 */ /* 0x000fe400078e0002 */
[----:B-1----:R-:W-:Y:S02]  /*27230*/  IMAD.MOV R2, RZ, RZ, -R3 ;  /* 0x000000ffff027224 */ /* 0x002fe400078e0a03 */
[----:B------:R-:W-:Y:S01]  /*27240*/  @!P2 IMAD.MOV R6, RZ, RZ, -R6 ;  /* 0x000000ffff06a224 */ /* 0x000fe200078e0a06 */
[----:B------:R-:W-:Y:S01]  /*27250*/  @!P1 LOP3.LUT R6, RZ, R0, RZ, 0x33, !PT ;  /* 0x00000000ff069212 */ /* 0x000fe200078e33ff */
[----:B------:R-:W-:Y:S02]  /*27260*/  IMAD R11, R2, R5, RZ ;  /* 0x00000005020b7224 */ /* 0x000fe400078e02ff */
[----:B------:R-:W-:Y:S01]  /*27270*/  IMAD.MOV.U32 R2, RZ, RZ, RZ ;  /* 0x000000ffff027224 */ /* 0x000fe200078e00ff */
[-C--:B------:R-:W-:Y:S01]  /*27280*/  IABS R4, R6.reuse ;  /* 0x0000000600047213 */ /* 0x080fe20000000000 */
[----:B------:R-:W-:-:S02]  /*27290*/  IMAD R0, R0, R6, RZ ;  /* 0x0000000600007224 */ /* 0x000fc400078e02ff */
[----:B------:R-:W-:-:S04]  /*272a0*/  IMAD.HI.U32 R2, R3, R11, R2 ;  /* 0x0000000b03027227 */ /* 0x000fc800078e0002 */
[----:B------:R-:W-:Y:S02]  /*272b0*/  IMAD.MOV.U32 R3, RZ, RZ, R4 ;  /* 0x000000ffff037224 */ /* 0x000fe400078e0004 */
[----:B------:R-:W-:Y:S02]  /*272c0*/  IMAD.MOV.U32 R4, RZ, RZ, R8 ;  /* 0x000000ffff047224 */ /* 0x000fe400078e0008 */
[----:B------:R-:W-:-:S04]  /*272d0*/  IMAD.HI.U32 R2, R2, R3, RZ ;  /* 0x0000000302027227 */ /* 0x000fc800078e00ff */
[----:B------:R-:W-:Y:S01]  /*272e0*/  IMAD R4, R2, R4, R3 ;  /* 0x0000000402047224 */ /* 0x000fe200078e0203 */
[----:B------:R-:W-:Y:S01]  /*272f0*/  LOP3.LUT R3, R6, R9, RZ, 0x3c, !PT ;  /* 0x0000000906037212 */ /* 0x000fe200078e3cff */
[----:B------:R-:W-:-:S03]  /*27300*/  IMAD.IADD R25, R25, 0x1, -R0 ;  /* 0x0000000119197824 */ /* 0x000fc600078e0a00 */
        /* <DEDUP_REMOVED lines=11> */
[----:B------:R-:W-:-:S05]  /*273c0*/  IMAD R9, R9, 0x1000000, R2 ;  /* 0x0100000009097824 */ /* 0x000fca00078e0202 */
[----:B------:R-:W-:Y:S01]  /*273d0*/  LEA R26, R26, R9, 0x10 ;  /* 0x000000091a1a7211 */ /* 0x000fe200078e80ff */
[----:B------:R-:W-:Y:S06]  /*273e0*/  BRA `(.L_x_4493) ;  /* 0x00000000000c7947 */ /* 0x000fec0003800000 */
.L_x_4490:
[----:B------:R-:W-:Y:S02]  /*273f0*/  IMAD.MOV.U32 R25, RZ, RZ, RZ ;  /* 0x000000ffff197224 */ /* 0x000fe400078e00ff */
[----:B------:R-:W-:Y:S02]  /*27400*/  IMAD.U32 R24, RZ, RZ, UR6 ;  /* 0x00000006ff187e24 */ /* 0x000fe4000f8e00ff */
[----:B------:R-:W-:-:S07]  /*27410*/  IMAD.MOV.U32 R26, RZ, RZ, RZ ;  /* 0x000000ffff1a7224 */ /* 0x000fce00078e00ff */
.L_x_4493:
[----:B------:R-:W-:-:S13]  /*27420*/  ISETP.NE.AND P0, PT, R7, RZ, PT ;  /* 0x000000ff0700720c */ /* 0x000fda0003f05270 */
[----:B------:R-:W0:Y:S01]  /*27430*/  @!P0 S2R R3, SR_CgaCtaId ;  /* 0x0000000000038919 */ /* 0x000e220000008800 */
[----:B------:R-:W-:-:S04]  /*27440*/  @!P0 MOV R0, 0x400 ;  /* 0x0000040000008802 */ /* 0x000fc80000000f00 */
[----:B0-----:R-:W-:-:S05]  /*27450*/  @!P0 LEA R0, R3, R0, 0x18 ;  /* 0x0000000003008211 */ /* 0x001fca00078ec0ff */
[----:B------:R2:W-:Y:S01]  /*27460*/  @!P0 STS.128 [R0+0x334d0], R24 ;  /* 0x0334d01800008388 */ /* 0x0005e20000000c00 */
[----:B------:R-:W-:Y:S06]  /*27470*/  BAR.ARV 0x5, 0x180 ;  /* 0x0146000000007b1d */ /* 0x000fec0000002000 */
.L_x_4488:
[----:B------:R3:W-:Y:S01]  /*27480*/  STL [R1+0x34], RZ ;  /* 0x000034ff01007387 */ /* 0x0007e20000100800 */
[----:B------:R-:W-:Y:S01]  /*27490*/  ULDC UR4, c[0x0][0xc3c] ;  /* 0x00030f0000047ab9 */ /* 0x000fe20000000800 */
[----:B------:R-:W-:Y:S01]  /*274a0*/  IMAD.MOV.U32 R37, RZ, RZ, 0x1 ;  /* 0x00000001ff257424 */ /* 0x000fe200078e00ff */
[----:B-1----:R-:W-:Y:S01]  /*274b0*/  ISETP.GE.AND P0, PT, R27, UR4, PT ;  /* 0x000000041b007c0c */ /* 0x002fe2000bf06270 */
[----:B------:R-:W-:-:S12]  /*274c0*/  IMAD.MOV.U32 R32, RZ, RZ, RZ ;  /* 0x000000ffff207224 */ /* 0x000fd800078e00ff */
[----:B---3--:R-:W-:Y:S05]  /*274d0*/  @P0 BRA `(.L_x_4494) ;  /* 0x0000008000fc0947 */ /* 0x008fea0003800000 */
[----:B------:R-:W1:Y:S01]  /*274e0*/  S2R R9, SR_TID.X ;  /* 0x0000000000097919 */ /* 0x000e620000002100 */
[----:B------:R-:W3:Y:S01]  /*274f0*/  S2UR UR4, SR_CgaCtaId ;  /* 0x00000000000479c3 */ /* 0x000ee20000008800 */
[----:B------:R-:W-:Y:S01]  /*27500*/  MOV R17, 0x400 ;  /* 0x0000040000117802 */ /* 0x000fe20000000f00 */
[----:B------:R-:W-:Y:S01]  /*27510*/  BSSY B7, `(.L_x_4494) ;  /* 0x000083b000077945 */ /* 0x000fe20003800000 */
[----:B------:R-:W-:Y:S01]  /*27520*/  IMAD.MOV.U32 R35, RZ, RZ, RZ ;  /* 0x000000ffff237224 */ /* 0x000fe200078e00ff */
[----:B------:R-:W-:Y:S01]  /*27530*/  MOV R32, RZ ;  /* 0x000000ff00207202 */ /* 0x000fe20000000f00 */
[----:B------:R-:W-:Y:S01]  /*27540*/  IMAD.MOV.U32 R37, RZ, RZ, 0x1 ;  /* 0x00000001ff257424 */ /* 0x000fe200078e00ff */
[----:B------:R-:W-:Y:S01]  /*27550*/  ULDC.64 UR40, c[0x0][0x198] ;  /* 0x0000660000287ab9 */ /* 0x000fe20000000a00 */
[----:B------:R-:W-:Y:S02]  /*27560*/  ULOP3.LUT UR39, UR36, 0x2, URZ, 0xfc, !UPT ;  /* 0x0000000224277892 */ /* 0x000fe4000f8efc3f */
[----:B------:R-:W-:Y:S01]  /*27570*/  ULOP3.LUT UR37, UR36, 0x1, URZ, 0xfc, !UPT ;  /* 0x0000000124257892 */ /* 0x000fe2000f8efc3f */
[----:B------:R-:W-:Y:S01]  /*27580*/  ULDC UR38, c[0x0][0xc] ;  /* 0x0000030000267ab9 */ /* 0x000fe20000000800 */
[C---:B-1----:R-:W-:Y:S01]  /*27590*/  IMAD.SHL.U32 R22, R9.reuse, 0x40, RZ ;  /* 0x0000004009167824 */ /* 0x042fe200078e00ff */
[----:B0-----:R-:W-:Y:S01]  /*275a0*/  SHF.R.U32.HI R2, RZ, 0x1, R9 ;  /* 0x00000001ff027819 */ /* 0x001fe20000011609 */
[C---:B--2---:R-:W-:Y:S01]  /*275b0*/  IMAD.SHL.U32 R0, R9.reuse, 0x10, RZ ;  /* 0x0000001009007824 */ /* 0x044fe200078e00ff */
[C---:B------:R-:W-:Y:S01]  /*275c0*/  LOP3.LUT R11, R9.reuse, 0x7f, RZ, 0xc0, !PT ;  /* 0x0000007f090b7812 */ /* 0x040fe200078ec0ff */
[----:B------:R-:W-:Y:S01]  /*275d0*/  IMAD.SHL.U32 R8, R9, 0x4, RZ ;  /* 0x0000000409087824 */ /* 0x000fe200078e00ff */
[----:B------:R-:W-:-:S02]  /*275e0*/  LOP3.LUT R3, R22, 0x180, RZ, 0xc0, !PT ;  /* 0x0000018016037812 */ /* 0x000fc400078ec0ff */
[----:B------:R-:W-:Y:S01]  /*275f0*/  SHF.L.U32 R6, R9, 0x1, RZ ;  /* 0x0000000109067819 */ /* 0x000fe200000006ff */
[----:B------:R-:W-:Y:S01]  /*27600*/  IMAD.SHL.U32 R4, R11, 0x10, RZ ;  /* 0x000000100b047824 */ /* 0x000fe200078e00ff */
[----:B------:R-:W-:Y:S01]  /*27610*/  LOP3.LUT R3, R3, 0x30, R2, 0xf8, !PT ;  /* 0x0000003003037812 */ /* 0x000fe200078ef802 */
[C---:B------:R-:W-:Y:S01]  /*27620*/  IMAD.SHL.U32 R2, R9.reuse, 0x20, RZ ;  /* 0x0000002009027824 */ /* 0x040fe200078e00ff */
[----:B------:R-:W-:Y:S02]  /*27630*/  LOP3.LUT R5, R0, 0x1b0, RZ, 0xc0, !PT ;  /* 0x000001b000057812 */ /* 0x000fe400078ec0ff */
[----:B------:R-:W-:Y:S01]  /*27640*/  LOP3.LUT R7, R4, 0x600, RZ, 0xc0, !PT ;  /* 0x0000060004077812 */ /* 0x000fe200078ec0ff */
[----:B------:R-:W-:Y:S01]  /*27650*/  IMAD.SHL.U32 R4, R9, 0x8, RZ ;  /* 0x0000000809047824 */ /* 0x000fe200078e00ff */
[----:B------:R-:W-:Y:S02]  /*27660*/  LOP3.LUT R6, R5, 0x30, R6, 0x78, !PT ;  /* 0x0000003005067812 */ /* 0x000fe400078e7806 */
[----:B------:R-:W-:-:S02]  /*27670*/  LOP3.LUT R5, R2, 0x80, RZ, 0xc0, !PT ;  /* 0x0000008002057812 */ /* 0x000fc400078ec0ff */
[----:B------:R-:W-:Y:S02]  /*27680*/  LOP3.LUT R3, R3, 0x30, R4, 0x78, !PT ;  /* 0x0000003003037812 */ /* 0x000fe400078e7804 */
[----:B------:R-:W-:Y:S02]  /*27690*/  LOP3.LUT R5, R5, 0x10, R9, 0xf8, !PT ;  /* 0x0000001005057812 */ /* 0x000fe400078ef809 */
[----:B------:R-:W-:Y:S02]  /*276a0*/  LOP3.LUT R9, R7, 0x40, R0, 0xf8, !PT ;  /* 0x0000004007097812 */ /* 0x000fe400078ef800 */
[----:B------:R-:W-:Y:S01]  /*276b0*/  LOP3.LUT R22, R3, 0x640, R22, 0xf8, !PT ;  /* 0x0000064003167812 */ /* 0x000fe200078ef816 */
[----:B------:R-:W-:Y:S01]  /*276c0*/  IMAD.MOV.U32 R3, RZ, RZ, 0x1 ;  /* 0x00000001ff037424 */ /* 0x000fe200078e00ff */
[----:B------:R-:W-:Y:S02]  /*276d0*/  LOP3.LUT R10, R9, R6, RZ, 0xfc, !PT ;  /* 0x00000006090a7212 */ /* 0x000fe400078efcff */
[----:B------:R-:W-:-:S02]  /*276e0*/  LOP3.LUT R7, R7, 0x60, R2, 0xf8, !PT ;  /* 0x0000006007077812 */ /* 0x000fc400078ef802 */
[----:B------:R-:W-:Y:S01]  /*276f0*/  SHF.R.U32.HI R4, RZ, 0x2, R11 ;  /* 0x00000002ff047819 */ /* 0x000fe2000001160b */
[----:B------:R-:W-:Y:S01]  /*27700*/  STL [R1+0x18], R10 ;  /* 0x0000180a01007387 */ /* 0x000fe20000100800 */
[----:B------:R-:W-:Y:S02]  /*27710*/  LOP3.LUT R0, R0, 0x30, RZ, 0xc0, !PT ;  /* 0x0000003000007812 */ /* 0x000fe400078ec0ff */
[--C-:B------:R-:W-:Y:S01]  /*27720*/  LOP3.LUT R16, R7, 0x100, R2.reuse, 0xf8, !PT ;  /* 0x0000010007107812 */ /* 0x100fe200078ef802 */
[----:B------:R-:W-:Y:S01]  /*27730*/  STL [R1+0x34], RZ ;  /* 0x000034ff01007387 */ /* 0x000fe20000100800 */
[----:B------:R-:W-:Y:S02]  /*27740*/  LOP3.LUT R2, R4, 0x60, R2, 0xf8, !PT ;  /* 0x0000006004027812 */ /* 0x000fe400078ef802 */
[----:B------:R-:W-:Y:S01]  /*27750*/  LOP3.LUT R4, R0, 0x40, RZ, 0xfc, !PT ;  /* 0x0000004000047812 */ /* 0x000fe200078efcff */
[----:B------:R3:W-:Y:S01]  /*27760*/  STL [R1], R3 ;  /* 0x0000000301007387 */ /* 0x0007e20000100800 */
[----:B------:R-:W-:-:S02]  /*27770*/  LOP3.LUT R5, R5, 0x10, R8, 0x78, !PT ;  /* 0x0000001005057812 */ /* 0x000fc400078e7808 */
[----:B------:R-:W-:Y:S02]  /*27780*/  LOP3.LUT R2, R2, 0x80, RZ, 0xfc, !PT ;  /* 0x0000008002027812 */ /* 0x000fe400078efcff */
[----:B------:R-:W-:Y:S01]  /*27790*/  LOP3.LUT R16, R16, R5, RZ, 0xfc, !PT ;  /* 0x0000000510107212 */ /* 0x000fe200078efcff */
[----:B---3--:R-:W-:-:S05]  /*277a0*/  IMAD.U32 R3, RZ, RZ, UR4 ;  /* 0x00000004ff037e24 */ /* 0x008fca000f8e00ff */
[----:B------:R-:W-:Y:S01]  /*277b0*/  LEA R17, R3, R17, 0x18 ;  /* 0x0000001103117211 */ /* 0x000fe200078ec0ff */
[----:B------:R0:W-:Y:S02]  /*277c0*/  STL [R1+0x14], R3 ;  /* 0x0000140301007387 */ /* 0x0001e40000100800 */
[----:B0-----:R-:W-:Y:S02]  /*277d0*/  LOP3.LUT R3, R0, 0x80, RZ, 0xfc, !PT ;  /* 0x0000008000037812 */ /* 0x001fe400078efcff */
[----:B------:R-:W-:-:S05]  /*277e0*/  IMAD.IADD R0, R17, 0x1, R10 ;  /* 0x0000000111007824 */ /* 0x000fca00078e020a */
[----:B------:R0:W-:Y:S02]  /*277f0*/  STL [R1+0x1c], R0 ;  /* 0x00001c0001007387 */ /* 0x0001e40000100800 */
.L_x_4616:
[----:B012---:R-:W1:Y:S02]  /*27800*/  LDC.64 R2, c[0x0][0xc88] ;  /* 0x00032200ff027b82 */ /* 0x007e640000000a00 */
[----:B-1----:R-:W-:-:S05]  /*27810*/  IMAD.WIDE R2, R27, 0x4, R2 ;  /* 0x000000041b027825 */ /* 0x002fca00078e0202 */
[----:B------:R-:W0:Y:S01]  /*27820*/  LDG.E R23, desc[UR50][R2.64] ;  /* 0x0000003202177981 */ /* 0x000e22000c1e1900 */
[----:B------:R-:W-:Y:S05]  /*27830*/  YIELD ;  /* 0x0000000000007946 */ /* 0x000fea0003800000 */
[----:B------:R-:W-:Y:S01]  /*27840*/  ULDC.64 UR4, c[0x0][0xa28] ;  /* 0x00028a0000047ab9 */ /* 0x000fe20000000a00 */
[----:B------:R-:W-:Y:S01]  /*27850*/  ULDC.64 UR8, c[0x0][0xa18] ;  /* 0x0002860000087ab9 */ /* 0x000fe20000000a00 */
[----:B------:R-:W-:Y:S01]  /*27860*/  ISETP.NE.U32.AND P0, PT, RZ, UR4, PT ;  /* 0x00000004ff007c0c */ /* 0x000fe2000bf05070 */
[----:B------:R-:W-:Y:S01]  /*27870*/  IMAD.MOV.U32 R9, RZ, RZ, RZ ;  /* 0x000000ffff097224 */ /* 0x000fe200078e00ff */
[----:B------:R-:W-:-:S02]  /*27880*/  ULDC.64 UR6, c[0x0][0xa10] ;  /* 0x0002840000067ab9 */ /* 0x000fc40000000a00 */
[----:B------:R-:W-:Y:S02]  /*27890*/  ISETP.NE.AND.EX P0, PT, RZ, UR5, PT, P0 ;  /* 0x00000005ff007c0c */ /* 0x000fe4000bf05300 */
[----:B------:R-:W-:-:S04]  /*278a0*/  ISETP.NE.U32.AND P2, PT, RZ, UR6, PT ;  /* 0x00000006ff007c0c */ /* 0x000fc8000bf45070 */
[----:B------:R-:W-:Y:S01]  /*278b0*/  ISETP.NE.AND.EX P2, PT, RZ, UR7, PT, P2 ;  /* 0x00000007ff007c0c */ /* 0x000fe2000bf45320 */
[----:B------:R-:W-:Y:S01]  /*278c0*/  IMAD.MOV.U32 R30, RZ, RZ, RZ ;  /* 0x000000ffff1e7224 */ /* 0x000fe200078e00ff */
[----:B0--3--:R-:W-:-:S05]  /*278d0*/  SHF.R.S32.HI R0, RZ, 0x1f, R23 ;  /* 0x0000001fff007819 */ /* 0x009fca0000011417 */
[C---:B------:R-:W-:Y:S01]  /*278e0*/  @P0 LEA R2, P1, R23.reuse, UR4, 0x2 ;  /* 0x0000000417020c11 */ /* 0x040fe2000f8210ff */
[C---:B------:R-:W-:Y:S01]  /*278f0*/  IMAD.SHL.U32 R28, R23.reuse, 0x4, RZ ;  /* 0x00000004171c7824 */ /* 0x040fe200078e00ff */
[C-C-:B------:R-:W-:Y:S01]  /*27900*/  SHF.L.U64.HI R29, R23.reuse, 0x2, R0.reuse ;  /* 0x00000002171d7819 */ /* 0x140fe20000010200 */
[----:B------:R0:W-:Y:S01]  /*27910*/  STL [R1+0x2c], R0 ;  /* 0x00002c0001007387 */ /* 0x0001e20000100800 */
[----:B------:R-:W-:Y:S01]  /*27920*/  @P0 LEA.HI.X R3, R23, UR5, R0, 0x2, P1 ;  /* 0x0000000517030c11 */ /* 0x000fe200088f1400 */
[----:B------:R-:W-:Y:S01]  /*27930*/  ULDC.64 UR4, c[0x0][0xa00] ;  /* 0x0002800000047ab9 */ /* 0x000fe20000000a00 */
[----:B------:R-:W-:-:S03]  /*27940*/  ISETP.NE.U32.AND P1, PT, RZ, UR8, PT ;  /* 0x00000008ff007c0c */ /* 0x000fc6000bf25070 */
[----:B------:R1:W2:Y:S01]  /*27950*/  @P0 LDG.E R9, desc[UR50][R2.64] ;  /* 0x0000003202090981 */ /* 0x0002a2000c1e1900 */
[----:B------:R-:W-:Y:S02]  /*27960*/  ISETP.NE.AND.EX P1, PT, RZ, UR9, PT, P1 ;  /* 0x00000009ff007c0c */ /* 0x000fe4000bf25310 */
[----:B------:R-:W-:Y:S01]  /*27970*/  ISETP.NE.U32.AND P0, PT, RZ, UR4, PT ;  /* 0x00000004ff007c0c */ /* 0x000fe2000bf05070 */
[----:B0-----:R-:W-:Y:S01]  /*27980*/  IMAD.MOV.U32 R0, RZ, RZ, RZ ;  /* 0x000000ffff007224 */ /* 0x001fe200078e00ff */
[C---:B------:R-:W-:Y:S02]  /*27990*/  IADD3 R4, P4, R28.reuse, UR6, RZ ;  /* 0x000000061c047c10 */ /* 0x040fe4000ff9e0ff */
[----:B------:R-:W-:Y:S02]  /*279a0*/  ISETP.NE.AND.EX P0, PT, RZ, UR5, PT, P0 ;  /* 0x00000005ff007c0c */ /* 0x000fe4000bf05300 */
[----:B------:R-:W-:Y:S02]  /*279b0*/  IADD3.X R5, R29, UR7, RZ, P4, !PT ;  /* 0x000000071d057c10 */ /* 0x000fe4000a7fe4ff */
[----:B-1----:R-:W-:Y:S01]  /*279c0*/  IADD3 R2, P3, R28, UR4, RZ ;  /* 0x000000041c027c10 */ /* 0x002fe2000ff7e0ff */
[----:B------:R-:W-:-:S02]  /*279d0*/  ULDC UR4, c[0x0][0x288] ;  /* 0x0000a20000047ab9 */ /* 0x000fc40000000800 */
[----:B------:R-:W5:Y:S01]  /*279e0*/  @P2 LDG.E R0, desc[UR50][R4.64] ;  /* 0x0000003204002981 */ /* 0x000f62000c1e1900 */
[C---:B------:R-:W-:Y:S02]  /*279f0*/  IADD3.X R3, R29.reuse, UR5, RZ, P3, !PT ;  /* 0x000000051d037c10 */ /* 0x040fe40009ffe4ff */
[----:B------:R-:W-:Y:S01]  /*27a00*/  @P1 IADD3 R6, P3, R28, UR8, RZ ;  /* 0x000000081c061c10 */ /* 0x000fe2000ff7e0ff */
[----:B------:R-:W-:Y:S01]  /*27a10*/  IMAD.U32 R8, RZ, RZ, UR4 ;  /* 0x00000004ff087e24 */ /* 0x000fe2000f8e00ff */
[----:B------:R-:W-:Y:S01]  /*27a20*/  ULDC.64 UR4, c[0x0][0x418] ;  /* 0x0001060000047ab9 */ /* 0x000fe20000000a00 */
[----:B------:R-:W5:Y:S01]  /*27a30*/  @P0 LDG.E R30, desc[UR50][R2.64] ;  /* 0x00000032021e0981 */ /* 0x000f62000c1e1900 */
        /* <DEDUP_REMOVED lines=9> */
[----:B0-----:R-:W-:Y:S01]  /*27ad0*/  MOV R6, UR5 ;  /* 0x0000000500067c02 */ /* 0x001fe20008000f00 */
[----:B--2---:R-:W-:Y:S04]  /*27ae0*/  STL [R1+0x4], R9 ;  /* 0x0000040901007387 */ /* 0x004fe80000100800 */
[----:B---3--:R0:W-:Y:S02]  /*27af0*/  STL [R1+0x30], R8 ;  /* 0x0000300801007387 */ /* 0x0081e40000100800 */
[----:B0-----:R-:W-:Y:S01]  /*27b00*/  IMAD.U32 R8, RZ, RZ, UR4 ;  /* 0x00000004ff087e24 */ /* 0x001fe2000f8e00ff */
[----:B------:R-:W-:Y:S06]  /*27b10*/  @P1 BRA `(.L_x_4495) ;  /* 0x0000000000141947 */ /* 0x000fec0003800000 */
[----:B------:R-:W-:Y:S05]  /*27b20*/  @!P0 BRA `(.L_x_4495) ;  /* 0x0000000000108947 */ /* 0x000fea0003800000 */
[----:B------:R-:W2:Y:S04]  /*27b30*/  LDG.E R7, desc[UR50][R2.64] ;  /* 0x0000003202077981 */ /* 0x000ea8000c1e1900 */
[----:B------:R-:W2:Y:S02]  /*27b40*/  LDG.E R2, desc[UR50][R2.64+0x4] ;  /* 0x0000043202027981 */ /* 0x000ea4000c1e1900 */
[----:B--2---:R-:W-:-:S05]  /*27b50*/  IMAD.IADD R2, R2, 0x1, -R7 ;  /* 0x0000000102027824 */ /* 0x004fca00078e0a07 */
[----:B------:R0:W-:Y:S02]  /*27b60*/  STL [R1+0x30], R2 ;  /* 0x0000300201007387 */ /* 0x0001e40000100800 */
.L_x_4495:
        /* <DEDUP_REMOVED lines=14> */
.L_x_4496:
        /* <DEDUP_REMOVED lines=9> */
.L_x_4497:
[----:B0-----:R-:W2:Y:S04]  /*27ce0*/  @P2 LDG.E R2, desc[UR50][R4.64] ;  /* 0x0000003204022981 */ /* 0x001ea8000c1e1900 */
[----:B------:R0:W2:Y:S01]  /*27cf0*/  @P2 LDG.E R4, desc[UR50][R4.64+0x4] ;  /* 0x0000043204042981 */ /* 0x0000a2000c1e1900 */
[----:B-----5:R-:W-:Y:S01]  /*27d00*/  IMAD.IADD R8, R8, 0x1, -R9 ;  /* 0x0000000108087824 */ /* 0x020fe200078e0a09 */
[----:B------:R-:W-:Y:S01]  /*27d10*/  BSSY B0, `(.L_x_4498) ;  /* 0x0000029000007945 */ /* 0x000fe20003800000 */
[----:B------:R-:W-:Y:S01]  /*27d20*/  IMAD.MOV.U32 R3, RZ, RZ, RZ ;  /* 0x000000ffff037224 */ /* 0x000fe200078e00ff */
[----:B0-----:R-:W-:Y:S01]  /*27d30*/  SHF.R.U32.HI R5, RZ, 0x10, R7 ;  /* 0x00000010ff057819 */ /* 0x001fe20000011607 */
[----:B--2---:R-:W-:Y:S01]  /*27d40*/  @P2 IMAD.IADD R6, R4, 0x1, -R2 ;  /* 0x0000000104062824 */ /* 0x004fe200078e0a02 */
[----:B------:R-:W-:-:S03]  /*27d50*/  LOP3.LUT R4, R7, 0xff, RZ, 0xc0, !PT ;  /* 0x000000ff07047812 */ /* 0x000fc600078ec0ff */
[----:B------:R-:W-:-:S05]  /*27d60*/  IMAD.IADD R26, R8, 0x1, R6 ;  /* 0x00000001081a7824 */ /* 0x000fca00078e0206 */
[C---:B------:R-:W-:Y:S02]  /*27d70*/  ISETP.GE.AND P1, PT, R26.reuse, 0x1, PT ;  /* 0x000000011a00780c */ /* 0x040fe40003f26270 */
[----:B------:R-:W-:-:S05]  /*27d80*/  IADD3 R31, R26, 0x9f, RZ ;  /* 0x0000009f1a1f7810 */ /* 0x000fca0007ffe0ff */
[----:B------:R-:W-:-:S05]  /*27d90*/  IMAD.HI R31, R31, 0x66666667, RZ ;  /* 0x666666671f1f7827 */ /* 0x000fca00078e02ff */
[----:B------:R-:W-:-:S04]  /*27da0*/  SHF.R.U32.HI R2, RZ, 0x1f, R31 ;  /* 0x0000001fff027819 */ /* 0x000fc8000001161f */
[----:B------:R-:W-:Y:S01]  /*27db0*/  LEA.HI.SX32 R31, R31, R2, 0x1a ;  /* 0x000000021f1f7211 */ /* 0x000fe200078fd2ff */
        /* <DEDUP_REMOVED lines=30> */
.L_x_4499:
[----:B------:R-:W-:Y:S05]  /*27fa0*/  BSYNC B0 ;  /* 0x0000000000007941 */ /* 0x000fea0003800000 */
.L_x_4498:
[-C--:B------:R-:W-:Y:S01]  /*27fb0*/  IMAD R2, R4, R3.reuse, RZ ;  /* 0x0000000304027224 */ /* 0x080fe200078e02ff */
[----:B------:R-:W-:Y:S04]  /*27fc0*/  BSSY B0, `(.L_x_4500) ;  /* 0x0000157000007945 */ /* 0x000fe80003800000 */
[C---:B------:R-:W-:Y:S01]  /*27fd0*/  VIADDMNMX R3, R2.reuse, R3, R31, PT ;  /* 0x0000000302037246 */ /* 0x040fe2000380011f */
[----:B------:R-:W-:-:S04]  /*27fe0*/  IMAD R2, R2, 0xa0, -R8 ;  /* 0x000000a002027824 */ /* 0x000fc800078e0a08 */
[----:B------:R-:W-:-:S05]  /*27ff0*/  IMAD R3, R3, 0xa0, -R8 ;  /* 0x000000a003037824 */ /* 0x000fca00078e0a08 */
[----:B------:R-:W-:Y:S02]  /*28000*/  VIMNMX R3, R3, R6, PT ;  /* 0x0000000603037248 */ /* 0x000fe40003fe0100 */
[----:B------:R-:W-:-:S04]  /*28010*/  VIMNMX R6, RZ, R2, !PT ;  /* 0x00000002ff067248 */ /* 0x000fc80007fe0100 */
[----:B------:R-:W-:Y:S01]  /*28020*/  ISETP.GT.AND P0, PT, R3, R6, PT ;  /* 0x000000060300720c */ /* 0x000fe20003f04270 */
[----:B------:R-:W-:-:S05]  /*28030*/  IMAD.WIDE.U32 R6, R6, -0x33333333, RZ ;  /* 0xcccccccd06067825 */ /* 0x000fca00078e00ff */
[----:B------:R-:W-:-:S07]  /*28040*/  SHF.R.U32.HI R6, RZ, 0x7, R7 ;  /* 0x00000007ff067819 */ /* 0x000fce0000011607 */
[----:B------:R-:W-:Y:S02]  /*28050*/  @P0 VIADD R2, R3, 0x9f ;  /* 0x0000009f03020836 */ /* 0x000fe40000000000 */
[----:B------:R-:W-:Y:S02]  /*28060*/  IMAD.MOV.U32 R3, RZ, RZ, R6 ;  /* 0x000000ffff037224 */ /* 0x000fe400078e0006 */
[----:B------:R-:W-:-:S05]  /*28070*/  @P0 IMAD.HI R2, R2, 0x66666667, RZ ;  /* 0x6666666702020827 */ /* 0x000fca00078e02ff */
[----:B------:R-:W-:-:S04]  /*28080*/  @P0 SHF.R.U32.HI R7, RZ, 0x1f, R2 ;  /* 0x0000001fff070819 */ /* 0x000fc80000011602 */
[----:B------:R-:W-:Y:S02]  /*28090*/  @P0 LEA.HI.SX32 R3, R2, R7, 0x1a ;  /* 0x0000000702030211 */ /* 0x000fe400078fd2ff */
        /* <DEDUP_REMOVED lines=10> */
.L_x_4813:
[----:B-1----:R-:W-:Y:S02]  /*28140*/  ISETP.NE.AND P0, PT, R14, RZ, PT ;  /* 0x000000ff0e00720c */ /* 0x002fe40003f05270 */
[----:B------:R-:W-:-:S11]  /*28150*/  PLOP3.LUT P6, PT, PT, PT, PT, 0x8, 0x0 ;  /* 0x000000000000781c */ /* 0x000fd60003fce170 */
[----:B------:R-:W-:Y:S05]  /*28160*/  @P0 BRA `(.L_x_4503) ;  /* 0x00000000000c0947 */ /* 0x000fea0003800000 */
[----:B------:R-:W-:-:S03]  /*28170*/  UMOV UR4, 0xffffffff ;  /* 0xffffffff00047882 */ /* 0x000fc60000000000 */
[----:B------:R-:W-:Y:S05]  /*28180*/  BRA.DIV UR4, `(.L_x_4504) ;  /* 0x000000c204707947 */ /* 0x000fea000b800000 */
[----:B------:R-:W-:-:S13]  /*28190*/  ELECT P6, URZ, PT ;  /* 0x00000000003f782f */ /* 0x000fda00038c0000 */
.L_x_4503:
        /* <DEDUP_REMOVED lines=9> */
.L_x_4816:
[----:B------:R-:W-:Y:S05]  /*28230*/  BSYNC B1 ;  /* 0x0000000000017941 */ /* 0x000fea0003800000 */
.L_x_4505:
[----:B------:R-:W-:Y:S04]  /*28240*/  BSSY B1, `(.L_x_4507) ;  /* 0x000008c000017945 */ /* 0x000fe80003800000 */
[----:B------:R-:W-:Y:S05]  /*28250*/  @!P6 BRA `(.L_x_4508) ;  /* 0x000000080028e947 */ /* 0x000fea0003800000 */
[----:B------:R-:W2:Y:S01]  /*28260*/  LDL R9, [R1] ;  /* 0x0000000001097983 */ /* 0x000ea20000100800 */
[----:B------:R-:W-:Y:S01]  /*28270*/  IMAD R11, R35, 0x8, R17 ;  /* 0x00000008230b7824 */ /* 0x000fe200078e0211 */
[----:B------:R-:W1:Y:S01]  /*28280*/  S2R R8, SR_TID.X ;  /* 0x0000000000087919 */ /* 0x000e620000002100 */
[----:B------:R-:W-:Y:S01]  /*28290*/  BSSY B2, `(.L_x_4509) ;  /* 0x0000006000027945 */ /* 0x000fe20003800000 */
[----:B-1----:R-:W-:-:S04]  /*282a0*/  LOP3.LUT R8, R8, 0x7f, RZ, 0xc0, !PT ;  /* 0x0000007f08087812 */ /* 0x002fc800078ec0ff */
[----:B------:R-:W-:Y:S02]  /*282b0*/  ISETP.NE.AND P2, PT, R8, RZ, PT ;  /* 0x000000ff0800720c */ /* 0x000fe40003f45270 */
[----:B--2---:R-:W-:-:S04]  /*282c0*/  SHF.L.U32 R10, R9, 0x1f, RZ ;  /* 0x0000001f090a7819 */ /* 0x004fc800000006ff */
[----:B------:R-:W1:Y:S02]  /*282d0*/  SYNCS.PHASECHK.TRANS64.TRYWAIT P0, [R11+URZ+0x334a0], R10 ;  /* 0x0334a00a0b0075a7 */ /* 0x000e64000800017f */
[----:B-1----:R-:W-:Y:S05]  /*282e0*/  @!P0 BRA `(.L_x_4510) ;  /* 0x000000c0004c8947 */ /* 0x002fea0003800000 */
.L_x_4817:
[----:B------:R-:W-:Y:S05]  /*282f0*/  BSYNC B2 ;  /* 0x0000000000027941 */ /* 0x000fea0003800000 */
.L_x_4509:
[----:B------:R-:W-:Y:S04]  /*28300*/  BSSY B2, `(.L_x_4511) ;  /* 0x0000009000027945 */ /* 0x000fe80003800000 */
[----:B------:R-:W-:Y:S05]  /*28310*/  @P2 BRA `(.L_x_4512) ;  /* 0x00000000001c2947 */ /* 0x000fea0003800000 */
[----:B0-----:R-:W0:Y:S02]  /*28320*/  S2R R7, SR_TID.X ;  /* 0x0000000000077919 */ /* 0x001e240000002100 */
[----:B0-----:R-:W-:Y:S02]  /*28330*/  LOP3.LUT R8, R7, 0x1f, RZ, 0xc0, !PT ;  /* 0x0000001f07087812 */ /* 0x001fe400078ec0ff */
[----:B------:R-:W-:Y:S02]  /*28340*/  MOV R7, 0x7800 ;  /* 0x0000780000077802 */ /* 0x000fe40000000f00 */
[----:B------:R-:W-:Y:S02]  /*28350*/  ISETP.NE.AND P0, PT, R8, RZ, PT ;  /* 0x000000ff0800720c */ /* 0x000fe40003f05270 */
[----:B------:R2:W-:Y:S11]  /*28360*/  SYNCS.ARRIVE.TRANS64 RZ, [R11+URZ+0x33490], R7 ;  /* 0x033490070bff79a7 */ /* 0x0005f6000800003f */
[----:B--2---:R-:W-:Y:S05]  /*28370*/  @!P0 BRA `(.L_x_4512) ;  /* 0x0000000000048947 */ /* 0x004fea0003800000 */
[----:B------:R-:W-:Y:S01]  /*28380*/  BPT.TRAP 0x1 ;  /* 0x000000040000795c */ /* 0x000fe20000300000 */
.L_x_4512:
[----:B------:R-:W-:Y:S05]  /*28390*/  BSYNC B2 ;  /* 0x0000000000027941 */ /* 0x000fea0003800000 */
.L_x_4511:
        /* <DEDUP_REMOVED lines=8> */
[----:B0-----:R-:W-:Y:S01]  /*28420*/  VIADD R7, R11, 0x33490 ;  /* 0x000334900b077836 */ /* 0x001fe20000000000 */
[----:B------:R-:W-:Y:S01]  /*28430*/  UMOV UR6, 0x0 ;  /* 0x0000000000067882 */ /* 0x000fe20000000000 */
[----:B------:R-:W-:Y:S01]  /*28440*/  VIADD R12, R9, 0x24200 ;  /* 0x00024200090c7836 */ /* 0x000fe20000000000 */
[----:B------:R-:W-:-:S09]  /*28450*/  UMOV UR7, 0x12f00000 ;  /* 0x12f0000000077882 */ /* 0x000fd20000000000 */
.L_x_4513:
        /* <DEDUP_REMOVED lines=16> */
.L_x_4514:
        /* <DEDUP_REMOVED lines=12> */
[----:B------:R-:W-:Y:S01]  /*28620*/  UMOV UR6, 0x0 ;  /* 0x0000000000067882 */ /* 0x000fe20000000000 */
[----:B------:R-:W-:Y:S01]  /*28630*/  IADD3 R12, R9, 0x29200, RZ ;  /* 0x00029200090c7810 */ /* 0x000fe20007ffe0ff */
[----:B------:R-:W-:Y:S01]  /*28640*/  UMOV UR7, 0x12f00000 ;  /* 0x12f0000000077882 */ /* 0x000fe20000000000 */
[----:B------:R-:W-:-:S15]  /*28650*/  R2UR UR10, R14 ;  /* 0x000000000e0a72ca */ /* 0x000fde00000e0000 */
.L_x_4515:
        /* <DEDUP_REMOVED lines=13> */
.L_x_4818:
[----:B------:R-:W-:Y:S05]  /*28730*/  BSYNC B2 ;  /* 0x0000000000027941 */ /* 0x000fea0003800000 */
.L_x_4516:
        /* <DEDUP_REMOVED lines=11> */
.L_x_4519:
[----:B------:R-:W-:Y:S05]  /*287f0*/  BSYNC B2 ;  /* 0x0000000000027941 */ /* 0x000fea0003800000 */
.L_x_4518:
[----:B------:R-:W-:Y:S01]  /*28800*/  R2UR UR10, R19 ;  /* 0x00000000130a72ca */ /* 0x000fe200000e0000 */
[----:B------:R-:W-:Y:S01]  /*28810*/  UIADD3 UR4, UP0, UR40, 0x670, URZ ;  /* 0x0000067028047890 */ /* 0x000fe2000ff1e03f */
[----:B------:R-:W-:Y:S01]  /*28820*/  R2UR UR6, R12 ;  /* 0x000000000c0672ca */ /* 0x000fe200000e0000 */
[----:B01----:R-:W-:Y:S01]  /*28830*/  VIADD R11, R11, 0x334b0 ;  /* 0x000334b00b0b7836 */ /* 0x003fe20000000000 */
[----:B------:R-:W-:Y:S01]  /*28840*/  R2UR UR7, R13 ;  /* 0x000000000d0772ca */ /* 0x000fe200000e0000 */
[----:B------:R-:W-:Y:S01]  /*28850*/  VIADD R7, R9, 0xf200 ;  /* 0x0000f20009077836 */ /* 0x000fe20000000000 */
[----:B------:R-:W-:Y:S01]  /*28860*/  PLOP3.LUT P0, PT, PT, PT, PT, 0x80, 0x0 ;  /* 0x000000000000781c */ /* 0x000fe20003f0f070 */
[----:B------:R-:W-:-:S12]  /*28870*/  UIADD3.X UR5, URZ, UR41, URZ, UP0, !UPT ;  /* 0x000000293f057290 */ /* 0x000fd800087fe43f */
.L_x_4520:
        /* <DEDUP_REMOVED lines=15> */
.L_x_4521:
        /* <DEDUP_REMOVED lines=15> */
.L_x_4522:
        /* <DEDUP_REMOVED lines=10> */
.L_x_4508:
[----:B------:R-:W-:Y:S05]  /*28b00*/  BSYNC B1 ;  /* 0x0000000000017941 */ /* 0x000fea0003800000 */
.L_x_4507:
[----:B0-----:R-:W2:Y:S01]  /*28b10*/  LDL.LU R7, [R1] ;  /* 0x0000000001077983 */ /* 0x001ea20000300800 */
[----:B------:R-:W-:Y:S01]  /*28b20*/  IADD3 R35, R35, 0x1, RZ ;  /* 0x0000000123237810 */ /* 0x000fe20007ffe0ff */
[----:B------:R-:W-:Y:S01]  /*28b30*/  VIADD R11, R3, 0xfffffffe ;  /* 0xfffffffe030b7836 */ /* 0x000fe20000000000 */
[----:B------:R-:W-:Y:S02]  /*28b40*/  PLOP3.LUT P0, PT, PT, PT, PT, 0x8, 0x0 ;  /* 0x000000000000781c */ /* 0x000fe40003f0e170 */
[----:B------:R-:W-:Y:S02]  /*28b50*/  ISETP.NE.AND P2, PT, R35, 0x2, PT ;  /* 0x000000022300780c */ /* 0x000fe40003f45270 */
[----:B------:R-:W-:Y:S02]  /*28b60*/  ISETP.GE.AND P3, PT, R11, R6, PT ;  /* 0x000000060b00720c */ /* 0x000fe40003f66270 */
[----:B------:R-:W-:Y:S02]  /*28b70*/  SEL R3, RZ, 0x1, P2 ;  /* 0x00000001ff037807 */ /* 0x000fe40001000000 */
[----:B------:R-:W-:-:S02]  /*28b80*/  SEL R35, R35, RZ, P2 ;  /* 0x000000ff23237207 */ /* 0x000fc40001000000 */
[----:B--2---:R-:W-:-:S05]  /*28b90*/  LOP3.LUT R7, R7, R3, RZ, 0x3c, !PT ;  /* 0x0000000307077212 */ /* 0x004fca00078e3cff */
[----:B------:R0:W-:Y:S02]  /*28ba0*/  STL [R1], R7 ;  /* 0x0000000701007387 */ /* 0x0001e40000100800 */
[----:B------:R-:W-:Y:S05]  /*28bb0*/  @!P3 BRA `(.L_x_4501) ;  /* 0x00000008005cb947 */ /* 0x000fea0003800000 */
.L_x_4539:
[----:B------:R-:W-:Y:S05]  /*28bc0*/  YIELD ;  /* 0x0000000000007946 */ /* 0x000fea0003800000 */
[----:B------:R-:W-:Y:S04]  /*28bd0*/  BSSY B1, `(.L_x_4523) ;  /* 0x000008b000017945 */ /* 0x000fe80003800000 */
[----:B-1----:R-:W-:Y:S05]  /*28be0*/  @!P6 BRA `(.L_x_4524) ;  /* 0x000000080024e947 */ /* 0x002fea0003800000 */
[----:B0-----:R-:W2:Y:S01]  /*28bf0*/  LDL R7, [R1] ;  /* 0x0000000001077983 */ /* 0x001ea20000100800 */
[----:B------:R-:W-:Y:S01]  /*28c00*/  IMAD R10, R35, 0x8, R17 ;  /* 0x00000008230a7824 */ /* 0x000fe200078e0211 */
[----:B------:R-:W0:Y:S01]  /*28c10*/  S2R R3, SR_TID.X ;  /* 0x0000000000037919 */ /* 0x000e220000002100 */
[----:B------:R-:W-:Y:S01]  /*28c20*/  BSSY B2, `(.L_x_4525) ;  /* 0x0000006000027945 */ /* 0x000fe20003800000 */
[----:B0-----:R-:W-:-:S04]  /*28c30*/  LOP3.LUT R3, R3, 0x7f, RZ, 0xc0, !PT ;  /* 0x0000007f03037812 */ /* 0x001fc800078ec0ff */
[----:B------:R-:W-:Y:S02]  /*28c40*/  ISETP.NE.AND P3, PT, R3, RZ, PT ;  /* 0x000000ff0300720c */ /* 0x000fe40003f65270 */
[----:B--2---:R-:W-:-:S04]  /*28c50*/  SHF.L.U32 R9, R7, 0x1f, RZ ;  /* 0x0000001f07097819 */ /* 0x004fc800000006ff */
[----:B------:R-:W0:Y:S02]  /*28c60*/  SYNCS.PHASECHK.TRANS64.TRYWAIT P2, [R10+URZ+0x334a0], R9 ;  /* 0x0334a0090a0075a7 */ /* 0x000e24000804017f */
[----:B0-----:R-:W-:Y:S05]  /*28c70*/  @!P2 BRA `(.L_x_4526) ;  /* 0x000000b80010a947 */ /* 0x001fea0003800000 */
.L_x_4819:
[----:B------:R-:W-:Y:S05]  /*28c80*/  BSYNC B2 ;  /* 0x0000000000027941 */ /* 0x000fea0003800000 */
.L_x_4525:
[----:B------:R-:W-:Y:S04]  /*28c90*/  BSSY B2, `(.L_x_4527) ;  /* 0x0000009000027945 */ /* 0x000fe80003800000 */
[----:B------:R-:W-:Y:S05]  /*28ca0*/  @P3 BRA `(.L_x_4528) ;  /* 0x00000000001c3947 */ /* 0x000fea0003800000 */
[----:B------:R-:W1:Y:S02]  /*28cb0*/  S2R R3, SR_TID.X ;  /* 0x0000000000037919 */ /* 0x000e640000002100 */
[----:B-1----:R-:W-:Y:S01]  /*28cc0*/  LOP3.LUT R7, R3, 0x1f, RZ, 0xc0, !PT ;  /* 0x0000001f03077812 */ /* 0x002fe200078ec0ff */
[----:B------:R-:W-:-:S03]  /*28cd0*/  IMAD.MOV.U32 R3, RZ, RZ, 0x7800 ;  /* 0x00007800ff037424 */ /* 0x000fc600078e00ff */
[----:B------:R-:W-:Y:S01]  /*28ce0*/  ISETP.NE.AND P2, PT, R7, RZ, PT ;  /* 0x000000ff0700720c */ /* 0x000fe20003f45270 */
[----:B------:R1:W-:-:S12]  /*28cf0*/  SYNCS.ARRIVE.TRANS64 RZ, [R10+URZ+0x33490], R3 ;  /* 0x033490030aff79a7 */ /* 0x0003d8000800003f */
[----:B-1----:R-:W-:Y:S05]  /*28d00*/  @!P2 BRA `(.L_x_4528) ;  /* 0x000000000004a947 */ /* 0x002fea0003800000 */
[----:B------:R-:W-:Y:S01]  /*28d10*/  BPT.TRAP 0x1 ;  /* 0x000000040000795c */ /* 0x000fe20000300000 */
.L_x_4528:
[----:B------:R-:W-:Y:S05]  /*28d20*/  BSYNC B2 ;  /* 0x0000000000027941 */ /* 0x000fea0003800000 */
.L_x_4527:
        /* <DEDUP_REMOVED lines=8> */
[----:B------:R-:W-:Y:S01]  /*28db0*/  VIADD R12, R8, 0x24200 ;  /* 0x00024200080c7836 */ /* 0x000fe20000000000 */
[----:B------:R-:W-:Y:S01]  /*28dc0*/  UMOV UR6, 0x0 ;  /* 0x0000000000067882 */ /* 0x000fe20000000000 */
[----:B------:R-:W-:-:S10]  /*28dd0*/  UMOV UR7, 0x12f00000 ;  /* 0x12f0000000077882 */ /* 0x000fd40000000000 */
.L_x_4529:
        /* <DEDUP_REMOVED lines=12> */
[----:B------:R-:W-:Y:S01]  /*28ea0*/  UMOV UR6, 0x0 ;  /* 0x0000000000067882 */ /* 0x000fe20000000000 */
[----:B------:R-:W-:Y:S01]  /*28eb0*/  IADD3 R12, R8, 0x26a00, RZ ;  /* 0x00026a00080c7810 */ /* 0x000fe20007ffe0ff */
[----:B------:R-:W-:Y:S01]  /*28ec0*/  UMOV UR7, 0x12f00000 ;  /* 0x12f0000000077882 */ /* 0x000fe20000000000 */
[----:B------:R-:W-:-:S15]  /*28ed0*/  R2UR UR10, R19 ;  /* 0x00000000130a72ca */ /* 0x000fde00000e0000 */
.L_x_4530:
        /* <DEDUP_REMOVED lines=16> */
.L_x_4531:
        /* <DEDUP_REMOVED lines=13> */
.L_x_4820:
[----:B------:R-:W-:Y:S05]  /*290b0*/  BSYNC B2 ;  /* 0x0000000000027941 */ /* 0x000fea0003800000 */
.L_x_4532:
        /* <DEDUP_REMOVED lines=11> */
.L_x_4535:
[----:B------:R-:W-:Y:S05]  /*29170*/  BSYNC B2 ;  /* 0x0000000000027941 */ /* 0x000fea0003800000 */
.L_x_4534:
        /* <DEDUP_REMOVED lines=8> */
.L_x_4536:
        /* <DEDUP_REMOVED lines=10> */
[----:B------:R-:W-:Y:S02]  /*292a0*/  R2UR UR10, R19 ;  /* 0x00000000130a72ca */ /* 0x000fe400000e0000 */
[----:B------:R-:W-:Y:S02]  /*292b0*/  R2UR UR6, R12 ;  /* 0x000000000c0672ca */ /* 0x000fe400000e0000 */
[----:B------:R-:W-:Y:S02]  /*292c0*/  R2UR UR7, R13 ;  /* 0x000000000d0772ca */ /* 0x000fe400000e0000 */
[----:B------:R-:W-:Y:S02]  /*292d0*/  PLOP3.LUT P2, PT, PT, PT, PT, 0x80, 0x0 ;  /* 0x000000000000781c */ /* 0x000fe40003f4f070 */
[----:B------:R-:W-:-:S11]  /*292e0*/  IADD3 R3, R8, 0x11a00, RZ ;  /* 0x00011a0008037810 */ /* 0x000fd60007ffe0ff */
.L_x_4537:
        /* <DEDUP_REMOVED lines=15> */
.L_x_4538:
        /* <DEDUP_REMOVED lines=10> */
.L_x_4524:
[----:B------:R-:W-:Y:S05]  /*29480*/  BSYNC B1 ;  /* 0x0000000000017941 */ /* 0x000fea0003800000 */
.L_x_4523:
[----:B------:R-:W2:Y:S01]  /*29490*/  LDL.LU R9, [R1] ;  /* 0x0000000001097983 */ /* 0x000ea20000300800 */
[----:B------:R-:W-:Y:S01]  /*294a0*/  VIADD R35, R35, 0x1 ;  /* 0x0000000123237836 */ /* 0x000fe20000000000 */
[C---:B------:R-:W-:Y:S01]  /*294b0*/  ISETP.GT.AND P3, PT, R11.reuse, R6, PT ;  /* 0x000000060b00720c */ /* 0x040fe20003f64270 */
[----:B------:R-:W-:-:S03]  /*294c0*/  VIADD R11, R11, 0xffffffff ;  /* 0xffffffff0b0b7836 */ /* 0x000fc60000000000 */
[----:B------:R-:W-:-:S04]  /*294d0*/  ISETP.NE.AND P2, PT, R35, 0x2, PT ;  /* 0x000000022300780c */ /* 0x000fc80003f45270 */
[----:B------:R-:W-:Y:S02]  /*294e0*/  SEL R3, RZ, 0x1, P2 ;  /* 0x00000001ff037807 */ /* 0x000fe40001000000 */
[----:B------:R-:W-:Y:S02]  /*294f0*/  SEL R35, R35, RZ, P2 ;  /* 0x000000ff23237207 */ /* 0x000fe40001000000 */
[----:B--2---:R-:W-:-:S05]  /*29500*/  LOP3.LUT R9, R9, R3, RZ, 0x3c, !PT ;  /* 0x0000000309097212 */ /* 0x004fca00078e3cff */
[----:B------:R1:W-:Y:S01]  /*29510*/  STL [R1], R9 ;  /* 0x0000000901007387 */ /* 0x0003e20000100800 */
[----:B------:R-:W-:Y:S05]  /*29520*/  @P3 BRA `(.L_x_4539) ;  /* 0xfffffff400a43947 */ /* 0x000fea000383ffff */
.L_x_4501:
[----:B------:R-:W-:Y:S05]  /*29530*/  BSYNC B0 ;  /* 0x0000000000007941 */ /* 0x000fea0003800000 */
.L_x_4500:
[----:B------:R-:W-:Y:S05]  /*29540*/  @!P0 WARPSYNC.ALL ;  /* 0x0000000000008948 */ /* 0x000fea0003800000 */
[----:B------:R-:W-:Y:S01]  /*29550*/  @!P0 BAR.SYNC.DEFER_BLOCKING 0xc, 0x180 ;  /* 0x0306000000008b1d */ /* 0x000fe20000010000 */
[----:B------:R-:W-:-:S05]  /*29560*/  IMAD.MOV.U32 R0, RZ, RZ, RZ ;  /* 0x000000ffff007224 */ /* 0x000fca00078e00ff */
[----:B------:R-:W-:Y:S04]  /*29570*/  BSSY B0, `(.L_x_4540) ;  /* 0x000001e000007945 */ /* 0x000fe80003800000 */
[----:B------:R-:W-:Y:S05]  /*29580*/  @!P1 BRA `(.L_x_4541) ;  /* 0x0000000000709947 */ /* 0x000fea0003800000 */
[----:B------:R-:W-:-:S13]  /*29590*/  ISETP.NE.AND P0, PT, R5, RZ, PT ;  /* 0x000000ff0500720c */ /* 0x000fda0003f05270 */
[----:B------:R-:W2:Y:S02]  /*295a0*/  @!P0 LDC R5, c[0x0][0x9f0] ;  /* 0x00027c00ff058b82 */ /* 0x000ea40000000800 */
[-C--:B--2---:R-:W-:Y:S02]  /*295b0*/  IABS R0, R5.reuse ;  /* 0x0000000500007213 */ /* 0x084fe40000000000 */
[----:B0-----:R-:W-:Y:S02]  /*295c0*/  IABS R7, R5 ;  /* 0x0000000500077213 */ /* 0x001fe40000000000 */
[----:B------:R-:W0:Y:S02]  /*295d0*/  I2F.RP R2, R0 ;  /* 0x0000000000027306 */ /* 0x000e240000209400 */
[----:B------:R-:W-:-:S06]  /*295e0*/  IADD3 R7, RZ, -R7, RZ ;  /* 0x80000007ff077210 */ /* 0x000fcc0007ffe0ff */
[----:B0-----:R-:W0:Y:S02]  /*295f0*/  MUFU.RCP R2, R2 ;  /* 0x0000000200027308 */ /* 0x001e240000001000 */
[----:B0-----:R-:W-:-:S06]  /*29600*/  VIADD R2, R2, 0xffffffe ;  /* 0x0ffffffe02027836 */ /* 0x001fcc0000000000 */
        /* <DEDUP_REMOVED lines=20> */
.L_x_4541:
[----:B------:R-:W-:Y:S05]  /*29750*/  BSYNC B0 ;  /* 0x0000000000007941 */ /* 0x000fea0003800000 */
.L_x_4540:
[----:B------:R-:W-:-:S05]  /*29760*/  IMAD R2, R4, R0, RZ ;  /* 0x0000000004027224 */ /* 0x000fca00078e02ff */
[----:B------:R2:W-:Y:S01]  /*29770*/  STL [R1+0x10], R2 ;  /* 0x0000100201007387 */ /* 0x0005e20000100800 */
[----:B------:R-:W-:-:S04]  /*29780*/  VIADDMNMX R31, R2, R0, R31, PT ;  /* 0x00000000021f7246 */ /* 0x000fc8000380011f */
[----:B------:R-:W-:-:S13]  /*29790*/  ISETP.GT.AND P0, PT, R31, R2, PT ;  /* 0x000000021f00720c */ /* 0x000fda0003f04270 */
        /* <DEDUP_REMOVED lines=14> */
[----:B0-----:R-:W0:Y:S01]  /*29880*/  POPC R7, R4 ;  /* 0x0000000400077309 */ /* 0x001e220000000000 */
[----:B--2---:R-:W0:Y:S02]  /*29890*/  SHFL.IDX PT, R0, R3, R0, 0x1f ;  /* 0x00001f0003007589 */ /* 0x004e2400000e0000 */
[----:B0-----:R-:W-:Y:S01]  /*298a0*/  IADD3 R24, R0, UR38, R7 ;  /* 0x0000002600187c10 */ /* 0x001fe2000fffe007 */
[----:B------:R-:W-:Y:S06]  /*298b0*/  BRA `(.L_x_4543) ;  /* 0x0000005000e87947 */ /* 0x000fec0003800000 */
.L_x_4542:
        /* <DEDUP_REMOVED lines=19> */
[----:B-12---:R-:W-:Y:S05]  /*299f0*/  CALL.ABS.NOINC R2 ;  /* 0x0000000002007343 */ /* 0x006fea0003c00000 */
.L_x_4545:
[----:B------:R-:W-:Y:S05]  /*29a00*/  BSYNC B6 ;  /* 0x0000000000067941 */ /* 0x000fea0003800000 */
.L_x_4544:
[----:B------:R-:W2:Y:S01]  /*29a10*/  LDL.LU R33, [R1+0x8] ;  /* 0x0000080001217983 */ /* 0x000ea20000300800 */
[----:B------:R-:W-:Y:S01]  /*29a20*/  IADD3 R0, R17, 0xf200, RZ ;  /* 0x0000f20011007810 */ /* 0x000fe20007ffe0ff */
[----:B------:R-:W-:Y:S03]  /*29a30*/  BSSY B6, `(.L_x_4546) ;  /* 0x0000016000067945 */ /* 0x000fe60003800000 */
[----:B------:R-:W-:Y:S02]  /*29a40*/  LOP3.LUT P0, RZ, R0, 0x1bf, RZ, 0xc0, !PT ;  /* 0x000001bf00ff7812 */ /* 0x000fe4000780c0ff */
[----:B--2---:R-:W-:-:S11]  /*29a50*/  LOP3.LUT R33, R33, 0xfffffffe, RZ, 0xc0, !PT ;  /* 0xfffffffe21217812 */ /* 0x004fd600078ec0ff */
[----:B------:R-:W-:-:S05]  /*29a60*/  @P0 LOP3.LUT R33, R33, 0x1, RZ, 0xfc, !PT ;  /* 0x0000000121210812 */ /* 0x000fca00078efcff */
[----:B------:R2:W-:Y:S01]  /*29a70*/  STL [R1+0x8], R33 ;  /* 0x0000082101007387 */ /* 0x0005e20000100800 */
[----:B------:R-:W-:Y:S05]  /*29a80*/  @!P0 BRA `(.L_x_4547) ;  /* 0x0000000000408947 */ /* 0x000fea0003800000 */
[----:B------:R-:W-:Y:S01]  /*29a90*/  MOV R2, 0x0 ;  /* 0x0000000000027802 */ /* 0x000fe20000000f00 */
[----:B------:R-:W-:Y:S01]  /*29aa0*/  ULDC.64 UR6, c[0x4][0x1b0] ;  /* 0x01006c0000067ab9 */ /* 0x000fe20000000a00 */
[----:B------:R-:W-:Y:S01]  /*29ab0*/  ULDC.64 UR8, c[0x4][0x1b8] ;  /* 0x01006e0000087ab9 */ /* 0x000fe20000000a00 */
[----:B------:R-:W-:Y:S01]  /*29ac0*/  ULDC.64 UR4, c[0x4][0xb8] ;  /* 0x01002e0000047ab9 */ /* 0x000fe20000000a00 */
[----:B------:R-:W-:Y:S01]  /*29ad0*/  IMAD.U32 R4, RZ, RZ, UR6 ;  /* 0x00000006ff047e24 */ /* 0x000fe2000f8e00ff */
[----:B------:R-:W-:Y:S01]  /*29ae0*/  MOV R12, 0x1 ;  /* 0x00000001000c7802 */ /* 0x000fe20000000f00 */
[----:B------:R-:W3:Y:S01]  /*29af0*/  LDC.64 R2, c[0x4][R2] ;  /* 0x0100000002027b82 */ /* 0x000ee20000000a00 */
[----:B------:R-:W-:Y:S02]  /*29b00*/  IMAD.U32 R5, RZ, RZ, UR7 ;  /* 0x00000007ff057e24 */ /* 0x000fe4000f8e00ff */
[----:B------:R-:W-:Y:S02]  /*29b10*/  IMAD.U32 R6, RZ, RZ, UR8 ;  /* 0x00000008ff067e24 */ /* 0x000fe4000f8e00ff */
[----:B0-----:R-:W-:-:S02]  /*29b20*/  IMAD.U32 R7, RZ, RZ, UR9 ;  /* 0x00000009ff077e24 */ /* 0x001fc4000f8e00ff */
[----:B------:R-:W-:Y:S02]  /*29b30*/  IMAD.U32 R10, RZ, RZ, UR4 ;  /* 0x00000004ff0a7e24 */ /* 0x000fe4000f8e00ff */
[----:B------:R-:W-:Y:S02]  /*29b40*/  IMAD.U32 R11, RZ, RZ, UR5 ;  /* 0x00000005ff0b7e24 */ /* 0x000fe4000f8e00ff */
[----:B------:R-:W-:Y:S02]  /*29b50*/  IMAD.MOV.U32 R8, RZ, RZ, 0x70 ;  /* 0x00000070ff087424 */ /* 0x000fe400078e00ff */
[----:B------:R-:W-:-:S07]  /*29b60*/  IMAD.MOV.U32 R13, RZ, RZ, RZ ;  /* 0x000000ffff0d7224 */ /* 0x000fce00078e00ff */
[----:B------:R-:W-:-:S07]  /*29b70*/  LEPC R20, `(.L_x_4547) ;  /* 0x000000001014794e */ /* 0x000fce0000000000 */
[----:B-123--:R-:W-:Y:S05]  /*29b80*/  CALL.ABS.NOINC R2 ;  /* 0x0000000002007343 */ /* 0x00efea0003c00000 */
.L_x_4547:
[----:B------:R-:W-:Y:S05]  /*29b90*/  BSYNC B6 ;  /* 0x0000000000067941 */ /* 0x000fea0003800000 */
.L_x_4546:
        /* <DEDUP_REMOVED lines=12> */
[----:B------:R-:W-:Y:S02]  /*29c60*/  IMAD.U32 R6, RZ, RZ, UR8 ;  /* 0x00000008ff067e24 */ /* 0x000fe4000f8e00ff */
[----:B0-----:R-:W-:-:S02]  /*29c70*/  IMAD.U32 R7, RZ, RZ, UR9 ;  /* 0x00000009ff077e24 */ /* 0x001fc4000f8e00ff */
[----:B------:R-:W-:Y:S02]  /*29c80*/  IMAD.U32 R10, RZ, RZ, UR4 ;  /* 0x00000004ff0a7e24 */ /* 0x000fe4000f8e00ff */
[----:B------:R-:W-:Y:S02]  /*29c90*/  IMAD.MOV.U32 R8, RZ, RZ, 0x70 ;  /* 0x00000070ff087424 */ /* 0x000fe400078e00ff */
[----:B------:R-:W-:Y:S02]  /*29ca0*/  IMAD.MOV.U32 R12, RZ, RZ, 0x1 ;  /* 0x00000001ff0c7424 */ /* 0x000fe400078e00ff */
[----:B------:R-:W-:-:S07]  /*29cb0*/  IMAD.MOV.U32 R13, RZ, RZ, RZ ;  /* 0x000000ffff0d7224 */ /* 0x000fce00078e00ff */
[----:B------:R-:W-:-:S07]  /*29cc0*/  LEPC R20, `(.L_x_4549) ;  /* 0x000000001014794e */ /* 0x000fce0000000000 */
[----:B-123--:R-:W-:Y:S05]  /*29cd0*/  CALL.ABS.NOINC R2 ;  /* 0x0000000002007343 */ /* 0x00efea0003c00000 */
.L_x_4549:
[----:B------:R-:W-:Y:S05]  /*29ce0*/  BSYNC B6 ;  /* 0x0000000000067941 */ /* 0x000fea0003800000 */
.L_x_4548:
        /* <DEDUP_REMOVED lines=19> */
.L_x_4551:
[----:B------:R-:W-:Y:S05]  /*29e20*/  BSYNC B6 ;  /* 0x0000000000067941 */ /* 0x000fea0003800000 */
.L_x_4550:
[----:B------:R-:W3:Y:S01]  /*29e30*/  LDL R21, [R1+0x4] ;  /* 0x0000040001157983 */ /* 0x000ee20000100800 */
[----:B------:R-:W-:Y:S01]  /*29e40*/  ULDC.64 UR4, c[0x0][0x9f8] ;  /* 0x00027e0000047ab9 */ /* 0x000fe20000000a00 */
[----:B------:R-:W4:Y:S01]  /*29e50*/  LDC R12, c[0x0][0x430] ;  /* 0x00010c00ff0c7b82 */ /* 0x000f220000000800 */
[----:B------:R-:W-:Y:S01]  /*29e60*/  ISETP.NE.U32.AND P0, PT, RZ, UR4, PT ;  /* 0x00000004ff007c0c */ /* 0x000fe2000bf05070 */
[----:B------:R-:W0:Y:S03]  /*29e70*/  S2R R2, SR_TID.X ;  /* 0x0000000000027919 */ /* 0x000e260000002100 */
[----:B------:R-:W-:-:S13]  /*29e80*/  ISETP.NE.AND.EX P0, PT, RZ, UR5, PT, P0 ;  /* 0x00000005ff007c0c */ /* 0x000fda000bf05300 */
[----:B------:R-:W-:-:S04]  /*29e90*/  @P0 IADD3 R28, P1, R28, UR4, RZ ;  /* 0x000000041c1c0c10 */ /* 0x000fc8000ff3e0ff */
[----:B------:R-:W-:-:S05]  /*29ea0*/  @P0 IADD3.X R29, R29, UR5, RZ, P1, !PT ;  /* 0x000000051d1d0c10 */ /* 0x000fca0008ffe4ff */
[----:B------:R-:W3:Y:S01]  /*29eb0*/  @P0 LDG.E R36, desc[UR50][R28.64] ;  /* 0x000000321c240981 */ /* 0x000ee2000c1e1900 */
[----:B----4-:R-:W-:Y:S01]  /*29ec0*/  ISETP.NE.AND P0, PT, R12, 0x1, PT ;  /* 0x000000010c00780c */ /* 0x010fe20003f05270 */
[----:B------:R-:W-:Y:S01]  /*29ed0*/  IMAD.MOV.U32 R5, RZ, RZ, 0xa0 ;  /* 0x000000a0ff057424 */ /* 0x000fe200078e00ff */
[----:B------:R-:W4:Y:S03]  /*29ee0*/  S2R R34, SR_TID.X ;  /* 0x0000000000227919 */ /* 0x000f260000002100 */
[----:B------:R-:W-:Y:S01]  /*29ef0*/  IMAD R5, R31, R5, -0xa0 ;  /* 0xffffff601f057424 */ /* 0x000fe200078e0205 */
[C---:B0-----:R-:W-:Y:S01]  /*29f00*/  LOP3.LUT R20, R2.reuse, 0x7f, RZ, 0xc0, !PT ;  /* 0x0000007f02147812 */ /* 0x041fe200078ec0ff */
[----:B------:R-:W-:-:S03]  /*29f10*/  IMAD.SHL.U32 R2, R2, 0x20, RZ ;  /* 0x0000002002027824 */ /* 0x000fc600078e00ff */
[----:B------:R-:W-:-:S03]  /*29f20*/  SHF.R.U32.HI R20, RZ, 0x2, R20 ;  /* 0x00000002ff147819 */ /* 0x000fc60000011614 */
[----:B------:R-:W0:Y:S01]  /*29f30*/  @P0 LDC R3, c[0x0][0x434] ;  /* 0x00010d00ff030b82 */ /* 0x000e220000000800 */
[----:B------:R-:W-:Y:S02]  /*29f40*/  LOP3.LUT R2, R20, 0x60, R2, 0xf8, !PT ;  /* 0x0000006014027812 */ /* 0x000fe400078ef802 */
[----:B------:R-:W2:Y:S03]  /*29f50*/  S2R R20, SR_TID.X ;  /* 0x0000000000147919 */ /* 0x000ea60000002100 */
[----:B------:R-:W-:Y:S02]  /*29f60*/  IMAD.IADD R2, R2, 0x1, R5 ;  /* 0x0000000102027824 */ /* 0x000fe400078e0205 */
[----:B------:R-:W0:Y:S03]  /*29f70*/  @P0 LDC R0, c[0x0][0x438] ;  /* 0x00010e00ff000b82 */ /* 0x000e260000000800 */
[----:B------:R-:W-:-:S05]  /*29f80*/  ISETP.GE.AND P1, PT, R2, R26, PT ;  /* 0x0000001a0200720c */ /* 0x000fca0003f26270 */
[----:B-1----:R-:W1:Y:S01]  /*29f90*/  @P0 LDC R9, c[0x0][0x434] ;  /* 0x00010d00ff090b82 */ /* 0x002e620000000800 */
[----:B--2---:R-:W-:-:S04]  /*29fa0*/  LOP3.LUT R20, R20, 0x7f, RZ, 0xc0, !PT ;  /* 0x0000007f14147812 */ /* 0x004fc800078ec0ff */
[----:B------:R-:W-:Y:S01]  /*29fb0*/  SHF.R.U32.HI R4, RZ, 0x2, R20 ;  /* 0x00000002ff047819 */ /* 0x000fe20000011614 */
[----:B----4-:R-:W-:-:S05]  /*29fc0*/  IMAD.SHL.U32 R20, R34, 0x20, RZ ;  /* 0x0000002022147824 */ /* 0x010fca00078e00ff */
[----:B------:R-:W-:Y:S02]  /*29fd0*/  LOP3.LUT R20, R4, 0x60, R20, 0xf8, !PT ;  /* 0x0000006004147812 */ /* 0x000fe400078ef814 */
[----:B------:R-:W2:Y:S02]  /*29fe0*/  @P0 LDC R4, c[0x0][0x438] ;  /* 0x00010e00ff040b82 */ /* 0x000ea40000000800 */
[----:B------:R-:W-:-:S05]  /*29ff0*/  LOP3.LUT R20, R20, 0x80, RZ, 0xfc, !PT ;  /* 0x0000008014147812 */ /* 0x000fca00078efcff */
[----:B------:R-:W-:Y:S01]  /*2a000*/  IMAD.IADD R5, R20, 0x1, R5 ;  /* 0x0000000114057824 */ /* 0x000fe200078e0205 */
[----:B------:R-:W-:Y:S01]  /*2a010*/  LOP3.LUT R33, R33, 0xfffffff7, RZ, 0xc0, !PT ;  /* 0xfffffff721217812 */ /* 0x000fe200078ec0ff */
[----:B------:R-:W-:Y:S01]  /*2a020*/  UMOV UR4, 0xffffffff ;  /* 0xffffffff00047882 */ /* 0x000fe20000000000 */
[----:B---3--:R-:W-:Y:S01]  /*2a030*/  IADD3 R6, R2, R21, RZ ;  /* 0x0000001502067210 */ /* 0x008fe20007ffe0ff */
[----:B------:R-:W-:-:S04]  /*2a040*/  IMAD.IADD R7, R5, 0x1, R21 ;  /* 0x0000000105077824 */ /* 0x000fc800078e0215 */
[----:B0-----:R-:W-:-:S04]  /*2a050*/  @P0 IMAD.HI.U32 R3, R6, R3, RZ ;  /* 0x0000000306030227 */ /* 0x001fc800078e00ff */
[----:B------:R-:W-:Y:S01]  /*2a060*/  IMAD.MOV.U32 R8, RZ, RZ, R6 ;  /* 0x000000ffff087224 */ /* 0x000fe200078e0006 */
[----:B------:R-:W-:Y:S01]  /*2a070*/  @P0 SHF.R.U32.HI R8, RZ, R0, R3 ;  /* 0x00000000ff080219 */ /* 0x000fe20000011603 */
[----:B-1----:R-:W-:Y:S01]  /*2a080*/  @P0 IMAD.HI.U32 R9, R7, R9, RZ ;  /* 0x0000000907090227 */ /* 0x002fe200078e00ff */
[----:B------:R-:W0:Y:S03]  /*2a090*/  @!P1 LDC.64 R2, c[0x0][0x428] ;  /* 0x00010a00ff029b82 */ /* 0x000e260000000a00 */
[----:B------:R-:W-:Y:S01]  /*2a0a0*/  IMAD.MOV.U32 R0, RZ, RZ, R7 ;  /* 0x000000ffff007224 */ /* 0x000fe200078e0007 */
[----:B--2---:R-:W-:Y:S01]  /*2a0b0*/  @P0 SHF.R.U32.HI R0, RZ, R4, R9 ;  /* 0x00000004ff000219 */ /* 0x004fe20000011609 */
[--C-:B------:R-:W-:Y:S01]  /*2a0c0*/  @!P1 IMAD.MOV.U32 R4, RZ, RZ, R8.reuse ;  /* 0x000000ffff049224 */ /* 0x100fe200078e0008 */
[----:B------:R-:W-:Y:S02]  /*2a0d0*/  ISETP.GE.AND P0, PT, R5, R26, PT ;  /* 0x0000001a0500720c */ /* 0x000fe40003f06270 */
[----:B------:R-:W-:-:S02]  /*2a0e0*/  @!P1 SHF.R.S32.HI R5, RZ, 0x1f, R8 ;  /* 0x0000001fff059819 */ /* 0x000fc40000011408 */
[----:B------:R-:W-:Y:S02]  /*2a0f0*/  ISETP.GT.U32.OR P0, PT, R20, 0x9f, P0 ;  /* 0x0000009f1400780c */ /* 0x000fe40000704470 */
[----:B------:R-:W-:-:S05]  /*2a100*/  SHF.R.S32.HI R13, RZ, 0x1f, R36 ;  /* 0x0000001fff0d7819 */ /* 0x000fca0000011424 */
[----:B------:R1:W-:Y:S01]  /*2a110*/  STL [R1+0xc], R13 ;  /* 0x00000c0d01007387 */ /* 0x0003e20000100800 */
[-C--:B0-----:R-:W-:Y:S02]  /*2a120*/  @!P1 IMAD R9, R13, R2.reuse, RZ ;  /* 0x000000020d099224 */ /* 0x081fe400078e02ff */
[----:B------:R-:W-:-:S04]  /*2a130*/  @!P1 IMAD.WIDE.U32 R4, R36, R2, R4 ;  /* 0x0000000224049225 */ /* 0x000fc800078e0004 */
[----:B------:R-:W-:Y:S02]  /*2a140*/  @!P1 IMAD R9, R36, R3, R9 ;  /* 0x0000000324099224 */ /* 0x000fe400078e0209 */
[----:B------:R-:W0:Y:S02]  /*2a150*/  @!P1 LDC.64 R2, c[0x0][0x418] ;  /* 0x00010600ff029b82 */ /* 0x000e240000000a00 */
[----:B0-----:R-:W-:Y:S01]  /*2a160*/  @!P1 LEA R10, P2, R4, R2, 0x2 ;  /* 0x00000002040a9211 */ /* 0x001fe200078410ff */
[----:B------:R-:W-:Y:S01]  /*2a170*/  @!P1 IMAD.IADD R2, R5, 0x1, R9 ;  /* 0x0000000105029824 */ /* 0x000fe200078e0209 */
[----:B------:R-:W-:-:S04]  /*2a180*/  @!P0 SHF.R.S32.HI R9, RZ, 0x1f, R0 ;  /* 0x0000001fff098819 */ /* 0x000fc80000011400 */
[----:B------:R-:W-:Y:S02]  /*2a190*/  @!P1 LEA.HI.X R11, R4, R3, R2, 0x2, P2 ;  /* 0x00000003040b9211 */ /* 0x000fe400010f1402 */
[----:B------:R-:W-:Y:S01]  /*2a1a0*/  IADD3 R2, -R8, RZ, RZ ;  /* 0x000000ff08027210 */ /* 0x000fe20007ffe1ff */
[----:B------:R-:W0:Y:S01]  /*2a1b0*/  @!P0 LDC.64 R4, c[0x0][0x418] ;  /* 0x00010600ff048b82 */ /* 0x000e220000000a00 */
[----:B------:R-:W-:-:S03]  /*2a1c0*/  @!P0 IMAD.MOV.U32 R8, RZ, RZ, R0 ;  /* 0x000000ffff088224 */ /* 0x000fc600078e0000 */
[C---:B------:R-:W-:Y:S02]  /*2a1d0*/  IMAD R6, R12.reuse, R2, R6 ;  /* 0x000000020c067224 */ /* 0x040fe400078e0206 */
[----:B------:R-:W-:Y:S02]  /*2a1e0*/  IMAD.MOV R2, RZ, RZ, -R0 ;  /* 0x000000ffff027224 */ /* 0x000fe400078e0a00 */
[----:B------:R-:W2:Y:S02]  /*2a1f0*/  LDC R0, c[0x0][0x2f4] ;  /* 0x0000bd00ff007b82 */ /* 0x000ea40000000800 */
[----:B------:R-:W-:-:S06]  /*2a200*/  IMAD R7, R12, R2, R7 ;  /* 0x000000020c077224 */ /* 0x000fcc00078e0207 */
[----:B------:R-:W3:Y:S02]  /*2a210*/  @!P0 LDC.64 R2, c[0x0][0x428] ;  /* 0x00010a00ff028b82 */ /* 0x000ee40000000a00 */
[----:B---3--:R-:W-:-:S04]  /*2a220*/  @!P0 IMAD.WIDE.U32 R8, R36, R2, R8 ;  /* 0x0000000224088225 */ /* 0x008fc800078e0008 */
[----:B------:R-:W-:-:S04]  /*2a230*/  @!P0 IMAD R2, R13, R2, RZ ;  /* 0x000000020d028224 */ /* 0x000fc800078e02ff */
[----:B------:R-:W-:Y:S01]  /*2a240*/  @!P0 IMAD R3, R36, R3, R2 ;  /* 0x0000000324038224 */ /* 0x000fe200078e0202 */
[----:B0-----:R-:W-:-:S03]  /*2a250*/  @!P0 LEA R2, P2, R8, R4, 0x2 ;  /* 0x0000000408028211 */ /* 0x001fc600078410ff */
[----:B------:R-:W-:-:S05]  /*2a260*/  @!P0 IMAD.IADD R3, R3, 0x1, R9 ;  /* 0x0000000103038824 */ /* 0x000fca00078e0209 */
[----:B------:R-:W-:Y:S01]  /*2a270*/  @!P0 LEA.HI.X R3, R8, R5, R3, 0x2, P2 ;  /* 0x0000000508038211 */ /* 0x000fe200010f1403 */
[----:B-1----:R-:W-:Y:S01]  /*2a280*/  IMAD.SHL.U32 R13, R34, 0x10, RZ ;  /* 0x00000010220d7824 */ /* 0x002fe200078e00ff */
[----:B------:R-:W-:Y:S01]  /*2a290*/  ISETP.GT.U32.AND P2, PT, R20, 0x9f, PT ;  /* 0x0000009f1400780c */ /* 0x000fe20003f44070 */
[----:B------:R-:W-:Y:S02]  /*2a2a0*/  IMAD.MOV.U32 R8, RZ, RZ, RZ ;  /* 0x000000ffff087224 */ /* 0x000fe400078e00ff */
[----:B------:R-:W-:Y:S01]  /*2a2b0*/  IMAD.MOV.U32 R5, RZ, RZ, RZ ;  /* 0x000000ffff057224 */ /* 0x000fe200078e00ff */
[----:B------:R-:W-:Y:S01]  /*2a2c0*/  LOP3.LUT R13, R13, 0x30, RZ, 0xc0, !PT ;  /* 0x000000300d0d7812 */ /* 0x000fe200078ec0ff */
[----:B------:R-:W-:Y:S02]  /*2a2d0*/  IMAD.SHL.U32 R21, R34, 0x10, RZ ;  /* 0x0000001022157824 */ /* 0x000fe400078e00ff */
[----:B------:R-:W5:Y:S01]  /*2a2e0*/  @!P1 LDG.E R8, desc[UR50][R10.64] ;  /* 0x000000320a089981 */ /* 0x000f62000c1e1900 */
[----:B--2---:R-:W-:-:S03]  /*2a2f0*/  ISETP.GE.AND P1, PT, R13, R0, PT ;  /* 0x000000000d00720c */ /* 0x004fc60003f26270 */
[----:B------:R0:W5:Y:S01]  /*2a300*/  @!P0 LDG.E R5, desc[UR50][R2.64] ;  /* 0x0000003202058981 */ /* 0x000162000c1e1900 */
[----:B------:R-:W-:Y:S02]  /*2a310*/  LOP3.LUT R21, R21, 0x30, RZ, 0xc0, !PT ;  /* 0x0000003015157812 */ /* 0x000fe400078ec0ff */
[----:B------:R-:W-:Y:S02]  /*2a320*/  @P2 LOP3.LUT R33, R33, 0x8, RZ, 0xfc, !PT ;  /* 0x0000000821212812 */ /* 0x000fe400078efcff */
[----:B------:R-:W-:Y:S02]  /*2a330*/  LOP3.LUT R14, R21, 0x40, RZ, 0xfc, !PT ;  /* 0x00000040150e7812 */ /* 0x000fe400078efcff */
[----:B------:R-:W-:Y:S02]  /*2a340*/  LOP3.LUT R33, R33, 0xffffffef, RZ, 0xc0, !PT ;  /* 0xffffffef21217812 */ /* 0x000fe400078ec0ff */
[----:B------:R-:W-:Y:S02]  /*2a350*/  ISETP.GE.AND P0, PT, R14, R0, PT ;  /* 0x000000000e00720c */ /* 0x000fe40003f06270 */
[----:B0-----:R-:W-:-:S02]  /*2a360*/  MOV R2, UR39 ;  /* 0x0000002700027c02 */ /* 0x001fc40008000f00 */
[----:B------:R-:W-:Y:S02]  /*2a370*/  LOP3.LUT R33, R33, 0xfffffffb, RZ, 0xc0, !PT ;  /* 0xfffffffb21217812 */ /* 0x000fe400078ec0ff */
[----:B------:R-:W-:Y:S02]  /*2a380*/  ISETP.NE.AND P3, PT, R2, 0x3, PT ;  /* 0x000000030200780c */ /* 0x000fe40003f65270 */
[----:B------:R-:W-:Y:S02]  /*2a390*/  @P1 LOP3.LUT R33, R33, 0x4, RZ, 0xfc, !PT ;  /* 0x0000000421211812 */ /* 0x000fe400078efcff */
[----:B------:R-:W-:-:S09]  /*2a3a0*/  LOP3.LUT R13, R13, 0x80, RZ, 0xfc, !PT ;  /* 0x000000800d0d7812 */ /* 0x000fd200078efcff */
[----:B------:R-:W-:-:S04]  /*2a3b0*/  @P3 LOP3.LUT R33, R33, 0x10, RZ, 0xfc, !PT ;  /* 0x0000001021213812 */ /* 0x000fc800078efcff */
[----:B------:R-:W-:-:S04]  /*2a3c0*/  LOP3.LUT R33, R33, 0xfffffffd, RZ, 0xc0, !PT ;  /* 0xfffffffd21217812 */ /* 0x000fc800078ec0ff */
[----:B------:R-:W-:Y:S02]  /*2a3d0*/  @P0 LOP3.LUT R33, R33, 0x2, RZ, 0xfc, !PT ;  /* 0x0000000221210812 */ /* 0x000fe400078efcff */
[----:B------:R-:W-:Y:S02]  /*2a3e0*/  ISETP.GE.AND P0, PT, R13, R0, PT ;  /* 0x000000000d00720c */ /* 0x000fe40003f06270 */
[----:B------:R-:W-:-:S11]  /*2a3f0*/  LOP3.LUT R33, R33, 0xfffffffe, RZ, 0xc0, !PT ;  /* 0xfffffffe21217812 */ /* 0x000fd600078ec0ff */
[----:B------:R-:W-:-:S05]  /*2a400*/  @P0 LOP3.LUT R33, R33, 0x1, RZ, 0xfc, !PT ;  /* 0x0000000121210812 */ /* 0x000fca00078efcff */
[----:B------:R0:W-:Y:S01]  /*2a410*/  STL [R1+0x8], R33 ;  /* 0x0000082101007387 */ /* 0x0001e20000100800 */
[----:B------:R-:W-:Y:S05]  /*2a420*/  BRA.DIV UR4, `(.L_x_4552) ;  /* 0x000000a2044c7947 */ /* 0x000fea000b800000 */
.L_x_4823:
[----:B------:R-:W-:Y:S01]  /*2a430*/  VIADD R9, R31, 0xffffffff ;  /* 0xffffffff1f097836 */ /* 0x000fe20000000000 */
[----:B------:R-:W-:Y:S06]  /*2a440*/  @!P3 BRA `(.L_x_4553) ;  /* 0x000000000004b947 */ /* 0x000fec0003800000 */
[----:B------:R-:W-:Y:S01]  /*2a450*/  BPT.TRAP 0x1 ;  /* 0x000000040000795c */ /* 0x000fe20000300000 */
.L_x_4553:
[----:B------:R-:W-:Y:S01]  /*2a460*/  IMAD R4, R32, 0x8, R17 ;  /* 0x0000000820047824 */ /* 0x000fe200078e0211 */
[----:B------:R-:W-:Y:S01]  /*2a470*/  SHF.L.U32 R0, R37, 0x1f, RZ ;  /* 0x0000001f25007819 */ /* 0x000fe200000006ff */
[----:B------:R-:W-:Y:S03]  /*2a480*/  BSSY B0, `(.L_x_4554) ;  /* 0x0000006000007945 */ /* 0x000fe60003800000 */
[----:B------:R1:W2:Y:S01]  /*2a490*/  SYNCS.PHASECHK.TRANS64.TRYWAIT P0, [R4+URZ+0x33480], R0 ;  /* 0x03348000040075a7 */ /* 0x0002a2000800017f */
[----:B------:R1:W-:Y:S02]  /*2a4a0*/  STL [R1+0x28], R0 ;  /* 0x0000280001007387 */ /* 0x0003e40000100800 */
[----:B-1----:R-:W-:-:S05]  /*2a4b0*/  SHF.R.S32.HI R0, RZ, 0x1f, R6 ;  /* 0x0000001fff007819 */ /* 0x002fca0000011406 */
[----:B------:R1:W-:Y:S02]  /*2a4c0*/  STL [R1+0x24], R0 ;  /* 0x0000240001007387 */ /* 0x0003e40000100800 */
[----:B-12---:R-:W-:Y:S05]  /*2a4d0*/  @!P0 BRA `(.L_x_4555) ;  /* 0x000000a000508947 */ /* 0x006fea0003800000 */
.L_x_4824:
[----:B------:R-:W-:Y:S05]  /*2a4e0*/  BSYNC B0 ;  /* 0x0000000000007941 */ /* 0x000fea0003800000 */
.L_x_4554:
[----:B-1----:R-:W2:Y:S01]  /*2a4f0*/  LDL R0, [R1+0x24] ;  /* 0x0000240001007983 */ /* 0x002ea20000100800 */
[----:B------:R-:W-:-:S03]  /*2a500*/  ULDC.64 UR4, c[0x0][0x328] ;  /* 0x0000ca0000047ab9 */ /* 0x000fc60000000a00 */
[----:B------:R-:W3:Y:S01]  /*2a510*/  LDL R13, [R1+0x18] ;  /* 0x00001800010d7983 */ /* 0x000ee20000100800 */
[----:B-----5:R-:W-:Y:S01]  /*2a520*/  SHF.R.S32.HI R29, RZ, 0x1f, R8 ;  /* 0x0000001fff1d7819 */ /* 0x020fe20000011408 */
[----:B------:R-:W-:Y:S02]  /*2a530*/  ULDC.64 UR6, c[0x0][0x338] ;  /* 0x0000ce0000067ab9 */ /* 0x000fe40000000a00 */
[----:B------:R-:W4:Y:S01]  /*2a540*/  LDL.LU R12, [R1+0x8] ;  /* 0x00000800010c7983 */ /* 0x000f220000300800 */
[----:B------:R-:W-:Y:S01]  /*2a550*/  IMAD.WIDE.U32 R2, R6, UR4, RZ ;  /* 0x0000000406027c25 */ /* 0x000fe2000f8e00ff */
[----:B------:R-:W1:Y:S01]  /*2a560*/  S2R R14, SR_TID.X ;  /* 0x00000000000e7919 */ /* 0x000e620000002100 */
[----:B0-----:R-:W-:Y:S02]  /*2a570*/  SHF.R.S32.HI R33, RZ, 0x1f, R5 ;  /* 0x0000001fff217819 */ /* 0x001fe40000011405 */
[----:B------:R-:W-:Y:S01]  /*2a580*/  SHF.R.S32.HI R34, RZ, 0x1f, R7 ;  /* 0x0000001fff227819 */ /* 0x000fe20000011407 */
[----:B------:R-:W-:Y:S01]  /*2a590*/  IMAD R9, R9, -0xa0, R26 ;  /* 0xffffff6009097824 */ /* 0x000fe200078e021a */
[----:B-1----:R-:W-:-:S04]  /*2a5a0*/  LOP3.LUT R14, R14, 0x7f, RZ, 0xc0, !PT ;  /* 0x0000007f0e0e7812 */ /* 0x002fc800078ec0ff */
[----:B------:R-:W-:-:S04]  /*2a5b0*/  SHF.R.U32.HI R14, RZ, 0x2, R14 ;  /* 0x00000002ff0e7819 */ /* 0x000fc8000001160e */
[----:B------:R-:W-:Y:S01]  /*2a5c0*/  IADD3 R9, -R14, R9, RZ ;  /* 0x000000090e097210 */ /* 0x000fe20007ffe1ff */
[----:B--2---:R-:W-:-:S04]  /*2a5d0*/  IMAD R0, R0, UR4, RZ ;  /* 0x0000000400007c24 */ /* 0x004fc8000f8e02ff */
[----:B------:R-:W-:-:S04]  /*2a5e0*/  IMAD R0, R6, UR5, R0 ;  /* 0x0000000506007c24 */ /* 0x000fc8000f8e0200 */
[----:B------:R-:W-:Y:S02]  /*2a5f0*/  IMAD.IADD R3, R3, 0x1, R0 ;  /* 0x0000000103037824 */ /* 0x000fe400078e0200 */
[----:B------:R-:W-:Y:S02]  /*2a600*/  IMAD R0, R29, UR6, RZ ;  /* 0x000000061d007c24 */ /* 0x000fe4000f8e02ff */
[----:B------:R-:W-:-:S04]  /*2a610*/  IMAD.WIDE.U32 R2, R8, UR6, R2 ;  /* 0x0000000608027c25 */ /* 0x000fc8000f8e0002 */
[----:B------:R-:W-:-:S04]  /*2a620*/  IMAD R0, R8, UR7, R0 ;  /* 0x0000000708007c24 */ /* 0x000fc8000f8e0200 */
[----:B------:R-:W-:Y:S02]  /*2a630*/  IMAD.IADD R11, R3, 0x1, R0 ;  /* 0x00000001030b7824 */ /* 0x000fe400078e0200 */
[----:B------:R-:W-:Y:S02]  /*2a640*/  IMAD R0, R33, UR6, RZ ;  /* 0x0000000621007c24 */ /* 0x000fe4000f8e02ff */
        /* <DEDUP_REMOVED lines=9> */
[----:B------:R-:W-:-:S04]  /*2a6e0*/  IMAD.WIDE.U32 R10, R18, UR4, R10 ;  /* 0x00000004120a7c25 */ /* 0x000fc8000f8e000a */
[----:B------:R-:W-:Y:S01]  /*2a6f0*/  IMAD.IADD R3, R3, 0x1, R0 ;  /* 0x0000000103037824 */ /* 0x000fe200078e0200 */
[----:B------:R-:W-:Y:S01]  /*2a700*/  IADD3 R10, P0, R10, UR6, RZ ;  /* 0x000000060a0a7c10 */ /* 0x000fe2000ff1e0ff */
[C---:B------:R-:W-:Y:S02]  /*2a710*/  IMAD R0, R18.reuse, UR5, RZ ;  /* 0x0000000512007c24 */ /* 0x040fe4000f8e02ff */
[----:B------:R-:W-:-:S03]  /*2a720*/  IMAD.WIDE.U32 R2, R18, UR4, R2 ;  /* 0x0000000412027c25 */ /* 0x000fc6000f8e0002 */
[----:B------:R-:W-:Y:S02]  /*2a730*/  IADD3.X R20, R11, UR7, R0, P0, !PT ;  /* 0x000000070b147c10 */ /* 0x000fe400087fe400 */
[----:B------:R-:W-:-:S04]  /*2a740*/  IADD3 R28, P0, R2, UR6, RZ ;  /* 0x00000006021c7c10 */ /* 0x000fc8000ff1e0ff */
[----:B------:R-:W-:Y:S02]  /*2a750*/  IADD3.X R26, R0, UR7, R3, P0, !PT ;  /* 0x00000007001a7c10 */ /* 0x000fe400087fe403 */
[----:B------:R-:W-:Y:S02]  /*2a760*/  ISETP.GE.AND P0, PT, R9, 0x1, PT ;  /* 0x000000010900780c */ /* 0x000fe40003f06270 */
[----:B----4-:R-:W-:-:S11]  /*2a770*/  LOP3.LUT R12, R12, 0xffffffdf, RZ, 0xc0, !PT ;  /* 0xffffffdf0c0c7812 */ /* 0x010fd600078ec0ff */
[----:B------:R-:W-:-:S05]  /*2a780*/  @P0 LOP3.LUT R12, R12, 0x20, RZ, 0xfc, !PT ;  /* 0x000000200c0c0812 */ /* 0x000fca00078efcff */
[----:B------:R0:W-:Y:S01]  /*2a790*/  STL [R1+0x8], R12 ;  /* 0x0000080c01007387 */ /* 0x0001e20000100800 */
[----:B------:R-:W-:Y:S01]  /*2a7a0*/  UMOV UR4, 0xffffffff ;  /* 0xffffffff00047882 */ /* 0x000fe20000000000 */
[----:B---3--:R-:W-:Y:S02]  /*2a7b0*/  IMAD R21, R32, 0x7800, R13 ;  /* 0x0000780020157824 */ /* 0x008fe400078e020d */
[----:B------:R-:W-:Y:S05]  /*2a7c0*/  BRA.DIV UR4, `(.L_x_4556) ;  /* 0x0000009e04ac7947 */ /* 0x000fea000b800000 */
[----:B------:R-:W0:Y:S01]  /*2a7d0*/  S2R R11, SR_TID.X ;  /* 0x00000000000b7919 */ /* 0x000e220000002100 */
[----:B------:R-:W1:Y:S01]  /*2a7e0*/  LDC R13, c[0x0][0x2f4] ;  /* 0x0000bd00ff0d7b82 */ /* 0x000e620000000800 */
[----:B------:R-:W2:Y:S04]  /*2a7f0*/  SHFL.IDX PT, R2, R10, RZ, 0x1c1f ;  /* 0x001c1fff0a027589 */ /* 0x000ea800000e0000 */
[----:B------:R-:W3:Y:S01]  /*2a800*/  SHFL.IDX PT, R0, R20, RZ, 0x1c1f ;  /* 0x001c1fff14007589 */ /* 0x000ee200000e0000 */
[C---:B0-----:R-:W-:Y:S02]  /*2a810*/  IMAD.SHL.U32 R12, R11.reuse, 0x10, RZ ;  /* 0x000000100b0c7824 */ /* 0x041fe400078e00ff */
[----:B------:R-:W-:-:S03]  /*2a820*/  IMAD.SHL.U32 R11, R11, 0x10, RZ ;  /* 0x000000100b0b7824 */ /* 0x000fc600078e00ff */
[----:B------:R-:W-:Y:S02]  /*2a830*/  LOP3.LUT R12, R12, 0x30, RZ, 0xc0, !PT ;  /* 0x000000300c0c7812 */ /* 0x000fe400078ec0ff */
[----:B------:R-:W-:Y:S02]  /*2a840*/  LOP3.LUT R11, R11, 0x30, RZ, 0xc0, !PT ;  /* 0x000000300b0b7812 */ /* 0x000fe400078ec0ff */
[C---:B--2---:R-:W-:Y:S02]  /*2a850*/  IADD3 R2, P0, R12.reuse, R2, RZ ;  /* 0x000000020c027210 */ /* 0x044fe40007f1e0ff */
[----:B-1----:R-:W-:Y:S02]  /*2a860*/  ISETP.GE.AND P3, PT, R12, R13, PT ;  /* 0x0000000d0c00720c */ /* 0x002fe40003f66270 */
[----:B------:R-:W-:Y:S01]  /*2a870*/  LOP3.LUT R14, R11, 0x40, RZ, 0xfc, !PT ;  /* 0x000000400b0e7812 */ /* 0x000fe200078efcff */
[----:B---3--:R-:W-:Y:S01]  /*2a880*/  IMAD.X R3, RZ, RZ, R0, P0 ;  /* 0x000000ffff037224 */ /* 0x008fe200000e0600 */
[----:B------:R-:W-:Y:S01]  /*2a890*/  ISETP.LT.OR P0, PT, R9, 0x1, P3 ;  /* 0x000000010900780c */ /* 0x000fe20001f01670 */
[----:B------:R-:W-:Y:S01]  /*2a8a0*/  IMAD.IADD R0, R17, 0x1, R21 ;  /* 0x0000000111007824 */ /* 0x000fe200078e0215 */
[----:B------:R-:W-:-:S02]  /*2a8b0*/  LOP3.LUT R11, R11, 0x80, RZ, 0xfc, !PT ;  /* 0x000000800b0b7812 */ /* 0x000fc400078efcff */
[----:B------:R-:W-:-:S09]  /*2a8c0*/  ISETP.GE.AND P2, PT, R14, R13, PT ;  /* 0x0000000d0e00720c */ /* 0x000fd20003f46270 */
[----:B------:R-:W-:Y:S01]  /*2a8d0*/  @!PT LDS RZ, [RZ] ;  /* 0x00000000fffff984 */ /* 0x000fe20000000800 */
[----:B------:R-:W-:Y:S01]  /*2a8e0*/  LDGSTS.E.BYPASS.LTC128B.128 [R0+0xf200], desc[UR50][R2.64], !P0 ;  /* 0x0f20000002007fae */ /* 0x000fe2000c101d72 */
[----:B------:R-:W-:-:S03]  /*2a8f0*/  ISETP.GE.AND P0, PT, R11, R13, PT ;  /* 0x0000000d0b00720c */ /* 0x000fc60003f06270 */
[----:B------:R-:W2:Y:S01]  /*2a900*/  LDL.LU R11, [R1+0x8] ;  /* 0x00000800010b7983 */ /* 0x000ea20000300800 */
[C---:B------:R-:W-:Y:S02]  /*2a910*/  ISETP.LT.OR P1, PT, R9.reuse, 0x1, P2 ;  /* 0x000000010900780c */ /* 0x040fe40001721670 */
[C---:B------:R-:W-:Y:S02]  /*2a920*/  ISETP.GE.AND P6, PT, R9.reuse, 0x81, PT ;  /* 0x000000810900780c */ /* 0x040fe40003fc6270 */
[C---:B------:R-:W-:Y:S02]  /*2a930*/  ISETP.GE.AND P5, PT, R9.reuse, 0x21, PT ;  /* 0x000000210900780c */ /* 0x040fe40003fa6270 */
[----:B------:R-:W-:-:S07]  /*2a940*/  ISETP.GE.AND P4, PT, R9, 0x41, PT ;  /* 0x000000410900780c */ /* 0x000fce0003f86270 */
[----:B------:R-:W-:Y:S01]  /*2a950*/  LDGSTS.E.BYPASS.LTC128B.128 [R0+0x11a00], desc[UR50][R2.64+0x40], !P1 ;  /* 0x11a0004002007fae */ /* 0x000fe2000c901d72 */
[----:B------:R-:W-:-:S13]  /*2a960*/  ISETP.LT.OR P1, PT, R9, 0x1, P0 ;  /* 0x000000010900780c */ /* 0x000fda0000721670 */
[----:B------:R0:W-:Y:S04]  /*2a970*/  LDGSTS.E.BYPASS.LTC128B.128 [R0+0x14200], desc[UR50][R2.64+0x80], !P1 ;  /* 0x1420008002007fae */ /* 0x0001e8000c901d72 */
[----:B0-----:R-:W0:Y:S04]  /*2a980*/  SHFL.IDX PT, R2, R10, 0x1, 0x1c1f ;  /* 0x003c1f000a027f89 */ /* 0x001e2800000e0000 */
[----:B------:R-:W1:Y:S01]  /*2a990*/  SHFL.IDX PT, R3, R20, 0x1, 0x1c1f ;  /* 0x003c1f0014037f89 */ /* 0x000e6200000e0000 */
[----:B0-----:R-:W-:-:S05]  /*2a9a0*/  IADD3 R2, P1, R12, R2, RZ ;  /* 0x000000020c027210 */ /* 0x001fca0007f3e0ff */
[----:B-1----:R-:W-:Y:S01]  /*2a9b0*/  IMAD.X R3, RZ, RZ, R3, P1 ;  /* 0x000000ffff037224 */ /* 0x002fe200008e0603 */
[----:B------:R-:W-:-:S13]  /*2a9c0*/  ISETP.LT.OR P1, PT, R9, 0x21, P3 ;  /* 0x000000210900780c */ /* 0x000fda0001f21670 */
[----:B------:R-:W-:Y:S01]  /*2a9d0*/  LDGSTS.E.BYPASS.LTC128B.128 [R0+0xfa00], desc[UR50][R2.64], !P1 ;  /* 0x0fa0000002007fae */ /* 0x000fe2000c901d72 */
[----:B------:R-:W-:-:S13]  /*2a9e0*/  ISETP.LT.OR P1, PT, R9, 0x21, P2 ;  /* 0x000000210900780c */ /* 0x000fda0001721670 */
[----:B------:R-:W-:Y:S01]  /*2a9f0*/  LDGSTS.E.BYPASS.LTC128B.128 [R0+0x12200], desc[UR50][R2.64+0x40], !P1 ;  /* 0x1220004002007fae */ /* 0x000fe2000c901d72 */
[----:B------:R-:W-:-:S13]  /*2aa00*/  ISETP.LT.OR P1, PT, R9, 0x21, P0 ;  /* 0x000000210900780c */ /* 0x000fda0000721670 */
[----:B------:R0:W-:Y:S04]  /*2aa10*/  LDGSTS.E.BYPASS.LTC128B.128 [R0+0x14a00], desc[UR50][R2.64+0x80], !P1 ;  /* 0x14a0008002007fae */ /* 0x0001e8000c901d72 */
[----:B0-----:R-:W0:Y:S04]  /*2aa20*/  SHFL.IDX PT, R2, R10, 0x2, 0x1c1f ;  /* 0x005c1f000a027f89 */ /* 0x001e2800000e0000 */
[----:B------:R-:W1:Y:S04]  /*2aa30*/  SHFL.IDX PT, R3, R20, 0x2, 0x1c1f ;  /* 0x005c1f0014037f89 */ /* 0x000e6800000e0000 */
[----:B------:R-:W-:Y:S01]  /*2aa40*/  SHFL.IDX PT, R20, R20, 0x3, 0x1c1f ;  /* 0x007c1f0014147f89 */ /* 0x000fe200000e0000 */
        /* <DEDUP_REMOVED lines=8> */
[----:B0-----:R-:W0:Y:S02]  /*2aad0*/  SHFL.IDX PT, R2, R10, 0x3, 0x1c1f ;  /* 0x007c1f000a027f89 */ /* 0x001e2400000e0000 */
[----:B0-----:R-:W-:-:S05]  /*2aae0*/  IADD3 R2, P1, R12, R2, RZ ;  /* 0x000000020c027210 */ /* 0x001fca0007f3e0ff */
        /* <DEDUP_REMOVED lines=8> */
[----:B0-----:R0:W1:Y:S04]  /*2ab70*/  SHFL.IDX PT, R3, R26, RZ, 0x1c1f ;  /* 0x001c1fff1a037589 */ /* 0x00106800000e0000 */
[----:B------:R0:W3:Y:S01]  /*2ab80*/  SHFL.IDX PT, R2, R28, RZ, 0x1c1f ;  /* 0x001c1fff1c027589 */ /* 0x0000e200000e0000 */
[----:B--2---:R-:W-:-:S04]  /*2ab90*/  LOP3.LUT R11, R11, 0xffffffbf, RZ, 0xc0, !PT ;  /* 0xffffffbf0b0b7812 */ /* 0x004fc800078ec0ff */
[----:B------:R-:W-:-:S05]  /*2aba0*/  @P6 LOP3.LUT R11, R11, 0x40, RZ, 0xfc, !PT ;  /* 0x000000400b0b6812 */ /* 0x000fca00078efcff */
[----:B------:R0:W-:Y:S02]  /*2abb0*/  STL [R1+0x8], R11 ;  /* 0x0000080b01007387 */ /* 0x0001e40000100800 */
.L_x_4836:
[----:B------:R-:W4:Y:S01]  /*2abc0*/  S2R R10, SR_TID.X ;  /* 0x00000000000a7919 */ /* 0x000f220000002100 */
[C---:B------:R-:W-:Y:S02]  /*2abd0*/  ISETP.LT.OR P3, PT, R9.reuse, 0x81, P3 ;  /* 0x000000810900780c */ /* 0x040fe40001f61670 */
[C---:B------:R-:W-:Y:S02]  /*2abe0*/  ISETP.LT.OR P2, PT, R9.reuse, 0x81, P2 ;  /* 0x000000810900780c */ /* 0x040fe40001741670 */
[----:B------:R-:W-:Y:S02]  /*2abf0*/  ISETP.LT.OR P0, PT, R9, 0x81, P0 ;  /* 0x000000810900780c */ /* 0x000fe40000701670 */
[----:B----4-:R-:W-:-:S04]  /*2ac00*/  SHF.L.U32 R10, R10, 0x4, RZ ;  /* 0x000000040a0a7819 */ /* 0x010fc800000006ff */
[----:B------:R-:W-:-:S04]  /*2ac10*/  LOP3.LUT R10, R10, 0x30, RZ, 0xc0, !PT ;  /* 0x000000300a0a7812 */ /* 0x000fc800078ec0ff */
[----:B---3--:R-:W-:-:S05]  /*2ac20*/  IADD3 R2, P6, R10, R2, RZ ;  /* 0x000000020a027210 */ /* 0x008fca0007fde0ff */
[----:B-1----:R-:W-:-:S05]  /*2ac30*/  IMAD.X R3, RZ, RZ, R3, P6 ;  /* 0x000000ffff037224 */ /* 0x002fca00030e0603 */
        /* <DEDUP_REMOVED lines=8> */
.L_x_4557:
        /* <DEDUP_REMOVED lines=11> */
.L_x_4558:
[----:B------:R1:W-:Y:S01]  /*2ad70*/  SYNCS.ARRIVE.TRANS64.A1T0 RZ, [R4+URZ+0x33470], RZ ;  /* 0x033470ff04ff79a7 */ /* 0x0003e2000810003f */
[----:B------:R-:W-:Y:S05]  /*2ad80*/  @!P3 BRA `(.L_x_4559) ;  /* 0x000000000004b947 */ /* 0x000fea0003800000 */
[----:B------:R-:W-:Y:S01]  /*2ad90*/  BPT.TRAP 0x1 ;  /* 0x000000040000795c */ /* 0x000fe20000300000 */
.L_x_4559:
[----:B------:R-:W3:Y:S01]  /*2ada0*/  LDL R2, [R1+0x28] ;  /* 0x0000280001027983 */ /* 0x000ee20000100800 */
[----:B------:R-:W-:Y:S01]  /*2adb0*/  BSSY B0, `(.L_x_4560) ;  /* 0x0000003000007945 */ /* 0x000fe20003800000 */
[----:B---3--:R-:W3:Y:S03]  /*2adc0*/  SYNCS.PHASECHK.TRANS64.TRYWAIT P0, [R4+URZ+0x33440], R2 ;  /* 0x03344002040075a7 */ /* 0x008ee6000800017f */
[----:B---3--:R-:W-:Y:S05]  /*2add0*/  @!P0 BRA `(.L_x_4561) ;  /* 0x000000a000748947 */ /* 0x008fea0003800000 */
.L_x_4837:
[----:B------:R-:W-:Y:S05]  /*2ade0*/  BSYNC B0 ;  /* 0x0000000000007941 */ /* 0x000fea0003800000 */
.L_x_4560:
[----:B------:R-:W4:Y:S01]  /*2adf0*/  LDL.LU R10, [R1+0x24] ;  /* 0x00002400010a7983 */ /* 0x000f220000300800 */
[----:B------:R-:W-:Y:S01]  /*2ae00*/  ULDC.64 UR4, c[0x0][0x310] ;  /* 0x0000c40000047ab9 */ /* 0x000fe20000000a00 */
[----:B------:R-:W-:Y:S01]  /*2ae10*/  ULDC.64 UR6, c[0x0][0x300] ;  /* 0x0000c00000067ab9 */ /* 0x000fe20000000a00 */
[----:B------:R-:W-:Y:S01]  /*2ae20*/  IMAD R9, R29, UR4, RZ ;  /* 0x000000041d097c24 */ /* 0x000fe2000f8e02ff */
[----:B------:R0:W5:Y:S01]  /*2ae30*/  LDL R20, [R1+0x8] ;  /* 0x0000080001147983 */ /* 0x0001620000100800 */
[----:B---3--:R-:W-:-:S04]  /*2ae40*/  IMAD.WIDE.U32 R2, R8, UR4, RZ ;  /* 0x0000000408027c25 */ /* 0x008fc8000f8e00ff */
[----:B------:R-:W-:-:S04]  /*2ae50*/  IMAD R9, R8, UR5, R9 ;  /* 0x0000000508097c24 */ /* 0x000fc8000f8e0209 */
[----:B------:R-:W-:Y:S02]  /*2ae60*/  IMAD.IADD R3, R3, 0x1, R9 ;  /* 0x0000000103037824 */ /* 0x000fe400078e0209 */
[----:B------:R-:W-:-:S04]  /*2ae70*/  IMAD.WIDE.U32 R2, R6, UR6, R2 ;  /* 0x0000000606027c25 */ /* 0x000fc8000f8e0002 */
[----:B----4-:R-:W-:-:S04]  /*2ae80*/  IMAD R8, R10, UR6, RZ ;  /* 0x000000060a087c24 */ /* 0x010fc8000f8e02ff */
[----:B------:R-:W-:Y:S02]  /*2ae90*/  IMAD R8, R6, UR7, R8 ;  /* 0x0000000706087c24 */ /* 0x000fe4000f8e0208 */
        /* <DEDUP_REMOVED lines=15> */
[----:B------:R-:W-:-:S03]  /*2af90*/  IMAD.WIDE.U32 R2, R18, UR4, R2 ;  /* 0x0000000412027c25 */ /* 0x000fc6000f8e0002 */
[----:B------:R-:W-:Y:S02]  /*2afa0*/  IADD3.X R6, R7, UR7, R8, P0, !PT ;  /* 0x0000000707067c10 */ /* 0x000fe400087fe408 */
[----:B------:R-:W-:Y:S01]  /*2afb0*/  IADD3 R9, P0, R2, UR6, RZ ;  /* 0x0000000602097c10 */ /* 0x000fe2000ff1e0ff */
[----:B------:R-:W-:-:S03]  /*2afc0*/  UMOV UR4, 0xffffffff ;  /* 0xffffffff00047882 */ /* 0x000fc60000000000 */
[----:B------:R-:W-:Y:S01]  /*2afd0*/  IADD3.X R7, R8, UR7, R3, P0, !PT ;  /* 0x0000000708077c10 */ /* 0x000fe200087fe403 */
[----:B0-----:R-:W-:Y:S08]  /*2afe0*/  BRA.DIV UR4, `(.L_x_4562) ;  /* 0x000000a204087947 */ /* 0x001ff0000b800000 */
[----:B------:R-:W0:Y:S01]  /*2aff0*/  S2R R10, SR_TID.X ;  /* 0x00000000000a7919 */ /* 0x000e220000002100 */
[----:B-----5:R-:W-:Y:S01]  /*2b000*/  LOP3.LUT R20, R20, 0xfffffeff, RZ, 0xc0, !PT ;  /* 0xfffffeff14147812 */ /* 0x020fe200078ec0ff */
[----:B------:R-:W3:Y:S01]  /*2b010*/  LDC R11, c[0x0][0x2f4] ;  /* 0x0000bd00ff0b7b82 */ /* 0x000ee20000000800 */
[----:B------:R-:W4:Y:S02]  /*2b020*/  SHFL.IDX PT, R3, R5, RZ, 0x1c1f ;  /* 0x001c1fff05037589 */ /* 0x000f2400000e0000 */
[----:B------:R-:W-:Y:S02]  /*2b030*/  @P1 LOP3.LUT R20, R20, 0x100, RZ, 0xfc, !PT ;  /* 0x0000010014141812 */ /* 0x000fe400078efcff */
[----:B------:R-:W1:Y:S02]  /*2b040*/  SHFL.IDX PT, R2, R6, RZ, 0x1c1f ;  /* 0x001c1fff06027589 */ /* 0x000e6400000e0000 */
[----:B------:R-:W-:Y:S02]  /*2b050*/  LOP3.LUT P1, RZ, R20, 0x20, RZ, 0xc0, !PT ;  /* 0x0000002014ff7812 */ /* 0x000fe4000782c0ff */
[----:B------:R-:W-:Y:S04]  /*2b060*/  STL [R1+0x8], R20 ;  /* 0x0000081401007387 */ /* 0x000fe80000100800 */
[----:B------:R-:W-:Y:S01]  /*2b070*/  SHFL.IDX PT, R7, R7, RZ, 0x1c1f ;  /* 0x001c1fff07077589 */ /* 0x000fe200000e0000 */
[C---:B0-----:R-:W-:Y:S01]  /*2b080*/  SHF.L.U32 R8, R10.reuse, 0x4, RZ ;  /* 0x000000040a087819 */ /* 0x041fe200000006ff */
[----:B------:R-:W-:-:S03]  /*2b090*/  IMAD.SHL.U32 R10, R10, 0x10, RZ ;  /* 0x000000100a0a7824 */ /* 0x000fc600078e00ff */
[----:B------:R-:W-:Y:S02]  /*2b0a0*/  LOP3.LUT R8, R8, 0x30, RZ, 0xc0, !PT ;  /* 0x0000003008087812 */ /* 0x000fe400078ec0ff */
[----:B------:R-:W-:Y:S02]  /*2b0b0*/  LOP3.LUT R10, R10, 0x30, RZ, 0xc0, !PT ;  /* 0x000000300a0a7812 */ /* 0x000fe400078ec0ff */
[----:B----4-:R-:W-:Y:S02]  /*2b0c0*/  @P1 IADD3 R3, P0, R8, R3, RZ ;  /* 0x0000000308031210 */ /* 0x010fe40007f1e0ff */
[C---:B------:R-:W-:Y:S02]  /*2b0d0*/  LOP3.LUT R12, R10.reuse, 0x40, RZ, 0xfc, !PT ;  /* 0x000000400a0c7812 */ /* 0x040fe400078efcff */
[----:B------:R-:W-:Y:S01]  /*2b0e0*/  LOP3.LUT R10, R10, 0x80, RZ, 0xfc, !PT ;  /* 0x000000800a0a7812 */ /* 0x000fe200078efcff */
[----:B-1----:R-:W-:Y:S01]  /*2b0f0*/  @P1 IMAD.X R2, RZ, RZ, R2, P0 ;  /* 0x000000ffff021224 */ /* 0x002fe200000e0602 */
[----:B---3--:R-:W-:-:S02]  /*2b100*/  ISETP.GE.AND P6, PT, R8, R11, PT ;  /* 0x0000000b0800720c */ /* 0x008fc40003fc6270 */
[-C--:B------:R-:W-:Y:S02]  /*2b110*/  ISETP.GE.AND P3, PT, R12, R11.reuse, PT ;  /* 0x0000000b0c00720c */ /* 0x080fe40003f66270 */
[-C--:B------:R-:W-:Y:S02]  /*2b120*/  @P1 LOP3.LUT R3, R3, R2.reuse, RZ, 0x3c, !PT ;  /* 0x0000000203031212 */ /* 0x080fe400078e3cff */
[----:B------:R-:W-:Y:S02]  /*2b130*/  ISETP.GE.AND P2, PT, R10, R11, PT ;  /* 0x0000000b0a00720c */ /* 0x000fe40003f46270 */
[----:B------:R-:W-:-:S04]  /*2b140*/  @P1 LOP3.LUT R2, R3, R2, RZ, 0x3c, !PT ;  /* 0x0000000203021212 */ /* 0x000fc800078e3cff */
[----:B------:R-:W-:-:S05]  /*2b150*/  @P1 LOP3.LUT R3, R3, R2, RZ, 0x3c, !PT ;  /* 0x0000000203031212 */ /* 0x000fca00078e3cff */
[----:B------:R-:W-:Y:S04]  /*2b160*/  @P1 LDGSTS.E.BYPASS.LTC128B.128 [R0+0x24200], desc[UR50][R2.64], !P6 ;  /* 0x2420000002001fae */ /* 0x000fe8000f101d72 */
[----:B------:R-:W-:Y:S04]  /*2b170*/  @P1 LDGSTS.E.BYPASS.LTC128B.128 [R0+0x26a00], desc[UR50][R2.64+0x40], !P3 ;  /* 0x26a0004002001fae */ /* 0x000fe8000d901d72 */
[----:B------:R0:W-:Y:S01]  /*2b180*/  @P1 LDGSTS.E.BYPASS.LTC128B.128 [R0+0x29200], desc[UR50][R2.64+0x80], !P2 ;  /* 0x2920008002001fae */ /* 0x0001e2000d101d72 */
[----:B------:R-:W-:-:S03]  /*2b190*/  LOP3.LUT P1, RZ, R20, 0x100, RZ, 0xc0, !PT ;  /* 0x0000010014ff7812 */ /* 0x000fc6000782c0ff */
[----:B0-----:R-:W0:Y:S04]  /*2b1a0*/  SHFL.IDX PT, R3, R5, 0x1, 0x1c1f ;  /* 0x003c1f0005037f89 */ /* 0x001e2800000e0000 */
[----:B------:R-:W1:Y:S01]  /*2b1b0*/  SHFL.IDX PT, R2, R6, 0x1, 0x1c1f ;  /* 0x003c1f0006027f89 */ /* 0x000e6200000e0000 */
[----:B0-----:R-:W-:-:S05]  /*2b1c0*/  @P5 IADD3 R3, P0, R8, R3, RZ ;  /* 0x0000000308035210 */ /* 0x001fca0007f1e0ff */
[----:B-1----:R-:W-:-:S05]  /*2b1d0*/  @P5 IMAD.X R2, RZ, RZ, R2, P0 ;  /* 0x000000ffff025224 */ /* 0x002fca00000e0602 */
[----:B------:R-:W-:-:S04]  /*2b1e0*/  @P5 LOP3.LUT R3, R3, R2, RZ, 0x3c, !PT ;  /* 0x0000000203035212 */ /* 0x000fc800078e3cff */
[----:B------:R-:W-:-:S04]  /*2b1f0*/  @P5 LOP3.LUT R2, R3, R2, RZ, 0x3c, !PT ;  /* 0x0000000203025212 */ /* 0x000fc800078e3cff */
[----:B------:R-:W-:-:S05]  /*2b200*/  @P5 LOP3.LUT R3, R3, R2, RZ, 0x3c, !PT ;  /* 0x0000000203035212 */ /* 0x000fca00078e3cff */
[----:B------:R-:W-:Y:S04]  /*2b210*/  @P5 LDGSTS.E.BYPASS.LTC128B.128 [R0+0x24a00], desc[UR50][R2.64], !P6 ;  /* 0x24a0000002005fae */ /* 0x000fe8000f101d72 */
[----:B------:R-:W-:Y:S04]  /*2b220*/  @P5 LDGSTS.E.BYPASS.LTC128B.128 [R0+0x27200], desc[UR50][R2.64+0x40], !P3 ;  /* 0x2720004002005fae */ /* 0x000fe8000d901d72 */
[----:B------:R0:W-:Y:S04]  /*2b230*/  @P5 LDGSTS.E.BYPASS.LTC128B.128 [R0+0x29a00], desc[UR50][R2.64+0x80], !P2 ;  /* 0x29a0008002005fae */ /* 0x0001e8000d101d72 */
[----:B0-----:R-:W0:Y:S04]  /*2b240*/  SHFL.IDX PT, R3, R5, 0x2, 0x1c1f ;  /* 0x005c1f0005037f89 */ /* 0x001e2800000e0000 */
[----:B------:R-:W1:Y:S04]  /*2b250*/  SHFL.IDX PT, R2, R6, 0x2, 0x1c1f ;  /* 0x005c1f0006027f89 */ /* 0x000e6800000e0000 */
[----:B------:R-:W3:Y:S04]  /*2b260*/  SHFL.IDX PT, R5, R5, 0x3, 0x1c1f ;  /* 0x007c1f0005057f89 */ /* 0x000ee800000e0000 */
[----:B------:R-:W4:Y:S01]  /*2b270*/  SHFL.IDX PT, R6, R6, 0x3, 0x1c1f ;  /* 0x007c1f0006067f89 */ /* 0x000f2200000e0000 */
[----:B0-----:R-:W-:-:S05]  /*2b280*/  @P4 IADD3 R3, P0, R8, R3, RZ ;  /* 0x0000000308034210 */ /* 0x001fca0007f1e0ff */
[----:B-1----:R-:W-:-:S05]  /*2b290*/  @P4 IMAD.X R2, RZ, RZ, R2, P0 ;  /* 0x000000ffff024224 */ /* 0x002fca00000e0602 */
[----:B------:R-:W-:-:S04]  /*2b2a0*/  @P4 LOP3.LUT R3, R3, R2, RZ, 0x3c, !PT ;  /* 0x0000000203034212 */ /* 0x000fc800078e3cff */
[----:B------:R-:W-:-:S04]  /*2b2b0*/  @P4 LOP3.LUT R2, R3, R2, RZ, 0x3c, !PT ;  /* 0x0000000203024212 */ /* 0x000fc800078e3cff */
[----:B------:R-:W-:-:S05]  /*2b2c0*/  @P4 LOP3.LUT R3, R3, R2, RZ, 0x3c, !PT ;  /* 0x0000000203034212 */ /* 0x000fca00078e3cff */
[----:B------:R-:W-:Y:S04]  /*2b2d0*/  @P4 LDGSTS.E.BYPASS.LTC128B.128 [R0+0x25200], desc[UR50][R2.64], !P6 ;  /* 0x2520000002004fae */ /* 0x000fe8000f101d72 */
[----:B------:R-:W-:Y:S04]  /*2b2e0*/  @P4 LDGSTS.E.BYPASS.LTC128B.128 [R0+0x27a00], desc[UR50][R2.64+0x40], !P3 ;  /* 0x27a0004002004fae */ /* 0x000fe8000d901d72 */
[----:B------:R3:W-:Y:S02]  /*2b2f0*/  @P4 LDGSTS.E.BYPASS.LTC128B.128 [R0+0x2a200], desc[UR50][R2.64+0x80], !P2 ;  /* 0x2a20008002004fae */ /* 0x0007e4000d101d72 */
[----:B---3--:R-:W-:-:S05]  /*2b300*/  @P1 IADD3 R2, P0, R8, R5, RZ ;  /* 0x0000000508021210 */ /* 0x008fca0007f1e0ff */
[----:B----4-:R-:W-:-:S05]  /*2b310*/  @P1 IMAD.X R3, RZ, RZ, R6, P0 ;  /* 0x000000ffff031224 */ /* 0x010fca00000e0606 */
[----:B------:R-:W-:Y:S04]  /*2b320*/  @P1 LDGSTS.E.BYPASS.LTC128B.128 [R0+0x25a00], desc[UR50][R2.64], !P6 ;  /* 0x25a0000002001fae */ /* 0x000fe8000f101d72 */
[----:B------:R-:W-:Y:S04]  /*2b330*/  @P1 LDGSTS.E.BYPASS.LTC128B.128 [R0+0x28200], desc[UR50][R2.64+0x40], !P3 ;  /* 0x2820004002001fae */ /* 0x000fe8000d901d72 */
[----:B------:R0:W-:Y:S04]  /*2b340*/  @P1 LDGSTS.E.BYPASS.LTC128B.128 [R0+0x2aa00], desc[UR50][R2.64+0x80], !P2 ;  /* 0x2aa0008002001fae */ /* 0x0001e8000d101d72 */
[----:B0-----:R0:W1:Y:S02]  /*2b350*/  SHFL.IDX PT, R2, R9, RZ, 0x1c1f ;  /* 0x001c1fff09027589 */ /* 0x00106400000e0000 */
.L_x_4849:
[----:B------:R-:W-:Y:S01]  /*2b360*/  LOP3.LUT P0, RZ, R20, 0x40, RZ, 0xc0, !PT ;  /* 0x0000004014ff7812 */ /* 0x000fe2000780c0ff */
[----:B------:R-:W-:-:S12]  /*2b370*/  BSSY B0, `(.L_x_4563) ;  /* 0x0000013000007945 */ /* 0x000fd80003800000 */
[----:B------:R-:W-:Y:S05]  /*2b380*/  @!P0 BRA `(.L_x_4564) ;  /* 0x0000000000448947 */ /* 0x000fea0003800000 */
[----:B------:R-:W0:Y:S01]  /*2b390*/  S2R R3, SR_TID.X ;  /* 0x0000000000037919 */ /* 0x000e220000002100 */
[----:B------:R-:W3:Y:S01]  /*2b3a0*/  LDC R6, c[0x0][0x2f4] ;  /* 0x0000bd00ff067b82 */ /* 0x000ee20000000800 */
[----:B0-----:R-:W-:-:S05]  /*2b3b0*/  IMAD.SHL.U32 R9, R3, 0x10, RZ ;  /* 0x0000001003097824 */ /* 0x001fca00078e00ff */
[----:B------:R-:W-:-:S04]  /*2b3c0*/  LOP3.LUT R9, R9, 0x30, RZ, 0xc0, !PT ;  /* 0x0000003009097812 */ /* 0x000fc800078ec0ff */
[C---:B------:R-:W-:Y:S02]  /*2b3d0*/  LOP3.LUT R8, R9.reuse, 0x40, RZ, 0xfc, !PT ;  /* 0x0000004009087812 */ /* 0x040fe400078efcff */
[C---:B------:R-:W-:Y:S02]  /*2b3e0*/  LOP3.LUT R5, R9.reuse, 0x80, RZ, 0xfc, !PT ;  /* 0x0000008009057812 */ /* 0x040fe400078efcff */
[-C--:B---3--:R-:W-:Y:S02]  /*2b3f0*/  ISETP.GE.AND P3, PT, R9, R6.reuse, PT ;  /* 0x000000060900720c */ /* 0x088fe40003f66270 */
[-C--:B------:R-:W-:Y:S02]  /*2b400*/  ISETP.GE.AND P2, PT, R8, R6.reuse, PT ;  /* 0x000000060800720c */ /* 0x080fe40003f46270 */
[----:B------:R-:W-:Y:S02]  /*2b410*/  ISETP.GE.AND P1, PT, R5, R6, PT ;  /* 0x000000060500720c */ /* 0x000fe40003f26270 */
[----:B-1----:R-:W-:-:S05]  /*2b420*/  IADD3 R2, P0, R9, R2, RZ ;  /* 0x0000000209027210 */ /* 0x002fca0007f1e0ff */
[----:B------:R-:W-:-:S05]  /*2b430*/  IMAD.X R3, RZ, RZ, R7, P0 ;  /* 0x000000ffff037224 */ /* 0x000fca00000e0607 */
[----:B------:R-:W-:Y:S01]  /*2b440*/  @!PT LDS RZ, [RZ] ;  /* 0x00000000fffff984 */ /* 0x000fe20000000800 */
[----:B------:R-:W-:Y:S01]  /*2b450*/  @!PT LDS RZ, [RZ] ;  /* 0x00000000fffff984 */ /* 0x000fe20000000800 */
[----:B------:R-:W-:Y:S01]  /*2b460*/  @!PT LDS RZ, [RZ] ;  /* 0x00000000fffff984 */ /* 0x000fe20000000800 */
[----:B------:R3:W-:Y:S04]  /*2b470*/  LDGSTS.E.BYPASS.LTC128B.128 [R0+0x26200], desc[UR50][R2.64], !P3 ;  /* 0x2620000002007fae */ /* 0x0007e8000d901d72 */
[----:B------:R3:W-:Y:S04]  /*2b480*/  LDGSTS.E.BYPASS.LTC128B.128 [R0+0x28a00], desc[UR50][R2.64+0x40], !P2 ;  /* 0x28a0004002007fae */ /* 0x0007e8000d101d72 */
[----:B------:R3:W-:Y:S02]  /*2b490*/  LDGSTS.E.BYPASS.LTC128B.128 [R0+0x2b200], desc[UR50][R2.64+0x80], !P1 ;  /* 0x2b20008002007fae */ /* 0x0007e4000c901d72 */
.L_x_4564:
[----:B------:R-:W-:Y:S05]  /*2b4a0*/  BSYNC B0 ;  /* 0x0000000000007941 */ /* 0x000fea0003800000 */
.L_x_4563:
[----:B------:R-:W-:Y:S01]  /*2b4b0*/  NOP ;  /* 0x0000000000007918 */ /* 0x000fe20000000000 */
[----:B------:R-:W-:-:S13]  /*2b4c0*/  PLOP3.LUT P0, PT, PT, PT, PT, 0x80, 0x0 ;  /* 0x000000000000781c */ /* 0x000fda0003f0f070 */
.L_x_4565:
[----:B------:R-:W-:Y:S02]  /*2b4d0*/  PLOP3.LUT P1, PT, P1, P0, PT, 0xa2, 0x0 ;  /* 0x000000000000781c */ /* 0x000fe40000f21472 */
[----:B------:R-:W-:-:S08]  /*2b4e0*/  @P0 R2UR P1, UR4, R4 ;  /* 0x00000000040402ca */ /* 0x000fd00000020000 */
[----:B------:R-:W-:-:S05]  /*2b4f0*/  @P0 PLOP3.LUT P0, PT, P1, PT, PT, 0x80, 0x0 ;  /* 0x000000000000081c */ /* 0x000fca0000f0f070 */
[----:B------:R-:W-:Y:S01]  /*2b500*/  @!P1 SYNCS.ARRIVE.TRANS64.RED.A0T1 RZ, [UR4+0x33430], RZ ;  /* 0x033430ffffff99a7 */ /* 0x000fe20008200404 */
[----:B------:R-:W-:Y:S07]  /*2b510*/  @!P1 ARRIVES.LDGSTSBAR.64.TRANSCNT [UR4+0x33430] ;  /* 0x03343000ff0099b0 */ /* 0x000fee0008000a84 */
[----:B------:R-:W-:Y:S05]  /*2b520*/  @P0 BRA.U.ANY `(.L_x_4565) ;  /* 0xfffffffd00e80947 */ /* 0x000fea000393ffff */
[----:B------:R-:W-:Y:S01]  /*2b530*/  NOP ;  /* 0x0000000000007918 */ /* 0x000fe20000000000 */
[----:B---3--:R-:W-:-:S04]  /*2b540*/  MOV R0, UR39 ;  /* 0x0000002700007c02 */ /* 0x008fc80008000f00 */
[----:B------:R-:W-:-:S13]  /*2b550*/  ISETP.NE.AND P2, PT, R0, 0x3, PT ;  /* 0x000000030000780c */ /* 0x000fda0003f45270 */
[----:B------:R-:W-:Y:S05]  /*2b560*/  @!P2 BRA `(.L_x_4566) ;  /* 0x000000000004a947 */ /* 0x000fea0003800000 */
[----:B------:R-:W-:Y:S01]  /*2b570*/  BPT.TRAP 0x1 ;  /* 0x000000040000795c */ /* 0x000fe20000300000 */
.L_x_4566:
[----:B------:R3:W5:Y:S01]  /*2b580*/  LDL.LU R3, [R1+0x2c] ;  /* 0x00002c0001037983 */ /* 0x0007620000300800 */
[----:B------:R3:W-:Y:S02]  /*2b590*/  SYNCS.ARRIVE.TRANS64.A1T0 RZ, [R4+URZ+0x33430], RZ ;  /* 0x033430ff04ff79a7 */ /* 0x0007e4000810003f */
[----:B------:R-:W-:Y:S05]  /*2b5a0*/  WARPSYNC.ALL ;  /* 0x0000000000007948 */ /* 0x000fea0003800000 */
[----:B------:R-:W-:Y:S01]  /*2b5b0*/  ULDC.64 UR6, c[0x0][0xa00] ;  /* 0x0002800000067ab9 */ /* 0x000fe20000000a00 */
[----:B-1----:R-:W-:Y:S01]  /*2b5c0*/  VIADD R2, R17, 0x1e200 ;  /* 0x0001e20011027836 */ /* 0x002fe20000000000 */
[----:B------:R-:W-:Y:S01]  /*2b5d0*/  BAR.SYNC.DEFER_BLOCKING 0x8, 0x180 ;  /* 0x0206000000007b1d */ /* 0x000fe20000010000 */
[----:B------:R-:W-:Y:S02]  /*2b5e0*/  ISETP.NE.U32.AND P0, PT, RZ, UR6, PT ;  /* 0x00000006ff007c0c */ /* 0x000fe4000bf05070 */
[----:B------:R-:W-:-:S02]  /*2b5f0*/  SHF.R.S32.HI R0, RZ, 0x1f, R30 ;  /* 0x0000001fff007819 */ /* 0x000fc4000001141e */
[----:B------:R-:W-:Y:S01]  /*2b600*/  ISETP.NE.AND.EX P0, PT, RZ, UR7, PT, P0 ;  /* 0x00000007ff007c0c */ /* 0x000fe2000bf05300 */
[----:B------:R-:W-:Y:S01]  /*2b610*/  ULDC.64 UR4, c[0x0][0x298] ;  /* 0x0000a60000047ab9 */ /* 0x000fe20000000a00 */
[----:B------:R-:W-:Y:S01]  /*2b620*/  BSSY B6, `(.L_x_4567) ;  /* 0x0000019000067945 */ /* 0x000fe20003800000 */
[----:B------:R-:W-:Y:S01]  /*2b630*/  IMAD R0, R0, UR4, RZ ;  /* 0x0000000400007c24 */ /* 0x000fe2000f8e02ff */
[----:B------:R-:W-:Y:S01]  /*2b640*/  SEL R23, R23, RZ, !P0 ;  /* 0x000000ff17177207 */ /* 0x000fe20004000000 */
[----:B------:R-:W-:-:S04]  /*2b650*/  IMAD.WIDE.U32 R28, R30, UR4, RZ ;  /* 0x000000041e1c7c25 */ /* 0x000fc8000f8e00ff */
[----:B------:R-:W-:-:S04]  /*2b660*/  IMAD R0, R30, UR5, R0 ;  /* 0x000000051e007c24 */ /* 0x000fc8000f8e0200 */
[----:B------:R-:W-:Y:S01]  /*2b670*/  IMAD.IADD R26, R29, 0x1, R0 ;  /* 0x000000011d1a7824 */ /* 0x000fe200078e0200 */
[----:B-----5:R-:W-:Y:S02]  /*2b680*/  SEL R33, R3, RZ, !P0 ;  /* 0x000000ff03217207 */ /* 0x020fe40004000000 */
[----:B------:R-:W-:-:S13]  /*2b690*/  LOP3.LUT P0, RZ, R2, 0x1bf, RZ, 0xc0, !PT ;  /* 0x000001bf02ff7812 */ /* 0x000fda000780c0ff */
[----:B------:R-:W-:Y:S05]  /*2b6a0*/  @!P0 BRA `(.L_x_4568) ;  /* 0x0000000000408947 */ /* 0x000fea0003800000 */
[----:B------:R-:W-:Y:S01]  /*2b6b0*/  MOV R2, 0x0 ;  /* 0x0000000000027802 */ /* 0x000fe20000000f00 */
[----:B------:R-:W-:Y:S01]  /*2b6c0*/  ULDC.64 UR4, c[0x4][0x1b0] ;  /* 0x01006c0000047ab9 */ /* 0x000fe20000000a00 */
[----:B------:R-:W-:Y:S01]  /*2b6d0*/  ULDC.64 UR6, c[0x4][0x1b8] ;  /* 0x01006e0000067ab9 */ /* 0x000fe20000000a00 */
[----:B------:R-:W-:Y:S01]  /*2b6e0*/  ULDC.64 UR8, c[0x4][0xd0] ;  /* 0x0100340000087ab9 */ /* 0x000fe20000000a00 */
[----:B---3--:R-:W-:Y:S01]  /*2b6f0*/  IMAD.U32 R4, RZ, RZ, UR4 ;  /* 0x00000004ff047e24 */ /* 0x008fe2000f8e00ff */
[----:B------:R-:W-:Y:S01]  /*2b700*/  MOV R11, UR9 ;  /* 0x00000009000b7c02 */ /* 0x000fe20008000f00 */
[----:B------:R-:W1:Y:S01]  /*2b710*/  LDC.64 R2, c[0x4][R2] ;  /* 0x0100000002027b82 */ /* 0x000e620000000a00 */
[----:B------:R-:W-:Y:S02]  /*2b720*/  IMAD.U32 R5, RZ, RZ, UR5 ;  /* 0x00000005ff057e24 */ /* 0x000fe4000f8e00ff */
[----:B------:R-:W-:Y:S02]  /*2b730*/  IMAD.U32 R6, RZ, RZ, UR6 ;  /* 0x00000006ff067e24 */ /* 0x000fe4000f8e00ff */
[----:B------:R-:W-:-:S02]  /*2b740*/  IMAD.U32 R7, RZ, RZ, UR7 ;  /* 0x00000007ff077e24 */ /* 0x000fc4000f8e00ff */
[----:B------:R-:W-:Y:S02]  /*2b750*/  IMAD.U32 R10, RZ, RZ, UR8 ;  /* 0x00000008ff0a7e24 */ /* 0x000fe4000f8e00ff */
[----:B------:R-:W-:Y:S02]  /*2b760*/  IMAD.MOV.U32 R8, RZ, RZ, 0x70 ;  /* 0x00000070ff087424 */ /* 0x000fe400078e00ff */
[----:B------:R-:W-:Y:S02]  /*2b770*/  IMAD.MOV.U32 R12, RZ, RZ, 0x1 ;  /* 0x00000001ff0c7424 */ /* 0x000fe400078e00ff */
[----:B------:R-:W-:-:S07]  /*2b780*/  IMAD.MOV.U32 R13, RZ, RZ, RZ ;  /* 0x000000ffff0d7224 */ /* 0x000fce00078e00ff */
[----:B--2---:R-:W-:-:S07]  /*2b790*/  LEPC R20, `(.L_x_4568) ;  /* 0x000000001014794e */ /* 0x004fce0000000000 */
[----:B01----:R-:W-:Y:S05]  /*2b7a0*/  CALL.ABS.NOINC R2 ;  /* 0x0000000002007343 */ /* 0x003fea0003c00000 */
.L_x_4568:
[----:B------:R-:W-:Y:S05]  /*2b7b0*/  BSYNC B6 ;  /* 0x0000000000067941 */ /* 0x000fea0003800000 */
.L_x_4567:
[----:B------:R1:W5:Y:S01]  /*2b7c0*/  LDL R10, [R1+0x30] ;  /* 0x00003000010a7983 */ /* 0x0003620000100800 */
[----:B------:R-:W4:Y:S01]  /*2b7d0*/  LDC R7, c[0x0][0x448] ;  /* 0x00011200ff077b82 */ /* 0x000f220000000800 */
[----:B------:R-:W-:Y:S01]  /*2b7e0*/  IMAD.MOV.U32 R2, RZ, RZ, R28 ;  /* 0x000000ffff027224 */ /* 0x000fe200078e001c */
[----:B------:R-:W-:Y:S01]  /*2b7f0*/  ULDC.64 UR4, c[0x0][0x2d8] ;  /* 0x0000b60000047ab9 */ /* 0x000fe20000000a00 */
[----:B------:R1:W5:Y:S01]  /*2b800*/  LDL R8, [R1+0x1c] ;  /* 0x00001c0001087983 */ /* 0x0003620000100800 */
[----:B------:R-:W-:Y:S01]  /*2b810*/  IMAD.MOV.U32 R3, RZ, RZ, R26 ;  /* 0x000000ffff037224 */ /* 0x000fe200078e001a */
[----:B------:R-:W-:Y:S01]  /*2b820*/  SHF.L.U32 R25, R25, 0x7, RZ ;  /* 0x0000000719197819 */ /* 0x000fe200000006ff */
[----:B------:R-:W2:Y:S01]  /*2b830*/  S2R R20, SR_TID.X ;  /* 0x0000000000147919 */ /* 0x000ea20000002100 */
[----:B------:R-:W-:-:S04]  /*2b840*/  IMAD.WIDE.U32 R2, R18, UR4, R2 ;  /* 0x0000000412027c25 */ /* 0x000fc8000f8e0002 */
[----:B------:R-:W-:Y:S01]  /*2b850*/  IMAD R3, R18, UR5, R3 ;  /* 0x0000000512037c24 */ /* 0x000fe2000f8e0203 */
[----:B------:R-:W-:Y:S02]  /*2b860*/  ULDC.64 UR4, c[0x0][0x2e0] ;  /* 0x0000b80000047ab9 */ /* 0x000fe40000000a00 */
[----:B------:R-:W-:Y:S02]  /*2b870*/  IMAD R0, R33, UR4, RZ ;  /* 0x0000000421007c24 */ /* 0x000fe4000f8e02ff */
[----:B------:R-:W-:-:S04]  /*2b880*/  IMAD.WIDE.U32 R2, R23, UR4, R2 ;  /* 0x0000000417027c25 */ /* 0x000fc8000f8e0002 */
[----:B------:R-:W-:Y:S01]  /*2b890*/  IMAD R0, R23, UR5, R0 ;  /* 0x0000000517007c24 */ /* 0x000fe2000f8e0200 */
[----:B------:R-:W0:Y:S01]  /*2b8a0*/  S2R R30, SR_TID.X ;  /* 0x00000000001e7919 */ /* 0x000e220000002100 */
[----:B------:R-:W-:Y:S01]  /*2b8b0*/  ULDC.64 UR4, c[0x0][0x2d0] ;  /* 0x0000b40000047ab9 */ /* 0x000fe20000000a00 */
[----:B----4-:R-:W-:Y:S01]  /*2b8c0*/  ISETP.NE.AND P0, PT, R7, 0x1, PT ;  /* 0x000000010700780c */ /* 0x010fe20003f05270 */
[----:B------:R-:W-:-:S12]  /*2b8d0*/  IMAD.IADD R3, R3, 0x1, R0 ;  /* 0x0000000103037824 */ /* 0x000fd800078e0200 */
[----:B---3--:R-:W3:Y:S01]  /*2b8e0*/  @P0 LDC R4, c[0x0][0x44c] ;  /* 0x00011300ff040b82 */ /* 0x008ee20000000800 */
[C---:B--2---:R-:W-:Y:S01]  /*2b8f0*/  LOP3.LUT R21, R20.reuse, 0x7f, RZ, 0xc0, !PT ;  /* 0x0000007f14157812 */ /* 0x044fe200078ec0ff */
[----:B------:R-:W-:-:S03]  /*2b900*/  IMAD.SHL.U32 R20, R20, 0x20, RZ ;  /* 0x0000002014147824 */ /* 0x000fc600078e00ff */
[----:B------:R-:W-:-:S03]  /*2b910*/  SHF.R.U32.HI R21, RZ, 0x2, R21 ;  /* 0x00000002ff157819 */ /* 0x000fc60000011615 */
[----:B------:R-:W2:Y:S01]  /*2b920*/  @P0 LDC R0, c[0x0][0x450] ;  /* 0x00011400ff000b82 */ /* 0x000ea20000000800 */
[----:B------:R-:W-:-:S04]  /*2b930*/  LOP3.LUT R20, R21, 0x60, R20, 0xf8, !PT ;  /* 0x0000006015147812 */ /* 0x000fc800078ef814 */
[----:B------:R-:W-:-:S05]  /*2b940*/  LOP3.LUT R5, R20, R25, RZ, 0xfc, !PT ;  /* 0x0000001914057212 */ /* 0x000fca00078efcff */
[----:B---3--:R-:W-:-:S04]  /*2b950*/  @P0 IMAD.HI.U32 R6, R5, R4, RZ ;  /* 0x0000000405060227 */ /* 0x008fc800078e00ff */
[----:B------:R-:W-:Y:S01]  /*2b960*/  IMAD.MOV.U32 R4, RZ, RZ, R5 ;  /* 0x000000ffff047224 */ /* 0x000fe200078e0005 */
[----:B--2---:R-:W-:-:S05]  /*2b970*/  @P0 SHF.R.U32.HI R4, RZ, R0, R6 ;  /* 0x00000000ff040219 */ /* 0x004fca0000011606 */
        /* <DEDUP_REMOVED lines=10> */
[----:B0-----:R-:W-:Y:S02]  /*2ba20*/  IMAD.SHL.U32 R21, R30, 0x10, RZ ;  /* 0x000000101e157824 */ /* 0x001fe400078e00ff */
[----:B------:R-:W-:-:S03]  /*2ba30*/  IMAD.WIDE.U32 R2, R0, UR4, R2 ;  /* 0x0000000400027c25 */ /* 0x000fc6000f8e0002 */
[----:B------:R-:W-:Y:S01]  /*2ba40*/  LOP3.LUT R21, R21, 0x30, RZ, 0xc0, !PT ;  /* 0x0000003015157812 */ /* 0x000fe200078ec0ff */
[----:B------:R-:W-:Y:S01]  /*2ba50*/  IMAD R4, R0, UR5, R4 ;  /* 0x0000000500047c24 */ /* 0x000fe2000f8e0204 */
[----:B------:R-:W-:Y:S01]  /*2ba60*/  ULDC.64 UR4, c[0x0][0x280] ;  /* 0x0000a00000047ab9 */ /* 0x000fe20000000a00 */
[----:B------:R-:W-:Y:S01]  /*2ba70*/  IMAD.SHL.U32 R20, R30, 0x10, RZ ;  /* 0x000000101e147824 */ /* 0x000fe200078e00ff */
[----:B------:R-:W-:Y:S01]  /*2ba80*/  IADD3 R0, P0, R2, UR4, RZ ;  /* 0x0000000402007c10 */ /* 0x000fe2000ff1e0ff */
[----:B------:R-:W-:Y:S01]  /*2ba90*/  ULDC UR4, c[0x0][0x2b8] ;  /* 0x0000ae0000047ab9 */ /* 0x000fe20000000800 */
[C---:B------:R-:W-:Y:S02]  /*2baa0*/  LOP3.LUT R34, R21.reuse, 0x40, RZ, 0xfc, !PT ;  /* 0x0000004015227812 */ /* 0x040fe400078efcff */
[----:B------:R-:W-:Y:S02]  /*2bab0*/  LOP3.LUT R20, R20, 0x30, RZ, 0xc0, !PT ;  /* 0x0000003014147812 */ /* 0x000fe400078ec0ff */
[----:B------:R-:W-:-:S02]  /*2bac0*/  LOP3.LUT R21, R21, 0x80, RZ, 0xfc, !PT ;  /* 0x0000008015157812 */ /* 0x000fc400078efcff */
[----:B------:R-:W-:Y:S01]  /*2bad0*/  IADD3.X R4, R3, UR5, R4, P0, !PT ;  /* 0x0000000503047c10 */ /* 0x000fe200087fe404 */
[----:B------:R-:W-:Y:S01]  /*2bae0*/  UMOV UR5, 0xffffffff ;  /* 0xffffffff00057882 */ /* 0x000fe20000000000 */
[----:B------:R-:W-:Y:S02]  /*2baf0*/  LOP3.LUT R30, R30, 0x7f, RZ, 0xc0, !PT ;  /* 0x0000007f1e1e7812 */ /* 0x000fe400078ec0ff */
[----:B------:R-:W-:Y:S02]  /*2bb00*/  ISETP.GE.AND P3, PT, R20, UR4, PT ;  /* 0x0000000414007c0c */ /* 0x000fe4000bf66270 */
[----:B------:R-:W-:Y:S02]  /*2bb10*/  ISETP.GE.AND P2, PT, R34, UR4, PT ;  /* 0x0000000422007c0c */ /* 0x000fe4000bf46270 */
[----:B------:R-:W-:Y:S02]  /*2bb20*/  ISETP.GE.AND P0, PT, R21, UR4, PT ;  /* 0x0000000415007c0c */ /* 0x000fe4000bf06270 */
[----:B------:R-:W-:Y:S01]  /*2bb30*/  SHF.R.U32.HI R9, RZ, 0x2, R30 ;  /* 0x00000002ff097819 */ /* 0x000fe2000001161e */
[----:B-1----:R-:W-:Y:S10]  /*2bb40*/  BRA.DIV UR5, `(.L_x_4569) ;  /* 0x0000009e05147947 */ /* 0x002ff4000b800000 */
[----:B------:R-:W0:Y:S01]  /*2bb50*/  SHFL.IDX PT, R3, R0, RZ, 0x1c1f ;  /* 0x001c1fff00037589 */ /* 0x000e2200000e0000 */
[----:B-----5:R-:W-:Y:S02]  /*2bb60*/  IMAD R5, R10, R7, RZ ;  /* 0x000000070a057224 */ /* 0x020fe400078e02ff */
[----:B------:R-:W-:Y:S01]  /*2bb70*/  IMAD.IADD R25, R9, 0x1, R25 ;  /* 0x0000000109197824 */ /* 0x000fe200078e0219 */
[----:B------:R-:W1:Y:S04]  /*2bb80*/  SHFL.IDX PT, R2, R4, RZ, 0x1c1f ;  /* 0x001c1fff04027589 */ /* 0x000e6800000e0000 */
[C---:B------:R-:W-:Y:S01]  /*2bb90*/  ISETP.GE.AND P1, PT, R25.reuse, R5, PT ;  /* 0x000000051900720c */ /* 0x040fe20003f26270 */
[----:B------:R-:W-:Y:S01]  /*2bba0*/  SHFL.IDX PT, R14, R0, 0x3, 0x1c1f ;  /* 0x007c1f00000e7f89 */ /* 0x000fe200000e0000 */
[----:B------:R-:W-:-:S11]  /*2bbb0*/  IADD3 R6, R25, 0x20, RZ ;  /* 0x0000002019067810 */ /* 0x000fd60007ffe0ff */
[----:B0-----:R-:W-:-:S05]  /*2bbc0*/  @!P1 IADD3 R3, P4, R20, R3, RZ ;  /* 0x0000000314039210 */ /* 0x001fca0007f9e0ff */
[----:B-1----:R-:W-:-:S05]  /*2bbd0*/  @!P1 IMAD.X R2, RZ, RZ, R2, P4 ;  /* 0x000000ffff029224 */ /* 0x002fca00020e0602 */
[----:B------:R-:W-:-:S04]  /*2bbe0*/  @!P1 LOP3.LUT R3, R3, R2, RZ, 0x3c, !PT ;  /* 0x0000000203039212 */ /* 0x000fc800078e3cff */
[----:B------:R-:W-:-:S04]  /*2bbf0*/  @!P1 LOP3.LUT R2, R3, R2, RZ, 0x3c, !PT ;  /* 0x0000000203029212 */ /* 0x000fc800078e3cff */
[----:B------:R-:W-:-:S05]  /*2bc00*/  @!P1 LOP3.LUT R3, R3, R2, RZ, 0x3c, !PT ;  /* 0x0000000203039212 */ /* 0x000fca00078e3cff */
[----:B------:R-:W-:Y:S04]  /*2bc10*/  @!P1 LDGSTS.E.BYPASS.LTC128B.128 [R8+0x1e200], desc[UR50][R2.64], !P3 ;  /* 0x1e20000002089fae */ /* 0x000fe8000d901d72 */
[----:B------:R-:W-:Y:S04]  /*2bc20*/  @!P1 LDGSTS.E.BYPASS.LTC128B.128 [R8+0x20200], desc[UR50][R2.64+0x40], !P2 ;  /* 0x2020004002089fae */ /* 0x000fe8000d101d72 */
[----:B------:R0:W-:Y:S01]  /*2bc30*/  @!P1 LDGSTS.E.BYPASS.LTC128B.128 [R8+0x22200], desc[UR50][R2.64+0x80], !P0 ;  /* 0x2220008002089fae */ /* 0x0001e2000c101d72 */
[----:B------:R-:W-:Y:S01]  /*2bc40*/  ISETP.GE.AND P1, PT, R6, R5, PT ;  /* 0x000000050600720c */ /* 0x000fe20003f26270 */
[----:B------:R-:W-:-:S02]  /*2bc50*/  VIADD R6, R25, 0x40 ;  /* 0x0000004019067836 */ /* 0x000fc40000000000 */
[----:B0-----:R-:W0:Y:S04]  /*2bc60*/  SHFL.IDX PT, R3, R0, 0x1, 0x1c1f ;  /* 0x003c1f0000037f89 */ /* 0x001e2800000e0000 */
[----:B------:R-:W1:Y:S06]  /*2bc70*/  SHFL.IDX PT, R2, R4, 0x1, 0x1c1f ;  /* 0x003c1f0004027f89 */ /* 0x000e6c00000e0000 */
        /* <DEDUP_REMOVED lines=8> */
[----:B------:R-:W-:-:S03]  /*2bd00*/  ISETP.GE.AND P1, PT, R6, R5, PT ;  /* 0x000000050600720c */ /* 0x000fc60003f26270 */
[----:B0-----:R-:W0:Y:S04]  /*2bd10*/  SHFL.IDX PT, R3, R0, 0x2, 0x1c1f ;  /* 0x005c1f0000037f89 */ /* 0x001e2800000e0000 */
[----:B------:R-:W1:Y:S04]  /*2bd20*/  SHFL.IDX PT, R2, R4, 0x2, 0x1c1f ;  /* 0x005c1f0004027f89 */ /* 0x000e6800000e0000 */
[----:B------:R-:W2:Y:S02]  /*2bd30*/  SHFL.IDX PT, R4, R4, 0x3, 0x1c1f ;  /* 0x007c1f0004047f89 */ /* 0x000ea400000e0000 */
[----:B0-----:R-:W-:-:S05]  /*2bd40*/  @!P1 IADD3 R3, P4, R20, R3, RZ ;  /* 0x0000000314039210 */ /* 0x001fca0007f9e0ff */
[----:B-1----:R-:W-:-:S05]  /*2bd50*/  @!P1 IMAD.X R2, RZ, RZ, R2, P4 ;  /* 0x000000ffff029224 */ /* 0x002fca00020e0602 */
[----:B------:R-:W-:-:S04]  /*2bd60*/  @!P1 LOP3.LUT R3, R3, R2, RZ, 0x3c, !PT ;  /* 0x0000000203039212 */ /* 0x000fc800078e3cff */
[----:B------:R-:W-:-:S04]  /*2bd70*/  @!P1 LOP3.LUT R2, R3, R2, RZ, 0x3c, !PT ;  /* 0x0000000203029212 */ /* 0x000fc800078e3cff */
[----:B------:R-:W-:-:S05]  /*2bd80*/  @!P1 LOP3.LUT R3, R3, R2, RZ, 0x3c, !PT ;  /* 0x0000000203039212 */ /* 0x000fca00078e3cff */
[----:B------:R0:W-:Y:S04]  /*2bd90*/  @!P1 LDGSTS.E.BYPASS.LTC128B.128 [R8+0x1f200], desc[UR50][R2.64], !P3 ;  /* 0x1f20000002089fae */ /* 0x0001e8000d901d72 */
[----:B------:R0:W-:Y:S04]  /*2bda0*/  @!P1 LDGSTS.E.BYPASS.LTC128B.128 [R8+0x21200], desc[UR50][R2.64+0x40], !P2 ;  /* 0x2120004002089fae */ /* 0x0001e8000d101d72 */
[----:B--2---:R0:W-:Y:S02]  /*2bdb0*/  @!P1 LDGSTS.E.BYPASS.LTC128B.128 [R8+0x23200], desc[UR50][R2.64+0x80], !P0 ;  /* 0x2320008002089fae */ /* 0x0041e4000c101d72 */
.L_x_4858:
        /* <DEDUP_REMOVED lines=10> */
[----:B------:R1:W-:Y:S04]  /*2be60*/  LDGSTS.E.BYPASS.LTC128B.128 [R8+0x21a00], desc[UR50][R2.64+0x40], !P2 ;  /* 0x21a0004002087fae */ /* 0x0003e8000d101d72 */
[----:B------:R1:W-:Y:S02]  /*2be70*/  LDGSTS.E.BYPASS.LTC128B.128 [R8+0x23a00], desc[UR50][R2.64+0x80], !P0 ;  /* 0x23a0008002087fae */ /* 0x0003e4000c101d72 */
.L_x_4571:
[----:B------:R-:W-:Y:S05]  /*2be80*/  BSYNC B0 ;  /* 0x0000000000007941 */ /* 0x000fea0003800000 */
.L_x_4570:
[----:B------:R-:W-:Y:S01]  /*2be90*/  NOP ;  /* 0x0000000000007918 */ /* 0x000fe20000000000 */
[----:B------:R-:W-:-:S13]  /*2bea0*/  PLOP3.LUT P0, PT, PT, PT, PT, 0x80, 0x0 ;  /* 0x000000000000781c */ /* 0x000fda0003f0f070 */
.L_x_4572:
        /* <DEDUP_REMOVED lines=16> */
[----:B------:R-:W-:Y:S01]  /*2bfb0*/  IADD3 R33, R31, -0x2, RZ ;  /* 0xfffffffe1f217810 */ /* 0x000fe20007ffe0ff */
[----:B------:R-:W1:Y:S02]  /*2bfc0*/  SYNCS.PHASECHK.TRANS64.TRYWAIT P0, [R17+URZ+0x33420], R0 ;  /* 0x03342000110075a7 */ /* 0x000e64000800017f */
[----:B01----:R-:W-:Y:S05]  /*2bfd0*/  @!P0 BRA `(.L_x_4574) ;  /* 0x0000009c00488947 */ /* 0x003fea0003800000 */
.L_x_4859:
[----:B------:R-:W-:Y:S05]  /*2bfe0*/  BSYNC B0 ;  /* 0x0000000000007941 */ /* 0x000fea0003800000 */
.L_x_4573:
[----:B------:R-:W2:Y:S02]  /*2bff0*/  LDL R2, [R1+0x10] ;  /* 0x0000100001027983 */ /* 0x000ea40000100800 */
[----:B--2---:R-:W-:-:S13]  /*2c000*/  ISETP.GE.AND P0, PT, R33, R2, PT ;  /* 0x000000022100720c */ /* 0x004fda0003f06270 */
[----:B------:R-:W-:Y:S05]  /*2c010*/  @!P0 BRA `(.L_x_4575) ;  /* 0x0000001c008c8947 */ /* 0x000fea0003800000 */
[----:B------:R-:W-:Y:S02]  /*2c020*/  IMAD.MOV.U32 R20, RZ, RZ, R32 ;  /* 0x000000ffff147224 */ /* 0x000fe400078e0020 */
[----:B------:R-:W-:-:S07]  /*2c030*/  IMAD.MOV.U32 R21, RZ, RZ, R37 ;  /* 0x000000ffff157224 */ /* 0x000fce00078e0025 */
.L_x_4595:
[----:B0-2---:R-:W2:Y:S01]  /*2c040*/  LDL R0, [R1+0x4] ;  /* 0x0000040001007983 */ /* 0x005ea20000100800 */
[----:B------:R-:W0:Y:S03]  /*2c050*/  LDC R6, c[0x0][0x430] ;  /* 0x00010c00ff067b82 */ /* 0x000e260000000800 */
[----:B------:R-:W3:Y:S01]  /*2c060*/  LDL R9, [R1+0xc] ;  /* 0x00000c0001097983 */ /* 0x000ee20000100800 */
[----:B-1----:R-:W1:Y:S01]  /*2c070*/  S2R R2, SR_TID.X ;  /* 0x0000000000027919 */ /* 0x002e620000002100 */
[----:B------:R-:W4:Y:S02]  /*2c080*/  S2R R8, SR_TID.X ;  /* 0x0000000000087919 */ /* 0x000f240000002100 */
[----:B------:R-:W3:Y:S01]  /*2c090*/  LDL R13, [R1+0x10] ;  /* 0x00001000010d7983 */ /* 0x000ee20000100800 */
[----:B0-----:R-:W-:-:S13]  /*2c0a0*/  ISETP.NE.AND P0, PT, R6, 0x1, PT ;  /* 0x000000010600780c */ /* 0x001fda0003f05270 */
[----:B------:R-:W0:Y:S01]  /*2c0b0*/  @P0 LDC R4, c[0x0][0x434] ;  /* 0x00010d00ff040b82 */ /* 0x000e220000000800 */
[C---:B-1----:R-:W-:Y:S01]  /*2c0c0*/  LOP3.LUT R3, R2.reuse, 0x7f, RZ, 0xc0, !PT ;  /* 0x0000007f02037812 */ /* 0x042fe200078ec0ff */
[----:B------:R-:W-:-:S03]  /*2c0d0*/  IMAD.SHL.U32 R5, R2, 0x20, RZ ;  /* 0x0000002002057824 */ /* 0x000fc600078e00ff */
[----:B------:R-:W-:-:S04]  /*2c0e0*/  SHF.R.U32.HI R3, RZ, 0x2, R3 ;  /* 0x00000002ff037819 */ /* 0x000fc80000011603 */
[----:B------:R-:W-:Y:S02]  /*2c0f0*/  LOP3.LUT R5, R3, 0x60, R5, 0xf8, !PT ;  /* 0x0000006003057812 */ /* 0x000fe400078ef805 */
[----:B------:R-:W1:Y:S01]  /*2c100*/  @P0 LDC R3, c[0x0][0x438] ;  /* 0x00010e00ff030b82 */ /* 0x000e620000000800 */
[----:B------:R-:W-:Y:S01]  /*2c110*/  LOP3.LUT R2, R2, 0x7f, RZ, 0xc0, !PT ;  /* 0x0000007f02027812 */ /* 0x000fe200078ec0ff */
[----:B----4-:R-:W-:-:S03]  /*2c120*/  IMAD.SHL.U32 R8, R8, 0x20, RZ ;  /* 0x0000002008087824 */ /* 0x010fc600078e00ff */
[----:B------:R-:W-:-:S04]  /*2c130*/  SHF.R.U32.HI R7, RZ, 0x2, R2 ;  /* 0x00000002ff077819 */ /* 0x000fc80000011602 */
[----:B------:R-:W-:Y:S02]  /*2c140*/  LOP3.LUT R8, R7, 0x60, R8, 0xf8, !PT ;  /* 0x0000006007087812 */ /* 0x000fe400078ef808 */
[----:B------:R-:W4:Y:S02]  /*2c150*/  @P0 LDC R7, c[0x0][0x434] ;  /* 0x00010d00ff070b82 */ /* 0x000f240000000800 */
[----:B------:R-:W-:Y:S01]  /*2c160*/  LOP3.LUT R8, R8, 0x80, RZ, 0xfc, !PT ;  /* 0x0000008008087812 */ /* 0x000fe200078efcff */
[----:B------:R-:W-:Y:S05]  /*2c170*/  YIELD ;  /* 0x0000000000007946 */ /* 0x000fea0003800000 */
[----:B------:R-:W-:Y:S01]  /*2c180*/  ULDC.64 UR4, c[0x0][0x428] ;  /* 0x00010a0000047ab9 */ /* 0x000fe20000000a00 */
[----:B------:R-:W-:Y:S01]  /*2c190*/  ULDC.64 UR6, c[0x0][0x418] ;  /* 0x0001060000067ab9 */ /* 0x000fe20000000a00 */
[----:B------:R-:W-:Y:S01]  /*2c1a0*/  ISETP.GT.U32.AND P1, PT, R8, 0x9f, PT ;  /* 0x0000009f0800780c */ /* 0x000fe20003f24070 */
[----:B--2---:R-:W-:-:S04]  /*2c1b0*/  IMAD R0, R33, 0xa0, R0 ;  /* 0x000000a021007824 */ /* 0x004fc800078e0200 */
[----:B------:R-:W-:-:S04]  /*2c1c0*/  IMAD.IADD R5, R5, 0x1, R0 ;  /* 0x0000000105057824 */ /* 0x000fc800078e0200 */
[----:B0-----:R-:W-:-:S04]  /*2c1d0*/  @P0 IMAD.HI.U32 R4, R5, R4, RZ ;  /* 0x0000000405040227 */ /* 0x001fc800078e00ff */
[----:B------:R-:W-:Y:S01]  /*2c1e0*/  IMAD.MOV.U32 R2, RZ, RZ, R5 ;  /* 0x000000ffff027224 */ /* 0x000fe200078e0005 */
[----:B-1----:R-:W-:Y:S02]  /*2c1f0*/  @P0 SHF.R.U32.HI R2, RZ, R3, R4 ;  /* 0x00000003ff020219 */ /* 0x002fe40000011604 */
[----:B------:R-:W0:Y:S01]  /*2c200*/  @P0 LDC R3, c[0x0][0x438] ;  /* 0x00010e00ff030b82 */ /* 0x000e220000000800 */
[----:B------:R-:W-:-:S05]  /*2c210*/  IADD3 R0, R8, R0, RZ ;  /* 0x0000000008007210 */ /* 0x000fca0007ffe0ff */
[----:B----4-:R-:W-:-:S04]  /*2c220*/  @P0 IMAD.HI.U32 R7, R0, R7, RZ ;  /* 0x0000000700070227 */ /* 0x010fc800078e00ff */
[----:B------:R-:W-:Y:S01]  /*2c230*/  IMAD.MOV.U32 R4, RZ, RZ, R0 ;  /* 0x000000ffff047224 */ /* 0x000fe200078e0000 */
[----:B0-----:R-:W-:Y:S01]  /*2c240*/  @P0 SHF.R.U32.HI R4, RZ, R3, R7 ;  /* 0x00000003ff040219 */ /* 0x001fe20000011607 */
[----:B------:R-:W-:-:S04]  /*2c250*/  IMAD.MOV R7, RZ, RZ, -R2 ;  /* 0x000000ffff077224 */ /* 0x000fc800078e0a02 */
[----:B------:R-:W-:Y:S02]  /*2c260*/  IMAD.MOV R3, RZ, RZ, -R4 ;  /* 0x000000ffff037224 */ /* 0x000fe400078e0a04 */
[C---:B------:R-:W-:Y:S02]  /*2c270*/  IMAD R5, R6.reuse, R7, R5 ;  /* 0x0000000706057224 */ /* 0x040fe400078e0205 */
[----:B------:R-:W-:Y:S01]  /*2c280*/  IMAD R6, R6, R3, R0 ;  /* 0x0000000306067224 */ /* 0x000fe200078e0200 */
[----:B------:R-:W-:Y:S01]  /*2c290*/  SHF.R.S32.HI R3, RZ, 0x1f, R2 ;  /* 0x0000001fff037819 */ /* 0x000fe20000011402 */
[----:B---3--:R-:W-:-:S04]  /*2c2a0*/  IMAD R0, R9, UR4, RZ ;  /* 0x0000000409007c24 */ /* 0x008fc8000f8e02ff */
[C---:B------:R-:W-:Y:S02]  /*2c2b0*/  IMAD R0, R36.reuse, UR5, R0 ;  /* 0x0000000524007c24 */ /* 0x040fe4000f8e0200 */
[----:B------:R-:W-:-:S04]  /*2c2c0*/  IMAD.WIDE.U32 R2, R36, UR4, R2 ;  /* 0x0000000424027c25 */ /* 0x000fc8000f8e0002 */
[----:B------:R-:W-:Y:S01]  /*2c2d0*/  IMAD.IADD R3, R0, 0x1, R3 ;  /* 0x0000000100037824 */ /* 0x000fe200078e0203 */
[----:B------:R-:W-:-:S04]  /*2c2e0*/  LEA R8, P0, R2, UR6, 0x2 ;  /* 0x0000000602087c11 */ /* 0x000fc8000f8010ff */
[----:B------:R-:W-:-:S05]  /*2c2f0*/  LEA.HI.X R9, R2, UR7, R3, 0x2, P0 ;  /* 0x0000000702097c11 */ /* 0x000fca00080f1403 */
[----:B------:R0:W2:Y:S01]  /*2c300*/  LDG.E R7, desc[UR50][R8.64] ;  /* 0x0000003208077981 */ /* 0x0000a2000c1e1900 */
[--C-:B------:R-:W-:Y:S01]  /*2c310*/  @!P1 SHF.R.S32.HI R3, RZ, 0x1f, R4.reuse ;  /* 0x0000001fff039819 */ /* 0x100fe20000011404 */
[----:B------:R-:W-:Y:S02]  /*2c320*/  @!P1 IMAD.MOV.U32 R2, RZ, RZ, R4 ;  /* 0x000000ffff029224 */ /* 0x000fe400078e0004 */
[----:B------:R-:W-:Y:S02]  /*2c330*/  IMAD.U32 R12, RZ, RZ, UR39 ;  /* 0x00000027ff0c7e24 */ /* 0x000fe4000f8e00ff */
[----:B------:R-:W-:-:S03]  /*2c340*/  @!P1 IMAD.WIDE.U32 R2, R36, UR4, R2 ;  /* 0x0000000424029c25 */ /* 0x000fc6000f8e0002 */
[----:B------:R-:W-:Y:S01]  /*2c350*/  ISETP.NE.AND P2, PT, R12, 0x3, PT ;  /* 0x000000030c00780c */ /* 0x000fe20003f45270 */
[----:B------:R-:W-:Y:S01]  /*2c360*/  @!P1 IMAD.IADD R0, R0, 0x1, R3 ;  /* 0x0000000100009824 */ /* 0x000fe200078e0203 */
[----:B------:R-:W-:Y:S01]  /*2c370*/  @!P1 LEA R10, P0, R2, UR6, 0x2 ;  /* 0x00000006020a9c11 */ /* 0x000fe2000f8010ff */
[----:B------:R-:W-:Y:S01]  /*2c380*/  VIADD R32, R20, 0x1 ;  /* 0x0000000114207836 */ /* 0x000fe20000000000 */
[----:B0-----:R-:W-:Y:S02]  /*2c390*/  MOV R8, RZ ;  /* 0x000000ff00087202 */ /* 0x001fe40000000f00 */
[----:B------:R-:W-:Y:S02]  /*2c3a0*/  @!P1 LEA.HI.X R11, R2, UR7, R0, 0x2, P0 ;  /* 0x00000007020b9c11 */ /* 0x000fe400080f1400 */
[C---:B------:R-:W-:Y:S01]  /*2c3b0*/  ISETP.NE.AND P0, PT, R32.reuse, 0x2, PT ;  /* 0x000000022000780c */ /* 0x040fe20003f05270 */
[----:B------:R-:W-:Y:S02]  /*2c3c0*/  IMAD.MOV.U32 R0, RZ, RZ, R33 ;  /* 0x000000ffff007224 */ /* 0x000fe400078e0021 */
[----:B------:R0:W5:Y:S01]  /*2c3d0*/  @!P1 LDG.E R8, desc[UR50][R10.64] ;  /* 0x000000320a089981 */ /* 0x000162000c1e1900 */
[----:B------:R-:W-:Y:S01]  /*2c3e0*/  SEL R37, RZ, 0x1, P0 ;  /* 0x00000001ff257807 */ /* 0x000fe20000000000 */
[----:B------:R-:W-:Y:S01]  /*2c3f0*/  VIADD R33, R33, 0xffffffff ;  /* 0xffffffff21217836 */ /* 0x000fe20000000000 */
[----:B------:R-:W-:-:S02]  /*2c400*/  SEL R32, R32, RZ, P0 ;  /* 0x000000ff20207207 */ /* 0x000fc40000000000 */
[----:B------:R-:W-:Y:S02]  /*2c410*/  ISETP.GT.AND P1, PT, R0, R13, PT ;  /* 0x0000000d0000720c */ /* 0x000fe40003f24270 */
[----:B------:R-:W-:Y:S02]  /*2c420*/  LOP3.LUT R37, R21, R37, RZ, 0x3c, !PT ;  /* 0x0000002515257212 */ /* 0x000fe400078e3cff */
[----:B--2---:R-:W-:Y:S01]  /*2c430*/  SHF.R.S32.HI R26, RZ, 0x1f, R7 ;  /* 0x0000001fff1a7819 */ /* 0x004fe20000011407 */
[----:B0-----:R-:W-:Y:S08]  /*2c440*/  @!P2 BRA `(.L_x_4576) ;  /* 0x000000000004a947 */ /* 0x001ff00003800000 */
[----:B------:R-:W-:Y:S01]  /*2c450*/  BPT.TRAP 0x1 ;  /* 0x000000040000795c */ /* 0x000fe20000300000 */
.L_x_4576:
[----:B------:R-:W-:Y:S01]  /*2c460*/  IMAD R4, R32, 0x8, R17 ;  /* 0x0000000820047824 */ /* 0x000fe200078e0211 */
[----:B------:R-:W-:Y:S01]  /*2c470*/  SHF.L.U32 R31, R37, 0x1f, RZ ;  /* 0x0000001f251f7819 */ /* 0x000fe200000006ff */
[----:B------:R-:W-:Y:S01]  /*2c480*/  BSSY B0, `(.L_x_4577) ;  /* 0x0000004000007945 */ /* 0x000fe20003800000 */
[----:B------:R-:W-:Y:S02]  /*2c490*/  SHF.R.S32.HI R30, RZ, 0x1f, R5 ;  /* 0x0000001fff1e7819 */ /* 0x000fe40000011405 */
[----:B------:R-:W0:Y:S02]  /*2c4a0*/  SYNCS.PHASECHK.TRANS64.TRYWAIT P0, [R4+URZ+0x33480], R31 ;  /* 0x0334801f040075a7 */ /* 0x000e24000800017f */
[----:B0-----:R-:W-:Y:S05]  /*2c4b0*/  @!P0 BRA `(.L_x_4578) ;  /* 0x0000009800248947 */ /* 0x001fea0003800000 */
.L_x_4860:
[----:B------:R-:W-:Y:S05]  /*2c4c0*/  BSYNC B0 ;  /* 0x0000000000007941 */ /* 0x000fea0003800000 */
.L_x_4577:
[----:B------:R-:W2:Y:S01]  /*2c4d0*/  LDL R15, [R1+0x18] ;  /* 0x00001800010f7983 */ /* 0x000ea20000100800 */
[----:B------:R-:W-:Y:S01]  /*2c4e0*/  ULDC.64 UR4, c[0x0][0x328] ;  /* 0x0000ca0000047ab9 */ /* 0x000fe20000000a00 */
[----:B------:R-:W-:Y:S01]  /*2c4f0*/  ULDC.64 UR6, c[0x0][0x338] ;  /* 0x0000ce0000067ab9 */ /* 0x000fe20000000a00 */
[----:B------:R-:W-:Y:S01]  /*2c500*/  IMAD R0, R30, UR4, RZ ;  /* 0x000000041e007c24 */ /* 0x000fe2000f8e02ff */
[----:B------:R-:W1:Y:S01]  /*2c510*/  S2R R14, SR_TID.X ;  /* 0x00000000000e7919 */ /* 0x000e620000002100 */
[C---:B------:R-:W-:Y:S01]  /*2c520*/  IMAD.WIDE.U32 R2, R5.reuse, UR4, RZ ;  /* 0x0000000405027c25 */ /* 0x040fe2000f8e00ff */
[----:B-----5:R-:W-:Y:S01]  /*2c530*/  SHF.R.S32.HI R28, RZ, 0x1f, R8 ;  /* 0x0000001fff1c7819 */ /* 0x020fe20000011408 */
[----:B------:R-:W3:Y:S01]  /*2c540*/  LDC R12, c[0x0][0x2f4] ;  /* 0x0000bd00ff0c7b82 */ /* 0x000ee20000000800 */
[----:B------:R-:W-:Y:S01]  /*2c550*/  SHF.R.S32.HI R29, RZ, 0x1f, R6 ;  /* 0x0000001fff1d7819 */ /* 0x000fe20000011406 */
[----:B------:R-:W-:Y:S02]  /*2c560*/  IMAD R0, R5, UR5, R0 ;  /* 0x0000000505007c24 */ /* 0x000fe4000f8e0200 */
[----:B------:R-:W-:-:S02]  /*2c570*/  IMAD R10, R26, UR6, RZ ;  /* 0x000000061a0a7c24 */ /* 0x000fc4000f8e02ff */
[----:B------:R-:W-:Y:S02]  /*2c580*/  IMAD.IADD R3, R3, 0x1, R0 ;  /* 0x0000000103037824 */ /* 0x000fe400078e0200 */
[C---:B------:R-:W-:Y:S02]  /*2c590*/  IMAD R10, R7.reuse, UR7, R10 ;  /* 0x00000007070a7c24 */ /* 0x040fe4000f8e020a */
[----:B------:R-:W-:-:S04]  /*2c5a0*/  IMAD.WIDE.U32 R2, R7, UR6, R2 ;  /* 0x0000000607027c25 */ /* 0x000fc8000f8e0002 */
[----:B------:R-:W-:Y:S01]  /*2c5b0*/  IMAD R0, R28, UR6, RZ ;  /* 0x000000061c007c24 */ /* 0x000fe2000f8e02ff */
[----:B------:R-:W-:Y:S01]  /*2c5c0*/  IADD3 R11, R3, R10, RZ ;  /* 0x0000000a030b7210 */ /* 0x000fe20007ffe0ff */
        /* <DEDUP_REMOVED lines=10> */
[----:B------:R-:W-:-:S03]  /*2c670*/  IMAD.WIDE.U32 R10, R18, UR4, R10 ;  /* 0x00000004120a7c25 */ /* 0x000fc6000f8e000a */
[----:B------:R-:W-:Y:S01]  /*2c680*/  LOP3.LUT R13, R13, 0x30, RZ, 0xc0, !PT ;  /* 0x000000300d0d7812 */ /* 0x000fe200078ec0ff */
        /* <DEDUP_REMOVED lines=8> */
[----:B------:R-:W-:Y:S01]  /*2c710*/  IMAD.SHL.U32 R3, R14, 0x10, RZ ;  /* 0x000000100e037824 */ /* 0x000fe200078e00ff */
[C---:B------:R-:W-:Y:S02]  /*2c720*/  LOP3.LUT R14, R13.reuse, 0x80, RZ, 0xfc, !PT ;  /* 0x000000800d0e7812 */ /* 0x040fe400078efcff */
[----:B------:R-:W-:Y:S02]  /*2c730*/  LOP3.LUT R13, R13, 0x40, RZ, 0xfc, !PT ;  /* 0x000000400d0d7812 */ /* 0x000fe400078efcff */
[----:B------:R-:W-:Y:S02]  /*2c740*/  LOP3.LUT R3, R3, 0x30, RZ, 0xc0, !PT ;  /* 0x0000003003037812 */ /* 0x000fe400078ec0ff */
[-C--:B---3--:R-:W-:Y:S02]  /*2c750*/  ISETP.GE.AND P2, PT, R14, R12.reuse, PT ;  /* 0x0000000c0e00720c */ /* 0x088fe40003f46270 */
[----:B------:R-:W-:-:S02]  /*2c760*/  ISETP.GE.AND P3, PT, R13, R12, PT ;  /* 0x0000000c0d00720c */ /* 0x000fc40003f66270 */
[----:B------:R-:W-:Y:S01]  /*2c770*/  ISETP.GE.AND P4, PT, R3, R12, PT ;  /* 0x0000000c0300720c */ /* 0x000fe20003f86270 */
[----:B--2---:R-:W-:Y:S01]  /*2c780*/  IMAD R34, R32, 0x7800, R15 ;  /* 0x0000780020227824 */ /* 0x004fe200078e020f */
[----:B------:R-:W-:Y:S11]  /*2c790*/  BRA.DIV UR4, `(.L_x_4579) ;  /* 0x0000009604807947 */ /* 0x000ff6000b800000 */
[----:B------:R-:W1:Y:S01]  /*2c7a0*/  S2R R3, SR_TID.X ;  /* 0x0000000000037919 */ /* 0x000e620000002100 */
[----:B------:R-:W2:Y:S04]  /*2c7b0*/  SHFL.IDX PT, R2, R9, RZ, 0x1c1f ;  /* 0x001c1fff09027589 */ /* 0x000ea800000e0000 */
[----:B------:R-:W3:Y:S04]  /*2c7c0*/  SHFL.IDX PT, R0, R10, RZ, 0x1c1f ;  /* 0x001c1fff0a007589 */ /* 0x000ee800000e0000 */
[----:B------:R-:W-:Y:S01]  /*2c7d0*/  SHFL.IDX PT, R23, R23, RZ, 0x1c1f ;  /* 0x001c1fff17177589 */ /* 0x000fe200000e0000 */
[----:B-1----:R-:W-:-:S05]  /*2c7e0*/  IMAD.SHL.U32 R11, R3, 0x10, RZ ;  /* 0x00000010030b7824 */ /* 0x002fca00078e00ff */
[----:B------:R-:W-:-:S04]  /*2c7f0*/  LOP3.LUT R11, R11, 0x30, RZ, 0xc0, !PT ;  /* 0x000000300b0b7812 */ /* 0x000fc800078ec0ff */
[----:B--2---:R-:W-:-:S04]  /*2c800*/  IADD3 R2, P0, R11, R2, RZ ;  /* 0x000000020b027210 */ /* 0x004fc80007f1e0ff */
[----:B---3--:R-:W-:Y:S01]  /*2c810*/  IADD3.X R3, RZ, R0, RZ, P0, !PT ;  /* 0x00000000ff037210 */ /* 0x008fe200007fe4ff */
        /* <DEDUP_REMOVED lines=26> */
.L_x_4872:
[----:B------:R-:W3:Y:S02]  /*2c9c0*/  S2R R3, SR_TID.X ;  /* 0x0000000000037919 */ /* 0x000ee40000002100 */
[----:B---3--:R-:W-:-:S05]  /*2c9d0*/  IMAD.SHL.U32 R3, R3, 0x10, RZ ;  /* 0x0000001003037824 */ /* 0x008fca00078e00ff */
[----:B------:R-:W-:-:S04]  /*2c9e0*/  LOP3.LUT R3, R3, 0x30, RZ, 0xc0, !PT ;  /* 0x0000003003037812 */ /* 0x000fc800078ec0ff */
        /* <DEDUP_REMOVED lines=10> */
.L_x_4580:
[----:B------:R-:W-:Y:S02]  /*2ca90*/  PLOP3.LUT P2, PT, P2, P0, PT, 0xa2, 0x0 ;  /* 0x000000000000781c */ /* 0x000fe40001741472 */
[----:B------:R-:W-:-:S08]  /*2caa0*/  @P0 R2UR P2, UR4, R4 ;  /* 0x00000000040402ca */ /* 0x000fd00000040000 */
[----:B------:R-:W-:-:S05]  /*2cab0*/  @P0 PLOP3.LUT P0, PT, P2, PT, PT, 0x80, 0x0 ;  /* 0x000000000000081c */ /* 0x000fca000170f070 */
[----:B------:R-:W-:Y:S01]  /*2cac0*/  @!P2 SYNCS.ARRIVE.TRANS64.RED.A0T1 RZ, [UR4+0x33470], RZ ;  /* 0x033470ffffffa9a7 */ /* 0x000fe20008200404 */
[----:B------:R-:W-:Y:S07]  /*2cad0*/  @!P2 ARRIVES.LDGSTSBAR.64.TRANSCNT [UR4+0x33470] ;  /* 0x03347000ff00a9b0 */ /* 0x000fee0008000a84 */
[----:B------:R-:W-:Y:S05]  /*2cae0*/  @P0 BRA.U.ANY `(.L_x_4580) ;  /* 0xfffffffd00e80947 */ /* 0x000fea000393ffff */
[----:B------:R-:W-:Y:S01]  /*2caf0*/  NOP ;  /* 0x0000000000007918 */ /* 0x000fe20000000000 */
[----:B--2---:R-:W-:-:S04]  /*2cb00*/  MOV R2, UR39 ;  /* 0x0000002700027c02 */ /* 0x004fc80008000f00 */
[----:B------:R-:W-:-:S13]  /*2cb10*/  ISETP.NE.AND P3, PT, R2, 0x3, PT ;  /* 0x000000030200780c */ /* 0x000fda0003f65270 */
[----:B------:R-:W-:Y:S05]  /*2cb20*/  @!P3 BRA `(.L_x_4581) ;  /* 0x000000000004b947 */ /* 0x000fea0003800000 */
[----:B------:R-:W-:Y:S01]  /*2cb30*/  BPT.TRAP 0x1 ;  /* 0x000000040000795c */ /* 0x000fe20000300000 */
.L_x_4581:
[----:B------:R2:W-:Y:S01]  /*2cb40*/  SYNCS.ARRIVE.TRANS64.A1T0 RZ, [R4+URZ+0x33470], RZ ;  /* 0x033470ff04ff79a7 */ /* 0x0005e2000810003f */
[----:B------:R-:W-:Y:S05]  /*2cb50*/  @!P3 BRA `(.L_x_4582) ;  /* 0x000000000004b947 */ /* 0x000fea0003800000 */
[----:B------:R-:W-:Y:S01]  /*2cb60*/  BPT.TRAP 0x1 ;  /* 0x000000040000795c */ /* 0x000fe20000300000 */
.L_x_4582:
[----:B------:R-:W3:Y:S01]  /*2cb70*/  SYNCS.PHASECHK.TRANS64.TRYWAIT P0, [R4+URZ+0x33440], R31 ;  /* 0x0334401f040075a7 */ /* 0x000ee2000800017f */
[----:B------:R-:W-:Y:S04]  /*2cb80*/  BSSY B0, `(.L_x_4583) ;  /* 0x0000002000007945 */ /* 0x000fe80003800000 */
[----:B---3--:R-:W-:Y:S05]  /*2cb90*/  @!P0 BRA `(.L_x_4584) ;  /* 0x0000009800248947 */ /* 0x008fea0003800000 */
.L_x_4873:
[----:B------:R-:W-:Y:S05]  /*2cba0*/  BSYNC B0 ;  /* 0x0000000000007941 */ /* 0x000fea0003800000 */
.L_x_4583:
[----:B------:R-:W-:Y:S01]  /*2cbb0*/  ULDC.64 UR4, c[0x0][0x310] ;  /* 0x0000c40000047ab9 */ /* 0x000fe20000000a00 */
[----:B------:R-:W4:Y:S01]  /*2cbc0*/  S2R R14, SR_TID.X ;  /* 0x00000000000e7919 */ /* 0x000f220000002100 */
[----:B------:R-:W-:Y:S01]  /*2cbd0*/  IMAD R9, R26, UR4, RZ ;  /* 0x000000041a097c24 */ /* 0x000fe2000f8e02ff */
[----:B------:R-:W-:Y:S01]  /*2cbe0*/  ULDC.64 UR6, c[0x0][0x300] ;  /* 0x0000c00000067ab9 */ /* 0x000fe20000000a00 */
[C---:B------:R-:W-:Y:S01]  /*2cbf0*/  IMAD.WIDE.U32 R2, R7.reuse, UR4, RZ ;  /* 0x0000000407027c25 */ /* 0x040fe2000f8e00ff */
[----:B------:R-:W5:Y:S03]  /*2cc00*/  LDC R12, c[0x0][0x2f4] ;  /* 0x0000bd00ff0c7b82 */ /* 0x000f660000000800 */
[----:B------:R-:W-:Y:S02]  /*2cc10*/  IMAD R9, R7, UR5, R9 ;  /* 0x0000000507097c24 */ /* 0x000fe4000f8e0209 */
        /* <DEDUP_REMOVED lines=10> */
[----:B------:R-:W-:Y:S01]  /*2ccc0*/  IMAD.IADD R3, R3, 0x1, R5 ;  /* 0x0000000103037824 */ /* 0x000fe200078e0205 */
[----:B----4-:R-:W-:Y:S01]  /*2ccd0*/  SHF.L.U32 R23, R14, 0x4, RZ ;  /* 0x000000040e177819 */ /* 0x010fe200000006ff */
[----:B------:R-:W-:Y:S02]  /*2cce0*/  IMAD R7, R29, UR6, RZ ;  /* 0x000000061d077c24 */ /* 0x000fe4000f8e02ff */
[----:B------:R-:W-:Y:S01]  /*2ccf0*/  IMAD.WIDE.U32 R2, R6, UR6, R2 ;  /* 0x0000000606027c25 */ /* 0x000fe2000f8e0002 */
[----:B------:R-:W-:-:S03]  /*2cd00*/  LOP3.LUT R23, R23, 0x30, RZ, 0xc0, !PT ;  /* 0x0000003017177812 */ /* 0x000fc600078ec0ff */
[----:B------:R-:W-:Y:S01]  /*2cd10*/  IMAD R7, R6, UR7, R7 ;  /* 0x0000000706077c24 */ /* 0x000fe2000f8e0207 */
[----:B------:R-:W-:Y:S01]  /*2cd20*/  ULDC.64 UR6, c[0x0][0x2e8] ;  /* 0x0000ba0000067ab9 */ /* 0x000fe20000000a00 */
[----:B------:R-:W-:Y:S01]  /*2cd30*/  IMAD.WIDE.U32 R10, R18, UR4, R10 ;  /* 0x00000004120a7c25 */ /* 0x000fe2000f8e000a */
[----:B-----5:R-:W-:-:S03]  /*2cd40*/  ISETP.GE.AND P4, PT, R23, R12, PT ;  /* 0x0000000c1700720c */ /* 0x020fc60003f86270 */
[----:B------:R-:W-:Y:S01]  /*2cd50*/  IMAD.IADD R3, R3, 0x1, R7 ;  /* 0x0000000103037824 */ /* 0x000fe200078e0207 */
[----:B------:R-:W-:Y:S01]  /*2cd60*/  IADD3 R5, P0, R10, UR6, RZ ;  /* 0x000000060a057c10 */ /* 0x000fe2000ff1e0ff */
[----:B------:R-:W-:Y:S02]  /*2cd70*/  IMAD.SHL.U32 R13, R14, 0x10, RZ ;  /* 0x000000100e0d7824 */ /* 0x000fe400078e00ff */
[C---:B------:R-:W-:Y:S02]  /*2cd80*/  IMAD R8, R18.reuse, UR5, RZ ;  /* 0x0000000512087c24 */ /* 0x040fe4000f8e02ff */
[----:B------:R-:W-:Y:S01]  /*2cd90*/  IMAD.WIDE.U32 R2, R18, UR4, R2 ;  /* 0x0000000412027c25 */ /* 0x000fe2000f8e0002 */
[----:B------:R-:W-:Y:S01]  /*2cda0*/  LOP3.LUT R13, R13, 0x30, RZ, 0xc0, !PT ;  /* 0x000000300d0d7812 */ /* 0x000fe200078ec0ff */
[----:B------:R-:W-:Y:S01]  /*2cdb0*/  UMOV UR4, 0xffffffff ;  /* 0xffffffff00047882 */ /* 0x000fe20000000000 */
[----:B------:R-:W-:Y:S02]  /*2cdc0*/  IADD3.X R10, R8, UR7, R11, P0, !PT ;  /* 0x00000007080a7c10 */ /* 0x000fe400087fe40b */
[----:B------:R-:W-:-:S02]  /*2cdd0*/  IADD3 R6, P0, R2, UR6, RZ ;  /* 0x0000000602067c10 */ /* 0x000fc4000ff1e0ff */
[C---:B------:R-:W-:Y:S02]  /*2cde0*/  LOP3.LUT R14, R13.reuse, 0x80, RZ, 0xfc, !PT ;  /* 0x000000800d0e7812 */ /* 0x040fe400078efcff */
[----:B------:R-:W-:Y:S02]  /*2cdf0*/  LOP3.LUT R13, R13, 0x40, RZ, 0xfc, !PT ;  /* 0x000000400d0d7812 */ /* 0x000fe400078efcff */
[----:B------:R-:W-:Y:S02]  /*2ce00*/  IADD3.X R7, R8, UR7, R3, P0, !PT ;  /* 0x0000000708077c10 */ /* 0x000fe400087fe403 */
[-C--:B------:R-:W-:Y:S02]  /*2ce10*/  ISETP.GE.AND P2, PT, R14, R12.reuse, PT ;  /* 0x0000000c0e00720c */ /* 0x080fe40003f46270 */
[----:B------:R-:W-:Y:S01]  /*2ce20*/  ISETP.GE.AND P3, PT, R13, R12, PT ;  /* 0x0000000c0d00720c */ /* 0x000fe20003f66270 */
[----:B------:R-:W-:-:S12]  /*2ce30*/  BRA.DIV UR4, `(.L_x_4585) ;  /* 0x0000009604907947 */ /* 0x000fd8000b800000 */
[----:B------:R-:W4:Y:S04]  /*2ce40*/  SHFL.IDX PT, R2, R5, RZ, 0x1c1f ;  /* 0x001c1fff05027589 */ /* 0x000f2800000e0000 */
[----:B------:R-:W5:Y:S04]  /*2ce50*/  SHFL.IDX PT, R3, R10, RZ, 0x1c1f ;  /* 0x001c1fff0a037589 */ /* 0x000f6800000e0000 */
[----:B------:R-:W-:Y:S04]  /*2ce60*/  SHFL.IDX PT, R8, R10, 0x2, 0x1c1f ;  /* 0x005c1f000a087f89 */ /* 0x000fe800000e0000 */
        /* <DEDUP_REMOVED lines=23> */
[----:B------:R-:W-:Y:S04]  /*2cfe0*/  LDGSTS.E.BYPASS.LTC128B.128 [R0+0x25a00], desc[UR50][R2.64], !P4 ;  /* 0x25a0000002007fae */ /* 0x000fe8000e101d72 */
[----:B------:R-:W-:Y:S04]  /*2cff0*/  LDGSTS.E.BYPASS.LTC128B.128 [R0+0x28200], desc[UR50][R2.64+0x40], !P3 ;  /* 0x2820004002007fae */ /* 0x000fe8000d901d72 */
[----:B------:R4:W-:Y:S04]  /*2d000*/  LDGSTS.E.BYPASS.LTC128B.128 [R0+0x2aa00], desc[UR50][R2.64+0x80], !P2 ;  /* 0x2aa0008002007fae */ /* 0x0009e8000d101d72 */
[----:B----4-:R4:W0:Y:S02]  /*2d010*/  SHFL.IDX PT, R2, R6, RZ, 0x1c1f ;  /* 0x001c1fff06027589 */ /* 0x01082400000e0000 */
.L_x_4885:
[----:B0-----:R-:W-:-:S05]  /*2d020*/  IADD3 R2, P0, R23, R2, RZ ;  /* 0x0000000217027210 */ /* 0x001fca0007f1e0ff */
        /* <DEDUP_REMOVED lines=9> */
.L_x_4586:
        /* <DEDUP_REMOVED lines=11> */
.L_x_4587:
[----:B------:R-:W-:Y:S01]  /*2d170*/  MOV R0, UR37 ;  /* 0x0000002500007c02 */ /* 0x000fe20008000f00 */
[----:B------:R0:W-:Y:S03]  /*2d180*/  SYNCS.ARRIVE.TRANS64.A1T0 RZ, [R4+URZ+0x33430], RZ ;  /* 0x033430ff04ff79a7 */ /* 0x0001e6000810003f */
[----:B------:R-:W-:-:S13]  /*2d190*/  ISETP.NE.AND P0, PT, R0, 0x3, PT ;  /* 0x000000030000780c */ /* 0x000fda0003f05270 */
[----:B0-----:R-:W-:Y:S05]  /*2d1a0*/  @!P0 BRA `(.L_x_4588) ;  /* 0x0000000000048947 */ /* 0x001fea0003800000 */
[----:B------:R-:W-:Y:S01]  /*2d1b0*/  BPT.TRAP 0x1 ;  /* 0x000000040000795c */ /* 0x000fe20000300000 */
.L_x_4588:
[----:B------:R-:W-:Y:S01]  /*2d1c0*/  LOP3.LUT R3, R21, 0x1, RZ, 0x3c, !PT ;  /* 0x0000000115037812 */ /* 0x000fe200078e3cff */
[----:B------:R-:W-:Y:S01]  /*2d1d0*/  IMAD R2, R20, 0x8, R17 ;  /* 0x0000000814027824 */ /* 0x000fe200078e0211 */
[----:B------:R-:W-:Y:S02]  /*2d1e0*/  BSSY B0, `(.L_x_4589) ;  /* 0x0000004000007945 */ /* 0x000fe40003800000 */
[----:B------:R-:W-:-:S04]  /*2d1f0*/  SHF.L.U32 R3, R3, 0x1f, RZ ;  /* 0x0000001f03037819 */ /* 0x000fc800000006ff */
[----:B------:R-:W0:Y:S02]  /*2d200*/  SYNCS.PHASECHK.TRANS64.TRYWAIT P2, [R2+URZ+0x33470], R3 ;  /* 0x03347003020075a7 */ /* 0x000e24000804017f */
[----:B0-----:R-:W-:Y:S05]  /*2d210*/  @!P2 BRA `(.L_x_4590) ;  /* 0x000000980014a947 */ /* 0x001fea0003800000 */
.L_x_4886:
[----:B------:R-:W-:Y:S05]  /*2d220*/  BSYNC B0 ;  /* 0x0000000000007941 */ /* 0x000fea0003800000 */
.L_x_4589:
[----:B------:R-:W-:-:S05]  /*2d230*/  IMAD.U32 R0, RZ, RZ, UR39 ;  /* 0x00000027ff007e24 */ /* 0x000fca000f8e00ff */
[----:B------:R-:W-:-:S13]  /*2d240*/  ISETP.NE.AND P2, PT, R0, 0x3, PT ;  /* 0x000000030000780c */ /* 0x000fda0003f45270 */
[----:B------:R-:W-:Y:S05]  /*2d250*/  @!P2 BRA `(.L_x_4591) ;  /* 0x000000000004a947 */ /* 0x000fea0003800000 */
[----:B------:R-:W-:Y:S01]  /*2d260*/  BPT.TRAP 0x1 ;  /* 0x000000040000795c */ /* 0x000fe20000300000 */
.L_x_4591:
[----:B------:R-:W-:Y:S01]  /*2d270*/  SHF.L.U32 R3, R21, 0x1f, RZ ;  /* 0x0000001f15037819 */ /* 0x000fe200000006ff */
[----:B------:R-:W-:-:S03]  /*2d280*/  IMAD R0, R20, 0x7800, RZ ;  /* 0x0000780014007824 */ /* 0x000fc600078e02ff */
[----:B------:R-:W0:Y:S02]  /*2d290*/  SYNCS.PHASECHK.TRANS64.TRYWAIT P2, [R2+URZ+0x33460], R3 ;  /* 0x03346003020075a7 */ /* 0x000e24000804017f */
[----:B0-----:R-:W-:Y:S05]  /*2d2a0*/  @!P2 BRA `(.L_x_4592) ;  /* 0x000000980004a947 */ /* 0x001fea0003800000 */
.L_x_4887:
[C---:B--23--:R-:W-:Y:S01]  /*2d2b0*/  LOP3.LUT R4, R0.reuse, R22, RZ, 0xfc, !PT ;  /* 0x0000001600047212 */ /* 0x04cfe200078efcff */
[----:B------:R-:W-:Y:S05]  /*2d2c0*/  WARPSYNC.ALL ;  /* 0x0000000000007948 */ /* 0x000fea0003800000 */
[----:B------:R-:W-:Y:S01]  /*2d2d0*/  IMAD.IADD R5, R17, 0x1, R4 ;  /* 0x0000000111057824 */ /* 0x000fe200078e0204 */
[C---:B------:R-:W-:Y:S01]  /*2d2e0*/  LOP3.LUT R3, R0.reuse, R16, RZ, 0xfc, !PT ;  /* 0x0000001000037212 */ /* 0x040fe200078efcff */
[C---:B------:R-:W-:Y:S01]  /*2d2f0*/  VIADD R12, R0.reuse, 0x2800 ;  /* 0x00002800000c7836 */ /* 0x040fe20000000000 */
[C---:B------:R-:W-:Y:S01]  /*2d300*/  IADD3 R13, R0.reuse, 0x800, RZ ;  /* 0x00000800000d7810 */ /* 0x040fe20007ffe0ff */
[----:B------:R-:W-:-:S02]  /*2d310*/  VIADD R21, R0, 0x5000 ;  /* 0x0000500000157836 */ /* 0x000fc40000000000 */
[----:B----4-:R-:W0:Y:S01]  /*2d320*/  LDSM.16.MT88.4 R4, [R5+0xf200] ;  /* 0x00f200000504783b */ /* 0x010e220000004200 */
[----:B------:R-:W-:Y:S02]  /*2d330*/  IMAD.IADD R3, R19, 0x1, R3 ;  /* 0x0000000113037824 */ /* 0x000fe400078e0203 */
[C---:B------:R-:W-:Y:S02]  /*2d340*/  VIADD R15, R0.reuse, 0x3000 ;  /* 0x00003000000f7836 */ /* 0x040fe40000000000 */
[C---:B------:R-:W-:Y:S02]  /*2d350*/  VIADD R20, R0.reuse, 0x2000 ;  /* 0x0000200000147836 */ /* 0x040fe40000000000 */
[----:B------:R-:W-:Y:S02]  /*2d360*/  VIADD R14, R0, 0x5800 ;  /* 0x00005800000e7836 */ /* 0x000fe40000000000 */
[----:B------:R-:W-:-:S05]  /*2d370*/  IMAD.U32 R23, RZ, RZ, UR39 ;  /* 0x00000027ff177e24 */ /* 0x000fca000f8e00ff */
[----:B------:R-:W-:Y:S02]  /*2d380*/  ISETP.NE.AND P2, PT, R23, 0x3, PT ;  /* 0x000000031700780c */ /* 0x000fe40003f45270 */
[C-C-:B0-----:R-:W-:Y:S02]  /*2d390*/  PRMT R8, R4.reuse, 0x6420, R5.reuse ;  /* 0x0000642004087816 */ /* 0x141fe40000000005 */
[----:B------:R-:W-:Y:S02]  /*2d3a0*/  PRMT R9, R4, 0x7531, R5 ;  /* 0x0000753104097816 */ /* 0x000fe40000000005 */
[----:B------:R-:W-:Y:S02]  /*2d3b0*/  LOP3.LUT R4, R12, R22, RZ, 0xfc, !PT ;  /* 0x000000160c047212 */ /* 0x000fe400078efcff */
[C-C-:B------:R-:W-:Y:S02]  /*2d3c0*/  PRMT R10, R6.reuse, 0x6420, R7.reuse ;  /* 0x00006420060a7816 */ /* 0x140fe40000000007 */
[----:B------:R-:W-:Y:S01]  /*2d3d0*/  PRMT R11, R6, 0x7531, R7 ;  /* 0x00007531060b7816 */ /* 0x000fe20000000007 */
[----:B------:R-:W-:Y:S01]  /*2d3e0*/  IMAD.IADD R4, R17, 0x1, R4 ;  /* 0x0000000111047824 */ /* 0x000fe200078e0204 */
[----:B------:R-:W-:-:S03]  /*2d3f0*/  LOP3.LUT R12, R12, R16, RZ, 0xfc, !PT ;  /* 0x000000100c0c7212 */ /* 0x000fc600078efcff */
[----:B------:R0:W-:Y:S02]  /*2d400*/  STSM.16.M88.4 [R3], R8 ;  /* 0x0000000803007844 */ /* 0x0001e40000000200 */
[----:B------:R-:W-:Y:S02]  /*2d410*/  IMAD.IADD R12, R19, 0x1, R12 ;  /* 0x00000001130c7824 */ /* 0x000fe400078e020c */
[----:B------:R-:W2:Y:S01]  /*2d420*/  LDSM.16.MT88.4 R4, [R4+0xf200] ;  /* 0x00f200000404783b */ /* 0x000ea20000004200 */
[C---:B0-----:R-:W-:Y:S02]  /*2d430*/  LOP3.LUT R3, R13.reuse, R16, RZ, 0xfc, !PT ;  /* 0x000000100d037212 */ /* 0x041fe400078efcff */
[----:B------:R-:W-:-:S03]  /*2d440*/  LOP3.LUT R13, R13, R22, RZ, 0xfc, !PT ;  /* 0x000000160d0d7212 */ /* 0x000fc600078efcff */
[----:B------:R-:W-:Y:S01]  /*2d450*/  IMAD.IADD R3, R19, 0x1, R3 ;  /* 0x0000000113037824 */ /* 0x000fe200078e0203 */
[C-C-:B--2---:R-:W-:Y:S02]  /*2d460*/  PRMT R8, R4.reuse, 0x6420, R5.reuse ;  /* 0x0000642004087816 */ /* 0x144fe40000000005 */
[----:B------:R-:W-:Y:S02]  /*2d470*/  PRMT R9, R4, 0x7531, R5 ;  /* 0x0000753104097816 */ /* 0x000fe40000000005 */
[C-C-:B------:R-:W-:Y:S02]  /*2d480*/  PRMT R10, R6.reuse, 0x6420, R7.reuse ;  /* 0x00006420060a7816 */ /* 0x140fe40000000007 */
[----:B------:R-:W-:-:S05]  /*2d490*/  PRMT R11, R6, 0x7531, R7 ;  /* 0x00007531060b7816 */ /* 0x000fca0000000007 */
[----:B------:R0:W-:Y:S02]  /*2d4a0*/  STSM.16.M88.4 [R3], R8 ;  /* 0x0000000803007844 */ /* 0x0001e40000000200 */
[C---:B0-----:R-:W-:Y:S02]  /*2d4b0*/  LOP3.LUT R3, R21.reuse, R22, RZ, 0xfc, !PT ;  /* 0x0000001615037212 */ /* 0x041fe400078efcff */
[----:B------:R-:W-:-:S03]  /*2d4c0*/  LOP3.LUT R21, R21, R16, RZ, 0xfc, !PT ;  /* 0x0000001015157212 */ /* 0x000fc600078efcff */
[----:B------:R-:W-:Y:S02]  /*2d4d0*/  IMAD.IADD R3, R17, 0x1, R3 ;  /* 0x0000000111037824 */ /* 0x000fe400078e0203 */
[----:B------:R-:W-:-:S03]  /*2d4e0*/  IMAD.IADD R21, R19, 0x1, R21 ;  /* 0x0000000113157824 */ /* 0x000fc600078e0215 */
[----:B------:R0:W2:Y:S02]  /*2d4f0*/  LDSM.16.MT88.4 R4, [R3+0xf200] ;  /* 0x00f200000304783b */ /* 0x0000a40000004200 */
[----:B0-----:R-:W-:Y:S01]  /*2d500*/  VIADD R3, R0, 0x1000 ;  /* 0x0000100000037836 */ /* 0x001fe20000000000 */
[C-C-:B--2---:R-:W-:Y:S02]  /*2d510*/  PRMT R8, R4.reuse, 0x6420, R5.reuse ;  /* 0x0000642004087816 */ /* 0x144fe40000000005 */
[----:B------:R-:W-:Y:S02]  /*2d520*/  PRMT R9, R4, 0x7531, R5 ;  /* 0x0000753104097816 */ /* 0x000fe40000000005 */
[----:B------:R-:W-:Y:S02]  /*2d530*/  LOP3.LUT R4, R3, R16, RZ, 0xfc, !PT ;  /* 0x0000001003047212 */ /* 0x000fe400078efcff */
[C-C-:B------:R-:W-:Y:S02]  /*2d540*/  PRMT R10, R6.reuse, 0x6420, R7.reuse ;  /* 0x00006420060a7816 */ /* 0x140fe40000000007 */
[----:B------:R-:W-:Y:S01]  /*2d550*/  PRMT R11, R6, 0x7531, R7 ;  /* 0x00007531060b7816 */ /* 0x000fe20000000007 */
[----:B------:R-:W-:Y:S01]  /*2d560*/  IMAD.IADD R4, R19, 0x1, R4 ;  /* 0x0000000113047824 */ /* 0x000fe200078e0204 */
[----:B------:R-:W-:-:S04]  /*2d570*/  LOP3.LUT R3, R3, R22, RZ, 0xfc, !PT ;  /* 0x0000001603037212 */ /* 0x000fc800078efcff */
[----:B------:R0:W-:Y:S01]  /*2d580*/  STSM.16.M88.4 [R4], R8 ;  /* 0x0000000804007844 */ /* 0x0001e20000000200 */
[C---:B------:R-:W-:Y:S02]  /*2d590*/  IMAD.IADD R3, R17.reuse, 0x1, R3 ;  /* 0x0000000111037824 */ /* 0x040fe400078e0203 */
[----:B0-----:R-:W-:Y:S01]  /*2d5a0*/  IMAD.IADD R4, R17, 0x1, R13 ;  /* 0x0000000111047824 */ /* 0x001fe200078e020d */
[----:B------:R-:W-:-:S05]  /*2d5b0*/  IADD3 R13, R0, 0x1800, RZ ;  /* 0x00001800000d7810 */ /* 0x000fca0007ffe0ff */
        /* <DEDUP_REMOVED lines=23> */
[----:B------:R-:W-:Y:S02]  /*2d730*/  LOP3.LUT R14, R14, R16, RZ, 0xfc, !PT ;  /* 0x000000100e0e7212 */ /* 0x000fe400078efcff */
[----:B------:R-:W-:-:S03]  /*2d740*/  IADD3 R4, R17, R4, RZ ;  /* 0x0000000411047210 */ /* 0x000fc60007ffe0ff */
[----:B------:R-:W-:-:S03]  /*2d750*/  IMAD.IADD R14, R19, 0x1, R14 ;  /* 0x00000001130e7824 */ /* 0x000fc600078e020e */
[----:B------:R-:W0:Y:S02]  /*2d760*/  LDSM.16.MT88.4 R4, [R4+0xf200] ;  /* 0x00f200000404783b */ /* 0x000e240000004200 */
[C-C-:B0-----:R-:W-:Y:S02]  /*2d770*/  PRMT R8, R4.reuse, 0x6420, R5.reuse ;  /* 0x0000642004087816 */ /* 0x141fe40000000005 */
[----:B------:R-:W-:Y:S02]  /*2d780*/  PRMT R9, R4, 0x7531, R5 ;  /* 0x0000753104097816 */ /* 0x000fe40000000005 */
[C-C-:B------:R-:W-:Y:S02]  /*2d790*/  PRMT R10, R6.reuse, 0x6420, R7.reuse ;  /* 0x00006420060a7816 */ /* 0x140fe40000000007 */
[----:B------:R-:W-:-:S05]  /*2d7a0*/  PRMT R11, R6, 0x7531, R7 ;  /* 0x00007531060b7816 */ /* 0x000fca0000000007 */
[----:B------:R-:W-:Y:S04]  /*2d7b0*/  STSM.16.M88.4 [R12], R8 ;  /* 0x000000080c007844 */ /* 0x000fe80000000200 */
[----:B------:R0:W2:Y:S02]  /*2d7c0*/  LDSM.16.MT88.4 R4, [R3+0xf200] ;  /* 0x00f200000304783b */ /* 0x0000a40000004200 */
[C---:B0-----:R-:W-:Y:S01]  /*2d7d0*/  VIADD R3, R0.reuse, 0x3800 ;  /* 0x0000380000037836 */ /* 0x041fe20000000000 */
[----:B------:R-:W-:Y:S02]  /*2d7e0*/  IADD3 R12, R0, 0x6000, RZ ;  /* 0x00006000000c7810 */ /* 0x000fe40007ffe0ff */
[C-C-:B--2---:R-:W-:Y:S02]  /*2d7f0*/  PRMT R8, R4.reuse, 0x6420, R5.reuse ;  /* 0x0000642004087816 */ /* 0x144fe40000000005 */
[----:B------:R-:W-:-:S02]  /*2d800*/  PRMT R9, R4, 0x7531, R5 ;  /* 0x0000753104097816 */ /* 0x000fc40000000005 */
        /* <DEDUP_REMOVED lines=14> */
[C---:B0-----:R-:W-:Y:S02]  /*2d8f0*/  LOP3.LUT R3, R12.reuse, R22, RZ, 0xfc, !PT ;  /* 0x000000160c037212 */ /* 0x041fe400078efcff */
[----:B------:R-:W-:-:S03]  /*2d900*/  LOP3.LUT R12, R12, R16, RZ, 0xfc, !PT ;  /* 0x000000100c0c7212 */ /* 0x000fc600078efcff */
[----:B------:R-:W-:Y:S02]  /*2d910*/  IMAD.IADD R3, R17, 0x1, R3 ;  /* 0x0000000111037824 */ /* 0x000fe400078e0203 */
[----:B------:R-:W-:-:S03]  /*2d920*/  IMAD.IADD R12, R19, 0x1, R12 ;  /* 0x00000001130c7824 */ /* 0x000fc600078e020c */
[----:B------:R0:W2:Y:S02]  /*2d930*/  LDSM.16.MT88.4 R4, [R3+0xf200] ;  /* 0x00f200000304783b */ /* 0x0000a40000004200 */
[C---:B0-----:R-:W-:Y:S02]  /*2d940*/  LOP3.LUT R3, R15.reuse, R16, RZ, 0xfc, !PT ;  /* 0x000000100f037212 */ /* 0x041fe400078efcff */
[----:B------:R-:W-:-:S03]  /*2d950*/  LOP3.LUT R15, R15, R22, RZ, 0xfc, !PT ;  /* 0x000000160f0f7212 */ /* 0x000fc600078efcff */
[----:B------:R-:W-:Y:S01]  /*2d960*/  IMAD.IADD R3, R19, 0x1, R3 ;  /* 0x0000000113037824 */ /* 0x000fe200078e0203 */
[C-C-:B--2---:R-:W-:Y:S02]  /*2d970*/  PRMT R8, R4.reuse, 0x6420, R5.reuse ;  /* 0x0000642004087816 */ /* 0x144fe40000000005 */
[----:B------:R-:W-:Y:S01]  /*2d980*/  PRMT R9, R4, 0x7531, R5 ;  /* 0x0000753104097816 */ /* 0x000fe20000000005 */
[----:B------:R-:W-:Y:S01]  /*2d990*/  IMAD.IADD R4, R17, 0x1, R13 ;  /* 0x0000000111047824 */ /* 0x000fe200078e020d */
[--C-:B------:R-:W-:Y:S01]  /*2d9a0*/  PRMT R10, R6, 0x6420, R7.reuse ;  /* 0x00006420060a7816 */ /* 0x100fe20000000007 */
[----:B------:R-:W-:Y:S01]  /*2d9b0*/  VIADD R13, R0, 0x6800 ;  /* 0x00006800000d7836 */ /* 0x000fe20000000000 */
[----:B------:R-:W-:-:S05]  /*2d9c0*/  PRMT R11, R6, 0x7531, R7 ;  /* 0x00007531060b7816 */ /* 0x000fca0000000007 */
[----:B------:R0:W-:Y:S04]  /*2d9d0*/  STSM.16.M88.4 [R3], R8 ;  /* 0x0000000803007844 */ /* 0x0001e80000000200 */
[----:B------:R-:W2:Y:S01]  /*2d9e0*/  LDSM.16.MT88.4 R4, [R4+0xf200] ;  /* 0x00f200000404783b */ /* 0x000ea20000004200 */
[C---:B0-----:R-:W-:Y:S02]  /*2d9f0*/  VIADD R3, R0.reuse, 0x4800 ;  /* 0x0000480000037836 */ /* 0x041fe40000000000 */
[----:B------:R-:W-:Y:S01]  /*2da00*/  VIADD R0, R0, 0x7000 ;  /* 0x0000700000007836 */ /* 0x000fe20000000000 */
[C-C-:B--2---:R-:W-:Y:S02]  /*2da10*/  PRMT R8, R4.reuse, 0x6420, R5.reuse ;  /* 0x0000642004087816 */ /* 0x144fe40000000005 */
[----:B------:R-:W-:-:S02]  /*2da20*/  PRMT R9, R4, 0x7531, R5 ;  /* 0x0000753104097816 */ /* 0x000fc40000000005 */
[----:B------:R-:W-:Y:S02]  /*2da30*/  LOP3.LUT R4, R3, R16, RZ, 0xfc, !PT ;  /* 0x0000001003047212 */ /* 0x000fe400078efcff */
[C-C-:B------:R-:W-:Y:S02]  /*2da40*/  PRMT R10, R6.reuse, 0x6420, R7.reuse ;  /* 0x00006420060a7816 */ /* 0x140fe40000000007 */
[----:B------:R-:W-:Y:S01]  /*2da50*/  PRMT R11, R6, 0x7531, R7 ;  /* 0x00007531060b7816 */ /* 0x000fe20000000007 */
[----:B------:R-:W-:-:S05]  /*2da60*/  IMAD.IADD R4, R19, 0x1, R4 ;  /* 0x0000000113047824 */ /* 0x000fca00078e0204 */
[----:B------:R0:W-:Y:S02]  /*2da70*/  STSM.16.M88.4 [R4], R8 ;  /* 0x0000000804007844 */ /* 0x0001e40000000200 */
[----:B0-----:R-:W-:-:S06]  /*2da80*/  IADD3 R4, R17, R15, RZ ;  /* 0x0000000f11047210 */ /* 0x001fcc0007ffe0ff */
[----:B------:R-:W0:Y:S02]  /*2da90*/  LDSM.16.MT88.4 R4, [R4+0xf200] ;  /* 0x00f200000404783b */ /* 0x000e240000004200 */
[C-C-:B0-----:R-:W-:Y:S02]  /*2daa0*/  PRMT R8, R4.reuse, 0x6420, R5.reuse ;  /* 0x0000642004087816 */ /* 0x141fe40000000005 */
[----:B------:R-:W-:Y:S02]  /*2dab0*/  PRMT R9, R4, 0x7531, R5 ;  /* 0x0000753104097816 */ /* 0x000fe40000000005 */
[----:B------:R-:W-:Y:S02]  /*2dac0*/  LOP3.LUT R4, R13, R22, RZ, 0xfc, !PT ;  /* 0x000000160d047212 */ /* 0x000fe400078efcff */
        /* <DEDUP_REMOVED lines=8> */
[----:B------:R-:W-:Y:S01]  /*2db50*/  PRMT R9, R4, 0x7531, R5 ;  /* 0x0000753104097816 */ /* 0x000fe20000000005 */
[----:B------:R-:W-:Y:S01]  /*2db60*/  IMAD.IADD R4, R17, 0x1, R20 ;  /* 0x0000000111047824 */ /* 0x000fe200078e0214 */
        /* <DEDUP_REMOVED lines=8> */
[----:B------:R-:W-:Y:S02]  /*2dbf0*/  PRMT R9, R4, 0x7531, R5 ;  /* 0x0000753104097816 */ /* 0x000fe40000000005 */
[----:B------:R-:W-:-:S03]  /*2dc00*/  IADD3 R6, R17, R6, RZ ;  /* 0x0000000611067210 */ /* 0x000fc60007ffe0ff */
[----:B------:R-:W-:Y:S04]  /*2dc10*/  STSM.16.M88.4 [R12], R8 ;  /* 0x000000080c007844 */ /* 0x000fe80000000200 */
[----:B------:R-:W0:Y:S02]  /*2dc20*/  LDSM.16.MT88.4 R4, [R6+0xf200] ;  /* 0x00f200000604783b */ /* 0x000e240000004200 */
[C-C-:B0-----:R-:W-:Y:S02]  /*2dc30*/  PRMT R8, R4.reuse, 0x6420, R5.reuse ;  /* 0x0000642004087816 */ /* 0x141fe40000000005 */
[----:B------:R-:W-:Y:S02]  /*2dc40*/  PRMT R9, R4, 0x7531, R5 ;  /* 0x0000753104097816 */ /* 0x000fe40000000005 */
[----:B------:R-:W-:-:S02]  /*2dc50*/  LOP3.LUT R4, R0, R22, RZ, 0xfc, !PT ;  /* 0x0000001600047212 */ /* 0x000fc400078efcff */
        /* <DEDUP_REMOVED lines=20> */
.L_x_4593:
[----:B--2---:R2:W-:Y:S01]  /*2dda0*/  SYNCS.ARRIVE.TRANS64.A1T0 RZ, [R2+URZ+0x33450], RZ ;  /* 0x033450ff02ff79a7 */ /* 0x0045e2000810003f */
[----:B------:R-:W-:Y:S06]  /*2ddb0*/  BAR.SYNC.DEFER_BLOCKING 0x2, 0x80 ;  /* 0x0082000000007b1d */ /* 0x000fec0000010000 */
[----:B------:R-:W-:Y:S05]  /*2ddc0*/  @!P0 BRA `(.L_x_4594) ;  /* 0x0000000000048947 */ /* 0x000fea0003800000 */
[----:B------:R-:W-:Y:S01]  /*2ddd0*/  BPT.TRAP 0x1 ;  /* 0x000000040000795c */ /* 0x000fe20000300000 */
.L_x_4594:
[----:B0-----:R-:W3:Y:S01]  /*2dde0*/  LDL R0, [R1+0x14] ;  /* 0x0000140001007983 */ /* 0x001ee20000100800 */
[----:B--2---:R-:W-:Y:S01]  /*2ddf0*/  VIADD R2, R2, 0x33480 ;  /* 0x0003348002027836 */ /* 0x004fe20000000000 */
[----:B------:R-:W-:Y:S01]  /*2de00*/  MOV R20, R32 ;  /* 0x0000002000147202 */ /* 0x000fe20000000f00 */
[----:B------:R-:W-:-:S03]  /*2de10*/  IMAD.MOV.U32 R21, RZ, RZ, R37 ;  /* 0x000000ffff157224 */ /* 0x000fc600078e0025 */
[----:B---3--:R-:W-:-:S04]  /*2de20*/  PRMT R2, R0, 0x654, R2 ;  /* 0x0000065400027816 */ /* 0x008fc80000000002 */
[----:B------:R2:W-:Y:S01]  /*2de30*/  SYNCS.ARRIVE.TRANS64.RED.A1T0 RZ, [R2+URZ], RZ ;  /* 0x000000ff02ff79a7 */ /* 0x0005e2000810043f */
[----:B------:R-:W-:Y:S05]  /*2de40*/  @P1 BRA `(.L_x_4595) ;  /* 0xffffffe0007c1947 */ /* 0x000fea000383ffff */
.L_x_4575:
[----:B0-----:R-:W2:Y:S01]  /*2de50*/  S2R R0, SR_TID.X ;  /* 0x0000000000007919 */ /* 0x001ea20000002100 */
[----:B------:R-:W-:Y:S01]  /*2de60*/  BSSY B0, `(.L_x_4596) ;  /* 0x0000012000007945 */ /* 0x000fe20003800000 */
[----:B--2---:R-:W-:Y:S01]  /*2de70*/  LOP3.LUT R2, R0, 0x7f, RZ, 0xc0, !PT ;  /* 0x0000007f00027812 */ /* 0x004fe200078ec0ff */
[----:B------:R-:W-:-:S03]  /*2de80*/  IMAD.U32 R0, RZ, RZ, UR37 ;  /* 0x00000025ff007e24 */ /* 0x000fc6000f8e00ff */
[----:B------:R-:W-:Y:S02]  /*2de90*/  ISETP.NE.AND P1, PT, R2, RZ, PT ;  /* 0x000000ff0200720c */ /* 0x000fe40003f25270 */
[----:B------:R-:W-:-:S11]  /*2dea0*/  ISETP.NE.AND P0, PT, R0, 0x3, PT ;  /* 0x000000030000780c */ /* 0x000fd60003f05270 */
[----:B------:R-:W-:Y:S05]  /*2deb0*/  @P1 BRA `(.L_x_4597) ;  /* 0x0000000000301947 */ /* 0x000fea0003800000 */
[----:B------:R-:W0:Y:S01]  /*2dec0*/  S2R R5, SR_LANEID ;  /* 0x0000000000057919 */ /* 0x000e220000000000 */
[----:B------:R-:W-:Y:S01]  /*2ded0*/  VOTEU.ANY UR4, UPT, PT ;  /* 0x0000000000047886 */ /* 0x000fe200038e0100 */
[----:B------:R-:W2:Y:S01]  /*2dee0*/  LDC.64 R2, c[0x0][0xc60] ;  /* 0x00031800ff027b82 */ /* 0x000ea20000000a00 */
[----:B------:R-:W0:Y:S02]  /*2def0*/  FLO.U32 R0, UR4 ;  /* 0x0000000400007d00 */ /* 0x000e2400080e0000 */
[----:B0-----:R-:W-:-:S06]  /*2df00*/  ISETP.EQ.U32.AND P1, PT, R0, R5, PT ;  /* 0x000000050000720c */ /* 0x001fcc0003f22070 */
[----:B------:R-:W2:Y:S07]  /*2df10*/  POPC R5, UR4 ;  /* 0x0000000400057d09 */ /* 0x000eae0008000000 */
[----:B--2---:R-:W2:Y:S01]  /*2df20*/  @P1 ATOMG.E.ADD.STRONG.GPU PT, R3, desc[UR50][R2.64], R5 ;  /* 0x00000005020319a8 */ /* 0x004ea200081ee1f2 */
[----:B------:R-:W0:Y:S02]  /*2df30*/  S2R R4, SR_LTMASK ;  /* 0x0000000000047919 */ /* 0x000e240000003900 */
[----:B0-----:R-:W-:-:S04]  /*2df40*/  LOP3.LUT R4, R4, UR4, RZ, 0xc0, !PT ;  /* 0x0000000404047c12 */ /* 0x001fc8000f8ec0ff */
[----:B------:R-:W0:Y:S01]  /*2df50*/  POPC R7, R4 ;  /* 0x0000000400077309 */ /* 0x000e220000000000 */
[----:B--2---:R-:W0:Y:S02]  /*2df60*/  SHFL.IDX PT, R0, R3, R0, 0x1f ;  /* 0x00001f0003007589 */ /* 0x004e2400000e0000 */
[----:B0-----:R-:W-:-:S07]  /*2df70*/  IADD3 R24, R0, UR38, R7 ;  /* 0x0000002600187c10 */ /* 0x001fce000fffe007 */
.L_x_4597:
[----:B------:R-:W-:Y:S05]  /*2df80*/  BSYNC B0 ;  /* 0x0000000000007941 */ /* 0x000fea0003800000 */
.L_x_4596:
[----:B------:R-:W-:Y:S05]  /*2df90*/  @!P0 BRA `(.L_x_4598) ;  /* 0x0000000000048947 */ /* 0x000fea0003800000 */
[----:B------:R-:W-:Y:S01]  /*2dfa0*/  BPT.TRAP 0x1 ;  /* 0x000000040000795c */ /* 0x000fe20000300000 */
.L_x_4598:
[----:B------:R-:W-:Y:S01]  /*2dfb0*/  LOP3.LUT R3, R37, 0x1, RZ, 0x3c, !PT ;  /* 0x0000000125037812 */ /* 0x000fe200078e3cff */
[----:B------:R-:W-:Y:S01]  /*2dfc0*/  IMAD R0, R32, 0x8, R17 ;  /* 0x0000000820007824 */ /* 0x000fe200078e0211 */
[----:B------:R-:W-:Y:S02]  /*2dfd0*/  BSSY B0, `(.L_x_4599) ;  /* 0x0000004000007945 */ /* 0x000fe40003800000 */
[----:B------:R-:W-:-:S04]  /*2dfe0*/  SHF.L.U32 R3, R3, 0x1f, RZ ;  /* 0x0000001f03037819 */ /* 0x000fc800000006ff */
[----:B------:R-:W0:Y:S02]  /*2dff0*/  SYNCS.PHASECHK.TRANS64.TRYWAIT P1, [R0+URZ+0x33470], R3 ;  /* 0x03347003000075a7 */ /* 0x000e24000802017f */
[----:B0-----:R-:W-:Y:S05]  /*2e000*/  @!P1 BRA `(.L_x_4600) ;  /* 0x0000008800c09947 */ /* 0x001fea0003800000 */
.L_x_4888:
[----:B------:R-:W-:Y:S05]  /*2e010*/  BSYNC B0 ;  /* 0x0000000000007941 */ /* 0x000fea0003800000 */
.L_x_4599:
[----:B------:R-:W-:-:S05]  /*2e020*/  IMAD.U32 R2, RZ, RZ, UR39 ;  /* 0x00000027ff027e24 */ /* 0x000fca000f8e00ff */
[----:B------:R-:W-:-:S13]  /*2e030*/  ISETP.NE.AND P1, PT, R2, 0x3, PT ;  /* 0x000000030200780c */ /* 0x000fda0003f25270 */
[----:B------:R-:W-:Y:S05]  /*2e040*/  @!P1 BRA `(.L_x_4601) ;  /* 0x0000000000049947 */ /* 0x000fea0003800000 */
[----:B------:R-:W-:Y:S01]  /*2e050*/  BPT.TRAP 0x1 ;  /* 0x000000040000795c */ /* 0x000fe20000300000 */
.L_x_4601:
[----:B0-----:R-:W-:-:S04]  /*2e060*/  SHF.L.U32 R3, R37, 0x1f, RZ ;  /* 0x0000001f25037819 */ /* 0x001fc800000006ff */
[----:B------:R-:W0:Y:S02]  /*2e070*/  SYNCS.PHASECHK.TRANS64.TRYWAIT P1, [R0+URZ+0x33460], R3 ;  /* 0x03346003000075a7 */ /* 0x000e24000802017f */
[----:B0-----:R-:W-:Y:S05]  /*2e080*/  @!P1 BRA `(.L_x_4602) ;  /* 0x0000008800b49947 */ /* 0x001fea0003800000 */
.L_x_4889:
[----:B------:R-:W-:Y:S01]  /*2e090*/  IMAD R2, R32, 0x7800, RZ ;  /* 0x0000780020027824 */ /* 0x000fe200078e02ff */
[----:B------:R-:W-:Y:S05]  /*2e0a0*/  WARPSYNC.ALL ;  /* 0x0000000000007948 */ /* 0x000fea0003800000 */
[C---:B------:R-:W-:Y:S01]  /*2e0b0*/  LOP3.LUT R4, R2.reuse, R22, RZ, 0xfc, !PT ;  /* 0x0000001602047212 */ /* 0x040fe200078efcff */
[C---:B0-----:R-:W-:Y:S01]  /*2e0c0*/  VIADD R3, R2.reuse, 0x800 ;  /* 0x0000080002037836 */ /* 0x041fe20000000000 */
[C---:B------:R-:W-:Y:S01]  /*2e0d0*/  IADD3 R13, R2.reuse, 0x2800, RZ ;  /* 0x00002800020d7810 */ /* 0x040fe20007ffe0ff */
[----:B------:R-:W-:Y:S01]  /*2e0e0*/  VIADD R20, R2, 0x5000 ;  /* 0x0000500002147836 */ /* 0x000fe20000000000 */
[----:B------:R-:W-:Y:S01]  /*2e0f0*/  MOV R23, UR39 ;  /* 0x0000002700177c02 */ /* 0x000fe20008000f00 */
[----:B------:R-:W-:-:S02]  /*2e100*/  IMAD.IADD R5, R17, 0x1, R4 ;  /* 0x0000000111057824 */ /* 0x000fc400078e0204 */
[----:B------:R-:W-:Y:S01]  /*2e110*/  VIADD R18, R2, 0x2000 ;  /* 0x0000200002127836 */ /* 0x000fe20000000000 */
[----:B------:R-:W-:-:S03]  /*2e120*/  ISETP.NE.AND P1, PT, R23, 0x3, PT ;  /* 0x000000031700780c */ /* 0x000fc60003f25270 */
[----:B------:R-:W0:Y:S02]  /*2e130*/  LDSM.16.MT88.4 R4, [R5+0xf200] ;  /* 0x00f200000504783b */ /* 0x000e240000004200 */
[C-C-:B0-----:R-:W-:Y:S02]  /*2e140*/  PRMT R8, R4.reuse, 0x6420, R5.reuse ;  /* 0x0000642004087816 */ /* 0x141fe40000000005 */
[----:B------:R-:W-:Y:S02]  /*2e150*/  PRMT R9, R4, 0x7531, R5 ;  /* 0x0000753104097816 */ /* 0x000fe40000000005 */
[----:B------:R-:W-:Y:S02]  /*2e160*/  LOP3.LUT R4, R2, R16, RZ, 0xfc, !PT ;  /* 0x0000001002047212 */ /* 0x000fe400078efcff */
[C-C-:B------:R-:W-:Y:S02]  /*2e170*/  PRMT R10, R6.reuse, 0x6420, R7.reuse ;  /* 0x00006420060a7816 */ /* 0x140fe40000000007 */
[----:B------:R-:W-:Y:S01]  /*2e180*/  PRMT R11, R6, 0x7531, R7 ;  /* 0x00007531060b7816 */ /* 0x000fe20000000007 */
[----:B------:R-:W-:Y:S01]  /*2e190*/  IMAD.IADD R12, R19, 0x1, R4 ;  /* 0x00000001130c7824 */ /* 0x000fe200078e0204 */
[----:B------:R-:W-:-:S02]  /*2e1a0*/  LOP3.LUT R4, R13, R22, RZ, 0xfc, !PT ;  /* 0x000000160d047212 */ /* 0x000fc400078efcff */
[----:B------:R-:W-:Y:S02]  /*2e1b0*/  LOP3.LUT R13, R13, R16, RZ, 0xfc, !PT ;  /* 0x000000100d0d7212 */ /* 0x000fe400078efcff */
[----:B------:R0:W-:Y:S01]  /*2e1c0*/  STSM.16.M88.4 [R12], R8 ;  /* 0x000000080c007844 */ /* 0x0001e20000000200 */
[----:B------:R-:W-:Y:S02]  /*2e1d0*/  IMAD.IADD R6, R17, 0x1, R4 ;  /* 0x0000000111067824 */ /* 0x000fe400078e0204 */
[----:B------:R-:W-:-:S04]  /*2e1e0*/  IMAD.IADD R13, R19, 0x1, R13 ;  /* 0x00000001130d7824 */ /* 0x000fc800078e020d */
[----:B------:R-:W2:Y:S01]  /*2e1f0*/  LDSM.16.MT88.4 R4, [R6+0xf200] ;  /* 0x00f200000604783b */ /* 0x000ea20000004200 */
[----:B0-----:R-:W-:Y:S01]  /*2e200*/  VIADD R12, R2, 0x1000 ;  /* 0x00001000020c7836 */ /* 0x001fe20000000000 */
[C-C-:B--2---:R-:W-:Y:S02]  /*2e210*/  PRMT R8, R4.reuse, 0x6420, R5.reuse ;  /* 0x0000642004087816 */ /* 0x144fe40000000005 */
        /* <DEDUP_REMOVED lines=15> */
[----:B------:R-:W-:Y:S02]  /*2e310*/  PRMT R10, R6, 0x6420, R7 ;  /* 0x00006420060a7816 */ /* 0x000fe40000000007 */
[----:B------:R-:W-:-:S02]  /*2e320*/  IADD3 R15, R19, R4, RZ ;  /* 0x00000004130f7210 */ /* 0x000fc40007ffe0ff */
[-C--:B------:R-:W-:Y:S01]  /*2e330*/  LOP3.LUT R4, R3, R22.reuse, RZ, 0xfc, !PT ;  /* 0x0000001603047212 */ /* 0x080fe200078efcff */
[----:B------:R-:W-:Y:S01]  /*2e340*/  VIADD R3, R2, 0x3000 ;  /* 0x0000300002037836 */ /* 0x000fe20000000000 */
[----:B------:R-:W-:Y:S02]  /*2e350*/  PRMT R11, R6, 0x7531, R7 ;  /* 0x00007531060b7816 */ /* 0x000fe40000000007 */
[----:B------:R-:W-:Y:S01]  /*2e360*/  LOP3.LUT R12, R12, R22, RZ, 0xfc, !PT ;  /* 0x000000160c0c7212 */ /* 0x000fe200078efcff */
[----:B------:R-:W-:Y:S02]  /*2e370*/  IMAD.IADD R6, R17, 0x1, R4 ;  /* 0x0000000111067824 */ /* 0x000fe400078e0204 */
[----:B------:R0:W-:Y:S04]  /*2e380*/  STSM.16.M88.4 [R15], R8 ;  /* 0x000000080f007844 */ /* 0x0001e80000000200 */
[----:B------:R-:W2:Y:S01]  /*2e390*/  LDSM.16.MT88.4 R4, [R6+0xf200] ;  /* 0x00f200000604783b */ /* 0x000ea20000004200 */
[----:B0-----:R-:W-:Y:S01]  /*2e3a0*/  VIADD R15, R2, 0x5800 ;  /* 0x00005800020f7836 */ /* 0x001fe20000000000 */
[----:B--2---:R-:W-:-:S02]  /*2e3b0*/  PRMT R8, R4, 0x6420, R5 ;  /* 0x0000642004087816 */ /* 0x004fc40000000005 */
[----:B------:R-:W-:Y:S02]  /*2e3c0*/  PRMT R9, R4, 0x7531, R5 ;  /* 0x0000753104097816 */ /* 0x000fe40000000005 */
[----:B------:R-:W-:Y:S02]  /*2e3d0*/  LOP3.LUT R4, R14, R16, RZ, 0xfc, !PT ;  /* 0x000000100e047212 */ /* 0x000fe400078efcff */
[C-C-:B------:R-:W-:Y:S02]  /*2e3e0*/  PRMT R10, R6.reuse, 0x6420, R7.reuse ;  /* 0x00006420060a7816 */ /* 0x140fe40000000007 */
[----:B------:R-:W-:Y:S01]  /*2e3f0*/  PRMT R11, R6, 0x7531, R7 ;  /* 0x00007531060b7816 */ /* 0x000fe20000000007 */
[----:B------:R-:W-:Y:S01]  /*2e400*/  IMAD.IADD R21, R19, 0x1, R4 ;  /* 0x0000000113157824 */ /* 0x000fe200078e0204 */
[C---:B------:R-:W-:Y:S02]  /*2e410*/  LOP3.LUT R4, R3.reuse, R22, RZ, 0xfc, !PT ;  /* 0x0000001603047212 */ /* 0x040fe400078efcff */
[----:B------:R-:W-:-:S02]  /*2e420*/  LOP3.LUT R3, R3, R16, RZ, 0xfc, !PT ;  /* 0x0000001003037212 */ /* 0x000fc400078efcff */
[----:B------:R-:W-:Y:S01]  /*2e430*/  STSM.16.M88.4 [R21], R8 ;  /* 0x0000000815007844 */ /* 0x000fe20000000200 */
[----:B------:R-:W-:Y:S01]  /*2e440*/  IMAD.IADD R5, R17, 0x1, R4 ;  /* 0x0000000111057824 */ /* 0x000fe200078e0204 */
[----:B------:R-:W-:-:S05]  /*2e450*/  LOP3.LUT R14, R14, R22, RZ, 0xfc, !PT ;  /* 0x000000160e0e7212 */ /* 0x000fca00078efcff */
[----:B------:R-:W0:Y:S02]  /*2e460*/  LDSM.16.MT88.4 R4, [R5+0xf200] ;  /* 0x00f200000504783b */ /* 0x000e240000004200 */
[C-C-:B0-----:R-:W-:Y:S02]  /*2e470*/  PRMT R8, R4.reuse, 0x6420, R5.reuse ;  /* 0x0000642004087816 */ /* 0x141fe40000000005 */
[----:B------:R-:W-:Y:S02]  /*2e480*/  PRMT R9, R4, 0x7531, R5 ;  /* 0x0000753104097816 */ /* 0x000fe40000000005 */
[C-C-:B------:R-:W-:Y:S02]  /*2e490*/  PRMT R10, R6.reuse, 0x6420, R7.reuse ;  /* 0x00006420060a7816 */ /* 0x140fe40000000007 */
[----:B------:R-:W-:Y:S02]  /*2e4a0*/  PRMT R11, R6, 0x7531, R7 ;  /* 0x00007531060b7816 */ /* 0x000fe40000000007 */
[----:B------:R-:W-:-:S02]  /*2e4b0*/  LOP3.LUT R4, R18, R16, RZ, 0xfc, !PT ;  /* 0x0000001012047212 */ /* 0x000fc400078efcff */
[----:B------:R-:W-:Y:S02]  /*2e4c0*/  LOP3.LUT R6, R15, R22, RZ, 0xfc, !PT ;  /* 0x000000160f067212 */ /* 0x000fe400078efcff */
[----:B------:R-:W-:Y:S02]  /*2e4d0*/  IADD3 R4, R19, R4, RZ ;  /* 0x0000000413047210 */ /* 0x000fe40007ffe0ff */
[----:B------:R-:W-:Y:S01]  /*2e4e0*/  LOP3.LUT R15, R15, R16, RZ, 0xfc, !PT ;  /* 0x000000100f0f7212 */ /* 0x000fe200078efcff */
[----:B------:R-:W-:Y:S01]  /*2e4f0*/  IMAD.IADD R21, R17, 0x1, R6 ;  /* 0x0000000111157824 */ /* 0x000fe200078e0206 */
[----:B------:R-:W-:Y:S01]  /*2e500*/  LOP3.LUT R18, R18, R22, RZ, 0xfc, !PT ;  /* 0x0000001612127212 */ /* 0x000fe200078efcff */
[----:B------:R-:W-:Y:S02]  /*2e510*/  STSM.16.M88.4 [R4], R8 ;  /* 0x0000000804007844 */ /* 0x000fe40000000200 */
[----:B------:R-:W-:Y:S01]  /*2e520*/  IMAD.IADD R15, R19, 0x1, R15 ;  /* 0x00000001130f7824 */ /* 0x000fe200078e020f */
[----:B------:R-:W-:Y:S01]  /*2e530*/  IADD3 R18, R17, R18, RZ ;  /* 0x0000001211127210 */ /* 0x000fe20007ffe0ff */
[----:B------:R-:W0:Y:S02]  /*2e540*/  LDSM.16.MT88.4 R4, [R21+0xf200] ;  /* 0x00f200001504783b */ /* 0x000e240000004200 */
[----:B0-----:R-:W-:-:S02]  /*2e550*/  PRMT R8, R4, 0x6420, R5 ;  /* 0x0000642004087816 */ /* 0x001fc40000000005 */
[----:B------:R-:W-:Y:S01]  /*2e560*/  PRMT R9, R4, 0x7531, R5 ;  /* 0x0000753104097816 */ /* 0x000fe20000000005 */
[----:B------:R-:W-:Y:S01]  /*2e570*/  IMAD.IADD R5, R17, 0x1, R12 ;  /* 0x0000000111057824 */ /* 0x000fe200078e020c */
[C---:B------:R-:W-:Y:S01]  /*2e580*/  PRMT R10, R6.reuse, 0x6420, R7 ;  /* 0x00006420060a7816 */ /* 0x040fe20000000007 */
[----:B------:R-:W-:Y:S01]  /*2e590*/  IMAD.IADD R12, R19, 0x1, R3 ;  /* 0x00000001130c7824 */ /* 0x000fe200078e0203 */
[----:B------:R-:W-:Y:S01]  /*2e5a0*/  PRMT R11, R6, 0x7531, R7 ;  /* 0x00007531060b7816 */ /* 0x000fe20000000007 */
[----:B------:R-:W-:-:S04]  /*2e5b0*/  VIADD R3, R2, 0x3800 ;  /* 0x0000380002037836 */ /* 0x000fc80000000000 */
[----:B------:R0:W-:Y:S04]  /*2e5c0*/  STSM.16.M88.4 [R13], R8 ;  /* 0x000000080d007844 */ /* 0x0001e80000000200 */
[----:B------:R-:W2:Y:S01]  /*2e5d0*/  LDSM.16.MT88.4 R4, [R5+0xf200] ;  /* 0x00f200000504783b */ /* 0x000ea20000004200 */
[----:B0-----:R-:W-:Y:S01]  /*2e5e0*/  VIADD R13, R2, 0x6000 ;  /* 0x00006000020d7836 */ /* 0x001fe20000000000 */
[C-C-:B--2---:R-:W-:Y:S02]  /*2e5f0*/  PRMT R8, R4.reuse, 0x6420, R5.reuse ;  /* 0x0000642004087816 */ /* 0x144fe40000000005 */
[----:B------:R-:W-:Y:S02]  /*2e600*/  PRMT R9, R4, 0x7531, R5 ;  /* 0x0000753104097816 */ /* 0x000fe40000000005 */
[----:B------:R-:W-:-:S02]  /*2e610*/  LOP3.LUT R4, R3, R22, RZ, 0xfc, !PT ;  /* 0x0000001603047212 */ /* 0x000fc400078efcff */
[C-C-:B------:R-:W-:Y:S02]  /*2e620*/  PRMT R10, R6.reuse, 0x6420, R7.reuse ;  /* 0x00006420060a7816 */ /* 0x140fe40000000007 */
[----:B------:R-:W-:Y:S02]  /*2e630*/  PRMT R11, R6, 0x7531, R7 ;  /* 0x00007531060b7816 */ /* 0x000fe40000000007 */
[----:B------:R-:W-:Y:S02]  /*2e640*/  IADD3 R6, R17, R4, RZ ;  /* 0x0000000411067210 */ /* 0x000fe40007ffe0ff */
[----:B------:R-:W-:Y:S01]  /*2e650*/  LOP3.LUT R3, R3, R16, RZ, 0xfc, !PT ;  /* 0x0000001003037212 */ /* 0x000fe200078efcff */
[----:B------:R0:W-:Y:S04]  /*2e660*/  STSM.16.M88.4 [R12], R8 ;  /* 0x000000080c007844 */ /* 0x0001e80000000200 */
[----:B------:R-:W2:Y:S01]  /*2e670*/  LDSM.16.MT88.4 R4, [R6+0xf200] ;  /* 0x00f200000604783b */ /* 0x000ea20000004200 */
[----:B------:R-:W-:-:S02]  /*2e680*/  IMAD.IADD R21, R19, 0x1, R3 ;  /* 0x0000000113157824 */ /* 0x000fc400078e0203 */
[C---:B------:R-:W-:Y:S01]  /*2e690*/  VIADD R3, R2.reuse, 0x4000 ;  /* 0x0000400002037836 */ /* 0x040fe20000000000 */
[----:B0-----:R-:W-:Y:S02]  /*2e6a0*/  IADD3 R12, R2, 0x4800, RZ ;  /* 0x00004800020c7810 */ /* 0x001fe40007ffe0ff */
[C-C-:B--2---:R-:W-:Y:S02]  /*2e6b0*/  PRMT R8, R4.reuse, 0x6420, R5.reuse ;  /* 0x0000642004087816 */ /* 0x144fe40000000005 */
[----:B------:R-:W-:Y:S02]  /*2e6c0*/  PRMT R9, R4, 0x7531, R5 ;  /* 0x0000753104097816 */ /* 0x000fe40000000005 */
        /* <DEDUP_REMOVED lines=12> */
[----:B------:R-:W-:-:S03]  /*2e790*/  IMAD.IADD R7, R17, 0x1, R14 ;  /* 0x0000000111077824 */ /* 0x000fc600078e020e */
[----:B------:R-:W-:Y:S04]  /*2e7a0*/  STSM.16.M88.4 [R4], R8 ;  /* 0x0000000804007844 */ /* 0x000fe80000000200 */
[----:B------:R-:W0:Y:S02]  /*2e7b0*/  LDSM.16.MT88.4 R4, [R7+0xf200] ;  /* 0x00f200000704783b */ /* 0x000e240000004200 */
[C-C-:B0-----:R-:W-:Y:S02]  /*2e7c0*/  PRMT R8, R4.reuse, 0x6420, R5.reuse ;  /* 0x0000642004087816 */ /* 0x141fe40000000005 */
[----:B------:R-:W-:Y:S02]  /*2e7d0*/  PRMT R9, R4, 0x7531, R5 ;  /* 0x0000753104097816 */ /* 0x000fe40000000005 */
[----:B------:R-:W-:-:S02]  /*2e7e0*/  PRMT R10, R6, 0x6420, R7 ;  /* 0x00006420060a7816 */ /* 0x000fc40000000007 */
[----:B------:R-:W-:Y:S02]  /*2e7f0*/  PRMT R11, R6, 0x7531, R7 ;  /* 0x00007531060b7816 */ /* 0x000fe40000000007 */
[----:B------:R-:W-:Y:S02]  /*2e800*/  LOP3.LUT R4, R12, R16, RZ, 0xfc, !PT ;  /* 0x000000100c047212 */ /* 0x000fe400078efcff */
[-C--:B------:R-:W-:Y:S01]  /*2e810*/  LOP3.LUT R6, R3, R22.reuse, RZ, 0xfc, !PT ;  /* 0x0000001603067212 */ /* 0x080fe200078efcff */
[----:B------:R-:W-:Y:S01]  /*2e820*/  VIADD R3, R2, 0x6800 ;  /* 0x0000680002037836 */ /* 0x000fe20000000000 */
[----:B------:R-:W-:Y:S01]  /*2e830*/  LOP3.LUT R12, R12, R22, RZ, 0xfc, !PT ;  /* 0x000000160c0c7212 */ /* 0x000fe200078efcff */
[----:B------:R-:W-:Y:S02]  /*2e840*/  IMAD.IADD R4, R19, 0x1, R4 ;  /* 0x0000000113047824 */ /* 0x000fe400078e0204 */
[----:B------:R-:W-:-:S03]  /*2e850*/  IMAD.IADD R6, R17, 0x1, R6 ;  /* 0x0000000111067824 */ /* 0x000fc600078e0206 */
        /* <DEDUP_REMOVED lines=17> */
[----:B------:R-:W-:Y:S01]  /*2e970*/  PRMT R9, R4, 0x7531, R5 ;  /* 0x0000753104097816 */ /* 0x000fe20000000005 */
[----:B------:R-:W-:Y:S01]  /*2e980*/  IMAD.IADD R5, R17, 0x1, R12 ;  /* 0x0000000111057824 */ /* 0x000fe200078e020c */
[----:B------:R-:W-:-:S02]  /*2e990*/  LOP3.LUT R4, R13, R16, RZ, 0xfc, !PT ;  /* 0x000000100d047212 */ /* 0x000fc400078efcff */
[C-C-:B------:R-:W-:Y:S02]  /*2e9a0*/  PRMT R10, R6.reuse, 0x6420, R7.reuse ;  /* 0x00006420060a7816 */ /* 0x140fe40000000007 */
[----:B------:R-:W-:Y:S01]  /*2e9b0*/  PRMT R11, R6, 0x7531, R7 ;  /* 0x00007531060b7816 */ /* 0x000fe20000000007 */
[----:B------:R-:W-:-:S05]  /*2e9c0*/  IMAD.IADD R13, R19, 0x1, R4 ;  /* 0x00000001130d7824 */ /* 0x000fca00078e0204 */
[----:B------:R0:W-:Y:S04]  /*2e9d0*/  STSM.16.M88.4 [R13], R8 ;  /* 0x000000080d007844 */ /* 0x0001e80000000200 */
[----:B------:R-:W2:Y:S01]  /*2e9e0*/  LDSM.16.MT88.4 R4, [R5+0xf200] ;  /* 0x00f200000504783b */ /* 0x000ea20000004200 */
[----:B0-----:R-:W-:-:S05]  /*2e9f0*/  VIADD R13, R2, 0x7000 ;  /* 0x00007000020d7836 */ /* 0x001fca0000000000 */
[----:B------:R-:W-:Y:S02]  /*2ea00*/  LOP3.LUT R2, R13, R22, RZ, 0xfc, !PT ;  /* 0x000000160d027212 */ /* 0x000fe400078efcff */
[C-C-:B--2---:R-:W-:Y:S02]  /*2ea10*/  PRMT R8, R4.reuse, 0x6420, R5.reuse ;  /* 0x0000642004087816 */ /* 0x144fe40000000005 */
[----:B------:R-:W-:Y:S02]  /*2ea20*/  PRMT R9, R4, 0x7531, R5 ;  /* 0x0000753104097816 */ /* 0x000fe40000000005 */
[----:B------:R-:W-:Y:S02]  /*2ea30*/  LOP3.LUT R4, R3, R16, RZ, 0xfc, !PT ;  /* 0x0000001003047212 */ /* 0x000fe400078efcff */
[C-C-:B------:R-:W-:Y:S02]  /*2ea40*/  PRMT R10, R6.reuse, 0x6420, R7.reuse ;  /* 0x00006420060a7816 */ /* 0x140fe40000000007 */
[----:B------:R-:W-:Y:S01]  /*2ea50*/  PRMT R11, R6, 0x7531, R7 ;  /* 0x00007531060b7816 */ /* 0x000fe20000000007 */
[----:B------:R-:W-:-:S02]  /*2ea60*/  IMAD.IADD R3, R19, 0x1, R4 ;  /* 0x0000000113037824 */ /* 0x000fc400078e0204 */
[----:B------:R-:W-:Y:S01]  /*2ea70*/  IMAD.IADD R4, R17, 0x1, R2 ;  /* 0x0000000111047824 */ /* 0x000fe200078e0202 */
[----:B------:R-:W-:Y:S02]  /*2ea80*/  LOP3.LUT R2, R13, R16, RZ, 0xfc, !PT ;  /* 0x000000100d027212 */ /* 0x000fe400078efcff */
[----:B------:R-:W-:Y:S03]  /*2ea90*/  STSM.16.M88.4 [R3], R8 ;  /* 0x0000000803007844 */ /* 0x000fe60000000200 */
[----:B------:R-:W-:Y:S01]  /*2eaa0*/  IMAD.IADD R2, R19, 0x1, R2 ;  /* 0x0000000113027824 */ /* 0x000fe200078e0202 */
[----:B------:R-:W0:Y:S02]  /*2eab0*/  LDSM.16.MT88.4 R4, [R4+0xf200] ;  /* 0x00f200000404783b */ /* 0x000e240000004200 */
[C-C-:B0-----:R-:W-:Y:S02]  /*2eac0*/  PRMT R8, R4.reuse, 0x6420, R5.reuse ;  /* 0x0000642004087816 */ /* 0x141fe40000000005 */
[----:B------:R-:W-:-:S02]  /*2ead0*/  PRMT R9, R4, 0x7531, R5 ;  /* 0x0000753104097816 */ /* 0x000fc40000000005 */
[C-C-:B------:R-:W-:Y:S02]  /*2eae0*/  PRMT R10, R6.reuse, 0x6420, R7.reuse ;  /* 0x00006420060a7816 */ /* 0x140fe40000000007 */
        /* <DEDUP_REMOVED lines=10> */
.L_x_4603:
[----:B--2---:R2:W-:Y:S01]  /*2eb90*/  SYNCS.ARRIVE.TRANS64.A1T0 RZ, [R0+URZ+0x33450], RZ ;  /* 0x033450ff00ff79a7 */ /* 0x0045e2000810003f */
[----:B------:R-:W-:Y:S06]  /*2eba0*/  BAR.SYNC.DEFER_BLOCKING 0x2, 0x80 ;  /* 0x0082000000007b1d */ /* 0x000fec0000010000 */
[----:B------:R-:W-:Y:S05]  /*2ebb0*/  @!P0 BRA `(.L_x_4604) ;  /* 0x0000000000048947 */ /* 0x000fea0003800000 */
[----:B------:R-:W-:Y:S01]  /*2ebc0*/  BPT.TRAP 0x1 ;  /* 0x000000040000795c */ /* 0x000fe20000300000 */
.L_x_4604:
[----:B0-----:R-:W3:Y:S01]  /*2ebd0*/  LDL R2, [R1+0x14] ;  /* 0x0000140001027983 */ /* 0x001ee20000100800 */
[----:B--2---:R-:W-:Y:S02]  /*2ebe0*/  VIADD R0, R0, 0x33480 ;  /* 0x0003348000007836 */ /* 0x004fe40000000000 */
[----:B------:R-:W-:-:S05]  /*2ebf0*/  VIADD R32, R32, 0x1 ;  /* 0x0000000120207836 */ /* 0x000fca0000000000 */
[----:B------:R-:W-:-:S04]  /*2ec00*/  ISETP.NE.AND P0, PT, R32, 0x2, PT ;  /* 0x000000022000780c */ /* 0x000fc80003f05270 */
[----:B------:R-:W-:Y:S02]  /*2ec10*/  SEL R32, R32, RZ, P0 ;  /* 0x000000ff20207207 */ /* 0x000fe40000000000 */
[----:B---3--:R-:W-:-:S04]  /*2ec20*/  PRMT R0, R2, 0x654, R0 ;  /* 0x0000065402007816 */ /* 0x008fc80000000000 */
[----:B------:R0:W-:Y:S02]  /*2ec30*/  SYNCS.ARRIVE.TRANS64.RED.A1T0 RZ, [R0+URZ], RZ ;  /* 0x000000ff00ff79a7 */ /* 0x0001e4000810043f */
[----:B0-----:R-:W-:-:S04]  /*2ec40*/  SEL R0, RZ, 0x1, P0 ;  /* 0x00000001ff007807 */ /* 0x001fc80000000000 */
[----:B------:R-:W-:-:S07]  /*2ec50*/  LOP3.LUT R37, R37, R0, RZ, 0x3c, !PT ;  /* 0x0000000025257212 */ /* 0x000fce00078e3cff */
.L_x_4543:
[----:B------:R-:W2:Y:S02]  /*2ec60*/  LDL R0, [R1+0x8] ;  /* 0x0000080001007983 */ /* 0x000ea40000100800 */
[----:B--2---:R-:W-:-:S13]  /*2ec70*/  LOP3.LUT P0, RZ, R0, 0x80, RZ, 0xc0, !PT ;  /* 0x0000008000ff7812 */ /* 0x004fda000780c0ff */
[----:B------:R-:W-:Y:S05]  /*2ec80*/  @!P0 BRA `(.L_x_4605) ;  /* 0x0000000000288947 */ /* 0x000fea0003800000 */
[----:B------:R-:W-:Y:S05]  /*2ec90*/  WARPSYNC.ALL ;  /* 0x0000000000007948 */ /* 0x000fea0003800000 */
[----:B------:R-:W2:Y:S08]  /*2eca0*/  S2UR UR4, SR_CgaCtaId ;  /* 0x00000000000479c3 */ /* 0x000eb00000008800 */
[----:B------:R-:W-:Y:S01]  /*2ecb0*/  BAR.SYNC.DEFER_BLOCKING 0x5, 0x180 ;  /* 0x0146000000007b1d */ /* 0x000fe20000010000 */
[----:B------:R-:W-:Y:S01]  /*2ecc0*/  MOV R17, 0x400 ;  /* 0x0000040000117802 */ /* 0x000fe20000000f00 */
[----:B--2---:R-:W-:-:S05]  /*2ecd0*/  IMAD.U32 R0, RZ, RZ, UR4 ;  /* 0x00000004ff007e24 */ /* 0x004fca000f8e00ff */
[----:B------:R-:W-:Y:S01]  /*2ece0*/  LEA R17, R0, R17, 0x18 ;  /* 0x0000001100117211 */ /* 0x000fe200078ec0ff */
[----:B------:R3:W-:Y:S04]  /*2ecf0*/  STL [R1+0x14], R0 ;  /* 0x0000140001007387 */ /* 0x0007e80000100800 */
[----:B-1----:R3:W4:Y:S01]  /*2ed00*/  LDS.128 R24, [R17+0x334d0] ;  /* 0x0334d00011187984 */ /* 0x0027220000000c00 */
[----:B------:R-:W-:Y:S06]  /*2ed10*/  BAR.ARV 0x4, 0x180 ;  /* 0x0106000000007b1d */ /* 0x000fec0000002000 */
[----:B------:R-:W-:Y:S05]  /*2ed20*/  BRA `(.L_x_4606) ;  /* 0x0000000800d87947 */ /* 0x000fea0003800000 */
.L_x_4605:
[----:B------:R-:W1:Y:S01]  /*2ed30*/  S2R R0, SR_TID.X ;  /* 0x0000000000007919 */ /* 0x000e620000002100 */
[----:B------:R-:W-:Y:S01]  /*2ed40*/  UMOV UR4, 0xffffffff ;  /* 0xffffffff00047882 */ /* 0x000fe20000000000 */
[----:B-1----:R-:W-:-:S04]  /*2ed50*/  LOP3.LUT R9, R0, 0x1f, RZ, 0xc0, !PT ;  /* 0x0000001f00097812 */ /* 0x002fc800078ec0ff */
[----:B------:R-:W-:Y:S01]  /*2ed60*/  ISETP.NE.AND P0, PT, R9, 0x1f, PT ;  /* 0x0000001f0900780c */ /* 0x000fe20003f05270 */
[----:B------:R-:W-:-:S12]  /*2ed70*/  BRA.DIV UR4, `(.L_x_4607) ;  /* 0x0000007e048c7947 */ /* 0x000fd8000b800000 */
[----:B0-----:R-:W-:Y:S01]  /*2ed80*/  IMAD.IADD R7, R27, 0x1, R9 ;  /* 0x000000011b077824 */ /* 0x001fe200078e0209 */
[----:B------:R-:W-:-:S04]  /*2ed90*/  ULDC UR4, c[0x0][0xc3c] ;  /* 0x00030f0000047ab9 */ /* 0x000fc80000000800 */
[----:B------:R-:W-:-:S13]  /*2eda0*/  ISETP.GE.OR P1, PT, R7, UR4, !P0 ;  /* 0x0000000407007c0c */ /* 0x000fda000c726670 */
[----:B------:R-:W0:Y:S08]  /*2edb0*/  @!P1 LDC.64 R2, c[0x0][0xc80] ;  /* 0x00032000ff029b82 */ /* 0x000e300000000a00 */
[----:B------:R-:W1:Y:S01]  /*2edc0*/  @!P1 LDC.64 R4, c[0x0][0xc78] ;  /* 0x00031e00ff049b82 */ /* 0x000e620000000a00 */
[----:B0-----:R-:W-:-:S05]  /*2edd0*/  @!P1 IMAD.WIDE R2, R7, 0x4, R2 ;  /* 0x0000000407029825 */ /* 0x001fca00078e0202 */
[----:B------:R1:W2:Y:S02]  /*2ede0*/  @!P1 LDG.E R8, desc[UR50][R2.64] ;  /* 0x0000003202089981 */ /* 0x0002a4000c1e1900 */
[----:B-1----:R-:W-:-:S05]  /*2edf0*/  @!P1 IMAD.WIDE R2, R7, 0x4, R4 ;  /* 0x0000000407029825 */ /* 0x002fca00078e0204 */
[----:B------:R-:W3:Y:S01]  /*2ee00*/  @!P1 LDG.E R5, desc[UR50][R2.64] ;  /* 0x0000003202059981 */ /* 0x000ee2000c1e1900 */
[----:B------:R-:W-:Y:S01]  /*2ee10*/  IMAD.MOV.U32 R7, RZ, RZ, RZ ;  /* 0x000000ffff077224 */ /* 0x000fe200078e00ff */
[----:B------:R-:W-:Y:S02]  /*2ee20*/  MOV R4, RZ ;  /* 0x000000ff00047202 */ /* 0x000fe40000000f00 */
[C---:B------:R-:W-:Y:S01]  /*2ee30*/  ISETP.GE.U32.AND P2, PT, R9.reuse, 0x2, PT ;  /* 0x000000020900780c */ /* 0x040fe20003f46070 */
[----:B------:R-:W-:Y:S01]  /*2ee40*/  SHFL.IDX PT, R0, R24, RZ, 0x1f ;  /* 0x00001fff18007589 */ /* 0x000fe200000e0000 */
[C---:B------:R-:W-:Y:S02]  /*2ee50*/  ISETP.GE.U32.AND P3, PT, R9.reuse, 0x4, PT ;  /* 0x000000040900780c */ /* 0x040fe40003f66070 */
[C---:B------:R-:W-:Y:S01]  /*2ee60*/  ISETP.GE.U32.AND P4, PT, R9.reuse, 0x8, PT ;  /* 0x000000080900780c */ /* 0x040fe20003f86070 */
[----:B------:R0:W-:Y:S01]  /*2ee70*/  SHFL.IDX PT, R6, R24, 0x1, 0x1f ;  /* 0x00201f0018067f89 */ /* 0x0001e200000e0000 */
[----:B------:R-:W-:-:S02]  /*2ee80*/  ISETP.GE.U32.AND P5, PT, R9, 0x10, PT ;  /* 0x000000100900780c */ /* 0x000fc40003fa6070 */
[----:B0-----:R-:W-:Y:S01]  /*2ee90*/  MOV R24, RZ ;  /* 0x000000ff00187202 */ /* 0x001fe20000000f00 */
[----:B--2---:R-:W-:Y:S02]  /*2eea0*/  @!P1 IMAD.MOV.U32 R7, RZ, RZ, R8 ;  /* 0x000000ffff079224 */ /* 0x004fe400078e0008 */
        /* <DEDUP_REMOVED lines=19> */
.L_x_4899:
[----:B------:R-:W-:Y:S02]  /*2efe0*/  ULDC UR4, c[0x0][0xc38] ;  /* 0x00030e0000047ab9 */ /* 0x000fe40000000800 */
[----:B------:R-:W-:-:S04]  /*2eff0*/  IMAD.U32 R2, RZ, RZ, UR4 ;  /* 0x00000004ff027e24 */ /* 0x000fc8000f8e00ff */
[----:B-1----:R-:W-:-:S04]  /*2f000*/  IMAD R5, R14, R2, RZ ;  /* 0x000000020e057224 */ /* 0x002fc800078e02ff */
[----:B------:R-:W-:-:S05]  /*2f010*/  IMAD.IADD R6, R6, 0x1, R5 ;  /* 0x0000000106067824 */ /* 0x000fca00078e0205 */
[----:B------:R-:W-:-:S13]  /*2f020*/  ISETP.GT.AND P6, PT, R6, R0, PT ;  /* 0x000000000600720c */ /* 0x000fda0003fc4270 */
[----:B------:R-:W-:Y:S05]  /*2f030*/  @P6 BRA `(.L_x_4608) ;  /* 0x0000000000a46947 */ /* 0x000fea0003800000 */
.L_x_4611:
        /* <DEDUP_REMOVED lines=35> */
.L_x_4907:
[----:B------:R-:W-:Y:S02]  /*2f270*/  ULDC UR4, c[0x0][0xc38] ;  /* 0x00030e0000047ab9 */ /* 0x000fe40000000800 */
[----:B------:R-:W-:-:S04]  /*2f280*/  IMAD.U32 R2, RZ, RZ, UR4 ;  /* 0x00000004ff027e24 */ /* 0x000fc8000f8e00ff */
[----:B-1----:R-:W-:-:S04]  /*2f290*/  IMAD R5, R14, R2, RZ ;  /* 0x000000020e057224 */ /* 0x002fc800078e02ff */
[----:B------:R-:W-:-:S05]  /*2f2a0*/  IMAD.IADD R6, R5, 0x1, R6 ;  /* 0x0000000105067824 */ /* 0x000fca00078e0206 */
[----:B------:R-:W-:-:S13]  /*2f2b0*/  ISETP.GT.AND P6, PT, R6, R0, PT ;  /* 0x000000000600720c */ /* 0x000fda0003fc4270 */
[----:B------:R-:W-:Y:S05]  /*2f2c0*/  @!P6 BRA `(.L_x_4611) ;  /* 0xfffffffc005ce947 */ /* 0x000fea000383ffff */
.L_x_4608:
[----:B------:R-:W-:Y:S01]  /*2f2d0*/  IADD3 R6, -R5, R6, RZ ;  /* 0x0000000605067210 */ /* 0x000fe20007ffe1ff */
[----:B------:R-:W-:-:S04]  /*2f2e0*/  UMOV UR4, 0xffffffff ;  /* 0xffffffff00047882 */ /* 0x000fc80000000000 */
[----:B------:R-:W-:-:S05]  /*2f2f0*/  IMAD R5, R3, R2, R6 ;  /* 0x0000000203057224 */ /* 0x000fca00078e0206 */
[----:B------:R-:W-:Y:S01]  /*2f300*/  ISETP.GT.AND P6, PT, R5, R0, PT ;  /* 0x000000000500720c */ /* 0x000fe20003fc4270 */
[----:B------:R-:W-:-:S12]  /*2f310*/  BRA.DIV UR4, `(.L_x_4612) ;  /* 0x0000008204187947 */ /* 0x000fd8000b800000 */
[----:B------:R-:W-:-:S04]  /*2f320*/  VOTE.ANY R8, PT, !P6 ;  /* 0x0000000000087806 */ /* 0x000fc800070e0100 */
[----:B------:R-:W1:Y:S02]  /*2f330*/  POPC R5, R8 ;  /* 0x0000000800057309 */ /* 0x000e640000000000 */
[----:B-1----:R1:W2:Y:S04]  /*2f340*/  SHFL.IDX PT, R7, R7, R5, 0x1f ;  /* 0x00001f0507077589 */ /* 0x0022a800000e0000 */
[----:B------:R1:W3:Y:S02]  /*2f350*/  SHFL.IDX PT, R4, R4, R5, 0x1f ;  /* 0x00001f0504047589 */ /* 0x0002e400000e0000 */
.L_x_4912:
[----:B------:R-:W-:-:S13]  /*2f360*/  ISETP.NE.AND P0, PT, R8, RZ, PT ;  /* 0x000000ff0800720c */ /* 0x000fda0003f05270 */
[----:B------:R-:W-:Y:S05]  /*2f370*/  @!P0 BRA `(.L_x_4613) ;  /* 0x0000000000108947 */ /* 0x000fea0003800000 */
[----:B------:R-:W-:Y:S01]  /*2f380*/  UMOV UR4, 0xffffffff ;  /* 0xffffffff00047882 */ /* 0x000fe20000000000 */
[----:B------:R-:W-:Y:S02]  /*2f390*/  VIADD R12, R5, 0xffffffff ;  /* 0xffffffff050c7836 */ /* 0x000fe40000000000 */
[----:B------:R-:W-:Y:S05]  /*2f3a0*/  BRA.DIV UR4, `(.L_x_4614) ;  /* 0x0000008204507947 */ /* 0x000fea000b800000 */
[----:B------:R4:W0:Y:S02]  /*2f3b0*/  SHFL.IDX PT, R24, R3, R12, 0x1f ;  /* 0x00001f0c03187589 */ /* 0x00082400000e0000 */
.L_x_4613:
[----:B--2---:R-:W-:Y:S01]  /*2f3c0*/  IABS R8, R7 ;  /* 0x0000000700087213 */ /* 0x004fe20000000000 */
[----:B0-----:R-:W-:Y:S01]  /*2f3d0*/  IMAD R24, R24, R2, R6 ;  /* 0x0000000218187224 */ /* 0x001fe200078e0206 */
[----:B---3--:R-:W-:Y:S01]  /*2f3e0*/  IABS R6, R4 ;  /* 0x0000000400067213 */ /* 0x008fe20000000000 */
[----:B------:R-:W-:Y:S01]  /*2f3f0*/  IMAD.MOV.U32 R2, RZ, RZ, RZ ;  /* 0x000000ffff027224 */ /* 0x000fe200078e00ff */
[----:B------:R-:W0:Y:S01]  /*2f400*/  I2F.RP R9, R8 ;  /* 0x0000000800097306 */ /* 0x000e220000209400 */
[----:B------:R-:W-:Y:S01]  /*2f410*/  IMAD.IADD R0, R0, 0x1, -R24 ;  /* 0x0000000100007824 */ /* 0x000fe200078e0a18 */
[----:B------:R-:W-:-:S06]  /*2f420*/  IADD3 R27, R5, R27, RZ ;  /* 0x0000001b051b7210 */ /* 0x000fcc0007ffe0ff */
[----:B----4-:R-:W-:Y:S08]  /*2f430*/  I2F.RP R12, R6 ;  /* 0x00000006000c7306 */ /* 0x010ff00000209400 */
[----:B0-----:R-:W0:Y:S02]  /*2f440*/  MUFU.RCP R9, R9 ;  /* 0x0000000900097308 */ /* 0x001e240000001000 */
[----:B0-----:R-:W-:Y:S01]  /*2f450*/  VIADD R10, R9, 0xffffffe ;  /* 0x0ffffffe090a7836 */ /* 0x001fe20000000000 */
[----:B------:R-:W-:-:S05]  /*2f460*/  IABS R9, R7 ;  /* 0x0000000700097213 */ /* 0x000fca0000000000 */
[----:B------:R0:W2:Y:S02]  /*2f470*/  F2I.FTZ.U32.TRUNC.NTZ R3, R10 ;  /* 0x0000000a00037305 */ /* 0x0000a4000021f000 */
[----:B0-----:R-:W-:Y:S01]  /*2f480*/  IABS R10, R0 ;  /* 0x00000000000a7213 */ /* 0x001fe20000000000 */
[----:B--2---:R-:W-:-:S04]  /*2f490*/  IMAD.MOV R11, RZ, RZ, -R3 ;  /* 0x000000ffff0b7224 */ /* 0x004fc800078e0a03 */
[----:B------:R-:W-:-:S04]  /*2f4a0*/  IMAD R11, R11, R8, RZ ;  /* 0x000000080b0b7224 */ /* 0x000fc800078e02ff */
[----:B------:R-:W-:Y:S02]  /*2f4b0*/  IMAD.HI.U32 R3, R3, R11, R2 ;  /* 0x0000000b03037227 */ /* 0x000fe400078e0002 */
[----:B------:R-:W0:Y:S02]  /*2f4c0*/  MUFU.RCP R2, R12 ;  /* 0x0000000c00027308 */ /* 0x000e240000001000 */
[----:B------:R-:W-:Y:S02]  /*2f4d0*/  IMAD.MOV R11, RZ, RZ, -R9 ;  /* 0x000000ffff0b7224 */ /* 0x000fe400078e0a09 */
[----:B------:R-:W-:-:S04]  /*2f4e0*/  IMAD.HI.U32 R9, R3, R10, RZ ;  /* 0x0000000a03097227 */ /* 0x000fc800078e00ff */
[----:B------:R-:W-:-:S05]  /*2f4f0*/  IMAD R11, R9, R11, R10 ;  /* 0x0000000b090b7224 */ /* 0x000fca00078e020a */
[----:B------:R-:W-:Y:S02]  /*2f500*/  ISETP.GT.U32.AND P1, PT, R8, R11, PT ;  /* 0x0000000b0800720c */ /* 0x000fe40003f24070 */
[----:B0-----:R-:W-:Y:S01]  /*2f510*/  IADD3 R3, R2, 0xffffffe, RZ ;  /* 0x0ffffffe02037810 */ /* 0x001fe20007ffe0ff */
[----:B------:R-:W-:-:S05]  /*2f520*/  IMAD.MOV.U32 R2, RZ, RZ, RZ ;  /* 0x000000ffff027224 */ /* 0x000fca00078e00ff */
[----:B------:R-:W0:Y:S05]  /*2f530*/  F2I.FTZ.U32.TRUNC.NTZ R3, R3 ;  /* 0x0000000300037305 */ /* 0x000e2a000021f000 */
        /* <DEDUP_REMOVED lines=10> */
[----:B------:R-:W-:-:S04]  /*2f5e0*/  IABS R2, R4 ;  /* 0x0000000400027213 */ /* 0x000fc80000000000 */
[----:B------:R-:W-:-:S07]  /*2f5f0*/  IADD3 R2, RZ, -R2, RZ ;  /* 0x80000002ff027210 */ /* 0x000fce0007ffe0ff */
        /* <DEDUP_REMOVED lines=22> */
.L_x_4609:
[----:B------:R-:W-:Y:S01]  /*2f760*/  UMOV UR4, URZ ;  /* 0x0000003f00047c82 */ /* 0x000fe20008000000 */
[----:B------:R-:W-:Y:S01]  /*2f770*/  UMOV UR5, URZ ;  /* 0x0000003f00057c82 */ /* 0x000fe20008000000 */
[----:B------:R-:W-:Y:S01]  /*2f780*/  ULDC UR6, c[0x0][0xc3c] ;  /* 0x00030f0000067ab9 */ /* 0x000fe20000000800 */
[----:B------:R-:W-:Y:S02]  /*2f790*/  IMAD.MOV.U32 R24, RZ, RZ, R0 ;  /* 0x000000ffff187224 */ /* 0x000fe400078e0000 */
[----:B------:R-:W-:Y:S02]  /*2f7a0*/  IMAD.U32 R25, RZ, RZ, UR4 ;  /* 0x00000004ff197e24 */ /* 0x000fe4000f8e00ff */
[----:B------:R-:W-:Y:S02]  /*2f7b0*/  IMAD.U32 R26, RZ, RZ, UR5 ;  /* 0x00000005ff1a7e24 */ /* 0x000fe4000f8e00ff */
[----:B------:R-:W-:-:S07]  /*2f7c0*/  IMAD.U32 R27, RZ, RZ, UR6 ;  /* 0x00000006ff1b7e24 */ /* 0x000fce000f8e00ff */
.L_x_4615:
        /* <DEDUP_REMOVED lines=12> */
.L_x_4606:
[----:B------:R-:W-:Y:S02]  /*2f890*/  ULDC UR4, c[0x0][0xc3c] ;  /* 0x00030f0000047ab9 */ /* 0x000fe40000000800 */
[----:B----4-:R-:W-:-:S13]  /*2f8a0*/  ISETP.GE.AND P0, PT, R27, UR4, PT ;  /* 0x000000041b007c0c */ /* 0x010fda000bf06270 */
[----:B------:R-:W-:Y:S05]  /*2f8b0*/  @!P0 BRA `(.L_x_4616) ;  /* 0xffffff7c00d08947 */ /* 0x000fea000383ffff */
[----:B------:R-:W-:Y:S05]  /*2f8c0*/  BSYNC B7 ;  /* 0x0000000000077941 */ /* 0x000fea0003800000 */
.L_x_4494:
[----:B--23--:R-:W2:Y:S01]  /*2f8d0*/  LDL.LU R0, [R1+0x34] ;  /* 0x0000340001007983 */ /* 0x00cea20000300800 */
[----:B------:R-:W-:Y:S01]  /*2f8e0*/  BSSY B0, `(.L_x_4617) ;  /* 0x000000b000007945 */ /* 0x000fe20003800000 */
[----:B-1----:R-:W1:Y:S01]  /*2f8f0*/  S2R R5, SR_CgaCtaId ;  /* 0x0000000000057919 */ /* 0x002e620000008800 */
[----:B--2---:R-:W-:-:S04]  /*2f900*/  IADD3 R0, R0, 0x1, RZ ;  /* 0x0000000100007810 */ /* 0x004fc80007ffe0ff */
[----:B0-----:R-:W-:-:S04]  /*2f910*/  LEA.HI R2, R0, R0, RZ, 0x1 ;  /* 0x0000000000027211 */ /* 0x001fc800078f08ff */
[----:B------:R-:W-:Y:S02]  /*2f920*/  LOP3.LUT R3, R2, 0xfffffffe, RZ, 0xc0, !PT ;  /* 0xfffffffe02037812 */ /* 0x000fe400078ec0ff */
[----:B------:R-:W-:-:S03]  /*2f930*/  MOV R2, 0x400 ;  /* 0x0000040000027802 */ /* 0x000fc60000000f00 */
[----:B------:R-:W-:Y:S01]  /*2f940*/  IMAD.IADD R0, R0, 0x1, -R3 ;  /* 0x0000000100007824 */ /* 0x000fe200078e0a03 */
[----:B-1----:R-:W-:-:S04]  /*2f950*/  LEA R5, R5, R2, 0x18 ;  /* 0x0000000205057211 */ /* 0x002fc800078ec0ff */
[----:B------:R-:W-:-:S04]  /*2f960*/  SHF.L.U32 R0, R0, 0x1f, RZ ;  /* 0x0000001f00007819 */ /* 0x000fc800000006ff */
[----:B------:R-:W0:Y:S02]  /*2f970*/  SYNCS.PHASECHK.TRANS64.TRYWAIT P0, [R5+URZ+0x33420], R0 ;  /* 0x03342000050075a7 */ /* 0x000e24000800017f */
[----:B0-----:R-:W-:Y:S05]  /*2f980*/  @!P0 BRA `(.L_x_4618) ;  /* 0x0000007c00008947 */ /* 0x001fea0003800000 */
.L_x_4915:
[----:B------:R-:W-:Y:S05]  /*2f990*/  BSYNC B0 ;  /* 0x0000000000007941 */ /* 0x000fea0003800000 */
.L_x_4617:
[----:B------:R-:W-:-:S03]  /*2f9a0*/  UMOV UR4, 0xffffffff ;  /* 0xffffffff00047882 */ /* 0x000fc60000000000 */
[----:B------:R-:W-:Y:S05]  /*2f9b0*/  BRA.DIV UR4, `(.L_x_4619) ;  /* 0x0000007e04087947 */ /* 0x000fea000b800000 */
[----:B0-----:R-:W0:Y:S02]  /*2f9c0*/  S2R R0, SR_TID.X ;  /* 0x0000000000007919 */ /* 0x001e240000002100 */
[----:B0-----:R-:W-:-:S04]  /*2f9d0*/  SHF.R.U32.HI R0, RZ, 0x5, R0 ;  /* 0x00000005ff007819 */ /* 0x001fc80000011600 */
[----:B------:R-:W-:-:S05]  /*2f9e0*/  LOP3.LUT R0, R0, 0x3, RZ, 0xc0, !PT ;  /* 0x0000000300007812 */ /* 0x000fca00078ec0ff */
[----:B------:R0:W1:Y:S02]  /*2f9f0*/  SHFL.IDX PT, R14, R0, RZ, 0x1f ;  /* 0x00001fff000e7589 */ /* 0x00006400000e0000 */
.L_x_4918:
[----:B-1----:R-:W-:-:S13]  /*2fa00*/  ISETP.NE.AND P0, PT, R14, RZ, PT ;  /* 0x000000ff0e00720c */ /* 0x002fda0003f05270 */
[----:B------:R-:W-:Y:S05]  /*2fa10*/  @P0 BRA `(.L_x_4275) ;  /* 0x0000000000a80947 */ /* 0x000fea0003800000 */
[----:B------:R-:W-:-:S03]  /*2fa20*/  UMOV UR4, 0xffffffff ;  /* 0xffffffff00047882 */ /* 0x000fc60000000000 */
[----:B------:R-:W-:Y:S05]  /*2fa30*/  BRA.DIV UR4, `(.L_x_4620) ;  /* 0x0000007e041c7947 */ /* 0x000fea000b800000 */
[----:B------:R-:W-:-:S13]  /*2fa40*/  ELECT P6, URZ, PT ;  /* 0x00000000003f782f */ /* 0x000fda00038c0000 */
.L_x_4921:
[----:B------:R-:W-:Y:S05]  /*2fa50*/  @!P6 BRA `(.L_x_4275) ;  /* 0x000000000098e947 */ /* 0x000fea0003800000 */
[----:B------:R-:W-:-:S06]  /*2fa60*/  ULOP3.LUT UR4, UR36, 0x2, URZ, 0xfc, !UPT ;  /* 0x0000000224047892 */ /* 0x000fcc000f8efc3f */
[----:B0-----:R-:W-:-:S05]  /*2fa70*/  IMAD.U32 R0, RZ, RZ, UR4 ;  /* 0x00000004ff007e24 */ /* 0x001fca000f8e00ff */
[----:B------:R-:W-:-:S13]  /*2fa80*/  ISETP.NE.AND P0, PT, R0, 0x3, PT ;  /* 0x000000030000780c */ /* 0x000fda0003f05270 */
[----:B------:R-:W-:Y:S05]  /*2fa90*/  @!P0 BRA `(.L_x_4621) ;  /* 0x0000000000048947 */ /* 0x000fea0003800000 */
[----:B------:R-:W-:Y:S01]  /*2faa0*/  BPT.TRAP 0x1 ;  /* 0x000000040000795c */ /* 0x000fe20000300000 */
.L_x_4621:
[C---:B------:R-:W-:Y:S01]  /*2fab0*/  IMAD R3, R32.reuse, 0x8, R5 ;  /* 0x0000000820037824 */ /* 0x040fe200078e0205 */
[----:B------:R-:W-:Y:S01]  /*2fac0*/  SHF.L.U32 R2, R37, 0x1f, RZ ;  /* 0x0000001f25027819 */ /* 0x000fe200000006ff */
[----:B------:R-:W-:-:S03]  /*2fad0*/  VIADD R32, R32, 0x1 ;  /* 0x0000000120207836 */ /* 0x000fc60000000000 */
[----:B------:R-:W0:Y:S02]  /*2fae0*/  SYNCS.PHASECHK.TRANS64.TRYWAIT P1, [R3+URZ+0x33440], R2 ;  /* 0x03344002030075a7 */ /* 0x000e24000802017f */
[----:B------:R-:W-:-:S04]  /*2faf0*/  ISETP.NE.AND P2, PT, R32, 0x2, PT ;  /* 0x000000022000780c */ /* 0x000fc80003f45270 */
[----:B------:R-:W-:Y:S01]  /*2fb00*/  SEL R0, RZ, 0x1, P2 ;  /* 0x00000001ff007807 */ /* 0x000fe20001000000 */
[----:B0-----:R-:W-:Y:S08]  /*2fb10*/  @!P1 BRA `(.L_x_4622) ;  /* 0x0000007c00049947 */ /* 0x001ff00003800000 */
.L_x_4922:
[----:B------:R-:W-:Y:S02]  /*2fb20*/  SEL R32, R32, RZ, P2 ;  /* 0x000000ff20207207 */ /* 0x000fe40001000000 */
[----:B------:R-:W-:Y:S01]  /*2fb30*/  LOP3.LUT R0, R37, R0, RZ, 0x3c, !PT ;  /* 0x0000000025007212 */ /* 0x000fe200078e3cff */
[----:B------:R-:W-:Y:S06]  /*2fb40*/  @!P0 BRA `(.L_x_4623) ;  /* 0x0000000000048947 */ /* 0x000fec0003800000 */
[----:B------:R-:W-:Y:S01]  /*2fb50*/  BPT.TRAP 0x1 ;  /* 0x000000040000795c */ /* 0x000fe20000300000 */
.L_x_4623:
[----:B------:R-:W-:Y:S01]  /*2fb60*/  IMAD R5, R32, 0x8, R5 ;  /* 0x0000000820057824 */ /* 0x000fe200078e0205 */
[----:B------:R-:W-:-:S04]  /*2fb70*/  SHF.L.U32 R0, R0, 0x1f, RZ ;  /* 0x0000001f00007819 */ /* 0x000fc800000006ff */
[----:B------:R-:W1:Y:S02]  /*2fb80*/  SYNCS.PHASECHK.TRANS64.TRYWAIT P1, [R5+URZ+0x33440], R0 ;  /* 0x03344000050075a7 */ /* 0x000e64000802017f */
[----:B-1----:R-:W-:Y:S05]  /*2fb90*/  @!P1 BRA `(.L_x_4624) ;  /* 0x0000007800f89947 */ /* 0x002fea0003800000 */
.L_x_4923:
[----:B------:R-:W-:Y:S05]  /*2fba0*/  @!P0 BRA `(.L_x_4625) ;  /* 0x0000000000048947 */ /* 0x000fea0003800000 */
[----:B------:R-:W-:Y:S01]  /*2fbb0*/  BPT.TRAP 0x1 ;  /* 0x000000040000795c */ /* 0x000fe20000300000 */
.L_x_4625:
[----:B------:R-:W2:Y:S02]  /*2fbc0*/  SYNCS.PHASECHK.TRANS64.TRYWAIT P1, [R3+URZ+0x33460], R2 ;  /* 0x03346002030075a7 */ /* 0x000ea4000802017f */
[----:B--2---:R-:W-:Y:S05]  /*2fbd0*/  @!P1 BRA `(.L_x_4626) ;  /* 0x0000007800fc9947 */ /* 0x004fea0003800000 */
.L_x_4924:
[----:B------:R-:W-:Y:S05]  /*2fbe0*/  @!P0 BRA `(.L_x_4627) ;  /* 0x0000000000048947 */ /* 0x000fea0003800000 */
[----:B------:R-:W-:Y:S01]  /*2fbf0*/  BPT.TRAP 0x1 ;  /* 0x000000040000795c */ /* 0x000fe20000300000 */
.L_x_4627:
[----:B------:R-:W3:Y:S02]  /*2fc00*/  SYNCS.PHASECHK.TRANS64.TRYWAIT P1, [R5+URZ+0x33460], R0 ;  /* 0x03346000050075a7 */ /* 0x000ee4000802017f */
[----:B---3--:R-:W-:Y:S05]  /*2fc10*/  @!P1 BRA `(.L_x_4628) ;  /* 0x0000007c00009947 */ /* 0x008fea0003800000 */
.L_x_4925:
[----:B------:R-:W-:Y:S05]  /*2fc20*/  @!P0 BRA `(.L_x_4629) ;  /* 0x0000000000048947 */ /* 0x000fea0003800000 */
[----:B------:R-:W-:Y:S01]  /*2fc30*/  BPT.TRAP 0x1 ;  /* 0x000000040000795c */ /* 0x000fe20000300000 */
.L_x_4629:
[----:B------:R-:W4:Y:S02]  /*2fc40*/  SYNCS.PHASECHK.TRANS64.TRYWAIT P1, [R3+URZ+0x33480], R2 ;  /* 0x03348002030075a7 */ /* 0x000f24000802017f */
[----:B----4-:R-:W-:Y:S05]  /*2fc50*/  @!P1 BRA `(.L_x_4630) ;  /* 0x0000007c00049947 */ /* 0x010fea0003800000 */
.L_x_4926:
[----:B------:R-:W-:Y:S05]  /*2fc60*/  @!P0 BRA `(.L_x_4631) ;  /* 0x0000000000048947 */ /* 0x000fea0003800000 */
[----:B------:R-:W-:Y:S01]  /*2fc70*/  BPT.TRAP 0x1 ;  /* 0x000000040000795c */ /* 0x000fe20000300000 */
.L_x_4631:
[----:B------:R0:W0:Y:S02]  /*2fc80*/  SYNCS.PHASECHK.TRANS64.TRYWAIT P0, [R5+URZ+0x33480], R0 ;  /* 0x03348000050075a7 */ /* 0x000024000800017f */
[----:B0-----:R-:W-:Y:S05]  /*2fc90*/  @!P0 NANOSLEEP.SYNCS 0x989680 ;  /* 0x009896800000895d */ /* 0x001fea0003900000 */
[----:B------:R-:W0:Y:S02]  /*2fca0*/  @!P0 SYNCS.PHASECHK.TRANS64 P0, [R5+URZ+0x33480], R0 ;  /* 0x03348000050085a7 */ /* 0x000e24000800007f */
[----:B0-----:R-:W-:Y:S05]  /*2fcb0*/  @!P0 BRA `(.L_x_4631) ;  /* 0xfffffffc00f08947 */ /* 0x001fea000383ffff */
.L_x_4275:
[----:B------:R-:W-:Y:S05]  /*2fcc0*/  BSYNC B8 ;  /* 0x0000000000087941 */ /* 0x000fea0003800000 */
.L_x_4272:
[----:B------:R-:W-:Y:S05]  /*2fcd0*/  EXIT ;  /* 0x000000000000794d */ /* 0x000fea0003800000 */
.L_x_4295:
[----:B-1----:R1:W2:Y:S02]  /*2fce0*/  SYNCS.PHASECHK.TRANS64.TRYWAIT P5, [R93+URZ+0x33490], R94 ;  /* 0x0334905e5d0075a7 */ /* 0x0022a400080a017f */
[----:B--2---:R-:W-:Y:S05]  /*2fcf0*/  @!P5 NANOSLEEP.SYNCS 0x989680 ;  /* 0x009896800000d95d */ /* 0x004fea0003900000 */
[----:B------:R-:W2:Y:S02]  /*2fd00*/  @!P5 SYNCS.PHASECHK.TRANS64 P5, [R93+URZ+0x33490], R94 ;  /* 0x0334905e5d00d5a7 */ /* 0x000ea400080a007f */
[----:B--2---:R-:W-:Y:S05]  /*2fd10*/  @!P5 BRA `(.L_x_4295) ;  /* 0xfffffffc00f0d947 */ /* 0x004fea000383ffff */
[----:B------:R-:W-:Y:S05]  /*2fd20*/  BRA `(.L_x_4632) ;  /* 0xfffffd4000587947 */ /* 0x000fea000383ffff */
.L_x_4296:
        /* <DEDUP_REMOVED lines=8> */
.L_x_4634:
[----:B------:R-:W-:Y:S05]  /*2fdb0*/  BSYNC B1 ;  /* 0x0000000000017941 */ /* 0x000fea0003800000 */
.L_x_4633:
        /* <DEDUP_REMOVED lines=8> */
.L_x_4635:
[----:B------:R-:W-:Y:S01]  /*2fe40*/  IMAD.MOV.U32 R11, RZ, RZ, R14 ;  /* 0x000000ffff0b7224 */ /* 0x000fe200078e000e */
[----:B------:R-:W-:Y:S06]  /*2fe50*/  BRA `(.L_x_4636) ;  /* 0xfffffd4000207947 */ /* 0x000fec000383ffff */
.L_x_4321:
[----:B------:R-:W-:Y:S01]  /*2fe60*/  BSSY B1, `(.L_x_4637) ;  /* 0x0000008000017945 */ /* 0x000fe20003800000 */
[----:B0-----:R-:W-:Y:S02]  /*2fe70*/  IMAD.MOV.U32 R13, RZ, RZ, R119 ;  /* 0x000000ffff0d7224 */ /* 0x001fe400078e0077 */
[----:B------:R-:W-:Y:S02]  /*2fe80*/  IMAD.MOV.U32 R12, RZ, RZ, 0x1 ;  /* 0x00000001ff0c7424 */ /* 0x000fe400078e00ff */
[----:B----4-:R-:W-:Y:S02]  /*2fe90*/  IMAD.MOV.U32 R11, RZ, RZ, 0x1e1f ;  /* 0x00001e1fff0b7424 */ /* 0x010fe400078e00ff */
[----:B------:R-:W-:-:S07]  /*2fea0*/  IMAD.MOV.U32 R15, RZ, RZ, -0x1 ;  /* 0xffffffffff0f7424 */ /* 0x000fce00078e00ff */
[----:B-123--:R-:W-:Y:S05]  /*2feb0*/  WARPSYNC.COLLECTIVE R15, `(.L_x_4638) ;  /* 0x000000000f087348 */ /* 0x00efea0003c00000 */
[----:B------:R0:W4:Y:S02]  /*2fec0*/  SHFL.IDX P6, R14, R13, R12, R11 ;  /* 0x0000000c0d0e7389 */ /* 0x00012400000c000b */
[----:B01234-:R-:W-:Y:S01]  /*2fed0*/  ENDCOLLECTIVE ;  /* 0x000000000000791b */ /* 0x01ffe20003800000 */
.L_x_4638:
[----:B------:R-:W-:Y:S05]  /*2fee0*/  BSYNC B1 ;  /* 0x0000000000017941 */ /* 0x000fea0003800000 */
.L_x_4637:
        /* <DEDUP_REMOVED lines=8> */
.L_x_4639:
[----:B------:R-:W-:Y:S01]  /*2ff70*/  IMAD.MOV.U32 R120, RZ, RZ, R14 ;  /* 0x000000ffff787224 */ /* 0x000fe200078e000e */
[----:B------:R-:W-:Y:S06]  /*2ff80*/  BRA `(.L_x_4640) ;  /* 0xfffffd6c00707947 */ /* 0x000fec000383ffff */
.L_x_4351:
[----:B-1----:R1:W2:Y:S02]  /*2ff90*/  SYNCS.PHASECHK.TRANS64.TRYWAIT P5, [R93+URZ+0x33490], R94 ;  /* 0x0334905e5d0075a7 */ /* 0x0022a400080a017f */
[----:B--2---:R-:W-:Y:S05]  /*2ffa0*/  @!P5 NANOSLEEP.SYNCS 0x989680 ;  /* 0x009896800000d95d */ /* 0x004fea0003900000 */
[----:B------:R-:W2:Y:S02]  /*2ffb0*/  @!P5 SYNCS.PHASECHK.TRANS64 P5, [R93+URZ+0x33490], R94 ;  /* 0x0334905e5d00d5a7 */ /* 0x000ea400080a007f */
[----:B--2---:R-:W-:Y:S05]  /*2ffc0*/  @!P5 BRA `(.L_x_4351) ;  /* 0xfffffffc00f0d947 */ /* 0x004fea000383ffff */
[----:B------:R-:W-:Y:S05]  /*2ffd0*/  BRA `(.L_x_4641) ;  /* 0xfffffda000d07947 */ /* 0x000fea000383ffff */
.L_x_4352:
[----:B------:R-:W-:Y:S01]  /*2ffe0*/  BSSY B1, `(.L_x_4642) ;  /* 0x0000008000017945 */ /* 0x000fe20003800000 */
[----:B0-----:R-:W-:Y:S01]  /*2fff0*/  IMAD.MOV.U32 R13, RZ, RZ, R119 ;  /* 0x000000ffff0d7224 */ /* 0x001fe200078e0077 */
[----:B------:R-:W-:Y:S01]  /*30000*/  MOV R11, 0x1e1f ;  /* 0x00001e1f000b7802 */ /* 0x000fe20000000f00 */
[----:B------:R-:W-:Y:S02]  /*30010*/  IMAD.MOV.U32 R12, RZ, RZ, RZ ;  /* 0x000000ffff0c7224 */ /* 0x000fe400078e00ff */
[----:B------:R-:W-:-:S07]  /*30020*/  IMAD.MOV.U32 R15, RZ, RZ, -0x1 ;  /* 0xffffffffff0f7424 */ /* 0x000fce00078e00ff */
[----:B-1----:R-:W-:Y:S05]  /*30030*/  WARPSYNC.COLLECTIVE R15, `(.L_x_4643) ;  /* 0x000000000f087348 */ /* 0x002fea0003c00000 */
[----:B------:R0:W2:Y:S02]  /*30040*/  SHFL.IDX P6, R14, R13, R12, R11 ;  /* 0x0000000c0d0e7389 */ /* 0x0000a400000c000b */
[----:B012---:R-:W-:Y:S01]  /*30050*/  ENDCOLLECTIVE ;  /* 0x000000000000791b */ /* 0x007fe20003800000 */
.L_x_4643:
[----:B------:R-:W-:Y:S05]  /*30060*/  BSYNC B1 ;  /* 0x0000000000017941 */ /* 0x000fea0003800000 */
.L_x_4642:
        /* <DEDUP_REMOVED lines=8> */
.L_x_4644:
[----:B------:R-:W-:Y:S01]  /*300f0*/  MOV R11, R14 ;  /* 0x0000000e000b7202 */ /* 0x000fe20000000f00 */
[----:B------:R-:W-:Y:S06]  /*30100*/  BRA `(.L_x_4645) ;  /* 0xfffffda000a07947 */ /* 0x000fec000383ffff */
.L_x_4365:
[----:B------:R-:W-:Y:S01]  /*30110*/  BSSY B1, `(.L_x_4646) ;  /* 0x0000008000017945 */ /* 0x000fe20003800000 */
[----:B0-2---:R-:W-:Y:S02]  /*30120*/  IMAD.MOV.U32 R13, RZ, RZ, R119 ;  /* 0x000000ffff0d7224 */ /* 0x005fe400078e0077 */
[----:B------:R-:W-:Y:S02]  /*30130*/  IMAD.MOV.U32 R12, RZ, RZ, 0x1 ;  /* 0x00000001ff0c7424 */ /* 0x000fe400078e00ff */
[----:B----4-:R-:W-:Y:S02]  /*30140*/  IMAD.MOV.U32 R11, RZ, RZ, 0x1e1f ;  /* 0x00001e1fff0b7424 */ /* 0x010fe400078e00ff */
[----:B------:R-:W-:-:S07]  /*30150*/  IMAD.MOV.U32 R15, RZ, RZ, -0x1 ;  /* 0xffffffffff0f7424 */ /* 0x000fce00078e00ff */
[----:B-1-3--:R-:W-:Y:S05]  /*30160*/  WARPSYNC.COLLECTIVE R15, `(.L_x_4647) ;  /* 0x000000000f087348 */ /* 0x00afea0003c00000 */
[----:B------:R0:W2:Y:S02]  /*30170*/  SHFL.IDX P6, R14, R13, R12, R11 ;  /* 0x0000000c0d0e7389 */ /* 0x0000a400000c000b */
[----:B0123--:R-:W-:Y:S01]  /*30180*/  ENDCOLLECTIVE ;  /* 0x000000000000791b */ /* 0x00ffe20003800000 */
.L_x_4647:
[----:B------:R-:W-:Y:S05]  /*30190*/  BSYNC B1 ;  /* 0x0000000000017941 */ /* 0x000fea0003800000 */
.L_x_4646:
        /* <DEDUP_REMOVED lines=8> */
.L_x_4648:
[----:B------:R-:W-:Y:S01]  /*30220*/  IMAD.MOV.U32 R120, RZ, RZ, R14 ;  /* 0x000000ffff787224 */ /* 0x000fe200078e000e */
[----:B------:R-:W-:Y:S06]  /*30230*/  BRA `(.L_x_4649) ;  /* 0xfffffdd000a07947 */ /* 0x000fec000383ffff */
.L_x_4378:
[----:B0-----:R0:W1:Y:S02]  /*30240*/  SYNCS.PHASECHK.TRANS64.TRYWAIT P3, [R93+URZ+0x33490], R94 ;  /* 0x0334905e5d0075a7 */ /* 0x001064000806017f */
[----:B-1----:R-:W-:Y:S05]  /*30250*/  @!P3 NANOSLEEP.SYNCS 0x989680 ;  /* 0x009896800000b95d */ /* 0x002fea0003900000 */
[----:B------:R-:W1:Y:S02]  /*30260*/  @!P3 SYNCS.PHASECHK.TRANS64 P3, [R93+URZ+0x33490], R94 ;  /* 0x0334905e5d00b5a7 */ /* 0x000e64000806007f */
[----:B-1----:R-:W-:Y:S05]  /*30270*/  @!P3 BRA `(.L_x_4378) ;  /* 0xfffffffc00f0b947 */ /* 0x002fea000383ffff */
[----:B------:R-:W-:Y:S05]  /*30280*/  BRA `(.L_x_4650) ;  /* 0xfffffe0000987947 */ /* 0x000fea000383ffff */
.L_x_4379:
[----:B------:R-:W-:Y:S01]  /*30290*/  BSSY B1, `(.L_x_4651) ;  /* 0x0000008000017945 */ /* 0x000fe20003800000 */
[----:B------:R-:W-:Y:S01]  /*302a0*/  IMAD.MOV.U32 R13, RZ, RZ, R44 ;  /* 0x000000ffff0d7224 */ /* 0x000fe200078e002c */
[----:B------:R-:W-:Y:S01]  /*302b0*/  MOV R15, 0xffffffff ;  /* 0xffffffff000f7802 */ /* 0x000fe20000000f00 */
[----:B------:R-:W-:Y:S02]  /*302c0*/  IMAD.MOV.U32 R12, RZ, RZ, RZ ;  /* 0x000000ffff0c7224 */ /* 0x000fe400078e00ff */
[----:B------:R-:W-:-:S07]  /*302d0*/  IMAD.MOV.U32 R11, RZ, RZ, 0x1e1f ;  /* 0x00001e1fff0b7424 */ /* 0x000fce00078e00ff */
[----:B0-----:R-:W-:Y:S05]  /*302e0*/  WARPSYNC.COLLECTIVE R15, `(.L_x_4652) ;  /* 0x000000000f087348 */ /* 0x001fea0003c00000 */
[----:B------:R1:W2:Y:S02]  /*302f0*/  SHFL.IDX P6, R14, R13, R12, R11 ;  /* 0x0000000c0d0e7389 */ /* 0x0002a400000c000b */
[----:B012---:R-:W-:Y:S01]  /*30300*/  ENDCOLLECTIVE ;  /* 0x000000000000791b */ /* 0x007fe20003800000 */
.L_x_4652:
[----:B------:R-:W-:Y:S05]  /*30310*/  BSYNC B1 ;  /* 0x0000000000017941 */ /* 0x000fea0003800000 */
.L_x_4651:
        /* <DEDUP_REMOVED lines=8> */
.L_x_4653:
[----:B------:R-:W-:Y:S01]  /*303a0*/  IMAD.MOV.U32 R45, RZ, RZ, R14 ;  /* 0x000000ffff2d7224 */ /* 0x000fe200078e000e */
[----:B------:R-:W-:Y:S06]  /*303b0*/  BRA `(.L_x_4654) ;  /* 0xfffffe0000c87947 */ /* 0x000fec000383ffff */
.L_x_4382:
[----:B------:R-:W-:Y:S01]  /*303c0*/  BSSY B1, `(.L_x_4655) ;  /* 0x0000008000017945 */ /* 0x000fe20003800000 */
[----:B----4-:R-:W-:Y:S01]  /*303d0*/  MOV R13, R44 ;  /* 0x0000002c000d7202 */ /* 0x010fe20000000f00 */
[----:B------:R-:W-:Y:S02]  /*303e0*/  IMAD.MOV.U32 R12, RZ, RZ, 0x1 ;  /* 0x00000001ff0c7424 */ /* 0x000fe400078e00ff */
[----:B------:R-:W-:Y:S02]  /*303f0*/  IMAD.MOV.U32 R11, RZ, RZ, 0x1e1f ;  /* 0x00001e1fff0b7424 */ /* 0x000fe400078e00ff */
[----:B------:R-:W-:-:S07]  /*30400*/  IMAD.MOV.U32 R15, RZ, RZ, -0x1 ;  /* 0xffffffffff0f7424 */ /* 0x000fce00078e00ff */
[----:B0123--:R-:W-:Y:S05]  /*30410*/  WARPSYNC.COLLECTIVE R15, `(.L_x_4656) ;  /* 0x000000000f087348 */ /* 0x00ffea0003c00000 */
[----:B------:R4:W0:Y:S02]  /*30420*/  SHFL.IDX P6, R14, R13, R12, R11 ;  /* 0x0000000c0d0e7389 */ /* 0x00082400000c000b */
[----:B01234-:R-:W-:Y:S01]  /*30430*/  ENDCOLLECTIVE ;  /* 0x000000000000791b */ /* 0x01ffe20003800000 */
.L_x_4656:
[----:B------:R-:W-:Y:S05]  /*30440*/  BSYNC B1 ;  /* 0x0000000000017941 */ /* 0x000fea0003800000 */
.L_x_4655:
        /* <DEDUP_REMOVED lines=8> */
.L_x_4657:
[----:B------:R-:W-:Y:S01]  /*304d0*/  IMAD.MOV.U32 R45, RZ, RZ, R14 ;  /* 0x000000ffff2d7224 */ /* 0x000fe200078e000e */
[----:B------:R-:W-:Y:S06]  /*304e0*/  BRA `(.L_x_4658) ;  /* 0xfffffe0400207947 */ /* 0x000fec000383ffff */
.L_x_4386:
[----:B------:R0:W0:Y:S02]  /*304f0*/  SYNCS.PHASECHK.TRANS64.TRYWAIT P2, [R93+URZ+0x334b0], R94 ;  /* 0x0334b05e5d0075a7 */ /* 0x000024000804017f */
[----:B0-----:R-:W-:Y:S05]  /*30500*/  @!P2 NANOSLEEP.SYNCS 0x989680 ;  /* 0x009896800000a95d */ /* 0x001fea0003900000 */
[----:B------:R-:W0:Y:S02]  /*30510*/  @!P2 SYNCS.PHASECHK.TRANS64 P2, [R93+URZ+0x334b0], R94 ;  /* 0x0334b05e5d00a5a7 */ /* 0x000e24000804007f */
[----:B0-----:R-:W-:Y:S05]  /*30520*/  @!P2 BRA `(.L_x_4386) ;  /* 0xfffffffc00f0a947 */ /* 0x001fea000383ffff */
[----:B------:R-:W-:Y:S05]  /*30530*/  BRA `(.L_x_4659) ;  /* 0xfffffe0400f47947 */ /* 0x000fea000383ffff */
.L_x_4396:
[----:B------:R-:W-:Y:S01]  /*30540*/  BSSY B0, `(.L_x_4660) ;  /* 0x0000007000007945 */ /* 0x000fe20003800000 */
[----:B------:R-:W-:Y:S02]  /*30550*/  IMAD.MOV.U32 R12, RZ, RZ, RZ ;  /* 0x000000ffff0c7224 */ /* 0x000fe400078e00ff */
[----:B------:R-:W-:Y:S02]  /*30560*/  IMAD.MOV.U32 R11, RZ, RZ, 0x1f ;  /* 0x0000001fff0b7424 */ /* 0x000fe400078e00ff */
[----:B------:R-:W-:-:S07]  /*30570*/  IMAD.MOV.U32 R15, RZ, RZ, -0x1 ;  /* 0xffffffffff0f7424 */ /* 0x000fce00078e00ff */
[----:B------:R-:W-:Y:S05]  /*30580*/  WARPSYNC.COLLECTIVE R15, `(.L_x_4661) ;  /* 0x000000000f087348 */ /* 0x000fea0003c00000 */
[----:B------:R0:W1:Y:S02]  /*30590*/  SHFL.IDX P6, R14, R13, R12, R11 ;  /* 0x0000000c0d0e7389 */ /* 0x00006400000c000b */
[----:B01----:R-:W-:Y:S01]  /*305a0*/  ENDCOLLECTIVE ;  /* 0x000000000000791b */ /* 0x003fe20003800000 */
.L_x_4661:
[----:B------:R-:W-:Y:S05]  /*305b0*/  BSYNC B0 ;  /* 0x0000000000007941 */ /* 0x000fea0003800000 */
.L_x_4660:
[----:B------:R1:W-:Y:S01]  /*305c0*/  STL [R1+0x40], R14 ;  /* 0x0000400e01007387 */ /* 0x0003e20000100800 */
[----:B------:R-:W-:Y:S05]  /*305d0*/  BRA `(.L_x_4662) ;  /* 0xfffffe1800007947 */ /* 0x000fea000383ffff */
.L_x_4406:
[----:B------:R-:W-:Y:S01]  /*305e0*/  BSSY B1, `(.L_x_4663) ;  /* 0x0000008000017945 */ /* 0x000fe20003800000 */
[----:B------:R-:W-:Y:S01]  /*305f0*/  IMAD.MOV.U32 R13, RZ, RZ, R28 ;  /* 0x000000ffff0d7224 */ /* 0x000fe200078e001c */
[----:B------:R-:W-:Y:S01]  /*30600*/  MOV R12, RZ ;  /* 0x000000ff000c7202 */ /* 0x000fe20000000f00 */
[----:B------:R-:W-:Y:S02]  /*30610*/  IMAD.MOV.U32 R11, RZ, RZ, 0x1e1f ;  /* 0x00001e1fff0b7424 */ /* 0x000fe400078e00ff */
[----:B------:R-:W-:-:S07]  /*30620*/  IMAD.MOV.U32 R15, RZ, RZ, -0x1 ;  /* 0xffffffffff0f7424 */ /* 0x000fce00078e00ff */
[----:B-1----:R-:W-:Y:S05]  /*30630*/  WARPSYNC.COLLECTIVE R15, `(.L_x_4664) ;  /* 0x000000000f087348 */ /* 0x002fea0003c00000 */
[----:B-1----:R0:W1:Y:S02]  /*30640*/  SHFL.IDX P6, R14, R13, R12, R11 ;  /* 0x0000000c0d0e7389 */ /* 0x00206400000c000b */
[----:B01----:R-:W-:Y:S01]  /*30650*/  ENDCOLLECTIVE ;  /* 0x000000000000791b */ /* 0x003fe20003800000 */
.L_x_4664:
[----:B------:R-:W-:Y:S05]  /*30660*/  BSYNC B1 ;  /* 0x0000000000017941 */ /* 0x000fea0003800000 */
.L_x_4663:
        /* <DEDUP_REMOVED lines=8> */
.L_x_4665:
[----:B------:R-:W-:Y:S02]  /*306f0*/  IMAD.MOV.U32 R13, RZ, RZ, R45 ;  /* 0x000000ffff0d7224 */ /* 0x000fe400078e002d */
[----:B------:R-:W-:-:S07]  /*30700*/  IMAD.MOV.U32 R7, RZ, RZ, R14 ;  /* 0x000000ffff077224 */ /* 0x000fce00078e000e */
[----:B------:R-:W-:Y:S05]  /*30710*/  WARPSYNC.COLLECTIVE R15, `(.L_x_4666) ;  /* 0x000000000f087348 */ /* 0x000fea0003c00000 */
[----:B------:R0:W1:Y:S02]  /*30720*/  SHFL.IDX P6, R14, R13, R12, R11 ;  /* 0x0000000c0d0e7389 */ /* 0x00006400000c000b */
[----:B01----:R-:W-:Y:S01]  /*30730*/  ENDCOLLECTIVE ;  /* 0x000000000000791b */ /* 0x003fe20003800000 */
.L_x_4666:
[----:B------:R-:W-:Y:S02]  /*30740*/  IMAD.MOV.U32 R13, RZ, RZ, R26 ;  /* 0x000000ffff0d7224 */ /* 0x000fe400078e001a */
[----:B------:R-:W-:-:S07]  /*30750*/  IMAD.MOV.U32 R3, RZ, RZ, R14 ;  /* 0x000000ffff037224 */ /* 0x000fce00078e000e */
[----:B------:R-:W-:Y:S05]  /*30760*/  WARPSYNC.COLLECTIVE R15, `(.L_x_4667) ;  /* 0x000000000f087348 */ /* 0x000fea0003c00000 */
[----:B------:R0:W1:Y:S02]  /*30770*/  SHFL.IDX P6, R14, R13, R12, R11 ;  /* 0x0000000c0d0e7389 */ /* 0x00006400000c000b */
[----:B01----:R-:W-:Y:S01]  /*30780*/  ENDCOLLECTIVE ;  /* 0x000000000000791b */ /* 0x003fe20003800000 */
.L_x_4667:
[----:B------:R-:W-:Y:S01]  /*30790*/  IMAD.MOV.U32 R39, RZ, RZ, R14 ;  /* 0x000000ffff277224 */ /* 0x000fe200078e000e */
[----:B------:R-:W-:Y:S06]  /*307a0*/  BRA `(.L_x_4668) ;  /* 0xfffffe1c00007947 */ /* 0x000fec000383ffff */
.L_x_4410:
[----:B-1----:R1:W4:Y:S02]  /*307b0*/  SYNCS.PHASECHK.TRANS64.TRYWAIT P0, [R18+URZ+0x33400], R3 ;  /* 0x03340003120075a7 */ /* 0x002324000800017f */
[----:B----4-:R-:W-:Y:S05]  /*307c0*/  @!P0 NANOSLEEP.SYNCS 0x989680 ;  /* 0x009896800000895d */ /* 0x010fea0003900000 */
[----:B------:R-:W4:Y:S02]  /*307d0*/  @!P0 SYNCS.PHASECHK.TRANS64 P0, [R18+URZ+0x33400], R3 ;  /* 0x03340003120085a7 */ /* 0x000f24000800007f */
[----:B----4-:R-:W-:Y:S05]  /*307e0*/  @!P0 BRA `(.L_x_4410) ;  /* 0xfffffffc00f08947 */ /* 0x010fea000383ffff */
[----:B------:R-:W-:Y:S05]  /*307f0*/  BRA `(.L_x_4669) ;  /* 0xfffffe2000687947 */ /* 0x000fea000383ffff */
.L_x_4422:
        /* <DEDUP_REMOVED lines=8> */
.L_x_4671:
[----:B------:R-:W-:Y:S05]  /*30880*/  BSYNC B1 ;  /* 0x0000000000017941 */ /* 0x000fea0003800000 */
.L_x_4670:
        /* <DEDUP_REMOVED lines=8> */
.L_x_4672:
[----:B------:R-:W-:Y:S02]  /*30910*/  IMAD.MOV.U32 R13, RZ, RZ, R45 ;  /* 0x000000ffff0d7224 */ /* 0x000fe400078e002d */
[----:B------:R-:W-:-:S07]  /*30920*/  IMAD.MOV.U32 R37, RZ, RZ, R14 ;  /* 0x000000ffff257224 */ /* 0x000fce00078e000e */
[----:B------:R-:W-:Y:S05]  /*30930*/  WARPSYNC.COLLECTIVE R15, `(.L_x_4673) ;  /* 0x000000000f087348 */ /* 0x000fea0003c00000 */
[----:B------:R0:W1:Y:S02]  /*30940*/  SHFL.IDX P6, R14, R13, R12, R11 ;  /* 0x0000000c0d0e7389 */ /* 0x00006400000c000b */
[----:B01----:R-:W-:Y:S01]  /*30950*/  ENDCOLLECTIVE ;  /* 0x000000000000791b */ /* 0x003fe20003800000 */
.L_x_4673:
[----:B------:R-:W-:Y:S02]  /*30960*/  IMAD.MOV.U32 R13, RZ, RZ, R26 ;  /* 0x000000ffff0d7224 */ /* 0x000fe400078e001a */
[----:B------:R-:W-:-:S07]  /*30970*/  IMAD.MOV.U32 R45, RZ, RZ, R14 ;  /* 0x000000ffff2d7224 */ /* 0x000fce00078e000e */
[----:B------:R-:W-:Y:S05]  /*30980*/  WARPSYNC.COLLECTIVE R15, `(.L_x_4674) ;  /* 0x000000000f087348 */ /* 0x000fea0003c00000 */
[----:B------:R0:W1:Y:S02]  /*30990*/  SHFL.IDX P6, R14, R13, R12, R11 ;  /* 0x0000000c0d0e7389 */ /* 0x00006400000c000b */
[----:B01----:R-:W-:Y:S01]  /*309a0*/  ENDCOLLECTIVE ;  /* 0x000000000000791b */ /* 0x003fe20003800000 */
.L_x_4674:
[----:B------:R-:W-:Y:S01]  /*309b0*/  IMAD.MOV.U32 R47, RZ, RZ, R14 ;  /* 0x000000ffff2f7224 */ /* 0x000fe200078e000e */
[----:B------:R-:W-:Y:S06]  /*309c0*/  BRA `(.L_x_4675) ;  /* 0xfffffe4c00f47947 */ /* 0x000fec000383ffff */
.L_x_4426:
[----:B0-----:R0:W1:Y:S02]  /*309d0*/  SYNCS.PHASECHK.TRANS64.TRYWAIT P0, [R18+URZ+0x33400], R3 ;  /* 0x03340003120075a7 */ /* 0x001064000800017f */
[----:B-1----:R-:W-:Y:S05]  /*309e0*/  @!P0 NANOSLEEP.SYNCS 0x989680 ;  /* 0x009896800000895d */ /* 0x002fea0003900000 */
[----:B------:R-:W1:Y:S02]  /*309f0*/  @!P0 SYNCS.PHASECHK.TRANS64 P0, [R18+URZ+0x33400], R3 ;  /* 0x03340003120085a7 */ /* 0x000e64000800007f */
[----:B-1----:R-:W-:Y:S05]  /*30a00*/  @!P0 BRA `(.L_x_4426) ;  /* 0xfffffffc00f08947 */ /* 0x002fea000383ffff */
[----:B------:R-:W-:Y:S05]  /*30a10*/  BRA `(.L_x_4676) ;  /* 0xfffffe5400007947 */ /* 0x000fea000383ffff */
.L_x_4434:
[----:B--2---:R2:W3:Y:S02]  /*30a20*/  SYNCS.PHASECHK.TRANS64.TRYWAIT P1, [R0+URZ+0x33430], R3 ;  /* 0x03343003000075a7 */ /* 0x0044e4000802017f */
[----:B---3--:R-:W-:Y:S05]  /*30a30*/  @!P1 NANOSLEEP.SYNCS 0x989680 ;  /* 0x009896800000995d */ /* 0x008fea0003900000 */
[----:B------:R-:W3:Y:S02]  /*30a40*/  @!P1 SYNCS.PHASECHK.TRANS64 P1, [R0+URZ+0x33430], R3 ;  /* 0x03343003000095a7 */ /* 0x000ee4000802007f */
[----:B---3--:R-:W-:Y:S05]  /*30a50*/  @!P1 BRA `(.L_x_4434) ;  /* 0xfffffffc00f09947 */ /* 0x008fea000383ffff */
[----:B------:R-:W-:Y:S05]  /*30a60*/  BRA `(.L_x_4433) ;  /* 0xfffffe84004c7947 */ /* 0x000fea000383ffff */
.L_x_4441:
[----:B-1----:R1:W2:Y:S02]  /*30a70*/  SYNCS.PHASECHK.TRANS64.TRYWAIT P2, [R5+URZ+0x33430], R4 ;  /* 0x03343004050075a7 */ /* 0x0022a4000804017f */
[----:B--2---:R-:W-:Y:S05]  /*30a80*/  @!P2 NANOSLEEP.SYNCS 0x989680 ;  /* 0x009896800000a95d */ /* 0x004fea0003900000 */
[----:B------:R-:W2:Y:S02]  /*30a90*/  @!P2 SYNCS.PHASECHK.TRANS64 P2, [R5+URZ+0x33430], R4 ;  /* 0x033430040500a5a7 */ /* 0x000ea4000804007f */
[----:B--2---:R-:W-:Y:S05]  /*30aa0*/  @!P2 BRA `(.L_x_4441) ;  /* 0xfffffffc00f0a947 */ /* 0x004fea000383ffff */
[----:B------:R-:W-:Y:S05]  /*30ab0*/  BRA `(.L_x_4440) ;  /* 0xfffffec0002c7947 */ /* 0x000fea000383ffff */
.L_x_4445:
[----:B-1----:R1:W2:Y:S02]  /*30ac0*/  SYNCS.PHASECHK.TRANS64.TRYWAIT P1, [R4+URZ+0x33450], R3 ;  /* 0x03345003040075a7 */ /* 0x0022a4000802017f */
[----:B--2---:R-:W-:Y:S05]  /*30ad0*/  @!P1 NANOSLEEP.SYNCS 0x989680 ;  /* 0x009896800000995d */ /* 0x004fea0003900000 */
[----:B------:R-:W2:Y:S02]  /*30ae0*/  @!P1 SYNCS.PHASECHK.TRANS64 P1, [R4+URZ+0x33450], R3 ;  /* 0x03345003040095a7 */ /* 0x000ea4000802007f */
[----:B--2---:R-:W-:Y:S05]  /*30af0*/  @!P1 BRA `(.L_x_4445) ;  /* 0xfffffffc00f09947 */ /* 0x004fea000383ffff */
[----:B------:R-:W-:Y:S05]  /*30b00*/  BRA `(.L_x_4442) ;  /* 0xfffffed0006c7947 */ /* 0x000fea000383ffff */
.L_x_4452:
[----:B-1----:R1:W2:Y:S02]  /*30b10*/  SYNCS.PHASECHK.TRANS64.TRYWAIT P1, [R3+URZ+0x33450], R0 ;  /* 0x03345000030075a7 */ /* 0x0022a4000802017f */
[----:B--2---:R-:W-:Y:S05]  /*30b20*/  @!P1 NANOSLEEP.SYNCS 0x989680 ;  /* 0x009896800000995d */ /* 0x004fea0003900000 */
[----:B------:R-:W2:Y:S02]  /*30b30*/  @!P1 SYNCS.PHASECHK.TRANS64 P1, [R3+URZ+0x33450], R0 ;  /* 0x03345000030095a7 */ /* 0x000ea4000802007f */
[----:B--2---:R-:W-:Y:S05]  /*30b40*/  @!P1 BRA `(.L_x_4452) ;  /* 0xfffffffc00f09947 */ /* 0x004fea000383ffff */
[----:B------:R-:W-:Y:S05]  /*30b50*/  BRA `(.L_x_4451) ;  /* 0xfffffef4005c7947 */ /* 0x000fea000383ffff */
.L_x_4456:
        /* <DEDUP_REMOVED lines=8> */
[----:B------:R-:W-:Y:S01]  /*30be0*/  IMAD.MOV.U32 R125, RZ, RZ, RZ ;  /* 0x000000ffff7d7224 */ /* 0x000fe200078e00ff */
[----:B------:R-:W-:Y:S02]  /*30bf0*/  SEL R30, R33, R32, P0 ;  /* 0x00000020211e7207 */ /* 0x000fe40000000000 */
[----:B------:R-:W-:Y:S02]  /*30c00*/  SEL R31, R32, R33, P0 ;  /* 0x00000021201f7207 */ /* 0x000fe40000000000 */
[----:B------:R-:W-:Y:S02]  /*30c10*/  SEL R56, R11, R57, P0 ;  /* 0x000000390b387207 */ /* 0x000fe40000000000 */
[----:B------:R-:W-:-:S02]  /*30c20*/  SEL R32, R15, R60, P0 ;  /* 0x0000003c0f207207 */ /* 0x000fc40000000000 */
[----:B------:R-:W-:Y:S01]  /*30c30*/  SEL R33, R60, R15, P0 ;  /* 0x0000000f3c217207 */ /* 0x000fe20000000000 */
[----:B------:R-:W-:Y:S01]  /*30c40*/  IMAD.MOV.U32 R15, RZ, RZ, -0x1 ;  /* 0xffffffffff0f7424 */ /* 0x000fe200078e00ff */
[----:B------:R-:W-:Y:S02]  /*30c50*/  SEL R54, R100, R12, P0 ;  /* 0x0000000c64367207 */ /* 0x000fe40000000000 */
[----:B------:R-:W-:Y:S01]  /*30c60*/  SEL R55, R12, R100, P0 ;  /* 0x000000640c377207 */ /* 0x000fe20000000000 */
[----:B-----5:R-:W-:Y:S01]  /*30c70*/  IMAD.MOV.U32 R12, RZ, RZ, R0 ;  /* 0x000000ffff0c7224 */ /* 0x020fe200078e0000 */
[----:B------:R-:W-:Y:S02]  /*30c80*/  SEL R57, R57, R11, P0 ;  /* 0x0000000b39397207 */ /* 0x000fe40000000000 */
[----:B------:R-:W-:Y:S02]  /*30c90*/  MOV R11, 0x1c1f ;  /* 0x00001c1f000b7802 */ /* 0x000fe40000000f00 */
[----:B------:R-:W-:-:S02]  /*30ca0*/  SEL R34, R52, R14, P0 ;  /* 0x0000000e34227207 */ /* 0x000fc40000000000 */
[----:B------:R-:W-:-:S07]  /*30cb0*/  SEL R35, R14, R52, P0 ;  /* 0x000000340e237207 */ /* 0x000fce0000000000 */
[----:B0-----:R-:W-:Y:S05]  /*30cc0*/  WARPSYNC.COLLECTIVE R15, `(.L_x_4677) ;  /* 0x000000000f087348 */ /* 0x001fea0003c00000 */
[----:B------:R1:W2:Y:S02]  /*30cd0*/  SHFL.IDX P6, R14, R13, R12, R11 ;  /* 0x0000000c0d0e7389 */ /* 0x0002a400000c000b */
[----:B012---:R-:W-:Y:S01]  /*30ce0*/  ENDCOLLECTIVE ;  /* 0x000000000000791b */ /* 0x007fe20003800000 */
.L_x_4677:
[----:B------:R-:W-:Y:S02]  /*30cf0*/  SEL R119, R8, R109, P0 ;  /* 0x0000006d08777207 */ /* 0x000fe40000000000 */
[----:B------:R-:W-:Y:S02]  /*30d00*/  SEL R142, R109, R8, P0 ;  /* 0x000000086d8e7207 */ /* 0x000fe40000000000 */
[----:B------:R-:W-:Y:S02]  /*30d10*/  SEL R62, R116, R4, P0 ;  /* 0x00000004743e7207 */ /* 0x000fe40000000000 */
[----:B------:R-:W-:Y:S02]  /*30d20*/  SEL R63, R4, R116, P0 ;  /* 0x00000074043f7207 */ /* 0x000fe40000000000 */
[----:B------:R-:W-:Y:S02]  /*30d30*/  LOP3.LUT R116, R0, 0x2, RZ, 0x3c, !PT ;  /* 0x0000000200747812 */ /* 0x000fe400078e3cff */
        /* <DEDUP_REMOVED lines=13> */
.L_x_4678:
        /* <DEDUP_REMOVED lines=19> */
.L_x_4679:
        /* <DEDUP_REMOVED lines=17> */
.L_x_4680:
        /* <DEDUP_REMOVED lines=19> */
.L_x_4681:
        /* <DEDUP_REMOVED lines=18> */
.L_x_4682:
        /* <DEDUP_REMOVED lines=13> */
[----:B------:R-:W-:-:S07]  /*31370*/  MOV R115, R14 ;  /* 0x0000000e00737202 */ /* 0x000fce0000000f00 */
[----:B------:R-:W-:Y:S05]  /*31380*/  WARPSYNC.COLLECTIVE R15, `(.L_x_4683) ;  /* 0x000000000f087348 */ /* 0x000fea0003c00000 */
[----:B------:R0:W1:Y:S02]  /*31390*/  SHFL.IDX P6, R14, R13, R12, R11 ;  /* 0x0000000c0d0e7389 */ /* 0x00006400000c000b */
[----:B01----:R-:W-:Y:S01]  /*313a0*/  ENDCOLLECTIVE ;  /* 0x000000000000791b */ /* 0x003fe20003800000 */
.L_x_4683:
[----:B------:R-:W-:Y:S02]  /*313b0*/  IMAD.MOV.U32 R13, RZ, RZ, R143 ;  /* 0x000000ffff0d7224 */ /* 0x000fe400078e008f */
[----:B------:R-:W-:-:S07]  /*313c0*/  IMAD.MOV.U32 R83, RZ, RZ, R14 ;  /* 0x000000ffff537224 */ /* 0x000fce00078e000e */
[----:B------:R-:W-:Y:S05]  /*313d0*/  WARPSYNC.COLLECTIVE R15, `(.L_x_4684) ;  /* 0x000000000f087348 */ /* 0x000fea0003c00000 */
[----:B------:R0:W1:Y:S02]  /*313e0*/  SHFL.IDX P6, R14, R13, R12, R11 ;  /* 0x0000000c0d0e7389 */ /* 0x00006400000c000b */
[----:B01----:R-:W-:Y:S01]  /*313f0*/  ENDCOLLECTIVE ;  /* 0x000000000000791b */ /* 0x003fe20003800000 */
.L_x_4684:
        /* <DEDUP_REMOVED lines=8> */
.L_x_4685:
[----:B------:R-:W-:Y:S02]  /*31480*/  SEL R113, R115, R89, P0 ;  /* 0x0000005973717207 */ /* 0x000fe40000000000 */
[----:B------:R-:W-:Y:S01]  /*31490*/  SEL R115, R89, R115, P0 ;  /* 0x0000007359737207 */ /* 0x000fe20000000000 */
[----:B------:R-:W-:Y:S02]  /*314a0*/  IMAD.MOV.U32 R13, RZ, RZ, R119 ;  /* 0x000000ffff0d7224 */ /* 0x000fe400078e0077 */
[----:B------:R-:W-:-:S07]  /*314b0*/  IMAD.MOV.U32 R118, RZ, RZ, R14 ;  /* 0x000000ffff767224 */ /* 0x000fce00078e000e */
[----:B------:R-:W-:Y:S05]  /*314c0*/  WARPSYNC.COLLECTIVE R15, `(.L_x_4686) ;  /* 0x000000000f087348 */ /* 0x000fea0003c00000 */
[----:B------:R0:W1:Y:S02]  /*314d0*/  SHFL.IDX P6, R14, R13, R12, R11 ;  /* 0x0000000c0d0e7389 */ /* 0x00006400000c000b */
[----:B01----:R-:W-:Y:S01]  /*314e0*/  ENDCOLLECTIVE ;  /* 0x000000000000791b */ /* 0x003fe20003800000 */
.L_x_4686:
[----:B------:R-:W-:Y:S02]  /*314f0*/  IMAD.MOV.U32 R13, RZ, RZ, R139 ;  /* 0x000000ffff0d7224 */ /* 0x000fe400078e008b */
[----:B------:R-:W-:Y:S02]  /*31500*/  IMAD.MOV.U32 R12, RZ, RZ, R116 ;  /* 0x000000ffff0c7224 */ /* 0x000fe400078e0074 */
[----:B------:R-:W-:-:S07]  /*31510*/  IMAD.MOV.U32 R119, RZ, RZ, R14 ;  /* 0x000000ffff777224 */ /* 0x000fce00078e000e */
[----:B------:R-:W-:Y:S05]  /*31520*/  WARPSYNC.COLLECTIVE R15, `(.L_x_4687) ;  /* 0x000000000f087348 */ /* 0x000fea0003c00000 */
[----:B------:R0:W1:Y:S02]  /*31530*/  SHFL.IDX P6, R14, R13, R12, R11 ;  /* 0x0000000c0d0e7389 */ /* 0x00006400000c000b */
[----:B01----:R-:W-:Y:S01]  /*31540*/  ENDCOLLECTIVE ;  /* 0x000000000000791b */ /* 0x003fe20003800000 */
.L_x_4687:
[----:B------:R-:W-:Y:S01]  /*31550*/  MOV R13, R142 ;  /* 0x0000008e000d7202 */ /* 0x000fe20000000f00 */
[----:B------:R-:W-:-:S07]  /*31560*/  IMAD.MOV.U32 R81, RZ, RZ, R14 ;  /* 0x000000ffff517224 */ /* 0x000fce00078e000e */
[----:B------:R-:W-:Y:S05]  /*31570*/  WARPSYNC.COLLECTIVE R15, `(.L_x_4688) ;  /* 0x000000000f087348 */ /* 0x000fea0003c00000 */
[----:B------:R0:W1:Y:S02]  /*31580*/  SHFL.IDX P6, R14, R13, R12, R11 ;  /* 0x0000000c0d0e7389 */ /* 0x00006400000c000b */
[----:B01----:R-:W-:Y:S01]  /*31590*/  ENDCOLLECTIVE ;  /* 0x000000000000791b */ /* 0x003fe20003800000 */
.L_x_4688:
[----:B------:R-:W-:Y:S02]  /*315a0*/  IMAD.MOV.U32 R13, RZ, RZ, R75 ;  /* 0x000000ffff0d7224 */ /* 0x000fe400078e004b */
[----:B------:R-:W-:Y:S02]  /*315b0*/  IMAD.MOV.U32 R12, RZ, RZ, R0 ;  /* 0x000000ffff0c7224 */ /* 0x000fe400078e0000 */
[----:B------:R-:W-:-:S07]  /*315c0*/  IMAD.MOV.U32 R85, RZ, RZ, R14 ;  /* 0x000000ffff557224 */ /* 0x000fce00078e000e */
[----:B------:R-:W-:Y:S05]  /*315d0*/  WARPSYNC.COLLECTIVE R15, `(.L_x_4689) ;  /* 0x000000000f087348 */ /* 0x000fea0003c00000 */
[----:B------:R0:W1:Y:S02]  /*315e0*/  SHFL.IDX P6, R14, R13, R12, R11 ;  /* 0x0000000c0d0e7389 */ /* 0x00006400000c000b */
[----:B01----:R-:W-:Y:S01]  /*315f0*/  ENDCOLLECTIVE ;  /* 0x000000000000791b */ /* 0x003fe20003800000 */
.L_x_4689:
[----:B------:R-:W-:Y:S02]  /*31600*/  SEL R117, R119, R85, P0 ;  /* 0x0000005577757207 */ /* 0x000fe40000000000 */
[----:B------:R-:W-:Y:S01]  /*31610*/  SEL R119, R85, R119, P0 ;  /* 0x0000007755777207 */ /* 0x000fe20000000000 */
[----:B------:R-:W-:Y:S02]  /*31620*/  IMAD.MOV.U32 R13, RZ, RZ, R122 ;  /* 0x000000ffff0d7224 */ /* 0x000fe400078e007a */
[----:B------:R-:W-:-:S07]  /*31630*/  IMAD.MOV.U32 R3, RZ, RZ, R14 ;  /* 0x000000ffff037224 */ /* 0x000fce00078e000e */
[----:B------:R-:W-:Y:S05]  /*31640*/  WARPSYNC.COLLECTIVE R15, `(.L_x_4690) ;  /* 0x000000000f087348 */ /* 0x000fea0003c00000 */
[----:B------:R0:W1:Y:S02]  /*31650*/  SHFL.IDX P6, R14, R13, R12, R11 ;  /* 0x0000000c0d0e7389 */ /* 0x00006400000c000b */
[----:B01----:R-:W-:Y:S01]  /*31660*/  ENDCOLLECTIVE ;  /* 0x000000000000791b */ /* 0x003fe20003800000 */
.L_x_4690:
[----:B------:R-:W-:Y:S01]  /*31670*/  MOV R13, R121 ;  /* 0x00000079000d7202 */ /* 0x000fe20000000f00 */
[----:B------:R-:W-:Y:S02]  /*31680*/  IMAD.MOV.U32 R12, RZ, RZ, R116 ;  /* 0x000000ffff0c7224 */ /* 0x000fe400078e0074 */
[----:B------:R-:W-:-:S07]  /*31690*/  IMAD.MOV.U32 R122, RZ, RZ, R14 ;  /* 0x000000ffff7a7224 */ /* 0x000fce00078e000e */
[----:B------:R-:W-:Y:S05]  /*316a0*/  WARPSYNC.COLLECTIVE R15, `(.L_x_4691) ;  /* 0x000000000f087348 */ /* 0x000fea0003c00000 */
[----:B------:R0:W1:Y:S02]  /*316b0*/  SHFL.IDX P6, R14, R13, R12, R11 ;  /* 0x0000000c0d0e7389 */ /* 0x00006400000c000b */
[----:B01----:R-:W-:Y:S01]  /*316c0*/  ENDCOLLECTIVE ;  /* 0x000000000000791b */ /* 0x003fe20003800000 */
.L_x_4691:
[----:B------:R-:W-:Y:S02]  /*316d0*/  IMAD.MOV.U32 R13, RZ, RZ, R140 ;  /* 0x000000ffff0d7224 */ /* 0x000fe400078e008c */
[----:B------:R-:W-:-:S07]  /*316e0*/  IMAD.MOV.U32 R4, RZ, RZ, R14 ;  /* 0x000000ffff047224 */ /* 0x000fce00078e000e */
[----:B------:R-:W-:Y:S05]  /*316f0*/  WARPSYNC.COLLECTIVE R15, `(.L_x_4692) ;  /* 0x000000000f087348 */ /* 0x000fea0003c00000 */
[----:B------:R0:W1:Y:S02]  /*31700*/  SHFL.IDX P6, R14, R13, R12, R11 ;  /* 0x0000000c0d0e7389 */ /* 0x00006400000c000b */
[----:B01----:R-:W-:Y:S01]  /*31710*/  ENDCOLLECTIVE ;  /* 0x000000000000791b */ /* 0x003fe20003800000 */
.L_x_4692:
[----:B------:R-:W-:Y:S01]  /*31720*/  IMAD.MOV.U32 R13, RZ, RZ, R120 ;  /* 0x000000ffff0d7224 */ /* 0x000fe200078e0078 */
[----:B------:R-:W-:Y:S01]  /*31730*/  SEL R120, R3, R4, P0 ;  /* 0x0000000403787207 */ /* 0x000fe20000000000 */
[----:B------:R-:W-:Y:S01]  /*31740*/  IMAD.MOV.U32 R12, RZ, RZ, R0 ;  /* 0x000000ffff0c7224 */ /* 0x000fe200078e0000 */
[----:B------:R-:W-:Y:S01]  /*31750*/  SEL R3, R4, R3, P0 ;  /* 0x0000000304037207 */ /* 0x000fe20000000000 */
[----:B------:R-:W-:-:S07]  /*31760*/  IMAD.MOV.U32 R75, RZ, RZ, R14 ;  /* 0x000000ffff4b7224 */ /* 0x000fce00078e000e */
[----:B------:R-:W-:Y:S05]  /*31770*/  WARPSYNC.COLLECTIVE R15, `(.L_x_4693) ;  /* 0x000000000f087348 */ /* 0x000fea0003c00000 */
[----:B------:R0:W1:Y:S02]  /*31780*/  SHFL.IDX P6, R14, R13, R12, R11 ;  /* 0x0000000c0d0e7389 */ /* 0x00006400000c000b */
[----:B01----:R-:W-:Y:S01]  /*31790*/  ENDCOLLECTIVE ;  /* 0x000000000000791b */ /* 0x003fe20003800000 */
.L_x_4693:
[----:B------:R-:W-:Y:S02]  /*317a0*/  SEL R121, R122, R75, P0 ;  /* 0x0000004b7a797207 */ /* 0x000fe40000000000 */
[----:B------:R-:W-:Y:S01]  /*317b0*/  SEL R122, R75, R122, P0 ;  /* 0x0000007a4b7a7207 */ /* 0x000fe20000000000 */
[----:B------:R-:W-:Y:S01]  /*317c0*/  IMAD.MOV.U32 R13, RZ, RZ, R5 ;  /* 0x000000ffff0d7224 */ /* 0x000fe200078e0005 */
[----:B------:R-:W-:-:S07]  /*317d0*/  MOV R7, R14 ;  /* 0x0000000e00077202 */ /* 0x000fce0000000f00 */
[----:B------:R-:W-:Y:S05]  /*317e0*/  WARPSYNC.COLLECTIVE R15, `(.L_x_4694) ;  /* 0x000000000f087348 */ /* 0x000fea0003c00000 */
[----:B------:R0:W1:Y:S02]  /*317f0*/  SHFL.IDX P6, R14, R13, R12, R11 ;  /* 0x0000000c0d0e7389 */ /* 0x00006400000c000b */
[----:B01----:R-:W-:Y:S01]  /*31800*/  ENDCOLLECTIVE ;  /* 0x000000000000791b */ /* 0x003fe20003800000 */
.L_x_4694:
[----:B------:R-:W-:Y:S02]  /*31810*/  IMAD.MOV.U32 R13, RZ, RZ, R8 ;  /* 0x000000ffff0d7224 */ /* 0x000fe400078e0008 */
[----:B------:R-:W-:Y:S02]  /*31820*/  IMAD.MOV.U32 R12, RZ, RZ, R116 ;  /* 0x000000ffff0c7224 */ /* 0x000fe400078e0074 */
[----:B------:R-:W-:-:S07]  /*31830*/  IMAD.MOV.U32 R5, RZ, RZ, R14 ;  /* 0x000000ffff057224 */ /* 0x000fce00078e000e */
[----:B------:R-:W-:Y:S05]  /*31840*/  WARPSYNC.COLLECTIVE R15, `(.L_x_4695) ;  /* 0x000000000f087348 */ /* 0x000fea0003c00000 */
[----:B------:R0:W1:Y:S02]  /*31850*/  SHFL.IDX P6, R14, R13, R12, R11 ;  /* 0x0000000c0d0e7389 */ /* 0x00006400000c000b */
[----:B01----:R-:W-:Y:S01]  /*31860*/  ENDCOLLECTIVE ;  /* 0x000000000000791b */ /* 0x003fe20003800000 */
.L_x_4695:
[----:B------:R-:W-:Y:S02]  /*31870*/  IMAD.MOV.U32 R13, RZ, RZ, R127 ;  /* 0x000000ffff0d7224 */ /* 0x000fe400078e007f */
[----:B------:R-:W-:-:S07]  /*31880*/  IMAD.MOV.U32 R8, RZ, RZ, R14 ;  /* 0x000000ffff087224 */ /* 0x000fce00078e000e */
[----:B------:R-:W-:Y:S05]  /*31890*/  WARPSYNC.COLLECTIVE R15, `(.L_x_4696) ;  /* 0x000000000f087348 */ /* 0x000fea0003c00000 */
[----:B------:R0:W1:Y:S02]  /*318a0*/  SHFL.IDX P6, R14, R13, R12, R11 ;  /* 0x0000000c0d0e7389 */ /* 0x00006400000c000b */
[----:B01----:R-:W-:Y:S01]  /*318b0*/  ENDCOLLECTIVE ;  /* 0x000000000000791b */ /* 0x003fe20003800000 */
.L_x_4696:
[----:B------:R-:W-:Y:S02]  /*318c0*/  IMAD.MOV.U32 R13, RZ, RZ, R93 ;  /* 0x000000ffff0d7224 */ /* 0x000fe400078e005d */
[----:B------:R-:W-:Y:S01]  /*318d0*/  IMAD.MOV.U32 R12, RZ, RZ, R0 ;  /* 0x000000ffff0c7224 */ /* 0x000fe200078e0000 */
[----:B------:R-:W-:-:S07]  /*318e0*/  MOV R6, R14 ;  /* 0x0000000e00067202 */ /* 0x000fce0000000f00 */
[----:B------:R-:W-:Y:S05]  /*318f0*/  WARPSYNC.COLLECTIVE R15, `(.L_x_4697) ;  /* 0x000000000f087348 */ /* 0x000fea0003c00000 */
[----:B------:R0:W1:Y:S02]  /*31900*/  SHFL.IDX P6, R14, R13, R12, R11 ;  /* 0x0000000c0d0e7389 */ /* 0x00006400000c000b */
[----:B01----:R-:W-:Y:S01]  /*31910*/  ENDCOLLECTIVE ;  /* 0x000000000000791b */ /* 0x003fe20003800000 */
.L_x_4697:
[----:B------:R-:W-:Y:S02]  /*31920*/  SEL R4, R5, R6, P0 ;  /* 0x0000000605047207 */ /* 0x000fe40000000000 */
[----:B------:R-:W-:Y:S02]  /*31930*/  SEL R5, R6, R5, P0 ;  /* 0x0000000506057207 */ /* 0x000fe40000000000 */
[----:B------:R-:W-:Y:S02]  /*31940*/  SEL R6, R7, R8, P0 ;  /* 0x0000000807067207 */ /* 0x000fe40000000000 */
[----:B------:R-:W-:Y:S01]  /*31950*/  SEL R7, R8, R7, P0 ;  /* 0x0000000708077207 */ /* 0x000fe20000000000 */
[----:B------:R-:W-:Y:S02]  /*31960*/  IMAD.MOV.U32 R13, RZ, RZ, R9 ;  /* 0x000000ffff0d7224 */ /* 0x000fe400078e0009 */
[----:B------:R-:W-:-:S07]  /*31970*/  IMAD.MOV.U32 R20, RZ, RZ, R14 ;  /* 0x000000ffff147224 */ /* 0x000fce00078e000e */
[----:B------:R-:W-:Y:S05]  /*31980*/  WARPSYNC.COLLECTIVE R15, `(.L_x_4698) ;  /* 0x000000000f087348 */ /* 0x000fea0003c00000 */
[----:B------:R0:W1:Y:S02]  /*31990*/  SHFL.IDX P6, R14, R13, R12, R11 ;  /* 0x0000000c0d0e7389 */ /* 0x00006400000c000b */
[----:B01----:R-:W-:Y:S01]  /*319a0*/  ENDCOLLECTIVE ;  /* 0x000000000000791b */ /* 0x003fe20003800000 */
.L_x_4698:
[----:B------:R-:W-:Y:S01]  /*319b0*/  IMAD.MOV.U32 R13, RZ, RZ, R21 ;  /* 0x000000ffff0d7224 */ /* 0x000fe200078e0015 */
[----:B------:R-:W-:Y:S01]  /*319c0*/  MOV R12, R116 ;  /* 0x00000074000c7202 */ /* 0x000fe20000000f00 */
[----:B------:R-:W-:-:S07]  /*319d0*/  IMAD.MOV.U32 R9, RZ, RZ, R14 ;  /* 0x000000ffff097224 */ /* 0x000fce00078e000e */
[----:B------:R-:W-:Y:S05]  /*319e0*/  WARPSYNC.COLLECTIVE R15, `(.L_x_4699) ;  /* 0x000000000f087348 */ /* 0x000fea0003c00000 */
[----:B------:R0:W1:Y:S02]  /*319f0*/  SHFL.IDX P6, R14, R13, R12, R11 ;  /* 0x0000000c0d0e7389 */ /* 0x00006400000c000b */
[----:B01----:R-:W-:Y:S01]  /*31a00*/  ENDCOLLECTIVE ;  /* 0x000000000000791b */ /* 0x003fe20003800000 */
.L_x_4699:
[----:B------:R-:W-:Y:S02]  /*31a10*/  IMAD.MOV.U32 R13, RZ, RZ, R10 ;  /* 0x000000ffff0d7224 */ /* 0x000fe400078e000a */
[----:B------:R-:W-:-:S07]  /*31a20*/  IMAD.MOV.U32 R21, RZ, RZ, R14 ;  /* 0x000000ffff157224 */ /* 0x000fce00078e000e */
[----:B------:R-:W-:Y:S05]  /*31a30*/  WARPSYNC.COLLECTIVE R15, `(.L_x_4700) ;  /* 0x000000000f087348 */ /* 0x000fea0003c00000 */
[----:B------:R0:W1:Y:S02]  /*31a40*/  SHFL.IDX P6, R14, R13, R12, R11 ;  /* 0x0000000c0d0e7389 */ /* 0x00006400000c000b */
[----:B01----:R-:W-:Y:S01]  /*31a50*/  ENDCOLLECTIVE ;  /* 0x000000000000791b */ /* 0x003fe20003800000 */
.L_x_4700:
[----:B------:R-:W-:Y:S02]  /*31a60*/  IMAD.MOV.U32 R13, RZ, RZ, R26 ;  /* 0x000000ffff0d7224 */ /* 0x000fe400078e001a */
[----:B------:R-:W-:Y:S02]  /*31a70*/  IMAD.MOV.U32 R12, RZ, RZ, R0 ;  /* 0x000000ffff0c7224 */ /* 0x000fe400078e0000 */
[----:B------:R-:W-:-:S07]  /*31a80*/  IMAD.MOV.U32 R10, RZ, RZ, R14 ;  /* 0x000000ffff0a7224 */ /* 0x000fce00078e000e */
[----:B------:R-:W-:Y:S05]  /*31a90*/  WARPSYNC.COLLECTIVE R15, `(.L_x_4701) ;  /* 0x000000000f087348 */ /* 0x000fea0003c00000 */
[----:B------:R0:W1:Y:S02]  /*31aa0*/  SHFL.IDX P6, R14, R13, R12, R11 ;  /* 0x0000000c0d0e7389 */ /* 0x00006400000c000b */
[----:B01----:R-:W-:Y:S01]  /*31ab0*/  ENDCOLLECTIVE ;  /* 0x000000000000791b */ /* 0x003fe20003800000 */
.L_x_4701:
[----:B------:R-:W-:Y:S02]  /*31ac0*/  SEL R8, R9, R10, P0 ;  /* 0x0000000a09087207 */ /* 0x000fe40000000000 */
[----:B------:R-:W-:Y:S02]  /*31ad0*/  SEL R9, R10, R9, P0 ;  /* 0x000000090a097207 */ /* 0x000fe40000000000 */
[----:B------:R-:W-:Y:S02]  /*31ae0*/  SEL R10, R20, R21, P0 ;  /* 0x00000015140a7207 */ /* 0x000fe40000000000 */
[----:B------:R-:W-:Y:S02]  /*31af0*/  SEL R20, R21, R20, P0 ;  /* 0x0000001415147207 */ /* 0x000fe40000000000 */
[----:B------:R-:W-:Y:S01]  /*31b00*/  MOV R13, R24 ;  /* 0x00000018000d7202 */ /* 0x000fe20000000f00 */
[----:B------:R-:W-:-:S07]  /*31b10*/  IMAD.MOV.U32 R26, RZ, RZ, R14 ;  /* 0x000000ffff1a7224 */ /* 0x000fce00078e000e */
[----:B------:R-:W-:Y:S05]  /*31b20*/  WARPSYNC.COLLECTIVE R15, `(.L_x_4702) ;  /* 0x000000000f087348 */ /* 0x000fea0003c00000 */
[----:B------:R0:W1:Y:S02]  /*31b30*/  SHFL.IDX P6, R14, R13, R12, R11 ;  /* 0x0000000c0d0e7389 */ /* 0x00006400000c000b */
[----:B01----:R-:W-:Y:S01]  /*31b40*/  ENDCOLLECTIVE ;  /* 0x000000000000791b */ /* 0x003fe20003800000 */
.L_x_4702:
[----:B------:R-:W-:Y:S02]  /*31b50*/  IMAD.MOV.U32 R13, RZ, RZ, R27 ;  /* 0x000000ffff0d7224 */ /* 0x000fe400078e001b */
[----:B------:R-:W-:Y:S02]  /*31b60*/  IMAD.MOV.U32 R12, RZ, RZ, R116 ;  /* 0x000000ffff0c7224 */ /* 0x000fe400078e0074 */
[----:B------:R-:W-:-:S07]  /*31b70*/  IMAD.MOV.U32 R24, RZ, RZ, R14 ;  /* 0x000000ffff187224 */ /* 0x000fce00078e000e */
[----:B------:R-:W-:Y:S05]  /*31b80*/  WARPSYNC.COLLECTIVE R15, `(.L_x_4703) ;  /* 0x000000000f087348 */ /* 0x000fea0003c00000 */
[----:B------:R0:W1:Y:S02]  /*31b90*/  SHFL.IDX P6, R14, R13, R12, R11 ;  /* 0x0000000c0d0e7389 */ /* 0x00006400000c000b */
[----:B01----:R-:W-:Y:S01]  /*31ba0*/  ENDCOLLECTIVE ;  /* 0x000000000000791b */ /* 0x003fe20003800000 */
.L_x_4703:
[----:B------:R-:W-:Y:S02]  /*31bb0*/  IMAD.MOV.U32 R13, RZ, RZ, R25 ;  /* 0x000000ffff0d7224 */ /* 0x000fe400078e0019 */
[----:B------:R-:W-:-:S07]  /*31bc0*/  IMAD.MOV.U32 R27, RZ, RZ, R14 ;  /* 0x000000ffff1b7224 */ /* 0x000fce00078e000e */
[----:B------:R-:W-:Y:S05]  /*31bd0*/  WARPSYNC.COLLECTIVE R15, `(.L_x_4704) ;  /* 0x000000000f087348 */ /* 0x000fea0003c00000 */
[----:B------:R0:W1:Y:S02]  /*31be0*/  SHFL.IDX P6, R14, R13, R12, R11 ;  /* 0x0000000c0d0e7389 */ /* 0x00006400000c000b */
[----:B01----:R-:W-:Y:S01]  /*31bf0*/  ENDCOLLECTIVE ;  /* 0x000000000000791b */ /* 0x003fe20003800000 */
.L_x_4704:
[----:B------:R-:W-:Y:S01]  /*31c00*/  MOV R13, R30 ;  /* 0x0000001e000d7202 */ /* 0x000fe20000000f00 */
[----:B------:R-:W-:Y:S02]  /*31c10*/  IMAD.MOV.U32 R12, RZ, RZ, R0 ;  /* 0x000000ffff0c7224 */ /* 0x000fe400078e0000 */
[----:B------:R-:W-:-:S07]  /*31c20*/  IMAD.MOV.U32 R25, RZ, RZ, R14 ;  /* 0x000000ffff197224 */ /* 0x000fce00078e000e */
[----:B------:R-:W-:Y:S05]  /*31c30*/  WARPSYNC.COLLECTIVE R15, `(.L_x_4705) ;  /* 0x000000000f087348 */ /* 0x000fea0003c00000 */
[----:B------:R0:W1:Y:S02]  /*31c40*/  SHFL.IDX P6, R14, R13, R12, R11 ;  /* 0x0000000c0d0e7389 */ /* 0x00006400000c000b */
[----:B01----:R-:W-:Y:S01]  /*31c50*/  ENDCOLLECTIVE ;  /* 0x000000000000791b */ /* 0x003fe20003800000 */
.L_x_4705:
        /* <DEDUP_REMOVED lines=9> */
.L_x_4706:
[----:B------:R-:W-:Y:S02]  /*31cf0*/  IMAD.MOV.U32 R13, RZ, RZ, R31 ;  /* 0x000000ffff0d7224 */ /* 0x000fe400078e001f */
[----:B------:R-:W-:Y:S02]  /*31d00*/  IMAD.MOV.U32 R12, RZ, RZ, R116 ;  /* 0x000000ffff0c7224 */ /* 0x000fe400078e0074 */
[----:B------:R-:W-:-:S07]  /*31d10*/  IMAD.MOV.U32 R28, RZ, RZ, R14 ;  /* 0x000000ffff1c7224 */ /* 0x000fce00078e000e */
[----:B------:R-:W-:Y:S05]  /*31d20*/  WARPSYNC.COLLECTIVE R15, `(.L_x_4707) ;  /* 0x000000000f087348 */ /* 0x000fea0003c00000 */
[----:B------:R0:W1:Y:S02]  /*31d30*/  SHFL.IDX P6, R14, R13, R12, R11 ;  /* 0x0000000c0d0e7389 */ /* 0x00006400000c000b */
[----:B01----:R-:W-:Y:S01]  /*31d40*/  ENDCOLLECTIVE ;  /* 0x000000000000791b */ /* 0x003fe20003800000 */
.L_x_4707:
[----:B------:R-:W-:Y:S01]  /*31d50*/  IMAD.MOV.U32 R13, RZ, RZ, R29 ;  /* 0x000000ffff0d7224 */ /* 0x000fe200078e001d */
[----:B------:R-:W-:-:S07]  /*31d60*/  MOV R31, R14 ;  /* 0x0000000e001f7202 */ /* 0x000fce0000000f00 */
[----:B------:R-:W-:Y:S05]  /*31d70*/  WARPSYNC.COLLECTIVE R15, `(.L_x_4708) ;  /* 0x000000000f087348 */ /* 0x000fea0003c00000 */
[----:B------:R0:W1:Y:S02]  /*31d80*/  SHFL.IDX P6, R14, R13, R12, R11 ;  /* 0x0000000c0d0e7389 */ /* 0x00006400000c000b */
[----:B01----:R-:W-:Y:S01]  /*31d90*/  ENDCOLLECTIVE ;  /* 0x000000000000791b */ /* 0x003fe20003800000 */
.L_x_4708:
[----:B------:R-:W-:Y:S02]  /*31da0*/  IMAD.MOV.U32 R13, RZ, RZ, R34 ;  /* 0x000000ffff0d7224 */ /* 0x000fe400078e0022 */
[----:B------:R-:W-:Y:S02]  /*31db0*/  IMAD.MOV.U32 R12, RZ, RZ, R0 ;  /* 0x000000ffff0c7224 */ /* 0x000fe400078e0000 */
[----:B------:R-:W-:-:S07]  /*31dc0*/  IMAD.MOV.U32 R29, RZ, RZ, R14 ;  /* 0x000000ffff1d7224 */ /* 0x000fce00078e000e */
[----:B------:R-:W-:Y:S05]  /*31dd0*/  WARPSYNC.COLLECTIVE R15, `(.L_x_4709) ;  /* 0x000000000f087348 */ /* 0x000fea0003c00000 */
[----:B------:R0:W1:Y:S02]  /*31de0*/  SHFL.IDX P6, R14, R13, R12, R11 ;  /* 0x0000000c0d0e7389 */ /* 0x00006400000c000b */
[----:B01----:R-:W-:Y:S01]  /*31df0*/  ENDCOLLECTIVE ;  /* 0x000000000000791b */ /* 0x003fe20003800000 */
.L_x_4709:
        /* <DEDUP_REMOVED lines=9> */
.L_x_4710:
[----:B------:R-:W-:Y:S02]  /*31e90*/  IMAD.MOV.U32 R13, RZ, RZ, R35 ;  /* 0x000000ffff0d7224 */ /* 0x000fe400078e0023 */
[----:B------:R-:W-:Y:S01]  /*31ea0*/  IMAD.MOV.U32 R12, RZ, RZ, R116 ;  /* 0x000000ffff0c7224 */ /* 0x000fe200078e0074 */
[----:B------:R-:W-:-:S07]  /*31eb0*/  MOV R32, R14 ;  /* 0x0000000e00207202 */ /* 0x000fce0000000f00 */
[----:B------:R-:W-:Y:S05]  /*31ec0*/  WARPSYNC.COLLECTIVE R15, `(.L_x_4711) ;  /* 0x000000000f087348 */ /* 0x000fea0003c00000 */
[----:B------:R0:W1:Y:S02]  /*31ed0*/  SHFL.IDX P6, R14, R13, R12, R11 ;  /* 0x0000000c0d0e7389 */ /* 0x00006400000c000b */
[----:B01----:R-:W-:Y:S01]  /*31ee0*/  ENDCOLLECTIVE ;  /* 0x000000000000791b */ /* 0x003fe20003800000 */
.L_x_4711:
[----:B------:R-:W-:Y:S02]  /*31ef0*/  IMAD.MOV.U32 R13, RZ, RZ, R33 ;  /* 0x000000ffff0d7224 */ /* 0x000fe400078e0021 */
[----:B------:R-:W-:-:S07]  /*31f00*/  IMAD.MOV.U32 R35, RZ, RZ, R14 ;  /* 0x000000ffff237224 */ /* 0x000fce00078e000e */
[----:B------:R-:W-:Y:S05]  /*31f10*/  WARPSYNC.COLLECTIVE R15, `(.L_x_4712) ;  /* 0x000000000f087348 */ /* 0x000fea0003c00000 */
[----:B------:R0:W1:Y:S02]  /*31f20*/  SHFL.IDX P6, R14, R13, R12, R11 ;  /* 0x0000000c0d0e7389 */ /* 0x00006400000c000b */
[----:B01----:R-:W-:Y:S01]  /*31f30*/  ENDCOLLECTIVE ;  /* 0x000000000000791b */ /* 0x003fe20003800000 */
.L_x_4712:
[----:B------:R-:W-:Y:S01]  /*31f40*/  IMAD.MOV.U32 R13, RZ, RZ, R54 ;  /* 0x000000ffff0d7224 */ /* 0x000fe200078e0036 */
[----:B------:R-:W-:Y:S01]  /*31f50*/  MOV R12, R0 ;  /* 0x00000000000c7202 */ /* 0x000fe20000000f00 */
[----:B------:R-:W-:-:S07]  /*31f60*/  IMAD.MOV.U32 R33, RZ, RZ, R14 ;  /* 0x000000ffff217224 */ /* 0x000fce00078e000e */
[----:B------:R-:W-:Y:S05]  /*31f70*/  WARPSYNC.COLLECTIVE R15, `(.L_x_4713) ;  /* 0x000000000f087348 */ /* 0x000fea0003c00000 */
[----:B------:R0:W1:Y:S02]  /*31f80*/  SHFL.IDX P6, R14, R13, R12, R11 ;  /* 0x0000000c0d0e7389 */ /* 0x00006400000c000b */
[----:B01----:R-:W-:Y:S01]  /*31f90*/  ENDCOLLECTIVE ;  /* 0x000000000000791b */ /* 0x003fe20003800000 */
.L_x_4713:
        /* <DEDUP_REMOVED lines=9> */
.L_x_4714:
[----:B------:R-:W-:Y:S02]  /*32030*/  IMAD.MOV.U32 R13, RZ, RZ, R55 ;  /* 0x000000ffff0d7224 */ /* 0x000fe400078e0037 */
[----:B------:R-:W-:Y:S02]  /*32040*/  IMAD.MOV.U32 R12, RZ, RZ, R116 ;  /* 0x000000ffff0c7224 */ /* 0x000fe400078e0074 */
[----:B------:R-:W-:-:S07]  /*32050*/  IMAD.MOV.U32 R52, RZ, RZ, R14 ;  /* 0x000000ffff347224 */ /* 0x000fce00078e000e */
[----:B------:R-:W-:Y:S05]  /*32060*/  WARPSYNC.COLLECTIVE R15, `(.L_x_4715) ;  /* 0x000000000f087348 */ /* 0x000fea0003c00000 */
[----:B------:R0:W1:Y:S02]  /*32070*/  SHFL.IDX P6, R14, R13, R12, R11 ;  /* 0x0000000c0d0e7389 */ /* 0x00006400000c000b */
[----:B01----:R-:W-:Y:S01]  /*32080*/  ENDCOLLECTIVE ;  /* 0x000000000000791b */ /* 0x003fe20003800000 */
.L_x_4715:
[----:B------:R-:W-:Y:S01]  /*32090*/  MOV R13, R53 ;  /* 0x00000035000d7202 */ /* 0x000fe20000000f00 */
[----:B------:R-:W-:-:S07]  /*320a0*/  IMAD.MOV.U32 R55, RZ, RZ, R14 ;  /* 0x000000ffff377224 */ /* 0x000fce00078e000e */
[----:B------:R-:W-:Y:S05]  /*320b0*/  WARPSYNC.COLLECTIVE R15, `(.L_x_4716) ;  /* 0x000000000f087348 */ /* 0x000fea0003c00000 */
[----:B------:R0:W1:Y:S02]  /*320c0*/  SHFL.IDX P6, R14, R13, R12, R11 ;  /* 0x0000000c0d0e7389 */ /* 0x00006400000c000b */
[----:B01----:R-:W-:Y:S01]  /*320d0*/  ENDCOLLECTIVE ;  /* 0x000000000000791b */ /* 0x003fe20003800000 */
.L_x_4716:
[----:B------:R-:W-:Y:S02]  /*320e0*/  IMAD.MOV.U32 R13, RZ, RZ, R58 ;  /* 0x000000ffff0d7224 */ /* 0x000fe400078e003a */
[----:B------:R-:W-:Y:S02]  /*320f0*/  IMAD.MOV.U32 R12, RZ, RZ, R0 ;  /* 0x000000ffff0c7224 */ /* 0x000fe400078e0000 */
[----:B------:R-:W-:-:S07]  /*32100*/  IMAD.MOV.U32 R53, RZ, RZ, R14 ;  /* 0x000000ffff357224 */ /* 0x000fce00078e000e */
[----:B------:R-:W-:Y:S05]  /*32110*/  WARPSYNC.COLLECTIVE R15, `(.L_x_4717) ;  /* 0x000000000f087348 */ /* 0x000fea0003c00000 */
[----:B------:R0:W1:Y:S02]  /*32120*/  SHFL.IDX P6, R14, R13, R12, R11 ;  /* 0x0000000c0d0e7389 */ /* 0x00006400000c000b */
[----:B01----:R-:W-:Y:S01]  /*32130*/  ENDCOLLECTIVE ;  /* 0x000000000000791b */ /* 0x003fe20003800000 */
.L_x_4717:
        /* <DEDUP_REMOVED lines=9> */
.L_x_4718:
[----:B------:R-:W-:Y:S01]  /*321d0*/  MOV R13, R59 ;  /* 0x0000003b000d7202 */ /* 0x000fe20000000f00 */
[----:B------:R-:W-:Y:S02]  /*321e0*/  IMAD.MOV.U32 R12, RZ, RZ, R116 ;  /* 0x000000ffff0c7224 */ /* 0x000fe400078e0074 */
[----:B------:R-:W-:-:S07]  /*321f0*/  IMAD.MOV.U32 R56, RZ, RZ, R14 ;  /* 0x000000ffff387224 */ /* 0x000fce00078e000e */
[----:B------:R-:W-:Y:S05]  /*32200*/  WARPSYNC.COLLECTIVE R15, `(.L_x_4719) ;  /* 0x000000000f087348 */ /* 0x000fea0003c00000 */
[----:B------:R0:W1:Y:S02]  /*32210*/  SHFL.IDX P6, R14, R13, R12, R11 ;  /* 0x0000000c0d0e7389 */ /* 0x00006400000c000b */
[----:B01----:R-:W-:Y:S01]  /*32220*/  ENDCOLLECTIVE ;  /* 0x000000000000791b */ /* 0x003fe20003800000 */
.L_x_4719:
[----:B------:R-:W-:Y:S02]  /*32230*/  IMAD.MOV.U32 R13, RZ, RZ, R57 ;  /* 0x000000ffff0d7224 */ /* 0x000fe400078e0039 */
[----:B------:R-:W-:-:S07]  /*32240*/  IMAD.MOV.U32 R59, RZ, RZ, R14 ;  /* 0x000000ffff3b7224 */ /* 0x000fce00078e000e */
[----:B------:R-:W-:Y:S05]  /*32250*/  WARPSYNC.COLLECTIVE R15, `(.L_x_4720) ;  /* 0x000000000f087348 */ /* 0x000fea0003c00000 */
[----:B------:R0:W1:Y:S02]  /*32260*/  SHFL.IDX P6, R14, R13, R12, R11 ;  /* 0x0000000c0d0e7389 */ /* 0x00006400000c000b */
[----:B01----:R-:W-:Y:S01]  /*32270*/  ENDCOLLECTIVE ;  /* 0x000000000000791b */ /* 0x003fe20003800000 */
.L_x_4720:
[----:B------:R-:W-:Y:S02]  /*32280*/  IMAD.MOV.U32 R13, RZ, RZ, R62 ;  /* 0x000000ffff0d7224 */ /* 0x000fe400078e003e */
[----:B------:R-:W-:Y:S02]  /*32290*/  IMAD.MOV.U32 R12, RZ, RZ, R0 ;  /* 0x000000ffff0c7224 */ /* 0x000fe400078e0000 */
[----:B------:R-:W-:-:S07]  /*322a0*/  IMAD.MOV.U32 R57, RZ, RZ, R14 ;  /* 0x000000ffff397224 */ /* 0x000fce00078e000e */
[----:B------:R-:W-:Y:S05]  /*322b0*/  WARPSYNC.COLLECTIVE R15, `(.L_x_4721) ;  /* 0x000000000f087348 */ /* 0x000fea0003c00000 */
[----:B------:R0:W1:Y:S02]  /*322c0*/  SHFL.IDX P6, R14, R13, R12, R11 ;  /* 0x0000000c0d0e7389 */ /* 0x00006400000c000b */
[----:B01----:R-:W-:Y:S01]  /*322d0*/  ENDCOLLECTIVE ;  /* 0x000000000000791b */ /* 0x003fe20003800000 */
.L_x_4721:
[----:B------:R-:W-:Y:S02]  /*322e0*/  SEL R55, R56, R57, P0 ;  /* 0x0000003938377207 */ /* 0x000fe40000000000 */
[----:B------:R-:W-:Y:S02]  /*322f0*/  SEL R56, R57, R56, P0 ;  /* 0x0000003839387207 */ /* 0x000fe40000000000 */
[----:B------:R-:W-:Y:S02]  /*32300*/  SEL R57, R58, R59, P0 ;  /* 0x0000003b3a397207 */ /* 0x000fe40000000000 */
[----:B------:R-:W-:Y:S01]  /*32310*/  SEL R58, R59, R58, P0 ;  /* 0x0000003a3b3a7207 */ /* 0x000fe20000000000 */
[----:B------:R-:W-:Y:S01]  /*32320*/  IMAD.MOV.U32 R13, RZ, RZ, R60 ;  /* 0x000000ffff0d7224 */ /* 0x000fe200078e003c */
[----:B------:R-:W-:-:S07]  /*32330*/  MOV R62, R14 ;  /* 0x0000000e003e7202 */ /* 0x000fce0000000f00 */
[----:B------:R-:W-:Y:S05]  /*32340*/  WARPSYNC.COLLECTIVE R15, `(.L_x_4722) ;  /* 0x000000000f087348 */ /* 0x000fea0003c00000 */
[----:B------:R0:W1:Y:S02]  /*32350*/  SHFL.IDX P6, R14, R13, R12, R11 ;  /* 0x0000000c0d0e7389 */ /* 0x00006400000c000b */
[----:B01----:R-:W-:Y:S01]  /*32360*/  ENDCOLLECTIVE ;  /* 0x000000000000791b */ /* 0x003fe20003800000 */
.L_x_4722:
[----:B------:R-:W-:Y:S02]  /*32370*/  IMAD.MOV.U32 R13, RZ, RZ, R63 ;  /* 0x000000ffff0d7224 */ /* 0x000fe400078e003f */
[----:B------:R-:W-:Y:S02]  /*32380*/  IMAD.MOV.U32 R12, RZ, RZ, R116 ;  /* 0x000000ffff0c7224 */ /* 0x000fe400078e0074 */
[----:B------:R-:W-:-:S07]  /*32390*/  IMAD.MOV.U32 R60, RZ, RZ, R14 ;  /* 0x000000ffff3c7224 */ /* 0x000fce00078e000e */
[----:B------:R-:W-:Y:S05]  /*323a0*/  WARPSYNC.COLLECTIVE R15, `(.L_x_4723) ;  /* 0x000000000f087348 */ /* 0x000fea0003c00000 */
[----:B------:R0:W1:Y:S02]  /*323b0*/  SHFL.IDX P6, R14, R13, R12, R11 ;  /* 0x0000000c0d0e7389 */ /* 0x00006400000c000b */
[----:B01----:R-:W-:Y:S01]  /*323c0*/  ENDCOLLECTIVE ;  /* 0x000000000000791b */ /* 0x003fe20003800000 */
.L_x_4723:
[----:B------:R-:W-:Y:S02]  /*323d0*/  IMAD.MOV.U32 R13, RZ, RZ, R61 ;  /* 0x000000ffff0d7224 */ /* 0x000fe400078e003d */
[----:B------:R-:W-:-:S07]  /*323e0*/  IMAD.MOV.U32 R63, RZ, RZ, R14 ;  /* 0x000000ffff3f7224 */ /* 0x000fce00078e000e */
[----:B------:R-:W-:Y:S05]  /*323f0*/  WARPSYNC.COLLECTIVE R15, `(.L_x_4724) ;  /* 0x000000000f087348 */ /* 0x000fea0003c00000 */
[----:B------:R0:W1:Y:S02]  /*32400*/  SHFL.IDX P6, R14, R13, R12, R11 ;  /* 0x0000000c0d0e7389 */ /* 0x00006400000c000b */
[----:B01----:R-:W-:Y:S01]  /*32410*/  ENDCOLLECTIVE ;  /* 0x000000000000791b */ /* 0x003fe20003800000 */
.L_x_4724:
[----:B------:R-:W-:Y:S02]  /*32420*/  IMAD.MOV.U32 R13, RZ, RZ, R66 ;  /* 0x000000ffff0d7224 */ /* 0x000fe400078e0042 */
[----:B------:R-:W-:Y:S01]  /*32430*/  IMAD.MOV.U32 R12, RZ, RZ, R0 ;  /* 0x000000ffff0c7224 */ /* 0x000fe200078e0000 */
[----:B------:R-:W-:-:S07]  /*32440*/  MOV R61, R14 ;  /* 0x0000000e003d7202 */ /* 0x000fce0000000f00 */
[----:B------:R-:W-:Y:S05]  /*32450*/  WARPSYNC.COLLECTIVE R15, `(.L_x_4725) ;  /* 0x000000000f087348 */ /* 0x000fea0003c00000 */
[----:B------:R0:W1:Y:S02]  /*32460*/  SHFL.IDX P6, R14, R13, R12, R11 ;  /* 0x0000000c0d0e7389 */ /* 0x00006400000c000b */
[----:B01----:R-:W-:Y:S01]  /*32470*/  ENDCOLLECTIVE ;  /* 0x000000000000791b */ /* 0x003fe20003800000 */
.L_x_4725:
        /* <DEDUP_REMOVED lines=9> */
.L_x_4726:
[----:B------:R-:W-:Y:S01]  /*32510*/  IMAD.MOV.U32 R13, RZ, RZ, R67 ;  /* 0x000000ffff0d7224 */ /* 0x000fe200078e0043 */
[----:B------:R-:W-:Y:S01]  /*32520*/  MOV R12, R116 ;  /* 0x00000074000c7202 */ /* 0x000fe20000000f00 */
[----:B------:R-:W-:-:S07]  /*32530*/  IMAD.MOV.U32 R64, RZ, RZ, R14 ;  /* 0x000000ffff407224 */ /* 0x000fce00078e000e */
[----:B------:R-:W-:Y:S05]  /*32540*/  WARPSYNC.COLLECTIVE R15, `(.L_x_4727) ;  /* 0x000000000f087348 */ /* 0x000fea0003c00000 */
[----:B------:R0:W1:Y:S02]  /*32550*/  SHFL.IDX P6, R14, R13, R12, R11 ;  /* 0x0000000c0d0e7389 */ /* 0x00006400000c000b */
[----:B01----:R-:W-:Y:S01]  /*32560*/  ENDCOLLECTIVE ;  /* 0x000000000000791b */ /* 0x003fe20003800000 */
.L_x_4727:
[----:B------:R-:W-:Y:S02]  /*32570*/  IMAD.MOV.U32 R13, RZ, RZ, R65 ;  /* 0x000000ffff0d7224 */ /* 0x000fe400078e0041 */
[----:B------:R-:W-:-:S07]  /*32580*/  IMAD.MOV.U32 R67, RZ, RZ, R14 ;  /* 0x000000ffff437224 */ /* 0x000fce00078e000e */
[----:B------:R-:W-:Y:S05]  /*32590*/  WARPSYNC.COLLECTIVE R15, `(.L_x_4728) ;  /* 0x000000000f087348 */ /* 0x000fea0003c00000 */
[----:B------:R0:W1:Y:S02]  /*325a0*/  SHFL.IDX P6, R14, R13, R12, R11 ;  /* 0x0000000c0d0e7389 */ /* 0x00006400000c000b */
[----:B01----:R-:W-:Y:S01]  /*325b0*/  ENDCOLLECTIVE ;  /* 0x000000000000791b */ /* 0x003fe20003800000 */
.L_x_4728:
[----:B------:R-:W-:Y:S02]  /*325c0*/  IMAD.MOV.U32 R13, RZ, RZ, R70 ;  /* 0x000000ffff0d7224 */ /* 0x000fe400078e0046 */
[----:B------:R-:W-:Y:S02]  /*325d0*/  IMAD.MOV.U32 R12, RZ, RZ, R0 ;  /* 0x000000ffff0c7224 */ /* 0x000fe400078e0000 */
[----:B------:R-:W-:-:S07]  /*325e0*/  IMAD.MOV.U32 R65, RZ, RZ, R14 ;  /* 0x000000ffff417224 */ /* 0x000fce00078e000e */
[----:B------:R-:W-:Y:S05]  /*325f0*/  WARPSYNC.COLLECTIVE R15, `(.L_x_4729) ;  /* 0x000000000f087348 */ /* 0x000fea0003c00000 */
[----:B------:R0:W1:Y:S02]  /*32600*/  SHFL.IDX P6, R14, R13, R12, R11 ;  /* 0x0000000c0d0e7389 */ /* 0x00006400000c000b */
[----:B01----:R-:W-:Y:S01]  /*32610*/  ENDCOLLECTIVE ;  /* 0x000000000000791b */ /* 0x003fe20003800000 */
.L_x_4729:
        /* <DEDUP_REMOVED lines=9> */
.L_x_4730:
[----:B------:R-:W-:Y:S02]  /*326b0*/  IMAD.MOV.U32 R13, RZ, RZ, R71 ;  /* 0x000000ffff0d7224 */ /* 0x000fe400078e0047 */
[----:B------:R-:W-:Y:S02]  /*326c0*/  IMAD.MOV.U32 R12, RZ, RZ, R116 ;  /* 0x000000ffff0c7224 */ /* 0x000fe400078e0074 */
[----:B------:R-:W-:-:S07]  /*326d0*/  IMAD.MOV.U32 R68, RZ, RZ, R14 ;  /* 0x000000ffff447224 */ /* 0x000fce00078e000e */
[----:B------:R-:W-:Y:S05]  /*326e0*/  WARPSYNC.COLLECTIVE R15, `(.L_x_4731) ;  /* 0x000000000f087348 */ /* 0x000fea0003c00000 */
[----:B------:R0:W1:Y:S02]  /*326f0*/  SHFL.IDX P6, R14, R13, R12, R11 ;  /* 0x0000000c0d0e7389 */ /* 0x00006400000c000b */
[----:B01----:R-:W-:Y:S01]  /*32700*/  ENDCOLLECTIVE ;  /* 0x000000000000791b */ /* 0x003fe20003800000 */
.L_x_4731:
[----:B------:R-:W-:Y:S02]  /*32710*/  IMAD.MOV.U32 R13, RZ, RZ, R69 ;  /* 0x000000ffff0d7224 */ /* 0x000fe400078e0045 */
[----:B------:R-:W-:-:S07]  /*32720*/  IMAD.MOV.U32 R71, RZ, RZ, R14 ;  /* 0x000000ffff477224 */ /* 0x000fce00078e000e */
[----:B------:R-:W-:Y:S05]  /*32730*/  WARPSYNC.COLLECTIVE R15, `(.L_x_4732) ;  /* 0x000000000f087348 */ /* 0x000fea0003c00000 */
[----:B------:R0:W1:Y:S02]  /*32740*/  SHFL.IDX P6, R14, R13, R12, R11 ;  /* 0x0000000c0d0e7389 */ /* 0x00006400000c000b */
[----:B01----:R-:W-:Y:S01]  /*32750*/  ENDCOLLECTIVE ;  /* 0x000000000000791b */ /* 0x003fe20003800000 */
.L_x_4732:
[----:B------:R-:W-:Y:S01]  /*32760*/  MOV R13, R74 ;  /* 0x0000004a000d7202 */ /* 0x000fe20000000f00 */
[----:B------:R-:W-:Y:S02]  /*32770*/  IMAD.MOV.U32 R12, RZ, RZ, R0 ;  /* 0x000000ffff0c7224 */ /* 0x000fe400078e0000 */
[----:B------:R-:W-:-:S07]  /*32780*/  IMAD.MOV.U32 R69, RZ, RZ, R14 ;  /* 0x000000ffff457224 */ /* 0x000fce00078e000e */
[----:B------:R-:W-:Y:S05]  /*32790*/  WARPSYNC.COLLECTIVE R15, `(.L_x_4733) ;  /* 0x000000000f087348 */ /* 0x000fea0003c00000 */
[----:B------:R0:W1:Y:S02]  /*327a0*/  SHFL.IDX P6, R14, R13, R12, R11 ;  /* 0x0000000c0d0e7389 */ /* 0x00006400000c000b */
[----:B01----:R-:W-:Y:S01]  /*327b0*/  ENDCOLLECTIVE ;  /* 0x000000000000791b */ /* 0x003fe20003800000 */
.L_x_4733:
        /* <DEDUP_REMOVED lines=9> */
.L_x_4734:
[----:B------:R-:W-:Y:S02]  /*32850*/  IMAD.MOV.U32 R13, RZ, RZ, R50 ;  /* 0x000000ffff0d7224 */ /* 0x000fe400078e0032 */
[----:B------:R-:W-:Y:S02]  /*32860*/  IMAD.MOV.U32 R12, RZ, RZ, R116 ;  /* 0x000000ffff0c7224 */ /* 0x000fe400078e0074 */
[----:B------:R-:W-:-:S07]  /*32870*/  IMAD.MOV.U32 R72, RZ, RZ, R14 ;  /* 0x000000ffff487224 */ /* 0x000fce00078e000e */
[----:B------:R-:W-:Y:S05]  /*32880*/  WARPSYNC.COLLECTIVE R15, `(.L_x_4735) ;  /* 0x000000000f087348 */ /* 0x000fea0003c00000 */
[----:B------:R0:W1:Y:S02]  /*32890*/  SHFL.IDX P6, R14, R13, R12, R11 ;  /* 0x0000000c0d0e7389 */ /* 0x00006400000c000b */
[----:B01----:R-:W-:Y:S01]  /*328a0*/  ENDCOLLECTIVE ;  /* 0x000000000000791b */ /* 0x003fe20003800000 */
.L_x_4735:
[----:B------:R-:W-:Y:S01]  /*328b0*/  IMAD.MOV.U32 R13, RZ, RZ, R73 ;  /* 0x000000ffff0d7224 */ /* 0x000fe200078e0049 */
[----:B------:R-:W-:-:S07]  /*328c0*/  MOV R50, R14 ;  /* 0x0000000e00327202 */ /* 0x000fce0000000f00 */
[----:B------:R-:W-:Y:S05]  /*328d0*/  WARPSYNC.COLLECTIVE R15, `(.L_x_4736) ;  /* 0x000000000f087348 */ /* 0x000fea0003c00000 */
[----:B------:R0:W1:Y:S02]  /*328e0*/  SHFL.IDX P6, R14, R13, R12, R11 ;  /* 0x0000000c0d0e7389 */ /* 0x00006400000c000b */
[----:B01----:R-:W-:Y:S01]  /*328f0*/  ENDCOLLECTIVE ;  /* 0x000000000000791b */ /* 0x003fe20003800000 */
.L_x_4736:
[----:B------:R-:W-:Y:S02]  /*32900*/  IMAD.MOV.U32 R13, RZ, RZ, R80 ;  /* 0x000000ffff0d7224 */ /* 0x000fe400078e0050 */
[----:B------:R-:W-:Y:S02]  /*32910*/  IMAD.MOV.U32 R12, RZ, RZ, R0 ;  /* 0x000000ffff0c7224 */ /* 0x000fe400078e0000 */
[----:B------:R-:W-:-:S07]  /*32920*/  IMAD.MOV.U32 R73, RZ, RZ, R14 ;  /* 0x000000ffff497224 */ /* 0x000fce00078e000e */
[----:B------:R-:W-:Y:S05]  /*32930*/  WARPSYNC.COLLECTIVE R15, `(.L_x_4737) ;  /* 0x000000000f087348 */ /* 0x000fea0003c00000 */
[----:B------:R0:W1:Y:S02]  /*32940*/  SHFL.IDX P6, R14, R13, R12, R11 ;  /* 0x0000000c0d0e7389 */ /* 0x00006400000c000b */
[----:B01----:R-:W-:Y:S01]  /*32950*/  ENDCOLLECTIVE ;  /* 0x000000000000791b */ /* 0x003fe20003800000 */
.L_x_4737:
        /* <DEDUP_REMOVED lines=9> */
.L_x_4738:
[----:B------:R-:W-:Y:S02]  /*329f0*/  IMAD.MOV.U32 R13, RZ, RZ, R48 ;  /* 0x000000ffff0d7224 */ /* 0x000fe400078e0030 */
[----:B------:R-:W-:Y:S01]  /*32a00*/  IMAD.MOV.U32 R12, RZ, RZ, R116 ;  /* 0x000000ffff0c7224 */ /* 0x000fe200078e0074 */
[----:B------:R-:W-:-:S07]  /*32a10*/  MOV R76, R14 ;  /* 0x0000000e004c7202 */ /* 0x000fce0000000f00 */
[----:B------:R-:W-:Y:S05]  /*32a20*/  WARPSYNC.COLLECTIVE R15, `(.L_x_4739) ;  /* 0x000000000f087348 */ /* 0x000fea0003c00000 */
[----:B------:R0:W1:Y:S02]  /*32a30*/  SHFL.IDX P6, R14, R13, R12, R11 ;  /* 0x0000000c0d0e7389 */ /* 0x00006400000c000b */
[----:B01----:R-:W-:Y:S01]  /*32a40*/  ENDCOLLECTIVE ;  /* 0x000000000000791b */ /* 0x003fe20003800000 */
.L_x_4739:
[----:B------:R-:W-:Y:S02]  /*32a50*/  IMAD.MOV.U32 R13, RZ, RZ, R77 ;  /* 0x000000ffff0d7224 */ /* 0x000fe400078e004d */
[----:B------:R-:W-:-:S07]  /*32a60*/  IMAD.MOV.U32 R48, RZ, RZ, R14 ;  /* 0x000000ffff307224 */ /* 0x000fce00078e000e */
[----:B------:R-:W-:Y:S05]  /*32a70*/  WARPSYNC.COLLECTIVE R15, `(.L_x_4740) ;  /* 0x000000000f087348 */ /* 0x000fea0003c00000 */
[----:B------:R0:W1:Y:S02]  /*32a80*/  SHFL.IDX P6, R14, R13, R12, R11 ;  /* 0x0000000c0d0e7389 */ /* 0x00006400000c000b */
[----:B01----:R-:W-:Y:S01]  /*32a90*/  ENDCOLLECTIVE ;  /* 0x000000000000791b */ /* 0x003fe20003800000 */
.L_x_4740:
[----:B------:R-:W-:Y:S01]  /*32aa0*/  IMAD.MOV.U32 R13, RZ, RZ, R84 ;  /* 0x000000ffff0d7224 */ /* 0x000fe200078e0054 */
[----:B------:R-:W-:Y:S01]  /*32ab0*/  MOV R12, R0 ;  /* 0x00000000000c7202 */ /* 0x000fe20000000f00 */
[----:B------:R-:W-:-:S07]  /*32ac0*/  IMAD.MOV.U32 R77, RZ, RZ, R14 ;  /* 0x000000ffff4d7224 */ /* 0x000fce00078e000e */
[----:B------:R-:W-:Y:S05]  /*32ad0*/  WARPSYNC.COLLECTIVE R15, `(.L_x_4741) ;  /* 0x000000000f087348 */ /* 0x000fea0003c00000 */
[----:B------:R0:W1:Y:S02]  /*32ae0*/  SHFL.IDX P6, R14, R13, R12, R11 ;  /* 0x0000000c0d0e7389 */ /* 0x00006400000c000b */
[----:B01----:R-:W-:Y:S01]  /*32af0*/  ENDCOLLECTIVE ;  /* 0x000000000000791b */ /* 0x003fe20003800000 */
.L_x_4741:
        /* <DEDUP_REMOVED lines=9> */
.L_x_4742:
[----:B------:R-:W-:Y:S02]  /*32b90*/  IMAD.MOV.U32 R13, RZ, RZ, R46 ;  /* 0x000000ffff0d7224 */ /* 0x000fe400078e002e */
[----:B------:R-:W-:Y:S02]  /*32ba0*/  IMAD.MOV.U32 R12, RZ, RZ, R116 ;  /* 0x000000ffff0c7224 */ /* 0x000fe400078e0074 */
[----:B------:R-:W-:-:S07]  /*32bb0*/  IMAD.MOV.U32 R82, RZ, RZ, R14 ;  /* 0x000000ffff527224 */ /* 0x000fce00078e000e */
[----:B------:R-:W-:Y:S05]  /*32bc0*/  WARPSYNC.COLLECTIVE R15, `(.L_x_4743) ;  /* 0x000000000f087348 */ /* 0x000fea0003c00000 */
[----:B------:R0:W1:Y:S02]  /*32bd0*/  SHFL.IDX P6, R14, R13, R12, R11 ;  /* 0x0000000c0d0e7389 */ /* 0x00006400000c000b */
[----:B01----:R-:W-:Y:S01]  /*32be0*/  ENDCOLLECTIVE ;  /* 0x000000000000791b */ /* 0x003fe20003800000 */
.L_x_4743:
[----:B------:R-:W-:Y:S01]  /*32bf0*/  MOV R13, R51 ;  /* 0x00000033000d7202 */ /* 0x000fe20000000f00 */
[----:B------:R-:W-:-:S07]  /*32c00*/  IMAD.MOV.U32 R46, RZ, RZ, R14 ;  /* 0x000000ffff2e7224 */ /* 0x000fce00078e000e */
[----:B------:R-:W-:Y:S05]  /*32c10*/  WARPSYNC.COLLECTIVE R15, `(.L_x_4744) ;  /* 0x000000000f087348 */ /* 0x000fea0003c00000 */
[----:B------:R0:W1:Y:S02]  /*32c20*/  SHFL.IDX P6, R14, R13, R12, R11 ;  /* 0x0000000c0d0e7389 */ /* 0x00006400000c000b */
[----:B01----:R-:W-:Y:S01]  /*32c30*/  ENDCOLLECTIVE ;  /* 0x000000000000791b */ /* 0x003fe20003800000 */
.L_x_4744:
        /* <DEDUP_REMOVED lines=8> */
.L_x_4745:
[----:B------:R-:W-:Y:S02]  /*32cc0*/  IMAD.MOV.U32 R13, RZ, RZ, R86 ;  /* 0x000000ffff0d7224 */ /* 0x000fe400078e0056 */
[----:B------:R-:W-:-:S07]  /*32cd0*/  IMAD.MOV.U32 R88, RZ, RZ, R14 ;  /* 0x000000ffff587224 */ /* 0x000fce00078e000e */
[----:B------:R-:W-:Y:S05]  /*32ce0*/  WARPSYNC.COLLECTIVE R15, `(.L_x_4746) ;  /* 0x000000000f087348 */ /* 0x000fea0003c00000 */
[----:B------:R0:W1:Y:S02]  /*32cf0*/  SHFL.IDX P6, R14, R13, R12, R11 ;  /* 0x0000000c0d0e7389 */ /* 0x00006400000c000b */
[----:B01----:R-:W-:Y:S01]  /*32d00*/  ENDCOLLECTIVE ;  /* 0x000000000000791b */ /* 0x003fe20003800000 */
.L_x_4746:
[----:B------:R-:W-:Y:S01]  /*32d10*/  MOV R13, R44 ;  /* 0x0000002c000d7202 */ /* 0x000fe20000000f00 */
[----:B------:R-:W-:Y:S02]  /*32d20*/  IMAD.MOV.U32 R12, RZ, RZ, R116 ;  /* 0x000000ffff0c7224 */ /* 0x000fe400078e0074 */
[----:B------:R-:W-:-:S07]  /*32d30*/  IMAD.MOV.U32 R86, RZ, RZ, R14 ;  /* 0x000000ffff567224 */ /* 0x000fce00078e000e */
[----:B------:R-:W-:Y:S05]  /*32d40*/  WARPSYNC.COLLECTIVE R15, `(.L_x_4747) ;  /* 0x000000000f087348 */ /* 0x000fea0003c00000 */
[----:B------:R0:W1:Y:S02]  /*32d50*/  SHFL.IDX P6, R14, R13, R12, R11 ;  /* 0x0000000c0d0e7389 */ /* 0x00006400000c000b */
[----:B01----:R-:W-:Y:S01]  /*32d60*/  ENDCOLLECTIVE ;  /* 0x000000000000791b */ /* 0x003fe20003800000 */
.L_x_4747:
[----:B------:R-:W-:Y:S02]  /*32d70*/  IMAD.MOV.U32 R13, RZ, RZ, R49 ;  /* 0x000000ffff0d7224 */ /* 0x000fe400078e0031 */
[----:B------:R-:W-:-:S07]  /*32d80*/  IMAD.MOV.U32 R44, RZ, RZ, R14 ;  /* 0x000000ffff2c7224 */ /* 0x000fce00078e000e */
[----:B------:R-:W-:Y:S05]  /*32d90*/  WARPSYNC.COLLECTIVE R15, `(.L_x_4748) ;  /* 0x000000000f087348 */ /* 0x000fea0003c00000 */
[----:B------:R0:W1:Y:S02]  /*32da0*/  SHFL.IDX P6, R14, R13, R12, R11 ;  /* 0x0000000c0d0e7389 */ /* 0x00006400000c000b */
[----:B01----:R-:W-:Y:S01]  /*32db0*/  ENDCOLLECTIVE ;  /* 0x000000000000791b */ /* 0x003fe20003800000 */
.L_x_4748:
[----:B------:R-:W-:Y:S02]  /*32dc0*/  IMAD.MOV.U32 R13, RZ, RZ, R92 ;  /* 0x000000ffff0d7224 */ /* 0x000fe400078e005c */
[----:B------:R-:W-:Y:S02]  /*32dd0*/  IMAD.MOV.U32 R12, RZ, RZ, R0 ;  /* 0x000000ffff0c7224 */ /* 0x000fe400078e0000 */
[----:B------:R-:W-:-:S07]  /*32de0*/  IMAD.MOV.U32 R49, RZ, RZ, R14 ;  /* 0x000000ffff317224 */ /* 0x000fce00078e000e */
[----:B------:R-:W-:Y:S05]  /*32df0*/  WARPSYNC.COLLECTIVE R15, `(.L_x_4749) ;  /* 0x000000000f087348 */ /* 0x000fea0003c00000 */
[----:B------:R0:W1:Y:S02]  /*32e00*/  SHFL.IDX P6, R14, R13, R12, R11 ;  /* 0x0000000c0d0e7389 */ /* 0x00006400000c000b */
[----:B01----:R-:W-:Y:S01]  /*32e10*/  ENDCOLLECTIVE ;  /* 0x000000000000791b */ /* 0x003fe20003800000 */
.L_x_4749:
[----:B------:R-:W-:Y:S02]  /*32e20*/  SEL R85, R86, R49, P0 ;  /* 0x0000003156557207 */ /* 0x000fe40000000000 */
[----:B------:R-:W-:Y:S01]  /*32e30*/  SEL R86, R49, R86, P0 ;  /* 0x0000005631567207 */ /* 0x000fe20000000000 */
[----:B------:R-:W-:Y:S01]  /*32e40*/  IMAD.MOV.U32 R13, RZ, RZ, R90 ;  /* 0x000000ffff0d7224 */ /* 0x000fe200078e005a */
[----:B------:R-:W-:-:S07]  /*32e50*/  MOV R92, R14 ;  /* 0x0000000e005c7202 */ /* 0x000fce0000000f00 */
[----:B------:R-:W-:Y:S05]  /*32e60*/  WARPSYNC.COLLECTIVE R15, `(.L_x_4750) ;  /* 0x000000000f087348 */ /* 0x000fea0003c00000 */
[----:B------:R0:W1:Y:S02]  /*32e70*/  SHFL.IDX P6, R14, R13, R12, R11 ;  /* 0x0000000c0d0e7389 */ /* 0x00006400000c000b */
[----:B01----:R-:W-:Y:S01]  /*32e80*/  ENDCOLLECTIVE ;  /* 0x000000000000791b */ /* 0x003fe20003800000 */
.L_x_4750:
[----:B------:R-:W-:Y:S02]  /*32e90*/  IMAD.MOV.U32 R13, RZ, RZ, R42 ;  /* 0x000000ffff0d7224 */ /* 0x000fe400078e002a */
[----:B------:R-:W-:Y:S02]  /*32ea0*/  IMAD.MOV.U32 R12, RZ, RZ, R116 ;  /* 0x000000ffff0c7224 */ /* 0x000fe400078e0074 */
[----:B------:R-:W-:-:S07]  /*32eb0*/  IMAD.MOV.U32 R90, RZ, RZ, R14 ;  /* 0x000000ffff5a7224 */ /* 0x000fce00078e000e */
[----:B------:R-:W-:Y:S05]  /*32ec0*/  WARPSYNC.COLLECTIVE R15, `(.L_x_4751) ;  /* 0x000000000f087348 */ /* 0x000fea0003c00000 */
[----:B------:R0:W1:Y:S02]  /*32ed0*/  SHFL.IDX P6, R14, R13, R12, R11 ;  /* 0x0000000c0d0e7389 */ /* 0x00006400000c000b */
[----:B01----:R-:W-:Y:S01]  /*32ee0*/  ENDCOLLECTIVE ;  /* 0x000000000000791b */ /* 0x003fe20003800000 */
.L_x_4751:
[----:B------:R-:W-:Y:S02]  /*32ef0*/  IMAD.MOV.U32 R13, RZ, RZ, R47 ;  /* 0x000000ffff0d7224 */ /* 0x000fe400078e002f */
[----:B------:R-:W-:-:S07]  /*32f00*/  IMAD.MOV.U32 R42, RZ, RZ, R14 ;  /* 0x000000ffff2a7224 */ /* 0x000fce00078e000e */
[----:B------:R-:W-:Y:S05]  /*32f10*/  WARPSYNC.COLLECTIVE R15, `(.L_x_4752) ;  /* 0x000000000f087348 */ /* 0x000fea0003c00000 */
[----:B------:R0:W1:Y:S02]  /*32f20*/  SHFL.IDX P6, R14, R13, R12, R11 ;  /* 0x0000000c0d0e7389 */ /* 0x00006400000c000b */
[----:B01----:R-:W-:Y:S01]  /*32f30*/  ENDCOLLECTIVE ;  /* 0x000000000000791b */ /* 0x003fe20003800000 */
.L_x_4752:
        /* <DEDUP_REMOVED lines=8> */
.L_x_4753:
[----:B------:R-:W-:Y:S02]  /*32fc0*/  SEL R89, R90, R47, P0 ;  /* 0x0000002f5a597207 */ /* 0x000fe40000000000 */
[----:B------:R-:W-:Y:S01]  /*32fd0*/  SEL R90, R47, R90, P0 ;  /* 0x0000005a2f5a7207 */ /* 0x000fe20000000000 */
[----:B------:R-:W-:Y:S02]  /*32fe0*/  IMAD.MOV.U32 R13, RZ, RZ, R94 ;  /* 0x000000ffff0d7224 */ /* 0x000fe400078e005e */
[----:B------:R-:W-:-:S07]  /*32ff0*/  IMAD.MOV.U32 R96, RZ, RZ, R14 ;  /* 0x000000ffff607224 */ /* 0x000fce00078e000e */
[----:B------:R-:W-:Y:S05]  /*33000*/  WARPSYNC.COLLECTIVE R15, `(.L_x_4754) ;  /* 0x000000000f087348 */ /* 0x000fea0003c00000 */
[----:B------:R0:W1:Y:S02]  /*33010*/  SHFL.IDX P6, R14, R13, R12, R11 ;  /* 0x0000000c0d0e7389 */ /* 0x00006400000c000b */
[----:B01----:R-:W-:Y:S01]  /*33020*/  ENDCOLLECTIVE ;  /* 0x000000000000791b */ /* 0x003fe20003800000 */
.L_x_4754:
[----:B------:R-:W-:Y:S01]  /*33030*/  IMAD.MOV.U32 R13, RZ, RZ, R40 ;  /* 0x000000ffff0d7224 */ /* 0x000fe200078e0028 */
[----:B------:R-:W-:Y:S01]  /*33040*/  MOV R12, R116 ;  /* 0x00000074000c7202 */ /* 0x000fe20000000f00 */
[----:B------:R-:W-:-:S07]  /*33050*/  IMAD.MOV.U32 R94, RZ, RZ, R14 ;  /* 0x000000ffff5e7224 */ /* 0x000fce00078e000e */
[----:B------:R-:W-:Y:S05]  /*33060*/  WARPSYNC.COLLECTIVE R15, `(.L_x_4755) ;  /* 0x000000000f087348 */ /* 0x000fea0003c00000 */
[----:B------:R0:W1:Y:S02]  /*33070*/  SHFL.IDX P6, R14, R13, R12, R11 ;  /* 0x0000000c0d0e7389 */ /* 0x00006400000c000b */
[----:B01----:R-:W-:Y:S01]  /*33080*/  ENDCOLLECTIVE ;  /* 0x000000000000791b */ /* 0x003fe20003800000 */
.L_x_4755:
[----:B------:R-:W-:Y:S02]  /*33090*/  IMAD.MOV.U32 R13, RZ, RZ, R45 ;  /* 0x000000ffff0d7224 */ /* 0x000fe400078e002d */
[----:B------:R-:W-:-:S07]  /*330a0*/  IMAD.MOV.U32 R40, RZ, RZ, R14 ;  /* 0x000000ffff287224 */ /* 0x000fce00078e000e */
[----:B------:R-:W-:Y:S05]  /*330b0*/  WARPSYNC.COLLECTIVE R15, `(.L_x_4756) ;  /* 0x000000000f087348 */ /* 0x000fea0003c00000 */
[----:B------:R0:W1:Y:S02]  /*330c0*/  SHFL.IDX P6, R14, R13, R12, R11 ;  /* 0x0000000c0d0e7389 */ /* 0x00006400000c000b */
[----:B01----:R-:W-:Y:S01]  /*330d0*/  ENDCOLLECTIVE ;  /* 0x000000000000791b */ /* 0x003fe20003800000 */
.L_x_4756:
        /* <DEDUP_REMOVED lines=8> */
.L_x_4757:
[----:B------:R-:W-:Y:S02]  /*33160*/  SEL R93, R94, R45, P0 ;  /* 0x0000002d5e5d7207 */ /* 0x000fe40000000000 */
[----:B------:R-:W-:Y:S02]  /*33170*/  SEL R94, R45, R94, P0 ;  /* 0x0000005e2d5e7207 */ /* 0x000fe40000000000 */
[----:B------:R-:W-:Y:S01]  /*33180*/  MOV R13, R98 ;  /* 0x00000062000d7202 */ /* 0x000fe20000000f00 */
[----:B------:R-:W-:-:S07]  /*33190*/  IMAD.MOV.U32 R100, RZ, RZ, R14 ;  /* 0x000000ffff647224 */ /* 0x000fce00078e000e */
[----:B------:R-:W-:Y:S05]  /*331a0*/  WARPSYNC.COLLECTIVE R15, `(.L_x_4758) ;  /* 0x000000000f087348 */ /* 0x000fea0003c00000 */
[----:B------:R0:W1:Y:S02]  /*331b0*/  SHFL.IDX P6, R14, R13, R12, R11 ;  /* 0x0000000c0d0e7389 */ /* 0x00006400000c000b */
[----:B01----:R-:W-:Y:S01]  /*331c0*/  ENDCOLLECTIVE ;  /* 0x000000000000791b */ /* 0x003fe20003800000 */
.L_x_4758:
[----:B------:R-:W-:Y:S02]  /*331d0*/  IMAD.MOV.U32 R13, RZ, RZ, R38 ;  /* 0x000000ffff0d7224 */ /* 0x000fe400078e0026 */
[----:B------:R-:W-:Y:S02]  /*331e0*/  IMAD.MOV.U32 R12, RZ, RZ, R116 ;  /* 0x000000ffff0c7224 */ /* 0x000fe400078e0074 */
[----:B------:R-:W-:-:S07]  /*331f0*/  IMAD.MOV.U32 R98, RZ, RZ, R14 ;  /* 0x000000ffff627224 */ /* 0x000fce00078e000e */
[----:B------:R-:W-:Y:S05]  /*33200*/  WARPSYNC.COLLECTIVE R15, `(.L_x_4759) ;  /* 0x000000000f087348 */ /* 0x000fea0003c00000 */
[----:B------:R0:W1:Y:S02]  /*33210*/  SHFL.IDX P6, R14, R13, R12, R11 ;  /* 0x0000000c0d0e7389 */ /* 0x00006400000c000b */
[----:B01----:R-:W-:Y:S01]  /*33220*/  ENDCOLLECTIVE ;  /* 0x000000000000791b */ /* 0x003fe20003800000 */
.L_x_4759:
[----:B------:R-:W-:Y:S02]  /*33230*/  IMAD.MOV.U32 R13, RZ, RZ, R43 ;  /* 0x000000ffff0d7224 */ /* 0x000fe400078e002b */
[----:B------:R-:W-:-:S07]  /*33240*/  IMAD.MOV.U32 R38, RZ, RZ, R14 ;  /* 0x000000ffff267224 */ /* 0x000fce00078e000e */
[----:B------:R-:W-:Y:S05]  /*33250*/  WARPSYNC.COLLECTIVE R15, `(.L_x_4760) ;  /* 0x000000000f087348 */ /* 0x000fea0003c00000 */
[----:B------:R0:W1:Y:S02]  /*33260*/  SHFL.IDX P6, R14, R13, R12, R11 ;  /* 0x0000000c0d0e7389 */ /* 0x00006400000c000b */
[----:B01----:R-:W-:Y:S01]  /*33270*/  ENDCOLLECTIVE ;  /* 0x000000000000791b */ /* 0x003fe20003800000 */
.L_x_4760:
        /* <DEDUP_REMOVED lines=8> */
.L_x_4761:
[----:B------:R-:W-:Y:S02]  /*33300*/  SEL R97, R98, R43, P0 ;  /* 0x0000002b62617207 */ /* 0x000fe40000000000 */
[----:B------:R-:W-:Y:S01]  /*33310*/  SEL R98, R43, R98, P0 ;  /* 0x000000622b627207 */ /* 0x000fe20000000000 */
[----:B------:R-:W-:Y:S02]  /*33320*/  IMAD.MOV.U32 R13, RZ, RZ, R102 ;  /* 0x000000ffff0d7224 */ /* 0x000fe400078e0066 */
[----:B------:R-:W-:-:S07]  /*33330*/  IMAD.MOV.U32 R104, RZ, RZ, R14 ;  /* 0x000000ffff687224 */ /* 0x000fce00078e000e */
[----:B------:R-:W-:Y:S05]  /*33340*/  WARPSYNC.COLLECTIVE R15, `(.L_x_4762) ;  /* 0x000000000f087348 */ /* 0x000fea0003c00000 */
[----:B------:R0:W1:Y:S02]  /*33350*/  SHFL.IDX P6, R14, R13, R12, R11 ;  /* 0x0000000c0d0e7389 */ /* 0x00006400000c000b */
[----:B01----:R-:W-:Y:S01]  /*33360*/  ENDCOLLECTIVE ;  /* 0x000000000000791b */ /* 0x003fe20003800000 */
.L_x_4762:
[----:B------:R-:W-:Y:S02]  /*33370*/  IMAD.MOV.U32 R13, RZ, RZ, R37 ;  /* 0x000000ffff0d7224 */ /* 0x000fe400078e0025 */
[----:B------:R-:W-:Y:S02]  /*33380*/  IMAD.MOV.U32 R12, RZ, RZ, R116 ;  /* 0x000000ffff0c7224 */ /* 0x000fe400078e0074 */
[----:B------:R-:W-:-:S07]  /*33390*/  IMAD.MOV.U32 R102, RZ, RZ, R14 ;  /* 0x000000ffff667224 */ /* 0x000fce00078e000e */
[----:B------:R-:W-:Y:S05]  /*333a0*/  WARPSYNC.COLLECTIVE R15, `(.L_x_4763) ;  /* 0x000000000f087348 */ /* 0x000fea0003c00000 */
[----:B------:R0:W1:Y:S02]  /*333b0*/  SHFL.IDX P6, R14, R13, R12, R11 ;  /* 0x0000000c0d0e7389 */ /* 0x00006400000c000b */
[----:B01----:R-:W-:Y:S01]  /*333c0*/  ENDCOLLECTIVE ;  /* 0x000000000000791b */ /* 0x003fe20003800000 */
.L_x_4763:
[----:B------:R-:W-:Y:S01]  /*333d0*/  IMAD.MOV.U32 R13, RZ, RZ, R41 ;  /* 0x000000ffff0d7224 */ /* 0x000fe200078e0029 */
[----:B------:R-:W-:-:S07]  /*333e0*/  MOV R37, R14 ;  /* 0x0000000e00257202 */ /* 0x000fce0000000f00 */
[----:B------:R-:W-:Y:S05]  /*333f0*/  WARPSYNC.COLLECTIVE R15, `(.L_x_4764) ;  /* 0x000000000f087348 */ /* 0x000fea0003c00000 */
[----:B------:R0:W1:Y:S02]  /*33400*/  SHFL.IDX P6, R14, R13, R12, R11 ;  /* 0x0000000c0d0e7389 */ /* 0x00006400000c000b */
[----:B01----:R-:W-:Y:S01]  /*33410*/  ENDCOLLECTIVE ;  /* 0x000000000000791b */ /* 0x003fe20003800000 */
.L_x_4764:
        /* <DEDUP_REMOVED lines=8> */
.L_x_4765:
[----:B------:R-:W-:Y:S02]  /*334a0*/  SEL R101, R102, R41, P0 ;  /* 0x0000002966657207 */ /* 0x000fe40000000000 */
[----:B------:R-:W-:Y:S01]  /*334b0*/  SEL R102, R41, R102, P0 ;  /* 0x0000006629667207 */ /* 0x000fe20000000000 */
[----:B------:R-:W-:Y:S02]  /*334c0*/  IMAD.MOV.U32 R13, RZ, RZ, R106 ;  /* 0x000000ffff0d7224 */ /* 0x000fe400078e006a */
[----:B------:R-:W-:-:S07]  /*334d0*/  IMAD.MOV.U32 R108, RZ, RZ, R14 ;  /* 0x000000ffff6c7224 */ /* 0x000fce00078e000e */
[----:B------:R-:W-:Y:S05]  /*334e0*/  WARPSYNC.COLLECTIVE R15, `(.L_x_4766) ;  /* 0x000000000f087348 */ /* 0x000fea0003c00000 */
[----:B------:R0:W1:Y:S02]  /*334f0*/  SHFL.IDX P6, R14, R13, R12, R11 ;  /* 0x0000000c0d0e7389 */ /* 0x00006400000c000b */
[----:B01----:R-:W-:Y:S01]  /*33500*/  ENDCOLLECTIVE ;  /* 0x000000000000791b */ /* 0x003fe20003800000 */
.L_x_4766:
[----:B------:R-:W-:Y:S02]  /*33510*/  IMAD.MOV.U32 R13, RZ, RZ, R36 ;  /* 0x000000ffff0d7224 */ /* 0x000fe400078e0024 */
[----:B------:R-:W-:Y:S01]  /*33520*/  IMAD.MOV.U32 R12, RZ, RZ, R116 ;  /* 0x000000ffff0c7224 */ /* 0x000fe200078e0074 */
[----:B------:R-:W-:-:S07]  /*33530*/  MOV R106, R14 ;  /* 0x0000000e006a7202 */ /* 0x000fce0000000f00 */
[----:B------:R-:W-:Y:S05]  /*33540*/  WARPSYNC.COLLECTIVE R15, `(.L_x_4767) ;  /* 0x000000000f087348 */ /* 0x000fea0003c00000 */
[----:B------:R0:W1:Y:S02]  /*33550*/  SHFL.IDX P6, R14, R13, R12, R11 ;  /* 0x0000000c0d0e7389 */ /* 0x00006400000c000b */
[----:B01----:R-:W-:Y:S01]  /*33560*/  ENDCOLLECTIVE ;  /* 0x000000000000791b */ /* 0x003fe20003800000 */
.L_x_4767:
[----:B------:R-:W-:Y:S02]  /*33570*/  IMAD.MOV.U32 R13, RZ, RZ, R39 ;  /* 0x000000ffff0d7224 */ /* 0x000fe400078e0027 */
[----:B------:R-:W-:-:S07]  /*33580*/  IMAD.MOV.U32 R36, RZ, RZ, R14 ;  /* 0x000000ffff247224 */ /* 0x000fce00078e000e */
[----:B------:R-:W-:Y:S05]  /*33590*/  WARPSYNC.COLLECTIVE R15, `(.L_x_4768) ;  /* 0x000000000f087348 */ /* 0x000fea0003c00000 */
[----:B------:R0:W1:Y:S02]  /*335a0*/  SHFL.IDX P6, R14, R13, R12, R11 ;  /* 0x0000000c0d0e7389 */ /* 0x00006400000c000b */
[----:B01----:R-:W-:Y:S01]  /*335b0*/  ENDCOLLECTIVE ;  /* 0x000000000000791b */ /* 0x003fe20003800000 */
.L_x_4768:
[----:B------:R-:W-:Y:S02]  /*335c0*/  SEL R107, R108, R36, P0 ;  /* 0x000000246c6b7207 */ /* 0x000fe40000000000 */
[----:B------:R-:W-:Y:S01]  /*335d0*/  SEL R108, R36, R108, P0 ;  /* 0x0000006c246c7207 */ /* 0x000fe20000000000 */
[----:B------:R-:W-:Y:S01]  /*335e0*/  IMAD.MOV.U32 R13, RZ, RZ, R111 ;  /* 0x000000ffff0d7224 */ /* 0x000fe200078e006f */
[----:B------:R-:W-:Y:S02]  /*335f0*/  MOV R12, R0 ;  /* 0x00000000000c7202 */ /* 0x000fe40000000f00 */
[----:B------:R-:W-:Y:S02]  /*33600*/  SEL R0, R110, R2, P0 ;  /* 0x000000026e007207 */ /* 0x000fe40000000000 */
[----:B------:R-:W-:Y:S02]  /*33610*/  SEL R110, R2, R110, P0 ;  /* 0x0000006e026e7207 */ /* 0x000fe40000000000 */
[----:B------:R-:W-:-:S02]  /*33620*/  SEL R2, R109, R87, P0 ;  /* 0x000000576d027207 */ /* 0x000fc40000000000 */
[----:B------:R-:W-:Y:S01]  /*33630*/  SEL R109, R87, R109, P0 ;  /* 0x0000006d576d7207 */ /* 0x000fe20000000000 */
[----:B------:R-:W-:Y:S01]  /*33640*/  IMAD.MOV.U32 R39, RZ, RZ, R14 ;  /* 0x000000ffff277224 */ /* 0x000fe200078e000e */
[----:B------:R-:W-:-:S07]  /*33650*/  SEL R87, R88, R44, P0 ;  /* 0x0000002c58577207 */ /* 0x000fce0000000000 */
[----:B------:R-:W-:Y:S05]  /*33660*/  WARPSYNC.COLLECTIVE R15, `(.L_x_4769) ;  /* 0x000000000f087348 */ /* 0x000fea0003c00000 */
[----:B------:R0:W1:Y:S02]  /*33670*/  SHFL.IDX P6, R14, R13, R12, R11 ;  /* 0x0000000c0d0e7389 */ /* 0x00006400000c000b */
[----:B01----:R-:W-:Y:S01]  /*33680*/  ENDCOLLECTIVE ;  /* 0x000000000000791b */ /* 0x003fe20003800000 */
.L_x_4769:
        /* <DEDUP_REMOVED lines=8> */
.L_x_4770:
[----:B------:R-:W-:Y:S02]  /*33710*/  IMAD.MOV.U32 R13, RZ, RZ, R123 ;  /* 0x000000ffff0d7224 */ /* 0x000fe400078e007b */
[----:B------:R-:W-:Y:S01]  /*33720*/  IMAD.MOV.U32 R12, RZ, RZ, R116 ;  /* 0x000000ffff0c7224 */ /* 0x000fe200078e0074 */
[----:B------:R-:W-:Y:S02]  /*33730*/  SEL R116, R118, R81, P0 ;  /* 0x0000005176747207 */ /* 0x000fe40000000000 */
[----:B------:R-:W-:Y:S02]  /*33740*/  SEL R118, R81, R118, P0 ;  /* 0x0000007651767207 */ /* 0x000fe40000000000 */
[----:B------:R-:W-:Y:S02]  /*33750*/  SEL R81, R82, R51, P0 ;  /* 0x0000003352517207 */ /* 0x000fe40000000000 */
[----:B------:R-:W-:Y:S01]  /*33760*/  SEL R82, R51, R82, P0 ;  /* 0x0000005233527207 */ /* 0x000fe20000000000 */
[----:B------:R-:W-:-:S07]  /*33770*/  IMAD.MOV.U32 R124, RZ, RZ, R14 ;  /* 0x000000ffff7c7224 */ /* 0x000fce00078e000e */
[----:B------:R-:W-:Y:S05]  /*33780*/  WARPSYNC.COLLECTIVE R15, `(.L_x_4771) ;  /* 0x000000000f087348 */ /* 0x000fea0003c00000 */
[----:B------:R0:W1:Y:S02]  /*33790*/  SHFL.IDX P6, R14, R13, R12, R11 ;  /* 0x0000000c0d0e7389 */ /* 0x00006400000c000b */
[----:B01----:R-:W-:Y:S01]  /*337a0*/  ENDCOLLECTIVE ;  /* 0x000000000000791b */ /* 0x003fe20003800000 */
.L_x_4771:
[----:B------:R-:W-:Y:S01]  /*337b0*/  MOV R13, R149 ;  /* 0x00000095000d7202 */ /* 0x000fe20000000f00 */
[----:B------:R-:W-:-:S07]  /*337c0*/  IMAD.MOV.U32 R123, RZ, RZ, R14 ;  /* 0x000000ffff7b7224 */ /* 0x000fce00078e000e */
[----:B------:R-:W-:Y:S05]  /*337d0*/  WARPSYNC.COLLECTIVE R15, `(.L_x_4772) ;  /* 0x000000000f087348 */ /* 0x000fea0003c00000 */
[----:B------:R0:W1:Y:S02]  /*337e0*/  SHFL.IDX P6, R14, R13, R12, R11 ;  /* 0x0000000c0d0e7389 */ /* 0x00006400000c000b */
[----:B01----:R-:W-:Y:S01]  /*337f0*/  ENDCOLLECTIVE ;  /* 0x000000000000791b */ /* 0x003fe20003800000 */
.L_x_4772:
[----:B------:R-:W-:Y:S01]  /*33800*/  IMAD.MOV.U32 R11, RZ, RZ, R14 ;  /* 0x000000ffff0b7224 */ /* 0x000fe200078e000e */
[----:B------:R-:W-:Y:S06]  /*33810*/  BRA `(.L_x_4773) ;  /* 0xfffffeec00447947 */ /* 0x000fec000383ffff */
.L_x_4459:
[----:B------:R-:W-:Y:S02]  /*33820*/  IMAD.MOV.U32 R13, RZ, RZ, R21 ;  /* 0x000000ffff0d7224 */ /* 0x000fe400078e0015 */
[----:B------:R-:W-:Y:S02]  /*33830*/  IMAD.MOV.U32 R12, RZ, RZ, RZ ;  /* 0x000000ffff0c7224 */ /* 0x000fe400078e00ff */
[----:B------:R-:W-:Y:S02]  /*33840*/  IMAD.MOV.U32 R11, RZ, RZ, 0x181f ;  /* 0x0000181fff0b7424 */ /* 0x000fe400078e00ff */
[----:B------:R-:W-:-:S07]  /*33850*/  IMAD.MOV.U32 R15, RZ, RZ, -0x1 ;  /* 0xffffffffff0f7424 */ /* 0x000fce00078e00ff */
[----:B-----5:R-:W-:Y:S05]  /*33860*/  WARPSYNC.COLLECTIVE R15, `(.L_x_4774) ;  /* 0x000000000f087348 */ /* 0x020fea0003c00000 */
[----:B------:R0:W1:Y:S02]  /*33870*/  SHFL.IDX P6, R14, R13, R12, R11 ;  /* 0x0000000c0d0e7389 */ /* 0x00006400000c000b */
[----:B01---5:R-:W-:Y:S01]  /*33880*/  ENDCOLLECTIVE ;  /* 0x000000000000791b */ /* 0x023fe20003800000 */
.L_x_4774:
[----:B------:R-:W-:Y:S01]  /*33890*/  IMAD.MOV.U32 R13, RZ, RZ, R20 ;  /* 0x000000ffff0d7224 */ /* 0x000fe200078e0014 */
[----:B------:R-:W-:-:S07]  /*338a0*/  MOV R0, R14 ;  /* 0x0000000e00007202 */ /* 0x000fce0000000f00 */
[----:B------:R-:W-:Y:S05]  /*338b0*/  WARPSYNC.COLLECTIVE R15, `(.L_x_4775) ;  /* 0x000000000f087348 */ /* 0x000fea0003c00000 */
[----:B------:R0:W1:Y:S02]  /*338c0*/  SHFL.IDX P6, R14, R13, R12, R11 ;  /* 0x0000000c0d0e7389 */ /* 0x00006400000c000b */
[----:B01----:R-:W-:Y:S01]  /*338d0*/  ENDCOLLECTIVE ;  /* 0x000000000000791b */ /* 0x003fe20003800000 */
.L_x_4775:
[----:B------:R-:W-:Y:S05]  /*338e0*/  BRA `(.L_x_4776) ;  /* 0xfffffefc008c7947 */ /* 0x000fea000383ffff */
.L_x_4462:
[----:B------:R-:W-:Y:S01]  /*338f0*/  BSSY B1, `(.L_x_4777) ;  /* 0x0000008000017945 */ /* 0x000fe20003800000 */
[----:B------:R-:W-:Y:S02]  /*33900*/  IMAD.MOV.U32 R13, RZ, RZ, R21 ;  /* 0x000000ffff0d7224 */ /* 0x000fe400078e0015 */
[----:B------:R-:W-:Y:S02]  /*33910*/  IMAD.MOV.U32 R12, RZ, RZ, 0x1 ;  /* 0x00000001ff0c7424 */ /* 0x000fe400078e00ff */
[----:B------:R-:W-:Y:S02]  /*33920*/  IMAD.MOV.U32 R11, RZ, RZ, 0x181f ;  /* 0x0000181fff0b7424 */ /* 0x000fe400078e00ff */
[----:B------:R-:W-:-:S07]  /*33930*/  IMAD.MOV.U32 R15, RZ, RZ, -0x1 ;  /* 0xffffffffff0f7424 */ /* 0x000fce00078e00ff */
[----:B012---:R-:W-:Y:S05]  /*33940*/  WARPSYNC.COLLECTIVE R15, `(.L_x_4778) ;  /* 0x000000000f087348 */ /* 0x007fea0003c00000 */
[----:B--2---:R2:W3:Y:S02]  /*33950*/  SHFL.IDX P6, R14, R13, R12, R11 ;  /* 0x0000000c0d0e7389 */ /* 0x0044e400000c000b */
[----:B0123--:R-:W-:Y:S01]  /*33960*/  ENDCOLLECTIVE ;  /* 0x000000000000791b */ /* 0x00ffe20003800000 */
.L_x_4778:
[----:B------:R-:W-:Y:S05]  /*33970*/  BSYNC B1 ;  /* 0x0000000000017941 */ /* 0x000fea0003800000 */
.L_x_4777:
        /* <DEDUP_REMOVED lines=8> */
.L_x_4779:
[----:B------:R-:W-:Y:S05]  /*33a00*/  BRA `(.L_x_4780) ;  /* 0xfffffefc00bc7947 */ /* 0x000fea000383ffff */
.L_x_4465:
[----:B------:R-:W-:Y:S01]  /*33a10*/  BSSY B1, `(.L_x_4781) ;  /* 0x0000008000017945 */ /* 0x000fe20003800000 */
[----:B------:R-:W-:Y:S01]  /*33a20*/  IMAD.MOV.U32 R13, RZ, RZ, R21 ;  /* 0x000000ffff0d7224 */ /* 0x000fe200078e0015 */
[----:B----4-:R-:W-:Y:S01]  /*33a30*/  MOV R15, 0xffffffff ;  /* 0xffffffff000f7802 */ /* 0x010fe20000000f00 */
[----:B------:R-:W-:Y:S02]  /*33a40*/  IMAD.MOV.U32 R12, RZ, RZ, 0x2 ;  /* 0x00000002ff0c7424 */ /* 0x000fe400078e00ff */
[----:B------:R-:W-:-:S07]  /*33a50*/  IMAD.MOV.U32 R11, RZ, RZ, 0x181f ;  /* 0x0000181fff0b7424 */ /* 0x000fce00078e00ff */
[----:B0123--:R-:W-:Y:S05]  /*33a60*/  WARPSYNC.COLLECTIVE R15, `(.L_x_4782) ;  /* 0x000000000f087348 */ /* 0x00ffea0003c00000 */
[----:B--2---:R2:W4:Y:S02]  /*33a70*/  SHFL.IDX P6, R14, R13, R12, R11 ;  /* 0x0000000c0d0e7389 */ /* 0x00452400000c000b */
[----:B01234-:R-:W-:Y:S01]  /*33a80*/  ENDCOLLECTIVE ;  /* 0x000000000000791b */ /* 0x01ffe20003800000 */
.L_x_4782:
[----:B------:R-:W-:Y:S05]  /*33a90*/  BSYNC B1 ;  /* 0x0000000000017941 */ /* 0x000fea0003800000 */
.L_x_4781:
        /* <DEDUP_REMOVED lines=8> */
.L_x_4783:
[----:B------:R-:W-:Y:S05]  /*33b20*/  BRA `(.L_x_4784) ;  /* 0xfffffefc00cc7947 */ /* 0x000fea000383ffff */
.L_x_4468:
[----:B------:R-:W-:Y:S01]  /*33b30*/  BSSY B1, `(.L_x_4785) ;  /* 0x0000008000017945 */ /* 0x000fe20003800000 */
[----:B------:R-:W-:Y:S01]  /*33b40*/  IMAD.MOV.U32 R13, RZ, RZ, R21 ;  /* 0x000000ffff0d7224 */ /* 0x000fe200078e0015 */
[----:B------:R-:W-:Y:S01]  /*33b50*/  MOV R12, 0x3 ;  /* 0x00000003000c7802 */ /* 0x000fe20000000f00 */
[----:B------:R-:W-:Y:S02]  /*33b60*/  IMAD.MOV.U32 R11, RZ, RZ, 0x181f ;  /* 0x0000181fff0b7424 */ /* 0x000fe400078e00ff */
[----:B----4-:R-:W-:-:S07]  /*33b70*/  IMAD.MOV.U32 R15, RZ, RZ, -0x1 ;  /* 0xffffffffff0f7424 */ /* 0x010fce00078e00ff */
[----:B0123--:R-:W-:Y:S05]  /*33b80*/  WARPSYNC.COLLECTIVE R15, `(.L_x_4786) ;  /* 0x000000000f087348 */ /* 0x00ffea0003c00000 */
[----:B--2---:R2:W4:Y:S02]  /*33b90*/  SHFL.IDX P6, R14, R13, R12, R11 ;  /* 0x0000000c0d0e7389 */ /* 0x00452400000c000b */
[----:B01234-:R-:W-:Y:S01]  /*33ba0*/  ENDCOLLECTIVE ;  /* 0x000000000000791b */ /* 0x01ffe20003800000 */
.L_x_4786:
[----:B------:R-:W-:Y:S05]  /*33bb0*/  BSYNC B1 ;  /* 0x0000000000017941 */ /* 0x000fea0003800000 */
.L_x_4785:
        /* <DEDUP_REMOVED lines=8> */
.L_x_4787:
[----:B------:R-:W-:Y:S05]  /*33c40*/  BRA `(.L_x_4788) ;  /* 0xfffffefc00dc7947 */ /* 0x000fea000383ffff */
.L_x_4470:
[----:B------:R-:W-:Y:S02]  /*33c50*/  IMAD.MOV.U32 R13, RZ, RZ, R41 ;  /* 0x000000ffff0d7224 */ /* 0x000fe400078e0029 */
[----:B------:R-:W-:Y:S02]  /*33c60*/  IMAD.MOV.U32 R12, RZ, RZ, RZ ;  /* 0x000000ffff0c7224 */ /* 0x000fe400078e00ff */
[----:B------:R-:W-:Y:S02]  /*33c70*/  IMAD.MOV.U32 R11, RZ, RZ, 0x1c1f ;  /* 0x00001c1fff0b7424 */ /* 0x000fe400078e00ff */
[----:B------:R-:W-:-:S07]  /*33c80*/  IMAD.MOV.U32 R15, RZ, RZ, -0x1 ;  /* 0xffffffffff0f7424 */ /* 0x000fce00078e00ff */
[----:B------:R-:W-:Y:S05]  /*33c90*/  WARPSYNC.COLLECTIVE R15, `(.L_x_4789) ;  /* 0x000000000f087348 */ /* 0x000fea0003c00000 */
[----:B------:R0:W1:Y:S02]  /*33ca0*/  SHFL.IDX P6, R14, R13, R12, R11 ;  /* 0x0000000c0d0e7389 */ /* 0x00006400000c000b */
[----:B01----:R-:W-:Y:S01]  /*33cb0*/  ENDCOLLECTIVE ;  /* 0x000000000000791b */ /* 0x003fe20003800000 */
.L_x_4789:
[----:B------:R-:W-:Y:S02]  /*33cc0*/  IMAD.MOV.U32 R13, RZ, RZ, R40 ;  /* 0x000000ffff0d7224 */ /* 0x000fe400078e0028 */
[----:B------:R-:W-:-:S07]  /*33cd0*/  IMAD.MOV.U32 R42, RZ, RZ, R14 ;  /* 0x000000ffff2a7224 */ /* 0x000fce00078e000e */
[----:B------:R-:W-:Y:S05]  /*33ce0*/  WARPSYNC.COLLECTIVE R15, `(.L_x_4790) ;  /* 0x000000000f087348 */ /* 0x000fea0003c00000 */
[----:B------:R0:W1:Y:S02]  /*33cf0*/  SHFL.IDX P6, R14, R13, R12, R11 ;  /* 0x0000000c0d0e7389 */ /* 0x00006400000c000b */
[----:B01----:R-:W-:Y:S01]  /*33d00*/  ENDCOLLECTIVE ;  /* 0x000000000000791b */ /* 0x003fe20003800000 */
.L_x_4790:
[----:B------:R-:W-:Y:S01]  /*33d10*/  MOV R43, R14 ;  /* 0x0000000e002b7202 */ /* 0x000fe20000000f00 */
[----:B------:R-:W-:Y:S06]  /*33d20*/  BRA `(.L_x_4791) ;  /* 0xffffff0000a47947 */ /* 0x000fec000383ffff */
.L_x_4473:
[----:B------:R-:W-:Y:S01]  /*33d30*/  BSSY B1, `(.L_x_4792) ;  /* 0x0000008000017945 */ /* 0x000fe20003800000 */
[----:B------:R-:W-:Y:S02]  /*33d40*/  IMAD.MOV.U32 R13, RZ, RZ, R41 ;  /* 0x000000ffff0d7224 */ /* 0x000fe400078e0029 */
[----:B------:R-:W-:Y:S02]  /*33d50*/  IMAD.MOV.U32 R12, RZ, RZ, 0x1 ;  /* 0x00000001ff0c7424 */ /* 0x000fe400078e00ff */
[----:B------:R-:W-:Y:S02]  /*33d60*/  IMAD.MOV.U32 R11, RZ, RZ, 0x1c1f ;  /* 0x00001c1fff0b7424 */ /* 0x000fe400078e00ff */
[----:B------:R-:W-:-:S07]  /*33d70*/  IMAD.MOV.U32 R15, RZ, RZ, -0x1 ;  /* 0xffffffffff0f7424 */ /* 0x000fce00078e00ff */
[----:B0123--:R-:W-:Y:S05]  /*33d80*/  WARPSYNC.COLLECTIVE R15, `(.L_x_4793) ;  /* 0x000000000f087348 */ /* 0x00ffea0003c00000 */
[----:B------:R4:W0:Y:S02]  /*33d90*/  SHFL.IDX P6, R14, R13, R12, R11 ;  /* 0x0000000c0d0e7389 */ /* 0x00082400000c000b */
[----:B01234-:R-:W-:Y:S01]  /*33da0*/  ENDCOLLECTIVE ;  /* 0x000000000000791b */ /* 0x01ffe20003800000 */
.L_x_4793:
[----:B------:R-:W-:Y:S05]  /*33db0*/  BSYNC B1 ;  /* 0x0000000000017941 */ /* 0x000fea0003800000 */
.L_x_4792:
        /* <DEDUP_REMOVED lines=8> */
.L_x_4794:
[----:B------:R-:W-:Y:S05]  /*33e40*/  BRA `(.L_x_4795) ;  /* 0xffffff0c00747947 */ /* 0x000fea000383ffff */
.L_x_4477:
[----:B------:R-:W-:Y:S02]  /*33e50*/  IMAD.MOV.U32 R13, RZ, RZ, R3 ;  /* 0x000000ffff0d7224 */ /* 0x000fe400078e0003 */
[----:B------:R-:W-:Y:S02]  /*33e60*/  IMAD.MOV.U32 R12, RZ, RZ, RZ ;  /* 0x000000ffff0c7224 */ /* 0x000fe400078e00ff */
[----:B------:R-:W-:Y:S02]  /*33e70*/  IMAD.MOV.U32 R11, RZ, RZ, 0x181f ;  /* 0x0000181fff0b7424 */ /* 0x000fe400078e00ff */
[----:B------:R-:W-:-:S07]  /*33e80*/  IMAD.MOV.U32 R15, RZ, RZ, -0x1 ;  /* 0xffffffffff0f7424 */ /* 0x000fce00078e00ff */
[----:B0-----:R-:W-:Y:S05]  /*33e90*/  WARPSYNC.COLLECTIVE R15, `(.L_x_4796) ;  /* 0x000000000f087348 */ /* 0x001fea0003c00000 */
[----:B------:R1:W2:Y:S02]  /*33ea0*/  SHFL.IDX P6, R14, R13, R12, R11 ;  /* 0x0000000c0d0e7389 */ /* 0x0002a400000c000b */
[----:B012---:R-:W-:Y:S01]  /*33eb0*/  ENDCOLLECTIVE ;  /* 0x000000000000791b */ /* 0x007fe20003800000 */
.L_x_4796:
[----:B------:R-:W-:Y:S01]  /*33ec0*/  IMAD.MOV.U32 R13, RZ, RZ, R2 ;  /* 0x000000ffff0d7224 */ /* 0x000fe200078e0002 */
[----:B------:R-:W-:-:S07]  /*33ed0*/  MOV R0, R14 ;  /* 0x0000000e00007202 */ /* 0x000fce0000000f00 */
[----:B------:R-:W-:Y:S05]  /*33ee0*/  WARPSYNC.COLLECTIVE R15, `(.L_x_4797) ;  /* 0x000000000f087348 */ /* 0x000fea0003c00000 */
[----:B------:R0:W1:Y:S02]  /*33ef0*/  SHFL.IDX P6, R14, R13, R12, R11 ;  /* 0x0000000c0d0e7389 */ /* 0x00006400000c000b */
[----:B01----:R-:W-:Y:S01]  /*33f00*/  ENDCOLLECTIVE ;  /* 0x000000000000791b */ /* 0x003fe20003800000 */
.L_x_4797:
[----:B------:R-:W-:Y:S05]  /*33f10*/  BRA `(.L_x_4798) ;  /* 0xffffff2400247947 */ /* 0x000fea000383ffff */
.L_x_4480:
[----:B------:R-:W-:Y:S01]  /*33f20*/  BSSY B1, `(.L_x_4799) ;  /* 0x0000008000017945 */ /* 0x000fe20003800000 */
[----:B----4-:R-:W-:Y:S02]  /*33f30*/  IMAD.MOV.U32 R13, RZ, RZ, R3 ;  /* 0x000000ffff0d7224 */ /* 0x010fe400078e0003 */
[----:B------:R-:W-:Y:S02]  /*33f40*/  IMAD.MOV.U32 R12, RZ, RZ, 0x1 ;  /* 0x00000001ff0c7424 */ /* 0x000fe400078e00ff */
[----:B------:R-:W-:Y:S02]  /*33f50*/  IMAD.MOV.U32 R11, RZ, RZ, 0x181f ;  /* 0x0000181fff0b7424 */ /* 0x000fe400078e00ff */
[----:B------:R-:W-:-:S07]  /*33f60*/  IMAD.MOV.U32 R15, RZ, RZ, -0x1 ;  /* 0xffffffffff0f7424 */ /* 0x000fce00078e00ff */
[----:B0123--:R-:W-:Y:S05]  /*33f70*/  WARPSYNC.COLLECTIVE R15, `(.L_x_4800) ;  /* 0x000000000f087348 */ /* 0x00ffea0003c00000 */
[----:B---3--:R3:W4:Y:S02]  /*33f80*/  SHFL.IDX P6, R14, R13, R12, R11 ;  /* 0x0000000c0d0e7389 */ /* 0x00872400000c000b */
[----:B01234-:R-:W-:Y:S01]  /*33f90*/  ENDCOLLECTIVE ;  /* 0x000000000000791b */ /* 0x01ffe20003800000 */
.L_x_4800:
[----:B------:R-:W-:Y:S05]  /*33fa0*/  BSYNC B1 ;  /* 0x0000000000017941 */ /* 0x000fea0003800000 */
.L_x_4799:
        /* <DEDUP_REMOVED lines=8> */
.L_x_4801:
[----:B------:R-:W-:Y:S05]  /*34030*/  BRA `(.L_x_4802) ;  /* 0xffffff2400387947 */ /* 0x000fea000383ffff */
.L_x_4483:
[----:B------:R-:W-:Y:S01]  /*34040*/  BSSY B1, `(.L_x_4803) ;  /* 0x0000008000017945 */ /* 0x000fe20003800000 */
[----:B----4-:R-:W-:Y:S01]  /*34050*/  IMAD.MOV.U32 R13, RZ, RZ, R3 ;  /* 0x000000ffff0d7224 */ /* 0x010fe200078e0003 */
[----:B------:R-:W-:Y:S01]  /*34060*/  MOV R15, 0xffffffff ;  /* 0xffffffff000f7802 */ /* 0x000fe20000000f00 */
[----:B------:R-:W-:Y:S02]  /*34070*/  IMAD.MOV.U32 R12, RZ, RZ, 0x2 ;  /* 0x00000002ff0c7424 */ /* 0x000fe400078e00ff */
[----:B------:R-:W-:-:S07]  /*34080*/  IMAD.MOV.U32 R11, RZ, RZ, 0x181f ;  /* 0x0000181fff0b7424 */ /* 0x000fce00078e00ff */
[----:B0123--:R-:W-:Y:S05]  /*34090*/  WARPSYNC.COLLECTIVE R15, `(.L_x_4804) ;  /* 0x000000000f087348 */ /* 0x00ffea0003c00000 */
[----:B---3--:R3:W4:Y:S02]  /*340a0*/  SHFL.IDX P6, R14, R13, R12, R11 ;  /* 0x0000000c0d0e7389 */ /* 0x00872400000c000b */
[----:B01234-:R-:W-:Y:S01]  /*340b0*/  ENDCOLLECTIVE ;  /* 0x000000000000791b */ /* 0x01ffe20003800000 */
.L_x_4804:
[----:B------:R-:W-:Y:S05]  /*340c0*/  BSYNC B1 ;  /* 0x0000000000017941 */ /* 0x000fea0003800000 */
.L_x_4803:
        /* <DEDUP_REMOVED lines=8> */
.L_x_4805:
[----:B------:R-:W-:Y:S05]  /*34150*/  BRA `(.L_x_4806) ;  /* 0xffffff2400487947 */ /* 0x000fea000383ffff */
.L_x_4486:
[----:B------:R-:W-:Y:S01]  /*34160*/  BSSY B1, `(.L_x_4807) ;  /* 0x0000008000017945 */ /* 0x000fe20003800000 */
[----:B0-----:R-:W-:Y:S01]  /*34170*/  IMAD.MOV.U32 R13, RZ, RZ, R3 ;  /* 0x000000ffff0d7224 */ /* 0x001fe200078e0003 */
[----:B------:R-:W-:Y:S01]  /*34180*/  MOV R12, 0x3 ;  /* 0x00000003000c7802 */ /* 0x000fe20000000f00 */
[----:B------:R-:W-:Y:S02]  /*34190*/  IMAD.MOV.U32 R11, RZ, RZ, 0x181f ;  /* 0x0000181fff0b7424 */ /* 0x000fe400078e00ff */
[----:B------:R-:W-:-:S07]  /*341a0*/  IMAD.MOV.U32 R15, RZ, RZ, -0x1 ;  /* 0xffffffffff0f7424 */ /* 0x000fce00078e00ff */
[----:B-1234-:R-:W-:Y:S05]  /*341b0*/  WARPSYNC.COLLECTIVE R15, `(.L_x_4808) ;  /* 0x000000000f087348 */ /* 0x01efea0003c00000 */
[----:B----4-:R0:W4:Y:S02]  /*341c0*/  SHFL.IDX P6, R14, R13, R12, R11 ;  /* 0x0000000c0d0e7389 */ /* 0x01012400000c000b */
[----:B01234-:R-:W-:Y:S01]  /*341d0*/  ENDCOLLECTIVE ;  /* 0x000000000000791b */ /* 0x01ffe20003800000 */
.L_x_4808:
[----:B------:R-:W-:Y:S05]  /*341e0*/  BSYNC B1 ;  /* 0x0000000000017941 */ /* 0x000fea0003800000 */
.L_x_4807:
        /* <DEDUP_REMOVED lines=8> */
.L_x_4809:
[----:B------:R-:W-:Y:S05]  /*34270*/  BRA `(.L_x_4810) ;  /* 0xffffff2400587947 */ /* 0x000fea000383ffff */
.L_x_4502:
        /* <DEDUP_REMOVED lines=8> */
[----:B------:R-:W-:Y:S05]  /*34300*/  WARPSYNC.COLLECTIVE R15, `(.L_x_4812) ;  /* 0x000000000f087348 */ /* 0x000fea0003c00000 */
[----:B------:R0:W1:Y:S02]  /*34310*/  SHFL.IDX P6, R14, R13, R12, R11 ;  /* 0x0000000c0d0e7389 */ /* 0x00006400000c000b */
[----:B01----:R-:W-:Y:S01]  /*34320*/  ENDCOLLECTIVE ;  /* 0x000000000000791b */ /* 0x003fe20003800000 */
.L_x_4812:
[----:B------:R-:W-:Y:S05]  /*34330*/  BSYNC B1 ;  /* 0x0000000000017941 */ /* 0x000fea0003800000 */
.L_x_4811:
[----:B------:R-:W-:Y:S05]  /*34340*/  BRA `(.L_x_4813) ;  /* 0xffffff3c007c7947 */ /* 0x000fea000383ffff */
.L_x_4504:
[----:B------:R-:W-:Y:S01]  /*34350*/  BSSY B1, `(.L_x_4814) ;  /* 0x0000006000017945 */ /* 0x000fe20003800000 */
[----:B------:R-:W-:-:S07]  /*34360*/  IMAD.MOV.U32 R15, RZ, RZ, -0x1 ;  /* 0xffffffffff0f7424 */ /* 0x000fce00078e00ff */
[----:B0-----:R-:W-:Y:S05]  /*34370*/  WARPSYNC.COLLECTIVE R15, `(.L_x_4815) ;  /* 0x000000000f0c7348 */ /* 0x001fea0003c00000 */
[----:B------:R-:W-:Y:S02]  /*34380*/  ELECT P6, UR62, PT ;  /* 0x00000000003e782f */ /* 0x000fe400038c0000 */
[----:B------:R-:W-:Y:S01]  /*34390*/  MOV R14, UR62 ;  /* 0x0000003e000e7c02 */ /* 0x000fe20008000f00 */
[----:B0-----:R-:W-:Y:S10]  /*343a0*/  ENDCOLLECTIVE ;  /* 0x000000000000791b */ /* 0x001ff40003800000 */
.L_x_4815:
[----:B------:R-:W-:Y:S05]  /*343b0*/  BSYNC B1 ;  /* 0x0000000000017941 */ /* 0x000fea0003800000 */
.L_x_4814:
[----:B------:R-:W-:Y:S05]  /*343c0*/  BRA `(.L_x_4503) ;  /* 0xffffff3c00747947 */ /* 0x000fea000383ffff */
.L_x_4506:
[----:B0-----:R0:W1:Y:S02]  /*343d0*/  SYNCS.PHASECHK.TRANS64.TRYWAIT P0, [R17+URZ+0x33420], R7 ;  /* 0x03342007110075a7 */ /* 0x001064000800017f */
[----:B-1----:R-:W-:Y:S05]  /*343e0*/  @!P0 NANOSLEEP.SYNCS 0x989680 ;  /* 0x009896800000895d */ /* 0x002fea0003900000 */
[----:B------:R-:W1:Y:S02]  /*343f0*/  @!P0 SYNCS.PHASECHK.TRANS64 P0, [R17+URZ+0x33420], R7 ;  /* 0x03342007110085a7 */ /* 0x000e64000800007f */
[----:B-1----:R-:W-:Y:S05]  /*34400*/  @!P0 BRA `(.L_x_4506) ;  /* 0xfffffffc00f08947 */ /* 0x002fea000383ffff */
[----:B------:R-:W-:Y:S05]  /*34410*/  BRA `(.L_x_4816) ;  /* 0xffffff3c00847947 */ /* 0x000fea000383ffff */
.L_x_4510:
[----:B-1----:R1:W2:Y:S02]  /*34420*/  SYNCS.PHASECHK.TRANS64.TRYWAIT P0, [R11+URZ+0x334a0], R10 ;  /* 0x0334a00a0b0075a7 */ /* 0x0022a4000800017f */
[----:B--2---:R-:W-:Y:S05]  /*34430*/  @!P0 NANOSLEEP.SYNCS 0x989680 ;  /* 0x009896800000895d */ /* 0x004fea0003900000 */
[----:B------:R-:W2:Y:S02]  /*34440*/  @!P0 SYNCS.PHASECHK.TRANS64 P0, [R11+URZ+0x334a0], R10 ;  /* 0x0334a00a0b0085a7 */ /* 0x000ea4000800007f */
[----:B--2---:R-:W-:Y:S05]  /*34450*/  @!P0 BRA `(.L_x_4510) ;  /* 0xfffffffc00f08947 */ /* 0x004fea000383ffff */
[----:B------:R-:W-:Y:S05]  /*34460*/  BRA `(.L_x_4817) ;  /* 0xffffff3c00a07947 */ /* 0x000fea000383ffff */
.L_x_4517:
[----:B0-----:R0:W2:Y:S02]  /*34470*/  SYNCS.PHASECHK.TRANS64.TRYWAIT P0, [R11+URZ+0x334c0], R10 ;  /* 0x0334c00a0b0075a7 */ /* 0x0010a4000800017f */
[----:B--2---:R-:W-:Y:S05]  /*34480*/  @!P0 NANOSLEEP.SYNCS 0x989680 ;  /* 0x009896800000895d */ /* 0x004fea0003900000 */
[----:B------:R-:W2:Y:S02]  /*34490*/  @!P0 SYNCS.PHASECHK.TRANS64 P0, [R11+URZ+0x334c0], R10 ;  /* 0x0334c00a0b0085a7 */ /* 0x000ea4000800007f */
[----:B--2---:R-:W-:Y:S05]  /*344a0*/  @!P0 BRA `(.L_x_4517) ;  /* 0xfffffffc00f08947 */ /* 0x004fea000383ffff */
[----:B------:R-:W-:Y:S05]  /*344b0*/  BRA `(.L_x_4818) ;  /* 0xffffff40009c7947 */ /* 0x000fea000383ffff */
.L_x_4526:
[----:B0-----:R0:W1:Y:S02]  /*344c0*/  SYNCS.PHASECHK.TRANS64.TRYWAIT P2, [R10+URZ+0x334a0], R9 ;  /* 0x0334a0090a0075a7 */ /* 0x001064000804017f */
[----:B-1----:R-:W-:Y:S05]  /*344d0*/  @!P2 NANOSLEEP.SYNCS 0x989680 ;  /* 0x009896800000a95d */ /* 0x002fea0003900000 */
[----:B------:R-:W1:Y:S02]  /*344e0*/  @!P2 SYNCS.PHASECHK.TRANS64 P2, [R10+URZ+0x334a0], R9 ;  /* 0x0334a0090a00a5a7 */ /* 0x000e64000804007f */
[----:B-1----:R-:W-:Y:S05]  /*344f0*/  @!P2 BRA `(.L_x_4526) ;  /* 0xfffffffc00f0a947 */ /* 0x002fea000383ffff */
[----:B------:R-:W-:Y:S05]  /*34500*/  BRA `(.L_x_4819) ;  /* 0xffffff4400dc7947 */ /* 0x000fea000383ffff */
.L_x_4533:
[----:B-1----:R1:W2:Y:S02]  /*34510*/  SYNCS.PHASECHK.TRANS64.TRYWAIT P2, [R10+URZ+0x334c0], R9 ;  /* 0x0334c0090a0075a7 */ /* 0x0022a4000804017f */
[----:B--2---:R-:W-:Y:S05]  /*34520*/  @!P2 NANOSLEEP.SYNCS 0x989680 ;  /* 0x009896800000a95d */ /* 0x004fea0003900000 */
[----:B------:R-:W2:Y:S02]  /*34530*/  @!P2 SYNCS.PHASECHK.TRANS64 P2, [R10+URZ+0x334c0], R9 ;  /* 0x0334c0090a00a5a7 */ /* 0x000ea4000804007f */
[----:B--2---:R-:W-:Y:S05]  /*34540*/  @!P2 BRA `(.L_x_4533) ;  /* 0xfffffffc00f0a947 */ /* 0x004fea000383ffff */
[----:B------:R-:W-:Y:S05]  /*34550*/  BRA `(.L_x_4820) ;  /* 0xffffff4800d47947 */ /* 0x000fea000383ffff */
.L_x_4552:
[----:B------:R-:W1:Y:S01]  /*34560*/  S2R R20, SR_TID.X ;  /* 0x0000000000147919 */ /* 0x000e620000002100 */
[----:B------:R-:W-:Y:S01]  /*34570*/  BSSY B0, `(.L_x_4821) ;  /* 0x0000009000007945 */ /* 0x000fe20003800000 */
[----:B------:R-:W-:Y:S01]  /*34580*/  IMAD.MOV.U32 R12, RZ, RZ, RZ ;  /* 0x000000ffff0c7224 */ /* 0x000fe200078e00ff */
[----:B------:R-:W-:Y:S01]  /*34590*/  MOV R11, 0x1f ;  /* 0x0000001f000b7802 */ /* 0x000fe20000000f00 */
[----:B------:R-:W-:Y:S01]  /*345a0*/  IMAD.MOV.U32 R15, RZ, RZ, -0x1 ;  /* 0xffffffffff0f7424 */ /* 0x000fe200078e00ff */
[----:B-1----:R-:W-:-:S04]  /*345b0*/  SHF.R.U32.HI R13, RZ, 0x5, R20 ;  /* 0x00000005ff0d7819 */ /* 0x002fc80000011614 */
[----:B------:R-:W-:-:S07]  /*345c0*/  LOP3.LUT R13, R13, 0x3, RZ, 0xc0, !PT ;  /* 0x000000030d0d7812 */ /* 0x000fce00078ec0ff */
[----:B0----5:R-:W-:Y:S05]  /*345d0*/  WARPSYNC.COLLECTIVE R15, `(.L_x_4822) ;  /* 0x000000000f087348 */ /* 0x021fea0003c00000 */
[----:B------:R1:W2:Y:S02]  /*345e0*/  SHFL.IDX P6, R14, R13, R12, R11 ;  /* 0x0000000c0d0e7389 */ /* 0x0002a400000c000b */
[----:B012--5:R-:W-:Y:S01]  /*345f0*/  ENDCOLLECTIVE ;  /* 0x000000000000791b */ /* 0x027fe20003800000 */
.L_x_4822:
[----:B------:R-:W-:Y:S05]  /*34600*/  BSYNC B0 ;  /* 0x0000000000007941 */ /* 0x000fea0003800000 */
.L_x_4821:
[----:B------:R-:W-:Y:S05]  /*34610*/  BRA `(.L_x_4823) ;  /* 0xffffff5c00847947 */ /* 0x000fea000383ffff */
.L_x_4555:
[----:B-1----:R-:W2:Y:S02]  /*34620*/  LDL R0, [R1+0x28] ;  /* 0x0000280001007983 */ /* 0x002ea40000100800 */
[----:B--2---:R1:W2:Y:S02]  /*34630*/  SYNCS.PHASECHK.TRANS64.TRYWAIT P0, [R4+URZ+0x33480], R0 ;  /* 0x03348000040075a7 */ /* 0x0042a4000800017f */
[----:B--2---:R-:W-:Y:S05]  /*34640*/  @!P0 NANOSLEEP.SYNCS 0x989680 ;  /* 0x009896800000895d */ /* 0x004fea0003900000 */
[----:B------:R-:W2:Y:S02]  /*34650*/  @!P0 SYNCS.PHASECHK.TRANS64 P0, [R4+URZ+0x33480], R0 ;  /* 0x03348000040085a7 */ /* 0x000ea4000800007f */
[----:B--2---:R-:W-:Y:S05]  /*34660*/  @!P0 BRA `(.L_x_4555) ;  /* 0xfffffffc00ec8947 */ /* 0x004fea000383ffff */
[----:B------:R-:W-:Y:S05]  /*34670*/  BRA `(.L_x_4824) ;  /* 0xffffff5c00987947 */ /* 0x000fea000383ffff */
.L_x_4556:
[----:B------:R-:W-:Y:S01]  /*34680*/  BSSY B0, `(.L_x_4825) ;  /* 0x0000008000007945 */ /* 0x000fe20003800000 */
[----:B------:R-:W-:Y:S02]  /*34690*/  IMAD.MOV.U32 R13, RZ, RZ, R20 ;  /* 0x000000ffff0d7224 */ /* 0x000fe400078e0014 */
[----:B0-----:R-:W-:Y:S02]  /*346a0*/  IMAD.MOV.U32 R12, RZ, RZ, RZ ;  /* 0x000000ffff0c7224 */ /* 0x001fe400078e00ff */
[----:B------:R-:W-:Y:S02]  /*346b0*/  IMAD.MOV.U32 R11, RZ, RZ, 0x1c1f ;  /* 0x00001c1fff0b7424 */ /* 0x000fe400078e00ff */
[----:B------:R-:W-:-:S07]  /*346c0*/  IMAD.MOV.U32 R15, RZ, RZ, -0x1 ;  /* 0xffffffffff0f7424 */ /* 0x000fce00078e00ff */
[----:B------:R-:W-:Y:S05]  /*346d0*/  WARPSYNC.COLLECTIVE R15, `(.L_x_4826) ;  /* 0x000000000f087348 */ /* 0x000fea0003c00000 */
[----:B------:R0:W1:Y:S02]  /*346e0*/  SHFL.IDX P6, R14, R13, R12, R11 ;  /* 0x0000000c0d0e7389 */ /* 0x00006400000c000b */
[----:B01----:R-:W-:Y:S01]  /*346f0*/  ENDCOLLECTIVE ;  /* 0x000000000000791b */ /* 0x003fe20003800000 */
.L_x_4826:
[----:B------:R-:W-:Y:S05]  /*34700*/  BSYNC B0 ;  /* 0x0000000000007941 */ /* 0x000fea0003800000 */
.L_x_4825:
[----:B------:R-:W0:Y:S01]  /*34710*/  S2R R3, SR_TID.X ;  /* 0x0000000000037919 */ /* 0x000e220000002100 */
[----:B------:R-:W-:Y:S01]  /*34720*/  MOV R13, R10 ;  /* 0x0000000a000d7202 */ /* 0x000fe20000000f00 */
[----:B------:R-:W-:Y:S02]  /*34730*/  IMAD.MOV.U32 R12, RZ, RZ, RZ ;  /* 0x000000ffff0c7224 */ /* 0x000fe400078e00ff */
[----:B------:R-:W-:Y:S02]  /*34740*/  IMAD.MOV.U32 R11, RZ, RZ, 0x1c1f ;  /* 0x00001c1fff0b7424 */ /* 0x000fe400078e00ff */
[----:B------:R-:W-:Y:S02]  /*34750*/  IMAD.MOV.U32 R15, RZ, RZ, -0x1 ;  /* 0xffffffffff0f7424 */ /* 0x000fe400078e00ff */
[----:B------:R-:W-:-:S07]  /*34760*/  IMAD.MOV.U32 R0, RZ, RZ, R14 ;  /* 0x000000ffff007224 */ /* 0x000fce00078e000e */
[----:B0-----:R-:W-:Y:S05]  /*34770*/  WARPSYNC.COLLECTIVE R15, `(.L_x_4827) ;  /* 0x000000000f087348 */ /* 0x001fea0003c00000 */
[----:B------:R1:W2:Y:S02]  /*34780*/  SHFL.IDX P6, R14, R13, R12, R11 ;  /* 0x0000000c0d0e7389 */ /* 0x0002a400000c000b */
[----:B012---:R-:W-:Y:S01]  /*34790*/  ENDCOLLECTIVE ;  /* 0x000000000000791b */ /* 0x007fe20003800000 */
.L_x_4827:
[----:B------:R-:W0:Y:S01]  /*347a0*/  LDC R11, c[0x0][0x2f4] ;  /* 0x0000bd00ff0b7b82 */ /* 0x000e220000000800 */
[----:B------:R-:W-:Y:S02]  /*347b0*/  IMAD.SHL.U32 R15, R3, 0x10, RZ ;  /* 0x00000010030f7824 */ /* 0x000fe400078e00ff */
[----:B------:R-:W-:-:S03]  /*347c0*/  IMAD.MOV.U32 R2, RZ, RZ, R14 ;  /* 0x000000ffff027224 */ /* 0x000fc600078e000e */
[----:B------:R-:W-:-:S04]  /*347d0*/  LOP3.LUT R15, R15, 0x30, RZ, 0xc0, !PT ;  /* 0x000000300f0f7812 */ /* 0x000fc800078ec0ff */
[C---:B------:R-:W-:Y:S02]  /*347e0*/  IADD3 R2, P0, R15.reuse, R2, RZ ;  /* 0x000000020f027210 */ /* 0x040fe40007f1e0ff */
[----:B------:R-:W-:-:S03]  /*347f0*/  LOP3.LUT R12, R15, 0x40, RZ, 0xfc, !PT ;  /* 0x000000400f0c7812 */ /* 0x000fc600078efcff */
[----:B------:R-:W-:Y:S01]  /*34800*/  IMAD.X R3, RZ, RZ, R0, P0 ;  /* 0x000000ffff037224 */ /* 0x000fe200000e0600 */
[----:B------:R-:W-:Y:S02]  /*34810*/  IADD3 R0, R17, R21, RZ ;  /* 0x0000001511007210 */ /* 0x000fe40007ffe0ff */
[-C--:B0-----:R-:W-:Y:S01]  /*34820*/  ISETP.GE.AND P3, PT, R15, R11.reuse, PT ;  /* 0x0000000b0f00720c */ /* 0x081fe20003f66270 */
[----:B------:R-:W-:Y:S01]  /*34830*/  IMAD.MOV.U32 R13, RZ, RZ, R20 ;  /* 0x000000ffff0d7224 */ /* 0x000fe200078e0014 */
[----:B------:R-:W-:Y:S01]  /*34840*/  ISETP.GE.AND P2, PT, R12, R11, PT ;  /* 0x0000000b0c00720c */ /* 0x000fe20003f46270 */
[----:B------:R0:W5:Y:S01]  /*34850*/  LDL.LU R21, [R1+0x8] ;  /* 0x0000080001157983 */ /* 0x0001620000300800 */
[C---:B------:R-:W-:Y:S02]  /*34860*/  ISETP.LT.OR P0, PT, R9.reuse, 0x1, P3 ;  /* 0x000000010900780c */ /* 0x040fe40001f01670 */
[----:B------:R-:W-:Y:S02]  /*34870*/  ISETP.LT.OR P1, PT, R9, 0x1, P2 ;  /* 0x000000010900780c */ /* 0x000fe40001721670 */
[----:B------:R-:W-:Y:S01]  /*34880*/  LOP3.LUT R15, R15, 0x80, RZ, 0xfc, !PT ;  /* 0x000000800f0f7812 */ /* 0x000fe200078efcff */
[----:B------:R-:W-:-:S08]  /*34890*/  IMAD.MOV.U32 R12, RZ, RZ, 0x1 ;  /* 0x00000001ff0c7424 */ /* 0x000fd000078e00ff */
[----:B------:R-:W-:Y:S01]  /*348a0*/  @!PT LDS RZ, [RZ] ;  /* 0x00000000fffff984 */ /* 0x000fe20000000800 */
[----:B------:R-:W-:Y:S01]  /*348b0*/  @!PT LDS RZ, [RZ] ;  /* 0x00000000fffff984 */ /* 0x000fe20000000800 */
[----:B------:R-:W-:Y:S01]  /*348c0*/  @!PT LDS RZ, [RZ] ;  /* 0x00000000fffff984 */ /* 0x000fe20000000800 */
[----:B------:R0:W-:Y:S01]  /*348d0*/  LDGSTS.E.BYPASS.LTC128B.128 [R0+0xf200], desc[UR50][R2.64], !P0 ;  /* 0x0f20000002007fae */ /* 0x0001e2000c101d72 */
[----:B------:R-:W-:Y:S01]  /*348e0*/  ISETP.GE.AND P0, PT, R15, R11, PT ;  /* 0x0000000b0f00720c */ /* 0x000fe20003f06270 */
[----:B------:R-:W-:Y:S02]  /*348f0*/  IMAD.MOV.U32 R11, RZ, RZ, 0x1c1f ;  /* 0x00001c1fff0b7424 */ /* 0x000fe400078e00ff */
[----:B------:R-:W-:Y:S01]  /*34900*/  IMAD.MOV.U32 R15, RZ, RZ, -0x1 ;  /* 0xffffffffff0f7424 */ /* 0x000fe200078e00ff */
[----:B------:R0:W-:Y:S01]  /*34910*/  LDGSTS.E.BYPASS.LTC128B.128 [R0+0x11a00], desc[UR50][R2.64+0x40], !P1 ;  /* 0x11a0004002007fae */ /* 0x0001e2000c901d72 */
[----:B------:R-:W-:-:S13]  /*34920*/  ISETP.LT.OR P1, PT, R9, 0x1, P0 ;  /* 0x000000010900780c */ /* 0x000fda0000721670 */
[----:B0----5:R-:W-:Y:S05]  /*34930*/  WARPSYNC.COLLECTIVE R15, `(.L_x_4828) ;  /* 0x000000000f087348 */ /* 0x021fea0003c00000 */
[----:B------:R1:W2:Y:S02]  /*34940*/  SHFL.IDX P6, R14, R13, R12, R11 ;  /* 0x0000000c0d0e7389 */ /* 0x0002a400000c000b */
[----:B012--5:R-:W-:Y:S01]  /*34950*/  ENDCOLLECTIVE ;  /* 0x000000000000791b */ /* 0x027fe20003800000 */
.L_x_4828:
[----:B------:R-:W-:Y:S01]  /*34960*/  @!PT LDS RZ, [RZ] ;  /* 0x00000000fffff984 */ /* 0x000fe20000000800 */
[----:B------:R-:W-:Y:S01]  /*34970*/  @!PT LDS RZ, [RZ] ;  /* 0x00000000fffff984 */ /* 0x000fe20000000800 */
[----:B------:R-:W-:Y:S01]  /*34980*/  @!PT LDS RZ, [RZ] ;  /* 0x00000000fffff984 */ /* 0x000fe20000000800 */
[----:B------:R0:W-:Y:S01]  /*34990*/  LDGSTS.E.BYPASS.LTC128B.128 [R0+0x14200], desc[UR50][R2.64+0x80], !P1 ;  /* 0x1420008002007fae */ /* 0x0001e2000c901d72 */
[----:B------:R-:W-:Y:S01]  /*349a0*/  IMAD.MOV.U32 R13, RZ, RZ, R10 ;  /* 0x000000ffff0d7224 */ /* 0x000fe200078e000a */
[----:B0-----:R-:W0:Y:S01]  /*349b0*/  S2R R2, SR_TID.X ;  /* 0x0000000000027919 */ /* 0x001e220000002100 */
[----:B------:R-:W-:-:S07]  /*349c0*/  IMAD.MOV.U32 R3, RZ, RZ, R14 ;  /* 0x000000ffff037224 */ /* 0x000fce00078e000e */
[----:B0-----:R-:W-:Y:S05]  /*349d0*/  WARPSYNC.COLLECTIVE R15, `(.L_x_4829) ;  /* 0x000000000f087348 */ /* 0x001fea0003c00000 */
[----:B------:R1:W2:Y:S02]  /*349e0*/  SHFL.IDX P6, R14, R13, R12, R11 ;  /* 0x0000000c0d0e7389 */ /* 0x0002a400000c000b */
[----:B012---:R-:W-:Y:S01]  /*349f0*/  ENDCOLLECTIVE ;  /* 0x000000000000791b */ /* 0x007fe20003800000 */
.L_x_4829:
[----:B------:R-:W-:Y:S01]  /*34a00*/  SHF.L.U32 R15, R2, 0x4, RZ ;  /* 0x00000004020f7819 */ /* 0x000fe200000006ff */
[----:B------:R-:W-:-:S03]  /*34a10*/  IMAD.MOV.U32 R2, RZ, RZ, R14 ;  /* 0x000000ffff027224 */ /* 0x000fc600078e000e */
[----:B------:R-:W-:-:S04]  /*34a20*/  LOP3.LUT R15, R15, 0x30, RZ, 0xc0, !PT ;  /* 0x000000300f0f7812 */ /* 0x000fc800078ec0ff */
        /* <DEDUP_REMOVED lines=9> */
[----:B------:R-:W-:Y:S02]  /*34ac0*/  IMAD.MOV.U32 R12, RZ, RZ, 0x2 ;  /* 0x00000002ff0c7424 */ /* 0x000fe400078e00ff */
[----:B------:R-:W-:-:S10]  /*34ad0*/  IMAD.MOV.U32 R15, RZ, RZ, -0x1 ;  /* 0xffffffffff0f7424 */ /* 0x000fd400078e00ff */
[----:B0-----:R-:W-:Y:S05]  /*34ae0*/  WARPSYNC.COLLECTIVE R15, `(.L_x_4830) ;  /* 0x000000000f087348 */ /* 0x001fea0003c00000 */
[----:B------:R1:W2:Y:S02]  /*34af0*/  SHFL.IDX P6, R14, R13, R12, R11 ;  /* 0x0000000c0d0e7389 */ /* 0x0002a400000c000b */
[----:B012---:R-:W-:Y:S01]  /*34b00*/  ENDCOLLECTIVE ;  /* 0x000000000000791b */ /* 0x007fe20003800000 */
.L_x_4830:
[----:B------:R-:W-:Y:S01]  /*34b10*/  @!PT LDS RZ, [RZ] ;  /* 0x00000000fffff984 */ /* 0x000fe20000000800 */
[----:B------:R-:W-:Y:S01]  /*34b20*/  @!PT LDS RZ, [RZ] ;  /* 0x00000000fffff984 */ /* 0x000fe20000000800 */
[----:B------:R-:W-:Y:S01]  /*34b30*/  @!PT LDS RZ, [RZ] ;  /* 0x00000000fffff984 */ /* 0x000fe20000000800 */
[----:B------:R-:W-:Y:S01]  /*34b40*/  LDGSTS.E.BYPASS.LTC128B.128 [R0+0x12200], desc[UR50][R2.64+0x40], !P1 ;  /* 0x1220004002007fae */ /* 0x000fe2000c901d72 */
[----:B------:R-:W-:-:S13]  /*34b50*/  ISETP.LT.OR P1, PT, R9, 0x21, P0 ;  /* 0x000000210900780c */ /* 0x000fda0000721670 */
[----:B------:R0:W-:Y:S01]  /*34b60*/  LDGSTS.E.BYPASS.LTC128B.128 [R0+0x14a00], desc[UR50][R2.64+0x80], !P1 ;  /* 0x14a0008002007fae */ /* 0x0001e2000c901d72 */
[----:B------:R-:W-:Y:S01]  /*34b70*/  MOV R13, R10 ;  /* 0x0000000a000d7202 */ /* 0x000fe20000000f00 */
[----:B0-----:R-:W0:Y:S01]  /*34b80*/  S2R R2, SR_TID.X ;  /* 0x0000000000027919 */ /* 0x001e220000002100 */
[----:B------:R-:W-:-:S07]  /*34b90*/  IMAD.MOV.U32 R3, RZ, RZ, R14 ;  /* 0x000000ffff037224 */ /* 0x000fce00078e000e */
[----:B0-----:R-:W-:Y:S05]  /*34ba0*/  WARPSYNC.COLLECTIVE R15, `(.L_x_4831) ;  /* 0x000000000f087348 */ /* 0x001fea0003c00000 */
[----:B------:R1:W2:Y:S02]  /*34bb0*/  SHFL.IDX P6, R14, R13, R12, R11 ;  /* 0x0000000c0d0e7389 */ /* 0x0002a400000c000b */
[----:B012---:R-:W-:Y:S01]  /*34bc0*/  ENDCOLLECTIVE ;  /* 0x000000000000791b */ /* 0x007fe20003800000 */
.L_x_4831:
[----:B------:R-:W-:Y:S02]  /*34bd0*/  IMAD.SHL.U32 R15, R2, 0x10, RZ ;  /* 0x00000010020f7824 */ /* 0x000fe400078e00ff */
        /* <DEDUP_REMOVED lines=16> */
.L_x_4832:
[----:B------:R-:W-:Y:S01]  /*34ce0*/  @!PT LDS RZ, [RZ] ;  /* 0x00000000fffff984 */ /* 0x000fe20000000800 */
[----:B------:R-:W-:Y:S01]  /*34cf0*/  @!PT LDS RZ, [RZ] ;  /* 0x00000000fffff984 */ /* 0x000fe20000000800 */
[----:B------:R-:W-:Y:S01]  /*34d00*/  @!PT LDS RZ, [RZ] ;  /* 0x00000000fffff984 */ /* 0x000fe20000000800 */
[----:B------:R-:W-:Y:S01]  /*34d10*/  LDGSTS.E.BYPASS.LTC128B.128 [R0+0x12a00], desc[UR50][R2.64+0x40], !P1 ;  /* 0x12a0004002007fae */ /* 0x000fe2000c901d72 */
[----:B------:R-:W-:-:S13]  /*34d20*/  ISETP.LT.OR P1, PT, R9, 0x41, P0 ;  /* 0x000000410900780c */ /* 0x000fda0000721670 */
[----:B------:R0:W-:Y:S01]  /*34d30*/  LDGSTS.E.BYPASS.LTC128B.128 [R0+0x15200], desc[UR50][R2.64+0x80], !P1 ;  /* 0x1520008002007fae */ /* 0x0001e2000c901d72 */
[----:B------:R-:W-:Y:S01]  /*34d40*/  IMAD.MOV.U32 R13, RZ, RZ, R10 ;  /* 0x000000ffff0d7224 */ /* 0x000fe200078e000a */
[----:B0-----:R-:W0:Y:S01]  /*34d50*/  S2R R3, SR_TID.X ;  /* 0x0000000000037919 */ /* 0x001e220000002100 */
[----:B------:R-:W-:-:S07]  /*34d60*/  MOV R20, R14 ;  /* 0x0000000e00147202 */ /* 0x000fce0000000f00 */
[----:B0-----:R-:W-:Y:S05]  /*34d70*/  WARPSYNC.COLLECTIVE R15, `(.L_x_4833) ;  /* 0x000000000f087348 */ /* 0x001fea0003c00000 */
[----:B------:R1:W2:Y:S02]  /*34d80*/  SHFL.IDX P6, R14, R13, R12, R11 ;  /* 0x0000000c0d0e7389 */ /* 0x0002a400000c000b */
[----:B012---:R-:W-:Y:S01]  /*34d90*/  ENDCOLLECTIVE ;  /* 0x000000000000791b */ /* 0x007fe20003800000 */
.L_x_4833:
[----:B------:R-:W-:Y:S02]  /*34da0*/  IMAD.MOV.U32 R2, RZ, RZ, R14 ;  /* 0x000000ffff027224 */ /* 0x000fe400078e000e */
[----:B------:R-:W-:-:S05]  /*34db0*/  IMAD.SHL.U32 R3, R3, 0x10, RZ ;  /* 0x0000001003037824 */ /* 0x000fca00078e00ff */
[----:B------:R-:W-:-:S04]  /*34dc0*/  LOP3.LUT R3, R3, 0x30, RZ, 0xc0, !PT ;  /* 0x0000003003037812 */ /* 0x000fc800078ec0ff */
[----:B------:R-:W-:-:S05]  /*34dd0*/  IADD3 R2, P1, R3, R2, RZ ;  /* 0x0000000203027210 */ /* 0x000fca0007f3e0ff */
[----:B------:R-:W-:Y:S01]  /*34de0*/  IMAD.X R3, RZ, RZ, R20, P1 ;  /* 0x000000ffff037224 */ /* 0x000fe200008e0614 */
[----:B------:R-:W-:Y:S01]  /*34df0*/  ISETP.LT.OR P1, PT, R9, 0x61, P3 ;  /* 0x000000610900780c */ /* 0x000fe20001f21670 */
[----:B------:R-:W-:Y:S02]  /*34e00*/  IMAD.MOV.U32 R13, RZ, RZ, R26 ;  /* 0x000000ffff0d7224 */ /* 0x000fe400078e001a */
[----:B------:R-:W-:-:S10]  /*34e10*/  IMAD.MOV.U32 R12, RZ, RZ, RZ ;  /* 0x000000ffff0c7224 */ /* 0x000fd400078e00ff */
[----:B------:R-:W-:Y:S05]  /*34e20*/  WARPSYNC.COLLECTIVE R15, `(.L_x_4834) ;  /* 0x000000000f087348 */ /* 0x000fea0003c00000 */
[----:B------:R0:W1:Y:S02]  /*34e30*/  SHFL.IDX P6, R14, R13, R12, R11 ;  /* 0x0000000c0d0e7389 */ /* 0x00006400000c000b */
[----:B01----:R-:W-:Y:S01]  /*34e40*/  ENDCOLLECTIVE ;  /* 0x000000000000791b */ /* 0x003fe20003800000 */
.L_x_4834:
[----:B------:R-:W-:Y:S01]  /*34e50*/  @!PT LDS RZ, [RZ] ;  /* 0x00000000fffff984 */ /* 0x000fe20000000800 */
[----:B------:R-:W-:Y:S01]  /*34e60*/  @!PT LDS RZ, [RZ] ;  /* 0x00000000fffff984 */ /* 0x000fe20000000800 */
[----:B------:R-:W-:Y:S01]  /*34e70*/  @!PT LDS RZ, [RZ] ;  /* 0x00000000fffff984 */ /* 0x000fe20000000800 */
[----:B------:R-:W-:Y:S01]  /*34e80*/  LDGSTS.E.BYPASS.LTC128B.128 [R0+0x10a00], desc[UR50][R2.64], !P1 ;  /* 0x10a0000002007fae */ /* 0x000fe2000c901d72 */
[----:B------:R-:W-:-:S13]  /*34e90*/  ISETP.LT.OR P1, PT, R9, 0x61, P2 ;  /* 0x000000610900780c */ /* 0x000fda0001721670 */
[----:B------:R-:W-:Y:S01]  /*34ea0*/  LDGSTS.E.BYPASS.LTC128B.128 [R0+0x13200], desc[UR50][R2.64+0x40], !P1 ;  /* 0x1320004002007fae */ /* 0x000fe2000c901d72 */
[----:B------:R-:W-:Y:S01]  /*34eb0*/  ISETP.LT.OR P1, PT, R9, 0x61, P0 ;  /* 0x000000610900780c */ /* 0x000fe20000721670 */
[----:B------:R-:W-:-:S12]  /*34ec0*/  IMAD.MOV.U32 R13, RZ, RZ, R28 ;  /* 0x000000ffff0d7224 */ /* 0x000fd800078e001c */
[----:B------:R0:W-:Y:S02]  /*34ed0*/  LDGSTS.E.BYPASS.LTC128B.128 [R0+0x15a00], desc[UR50][R2.64+0x80], !P1 ;  /* 0x15a0008002007fae */ /* 0x0001e4000c901d72 */
[----:B0-----:R-:W-:-:S07]  /*34ee0*/  MOV R3, R14 ;  /* 0x0000000e00037202 */ /* 0x001fce0000000f00 */
[----:B------:R-:W-:Y:S05]  /*34ef0*/  WARPSYNC.COLLECTIVE R15, `(.L_x_4835) ;  /* 0x000000000f087348 */ /* 0x000fea0003c00000 */
[----:B------:R0:W1:Y:S02]  /*34f00*/  SHFL.IDX P6, R14, R13, R12, R11 ;  /* 0x0000000c0d0e7389 */ /* 0x00006400000c000b */
[----:B01----:R-:W-:Y:S01]  /*34f10*/  ENDCOLLECTIVE ;  /* 0x000000000000791b */ /* 0x003fe20003800000 */
.L_x_4835:
[----:B------:R-:W-:Y:S02]  /*34f20*/  LOP3.LUT R21, R21, 0xffffffbf, RZ, 0xc0, !PT ;  /* 0xffffffbf15157812 */ /* 0x000fe400078ec0ff */
[----:B------:R-:W-:-:S13]  /*34f30*/  ISETP.GE.AND P6, PT, R9, 0x81, PT ;  /* 0x000000810900780c */ /* 0x000fda0003fc6270 */
[----:B------:R-:W-:-:S05]  /*34f40*/  @P6 LOP3.LUT R21, R21, 0x40, RZ, 0xfc, !PT ;  /* 0x0000004015156812 */ /* 0x000fca00078efcff */
[----:B------:R2:W-:Y:S01]  /*34f50*/  STL [R1+0x8], R21 ;  /* 0x0000081501007387 */ /* 0x0005e20000100800 */
[----:B------:R-:W-:Y:S01]  /*34f60*/  IMAD.MOV.U32 R2, RZ, RZ, R14 ;  /* 0x000000ffff027224 */ /* 0x000fe200078e000e */
[C---:B------:R-:W-:Y:S02]  /*34f70*/  ISETP.GE.AND P5, PT, R9.reuse, 0x21, PT ;  /* 0x000000210900780c */ /* 0x040fe40003fa6270 */
[C---:B------:R-:W-:Y:S02]  /*34f80*/  ISETP.GE.AND P4, PT, R9.reuse, 0x41, PT ;  /* 0x000000410900780c */ /* 0x040fe40003f86270 */
[----:B------:R-:W-:Y:S01]  /*34f90*/  ISETP.GE.AND P1, PT, R9, 0x61, PT ;  /* 0x000000610900780c */ /* 0x000fe20003f26270 */
[----:B------:R-:W-:-:S12]  /*34fa0*/  BRA `(.L_x_4836) ;  /* 0xffffff5c00047947 */ /* 0x000fd8000383ffff */
.L_x_4561:
[----:B---3--:R-:W3:Y:S02]  /*34fb0*/  LDL R2, [R1+0x28] ;  /* 0x0000280001027983 */ /* 0x008ee40000100800 */
[----:B---3--:R3:W4:Y:S02]  /*34fc0*/  SYNCS.PHASECHK.TRANS64.TRYWAIT P0, [R4+URZ+0x33440], R2 ;  /* 0x03344002040075a7 */ /* 0x008724000800017f */
[----:B----4-:R-:W-:Y:S05]  /*34fd0*/  @!P0 NANOSLEEP.SYNCS 0x989680 ;  /* 0x009896800000895d */ /* 0x010fea0003900000 */
[----:B------:R-:W4:Y:S02]  /*34fe0*/  @!P0 SYNCS.PHASECHK.TRANS64 P0, [R4+URZ+0x33440], R2 ;  /* 0x03344002040085a7 */ /* 0x000f24000800007f */
[----:B----4-:R-:W-:Y:S05]  /*34ff0*/  @!P0 BRA `(.L_x_4561) ;  /* 0xfffffffc00ec8947 */ /* 0x010fea000383ffff */
[----:B------:R-:W-:Y:S05]  /*35000*/  BRA `(.L_x_4837) ;  /* 0xffffff5c00747947 */ /* 0x000fea000383ffff */
.L_x_4562:
[----:B------:R-:W-:Y:S01]  /*35010*/  BSSY B0, `(.L_x_4838) ;  /* 0x0000008000007945 */ /* 0x000fe20003800000 */
[----:B------:R-:W-:Y:S02]  /*35020*/  IMAD.MOV.U32 R13, RZ, RZ, R6 ;  /* 0x000000ffff0d7224 */ /* 0x000fe400078e0006 */
[----:B------:R-:W-:Y:S02]  /*35030*/  IMAD.MOV.U32 R12, RZ, RZ, RZ ;  /* 0x000000ffff0c7224 */ /* 0x000fe400078e00ff */
[----:B------:R-:W-:Y:S02]  /*35040*/  IMAD.MOV.U32 R11, RZ, RZ, 0x1c1f ;  /* 0x00001c1fff0b7424 */ /* 0x000fe400078e00ff */
[----:B------:R-:W-:-:S07]  /*35050*/  IMAD.MOV.U32 R15, RZ, RZ, -0x1 ;  /* 0xffffffffff0f7424 */ /* 0x000fce00078e00ff */
[----:B-12--5:R-:W-:Y:S05]  /*35060*/  WARPSYNC.COLLECTIVE R15, `(.L_x_4839) ;  /* 0x000000000f087348 */ /* 0x026fea0003c00000 */
[----:B------:R0:W3:Y:S02]  /*35070*/  SHFL.IDX P6, R14, R13, R12, R11 ;  /* 0x0000000c0d0e7389 */ /* 0x0000e400000c000b */
[----:B0123-5:R-:W-:Y:S01]  /*35080*/  ENDCOLLECTIVE ;  /* 0x000000000000791b */ /* 0x02ffe20003800000 */
.L_x_4839:
[----:B------:R-:W-:Y:S05]  /*35090*/  BSYNC B0 ;  /* 0x0000000000007941 */ /* 0x000fea0003800000 */
.L_x_4838:
[----:B------:R-:W0:Y:S01]  /*350a0*/  S2R R26, SR_TID.X ;  /* 0x00000000001a7919 */ /* 0x000e220000002100 */
[----:B------:R-:W-:Y:S01]  /*350b0*/  IMAD.MOV.U32 R13, RZ, RZ, R5 ;  /* 0x000000ffff0d7224 */ /* 0x000fe200078e0005 */
[----:B------:R-:W-:Y:S01]  /*350c0*/  MOV R2, R14 ;  /* 0x0000000e00027202 */ /* 0x000fe20000000f00 */
[----:B------:R-:W-:Y:S02]  /*350d0*/  IMAD.MOV.U32 R12, RZ, RZ, RZ ;  /* 0x000000ffff0c7224 */ /* 0x000fe400078e00ff */
[----:B------:R-:W-:Y:S02]  /*350e0*/  IMAD.MOV.U32 R11, RZ, RZ, 0x1c1f ;  /* 0x00001c1fff0b7424 */ /* 0x000fe400078e00ff */
[----:B------:R-:W-:-:S07]  /*350f0*/  IMAD.MOV.U32 R15, RZ, RZ, -0x1 ;  /* 0xffffffffff0f7424 */ /* 0x000fce00078e00ff */
[----:B0-----:R-:W-:Y:S05]  /*35100*/  WARPSYNC.COLLECTIVE R15, `(.L_x_4840) ;  /* 0x000000000f087348 */ /* 0x001fea0003c00000 */
[----:B------:R1:W2:Y:S02]  /*35110*/  SHFL.IDX P6, R14, R13, R12, R11 ;  /* 0x0000000c0d0e7389 */ /* 0x0002a400000c000b */
[----:B012---:R-:W-:Y:S01]  /*35120*/  ENDCOLLECTIVE ;  /* 0x000000000000791b */ /* 0x007fe20003800000 */
.L_x_4840:
[----:B------:R-:W-:Y:S02]  /*35130*/  IMAD.MOV.U32 R13, RZ, RZ, R6 ;  /* 0x000000ffff0d7224 */ /* 0x000fe400078e0006 */
[----:B------:R-:W-:Y:S02]  /*35140*/  IMAD.MOV.U32 R12, RZ, RZ, 0x1 ;  /* 0x00000001ff0c7424 */ /* 0x000fe400078e00ff */
[C---:B------:R-:W-:Y:S02]  /*35150*/  IMAD.SHL.U32 R21, R26.reuse, 0x10, RZ ;  /* 0x000000101a157824 */ /* 0x040fe400078e00ff */
[----:B------:R-:W-:Y:S02]  /*35160*/  IMAD.SHL.U32 R28, R26, 0x10, RZ ;  /* 0x000000101a1c7824 */ /* 0x000fe400078e00ff */
[----:B------:R-:W0:Y:S01]  /*35170*/  LDC R26, c[0x0][0x2f4] ;  /* 0x0000bd00ff1a7b82 */ /* 0x000e220000000800 */
[----:B------:R-:W-:Y:S02]  /*35180*/  LOP3.LUT P6, RZ, R20, 0x20, RZ, 0xc0, !PT ;  /* 0x0000002014ff7812 */ /* 0x000fe400078cc0ff */
[----:B------:R-:W-:-:S02]  /*35190*/  LOP3.LUT R21, R21, 0x30, RZ, 0xc0, !PT ;  /* 0x0000003015157812 */ /* 0x000fc400078ec0ff */
[----:B------:R-:W-:Y:S02]  /*351a0*/  MOV R3, R14 ;  /* 0x0000000e00037202 */ /* 0x000fe40000000f00 */
[----:B------:R-:W-:-:S04]  /*351b0*/  LOP3.LUT R28, R28, 0x30, RZ, 0xc0, !PT ;  /* 0x000000301c1c7812 */ /* 0x000fc800078ec0ff */
[C---:B------:R-:W-:Y:S02]  /*351c0*/  LOP3.LUT R29, R28.reuse, 0x40, RZ, 0xfc, !PT ;  /* 0x000000401c1d7812 */ /* 0x040fe400078efcff */
[----:B------:R-:W-:Y:S02]  /*351d0*/  LOP3.LUT R28, R28, 0x80, RZ, 0xfc, !PT ;  /* 0x000000801c1c7812 */ /* 0x000fe400078efcff */
[----:B------:R-:W-:-:S05]  /*351e0*/  @P6 IADD3 R3, P0, R21, R3, RZ ;  /* 0x0000000315036210 */ /* 0x000fca0007f1e0ff */
[----:B------:R-:W-:Y:S01]  /*351f0*/  @P6 IMAD.X R2, RZ, RZ, R2, P0 ;  /* 0x000000ffff026224 */ /* 0x000fe200000e0602 */
[----:B0-----:R-:W-:-:S04]  /*35200*/  ISETP.GE.AND P0, PT, R21, R26, PT ;  /* 0x0000001a1500720c */ /* 0x001fc80003f06270 */
[----:B------:R-:W-:Y:S02]  /*35210*/  @P6 LOP3.LUT R3, R3, R2, RZ, 0x3c, !PT ;  /* 0x0000000203036212 */ /* 0x000fe400078e3cff */
[-C--:B------:R-:W-:Y:S02]  /*35220*/  ISETP.GE.AND P3, PT, R29, R26.reuse, PT ;  /* 0x0000001a1d00720c */ /* 0x080fe40003f66270 */
[----:B------:R-:W-:Y:S02]  /*35230*/  ISETP.GE.AND P2, PT, R28, R26, PT ;  /* 0x0000001a1c00720c */ /* 0x000fe40003f46270 */
        /* <DEDUP_REMOVED lines=11> */
.L_x_4841:
[----:B------:R-:W-:Y:S02]  /*352f0*/  IMAD.MOV.U32 R13, RZ, RZ, R5 ;  /* 0x000000ffff0d7224 */ /* 0x000fe400078e0005 */
[----:B------:R-:W-:-:S07]  /*35300*/  IMAD.MOV.U32 R2, RZ, RZ, R14 ;  /* 0x000000ffff027224 */ /* 0x000fce00078e000e */
[----:B------:R-:W-:Y:S05]  /*35310*/  WARPSYNC.COLLECTIVE R15, `(.L_x_4842) ;  /* 0x000000000f087348 */ /* 0x000fea0003c00000 */
[----:B------:R0:W1:Y:S02]  /*35320*/  SHFL.IDX P6, R14, R13, R12, R11 ;  /* 0x0000000c0d0e7389 */ /* 0x00006400000c000b */
[----:B01----:R-:W-:Y:S01]  /*35330*/  ENDCOLLECTIVE ;  /* 0x000000000000791b */ /* 0x003fe20003800000 */
.L_x_4842:
[----:B------:R-:W-:Y:S02]  /*35340*/  IMAD.MOV.U32 R13, RZ, RZ, R6 ;  /* 0x000000ffff0d7224 */ /* 0x000fe400078e0006 */
[----:B------:R-:W-:Y:S02]  /*35350*/  IMAD.MOV.U32 R12, RZ, RZ, 0x2 ;  /* 0x00000002ff0c7424 */ /* 0x000fe400078e00ff */
[----:B------:R-:W-:Y:S01]  /*35360*/  IMAD.MOV.U32 R3, RZ, RZ, R14 ;  /* 0x000000ffff037224 */ /* 0x000fe200078e000e */
[----:B------:R-:W-:-:S04]  /*35370*/  ISETP.GE.AND P6, PT, R21, R26, PT ;  /* 0x0000001a1500720c */ /* 0x000fc80003fc6270 */
[----:B------:R-:W-:-:S04]  /*35380*/  @P5 IADD3 R3, P0, R21, R3, RZ ;  /* 0x0000000315035210 */ /* 0x000fc80007f1e0ff */
[----:B------:R-:W-:-:S04]  /*35390*/  @P5 IADD3.X R2, RZ, R2, RZ, P0, !PT ;  /* 0x00000002ff025210 */ /* 0x000fc800007fe4ff */
        /* <DEDUP_REMOVED lines=10> */
.L_x_4843:
        /* <DEDUP_REMOVED lines=11> */
.L_x_4844:
[----:B------:R-:W-:Y:S01]  /*354f0*/  MOV R13, R6 ;  /* 0x00000006000d7202 */ /* 0x000fe20000000f00 */
[----:B------:R-:W-:Y:S02]  /*35500*/  IMAD.MOV.U32 R12, RZ, RZ, 0x3 ;  /* 0x00000003ff0c7424 */ /* 0x000fe400078e00ff */
[----:B------:R-:W-:-:S07]  /*35510*/  IMAD.MOV.U32 R3, RZ, RZ, R14 ;  /* 0x000000ffff037224 */ /* 0x000fce00078e000e */
[----:B------:R-:W-:Y:S05]  /*35520*/  WARPSYNC.COLLECTIVE R15, `(.L_x_4845) ;  /* 0x000000000f087348 */ /* 0x000fea0003c00000 */
[----:B------:R0:W1:Y:S02]  /*35530*/  SHFL.IDX P6, R14, R13, R12, R11 ;  /* 0x0000000c0d0e7389 */ /* 0x00006400000c000b */
[----:B01----:R-:W-:Y:S01]  /*35540*/  ENDCOLLECTIVE ;  /* 0x000000000000791b */ /* 0x003fe20003800000 */
.L_x_4845:
        /* <DEDUP_REMOVED lines=10> */
.L_x_4846:
[----:B------:R-:W-:Y:S01]  /*355f0*/  @!PT LDS RZ, [RZ] ;  /* 0x00000000fffff984 */ /* 0x000fe20000000800 */
[----:B------:R-:W-:Y:S01]  /*35600*/  @!PT LDS RZ, [RZ] ;  /* 0x00000000fffff984 */ /* 0x000fe20000000800 */
[----:B------:R-:W-:Y:S01]  /*35610*/  @!PT LDS RZ, [RZ] ;  /* 0x00000000fffff984 */ /* 0x000fe20000000800 */
[----:B------:R0:W-:Y:S04]  /*35620*/  @P4 LDGSTS.E.BYPASS.LTC128B.128 [R0+0x25200], desc[UR50][R2.64], !P5 ;  /* 0x2520000002004fae */ /* 0x0001e8000e901d72 */
[----:B------:R0:W-:Y:S04]  /*35630*/  @P4 LDGSTS.E.BYPASS.LTC128B.128 [R0+0x27a00], desc[UR50][R2.64+0x40], !P3 ;  /* 0x27a0004002004fae */ /* 0x0001e8000d901d72 */
[----:B------:R0:W-:Y:S01]  /*35640*/  @P4 LDGSTS.E.BYPASS.LTC128B.128 [R0+0x2a200], desc[UR50][R2.64+0x80], !P2 ;  /* 0x2a20008002004fae */ /* 0x0001e2000d101d72 */
[----:B------:R-:W-:Y:S01]  /*35650*/  IMAD.MOV.U32 R13, RZ, RZ, R7 ;  /* 0x000000ffff0d7224 */ /* 0x000fe200078e0007 */
[----:B------:R-:W-:Y:S01]  /*35660*/  MOV R12, RZ ;  /* 0x000000ff000c7202 */ /* 0x000fe20000000f00 */
[----:B------:R-:W-:-:S07]  /*35670*/  IMAD.MOV.U32 R5, RZ, RZ, R14 ;  /* 0x000000ffff057224 */ /* 0x000fce00078e000e */
[----:B0-----:R-:W-:Y:S05]  /*35680*/  WARPSYNC.COLLECTIVE R15, `(.L_x_4847) ;  /* 0x000000000f087348 */ /* 0x001fea0003c00000 */
[----:B------:R1:W2:Y:S02]  /*35690*/  SHFL.IDX P6, R14, R13, R12, R11 ;  /* 0x0000000c0d0e7389 */ /* 0x0002a400000c000b */
[----:B012---:R-:W-:Y:S01]  /*356a0*/  ENDCOLLECTIVE ;  /* 0x000000000000791b */ /* 0x007fe20003800000 */
.L_x_4847:
[----:B------:R-:W-:-:S05]  /*356b0*/  @P1 IADD3 R2, P0, R21, R5, RZ ;  /* 0x0000000515021210 */ /* 0x000fca0007f1e0ff */
[----:B------:R-:W-:-:S05]  /*356c0*/  @P1 IMAD.X R3, RZ, RZ, R6, P0 ;  /* 0x000000ffff031224 */ /* 0x000fca00000e0606 */
        /* <DEDUP_REMOVED lines=11> */
.L_x_4848:
[----:B------:R-:W-:Y:S01]  /*35780*/  IMAD.MOV.U32 R2, RZ, RZ, R14 ;  /* 0x000000ffff027224 */ /* 0x000fe200078e000e */
[----:B------:R-:W-:Y:S06]  /*35790*/  BRA `(.L_x_4849) ;  /* 0xffffff5800f07947 */ /* 0x000fec000383ffff */
.L_x_4569:
        /* <DEDUP_REMOVED lines=9> */
.L_x_4850:
[C---:B------:R-:W-:Y:S01]  /*35830*/  VIADD R6, R25.reuse, 0x20 ;  /* 0x0000002019067836 */ /* 0x040fe20000000000 */
[----:B------:R-:W-:Y:S01]  /*35840*/  ISETP.GE.AND P1, PT, R25, R5, PT ;  /* 0x000000051900720c */ /* 0x000fe20003f26270 */
[----:B------:R-:W-:Y:S02]  /*35850*/  IMAD.MOV.U32 R13, RZ, RZ, R0 ;  /* 0x000000ffff0d7224 */ /* 0x000fe400078e0000 */
[----:B------:R-:W-:-:S10]  /*35860*/  IMAD.MOV.U32 R2, RZ, RZ, R14 ;  /* 0x000000ffff027224 */ /* 0x000fd400078e000e */
[----:B------:R-:W-:Y:S05]  /*35870*/  WARPSYNC.COLLECTIVE R15, `(.L_x_4851) ;  /* 0x000000000f087348 */ /* 0x000fea0003c00000 */
[----:B------:R0:W1:Y:S02]  /*35880*/  SHFL.IDX P6, R14, R13, R12, R11 ;  /* 0x0000000c0d0e7389 */ /* 0x00006400000c000b */
[----:B01----:R-:W-:Y:S01]  /*35890*/  ENDCOLLECTIVE ;  /* 0x000000000000791b */ /* 0x003fe20003800000 */
.L_x_4851:
[----:B------:R-:W-:Y:S01]  /*358a0*/  MOV R13, R4 ;  /* 0x00000004000d7202 */ /* 0x000fe20000000f00 */
[----:B------:R-:W-:Y:S02]  /*358b0*/  IMAD.MOV.U32 R12, RZ, RZ, 0x1 ;  /* 0x00000001ff0c7424 */ /* 0x000fe400078e00ff */
[----:B------:R-:W-:-:S07]  /*358c0*/  IMAD.MOV.U32 R3, RZ, RZ, R14 ;  /* 0x000000ffff037224 */ /* 0x000fce00078e000e */
[----:B------:R-:W-:Y:S05]  /*358d0*/  WARPSYNC.COLLECTIVE R15, `(.L_x_4852) ;  /* 0x000000000f087348 */ /* 0x000fea0003c00000 */
[----:B------:R0:W1:Y:S02]  /*358e0*/  SHFL.IDX P6, R14, R13, R12, R11 ;  /* 0x0000000c0d0e7389 */ /* 0x00006400000c000b */
[----:B01----:R-:W-:Y:S01]  /*358f0*/  ENDCOLLECTIVE ;  /* 0x000000000000791b */ /* 0x003fe20003800000 */
.L_x_4852:
        /* <DEDUP_REMOVED lines=10> */
[----:B------:R-:W-:Y:S04]  /*359a0*/  @!P1 LDGSTS.E.BYPASS.LTC128B.128 [R8+0x20200], desc[UR50][R2.64+0x40], !P2 ;  /* 0x2020004002089fae */ /* 0x000fe8000d101d72 */
[----:B------:R0:W-:Y:S01]  /*359b0*/  @!P1 LDGSTS.E.BYPASS.LTC128B.128 [R8+0x22200], desc[UR50][R2.64+0x80], !P0 ;  /* 0x2220008002089fae */ /* 0x0001e2000c101d72 */
[----:B------:R-:W-:Y:S01]  /*359c0*/  ISETP.GE.AND P1, PT, R6, R5, PT ;  /* 0x000000050600720c */ /* 0x000fe20003f26270 */
[----:B------:R-:W-:-:S02]  /*359d0*/  VIADD R6, R25, 0x40 ;  /* 0x0000004019067836 */ /* 0x000fc40000000000 */
[----:B0-----:R-:W-:-:S10]  /*359e0*/  IMAD.MOV.U32 R2, RZ, RZ, R14 ;  /* 0x000000ffff027224 */ /* 0x001fd400078e000e */
[----:B------:R-:W-:Y:S05]  /*359f0*/  WARPSYNC.COLLECTIVE R15, `(.L_x_4853) ;  /* 0x000000000f087348 */ /* 0x000fea0003c00000 */
[----:B------:R0:W1:Y:S02]  /*35a00*/  SHFL.IDX P6, R14, R13, R12, R11 ;  /* 0x0000000c0d0e7389 */ /* 0x00006400000c000b */
[----:B01----:R-:W-:Y:S01]  /*35a10*/  ENDCOLLECTIVE ;  /* 0x000000000000791b */ /* 0x003fe20003800000 */
.L_x_4853:
[----:B------:R-:W-:Y:S01]  /*35a20*/  MOV R13, R4 ;  /* 0x00000004000d7202 */ /* 0x000fe20000000f00 */
[----:B------:R-:W-:Y:S02]  /*35a30*/  IMAD.MOV.U32 R12, RZ, RZ, 0x2 ;  /* 0x00000002ff0c7424 */ /* 0x000fe400078e00ff */
[----:B------:R-:W-:-:S07]  /*35a40*/  IMAD.MOV.U32 R3, RZ, RZ, R14 ;  /* 0x000000ffff037224 */ /* 0x000fce00078e000e */
[----:B------:R-:W-:Y:S05]  /*35a50*/  WARPSYNC.COLLECTIVE R15, `(.L_x_4854) ;  /* 0x000000000f087348 */ /* 0x000fea0003c00000 */
[----:B------:R0:W1:Y:S02]  /*35a60*/  SHFL.IDX P6, R14, R13, R12, R11 ;  /* 0x0000000c0d0e7389 */ /* 0x00006400000c000b */
[----:B01----:R-:W-:Y:S01]  /*35a70*/  ENDCOLLECTIVE ;  /* 0x000000000000791b */ /* 0x003fe20003800000 */
.L_x_4854:
        /* <DEDUP_REMOVED lines=13> */
[----:B0-----:R-:W-:-:S12]  /*35b50*/  IMAD.MOV.U32 R2, RZ, RZ, R14 ;  /* 0x000000ffff027224 */ /* 0x001fd800078e000e */
[----:B------:R-:W-:Y:S05]  /*35b60*/  WARPSYNC.COLLECTIVE R15, `(.L_x_4855) ;  /* 0x000000000f087348 */ /* 0x000fea0003c00000 */
[----:B------:R0:W1:Y:S02]  /*35b70*/  SHFL.IDX P6, R14, R13, R12, R11 ;  /* 0x0000000c0d0e7389 */ /* 0x00006400000c000b */
[----:B01----:R-:W-:Y:S01]  /*35b80*/  ENDCOLLECTIVE ;  /* 0x000000000000791b */ /* 0x003fe20003800000 */
.L_x_4855:
[----:B------:R-:W-:Y:S01]  /*35b90*/  IMAD.MOV.U32 R13, RZ, RZ, R4 ;  /* 0x000000ffff0d7224 */ /* 0x000fe200078e0004 */
[----:B------:R-:W-:Y:S01]  /*35ba0*/  MOV R12, 0x3 ;  /* 0x00000003000c7802 */ /* 0x000fe20000000f00 */
[----:B------:R-:W-:-:S07]  /*35bb0*/  IMAD.MOV.U32 R3, RZ, RZ, R14 ;  /* 0x000000ffff037224 */ /* 0x000fce00078e000e */
[----:B------:R-:W-:Y:S05]  /*35bc0*/  WARPSYNC.COLLECTIVE R15, `(.L_x_4856) ;  /* 0x000000000f087348 */ /* 0x000fea0003c00000 */
[----:B------:R0:W1:Y:S02]  /*35bd0*/  SHFL.IDX P6, R14, R13, R12, R11 ;  /* 0x0000000c0d0e7389 */ /* 0x00006400000c000b */
[----:B01----:R-:W-:Y:S01]  /*35be0*/  ENDCOLLECTIVE ;  /* 0x000000000000791b */ /* 0x003fe20003800000 */
.L_x_4856:
        /* <DEDUP_REMOVED lines=11> */
[----:B------:R0:W-:Y:S04]  /*35ca0*/  @!P1 LDGSTS.E.BYPASS.LTC128B.128 [R8+0x21200], desc[UR50][R2.64+0x40], !P2 ;  /* 0x2120004002089fae */ /* 0x0001e8000d101d72 */
[----:B------:R0:W-:Y:S02]  /*35cb0*/  @!P1 LDGSTS.E.BYPASS.LTC128B.128 [R8+0x23200], desc[UR50][R2.64+0x80], !P0 ;  /* 0x2320008002089fae */ /* 0x0001e4000c101d72 */
[----:B0-----:R-:W-:Y:S05]  /*35cc0*/  WARPSYNC.COLLECTIVE R15, `(.L_x_4857) ;  /* 0x000000000f087348 */ /* 0x001fea0003c00000 */
[----:B------:R1:W2:Y:S02]  /*35cd0*/  SHFL.IDX P6, R14, R13, R12, R11 ;  /* 0x0000000c0d0e7389 */ /* 0x0002a400000c000b */
[----:B012---:R-:W-:Y:S01]  /*35ce0*/  ENDCOLLECTIVE ;  /* 0x000000000000791b */ /* 0x007fe20003800000 */
.L_x_4857:
[----:B------:R-:W-:Y:S05]  /*35cf0*/  BRA `(.L_x_4858) ;  /* 0xffffff6000307947 */ /* 0x000fea000383ffff */
.L_x_4574:
[----:B0-----:R0:W1:Y:S02]  /*35d00*/  SYNCS.PHASECHK.TRANS64.TRYWAIT P0, [R17+URZ+0x33420], R0 ;  /* 0x03342000110075a7 */ /* 0x001064000800017f */
[----:B-1----:R-:W-:Y:S05]  /*35d10*/  @!P0 NANOSLEEP.SYNCS 0x989680 ;  /* 0x009896800000895d */ /* 0x002fea0003900000 */
[----:B------:R-:W1:Y:S02]  /*35d20*/  @!P0 SYNCS.PHASECHK.TRANS64 P0, [R17+URZ+0x33420], R0 ;  /* 0x03342000110085a7 */ /* 0x000e64000800007f */
[----:B-1----:R-:W-:Y:S05]  /*35d30*/  @!P0 BRA `(.L_x_4574) ;  /* 0xfffffffc00f08947 */ /* 0x002fea000383ffff */
[----:B------:R-:W-:Y:S05]  /*35d40*/  BRA `(.L_x_4859) ;  /* 0xffffff6000a47947 */ /* 0x000fea000383ffff */
.L_x_4578:
[----:B0-----:R0:W1:Y:S02]  /*35d50*/  SYNCS.PHASECHK.TRANS64.TRYWAIT P0, [R4+URZ+0x33480], R31 ;  /* 0x0334801f040075a7 */ /* 0x001064000800017f */
[----:B-1----:R-:W-:Y:S05]  /*35d60*/  @!P0 NANOSLEEP.SYNCS 0x989680 ;  /* 0x009896800000895d */ /* 0x002fea0003900000 */
[----:B------:R-:W1:Y:S02]  /*35d70*/  @!P0 SYNCS.PHASECHK.TRANS64 P0, [R4+URZ+0x33480], R31 ;  /* 0x0334801f040085a7 */ /* 0x000e64000800007f */
[----:B-1----:R-:W-:Y:S05]  /*35d80*/  @!P0 BRA `(.L_x_4578) ;  /* 0xfffffffc00f08947 */ /* 0x002fea000383ffff */
[----:B------:R-:W-:Y:S05]  /*35d90*/  BRA `(.L_x_4860) ;  /* 0xffffff6400c87947 */ /* 0x000fea000383ffff */
.L_x_4579:
        /* <DEDUP_REMOVED lines=8> */
.L_x_4862:
[----:B------:R-:W-:Y:S05]  /*35e20*/  BSYNC B0 ;  /* 0x0000000000007941 */ /* 0x000fea0003800000 */
.L_x_4861:
        /* <DEDUP_REMOVED lines=8> */
.L_x_4863:
[----:B------:R-:W-:Y:S02]  /*35eb0*/  IMAD.MOV.U32 R13, RZ, RZ, R10 ;  /* 0x000000ffff0d7224 */ /* 0x000fe400078e000a */
[----:B------:R-:W-:Y:S02]  /*35ec0*/  IMAD.MOV.U32 R12, RZ, RZ, 0x1 ;  /* 0x00000001ff0c7424 */ /* 0x000fe400078e00ff */
[----:B------:R-:W-:-:S07]  /*35ed0*/  IMAD.MOV.U32 R2, RZ, RZ, R14 ;  /* 0x000000ffff027224 */ /* 0x000fce00078e000e */
[----:B------:R-:W-:Y:S05]  /*35ee0*/  WARPSYNC.COLLECTIVE R15, `(.L_x_4864) ;  /* 0x000000000f087348 */ /* 0x000fea0003c00000 */
[----:B------:R0:W1:Y:S02]  /*35ef0*/  SHFL.IDX P6, R14, R13, R12, R11 ;  /* 0x0000000c0d0e7389 */ /* 0x00006400000c000b */
[----:B01----:R-:W-:Y:S01]  /*35f00*/  ENDCOLLECTIVE ;  /* 0x000000000000791b */ /* 0x003fe20003800000 */
.L_x_4864:
[----:B------:R-:W-:-:S05]  /*35f10*/  IADD3 R2, P0, R3, R2, RZ ;  /* 0x0000000203027210 */ /* 0x000fca0007f1e0ff */
[----:B------:R-:W-:Y:S01]  /*35f20*/  IMAD.X R3, RZ, RZ, R0, P0 ;  /* 0x000000ffff037224 */ /* 0x000fe200000e0600 */
[----:B------:R-:W-:Y:S02]  /*35f30*/  IADD3 R0, R17, R34, RZ ;  /* 0x0000002211007210 */ /* 0x000fe40007ffe0ff */
[----:B------:R-:W0:Y:S01]  /*35f40*/  S2R R34, SR_TID.X ;  /* 0x0000000000227919 */ /* 0x000e220000002100 */
[----:B------:R-:W-:Y:S02]  /*35f50*/  IMAD.MOV.U32 R13, RZ, RZ, R9 ;  /* 0x000000ffff0d7224 */ /* 0x000fe400078e0009 */
[----:B------:R-:W-:Y:S01]  /*35f60*/  @!PT LDS RZ, [RZ] ;  /* 0x00000000fffff984 */ /* 0x000fe20000000800 */
[----:B------:R-:W-:Y:S01]  /*35f70*/  @!PT LDS RZ, [RZ] ;  /* 0x00000000fffff984 */ /* 0x000fe20000000800 */
[----:B------:R-:W-:Y:S01]  /*35f80*/  @!PT LDS RZ, [RZ] ;  /* 0x00000000fffff984 */ /* 0x000fe20000000800 */
[----:B------:R-:W-:Y:S04]  /*35f90*/  LDGSTS.E.BYPASS.LTC128B.128 [R0+0xf200], desc[UR50][R2.64], !P4 ;  /* 0x0f20000002007fae */ /* 0x000fe8000e101d72 */
[----:B------:R-:W-:Y:S04]  /*35fa0*/  LDGSTS.E.BYPASS.LTC128B.128 [R0+0x11a00], desc[UR50][R2.64+0x40], !P3 ;  /* 0x11a0004002007fae */ /* 0x000fe8000d901d72 */
[----:B------:R1:W-:Y:S02]  /*35fb0*/  LDGSTS.E.BYPASS.LTC128B.128 [R0+0x14200], desc[UR50][R2.64+0x80], !P2 ;  /* 0x1420008002007fae */ /* 0x0003e4000d101d72 */
[----:B-1----:R-:W-:-:S07]  /*35fc0*/  IMAD.MOV.U32 R3, RZ, RZ, R14 ;  /* 0x000000ffff037224 */ /* 0x002fce00078e000e */
[----:B0-----:R-:W-:Y:S05]  /*35fd0*/  WARPSYNC.COLLECTIVE R15, `(.L_x_4865) ;  /* 0x000000000f087348 */ /* 0x001fea0003c00000 */
[----:B------:R1:W2:Y:S02]  /*35fe0*/  SHFL.IDX P6, R14, R13, R12, R11 ;  /* 0x0000000c0d0e7389 */ /* 0x0002a400000c000b */
[----:B012---:R-:W-:Y:S01]  /*35ff0*/  ENDCOLLECTIVE ;  /* 0x000000000000791b */ /* 0x007fe20003800000 */
.L_x_4865:
[----:B------:R-:W-:-:S05]  /*36000*/  IMAD.SHL.U32 R34, R34, 0x10, RZ ;  /* 0x0000001022227824 */ /* 0x000fca00078e00ff */
[----:B------:R-:W-:Y:S01]  /*36010*/  LOP3.LUT R34, R34, 0x30, RZ, 0xc0, !PT ;  /* 0x0000003022227812 */ /* 0x000fe200078ec0ff */
[----:B------:R-:W-:Y:S02]  /*36020*/  IMAD.MOV.U32 R13, RZ, RZ, R10 ;  /* 0x000000ffff0d7224 */ /* 0x000fe400078e000a */
[----:B------:R-:W-:Y:S02]  /*36030*/  IMAD.MOV.U32 R12, RZ, RZ, 0x2 ;  /* 0x00000002ff0c7424 */ /* 0x000fe400078e00ff */
[----:B------:R-:W-:-:S07]  /*36040*/  IMAD.MOV.U32 R2, RZ, RZ, R14 ;  /* 0x000000ffff027224 */ /* 0x000fce00078e000e */
[----:B------:R-:W-:Y:S05]  /*36050*/  WARPSYNC.COLLECTIVE R15, `(.L_x_4866) ;  /* 0x000000000f087348 */ /* 0x000fea0003c00000 */
[----:B------:R0:W1:Y:S02]  /*36060*/  SHFL.IDX P6, R14, R13, R12, R11 ;  /* 0x0000000c0d0e7389 */ /* 0x00006400000c000b */
[----:B01----:R-:W-:Y:S01]  /*36070*/  ENDCOLLECTIVE ;  /* 0x000000000000791b */ /* 0x003fe20003800000 */
.L_x_4866:
[----:B------:R-:W-:-:S04]  /*36080*/  IADD3 R2, P0, R34, R2, RZ ;  /* 0x0000000222027210 */ /* 0x000fc80007f1e0ff */
[----:B------:R-:W-:-:S05]  /*36090*/  IADD3.X R3, RZ, R3, RZ, P0, !PT ;  /* 0x00000003ff037210 */ /* 0x000fca00007fe4ff */
        /* <DEDUP_REMOVED lines=11> */
.L_x_4867:
[----:B------:R-:W0:Y:S01]  /*36150*/  S2R R3, SR_TID.X ;  /* 0x0000000000037919 */ /* 0x000e220000002100 */
[----:B------:R-:W-:Y:S02]  /*36160*/  IMAD.MOV.U32 R13, RZ, RZ, R10 ;  /* 0x000000ffff0d7224 */ /* 0x000fe400078e000a */
[----:B------:R-:W-:Y:S02]  /*36170*/  IMAD.MOV.U32 R12, RZ, RZ, 0x3 ;  /* 0x00000003ff0c7424 */ /* 0x000fe400078e00ff */
[----:B------:R-:W-:-:S07]  /*36180*/  IMAD.MOV.U32 R2, RZ, RZ, R14 ;  /* 0x000000ffff027224 */ /* 0x000fce00078e000e */
[----:B0-----:R-:W-:Y:S05]  /*36190*/  WARPSYNC.COLLECTIVE R15, `(.L_x_4868) ;  /* 0x000000000f087348 */ /* 0x001fea0003c00000 */
[----:B------:R1:W2:Y:S02]  /*361a0*/  SHFL.IDX P6, R14, R13, R12, R11 ;  /* 0x0000000c0d0e7389 */ /* 0x0002a400000c000b */
[----:B012---:R-:W-:Y:S01]  /*361b0*/  ENDCOLLECTIVE ;  /* 0x000000000000791b */ /* 0x007fe20003800000 */
.L_x_4868:
[----:B------:R-:W-:Y:S02]  /*361c0*/  IMAD.SHL.U32 R3, R3, 0x10, RZ ;  /* 0x0000001003037824 */ /* 0x000fe400078e00ff */
[----:B------:R-:W-:-:S03]  /*361d0*/  IMAD.MOV.U32 R13, RZ, RZ, R9 ;  /* 0x000000ffff0d7224 */ /* 0x000fc600078e0009 */
[----:B------:R-:W-:-:S04]  /*361e0*/  LOP3.LUT R3, R3, 0x30, RZ, 0xc0, !PT ;  /* 0x0000003003037812 */ /* 0x000fc800078ec0ff */
[----:B------:R-:W-:-:S04]  /*361f0*/  IADD3 R2, P0, R3, R2, RZ ;  /* 0x0000000203027210 */ /* 0x000fc80007f1e0ff */
[----:B------:R-:W-:Y:S01]  /*36200*/  IADD3.X R3, RZ, R34, RZ, P0, !PT ;  /* 0x00000022ff037210 */ /* 0x000fe200007fe4ff */
[----:B------:R-:W-:-:S08]  /*36210*/  IMAD.MOV.U32 R34, RZ, RZ, R14 ;  /* 0x000000ffff227224 */ /* 0x000fd000078e000e */
[----:B------:R-:W-:Y:S05]  /*36220*/  WARPSYNC.COLLECTIVE R15, `(.L_x_4869) ;  /* 0x000000000f087348 */ /* 0x000fea0003c00000 */
[----:B------:R0:W1:Y:S02]  /*36230*/  SHFL.IDX P6, R14, R13, R12, R11 ;  /* 0x0000000c0d0e7389 */ /* 0x00006400000c000b */
[----:B01----:R-:W-:Y:S01]  /*36240*/  ENDCOLLECTIVE ;  /* 0x000000000000791b */ /* 0x003fe20003800000 */
.L_x_4869:
[----:B------:R-:W-:Y:S01]  /*36250*/  @!PT LDS RZ, [RZ] ;  /* 0x00000000fffff984 */ /* 0x000fe20000000800 */
[----:B------:R-:W-:Y:S01]  /*36260*/  @!PT LDS RZ, [RZ] ;  /* 0x00000000fffff984 */ /* 0x000fe20000000800 */
[----:B------:R-:W-:Y:S01]  /*36270*/  @!PT LDS RZ, [RZ] ;  /* 0x00000000fffff984 */ /* 0x000fe20000000800 */
[----:B------:R-:W-:Y:S04]  /*36280*/  LDGSTS.E.BYPASS.LTC128B.128 [R0+0x10200], desc[UR50][R2.64], !P4 ;  /* 0x1020000002007fae */ /* 0x000fe8000e101d72 */
[----:B------:R-:W-:Y:S04]  /*36290*/  LDGSTS.E.BYPASS.LTC128B.128 [R0+0x12a00], desc[UR50][R2.64+0x40], !P3 ;  /* 0x12a0004002007fae */ /* 0x000fe8000d901d72 */
[----:B------:R0:W-:Y:S01]  /*362a0*/  LDGSTS.E.BYPASS.LTC128B.128 [R0+0x15200], desc[UR50][R2.64+0x80], !P2 ;  /* 0x1520008002007fae */ /* 0x0001e2000d101d72 */
[----:B------:R-:W-:Y:S02]  /*362b0*/  IMAD.MOV.U32 R13, RZ, RZ, R23 ;  /* 0x000000ffff0d7224 */ /* 0x000fe400078e0017 */
[----:B------:R-:W-:Y:S01]  /*362c0*/  IMAD.MOV.U32 R12, RZ, RZ, RZ ;  /* 0x000000ffff0c7224 */ /* 0x000fe200078e00ff */
[----:B0-----:R-:W0:Y:S01]  /*362d0*/  S2R R3, SR_TID.X ;  /* 0x0000000000037919 */ /* 0x001e220000002100 */
[----:B------:R-:W-:-:S07]  /*362e0*/  IMAD.MOV.U32 R2, RZ, RZ, R14 ;  /* 0x000000ffff027224 */ /* 0x000fce00078e000e */
[----:B0-----:R-:W-:Y:S05]  /*362f0*/  WARPSYNC.COLLECTIVE R15, `(.L_x_4870) ;  /* 0x000000000f087348 */ /* 0x001fea0003c00000 */
[----:B------:R1:W2:Y:S02]  /*36300*/  SHFL.IDX P6, R14, R13, R12, R11 ;  /* 0x0000000c0d0e7389 */ /* 0x0002a400000c000b */
[----:B012---:R-:W-:Y:S01]  /*36310*/  ENDCOLLECTIVE ;  /* 0x000000000000791b */ /* 0x007fe20003800000 */
.L_x_4870:
[----:B------:R-:W-:Y:S02]  /*36320*/  IMAD.MOV.U32 R13, RZ, RZ, R25 ;  /* 0x000000ffff0d7224 */ /* 0x000fe400078e0019 */
[----:B------:R-:W-:-:S07]  /*36330*/  IMAD.MOV.U32 R23, RZ, RZ, R14 ;  /* 0x000000ffff177224 */ /* 0x000fce00078e000e */
[----:B------:R-:W-:Y:S05]  /*36340*/  WARPSYNC.COLLECTIVE R15, `(.L_x_4871) ;  /* 0x000000000f087348 */ /* 0x000fea0003c00000 */
[----:B------:R0:W1:Y:S02]  /*36350*/  SHFL.IDX P6, R14, R13, R12, R11 ;  /* 0x0000000c0d0e7389 */ /* 0x00006400000c000b */
[----:B01----:R-:W-:Y:S01]  /*36360*/  ENDCOLLECTIVE ;  /* 0x000000000000791b */ /* 0x003fe20003800000 */
.L_x_4871:
[----:B------:R-:W-:-:S05]  /*36370*/  IMAD.SHL.U32 R3, R3, 0x10, RZ ;  /* 0x0000001003037824 */ /* 0x000fca00078e00ff */
[----:B------:R-:W-:-:S04]  /*36380*/  LOP3.LUT R3, R3, 0x30, RZ, 0xc0, !PT ;  /* 0x0000003003037812 */ /* 0x000fc800078ec0ff */
[----:B------:R-:W-:-:S04]  /*36390*/  IADD3 R2, P0, R3, R2, RZ ;  /* 0x0000000203027210 */ /* 0x000fc80007f1e0ff */
[----:B------:R-:W-:-:S05]  /*363a0*/  IADD3.X R3, RZ, R34, RZ, P0, !PT ;  /* 0x00000022ff037210 */ /* 0x000fca00007fe4ff */
[----:B------:R-:W-:Y:S01]  /*363b0*/  @!PT LDS RZ, [RZ] ;  /* 0x00000000fffff984 */ /* 0x000fe20000000800 */
[----:B------:R-:W-:Y:S01]  /*363c0*/  @!PT LDS RZ, [RZ] ;  /* 0x00000000fffff984 */ /* 0x000fe20000000800 */
[----:B------:R-:W-:Y:S01]  /*363d0*/  @!PT LDS RZ, [RZ] ;  /* 0x00000000fffff984 */ /* 0x000fe20000000800 */
[----:B------:R-:W-:Y:S04]  /*363e0*/  LDGSTS.E.BYPASS.LTC128B.128 [R0+0x10a00], desc[UR50][R2.64], !P4 ;  /* 0x10a0000002007fae */ /* 0x000fe8000e101d72 */
[----:B------:R-:W-:Y:S04]  /*363f0*/  LDGSTS.E.BYPASS.LTC128B.128 [R0+0x13200], desc[UR50][R2.64+0x40], !P3 ;  /* 0x1320004002007fae */ /* 0x000fe8000d901d72 */
[----:B------:R0:W-:Y:S02]  /*36400*/  LDGSTS.E.BYPASS.LTC128B.128 [R0+0x15a00], desc[UR50][R2.64+0x80], !P2 ;  /* 0x15a0008002007fae */ /* 0x0001e4000d101d72 */
[----:B0-----:R-:W-:Y:S01]  /*36410*/  IMAD.MOV.U32 R2, RZ, RZ, R14 ;  /* 0x000000ffff027224 */ /* 0x001fe200078e000e */
[----:B------:R-:W-:Y:S06]  /*36420*/  BRA `(.L_x_4872) ;  /* 0xffffff6400647947 */ /* 0x000fec000383ffff */
.L_x_4584:
[----:B---3--:R3:W4:Y:S02]  /*36430*/  SYNCS.PHASECHK.TRANS64.TRYWAIT P0, [R4+URZ+0x33440], R31 ;  /* 0x0334401f040075a7 */ /* 0x008724000800017f */
[----:B----4-:R-:W-:Y:S05]  /*36440*/  @!P0 NANOSLEEP.SYNCS 0x989680 ;  /* 0x009896800000895d */ /* 0x010fea0003900000 */
[----:B------:R-:W4:Y:S02]  /*36450*/  @!P0 SYNCS.PHASECHK.TRANS64 P0, [R4+URZ+0x33440], R31 ;  /* 0x0334401f040085a7 */ /* 0x000f24000800007f */
[----:B----4-:R-:W-:Y:S05]  /*36460*/  @!P0 BRA `(.L_x_4584) ;  /* 0xfffffffc00f08947 */ /* 0x010fea000383ffff */
[----:B------:R-:W-:Y:S05]  /*36470*/  BRA `(.L_x_4873) ;  /* 0xffffff6400c87947 */ /* 0x000fea000383ffff */
.L_x_4585:
[----:B------:R-:W-:Y:S01]  /*36480*/  BSSY B0, `(.L_x_4874) ;  /* 0x0000008000007945 */ /* 0x000fe20003800000 */
[----:B------:R-:W-:Y:S01]  /*36490*/  IMAD.MOV.U32 R13, RZ, RZ, R10 ;  /* 0x000000ffff0d7224 */ /* 0x000fe200078e000a */
[----:B------:R-:W-:Y:S01]  /*364a0*/  MOV R12, RZ ;  /* 0x000000ff000c7202 */ /* 0x000fe20000000f00 */
[----:B------:R-:W-:Y:S02]  /*364b0*/  IMAD.MOV.U32 R11, RZ, RZ, 0x1c1f ;  /* 0x00001c1fff0b7424 */ /* 0x000fe400078e00ff */
[----:B------:R-:W-:-:S07]  /*364c0*/  IMAD.MOV.U32 R15, RZ, RZ, -0x1 ;  /* 0xffffffffff0f7424 */ /* 0x000fce00078e00ff */
[----:B0123--:R-:W-:Y:S05]  /*364d0*/  WARPSYNC.COLLECTIVE R15, `(.L_x_4875) ;  /* 0x000000000f087348 */ /* 0x00ffea0003c00000 */
[----:B------:R4:W0:Y:S02]  /*364e0*/  SHFL.IDX P6, R14, R13, R12, R11 ;  /* 0x0000000c0d0e7389 */ /* 0x00082400000c000b */
[----:B01234-:R-:W-:Y:S01]  /*364f0*/  ENDCOLLECTIVE ;  /* 0x000000000000791b */ /* 0x01ffe20003800000 */
.L_x_4875:
[----:B------:R-:W-:Y:S05]  /*36500*/  BSYNC B0 ;  /* 0x0000000000007941 */ /* 0x000fea0003800000 */
.L_x_4874:
        /* <DEDUP_REMOVED lines=8> */
.L_x_4876:
[----:B------:R-:W-:Y:S02]  /*36590*/  IMAD.MOV.U32 R13, RZ, RZ, R10 ;  /* 0x000000ffff0d7224 */ /* 0x000fe400078e000a */
[----:B------:R-:W-:Y:S02]  /*365a0*/  IMAD.MOV.U32 R12, RZ, RZ, 0x1 ;  /* 0x00000001ff0c7424 */ /* 0x000fe400078e00ff */
[----:B------:R-:W-:-:S07]  /*365b0*/  IMAD.MOV.U32 R2, RZ, RZ, R14 ;  /* 0x000000ffff027224 */ /* 0x000fce00078e000e */
[----:B------:R-:W-:Y:S05]  /*365c0*/  WARPSYNC.COLLECTIVE R15, `(.L_x_4877) ;  /* 0x000000000f087348 */ /* 0x000fea0003c00000 */
[----:B------:R0:W1:Y:S02]  /*365d0*/  SHFL.IDX P6, R14, R13, R12, R11 ;  /* 0x0000000c0d0e7389 */ /* 0x00006400000c000b */
[----:B01----:R-:W-:Y:S01]  /*365e0*/  ENDCOLLECTIVE ;  /* 0x000000000000791b */ /* 0x003fe20003800000 */
.L_x_4877:
        /* <DEDUP_REMOVED lines=13> */
.L_x_4878:
[----:B------:R-:W-:Y:S02]  /*366c0*/  IMAD.MOV.U32 R13, RZ, RZ, R10 ;  /* 0x000000ffff0d7224 */ /* 0x000fe400078e000a */
[----:B------:R-:W-:Y:S01]  /*366d0*/  IMAD.MOV.U32 R12, RZ, RZ, 0x2 ;  /* 0x00000002ff0c7424 */ /* 0x000fe200078e00ff */
[----:B------:R-:W-:-:S07]  /*366e0*/  MOV R2, R14 ;  /* 0x0000000e00027202 */ /* 0x000fce0000000f00 */
[----:B------:R-:W-:Y:S05]  /*366f0*/  WARPSYNC.COLLECTIVE R15, `(.L_x_4879) ;  /* 0x000000000f087348 */ /* 0x000fea0003c00000 */
[----:B------:R0:W1:Y:S02]  /*36700*/  SHFL.IDX P6, R14, R13, R12, R11 ;  /* 0x0000000c0d0e7389 */ /* 0x00006400000c000b */
[----:B01----:R-:W-:Y:S01]  /*36710*/  ENDCOLLECTIVE ;  /* 0x000000000000791b */ /* 0x003fe20003800000 */
.L_x_4879:
        /* <DEDUP_REMOVED lines=13> */
.L_x_4880:
[----:B------:R-:W-:Y:S02]  /*367f0*/  IMAD.MOV.U32 R13, RZ, RZ, R10 ;  /* 0x000000ffff0d7224 */ /* 0x000fe400078e000a */
[----:B------:R-:W-:Y:S02]  /*36800*/  IMAD.MOV.U32 R12, RZ, RZ, 0x3 ;  /* 0x00000003ff0c7424 */ /* 0x000fe400078e00ff */
[----:B------:R-:W-:-:S07]  /*36810*/  IMAD.MOV.U32 R2, RZ, RZ, R14 ;  /* 0x000000ffff027224 */ /* 0x000fce00078e000e */
[----:B------:R-:W-:Y:S05]  /*36820*/  WARPSYNC.COLLECTIVE R15, `(.L_x_4881) ;  /* 0x000000000f087348 */ /* 0x000fea0003c00000 */
[----:B------:R0:W1:Y:S02]  /*36830*/  SHFL.IDX P6, R14, R13, R12, R11 ;  /* 0x0000000c0d0e7389 */ /* 0x00006400000c000b */
[----:B01----:R-:W-:Y:S01]  /*36840*/  ENDCOLLECTIVE ;  /* 0x000000000000791b */ /* 0x003fe20003800000 */
.L_x_4881:
        /* <DEDUP_REMOVED lines=13> */
.L_x_4882:
[----:B------:R-:W-:Y:S01]  /*36920*/  MOV R13, R7 ;  /* 0x00000007000d7202 */ /* 0x000fe20000000f00 */
[----:B------:R-:W-:Y:S02]  /*36930*/  IMAD.MOV.U32 R12, RZ, RZ, RZ ;  /* 0x000000ffff0c7224 */ /* 0x000fe400078e00ff */
[----:B------:R-:W-:-:S07]  /*36940*/  IMAD.MOV.U32 R2, RZ, RZ, R14 ;  /* 0x000000ffff027224 */ /* 0x000fce00078e000e */
[----:B------:R-:W-:Y:S05]  /*36950*/  WARPSYNC.COLLECTIVE R15, `(.L_x_4883) ;  /* 0x000000000f087348 */ /* 0x000fea0003c00000 */
[----:B------:R0:W1:Y:S02]  /*36960*/  SHFL.IDX P6, R14, R13, R12, R11 ;  /* 0x0000000c0d0e7389 */ /* 0x00006400000c000b */
[----:B01----:R-:W-:Y:S01]  /*36970*/  ENDCOLLECTIVE ;  /* 0x000000000000791b */ /* 0x003fe20003800000 */
.L_x_4883:
        /* <DEDUP_REMOVED lines=13> */
.L_x_4884:
[----:B------:R-:W-:Y:S01]  /*36a50*/  IMAD.MOV.U32 R2, RZ, RZ, R14 ;  /* 0x000000ffff027224 */ /* 0x000fe200078e000e */
[----:B------:R-:W-:Y:S06]  /*36a60*/  BRA `(.L_x_4885) ;  /* 0xffffff64006c7947 */ /* 0x000fec000383ffff */
.L_x_4590:
[----:B------:R0:W0:Y:S02]  /*36a70*/  SYNCS.PHASECHK.TRANS64.TRYWAIT P2, [R2+URZ+0x33470], R3 ;  /* 0x03347003020075a7 */ /* 0x000024000804017f */
[----:B0-----:R-:W-:Y:S05]  /*36a80*/  @!P2 NANOSLEEP.SYNCS 0x989680 ;  /* 0x009896800000a95d */ /* 0x001fea0003900000 */
[----:B------:R-:W0:Y:S02]  /*36a90*/  @!P2 SYNCS.PHASECHK.TRANS64 P2, [R2+URZ+0x33470], R3 ;  /* 0x033470030200a5a7 */ /* 0x000e24000804007f */
[----:B0-----:R-:W-:Y:S05]  /*36aa0*/  @!P2 BRA `(.L_x_4590) ;  /* 0xfffffffc00f0a947 */ /* 0x001fea000383ffff */
[----:B------:R-:W-:Y:S05]  /*36ab0*/  BRA `(.L_x_4886) ;  /* 0xffffff6400d87947 */ /* 0x000fea000383ffff */
.L_x_4592:
[----:B------:R0:W0:Y:S02]  /*36ac0*/  SYNCS.PHASECHK.TRANS64.TRYWAIT P2, [R2+URZ+0x33460], R3 ;  /* 0x03346003020075a7 */ /* 0x000024000804017f */
[----:B0-----:R-:W-:Y:S05]  /*36ad0*/  @!P2 NANOSLEEP.SYNCS 0x989680 ;  /* 0x009896800000a95d */ /* 0x001fea0003900000 */
[----:B------:R-:W0:Y:S02]  /*36ae0*/  @!P2 SYNCS.PHASECHK.TRANS64 P2, [R2+URZ+0x33460], R3 ;  /* 0x033460030200a5a7 */ /* 0x000e24000804007f */
[----:B0-----:R-:W-:Y:S05]  /*36af0*/  @!P2 BRA `(.L_x_4592) ;  /* 0xfffffffc00f0a947 */ /* 0x001fea000383ffff */
[----:B------:R-:W-:Y:S05]  /*36b00*/  BRA `(.L_x_4887) ;  /* 0xffffff6400e87947 */ /* 0x000fea000383ffff */
.L_x_4600:
[----:B0-----:R0:W2:Y:S02]  /*36b10*/  SYNCS.PHASECHK.TRANS64.TRYWAIT P1, [R0+URZ+0x33470], R3 ;  /* 0x03347003000075a7 */ /* 0x0010a4000802017f */
[----:B--2---:R-:W-:Y:S05]  /*36b20*/  @!P1 NANOSLEEP.SYNCS 0x989680 ;  /* 0x009896800000995d */ /* 0x004fea0003900000 */
[----:B------:R-:W2:Y:S02]  /*36b30*/  @!P1 SYNCS.PHASECHK.TRANS64 P1, [R0+URZ+0x33470], R3 ;  /* 0x03347003000095a7 */ /* 0x000ea4000802007f */
[----:B--2---:R-:W-:Y:S05]  /*36b40*/  @!P1 BRA `(.L_x_4600) ;  /* 0xfffffffc00f09947 */ /* 0x004fea000383ffff */
[----:B------:R-:W-:Y:S05]  /*36b50*/  BRA `(.L_x_4888) ;  /* 0xffffff74002c7947 */ /* 0x000fea000383ffff */
.L_x_4602:
[----:B0-----:R0:W2:Y:S02]  /*36b60*/  SYNCS.PHASECHK.TRANS64.TRYWAIT P1, [R0+URZ+0x33460], R3 ;  /* 0x03346003000075a7 */ /* 0x0010a4000802017f */
[----:B--2---:R-:W-:Y:S05]  /*36b70*/  @!P1 NANOSLEEP.SYNCS 0x989680 ;  /* 0x009896800000995d */ /* 0x004fea0003900000 */
[----:B------:R-:W2:Y:S02]  /*36b80*/  @!P1 SYNCS.PHASECHK.TRANS64 P1, [R0+URZ+0x33460], R3 ;  /* 0x03346003000095a7 */ /* 0x000ea4000802007f */
[----:B--2---:R-:W-:Y:S05]  /*36b90*/  @!P1 BRA `(.L_x_4602) ;  /* 0xfffffffc00f09947 */ /* 0x004fea000383ffff */
[----:B------:R-:W-:Y:S05]  /*36ba0*/  BRA `(.L_x_4889) ;  /* 0xffffff7400387947 */ /* 0x000fea000383ffff */
.L_x_4607:
        /* <DEDUP_REMOVED lines=8> */
.L_x_4891:
[----:B------:R-:W-:Y:S05]  /*36c30*/  BSYNC B0 ;  /* 0x0000000000007941 */ /* 0x000fea0003800000 */
.L_x_4890:
        /* <DEDUP_REMOVED lines=9> */
.L_x_4892:
[----:B------:R-:W-:Y:S02]  /*36cd0*/  ULDC UR4, c[0x0][0xc3c] ;  /* 0x00030f0000047ab9 */ /* 0x000fe40000000800 */
[----:B------:R-:W-:-:S13]  /*36ce0*/  ISETP.GE.OR P1, PT, R7, UR4, !P0 ;  /* 0x0000000407007c0c */ /* 0x000fda000c726670 */
[----:B------:R-:W0:Y:S08]  /*36cf0*/  @!P1 LDC.64 R2, c[0x0][0xc80] ;  /* 0x00032000ff029b82 */ /* 0x000e300000000a00 */
[----:B------:R-:W1:Y:S01]  /*36d00*/  @!P1 LDC.64 R4, c[0x0][0xc78] ;  /* 0x00031e00ff049b82 */ /* 0x000e620000000a00 */
[----:B------:R-:W-:Y:S01]  /*36d10*/  IMAD.MOV.U32 R11, RZ, RZ, RZ ;  /* 0x000000ffff0b7224 */ /* 0x000fe200078e00ff */
[----:B------:R-:W-:Y:S01]  /*36d20*/  MOV R6, R14 ;  /* 0x0000000e00067202 */ /* 0x000fe20000000f00 */
[----:B0-----:R-:W-:-:S05]  /*36d30*/  @!P1 IMAD.WIDE R2, R7, 0x4, R2 ;  /* 0x0000000407029825 */ /* 0x001fca00078e0202 */
[----:B------:R1:W2:Y:S02]  /*36d40*/  @!P1 LDG.E R8, desc[UR50][R2.64] ;  /* 0x0000003202089981 */ /* 0x0002a4000c1e1900 */
[----:B-1----:R-:W-:-:S05]  /*36d50*/  @!P1 IMAD.WIDE R2, R7, 0x4, R4 ;  /* 0x0000000407029825 */ /* 0x002fca00078e0204 */
[----:B------:R-:W3:Y:S01]  /*36d60*/  @!P1 LDG.E R5, desc[UR50][R2.64] ;  /* 0x0000003202059981 */ /* 0x000ee2000c1e1900 */
[----:B------:R-:W-:Y:S01]  /*36d70*/  IMAD.MOV.U32 R7, RZ, RZ, RZ ;  /* 0x000000ffff077224 */ /* 0x000fe200078e00ff */
[C---:B------:R-:W-:Y:S01]  /*36d80*/  ISETP.GE.U32.AND P2, PT, R9.reuse, 0x2, PT ;  /* 0x000000020900780c */ /* 0x040fe20003f46070 */
[----:B------:R-:W-:Y:S01]  /*36d90*/  IMAD.MOV.U32 R4, RZ, RZ, RZ ;  /* 0x000000ffff047224 */ /* 0x000fe200078e00ff */
[C---:B------:R-:W-:Y:S01]  /*36da0*/  ISETP.GE.U32.AND P3, PT, R9.reuse, 0x4, PT ;  /* 0x000000040900780c */ /* 0x040fe20003f66070 */
[----:B------:R-:W-:Y:S01]  /*36db0*/  IMAD.MOV.U32 R24, RZ, RZ, RZ ;  /* 0x000000ffff187224 */ /* 0x000fe200078e00ff */
        /* <DEDUP_REMOVED lines=9> */
.L_x_4893:
[----:B------:R-:W-:Y:S01]  /*36e50*/  IMAD.MOV.U32 R12, RZ, RZ, 0x2 ;  /* 0x00000002ff0c7424 */ /* 0x000fe200078e00ff */
[----:B------:R-:W-:-:S04]  /*36e60*/  SEL R14, R14, RZ, P1 ;  /* 0x000000ff0e0e7207 */ /* 0x000fc80000800000 */
[----:B------:R-:W-:-:S05]  /*36e70*/  IADD3 R5, R13, R14, RZ ;  /* 0x0000000e0d057210 */ /* 0x000fca0007ffe0ff */
[----:B------:R-:W-:-:S07]  /*36e80*/  IMAD.MOV.U32 R13, RZ, RZ, R5 ;  /* 0x000000ffff0d7224 */ /* 0x000fce00078e0005 */
[----:B------:R-:W-:Y:S05]  /*36e90*/  WARPSYNC.COLLECTIVE R15, `(.L_x_4894) ;  /* 0x000000000f087348 */ /* 0x000fea0003c00000 */
[----:B------:R0:W1:Y:S02]  /*36ea0*/  SHFL.UP P6, R14, R13, R12, R11 ;  /* 0x0400000c0d0e7389 */ /* 0x00006400000c000b */
[----:B01----:R-:W-:Y:S01]  /*36eb0*/  ENDCOLLECTIVE ;  /* 0x000000000000791b */ /* 0x003fe20003800000 */
.L_x_4894:
[----:B------:R-:W-:Y:S01]  /*36ec0*/  IMAD.MOV.U32 R12, RZ, RZ, 0x4 ;  /* 0x00000004ff0c7424 */ /* 0x000fe200078e00ff */
[----:B------:R-:W-:-:S05]  /*36ed0*/  SEL R2, R14, RZ, P2 ;  /* 0x000000ff0e027207 */ /* 0x000fca0001000000 */
[----:B------:R-:W-:-:S04]  /*36ee0*/  IMAD.IADD R2, R5, 0x1, R2 ;  /* 0x0000000105027824 */ /* 0x000fc800078e0202 */
[----:B------:R-:W-:-:S07]  /*36ef0*/  IMAD.MOV.U32 R13, RZ, RZ, R2 ;  /* 0x000000ffff0d7224 */ /* 0x000fce00078e0002 */
[----:B------:R-:W-:Y:S05]  /*36f00*/  WARPSYNC.COLLECTIVE R15, `(.L_x_4895) ;  /* 0x000000000f087348 */ /* 0x000fea0003c00000 */
[----:B------:R0:W1:Y:S02]  /*36f10*/  SHFL.UP P6, R14, R13, R12, R11 ;  /* 0x0400000c0d0e7389 */ /* 0x00006400000c000b */
[----:B01----:R-:W-:Y:S01]  /*36f20*/  ENDCOLLECTIVE ;  /* 0x000000000000791b */ /* 0x003fe20003800000 */
.L_x_4895:
[----:B------:R-:W-:Y:S01]  /*36f30*/  IMAD.MOV.U32 R12, RZ, RZ, 0x8 ;  /* 0x00000008ff0c7424 */ /* 0x000fe200078e00ff */
[----:B------:R-:W-:-:S05]  /*36f40*/  SEL R3, R14, RZ, P3 ;  /* 0x000000ff0e037207 */ /* 0x000fca0001800000 */
[----:B------:R-:W-:-:S05]  /*36f50*/  IMAD.IADD R3, R2, 0x1, R3 ;  /* 0x0000000102037824 */ /* 0x000fca00078e0203 */
[----:B------:R-:W-:-:S07]  /*36f60*/  MOV R13, R3 ;  /* 0x00000003000d7202 */ /* 0x000fce0000000f00 */
[----:B------:R-:W-:Y:S05]  /*36f70*/  WARPSYNC.COLLECTIVE R15, `(.L_x_4896) ;  /* 0x000000000f087348 */ /* 0x000fea0003c00000 */
[----:B------:R0:W1:Y:S02]  /*36f80*/  SHFL.UP P6, R14, R13, R12, R11 ;  /* 0x0400000c0d0e7389 */ /* 0x00006400000c000b */
[----:B01----:R-:W-:Y:S01]  /*36f90*/  ENDCOLLECTIVE ;  /* 0x000000000000791b */ /* 0x003fe20003800000 */
.L_x_4896:
[----:B------:R-:W-:Y:S01]  /*36fa0*/  IMAD.MOV.U32 R12, RZ, RZ, 0x10 ;  /* 0x00000010ff0c7424 */ /* 0x000fe200078e00ff */
[----:B------:R-:W-:-:S05]  /*36fb0*/  SEL R14, R14, RZ, P4 ;  /* 0x000000ff0e0e7207 */ /* 0x000fca0002000000 */
[----:B------:R-:W-:-:S04]  /*36fc0*/  IMAD.IADD R5, R3, 0x1, R14 ;  /* 0x0000000103057824 */ /* 0x000fc800078e020e */
[----:B------:R-:W-:-:S07]  /*36fd0*/  IMAD.MOV.U32 R13, RZ, RZ, R5 ;  /* 0x000000ffff0d7224 */ /* 0x000fce00078e0005 */
[----:B------:R-:W-:Y:S05]  /*36fe0*/  WARPSYNC.COLLECTIVE R15, `(.L_x_4897) ;  /* 0x000000000f087348 */ /* 0x000fea0003c00000 */
[----:B------:R0:W1:Y:S02]  /*36ff0*/  SHFL.UP P6, R14, R13, R12, R11 ;  /* 0x0400000c0d0e7389 */ /* 0x00006400000c000b */
[----:B01----:R-:W-:Y:S01]  /*37000*/  ENDCOLLECTIVE ;  /* 0x000000000000791b */ /* 0x003fe20003800000 */
.L_x_4897:
[----:B------:R-:W-:Y:S01]  /*37010*/  MOV R12, 0x1f ;  /* 0x0000001f000c7802 */ /* 0x000fe20000000f00 */
[----:B------:R-:W-:Y:S01]  /*37020*/  IMAD.MOV.U32 R11, RZ, RZ, 0x1f ;  /* 0x0000001fff0b7424 */ /* 0x000fe200078e00ff */
[----:B------:R-:W-:-:S05]  /*37030*/  SEL R14, R14, RZ, P5 ;  /* 0x000000ff0e0e7207 */ /* 0x000fca0002800000 */
[----:B------:R-:W-:-:S04]  /*37040*/  IMAD.IADD R3, R5, 0x1, R14 ;  /* 0x0000000105037824 */ /* 0x000fc800078e020e */
[----:B------:R-:W-:-:S07]  /*37050*/  IMAD.MOV.U32 R13, RZ, RZ, R3 ;  /* 0x000000ffff0d7224 */ /* 0x000fce00078e0003 */
[----:B------:R-:W-:Y:S05]  /*37060*/  WARPSYNC.COLLECTIVE R15, `(.L_x_4898) ;  /* 0x000000000f087348 */ /* 0x000fea0003c00000 */
[----:B------:R0:W1:Y:S02]  /*37070*/  SHFL.IDX P6, R14, R13, R12, R11 ;  /* 0x0000000c0d0e7389 */ /* 0x00006400000c000b */
[----:B01----:R-:W-:Y:S01]  /*37080*/  ENDCOLLECTIVE ;  /* 0x000000000000791b */ /* 0x003fe20003800000 */
.L_x_4898:
[----:B------:R-:W-:Y:S05]  /*37090*/  BRA `(.L_x_4899) ;  /* 0xffffff7c00d07947 */ /* 0x000fea000383ffff */
.L_x_4610:
[----:B------:R-:W-:Y:S01]  /*370a0*/  BSSY B0, `(.L_x_4900) ;  /* 0x0000007000007945 */ /* 0x000fe20003800000 */
[----:B------:R-:W-:Y:S02]  /*370b0*/  IMAD.MOV.U32 R12, RZ, RZ, 0x1 ;  /* 0x00000001ff0c7424 */ /* 0x000fe400078e00ff */
[----:B------:R-:W-:Y:S02]  /*370c0*/  IMAD.MOV.U32 R11, RZ, RZ, RZ ;  /* 0x000000ffff0b7224 */ /* 0x000fe400078e00ff */
[----:B------:R-:W-:-:S07]  /*370d0*/  IMAD.MOV.U32 R15, RZ, RZ, -0x1 ;  /* 0xffffffffff0f7424 */ /* 0x000fce00078e00ff */
[----:B------:R-:W-:Y:S05]  /*370e0*/  WARPSYNC.COLLECTIVE R15, `(.L_x_4901) ;  /* 0x000000000f087348 */ /* 0x000fea0003c00000 */
[----:B------:R0:W1:Y:S02]  /*370f0*/  SHFL.UP P6, R14, R13, R12, R11 ;  /* 0x0400000c0d0e7389 */ /* 0x00006400000c000b */
[----:B01----:R-:W-:Y:S01]  /*37100*/  ENDCOLLECTIVE ;  /* 0x000000000000791b */ /* 0x003fe20003800000 */
.L_x_4901:
[----:B------:R-:W-:Y:S05]  /*37110*/  BSYNC B0 ;  /* 0x0000000000007941 */ /* 0x000fea0003800000 */
.L_x_4900:
        /* <DEDUP_REMOVED lines=8> */
.L_x_4902:
[----:B------:R-:W-:Y:S01]  /*371a0*/  IMAD.MOV.U32 R12, RZ, RZ, 0x4 ;  /* 0x00000004ff0c7424 */ /* 0x000fe200078e00ff */
[----:B------:R-:W-:-:S05]  /*371b0*/  SEL R2, R14, RZ, P2 ;  /* 0x000000ff0e027207 */ /* 0x000fca0001000000 */
[----:B------:R-:W-:-:S04]  /*371c0*/  IMAD.IADD R2, R13, 0x1, R2 ;  /* 0x000000010d027824 */ /* 0x000fc800078e0202 */
[----:B------:R-:W-:-:S07]  /*371d0*/  IMAD.MOV.U32 R13, RZ, RZ, R2 ;  /* 0x000000ffff0d7224 */ /* 0x000fce00078e0002 */
[----:B------:R-:W-:Y:S05]  /*371e0*/  WARPSYNC.COLLECTIVE R15, `(.L_x_4903) ;  /* 0x000000000f087348 */ /* 0x000fea0003c00000 */
[----:B------:R0:W1:Y:S02]  /*371f0*/  SHFL.UP P6, R14, R13, R12, R11 ;  /* 0x0400000c0d0e7389 */ /* 0x00006400000c000b */
[----:B01----:R-:W-:Y:S01]  /*37200*/  ENDCOLLECTIVE ;  /* 0x000000000000791b */ /* 0x003fe20003800000 */
.L_x_4903:
[----:B------:R-:W-:Y:S01]  /*37210*/  IMAD.MOV.U32 R12, RZ, RZ, 0x8 ;  /* 0x00000008ff0c7424 */ /* 0x000fe200078e00ff */
[----:B------:R-:W-:-:S05]  /*37220*/  SEL R3, R14, RZ, P3 ;  /* 0x000000ff0e037207 */ /* 0x000fca0001800000 */
[----:B------:R-:W-:-:S05]  /*37230*/  IMAD.IADD R3, R2, 0x1, R3 ;  /* 0x0000000102037824 */ /* 0x000fca00078e0203 */
[----:B------:R-:W-:-:S07]  /*37240*/  MOV R13, R3 ;  /* 0x00000003000d7202 */ /* 0x000fce0000000f00 */
[----:B------:R-:W-:Y:S05]  /*37250*/  WARPSYNC.COLLECTIVE R15, `(.L_x_4904) ;  /* 0x000000000f087348 */ /* 0x000fea0003c00000 */
[----:B------:R0:W1:Y:S02]  /*37260*/  SHFL.UP P6, R14, R13, R12, R11 ;  /* 0x0400000c0d0e7389 */ /* 0x00006400000c000b */
[----:B01----:R-:W-:Y:S01]  /*37270*/  ENDCOLLECTIVE ;  /* 0x000000000000791b */ /* 0x003fe20003800000 */
.L_x_4904:
[----:B------:R-:W-:Y:S01]  /*37280*/  IMAD.MOV.U32 R12, RZ, RZ, 0x10 ;  /* 0x00000010ff0c7424 */ /* 0x000fe200078e00ff */
[----:B------:R-:W-:-:S05]  /*37290*/  SEL R14, R14, RZ, P4 ;  /* 0x000000ff0e0e7207 */ /* 0x000fca0002000000 */
[----:B------:R-:W-:-:S04]  /*372a0*/  IMAD.IADD R5, R3, 0x1, R14 ;  /* 0x0000000103057824 */ /* 0x000fc800078e020e */
[----:B------:R-:W-:-:S07]  /*372b0*/  IMAD.MOV.U32 R13, RZ, RZ, R5 ;  /* 0x000000ffff0d7224 */ /* 0x000fce00078e0005 */
[----:B------:R-:W-:Y:S05]  /*372c0*/  WARPSYNC.COLLECTIVE R15, `(.L_x_4905) ;  /* 0x000000000f087348 */ /* 0x000fea0003c00000 */
[----:B------:R0:W1:Y:S02]  /*372d0*/  SHFL.UP P6, R14, R13, R12, R11 ;  /* 0x0400000c0d0e7389 */ /* 0x00006400000c000b */
[----:B01----:R-:W-:Y:S01]  /*372e0*/  ENDCOLLECTIVE ;  /* 0x000000000000791b */ /* 0x003fe20003800000 */
.L_x_4905:
        /* <DEDUP_REMOVED lines=8> */
.L_x_4906:
[----:B------:R-:W-:Y:S05]  /*37370*/  BRA `(.L_x_4907) ;  /* 0xffffff7c00bc7947 */ /* 0x000fea000383ffff */
.L_x_4612:
[----:B------:R-:W-:Y:S01]  /*37380*/  BSSY B0, `(.L_x_4908) ;  /* 0x0000006000007945 */ /* 0x000fe20003800000 */
[----:B------:R-:W-:Y:S01]  /*37390*/  PLOP3.LUT P6, PT, P6, PT, PT, 0x8, 0x0 ;  /* 0x000000000000781c */ /* 0x000fe200037ce170 */
[----:B------:R-:W-:-:S12]  /*373a0*/  IMAD.MOV.U32 R15, RZ, RZ, -0x1 ;  /* 0xffffffffff0f7424 */ /* 0x000fd800078e00ff */
[----:B0-----:R-:W-:Y:S05]  /*373b0*/  WARPSYNC.COLLECTIVE R15, `(.L_x_4909) ;  /* 0x000000000f087348 */ /* 0x001fea0003c00000 */
[----:B------:R-:W-:Y:S01]  /*373c0*/  VOTE.ANY R14, PT, P6 ;  /* 0x00000000000e7806 */ /* 0x000fe200030e0100 */
[----:B0-----:R-:W-:Y:S06]  /*373d0*/  ENDCOLLECTIVE ;  /* 0x000000000000791b */ /* 0x001fec0003800000 */
.L_x_4909:
[----:B------:R-:W-:Y:S05]  /*373e0*/  BSYNC B0 ;  /* 0x0000000000007941 */ /* 0x000fea0003800000 */
.L_x_4908:
[----:B------:R-:W-:Y:S01]  /*373f0*/  IMAD.MOV.U32 R8, RZ, RZ, R14 ;  /* 0x000000ffff087224 */ /* 0x000fe200078e000e */
[----:B------:R-:W-:Y:S01]  /*37400*/  MOV R15, 0xffffffff ;  /* 0xffffffff000f7802 */ /* 0x000fe20000000f00 */
[----:B------:R-:W-:Y:S02]  /*37410*/  IMAD.MOV.U32 R13, RZ, RZ, R7 ;  /* 0x000000ffff0d7224 */ /* 0x000fe400078e0007 */
[----:B------:R-:W0:Y:S01]  /*37420*/  POPC R5, R8 ;  /* 0x0000000800057309 */ /* 0x000e220000000000 */
[----:B------:R-:W-:Y:S02]  /*37430*/  IMAD.MOV.U32 R11, RZ, RZ, 0x1f ;  /* 0x0000001fff0b7424 */ /* 0x000fe400078e00ff */
[----:B0-----:R-:W-:-:S07]  /*37440*/  IMAD.MOV.U32 R12, RZ, RZ, R5 ;  /* 0x000000ffff0c7224 */ /* 0x001fce00078e0005 */
[----:B------:R-:W-:Y:S05]  /*37450*/  WARPSYNC.COLLECTIVE R15, `(.L_x_4910) ;  /* 0x000000000f087348 */ /* 0x000fea0003c00000 */
[----:B------:R0:W1:Y:S02]  /*37460*/  SHFL.IDX P6, R14, R13, R12, R11 ;  /* 0x0000000c0d0e7389 */ /* 0x00006400000c000b */
[----:B01----:R-:W-:Y:S01]  /*37470*/  ENDCOLLECTIVE ;  /* 0x000000000000791b */ /* 0x003fe20003800000 */
.L_x_4910:
[----:B------:R-:W-:Y:S02]  /*37480*/  IMAD.MOV.U32 R13, RZ, RZ, R4 ;  /* 0x000000ffff0d7224 */ /* 0x000fe400078e0004 */
[----:B------:R-:W-:-:S07]  /*37490*/  IMAD.MOV.U32 R7, RZ, RZ, R14 ;  /* 0x000000ffff077224 */ /* 0x000fce00078e000e */
[----:B------:R-:W-:Y:S05]  /*374a0*/  WARPSYNC.COLLECTIVE R15, `(.L_x_4911) ;  /* 0x000000000f087348 */ /* 0x000fea0003c00000 */
[----:B------:R0:W1:Y:S02]  /*374b0*/  SHFL.IDX P6, R14, R13, R12, R11 ;  /* 0x0000000c0d0e7389 */ /* 0x00006400000c000b */
[----:B01----:R-:W-:Y:S01]  /*374c0*/  ENDCOLLECTIVE ;  /* 0x000000000000791b */ /* 0x003fe20003800000 */
.L_x_4911:
[----:B------:R-:W-:Y:S01]  /*374d0*/  IMAD.MOV.U32 R4, RZ, RZ, R14 ;  /* 0x000000ffff047224 */ /* 0x000fe200078e000e */
[----:B------:R-:W-:Y:S06]  /*374e0*/  BRA `(.L_x_4912) ;  /* 0xffffff7c009c7947 */ /* 0x000fec000383ffff */
.L_x_4614:
[----:B------:R-:W-:Y:S01]  /*374f0*/  BSSY B0, `(.L_x_4913) ;  /* 0x0000007000007945 */ /* 0x000fe20003800000 */
[----:B------:R-:W-:Y:S02]  /*37500*/  IMAD.MOV.U32 R13, RZ, RZ, R3 ;  /* 0x000000ffff0d7224 */ /* 0x000fe400078e0003 */
[----:B------:R-:W-:Y:S02]  /*37510*/  IMAD.MOV.U32 R11, RZ, RZ, 0x1f ;  /* 0x0000001fff0b7424 */ /* 0x000fe400078e00ff */
[----:B------:R-:W-:-:S07]  /*37520*/  IMAD.MOV.U32 R15, RZ, RZ, -0x1 ;  /* 0xffffffffff0f7424 */ /* 0x000fce00078e00ff */
[----:B0123--:R-:W-:Y:S05]  /*37530*/  WARPSYNC.COLLECTIVE R15, `(.L_x_4914) ;  /* 0x000000000f087348 */ /* 0x00ffea0003c00000 */
[----:B------:R4:W0:Y:S02]  /*37540*/  SHFL.IDX P6, R14, R13, R12, R11 ;  /* 0x0000000c0d0e7389 */ /* 0x00082400000c000b */
[----:B01234-:R-:W-:Y:S01]  /*37550*/  ENDCOLLECTIVE ;  /* 0x000000000000791b */ /* 0x01ffe20003800000 */
.L_x_4914:
[----:B------:R-:W-:Y:S05]  /*37560*/  BSYNC B0 ;  /* 0x0000000000007941 */ /* 0x000fea0003800000 */
.L_x_4913:
[----:B------:R-:W-:Y:S01]  /*37570*/  MOV R24, R14 ;  /* 0x0000000e00187202 */ /* 0x000fe20000000f00 */
[----:B------:R-:W-:Y:S06]  /*37580*/  BRA `(.L_x_4613) ;  /* 0xffffff7c008c7947 */ /* 0x000fec000383ffff */
.L_x_4618:
[----:B0-----:R0:W1:Y:S02]  /*37590*/  SYNCS.PHASECHK.TRANS64.TRYWAIT P0, [R5+URZ+0x33420], R0 ;  /* 0x03342000050075a7 */ /* 0x001064000800017f */
[----:B-1----:R-:W-:Y:S05]  /*375a0*/  @!P0 NANOSLEEP.SYNCS 0x989680 ;  /* 0x009896800000895d */ /* 0x002fea0003900000 */
[----:B------:R-:W1:Y:S02]  /*375b0*/  @!P0 SYNCS.PHASECHK.TRANS64 P0, [R5+URZ+0x33420], R0 ;  /* 0x03342000050085a7 */ /* 0x000e64000800007f */
[----:B-1----:R-:W-:Y:S05]  /*375c0*/  @!P0 BRA `(.L_x_4618) ;  /* 0xfffffffc00f08947 */ /* 0x002fea000383ffff */
[----:B------:R-:W-:Y:S05]  /*375d0*/  BRA `(.L_x_4915) ;  /* 0xffffff8000ec7947 */ /* 0x000fea000383ffff */
.L_x_4619:
        /* <DEDUP_REMOVED lines=11> */
.L_x_4917:
[----:B------:R-:W-:Y:S05]  /*37690*/  BSYNC B0 ;  /* 0x0000000000007941 */ /* 0x000fea0003800000 */
.L_x_4916:
[----:B------:R-:W-:Y:S05]  /*376a0*/  BRA `(.L_x_4918) ;  /* 0xffffff8000d47947 */ /* 0x000fea000383ffff */
.L_x_4620:
[----:B------:R-:W-:Y:S01]  /*376b0*/  BSSY B0, `(.L_x_4919) ;  /* 0x0000006000007945 */ /* 0x000fe20003800000 */
[----:B------:R-:W-:-:S07]  /*376c0*/  IMAD.MOV.U32 R15, RZ, RZ, -0x1 ;  /* 0xffffffffff0f7424 */ /* 0x000fce00078e00ff */
[----:B0-----:R-:W-:Y:S05]  /*376d0*/  WARPSYNC.COLLECTIVE R15, `(.L_x_4920) ;  /* 0x000000000f0c7348 */ /* 0x001fea0003c00000 */
[----:B------:R-:W-:Y:S02]  /*376e0*/  ELECT P6, UR62, PT ;  /* 0x00000000003e782f */ /* 0x000fe400038c0000 */
[----:B------:R-:W-:Y:S01]  /*376f0*/  MOV R14, UR62 ;  /* 0x0000003e000e7c02 */ /* 0x000fe20008000f00 */
[----:B0-----:R-:W-:Y:S10]  /*37700*/  ENDCOLLECTIVE ;  /* 0x000000000000791b */ /* 0x001ff40003800000 */
.L_x_4920:
[----:B------:R-:W-:Y:S05]  /*37710*/  BSYNC B0 ;  /* 0x0000000000007941 */ /* 0x000fea0003800000 */
.L_x_4919:
[----:B------:R-:W-:Y:S05]  /*37720*/  BRA `(.L_x_4921) ;  /* 0xffffff8000c87947 */ /* 0x000fea000383ffff */
.L_x_4622:
[----:B0-----:R0:W1:Y:S02]  /*37730*/  SYNCS.PHASECHK.TRANS64.TRYWAIT P1, [R3+URZ+0x33440], R2 ;  /* 0x03344002030075a7 */ /* 0x001064000802017f */
[----:B-1----:R-:W-:Y:S05]  /*37740*/  @!P1 NANOSLEEP.SYNCS 0x989680 ;  /* 0x009896800000995d */ /* 0x002fea0003900000 */
[----:B------:R-:W1:Y:S02]  /*37750*/  @!P1 SYNCS.PHASECHK.TRANS64 P1, [R3+URZ+0x33440], R2 ;  /* 0x03344002030095a7 */ /* 0x000e64000802007f */
[----:B-1----:R-:W-:Y:S05]  /*37760*/  @!P1 BRA `(.L_x_4622) ;  /* 0xfffffffc00f09947 */ /* 0x002fea000383ffff */
[----:B------:R-:W-:Y:S05]  /*37770*/  BRA `(.L_x_4922) ;  /* 0xffffff8000e87947 */ /* 0x000fea000383ffff */
.L_x_4624:
[----:B-1----:R1:W2:Y:S02]  /*37780*/  SYNCS.PHASECHK.TRANS64.TRYWAIT P1, [R5+URZ+0x33440], R0 ;  /* 0x03344000050075a7 */ /* 0x0022a4000802017f */
[----:B--2---:R-:W-:Y:S05]  /*37790*/  @!P1 NANOSLEEP.SYNCS 0x989680 ;  /* 0x009896800000995d */ /* 0x004fea0003900000 */
[----:B------:R-:W2:Y:S02]  /*377a0*/  @!P1 SYNCS.PHASECHK.TRANS64 P1, [R5+URZ+0x33440], R0 ;  /* 0x03344000050095a7 */ /* 0x000ea4000802007f */
[----:B--2---:R-:W-:Y:S05]  /*377b0*/  @!P1 BRA `(.L_x_4624) ;  /* 0xfffffffc00f09947 */ /* 0x004fea000383ffff */
[----:B------:R-:W-:Y:S05]  /*377c0*/  BRA `(.L_x_4923) ;  /* 0xffffff8000f47947 */ /* 0x000fea000383ffff */
.L_x_4626:
[----:B--2---:R2:W3:Y:S02]  /*377d0*/  SYNCS.PHASECHK.TRANS64.TRYWAIT P1, [R3+URZ+0x33460], R2 ;  /* 0x03346002030075a7 */ /* 0x0044e4000802017f */
[----:B---3--:R-:W-:Y:S05]  /*377e0*/  @!P1 NANOSLEEP.SYNCS 0x989680 ;  /* 0x009896800000995d */ /* 0x008fea0003900000 */
[----:B------:R-:W3:Y:S02]  /*377f0*/  @!P1 SYNCS.PHASECHK.TRANS64 P1, [R3+URZ+0x33460], R2 ;  /* 0x03346002030095a7 */ /* 0x000ee4000802007f */
[----:B---3--:R-:W-:Y:S05]  /*37800*/  @!P1 BRA `(.L_x_4626) ;  /* 0xfffffffc00f09947 */ /* 0x008fea000383ffff */
[----:B------:R-:W-:Y:S05]  /*37810*/  BRA `(.L_x_4924) ;  /* 0xffffff8000f07947 */ /* 0x000fea000383ffff */
.L_x_4628:
[----:B---3--:R3:W4:Y:S02]  /*37820*/  SYNCS.PHASECHK.TRANS64.TRYWAIT P1, [R5+URZ+0x33460], R0 ;  /* 0x03346000050075a7 */ /* 0x008724000802017f */
[----:B----4-:R-:W-:Y:S05]  /*37830*/  @!P1 NANOSLEEP.SYNCS 0x989680 ;  /* 0x009896800000995d */ /* 0x010fea0003900000 */
[----:B------:R-:W4:Y:S02]  /*37840*/  @!P1 SYNCS.PHASECHK.TRANS64 P1, [R5+URZ+0x33460], R0 ;  /* 0x03346000050095a7 */ /* 0x000f24000802007f */
[----:B----4-:R-:W-:Y:S05]  /*37850*/  @!P1 BRA `(.L_x_4628) ;  /* 0xfffffffc00f09947 */ /* 0x010fea000383ffff */
[----:B------:R-:W-:Y:S05]  /*37860*/  BRA `(.L_x_4925) ;  /* 0xffffff8000ec7947 */ /* 0x000fea000383ffff */
.L_x_4630:
[----:B----4-:R4:W0:Y:S02]  /*37870*/  SYNCS.PHASECHK.TRANS64.TRYWAIT P1, [R3+URZ+0x33480], R2 ;  /* 0x03348002030075a7 */ /* 0x010824000802017f */
[----:B0-----:R-:W-:Y:S05]  /*37880*/  @!P1 NANOSLEEP.SYNCS 0x989680 ;  /* 0x009896800000995d */ /* 0x001fea0003900000 */
[----:B------:R-:W0:Y:S02]  /*37890*/  @!P1 SYNCS.PHASECHK.TRANS64 P1, [R3+URZ+0x33480], R2 ;  /* 0x03348002030095a7 */ /* 0x000e24000802007f */
[----:B0-----:R-:W-:Y:S05]  /*378a0*/  @!P1 BRA `(.L_x_4630) ;  /* 0xfffffffc00f09947 */ /* 0x001fea000383ffff */
[----:B------:R-:W-:Y:S05]  /*378b0*/  BRA `(.L_x_4926) ;  /* 0xffffff8000e87947 */ /* 0x000fea000383ffff */
.L_x_4927:
        /* <DEDUP_REMOVED lines=12> */
.L_x_16277:


//--------------------- .text._ZN7cutlass13device_kernelIN5flash11enable_sm90INS1_16FlashAttnFwdSm90INS1_25CollectiveMainloopFwdSm90ILi2EN4cute5tupleIJNS5_1CILi1EEES8_S8_EEENS6_IJNS7_ILi128EEESA_NS7_ILi192EEEEEELi192ENS_12float_e4m3_tEfNS_4arch4Sm90ELb0ELb1ELb0ELb0ELb1ELb0ELb0ELb1ELb1ELb1ELb1ELb0EEENS1_21CollectiveEpilogueFwdINS6_IJSA_SB_SA_EEES9_NS_10bfloat16_tESF_Li256ELb0ELb1ELb1ELb1EEENS1_19SingleTileSchedulerILb0ELb1ELb1ELi128EEEEEEEEEvNT_6ParamsE --------------------------
	.section	.text._ZN7cutlass13device_kernelIN5flash11enable_sm90INS1_16FlashAttnFwdSm90INS1_25CollectiveMainloopFwdSm90ILi2EN4cute5tupleIJNS5_1CILi1EEES8_S8_EEENS6_IJNS7_ILi128EEESA_NS7_ILi192EEEEEELi192ENS_12float_e4m3_tEfNS_4arch4Sm90ELb0ELb1ELb0ELb0ELb1ELb0ELb0ELb1ELb1ELb1ELb1ELb0EEENS1_21CollectiveEpilogueFwdINS6_IJSA_SB_SA_EEES9_NS_10bfloat16_tESF_Li256ELb0ELb1ELb1ELb1EEENS1_19SingleTileSchedulerILb0ELb1ELb1ELi128EEEEEEEEEvNT_6ParamsE,"ax",@progbits
	.align	128
.text._ZN7cutlass13device_kernelIN5flash11enable_sm90INS1_16FlashAttnFwdSm90INS1_25CollectiveMainloopFwdSm90ILi2EN4cute5tupleIJNS5_1CILi1EEES8_S8_EEENS6_IJNS7_ILi128EEESA_NS7_ILi192EEEEEELi192ENS_12float_e4m3_tEfNS_4arch4Sm90ELb0ELb1ELb0ELb0ELb1ELb0ELb0ELb1ELb1ELb1ELb1ELb0EEENS1_21CollectiveEpilogueFwdINS6_IJSA_SB_SA_EEES9_NS_10bfloat16_tESF_Li256ELb0ELb1ELb1ELb1EEENS1_19SingleTileSchedulerILb0ELb1ELb1ELi128EEEEEEEEEvNT_6ParamsE:
        .type           _ZN7cutlass13device_kernelIN5flash11enable_sm90INS1_16FlashAttnFwdSm90INS1_25CollectiveMainloopFwdSm90ILi2EN4cute5tupleIJNS5_1CILi1EEES8_S8_EEENS6_IJNS7_ILi128EEESA_NS7_ILi192EEEEEELi192ENS_12float_e4m3_tEfNS_4arch4Sm90ELb0ELb1ELb0ELb0ELb1ELb0ELb0ELb1ELb1ELb1ELb1ELb0EEENS1_21CollectiveEpilogueFwdINS6_IJSA_SB_SA_EEES9_NS_10bfloat16_tESF_Li256ELb0ELb1ELb1ELb1EEENS1_19SingleTileSchedulerILb0ELb1ELb1ELi128EEEEEEEEEvNT_6ParamsE,@function
        .size           _ZN7cutlass13device_kernelIN5flash11enable_sm90INS1_16FlashAttnFwdSm90INS1_25CollectiveMainloopFwdSm90ILi2EN4cute5tupleIJNS5_1CILi1EEES8_S8_EEENS6_IJNS7_ILi128EEESA_NS7_ILi192EEEEEELi192ENS_12float_e4m3_tEfNS_4arch4Sm90ELb0ELb1ELb0ELb0ELb1ELb0ELb0ELb1ELb1ELb1ELb1ELb0EEENS1_21CollectiveEpilogueFwdINS6_IJSA_SB_SA_EEES9_NS_10bfloat16_tESF_Li256ELb0ELb1ELb1ELb1EEENS1_19SingleTileSchedulerILb0ELb1ELb1ELi128EEEEEEEEEvNT_6ParamsE,(.L_x_16278 - _ZN7cutlass13device_kernelIN5flash11enable_sm90INS1_16FlashAttnFwdSm90INS1_25CollectiveMainloopFwdSm90ILi2EN4cute5tupleIJNS5_1CILi1EEES8_S8_EEENS6_IJNS7_ILi128EEESA_NS7_ILi192EEEEEELi192ENS_12float_e4m3_tEfNS_4arch4Sm90ELb0ELb1ELb0ELb0ELb1ELb0ELb0ELb1ELb1ELb1ELb1ELb0EEENS1_21CollectiveEpilogueFwdINS6_IJSA_SB_SA_EEES9_NS_10bfloat16_tESF_Li256ELb0ELb1ELb1ELb1EEENS1_19SingleTileSchedulerILb0ELb1ELb1ELi128EEEEEEEEEvNT_6ParamsE)
        .other          _ZN7cutlass13device_kernelIN5flash11enable_sm90INS1_16FlashAttnFwdSm90INS1_25CollectiveMainloopFwdSm90ILi2EN4cute5tupleIJNS5_1CILi1EEES8_S8_EEENS6_IJNS7_ILi128EEESA_NS7_ILi192EEEEEELi192ENS_12float_e4m3_tEfNS_4arch4Sm90ELb0ELb1ELb0ELb0ELb1ELb0ELb0ELb1ELb1ELb1ELb1ELb0EEENS1_21CollectiveEpilogueFwdINS6_IJSA_SB_SA_EEES9_NS_10bfloat16_tESF_Li256ELb0ELb1ELb1ELb1EEENS1_19SingleTileSchedulerILb0ELb1ELb1ELi128EEEEEEEEEvNT_6ParamsE,@"STO_CUDA_ENTRY STV_DEFAULT"
_ZN7cutlass13device_kernelIN5flash11enable_sm90INS1_16FlashAttnFwdSm90INS1_25CollectiveMainloopFwdSm90ILi2EN4cute5tupleIJNS5_1CILi1EEES8_S8_EEENS6_IJNS7_ILi128EEESA_NS7_ILi192EEEEEELi192ENS_12float_e4m3_tEfNS_4arch4Sm90ELb0ELb1ELb0ELb0ELb1ELb0ELb0ELb1ELb1ELb1ELb1ELb0EEENS1_21CollectiveEpilogueFwdINS6_IJSA_SB_SA_EEES9_NS_10bfloat16_tESF_Li256ELb0ELb1ELb1ELb1EEENS1_19SingleTileSchedulerILb0ELb1ELb1ELi128EEEEEEEEEvNT_6ParamsE:
        /* <DEDUP_REMOVED lines=45> */
.L_x_4928:
        /* <DEDUP_REMOVED lines=22> */
.L_x_4929:
        /* <DEDUP_REMOVED lines=18> */
.L_x_4930:
        /* <DEDUP_REMOVED lines=22> */
.L_x_4931:
        /* <DEDUP_REMOVED lines=23> */
.L_x_4932:
        /* <DEDUP_REMOVED lines=9> */
.L_x_4935:
        /* <DEDUP_REMOVED lines=108> */
.L_x_4938:
[----:B------:R-:W-:-:S11]  /*0f70*/  UISETP.NE.AND UP0, UPT, UR5, 0x1, UPT ;  /* 0x000000010500788c */ /* 0x000fd6000bf05270 */
[----:B------:R-:W-:Y:S02]  /*0f80*/  @UP0 ULDC.64 UR10, c[0x0][0x9e8] ;  /* 0x00027a00000a0ab9 */ /* 0x000fe40000000a00 */
[----:B------:R-:W-:-:S04]  /*0f90*/  UIMAD.WIDE.U32 UR8, UR4, UR10, URZ ;  /* 0x0000000a040872a5 */ /* 0x000fc8000f8e003f */
[----:B------:R-:W-:-:S12]  /*0fa0*/  @UP0 USHF.R.U32.HI UR4, URZ, UR11, UR9 ;  /* 0x0000000b3f040299 */ /* 0x000fd80008011609 */
.L_x_4939:
[----:B------:R-:W-:-:S06]  /*0fb0*/  UIMAD UR4, UR4, UR5, UR5 ;  /* 0x00000005040472a4 */ /* 0x000fcc000f8e0205 */
[----:B------:R-:W-:-:S07]  /*0fc0*/  VIMNMX R0, R0, UR4, PT ;  /* 0x0000000400007c48 */ /* 0x000fce000bfe0100 */
.L_x_4937:
        /* <DEDUP_REMOVED lines=33> */
.L_x_4941:
[----:B------:R-:W-:-:S11]  /*11e0*/  UISETP.NE.AND UP0, UPT, UR5, 0x1, UPT ;  /* 0x000000010500788c */ /* 0x000fd6000bf05270 */
[----:B------:R-:W-:Y:S02]  /*11f0*/  @UP0 ULDC.64 UR10, c[0x0][0x9e8] ;  /* 0x00027a00000a0ab9 */ /* 0x000fe40000000a00 */
[----:B------:R-:W-:-:S04]  /*1200*/  UIMAD.WIDE.U32 UR8, UR4, UR10, URZ ;  /* 0x0000000a040872a5 */ /* 0x000fc8000f8e003f */
[----:B------:R-:W-:-:S12]  /*1210*/  @UP0 USHF.R.U32.HI UR4, URZ, UR11, UR9 ;  /* 0x0000000b3f040299 */ /* 0x000fd80008011609 */
.L_x_4942:
[----:B------:R-:W-:-:S04]  /*1220*/  UIMAD UR4, UR4, UR5, URZ ;  /* 0x00000005040472a4 */ /* 0x000fc8000f8e023f */
[----:B------:R-:W-:-:S04]  /*1230*/  UISETP.LT.AND UP0, UPT, UR7, UR4, UPT ;  /* 0x000000040700728c */ /* 0x000fc8000bf01270 */
[----:B------:R-:W-:-:S12]  /*1240*/  USEL UR7, UR7, UR4, !UP0 ;  /* 0x0000000407077287 */ /* 0x000fd8000c000000 */
.L_x_4940:
        /* <DEDUP_REMOVED lines=47> */
.L_x_4943:
[----:B------:R-:W-:Y:S02]  /*1540*/  UIMAD UR38, UR38, UR4, UR9 ;  /* 0x00000004262672a4 */ /* 0x000fe4000f8e0209 */
[----:B------:R-:W-:Y:S01]  /*1550*/  IMAD.U32 R0, RZ, RZ, UR4 ;  /* 0x00000004ff007e24 */ /* 0x000fe2000f8e00ff */
[----:B------:R-:W-:Y:S02]  /*1560*/  PLOP3.LUT P0, PT, PT, PT, PT, 0x80, 0x0 ;  /* 0x000000000000781c */ /* 0x000fe40003f0f070 */
[----:B------:R-:W-:Y:S02]  /*1570*/  CS2R R12, SRZ ;  /* 0x00000000000c7805 */ /* 0x000fe4000001ff00 */
[----:B------:R-:W-:Y:S02]  /*1580*/  CS2R R2, SRZ ;  /* 0x0000000000027805 */ /* 0x000fe4000001ff00 */
[----:B------:R-:W-:Y:S02]  /*1590*/  CS2R R10, SRZ ;  /* 0x00000000000a7805 */ /* 0x000fe4000001ff00 */
[----:B------:R-:W-:-:S02]  /*15a0*/  VIADDMNMX R19, R0, UR38, R19, PT ;  /* 0x0000002600137c46 */ /* 0x000fc4000b800113 */
[----:B------:R-:W-:Y:S02]  /*15b0*/  CS2R R6, SRZ ;  /* 0x0000000000067805 */ /* 0x000fe4000001ff00 */
[----:B------:R-:W-:Y:S01]  /*15c0*/  CS2R R56, SRZ ;  /* 0x0000000000387805 */ /* 0x000fe2000001ff00 */
[----:B------:R-:W-:Y:S01]  /*15d0*/  IMAD.MOV.U32 R8, RZ, RZ, RZ ;  /* 0x000000ffff087224 */ /* 0x000fe200078e00ff */
[----:B------:R-:W-:Y:S01]  /*15e0*/  ISETP.GT.AND P1, PT, R19, UR38, PT ;  /* 0x0000002613007c0c */ /* 0x000fe2000bf24270 */
[----:B------:R-:W-:Y:S01]  /*15f0*/  IMAD.MOV.U32 R31, RZ, RZ, RZ ;  /* 0x000000ffff1f7224 */ /* 0x000fe200078e00ff */
        /* <DEDUP_REMOVED lines=83> */
.L_x_4945:
[----:B------:R-:W-:-:S04]  /*1b30*/  SHF.L.U32 R0, RZ, 0x1f, RZ ;  /* 0x0000001fff007819 */ /* 0x000fc800000006ff */
[----:B------:R-:W0:Y:S02]  /*1b40*/  SYNCS.PHASECHK.TRANS64.TRYWAIT P0, [UR36+0x2a800], R0 ;  /* 0x02a80000ff0075a7 */ /* 0x000e240008000164 */
[----:B0-----:R-:W-:Y:S05]  /*1b50*/  @!P0 BRA `(.L_x_4946) ;  /* 0x0000014000ec8947 */ /* 0x001fea0003800000 */
.L_x_5090:
[----:B------:R-:W-:-:S06]  /*1b60*/  ULOP3.LUT UR4, UR43, 0x1, URZ, 0xfc, !UPT ;  /* 0x000000012b047892 */ /* 0x000fcc000f8efc3f */
[----:B------:R-:W-:-:S05]  /*1b70*/  IMAD.U32 R2, RZ, RZ, UR4 ;  /* 0x00000004ff027e24 */ /* 0x000fca000f8e00ff */
[----:B------:R-:W-:-:S13]  /*1b80*/  ISETP.NE.AND P0, PT, R2, 0x3, PT ;  /* 0x000000030200780c */ /* 0x000fda0003f05270 */
[----:B------:R-:W-:Y:S05]  /*1b90*/  @!P0 BRA `(.L_x_4947) ;  /* 0x0000000000048947 */ /* 0x000fea0003800000 */
[----:B------:R-:W-:Y:S01]  /*1ba0*/  BPT.TRAP 0x1 ;  /* 0x000000040000795c */ /* 0x000fe20000300000 */
.L_x_4947:
[----:B------:R1:W2:Y:S01]  /*1bb0*/  SYNCS.PHASECHK.TRANS64.TRYWAIT P1, [UR36+0x2a830], R0 ;  /* 0x02a83000ff0075a7 */ /* 0x0002a20008020164 */
[----:B------:R-:W-:Y:S05]  /*1bc0*/  @!P0 BRA `(.L_x_4948) ;  /* 0x0000000000048947 */ /* 0x000fea0003800000 */
[----:B------:R-:W-:Y:S01]  /*1bd0*/  BPT.TRAP 0x1 ;  /* 0x000000040000795c */ /* 0x000fe20000300000 */
.L_x_4948:
[----:B------:R-:W-:-:S05]  /*1be0*/  IMAD.U32 R4, RZ, RZ, UR50 ;  /* 0x00000032ff047e24 */ /* 0x000fca000f8e00ff */
[----:B------:R-:W-:Y:S01]  /*1bf0*/  LOP3.LUT R4, R4, 0x10000, RZ, 0xfc, !PT ;  /* 0x0001000004047812 */ /* 0x000fe200078efcff */
[----:B--2---:R-:W-:Y:S06]  /*1c00*/  @P1 BRA `(.L_x_4949) ;  /* 0x0000000000081947 */ /* 0x004fec0003800000 */
[----:B------:R-:W2:Y:S02]  /*1c10*/  SYNCS.PHASECHK.TRANS64.TRYWAIT P1, [UR36+0x2a830], R0 ;  /* 0x02a83000ff0075a7 */ /* 0x000ea40008020164 */
[----:B--2---:R-:W-:Y:S05]  /*1c20*/  @!P1 BRA `(.L_x_4950) ;  /* 0x0000014000d09947 */ /* 0x004fea0003800000 */
.L_x_4949:
[----:B------:R-:W-:Y:S05]  /*1c30*/  WARPSYNC.ALL ;  /* 0x0000000000007948 */ /* 0x000fea0003800000 */
[----:B------:R-:W-:Y:S01]  /*1c40*/  IMAD.MOV.U32 R5, RZ, RZ, -0x7fffffe0 ;  /* 0x80000020ff057424 */ /* 0x000fe200078e00ff */
[----:B------:R-:W-:-:S04]  /*1c50*/  UIADD3 UR4, UR36, 0x1e400, URZ ;  /* 0x0001e40024047890 */ /* 0x000fc8000fffe03f */
[----:B------:R-:W-:Y:S01]  /*1c60*/  R2UR UR5, R5 ;  /* 0x00000000050572ca */ /* 0x000fe200000e0000 */
[----:B------:R-:W-:Y:S01]  /*1c70*/  WARPGROUP.ARRIVE ;  /* 0x00000000000079c5 */ /* 0x000fe20000000000 */
[----:B------:R-:W-:Y:S01]  /*1c80*/  UMOV UR7, 0x80000020 ;  /* 0x8000002000077882 */ /* 0x000fe20000000000 */
[----:B------:R-:W-:Y:S01]  /*1c90*/  USHF.R.U32.HI UR6, URZ, 0x4, UR4 ;  /* 0x000000043f067899 */ /* 0x000fe20008011604 */
[C---:B------:R-:W-:Y:S01]  /*1ca0*/  R2UR UR20, R4.reuse ;  /* 0x00000000041472ca */ /* 0x040fe200000e0000 */
[----:B------:R-:W-:Y:S01]  /*1cb0*/  UMOV UR9, 0x80000020 ;  /* 0x8000002000097882 */ /* 0x000fe20000000000 */
[----:B------:R-:W-:Y:S01]  /*1cc0*/  R2UR UR4, R4 ;  /* 0x00000000040472ca */ /* 0x000fe200000e0000 */
[----:B------:R-:W-:Y:S01]  /*1cd0*/  ULOP3.LUT UR6, UR6, 0x3fff, URZ, 0xc0, !UPT ;  /* 0x00003fff06067892 */ /* 0x000fe2000f8ec03f */
[----:B------:R-:W-:Y:S01]  /*1ce0*/  UMOV UR11, 0x80000020 ;  /* 0x80000020000b7882 */ /* 0x000fe20000000000 */
[----:B------:R-:W-:Y:S02]  /*1cf0*/  UMOV UR13, 0x80000020 ;  /* 0x80000020000d7882 */ /* 0x000fe40000000000 */
[----:B------:R-:W-:Y:S01]  /*1d00*/  ULOP3.LUT UR28, UR6, 0x10000, URZ, 0xfc, !UPT ;  /* 0x00010000061c7892 */ /* 0x000fe2000f8efc3f */
[----:B------:R-:W-:Y:S01]  /*1d10*/  UMOV UR15, 0x80000020 ;  /* 0x80000020000f7882 */ /* 0x000fe20000000000 */
[----:B------:R-:W-:-:S02]  /*1d20*/  UMOV UR17, 0x80000020 ;  /* 0x8000002000117882 */ /* 0x000fc40000000000 */
[----:B------:R-:W-:Y:S02]  /*1d30*/  UIADD3 UR10, UR28, 0x200, URZ ;  /* 0x000002001c0a7890 */ /* 0x000fe4000fffe03f */
[----:B------:R-:W-:Y:S01]  /*1d40*/  UIADD3 UR8, UR20, 0x200, URZ ;  /* 0x0000020014087890 */ /* 0x000fe2000fffe03f */
[----:B------:R-:W-:Y:S01]  /*1d50*/  UMOV UR6, UR28 ;  /* 0x0000001c00067c82 */ /* 0x000fe20008000000 */
[----:B------:R-:W-:Y:S01]  /*1d60*/  UIADD3 UR12, UR20, 0x202, URZ ;  /* 0x00000202140c7890 */ /* 0x000fe2000fffe03f */
[----:B------:R-:W-:Y:S01]  /*1d70*/  QGMMA.64x128x32.F32.E4M3.E4M3 R24, gdesc[UR4], RZ, !UPT, gsb0 ;  /* 0x01e00000041879f3 */ /* 0x000fe2000c0008ff */
[----:B------:R-:W-:Y:S02]  /*1d80*/  UIADD3 UR4, UR20, 0x2, URZ ;  /* 0x0000000214047890 */ /* 0x000fe4000fffe03f */
[----:B------:R-:W-:Y:S01]  /*1d90*/  UIADD3 UR6, UR28, 0x2, URZ ;  /* 0x000000021c067890 */ /* 0x000fe2000fffe03f */
[----:B------:R-:W-:Y:S01]  /*1da0*/  UMOV UR5, 0x80000020 ;  /* 0x8000002000057882 */ /* 0x000fe20000000000 */
[----:B------:R-:W-:Y:S01]  /*1db0*/  UMOV UR7, 0x80000020 ;  /* 0x8000002000077882 */ /* 0x000fe20000000000 */
[----:B------:R-:W-:-:S02]  /*1dc0*/  UIADD3 UR14, UR28, 0x202, URZ ;  /* 0x000002021c0e7890 */ /* 0x000fc4000fffe03f */
[----:B------:R-:W-:Y:S02]  /*1dd0*/  UIADD3 UR16, UR20, 0x400, URZ ;  /* 0x0000040014107890 */ /* 0x000fe4000fffe03f */
[----:B------:R-:W-:Y:S01]  /*1de0*/  UIADD3 UR18, UR28, 0x400, URZ ;  /* 0x000004001c127890 */ /* 0x000fe2000fffe03f */
        /* <DEDUP_REMOVED lines=21> */
[----:B------:R-:W-:Y:S05]  /*1f40*/  @!P0 BRA `(.L_x_4951) ;  /* 0x0000000000048947 */ /* 0x000fea0003800000 */
[----:B------:R-:W-:Y:S01]  /*1f50*/  BPT.TRAP 0x1 ;  /* 0x000000040000795c */ /* 0x000fe20000300000 */
.L_x_4951:
[----:B0-----:R-:W-:Y:S01]  /*1f60*/  LOP3.LUT R3, R88, 0xffffff80, RZ, 0xc0, !PT ;  /* 0xffffff8058037812 */ /* 0x001fe200078ec0ff */
[----:B------:R-:W-:Y:S01]  /*1f70*/  UISETP.NE.AND UP1, UPT, UR45, URZ, UPT ;  /* 0x0000003f2d00728c */ /* 0x000fe2000bf25270 */
[----:B------:R-:W-:Y:S01]  /*1f80*/  LEA.HI R23, R23, R22, RZ, 0x2 ;  /* 0x0000001617177211 */ /* 0x000fe200078f10ff */
[----:B------:R-:W-:Y:S01]  /*1f90*/  UISETP.NE.AND UP0, UPT, UR44, URZ, UPT ;  /* 0x0000003f2c00728c */ /* 0x000fe2000bf05270 */
[----:B------:R-:W-:Y:S01]  /*1fa0*/  LEA.HI R8, R89, R89, RZ, 0x1 ;  /* 0x0000005959087211 */ /* 0x000fe200078f08ff */
[----:B------:R-:W-:Y:S01]  /*1fb0*/  IMAD.IADD R3, R22, 0x1, -R3 ;  /* 0x0000000116037824 */ /* 0x000fe200078e0a03 */
[----:B------:R-:W-:Y:S01]  /*1fc0*/  LOP3.LUT R23, R23, 0xfffffffc, RZ, 0xc0, !PT ;  /* 0xfffffffc17177812 */ /* 0x000fe200078ec0ff */
[----:B------:R-:W-:Y:S01]  /*1fd0*/  ULDC UR32, c[0x0][0x9dc] ;  /* 0x0002770000207ab9 */ /* 0x000fe20000000800 */
[----:B------:R-:W-:Y:S01]  /*1fe0*/  LOP3.LUT R8, R8, 0x3fffffe, RZ, 0xc0, !PT ;  /* 0x03fffffe08087812 */ /* 0x000fe200078ec0ff */
[----:B------:R-:W-:Y:S01]  /*1ff0*/  ULOP3.LUT UR32, URZ, UR32, URZ, 0x33, !UPT ;  /* 0x000000203f207292 */ /* 0x000fe2000f8e333f */
[----:B-1----:R-:W-:Y:S01]  /*2000*/  SHF.R.S32.HI R0, RZ, 0x1f, R3 ;  /* 0x0000001fff007819 */ /* 0x002fe20000011403 */
        /* <DEDUP_REMOVED lines=15> */
[----:B------:R-:W-:Y:S01]  /*2100*/  IADD3 R7, R10, R0, -R7 ;  /* 0x000000000a077210 */ /* 0x000fe20007ffe807 */
[----:B------:R-:W-:Y:S01]  /*2110*/  IMAD.MOV.U32 R0, RZ, RZ, -0x80 ;  /* 0xffffff80ff007424 */ /* 0x000fe200078e00ff */
[----:B------:R-:W-:Y:S01]  /*2120*/  PLOP3.LUT P2, PT, PT, PT, UP1, 0x80, 0x0 ;  /* 0x000000000000781c */ /* 0x000fe20003f4f018 */
[----:B------:R-:W-:Y:S01]  /*2130*/  IMAD.IADD R6, R23, 0x1, -R6 ;  /* 0x0000000117067824 */ /* 0x000fe200078e0a06 */
[----:B------:R-:W-:Y:S01]  /*2140*/  LOP3.LUT R2, R2, 0x7ffffffc, RZ, 0xc0, !PT ;  /* 0x7ffffffc02027812 */ /* 0x000fe200078ec0ff */
[----:B------:R-:W-:Y:S01]  /*2150*/  IMAD R7, R8, 0x40, R7 ;  /* 0x0000004008077824 */ /* 0x000fe200078e0207 */
[C---:B------:R-:W-:Y:S01]  /*2160*/  LEA R14, R19.reuse, 0xffffff80, 0x7 ;  /* 0xffffff80130e7811 */ /* 0x040fe200078e38ff */
[----:B------:R-:W-:Y:S02]  /*2170*/  IMAD R11, R19, R0, 0x80 ;  /* 0x00000080130b7424 */ /* 0x000fe400078e0200 */
[----:B------:R-:W-:-:S02]  /*2180*/  IMAD R8, R6, 0x8, R7 ;  /* 0x0000000806087824 */ /* 0x000fc400078e0207 */
[----:B------:R-:W-:Y:S02]  /*2190*/  IMAD.IADD R7, R3, 0x1, -R2 ;  /* 0x0000000103077824 */ /* 0x000fe400078e0a02 */
[----:B------:R-:W-:Y:S01]  /*21a0*/  @P1 IMAD.HI.U32 R6, R8, UR6, RZ ;  /* 0x0000000608061c27 */ /* 0x000fe2000f8e00ff */
[----:B------:R-:W-:Y:S01]  /*21b0*/  UIADD3 UR6, UR36, 0x2a840, URZ ;  /* 0x0002a84024067890 */ /* 0x000fe2000fffe03f */
[----:B------:R-:W-:Y:S02]  /*21c0*/  PLOP3.LUT P1, PT, PT, PT, UP0, 0x40, 0x0 ;  /* 0x000000000000781c */ /* 0x000fe40003f2e808 */
[----:B------:R-:W-:Y:S01]  /*21d0*/  IMAD.MOV.U32 R9, RZ, RZ, R8 ;  /* 0x000000ffff097224 */ /* 0x000fe200078e0008 */
[----:B------:R-:W-:Y:S01]  /*21e0*/  @P2 SHF.R.U32.HI R9, RZ, UR7, R6 ;  /* 0x00000007ff092c19 */ /* 0x000fe20008011606 */
[----:B------:R-:W-:Y:S01]  /*21f0*/  VIADD R0, R11, 0x1 ;  /* 0x000000010b007836 */ /* 0x000fe20000000000 */
[----:B------:R-:W-:Y:S01]  /*2200*/  UPRMT UR49, UR49, 0x654, UR6 ;  /* 0x0000065431317896 */ /* 0x000fe20008000006 */
[----:B------:R-:W-:-:S02]  /*2210*/  ULDC UR7, c[0x0][0x288] ;  /* 0x0000a20000077ab9 */ /* 0x000fc40000000800 */
[----:B------:R-:W0:Y:S01]  /*2220*/  SHFL.IDX PT, R10, R9, RZ, 0x1c1f ;  /* 0x001c1fff090a7589 */ /* 0x000e2200000e0000 */
[----:B------:R-:W-:Y:S01]  /*2230*/  IMAD R3, R7, -0x2, R0 ;  /* 0xfffffffe07037824 */ /* 0x000fe200078e0200 */
[----:B------:R-:W-:Y:S01]  /*2240*/  ULDC UR6, c[0x0][0x2f0] ;  /* 0x0000bc0000067ab9 */ /* 0x000fe20000000800 */
[----:B------:R-:W-:Y:S01]  /*2250*/  IMAD.U32 R6, RZ, RZ, UR7 ;  /* 0x00000007ff067e24 */ /* 0x000fe2000f8e00ff */
[----:B------:R-:W-:Y:S01]  /*2260*/  ULDC UR7, c[0x0][0x9e0] ;  /* 0x0002780000077ab9 */ /* 0x000fe20000000800 */
[C---:B------:R-:W-:Y:S01]  /*2270*/  IMAD R3, R16.reuse, UR6, R3 ;  /* 0x0000000610037c24 */ /* 0x040fe2000f8e0203 */
[----:B------:R-:W-:Y:S01]  /*2280*/  SYNCS.ARRIVE.TRANS64.RED.A1T0 RZ, [UR49], RZ ;  /* 0x000000ffffff79a7 */ /* 0x000fe20008100431 */
[----:B------:R-:W-:Y:S02]  /*2290*/  IMAD R0, R16, UR6, R11 ;  /* 0x0000000610007c24 */ /* 0x000fe4000f8e020b */
[----:B------:R-:W-:Y:S02]  /*22a0*/  IMAD.IADD R3, R3, 0x1, -R6 ;  /* 0x0000000103037824 */ /* 0x000fe400078e0a06 */
[----:B------:R-:W-:-:S02]  /*22b0*/  IMAD R12, R7, -0x2, R0 ;  /* 0xfffffffe070c7824 */ /* 0x000fc400078e0200 */
[C---:B------:R-:W-:Y:S02]  /*22c0*/  VIADD R13, R3.reuse, UR7 ;  /* 0x00000007030d7c36 */ /* 0x040fe40008000000 */
[----:B------:R-:W-:-:S03]  /*22d0*/  VIADD R15, R3, UR32 ;  /* 0x00000020030f7c36 */ /* 0x000fc60008000000 */
[----:B0-----:R-:W-:Y:S01]  /*22e0*/  VIADDMNMX R0, R10, R13, R12, PT ;  /* 0x0000000d0a007246 */ /* 0x001fe2000380010c */
        /* <DEDUP_REMOVED lines=11> */
[----:B------:R-:W0:Y:S02]  /*23a0*/  @P1 LDC.64 R22, c[0x0][0x9e8] ;  /* 0x00027a00ff161b82 */ /* 0x000e240000000a00 */
[----:B0-----:R-:W-:-:S05]  /*23b0*/  @P1 IMAD.HI.U32 R10, R3, R22, RZ ;  /* 0x00000016030a1227 */ /* 0x001fca00078e00ff */
[----:B------:R-:W-:-:S04]  /*23c0*/  @P1 SHF.R.U32.HI R3, RZ, R23, R10 ;  /* 0x00000017ff031219 */ /* 0x000fc8000001160a */
[----:B------:R-:W-:Y:S01]  /*23d0*/  LOP3.LUT R3, RZ, R3, RZ, 0x33, !PT ;  /* 0x00000003ff037212 */ /* 0x000fe200078e33ff */
[----:B------:R-:W-:Y:S06]  /*23e0*/  BRA `(.L_x_4955) ;  /* 0x0000000000187947 */ /* 0x000fec0003800000 */
.L_x_4954:
[----:B------:R-:W-:Y:S02]  /*23f0*/  ULDC UR10, c[0x0][0x9e4] ;  /* 0x00027900000a7ab9 */ /* 0x000fe40000000800 */
[----:B------:R-:W-:-:S05]  /*2400*/  IMAD.U32 R20, RZ, RZ, UR10 ;  /* 0x0000000aff147e24 */ /* 0x000fca000f8e00ff */
[----:B------:R-:W-:-:S13]  /*2410*/  ISETP.NE.AND P1, PT, R20, 0x1, PT ;  /* 0x000000011400780c */ /* 0x000fda0003f25270 */
[----:B------:R-:W0:Y:S02]  /*2420*/  @P1 LDC.64 R22, c[0x0][0x9e8] ;  /* 0x00027a00ff161b82 */ /* 0x000e240000000a00 */
[----:B0-----:R-:W-:-:S05]  /*2430*/  @P1 IMAD.HI.U32 R10, R3, R22, RZ ;  /* 0x00000016030a1227 */ /* 0x001fca00078e00ff */
[----:B------:R-:W-:-:S07]  /*2440*/  @P1 SHF.R.U32.HI R3, RZ, R23, R10 ;  /* 0x00000017ff031219 */ /* 0x000fce000001160a */
.L_x_4955:
[----:B------:R-:W-:Y:S05]  /*2450*/  BSYNC B0 ;  /* 0x0000000000007941 */ /* 0x000fea0003800000 */
.L_x_4953:
[----:B------:R-:W-:-:S04]  /*2460*/  IMAD R10, R3, R20, -R14 ;  /* 0x00000014030a7224 */ /* 0x000fc800078e0a0e */
[----:B------:R-:W-:-:S05]  /*2470*/  IMAD R3, R7, -0x2, R10 ;  /* 0xfffffffe07037824 */ /* 0x000fca00078e020a */
[----:B------:R-:W-:Y:S02]  /*2480*/  VIADDMNMX R0, R3, R20, R0, PT ;  /* 0x0000001403007246 */ /* 0x000fe40003800100 */
[----:B------:R-:W-:-:S07]  /*2490*/  VIMNMX R2, R2, R3, !PT ;  /* 0x0000000302027248 */ /* 0x000fce0007fe0100 */
.L_x_4952:
[C---:B------:R-:W-:Y:S01]  /*24a0*/  ISETP.GE.AND P2, PT, R11.reuse, 0x9, PT ;  /* 0x000000090b00780c */ /* 0x040fe20003f46270 */
[----:B------:R-:W0:Y:S01]  /*24b0*/  SHFL.IDX PT, R3, R9, 0x1, 0x1c1f ;  /* 0x003c1f0009037f89 */ /* 0x000e2200000e0000 */
[C---:B------:R-:W-:Y:S01]  /*24c0*/  ISETP.GE.AND P1, PT, R11.reuse, 0x2, PT ;  /* 0x000000020b00780c */ /* 0x040fe20003f26270 */
[----:B------:R-:W-:Y:S01]  /*24d0*/  UISETP.NE.AND UP0, UPT, UR44, URZ, UPT ;  /* 0x0000003f2c00728c */ /* 0x000fe2000bf05270 */
        /* <DEDUP_REMOVED lines=11> */
[----:B------:R-:W-:Y:S02]  /*2590*/  ISETP.GT.AND P4, PT, R2, 0x9, !P6 ;  /* 0x000000090200780c */ /* 0x000fe40007784270 */
        /* <DEDUP_REMOVED lines=116> */
[----:B------:R-:W-:Y:S02]  /*2ce0*/  P2R R28, PR, RZ, 0x20 ;  /* 0x00000020ff1c7803 */ /* 0x000fe40000000000 */
[----:B------:R-:W-:-:S02]  /*2cf0*/  FSEL R77, R77, -INF , !P3 ;  /* 0xff8000004d4d7808 */ /* 0x000fc40005800000 */
[----:B------:R-:W-:Y:S02]  /*2d00*/  ISETP.GE.AND P3, PT, R11, 0x71, PT ;  /* 0x000000710b00780c */ /* 0x000fe40003f66270 */
[----:B------:R-:W-:Y:S02]  /*2d10*/  P2R R20, PR, RZ, 0x40 ;  /* 0x00000040ff147803 */ /* 0x000fe40000000000 */
        /* <DEDUP_REMOVED lines=17> */
[----:B0-----:R-:W-:Y:S01]  /*2e30*/  VIADDMNMX R11, R3, R13, R12, PT ;  /* 0x0000000d030b7246 */ /* 0x001fe2000380010c */
[----:B------:R-:W-:Y:S01]  /*2e40*/  IMAD.IADD R12, R15, 0x1, R3 ;  /* 0x000000010f0c7824 */ /* 0x000fe200078e0203 */
[----:B------:R-:W-:Y:S02]  /*2e50*/  P2R R24, PR, RZ, 0x40 ;  /* 0x00000040ff187803 */ /* 0x000fe40000000000 */
[----:B------:R-:W-:-:S04]  /*2e60*/  ISETP.GT.AND P6, PT, R2, 0x79, !P6 ;  /* 0x000000790200780c */ /* 0x000fc800077c4270 */
[----:B------:R-:W-:-:S04]  /*2e70*/  ISETP.LT.OR P6, PT, R0, 0x7a, P6 ;  /* 0x0000007a0000780c */ /* 0x000fc800037c1670 */
        /* <DEDUP_REMOVED lines=17> */
.L_x_4958:
[----:B------:R-:W-:Y:S02]  /*2f90*/  ULDC UR10, c[0x0][0x9e4] ;  /* 0x00027900000a7ab9 */ /* 0x000fe40000000800 */
[----:B------:R-:W-:-:S05]  /*2fa0*/  IMAD.U32 R2, RZ, RZ, UR10 ;  /* 0x0000000aff027e24 */ /* 0x000fca000f8e00ff */
[----:B------:R-:W-:-:S13]  /*2fb0*/  ISETP.NE.AND P6, PT, R2, 0x1, PT ;  /* 0x000000010200780c */ /* 0x000fda0003fc5270 */
[----:B------:R-:W0:Y:S02]  /*2fc0*/  @P6 LDC.64 R90, c[0x0][0x9e8] ;  /* 0x00027a00ff5a6b82 */ /* 0x000e240000000a00 */
[----:B0-----:R-:W-:-:S05]  /*2fd0*/  @P6 IMAD.HI.U32 R0, R3, R90, RZ ;  /* 0x0000005a03006227 */ /* 0x001fca00078e00ff */
[----:B------:R-:W-:-:S07]  /*2fe0*/  @P6 SHF.R.U32.HI R3, RZ, R91, R0 ;  /* 0x0000005bff036219 */ /* 0x000fce0000011600 */
.L_x_4959:
[----:B------:R-:W-:Y:S05]  /*2ff0*/  BSYNC B0 ;  /* 0x0000000000007941 */ /* 0x000fea0003800000 */
.L_x_4957:
[----:B------:R-:W-:-:S04]  /*3000*/  IMAD R0, R3, R2, -R14 ;  /* 0x0000000203007224 */ /* 0x000fc800078e0a0e */
[----:B------:R-:W-:-:S05]  /*3010*/  IMAD R0, R7, -0x2, R0 ;  /* 0xfffffffe07007824 */ /* 0x000fca00078e0200 */
[----:B------:R-:W-:Y:S02]  /*3020*/  VIADDMNMX R11, R0, R2, R11, PT ;  /* 0x00000002000b7246 */ /* 0x000fe4000380010b */
[----:B------:R-:W-:-:S07]  /*3030*/  VIMNMX R12, R12, R0, !PT ;  /* 0x000000000c0c7248 */ /* 0x000fce0007fe0100 */
.L_x_4956:
[----:B------:R-:W-:Y:S01]  /*3040*/  ISETP.GT.AND P1, PT, R12, 0x1, !P1 ;  /* 0x000000010c00780c */ /* 0x000fe20004f24270 */
[----:B------:R-:W-:Y:S01]  /*3050*/  IMAD.U32 R9, RZ, RZ, UR39 ;  /* 0x00000027ff097e24 */ /* 0x000fe2000f8e00ff */
[----:B------:R-:W-:Y:S01]  /*3060*/  ISETP.NE.AND P6, PT, R20, RZ, PT ;  /* 0x000000ff1400720c */ /* 0x000fe20003fc5270 */
[----:B------:R-:W-:Y:S01]  /*3070*/  UISETP.NE.AND UP1, UPT, UR45, URZ, UPT ;  /* 0x0000003f2d00728c */ /* 0x000fe2000bf25270 */
[----:B------:R-:W-:Y:S01]  /*3080*/  ISETP.LT.OR P1, PT, R11, 0x2, P1 ;  /* 0x000000020b00780c */ /* 0x000fe20000f21670 */
[----:B------:R-:W-:Y:S01]  /*3090*/  UISETP.NE.AND UP0, UPT, UR44, URZ, UPT ;  /* 0x0000003f2c00728c */ /* 0x000fe2000bf05270 */
[----:B------:R-:W-:Y:S02]  /*30a0*/  FMNMX.FTZ R0, R21, R25, !PT ;  /* 0x0000001915007209 */ /* 0x000fe40007810000 */
[----:B------:R-:W-:Y:S02]  /*30b0*/  FSEL R27, R27, -INF , !P1 ;  /* 0xff8000001b1b7808 */ /* 0x000fe40004800000 */
[----:B------:R-:W-:-:S02]  /*30c0*/  ISETP.GT.AND P1, PT, R12, 0x9, !P6 ;  /* 0x000000090c00780c */ /* 0x000fc40007724270 */
[----:B------:R-:W-:Y:S02]  /*30d0*/  FMNMX.FTZ R0, R23, R0, !PT ;  /* 0x0000000017007209 */ /* 0x000fe40007810000 */
[----:B------:R-:W-:Y:S01]  /*30e0*/  ISETP.LT.OR P1, PT, R11, 0xa, P1 ;  /* 0x0000000a0b00780c */ /* 0x000fe20000f21670 */
[----:B------:R-:W-:Y:S01]  /*30f0*/  @UP1 ULDC UR10, c[0x0][0x44c] ;  /* 0x00011300000a1ab9 */ /* 0x000fe20000000800 */
[----:B------:R-:W-:Y:S01]  /*3100*/  FMNMX.FTZ R0, R29, R0, !PT ;  /* 0x000000001d007209 */ /* 0x000fe20007810000 */
[----:B------:R-:W-:Y:S01]  /*3110*/  UIMAD.WIDE.U32 UR10, UR48, UR10, URZ ;  /* 0x0000000a300a72a5 */ /* 0x000fe2000f8e003f */
[----:B------:R-:W-:Y:S01]  /*3120*/  FSEL R31, R31, -INF , !P1 ;  /* 0xff8000001f1f7808 */ /* 0x000fe20004800000 */
[----:B------:R-:W-:Y:S01]  /*3130*/  @UP1 ULDC UR15, c[0x0][0x450] ;  /* 0x00011400000f1ab9 */ /* 0x000fe20000000800 */
[----:B------:R-:W-:Y:S01]  /*3140*/  ISETP.NE.AND P1, PT, R22, RZ, PT ;  /* 0x000000ff1600720c */ /* 0x000fe20003f25270 */
[----:B------:R-:W-:Y:S01]  /*3150*/  @UP1 USHF.R.U32.HI UR48, URZ, UR15, UR11 ;  /* 0x0000000f3f301299 */ /* 0x000fe2000801160b */
[----:B------:R-:W-:-:S02]  /*3160*/  FMNMX.FTZ R0, R89, R0, !PT ;  /* 0x0000000059007209 */ /* 0x000fc40007810000 */
[C---:B------:R-:W-:Y:S02]  /*3170*/  ISETP.GT.AND P1, PT, R12.reuse, 0x10, !P1 ;  /* 0x000000100c00780c */ /* 0x040fe40004f24270 */
[----:B------:R-:W-:Y:S02]  /*3180*/  FMNMX.FTZ R3, R33, R0, !PT ;  /* 0x0000000021037209 */ /* 0x000fe40007810000 */
[----:B------:R-:W-:Y:S02]  /*3190*/  ISETP.LT.OR P1, PT, R11, 0x11, P1 ;  /* 0x000000110b00780c */ /* 0x000fe40000f21670 */
[----:B------:R-:W-:Y:S02]  /*31a0*/  ISETP.GT.AND P2, PT, R12, 0x8, !P2 ;  /* 0x000000080c00780c */ /* 0x000fe40005744270 */
[----:B------:R-:W-:Y:S02]  /*31b0*/  FSEL R34, R34, -INF , !P1 ;  /* 0xff80000022227808 */ /* 0x000fe40004800000 */
[----:B------:R-:W-:-:S02]  /*31c0*/  ISETP.NE.AND P1, PT, R28, RZ, PT ;  /* 0x000000ff1c00720c */ /* 0x000fc40003f25270 */
[----:B------:R-:W-:Y:S02]  /*31d0*/  FMNMX.FTZ R0, R36, R3, !PT ;  /* 0x0000000324007209 */ /* 0x000fe40007810000 */
[----:B------:R-:W-:Y:S02]  /*31e0*/  ISETP.GT.AND P1, PT, R12, 0x11, !P1 ;  /* 0x000000110c00780c */ /* 0x000fe40004f24270 */
[C---:B------:R-:W-:Y:S02]  /*31f0*/  ISETP.LT.OR P2, PT, R11.reuse, 0x9, P2 ;  /* 0x000000090b00780c */ /* 0x040fe40001741670 */
[----:B------:R-:W-:Y:S02]  /*3200*/  ISETP.LT.OR P1, PT, R11, 0x12, P1 ;  /* 0x000000120b00780c */ /* 0x000fe40000f21670 */
[----:B------:R-:W-:Y:S02]  /*3210*/  FMNMX.FTZ R3, R37, R0, !PT ;  /* 0x0000000025037209 */ /* 0x000fe40007810000 */
[----:B------:R-:W-:-:S02]  /*3220*/  FSEL R35, R35, -INF , !P1 ;  /* 0xff80000023237808 */ /* 0x000fc40004800000 */
[----:B------:R-:W-:Y:S02]  /*3230*/  ISETP.NE.AND P1, PT, R32, RZ, PT ;  /* 0x000000ff2000720c */ /* 0x000fe40003f25270 */
[----:B------:R-:W-:Y:S02]  /*3240*/  FSEL R30, R30, -INF , !P2 ;  /* 0xff8000001e1e7808 */ /* 0x000fe40005000000 */
[----:B------:R-:W-:Y:S02]  /*3250*/  ISETP.GT.AND P1, PT, R12, 0x18, !P1 ;  /* 0x000000180c00780c */ /* 0x000fe40004f24270 */
[----:B------:R-:W-:Y:S02]  /*3260*/  ISETP.NE.AND P2, PT, R97, RZ, PT ;  /* 0x000000ff6100720c */ /* 0x000fe40003f45270 */
[----:B------:R-:W-:Y:S02]  /*3270*/  ISETP.LT.OR P1, PT, R11, 0x19, P1 ;  /* 0x000000190b00780c */ /* 0x000fe40000f21670 */
[----:B------:R-:W-:-:S02]  /*3280*/  FMNMX.FTZ R0, R40, R3, !PT ;  /* 0x0000000328007209 */ /* 0x000fc40007810000 */
[----:B------:R-:W-:Y:S02]  /*3290*/  FSEL R38, R38, -INF , !P1 ;  /* 0xff80000026267808 */ /* 0x000fe40004800000 */
[----:B------:R-:W-:Y:S02]  /*32a0*/  ISETP.NE.AND P1, PT, R88, RZ, PT ;  /* 0x000000ff5800720c */ /* 0x000fe40003f25270 */
[----:B------:R-:W-:Y:S02]  /*32b0*/  FMNMX.FTZ R3, R41, R0, !PT ;  /* 0x0000000029037209 */ /* 0x000fe40007810000 */
[----:B------:R-:W-:Y:S02]  /*32c0*/  ISETP.GT.AND P1, PT, R12, 0x19, !P1 ;  /* 0x000000190c00780c */ /* 0x000fe40004f24270 */
[----:B------:R-:W-:Y:S02]  /*32d0*/  ISETP.NE.AND P6, PT, R98, RZ, PT ;  /* 0x000000ff6200720c */ /* 0x000fe40003fc5270 */
        /* <DEDUP_REMOVED lines=17> */
[----:B------:R-:W-:Y:S02]  /*33f0*/  ISETP.NE.AND P1, PT, R94, RZ, PT ;  /* 0x000000ff5e00720c */ /* 0x000fe40003f25270 */
[----:B------:R-:W-:-:S02]  /*3400*/  FMNMX.FTZ R3, R57, R0, !PT ;  /* 0x0000000039037209 */ /* 0x000fc40007810000 */
        /* <DEDUP_REMOVED lines=19> */
[----:B------:R-:W-:Y:S02]  /*3540*/  ISETP.GT.AND P1, PT, R12, 0x31, !P2 ;  /* 0x000000310c00780c */ /* 0x000fe40005724270 */
[----:B------:R-:W-:Y:S02]  /*3550*/  FMNMX.FTZ R0, R76, R3, !PT ;  /* 0x000000034c007209 */ /* 0x000fe40007810000 */
[----:B------:R-:W-:Y:S02]  /*3560*/  ISETP.LT.OR P1, PT, R11, 0x32, P1 ;  /* 0x000000320b00780c */ /* 0x000fe40000f21670 */
[----:B------:R-:W-:Y:S02]  /*3570*/  FMNMX.FTZ R3, R77, R0, !PT ;  /* 0x000000004d037209 */ /* 0x000fe40007810000 */
[----:B------:R-:W-:-:S02]  /*3580*/  FSEL R51, R51, -INF , !P1 ;  /* 0xff80000033337808 */ /* 0x000fc40004800000 */
        /* <DEDUP_REMOVED lines=10> */
[----:B------:R-:W-:Y:S01]  /*3630*/  ISETP.NE.AND P2, PT, R108, RZ, PT ;  /* 0x000000ff6c00720c */ /* 0x000fe20003f45270 */
[----:B------:R-:W0:Y:S01]  /*3640*/  SHFL.BFLY PT, R3, R2, 0x2, 0x1f ;  /* 0x0c401f0002037f89 */ /* 0x000e2200000e0000 */
[----:B------:R-:W-:-:S02]  /*3650*/  FSEL R55, R55, -INF , !P1 ;  /* 0xff80000037377808 */ /* 0x000fc40004800000 */
[----:B------:R-:W-:Y:S02]  /*3660*/  ISETP.NE.AND P1, PT, R100, RZ, PT ;  /* 0x000000ff6400720c */ /* 0x000fe40003f25270 */
[----:B------:R-:W-:Y:S02]  /*3670*/  ISETP.NE.AND P6, PT, R109, RZ, PT ;  /* 0x000000ff6d00720c */ /* 0x000fe40003fc5270 */
[C---:B------:R-:W-:Y:S02]  /*3680*/  ISETP.GT.AND P1, PT, R12.reuse, 0x40, !P1 ;  /* 0x000000400c00780c */ /* 0x040fe40004f24270 */
[C---:B------:R-:W-:Y:S02]  /*3690*/  ISETP.GT.AND P3, PT, R12.reuse, 0x70, !P3 ;  /* 0x000000700c00780c */ /* 0x040fe40005f64270 */
[----:B------:R-:W-:Y:S02]  /*36a0*/  ISETP.LT.OR P1, PT, R11, 0x41, P1 ;  /* 0x000000410b00780c */ /* 0x000fe40000f21670 */
[----:B------:R-:W-:-:S02]  /*36b0*/  ISETP.GT.AND P4, PT, R12, 0x71, !P4 ;  /* 0x000000710c00780c */ /* 0x000fc40006784270 */
[----:B------:R-:W-:Y:S02]  /*36c0*/  FSEL R58, R58, -INF , !P1 ;  /* 0xff8000003a3a7808 */ /* 0x000fe40004800000 */
[----:B------:R-:W-:Y:S02]  /*36d0*/  ISETP.NE.AND P1, PT, R101, RZ, PT ;  /* 0x000000ff6500720c */ /* 0x000fe40003f25270 */
[C---:B------:R-:W-:Y:S02]  /*36e0*/  ISETP.GT.AND P5, PT, R12.reuse, 0x78, !P5 ;  /* 0x000000780c00780c */ /* 0x040fe40006fa4270 */
[----:B------:R-:W-:Y:S02]  /*36f0*/  ISETP.GT.AND P1, PT, R12, 0x41, !P1 ;  /* 0x000000410c00780c */ /* 0x000fe40004f24270 */
[C---:B------:R-:W-:Y:S02]  /*3700*/  ISETP.LT.OR P3, PT, R11.reuse, 0x71, P3 ;  /* 0x000000710b00780c */ /* 0x040fe40001f61670 */
[----:B------:R-:W-:-:S02]  /*3710*/  ISETP.LT.OR P1, PT, R11, 0x42, P1 ;  /* 0x000000420b00780c */ /* 0x000fc40000f21670 */
[----:B0-----:R-:W-:Y:S02]  /*3720*/  FMNMX.FTZ R3, R2, R3, !PT ;  /* 0x0000000302037209 */ /* 0x001fe40007810000 */
[----:B------:R-:W-:Y:S02]  /*3730*/  FSEL R59, R59, -INF , !P1 ;  /* 0xff8000003b3b7808 */ /* 0x000fe40004800000 */
[----:B------:R-:W-:Y:S01]  /*3740*/  ISETP.NE.AND P1, PT, R102, RZ, PT ;  /* 0x000000ff6600720c */ /* 0x000fe20003f25270 */
[----:B------:R-:W0:Y:S01]  /*3750*/  SHFL.BFLY PT, R0, R3, 0x1, 0x1f ;  /* 0x0c201f0003007f89 */ /* 0x000e2200000e0000 */
[----:B------:R-:W-:Y:S02]  /*3760*/  ISETP.LT.OR P4, PT, R11, 0x72, P4 ;  /* 0x000000720b00780c */ /* 0x000fe40002781670 */
[----:B------:R-:W-:Y:S02]  /*3770*/  ISETP.GT.AND P1, PT, R12, 0x48, !P1 ;  /* 0x000000480c00780c */ /* 0x000fe40004f24270 */
[----:B------:R-:W-:-:S02]  /*3780*/  FSEL R82, R82, -INF , !P3 ;  /* 0xff80000052527808 */ /* 0x000fc40005800000 */
[C---:B------:R-:W-:Y:S02]  /*3790*/  ISETP.LT.OR P1, PT, R11.reuse, 0x49, P1 ;  /* 0x000000490b00780c */ /* 0x040fe40000f21670 */
[----:B------:R-:W-:Y:S02]  /*37a0*/  ISETP.LT.OR P5, PT, R11, 0x79, P5 ;  /* 0x000000790b00780c */ /* 0x000fe40002fa1670 */
[----:B------:R-:W-:Y:S02]  /*37b0*/  FSEL R62, R62, -INF , !P1 ;  /* 0xff8000003e3e7808 */ /* 0x000fe40004800000 */
[----:B------:R-:W-:Y:S02]  /*37c0*/  ISETP.NE.AND P1, PT, R103, RZ, PT ;  /* 0x000000ff6700720c */ /* 0x000fe40003f25270 */
[----:B------:R-:W-:Y:S02]  /*37d0*/  FSEL R83, R83, -INF , !P4 ;  /* 0xff80000053537808 */ /* 0x000fe40006000000 */
[----:B------:R-:W-:-:S02]  /*37e0*/  ISETP.GT.AND P1, PT, R12, 0x49, !P1 ;  /* 0x000000490c00780c */ /* 0x000fc40004f24270 */
[----:B------:R-:W-:Y:S02]  /*37f0*/  FSEL R86, R86, -INF , !P5 ;  /* 0xff80000056567808 */ /* 0x000fe40006800000 */
[----:B------:R-:W-:Y:S02]  /*3800*/  ISETP.LT.OR P1, PT, R11, 0x4a, P1 ;  /* 0x0000004a0b00780c */ /* 0x000fe40000f21670 */
[----:B------:R-:W-:Y:S02]  /*3810*/  R2UR UR14, R18 ;  /* 0x00000000120e72ca */ /* 0x000fe400000e0000 */
[----:B------:R-:W-:Y:S02]  /*3820*/  FSEL R63, R63, -INF , !P1 ;  /* 0xff8000003f3f7808 */ /* 0x000fe40004800000 */
[----:B------:R-:W-:Y:S02]  /*3830*/  ISETP.NE.AND P1, PT, R104, RZ, PT ;  /* 0x000000ff6800720c */ /* 0x000fe40003f25270 */
[----:B0-----:R-:W-:-:S02]  /*3840*/  FMNMX.FTZ R0, R3, R0, !PT ;  /* 0x0000000003007209 */ /* 0x001fc40007810000 */
[----:B------:R-:W-:-:S03]  /*3850*/  ISETP.GT.AND P1, PT, R12, 0x50, !P1 ;  /* 0x000000500c00780c */ /* 0x000fc60004f24270 */
[----:B------:R-:W-:Y:S01]  /*3860*/  FFMA.FTZ R9, R0, R9, -8 ;  /* 0xc100000000097423 */ /* 0x000fe20000010009 */
[----:B------:R-:W-:Y:S01]  /*3870*/  ISETP.LT.OR P1, PT, R11, 0x51, P1 ;  /* 0x000000510b00780c */ /* 0x000fe20000f21670 */
[----:B------:R-:W-:-:S03]  /*3880*/  UIADD3 UR48, UR14, UR48, URZ ;  /* 0x000000300e307290 */ /* 0x000fc6000fffe03f */
[----:B------:R-:W-:Y:S01]  /*3890*/  FSEL R66, R66, -INF , !P1 ;  /* 0xff80000042427808 */ /* 0x000fe20004800000 */
[----:B------:R-:W-:Y:S01]  /*38a0*/  UIADD3 UR7, UR48, UR7, URZ ;  /* 0x0000000730077290 */ /* 0x000fe2000fffe03f */
[----:B------:R-:W-:-:S04]  /*38b0*/  ISETP.NE.AND P1, PT, R105, RZ, PT ;  /* 0x000000ff6900720c */ /* 0x000fc80003f25270 */
[----:B------:R-:W-:-:S04]  /*38c0*/  ISETP.GT.AND P1, PT, R12, 0x51, !P1 ;  /* 0x000000510c00780c */ /* 0x000fc80004f24270 */
[----:B------:R-:W-:-:S04]  /*38d0*/  ISETP.LT.OR P1, PT, R11, 0x52, P1 ;  /* 0x000000520b00780c */ /* 0x000fc80000f21670 */
[----:B------:R-:W-:Y:S02]  /*38e0*/  FSEL R67, R67, -INF , !P1 ;  /* 0xff80000043437808 */ /* 0x000fe40004800000 */
        /* <DEDUP_REMOVED lines=8> */
[C---:B------:R-:W-:Y:S02]  /*3970*/  ISETP.GT.AND P1, PT, R12.reuse, 0x60, !P2 ;  /* 0x000000600c00780c */ /* 0x040fe40005724270 */
[----:B------:R-:W-:Y:S02]  /*3980*/  ISETP.NE.AND P2, PT, R111, RZ, PT ;  /* 0x000000ff6f00720c */ /* 0x000fe40003f45270 */
[----:B------:R-:W-:Y:S02]  /*3990*/  ISETP.LT.OR P1, PT, R11, 0x61, P1 ;  /* 0x000000610b00780c */ /* 0x000fe40000f21670 */
[----:B------:R-:W-:Y:S02]  /*39a0*/  ISETP.GT.AND P2, PT, R12, 0x69, !P2 ;  /* 0x000000690c00780c */ /* 0x000fe40005744270 */
[----:B------:R-:W-:-:S02]  /*39b0*/  FSEL R74, R74, -INF , !P1 ;  /* 0xff8000004a4a7808 */ /* 0x000fc40004800000 */
[----:B------:R-:W-:Y:S02]  /*39c0*/  ISETP.GT.AND P1, PT, R12, 0x61, !P6 ;  /* 0x000000610c00780c */ /* 0x000fe40007724270 */
[----:B------:R-:W-:Y:S02]  /*39d0*/  ISETP.NE.AND P6, PT, R10, RZ, PT ;  /* 0x000000ff0a00720c */ /* 0x000fe40003fc5270 */
[C---:B------:R-:W-:Y:S02]  /*39e0*/  ISETP.LT.OR P1, PT, R11.reuse, 0x62, P1 ;  /* 0x000000620b00780c */ /* 0x040fe40000f21670 */
[----:B------:R-:W-:Y:S02]  /*39f0*/  ISETP.LT.OR P2, PT, R11, 0x6a, P2 ;  /* 0x0000006a0b00780c */ /* 0x000fe40001741670 */
[----:B------:R-:W-:Y:S02]  /*3a00*/  FSEL R75, R75, -INF , !P1 ;  /* 0xff8000004b4b7808 */ /* 0x000fe40004800000 */
[----:B------:R-:W-:-:S02]  /*3a10*/  FSETP.NEU.FTZ.AND P1, PT, R0, -INF , PT ;  /* 0xff8000000000780b */ /* 0x000fc40003f3d000 */
[----:B------:R-:W-:Y:S02]  /*3a20*/  FSEL R79, R79, -INF , !P2 ;  /* 0xff8000004f4f7808 */ /* 0x000fe40005000000 */
[----:B------:R-:W-:Y:S02]  /*3a30*/  FSEL R20, R9, RZ, P1 ;  /* 0x000000ff09147208 */ /* 0x000fe40000800000 */
[----:B------:R-:W-:Y:S02]  /*3a40*/  ISETP.GT.AND P1, PT, R12, RZ, !P6 ;  /* 0x000000ff0c00720c */ /* 0x000fe40007724270 */
[----:B------:R-:W-:Y:S01]  /*3a50*/  ISETP.NE.AND P6, PT, R24, RZ, PT ;  /* 0x000000ff1800720c */ /* 0x000fe20003fc5270 */
[--C-:B------:R-:W-:Y:S01]  /*3a60*/  FFMA.FTZ R15, R23, UR39, -R20.reuse ;  /* 0x00000027170f7c23 */ /* 0x100fe20008010814 */
[----:B------:R-:W-:Y:S01]  /*3a70*/  ISETP.LT.OR P1, PT, R11, 0x1, P1 ;  /* 0x000000010b00780c */ /* 0x000fe20000f21670 */
[--C-:B------:R-:W-:Y:S01]  /*3a80*/  FFMA.FTZ R23, R89, UR39, -R20.reuse ;  /* 0x0000002759177c23 */ /* 0x100fe20008010814 */
[----:B------:R-:W-:Y:S01]  /*3a90*/  ISETP.GT.AND P6, PT, R12, 0x79, !P6 ;  /* 0x000000790c00780c */ /* 0x000fe200077c4270 */
[--C-:B------:R-:W-:Y:S01]  /*3aa0*/  FFMA.FTZ R2, R21, UR39, -R20.reuse ;  /* 0x0000002715027c23 */ /* 0x100fe20008010814 */
[----:B------:R-:W-:Y:S01]  /*3ab0*/  FSEL R26, R26, -INF , !P1 ;  /* 0xff8000001a1a7808 */ /* 0x000fe20004800000 */
[--C-:B------:R-:W-:Y:S01]  /*3ac0*/  FFMA.FTZ R3, R25, UR39, -R20.reuse ;  /* 0x0000002719037c23 */ /* 0x100fe20008010814 */
[----:B------:R-:W-:Y:S01]  /*3ad0*/  ISETP.NE.AND P1, PT, R110, RZ, PT ;  /* 0x000000ff6e00720c */ /* 0x000fe20003f25270 */
[--C-:B------:R-:W-:Y:S01]  /*3ae0*/  FFMA.FTZ R22, R29, UR39, -R20.reuse ;  /* 0x000000271d167c23 */ /* 0x100fe20008010814 */
[----:B------:R-:W-:Y:S01]  /*3af0*/  FMNMX.FTZ R9, R26, R27, !PT ;  /* 0x0000001b1a097209 */ /* 0x000fe20007810000 */
[----:B------:R-:W-:Y:S01]  /*3b00*/  MUFU.EX2 R2, R2 ;  /* 0x0000000200027308 */ /* 0x000fe20000000800 */
[----:B------:R-:W-:Y:S01]  /*3b10*/  ISETP.GT.AND P1, PT, R12, 0x68, !P1 ;  /* 0x000000680c00780c */ /* 0x000fe20004f24270 */
[--C-:B------:R-:W-:Y:S01]  /*3b20*/  FFMA.FTZ R36, R36, UR39, -R20.reuse ;  /* 0x0000002724247c23 */ /* 0x100fe20008010814 */
[----:B------:R-:W-:Y:S01]  /*3b30*/  FMNMX.FTZ R10, R30, R9, !PT ;  /* 0x000000091e0a7209 */ /* 0x000fe20007810000 */
[--C-:B------:R-:W-:Y:S01]  /*3b40*/  FFMA.FTZ R37, R37, UR39, -R20.reuse ;  /* 0x0000002725257c23 */ /* 0x100fe20008010814 */
[----:B------:R-:W-:Y:S01]  /*3b50*/  ISETP.LT.OR P1, PT, R11, 0x69, P1 ;  /* 0x000000690b00780c */ /* 0x000fe20000f21670 */
[--C-:B------:R-:W-:Y:S01]  /*3b60*/  FFMA.FTZ R40, R40, UR39, -R20.reuse ;  /* 0x0000002728287c23 */ /* 0x100fe20008010814 */
[----:B------:R-:W-:Y:S01]  /*3b70*/  FMNMX.FTZ R13, R31, R10, !PT ;  /* 0x0000000a1f0d7209 */ /* 0x000fe20007810000 */
[----:B------:R0:W-:Y:S01]  /*3b80*/  MUFU.EX2 R9, R23 ;  /* 0x0000001700097308 */ /* 0x0001e20000000800 */
[----:B------:R-:W-:Y:S01]  /*3b90*/  FSEL R78, R78, -INF , !P1 ;  /* 0xff8000004e4e7808 */ /* 0x000fe20004800000 */
[--C-:B------:R-:W-:Y:S01]  /*3ba0*/  FFMA.FTZ R10, R33, UR39, -R20.reuse ;  /* 0x00000027210a7c23 */ /* 0x100fe20008010814 */
[----:B------:R-:W-:Y:S01]  /*3bb0*/  FMNMX.FTZ R14, R34, R13, !PT ;  /* 0x0000000d220e7209 */ /* 0x000fe20007810000 */
[--C-:B------:R-:W-:Y:S01]  /*3bc0*/  FFMA.FTZ R41, R41, UR39, -R20.reuse ;  /* 0x0000002729297c23 */ /* 0x100fe20008010814 */
[----:B------:R-:W-:Y:S01]  /*3bd0*/  ISETP.LT.OR P6, PT, R11, 0x7a, P6 ;  /* 0x0000007a0b00780c */ /* 0x000fe200037c1670 */
[--C-:B------:R-:W-:Y:S01]  /*3be0*/  FFMA.FTZ R44, R44, UR39, -R20.reuse ;  /* 0x000000272c2c7c23 */ /* 0x100fe20008010814 */
[----:B------:R-:W-:Y:S01]  /*3bf0*/  FMNMX.FTZ R13, R35, R14, !PT ;  /* 0x0000000e230d7209 */ /* 0x000fe20007810000 */
[----:B------:R-:W1:Y:S01]  /*3c00*/  MUFU.EX2 R3, R3 ;  /* 0x0000000300037308 */ /* 0x000e620000000800 */
[----:B------:R-:W-:Y:S01]  /*3c10*/  FSEL R87, R87, -INF , !P6 ;  /* 0xff80000057577808 */ /* 0x000fe20007000000 */
[----:B0-----:R-:W-:Y:S01]  /*3c20*/  IMAD.U32 R23, RZ, RZ, UR39 ;  /* 0x00000027ff177e24 */ /* 0x001fe2000f8e00ff */
[----:B------:R-:W-:Y:S01]  /*3c30*/  FMNMX.FTZ R14, R38, R13, !PT ;  /* 0x0000000d260e7209 */ /* 0x000fe20007810000 */
[--C-:B------:R-:W-:Y:S01]  /*3c40*/  FFMA.FTZ R45, R45, UR39, -R20.reuse ;  /* 0x000000272d2d7c23 */ /* 0x100fe20008010814 */
[--C-:B------:R-:W-:Y:S01]  /*3c50*/  FFMA.FTZ R48, R48, UR39, -R20.reuse ;  /* 0x0000002730307c23 */ /* 0x100fe20008010814 */
[--C-:B------:R-:W-:Y:S01]  /*3c60*/  FFMA.FTZ R49, R49, UR39, -R20.reuse ;  /* 0x0000002731317c23 */ /* 0x100fe20008010814 */
[----:B------:R-:W-:Y:S01]  /*3c70*/  FMNMX.FTZ R13, R39, R14, !PT ;  /* 0x0000000e270d7209 */ /* 0x000fe20007810000 */
[----:B------:R-:W0:Y:S01]  /*3c80*/  MUFU.EX2 R21, R15 ;  /* 0x0000000f00157308 */ /* 0x000e220000000800 */
[--C-:B------:R-:W-:Y:S01]  /*3c90*/  FFMA.FTZ R52, R52, UR39, -R20.reuse ;  /* 0x0000002734347c23 */ /* 0x100fe20008010814 */
[--C-:B------:R-:W-:Y:S01]  /*3ca0*/  FFMA.FTZ R53, R53, UR39, -R20.reuse ;  /* 0x0000002735357c23 */ /* 0x100fe20008010814 */
[----:B------:R-:W-:Y:S01]  /*3cb0*/  FMNMX.FTZ R14, R42, R13, !PT ;  /* 0x0000000d2a0e7209 */ /* 0x000fe20007810000 */
[--C-:B------:R-:W-:Y:S01]  /*3cc0*/  FFMA.FTZ R60, R60, UR39, -R20.reuse ;  /* 0x000000273c3c7c23 */ /* 0x100fe20008010814 */
[--C-:B------:R-:W-:Y:S01]  /*3cd0*/  FFMA.FTZ R61, R61, UR39, -R20.reuse ;  /* 0x000000273d3d7c23 */ /* 0x100fe20008010814 */
[--C-:B------:R-:W-:Y:S01]  /*3ce0*/  FFMA.FTZ R56, R56, UR39, -R20.reuse ;  /* 0x0000002738387c23 */ /* 0x100fe20008010814 */
[----:B------:R-:W-:Y:S01]  /*3cf0*/  FMNMX.FTZ R13, R43, R14, !PT ;  /* 0x0000000e2b0d7209 */ /* 0x000fe20007810000 */
[----:B------:R-:W2:Y:S01]  /*3d00*/  MUFU.EX2 R22, R22 ;  /* 0x0000001600167308 */ /* 0x000ea20000000800 */
[----:B-1----:R-:W-:Y:S01]  /*3d10*/  FADD.FTZ R24, R2, R3 ;  /* 0x0000000302187221 */ /* 0x002fe20000010000 */
[--C-:B------:R-:W-:Y:S01]  /*3d20*/  FFMA.FTZ R57, R57, UR39, -R20.reuse ;  /* 0x0000002739397c23 */ /* 0x100fe20008010814 */
[----:B------:R-:W-:Y:S01]  /*3d30*/  FMNMX.FTZ R14, R46, R13, !PT ;  /* 0x0000000d2e0e7209 */ /* 0x000fe20007810000 */
[--C-:B------:R-:W-:Y:S01]  /*3d40*/  FFMA.FTZ R68, R68, UR39, -R20.reuse ;  /* 0x0000002744447c23 */ /* 0x100fe20008010814 */
[--C-:B------:R-:W-:Y:S01]  /*3d50*/  FFMA.FTZ R69, R69, UR39, -R20.reuse ;  /* 0x0000002745457c23 */ /* 0x100fe20008010814 */
[----:B------:R-:W-:Y:S01]  /*3d60*/  FFMA.FTZ R64, R64, UR39, -R20 ;  /* 0x0000002740407c23 */ /* 0x000fe20008010814 */
[----:B------:R-:W-:Y:S01]  /*3d70*/  FMNMX.FTZ R13, R47, R14, !PT ;  /* 0x0000000e2f0d7209 */ /* 0x000fe20007810000 */
[----:B------:R-:W1:Y:S01]  /*3d80*/  MUFU.EX2 R10, R10 ;  /* 0x0000000a000a7308 */ /* 0x000e620000000800 */
[----:B0-----:R-:W-:Y:S01]  /*3d90*/  FADD.FTZ R25, R21, R24 ;  /* 0x0000001815197221 */ /* 0x001fe20000010000 */
[--C-:B------:R-:W-:Y:S01]  /*3da0*/  FFMA.FTZ R65, R65, UR39, -R20.reuse ;  /* 0x0000002741417c23 */ /* 0x100fe20008010814 */
[----:B------:R-:W-:Y:S01]  /*3db0*/  FMNMX.FTZ R14, R50, R13, !PT ;  /* 0x0000000d320e7209 */ /* 0x000fe20007810000 */
[--C-:B------:R-:W-:Y:S01]  /*3dc0*/  FFMA.FTZ R76, R76, UR39, -R20.reuse ;  /* 0x000000274c4c7c23 */ /* 0x100fe20008010814 */
[--C-:B------:R-:W-:Y:S01]  /*3dd0*/  FFMA.FTZ R15, R77, UR39, -R20.reuse ;  /* 0x000000274d0f7c23 */ /* 0x100fe20008010814 */
[--C-:B------:R-:W-:Y:S01]  /*3de0*/  FFMA.FTZ R72, R72, UR39, -R20.reuse ;  /* 0x0000002748487c23 */ /* 0x100fe20008010814 */
[----:B------:R-:W-:Y:S01]  /*3df0*/  FMNMX.FTZ R13, R51, R14, !PT ;  /* 0x0000000e330d7209 */ /* 0x000fe20007810000 */
[----:B------:R-:W0:Y:S01]  /*3e00*/  MUFU.EX2 R36, R36 ;  /* 0x0000002400247308 */ /* 0x000e220000000800 */
[C---:B--2---:R-:W-:Y:S01]  /*3e10*/  FADD.FTZ R24, R22.reuse, R25 ;  /* 0x0000001916187221 */ /* 0x044fe20000010000 */
[----:B------:R-:W-:Y:S01]  /*3e20*/  F2FP.SATFINITE.E4M3.F32.PACK_AB_MERGE_C R28, R22, R21, RZ ;  /* 0x00000015161c723e */ /* 0x000fe200048070ff */
[----:B------:R-:W-:Y:S01]  /*3e30*/  FFMA.FTZ R73, R73, UR39, -R20 ;  /* 0x0000002749497c23 */ /* 0x000fe20008010814 */
[----:B------:R-:W-:Y:S01]  /*3e40*/  FMNMX.FTZ R14, R54, R13, !PT ;  /* 0x0000000d360e7209 */ /* 0x000fe20007810000 */
[----:B------:R-:W-:Y:S01]  /*3e50*/  FADD.FTZ R29, R9, R24 ;  /* 0x00000018091d7221 */ /* 0x000fe20000010000 */
[----:B------:R-:W-:-:S02]  /*3e60*/  F2FP.SATFINITE.E4M3.F32.PACK_AB_MERGE_C R196, R3, R2, R28 ;  /* 0x0000000203c4723e */ /* 0x000fc4000480701c */
[----:B------:R-:W-:Y:S01]  /*3e70*/  FMNMX.FTZ R13, R55, R14, !PT ;  /* 0x0000000e370d7209 */ /* 0x000fe20007810000 */
[----:B------:R-:W2:Y:S01]  /*3e80*/  MUFU.EX2 R37, R37 ;  /* 0x0000002500257308 */ /* 0x000ea20000000800 */
[----:B-1----:R-:W-:Y:S02]  /*3e90*/  FADD.FTZ R29, R10, R29 ;  /* 0x0000001d0a1d7221 */ /* 0x002fe40000010000 */
[----:B------:R-:W-:-:S04]  /*3ea0*/  FMNMX.FTZ R14, R58, R13, !PT ;  /* 0x0000000d3a0e7209 */ /* 0x000fc80007810000 */
[----:B------:R-:W-:Y:S01]  /*3eb0*/  FMNMX.FTZ R13, R59, R14, !PT ;  /* 0x0000000e3b0d7209 */ /* 0x000fe20007810000 */
[----:B------:R-:W-:Y:S01]  /*3ec0*/  MUFU.EX2 R40, R40 ;  /* 0x0000002800287308 */ /* 0x000fe20000000800 */
[----:B0-----:R-:W-:Y:S02]  /*3ed0*/  FADD.FTZ R24, R36, R29 ;  /* 0x0000001d24187221 */ /* 0x001fe40000010000 */
[----:B------:R-:W-:-:S04]  /*3ee0*/  FMNMX.FTZ R14, R62, R13, !PT ;  /* 0x0000000d3e0e7209 */ /* 0x000fc80007810000 */
[----:B------:R-:W-:Y:S01]  /*3ef0*/  FMNMX.FTZ R13, R63, R14, !PT ;  /* 0x0000000e3f0d7209 */ /* 0x000fe20007810000 */
[----:B------:R-:W-:Y:S01]  /*3f00*/  MUFU.EX2 R41, R41 ;  /* 0x0000002900297308 */ /* 0x000fe20000000800 */
[----:B--2---:R-:W-:Y:S02]  /*3f10*/  F2FP.SATFINITE.E4M3.F32.PACK_AB_MERGE_C R36, R37, R36, RZ ;  /* 0x000000242524723e */ /* 0x004fe400048070ff */
[----:B------:R-:W-:Y:S02]  /*3f20*/  FMNMX.FTZ R14, R66, R13, !PT ;  /* 0x0000000d420e7209 */ /* 0x000fe40007810000 */
[----:B------:R-:W-:Y:S02]  /*3f30*/  F2FP.SATFINITE.E4M3.F32.PACK_AB_MERGE_C R198, R10, R9, R36 ;  /* 0x000000090ac6723e */ /* 0x000fe40004807024 */
[----:B------:R-:W-:Y:S01]  /*3f40*/  FMNMX.FTZ R13, R67, R14, !PT ;  /* 0x0000000e430d7209 */ /* 0x000fe20007810000 */
[----:B------:R-:W-:Y:S03]  /*3f50*/  MUFU.EX2 R44, R44 ;  /* 0x0000002c002c7308 */ /* 0x000fe60000000800 */
[----:B------:R-:W-:-:S04]  /*3f60*/  FMNMX.FTZ R14, R70, R13, !PT ;  /* 0x0000000d460e7209 */ /* 0x000fc80007810000 */
[----:B------:R-:W-:Y:S01]  /*3f70*/  FMNMX.FTZ R13, R71, R14, !PT ;  /* 0x0000000e470d7209 */ /* 0x000fe20007810000 */
[----:B------:R-:W-:Y:S01]  /*3f80*/  MUFU.EX2 R45, R45 ;  /* 0x0000002d002d7308 */ /* 0x000fe20000000800 */
[----:B------:R-:W-:Y:S02]  /*3f90*/  FFMA.FTZ R14, R80, UR39, -R20 ;  /* 0x00000027500e7c23 */ /* 0x000fe40008010814 */
[----:B------:R-:W-:-:S04]  /*3fa0*/  FMNMX.FTZ R12, R74, R13, !PT ;  /* 0x0000000d4a0c7209 */ /* 0x000fc80007810000 */
[----:B------:R-:W-:Y:S01]  /*3fb0*/  FMNMX.FTZ R13, R75, R12, !PT ;  /* 0x0000000c4b0d7209 */ /* 0x000fe20007810000 */
[----:B------:R-:W-:Y:S03]  /*3fc0*/  MUFU.EX2 R48, R48 ;  /* 0x0000003000307308 */ /* 0x000fe60000000800 */
        /* <DEDUP_REMOVED lines=8> */
[----:B------:R-:W-:Y:S04]  /*4050*/  MUFU.EX2 R53, R53 ;  /* 0x0000003500357308 */ /* 0x000fe80000000800 */
[----:B------:R-:W0:Y:S04]  /*4060*/  SHFL.BFLY PT, R11, R12, 0x2, 0x1f ;  /* 0x0c401f000c0b7f89 */ /* 0x000e2800000e0000 */
        /* <DEDUP_REMOVED lines=11> */
[--C-:B------:R-:W-:Y:S01]  /*4120*/  FFMA.FTZ R13, R84, UR39, -R20.reuse ;  /* 0x00000027540d7c23 */ /* 0x100fe20008010814 */
[----:B------:R-:W-:-:S02]  /*4130*/  FFMA.FTZ R20, R85, UR39, -R20 ;  /* 0x0000002755147c23 */ /* 0x000fc40008010814 */
[C---:B------:R-:W-:Y:S01]  /*4140*/  FSETP.NEU.FTZ.AND P1, PT, R12.reuse, -INF , PT ;  /* 0xff8000000c00780b */ /* 0x040fe20003f3d000 */
[----:B------:R-:W-:Y:S02]  /*4150*/  FFMA.FTZ R23, R12, R23, -8 ;  /* 0xc10000000c177423 */ /* 0x000fe40000010017 */
[----:B------:R-:W-:Y:S03]  /*4160*/  MUFU.EX2 R65, R65 ;  /* 0x0000004100417308 */ /* 0x000fe60000000800 */
        /* <DEDUP_REMOVED lines=16> */
[----:B------:R-:W0:Y:S01]  /*4270*/  MUFU.EX2 R27, R27 ;  /* 0x0000001b001b7308 */ /* 0x000e220000000800 */
        /* <DEDUP_REMOVED lines=10> */
[--C-:B------:R-:W-:Y:S01]  /*4320*/  FFMA.FTZ R70, R70, UR39, -R23.reuse ;  /* 0x0000002746467c23 */ /* 0x100fe20008010817 */
[--C-:B------:R-:W-:Y:S01]  /*4330*/  FFMA.FTZ R71, R71, UR39, -R23.reuse ;  /* 0x0000002747477c23 */ /* 0x100fe20008010817 */
[--C-:B------:R-:W-:Y:S01]  /*4340*/  FFMA.FTZ R74, R74, UR39, -R23.reuse ;  /* 0x000000274a4a7c23 */ /* 0x100fe20008010817 */
[--C-:B------:R-:W-:Y:S01]  /*4350*/  FFMA.FTZ R75, R75, UR39, -R23.reuse ;  /* 0x000000274b4b7c23 */ /* 0x100fe20008010817 */
[----:B------:R-:W-:Y:S01]  /*4360*/  FFMA.FTZ R78, R78, UR39, -R23 ;  /* 0x000000274e4e7c23 */ /* 0x000fe20008010817 */
[----:B------:R-:W2:Y:S01]  /*4370*/  MUFU.EX2 R31, R31 ;  /* 0x0000001f001f7308 */ /* 0x000ea20000000800 */
[----:B0-----:R-:W-:Y:S01]  /*4380*/  FADD.FTZ R25, R26, R27 ;  /* 0x0000001b1a197221 */ /* 0x001fe20000010000 */
[--C-:B------:R-:W-:Y:S01]  /*4390*/  FFMA.FTZ R79, R79, UR39, -R23.reuse ;  /* 0x000000274f4f7c23 */ /* 0x100fe20008010817 */
[--C-:B------:R-:W-:Y:S01]  /*43a0*/  FFMA.FTZ R82, R82, UR39, -R23.reuse ;  /* 0x0000002752527c23 */ /* 0x100fe20008010817 */
[--C-:B------:R-:W-:Y:S01]  /*43b0*/  FFMA.FTZ R83, R83, UR39, -R23.reuse ;  /* 0x0000002753537c23 */ /* 0x100fe20008010817 */
[--C-:B------:R-:W-:Y:S01]  /*43c0*/  FFMA.FTZ R86, R86, UR39, -R23.reuse ;  /* 0x0000002756567c23 */ /* 0x100fe20008010817 */
[----:B------:R-:W-:-:S02]  /*43d0*/  FFMA.FTZ R23, R87, UR39, -R23 ;  /* 0x0000002757177c23 */ /* 0x000fc40008010817 */
[----:B------:R-:W0:Y:S01]  /*43e0*/  MUFU.EX2 R34, R34 ;  /* 0x0000002200227308 */ /* 0x000e220000000800 */
[----:B-1----:R-:W-:Y:S01]  /*43f0*/  FADD.FTZ R18, R30, R25 ;  /* 0x000000191e127221 */ /* 0x002fe20000010000 */
[----:B------:R-:W-:-:S04]  /*4400*/  FADD.FTZ R25, R37, R24 ;  /* 0x0000001825197221 */ /* 0x000fc80000010000 */
[----:B------:R-:W-:Y:S02]  /*4410*/  FADD.FTZ R22, R40, R25 ;  /* 0x0000001928167221 */ /* 0x000fe40000010000 */
[----:B------:R-:W1:Y:S01]  /*4420*/  MUFU.EX2 R35, R35 ;  /* 0x0000002300237308 */ /* 0x000e620000000800 */
[C---:B--2---:R-:W-:Y:S01]  /*4430*/  FADD.FTZ R21, R31.reuse, R18 ;  /* 0x000000121f157221 */ /* 0x044fe20000010000 */
[----:B------:R-:W-:-:S04]  /*4440*/  F2FP.SATFINITE.E4M3.F32.PACK_AB_MERGE_C R30, R31, R30, RZ ;  /* 0x0000001e1f1e723e */ /* 0x000fc800048070ff */
[----:B------:R-:W-:Y:S02]  /*4450*/  F2FP.SATFINITE.E4M3.F32.PACK_AB_MERGE_C R197, R27, R26, R30 ;  /* 0x0000001a1bc5723e */ /* 0x000fe4000480701e */
[----:B------:R-:W2:Y:S01]  /*4460*/  MUFU.EX2 R38, R38 ;  /* 0x0000002600267308 */ /* 0x000ea20000000800 */
[----:B0-----:R-:W-:Y:S01]  /*4470*/  FADD.FTZ R18, R34, R21 ;  /* 0x0000001522127221 */ /* 0x001fe20000010000 */
[----:B------:R-:W-:-:S04]  /*4480*/  FADD.FTZ R21, R41, R22 ;  /* 0x0000001629157221 */ /* 0x000fc80000010000 */
[----:B------:R-:W-:Y:S01]  /*4490*/  FADD.FTZ R10, R44, R21 ;  /* 0x000000152c0a7221 */ /* 0x000fe20000010000 */
[----:B------:R-:W-:Y:S01]  /*44a0*/  F2FP.SATFINITE.E4M3.F32.PACK_AB_MERGE_C R44, R45, R44, RZ ;  /* 0x0000002c2d2c723e */ /* 0x000fe200048070ff */
[----:B------:R-:W0:Y:S01]  /*44b0*/  MUFU.EX2 R39, R39 ;  /* 0x0000002700277308 */ /* 0x000e220000000800 */
[----:B-1----:R-:W-:Y:S01]  /*44c0*/  FADD.FTZ R3, R35, R18 ;  /* 0x0000001223037221 */ /* 0x002fe20000010000 */
[----:B------:R-:W-:Y:S01]  /*44d0*/  FADD.FTZ R45, R45, R10 ;  /* 0x0000000a2d2d7221 */ /* 0x000fe20000010000 */
[----:B------:R-:W-:Y:S02]  /*44e0*/  F2FP.SATFINITE.E4M3.F32.PACK_AB_MERGE_C R18, R53, R52, RZ ;  /* 0x000000343512723e */ /* 0x000fe400048070ff */
[----:B------:R-:W-:Y:S01]  /*44f0*/  F2FP.SATFINITE.E4M3.F32.PACK_AB_MERGE_C R192, R41, R40, R44 ;  /* 0x0000002829c0723e */ /* 0x000fe2000480702c */
[----:B------:R-:W-:Y:S01]  /*4500*/  FADD.FTZ R10, R48, R45 ;  /* 0x0000002d300a7221 */ /* 0x000fe20000010000 */
[C---:B------:R-:W-:Y:S01]  /*4510*/  F2FP.SATFINITE.E4M3.F32.PACK_AB_MERGE_C R194, R49.reuse, R48, R18 ;  /* 0x0000003031c2723e */ /* 0x040fe20004807012 */
[----:B------:R-:W1:Y:S01]  /*4520*/  MUFU.EX2 R42, R42 ;  /* 0x0000002a002a7308 */ /* 0x000e620000000800 */
[----:B--2---:R-:W-:Y:S01]  /*4530*/  FADD.FTZ R2, R38, R3 ;  /* 0x0000000326027221 */ /* 0x004fe20000010000 */
[----:B------:R-:W-:-:S04]  /*4540*/  FADD.FTZ R9, R49, R10 ;  /* 0x0000000a31097221 */ /* 0x000fc80000010000 */
[----:B------:R-:W-:Y:S01]  /*4550*/  FADD.FTZ R52, R52, R9 ;  /* 0x0000000934347221 */ /* 0x000fe20000010000 */
[----:B------:R-:W-:Y:S01]  /*4560*/  F2FP.SATFINITE.E4M3.F32.PACK_AB_MERGE_C R9, R61, R60, RZ ;  /* 0x0000003c3d09723e */ /* 0x000fe200048070ff */
[----:B------:R-:W2:Y:S01]  /*4570*/  MUFU.EX2 R43, R43 ;  /* 0x0000002b002b7308 */ /* 0x000ea20000000800 */
[----:B0-----:R-:W-:Y:S01]  /*4580*/  FADD.FTZ R3, R39, R2 ;  /* 0x0000000227037221 */ /* 0x001fe20000010000 */
[----:B------:R-:W-:Y:S01]  /*4590*/  FADD.FTZ R53, R53, R52 ;  /* 0x0000003435357221 */ /* 0x000fe20000010000 */
[----:B------:R-:W-:Y:S02]  /*45a0*/  F2FP.SATFINITE.E4M3.F32.PACK_AB_MERGE_C R188, R57, R56, R9 ;  /* 0x0000003839bc723e */ /* 0x000fe40004807009 */
[----:B------:R-:W-:Y:S01]  /*45b0*/  F2FP.SATFINITE.E4M3.F32.PACK_AB_MERGE_C R9, R69, R68, RZ ;  /* 0x000000444509723e */ /* 0x000fe200048070ff */
[----:B------:R-:W-:Y:S01]  /*45c0*/  FADD.FTZ R56, R56, R53 ;  /* 0x0000003538387221 */ /* 0x000fe20000010000 */
[----:B------:R-:W-:Y:S01]  /*45d0*/  F2FP.SATFINITE.E4M3.F32.PACK_AB_MERGE_C R38, R39, R38, RZ ;  /* 0x000000262726723e */ /* 0x000fe200048070ff */
[----:B------:R-:W0:Y:S01]  /*45e0*/  MUFU.EX2 R46, R46 ;  /* 0x0000002e002e7308 */ /* 0x000e220000000800 */
[----:B-1----:R-:W-:Y:S01]  /*45f0*/  FADD.FTZ R2, R42, R3 ;  /* 0x000000032a027221 */ /* 0x002fe20000010000 */
[----:B------:R-:W-:Y:S01]  /*4600*/  FADD.FTZ R57, R57, R56 ;  /* 0x0000003839397221 */ /* 0x000fe20000010000 */
[----:B------:R-:W-:-:S02]  /*4610*/  F2FP.SATFINITE.E4M3.F32.PACK_AB_MERGE_C R190, R65, R64, R9 ;  /* 0x0000004041be723e */ /* 0x000fc40004807009 */
[----:B------:R-:W-:Y:S01]  /*4620*/  F2FP.SATFINITE.E4M3.F32.PACK_AB_MERGE_C R199, R35, R34, R38 ;  /* 0x0000002223c7723e */ /* 0x000fe20004807026 */
[----:B------:R-:W-:Y:S02]  /*4630*/  FADD.FTZ R60, R60, R57 ;  /* 0x000000393c3c7221 */ /* 0x000fe40000010000 */
[----:B------:R-:W1:Y:S01]  /*4640*/  MUFU.EX2 R47, R47 ;  /* 0x0000002f002f7308 */ /* 0x000e620000000800 */
[----:B--2---:R-:W-:Y:S01]  /*4650*/  FADD.FTZ R3, R43, R2 ;  /* 0x000000022b037221 */ /* 0x004fe20000010000 */
[----:B------:R-:W-:-:S04]  /*4660*/  FADD.FTZ R61, R61, R60 ;  /* 0x0000003c3d3d7221 */ /* 0x000fc80000010000 */
[----:B------:R-:W-:Y:S02]  /*4670*/  FADD.FTZ R64, R64, R61 ;  /* 0x0000003d40407221 */ /* 0x000fe40000010000 */
[----:B------:R-:W2:Y:S01]  /*4680*/  MUFU.EX2 R50, R50 ;  /* 0x0000003200327308 */ /* 0x000ea20000000800 */
[----:B0-----:R-:W-:Y:S01]  /*4690*/  FADD.FTZ R2, R46, R3 ;  /* 0x000000032e027221 */ /* 0x001fe20000010000 */
[----:B------:R-:W-:-:S04]  /*46a0*/  FADD.FTZ R65, R65, R64 ;  /* 0x0000004041417221 */ /* 0x000fc80000010000 */
[----:B------:R-:W-:Y:S02]  /*46b0*/  FADD.FTZ R68, R68, R65 ;  /* 0x0000004144447221 */ /* 0x000fe40000010000 */
[----:B------:R-:W0:Y:S01]  /*46c0*/  MUFU.EX2 R51, R51 ;  /* 0x0000003300337308 */ /* 0x000e220000000800 */
[----:B-1----:R-:W-:Y:S01]  /*46d0*/  FADD.FTZ R3, R47, R2 ;  /* 0x000000022f037221 */ /* 0x002fe20000010000 */
        /* <DEDUP_REMOVED lines=24> */
[----:B-1----:R-:W-:-:S07]  /*4860*/  FADD.FTZ R2, R66, R3 ;  /* 0x0000000342027221 */ /* 0x002fce0000010000 */
[----:B------:R-:W-:Y:S01]  /*4870*/  MUFU.EX2 R76, R76 ;  /* 0x0000004c004c7308 */ /* 0x000fe20000000800 */
[----:B--2---:R-:W-:-:S07]  /*4880*/  FADD.FTZ R3, R67, R2 ;  /* 0x0000000243037221 */ /* 0x004fce0000010000 */
[----:B------:R-:W1:Y:S01]  /*4890*/  MUFU.EX2 R15, R15 ;  /* 0x0000000f000f7308 */ /* 0x000e620000000800 */
[----:B0-----:R-:W-:-:S07]  /*48a0*/  FADD.FTZ R2, R70, R3 ;  /* 0x0000000346027221 */ /* 0x001fce0000010000 */
[----:B------:R-:W0:Y:S08]  /*48b0*/  MUFU.EX2 R71, R71 ;  /* 0x0000004700477308 */ /* 0x000e300000000800 */
[----:B------:R-:W-:Y:S01]  /*48c0*/  MUFU.EX2 R72, R72 ;  /* 0x0000004800487308 */ /* 0x000fe20000000800 */
[----:B-1----:R-:W-:-:S07]  /*48d0*/  F2FP.SATFINITE.E4M3.F32.PACK_AB_MERGE_C R9, R15, R76, RZ ;  /* 0x0000004c0f09723e */ /* 0x002fce00048070ff */
[----:B------:R-:W1:Y:S01]  /*48e0*/  MUFU.EX2 R73, R73 ;  /* 0x0000004900497308 */ /* 0x000e620000000800 */
[C---:B0-----:R-:W-:Y:S01]  /*48f0*/  F2FP.SATFINITE.E4M3.F32.PACK_AB_MERGE_C R70, R71.reuse, R70, RZ ;  /* 0x000000464746723e */ /* 0x041fe200048070ff */
[----:B------:R-:W-:-:S03]  /*4900*/  FADD.FTZ R71, R71, R2 ;  /* 0x0000000247477221 */ /* 0x000fc60000010000 */
[----:B------:R-:W-:-:S03]  /*4910*/  F2FP.SATFINITE.E4M3.F32.PACK_AB_MERGE_C R191, R67, R66, R70 ;  /* 0x0000004243bf723e */ /* 0x000fc60004807046 */
[----:B------:R-:W0:Y:S08]  /*4920*/  MUFU.EX2 R74, R74 ;  /* 0x0000004a004a7308 */ /* 0x000e300000000800 */
[----:B------:R-:W2:Y:S01]  /*4930*/  MUFU.EX2 R75, R75 ;  /* 0x0000004b004b7308 */ /* 0x000ea20000000800 */
[----:B-1----:R-:W-:Y:S01]  /*4940*/  F2FP.SATFINITE.E4M3.F32.PACK_AB_MERGE_C R184, R73, R72, R9 ;  /* 0x0000004849b8723e */ /* 0x002fe20004807009 */
[----:B------:R-:W-:-:S04]  /*4950*/  FADD.FTZ R72, R72, R69 ;  /* 0x0000004548487221 */ /* 0x000fc80000010000 */
[----:B------:R-:W-:Y:S02]  /*4960*/  FADD.FTZ R73, R73, R72 ;  /* 0x0000004849497221 */ /* 0x000fe40000010000 */
[----:B------:R-:W1:Y:S01]  /*4970*/  MUFU.EX2 R78, R78 ;  /* 0x0000004e004e7308 */ /* 0x000e620000000800 */
[----:B0-----:R-:W-:Y:S01]  /*4980*/  FADD.FTZ R2, R74, R71 ;  /* 0x000000474a027221 */ /* 0x001fe20000010000 */
[----:B------:R-:W-:-:S04]  /*4990*/  FADD.FTZ R76, R76, R73 ;  /* 0x000000494c4c7221 */ /* 0x000fc80000010000 */
[----:B------:R-:W-:Y:S02]  /*49a0*/  FADD.FTZ R15, R15, R76 ;  /* 0x0000004c0f0f7221 */ /* 0x000fe40000010000 */
[----:B------:R-:W-:Y:S01]  /*49b0*/  MUFU.EX2 R13, R13 ;  /* 0x0000000d000d7308 */ /* 0x000fe20000000800 */
[----:B--2---:R-:W-:-:S07]  /*49c0*/  FADD.FTZ R3, R75, R2 ;  /* 0x000000024b037221 */ /* 0x004fce0000010000 */
[----:B------:R-:W0:Y:S01]  /*49d0*/  MUFU.EX2 R20, R20 ;  /* 0x0000001400147308 */ /* 0x000e220000000800 */
[----:B-1----:R-:W-:-:S07]  /*49e0*/  FADD.FTZ R2, R78, R3 ;  /* 0x000000034e027221 */ /* 0x002fce0000010000 */
[----:B------:R-:W1:Y:S08]  /*49f0*/  MUFU.EX2 R79, R79 ;  /* 0x0000004f004f7308 */ /* 0x000e700000000800 */
[----:B------:R-:W-:Y:S01]  /*4a00*/  MUFU.EX2 R14, R14 ;  /* 0x0000000e000e7308 */ /* 0x000fe20000000800 */
[----:B0-----:R-:W-:-:S07]  /*4a10*/  F2FP.SATFINITE.E4M3.F32.PACK_AB_MERGE_C R9, R20, R13, RZ ;  /* 0x0000000d1409723e */ /* 0x001fce00048070ff */
[----:B------:R-:W0:Y:S01]  /*4a20*/  MUFU.EX2 R11, R11 ;  /* 0x0000000b000b7308 */ /* 0x000e220000000800 */
[C---:B-1----:R-:W-:Y:S01]  /*4a30*/  F2FP.SATFINITE.E4M3.F32.PACK_AB_MERGE_C R78, R79.reuse, R78, RZ ;  /* 0x0000004e4f4e723e */ /* 0x042fe200048070ff */
[----:B------:R-:W-:-:S03]  /*4a40*/  FADD.FTZ R79, R79, R2 ;  /* 0x000000024f4f7221 */ /* 0x000fc60000010000 */
[----:B------:R-:W-:-:S03]  /*4a50*/  F2FP.SATFINITE.E4M3.F32.PACK_AB_MERGE_C R185, R75, R74, R78 ;  /* 0x0000004a4bb9723e */ /* 0x000fc6000480704e */
[----:B------:R-:W1:Y:S08]  /*4a60*/  MUFU.EX2 R82, R82 ;  /* 0x0000005200527308 */ /* 0x000e700000000800 */
[----:B------:R-:W2:Y:S01]  /*4a70*/  MUFU.EX2 R83, R83 ;  /* 0x0000005300537308 */ /* 0x000ea20000000800 */
[----:B0-----:R-:W-:Y:S01]  /*4a80*/  F2FP.SATFINITE.E4M3.F32.PACK_AB_MERGE_C R186, R11, R14, R9 ;  /* 0x0000000e0bba723e */ /* 0x001fe20004807009 */
[----:B------:R-:W-:-:S04]  /*4a90*/  FADD.FTZ R14, R14, R15 ;  /* 0x0000000f0e0e7221 */ /* 0x000fc80000010000 */
[----:B------:R-:W-:Y:S01]  /*4aa0*/  FADD.FTZ R14, R11, R14 ;  /* 0x0000000e0b0e7221 */ /* 0x000fe20000010000 */
[----:B------:R-:W-:Y:S01]  /*4ab0*/  VIADD R11, R19, 0xfffffffe ;  /* 0xfffffffe130b7836 */ /* 0x000fe20000000000 */
[----:B------:R-:W0:Y:S01]  /*4ac0*/  MUFU.EX2 R86, R86 ;  /* 0x0000005600567308 */ /* 0x000e220000000800 */
[----:B-1----:R-:W-:Y:S01]  /*4ad0*/  FADD.FTZ R2, R82, R79 ;  /* 0x0000004f52027221 */ /* 0x002fe20000010000 */
[----:B------:R-:W-:-:S06]  /*4ae0*/  FADD.FTZ R13, R13, R14 ;  /* 0x0000000e0d0d7221 */ /* 0x000fcc0000010000 */
[----:B------:R-:W1:Y:S01]  /*4af0*/  MUFU.EX2 R23, R23 ;  /* 0x0000001700177308 */ /* 0x000e620000000800 */
[----:B--2---:R-:W-:-:S04]  /*4b00*/  FADD.FTZ R3, R83, R2 ;  /* 0x0000000253037221 */ /* 0x004fc80000010000 */
[----:B0-----:R-:W-:Y:S01]  /*4b10*/  FADD.FTZ R2, R86, R3 ;  /* 0x0000000356027221 */ /* 0x001fe20000010000 */
[----:B------:R-:W-:Y:S01]  /*4b20*/  FADD.FTZ R3, R20, R13 ;  /* 0x0000000d14037221 */ /* 0x000fe20000010000 */
[C---:B-1----:R-:W-:Y:S02]  /*4b30*/  F2FP.SATFINITE.E4M3.F32.PACK_AB_MERGE_C R9, R23.reuse, R86, RZ ;  /* 0x000000561709723e */ /* 0x042fe400048070ff */
[----:B------:R-:W-:Y:S02]  /*4b40*/  FADD.FTZ R2, R23, R2 ;  /* 0x0000000217027221 */ /* 0x000fe40000010000 */
[----:B------:R-:W-:Y:S01]  /*4b50*/  F2FP.SATFINITE.E4M3.F32.PACK_AB_MERGE_C R187, R83, R82, R9 ;  /* 0x0000005253bb723e */ /* 0x000fe20004807009 */
[----:B------:R-:W-:Y:S06]  /*4b60*/  @P1 BRA `(.L_x_4960) ;  /* 0x00000000004c1947 */ /* 0x000fec0003800000 */
        /* <DEDUP_REMOVED lines=11> */
.L_x_4961:
[----:B------:R-:W-:Y:S02]  /*4c20*/  ULDC UR15, c[0x0][0x9e4] ;  /* 0x00027900000f7ab9 */ /* 0x000fe40000000800 */
[----:B------:R-:W-:-:S11]  /*4c30*/  UISETP.NE.AND UP0, UPT, UR15, 0x1, UPT ;  /* 0x000000010f00788c */ /* 0x000fd6000bf05270 */
[----:B------:R-:W-:Y:S02]  /*4c40*/  @UP0 ULDC.64 UR18, c[0x0][0x9e8] ;  /* 0x00027a0000120ab9 */ /* 0x000fe40000000a00 */
[----:B------:R-:W-:-:S04]  /*4c50*/  UIMAD.WIDE.U32 UR10, UR14, UR18, URZ ;  /* 0x000000120e0a72a5 */ /* 0x000fc8000f8e003f */
[----:B------:R-:W-:-:S12]  /*4c60*/  @UP0 USHF.R.U32.HI UR14, URZ, UR19, UR11 ;  /* 0x000000133f0e0299 */ /* 0x000fd8000801160b */
.L_x_4962:
[----:B------:R-:W-:-:S04]  /*4c70*/  UIMAD UR14, UR14, UR15, UR15 ;  /* 0x0000000f0e0e72a4 */ /* 0x000fc8000f8e020f */
[----:B------:R-:W-:-:S04]  /*4c80*/  UISETP.LT.AND UP0, UPT, UR7, UR14, UPT ;  /* 0x0000000e0700728c */ /* 0x000fc8000bf01270 */
[----:B------:R-:W-:-:S12]  /*4c90*/  USEL UR7, UR7, UR14, UP0 ;  /* 0x0000000e07077287 */ /* 0x000fd80008000000 */
.L_x_4960:
[----:B------:R-:W-:Y:S01]  /*4ca0*/  USHF.R.S32.HI UR10, URZ, 0x1f, UR7 ;  /* 0x0000001f3f0a7899 */ /* 0x000fe20008011407 */
[----:B------:R-:W0:Y:S01]  /*4cb0*/  S2UR UR29, SR_CgaCtaId ;  /* 0x00000000001d79c3 */ /* 0x000e220000008800 */
[----:B------:R-:W-:Y:S01]  /*4cc0*/  UMOV UR31, URZ ;  /* 0x0000003f001f7c82 */ /* 0x000fe20008000000 */
[----:B------:R-:W-:Y:S01]  /*4cd0*/  UMOV UR30, URZ ;  /* 0x0000003f001e7c82 */ /* 0x000fe20008000000 */
[----:B------:R-:W-:Y:S01]  /*4ce0*/  ULEA.HI UR10, UR10, UR7, URZ, 0x7 ;  /* 0x000000070a0a7291 */ /* 0x000fe2000f8f383f */
[----:B------:R-:W-:Y:S02]  /*4cf0*/  CS2R R24, SRZ ;  /* 0x0000000000187805 */ /* 0x000fe4000001ff00 */
[----:B------:R-:W-:Y:S02]  /*4d00*/  CS2R R26, SRZ ;  /* 0x00000000001a7805 */ /* 0x000fe4000001ff00 */
[----:B------:R-:W-:Y:S01]  /*4d10*/  CS2R R28, SRZ ;  /* 0x00000000001c7805 */ /* 0x000fe2000001ff00 */
[----:B------:R-:W-:Y:S01]  /*4d20*/  USHF.R.S32.HI UR10, URZ, 0x7, UR10 ;  /* 0x000000073f0a7899 */ /* 0x000fe2000801140a */
[----:B------:R-:W-:-:S02]  /*4d30*/  CS2R R30, SRZ ;  /* 0x00000000001e7805 */ /* 0x000fc4000001ff00 */
[----:B------:R-:W-:Y:S02]  /*4d40*/  CS2R R32, SRZ ;  /* 0x0000000000207805 */ /* 0x000fe4000001ff00 */
[----:B------:R-:W-:Y:S01]  /*4d50*/  CS2R R34, SRZ ;  /* 0x0000000000227805 */ /* 0x000fe2000001ff00 */
[----:B------:R-:W-:Y:S01]  /*4d60*/  UISETP.LT.AND UP0, UPT, UR38, UR10, UPT ;  /* 0x0000000a2600728c */ /* 0x000fe2000bf01270 */
[----:B------:R-:W-:Y:S02]  /*4d70*/  CS2R R36, SRZ ;  /* 0x0000000000247805 */ /* 0x000fe4000001ff00 */
[----:B------:R-:W-:Y:S02]  /*4d80*/  CS2R R38, SRZ ;  /* 0x0000000000267805 */ /* 0x000fe4000001ff00 */
[----:B------:R-:W-:Y:S01]  /*4d90*/  CS2R R40, SRZ ;  /* 0x0000000000287805 */ /* 0x000fe2000001ff00 */
[----:B------:R-:W-:Y:S01]  /*4da0*/  USEL UR35, UR38, UR10, !UP0 ;  /* 0x0000000a26237287 */ /* 0x000fe2000c000000 */
[----:B------:R-:W-:-:S02]  /*4db0*/  CS2R R42, SRZ ;  /* 0x00000000002a7805 */ /* 0x000fc4000001ff00 */
[----:B------:R-:W-:Y:S02]  /*4dc0*/  CS2R R44, SRZ ;  /* 0x00000000002c7805 */ /* 0x000fe4000001ff00 */
[----:B------:R-:W-:Y:S02]  /*4dd0*/  CS2R R46, SRZ ;  /* 0x00000000002e7805 */ /* 0x000fe4000001ff00 */
[----:B------:R-:W-:Y:S02]  /*4de0*/  CS2R R48, SRZ ;  /* 0x0000000000307805 */ /* 0x000fe4000001ff00 */
[----:B------:R-:W-:Y:S02]  /*4df0*/  CS2R R50, SRZ ;  /* 0x0000000000327805 */ /* 0x000fe4000001ff00 */
[----:B------:R-:W-:Y:S02]  /*4e00*/  ISETP.GE.AND P1, PT, R11, UR35, PT ;  /* 0x000000230b007c0c */ /* 0x000fe4000bf26270 */
        /* <DEDUP_REMOVED lines=86> */
[----:B------:R-:W-:Y:S01]  /*5370*/  UMOV UR33, URZ ;  /* 0x0000003f00217c82 */ /* 0x000fe20008000000 */
[----:B------:R-:W-:Y:S01]  /*5380*/  ULDC UR49, c[0x0][0x9e4] ;  /* 0x0002790000317ab9 */ /* 0x000fe20000000800 */
[----:B------:R-:W-:Y:S01]  /*5390*/  ULDC UR48, c[0x0][0x2f0] ;  /* 0x0000bc0000307ab9 */ /* 0x000fe20000000800 */
[----:B------:R-:W-:-:S05]  /*53a0*/  ULDC UR50, c[0x0][0x9e0] ;  /* 0x0002780000327ab9 */ /* 0x000fca0000000800 */
.L_x_4982:
[----:B------:R-:W-:Y:S01]  /*53b0*/  ISETP.NE.AND P2, PT, RZ, UR37, PT ;  /* 0x00000025ff007c0c */ /* 0x000fe2000bf45270 */
[----:B------:R-:W-:-:S04]  /*53c0*/  UISETP.NE.AND UP0, UPT, UR33, 0x1, UPT ;  /* 0x000000012100788c */ /* 0x000fc8000bf05270 */
[----:B------:R-:W-:-:S04]  /*53d0*/  USEL UR30, URZ, 0x1, UP0 ;  /* 0x000000013f1e7887 */ /* 0x000fc80008000000 */
[----:B------:R-:W-:-:S04]  /*53e0*/  ULOP3.LUT UR30, UR34, UR30, URZ, 0x3c, !UPT ;  /* 0x0000001e221e7292 */ /* 0x000fc8000f8e3c3f */
[----:B------:R-:W-:Y:S08]  /*53f0*/  @P2 BRA `(.L_x_4964) ;  /* 0x0000000000382947 */ /* 0x000ff00003800000 */
[----:B------:R-:W-:Y:S05]  /*5400*/  @!P0 BRA `(.L_x_4965) ;  /* 0x0000000000048947 */ /* 0x000fea0003800000 */
[----:B------:R-:W-:Y:S01]  /*5410*/  BPT.TRAP 0x1 ;  /* 0x000000040000795c */ /* 0x000fe20000300000 */
.L_x_4965:
        /* <DEDUP_REMOVED lines=9> */
.L_x_4966:
[----:B-1----:R-:W-:Y:S05]  /*54b0*/  @P1 BRA `(.L_x_4964) ;  /* 0x0000000000081947 */ /* 0x002fea0003800000 */
[----:B------:R-:W1:Y:S02]  /*54c0*/  SYNCS.PHASECHK.TRANS64.TRYWAIT P1, [UR6+0x2a830], R0 ;  /* 0x02a83000ff0075a7 */ /* 0x000e640008020146 */
[----:B-1----:R-:W-:Y:S05]  /*54d0*/  @!P1 BRA `(.L_x_4967) ;  /* 0x0000010800bc9947 */ /* 0x002fea0003800000 */
.L_x_4964:
[----:B01----:R-:W-:Y:S01]  /*54e0*/  VIADD R0, R17, 0x8 ;  /* 0x0000000811007836 */ /* 0x003fe20000000000 */
[----:B------:R-:W-:Y:S01]  /*54f0*/  UIADD3 UR31, UR33, 0x1, URZ ;  /* 0x00000001211f7890 */ /* 0x000fe2000fffe03f */
[----:B------:R-:W-:Y:S01]  /*5500*/  R2UR UR24, R4 ;  /* 0x00000000041872ca */ /* 0x000fe200000e0000 */
[----:B------:R-:W-:Y:S01]  /*5510*/  UMOV UR27, 0x80000020 ;  /* 0x80000020001b7882 */ /* 0x000fe20000000000 */
[----:B------:R-:W-:Y:S01]  /*5520*/  R2UR UR25, R5 ;  /* 0x00000000051972ca */ /* 0x000fe200000e0000 */
[----:B------:R0:W-:Y:S01]  /*5530*/  BAR.SYNC.DEFER_BLOCKING R0, 0x100 ;  /* 0x000400000000751d */ /* 0x0001e20000010000 */
[----:B------:R-:W-:-:S04]  /*5540*/  UISETP.NE.AND UP0, UPT, UR31, 0x2, UPT ;  /* 0x000000021f00788c */ /* 0x000fc8000bf05270 */
[----:B------:R-:W-:Y:S01]  /*5550*/  USEL UR31, UR31, URZ, UP0 ;  /* 0x0000003f1f1f7287 */ /* 0x000fe20008000000 */
[----:B------:R-:W-:Y:S01]  /*5560*/  UMOV UR7, 0x80000020 ;  /* 0x8000002000077882 */ /* 0x000fe20000000000 */
[----:B------:R-:W-:Y:S02]  /*5570*/  UMOV UR11, 0x80000020 ;  /* 0x80000020000b7882 */ /* 0x000fe40000000000 */
[----:B------:R-:W-:Y:S01]  /*5580*/  UIMAD UR26, UR31, 0x600, UR28 ;  /* 0x000006001f1a78a4 */ /* 0x000fe2000f8e021c */
[----:B------:R-:W-:Y:S01]  /*5590*/  UMOV UR15, 0x80000020 ;  /* 0x80000020000f7882 */ /* 0x000fe20000000000 */
[----:B------:R-:W-:Y:S02]  /*55a0*/  UMOV UR19, 0x80000020 ;  /* 0x8000002000137882 */ /* 0x000fe40000000000 */
[----:B------:R-:W-:Y:S02]  /*55b0*/  UIADD3 UR6, UR26, 0x2, URZ ;  /* 0x000000021a067890 */ /* 0x000fe4000fffe03f */
[----:B------:R-:W-:-:S02]  /*55c0*/  UIADD3 UR10, UR26, 0x200, URZ ;  /* 0x000002001a0a7890 */ /* 0x000fc4000fffe03f */
[----:B------:R-:W-:Y:S02]  /*55d0*/  UIADD3 UR14, UR26, 0x202, URZ ;  /* 0x000002021a0e7890 */ /* 0x000fe4000fffe03f */
[----:B------:R-:W-:Y:S02]  /*55e0*/  UIADD3 UR18, UR26, 0x400, URZ ;  /* 0x000004001a127890 */ /* 0x000fe4000fffe03f */
[----:B------:R-:W-:Y:S01]  /*55f0*/  UIADD3 UR22, UR26, 0x402, URZ ;  /* 0x000004021a167890 */ /* 0x000fe2000fffe03f */
[----:B------:R-:W-:Y:S01]  /*5600*/  UMOV UR23, 0x80000020 ;  /* 0x8000002000177882 */ /* 0x000fe20000000000 */
[----:B------:R-:W-:-:S06]  /*5610*/  WARPGROUP.ARRIVE ;  /* 0x00000000000079c5 */ /* 0x000fcc0000000000 */
[----:B------:R-:W-:Y:S03]  /*5620*/  QGMMA.64x128x32.F32.E4M3.E4M3 R120, gdesc[UR24], RZ, !UPT, gsb0 ;  /* 0x01e00000187879f3 */ /* 0x000fe6000c0008ff */
        /* <DEDUP_REMOVED lines=16> */
[----:B0-----:R-:W-:Y:S05]  /*5730*/  @P2 BRA `(.L_x_4968) ;  /* 0x00000000002c2947 */ /* 0x001fea0003800000 */
[----:B------:R-:W-:Y:S05]  /*5740*/  @!P0 BRA `(.L_x_4969) ;  /* 0x0000000000048947 */ /* 0x000fea0003800000 */
[----:B------:R-:W-:Y:S01]  /*5750*/  BPT.TRAP 0x1 ;  /* 0x000000040000795c */ /* 0x000fe20000300000 */
.L_x_4969:
[----:B------:R-:W-:Y:S01]  /*5760*/  ULEA UR6, UR33, UR36, 0x3 ;  /* 0x0000002421067291 */ /* 0x000fe2000f8e183f */
[----:B------:R-:W-:-:S05]  /*5770*/  IMAD.U32 R0, RZ, RZ, UR34 ;  /* 0x00000022ff007e24 */ /* 0x000fca000f8e00ff */
[----:B------:R-:W-:-:S04]  /*5780*/  SHF.L.U32 R0, R0, 0x1f, RZ ;  /* 0x0000001f00007819 */ /* 0x000fc800000006ff */
[----:B------:R0:W1:Y:S01]  /*5790*/  SYNCS.PHASECHK.TRANS64.TRYWAIT P1, [UR6+0x2a850], R0 ;  /* 0x02a85000ff0075a7 */ /* 0x0000620008020146 */
[----:B------:R-:W-:Y:S05]  /*57a0*/  @!P0 BRA `(.L_x_4970) ;  /* 0x0000000000048947 */ /* 0x000fea0003800000 */
[----:B------:R-:W-:Y:S01]  /*57b0*/  BPT.TRAP 0x1 ;  /* 0x000000040000795c */ /* 0x000fe20000300000 */
.L_x_4970:
[----:B-1----:R-:W-:Y:S05]  /*57c0*/  @P1 BRA `(.L_x_4968) ;  /* 0x0000000000081947 */ /* 0x002fea0003800000 */
[----:B------:R-:W1:Y:S02]  /*57d0*/  SYNCS.PHASECHK.TRANS64.TRYWAIT P1, [UR6+0x2a850], R0 ;  /* 0x02a85000ff0075a7 */ /* 0x000e640008020146 */
[----:B-1----:R-:W-:Y:S05]  /*57e0*/  @!P1 BRA `(.L_x_4971) ;  /* 0x0000010800109947 */ /* 0x002fea0003800000 */
.L_x_4968:
        /* <DEDUP_REMOVED lines=29> */
.L_x_4972:
[----:B------:R-:W-:Y:S01]  /*59c0*/  UISETP.NE.AND UP1, UPT, UR45, URZ, UPT ;  /* 0x0000003f2d00728c */ /* 0x000fe2000bf25270 */
[----:B------:R-:W1:Y:S01]  /*59d0*/  LDC R6, c[0x0][0x288] ;  /* 0x0000a200ff067b82 */ /* 0x000e620000000800 */
[----:B------:R-:W-:Y:S01]  /*59e0*/  ULEA UR6, UR31, UR36, 0x3 ;  /* 0x000000241f067291 */ /* 0x000fe2000f8e183f */
[----:B------:R-:W-:Y:S01]  /*59f0*/  IMAD.MOV.U32 R12, RZ, RZ, R8 ;  /* 0x000000ffff0c7224 */ /* 0x000fe200078e0008 */
[----:B------:R-:W-:Y:S02]  /*5a00*/  UISETP.NE.AND UP0, UPT, UR44, URZ, UPT ;  /* 0x0000003f2c00728c */ /* 0x000fe4000bf05270 */
[----:B------:R-:W-:Y:S01]  /*5a10*/  PLOP3.LUT P1, PT, PT, PT, UP1, 0x80, 0x0 ;  /* 0x000000000000781c */ /* 0x000fe20003f2f018 */
[----:B------:R-:W-:Y:S01]  /*5a20*/  UIADD3 UR6, UR6, 0x2a840, URZ ;  /* 0x0002a84006067890 */ /* 0x000fe2000fffe03f */
[----:B------:R-:W-:-:S03]  /*5a30*/  PLOP3.LUT P2, PT, PT, PT, UP1, 0x80, 0x0 ;  /* 0x000000000000781c */ /* 0x000fc60003f4f018 */
[----:B------:R-:W-:Y:S01]  /*5a40*/  @UP1 ULDC UR7, c[0x0][0x44c] ;  /* 0x0001130000071ab9 */ /* 0x000fe20000000800 */
[----:B------:R-:W-:Y:S01]  /*5a50*/  @UP1 ULDC UR10, c[0x0][0x450] ;  /* 0x00011400000a1ab9 */ /* 0x000fe20000000800 */
[----:B------:R-:W-:-:S06]  /*5a60*/  UPRMT UR6, UR29, 0x654, UR6 ;  /* 0x000006541d067896 */ /* 0x000fcc0008000006 */
[----:B0-----:R-:W-:Y:S01]  /*5a70*/  @P1 IMAD.HI.U32 R0, R8, UR7, RZ ;  /* 0x0000000708001c27 */ /* 0x001fe2000f8e00ff */
[----:B------:R-:W-:Y:S02]  /*5a80*/  PLOP3.LUT P1, PT, PT, PT, UP0, 0x40, 0x0 ;  /* 0x000000000000781c */ /* 0x000fe40003f2e808 */
[----:B------:R-:W-:Y:S01]  /*5a90*/  SYNCS.ARRIVE.TRANS64.RED.A1T0 RZ, [UR6], RZ ;  /* 0x000000ffffff79a7 */ /* 0x000fe20008100406 */
[----:B------:R-:W-:Y:S01]  /*5aa0*/  UMOV UR6, UR48 ;  /* 0x0000003000067c82 */ /* 0x000fe20008000000 */
[----:B------:R-:W-:Y:S01]  /*5ab0*/  @P2 SHF.R.U32.HI R12, RZ, UR10, R0 ;  /* 0x0000000aff0c2c19 */ /* 0x000fe20008011600 */
[----:B------:R-:W-:-:S04]  /*5ac0*/  IMAD.SHL.U32 R0, R11, 0x80, RZ ;  /* 0x000000800b007824 */ /* 0x000fc800078e00ff */
[----:B------:R-:W0:Y:S01]  /*5ad0*/  SHFL.IDX PT, R15, R12, RZ, 0x1c1f ;  /* 0x001c1fff0c0f7589 */ /* 0x000e2200000e0000 */
[----:B------:R-:W-:-:S05]  /*5ae0*/  IADD3 R14, -R0, 0x1, RZ ;  /* 0x00000001000e7810 */ /* 0x000fca0007ffe1ff */
[----:B------:R-:W-:-:S04]  /*5af0*/  IMAD R13, R7, -0x2, R14 ;  /* 0xfffffffe070d7824 */ /* 0x000fc800078e020e */
[----:B------:R-:W-:-:S04]  /*5b00*/  IMAD R13, R16, UR6, R13 ;  /* 0x00000006100d7c24 */ /* 0x000fc8000f8e020d */
[----:B-1----:R-:W-:-:S04]  /*5b10*/  IMAD.IADD R13, R13, 0x1, -R6 ;  /* 0x000000010d0d7824 */ /* 0x002fc800078e0a06 */
[C---:B------:R-:W-:Y:S02]  /*5b20*/  VIADD R22, R13.reuse, UR50 ;  /* 0x000000320d167c36 */ /* 0x040fe40008000000 */
[----:B------:R-:W-:Y:S02]  /*5b30*/  VIADD R184, R13, UR32 ;  /* 0x000000200db87c36 */ /* 0x000fe40008000000 */
[--C-:B0-----:R-:W-:Y:S02]  /*5b40*/  IMAD.IADD R14, R22, 0x1, R15.reuse ;  /* 0x00000001160e7824 */ /* 0x101fe400078e020f */
        /* <DEDUP_REMOVED lines=10> */
[----:B------:R-:W0:Y:S02]  /*5bf0*/  @P1 LDC.64 R20, c[0x0][0x9e8] ;  /* 0x00027a00ff141b82 */ /* 0x000e240000000a00 */
[----:B0-----:R-:W-:-:S05]  /*5c00*/  @P1 IMAD.HI.U32 R20, R13, R20, RZ ;  /* 0x000000140d141227 */ /* 0x001fca00078e00ff */
[----:B------:R-:W-:-:S04]  /*5c10*/  @P1 SHF.R.U32.HI R13, RZ, R21, R20 ;  /* 0x00000015ff0d1219 */ /* 0x000fc80000011614 */
[----:B------:R-:W-:Y:S01]  /*5c20*/  LOP3.LUT R13, RZ, R13, RZ, 0x33, !PT ;  /* 0x0000000dff0d7212 */ /* 0x000fe200078e33ff */
[----:B------:R-:W-:Y:S06]  /*5c30*/  BRA `(.L_x_4976) ;  /* 0x0000000000147947 */ /* 0x000fec0003800000 */
.L_x_4975:
[----:B------:R-:W-:-:S05]  /*5c40*/  IMAD.U32 R15, RZ, RZ, UR49 ;  /* 0x00000031ff0f7e24 */ /* 0x000fca000f8e00ff */
[----:B------:R-:W-:-:S13]  /*5c50*/  ISETP.NE.AND P1, PT, R15, 0x1, PT ;  /* 0x000000010f00780c */ /* 0x000fda0003f25270 */
[----:B------:R-:W0:Y:S02]  /*5c60*/  @P1 LDC.64 R20, c[0x0][0x9e8] ;  /* 0x00027a00ff141b82 */ /* 0x000e240000000a00 */
[----:B0-----:R-:W-:-:S05]  /*5c70*/  @P1 IMAD.HI.U32 R20, R13, R20, RZ ;  /* 0x000000140d141227 */ /* 0x001fca00078e00ff */
[----:B------:R-:W-:-:S07]  /*5c80*/  @P1 SHF.R.U32.HI R13, RZ, R21, R20 ;  /* 0x00000015ff0d1219 */ /* 0x000fce0000011614 */
.L_x_4976:
[----:B------:R-:W-:Y:S05]  /*5c90*/  BSYNC B0 ;  /* 0x0000000000007941 */ /* 0x000fea0003800000 */
.L_x_4974:
[----:B------:R-:W-:-:S04]  /*5ca0*/  IMAD R20, R13, R15, -R0 ;  /* 0x0000000f0d147224 */ /* 0x000fc800078e0a00 */
[----:B------:R-:W-:-:S05]  /*5cb0*/  IMAD R13, R7, -0x2, R20 ;  /* 0xfffffffe070d7824 */ /* 0x000fca00078e0214 */
[----:B------:R-:W-:Y:S02]  /*5cc0*/  VIADDMNMX R14, R13, R15, R14, PT ;  /* 0x0000000f0d0e7246 */ /* 0x000fe4000380010e */
[----:B------:R-:W-:-:S07]  /*5cd0*/  VIMNMX R18, R18, R13, !PT ;  /* 0x0000000d12127248 */ /* 0x000fce0007fe0100 */
.L_x_4973:
[----:B------:R-:W-:Y:S01]  /*5ce0*/  ISETP.GT.AND P1, PT, R11, -0x1, PT ;  /* 0xffffffff0b00780c */ /* 0x000fe20003f24270 */
[----:B------:R-:W0:Y:S01]  /*5cf0*/  SHFL.IDX PT, R191, R12, 0x1, 0x1c1f ;  /* 0x003c1f000cbf7f89 */ /* 0x000e2200000e0000 */
[----:B------:R-:W-:Y:S02]  /*5d00*/  UISETP.NE.AND UP0, UPT, UR44, URZ, UPT ;  /* 0x0000003f2c00728c */ /* 0x000fe4000bf05270 */
[C---:B------:R-:W-:Y:S02]  /*5d10*/  ISETP.GT.AND P3, PT, R18.reuse, 0x8, P1 ;  /* 0x000000081200780c */ /* 0x040fe40000f64270 */
[----:B------:R-:W-:Y:S02]  /*5d20*/  ISETP.GT.AND P6, PT, R18, RZ, P1 ;  /* 0x000000ff1200720c */ /* 0x000fe40000fc4270 */
[----:B------:R-:W-:Y:S02]  /*5d30*/  ISETP.LT.OR P3, PT, R14, 0x9, P3 ;  /* 0x000000090e00780c */ /* 0x000fe40001f61670 */
        /* <DEDUP_REMOVED lines=9> */
[C---:B------:R-:W-:Y:S02]  /*5dd0*/  ISETP.GT.AND P4, PT, R18.reuse, 0x10, P1 ;  /* 0x000000101200780c */ /* 0x040fe40000f84270 */
[C---:B------:R-:W-:Y:S02]  /*5de0*/  ISETP.GT.AND P6, PT, R18.reuse, 0x11, P1 ;  /* 0x000000111200780c */ /* 0x040fe40000fc4270 */
[----:B------:R-:W-:Y:S02]  /*5df0*/  ISETP.GT.AND P2, PT, R18, 0x18, P1 ;  /* 0x000000181200780c */ /* 0x000fe40000f44270 */
[----:B------:R-:W-:-:S02]  /*5e00*/  FSEL R133, R133, -INF , !P3 ;  /* 0xff80000085857808 */ /* 0x000fc40005800000 */
[----:B------:R-:W-:Y:S02]  /*5e10*/  ISETP.GT.AND P3, PT, R18, 0x30, P1 ;  /* 0x000000301200780c */ /* 0x000fe40000f64270 */
[C---:B------:R-:W-:Y:S02]  /*5e20*/  ISETP.LT.OR P5, PT, R14.reuse, 0xa, P5 ;  /* 0x0000000a0e00780c */ /* 0x040fe40002fa1670 */
[C---:B------:R-:W-:Y:S02]  /*5e30*/  ISETP.LT.OR P4, PT, R14.reuse, 0x11, P4 ;  /* 0x000000110e00780c */ /* 0x040fe40002781670 */
[C---:B------:R-:W-:Y:S02]  /*5e40*/  ISETP.LT.OR P6, PT, R14.reuse, 0x12, P6 ;  /* 0x000000120e00780c */ /* 0x040fe400037c1670 */
[C---:B------:R-:W-:Y:S02]  /*5e50*/  ISETP.LT.OR P2, PT, R14.reuse, 0x19, P2 ;  /* 0x000000190e00780c */ /* 0x040fe40001741670 */
[----:B------:R-:W-:-:S02]  /*5e60*/  ISETP.LT.OR P3, PT, R14, 0x31, P3 ;  /* 0x000000310e00780c */ /* 0x000fc40001f61670 */
[----:B------:R-:W-:Y:S02]  /*5e70*/  FSEL R187, R125, -INF , !P5 ;  /* 0xff8000007dbb7808 */ /* 0x000fe40006800000 */
[----:B------:R-:W-:Y:S02]  /*5e80*/  FSEL R19, R128, -INF , !P4 ;  /* 0xff80000080137808 */ /* 0x000fe40006000000 */
[----:B------:R-:W-:Y:S01]  /*5e90*/  FSEL R185, R129, -INF , !P6 ;  /* 0xff80000081b97808 */ /* 0x000fe20007000000 */
[--C-:B0-----:R-:W-:Y:S01]  /*5ea0*/  IMAD.IADD R129, R22, 0x1, R191.reuse ;  /* 0x0000000116817824 */ /* 0x101fe200078e02bf */
[----:B------:R-:W-:Y:S01]  /*5eb0*/  FSEL R21, R132, -INF , !P2 ;  /* 0xff80000084157808 */ /* 0x000fe20005000000 */
[----:B------:R-:W-:Y:S01]  /*5ec0*/  IMAD.IADD R132, R184, 0x1, R191 ;  /* 0x00000001b8847824 */ /* 0x000fe200078e02bf */
[C---:B------:R-:W-:Y:S02]  /*5ed0*/  ISETP.GT.AND P5, PT, R18.reuse, 0x20, P1 ;  /* 0x000000201200780c */ /* 0x040fe40000fa4270 */
        /* <DEDUP_REMOVED lines=27> */
[----:B------:R-:W-:Y:S02]  /*6090*/  FSEL R149, R149, -INF , !P6 ;  /* 0xff80000095957808 */ /* 0x000fe40007000000 */
[----:B------:R-:W-:Y:S02]  /*60a0*/  FSEL R152, R152, -INF , !P2 ;  /* 0xff80000098987808 */ /* 0x000fe40005000000 */
        /* <DEDUP_REMOVED lines=20> */
[----:B------:R-:W-:Y:S02]  /*61f0*/  PLOP3.LUT P3, PT, PT, PT, UP0, 0x40, 0x0 ;  /* 0x000000000000781c */ /* 0x000fe40003f6e808 */
[C---:B------:R-:W-:Y:S02]  /*6200*/  ISETP.LT.OR P5, PT, R14.reuse, 0x5a, P5 ;  /* 0x0000005a0e00780c */ /* 0x040fe40002fa1670 */
[C---:B------:R-:W-:Y:S02]  /*6210*/  ISETP.LT.OR P4, PT, R14.reuse, 0x61, P4 ;  /* 0x000000610e00780c */ /* 0x040fe40002781670 */
[C---:B------:R-:W-:Y:S02]  /*6220*/  ISETP.LT.OR P6, PT, R14.reuse, 0x62, P6 ;  /* 0x000000620e00780c */ /* 0x040fe400037c1670 */
[----:B------:R-:W-:Y:S02]  /*6230*/  ISETP.LT.OR P2, PT, R14, 0x69, P2 ;  /* 0x000000690e00780c */ /* 0x000fe40001741670 */
[----:B------:R-:W-:-:S02]  /*6240*/  FSEL R165, R165, -INF , !P5 ;  /* 0xff800000a5a57808 */ /* 0x000fc40006800000 */
[----:B------:R-:W-:Y:S02]  /*6250*/  FSEL R168, R168, -INF , !P4 ;  /* 0xff800000a8a87808 */ /* 0x000fe40006000000 */
[----:B------:R-:W-:Y:S02]  /*6260*/  FSEL R169, R169, -INF , !P6 ;  /* 0xff800000a9a97808 */ /* 0x000fe40007000000 */
[----:B------:R-:W-:Y:S02]  /*6270*/  FSEL R172, R172, -INF , !P2 ;  /* 0xff800000acac7808 */ /* 0x000fe40005000000 */
[C---:B------:R-:W-:Y:S02]  /*6280*/  ISETP.GT.AND P5, PT, R18.reuse, 0x70, P1 ;  /* 0x000000701200780c */ /* 0x040fe40000fa4270 */
[C---:B------:R-:W-:Y:S02]  /*6290*/  ISETP.GT.AND P4, PT, R18.reuse, 0x71, P1 ;  /* 0x000000711200780c */ /* 0x040fe40000f84270 */
[----:B------:R-:W-:-:S02]  /*62a0*/  ISETP.GT.AND P6, PT, R18, 0x78, P1 ;  /* 0x000000781200780c */ /* 0x000fc40000fc4270 */
[----:B------:R-:W-:Y:S02]  /*62b0*/  ISETP.GT.AND P2, PT, R18, 0x79, P1 ;  /* 0x000000791200780c */ /* 0x000fe40000f44270 */
[C---:B------:R-:W-:Y:S02]  /*62c0*/  ISETP.LT.OR P5, PT, R14.reuse, 0x71, P5 ;  /* 0x000000710e00780c */ /* 0x040fe40002fa1670 */
[C---:B------:R-:W-:Y:S02]  /*62d0*/  ISETP.LT.OR P4, PT, R14.reuse, 0x72, P4 ;  /* 0x000000720e00780c */ /* 0x040fe40002781670 */
[C---:B------:R-:W-:Y:S02]  /*62e0*/  ISETP.LT.OR P6, PT, R14.reuse, 0x79, P6 ;  /* 0x000000790e00780c */ /* 0x040fe400037c1670 */
[----:B------:R-:W-:Y:S02]  /*62f0*/  ISETP.LT.OR P2, PT, R14, 0x7a, P2 ;  /* 0x0000007a0e00780c */ /* 0x000fe40001741670 */
        /* <DEDUP_REMOVED lines=18> */
.L_x_4979:
[----:B------:R-:W-:-:S05]  /*6420*/  IMAD.U32 R14, RZ, RZ, UR49 ;  /* 0x00000031ff0e7e24 */ /* 0x000fca000f8e00ff */
[----:B------:R-:W-:-:S13]  /*6430*/  ISETP.NE.AND P2, PT, R14, 0x1, PT ;  /* 0x000000010e00780c */ /* 0x000fda0003f45270 */
[----:B------:R-:W0:Y:S02]  /*6440*/  @P2 LDC.64 R190, c[0x0][0x9e8] ;  /* 0x00027a00ffbe2b82 */ /* 0x000e240000000a00 */
[----:B0-----:R-:W-:-:S05]  /*6450*/  @P2 IMAD.HI.U32 R12, R193, R190, RZ ;  /* 0x000000bec10c2227 */ /* 0x001fca00078e00ff */
[----:B------:R-:W-:-:S07]  /*6460*/  @P2 SHF.R.U32.HI R193, RZ, R191, R12 ;  /* 0x000000bfffc12219 */ /* 0x000fce000001160c */
.L_x_4980:
[----:B------:R-:W-:Y:S05]  /*6470*/  BSYNC B0 ;  /* 0x0000000000007941 */ /* 0x000fea0003800000 */
.L_x_4978:
[----:B------:R-:W-:-:S04]  /*6480*/  IMAD R0, R193, R14, -R0 ;  /* 0x0000000ec1007224 */ /* 0x000fc800078e0a00 */
[----:B------:R-:W-:-:S05]  /*6490*/  IMAD R0, R7, -0x2, R0 ;  /* 0xfffffffe07007824 */ /* 0x000fca00078e0200 */
[----:B------:R-:W-:Y:S02]  /*64a0*/  VIADDMNMX R129, R0, R14, R129, PT ;  /* 0x0000000e00817246 */ /* 0x000fe40003800181 */
[----:B------:R-:W-:-:S07]  /*64b0*/  VIMNMX R132, R132, R0, !PT ;  /* 0x0000000084847248 */ /* 0x000fce0007fe0100 */
.L_x_4977:
[----:B------:R-:W-:Y:S01]  /*64c0*/  FMNMX.FTZ R0, R189, R9, !PT ;  /* 0x00000009bd007209 */ /* 0x000fe20007810000 */
[----:B------:R-:W-:Y:S01]  /*64d0*/  IMAD.U32 R193, RZ, RZ, UR39 ;  /* 0x00000027ffc17e24 */ /* 0x000fe2000f8e00ff */
        /* <DEDUP_REMOVED lines=12> */
[C---:B------:R-:W-:Y:S02]  /*65a0*/  ISETP.GT.AND P5, PT, R132.reuse, RZ, P1 ;  /* 0x000000ff8400720c */ /* 0x040fe40000fa4270 */
[----:B------:R-:W-:Y:S02]  /*65b0*/  FMNMX.FTZ R0, R133, R0, !PT ;  /* 0x0000000085007209 */ /* 0x000fe40007810000 */
[----:B------:R-:W-:Y:S02]  /*65c0*/  ISETP.GT.AND P2, PT, R132, 0x1, P1 ;  /* 0x000000018400780c */ /* 0x000fe40000f44270 */
[----:B------:R-:W-:Y:S02]  /*65d0*/  FMNMX.FTZ R0, R23, R0, !PT ;  /* 0x0000000017007209 */ /* 0x000fe40007810000 */
[----:B------:R-:W-:-:S02]  /*65e0*/  ISETP.LT.OR P5, PT, R129, 0x1, P5 ;  /* 0x000000018100780c */ /* 0x000fc40002fa1670 */
[----:B------:R-:W-:Y:S02]  /*65f0*/  FMNMX.FTZ R0, R137, R0, !PT ;  /* 0x0000000089007209 */ /* 0x000fe40007810000 */
[C---:B------:R-:W-:Y:S02]  /*6600*/  ISETP.GT.AND P3, PT, R132.reuse, 0x8, P1 ;  /* 0x000000088400780c */ /* 0x040fe40000f64270 */
        /* <DEDUP_REMOVED lines=13> */
[----:B------:R-:W-:Y:S02]  /*66e0*/  ISETP.GT.AND P2, PT, R132, 0x11, P1 ;  /* 0x000000118400780c */ /* 0x000fe40000f44270 */
[----:B------:R-:W-:Y:S02]  /*66f0*/  FMNMX.FTZ R191, R153, R0, !PT ;  /* 0x0000000099bf7209 */ /* 0x000fe40007810000 */
[----:B------:R-:W-:-:S02]  /*6700*/  FSEL R127, R127, -INF , !P4 ;  /* 0xff8000007f7f7808 */ /* 0x000fc40006000000 */
        /* <DEDUP_REMOVED lines=28> */
[----:B------:R-:W-:Y:S01]  /*68d0*/  ISETP.GT.AND P2, PT, R132, 0x30, P1 ;  /* 0x000000308400780c */ /* 0x000fe20000f44270 */
[----:B------:R-:W0:Y:S01]  /*68e0*/  SHFL.BFLY PT, R191, R12, 0x2, 0x1f ;  /* 0x0c401f000cbf7f89 */ /* 0x000e2200000e0000 */
[----:B------:R-:W-:-:S02]  /*68f0*/  FSEL R142, R142, -INF , !P3 ;  /* 0xff8000008e8e7808 */ /* 0x000fc40005800000 */
[C---:B------:R-:W-:Y:S02]  /*6900*/  ISETP.LT.OR P4, PT, R129.reuse, 0x2a, P4 ;  /* 0x0000002a8100780c */ /* 0x040fe40002781670 */
[----:B------:R-:W-:Y:S02]  /*6910*/  ISETP.GT.AND P3, PT, R132, 0x31, P1 ;  /* 0x000000318400780c */ /* 0x000fe40000f64270 */
[----:B------:R-:W-:Y:S02]  /*6920*/  ISETP.LT.OR P2, PT, R129, 0x31, P2 ;  /* 0x000000318100780c */ /* 0x000fe40001741670 */
[----:B------:R-:W-:Y:S02]  /*6930*/  FSEL R143, R143, -INF , !P4 ;  /* 0xff8000008f8f7808 */ /* 0x000fe40006000000 */
[----:B------:R-:W-:Y:S02]  /*6940*/  FSEL R146, R146, -INF , !P2 ;  /* 0xff80000092927808 */ /* 0x000fe40005000000 */
[----:B------:R-:W-:-:S02]  /*6950*/  ISETP.LT.OR P3, PT, R129, 0x32, P3 ;  /* 0x000000328100780c */ /* 0x000fc40001f61670 */
[C---:B------:R-:W-:Y:S02]  /*6960*/  ISETP.GT.AND P4, PT, R132.reuse, 0x39, P1 ;  /* 0x000000398400780c */ /* 0x040fe40000f84270 */
[----:B------:R-:W-:Y:S02]  /*6970*/  FSEL R147, R147, -INF , !P3 ;  /* 0xff80000093937808 */ /* 0x000fe40005800000 */
[C---:B------:R-:W-:Y:S02]  /*6980*/  ISETP.GT.AND P2, PT, R132.reuse, 0x40, P1 ;  /* 0x000000408400780c */ /* 0x040fe40000f44270 */
[----:B------:R-:W-:Y:S02]  /*6990*/  ISETP.LT.OR P4, PT, R129, 0x3a, P4 ;  /* 0x0000003a8100780c */ /* 0x000fe40002781670 */
[----:B------:R-:W-:Y:S02]  /*69a0*/  ISETP.GT.AND P3, PT, R132, 0x41, P1 ;  /* 0x000000418400780c */ /* 0x000fe40000f64270 */
[----:B0-----:R-:W-:-:S02]  /*69b0*/  FMNMX.FTZ R191, R12, R191, !PT ;  /* 0x000000bf0cbf7209 */ /* 0x001fc40007810000 */
[----:B------:R-:W-:Y:S02]  /*69c0*/  ISETP.LT.OR P2, PT, R129, 0x41, P2 ;  /* 0x000000418100780c */ /* 0x000fe40001741670 */
[----:B------:R-:W-:Y:S01]  /*69d0*/  FSEL R151, R151, -INF , !P4 ;  /* 0xff80000097977808 */ /* 0x000fe20006000000 */
[----:B------:R-:W0:Y:S01]  /*69e0*/  SHFL.BFLY PT, R0, R191, 0x1, 0x1f ;  /* 0x0c201f00bf007f89 */ /* 0x000e2200000e0000 */
[----:B------:R-:W-:Y:S02]  /*69f0*/  FSEL R154, R154, -INF , !P2 ;  /* 0xff8000009a9a7808 */ /* 0x000fe40005000000 */
[----:B------:R-:W-:Y:S02]  /*6a00*/  ISETP.LT.OR P3, PT, R129, 0x42, P3 ;  /* 0x000000428100780c */ /* 0x000fe40001f61670 */
[----:B------:R-:W-:Y:S02]  /*6a10*/  ISETP.GT.AND P4, PT, R132, 0x49, P1 ;  /* 0x000000498400780c */ /* 0x000fe40000f84270 */
[----:B------:R-:W-:-:S02]  /*6a20*/  FSEL R155, R155, -INF , !P3 ;  /* 0xff8000009b9b7808 */ /* 0x000fc40005800000 */
[C---:B------:R-:W-:Y:S02]  /*6a30*/  ISETP.GT.AND P2, PT, R132.reuse, 0x50, P1 ;  /* 0x000000508400780c */ /* 0x040fe40000f44270 */
[C---:B------:R-:W-:Y:S02]  /*6a40*/  ISETP.LT.OR P4, PT, R129.reuse, 0x4a, P4 ;  /* 0x0000004a8100780c */ /* 0x040fe40002781670 */
[----:B------:R-:W-:Y:S02]  /*6a50*/  ISETP.GT.AND P3, PT, R132, 0x51, P1 ;  /* 0x000000518400780c */ /* 0x000fe40000f64270 */
[----:B------:R-:W-:Y:S02]  /*6a60*/  ISETP.LT.OR P2, PT, R129, 0x51, P2 ;  /* 0x000000518100780c */ /* 0x000fe40001741670 */
[----:B------:R-:W-:Y:S02]  /*6a70*/  FSEL R159, R159, -INF , !P4 ;  /* 0xff8000009f9f7808 */ /* 0x000fe40006000000 */
[----:B------:R-:W-:-:S02]  /*6a80*/  FSEL R162, R162, -INF , !P2 ;  /* 0xff800000a2a27808 */ /* 0x000fc40005000000 */
[----:B------:R-:W-:Y:S02]  /*6a90*/  ISETP.LT.OR P3, PT, R129, 0x52, P3 ;  /* 0x000000528100780c */ /* 0x000fe40001f61670 */
[----:B------:R-:W-:Y:S02]  /*6aa0*/  ISETP.GT.AND P4, PT, R132, 0x59, P1 ;  /* 0x000000598400780c */ /* 0x000fe40000f84270 */
[----:B0-----:R-:W-:Y:S02]  /*6ab0*/  FMNMX.FTZ R0, R191, R0, !PT ;  /* 0x00000000bf007209 */ /* 0x001fe40007810000 */
[----:B------:R-:W-:Y:S02]  /*6ac0*/  FSEL R163, R163, -INF , !P3 ;  /* 0xff800000a3a37808 */ /* 0x000fe40005800000 */
[C---:B------:R-:W-:Y:S01]  /*6ad0*/  FSETP.NEU.FTZ.AND P6, PT, R0.reuse, -INF , PT ;  /* 0xff8000000000780b */ /* 0x040fe20003fdd000 */
[----:B------:R-:W-:-:S01]  /*6ae0*/  FFMA.FTZ R14, R0, R193, -8 ;  /* 0xc1000000000e7423 */ /* 0x000fc200000100c1 */
[----:B------:R-:W-:-:S02]  /*6af0*/  ISETP.GT.AND P2, PT, R132, 0x60, P1 ;  /* 0x000000608400780c */ /* 0x000fc40000f44270 */
[C---:B------:R-:W-:Y:S02]  /*6b00*/  ISETP.LT.OR P4, PT, R129.reuse, 0x5a, P4 ;  /* 0x0000005a8100780c */ /* 0x040fe40002781670 */
[----:B------:R-:W-:Y:S02]  /*6b10*/  FSEL R12, R14, RZ, P6 ;  /* 0x000000ff0e0c7208 */ /* 0x000fe40003000000 */
[----:B------:R-:W-:Y:S02]  /*6b20*/  ISETP.GT.AND P3, PT, R132, 0x61, P1 ;  /* 0x000000618400780c */ /* 0x000fe40000f64270 */
[----:B------:R-:W-:Y:S01]  /*6b30*/  ISETP.LT.OR P2, PT, R129, 0x61, P2 ;  /* 0x000000618100780c */ /* 0x000fe20001741670 */
[----:B------:R-:W-:-:S01]  /*6b40*/  FFMA.FTZ R18, R187, UR39, -R12 ;  /* 0x00000027bb127c23 */ /* 0x000fc2000801080c */
[----:B------:R-:W-:Y:S01]  /*6b50*/  FSEL R187, R122, -INF , !P5 ;  /* 0xff8000007abb7808 */ /* 0x000fe20006800000 */
[----:B------:R-:W-:-:S01]  /*6b60*/  FFMA.FTZ R120, R185, UR39, -R12 ;  /* 0x00000027b9787c23 */ /* 0x000fc2000801080c */
[--C-:B------:R-:W-:Y:S01]  /*6b70*/  FFMA.FTZ R122, R133, UR39, -R12.reuse ;  /* 0x00000027857a7c23 */ /* 0x100fe2000801080c */
[----:B------:R-:W-:Y:S01]  /*6b80*/  ISETP.GT.AND P5, PT, R132, 0x38, P1 ;  /* 0x000000388400780c */ /* 0x000fe20000fa4270 */
[--C-:B------:R-:W-:Y:S01]  /*6b90*/  FFMA.FTZ R136, R125, UR39, -R12.reuse ;  /* 0x000000277d887c23 */ /* 0x100fe2000801080c */
[----:B------:R-:W-:Y:S01]  /*6ba0*/  FMNMX.FTZ R20, R187, R10, !PT ;  /* 0x0000000abb147209 */ /* 0x000fe20007810000 */
[--C-:B------:R-:W-:Y:S01]  /*6bb0*/  FFMA.FTZ R137, R137, UR39, -R12.reuse ;  /* 0x0000002789897c23 */ /* 0x100fe2000801080c */
[----:B------:R-:W-:Y:S01]  /*6bc0*/  ISETP.LT.OR P5, PT, R129, 0x39, P5 ;  /* 0x000000398100780c */ /* 0x000fe20002fa1670 */
[--C-:B------:R-:W-:Y:S01]  /*6bd0*/  FFMA.FTZ R141, R141, UR39, -R12.reuse ;  /* 0x000000278d8d7c23 */ /* 0x100fe2000801080c */
[----:B------:R-:W-:Y:S01]  /*6be0*/  FMNMX.FTZ R185, R123, R20, !PT ;  /* 0x000000147bb97209 */ /* 0x000fe20007810000 */
[--C-:B------:R-:W-:Y:S01]  /*6bf0*/  FFMA.FTZ R152, R152, UR39, -R12.reuse ;  /* 0x0000002798987c23 */ /* 0x100fe2000801080c */
[----:B------:R0:W-:Y:S01]  /*6c00*/  MUFU.EX2 R20, R120 ;  /* 0x0000007800147308 */ /* 0x0001e20000000800 */
[----:B------:R-:W-:Y:S01]  /*6c10*/  FSEL R150, R150, -INF , !P5 ;  /* 0xff80000096967808 */ /* 0x000fe20006800000 */
[--C-:B------:R-:W-:Y:S01]  /*6c20*/  FFMA.FTZ R144, R164, UR39, -R12.reuse ;  /* 0x00000027a4907c23 */ /* 0x100fe2000801080c */
[----:B------:R-:W-:Y:S01]  /*6c30*/  FMNMX.FTZ R22, R126, R185, !PT ;  /* 0x000000b97e167209 */ /* 0x000fe20007810000 */
        /* <DEDUP_REMOVED lines=13> */
[----:B------:R1:W-:Y:S01]  /*6d10*/  MUFU.EX2 R22, R122 ;  /* 0x0000007a00167308 */ /* 0x0003e20000000800 */
[----:B------:R-:W-:Y:S01]  /*6d20*/  ISETP.GT.AND P5, PT, R132, 0x58, P1 ;  /* 0x000000588400780c */ /* 0x000fe20000fa4270 */
[--C-:B------:R-:W-:Y:S01]  /*6d30*/  FFMA.FTZ R21, R21, UR39, -R12.reuse ;  /* 0x0000002715157c23 */ /* 0x100fe2000801080c */
[----:B0-----:R-:W-:Y:S01]  /*6d40*/  FMNMX.FTZ R120, R134, R133, !PT ;  /* 0x0000008586787209 */ /* 0x001fe20007810000 */
[--C-:B------:R-:W-:Y:S01]  /*6d50*/  FFMA.FTZ R23, R23, UR39, -R12.reuse ;  /* 0x0000002717177c23 */ /* 0x100fe2000801080c */
[----:B------:R-:W-:Y:S01]  /*6d60*/  ISETP.LT.OR P5, PT, R129, 0x59, P5 ;  /* 0x000000598100780c */ /* 0x000fe20002fa1670 */
[--C-:B------:R-:W-:Y:S01]  /*6d70*/  FFMA.FTZ R121, R121, UR39, -R12.reuse ;  /* 0x0000002779797c23 */ /* 0x100fe2000801080c */
[----:B------:R-:W-:Y:S01]  /*6d80*/  FMNMX.FTZ R133, R135, R120, !PT ;  /* 0x0000007887857209 */ /* 0x000fe20007810000 */
[----:B------:R-:W-:Y:S01]  /*6d90*/  FFMA.FTZ R181, R181, UR39, -R12 ;  /* 0x00000027b5b57c23 */ /* 0x000fe2000801080c */
[----:B------:R-:W-:Y:S01]  /*6da0*/  FSEL R166, R166, -INF , !P5 ;  /* 0xff800000a6a67808 */ /* 0x000fe20006800000 */
[----:B------:R-:W-:Y:S01]  /*6db0*/  MUFU.EX2 R14, R14 ;  /* 0x0000000e000e7308 */ /* 0x000fe20000000800 */
[----:B------:R-:W-:-:S02]  /*6dc0*/  FMNMX.FTZ R120, R138, R133, !PT ;  /* 0x000000858a787209 */ /* 0x000fc40007810000 */
[----:B------:R-:W-:Y:S02]  /*6dd0*/  FSEL R167, R167, -INF , !P4 ;  /* 0xff800000a7a77808 */ /* 0x000fe40006000000 */
[----:B------:R-:W-:Y:S02]  /*6de0*/  FMNMX.FTZ R133, R139, R120, !PT ;  /* 0x000000788b857209 */ /* 0x000fe40007810000 */
[----:B------:R-:W-:Y:S01]  /*6df0*/  ISETP.GT.AND P5, PT, R132, 0x68, P1 ;  /* 0x000000688400780c */ /* 0x000fe20000fa4270 */
[----:B------:R-:W-:Y:S01]  /*6e00*/  MUFU.EX2 R120, R137 ;  /* 0x0000008900787308 */ /* 0x000fe20000000800 */
[----:B-1----:R-:W-:Y:S02]  /*6e10*/  FMNMX.FTZ R122, R142, R133, !PT ;  /* 0x000000858e7a7209 */ /* 0x002fe40007810000 */
[----:B------:R-:W-:Y:S02]  /*6e20*/  FSEL R170, R170, -INF , !P2 ;  /* 0xff800000aaaa7808 */ /* 0x000fe40005000000 */
[----:B------:R-:W-:-:S02]  /*6e30*/  FMNMX.FTZ R133, R143, R122, !PT ;  /* 0x0000007a8f857209 */ /* 0x000fc40007810000 */
[----:B------:R-:W-:Y:S01]  /*6e40*/  ISETP.LT.OR P3, PT, R129, 0x62, P3 ;  /* 0x000000628100780c */ /* 0x000fe20001f61670 */
[----:B------:R-:W-:Y:S01]  /*6e50*/  MUFU.EX2 R13, R13 ;  /* 0x0000000d000d7308 */ /* 0x000fe20000000800 */
[----:B------:R-:W-:Y:S02]  /*6e60*/  FMNMX.FTZ R122, R146, R133, !PT ;  /* 0x00000085927a7209 */ /* 0x000fe40007810000 */
[----:B------:R-:W-:Y:S02]  /*6e70*/  ISETP.GT.AND P4, PT, R132, 0x69, P1 ;  /* 0x000000698400780c */ /* 0x000fe40000f84270 */
[----:B------:R-:W-:Y:S02]  /*6e80*/  FMNMX.FTZ R133, R147, R122, !PT ;  /* 0x0000007a93857209 */ /* 0x000fe40007810000 */
[----:B------:R-:W-:Y:S01]  /*6e90*/  ISETP.LT.OR P5, PT, R129, 0x69, P5 ;  /* 0x000000698100780c */ /* 0x000fe20002fa1670 */
[----:B------:R-:W-:Y:S01]  /*6ea0*/  MUFU.EX2 R122, R141 ;  /* 0x0000008d007a7308 */ /* 0x000fe20000000800 */
[----:B------:R-:W-:-:S02]  /*6eb0*/  FMNMX.FTZ R124, R150, R133, !PT ;  /* 0x00000085967c7209 */ /* 0x000fc40007810000 */
[----:B------:R-:W-:Y:S02]  /*6ec0*/  FSEL R171, R171, -INF , !P3 ;  /* 0xff800000abab7808 */ /* 0x000fe40005800000 */
[----:B------:R-:W-:Y:S02]  /*6ed0*/  FMNMX.FTZ R125, R151, R124, !PT ;  /* 0x0000007c977d7209 */ /* 0x000fe40007810000 */
[----:B------:R-:W-:Y:S01]  /*6ee0*/  ISETP.GT.AND P2, PT, R132, 0x70, P1 ;  /* 0x000000708400780c */ /* 0x000fe20000f44270 */
[----:B------:R0:W-:Y:S01]  /*6ef0*/  MUFU.EX2 R124, R136 ;  /* 0x00000088007c7308 */ /* 0x0001e20000000800 */
[----:B------:R-:W-:Y:S01]  /*6f00*/  FMNMX.FTZ R128, R154, R125, !PT ;  /* 0x0000007d9a807209 */ /* 0x000fe20007810000 */
[--C-:B------:R-:W-:Y:S01]  /*6f10*/  FFMA.FTZ R125, R145, UR39, -R12.reuse ;  /* 0x00000027917d7c23 */ /* 0x100fe2000801080c */
[----:B------:R-:W-:Y:S01]  /*6f20*/  FSEL R174, R174, -INF , !P5 ;  /* 0xff800000aeae7808 */ /* 0x000fe20006800000 */
[----:B------:R-:W-:Y:S01]  /*6f30*/  FFMA.FTZ R145, R165, UR39, -R12 ;  /* 0x00000027a5917c23 */ /* 0x000fe2000801080c */
[----:B------:R-:W-:-:S02]  /*6f40*/  FMNMX.FTZ R133, R155, R128, !PT ;  /* 0x000000809b857209 */ /* 0x000fc40007810000 */
[----:B------:R-:W-:Y:S01]  /*6f50*/  ISETP.LT.OR P4, PT, R129, 0x6a, P4 ;  /* 0x0000006a8100780c */ /* 0x000fe20002781670 */
[----:B------:R-:W-:Y:S01]  /*6f60*/  MUFU.EX2 R15, R15 ;  /* 0x0000000f000f7308 */ /* 0x000fe20000000800 */
[----:B------:R-:W-:Y:S02]  /*6f70*/  FMNMX.FTZ R128, R158, R133, !PT ;  /* 0x000000859e807209 */ /* 0x000fe40007810000 */
[C---:B------:R-:W-:Y:S02]  /*6f80*/  ISETP.GT.AND P3, PT, R132.reuse, 0x71, P1 ;  /* 0x000000718400780c */ /* 0x040fe40000f64270 */
[----:B------:R-:W-:Y:S02]  /*6f90*/  FMNMX.FTZ R133, R159, R128, !PT ;  /* 0x000000809f857209 */ /* 0x000fe40007810000 */
[----:B------:R-:W-:Y:S01]  /*6fa0*/  ISETP.GT.AND P5, PT, R132, 0x78, P1 ;  /* 0x000000788400780c */ /* 0x000fe20000fa4270 */
[----:B------:R1:W-:Y:S01]  /*6fb0*/  MUFU.EX2 R128, R148 ;  /* 0x0000009400807308 */ /* 0x0003e20000000800 */
[----:B0-----:R-:W-:Y:S01]  /*6fc0*/  FMNMX.FTZ R136, R162, R133, !PT ;  /* 0x00000085a2887209 */ /* 0x001fe20007810000 */
[--C-:B------:R-:W-:Y:S01]  /*6fd0*/  FFMA.FTZ R133, R149, UR39, -R12.reuse ;  /* 0x0000002795857c23 */ /* 0x100fe2000801080c */
[----:B------:R-:W-:Y:S01]  /*6fe0*/  ISETP.GT.AND P1, PT, R132, 0x79, P1 ;  /* 0x000000798400780c */ /* 0x000fe20000f24270 */
[----:B------:R-:W-:Y:S01]  /*6ff0*/  FFMA.FTZ R149, R169, UR39, -R12 ;  /* 0x00000027a9957c23 */ /* 0x000fe2000801080c */
[----:B------:R-:W-:-:S02]  /*7000*/  FMNMX.FTZ R137, R163, R136, !PT ;  /* 0x00000088a3897209 */ /* 0x000fc40007810000 */
[----:B------:R-:W-:Y:S01]  /*7010*/  ISETP.LT.OR P2, PT, R129, 0x71, P2 ;  /* 0x000000718100780c */ /* 0x000fe20001741670 */
[----:B------:R-:W-:Y:S01]  /*7020*/  MUFU.EX2 R18, R18 ;  /* 0x0000001200127308 */ /* 0x000fe20000000800 */
[----:B------:R-:W-:Y:S01]  /*7030*/  FMNMX.FTZ R136, R166, R137, !PT ;  /* 0x00000089a6887209 */ /* 0x000fe20007810000 */
[--C-:B-1----:R-:W-:Y:S01]  /*7040*/  FFMA.FTZ R148, R168, UR39, -R12.reuse ;  /* 0x00000027a8947c23 */ /* 0x102fe2000801080c */
[----:B------:R-:W-:Y:S02]  /*7050*/  FSEL R175, R175, -INF , !P4 ;  /* 0xff800000afaf7808 */ /* 0x000fe40006000000 */
[----:B------:R-:W-:Y:S02]  /*7060*/  FMNMX.FTZ R137, R167, R136, !PT ;  /* 0x00000088a7897209 */ /* 0x000fe40007810000 */
[----:B------:R-:W-:Y:S01]  /*7070*/  ISETP.LT.OR P3, PT, R129, 0x72, P3 ;  /* 0x000000728100780c */ /* 0x000fe20001f61670 */
[----:B------:R-:W-:Y:S01]  /*7080*/  MUFU.EX2 R136, R152 ;  /* 0x0000009800887308 */ /* 0x000fe20000000800 */
[----:B------:R-:W-:Y:S01]  /*7090*/  FMNMX.FTZ R140, R170, R137, !PT ;  /* 0x00000089aa8c7209 */ /* 0x000fe20007810000 */
[----:B------:R-:W-:Y:S01]  /*70a0*/  FFMA.FTZ R137, R153, UR39, -R12 ;  /* 0x0000002799897c23 */ /* 0x000fe2000801080c */
[----:B------:R-:W-:-:S02]  /*70b0*/  FSEL R178, R178, -INF , !P2 ;  /* 0xff800000b2b27808 */ /* 0x000fc40005000000 */
[----:B------:R-:W-:Y:S02]  /*70c0*/  FMNMX.FTZ R141, R171, R140, !PT ;  /* 0x0000008cab8d7209 */ /* 0x000fe40007810000 */
[----:B------:R-:W-:Y:S01]  /*70d0*/  ISETP.LT.OR P5, PT, R129, 0x79, P5 ;  /* 0x000000798100780c */ /* 0x000fe20002fa1670 */
[----:B------:R-:W-:Y:S01]  /*70e0*/  MUFU.EX2 R19, R19 ;  /* 0x0000001300137308 */ /* 0x000fe20000000800 */
[----:B------:R-:W-:Y:S02]  /*70f0*/  FMNMX.FTZ R132, R174, R141, !PT ;  /* 0x0000008dae847209 */ /* 0x000fe40007810000 */
[----:B------:R-:W-:Y:S02]  /*7100*/  FSEL R179, R179, -INF , !P3 ;  /* 0xff800000b3b37808 */ /* 0x000fe40005800000 */
[----:B------:R-:W-:Y:S02]  /*7110*/  FMNMX.FTZ R141, R175, R132, !PT ;  /* 0x00000084af8d7209 */ /* 0x000fe40007810000 */
[----:B------:R-:W-:Y:S01]  /*7120*/  ISETP.LT.OR P1, PT, R129, 0x7a, P1 ;  /* 0x0000007a8100780c */ /* 0x000fe20000f21670 */
[----:B------:R0:W-:Y:S01]  /*7130*/  MUFU.EX2 R132, R156 ;  /* 0x0000009c00847308 */ /* 0x0001e20000000800 */
[----:B------:R-:W-:Y:S01]  /*7140*/  FMNMX.FTZ R140, R178, R141, !PT ;  /* 0x0000008db28c7209 */ /* 0x000fe20007810000 */
[--C-:B------:R-:W-:Y:S01]  /*7150*/  FFMA.FTZ R129, R157, UR39, -R12.reuse ;  /* 0x000000279d817c23 */ /* 0x100fe2000801080c */
[----:B------:R-:W-:Y:S01]  /*7160*/  FSEL R182, R182, -INF , !P5 ;  /* 0xff800000b6b67808 */ /* 0x000fe20006800000 */
[----:B------:R-:W-:Y:S01]  /*7170*/  FFMA.FTZ R157, R177, UR39, -R12 ;  /* 0x00000027b19d7c23 */ /* 0x000fe2000801080c */
[----:B------:R-:W-:-:S02]  /*7180*/  FMNMX.FTZ R141, R179, R140, !PT ;  /* 0x0000008cb38d7209 */ /* 0x000fc40007810000 */
[----:B------:R-:W-:Y:S01]  /*7190*/  FSEL R183, R183, -INF , !P1 ;  /* 0xff800000b7b77808 */ /* 0x000fe20004800000 */
[----:B------:R-:W-:Y:S01]  /*71a0*/  MUFU.EX2 R21, R21 ;  /* 0x0000001500157308 */ /* 0x000fe20000000800 */
[----:B------:R-:W-:Y:S01]  /*71b0*/  FMNMX.FTZ R140, R182, R141, !PT ;  /* 0x0000008db68c7209 */ /* 0x000fe20007810000 */
[--C-:B------:R-:W-:Y:S01]  /*71c0*/  FFMA.FTZ R141, R161, UR39, -R12.reuse ;  /* 0x00000027a18d7c23 */ /* 0x100fe2000801080c */
[----:B0-----:R-:W-:-:S01]  /*71d0*/  FFMA.FTZ R156, R176, UR39, -R12 ;  /* 0x00000027b09c7c23 */ /* 0x001fc2000801080c */
[----:B------:R-:W-:Y:S02]  /*71e0*/  FSEL R168, R0, RZ, P6 ;  /* 0x000000ff00a87208 */ /* 0x000fe40003000000 */
[----:B------:R-:W-:Y:S02]  /*71f0*/  FMNMX.FTZ R152, R183, R140, !PT ;  /* 0x0000008cb7987209 */ /* 0x000fe40007810000 */
[----:B------:R0:W-:Y:S01]  /*7200*/  MUFU.EX2 R140, R160 ;  /* 0x000000a0008c7308 */ /* 0x0001e20000000800 */
[----:B------:R-:W-:-:S02]  /*7210*/  FADD.FTZ R168, -R168, R9 ;  /* 0x00000009a8a87221 */ /* 0x000fc40000010100 */
[----:B------:R-:W1:Y:S05]  /*7220*/  SHFL.BFLY PT, R153, R152, 0x2, 0x1f ;  /* 0x0c401f0098997f89 */ /* 0x000e6a00000e0000 */
[----:B------:R-:W-:Y:S01]  /*7230*/  MUFU.EX2 R23, R23 ;  /* 0x0000001700177308 */ /* 0x000fe20000000800 */
[----:B0-----:R-:W-:-:S07]  /*7240*/  FFMA.FTZ R160, R180, UR39, -R12 ;  /* 0x00000027b4a07c23 */ /* 0x001fce000801080c */
[----:B------:R-:W-:Y:S08]  /*7250*/  MUFU.EX2 R121, R121 ;  /* 0x0000007900797308 */ /* 0x000ff00000000800 */
[----:B------:R-:W-:Y:S01]  /*7260*/  MUFU.EX2 R125, R125 ;  /* 0x0000007d007d7308 */ /* 0x000fe20000000800 */
[----:B-1----:R-:W-:Y:S01]  /*7270*/  FMNMX.FTZ R161, R152, R153, !PT ;  /* 0x0000009998a17209 */ /* 0x002fe20007810000 */
[--C-:B------:R-:W-:Y:S01]  /*7280*/  FFMA.FTZ R152, R172, UR39, -R12.reuse ;  /* 0x00000027ac987c23 */ /* 0x100fe2000801080c */
[----:B------:R-:W-:-:S03]  /*7290*/  FFMA.FTZ R153, R173, UR39, -R12 ;  /* 0x00000027ad997c23 */ /* 0x000fc6000801080c */
[----:B------:R-:W0:Y:S02]  /*72a0*/  SHFL.BFLY PT, R164, R161, 0x1, 0x1f ;  /* 0x0c201f00a1a47f89 */ /* 0x000e2400000e0000 */
[----:B------:R-:W-:Y:S08]  /*72b0*/  MUFU.EX2 R133, R133 ;  /* 0x0000008500857308 */ /* 0x000ff00000000800 */
[----:B------:R-:W-:Y:S08]  /*72c0*/  MUFU.EX2 R137, R137 ;  /* 0x0000008900897308 */ /* 0x000ff00000000800 */
[----:B------:R-:W-:Y:S01]  /*72d0*/  MUFU.EX2 R129, R129 ;  /* 0x0000008100817308 */ /* 0x000fe20000000800 */
[----:B0-----:R-:W-:Y:S01]  /*72e0*/  FMNMX.FTZ R12, R161, R164, !PT ;  /* 0x000000a4a10c7209 */ /* 0x001fe20007810000 */
[----:B------:R-:W-:-:S06]  /*72f0*/  IMAD.U32 R161, RZ, RZ, UR39 ;  /* 0x00000027ffa17e24 */ /* 0x000fcc000f8e00ff */
[----:B------:R-:W-:Y:S01]  /*7300*/  MUFU.EX2 R141, R141 ;  /* 0x0000008d008d7308 */ /* 0x000fe20000000800 */
[C---:B------:R-:W-:Y:S01]  /*7310*/  FSETP.NEU.FTZ.AND P1, PT, R12.reuse, -INF , PT ;  /* 0xff8000000c00780b */ /* 0x040fe20003f3d000 */
[----:B------:R-:W-:Y:S01]  /*7320*/  FFMA.FTZ R164, R12, R161, -8 ;  /* 0xc10000000ca47423 */ /* 0x000fe200000100a1 */
[----:B------:R-:W-:-:S04]  /*7330*/  FMUL.FTZ R161, R168, UR39 ;  /* 0x00000027a8a17c20 */ /* 0x000fc80008410000 */
        /* <DEDUP_REMOVED lines=15> */
[----:B------:R-:W-:Y:S01]  /*7430*/  FSEL R147, R12, RZ, P1 ;  /* 0x000000ff0c937208 */ /* 0x000fe20000800000 */
[----:B------:R-:W-:-:S01]  /*7440*/  FFMA.FTZ R169, R150, UR39, -R164 ;  /* 0x0000002796a97c23 */ /* 0x000fc200080108a4 */
[--C-:B------:R-:W-:Y:S01]  /*7450*/  FFMA.FTZ R165, R187, UR39, -R164.reuse ;  /* 0x00000027bba57c23 */ /* 0x100fe200080108a4 */
[----:B------:R-:W0:Y:S01]  /*7460*/  MUFU.EX2 R161, R161 ;  /* 0x000000a100a17308 */ /* 0x000e220000000800 */
[----:B------:R-:W-:-:S01]  /*7470*/  FFMA.FTZ R174, R174, UR39, -R164 ;  /* 0x00000027aeae7c23 */ /* 0x000fc200080108a4 */
[----:B------:R-:W-:Y:S01]  /*7480*/  FADD.FTZ R147, -R147, R10 ;  /* 0x0000000a93937221 */ /* 0x000fe20000010100 */
[----:B------:R-:W-:-:S01]  /*7490*/  FFMA.FTZ R175, R175, UR39, -R164 ;  /* 0x00000027afaf7c23 */ /* 0x000fc200080108a4 */
[--C-:B------:R-:W-:Y:S01]  /*74a0*/  FFMA.FTZ R179, R179, UR39, -R164.reuse ;  /* 0x00000027b3b37c23 */ /* 0x100fe200080108a4 */
[----:B------:R-:W-:-:S01]  /*74b0*/  FFMA.FTZ R182, R182, UR39, -R164 ;  /* 0x00000027b6b67c23 */ /* 0x000fc200080108a4 */
[----:B------:R-:W-:Y:S01]  /*74c0*/  FMUL.FTZ R150, R147, UR39 ;  /* 0x0000002793967c20 */ /* 0x000fe20008410000 */
[----:B------:R-:W-:-:S01]  /*74d0*/  FFMA.FTZ R147, R151, UR39, -R164 ;  /* 0x0000002797937c23 */ /* 0x000fc200080108a4 */
[----:B------:R-:W-:Y:S01]  /*74e0*/  MUFU.EX2 R165, R165 ;  /* 0x000000a500a57308 */ /* 0x000fe20000000800 */
[----:B------:R-:W-:-:S01]  /*74f0*/  FFMA.FTZ R151, R154, UR39, -R164 ;  /* 0x000000279a977c23 */ /* 0x000fc200080108a4 */
[--C-:B------:R-:W-:Y:S01]  /*7500*/  FFMA.FTZ R154, R155, UR39, -R164.reuse ;  /* 0x000000279b9a7c23 */ /* 0x100fe200080108a4 */
[----:B------:R-:W-:-:S05]  /*7510*/  FFMA.FTZ R155, R158, UR39, -R164 ;  /* 0x000000279e9b7c23 */ /* 0x000fca00080108a4 */
[----:B------:R-:W1:Y:S01]  /*7520*/  MUFU.EX2 R150, R150 ;  /* 0x0000009600967308 */ /* 0x000e620000000800 */
[----:B0-----:R-:W-:-:S07]  /*7530*/  FFMA.FTZ R158, R161, R3, R14 ;  /* 0x00000003a19e7223 */ /* 0x001fce000001000e */
[----:B------:R-:W0:Y:S08]  /*7540*/  MUFU.EX2 R168, R168 ;  /* 0x000000a800a87308 */ /* 0x000e300000000800 */
[----:B------:R-:W2:Y:S01]  /*7550*/  MUFU.EX2 R123, R123 ;  /* 0x0000007b007b7308 */ /* 0x000ea20000000800 */
[----:B-1----:R-:W-:-:S01]  /*7560*/  FFMA.FTZ R3, R150, R2, R165 ;  /* 0x0000000296037223 */ /* 0x002fc200000100a5 */
[----:B------:R-:W-:Y:S01]  /*7570*/  FADD.FTZ R2, R13, R158 ;  /* 0x0000009e0d027221 */ /* 0x000fe20000010000 */
[----:B------:R-:W-:-:S05]  /*7580*/  FFMA.FTZ R158, R159, UR39, -R164 ;  /* 0x000000279f9e7c23 */ /* 0x000fca00080108a4 */
[----:B------:R-:W1:Y:S01]  /*7590*/  MUFU.EX2 R126, R126 ;  /* 0x0000007e007e7308 */ /* 0x000e620000000800 */
[----:B0-----:R-:W-:-:S01]  /*75a0*/  FADD.FTZ R172, R168, R3 ;  /* 0x00000003a8ac7221 */ /* 0x001fc20000010000 */
[----:B------:R-:W-:-:S04]  /*75b0*/  FADD.FTZ R3, R15, R2 ;  /* 0x000000020f037221 */ /* 0x000fc80000010000 */
[----:B------:R-:W-:Y:S02]  /*75c0*/  FADD.FTZ R2, R18, R3 ;  /* 0x0000000312027221 */ /* 0x000fe40000010000 */
[----:B------:R-:W0:Y:S01]  /*75d0*/  MUFU.EX2 R127, R127 ;  /* 0x0000007f007f7308 */ /* 0x000e220000000800 */
[----:B--2---:R-:W-:-:S01]  /*75e0*/  FADD.FTZ R159, R123, R172 ;  /* 0x000000ac7b9f7221 */ /* 0x004fc20000010000 */
[----:B------:R-:W-:-:S04]  /*75f0*/  FADD.FTZ R3, R19, R2 ;  /* 0x0000000213037221 */ /* 0x000fc80000010000 */
[----:B------:R-:W-:Y:S02]  /*7600*/  FADD.FTZ R2, R20, R3 ;  /* 0x0000000314027221 */ /* 0x000fe40000010000 */
[----:B------:R-:W2:Y:S01]  /*7610*/  MUFU.EX2 R130, R130 ;  /* 0x0000008200827308 */ /* 0x000ea20000000800 */
[----:B-1----:R-:W-:-:S01]  /*7620*/  FADD.FTZ R172, R126, R159 ;  /* 0x0000009f7eac7221 */ /* 0x002fc20000010000 */
[--C-:B------:R-:W-:Y:S01]  /*7630*/  FFMA.FTZ R159, R162, UR39, -R164.reuse ;  /* 0x00000027a29f7c23 */ /* 0x100fe200080108a4 */
[----:B------:R-:W-:-:S01]  /*7640*/  FFMA.FTZ R162, R163, UR39, -R164 ;  /* 0x00000027a3a27c23 */ /* 0x000fc200080108a4 */
[----:B------:R-:W-:-:S04]  /*7650*/  FADD.FTZ R3, R21, R2 ;  /* 0x0000000215037221 */ /* 0x000fc80000010000 */
[----:B------:R-:W1:Y:S01]  /*7660*/  MUFU.EX2 R131, R131 ;  /* 0x0000008300837308 */ /* 0x000e620000000800 */
[----:B------:R-:W-:-:S04]  /*7670*/  FADD.FTZ R2, R22, R3 ;  /* 0x0000000316027221 */ /* 0x000fc80000010000 */
[----:B------:R-:W-:-:S03]  /*7680*/  FADD.FTZ R3, R23, R2 ;  /* 0x0000000217037221 */ /* 0x000fc60000010000 */
[----:B------:R-:W3:Y:S01]  /*7690*/  MUFU.EX2 R134, R134 ;  /* 0x0000008600867308 */ /* 0x000ee20000000800 */
[----:B------:R-:W-:-:S04]  /*76a0*/  FADD.FTZ R2, R120, R3 ;  /* 0x0000000378027221 */ /* 0x000fc80000010000 */
[----:B------:R-:W-:-:S03]  /*76b0*/  FADD.FTZ R3, R121, R2 ;  /* 0x0000000279037221 */ /* 0x000fc60000010000 */
[----:B------:R-:W4:Y:S01]  /*76c0*/  MUFU.EX2 R135, R135 ;  /* 0x0000008700877308 */ /* 0x000f220000000800 */
[----:B------:R-:W-:-:S07]  /*76d0*/  FADD.FTZ R3, R122, R3 ;  /* 0x000000037a037221 */ /* 0x000fce0000010000 */
[----:B------:R0:W-:Y:S08]  /*76e0*/  MUFU.EX2 R10, R169 ;  /* 0x000000a9000a7308 */ /* 0x0001f00000000800 */
[----:B------:R-:W5:Y:S01]  /*76f0*/  MUFU.EX2 R138, R138 ;  /* 0x0000008a008a7308 */ /* 0x000f620000000800 */
[----:B0-----:R-:W-:-:S04]  /*7700*/  FADD.FTZ R169, R127, R172 ;  /* 0x000000ac7fa97221 */ /* 0x001fc80000010000 */
[----:B--2---:R-:W-:-:S03]  /*7710*/  FADD.FTZ R172, R130, R169 ;  /* 0x000000a982ac7221 */ /* 0x004fc60000010000 */
[----:B------:R-:W0:Y:S01]  /*7720*/  MUFU.EX2 R139, R139 ;  /* 0x0000008b008b7308 */ /* 0x000e220000000800 */
[----:B-1----:R-:W-:-:S04]  /*7730*/  FADD.FTZ R163, R131, R172 ;  /* 0x000000ac83a37221 */ /* 0x002fc80000010000 */
[----:B---3--:R-:W-:Y:S01]  /*7740*/  FADD.FTZ R172, R134, R163 ;  /* 0x000000a386ac7221 */ /* 0x008fe20000010000 */
[----:B------:R-:W-:-:S01]  /*7750*/  FFMA.FTZ R163, R166, UR39, -R164 ;  /* 0x00000027a6a37c23 */ /* 0x000fc200080108a4 */
[----:B------:R-:W-:Y:S01]  /*7760*/  FFMA.FTZ R166, R167, UR39, -R164 ;  /* 0x00000027a7a67c23 */ /* 0x000fe200080108a4 */
[----:B------:R-:W1:Y:S01]  /*7770*/  MUFU.EX2 R142, R142 ;  /* 0x0000008e008e7308 */ /* 0x000e620000000800 */
[----:B----4-:R-:W-:-:S04]  /*7780*/  FADD.FTZ R169, R135, R172 ;  /* 0x000000ac87a97221 */ /* 0x010fc80000010000 */
[----:B-----5:R-:W-:-:S03]  /*7790*/  FADD.FTZ R172, R138, R169 ;  /* 0x000000a98aac7221 */ /* 0x020fc60000010000 */
[----:B------:R-:W2:Y:S01]  /*77a0*/  MUFU.EX2 R143, R143 ;  /* 0x0000008f008f7308 */ /* 0x000ea20000000800 */
[----:B0-----:R-:W-:-:S07]  /*77b0*/  FADD.FTZ R167, R139, R172 ;  /* 0x000000ac8ba77221 */ /* 0x001fce0000010000 */
[----:B------:R-:W0:Y:S01]  /*77c0*/  MUFU.EX2 R146, R146 ;  /* 0x0000009200927308 */ /* 0x000e220000000800 */
[----:B-1----:R-:W-:-:S01]  /*77d0*/  FADD.FTZ R2, R142, R167 ;  /* 0x000000a78e027221 */ /* 0x002fc20000010000 */
[----:B------:R-:W-:Y:S01]  /*77e0*/  FFMA.FTZ R167, R170, UR39, -R164 ;  /* 0x00000027aaa77c23 */ /* 0x000fe200080108a4 */
[----:B------:R-:W-:-:S04]  /*77f0*/  FADD.FTZ R170, R124, R3 ;  /* 0x000000037caa7221 */ /* 0x000fc80000010000 */
[----:B------:R-:W-:Y:S01]  /*7800*/  FADD.FTZ R169, R125, R170 ;  /* 0x000000aa7da97221 */ /* 0x000fe20000010000 */
[----:B------:R-:W1:Y:S01]  /*7810*/  MUFU.EX2 R147, R147 ;  /* 0x0000009300937308 */ /* 0x000e620000000800 */
[----:B--2---:R-:W-:-:S01]  /*7820*/  FADD.FTZ R3, R143, R2 ;  /* 0x000000028f037221 */ /* 0x004fc20000010000 */
[----:B------:R-:W-:Y:S01]  /*7830*/  FFMA.FTZ R170, R171, UR39, -R164 ;  /* 0x00000027abaa7c23 */ /* 0x000fe200080108a4 */
[----:B------:R-:W-:-:S05]  /*7840*/  FADD.FTZ R2, R128, R169 ;  /* 0x000000a980027221 */ /* 0x000fca0000010000 */
[----:B------:R-:W2:Y:S01]  /*7850*/  MUFU.EX2 R151, R151 ;  /* 0x0000009700977308 */ /* 0x000ea20000000800 */
[----:B0-----:R-:W-:-:S04]  /*7860*/  FADD.FTZ R3, R146, R3 ;  /* 0x0000000392037221 */ /* 0x001fc80000010000 */
[----:B------:R-:W-:Y:S01]  /*7870*/  FADD.FTZ R172, R10, R3 ;  /* 0x000000030aac7221 */ /* 0x000fe20000010000 */
[----:B------:R-:W-:-:S02]  /*7880*/  FADD.FTZ R3, R133, R2 ;  /* 0x0000000285037221 */ /* 0x000fc40000010000 */
[----:B------:R-:W0:Y:S01]  /*7890*/  MUFU.EX2 R154, R154 ;  /* 0x0000009a009a7308 */ /* 0x000e220000000800 */
[----:B-1----:R-:W-:-:S01]  /*78a0*/  FADD.FTZ R172, R147, R172 ;  /* 0x000000ac93ac7221 */ /* 0x002fc20000010000 */
[----:B------:R-:W-:-:S04]  /*78b0*/  FADD.FTZ R2, R136, R3 ;  /* 0x0000000388027221 */ /* 0x000fc80000010000 */
[----:B------:R-:W-:Y:S02]  /*78c0*/  FADD.FTZ R169, R137, R2 ;  /* 0x0000000289a97221 */ /* 0x000fe40000010000 */
[----:B------:R-:W1:Y:S01]  /*78d0*/  MUFU.EX2 R155, R155 ;  /* 0x0000009b009b7308 */ /* 0x000e620000000800 */
[----:B--2---:R-:W-:-:S01]  /*78e0*/  FADD.FTZ R3, R151, R172 ;  /* 0x000000ac97037221 */ /* 0x004fc20000010000 */
[----:B------:R-:W-:Y:S01]  /*78f0*/  FADD.FTZ R172, R132, R169 ;  /* 0x000000a984ac7221 */ /* 0x000fe20000010000 */
[----:B------:R-:W-:-:S01]  /*7900*/  FFMA.FTZ R169, R178, UR39, -R164 ;  /* 0x00000027b2a97c23 */ /* 0x000fc200080108a4 */
[----:B------:R-:W-:Y:S02]  /*7910*/  FFMA.FTZ R164, R183, UR39, -R164 ;  /* 0x00000027b7a47c23 */ /* 0x000fe400080108a4 */
[----:B------:R-:W-:-:S02]  /*7920*/  FADD.FTZ R171, R129, R172 ;  /* 0x000000ac81ab7221 */ /* 0x000fc40000010000 */
[----:B------:R-:W2:Y:S01]  /*7930*/  MUFU.EX2 R158, R158 ;  /* 0x0000009e009e7308 */ /* 0x000ea20000000800 */
[----:B0-----:R-:W-:-:S01]  /*7940*/  FADD.FTZ R2, R154, R3 ;  /* 0x000000039a027221 */ /* 0x001fc20000010000 */
[----:B------:R-:W-:-:S04]  /*7950*/  FADD.FTZ R172, R140, R171 ;  /* 0x000000ab8cac7221 */ /* 0x000fc80000010000 */
[----:B------:R-:W-:Y:S02]  /*7960*/  FADD.FTZ R171, R141, R172 ;  /* 0x000000ac8dab7221 */ /* 0x000fe40000010000 */
[----:B------:R-:W0:Y:S01]  /*7970*/  MUFU.EX2 R159, R159 ;  /* 0x0000009f009f7308 */ /* 0x000e220000000800 */
[----:B-1----:R-:W-:-:S01]  /*7980*/  FADD.FTZ R3, R155, R2 ;  /* 0x000000029b037221 */ /* 0x002fc20000010000 */
[----:B------:R-:W-:-:S06]  /*7990*/  FADD.FTZ R172, R144, R171 ;  /* 0x000000ab90ac7221 */ /* 0x000fcc0000010000 */
        /* <DEDUP_REMOVED lines=40> */
[----:B-1----:R-:W-:-:S03]  /*7c20*/  FADD.FTZ R3, R9, R172 ;  /* 0x000000ac09037221 */ /* 0x002fc60000010000 */
[----:B--2---:R-:W-:Y:S01]  /*7c30*/  FADD.FTZ R2, R164, R2 ;  /* 0x00000002a4027221 */ /* 0x004fe20000010000 */
[----:B------:R-:W-:Y:S06]  /*7c40*/  @!P0 BRA `(.L_x_4981) ;  /* 0x0000000000048947 */ /* 0x000fec0003800000 */
[----:B------:R-:W-:Y:S01]  /*7c50*/  BPT.TRAP 0x1 ;  /* 0x000000040000795c */ /* 0x000fe20000300000 */
.L_x_4981:
[----:B------:R-:W-:Y:S01]  /*7c60*/  ULEA UR7, UR33, UR36, 0x3 ;  /* 0x0000002421077291 */ /* 0x000fe2000f8e183f */
[----:B------:R-:W-:Y:S01]  /*7c70*/  ISETP.GT.AND P1, PT, R11, UR35, PT ;  /* 0x000000230b007c0c */ /* 0x000fe2000bf24270 */
[----:B------:R-:W-:Y:S01]  /*7c80*/  UMOV UR34, UR30 ;  /* 0x0000001e00227c82 */ /* 0x000fe20008000000 */
[----:B------:R-:W-:Y:S01]  /*7c90*/  F2FP.SATFINITE.E4M3.F32.PACK_AB_MERGE_C R15, R18, R15, RZ ;  /* 0x0000000f120f723e */ /* 0x000fe200048070ff */
[----:B------:R-:W-:Y:S01]  /*7ca0*/  UIADD3 UR7, UR7, 0x2a860, URZ ;  /* 0x0002a86007077890 */ /* 0x000fe2000fffe03f */
[----:B------:R-:W-:Y:S01]  /*7cb0*/  F2FP.SATFINITE.E4M3.F32.PACK_AB_MERGE_C R21, R22, R21, RZ ;  /* 0x000000151615723e */ /* 0x000fe200048070ff */
[----:B------:R-:W-:Y:S01]  /*7cc0*/  UMOV UR33, UR31 ;  /* 0x0000001f00217c82 */ /* 0x000fe20008000000 */
[----:B------:R-:W-:Y:S01]  /*7cd0*/  F2FP.SATFINITE.E4M3.F32.PACK_AB_MERGE_C R10, R147, R10, RZ ;  /* 0x0000000a930a723e */ /* 0x000fe200048070ff */
[----:B------:R-:W-:Y:S01]  /*7ce0*/  UPRMT UR7, UR29, 0x654, UR7 ;  /* 0x000006541d077896 */ /* 0x000fe20008000007 */
        /* <DEDUP_REMOVED lines=9> */
[----:B------:R-:W-:Y:S01]  /*7d80*/  SYNCS.ARRIVE.TRANS64.RED.A1T0 RZ, [UR7], RZ ;  /* 0x000000ffffff79a7 */ /* 0x000fe20008100407 */
[----:B------:R-:W-:Y:S01]  /*7d90*/  F2FP.SATFINITE.E4M3.F32.PACK_AB_MERGE_C R128, R133, R128, RZ ;  /* 0x000000808580723e */ /* 0x000fe200048070ff */
[-C--:B------:R-:W-:Y:S01]  /*7da0*/  FMUL.FTZ R32, R32, R161.reuse ;  /* 0x000000a120207220 */ /* 0x080fe20000410000 */
[----:B------:R-:W-:Y:S01]  /*7db0*/  F2FP.SATFINITE.E4M3.F32.PACK_AB_MERGE_C R129, R129, R132, RZ ;  /* 0x000000848181723e */ /* 0x000fe200048070ff */
[----:B------:R-:W-:Y:S01]  /*7dc0*/  FMUL.FTZ R33, R33, R161 ;  /* 0x000000a121217220 */ /* 0x000fe20000410000 */
        /* <DEDUP_REMOVED lines=9> */
[----:B------:R-:W-:Y:S01]  /*7e60*/  FMUL.FTZ R44, R44, R161 ;  /* 0x000000a12c2c7220 */ /* 0x000fe20000410000 */
[----:B------:R-:W-:Y:S01]  /*7e70*/  F2FP.SATFINITE.E4M3.F32.PACK_AB_MERGE_C R22, R164, R173, RZ ;  /* 0x000000ada416723e */ /* 0x000fe200048070ff */
[----:B------:R-:W-:Y:S01]  /*7e80*/  FMUL.FTZ R45, R45, R161 ;  /* 0x000000a12d2d7220 */ /* 0x000fe20000410000 */
[----:B------:R-:W-:Y:S01]  /*7e90*/  F2FP.SATFINITE.E4M3.F32.PACK_AB_MERGE_C R195, R146, R143, R10 ;  /* 0x0000008f92c3723e */ /* 0x000fe2000480700a */
[-C--:B------:R-:W-:Y:S01]  /*7ea0*/  FMUL.FTZ R48, R48, R161.reuse ;  /* 0x000000a130307220 */ /* 0x080fe20000410000 */
[----:B------:R-:W-:Y:S01]  /*7eb0*/  F2FP.SATFINITE.E4M3.F32.PACK_AB_MERGE_C R186, R157, R156, R9 ;  /* 0x0000009c9dba723e */ /* 0x000fe20004807009 */
[-C--:B------:R-:W-:Y:S01]  /*7ec0*/  FMUL.FTZ R49, R49, R161.reuse ;  /* 0x000000a131317220 */ /* 0x080fe20000410000 */
        /* <DEDUP_REMOVED lines=96> */
[----:B------:R-:W-:-:S02]  /*84d0*/  VIADD R11, R11, 0xffffffff ;  /* 0xffffffff0b0b7836 */ /* 0x000fc40000000000 */
[----:B------:R-:W-:Y:S02]  /*84e0*/  IMAD.MOV.U32 R10, RZ, RZ, R12 ;  /* 0x000000ffff0a7224 */ /* 0x000fe400078e000c */
[----:B------:R-:W-:Y:S01]  /*84f0*/  IMAD.MOV.U32 R9, RZ, RZ, R0 ;  /* 0x000000ffff097224 */ /* 0x000fe200078e0000 */
[----:B------:R-:W-:Y:S06]  /*8500*/  @P1 BRA `(.L_x_4982) ;  /* 0xffffffcc00a81947 */ /* 0x000fec000383ffff */
.L_x_4963:
[----:B------:R-:W0:Y:S01]  /*8510*/  S2UR UR7, SR_CTAID.X ;  /* 0x00000000000779c3 */ /* 0x000e220000002500 */
[----:B------:R-:W-:Y:S01]  /*8520*/  IADD3 R9, -R6, 0x1, RZ ;  /* 0x0000000106097810 */ /* 0x000fe20007ffe1ff */
[----:B------:R-:W-:Y:S02]  /*8530*/  UISETP.NE.AND UP1, UPT, UR45, URZ, UPT ;  /* 0x0000003f2d00728c */ /* 0x000fe4000bf25270 */
[----:B------:R-:W-:Y:S02]  /*8540*/  UISETP.NE.AND UP0, UPT, UR44, URZ, UPT ;  /* 0x0000003f2c00728c */ /* 0x000fe4000bf05270 */
[----:B------:R-:W-:-:S04]  /*8550*/  IMAD R9, R16, UR6, R9 ;  /* 0x0000000610097c24 */ /* 0x000fc8000f8e0209 */
[----:B------:R-:W-:Y:S02]  /*8560*/  PLOP3.LUT P1, PT, PT, PT, UP0, 0x40, 0x0 ;  /* 0x000000000000781c */ /* 0x000fe40003f2e808 */
[----:B------:R-:W-:Y:S01]  /*8570*/  R2UR UR11, R9 ;  /* 0x00000000090b72ca */ /* 0x000fe200000e0000 */
[----:B------:R-:W-:Y:S01]  /*8580*/  @UP1 ULDC UR6, c[0x0][0x44c] ;  /* 0x0001130000061ab9 */ /* 0x000fe20000000800 */
[----:B------:R-:W-:Y:S01]  /*8590*/  @UP1 ULDC UR14, c[0x0][0x450] ;  /* 0x00011400000e1ab9 */ /* 0x000fe20000000800 */
[----:B0-----:R-:W-:-:S04]  /*85a0*/  ULEA UR10, UR7, 0x7f, 0x7 ;  /* 0x0000007f070a7891 */ /* 0x001fc8000f8e383f */
[----:B------:R-:W-:-:S04]  /*85b0*/  UIMAD.WIDE.U32 UR6, UR10, UR6, URZ ;  /* 0x000000060a0672a5 */ /* 0x000fc8000f8e003f */
[----:B------:R-:W-:-:S04]  /*85c0*/  @UP1 USHF.R.U32.HI UR10, URZ, UR14, UR7 ;  /* 0x0000000e3f0a1299 */ /* 0x000fc80008011607 */
[----:B------:R-:W-:-:S03]  /*85d0*/  UIADD3 UR10, UR11, UR10, URZ ;  /* 0x0000000a0b0a7290 */ /* 0x000fc6000fffe03f */
[----:B------:R-:W-:Y:S02]  /*85e0*/  ULDC UR11, c[0x0][0x9dc] ;  /* 0x00027700000b7ab9 */ /* 0x000fe40000000800 */
[----:B------:R-:W-:Y:S01]  /*85f0*/  UIADD3 UR11, UR10, -UR11, URZ ;  /* 0x8000000b0a0b7290 */ /* 0x000fe2000fffe03f */
[----:B------:R-:W-:Y:S11]  /*8600*/  @P1 BRA `(.L_x_4983) ;  /* 0x00000000004c1947 */ /* 0x000ff60003800000 */
        /* <DEDUP_REMOVED lines=11> */
.L_x_4984:
[----:B------:R-:W-:Y:S02]  /*86c0*/  ULDC UR14, c[0x0][0x9e4] ;  /* 0x00027900000e7ab9 */ /* 0x000fe40000000800 */
[----:B------:R-:W-:-:S11]  /*86d0*/  UISETP.NE.AND UP0, UPT, UR14, 0x1, UPT ;  /* 0x000000010e00788c */ /* 0x000fd6000bf05270 */
[----:B------:R-:W-:Y:S02]  /*86e0*/  @UP0 ULDC.64 UR18, c[0x0][0x9e8] ;  /* 0x00027a0000120ab9 */ /* 0x000fe40000000a00 */
[----:B------:R-:W-:-:S04]  /*86f0*/  UIMAD.WIDE.U32 UR6, UR10, UR18, URZ ;  /* 0x000000120a0672a5 */ /* 0x000fc8000f8e003f */
[----:B------:R-:W-:-:S12]  /*8700*/  @UP0 USHF.R.U32.HI UR10, URZ, UR19, UR7 ;  /* 0x000000133f0a0299 */ /* 0x000fd80008011607 */
.L_x_4985:
[----:B------:R-:W-:-:S04]  /*8710*/  UIMAD UR10, UR10, UR14, URZ ;  /* 0x0000000e0a0a72a4 */ /* 0x000fc8000f8e023f */
[----:B------:R-:W-:-:S04]  /*8720*/  UISETP.LT.AND UP0, UPT, UR11, UR10, UPT ;  /* 0x0000000a0b00728c */ /* 0x000fc8000bf01270 */
[----:B------:R-:W-:-:S12]  /*8730*/  USEL UR11, UR11, UR10, !UP0 ;  /* 0x0000000a0b0b7287 */ /* 0x000fd8000c000000 */
.L_x_4983:
        /* <DEDUP_REMOVED lines=8> */
[----:B------:R-:W-:Y:S01]  /*87c0*/  IMAD.MOV.U32 R13, RZ, RZ, R12 ;  /* 0x000000ffff0d7224 */ /* 0x000fe200078e000c */
[----:B------:R-:W-:Y:S01]  /*87d0*/  UMOV UR35, UR30 ;  /* 0x0000001e00237c82 */ /* 0x000fe20008000000 */
[----:B------:R-:W-:Y:S01]  /*87e0*/  IMAD.MOV.U32 R9, RZ, RZ, R0 ;  /* 0x000000ffff097224 */ /* 0x000fe200078e0000 */
[----:B------:R-:W-:-:S06]  /*87f0*/  UMOV UR34, UR31 ;  /* 0x0000001f00227c82 */ /* 0x000fcc0008000000 */
.L_x_4997:
[----:B------:R-:W-:Y:S01]  /*8800*/  ISETP.NE.AND P2, PT, RZ, UR37, PT ;  /* 0x00000025ff007c0c */ /* 0x000fe2000bf45270 */
[----:B------:R-:W-:-:S04]  /*8810*/  UISETP.NE.AND UP0, UPT, UR34, 0x1, UPT ;  /* 0x000000012200788c */ /* 0x000fc8000bf05270 */
[----:B------:R-:W-:-:S04]  /*8820*/  USEL UR30, URZ, 0x1, UP0 ;  /* 0x000000013f1e7887 */ /* 0x000fc80008000000 */
[----:B------:R-:W-:-:S04]  /*8830*/  ULOP3.LUT UR30, UR35, UR30, URZ, 0x3c, !UPT ;  /* 0x0000001e231e7292 */ /* 0x000fc8000f8e3c3f */
[----:B------:R-:W-:Y:S08]  /*8840*/  @P2 BRA `(.L_x_4987) ;  /* 0x0000000000382947 */ /* 0x000ff00003800000 */
[----:B------:R-:W-:Y:S05]  /*8850*/  @!P0 BRA `(.L_x_4988) ;  /* 0x0000000000048947 */ /* 0x000fea0003800000 */
[----:B------:R-:W-:Y:S01]  /*8860*/  BPT.TRAP 0x1 ;  /* 0x000000040000795c */ /* 0x000fe20000300000 */
.L_x_4988:
        /* <DEDUP_REMOVED lines=9> */
.L_x_4989:
[----:B-1----:R-:W-:Y:S05]  /*8900*/  @P1 BRA `(.L_x_4987) ;  /* 0x0000000000081947 */ /* 0x002fea0003800000 */
[----:B------:R-:W1:Y:S02]  /*8910*/  SYNCS.PHASECHK.TRANS64.TRYWAIT P1, [UR6+0x2a830], R0 ;  /* 0x02a83000ff0075a7 */ /* 0x000e640008020146 */
[----:B-1----:R-:W-:Y:S05]  /*8920*/  @!P1 BRA `(.L_x_4990) ;  /* 0x000000d400d89947 */ /* 0x002fea0003800000 */
.L_x_4987:
        /* <DEDUP_REMOVED lines=40> */
.L_x_4992:
[----:B------:R-:W-:Y:S01]  /*8bb0*/  ULEA UR6, UR34, UR36, 0x3 ;  /* 0x0000002422067291 */ /* 0x000fe2000f8e183f */
[----:B------:R-:W-:-:S05]  /*8bc0*/  IMAD.U32 R0, RZ, RZ, UR35 ;  /* 0x00000023ff007e24 */ /* 0x000fca000f8e00ff */
[----:B------:R-:W-:-:S04]  /*8bd0*/  SHF.L.U32 R0, R0, 0x1f, RZ ;  /* 0x0000001f00007819 */ /* 0x000fc800000006ff */
[----:B------:R0:W1:Y:S01]  /*8be0*/  SYNCS.PHASECHK.TRANS64.TRYWAIT P1, [UR6+0x2a850], R0 ;  /* 0x02a85000ff0075a7 */ /* 0x0000620008020146 */
[----:B------:R-:W-:Y:S05]  /*8bf0*/  @!P0 BRA `(.L_x_4993) ;  /* 0x0000000000048947 */ /* 0x000fea0003800000 */
[----:B------:R-:W-:Y:S01]  /*8c00*/  BPT.TRAP 0x1 ;  /* 0x000000040000795c */ /* 0x000fe20000300000 */
.L_x_4993:
[----:B-1----:R-:W-:Y:S05]  /*8c10*/  @P1 BRA `(.L_x_4991) ;  /* 0x0000000000081947 */ /* 0x002fea0003800000 */
[----:B------:R-:W1:Y:S02]  /*8c20*/  SYNCS.PHASECHK.TRANS64.TRYWAIT P1, [UR6+0x2a850], R0 ;  /* 0x02a85000ff0075a7 */ /* 0x000e640008020146 */
[----:B-1----:R-:W-:Y:S05]  /*8c30*/  @!P1 BRA `(.L_x_4994) ;  /* 0x000000d4002c9947 */ /* 0x002fea0003800000 */
.L_x_4991:
        /* <DEDUP_REMOVED lines=29> */
.L_x_4995:
[----:B0-----:R-:W-:Y:S01]  /*8e10*/  FMNMX.FTZ R0, R120, R9, !PT ;  /* 0x0000000978007209 */ /* 0x001fe20007810000 */
[----:B------:R-:W-:Y:S01]  /*8e20*/  IMAD.U32 R21, RZ, RZ, UR39 ;  /* 0x00000027ff157e24 */ /* 0x000fe2000f8e00ff */
[----:B------:R-:W-:Y:S01]  /*8e30*/  FMNMX.FTZ R6, R122, R13, !PT ;  /* 0x0000000d7a067209 */ /* 0x000fe20007810000 */
[----:B------:R-:W-:Y:S01]  /*8e40*/  ULEA UR6, UR31, UR36, 0x3 ;  /* 0x000000241f067291 */ /* 0x000fe2000f8e183f */
[----:B------:R-:W-:Y:S02]  /*8e50*/  FMNMX.FTZ R15, R121, R0, !PT ;  /* 0x00000000790f7209 */ /* 0x000fe40007810000 */
[----:B------:R-:W-:Y:S01]  /*8e60*/  FMNMX.FTZ R19, R123, R6, !PT ;  /* 0x000000067b137209 */ /* 0x000fe20007810000 */
[----:B------:R-:W-:Y:S01]  /*8e70*/  UIADD3 UR6, UR6, 0x2a840, URZ ;  /* 0x0002a84006067890 */ /* 0x000fe2000fffe03f */
[----:B------:R-:W-:Y:S02]  /*8e80*/  FMNMX.FTZ R0, R124, R15, !PT ;  /* 0x0000000f7c007209 */ /* 0x000fe40007810000 */
[----:B------:R-:W-:Y:S01]  /*8e90*/  FMNMX.FTZ R6, R126, R19, !PT ;  /* 0x000000137e067209 */ /* 0x000fe20007810000 */
[----:B------:R-:W-:Y:S01]  /*8ea0*/  UPRMT UR6, UR29, 0x654, UR6 ;  /* 0x000006541d067896 */ /* 0x000fe20008000006 */
[----:B------:R-:W-:-:S02]  /*8eb0*/  FMNMX.FTZ R15, R125, R0, !PT ;  /* 0x000000007d0f7209 */ /* 0x000fc40007810000 */
[----:B------:R-:W-:Y:S02]  /*8ec0*/  FMNMX.FTZ R19, R127, R6, !PT ;  /* 0x000000067f137209 */ /* 0x000fe40007810000 */
[----:B------:R-:W-:Y:S02]  /*8ed0*/  FMNMX.FTZ R0, R128, R15, !PT ;  /* 0x0000000f80007209 */ /* 0x000fe40007810000 */
[----:B------:R-:W-:Y:S02]  /*8ee0*/  FMNMX.FTZ R6, R130, R19, !PT ;  /* 0x0000001382067209 */ /* 0x000fe40007810000 */
[----:B------:R-:W-:Y:S01]  /*8ef0*/  FMNMX.FTZ R15, R129, R0, !PT ;  /* 0x00000000810f7209 */ /* 0x000fe20007810000 */
[----:B------:R-:W-:Y:S01]  /*8f00*/  SYNCS.ARRIVE.TRANS64.RED.A1T0 RZ, [UR6], RZ ;  /* 0x000000ffffff79a7 */ /* 0x000fe20008100406 */
        /* <DEDUP_REMOVED lines=52> */
[----:B------:R-:W-:-:S03]  /*9250*/  FMNMX.FTZ R6, R183, R6, !PT ;  /* 0x00000006b7067209 */ /* 0x000fc60007810000 */
[----:B------:R-:W0:Y:S04]  /*9260*/  SHFL.BFLY PT, R15, R10, 0x2, 0x1f ;  /* 0x0c401f000a0f7f89 */ /* 0x000e2800000e0000 */
[----:B------:R-:W1:Y:S01]  /*9270*/  SHFL.BFLY PT, R19, R6, 0x2, 0x1f ;  /* 0x0c401f0006137f89 */ /* 0x000e6200000e0000 */
[----:B0-----:R-:W-:Y:S02]  /*9280*/  FMNMX.FTZ R15, R10, R15, !PT ;  /* 0x0000000f0a0f7209 */ /* 0x001fe40007810000 */
        /* <DEDUP_REMOVED lines=9> */
[----:B------:R-:W-:Y:S01]  /*9320*/  FFMA.FTZ R141, R161, UR39, -R184 ;  /* 0x00000027a18d7c23 */ /* 0x000fe200080108b8 */
[----:B------:R-:W-:Y:S02]  /*9330*/  IMAD.U32 R161, RZ, RZ, UR39 ;  /* 0x00000027ffa17e24 */ /* 0x000fe4000f8e00ff */
[----:B------:R-:W-:Y:S01]  /*9340*/  FMUL.FTZ R18, R9, UR39 ;  /* 0x0000002709127c20 */ /* 0x000fe20008410000 */
[----:B------:R-:W-:-:S01]  /*9350*/  FADD.FTZ R9, -R12, R13 ;  /* 0x0000000d0c097221 */ /* 0x000fc20000010100 */
[----:B------:R-:W-:Y:S01]  /*9360*/  FFMA.FTZ R13, R120, UR39, -R184 ;  /* 0x00000027780d7c23 */ /* 0x000fe200080108b8 */
[----:B------:R-:W-:-:S01]  /*9370*/  FFMA.FTZ R161, R12, R161, -8 ;  /* 0xc10000000ca17423 */ /* 0x000fc200000100a1 */
[----:B------:R0:W-:Y:S01]  /*9380*/  MUFU.EX2 R6, R18 ;  /* 0x0000001200067308 */ /* 0x0001e20000000800 */
[----:B------:R-:W-:Y:S01]  /*9390*/  FMUL.FTZ R9, R9, UR39 ;  /* 0x0000002709097c20 */ /* 0x000fe20008410000 */
[----:B------:R-:W-:Y:S01]  /*93a0*/  FFMA.FTZ R14, R124, UR39, -R184 ;  /* 0x000000277c0e7c23 */ /* 0x000fe200080108b8 */
[----:B------:R-:W-:-:S01]  /*93b0*/  FFMA.FTZ R122, R122, UR39, -R161 ;  /* 0x000000277a7a7c23 */ /* 0x000fc200080108a1 */
[--C-:B------:R-:W-:Y:S01]  /*93c0*/  FFMA.FTZ R123, R123, UR39, -R161.reuse ;  /* 0x000000277b7b7c23 */ /* 0x100fe200080108a1 */
[----:B------:R-:W-:-:S01]  /*93d0*/  FFMA.FTZ R126, R126, UR39, -R161 ;  /* 0x000000277e7e7c23 */ /* 0x000fc200080108a1 */
[----:B------:R-:W-:Y:S01]  /*93e0*/  FFMA.FTZ R15, R125, UR39, -R184 ;  /* 0x000000277d0f7c23 */ /* 0x000fe200080108b8 */
[----:B------:R-:W-:-:S01]  /*93f0*/  FFMA.FTZ R127, R127, UR39, -R161 ;  /* 0x000000277f7f7c23 */ /* 0x000fc200080108a1 */
[----:B------:R-:W1:Y:S01]  /*9400*/  MUFU.EX2 R13, R13 ;  /* 0x0000000d000d7308 */ /* 0x000e620000000800 */
[----:B0-----:R-:W-:-:S01]  /*9410*/  FFMA.FTZ R18, R128, UR39, -R184 ;  /* 0x0000002780127c23 */ /* 0x001fc200080108b8 */
        /* <DEDUP_REMOVED lines=8> */
[----:B------:R-:W-:Y:S01]  /*94a0*/  FFMA.FTZ R21, R133, UR39, -R184 ;  /* 0x0000002785157c23 */ /* 0x000fe200080108b8 */
[----:B------:R-:W-:-:S01]  /*94b0*/  FFMA.FTZ R135, R135, UR39, -R161 ;  /* 0x0000002787877c23 */ /* 0x000fc200080108a1 */
[--C-:B------:R-:W-:Y:S01]  /*94c0*/  FFMA.FTZ R124, R144, UR39, -R184.reuse ;  /* 0x00000027907c7c23 */ /* 0x100fe200080108b8 */
[----:B------:R-:W-:-:S01]  /*94d0*/  FFMA.FTZ R144, R164, UR39, -R184 ;  /* 0x00000027a4907c23 */ /* 0x000fc200080108b8 */
[----:B------:R-:W-:Y:S01]  /*94e0*/  FFMA.FTZ R22, R136, UR39, -R184 ;  /* 0x0000002788167c23 */ /* 0x000fe200080108b8 */
[----:B------:R-:W-:-:S01]  /*94f0*/  FFMA.FTZ R138, R138, UR39, -R161 ;  /* 0x000000278a8a7c23 */ /* 0x000fc200080108a1 */
[----:B------:R-:W0:Y:S01]  /*9500*/  MUFU.EX2 R122, R122 ;  /* 0x0000007a007a7308 */ /* 0x000e220000000800 */
[----:B-1----:R-:W-:-:S01]  /*9510*/  FFMA.FTZ R3, R6, R3, R13 ;  /* 0x0000000306037223 */ /* 0x002fc2000001000d */
[----:B------:R-:W-:Y:S01]  /*9520*/  FFMA.FTZ R23, R137, UR39, -R184 ;  /* 0x0000002789177c23 */ /* 0x000fe200080108b8 */
[----:B------:R-:W-:-:S01]  /*9530*/  FFMA.FTZ R139, R139, UR39, -R161 ;  /* 0x000000278b8b7c23 */ /* 0x000fc200080108a1 */
[----:B------:R-:W-:Y:S01]  /*9540*/  FFMA.FTZ R120, R140, UR39, -R184 ;  /* 0x000000278c787c23 */ /* 0x000fe200080108b8 */
[----:B------:R-:W-:-:S01]  /*9550*/  FFMA.FTZ R142, R142, UR39, -R161 ;  /* 0x000000278e8e7c23 */ /* 0x000fc200080108a1 */
[--C-:B------:R-:W-:Y:S01]  /*9560*/  FFMA.FTZ R143, R143, UR39, -R161.reuse ;  /* 0x000000278f8f7c23 */ /* 0x100fe200080108a1 */
[----:B------:R-:W-:-:S01]  /*9570*/  FFMA.FTZ R146, R146, UR39, -R161 ;  /* 0x0000002792927c23 */ /* 0x000fc200080108a1 */
[----:B------:R-:W1:Y:S01]  /*9580*/  MUFU.EX2 R10, R10 ;  /* 0x0000000a000a7308 */ /* 0x000e620000000800 */
[----:B------:R-:W-:-:S01]  /*9590*/  FFMA.FTZ R125, R145, UR39, -R184 ;  /* 0x00000027917d7c23 */ /* 0x000fc200080108b8 */
[----:B------:R-:W-:Y:S01]  /*95a0*/  FFMA.FTZ R147, R147, UR39, -R161 ;  /* 0x0000002793937c23 */ /* 0x000fe200080108a1 */
[----:B------:R-:W-:-:S01]  /*95b0*/  FFMA.FTZ R128, R148, UR39, -R184 ;  /* 0x0000002794807c23 */ /* 0x000fc200080108b8 */
[--C-:B------:R-:W-:Y:S01]  /*95c0*/  FFMA.FTZ R150, R150, UR39, -R161.reuse ;  /* 0x0000002796967c23 */ /* 0x100fe200080108a1 */
[----:B------:R-:W-:-:S01]  /*95d0*/  FFMA.FTZ R151, R151, UR39, -R161 ;  /* 0x0000002797977c23 */ /* 0x000fc200080108a1 */
[----:B------:R-:W-:Y:S01]  /*95e0*/  FFMA.FTZ R132, R152, UR39, -R184 ;  /* 0x0000002798847c23 */ /* 0x000fe200080108b8 */
[----:B------:R-:W-:-:S01]  /*95f0*/  FFMA.FTZ R154, R154, UR39, -R161 ;  /* 0x000000279a9a7c23 */ /* 0x000fc200080108a1 */
[----:B------:R-:W2:Y:S01]  /*9600*/  MUFU.EX2 R123, R123 ;  /* 0x0000007b007b7308 */ /* 0x000ea20000000800 */
[----:B0-----:R-:W-:-:S01]  /*9610*/  FFMA.FTZ R2, R9, R2, R122 ;  /* 0x0000000209027223 */ /* 0x001fc2000001007a */
[----:B------:R-:W-:Y:S01]  /*9620*/  FFMA.FTZ R133, R153, UR39, -R184 ;  /* 0x0000002799857c23 */ /* 0x000fe200080108b8 */
[----:B------:R-:W-:-:S01]  /*9630*/  FFMA.FTZ R155, R155, UR39, -R161 ;  /* 0x000000279b9b7c23 */ /* 0x000fc200080108a1 */
[--C-:B------:R-:W-:Y:S01]  /*9640*/  FFMA.FTZ R148, R168, UR39, -R184.reuse ;  /* 0x00000027a8947c23 */ /* 0x100fe200080108b8 */
[----:B------:R-:W-:-:S01]  /*9650*/  FFMA.FTZ R136, R156, UR39, -R184 ;  /* 0x000000279c887c23 */ /* 0x000fc200080108b8 */
[----:B------:R-:W-:Y:S01]  /*9660*/  FFMA.FTZ R158, R158, UR39, -R161 ;  /* 0x000000279e9e7c23 */ /* 0x000fe200080108a1 */
[----:B------:R-:W-:-:S01]  /*9670*/  FFMA.FTZ R153, R173, UR39, -R184 ;  /* 0x00000027ad997c23 */ /* 0x000fc200080108b8 */
[----:B------:R-:W0:Y:S01]  /*9680*/  MUFU.EX2 R14, R14 ;  /* 0x0000000e000e7308 */ /* 0x000e220000000800 */
        /* <DEDUP_REMOVED lines=8> */
[----:B--2---:R-:W-:-:S01]  /*9710*/  FADD.FTZ R169, R123, R2 ;  /* 0x000000027ba97221 */ /* 0x004fc20000010000 */
[----:B------:R-:W-:Y:S01]  /*9720*/  FFMA.FTZ R167, R167, UR39, -R161 ;  /* 0x00000027a7a77c23 */ /* 0x000fe200080108a1 */
[----:B------:R-:W-:-:S01]  /*9730*/  FFMA.FTZ R152, R172, UR39, -R184 ;  /* 0x00000027ac987c23 */ /* 0x000fc200080108b8 */
[--C-:B------:R-:W-:Y:S01]  /*9740*/  FFMA.FTZ R174, R174, UR39, -R161.reuse ;  /* 0x00000027aeae7c23 */ /* 0x100fe200080108a1 */
[----:B------:R-:W-:-:S01]  /*9750*/  FFMA.FTZ R175, R175, UR39, -R161 ;  /* 0x00000027afaf7c23 */ /* 0x000fc200080108a1 */
[--C-:B------:R-:W-:Y:S01]  /*9760*/  FFMA.FTZ R156, R176, UR39, -R184.reuse ;  /* 0x00000027b09c7c23 */ /* 0x100fe200080108b8 */
[----:B------:R-:W-:-:S01]  /*9770*/  FFMA.FTZ R157, R177, UR39, -R184 ;  /* 0x00000027b19d7c23 */ /* 0x000fc200080108b8 */
[----:B------:R-:W2:Y:S01]  /*9780*/  MUFU.EX2 R15, R15 ;  /* 0x0000000f000f7308 */ /* 0x000ea20000000800 */
[----:B0-----:R-:W-:-:S01]  /*9790*/  FADD.FTZ R2, R14, R3 ;  /* 0x000000030e027221 */ /* 0x001fc20000010000 */
[----:B------:R-:W-:Y:S01]  /*97a0*/  FFMA.FTZ R179, R179, UR39, -R161 ;  /* 0x00000027b3b37c23 */ /* 0x000fe200080108a1 */
[----:B------:R-:W-:-:S01]  /*97b0*/  FFMA.FTZ R160, R180, UR39, -R184 ;  /* 0x00000027b4a07c23 */ /* 0x000fc200080108b8 */
[----:B------:R-:W-:Y:S01]  /*97c0*/  FFMA.FTZ R182, R182, UR39, -R161 ;  /* 0x00000027b6b67c23 */ /* 0x000fe200080108a1 */
[----:B------:R-:W-:-:S03]  /*97d0*/  FFMA.FTZ R165, R181, UR39, -R184 ;  /* 0x00000027b5a57c23 */ /* 0x000fc600080108b8 */
        /* <DEDUP_REMOVED lines=22> */
[----:B------:R-:W-:-:S06]  /*9940*/  FFMA.FTZ R164, R166, UR39, -R161 ;  /* 0x00000027a6a47c23 */ /* 0x000fcc00080108a1 */
        /* <DEDUP_REMOVED lines=16> */
[----:B------:R-:W-:-:S06]  /*9a50*/  FFMA.FTZ R166, R170, UR39, -R161 ;  /* 0x00000027aaa67c23 */ /* 0x000fcc00080108a1 */
[----:B------:R-:W1:Y:S01]  /*9a60*/  MUFU.EX2 R125, R125 ;  /* 0x0000007d007d7308 */ /* 0x000e620000000800 */
[----:B--2---:R-:W-:-:S07]  /*9a70*/  FADD.FTZ R2, R124, R3 ;  /* 0x000000037c027221 */ /* 0x004fce0000010000 */
[----:B------:R-:W2:Y:S01]  /*9a80*/  MUFU.EX2 R147, R147 ;  /* 0x0000009300937308 */ /* 0x000ea20000000800 */
[----:B0-----:R-:W-:-:S01]  /*9a90*/  FADD.FTZ R168, R146, R169 ;  /* 0x000000a992a87221 */ /* 0x001fc20000010000 */
[----:B------:R-:W-:-:S06]  /*9aa0*/  FFMA.FTZ R169, R171, UR39, -R161 ;  /* 0x00000027aba97c23 */ /* 0x000fcc00080108a1 */
        /* <DEDUP_REMOVED lines=28> */
[--C-:B------:R-:W-:Y:S01]  /*9c70*/  FFMA.FTZ R168, R178, UR39, -R161.reuse ;  /* 0x00000027b2a87c23 */ /* 0x100fe200080108a1 */
[----:B------:R-:W-:-:S05]  /*9c80*/  FFMA.FTZ R161, R183, UR39, -R161 ;  /* 0x00000027b7a17c23 */ /* 0x000fca00080108a1 */
        /* <DEDUP_REMOVED lines=48> */
.L_x_4996:
        /* <DEDUP_REMOVED lines=139> */
.L_x_4986:
[----:B------:R-:W-:-:S13]  /*a840*/  ISETP.GE.AND P1, PT, R11, UR38, PT ;  /* 0x000000260b007c0c */ /* 0x000fda000bf26270 */
[----:B------:R-:W-:Y:S05]  /*a850*/  @!P1 BRA `(.L_x_4998) ;  /* 0x0000003000609947 */ /* 0x000fea0003800000 */
[C---:B------:R-:W-:Y:S01]  /*a860*/  VIADD R6, R17.reuse, 0x8 ;  /* 0x0000000811067836 */ /* 0x040fe20000000000 */
[----:B------:R-:W-:Y:S01]  /*a870*/  IADD3 R17, -R17, 0xb, RZ ;  /* 0x0000000b11117810 */ /* 0x000fe20007ffe1ff */
[----:B------:R-:W-:Y:S01]  /*a880*/  IMAD.MOV.U32 R10, RZ, RZ, R12 ;  /* 0x000000ffff0a7224 */ /* 0x000fe200078e000c */
[----:B------:R-:W-:Y:S01]  /*a890*/  UMOV UR50, UR30 ;  /* 0x0000001e00327c82 */ /* 0x000fe20008000000 */
[----:B------:R-:W-:Y:S01]  /*a8a0*/  IMAD.MOV.U32 R9, RZ, RZ, R0 ;  /* 0x000000ffff097224 */ /* 0x000fe200078e0000 */
[----:B------:R-:W-:Y:S01]  /*a8b0*/  UMOV UR49, UR31 ;  /* 0x0000001f00317c82 */ /* 0x000fe20008000000 */
[----:B------:R-:W-:Y:S01]  /*a8c0*/  ULDC UR33, c[0x0][0x9e4] ;  /* 0x0002790000217ab9 */ /* 0x000fe20000000800 */
[----:B------:R-:W-:Y:S01]  /*a8d0*/  ULDC UR35, c[0x0][0x288] ;  /* 0x0000a20000237ab9 */ /* 0x000fe20000000800 */
[----:B------:R-:W-:Y:S01]  /*a8e0*/  ULDC UR48, c[0x0][0x2f0] ;  /* 0x0000bc0000307ab9 */ /* 0x000fe20000000800 */
[----:B------:R-:W-:-:S05]  /*a8f0*/  ULDC UR34, c[0x0][0x9e0] ;  /* 0x0002780000227ab9 */ /* 0x000fca0000000800 */
.L_x_5017:
[----:B------:R-:W-:Y:S01]  /*a900*/  UIADD3 UR31, UR49, 0x1, URZ ;  /* 0x00000001311f7890 */ /* 0x000fe2000fffe03f */
[----:B------:R-:W-:-:S03]  /*a910*/  ISETP.NE.AND P2, PT, RZ, UR37, PT ;  /* 0x00000025ff007c0c */ /* 0x000fc6000bf45270 */
[----:B------:R-:W-:-:S04]  /*a920*/  UISETP.NE.AND UP0, UPT, UR31, 0x2, UPT ;  /* 0x000000021f00788c */ /* 0x000fc8000bf05270 */
[----:B------:R-:W-:Y:S02]  /*a930*/  USEL UR30, URZ, 0x1, UP0 ;  /* 0x000000013f1e7887 */ /* 0x000fe40008000000 */
[----:B------:R-:W-:Y:S02]  /*a940*/  USEL UR31, UR31, URZ, UP0 ;  /* 0x0000003f1f1f7287 */ /* 0x000fe40008000000 */
[----:B------:R-:W-:Y:S02]  /*a950*/  ULOP3.LUT UR30, UR50, UR30, URZ, 0x3c, !UPT ;  /* 0x0000001e321e7292 */ /* 0x000fe4000f8e3c3f */
[----:B------:R-:W-:Y:S10]  /*a960*/  @P2 BRA `(.L_x_4999) ;  /* 0x00000000002c2947 */ /* 0x000ff40003800000 */
[----:B------:R-:W-:Y:S05]  /*a970*/  @!P0 BRA `(.L_x_5000) ;  /* 0x0000000000048947 */ /* 0x000fea0003800000 */
[----:B------:R-:W-:Y:S01]  /*a980*/  BPT.TRAP 0x1 ;  /* 0x000000040000795c */ /* 0x000fe20000300000 */
.L_x_5000:
[----:B------:R-:W-:Y:S01]  /*a990*/  ULEA UR6, UR31, UR36, 0x3 ;  /* 0x000000241f067291 */ /* 0x000fe2000f8e183f */
[----:B------:R-:W-:-:S05]  /*a9a0*/  IMAD.U32 R0, RZ, RZ, UR30 ;  /* 0x0000001eff007e24 */ /* 0x000fca000f8e00ff */
[----:B------:R-:W-:-:S04]  /*a9b0*/  SHF.L.U32 R0, R0, 0x1f, RZ ;  /* 0x0000001f00007819 */ /* 0x000fc800000006ff */
[----:B------:R0:W1:Y:S01]  /*a9c0*/  SYNCS.PHASECHK.TRANS64.TRYWAIT P1, [UR6+0x2a830], R0 ;  /* 0x02a83000ff0075a7 */ /* 0x0000620008020146 */
[----:B------:R-:W-:Y:S05]  /*a9d0*/  @!P0 BRA `(.L_x_5001) ;  /* 0x0000000000048947 */ /* 0x000fea0003800000 */
[----:B------:R-:W-:Y:S01]  /*a9e0*/  BPT.TRAP 0x1 ;  /* 0x000000040000795c */ /* 0x000fe20000300000 */
.L_x_5001:
[----:B-1----:R-:W-:Y:S05]  /*a9f0*/  @P1 BRA `(.L_x_4999) ;  /* 0x0000000000081947 */ /* 0x002fea0003800000 */
[----:B------:R-:W1:Y:S02]  /*aa00*/  SYNCS.PHASECHK.TRANS64.TRYWAIT P1, [UR6+0x2a830], R0 ;  /* 0x02a83000ff0075a7 */ /* 0x000e640008020146 */
[----:B-1----:R-:W-:Y:S05]  /*aa10*/  @!P1 BRA `(.L_x_5002) ;  /* 0x000000b400cc9947 */ /* 0x002fea0003800000 */
.L_x_4999:
[----:B------:R2:W-:Y:S01]  /*aa20*/  BAR.SYNC.DEFER_BLOCKING R6, 0x100 ;  /* 0x000400060000751d */ /* 0x0005e20000010000 */
[----:B------:R-:W-:Y:S01]  /*aa30*/  R2UR UR24, R4 ;  /* 0x00000000041872ca */ /* 0x000fe200000e0000 */
[----:B------:R-:W-:Y:S01]  /*aa40*/  UIMAD UR26, UR31, 0x600, UR28 ;  /* 0x000006001f1a78a4 */ /* 0x000fe2000f8e021c */
[----:B------:R-:W-:-:S03]  /*aa50*/  R2UR UR25, R5 ;  /* 0x00000000051972ca */ /* 0x000fc600000e0000 */
        /* <DEDUP_REMOVED lines=29> */
[----:B--2---:R-:W-:Y:S05]  /*ac30*/  @P2 BRA `(.L_x_5003) ;  /* 0x00000000002c2947 */ /* 0x004fea0003800000 */
[----:B------:R-:W-:Y:S05]  /*ac40*/  @!P0 BRA `(.L_x_5004) ;  /* 0x0000000000048947 */ /* 0x000fea0003800000 */
[----:B------:R-:W-:Y:S01]  /*ac50*/  BPT.TRAP 0x1 ;  /* 0x000000040000795c */ /* 0x000fe20000300000 */
.L_x_5004:
[----:B------:R-:W-:Y:S01]  /*ac60*/  ULEA UR6, UR49, UR36, 0x3 ;  /* 0x0000002431067291 */ /* 0x000fe2000f8e183f */
[----:B01----:R-:W-:-:S05]  /*ac70*/  IMAD.U32 R0, RZ, RZ, UR50 ;  /* 0x00000032ff007e24 */ /* 0x003fca000f8e00ff */
[----:B------:R-:W-:-:S04]  /*ac80*/  SHF.L.U32 R0, R0, 0x1f, RZ ;  /* 0x0000001f00007819 */ /* 0x000fc800000006ff */
[----:B------:R0:W1:Y:S01]  /*ac90*/  SYNCS.PHASECHK.TRANS64.TRYWAIT P1, [UR6+0x2a850], R0 ;  /* 0x02a85000ff0075a7 */ /* 0x0000620008020146 */
[----:B------:R-:W-:Y:S05]  /*aca0*/  @!P0 BRA `(.L_x_5005) ;  /* 0x0000000000048947 */ /* 0x000fea0003800000 */
[----:B------:R-:W-:Y:S01]  /*acb0*/  BPT.TRAP 0x1 ;  /* 0x000000040000795c */ /* 0x000fe20000300000 */
.L_x_5005:
[----:B-1----:R-:W-:Y:S05]  /*acc0*/  @P1 BRA `(.L_x_5003) ;  /* 0x0000000000081947 */ /* 0x002fea0003800000 */
[----:B------:R-:W1:Y:S02]  /*acd0*/  SYNCS.PHASECHK.TRANS64.TRYWAIT P1, [UR6+0x2a850], R0 ;  /* 0x02a85000ff0075a7 */ /* 0x000e640008020146 */
[----:B-1----:R-:W-:Y:S05]  /*ace0*/  @!P1 BRA `(.L_x_5006) ;  /* 0x000000b400309947 */ /* 0x002fea0003800000 */
.L_x_5003:
        /* <DEDUP_REMOVED lines=28> */
.L_x_5007:
[----:B------:R-:W-:Y:S01]  /*aeb0*/  UISETP.NE.AND UP1, UPT, UR45, URZ, UPT ;  /* 0x0000003f2d00728c */ /* 0x000fe2000bf25270 */
[----:B------:R-:W-:Y:S01]  /*aec0*/  IMAD.MOV.U32 R12, RZ, RZ, R8 ;  /* 0x000000ffff0c7224 */ /* 0x000fe200078e0008 */
[----:B------:R-:W-:Y:S02]  /*aed0*/  UISETP.NE.AND UP0, UPT, UR44, URZ, UPT ;  /* 0x0000003f2c00728c */ /* 0x000fe4000bf05270 */
[----:B------:R-:W-:Y:S02]  /*aee0*/  ULEA UR6, UR31, UR36, 0x3 ;  /* 0x000000241f067291 */ /* 0x000fe4000f8e183f */
[----:B------:R-:W-:Y:S02]  /*aef0*/  PLOP3.LUT P1, PT, PT, PT, UP1, 0x80, 0x0 ;  /* 0x000000000000781c */ /* 0x000fe40003f2f018 */
[----:B------:R-:W-:Y:S01]  /*af00*/  PLOP3.LUT P2, PT, PT, PT, UP1, 0x80, 0x0 ;  /* 0x000000000000781c */ /* 0x000fe20003f4f018 */
[----:B------:R-:W-:Y:S02]  /*af10*/  UIADD3 UR6, UR6, 0x2a840, URZ ;  /* 0x0002a84006067890 */ /* 0x000fe4000fffe03f */
[----:B------:R-:W-:-:S02]  /*af20*/  @UP1 ULDC UR7, c[0x0][0x44c] ;  /* 0x0001130000071ab9 */ /* 0x000fc40000000800 */
[----:B------:R-:W-:-:S06]  /*af30*/  UPRMT UR6, UR29, 0x654, UR6 ;  /* 0x000006541d067896 */ /* 0x000fcc0008000006 */
[----:B01----:R-:W-:Y:S01]  /*af40*/  @P1 IMAD.HI.U32 R0, R8, UR7, RZ ;  /* 0x0000000708001c27 */ /* 0x003fe2000f8e00ff */
[----:B------:R-:W-:Y:S01]  /*af50*/  @UP1 ULDC UR7, c[0x0][0x450] ;  /* 0x0001140000071ab9 */ /* 0x000fe20000000800 */
[----:B------:R-:W-:Y:S01]  /*af60*/  PLOP3.LUT P1, PT, PT, PT, UP0, 0x40, 0x0 ;  /* 0x000000000000781c */ /* 0x000fe20003f2e808 */
[----:B------:R-:W-:Y:S02]  /*af70*/  SYNCS.ARRIVE.TRANS64.RED.A1T0 RZ, [UR6], RZ ;  /* 0x000000ffffff79a7 */ /* 0x000fe40008100406 */
[----:B------:R-:W-:Y:S01]  /*af80*/  @P2 SHF.R.U32.HI R12, RZ, UR7, R0 ;  /* 0x00000007ff0c2c19 */ /* 0x000fe20008011600 */
[----:B------:R-:W-:-:S04]  /*af90*/  IMAD.SHL.U32 R0, R11, 0x80, RZ ;  /* 0x000000800b007824 */ /* 0x000fc800078e00ff */
[----:B------:R-:W0:Y:S01]  /*afa0*/  SHFL.IDX PT, R15, R12, RZ, 0x1c1f ;  /* 0x001c1fff0c0f7589 */ /* 0x000e2200000e0000 */
[----:B------:R-:W-:-:S05]  /*afb0*/  IADD3 R14, -R0, 0x1, RZ ;  /* 0x00000001000e7810 */ /* 0x000fca0007ffe1ff */
[----:B------:R-:W-:-:S04]  /*afc0*/  IMAD R13, R7, -0x2, R14 ;  /* 0xfffffffe070d7824 */ /* 0x000fc800078e020e */
[----:B------:R-:W-:-:S04]  /*afd0*/  IMAD R13, R16, UR48, R13 ;  /* 0x00000030100d7c24 */ /* 0x000fc8000f8e020d */
[----:B------:R-:W-:-:S04]  /*afe0*/  VIADD R13, R13, -UR35 ;  /* 0x800000230d0d7c36 */ /* 0x000fc80008000000 */
[C---:B------:R-:W-:Y:S02]  /*aff0*/  VIADD R22, R13.reuse, UR34 ;  /* 0x000000220d167c36 */ /* 0x040fe40008000000 */
[----:B------:R-:W-:Y:S02]  /*b000*/  VIADD R184, R13, UR32 ;  /* 0x000000200db87c36 */ /* 0x000fe40008000000 */
[--C-:B0-----:R-:W-:Y:S02]  /*b010*/  IMAD.IADD R14, R22, 0x1, R15.reuse ;  /* 0x00000001160e7824 */ /* 0x101fe400078e020f */
        /* <DEDUP_REMOVED lines=15> */
.L_x_5010:
[----:B------:R-:W-:-:S05]  /*b110*/  IMAD.U32 R15, RZ, RZ, UR33 ;  /* 0x00000021ff0f7e24 */ /* 0x000fca000f8e00ff */
[----:B------:R-:W-:-:S13]  /*b120*/  ISETP.NE.AND P1, PT, R15, 0x1, PT ;  /* 0x000000010f00780c */ /* 0x000fda0003f25270 */
[----:B------:R-:W0:Y:S02]  /*b130*/  @P1 LDC.64 R20, c[0x0][0x9e8] ;  /* 0x00027a00ff141b82 */ /* 0x000e240000000a00 */
[----:B0-----:R-:W-:-:S05]  /*b140*/  @P1 IMAD.HI.U32 R20, R13, R20, RZ ;  /* 0x000000140d141227 */ /* 0x001fca00078e00ff */
[----:B------:R-:W-:-:S07]  /*b150*/  @P1 SHF.R.U32.HI R13, RZ, R21, R20 ;  /* 0x00000015ff0d1219 */ /* 0x000fce0000011614 */
.L_x_5011:
[----:B------:R-:W-:Y:S05]  /*b160*/  BSYNC B0 ;  /* 0x0000000000007941 */ /* 0x000fea0003800000 */
.L_x_5009:
[----:B------:R-:W-:-:S04]  /*b170*/  IMAD R20, R13, R15, -R0 ;  /* 0x0000000f0d147224 */ /* 0x000fc800078e0a00 */
[----:B------:R-:W-:-:S05]  /*b180*/  IMAD R13, R7, -0x2, R20 ;  /* 0xfffffffe070d7824 */ /* 0x000fca00078e0214 */
[----:B------:R-:W-:Y:S02]  /*b190*/  VIADDMNMX R14, R13, R15, R14, PT ;  /* 0x0000000f0d0e7246 */ /* 0x000fe4000380010e */
[----:B------:R-:W-:-:S07]  /*b1a0*/  VIMNMX R18, R18, R13, !PT ;  /* 0x0000000d12127248 */ /* 0x000fce0007fe0100 */
.L_x_5008:
        /* <DEDUP_REMOVED lines=116> */
.L_x_5014:
[----:B------:R-:W-:-:S05]  /*b8f0*/  IMAD.U32 R14, RZ, RZ, UR33 ;  /* 0x00000021ff0e7e24 */ /* 0x000fca000f8e00ff */
[----:B------:R-:W-:-:S13]  /*b900*/  ISETP.NE.AND P2, PT, R14, 0x1, PT ;  /* 0x000000010e00780c */ /* 0x000fda0003f45270 */
[----:B------:R-:W0:Y:S02]  /*b910*/  @P2 LDC.64 R190, c[0x0][0x9e8] ;  /* 0x00027a00ffbe2b82 */ /* 0x000e240000000a00 */
[----:B0-----:R-:W-:-:S05]  /*b920*/  @P2 IMAD.HI.U32 R12, R193, R190, RZ ;  /* 0x000000bec10c2227 */ /* 0x001fca00078e00ff */
[----:B------:R-:W-:-:S07]  /*b930*/  @P2 SHF.R.U32.HI R193, RZ, R191, R12 ;  /* 0x000000bfffc12219 */ /* 0x000fce000001160c */
.L_x_5015:
[----:B------:R-:W-:Y:S05]  /*b940*/  BSYNC B0 ;  /* 0x0000000000007941 */ /* 0x000fea0003800000 */
.L_x_5013:
[----:B------:R-:W-:-:S04]  /*b950*/  IMAD R0, R193, R14, -R0 ;  /* 0x0000000ec1007224 */ /* 0x000fc800078e0a00 */
[----:B------:R-:W-:-:S05]  /*b960*/  IMAD R0, R7, -0x2, R0 ;  /* 0xfffffffe07007824 */ /* 0x000fca00078e0200 */
[----:B------:R-:W-:Y:S02]  /*b970*/  VIADDMNMX R129, R0, R14, R129, PT ;  /* 0x0000000e00817246 */ /* 0x000fe40003800181 */
[----:B------:R-:W-:-:S07]  /*b980*/  VIMNMX R132, R132, R0, !PT ;  /* 0x0000000084847248 */ /* 0x000fce0007fe0100 */
.L_x_5012:
        /* <DEDUP_REMOVED lines=265> */
[----:B------:R-:W3:Y:S01]  /*ca20*/  MUFU.EX2 R123, R123 ;  /* 0x0000007b007b7308 */ /* 0x000ee20000000800 */
        /* <DEDUP_REMOVED lines=8> */
[----:B---3--:R-:W-:-:S01]  /*cab0*/  FADD.FTZ R159, R123, R172 ;  /* 0x000000ac7b9f7221 */ /* 0x008fc20000010000 */
[----:B------:R-:W-:-:S04]  /*cac0*/  FADD.FTZ R3, R19, R2 ;  /* 0x0000000213037221 */ /* 0x000fc80000010000 */
[----:B------:R-:W-:Y:S02]  /*cad0*/  FADD.FTZ R2, R20, R3 ;  /* 0x0000000314027221 */ /* 0x000fe40000010000 */
[----:B------:R-:W3:Y:S01]  /*cae0*/  MUFU.EX2 R130, R130 ;  /* 0x0000008200827308 */ /* 0x000ee20000000800 */
[----:B-1----:R-:W-:-:S01]  /*caf0*/  FADD.FTZ R172, R126, R159 ;  /* 0x0000009f7eac7221 */ /* 0x002fc20000010000 */
[--C-:B------:R-:W-:Y:S01]  /*cb00*/  FFMA.FTZ R159, R162, UR39, -R164.reuse ;  /* 0x00000027a29f7c23 */ /* 0x100fe200080108a4 */
[----:B------:R-:W-:-:S01]  /*cb10*/  FFMA.FTZ R162, R163, UR39, -R164 ;  /* 0x00000027a3a27c23 */ /* 0x000fc200080108a4 */
[----:B------:R-:W-:-:S04]  /*cb20*/  FADD.FTZ R3, R21, R2 ;  /* 0x0000000215037221 */ /* 0x000fc80000010000 */
[----:B------:R-:W1:Y:S01]  /*cb30*/  MUFU.EX2 R131, R131 ;  /* 0x0000008300837308 */ /* 0x000e620000000800 */
[----:B------:R-:W-:-:S04]  /*cb40*/  FADD.FTZ R2, R22, R3 ;  /* 0x0000000316027221 */ /* 0x000fc80000010000 */
[----:B------:R-:W-:-:S03]  /*cb50*/  FADD.FTZ R3, R23, R2 ;  /* 0x0000000217037221 */ /* 0x000fc60000010000 */
[----:B------:R-:W4:Y:S01]  /*cb60*/  MUFU.EX2 R134, R134 ;  /* 0x0000008600867308 */ /* 0x000f220000000800 */
[----:B------:R-:W-:-:S04]  /*cb70*/  FADD.FTZ R2, R120, R3 ;  /* 0x0000000378027221 */ /* 0x000fc80000010000 */
[----:B------:R-:W-:-:S03]  /*cb80*/  FADD.FTZ R3, R121, R2 ;  /* 0x0000000279037221 */ /* 0x000fc60000010000 */
[----:B------:R-:W5:Y:S01]  /*cb90*/  MUFU.EX2 R135, R135 ;  /* 0x0000008700877308 */ /* 0x000f620000000800 */
[----:B------:R-:W-:-:S07]  /*cba0*/  FADD.FTZ R3, R122, R3 ;  /* 0x000000037a037221 */ /* 0x000fce0000010000 */
[----:B------:R0:W-:Y:S08]  /*cbb0*/  MUFU.EX2 R10, R169 ;  /* 0x000000a9000a7308 */ /* 0x0001f00000000800 */
[----:B------:R-:W2:Y:S01]  /*cbc0*/  MUFU.EX2 R138, R138 ;  /* 0x0000008a008a7308 */ /* 0x000ea20000000800 */
[----:B0-----:R-:W-:-:S04]  /*cbd0*/  FADD.FTZ R169, R127, R172 ;  /* 0x000000ac7fa97221 */ /* 0x001fc80000010000 */
[----:B---3--:R-:W-:-:S03]  /*cbe0*/  FADD.FTZ R172, R130, R169 ;  /* 0x000000a982ac7221 */ /* 0x008fc60000010000 */
[----:B------:R-:W0:Y:S01]  /*cbf0*/  MUFU.EX2 R139, R139 ;  /* 0x0000008b008b7308 */ /* 0x000e220000000800 */
[----:B-1----:R-:W-:-:S04]  /*cc00*/  FADD.FTZ R163, R131, R172 ;  /* 0x000000ac83a37221 */ /* 0x002fc80000010000 */
[----:B----4-:R-:W-:Y:S01]  /*cc10*/  FADD.FTZ R172, R134, R163 ;  /* 0x000000a386ac7221 */ /* 0x010fe20000010000 */
[----:B------:R-:W-:-:S01]  /*cc20*/  FFMA.FTZ R163, R166, UR39, -R164 ;  /* 0x00000027a6a37c23 */ /* 0x000fc200080108a4 */
[----:B------:R-:W-:Y:S01]  /*cc30*/  FFMA.FTZ R166, R167, UR39, -R164 ;  /* 0x00000027a7a67c23 */ /* 0x000fe200080108a4 */
[----:B------:R-:W1:Y:S01]  /*cc40*/  MUFU.EX2 R142, R142 ;  /* 0x0000008e008e7308 */ /* 0x000e620000000800 */
[----:B-----5:R-:W-:-:S04]  /*cc50*/  FADD.FTZ R169, R135, R172 ;  /* 0x000000ac87a97221 */ /* 0x020fc80000010000 */
[----:B--2---:R-:W-:-:S03]  /*cc60*/  FADD.FTZ R172, R138, R169 ;  /* 0x000000a98aac7221 */ /* 0x004fc60000010000 */
        /* <DEDUP_REMOVED lines=76> */
.L_x_5016:
        /* <DEDUP_REMOVED lines=139> */
.L_x_4998:
[----:B------:R-:W-:Y:S06]  /*d9e0*/  BAR.ARV 0x8, 0x180 ;  /* 0x0206000000007b1d */ /* 0x000fec0000002000 */
[----:B------:R-:W-:Y:S05]  /*d9f0*/  @!P0 BRA `(.L_x_5018) ;  /* 0x0000000000048947 */ /* 0x000fea0003800000 */
[----:B------:R-:W-:Y:S01]  /*da00*/  BPT.TRAP 0x1 ;  /* 0x000000040000795c */ /* 0x000fe20000300000 */
.L_x_5018:
[----:B------:R-:W-:Y:S01]  /*da10*/  ULEA UR9, UR31, UR36, 0x3 ;  /* 0x000000241f097291 */ /* 0x000fe2000f8e183f */
[----:B------:R-:W-:-:S05]  /*da20*/  IMAD.U32 R4, RZ, RZ, UR30 ;  /* 0x0000001eff047e24 */ /* 0x000fca000f8e00ff */
[----:B------:R-:W-:-:S04]  /*da30*/  SHF.L.U32 R4, R4, 0x1f, RZ ;  /* 0x0000001f04047819 */ /* 0x000fc800000006ff */
[----:B------:R0:W1:Y:S01]  /*da40*/  SYNCS.PHASECHK.TRANS64.TRYWAIT P1, [UR9+0x2a850], R4 ;  /* 0x02a85004ff0075a7 */ /* 0x0000620008020149 */
[----:B------:R-:W-:Y:S05]  /*da50*/  @!P0 BRA `(.L_x_5019) ;  /* 0x0000000000048947 */ /* 0x000fea0003800000 */
[----:B------:R-:W-:Y:S01]  /*da60*/  BPT.TRAP 0x1 ;  /* 0x000000040000795c */ /* 0x000fe20000300000 */
.L_x_5019:
[----:B-1----:R-:W-:Y:S05]  /*da70*/  @P1 BRA `(.L_x_5020) ;  /* 0x0000000000081947 */ /* 0x002fea0003800000 */
[----:B------:R-:W1:Y:S02]  /*da80*/  SYNCS.PHASECHK.TRANS64.TRYWAIT P1, [UR9+0x2a850], R4 ;  /* 0x02a85004ff0075a7 */ /* 0x000e640008020149 */
[----:B-1----:R-:W-:Y:S05]  /*da90*/  @!P1 BRA `(.L_x_5021) ;  /* 0x0000008400dc9947 */ /* 0x002fea0003800000 */
.L_x_5020:
[----:B------:R-:W-:Y:S01]  /*daa0*/  UIADD3 UR36, UR36, 0x400, URZ ;  /* 0x0000040024247890 */ /* 0x000fe2000fffe03f */
[----:B------:R-:W-:Y:S01]  /*dab0*/  WARPGROUP.ARRIVE ;  /* 0x00000000000079c5 */ /* 0x000fe20000000000 */
[----:B------:R-:W-:Y:S01]  /*dac0*/  UMOV UR7, 0x40000040 ;  /* 0x4000004000077882 */ /* 0x000fe20000000000 */
[----:B------:R-:W-:Y:S01]  /*dad0*/  ULDC.64 UR10, c[0x0][0x9a0] ;  /* 0x00026800000a7ab9 */ /* 0x000fe20000000a00 */
[----:B------:R-:W-:Y:S01]  /*dae0*/  USHF.R.U32.HI UR36, URZ, 0x4, UR36 ;  /* 0x000000043f247899 */ /* 0x000fe20008011624 */
[----:B------:R-:W-:Y:S01]  /*daf0*/  IMAD.MOV.U32 R6, RZ, RZ, 0x3f800000 ;  /* 0x3f800000ff067424 */ /* 0x000fe200078e00ff */
[----:B------:R-:W-:Y:S02]  /*db00*/  UISETP.NE.U32.AND UP0, UPT, UR10, URZ, UPT ;  /* 0x0000003f0a00728c */ /* 0x000fe4000bf05070 */
[----:B------:R-:W-:Y:S02]  /*db10*/  ULOP3.LUT UR36, UR36, 0x3fff, URZ, 0xc0, !UPT ;  /* 0x00003fff24247892 */ /* 0x000fe4000f8ec03f */
[----:B------:R-:W-:-:S02]  /*db20*/  UISETP.NE.AND.EX UP0, UPT, UR11, URZ, UPT, UP0 ;  /* 0x0000003f0b00728c */ /* 0x000fc4000bf05300 */
[----:B------:R-:W-:-:S04]  /*db30*/  ULOP3.LUT UR8, UR36, 0x10000, URZ, 0xfc, !UPT ;  /* 0x0001000024087892 */ /* 0x000fc8000f8efc3f */
[----:B------:R-:W-:Y:S01]  /*db40*/  UIMAD UR8, UR31, 0x600, UR8 ;  /* 0x000006001f0878a4 */ /* 0x000fe2000f8e0208 */
[----:B------:R-:W-:-:S03]  /*db50*/  PLOP3.LUT P1, PT, PT, PT, UP0, 0x80, 0x0 ;  /* 0x000000000000781c */ /* 0x000fc60003f2f008 */
[----:B------:R-:W-:Y:S01]  /*db60*/  UIADD3 UR4, UR8, 0x2, URZ ;  /* 0x0000000208047890 */ /* 0x000fe2000fffe03f */
[----:B------:R-:W-:Y:S02]  /*db70*/  @UP0 ULDC.64 UR12, c[0x0][0x9c8] ;  /* 0x00027200000c0ab9 */ /* 0x000fe40000000a00 */
[----:B------:R-:W-:-:S06]  /*db80*/  UMOV UR6, UR8 ;  /* 0x0000000800067c82 */ /* 0x000fcc0008000000 */
[----:B------:R-:W-:Y:S01]  /*db90*/  QGMMA.64x192x32.F32.E4M3.E4M3 R24, R196, gdesc[UR4], R24, gsb0 ;  /* 0x02e00004c4187df3 */ /* 0x000fe20008000818 */
[----:B------:R-:W-:Y:S01]  /*dba0*/  UMOV UR7, 0x40000040 ;  /* 0x4000004000077882 */ /* 0x000fe20000000000 */
[----:B------:R-:W-:Y:S01]  /*dbb0*/  UMOV UR6, UR4 ;  /* 0x0000000400067c82 */ /* 0x000fe20008000000 */
        /* <DEDUP_REMOVED lines=33> */
[----:B------:R-:W-:Y:S02]  /*ddd0*/  IMAD.MOV.U32 R5, RZ, RZ, RZ ;  /* 0x000000ffff057224 */ /* 0x000fe400078e00ff */
[----:B-1----:R-:W-:Y:S01]  /*dde0*/  FADD.FTZ R7, R8, R7 ;  /* 0x0000000708077221 */ /* 0x002fe20000010000 */
[----:B0-----:R-:W-:-:S04]  /*ddf0*/  FADD.FTZ R10, R9, R4 ;  /* 0x00000004090a7221 */ /* 0x001fc80000010000 */
[C---:B------:R-:W-:Y:S01]  /*de00*/  FSETP.NE.FTZ.AND P1, PT, R7.reuse, RZ, PT ;  /* 0x000000ff0700720b */ /* 0x040fe20003f35000 */
[----:B------:R-:W-:Y:S01]  /*de10*/  FMUL.FTZ R11, R7, 0.00390625 ;  /* 0x3b800000070b7820 */ /* 0x000fe20000410000 */
[----:B------:R-:W-:-:S04]  /*de20*/  FMUL.FTZ R13, R10, 0.00390625 ;  /* 0x3b8000000a0d7820 */ /* 0x000fc80000410000 */
        /* <DEDUP_REMOVED lines=26> */
.L_x_5022:
        /* <DEDUP_REMOVED lines=14> */
[----:B------:R-:W-:Y:S01]  /*e0b0*/  FMUL.FTZ R52, R65, R5 ;  /* 0x0000000541347220 */ /* 0x000fe20000410000 */
        /* <DEDUP_REMOVED lines=84> */
[----:B------:R-:W-:-:S08]  /*e600*/  FMUL.FTZ R115, R115, R9 ;  /* 0x0000000973737220 */ /* 0x000fd00000410000 */
.L_x_4944:
        /* <DEDUP_REMOVED lines=24> */
[----:B------:R-:W-:Y:S01]  /*e790*/  UIADD3 UR9, UR5, UR9, URZ ;  /* 0x0000000905097290 */ /* 0x000fe2000fffe03f */
[----:B------:R-:W-:Y:S01]  /*e7a0*/  LEA.HI R5, R4, R67, RZ, 0x7 ;  /* 0x0000004304057211 */ /* 0x000fe200078f38ff */
[----:B------:R-:W-:Y:S01]  /*e7b0*/  UIMAD UR8, UR41, UR11, UR8 ;  /* 0x0000000b290872a4 */ /* 0x000fe2000f8e0208 */
[----:B------:R-:W-:-:S02]  /*e7c0*/  SEL R132, R78, R79, P0 ;  /* 0x0000004f4e847207 */ /* 0x000fc40000000000 */
[----:B------:R-:W-:Y:S01]  /*e7d0*/  LOP3.LUT R6, R5, 0xffffff80, RZ, 0xc0, !PT ;  /* 0xffffff8005067812 */ /* 0x000fe200078ec0ff */
[----:B------:R-:W-:Y:S01]  /*e7e0*/  UIADD3 UR8, UR7, UR8, URZ ;  /* 0x0000000807087290 */ /* 0x000fe2000fffe03f */
[----:B------:R-:W-:Y:S02]  /*e7f0*/  SEL R82, R79, R78, P0 ;  /* 0x0000004e4f527207 */ /* 0x000fe40000000000 */
[----:B------:R-:W-:Y:S02]  /*e800*/  SEL R128, R86, R87, P0 ;  /* 0x0000005756807207 */ /* 0x000fe40000000000 */
[----:B------:R-:W-:Y:S01]  /*e810*/  SEL R78, R87, R86, P0 ;  /* 0x00000056574e7207 */ /* 0x000fe20000000000 */
[----:B------:R-:W-:Y:S01]  /*e820*/  IMAD.IADD R86, R67, 0x1, -R6 ;  /* 0x0000000143567824 */ /* 0x000fe200078e0a06 */
[----:B------:R-:W-:Y:S02]  /*e830*/  SEL R148, R56, R7, P0 ;  /* 0x0000000738947207 */ /* 0x000fe40000000000 */
[----:B------:R-:W-:-:S02]  /*e840*/  SEL R56, R7, R56, P0 ;  /* 0x0000003807387207 */ /* 0x000fc40000000000 */
[----:B------:R-:W-:Y:S02]  /*e850*/  SEL R144, R15, R58, P0 ;  /* 0x0000003a0f907207 */ /* 0x000fe40000000000 */
[----:B------:R-:W-:Y:S02]  /*e860*/  SHF.R.S32.HI R7, RZ, 0x1f, R86 ;  /* 0x0000001fff077819 */ /* 0x000fe40000011456 */
[----:B------:R-:W-:Y:S02]  /*e870*/  SEL R58, R58, R15, P0 ;  /* 0x0000000f3a3a7207 */ /* 0x000fe40000000000 */
[----:B------:R-:W-:Y:S02]  /*e880*/  SHF.R.S32.HI R15, RZ, 0x7, R5 ;  /* 0x00000007ff0f7819 */ /* 0x000fe40000011405 */
[----:B------:R-:W-:Y:S02]  /*e890*/  LEA.HI R6, R4, R67, RZ, 0x2 ;  /* 0x0000004304067211 */ /* 0x000fe400078f10ff */
[----:B------:R-:W-:-:S02]  /*e8a0*/  LEA.HI R31, R7, R86, RZ, 0x2 ;  /* 0x00000056071f7211 */ /* 0x000fc400078f10ff */
        /* <DEDUP_REMOVED lines=8> */
[----:B------:R-:W-:Y:S02]  /*e930*/  LOP3.LUT R38, R6, 0xfffffffc, RZ, 0xc0, !PT ;  /* 0xfffffffc06267812 */ /* 0x000fe400078ec0ff */
[--C-:B------:R-:W-:Y:S02]  /*e940*/  SHF.R.S32.HI R5, RZ, 0x2, R31.reuse ;  /* 0x00000002ff057819 */ /* 0x100fe4000001141f */
[----:B------:R-:W-:Y:S01]  /*e950*/  SHF.R.S32.HI R6, RZ, 0x1f, R31 ;  /* 0x0000001fff067819 */ /* 0x000fe2000001141f */
[----:B------:R-:W-:Y:S01]  /*e960*/  IMAD.IADD R67, R67, 0x1, -R38 ;  /* 0x0000000143437824 */ /* 0x000fe200078e0a26 */
[----:B------:R-:W-:Y:S02]  /*e970*/  LOP3.LUT R4, R4, 0x3fffffe, RZ, 0xc0, !PT ;  /* 0x03fffffe04047812 */ /* 0x000fe400078ec0ff */
[----:B------:R-:W-:-:S02]  /*e980*/  LEA.HI R6, R6, R5, RZ, 0x3 ;  /* 0x0000000506067211 */ /* 0x000fc400078f18ff */
[----:B------:R-:W-:Y:S01]  /*e990*/  SEL R180, R21, R20, P0 ;  /* 0x0000001415b47207 */ /* 0x000fe20000000000 */
[----:B------:R-:W-:Y:S01]  /*e9a0*/  IMAD.IADD R15, R15, 0x1, -R4 ;  /* 0x000000010f0f7824 */ /* 0x000fe200078e0a04 */
[----:B------:R-:W-:Y:S02]  /*e9b0*/  SEL R156, R104, R123, P0 ;  /* 0x0000007b689c7207 */ /* 0x000fe40000000000 */
[----:B------:R-:W-:Y:S02]  /*e9c0*/  SEL R52, R123, R104, P0 ;  /* 0x000000687b347207 */ /* 0x000fe40000000000 */
[----:B------:R-:W-:Y:S01]  /*e9d0*/  LOP3.LUT R4, R6, 0xfffffff8, RZ, 0xc0, !PT ;  /* 0xfffffff806047812 */ /* 0x000fe200078ec0ff */
[----:B------:R-:W-:Y:S01]  /*e9e0*/  IMAD.U32 R6, RZ, RZ, UR4 ;  /* 0x00000004ff067e24 */ /* 0x000fe2000f8e00ff */
[----:B------:R-:W-:Y:S01]  /*e9f0*/  SEL R21, R20, R21, P0 ;  /* 0x0000001514157207 */ /* 0x000fe20000000000 */
[----:B------:R-:W1:Y:S01]  /*ea00*/  S2UR UR4, SR_CTAID.Y ;  /* 0x00000000000479c3 */ /* 0x000e620000002600 */
[----:B------:R-:W-:Y:S01]  /*ea10*/  SEL R138, R54, R55, P0 ;  /* 0x00000037368a7207 */ /* 0x000fe20000000000 */
[----:B------:R-:W-:Y:S01]  /*ea20*/  IMAD.IADD R4, R5, 0x1, -R4 ;  /* 0x0000000105047824 */ /* 0x000fe200078e0a04 */
[----:B------:R-:W-:-:S02]  /*ea30*/  SEL R104, R55, R54, P0 ;  /* 0x0000003637687207 */ /* 0x000fc40000000000 */
[----:B------:R-:W-:Y:S02]  /*ea40*/  SEL R176, R24, R57, P0 ;  /* 0x0000003918b07207 */ /* 0x000fe40000000000 */
[----:B------:R-:W-:Y:S02]  /*ea50*/  SEL R20, R57, R24, P0 ;  /* 0x0000001839147207 */ /* 0x000fe40000000000 */
[----:B------:R-:W-:Y:S02]  /*ea60*/  SEL R54, R65, R68, P0 ;  /* 0x0000004441367207 */ /* 0x000fe40000000000 */
[----:B------:R-:W-:Y:S02]  /*ea70*/  LEA.HI R7, R7, R86, RZ, 0x5 ;  /* 0x0000005607077211 */ /* 0x000fe400078f28ff */
        /* <DEDUP_REMOVED lines=12> */
[----:B------:R-:W-:Y:S02]  /*eb40*/  SHF.R.S32.HI R7, RZ, 0x5, R7 ;  /* 0x00000005ff077819 */ /* 0x000fe40000011407 */
[----:B------:R-:W-:-:S02]  /*eb50*/  LEA.HI R5, R67, R67, RZ, 0x1 ;  /* 0x0000004343057211 */ /* 0x000fc400078f08ff */
        /* <DEDUP_REMOVED lines=22> */
[----:B------:R-:W3:Y:S01]  /*ecc0*/  LDC R109, c[0x0][0xbe8] ;  /* 0x0002fa00ff6d7b82 */ /* 0x000ee20000000800 */
[----:B------:R-:W-:-:S02]  /*ecd0*/  SEL R60, R43, R42, P0 ;  /* 0x0000002a2b3c7207 */ /* 0x000fc40000000000 */
[----:B------:R-:W-:Y:S02]  /*ece0*/  SEL R166, R84, R85, P0 ;  /* 0x0000005554a67207 */ /* 0x000fe40000000000 */
[----:B------:R-:W-:Y:S01]  /*ecf0*/  LOP3.LUT R42, R5, 0x1ffffffe, RZ, 0xc0, !PT ;  /* 0x1ffffffe052a7812 */ /* 0x000fe200078ec0ff */
[----:B------:R-:W-:Y:S01]  /*ed00*/  IMAD.U32 R5, RZ, RZ, UR7 ;  /* 0x00000007ff057e24 */ /* 0x000fe2000f8e00ff */
[----:B------:R-:W-:Y:S01]  /*ed10*/  SEL R152, R116, R117, P0 ;  /* 0x0000007574987207 */ /* 0x000fe20000000000 */
[----:B------:R-:W-:Y:S01]  /*ed20*/  IMAD.U32 R5, RZ, RZ, UR8 ;  /* 0x00000008ff057e24 */ /* 0x000fe2000f8e00ff */
[----:B------:R-:W-:Y:S01]  /*ed30*/  SEL R57, R117, R116, P0 ;  /* 0x0000007475397207 */ /* 0x000fe20000000000 */
[----:B------:R-:W-:Y:S01]  /*ed40*/  IMAD.IADD R42, R67, 0x1, -R42 ;  /* 0x00000001432a7824 */ /* 0x000fe200078e0a2a */
        /* <DEDUP_REMOVED lines=13> */
[----:B------:R-:W-:Y:S01]  /*ee20*/  IMAD R48, R42, 0x8, R15 ;  /* 0x000000082a307824 */ /* 0x000fe200078e020f */
[----:B------:R-:W-:Y:S02]  /*ee30*/  SEL R158, R100, R101, P0 ;  /* 0x00000065649e7207 */ /* 0x000fe40000000000 */
[----:B------:R-:W-:Y:S01]  /*ee40*/  SEL R49, R101, R100, P0 ;  /* 0x0000006465317207 */ /* 0x000fe20000000000 */
[----:B0-----:R-:W-:Y:S01]  /*ee50*/  IMAD R48, R29, 0x80, R48 ;  /* 0x000000801d307824 */ /* 0x001fe200078e0230 */
[----:B------:R-:W-:Y:S02]  /*ee60*/  SEL R154, R122, R105, P0 ;  /* 0x000000697a9a7207 */ /* 0x000fe40000000000 */
[----:B------:R-:W-:-:S02]  /*ee70*/  SEL R41, R105, R122, P0 ;  /* 0x0000007a69297207 */ /* 0x000fc40000000000 */
[----:B------:R-:W-:Y:S02]  /*ee80*/  SEL R122, R110, R111, P0 ;  /* 0x0000006f6e7a7207 */ /* 0x000fe40000000000 */
[----:B------:R-:W-:Y:S02]  /*ee90*/  SEL R79, R111, R110, P0 ;  /* 0x0000006e6f4f7207 */ /* 0x000fe40000000000 */
[----:B------:R-:W-:Y:S02]  /*eea0*/  SEL R95, R88, R69, P0 ;  /* 0x00000045585f7207 */ /* 0x000fe40000000000 */
[----:B------:R-:W-:Y:S02]  /*eeb0*/  SEL R126, R94, R89, P0 ;  /* 0x000000595e7e7207 */ /* 0x000fe40000000000 */
[----:B------:R-:W-:Y:S01]  /*eec0*/  SEL R87, R89, R94, P0 ;  /* 0x0000005e59577207 */ /* 0x000fe20000000000 */
[----:B------:R-:W-:Y:S01]  /*eed0*/  IMAD R94, R29, 0x80, R15 ;  /* 0x000000801d5e7824 */ /* 0x000fe200078e020f */
        /* <DEDUP_REMOVED lines=14> */
[----:B---3--:R-:W-:Y:S02]  /*efc0*/  ISETP.NE.AND P2, PT, R109, 0x1, PT ;  /* 0x000000016d00780c */ /* 0x008fe40003f45270 */
[----:B------:R-:W-:Y:S02]  /*efd0*/  SEL R64, R35, R64, P0 ;  /* 0x0000004023407207 */ /* 0x000fe40000000000 */
[----:B------:R-:W-:Y:S02]  /*efe0*/  SEL R96, R106, R107, P0 ;  /* 0x0000006b6a607207 */ /* 0x000fe40000000000 */
[----:B------:R-:W-:Y:S02]  /*eff0*/  SEL R85, R107, R106, P0 ;  /* 0x0000006a6b557207 */ /* 0x000fe40000000000 */
[----:B------:R-:W-:-:S02]  /*f000*/  SEL R83, R108, R83, P0 ;  /* 0x000000536c537207 */ /* 0x000fc40000000000 */
[----:B------:R-:W-:Y:S02]  /*f010*/  LOP3.LUT R31, R31, 0x7ffffffc, RZ, 0xc0, !PT ;  /* 0x7ffffffc1f1f7812 */ /* 0x000fe400078ec0ff */
[----:B------:R-:W-:-:S03]  /*f020*/  LOP3.LUT P1, RZ, R86, 0x3, RZ, 0xc0, !PT ;  /* 0x0000000356ff7812 */ /* 0x000fc6000782c0ff */
[----:B------:R-:W-:-:S04]  /*f030*/  IMAD.IADD R86, R86, 0x1, -R31 ;  /* 0x0000000156567824 */ /* 0x000fc800078e0a1f */
[----:B------:R-:W-:Y:S01]  /*f040*/  IMAD.SHL.U32 R86, R86, 0x2, RZ ;  /* 0x0000000256567824 */ /* 0x000fe200078e00ff */
        /* <DEDUP_REMOVED lines=34> */
[----:B------:R2:W-:Y:S04]  /*f270*/  SHFL.IDX PT, R121, R59, R68, 0x1c1f ;  /* 0x001c1f443b797589 */ /* 0x0005e800000e0000 */
        /* <DEDUP_REMOVED lines=8> */
[----:B------:R2:W-:Y:S04]  /*f300*/  SHFL.IDX PT, R126, R61, R68, 0x1c1f ;  /* 0x001c1f443d7e7589 */ /* 0x0005e800000e0000 */
[----:B------:R3:W-:Y:S04]  /*f310*/  SHFL.IDX PT, R128, R63, R68, 0x1c1f ;  /* 0x001c1f443f807589 */ /* 0x0007e800000e0000 */
[----:B------:R4:W-:Y:S01]  /*f320*/  SHFL.IDX PT, R125, R60, R68, 0x1c1f ;  /* 0x001c1f443c7d7589 */ /* 0x0009e200000e0000 */
[----:B--2---:R-:W-:-:S03]  /*f330*/  SEL R61, R114, R27, P0 ;  /* 0x0000001b723d7207 */ /* 0x004fc60000000000 */
[----:B------:R2:W-:Y:S01]  /*f340*/  SHFL.IDX PT, R105, R62, R68, 0x1c1f ;  /* 0x001c1f443e697589 */ /* 0x0005e200000e0000 */
[----:B---3--:R-:W-:-:S03]  /*f350*/  SEL R63, R27, R114, P0 ;  /* 0x000000721b3f7207 */ /* 0x008fc60000000000 */
[----:B------:R-:W-:Y:S01]  /*f360*/  SHFL.IDX PT, R71, R30, R9, 0x1c1f ;  /* 0x001c1f091e477589 */ /* 0x000fe200000e0000 */
[----:B0-----:R-:W-:Y:S02]  /*f370*/  SEL R27, R118, R13, P0 ;  /* 0x0000000d761b7207 */ /* 0x001fe40000000000 */
[----:B----4-:R-:W-:Y:S01]  /*f380*/  SEL R60, R115, R24, P0 ;  /* 0x00000018733c7207 */ /* 0x010fe20000000000 */
[----:B------:R-:W0:Y:S01]  /*f390*/  SHFL.IDX PT, R74, R19, R68, 0x1c1f ;  /* 0x001c1f44134a7589 */ /* 0x000e2200000e0000 */
[----:B--2---:R-:W-:-:S03]  /*f3a0*/  SEL R62, R24, R115, P0 ;  /* 0x00000073183e7207 */ /* 0x004fc60000000000 */
[----:B------:R-:W-:Y:S01]  /*f3b0*/  SHFL.IDX PT, R110, R178, R9, 0x1c1f ;  /* 0x001c1f09b26e7589 */ /* 0x000fe200000e0000 */
[----:B------:R-:W2:Y:S01]  /*f3c0*/  LDC.64 R114, c[0x0][0xbd8] ;  /* 0x0002f600ff727b82 */ /* 0x000ea20000000a00 */
[----:B------:R-:W-:Y:S02]  /*f3d0*/  SEL R24, R32, R119, P0 ;  /* 0x0000007720187207 */ /* 0x000fe40000000000 */
[----:B------:R-:W-:Y:S04]  /*f3e0*/  SHFL.IDX PT, R23, R23, R68, 0x1c1f ;  /* 0x001c1f4417177589 */ /* 0x000fe800000e0000 */
[----:B------:R-:W-:Y:S04]  /*f3f0*/  SHFL.IDX PT, R14, R124, R9, 0x1c1f ;  /* 0x001c1f097c0e7589 */ /* 0x000fe800000e0000 */
[----:B------:R-:W-:Y:S04]  /*f400*/  SHFL.IDX PT, R35, R156, R9, 0x1c1f ;  /* 0x001c1f099c237589 */ /* 0x000fe800000e0000 */
[----:B------:R-:W-:Y:S04]  /*f410*/  SHFL.IDX PT, R16, R52, R68, 0x1c1f ;  /* 0x001c1f4434107589 */ /* 0x000fe800000e0000 */
[----:B------:R3:W-:Y:S01]  /*f420*/  SHFL.IDX PT, R124, R56, R68, 0x1c1f ;  /* 0x001c1f44387c7589 */ /* 0x0007e200000e0000 */
[----:B0-----:R-:W-:-:S03]  /*f430*/  SEL R91, R71, R74, P0 ;  /* 0x0000004a475b7207 */ /* 0x001fc60000000000 */
[----:B------:R0:W-:Y:S04]  /*f440*/  SHFL.IDX PT, R123, R58, R68, 0x1c1f ;  /* 0x001c1f443a7b7589 */ /* 0x0001e800000e0000 */
[----:B------:R-:W-:Y:S01]  /*f450*/  SHFL.IDX PT, R73, R36, R9, 0x1c1f ;  /* 0x001c1f0924497589 */ /* 0x000fe200000e0000 */
[----:B---3--:R-:W-:-:S03]  /*f460*/  SEL R56, R26, R117, P0 ;  /* 0x000000751a387207 */ /* 0x008fc60000000000 */
[----:B------:R-:W-:Y:S01]  /*f470*/  SHFL.IDX PT, R107, R158, R9, 0x1c1f ;  /* 0x001c1f099e6b7589 */ /* 0x000fe200000e0000 */
[----:B0-----:R-:W-:-:S03]  /*f480*/  SEL R58, R117, R26, P0 ;  /* 0x0000001a753a7207 */ /* 0x001fc60000000000 */
[----:B------:R-:W-:Y:S01]  /*f490*/  SHFL.IDX PT, R0, R122, R9, 0x1c1f ;  /* 0x001c1f097a007589 */ /* 0x000fe200000e0000 */
[----:B------:R-:W-:Y:S02]  /*f4a0*/  SEL R26, R119, R32, P0 ;  /* 0x00000020771a7207 */ /* 0x000fe40000000000 */
[----:B------:R-:W1:Y:S01]  /*f4b0*/  LDC R119, c[0x0][0xc50] ;  /* 0x00031400ff777b82 */ /* 0x000e620000000800 */
[----:B------:R-:W-:Y:S04]  /*f4c0*/  SHFL.IDX PT, R18, R18, R68, 0x1c1f ;  /* 0x001c1f4412127589 */ /* 0x000fe800000e0000 */
[----:B------:R-:W0:Y:S04]  /*f4d0*/  SHFL.IDX PT, R12, R49, R68, 0x1c1f ;  /* 0x001c1f44310c7589 */ /* 0x000e2800000e0000 */
[----:B------:R-:W-:Y:S04]  /*f4e0*/  SHFL.IDX PT, R75, R180, R9, 0x1c1f ;  /* 0x001c1f09b44b7589 */ /* 0x000fe800000e0000 */
[----:B------:R-:W3:Y:S04]  /*f4f0*/  SHFL.IDX PT, R103, R148, R9, 0x1c1f ;  /* 0x001c1f0994677589 */ /* 0x000ee800000e0000 */
[----:B------:R0:W-:Y:S04]  /*f500*/  SHFL.IDX PT, R108, R21, R68, 0x1c1f ;  /* 0x001c1f44156c7589 */ /* 0x0001e800000e0000 */
[----:B------:R4:W-:Y:S04]  /*f510*/  SHFL.IDX PT, R122, R57, R68, 0x1c1f ;  /* 0x001c1f44397a7589 */ /* 0x0009e800000e0000 */
[----:B------:R5:W-:Y:S04]  /*f520*/  SHFL.IDX PT, R8, R96, R9, 0x1c1f ;  /* 0x001c1f0960087589 */ /* 0x000be800000e0000 */
[----:B------:R2:W-:Y:S01]  /*f530*/  SHFL.IDX PT, R52, R66, R68, 0x1c1f ;  /* 0x001c1f4442347589 */ /* 0x0005e200000e0000 */
[----:B0-----:R-:W-:-:S02]  /*f540*/  SEL R21, R107, R12, P0 ;  /* 0x0000000c6b157207 */ /* 0x001fc40000000000 */
[----:B----4-:R-:W-:Y:S01]  /*f550*/  SEL R57, R33, R116, P0 ;  /* 0x0000007421397207 */ /* 0x010fe20000000000 */
[----:B------:R-:W-:Y:S01]  /*f560*/  SHFL.IDX PT, R106, R154, R9, 0x1c1f ;  /* 0x001c1f099a6a7589 */ /* 0x000fe200000e0000 */
[----:B------:R-:W0:Y:S01]  /*f570*/  LDC.64 R116, c[0x0][0xb40] ;  /* 0x0002d000ff747b82 */ /* 0x000e220000000a00 */
[----:B-----5:R-:W-:Y:S02]  /*f580*/  SEL R96, R100, R101, P0 ;  /* 0x0000006564607207 */ /* 0x020fe40000000000 */
[----:B------:R-:W-:Y:S01]  /*f590*/  SEL R100, R101, R100, P0 ;  /* 0x0000006465647207 */ /* 0x000fe20000000000 */
[----:B------:R4:W-:Y:S01]  /*f5a0*/  SHFL.IDX PT, R10, R92, R9, 0x1c1f ;  /* 0x001c1f095c0a7589 */ /* 0x0009e200000e0000 */
[----:B------:R-:W-:Y:S02]  /*f5b0*/  SEL R101, R70, R67, P0 ;  /* 0x0000004346657207 */ /* 0x000fe40000000000 */
[----:B------:R-:W-:Y:S01]  /*f5c0*/  SEL R70, R111, R20, P0 ;  /* 0x000000146f467207 */ /* 0x000fe20000000000 */
[----:B------:R-:W5:Y:S01]  /*f5d0*/  SHFL.IDX PT, R41, R41, R68, 0x1c1f ;  /* 0x001c1f4429297589 */ /* 0x000f6200000e0000 */
[----:B--2---:R-:W-:-:S02]  /*f5e0*/  SEL R66, R20, R111, P0 ;  /* 0x0000006f14427207 */ /* 0x004fc40000000000 */
[----:B------:R-:W2:Y:S01]  /*f5f0*/  @P2 LDC R111, c[0x0][0xbec] ;  /* 0x0002fb00ff6f2b82 */ /* 0x000ea20000000800 */
[----:B------:R-:W-:Y:S01]  /*f600*/  SHFL.IDX PT, R19, R53, R68, 0x1c1f ;  /* 0x001c1f4435137589 */ /* 0x000fe200000e0000 */
[----:B------:R-:W-:Y:S02]  /*f610*/  SEL R20, R120, R17, P0 ;  /* 0x0000001178147207 */ /* 0x000fe40000000000 */
[----:B----4-:R-:W-:Y:S01]  /*f620*/  SEL R92, R88, R89, P0 ;  /* 0x00000059585c7207 */ /* 0x010fe20000000000 */
[----:B------:R-:W-:Y:S01]  /*f630*/  SHFL.IDX PT, R104, R104, R68, 0x1c1f ;  /* 0x001c1f4468687589 */ /* 0x000fe200000e0000 */
[----:B------:R-:W-:Y:S02]  /*f640*/  SEL R88, R89, R88, P0 ;  /* 0x0000005859587207 */ /* 0x000fe40000000000 */
[----:B------:R-:W-:Y:S01]  /*f650*/  SEL R89, R72, R69, P0 ;  /* 0x0000004548597207 */ /* 0x000fe20000000000 */
[----:B------:R4:W-:Y:S01]  /*f660*/  SHFL.IDX PT, R49, R64, R68, 0x1c1f ;  /* 0x001c1f4440317589 */ /* 0x0009e200000e0000 */
[----:B------:R-:W-:-:S02]  /*f670*/  SEL R69, R112, R25, P0 ;  /* 0x0000001970457207 */ /* 0x000fc40000000000 */
[----:B------:R-:W-:Y:S01]  /*f680*/  SEL R67, R23, R110, P0 ;  /* 0x0000006e17437207 */ /* 0x000fe20000000000 */
[----:B------:R-:W-:Y:S01]  /*f690*/  SHFL.IDX PT, R98, R98, R68, 0x1c1f ;  /* 0x001c1f4462627589 */ /* 0x000fe200000e0000 */
[----:B------:R-:W-:Y:S01]  /*f6a0*/  SEL R33, R35, R16, P0 ;  /* 0x0000001023217207 */ /* 0x000fe20000000000 */
[----:B0-----:R-:W-:Y:S01]  /*f6b0*/  IMAD.WIDE.U32 R4, R116, UR42, R4 ;  /* 0x0000002a74047c25 */ /* 0x001fe2000f8e0004 */
[----:B------:R-:W-:Y:S01]  /*f6c0*/  SEL R72, R73, R18, P0 ;  /* 0x0000001249487207 */ /* 0x000fe20000000000 */
[----:B------:R0:W-:Y:S01]  /*f6d0*/  SHFL.IDX PT, R53, R65, R68, 0x1c1f ;  /* 0x001c1f4441357589 */ /* 0x0001e200000e0000 */
[----:B------:R-:W-:Y:S02]  /*f6e0*/  SEL R35, R16, R35, P0 ;  /* 0x0000002310237207 */ /* 0x000fe40000000000 */
[----:B----4-:R-:W-:Y:S01]  /*f6f0*/  SEL R64, R22, R113, P0 ;  /* 0x0000007116407207 */ /* 0x010fe20000000000 */
[----:B------:R-:W-:Y:S01]  /*f700*/  SHFL.IDX PT, R82, R82, R68, 0x1c1f ;  /* 0x001c1f4452527589 */ /* 0x000fe200000e0000 */
[----:B---3--:R-:W-:-:S02]  /*f710*/  SEL R16, R124, R103, P0 ;  /* 0x000000677c107207 */ /* 0x008fc40000000000 */
[----:B-----5:R-:W-:Y:S01]  /*f720*/  SEL R32, R106, R41, P0 ;  /* 0x000000296a207207 */ /* 0x020fe20000000000 */
[----:B------:R-:W-:Y:S01]  /*f730*/  SHFL.IDX PT, R99, R99, R68, 0x1c1f ;  /* 0x001c1f4463637589 */ /* 0x000fe200000e0000 */
[----:B------:R-:W-:Y:S01]  /*f740*/  SEL R34, R41, R106, P0 ;  /* 0x0000006a29227207 */ /* 0x000fe20000000000 */
[----:B--2---:R-:W-:Y:S01]  /*f750*/  @P2 IMAD.HI.U32 R106, R48, R111, RZ ;  /* 0x0000006f306a2227 */ /* 0x004fe200078e00ff */
[----:B0-----:R-:W-:Y:S01]  /*f760*/  SEL R65, R25, R112, P0 ;  /* 0x0000007019417207 */ /* 0x001fe20000000000 */
[----:B------:R-:W-:Y:S01]  /*f770*/  SHFL.IDX PT, R78, R78, R68, 0x1c1f ;  /* 0x001c1f444e4e7589 */ /* 0x000fe200000e0000 */
[----:B------:R-:W-:Y:S01]  /*f780*/  SEL R25, R13, R118, P0 ;  /* 0x000000760d197207 */ /* 0x000fe20000000000 */
[----:B------:R-:W0:Y:S01]  /*f790*/  @P2 LDC R112, c[0x0][0xbf0] ;  /* 0x0002fc00ff702b82 */ /* 0x000e220000000800 */
[----:B------:R-:W-:Y:S01]  /*f7a0*/  SEL R13, R102, R121, P0 ;  /* 0x00000079660d7207 */ /* 0x000fe20000000000 */
[----:B------:R-:W-:Y:S01]  /*f7b0*/  SHFL.IDX PT, R95, R95, R68, 0x1c1f ;  /* 0x001c1f445f5f7589 */ /* 0x000fe200000e0000 */
[----:B------:R-:W-:-:S03]  /*f7c0*/  IMAD.MOV.U32 R111, RZ, RZ, R48 ;  /* 0x000000ffff6f7224 */ /* 0x000fc600078e0030 */
[----:B------:R-:W-:Y:S04]  /*f7d0*/  SHFL.IDX PT, R87, R87, R68, 0x1c1f ;  /* 0x001c1f4457577589 */ /* 0x000fe800000e0000 */
[----:B------:R-:W-:Y:S04]  /*f7e0*/  SHFL.IDX PT, R84, R84, R68, 0x1c1f ;  /* 0x001c1f4454547589 */ /* 0x000fe800000e0000 */
[----:B------:R-:W-:Y:S04]  /*f7f0*/  SHFL.IDX PT, R83, R83, R68, 0x1c1f ;  /* 0x001c1f4453537589 */ /* 0x000fe800000e0000 */
[----:B------:R-:W-:Y:S04]  /*f800*/  SHFL.IDX PT, R80, R80, R68, 0x1c1f ;  /* 0x001c1f4450507589 */ /* 0x000fe800000e0000 */
[----:B------:R-:W-:Y:S04]  /*f810*/  SHFL.IDX PT, R79, R79, R68, 0x1c1f ;  /* 0x001c1f444f4f7589 */ /* 0x000fe800000e0000 */
[----:B------:R-:W-:Y:S04]  /*f820*/  SHFL.IDX PT, R85, R85, R68, 0x1c1f ;  /* 0x001c1f4455557589 */ /* 0x000fe800000e0000 */
[----:B------:R2:W-:Y:S04]  /*f830*/  SHFL.IDX PT, R81, R81, R68, 0x1c1f ;  /* 0x001c1f4451517589 */ /* 0x0005e800000e0000 */
[----:B------:R-:W3:Y:S04]  /*f840*/  SHFL.IDX PT, R44, R44, R9, 0x1c1f ;  /* 0x001c1f092c2c7589 */ /* 0x000ee800000e0000 */
[----:B------:R-:W4:Y:S01]  /*f850*/  SHFL.IDX PT, R45, R152, R9, 0x1c1f ;  /* 0x001c1f09982d7589 */ /* 0x000f2200000e0000 */
[----:B--2---:R-:W-:-:S02]  /*f860*/  SEL R68, R113, R22, P0 ;  /* 0x0000001671447207 */ /* 0x004fc40000000000 */
[----:B------:R-:W-:Y:S01]  /*f870*/  SEL R22, R17, R120, P0 ;  /* 0x0000007811167207 */ /* 0x000fe20000000000 */
[----:B------:R-:W-:Y:S01]  /*f880*/  SHFL.IDX PT, R30, R144, R9, 0x1c1f ;  /* 0x001c1f09901e7589 */ /* 0x000fe200000e0000 */
[----:B------:R-:W2:Y:S01]  /*f890*/  @P2 LDC R113, c[0x0][0xbf0] ;  /* 0x0002fc00ff712b82 */ /* 0x000ea20000000800 */
[----:B------:R-:W-:Y:S01]  /*f8a0*/  SEL R17, R121, R102, P0 ;  /* 0x0000006679117207 */ /* 0x000fe20000000000 */
[----:B------:R-:W-:Y:S01]  /*f8b0*/  IMAD R102, R114, UR40, RZ ;  /* 0x0000002872667c24 */ /* 0x000fe2000f8e02ff */
[----:B------:R-:W5:Y:S04]  /*f8c0*/  SHFL.IDX PT, R31, R146, R9, 0x1c1f ;  /* 0x001c1f09921f7589 */ /* 0x000f6800000e0000 */
[----:B------:R-:W1:Y:S01]  /*f8d0*/  SHFL.IDX PT, R42, R140, R9, 0x1c1f ;  /* 0x001c1f098c2a7589 */ /* 0x000e6200000e0000 */
[----:B------:R-:W0:Y:S03]  /*f8e0*/  @P2 LDC R121, c[0x0][0xbec] ;  /* 0x0002fb00ff792b82 */ /* 0x000e260000000800 */
[----:B------:R-:W1:Y:S01]  /*f8f0*/  SHFL.IDX PT, R43, R142, R9, 0x1c1f ;  /* 0x001c1f098e2b7589 */ /* 0x000e6200000e0000 */
[----:B---3--:R-:W-:-:S03]  /*f900*/  SEL R40, R44, R19, P0 ;  /* 0x000000132c287207 */ /* 0x008fc60000000000 */
[----:B------:R-:W-:Y:S01]  /*f910*/  SHFL.IDX PT, R46, R46, R9, 0x1c1f ;  /* 0x001c1f092e2e7589 */ /* 0x000fe200000e0000 */
[----:B------:R-:W-:Y:S02]  /*f920*/  SEL R44, R19, R44, P0 ;  /* 0x0000002c132c7207 */ /* 0x000fe40000000000 */
[----:B----4-:R-:W-:Y:S01]  /*f930*/  SEL R41, R45, R122, P0 ;  /* 0x0000007a2d297207 */ /* 0x010fe20000000000 */
[----:B------:R-:W-:Y:S01]  /*f940*/  SHFL.IDX PT, R47, R138, R9, 0x1c1f ;  /* 0x001c1f098a2f7589 */ /* 0x000fe200000e0000 */
[----:B------:R-:W-:-:S03]  /*f950*/  SEL R45, R122, R45, P0 ;  /* 0x0000002d7a2d7207 */ /* 0x000fc60000000000 */
[----:B------:R-:W3:Y:S01]  /*f960*/  SHFL.IDX PT, R50, R50, R9, 0x1c1f ;  /* 0x001c1f0932327589 */ /* 0x000ee200000e0000 */
[----:B--2---:R-:W-:Y:S01]  /*f970*/  @P2 SHF.R.U32.HI R111, RZ, R113, R106 ;  /* 0x00000071ff6f2219 */ /* 0x004fe2000001166a */
[----:B------:R-:W-:Y:S02]  /*f980*/  IMAD.MOV.U32 R106, RZ, RZ, R4 ;  /* 0x000000ffff6a7224 */ /* 0x000fe400078e0004 */
[----:B------:R-:W2:Y:S01]  /*f990*/  SHFL.IDX PT, R51, R136, R9, 0x1c1f ;  /* 0x001c1f0988337589 */ /* 0x000ea200000e0000 */
[----:B------:R-:W-:Y:S01]  /*f9a0*/  IMAD.MOV.U32 R113, RZ, RZ, R48 ;  /* 0x000000ffff717224 */ /* 0x000fe200078e0030 */
[----:B-----5:R-:W-:Y:S02]  /*f9b0*/  SEL R19, R31, R126, P0 ;  /* 0x0000007e1f137207 */ /* 0x020fe40000000000 */
[----:B------:R-:W4:Y:S01]  /*f9c0*/  SHFL.IDX PT, R54, R54, R9, 0x1c1f ;  /* 0x001c1f0936367589 */ /* 0x000f2200000e0000 */
[----:B0-----:R-:W-:Y:S01]  /*f9d0*/  @P2 IMAD.HI.U32 R121, R48, R121, RZ ;  /* 0x0000007930792227 */ /* 0x001fe200078e00ff */
[----:B------:R-:W-:-:S02]  /*f9e0*/  SEL R31, R126, R31, P0 ;  /* 0x0000001f7e1f7207 */ /* 0x000fc40000000000 */
[----:B------:R-:W0:Y:S02]  /*f9f0*/  SHFL.IDX PT, R55, R134, R9, 0x1c1f ;  /* 0x001c1f0986377589 */ /* 0x000e2400000e0000 */
[----:B------:R-:W-:Y:S02]  /*fa00*/  @P2 SHF.R.U32.HI R113, RZ, R112, R121 ;  /* 0x00000070ff712219 */ /* 0x000fe40000011679 */
[----:B------:R-:W-:Y:S04]  /*fa10*/  SHFL.IDX PT, R36, R130, R9, 0x1c1f ;  /* 0x001c1f0982247589 */ /* 0x000fe800000e0000 */
[----:B------:R5:W-:Y:S02]  /*fa20*/  SHFL.IDX PT, R37, R132, R9, 0x1c1f ;  /* 0x001c1f0984257589 */ /* 0x000be400000e0000 */
[----:B-----5:R-:W-:-:S02]  /*fa30*/  SEL R9, R90, R11, P0 ;  /* 0x0000000b5a097207 */ /* 0x020fc40000000000 */
[----:B------:R-:W-:Y:S02]  /*fa40*/  SEL R11, R11, R90, P0 ;  /* 0x0000005a0b0b7207 */ /* 0x000fe40000000000 */
[----:B------:R-:W-:Y:S02]  /*fa50*/  SEL R90, R76, R77, P0 ;  /* 0x0000004d4c5a7207 */ /* 0x000fe40000000000 */
[----:B------:R-:W-:Y:S02]  /*fa60*/  SEL R76, R77, R76, P0 ;  /* 0x0000004c4d4c7207 */ /* 0x000fe40000000000 */
[----:B------:R-:W-:Y:S02]  /*fa70*/  SEL R77, R74, R71, P0 ;  /* 0x000000474a4d7207 */ /* 0x000fe40000000000 */
[----:B------:R-:W-:Y:S01]  /*fa80*/  SEL R71, R110, R23, P0 ;  /* 0x000000176e477207 */ /* 0x000fe20000000000 */
[----:B------:R-:W-:Y:S01]  /*fa90*/  IMAD R110, RZ, RZ, -UR41 ;  /* 0x80000029ff6e7e24 */ /* 0x000fe2000f8e02ff */
[----:B------:R-:W-:-:S02]  /*faa0*/  SEL R74, R18, R73, P0 ;  /* 0x00000049124a7207 */ /* 0x000fc40000000000 */
[----:B------:R-:W-:Y:S01]  /*fab0*/  SEL R23, R12, R107, P0 ;  /* 0x0000006b0c177207 */ /* 0x000fe20000000000 */
[----:B------:R-:W-:Y:S01]  /*fac0*/  IMAD R107, R115, UR42, R102 ;  /* 0x0000002a736b7c24 */ /* 0x000fe2000f8e0266 */
[----:B------:R-:W-:Y:S01]  /*fad0*/  SEL R73, R75, R108, P0 ;  /* 0x0000006c4b497207 */ /* 0x000fe20000000000 */
[----:B-1----:R-:W-:Y:S01]  /*fae0*/  IMAD R119, R119, R110, UR4 ;  /* 0x0000000477777e24 */ /* 0x002fe2000f8e026e */
[----:B------:R-:W-:Y:S01]  /*faf0*/  SEL R12, R103, R124, P0 ;  /* 0x0000007c670c7207 */ /* 0x000fe20000000000 */
[----:B------:R-:W-:Y:S01]  /*fb00*/  IMAD.WIDE.U32 R102, R114, UR42, R6 ;  /* 0x0000002a72667c25 */ /* 0x000fe2000f8e0006 */
[----:B------:R-:W-:Y:S01]  /*fb10*/  SEL R75, R108, R75, P0 ;  /* 0x0000004b6c4b7207 */ /* 0x000fe20000000000 */
[----:B------:R-:W-:Y:S01]  /*fb20*/  ULDC.64 UR4, c[0x0][0xbe0] ;  /* 0x0002f80000047ab9 */ /* 0x000fe20000000a00 */
[----:B------:R-:W-:Y:S01]  /*fb30*/  SHF.R.S32.HI R110, RZ, 0x1f, R119 ;  /* 0x0000001fff6e7819 */ /* 0x000fe20000011477 */
[----:B------:R-:W-:Y:S01]  /*fb40*/  IMAD R108, R116, UR40, RZ ;  /* 0x00000028746c7c24 */ /* 0x000fe2000f8e02ff */
[----:B------:R-:W-:Y:S01]  /*fb50*/  SEL R18, R30, R123, P0 ;  /* 0x0000007b1e127207 */ /* 0x000fe20000000000 */
[----:B------:R-:W-:Y:S01]  /*fb60*/  IMAD.IADD R103, R103, 0x1, R107 ;  /* 0x0000000167677824 */ /* 0x000fe200078e026b */
[----:B------:R-:W-:Y:S01]  /*fb70*/  SEL R6, R42, R125, P0 ;  /* 0x0000007d2a067207 */ /* 0x000fe20000000000 */
[----:B------:R-:W-:Y:S01]  /*fb80*/  IMAD R107, R117, UR42, R108 ;  /* 0x0000002a756b7c24 */ /* 0x000fe2000f8e026c */
[----:B------:R-:W-:-:S02]  /*fb90*/  SEL R7, R43, R128, P0 ;  /* 0x000000802b077207 */ /* 0x000fc40000000000 */
[----:B------:R-:W-:Y:S01]  /*fba0*/  SEL R30, R123, R30, P0 ;  /* 0x0000001e7b1e7207 */ /* 0x000fe20000000000 */
[----:B------:R-:W-:Y:S01]  /*fbb0*/  IMAD.IADD R107, R5, 0x1, R107 ;  /* 0x00000001056b7824 */ /* 0x000fe200078e026b */
[----:B------:R-:W-:Y:S01]  /*fbc0*/  SEL R42, R125, R42, P0 ;  /* 0x0000002a7d2a7207 */ /* 0x000fe20000000000 */
[----:B------:R-:W-:Y:S01]  /*fbd0*/  IMAD R5, R110, UR4, RZ ;  /* 0x000000046e057c24 */ /* 0x000fe2000f8e02ff */
[----:B------:R-:W-:Y:S01]  /*fbe0*/  SEL R43, R128, R43, P0 ;  /* 0x0000002b802b7207 */ /* 0x000fe20000000000 */
[----:B------:R-:W-:Y:S02]  /*fbf0*/  IMAD R110, R110, UR6, RZ ;  /* 0x000000066e6e7c24 */ /* 0x000fe4000f8e02ff */
[C---:B------:R-:W-:Y:S02]  /*fc00*/  IMAD R108, R119.reuse, UR5, R5 ;  /* 0x00000005776c7c24 */ /* 0x040fe4000f8e0205 */
[----:B------:R-:W-:Y:S01]  /*fc10*/  IMAD.WIDE.U32 R4, R119, UR4, R102 ;  /* 0x0000000477047c25 */ /* 0x000fe2000f8e0066 */
[----:B------:R-:W-:Y:S01]  /*fc20*/  SHF.R.S32.HI R103, RZ, 0x1f, R111 ;  /* 0x0000001fff677819 */ /* 0x000fe2000001146f */
[----:B------:R-:W-:-:S02]  /*fc30*/  ULDC.64 UR4, c[0x0][0xb30] ;  /* 0x0002cc0000047ab9 */ /* 0x000fc40000000a00 */
[----:B------:R-:W-:Y:S01]  /*fc40*/  IMAD R115, R119, UR7, R110 ;  /* 0x0000000777737c24 */ /* 0x000fe2000f8e026e */
[----:B------:R-:W-:Y:S01]  /*fc50*/  IADD3 R102, P2, R111, R4, RZ ;  /* 0x000000046f667210 */ /* 0x000fe20007f5e0ff */
[----:B------:R-:W-:Y:S01]  /*fc60*/  IMAD.MOV R111, RZ, RZ, -R111 ;  /* 0x000000ffff6f7224 */ /* 0x000fe200078e0a6f */
[----:B------:R-:W-:Y:S01]  /*fc70*/  SHF.R.S32.HI R4, RZ, 0x1f, R113 ;  /* 0x0000001fff047819 */ /* 0x000fe20000011471 */
[----:B------:R-:W-:Y:S01]  /*fc80*/  IMAD.WIDE.U32 R106, R119, UR6, R106 ;  /* 0x00000006776a7c25 */ /* 0x000fe2000f8e006a */
[----:B------:R-:W-:Y:S01]  /*fc90*/  IADD3.X R103, R103, R5, R108, P2, !PT ;  /* 0x0000000567677210 */ /* 0x000fe200017fe46c */
[----:B------:R-:W-:Y:S02]  /*fca0*/  ULDC.64 UR6, c[0x0][0xbc8] ;  /* 0x0002f20000067ab9 */ /* 0x000fe40000000a00 */
[----:B------:R-:W-:Y:S02]  /*fcb0*/  IMAD.MOV R110, RZ, RZ, -R113 ;  /* 0x000000ffff6e7224 */ /* 0x000fe400078e0a71 */
[----:B------:R-:W-:-:S02]  /*fcc0*/  IMAD R111, R109, R111, R48 ;  /* 0x0000006f6d6f7224 */ /* 0x000fc400078e0230 */
[----:B------:R-:W-:Y:S02]  /*fcd0*/  IMAD.IADD R107, R107, 0x1, R115 ;  /* 0x000000016b6b7824 */ /* 0x000fe400078e0273 */
[----:B------:R-:W-:Y:S02]  /*fce0*/  IMAD R4, R4, UR4, RZ ;  /* 0x0000000404047c24 */ /* 0x000fe4000f8e02ff */
[----:B------:R-:W-:Y:S01]  /*fcf0*/  IMAD R115, R109, R110, R48 ;  /* 0x0000006e6d737224 */ /* 0x000fe200078e0230 */
[----:B------:R-:W-:Y:S01]  /*fd00*/  SHF.R.S32.HI R48, RZ, 0x1f, R111 ;  /* 0x0000001fff307819 */ /* 0x000fe2000001146f */
[C---:B------:R-:W-:Y:S01]  /*fd10*/  IMAD R117, R113.reuse, UR5, R4 ;  /* 0x0000000571757c24 */ /* 0x040fe2000f8e0204 */
[----:B------:R-:W1:Y:S01]  /*fd20*/  S2UR UR5, SR_CgaCtaId ;  /* 0x00000000000579c3 */ /* 0x000e620000008800 */
[----:B------:R-:W-:Y:S01]  /*fd30*/  IMAD.WIDE.U32 R4, R113, UR4, R106 ;  /* 0x0000000471047c25 */ /* 0x000fe2000f8e006a */
[----:B------:R-:W-:Y:S01]  /*fd40*/  SHF.R.S32.HI R106, RZ, 0x1f, R115 ;  /* 0x0000001fff6a7819 */ /* 0x000fe20000011473 */
[----:B------:R-:W-:-:S02]  /*fd50*/  UMOV UR4, 0x400 ;  /* 0x0000040000047882 */ /* 0x000fc40000000000 */
[----:B------:R-:W-:Y:S02]  /*fd60*/  IMAD R48, R48, UR6, RZ ;  /* 0x0000000630307c24 */ /* 0x000fe4000f8e02ff */
[----:B------:R-:W-:Y:S02]  /*fd70*/  IMAD.IADD R5, R5, 0x1, R117 ;  /* 0x0000000105057824 */ /* 0x000fe400078e0275 */
[----:B------:R-:W-:Y:S02]  /*fd80*/  IMAD R106, R106, UR8, RZ ;  /* 0x000000086a6a7c24 */ /* 0x000fe4000f8e02ff */
[C---:B------:R-:W-:Y:S01]  /*fd90*/  IMAD R107, R111.reuse, UR7, R48 ;  /* 0x000000076f6b7c24 */ /* 0x040fe2000f8e0230 */
[----:B---3--:R-:W-:Y:S01]  /*fda0*/  SEL R48, R50, R49, P0 ;  /* 0x0000003132307207 */ /* 0x008fe20000000000 */
[----:B------:R-:W-:Y:S01]  /*fdb0*/  IMAD.WIDE.U32 R102, R111, UR6, R102 ;  /* 0x000000066f667c25 */ /* 0x000fe2000f8e0066 */
[----:B------:R-:W-:Y:S01]  /*fdc0*/  ULDC.64 UR6, c[0x0][0xba8] ;  /* 0x0002ea0000067ab9 */ /* 0x000fe20000000a00 */
[----:B------:R-:W-:-:S02]  /*fdd0*/  SEL R50, R49, R50, P0 ;  /* 0x0000003231327207 */ /* 0x000fc40000000000 */
[C---:B------:R-:W-:Y:S01]  /*fde0*/  IMAD.WIDE.U32 R110, R115.reuse, UR8, R4 ;  /* 0x00000008736e7c25 */ /* 0x040fe2000f8e0004 */
[----:B------:R-:W-:Y:S01]  /*fdf0*/  LEA R108, P2, R102, UR6, 0x2 ;  /* 0x00000006666c7c11 */ /* 0x000fe2000f8410ff */
[----:B------:R-:W-:Y:S01]  /*fe00*/  ULDC UR6, c[0x0][0xa88] ;  /* 0x0002a20000067ab9 */ /* 0x000fe20000000800 */
[----:B------:R-:W-:Y:S01]  /*fe10*/  SEL R4, R46, R105, P0 ;  /* 0x000000692e047207 */ /* 0x000fe20000000000 */
[----:B------:R-:W-:Y:S01]  /*fe20*/  IMAD R113, R115, UR9, R106 ;  /* 0x0000000973717c24 */ /* 0x000fe2000f8e026a */
[----:B------:R-:W-:Y:S01]  /*fe30*/  ULDC.64 UR8, c[0x0][0xb00] ;  /* 0x0002c00000087ab9 */ /* 0x000fe20000000a00 */
[----:B------:R-:W-:Y:S01]  /*fe40*/  IMAD.IADD R5, R103, 0x1, R107 ;  /* 0x0000000167057824 */ /* 0x000fe200078e026b */
[----:B------:R-:W-:Y:S01]  /*fe50*/  LEA R106, P3, R110, UR8, 0x2 ;  /* 0x000000086e6a7c11 */ /* 0x000fe2000f8610ff */
[----:B------:R-:W-:Y:S01]  /*fe60*/  IMAD.IADD R107, R111, 0x1, R113 ;  /* 0x000000016f6b7824 */ /* 0x000fe200078e0271 */
[----:B------:R-:W-:Y:S01]  /*fe70*/  SHFL.IDX PT, R112, R108, 0x1, 0x1c1f ;  /* 0x003c1f006c707f89 */ /* 0x000fe200000e0000 */
[----:B------:R-:W-:Y:S01]  /*fe80*/  SEL R46, R105, R46, P0 ;  /* 0x0000002e692e7207 */ /* 0x000fe20000000000 */
[----:B-1----:R-:W-:Y:S01]  /*fe90*/  ULEA UR4, UR5, UR4, 0x18 ;  /* 0x0000000405047291 */ /* 0x002fe2000f8ec03f */
[----:B------:R-:W-:Y:S01]  /*fea0*/  LEA.HI.X R114, R102, UR7, R5, 0x2, P2 ;  /* 0x0000000766727c11 */ /* 0x000fe200090f1405 */
[----:B------:R-:W-:Y:S01]  /*feb0*/  IMAD R105, R109, UR6, RZ ;  /* 0x000000066d697c24 */ /* 0x000fe2000f8e02ff */
[----:B------:R-:W-:Y:S01]  /*fec0*/  LEA.HI.X R107, R110, UR9, R107, 0x2, P3 ;  /* 0x000000096e6b7c11 */ /* 0x000fe200098f146b */
[----:B------:R-:W-:Y:S01]  /*fed0*/  UIADD3 UR4, UR4, 0x2a820, URZ ;  /* 0x0002a82004047890 */ /* 0x000fe2000fffe03f */
[----:B------:R-:W-:Y:S01]  /*fee0*/  SHFL.IDX PT, R110, R108, RZ, 0x1c1f ;  /* 0x001c1fff6c6e7589 */ /* 0x000fe200000e0000 */
[----:B------:R-:W-:-:S02]  /*fef0*/  SEL R5, R47, R104, P0 ;  /* 0x000000682f057207 */ /* 0x000fc40000000000 */
[----:B------:R-:W-:Y:S01]  /*ff00*/  SEL R47, R104, R47, P0 ;  /* 0x0000002f682f7207 */ /* 0x000fe20000000000 */
[----:B------:R-:W1:Y:S01]  /*ff10*/  SHFL.IDX PT, R111, R114, RZ, 0x1c1f ;  /* 0x001c1fff726f7589 */ /* 0x000e6200000e0000 */
[C---:B------:R-:W-:Y:S01]  /*ff20*/  VIADD R104, R94.reuse, 0x8 ;  /* 0x000000085e687836 */ /* 0x040fe20000000000 */
[CC--:B------:R-:W-:Y:S01]  /*ff30*/  ISETP.GE.OR P2, PT, R94.reuse, R105.reuse, P1 ;  /* 0x000000695e00720c */ /* 0x0c0fe20000f46670 */
[----:B------:R-:W-:Y:S01]  /*ff40*/  UPRMT UR4, URZ, 0x654, UR4 ;  /* 0x000006543f047896 */ /* 0x000fe20008000004 */
[----:B------:R-:W3:Y:S01]  /*ff50*/  SHFL.IDX PT, R113, R114, 0x1, 0x1c1f ;  /* 0x003c1f0072717f89 */ /* 0x000ee200000e0000 */
[-C--:B------:R-:W-:Y:S02]  /*ff60*/  ISETP.GE.AND P3, PT, R94, R105.reuse, PT ;  /* 0x000000695e00720c */ /* 0x080fe40003f66270 */
[----:B------:R-:W-:Y:S01]  /*ff70*/  ISETP.GE.OR P1, PT, R104, R105, P1 ;  /* 0x000000696800720c */ /* 0x000fe20000f26670 */
[----:B------:R0:W3:Y:S01]  /*ff80*/  SHFL.IDX PT, R102, R106, RZ, 0x1c1f ;  /* 0x001c1fff6a667589 */ /* 0x0000e200000e0000 */
[----:B--2---:R-:W-:-:S02]  /*ff90*/  SEL R49, R51, R52, P0 ;  /* 0x0000003433317207 */ /* 0x004fc40000000000 */
[----:B------:R-:W-:Y:S01]  /*ffa0*/  SEL R51, R52, R51, P0 ;  /* 0x0000003334337207 */ /* 0x000fe20000000000 */
[----:B------:R-:W-:Y:S01]  /*ffb0*/  SYNCS.ARRIVE.TRANS64.RED.A1T0 RZ, [UR4], RZ ;  /* 0x000000ffffff79a7 */ /* 0x000fe20008100404 */
[----:B------:R2:W2:Y:S01]  /*ffc0*/  SHFL.IDX PT, R103, R107, RZ, 0x1c1f ;  /* 0x001c1fff6b677589 */ /* 0x0004a200000e0000 */
[----:B----4-:R-:W-:Y:S02]  /*ffd0*/  SEL R52, R54, R53, P0 ;  /* 0x0000003536347207 */ /* 0x010fe40000000000 */
[----:B------:R-:W-:Y:S02]  /*ffe0*/  SEL R54, R53, R54, P0 ;  /* 0x0000003635367207 */ /* 0x000fe40000000000 */
[----:B0-----:R-:W-:Y:S02]  /*fff0*/  SEL R53, R55, R98, P0 ;  /* 0x0000006237357207 */ /* 0x001fe40000000000 */
[----:B------:R-:W-:Y:S01]  /*10000*/  SEL R55, R98, R55, P0 ;  /* 0x0000003762377207 */ /* 0x000fe20000000000 */
[----:B-1----:R0:W-:Y:S04]  /*10010*/  @!P2 ST.E desc[UR46][R110.64], R3 ;  /* 0x000000036e00a985 */ /* 0x0021e8000c10192e */
[----:B---3--:R0:W-:Y:S01]  /*10020*/  @!P1 ST.E desc[UR46][R112.64], R2 ;  /* 0x0000000270009985 */ /* 0x0081e2000c10192e */
[----:B------:R-:W-:Y:S05]  /*10030*/  @P3 BRA `(.L_x_5025) ;  /* 0x0000000800383947 */ /* 0x000fea0003800000 */
[C---:B0-----:R-:W-:Y:S01]  /*10040*/  VIADD R2, R86.reuse, 0x8 ;  /* 0x0000000856027836 */ /* 0x041fe20000000000 */
        /* <DEDUP_REMOVED lines=8> */
[----:B------:R-:W-:Y:S01]  /*100d0*/  ISETP.GE.AND P1, PT, R98, UR4, PT ;  /* 0x0000000462007c0c */ /* 0x000fe2000bf26270 */
[----:B------:R-:W-:Y:S01]  /*100e0*/  VIADD R114, R86, 0x30 ;  /* 0x0000003056727836 */ /* 0x000fe20000000000 */
[----:B------:R-:W-:-:S07]  /*100f0*/  ISETP.GE.AND P2, PT, R110, UR4, PT ;  /* 0x000000046e007c0c */ /* 0x000fce000bf46270 */
[----:B------:R-:W-:Y:S02]  /*10100*/  @!P5 LEA.HI R2, R2, R2, RZ, 0x1 ;  /* 0x000000020202d211 */ /* 0x000fe400078f08ff */
[----:B------:R-:W-:Y:S02]  /*10110*/  @!P3 LEA.HI R94, R94, R94, RZ, 0x1 ;  /* 0x0000005e5e5eb211 */ /* 0x000fe400078f08ff */
[----:B------:R-:W-:Y:S01]  /*10120*/  @!P5 LOP3.LUT R109, R2, 0xfffffffe, RZ, 0xc0, !PT ;  /* 0xfffffffe026dd812 */ /* 0x000fe200078ec0ff */
[--C-:B--2---:R-:W-:Y:S01]  /*10130*/  @!P4 IMAD.WIDE R2, R86, 0x4, R102.reuse ;  /* 0x000000045602c825 */ /* 0x104fe200078e0266 */
[----:B------:R-:W-:Y:S02]  /*10140*/  @!P3 LOP3.LUT R111, R94, 0xfffffffe, RZ, 0xc0, !PT ;  /* 0xfffffffe5e6fb812 */ /* 0x000fe400078ec0ff */
[----:B------:R-:W-:Y:S01]  /*10150*/  @!P1 LEA.HI R98, R98, R98, RZ, 0x1 ;  /* 0x0000006262629211 */ /* 0x000fe200078f08ff */
[----:B------:R-:W-:Y:S01]  /*10160*/  @!P5 IMAD.WIDE R108, R109, 0x4, R102 ;  /* 0x000000046d6cd825 */ /* 0x000fe200078e0266 */
[----:B------:R0:W-:Y:S01]  /*10170*/  @!P4 ST.E.64 desc[UR46][R2.64], R96 ;  /* 0x000000600200c985 */ /* 0x0001e2000c101b2e */
[----:B------:R-:W-:-:S02]  /*10180*/  ISETP.GE.AND P4, PT, R112, UR4, PT ;  /* 0x0000000470007c0c */ /* 0x000fc4000bf86270 */
[----:B------:R-:W-:Y:S01]  /*10190*/  @!P2 LEA.HI R110, R110, R110, RZ, 0x1 ;  /* 0x0000006e6e6ea211 */ /* 0x000fe200078f08ff */
[----:B------:R-:W-:Y:S01]  /*101a0*/  VIADD R94, R86, 0x38 ;  /* 0x00000038565e7836 */ /* 0x000fe20000000000 */
[----:B------:R-:W-:Y:S01]  /*101b0*/  @!P1 LOP3.LUT R113, R98, 0xfffffffe, RZ, 0xc0, !PT ;  /* 0xfffffffe62719812 */ /* 0x000fe200078ec0ff */
[----:B------:R-:W-:Y:S01]  /*101c0*/  VIADD R98, R86, 0x40 ;  /* 0x0000004056627836 */ /* 0x000fe20000000000 */
[----:B------:R1:W-:Y:S01]  /*101d0*/  @!P5 ST.E.64 desc[UR46][R108.64], R100 ;  /* 0x000000646c00d985 */ /* 0x0003e2000c101b2e */
[----:B------:R-:W-:Y:S02]  /*101e0*/  ISETP.GE.AND P5, PT, R114, UR4, PT ;  /* 0x0000000472007c0c */ /* 0x000fe4000bfa6270 */
[----:B------:R-:W-:Y:S01]  /*101f0*/  ISETP.GE.AND P6, PT, R94, UR4, PT ;  /* 0x000000045e007c0c */ /* 0x000fe2000bfc6270 */
[----:B0-----:R-:W-:-:S03]  /*10200*/  @!P3 IMAD.WIDE R2, R111, 0x4, R102 ;  /* 0x000000046f02b825 */ /* 0x001fc600078e0266 */
[----:B------:R-:W-:Y:S01]  /*10210*/  @!P4 LEA.HI R112, R112, R112, RZ, 0x1 ;  /* 0x000000707070c211 */ /* 0x000fe200078f08ff */
[--C-:B------:R-:W-:Y:S01]  /*10220*/  @!P1 IMAD.WIDE R96, R113, 0x4, R102.reuse ;  /* 0x0000000471609825 */ /* 0x100fe200078e0266 */
[----:B------:R0:W-:Y:S01]  /*10230*/  @!P3 ST.E.64 desc[UR46][R2.64], R92 ;  /* 0x0000005c0200b985 */ /* 0x0001e2000c101b2e */
[----:B------:R-:W-:Y:S02]  /*10240*/  ISETP.GE.AND P3, PT, R98, UR4, PT ;  /* 0x0000000462007c0c */ /* 0x000fe4000bf66270 */
[----:B-1----:R-:W-:Y:S01]  /*10250*/  @!P2 LOP3.LUT R101, R110, 0xfffffffe, RZ, 0xc0, !PT ;  /* 0xfffffffe6e65a812 */ /* 0x002fe200078ec0ff */
[----:B------:R-:W-:Y:S01]  /*10260*/  VIADD R108, R86, 0x48 ;  /* 0x00000048566c7836 */ /* 0x000fe20000000000 */
[----:B------:R-:W-:Y:S01]  /*10270*/  @!P4 LOP3.LUT R109, R112, 0xfffffffe, RZ, 0xc0, !PT ;  /* 0xfffffffe706dc812 */ /* 0x000fe200078ec0ff */
[----:B------:R1:W-:Y:S01]  /*10280*/  @!P1 ST.E.64 desc[UR46][R96.64], R88 ;  /* 0x0000005860009985 */ /* 0x0003e2000c101b2e */
[----:B------:R-:W-:Y:S01]  /*10290*/  @!P5 LEA.HI R114, R114, R114, RZ, 0x1 ;  /* 0x000000727272d211 */ /* 0x000fe200078f08ff */
[----:B------:R-:W-:Y:S01]  /*102a0*/  @!P2 IMAD.WIDE R100, R101, 0x4, R102 ;  /* 0x000000046564a825 */ /* 0x000fe200078e0266 */
[----:B------:R-:W-:-:S02]  /*102b0*/  ISETP.GE.AND P1, PT, R108, UR4, PT ;  /* 0x000000046c007c0c */ /* 0x000fc4000bf26270 */
[----:B------:R-:W-:Y:S02]  /*102c0*/  @!P6 LEA.HI R94, R94, R94, RZ, 0x1 ;  /* 0x0000005e5e5ee211 */ /* 0x000fe400078f08ff */
[----:B------:R2:W-:Y:S01]  /*102d0*/  @!P2 ST.E.64 desc[UR46][R100.64], R90 ;  /* 0x0000005a6400a985 */ /* 0x0005e2000c101b2e */
[----:B0-----:R-:W-:Y:S01]  /*102e0*/  VIADD R92, R86, 0x50 ;  /* 0x00000050565c7836 */ /* 0x001fe20000000000 */
[----:B------:R-:W-:Y:S01]  /*102f0*/  @!P3 LEA.HI R98, R98, R98, RZ, 0x1 ;  /* 0x000000626262b211 */ /* 0x000fe200078f08ff */
[----:B------:R-:W-:-:S03]  /*10300*/  @!P4 IMAD.WIDE R2, R109, 0x4, R102 ;  /* 0x000000046d02c825 */ /* 0x000fc600078e0266 */
[----:B------:R-:W-:Y:S01]  /*10310*/  ISETP.GE.AND P2, PT, R92, UR4, PT ;  /* 0x000000045c007c0c */ /* 0x000fe2000bf46270 */
[----:B-1----:R-:W-:Y:S01]  /*10320*/  VIADD R96, R86, 0x58 ;  /* 0x0000005856607836 */ /* 0x002fe20000000000 */
[----:B------:R0:W-:Y:S01]  /*10330*/  @!P4 ST.E.64 desc[UR46][R2.64], R76 ;  /* 0x0000004c0200c985 */ /* 0x0001e2000c101b2e */
[----:B------:R-:W-:Y:S01]  /*10340*/  @!P5 LOP3.LUT R89, R114, 0xfffffffe, RZ, 0xc0, !PT ;  /* 0xfffffffe7259d812 */ /* 0x000fe200078ec0ff */
[----:B------:R-:W-:Y:S01]  /*10350*/  VIADD R97, R86, 0x60 ;  /* 0x0000006056617836 */ /* 0x000fe20000000000 */
[----:B------:R-:W-:Y:S02]  /*10360*/  @!P3 LOP3.LUT R93, R98, 0xfffffffe, RZ, 0xc0, !PT ;  /* 0xfffffffe625db812 */ /* 0x000fe400078ec0ff */
[----:B------:R-:W-:Y:S01]  /*10370*/  ISETP.GE.AND P4, PT, R96, UR4, PT ;  /* 0x0000000460007c0c */ /* 0x000fe2000bf86270 */
[----:B------:R-:W-:Y:S01]  /*10380*/  @!P5 IMAD.WIDE R88, R89, 0x4, R102 ;  /* 0x000000045958d825 */ /* 0x000fe200078e0266 */
[----:B--2---:R-:W-:Y:S02]  /*10390*/  @!P6 LOP3.LUT R91, R94, 0xfffffffe, RZ, 0xc0, !PT ;  /* 0xfffffffe5e5be812 */ /* 0x004fe400078ec0ff */
[----:B------:R-:W-:-:S02]  /*103a0*/  @!P1 LEA.HI R108, R108, R108, RZ, 0x1 ;  /* 0x0000006c6c6c9211 */ /* 0x000fc400078f08ff */
[----:B------:R-:W-:Y:S01]  /*103b0*/  @!P2 LEA.HI R94, R92, R92, RZ, 0x1 ;  /* 0x0000005c5c5ea211 */ /* 0x000fe200078f08ff */
[--C-:B------:R-:W-:Y:S01]  /*103c0*/  @!P6 IMAD.WIDE R90, R91, 0x4, R102.reuse ;  /* 0x000000045b5ae825 */ /* 0x100fe200078e0266 */
[----:B------:R1:W-:Y:S01]  /*103d0*/  @!P5 ST.E.64 desc[UR46][R88.64], R72 ;  /* 0x000000485800d985 */ /* 0x0003e2000c101b2e */
[----:B0-----:R-:W-:Y:S02]  /*103e0*/  @!P1 LOP3.LUT R3, R108, 0xfffffffe, RZ, 0xc0, !PT ;  /* 0xfffffffe6c039812 */ /* 0x001fe400078ec0ff */
[--C-:B------:R-:W-:Y:S01]  /*103f0*/  @!P3 IMAD.WIDE R92, R93, 0x4, R102.reuse ;  /* 0x000000045d5cb825 */ /* 0x100fe200078e0266 */
[----:B------:R0:W-:Y:S01]  /*10400*/  @!P6 ST.E.64 desc[UR46][R90.64], R74 ;  /* 0x0000004a5a00e985 */ /* 0x0001e2000c101b2e */
[----:B------:R-:W-:Y:S02]  /*10410*/  @!P4 LEA.HI R96, R96, R96, RZ, 0x1 ;  /* 0x000000606060c211 */ /* 0x000fe400078f08ff */
[----:B------:R-:W-:Y:S01]  /*10420*/  @!P2 LOP3.LUT R77, R94, 0xfffffffe, RZ, 0xc0, !PT ;  /* 0xfffffffe5e4da812 */ /* 0x000fe200078ec0ff */
[----:B------:R2:W-:Y:S01]  /*10430*/  @!P3 ST.E.64 desc[UR46][R92.64], R70 ;  /* 0x000000465c00b985 */ /* 0x0005e2000c101b2e */
[----:B------:R-:W-:Y:S01]  /*10440*/  @!P1 IMAD.WIDE R2, R3, 0x4, R102 ;  /* 0x0000000403029825 */ /* 0x000fe200078e0266 */
[----:B------:R-:W-:-:S03]  /*10450*/  ISETP.GE.AND P3, PT, R97, UR4, PT ;  /* 0x0000000461007c0c */ /* 0x000fc6000bf66270 */
[----:B------:R-:W-:Y:S01]  /*10460*/  VIADD R76, R86, 0x78 ;  /* 0x00000078564c7836 */ /* 0x000fe20000000000 */
[----:B------:R3:W-:Y:S01]  /*10470*/  @!P1 ST.E.64 desc[UR46][R2.64], R66 ;  /* 0x0000004202009985 */ /* 0x0007e2000c101b2e */
[----:B-1----:R-:W-:-:S03]  /*10480*/  @!P2 IMAD.WIDE R72, R77, 0x4, R102 ;  /* 0x000000044d48a825 */ /* 0x002fc600078e0266 */
[----:B------:R-:W-:Y:S01]  /*10490*/  ISETP.GE.AND P5, PT, R76, UR4, PT ;  /* 0x000000044c007c0c */ /* 0x000fe2000bfa6270 */
[C---:B0-----:R-:W-:Y:S01]  /*104a0*/  VIADD R74, R86.reuse, 0x68 ;  /* 0x00000068564a7836 */ /* 0x041fe20000000000 */
[----:B------:R0:W-:Y:S01]  /*104b0*/  @!P2 ST.E.64 desc[UR46][R72.64], R68 ;  /* 0x000000444800a985 */ /* 0x0001e2000c101b2e */
[----:B------:R-:W-:Y:S01]  /*104c0*/  VIADD R75, R86, 0x70 ;  /* 0x00000070564b7836 */ /* 0x000fe20000000000 */
[----:B--2---:R-:W-:Y:S01]  /*104d0*/  @!P4 LOP3.LUT R71, R96, 0xfffffffe, RZ, 0xc0, !PT ;  /* 0xfffffffe6047c812 */ /* 0x004fe200078ec0ff */
[----:B------:R-:W-:Y:S01]  /*104e0*/  VIADD R70, R86, 0x80 ;  /* 0x0000008056467836 */ /* 0x000fe20000000000 */
[----:B------:R-:W-:Y:S01]  /*104f0*/  ISETP.GE.AND P1, PT, R74, UR4, PT ;  /* 0x000000044a007c0c */ /* 0x000fe2000bf26270 */
[----:B------:R-:W-:Y:S01]  /*10500*/  VIADD R77, R86, 0x88 ;  /* 0x00000088564d7836 */ /* 0x000fe20000000000 */
[----:B------:R-:W-:Y:S01]  /*10510*/  ISETP.GE.AND P6, PT, R75, UR4, PT ;  /* 0x000000044b007c0c */ /* 0x000fe2000bfc6270 */
[----:B---3--:R-:W-:Y:S01]  /*10520*/  @!P4 IMAD.WIDE R2, R71, 0x4, R102 ;  /* 0x000000044702c825 */ /* 0x008fe200078e0266 */
[----:B------:R-:W-:-:S02]  /*10530*/  ISETP.GE.AND P2, PT, R70, UR4, PT ;  /* 0x0000000446007c0c */ /* 0x000fc4000bf46270 */
[----:B------:R-:W-:Y:S02]  /*10540*/  @!P3 LEA.HI R97, R97, R97, RZ, 0x1 ;  /* 0x000000616161b211 */ /* 0x000fe400078f08ff */
[----:B------:R1:W-:Y:S01]  /*10550*/  @!P4 ST.E.64 desc[UR46][R2.64], R64 ;  /* 0x000000400200c985 */ /* 0x0003e2000c101b2e */
[----:B------:R-:W-:Y:S02]  /*10560*/  ISETP.GE.AND P4, PT, R77, UR4, PT ;  /* 0x000000044d007c0c */ /* 0x000fe4000bf86270 */
[----:B------:R-:W-:Y:S02]  /*10570*/  @!P3 LOP3.LUT R67, R97, 0xfffffffe, RZ, 0xc0, !PT ;  /* 0xfffffffe6143b812 */ /* 0x000fe400078ec0ff */
[----:B------:R-:W-:Y:S02]  /*10580*/  @!P1 LEA.HI R74, R74, R74, RZ, 0x1 ;  /* 0x0000004a4a4a9211 */ /* 0x000fe400078f08ff */
[----:B------:R-:W-:Y:S01]  /*10590*/  @!P6 LEA.HI R75, R75, R75, RZ, 0x1 ;  /* 0x0000004b4b4be211 */ /* 0x000fe200078f08ff */
[----:B------:R-:W-:Y:S01]  /*105a0*/  @!P3 IMAD.WIDE R66, R67, 0x4, R102 ;  /* 0x000000044342b825 */ /* 0x000fe200078e0266 */
[----:B------:R-:W-:-:S02]  /*105b0*/  @!P5 LEA.HI R76, R76, R76, RZ, 0x1 ;  /* 0x0000004c4c4cd211 */ /* 0x000fc400078f08ff */
[----:B0-----:R-:W-:Y:S02]  /*105c0*/  @!P1 LOP3.LUT R69, R74, 0xfffffffe, RZ, 0xc0, !PT ;  /* 0xfffffffe4a459812 */ /* 0x001fe400078ec0ff */
[----:B------:R-:W-:Y:S01]  /*105d0*/  @!P2 LEA.HI R70, R70, R70, RZ, 0x1 ;  /* 0x000000464646a211 */ /* 0x000fe200078f08ff */
[----:B------:R0:W-:Y:S01]  /*105e0*/  @!P3 ST.E.64 desc[UR46][R66.64], R60 ;  /* 0x0000003c4200b985 */ /* 0x0001e2000c101b2e */
[----:B------:R-:W-:Y:S01]  /*105f0*/  @!P6 LOP3.LUT R75, R75, 0xfffffffe, RZ, 0xc0, !PT ;  /* 0xfffffffe4b4be812 */ /* 0x000fe200078ec0ff */
[--C-:B------:R-:W-:Y:S01]  /*10600*/  @!P1 IMAD.WIDE R68, R69, 0x4, R102.reuse ;  /* 0x0000000445449825 */ /* 0x100fe200078e0266 */
[----:B------:R-:W-:Y:S02]  /*10610*/  @!P4 LEA.HI R77, R77, R77, RZ, 0x1 ;  /* 0x0000004d4d4dc211 */ /* 0x000fe400078f08ff */
[----:B-1----:R-:W-:Y:S01]  /*10620*/  @!P5 LOP3.LUT R65, R76, 0xfffffffe, RZ, 0xc0, !PT ;  /* 0xfffffffe4c41d812 */ /* 0x002fe200078ec0ff */
[--C-:B------:R-:W-:Y:S01]  /*10630*/  @!P6 IMAD.WIDE R2, R75, 0x4, R102.reuse ;  /* 0x000000044b02e825 */ /* 0x100fe200078e0266 */
[----:B------:R-:W-:Y:S01]  /*10640*/  @!P2 LOP3.LUT R71, R70, 0xfffffffe, RZ, 0xc0, !PT ;  /* 0xfffffffe4647a812 */ /* 0x000fe200078ec0ff */
[----:B------:R1:W-:Y:S01]  /*10650*/  @!P1 ST.E.64 desc[UR46][R68.64], R62 ;  /* 0x0000003e44009985 */ /* 0x0003e2000c101b2e */
[----:B------:R-:W-:Y:S01]  /*10660*/  @!P4 LOP3.LUT R77, R77, 0xfffffffe, RZ, 0xc0, !PT ;  /* 0xfffffffe4d4dc812 */ /* 0x000fe200078ec0ff */
[----:B------:R-:W-:-:S02]  /*10670*/  @!P5 IMAD.WIDE R64, R65, 0x4, R102 ;  /* 0x000000044140d825 */ /* 0x000fc400078e0266 */
[----:B------:R2:W-:Y:S02]  /*10680*/  @!P6 ST.E.64 desc[UR46][R2.64], R58 ;  /* 0x0000003a0200e985 */ /* 0x0005e4000c101b2e */
[--C-:B0-----:R-:W-:Y:S02]  /*10690*/  @!P2 IMAD.WIDE R60, R71, 0x4, R102.reuse ;  /* 0x00000004473ca825 */ /* 0x101fe400078e0266 */
[----:B------:R-:W-:Y:S02]  /*106a0*/  @!P5 ST.E.64 desc[UR46][R64.64], R56 ;  /* 0x000000384000d985 */ /* 0x000fe4000c101b2e */
[C---:B------:R-:W-:Y:S02]  /*106b0*/  VIADD R66, R86.reuse, 0x90 ;  /* 0x0000009056427836 */ /* 0x040fe40000000000 */
[----:B------:R-:W-:Y:S01]  /*106c0*/  VIADD R67, R86, 0x98 ;  /* 0x0000009856437836 */ /* 0x000fe20000000000 */
[----:B------:R-:W-:Y:S01]  /*106d0*/  @!P2 ST.E.64 desc[UR46][R60.64], R26 ;  /* 0x0000001a3c00a985 */ /* 0x000fe2000c101b2e */
[----:B-1----:R-:W-:Y:S01]  /*106e0*/  @!P4 IMAD.WIDE R62, R77, 0x4, R102 ;  /* 0x000000044d3ec825 */ /* 0x002fe200078e0266 */
[----:B------:R-:W-:-:S02]  /*106f0*/  ISETP.GE.AND P1, PT, R66, UR4, PT ;  /* 0x0000000442007c0c */ /* 0x000fc4000bf26270 */
[----:B------:R-:W-:Y:S01]  /*10700*/  ISETP.GE.AND P2, PT, R67, UR4, PT ;  /* 0x0000000443007c0c */ /* 0x000fe2000bf46270 */
[C---:B------:R-:W-:Y:S01]  /*10710*/  VIADD R68, R86.reuse, 0xa0 ;  /* 0x000000a056447836 */ /* 0x040fe20000000000 */
[----:B------:R0:W-:Y:S01]  /*10720*/  @!P4 ST.E.64 desc[UR46][R62.64], R24 ;  /* 0x000000183e00c985 */ /* 0x0001e2000c101b2e */
[C---:B------:R-:W-:Y:S02]  /*10730*/  VIADD R69, R86.reuse, 0xa8 ;  /* 0x000000a856457836 */ /* 0x040fe40000000000 */
[----:B--2---:R-:W-:Y:S01]  /*10740*/  VIADD R3, R86, 0xb8 ;  /* 0x000000b856037836 */ /* 0x004fe20000000000 */
        /* <DEDUP_REMOVED lines=13> */
[----:B------:R-:W-:Y:S02]  /*10820*/  @!P3 LOP3.LUT R27, R68, 0xfffffffe, RZ, 0xc0, !PT ;  /* 0xfffffffe441bb812 */ /* 0x000fe400078ec0ff */
        /* <DEDUP_REMOVED lines=15> */
.L_x_5025:
[----:B------:R-:W-:Y:S05]  /*10920*/  BSYNC B0 ;  /* 0x0000000000007941 */ /* 0x000fea0003800000 */
.L_x_5024:
[----:B------:R-:W-:Y:S01]  /*10930*/  ISETP.GE.AND P1, PT, R104, R105, PT ;  /* 0x000000696800720c */ /* 0x000fe20003f26270 */
[----:B01----:R0:W1:Y:S01]  /*10940*/  SHFL.IDX PT, R3, R107, 0x1, 0x1c1f ;  /* 0x003c1f006b037f89 */ /* 0x00306200000e0000 */
[----:B------:R-:W-:Y:S02]  /*10950*/  SEL R21, R28, R87, P0 ;  /* 0x000000571c157207 */ /* 0x000fe40000000000 */
[----:B------:R-:W-:Y:S01]  /*10960*/  SEL R23, R87, R28, P0 ;  /* 0x0000001c57177207 */ /* 0x000fe20000000000 */
[----:B------:R0:W3:Y:S01]  /*10970*/  SHFL.IDX PT, R2, R106, 0x1, 0x1c1f ;  /* 0x003c1f006a027f89 */ /* 0x0000e200000e0000 */
        /* <DEDUP_REMOVED lines=20> */
[----:B01-3--:R-:W-:Y:S06]  /*10ac0*/  @P1 BRA `(.L_x_4936) ;  /* 0x0000005400081947 */ /* 0x00bfec0003800000 */
        /* <DEDUP_REMOVED lines=27> */
[----:B0-----:R-:W-:-:S04]  /*10c80*/  @!P1 IMAD.WIDE R12, R35, 0x4, R2 ;  /* 0x00000004230c9825 */ /* 0x001fc800078e0202 */
        /* <DEDUP_REMOVED lines=13> */
[----:B-1----:R-:W-:Y:S01]  /*10d60*/  @!P4 LOP3.LUT R19, R61, 0xfffffffe, RZ, 0xc0, !PT ;  /* 0xfffffffe3d13c812 */ /* 0x002fe200078ec0ff */
[--C-:B------:R-:W-:Y:S01]  /*10d70*/  @!P3 IMAD.WIDE R16, R17, 0x4, R2.reuse ;  /* 0x000000041110b825 */ /* 0x100fe200078e0202 */
[----:B------:R-:W-:Y:S01]  /*10d80*/  @!P5 LEA.HI R0, R0, R0, RZ, 0x1 ;  /* 0x000000000000d211 */ /* 0x000fe200078f08ff */
[----:B------:R0:W-:Y:S02]  /*10d90*/  @!P2 ST.E.64 desc[UR46][R12.64], R6 ;  /* 0x000000060c00a985 */ /* 0x0001e4000c101b2e */
[----:B---3--:R-:W-:Y:S01]  /*10da0*/  VIADD R30, R86, 0x50 ;  /* 0x00000050561e7836 */ /* 0x008fe20000000000 */
[----:B------:R-:W-:Y:S01]  /*10db0*/  @!P5 LOP3.LUT R31, R0, 0xfffffffe, RZ, 0xc0, !PT ;  /* 0xfffffffe001fd812 */ /* 0x000fe200078ec0ff */
[----:B------:R-:W-:Y:S01]  /*10dc0*/  @!P4 IMAD.WIDE R18, R19, 0x4, R2 ;  /* 0x000000041312c825 */ /* 0x000fe200078e0202 */
[----:B------:R-:W-:Y:S01]  /*10dd0*/  @!P0 LEA.HI R59, R59, R59, RZ, 0x1 ;  /* 0x0000003b3b3b8211 */ /* 0x000fe200078f08ff */
[----:B------:R1:W-:Y:S01]  /*10de0*/  @!P3 ST.E.64 desc[UR46][R16.64], R42 ;  /* 0x0000002a1000b985 */ /* 0x0003e2000c101b2e */
[----:B------:R-:W-:Y:S01]  /*10df0*/  ISETP.GE.AND P2, PT, R30, UR4, PT ;  /* 0x000000041e007c0c */ /* 0x000fe2000bf46270 */
[C---:B------:R-:W-:Y:S01]  /*10e00*/  VIADD R0, R86.reuse, 0x58 ;  /* 0x0000005856007836 */ /* 0x040fe20000000000 */
[----:B------:R-:W-:Y:S01]  /*10e10*/  @!P0 LOP3.LUT R59, R59, 0xfffffffe, RZ, 0xc0, !PT ;  /* 0xfffffffe3b3b8812 */ /* 0x000fe200078ec0ff */
[----:B------:R3:W-:Y:S01]  /*10e20*/  @!P4 ST.E.64 desc[UR46][R18.64], R4 ;  /* 0x000000041200c985 */ /* 0x0007e2000c101b2e */
[----:B------:R-:W-:-:S02]  /*10e30*/  VIADD R32, R86, 0x60 ;  /* 0x0000006056207836 */ /* 0x000fc40000000000 */
[----:B------:R-:W-:Y:S01]  /*10e40*/  ISETP.GE.AND P3, PT, R0, UR4, PT ;  /* 0x0000000400007c0c */ /* 0x000fe2000bf66270 */
[--C-:B0-----:R-:W-:Y:S01]  /*10e50*/  @!P5 IMAD.WIDE R6, R31, 0x4, R2.reuse ;  /* 0x000000041f06d825 */ /* 0x101fe200078e0202 */
[----:B------:R-:W-:Y:S02]  /*10e60*/  @!P1 LOP3.LUT R13, R56, 0xfffffffe, RZ, 0xc0, !PT ;  /* 0xfffffffe380d9812 */ /* 0x000fe400078ec0ff */
[----:B------:R-:W-:Y:S02]  /*10e70*/  ISETP.GE.AND P4, PT, R32, UR4, PT ;  /* 0x0000000420007c0c */ /* 0x000fe4000bf86270 */
[----:B------:R0:W-:Y:S01]  /*10e80*/  @!P5 ST.E.64 desc[UR46][R6.64], R46 ;  /* 0x0000002e0600d985 */ /* 0x0001e2000c101b2e */
[----:B-1----:R-:W-:Y:S01]  /*10e90*/  VIADD R16, R86, 0x68 ;  /* 0x0000006856107836 */ /* 0x002fe20000000000 */
[----:B------:R-:W-:Y:S01]  /*10ea0*/  @!P2 LEA.HI R30, R30, R30, RZ, 0x1 ;  /* 0x0000001e1e1ea211 */ /* 0x000fe200078f08ff */
[----:B---3--:R-:W-:-:S03]  /*10eb0*/  @!P1 IMAD.WIDE R4, R13, 0x4, R2 ;  /* 0x000000040d049825 */ /* 0x008fc600078e0202 */
[----:B------:R-:W-:Y:S02]  /*10ec0*/  ISETP.GE.AND P5, PT, R16, UR4, PT ;  /* 0x0000000410007c0c */ /* 0x000fe4000bfa6270 */
[----:B------:R-:W-:Y:S01]  /*10ed0*/  @!P3 LEA.HI R0, R0, R0, RZ, 0x1 ;  /* 0x000000000000b211 */ /* 0x000fe200078f08ff */
[----:B------:R-:W-:Y:S01]  /*10ee0*/  VIADD R18, R86, 0x70 ;  /* 0x0000007056127836 */ /* 0x000fe20000000000 */
[----:B------:R1:W-:Y:S01]  /*10ef0*/  @!P1 ST.E.64 desc[UR46][R4.64], R48 ;  /* 0x0000003004009985 */ /* 0x0003e2000c101b2e */
[----:B------:R-:W-:Y:S01]  /*10f00*/  @!P0 IMAD.WIDE R12, R59, 0x4, R2 ;  /* 0x000000043b0c8825 */ /* 0x000fe200078e0202 */
[----:B------:R-:W-:Y:S02]  /*10f10*/  @!P3 LOP3.LUT R17, R0, 0xfffffffe, RZ, 0xc0, !PT ;  /* 0xfffffffe0011b812 */ /* 0x000fe400078ec0ff */
[----:B------:R-:W-:Y:S01]  /*10f20*/  ISETP.GE.AND P1, PT, R18, UR4, PT ;  /* 0x0000000412007c0c */ /* 0x000fe2000bf26270 */
[----:B------:R-:W-:Y:S01]  /*10f30*/  VIADD R19, R86, 0x78 ;  /* 0x0000007856137836 */ /* 0x000fe20000000000 */
[----:B------:R3:W-:Y:S01]  /*10f40*/  @!P0 ST.E.64 desc[UR46][R12.64], R50 ;  /* 0x000000320c008985 */ /* 0x0007e2000c101b2e */
[----:B0-----:R-:W-:Y:S01]  /*10f50*/  @!P2 LOP3.LUT R7, R30, 0xfffffffe, RZ, 0xc0, !PT ;  /* 0xfffffffe1e07a812 */ /* 0x001fe200078ec0ff */
[----:B------:R-:W-:Y:S01]  /*10f60*/  VIADD R30, R86, 0x80 ;  /* 0x00000080561e7836 */ /* 0x000fe20000000000 */
[----:B------:R-:W-:-:S02]  /*10f70*/  @!P4 LEA.HI R32, R32, R32, RZ, 0x1 ;  /* 0x000000202020c211 */ /* 0x000fc400078f08ff */
[----:B------:R-:W-:Y:S02]  /*10f80*/  ISETP.GE.AND P0, PT, R19, UR4, PT ;  /* 0x0000000413007c0c */ /* 0x000fe4000bf06270 */
[----:B------:R-:W-:Y:S01]  /*10f90*/  @!P5 LEA.HI R16, R16, R16, RZ, 0x1 ;  /* 0x000000101010d211 */ /* 0x000fe200078f08ff */
[----:B-1----:R-:W-:-:S03]  /*10fa0*/  @!P2 IMAD.WIDE R4, R7, 0x4, R2 ;  /* 0x000000040704a825 */ /* 0x002fc600078e0202 */
[----:B------:R-:W-:Y:S01]  /*10fb0*/  @!P1 LEA.HI R18, R18, R18, RZ, 0x1 ;  /* 0x0000001212129211 */ /* 0x000fe200078f08ff */
[--C-:B------:R-:W-:Y:S01]  /*10fc0*/  @!P3 IMAD.WIDE R6, R17, 0x4, R2.reuse ;  /* 0x000000041106b825 */ /* 0x100fe200078e0202 */
[----:B------:R-:W-:Y:S01]  /*10fd0*/  @!P5 LOP3.LUT R17, R16, 0xfffffffe, RZ, 0xc0, !PT ;  /* 0xfffffffe1011d812 */ /* 0x000fe200078ec0ff */
[----:B------:R0:W-:Y:S01]  /*10fe0*/  @!P2 ST.E.64 desc[UR46][R4.64], R52 ;  /* 0x000000340400a985 */ /* 0x0001e2000c101b2e */
[----:B---3--:R-:W-:Y:S02]  /*10ff0*/  @!P4 LOP3.LUT R13, R32, 0xfffffffe, RZ, 0xc0, !PT ;  /* 0xfffffffe200dc812 */ /* 0x008fe400078ec0ff */
        /* <DEDUP_REMOVED lines=19> */
[----:B---3--:R-:W-:Y:S01]  /*11130*/  @!P2 LOP3.LUT R13, R30, 0xfffffffe, RZ, 0xc0, !PT ;  /* 0xfffffffe1e0da812 */ /* 0x008fe200078ec0ff */
        /* <DEDUP_REMOVED lines=13> */
[----:B----4-:R-:W-:Y:S02]  /*11210*/  @!P3 LOP3.LUT R7, R18, 0xfffffffe, RZ, 0xc0, !PT ;  /* 0xfffffffe1207b812 */ /* 0x010fe400078ec0ff */
        /* <DEDUP_REMOVED lines=9> */
[----:B0-----:R-:W-:Y:S01]  /*112b0*/  @!P5 LOP3.LUT R21, R0, 0xfffffffe, RZ, 0xc0, !PT ;  /* 0xfffffffe0015d812 */ /* 0x001fe200078ec0ff */
[----:B------:R0:W-:Y:S01]  /*112c0*/  @!P3 ST.E.64 desc[UR46][R6.64], R22 ;  /* 0x000000160600b985 */ /* 0x0001e2000c101b2e */
[----:B------:R-:W-:Y:S01]  /*112d0*/  @!P6 LOP3.LUT R31, R31, 0xfffffffe, RZ, 0xc0, !PT ;  /* 0xfffffffe1f1fe812 */ /* 0x000fe200078ec0ff */
[----:B------:R-:W-:-:S02]  /*112e0*/  @!P4 IMAD.WIDE R4, R19, 0x4, R2 ;  /* 0x000000041304c825 */ /* 0x000fc400078e0202 */
[----:B------:R1:W-:Y:S02]  /*112f0*/  @!P1 ST.E.64 desc[UR46][R12.64], R26 ;  /* 0x0000001a0c009985 */ /* 0x0003e4000c101b2e */
[----:B------:R-:W-:Y:S02]  /*11300*/  @!P6 IMAD.WIDE R18, R31, 0x4, R2 ;  /* 0x000000041f12e825 */ /* 0x000fe400078e0202 */
        /* <DEDUP_REMOVED lines=8> */
[----:B-1----:R-:W-:-:S05]  /*11390*/  LOP3.LUT R5, R86, 0xfffffffe, RZ, 0xc0, !PT ;  /* 0xfffffffe56057812 */ /* 0x002fca00078ec0ff */
[----:B------:R-:W-:-:S05]  /*113a0*/  IMAD.WIDE R2, R5, 0x4, R2 ;  /* 0x0000000405027825 */ /* 0x000fca00078e0202 */
[----:B------:R0:W-:Y:S01]  /*113b0*/  ST.E.64 desc[UR46][R2.64], R10 ;  /* 0x0000000a02007985 */ /* 0x0001e2000c101b2e */
[----:B------:R-:W-:Y:S05]  /*113c0*/  BRA `(.L_x_4936) ;  /* 0x0000004800c87947 */ /* 0x000fea0003800000 */
.L_x_5023:
        /* <DEDUP_REMOVED lines=58> */
.L_x_4934:
        /* <DEDUP_REMOVED lines=18> */
.L_x_5026:
[----:B------:R-:W-:Y:S01]  /*11890*/  ULDC UR7, c[0x0][0xc50] ;  /* 0x0003140000077ab9 */ /* 0x000fe20000000800 */
[----:B------:R-:W-:Y:S01]  /*118a0*/  UMOV UR39, UR6 ;  /* 0x0000000600277c82 */ /* 0x000fe20008000000 */
[----:B------:R-:W-:-:S11]  /*118b0*/  UISETP.NE.AND UP0, UPT, UR7, 0x1, UPT ;  /* 0x000000010700788c */ /* 0x000fd6000bf05270 */
[----:B------:R-:W-:Y:S01]  /*118c0*/  @UP0 ULDC UR4, c[0x0][0xc54] ;  /* 0x0003150000040ab9 */ /* 0x000fe20000000800 */
[----:B------:R-:W-:Y:S01]  /*118d0*/  @UP0 ULDC UR8, c[0x0][0xc58] ;  /* 0x0003160000080ab9 */ /* 0x000fe20000000800 */
[----:B------:R-:W-:-:S04]  /*118e0*/  UIMAD.WIDE.U32 UR4, UR6, UR4, URZ ;  /* 0x00000004060472a5 */ /* 0x000fc8000f8e003f */
[----:B------:R-:W-:-:S12]  /*118f0*/  @UP0 USHF.R.U32.HI UR39, URZ, UR8, UR5 ;  /* 0x000000083f270299 */ /* 0x000fd80008011605 */
.L_x_5027:
        /* <DEDUP_REMOVED lines=53> */
.L_x_5030:
[----:B------:R-:W-:-:S11]  /*11c50*/  UISETP.NE.AND UP0, UPT, UR5, 0x1, UPT ;  /* 0x000000010500788c */ /* 0x000fd6000bf05270 */
[----:B------:R-:W-:Y:S02]  /*11c60*/  @UP0 ULDC.64 UR12, c[0x0][0x9e8] ;  /* 0x00027a00000c0ab9 */ /* 0x000fe40000000a00 */
[----:B------:R-:W-:-:S04]  /*11c70*/  UIMAD.WIDE.U32 UR6, UR8, UR12, URZ ;  /* 0x0000000c080672a5 */ /* 0x000fc8000f8e003f */
[----:B------:R-:W-:-:S12]  /*11c80*/  @UP0 USHF.R.U32.HI UR8, URZ, UR13, UR7 ;  /* 0x0000000d3f080299 */ /* 0x000fd80008011607 */
.L_x_5031:
[----:B------:R-:W-:-:S04]  /*11c90*/  UIMAD UR8, UR8, UR5, UR5 ;  /* 0x00000005080872a4 */ /* 0x000fc8000f8e0205 */
[----:B------:R-:W-:-:S04]  /*11ca0*/  UISETP.LT.AND UP0, UPT, UR4, UR8, UPT ;  /* 0x000000080400728c */ /* 0x000fc8000bf01270 */
[----:B------:R-:W-:-:S12]  /*11cb0*/  USEL UR4, UR4, UR8, UP0 ;  /* 0x0000000804047287 */ /* 0x000fd80008000000 */
.L_x_5029:
        /* <DEDUP_REMOVED lines=26> */
.L_x_5033:
[----:B------:R-:W-:-:S11]  /*11e60*/  UISETP.NE.AND UP0, UPT, UR5, 0x1, UPT ;  /* 0x000000010500788c */ /* 0x000fd6000bf05270 */
[----:B------:R-:W-:Y:S02]  /*11e70*/  @UP0 ULDC.64 UR10, c[0x0][0x9e8] ;  /* 0x00027a00000a0ab9 */ /* 0x000fe40000000a00 */
[----:B------:R-:W-:-:S04]  /*11e80*/  UIMAD.WIDE.U32 UR6, UR4, UR10, URZ ;  /* 0x0000000a040672a5 */ /* 0x000fc8000f8e003f */
[----:B------:R-:W-:-:S12]  /*11e90*/  @UP0 USHF.R.U32.HI UR4, URZ, UR11, UR7 ;  /* 0x0000000b3f040299 */ /* 0x000fd80008011607 */
.L_x_5034:
[----:B------:R-:W-:-:S04]  /*11ea0*/  UIMAD UR4, UR4, UR5, URZ ;  /* 0x00000005040472a4 */ /* 0x000fc8000f8e023f */
[----:B------:R-:W-:-:S04]  /*11eb0*/  UISETP.LT.AND UP0, UPT, UR8, UR4, UPT ;  /* 0x000000040800728c */ /* 0x000fc8000bf01270 */
[----:B------:R-:W-:-:S12]  /*11ec0*/  USEL UR8, UR8, UR4, !UP0 ;  /* 0x0000000408087287 */ /* 0x000fd8000c000000 */
.L_x_5032:
        /* <DEDUP_REMOVED lines=44> */
.L_x_5035:
        /* <DEDUP_REMOVED lines=33> */
.L_x_5036:
        /* <DEDUP_REMOVED lines=20> */
.L_x_5037:
        /* <DEDUP_REMOVED lines=20> */
.L_x_5038:
        /* <DEDUP_REMOVED lines=18> */
.L_x_5039:
[----:B------:R-:W0:Y:S01]  /*12740*/  LDC.64 R2, c[0x0][0x9f8] ;  /* 0x00027e00ff027b82 */ /* 0x000e220000000a00 */
[----:B------:R-:W-:-:S07]  /*12750*/  IMAD.MOV.U32 R28, RZ, RZ, R35 ;  /* 0x000000ffff1c7224 */ /* 0x000fce00078e0023 */
[----:B------:R-:W1:Y:S01]  /*12760*/  LDC R10, c[0x0][0x430] ;  /* 0x00010c00ff0a7b82 */ /* 0x000e620000000800 */
[C---:B------:R-:W-:Y:S01]  /*12770*/  IMAD.SHL.U32 R32, R26.reuse, 0x20, RZ ;  /* 0x000000201a207824 */ /* 0x040fe200078e00ff */
[----:B------:R-:W-:Y:S02]  /*12780*/  LOP3.LUT R7, R26, 0x7f, RZ, 0xc0, !PT ;  /* 0x0000007f1a077812 */ /* 0x000fe400078ec0ff */
[----:B------:R-:W-:Y:S02]  /*12790*/  LEA R6, R18, 0xffffff80, 0x7 ;  /* 0xffffff8012067811 */ /* 0x000fe400078e38ff */
[----:B------:R-:W-:Y:S01]  /*127a0*/  LOP3.LUT R16, R16, 0xffffffef, RZ, 0xc0, !PT ;  /* 0xffffffef10107812 */ /* 0x000fe200078ec0ff */
[----:B------:R-:W-:Y:S01]  /*127b0*/  IMAD.SHL.U32 R23, R26, 0x40, RZ ;  /* 0x000000401a177824 */ /* 0x000fe200078e00ff */
        /* <DEDUP_REMOVED lines=21> */
[----:B------:R-:W-:Y:S01]  /*12910*/  @!P0 IMAD.MOV.U32 R2, RZ, RZ, R11 ;  /* 0x000000ffff028224 */ /* 0x000fe200078e000b */
[----:B------:R-:W-:Y:S01]  /*12920*/  UMOV UR4, 0xffffffff ;  /* 0xffffffff00047882 */ /* 0x000fe20000000000 */
[----:B---3--:R-:W-:Y:S02]  /*12930*/  SHF.R.S32.HI R33, RZ, 0x1f, R28 ;  /* 0x0000001fff217819 */ /* 0x008fe4000001141c */
[----:B----4-:R-:W-:-:S04]  /*12940*/  @!P0 IMAD.WIDE.U32 R2, R28, R8, R2 ;  /* 0x000000081c028225 */ /* 0x010fc800078e0002 */
[----:B------:R-:W-:Y:S01]  /*12950*/  @!P0 IMAD R0, R33, R8, RZ ;  /* 0x0000000821008224 */ /* 0x000fe200078e02ff */
[----:B--2---:R-:W-:-:S03]  /*12960*/  @!P0 LEA R4, P1, R2, R4, 0x2 ;  /* 0x0000000402048211 */ /* 0x004fc600078210ff */
[----:B------:R-:W-:-:S04]  /*12970*/  @!P0 IMAD R9, R28, R9, R0 ;  /* 0x000000091c098224 */ /* 0x000fc800078e0200 */
[----:B------:R-:W-:-:S05]  /*12980*/  @!P0 IMAD.IADD R0, R3, 0x1, R9 ;  /* 0x0000000103008824 */ /* 0x000fca00078e0209 */
[----:B------:R-:W-:Y:S01]  /*12990*/  @!P0 LEA.HI.X R5, R2, R5, R0, 0x2, P1 ;  /* 0x0000000502058211 */ /* 0x000fe200008f1400 */
[----:B------:R-:W-:Y:S02]  /*129a0*/  IMAD.MOV.U32 R0, RZ, RZ, RZ ;  /* 0x000000ffff007224 */ /* 0x000fe400078e00ff */
[----:B------:R-:W-:Y:S01]  /*129b0*/  IMAD.MOV R2, RZ, RZ, -R11 ;  /* 0x000000ffff027224 */ /* 0x000fe200078e0a0b */
[----:B------:R-:W-:-:S03]  /*129c0*/  LOP3.LUT R3, R23, 0x180, RZ, 0xc0, !PT ;  /* 0x0000018017037812 */ /* 0x000fc600078ec0ff */
[----:B------:R0:W5:Y:S01]  /*129d0*/  @!P0 LDG.E R0, desc[UR46][R4.64] ;  /* 0x0000002e04008981 */ /* 0x000162000c1e1900 */
[----:B------:R-:W-:Y:S02]  /*129e0*/  R2P PR, R26, 0x6 ;  /* 0x000000061a007804 */ /* 0x000fe40000000000 */
[----:B------:R-:W-:Y:S01]  /*129f0*/  SHF.R.U32.HI R9, RZ, 0x5, R7 ;  /* 0x00000005ff097819 */ /* 0x000fe20000011607 */
[----:B0-----:R-:W-:Y:S01]  /*12a00*/  IMAD R4, R10, R2, R13 ;  /* 0x000000020a047224 */ /* 0x001fe200078e020d */
[----:B------:R-:W-:Y:S01]  /*12a10*/  SHF.R.U32.HI R2, RZ, 0x1, R26 ;  /* 0x00000001ff027819 */ /* 0x000fe2000001161a */
[----:B------:R-:W-:-:S03]  /*12a20*/  IMAD.MOV.U32 R10, RZ, RZ, 0x40 ;  /* 0x00000040ff0a7424 */ /* 0x000fc600078e00ff */
[----:B------:R-:W-:Y:S01]  /*12a30*/  LOP3.LUT R2, R3, 0x30, R2, 0xf8, !PT ;  /* 0x0000003003027812 */ /* 0x000fe200078ef802 */
[----:B------:R-:W-:-:S05]  /*12a40*/  IMAD.SHL.U32 R3, R26, 0x8, RZ ;  /* 0x000000081a037824 */ /* 0x000fca00078e00ff */
[----:B------:R-:W-:Y:S01]  /*12a50*/  LOP3.LUT R2, R2, 0x30, R3, 0x78, !PT ;  /* 0x0000003002027812 */ /* 0x000fe200078e7803 */
[----:B------:R-:W-:-:S05]  /*12a60*/  IMAD.SHL.U32 R3, R26, 0x80, RZ ;  /* 0x000000801a037824 */ /* 0x000fca00078e00ff */
[C---:B------:R-:W-:Y:S02]  /*12a70*/  LOP3.LUT R5, R3.reuse, 0x380, RZ, 0xc0, !PT ;  /* 0x0000038003057812 */ /* 0x040fe400078ec0ff */
[----:B------:R-:W-:Y:S01]  /*12a80*/  LOP3.LUT R8, R3, 0x400, RZ, 0xc0, !PT ;  /* 0x0000040003087812 */ /* 0x000fe200078ec0ff */
[----:B------:R-:W-:Y:S01]  /*12a90*/  IMAD.MOV.U32 R3, RZ, RZ, 0x20 ;  /* 0x00000020ff037424 */ /* 0x000fe200078e00ff */
[----:B------:R-:W-:-:S03]  /*12aa0*/  LOP3.LUT R5, R5, 0x10, R26, 0xf8, !PT ;  /* 0x0000001005057812 */ /* 0x000fc600078ef81a */
[----:B------:R-:W-:Y:S01]  /*12ab0*/  IMAD R31, R9, 0x800, R8 ;  /* 0x00000800091f7824 */ /* 0x000fe200078e0208 */
[----:B------:R-:W-:Y:S01]  /*12ac0*/  SEL R7, R3, 0xffffffe0, !P1 ;  /* 0xffffffe003077807 */ /* 0x000fe20004800000 */
[----:B------:R-:W-:Y:S01]  /*12ad0*/  IMAD.SHL.U32 R8, R26, 0x10, RZ ;  /* 0x000000101a087824 */ /* 0x000fe200078e00ff */
[----:B------:R-:W-:-:S03]  /*12ae0*/  SEL R3, R10, 0xffffffc0, !P2 ;  /* 0xffffffc00a037807 */ /* 0x000fc60005000000 */
[----:B------:R0:W-:Y:S04]  /*12af0*/  STL [R1], R7 ;  /* 0x0000000701007387 */ /* 0x0001e80000100800 */
[----:B------:R0:W-:Y:S01]  /*12b00*/  STL [R1+0x4], R3 ;  /* 0x0000040301007387 */ /* 0x0001e20000100800 */
[----:B------:R-:W-:Y:S05]  /*12b10*/  BRA.DIV UR4, `(.L_x_5040) ;  /* 0x0000003604d47947 */ /* 0x000fea000b800000 */
.L_x_5092:
[----:B------:R-:W-:Y:S01]  /*12b20*/  ULOP3.LUT UR4, UR43, 0x2, URZ, 0xfc, !UPT ;  /* 0x000000022b047892 */ /* 0x000fe2000f8efc3f */
[----:B------:R-:W-:Y:S02]  /*12b30*/  LOP3.LUT R30, R8, 0x30, RZ, 0xc0, !PT ;  /* 0x00000030081e7812 */ /* 0x000fe400078ec0ff */
[----:B------:R-:W-:Y:S02]  /*12b40*/  LOP3.LUT R16, R16, 0xfffffff7, RZ, 0xc0, !PT ;  /* 0xfffffff710107812 */ /* 0x000fe400078ec0ff */
[C---:B------:R-:W-:Y:S01]  /*12b50*/  ISETP.GE.AND P3, PT, R30.reuse, R17, PT ;  /* 0x000000111e00720c */ /* 0x040fe20003f66270 */
[----:B------:R-:W-:Y:S01]  /*12b60*/  IMAD.U32 R37, RZ, RZ, UR4 ;  /* 0x00000004ff257e24 */ /* 0x000fe2000f8e00ff */
[C---:B------:R-:W-:Y:S02]  /*12b70*/  LOP3.LUT R25, R30.reuse, 0x40, RZ, 0xfc, !PT ;  /* 0x000000401e197812 */ /* 0x040fe400078efcff */
[----:B------:R-:W-:Y:S02]  /*12b80*/  LOP3.LUT R24, R30, 0x80, RZ, 0xfc, !PT ;  /* 0x000000801e187812 */ /* 0x000fe400078efcff */
[----:B------:R-:W-:-:S02]  /*12b90*/  ISETP.NE.AND P0, PT, R37, 0x3, PT ;  /* 0x000000032500780c */ /* 0x000fc40003f05270 */
[-C--:B------:R-:W-:Y:S02]  /*12ba0*/  ISETP.GE.AND P2, PT, R25, R17.reuse, PT ;  /* 0x000000111900720c */ /* 0x080fe40003f46270 */
[----:B------:R-:W-:Y:S02]  /*12bb0*/  ISETP.GE.AND P1, PT, R24, R17, PT ;  /* 0x000000111800720c */ /* 0x000fe40003f26270 */
[----:B------:R-:W-:Y:S02]  /*12bc0*/  LOP3.LUT R10, R5, 0x70, R8, 0x78, !PT ;  /* 0x00000070050a7812 */ /* 0x000fe400078e7808 */
[----:B------:R-:W-:Y:S01]  /*12bd0*/  LOP3.LUT R23, R2, 0x640, R23, 0xf8, !PT ;  /* 0x0000064002177812 */ /* 0x000fe200078ef817 */
[----:B------:R-:W-:Y:S02]  /*12be0*/  IMAD.U32 R2, RZ, RZ, UR39 ;  /* 0x00000027ff027e24 */ /* 0x000fe4000f8e00ff */
[----:B------:R-:W-:Y:S01]  /*12bf0*/  IMAD.IADD R31, R31, 0x1, R10 ;  /* 0x000000011f1f7824 */ /* 0x000fe200078e020a */
[----:B------:R-:W-:-:S02]  /*12c00*/  SHF.R.U32.HI R10, RZ, 0x3, R26 ;  /* 0x00000003ff0a7819 */ /* 0x000fc4000001161a */
[----:B------:R-:W-:Y:S02]  /*12c10*/  @P0 LOP3.LUT R16, R16, 0x8, RZ, 0xfc, !PT ;  /* 0x0000000810100812 */ /* 0x000fe400078efcff */
[----:B------:R-:W-:Y:S02]  /*12c20*/  SHF.R.S32.HI R26, RZ, 0x1f, R2 ;  /* 0x0000001fff1a7819 */ /* 0x000fe40000011402 */
[----:B------:R-:W-:-:S04]  /*12c30*/  LOP3.LUT R16, R16, 0xfffffffb, RZ, 0xc0, !PT ;  /* 0xfffffffb10107812 */ /* 0x000fc800078ec0ff */
[----:B------:R-:W-:-:S04]  /*12c40*/  @P3 LOP3.LUT R16, R16, 0x4, RZ, 0xfc, !PT ;  /* 0x0000000410103812 */ /* 0x000fc800078efcff */
[----:B------:R-:W-:-:S04]  /*12c50*/  LOP3.LUT R16, R16, 0xfffffffd, RZ, 0xc0, !PT ;  /* 0xfffffffd10107812 */ /* 0x000fc800078ec0ff */
[----:B------:R-:W-:-:S04]  /*12c60*/  @P2 LOP3.LUT R16, R16, 0x2, RZ, 0xfc, !PT ;  /* 0x0000000210102812 */ /* 0x000fc800078efcff */
[----:B------:R-:W-:-:S04]  /*12c70*/  LOP3.LUT R16, R16, 0xfffffffe, RZ, 0xc0, !PT ;  /* 0xfffffffe10107812 */ /* 0x000fc800078ec0ff */
[----:B------:R-:W-:Y:S01]  /*12c80*/  @P1 LOP3.LUT R16, R16, 0x1, RZ, 0xfc, !PT ;  /* 0x0000000110101812 */ /* 0x000fe200078efcff */
[----:B------:R-:W-:Y:S06]  /*12c90*/  @!P0 BRA `(.L_x_5041) ;  /* 0x0000000000048947 */ /* 0x000fec0003800000 */
[----:B------:R-:W-:Y:S01]  /*12ca0*/  BPT.TRAP 0x1 ;  /* 0x000000040000795c */ /* 0x000fe20000300000 */
.L_x_5041:
[----:B------:R-:W-:Y:S01]  /*12cb0*/  IMAD.MOV.U32 R20, RZ, RZ, 0x1 ;  /* 0x00000001ff147424 */ /* 0x000fe200078e00ff */
[----:B------:R-:W-:-:S04]  /*12cc0*/  SHF.R.S32.HI R5, RZ, 0x1f, R4 ;  /* 0x0000001fff057819 */ /* 0x000fc80000011404 */
[----:B------:R-:W-:-:S04]  /*12cd0*/  SHF.L.U32 R20, R20, 0x1f, RZ ;  /* 0x0000001f14147819 */ /* 0x000fc800000006ff */
[----:B------:R-:W1:Y:S02]  /*12ce0*/  SYNCS.PHASECHK.TRANS64.TRYWAIT P0, [UR48+0x2a880], R20 ;  /* 0x02a88014ff0075a7 */ /* 0x000e640008000170 */
[----:B-1----:R-:W-:Y:S05]  /*12cf0*/  @!P0 BRA `(.L_x_5042) ;  /* 0x00000034007c8947 */ /* 0x002fea0003800000 */
.L_x_5093:
[----:B------:R-:W-:Y:S01]  /*12d00*/  ULDC.64 UR4, c[0x0][0x328] ;  /* 0x0000ca0000047ab9 */ /* 0x000fe20000000a00 */
[----:B------:R-:W-:Y:S01]  /*12d10*/  R2UR UR6, R26 ;  /* 0x000000001a0672ca */ /* 0x000fe200000e0000 */
[----:B0-----:R-:W-:Y:S01]  /*12d20*/  IMAD R3, R5, UR4, RZ ;  /* 0x0000000405037c24 */ /* 0x001fe2000f8e02ff */
[----:B------:R-:W-:Y:S01]  /*12d30*/  LOP3.LUT R29, R8, 0x40, RZ, 0xc0, !PT ;  /* 0x00000040081d7812 */ /* 0x000fe200078ec0ff */
[----:B------:R-:W-:Y:S01]  /*12d40*/  IMAD.SHL.U32 R11, R10, 0x80, RZ ;  /* 0x000000800a0b7824 */ /* 0x000fe200078e00ff */
[----:B------:R-:W-:Y:S01]  /*12d50*/  IADD3 R6, -R27, UR36, -R6 ;  /* 0x000000241b067c10 */ /* 0x000fe2000fffe906 */
[C---:B------:R-:W-:Y:S02]  /*12d60*/  IMAD R7, R4.reuse, UR5, R3 ;  /* 0x0000000504077c24 */ /* 0x040fe4000f8e0203 */
[----:B------:R-:W-:Y:S01]  /*12d70*/  IMAD.WIDE.U32 R2, R4, UR4, RZ ;  /* 0x0000000404027c25 */ /* 0x000fe2000f8e00ff */
[----:B------:R-:W-:Y:S01]  /*12d80*/  ULDC.64 UR4, c[0x0][0x338] ;  /* 0x0000ce0000047ab9 */ /* 0x000fe20000000a00 */
[----:B------:R-:W-:-:S02]  /*12d90*/  LOP3.LUT R11, R11, 0x180, RZ, 0xc0, !PT ;  /* 0x000001800b0b7812 */ /* 0x000fc400078ec0ff */
[----:B------:R-:W-:Y:S01]  /*12da0*/  IMAD.IADD R3, R3, 0x1, R7 ;  /* 0x0000000103037824 */ /* 0x000fe200078e0207 */
[----:B-----5:R-:W-:Y:S01]  /*12db0*/  SHF.R.S32.HI R7, RZ, 0x1f, R0 ;  /* 0x0000001fff077819 */ /* 0x020fe20000011400 */
[----:B------:R-:W-:Y:S01]  /*12dc0*/  IMAD R29, R9, 0x200, R29 ;  /* 0x00000200091d7824 */ /* 0x000fe200078e021d */
[----:B------:R-:W-:Y:S01]  /*12dd0*/  LOP3.LUT R11, R11, 0x30, R8, 0xf8, !PT ;  /* 0x000000300b0b7812 */ /* 0x000fe200078ef808 */
[----:B------:R-:W-:Y:S01]  /*12de0*/  IMAD.WIDE.U32 R2, R0, UR4, R2 ;  /* 0x0000000400027c25 */ /* 0x000fe2000f8e0002 */
[----:B------:R-:W-:-:S03]  /*12df0*/  ISETP.GE.AND P5, PT, R6, 0x1, PT ;  /* 0x000000010600780c */ /* 0x000fc60003fa6270 */
[----:B------:R-:W-:Y:S02]  /*12e00*/  IMAD R13, R7, UR4, RZ ;  /* 0x00000004070d7c24 */ /* 0x000fe4000f8e02ff */
[----:B------:R-:W-:Y:S02]  /*12e10*/  IMAD.SHL.U32 R10, R10, 0x10, RZ ;  /* 0x000000100a0a7824 */ /* 0x000fe400078e00ff */
[----:B------:R-:W-:Y:S01]  /*12e20*/  IMAD R12, R0, UR5, R13 ;  /* 0x00000005000c7c24 */ /* 0x000fe2000f8e020d */
[----:B------:R-:W-:Y:S02]  /*12e30*/  ULDC.64 UR4, c[0x0][0x330] ;  /* 0x0000cc0000047ab9 */ /* 0x000fe40000000a00 */
[----:B------:R-:W-:Y:S01]  /*12e40*/  IMAD.U32 R9, RZ, RZ, UR4 ;  /* 0x00000004ff097e24 */ /* 0x000fe2000f8e00ff */
[----:B------:R-:W-:Y:S01]  /*12e50*/  UIMAD UR4, UR6, UR4, URZ ;  /* 0x00000004060472a4 */ /* 0x000fe2000f8e023f */
[----:B------:R-:W-:Y:S01]  /*12e60*/  IMAD.IADD R3, R3, 0x1, R12 ;  /* 0x0000000103037824 */ /* 0x000fe200078e020c */
[----:B------:R-:W-:Y:S01]  /*12e70*/  LOP3.LUT R10, R11, 0x30, R10, 0x78, !PT ;  /* 0x000000300b0a7812 */ /* 0x000fe200078e780a */
[----:B------:R-:W-:Y:S01]  /*12e80*/  ULDC.64 UR6, c[0x0][0x318] ;  /* 0x0000c60000067ab9 */ /* 0x000fe20000000a00 */
[----:B------:R-:W-:-:S02]  /*12e90*/  UIMAD UR4, UR39, UR5, UR4 ;  /* 0x00000005270472a4 */ /* 0x000fc4000f8e0204 */
[----:B------:R-:W-:-:S04]  /*12ea0*/  IMAD.WIDE.U32 R2, R9, UR39, R2 ;  /* 0x0000002709027c25 */ /* 0x000fc8000f8e0002 */
[----:B------:R-:W-:Y:S01]  /*12eb0*/  IMAD.U32 R9, RZ, RZ, UR7 ;  /* 0x00000007ff097e24 */ /* 0x000fe2000f8e00ff */
[----:B------:R-:W-:Y:S01]  /*12ec0*/  IADD3 R8, P0, R2, UR6, RZ ;  /* 0x0000000602087c10 */ /* 0x000fe2000ff1e0ff */
[----:B------:R-:W-:-:S03]  /*12ed0*/  IMAD.IADD R29, R10, 0x1, R29 ;  /* 0x000000010a1d7824 */ /* 0x000fc600078e021d */
[----:B------:R-:W-:Y:S01]  /*12ee0*/  IADD3.X R9, R9, UR4, R3, P0, !PT ;  /* 0x0000000409097c10 */ /* 0x000fe200087fe403 */
[----:B------:R-:W-:-:S03]  /*12ef0*/  UMOV UR4, 0xffffffff ;  /* 0xffffffff00047882 */ /* 0x000fc60000000000 */
[----:B------:R-:W-:Y:S05]  /*12f00*/  BRA.DIV UR4, `(.L_x_5043) ;  /* 0x00000036040c7947 */ /* 0x000fea000b800000 */
[----:B------:R-:W0:Y:S01]  /*12f10*/  SHFL.IDX PT, R14, R8, RZ, 0x1c1f ;  /* 0x001c1fff080e7589 */ /* 0x000e2200000e0000 */
[----:B------:R-:W2:Y:S01]  /*12f20*/  LDC R10, c[0x0][0x2f4] ;  /* 0x0000bd00ff0a7b82 */ /* 0x000ea20000000800 */
[----:B------:R-:W-:Y:S01]  /*12f30*/  VIADD R17, R29, UR48 ;  /* 0x000000301d117c36 */ /* 0x000fe20008000000 */
[----:B------:R-:W-:Y:S01]  /*12f40*/  ISETP.GE.AND P6, PT, R6, 0x61, PT ;  /* 0x000000610600780c */ /* 0x000fe20003fc6270 */
[----:B------:R-:W3:Y:S01]  /*12f50*/  SHFL.IDX PT, R3, R9, RZ, 0x1c1f ;  /* 0x001c1fff09037589 */ /* 0x000ee200000e0000 */
[----:B------:R-:W-:Y:S02]  /*12f60*/  LOP3.LUT R16, R16, 0xffffffdf, RZ, 0xc0, !PT ;  /* 0xffffffdf10107812 */ /* 0x000fe400078ec0ff */
[----:B------:R-:W-:-:S09]  /*12f70*/  ISETP.GE.AND P1, PT, R6, 0x41, PT ;  /* 0x000000410600780c */ /* 0x000fd20003f26270 */
[----:B------:R-:W-:Y:S02]  /*12f80*/  @P6 LOP3.LUT R16, R16, 0x20, RZ, 0xfc, !PT ;  /* 0x0000002010106812 */ /* 0x000fe400078efcff */
[C---:B0-----:R-:W-:Y:S02]  /*12f90*/  IADD3 R2, P0, R30.reuse, R14, RZ ;  /* 0x0000000e1e027210 */ /* 0x041fe40007f1e0ff */
[-C--:B--2---:R-:W-:Y:S01]  /*12fa0*/  ISETP.GE.AND P4, PT, R30, R10.reuse, PT ;  /* 0x0000000a1e00720c */ /* 0x084fe20003f86270 */
[----:B------:R-:W0:Y:S01]  /*12fb0*/  SHFL.IDX PT, R14, R8, 0x1, 0x1c1f ;  /* 0x003c1f00080e7f89 */ /* 0x000e2200000e0000 */
[-C--:B------:R-:W-:Y:S01]  /*12fc0*/  ISETP.GE.AND P3, PT, R25, R10.reuse, PT ;  /* 0x0000000a1900720c */ /* 0x080fe20003f66270 */
[----:B---3--:R-:W-:Y:S01]  /*12fd0*/  IMAD.X R3, RZ, RZ, R3, P0 ;  /* 0x000000ffff037224 */ /* 0x008fe200000e0603 */
[----:B------:R-:W-:Y:S02]  /*12fe0*/  ISETP.LT.OR P0, PT, R6, 0x1, P4 ;  /* 0x000000010600780c */ /* 0x000fe40002701670 */
[----:B------:R-:W-:-:S11]  /*12ff0*/  ISETP.GE.AND P2, PT, R24, R10, PT ;  /* 0x0000000a1800720c */ /* 0x000fd60003f46270 */
[----:B------:R-:W-:Y:S01]  /*13000*/  LDGSTS.E.BYPASS.LTC128B.128 [R17+0xc400], desc[UR46][R2.64], !P0 ;  /* 0x0c40000002117fae */ /* 0x000fe2000c101d6e */
[----:B------:R-:W-:-:S13]  /*13010*/  ISETP.LT.OR P0, PT, R6, 0x1, P3 ;  /* 0x000000010600780c */ /* 0x000fda0001f01670 */
[----:B------:R-:W-:Y:S01]  /*13020*/  LDGSTS.E.BYPASS.LTC128B.128 [R17+0xe400], desc[UR46][R2.64+0x40], !P0 ;  /* 0x0e40004002117fae */ /* 0x000fe2000c101d6e */
[----:B------:R-:W-:-:S13]  /*13030*/  ISETP.LT.OR P0, PT, R6, 0x1, P2 ;  /* 0x000000010600780c */ /* 0x000fda0001701670 */
[----:B------:R2:W-:Y:S04]  /*13040*/  LDGSTS.E.BYPASS.LTC128B.128 [R17+0x10400], desc[UR46][R2.64+0x80], !P0 ;  /* 0x1040008002117fae */ /* 0x0005e8000c101d6e */
[----:B--2---:R-:W2:Y:S01]  /*13050*/  SHFL.IDX PT, R3, R9, 0x1, 0x1c1f ;  /* 0x003c1f0009037f89 */ /* 0x004ea200000e0000 */
[----:B0-----:R-:W-:-:S03]  /*13060*/  IADD3 R2, P0, R30, R14, RZ ;  /* 0x0000000e1e027210 */ /* 0x001fc60007f1e0ff */
[----:B------:R-:W0:Y:S02]  /*13070*/  SHFL.IDX PT, R14, R8, 0x2, 0x1c1f ;  /* 0x005c1f00080e7f89 */ /* 0x000e2400000e0000 */
[----:B--2---:R-:W-:Y:S01]  /*13080*/  IMAD.X R3, RZ, RZ, R3, P0 ;  /* 0x000000ffff037224 */ /* 0x004fe200000e0603 */
[----:B------:R-:W-:-:S13]  /*13090*/  ISETP.LT.OR P0, PT, R6, 0x21, P4 ;  /* 0x000000210600780c */ /* 0x000fda0002701670 */
[----:B------:R-:W-:Y:S01]  /*130a0*/  LDGSTS.E.BYPASS.LTC128B.128 [R17+0xcc00], desc[UR46][R2.64], !P0 ;  /* 0x0cc0000002117fae */ /* 0x000fe2000c101d6e */
[----:B------:R-:W-:-:S13]  /*130b0*/  ISETP.LT.OR P0, PT, R6, 0x21, P3 ;  /* 0x000000210600780c */ /* 0x000fda0001f01670 */
[----:B------:R-:W-:Y:S01]  /*130c0*/  LDGSTS.E.BYPASS.LTC128B.128 [R17+0xec00], desc[UR46][R2.64+0x40], !P0 ;  /* 0x0ec0004002117fae */ /* 0x000fe2000c101d6e */
[----:B------:R-:W-:-:S13]  /*130d0*/  ISETP.LT.OR P0, PT, R6, 0x21, P2 ;  /* 0x000000210600780c */ /* 0x000fda0001701670 */
[----:B------:R2:W-:Y:S04]  /*130e0*/  LDGSTS.E.BYPASS.LTC128B.128 [R17+0x10c00], desc[UR46][R2.64+0x80], !P0 ;  /* 0x10c0008002117fae */ /* 0x0005e8000c101d6e */
[----:B--2---:R-:W2:Y:S01]  /*130f0*/  SHFL.IDX PT, R3, R9, 0x2, 0x1c1f ;  /* 0x005c1f0009037f89 */ /* 0x004ea200000e0000 */
[----:B0-----:R-:W-:-:S03]  /*13100*/  IADD3 R2, P0, R30, R14, RZ ;  /* 0x0000000e1e027210 */ /* 0x001fc60007f1e0ff */
[----:B------:R-:W0:Y:S04]  /*13110*/  SHFL.IDX PT, R9, R9, 0x3, 0x1c1f ;  /* 0x007c1f0009097f89 */ /* 0x000e2800000e0000 */
[----:B------:R3:W4:Y:S01]  /*13120*/  SHFL.IDX PT, R14, R8, 0x3, 0x1c1f ;  /* 0x007c1f00080e7f89 */ /* 0x00072200000e0000 */
[----:B--2---:R-:W-:Y:S01]  /*13130*/  IMAD.X R3, RZ, RZ, R3, P0 ;  /* 0x000000ffff037224 */ /* 0x004fe200000e0603 */
[----:B------:R-:W-:-:S13]  /*13140*/  ISETP.LT.OR P0, PT, R6, 0x41, P4 ;  /* 0x000000410600780c */ /* 0x000fda0002701670 */
[----:B------:R3:W-:Y:S01]  /*13150*/  LDGSTS.E.BYPASS.LTC128B.128 [R17+0xd400], desc[UR46][R2.64], !P0 ;  /* 0x0d40000002117fae */ /* 0x0007e2000c101d6e */
[----:B------:R-:W-:-:S13]  /*13160*/  ISETP.LT.OR P0, PT, R6, 0x41, P3 ;  /* 0x000000410600780c */ /* 0x000fda0001f01670 */
[----:B------:R3:W-:Y:S01]  /*13170*/  LDGSTS.E.BYPASS.LTC128B.128 [R17+0xf400], desc[UR46][R2.64+0x40], !P0 ;  /* 0x0f40004002117fae */ /* 0x0007e2000c101d6e */
[----:B------:R-:W-:-:S13]  /*13180*/  ISETP.LT.OR P0, PT, R6, 0x41, P2 ;  /* 0x000000410600780c */ /* 0x000fda0001701670 */
[----:B------:R3:W-:Y:S01]  /*13190*/  LDGSTS.E.BYPASS.LTC128B.128 [R17+0x11400], desc[UR46][R2.64+0x80], !P0 ;  /* 0x1140008002117fae */ /* 0x0007e2000c101d6e */
[----:B0---4-:R-:W-:-:S13]  /*131a0*/  ISETP.GE.AND P0, PT, R6, 0x21, PT ;  /* 0x000000210600780c */ /* 0x011fda0003f06270 */
.L_x_5103:
[C---:B------:R-:W-:Y:S02]  /*131b0*/  ISETP.LT.OR P4, PT, R6.reuse, 0x61, P4 ;  /* 0x000000610600780c */ /* 0x040fe40002781670 */
        /* <DEDUP_REMOVED lines=14> */
[----:B------:R-:W-:-:S13]  /*132a0*/  ISETP.NE.AND P6, PT, R37, 0x3, PT ;  /* 0x000000032500780c */ /* 0x000fda0003fc5270 */
[----:B0-----:R-:W-:Y:S05]  /*132b0*/  @!P6 BRA `(.L_x_5044) ;  /* 0x000000000004e947 */ /* 0x001fea0003800000 */
[----:B------:R-:W-:Y:S01]  /*132c0*/  BPT.TRAP 0x1 ;  /* 0x000000040000795c */ /* 0x000fe20000300000 */
.L_x_5044:
[----:B------:R-:W-:Y:S01]  /*132d0*/  SYNCS.ARRIVE.TRANS64.A1T0 RZ, [UR48+0x2a870], RZ ;  /* 0x02a870ffffff79a7 */ /* 0x000fe20008100030 */
[----:B------:R-:W-:Y:S05]  /*132e0*/  @!P6 BRA `(.L_x_5045) ;  /* 0x000000000004e947 */ /* 0x000fea0003800000 */
[----:B------:R-:W-:Y:S01]  /*132f0*/  BPT.TRAP 0x1 ;  /* 0x000000040000795c */ /* 0x000fe20000300000 */
.L_x_5045:
[----:B------:R-:W0:Y:S02]  /*13300*/  SYNCS.PHASECHK.TRANS64.TRYWAIT P2, [UR48+0x2a840], R20 ;  /* 0x02a84014ff0075a7 */ /* 0x000e240008040170 */
[----:B0-----:R-:W-:Y:S05]  /*13310*/  @!P2 BRA `(.L_x_5046) ;  /* 0x000000340080a947 */ /* 0x001fea0003800000 */
.L_x_5104:
[----:B------:R-:W-:Y:S01]  /*13320*/  ULDC.64 UR4, c[0x0][0x300] ;  /* 0x0000c00000047ab9 */ /* 0x000fe20000000a00 */
[----:B------:R-:W-:Y:S01]  /*13330*/  R2UR UR6, R26 ;  /* 0x000000001a0672ca */ /* 0x000fe200000e0000 */
[----:B------:R-:W-:Y:S01]  /*13340*/  IMAD R5, R5, UR4, RZ ;  /* 0x0000000405057c24 */ /* 0x000fe2000f8e02ff */
[----:B------:R-:W2:Y:S01]  /*13350*/  LDC R6, c[0x0][0x2f4] ;  /* 0x0000bd00ff067b82 */ /* 0x000ea20000000800 */
[----:B------:R-:W-:-:S04]  /*13360*/  IMAD.WIDE.U32 R2, R4, UR4, RZ ;  /* 0x0000000404027c25 */ /* 0x000fc8000f8e00ff */
        /* <DEDUP_REMOVED lines=8> */
[----:B------:R-:W-:Y:S01]  /*133f0*/  IMAD.U32 R5, RZ, RZ, UR4 ;  /* 0x00000004ff057e24 */ /* 0x000fe2000f8e00ff */
[----:B------:R-:W-:-:S03]  /*13400*/  UIMAD UR4, UR6, UR4, URZ ;  /* 0x00000004060472a4 */ /* 0x000fc6000f8e023f */
[----:B------:R-:W-:Y:S01]  /*13410*/  IMAD.WIDE.U32 R2, R5, UR39, R2 ;  /* 0x0000002705027c25 */ /* 0x000fe2000f8e0002 */
[----:B------:R-:W-:Y:S01]  /*13420*/  ULDC.64 UR6, c[0x0][0x2e8] ;  /* 0x0000ba0000067ab9 */ /* 0x000fe20000000a00 */
[----:B------:R-:W-:Y:S01]  /*13430*/  UIMAD UR4, UR39, UR5, UR4 ;  /* 0x00000005270472a4 */ /* 0x000fe2000f8e0204 */
[-C--:B--2---:R-:W-:Y:S01]  /*13440*/  ISETP.GE.AND P3, PT, R24, R6.reuse, PT ;  /* 0x000000061800720c */ /* 0x084fe20003f66270 */
[----:B------:R-:W-:Y:S01]  /*13450*/  IMAD.U32 R5, RZ, RZ, UR7 ;  /* 0x00000007ff057e24 */ /* 0x000fe2000f8e00ff */
[----:B------:R-:W-:Y:S02]  /*13460*/  IADD3 R0, P2, R2, UR6, RZ ;  /* 0x0000000602007c10 */ /* 0x000fe4000ff5e0ff */
[----:B------:R-:W-:Y:S02]  /*13470*/  ISETP.GE.AND P4, PT, R25, R6, PT ;  /* 0x000000061900720c */ /* 0x000fe40003f86270 */
[----:B------:R-:W-:Y:S01]  /*13480*/  IADD3.X R4, R5, UR4, R3, P2, !PT ;  /* 0x0000000405047c10 */ /* 0x000fe200097fe403 */
[----:B------:R-:W-:-:S03]  /*13490*/  UMOV UR4, 0xffffffff ;  /* 0xffffffff00047882 */ /* 0x000fc60000000000 */
[----:B------:R-:W-:Y:S07]  /*134a0*/  BRA.DIV UR4, `(.L_x_5047) ;  /* 0x0000003604307947 */ /* 0x000fee000b800000 */
[----:B------:R-:W2:Y:S01]  /*134b0*/  SHFL.IDX PT, R14, R0, RZ, 0x1c1f ;  /* 0x001c1fff000e7589 */ /* 0x000ea200000e0000 */
[----:B------:R-:W-:-:S03]  /*134c0*/  ISETP.GE.AND P6, PT, R30, R6, PT ;  /* 0x000000061e00720c */ /* 0x000fc60003fc6270 */
[----:B------:R-:W3:Y:S04]  /*134d0*/  SHFL.IDX PT, R2, R4, RZ, 0x1c1f ;  /* 0x001c1fff04027589 */ /* 0x000ee800000e0000 */
[----:B------:R-:W-:Y:S01]  /*134e0*/  SHFL.IDX PT, R5, R4, 0x1, 0x1c1f ;  /* 0x003c1f0004057f89 */ /* 0x000fe200000e0000 */
[----:B--2---:R-:W-:-:S05]  /*134f0*/  @P5 IADD3 R14, P2, R30, R14, RZ ;  /* 0x0000000e1e0e5210 */ /* 0x004fca0007f5e0ff */
[----:B---3--:R-:W-:Y:S02]  /*13500*/  @P5 IMAD.X R3, RZ, RZ, R2, P2 ;  /* 0x000000ffff035224 */ /* 0x008fe400010e0602 */
[----:B------:R-:W-:Y:S02]  /*13510*/  @P5 IMAD.MOV.U32 R2, RZ, RZ, R14 ;  /* 0x000000ffff025224 */ /* 0x000fe400078e000e */
[----:B------:R-:W2:Y:S04]  /*13520*/  SHFL.IDX PT, R14, R0, 0x1, 0x1c1f ;  /* 0x003c1f00000e7f89 */ /* 0x000ea800000e0000 */
[----:B------:R-:W-:Y:S04]  /*13530*/  @P5 LDGSTS.E.BYPASS.LTC128B.128 [R17+0x1e400], desc[UR46][R2.64], !P6 ;  /* 0x1e40000002115fae */ /* 0x000fe8000f101d6e */
[----:B------:R-:W-:Y:S04]  /*13540*/  @P5 LDGSTS.E.BYPASS.LTC128B.128 [R17+0x20400], desc[UR46][R2.64+0x40], !P4 ;  /* 0x2040004002115fae */ /* 0x000fe8000e101d6e */
[----:B------:R3:W-:Y:S01]  /*13550*/  @P5 LDGSTS.E.BYPASS.LTC128B.128 [R17+0x22400], desc[UR46][R2.64+0x80], !P3 ;  /* 0x2240008002115fae */ /* 0x0007e2000d901d6e */
[----:B--2---:R-:W-:-:S05]  /*13560*/  @P0 IADD3 R14, P2, R30, R14, RZ ;  /* 0x0000000e1e0e0210 */ /* 0x004fca0007f5e0ff */
[----:B------:R-:W-:Y:S02]  /*13570*/  @P0 IMAD.X R5, RZ, RZ, R5, P2 ;  /* 0x000000ffff050224 */ /* 0x000fe400010e0605 */
[----:B---3--:R-:W-:Y:S02]  /*13580*/  @P0 IMAD.MOV.U32 R2, RZ, RZ, R14 ;  /* 0x000000ffff020224 */ /* 0x008fe400078e000e */
[----:B------:R-:W2:Y:S01]  /*13590*/  SHFL.IDX PT, R14, R0, 0x2, 0x1c1f ;  /* 0x005c1f00000e7f89 */ /* 0x000ea200000e0000 */
[----:B------:R-:W-:-:S03]  /*135a0*/  @P0 IMAD.MOV.U32 R3, RZ, RZ, R5 ;  /* 0x000000ffff030224 */ /* 0x000fc600078e0005 */
[----:B------:R-:W3:Y:S04]  /*135b0*/  SHFL.IDX PT, R5, R4, 0x2, 0x1c1f ;  /* 0x005c1f0004057f89 */ /* 0x000ee800000e0000 */
[----:B------:R-:W-:Y:S04]  /*135c0*/  @P0 LDGSTS.E.BYPASS.LTC128B.128 [R17+0x1ec00], desc[UR46][R2.64], !P6 ;  /* 0x1ec0000002110fae */ /* 0x000fe8000f101d6e */
        /* <DEDUP_REMOVED lines=9> */
[----:B------:R2:W-:Y:S04]  /*13660*/  @P1 LDGSTS.E.BYPASS.LTC128B.128 [R17+0x23400], desc[UR46][R2.64+0x80], !P3 ;  /* 0x2340008002111fae */ /* 0x0005e8000d901d6e */
[----:B------:R2:W4:Y:S02]  /*13670*/  SHFL.IDX PT, R5, R4, 0x3, 0x1c1f ;  /* 0x007c1f0004057f89 */ /* 0x00052400000e0000 */
.L_x_5114:
        /* <DEDUP_REMOVED lines=8> */
[----:B------:R2:W-:Y:S04]  /*13700*/  @P1 LDGSTS.E.BYPASS.LTC128B.128 [R17+0x21c00], desc[UR46][R2.64+0x40], !P4 ;  /* 0x21c0004002111fae */ /* 0x0005e8000e101d6e */
[----:B------:R2:W-:Y:S01]  /*13710*/  @P1 LDGSTS.E.BYPASS.LTC128B.128 [R17+0x23c00], desc[UR46][R2.64+0x80], !P3 ;  /* 0x23c0008002111fae */ /* 0x0005e2000d901d6e */
[----:B------:R-:W-:Y:S01]  /*13720*/  NOP ;  /* 0x0000000000007918 */ /* 0x000fe20000000000 */
[----:B------:R-:W-:Y:S02]  /*13730*/  SYNCS.ARRIVE.TRANS64.RED.A0T1 RZ, [UR48+0x2a830], RZ ;  /* 0x02a830ffffff79a7 */ /* 0x000fe40008200430 */
[----:B------:R-:W-:Y:S01]  /*13740*/  ARRIVES.LDGSTSBAR.64.TRANSCNT [UR48+0x2a830] ;  /* 0x02a83000ff0079b0 */ /* 0x000fe20008000ab0 */
[----:B------:R-:W-:Y:S01]  /*13750*/  NOP ;  /* 0x0000000000007918 */ /* 0x000fe20000000000 */
[----:B------:R-:W-:-:S13]  /*13760*/  ISETP.NE.AND P1, PT, R37, 0x3, PT ;  /* 0x000000032500780c */ /* 0x000fda0003f25270 */
[----:B--2---:R-:W-:Y:S05]  /*13770*/  @!P1 BRA `(.L_x_5048) ;  /* 0x0000000000049947 */ /* 0x004fea0003800000 */
[----:B------:R-:W-:Y:S01]  /*13780*/  BPT.TRAP 0x1 ;  /* 0x000000040000795c */ /* 0x000fe20000300000 */
.L_x_5048:
        /* <DEDUP_REMOVED lines=30> */
.L_x_5049:
[----:B------:R-:W-:Y:S01]  /*13970*/  UISETP.NE.AND UP0, UPT, UR50, URZ, UPT ;  /* 0x0000003f3200728c */ /* 0x000fe2000bf05270 */
[----:B------:R-:W-:Y:S01]  /*13980*/  IMAD.U32 R4, RZ, RZ, UR36 ;  /* 0x00000024ff047e24 */ /* 0x000fe2000f8e00ff */
[----:B------:R-:W-:Y:S01]  /*13990*/  ULDC.64 UR4, c[0x0][0x2e0] ;  /* 0x0000b80000047ab9 */ /* 0x000fe20000000a00 */
[----:B------:R-:W-:Y:S01]  /*139a0*/  IMAD.U32 R3, RZ, RZ, UR49 ;  /* 0x00000031ff037e24 */ /* 0x000fe2000f8e00ff */
[----:B------:R-:W-:Y:S01]  /*139b0*/  IADD3 R0, R27, UR40, R32 ;  /* 0x000000281b007c10 */ /* 0x000fe2000fffe020 */
[----:B------:R-:W-:Y:S01]  /*139c0*/  IMAD.U32 R5, RZ, RZ, UR37 ;  /* 0x00000025ff057e24 */ /* 0x000fe2000f8e00ff */
[----:B------:R-:W-:Y:S01]  /*139d0*/  PLOP3.LUT P0, PT, PT, PT, UP0, 0x80, 0x0 ;  /* 0x000000000000781c */ /* 0x000fe20003f0f008 */
[----:B------:R-:W-:Y:S01]  /*139e0*/  IMAD.MOV.U32 R2, RZ, RZ, R4 ;  /* 0x000000ffff027224 */ /* 0x000fe200078e0004 */
[----:B------:R-:W-:Y:S01]  /*139f0*/  PLOP3.LUT P1, PT, PT, PT, UP0, 0x80, 0x0 ;  /* 0x000000000000781c */ /* 0x000fe20003f2f008 */
[----:B------:R-:W-:Y:S02]  /*13a00*/  IMAD R36, R36, UR4, RZ ;  /* 0x0000000424247c24 */ /* 0x000fe4000f8e02ff */
[C---:B------:R-:W-:Y:S01]  /*13a10*/  IMAD.WIDE.U32 R2, R35.reuse, UR4, R2 ;  /* 0x0000000423027c25 */ /* 0x040fe2000f8e0002 */
[----:B------:R-:W-:Y:S01]  /*13a20*/  @UP0 ULDC UR4, c[0x0][0x44c] ;  /* 0x0001130000040ab9 */ /* 0x000fe20000000800 */
[----:B------:R-:W2:Y:S02]  /*13a30*/  LDC R5, c[0x0][0x448] ;  /* 0x00011200ff057b82 */ /* 0x000ea40000000800 */
[----:B------:R-:W-:Y:S01]  /*13a40*/  IMAD R9, R35, UR5, R36 ;  /* 0x0000000523097c24 */ /* 0x000fe2000f8e0224 */
[----:B------:R-:W-:Y:S01]  /*13a50*/  @UP0 ULDC UR5, c[0x0][0x450] ;  /* 0x0001140000050ab9 */ /* 0x000fe20000000800 */
[----:B------:R-:W-:-:S02]  /*13a60*/  IMAD.MOV.U32 R7, RZ, RZ, R0 ;  /* 0x000000ffff077224 */ /* 0x000fc400078e0000 */
[----:B------:R-:W-:-:S04]  /*13a70*/  @P0 IMAD.HI.U32 R4, R0, UR4, RZ ;  /* 0x0000000400040c27 */ /* 0x000fc8000f8e00ff */
[----:B------:R-:W-:Y:S01]  /*13a80*/  IMAD.IADD R3, R3, 0x1, R9 ;  /* 0x0000000103037824 */ /* 0x000fe200078e0209 */
        /* <DEDUP_REMOVED lines=23> */
[----:B------:R-:W2:Y:S01]  /*13c00*/  SHFL.IDX PT, R14, R0, RZ, 0x1c1f ;  /* 0x001c1fff000e7589 */ /* 0x000ea200000e0000 */
[----:B------:R-:W-:Y:S01]  /*13c10*/  ULDC UR4, c[0x0][0x288] ;  /* 0x0000a20000047ab9 */ /* 0x000fe20000000800 */
[----:B------:R-:W-:Y:S02]  /*13c20*/  VIADD R6, R27, UR40 ;  /* 0x000000281b067c36 */ /* 0x000fe40008000000 */
        /* <DEDUP_REMOVED lines=31> */
[----:B------:R2:W-:Y:S04]  /*13e20*/  @!P1 LDGSTS.E.BYPASS.LTC128B.128 [R17+0x1d400], desc[UR46][R2.64+0x80], !P0 ;  /* 0x1d40008002119fae */ /* 0x0005e8000c101d6e */
[----:B------:R2:W4:Y:S02]  /*13e30*/  SHFL.IDX PT, R7, R4, 0x3, 0x1c1f ;  /* 0x007c1f0004077f89 */ /* 0x00052400000e0000 */
.L_x_5123:
[----:B------:R-:W-:Y:S01]  /*13e40*/  VIADD R6, R6, 0x60 ;  /* 0x0000006006067836 */ /* 0x000fe20000000000 */
[----:B------:R-:W-:Y:S04]  /*13e50*/  BSSY B0, `(.L_x_5051) ;  /* 0x000000b000007945 */ /* 0x000fe80003800000 */
[----:B------:R-:W-:-:S13]  /*13e60*/  ISETP.GE.AND P1, PT, R6, R5, PT ;  /* 0x000000050600720c */ /* 0x000fda0003f26270 */
[----:B------:R-:W-:Y:S05]  /*13e70*/  @P1 BRA `(.L_x_5052) ;  /* 0x0000000000201947 */ /* 0x000fea0003800000 */
[----:B--23--:R-:W-:-:S05]  /*13e80*/  IADD3 R2, P1, R30, R14, RZ ;  /* 0x0000000e1e027210 */ /* 0x00cfca0007f3e0ff */
[----:B----4-:R-:W-:-:S05]  /*13e90*/  IMAD.X R3, RZ, RZ, R7, P1 ;  /* 0x000000ffff037224 */ /* 0x010fca00008e0607 */
[----:B------:R-:W-:Y:S01]  /*13ea0*/  @!PT LDS RZ, [RZ] ;  /* 0x00000000fffff984 */ /* 0x000fe20000000800 */
[----:B------:R-:W-:Y:S01]  /*13eb0*/  @!PT LDS RZ, [RZ] ;  /* 0x00000000fffff984 */ /* 0x000fe20000000800 */
[----:B------:R-:W-:Y:S01]  /*13ec0*/  @!PT LDS RZ, [RZ] ;  /* 0x00000000fffff984 */ /* 0x000fe20000000800 */
[----:B------:R2:W-:Y:S04]  /*13ed0*/  LDGSTS.E.BYPASS.LTC128B.128 [R17+0x19c00], desc[UR46][R2.64], !P3 ;  /* 0x19c0000002117fae */ /* 0x0005e8000d901d6e */
[----:B------:R2:W-:Y:S04]  /*13ee0*/  LDGSTS.E.BYPASS.LTC128B.128 [R17+0x1bc00], desc[UR46][R2.64+0x40], !P2 ;  /* 0x1bc0004002117fae */ /* 0x0005e8000d101d6e */
[----:B------:R2:W-:Y:S02]  /*13ef0*/  LDGSTS.E.BYPASS.LTC128B.128 [R17+0x1dc00], desc[UR46][R2.64+0x80], !P0 ;  /* 0x1dc0008002117fae */ /* 0x0005e4000c101d6e */
.L_x_5052:
[----:B------:R-:W-:Y:S05]  /*13f00*/  BSYNC B0 ;  /* 0x0000000000007941 */ /* 0x000fea0003800000 */
.L_x_5051:
[----:B------:R-:W-:Y:S01]  /*13f10*/  NOP ;  /* 0x0000000000007918 */ /* 0x000fe20000000000 */
[----:B------:R-:W-:Y:S01]  /*13f20*/  SYNCS.ARRIVE.TRANS64.RED.A0T1 RZ, [UR48+0x2a800], RZ ;  /* 0x02a800ffffff79a7 */ /* 0x000fe20008200430 */
[----:B--2---:R-:W-:Y:S01]  /*13f30*/  IMAD.MOV.U32 R3, RZ, RZ, 0x1 ;  /* 0x00000001ff037424 */ /* 0x004fe200078e00ff */
[----:B------:R-:W-:Y:S04]  /*13f40*/  ARRIVES.LDGSTSBAR.64.TRANSCNT [UR48+0x2a800] ;  /* 0x02a80000ff0079b0 */ /* 0x000fe80008000ab0 */
[----:B------:R-:W-:Y:S01]  /*13f50*/  SHF.L.U32 R3, R3, 0x1f, RZ ;  /* 0x0000001f03037819 */ /* 0x000fe200000006ff */
[----:B------:R-:W-:Y:S01]  /*13f60*/  NOP ;  /* 0x0000000000007918 */ /* 0x000fe20000000000 */
[----:B------:R-:W-:Y:S01]  /*13f70*/  SYNCS.ARRIVE.TRANS64.A1T0 RZ, [UR48+0x2a800], RZ ;  /* 0x02a800ffffff79a7 */ /* 0x000fe20008100030 */
[----:B------:R-:W-:-:S05]  /*13f80*/  VIADD R18, R18, 0xfffffffe ;  /* 0xfffffffe12127836 */ /* 0x000fca0000000000 */
[----:B------:R-:W-:Y:S01]  /*13f90*/  ISETP.GE.AND P0, PT, R18, UR51, PT ;  /* 0x0000003312007c0c */ /* 0x000fe2000bf06270 */
[----:B------:R-:W2:Y:S02]  /*13fa0*/  SYNCS.PHASECHK.TRANS64.TRYWAIT P1, [UR48+0x2a820], R3 ;  /* 0x02a82003ff0075a7 */ /* 0x000ea40008020170 */
[----:B--2---:R-:W-:Y:S10]  /*13fb0*/  @!P1 BRA `(.L_x_5053) ;  /* 0x0000003000f49947 */ /* 0x004ff40003800000 */
.L_x_5124:
[----:B01----:R-:W-:Y:S01]  /*13fc0*/  IMAD.MOV.U32 R20, RZ, RZ, 0x1 ;  /* 0x00000001ff147424 */ /* 0x003fe200078e00ff */
[----:B------:R-:W-:Y:S06]  /*13fd0*/  @!P0 BRA `(.L_x_5054) ;  /* 0x0000001000ec8947 */ /* 0x000fec0003800000 */
[----:B------:R-:W5:Y:S04]  /*13fe0*/  LDL R6, [R1+0x4] ;  /* 0x0000040001067983 */ /* 0x000f680000100800 */
[----:B------:R-:W3:Y:S01]  /*13ff0*/  LDL R4, [R1] ;  /* 0x0000000001047983 */ /* 0x000ee20000100800 */
[----:B------:R-:W-:Y:S01]  /*14000*/  UIADD3 UR4, UR45, 0x1, URZ ;  /* 0x000000012d047890 */ /* 0x000fe2000fffe03f */
[----:B--2---:R-:W-:Y:S01]  /*14010*/  LOP3.LUT R3, RZ, UR42, RZ, 0x33, !PT ;  /* 0x0000002aff037c12 */ /* 0x004fe2000f8e33ff */
[----:B------:R-:W-:Y:S01]  /*14020*/  IMAD.MOV.U32 R8, RZ, RZ, 0x1 ;  /* 0x00000001ff087424 */ /* 0x000fe200078e00ff */
[----:B------:R-:W-:Y:S01]  /*14030*/  IADD3 R19, R32, R19, R27 ;  /* 0x0000001320137210 */ /* 0x000fe20007ffe01b */
[----:B------:R-:W-:Y:S01]  /*14040*/  UIMAD UR4, UR4, UR38, URZ ;  /* 0x00000026040472a4 */ /* 0x000fe2000f8e023f */
[----:B------:R-:W-:Y:S01]  /*14050*/  LOP3.LUT R5, RZ, UR41, RZ, 0x33, !PT ;  /* 0x00000029ff057c12 */ /* 0x000fe2000f8e33ff */
[----:B----4-:R-:W-:-:S02]  /*14060*/  IMAD.MOV.U32 R7, RZ, RZ, RZ ;  /* 0x000000ffff077224 */ /* 0x010fc400078e00ff */
[----:B------:R-:W-:Y:S02]  /*14070*/  VIADD R19, R19, 0xfffffe80 ;  /* 0xfffffe8013137836 */ /* 0x000fe40000000000 */
[----:B------:R-:W-:-:S04]  /*14080*/  LOP3.LUT R0, RZ, UR4, RZ, 0x33, !PT ;  /* 0x00000004ff007c12 */ /* 0x000fc8000f8e33ff */
[----:B------:R-:W-:-:S04]  /*14090*/  VIADDMNMX R0, R0, -UR44, R3, !PT ;  /* 0x8000002c00007c46 */ /* 0x000fc8000f800103 */
[----:B------:R-:W-:-:S04]  /*140a0*/  VIMNMX R0, R0, R5, !PT ;  /* 0x0000000500007248 */ /* 0x000fc80007fe0100 */
[C---:B------:R-:W-:Y:S01]  /*140b0*/  IADD3 R21, -R0.reuse, -0x2, RZ ;  /* 0xfffffffe00157810 */ /* 0x040fe20007ffe1ff */
[----:B------:R-:W-:Y:S02]  /*140c0*/  IMAD R18, R0, -0x80, R19 ;  /* 0xffffff8000127824 */ /* 0x000fe400078e0213 */
[--C-:B-----5:R-:W-:Y:S02]  /*140d0*/  IMAD.IADD R32, R6, 0x1, R31.reuse ;  /* 0x0000000106207824 */ /* 0x120fe400078e021f */
[C---:B---3--:R-:W-:Y:S02]  /*140e0*/  IMAD.IADD R36, R4.reuse, 0x1, R31 ;  /* 0x0000000104247824 */ /* 0x048fe400078e021f */
[----:B------:R-:W-:-:S07]  /*140f0*/  IMAD.IADD R34, R4, 0x1, R32 ;  /* 0x0000000104227824 */ /* 0x000fce00078e0220 */
.L_x_5069:
[----:B0-----:R-:W0:Y:S01]  /*14100*/  LDC R0, c[0x0][0x430] ;  /* 0x00010c00ff007b82 */ /* 0x001e220000000800 */
[----:B------:R-:W-:Y:S01]  /*14110*/  IMAD.MOV.U32 R9, RZ, RZ, R18 ;  /* 0x000000ffff097224 */ /* 0x000fe200078e0012 */
[----:B------:R-:W-:Y:S01]  /*14120*/  ULDC.64 UR4, c[0x0][0x428] ;  /* 0x00010a0000047ab9 */ /* 0x000fe20000000a00 */
[----:B0-----:R-:W-:-:S13]  /*14130*/  ISETP.NE.AND P0, PT, R0, 0x1, PT ;  /* 0x000000010000780c */ /* 0x001fda0003f05270 */
[----:B------:R-:W0:Y:S08]  /*14140*/  @P0 LDC R3, c[0x0][0x434] ;  /* 0x00010d00ff030b82 */ /* 0x000e300000000800 */
[----:B------:R-:W1:Y:S01]  /*14150*/  @P0 LDC R5, c[0x0][0x438] ;  /* 0x00010e00ff050b82 */ /* 0x000e620000000800 */
[----:B0-----:R-:W-:-:S05]  /*14160*/  @P0 IMAD.HI.U32 R0, R18, R3, RZ ;  /* 0x0000000312000227 */ /* 0x001fca00078e00ff */
[----:B-1----:R-:W-:Y:S01]  /*14170*/  @P0 SHF.R.U32.HI R9, RZ, R5, R0 ;  /* 0x00000005ff090219 */ /* 0x002fe20000011600 */
[----:B------:R-:W-:-:S03]  /*14180*/  IMAD R5, R33, UR4, RZ ;  /* 0x0000000421057c24 */ /* 0x000fc6000f8e02ff */
[--C-:B------:R-:W-:Y:S01]  /*14190*/  SHF.R.S32.HI R3, RZ, 0x1f, R9.reuse ;  /* 0x0000001fff037819 */ /* 0x100fe20000011409 */
[----:B------:R-:W-:Y:S02]  /*141a0*/  IMAD.MOV.U32 R2, RZ, RZ, R9 ;  /* 0x000000ffff027224 */ /* 0x000fe400078e0009 */
[C---:B------:R-:W-:Y:S02]  /*141b0*/  IMAD R5, R28.reuse, UR5, R5 ;  /* 0x000000051c057c24 */ /* 0x040fe4000f8e0205 */
[----:B------:R-:W-:Y:S01]  /*141c0*/  IMAD.WIDE.U32 R2, R28, UR4, R2 ;  /* 0x000000041c027c25 */ /* 0x000fe2000f8e0002 */
[----:B------:R-:W-:-:S03]  /*141d0*/  ULDC.64 UR4, c[0x0][0x418] ;  /* 0x0001060000047ab9 */ /* 0x000fc60000000a00 */
[----:B------:R-:W-:Y:S01]  /*141e0*/  IMAD.IADD R3, R5, 0x1, R3 ;  /* 0x0000000105037824 */ /* 0x000fe200078e0203 */
[----:B------:R-:W-:-:S04]  /*141f0*/  LEA R4, P0, R2, UR4, 0x2 ;  /* 0x0000000402047c11 */ /* 0x000fc8000f8010ff */
[----:B------:R-:W-:-:S05]  /*14200*/  LEA.HI.X R5, R2, UR5, R3, 0x2, P0 ;  /* 0x0000000502057c11 */ /* 0x000fca00080f1403 */
[----:B------:R-:W2:Y:S01]  /*14210*/  LDG.E R4, desc[UR46][R4.64] ;  /* 0x0000002e04047981 */ /* 0x000ea2000c1e1900 */
[----:B------:R-:W-:Y:S01]  /*14220*/  ISETP.NE.AND P2, PT, R37, 0x3, PT ;  /* 0x000000032500780c */ /* 0x000fe20003f45270 */
[----:B------:R-:W-:Y:S02]  /*14230*/  VIADD R0, R7, 0x1 ;  /* 0x0000000107007836 */ /* 0x000fe40000000000 */
[----:B------:R-:W-:-:S03]  /*14240*/  VIADD R21, R21, 0xffffffff ;  /* 0xffffffff15157836 */ /* 0x000fc60000000000 */
[C---:B------:R-:W-:Y:S02]  /*14250*/  ISETP.NE.AND P1, PT, R0.reuse, 0x2, PT ;  /* 0x000000020000780c */ /* 0x040fe40003f25270 */
[----:B------:R-:W-:Y:S02]  /*14260*/  ISETP.GT.AND P0, PT, R21, UR51, PT ;  /* 0x0000003315007c0c */ /* 0x000fe4000bf04270 */
[----:B------:R-:W-:Y:S02]  /*14270*/  SEL R3, RZ, 0x1, P1 ;  /* 0x00000001ff037807 */ /* 0x000fe40000800000 */
[----:B------:R-:W-:Y:S02]  /*14280*/  SEL R0, R0, RZ, P1 ;  /* 0x000000ff00007207 */ /* 0x000fe40000800000 */
[----:B------:R-:W-:Y:S02]  /*14290*/  LOP3.LUT R20, R8, R3, RZ, 0x3c, !PT ;  /* 0x0000000308147212 */ /* 0x000fe400078e3cff */
[----:B--2---:R-:W-:Y:S01]  /*142a0*/  SHF.R.S32.HI R10, RZ, 0x1f, R4 ;  /* 0x0000001fff0a7819 */ /* 0x004fe20000011404 */
[----:B------:R-:W-:Y:S06]  /*142b0*/  @!P2 BRA `(.L_x_5055) ;  /* 0x000000000004a947 */ /* 0x000fec0003800000 */
[----:B------:R-:W-:Y:S01]  /*142c0*/  BPT.TRAP 0x1 ;  /* 0x000000040000795c */ /* 0x000fe20000300000 */
.L_x_5055:
[----:B------:R-:W-:Y:S02]  /*142d0*/  LEA R6, R0, UR48, 0x3 ;  /* 0x0000003000067c11 */ /* 0x000fe4000f8e18ff */
[----:B------:R-:W-:-:S04]  /*142e0*/  SHF.L.U32 R19, R20, 0x1f, RZ ;  /* 0x0000001f14137819 */ /* 0x000fc800000006ff */
[----:B------:R-:W0:Y:S02]  /*142f0*/  SYNCS.PHASECHK.TRANS64.TRYWAIT P1, [R6+URZ+0x2a880], R19 ;  /* 0x02a88013060075a7 */ /* 0x000e24000802017f */
[----:B0-----:R-:W-:Y:S05]  /*14300*/  @!P1 BRA `(.L_x_5056) ;  /* 0x0000003000349947 */ /* 0x001fea0003800000 */
.L_x_5125:
[----:B------:R-:W-:Y:S01]  /*14310*/  ULDC UR4, c[0x0][0x430] ;  /* 0x00010c0000047ab9 */ /* 0x000fe20000000800 */
[----:B------:R-:W-:Y:S01]  /*14320*/  R2UR UR6, R26 ;  /* 0x000000001a0672ca */ /* 0x000fe200000e0000 */
[----:B------:R-:W-:Y:S01]  /*14330*/  UIADD3 UR4, -UR4, URZ, URZ ;  /* 0x0000003f04047290 */ /* 0x000fe2000fffe13f */
[----:B------:R-:W1:Y:S01]  /*14340*/  LDC R12, c[0x0][0x2f4] ;  /* 0x0000bd00ff0c7b82 */ /* 0x000e620000000800 */
[C---:B------:R-:W-:Y:S02]  /*14350*/  LOP3.LUT P3, RZ, R16.reuse, 0x2, RZ, 0xc0, !PT ;  /* 0x0000000210ff7812 */ /* 0x040fe4000786c0ff */
[----:B------:R-:W-:Y:S02]  /*14360*/  LOP3.LUT P2, RZ, R16, 0x1, RZ, 0xc0, !PT ;  /* 0x0000000110ff7812 */ /* 0x000fe4000784c0ff */
        /* <DEDUP_REMOVED lines=27> */
[----:B------:R-:W-:Y:S01]  /*14520*/  SHFL.IDX PT, R35, R27, 0x2, 0x1c1f ;  /* 0x005c1f001b237f89 */ /* 0x000fe200000e0000 */
[----:B-1----:R-:W-:-:S03]  /*14530*/  IADD3 R2, P1, R30, R14, RZ ;  /* 0x0000000e1e027210 */ /* 0x002fc60007f3e0ff */
[----:B------:R-:W-:Y:S02]  /*14540*/  SHFL.IDX PT, R14, R24, 0x3, 0x1c1f ;  /* 0x007c1f00180e7f89 */ /* 0x000fe400000e0000 */
        /* <DEDUP_REMOVED lines=14> */
[----:B------:R1:W2:Y:S04]  /*14630*/  SHFL.IDX PT, R35, R27, 0x3, 0x1c1f ;  /* 0x007c1f001b237f89 */ /* 0x0002a800000e0000 */
[----:B------:R1:W-:Y:S04]  /*14640*/  LDGSTS.E.BYPASS.LTC128B.128 [R25+0xd400], desc[UR46][R2.64], !P4 ;  /* 0x0d40000002197fae */ /* 0x0003e8000e101d6e */
[----:B------:R1:W-:Y:S04]  /*14650*/  LDGSTS.E.BYPASS.LTC128B.128 [R25+0xf400], desc[UR46][R2.64+0x40], !P3 ;  /* 0x0f40004002197fae */ /* 0x0003e8000d901d6e */
[----:B------:R1:W-:Y:S02]  /*14660*/  LDGSTS.E.BYPASS.LTC128B.128 [R25+0x11400], desc[UR46][R2.64+0x80], !P2 ;  /* 0x1140008002197fae */ /* 0x0003e4000d101d6e */
.L_x_5135:
[----:B-1----:R-:W-:Y:S02]  /*14670*/  IADD3 R2, P1, R30, R14, RZ ;  /* 0x0000000e1e027210 */ /* 0x002fe40007f3e0ff */
[----:B------:R-:W-:-:S03]  /*14680*/  R2UR UR4, R6 ;  /* 0x00000000060472ca */ /* 0x000fc600000e0000 */
[----:B--2---:R-:W-:-:S05]  /*14690*/  IMAD.X R3, RZ, RZ, R35, P1 ;  /* 0x000000ffff037224 */ /* 0x004fca00008e0623 */
        /* <DEDUP_REMOVED lines=11> */
[----:B-1----:R-:W-:Y:S05]  /*14750*/  @!P2 BRA `(.L_x_5058) ;  /* 0x000000000004a947 */ /* 0x002fea0003800000 */
[----:B------:R-:W-:Y:S01]  /*14760*/  BPT.TRAP 0x1 ;  /* 0x000000040000795c */ /* 0x000fe20000300000 */
.L_x_5058:
[----:B------:R1:W-:Y:S01]  /*14770*/  SYNCS.ARRIVE.TRANS64.A1T0 RZ, [R6+URZ+0x2a870], RZ ;  /* 0x02a870ff06ff79a7 */ /* 0x0003e2000810003f */
[----:B------:R-:W-:Y:S05]  /*14780*/  @!P2 BRA `(.L_x_5059) ;  /* 0x000000000004a947 */ /* 0x000fea0003800000 */
[----:B------:R-:W-:Y:S01]  /*14790*/  BPT.TRAP 0x1 ;  /* 0x000000040000795c */ /* 0x000fe20000300000 */
.L_x_5059:
[----:B------:R-:W2:Y:S02]  /*147a0*/  SYNCS.PHASECHK.TRANS64.TRYWAIT P1, [R6+URZ+0x2a840], R19 ;  /* 0x02a84013060075a7 */ /* 0x000ea4000802017f */
[----:B--2---:R-:W-:Y:S05]  /*147b0*/  @!P1 BRA `(.L_x_5060) ;  /* 0x0000003000489947 */ /* 0x004fea0003800000 */
.L_x_5136:
[----:B------:R-:W-:Y:S01]  /*147c0*/  ULDC.64 UR4, c[0x0][0x300] ;  /* 0x0000c00000047ab9 */ /* 0x000fe20000000a00 */
[----:B------:R-:W-:Y:S01]  /*147d0*/  R2UR UR6, R26 ;  /* 0x000000001a0672ca */ /* 0x000fe200000e0000 */
[----:B------:R-:W-:Y:S01]  /*147e0*/  IMAD R2, R9, UR4, RZ ;  /* 0x0000000409027c24 */ /* 0x000fe2000f8e02ff */
[----:B------:R-:W3:Y:S01]  /*147f0*/  LDC R11, c[0x0][0x2f4] ;  /* 0x0000bd00ff0b7b82 */ /* 0x000ee20000000800 */
[C---:B------:R-:W-:Y:S02]  /*14800*/  LOP3.LUT P3, RZ, R16.reuse, 0x2, RZ, 0xc0, !PT ;  /* 0x0000000210ff7812 */ /* 0x040fe4000786c0ff */
[C---:B------:R-:W-:Y:S01]  /*14810*/  IMAD R9, R5.reuse, UR5, R2 ;  /* 0x0000000505097c24 */ /* 0x040fe2000f8e0202 */
[----:B------:R-:W-:Y:S01]  /*14820*/  LOP3.LUT P2, RZ, R16, 0x1, RZ, 0xc0, !PT ;  /* 0x0000000110ff7812 */ /* 0x000fe2000784c0ff */
        /* <DEDUP_REMOVED lines=9> */
[----:B------:R-:W-:Y:S01]  /*148c0*/  UIMAD UR4, UR6, UR4, URZ ;  /* 0x00000004060472a4 */ /* 0x000fe2000f8e023f */
[----:B---3--:R-:W-:Y:S02]  /*148d0*/  ISETP.GE.AND P4, PT, R30, R11, PT ;  /* 0x0000000b1e00720c */ /* 0x008fe40003f86270 */
[----:B------:R-:W-:Y:S01]  /*148e0*/  IMAD.WIDE.U32 R2, R5, UR39, R2 ;  /* 0x0000002705027c25 */ /* 0x000fe2000f8e0002 */
[----:B------:R-:W-:Y:S01]  /*148f0*/  ULDC.64 UR6, c[0x0][0x2e8] ;  /* 0x0000ba0000067ab9 */ /* 0x000fe20000000a00 */
[----:B------:R-:W-:Y:S02]  /*14900*/  UIMAD UR4, UR39, UR5, UR4 ;  /* 0x00000005270472a4 */ /* 0x000fe4000f8e0204 */
[----:B0-2---:R-:W-:Y:S01]  /*14910*/  IMAD.U32 R19, RZ, RZ, UR7 ;  /* 0x00000007ff137e24 */ /* 0x005fe2000f8e00ff */
[----:B------:R-:W-:-:S04]  /*14920*/  IADD3 R9, P1, R2, UR6, RZ ;  /* 0x0000000602097c10 */ /* 0x000fc8000ff3e0ff */
[----:B------:R-:W-:Y:S01]  /*14930*/  IADD3.X R19, R19, UR4, R3, P1, !PT ;  /* 0x0000000413137c10 */ /* 0x000fe20008ffe403 */
[----:B------:R-:W-:-:S03]  /*14940*/  UMOV UR4, 0xffffffff ;  /* 0xffffffff00047882 */ /* 0x000fc60000000000 */
[----:B------:R-:W-:Y:S05]  /*14950*/  BRA.DIV UR4, `(.L_x_5061) ;  /* 0x0000002e04f47947 */ /* 0x000fea000b800000 */
[----:B------:R-:W0:Y:S01]  /*14960*/  SHFL.IDX PT, R14, R9, RZ, 0x1c1f ;  /* 0x001c1fff090e7589 */ /* 0x000e2200000e0000 */
[----:B------:R-:W-:-:S03]  /*14970*/  IMAD R10, R0, 0x6000, R29 ;  /* 0x00006000000a7824 */ /* 0x000fc600078e021d */
[----:B------:R-:W2:Y:S01]  /*14980*/  SHFL.IDX PT, R3, R19, RZ, 0x1c1f ;  /* 0x001c1fff13037589 */ /* 0x000ea200000e0000 */
[----:B------:R-:W-:-:S03]  /*14990*/  VIADD R10, R10, UR48 ;  /* 0x000000300a0a7c36 */ /* 0x000fc60008000000 */
[----:B------:R-:W-:Y:S01]  /*149a0*/  SHFL.IDX PT, R25, R9, 0x2, 0x1c1f ;  /* 0x005c1f0009197f89 */ /* 0x000fe200000e0000 */
[----:B0-----:R-:W-:-:S03]  /*149b0*/  IADD3 R4, P1, R30, R14, RZ ;  /* 0x0000000e1e047210 */ /* 0x001fc60007f3e0ff */
[----:B------:R-:W0:Y:S02]  /*149c0*/  SHFL.IDX PT, R14, R9, 0x1, 0x1c1f ;  /* 0x003c1f00090e7f89 */ /* 0x000e2400000e0000 */
[----:B--2---:R-:W-:Y:S02]  /*149d0*/  IMAD.X R5, RZ, RZ, R3, P1 ;  /* 0x000000ffff057224 */ /* 0x004fe400008e0603 */
[----:B------:R-:W2:Y:S04]  /*149e0*/  SHFL.IDX PT, R3, R19, 0x1, 0x1c1f ;  /* 0x003c1f0013037f89 */ /* 0x000ea800000e0000 */
[----:B------:R-:W-:Y:S04]  /*149f0*/  LDGSTS.E.BYPASS.LTC128B.128 [R10+0x1e400], desc[UR46][R4.64], !P4 ;  /* 0x1e400000040a7fae */ /* 0x000fe8000e101d6e */
[----:B------:R-:W-:Y:S04]  /*14a00*/  LDGSTS.E.BYPASS.LTC128B.128 [R10+0x20400], desc[UR46][R4.64+0x40], !P3 ;  /* 0x20400040040a7fae */ /* 0x000fe8000d901d6e */
[----:B------:R3:W-:Y:S01]  /*14a10*/  LDGSTS.E.BYPASS.LTC128B.128 [R10+0x22400], desc[UR46][R4.64+0x80], !P2 ;  /* 0x22400080040a7fae */ /* 0x0007e2000d101d6e */
[----:B0-----:R-:W-:-:S03]  /*14a20*/  IADD3 R2, P1, R30, R14, RZ ;  /* 0x0000000e1e027210 */ /* 0x001fc60007f3e0ff */
[----:B------:R-:W-:Y:S02]  /*14a30*/  SHFL.IDX PT, R14, R9, 0x3, 0x1c1f ;  /* 0x007c1f00090e7f89 */ /* 0x000fe400000e0000 */
[----:B--2---:R-:W-:Y:S02]  /*14a40*/  IMAD.X R3, RZ, RZ, R3, P1 ;  /* 0x000000ffff037224 */ /* 0x004fe400008e0603 */
[----:B---3--:R-:W0:Y:S04]  /*14a50*/  SHFL.IDX PT, R4, R19, 0x2, 0x1c1f ;  /* 0x005c1f0013047f89 */ /* 0x008e2800000e0000 */
[----:B------:R-:W-:Y:S04]  /*14a60*/  LDGSTS.E.BYPASS.LTC128B.128 [R10+0x1ec00], desc[UR46][R2.64], !P4 ;  /* 0x1ec00000020a7fae */ /* 0x000fe8000e101d6e */
[----:B------:R-:W-:Y:S04]  /*14a70*/  LDGSTS.E.BYPASS.LTC128B.128 [R10+0x20c00], desc[UR46][R2.64+0x40], !P3 ;  /* 0x20c00040020a7fae */ /* 0x000fe8000d901d6e */
[----:B------:R2:W-:Y:S04]  /*14a80*/  LDGSTS.E.BYPASS.LTC128B.128 [R10+0x22c00], desc[UR46][R2.64+0x80], !P2 ;  /* 0x22c00080020a7fae */ /* 0x0005e8000d101d6e */
[----:B------:R-:W3:Y:S01]  /*14a90*/  SHFL.IDX PT, R19, R19, 0x3, 0x1c1f ;  /* 0x007c1f0013137f89 */ /* 0x000ee200000e0000 */
[----:B--2---:R-:W-:-:S05]  /*14aa0*/  IADD3 R2, P1, R30, R25, RZ ;  /* 0x000000191e027210 */ /* 0x004fca0007f3e0ff */
[----:B0-----:R-:W-:-:S05]  /*14ab0*/  IMAD.X R3, RZ, RZ, R4, P1 ;  /* 0x000000ffff037224 */ /* 0x001fca00008e0604 */
[----:B------:R0:W-:Y:S04]  /*14ac0*/  LDGSTS.E.BYPASS.LTC128B.128 [R10+0x1f400], desc[UR46][R2.64], !P4 ;  /* 0x1f400000020a7fae */ /* 0x0001e8000e101d6e */
[----:B------:R0:W-:Y:S04]  /*14ad0*/  LDGSTS.E.BYPASS.LTC128B.128 [R10+0x21400], desc[UR46][R2.64+0x40], !P3 ;  /* 0x21400040020a7fae */ /* 0x0001e8000d901d6e */
[----:B---3--:R0:W-:Y:S02]  /*14ae0*/  LDGSTS.E.BYPASS.LTC128B.128 [R10+0x23400], desc[UR46][R2.64+0x80], !P2 ;  /* 0x23400080020a7fae */ /* 0x0081e4000d101d6e */
.L_x_5146:
[----:B0-----:R-:W-:Y:S02]  /*14af0*/  IADD3 R2, P1, R30, R14, RZ ;  /* 0x0000000e1e027210 */ /* 0x001fe40007f3e0ff */
        /* <DEDUP_REMOVED lines=15> */
.L_x_5062:
[----:B------:R-:W-:Y:S01]  /*14bf0*/  IMAD.U32 R2, RZ, RZ, UR43 ;  /* 0x0000002bff027e24 */ /* 0x000fe2000f8e00ff */
[----:B------:R0:W-:Y:S04]  /*14c00*/  SYNCS.ARRIVE.TRANS64.A1T0 RZ, [R6+URZ+0x2a830], RZ ;  /* 0x02a830ff06ff79a7 */ /* 0x0001e8000810003f */
[----:B------:R-:W-:-:S04]  /*14c10*/  LOP3.LUT R2, R2, 0x1, RZ, 0xfc, !PT ;  /* 0x0000000102027812 */ /* 0x000fc800078efcff */
[----:B------:R-:W-:-:S13]  /*14c20*/  ISETP.NE.AND P1, PT, R2, 0x3, PT ;  /* 0x000000030200780c */ /* 0x000fda0003f25270 */
[----:B0-----:R-:W-:Y:S05]  /*14c30*/  @!P1 BRA `(.L_x_5063) ;  /* 0x0000000000049947 */ /* 0x001fea0003800000 */
[----:B------:R-:W-:Y:S01]  /*14c40*/  BPT.TRAP 0x1 ;  /* 0x000000040000795c */ /* 0x000fe20000300000 */
.L_x_5063:
[----:B------:R-:W-:Y:S02]  /*14c50*/  LOP3.LUT R3, R8, 0x1, RZ, 0x3c, !PT ;  /* 0x0000000108037812 */ /* 0x000fe400078e3cff */
[----:B------:R-:W-:Y:S02]  /*14c60*/  LEA R2, R7, UR48, 0x3 ;  /* 0x0000003007027c11 */ /* 0x000fe4000f8e18ff */
[----:B------:R-:W-:-:S04]  /*14c70*/  SHF.L.U32 R3, R3, 0x1f, RZ ;  /* 0x0000001f03037819 */ /* 0x000fc800000006ff */
[----:B------:R-:W0:Y:S02]  /*14c80*/  SYNCS.PHASECHK.TRANS64.TRYWAIT P2, [R2+URZ+0x2a870], R3 ;  /* 0x02a87003020075a7 */ /* 0x000e24000804017f */
[----:B0-----:R-:W-:Y:S05]  /*14c90*/  @!P2 BRA `(.L_x_5064) ;  /* 0x000000300050a947 */ /* 0x001fea0003800000 */
.L_x_5147:
[----:B------:R-:W-:-:S13]  /*14ca0*/  ISETP.NE.AND P2, PT, R37, 0x3, PT ;  /* 0x000000032500780c */ /* 0x000fda0003f45270 */
[----:B------:R-:W-:Y:S05]  /*14cb0*/  @!P2 BRA `(.L_x_5065) ;  /* 0x000000000004a947 */ /* 0x000fea0003800000 */
[----:B------:R-:W-:Y:S01]  /*14cc0*/  BPT.TRAP 0x1 ;  /* 0x000000040000795c */ /* 0x000fe20000300000 */
.L_x_5065:
[----:B------:R-:W-:Y:S01]  /*14cd0*/  SHF.L.U32 R5, R8, 0x1f, RZ ;  /* 0x0000001f08057819 */ /* 0x000fe200000006ff */
[----:B0-----:R-:W-:-:S03]  /*14ce0*/  IMAD R3, R7, 0x6000, RZ ;  /* 0x0000600007037824 */ /* 0x001fc600078e02ff */
[----:B------:R-:W0:Y:S02]  /*14cf0*/  SYNCS.PHASECHK.TRANS64.TRYWAIT P2, [R2+URZ+0x2a860], R5 ;  /* 0x02a86005020075a7 */ /* 0x000e24000804017f */
[----:B0-----:R-:W-:Y:S05]  /*14d00*/  @!P2 BRA `(.L_x_5066) ;  /* 0x000000300048a947 */ /* 0x001fea0003800000 */
.L_x_5148:
[C---:B------:R-:W-:Y:S01]  /*14d10*/  LOP3.LUT R4, R3.reuse, R23, RZ, 0xfc, !PT ;  /* 0x0000001703047212 */ /* 0x040fe200078efcff */
[----:B------:R-:W-:Y:S05]  /*14d20*/  WARPSYNC.ALL ;  /* 0x0000000000007948 */ /* 0x000fea0003800000 */
[----:B------:R-:W2:Y:S01]  /*14d30*/  LDSM.16.MT88.4 R8, [R4+UR48+0xc400] ;  /* 0x00c400300408783b */ /* 0x000ea20008004200 */
[----:B-1----:R-:W-:Y:S01]  /*14d40*/  VIADD R6, R3, 0x2000 ;  /* 0x0000200003067836 */ /* 0x002fe20000000000 */
[----:B0-----:R-:W-:Y:S02]  /*14d50*/  IADD3 R5, R22, R3, R31 ;  /* 0x0000000316057210 */ /* 0x001fe40007ffe01f */
[----:B------:R-:W-:-:S02]  /*14d60*/  ISETP.NE.AND P2, PT, R37, 0x3, PT ;  /* 0x000000032500780c */ /* 0x000fc40003f45270 */
[----:B------:R-:W-:Y:S02]  /*14d70*/  LOP3.LUT R6, R6, R23, RZ, 0xfc, !PT ;  /* 0x0000001706067212 */ /* 0x000fe400078efcff */
[C-C-:B--2---:R-:W-:Y:S02]  /*14d80*/  PRMT R12, R8.reuse, 0x6420, R9.reuse ;  /* 0x00006420080c7816 */ /* 0x144fe40000000009 */
[----:B------:R-:W-:Y:S02]  /*14d90*/  PRMT R13, R8, 0x7531, R9 ;  /* 0x00007531080d7816 */ /* 0x000fe40000000009 */
[C-C-:B------:R-:W-:Y:S02]  /*14da0*/  PRMT R14, R10.reuse, 0x6420, R11.reuse ;  /* 0x000064200a0e7816 */ /* 0x140fe4000000000b */
[----:B------:R-:W-:-:S05]  /*14db0*/  PRMT R15, R10, 0x7531, R11 ;  /* 0x000075310a0f7816 */ /* 0x000fca000000000b */
[----:B------:R-:W-:Y:S04]  /*14dc0*/  STSM.16.M88.4 [R5], R12 ;  /* 0x0000000c05007844 */ /* 0x000fe80000000200 */
[----:B------:R-:W0:Y:S02]  /*14dd0*/  LDSM.16.MT88.4 R8, [R6+UR48+0xc400] ;  /* 0x00c400300608783b */ /* 0x000e240008004200 */
[C-C-:B0-----:R-:W-:Y:S02]  /*14de0*/  PRMT R12, R8.reuse, 0x6420, R9.reuse ;  /* 0x00006420080c7816 */ /* 0x141fe40000000009 */
[----:B------:R-:W-:Y:S01]  /*14df0*/  PRMT R13, R8, 0x7531, R9 ;  /* 0x00007531080d7816 */ /* 0x000fe20000000009 */
[----:B------:R-:W-:Y:S01]  /*14e00*/  VIADD R8, R3, 0x4000 ;  /* 0x0000400003087836 */ /* 0x000fe20000000000 */
[----:B------:R-:W-:-:S02]  /*14e10*/  PRMT R14, R10, 0x6420, R11 ;  /* 0x000064200a0e7816 */ /* 0x000fc4000000000b */
[----:B------:R-:W-:Y:S02]  /*14e20*/  PRMT R15, R10, 0x7531, R11 ;  /* 0x000075310a0f7816 */ /* 0x000fe4000000000b */
[----:B------:R-:W-:-:S03]  /*14e30*/  LOP3.LUT R7, R8, R23, RZ, 0xfc, !PT ;  /* 0x0000001708077212 */ /* 0x000fc600078efcff */
[----:B------:R-:W-:Y:S04]  /*14e40*/  STSM.16.M88.4 [R5+0x2000], R12 ;  /* 0x0020000c05007844 */ /* 0x000fe80000000200 */
[----:B------:R-:W0:Y:S02]  /*14e50*/  LDSM.16.MT88.4 R8, [R7+UR48+0xc400] ;  /* 0x00c400300708783b */ /* 0x000e240008004200 */
[C-C-:B0-----:R-:W-:Y:S02]  /*14e60*/  PRMT R12, R8.reuse, 0x6420, R9.reuse ;  /* 0x00006420080c7816 */ /* 0x141fe40000000009 */
[----:B------:R-:W-:Y:S02]  /*14e70*/  PRMT R13, R8, 0x7531, R9 ;  /* 0x00007531080d7816 */ /* 0x000fe40000000009 */
[----:B------:R-:W-:-:S02]  /*14e80*/  PRMT R14, R10, 0x6420, R11 ;  /* 0x000064200a0e7816 */ /* 0x000fc4000000000b */
[----:B------:R-:W-:-:S05]  /*14e90*/  PRMT R15, R10, 0x7531, R11 ;  /* 0x000075310a0f7816 */ /* 0x000fca000000000b */
[----:B------:R0:W-:Y:S04]  /*14ea0*/  STSM.16.M88.4 [R5+0x4000], R12 ;  /* 0x0040000c05007844 */ /* 0x0001e80000000200 */
[----:B------:R-:W1:Y:S01]  /*14eb0*/  LDSM.16.MT88.4 R8, [R4+UR48+0xcc00] ;  /* 0x00cc00300408783b */ /* 0x000e620008004200 */
[----:B0-----:R-:W-:Y:S02]  /*14ec0*/  IADD3 R5, R22, R36, R3 ;  /* 0x0000002416057210 */ /* 0x001fe40007ffe003 */
[C-C-:B-1----:R-:W-:Y:S02]  /*14ed0*/  PRMT R12, R8.reuse, 0x6420, R9.reuse ;  /* 0x00006420080c7816 */ /* 0x142fe40000000009 */
        /* <DEDUP_REMOVED lines=17> */
[C-C-:B0-----:R-:W-:Y:S02]  /*14ff0*/  IADD3 R5, R22.reuse, R32, R3.reuse ;  /* 0x0000002016057210 */ /* 0x141fe40007ffe003 */
[----:B------:R-:W-:Y:S02]  /*15000*/  IADD3 R3, R22, R34, R3 ;  /* 0x0000002216037210 */ /* 0x000fe40007ffe003 */
[C-C-:B-1----:R-:W-:Y:S02]  /*15010*/  PRMT R12, R8.reuse, 0x6420, R9.reuse ;  /* 0x00006420080c7816 */ /* 0x142fe40000000009 */
[----:B------:R-:W-:-:S02]  /*15020*/  PRMT R13, R8, 0x7531, R9 ;  /* 0x00007531080d7816 */ /* 0x000fc40000000009 */
        /* <DEDUP_REMOVED lines=41> */
.L_x_5067:
[----:B-1----:R1:W-:Y:S01]  /*152c0*/  SYNCS.ARRIVE.TRANS64.A1T0 RZ, [R2+URZ+0x2a850], RZ ;  /* 0x02a850ff02ff79a7 */ /* 0x0023e2000810003f */
[----:B------:R-:W-:Y:S06]  /*152d0*/  BAR.SYNC.DEFER_BLOCKING 0x2, 0x80 ;  /* 0x0082000000007b1d */ /* 0x000fec0000010000 */
[----:B------:R-:W-:Y:S05]  /*152e0*/  @!P1 BRA `(.L_x_5068) ;  /* 0x0000000000049947 */ /* 0x000fea0003800000 */
[----:B------:R-:W-:Y:S01]  /*152f0*/  BPT.TRAP 0x1 ;  /* 0x000000040000795c */ /* 0x000fe20000300000 */
.L_x_5068:
[----:B0-----:R-:W0:Y:S01]  /*15300*/  S2R R3, SR_CgaCtaId ;  /* 0x0000000000037919 */ /* 0x001e220000008800 */
[----:B-1----:R-:W-:Y:S02]  /*15310*/  VIADD R2, R2, 0x2a880 ;  /* 0x0002a88002027836 */ /* 0x002fe40000000000 */
[----:B------:R-:W-:Y:S02]  /*15320*/  VIADD R18, R18, 0xffffff80 ;  /* 0xffffff8012127836 */ /* 0x000fe40000000000 */
[----:B------:R-:W-:Y:S02]  /*15330*/  IMAD.MOV.U32 R7, RZ, RZ, R0 ;  /* 0x000000ffff077224 */ /* 0x000fe400078e0000 */
[----:B------:R-:W-:Y:S01]  /*15340*/  IMAD.MOV.U32 R8, RZ, RZ, R20 ;  /* 0x000000ffff087224 */ /* 0x000fe200078e0014 */
[----:B0-----:R-:W-:-:S04]  /*15350*/  PRMT R2, R3, 0x654, R2 ;  /* 0x0000065403027816 */ /* 0x001fc80000000002 */
[----:B------:R0:W-:Y:S01]  /*15360*/  SYNCS.ARRIVE.TRANS64.RED.A1T0 RZ, [R2+URZ], RZ ;  /* 0x000000ff02ff79a7 */ /* 0x0001e2000810043f */
[----:B------:R-:W-:Y:S05]  /*15370*/  @P0 BRA `(.L_x_5069) ;  /* 0xffffffec00600947 */ /* 0x000fea000383ffff */
[----:B------:R-:W-:Y:S05]  /*15380*/  BRA `(.L_x_5070) ;  /* 0x0000000000047947 */ /* 0x000fea0003800000 */
.L_x_5054:
[----:B------:R-:W-:-:S07]  /*15390*/  IMAD.MOV.U32 R0, RZ, RZ, RZ ;  /* 0x000000ffff007224 */ /* 0x000fce00078e00ff */
.L_x_5070:
[----:B------:R-:W-:-:S06]  /*153a0*/  ULOP3.LUT UR4, UR43, 0x1, URZ, 0xfc, !UPT ;  /* 0x000000012b047892 */ /* 0x000fcc000f8efc3f */
[----:B0-----:R-:W-:-:S05]  /*153b0*/  IMAD.U32 R2, RZ, RZ, UR4 ;  /* 0x00000004ff027e24 */ /* 0x001fca000f8e00ff */
[----:B------:R-:W-:-:S13]  /*153c0*/  ISETP.NE.AND P1, PT, R2, 0x3, PT ;  /* 0x000000030200780c */ /* 0x000fda0003f25270 */
[----:B------:R-:W-:Y:S05]  /*153d0*/  @!P1 BRA `(.L_x_5071) ;  /* 0x0000000000049947 */ /* 0x000fea0003800000 */
[----:B------:R-:W-:Y:S01]  /*153e0*/  BPT.TRAP 0x1 ;  /* 0x000000040000795c */ /* 0x000fe20000300000 */
.L_x_5071:
[----:B--2---:R-:W-:Y:S01]  /*153f0*/  LOP3.LUT R3, R20, 0x1, RZ, 0x3c, !PT ;  /* 0x0000000114037812 */ /* 0x004fe200078e3cff */
[----:B------:R-:W-:Y:S01]  /*15400*/  BSSY B0, `(.L_x_5072) ;  /* 0x0000005000007945 */ /* 0x000fe20003800000 */
[----:B------:R-:W-:Y:S02]  /*15410*/  LEA R12, R0, UR48, 0x3 ;  /* 0x00000030000c7c11 */ /* 0x000fe4000f8e18ff */
[----:B------:R-:W-:-:S04]  /*15420*/  SHF.L.U32 R3, R3, 0x1f, RZ ;  /* 0x0000001f03037819 */ /* 0x000fc800000006ff */
[----:B------:R-:W0:Y:S02]  /*15430*/  SYNCS.PHASECHK.TRANS64.TRYWAIT P0, [R12+URZ+0x2a870], R3 ;  /* 0x02a870030c0075a7 */ /* 0x000e24000800017f */
[----:B0-----:R-:W-:Y:S05]  /*15440*/  @!P0 BRA `(.L_x_5073) ;  /* 0x00000028008c8947 */ /* 0x001fea0003800000 */
.L_x_5149:
[----:B------:R-:W-:Y:S05]  /*15450*/  BSYNC B0 ;  /* 0x0000000000007941 */ /* 0x000fea0003800000 */
.L_x_5072:
[----:B------:R-:W-:-:S13]  /*15460*/  ISETP.NE.AND P0, PT, R37, 0x3, PT ;  /* 0x000000032500780c */ /* 0x000fda0003f05270 */
[----:B------:R-:W-:Y:S05]  /*15470*/  @!P0 BRA `(.L_x_5074) ;  /* 0x0000000000048947 */ /* 0x000fea0003800000 */
[----:B------:R-:W-:Y:S01]  /*15480*/  BPT.TRAP 0x1 ;  /* 0x000000040000795c */ /* 0x000fe20000300000 */
.L_x_5074:
[----:B------:R-:W-:Y:S01]  /*15490*/  SHF.L.U32 R5, R20, 0x1f, RZ ;  /* 0x0000001f14057819 */ /* 0x000fe200000006ff */
[----:B0-----:R-:W-:-:S03]  /*154a0*/  IMAD R3, R0, 0x6000, RZ ;  /* 0x0000600000037824 */ /* 0x001fc600078e02ff */
[----:B------:R-:W0:Y:S02]  /*154b0*/  SYNCS.PHASECHK.TRANS64.TRYWAIT P0, [R12+URZ+0x2a860], R5 ;  /* 0x02a860050c0075a7 */ /* 0x000e24000800017f */
[----:B------:R-:W-:Y:S01]  /*154c0*/  LOP3.LUT R2, R3, R23, RZ, 0xfc, !PT ;  /* 0x0000001703027212 */ /* 0x000fe200078efcff */
[----:B0-----:R-:W-:Y:S06]  /*154d0*/  @!P0 BRA `(.L_x_5075) ;  /* 0x00000028007c8947 */ /* 0x001fec0003800000 */
.L_x_5150:
[----:B------:R-:W2:Y:S04]  /*154e0*/  LDL.LU R18, [R1+0x4] ;  /* 0x0000040001127983 */ /* 0x000ea80000300800 */
[----:B------:R-:W5:Y:S01]  /*154f0*/  LDL.LU R17, [R1] ;  /* 0x0000000001117983 */ /* 0x000f620000300800 */
[----:B------:R-:W-:Y:S05]  /*15500*/  WARPSYNC.ALL ;  /* 0x0000000000007948 */ /* 0x000fea0003800000 */
[----:B0---4-:R-:W0:Y:S01]  /*15510*/  LDSM.16.MT88.4 R4, [R2+UR48+0xc400] ;  /* 0x00c400300204783b */ /* 0x011e220008004200 */
[C---:B---3--:R-:W-:Y:S01]  /*15520*/  VIADD R14, R3.reuse, 0x2000 ;  /* 0x00002000030e7836 */ /* 0x048fe20000000000 */
[----:B------:R-:W-:Y:S01]  /*15530*/  IADD3 R13, R22, R3, R31 ;  /* 0x00000003160d7210 */ /* 0x000fe20007ffe01f */
[----:B------:R-:W-:Y:S01]  /*15540*/  VIADD R16, R3, 0x4000 ;  /* 0x0000400003107836 */ /* 0x000fe20000000000 */
[----:B------:R-:W-:-:S02]  /*15550*/  ISETP.NE.AND P0, PT, R37, 0x3, PT ;  /* 0x000000032500780c */ /* 0x000fc40003f05270 */
[-C--:B------:R-:W-:Y:S02]  /*15560*/  LOP3.LUT R14, R14, R23.reuse, RZ, 0xfc, !PT ;  /* 0x000000170e0e7212 */ /* 0x080fe400078efcff */
[----:B------:R-:W-:Y:S02]  /*15570*/  LOP3.LUT R16, R16, R23, RZ, 0xfc, !PT ;  /* 0x0000001710107212 */ /* 0x000fe400078efcff */
[C-C-:B0-----:R-:W-:Y:S02]  /*15580*/  PRMT R8, R4.reuse, 0x6420, R5.reuse ;  /* 0x0000642004087816 */ /* 0x141fe40000000005 */
        /* <DEDUP_REMOVED lines=20> */
[----:B------:R-:W-:Y:S02]  /*156d0*/  PRMT R11, R6, 0x7531, R7 ;  /* 0x00007531060b7816 */ /* 0x000fe40000000007 */
[----:B-----5:R-:W-:Y:S01]  /*156e0*/  IADD3 R15, R3, R31, R17 ;  /* 0x0000001f030f7210 */ /* 0x020fe20007ffe011 */
[----:B--2---:R-:W-:-:S04]  /*156f0*/  IMAD.IADD R31, R18, 0x1, R31 ;  /* 0x00000001121f7824 */ /* 0x004fc800078e021f */
[--C-:B------:R-:W-:Y:S01]  /*15700*/  IMAD.IADD R15, R15, 0x1, R22.reuse ;  /* 0x000000010f0f7824 */ /* 0x100fe200078e0216 */
[-C--:B------:R-:W-:Y:S02]  /*15710*/  IADD3 R13, R22, R31.reuse, R3 ;  /* 0x0000001f160d7210 */ /* 0x080fe40007ffe003 */
[----:B------:R-:W-:Y:S02]  /*15720*/  IADD3 R3, R3, R31, R17 ;  /* 0x0000001f03037210 */ /* 0x000fe40007ffe011 */
[----:B------:R-:W-:Y:S03]  /*15730*/  STSM.16.M88.4 [R15], R8 ;  /* 0x000000080f007844 */ /* 0x000fe60000000200 */
[----:B------:R-:W-:Y:S01]  /*15740*/  IMAD.IADD R3, R3, 0x1, R22 ;  /* 0x0000000103037824 */ /* 0x000fe200078e0216 */
[----:B------:R-:W0:Y:S02]  /*15750*/  LDSM.16.MT88.4 R4, [R2+UR48+0xec00] ;  /* 0x00ec00300204783b */ /* 0x000e240008004200 */
[----:B0-----:R-:W-:-:S02]  /*15760*/  PRMT R8, R4, 0x6420, R5 ;  /* 0x0000642004087816 */ /* 0x001fc40000000005 */
[----:B------:R-:W-:Y:S02]  /*15770*/  PRMT R9, R4, 0x7531, R5 ;  /* 0x0000753104097816 */ /* 0x000fe40000000005 */
[C-C-:B------:R-:W-:Y:S02]  /*15780*/  PRMT R10, R6.reuse, 0x6420, R7.reuse ;  /* 0x00006420060a7816 */ /* 0x140fe40000000007 */
        /* <DEDUP_REMOVED lines=52> */
.L_x_5076:
[----:B-1----:R1:W-:Y:S01]  /*15ad0*/  SYNCS.ARRIVE.TRANS64.A1T0 RZ, [R12+URZ+0x2a850], RZ ;  /* 0x02a850ff0cff79a7 */ /* 0x0023e2000810003f */
[----:B------:R-:W-:Y:S06]  /*15ae0*/  BAR.SYNC.DEFER_BLOCKING 0x2, 0x80 ;  /* 0x0082000000007b1d */ /* 0x000fec0000010000 */
[----:B------:R-:W-:Y:S05]  /*15af0*/  @!P1 BRA `(.L_x_5077) ;  /* 0x0000000000049947 */ /* 0x000fea0003800000 */
[----:B------:R-:W-:Y:S01]  /*15b00*/  BPT.TRAP 0x1 ;  /* 0x000000040000795c */ /* 0x000fe20000300000 */
.L_x_5077:
        /* <DEDUP_REMOVED lines=10> */
.L_x_5028:
[----:B------:R-:W1:Y:S01]  /*15bb0*/  S2R R4, SR_CgaCtaId ;  /* 0x0000000000047919 */ /* 0x000e620000008800 */
[----:B------:R-:W-:Y:S02]  /*15bc0*/  MOV R3, 0x400 ;  /* 0x0000040000037802 */ /* 0x000fe40000000f00 */
[----:B------:R-:W-:Y:S02]  /*15bd0*/  SHF.L.U32 R2, R2, 0x1f, RZ ;  /* 0x0000001f02027819 */ /* 0x000fe400000006ff */
[----:B-1----:R-:W-:-:S04]  /*15be0*/  LEA R7, R4, R3, 0x18 ;  /* 0x0000000304077211 */ /* 0x002fc800078ec0ff */
[----:B------:R-:W1:Y:S02]  /*15bf0*/  SYNCS.PHASECHK.TRANS64.TRYWAIT P0, [R7+URZ+0x2a820], R2 ;  /* 0x02a82002070075a7 */ /* 0x000e64000800017f */
[----:B-1----:R-:W-:Y:S05]  /*15c00*/  @!P0 BRA `(.L_x_5078) ;  /* 0x0000002000c48947 */ /* 0x002fea0003800000 */
.L_x_5151:
        /* <DEDUP_REMOVED lines=13> */
.L_x_5079:
[----:B------:R-:W-:Y:S01]  /*15ce0*/  IMAD R5, R0, 0x8, R7 ;  /* 0x0000000800057824 */ /* 0x000fe200078e0207 */
[----:B------:R-:W-:Y:S01]  /*15cf0*/  SHF.L.U32 R2, R20, 0x1f, RZ ;  /* 0x0000001f14027819 */ /* 0x000fe200000006ff */
[----:B------:R-:W-:-:S03]  /*15d00*/  VIADD R0, R0, 0x1 ;  /* 0x0000000100007836 */ /* 0x000fc60000000000 */
[----:B------:R-:W1:Y:S02]  /*15d10*/  SYNCS.PHASECHK.TRANS64.TRYWAIT P1, [R5+URZ+0x2a840], R2 ;  /* 0x02a84002050075a7 */ /* 0x000e64000802017f */
[----:B------:R-:W-:-:S04]  /*15d20*/  ISETP.NE.AND P2, PT, R0, 0x2, PT ;  /* 0x000000020000780c */ /* 0x000fc80003f45270 */
[----:B------:R-:W-:Y:S01]  /*15d30*/  SEL R3, RZ, 0x1, P2 ;  /* 0x00000001ff037807 */ /* 0x000fe20001000000 */
[----:B-1----:R-:W-:Y:S08]  /*15d40*/  @!P1 BRA `(.L_x_5080) ;  /* 0x0000002000889947 */ /* 0x002ff00003800000 */
.L_x_5152:
[----:B------:R-:W-:Y:S02]  /*15d50*/  SEL R0, R0, RZ, P2 ;  /* 0x000000ff00007207 */ /* 0x000fe40001000000 */
[----:B------:R-:W-:Y:S01]  /*15d60*/  LOP3.LUT R3, R20, R3, RZ, 0x3c, !PT ;  /* 0x0000000314037212 */ /* 0x000fe200078e3cff */
[----:B------:R-:W-:Y:S06]  /*15d70*/  @!P0 BRA `(.L_x_5081) ;  /* 0x0000000000048947 */ /* 0x000fec0003800000 */
[----:B------:R-:W-:Y:S01]  /*15d80*/  BPT.TRAP 0x1 ;  /* 0x000000040000795c */ /* 0x000fe20000300000 */
.L_x_5081:
[----:B------:R-:W-:Y:S01]  /*15d90*/  IMAD R7, R0, 0x8, R7 ;  /* 0x0000000800077824 */ /* 0x000fe200078e0207 */
[----:B------:R-:W-:-:S04]  /*15da0*/  SHF.L.U32 R0, R3, 0x1f, RZ ;  /* 0x0000001f03007819 */ /* 0x000fc800000006ff */
[----:B------:R-:W2:Y:S02]  /*15db0*/  SYNCS.PHASECHK.TRANS64.TRYWAIT P1, [R7+URZ+0x2a840], R0 ;  /* 0x02a84000070075a7 */ /* 0x000ea4000802017f */
[----:B--2---:R-:W-:Y:S05]  /*15dc0*/  @!P1 BRA `(.L_x_5082) ;  /* 0x00000020007c9947 */ /* 0x004fea0003800000 */
.L_x_5153:
[----:B------:R-:W-:Y:S05]  /*15dd0*/  @!P0 BRA `(.L_x_5083) ;  /* 0x0000000000048947 */ /* 0x000fea0003800000 */
[----:B------:R-:W-:Y:S01]  /*15de0*/  BPT.TRAP 0x1 ;  /* 0x000000040000795c */ /* 0x000fe20000300000 */
.L_x_5083:
[----:B------:R-:W3:Y:S02]  /*15df0*/  SYNCS.PHASECHK.TRANS64.TRYWAIT P1, [R5+URZ+0x2a860], R2 ;  /* 0x02a86002050075a7 */ /* 0x000ee4000802017f */
[----:B---3--:R-:W-:Y:S05]  /*15e00*/  @!P1 BRA `(.L_x_5084) ;  /* 0x0000002000809947 */ /* 0x008fea0003800000 */
.L_x_5154:
[----:B------:R-:W-:Y:S05]  /*15e10*/  @!P0 BRA `(.L_x_5085) ;  /* 0x0000000000048947 */ /* 0x000fea0003800000 */
[----:B------:R-:W-:Y:S01]  /*15e20*/  BPT.TRAP 0x1 ;  /* 0x000000040000795c */ /* 0x000fe20000300000 */
.L_x_5085:
[----:B------:R-:W4:Y:S02]  /*15e30*/  SYNCS.PHASECHK.TRANS64.TRYWAIT P1, [R7+URZ+0x2a860], R0 ;  /* 0x02a86000070075a7 */ /* 0x000f24000802017f */
[----:B----4-:R-:W-:Y:S05]  /*15e40*/  @!P1 BRA `(.L_x_5086) ;  /* 0x0000002000849947 */ /* 0x010fea0003800000 */
.L_x_5155:
[----:B------:R-:W-:Y:S05]  /*15e50*/  @!P0 BRA `(.L_x_5087) ;  /* 0x0000000000048947 */ /* 0x000fea0003800000 */
[----:B------:R-:W-:Y:S01]  /*15e60*/  BPT.TRAP 0x1 ;  /* 0x000000040000795c */ /* 0x000fe20000300000 */
.L_x_5087:
[----:B------:R-:W0:Y:S02]  /*15e70*/  SYNCS.PHASECHK.TRANS64.TRYWAIT P1, [R5+URZ+0x2a880], R2 ;  /* 0x02a88002050075a7 */ /* 0x000e24000802017f */
[----:B0-----:R-:W-:Y:S05]  /*15e80*/  @!P1 BRA `(.L_x_5088) ;  /* 0x0000002000889947 */ /* 0x001fea0003800000 */
.L_x_5156:
[----:B------:R-:W-:Y:S05]  /*15e90*/  @!P0 BRA `(.L_x_5089) ;  /* 0x0000000000048947 */ /* 0x000fea0003800000 */
[----:B------:R-:W-:Y:S01]  /*15ea0*/  BPT.TRAP 0x1 ;  /* 0x000000040000795c */ /* 0x000fe20000300000 */
.L_x_5089:
[----:B------:R0:W0:Y:S02]  /*15eb0*/  SYNCS.PHASECHK.TRANS64.TRYWAIT P0, [R7+URZ+0x2a880], R0 ;  /* 0x02a88000070075a7 */ /* 0x000024000800017f */
[----:B0-----:R-:W-:Y:S05]  /*15ec0*/  @!P0 NANOSLEEP.SYNCS 0x989680 ;  /* 0x009896800000895d */ /* 0x001fea0003900000 */
[----:B------:R-:W0:Y:S02]  /*15ed0*/  @!P0 SYNCS.PHASECHK.TRANS64 P0, [R7+URZ+0x2a880], R0 ;  /* 0x02a88000070085a7 */ /* 0x000e24000800007f */
[----:B0-----:R-:W-:Y:S05]  /*15ee0*/  @!P0 BRA `(.L_x_5089) ;  /* 0xfffffffc00f08947 */ /* 0x001fea000383ffff */
.L_x_4936:
[----:B------:R-:W-:Y:S05]  /*15ef0*/  BSYNC B6 ;  /* 0x0000000000067941 */ /* 0x000fea0003800000 */
.L_x_4933:
[----:B------:R-:W-:Y:S05]  /*15f00*/  EXIT ;  /* 0x000000000000794d */ /* 0x000fea0003800000 */
.L_x_4946:
[----:B0-----:R-:W-:-:S04]  /*15f10*/  IMAD.U32 R3, RZ, RZ, UR36 ;  /* 0x00000024ff037e24 */ /* 0x001fc8000f8e00ff */
[----:B------:R0:W1:Y:S03]  /*15f20*/  SYNCS.PHASECHK.TRANS64.TRYWAIT P0, [R3+URZ+0x2a800], R0 ;  /* 0x02a80000030075a7 */ /* 0x000066000800017f */
[----:B-1----:R-:W-:Y:S05]  /*15f30*/  @!P0 NANOSLEEP.SYNCS 0x989680 ;  /* 0x009896800000895d */ /* 0x002fea0003900000 */
[----:B------:R-:W1:Y:S02]  /*15f40*/  @!P0 SYNCS.PHASECHK.TRANS64 P0, [R3+URZ+0x2a800], R0 ;  /* 0x02a80000030085a7 */ /* 0x000e64000800007f */
[----:B-1----:R-:W-:Y:S05]  /*15f50*/  @!P0 BRA `(.L_x_4946) ;  /* 0xfffffffc00ec8947 */ /* 0x002fea000383ffff */
[----:B------:R-:W-:Y:S05]  /*15f60*/  BRA `(.L_x_5090) ;  /* 0xfffffeb800fc7947 */ /* 0x000fea000383ffff */
.L_x_4950:
[----:B0-----:R-:W-:-:S04]  /*15f70*/  IMAD.U32 R3, RZ, RZ, UR36 ;  /* 0x00000024ff037e24 */ /* 0x001fc8000f8e00ff */
[----:B------:R0:W2:Y:S03]  /*15f80*/  SYNCS.PHASECHK.TRANS64.TRYWAIT P1, [R3+URZ+0x2a830], R0 ;  /* 0x02a83000030075a7 */ /* 0x0000a6000802017f */
[----:B--2---:R-:W-:Y:S05]  /*15f90*/  @!P1 NANOSLEEP.SYNCS 0x989680 ;  /* 0x009896800000995d */ /* 0x004fea0003900000 */
[----:B------:R-:W2:Y:S02]  /*15fa0*/  @!P1 SYNCS.PHASECHK.TRANS64 P1, [R3+URZ+0x2a830], R0 ;  /* 0x02a83000030095a7 */ /* 0x000ea4000802007f */
[----:B--2---:R-:W-:Y:S05]  /*15fb0*/  @!P1 BRA `(.L_x_4950) ;  /* 0xfffffffc00ec9947 */ /* 0x004fea000383ffff */
[----:B------:R-:W-:Y:S05]  /*15fc0*/  BRA `(.L_x_4949) ;  /* 0xfffffebc00187947 */ /* 0x000fea000383ffff */
.L_x_4967:
[----:B-1----:R-:W-:-:S04]  /*15fd0*/  IMAD.U32 R13, RZ, RZ, UR6 ;  /* 0x00000006ff0d7e24 */ /* 0x002fc8000f8e00ff */
[----:B------:R1:W2:Y:S03]  /*15fe0*/  SYNCS.PHASECHK.TRANS64.TRYWAIT P1, [R13+URZ+0x2a830], R0 ;  /* 0x02a830000d0075a7 */ /* 0x0002a6000802017f */
[----:B--2---:R-:W-:Y:S05]  /*15ff0*/  @!P1 NANOSLEEP.SYNCS 0x989680 ;  /* 0x009896800000995d */ /* 0x004fea0003900000 */
[----:B------:R-:W2:Y:S02]  /*16000*/  @!P1 SYNCS.PHASECHK.TRANS64 P1, [R13+URZ+0x2a830], R0 ;  /* 0x02a830000d0095a7 */ /* 0x000ea4000802007f */
[----:B--2---:R-:W-:Y:S05]  /*16010*/  @!P1 BRA `(.L_x_4967) ;  /* 0xfffffffc00ec9947 */ /* 0x004fea000383ffff */
[----:B------:R-:W-:Y:S05]  /*16020*/  BRA `(.L_x_4964) ;  /* 0xfffffef4002c7947 */ /* 0x000fea000383ffff */
.L_x_4971:
[----:B-1----:R-:W-:-:S04]  /*16030*/  IMAD.U32 R13, RZ, RZ, UR6 ;  /* 0x00000006ff0d7e24 */ /* 0x002fc8000f8e00ff */
[----:B------:R1:W2:Y:S03]  /*16040*/  SYNCS.PHASECHK.TRANS64.TRYWAIT P1, [R13+URZ+0x2a850], R0 ;  /* 0x02a850000d0075a7 */ /* 0x0002a6000802017f */
[----:B--2---:R-:W-:Y:S05]  /*16050*/  @!P1 NANOSLEEP.SYNCS 0x989680 ;  /* 0x009896800000995d */ /* 0x004fea0003900000 */
[----:B------:R-:W2:Y:S02]  /*16060*/  @!P1 SYNCS.PHASECHK.TRANS64 P1, [R13+URZ+0x2a850], R0 ;  /* 0x02a850000d0095a7 */ /* 0x000ea4000802007f */
[----:B--2---:R-:W-:Y:S05]  /*16070*/  @!P1 BRA `(.L_x_4971) ;  /* 0xfffffffc00ec9947 */ /* 0x004fea000383ffff */
[----:B------:R-:W-:Y:S05]  /*16080*/  BRA `(.L_x_4968) ;  /* 0xfffffef400d87947 */ /* 0x000fea000383ffff */
.L_x_4990:
[----:B-1----:R-:W-:-:S04]  /*16090*/  IMAD.U32 R15, RZ, RZ, UR6 ;  /* 0x00000006ff0f7e24 */ /* 0x002fc8000f8e00ff */
[----:B------:R1:W2:Y:S03]  /*160a0*/  SYNCS.PHASECHK.TRANS64.TRYWAIT P1, [R15+URZ+0x2a830], R0 ;  /* 0x02a830000f0075a7 */ /* 0x0002a6000802017f */
[----:B--2---:R-:W-:Y:S05]  /*160b0*/  @!P1 NANOSLEEP.SYNCS 0x989680 ;  /* 0x009896800000995d */ /* 0x004fea0003900000 */
[----:B------:R-:W2:Y:S02]  /*160c0*/  @!P1 SYNCS.PHASECHK.TRANS64 P1, [R15+URZ+0x2a830], R0 ;  /* 0x02a830000f0095a7 */ /* 0x000ea4000802007f */
[----:B--2---:R-:W-:Y:S05]  /*160d0*/  @!P1 BRA `(.L_x_4990) ;  /* 0xfffffffc00ec9947 */ /* 0x004fea000383ffff */
[----:B------:R-:W-:Y:S05]  /*160e0*/  BRA `(.L_x_4987) ;  /* 0xffffff2800107947 */ /* 0x000fea000383ffff */
.L_x_4994:
[----:B-1----:R-:W-:-:S04]  /*160f0*/  IMAD.U32 R15, RZ, RZ, UR6 ;  /* 0x00000006ff0f7e24 */ /* 0x002fc8000f8e00ff */
[----:B------:R1:W2:Y:S03]  /*16100*/  SYNCS.PHASECHK.TRANS64.TRYWAIT P1, [R15+URZ+0x2a850], R0 ;  /* 0x02a850000f0075a7 */ /* 0x0002a6000802017f */
[----:B--2---:R-:W-:Y:S05]  /*16110*/  @!P1 NANOSLEEP.SYNCS 0x989680 ;  /* 0x009896800000995d */ /* 0x004fea0003900000 */
[----:B------:R-:W2:Y:S02]  /*16120*/  @!P1 SYNCS.PHASECHK.TRANS64 P1, [R15+URZ+0x2a850], R0 ;  /* 0x02a850000f0095a7 */ /* 0x000ea4000802007f */
[----:B--2---:R-:W-:Y:S05]  /*16130*/  @!P1 BRA `(.L_x_4994) ;  /* 0xfffffffc00ec9947 */ /* 0x004fea000383ffff */
[----:B------:R-:W-:Y:S05]  /*16140*/  BRA `(.L_x_4991) ;  /* 0xffffff2800bc7947 */ /* 0x000fea000383ffff */
.L_x_5002:
[----:B-1----:R-:W-:-:S04]  /*16150*/  IMAD.U32 R13, RZ, RZ, UR6 ;  /* 0x00000006ff0d7e24 */ /* 0x002fc8000f8e00ff */
[----:B------:R1:W2:Y:S03]  /*16160*/  SYNCS.PHASECHK.TRANS64.TRYWAIT P1, [R13+URZ+0x2a830], R0 ;  /* 0x02a830000d0075a7 */ /* 0x0002a6000802017f */
[----:B--2---:R-:W-:Y:S05]  /*16170*/  @!P1 NANOSLEEP.SYNCS 0x989680 ;  /* 0x009896800000995d */ /* 0x004fea0003900000 */
[----:B------:R-:W2:Y:S02]  /*16180*/  @!P1 SYNCS.PHASECHK.TRANS64 P1, [R13+URZ+0x2a830], R0 ;  /* 0x02a830000d0095a7 */ /* 0x000ea4000802007f */
[----:B--2---:R-:W-:Y:S05]  /*16190*/  @!P1 BRA `(.L_x_5002) ;  /* 0xfffffffc00ec9947 */ /* 0x004fea000383ffff */
[----:B------:R-:W-:Y:S05]  /*161a0*/  BRA `(.L_x_4999) ;  /* 0xffffff48001c7947 */ /* 0x000fea000383ffff */
.L_x_5006:
[----:B-1----:R-:W-:-:S04]  /*161b0*/  IMAD.U32 R13, RZ, RZ, UR6 ;  /* 0x00000006ff0d7e24 */ /* 0x002fc8000f8e00ff */
[----:B------:R1:W2:Y:S03]  /*161c0*/  SYNCS.PHASECHK.TRANS64.TRYWAIT P1, [R13+URZ+0x2a850], R0 ;  /* 0x02a850000d0075a7 */ /* 0x0002a6000802017f */
[----:B--2---:R-:W-:Y:S05]  /*161d0*/  @!P1 NANOSLEEP.SYNCS 0x989680 ;  /* 0x009896800000995d */ /* 0x004fea0003900000 */
[----:B------:R-:W2:Y:S02]  /*161e0*/  @!P1 SYNCS.PHASECHK.TRANS64 P1, [R13+URZ+0x2a850], R0 ;  /* 0x02a850000d0095a7 */ /* 0x000ea4000802007f */
[----:B--2---:R-:W-:Y:S05]  /*161f0*/  @!P1 BRA `(.L_x_5006) ;  /* 0xfffffffc00ec9947 */ /* 0x004fea000383ffff */
[----:B------:R-:W-:Y:S05]  /*16200*/  BRA `(.L_x_5003) ;  /* 0xffffff4800b87947 */ /* 0x000fea000383ffff */
.L_x_5021:
[----:B-1----:R-:W-:-:S04]  /*16210*/  IMAD.U32 R5, RZ, RZ, UR9 ;  /* 0x00000009ff057e24 */ /* 0x002fc8000f8e00ff */
[----:B------:R1:W2:Y:S03]  /*16220*/  SYNCS.PHASECHK.TRANS64.TRYWAIT P1, [R5+URZ+0x2a850], R4 ;  /* 0x02a85004050075a7 */ /* 0x0002a6000802017f */
[----:B--2---:R-:W-:Y:S05]  /*16230*/  @!P1 NANOSLEEP.SYNCS 0x989680 ;  /* 0x009896800000995d */ /* 0x004fea0003900000 */
[----:B------:R-:W2:Y:S02]  /*16240*/  @!P1 SYNCS.PHASECHK.TRANS64 P1, [R5+URZ+0x2a850], R4 ;  /* 0x02a85004050095a7 */ /* 0x000ea4000802007f */
[----:B--2---:R-:W-:Y:S05]  /*16250*/  @!P1 BRA `(.L_x_5021) ;  /* 0xfffffffc00ec9947 */ /* 0x004fea000383ffff */
[----:B------:R-:W-:Y:S05]  /*16260*/  BRA `(.L_x_5020) ;  /* 0xffffff78000c7947 */ /* 0x000fea000383ffff */
.L_x_5040:
[----:B------:R-:W-:Y:S02]  /*16270*/  IMAD.MOV.U32 R13, RZ, RZ, R24 ;  /* 0x000000ffff0d7224 */ /* 0x000fe400078e0018 */
[----:B------:R-:W-:Y:S02]  /*16280*/  IMAD.MOV.U32 R12, RZ, RZ, RZ ;  /* 0x000000ffff0c7224 */ /* 0x000fe400078e00ff */
[----:B------:R-:W-:Y:S02]  /*16290*/  IMAD.MOV.U32 R11, RZ, RZ, 0x1f ;  /* 0x0000001fff0b7424 */ /* 0x000fe400078e00ff */
[----:B------:R-:W-:-:S07]  /*162a0*/  IMAD.MOV.U32 R15, RZ, RZ, -0x1 ;  /* 0xffffffffff0f7424 */ /* 0x000fce00078e00ff */
[----:B0----5:R-:W-:Y:S05]  /*162b0*/  WARPSYNC.COLLECTIVE R15, `(.L_x_5091) ;  /* 0x000000000f087348 */ /* 0x021fea0003c00000 */
[----:B------:R1:W2:Y:S02]  /*162c0*/  SHFL.IDX P6, R14, R13, R12, R11 ;  /* 0x0000000c0d0e7389 */ /* 0x0002a400000c000b */
[----:B012--5:R-:W-:Y:S01]  /*162d0*/  ENDCOLLECTIVE ;  /* 0x000000000000791b */ /* 0x027fe20003800000 */
.L_x_5091:
[----:B------:R-:W-:Y:S05]  /*162e0*/  BRA `(.L_x_5092) ;  /* 0xffffffc8000c7947 */ /* 0x000fea000383ffff */
.L_x_5042:
[----:B-1----:R1:W2:Y:S02]  /*162f0*/  SYNCS.PHASECHK.TRANS64.TRYWAIT P0, [R34+URZ+0x2a880], R20 ;  /* 0x02a88014220075a7 */ /* 0x0022a4000800017f */
[----:B--2---:R-:W-:Y:S05]  /*16300*/  @!P0 NANOSLEEP.SYNCS 0x989680 ;  /* 0x009896800000895d */ /* 0x004fea0003900000 */
[----:B------:R-:W2:Y:S02]  /*16310*/  @!P0 SYNCS.PHASECHK.TRANS64 P0, [R34+URZ+0x2a880], R20 ;  /* 0x02a88014220085a7 */ /* 0x000ea4000800007f */
[----:B--2---:R-:W-:Y:S05]  /*16320*/  @!P0 BRA `(.L_x_5042) ;  /* 0xfffffffc00f08947 */ /* 0x004fea000383ffff */
[----:B------:R-:W-:Y:S05]  /*16330*/  BRA `(.L_x_5093) ;  /* 0xffffffc800707947 */ /* 0x000fea000383ffff */
.L_x_5043:
        /* <DEDUP_REMOVED lines=8> */
.L_x_5095:
[----:B------:R-:W-:Y:S05]  /*163c0*/  BSYNC B0 ;  /* 0x0000000000007941 */ /* 0x000fea0003800000 */
.L_x_5094:
[----:B------:R-:W-:Y:S01]  /*163d0*/  IMAD.MOV.U32 R13, RZ, RZ, R8 ;  /* 0x000000ffff0d7224 */ /* 0x000fe200078e0008 */
[----:B------:R-:W0:Y:S01]  /*163e0*/  LDC R21, c[0x0][0x2f4] ;  /* 0x0000bd00ff157b82 */ /* 0x000e220000000800 */
[----:B------:R-:W-:Y:S01]  /*163f0*/  IMAD.MOV.U32 R12, RZ, RZ, RZ ;  /* 0x000000ffff0c7224 */ /* 0x000fe200078e00ff */
[----:B------:R-:W-:Y:S01]  /*16400*/  LOP3.LUT R16, R16, 0xffffffdf, RZ, 0xc0, !PT ;  /* 0xffffffdf10107812 */ /* 0x000fe200078ec0ff */
        /* <DEDUP_REMOVED lines=8> */
.L_x_5096:
[-C--:B------:R-:W-:Y:S01]  /*16490*/  ISETP.GE.AND P4, PT, R30, R21.reuse, PT ;  /* 0x000000151e00720c */ /* 0x080fe20003f86270 */
[----:B------:R-:W-:Y:S01]  /*164a0*/  IMAD.MOV.U32 R13, RZ, RZ, R9 ;  /* 0x000000ffff0d7224 */ /* 0x000fe200078e0009 */
[-C--:B------:R-:W-:Y:S01]  /*164b0*/  ISETP.GE.AND P3, PT, R25, R21.reuse, PT ;  /* 0x000000151900720c */ /* 0x080fe20003f66270 */
[----:B------:R-:W-:Y:S01]  /*164c0*/  IMAD.MOV.U32 R12, RZ, RZ, 0x1 ;  /* 0x00000001ff0c7424 */ /* 0x000fe200078e00ff */
[----:B------:R-:W-:Y:S02]  /*164d0*/  ISETP.GE.AND P2, PT, R24, R21, PT ;  /* 0x000000151800720c */ /* 0x000fe40003f46270 */
[----:B------:R-:W-:-:S13]  /*164e0*/  IADD3 R2, P0, R30, R14, RZ ;  /* 0x0000000e1e027210 */ /* 0x000fda0007f1e0ff */
[----:B------:R-:W-:Y:S05]  /*164f0*/  WARPSYNC.COLLECTIVE R15, `(.L_x_5097) ;  /* 0x000000000f087348 */ /* 0x000fea0003c00000 */
[----:B------:R0:W1:Y:S02]  /*16500*/  SHFL.IDX P6, R14, R13, R12, R11 ;  /* 0x0000000c0d0e7389 */ /* 0x00006400000c000b */
[----:B01----:R-:W-:Y:S01]  /*16510*/  ENDCOLLECTIVE ;  /* 0x000000000000791b */ /* 0x003fe20003800000 */
.L_x_5097:
        /* <DEDUP_REMOVED lines=15> */
.L_x_5098:
[----:B------:R-:W-:Y:S02]  /*16610*/  IMAD.MOV.U32 R13, RZ, RZ, R9 ;  /* 0x000000ffff0d7224 */ /* 0x000fe400078e0009 */
[----:B------:R-:W-:Y:S01]  /*16620*/  IMAD.MOV.U32 R12, RZ, RZ, 0x2 ;  /* 0x00000002ff0c7424 */ /* 0x000fe200078e00ff */
[----:B------:R-:W-:-:S13]  /*16630*/  IADD3 R2, P0, R30, R14, RZ ;  /* 0x0000000e1e027210 */ /* 0x000fda0007f1e0ff */
[----:B------:R-:W-:Y:S05]  /*16640*/  WARPSYNC.COLLECTIVE R15, `(.L_x_5099) ;  /* 0x000000000f087348 */ /* 0x000fea0003c00000 */
[----:B------:R0:W1:Y:S02]  /*16650*/  SHFL.IDX P6, R14, R13, R12, R11 ;  /* 0x0000000c0d0e7389 */ /* 0x00006400000c000b */
[----:B01----:R-:W-:Y:S01]  /*16660*/  ENDCOLLECTIVE ;  /* 0x000000000000791b */ /* 0x003fe20003800000 */
.L_x_5099:
        /* <DEDUP_REMOVED lines=15> */
.L_x_5100:
[----:B------:R-:W-:Y:S02]  /*16760*/  IMAD.MOV.U32 R13, RZ, RZ, R9 ;  /* 0x000000ffff0d7224 */ /* 0x000fe400078e0009 */
[----:B------:R-:W-:Y:S01]  /*16770*/  IMAD.MOV.U32 R12, RZ, RZ, 0x3 ;  /* 0x00000003ff0c7424 */ /* 0x000fe200078e00ff */
[----:B------:R-:W-:-:S13]  /*16780*/  IADD3 R2, P0, R30, R14, RZ ;  /* 0x0000000e1e027210 */ /* 0x000fda0007f1e0ff */
[----:B------:R-:W-:Y:S05]  /*16790*/  WARPSYNC.COLLECTIVE R15, `(.L_x_5101) ;  /* 0x000000000f087348 */ /* 0x000fea0003c00000 */
[----:B------:R0:W1:Y:S02]  /*167a0*/  SHFL.IDX P6, R14, R13, R12, R11 ;  /* 0x0000000c0d0e7389 */ /* 0x00006400000c000b */
[----:B01----:R-:W-:Y:S01]  /*167b0*/  ENDCOLLECTIVE ;  /* 0x000000000000791b */ /* 0x003fe20003800000 */
.L_x_5101:
        /* <DEDUP_REMOVED lines=12> */
.L_x_5102:
[----:B------:R-:W-:Y:S01]  /*16880*/  @!PT LDS RZ, [RZ] ;  /* 0x00000000fffff984 */ /* 0x000fe20000000800 */
[----:B------:R-:W-:Y:S01]  /*16890*/  @!PT LDS RZ, [RZ] ;  /* 0x00000000fffff984 */ /* 0x000fe20000000800 */
[----:B------:R-:W-:Y:S01]  /*168a0*/  @!PT LDS RZ, [RZ] ;  /* 0x00000000fffff984 */ /* 0x000fe20000000800 */
[----:B------:R0:W-:Y:S01]  /*168b0*/  LDGSTS.E.BYPASS.LTC128B.128 [R17+0xf400], desc[UR46][R2.64+0x40], !P0 ;  /* 0x0f40004002117fae */ /* 0x0001e2000c101d6e */
[----:B------:R-:W-:-:S13]  /*168c0*/  ISETP.LT.OR P0, PT, R6, 0x41, P2 ;  /* 0x000000410600780c */ /* 0x000fda0001701670 */
[----:B------:R0:W-:Y:S01]  /*168d0*/  LDGSTS.E.BYPASS.LTC128B.128 [R17+0x11400], desc[UR46][R2.64+0x80], !P0 ;  /* 0x1140008002117fae */ /* 0x0001e2000c101d6e */
[C---:B------:R-:W-:Y:S02]  /*168e0*/  ISETP.GE.AND P0, PT, R6.reuse, 0x21, PT ;  /* 0x000000210600780c */ /* 0x040fe40003f06270 */
[----:B------:R-:W-:-:S13]  /*168f0*/  ISETP.GE.AND P6, PT, R6, 0x61, PT ;  /* 0x000000610600780c */ /* 0x000fda0003fc6270 */
[----:B------:R-:W-:Y:S01]  /*16900*/  @P6 LOP3.LUT R16, R16, 0x20, RZ, 0xfc, !PT ;  /* 0x0000002010106812 */ /* 0x000fe200078efcff */
[----:B0-----:R-:W-:Y:S06]  /*16910*/  BRA `(.L_x_5103) ;  /* 0xffffffc800247947 */ /* 0x001fec000383ffff */
.L_x_5046:
[----:B0-----:R0:W2:Y:S02]  /*16920*/  SYNCS.PHASECHK.TRANS64.TRYWAIT P2, [R34+URZ+0x2a840], R20 ;  /* 0x02a84014220075a7 */ /* 0x0010a4000804017f */
[----:B--2---:R-:W-:Y:S05]  /*16930*/  @!P2 NANOSLEEP.SYNCS 0x989680 ;  /* 0x009896800000a95d */ /* 0x004fea0003900000 */
[----:B------:R-:W2:Y:S02]  /*16940*/  @!P2 SYNCS.PHASECHK.TRANS64 P2, [R34+URZ+0x2a840], R20 ;  /* 0x02a840142200a5a7 */ /* 0x000ea4000804007f */
[----:B--2---:R-:W-:Y:S05]  /*16950*/  @!P2 BRA `(.L_x_5046) ;  /* 0xfffffffc00f0a947 */ /* 0x004fea000383ffff */
[----:B------:R-:W-:Y:S05]  /*16960*/  BRA `(.L_x_5104) ;  /* 0xffffffc8006c7947 */ /* 0x000fea000383ffff */
.L_x_5047:
        /* <DEDUP_REMOVED lines=8> */
.L_x_5106:
[----:B------:R-:W-:Y:S05]  /*169f0*/  BSYNC B0 ;  /* 0x0000000000007941 */ /* 0x000fea0003800000 */
.L_x_5105:
        /* <DEDUP_REMOVED lines=8> */
.L_x_5107:
        /* <DEDUP_REMOVED lines=13> */
.L_x_5108:
        /* <DEDUP_REMOVED lines=11> */
.L_x_5109:
[----:B------:R-:W-:Y:S02]  /*16c00*/  IMAD.MOV.U32 R13, RZ, RZ, R4 ;  /* 0x000000ffff0d7224 */ /* 0x000fe400078e0004 */
[----:B------:R-:W-:Y:S01]  /*16c10*/  IMAD.MOV.U32 R12, RZ, RZ, 0x2 ;  /* 0x00000002ff0c7424 */ /* 0x000fe200078e00ff */
[----:B------:R-:W-:-:S05]  /*16c20*/  @P0 IADD3 R14, P2, R30, R14, RZ ;  /* 0x0000000e1e0e0210 */ /* 0x000fca0007f5e0ff */
[----:B------:R-:W-:-:S08]  /*16c30*/  @P0 IMAD.MOV.U32 R2, RZ, RZ, R14 ;  /* 0x000000ffff020224 */ /* 0x000fd000078e000e */
[----:B------:R-:W-:Y:S05]  /*16c40*/  WARPSYNC.COLLECTIVE R15, `(.L_x_5110) ;  /* 0x000000000f087348 */ /* 0x000fea0003c00000 */
[----:B------:R0:W1:Y:S02]  /*16c50*/  SHFL.IDX P6, R14, R13, R12, R11 ;  /* 0x0000000c0d0e7389 */ /* 0x00006400000c000b */
[----:B01----:R-:W-:Y:S01]  /*16c60*/  ENDCOLLECTIVE ;  /* 0x000000000000791b */ /* 0x003fe20003800000 */
.L_x_5110:
        /* <DEDUP_REMOVED lines=13> */
.L_x_5111:
[----:B------:R-:W-:Y:S02]  /*16d40*/  IMAD.MOV.U32 R13, RZ, RZ, R4 ;  /* 0x000000ffff0d7224 */ /* 0x000fe400078e0004 */
[----:B------:R-:W-:Y:S01]  /*16d50*/  IMAD.MOV.U32 R12, RZ, RZ, 0x3 ;  /* 0x00000003ff0c7424 */ /* 0x000fe200078e00ff */
[----:B------:R-:W-:-:S05]  /*16d60*/  @P1 IADD3 R14, P0, R30, R14, RZ ;  /* 0x0000000e1e0e1210 */ /* 0x000fca0007f1e0ff */
[----:B------:R-:W-:-:S08]  /*16d70*/  @P1 IMAD.MOV.U32 R2, RZ, RZ, R14 ;  /* 0x000000ffff021224 */ /* 0x000fd000078e000e */
[----:B------:R-:W-:Y:S05]  /*16d80*/  WARPSYNC.COLLECTIVE R15, `(.L_x_5112) ;  /* 0x000000000f087348 */ /* 0x000fea0003c00000 */
[----:B------:R0:W1:Y:S02]  /*16d90*/  SHFL.IDX P6, R14, R13, R12, R11 ;  /* 0x0000000c0d0e7389 */ /* 0x00006400000c000b */
[----:B01----:R-:W-:Y:S01]  /*16da0*/  ENDCOLLECTIVE ;  /* 0x000000000000791b */ /* 0x003fe20003800000 */
.L_x_5112:
        /* <DEDUP_REMOVED lines=13> */
.L_x_5113:
[----:B------:R-:W-:Y:S05]  /*16e80*/  BRA `(.L_x_5114) ;  /* 0xffffffc400fc7947 */ /* 0x000fea000383ffff */
.L_x_5050:
[----:B------:R-:W-:Y:S02]  /*16e90*/  IMAD.MOV.U32 R13, RZ, RZ, R4 ;  /* 0x000000ffff0d7224 */ /* 0x000fe400078e0004 */
[----:B------:R-:W-:Y:S02]  /*16ea0*/  IMAD.MOV.U32 R12, RZ, RZ, RZ ;  /* 0x000000ffff0c7224 */ /* 0x000fe400078e00ff */
[----:B------:R-:W-:Y:S02]  /*16eb0*/  IMAD.MOV.U32 R11, RZ, RZ, 0x1c1f ;  /* 0x00001c1fff0b7424 */ /* 0x000fe400078e00ff */
[----:B------:R-:W-:Y:S02]  /*16ec0*/  IMAD.MOV.U32 R15, RZ, RZ, -0x1 ;  /* 0xffffffffff0f7424 */ /* 0x000fe400078e00ff */
[----:B------:R-:W-:-:S07]  /*16ed0*/  VIADD R6, R27, UR40 ;  /* 0x000000281b067c36 */ /* 0x000fce0008000000 */
[----:B01----:R-:W-:Y:S05]  /*16ee0*/  WARPSYNC.COLLECTIVE R15, `(.L_x_5115) ;  /* 0x000000000f087348 */ /* 0x003fea0003c00000 */
[----:B------:R2:W3:Y:S02]  /*16ef0*/  SHFL.IDX P6, R14, R13, R12, R11 ;  /* 0x0000000c0d0e7389 */ /* 0x0004e400000c000b */
[----:B0123--:R-:W-:Y:S01]  /*16f00*/  ENDCOLLECTIVE ;  /* 0x000000000000791b */ /* 0x00ffe20003800000 */
.L_x_5115:
[----:B------:R-:W-:Y:S02]  /*16f10*/  VIADD R8, R6, 0x20 ;  /* 0x0000002006087836 */ /* 0x000fe40000000000 */
[----:B------:R-:W-:Y:S02]  /*16f20*/  IMAD.MOV.U32 R13, RZ, RZ, R0 ;  /* 0x000000ffff0d7224 */ /* 0x000fe400078e0000 */
[----:B------:R-:W-:-:S07]  /*16f30*/  IMAD.MOV.U32 R2, RZ, RZ, R14 ;  /* 0x000000ffff027224 */ /* 0x000fce00078e000e */
[----:B------:R-:W-:Y:S05]  /*16f40*/  WARPSYNC.COLLECTIVE R15, `(.L_x_5116) ;  /* 0x000000000f087348 */ /* 0x000fea0003c00000 */
[----:B------:R0:W1:Y:S02]  /*16f50*/  SHFL.IDX P6, R14, R13, R12, R11 ;  /* 0x0000000c0d0e7389 */ /* 0x00006400000c000b */
[----:B01----:R-:W-:Y:S01]  /*16f60*/  ENDCOLLECTIVE ;  /* 0x000000000000791b */ /* 0x003fe20003800000 */
.L_x_5116:
        /* <DEDUP_REMOVED lines=11> */
.L_x_5117:
        /* <DEDUP_REMOVED lines=8> */
[----:B------:R-:W-:Y:S02]  /*170a0*/  VIADD R8, R6, 0x40 ;  /* 0x0000004006087836 */ /* 0x000fe40000000000 */
[----:B------:R-:W-:-:S08]  /*170b0*/  IMAD.MOV.U32 R7, RZ, RZ, R14 ;  /* 0x000000ffff077224 */ /* 0x000fd000078e000e */
[----:B0-----:R-:W-:Y:S05]  /*170c0*/  WARPSYNC.COLLECTIVE R15, `(.L_x_5118) ;  /* 0x000000000f087348 */ /* 0x001fea0003c00000 */
[----:B------:R1:W2:Y:S02]  /*170d0*/  SHFL.IDX P6, R14, R13, R12, R11 ;  /* 0x0000000c0d0e7389 */ /* 0x0002a400000c000b */
[----:B012---:R-:W-:Y:S01]  /*170e0*/  ENDCOLLECTIVE ;  /* 0x000000000000791b */ /* 0x007fe20003800000 */
.L_x_5118:
[----:B------:R-:W-:Y:S02]  /*170f0*/  IMAD.MOV.U32 R13, RZ, RZ, R4 ;  /* 0x000000ffff0d7224 */ /* 0x000fe400078e0004 */
[----:B------:R-:W-:Y:S01]  /*17100*/  IMAD.MOV.U32 R12, RZ, RZ, 0x2 ;  /* 0x00000002ff0c7424 */ /* 0x000fe200078e00ff */
[----:B------:R-:W-:-:S05]  /*17110*/  @!P1 IADD3 R14, P4, R30, R14, RZ ;  /* 0x0000000e1e0e9210 */ /* 0x000fca0007f9e0ff */
[----:B------:R-:W-:-:S08]  /*17120*/  @!P1 IMAD.MOV.U32 R2, RZ, RZ, R14 ;  /* 0x000000ffff029224 */ /* 0x000fd000078e000e */
[----:B------:R-:W-:Y:S05]  /*17130*/  WARPSYNC.COLLECTIVE R15, `(.L_x_5119) ;  /* 0x000000000f087348 */ /* 0x000fea0003c00000 */
[----:B------:R0:W1:Y:S02]  /*17140*/  SHFL.IDX P6, R14, R13, R12, R11 ;  /* 0x0000000c0d0e7389 */ /* 0x00006400000c000b */
[----:B01----:R-:W-:Y:S01]  /*17150*/  ENDCOLLECTIVE ;  /* 0x000000000000791b */ /* 0x003fe20003800000 */
.L_x_5119:
        /* <DEDUP_REMOVED lines=14> */
.L_x_5120:
[----:B------:R-:W-:Y:S02]  /*17240*/  IMAD.MOV.U32 R13, RZ, RZ, R4 ;  /* 0x000000ffff0d7224 */ /* 0x000fe400078e0004 */
[----:B------:R-:W-:Y:S01]  /*17250*/  IMAD.MOV.U32 R12, RZ, RZ, 0x3 ;  /* 0x00000003ff0c7424 */ /* 0x000fe200078e00ff */
[----:B------:R-:W-:-:S05]  /*17260*/  @!P1 IADD3 R14, P4, R30, R14, RZ ;  /* 0x0000000e1e0e9210 */ /* 0x000fca0007f9e0ff */
[----:B------:R-:W-:-:S08]  /*17270*/  @!P1 IMAD.MOV.U32 R2, RZ, RZ, R14 ;  /* 0x000000ffff029224 */ /* 0x000fd000078e000e */
[----:B------:R-:W-:Y:S05]  /*17280*/  WARPSYNC.COLLECTIVE R15, `(.L_x_5121) ;  /* 0x000000000f087348 */ /* 0x000fea0003c00000 */
[----:B------:R0:W1:Y:S02]  /*17290*/  SHFL.IDX P6, R14, R13, R12, R11 ;  /* 0x0000000c0d0e7389 */ /* 0x00006400000c000b */
[----:B01----:R-:W-:Y:S01]  /*172a0*/  ENDCOLLECTIVE ;  /* 0x000000000000791b */ /* 0x003fe20003800000 */
.L_x_5121:
        /* <DEDUP_REMOVED lines=13> */
.L_x_5122:
[----:B------:R-:W-:Y:S05]  /*17380*/  BRA `(.L_x_5123) ;  /* 0xffffffc800ac7947 */ /* 0x000fea000383ffff */
.L_x_5053:
[----:B--2---:R2:W0:Y:S02]  /*17390*/  SYNCS.PHASECHK.TRANS64.TRYWAIT P1, [R34+URZ+0x2a820], R3 ;  /* 0x02a82003220075a7 */ /* 0x004424000802017f */
[----:B0-----:R-:W-:Y:S05]  /*173a0*/  @!P1 NANOSLEEP.SYNCS 0x989680 ;  /* 0x009896800000995d */ /* 0x001fea0003900000 */
[----:B------:R-:W0:Y:S02]  /*173b0*/  @!P1 SYNCS.PHASECHK.TRANS64 P1, [R34+URZ+0x2a820], R3 ;  /* 0x02a82003220095a7 */ /* 0x000e24000802007f */
[----:B0-----:R-:W-:Y:S05]  /*173c0*/  @!P1 BRA `(.L_x_5053) ;  /* 0xfffffffc00f09947 */ /* 0x001fea000383ffff */
[----:B------:R-:W-:Y:S05]  /*173d0*/  BRA `(.L_x_5124) ;  /* 0xffffffc800f87947 */ /* 0x000fea000383ffff */
.L_x_5056:
[----:B0-----:R0:W1:Y:S02]  /*173e0*/  SYNCS.PHASECHK.TRANS64.TRYWAIT P1, [R6+URZ+0x2a880], R19 ;  /* 0x02a88013060075a7 */ /* 0x001064000802017f */
[----:B-1----:R-:W-:Y:S05]  /*173f0*/  @!P1 NANOSLEEP.SYNCS 0x989680 ;  /* 0x009896800000995d */ /* 0x002fea0003900000 */
[----:B------:R-:W1:Y:S02]  /*17400*/  @!P1 SYNCS.PHASECHK.TRANS64 P1, [R6+URZ+0x2a880], R19 ;  /* 0x02a88013060095a7 */ /* 0x000e64000802007f */
[----:B-1----:R-:W-:Y:S05]  /*17410*/  @!P1 BRA `(.L_x_5056) ;  /* 0xfffffffc00f09947 */ /* 0x002fea000383ffff */
[----:B------:R-:W-:Y:S05]  /*17420*/  BRA `(.L_x_5125) ;  /* 0xffffffcc00b87947 */ /* 0x000fea000383ffff */
.L_x_5057:
        /* <DEDUP_REMOVED lines=8> */
.L_x_5127:
[----:B------:R-:W-:Y:S05]  /*174b0*/  BSYNC B0 ;  /* 0x0000000000007941 */ /* 0x000fea0003800000 */
.L_x_5126:
        /* <DEDUP_REMOVED lines=9> */
.L_x_5128:
[----:B------:R-:W-:Y:S02]  /*17550*/  IMAD.MOV.U32 R13, RZ, RZ, R27 ;  /* 0x000000ffff0d7224 */ /* 0x000fe400078e001b */
[----:B------:R-:W-:Y:S01]  /*17560*/  IMAD.MOV.U32 R12, RZ, RZ, 0x1 ;  /* 0x00000001ff0c7424 */ /* 0x000fe200078e00ff */
[----:B------:R-:W-:-:S13]  /*17570*/  IADD3 R2, P1, R30, R14, RZ ;  /* 0x0000000e1e027210 */ /* 0x000fda0007f3e0ff */
[----:B------:R-:W-:Y:S05]  /*17580*/  WARPSYNC.COLLECTIVE R15, `(.L_x_5129) ;  /* 0x000000000f087348 */ /* 0x000fea0003c00000 */
[----:B------:R0:W1:Y:S02]  /*17590*/  SHFL.IDX P6, R14, R13, R12, R11 ;  /* 0x0000000c0d0e7389 */ /* 0x00006400000c000b */
[----:B01----:R-:W-:Y:S01]  /*175a0*/  ENDCOLLECTIVE ;  /* 0x000000000000791b */ /* 0x003fe20003800000 */
.L_x_5129:
        /* <DEDUP_REMOVED lines=12> */
.L_x_5130:
[----:B------:R-:W-:Y:S02]  /*17670*/  IMAD.MOV.U32 R13, RZ, RZ, R27 ;  /* 0x000000ffff0d7224 */ /* 0x000fe400078e001b */
[----:B------:R-:W-:Y:S02]  /*17680*/  IMAD.MOV.U32 R12, RZ, RZ, 0x2 ;  /* 0x00000002ff0c7424 */ /* 0x000fe400078e00ff */
[----:B------:R-:W-:-:S07]  /*17690*/  IMAD.MOV.U32 R2, RZ, RZ, R14 ;  /* 0x000000ffff027224 */ /* 0x000fce00078e000e */
[----:B------:R-:W-:Y:S05]  /*176a0*/  WARPSYNC.COLLECTIVE R15, `(.L_x_5131) ;  /* 0x000000000f087348 */ /* 0x000fea0003c00000 */
[----:B------:R0:W1:Y:S02]  /*176b0*/  SHFL.IDX P6, R14, R13, R12, R11 ;  /* 0x0000000c0d0e7389 */ /* 0x00006400000c000b */
[----:B01----:R-:W-:Y:S01]  /*176c0*/  ENDCOLLECTIVE ;  /* 0x000000000000791b */ /* 0x003fe20003800000 */
.L_x_5131:
        /* <DEDUP_REMOVED lines=13> */
.L_x_5132:
[----:B------:R-:W-:Y:S02]  /*177a0*/  IMAD.MOV.U32 R13, RZ, RZ, R27 ;  /* 0x000000ffff0d7224 */ /* 0x000fe400078e001b */
[----:B------:R-:W-:Y:S02]  /*177b0*/  IMAD.MOV.U32 R12, RZ, RZ, 0x3 ;  /* 0x00000003ff0c7424 */ /* 0x000fe400078e00ff */
[----:B------:R-:W-:-:S07]  /*177c0*/  IMAD.MOV.U32 R2, RZ, RZ, R14 ;  /* 0x000000ffff027224 */ /* 0x000fce00078e000e */
[----:B------:R-:W-:Y:S05]  /*177d0*/  WARPSYNC.COLLECTIVE R15, `(.L_x_5133) ;  /* 0x000000000f087348 */ /* 0x000fea0003c00000 */
[----:B------:R0:W1:Y:S02]  /*177e0*/  SHFL.IDX P6, R14, R13, R12, R11 ;  /* 0x0000000c0d0e7389 */ /* 0x00006400000c000b */
[----:B01----:R-:W-:Y:S01]  /*177f0*/  ENDCOLLECTIVE ;  /* 0x000000000000791b */ /* 0x003fe20003800000 */
.L_x_5133:
        /* <DEDUP_REMOVED lines=13> */
.L_x_5134:
[----:B------:R-:W-:Y:S05]  /*178d0*/  BRA `(.L_x_5135) ;  /* 0xffffffcc00647947 */ /* 0x000fea000383ffff */
.L_x_5060:
[----:B--2---:R2:W3:Y:S02]  /*178e0*/  SYNCS.PHASECHK.TRANS64.TRYWAIT P1, [R6+URZ+0x2a840], R19 ;  /* 0x02a84013060075a7 */ /* 0x0044e4000802017f */
[----:B---3--:R-:W-:Y:S05]  /*178f0*/  @!P1 NANOSLEEP.SYNCS 0x989680 ;  /* 0x009896800000995d */ /* 0x008fea0003900000 */
[----:B------:R-:W3:Y:S02]  /*17900*/  @!P1 SYNCS.PHASECHK.TRANS64 P1, [R6+URZ+0x2a840], R19 ;  /* 0x02a84013060095a7 */ /* 0x000ee4000802007f */
[----:B---3--:R-:W-:Y:S05]  /*17910*/  @!P1 BRA `(.L_x_5060) ;  /* 0xfffffffc00f09947 */ /* 0x008fea000383ffff */
[----:B------:R-:W-:Y:S05]  /*17920*/  BRA `(.L_x_5136) ;  /* 0xffffffcc00a47947 */ /* 0x000fea000383ffff */
.L_x_5061:
        /* <DEDUP_REMOVED lines=8> */
.L_x_5138:
[----:B------:R-:W-:Y:S05]  /*179b0*/  BSYNC B0 ;  /* 0x0000000000007941 */ /* 0x000fea0003800000 */
.L_x_5137:
        /* <DEDUP_REMOVED lines=9> */
.L_x_5139:
[----:B------:R-:W-:Y:S02]  /*17a50*/  VIADD R10, R10, UR48 ;  /* 0x000000300a0a7c36 */ /* 0x000fe40008000000 */
[----:B------:R-:W-:Y:S02]  /*17a60*/  IMAD.MOV.U32 R13, RZ, RZ, R19 ;  /* 0x000000ffff0d7224 */ /* 0x000fe400078e0013 */
[----:B------:R-:W-:Y:S01]  /*17a70*/  IMAD.MOV.U32 R12, RZ, RZ, 0x1 ;  /* 0x00000001ff0c7424 */ /* 0x000fe200078e00ff */
[----:B------:R-:W-:-:S13]  /*17a80*/  IADD3 R2, P1, R30, R14, RZ ;  /* 0x0000000e1e027210 */ /* 0x000fda0007f3e0ff */
[----:B------:R-:W-:Y:S05]  /*17a90*/  WARPSYNC.COLLECTIVE R15, `(.L_x_5140) ;  /* 0x000000000f087348 */ /* 0x000fea0003c00000 */
[----:B------:R0:W1:Y:S02]  /*17aa0*/  SHFL.IDX P6, R14, R13, R12, R11 ;  /* 0x0000000c0d0e7389 */ /* 0x00006400000c000b */
[----:B01----:R-:W-:Y:S01]  /*17ab0*/  ENDCOLLECTIVE ;  /* 0x000000000000791b */ /* 0x003fe20003800000 */
.L_x_5140:
        /* <DEDUP_REMOVED lines=12> */
.L_x_5141:
[----:B------:R-:W-:Y:S02]  /*17b80*/  IMAD.MOV.U32 R13, RZ, RZ, R19 ;  /* 0x000000ffff0d7224 */ /* 0x000fe400078e0013 */
[----:B------:R-:W-:Y:S01]  /*17b90*/  IMAD.MOV.U32 R12, RZ, RZ, 0x2 ;  /* 0x00000002ff0c7424 */ /* 0x000fe200078e00ff */
[----:B------:R-:W-:-:S13]  /*17ba0*/  IADD3 R2, P1, R30, R14, RZ ;  /* 0x0000000e1e027210 */ /* 0x000fda0007f3e0ff */
[----:B------:R-:W-:Y:S05]  /*17bb0*/  WARPSYNC.COLLECTIVE R15, `(.L_x_5142) ;  /* 0x000000000f087348 */ /* 0x000fea0003c00000 */
[----:B------:R0:W1:Y:S02]  /*17bc0*/  SHFL.IDX P6, R14, R13, R12, R11 ;  /* 0x0000000c0d0e7389 */ /* 0x00006400000c000b */
[----:B01----:R-:W-:Y:S01]  /*17bd0*/  ENDCOLLECTIVE ;  /* 0x000000000000791b */ /* 0x003fe20003800000 */
.L_x_5142:
        /* <DEDUP_REMOVED lines=12> */
.L_x_5143:
[----:B------:R-:W-:Y:S02]  /*17ca0*/  IMAD.MOV.U32 R13, RZ, RZ, R19 ;  /* 0x000000ffff0d7224 */ /* 0x000fe400078e0013 */
[----:B------:R-:W-:Y:S02]  /*17cb0*/  IMAD.MOV.U32 R12, RZ, RZ, 0x3 ;  /* 0x00000003ff0c7424 */ /* 0x000fe400078e00ff */
[----:B------:R-:W-:-:S07]  /*17cc0*/  IMAD.MOV.U32 R25, RZ, RZ, R14 ;  /* 0x000000ffff197224 */ /* 0x000fce00078e000e */
[----:B------:R-:W-:Y:S05]  /*17cd0*/  WARPSYNC.COLLECTIVE R15, `(.L_x_5144) ;  /* 0x000000000f087348 */ /* 0x000fea0003c00000 */
[----:B------:R0:W1:Y:S02]  /*17ce0*/  SHFL.IDX P6, R14, R13, R12, R11 ;  /* 0x0000000c0d0e7389 */ /* 0x00006400000c000b */
[----:B01----:R-:W-:Y:S01]  /*17cf0*/  ENDCOLLECTIVE ;  /* 0x000000000000791b */ /* 0x003fe20003800000 */
.L_x_5144:
        /* <DEDUP_REMOVED lines=13> */
.L_x_5145:
[----:B------:R-:W-:Y:S05]  /*17dd0*/  BRA `(.L_x_5146) ;  /* 0xffffffcc00447947 */ /* 0x000fea000383ffff */
.L_x_5064:
[----:B0-----:R0:W2:Y:S02]  /*17de0*/  SYNCS.PHASECHK.TRANS64.TRYWAIT P2, [R2+URZ+0x2a870], R3 ;  /* 0x02a87003020075a7 */ /* 0x0010a4000804017f */
[----:B--2---:R-:W-:Y:S05]  /*17df0*/  @!P2 NANOSLEEP.SYNCS 0x989680 ;  /* 0x009896800000a95d */ /* 0x004fea0003900000 */
[----:B------:R-:W2:Y:S02]  /*17e00*/  @!P2 SYNCS.PHASECHK.TRANS64 P2, [R2+URZ+0x2a870], R3 ;  /* 0x02a870030200a5a7 */ /* 0x000ea4000804007f */
[----:B--2---:R-:W-:Y:S05]  /*17e10*/  @!P2 BRA `(.L_x_5064) ;  /* 0xfffffffc00f0a947 */ /* 0x004fea000383ffff */
[----:B------:R-:W-:Y:S05]  /*17e20*/  BRA `(.L_x_5147) ;  /* 0xffffffcc009c7947 */ /* 0x000fea000383ffff */
.L_x_5066:
[----:B0-----:R0:W2:Y:S02]  /*17e30*/  SYNCS.PHASECHK.TRANS64.TRYWAIT P2, [R2+URZ+0x2a860], R5 ;  /* 0x02a86005020075a7 */ /* 0x0010a4000804017f */
[----:B--2---:R-:W-:Y:S05]  /*17e40*/  @!P2 NANOSLEEP.SYNCS 0x989680 ;  /* 0x009896800000a95d */ /* 0x004fea0003900000 */
[----:B------:R-:W2:Y:S02]  /*17e50*/  @!P2 SYNCS.PHASECHK.TRANS64 P2, [R2+URZ+0x2a860], R5 ;  /* 0x02a860050200a5a7 */ /* 0x000ea4000804007f */
[----:B--2---:R-:W-:Y:S05]  /*17e60*/  @!P2 BRA `(.L_x_5066) ;  /* 0xfffffffc00f0a947 */ /* 0x004fea000383ffff */
[----:B------:R-:W-:Y:S05]  /*17e70*/  BRA `(.L_x_5148) ;  /* 0xffffffcc00a47947 */ /* 0x000fea000383ffff */
.L_x_5073:
[----:B0-----:R0:W1:Y:S02]  /*17e80*/  SYNCS.PHASECHK.TRANS64.TRYWAIT P0, [R12+URZ+0x2a870], R3 ;  /* 0x02a870030c0075a7 */ /* 0x001064000800017f */
[----:B-1----:R-:W-:Y:S05]  /*17e90*/  @!P0 NANOSLEEP.SYNCS 0x989680 ;  /* 0x009896800000895d */ /* 0x002fea0003900000 */
[----:B------:R-:W1:Y:S02]  /*17ea0*/  @!P0 SYNCS.PHASECHK.TRANS64 P0, [R12+URZ+0x2a870], R3 ;  /* 0x02a870030c0085a7 */ /* 0x000e64000800007f */
[----:B-1----:R-:W-:Y:S05]  /*17eb0*/  @!P0 BRA `(.L_x_5073) ;  /* 0xfffffffc00f08947 */ /* 0x002fea000383ffff */
[----:B------:R-:W-:Y:S05]  /*17ec0*/  BRA `(.L_x_5149) ;  /* 0xffffffd400607947 */ /* 0x000fea000383ffff */
.L_x_5075:
[----:B0-----:R0:W1:Y:S02]  /*17ed0*/  SYNCS.PHASECHK.TRANS64.TRYWAIT P0, [R12+URZ+0x2a860], R5 ;  /* 0x02a860050c0075a7 */ /* 0x001064000800017f */
[----:B-1----:R-:W-:Y:S05]  /*17ee0*/  @!P0 NANOSLEEP.SYNCS 0x989680 ;  /* 0x009896800000895d */ /* 0x002fea0003900000 */
[----:B------:R-:W1:Y:S02]  /*17ef0*/  @!P0 SYNCS.PHASECHK.TRANS64 P0, [R12+URZ+0x2a860], R5 ;  /* 0x02a860050c0085a7 */ /* 0x000e64000800007f */
[----:B-1----:R-:W-:Y:S05]  /*17f00*/  @!P0 BRA `(.L_x_5075) ;  /* 0xfffffffc00f08947 */ /* 0x002fea000383ffff */
[----:B------:R-:W-:Y:S05]  /*17f10*/  BRA `(.L_x_5150) ;  /* 0xffffffd400707947 */ /* 0x000fea000383ffff */
.L_x_5078:
[----:B-1----:R1:W2:Y:S02]  /*17f20*/  SYNCS.PHASECHK.TRANS64.TRYWAIT P0, [R7+URZ+0x2a820], R2 ;  /* 0x02a82002070075a7 */ /* 0x0022a4000800017f */
[----:B--2---:R-:W-:Y:S05]  /*17f30*/  @!P0 NANOSLEEP.SYNCS 0x989680 ;  /* 0x009896800000895d */ /* 0x004fea0003900000 */
[----:B------:R-:W2:Y:S02]  /*17f40*/  @!P0 SYNCS.PHASECHK.TRANS64 P0, [R7+URZ+0x2a820], R2 ;  /* 0x02a82002070085a7 */ /* 0x000ea4000800007f */
[----:B--2---:R-:W-:Y:S05]  /*17f50*/  @!P0 BRA `(.L_x_5078) ;  /* 0xfffffffc00f08947 */ /* 0x004fea000383ffff */
[----:B------:R-:W-:Y:S05]  /*17f60*/  BRA `(.L_x_5151) ;  /* 0xffffffdc00287947 */ /* 0x000fea000383ffff */
.L_x_5080:
[----:B-1----:R1:W2:Y:S02]  /*17f70*/  SYNCS.PHASECHK.TRANS64.TRYWAIT P1, [R5+URZ+0x2a840], R2 ;  /* 0x02a84002050075a7 */ /* 0x0022a4000802017f */
[----:B--2---:R-:W-:Y:S05]  /*17f80*/  @!P1 NANOSLEEP.SYNCS 0x989680 ;  /* 0x009896800000995d */ /* 0x004fea0003900000 */
[----:B------:R-:W2:Y:S02]  /*17f90*/  @!P1 SYNCS.PHASECHK.TRANS64 P1, [R5+URZ+0x2a840], R2 ;  /* 0x02a84002050095a7 */ /* 0x000ea4000802007f */
[----:B--2---:R-:W-:Y:S05]  /*17fa0*/  @!P1 BRA `(.L_x_5080) ;  /* 0xfffffffc00f09947 */ /* 0x004fea000383ffff */
[----:B------:R-:W-:Y:S05]  /*17fb0*/  BRA `(.L_x_5152) ;  /* 0xffffffdc00647947 */ /* 0x000fea000383ffff */
.L_x_5082:
[----:B--2---:R2:W3:Y:S02]  /*17fc0*/  SYNCS.PHASECHK.TRANS64.TRYWAIT P1, [R7+URZ+0x2a840], R0 ;  /* 0x02a84000070075a7 */ /* 0x0044e4000802017f */
[----:B---3--:R-:W-:Y:S05]  /*17fd0*/  @!P1 NANOSLEEP.SYNCS 0x989680 ;  /* 0x009896800000995d */ /* 0x008fea0003900000 */
[----:B------:R-:W3:Y:S02]  /*17fe0*/  @!P1 SYNCS.PHASECHK.TRANS64 P1, [R7+URZ+0x2a840], R0 ;  /* 0x02a84000070095a7 */ /* 0x000ee4000802007f */
[----:B---3--:R-:W-:Y:S05]  /*17ff0*/  @!P1 BRA `(.L_x_5082) ;  /* 0xfffffffc00f09947 */ /* 0x008fea000383ffff */
[----:B------:R-:W-:Y:S05]  /*18000*/  BRA `(.L_x_5153) ;  /* 0xffffffdc00707947 */ /* 0x000fea000383ffff */
.L_x_5084:
[----:B---3--:R3:W4:Y:S02]  /*18010*/  SYNCS.PHASECHK.TRANS64.TRYWAIT P1, [R5+URZ+0x2a860], R2 ;  /* 0x02a86002050075a7 */ /* 0x008724000802017f */
[----:B----4-:R-:W-:Y:S05]  /*18020*/  @!P1 NANOSLEEP.SYNCS 0x989680 ;  /* 0x009896800000995d */ /* 0x010fea0003900000 */
[----:B------:R-:W4:Y:S02]  /*18030*/  @!P1 SYNCS.PHASECHK.TRANS64 P1, [R5+URZ+0x2a860], R2 ;  /* 0x02a86002050095a7 */ /* 0x000f24000802007f */
[----:B----4-:R-:W-:Y:S05]  /*18040*/  @!P1 BRA `(.L_x_5084) ;  /* 0xfffffffc00f09947 */ /* 0x010fea000383ffff */
[----:B------:R-:W-:Y:S05]  /*18050*/  BRA `(.L_x_5154) ;  /* 0xffffffdc006c7947 */ /* 0x000fea000383ffff */
.L_x_5086:
[----:B----4-:R4:W0:Y:S02]  /*18060*/  SYNCS.PHASECHK.TRANS64.TRYWAIT P1, [R7+URZ+0x2a860], R0 ;  /* 0x02a86000070075a7 */ /* 0x010824000802017f */
[----:B0-----:R-:W-:Y:S05]  /*18070*/  @!P1 NANOSLEEP.SYNCS 0x989680 ;  /* 0x009896800000995d */ /* 0x001fea0003900000 */
[----:B------:R-:W0:Y:S02]  /*18080*/  @!P1 SYNCS.PHASECHK.TRANS64 P1, [R7+URZ+0x2a860], R0 ;  /* 0x02a86000070095a7 */ /* 0x000e24000802007f */
[----:B0-----:R-:W-:Y:S05]  /*18090*/  @!P1 BRA `(.L_x_5086) ;  /* 0xfffffffc00f09947 */ /* 0x001fea000383ffff */
[----:B------:R-:W-:Y:S05]  /*180a0*/  BRA `(.L_x_5155) ;  /* 0xffffffdc00687947 */ /* 0x000fea000383ffff */
.L_x_5088:
[----:B------:R0:W0:Y:S02]  /*180b0*/  SYNCS.PHASECHK.TRANS64.TRYWAIT P1, [R5+URZ+0x2a880], R2 ;  /* 0x02a88002050075a7 */ /* 0x000024000802017f */
[----:B0-----:R-:W-:Y:S05]  /*180c0*/  @!P1 NANOSLEEP.SYNCS 0x989680 ;  /* 0x009896800000995d */ /* 0x001fea0003900000 */
[----:B------:R-:W0:Y:S02]  /*180d0*/  @!P1 SYNCS.PHASECHK.TRANS64 P1, [R5+URZ+0x2a880], R2 ;  /* 0x02a88002050095a7 */ /* 0x000e24000802007f */
[----:B0-----:R-:W-:Y:S05]  /*180e0*/  @!P1 BRA `(.L_x_5088) ;  /* 0xfffffffc00f09947 */ /* 0x001fea000383ffff */
[----:B------:R-:W-:Y:S05]  /*180f0*/  BRA `(.L_x_5156) ;  /* 0xffffffdc00647947 */ /* 0x000fea000383ffff */
.L_x_5157:
        /* <DEDUP_REMOVED lines=16> */
.L_x_16278:


//--------------------- .text._ZN7cutlass13device_kernelIN5flash11enable_sm90INS1_16FlashAttnFwdSm90INS1_25CollectiveMainloopFwdSm90ILi2EN4cute5tupleIJNS5_1CILi1EEES8_S8_EEENS6_IJNS7_ILi128EEESA_NS7_ILi192EEEEEELi192ENS_12float_e4m3_tEfNS_4arch4Sm90ELb0ELb1ELb0ELb1ELb1ELb0ELb0ELb1ELb1ELb1ELb1ELb0EEENS1_21CollectiveEpilogueFwdINS6_IJSA_SB_SA_EEES9_NS_10bfloat16_tESF_Li256ELb1ELb1ELb1ELb1EEENS1_36VarlenDynamicPersistentTileSchedulerILi128ELi128ELi256ELi128ELb1ELb1ELb1ELb1ELb0ELb1EEEEEEEEEvNT_6ParamsE --------------------------
	.section	.text._ZN7cutlass13device_kernelIN5flash11enable_sm90INS1_16FlashAttnFwdSm90INS1_25CollectiveMainloopFwdSm90ILi2EN4cute5tupleIJNS5_1CILi1EEES8_S8_EEENS6_IJNS7_ILi128EEESA_NS7_ILi192EEEEEELi192ENS_12float_e4m3_tEfNS_4arch4Sm90ELb0ELb1ELb0ELb1ELb1ELb0ELb0ELb1ELb1ELb1ELb1ELb0EEENS1_21CollectiveEpilogueFwdINS6_IJSA_SB_SA_EEES9_NS_10bfloat16_tESF_Li256ELb1ELb1ELb1ELb1EEENS1_36VarlenDynamicPersistentTileSchedulerILi128ELi128ELi256ELi128ELb1ELb1ELb1ELb1ELb0ELb1EEEEEEEEEvNT_6ParamsE,"ax",@progbits
	.align	128
.text._ZN7cutlass13device_kernelIN5flash11enable_sm90INS1_16FlashAttnFwdSm90INS1_25CollectiveMainloopFwdSm90ILi2EN4cute5tupleIJNS5_1CILi1EEES8_S8_EEENS6_IJNS7_ILi128EEESA_NS7_ILi192EEEEEELi192ENS_12float_e4m3_tEfNS_4arch4Sm90ELb0ELb1ELb0ELb1ELb1ELb0ELb0ELb1ELb1ELb1ELb1ELb0EEENS1_21CollectiveEpilogueFwdINS6_IJSA_SB_SA_EEES9_NS_10bfloat16_tESF_Li256ELb1ELb1ELb1ELb1EEENS1_36VarlenDynamicPersistentTileSchedulerILi128ELi128ELi256ELi128ELb1ELb1ELb1ELb1ELb0ELb1EEEEEEEEEvNT_6ParamsE:
        .type           _ZN7cutlass13device_kernelIN5flash11enable_sm90INS1_16FlashAttnFwdSm90INS1_25CollectiveMainloopFwdSm90ILi2EN4cute5tupleIJNS5_1CILi1EEES8_S8_EEENS6_IJNS7_ILi128EEESA_NS7_ILi192EEEEEELi192ENS_12float_e4m3_tEfNS_4arch4Sm90ELb0ELb1ELb0ELb1ELb1ELb0ELb0ELb1ELb1ELb1ELb1ELb0EEENS1_21CollectiveEpilogueFwdINS6_IJSA_SB_SA_EEES9_NS_10bfloat16_tESF_Li256ELb1ELb1ELb1ELb1EEENS1_36VarlenDynamicPersistentTileSchedulerILi128ELi128ELi256ELi128ELb1ELb1ELb1ELb1ELb0ELb1EEEEEEEEEvNT_6ParamsE,@function
        .size           _ZN7cutlass13device_kernelIN5flash11enable_sm90INS1_16FlashAttnFwdSm90INS1_25CollectiveMainloopFwdSm90ILi2EN4cute5tupleIJNS5_1CILi1EEES8_S8_EEENS6_IJNS7_ILi128EEESA_NS7_ILi192EEEEEELi192ENS_12float_e4m3_tEfNS_4arch4Sm90ELb0ELb1ELb0ELb1ELb1ELb0ELb0ELb1ELb1ELb1ELb1ELb0EEENS1_21CollectiveEpilogueFwdINS6_IJSA_SB_SA_EEES9_NS_10bfloat16_tESF_Li256ELb1ELb1ELb1ELb1EEENS1_36VarlenDynamicPersistentTileSchedulerILi128ELi128ELi256ELi128ELb1ELb1ELb1ELb1ELb0ELb1EEEEEEEEEvNT_6ParamsE,(.L_x_16279 - _ZN7cutlass13device_kernelIN5flash11enable_sm90INS1_16FlashAttnFwdSm90INS1_25CollectiveMainloopFwdSm90ILi2EN4cute5tupleIJNS5_1CILi1EEES8_S8_EEENS6_IJNS7_ILi128EEESA_NS7_ILi192EEEEEELi192ENS_12float_e4m3_tEfNS_4arch4Sm90ELb0ELb1ELb0ELb1ELb1ELb0ELb0ELb1ELb1ELb1ELb1ELb0EEENS1_21CollectiveEpilogueFwdINS6_IJSA_SB_SA_EEES9_NS_10bfloat16_tESF_Li256ELb1ELb1ELb1ELb1EEENS1_36VarlenDynamicPersistentTileSchedulerILi128ELi128ELi256ELi128ELb1ELb1ELb1ELb1ELb0ELb1EEEEEEEEEvNT_6ParamsE)
        .other          _ZN7cutlass13device_kernelIN5flash11enable_sm90INS1_16FlashAttnFwdSm90INS1_25CollectiveMainloopFwdSm90ILi2EN4cute5tupleIJNS5_1CILi1EEES8_S8_EEENS6_IJNS7_ILi128EEESA_NS7_ILi192EEEEEELi192ENS_12float_e4m3_tEfNS_4arch4Sm90ELb0ELb1ELb0ELb1ELb1ELb0ELb0ELb1ELb1ELb1ELb1ELb0EEENS1_21CollectiveEpilogueFwdINS6_IJSA_SB_SA_EEES9_NS_10bfloat16_tESF_Li256ELb1ELb1ELb1ELb1EEENS1_36VarlenDynamicPersistentTileSchedulerILi128ELi128ELi256ELi128ELb1ELb1ELb1ELb1ELb0ELb1EEEEEEEEEvNT_6ParamsE,@"STO_CUDA_ENTRY STV_DEFAULT"
_ZN7cutlass13device_kernelIN5flash11enable_sm90INS1_16FlashAttnFwdSm90INS1_25CollectiveMainloopFwdSm90ILi2EN4cute5tupleIJNS5_1CILi1EEES8_S8_EEENS6_IJNS7_ILi128EEESA_NS7_ILi192EEEEEELi192ENS_12float_e4m3_tEfNS_4arch4Sm90ELb0ELb1ELb0ELb1ELb1ELb0ELb0ELb1ELb1ELb1ELb1ELb0EEENS1_21CollectiveEpilogueFwdINS6_IJSA_SB_SA_EEES9_NS_10bfloat16_tESF_Li256ELb1ELb1ELb1ELb1EEENS1_36VarlenDynamicPersistentTileSchedulerILi128ELi128ELi256ELi128ELb1ELb1ELb1ELb1ELb0ELb1EEEEEEEEEvNT_6ParamsE:
        /* <DEDUP_REMOVED lines=45> */
.L_x_5158:
        /* <DEDUP_REMOVED lines=22> */
.L_x_5159:
        /* <DEDUP_REMOVED lines=18> */
.L_x_5160:
        /* <DEDUP_REMOVED lines=22> */
.L_x_5161:
        /* <DEDUP_REMOVED lines=24> */
.L_x_5162:
        /* <DEDUP_REMOVED lines=8> */
.L_x_5164:
        /* <DEDUP_REMOVED lines=30> */
[----:B------:R-:W-:Y:S02]  /*0a90*/  LEA.HI R4, R0, R12, RZ, 0x5 ;  /* 0x0000000c00047211 */ /* 0x000fe400078f28ff */
[----:B------:R-:W-:Y:S01]  /*0aa0*/  SHF.R.S32.HI R6, RZ, 0x4, R3 ;  /* 0x00000004ff067819 */ /* 0x000fe20000011403 */
[----:B------:R-:W-:Y:S01]  /*0ab0*/  IMAD.IADD R221, R12, 0x1, -R221 ;  /* 0x000000010cdd7824 */ /* 0x000fe200078e0add */
[----:B------:R-:W-:Y:S01]  /*0ac0*/  SHF.R.S32.HI R13, RZ, 0x7, R2 ;  /* 0x00000007ff0d7819 */ /* 0x000fe20000011402 */
[----:B------:R-:W-:Y:S01]  /*0ad0*/  IMAD.SHL.U32 R5, R4, 0x20, RZ ;  /* 0x0000002004057824 */ /* 0x000fe200078e00ff */
[----:B------:R-:W-:Y:S02]  /*0ae0*/  LOP3.LUT R4, R3, 0x3fffff0, RZ, 0xc0, !PT ;  /* 0x03fffff003047812 */ /* 0x000fe400078ec0ff */
[----:B------:R-:W-:-:S02]  /*0af0*/  SHF.R.S32.HI R8, RZ, 0x1f, R221 ;  /* 0x0000001fff087819 */ /* 0x000fc400000114dd */
[----:B------:R-:W-:Y:S01]  /*0b00*/  LEA.HI R3, R3, R6, RZ, 0x1 ;  /* 0x0000000603037211 */ /* 0x000fe200078f08ff */
[----:B------:R-:W-:Y:S01]  /*0b10*/  IMAD.IADD R4, R12, 0x1, -R4 ;  /* 0x000000010c047824 */ /* 0x000fe200078e0a04 */
[----:B------:R-:W-:Y:S02]  /*0b20*/  LEA.HI R7, R8, R221, RZ, 0x2 ;  /* 0x000000dd08077211 */ /* 0x000fe400078f10ff */
[----:B------:R-:W-:Y:S02]  /*0b30*/  LOP3.LUT R5, R5, 0xfffffc00, RZ, 0xc0, !PT ;  /* 0xfffffc0005057812 */ /* 0x000fe400078ec0ff */
[--C-:B------:R-:W-:Y:S02]  /*0b40*/  SHF.R.S32.HI R9, RZ, 0x2, R7.reuse ;  /* 0x00000002ff097819 */ /* 0x100fe40000011407 */
[----:B------:R-:W-:Y:S01]  /*0b50*/  SHF.R.S32.HI R10, RZ, 0x1f, R7 ;  /* 0x0000001fff0a7819 */ /* 0x000fe20000011407 */
[----:B------:R-:W-:Y:S01]  /*0b60*/  IMAD R4, R4, 0x40, R5 ;  /* 0x0000004004047824 */ /* 0x000fe200078e0205 */
[----:B------:R-:W-:-:S02]  /*0b70*/  LOP3.LUT R3, R3, 0x1ffffffe, RZ, 0xc0, !PT ;  /* 0x1ffffffe03037812 */ /* 0x000fc400078ec0ff */
[----:B------:R-:W-:Y:S02]  /*0b80*/  LEA.HI R10, R10, R9, RZ, 0x3 ;  /* 0x000000090a0a7211 */ /* 0x000fe400078f18ff */
[----:B------:R-:W-:Y:S01]  /*0b90*/  LEA.HI R8, R8, R221, RZ, 0x5 ;  /* 0x000000dd08087211 */ /* 0x000fe200078f28ff */
[----:B------:R-:W-:Y:S01]  /*0ba0*/  IMAD.IADD R3, R6, 0x1, -R3 ;  /* 0x0000000106037824 */ /* 0x000fe200078e0a03 */
[----:B------:R-:W-:Y:S02]  /*0bb0*/  LOP3.LUT R10, R10, 0xfffffff8, RZ, 0xc0, !PT ;  /* 0xfffffff80a0a7812 */ /* 0x000fe400078ec0ff */
[----:B------:R-:W-:Y:S01]  /*0bc0*/  LEA.HI R2, R2, R13, RZ, 0x1 ;  /* 0x0000000d02027211 */ /* 0x000fe200078f08ff */
[----:B------:R-:W-:Y:S01]  /*0bd0*/  IMAD R3, R3, 0x8, R4 ;  /* 0x0000000803037824 */ /* 0x000fe200078e0204 */
[----:B------:R-:W-:Y:S01]  /*0be0*/  SHF.R.S32.HI R8, RZ, 0x5, R8 ;  /* 0x00000005ff087819 */ /* 0x000fe20000011408 */
[----:B------:R-:W-:Y:S01]  /*0bf0*/  IMAD.IADD R9, R9, 0x1, -R10 ;  /* 0x0000000109097824 */ /* 0x000fe200078e0a0a */
[----:B------:R-:W-:-:S02]  /*0c00*/  LOP3.LUT R2, R2, 0x3fffffe, RZ, 0xc0, !PT ;  /* 0x03fffffe02027812 */ /* 0x000fc400078ec0ff */
[-C--:B------:R-:W-:Y:S01]  /*0c10*/  LEA.HI R11, R0, R12.reuse, RZ, 0x2 ;  /* 0x0000000c000b7211 */ /* 0x080fe200078f10ff */
[----:B------:R-:W-:Y:S01]  /*0c20*/  IMAD R9, R8, 0x10, R9 ;  /* 0x0000001008097824 */ /* 0x000fe200078e0209 */
[----:B------:R0:W-:Y:S01]  /*0c30*/  STL [R1+0x10], R3 ;  /* 0x0000100301007387 */ /* 0x0001e20000100800 */
[----:B------:R-:W-:Y:S01]  /*0c40*/  IMAD.IADD R2, R13, 0x1, -R2 ;  /* 0x000000010d027824 */ /* 0x000fe200078e0a02 */
[----:B------:R-:W-:Y:S02]  /*0c50*/  LOP3.LUT R11, R11, 0xfffffffc, RZ, 0xc0, !PT ;  /* 0xfffffffc0b0b7812 */ /* 0x000fe400078ec0ff */
[----:B------:R-:W-:Y:S02]  /*0c60*/  LOP3.LUT R6, R7, 0x7ffffffc, RZ, 0xc0, !PT ;  /* 0x7ffffffc07067812 */ /* 0x000fe400078ec0ff */
[----:B------:R-:W-:Y:S01]  /*0c70*/  LEA.HI R0, R0, R12, RZ, 0x3 ;  /* 0x0000000c00007211 */ /* 0x000fe200078f18ff */
[----:B------:R-:W-:Y:S02]  /*0c80*/  IMAD.IADD R11, R12, 0x1, -R11 ;  /* 0x000000010c0b7824 */ /* 0x000fe400078e0a0b */
[----:B------:R-:W-:Y:S01]  /*0c90*/  IMAD.IADD R6, R221, 0x1, -R6 ;  /* 0x00000001dd067824 */ /* 0x000fe200078e0a06 */
[----:B------:R-:W-:Y:S01]  /*0ca0*/  LOP3.LUT R18, R0, 0xfffffff8, RZ, 0xc0, !PT ;  /* 0xfffffff800127812 */ /* 0x000fe200078ec0ff */
[----:B0-----:R-:W-:Y:S01]  /*0cb0*/  IMAD R3, R2, 0x40, R9 ;  /* 0x0000004002037824 */ /* 0x001fe200078e0209 */
[----:B------:R-:W-:Y:S01]  /*0cc0*/  LEA.HI R5, R11, R11, RZ, 0x1 ;  /* 0x0000000b0b057211 */ /* 0x000fe200078f08ff */
[----:B------:R-:W-:Y:S01]  /*0cd0*/  IMAD.SHL.U32 R16, R6, 0x2, RZ ;  /* 0x0000000206107824 */ /* 0x000fe200078e00ff */
[----:B------:R-:W-:Y:S01]  /*0ce0*/  SHF.R.S32.HI R220, RZ, 0x3, R0 ;  /* 0x00000003ffdc7819 */ /* 0x000fe20000011400 */
[----:B------:R-:W-:Y:S01]  /*0cf0*/  IMAD.IADD R18, R12, 0x1, -R18 ;  /* 0x000000010c127824 */ /* 0x000fe200078e0a12 */
[----:B------:R0:W-:Y:S01]  /*0d00*/  STL [R1+0xc], R3 ;  /* 0x00000c0301007387 */ /* 0x0001e20000100800 */
[----:B------:R-:W-:Y:S01]  /*0d10*/  LOP3.LUT R4, R5, 0x1ffffffe, RZ, 0xc0, !PT ;  /* 0x1ffffffe05047812 */ /* 0x000fe200078ec0ff */
[C---:B------:R-:W-:Y:S01]  /*0d20*/  VIADD R219, R16.reuse, 0x8 ;  /* 0x0000000810db7836 */ /* 0x040fe20000000000 */
[----:B------:R-:W-:Y:S01]  /*0d30*/  SHF.R.S32.HI R0, RZ, 0x1f, R16 ;  /* 0x0000001fff007819 */ /* 0x000fe20000011410 */
[----:B------:R-:W-:-:S02]  /*0d40*/  VIADD R218, R16, 0x10 ;  /* 0x0000001010da7836 */ /* 0x000fc40000000000 */
        /* <DEDUP_REMOVED lines=42> */
[----:B------:R-:W-:Y:S01]  /*0ff0*/  IMAD.IADD R4, R11, 0x1, -R4 ;  /* 0x000000010b047824 */ /* 0x000fe200078e0a04 */
[----:B------:R-:W-:-:S02]  /*1000*/  SHF.R.S32.HI R223, RZ, 0x1f, R22 ;  /* 0x0000001fffdf7819 */ /* 0x000fc40000011416 */
[----:B------:R-:W-:Y:S01]  /*1010*/  SHF.R.S32.HI R222, RZ, 0x1f, R19 ;  /* 0x0000001fffde7819 */ /* 0x000fe20000011413 */
[----:B0-----:R-:W-:-:S07]  /*1020*/  IMAD R17, R4, 0x8, R3 ;  /* 0x0000000804117824 */ /* 0x001fce00078e0203 */
.L_x_5276:
        /* <DEDUP_REMOVED lines=12> */
[----:B0-2-4-:R-:W-:Y:S02]  /*10f0*/  IMAD.U32 R2, RZ, RZ, UR8 ;  /* 0x00000008ff027e24 */ /* 0x015fe4000f8e00ff */
        /* <DEDUP_REMOVED lines=19> */
[----:B-1---5:R-:W-:-:S14]  /*1230*/  @P2 BRA `(.L_x_5165) ;  /* 0x0000000000382947 */ /* 0x022fdc0003800000 */
        /* <DEDUP_REMOVED lines=14> */
.L_x_5165:
        /* <DEDUP_REMOVED lines=9> */
.L_x_5166:
        /* <DEDUP_REMOVED lines=13> */
.L_x_5167:
        /* <DEDUP_REMOVED lines=70> */
.L_x_5169:
[----:B------:R-:W-:-:S11]  /*18e0*/  UISETP.NE.AND UP0, UPT, UR7, 0x1, UPT ;  /* 0x000000010700788c */ /* 0x000fd6000bf05270 */
[----:B------:R-:W-:Y:S02]  /*18f0*/  @UP0 ULDC.64 UR10, c[0x0][0x9e8] ;  /* 0x00027a00000a0ab9 */ /* 0x000fe40000000a00 */
[----:B------:R-:W-:-:S04]  /*1900*/  UIMAD.WIDE.U32 UR8, UR4, UR10, URZ ;  /* 0x0000000a040872a5 */ /* 0x000fc8000f8e003f */
[----:B------:R-:W-:-:S12]  /*1910*/  @UP0 USHF.R.U32.HI UR4, URZ, UR11, UR9 ;  /* 0x0000000b3f040299 */ /* 0x000fd80008011609 */
.L_x_5170:
[----:B------:R-:W-:-:S04]  /*1920*/  UIMAD UR4, UR4, UR7, UR7 ;  /* 0x00000007040472a4 */ /* 0x000fc8000f8e0207 */
[----:B------:R-:W-:-:S04]  /*1930*/  UISETP.LT.AND UP0, UPT, UR6, UR4, UPT ;  /* 0x000000040600728c */ /* 0x000fc8000bf01270 */
[----:B------:R-:W-:-:S12]  /*1940*/  USEL UR6, UR6, UR4, UP0 ;  /* 0x0000000406067287 */ /* 0x000fd80008000000 */
.L_x_5168:
        /* <DEDUP_REMOVED lines=33> */
.L_x_5172:
[----:B------:R-:W-:-:S11]  /*1b60*/  UISETP.NE.AND UP0, UPT, UR7, 0x1, UPT ;  /* 0x000000010700788c */ /* 0x000fd6000bf05270 */
[----:B------:R-:W-:Y:S02]  /*1b70*/  @UP0 ULDC.64 UR12, c[0x0][0x9e8] ;  /* 0x00027a00000c0ab9 */ /* 0x000fe40000000a00 */
[----:B------:R-:W-:-:S04]  /*1b80*/  UIMAD.WIDE.U32 UR8, UR4, UR12, URZ ;  /* 0x0000000c040872a5 */ /* 0x000fc8000f8e003f */
[----:B------:R-:W-:-:S12]  /*1b90*/  @UP0 USHF.R.U32.HI UR4, URZ, UR13, UR9 ;  /* 0x0000000d3f040299 */ /* 0x000fd80008011609 */
.L_x_5173:
[----:B------:R-:W-:-:S04]  /*1ba0*/  UIMAD UR4, UR4, UR7, URZ ;  /* 0x00000007040472a4 */ /* 0x000fc8000f8e023f */
[----:B------:R-:W-:-:S04]  /*1bb0*/  UISETP.LT.AND UP0, UPT, UR10, UR4, UPT ;  /* 0x000000040a00728c */ /* 0x000fc8000bf01270 */
[----:B------:R-:W-:-:S12]  /*1bc0*/  USEL UR10, UR10, UR4, !UP0 ;  /* 0x000000040a0a7287 */ /* 0x000fd8000c000000 */
.L_x_5171:
        /* <DEDUP_REMOVED lines=52> */
.L_x_5174:
[----:B------:R-:W-:Y:S01]  /*1f10*/  UIMAD UR38, UR39, UR4, UR38 ;  /* 0x00000004272672a4 */ /* 0x000fe2000f8e0226 */
[----:B------:R-:W-:Y:S01]  /*1f20*/  IMAD.U32 R89, RZ, RZ, UR6 ;  /* 0x00000006ff597e24 */ /* 0x000fe2000f8e00ff */
[----:B------:R-:W-:Y:S01]  /*1f30*/  PLOP3.LUT P0, PT, PT, PT, PT, 0x80, 0x0 ;  /* 0x000000000000781c */ /* 0x000fe20003f0f070 */
[----:B------:R-:W-:Y:S01]  /*1f40*/  IMAD.U32 R0, RZ, RZ, UR4 ;  /* 0x00000004ff007e24 */ /* 0x000fe2000f8e00ff */
[----:B------:R-:W-:Y:S02]  /*1f50*/  CS2R R28, SRZ ;  /* 0x00000000001c7805 */ /* 0x000fe4000001ff00 */
[----:B------:R-:W-:Y:S02]  /*1f60*/  CS2R R2, SRZ ;  /* 0x0000000000027805 */ /* 0x000fe4000001ff00 */
[----:B------:R-:W-:Y:S02]  /*1f70*/  CS2R R24, SRZ ;  /* 0x0000000000187805 */ /* 0x000fe4000001ff00 */
[----:B------:R-:W-:-:S02]  /*1f80*/  CS2R R30, SRZ ;  /* 0x00000000001e7805 */ /* 0x000fc4000001ff00 */
[----:B------:R-:W-:Y:S01]  /*1f90*/  VIADDMNMX R89, R0, UR38, R89, PT ;  /* 0x0000002600597c46 */ /* 0x000fe2000b800159 */
[----:B------:R-:W-:Y:S01]  /*1fa0*/  IMAD.MOV.U32 R0, RZ, RZ, RZ ;  /* 0x000000ffff007224 */ /* 0x000fe200078e00ff */
[----:B------:R-:W-:Y:S02]  /*1fb0*/  CS2R R26, SRZ ;  /* 0x00000000001a7805 */ /* 0x000fe4000001ff00 */
[----:B------:R-:W-:Y:S02]  /*1fc0*/  CS2R R36, SRZ ;  /* 0x0000000000247805 */ /* 0x000fe4000001ff00 */
[----:B------:R-:W-:Y:S02]  /*1fd0*/  ISETP.GT.AND P1, PT, R89, UR38, PT ;  /* 0x0000002659007c0c */ /* 0x000fe4000bf24270 */
        /* <DEDUP_REMOVED lines=83> */
.L_x_5176:
        /* <DEDUP_REMOVED lines=9> */
.L_x_5385:
[----:B------:R-:W-:Y:S05]  /*25a0*/  @!P0 BRA `(.L_x_5178) ;  /* 0x0000000000048947 */ /* 0x000fea0003800000 */
[----:B------:R-:W-:Y:S01]  /*25b0*/  BPT.TRAP 0x1 ;  /* 0x000000040000795c */ /* 0x000fe20000300000 */
.L_x_5178:
[----:B0-----:R-:W-:Y:S02]  /*25c0*/  IMAD.U32 R3, RZ, RZ, UR49 ;  /* 0x00000031ff037e24 */ /* 0x001fe4000f8e00ff */
[----:B------:R-:W-:-:S03]  /*25d0*/  IMAD.U32 R0, RZ, RZ, UR50 ;  /* 0x00000032ff007e24 */ /* 0x000fc6000f8e00ff */
[----:B------:R-:W-:Y:S02]  /*25e0*/  LEA R3, R3, UR36, 0x3 ;  /* 0x0000002403037c11 */ /* 0x000fe4000f8e18ff */
[----:B------:R-:W-:-:S04]  /*25f0*/  SHF.L.U32 R0, R0, 0x1f, RZ ;  /* 0x0000001f00007819 */ /* 0x000fc800000006ff */
[----:B------:R0:W1:Y:S01]  /*2600*/  SYNCS.PHASECHK.TRANS64.TRYWAIT P1, [R3+URZ+0x2a830], R0 ;  /* 0x02a83000030075a7 */ /* 0x000062000802017f */
[----:B------:R-:W-:Y:S05]  /*2610*/  @!P0 BRA `(.L_x_5179) ;  /* 0x0000000000048947 */ /* 0x000fea0003800000 */
[----:B------:R-:W-:Y:S01]  /*2620*/  BPT.TRAP 0x1 ;  /* 0x000000040000795c */ /* 0x000fe20000300000 */
.L_x_5179:
[----:B-1----:R-:W-:Y:S05]  /*2630*/  @P1 BRA `(.L_x_5180) ;  /* 0x0000000000081947 */ /* 0x002fea0003800000 */
[----:B------:R-:W1:Y:S02]  /*2640*/  SYNCS.PHASECHK.TRANS64.TRYWAIT P1, [R3+URZ+0x2a830], R0 ;  /* 0x02a83000030075a7 */ /* 0x000e64000802017f */
[----:B-1----:R-:W-:Y:S05]  /*2650*/  @!P1 BRA `(.L_x_5181) ;  /* 0x0000018800a09947 */ /* 0x002fea0003800000 */
.L_x_5180:
        /* <DEDUP_REMOVED lines=8> */
[----:B------:R-:W-:Y:S01]  /*26e0*/  UMOV UR5, 0x80000020 ;  /* 0x8000002000057882 */ /* 0x000fe20000000000 */
[----:B------:R-:W-:Y:S02]  /*26f0*/  UMOV UR7, 0x80000020 ;  /* 0x8000002000077882 */ /* 0x000fe40000000000 */
[----:B------:R-:W-:Y:S02]  /*2700*/  ULOP3.LUT UR28, UR4, 0x10000, URZ, 0xfc, !UPT ;  /* 0x00010000041c7892 */ /* 0x000fe4000f8efc3f */
[----:B------:R-:W-:Y:S02]  /*2710*/  UIADD3 UR4, UR24, 0x2, URZ ;  /* 0x0000000218047890 */ /* 0x000fe4000fffe03f */
[----:B------:R-:W-:Y:S02]  /*2720*/  UIMAD UR26, UR49, 0x600, UR28 ;  /* 0x00000600311a78a4 */ /* 0x000fe4000f8e021c */
[----:B------:R-:W-:-:S02]  /*2730*/  UIADD3 UR8, UR24, 0x200, URZ ;  /* 0x0000020018087890 */ /* 0x000fc4000fffe03f */
[----:B------:R-:W-:Y:S02]  /*2740*/  UIADD3 UR6, UR26, 0x2, URZ ;  /* 0x000000021a067890 */ /* 0x000fe4000fffe03f */
[----:B------:R-:W-:Y:S01]  /*2750*/  UIADD3 UR10, UR26, 0x200, URZ ;  /* 0x000002001a0a7890 */ /* 0x000fe2000fffe03f */
[----:B------:R-:W-:Y:S02]  /*2760*/  UMOV UR9, 0x80000020 ;  /* 0x8000002000097882 */ /* 0x000fe40000000000 */
[----:B------:R-:W-:Y:S01]  /*2770*/  QGMMA.64x128x32.F32.E4M3.E4M3 R24, gdesc[UR24], RZ, !UPT, gsb0 ;  /* 0x01e00000181879f3 */ /* 0x000fe2000c0008ff */
        /* <DEDUP_REMOVED lines=31> */
.L_x_5182:
[----:B------:R-:W-:Y:S01]  /*2970*/  UISETP.NE.AND UP1, UPT, UR55, URZ, UPT ;  /* 0x0000003f3700728c */ /* 0x000fe2000bf25270 */
[----:B------:R-:W-:Y:S01]  /*2980*/  R2UR UR6, R3 ;  /* 0x00000000030672ca */ /* 0x000fe200000e0000 */
[----:B01----:R-:W-:Y:S01]  /*2990*/  VIADD R3, R17, UR42 ;  /* 0x0000002a11037c36 */ /* 0x003fe20008000000 */
[----:B------:R-:W-:Y:S01]  /*29a0*/  UISETP.NE.AND UP0, UPT, UR54, URZ, UPT ;  /* 0x0000003f3600728c */ /* 0x000fe2000bf05270 */
[----:B------:R-:W-:Y:S01]  /*29b0*/  IMAD.U32 R7, RZ, RZ, UR48 ;  /* 0x00000030ff077e24 */ /* 0x000fe2000f8e00ff */
[----:B------:R-:W-:Y:S01]  /*29c0*/  ULDC UR30, c[0x0][0x9dc] ;  /* 0x00027700001e7ab9 */ /* 0x000fe20000000800 */
[----:B------:R-:W-:Y:S01]  /*29d0*/  PLOP3.LUT P1, PT, PT, PT, UP1, 0x80, 0x0 ;  /* 0x000000000000781c */ /* 0x000fe20003f2f018 */
[----:B------:R-:W-:Y:S01]  /*29e0*/  ULDC UR14, c[0x0][0x9e0] ;  /* 0x00027800000e7ab9 */ /* 0x000fe20000000800 */
[----:B------:R-:W-:Y:S02]  /*29f0*/  PLOP3.LUT P2, PT, PT, PT, UP1, 0x80, 0x0 ;  /* 0x000000000000781c */ /* 0x000fe40003f4f018 */
[----:B------:R-:W-:Y:S01]  /*2a00*/  LEA R6, R89, 0xffffff80, 0x7 ;  /* 0xffffff8059067811 */ /* 0x000fe200078e38ff */
[----:B------:R-:W-:-:S03]  /*2a10*/  @UP1 ULDC UR7, c[0x0][0x44c] ;  /* 0x0001130000071ab9 */ /* 0x000fc60000000800 */
[----:B------:R-:W-:-:S04]  /*2a20*/  UIADD3 UR6, UR6, 0x2a840, URZ ;  /* 0x0002a84006067890 */ /* 0x000fc8000fffe03f */
[----:B------:R-:W-:Y:S01]  /*2a30*/  UPRMT UR6, UR37, 0x654, UR6 ;  /* 0x0000065425067896 */ /* 0x000fe20008000006 */
[----:B------:R-:W-:Y:S01]  /*2a40*/  @P1 IMAD.HI.U32 R0, R3, UR7, RZ ;  /* 0x0000000703001c27 */ /* 0x000fe2000f8e00ff */
[----:B------:R-:W-:Y:S01]  /*2a50*/  @UP1 ULDC UR7, c[0x0][0x450] ;  /* 0x0001140000071ab9 */ /* 0x000fe20000000800 */
[----:B------:R-:W-:-:S03]  /*2a60*/  PLOP3.LUT P1, PT, PT, PT, UP0, 0x40, 0x0 ;  /* 0x000000000000781c */ /* 0x000fc60003f2e808 */
[----:B------:R-:W-:Y:S01]  /*2a70*/  @P2 SHF.R.U32.HI R3, RZ, UR7, R0 ;  /* 0x00000007ff032c19 */ /* 0x000fe20008011600 */
[----:B------:R-:W-:Y:S02]  /*2a80*/  IMAD.MOV.U32 R0, RZ, RZ, -0x80 ;  /* 0xffffff80ff007424 */ /* 0x000fe400078e00ff */
[----:B------:R-:W-:Y:S01]  /*2a90*/  SYNCS.ARRIVE.TRANS64.RED.A1T0 RZ, [UR6], RZ ;  /* 0x000000ffffff79a7 */ /* 0x000fe20008100406 */
[----:B------:R-:W-:Y:S01]  /*2aa0*/  ULOP3.LUT UR6, URZ, UR30, URZ, 0x33, !UPT ;  /* 0x0000001e3f067292 */ /* 0x000fe2000f8e333f */
[----:B------:R-:W0:Y:S01]  /*2ab0*/  SHFL.IDX PT, R5, R3, RZ, 0x1c1f ;  /* 0x001c1fff03057589 */ /* 0x000e2200000e0000 */
[----:B------:R-:W-:-:S05]  /*2ac0*/  IMAD R9, R89, R0, 0x80 ;  /* 0x0000008059097424 */ /* 0x000fca00078e0200 */
[C-C-:B------:R-:W-:Y:S02]  /*2ad0*/  IADD3 R0, -R16.reuse, 0x1, R9.reuse ;  /* 0x0000000110007810 */ /* 0x140fe40007ffe109 */
[----:B------:R-:W-:Y:S02]  /*2ae0*/  IADD3 R8, -R16, UR41, R9 ;  /* 0x0000002910087c10 */ /* 0x000fe4000fffe109 */
[----:B------:R-:W-:-:S05]  /*2af0*/  IADD3 R0, -R7, UR41, R0 ;  /* 0x0000002907007c10 */ /* 0x000fca000fffe100 */
[C---:B------:R-:W-:Y:S02]  /*2b00*/  VIADD R11, R0.reuse, UR14 ;  /* 0x0000000e000b7c36 */ /* 0x040fe40008000000 */
[----:B------:R-:W-:-:S03]  /*2b10*/  VIADD R10, R0, UR6 ;  /* 0x00000006000a7c36 */ /* 0x000fc60008000000 */
[----:B0-----:R-:W-:Y:S01]  /*2b20*/  VIADDMNMX R0, R5, R11, R8, PT ;  /* 0x0000000b05007246 */ /* 0x001fe20003800108 */
        /* <DEDUP_REMOVED lines=16> */
.L_x_5185:
[----:B------:R-:W-:Y:S02]  /*2c30*/  ULDC UR6, c[0x0][0x9e4] ;  /* 0x0002790000067ab9 */ /* 0x000fe40000000800 */
[----:B------:R-:W-:-:S05]  /*2c40*/  IMAD.U32 R7, RZ, RZ, UR6 ;  /* 0x00000006ff077e24 */ /* 0x000fca000f8e00ff */
[----:B------:R-:W-:-:S13]  /*2c50*/  ISETP.NE.AND P1, PT, R7, 0x1, PT ;  /* 0x000000010700780c */ /* 0x000fda0003f25270 */
[----:B------:R-:W0:Y:S02]  /*2c60*/  @P1 LDC.64 R12, c[0x0][0x9e8] ;  /* 0x00027a00ff0c1b82 */ /* 0x000e240000000a00 */
[----:B0-----:R-:W-:-:S05]  /*2c70*/  @P1 IMAD.HI.U32 R4, R5, R12, RZ ;  /* 0x0000000c05041227 */ /* 0x001fca00078e00ff */
[----:B------:R-:W-:-:S07]  /*2c80*/  @P1 SHF.R.U32.HI R5, RZ, R13, R4 ;  /* 0x0000000dff051219 */ /* 0x000fce0000011604 */
.L_x_5186:
[----:B------:R-:W-:Y:S05]  /*2c90*/  BSYNC B0 ;  /* 0x0000000000007941 */ /* 0x000fea0003800000 */
.L_x_5184:
[----:B------:R-:W-:-:S04]  /*2ca0*/  IMAD R5, R5, R7, -R6 ;  /* 0x0000000705057224 */ /* 0x000fc800078e0a06 */
[----:B------:R-:W-:-:S05]  /*2cb0*/  IMAD.IADD R5, R5, 0x1, -R16 ;  /* 0x0000000105057824 */ /* 0x000fca00078e0a10 */
[----:B------:R-:W-:Y:S02]  /*2cc0*/  VIADDMNMX R0, R5, R7, R0, PT ;  /* 0x0000000705007246 */ /* 0x000fe40003800100 */
[----:B------:R-:W-:-:S07]  /*2cd0*/  VIMNMX R2, R2, R5, !PT ;  /* 0x0000000502027248 */ /* 0x000fce0007fe0100 */
.L_x_5183:
        /* <DEDUP_REMOVED lines=155> */
[----:B0-----:R-:W-:-:S03]  /*3690*/  IMAD.IADD R2, R10, 0x1, R3 ;  /* 0x000000010a027824 */ /* 0x001fc600078e0203 */
[----:B------:R-:W-:Y:S02]  /*36a0*/  ISETP.LT.OR P6, PT, R0, 0x7a, P6 ;  /* 0x0000007a0000780c */ /* 0x000fe400037c1670 */
[----:B------:R-:W-:Y:S02]  /*36b0*/  VIADDMNMX R0, R3, R11, R8, PT ;  /* 0x0000000b03007246 */ /* 0x000fe40003800108 */
[----:B------:R-:W-:Y:S02]  /*36c0*/  FSEL R85, R85, -INF , !P6 ;  /* 0xff80000055557808 */ /* 0x000fe40007000000 */
[----:B------:R-:W-:-:S13]  /*36d0*/  PLOP3.LUT P6, PT, PT, PT, UP0, 0x40, 0x0 ;  /* 0x000000000000781c */ /* 0x000fda0003fce808 */
        /* <DEDUP_REMOVED lines=15> */
.L_x_5189:
[----:B------:R-:W-:Y:S02]  /*37d0*/  ULDC UR6, c[0x0][0x9e4] ;  /* 0x0002790000067ab9 */ /* 0x000fe40000000800 */
[----:B------:R-:W-:-:S05]  /*37e0*/  IMAD.U32 R8, RZ, RZ, UR6 ;  /* 0x00000006ff087e24 */ /* 0x000fca000f8e00ff */
[----:B------:R-:W-:-:S13]  /*37f0*/  ISETP.NE.AND P6, PT, R8, 0x1, PT ;  /* 0x000000010800780c */ /* 0x000fda0003fc5270 */
[----:B------:R-:W0:Y:S02]  /*3800*/  @P6 LDC.64 R4, c[0x0][0x9e8] ;  /* 0x00027a00ff046b82 */ /* 0x000e240000000a00 */
[----:B0-----:R-:W-:-:S05]  /*3810*/  @P6 IMAD.HI.U32 R4, R3, R4, RZ ;  /* 0x0000000403046227 */ /* 0x001fca00078e00ff */
[----:B------:R-:W-:-:S07]  /*3820*/  @P6 SHF.R.U32.HI R3, RZ, R5, R4 ;  /* 0x00000005ff036219 */ /* 0x000fce0000011604 */
.L_x_5190:
[----:B------:R-:W-:Y:S05]  /*3830*/  BSYNC B0 ;  /* 0x0000000000007941 */ /* 0x000fea0003800000 */
.L_x_5188:
[----:B------:R-:W-:-:S04]  /*3840*/  IMAD R3, R3, R8, -R6 ;  /* 0x0000000803037224 */ /* 0x000fc800078e0a06 */
[----:B------:R-:W-:-:S05]  /*3850*/  IMAD.IADD R3, R3, 0x1, -R16 ;  /* 0x0000000103037824 */ /* 0x000fca00078e0a10 */
[----:B------:R-:W-:Y:S02]  /*3860*/  VIADDMNMX R0, R3, R8, R0, PT ;  /* 0x0000000803007246 */ /* 0x000fe40003800100 */
[----:B------:R-:W-:-:S07]  /*3870*/  VIMNMX R2, R2, R3, !PT ;  /* 0x0000000302027248 */ /* 0x000fce0007fe0100 */
.L_x_5187:
[----:B------:R-:W-:Y:S01]  /*3880*/  ISETP.GT.AND P1, PT, R2, 0x1, !P1 ;  /* 0x000000010200780c */ /* 0x000fe20004f24270 */
[----:B------:R-:W-:Y:S01]  /*3890*/  IMAD.U32 R10, RZ, RZ, UR40 ;  /* 0x00000028ff0a7e24 */ /* 0x000fe2000f8e00ff */
[----:B------:R-:W-:Y:S01]  /*38a0*/  ISETP.NE.AND P6, PT, R15, RZ, PT ;  /* 0x000000ff0f00720c */ /* 0x000fe20003fc5270 */
[----:B------:R-:W-:Y:S01]  /*38b0*/  UISETP.NE.AND UP1, UPT, UR55, URZ, UPT ;  /* 0x0000003f3700728c */ /* 0x000fe2000bf25270 */
[----:B------:R-:W-:Y:S01]  /*38c0*/  ISETP.LT.OR P1, PT, R0, 0x2, P1 ;  /* 0x000000020000780c */ /* 0x000fe20000f21670 */
[----:B------:R-:W-:Y:S01]  /*38d0*/  UISETP.NE.AND UP0, UPT, UR54, URZ, UPT ;  /* 0x0000003f3600728c */ /* 0x000fe2000bf05270 */
[----:B------:R-:W-:Y:S01]  /*38e0*/  FMNMX.FTZ R3, R7, R25, !PT ;  /* 0x0000001907037209 */ /* 0x000fe20007810000 */
[----:B------:R-:W-:Y:S01]  /*38f0*/  UMOV UR10, UR42 ;  /* 0x0000002a000a7c82 */ /* 0x000fe20008000000 */
        /* <DEDUP_REMOVED lines=12> */
[----:B------:R-:W-:Y:S01]  /*39c0*/  ISETP.GT.AND P1, PT, R2, 0x10, !P1 ;  /* 0x000000100200780c */ /* 0x000fe20004f24270 */
[----:B------:R-:W-:Y:S01]  /*39d0*/  UIADD3 UR58, UR58, UR10, URZ ;  /* 0x0000000a3a3a7290 */ /* 0x000fe2000fffe03f */
[----:B------:R-:W-:Y:S02]  /*39e0*/  FMNMX.FTZ R3, R33, R4, !PT ;  /* 0x0000000421037209 */ /* 0x000fe40007810000 */
[----:B------:R-:W-:Y:S01]  /*39f0*/  ISETP.LT.OR P1, PT, R0, 0x11, P1 ;  /* 0x000000110000780c */ /* 0x000fe20000f21670 */
[----:B------:R-:W-:Y:S01]  /*3a00*/  UIADD3 UR14, UR58, UR14, URZ ;  /* 0x0000000e3a0e7290 */ /* 0x000fe2000fffe03f */
        /* <DEDUP_REMOVED lines=79> */
[----:B------:R-:W-:Y:S02]  /*3f00*/  ISETP.GT.AND P3, PT, R2, 0x70, !P3 ;  /* 0x000000700200780c */ /* 0x000fe40005f64270 */
[----:B------:R-:W-:Y:S02]  /*3f10*/  ISETP.LT.OR P1, PT, R0, 0x41, P1 ;  /* 0x000000410000780c */ /* 0x000fe40000f21670 */
[----:B------:R-:W-:-:S02]  /*3f20*/  ISETP.GT.AND P4, PT, R2, 0x71, !P4 ;  /* 0x000000710200780c */ /* 0x000fc40006784270 */
[----:B------:R-:W-:Y:S02]  /*3f30*/  FSEL R58, R58, -INF , !P1 ;  /* 0xff8000003a3a7808 */ /* 0x000fe40004800000 */
[----:B------:R-:W-:Y:S02]  /*3f40*/  ISETP.NE.AND P1, PT, R100, RZ, PT ;  /* 0x000000ff6400720c */ /* 0x000fe40003f25270 */
[----:B------:R-:W-:Y:S02]  /*3f50*/  ISETP.LT.OR P3, PT, R0, 0x71, P3 ;  /* 0x000000710000780c */ /* 0x000fe40001f61670 */
[C---:B------:R-:W-:Y:S02]  /*3f60*/  ISETP.GT.AND P1, PT, R2.reuse, 0x41, !P1 ;  /* 0x000000410200780c */ /* 0x040fe40004f24270 */
[----:B------:R-:W-:Y:S02]  /*3f70*/  ISETP.GT.AND P5, PT, R2, 0x78, !P5 ;  /* 0x000000780200780c */ /* 0x000fe40006fa4270 */
        /* <DEDUP_REMOVED lines=16> */
[----:B0-----:R-:W-:Y:S02]  /*4080*/  FMNMX.FTZ R3, R6, R3, !PT ;  /* 0x0000000306037209 */ /* 0x001fe40007810000 */
[----:B------:R-:W-:Y:S02]  /*4090*/  FSEL R63, R63, -INF , !P1 ;  /* 0xff8000003f3f7808 */ /* 0x000fe40004800000 */
[----:B------:R-:W-:Y:S01]  /*40a0*/  ISETP.NE.AND P1, PT, R103, RZ, PT ;  /* 0x000000ff6700720c */ /* 0x000fe20003f25270 */
[----:B------:R-:W-:-:S03]  /*40b0*/  FFMA.FTZ R10, R3, R10, -8 ;  /* 0xc1000000030a7423 */ /* 0x000fc6000001000a */
        /* <DEDUP_REMOVED lines=15> */
[----:B------:R-:W-:Y:S02]  /*41b0*/  ISETP.GT.AND P1, PT, R2, 0x60, !P2 ;  /* 0x000000600200780c */ /* 0x000fe40005724270 */
        /* <DEDUP_REMOVED lines=24> */
[--C-:B------:R-:W-:Y:S01]  /*4340*/  FFMA.FTZ R32, R32, UR40, -R10.reuse ;  /* 0x0000002820207c23 */ /* 0x100fe2000801080a */
[----:B------:R-:W-:Y:S01]  /*4350*/  ISETP.GT.AND P1, PT, R2, 0x68, !P1 ;  /* 0x000000680200780c */ /* 0x000fe20004f24270 */
[--C-:B------:R-:W-:Y:S01]  /*4360*/  FFMA.FTZ R5, R7, UR40, -R10.reuse ;  /* 0x0000002807057c23 */ /* 0x100fe2000801080a */
[----:B------:R-:W-:Y:S01]  /*4370*/  FMNMX.FTZ R4, R30, R9, !PT ;  /* 0x000000091e047209 */ /* 0x000fe20007810000 */
[--C-:B------:R-:W-:Y:S01]  /*4380*/  FFMA.FTZ R7, R28, UR40, -R10.reuse ;  /* 0x000000281c077c23 */ /* 0x100fe2000801080a */
[----:B------:R-:W-:Y:S01]  /*4390*/  ISETP.LT.OR P1, PT, R0, 0x69, P1 ;  /* 0x000000690000780c */ /* 0x000fe20000f21670 */
[----:B------:R0:W-:Y:S01]  /*43a0*/  MUFU.EX2 R9, R32 ;  /* 0x0000002000097308 */ /* 0x0001e20000000800 */
[----:B------:R-:W-:Y:S01]  /*43b0*/  FMNMX.FTZ R11, R31, R4, !PT ;  /* 0x000000041f0b7209 */ /* 0x000fe20007810000 */
[--C-:B------:R-:W-:Y:S01]  /*43c0*/  FFMA.FTZ R36, R36, UR40, -R10.reuse ;  /* 0x0000002824247c23 */ /* 0x100fe2000801080a */
[----:B------:R-:W-:Y:S01]  /*43d0*/  FSEL R78, R78, -INF , !P1 ;  /* 0xff8000004e4e7808 */ /* 0x000fe20004800000 */
[--C-:B------:R-:W-:Y:S01]  /*43e0*/  FFMA.FTZ R40, R40, UR40, -R10.reuse ;  /* 0x0000002828287c23 */ /* 0x100fe2000801080a */
[----:B------:R-:W-:Y:S01]  /*43f0*/  FMNMX.FTZ R4, R34, R11, !PT ;  /* 0x0000000b22047209 */ /* 0x000fe20007810000 */
[--C-:B------:R-:W-:Y:S01]  /*4400*/  FFMA.FTZ R44, R44, UR40, -R10.reuse ;  /* 0x000000282c2c7c23 */ /* 0x100fe2000801080a */
[----:B------:R-:W-:Y:S01]  /*4410*/  ISETP.LT.OR P6, PT, R0, 0x7a, P6 ;  /* 0x0000007a0000780c */ /* 0x000fe200037c1670 */
[----:B------:R-:W-:Y:S01]  /*4420*/  MUFU.EX2 R5, R5 ;  /* 0x0000000500057308 */ /* 0x000fe20000000800 */
[----:B------:R-:W-:Y:S01]  /*4430*/  FMNMX.FTZ R11, R35, R4, !PT ;  /* 0x00000004230b7209 */ /* 0x000fe20007810000 */
[--C-:B0-----:R-:W-:Y:S01]  /*4440*/  FFMA.FTZ R32, R57, UR40, -R10.reuse ;  /* 0x0000002839207c23 */ /* 0x101fe2000801080a */
[----:B------:R-:W-:Y:S01]  /*4450*/  FSEL R87, R87, -INF , !P6 ;  /* 0xff80000057577808 */ /* 0x000fe20007000000 */
[--C-:B------:R-:W-:Y:S01]  /*4460*/  FFMA.FTZ R0, R60, UR40, -R10.reuse ;  /* 0x000000283c007c23 */ /* 0x100fe2000801080a */
[----:B------:R-:W-:Y:S01]  /*4470*/  FMNMX.FTZ R4, R38, R11, !PT ;  /* 0x0000000b26047209 */ /* 0x000fe20007810000 */
[--C-:B------:R-:W-:Y:S01]  /*4480*/  FFMA.FTZ R48, R48, UR40, -R10.reuse ;  /* 0x0000002830307c23 */ /* 0x100fe2000801080a */
[----:B------:R-:W-:-:S01]  /*4490*/  FFMA.FTZ R52, R52, UR40, -R10 ;  /* 0x0000002834347c23 */ /* 0x000fc2000801080a */
[----:B------:R-:W0:Y:S01]  /*44a0*/  MUFU.EX2 R6, R6 ;  /* 0x0000000600067308 */ /* 0x000e220000000800 */
[----:B------:R-:W-:Y:S01]  /*44b0*/  FMNMX.FTZ R13, R39, R4, !PT ;  /* 0x00000004270d7209 */ /* 0x000fe20007810000 */
[--C-:B------:R-:W-:Y:S01]  /*44c0*/  FFMA.FTZ R14, R37, UR40, -R10.reuse ;  /* 0x00000028250e7c23 */ /* 0x100fe2000801080a */
[----:B------:R-:W-:-:S01]  /*44d0*/  FFMA.FTZ R20, R41, UR40, -R10 ;  /* 0x0000002829147c23 */ /* 0x000fc2000801080a */
[--C-:B------:R-:W-:Y:S01]  /*44e0*/  FFMA.FTZ R28, R49, UR40, -R10.reuse ;  /* 0x00000028311c7c23 */ /* 0x100fe2000801080a */
[----:B------:R-:W-:Y:S01]  /*44f0*/  FMNMX.FTZ R4, R42, R13, !PT ;  /* 0x0000000d2a047209 */ /* 0x000fe20007810000 */
[--C-:B------:R-:W-:Y:S01]  /*4500*/  FFMA.FTZ R2, R53, UR40, -R10.reuse ;  /* 0x0000002835027c23 */ /* 0x100fe2000801080a */
[----:B------:R-:W-:-:S01]  /*4510*/  FFMA.FTZ R37, R65, UR40, -R10 ;  /* 0x0000002841257c23 */ /* 0x000fc2000801080a */
[----:B------:R-:W1:Y:S01]  /*4520*/  MUFU.EX2 R7, R7 ;  /* 0x0000000700077308 */ /* 0x000e620000000800 */
[----:B------:R-:W-:Y:S01]  /*4530*/  FMNMX.FTZ R13, R43, R4, !PT ;  /* 0x000000042b0d7209 */ /* 0x000fe20007810000 */
[--C-:B------:R-:W-:Y:S01]  /*4540*/  FFMA.FTZ R41, R69, UR40, -R10.reuse ;  /* 0x0000002845297c23 */ /* 0x100fe2000801080a */
[----:B------:R-:W-:-:S01]  /*4550*/  FFMA.FTZ R49, R77, UR40, -R10 ;  /* 0x000000284d317c23 */ /* 0x000fc2000801080a */
[----:B------:R-:W-:Y:S01]  /*4560*/  FFMA.FTZ R53, R81, UR40, -R10 ;  /* 0x0000002851357c23 */ /* 0x000fe2000801080a */
[----:B------:R-:W-:-:S03]  /*4570*/  FMNMX.FTZ R4, R46, R13, !PT ;  /* 0x0000000d2e047209 */ /* 0x000fc60007810000 */
[----:B------:R-:W2:Y:S01]  /*4580*/  MUFU.EX2 R8, R8 ;  /* 0x0000000800087308 */ /* 0x000ea20000000800 */
[----:B------:R-:W-:-:S04]  /*4590*/  FMNMX.FTZ R15, R47, R4, !PT ;  /* 0x000000042f0f7209 */ /* 0x000fc80007810000 */
[----:B------:R-:W-:-:S03]  /*45a0*/  FMNMX.FTZ R4, R50, R15, !PT ;  /* 0x0000000f32047209 */ /* 0x000fc60007810000 */
[----:B------:R3:W-:Y:S01]  /*45b0*/  MUFU.EX2 R11, R36 ;  /* 0x00000024000b7308 */ /* 0x0007e20000000800 */
[----:B------:R-:W-:-:S04]  /*45c0*/  FMNMX.FTZ R15, R51, R4, !PT ;  /* 0x00000004330f7209 */ /* 0x000fc80007810000 */
[----:B------:R-:W-:-:S03]  /*45d0*/  FMNMX.FTZ R4, R54, R15, !PT ;  /* 0x0000000f36047209 */ /* 0x000fc60007810000 */
[----:B------:R4:W-:Y:S01]  /*45e0*/  MUFU.EX2 R13, R40 ;  /* 0x00000028000d7308 */ /* 0x0009e20000000800 */
[----:B------:R-:W-:Y:S01]  /*45f0*/  FMNMX.FTZ R21, R55, R4, !PT ;  /* 0x0000000437157209 */ /* 0x000fe20007810000 */
[----:B---3--:R-:W-:-:S03]  /*4600*/  FFMA.FTZ R36, R64, UR40, -R10 ;  /* 0x0000002840247c23 */ /* 0x008fc6000801080a */
[----:B------:R-:W-:-:S03]  /*4610*/  FMNMX.FTZ R4, R58, R21, !PT ;  /* 0x000000153a047209 */ /* 0x000fc60007810000 */
[----:B------:R3:W-:Y:S01]  /*4620*/  MUFU.EX2 R15, R44 ;  /* 0x0000002c000f7308 */ /* 0x0007e20000000800 */
[----:B------:R-:W-:Y:S01]  /*4630*/  FMNMX.FTZ R21, R59, R4, !PT ;  /* 0x000000043b157209 */ /* 0x000fe20007810000 */
[----:B----4-:R-:W-:-:S03]  /*4640*/  FFMA.FTZ R40, R68, UR40, -R10 ;  /* 0x0000002844287c23 */ /* 0x010fc6000801080a */
[----:B------:R-:W-:-:S03]  /*4650*/  FMNMX.FTZ R4, R62, R21, !PT ;  /* 0x000000153e047209 */ /* 0x000fc60007810000 */
[----:B------:R4:W-:Y:S01]  /*4660*/  MUFU.EX2 R21, R48 ;  /* 0x0000003000157308 */ /* 0x0009e20000000800 */
[----:B------:R-:W-:Y:S01]  /*4670*/  FMNMX.FTZ R25, R63, R4, !PT ;  /* 0x000000043f197209 */ /* 0x000fe20007810000 */
[----:B---3--:R-:W-:-:S03]  /*4680*/  FFMA.FTZ R44, R72, UR40, -R10 ;  /* 0x00000028482c7c23 */ /* 0x008fc6000801080a */
[----:B------:R-:W-:-:S03]  /*4690*/  FMNMX.FTZ R4, R66, R25, !PT ;  /* 0x0000001942047209 */ /* 0x000fc60007810000 */
[----:B------:R-:W-:Y:S01]  /*46a0*/  MUFU.EX2 R12, R12 ;  /* 0x0000000c000c7308 */ /* 0x000fe20000000800 */
[----:B------:R-:W-:Y:S01]  /*46b0*/  FMNMX.FTZ R25, R67, R4, !PT ;  /* 0x0000000443197209 */ /* 0x000fe20007810000 */
[----:B----4-:R-:W-:-:S03]  /*46c0*/  FFMA.FTZ R48, R76, UR40, -R10 ;  /* 0x000000284c307c23 */ /* 0x010fc6000801080a */
[----:B------:R-:W-:-:S03]  /*46d0*/  FMNMX.FTZ R4, R70, R25, !PT ;  /* 0x0000001946047209 */ /* 0x000fc60007810000 */
[----:B------:R3:W-:Y:S01]  /*46e0*/  MUFU.EX2 R25, R52 ;  /* 0x0000003400197308 */ /* 0x0007e20000000800 */
[----:B------:R-:W-:-:S04]  /*46f0*/  FMNMX.FTZ R29, R71, R4, !PT ;  /* 0x00000004471d7209 */ /* 0x000fc80007810000 */
[----:B------:R-:W-:-:S03]  /*4700*/  FMNMX.FTZ R4, R74, R29, !PT ;  /* 0x0000001d4a047209 */ /* 0x000fc60007810000 */
[----:B------:R-:W-:Y:S01]  /*4710*/  MUFU.EX2 R14, R14 ;  /* 0x0000000e000e7308 */ /* 0x000fe20000000800 */
[----:B------:R-:W-:Y:S01]  /*4720*/  FMNMX.FTZ R29, R75, R4, !PT ;  /* 0x000000044b1d7209 */ /* 0x000fe20007810000 */
[----:B---3--:R-:W-:-:S03]  /*4730*/  FFMA.FTZ R52, R80, UR40, -R10 ;  /* 0x0000002850347c23 */ /* 0x008fc6000801080a */
[----:B------:R-:W-:-:S03]  /*4740*/  FMNMX.FTZ R4, R78, R29, !PT ;  /* 0x0000001d4e047209 */ /* 0x000fc60007810000 */
[----:B------:R3:W-:Y:S01]  /*4750*/  MUFU.EX2 R29, R56 ;  /* 0x00000038001d7308 */ /* 0x0007e20000000800 */
[----:B------:R-:W-:-:S04]  /*4760*/  FMNMX.FTZ R33, R79, R4, !PT ;  /* 0x000000044f217209 */ /* 0x000fc80007810000 */
[----:B------:R-:W-:-:S03]  /*4770*/  FMNMX.FTZ R4, R82, R33, !PT ;  /* 0x0000002152047209 */ /* 0x000fc60007810000 */
[----:B------:R-:W-:Y:S01]  /*4780*/  MUFU.EX2 R20, R20 ;  /* 0x0000001400147308 */ /* 0x000fe20000000800 */
[----:B------:R-:W-:-:S04]  /*4790*/  FMNMX.FTZ R33, R83, R4, !PT ;  /* 0x0000000453217209 */ /* 0x000fc80007810000 */
[----:B------:R-:W-:Y:S01]  /*47a0*/  FMNMX.FTZ R4, R86, R33, !PT ;  /* 0x0000002156047209 */ /* 0x000fe20007810000 */
[----:B------:R-:W-:-:S02]  /*47b0*/  FFMA.FTZ R33, R61, UR40, -R10 ;  /* 0x000000283d217c23 */ /* 0x000fc4000801080a */
[----:B------:R-:W-:Y:S01]  /*47c0*/  MUFU.EX2 R24, R24 ;  /* 0x0000001800187308 */ /* 0x000fe20000000800 */
[----:B------:R-:W-:-:S05]  /*47d0*/  FMNMX.FTZ R4, R87, R4, !PT ;  /* 0x0000000457047209 */ /* 0x000fca0007810000 */
[----:B------:R-:W3:Y:S02]  /*47e0*/  SHFL.BFLY PT, R45, R4, 0x2, 0x1f ;  /* 0x0c401f00042d7f89 */ /* 0x000ee400000e0000 */
[----:B------:R-:W-:Y:S08]  /*47f0*/  MUFU.EX2 R28, R28 ;  /* 0x0000001c001c7308 */ /* 0x000ff00000000800 */
[----:B------:R-:W-:Y:S08]  /*4800*/  MUFU.EX2 R2, R2 ;  /* 0x0000000200027308 */ /* 0x000ff00000000800 */
[----:B------:R-:W-:Y:S01]  /*4810*/  MUFU.EX2 R32, R32 ;  /* 0x0000002000207308 */ /* 0x000fe20000000800 */
[----:B---3--:R-:W-:Y:S01]  /*4820*/  FMNMX.FTZ R56, R4, R45, !PT ;  /* 0x0000002d04387209 */ /* 0x008fe20007810000 */
[----:B------:R-:W-:-:S06]  /*4830*/  FFMA.FTZ R45, R73, UR40, -R10 ;  /* 0x00000028492d7c23 */ /* 0x000fcc000801080a */
[----:B------:R-:W-:Y:S01]  /*4840*/  MUFU.EX2 R0, R0 ;  /* 0x0000000000007308 */ /* 0x000fe20000000800 */
[----:B------:R-:W3:Y:S07]  /*4850*/  SHFL.BFLY PT, R57, R56, 0x1, 0x1f ;  /* 0x0c201f0038397f89 */ /* 0x000eee00000e0000 */
[----:B------:R-:W-:Y:S08]  /*4860*/  MUFU.EX2 R33, R33 ;  /* 0x0000002100217308 */ /* 0x000ff00000000800 */
[----:B------:R-:W-:Y:S08]  /*4870*/  MUFU.EX2 R40, R40 ;  /* 0x0000002800287308 */ /* 0x000ff00000000800 */
[----:B------:R-:W-:Y:S01]  /*4880*/  MUFU.EX2 R41, R41 ;  /* 0x0000002900297308 */ /* 0x000fe20000000800 */
[----:B---3--:R-:W-:Y:S01]  /*4890*/  FMNMX.FTZ R4, R56, R57, !PT ;  /* 0x0000003938047209 */ /* 0x008fe20007810000 */
[----:B------:R-:W-:-:S02]  /*48a0*/  IMAD.U32 R57, RZ, RZ, UR40 ;  /* 0x00000028ff397e24 */ /* 0x000fc4000f8e00ff */
[----:B------:R-:W-:-:S01]  /*48b0*/  FFMA.FTZ R56, R84, UR40, -R10 ;  /* 0x0000002854387c23 */ /* 0x000fc2000801080a */
[C---:B------:R-:W-:Y:S01]  /*48c0*/  FSETP.NEU.FTZ.AND P1, PT, R4.reuse, -INF , PT ;  /* 0xff8000000400780b */ /* 0x040fe20003f3d000 */
[----:B------:R-:W-:-:S01]  /*48d0*/  FFMA.FTZ R60, R4, R57, -8 ;  /* 0xc1000000043c7423 */ /* 0x000fc20000010039 */
[----:B------:R-:W-:Y:S01]  /*48e0*/  FFMA.FTZ R57, R85, UR40, -R10 ;  /* 0x0000002855397c23 */ /* 0x000fe2000801080a */
[----:B------:R-:W-:Y:S03]  /*48f0*/  MUFU.EX2 R36, R36 ;  /* 0x0000002400247308 */ /* 0x000fe60000000800 */
[----:B------:R-:W-:Y:S02]  /*4900*/  FSEL R60, R60, RZ, P1 ;  /* 0x000000ff3c3c7208 */ /* 0x000fe40000800000 */
[----:B------:R-:W-:-:S03]  /*4910*/  PLOP3.LUT P1, PT, PT, PT, UP0, 0x40, 0x0 ;  /* 0x000000000000781c */ /* 0x000fc60003f2e808 */
[--C-:B------:R-:W-:Y:S01]  /*4920*/  FFMA.FTZ R10, R26, UR40, -R60.reuse ;  /* 0x000000281a0a7c23 */ /* 0x100fe2000801083c */
[----:B------:R-:W-:-:S01]  /*4930*/  FFMA.FTZ R27, R27, UR40, -R60 ;  /* 0x000000281b1b7c23 */ /* 0x000fc2000801083c */
[--C-:B------:R-:W-:Y:S01]  /*4940*/  FFMA.FTZ R30, R30, UR40, -R60.reuse ;  /* 0x000000281e1e7c23 */ /* 0x100fe2000801083c */
[----:B------:R-:W-:-:S01]  /*4950*/  FFMA.FTZ R39, R39, UR40, -R60 ;  /* 0x0000002827277c23 */ /* 0x000fc2000801083c */
[--C-:B------:R-:W-:Y:S01]  /*4960*/  FFMA.FTZ R64, R31, UR40, -R60.reuse ;  /* 0x000000281f407c23 */ /* 0x100fe2000801083c */
[----:B------:R-:W-:-:S01]  /*4970*/  FFMA.FTZ R26, R34, UR40, -R60 ;  /* 0x00000028221a7c23 */ /* 0x000fc2000801083c */
        /* <DEDUP_REMOVED lines=9> */
[----:B---3--:R-:W-:-:S01]  /*4a10*/  FFMA.FTZ R30, R42, UR40, -R60 ;  /* 0x000000282a1e7c23 */ /* 0x008fc2000801083c */
[----:B0-----:R-:W-:Y:S01]  /*4a20*/  FADD.FTZ R42, R5, R6 ;  /* 0x00000006052a7221 */ /* 0x001fe20000010000 */
        /* <DEDUP_REMOVED lines=16> */
[----:B------:R-:W-:-:S05]  /*4b30*/  FFMA.FTZ R86, R86, UR40, -R60 ;  /* 0x0000002856567c23 */ /* 0x000fca000801083c */
[----:B------:R-:W4:Y:S01]  /*4b40*/  MUFU.EX2 R64, R64 ;  /* 0x0000004000407308 */ /* 0x000f220000000800 */
[----:B---3--:R-:W-:-:S01]  /*4b50*/  FFMA.FTZ R39, R51, UR40, -R60 ;  /* 0x0000002833277c23 */ /* 0x008fc2000801083c */
[----:B-1----:R-:W-:-:S04]  /*4b60*/  FADD.FTZ R51, R7, R42 ;  /* 0x0000002a07337221 */ /* 0x002fc80000010000 */
[----:B--2---:R-:W-:Y:S02]  /*4b70*/  FADD.FTZ R42, R8, R51 ;  /* 0x00000033082a7221 */ /* 0x004fe40000010000 */
[----:B------:R-:W1:Y:S02]  /*4b80*/  MUFU.EX2 R26, R26 ;  /* 0x0000001a001a7308 */ /* 0x000e640000000800 */
[----:B------:R-:W-:-:S01]  /*4b90*/  FADD.FTZ R51, R9, R42 ;  /* 0x0000002a09337221 */ /* 0x000fc20000010000 */
[----:B0-----:R-:W-:-:S03]  /*4ba0*/  FADD.FTZ R42, R10, R27 ;  /* 0x0000001b0a2a7221 */ /* 0x001fc60000010000 */
[----:B------:R-:W-:Y:S01]  /*4bb0*/  FADD.FTZ R50, R12, R51 ;  /* 0x000000330c327221 */ /* 0x000fe20000010000 */
[----:B------:R-:W-:-:S01]  /*4bc0*/  FADD.FTZ R51, R61, R42 ;  /* 0x0000002a3d337221 */ /* 0x000fc20000010000 */
[----:B------:R-:W0:Y:S01]  /*4bd0*/  MUFU.EX2 R31, R31 ;  /* 0x0000001f001f7308 */ /* 0x000e220000000800 */
[C---:B----4-:R-:W-:Y:S01]  /*4be0*/  F2FP.SATFINITE.E4M3.F32.PACK_AB_MERGE_C R61, R64.reuse, R61, RZ ;  /* 0x0000003d403d723e */ /* 0x050fe200048070ff */
[----:B------:R-:W-:Y:S01]  /*4bf0*/  FADD.FTZ R59, R11, R50 ;  /* 0x000000320b3b7221 */ /* 0x000fe20000010000 */
[----:B------:R-:W-:-:S01]  /*4c00*/  FADD.FTZ R51, R64, R51 ;  /* 0x0000003340337221 */ /* 0x000fc20000010000 */
[----:B------:R-:W-:Y:S02]  /*4c10*/  F2FP.SATFINITE.E4M3.F32.PACK_AB_MERGE_C R50, R8, R7, RZ ;  /* 0x000000070832723e */ /* 0x000fe400048070ff */
[----:B------:R-:W-:-:S01]  /*4c20*/  FADD.FTZ R42, R14, R59 ;  /* 0x0000003b0e2a7221 */ /* 0x000fc20000010000 */
[----:B------:R-:W-:Y:S01]  /*4c30*/  F2FP.SATFINITE.E4M3.F32.PACK_AB_MERGE_C R11, R14, R11, RZ ;  /* 0x0000000b0e0b723e */ /* 0x000fe200048070ff */
[----:B------:R2:W3:Y:S01]  /*4c40*/  MUFU.EX2 R65, R38 ;  /* 0x0000002600417308 */ /* 0x0004e20000000800 */
[----:B-1----:R-:W-:-:S01]  /*4c50*/  FADD.FTZ R8, R26, R51 ;  /* 0x000000331a087221 */ /* 0x002fc20000010000 */
[----:B------:R-:W-:Y:S01]  /*4c60*/  FADD.FTZ R7, R13, R42 ;  /* 0x0000002a0d077221 */ /* 0x000fe20000010000 */
[----:B------:R-:W-:-:S02]  /*4c70*/  F2FP.SATFINITE.E4M3.F32.PACK_AB_MERGE_C R196, R6, R5, R50 ;  /* 0x0000000506c4723e */ /* 0x000fc40004807032 */
[----:B------:R-:W-:Y:S01]  /*4c80*/  F2FP.SATFINITE.E4M3.F32.PACK_AB_MERGE_C R198, R12, R9, R11 ;  /* 0x000000090cc6723e */ /* 0x000fe2000480700b */
[----:B------:R-:W-:-:S01]  /*4c90*/  FADD.FTZ R14, R20, R7 ;  /* 0x00000007140e7221 */ /* 0x000fc20000010000 */
[----:B------:R-:W-:Y:S01]  /*4ca0*/  F2FP.SATFINITE.E4M3.F32.PACK_AB_MERGE_C R197, R27, R10, R61 ;  /* 0x0000000a1bc5723e */ /* 0x000fe2000480703d */
[----:B------:R-:W1:Y:S01]  /*4cb0*/  MUFU.EX2 R30, R30 ;  /* 0x0000001e001e7308 */ /* 0x000e620000000800 */
[----:B0-----:R-:W-:-:S01]  /*4cc0*/  FADD.FTZ R8, R31, R8 ;  /* 0x000000081f087221 */ /* 0x001fc20000010000 */
[----:B------:R-:W-:Y:S01]  /*4cd0*/  FADD.FTZ R7, R15, R14 ;  /* 0x0000000e0f077221 */ /* 0x000fe20000010000 */
[----:B------:R-:W-:Y:S01]  /*4ce0*/  F2FP.SATFINITE.E4M3.F32.PACK_AB_MERGE_C R15, R24, R15, RZ ;  /* 0x0000000f180f723e */ /* 0x000fe200048070ff */
[--C-:B--2---:R-:W-:Y:S01]  /*4cf0*/  FFMA.FTZ R38, R58, UR40, -R60.reuse ;  /* 0x000000283a267c23 */ /* 0x104fe2000801083c */
[----:B------:R-:W-:-:S01]  /*4d00*/  FFMA.FTZ R60, R87, UR40, -R60 ;  /* 0x00000028573c7c23 */ /* 0x000fc2000801083c */
[----:B------:R-:W-:Y:S01]  /*4d10*/  FADD.FTZ R24, R24, R7 ;  /* 0x0000000718187221 */ /* 0x000fe20000010000 */
[----:B------:R-:W-:Y:S01]  /*4d20*/  F2FP.SATFINITE.E4M3.F32.PACK_AB_MERGE_C R192, R20, R13, R15 ;  /* 0x0000000d14c0723e */ /* 0x000fe2000480700f */
[----:B------:R-:W0:Y:S01]  /*4d30*/  MUFU.EX2 R35, R35 ;  /* 0x0000002300237308 */ /* 0x000e220000000800 */
[----:B---3--:R-:W-:-:S01]  /*4d40*/  FADD.FTZ R5, R65, R8 ;  /* 0x0000000841057221 */ /* 0x008fc20000010000 */
[----:B------:R-:W-:Y:S01]  /*4d50*/  FADD.FTZ R7, R21, R24 ;  /* 0x0000001815077221 */ /* 0x000fe20000010000 */
[----:B------:R-:W-:-:S02]  /*4d60*/  F2FP.SATFINITE.E4M3.F32.PACK_AB_MERGE_C R65, R68, R65, RZ ;  /* 0x000000414441723e */ /* 0x000fc400048070ff */
[----:B------:R-:W-:Y:S01]  /*4d70*/  FADD.FTZ R5, R68, R5 ;  /* 0x0000000544057221 */ /* 0x000fe20000010000 */
[----:B------:R-:W-:-:S01]  /*4d80*/  FADD.FTZ R8, R28, R7 ;  /* 0x000000071c087221 */ /* 0x000fc20000010000 */
[----:B------:R-:W-:Y:S01]  /*4d90*/  F2FP.SATFINITE.E4M3.F32.PACK_AB_MERGE_C R7, R2, R25, RZ ;  /* 0x000000190207723e */ /* 0x000fe200048070ff */
[----:B------:R-:W2:Y:S01]  /*4da0*/  MUFU.EX2 R46, R46 ;  /* 0x0000002e002e7308 */ /* 0x000ea20000000800 */
[----:B-1----:R-:W-:-:S01]  /*4db0*/  FADD.FTZ R6, R30, R5 ;  /* 0x000000051e067221 */ /* 0x002fc20000010000 */
[----:B------:R-:W-:Y:S01]  /*4dc0*/  FADD.FTZ R25, R25, R8 ;  /* 0x0000000819197221 */ /* 0x000fe20000010000 */
[----:B------:R-:W-:Y:S02]  /*4dd0*/  F2FP.SATFINITE.E4M3.F32.PACK_AB_MERGE_C R194, R28, R21, R7 ;  /* 0x000000151cc2723e */ /* 0x000fe40004807007 */
[----:B------:R-:W-:Y:S01]  /*4de0*/  F2FP.SATFINITE.E4M3.F32.PACK_AB_MERGE_C R8, R33, R0, RZ ;  /* 0x000000002108723e */ /* 0x000fe200048070ff */
[----:B------:R-:W-:-:S01]  /*4df0*/  FADD.FTZ R2, R2, R25 ;  /* 0x0000001902027221 */ /* 0x000fc20000010000 */
[----:B------:R-:W-:Y:S01]  /*4e00*/  F2FP.SATFINITE.E4M3.F32.PACK_AB_MERGE_C R199, R31, R26, R65 ;  /* 0x0000001a1fc7723e */ /* 0x000fe20004807041 */
[----:B------:R-:W1:Y:S01]  /*4e10*/  MUFU.EX2 R47, R47 ;  /* 0x0000002f002f7308 */ /* 0x000e620000000800 */
[----:B0-----:R-:W-:-:S01]  /*4e20*/  FADD.FTZ R5, R35, R6 ;  /* 0x0000000623057221 */ /* 0x001fc20000010000 */
[----:B------:R-:W-:Y:S01]  /*4e30*/  FADD.FTZ R7, R29, R2 ;  /* 0x000000021d077221 */ /* 0x000fe20000010000 */
[----:B------:R-:W-:Y:S01]  /*4e40*/  F2FP.SATFINITE.E4M3.F32.PACK_AB_MERGE_C R188, R32, R29, R8 ;  /* 0x0000001d20bc723e */ /* 0x000fe20004807008 */
[----:B------:R-:W-:-:S02]  /*4e50*/  VIADD R8, R89, 0xfffffffe ;  /* 0xfffffffe59087836 */ /* 0x000fc40000000000 */
[----:B------:R-:W-:-:S02]  /*4e60*/  FADD.FTZ R7, R32, R7 ;  /* 0x0000000720077221 */ /* 0x000fc40000010000 */
[----:B------:R-:W0:Y:S01]  /*4e70*/  MUFU.EX2 R34, R34 ;  /* 0x0000002200227308 */ /* 0x000e220000000800 */
[----:B--2---:R-:W-:-:S07]  /*4e80*/  FADD.FTZ R6, R46, R5 ;  /* 0x000000052e067221 */ /* 0x004fce0000010000 */
[----:B------:R-:W2:Y:S01]  /*4e90*/  MUFU.EX2 R39, R39 ;  /* 0x0000002700277308 */ /* 0x000ea20000000800 */
[----:B-1----:R-:W-:-:S01]  /*4ea0*/  FADD.FTZ R5, R47, R6 ;  /* 0x000000062f057221 */ /* 0x002fc20000010000 */
[----:B------:R-:W-:Y:S02]  /*4eb0*/  F2FP.SATFINITE.E4M3.F32.PACK_AB_MERGE_C R6, R41, R40, RZ ;  /* 0x000000282906723e */ /* 0x000fe400048070ff */
[----:B------:R-:W-:-:S04]  /*4ec0*/  F2FP.SATFINITE.E4M3.F32.PACK_AB_MERGE_C R46, R47, R46, RZ ;  /* 0x0000002e2f2e723e */ /* 0x000fc800048070ff */
[----:B------:R-:W1:Y:S01]  /*4ed0*/  MUFU.EX2 R54, R54 ;  /* 0x0000003600367308 */ /* 0x000e620000000800 */
[----:B0-----:R-:W-:-:S01]  /*4ee0*/  FADD.FTZ R2, R34, R5 ;  /* 0x0000000522027221 */ /* 0x001fc20000010000 */
[----:B------:R-:W-:-:S06]  /*4ef0*/  F2FP.SATFINITE.E4M3.F32.PACK_AB_MERGE_C R193, R35, R30, R46 ;  /* 0x0000001e23c1723e */ /* 0x000fcc000480702e */
[----:B------:R-:W0:Y:S01]  /*4f00*/  MUFU.EX2 R55, R55 ;  /* 0x0000003700377308 */ /* 0x000e220000000800 */
[----:B--2---:R-:W-:-:S07]  /*4f10*/  FADD.FTZ R5, R39, R2 ;  /* 0x0000000227057221 */ /* 0x004fce0000010000 */
[----:B------:R-:W2:Y:S01]  /*4f20*/  MUFU.EX2 R38, R38 ;  /* 0x0000002600267308 */ /* 0x000ea20000000800 */
[----:B-1----:R-:W-:-:S07]  /*4f30*/  FADD.FTZ R2, R54, R5 ;  /* 0x0000000536027221 */ /* 0x002fce0000010000 */
[----:B------:R-:W1:Y:S01]  /*4f40*/  MUFU.EX2 R43, R43 ;  /* 0x0000002b002b7308 */ /* 0x000e620000000800 */
[----:B0-----:R-:W-:-:S01]  /*4f50*/  FADD.FTZ R5, R55, R2 ;  /* 0x0000000237057221 */ /* 0x001fc20000010000 */
[----:B------:R-:W-:Y:S01]  /*4f60*/  FADD.FTZ R2, R0, R7 ;  /* 0x0000000700027221 */ /* 0x000fe20000010000 */
[----:B------:R-:W-:-:S03]  /*4f70*/  F2FP.SATFINITE.E4M3.F32.PACK_AB_MERGE_C R54, R55, R54, RZ ;  /* 0x000000363736723e */ /* 0x000fc600048070ff */
[----:B------:R-:W-:Y:S01]  /*4f80*/  FADD.FTZ R33, R33, R2 ;  /* 0x0000000221217221 */ /* 0x000fe20000010000 */
[----:B------:R-:W-:Y:S01]  /*4f90*/  F2FP.SATFINITE.E4M3.F32.PACK_AB_MERGE_C R195, R39, R34, R54 ;  /* 0x0000002227c3723e */ /* 0x000fe20004807036 */
        /* <DEDUP_REMOVED lines=11> */
[----:B-1----:R-:W-:Y:S01]  /*5050*/  F2FP.SATFINITE.E4M3.F32.PACK_AB_MERGE_C R190, R37, R36, R6 ;  /* 0x0000002425be723e */ /* 0x002fe20004807006 */
[----:B------:R-:W-:-:S04]  /*5060*/  FADD.FTZ R36, R36, R33 ;  /* 0x0000002124247221 */ /* 0x000fc80000010000 */
[----:B------:R-:W-:Y:S02]  /*5070*/  FADD.FTZ R37, R37, R36 ;  /* 0x0000002425257221 */ /* 0x000fe40000010000 */
[----:B------:R-:W1:Y:S01]  /*5080*/  MUFU.EX2 R70, R70 ;  /* 0x0000004600467308 */ /* 0x000e620000000800 */
[----:B0-----:R-:W-:-:S01]  /*5090*/  FADD.FTZ R0, R66, R5 ;  /* 0x0000000542007221 */ /* 0x001fc20000010000 */
        /* <DEDUP_REMOVED lines=17> */
[----:B------:R-:W-:Y:S02]  /*51b0*/  FADD.FTZ R45, R45, R44 ;  /* 0x0000002c2d2d7221 */ /* 0x000fe40000010000 */
[----:B------:R-:W0:Y:S01]  /*51c0*/  MUFU.EX2 R78, R78 ;  /* 0x0000004e004e7308 */ /* 0x000e220000000800 */
[----:B-1----:R-:W-:-:S01]  /*51d0*/  FADD.FTZ R0, R74, R71 ;  /* 0x000000474a007221 */ /* 0x002fc20000010000 */
[----:B------:R-:W-:-:S04]  /*51e0*/  FADD.FTZ R48, R48, R45 ;  /* 0x0000002d30307221 */ /* 0x000fc80000010000 */
[----:B------:R-:W-:Y:S02]  /*51f0*/  FADD.FTZ R49, R49, R48 ;  /* 0x0000003031317221 */ /* 0x000fe40000010000 */
        /* <DEDUP_REMOVED lines=20> */
[----:B------:R-:W0:Y:S01]  /*5340*/  MUFU.EX2 R5, R60 ;  /* 0x0000003c00057308 */ /* 0x000e220000000800 */
[----:B--2---:R-:W-:-:S04]  /*5350*/  FADD.FTZ R7, R83, R0 ;  /* 0x0000000053077221 */ /* 0x004fc80000010000 */
[----:B-1----:R-:W-:Y:S01]  /*5360*/  FADD.FTZ R0, R86, R7 ;  /* 0x0000000756007221 */ /* 0x002fe20000010000 */
[----:B0-----:R-:W-:-:S03]  /*5370*/  F2FP.SATFINITE.E4M3.F32.PACK_AB_MERGE_C R6, R5, R86, RZ ;  /* 0x000000560506723e */ /* 0x001fc600048070ff */
[----:B------:R-:W-:Y:S01]  /*5380*/  FADD.FTZ R0, R5, R0 ;  /* 0x0000000005007221 */ /* 0x000fe20000010000 */
        /* <DEDUP_REMOVED lines=13> */
.L_x_5192:
[----:B------:R-:W-:Y:S02]  /*5460*/  ULDC UR18, c[0x0][0x9e4] ;  /* 0x0002790000127ab9 */ /* 0x000fe40000000800 */
[----:B------:R-:W-:-:S11]  /*5470*/  UISETP.NE.AND UP0, UPT, UR18, 0x1, UPT ;  /* 0x000000011200788c */ /* 0x000fd6000bf05270 */
[----:B------:R-:W-:Y:S02]  /*5480*/  @UP0 ULDC.64 UR6, c[0x0][0x9e8] ;  /* 0x00027a0000060ab9 */ /* 0x000fe40000000a00 */
[----:B------:R-:W-:-:S04]  /*5490*/  UIMAD.WIDE.U32 UR10, UR15, UR6, URZ ;  /* 0x000000060f0a72a5 */ /* 0x000fc8000f8e003f */
[----:B------:R-:W-:-:S12]  /*54a0*/  @UP0 USHF.R.U32.HI UR15, URZ, UR7, UR11 ;  /* 0x000000073f0f0299 */ /* 0x000fd8000801160b */
.L_x_5193:
[----:B------:R-:W-:-:S04]  /*54b0*/  UIMAD UR15, UR15, UR18, UR18 ;  /* 0x000000120f0f72a4 */ /* 0x000fc8000f8e0212 */
[----:B------:R-:W-:-:S04]  /*54c0*/  UISETP.LT.AND UP0, UPT, UR14, UR15, UPT ;  /* 0x0000000f0e00728c */ /* 0x000fc8000bf01270 */
[----:B------:R-:W-:-:S12]  /*54d0*/  USEL UR14, UR14, UR15, UP0 ;  /* 0x0000000f0e0e7287 */ /* 0x000fd80008000000 */
.L_x_5191:
[----:B------:R-:W-:Y:S01]  /*54e0*/  USHF.R.S32.HI UR6, URZ, 0x1f, UR14 ;  /* 0x0000001f3f067899 */ /* 0x000fe2000801140e */
[----:B------:R-:W-:Y:S02]  /*54f0*/  CS2R R24, SRZ ;  /* 0x0000000000187805 */ /* 0x000fe4000001ff00 */
[----:B------:R-:W-:Y:S02]  /*5500*/  CS2R R26, SRZ ;  /* 0x00000000001a7805 */ /* 0x000fe4000001ff00 */
[----:B------:R-:W-:Y:S01]  /*5510*/  CS2R R28, SRZ ;  /* 0x00000000001c7805 */ /* 0x000fe2000001ff00 */
        /* <DEDUP_REMOVED lines=102> */
[----:B------:R-:W-:Y:S01]  /*5b80*/  UMOV UR33, UR49 ;  /* 0x0000003100217c82 */ /* 0x000fe20008000000 */
[----:B------:R-:W-:Y:S01]  /*5b90*/  ULDC UR29, c[0x0][0x9e4] ;  /* 0x00027900001d7ab9 */ /* 0x000fe20000000800 */
[----:B------:R-:W-:Y:S01]  /*5ba0*/  ULDC UR30, c[0x0][0x9dc] ;  /* 0x00027700001e7ab9 */ /* 0x000fe20000000800 */
[----:B------:R-:W-:-:S05]  /*5bb0*/  ULDC UR31, c[0x0][0x9e0] ;  /* 0x00027800001f7ab9 */ /* 0x000fca0000000800 */
.L_x_5213:
[----:B------:R-:W-:Y:S01]  /*5bc0*/  ISETP.NE.AND P2, PT, RZ, UR46, PT ;  /* 0x0000002eff007c0c */ /* 0x000fe2000bf45270 */
[----:B------:R-:W-:-:S04]  /*5bd0*/  UISETP.NE.AND UP0, UPT, UR33, 0x1, UPT ;  /* 0x000000012100788c */ /* 0x000fc8000bf05270 */
[----:B------:R-:W-:-:S04]  /*5be0*/  USEL UR50, URZ, 0x1, UP0 ;  /* 0x000000013f327887 */ /* 0x000fc80008000000 */
[----:B------:R-:W-:-:S04]  /*5bf0*/  ULOP3.LUT UR50, UR34, UR50, URZ, 0x3c, !UPT ;  /* 0x0000003222327292 */ /* 0x000fc8000f8e3c3f */
[----:B------:R-:W-:Y:S08]  /*5c00*/  @P2 BRA `(.L_x_5195) ;  /* 0x0000000000382947 */ /* 0x000ff00003800000 */
[----:B------:R-:W-:Y:S05]  /*5c10*/  @!P0 BRA `(.L_x_5196) ;  /* 0x0000000000048947 */ /* 0x000fea0003800000 */
[----:B------:R-:W-:Y:S01]  /*5c20*/  BPT.TRAP 0x1 ;  /* 0x000000040000795c */ /* 0x000fe20000300000 */
.L_x_5196:
        /* <DEDUP_REMOVED lines=9> */
.L_x_5197:
[----:B-1----:R-:W-:Y:S05]  /*5cc0*/  @P1 BRA `(.L_x_5195) ;  /* 0x0000000000081947 */ /* 0x002fea0003800000 */
[----:B------:R-:W1:Y:S02]  /*5cd0*/  SYNCS.PHASECHK.TRANS64.TRYWAIT P1, [UR6+0x2a830], R3 ;  /* 0x02a83003ff0075a7 */ /* 0x000e640008020146 */
[----:B-1----:R-:W-:Y:S05]  /*5ce0*/  @!P1 BRA `(.L_x_5198) ;  /* 0x0000015400109947 */ /* 0x002fea0003800000 */
.L_x_5195:
[----:B-1----:R-:W1:Y:S01]  /*5cf0*/  S2R R4, SR_TID.X ;  /* 0x0000000000047919 */ /* 0x002e620000002100 */
[----:B------:R-:W-:Y:S01]  /*5d00*/  UIADD3 UR49, UR33, 0x1, URZ ;  /* 0x0000000121317890 */ /* 0x000fe2000fffe03f */
[----:B------:R-:W-:Y:S01]  /*5d10*/  UMOV UR27, 0x80000020 ;  /* 0x80000020001b7882 */ /* 0x000fe20000000000 */
[----:B------:R-:W-:Y:S02]  /*5d20*/  UMOV UR7, 0x80000020 ;  /* 0x8000002000077882 */ /* 0x000fe40000000000 */
[----:B------:R-:W-:Y:S01]  /*5d30*/  UISETP.NE.AND UP0, UPT, UR49, 0x2, UPT ;  /* 0x000000023100788c */ /* 0x000fe2000bf05270 */
[----:B------:R-:W-:Y:S01]  /*5d40*/  UMOV UR11, 0x80000020 ;  /* 0x80000020000b7882 */ /* 0x000fe20000000000 */
[----:B------:R-:W-:Y:S02]  /*5d50*/  UMOV UR15, 0x80000020 ;  /* 0x80000020000f7882 */ /* 0x000fe40000000000 */
[----:B------:R-:W-:Y:S01]  /*5d60*/  USEL UR49, UR49, URZ, UP0 ;  /* 0x0000003f31317287 */ /* 0x000fe20008000000 */
[----:B------:R-:W-:Y:S01]  /*5d70*/  UMOV UR19, 0x80000020 ;  /* 0x8000002000137882 */ /* 0x000fe20000000000 */
[----:B------:R-:W-:-:S02]  /*5d80*/  UMOV UR23, 0x80000020 ;  /* 0x8000002000177882 */ /* 0x000fc40000000000 */
[----:B------:R-:W-:-:S04]  /*5d90*/  UIMAD UR26, UR49, 0x600, UR28 ;  /* 0x00000600311a78a4 */ /* 0x000fc8000f8e021c */
[----:B------:R-:W-:Y:S02]  /*5da0*/  UIADD3 UR6, UR26, 0x2, URZ ;  /* 0x000000021a067890 */ /* 0x000fe4000fffe03f */
[----:B------:R-:W-:Y:S02]  /*5db0*/  UIADD3 UR10, UR26, 0x200, URZ ;  /* 0x000002001a0a7890 */ /* 0x000fe4000fffe03f */
[----:B------:R-:W-:Y:S02]  /*5dc0*/  UIADD3 UR14, UR26, 0x202, URZ ;  /* 0x000002021a0e7890 */ /* 0x000fe4000fffe03f */
[----:B------:R-:W-:Y:S02]  /*5dd0*/  UIADD3 UR18, UR26, 0x400, URZ ;  /* 0x000004001a127890 */ /* 0x000fe4000fffe03f */
[----:B------:R-:W-:Y:S01]  /*5de0*/  UIADD3 UR22, UR26, 0x402, URZ ;  /* 0x000004021a167890 */ /* 0x000fe2000fffe03f */
[----:B-1----:R-:W-:-:S05]  /*5df0*/  SHF.R.U32.HI R4, RZ, 0x7, R4 ;  /* 0x00000007ff047819 */ /* 0x002fca0000011604 */
[----:B0-----:R-:W-:-:S05]  /*5e00*/  VIADD R3, R4, 0x8 ;  /* 0x0000000804037836 */ /* 0x001fca0000000000 */
[----:B------:R0:W-:Y:S06]  /*5e10*/  BAR.SYNC.DEFER_BLOCKING R3, 0x100 ;  /* 0x000400030000751d */ /* 0x0001ec0000010000 */
        /* <DEDUP_REMOVED lines=21> */
.L_x_5200:
[----:B------:R-:W-:Y:S01]  /*5f70*/  ULEA UR6, UR33, UR36, 0x3 ;  /* 0x0000002421067291 */ /* 0x000fe2000f8e183f */
[----:B------:R-:W-:-:S05]  /*5f80*/  IMAD.U32 R3, RZ, RZ, UR34 ;  /* 0x00000022ff037e24 */ /* 0x000fca000f8e00ff */
[----:B------:R-:W-:-:S04]  /*5f90*/  SHF.L.U32 R3, R3, 0x1f, RZ ;  /* 0x0000001f03037819 */ /* 0x000fc800000006ff */
[----:B------:R0:W1:Y:S01]  /*5fa0*/  SYNCS.PHASECHK.TRANS64.TRYWAIT P1, [UR6+0x2a850], R3 ;  /* 0x02a85003ff0075a7 */ /* 0x0000620008020146 */
[----:B------:R-:W-:Y:S05]  /*5fb0*/  @!P0 BRA `(.L_x_5201) ;  /* 0x0000000000048947 */ /* 0x000fea0003800000 */
[----:B------:R-:W-:Y:S01]  /*5fc0*/  BPT.TRAP 0x1 ;  /* 0x000000040000795c */ /* 0x000fe20000300000 */
.L_x_5201:
[----:B-1----:R-:W-:Y:S05]  /*5fd0*/  @P1 BRA `(.L_x_5199) ;  /* 0x0000000000081947 */ /* 0x002fea0003800000 */
[----:B------:R-:W1:Y:S02]  /*5fe0*/  SYNCS.PHASECHK.TRANS64.TRYWAIT P1, [UR6+0x2a850], R3 ;  /* 0x02a85003ff0075a7 */ /* 0x000e640008020146 */
[----:B-1----:R-:W-:Y:S05]  /*5ff0*/  @!P1 BRA `(.L_x_5202) ;  /* 0x0000015000649947 */ /* 0x002fea0003800000 */
.L_x_5199:
[----:B------:R-:W-:Y:S01]  /*6000*/  UIADD3 UR6, UR36, 0x400, URZ ;  /* 0x0000040024067890 */ /* 0x000fe2000fffe03f */
[----:B------:R-:W-:Y:S01]  /*6010*/  WARPGROUP.ARRIVE ;  /* 0x00000000000079c5 */ /* 0x000fe20000000000 */
[----:B------:R-:W-:-:S05]  /*6020*/  UMOV UR7, 0x40000040 ;  /* 0x4000004000077882 */ /* 0x000fca0000000000 */
[----:B-1----:R-:W1:Y:S01]  /*6030*/  S2R R4, SR_TID.X ;  /* 0x0000000000047919 */ /* 0x002e620000002100 */
        /* <DEDUP_REMOVED lines=8> */
[----:B-1----:R-:W-:-:S04]  /*60c0*/  SHF.R.U32.HI R4, RZ, 0x7, R4 ;  /* 0x00000007ff047819 */ /* 0x002fc80000011604 */
[----:B0-----:R-:W-:Y:S01]  /*60d0*/  IADD3 R3, -R4, 0xb, RZ ;  /* 0x0000000b04037810 */ /* 0x001fe20007ffe1ff */
[----:B------:R-:W-:Y:S02]  /*60e0*/  WARPGROUP.DEPBAR.LE gsb0, 0x0 ;  /* 0x00008000000079c5 */ /* 0x000fe40000010000 */
[----:B------:R-:W-:-:S10]  /*60f0*/  WARPGROUP.ARRIVE ;  /* 0x00000000000079c5 */ /* 0x000fd40000000000 */
        /* <DEDUP_REMOVED lines=15> */
.L_x_5203:
[----:B------:R-:W-:Y:S01]  /*61f0*/  UISETP.NE.AND UP1, UPT, UR55, URZ, UPT ;  /* 0x0000003f3700728c */ /* 0x000fe2000bf25270 */
[----:B------:R-:W-:Y:S01]  /*6200*/  VIADD R9, R17, UR42 ;  /* 0x0000002a11097c36 */ /* 0x000fe20008000000 */
[----:B------:R-:W-:Y:S01]  /*6210*/  UISETP.NE.AND UP0, UPT, UR54, URZ, UPT ;  /* 0x0000003f3600728c */ /* 0x000fe2000bf05270 */
[----:B------:R-:W-:-:S03]  /*6220*/  IMAD.U32 R5, RZ, RZ, UR48 ;  /* 0x00000030ff057e24 */ /* 0x000fc6000f8e00ff */
[----:B------:R-:W-:Y:S02]  /*6230*/  PLOP3.LUT P1, PT, PT, PT, UP1, 0x80, 0x0 ;  /* 0x000000000000781c */ /* 0x000fe40003f2f018 */
[----:B------:R-:W-:-:S03]  /*6240*/  PLOP3.LUT P2, PT, PT, PT, UP1, 0x80, 0x0 ;  /* 0x000000000000781c */ /* 0x000fc60003f4f018 */
[----:B------:R-:W-:-:S08]  /*6250*/  @UP1 ULDC UR6, c[0x0][0x44c] ;  /* 0x0001130000061ab9 */ /* 0x000fd00000000800 */
[----:B0-----:R-:W-:Y:S01]  /*6260*/  @P1 IMAD.HI.U32 R3, R9, UR6, RZ ;  /* 0x0000000609031c27 */ /* 0x001fe2000f8e00ff */
[----:B------:R-:W-:Y:S01]  /*6270*/  @UP1 ULDC UR6, c[0x0][0x450] ;  /* 0x0001140000061ab9 */ /* 0x000fe20000000800 */
[----:B------:R-:W-:-:S03]  /*6280*/  PLOP3.LUT P1, PT, PT, PT, UP0, 0x40, 0x0 ;  /* 0x000000000000781c */ /* 0x000fc60003f2e808 */
[----:B------:R-:W-:Y:S01]  /*6290*/  @P2 SHF.R.U32.HI R9, RZ, UR6, R3 ;  /* 0x00000006ff092c19 */ /* 0x000fe20008011603 */
[----:B------:R-:W-:Y:S01]  /*62a0*/  ULEA UR6, UR49, UR36, 0x3 ;  /* 0x0000002431067291 */ /* 0x000fe2000f8e183f */
[----:B------:R-:W-:-:S03]  /*62b0*/  IMAD.SHL.U32 R3, R8, 0x80, RZ ;  /* 0x0000008008037824 */ /* 0x000fc600078e00ff */
[----:B------:R-:W-:Y:S01]  /*62c0*/  UIADD3 UR6, UR6, 0x2a840, URZ ;  /* 0x0002a84006067890 */ /* 0x000fe2000fffe03f */
[----:B------:R-:W0:Y:S01]  /*62d0*/  SHFL.IDX PT, R14, R9, RZ, 0x1c1f ;  /* 0x001c1fff090e7589 */ /* 0x000e2200000e0000 */
[----:B------:R-:W-:Y:S02]  /*62e0*/  IADD3 R4, -R16, 0x1, -R3 ;  /* 0x0000000110047810 */ /* 0x000fe40007ffe903 */
[----:B------:R-:W-:Y:S02]  /*62f0*/  UPRMT UR6, UR37, 0x654, UR6 ;  /* 0x0000065425067896 */ /* 0x000fe40008000006 */
[----:B------:R-:W-:-:S05]  /*6300*/  IADD3 R4, -R5, UR41, R4 ;  /* 0x0000002905047c10 */ /* 0x000fca000fffe104 */
[----:B------:R-:W-:Y:S02]  /*6310*/  VIADD R10, R4, UR31 ;  /* 0x0000001f040a7c36 */ /* 0x000fe40008000000 */
[----:B------:R-:W-:Y:S01]  /*6320*/  SYNCS.ARRIVE.TRANS64.RED.A1T0 RZ, [UR6], RZ ;  /* 0x000000ffffff79a7 */ /* 0x000fe20008100406 */
[----:B------:R-:W-:-:S06]  /*6330*/  ULOP3.LUT UR6, URZ, UR30, URZ, 0x33, !UPT ;  /* 0x0000001e3f067292 */ /* 0x000fcc000f8e333f */
[----:B------:R-:W-:Y:S02]  /*6340*/  VIADD R11, R4, UR6 ;  /* 0x00000006040b7c36 */ /* 0x000fe40008000000 */
[--C-:B0-----:R-:W-:Y:S02]  /*6350*/  IMAD.IADD R12, R10, 0x1, R14.reuse ;  /* 0x000000010a0c7824 */ /* 0x101fe400078e020e */
        /* <DEDUP_REMOVED lines=15> */
.L_x_5206:
[----:B------:R-:W-:-:S05]  /*6450*/  IMAD.U32 R15, RZ, RZ, UR29 ;  /* 0x0000001dff0f7e24 */ /* 0x000fca000f8e00ff */
[----:B------:R-:W-:-:S13]  /*6460*/  ISETP.NE.AND P1, PT, R15, 0x1, PT ;  /* 0x000000010f00780c */ /* 0x000fda0003f25270 */
[----:B------:R-:W0:Y:S02]  /*6470*/  @P1 LDC.64 R4, c[0x0][0x9e8] ;  /* 0x00027a00ff041b82 */ /* 0x000e240000000a00 */
[----:B0-----:R-:W-:-:S05]  /*6480*/  @P1 IMAD.HI.U32 R4, R14, R4, RZ ;  /* 0x000000040e041227 */ /* 0x001fca00078e00ff */
[----:B------:R-:W-:-:S07]  /*6490*/  @P1 SHF.R.U32.HI R14, RZ, R5, R4 ;  /* 0x00000005ff0e1219 */ /* 0x000fce0000011604 */
.L_x_5207:
[----:B------:R-:W-:Y:S05]  /*64a0*/  BSYNC B0 ;  /* 0x0000000000007941 */ /* 0x000fea0003800000 */
.L_x_5205:
[----:B------:R-:W-:-:S04]  /*64b0*/  IMAD R14, R14, R15, -R3 ;  /* 0x0000000f0e0e7224 */ /* 0x000fc800078e0a03 */
[----:B------:R-:W-:-:S05]  /*64c0*/  IMAD.IADD R14, R14, 0x1, -R16 ;  /* 0x000000010e0e7824 */ /* 0x000fca00078e0a10 */
[----:B------:R-:W-:Y:S02]  /*64d0*/  VIMNMX R13, R13, R14, !PT ;  /* 0x0000000e0d0d7248 */ /* 0x000fe40007fe0100 */
[----:B------:R-:W-:-:S07]  /*64e0*/  VIADDMNMX R12, R14, R15, R12, PT ;  /* 0x0000000f0e0c7246 */ /* 0x000fce000380010c */
.L_x_5204:
[----:B------:R-:W-:Y:S01]  /*64f0*/  ISETP.GT.AND P1, PT, R8, -0x1, PT ;  /* 0xffffffff0800780c */ /* 0x000fe20003f24270 */
[----:B------:R-:W0:Y:S01]  /*6500*/  SHFL.IDX PT, R9, R9, 0x1, 0x1c1f ;  /* 0x003c1f0009097f89 */ /* 0x000e2200000e0000 */
[----:B------:R-:W-:Y:S02]  /*6510*/  UISETP.NE.AND UP0, UPT, UR54, URZ, UPT ;  /* 0x0000003f3600728c */ /* 0x000fe4000bf05270 */
[C---:B------:R-:W-:Y:S02]  /*6520*/  ISETP.GT.AND P3, PT, R13.reuse, 0x8, P1 ;  /* 0x000000080d00780c */ /* 0x040fe40000f64270 */
[C---:B------:R-:W-:Y:S02]  /*6530*/  ISETP.GT.AND P6, PT, R13.reuse, RZ, P1 ;  /* 0x000000ff0d00720c */ /* 0x040fe40000fc4270 */
        /* <DEDUP_REMOVED lines=8> */
[----:B------:R-:W-:Y:S01]  /*65c0*/  FSEL R121, R121, -INF , !P2 ;  /* 0xff80000079797808 */ /* 0x000fe20005000000 */
[--C-:B0-----:R-:W-:Y:S01]  /*65d0*/  IMAD.IADD R10, R10, 0x1, R9.reuse ;  /* 0x000000010a0a7824 */ /* 0x101fe200078e0209 */
[----:B------:R-:W-:Y:S01]  /*65e0*/  ISETP.GT.AND P5, PT, R13, 0x9, P1 ;  /* 0x000000090d00780c */ /* 0x000fe20000fa4270 */
[----:B------:R-:W-:Y:S01]  /*65f0*/  IMAD.IADD R11, R11, 0x1, R9 ;  /* 0x000000010b0b7824 */ /* 0x000fe200078e0209 */
        /* <DEDUP_REMOVED lines=17> */
[C---:B------:R-:W-:Y:S02]  /*6710*/  ISETP.GT.AND P2, PT, R13.reuse, 0x29, P1 ;  /* 0x000000290d00780c */ /* 0x040fe40000f44270 */
        /* <DEDUP_REMOVED lines=81> */
.L_x_5210:
[----:B------:R-:W-:-:S05]  /*6c30*/  IMAD.U32 R12, RZ, RZ, UR29 ;  /* 0x0000001dff0c7e24 */ /* 0x000fca000f8e00ff */
[----:B------:R-:W-:-:S13]  /*6c40*/  ISETP.NE.AND P2, PT, R12, 0x1, PT ;  /* 0x000000010c00780c */ /* 0x000fda0003f45270 */
[----:B------:R-:W0:Y:S02]  /*6c50*/  @P2 LDC.64 R4, c[0x0][0x9e8] ;  /* 0x00027a00ff042b82 */ /* 0x000e240000000a00 */
[----:B0-----:R-:W-:-:S05]  /*6c60*/  @P2 IMAD.HI.U32 R4, R9, R4, RZ ;  /* 0x0000000409042227 */ /* 0x001fca00078e00ff */
[----:B------:R-:W-:-:S07]  /*6c70*/  @P2 SHF.R.U32.HI R9, RZ, R5, R4 ;  /* 0x00000005ff092219 */ /* 0x000fce0000011604 */
.L_x_5211:
[----:B------:R-:W-:Y:S05]  /*6c80*/  BSYNC B0 ;  /* 0x0000000000007941 */ /* 0x000fea0003800000 */
.L_x_5209:
[----:B------:R-:W-:-:S04]  /*6c90*/  IMAD R3, R9, R12, -R3 ;  /* 0x0000000c09037224 */ /* 0x000fc800078e0a03 */
[----:B------:R-:W-:-:S05]  /*6ca0*/  IMAD.IADD R3, R3, 0x1, -R16 ;  /* 0x0000000103037824 */ /* 0x000fca00078e0a10 */
[----:B------:R-:W-:Y:S02]  /*6cb0*/  VIADDMNMX R10, R3, R12, R10, PT ;  /* 0x0000000c030a7246 */ /* 0x000fe4000380010a */
[----:B------:R-:W-:-:S07]  /*6cc0*/  VIMNMX R11, R11, R3, !PT ;  /* 0x000000030b0b7248 */ /* 0x000fce0007fe0100 */
.L_x_5208:
        /* <DEDUP_REMOVED lines=47> */
[----:B------:R-:W-:-:S02]  /*6fc0*/  FMNMX.FTZ R12, R5, R6, !PT ;  /* 0x00000006050c7209 */ /* 0x000fc40007810000 */
[----:B------:R-:W-:Y:S02]  /*6fd0*/  FMNMX.FTZ R4, R168, R3, !PT ;  /* 0x00000003a8047209 */ /* 0x000fe40007810000 */
[----:B------:R-:W-:Y:S02]  /*6fe0*/  ISETP.GT.AND P5, PT, R11, 0x10, P1 ;  /* 0x000000100b00780c */ /* 0x000fe40000fa4270 */
[----:B------:R-:W-:Y:S02]  /*6ff0*/  FMNMX.FTZ R3, R169, R4, !PT ;  /* 0x00000004a9037209 */ /* 0x000fe40007810000 */
[----:B------:R-:W-:Y:S02]  /*7000*/  FSEL R126, R126, -INF , !P2 ;  /* 0xff8000007e7e7808 */ /* 0x000fe40005000000 */
[----:B------:R-:W-:Y:S02]  /*7010*/  FMNMX.FTZ R4, R172, R3, !PT ;  /* 0x00000003ac047209 */ /* 0x000fe40007810000 */
[----:B------:R-:W-:-:S02]  /*7020*/  ISETP.GT.AND P4, PT, R11, 0x11, P1 ;  /* 0x000000110b00780c */ /* 0x000fc40000f84270 */
[----:B------:R-:W-:Y:S02]  /*7030*/  FMNMX.FTZ R3, R173, R4, !PT ;  /* 0x00000004ad037209 */ /* 0x000fe40007810000 */
[----:B------:R-:W-:Y:S02]  /*7040*/  ISETP.LT.OR P5, PT, R10, 0x11, P5 ;  /* 0x000000110a00780c */ /* 0x000fe40002fa1670 */
[----:B------:R-:W-:Y:S02]  /*7050*/  FMNMX.FTZ R4, R176, R3, !PT ;  /* 0x00000003b0047209 */ /* 0x000fe40007810000 */
[----:B------:R-:W-:Y:S02]  /*7060*/  ISETP.GT.AND P6, PT, R11, 0x18, P1 ;  /* 0x000000180b00780c */ /* 0x000fe40000fc4270 */
[----:B------:R-:W-:Y:S02]  /*7070*/  FMNMX.FTZ R3, R177, R4, !PT ;  /* 0x00000004b1037209 */ /* 0x000fe40007810000 */
[----:B------:R-:W-:-:S02]  /*7080*/  ISETP.LT.OR P4, PT, R10, 0x12, P4 ;  /* 0x000000120a00780c */ /* 0x000fc40002781670 */
[----:B------:R-:W-:Y:S02]  /*7090*/  FMNMX.FTZ R4, R180, R3, !PT ;  /* 0x00000003b4047209 */ /* 0x000fe40007810000 */
[----:B------:R-:W-:Y:S02]  /*70a0*/  FMNMX.FTZ R3, R123, R12, !PT ;  /* 0x0000000c7b037209 */ /* 0x000fe40007810000 */
[----:B------:R-:W-:Y:S02]  /*70b0*/  FSEL R130, R130, -INF , !P5 ;  /* 0xff80000082827808 */ /* 0x000fe40006800000 */
[----:B------:R-:W-:Y:S02]  /*70c0*/  FMNMX.FTZ R12, R126, R3, !PT ;  /* 0x000000037e0c7209 */ /* 0x000fe40007810000 */
[----:B------:R-:W-:Y:S02]  /*70d0*/  ISETP.GT.AND P2, PT, R11, 0x19, P1 ;  /* 0x000000190b00780c */ /* 0x000fe40000f44270 */
[----:B------:R-:W-:-:S02]  /*70e0*/  FMNMX.FTZ R3, R127, R12, !PT ;  /* 0x0000000c7f037209 */ /* 0x000fc40007810000 */
[----:B------:R-:W-:Y:S02]  /*70f0*/  ISETP.LT.OR P6, PT, R10, 0x19, P6 ;  /* 0x000000190a00780c */ /* 0x000fe400037c1670 */
[----:B------:R-:W-:Y:S02]  /*7100*/  FSEL R131, R131, -INF , !P4 ;  /* 0xff80000083837808 */ /* 0x000fe40006000000 */
[----:B------:R-:W-:Y:S02]  /*7110*/  FMNMX.FTZ R12, R130, R3, !PT ;  /* 0x00000003820c7209 */ /* 0x000fe40007810000 */
[----:B------:R-:W-:Y:S02]  /*7120*/  ISETP.LT.OR P2, PT, R10, 0x1a, P2 ;  /* 0x0000001a0a00780c */ /* 0x000fe40001741670 */
[----:B------:R-:W-:Y:S02]  /*7130*/  FSEL R134, R134, -INF , !P6 ;  /* 0xff80000086867808 */ /* 0x000fe40007000000 */
[----:B------:R-:W-:-:S02]  /*7140*/  FMNMX.FTZ R3, R131, R12, !PT ;  /* 0x0000000c83037209 */ /* 0x000fc40007810000 */
[----:B------:R-:W-:Y:S02]  /*7150*/  ISETP.GT.AND P5, PT, R11, 0x21, P1 ;  /* 0x000000210b00780c */ /* 0x000fe40000fa4270 */
[----:B------:R-:W-:Y:S02]  /*7160*/  FSEL R135, R135, -INF , !P2 ;  /* 0xff80000087877808 */ /* 0x000fe40005000000 */
[----:B------:R-:W-:Y:S02]  /*7170*/  FMNMX.FTZ R12, R134, R3, !PT ;  /* 0x00000003860c7209 */ /* 0x000fe40007810000 */
[----:B------:R-:W-:Y:S02]  /*7180*/  ISETP.GT.AND P4, PT, R11, 0x28, P1 ;  /* 0x000000280b00780c */ /* 0x000fe40000f84270 */
[----:B------:R-:W-:Y:S02]  /*7190*/  ISETP.LT.OR P5, PT, R10, 0x22, P5 ;  /* 0x000000220a00780c */ /* 0x000fe40002fa1670 */
[----:B------:R-:W-:-:S02]  /*71a0*/  FMNMX.FTZ R3, R135, R12, !PT ;  /* 0x0000000c87037209 */ /* 0x000fc40007810000 */
[----:B------:R-:W-:Y:S02]  /*71b0*/  ISETP.GT.AND P6, PT, R11, 0x29, P1 ;  /* 0x000000290b00780c */ /* 0x000fe40000fc4270 */
[----:B------:R-:W-:Y:S02]  /*71c0*/  ISETP.LT.OR P4, PT, R10, 0x29, P4 ;  /* 0x000000290a00780c */ /* 0x000fe40002781670 */
[----:B------:R-:W-:Y:S02]  /*71d0*/  FSEL R139, R139, -INF , !P5 ;  /* 0xff8000008b8b7808 */ /* 0x000fe40006800000 */
[----:B------:R-:W-:Y:S02]  /*71e0*/  FMNMX.FTZ R12, R138, R3, !PT ;  /* 0x000000038a0c7209 */ /* 0x000fe40007810000 */
[----:B------:R-:W-:Y:S02]  /*71f0*/  ISETP.GT.AND P2, PT, R11, 0x30, P1 ;  /* 0x000000300b00780c */ /* 0x000fe40000f44270 */
[----:B------:R-:W-:-:S02]  /*7200*/  ISETP.LT.OR P6, PT, R10, 0x2a, P6 ;  /* 0x0000002a0a00780c */ /* 0x000fc400037c1670 */
[----:B------:R-:W-:Y:S02]  /*7210*/  FSEL R142, R142, -INF , !P4 ;  /* 0xff8000008e8e7808 */ /* 0x000fe40006000000 */
[----:B------:R-:W-:Y:S02]  /*7220*/  FMNMX.FTZ R3, R139, R12, !PT ;  /* 0x0000000c8b037209 */ /* 0x000fe40007810000 */
[----:B------:R-:W-:Y:S02]  /*7230*/  ISETP.LT.OR P2, PT, R10, 0x31, P2 ;  /* 0x000000310a00780c */ /* 0x000fe40001741670 */
[----:B------:R-:W-:Y:S02]  /*7240*/  FSEL R143, R143, -INF , !P6 ;  /* 0xff8000008f8f7808 */ /* 0x000fe40007000000 */
[----:B------:R-:W-:Y:S02]  /*7250*/  FMNMX.FTZ R12, R142, R3, !PT ;  /* 0x000000038e0c7209 */ /* 0x000fe40007810000 */
[----:B------:R-:W-:-:S02]  /*7260*/  ISETP.GT.AND P5, PT, R11, 0x38, P1 ;  /* 0x000000380b00780c */ /* 0x000fc40000fa4270 */
[----:B------:R-:W-:Y:S02]  /*7270*/  FSEL R146, R146, -INF , !P2 ;  /* 0xff80000092927808 */ /* 0x000fe40005000000 */
[----:B------:R-:W-:Y:S02]  /*7280*/  FMNMX.FTZ R3, R143, R12, !PT ;  /* 0x0000000c8f037209 */ /* 0x000fe40007810000 */
[----:B------:R-:W-:Y:S02]  /*7290*/  ISETP.GT.AND P4, PT, R11, 0x39, P1 ;  /* 0x000000390b00780c */ /* 0x000fe40000f84270 */
[----:B------:R-:W-:Y:S02]  /*72a0*/  ISETP.LT.OR P5, PT, R10, 0x39, P5 ;  /* 0x000000390a00780c */ /* 0x000fe40002fa1670 */
[----:B------:R-:W-:Y:S02]  /*72b0*/  FMNMX.FTZ R12, R146, R3, !PT ;  /* 0x00000003920c7209 */ /* 0x000fe40007810000 */
[----:B------:R-:W-:-:S02]  /*72c0*/  ISETP.LT.OR P4, PT, R10, 0x3a, P4 ;  /* 0x0000003a0a00780c */ /* 0x000fc40002781670 */
[----:B------:R-:W-:Y:S02]  /*72d0*/  FMNMX.FTZ R9, R181, R4, !PT ;  /* 0x00000004b5097209 */ /* 0x000fe40007810000 */
[----:B------:R-:W-:Y:S02]  /*72e0*/  ISETP.GT.AND P6, PT, R11, 0x40, P1 ;  /* 0x000000400b00780c */ /* 0x000fe40000fc4270 */
[----:B------:R-:W-:Y:S01]  /*72f0*/  FSEL R150, R150, -INF , !P5 ;  /* 0xff80000096967808 */ /* 0x000fe20006800000 */
[----:B------:R-:W0:Y:S01]  /*7300*/  SHFL.BFLY PT, R4, R9, 0x2, 0x1f ;  /* 0x0c401f0009047f89 */ /* 0x000e2200000e0000 */
[----:B------:R-:W-:Y:S02]  /*7310*/  FMNMX.FTZ R3, R147, R12, !PT ;  /* 0x0000000c93037209 */ /* 0x000fe40007810000 */
[----:B------:R-:W-:Y:S02]  /*7320*/  FSEL R151, R151, -INF , !P4 ;  /* 0xff80000097977808 */ /* 0x000fe40006000000 */
[----:B------:R-:W-:-:S02]  /*7330*/  ISETP.GT.AND P2, PT, R11, 0x41, P1 ;  /* 0x000000410b00780c */ /* 0x000fc40000f44270 */
[C---:B------:R-:W-:Y:S02]  /*7340*/  ISETP.GT.AND P5, PT, R11.reuse, 0x49, P1 ;  /* 0x000000490b00780c */ /* 0x040fe40000fa4270 */
[----:B------:R-:W-:Y:S02]  /*7350*/  ISETP.LT.OR P6, PT, R10, 0x41, P6 ;  /* 0x000000410a00780c */ /* 0x000fe400037c1670 */
[----:B------:R-:W-:Y:S02]  /*7360*/  ISETP.GT.AND P4, PT, R11, 0x50, P1 ;  /* 0x000000500b00780c */ /* 0x000fe40000f84270 */
[----:B------:R-:W-:Y:S02]  /*7370*/  FMNMX.FTZ R12, R150, R3, !PT ;  /* 0x00000003960c7209 */ /* 0x000fe40007810000 */
[----:B------:R-:W-:Y:S02]  /*7380*/  ISETP.LT.OR P2, PT, R10, 0x42, P2 ;  /* 0x000000420a00780c */ /* 0x000fe40001741670 */
[----:B------:R-:W-:-:S02]  /*7390*/  FSEL R154, R154, -INF , !P6 ;  /* 0xff8000009a9a7808 */ /* 0x000fc40007000000 */
[C---:B------:R-:W-:Y:S02]  /*73a0*/  ISETP.LT.OR P5, PT, R10.reuse, 0x4a, P5 ;  /* 0x0000004a0a00780c */ /* 0x040fe40002fa1670 */
[----:B------:R-:W-:Y:S02]  /*73b0*/  ISETP.LT.OR P4, PT, R10, 0x51, P4 ;  /* 0x000000510a00780c */ /* 0x000fe40002781670 */
[----:B------:R-:W-:Y:S02]  /*73c0*/  FMNMX.FTZ R3, R151, R12, !PT ;  /* 0x0000000c97037209 */ /* 0x000fe40007810000 */
[----:B------:R-:W-:Y:S02]  /*73d0*/  FSEL R155, R155, -INF , !P2 ;  /* 0xff8000009b9b7808 */ /* 0x000fe40005000000 */
[----:B------:R-:W-:Y:S02]  /*73e0*/  FSEL R159, R159, -INF , !P5 ;  /* 0xff8000009f9f7808 */ /* 0x000fe40006800000 */
[----:B------:R-:W-:-:S02]  /*73f0*/  FSEL R162, R162, -INF , !P4 ;  /* 0xff800000a2a27808 */ /* 0x000fc40006000000 */
[----:B------:R-:W-:Y:S02]  /*7400*/  FMNMX.FTZ R12, R154, R3, !PT ;  /* 0x000000039a0c7209 */ /* 0x000fe40007810000 */
[C---:B------:R-:W-:Y:S02]  /*7410*/  ISETP.GT.AND P6, PT, R11.reuse, 0x51, P1 ;  /* 0x000000510b00780c */ /* 0x040fe40000fc4270 */
[C---:B------:R-:W-:Y:S02]  /*7420*/  ISETP.GT.AND P2, PT, R11.reuse, 0x58, P1 ;  /* 0x000000580b00780c */ /* 0x040fe40000f44270 */
[C---:B------:R-:W-:Y:S02]  /*7430*/  ISETP.GT.AND P5, PT, R11.reuse, 0x60, P1 ;  /* 0x000000600b00780c */ /* 0x040fe40000fa4270 */
[----:B------:R-:W-:Y:S02]  /*7440*/  ISETP.GT.AND P4, PT, R11, 0x61, P1 ;  /* 0x000000610b00780c */ /* 0x000fe40000f84270 */
[----:B------:R-:W-:-:S02]  /*7450*/  FMNMX.FTZ R3, R155, R12, !PT ;  /* 0x0000000c9b037209 */ /* 0x000fc40007810000 */
[C---:B------:R-:W-:Y:S02]  /*7460*/  ISETP.LT.OR P6, PT, R10.reuse, 0x52, P6 ;  /* 0x000000520a00780c */ /* 0x040fe400037c1670 */
[C---:B------:R-:W-:Y:S02]  /*7470*/  ISETP.LT.OR P2, PT, R10.reuse, 0x59, P2 ;  /* 0x000000590a00780c */ /* 0x040fe40001741670 */
[C---:B------:R-:W-:Y:S02]  /*7480*/  ISETP.LT.OR P5, PT, R10.reuse, 0x61, P5 ;  /* 0x000000610a00780c */ /* 0x040fe40002fa1670 */
[----:B------:R-:W-:Y:S02]  /*7490*/  ISETP.LT.OR P4, PT, R10, 0x62, P4 ;  /* 0x000000620a00780c */ /* 0x000fe40002781670 */
[----:B------:R-:W-:Y:S02]  /*74a0*/  FMNMX.FTZ R12, R158, R3, !PT ;  /* 0x000000039e0c7209 */ /* 0x000fe40007810000 */
        /* <DEDUP_REMOVED lines=11> */
[C---:B------:R-:W-:Y:S02]  /*7560*/  ISETP.LT.OR P6, PT, R10.reuse, 0x69, P6 ;  /* 0x000000690a00780c */ /* 0x040fe400037c1670 */
[----:B------:R-:W-:-:S02]  /*7570*/  ISETP.LT.OR P2, PT, R10, 0x6a, P2 ;  /* 0x0000006a0a00780c */ /* 0x000fc40001741670 */
[C---:B------:R-:W-:Y:S02]  /*7580*/  ISETP.LT.OR P5, PT, R10.reuse, 0x71, P5 ;  /* 0x000000710a00780c */ /* 0x040fe40002fa1670 */
[C---:B------:R-:W-:Y:S02]  /*7590*/  ISETP.LT.OR P4, PT, R10.reuse, 0x72, P4 ;  /* 0x000000720a00780c */ /* 0x040fe40002781670 */
[C---:B------:R-:W-:Y:S02]  /*75a0*/  ISETP.LT.OR P3, PT, R10.reuse, 0x79, P3 ;  /* 0x000000790a00780c */ /* 0x040fe40001f61670 */
[----:B------:R-:W-:Y:S02]  /*75b0*/  ISETP.LT.OR P1, PT, R10, 0x7a, P1 ;  /* 0x0000007a0a00780c */ /* 0x000fe40000f21670 */
[----:B0-----:R-:W-:Y:S02]  /*75c0*/  FMNMX.FTZ R4, R9, R4, !PT ;  /* 0x0000000409047209 */ /* 0x001fe40007810000 */
[----:B------:R-:W-:-:S02]  /*75d0*/  FMNMX.FTZ R10, R162, R3, !PT ;  /* 0x00000003a20a7209 */ /* 0x000fc40007810000 */
[----:B------:R-:W-:Y:S01]  /*75e0*/  FSEL R174, R174, -INF , !P6 ;  /* 0xff800000aeae7808 */ /* 0x000fe20007000000 */
[----:B------:R-:W0:Y:S01]  /*75f0*/  SHFL.BFLY PT, R3, R4, 0x1, 0x1f ;  /* 0x0c201f0004037f89 */ /* 0x000e2200000e0000 */
[----:B------:R-:W-:Y:S02]  /*7600*/  FMNMX.FTZ R9, R163, R10, !PT ;  /* 0x0000000aa3097209 */ /* 0x000fe40007810000 */
[----:B------:R-:W-:Y:S02]  /*7610*/  FSEL R175, R175, -INF , !P2 ;  /* 0xff800000afaf7808 */ /* 0x000fe40005000000 */
[----:B------:R-:W-:Y:S02]  /*7620*/  FMNMX.FTZ R10, R166, R9, !PT ;  /* 0x00000009a60a7209 */ /* 0x000fe40007810000 */
[----:B------:R-:W-:Y:S02]  /*7630*/  FSEL R178, R178, -INF , !P5 ;  /* 0xff800000b2b27808 */ /* 0x000fe40006800000 */
[----:B------:R-:W-:-:S02]  /*7640*/  FMNMX.FTZ R9, R167, R10, !PT ;  /* 0x0000000aa7097209 */ /* 0x000fc40007810000 */
[----:B------:R-:W-:Y:S02]  /*7650*/  FSEL R179, R179, -INF , !P4 ;  /* 0xff800000b3b37808 */ /* 0x000fe40006000000 */
[----:B------:R-:W-:Y:S02]  /*7660*/  FMNMX.FTZ R10, R170, R9, !PT ;  /* 0x00000009aa0a7209 */ /* 0x000fe40007810000 */
[----:B------:R-:W-:Y:S02]  /*7670*/  FSEL R182, R182, -INF , !P3 ;  /* 0xff800000b6b67808 */ /* 0x000fe40005800000 */
[----:B------:R-:W-:Y:S02]  /*7680*/  FMNMX.FTZ R9, R171, R10, !PT ;  /* 0x0000000aab097209 */ /* 0x000fe40007810000 */
[----:B------:R-:W-:Y:S02]  /*7690*/  FSEL R183, R183, -INF , !P1 ;  /* 0xff800000b7b77808 */ /* 0x000fe40004800000 */
[----:B------:R-:W-:-:S02]  /*76a0*/  FMNMX.FTZ R10, R174, R9, !PT ;  /* 0x00000009ae0a7209 */ /* 0x000fc40007810000 */
[----:B0-----:R-:W-:Y:S02]  /*76b0*/  FMNMX.FTZ R3, R4, R3, !PT ;  /* 0x0000000304037209 */ /* 0x001fe40007810000 */
[----:B------:R-:W-:Y:S01]  /*76c0*/  FMNMX.FTZ R9, R175, R10, !PT ;  /* 0x0000000aaf097209 */ /* 0x000fe20007810000 */
[----:B------:R-:W-:Y:S01]  /*76d0*/  IMAD.U32 R10, RZ, RZ, UR40 ;  /* 0x00000028ff0a7e24 */ /* 0x000fe2000f8e00ff */
[C---:B------:R-:W-:Y:S02]  /*76e0*/  FSETP.NEU.FTZ.AND P2, PT, R3.reuse, -INF , PT ;  /* 0xff8000000300780b */ /* 0x040fe40003f5d000 */
[----:B------:R-:W-:Y:S01]  /*76f0*/  FMNMX.FTZ R4, R178, R9, !PT ;  /* 0x00000009b2047209 */ /* 0x000fe20007810000 */
[----:B------:R-:W-:-:S03]  /*7700*/  FFMA.FTZ R10, R3, R10, -8 ;  /* 0xc1000000030a7423 */ /* 0x000fc6000001000a */
[----:B------:R-:W-:Y:S02]  /*7710*/  FMNMX.FTZ R9, R179, R4, !PT ;  /* 0x00000004b3097209 */ /* 0x000fe40007810000 */
[----:B------:R-:W-:Y:S02]  /*7720*/  FSEL R4, R10, RZ, P2 ;  /* 0x000000ff0a047208 */ /* 0x000fe40001000000 */
[----:B------:R-:W-:-:S03]  /*7730*/  FMNMX.FTZ R10, R182, R9, !PT ;  /* 0x00000009b60a7209 */ /* 0x000fc60007810000 */
[--C-:B------:R-:W-:Y:S01]  /*7740*/  FFMA.FTZ R120, R120, UR40, -R4.reuse ;  /* 0x0000002878787c23 */ /* 0x100fe20008010804 */
[----:B------:R-:W-:Y:S01]  /*7750*/  FMNMX.FTZ R10, R183, R10, !PT ;  /* 0x0000000ab70a7209 */ /* 0x000fe20007810000 */
[--C-:B------:R-:W-:Y:S01]  /*7760*/  FFMA.FTZ R121, R121, UR40, -R4.reuse ;  /* 0x0000002879797c23 */ /* 0x100fe20008010804 */
[----:B------:R-:W-:-:S01]  /*7770*/  FFMA.FTZ R124, R124, UR40, -R4 ;  /* 0x000000287c7c7c23 */ /* 0x000fc20008010804 */
[--C-:B------:R-:W-:Y:S01]  /*7780*/  FFMA.FTZ R125, R125, UR40, -R4.reuse ;  /* 0x000000287d7d7c23 */ /* 0x100fe20008010804 */
[----:B------:R-:W-:-:S01]  /*7790*/  FFMA.FTZ R128, R128, UR40, -R4 ;  /* 0x0000002880807c23 */ /* 0x000fc20008010804 */
[----:B------:R-:W0:Y:S01]  /*77a0*/  SHFL.BFLY PT, R11, R10, 0x2, 0x1f ;  /* 0x0c401f000a0b7f89 */ /* 0x000e2200000e0000 */
        /* <DEDUP_REMOVED lines=28> */
[----:B------:R1:W-:Y:S01]  /*7970*/  MUFU.EX2 R9, R120 ;  /* 0x0000007800097308 */ /* 0x0003e20000000800 */
[----:B0-----:R-:W-:-:S03]  /*7980*/  FMNMX.FTZ R11, R10, R11, !PT ;  /* 0x0000000b0a0b7209 */ /* 0x001fc60007810000 */
[----:B------:R-:W-:Y:S02]  /*7990*/  FADD.FTZ R7, -R4, R7 ;  /* 0x0000000704077221 */ /* 0x000fe40000010100 */
[----:B------:R-:W0:Y:S02]  /*79a0*/  SHFL.BFLY PT, R4, R11, 0x1, 0x1f ;  /* 0x0c201f000b047f89 */ /* 0x000e2400000e0000 */
[----:B------:R-:W-:Y:S01]  /*79b0*/  FMUL.FTZ R10, R7, UR40 ;  /* 0x00000028070a7c20 */ /* 0x000fe20008410000 */
[----:B------:R-:W-:Y:S08]  /*79c0*/  MUFU.EX2 R12, R121 ;  /* 0x00000079000c7308 */ /* 0x000ff00000000800 */
[----:B------:R-:W2:Y:S08]  /*79d0*/  MUFU.EX2 R10, R10 ;  /* 0x0000000a000a7308 */ /* 0x000eb00000000800 */
[----:B------:R-:W3:Y:S01]  /*79e0*/  MUFU.EX2 R124, R124 ;  /* 0x0000007c007c7308 */ /* 0x000ee20000000800 */
[----:B0-----:R-:W-:-:S07]  /*79f0*/  FMNMX.FTZ R4, R11, R4, !PT ;  /* 0x000000040b047209 */ /* 0x001fce0007810000 */
[----:B------:R-:W-:Y:S01]  /*7a00*/  MUFU.EX2 R125, R125 ;  /* 0x0000007d007d7308 */ /* 0x000fe20000000800 */
[----:B------:R-:W-:-:S04]  /*7a10*/  FSETP.NEU.FTZ.AND P1, PT, R4, -INF , PT ;  /* 0xff8000000400780b */ /* 0x000fc80003f3d000 */
[----:B------:R-:W-:-:S03]  /*7a20*/  FSEL R11, R4, RZ, P1 ;  /* 0x000000ff040b7208 */ /* 0x000fc60000800000 */
[----:B------:R-:W-:Y:S02]  /*7a30*/  MUFU.EX2 R128, R128 ;  /* 0x0000008000807308 */ /* 0x000fe40000000800 */
[----:B------:R-:W-:-:S01]  /*7a40*/  FADD.FTZ R6, -R11, R6 ;  /* 0x000000060b067221 */ /* 0x000fc20000010100 */
[----:B------:R-:W-:-:S03]  /*7a50*/  IMAD.U32 R11, RZ, RZ, UR40 ;  /* 0x00000028ff0b7e24 */ /* 0x000fc6000f8e00ff */
[----:B------:R-:W-:Y:S01]  /*7a60*/  FMUL.FTZ R6, R6, UR40 ;  /* 0x0000002806067c20 */ /* 0x000fe20008410000 */
[----:B------:R-:W-:-:S01]  /*7a70*/  FFMA.FTZ R14, R4, R11, -8 ;  /* 0xc1000000040e7423 */ /* 0x000fc2000001000b */
[----:B------:R-:W-:Y:S04]  /*7a80*/  MUFU.EX2 R129, R129 ;  /* 0x0000008100817308 */ /* 0x000fe80000000800 */
[----:B------:R-:W-:-:S04]  /*7a90*/  FSEL R14, R14, RZ, P1 ;  /* 0x000000ff0e0e7208 */ /* 0x000fc80000800000 */
[----:B------:R-:W-:Y:S01]  /*7aa0*/  MUFU.EX2 R6, R6 ;  /* 0x0000000600067308 */ /* 0x000fe20000000800 */
[----:B------:R-:W-:-:S01]  /*7ab0*/  FFMA.FTZ R5, R5, UR40, -R14 ;  /* 0x0000002805057c23 */ /* 0x000fc2000801080e */
[--C-:B------:R-:W-:Y:S01]  /*7ac0*/  FFMA.FTZ R20, R123, UR40, -R14.reuse ;  /* 0x000000287b147c23 */ /* 0x100fe2000801080e */
[----:B------:R-:W-:-:S01]  /*7ad0*/  FFMA.FTZ R7, R126, UR40, -R14 ;  /* 0x000000287e077c23 */ /* 0x000fc2000801080e */
[--C-:B-1----:R-:W-:Y:S01]  /*7ae0*/  FFMA.FTZ R120, R127, UR40, -R14.reuse ;  /* 0x000000287f787c23 */ /* 0x102fe2000801080e */
[----:B------:R-:W-:-:S01]  /*7af0*/  FFMA.FTZ R11, R130, UR40, -R14 ;  /* 0x00000028820b7c23 */ /* 0x000fc2000801080e */
[----:B------:R-:W-:Y:S01]  /*7b00*/  FFMA.FTZ R122, R131, UR40, -R14 ;  /* 0x00000028837a7c23 */ /* 0x000fe2000801080e */
[----:B--2---:R-:W-:-:S01]  /*7b10*/  FFMA.FTZ R127, R10, R2, R9 ;  /* 0x000000020a7f7223 */ /* 0x004fc20000010009 */
[----:B------:R-:W0:Y:S01]  /*7b20*/  MUFU.EX2 R5, R5 ;  /* 0x0000000500057308 */ /* 0x000e220000000800 */
[----:B------:R-:W-:-:S01]  /*7b30*/  FFMA.FTZ R13, R134, UR40, -R14 ;  /* 0x00000028860d7c23 */ /* 0x000fc2000801080e */
[----:B------:R-:W-:Y:S01]  /*7b40*/  FFMA.FTZ R126, R135, UR40, -R14 ;  /* 0x00000028877e7c23 */ /* 0x000fe2000801080e */
[----:B------:R-:W-:-:S01]  /*7b50*/  FADD.FTZ R127, R12, R127 ;  /* 0x0000007f0c7f7221 */ /* 0x000fc20000010000 */
[--C-:B------:R-:W-:Y:S01]  /*7b60*/  FFMA.FTZ R15, R138, UR40, -R14.reuse ;  /* 0x000000288a0f7c23 */ /* 0x100fe2000801080e */
[----:B------:R-:W-:-:S01]  /*7b70*/  FFMA.FTZ R130, R139, UR40, -R14 ;  /* 0x000000288b827c23 */ /* 0x000fc2000801080e */
[----:B------:R-:W-:Y:S01]  /*7b80*/  FFMA.FTZ R21, R142, UR40, -R14 ;  /* 0x000000288e157c23 */ /* 0x000fe2000801080e */
[----:B---3--:R-:W-:-:S01]  /*7b90*/  FADD.FTZ R2, R124, R127 ;  /* 0x0000007f7c027221 */ /* 0x008fc20000010000 */
        /* <DEDUP_REMOVED lines=9> */
[----:B0-----:R-:W-:-:S01]  /*7c30*/  FFMA.FTZ R131, R6, R0, R5 ;  /* 0x0000000006837223 */ /* 0x001fc20000010005 */
        /* <DEDUP_REMOVED lines=8> */
[----:B------:R-:W-:Y:S01]  /*7cc0*/  FADD.FTZ R131, R125, R2 ;  /* 0x000000027d837221 */ /* 0x000fe20000010000 */
[----:B------:R-:W-:-:S01]  /*7cd0*/  FFMA.FTZ R170, R170, UR40, -R14 ;  /* 0x00000028aaaa7c23 */ /* 0x000fc2000801080e */
[--C-:B------:R-:W-:Y:S01]  /*7ce0*/  FFMA.FTZ R171, R171, UR40, -R14.reuse ;  /* 0x00000028abab7c23 */ /* 0x100fe2000801080e */
[----:B------:R-:W-:-:S01]  /*7cf0*/  FFMA.FTZ R174, R174, UR40, -R14 ;  /* 0x00000028aeae7c23 */ /* 0x000fc2000801080e */
[----:B------:R-:W-:Y:S01]  /*7d00*/  FADD.FTZ R2, R128, R131 ;  /* 0x0000008380027221 */ /* 0x000fe20000010000 */
[----:B------:R-:W-:-:S01]  /*7d10*/  FFMA.FTZ R175, R175, UR40, -R14 ;  /* 0x00000028afaf7c23 */ /* 0x000fc2000801080e */
[----:B------:R-:W1:Y:S01]  /*7d20*/  MUFU.EX2 R11, R11 ;  /* 0x0000000b000b7308 */ /* 0x000e620000000800 */
[----:B--2---:R-:W-:-:S01]  /*7d30*/  FADD.FTZ R127, R7, R0 ;  /* 0x00000000077f7221 */ /* 0x004fc20000010000 */
[----:B------:R-:W-:Y:S01]  /*7d40*/  FADD.FTZ R131, R129, R2 ;  /* 0x0000000281837221 */ /* 0x000fe20000010000 */
[----:B------:R-:W-:-:S01]  /*7d50*/  FFMA.FTZ R178, R178, UR40, -R14 ;  /* 0x00000028b2b27c23 */ /* 0x000fc2000801080e */
[--C-:B------:R-:W-:Y:S01]  /*7d60*/  FFMA.FTZ R179, R179, UR40, -R14.reuse ;  /* 0x00000028b3b37c23 */ /* 0x100fe2000801080e */
[----:B------:R-:W-:-:S01]  /*7d70*/  FFMA.FTZ R182, R182, UR40, -R14 ;  /* 0x00000028b6b67c23 */ /* 0x000fc2000801080e */
[----:B------:R-:W-:-:S02]  /*7d80*/  FFMA.FTZ R14, R183, UR40, -R14 ;  /* 0x00000028b70e7c23 */ /* 0x000fc4000801080e */
        /* <DEDUP_REMOVED lines=106> */
[----:B--2---:R-:W-:-:S03]  /*8430*/  FADD.FTZ R2, R181, R2 ;  /* 0x00000002b5027221 */ /* 0x004fc60000010000 */
[----:B0-----:R-:W-:Y:S01]  /*8440*/  FADD.FTZ R0, R127, R0 ;  /* 0x000000007f007221 */ /* 0x001fe20000010000 */
[----:B------:R-:W-:Y:S06]  /*8450*/  @!P0 BRA `(.L_x_5212) ;  /* 0x0000000000048947 */ /* 0x000fec0003800000 */
[----:B------:R-:W-:Y:S01]  /*8460*/  BPT.TRAP 0x1 ;  /* 0x000000040000795c */ /* 0x000fe20000300000 */
.L_x_5212:
        /* <DEDUP_REMOVED lines=12> */
[-C--:B------:R-:W-:Y:S01]  /*8530*/  FMUL.FTZ R27, R27, R6.reuse ;  /* 0x000000061b1b7220 */ /* 0x080fe20000410000 */
[----:B------:R-:W-:Y:S01]  /*8540*/  F2FP.SATFINITE.E4M3.F32.PACK_AB_MERGE_C R21, R134, R21, RZ ;  /* 0x000000158615723e */ /* 0x000fe200048070ff */
[----:B------:R-:W-:Y:S01]  /*8550*/  FMUL.FTZ R30, R30, R6 ;  /* 0x000000061e1e7220 */ /* 0x000fe20000410000 */
[----:B------:R-:W-:Y:S01]  /*8560*/  F2FP.SATFINITE.E4M3.F32.PACK_AB_MERGE_C R148, R149, R148, RZ ;  /* 0x000000949594723e */ /* 0x000fe200048070ff */
[----:B------:R-:W-:Y:S01]  /*8570*/  FMUL.FTZ R31, R31, R6 ;  /* 0x000000061f1f7220 */ /* 0x000fe20000410000 */
[----:B------:R-:W-:Y:S01]  /*8580*/  F2FP.SATFINITE.E4M3.F32.PACK_AB_MERGE_C R123, R142, R123, RZ ;  /* 0x0000007b8e7b723e */ /* 0x000fe200048070ff */
[----:B------:R-:W-:Y:S01]  /*8590*/  SYNCS.ARRIVE.TRANS64.RED.A1T0 RZ, [UR6], RZ ;  /* 0x000000ffffff79a7 */ /* 0x000fe20008100406 */
        /* <DEDUP_REMOVED lines=120> */
.L_x_5194:
        /* <DEDUP_REMOVED lines=24> */
.L_x_5215:
[----:B------:R-:W-:Y:S02]  /*8ea0*/  ULDC UR15, c[0x0][0x9e4] ;  /* 0x00027900000f7ab9 */ /* 0x000fe40000000800 */
[----:B------:R-:W-:-:S11]  /*8eb0*/  UISETP.NE.AND UP0, UPT, UR15, 0x1, UPT ;  /* 0x000000010f00788c */ /* 0x000fd6000bf05270 */
[----:B------:R-:W-:Y:S02]  /*8ec0*/  @UP0 ULDC.64 UR6, c[0x0][0x9e8] ;  /* 0x00027a0000060ab9 */ /* 0x000fe40000000a00 */
[----:B------:R-:W-:-:S04]  /*8ed0*/  UIMAD.WIDE.U32 UR10, UR14, UR6, URZ ;  /* 0x000000060e0a72a5 */ /* 0x000fc8000f8e003f */
[----:B------:R-:W-:-:S12]  /*8ee0*/  @UP0 USHF.R.U32.HI UR14, URZ, UR7, UR11 ;  /* 0x000000073f0e0299 */ /* 0x000fd8000801160b */
.L_x_5216:
[----:B------:R-:W-:-:S04]  /*8ef0*/  UIMAD UR14, UR14, UR15, URZ ;  /* 0x0000000f0e0e72a4 */ /* 0x000fc8000f8e023f */
[----:B------:R-:W-:-:S04]  /*8f00*/  UISETP.LT.AND UP0, UPT, UR30, UR14, UPT ;  /* 0x0000000e1e00728c */ /* 0x000fc8000bf01270 */
[----:B------:R-:W-:-:S12]  /*8f10*/  USEL UR30, UR30, UR14, !UP0 ;  /* 0x0000000e1e1e7287 */ /* 0x000fd8000c000000 */
.L_x_5214:
        /* <DEDUP_REMOVED lines=12> */
.L_x_5228:
[----:B------:R-:W-:Y:S01]  /*8fe0*/  ISETP.NE.AND P2, PT, RZ, UR46, PT ;  /* 0x0000002eff007c0c */ /* 0x000fe2000bf45270 */
[----:B------:R-:W-:-:S04]  /*8ff0*/  UISETP.NE.AND UP0, UPT, UR30, 0x1, UPT ;  /* 0x000000011e00788c */ /* 0x000fc8000bf05270 */
[----:B------:R-:W-:-:S04]  /*9000*/  USEL UR50, URZ, 0x1, UP0 ;  /* 0x000000013f327887 */ /* 0x000fc80008000000 */
[----:B------:R-:W-:-:S04]  /*9010*/  ULOP3.LUT UR50, UR31, UR50, URZ, 0x3c, !UPT ;  /* 0x000000321f327292 */ /* 0x000fc8000f8e3c3f */
[----:B------:R-:W-:Y:S08]  /*9020*/  @P2 BRA `(.L_x_5218) ;  /* 0x0000000000382947 */ /* 0x000ff00003800000 */
[----:B------:R-:W-:Y:S05]  /*9030*/  @!P0 BRA `(.L_x_5219) ;  /* 0x0000000000048947 */ /* 0x000fea0003800000 */
[----:B------:R-:W-:Y:S01]  /*9040*/  BPT.TRAP 0x1 ;  /* 0x000000040000795c */ /* 0x000fe20000300000 */
.L_x_5219:
        /* <DEDUP_REMOVED lines=9> */
.L_x_5220:
[----:B-1----:R-:W-:Y:S05]  /*90e0*/  @P1 BRA `(.L_x_5218) ;  /* 0x0000000000081947 */ /* 0x002fea0003800000 */
[----:B------:R-:W1:Y:S02]  /*90f0*/  SYNCS.PHASECHK.TRANS64.TRYWAIT P1, [UR6+0x2a830], R3 ;  /* 0x02a83003ff0075a7 */ /* 0x000e640008020146 */
[----:B-1----:R-:W-:Y:S05]  /*9100*/  @!P1 BRA `(.L_x_5221) ;  /* 0x0000012000389947 */ /* 0x002fea0003800000 */
.L_x_5218:
        /* <DEDUP_REMOVED lines=40> */
.L_x_5223:
[----:B------:R-:W-:Y:S01]  /*9390*/  ULEA UR6, UR30, UR36, 0x3 ;  /* 0x000000241e067291 */ /* 0x000fe2000f8e183f */
[----:B------:R-:W-:-:S05]  /*93a0*/  IMAD.U32 R3, RZ, RZ, UR31 ;  /* 0x0000001fff037e24 */ /* 0x000fca000f8e00ff */
[----:B------:R-:W-:-:S04]  /*93b0*/  SHF.L.U32 R3, R3, 0x1f, RZ ;  /* 0x0000001f03037819 */ /* 0x000fc800000006ff */
[----:B------:R0:W1:Y:S01]  /*93c0*/  SYNCS.PHASECHK.TRANS64.TRYWAIT P1, [UR6+0x2a850], R3 ;  /* 0x02a85003ff0075a7 */ /* 0x0000620008020146 */
[----:B------:R-:W-:Y:S05]  /*93d0*/  @!P0 BRA `(.L_x_5224) ;  /* 0x0000000000048947 */ /* 0x000fea0003800000 */
[----:B------:R-:W-:Y:S01]  /*93e0*/  BPT.TRAP 0x1 ;  /* 0x000000040000795c */ /* 0x000fe20000300000 */
.L_x_5224:
[----:B-1----:R-:W-:Y:S05]  /*93f0*/  @P1 BRA `(.L_x_5222) ;  /* 0x0000000000081947 */ /* 0x002fea0003800000 */
[----:B------:R-:W1:Y:S02]  /*9400*/  SYNCS.PHASECHK.TRANS64.TRYWAIT P1, [UR6+0x2a850], R3 ;  /* 0x02a85003ff0075a7 */ /* 0x000e640008020146 */
[----:B-1----:R-:W-:Y:S05]  /*9410*/  @!P1 BRA `(.L_x_5225) ;  /* 0x0000011c008c9947 */ /* 0x002fea0003800000 */
.L_x_5222:
        /* <DEDUP_REMOVED lines=31> */
.L_x_5226:
[----:B------:R-:W-:Y:S01]  /*9610*/  FMNMX.FTZ R4, R120, R5, !PT ;  /* 0x0000000578047209 */ /* 0x000fe20007810000 */
[----:B------:R-:W-:-:S03]  /*9620*/  ULEA UR6, UR49, UR36, 0x3 ;  /* 0x0000002431067291 */ /* 0x000fc6000f8e183f */
[----:B0-----:R-:W-:Y:S01]  /*9630*/  FMNMX.FTZ R3, R121, R4, !PT ;  /* 0x0000000479037209 */ /* 0x001fe20007810000 */
        /* <DEDUP_REMOVED lines=49> */
[----:B------:R-:W-:-:S04]  /*9950*/  FMNMX.FTZ R3, R155, R4, !PT ;  /* 0x000000049b037209 */ /* 0x000fc80007810000 */
[----:B------:R-:W-:Y:S02]  /*9960*/  FMNMX.FTZ R4, R158, R3, !PT ;  /* 0x000000039e047209 */ /* 0x000fe40007810000 */
[----:B------:R-:W-:Y:S02]  /*9970*/  FMNMX.FTZ R3, R181, R10, !PT ;  /* 0x0000000ab5037209 */ /* 0x000fe40007810000 */
[----:B------:R-:W-:-:S03]  /*9980*/  FMNMX.FTZ R7, R159, R4, !PT ;  /* 0x000000049f077209 */ /* 0x000fc60007810000 */
[----:B------:R-:W0:Y:S01]  /*9990*/  SHFL.BFLY PT, R4, R3, 0x2, 0x1f ;  /* 0x0c401f0003047f89 */ /* 0x000e2200000e0000 */
[----:B------:R-:W-:-:S04]  /*99a0*/  FMNMX.FTZ R10, R162, R7, !PT ;  /* 0x00000007a20a7209 */ /* 0x000fc80007810000 */
[----:B------:R-:W-:-:S04]  /*99b0*/  FMNMX.FTZ R7, R163, R10, !PT ;  /* 0x0000000aa3077209 */ /* 0x000fc80007810000 */
[----:B------:R-:W-:-:S04]  /*99c0*/  FMNMX.FTZ R10, R166, R7, !PT ;  /* 0x00000007a60a7209 */ /* 0x000fc80007810000 */
[----:B------:R-:W-:-:S04]  /*99d0*/  FMNMX.FTZ R7, R167, R10, !PT ;  /* 0x0000000aa7077209 */ /* 0x000fc80007810000 */
[----:B------:R-:W-:-:S04]  /*99e0*/  FMNMX.FTZ R10, R170, R7, !PT ;  /* 0x00000007aa0a7209 */ /* 0x000fc80007810000 */
[----:B------:R-:W-:Y:S02]  /*99f0*/  FMNMX.FTZ R7, R171, R10, !PT ;  /* 0x0000000aab077209 */ /* 0x000fe40007810000 */
        /* <DEDUP_REMOVED lines=8> */
[----:B0-----:R-:W-:-:S03]  /*9a80*/  FMNMX.FTZ R3, R4, R7, !PT ;  /* 0x0000000704037209 */ /* 0x001fc60007810000 */
[----:B------:R-:W0:Y:S02]  /*9a90*/  SHFL.BFLY PT, R7, R10, 0x2, 0x1f ;  /* 0x0c401f000a077f89 */ /* 0x000e2400000e0000 */
[----:B------:R-:W-:-:S01]  /*9aa0*/  FADD.FTZ R5, -R3, R5 ;  /* 0x0000000503057221 */ /* 0x000fc20000010100 */
[----:B0-----:R-:W-:-:S03]  /*9ab0*/  FMNMX.FTZ R9, R10, R7, !PT ;  /* 0x000000070a097209 */ /* 0x001fc60007810000 */
[----:B------:R-:W-:Y:S02]  /*9ac0*/  FMUL.FTZ R7, R5, UR40 ;  /* 0x0000002805077c20 */ /* 0x000fe40008410000 */
[----:B------:R-:W0:Y:S04]  /*9ad0*/  SHFL.BFLY PT, R12, R9, 0x1, 0x1f ;  /* 0x0c201f00090c7f89 */ /* 0x000e2800000e0000 */
[----:B------:R-:W-:Y:S01]  /*9ae0*/  MUFU.EX2 R7, R7 ;  /* 0x0000000700077308 */ /* 0x000fe20000000800 */
[----:B0-----:R-:W-:-:S05]  /*9af0*/  FMNMX.FTZ R4, R9, R12, !PT ;  /* 0x0000000c09047209 */ /* 0x001fca0007810000 */
[----:B------:R-:W-:Y:S01]  /*9b00*/  FADD.FTZ R5, -R4, R6 ;  /* 0x0000000604057221 */ /* 0x000fe20000010100 */
[----:B------:R-:W-:-:S03]  /*9b10*/  IMAD.U32 R6, RZ, RZ, UR40 ;  /* 0x00000028ff067e24 */ /* 0x000fc6000f8e00ff */
[----:B------:R-:W-:Y:S01]  /*9b20*/  FMUL.FTZ R5, R5, UR40 ;  /* 0x0000002805057c20 */ /* 0x000fe20008410000 */
[----:B------:R-:W-:-:S04]  /*9b30*/  FFMA.FTZ R6, R3, R6, -8 ;  /* 0xc100000003067423 */ /* 0x000fc80000010006 */
[--C-:B------:R-:W-:Y:S01]  /*9b40*/  FFMA.FTZ R14, R129, UR40, -R6.reuse ;  /* 0x00000028810e7c23 */ /* 0x100fe20008010806 */
[----:B------:R-:W-:-:S01]  /*9b50*/  FFMA.FTZ R129, R148, UR40, -R6 ;  /* 0x0000002894817c23 */ /* 0x000fc20008010806 */
[--C-:B------:R-:W-:Y:S01]  /*9b60*/  FFMA.FTZ R148, R165, UR40, -R6.reuse ;  /* 0x00000028a5947c23 */ /* 0x100fe20008010806 */
[----:B------:R-:W-:Y:S02]  /*9b70*/  IMAD.U32 R165, RZ, RZ, UR40 ;  /* 0x00000028ffa57e24 */ /* 0x000fe4000f8e00ff */
[--C-:B------:R-:W-:Y:S01]  /*9b80*/  FFMA.FTZ R13, R128, UR40, -R6.reuse ;  /* 0x00000028800d7c23 */ /* 0x100fe20008010806 */
[----:B------:R-:W-:-:S01]  /*9b90*/  FFMA.FTZ R128, R145, UR40, -R6 ;  /* 0x0000002891807c23 */ /* 0x000fc20008010806 */
[----:B------:R-:W-:Y:S01]  /*9ba0*/  FFMA.FTZ R145, R164, UR40, -R6 ;  /* 0x00000028a4917c23 */ /* 0x000fe20008010806 */
[----:B------:R-:W-:-:S01]  /*9bb0*/  FFMA.FTZ R164, R4, R165, -8 ;  /* 0xc100000004a47423 */ /* 0x000fc200000100a5 */
[--C-:B------:R-:W-:Y:S01]  /*9bc0*/  FFMA.FTZ R10, R120, UR40, -R6.reuse ;  /* 0x00000028780a7c23 */ /* 0x100fe20008010806 */
[----:B------:R-:W-:-:S01]  /*9bd0*/  FFMA.FTZ R9, R121, UR40, -R6 ;  /* 0x0000002879097c23 */ /* 0x000fc20008010806 */
        /* <DEDUP_REMOVED lines=12> */
[--C-:B------:R-:W-:Y:S01]  /*9ca0*/  FFMA.FTZ R20, R133, UR40, -R6.reuse ;  /* 0x0000002885147c23 */ /* 0x100fe20008010806 */
[----:B------:R-:W-:-:S01]  /*9cb0*/  FFMA.FTZ R133, R152, UR40, -R6 ;  /* 0x0000002898857c23 */ /* 0x000fc20008010806 */
[----:B------:R-:W-:Y:S01]  /*9cc0*/  FFMA.FTZ R135, R135, UR40, -R164 ;  /* 0x0000002887877c23 */ /* 0x000fe200080108a4 */
[----:B------:R-:W-:-:S01]  /*9cd0*/  FFMA.FTZ R152, R169, UR40, -R6 ;  /* 0x00000028a9987c23 */ /* 0x000fc20008010806 */
[----:B------:R-:W1:Y:S01]  /*9ce0*/  MUFU.EX2 R122, R122 ;  /* 0x0000007a007a7308 */ /* 0x000e620000000800 */
        /* <DEDUP_REMOVED lines=17> */
[--C-:B------:R-:W-:Y:S01]  /*9e00*/  FFMA.FTZ R151, R151, UR40, -R164.reuse ;  /* 0x0000002897977c23 */ /* 0x100fe200080108a4 */
        /* <DEDUP_REMOVED lines=14> */
[----:B0-----:R-:W-:-:S01]  /*9ef0*/  FADD.FTZ R165, R123, R0 ;  /* 0x000000007ba57221 */ /* 0x001fc20000010000 */
[--C-:B------:R-:W-:Y:S01]  /*9f00*/  FFMA.FTZ R166, R166, UR40, -R164.reuse ;  /* 0x00000028a6a67c23 */ /* 0x100fe200080108a4 */
[----:B------:R-:W-:-:S01]  /*9f10*/  FFMA.FTZ R167, R167, UR40, -R164 ;  /* 0x00000028a7a77c23 */ /* 0x000fc200080108a4 */
[----:B------:R-:W-:Y:S01]  /*9f20*/  FFMA.FTZ R149, R168, UR40, -R6 ;  /* 0x00000028a8957c23 */ /* 0x000fe20008010806 */
        /* <DEDUP_REMOVED lines=134> */
.L_x_5227:
        /* <DEDUP_REMOVED lines=18> */
[----:B------:R-:W-:Y:S01]  /*a8b0*/  SYNCS.ARRIVE.TRANS64.RED.A1T0 RZ, [UR6], RZ ;  /* 0x000000ffffff79a7 */ /* 0x000fe20008100406 */
        /* <DEDUP_REMOVED lines=120> */
.L_x_5217:
[----:B------:R-:W-:-:S13]  /*b040*/  ISETP.GE.AND P1, PT, R8, UR38, PT ;  /* 0x0000002608007c0c */ /* 0x000fda000bf26270 */
[----:B------:R-:W-:Y:S05]  /*b050*/  @!P1 BRA `(.L_x_5229) ;  /* 0x0000003000649947 */ /* 0x000fea0003800000 */
[----:B------:R-:W-:Y:S01]  /*b060*/  IMAD.MOV.U32 R6, RZ, RZ, R4 ;  /* 0x000000ffff067224 */ /* 0x000fe200078e0004 */
[----:B------:R-:W-:Y:S01]  /*b070*/  UMOV UR33, UR50 ;  /* 0x0000003200217c82 */ /* 0x000fe20008000000 */
[----:B------:R-:W-:Y:S01]  /*b080*/  IMAD.MOV.U32 R7, RZ, RZ, R3 ;  /* 0x000000ffff077224 */ /* 0x000fe200078e0003 */
[----:B------:R-:W-:Y:S01]  /*b090*/  UMOV UR32, UR49 ;  /* 0x0000003100207c82 */ /* 0x000fe20008000000 */
[----:B------:R-:W-:Y:S01]  /*b0a0*/  ULDC UR29, c[0x0][0x9e4] ;  /* 0x00027900001d7ab9 */ /* 0x000fe20000000800 */
[----:B------:R-:W-:Y:S01]  /*b0b0*/  ULDC UR31, c[0x0][0x9dc] ;  /* 0x00027700001f7ab9 */ /* 0x000fe20000000800 */
[----:B------:R-:W-:-:S05]  /*b0c0*/  ULDC UR30, c[0x0][0x9e0] ;  /* 0x00027800001e7ab9 */ /* 0x000fca0000000800 */
.L_x_5248:
        /* <DEDUP_REMOVED lines=9> */
.L_x_5231:
[----:B------:R-:W-:Y:S01]  /*b160*/  ULEA UR6, UR49, UR36, 0x3 ;  /* 0x0000002431067291 */ /* 0x000fe2000f8e183f */
[----:B------:R-:W-:-:S05]  /*b170*/  IMAD.U32 R3, RZ, RZ, UR50 ;  /* 0x00000032ff037e24 */ /* 0x000fca000f8e00ff */
[----:B------:R-:W-:-:S04]  /*b180*/  SHF.L.U32 R3, R3, 0x1f, RZ ;  /* 0x0000001f03037819 */ /* 0x000fc800000006ff */
[----:B------:R0:W1:Y:S01]  /*b190*/  SYNCS.PHASECHK.TRANS64.TRYWAIT P1, [UR6+0x2a830], R3 ;  /* 0x02a83003ff0075a7 */ /* 0x0000620008020146 */
[----:B------:R-:W-:Y:S05]  /*b1a0*/  @!P0 BRA `(.L_x_5232) ;  /* 0x0000000000048947 */ /* 0x000fea0003800000 */
[----:B------:R-:W-:Y:S01]  /*b1b0*/  BPT.TRAP 0x1 ;  /* 0x000000040000795c */ /* 0x000fe20000300000 */
.L_x_5232:
[----:B-1----:R-:W-:Y:S05]  /*b1c0*/  @P1 BRA `(.L_x_5230) ;  /* 0x0000000000081947 */ /* 0x002fea0003800000 */
[----:B------:R-:W1:Y:S02]  /*b1d0*/  SYNCS.PHASECHK.TRANS64.TRYWAIT P1, [UR6+0x2a830], R3 ;  /* 0x02a83003ff0075a7 */ /* 0x000e640008020146 */
[----:B-1----:R-:W-:Y:S05]  /*b1e0*/  @!P1 BRA `(.L_x_5233) ;  /* 0x0000010000309947 */ /* 0x002fea0003800000 */
.L_x_5230:
[----:B-1----:R-:W1:Y:S01]  /*b1f0*/  S2R R4, SR_TID.X ;  /* 0x0000000000047919 */ /* 0x002e620000002100 */
[----:B------:R-:W-:Y:S01]  /*b200*/  UIMAD UR26, UR49, 0x600, UR28 ;  /* 0x00000600311a78a4 */ /* 0x000fe2000f8e021c */
[----:B------:R-:W-:Y:S01]  /*b210*/  UMOV UR27, 0x80000020 ;  /* 0x80000020001b7882 */ /* 0x000fe20000000000 */
[----:B------:R-:W-:Y:S02]  /*b220*/  UMOV UR7, 0x80000020 ;  /* 0x8000002000077882 */ /* 0x000fe40000000000 */
[----:B------:R-:W-:Y:S02]  /*b230*/  UIADD3 UR6, UR26, 0x2, URZ ;  /* 0x000000021a067890 */ /* 0x000fe4000fffe03f */
        /* <DEDUP_REMOVED lines=32> */
.L_x_5235:
[----:B------:R-:W-:Y:S01]  /*b440*/  ULEA UR6, UR32, UR36, 0x3 ;  /* 0x0000002420067291 */ /* 0x000fe2000f8e183f */
[----:B------:R-:W-:-:S05]  /*b450*/  IMAD.U32 R3, RZ, RZ, UR33 ;  /* 0x00000021ff037e24 */ /* 0x000fca000f8e00ff */
[----:B------:R-:W-:-:S04]  /*b460*/  SHF.L.U32 R3, R3, 0x1f, RZ ;  /* 0x0000001f03037819 */ /* 0x000fc800000006ff */
[----:B------:R0:W1:Y:S01]  /*b470*/  SYNCS.PHASECHK.TRANS64.TRYWAIT P1, [UR6+0x2a850], R3 ;  /* 0x02a85003ff0075a7 */ /* 0x0000620008020146 */
[----:B------:R-:W-:Y:S05]  /*b480*/  @!P0 BRA `(.L_x_5236) ;  /* 0x0000000000048947 */ /* 0x000fea0003800000 */
[----:B------:R-:W-:Y:S01]  /*b490*/  BPT.TRAP 0x1 ;  /* 0x000000040000795c */ /* 0x000fe20000300000 */
.L_x_5236:
[----:B-1----:R-:W-:Y:S05]  /*b4a0*/  @P1 BRA `(.L_x_5234) ;  /* 0x0000000000081947 */ /* 0x002fea0003800000 */
[----:B------:R-:W1:Y:S02]  /*b4b0*/  SYNCS.PHASECHK.TRANS64.TRYWAIT P1, [UR6+0x2a850], R3 ;  /* 0x02a85003ff0075a7 */ /* 0x000e640008020146 */
[----:B-1----:R-:W-:Y:S05]  /*b4c0*/  @!P1 BRA `(.L_x_5237) ;  /* 0x000000fc00909947 */ /* 0x002fea0003800000 */
.L_x_5234:
        /* <DEDUP_REMOVED lines=31> */
.L_x_5238:
        /* <DEDUP_REMOVED lines=38> */
.L_x_5241:
[----:B------:R-:W-:-:S05]  /*b920*/  IMAD.U32 R15, RZ, RZ, UR29 ;  /* 0x0000001dff0f7e24 */ /* 0x000fca000f8e00ff */
[----:B------:R-:W-:-:S13]  /*b930*/  ISETP.NE.AND P1, PT, R15, 0x1, PT ;  /* 0x000000010f00780c */ /* 0x000fda0003f25270 */
[----:B------:R-:W0:Y:S02]  /*b940*/  @P1 LDC.64 R4, c[0x0][0x9e8] ;  /* 0x00027a00ff041b82 */ /* 0x000e240000000a00 */
[----:B0-----:R-:W-:-:S05]  /*b950*/  @P1 IMAD.HI.U32 R4, R14, R4, RZ ;  /* 0x000000040e041227 */ /* 0x001fca00078e00ff */
[----:B------:R-:W-:-:S07]  /*b960*/  @P1 SHF.R.U32.HI R14, RZ, R5, R4 ;  /* 0x00000005ff0e1219 */ /* 0x000fce0000011604 */
.L_x_5242:
[----:B------:R-:W-:Y:S05]  /*b970*/  BSYNC B0 ;  /* 0x0000000000007941 */ /* 0x000fea0003800000 */
.L_x_5240:
[----:B------:R-:W-:-:S04]  /*b980*/  IMAD R14, R14, R15, -R3 ;  /* 0x0000000f0e0e7224 */ /* 0x000fc800078e0a03 */
[----:B------:R-:W-:-:S05]  /*b990*/  IMAD.IADD R14, R14, 0x1, -R16 ;  /* 0x000000010e0e7824 */ /* 0x000fca00078e0a10 */
[----:B------:R-:W-:Y:S02]  /*b9a0*/  VIMNMX R13, R13, R14, !PT ;  /* 0x0000000e0d0d7248 */ /* 0x000fe40007fe0100 */
[----:B------:R-:W-:-:S07]  /*b9b0*/  VIADDMNMX R12, R14, R15, R12, PT ;  /* 0x0000000f0e0c7246 */ /* 0x000fce000380010c */
.L_x_5239:
        /* <DEDUP_REMOVED lines=116> */
.L_x_5245:
[----:B------:R-:W-:-:S05]  /*c100*/  IMAD.U32 R12, RZ, RZ, UR29 ;  /* 0x0000001dff0c7e24 */ /* 0x000fca000f8e00ff */
[----:B------:R-:W-:-:S13]  /*c110*/  ISETP.NE.AND P2, PT, R12, 0x1, PT ;  /* 0x000000010c00780c */ /* 0x000fda0003f45270 */
[----:B------:R-:W0:Y:S02]  /*c120*/  @P2 LDC.64 R4, c[0x0][0x9e8] ;  /* 0x00027a00ff042b82 */ /* 0x000e240000000a00 */
[----:B0-----:R-:W-:-:S05]  /*c130*/  @P2 IMAD.HI.U32 R4, R9, R4, RZ ;  /* 0x0000000409042227 */ /* 0x001fca00078e00ff */
[----:B------:R-:W-:-:S07]  /*c140*/  @P2 SHF.R.U32.HI R9, RZ, R5, R4 ;  /* 0x00000005ff092219 */ /* 0x000fce0000011604 */
.L_x_5246:
[----:B------:R-:W-:Y:S05]  /*c150*/  BSYNC B0 ;  /* 0x0000000000007941 */ /* 0x000fea0003800000 */
.L_x_5244:
[----:B------:R-:W-:-:S04]  /*c160*/  IMAD R3, R9, R12, -R3 ;  /* 0x0000000c09037224 */ /* 0x000fc800078e0a03 */
[----:B------:R-:W-:-:S05]  /*c170*/  IMAD.IADD R3, R3, 0x1, -R16 ;  /* 0x0000000103037824 */ /* 0x000fca00078e0a10 */
[----:B------:R-:W-:Y:S02]  /*c180*/  VIADDMNMX R10, R3, R12, R10, PT ;  /* 0x0000000c030a7246 */ /* 0x000fe4000380010a */
[----:B------:R-:W-:-:S07]  /*c190*/  VIMNMX R11, R11, R3, !PT ;  /* 0x000000030b0b7248 */ /* 0x000fce0007fe0100 */
.L_x_5243:
        /* <DEDUP_REMOVED lines=378> */
.L_x_5247:
        /* <DEDUP_REMOVED lines=139> */
.L_x_5229:
[----:B------:R-:W-:Y:S06]  /*e1f0*/  BAR.ARV 0x8, 0x180 ;  /* 0x0206000000007b1d */ /* 0x000fec0000002000 */
[----:B------:R-:W-:Y:S05]  /*e200*/  @!P0 BRA `(.L_x_5249) ;  /* 0x0000000000048947 */ /* 0x000fea0003800000 */
[----:B------:R-:W-:Y:S01]  /*e210*/  BPT.TRAP 0x1 ;  /* 0x000000040000795c */ /* 0x000fe20000300000 */
.L_x_5249:
[----:B------:R-:W-:Y:S01]  /*e220*/  ULEA UR9, UR49, UR36, 0x3 ;  /* 0x0000002431097291 */ /* 0x000fe2000f8e183f */
[----:B------:R-:W-:-:S05]  /*e230*/  IMAD.U32 R5, RZ, RZ, UR50 ;  /* 0x00000032ff057e24 */ /* 0x000fca000f8e00ff */
[----:B------:R-:W-:-:S04]  /*e240*/  SHF.L.U32 R5, R5, 0x1f, RZ ;  /* 0x0000001f05057819 */ /* 0x000fc800000006ff */
[----:B------:R0:W1:Y:S01]  /*e250*/  SYNCS.PHASECHK.TRANS64.TRYWAIT P1, [UR9+0x2a850], R5 ;  /* 0x02a85005ff0075a7 */ /* 0x0000620008020149 */
[----:B------:R-:W-:Y:S05]  /*e260*/  @!P0 BRA `(.L_x_5250) ;  /* 0x0000000000048947 */ /* 0x000fea0003800000 */
[----:B------:R-:W-:Y:S01]  /*e270*/  BPT.TRAP 0x1 ;  /* 0x000000040000795c */ /* 0x000fe20000300000 */
.L_x_5250:
[----:B-1----:R-:W-:Y:S05]  /*e280*/  @P1 BRA `(.L_x_5251) ;  /* 0x0000000000081947 */ /* 0x002fea0003800000 */
[----:B------:R-:W1:Y:S02]  /*e290*/  SYNCS.PHASECHK.TRANS64.TRYWAIT P1, [UR9+0x2a850], R5 ;  /* 0x02a85005ff0075a7 */ /* 0x000e640008020149 */
[----:B-1----:R-:W-:Y:S05]  /*e2a0*/  @!P1 BRA `(.L_x_5252) ;  /* 0x000000d000309947 */ /* 0x002fea0003800000 */
.L_x_5251:
[----:B------:R-:W-:Y:S01]  /*e2b0*/  UIADD3 UR36, UR36, 0x400, URZ ;  /* 0x0000040024247890 */ /* 0x000fe2000fffe03f */
[----:B------:R-:W-:Y:S01]  /*e2c0*/  WARPGROUP.ARRIVE ;  /* 0x00000000000079c5 */ /* 0x000fe20000000000 */
[----:B------:R-:W-:Y:S01]  /*e2d0*/  UMOV UR7, 0x40000040 ;  /* 0x4000004000077882 */ /* 0x000fe20000000000 */
[----:B------:R-:W-:Y:S01]  /*e2e0*/  ULDC.64 UR10, c[0x0][0x9a0] ;  /* 0x00026800000a7ab9 */ /* 0x000fe20000000a00 */
[----:B------:R-:W-:Y:S01]  /*e2f0*/  USHF.R.U32.HI UR36, URZ, 0x4, UR36 ;  /* 0x000000043f247899 */ /* 0x000fe20008011624 */
[----:B01----:R-:W-:Y:S01]  /*e300*/  IMAD.MOV.U32 R5, RZ, RZ, 0x3f800000 ;  /* 0x3f800000ff057424 */ /* 0x003fe200078e00ff */
[----:B------:R-:W-:Y:S02]  /*e310*/  UISETP.NE.U32.AND UP0, UPT, UR10, URZ, UPT ;  /* 0x0000003f0a00728c */ /* 0x000fe4000bf05070 */
[----:B------:R-:W-:Y:S02]  /*e320*/  ULOP3.LUT UR36, UR36, 0x3fff, URZ, 0xc0, !UPT ;  /* 0x00003fff24247892 */ /* 0x000fe4000f8ec03f */
[----:B------:R-:W-:-:S02]  /*e330*/  UISETP.NE.AND.EX UP0, UPT, UR11, URZ, UPT, UP0 ;  /* 0x0000003f0b00728c */ /* 0x000fc4000bf05300 */
[----:B------:R-:W-:-:S04]  /*e340*/  ULOP3.LUT UR8, UR36, 0x10000, URZ, 0xfc, !UPT ;  /* 0x0001000024087892 */ /* 0x000fc8000f8efc3f */
[----:B------:R-:W-:Y:S01]  /*e350*/  UIMAD UR8, UR49, 0x600, UR8 ;  /* 0x00000600310878a4 */ /* 0x000fe2000f8e0208 */
[----:B------:R-:W-:-:S04]  /*e360*/  PLOP3.LUT P1, PT, PT, PT, UP0, 0x80, 0x0 ;  /* 0x000000000000781c */ /* 0x000fc80003f2f008 */
[----:B------:R-:W-:Y:S02]  /*e370*/  @UP0 ULDC.64 UR12, c[0x0][0x9c8] ;  /* 0x00027200000c0ab9 */ /* 0x000fe40000000a00 */
[----:B------:R-:W-:Y:S01]  /*e380*/  UMOV UR6, UR8 ;  /* 0x0000000800067c82 */ /* 0x000fe20008000000 */
[----:B------:R-:W-:-:S09]  /*e390*/  @UP0 UIMAD.WIDE.U32 UR4, UR53, UR12, URZ ;  /* 0x0000000c350402a5 */ /* 0x000fd2000f8e003f */
[----:B------:R-:W-:Y:S01]  /*e3a0*/  QGMMA.64x192x32.F32.E4M3.E4M3 R24, R196, gdesc[UR4], R24, gsb0 ;  /* 0x02e00004c4187df3 */ /* 0x000fe20008000818 */
[----:B------:R-:W-:Y:S01]  /*e3b0*/  UIADD3 UR6, UR8, 0x2, URZ ;  /* 0x0000000208067890 */ /* 0x000fe2000fffe03f */
[----:B------:R-:W-:Y:S01]  /*e3c0*/  UMOV UR7, 0x40000040 ;  /* 0x4000004000077882 */ /* 0x000fe20000000000 */
[----:B------:R-:W-:Y:S02]  /*e3d0*/  WARPGROUP.DEPBAR.LE gsb0, 0x0 ;  /* 0x00008000000079c5 */ /* 0x000fe40000010000 */
[----:B------:R-:W-:-:S15]  /*e3e0*/  WARPGROUP.ARRIVE ;  /* 0x00000000000079c5 */ /* 0x000fde0000000000 */
[----:B------:R-:W-:Y:S01]  /*e3f0*/  QGMMA.64x192x32.F32.E4M3.E4M3 R24, R192, gdesc[UR4], R24, gsb0 ;  /* 0x02e00004c0187df3 */ /* 0x000fe20008000818 */
[----:B------:R-:W-:-:S04]  /*e400*/  @UP0 USHF.R.S32.HI UR6, URZ, 0x1f, UR53 ;  /* 0x0000001f3f060899 */ /* 0x000fc80008011435 */
[----:B------:R-:W-:-:S04]  /*e410*/  @UP0 UIMAD UR6, UR6, UR12, URZ ;  /* 0x0000000c060602a4 */ /* 0x000fc8000f8e023f */
        /* <DEDUP_REMOVED lines=11> */
[----:B------:R-:W-:Y:S01]  /*e4d0*/  UMOV UR7, 0x40000040 ;  /* 0x4000004000077882 */ /* 0x000fe20000000000 */
        /* <DEDUP_REMOVED lines=44> */
.L_x_5253:
[----:B------:R-:W-:Y:S01]  /*e7a0*/  UIADD3 UR4, UR9, 0x2a860, URZ ;  /* 0x0002a86009047890 */ /* 0x000fe2000fffe03f */
[-C--:B------:R-:W-:Y:S01]  /*e7b0*/  FMUL.FTZ R26, R26, R3.reuse ;  /* 0x000000031a1a7220 */ /* 0x080fe20000410000 */
[----:B------:R-:W-:Y:S01]  /*e7c0*/  UIADD3 UR49, UR49, 0x1, URZ ;  /* 0x0000000131317890 */ /* 0x000fe2000fffe03f */
[-C--:B------:R-:W-:Y:S01]  /*e7d0*/  FMUL.FTZ R31, R31, R3.reuse ;  /* 0x000000031f1f7220 */ /* 0x080fe20000410000 */
[----:B------:R-:W-:Y:S01]  /*e7e0*/  UPRMT UR4, UR37, 0x654, UR4 ;  /* 0x0000065425047896 */ /* 0x000fe20008000004 */
[-C--:B------:R-:W-:Y:S01]  /*e7f0*/  FMUL.FTZ R34, R34, R3.reuse ;  /* 0x0000000322227220 */ /* 0x080fe20000410000 */
[----:B------:R-:W-:Y:S01]  /*e800*/  UISETP.NE.AND UP0, UPT, UR49, 0x2, UPT ;  /* 0x000000023100788c */ /* 0x000fe2000bf05270 */
        /* <DEDUP_REMOVED lines=94> */
[----:B------:R-:W-:Y:S01]  /*edf0*/  PLOP3.LUT P0, PT, PT, PT, PT, 0x8, 0x0 ;  /* 0x000000000000781c */ /* 0x000fe20003f0e170 */
[----:B------:R-:W-:Y:S01]  /*ee00*/  FMUL.FTZ R3, R115, R3 ;  /* 0x0000000373037220 */ /* 0x000fe20000410000 */
[----:B------:R-:W-:-:S02]  /*ee10*/  UIADD3 UR51, UR51, 0x1, URZ ;  /* 0x0000000133337890 */ /* 0x000fc4000fffe03f */
[----:B------:R-:W-:Y:S02]  /*ee20*/  USEL UR49, UR49, URZ, UP0 ;  /* 0x0000003f31317287 */ /* 0x000fe40008000000 */
[----:B------:R-:W-:-:S12]  /*ee30*/  ULOP3.LUT UR50, UR50, UR4, URZ, 0x3c, !UPT ;  /* 0x0000000432327292 */ /* 0x000fd8000f8e3c3f */
.L_x_5175:
        /* <DEDUP_REMOVED lines=18> */
[----:B0-----:R-:W-:-:S05]  /*ef60*/  IMAD.SHL.U32 R4, R8, 0x4, RZ ;  /* 0x0000000408047824 */ /* 0x001fca00078e00ff */
[----:B------:R-:W-:Y:S01]  /*ef70*/  LOP3.LUT R4, R4, 0xc, RZ, 0xc0, !PT ;  /* 0x0000000c04047812 */ /* 0x000fe200078ec0ff */
[----:B------:R-:W-:Y:S03]  /*ef80*/  BAR.SYNC.DEFER_BLOCKING 0x1, 0x100 ;  /* 0x0044000000007b1d */ /* 0x000fe60000010000 */
[----:B------:R-:W-:-:S05]  /*ef90*/  IADD3 R4, P0, R4, UR8, RZ ;  /* 0x0000000804047c10 */ /* 0x000fca000ff1e0ff */
[----:B------:R-:W-:-:S05]  /*efa0*/  IMAD.X R5, RZ, RZ, UR9, P0 ;  /* 0x00000009ff057e24 */ /* 0x000fca00080e06ff */
[----:B------:R-:W2:Y:S01]  /*efb0*/  LDG.E.CONSTANT R12, desc[UR56][R4.64] ;  /* 0x00000038040c7981 */ /* 0x000ea2000c1e9900 */
[----:B------:R-:W-:-:S03]  /*efc0*/  LOP3.LUT P0, R6, R8, 0x3, RZ, 0xc0, !PT ;  /* 0x0000000308067812 */ /* 0x000fc6000780c0ff */
[----:B------:R-:W3:Y:S01]  /*efd0*/  LDL R4, [R1+0x10] ;  /* 0x0000100001047983 */ /* 0x000ee20000100800 */
[----:B------:R-:W-:Y:S01]  /*efe0*/  ISETP.EQ.OR P0, PT, R6, 0x3, !P0 ;  /* 0x000000030600780c */ /* 0x000fe20004702670 */
[----:B------:R-:W-:Y:S01]  /*eff0*/  UMOV UR8, UR7 ;  /* 0x0000000700087c82 */ /* 0x000fe20008000000 */
[----:B-1----:R-:W-:Y:S01]  /*f000*/  UMOV UR9, UR4 ;  /* 0x0000000400097c82 */ /* 0x002fe20008000000 */
[----:B------:R-:W-:Y:S01]  /*f010*/  UIMAD.WIDE UR10, UR44, 0x4, UR10 ;  /* 0x000000042c0a78a5 */ /* 0x000fe2000f8e020a */
        /* <DEDUP_REMOVED lines=17> */
[----:B------:R-:W-:Y:S01]  /*f130*/  IMAD.MOV.U32 R26, RZ, RZ, 0x2 ;  /* 0x00000002ff1a7424 */ /* 0x000fe200078e00ff */
        /* <DEDUP_REMOVED lines=79> */
[----:B--2---:R-:W-:Y:S04]  /*f630*/  SHFL.IDX PT, R107, R49, R12, 0x1c1f ;  /* 0x001c1f0c316b7589 */ /* 0x004fe800000e0000 */
[----:B------:R-:W-:Y:S04]  /*f640*/  SHFL.IDX PT, R21, R21, R12, 0x1c1f ;  /* 0x001c1f0c15157589 */ /* 0x000fe800000e0000 */
[----:B------:R-:W-:Y:S01]  /*f650*/  SHFL.IDX PT, R13, R13, R12, 0x1c1f ;  /* 0x001c1f0c0d0d7589 */ /* 0x000fe200000e0000 */
[----:B---3--:R-:W-:-:S03]  /*f660*/  IMAD.WIDE R26, R4, R26, UR8 ;  /* 0x00000008041a7e25 */ /* 0x008fc6000f8e021a */
[----:B------:R-:W-:Y:S01]  /*f670*/  SHFL.IDX PT, R49, R125, R12, 0x1c1f ;  /* 0x001c1f0c7d317589 */ /* 0x000fe200000e0000 */
[----:B------:R-:W-:-:S03]  /*f680*/  LOP3.LUT R3, R26, 0x380, RZ, 0xc0, !PT ;  /* 0x000003801a037812 */ /* 0x000fc600078ec0ff */
[----:B------:R-:W-:Y:S01]  /*f690*/  SHFL.IDX PT, R25, R25, R12, 0x1c1f ;  /* 0x001c1f0c19197589 */ /* 0x000fe200000e0000 */
[C---:B------:R-:W-:Y:S02]  /*f6a0*/  IADD3 R103, P4, R26.reuse, 0x8060, RZ ;  /* 0x000080601a677810 */ /* 0x040fe40007f9e0ff */
[C---:B------:R-:W-:Y:S01]  /*f6b0*/  IADD3 R99, P3, R26.reuse, 0x8040, RZ ;  /* 0x000080401a637810 */ /* 0x040fe20007f7e0ff */
[----:B------:R-:W-:Y:S01]  /*f6c0*/  SHFL.IDX PT, R126, R41, R12, 0x1c1f ;  /* 0x001c1f0c297e7589 */ /* 0x000fe200000e0000 */
[C---:B------:R-:W-:Y:S01]  /*f6d0*/  IADD3 R10, P6, R26.reuse, 0x8020, RZ ;  /* 0x000080201a0a7810 */ /* 0x040fe20007fde0ff */
[--C-:B------:R-:W-:Y:S01]  /*f6e0*/  IMAD.X R31, RZ, RZ, R27.reuse, P4 ;  /* 0x000000ffff1f7224 */ /* 0x100fe200020e061b */
[C---:B------:R-:W-:Y:S01]  /*f6f0*/  IADD3 R91, P5, R26.reuse, 0x8000, RZ ;  /* 0x000080001a5b7810 */ /* 0x040fe20007fbe0ff */
[--C-:B------:R-:W-:Y:S01]  /*f700*/  IMAD.X R135, RZ, RZ, R27.reuse, P3 ;  /* 0x000000ffff877224 */ /* 0x100fe200018e061b */
[----:B------:R-:W-:Y:S01]  /*f710*/  IADD3 R87, P2, R26, 0x4060, RZ ;  /* 0x000040601a577810 */ /* 0x000fe20007f5e0ff */
[--C-:B------:R-:W-:Y:S01]  /*f720*/  IMAD.X R29, RZ, RZ, R27.reuse, P6 ;  /* 0x000000ffff1d7224 */ /* 0x100fe200030e061b */
[----:B------:R-:W-:Y:S01]  /*f730*/  SHF.R.U64 R3, R3, 0x3, RZ ;  /* 0x0000000303037819 */ /* 0x000fe200000012ff */
[--C-:B------:R-:W-:Y:S01]  /*f740*/  IMAD.X R137, RZ, RZ, R27.reuse, P5 ;  /* 0x000000ffff897224 */ /* 0x100fe200028e061b */
[----:B------:R-:W-:Y:S01]  /*f750*/  LOP3.LUT R28, R103, 0x380, RZ, 0xc0, !PT ;  /* 0x00000380671c7812 */ /* 0x000fe200078ec0ff */
[----:B------:R-:W-:Y:S01]  /*f760*/  IMAD.X R15, RZ, RZ, R27, P2 ;  /* 0x000000ffff0f7224 */ /* 0x000fe200010e061b */
[----:B------:R-:W-:Y:S01]  /*f770*/  LOP3.LUT R14, R99, 0x380, RZ, 0xc0, !PT ;  /* 0x00000380630e7812 */ /* 0x000fe200078ec0ff */
[----:B------:R-:W-:Y:S01]  /*f780*/  SHFL.IDX PT, R122, R43, R12, 0x1c1f ;  /* 0x001c1f0c2b7a7589 */ /* 0x000fe200000e0000 */
[----:B------:R-:W-:-:S02]  /*f790*/  LOP3.LUT R8, R10, 0x380, RZ, 0xc0, !PT ;  /* 0x000003800a087812 */ /* 0x000fc400078ec0ff */
[C---:B------:R-:W-:Y:S01]  /*f7a0*/  IADD3 R37, P1, R26.reuse, 0x4040, RZ ;  /* 0x000040401a257810 */ /* 0x040fe20007f3e0ff */
[----:B------:R-:W-:Y:S01]  /*f7b0*/  SHFL.IDX PT, R123, R123, R12, 0x1c1f ;  /* 0x001c1f0c7b7b7589 */ /* 0x000fe200000e0000 */
[C---:B------:R-:W-:Y:S02]  /*f7c0*/  IADD3 R6, P4, R26.reuse, 0x4020, RZ ;  /* 0x000040201a067810 */ /* 0x040fe40007f9e0ff */
[C---:B------:R-:W-:Y:S01]  /*f7d0*/  IADD3 R63, P3, R26.reuse, 0x4000, RZ ;  /* 0x000040001a3f7810 */ /* 0x040fe20007f7e0ff */
[--C-:B------:R-:W-:Y:S01]  /*f7e0*/  IMAD.X R139, RZ, RZ, R27.reuse, P1 ;  /* 0x000000ffff8b7224 */ /* 0x100fe200008e061b */
[C---:B------:R-:W-:Y:S01]  /*f7f0*/  IADD3 R4, P6, R26.reuse, 0x20, RZ ;  /* 0x000000201a047810 */ /* 0x040fe20007fde0ff */
[--C-:B------:R-:W-:Y:S01]  /*f800*/  IMAD.X R11, RZ, RZ, R27.reuse, P4 ;  /* 0x000000ffff0b7224 */ /* 0x100fe200020e061b */
[C---:B------:R-:W-:Y:S01]  /*f810*/  IADD3 R61, P5, R26.reuse, 0x60, RZ ;  /* 0x000000601a3d7810 */ /* 0x040fe20007fbe0ff */
[--C-:B------:R-:W-:Y:S01]  /*f820*/  IMAD.X R141, RZ, RZ, R27.reuse, P3 ;  /* 0x000000ffff8d7224 */ /* 0x100fe200018e061b */
[----:B------:R-:W-:Y:S01]  /*f830*/  IADD3 R94, P2, R26, 0x40, RZ ;  /* 0x000000401a5e7810 */ /* 0x000fe20007f5e0ff */
[--C-:B------:R-:W-:Y:S01]  /*f840*/  IMAD.X R9, RZ, RZ, R27.reuse, P6 ;  /* 0x000000ffff097224 */ /* 0x100fe200030e061b */
[----:B------:R-:W-:Y:S01]  /*f850*/  LOP3.LUT R26, R3, R26, RZ, 0x3c, !PT ;  /* 0x0000001a031a7212 */ /* 0x000fe200078e3cff */
[--C-:B------:R-:W-:Y:S01]  /*f860*/  IMAD.X R7, RZ, RZ, R27.reuse, P5 ;  /* 0x000000ffff077224 */ /* 0x100fe200028e061b */
[----:B------:R-:W-:Y:S01]  /*f870*/  SHF.R.U64 R28, R28, 0x3, RZ ;  /* 0x000000031c1c7819 */ /* 0x000fe200000012ff */
[----:B------:R-:W-:Y:S01]  /*f880*/  IMAD.X R5, RZ, RZ, R27, P2 ;  /* 0x000000ffff057224 */ /* 0x000fe200010e061b */
[----:B------:R-:W-:Y:S01]  /*f890*/  SHF.R.U64 R14, R14, 0x3, RZ ;  /* 0x000000030e0e7819 */ /* 0x000fe200000012ff */
[----:B------:R-:W-:Y:S01]  /*f8a0*/  SHFL.IDX PT, R43, R83, R12, 0x1c1f ;  /* 0x001c1f0c532b7589 */ /* 0x000fe200000e0000 */
[----:B------:R-:W-:-:S02]  /*f8b0*/  SHF.R.U64 R3, R8, 0x3, RZ ;  /* 0x0000000308037819 */ /* 0x000fc400000012ff */
[----:B------:R-:W-:Y:S01]  /*f8c0*/  LOP3.LUT R30, R28, R103, RZ, 0x3c, !PT ;  /* 0x000000671c1e7212 */ /* 0x000fe200078e3cff */
[----:B------:R-:W-:Y:S01]  /*f8d0*/  SHFL.IDX PT, R41, R133, R12, 0x1c1f ;  /* 0x001c1f0c85297589 */ /* 0x000fe200000e0000 */
[----:B------:R-:W-:Y:S02]  /*f8e0*/  LOP3.LUT R134, R14, R99, RZ, 0x3c, !PT ;  /* 0x000000630e867212 */ /* 0x000fe400078e3cff */
[----:B------:R-:W-:Y:S01]  /*f8f0*/  LOP3.LUT R8, R37, 0x380, RZ, 0xc0, !PT ;  /* 0x0000038025087812 */ /* 0x000fe200078ec0ff */
[----:B------:R-:W-:Y:S01]  /*f900*/  SHFL.IDX PT, R99, R77, R12, 0x1c1f ;  /* 0x001c1f0c4d637589 */ /* 0x000fe200000e0000 */
[----:B------:R-:W-:Y:S02]  /*f910*/  LOP3.LUT R28, R3, R10, RZ, 0x3c, !PT ;  /* 0x0000000a031c7212 */ /* 0x000fe400078e3cff */
[----:B------:R-:W-:Y:S01]  /*f920*/  LOP3.LUT R14, R91, 0x380, RZ, 0xc0, !PT ;  /* 0x000003805b0e7812 */ /* 0x000fe200078ec0ff */
[----:B------:R-:W-:Y:S01]  /*f930*/  SHFL.IDX PT, R77, R47, R12, 0x1c1f ;  /* 0x001c1f0c2f4d7589 */ /* 0x000fe200000e0000 */
[----:B------:R-:W-:-:S02]  /*f940*/  LOP3.LUT R10, R87, 0x380, RZ, 0xc0, !PT ;  /* 0x00000380570a7812 */ /* 0x000fc400078ec0ff */
[----:B------:R-:W-:Y:S01]  /*f950*/  LOP3.LUT R3, R6, 0x380, RZ, 0xc0, !PT ;  /* 0x0000038006037812 */ /* 0x000fe200078ec0ff */
[----:B------:R-:W-:Y:S01]  /*f960*/  SHFL.IDX PT, R103, R53, R12, 0x1c1f ;  /* 0x001c1f0c35677589 */ /* 0x000fe200000e0000 */
[----:B------:R-:W-:Y:S02]  /*f970*/  SHF.R.U64 R8, R8, 0x3, RZ ;  /* 0x0000000308087819 */ /* 0x000fe400000012ff */
[----:B------:R-:W-:Y:S01]  /*f980*/  SHF.R.U64 R14, R14, 0x3, RZ ;  /* 0x000000030e0e7819 */ /* 0x000fe200000012ff */
[----:B------:R-:W-:Y:S01]  /*f990*/  SHFL.IDX PT, R130, R35, R12, 0x1c1f ;  /* 0x001c1f0c23827589 */ /* 0x000fe200000e0000 */
[----:B------:R-:W-:Y:S02]  /*f9a0*/  SHF.R.U64 R10, R10, 0x3, RZ ;  /* 0x000000030a0a7819 */ /* 0x000fe400000012ff */
[----:B------:R-:W-:Y:S01]  /*f9b0*/  SHF.R.U64 R3, R3, 0x3, RZ ;  /* 0x0000000303037819 */ /* 0x000fe200000012ff */
[----:B------:R-:W-:Y:S01]  /*f9c0*/  SHFL.IDX PT, R124, R101, R12, 0x1c1f ;  /* 0x001c1f0c657c7589 */ /* 0x000fe200000e0000 */
[----:B------:R-:W-:-:S02]  /*f9d0*/  LOP3.LUT R138, R8, R37, RZ, 0x3c, !PT ;  /* 0x00000025088a7212 */ /* 0x000fc400078e3cff */
[----:B------:R-:W-:Y:S01]  /*f9e0*/  LOP3.LUT R136, R14, R91, RZ, 0x3c, !PT ;  /* 0x0000005b0e887212 */ /* 0x000fe200078e3cff */
[----:B------:R-:W-:Y:S01]  /*f9f0*/  SHFL.IDX PT, R132, R109, R12, 0x1c1f ;  /* 0x001c1f0c6d847589 */ /* 0x000fe200000e0000 */
[----:B------:R-:W-:Y:S02]  /*fa00*/  LOP3.LUT R8, R63, 0x380, RZ, 0xc0, !PT ;  /* 0x000003803f087812 */ /* 0x000fe400078ec0ff */
[----:B------:R-:W-:Y:S01]  /*fa10*/  LOP3.LUT R14, R10, R87, RZ, 0x3c, !PT ;  /* 0x000000570a0e7212 */ /* 0x000fe200078e3cff */
[----:B------:R-:W-:Y:S01]  /*fa20*/  SHFL.IDX PT, R91, R69, R12, 0x1c1f ;  /* 0x001c1f0c455b7589 */ /* 0x000fe200000e0000 */
[----:B------:R-:W-:Y:S02]  /*fa30*/  LOP3.LUT R10, R3, R6, RZ, 0x3c, !PT ;  /* 0x00000006030a7212 */ /* 0x000fe400078e3cff */
[----:B------:R-:W-:Y:S01]  /*fa40*/  LOP3.LUT R6, R61, 0x380, RZ, 0xc0, !PT ;  /* 0x000003803d067812 */ /* 0x000fe200078ec0ff */
[----:B------:R-:W-:Y:S01]  /*fa50*/  SHFL.IDX PT, R87, R65, R12, 0x1c1f ;  /* 0x001c1f0c41577589 */ /* 0x000fe200000e0000 */
[----:B------:R-:W-:-:S02]  /*fa60*/  SHF.R.U64 R8, R8, 0x3, RZ ;  /* 0x0000000308087819 */ /* 0x000fc400000012ff */
[----:B------:R-:W-:Y:S01]  /*fa70*/  LOP3.LUT R3, R4, 0x380, RZ, 0xc0, !PT ;  /* 0x0000038004037812 */ /* 0x000fe200078ec0ff */
[----:B------:R-:W-:Y:S01]  /*fa80*/  SHFL.IDX PT, R65, R39, R12, 0x1c1f ;  /* 0x001c1f0c27417589 */ /* 0x000fe200000e0000 */
[----:B------:R-:W-:Y:S02]  /*fa90*/  SHF.R.U64 R6, R6, 0x3, RZ ;  /* 0x0000000306067819 */ /* 0x000fe400000012ff */
[----:B------:R-:W-:Y:S01]  /*faa0*/  LOP3.LUT R37, R94, 0x380, RZ, 0xc0, !PT ;  /* 0x000003805e257812 */ /* 0x000fe200078ec0ff */
[----:B------:R-:W-:Y:S01]  /*fab0*/  SHFL.IDX PT, R131, R131, R12, 0x1c1f ;  /* 0x001c1f0c83837589 */ /* 0x000fe200000e0000 */
[----:B------:R-:W-:Y:S02]  /*fac0*/  LOP3.LUT R140, R8, R63, RZ, 0x3c, !PT ;  /* 0x0000003f088c7212 */ /* 0x000fe400078e3cff */
[----:B------:R-:W-:Y:S01]  /*fad0*/  SHF.R.U64 R3, R3, 0x3, RZ ;  /* 0x0000000303037819 */ /* 0x000fe200000012ff */
[----:B------:R-:W-:Y:S01]  /*fae0*/  SHFL.IDX PT, R63, R81, R12, 0x1c1f ;  /* 0x001c1f0c513f7589 */ /* 0x000fe200000e0000 */
[----:B------:R-:W-:-:S02]  /*faf0*/  LOP3.LUT R6, R6, R61, RZ, 0x3c, !PT ;  /* 0x0000003d06067212 */ /* 0x000fc400078e3cff */
[----:B------:R-:W-:Y:S01]  /*fb00*/  SHF.R.U64 R37, R37, 0x3, RZ ;  /* 0x0000000325257819 */ /* 0x000fe200000012ff */
[----:B------:R0:W-:Y:S01]  /*fb10*/  SHFL.IDX PT, R81, R55, R12, 0x1c1f ;  /* 0x001c1f0c37517589 */ /* 0x0001e200000e0000 */
[----:B------:R-:W-:Y:S02]  /*fb20*/  LOP3.LUT R8, R3, R4, RZ, 0x3c, !PT ;  /* 0x0000000403087212 */ /* 0x000fe400078e3cff */
[----:B------:R-:W-:Y:S01]  /*fb30*/  MOV R136, R136 ;  /* 0x0000008800887202 */ /* 0x000fe20000000f00 */
[----:B------:R-:W-:Y:S01]  /*fb40*/  SHFL.IDX PT, R119, R45, R12, 0x1c1f ;  /* 0x001c1f0c2d777589 */ /* 0x000fe200000e0000 */
[----:B------:R-:W-:Y:S02]  /*fb50*/  MOV R140, R140 ;  /* 0x0000008c008c7202 */ /* 0x000fe40000000f00 */
[----:B------:R-:W-:Y:S01]  /*fb60*/  LOP3.LUT R4, R37, R94, RZ, 0x3c, !PT ;  /* 0x0000005e25047212 */ /* 0x000fe200078e3cff */
[----:B------:R-:W-:Y:S01]  /*fb70*/  SHFL.IDX PT, R127, R127, R12, 0x1c1f ;  /* 0x001c1f0c7f7f7589 */ /* 0x000fe200000e0000 */
[----:B------:R-:W-:-:S02]  /*fb80*/  MOV R137, R14 ;  /* 0x0000000e00897202 */ /* 0x000fc40000000f00 */
[----:B0-----:R-:W-:Y:S01]  /*fb90*/  LOP3.LUT R55, R12, 0x2, RZ, 0x3c, !PT ;  /* 0x000000020c377812 */ /* 0x001fe200078e3cff */
[----:B------:R-:W-:Y:S01]  /*fba0*/  SHFL.IDX PT, R14, R117, R12, 0x1c1f ;  /* 0x001c1f0c750e7589 */ /* 0x000fe200000e0000 */
[----:B------:R-:W-:Y:S02]  /*fbb0*/  MOV R141, R6 ;  /* 0x00000006008d7202 */ /* 0x000fe40000000f00 */
[----:B------:R-:W-:Y:S01]  /*fbc0*/  MOV R37, R26 ;  /* 0x0000001a00257202 */ /* 0x000fe20000000f00 */
[----:B------:R-:W0:Y:S01]  /*fbd0*/  SHFL.IDX PT, R20, R20, R55, 0x1c1f ;  /* 0x001c1f3714147589 */ /* 0x000e2200000e0000 */
[----:B------:R-:W-:Y:S02]  /*fbe0*/  MOV R3, R30 ;  /* 0x0000001e00037202 */ /* 0x000fe40000000f00 */
[----:B------:R-:W-:Y:S01]  /*fbf0*/  MOV R134, R134 ;  /* 0x0000008600867202 */ /* 0x000fe20000000f00 */
[----:B------:R-:W1:Y:S01]  /*fc00*/  SHFL.IDX PT, R24, R24, R55, 0x1c1f ;  /* 0x001c1f3718187589 */ /* 0x000e6200000e0000 */
[----:B------:R-:W-:-:S02]  /*fc10*/  MOV R135, R28 ;  /* 0x0000001c00877202 */ /* 0x000fc40000000f00 */
[----:B------:R-:W-:Y:S01]  /*fc20*/  MOV R142, R4 ;  /* 0x00000004008e7202 */ /* 0x000fe20000000f00 */
[----:B------:R-:W-:Y:S01]  /*fc30*/  SHFL.IDX PT, R69, R48, R55, 0x1c1f ;  /* 0x001c1f3730457589 */ /* 0x000fe200000e0000 */
[----:B------:R-:W-:Y:S02]  /*fc40*/  MOV R138, R138 ;  /* 0x0000008a008a7202 */ /* 0x000fe40000000f00 */
[----:B------:R-:W-:Y:S01]  /*fc50*/  MOV R139, R10 ;  /* 0x0000000a008b7202 */ /* 0x000fe20000000f00 */
[----:B------:R-:W-:Y:S01]  /*fc60*/  SHFL.IDX PT, R146, R72, R55, 0x1c1f ;  /* 0x001c1f3748927589 */ /* 0x000fe200000e0000 */
[----:B------:R-:W-:-:S03]  /*fc70*/  MOV R61, R8 ;  /* 0x00000008003d7202 */ /* 0x000fc60000000f00 */
[----:B------:R-:W-:Y:S04]  /*fc80*/  SHFL.IDX PT, R6, R105, R12, 0x1c1f ;  /* 0x001c1f0c69067589 */ /* 0x000fe800000e0000 */
[----:B------:R-:W-:Y:S04]  /*fc90*/  SHFL.IDX PT, R15, R121, R12, 0x1c1f ;  /* 0x001c1f0c790f7589 */ /* 0x000fe800000e0000 */
[----:B------:R-:W2:Y:S01]  /*fca0*/  SHFL.IDX PT, R154, R32, R55, 0x1c1f ;  /* 0x001c1f37209a7589 */ /* 0x000ea200000e0000 */
[----:B0-----:R-:W-:Y:S02]  /*fcb0*/  SEL R9, R21, R20, P0 ;  /* 0x0000001415097207 */ /* 0x001fe40000000000 */
[----:B------:R-:W-:Y:S01]  /*fcc0*/  SEL R11, R20, R21, P0 ;  /* 0x00000015140b7207 */ /* 0x000fe20000000000 */
[----:B------:R-:W-:Y:S01]  /*fcd0*/  SHFL.IDX PT, R125, R104, R55, 0x1c1f ;  /* 0x001c1f37687d7589 */ /* 0x000fe200000e0000 */
[----:B-1----:R-:W-:-:S02]  /*fce0*/  SEL R8, R13, R24, P0 ;  /* 0x000000180d087207 */ /* 0x002fc40000000000 */
[----:B------:R-:W-:Y:S01]  /*fcf0*/  SEL R10, R24, R13, P0 ;  /* 0x0000000d180a7207 */ /* 0x000fe20000000000 */
[----:B------:R-:W0:Y:S04]  /*fd00*/  SHFL.IDX PT, R48, R120, R55, 0x1c1f ;  /* 0x001c1f3778307589 */ /* 0x000e2800000e0000 */
[----:B------:R-:W-:Y:S04]  /*fd10*/  SHFL.IDX PT, R115, R115, R55, 0x1c1f ;  /* 0x001c1f3773737589 */ /* 0x000fe800000e0000 */
[----:B------:R-:W-:Y:S04]  /*fd20*/  SHFL.IDX PT, R72, R50, R55, 0x1c1f ;  /* 0x001c1f3732487589 */ /* 0x000fe800000e0000 */
[----:B------:R-:W-:Y:S04]  /*fd30*/  SHFL.IDX PT, R26, R33, R12, 0x1c1f ;  /* 0x001c1f0c211a7589 */ /* 0x000fe800000e0000 */
[----:B------:R-:W-:Y:S01]  /*fd40*/  SHFL.IDX PT, R94, R73, R12, 0x1c1f ;  /* 0x001c1f0c495e7589 */ /* 0x000fe200000e0000 */
[----:B--2---:R-:W-:-:S02]  /*fd50*/  SEL R20, R25, R154, P0 ;  /* 0x0000009a19147207 */ /* 0x004fc40000000000 */
[----:B------:R-:W-:Y:S01]  /*fd60*/  SEL R24, R154, R25, P0 ;  /* 0x000000199a187207 */ /* 0x000fe20000000000 */
[----:B------:R-:W-:Y:S04]  /*fd70*/  SHFL.IDX PT, R105, R79, R12, 0x1c1f ;  /* 0x001c1f0c4f697589 */ /* 0x000fe800000e0000 */
[----:B------:R-:W1:Y:S01]  /*fd80*/  SHFL.IDX PT, R27, R36, R55, 0x1c1f ;  /* 0x001c1f37241b7589 */ /* 0x000e6200000e0000 */
[----:B0-----:R-:W-:Y:S02]  /*fd90*/  SEL R13, R15, R48, P0 ;  /* 0x000000300f0d7207 */ /* 0x001fe40000000000 */
[----:B------:R-:W-:Y:S01]  /*fda0*/  SEL R15, R48, R15, P0 ;  /* 0x0000000f300f7207 */ /* 0x000fe20000000000 */
[----:B------:R-:W-:Y:S04]  /*fdb0*/  SHFL.IDX PT, R152, R52, R55, 0x1c1f ;  /* 0x001c1f3734987589 */ /* 0x000fe800000e0000 */
[----:B------:R-:W-:Y:S04]  /*fdc0*/  SHFL.IDX PT, R150, R64, R55, 0x1c1f ;  /* 0x001c1f3740967589 */ /* 0x000fe800000e0000 */
[----:B------:R-:W-:Y:S04]  /*fdd0*/  SHFL.IDX PT, R104, R82, R55, 0x1c1f ;  /* 0x001c1f3752687589 */ /* 0x000fe800000e0000 */
[----:B------:R-:W-:Y:S04]  /*fde0*/  SHFL.IDX PT, R73, R51, R12, 0x1c1f ;  /* 0x001c1f0c33497589 */ /* 0x000fe800000e0000 */
[----:B------:R-:W-:Y:S04]  /*fdf0*/  SHFL.IDX PT, R60, R60, R55, 0x1c1f ;  /* 0x001c1f373c3c7589 */ /* 0x000fe800000e0000 */
[----:B------:R-:W0:Y:S01]  /*fe00*/  SHFL.IDX PT, R148, R68, R55, 0x1c1f ;  /* 0x001c1f3744947589 */ /* 0x000e2200000e0000 */
[----:B-1----:R-:W-:-:S02]  /*fe10*/  SEL R21, R26, R27, P0 ;  /* 0x0000001b1a157207 */ /* 0x002fc40000000000 */
[----:B------:R-:W-:Y:S01]  /*fe20*/  SEL R25, R27, R26, P0 ;  /* 0x0000001a1b197207 */ /* 0x000fe20000000000 */
[----:B------:R-:W-:Y:S04]  /*fe30*/  SHFL.IDX PT, R47, R108, R55, 0x1c1f ;  /* 0x001c1f376c2f7589 */ /* 0x000fe800000e0000 */
[----:B------:R-:W1:Y:S04]  /*fe40*/  SHFL.IDX PT, R52, R38, R55, 0x1c1f ;  /* 0x001c1f3726347589 */ /* 0x000e6800000e0000 */
[----:B------:R-:W2:Y:S04]  /*fe50*/  SHFL.IDX PT, R64, R34, R55, 0x1c1f ;  /* 0x001c1f3722407589 */ /* 0x000ea800000e0000 */
[----:B------:R-:W-:Y:S04]  /*fe60*/  SHFL.IDX PT, R31, R89, R12, 0x1c1f ;  /* 0x001c1f0c591f7589 */ /* 0x000fe800000e0000 */
[----:B------:R-:W-:Y:S04]  /*fe70*/  SHFL.IDX PT, R30, R93, R12, 0x1c1f ;  /* 0x001c1f0c5d1e7589 */ /* 0x000fe800000e0000 */
[----:B------:R-:W3:Y:S01]  /*fe80*/  SHFL.IDX PT, R51, R40, R55, 0x1c1f ;  /* 0x001c1f3728337589 */ /* 0x000ee200000e0000 */
[----:B0-----:R-:W-:-:S03]  /*fe90*/  SEL R83, R87, R148, P0 ;  /* 0x0000009457537207 */ /* 0x001fc60000000000 */
[----:B------:R-:W-:Y:S04]  /*fea0*/  SHFL.IDX PT, R36, R92, R55, 0x1c1f ;  /* 0x001c1f375c247589 */ /* 0x000fe800000e0000 */
[----:B------:R-:W0:Y:S01]  /*feb0*/  SHFL.IDX PT, R68, R42, R55, 0x1c1f ;  /* 0x001c1f372a447589 */ /* 0x000e2200000e0000 */
[----:B-1----:R-:W-:Y:S02]  /*fec0*/  SEL R27, R49, R52, P0 ;  /* 0x00000034311b7207 */ /* 0x002fe40000000000 */
[----:B------:R-:W-:Y:S01]  /*fed0*/  SEL R49, R52, R49, P0 ;  /* 0x0000003134317207 */ /* 0x000fe20000000000 */
[----:B------:R-:W-:Y:S01]  /*fee0*/  SHFL.IDX PT, R108, R86, R55, 0x1c1f ;  /* 0x001c1f37566c7589 */ /* 0x000fe200000e0000 */
[----:B--2---:R-:W-:Y:S02]  /*fef0*/  SEL R26, R123, R64, P0 ;  /* 0x000000407b1a7207 */ /* 0x004fe40000000000 */
[----:B------:R-:W-:Y:S01]  /*ff00*/  SEL R48, R64, R123, P0 ;  /* 0x0000007b40307207 */ /* 0x000fe20000000000 */
[----:B------:R1:W-:Y:S01]  /*ff10*/  SHFL.IDX PT, R33, R85, R12, 0x1c1f ;  /* 0x001c1f0c55217589 */ /* 0x0003e200000e0000 */
[----:B------:R-:W-:-:S03]  /*ff20*/  SEL R123, R6, R47, P0 ;  /* 0x0000002f067b7207 */ /* 0x000fc60000000000 */
[----:B------:R2:W-:Y:S04]  /*ff30*/  SHFL.IDX PT, R89, R67, R12, 0x1c1f ;  /* 0x001c1f0c43597589 */ /* 0x0005e800000e0000 */
[----:B------:R-:W-:Y:S01]  /*ff40*/  SHFL.IDX PT, R93, R76, R55, 0x1c1f ;  /* 0x001c1f374c5d7589 */ /* 0x000fe200000e0000 */
[----:B---3--:R-:W-:Y:S02]  /*ff50*/  SEL R50, R130, R51, P0 ;  /* 0x0000003382327207 */ /* 0x008fe40000000000 */
[----:B-1----:R-:W-:Y:S01]  /*ff60*/  SEL R85, R148, R87, P0 ;  /* 0x0000005794557207 */ /* 0x002fe20000000000 */
[----:B------:R-:W-:Y:S01]  /*ff70*/  SHFL.IDX PT, R40, R88, R55, 0x1c1f ;  /* 0x001c1f3758287589 */ /* 0x000fe200000e0000 */
[----:B------:R-:W-:Y:S02]  /*ff80*/  SEL R52, R51, R130, P0 ;  /* 0x0000008233347207 */ /* 0x000fe40000000000 */
[----:B--2---:R-:W-:Y:S01]  /*ff90*/  SEL R67, R119, R152, P0 ;  /* 0x0000009877437207 */ /* 0x004fe20000000000 */
[----:B------:R-:W1:Y:S01]  /*ffa0*/  SHFL.IDX PT, R133, R112, R55, 0x1c1f ;  /* 0x001c1f3770857589 */ /* 0x000e6200000e0000 */
[----:B0-----:R-:W-:-:S02]  /*ffb0*/  SEL R64, R68, R65, P0 ;  /* 0x0000004144407207 */ /* 0x001fc40000000000 */
[----:B------:R-:W-:Y:S01]  /*ffc0*/  SEL R109, R36, R31, P0 ;  /* 0x0000001f246d7207 */ /* 0x000fe20000000000 */
[----:B------:R0:W2:Y:S04]  /*ffd0*/  SHFL.IDX PT, R92, R70, R55, 0x1c1f ;  /* 0x001c1f37465c7589 */ /* 0x0000a800000e0000 */
[----:B------:R-:W-:Y:S04]  /*ffe0*/  SHFL.IDX PT, R42, R95, R55, 0x1c1f ;  /* 0x001c1f375f2a7589 */ /* 0x000fe800000e0000 */
[----:B------:R-:W3:Y:S01]  /*fff0*/  SHFL.IDX PT, R53, R44, R55, 0x1c1f ;  /* 0x001c1f372c357589 */ /* 0x000ee200000e0000 */
[----:B0-----:R-:W-:-:S03]  /*10000*/  SEL R70, R77, R72, P0 ;  /* 0x000000484d467207 */ /* 0x001fc60000000000 */
[----:B------:R0:W-:Y:S01]  /*10010*/  SHFL.IDX PT, R76, R54, R55, 0x1c1f ;  /* 0x001c1f37364c7589 */ /* 0x0001e200000e0000 */
[----:B------:R-:W-:Y:S02]  /*10020*/  SEL R72, R72, R77, P0 ;  /* 0x0000004d48487207 */ /* 0x000fe40000000000 */
[----:B------:R-:W-:Y:S01]  /*10030*/  SEL R77, R60, R103, P0 ;  /* 0x000000673c4d7207 */ /* 0x000fe20000000000 */
[----:B------:R4:W-:Y:S04]  /*10040*/  SHFL.IDX PT, R112, R90, R55, 0x1c1f ;  /* 0x001c1f375a707589 */ /* 0x0009e800000e0000 */
[----:B------:R-:W3:Y:S01]  /*10050*/  SHFL.IDX PT, R46, R46, R55, 0x1c1f ;  /* 0x001c1f372e2e7589 */ /* 0x000ee200000e0000 */
[----:B-1----:R-:W-:Y:S02]  /*10060*/  SEL R130, R132, R133, P0 ;  /* 0x0000008584827207 */ /* 0x002fe40000000000 */
[----:B0-----:R-:W-:Y:S01]  /*10070*/  SEL R54, R65, R68, P0 ;  /* 0x0000004441367207 */ /* 0x001fe20000000000 */
[----:B------:R-:W-:Y:S01]  /*10080*/  SHFL.IDX PT, R29, R97, R12, 0x1c1f ;  /* 0x001c1f0c611d7589 */ /* 0x000fe200000e0000 */
[----:B------:R-:W-:-:S02]  /*10090*/  SEL R68, R69, R122, P0 ;  /* 0x0000007a45447207 */ /* 0x000fc40000000000 */
[----:B--2---:R-:W-:Y:S01]  /*100a0*/  SEL R87, R89, R92, P0 ;  /* 0x0000005c59577207 */ /* 0x004fe20000000000 */
[----:B------:R0:W-:Y:S01]  /*100b0*/  SHFL.IDX PT, R4, R113, R12, 0x1c1f ;  /* 0x001c1f0c71047589 */ /* 0x0001e200000e0000 */
[----:B------:R-:W-:Y:S02]  /*100c0*/  SEL R89, R92, R89, P0 ;  /* 0x000000595c597207 */ /* 0x000fe40000000000 */
[----:B----4-:R-:W-:Y:S01]  /*100d0*/  SEL R90, R91, R146, P0 ;  /* 0x000000925b5a7207 */ /* 0x010fe20000000000 */
[----:B------:R-:W-:Y:S01]  /*100e0*/  SHFL.IDX PT, R129, R129, R12, 0x1c1f ;  /* 0x001c1f0c81817589 */ /* 0x000fe200000e0000 */
[----:B---3--:R-:W-:Y:S02]  /*100f0*/  SEL R51, R126, R53, P0 ;  /* 0x000000357e337207 */ /* 0x008fe40000000000 */
        /* <DEDUP_REMOVED lines=10> */
[----:B------:R-:W-:Y:S04]  /*101a0*/  SHFL.IDX PT, R32, R100, R55, 0x1c1f ;  /* 0x001c1f3764207589 */ /* 0x000fe800000e0000 */
[----:B------:R-:W0:Y:S04]  /*101b0*/  SHFL.IDX PT, R117, R96, R55, 0x1c1f ;  /* 0x001c1f3760757589 */ /* 0x000e2800000e0000 */
[----:B------:R0:W-:Y:S04]  /*101c0*/  SHFL.IDX PT, R45, R116, R55, 0x1c1f ;  /* 0x001c1f37742d7589 */ /* 0x0001e800000e0000 */
[----:B------:R-:W1:Y:S04]  /*101d0*/  SHFL.IDX PT, R118, R118, R55, 0x1c1f ;  /* 0x001c1f3776767589 */ /* 0x000e6800000e0000 */
[----:B------:R-:W2:Y:S04]  /*101e0*/  SHFL.IDX PT, R58, R58, R55, 0x1c1f ;  /* 0x001c1f373a3a7589 */ /* 0x000ea800000e0000 */
[----:B------:R3:W4:Y:S04]  /*101f0*/  SHFL.IDX PT, R88, R66, R55, 0x1c1f ;  /* 0x001c1f3742587589 */ /* 0x00072800000e0000 */
[----:B------:R-:W-:Y:S04]  /*10200*/  SHFL.IDX PT, R59, R59, R12, 0x1c1f ;  /* 0x001c1f0c3b3b7589 */ /* 0x000fe800000e0000 */
[----:B------:R1:W-:Y:S01]  /*10210*/  SHFL.IDX PT, R97, R75, R12, 0x1c1f ;  /* 0x001c1f0c4b617589 */ /* 0x0003e200000e0000 */
[----:B0-----:R-:W-:-:S02]  /*10220*/  SEL R116, R117, R30, P0 ;  /* 0x0000001e75747207 */ /* 0x001fc40000000000 */
[----:B---3--:R-:W-:Y:S01]  /*10230*/  SEL R66, R122, R69, P0 ;  /* 0x000000457a427207 */ /* 0x008fe20000000000 */
[----:B------:R0:W-:Y:S01]  /*10240*/  SHFL.IDX PT, R28, R111, R12, 0x1c1f ;  /* 0x001c1f0c6f1c7589 */ /* 0x0001e200000e0000 */
[----:B------:R-:W-:Y:S02]  /*10250*/  SEL R122, R124, R125, P0 ;  /* 0x0000007d7c7a7207 */ /* 0x000fe40000000000 */
[----:B------:R-:W-:Y:S01]  /*10260*/  SEL R124, R125, R124, P0 ;  /* 0x0000007c7d7c7207 */ /* 0x000fe20000000000 */
[----:B------:R-:W3:Y:S01]  /*10270*/  SHFL.IDX PT, R62, R62, R55, 0x1c1f ;  /* 0x001c1f373e3e7589 */ /* 0x000ee200000e0000 */
[----:B-1----:R-:W-:Y:S02]  /*10280*/  SEL R5, R151, R118, P0 ;  /* 0x0000007697057207 */ /* 0x002fe40000000000 */
[----:B------:R-:W-:Y:S01]  /*10290*/  SEL R75, R103, R60, P0 ;  /* 0x0000003c674b7207 */ /* 0x000fe20000000000 */
[----:B------:R2:W1:Y:S01]  /*102a0*/  SHFL.IDX PT, R100, R78, R55, 0x1c1f ;  /* 0x001c1f374e647589 */ /* 0x00046200000e0000 */
[----:B------:R-:W-:-:S02]  /*102b0*/  SEL R103, R43, R108, P0 ;  /* 0x0000006c2b677207 */ /* 0x000fc40000000000 */
[----:B0-----:R-:W-:Y:S01]  /*102c0*/  SEL R111, R41, R42, P0 ;  /* 0x0000002a296f7207 */ /* 0x001fe20000000000 */
[----:B------:R-:W0:Y:S01]  /*102d0*/  SHFL.IDX PT, R120, R98, R55, 0x1c1f ;  /* 0x001c1f3762787589 */ /* 0x000e2200000e0000 */
[----:B------:R-:W-:Y:S02]  /*102e0*/  F2FP.BF16.F32.PACK_AB R42, R11, R10 ;  /* 0x0000000a0b2a723e */ /* 0x000fe400000010ff */
[----:B------:R-:W-:Y:S01]  /*102f0*/  SEL R7, R118, R151, P0 ;  /* 0x0000009776077207 */ /* 0x000fe20000000000 */
[----:B------:R3:W0:Y:S01]  /*10300*/  SHFL.IDX PT, R143, R114, R55, 0x1c1f ;  /* 0x001c1f37728f7589 */ /* 0x00062200000e0000 */
[----:B------:R-:W-:Y:S02]  /*10310*/  SEL R69, R152, R119, P0 ;  /* 0x0000007798457207 */ /* 0x000fe40000000000 */
[----:B--2---:R-:W-:Y:S01]  /*10320*/  SEL R78, R81, R58, P0 ;  /* 0x0000003a514e7207 */ /* 0x004fe20000000000 */
[----:B------:R-:W2:Y:S01]  /*10330*/  SHFL.IDX PT, R57, R57, R12, 0x1c1f ;  /* 0x001c1f0c39397589 */ /* 0x000ea200000e0000 */
[----:B----4-:R-:W-:-:S02]  /*10340*/  SEL R86, R129, R88, P0 ;  /* 0x0000005881567207 */ /* 0x010fc40000000000 */
[----:B------:R-:W-:Y:S01]  /*10350*/  SEL R125, R47, R6, P0 ;  /* 0x000000062f7d7207 */ /* 0x000fe20000000000 */
[----:B------:R4:W-:Y:S01]  /*10360*/  SHFL.IDX PT, R101, R71, R12, 0x1c1f ;  /* 0x001c1f0c47657589 */ /* 0x0009e200000e0000 */
[----:B------:R-:W-:Y:S02]  /*10370*/  SEL R133, R45, R4, P0 ;  /* 0x000000042d857207 */ /* 0x000fe40000000000 */
[----:B---3--:R-:W-:Y:S01]  /*10380*/  SEL R114, R30, R117, P0 ;  /* 0x000000751e727207 */ /* 0x008fe20000000000 */
[----:B------:R-:W-:Y:S01]  /*10390*/  SHFL.IDX PT, R35, R149, R12, 0x1c1f ;  /* 0x001c1f0c95237589 */ /* 0x000fe200000e0000 */
[----:B------:R-:W-:Y:S02]  /*103a0*/  SEL R79, R59, R62, P0 ;  /* 0x0000003e3b4f7207 */ /* 0x000fe40000000000 */
[----:B------:R-:W-:Y:S01]  /*103b0*/  SEL R88, R88, R129, P0 ;  /* 0x0000008158587207 */ /* 0x000fe20000000000 */
[----:B------:R3:W2:Y:S01]  /*103c0*/  SHFL.IDX PT, R96, R74, R55, 0x1c1f ;  /* 0x001c1f374a607589 */ /* 0x0006a200000e0000 */
[----:B-1----:R-:W-:-:S02]  /*103d0*/  SEL R95, R97, R100, P0 ;  /* 0x00000064615f7207 */ /* 0x002fc40000000000 */
[----:B----4-:R-:W-:Y:S01]  /*103e0*/  SEL R71, R73, R76, P0 ;  /* 0x0000004c49477207 */ /* 0x010fe20000000000 */
[----:B------:R1:W4:Y:S01]  /*103f0*/  SHFL.IDX PT, R34, R110, R55, 0x1c1f ;  /* 0x001c1f376e227589 */ /* 0x00032200000e0000 */
[----:B------:R-:W-:Y:S02]  /*10400*/  SEL R73, R76, R73, P0 ;  /* 0x000000494c497207 */ /* 0x000fe40000000000 */
[----:B------:R-:W-:Y:S01]  /*10410*/  SEL R76, R56, R107, P0 ;  /* 0x0000006b384c7207 */ /* 0x000fe20000000000 */
[----:B------:R-:W-:Y:S01]  /*10420*/  SHFL.IDX PT, R39, R145, R12, 0x1c1f ;  /* 0x001c1f0c91277589 */ /* 0x000fe200000e0000 */
[----:B------:R-:W-:Y:S02]  /*10430*/  SEL R117, R32, R29, P0 ;  /* 0x0000001d20757207 */ /* 0x000fe40000000000 */
[----:B---3--:R-:W-:Y:S01]  /*10440*/  SEL R74, R107, R56, P0 ;  /* 0x000000386b4a7207 */ /* 0x008fe20000000000 */
[----:B------:R3:W4:Y:S01]  /*10450*/  SHFL.IDX PT, R44, R80, R55, 0x1c1f ;  /* 0x001c1f37502c7589 */ /* 0x00072200000e0000 */
[----:B------:R-:W-:-:S02]  /*10460*/  SEL R107, R31, R36, P0 ;  /* 0x000000241f6b7207 */ /* 0x000fc40000000000 */
[----:B-1----:R-:W-:Y:S01]  /*10470*/  SEL R110, R131, R112, P0 ;  /* 0x00000070836e7207 */ /* 0x002fe20000000000 */
[----:B------:R1:W4:Y:S01]  /*10480*/  SHFL.IDX PT, R38, R102, R55, 0x1c1f ;  /* 0x001c1f3766267589 */ /* 0x00032200000e0000 */
[----:B------:R-:W-:Y:S02]  /*10490*/  SEL R112, R112, R131, P0 ;  /* 0x0000008370707207 */ /* 0x000fe40000000000 */
[----:B------:R-:W-:Y:S01]  /*104a0*/  SEL R131, R4, R45, P0 ;  /* 0x0000002d04837207 */ /* 0x000fe20000000000 */
[----:B------:R-:W4:Y:S01]  /*104b0*/  SHFL.IDX PT, R144, R84, R55, 0x1c1f ;  /* 0x001c1f3754907589 */ /* 0x000f2200000e0000 */
[----:B0-----:R-:W-:Y:S02]  /*104c0*/  SEL R118, R121, R120, P0 ;  /* 0x0000007879767207 */ /* 0x001fe40000000000 */
[----:B---3--:R-:W-:Y:S01]  /*104d0*/  SEL R80, R58, R81, P0 ;  /* 0x000000513a507207 */ /* 0x008fe20000000000 */
[----:B------:R0:W-:Y:S01]  /*104e0*/  SHFL.IDX PT, R128, R147, R12, 0x1c1f ;  /* 0x001c1f0c93807589 */ /* 0x0001e200000e0000 */
[----:B------:R-:W-:-:S02]  /*104f0*/  SEL R81, R62, R59, P0 ;  /* 0x0000003b3e517207 */ /* 0x000fc40000000000 */
[----:B-1----:R-:W-:Y:S01]  /*10500*/  SEL R102, R105, R104, P0 ;  /* 0x0000006869667207 */ /* 0x002fe20000000000 */
[----:B------:R1:W3:Y:S01]  /*10510*/  SHFL.IDX PT, R145, R106, R55, 0x1c1f ;  /* 0x001c1f376a917589 */ /* 0x0002e200000e0000 */
[----:B------:R-:W-:Y:S02]  /*10520*/  SEL R104, R104, R105, P0 ;  /* 0x0000006968687207 */ /* 0x000fe40000000000 */
[----:B------:R-:W-:Y:S02]  /*10530*/  SEL R105, R108, R43, P0 ;  /* 0x0000002b6c697207 */ /* 0x000fe40000000000 */
[----:B------:R-:W-:Y:S02]  /*10540*/  SEL R108, R40, R33, P0 ;  /* 0x00000021286c7207 */ /* 0x000fe40000000000 */
[----:B0-----:R-:W-:Y:S02]  /*10550*/  SEL R12, R14, R115, P0 ;  /* 0x000000730e0c7207 */ /* 0x001fe40000000000 */
[----:B------:R-:W-:-:S02]  /*10560*/  SEL R14, R115, R14, P0 ;  /* 0x0000000e730e7207 */ /* 0x000fc40000000000 */
[----:B-1----:R-:W-:Y:S02]  /*10570*/  SEL R106, R33, R40, P0 ;  /* 0x00000028216a7207 */ /* 0x002fe40000000000 */
[----:B------:R-:W-:Y:S02]  /*10580*/  F2FP.BF16.F32.PACK_AB R40, R9, R8 ;  /* 0x000000080928723e */ /* 0x000fe400000010ff */
[----:B------:R-:W-:Y:S02]  /*10590*/  F2FP.BF16.F32.PACK_AB R41, R13, R12 ;  /* 0x0000000c0d29723e */ /* 0x000fe400000010ff */
[----:B------:R-:W-:Y:S02]  /*105a0*/  F2FP.BF16.F32.PACK_AB R43, R15, R14 ;  /* 0x0000000e0f2b723e */ /* 0x000fe400000010ff */
[----:B------:R-:W-:Y:S02]  /*105b0*/  SEL R55, R127, R46, P0 ;  /* 0x0000002e7f377207 */ /* 0x000fe40000000000 */
[----:B------:R-:W-:Y:S01]  /*105c0*/  SEL R115, R29, R32, P0 ;  /* 0x000000201d737207 */ /* 0x000fe20000000000 */
[----:B------:R0:W-:Y:S01]  /*105d0*/  STSM.16.M88.4 [R37], R40 ;  /* 0x0000002825007844 */ /* 0x0001e20000000200 */
[----:B------:R-:W-:-:S02]  /*105e0*/  SEL R4, R28, R143, P0 ;  /* 0x0000008f1c047207 */ /* 0x000fc40000000000 */
[----:B------:R-:W-:Y:S02]  /*105f0*/  SEL R6, R143, R28, P0 ;  /* 0x0000001c8f067207 */ /* 0x000fe40000000000 */
[----:B--2---:R-:W-:Y:S02]  /*10600*/  SEL R82, R57, R150, P0 ;  /* 0x0000009639527207 */ /* 0x004fe40000000000 */
[----:B------:R-:W-:Y:S02]  /*10610*/  SEL R84, R150, R57, P0 ;  /* 0x0000003996547207 */ /* 0x000fe40000000000 */
[----:B------:R-:W-:Y:S02]  /*10620*/  SEL R94, R101, R96, P0 ;  /* 0x00000060655e7207 */ /* 0x000fe40000000000 */
[----:B------:R-:W-:Y:S02]  /*10630*/  SEL R97, R100, R97, P0 ;  /* 0x0000006164617207 */ /* 0x000fe40000000000 */
[----:B------:R-:W-:-:S02]  /*10640*/  SEL R120, R120, R121, P0 ;  /* 0x0000007978787207 */ /* 0x000fc40000000000 */
[----:B----4-:R-:W-:Y:S02]  /*10650*/  SEL R127, R35, R34, P0 ;  /* 0x00000022237f7207 */ /* 0x010fe40000000000 */
[----:B------:R-:W-:Y:S02]  /*10660*/  SEL R129, R34, R35, P0 ;  /* 0x0000002322817207 */ /* 0x000fe40000000000 */
[----:B------:R-:W-:Y:S02]  /*10670*/  F2FP.BF16.F32.PACK_AB R28, R21, R20 ;  /* 0x00000014151c723e */ /* 0x000fe400000010ff */
        /* <DEDUP_REMOVED lines=14> */
[----:B------:R-:W-:Y:S01]  /*10760*/  SEL R101, R144, R63, P0 ;  /* 0x0000003f90657207 */ /* 0x000fe20000000000 */
[----:B------:R2:W-:Y:S01]  /*10770*/  STSM.16.M88.4 [R142], R32 ;  /* 0x000000208e007844 */ /* 0x0005e20000000200 */
[----:B------:R-:W-:-:S02]  /*10780*/  F2FP.BF16.F32.PACK_AB R36, R67, R66 ;  /* 0x000000424324723e */ /* 0x000fc400000010ff */
[----:B------:R-:W-:Y:S02]  /*10790*/  F2FP.BF16.F32.PACK_AB R38, R69, R68 ;  /* 0x000000444526723e */ /* 0x000fe400000010ff */
[----:B------:R-:W-:Y:S02]  /*107a0*/  F2FP.BF16.F32.PACK_AB R39, R73, R72 ;  /* 0x000000484927723e */ /* 0x000fe400000010ff */
[----:B0-----:R-:W-:Y:S02]  /*107b0*/  F2FP.BF16.F32.PACK_AB R37, R71, R70 ;  /* 0x000000464725723e */ /* 0x001fe400000010ff */
[----:B------:R-:W-:Y:S02]  /*107c0*/  F2FP.BF16.F32.PACK_AB R40, R75, R74 ;  /* 0x0000004a4b28723e */ /* 0x000fe400000010ff */
[----:B------:R-:W-:Y:S01]  /*107d0*/  F2FP.BF16.F32.PACK_AB R42, R77, R76 ;  /* 0x0000004c4d2a723e */ /* 0x000fe200000010ff */
[----:B------:R0:W-:Y:S01]  /*107e0*/  STSM.16.M88.4 [R141], R36 ;  /* 0x000000248d007844 */ /* 0x0001e20000000200 */
[----:B------:R-:W-:-:S02]  /*107f0*/  F2FP.BF16.F32.PACK_AB R43, R81, R80 ;  /* 0x00000050512b723e */ /* 0x000fc400000010ff */
[----:B------:R-:W-:Y:S02]  /*10800*/  F2FP.BF16.F32.PACK_AB R41, R79, R78 ;  /* 0x0000004e4f29723e */ /* 0x000fe400000010ff */
[----:B---3--:R-:W-:Y:S02]  /*10810*/  SEL R126, R128, R145, P0 ;  /* 0x00000091807e7207 */ /* 0x008fe40000000000 */
[----:B------:R-:W-:Y:S01]  /*10820*/  F2FP.BF16.F32.PACK_AB R44, R83, R82 ;  /* 0x00000052532c723e */ /* 0x000fe200000010ff */
[----:B------:R3:W-:Y:S01]  /*10830*/  STSM.16.M88.4 [R140], R40 ;  /* 0x000000288c007844 */ /* 0x0007e20000000200 */
[----:B------:R-:W-:Y:S02]  /*10840*/  F2FP.BF16.F32.PACK_AB R46, R85, R84 ;  /* 0x00000054552e723e */ /* 0x000fe400000010ff */
[----:B------:R-:W-:Y:S02]  /*10850*/  F2FP.BF16.F32.PACK_AB R47, R89, R88 ;  /* 0x00000058592f723e */ /* 0x000fe400000010ff */
[----:B------:R-:W-:-:S02]  /*10860*/  F2FP.BF16.F32.PACK_AB R45, R87, R86 ;  /* 0x00000056572d723e */ /* 0x000fc400000010ff */
[----:B------:R-:W-:Y:S02]  /*10870*/  SEL R128, R145, R128, P0 ;  /* 0x0000008091807207 */ /* 0x000fe40000000000 */
[----:B------:R-:W-:Y:S01]  /*10880*/  F2FP.BF16.F32.PACK_AB R56, R91, R90 ;  /* 0x0000005a5b38723e */ /* 0x000fe200000010ff */
[----:B------:R-:W-:Y:S01]  /*10890*/  STSM.16.M88.4 [R139], R44 ;  /* 0x0000002c8b007844 */ /* 0x000fe20000000200 */
[----:B------:R-:W-:Y:S02]  /*108a0*/  F2FP.BF16.F32.PACK_AB R58, R93, R92 ;  /* 0x0000005c5d3a723e */ /* 0x000fe400000010ff */
[----:B------:R-:W-:Y:S02]  /*108b0*/  F2FP.BF16.F32.PACK_AB R59, R97, R96 ;  /* 0x00000060613b723e */ /* 0x000fe400000010ff */
[----:B------:R-:W-:Y:S02]  /*108c0*/  F2FP.BF16.F32.PACK_AB R57, R95, R94 ;  /* 0x0000005e5f39723e */ /* 0x000fe400000010ff */
[----:B------:R-:W-:-:S02]  /*108d0*/  F2FP.BF16.F32.PACK_AB R60, R99, R98 ;  /* 0x00000062633c723e */ /* 0x000fc400000010ff */
[----:B------:R-:W-:Y:S01]  /*108e0*/  F2FP.BF16.F32.PACK_AB R62, R101, R100 ;  /* 0x00000064653e723e */ /* 0x000fe200000010ff */
[----:B------:R-:W-:Y:S01]  /*108f0*/  STSM.16.M88.4 [R138], R56 ;  /* 0x000000388a007844 */ /* 0x000fe20000000200 */
[----:B------:R-:W-:Y:S02]  /*10900*/  F2FP.BF16.F32.PACK_AB R63, R105, R104 ;  /* 0x00000068693f723e */ /* 0x000fe400000010ff */
[----:B-1----:R-:W-:Y:S02]  /*10910*/  F2FP.BF16.F32.PACK_AB R61, R103, R102 ;  /* 0x00000066673d723e */ /* 0x002fe400000010ff */
[----:B------:R-:W-:Y:S02]  /*10920*/  F2FP.BF16.F32.PACK_AB R28, R107, R106 ;  /* 0x0000006a6b1c723e */ /* 0x000fe400000010ff */
[----:B------:R-:W-:Y:S01]  /*10930*/  F2FP.BF16.F32.PACK_AB R30, R109, R108 ;  /* 0x0000006c6d1e723e */ /* 0x000fe200000010ff */
[----:B------:R-:W-:Y:S01]  /*10940*/  STSM.16.M88.4 [R137], R60 ;  /* 0x0000003c89007844 */ /* 0x000fe20000000200 */
[----:B------:R-:W-:-:S02]  /*10950*/  F2FP.BF16.F32.PACK_AB R31, R113, R112 ;  /* 0x00000070711f723e */ /* 0x000fc400000010ff */
[----:B------:R-:W-:Y:S02]  /*10960*/  F2FP.BF16.F32.PACK_AB R29, R111, R110 ;  /* 0x0000006e6f1d723e */ /* 0x000fe400000010ff */
[----:B--2---:R-:W-:Y:S02]  /*10970*/  F2FP.BF16.F32.PACK_AB R32, R115, R114 ;  /* 0x000000727320723e */ /* 0x004fe400000010ff */
[----:B------:R-:W-:Y:S01]  /*10980*/  F2FP.BF16.F32.PACK_AB R34, R117, R116 ;  /* 0x000000747522723e */ /* 0x000fe200000010ff */
[----:B------:R1:W-:Y:S01]  /*10990*/  STSM.16.M88.4 [R136], R28 ;  /* 0x0000001c88007844 */ /* 0x0003e20000000200 */
[----:B------:R-:W-:Y:S02]  /*109a0*/  F2FP.BF16.F32.PACK_AB R35, R121, R120 ;  /* 0x000000787923723e */ /* 0x000fe400000010ff */
[----:B------:R-:W-:Y:S02]  /*109b0*/  F2FP.BF16.F32.PACK_AB R33, R119, R118 ;  /* 0x000000767721723e */ /* 0x000fe400000010ff */
[----:B0-----:R-:W-:-:S02]  /*109c0*/  F2FP.BF16.F32.PACK_AB R36, R123, R122 ;  /* 0x0000007a7b24723e */ /* 0x001fc400000010ff */
[----:B------:R-:W-:Y:S01]  /*109d0*/  F2FP.BF16.F32.PACK_AB R38, R125, R124 ;  /* 0x0000007c7d26723e */ /* 0x000fe200000010ff */
[----:B------:R-:W-:Y:S01]  /*109e0*/  STSM.16.M88.4 [R135], R32 ;  /* 0x0000002087007844 */ /* 0x000fe20000000200 */
[----:B------:R-:W-:Y:S02]  /*109f0*/  F2FP.BF16.F32.PACK_AB R39, R129, R128 ;  /* 0x000000808127723e */ /* 0x000fe400000010ff */
[----:B------:R-:W-:Y:S02]  /*10a00*/  F2FP.BF16.F32.PACK_AB R37, R127, R126 ;  /* 0x0000007e7f25723e */ /* 0x000fe400000010ff */
[----:B---3--:R-:W-:Y:S02]  /*10a10*/  F2FP.BF16.F32.PACK_AB R41, R5, R4 ;  /* 0x000000040529723e */ /* 0x008fe400000010ff */
[----:B------:R-:W-:Y:S01]  /*10a20*/  F2FP.BF16.F32.PACK_AB R42, R133, R132 ;  /* 0x00000084852a723e */ /* 0x000fe200000010ff */
[----:B------:R-:W-:Y:S01]  /*10a30*/  STSM.16.M88.4 [R134], R36 ;  /* 0x0000002486007844 */ /* 0x000fe20000000200 */
[----:B------:R-:W-:Y:S01]  /*10a40*/  F2FP.BF16.F32.PACK_AB R43, R7, R6 ;  /* 0x00000006072b723e */ /* 0x000fe200000010ff */
[----:B-1----:R-:W-:Y:S01]  /*10a50*/  IMAD.U32 R28, RZ, RZ, UR10 ;  /* 0x0000000aff1c7e24 */ /* 0x002fe2000f8e00ff */
[----:B------:R-:W-:Y:S01]  /*10a60*/  F2FP.BF16.F32.PACK_AB R40, R131, R130 ;  /* 0x000000828328723e */ /* 0x000fe200000010ff */
[----:B------:R-:W-:Y:S01]  /*10a70*/  IMAD.U32 R29, RZ, RZ, UR11 ;  /* 0x0000000bff1d7e24 */ /* 0x000fe2000f8e00ff */
[----:B------:R-:W-:Y:S01]  /*10a80*/  ISETP.NE.U32.AND P0, PT, RZ, UR12, PT ;  /* 0x0000000cff007c0c */ /* 0x000fe2000bf05070 */
[----:B------:R-:W-:-:S02]  /*10a90*/  ULDC.64 UR10, c[0x0][0xc08] ;  /* 0x00030200000a7ab9 */ /* 0x000fc40000000a00 */
[----:B------:R0:W-:Y:S01]  /*10aa0*/  STSM.16.M88.4 [R3], R40 ;  /* 0x0000002803007844 */ /* 0x0001e20000000200 */
[----:B------:R-:W-:Y:S01]  /*10ab0*/  ISETP.NE.AND.EX P0, PT, RZ, UR13, PT, P0 ;  /* 0x0000000dff007c0c */ /* 0x000fe2000bf05300 */
[----:B------:R-:W-:Y:S08]  /*10ac0*/  BAR.SYNC.DEFER_BLOCKING 0x1, 0x100 ;  /* 0x0044000000007b1d */ /* 0x000ff00000010000 */
[----:B0-----:R-:W0:Y:S04]  /*10ad0*/  LDC R3, c[0x0][0xbe8] ;  /* 0x0002fa00ff037b82 */ /* 0x001e280000000800 */
[----:B------:R-:W2:Y:S01]  /*10ae0*/  @P0 LDG.E R44, desc[UR56][R28.64] ;  /* 0x000000381c2c0981 */ /* 0x000ea2000c1e1900 */
[----:B------:R-:W-:-:S02]  /*10af0*/  UISETP.NE.U32.AND UP0, UPT, UR10, URZ, UPT ;  /* 0x0000003f0a00728c */ /* 0x000fc4000bf05070 */
[----:B------:R-:W-:Y:S02]  /*10b00*/  UISETP.GT.AND UP1, UPT, UR47, 0x1, UPT ;  /* 0x000000012f00788c */ /* 0x000fe4000bf24270 */
[----:B------:R-:W-:Y:S01]  /*10b10*/  UISETP.NE.AND.EX UP0, UPT, UR11, URZ, UPT, UP0 ;  /* 0x0000003f0b00728c */ /* 0x000fe2000bf05300 */
[----:B------:R-:W-:Y:S01]  /*10b20*/  UMOV UR19, 0x9b8 ;  /* 0x000009b800137882 */ /* 0x000fe20000000000 */
[----:B------:R-:W-:Y:S01]  /*10b30*/  ULDC UR4, c[0x0][0xa88] ;  /* 0x0002a20000047ab9 */ /* 0x000fe20000000800 */
[----:B0-----:R-:W-:Y:S01]  /*10b40*/  ISETP.NE.AND P1, PT, R3, 0x1, PT ;  /* 0x000000010300780c */ /* 0x001fe20003f25270 */
[----:B------:R-:W-:Y:S02]  /*10b50*/  USEL UR19, UR19, 0x978, UP1 ;  /* 0x0000097813137887 */ /* 0x000fe40008800000 */
[----:B------:R-:W-:Y:S01]  /*10b60*/  PLOP3.LUT P4, PT, PT, PT, UP0, 0x80, 0x0 ;  /* 0x000000000000781c */ /* 0x000fe20003f8f008 */
[----:B------:R-:W-:-:S04]  /*10b70*/  IMAD.U32 R60, RZ, RZ, UR4 ;  /* 0x00000004ff3c7e24 */ /* 0x000fc8000f8e00ff */
[----:B------:R-:W-:Y:S02]  /*10b80*/  @UP0 ULDC.64 UR10, c[0x0][0xc08] ;  /* 0x00030200000a0ab9 */ /* 0x000fe40000000a00 */
[----:B------:R-:W-:-:S03]  /*10b90*/  @UP0 UIMAD.WIDE UR10, UR44, 0x4, UR10 ;  /* 0x000000042c0a08a5 */ /* 0x000fc6000f8e020a */
[----:B------:R-:W0:Y:S08]  /*10ba0*/  @P1 LDC R32, c[0x0][0xbec] ;  /* 0x0002fb00ff201b82 */ /* 0x000e300000000800 */
[----:B------:R-:W1:Y:S01]  /*10bb0*/  @P1 LDC R33, c[0x0][0xbf0] ;  /* 0x0002fc00ff211b82 */ /* 0x000e620000000800 */
[----:B------:R-:W-:Y:S01]  /*10bc0*/  UISETP.NE.U32.AND UP0, UPT, UR12, URZ, UPT ;  /* 0x0000003f0c00728c */ /* 0x000fe2000bf05070 */
[----:B------:R-:W-:Y:S01]  /*10bd0*/  IMAD.U32 R30, RZ, RZ, UR10 ;  /* 0x0000000aff1e7e24 */ /* 0x000fe2000f8e00ff */
[----:B------:R-:W-:Y:S01]  /*10be0*/  UMOV UR4, URZ ;  /* 0x0000003f00047c82 */ /* 0x000fe20008000000 */
[----:B------:R-:W-:Y:S01]  /*10bf0*/  IMAD.U32 R31, RZ, RZ, UR11 ;  /* 0x0000000bff1f7e24 */ /* 0x000fe2000f8e00ff */
[----:B------:R-:W-:Y:S01]  /*10c00*/  UISETP.NE.AND.EX UP0, UPT, UR13, URZ, UPT, UP0 ;  /* 0x0000003f0d00728c */ /* 0x000fe2000bf05300 */
[----:B------:R-:W-:Y:S01]  /*10c10*/  VIADD R37, R17, UR42 ;  /* 0x0000002a11257c36 */ /* 0x000fe20008000000 */
[----:B------:R-:W-:Y:S01]  /*10c20*/  ULDC.64 UR10, c[0x0][UR19+0x218] ;  /* 0x00008600130a7abb */ /* 0x000fe20008000a00 */
[----:B------:R-:W-:Y:S01]  /*10c30*/  USHF.R.S32.HI UR21, URZ, 0x1f, UR44 ;  /* 0x0000001f3f157899 */ /* 0x000fe2000801142c */
[----:B------:R0:W5:Y:S01]  /*10c40*/  @P4 LDG.E R60, desc[UR56][R30.64] ;  /* 0x000000381e3c4981 */ /* 0x000162000c1e1900 */
[----:B------:R-:W-:-:S02]  /*10c50*/  UIMAD.WIDE.U32 UR12, UR10, UR43, URZ ;  /* 0x0000002b0a0c72a5 */ /* 0x000fc4000f8e003f */
[----:B------:R-:W-:Y:S02]  /*10c60*/  USEL UR10, UR44, URZ, !UP0 ;  /* 0x0000003f2c0a7287 */ /* 0x000fe4000c000000 */
[----:B------:R-:W-:Y:S01]  /*10c70*/  USEL UR18, UR39, URZ, UP1 ;  /* 0x0000003f27127287 */ /* 0x000fe20008800000 */
[----:B------:R-:W-:Y:S01]  /*10c80*/  ULDC.64 UR14, c[0x0][UR19+0x220] ;  /* 0x00008800130e7abb */ /* 0x000fe20008000a00 */
[----:B------:R-:W-:Y:S01]  /*10c90*/  ULDC.64 UR16, c[0x0][UR19+0x228] ;  /* 0x00008a0013107abb */ /* 0x000fe20008000a00 */
[----:B------:R-:W-:Y:S01]  /*10ca0*/  UIMAD UR20, UR11, UR43, URZ ;  /* 0x0000002b0b1472a4 */ /* 0x000fe2000f8e023f */
[----:B0-----:R-:W-:Y:S01]  /*10cb0*/  @P1 IMAD.HI.U32 R30, R37, R32, RZ ;  /* 0x00000020251e1227 */ /* 0x001fe200078e00ff */
[----:B------:R-:W-:Y:S02]  /*10cc0*/  USEL UR11, UR21, URZ, !UP0 ;  /* 0x0000003f150b7287 */ /* 0x000fe4000c000000 */
[----:B------:R-:W-:Y:S01]  /*10cd0*/  UIMAD UR15, UR15, UR10, URZ ;  /* 0x0000000a0f0f72a4 */ /* 0x000fe2000f8e023f */
[----:B------:R-:W-:Y:S01]  /*10ce0*/  IMAD.MOV.U32 R31, RZ, RZ, R37 ;  /* 0x000000ffff1f7224 */ /* 0x000fe200078e0025 */
[----:B------:R-:W-:Y:S01]  /*10cf0*/  UIMAD.WIDE.U32 UR22, UR16, UR18, URZ ;  /* 0x00000012101672a5 */ /* 0x000fe2000f8e003f */
[----:B-1----:R-:W-:Y:S01]  /*10d00*/  @P1 SHF.R.U32.HI R31, RZ, R33, R30 ;  /* 0x00000021ff1f1219 */ /* 0x002fe2000001161e */
[----:B------:R-:W-:-:S02]  /*10d10*/  UIMAD UR18, UR17, UR18, URZ ;  /* 0x00000012111272a4 */ /* 0x000fc4000f8e023f */
[----:B------:R-:W-:Y:S02]  /*10d20*/  UIMAD.WIDE.U32 UR16, UR14, UR10, URZ ;  /* 0x0000000a0e1072a5 */ /* 0x000fe4000f8e003f */
[----:B------:R-:W-:Y:S01]  /*10d30*/  UIMAD UR15, UR14, UR11, UR15 ;  /* 0x0000000b0e0f72a4 */ /* 0x000fe2000f8e020f */
[----:B------:R-:W-:Y:S01]  /*10d40*/  IMAD.MOV R30, RZ, RZ, -R31 ;  /* 0x000000ffff1e7224 */ /* 0x000fe200078e0a1f */
[----:B------:R-:W-:Y:S01]  /*10d50*/  UIADD3 UR18, UR23, UR18, URZ ;  /* 0x0000001217127290 */ /* 0x000fe2000fffe03f */
[----:B------:R-:W-:Y:S01]  /*10d60*/  IMAD.U32 R32, RZ, RZ, UR22 ;  /* 0x00000016ff207e24 */ /* 0x000fe2000f8e00ff */
[----:B------:R-:W-:Y:S01]  /*10d70*/  UIADD3 UR11, UR13, UR20, URZ ;  /* 0x000000140d0b7290 */ /* 0x000fe2000fffe03f */
[----:B------:R-:W-:Y:S01]  /*10d80*/  IMAD R33, R3, R30, R37 ;  /* 0x0000001e03217224 */ /* 0x000fe200078e0225 */
[----:B------:R-:W-:Y:S02]  /*10d90*/  UIADD3 UR15, UR17, UR15, URZ ;  /* 0x0000000f110f7290 */ /* 0x000fe4000fffe03f */
[----:B------:R-:W-:Y:S01]  /*10da0*/  IMAD.U32 R34, RZ, RZ, UR18 ;  /* 0x00000012ff227e24 */ /* 0x000fe2000f8e00ff */
[----:B--2---:R-:W-:-:S13]  /*10db0*/  @P0 R2UR UR4, R44 ;  /* 0x000000002c0402ca */ /* 0x004fda00000e0000 */
[----:B------:R-:W-:Y:S02]  /*10dc0*/  UIADD3 UR12, UP0, UP2, UR16, UR12, UR4 ;  /* 0x0000000c100c7290 */ /* 0x000fe4000fa1e004 */
[----:B------:R-:W-:Y:S01]  /*10dd0*/  USHF.R.S32.HI UR14, URZ, 0x1f, UR4 ;  /* 0x0000001f3f0e7899 */ /* 0x000fe20008011404 */
[----:B------:R-:W-:Y:S01]  /*10de0*/  ULDC.64 UR16, c[0x0][0xba8] ;  /* 0x0002ea0000107ab9 */ /* 0x000fe20000000a00 */
[----:B------:R-:W-:Y:S02]  /*10df0*/  @!UP1 ULDC UR16, c[0x0][0xb50] ;  /* 0x0002d40000109ab9 */ /* 0x000fe40000000800 */
[----:B------:R-:W-:Y:S01]  /*10e00*/  UIADD3.X UR11, UR15, UR11, UR14, UP0, UP2 ;  /* 0x0000000b0f0b7290 */ /* 0x000fe200087e440e */
[----:B------:R-:W-:Y:S01]  /*10e10*/  IADD3 R30, P2, P3, R31, UR12, R32 ;  /* 0x0000000c1f1e7c10 */ /* 0x000fe2000fb5e020 */
[----:B------:R-:W-:Y:S01]  /*10e20*/  ULDC.64 UR12, c[0x0][UR19+0x210] ;  /* 0x00008400130c7abb */ /* 0x000fe20008000a00 */
[----:B------:R-:W-:Y:S01]  /*10e30*/  SHF.R.S32.HI R31, RZ, 0x1f, R31 ;  /* 0x0000001fff1f7819 */ /* 0x000fe2000001141f */
[----:B------:R-:W-:Y:S01]  /*10e40*/  IMAD R35, R33, UR13, RZ ;  /* 0x0000000d21237c24 */ /* 0x000fe2000f8e02ff */
[----:B------:R-:W-:Y:S01]  /*10e50*/  SHF.R.S32.HI R32, RZ, 0x1f, R33 ;  /* 0x0000001fff207819 */ /* 0x000fe20000011421 */
[----:B------:R-:W-:Y:S01]  /*10e60*/  @!UP1 ULDC UR17, c[0x0][0xb54] ;  /* 0x0002d50000119ab9 */ /* 0x000fe20000000800 */
        /* <DEDUP_REMOVED lines=11> */
.L_x_5256:
[----:B------:R-:W2:Y:S01]  /*10f20*/  LDL R33, [R1+0xc] ;  /* 0x00000c0001217983 */ /* 0x000ea20000100800 */
[----:B-----5:R-:W-:Y:S01]  /*10f30*/  IMAD R60, R60, R3, RZ ;  /* 0x000000033c3c7224 */ /* 0x020fe200078e02ff */
        /* <DEDUP_REMOVED lines=8> */
[----:B------:R-:W-:-:S04]  /*10fc0*/  ISETP.GE.OR P2, PT, R35, R60, P0 ;  /* 0x0000003c2300720c */ /* 0x000fc80000746670 */
[----:B------:R-:W-:-:S09]  /*10fd0*/  ISETP.GE.OR P0, PT, R33, R60, P0 ;  /* 0x0000003c2100720c */ /* 0x000fd20000706670 */
[----:B0-----:R0:W-:Y:S01]  /*10fe0*/  @!P2 ST.E desc[UR56][R28.64], R0 ;  /* 0x000000001c00a985 */ /* 0x0011e2000c101938 */
[----:B------:R-:W-:-:S03]  /*10ff0*/  ISETP.GE.AND P2, PT, R35, R60, PT ;  /* 0x0000003c2300720c */ /* 0x000fc60003f46270 */
[----:B-1----:R0:W-:Y:S01]  /*11000*/  @!P0 ST.E desc[UR56][R30.64], R2 ;  /* 0x000000021e008985 */ /* 0x0021e2000c101938 */
[----:B------:R-:W-:Y:S01]  /*11010*/  ISETP.GE.AND P0, PT, R33, R60, PT ;  /* 0x0000003c2100720c */ /* 0x000fe20003f06270 */
[----:B------:R-:W-:-:S12]  /*11020*/  @P3 BRA `(.L_x_5257) ;  /* 0x0000000c00443947 */ /* 0x000fd80003800000 */
[----:B------:R-:W-:Y:S01]  /*11030*/  IMAD.SHL.U32 R21, R18, 0x8, RZ ;  /* 0x0000000812157824 */ /* 0x000fe200078e00ff */
[----:B------:R-:W1:Y:S01]  /*11040*/  @P1 LDC R63, c[0x0][0xbec] ;  /* 0x0002fb00ff3f1b82 */ /* 0x000e620000000800 */
[----:B------:R-:W-:Y:S01]  /*11050*/  IMAD.MOV.U32 R5, RZ, RZ, 0x2 ;  /* 0x00000002ff057424 */ /* 0x000fe200078e00ff */
[----:B------:R-:W-:Y:S01]  /*11060*/  ULDC.64 UR12, c[0x0][0xaa0] ;  /* 0x0002a800000c7ab9 */ /* 0x000fe20000000a00 */
[----:B------:R-:W-:-:S04]  /*11070*/  IMAD R4, R220, 0x40, R21 ;  /* 0x00000040dc047824 */ /* 0x000fc800078e0215 */
[----:B------:R-:W-:Y:S01]  /*11080*/  IMAD.WIDE R4, R4, R5, UR8 ;  /* 0x0000000804047e25 */ /* 0x000fe2000f8e0205 */
[----:B------:R-:W2:Y:S02]  /*11090*/  @P1 LDC R65, c[0x0][0xbf0] ;  /* 0x0002fc00ff411b82 */ /* 0x000ea40000000800 */
[C---:B------:R-:W-:Y:S01]  /*110a0*/  IADD3 R33, P2, R4.reuse, 0x5000, RZ ;  /* 0x0000500004217810 */ /* 0x040fe20007f5e0ff */
[----:B------:R-:W-:Y:S01]  /*110b0*/  UIMAD UR11, UR14, UR12, URZ ;  /* 0x0000000c0e0b72a4 */ /* 0x000fe2000f8e023f */
[C---:B------:R-:W-:Y:S02]  /*110c0*/  IADD3 R9, P4, R4.reuse, 0x1000, RZ ;  /* 0x0000100004097810 */ /* 0x040fe40007f9e0ff */
[----:B------:R-:W-:Y:S02]  /*110d0*/  LOP3.LUT R32, R33, 0x380, RZ, 0xc0, !PT ;  /* 0x0000038021207812 */ /* 0x000fe400078ec0ff */
[----:B------:R-:W-:Y:S02]  /*110e0*/  IADD3 R13, P3, R4, 0x2000, RZ ;  /* 0x00002000040d7810 */ /* 0x000fe40007f7e0ff */
[----:B------:R-:W-:-:S02]  /*110f0*/  SHF.R.U64 R32, R32, 0x3, RZ ;  /* 0x0000000320207819 */ /* 0x000fc400000012ff */
[----:B------:R-:W-:Y:S02]  /*11100*/  IADD3 R25, P6, R4, 0x3000, RZ ;  /* 0x0000300004197810 */ /* 0x000fe40007fde0ff */
[----:B------:R-:W-:Y:S01]  /*11110*/  LOP3.LUT R32, R32, R33, RZ, 0x3c, !PT ;  /* 0x0000002120207212 */ /* 0x000fe200078e3cff */
[--C-:B------:R-:W-:Y:S01]  /*11120*/  IMAD.X R33, RZ, RZ, R5.reuse, P2 ;  /* 0x000000ffff217224 */ /* 0x100fe200010e0605 */
[C---:B------:R-:W-:Y:S02]  /*11130*/  IADD3 R7, P2, R4.reuse, 0xb000, RZ ;  /* 0x0000b00004077810 */ /* 0x040fe40007f5e0ff */
[----:B0-----:R-:W-:Y:S02]  /*11140*/  IADD3 R29, P5, R4, 0x4000, RZ ;  /* 0x00004000041d7810 */ /* 0x001fe40007fbe0ff */
[----:B------:R-:W-:Y:S01]  /*11150*/  LOP3.LUT R0, R7, 0x380, RZ, 0xc0, !PT ;  /* 0x0000038007007812 */ /* 0x000fe200078ec0ff */
[----:B------:R-:W-:Y:S01]  /*11160*/  UIMAD.WIDE.U32 UR8, UR4, UR12, URZ ;  /* 0x0000000c040872a5 */ /* 0x000fe2000f8e003f */
[----:B------:R-:W-:Y:S01]  /*11170*/  LOP3.LUT R8, R9, 0x380, RZ, 0xc0, !PT ;  /* 0x0000038009087812 */ /* 0x000fe200078ec0ff */
[----:B------:R-:W-:Y:S01]  /*11180*/  UIMAD UR11, UR4, UR13, UR11 ;  /* 0x0000000d040b72a4 */ /* 0x000fe2000f8e020b */
[----:B------:R-:W-:Y:S01]  /*11190*/  SHF.R.U64 R0, R0, 0x3, RZ ;  /* 0x0000000300007819 */ /* 0x000fe200000012ff */
[----:B------:R-:W-:Y:S01]  /*111a0*/  IMAD.X R57, RZ, RZ, R5, P2 ;  /* 0x000000ffff397224 */ /* 0x000fe200010e0605 */
[----:B------:R-:W-:Y:S01]  /*111b0*/  LOP3.LUT R12, R13, 0x380, RZ, 0xc0, !PT ;  /* 0x000003800d0c7812 */ /* 0x000fe200078ec0ff */
[----:B------:R-:W5:Y:S01]  /*111c0*/  LD.E.128 R32, desc[UR56][R32.64] ;  /* 0x0000003820207980 */ /* 0x000f62000c101d00 */
[----:B------:R-:W-:-:S02]  /*111d0*/  LOP3.LUT R24, R25, 0x380, RZ, 0xc0, !PT ;  /* 0x0000038019187812 */ /* 0x000fc400078ec0ff */
[----:B------:R-:W-:Y:S01]  /*111e0*/  LOP3.LUT R28, R29, 0x380, RZ, 0xc0, !PT ;  /* 0x000003801d1c7812 */ /* 0x000fe200078ec0ff */
[----:B------:R-:W-:Y:S01]  /*111f0*/  UIADD3 UR9, UR9, UR11, URZ ;  /* 0x0000000b09097290 */ /* 0x000fe2000fffe03f */
[----:B------:R-:W-:Y:S01]  /*11200*/  LOP3.LUT R56, R0, R7, RZ, 0x3c, !PT ;  /* 0x0000000700387212 */ /* 0x000fe200078e3cff */
[----:B------:R-:W-:Y:S01]  /*11210*/  ULDC.64 UR12, c[0x0][0xae8] ;  /* 0x0002ba00000c7ab9 */ /* 0x000fe20000000a00 */
[----:B------:R-:W-:Y:S01]  /*11220*/  SHF.R.U64 R8, R8, 0x3, RZ ;  /* 0x0000000308087819 */ /* 0x000fe200000012ff */
[----:B------:R-:W-:Y:S01]  /*11230*/  IMAD R0, R18, 0x20, R220 ;  /* 0x0000002012007824 */ /* 0x000fe200078e02dc */
[----:B------:R-:W-:Y:S02]  /*11240*/  SHF.R.U64 R12, R12, 0x3, RZ ;  /* 0x000000030c0c7819 */ /* 0x000fe400000012ff */
[----:B------:R-:W-:Y:S02]  /*11250*/  SHF.R.U64 R24, R24, 0x3, RZ ;  /* 0x0000000318187819 */ /* 0x000fe400000012ff */
[----:B------:R-:W-:Y:S01]  /*11260*/  SHF.R.U64 R28, R28, 0x3, RZ ;  /* 0x000000031c1c7819 */ /* 0x000fe200000012ff */
[----:B------:R-:W-:Y:S01]  /*11270*/  UIMAD.WIDE.U32 UR8, UR43, UR12, UR8 ;  /* 0x0000000c2b0872a5 */ /* 0x000fe2000f8e0008 */
[----:B------:R-:W-:Y:S01]  /*11280*/  LOP3.LUT R8, R8, R9, RZ, 0x3c, !PT ;  /* 0x0000000908087212 */ /* 0x000fe200078e3cff */
[----:B------:R-:W-:Y:S01]  /*11290*/  VIADD R20, R0, UR42 ;  /* 0x0000002a00147c36 */ /* 0x000fe20008000000 */
[----:B------:R-:W-:Y:S01]  /*112a0*/  LOP3.LUT R12, R12, R13, RZ, 0x3c, !PT ;  /* 0x0000000d0c0c7212 */ /* 0x000fe200078e3cff */
[--C-:B------:R-:W-:Y:S01]  /*112b0*/  IMAD.X R9, RZ, RZ, R5.reuse, P4 ;  /* 0x000000ffff097224 */ /* 0x100fe200020e0605 */
[----:B------:R-:W-:Y:S01]  /*112c0*/  LOP3.LUT R24, R24, R25, RZ, 0x3c, !PT ;  /* 0x0000001918187212 */ /* 0x000fe200078e3cff */
[--C-:B------:R-:W-:Y:S01]  /*112d0*/  IMAD.X R13, RZ, RZ, R5.reuse, P3 ;  /* 0x000000ffff0d7224 */ /* 0x100fe200018e0605 */
[----:B------:R-:W-:Y:S01]  /*112e0*/  LOP3.LUT R28, R28, R29, RZ, 0x3c, !PT ;  /* 0x0000001d1c1c7212 */ /* 0x000fe200078e3cff */
[--C-:B------:R-:W-:Y:S01]  /*112f0*/  IMAD.X R25, RZ, RZ, R5.reuse, P6 ;  /* 0x000000ffff197224 */ /* 0x100fe200030e0605 */
[----:B------:R-:W-:Y:S01]  /*11300*/  USHF.R.S32.HI UR4, URZ, 0x1f, UR10 ;  /* 0x0000001f3f047899 */ /* 0x000fe2000801140a */
[----:B------:R-:W-:Y:S01]  /*11310*/  IMAD.X R29, RZ, RZ, R5, P5 ;  /* 0x000000ffff1d7224 */ /* 0x000fe200028e0605 */
[C---:B------:R-:W-:Y:S01]  /*11320*/  IADD3 R37, P0, R4.reuse, 0x6000, RZ ;  /* 0x0000600004257810 */ /* 0x040fe20007f1e0ff */
[----:B------:R-:W-:Y:S01]  /*11330*/  UIMAD UR9, UR43, UR13, UR9 ;  /* 0x0000000d2b0972a4 */ /* 0x000fe2000f8e0209 */
[----:B------:R-:W-:Y:S01]  /*11340*/  IADD3 R41, P4, R4, 0x7000, RZ ;  /* 0x0000700004297810 */ /* 0x000fe20007f9e0ff */
[----:B-1----:R-:W-:Y:S01]  /*11350*/  @P1 IMAD.HI.U32 R0, R20, R63, RZ ;  /* 0x0000003f14001227 */ /* 0x002fe200078e00ff */
[C---:B------:R-:W-:Y:S01]  /*11360*/  IADD3 R45, P3, R4.reuse, 0x8000, RZ ;  /* 0x00008000042d7810 */ /* 0x040fe20007f7e0ff */
[----:B------:R-:W-:Y:S01]  /*11370*/  ULDC.64 UR12, c[0x0][0xaf0] ;  /* 0x0002bc00000c7ab9 */ /* 0x000fe20000000a00 */
[C---:B------:R-:W-:Y:S01]  /*11380*/  IADD3 R49, P6, R4.reuse, 0x9000, RZ ;  /* 0x0000900004317810 */ /* 0x040fe20007fde0ff */
[----:B------:R-:W-:Y:S01]  /*11390*/  IMAD.MOV.U32 R61, RZ, RZ, R20 ;  /* 0x000000ffff3d7224 */ /* 0x000fe200078e0014 */
[----:B------:R-:W-:Y:S01]  /*113a0*/  IADD3 R53, P5, R4, 0xa000, RZ ;  /* 0x0000a00004357810 */ /* 0x000fe20007fbe0ff */
[----:B------:R-:W-:Y:S01]  /*113b0*/  UIMAD UR4, UR4, UR12, URZ ;  /* 0x0000000c040472a4 */ /* 0x000fe2000f8e023f */
[----:B------:R-:W-:Y:S01]  /*113c0*/  LOP3.LUT R36, R37, 0x380, RZ, 0xc0, !PT ;  /* 0x0000038025247812 */ /* 0x000fe200078ec0ff */
[----:B------:R-:W5:Y:S01]  /*113d0*/  LD.E.128 R12, desc[UR56][R12.64] ;  /* 0x000000380c0c7980 */ /* 0x000f62000c101d00 */
[----:B------:R-:W-:-:S02]  /*113e0*/  LOP3.LUT R40, R41, 0x380, RZ, 0xc0, !PT ;  /* 0x0000038029287812 */ /* 0x000fc400078ec0ff */
[----:B------:R-:W-:Y:S01]  /*113f0*/  LOP3.LUT R44, R45, 0x380, RZ, 0xc0, !PT ;  /* 0x000003802d2c7812 */ /* 0x000fe200078ec0ff */
[----:B------:R-:W5:Y:S01]  /*11400*/  LD.E.128 R24, desc[UR56][R24.64] ;  /* 0x0000003818187980 */ /* 0x000f62000c101d00 */
[----:B------:R-:W-:Y:S02]  /*11410*/  LOP3.LUT R48, R49, 0x380, RZ, 0xc0, !PT ;  /* 0x0000038031307812 */ /* 0x000fe400078ec0ff */
[----:B------:R-:W-:Y:S02]  /*11420*/  LOP3.LUT R52, R53, 0x380, RZ, 0xc0, !PT ;  /* 0x0000038035347812 */ /* 0x000fe400078ec0ff */
[----:B------:R-:W-:Y:S01]  /*11430*/  LOP3.LUT R11, R4, 0x380, RZ, 0xc0, !PT ;  /* 0x00000380040b7812 */ /* 0x000fe200078ec0ff */
[----:B------:R-:W-:Y:S01]  /*11440*/  UIMAD UR4, UR10, UR13, UR4 ;  /* 0x0000000d0a0472a4 */ /* 0x000fe2000f8e0204 */
[----:B--2---:R-:W-:Y:S01]  /*11450*/  @P1 SHF.R.U32.HI R61, RZ, R65, R0 ;  /* 0x00000041ff3d1219 */ /* 0x004fe20000011600 */
[----:B------:R-:W-:Y:S01]  /*11460*/  UIMAD.WIDE.U32 UR10, UR10, UR12, UR8 ;  /* 0x0000000c0a0a72a5 */ /* 0x000fe2000f8e0008 */
        /* <DEDUP_REMOVED lines=8> */
[----:B------:R-:W-:Y:S01]  /*114f0*/  UIADD3 UR4, UR11, UR4, URZ ;  /* 0x000000040b047290 */ /* 0x000fe2000fffe03f */
[--C-:B------:R-:W-:Y:S01]  /*11500*/  SHF.R.S32.HI R0, RZ, 0x1f, R61.reuse ;  /* 0x0000001fff007819 */ /* 0x100fe2000001143d */
[----:B------:R-:W-:Y:S01]  /*11510*/  IMAD.MOV R2, RZ, RZ, -R61 ;  /* 0x000000ffff027224 */ /* 0x000fe200078e0a3d */
        /* <DEDUP_REMOVED lines=12> */
[----:B------:R-:W-:Y:S01]  /*115e0*/  IMAD R65, R3, R2, R20 ;  /* 0x0000000203417224 */ /* 0x000fe200078e0214 */
[----:B------:R-:W5:Y:S01]  /*115f0*/  LD.E.128 R8, desc[UR56][R8.64] ;  /* 0x0000003808087980 */ /* 0x000f62000c101d00 */
[----:B------:R-:W-:-:S02]  /*11600*/  IMAD R0, R0, UR8, RZ ;  /* 0x0000000800007c24 */ /* 0x000fc4000f8e02ff */
[----:B------:R-:W-:Y:S01]  /*11610*/  IMAD.U32 R63, RZ, RZ, UR11 ;  /* 0x0000000bff3f7e24 */ /* 0x000fe2000f8e00ff */
[----:B------:R-:W5:Y:S01]  /*11620*/  LD.E.128 R4, desc[UR56][R4.64] ;  /* 0x0000003804047980 */ /* 0x000f62000c101d00 */
[----:B------:R-:W-:Y:S02]  /*11630*/  IMAD.U32 R62, RZ, RZ, UR10 ;  /* 0x0000000aff3e7e24 */ /* 0x000fe4000f8e00ff */
[----:B------:R-:W-:Y:S01]  /*11640*/  IMAD.U32 R63, RZ, RZ, UR4 ;  /* 0x00000004ff3f7e24 */ /* 0x000fe2000f8e00ff */
[----:B------:R-:W5:Y:S01]  /*11650*/  LD.E.128 R36, desc[UR56][R36.64] ;  /* 0x0000003824247980 */ /* 0x000f62000c101d00 */
[C---:B------:R-:W-:Y:S01]  /*11660*/  IMAD R67, R61.reuse, UR9, R0 ;  /* 0x000000093d437c24 */ /* 0x040fe2000f8e0200 */
[----:B------:R-:W-:Y:S02]  /*11670*/  SHF.R.S32.HI R0, RZ, 0x1f, R65 ;  /* 0x0000001fff007819 */ /* 0x000fe40000011441 */
[----:B------:R-:W5:Y:S01]  /*11680*/  LD.E.128 R40, desc[UR56][R40.64] ;  /* 0x0000003828287980 */ /* 0x000f62000c101d00 */
[----:B------:R-:W-:Y:S01]  /*11690*/  IMAD.WIDE.U32 R2, R61, UR8, R62 ;  /* 0x000000083d027c25 */ /* 0x000fe2000f8e003e */
[----:B------:R-:W-:-:S02]  /*116a0*/  ULDC.64 UR8, c[0x0][0xad8] ;  /* 0x0002b60000087ab9 */ /* 0x000fc40000000a00 */
        /* <DEDUP_REMOVED lines=11> */
[----:B------:R-:W-:Y:S01]  /*11760*/  VIADD R69, R220, UR42 ;  /* 0x0000002adc457c36 */ /* 0x000fe20008000000 */
[----:B------:R-:W-:Y:S01]  /*11770*/  UIADD3 UR7, UR7, 0x2a820, URZ ;  /* 0x0002a82007077890 */ /* 0x000fe2000fffe03f */
[C---:B------:R-:W-:Y:S02]  /*11780*/  IMAD R67, R65.reuse, UR9, R0 ;  /* 0x0000000941437c24 */ /* 0x040fe4000f8e0200 */
[----:B------:R-:W-:Y:S01]  /*11790*/  IMAD.WIDE.U32 R2, R65, UR8, R2 ;  /* 0x0000000841027c25 */ /* 0x000fe2000f8e0002 */
[----:B------:R-:W-:Y:S01]  /*117a0*/  ISETP.GE.AND P2, PT, R69, R60, PT ;  /* 0x0000003c4500720c */ /* 0x000fe20003f46270 */
[----:B------:R-:W-:Y:S01]  /*117b0*/  ULDC.64 UR8, c[0x0][0xa80] ;  /* 0x0002a00000087ab9 */ /* 0x000fe20000000a00 */
[----:B------:R-:W-:Y:S01]  /*117c0*/  UPRMT UR7, URZ, 0x654, UR7 ;  /* 0x000006543f077896 */ /* 0x000fe20008000007 */
[----:B------:R-:W-:Y:S01]  /*117d0*/  IMAD.IADD R3, R3, 0x1, R67 ;  /* 0x0000000103037824 */ /* 0x000fe200078e0243 */
[----:B------:R-:W-:Y:S01]  /*117e0*/  LEA R0, P3, R2, UR8, 0x1 ;  /* 0x0000000802007c11 */ /* 0x000fe2000f8608ff */
[----:B------:R-:W-:-:S03]  /*117f0*/  VIADD R61, R69, 0x20 ;  /* 0x00000020453d7836 */ /* 0x000fc60000000000 */
[----:B------:R-:W-:Y:S01]  /*11800*/  LEA.HI.X R20, R2, UR9, R3, 0x1, P3 ;  /* 0x0000000902147c11 */ /* 0x000fe200098f0c03 */
[----:B------:R-:W-:Y:S02]  /*11810*/  VIADD R63, R69, 0x40 ;  /* 0x00000040453f7836 */ /* 0x000fe40000000000 */
[C---:B------:R-:W-:Y:S02]  /*11820*/  VIADD R67, R21.reuse, 0x40 ;  /* 0x0000004015437836 */ /* 0x040fe40000000000 */
[----:B------:R-:W-:Y:S01]  /*11830*/  VIADD R71, R21, 0x80 ;  /* 0x0000008015477836 */ /* 0x000fe20000000000 */
[----:B0-----:R-:W-:Y:S01]  /*11840*/  SYNCS.ARRIVE.TRANS64.RED.A1T0 RZ, [UR7], RZ ;  /* 0x000000ffffff79a7 */ /* 0x001fe20008100407 */
[----:B------:R0:W1:Y:S01]  /*11850*/  SHFL.IDX PT, R64, R0, RZ, 0x181f ;  /* 0x00181fff00407589 */ /* 0x00006200000e0000 */
[----:B------:R-:W-:Y:S01]  /*11860*/  BSSY B1, `(.L_x_5258) ;  /* 0x0000015000017945 */ /* 0x000fe20003800000 */
[-C--:B------:R-:W-:Y:S02]  /*11870*/  ISETP.GE.AND P0, PT, R61, R60.reuse, PT ;  /* 0x0000003c3d00720c */ /* 0x080fe40003f06270 */
[----:B------:R0:W2:Y:S01]  /*11880*/  SHFL.IDX PT, R66, R20, RZ, 0x181f ;  /* 0x00181fff14427589 */ /* 0x0000a200000e0000 */
[----:B------:R-:W-:-:S02]  /*11890*/  ISETP.GE.AND P1, PT, R63, R60, PT ;  /* 0x0000003c3f00720c */ /* 0x000fc40003f26270 */
[----:B------:R-:W-:Y:S02]  /*118a0*/  SHF.R.S32.HI R61, RZ, 0x1f, R21 ;  /* 0x0000001fff3d7819 */ /* 0x000fe40000011415 */
[----:B------:R-:W-:Y:S02]  /*118b0*/  SHF.R.S32.HI R68, RZ, 0x1f, R67 ;  /* 0x0000001fff447819 */ /* 0x000fe40000011443 */
[----:B------:R-:W-:Y:S01]  /*118c0*/  SHF.R.S32.HI R70, RZ, 0x1f, R71 ;  /* 0x0000001fff467819 */ /* 0x000fe20000011447 */
[----:B0-----:R-:W-:Y:S06]  /*118d0*/  @P2 BRA `(.L_x_5259) ;  /* 0x0000000000342947 */ /* 0x001fec0003800000 */
        /* <DEDUP_REMOVED lines=9> */
[----:B-----5:R0:W-:Y:S01]  /*11970*/  @!P4 ST.E.128 desc[UR56][R2.64], R4 ;  /* 0x000000040200c985 */ /* 0x0201e2000c101d38 */
[----:B------:R-:W-:-:S03]  /*11980*/  @!P2 LEA.HI.X R65, R71, R66, R70, 0x1, P6 ;  /* 0x000000424741a211 */ /* 0x000fc600030f0c46 */
[----:B------:R0:W-:Y:S04]  /*11990*/  @!P3 ST.E.128 desc[UR56][R62.64], R28 ;  /* 0x0000001c3e00b985 */ /* 0x0001e8000c101d38 */
[----:B------:R0:W-:Y:S02]  /*119a0*/  @!P2 ST.E.128 desc[UR56][R64.64], R44 ;  /* 0x0000002c4000a985 */ /* 0x0001e4000c101d38 */
.L_x_5259:
[----:B------:R-:W-:Y:S05]  /*119b0*/  BSYNC B1 ;  /* 0x0000000000017941 */ /* 0x000fea0003800000 */
.L_x_5258:
[----:B0----5:R0:W3:Y:S01]  /*119c0*/  SHFL.IDX PT, R28, R20, 0x1, 0x181f ;  /* 0x00381f00141c7f89 */ /* 0x0210e200000e0000 */
[----:B------:R-:W-:Y:S03]  /*119d0*/  BSSY B1, `(.L_x_5260) ;  /* 0x0000010000017945 */ /* 0x000fe60003800000 */
[----:B------:R0:W4:Y:S01]  /*119e0*/  SHFL.IDX PT, R6, R0, 0x1, 0x181f ;  /* 0x00381f0000067f89 */ /* 0x00012200000e0000 */
        /* <DEDUP_REMOVED lines=14> */
.L_x_5261:
[----:B------:R-:W-:Y:S05]  /*11ad0*/  BSYNC B1 ;  /* 0x0000000000017941 */ /* 0x000fea0003800000 */
.L_x_5260:
[----:B---3--:R3:W0:Y:S01]  /*11ae0*/  SHFL.IDX PT, R8, R20, 0x2, 0x181f ;  /* 0x00581f0014087f89 */ /* 0x00862200000e0000 */
[----:B------:R-:W-:Y:S03]  /*11af0*/  BSSY B1, `(.L_x_5262) ;  /* 0x0000010000017945 */ /* 0x000fe60003800000 */
[----:B----4-:R3:W4:Y:S01]  /*11b00*/  SHFL.IDX PT, R6, R0, 0x2, 0x181f ;  /* 0x00581f0000067f89 */ /* 0x01072200000e0000 */
        /* <DEDUP_REMOVED lines=14> */
.L_x_5263:
[----:B------:R-:W-:Y:S05]  /*11bf0*/  BSYNC B1 ;  /* 0x0000000000017941 */ /* 0x000fea0003800000 */
.L_x_5262:
[----:B0-----:R-:W-:Y:S01]  /*11c00*/  VIADD R3, R69, 0x60 ;  /* 0x0000006045037836 */ /* 0x001fe20000000000 */
[----:B---3--:R-:W0:Y:S04]  /*11c10*/  SHFL.IDX PT, R20, R20, 0x3, 0x181f ;  /* 0x00781f0014147f89 */ /* 0x008e2800000e0000 */
[----:B------:R-:W-:Y:S01]  /*11c20*/  ISETP.GE.AND P0, PT, R3, R60, PT ;  /* 0x0000003c0300720c */ /* 0x000fe20003f06270 */
[----:B------:R-:W3:-:S12]  /*11c30*/  SHFL.IDX PT, R0, R0, 0x3, 0x181f ;  /* 0x00781f0000007f89 */ /* 0x000ed800000e0000 */
[----:B------:R-:W-:Y:S05]  /*11c40*/  @P0 BRA `(.L_x_5264) ;  /* 0x0000001c00d40947 */ /* 0x000fea0003800000 */
[----:B------:R-:W-:Y:S02]  /*11c50*/  ULDC UR4, c[0x0][0xac8] ;  /* 0x0002b20000047ab9 */ /* 0x000fe40000000800 */
[----:B------:R-:W-:Y:S02]  /*11c60*/  ISETP.GE.AND P2, PT, R21, UR4, PT ;  /* 0x0000000415007c0c */ /* 0x000fe4000bf46270 */
[----:B------:R-:W-:-:S11]  /*11c70*/  ISETP.GE.AND P3, PT, R67, UR4, PT ;  /* 0x0000000443007c0c */ /* 0x000fd6000bf66270 */
[-C--:B---3--:R-:W-:Y:S02]  /*11c80*/  @!P2 LEA R2, P0, R21, R0.reuse, 0x1 ;  /* 0x000000001502a211 */ /* 0x088fe400078008ff */
[----:B------:R-:W-:Y:S02]  /*11c90*/  @!P3 LEA R4, P1, R67, R0, 0x1 ;  /* 0x000000004304b211 */ /* 0x000fe400078208ff */
        /* <DEDUP_REMOVED lines=10> */
.L_x_5257:
[----:B------:R-:W-:Y:S01]  /*11d40*/  ULDC.64 UR12, c[0x0][0xb08] ;  /* 0x0002c200000c7ab9 */ /* 0x000fe20000000a00 */
[----:B0-----:R-:W0:Y:S01]  /*11d50*/  @P1 LDC R0, c[0x0][0xbec] ;  /* 0x0002fb00ff001b82 */ /* 0x001e220000000800 */
[----:B------:R-:W-:Y:S01]  /*11d60*/  UIMAD UR11, UR14, UR12, URZ ;  /* 0x0000000c0e0b72a4 */ /* 0x000fe2000f8e023f */
[----:B------:R-:W-:Y:S01]  /*11d70*/  IMAD.MOV.U32 R29, RZ, RZ, R37 ;  /* 0x000000ffff1d7224 */ /* 0x000fe200078e0025 */
[----:B------:R-:W-:Y:S01]  /*11d80*/  UIMAD.WIDE.U32 UR8, UR4, UR12, URZ ;  /* 0x0000000c040872a5 */ /* 0x000fe2000f8e003f */
[----:B------:R-:W-:Y:S01]  /*11d90*/  BSSY B1, `(.L_x_5265) ;  /* 0x000009e000017945 */ /* 0x000fe20003800000 */
[----:B------:R-:W-:Y:S01]  /*11da0*/  UIMAD UR11, UR4, UR13, UR11 ;  /* 0x0000000d040b72a4 */ /* 0x000fe2000f8e020b */
[----:B------:R-:W-:Y:S01]  /*11db0*/  SHF.R.S32.HI R39, RZ, 0x1f, R205 ;  /* 0x0000001fff277819 */ /* 0x000fe200000114cd */
[----:B------:R-:W-:Y:S01]  /*11dc0*/  USHF.R.S32.HI UR4, URZ, 0x1f, UR10 ;  /* 0x0000001f3f047899 */ /* 0x000fe2000801140a */
[----:B------:R-:W1:Y:S01]  /*11dd0*/  @P1 LDC R31, c[0x0][0xbf0] ;  /* 0x0002fc00ff1f1b82 */ /* 0x000e620000000800 */
        /* <DEDUP_REMOVED lines=14> */
[----:B0-----:R-:W-:Y:S01]  /*11ec0*/  @P1 IMAD.HI.U32 R0, R37, R0, RZ ;  /* 0x0000000025001227 */ /* 0x001fe200078e00ff */
[----:B------:R-:W-:Y:S01]  /*11ed0*/  SYNCS.ARRIVE.TRANS64.RED.A1T0 RZ, [UR7], RZ ;  /* 0x000000ffffff79a7 */ /* 0x000fe20008100407 */
[----:B------:R-:W-:Y:S01]  /*11ee0*/  SHF.R.S32.HI R46, RZ, 0x1f, R212 ;  /* 0x0000001fff2e7819 */ /* 0x000fe200000114d4 */
[----:B------:R-:W-:Y:S01]  /*11ef0*/  UIMAD UR4, UR10, UR13, UR4 ;  /* 0x0000000d0a0472a4 */ /* 0x000fe2000f8e0204 */
[----:B------:R-:W-:Y:S01]  /*11f00*/  SHF.R.S32.HI R47, RZ, 0x1f, R213 ;  /* 0x0000001fff2f7819 */ /* 0x000fe200000114d5 */
[----:B------:R-:W-:Y:S01]  /*11f10*/  UIMAD.WIDE.U32 UR10, UR10, UR12, UR8 ;  /* 0x0000000c0a0a72a5 */ /* 0x000fe2000f8e0008 */
[----:B------:R-:W-:Y:S02]  /*11f20*/  SHF.R.S32.HI R56, RZ, 0x1f, R214 ;  /* 0x0000001fff387819 */ /* 0x000fe400000114d6 */
[----:B------:R-:W-:Y:S01]  /*11f30*/  ULDC.64 UR12, c[0x0][0xb48] ;  /* 0x0002d200000c7ab9 */ /* 0x000fe20000000a00 */
[----:B------:R-:W-:Y:S01]  /*11f40*/  UIADD3 UR9, UR11, UR4, URZ ;  /* 0x000000040b097290 */ /* 0x000fe2000fffe03f */
[----:B-1----:R-:W-:-:S02]  /*11f50*/  @P1 SHF.R.U32.HI R29, RZ, R31, R0 ;  /* 0x0000001fff1d1219 */ /* 0x002fc40000011600 */
[----:B------:R-:W-:Y:S01]  /*11f60*/  UMOV UR8, UR10 ;  /* 0x0000000a00087c82 */ /* 0x000fe20008000000 */
[----:B------:R-:W-:Y:S01]  /*11f70*/  ULDC.64 UR10, c[0x0][0xb30] ;  /* 0x0002cc00000a7ab9 */ /* 0x000fe20000000a00 */
[----:B------:R-:W-:Y:S01]  /*11f80*/  UIMAD.WIDE.U32 UR8, UR39, UR12, UR8 ;  /* 0x0000000c270872a5 */ /* 0x000fe2000f8e0008 */
[--C-:B------:R-:W-:Y:S01]  /*11f90*/  SHF.R.S32.HI R0, RZ, 0x1f, R29.reuse ;  /* 0x0000001fff007819 */ /* 0x100fe2000001141d */
[----:B------:R-:W-:Y:S01]  /*11fa0*/  IMAD.MOV R2, RZ, RZ, -R29 ;  /* 0x000000ffff027224 */ /* 0x000fe200078e0a1d */
[----:B------:R-:W-:Y:S01]  /*11fb0*/  SHF.R.S32.HI R57, RZ, 0x1f, R215 ;  /* 0x0000001fff397819 */ /* 0x000fe200000114d7 */
[----:B------:R-:W-:Y:S01]  /*11fc0*/  UIMAD UR39, UR39, UR13, UR9 ;  /* 0x0000000d272772a4 */ /* 0x000fe2000f8e0209 */
[----:B------:R-:W-:Y:S01]  /*11fd0*/  SHF.R.S32.HI R58, RZ, 0x1f, R216 ;  /* 0x0000001fff3a7819 */ /* 0x000fe200000114d8 */
[----:B------:R-:W-:Y:S01]  /*11fe0*/  IMAD R31, R3, R2, R37 ;  /* 0x00000002031f7224 */ /* 0x000fe200078e0225 */
[----:B------:R-:W-:Y:S01]  /*11ff0*/  SHF.R.S32.HI R59, RZ, 0x1f, R217 ;  /* 0x0000001fff3b7819 */ /* 0x000fe200000114d9 */
[----:B------:R-:W-:Y:S01]  /*12000*/  IMAD R0, R0, UR10, RZ ;  /* 0x0000000a00007c24 */ /* 0x000fe2000f8e02ff */
[----:B------:R-:W-:Y:S01]  /*12010*/  SHF.R.S32.HI R60, RZ, 0x1f, R218 ;  /* 0x0000001fff3c7819 */ /* 0x000fe200000114da */
[----:B------:R-:W-:Y:S01]  /*12020*/  IMAD.U32 R3, RZ, RZ, UR9 ;  /* 0x00000009ff037e24 */ /* 0x000fe2000f8e00ff */
[----:B------:R-:W-:Y:S01]  /*12030*/  SHF.R.S32.HI R61, RZ, 0x1f, R219 ;  /* 0x0000001fff3d7819 */ /* 0x000fe200000114db */
[----:B------:R-:W-:Y:S01]  /*12040*/  IMAD.U32 R2, RZ, RZ, UR8 ;  /* 0x00000008ff027e24 */ /* 0x000fe2000f8e00ff */
[----:B------:R-:W-:Y:S01]  /*12050*/  ULDC.64 UR8, c[0x0][0xb28] ;  /* 0x0002ca0000087ab9 */ /* 0x000fe20000000a00 */
[----:B------:R-:W-:Y:S01]  /*12060*/  IMAD.U32 R3, RZ, RZ, UR39 ;  /* 0x00000027ff037e24 */ /* 0x000fe2000f8e00ff */
[----:B------:R-:W-:Y:S01]  /*12070*/  SHF.R.S32.HI R62, RZ, 0x1f, R16 ;  /* 0x0000001fff3e7819 */ /* 0x000fe20000011410 */
        /* <DEDUP_REMOVED lines=17> */
[----:B------:R-:W-:Y:S02]  /*12190*/  ISETP.GE.AND P1, PT, R218, UR4, PT ;  /* 0x00000004da007c0c */ /* 0x000fe4000bf26270 */
[----:B------:R-:W-:-:S07]  /*121a0*/  ISETP.GE.AND P2, PT, R217, UR4, PT ;  /* 0x00000004d9007c0c */ /* 0x000fce000bf46270 */
[CC--:B-1----:R-:W-:Y:S02]  /*121b0*/  @!P3 LEA R2, P5, R16.reuse, R38.reuse, 0x2 ;  /* 0x000000261002b211 */ /* 0x0c2fe400078a10ff */
[CC--:B------:R-:W-:Y:S02]  /*121c0*/  @!P4 LEA R28, P6, R219.reuse, R38.reuse, 0x2 ;  /* 0x00000026db1cc211 */ /* 0x0c0fe400078c10ff */
[-C--:B--2---:R-:W-:Y:S02]  /*121d0*/  @!P3 LEA.HI.X R3, R16, R37.reuse, R62, 0x2, P5 ;  /* 0x000000251003b211 */ /* 0x084fe400028f143e */
[----:B------:R-:W-:Y:S02]  /*121e0*/  @!P4 LEA.HI.X R29, R219, R37, R61, 0x2, P6 ;  /* 0x00000025db1dc211 */ /* 0x000fe400030f143d */
[----:B------:R-:W-:Y:S01]  /*121f0*/  @!P1 LEA R30, P5, R218, R38, 0x2 ;  /* 0x00000026da1e9211 */ /* 0x000fe200078a10ff */
[----:B------:R1:W-:Y:S01]  /*12200*/  @!P3 ST.E.64 desc[UR56][R2.64], R8 ;  /* 0x000000080200b985 */ /* 0x0003e2000c101b38 */
[----:B------:R-:W-:-:S02]  /*12210*/  ISETP.GE.AND P3, PT, R216, UR4, PT ;  /* 0x00000004d8007c0c */ /* 0x000fc4000bf66270 */
[-C--:B------:R-:W-:Y:S01]  /*12220*/  @!P1 LEA.HI.X R31, R218, R37.reuse, R60, 0x2, P5 ;  /* 0x00000025da1f9211 */ /* 0x080fe200028f143c */
[----:B------:R2:W-:Y:S01]  /*12230*/  @!P4 ST.E.64 desc[UR56][R28.64], R10 ;  /* 0x0000000a1c00c985 */ /* 0x0005e2000c101b38 */
[----:B------:R-:W-:Y:S02]  /*12240*/  ISETP.GE.AND P4, PT, R215, UR4, PT ;  /* 0x00000004d7007c0c */ /* 0x000fe4000bf86270 */
[C---:B------:R-:W-:Y:S01]  /*12250*/  @!P2 LEA R32, P6, R217.reuse, R38, 0x2 ;  /* 0x00000026d920a211 */ /* 0x040fe200078c10ff */
[----:B------:R3:W-:Y:S01]  /*12260*/  @!P1 ST.E.64 desc[UR56][R30.64], R20 ;  /* 0x000000141e009985 */ /* 0x0007e2000c101b38 */
[----:B------:R-:W-:Y:S02]  /*12270*/  ISETP.GE.AND P1, PT, R214, UR4, PT ;  /* 0x00000004d6007c0c */ /* 0x000fe4000bf26270 */
[----:B------:R-:W-:-:S03]  /*12280*/  @!P2 LEA.HI.X R33, R217, R37, R59, 0x2, P6 ;  /* 0x00000025d921a211 */ /* 0x000fc600030f143b */
[CC--:B------:R-:W-:Y:S02]  /*12290*/  @!P3 LEA R34, P5, R216.reuse, R38.reuse, 0x2 ;  /* 0x00000026d822b211 */ /* 0x0c0fe400078a10ff */
[----:B------:R4:W-:Y:S01]  /*122a0*/  @!P2 ST.E.64 desc[UR56][R32.64], R24 ;  /* 0x000000182000a985 */ /* 0x0009e2000c101b38 */
[----:B------:R-:W-:Y:S02]  /*122b0*/  ISETP.GE.AND P2, PT, R213, UR4, PT ;  /* 0x00000004d5007c0c */ /* 0x000fe4000bf46270 */
[----:B------:R-:W-:Y:S02]  /*122c0*/  @!P3 LEA.HI.X R35, R216, R37, R58, 0x2, P5 ;  /* 0x00000025d823b211 */ /* 0x000fe400028f143a */
[-C--:B-1----:R-:W-:Y:S02]  /*122d0*/  @!P4 LEA R2, P6, R215, R38.reuse, 0x2 ;  /* 0x00000026d702c211 */ /* 0x082fe400078c10ff */
[----:B------:R-:W-:Y:S01]  /*122e0*/  @!P1 LEA R8, P5, R214, R38, 0x2 ;  /* 0x00000026d6089211 */ /* 0x000fe200078a10ff */
[----:B------:R-:W-:Y:S01]  /*122f0*/  @!P3 ST.E.64 desc[UR56][R34.64], R50 ;  /* 0x000000322200b985 */ /* 0x000fe2000c101b38 */
[----:B------:R-:W-:-:S02]  /*12300*/  ISETP.GE.AND P3, PT, R212, UR4, PT ;  /* 0x00000004d4007c0c */ /* 0x000fc4000bf66270 */
[-C--:B------:R-:W-:Y:S02]  /*12310*/  @!P4 LEA.HI.X R3, R215, R37.reuse, R57, 0x2, P6 ;  /* 0x00000025d703c211 */ /* 0x080fe400030f1439 */
[-C--:B------:R-:W-:Y:S02]  /*12320*/  @!P1 LEA.HI.X R9, R214, R37.reuse, R56, 0x2, P5 ;  /* 0x00000025d6099211 */ /* 0x080fe400028f1438 */
[----:B--2---:R-:W-:Y:S01]  /*12330*/  @!P2 LEA R10, P6, R213, R38, 0x2 ;  /* 0x00000026d50aa211 */ /* 0x004fe200078c10ff */
[----:B------:R1:W-:Y:S01]  /*12340*/  @!P4 ST.E.64 desc[UR56][R2.64], R52 ;  /* 0x000000340200c985 */ /* 0x0003e2000c101b38 */
[----:B------:R-:W-:Y:S02]  /*12350*/  ISETP.GE.AND P4, PT, R211, UR4, PT ;  /* 0x00000004d3007c0c */ /* 0x000fe4000bf86270 */
[----:B------:R-:W-:Y:S01]  /*12360*/  @!P2 LEA.HI.X R11, R213, R37, R47, 0x2, P6 ;  /* 0x00000025d50ba211 */ /* 0x000fe200030f142f */
[----:B------:R2:W-:Y:S01]  /*12370*/  @!P1 ST.E.64 desc[UR56][R8.64], R66 ;  /* 0x0000004208009985 */ /* 0x0005e2000c101b38 */
[----:B------:R-:W-:-:S02]  /*12380*/  ISETP.GE.AND P1, PT, R210, UR4, PT ;  /* 0x00000004d2007c0c */ /* 0x000fc4000bf26270 */
[CC--:B---3--:R-:W-:Y:S01]  /*12390*/  @!P3 LEA R20, P5, R212.reuse, R38.reuse, 0x2 ;  /* 0x00000026d414b211 */ /* 0x0c8fe200078a10ff */
[----:B------:R3:W-:Y:S01]  /*123a0*/  @!P2 ST.E.64 desc[UR56][R10.64], R68 ;  /* 0x000000440a00a985 */ /* 0x0007e2000c101b38 */
[----:B------:R-:W-:Y:S02]  /*123b0*/  ISETP.GE.AND P2, PT, R209, UR4, PT ;  /* 0x00000004d1007c0c */ /* 0x000fe4000bf46270 */
[----:B------:R-:W-:Y:S02]  /*123c0*/  @!P3 LEA.HI.X R21, R212, R37, R46, 0x2, P5 ;  /* 0x00000025d415b211 */ /* 0x000fe400028f142e */
[----:B------:R-:W-:Y:S02]  /*123d0*/  ISETP.GE.AND P5, PT, R207, UR4, PT ;  /* 0x00000004cf007c0c */ /* 0x000fe4000bfa6270 */
[----:B----4-:R-:W-:Y:S01]  /*123e0*/  @!P4 LEA R24, P6, R211, R38, 0x2 ;  /* 0x00000026d318c211 */ /* 0x010fe200078c10ff */
[----:B------:R4:W-:Y:S01]  /*123f0*/  @!P3 ST.E.64 desc[UR56][R20.64], R74 ;  /* 0x0000004a1400b985 */ /* 0x0009e2000c101b38 */
[----:B------:R-:W-:-:S02]  /*12400*/  ISETP.GE.AND P3, PT, R208, UR4, PT ;  /* 0x00000004d0007c0c */ /* 0x000fc4000bf66270 */
[----:B------:R-:W-:Y:S02]  /*12410*/  @!P4 LEA.HI.X R25, R211, R37, R45, 0x2, P6 ;  /* 0x00000025d319c211 */ /* 0x000fe400030f142d */
[----:B-1----:R-:W-:-:S03]  /*12420*/  @!P1 LEA R2, P6, R210, R38, 0x2 ;  /* 0x00000026d2029211 */ /* 0x002fc600078c10ff */
[----:B------:R1:W-:Y:S01]  /*12430*/  @!P4 ST.E.64 desc[UR56][R24.64], R76 ;  /* 0x0000004c1800c985 */ /* 0x0003e2000c101b38 */
        /* <DEDUP_REMOVED lines=8> */
[----:B------:R-:W-:Y:S02]  /*124c0*/  @!P3 LEA.HI.X R11, R208, R37, R42, 0x2, P4 ;  /* 0x00000025d00bb211 */ /* 0x000fe400020f142a */
[----:B----4-:R-:W-:-:S03]  /*124d0*/  @!P5 LEA R20, P6, R207, R38, 0x2 ;  /* 0x00000026cf14d211 */ /* 0x010fc600078c10ff */
[----:B------:R4:W-:Y:S01]  /*124e0*/  @!P3 ST.E.64 desc[UR56][R10.64], R90 ;  /* 0x0000005a0a00b985 */ /* 0x0009e2000c101b38 */
[-C--:B------:R-:W-:Y:S02]  /*124f0*/  @!P5 LEA.HI.X R21, R207, R37.reuse, R41, 0x2, P6 ;  /* 0x00000025cf15d211 */ /* 0x080fe400030f1429 */
[----:B------:R-:W-:Y:S02]  /*12500*/  ISETP.GE.AND P3, PT, R204, UR4, PT ;  /* 0x00000004cc007c0c */ /* 0x000fe4000bf66270 */
[CC--:B-1----:R-:W-:Y:S01]  /*12510*/  @!P1 LEA R24, P4, R206.reuse, R38.reuse, 0x2 ;  /* 0x00000026ce189211 */ /* 0x0c2fe200078810ff */
[----:B------:R1:W-:Y:S01]  /*12520*/  @!P5 ST.E.64 desc[UR56][R20.64], R92 ;  /* 0x0000005c1400d985 */ /* 0x0003e2000c101b38 */
[----:B------:R-:W-:Y:S02]  /*12530*/  ISETP.GE.AND P5, PT, R203, UR4, PT ;  /* 0x00000004cb007c0c */ /* 0x000fe4000bfa6270 */
[----:B------:R-:W-:Y:S02]  /*12540*/  @!P1 LEA.HI.X R25, R206, R37, R40, 0x2, P4 ;  /* 0x00000025ce199211 */ /* 0x000fe400020f1428 */
[----:B--2---:R-:W-:-:S02]  /*12550*/  @!P2 LEA R2, P6, R205, R38, 0x2 ;  /* 0x00000026cd02a211 */ /* 0x004fc400078c10ff */
[----:B------:R-:W-:Y:S01]  /*12560*/  ISETP.GE.AND P4, PT, R202, UR4, PT ;  /* 0x00000004ca007c0c */ /* 0x000fe2000bf86270 */
[----:B------:R-:W-:Y:S01]  /*12570*/  @!P1 ST.E.64 desc[UR56][R24.64], R98 ;  /* 0x0000006218009985 */ /* 0x000fe2000c101b38 */
[----:B------:R-:W-:Y:S02]  /*12580*/  @!P2 LEA.HI.X R3, R205, R37, R39, 0x2, P6 ;  /* 0x00000025cd03a211 */ /* 0x000fe400030f1427 */
[----:B---3--:R-:W-:-:S03]  /*12590*/  @!P3 LEA R8, P1, R204, R38, 0x2 ;  /* 0x00000026cc08b211 */ /* 0x008fc600078210ff */
[----:B------:R2:W-:Y:S01]  /*125a0*/  @!P2 ST.E.64 desc[UR56][R2.64], R100 ;  /* 0x000000640200a985 */ /* 0x0005e2000c101b38 */
[-C--:B------:R-:W-:Y:S02]  /*125b0*/  @!P3 LEA.HI.X R9, R204, R37.reuse, R229, 0x2, P1 ;  /* 0x00000025cc09b211 */ /* 0x080fe400008f14e5 */
[-C--:B----4-:R-:W-:Y:S02]  /*125c0*/  @!P5 LEA R10, P2, R203, R38.reuse, 0x2 ;  /* 0x00000026cb0ad211 */ /* 0x090fe400078410ff */
[----:B------:R-:W-:Y:S01]  /*125d0*/  ISETP.GE.AND P1, PT, R201, UR4, PT ;  /* 0x00000004c9007c0c */ /* 0x000fe2000bf26270 */
[----:B------:R3:W-:Y:S01]  /*125e0*/  @!P3 ST.E.64 desc[UR56][R8.64], R106 ;  /* 0x0000006a0800b985 */ /* 0x0007e2000c101b38 */
[----:B------:R-:W-:Y:S02]  /*125f0*/  @!P5 LEA.HI.X R11, R203, R37, R228, 0x2, P2 ;  /* 0x00000025cb0bd211 */ /* 0x000fe400010f14e4 */
[----:B------:R-:W-:Y:S02]  /*12600*/  ISETP.GE.AND P2, PT, R200, UR4, PT ;  /* 0x00000004c8007c0c */ /* 0x000fe4000bf46270 */
[----:B-1----:R-:W-:Y:S01]  /*12610*/  @!P4 LEA R20, P6, R202, R38, 0x2 ;  /* 0x00000026ca14c211 */ /* 0x002fe200078c10ff */
[----:B------:R1:W-:Y:S01]  /*12620*/  @!P5 ST.E.64 desc[UR56][R10.64], R108 ;  /* 0x0000006c0a00d985 */ /* 0x0003e2000c101b38 */
[----:B------:R-:W-:-:S02]  /*12630*/  ISETP.GE.AND P5, PT, R23, UR4, PT ;  /* 0x0000000417007c0c */ /* 0x000fc4000bfa6270 */
[-C--:B------:R-:W-:Y:S02]  /*12640*/  @!P4 LEA.HI.X R21, R202, R37.reuse, R227, 0x2, P6 ;  /* 0x00000025ca15c211 */ /* 0x080fe400030f14e3 */
[----:B------:R-:W-:Y:S02]  /*12650*/  ISETP.GE.AND P6, PT, R22, UR4, PT ;  /* 0x0000000416007c0c */ /* 0x000fe4000bfc6270 */
[-C--:B--2---:R-:W-:Y:S01]  /*12660*/  @!P1 LEA R2, P3, R201, R38.reuse, 0x2 ;  /* 0x00000026c9029211 */ /* 0x084fe200078610ff */
[----:B------:R4:W-:Y:S01]  /*12670*/  @!P4 ST.E.64 desc[UR56][R20.64], R114 ;  /* 0x000000721400c985 */ /* 0x0009e2000c101b38 */
[----:B------:R-:W-:Y:S02]  /*12680*/  ISETP.GE.AND P4, PT, R19, UR4, PT ;  /* 0x0000000413007c0c */ /* 0x000fe4000bf86270 */
[----:B------:R-:W-:Y:S02]  /*12690*/  @!P1 LEA.HI.X R3, R201, R37, R226, 0x2, P3 ;  /* 0x00000025c9039211 */ /* 0x000fe400018f14e2 */
[----:B------:R-:W-:-:S03]  /*126a0*/  @!P2 LEA R24, P3, R200, R38, 0x2 ;  /* 0x00000026c818a211 */ /* 0x000fc600078610ff */
[----:B------:R4:W-:Y:S01]  /*126b0*/  @!P1 ST.E.64 desc[UR56][R2.64], R116 ;  /* 0x0000007402009985 */ /* 0x0009e2000c101b38 */
[----:B------:R-:W-:Y:S02]  /*126c0*/  @!P2 LEA.HI.X R25, R200, R37, R225, 0x2, P3 ;  /* 0x00000025c819a211 */ /* 0x000fe400018f14e1 */
[----:B---3--:R-:W-:-:S03]  /*126d0*/  @!P5 LEA R8, P1, R23, R38, 0x2 ;  /* 0x000000261708d211 */ /* 0x008fc600078210ff */
[----:B------:R4:W-:Y:S01]  /*126e0*/  @!P2 ST.E.64 desc[UR56][R24.64], R122 ;  /* 0x0000007a1800a985 */ /* 0x0009e2000c101b38 */
[CC--:B-1----:R-:W-:Y:S02]  /*126f0*/  @!P6 LEA R10, P2, R22.reuse, R38.reuse, 0x2 ;  /* 0x00000026160ae211 */ /* 0x0c2fe400078410ff */
[----:B------:R-:W-:Y:S02]  /*12700*/  @!P4 LEA R28, P3, R19, R38, 0x2 ;  /* 0x00000026131cc211 */ /* 0x000fe400078610ff */
[-C--:B------:R-:W-:Y:S02]  /*12710*/  @!P5 LEA.HI.X R9, R23, R37.reuse, R224, 0x2, P1 ;  /* 0x000000251709d211 */ /* 0x080fe400008f14e0 */
[-C--:B------:R-:W-:Y:S02]  /*12720*/  @!P6 LEA.HI.X R11, R22, R37.reuse, R223, 0x2, P2 ;  /* 0x00000025160be211 */ /* 0x080fe400010f14df */
[----:B------:R-:W-:Y:S01]  /*12730*/  @!P4 LEA.HI.X R29, R19, R37, R222, 0x2, P3 ;  /* 0x00000025131dc211 */ /* 0x000fe200018f14de */
[----:B------:R4:W-:Y:S04]  /*12740*/  @!P5 ST.E.64 desc[UR56][R8.64], R124 ;  /* 0x0000007c0800d985 */ /* 0x0009e8000c101b38 */
[----:B------:R4:W-:Y:S04]  /*12750*/  @!P6 ST.E.64 desc[UR56][R10.64], R130 ;  /* 0x000000820a00e985 */ /* 0x0009e8000c101b38 */
[----:B------:R4:W-:Y:S02]  /*12760*/  @!P4 ST.E.64 desc[UR56][R28.64], R132 ;  /* 0x000000841c00c985 */ /* 0x0009e4000c101b38 */
.L_x_5266:
[----:B------:R-:W-:Y:S05]  /*12770*/  BSYNC B1 ;  /* 0x0000000000017941 */ /* 0x000fea0003800000 */
.L_x_5265:
[----:B0-----:R-:W0:Y:S04]  /*12780*/  SHFL.IDX PT, R36, R36, 0x1, 0x1c1f ;  /* 0x003c1f0024247f89 */ /* 0x001e2800000e0000 */
[----:B------:R-:W3:Y:S01]  /*12790*/  SHFL.IDX PT, R0, R0, 0x1, 0x1c1f ;  /* 0x003c1f0000007f89 */ /* 0x000ee200000e0000 */
[----:B------:R-:W-:Y:S05]  /*127a0*/  @P0 BRA `(.L_x_5264) ;  /* 0x0000001000fc0947 */ /* 0x000fea0003800000 */
[----:B------:R-:W-:Y:S02]  /*127b0*/  ULDC UR4, c[0x0][0xac8] ;  /* 0x0002b20000047ab9 */ /* 0x000fe40000000800 */
[----:B------:R-:W-:Y:S02]  /*127c0*/  ISETP.GE.AND P5, PT, R16, UR4, PT ;  /* 0x0000000410007c0c */ /* 0x000fe4000bfa6270 */
[----:B------:R-:W-:Y:S02]  /*127d0*/  ISETP.GE.AND P0, PT, R219, UR4, PT ;  /* 0x00000004db007c0c */ /* 0x000fe4000bf06270 */
[----:B------:R-:W-:Y:S02]  /*127e0*/  ISETP.GE.AND P1, PT, R218, UR4, PT ;  /* 0x00000004da007c0c */ /* 0x000fe4000bf26270 */
[----:B------:R-:W-:-:S07]  /*127f0*/  ISETP.GE.AND P4, PT, R217, UR4, PT ;  /* 0x00000004d9007c0c */ /* 0x000fce000bf86270 */
[CC--:B---34-:R-:W-:Y:S02]  /*12800*/  @!P5 LEA R2, P2, R16.reuse, R0.reuse, 0x2 ;  /* 0x000000001002d211 */ /* 0x0d8fe400078410ff */
[C---:B------:R-:W-:Y:S02]  /*12810*/  @!P0 LEA R8, P3, R219.reuse, R0, 0x2 ;  /* 0x00000000db088211 */ /* 0x040fe400078610ff */
[-C--:B0-----:R-:W-:Y:S02]  /*12820*/  @!P5 LEA.HI.X R3, R16, R36.reuse, R62, 0x2, P2 ;  /* 0x000000241003d211 */ /* 0x081fe400010f143e */
[----:B------:R-:W-:Y:S02]  /*12830*/  ISETP.GE.AND P2, PT, R216, UR4, PT ;  /* 0x00000004d8007c0c */ /* 0x000fe4000bf46270 */
[----:B------:R-:W-:Y:S01]  /*12840*/  @!P0 LEA.HI.X R9, R219, R36, R61, 0x2, P3 ;  /* 0x00000024db098211 */ /* 0x000fe200018f143d */
[----:B------:R0:W-:Y:S01]  /*12850*/  @!P5 ST.E.64 desc[UR56][R2.64], R12 ;  /* 0x0000000c0200d985 */ /* 0x0001e2000c101b38 */
[----:B------:R-:W-:-:S02]  /*12860*/  @!P1 LEA R10, P5, R218, R0, 0x2 ;  /* 0x00000000da0a9211 */ /* 0x000fc400078a10ff */
[----:B------:R-:W-:Y:S01]  /*12870*/  ISETP.GE.AND P3, PT, R215, UR4, PT ;  /* 0x00000004d7007c0c */ /* 0x000fe2000bf66270 */
[----:B------:R3:W-:Y:S01]  /*12880*/  @!P0 ST.E.64 desc[UR56][R8.64], R14 ;  /* 0x0000000e08008985 */ /* 0x0007e2000c101b38 */
[----:B------:R-:W-:Y:S02]  /*12890*/  @!P1 LEA.HI.X R11, R218, R36, R60, 0x2, P5 ;  /* 0x00000024da0b9211 */ /* 0x000fe400028f143c */
[C---:B------:R-:W-:Y:S02]  /*128a0*/  @!P4 LEA R20, P6, R217.reuse, R0, 0x2 ;  /* 0x00000000d914c211 */ /* 0x040fe400078c10ff */
[----:B------:R-:W-:Y:S01]  /*128b0*/  ISETP.GE.AND P0, PT, R214, UR4, PT ;  /* 0x00000004d6007c0c */ /* 0x000fe2000bf06270 */
[----:B------:R4:W-:Y:S01]  /*128c0*/  @!P1 ST.E.64 desc[UR56][R10.64], R26 ;  /* 0x0000001a0a009985 */ /* 0x0009e2000c101b38 */
[----:B------:R-:W-:Y:S02]  /*128d0*/  @!P4 LEA.HI.X R21, R217, R36, R59, 0x2, P6 ;  /* 0x00000024d915c211 */ /* 0x000fe400030f143b */
[----:B------:R-:W-:-:S02]  /*128e0*/  ISETP.GE.AND P1, PT, R213, UR4, PT ;  /* 0x00000004d5007c0c */ /* 0x000fc4000bf26270 */
[----:B------:R-:W-:Y:S01]  /*128f0*/  @!P2 LEA R24, P5, R216, R0, 0x2 ;  /* 0x00000000d818a211 */ /* 0x000fe200078a10ff */
[----:B------:R5:W-:Y:S01]  /*12900*/  @!P4 ST.E.64 desc[UR56][R20.64], R48 ;  /* 0x000000301400c985 */ /* 0x000be2000c101b38 */
[----:B------:R-:W-:Y:S02]  /*12910*/  ISETP.GE.AND P4, PT, R212, UR4, PT ;  /* 0x00000004d4007c0c */ /* 0x000fe4000bf86270 */
[----:B------:R-:W-:Y:S02]  /*12920*/  @!P2 LEA.HI.X R25, R216, R36, R58, 0x2, P5 ;  /* 0x00000024d819a211 */ /* 0x000fe400028f143a */
[CC--:B0-----:R-:W-:Y:S02]  /*12930*/  @!P3 LEA R2, P5, R215.reuse, R0.reuse, 0x2 ;  /* 0x00000000d702b211 */ /* 0x0c1fe400078a10ff */
[----:B---3--:R-:W-:Y:S01]  /*12940*/  @!P0 LEA R8, P6, R214, R0, 0x2 ;  /* 0x00000000d6088211 */ /* 0x008fe200078c10ff */
[----:B------:R-:W-:Y:S01]  /*12950*/  @!P2 ST.E.64 desc[UR56][R24.64], R54 ;  /* 0x000000361800a985 */ /* 0x000fe2000c101b38 */
[----:B------:R-:W-:-:S02]  /*12960*/  @!P3 LEA.HI.X R3, R215, R36, R57, 0x2, P5 ;  /* 0x00000024d703b211 */ /* 0x000fc400028f1439 */
[----:B------:R-:W-:Y:S02]  /*12970*/  @!P0 LEA.HI.X R9, R214, R36, R56, 0x2, P6 ;  /* 0x00000024d6098211 */ /* 0x000fe400030f1438 */
[----:B------:R-:W-:Y:S01]  /*12980*/  @!P1 LEA R12, P5, R213, R0, 0x2 ;  /* 0x00000000d50c9211 */ /* 0x000fe200078a10ff */
[----:B------:R0:W-:Y:S01]  /*12990*/  @!P3 ST.E.64 desc[UR56][R2.64], R64 ;  /* 0x000000400200b985 */ /* 0x0001e2000c101b38 */
[----:B------:R-:W-:Y:S02]  /*129a0*/  ISETP.GE.AND P2, PT, R211, UR4, PT ;  /* 0x00000004d3007c0c */ /* 0x000fe4000bf46270 */
[----:B------:R-:W-:Y:S01]  /*129b0*/  @!P1 LEA.HI.X R13, R213, R36, R47, 0x2, P5 ;  /* 0x00000024d50d9211 */ /* 0x000fe200028f142f */
[----:B------:R3:W-:Y:S01]  /*129c0*/  @!P0 ST.E.64 desc[UR56][R8.64], R70 ;  /* 0x0000004608008985 */ /* 0x0007e2000c101b38 */
[----:B------:R-:W-:Y:S02]  /*129d0*/  ISETP.GE.AND P3, PT, R210, UR4, PT ;  /* 0x00000004d2007c0c */ /* 0x000fe4000bf66270 */
[----:B----4-:R-:W-:Y:S01]  /*129e0*/  @!P4 LEA R10, P0, R212, R0, 0x2 ;  /* 0x00000000d40ac211 */ /* 0x010fe200078010ff */
[----:B------:R4:W-:Y:S01]  /*129f0*/  @!P1 ST.E.64 desc[UR56][R12.64], R72 ;  /* 0x000000480c009985 */ /* 0x0009e2000c101b38 */
[----:B------:R-:W-:-:S02]  /*12a00*/  ISETP.GE.AND P1, PT, R209, UR4, PT ;  /* 0x00000004d1007c0c */ /* 0x000fc4000bf26270 */
[----:B------:R-:W-:Y:S02]  /*12a10*/  @!P4 LEA.HI.X R11, R212, R36, R46, 0x2, P0 ;  /* 0x00000024d40bc211 */ /* 0x000fe400000f142e */
[----:B------:R-:W-:Y:S02]  /*12a20*/  ISETP.GE.AND P0, PT, R208, UR4, PT ;  /* 0x00000004d0007c0c */ /* 0x000fe4000bf06270 */
[-C--:B------:R-:W-:Y:S01]  /*12a30*/  @!P2 LEA R14, P6, R211, R0.reuse, 0x2 ;  /* 0x00000000d30ea211 */ /* 0x080fe200078c10ff */
[----:B------:R1:W-:Y:S01]  /*12a40*/  @!P4 ST.E.64 desc[UR56][R10.64], R78 ;  /* 0x0000004e0a00c985 */ /* 0x0003e2000c101b38 */
[----:B------:R-:W-:Y:S02]  /*12a50*/  ISETP.GE.AND P4, PT, R207, UR4, PT ;  /* 0x00000004cf007c0c */ /* 0x000fe4000bf86270 */
[----:B-----5:R-:W-:Y:S02]  /*12a60*/  @!P3 LEA R20, P5, R210, R0, 0x2 ;  /* 0x00000000d214b211 */ /* 0x020fe400078a10ff */
[----:B------:R-:W-:-:S02]  /*12a70*/  @!P2 LEA.HI.X R15, R211, R36, R45, 0x2, P6 ;  /* 0x00000024d30fa211 */ /* 0x000fc400030f142d */
[----:B------:R-:W-:Y:S02]  /*12a80*/  @!P3 LEA.HI.X R21, R210, R36, R44, 0x2, P5 ;  /* 0x00000024d215b211 */ /* 0x000fe400028f142c */
[CC--:B0-----:R-:W-:Y:S01]  /*12a90*/  @!P1 LEA R2, P5, R209.reuse, R0.reuse, 0x2 ;  /* 0x00000000d1029211 */ /* 0x0c1fe200078a10ff */
[----:B------:R0:W-:Y:S01]  /*12aa0*/  @!P2 ST.E.64 desc[UR56][R14.64], R80 ;  /* 0x000000500e00a985 */ /* 0x0001e2000c101b38 */
[----:B------:R-:W-:Y:S02]  /*12ab0*/  ISETP.GE.AND P2, PT, R206, UR4, PT ;  /* 0x00000004ce007c0c */ /* 0x000fe4000bf46270 */
[----:B---3--:R-:W-:Y:S01]  /*12ac0*/  @!P0 LEA R8, P6, R208, R0, 0x2 ;  /* 0x00000000d0088211 */ /* 0x008fe200078c10ff */
[----:B------:R3:W-:Y:S01]  /*12ad0*/  @!P3 ST.E.64 desc[UR56][R20.64], R86 ;  /* 0x000000561400b985 */ /* 0x0007e2000c101b38 */
[----:B------:R-:W-:Y:S02]  /*12ae0*/  @!P1 LEA.HI.X R3, R209, R36, R43, 0x2, P5 ;  /* 0x00000024d1039211 */ /* 0x000fe400028f142b */
[----:B------:R-:W-:-:S02]  /*12af0*/  ISETP.GE.AND P3, PT, R205, UR4, PT ;  /* 0x00000004cd007c0c */ /* 0x000fc4000bf66270 */
[C---:B----4-:R-:W-:Y:S01]  /*12b00*/  @!P4 LEA R12, P5, R207.reuse, R0, 0x2 ;  /* 0x00000000cf0cc211 */ /* 0x050fe200078a10ff */
[----:B------:R4:W-:Y:S01]  /*12b10*/  @!P1 ST.E.64 desc[UR56][R2.64], R88 ;  /* 0x0000005802009985 */ /* 0x0009e2000c101b38 */
[-C--:B------:R-:W-:Y:S02]  /*12b20*/  @!P0 LEA.HI.X R9, R208, R36.reuse, R42, 0x2, P6 ;  /* 0x00000024d0098211 */ /* 0x080fe400030f142a */
[----:B------:R-:W-:Y:S02]  /*12b30*/  @!P4 LEA.HI.X R13, R207, R36, R41, 0x2, P5 ;  /* 0x00000024cf0dc211 */ /* 0x000fe400028f1429 */
[----:B------:R-:W-:Y:S01]  /*12b40*/  ISETP.GE.AND P1, PT, R204, UR4, PT ;  /* 0x00000004cc007c0c */ /* 0x000fe2000bf26270 */
[----:B------:R5:W-:Y:S01]  /*12b50*/  @!P0 ST.E.64 desc[UR56][R8.64], R94 ;  /* 0x0000005e08008985 */ /* 0x000be2000c101b38 */
[----:B-1----:R-:W-:-:S03]  /*12b60*/  @!P2 LEA R10, P0, R206, R0, 0x2 ;  /* 0x00000000ce0aa211 */ /* 0x002fc600078010ff */
[----:B------:R-:W-:Y:S01]  /*12b70*/  @!P4 ST.E.64 desc[UR56][R12.64], R96 ;  /* 0x000000600c00c985 */ /* 0x000fe2000c101b38 */
[----:B------:R-:W-:Y:S02]  /*12b80*/  ISETP.GE.AND P4, PT, R203, UR4, PT ;  /* 0x00000004cb007c0c */ /* 0x000fe4000bf86270 */
[C---:B0-----:R-:W-:Y:S02]  /*12b90*/  @!P3 LEA R14, P5, R205.reuse, R0, 0x2 ;  /* 0x00000000cd0eb211 */ /* 0x041fe400078a10ff */
[-C--:B------:R-:W-:Y:S02]  /*12ba0*/  @!P2 LEA.HI.X R11, R206, R36.reuse, R40, 0x2, P0 ;  /* 0x00000024ce0ba211 */ /* 0x080fe400000f1428 */
[----:B------:R-:W-:Y:S02]  /*12bb0*/  ISETP.GE.AND P0, PT, R202, UR4, PT ;  /* 0x00000004ca007c0c */ /* 0x000fe4000bf06270 */
[----:B------:R-:W-:Y:S01]  /*12bc0*/  @!P3 LEA.HI.X R15, R205, R36, R39, 0x2, P5 ;  /* 0x00000024cd0fb211 */ /* 0x000fe200028f1427 */
[----:B------:R0:W-:Y:S01]  /*12bd0*/  @!P2 ST.E.64 desc[UR56][R10.64], R102 ;  /* 0x000000660a00a985 */ /* 0x0001e2000c101b38 */
[----:B---3--:R-:W-:-:S02]  /*12be0*/  @!P1 LEA R20, P6, R204, R0, 0x2 ;  /* 0x00000000cc149211 */ /* 0x008fc400078c10ff */
[----:B------:R-:W-:Y:S01]  /*12bf0*/  ISETP.GE.AND P2, PT, R201, UR4, PT ;  /* 0x00000004c9007c0c */ /* 0x000fe2000bf46270 */
[----:B------:R1:W-:Y:S01]  /*12c00*/  @!P3 ST.E.64 desc[UR56][R14.64], R104 ;  /* 0x000000680e00b985 */ /* 0x0003e2000c101b38 */
[----:B------:R-:W-:Y:S02]  /*12c10*/  @!P1 LEA.HI.X R21, R204, R36, R229, 0x2, P6 ;  /* 0x00000024cc159211 */ /* 0x000fe400030f14e5 */
[C---:B----4-:R-:W-:Y:S02]  /*12c20*/  @!P4 LEA R2, P3, R203.reuse, R0, 0x2 ;  /* 0x00000000cb02c211 */ /* 0x050fe400078610ff */
[----:B------:R-:W-:Y:S01]  /*12c30*/  ISETP.GE.AND P5, PT, R200, UR4, PT ;  /* 0x00000004c8007c0c */ /* 0x000fe2000bfa6270 */
[----:B------:R3:W-:Y:S01]  /*12c40*/  @!P1 ST.E.64 desc[UR56][R20.64], R110 ;  /* 0x0000006e14009985 */ /* 0x0007e2000c101b38 */
[----:B------:R-:W-:Y:S02]  /*12c50*/  @!P4 LEA.HI.X R3, R203, R36, R228, 0x2, P3 ;  /* 0x00000024cb03c211 */ /* 0x000fe400018f14e4 */
[----:B------:R-:W-:-:S02]  /*12c60*/  ISETP.GE.AND P3, PT, R23, UR4, PT ;  /* 0x0000000417007c0c */ /* 0x000fc4000bf66270 */
[----:B------:R-:W-:Y:S01]  /*12c70*/  ISETP.GE.AND P1, PT, R22, UR4, PT ;  /* 0x0000000416007c0c */ /* 0x000fe2000bf26270 */
[----:B------:R4:W-:Y:S01]  /*12c80*/  @!P4 ST.E.64 desc[UR56][R2.64], R112 ;  /* 0x000000700200c985 */ /* 0x0009e2000c101b38 */
[CC--:B-----5:R-:W-:Y:S02]  /*12c90*/  @!P0 LEA R8, P6, R202.reuse, R0.reuse, 0x2 ;  /* 0x00000000ca088211 */ /* 0x0e0fe400078c10ff */
[C---:B0-----:R-:W-:Y:S02]  /*12ca0*/  @!P2 LEA R10, P4, R201.reuse, R0, 0x2 ;  /* 0x00000000c90aa211 */ /* 0x041fe400078810ff */
[-C--:B------:R-:W-:Y:S02]  /*12cb0*/  @!P0 LEA.HI.X R9, R202, R36.reuse, R227, 0x2, P6 ;  /* 0x00000024ca098211 */ /* 0x080fe400030f14e3 */
[----:B------:R-:W-:-:S03]  /*12cc0*/  @!P2 LEA.HI.X R11, R201, R36, R226, 0x2, P4 ;  /* 0x00000024c90ba211 */ /* 0x000fc600020f14e2 */
[----:B------:R4:W-:Y:S01]  /*12cd0*/  @!P0 ST.E.64 desc[UR56][R8.64], R118 ;  /* 0x0000007608008985 */ /* 0x0009e2000c101b38 */
[-C--:B------:R-:W-:Y:S02]  /*12ce0*/  @!P5 LEA R12, P0, R200, R0.reuse, 0x2 ;  /* 0x00000000c80cd211 */ /* 0x080fe400078010ff */
[CC--:B-1----:R-:W-:Y:S01]  /*12cf0*/  @!P3 LEA R14, P4, R23.reuse, R0.reuse, 0x2 ;  /* 0x00000000170eb211 */ /* 0x0c2fe200078810ff */
[----:B------:R4:W-:Y:S01]  /*12d00*/  @!P2 ST.E.64 desc[UR56][R10.64], R120 ;  /* 0x000000780a00a985 */ /* 0x0009e2000c101b38 */
[----:B---3--:R-:W-:Y:S02]  /*12d10*/  @!P1 LEA R20, P6, R22, R0, 0x2 ;  /* 0x0000000016149211 */ /* 0x008fe400078c10ff */
        /* <DEDUP_REMOVED lines=8> */
[----:B----4-:R-:W-:-:S04]  /*12da0*/  LEA R2, P0, R19, R0, 0x2 ;  /* 0x0000000013027211 */ /* 0x010fc800078010ff */
[----:B------:R-:W-:-:S05]  /*12db0*/  LEA.HI.X R3, R19, R36, R222, 0x2, P0 ;  /* 0x0000002413037211 */ /* 0x000fca00000f14de */
[----:B------:R0:W-:Y:S01]  /*12dc0*/  ST.E.64 desc[UR56][R2.64], R6 ;  /* 0x0000000602007985 */ /* 0x0001e2000c101b38 */
[----:B------:R-:W-:Y:S05]  /*12dd0*/  BRA `(.L_x_5264) ;  /* 0x0000000c00707947 */ /* 0x000fea0003800000 */
.L_x_5255:
        /* <DEDUP_REMOVED lines=30> */
.L_x_5267:
[----:B------:R-:W-:Y:S01]  /*12fc0*/  USHF.R.S32.HI UR12, URZ, 0x1f, UR44 ;  /* 0x0000001f3f0c7899 */ /* 0x000fe2000801142c */
[----:B------:R-:W-:Y:S01]  /*12fd0*/  BSSY B1, `(.L_x_5268) ;  /* 0x000003a000017945 */ /* 0x000fe20003800000 */
[----:B------:R-:W-:Y:S02]  /*12fe0*/  USHF.R.S32.HI UR18, URZ, 0x1f, UR4 ;  /* 0x0000001f3f127899 */ /* 0x000fe40008011404 */
[----:B------:R-:W-:Y:S02]  /*12ff0*/  USEL UR7, UR44, URZ, !UP0 ;  /* 0x0000003f2c077287 */ /* 0x000fe4000c000000 */
[----:B------:R-:W-:Y:S01]  /*13000*/  USEL UR12, UR12, URZ, !UP0 ;  /* 0x0000003f0c0c7287 */ /* 0x000fe2000c000000 */
[----:B------:R-:W-:Y:S11]  /*13010*/  @P0 BRA `(.L_x_5269) ;  /* 0x0000000000d40947 */ /* 0x000ff60003800000 */
[----:B------:R-:W0:Y:S01]  /*13020*/  S2R R3, SR_TID.X ;  /* 0x0000000000037919 */ /* 0x000e220000002100 */
[----:B------:R-:W1:Y:S01]  /*13030*/  LDC R9, c[0x0][0xbe8] ;  /* 0x0002fa00ff097b82 */ /* 0x000e620000000800 */
[----:B------:R-:W-:Y:S02]  /*13040*/  IMAD.U32 R4, RZ, RZ, UR42 ;  /* 0x0000002aff047e24 */ /* 0x000fe4000f8e00ff */
[----:B-1---5:R-:W-:-:S03]  /*13050*/  IMAD R2, R0, R9, RZ ;  /* 0x0000000900027224 */ /* 0x022fc600078e02ff */
[----:B0-----:R-:W-:-:S04]  /*13060*/  IADD3 R4, R4, -0x80, R3 ;  /* 0xffffff8004047810 */ /* 0x001fc80007ffe003 */
        /* <DEDUP_REMOVED lines=48> */
.L_x_5269:
[----:B------:R-:W-:Y:S05]  /*13370*/  BSYNC B1 ;  /* 0x0000000000017941 */ /* 0x000fea0003800000 */
.L_x_5268:
[----:B------:R-:W-:-:S06]  /*13380*/  UISETP.GT.AND UP0, UPT, UR47, 0x1, UPT ;  /* 0x000000012f00788c */ /* 0x000fcc000bf04270 */
[----:B------:R-:W-:-:S13]  /*13390*/  PLOP3.LUT P0, PT, PT, PT, UP0, 0x80, 0x0 ;  /* 0x000000000000781c */ /* 0x000fda0003f0f008 */
[----:B------:R-:W-:Y:S05]  /*133a0*/  @P0 BRA `(.L_x_5264) ;  /* 0x0000000400fc0947 */ /* 0x000fea0003800000 */
[----:B------:R-:W1:Y:S01]  /*133b0*/  LDC R11, c[0x0][0xbe8] ;  /* 0x0002fa00ff0b7b82 */ /* 0x000e620000000800 */
[----:B------:R-:W-:Y:S01]  /*133c0*/  ULDC.64 UR14, c[0x0][0xaa0] ;  /* 0x0002a800000e7ab9 */ /* 0x000fe20000000a00 */
[----:B------:R-:W-:Y:S01]  /*133d0*/  IMAD R2, R18, 0x20, R220 ;  /* 0x0000002012027824 */ /* 0x000fe200078e02dc */
[----:B------:R-:W-:Y:S01]  /*133e0*/  UIMAD UR10, UR18, UR14, URZ ;  /* 0x0000000e120a72a4 */ /* 0x000fe2000f8e023f */
[----:B------:R-:W-:Y:S01]  /*133f0*/  VIADD R8, R220, UR42 ;  /* 0x0000002adc087c36 */ /* 0x000fe20008000000 */
[----:B------:R-:W-:Y:S01]  /*13400*/  UIMAD.WIDE.U32 UR8, UR4, UR14, URZ ;  /* 0x0000000e040872a5 */ /* 0x000fe2000f8e003f */
[----:B------:R-:W-:Y:S01]  /*13410*/  VIADD R6, R2, UR42 ;  /* 0x0000002a02067c36 */ /* 0x000fe20008000000 */
[----:B------:R-:W-:Y:S01]  /*13420*/  UIMAD UR10, UR4, UR15, UR10 ;  /* 0x0000000f040a72a4 */ /* 0x000fe2000f8e020a */
[----:B------:R-:W-:Y:S02]  /*13430*/  BSSY B1, `(.L_x_5270) ;  /* 0x0000040000017945 */ /* 0x000fe40003800000 */
[----:B0-----:R-:W-:Y:S01]  /*13440*/  IMAD.MOV.U32 R5, RZ, RZ, R6 ;  /* 0x000000ffff057224 */ /* 0x001fe200078e0006 */
[----:B------:R-:W-:-:S03]  /*13450*/  UIADD3 UR9, UR9, UR10, URZ ;  /* 0x0000000a09097290 */ /* 0x000fc6000fffe03f */
[----:B------:R-:W-:Y:S02]  /*13460*/  ULDC.64 UR10, c[0x0][0xae8] ;  /* 0x0002ba00000a7ab9 */ /* 0x000fe40000000a00 */
[----:B------:R-:W-:-:S04]  /*13470*/  UIMAD.WIDE.U32 UR8, UR43, UR10, UR8 ;  /* 0x0000000a2b0872a5 */ /* 0x000fc8000f8e0008 */
[----:B------:R-:W-:-:S03]  /*13480*/  UIMAD UR9, UR43, UR11, UR9 ;  /* 0x0000000b2b0972a4 */ /* 0x000fc6000f8e0209 */
[----:B------:R-:W-:Y:S01]  /*13490*/  ULDC.64 UR10, c[0x0][0xaf0] ;  /* 0x0002bc00000a7ab9 */ /* 0x000fe20000000a00 */
[----:B-1----:R-:W-:Y:S01]  /*134a0*/  ISETP.NE.AND P0, PT, R11, 0x1, PT ;  /* 0x000000010b00780c */ /* 0x002fe20003f05270 */
[----:B------:R-:W-:Y:S02]  /*134b0*/  UIMAD UR12, UR12, UR10, URZ ;  /* 0x0000000a0c0c72a4 */ /* 0x000fe4000f8e023f */
[----:B------:R-:W-:Y:S02]  /*134c0*/  UIMAD.WIDE.U32 UR8, UR7, UR10, UR8 ;  /* 0x0000000a070872a5 */ /* 0x000fe4000f8e0008 */
[----:B------:R-:W-:-:S03]  /*134d0*/  UIMAD UR4, UR7, UR11, UR12 ;  /* 0x0000000b070472a4 */ /* 0x000fc6000f8e020c */
[----:B------:R-:W-:Y:S01]  /*134e0*/  ULDC.64 UR10, c[0x0][0xae0] ;  /* 0x0002b800000a7ab9 */ /* 0x000fe20000000a00 */
[----:B------:R-:W-:-:S04]  /*134f0*/  UIADD3 UR4, UR9, UR4, URZ ;  /* 0x0000000409047290 */ /* 0x000fc8000fffe03f */
        /* <DEDUP_REMOVED lines=9> */
[----:B------:R-:W-:Y:S02]  /*13590*/  IMAD R7, R11, R7, R6 ;  /* 0x000000070b077224 */ /* 0x000fe400078e0206 */
[----:B------:R-:W-:Y:S01]  /*135a0*/  IMAD.U32 R2, RZ, RZ, UR8 ;  /* 0x00000008ff027e24 */ /* 0x000fe2000f8e00ff */
[----:B------:R-:W-:Y:S01]  /*135b0*/  ULDC.64 UR8, c[0x0][0xad8] ;  /* 0x0002b60000087ab9 */ /* 0x000fe20000000a00 */
[C---:B------:R-:W-:Y:S01]  /*135c0*/  IMAD R9, R5.reuse, UR11, R4 ;  /* 0x0000000b05097c24 */ /* 0x040fe2000f8e0204 */
[----:B------:R-:W-:Y:S01]  /*135d0*/  SHF.R.S32.HI R4, RZ, 0x1f, R7 ;  /* 0x0000001fff047819 */ /* 0x000fe20000011407 */
[----:B------:R-:W-:-:S04]  /*135e0*/  IMAD.WIDE.U32 R2, R5, UR10, R2 ;  /* 0x0000000a05027c25 */ /* 0x000fc8000f8e0002 */
[----:B------:R-:W-:Y:S02]  /*135f0*/  IMAD.IADD R3, R3, 0x1, R9 ;  /* 0x0000000103037824 */ /* 0x000fe400078e0209 */
[----:B------:R-:W-:Y:S02]  /*13600*/  IMAD R6, R4, UR8, RZ ;  /* 0x0000000804067c24 */ /* 0x000fe4000f8e02ff */
[----:B-----5:R-:W-:Y:S02]  /*13610*/  IMAD R11, R0, R11, RZ ;  /* 0x0000000b000b7224 */ /* 0x020fe400078e02ff */
[C---:B------:R-:W-:Y:S02]  /*13620*/  VIADD R4, R8.reuse, 0x40 ;  /* 0x0000004008047836 */ /* 0x040fe40000000000 */
[C---:B------:R-:W-:Y:S01]  /*13630*/  IMAD R5, R7.reuse, UR9, R6 ;  /* 0x0000000907057c24 */ /* 0x040fe2000f8e0206 */
[-C--:B------:R-:W-:Y:S01]  /*13640*/  ISETP.GE.AND P2, PT, R8, R11.reuse, PT ;  /* 0x0000000b0800720c */ /* 0x080fe20003f46270 */
[----:B------:R-:W-:Y:S01]  /*13650*/  IMAD.WIDE.U32 R2, R7, UR8, R2 ;  /* 0x0000000807027c25 */ /* 0x000fe2000f8e0002 */
[----:B------:R-:W-:Y:S01]  /*13660*/  ULDC.64 UR8, c[0x0][0xa80] ;  /* 0x0002a00000087ab9 */ /* 0x000fe20000000a00 */
[----:B------:R-:W-:-:S02]  /*13670*/  ISETP.GE.AND P1, PT, R4, R11, PT ;  /* 0x0000000b0400720c */ /* 0x000fc40003f26270 */
[----:B------:R-:W-:Y:S01]  /*13680*/  IMAD.IADD R3, R3, 0x1, R5 ;  /* 0x0000000103037824 */ /* 0x000fe200078e0205 */
[----:B------:R-:W-:Y:S01]  /*13690*/  LEA R4, P3, R2, UR8, 0x1 ;  /* 0x0000000802047c11 */ /* 0x000fe2000f8608ff */
[----:B------:R-:W-:Y:S02]  /*136a0*/  VIADD R0, R8, 0x20 ;  /* 0x0000002008007836 */ /* 0x000fe40000000000 */
[----:B------:R-:W-:Y:S01]  /*136b0*/  IMAD.SHL.U32 R7, R18, 0x8, RZ ;  /* 0x0000000812077824 */ /* 0x000fe200078e00ff */
[----:B------:R-:W-:Y:S02]  /*136c0*/  LEA.HI.X R5, R2, UR9, R3, 0x1, P3 ;  /* 0x0000000902057c11 */ /* 0x000fe400098f0c03 */
[----:B------:R-:W-:Y:S01]  /*136d0*/  ISETP.GE.AND P0, PT, R0, R11, PT ;  /* 0x0000000b0000720c */ /* 0x000fe20003f06270 */
[C---:B------:R-:W-:Y:S01]  /*136e0*/  VIADD R9, R7.reuse, 0x80 ;  /* 0x0000008007097836 */ /* 0x040fe20000000000 */
[----:B------:R0:W1:Y:S01]  /*136f0*/  SHFL.IDX PT, R2, R4, RZ, 0x181f ;  /* 0x00181fff04027589 */ /* 0x00006200000e0000 */
[----:B------:R-:W-:Y:S01]  /*13700*/  VIADD R13, R7, 0x40 ;  /* 0x00000040070d7836 */ /* 0x000fe20000000000 */
[----:B------:R-:W-:-:S02]  /*13710*/  SHF.R.S32.HI R12, RZ, 0x1f, R7 ;  /* 0x0000001fff0c7819 */ /* 0x000fc40000011407 */
        /* <DEDUP_REMOVED lines=17> */
.L_x_5271:
[----:B------:R-:W-:Y:S05]  /*13830*/  BSYNC B1 ;  /* 0x0000000000017941 */ /* 0x000fea0003800000 */
.L_x_5270:
        /* <DEDUP_REMOVED lines=17> */
.L_x_5273:
[----:B------:R-:W-:Y:S05]  /*13950*/  BSYNC B1 ;  /* 0x0000000000017941 */ /* 0x000fea0003800000 */
.L_x_5272:
        /* <DEDUP_REMOVED lines=17> */
.L_x_5275:
[----:B------:R-:W-:Y:S05]  /*13a70*/  BSYNC B1 ;  /* 0x0000000000017941 */ /* 0x000fea0003800000 */
.L_x_5274:
        /* <DEDUP_REMOVED lines=18> */
.L_x_5264:
[----:B------:R-:W-:Y:S05]  /*13ba0*/  BSYNC B0 ;  /* 0x0000000000007941 */ /* 0x000fea0003800000 */
.L_x_5254:
[----:B------:R-:W-:Y:S02]  /*13bb0*/  ULDC UR4, c[0x0][0xc3c] ;  /* 0x00030f0000047ab9 */ /* 0x000fe40000000800 */
[----:B------:R-:W-:-:S06]  /*13bc0*/  UISETP.GE.AND UP0, UPT, UR53, UR4, UPT ;  /* 0x000000043500728c */ /* 0x000fcc000bf06270 */
[----:B------:R-:W-:-:S13]  /*13bd0*/  PLOP3.LUT P0, PT, PT, PT, UP0, 0x80, 0x0 ;  /* 0x000000000000781c */ /* 0x000fda0003f0f008 */
[----:B------:R-:W-:Y:S05]  /*13be0*/  @!P0 BRA `(.L_x_5276) ;  /* 0xfffffed400108947 */ /* 0x000fea000383ffff */
[----:B------:R-:W-:Y:S05]  /*13bf0*/  EXIT ;  /* 0x000000000000794d */ /* 0x000fea0003800000 */
.L_x_5163:
        /* <DEDUP_REMOVED lines=59> */
.L_x_5280:
        /* <DEDUP_REMOVED lines=38> */
.L_x_5278:
        /* <DEDUP_REMOVED lines=17> */
.L_x_5281:
        /* <DEDUP_REMOVED lines=61> */
.L_x_5282:
        /* <DEDUP_REMOVED lines=63> */
.L_x_5283:
[----:B------:R-:W-:-:S05]  /*14ae0*/  LOP3.LUT R29, RZ, R2, RZ, 0x33, !PT ;  /* 0x00000002ff1d7212 */ /* 0x000fca00078e33ff */
[----:B------:R-:W-:Y:S01]  /*14af0*/  IMAD.IADD R29, R0, 0x1, R29 ;  /* 0x00000001001d7824 */ /* 0x000fe200078e021d */
[----:B------:R-:W-:Y:S06]  /*14b00*/  BRA `(.L_x_5284) ;  /* 0x0000000000107947 */ /* 0x000fec0003800000 */
.L_x_5279:
[----:B------:R-:W-:Y:S01]  /*14b10*/  IMAD.MOV.U32 R28, RZ, RZ, R11 ;  /* 0x000000ffff1c7224 */ /* 0x000fe200078e000b */
[----:B------:R-:W-:Y:S01]  /*14b20*/  ULDC UR40, c[0x0][0xc3c] ;  /* 0x00030f0000287ab9 */ /* 0x000fe20000000800 */
[----:B------:R-:W-:Y:S02]  /*14b30*/  IMAD.MOV.U32 R29, RZ, RZ, RZ ;  /* 0x000000ffff1d7224 */ /* 0x000fe400078e00ff */
[----:B------:R-:W-:-:S07]  /*14b40*/  IMAD.MOV.U32 R30, RZ, RZ, RZ ;  /* 0x000000ffff1e7224 */ /* 0x000fce00078e00ff */
.L_x_5284:
[----:B------:R-:W-:Y:S01]  /*14b50*/  ISETP.NE.AND P0, PT, R7, RZ, PT ;  /* 0x000000ff0700720c */ /* 0x000fe20003f05270 */
[----:B------:R-:W-:-:S12]  /*14b60*/  IMAD.U32 R31, RZ, RZ, UR40 ;  /* 0x00000028ff1f7e24 */ /* 0x000fd8000f8e00ff */
[----:B------:R-:W0:Y:S01]  /*14b70*/  @!P0 S2R R3, SR_CgaCtaId ;  /* 0x0000000000038919 */ /* 0x000e220000008800 */
[----:B------:R-:W-:-:S04]  /*14b80*/  @!P0 MOV R0, 0x400 ;  /* 0x0000040000008802 */ /* 0x000fc80000000f00 */
[----:B0-----:R-:W-:-:S05]  /*14b90*/  @!P0 LEA R0, R3, R0, 0x18 ;  /* 0x0000000003008211 */ /* 0x001fca00078ec0ff */
[----:B------:R0:W-:Y:S01]  /*14ba0*/  @!P0 STS.128 [R0+0x2a8d0], R28 ;  /* 0x02a8d01c00008388 */ /* 0x0001e20000000c00 */
[----:B------:R-:W-:Y:S06]  /*14bb0*/  BAR.ARV 0x5, 0x180 ;  /* 0x0146000000007b1d */ /* 0x000fec0000002000 */
.L_x_5277:
        /* <DEDUP_REMOVED lines=12> */
[----:B------:R-:W-:Y:S01]  /*14c80*/  IMAD.MOV.U32 R22, RZ, RZ, RZ ;  /* 0x000000ffff167224 */ /* 0x000fe200078e00ff */
[----:B------:R-:W-:Y:S01]  /*14c90*/  ULOP3.LUT UR44, UR45, 0x1, URZ, 0xfc, !UPT ;  /* 0x000000012d2c7892 */ /* 0x000fe2000f8efc3f */
[----:B------:R-:W-:Y:S01]  /*14ca0*/  ULDC UR46, c[0x0][0xc] ;  /* 0x00000300002e7ab9 */ /* 0x000fe20000000800 */
[----:B--2---:R-:W-:Y:S02]  /*14cb0*/  IMAD.U32 R33, RZ, RZ, UR4 ;  /* 0x00000004ff217e24 */ /* 0x004fe4000f8e00ff */
[C---:B-1----:R-:W-:Y:S01]  /*14cc0*/  IMAD.SHL.U32 R16, R10.reuse, 0x40, RZ ;  /* 0x000000400a107824 */ /* 0x042fe200078e00ff */
[----:B0-----:R-:W-:Y:S01]  /*14cd0*/  SHF.R.U32.HI R0, RZ, 0x1, R10 ;  /* 0x00000001ff007819 */ /* 0x001fe2000001160a */
[C---:B------:R-:W-:Y:S01]  /*14ce0*/  IMAD.SHL.U32 R2, R10.reuse, 0x80, RZ ;  /* 0x000000800a027824 */ /* 0x040fe200078e00ff */
[C---:B------:R-:W-:Y:S01]  /*14cf0*/  LOP3.LUT R9, R10.reuse, 0x7f, RZ, 0xc0, !PT ;  /* 0x0000007f0a097812 */ /* 0x040fe200078ec0ff */
[----:B------:R-:W-:Y:S01]  /*14d00*/  IMAD.SHL.U32 R27, R10, 0x10, RZ ;  /* 0x000000100a1b7824 */ /* 0x000fe200078e00ff */
[----:B------:R-:W-:Y:S01]  /*14d10*/  LOP3.LUT R3, R16, 0x180, RZ, 0xc0, !PT ;  /* 0x0000018010037812 */ /* 0x000fe200078ec0ff */
[----:B------:R-:W-:Y:S01]  /*14d20*/  IMAD.SHL.U32 R7, R10, 0x2, RZ ;  /* 0x000000020a077824 */ /* 0x000fe200078e00ff */
[----:B------:R-:W-:-:S02]  /*14d30*/  LOP3.LUT R4, R2, 0x380, RZ, 0xc0, !PT ;  /* 0x0000038002047812 */ /* 0x000fc400078ec0ff */
[----:B------:R-:W-:Y:S01]  /*14d40*/  LOP3.LUT R0, R3, 0x30, R0, 0xf8, !PT ;  /* 0x0000003003007812 */ /* 0x000fe200078ef800 */
[----:B------:R-:W-:Y:S01]  /*14d50*/  IMAD.SHL.U32 R3, R10, 0x8, RZ ;  /* 0x000000080a037824 */ /* 0x000fe200078e00ff */
[----:B------:R-:W-:Y:S02]  /*14d60*/  LOP3.LUT R2, R2, 0x400, RZ, 0xc0, !PT ;  /* 0x0000040002027812 */ /* 0x000fe400078ec0ff */
[----:B------:R-:W-:Y:S02]  /*14d70*/  SHF.R.U32.HI R5, RZ, 0x5, R9 ;  /* 0x00000005ff057819 */ /* 0x000fe40000011609 */
[----:B------:R-:W-:Y:S02]  /*14d80*/  LOP3.LUT R8, R27, 0x40, RZ, 0xc0, !PT ;  /* 0x000000401b087812 */ /* 0x000fe400078ec0ff */
[----:B------:R-:W-:Y:S01]  /*14d90*/  LOP3.LUT R4, R4, 0x10, R10, 0xf8, !PT ;  /* 0x0000001004047812 */ /* 0x000fe200078ef80a */
[C---:B------:R-:W-:Y:S01]  /*14da0*/  IMAD R2, R5.reuse, 0x800, R2 ;  /* 0x0000080005027824 */ /* 0x040fe200078e0202 */
[----:B------:R-:W-:Y:S01]  /*14db0*/  R2P PR, R10, 0x6 ;  /* 0x000000060a007804 */ /* 0x000fe20000000000 */
[----:B------:R-:W-:Y:S01]  /*14dc0*/  IMAD R37, R5, 0x200, R8 ;  /* 0x0000020005257824 */ /* 0x000fe200078e0208 */
[----:B------:R-:W-:Y:S01]  /*14dd0*/  LOP3.LUT R3, R0, 0x30, R3, 0x78, !PT ;  /* 0x0000003000037812 */ /* 0x000fe200078e7803 */
[----:B------:R-:W-:Y:S01]  /*14de0*/  IMAD.SHL.U32 R0, R10, 0x20, RZ ;  /* 0x000000200a007824 */ /* 0x000fe200078e00ff */
[----:B------:R-:W-:-:S02]  /*14df0*/  LOP3.LUT R5, R4, 0x70, R27, 0x78, !PT ;  /* 0x0000007004057812 */ /* 0x000fc400078e781b */
[----:B------:R-:W-:Y:S02]  /*14e00*/  LOP3.LUT R6, R27, 0x1b0, RZ, 0xc0, !PT ;  /* 0x000001b01b067812 */ /* 0x000fe400078ec0ff */
[----:B------:R-:W-:Y:S01]  /*14e10*/  LOP3.LUT R16, R3, 0x640, R16, 0xf8, !PT ;  /* 0x0000064003107812 */ /* 0x000fe200078ef810 */
[----:B------:R-:W-:Y:S01]  /*14e20*/  IMAD.MOV.U32 R3, RZ, RZ, 0x20 ;  /* 0x00000020ff037424 */ /* 0x000fe200078e00ff */
[----:B------:R-:W-:Y:S01]  /*14e30*/  LOP3.LUT R6, R6, 0x30, R7, 0x78, !PT ;  /* 0x0000003006067812 */ /* 0x000fe200078e7807 */
[----:B------:R-:W-:Y:S01]  /*14e40*/  IMAD.IADD R36, R2, 0x1, R5 ;  /* 0x0000000102247824 */ /* 0x000fe200078e0205 */
[----:B------:R-:W-:Y:S02]  /*14e50*/  MOV R2, 0x400 ;  /* 0x0000040000027802 */ /* 0x000fe40000000f00 */
[----:B------:R-:W-:Y:S01]  /*14e60*/  SEL R3, R3, 0xffffffe0, !P1 ;  /* 0xffffffe003037807 */ /* 0x000fe20004800000 */
[----:B------:R-:W-:Y:S01]  /*14e70*/  VIADD R34, R36, 0x40 ;  /* 0x0000004024227836 */ /* 0x000fe20000000000 */
[----:B------:R-:W-:Y:S01]  /*14e80*/  LOP3.LUT R0, R0, 0x60, RZ, 0xc0, !PT ;  /* 0x0000006000007812 */ /* 0x000fe200078ec0ff */
[----:B------:R-:W-:Y:S01]  /*14e90*/  @P2 VIADD R34, R36, 0xffffffc0 ;  /* 0xffffffc024222836 */ /* 0x000fe20000000000 */
[----:B------:R-:W-:Y:S01]  /*14ea0*/  SHF.R.U32.HI R4, RZ, 0x2, R9 ;  /* 0x00000002ff047819 */ /* 0x000fe20000011609 */
[----:B------:R-:W-:Y:S01]  /*14eb0*/  IMAD.IADD R37, R6, 0x1, R37 ;  /* 0x0000000106257824 */ /* 0x000fe200078e0225 */
[----:B------:R-:W-:Y:S01]  /*14ec0*/  LEA R17, R33, R2, 0x18 ;  /* 0x0000000221117211 */ /* 0x000fe200078ec0ff */
[C---:B------:R-:W-:Y:S01]  /*14ed0*/  IMAD.IADD R2, R3.reuse, 0x1, R34 ;  /* 0x0000000103027824 */ /* 0x040fe200078e0222 */
[----:B------:R-:W-:Y:S01]  /*14ee0*/  LOP3.LUT R0, R4, R0, RZ, 0xfc, !PT ;  /* 0x0000000004007212 */ /* 0x000fe200078efcff */
[----:B------:R-:W-:Y:S01]  /*14ef0*/  IMAD.IADD R35, R3, 0x1, R36 ;  /* 0x0000000103237824 */ /* 0x000fe200078e0224 */
[----:B------:R-:W-:Y:S01]  /*14f00*/  LOP3.LUT R27, R27, 0x30, RZ, 0xc0, !PT ;  /* 0x000000301b1b7812 */ /* 0x000fe200078ec0ff */
[----:B------:R-:W-:Y:S01]  /*14f10*/  IMAD.IADD R0, R17, 0x1, R37 ;  /* 0x0000000111007824 */ /* 0x000fe200078e0225 */
[----:B------:R0:W-:Y:S02]  /*14f20*/  STL [R1], R2 ;  /* 0x0000000201007387 */ /* 0x0001e40000100800 */
[----:B------:R-:W-:-:S02]  /*14f30*/  LOP3.LUT R3, R27, 0x40, RZ, 0xfc, !PT ;  /* 0x000000401b037812 */ /* 0x000fc400078efcff */
[----:B------:R1:W-:Y:S01]  /*14f40*/  STL [R1+0x4], R0 ;  /* 0x0000040001007387 */ /* 0x0003e20000100800 */
[C---:B------:R-:W-:Y:S02]  /*14f50*/  LOP3.LUT R3, R16.reuse, 0x2800, RZ, 0xfc, !PT ;  /* 0x0000280010037812 */ /* 0x040fe400078efcff */
[C---:B------:R-:W-:Y:S02]  /*14f60*/  LOP3.LUT R3, R16.reuse, 0x5000, RZ, 0xfc, !PT ;  /* 0x0000500010037812 */ /* 0x040fe400078efcff */
[----:B0-----:R-:W-:Y:S02]  /*14f70*/  LOP3.LUT R2, R27, 0x80, RZ, 0xfc, !PT ;  /* 0x000000801b027812 */ /* 0x001fe400078efcff */
[C---:B------:R-:W-:Y:S02]  /*14f80*/  LOP3.LUT R2, R16.reuse, 0x4800, RZ, 0xfc, !PT ;  /* 0x0000480010027812 */ /* 0x040fe400078efcff */
[C---:B-1----:R-:W-:Y:S02]  /*14f90*/  LOP3.LUT R0, R16.reuse, 0x3000, RZ, 0xfc, !PT ;  /* 0x0000300010007812 */ /* 0x042fe400078efcff */
[----:B------:R-:W-:-:S02]  /*14fa0*/  LOP3.LUT R2, R16, 0x3800, RZ, 0xfc, !PT ;  /* 0x0000380010027812 */ /* 0x000fc400078efcff */
[----:B------:R-:W-:-:S07]  /*14fb0*/  LOP3.LUT R0, R16, 0x5800, RZ, 0xfc, !PT ;  /* 0x0000580010007812 */ /* 0x000fce00078efcff */
.L_x_5367:
        /* <DEDUP_REMOVED lines=21> */
[----:B------:R-:W-:-:S02]  /*15110*/  IMAD.U32 R2, RZ, RZ, UR4 ;  /* 0x00000004ff027e24 */ /* 0x000fc4000f8e00ff */
[----:B------:R-:W-:Y:S01]  /*15120*/  IMAD.U32 R3, RZ, RZ, UR5 ;  /* 0x00000005ff037e24 */ /* 0x000fe2000f8e00ff */
[----:B------:R-:W-:-:S04]  /*15130*/  @UP2 ULDC.64 UR4, c[0x0][0xa18] ;  /* 0x0002860000042ab9 */ /* 0x000fc80000000a00 */
[----:B0-----:R0:W2:Y:S01]  /*15140*/  @P0 LDG.E R0, desc[UR56][R2.64] ;  /* 0x0000003802000981 */ /* 0x0010a2000c1e1900 */
        /* <DEDUP_REMOVED lines=19> */
[----:B-1----:R-:W-:-:S14]  /*15280*/  @P1 BRA `(.L_x_5286) ;  /* 0x00000000002c1947 */ /* 0x002fdc0003800000 */
        /* <DEDUP_REMOVED lines=11> */
.L_x_5286:
        /* <DEDUP_REMOVED lines=8> */
.L_x_5287:
        /* <DEDUP_REMOVED lines=13> */
.L_x_5288:
        /* <DEDUP_REMOVED lines=31> */
.L_x_5290:
[----:B------:R-:W-:-:S11]  /*15680*/  UISETP.NE.AND UP0, UPT, UR5, 0x1, UPT ;  /* 0x000000010500788c */ /* 0x000fd6000bf05270 */
[----:B------:R-:W-:Y:S02]  /*15690*/  @UP0 ULDC.64 UR8, c[0x0][0x9e8] ;  /* 0x00027a0000080ab9 */ /* 0x000fe40000000a00 */
[----:B------:R-:W-:-:S04]  /*156a0*/  UIMAD.WIDE.U32 UR6, UR4, UR8, URZ ;  /* 0x00000008040672a5 */ /* 0x000fc8000f8e003f */
[----:B------:R-:W-:-:S12]  /*156b0*/  @UP0 USHF.R.U32.HI UR4, URZ, UR9, UR7 ;  /* 0x000000093f040299 */ /* 0x000fd80008011607 */
.L_x_5291:
[----:B------:R-:W-:-:S06]  /*156c0*/  UIMAD UR4, UR4, UR5, UR5 ;  /* 0x00000005040472a4 */ /* 0x000fcc000f8e0205 */
[----:B------:R-:W-:-:S07]  /*156d0*/  VIMNMX R0, R0, UR4, PT ;  /* 0x0000000400007c48 */ /* 0x000fce000bfe0100 */
.L_x_5289:
        /* <DEDUP_REMOVED lines=29> */
.L_x_5293:
[----:B------:R-:W-:-:S11]  /*158b0*/  UISETP.NE.AND UP0, UPT, UR5, 0x1, UPT ;  /* 0x000000010500788c */ /* 0x000fd6000bf05270 */
[----:B------:R-:W-:Y:S02]  /*158c0*/  @UP0 ULDC.64 UR10, c[0x0][0x9e8] ;  /* 0x00027a00000a0ab9 */ /* 0x000fe40000000a00 */
[----:B------:R-:W-:-:S04]  /*158d0*/  UIMAD.WIDE.U32 UR6, UR9, UR10, URZ ;  /* 0x0000000a090672a5 */ /* 0x000fc8000f8e003f */
[----:B------:R-:W-:-:S12]  /*158e0*/  @UP0 USHF.R.U32.HI UR9, URZ, UR11, UR7 ;  /* 0x0000000b3f090299 */ /* 0x000fd80008011607 */
.L_x_5294:
[----:B------:R-:W-:-:S04]  /*158f0*/  UIMAD UR5, UR9, UR5, URZ ;  /* 0x00000005090572a4 */ /* 0x000fc8000f8e023f */
[----:B------:R-:W-:-:S04]  /*15900*/  UISETP.LT.AND UP0, UPT, UR4, UR5, UPT ;  /* 0x000000050400728c */ /* 0x000fc8000bf01270 */
[----:B------:R-:W-:-:S12]  /*15910*/  USEL UR4, UR4, UR5, !UP0 ;  /* 0x0000000504047287 */ /* 0x000fd8000c000000 */
.L_x_5292:
        /* <DEDUP_REMOVED lines=18> */
[----:B------:R-:W-:Y:S01]  /*15a40*/  IABS R0, UR6 ;  /* 0x0000000600007c13 */ /* 0x000fe20008000000 */
[----:B------:R-:W-:-:S03]  /*15a50*/  IMAD.U32 R5, RZ, RZ, UR6 ;  /* 0x00000006ff057e24 */ /* 0x000fc6000f8e00ff */
[----:B------:R-:W-:Y:S02]  /*15a60*/  R2UR UR12, R0 ;  /* 0x00000000000c72ca */ /* 0x000fe400000e0000 */
[----:B------:R-:W-:-:S04]  /*15a70*/  IADD3 R0, R5, -0x1, R26 ;  /* 0xffffffff05007810 */ /* 0x000fc80007ffe01a */
[----:B------:R-:W-:Y:S02]  /*15a80*/  R2UR UR7, R0 ;  /* 0x00000000000772ca */ /* 0x000fe400000e0000 */
[----:B------:R-:W-:-:S05]  /*15a90*/  IABS R0, UR6 ;  /* 0x0000000600007c13 */ /* 0x000fca0008000000 */
[----:B------:R-:W0:Y:S06]  /*15aa0*/  I2F.RP R2, UR12 ;  /* 0x0000000c00027d06 */ /* 0x000e2c0008209400 */
[----:B------:R-:W-:Y:S02]  /*15ab0*/  UIADD3 UR7, -UR11, UR7, URZ ;  /* 0x000000070b077290 */ /* 0x000fe4000fffe13f */
        /* <DEDUP_REMOVED lines=24> */
.L_x_5295:
        /* <DEDUP_REMOVED lines=23> */
.L_x_5297:
        /* <DEDUP_REMOVED lines=20> */
.L_x_5300:
[----:B------:R-:W-:Y:S05]  /*15ef0*/  BSYNC B6 ;  /* 0x0000000000067941 */ /* 0x000fea0003800000 */
.L_x_5299:
        /* <DEDUP_REMOVED lines=22> */
.L_x_5302:
[----:B------:R-:W-:Y:S05]  /*16060*/  BSYNC B6 ;  /* 0x0000000000067941 */ /* 0x000fea0003800000 */
.L_x_5301:
        /* <DEDUP_REMOVED lines=20> */
.L_x_5304:
[----:B------:R-:W-:Y:S05]  /*161b0*/  BSYNC B6 ;  /* 0x0000000000067941 */ /* 0x000fea0003800000 */
.L_x_5303:
        /* <DEDUP_REMOVED lines=19> */
.L_x_5306:
[----:B------:R-:W-:Y:S05]  /*162f0*/  BSYNC B6 ;  /* 0x0000000000067941 */ /* 0x000fea0003800000 */
.L_x_5305:
[----:B------:R-:W-:Y:S01]  /*16300*/  ULDC.64 UR4, c[0x0][0x9f8] ;  /* 0x00027e0000047ab9 */ /* 0x000fe20000000a00 */
[----:B------:R-:W-:Y:S01]  /*16310*/  IMAD.U32 R25, RZ, RZ, UR40 ;  /* 0x00000028ff197e24 */ /* 0x000fe2000f8e00ff */
[----:B------:R-:W-:Y:S01]  /*16320*/  UISETP.NE.U32.AND UP0, UPT, UR4, URZ, UPT ;  /* 0x0000003f0400728c */ /* 0x000fe2000bf05070 */
[----:B------:R-:W0:Y:S01]  /*16330*/  S2R R21, SR_TID.X ;  /* 0x0000000000157919 */ /* 0x000e220000002100 */
[----:B------:R-:W1:Y:S02]  /*16340*/  LDC R8, c[0x0][0x430] ;  /* 0x00010c00ff087b82 */ /* 0x000e640000000800 */
[----:B------:R-:W-:Y:S01]  /*16350*/  UISETP.NE.AND.EX UP0, UPT, UR5, URZ, UPT, UP0 ;  /* 0x0000003f0500728c */ /* 0x000fe2000bf05300 */
[----:B------:R-:W2:Y:S05]  /*16360*/  S2R R20, SR_TID.X ;  /* 0x0000000000147919 */ /* 0x000eaa0000002100 */
[----:B------:R-:W-:Y:S01]  /*16370*/  PLOP3.LUT P0, PT, PT, PT, UP0, 0x80, 0x0 ;  /* 0x000000000000781c */ /* 0x000fe20003f0f008 */
[----:B------:R-:W3:Y:S04]  /*16380*/  LDC R31, c[0x0][0x2f4] ;  /* 0x0000bd00ff1f7b82 */ /* 0x000ee80000000800 */
[----:B------:R-:W-:-:S02]  /*16390*/  @UP0 ULDC.64 UR4, c[0x0][0x9f8] ;  /* 0x00027e0000040ab9 */ /* 0x000fc40000000a00 */
[----:B------:R-:W-:-:S06]  /*163a0*/  @UP0 UIMAD.WIDE UR4, UR40, 0x4, UR4 ;  /* 0x00000004280408a5 */ /* 0x000fcc000f8e0204 */
[----:B------:R-:W-:Y:S02]  /*163b0*/  IMAD.U32 R2, RZ, RZ, UR4 ;  /* 0x00000004ff027e24 */ /* 0x000fe4000f8e00ff */
[----:B------:R-:W-:-:S05]  /*163c0*/  IMAD.U32 R3, RZ, RZ, UR5 ;  /* 0x00000005ff037e24 */ /* 0x000fca000f8e00ff */
[----:B------:R4:W4:Y:S01]  /*163d0*/  @P0 LDG.E R25, desc[UR56][R2.64] ;  /* 0x0000003802190981 */ /* 0x000922000c1e1900 */
[----:B-1----:R-:W-:Y:S01]  /*163e0*/  ISETP.NE.AND P1, PT, R8, 0x1, PT ;  /* 0x000000010800780c */ /* 0x002fe20003f25270 */
[----:B0-----:R-:W-:Y:S01]  /*163f0*/  IMAD.SHL.U32 R21, R21, 0x20, RZ ;  /* 0x0000002015157824 */ /* 0x001fe200078e00ff */
[----:B------:R-:W-:Y:S02]  /*16400*/  LEA R0, R26, 0xffffff80, 0x7 ;  /* 0xffffff801a007811 */ /* 0x000fe400078e38ff */
[----:B------:R-:W-:Y:S02]  /*16410*/  LOP3.LUT R32, R32, 0xffffffef, RZ, 0xc0, !PT ;  /* 0xffffffef20207812 */ /* 0x000fe400078ec0ff */
[----:B--2---:R-:W-:Y:S02]  /*16420*/  LOP3.LUT R20, R20, 0x7f, RZ, 0xc0, !PT ;  /* 0x0000007f14147812 */ /* 0x004fe400078ec0ff */
[----:B------:R-:W-:Y:S02]  /*16430*/  LOP3.LUT R21, R21, 0x60, RZ, 0xc0, !PT ;  /* 0x0000006015157812 */ /* 0x000fe400078ec0ff */
[----:B------:R-:W-:-:S03]  /*16440*/  SHF.R.U32.HI R20, RZ, 0x2, R20 ;  /* 0x00000002ff147819 */ /* 0x000fc60000011614 */
[----:B------:R-:W0:Y:S01]  /*16450*/  @P1 LDC R7, c[0x0][0x434] ;  /* 0x00010d00ff071b82 */ /* 0x000e220000000800 */
[----:B---3--:R-:W-:Y:S02]  /*16460*/  ISETP.GE.AND P3, PT, R27, R31, PT ;  /* 0x0000001f1b00720c */ /* 0x008fe40003f66270 */
[----:B------:R-:W-:Y:S02]  /*16470*/  LOP3.LUT R5, R0, R20, R21, 0xfe, !PT ;  /* 0x0000001400057212 */ /* 0x000fe400078efe15 */
[----:B------:R-:W-:Y:S02]  /*16480*/  @P1 LOP3.LUT R32, R32, 0x10, RZ, 0xfc, !PT ;  /* 0x0000001020201812 */ /* 0x000fe400078efcff */
[C---:B------:R-:W-:Y:S01]  /*16490*/  ISETP.GE.AND P0, PT, R5.reuse, UR36, PT ;  /* 0x0000002405007c0c */ /* 0x040fe2000bf06270 */
[----:B------:R-:W1:Y:S01]  /*164a0*/  @P1 LDC R4, c[0x0][0x438] ;  /* 0x00010e00ff041b82 */ /* 0x000e620000000800 */
[----:B------:R-:W-:-:S04]  /*164b0*/  VIADD R5, R5, UR38 ;  /* 0x0000002605057c36 */ /* 0x000fc80008000000 */
[----:B------:R-:W-:-:S07]  /*164c0*/  IMAD.MOV.U32 R6, RZ, RZ, R5 ;  /* 0x000000ffff067224 */ /* 0x000fce00078e0005 */
[----:B----4-:R-:W2:Y:S01]  /*164d0*/  @!P0 LDC.64 R2, c[0x0][0x428] ;  /* 0x00010a00ff028b82 */ /* 0x010ea20000000a00 */
[----:B0-----:R-:W-:-:S05]  /*164e0*/  @P1 IMAD.HI.U32 R7, R5, R7, RZ ;  /* 0x0000000705071227 */ /* 0x001fca00078e00ff */
[----:B-1----:R-:W-:-:S04]  /*164f0*/  @P1 SHF.R.U32.HI R6, RZ, R4, R7 ;  /* 0x00000004ff061219 */ /* 0x002fc80000011607 */
[--C-:B------:R-:W-:Y:S01]  /*16500*/  @!P0 SHF.R.S32.HI R7, RZ, 0x1f, R6.reuse ;  /* 0x0000001fff078819 */ /* 0x100fe20000011406 */
[----:B------:R-:W-:-:S04]  /*16510*/  IMAD.MOV R4, RZ, RZ, -R6 ;  /* 0x000000ffff047224 */ /* 0x000fc800078e0a06 */
[----:B------:R-:W-:Y:S01]  /*16520*/  IMAD R5, R8, R4, R5 ;  /* 0x0000000408057224 */ /* 0x000fe200078e0205 */
[----:B------:R-:W-:Y:S02]  /*16530*/  LOP3.LUT R21, R27, 0x40, RZ, 0xfc, !PT ;  /* 0x000000401b157812 */ /* 0x000fe400078efcff */
[----:B------:R-:W-:Y:S01]  /*16540*/  LOP3.LUT R32, R32, 0xfffffffb, RZ, 0xc0, !PT ;  /* 0xfffffffb20207812 */ /* 0x000fe200078ec0ff */
[----:B------:R-:W-:-:S03]  /*16550*/  IMAD.U32 R8, RZ, RZ, UR43 ;  /* 0x0000002bff087e24 */ /* 0x000fc6000f8e00ff */
[----:B------:R-:W-:Y:S02]  /*16560*/  @P3 LOP3.LUT R32, R32, 0x4, RZ, 0xfc, !PT ;  /* 0x0000000420203812 */ /* 0x000fe400078efcff */
[----:B------:R-:W-:Y:S02]  /*16570*/  ISETP.NE.AND P2, PT, R8, 0x3, PT ;  /* 0x000000030800780c */ /* 0x000fe40003f45270 */
[----:B------:R-:W-:Y:S02]  /*16580*/  LOP3.LUT R32, R32, 0xfffffff7, RZ, 0xc0, !PT ;  /* 0xfffffff720207812 */ /* 0x000fe400078ec0ff */
[----:B------:R-:W-:Y:S02]  /*16590*/  LOP3.LUT R20, R27, 0x80, RZ, 0xfc, !PT ;  /* 0x000000801b147812 */ /* 0x000fe400078efcff */
[----:B------:R-:W-:Y:S01]  /*165a0*/  LOP3.LUT R32, R32, 0xfffffffd, RZ, 0xc0, !PT ;  /* 0xfffffffd20207812 */ /* 0x000fe200078ec0ff */
[----:B------:R-:W-:Y:S01]  /*165b0*/  UMOV UR4, 0xffffffff ;  /* 0xffffffff00047882 */ /* 0x000fe20000000000 */
[----:B------:R-:W-:Y:S01]  /*165c0*/  SHF.R.S32.HI R29, RZ, 0x1f, R25 ;  /* 0x0000001fff1d7819 */ /* 0x000fe20000011419 */
[----:B--2---:R-:W-:-:S04]  /*165d0*/  @!P0 IMAD.WIDE.U32 R6, R25, R2, R6 ;  /* 0x0000000219068225 */ /* 0x004fc800078e0006 */
[----:B------:R-:W-:-:S04]  /*165e0*/  @!P0 IMAD R4, R29, R2, RZ ;  /* 0x000000021d048224 */ /* 0x000fc800078e02ff */
[----:B------:R-:W-:Y:S02]  /*165f0*/  @!P0 IMAD R4, R25, R3, R4 ;  /* 0x0000000319048224 */ /* 0x000fe400078e0204 */
[----:B------:R-:W0:Y:S02]  /*16600*/  @!P0 LDC.64 R2, c[0x0][0x418] ;  /* 0x00010600ff028b82 */ /* 0x000e240000000a00 */
[----:B------:R-:W-:Y:S01]  /*16610*/  @!P0 IMAD.IADD R4, R7, 0x1, R4 ;  /* 0x0000000107048824 */ /* 0x000fe200078e0204 */
[----:B0-----:R-:W-:-:S04]  /*16620*/  @!P0 LEA R2, P1, R6, R2, 0x2 ;  /* 0x0000000206028211 */ /* 0x001fc800078210ff */
[----:B------:R-:W-:Y:S01]  /*16630*/  @!P0 LEA.HI.X R3, R6, R3, R4, 0x2, P1 ;  /* 0x0000000306038211 */ /* 0x000fe200008f1404 */
[----:B------:R-:W-:Y:S01]  /*16640*/  IMAD.MOV.U32 R6, RZ, RZ, RZ ;  /* 0x000000ffff067224 */ /* 0x000fe200078e00ff */
[----:B------:R-:W-:-:S05]  /*16650*/  ISETP.GE.AND P1, PT, R21, R31, PT ;  /* 0x0000001f1500720c */ /* 0x000fca0003f26270 */
[----:B------:R0:W5:Y:S01]  /*16660*/  @!P0 LDG.E R6, desc[UR56][R2.64] ;  /* 0x0000003802068981 */ /* 0x000162000c1e1900 */
[----:B------:R-:W-:-:S07]  /*16670*/  ISETP.GE.AND P0, PT, R20, R31, PT ;  /* 0x0000001f1400720c */ /* 0x000fce0003f06270 */
[----:B------:R-:W-:-:S04]  /*16680*/  @P1 LOP3.LUT R32, R32, 0x2, RZ, 0xfc, !PT ;  /* 0x0000000220201812 */ /* 0x000fc800078efcff */
[----:B------:R-:W-:-:S04]  /*16690*/  @P2 LOP3.LUT R32, R32, 0x8, RZ, 0xfc, !PT ;  /* 0x0000000820202812 */ /* 0x000fc800078efcff */
[----:B------:R-:W-:-:S04]  /*166a0*/  LOP3.LUT R32, R32, 0xfffffffe, RZ, 0xc0, !PT ;  /* 0xfffffffe20207812 */ /* 0x000fc800078ec0ff */
[----:B------:R-:W-:Y:S01]  /*166b0*/  @P0 LOP3.LUT R32, R32, 0x1, RZ, 0xfc, !PT ;  /* 0x0000000120200812 */ /* 0x000fe200078efcff */
[----:B0-----:R-:W-:Y:S06]  /*166c0*/  BRA.DIV UR4, `(.L_x_5307) ;  /* 0x0000004e04407947 */ /* 0x001fec000b800000 */
.L_x_5387:
[----:B------:R-:W-:Y:S01]  /*166d0*/  LOP3.LUT R23, R30, 0xffff, RZ, 0xc0, !PT ;  /* 0x0000ffff1e177812 */ /* 0x000fe200078ec0ff */
[----:B------:R-:W-:Y:S06]  /*166e0*/  @!P2 BRA `(.L_x_5308) ;  /* 0x000000000004a947 */ /* 0x000fec0003800000 */
[----:B------:R-:W-:Y:S01]  /*166f0*/  BPT.TRAP 0x1 ;  /* 0x000000040000795c */ /* 0x000fe20000300000 */
.L_x_5308:
[----:B------:R-:W-:Y:S01]  /*16700*/  IMAD R4, R22, 0x8, R17 ;  /* 0x0000000816047824 */ /* 0x000fe200078e0211 */
[----:B------:R-:W-:Y:S01]  /*16710*/  SHF.L.U32 R30, R24, 0x1f, RZ ;  /* 0x0000001f181e7819 */ /* 0x000fe200000006ff */
[----:B------:R-:W-:Y:S01]  /*16720*/  BSSY B0, `(.L_x_5309) ;  /* 0x0000004000007945 */ /* 0x000fe20003800000 */
[----:B------:R-:W-:Y:S02]  /*16730*/  SHF.R.S32.HI R20, RZ, 0x1f, R5 ;  /* 0x0000001fff147819 */ /* 0x000fe40000011405 */
[----:B------:R-:W0:Y:S02]  /*16740*/  SYNCS.PHASECHK.TRANS64.TRYWAIT P0, [R4+URZ+0x2a880], R30 ;  /* 0x02a8801e040075a7 */ /* 0x000e24000800017f */
[----:B0-----:R-:W-:Y:S05]  /*16750*/  @!P0 BRA `(.L_x_5310) ;  /* 0x0000004c00488947 */ /* 0x001fea0003800000 */
.L_x_5388:
[----:B------:R-:W-:Y:S05]  /*16760*/  BSYNC B0 ;  /* 0x0000000000007941 */ /* 0x000fea0003800000 */
.L_x_5309:
[----:B------:R-:W1:Y:S01]  /*16770*/  S2R R8, SR_TID.X ;  /* 0x0000000000087919 */ /* 0x000e620000002100 */
[----:B------:R-:W-:Y:S01]  /*16780*/  ULDC.64 UR4, c[0x0][0x328] ;  /* 0x0000ca0000047ab9 */ /* 0x000fe20000000a00 */
[----:B-----5:R-:W-:Y:S01]  /*16790*/  SHF.R.S32.HI R21, RZ, 0x1f, R6 ;  /* 0x0000001fff157819 */ /* 0x020fe20000011406 */
[----:B------:R-:W-:Y:S01]  /*167a0*/  IMAD R7, R20, UR4, RZ ;  /* 0x0000000414077c24 */ /* 0x000fe2000f8e02ff */
[----:B------:R-:W-:Y:S01]  /*167b0*/  ULDC.64 UR6, c[0x0][0x318] ;  /* 0x0000c60000067ab9 */ /* 0x000fe20000000a00 */
        /* <DEDUP_REMOVED lines=9> */
[C---:B------:R-:W-:Y:S01]  /*16850*/  IMAD.WIDE.U32 R2, R23.reuse, UR4, R2 ;  /* 0x0000000417027c25 */ /* 0x040fe2000f8e0002 */
[----:B------:R-:W-:Y:S01]  /*16860*/  UMOV UR4, 0xffffffff ;  /* 0xffffffff00047882 */ /* 0x000fe20000000000 */
[----:B-1----:R-:W-:Y:S02]  /*16870*/  LOP3.LUT R8, R8, 0x7f, RZ, 0xc0, !PT ;  /* 0x0000007f08087812 */ /* 0x002fe400078ec0ff */
[----:B------:R-:W-:Y:S02]  /*16880*/  IMAD R9, R23, UR5, R3 ;  /* 0x0000000517097c24 */ /* 0x000fe4000f8e0203 */
[----:B------:R-:W-:Y:S02]  /*16890*/  SHF.R.U32.HI R10, RZ, 0x2, R8 ;  /* 0x00000002ff0a7819 */ /* 0x000fe40000011608 */
[----:B------:R-:W-:-:S02]  /*168a0*/  IADD3 R8, P0, R2, UR6, RZ ;  /* 0x0000000602087c10 */ /* 0x000fc4000ff1e0ff */
[----:B------:R-:W-:Y:S01]  /*168b0*/  IADD3 R7, -R10, UR36, -R0 ;  /* 0x000000240a077c10 */ /* 0x000fe2000fffe900 */
[----:B------:R-:W-:Y:S01]  /*168c0*/  IMAD R10, R22, 0x6000, R37 ;  /* 0x00006000160a7824 */ /* 0x000fe200078e0225 */
[----:B------:R-:W-:Y:S02]  /*168d0*/  IADD3.X R9, R9, UR7, RZ, P0, !PT ;  /* 0x0000000709097c10 */ /* 0x000fe400087fe4ff */
[----:B------:R-:W-:Y:S01]  /*168e0*/  ISETP.GE.AND P5, PT, R7, 0x1, PT ;  /* 0x000000010700780c */ /* 0x000fe20003fa6270 */
[----:B------:R-:W-:-:S12]  /*168f0*/  BRA.DIV UR4, `(.L_x_5311) ;  /* 0x0000004a04f47947 */ /* 0x000fd8000b800000 */
[----:B------:R-:W1:Y:S01]  /*16900*/  SHFL.IDX PT, R2, R8, RZ, 0x1c1f ;  /* 0x001c1fff08027589 */ /* 0x000e6200000e0000 */
[CC--:B------:R-:W-:Y:S02]  /*16910*/  ISETP.GE.AND P3, PT, R27.reuse, R31.reuse, PT ;  /* 0x0000001f1b00720c */ /* 0x0c0fe40003f66270 */
[C---:B------:R-:W-:Y:S01]  /*16920*/  LOP3.LUT R12, R27.reuse, 0x40, RZ, 0xfc, !PT ;  /* 0x000000401b0c7812 */ /* 0x040fe200078efcff */
[----:B------:R-:W2:Y:S01]  /*16930*/  SHFL.IDX PT, R0, R9, RZ, 0x1c1f ;  /* 0x001c1fff09007589 */ /* 0x000ea200000e0000 */
[----:B------:R-:W-:Y:S02]  /*16940*/  LOP3.LUT R11, R27, 0x80, RZ, 0xfc, !PT ;  /* 0x000000801b0b7812 */ /* 0x000fe400078efcff */
[----:B------:R-:W-:Y:S02]  /*16950*/  ISETP.GE.AND P2, PT, R12, R31, PT ;  /* 0x0000001f0c00720c */ /* 0x000fe40003f46270 */
[C---:B------:R-:W-:Y:S02]  /*16960*/  ISETP.GE.AND P6, PT, R7.reuse, 0x61, PT ;  /* 0x000000610700780c */ /* 0x040fe40003fc6270 */
[----:B------:R-:W-:-:S02]  /*16970*/  ISETP.LT.OR P1, PT, R7, 0x1, P2 ;  /* 0x000000010700780c */ /* 0x000fc40001721670 */
[----:B------:R-:W-:Y:S02]  /*16980*/  LOP3.LUT R32, R32, 0xffffffdf, RZ, 0xc0, !PT ;  /* 0xffffffdf20207812 */ /* 0x000fe400078ec0ff */
[----:B------:R-:W-:-:S07]  /*16990*/  ISETP.GE.AND P4, PT, R7, 0x21, PT ;  /* 0x000000210700780c */ /* 0x000fce0003f86270 */
[----:B------:R-:W-:Y:S02]  /*169a0*/  @P6 LOP3.LUT R32, R32, 0x20, RZ, 0xfc, !PT ;  /* 0x0000002020206812 */ /* 0x000fe400078efcff */
[----:B-1----:R-:W-:-:S05]  /*169b0*/  IADD3 R2, P0, R27, R2, RZ ;  /* 0x000000021b027210 */ /* 0x002fca0007f1e0ff */
[----:B--2---:R-:W-:Y:S01]  /*169c0*/  IMAD.X R3, RZ, RZ, R0, P0 ;  /* 0x000000ffff037224 */ /* 0x004fe200000e0600 */
[----:B------:R-:W-:Y:S01]  /*169d0*/  ISETP.LT.OR P0, PT, R7, 0x1, P3 ;  /* 0x000000010700780c */ /* 0x000fe20001f01670 */
[----:B------:R-:W-:-:S12]  /*169e0*/  IMAD.IADD R0, R17, 0x1, R10 ;  /* 0x0000000111007824 */ /* 0x000fd800078e020a */
[----:B------:R-:W-:Y:S01]  /*169f0*/  @!PT LDS RZ, [RZ] ;  /* 0x00000000fffff984 */ /* 0x000fe20000000800 */
        /* <DEDUP_REMOVED lines=23> */
[----:B------:R-:W-:Y:S01]  /*16b70*/  LDGSTS.E.BYPASS.LTC128B.128 [R0+0xf400], desc[UR56][R2.64+0x40], !P1 ;  /* 0x0f40004002007fae */ /* 0x000fe2000c901d78 */
[----:B------:R-:W-:-:S13]  /*16b80*/  ISETP.LT.OR P1, PT, R7, 0x41, P0 ;  /* 0x000000410700780c */ /* 0x000fda0000721670 */
[----:B------:R1:W-:Y:S01]  /*16b90*/  LDGSTS.E.BYPASS.LTC128B.128 [R0+0x11400], desc[UR56][R2.64+0x80], !P1 ;  /* 0x1140008002007fae */ /* 0x0003e2000c901d78 */
[----:B------:R-:W-:-:S03]  /*16ba0*/  ISETP.GE.AND P1, PT, R7, 0x41, PT ;  /* 0x000000410700780c */ /* 0x000fc60003f26270 */
[----:B-1-3--:R1:W2:Y:S10]  /*16bb0*/  SHFL.IDX PT, R2, R8, 0x3, 0x1c1f ;  /* 0x007c1f0008027f89 */ /* 0x00a2b400000e0000 */
.L_x_5398:
        /* <DEDUP_REMOVED lines=13> */
.L_x_5312:
        /* <DEDUP_REMOVED lines=11> */
.L_x_5313:
[----:B------:R2:W-:Y:S01]  /*16d40*/  SYNCS.ARRIVE.TRANS64.A1T0 RZ, [R4+URZ+0x2a870], RZ ;  /* 0x02a870ff04ff79a7 */ /* 0x0005e2000810003f */
[----:B------:R-:W-:Y:S05]  /*16d50*/  @!P3 BRA `(.L_x_5314) ;  /* 0x000000000004b947 */ /* 0x000fea0003800000 */
[----:B------:R-:W-:Y:S01]  /*16d60*/  BPT.TRAP 0x1 ;  /* 0x000000040000795c */ /* 0x000fe20000300000 */
.L_x_5314:
[----:B------:R-:W3:Y:S01]  /*16d70*/  SYNCS.PHASECHK.TRANS64.TRYWAIT P0, [R4+URZ+0x2a840], R30 ;  /* 0x02a8401e040075a7 */ /* 0x000ee2000800017f */
[----:B------:R-:W-:Y:S04]  /*16d80*/  BSSY B0, `(.L_x_5315) ;  /* 0x0000002000007945 */ /* 0x000fe80003800000 */
[----:B---3--:R-:W-:Y:S05]  /*16d90*/  @!P0 BRA `(.L_x_5316) ;  /* 0x0000004c006c8947 */ /* 0x008fea0003800000 */
.L_x_5399:
[----:B------:R-:W-:Y:S05]  /*16da0*/  BSYNC B0 ;  /* 0x0000000000007941 */ /* 0x000fea0003800000 */
.L_x_5315:
[----:B------:R-:W-:Y:S01]  /*16db0*/  ULDC.64 UR4, c[0x0][0x300] ;  /* 0x0000c00000047ab9 */ /* 0x000fe20000000a00 */
[----:B------:R-:W-:Y:S01]  /*16dc0*/  ULDC.64 UR6, c[0x0][0x2e8] ;  /* 0x0000ba0000067ab9 */ /* 0x000fe20000000a00 */
[----:B------:R-:W-:Y:S01]  /*16dd0*/  IMAD R7, R20, UR4, RZ ;  /* 0x0000000414077c24 */ /* 0x000fe2000f8e02ff */
[----:B------:R-:W-:Y:S01]  /*16de0*/  LOP3.LUT R9, R27, 0x80, RZ, 0xfc, !PT ;  /* 0x000000801b097812 */ /* 0x000fe200078efcff */
[----:B------:R-:W-:Y:S01]  /*16df0*/  IMAD.WIDE.U32 R2, R5, UR4, RZ ;  /* 0x0000000405027c25 */ /* 0x000fe2000f8e00ff */
[----:B-1----:R-:W-:Y:S02]  /*16e00*/  LOP3.LUT R8, R27, 0x40, RZ, 0xfc, !PT ;  /* 0x000000401b087812 */ /* 0x002fe400078efcff */
[-C--:B------:R-:W-:Y:S01]  /*16e10*/  ISETP.GE.AND P2, PT, R9, R31.reuse, PT ;  /* 0x0000001f0900720c */ /* 0x080fe20003f46270 */
[----:B------:R-:W-:Y:S01]  /*16e20*/  IMAD R7, R5, UR5, R7 ;  /* 0x0000000505077c24 */ /* 0x000fe2000f8e0207 */
[----:B------:R-:W-:Y:S01]  /*16e30*/  ULDC.64 UR4, c[0x0][0x310] ;  /* 0x0000c40000047ab9 */ /* 0x000fe20000000a00 */
[----:B------:R-:W-:Y:S01]  /*16e40*/  ISETP.GE.AND P3, PT, R8, R31, PT ;  /* 0x0000001f0800720c */ /* 0x000fe20003f66270 */
[----:B------:R-:W-:-:S02]  /*16e50*/  IMAD R21, R21, UR4, RZ ;  /* 0x0000000415157c24 */ /* 0x000fc4000f8e02ff */
[----:B------:R-:W-:Y:S02]  /*16e60*/  IMAD.IADD R3, R3, 0x1, R7 ;  /* 0x0000000103037824 */ /* 0x000fe400078e0207 */
[C---:B------:R-:W-:Y:S02]  /*16e70*/  IMAD R21, R6.reuse, UR5, R21 ;  /* 0x0000000506157c24 */ /* 0x040fe4000f8e0215 */
[----:B------:R-:W-:Y:S01]  /*16e80*/  IMAD.WIDE.U32 R2, R6, UR4, R2 ;  /* 0x0000000406027c25 */ /* 0x000fe2000f8e0002 */
        /* <DEDUP_REMOVED lines=10> */
[----:B------:R-:W4:Y:S01]  /*16f30*/  SHFL.IDX PT, R2, R6, RZ, 0x1c1f ;  /* 0x001c1fff06027589 */ /* 0x000f2200000e0000 */
[----:B-1----:R-:W-:-:S05]  /*16f40*/  @P5 IADD3 R3, P0, R27, R3, RZ ;  /* 0x000000031b035210 */ /* 0x002fca0007f1e0ff */
[----:B----4-:R-:W-:-:S05]  /*16f50*/  @P5 IMAD.X R2, RZ, RZ, R2, P0 ;  /* 0x000000ffff025224 */ /* 0x010fca00000e0602 */
[----:B------:R-:W-:-:S04]  /*16f60*/  @P5 LOP3.LUT R3, R3, R2, RZ, 0x3c, !PT ;  /* 0x0000000203035212 */ /* 0x000fc800078e3cff */
[----:B------:R-:W-:-:S04]  /*16f70*/  @P5 LOP3.LUT R2, R3, R2, RZ, 0x3c, !PT ;  /* 0x0000000203025212 */ /* 0x000fc800078e3cff */
[----:B------:R-:W-:-:S05]  /*16f80*/  @P5 LOP3.LUT R3, R3, R2, RZ, 0x3c, !PT ;  /* 0x0000000203035212 */ /* 0x000fca00078e3cff */
[----:B------:R-:W-:Y:S01]  /*16f90*/  @!PT LDS RZ, [RZ] ;  /* 0x00000000fffff984 */ /* 0x000fe20000000800 */
[----:B------:R-:W-:Y:S04]  /*16fa0*/  @P5 LDGSTS.E.BYPASS.LTC128B.128 [R0+0x1e400], desc[UR56][R2.64], !P6 ;  /* 0x1e40000002005fae */ /* 0x000fe8000f101d78 */
        /* <DEDUP_REMOVED lines=22> */
[----:B------:R1:W-:Y:S04]  /*17110*/  @P1 LDGSTS.E.BYPASS.LTC128B.128 [R0+0x21400], desc[UR56][R2.64+0x40], !P3 ;  /* 0x2140004002001fae */ /* 0x0003e8000d901d78 */
[----:B0-----:R1:W-:Y:S02]  /*17120*/  @P1 LDGSTS.E.BYPASS.LTC128B.128 [R0+0x23400], desc[UR56][R2.64+0x80], !P2 ;  /* 0x2340008002001fae */ /* 0x0013e4000d101d78 */
.L_x_5409:
[----:B------:R-:W-:Y:S02]  /*17130*/  LOP3.LUT P1, RZ, R32, 0x20, RZ, 0xc0, !PT ;  /* 0x0000002020ff7812 */ /* 0x000fe4000782c0ff */
[----:B------:R-:W-:-:S11]  /*17140*/  ISETP.GE.AND P4, PT, R27, R31, PT ;  /* 0x0000001f1b00720c */ /* 0x000fd60003f86270 */
[----:B01----:R-:W-:-:S05]  /*17150*/  @P1 IADD3 R2, P0, R27, R5, RZ ;  /* 0x000000051b021210 */ /* 0x003fca0007f1e0ff */
[----:B------:R-:W-:Y:S01]  /*17160*/  @P1 IMAD.X R3, RZ, RZ, R6, P0 ;  /* 0x000000ffff031224 */ /* 0x000fe200000e0606 */
[----:B------:R-:W-:-:S04]  /*17170*/  PLOP3.LUT P0, PT, PT, PT, PT, 0x80, 0x0 ;  /* 0x000000000000781c */ /* 0x000fc80003f0f070 */
[----:B------:R-:W-:Y:S01]  /*17180*/  @!PT LDS RZ, [RZ] ;  /* 0x00000000fffff984 */ /* 0x000fe20000000800 */
[----:B------:R-:W-:Y:S01]  /*17190*/  @!PT LDS RZ, [RZ] ;  /* 0x00000000fffff984 */ /* 0x000fe20000000800 */
[----:B------:R-:W-:Y:S01]  /*171a0*/  @!PT LDS RZ, [RZ] ;  /* 0x00000000fffff984 */ /* 0x000fe20000000800 */
[----:B------:R0:W-:Y:S04]  /*171b0*/  @P1 LDGSTS.E.BYPASS.LTC128B.128 [R0+0x1fc00], desc[UR56][R2.64], !P4 ;  /* 0x1fc0000002001fae */ /* 0x0001e8000e101d78 */
[----:B------:R0:W-:Y:S04]  /*171c0*/  @P1 LDGSTS.E.BYPASS.LTC128B.128 [R0+0x21c00], desc[UR56][R2.64+0x40], !P3 ;  /* 0x21c0004002001fae */ /* 0x0001e8000d901d78 */
[----:B------:R0:W-:Y:S01]  /*171d0*/  @P1 LDGSTS.E.BYPASS.LTC128B.128 [R0+0x23c00], desc[UR56][R2.64+0x80], !P2 ;  /* 0x23c0008002001fae */ /* 0x0001e2000d101d78 */
[----:B------:R-:W-:Y:S01]  /*171e0*/  NOP ;  /* 0x0000000000007918 */ /* 0x000fe20000000000 */
.L_x_5318:
        /* <DEDUP_REMOVED lines=11> */
.L_x_5319:
[----:B------:R0:W-:Y:S02]  /*172a0*/  SYNCS.ARRIVE.TRANS64.A1T0 RZ, [R4+URZ+0x2a830], RZ ;  /* 0x02a830ff04ff79a7 */ /* 0x0001e4000810003f */
[----:B------:R-:W-:Y:S05]  /*172b0*/  WARPSYNC.ALL ;  /* 0x0000000000007948 */ /* 0x000fea0003800000 */
[----:B------:R-:W-:Y:S01]  /*172c0*/  VIADD R0, R17, 0x18400 ;  /* 0x0001840011007836 */ /* 0x000fe20000000000 */
        /* <DEDUP_REMOVED lines=26> */
.L_x_5321:
[----:B------:R-:W-:Y:S05]  /*17470*/  BSYNC B6 ;  /* 0x0000000000067941 */ /* 0x000fea0003800000 */
.L_x_5320:
[----:B------:R1:W5:Y:S01]  /*17480*/  LDL R8, [R1+0x4] ;  /* 0x0000040001087983 */ /* 0x0003620000100800 */
[----:B------:R-:W-:Y:S01]  /*17490*/  UISETP.NE.AND UP1, UPT, UR48, URZ, UPT ;  /* 0x0000003f3000728c */ /* 0x000fe2000bf25270 */
[----:B------:R-:W4:Y:S01]  /*174a0*/  S2R R20, SR_TID.X ;  /* 0x0000000000147919 */ /* 0x000f220000002100 */
[----:B------:R-:W-:Y:S01]  /*174b0*/  R2UR UR7, R23 ;  /* 0x00000000170772ca */ /* 0x000fe200000e0000 */
[----:B------:R-:W1:Y:S03]  /*174c0*/  LDC R7, c[0x0][0x448] ;  /* 0x00011200ff077b82 */ /* 0x000e660000000800 */
[----:B------:R-:W-:Y:S01]  /*174d0*/  PLOP3.LUT P0, PT, PT, PT, UP1, 0x80, 0x0 ;  /* 0x000000000000781c */ /* 0x000fe20003f0f018 */
[----:B------:R-:W-:Y:S01]  /*174e0*/  ULDC.64 UR8, c[0x0][0x2d8] ;  /* 0x0000b60000087ab9 */ /* 0x000fe20000000a00 */
[----:B------:R-:W-:-:S03]  /*174f0*/  UISETP.NE.AND UP0, UPT, UR47, URZ, UPT ;  /* 0x0000003f2f00728c */ /* 0x000fc6000bf05270 */
[----:B------:R-:W-:Y:S01]  /*17500*/  @UP1 ULDC UR4, c[0x0][0x44c] ;  /* 0x0001130000041ab9 */ /* 0x000fe20000000800 */
[C---:B----4-:R-:W-:Y:S01]  /*17510*/  LOP3.LUT R2, R20.reuse, 0x7f, RZ, 0xc0, !PT ;  /* 0x0000007f14027812 */ /* 0x050fe200078ec0ff */
[----:B------:R-:W-:-:S03]  /*17520*/  IMAD.SHL.U32 R20, R20, 0x20, RZ ;  /* 0x0000002014147824 */ /* 0x000fc600078e00ff */
[----:B------:R-:W-:Y:S02]  /*17530*/  SHF.R.U32.HI R2, RZ, 0x2, R2 ;  /* 0x00000002ff027819 */ /* 0x000fe40000011602 */
[----:B------:R-:W-:-:S04]  /*17540*/  LOP3.LUT R20, R20, 0x60, RZ, 0xc0, !PT ;  /* 0x0000006014147812 */ /* 0x000fc800078ec0ff */
[----:B------:R-:W-:-:S05]  /*17550*/  LOP3.LUT R2, R2, R20, RZ, 0xfc, !PT ;  /* 0x0000001402027212 */ /* 0x000fca00078efcff */
[----:B------:R-:W-:-:S04]  /*17560*/  IMAD.IADD R0, R2, 0x1, R19 ;  /* 0x0000000102007824 */ /* 0x000fc800078e0213 */
[----:B------:R-:W-:Y:S01]  /*17570*/  @P0 IMAD.HI.U32 R2, R0, UR4, RZ ;  /* 0x0000000400020c27 */ /* 0x000fe2000f8e00ff */
[----:B------:R-:W-:Y:S01]  /*17580*/  PLOP3.LUT P0, PT, PT, PT, UP1, 0x80, 0x0 ;  /* 0x000000000000781c */ /* 0x000fe20003f0f018 */
[----:B------:R-:W-:Y:S01]  /*17590*/  @UP1 ULDC UR4, c[0x0][0x450] ;  /* 0x0001140000041ab9 */ /* 0x000fe20000000800 */
[----:B------:R-:W-:Y:S01]  /*175a0*/  R2UR UR10, R23 ;  /* 0x00000000170a72ca */ /* 0x000fe200000e0000 */
[----:B------:R-:W-:Y:S01]  /*175b0*/  IMAD.MOV.U32 R6, RZ, RZ, R0 ;  /* 0x000000ffff067224 */ /* 0x000fe200078e0000 */
[----:B------:R-:W-:Y:S01]  /*175c0*/  UMOV UR5, UR39 ;  /* 0x0000002700057c82 */ /* 0x000fe20008000000 */
[----:B------:R-:W-:-:S08]  /*175d0*/  USHF.R.S32.HI UR6, URZ, 0x1f, UR40 ;  /* 0x0000001f3f067899 */ /* 0x000fd00008011428 */
[----:B------:R-:W-:Y:S01]  /*175e0*/  @P0 SHF.R.U32.HI R6, RZ, UR4, R2 ;  /* 0x00000004ff060c19 */ /* 0x000fe20008011602 */
[----:B------:R-:W-:Y:S02]  /*175f0*/  UMOV UR4, UR36 ;  /* 0x0000002400047c82 */ /* 0x000fe40008000000 */
[----:B------:R-:W-:Y:S02]  /*17600*/  UIMAD.WIDE.U32 UR4, UR7, UR8, UR4 ;  /* 0x00000008070472a5 */ /* 0x000fe4000f8e0004 */
[----:B------:R-:W-:Y:S02]  /*17610*/  USEL UR7, UR6, URZ, !UP0 ;  /* 0x0000003f06077287 */ /* 0x000fe4000c000000 */
[----:B------:R-:W-:Y:S02]  /*17620*/  UIMAD UR5, UR10, UR9, UR5 ;  /* 0x000000090a0572a4 */ /* 0x000fe4000f8e0205 */
[----:B------:R-:W-:Y:S01]  /*17630*/  USEL UR6, UR40, URZ, !UP0 ;  /* 0x0000003f28067287 */ /* 0x000fe2000c000000 */
[----:B------:R-:W-:-:S03]  /*17640*/  ULDC.64 UR8, c[0x0][0x2e0] ;  /* 0x0000b80000087ab9 */ /* 0x000fc60000000a00 */
[----:B------:R-:W-:Y:S02]  /*17650*/  UIMAD.WIDE.U32 UR4, UR6, UR8, UR4 ;  /* 0x00000008060472a5 */ /* 0x000fe4000f8e0004 */
[----:B------:R-:W-:Y:S01]  /*17660*/  UIMAD UR7, UR7, UR8, URZ ;  /* 0x00000008070772a4 */ /* 0x000fe2000f8e023f */
[----:B------:R-:W-:-:S03]  /*17670*/  IMAD.MOV R2, RZ, RZ, -R6 ;  /* 0x000000ffff027224 */ /* 0x000fc600078e0a06 */
[----:B------:R-:W-:Y:S01]  /*17680*/  UIMAD UR7, UR6, UR9, UR7 ;  /* 0x00000009060772a4 */ /* 0x000fe2000f8e0207 */
[----:B0-23--:R-:W-:Y:S02]  /*17690*/  IMAD.U32 R4, RZ, RZ, UR4 ;  /* 0x00000004ff047e24 */ /* 0x00dfe4000f8e00ff */
[----:B-1----:R-:W-:Y:S01]  /*176a0*/  IMAD R0, R7, R2, R0 ;  /* 0x0000000207007224 */ /* 0x002fe200078e0200 */
[----:B------:R-:W-:Y:S01]  /*176b0*/  UIADD3 UR6, UR5, UR7, URZ ;  /* 0x0000000705067290 */ /* 0x000fe2000fffe03f */
[----:B------:R-:W-:Y:S01]  /*176c0*/  IMAD.MOV.U32 R2, RZ, RZ, R4 ;  /* 0x000000ffff027224 */ /* 0x000fe200078e0004 */
[----:B------:R-:W-:Y:S01]  /*176d0*/  SHF.R.S32.HI R4, RZ, 0x1f, R6 ;  /* 0x0000001fff047819 */ /* 0x000fe20000011406 */
[----:B------:R-:W0:Y:S01]  /*176e0*/  S2R R20, SR_TID.X ;  /* 0x0000000000147919 */ /* 0x000e220000002100 */
[----:B------:R-:W-:Y:S01]  /*176f0*/  IMAD.U32 R5, RZ, RZ, UR5 ;  /* 0x00000005ff057e24 */ /* 0x000fe2000f8e00ff */
[----:B------:R-:W-:Y:S01]  /*17700*/  ULDC.64 UR4, c[0x0][0x2d0] ;  /* 0x0000b40000047ab9 */ /* 0x000fe20000000a00 */
[----:B------:R-:W-:-:S02]  /*17710*/  IMAD.U32 R3, RZ, RZ, UR6 ;  /* 0x00000006ff037e24 */ /* 0x000fc4000f8e00ff */
        /* <DEDUP_REMOVED lines=10> */
[----:B------:R-:W-:Y:S01]  /*177c0*/  IADD3 R0, P0, R2, UR4, RZ ;  /* 0x0000000402007c10 */ /* 0x000fe2000ff1e0ff */
[----:B------:R-:W-:Y:S01]  /*177d0*/  ULDC UR4, c[0x0][0x2b8] ;  /* 0x0000ae0000047ab9 */ /* 0x000fe20000000800 */
[C---:B------:R-:W-:Y:S02]  /*177e0*/  LOP3.LUT R9, R27.reuse, 0x40, RZ, 0xfc, !PT ;  /* 0x000000401b097812 */ /* 0x040fe400078efcff */
[----:B------:R-:W-:Y:S02]  /*177f0*/  LOP3.LUT R10, R27, 0x80, RZ, 0xfc, !PT ;  /* 0x000000801b0a7812 */ /* 0x000fe400078efcff */
[----:B------:R-:W-:Y:S01]  /*17800*/  IADD3.X R5, R3, UR5, R4, P0, !PT ;  /* 0x0000000503057c10 */ /* 0x000fe200087fe404 */
[----:B------:R-:W-:Y:S01]  /*17810*/  UMOV UR5, 0xffffffff ;  /* 0xffffffff00057882 */ /* 0x000fe20000000000 */
[----:B0-----:R-:W-:-:S02]  /*17820*/  LOP3.LUT R20, R20, 0x7f, RZ, 0xc0, !PT ;  /* 0x0000007f14147812 */ /* 0x001fc400078ec0ff */
[----:B------:R-:W-:Y:S02]  /*17830*/  ISETP.GE.AND P3, PT, R27, UR4, PT ;  /* 0x000000041b007c0c */ /* 0x000fe4000bf66270 */
[----:B------:R-:W-:Y:S02]  /*17840*/  ISETP.GE.AND P2, PT, R9, UR4, PT ;  /* 0x0000000409007c0c */ /* 0x000fe4000bf46270 */
[----:B------:R-:W-:Y:S02]  /*17850*/  ISETP.GE.AND P0, PT, R10, UR4, PT ;  /* 0x000000040a007c0c */ /* 0x000fe4000bf06270 */
[----:B------:R-:W-:Y:S01]  /*17860*/  SHF.R.U32.HI R9, RZ, 0x2, R20 ;  /* 0x00000002ff097819 */ /* 0x000fe20000011614 */
[----:B------:R-:W-:Y:S10]  /*17870*/  BRA.DIV UR5, `(.L_x_5322) ;  /* 0x0000004a05307947 */ /* 0x000ff4000b800000 */
[----:B------:R-:W0:Y:S01]  /*17880*/  SHFL.IDX PT, R3, R0, RZ, 0x1c1f ;  /* 0x001c1fff00037589 */ /* 0x000e2200000e0000 */
[----:B------:R-:W-:Y:S02]  /*17890*/  IMAD R4, R7, UR41, RZ ;  /* 0x0000002907047c24 */ /* 0x000fe4000f8e02ff */
        /* <DEDUP_REMOVED lines=9> */
[----:B-----5:R-:W-:Y:S04]  /*17930*/  @!P1 LDGSTS.E.BYPASS.LTC128B.128 [R8+0x18400], desc[UR56][R2.64], !P3 ;  /* 0x1840000002089fae */ /* 0x020fe8000d901d78 */
[----:B------:R-:W-:Y:S04]  /*17940*/  @!P1 LDGSTS.E.BYPASS.LTC128B.128 [R8+0x1a400], desc[UR56][R2.64+0x40], !P2 ;  /* 0x1a40004002089fae */ /* 0x000fe8000d101d78 */
[----:B------:R0:W-:Y:S02]  /*17950*/  @!P1 LDGSTS.E.BYPASS.LTC128B.128 [R8+0x1c400], desc[UR56][R2.64+0x80], !P0 ;  /* 0x1c40008002089fae */ /* 0x0001e4000c101d78 */
[----:B0-----:R-:W-:-:S02]  /*17960*/  VIADD R2, R19, 0x20 ;  /* 0x0000002013027836 */ /* 0x001fc40000000000 */
[----:B------:R-:W0:Y:S03]  /*17970*/  SHFL.IDX PT, R3, R0, 0x1, 0x1c1f ;  /* 0x003c1f0000037f89 */ /* 0x000e2600000e0000 */
[----:B------:R-:W-:Y:S02]  /*17980*/  ISETP.GE.AND P1, PT, R2, R4, PT ;  /* 0x000000040200720c */ /* 0x000fe40003f26270 */
[----:B------:R-:W1:Y:S11]  /*17990*/  SHFL.IDX PT, R2, R5, 0x1, 0x1c1f ;  /* 0x003c1f0005027f89 */ /* 0x000e7600000e0000 */
[----:B0-----:R-:W-:-:S05]  /*179a0*/  @!P1 IADD3 R3, P4, R27, R3, RZ ;  /* 0x000000031b039210 */ /* 0x001fca0007f9e0ff */
[----:B-1----:R-:W-:-:S05]  /*179b0*/  @!P1 IMAD.X R2, RZ, RZ, R2, P4 ;  /* 0x000000ffff029224 */ /* 0x002fca00020e0602 */
[----:B------:R-:W-:-:S04]  /*179c0*/  @!P1 LOP3.LUT R3, R3, R2, RZ, 0x3c, !PT ;  /* 0x0000000203039212 */ /* 0x000fc800078e3cff */
[----:B------:R-:W-:-:S04]  /*179d0*/  @!P1 LOP3.LUT R2, R3, R2, RZ, 0x3c, !PT ;  /* 0x0000000203029212 */ /* 0x000fc800078e3cff */
[----:B------:R-:W-:-:S05]  /*179e0*/  @!P1 LOP3.LUT R3, R3, R2, RZ, 0x3c, !PT ;  /* 0x0000000203039212 */ /* 0x000fca00078e3cff */
[----:B------:R-:W-:Y:S04]  /*179f0*/  @!P1 LDGSTS.E.BYPASS.LTC128B.128 [R8+0x18c00], desc[UR56][R2.64], !P3 ;  /* 0x18c0000002089fae */ /* 0x000fe8000d901d78 */
[----:B------:R-:W-:Y:S04]  /*17a00*/  @!P1 LDGSTS.E.BYPASS.LTC128B.128 [R8+0x1ac00], desc[UR56][R2.64+0x40], !P2 ;  /* 0x1ac0004002089fae */ /* 0x000fe8000d101d78 */
[----:B------:R0:W-:Y:S02]  /*17a10*/  @!P1 LDGSTS.E.BYPASS.LTC128B.128 [R8+0x1cc00], desc[UR56][R2.64+0x80], !P0 ;  /* 0x1cc0008002089fae */ /* 0x0001e4000c101d78 */
[----:B0-----:R-:W-:-:S02]  /*17a20*/  VIADD R2, R19, 0x40 ;  /* 0x0000004013027836 */ /* 0x001fc40000000000 */
        /* <DEDUP_REMOVED lines=13> */
.L_x_5418:
        /* <DEDUP_REMOVED lines=10> */
[----:B------:R2:W-:Y:S04]  /*17ba0*/  LDGSTS.E.BYPASS.LTC128B.128 [R8+0x1bc00], desc[UR56][R2.64+0x40], !P2 ;  /* 0x1bc0004002087fae */ /* 0x0005e8000d101d78 */
[----:B------:R2:W-:Y:S02]  /*17bb0*/  LDGSTS.E.BYPASS.LTC128B.128 [R8+0x1dc00], desc[UR56][R2.64+0x80], !P0 ;  /* 0x1dc0008002087fae */ /* 0x0005e4000c101d78 */
.L_x_5324:
[----:B------:R-:W-:Y:S05]  /*17bc0*/  BSYNC B0 ;  /* 0x0000000000007941 */ /* 0x000fea0003800000 */
.L_x_5323:
[----:B------:R-:W-:Y:S01]  /*17bd0*/  NOP ;  /* 0x0000000000007918 */ /* 0x000fe20000000000 */
[----:B------:R-:W-:-:S13]  /*17be0*/  PLOP3.LUT P0, PT, PT, PT, PT, 0x80, 0x0 ;  /* 0x000000000000781c */ /* 0x000fda0003f0f070 */
.L_x_5325:
        /* <DEDUP_REMOVED lines=19> */
.L_x_5419:
[----:B------:R-:W-:Y:S05]  /*17d20*/  BSYNC B0 ;  /* 0x0000000000007941 */ /* 0x000fea0003800000 */
.L_x_5326:
[----:B------:R-:W-:-:S13]  /*17d30*/  ISETP.GE.AND P0, PT, R20, UR42, PT ;  /* 0x0000002a14007c0c */ /* 0x000fda000bf06270 */
[----:B------:R-:W-:Y:S05]  /*17d40*/  @!P0 BRA `(.L_x_5328) ;  /* 0x0000001400448947 */ /* 0x000fea0003800000 */
[----:B------:R-:W-:Y:S02]  /*17d50*/  IMAD.MOV.U32 R5, RZ, RZ, R22 ;  /* 0x000000ffff057224 */ /* 0x000fe400078e0016 */
[----:B------:R-:W-:-:S07]  /*17d60*/  IMAD.MOV.U32 R6, RZ, RZ, R24 ;  /* 0x000000ffff067224 */ /* 0x000fce00078e0018 */
.L_x_5348:
[----:B01----:R-:W1:Y:S01]  /*17d70*/  LDC R3, c[0x0][0x430] ;  /* 0x00010c00ff037b82 */ /* 0x003e620000000800 */
[----:B------:R-:W0:Y:S01]  /*17d80*/  S2R R2, SR_TID.X ;  /* 0x0000000000027919 */ /* 0x000e220000002100 */
[----:B------:R-:W-:Y:S05]  /*17d90*/  YIELD ;  /* 0x0000000000007946 */ /* 0x000fea0003800000 */
[----:B------:R-:W-:Y:S01]  /*17da0*/  ULDC UR4, c[0x0][0x430] ;  /* 0x00010c0000047ab9 */ /* 0x000fe20000000800 */
[----:B-1----:R-:W-:Y:S02]  /*17db0*/  ISETP.NE.AND P0, PT, R3, 0x1, PT ;  /* 0x000000010300780c */ /* 0x002fe40003f05270 */
[C---:B0-2---:R-:W-:Y:S01]  /*17dc0*/  LOP3.LUT R0, R2.reuse, 0x7f, RZ, 0xc0, !PT ;  /* 0x0000007f02007812 */ /* 0x045fe200078ec0ff */
[----:B------:R-:W-:-:S10]  /*17dd0*/  IMAD.SHL.U32 R2, R2, 0x20, RZ ;  /* 0x0000002002027824 */ /* 0x000fd400078e00ff */
[----:B------:R-:W0:Y:S01]  /*17de0*/  @P0 LDC R4, c[0x0][0x434] ;  /* 0x00010d00ff040b82 */ /* 0x000e220000000800 */
[----:B------:R-:W-:Y:S02]  /*17df0*/  SHF.R.U32.HI R3, RZ, 0x2, R0 ;  /* 0x00000002ff037819 */ /* 0x000fe40000011600 */
[----:B------:R-:W-:-:S03]  /*17e00*/  LOP3.LUT R2, R2, 0x60, RZ, 0xc0, !PT ;  /* 0x0000006002027812 */ /* 0x000fc600078ec0ff */
[----:B------:R-:W-:Y:S02]  /*17e10*/  IMAD R3, R20, 0x80, R3 ;  /* 0x0000008014037824 */ /* 0x000fe400078e0203 */
[----:B------:R-:W1:Y:S03]  /*17e20*/  @P0 LDC R0, c[0x0][0x438] ;  /* 0x00010e00ff000b82 */ /* 0x000e660000000800 */
[----:B------:R-:W-:-:S05]  /*17e30*/  IADD3 R3, R2, UR38, R3 ;  /* 0x0000002602037c10 */ /* 0x000fca000fffe003 */
[----:B------:R-:W-:Y:S02]  /*17e40*/  IMAD.MOV.U32 R2, RZ, RZ, R3 ;  /* 0x000000ffff027224 */ /* 0x000fe400078e0003 */
[----:B0-----:R-:W-:-:S05]  /*17e50*/  @P0 IMAD.HI.U32 R4, R3, R4, RZ ;  /* 0x0000000403040227 */ /* 0x001fca00078e00ff */
[----:B-1----:R-:W-:-:S05]  /*17e60*/  @P0 SHF.R.U32.HI R2, RZ, R0, R4 ;  /* 0x00000000ff020219 */ /* 0x002fca0000011604 */
[----:B------:R-:W-:-:S04]  /*17e70*/  IMAD.MOV R7, RZ, RZ, -R2 ;  /* 0x000000ffff077224 */ /* 0x000fc800078e0a02 */
[----:B------:R-:W-:Y:S01]  /*17e80*/  IMAD R7, R7, UR4, R3 ;  /* 0x0000000407077c24 */ /* 0x000fe2000f8e0203 */
[----:B------:R-:W-:Y:S01]  /*17e90*/  ULDC.64 UR4, c[0x0][0x428] ;  /* 0x00010a0000047ab9 */ /* 0x000fe20000000a00 */
[----:B------:R-:W-:Y:S01]  /*17ea0*/  SHF.R.S32.HI R3, RZ, 0x1f, R2 ;  /* 0x0000001fff037819 */ /* 0x000fe20000011402 */
[----:B------:R-:W-:-:S04]  /*17eb0*/  IMAD R0, R29, UR4, RZ ;  /* 0x000000041d007c24 */ /* 0x000fc8000f8e02ff */
[C---:B------:R-:W-:Y:S02]  /*17ec0*/  IMAD R0, R25.reuse, UR5, R0 ;  /* 0x0000000519007c24 */ /* 0x040fe4000f8e0200 */
[----:B------:R-:W-:Y:S01]  /*17ed0*/  IMAD.WIDE.U32 R2, R25, UR4, R2 ;  /* 0x0000000419027c25 */ /* 0x000fe2000f8e0002 */
[----:B------:R-:W-:-:S03]  /*17ee0*/  ULDC.64 UR4, c[0x0][0x418] ;  /* 0x0001060000047ab9 */ /* 0x000fc60000000a00 */
[----:B------:R-:W-:Y:S01]  /*17ef0*/  IMAD.IADD R0, R0, 0x1, R3 ;  /* 0x0000000100007824 */ /* 0x000fe200078e0203 */
[----:B------:R-:W-:-:S04]  /*17f00*/  LEA R8, P0, R2, UR4, 0x2 ;  /* 0x0000000402087c11 */ /* 0x000fc8000f8010ff */
[----:B------:R-:W-:-:S05]  /*17f10*/  LEA.HI.X R9, R2, UR5, R0, 0x2, P0 ;  /* 0x0000000502097c11 */ /* 0x000fca00080f1400 */
[----:B------:R-:W2:Y:S01]  /*17f20*/  LDG.E R8, desc[UR56][R8.64] ;  /* 0x0000003808087981 */ /* 0x000ea2000c1e1900 */
[----:B------:R-:W-:Y:S02]  /*17f30*/  IMAD.U32 R10, RZ, RZ, UR43 ;  /* 0x0000002bff0a7e24 */ /* 0x000fe4000f8e00ff */
[----:B------:R-:W-:Y:S02]  /*17f40*/  VIADD R22, R5, 0x1 ;  /* 0x0000000105167836 */ /* 0x000fe40000000000 */
[----:B------:R-:W-:Y:S01]  /*17f50*/  IMAD.MOV.U32 R0, RZ, RZ, R20 ;  /* 0x000000ffff007224 */ /* 0x000fe200078e0014 */
[----:B------:R-:W-:Y:S01]  /*17f60*/  ISETP.NE.AND P2, PT, R10, 0x3, PT ;  /* 0x000000030a00780c */ /* 0x000fe20003f45270 */
[----:B------:R-:W-:Y:S01]  /*17f70*/  VIADD R20, R20, 0xffffffff ;  /* 0xffffffff14147836 */ /* 0x000fe20000000000 */
[----:B------:R-:W-:Y:S02]  /*17f80*/  ISETP.NE.AND P0, PT, R22, 0x2, PT ;  /* 0x000000021600780c */ /* 0x000fe40003f05270 */
[----:B------:R-:W-:-:S02]  /*17f90*/  ISETP.GT.AND P1, PT, R0, UR42, PT ;  /* 0x0000002a00007c0c */ /* 0x000fc4000bf24270 */
[----:B------:R-:W-:Y:S02]  /*17fa0*/  SEL R24, RZ, 0x1, P0 ;  /* 0x00000001ff187807 */ /* 0x000fe40000000000 */
[----:B------:R-:W-:Y:S02]  /*17fb0*/  SEL R22, R22, RZ, P0 ;  /* 0x000000ff16167207 */ /* 0x000fe40000000000 */
[----:B------:R-:W-:Y:S02]  /*17fc0*/  LOP3.LUT R24, R6, R24, RZ, 0x3c, !PT ;  /* 0x0000001806187212 */ /* 0x000fe400078e3cff */
[----:B--2---:R-:W-:Y:S01]  /*17fd0*/  SHF.R.S32.HI R10, RZ, 0x1f, R8 ;  /* 0x0000001fff0a7819 */ /* 0x004fe20000011408 */
[----:B------:R-:W-:Y:S06]  /*17fe0*/  @!P2 BRA `(.L_x_5329) ;  /* 0x000000000004a947 */ /* 0x000fec0003800000 */
[----:B------:R-:W-:Y:S01]  /*17ff0*/  BPT.TRAP 0x1 ;  /* 0x000000040000795c */ /* 0x000fe20000300000 */
.L_x_5329:
[----:B------:R-:W-:Y:S01]  /*18000*/  IMAD R0, R22, 0x8, R17 ;  /* 0x0000000816007824 */ /* 0x000fe200078e0211 */
[----:B------:R-:W-:Y:S01]  /*18010*/  SHF.L.U32 R19, R24, 0x1f, RZ ;  /* 0x0000001f18137819 */ /* 0x000fe200000006ff */
[----:B------:R-:W-:Y:S01]  /*18020*/  BSSY B0, `(.L_x_5330) ;  /* 0x0000004000007945 */ /* 0x000fe20003800000 */
[----:B------:R-:W-:Y:S02]  /*18030*/  SHF.R.S32.HI R9, RZ, 0x1f, R7 ;  /* 0x0000001fff097819 */ /* 0x000fe40000011407 */
[----:B------:R-:W0:Y:S02]  /*18040*/  SYNCS.PHASECHK.TRANS64.TRYWAIT P0, [R0+URZ+0x2a880], R19 ;  /* 0x02a88013000075a7 */ /* 0x000e24000800017f */
[----:B0-----:R-:W-:Y:S05]  /*18050*/  @!P0 BRA `(.L_x_5331) ;  /* 0x0000004400a88947 */ /* 0x001fea0003800000 */
.L_x_5420:
[----:B------:R-:W-:Y:S05]  /*18060*/  BSYNC B0 ;  /* 0x0000000000007941 */ /* 0x000fea0003800000 */
.L_x_5330:
[----:B------:R-:W-:Y:S01]  /*18070*/  ULDC.64 UR4, c[0x0][0x328] ;  /* 0x0000ca0000047ab9 */ /* 0x000fe20000000a00 */
[----:B------:R-:W-:Y:S01]  /*18080*/  ULDC.64 UR6, c[0x0][0x318] ;  /* 0x0000c60000067ab9 */ /* 0x000fe20000000a00 */
[----:B------:R-:W-:Y:S01]  /*18090*/  IMAD R4, R9, UR4, RZ ;  /* 0x0000000409047c24 */ /* 0x000fe2000f8e02ff */
[----:B------:R-:W-:Y:S01]  /*180a0*/  LOP3.LUT R12, R27, 0x80, RZ, 0xfc, !PT ;  /* 0x000000801b0c7812 */ /* 0x000fe200078efcff */
[----:B------:R-:W-:Y:S01]  /*180b0*/  IMAD.WIDE.U32 R2, R7, UR4, RZ ;  /* 0x0000000407027c25 */ /* 0x000fe2000f8e00ff */
[----:B------:R-:W-:Y:S02]  /*180c0*/  LOP3.LUT R11, R27, 0x40, RZ, 0xfc, !PT ;  /* 0x000000401b0b7812 */ /* 0x000fe400078efcff */
[-C--:B------:R-:W-:Y:S01]  /*180d0*/  ISETP.GE.AND P2, PT, R12, R31.reuse, PT ;  /* 0x0000001f0c00720c */ /* 0x080fe20003f46270 */
[----:B------:R-:W-:Y:S01]  /*180e0*/  IMAD R4, R7, UR5, R4 ;  /* 0x0000000507047c24 */ /* 0x000fe2000f8e0204 */
[----:B------:R-:W-:Y:S01]  /*180f0*/  ULDC.64 UR4, c[0x0][0x338] ;  /* 0x0000ce0000047ab9 */ /* 0x000fe20000000a00 */
[----:B------:R-:W-:-:S02]  /*18100*/  ISETP.GE.AND P3, PT, R11, R31, PT ;  /* 0x0000001f0b00720c */ /* 0x000fc40003f66270 */
[----:B------:R-:W-:Y:S01]  /*18110*/  IMAD.IADD R3, R3, 0x1, R4 ;  /* 0x0000000103037824 */ /* 0x000fe200078e0204 */
[----:B------:R-:W-:Y:S01]  /*18120*/  ISETP.GE.AND P4, PT, R27, R31, PT ;  /* 0x0000001f1b00720c */ /* 0x000fe20003f86270 */
        /* <DEDUP_REMOVED lines=12> */
[----:B------:R-:W1:Y:S01]  /*181f0*/  SHFL.IDX PT, R2, R21, RZ, 0x1c1f ;  /* 0x001c1fff15027589 */ /* 0x000e6200000e0000 */
[----:B------:R-:W-:-:S03]  /*18200*/  IMAD.IADD R4, R17, 0x1, R4 ;  /* 0x0000000111047824 */ /* 0x000fc600078e0204 */
[----:B------:R-:W2:Y:S04]  /*18210*/  SHFL.IDX PT, R3, R26, RZ, 0x1c1f ;  /* 0x001c1fff1a037589 */ /* 0x000ea800000e0000 */
[----:B------:R-:W-:Y:S01]  /*18220*/  SHFL.IDX PT, R30, R26, 0x2, 0x1c1f ;  /* 0x005c1f001a1e7f89 */ /* 0x000fe200000e0000 */
        /* <DEDUP_REMOVED lines=16> */
[----:B------:R-:W-:Y:S04]  /*18330*/  LDGSTS.E.BYPASS.LTC128B.128 [R4+0xd400], desc[UR56][R2.64], !P4 ;  /* 0x0d40000002047fae */ /* 0x000fe8000e101d78 */
[----:B------:R-:W-:Y:S04]  /*18340*/  LDGSTS.E.BYPASS.LTC128B.128 [R4+0xf400], desc[UR56][R2.64+0x40], !P3 ;  /* 0x0f40004002047fae */ /* 0x000fe8000d901d78 */
[----:B------:R3:W-:Y:S04]  /*18350*/  LDGSTS.E.BYPASS.LTC128B.128 [R4+0x11400], desc[UR56][R2.64+0x80], !P2 ;  /* 0x1140008002047fae */ /* 0x0007e8000d101d78 */
[----:B--23--:R1:W3:Y:S02]  /*18360*/  SHFL.IDX PT, R2, R21, 0x3, 0x1c1f ;  /* 0x007c1f0015027f89 */ /* 0x00c2e400000e0000 */
.L_x_5430:
[----:B---3--:R-:W-:-:S05]  /*18370*/  IADD3 R2, P0, R27, R2, RZ ;  /* 0x000000021b027210 */ /* 0x008fca0007f1e0ff */
        /* <DEDUP_REMOVED lines=9> */
.L_x_5333:
        /* <DEDUP_REMOVED lines=11> */
.L_x_5334:
[----:B------:R2:W-:Y:S01]  /*184c0*/  SYNCS.ARRIVE.TRANS64.A1T0 RZ, [R0+URZ+0x2a870], RZ ;  /* 0x02a870ff00ff79a7 */ /* 0x0005e2000810003f */
[----:B------:R-:W-:Y:S05]  /*184d0*/  @!P3 BRA `(.L_x_5335) ;  /* 0x000000000004b947 */ /* 0x000fea0003800000 */
[----:B------:R-:W-:Y:S01]  /*184e0*/  BPT.TRAP 0x1 ;  /* 0x000000040000795c */ /* 0x000fe20000300000 */
.L_x_5335:
[----:B------:R-:W3:Y:S01]  /*184f0*/  SYNCS.PHASECHK.TRANS64.TRYWAIT P0, [R0+URZ+0x2a840], R19 ;  /* 0x02a84013000075a7 */ /* 0x000ee2000800017f */
[----:B------:R-:W-:Y:S04]  /*18500*/  BSSY B0, `(.L_x_5336) ;  /* 0x0000002000007945 */ /* 0x000fe80003800000 */
[----:B---3--:R-:W-:Y:S05]  /*18510*/  @!P0 BRA `(.L_x_5337) ;  /* 0x0000004400c08947 */ /* 0x008fea0003800000 */
.L_x_5431:
[----:B------:R-:W-:Y:S05]  /*18520*/  BSYNC B0 ;  /* 0x0000000000007941 */ /* 0x000fea0003800000 */
.L_x_5336:
        /* <DEDUP_REMOVED lines=9> */
[-C--:B------:R-:W-:Y:S01]  /*185c0*/  ISETP.GE.AND P3, PT, R11, R31.reuse, PT ;  /* 0x0000001f0b00720c */ /* 0x080fe20003f66270 */
[----:B------:R-:W-:Y:S01]  /*185d0*/  IMAD R10, R10, UR4, RZ ;  /* 0x000000040a0a7c24 */ /* 0x000fe2000f8e02ff */
[----:B------:R-:W-:Y:S01]  /*185e0*/  ISETP.GE.AND P4, PT, R27, R31, PT ;  /* 0x0000001f1b00720c */ /* 0x000fe20003f86270 */
[----:B------:R-:W-:-:S02]  /*185f0*/  IMAD.IADD R3, R3, 0x1, R9 ;  /* 0x0000000103037824 */ /* 0x000fc400078e0209 */
        /* <DEDUP_REMOVED lines=10> */
[----:B------:R-:W4:Y:S04]  /*186a0*/  SHFL.IDX PT, R2, R7, RZ, 0x1c1f ;  /* 0x001c1fff07027589 */ /* 0x000f2800000e0000 */
[----:B------:R-:W5:Y:S04]  /*186b0*/  SHFL.IDX PT, R3, R8, RZ, 0x1c1f ;  /* 0x001c1fff08037589 */ /* 0x000f6800000e0000 */
[----:B------:R-:W-:Y:S01]  /*186c0*/  SHFL.IDX PT, R9, R8, 0x2, 0x1c1f ;  /* 0x005c1f0008097f89 */ /* 0x000fe200000e0000 */
        /* <DEDUP_REMOVED lines=15> */
[----:B------:R4:W0:Y:S04]  /*187c0*/  SHFL.IDX PT, R9, R8, 0x3, 0x1c1f ;  /* 0x007c1f0008097f89 */ /* 0x00082800000e0000 */
[----:B------:R-:W-:Y:S04]  /*187d0*/  LDGSTS.E.BYPASS.LTC128B.128 [R4+0x1f400], desc[UR56][R2.64], !P4 ;  /* 0x1f40000002047fae */ /* 0x000fe8000e101d78 */
[----:B------:R-:W-:Y:S04]  /*187e0*/  LDGSTS.E.BYPASS.LTC128B.128 [R4+0x21400], desc[UR56][R2.64+0x40], !P3 ;  /* 0x2140004002047fae */ /* 0x000fe8000d901d78 */
[----:B------:R5:W-:Y:S04]  /*187f0*/  LDGSTS.E.BYPASS.LTC128B.128 [R4+0x23400], desc[UR56][R2.64+0x80], !P2 ;  /* 0x2340008002047fae */ /* 0x000be8000d101d78 */
[----:B-----5:R4:W0:Y:S02]  /*18800*/  SHFL.IDX PT, R2, R7, 0x3, 0x1c1f ;  /* 0x007c1f0007027f89 */ /* 0x02082400000e0000 */
.L_x_5441:
        /* <DEDUP_REMOVED lines=10> */
.L_x_5339:
        /* <DEDUP_REMOVED lines=11> */
.L_x_5340:
[----:B------:R2:W-:Y:S02]  /*18960*/  SYNCS.ARRIVE.TRANS64.A1T0 RZ, [R0+URZ+0x2a830], RZ ;  /* 0x02a830ff00ff79a7 */ /* 0x0005e4000810003f */
[----:B--23--:R-:W-:-:S05]  /*18970*/  IMAD.U32 R0, RZ, RZ, UR44 ;  /* 0x0000002cff007e24 */ /* 0x00cfca000f8e00ff */
[----:B------:R-:W-:-:S13]  /*18980*/  ISETP.NE.AND P0, PT, R0, 0x3, PT ;  /* 0x000000030000780c */ /* 0x000fda0003f05270 */
[----:B------:R-:W-:Y:S05]  /*18990*/  @!P0 BRA `(.L_x_5341) ;  /* 0x0000000000048947 */ /* 0x000fea0003800000 */
[----:B------:R-:W-:Y:S01]  /*189a0*/  BPT.TRAP 0x1 ;  /* 0x000000040000795c */ /* 0x000fe20000300000 */
.L_x_5341:
[----:B------:R-:W-:Y:S01]  /*189b0*/  LOP3.LUT R2, R6, 0x1, RZ, 0x3c, !PT ;  /* 0x0000000106027812 */ /* 0x000fe200078e3cff */
[----:B------:R-:W-:Y:S01]  /*189c0*/  IMAD R0, R5, 0x8, R17 ;  /* 0x0000000805007824 */ /* 0x000fe200078e0211 */
[----:B------:R-:W-:Y:S02]  /*189d0*/  BSSY B0, `(.L_x_5342) ;  /* 0x0000004000007945 */ /* 0x000fe40003800000 */
[----:B------:R-:W-:-:S04]  /*189e0*/  SHF.L.U32 R2, R2, 0x1f, RZ ;  /* 0x0000001f02027819 */ /* 0x000fc800000006ff */
[----:B------:R-:W0:Y:S02]  /*189f0*/  SYNCS.PHASECHK.TRANS64.TRYWAIT P2, [R0+URZ+0x2a870], R2 ;  /* 0x02a87002000075a7 */ /* 0x000e24000804017f */
[----:B0-----:R-:W-:Y:S05]  /*18a00*/  @!P2 BRA `(.L_x_5343) ;  /* 0x0000004400c8a947 */ /* 0x001fea0003800000 */
.L_x_5442:
[----:B------:R-:W-:Y:S05]  /*18a10*/  BSYNC B0 ;  /* 0x0000000000007941 */ /* 0x000fea0003800000 */
.L_x_5342:
[----:B------:R-:W-:-:S05]  /*18a20*/  IMAD.U32 R3, RZ, RZ, UR43 ;  /* 0x0000002bff037e24 */ /* 0x000fca000f8e00ff */
[----:B------:R-:W-:-:S13]  /*18a30*/  ISETP.NE.AND P2, PT, R3, 0x3, PT ;  /* 0x000000030300780c */ /* 0x000fda0003f45270 */
[----:B------:R-:W-:Y:S05]  /*18a40*/  @!P2 BRA `(.L_x_5344) ;  /* 0x000000000004a947 */ /* 0x000fea0003800000 */
[----:B------:R-:W-:Y:S01]  /*18a50*/  BPT.TRAP 0x1 ;  /* 0x000000040000795c */ /* 0x000fe20000300000 */
.L_x_5344:
[----:B------:R-:W-:Y:S01]  /*18a60*/  SHF.L.U32 R3, R6, 0x1f, RZ ;  /* 0x0000001f06037819 */ /* 0x000fe200000006ff */
[----:B0-----:R-:W-:-:S03]  /*18a70*/  IMAD R2, R5, 0x6000, RZ ;  /* 0x0000600005027824 */ /* 0x001fc600078e02ff */
[----:B------:R-:W0:Y:S02]  /*18a80*/  SYNCS.PHASECHK.TRANS64.TRYWAIT P2, [R0+URZ+0x2a860], R3 ;  /* 0x02a86003000075a7 */ /* 0x000e24000804017f */
[----:B0-----:R-:W-:Y:S05]  /*18a90*/  @!P2 BRA `(.L_x_5345) ;  /* 0x0000004400b8a947 */ /* 0x001fea0003800000 */
.L_x_5443:
[----:B0-----:R-:W-:Y:S01]  /*18aa0*/  LOP3.LUT R3, R2, R16, RZ, 0xfc, !PT ;  /* 0x0000001002037212 */ /* 0x001fe200078efcff */
[----:B------:R-:W-:Y:S05]  /*18ab0*/  WARPSYNC.ALL ;  /* 0x0000000000007948 */ /* 0x000fea0003800000 */
[----:B------:R-:W-:Y:S01]  /*18ac0*/  IMAD.IADD R3, R17, 0x1, R3 ;  /* 0x0000000111037824 */ /* 0x000fe200078e0203 */
[----:B------:R-:W-:Y:S01]  /*18ad0*/  LOP3.LUT R12, R16, 0x2800, RZ, 0xfc, !PT ;  /* 0x00002800100c7812 */ /* 0x000fe200078efcff */
[----:B------:R-:W2:Y:S04]  /*18ae0*/  LDL R13, [R1] ;  /* 0x00000000010d7983 */ /* 0x000ea80000100800 */
[----:B----4-:R0:W3:Y:S02]  /*18af0*/  LDSM.16.MT88.4 R4, [R3+0xc400] ;  /* 0x00c400000304783b */ /* 0x0100e40000004200 */
[----:B0-----:R-:W-:-:S02]  /*18b00*/  IADD3 R3, R18, R2, R36 ;  /* 0x0000000212037210 */ /* 0x001fc40007ffe024 */
[C-C-:B---3--:R-:W-:Y:S02]  /*18b10*/  PRMT R8, R4.reuse, 0x6420, R5.reuse ;  /* 0x0000642004087816 */ /* 0x148fe40000000005 */
[----:B------:R-:W-:Y:S01]  /*18b20*/  PRMT R9, R4, 0x7531, R5 ;  /* 0x0000753104097816 */ /* 0x000fe20000000005 */
[----:B------:R-:W-:Y:S01]  /*18b30*/  VIADD R4, R2, 0x2000 ;  /* 0x0000200002047836 */ /* 0x000fe20000000000 */
[C-C-:B------:R-:W-:Y:S02]  /*18b40*/  PRMT R10, R6.reuse, 0x6420, R7.reuse ;  /* 0x00006420060a7816 */ /* 0x140fe40000000007 */
[----:B------:R-:W-:Y:S02]  /*18b50*/  PRMT R11, R6, 0x7531, R7 ;  /* 0x00007531060b7816 */ /* 0x000fe40000000007 */
[----:B------:R-:W-:-:S03]  /*18b60*/  LOP3.LUT R4, R4, R16, RZ, 0xfc, !PT ;  /* 0x0000001004047212 */ /* 0x000fc600078efcff */
[----:B------:R-:W-:Y:S02]  /*18b70*/  STSM.16.M88.4 [R3], R8 ;  /* 0x0000000803007844 */ /* 0x000fe40000000200 */
[----:B------:R-:W-:-:S06]  /*18b80*/  IMAD.IADD R4, R17, 0x1, R4 ;  /* 0x0000000111047824 */ /* 0x000fcc00078e0204 */
[----:B------:R-:W0:Y:S02]  /*18b90*/  LDSM.16.MT88.4 R4, [R4+0xc400] ;  /* 0x00c400000404783b */ /* 0x000e240000004200 */
[C-C-:B0-----:R-:W-:Y:S02]  /*18ba0*/  PRMT R8, R4.reuse, 0x6420, R5.reuse ;  /* 0x0000642004087816 */ /* 0x141fe40000000005 */
[----:B------:R-:W-:Y:S01]  /*18bb0*/  PRMT R9, R4, 0x7531, R5 ;  /* 0x0000753104097816 */ /* 0x000fe20000000005 */
[----:B------:R-:W-:Y:S01]  /*18bc0*/  VIADD R4, R2, 0x4000 ;  /* 0x0000400002047836 */ /* 0x000fe20000000000 */
[C-C-:B------:R-:W-:Y:S02]  /*18bd0*/  PRMT R10, R6.reuse, 0x6420, R7.reuse ;  /* 0x00006420060a7816 */ /* 0x140fe40000000007 */
[----:B------:R-:W-:Y:S02]  /*18be0*/  PRMT R11, R6, 0x7531, R7 ;  /* 0x00007531060b7816 */ /* 0x000fe40000000007 */
[----:B------:R-:W-:-:S03]  /*18bf0*/  LOP3.LUT R4, R4, R16, RZ, 0xfc, !PT ;  /* 0x0000001004047212 */ /* 0x000fc600078efcff */
[----:B------:R-:W-:Y:S02]  /*18c00*/  STSM.16.M88.4 [R3+0x2000], R8 ;  /* 0x0020000803007844 */ /* 0x000fe40000000200 */
[----:B------:R-:W-:-:S06]  /*18c10*/  IMAD.IADD R4, R17, 0x1, R4 ;  /* 0x0000000111047824 */ /* 0x000fcc00078e0204 */
[----:B------:R-:W0:Y:S02]  /*18c20*/  LDSM.16.MT88.4 R4, [R4+0xc400] ;  /* 0x00c400000404783b */ /* 0x000e240000004200 */
[C-C-:B0-----:R-:W-:Y:S02]  /*18c30*/  PRMT R8, R4.reuse, 0x6420, R5.reuse ;  /* 0x0000642004087816 */ /* 0x141fe40000000005 */
[----:B------:R-:W-:Y:S02]  /*18c40*/  PRMT R9, R4, 0x7531, R5 ;  /* 0x0000753104097816 */ /* 0x000fe40000000005 */
[C-C-:B------:R-:W-:Y:S02]  /*18c50*/  PRMT R10, R6.reuse, 0x6420, R7.reuse ;  /* 0x00006420060a7816 */ /* 0x140fe40000000007 */
[----:B------:R-:W-:-:S05]  /*18c60*/  PRMT R11, R6, 0x7531, R7 ;  /* 0x00007531060b7816 */ /* 0x000fca0000000007 */
[----:B------:R0:W-:Y:S02]  /*18c70*/  STSM.16.M88.4 [R3+0x4000], R8 ;  /* 0x0040000803007844 */ /* 0x0001e40000000200 */
[----:B0-----:R-:W-:-:S05]  /*18c80*/  LOP3.LUT R3, R2, 0x800, R16, 0xfe, !PT ;  /* 0x0000080002037812 */ /* 0x001fca00078efe10 */
[----:B------:R-:W-:-:S05]  /*18c90*/  IMAD.IADD R3, R17, 0x1, R3 ;  /* 0x0000000111037824 */ /* 0x000fca00078e0203 */
[----:B------:R0:W3:Y:S02]  /*18ca0*/  LDSM.16.MT88.4 R4, [R3+0xc400] ;  /* 0x00c400000304783b */ /* 0x0000e40000004200 */
[----:B0-----:R-:W-:Y:S02]  /*18cb0*/  IADD3 R3, R18, R35, R2 ;  /* 0x0000002312037210 */ /* 0x001fe40007ffe002 */
[C-C-:B---3--:R-:W-:Y:S02]  /*18cc0*/  PRMT R8, R4.reuse, 0x6420, R5.reuse ;  /* 0x0000642004087816 */ /* 0x148fe40000000005 */
[----:B------:R-:W-:Y:S02]  /*18cd0*/  PRMT R9, R4, 0x7531, R5 ;  /* 0x0000753104097816 */ /* 0x000fe40000000005 */
[C-C-:B------:R-:W-:Y:S02]  /*18ce0*/  PRMT R10, R6.reuse, 0x6420, R7.reuse ;  /* 0x00006420060a7816 */ /* 0x140fe40000000007 */
[----:B------:R-:W-:-:S02]  /*18cf0*/  PRMT R11, R6, 0x7531, R7 ;  /* 0x00007531060b7816 */ /* 0x000fc40000000007 */
[----:B------:R-:W-:Y:S02]  /*18d00*/  IADD3 R4, R17, R12, R2 ;  /* 0x0000000c11047210 */ /* 0x000fe40007ffe002 */
[----:B------:R-:W-:Y:S01]  /*18d10*/  LOP3.LUT R12, R16, 0x4800, RZ, 0xfc, !PT ;  /* 0x00004800100c7812 */ /* 0x000fe200078efcff */
[----:B------:R-:W-:Y:S04]  /*18d20*/  STSM.16.M88.4 [R3], R8 ;  /* 0x0000000803007844 */ /* 0x000fe80000000200 */
[----:B------:R-:W0:Y:S02]  /*18d30*/  LDSM.16.MT88.4 R4, [R4+0xc400] ;  /* 0x00c400000404783b */ /* 0x000e240000004200 */
[C-C-:B0-----:R-:W-:Y:S02]  /*18d40*/  PRMT R8, R4.reuse, 0x6420, R5.reuse ;  /* 0x0000642004087816 */ /* 0x141fe40000000005 */
[----:B------:R-:W-:-:S02]  /*18d50*/  PRMT R9, R4, 0x7531, R5 ;  /* 0x0000753104097816 */ /* 0x000fc40000000005 */
[C-C-:B------:R-:W-:Y:S02]  /*18d60*/  PRMT R10, R6.reuse, 0x6420, R7.reuse ;  /* 0x00006420060a7816 */ /* 0x140fe40000000007 */
[----:B------:R-:W-:Y:S02]  /*18d70*/  PRMT R11, R6, 0x7531, R7 ;  /* 0x00007531060b7816 */ /* 0x000fe40000000007 */
[----:B------:R-:W-:-:S03]  /*18d80*/  IADD3 R4, R17, R12, R2 ;  /* 0x0000000c11047210 */ /* 0x000fc60007ffe002 */
[----:B------:R-:W-:Y:S04]  /*18d90*/  STSM.16.M88.4 [R3+0x2000], R8 ;  /* 0x0020000803007844 */ /* 0x000fe80000000200 */
[----:B------:R-:W0:Y:S02]  /*18da0*/  LDSM.16.MT88.4 R4, [R4+0xc400] ;  /* 0x00c400000404783b */ /* 0x000e240000004200 */
[C-C-:B0-----:R-:W-:Y:S02]  /*18db0*/  PRMT R8, R4.reuse, 0x6420, R5.reuse ;  /* 0x0000642004087816 */ /* 0x141fe40000000005 */
[----:B------:R-:W-:Y:S02]  /*18dc0*/  PRMT R9, R4, 0x7531, R5 ;  /* 0x0000753104097816 */ /* 0x000fe40000000005 */
[----:B------:R-:W-:-:S02]  /*18dd0*/  PRMT R10, R6, 0x6420, R7 ;  /* 0x00006420060a7816 */ /* 0x000fc40000000007 */
[----:B------:R-:W-:-:S05]  /*18de0*/  PRMT R11, R6, 0x7531, R7 ;  /* 0x00007531060b7816 */ /* 0x000fca0000000007 */
[----:B------:R0:W-:Y:S02]  /*18df0*/  STSM.16.M88.4 [R3+0x4000], R8 ;  /* 0x0040000803007844 */ /* 0x0001e40000000200 */
[----:B0-----:R-:W-:-:S05]  /*18e00*/  LOP3.LUT R3, R2, 0x1000, R16, 0xfe, !PT ;  /* 0x0000100002037812 */ /* 0x001fca00078efe10 */
[----:B------:R-:W-:-:S05]  /*18e10*/  IMAD.IADD R3, R17, 0x1, R3 ;  /* 0x0000000111037824 */ /* 0x000fca00078e0203 */
[----:B------:R0:W3:Y:S01]  /*18e20*/  LDSM.16.MT88.4 R4, [R3+0xc400] ;  /* 0x00c400000304783b */ /* 0x0000e20000004200 */
[----:B------:R-:W-:Y:S02]  /*18e30*/  LOP3.LUT R12, R16, 0x3000, RZ, 0xfc, !PT ;  /* 0x00003000100c7812 */ /* 0x000fe400078efcff */
[----:B0-----:R-:W-:Y:S02]  /*18e40*/  IADD3 R3, R18, R34, R2 ;  /* 0x0000002212037210 */ /* 0x001fe40007ffe002 */
[C-C-:B---3--:R-:W-:Y:S02]  /*18e50*/  PRMT R8, R4.reuse, 0x6420, R5.reuse ;  /* 0x0000642004087816 */ /* 0x148fe40000000005 */
[----:B------:R-:W-:Y:S02]  /*18e60*/  PRMT R9, R4, 0x7531, R5 ;  /* 0x0000753104097816 */ /* 0x000fe40000000005 */
[C-C-:B------:R-:W-:Y:S02]  /*18e70*/  PRMT R10, R6.reuse, 0x6420, R7.reuse ;  /* 0x00006420060a7816 */ /* 0x140fe40000000007 */
[----:B------:R-:W-:-:S02]  /*18e80*/  PRMT R11, R6, 0x7531, R7 ;  /* 0x00007531060b7816 */ /* 0x000fc40000000007 */
[----:B------:R-:W-:-:S03]  /*18e90*/  IADD3 R4, R17, R12, R2 ;  /* 0x0000000c11047210 */ /* 0x000fc60007ffe002 */
[----:B------:R-:W-:Y:S04]  /*18ea0*/  STSM.16.M88.4 [R3], R8 ;  /* 0x0000000803007844 */ /* 0x000fe80000000200 */
[----:B------:R-:W0:Y:S01]  /*18eb0*/  LDSM.16.MT88.4 R4, [R4+0xc400] ;  /* 0x00c400000404783b */ /* 0x000e220000004200 */
[----:B------:R-:W-:Y:S02]  /*18ec0*/  LOP3.LUT R12, R16, 0x5000, RZ, 0xfc, !PT ;  /* 0x00005000100c7812 */ /* 0x000fe400078efcff */
[C-C-:B0-----:R-:W-:Y:S02]  /*18ed0*/  PRMT R8, R4.reuse, 0x6420, R5.reuse ;  /* 0x0000642004087816 */ /* 0x141fe40000000005 */
[----:B------:R-:W-:Y:S02]  /*18ee0*/  PRMT R9, R4, 0x7531, R5 ;  /* 0x0000753104097816 */ /* 0x000fe40000000005 */
[----:B------:R-:W-:-:S02]  /*18ef0*/  PRMT R10, R6, 0x6420, R7 ;  /* 0x00006420060a7816 */ /* 0x000fc40000000007 */
        /* <DEDUP_REMOVED lines=11> */
[----:B------:R2:W0:Y:S01]  /*18fb0*/  LDSM.16.MT88.4 R4, [R3+0xc400] ;  /* 0x00c400000304783b */ /* 0x0004220000004200 */
[----:B------:R-:W-:Y:S02]  /*18fc0*/  LOP3.LUT R12, R16, 0x3800, RZ, 0xfc, !PT ;  /* 0x00003800100c7812 */ /* 0x000fe400078efcff */
[----:B--2---:R-:W-:Y:S02]  /*18fd0*/  IADD3 R3, R18, R13, R2 ;  /* 0x0000000d12037210 */ /* 0x004fe40007ffe002 */
[C-C-:B0-----:R-:W-:Y:S02]  /*18fe0*/  PRMT R8, R4.reuse, 0x6420, R5.reuse ;  /* 0x0000642004087816 */ /* 0x141fe40000000005 */
        /* <DEDUP_REMOVED lines=13> */
[----:B------:R-:W0:Y:S01]  /*190c0*/  LDSM.16.MT88.4 R4, [R4+0xc400] ;  /* 0x00c400000404783b */ /* 0x000e220000004200 */
[----:B------:R-:W-:-:S05]  /*190d0*/  IMAD.U32 R12, RZ, RZ, UR43 ;  /* 0x0000002bff0c7e24 */ /* 0x000fca000f8e00ff */
[----:B------:R-:W-:Y:S02]  /*190e0*/  ISETP.NE.AND P2, PT, R12, 0x3, PT ;  /* 0x000000030c00780c */ /* 0x000fe40003f45270 */
        /* <DEDUP_REMOVED lines=13> */
.L_x_5346:
[----:B--2---:R2:W-:Y:S01]  /*191c0*/  SYNCS.ARRIVE.TRANS64.A1T0 RZ, [R0+URZ+0x2a850], RZ ;  /* 0x02a850ff00ff79a7 */ /* 0x0045e2000810003f */
[----:B------:R-:W-:Y:S06]  /*191d0*/  BAR.SYNC.DEFER_BLOCKING 0x2, 0x80 ;  /* 0x0082000000007b1d */ /* 0x000fec0000010000 */
[----:B------:R-:W-:Y:S05]  /*191e0*/  @!P0 BRA `(.L_x_5347) ;  /* 0x0000000000048947 */ /* 0x000fea0003800000 */
[----:B------:R-:W-:Y:S01]  /*191f0*/  BPT.TRAP 0x1 ;  /* 0x000000040000795c */ /* 0x000fe20000300000 */
.L_x_5347:
[----:B--2---:R-:W-:Y:S02]  /*19200*/  VIADD R0, R0, 0x2a880 ;  /* 0x0002a88000007836 */ /* 0x004fe40000000000 */
[----:B------:R-:W-:Y:S02]  /*19210*/  IMAD.MOV.U32 R5, RZ, RZ, R22 ;  /* 0x000000ffff057224 */ /* 0x000fe400078e0016 */
[----:B------:R-:W-:Y:S01]  /*19220*/  IMAD.MOV.U32 R6, RZ, RZ, R24 ;  /* 0x000000ffff067224 */ /* 0x000fe200078e0018 */
[----:B------:R-:W-:-:S04]  /*19230*/  PRMT R0, R33, 0x654, R0 ;  /* 0x0000065421007816 */ /* 0x000fc80000000000 */
[----:B------:R2:W-:Y:S01]  /*19240*/  SYNCS.ARRIVE.TRANS64.RED.A1T0 RZ, [R0+URZ], RZ ;  /* 0x000000ff00ff79a7 */ /* 0x0005e2000810043f */
[----:B------:R-:W-:Y:S05]  /*19250*/  @P1 BRA `(.L_x_5348) ;  /* 0xffffffe800c41947 */ /* 0x000fea000383ffff */
.L_x_5328:
[----:B0-2---:R-:W0:Y:S01]  /*19260*/  S2R R0, SR_TID.X ;  /* 0x0000000000007919 */ /* 0x005e220000002100 */
        /* <DEDUP_REMOVED lines=18> */
.L_x_5350:
[----:B------:R-:W-:Y:S05]  /*19390*/  BSYNC B0 ;  /* 0x0000000000007941 */ /* 0x000fea0003800000 */
.L_x_5349:
[----:B------:R-:W-:Y:S05]  /*193a0*/  @!P0 BRA `(.L_x_5351) ;  /* 0x0000000000048947 */ /* 0x000fea0003800000 */
[----:B------:R-:W-:Y:S01]  /*193b0*/  BPT.TRAP 0x1 ;  /* 0x000000040000795c */ /* 0x000fe20000300000 */
.L_x_5351:
[----:B------:R-:W-:Y:S01]  /*193c0*/  LOP3.LUT R3, R24, 0x1, RZ, 0x3c, !PT ;  /* 0x0000000118037812 */ /* 0x000fe200078e3cff */
[----:B------:R-:W-:Y:S01]  /*193d0*/  IMAD R0, R22, 0x8, R17 ;  /* 0x0000000816007824 */ /* 0x000fe200078e0211 */
[----:B------:R-:W-:Y:S02]  /*193e0*/  BSSY B0, `(.L_x_5352) ;  /* 0x0000004000007945 */ /* 0x000fe40003800000 */
[----:B------:R-:W-:-:S04]  /*193f0*/  SHF.L.U32 R3, R3, 0x1f, RZ ;  /* 0x0000001f03037819 */ /* 0x000fc800000006ff */
[----:B------:R-:W0:Y:S02]  /*19400*/  SYNCS.PHASECHK.TRANS64.TRYWAIT P1, [R0+URZ+0x2a870], R3 ;  /* 0x02a87003000075a7 */ /* 0x000e24000802017f */
[----:B0-----:R-:W-:Y:S05]  /*19410*/  @!P1 BRA `(.L_x_5353) ;  /* 0x0000003c006c9947 */ /* 0x001fea0003800000 */
.L_x_5444:
[----:B------:R-:W-:Y:S05]  /*19420*/  BSYNC B0 ;  /* 0x0000000000007941 */ /* 0x000fea0003800000 */
.L_x_5352:
[----:B------:R-:W-:-:S05]  /*19430*/  IMAD.U32 R2, RZ, RZ, UR43 ;  /* 0x0000002bff027e24 */ /* 0x000fca000f8e00ff */
[----:B------:R-:W-:-:S13]  /*19440*/  ISETP.NE.AND P1, PT, R2, 0x3, PT ;  /* 0x000000030200780c */ /* 0x000fda0003f25270 */
[----:B------:R-:W-:Y:S05]  /*19450*/  @!P1 BRA `(.L_x_5354) ;  /* 0x0000000000049947 */ /* 0x000fea0003800000 */
[----:B------:R-:W-:Y:S01]  /*19460*/  BPT.TRAP 0x1 ;  /* 0x000000040000795c */ /* 0x000fe20000300000 */
.L_x_5354:
[----:B0-----:R-:W-:-:S04]  /*19470*/  SHF.L.U32 R3, R24, 0x1f, RZ ;  /* 0x0000001f18037819 */ /* 0x001fc800000006ff */
[----:B------:R-:W0:Y:S02]  /*19480*/  SYNCS.PHASECHK.TRANS64.TRYWAIT P1, [R0+URZ+0x2a860], R3 ;  /* 0x02a86003000075a7 */ /* 0x000e24000802017f */
[----:B0-----:R-:W-:Y:S05]  /*19490*/  @!P1 BRA `(.L_x_5355) ;  /* 0x0000003c00609947 */ /* 0x001fea0003800000 */
.L_x_5445:
[----:B0-----:R-:W-:Y:S01]  /*194a0*/  IMAD R3, R22, 0x6000, RZ ;  /* 0x0000600016037824 */ /* 0x001fe200078e02ff */
[----:B------:R-:W-:Y:S05]  /*194b0*/  WARPSYNC.ALL ;  /* 0x0000000000007948 */ /* 0x000fea0003800000 */
[----:B------:R-:W-:Y:S01]  /*194c0*/  LOP3.LUT R2, R3, R16, RZ, 0xfc, !PT ;  /* 0x0000001003027212 */ /* 0x000fe200078efcff */
[----:B------:R-:W2:Y:S01]  /*194d0*/  LDL R15, [R1] ;  /* 0x00000000010f7983 */ /* 0x000ea20000100800 */
[----:B------:R-:W-:-:S03]  /*194e0*/  LOP3.LUT R14, R16, 0x2800, RZ, 0xfc, !PT ;  /* 0x00002800100e7812 */ /* 0x000fc600078efcff */
[----:B------:R-:W-:Y:S01]  /*194f0*/  IMAD.IADD R12, R17, 0x1, R2 ;  /* 0x00000001110c7824 */ /* 0x000fe200078e0202 */
[----:B------:R-:W-:-:S04]  /*19500*/  IADD3 R2, R18, R3, R36 ;  /* 0x0000000312027210 */ /* 0x000fc80007ffe024 */
[----:B------:R-:W0:Y:S02]  /*19510*/  LDSM.16.MT88.4 R4, [R12+0xc400] ;  /* 0x00c400000c04783b */ /* 0x000e240000004200 */
[C-C-:B0-----:R-:W-:Y:S02]  /*19520*/  PRMT R8, R4.reuse, 0x6420, R5.reuse ;  /* 0x0000642004087816 */ /* 0x141fe40000000005 */
[----:B------:R-:W-:Y:S01]  /*19530*/  PRMT R9, R4, 0x7531, R5 ;  /* 0x0000753104097816 */ /* 0x000fe20000000005 */
[----:B------:R-:W-:Y:S01]  /*19540*/  VIADD R5, R3, 0x2000 ;  /* 0x0000200003057836 */ /* 0x000fe20000000000 */
[C-C-:B------:R-:W-:Y:S02]  /*19550*/  PRMT R10, R6.reuse, 0x6420, R7.reuse ;  /* 0x00006420060a7816 */ /* 0x140fe40000000007 */
[----:B------:R-:W-:Y:S02]  /*19560*/  PRMT R11, R6, 0x7531, R7 ;  /* 0x00007531060b7816 */ /* 0x000fe40000000007 */
[----:B------:R-:W-:-:S03]  /*19570*/  LOP3.LUT R4, R5, R16, RZ, 0xfc, !PT ;  /* 0x0000001005047212 */ /* 0x000fc600078efcff */
[----:B------:R-:W-:Y:S02]  /*19580*/  STSM.16.M88.4 [R2], R8 ;  /* 0x0000000802007844 */ /* 0x000fe40000000200 */
[----:B------:R-:W-:-:S05]  /*19590*/  IMAD.IADD R13, R17, 0x1, R4 ;  /* 0x00000001110d7824 */ /* 0x000fca00078e0204 */
        /* <DEDUP_REMOVED lines=8> */
[----:B------:R-:W-:-:S05]  /*19620*/  IMAD.IADD R12, R17, 0x1, R4 ;  /* 0x00000001110c7824 */ /* 0x000fca00078e0204 */
[----:B------:R0:W3:Y:S02]  /*19630*/  LDSM.16.MT88.4 R4, [R12+0xc400] ;  /* 0x00c400000c04783b */ /* 0x0000e40000004200 */
[----:B0-----:R-:W-:Y:S02]  /*19640*/  IADD3 R12, R17, R14, R3 ;  /* 0x0000000e110c7210 */ /* 0x001fe40007ffe003 */
[----:B------:R-:W-:Y:S02]  /*19650*/  LOP3.LUT R14, R16, 0x4800, RZ, 0xfc, !PT ;  /* 0x00004800100e7812 */ /* 0x000fe400078efcff */
[C-C-:B---3--:R-:W-:Y:S02]  /*19660*/  PRMT R8, R4.reuse, 0x6420, R5.reuse ;  /* 0x0000642004087816 */ /* 0x148fe40000000005 */
[----:B------:R-:W-:Y:S02]  /*19670*/  PRMT R9, R4, 0x7531, R5 ;  /* 0x0000753104097816 */ /* 0x000fe40000000005 */
[----:B------:R-:W-:-:S02]  /*19680*/  LOP3.LUT R4, R3, 0x800, R16, 0xfe, !PT ;  /* 0x0000080003047812 */ /* 0x000fc400078efe10 */
[C-C-:B------:R-:W-:Y:S02]  /*19690*/  PRMT R10, R6.reuse, 0x6420, R7.reuse ;  /* 0x00006420060a7816 */ /* 0x140fe40000000007 */
[----:B------:R-:W-:Y:S01]  /*196a0*/  PRMT R11, R6, 0x7531, R7 ;  /* 0x00007531060b7816 */ /* 0x000fe20000000007 */
[----:B------:R-:W-:-:S04]  /*196b0*/  IMAD.IADD R13, R17, 0x1, R4 ;  /* 0x00000001110d7824 */ /* 0x000fc800078e0204 */
[----:B------:R-:W-:Y:S04]  /*196c0*/  STSM.16.M88.4 [R2+0x4000], R8 ;  /* 0x0040000802007844 */ /* 0x000fe80000000200 */
[----:B------:R0:W3:Y:S02]  /*196d0*/  LDSM.16.MT88.4 R4, [R13+0xc400] ;  /* 0x00c400000d04783b */ /* 0x0000e40000004200 */
[--C-:B0-----:R-:W-:Y:S02]  /*196e0*/  IADD3 R13, R17, R14, R3.reuse ;  /* 0x0000000e110d7210 */ /* 0x101fe40007ffe003 */
[----:B------:R-:W-:Y:S02]  /*196f0*/  IADD3 R2, R18, R35, R3 ;  /* 0x0000002312027210 */ /* 0x000fe40007ffe003 */
[----:B---3--:R-:W-:-:S02]  /*19700*/  PRMT R8, R4, 0x6420, R5 ;  /* 0x0000642004087816 */ /* 0x008fc40000000005 */
        /* <DEDUP_REMOVED lines=9> */
[----:B------:R-:W-:Y:S04]  /*197a0*/  STSM.16.M88.4 [R2+0x2000], R8 ;  /* 0x0020000802007844 */ /* 0x000fe80000000200 */
[----:B------:R-:W0:Y:S02]  /*197b0*/  LDSM.16.MT88.4 R4, [R13+0xc400] ;  /* 0x00c400000d04783b */ /* 0x000e240000004200 */
[C-C-:B0-----:R-:W-:Y:S02]  /*197c0*/  PRMT R8, R4.reuse, 0x6420, R5.reuse ;  /* 0x0000642004087816 */ /* 0x141fe40000000005 */
[----:B------:R-:W-:Y:S02]  /*197d0*/  PRMT R9, R4, 0x7531, R5 ;  /* 0x0000753104097816 */ /* 0x000fe40000000005 */
[----:B------:R-:W-:-:S02]  /*197e0*/  LOP3.LUT R4, R3, 0x1000, R16, 0xfe, !PT ;  /* 0x0000100003047812 */ /* 0x000fc400078efe10 */
[C-C-:B------:R-:W-:Y:S02]  /*197f0*/  PRMT R10, R6.reuse, 0x6420, R7.reuse ;  /* 0x00006420060a7816 */ /* 0x140fe40000000007 */
[----:B------:R-:W-:Y:S01]  /*19800*/  PRMT R11, R6, 0x7531, R7 ;  /* 0x00007531060b7816 */ /* 0x000fe20000000007 */
[----:B------:R-:W-:-:S04]  /*19810*/  IMAD.IADD R12, R17, 0x1, R4 ;  /* 0x00000001110c7824 */ /* 0x000fc800078e0204 */
[----:B------:R0:W-:Y:S04]  /*19820*/  STSM.16.M88.4 [R2+0x4000], R8 ;  /* 0x0040000802007844 */ /* 0x0001e80000000200 */
[----:B------:R-:W3:Y:S01]  /*19830*/  LDSM.16.MT88.4 R4, [R12+0xc400] ;  /* 0x00c400000c04783b */ /* 0x000ee20000004200 */
[----:B------:R-:W-:-:S04]  /*19840*/  LOP3.LUT R14, R16, 0x3000, RZ, 0xfc, !PT ;  /* 0x00003000100e7812 */ /* 0x000fc800078efcff */
[--C-:B------:R-:W-:Y:S02]  /*19850*/  IADD3 R13, R17, R14, R3.reuse ;  /* 0x0000000e110d7210 */ /* 0x100fe40007ffe003 */
[----:B0-----:R-:W-:Y:S02]  /*19860*/  IADD3 R2, R18, R34, R3 ;  /* 0x0000002212027210 */ /* 0x001fe40007ffe003 */
[C-C-:B---3--:R-:W-:Y:S02]  /*19870*/  PRMT R8, R4.reuse, 0x6420, R5.reuse ;  /* 0x0000642004087816 */ /* 0x148fe40000000005 */
[----:B------:R-:W-:Y:S02]  /*19880*/  PRMT R9, R4, 0x7531, R5 ;  /* 0x0000753104097816 */ /* 0x000fe40000000005 */
[C-C-:B------:R-:W-:Y:S02]  /*19890*/  PRMT R10, R6.reuse, 0x6420, R7.reuse ;  /* 0x00006420060a7816 */ /* 0x140fe40000000007 */
[----:B------:R-:W-:-:S05]  /*198a0*/  PRMT R11, R6, 0x7531, R7 ;  /* 0x00007531060b7816 */ /* 0x000fca0000000007 */
[----:B------:R-:W-:Y:S04]  /*198b0*/  STSM.16.M88.4 [R2], R8 ;  /* 0x0000000802007844 */ /* 0x000fe80000000200 */
[----:B------:R-:W0:Y:S01]  /*198c0*/  LDSM.16.MT88.4 R4, [R13+0xc400] ;  /* 0x00c400000d04783b */ /* 0x000e220000004200 */
[----:B------:R-:W-:-:S04]  /*198d0*/  LOP3.LUT R14, R16, 0x5000, RZ, 0xfc, !PT ;  /* 0x00005000100e7812 */ /* 0x000fc800078efcff */
[----:B------:R-:W-:Y:S02]  /*198e0*/  IADD3 R12, R17, R14, R3 ;  /* 0x0000000e110c7210 */ /* 0x000fe40007ffe003 */
[C-C-:B0-----:R-:W-:Y:S02]  /*198f0*/  PRMT R8, R4.reuse, 0x6420, R5.reuse ;  /* 0x0000642004087816 */ /* 0x141fe40000000005 */
[----:B------:R-:W-:Y:S02]  /*19900*/  PRMT R9, R4, 0x7531, R5 ;  /* 0x0000753104097816 */ /* 0x000fe40000000005 */
[C-C-:B------:R-:W-:Y:S02]  /*19910*/  PRMT R10, R6.reuse, 0x6420, R7.reuse ;  /* 0x00006420060a7816 */ /* 0x140fe40000000007 */
        /* <DEDUP_REMOVED lines=9> */
[----:B------:R-:W-:Y:S04]  /*199b0*/  STSM.16.M88.4 [R2+0x4000], R8 ;  /* 0x0040000802007844 */ /* 0x000fe80000000200 */
[----:B------:R-:W0:Y:S01]  /*199c0*/  LDSM.16.MT88.4 R4, [R13+0xc400] ;  /* 0x00c400000d04783b */ /* 0x000e220000004200 */
[----:B------:R-:W-:Y:S02]  /*199d0*/  LOP3.LUT R14, R16, 0x3800, RZ, 0xfc, !PT ;  /* 0x00003800100e7812 */ /* 0x000fe400078efcff */
[--C-:B--2---:R-:W-:Y:S02]  /*199e0*/  IADD3 R18, R18, R15, R3.reuse ;  /* 0x0000000f12127210 */ /* 0x104fe40007ffe003 */
[----:B------:R-:W-:Y:S02]  /*199f0*/  IADD3 R12, R17, R14, R3 ;  /* 0x0000000e110c7210 */ /* 0x000fe40007ffe003 */
[----:B0-----:R-:W-:-:S02]  /*19a00*/  PRMT R8, R4, 0x6420, R5 ;  /* 0x0000642004087816 */ /* 0x001fc40000000005 */
[----:B------:R-:W-:Y:S02]  /*19a10*/  PRMT R9, R4, 0x7531, R5 ;  /* 0x0000753104097816 */ /* 0x000fe40000000005 */
[C-C-:B------:R-:W-:Y:S02]  /*19a20*/  PRMT R10, R6.reuse, 0x6420, R7.reuse ;  /* 0x00006420060a7816 */ /* 0x140fe40000000007 */
[----:B------:R-:W-:-:S05]  /*19a30*/  PRMT R11, R6, 0x7531, R7 ;  /* 0x00007531060b7816 */ /* 0x000fca0000000007 */
        /* <DEDUP_REMOVED lines=25> */
.L_x_5356:
[----:B--2---:R2:W-:Y:S01]  /*19bd0*/  SYNCS.ARRIVE.TRANS64.A1T0 RZ, [R0+URZ+0x2a850], RZ ;  /* 0x02a850ff00ff79a7 */ /* 0x0045e2000810003f */
[----:B------:R-:W-:Y:S06]  /*19be0*/  BAR.SYNC.DEFER_BLOCKING 0x2, 0x80 ;  /* 0x0082000000007b1d */ /* 0x000fec0000010000 */
[----:B------:R-:W-:Y:S05]  /*19bf0*/  @!P0 BRA `(.L_x_5357) ;  /* 0x0000000000048947 */ /* 0x000fea0003800000 */
[----:B------:R-:W-:Y:S01]  /*19c00*/  BPT.TRAP 0x1 ;  /* 0x000000040000795c */ /* 0x000fe20000300000 */
.L_x_5357:
[----:B--2---:R-:W-:Y:S02]  /*19c10*/  VIADD R0, R0, 0x2a880 ;  /* 0x0002a88000007836 */ /* 0x004fe40000000000 */
[----:B------:R-:W-:-:S03]  /*19c20*/  VIADD R22, R22, 0x1 ;  /* 0x0000000116167836 */ /* 0x000fc60000000000 */
[----:B------:R-:W-:Y:S02]  /*19c30*/  PRMT R0, R33, 0x654, R0 ;  /* 0x0000065421007816 */ /* 0x000fe40000000000 */
[C---:B------:R-:W-:Y:S02]  /*19c40*/  ISETP.NE.AND P0, PT, R22.reuse, 0x2, PT ;  /* 0x000000021600780c */ /* 0x040fe40003f05270 */
[----:B------:R2:W-:Y:S02]  /*19c50*/  SYNCS.ARRIVE.TRANS64.RED.A1T0 RZ, [R0+URZ], RZ ;  /* 0x000000ff00ff79a7 */ /* 0x0005e4000810043f */
[----:B------:R-:W-:Y:S02]  /*19c60*/  SEL R3, RZ, 0x1, P0 ;  /* 0x00000001ff037807 */ /* 0x000fe40000000000 */
[----:B------:R-:W-:Y:S02]  /*19c70*/  SEL R22, R22, RZ, P0 ;  /* 0x000000ff16167207 */ /* 0x000fe40000000000 */
[----:B------:R-:W-:-:S07]  /*19c80*/  LOP3.LUT R24, R24, R3, RZ, 0x3c, !PT ;  /* 0x0000000318187212 */ /* 0x000fce00078e3cff */
.L_x_5298:
[----:B------:R-:W-:Y:S05]  /*19c90*/  BSYNC B7 ;  /* 0x0000000000077941 */ /* 0x000fea0003800000 */
.L_x_5296:
[----:B------:R-:W-:-:S13]  /*19ca0*/  LOP3.LUT P0, RZ, R32, 0x40, RZ, 0xc0, !PT ;  /* 0x0000004020ff7812 */ /* 0x000fda000780c0ff */
[----:B------:R-:W-:Y:S05]  /*19cb0*/  @!P0 BRA `(.L_x_5358) ;  /* 0x0000000000248947 */ /* 0x000fea0003800000 */
[----:B------:R-:W3:Y:S08]  /*19cc0*/  S2UR UR4, SR_CgaCtaId ;  /* 0x00000000000479c3 */ /* 0x000ef00000008800 */
[----:B------:R-:W-:Y:S01]  /*19cd0*/  BAR.SYNC.DEFER_BLOCKING 0x5, 0x180 ;  /* 0x0146000000007b1d */ /* 0x000fe20000010000 */
[----:B--2---:R-:W-:Y:S01]  /*19ce0*/  MOV R0, 0x400 ;  /* 0x0000040000007802 */ /* 0x004fe20000000f00 */
[----:B---3--:R-:W-:-:S05]  /*19cf0*/  IMAD.U32 R33, RZ, RZ, UR4 ;  /* 0x00000004ff217e24 */ /* 0x008fca000f8e00ff */
[----:B------:R-:W-:-:S05]  /*19d00*/  LEA R17, R33, R0, 0x18 ;  /* 0x0000000021117211 */ /* 0x000fca00078ec0ff */
[----:B------:R-:W2:Y:S02]  /*19d10*/  LDS.128 R28, [R17+0x2a8d0] ;  /* 0x02a8d000111c7984 */ /* 0x000ea40000000c00 */
[----:B--2---:R-:W-:Y:S01]  /*19d20*/  R2UR UR40, R31 ;  /* 0x000000001f2872ca */ /* 0x004fe200000e0000 */
[----:B------:R-:W-:Y:S06]  /*19d30*/  BAR.ARV 0x4, 0x180 ;  /* 0x0106000000007b1d */ /* 0x000fec0000002000 */
[----:B------:R-:W-:Y:S08]  /*19d40*/  BRA `(.L_x_5359) ;  /* 0x0000000c00b47947 */ /* 0x000ff00003800000 */
.L_x_5358:
[----:B--2---:R-:W0:Y:S01]  /*19d50*/  S2R R0, SR_TID.X ;  /* 0x0000000000007919 */ /* 0x004e220000002100 */
[----:B------:R-:W-:Y:S01]  /*19d60*/  ULDC UR4, c[0x0][0xc3c] ;  /* 0x00030f0000047ab9 */ /* 0x000fe20000000800 */
[----:B0-----:R-:W-:Y:S01]  /*19d70*/  LOP3.LUT R9, R0, 0x1f, RZ, 0xc0, !PT ;  /* 0x0000001f00097812 */ /* 0x001fe200078ec0ff */
[----:B------:R-:W-:-:S03]  /*19d80*/  IMAD.MOV.U32 R0, RZ, RZ, RZ ;  /* 0x000000ffff007224 */ /* 0x000fc600078e00ff */
[C---:B------:R-:W-:Y:S01]  /*19d90*/  ISETP.NE.AND P0, PT, R9.reuse, 0x1f, PT ;  /* 0x0000001f0900780c */ /* 0x040fe20003f05270 */
[----:B------:R-:W-:-:S05]  /*19da0*/  VIADD R7, R9, UR40 ;  /* 0x0000002809077c36 */ /* 0x000fca0008000000 */
[----:B------:R-:W-:Y:S01]  /*19db0*/  ISETP.GE.OR P1, PT, R7, UR4, !P0 ;  /* 0x0000000407007c0c */ /* 0x000fe2000c726670 */
[----:B------:R-:W-:-:S12]  /*19dc0*/  ULDC UR4, c[0x0][0xc3c] ;  /* 0x00030f0000047ab9 */ /* 0x000fd80000000800 */
[----:B------:R-:W0:Y:S08]  /*19dd0*/  @!P1 LDC.64 R2, c[0x0][0xc80] ;  /* 0x00032000ff029b82 */ /* 0x000e300000000a00 */
[----:B------:R-:W2:Y:S01]  /*19de0*/  @!P1 LDC.64 R4, c[0x0][0xc78] ;  /* 0x00031e00ff049b82 */ /* 0x000ea20000000a00 */
[----:B0-----:R-:W-:-:S05]  /*19df0*/  @!P1 IMAD.WIDE R2, R7, 0x4, R2 ;  /* 0x0000000407029825 */ /* 0x001fca00078e0202 */
[----:B------:R2:W3:Y:S02]  /*19e00*/  @!P1 LDG.E R0, desc[UR56][R2.64] ;  /* 0x0000003802009981 */ /* 0x0004e4000c1e1900 */
[----:B--2---:R-:W-:-:S04]  /*19e10*/  @!P1 IMAD.WIDE R2, R7, 0x4, R4 ;  /* 0x0000000407029825 */ /* 0x004fc800078e0204 */
[----:B------:R-:W-:-:S06]  /*19e20*/  IMAD.MOV.U32 R7, RZ, RZ, RZ ;  /* 0x000000ffff077224 */ /* 0x000fcc00078e00ff */
[----:B------:R-:W3:Y:S01]  /*19e30*/  @!P1 LDG.E R7, desc[UR56][R2.64] ;  /* 0x0000003802079981 */ /* 0x000ee2000c1e1900 */
[C---:B------:R-:W-:Y:S02]  /*19e40*/  ISETP.NE.AND P1, PT, R9.reuse, RZ, PT ;  /* 0x000000ff0900720c */ /* 0x040fe40003f25270 */
[C---:B------:R-:W-:Y:S02]  /*19e50*/  ISETP.GE.U32.AND P2, PT, R9.reuse, 0x2, PT ;  /* 0x000000020900780c */ /* 0x040fe40003f46070 */
[C---:B------:R-:W-:Y:S02]  /*19e60*/  ISETP.GE.U32.AND P3, PT, R9.reuse, 0x4, PT ;  /* 0x000000040900780c */ /* 0x040fe40003f66070 */
[C---:B------:R-:W-:Y:S02]  /*19e70*/  ISETP.GE.U32.AND P4, PT, R9.reuse, 0x8, PT ;  /* 0x000000080900780c */ /* 0x040fe40003f86070 */
[----:B------:R-:W-:Y:S02]  /*19e80*/  ISETP.GE.U32.AND P5, PT, R9, 0x10, PT ;  /* 0x000000100900780c */ /* 0x000fe40003fa6070 */
[----:B------:R-:W-:Y:S01]  /*19e90*/  SHFL.IDX PT, R9, R28, 0x1, 0x1f ;  /* 0x00201f001c097f89 */ /* 0x000fe200000e0000 */
[----:B---3--:R-:W-:-:S05]  /*19ea0*/  IMAD R4, R7, R0, RZ ;  /* 0x0000000007047224 */ /* 0x008fca00078e02ff */
[----:B------:R-:W0:Y:S02]  /*19eb0*/  SHFL.UP PT, R5, R4, 0x1, RZ ;  /* 0x0420000004057989 */ /* 0x000e2400000e00ff */
[----:B0-----:R-:W-:-:S05]  /*19ec0*/  SEL R5, R5, RZ, P1 ;  /* 0x000000ff05057207 */ /* 0x001fca0000800000 */
[----:B------:R-:W-:Y:S02]  /*19ed0*/  IMAD.IADD R5, R4, 0x1, R5 ;  /* 0x0000000104057824 */ /* 0x000fe400078e0205 */
[----:B------:R0:W-:Y:S04]  /*19ee0*/  SHFL.IDX PT, R4, R28, RZ, 0x1f ;  /* 0x00001fff1c047589 */ /* 0x0001e800000e0000 */
[----:B------:R-:W2:Y:S01]  /*19ef0*/  SHFL.UP PT, R6, R5, 0x2, RZ ;  /* 0x0440000005067989 */ /* 0x000ea200000e00ff */
[----:B0-----:R-:W-:Y:S01]  /*19f00*/  IMAD.MOV.U32 R28, RZ, RZ, RZ ;  /* 0x000000ffff1c7224 */ /* 0x001fe200078e00ff */
[----:B--2---:R-:W-:-:S05]  /*19f10*/  SEL R6, R6, RZ, P2 ;  /* 0x000000ff06067207 */ /* 0x004fca0001000000 */
[----:B------:R-:W-:-:S05]  /*19f20*/  IMAD.IADD R6, R5, 0x1, R6 ;  /* 0x0000000105067824 */ /* 0x000fca00078e0206 */
[----:B------:R-:W0:Y:S02]  /*19f30*/  SHFL.UP PT, R8, R6, 0x4, RZ ;  /* 0x0480000006087989 */ /* 0x000e2400000e00ff */
[----:B0-----:R-:W-:-:S05]  /*19f40*/  SEL R3, R8, RZ, P3 ;  /* 0x000000ff08037207 */ /* 0x001fca0001800000 */
[----:B------:R-:W-:Y:S02]  /*19f50*/  IMAD.IADD R3, R6, 0x1, R3 ;  /* 0x0000000106037824 */ /* 0x000fe400078e0203 */
[----:B------:R-:W0:Y:S03]  /*19f60*/  LDC R6, c[0x0][0xc38] ;  /* 0x00030e00ff067b82 */ /* 0x000e260000000800 */
[----:B------:R-:W2:Y:S02]  /*19f70*/  SHFL.UP PT, R2, R3, 0x8, RZ ;  /* 0x0500000003027989 */ /* 0x000ea400000e00ff */
[----:B--2---:R-:W-:-:S05]  /*19f80*/  SEL R2, R2, RZ, P4 ;  /* 0x000000ff02027207 */ /* 0x004fca0002000000 */
[----:B------:R-:W-:-:S05]  /*19f90*/  IMAD.IADD R8, R3, 0x1, R2 ;  /* 0x0000000103087824 */ /* 0x000fca00078e0202 */
[----:B------:R-:W2:Y:S02]  /*19fa0*/  SHFL.UP PT, R2, R8, 0x10, RZ ;  /* 0x0600000008027989 */ /* 0x000ea400000e00ff */
[----:B--2---:R-:W-:-:S05]  /*19fb0*/  SEL R5, R2, RZ, P5 ;  /* 0x000000ff02057207 */ /* 0x004fca0002800000 */
[----:B------:R-:W-:-:S05]  /*19fc0*/  IMAD.IADD R2, R8, 0x1, R5 ;  /* 0x0000000108027824 */ /* 0x000fca00078e0205 */
[----:B------:R-:W0:Y:S02]  /*19fd0*/  SHFL.IDX PT, R5, R2, 0x1f, 0x1f ;  /* 0x03e01f0002057f89 */ /* 0x000e2400000e0000 */
[----:B0-----:R-:W-:-:S04]  /*19fe0*/  IMAD R10, R5, R6, RZ ;  /* 0x00000006050a7224 */ /* 0x001fc800078e02ff */
[----:B------:R-:W-:-:S05]  /*19ff0*/  IMAD.IADD R5, R9, 0x1, R10 ;  /* 0x0000000109057824 */ /* 0x000fca00078e020a */
[----:B------:R-:W-:-:S13]  /*1a000*/  ISETP.GT.AND P6, PT, R5, R4, PT ;  /* 0x000000040500720c */ /* 0x000fda0003fc4270 */
[----:B------:R-:W-:Y:S05]  /*1a010*/  @P6 BRA `(.L_x_5360) ;  /* 0x0000000000986947 */ /* 0x000fea0003800000 */
.L_x_5362:
        /* <DEDUP_REMOVED lines=9> */
[----:B------:R-:W0:Y:S02]  /*1a0b0*/  @!P6 LDC.64 R2, c[0x0][0xc80] ;  /* 0x00032000ff02eb82 */ /* 0x000e240000000a00 */
[----:B0-----:R-:W-:-:S05]  /*1a0c0*/  @!P6 IMAD.WIDE R2, R6, 0x4, R2 ;  /* 0x000000040602e825 */ /* 0x001fca00078e0202 */
[----:B------:R0:W2:Y:S01]  /*1a0d0*/  @!P6 LDG.E R0, desc[UR56][R2.64] ;  /* 0x000000380200e981 */ /* 0x0000a2000c1e1900 */
[----:B------:R-:W-:Y:S01]  /*1a0e0*/  IMAD.MOV.U32 R7, RZ, RZ, RZ ;  /* 0x000000ffff077224 */ /* 0x000fe200078e00ff */
[----:B0-----:R-:W0:Y:S02]  /*1a0f0*/  @!P6 LDC.64 R2, c[0x0][0xc78] ;  /* 0x00031e00ff02eb82 */ /* 0x001e240000000a00 */
[----:B0-----:R-:W-:-:S05]  /*1a100*/  @!P6 IMAD.WIDE R2, R6, 0x4, R2 ;  /* 0x000000040602e825 */ /* 0x001fca00078e0202 */
        /* <DEDUP_REMOVED lines=22> */
[----:B------:R-:W-:Y:S05]  /*1a270*/  @!P6 BRA `(.L_x_5362) ;  /* 0xfffffffc0068e947 */ /* 0x000fea000383ffff */
.L_x_5360:
[----:B------:R-:W-:-:S04]  /*1a280*/  IMAD.IADD R5, R5, 0x1, -R10 ;  /* 0x0000000105057824 */ /* 0x000fc800078e0a0a */
[----:B------:R-:W-:-:S05]  /*1a290*/  IMAD R3, R2, R6, R5 ;  /* 0x0000000602037224 */ /* 0x000fca00078e0205 */
[----:B------:R-:W-:-:S13]  /*1a2a0*/  ISETP.GT.AND P0, PT, R3, R4, PT ;  /* 0x000000040300720c */ /* 0x000fda0003f04270 */
[----:B------:R-:W-:Y:S02]  /*1a2b0*/  VOTEU.ANY UR5, UPT, !P0 ;  /* 0x0000000000057886 */ /* 0x000fe400040e0100 */
[----:B------:R-:W-:Y:S01]  /*1a2c0*/  ISETP.NE.AND P0, PT, RZ, UR5, PT ;  /* 0x00000005ff007c0c */ /* 0x000fe2000bf05270 */
[----:B------:R-:W-:-:S06]  /*1a2d0*/  UPOPC UR4, UR5 ;  /* 0x00000005000472bf */ /* 0x000fcc0008000000 */
[----:B------:R-:W-:Y:S02]  /*1a2e0*/  IMAD.U32 R3, RZ, RZ, UR4 ;  /* 0x00000004ff037e24 */ /* 0x000fe4000f8e00ff */
[----:B------:R-:W-:-:S03]  /*1a2f0*/  IMAD.U32 R8, RZ, RZ, UR4 ;  /* 0x00000004ff087e24 */ /* 0x000fc6000f8e00ff */
[----:B------:R0:W2:Y:S04]  /*1a300*/  SHFL.IDX PT, R0, R0, R3, 0x1f ;  /* 0x00001f0300007589 */ /* 0x0000a800000e0000 */
[----:B------:R0:W3:Y:S01]  /*1a310*/  SHFL.IDX PT, R7, R7, R8, 0x1f ;  /* 0x00001f0807077589 */ /* 0x0000e200000e0000 */
[----:B------:R-:W-:Y:S05]  /*1a320*/  @!P0 BRA `(.L_x_5363) ;  /* 0x00000000000c8947 */ /* 0x000fea0003800000 */
[----:B------:R-:W-:-:S06]  /*1a330*/  UIADD3 UR5, UR4, -0x1, URZ ;  /* 0xffffffff04057890 */ /* 0x000fcc000fffe03f */
[----:B0-----:R-:W-:-:S05]  /*1a340*/  IMAD.U32 R3, RZ, RZ, UR5 ;  /* 0x00000005ff037e24 */ /* 0x001fca000f8e00ff */
[----:B------:R4:W0:Y:S02]  /*1a350*/  SHFL.IDX PT, R28, R2, R3, 0x1f ;  /* 0x00001f03021c7589 */ /* 0x00082400000e0000 */
.L_x_5363:
[----:B---3--:R-:W-:Y:S01]  /*1a360*/  ISETP.NE.AND P0, PT, R7, 0x1, PT ;  /* 0x000000010700780c */ /* 0x008fe20003f05270 */
[----:B0-----:R-:W-:Y:S01]  /*1a370*/  IMAD R28, R28, R6, R5 ;  /* 0x000000061c1c7224 */ /* 0x001fe200078e0205 */
[----:B------:R-:W-:-:S03]  /*1a380*/  UIADD3 UR40, UR4, UR40, URZ ;  /* 0x0000002804287290 */ /* 0x000fc6000fffe03f */
[----:B------:R-:W-:-:S08]  /*1a390*/  IMAD.IADD R4, R4, 0x1, -R28 ;  /* 0x0000000104047824 */ /* 0x000fd000078e0a1c */
[----:B------:R-:W-:Y:S05]  /*1a3a0*/  @!P0 BRA `(.L_x_5364) ;  /* 0x0000000000dc8947 */ /* 0x000fea0003800000 */
[----:B--2---:R-:W-:-:S04]  /*1a3b0*/  IABS R5, R0 ;  /* 0x0000000000057213 */ /* 0x004fc80000000000 */
[----:B------:R-:W0:Y:S08]  /*1a3c0*/  I2F.RP R6, R5 ;  /* 0x0000000500067306 */ /* 0x000e300000209400 */
[----:B0-----:R-:W0:Y:S02]  /*1a3d0*/  MUFU.RCP R6, R6 ;  /* 0x0000000600067308 */ /* 0x001e240000001000 */
[----:B0-----:R-:W-:-:S06]  /*1a3e0*/  VIADD R8, R6, 0xffffffe ;  /* 0x0ffffffe06087836 */ /* 0x001fcc0000000000 */
[----:B----4-:R-:W0:Y:S02]  /*1a3f0*/  F2I.FTZ.U32.TRUNC.NTZ R3, R8 ;  /* 0x0000000800037305 */ /* 0x010e24000021f000 */
[----:B0-----:R-:W-:-:S04]  /*1a400*/  IMAD.MOV R2, RZ, RZ, -R3 ;  /* 0x000000ffff027224 */ /* 0x001fc800078e0a03 */
        /* <DEDUP_REMOVED lines=13> */
[----:B------:R-:W-:-:S04]  /*1a4e0*/  IABS R5, R7 ;  /* 0x0000000700057213 */ /* 0x000fc80000000000 */
[----:B------:R-:W0:Y:S07]  /*1a4f0*/  I2F.RP R8, R5 ;  /* 0x0000000500087306 */ /* 0x000e2e0000209400 */
[----:B------:R-:W-:Y:S01]  /*1a500*/  @P0 VIADD R6, R6, 0x1 ;  /* 0x0000000106060836 */ /* 0x000fe20000000000 */
[----:B0-----:R-:W0:Y:S02]  /*1a510*/  MUFU.RCP R8, R8 ;  /* 0x0000000800087308 */ /* 0x001e240000001000 */
[----:B0-----:R-:W-:Y:S01]  /*1a520*/  VIADD R9, R8, 0xffffffe ;  /* 0x0ffffffe08097836 */ /* 0x001fe20000000000 */
[----:B------:R-:W-:-:S05]  /*1a530*/  IABS R8, R7 ;  /* 0x0000000700087213 */ /* 0x000fca0000000000 */
[----:B------:R-:W0:Y:S01]  /*1a540*/  F2I.FTZ.U32.TRUNC.NTZ R3, R9 ;  /* 0x0000000900037305 */ /* 0x000e22000021f000 */
[----:B------:R-:W-:Y:S02]  /*1a550*/  IMAD.MOV R8, RZ, RZ, -R8 ;  /* 0x000000ffff087224 */ /* 0x000fe400078e0a08 */
        /* <DEDUP_REMOVED lines=8> */
[----:B------:R-:W-:-:S05]  /*1a5e0*/  IABS R3, R6 ;  /* 0x0000000600037213 */ /* 0x000fca0000000000 */
[----:B------:R-:W-:-:S04]  /*1a5f0*/  IMAD.HI.U32 R2, R2, R3, RZ ;  /* 0x0000000302027227 */ /* 0x000fc800078e00ff */
[----:B------:R-:W-:Y:S02]  /*1a600*/  IMAD R8, R2, R8, R3 ;  /* 0x0000000802087224 */ /* 0x000fe400078e0203 */
[----:B------:R-:W-:-:S03]  /*1a610*/  IMAD.MOV R3, RZ, RZ, -R6 ;  /* 0x000000ffff037224 */ /* 0x000fc600078e0a06 */
[----:B------:R-:W-:Y:S01]  /*1a620*/  ISETP.GT.U32.AND P1, PT, R5, R8, PT ;  /* 0x000000080500720c */ /* 0x000fe20003f24070 */
[----:B------:R-:W-:Y:S01]  /*1a630*/  IMAD R4, R0, R3, R4 ;  /* 0x0000000300047224 */ /* 0x000fe200078e0204 */
[----:B------:R-:W-:-:S04]  /*1a640*/  LOP3.LUT R3, R6, R7, RZ, 0x3c, !PT ;  /* 0x0000000706037212 */ /* 0x000fc800078e3cff */
[----:B------:R-:W-:-:S07]  /*1a650*/  ISETP.GE.AND P2, PT, R3, RZ, PT ;  /* 0x000000ff0300720c */ /* 0x000fce0003f46270 */
        /* <DEDUP_REMOVED lines=12> */
.L_x_5364:
[----:B------:R-:W-:Y:S02]  /*1a720*/  ULDC.64 UR4, c[0x0][0xc90] ;  /* 0x0003240000047ab9 */ /* 0x000fe40000000a00 */
[----:B------:R-:W-:-:S06]  /*1a730*/  UIMAD.WIDE UR4, UR40, 0x4, UR4 ;  /* 0x00000004280478a5 */ /* 0x000fcc000f8e0204 */
[----:B----4-:R-:W-:Y:S02]  /*1a740*/  IMAD.U32 R2, RZ, RZ, UR4 ;  /* 0x00000004ff027e24 */ /* 0x010fe4000f8e00ff */
[----:B------:R-:W-:-:S05]  /*1a750*/  IMAD.U32 R3, RZ, RZ, UR5 ;  /* 0x00000005ff037e24 */ /* 0x000fca000f8e00ff */
[----:B------:R-:W2:Y:S02]  /*1a760*/  LDG.E R7, desc[UR56][R2.64] ;  /* 0x0000003802077981 */ /* 0x000ea4000c1e1900 */
[----:B--2---:R-:W-:-:S05]  /*1a770*/  IMAD R5, R0, R7, RZ ;  /* 0x0000000700057224 */ /* 0x004fca00078e02ff */
[----:B------:R-:W-:-:S04]  /*1a780*/  IABS R8, R5 ;  /* 0x0000000500087213 */ /* 0x000fc80000000000 */
[----:B------:R-:W0:Y:S08]  /*1a790*/  I2F.RP R10, R8 ;  /* 0x00000008000a7306 */ /* 0x000e300000209400 */
[----:B0-----:R-:W0:Y:S02]  /*1a7a0*/  MUFU.RCP R10, R10 ;  /* 0x0000000a000a7308 */ /* 0x001e240000001000 */
[----:B0-----:R-:W-:-:S06]  /*1a7b0*/  VIADD R11, R10, 0xffffffe ;  /* 0x0ffffffe0a0b7836 */ /* 0x001fcc0000000000 */
[----:B------:R-:W0:Y:S02]  /*1a7c0*/  F2I.FTZ.U32.TRUNC.NTZ R3, R11 ;  /* 0x0000000b00037305 */ /* 0x000e24000021f000 */
        /* <DEDUP_REMOVED lines=46> */
[----:B------:R-:W-:-:S04]  /*1aab0*/  @P0 VIADD R9, R9, 0x1 ;  /* 0x0000000109090836 */ /* 0x000fc80000000000 */
[----:B------:R-:W-:-:S04]  /*1aac0*/  IMAD.MOV.U32 R4, RZ, RZ, R9 ;  /* 0x000000ffff047224 */ /* 0x000fc800078e0009 */
[----:B------:R-:W-:Y:S01]  /*1aad0*/  @!P2 IMAD.MOV R4, RZ, RZ, -R4 ;  /* 0x000000ffff04a224 */ /* 0x000fe200078e0a04 */
[----:B------:R-:W-:Y:S01]  /*1aae0*/  @!P1 LOP3.LUT R4, RZ, R6, RZ, 0x33, !PT ;  /* 0x00000006ff049212 */ /* 0x000fe200078e33ff */
[----:B------:R-:W-:-:S04]  /*1aaf0*/  IMAD.MOV R6, RZ, RZ, -R6 ;  /* 0x000000ffff067224 */ /* 0x000fc800078e0a06 */
[----:B------:R-:W-:-:S07]  /*1ab00*/  IMAD R30, R4, R6, R5 ;  /* 0x00000006041e7224 */ /* 0x000fce00078e0205 */
.L_x_5365:
[----:B------:R-:W-:-:S05]  /*1ab10*/  LOP3.LUT R29, RZ, R4, RZ, 0x33, !PT ;  /* 0x00000004ff1d7212 */ /* 0x000fca00078e33ff */
[----:B------:R-:W-:Y:S01]  /*1ab20*/  IMAD.IADD R29, R0, 0x1, R29 ;  /* 0x00000001001d7824 */ /* 0x000fe200078e021d */
[----:B------:R-:W-:Y:S06]  /*1ab30*/  BRA `(.L_x_5366) ;  /* 0x0000000000107947 */ /* 0x000fec0003800000 */
.L_x_5361:
[----:B------:R-:W-:Y:S01]  /*1ab40*/  IMAD.MOV.U32 R28, RZ, RZ, R4 ;  /* 0x000000ffff1c7224 */ /* 0x000fe200078e0004 */
[----:B------:R-:W-:Y:S01]  /*1ab50*/  ULDC UR40, c[0x0][0xc3c] ;  /* 0x00030f0000287ab9 */ /* 0x000fe20000000800 */
[----:B------:R-:W-:Y:S02]  /*1ab60*/  IMAD.MOV.U32 R29, RZ, RZ, RZ ;  /* 0x000000ffff1d7224 */ /* 0x000fe400078e00ff */
[----:B------:R-:W-:-:S07]  /*1ab70*/  IMAD.MOV.U32 R30, RZ, RZ, RZ ;  /* 0x000000ffff1e7224 */ /* 0x000fce00078e00ff */
.L_x_5366:
        /* <DEDUP_REMOVED lines=10> */
.L_x_5359:
[----:B------:R-:W-:Y:S02]  /*1ac20*/  ULDC UR4, c[0x0][0xc3c] ;  /* 0x00030f0000047ab9 */ /* 0x000fe40000000800 */
[----:B------:R-:W-:-:S06]  /*1ac30*/  UISETP.GE.AND UP0, UPT, UR40, UR4, UPT ;  /* 0x000000042800728c */ /* 0x000fcc000bf06270 */
[----:B------:R-:W-:-:S13]  /*1ac40*/  PLOP3.LUT P0, PT, PT, PT, UP0, 0x80, 0x0 ;  /* 0x000000000000781c */ /* 0x000fda0003f0f008 */
[----:B------:R-:W-:Y:S05]  /*1ac50*/  @!P0 BRA `(.L_x_5367) ;  /* 0xffffffa000d88947 */ /* 0x000fea000383ffff */
.L_x_5285:
[----:B0-----:R-:W2:Y:S01]  /*1ac60*/  LDL.LU R0, [R1+0x8] ;  /* 0x0000080001007983 */ /* 0x001ea20000300800 */
[----:B------:R-:W-:Y:S01]  /*1ac70*/  BSSY B0, `(.L_x_5368) ;  /* 0x000000b000007945 */ /* 0x000fe20003800000 */
[----:B------:R-:W0:Y:S01]  /*1ac80*/  S2R R5, SR_CgaCtaId ;  /* 0x0000000000057919 */ /* 0x000e220000008800 */
        /* <DEDUP_REMOVED lines=9> */
.L_x_5446:
[----:B------:R-:W-:Y:S05]  /*1ad20*/  BSYNC B0 ;  /* 0x0000000000007941 */ /* 0x000fea0003800000 */
.L_x_5368:
[----:B------:R-:W-:-:S03]  /*1ad30*/  UMOV UR4, 0xffffffff ;  /* 0xffffffff00047882 */ /* 0x000fc60000000000 */
[----:B------:R-:W-:Y:S05]  /*1ad40*/  BRA.DIV UR4, `(.L_x_5370) ;  /* 0x00000026045c7947 */ /* 0x000fea000b800000 */
[----:B0-----:R-:W0:Y:S02]  /*1ad50*/  S2R R0, SR_TID.X ;  /* 0x0000000000007919 */ /* 0x001e240000002100 */
[----:B0-----:R-:W-:-:S04]  /*1ad60*/  SHF.R.U32.HI R0, RZ, 0x5, R0 ;  /* 0x00000005ff007819 */ /* 0x001fc80000011600 */
[----:B------:R-:W-:-:S05]  /*1ad70*/  LOP3.LUT R0, R0, 0x3, RZ, 0xc0, !PT ;  /* 0x0000000300007812 */ /* 0x000fca00078ec0ff */
[----:B------:R0:W2:Y:S02]  /*1ad80*/  SHFL.IDX PT, R14, R0, RZ, 0x1f ;  /* 0x00001fff000e7589 */ /* 0x0000a400000e0000 */
.L_x_5449:
[----:B--2---:R-:W-:Y:S01]  /*1ad90*/  ISETP.NE.AND P0, PT, R14, RZ, PT ;  /* 0x000000ff0e00720c */ /* 0x004fe20003f05270 */
[----:B------:R-:W-:-:S12]  /*1ada0*/  BSSY B0, `(.L_x_5371) ;  /* 0x000002c000007945 */ /* 0x000fd80003800000 */
[----:B------:R-:W-:Y:S05]  /*1adb0*/  @P0 BRA `(.L_x_5372) ;  /* 0x0000000000a80947 */ /* 0x000fea0003800000 */
[----:B------:R-:W-:-:S03]  /*1adc0*/  UMOV UR4, 0xffffffff ;  /* 0xffffffff00047882 */ /* 0x000fc60000000000 */
[----:B------:R-:W-:Y:S05]  /*1add0*/  BRA.DIV UR4, `(.L_x_5373) ;  /* 0x00000026046c7947 */ /* 0x000fea000b800000 */
[----:B------:R-:W-:-:S13]  /*1ade0*/  ELECT P6, URZ, PT ;  /* 0x00000000003f782f */ /* 0x000fda00038c0000 */
.L_x_5452:
[----:B------:R-:W-:Y:S05]  /*1adf0*/  @!P6 BRA `(.L_x_5372) ;  /* 0x000000000098e947 */ /* 0x000fea0003800000 */
[----:B------:R-:W-:-:S06]  /*1ae00*/  ULOP3.LUT UR4, UR45, 0x2, URZ, 0xfc, !UPT ;  /* 0x000000022d047892 */ /* 0x000fcc000f8efc3f */
[----:B0-----:R-:W-:-:S05]  /*1ae10*/  IMAD.U32 R0, RZ, RZ, UR4 ;  /* 0x00000004ff007e24 */ /* 0x001fca000f8e00ff */
[----:B------:R-:W-:-:S13]  /*1ae20*/  ISETP.NE.AND P0, PT, R0, 0x3, PT ;  /* 0x000000030000780c */ /* 0x000fda0003f05270 */
[----:B------:R-:W-:Y:S05]  /*1ae30*/  @!P0 BRA `(.L_x_5374) ;  /* 0x0000000000048947 */ /* 0x000fea0003800000 */
[----:B------:R-:W-:Y:S01]  /*1ae40*/  BPT.TRAP 0x1 ;  /* 0x000000040000795c */ /* 0x000fe20000300000 */
.L_x_5374:
[----:B------:R-:W-:Y:S01]  /*1ae50*/  IMAD R5, R22, 0x8, R7 ;  /* 0x0000000816057824 */ /* 0x000fe200078e0207 */
[----:B------:R-:W-:Y:S01]  /*1ae60*/  SHF.L.U32 R0, R24, 0x1f, RZ ;  /* 0x0000001f18007819 */ /* 0x000fe200000006ff */
[----:B------:R-:W-:-:S03]  /*1ae70*/  VIADD R22, R22, 0x1 ;  /* 0x0000000116167836 */ /* 0x000fc60000000000 */
[----:B------:R-:W0:Y:S02]  /*1ae80*/  SYNCS.PHASECHK.TRANS64.TRYWAIT P1, [R5+URZ+0x2a840], R0 ;  /* 0x02a84000050075a7 */ /* 0x000e24000802017f */
[----:B------:R-:W-:-:S04]  /*1ae90*/  ISETP.NE.AND P2, PT, R22, 0x2, PT ;  /* 0x000000021600780c */ /* 0x000fc80003f45270 */
[----:B------:R-:W-:Y:S01]  /*1aea0*/  SEL R3, RZ, 0x1, P2 ;  /* 0x00000001ff037807 */ /* 0x000fe20001000000 */
[----:B0-----:R-:W-:Y:S08]  /*1aeb0*/  @!P1 BRA `(.L_x_5375) ;  /* 0x0000002400549947 */ /* 0x001ff00003800000 */
.L_x_5453:
[----:B------:R-:W-:Y:S02]  /*1aec0*/  SEL R22, R22, RZ, P2 ;  /* 0x000000ff16167207 */ /* 0x000fe40001000000 */
[----:B------:R-:W-:Y:S01]  /*1aed0*/  LOP3.LUT R2, R24, R3, RZ, 0x3c, !PT ;  /* 0x0000000318027212 */ /* 0x000fe200078e3cff */
[----:B------:R-:W-:Y:S06]  /*1aee0*/  @!P0 BRA `(.L_x_5376) ;  /* 0x0000000000048947 */ /* 0x000fec0003800000 */
[----:B------:R-:W-:Y:S01]  /*1aef0*/  BPT.TRAP 0x1 ;  /* 0x000000040000795c */ /* 0x000fe20000300000 */
.L_x_5376:
[----:B------:R-:W-:Y:S01]  /*1af00*/  IMAD R3, R22, 0x8, R7 ;  /* 0x0000000816037824 */ /* 0x000fe200078e0207 */
[----:B------:R-:W-:-:S04]  /*1af10*/  SHF.L.U32 R2, R2, 0x1f, RZ ;  /* 0x0000001f02027819 */ /* 0x000fc800000006ff */
[----:B------:R-:W2:Y:S02]  /*1af20*/  SYNCS.PHASECHK.TRANS64.TRYWAIT P1, [R3+URZ+0x2a840], R2 ;  /* 0x02a84002030075a7 */ /* 0x000ea4000802017f */
[----:B--2---:R-:W-:Y:S05]  /*1af30*/  @!P1 BRA `(.L_x_5377) ;  /* 0x0000002400489947 */ /* 0x004fea0003800000 */
.L_x_5454:
[----:B------:R-:W-:Y:S05]  /*1af40*/  @!P0 BRA `(.L_x_5378) ;  /* 0x0000000000048947 */ /* 0x000fea0003800000 */
[----:B------:R-:W-:Y:S01]  /*1af50*/  BPT.TRAP 0x1 ;  /* 0x000000040000795c */ /* 0x000fe20000300000 */
.L_x_5378:
[----:B------:R-:W3:Y:S02]  /*1af60*/  SYNCS.PHASECHK.TRANS64.TRYWAIT P1, [R5+URZ+0x2a860], R0 ;  /* 0x02a86000050075a7 */ /* 0x000ee4000802017f */
[----:B---3--:R-:W-:Y:S05]  /*1af70*/  @!P1 BRA `(.L_x_5379) ;  /* 0x00000024004c9947 */ /* 0x008fea0003800000 */
.L_x_5455:
[----:B------:R-:W-:Y:S05]  /*1af80*/  @!P0 BRA `(.L_x_5380) ;  /* 0x0000000000048947 */ /* 0x000fea0003800000 */
[----:B------:R-:W-:Y:S01]  /*1af90*/  BPT.TRAP 0x1 ;  /* 0x000000040000795c */ /* 0x000fe20000300000 */
.L_x_5380:
[----:B------:R-:W4:Y:S02]  /*1afa0*/  SYNCS.PHASECHK.TRANS64.TRYWAIT P1, [R3+URZ+0x2a860], R2 ;  /* 0x02a86002030075a7 */ /* 0x000f24000802017f */
[----:B----4-:R-:W-:Y:S05]  /*1afb0*/  @!P1 BRA `(.L_x_5381) ;  /* 0x0000002400509947 */ /* 0x010fea0003800000 */
.L_x_5456:
[----:B------:R-:W-:Y:S05]  /*1afc0*/  @!P0 BRA `(.L_x_5382) ;  /* 0x0000000000048947 */ /* 0x000fea0003800000 */
[----:B------:R-:W-:Y:S01]  /*1afd0*/  BPT.TRAP 0x1 ;  /* 0x000000040000795c */ /* 0x000fe20000300000 */
.L_x_5382:
[----:B------:R-:W5:Y:S02]  /*1afe0*/  SYNCS.PHASECHK.TRANS64.TRYWAIT P1, [R5+URZ+0x2a880], R0 ;  /* 0x02a88000050075a7 */ /* 0x000f64000802017f */
[----:B-----5:R-:W-:Y:S05]  /*1aff0*/  @!P1 BRA `(.L_x_5383) ;  /* 0x0000002400549947 */ /* 0x020fea0003800000 */
.L_x_5457:
[----:B------:R-:W-:Y:S05]  /*1b000*/  @!P0 BRA `(.L_x_5384) ;  /* 0x0000000000048947 */ /* 0x000fea0003800000 */
[----:B------:R-:W-:Y:S01]  /*1b010*/  BPT.TRAP 0x1 ;  /* 0x000000040000795c */ /* 0x000fe20000300000 */
.L_x_5384:
[----:B------:R0:W0:Y:S02]  /*1b020*/  SYNCS.PHASECHK.TRANS64.TRYWAIT P0, [R3+URZ+0x2a880], R2 ;  /* 0x02a88002030075a7 */ /* 0x000024000800017f */
[----:B0-----:R-:W-:Y:S05]  /*1b030*/  @!P0 NANOSLEEP.SYNCS 0x989680 ;  /* 0x009896800000895d */ /* 0x001fea0003900000 */
[----:B------:R-:W0:Y:S02]  /*1b040*/  @!P0 SYNCS.PHASECHK.TRANS64 P0, [R3+URZ+0x2a880], R2 ;  /* 0x02a88002030085a7 */ /* 0x000e24000800007f */
[----:B0-----:R-:W-:Y:S05]  /*1b050*/  @!P0 BRA `(.L_x_5384) ;  /* 0xfffffffc00f08947 */ /* 0x001fea000383ffff */
.L_x_5372:
[----:B------:R-:W-:Y:S05]  /*1b060*/  BSYNC B0 ;  /* 0x0000000000007941 */ /* 0x000fea0003800000 */
.L_x_5371:
[----:B------:R-:W-:Y:S05]  /*1b070*/  EXIT ;  /* 0x000000000000794d */ /* 0x000fea0003800000 */
.L_x_5177:
[----:B0-----:R-:W-:-:S04]  /*1b080*/  IMAD.U32 R3, RZ, RZ, UR36 ;  /* 0x00000024ff037e24 */ /* 0x001fc8000f8e00ff */
[----:B------:R0:W1:Y:S03]  /*1b090*/  SYNCS.PHASECHK.TRANS64.TRYWAIT P1, [R3+URZ+0x2a800], R0 ;  /* 0x02a80000030075a7 */ /* 0x000066000802017f */
[----:B-1----:R-:W-:Y:S05]  /*1b0a0*/  @!P1 NANOSLEEP.SYNCS 0x989680 ;  /* 0x009896800000995d */ /* 0x002fea0003900000 */
[----:B------:R-:W1:Y:S02]  /*1b0b0*/  @!P1 SYNCS.PHASECHK.TRANS64 P1, [R3+URZ+0x2a800], R0 ;  /* 0x02a80000030095a7 */ /* 0x000e64000802007f */
[----:B-1----:R-:W-:Y:S05]  /*1b0c0*/  @!P1 BRA `(.L_x_5177) ;  /* 0xfffffffc00ec9947 */ /* 0x002fea000383ffff */
[----:B------:R-:W-:Y:S05]  /*1b0d0*/  BRA `(.L_x_5385) ;  /* 0xfffffe7400307947 */ /* 0x000fea000383ffff */
.L_x_5181:
[----:B-1----:R1:W2:Y:S02]  /*1b0e0*/  SYNCS.PHASECHK.TRANS64.TRYWAIT P1, [R3+URZ+0x2a830], R0 ;  /* 0x02a83000030075a7 */ /* 0x0022a4000802017f */
[----:B--2---:R-:W-:Y:S05]  /*1b0f0*/  @!P1 NANOSLEEP.SYNCS 0x989680 ;  /* 0x009896800000995d */ /* 0x004fea0003900000 */
[----:B------:R-:W2:Y:S02]  /*1b100*/  @!P1 SYNCS.PHASECHK.TRANS64 P1, [R3+URZ+0x2a830], R0 ;  /* 0x02a83000030095a7 */ /* 0x000ea4000802007f */
[----:B--2---:R-:W-:Y:S05]  /*1b110*/  @!P1 BRA `(.L_x_5181) ;  /* 0xfffffffc00f09947 */ /* 0x004fea000383ffff */
[----:B------:R-:W-:Y:S05]  /*1b120*/  BRA `(.L_x_5180) ;  /* 0xfffffe74004c7947 */ /* 0x000fea000383ffff */
.L_x_5198:
[----:B-1----:R-:W-:-:S04]  /*1b130*/  IMAD.U32 R4, RZ, RZ, UR6 ;  /* 0x00000006ff047e24 */ /* 0x002fc8000f8e00ff */
[----:B------:R1:W2:Y:S03]  /*1b140*/  SYNCS.PHASECHK.TRANS64.TRYWAIT P1, [R4+URZ+0x2a830], R3 ;  /* 0x02a83003040075a7 */ /* 0x0002a6000802017f */
[----:B--2---:R-:W-:Y:S05]  /*1b150*/  @!P1 NANOSLEEP.SYNCS 0x989680 ;  /* 0x009896800000995d */ /* 0x004fea0003900000 */
[----:B------:R-:W2:Y:S02]  /*1b160*/  @!P1 SYNCS.PHASECHK.TRANS64 P1, [R4+URZ+0x2a830], R3 ;  /* 0x02a83003040095a7 */ /* 0x000ea4000802007f */
[----:B--2---:R-:W-:Y:S05]  /*1b170*/  @!P1 BRA `(.L_x_5198) ;  /* 0xfffffffc00ec9947 */ /* 0x004fea000383ffff */
[----:B------:R-:W-:Y:S05]  /*1b180*/  BRA `(.L_x_5195) ;  /* 0xfffffea800d87947 */ /* 0x000fea000383ffff */
.L_x_5202:
[----:B-1----:R-:W-:-:S04]  /*1b190*/  IMAD.U32 R4, RZ, RZ, UR6 ;  /* 0x00000006ff047e24 */ /* 0x002fc8000f8e00ff */
[----:B------:R1:W2:Y:S03]  /*1b1a0*/  SYNCS.PHASECHK.TRANS64.TRYWAIT P1, [R4+URZ+0x2a850], R3 ;  /* 0x02a85003040075a7 */ /* 0x0002a6000802017f */
[----:B--2---:R-:W-:Y:S05]  /*1b1b0*/  @!P1 NANOSLEEP.SYNCS 0x989680 ;  /* 0x009896800000995d */ /* 0x004fea0003900000 */
[----:B------:R-:W2:Y:S02]  /*1b1c0*/  @!P1 SYNCS.PHASECHK.TRANS64 P1, [R4+URZ+0x2a850], R3 ;  /* 0x02a85003040095a7 */ /* 0x000ea4000802007f */
[----:B--2---:R-:W-:Y:S05]  /*1b1d0*/  @!P1 BRA `(.L_x_5202) ;  /* 0xfffffffc00ec9947 */ /* 0x004fea000383ffff */
[----:B------:R-:W-:Y:S05]  /*1b1e0*/  BRA `(.L_x_5199) ;  /* 0xfffffeac00847947 */ /* 0x000fea000383ffff */
.L_x_5221:
[----:B-1----:R-:W-:-:S04]  /*1b1f0*/  IMAD.U32 R4, RZ, RZ, UR6 ;  /* 0x00000006ff047e24 */ /* 0x002fc8000f8e00ff */
[----:B------:R1:W2:Y:S03]  /*1b200*/  SYNCS.PHASECHK.TRANS64.TRYWAIT P1, [R4+URZ+0x2a830], R3 ;  /* 0x02a83003040075a7 */ /* 0x0002a6000802017f */
[----:B--2---:R-:W-:Y:S05]  /*1b210*/  @!P1 NANOSLEEP.SYNCS 0x989680 ;  /* 0x009896800000995d */ /* 0x004fea0003900000 */
[----:B------:R-:W2:Y:S02]  /*1b220*/  @!P1 SYNCS.PHASECHK.TRANS64 P1, [R4+URZ+0x2a830], R3 ;  /* 0x02a83003040095a7 */ /* 0x000ea4000802007f */
[----:B--2---:R-:W-:Y:S05]  /*1b230*/  @!P1 BRA `(.L_x_5221) ;  /* 0xfffffffc00ec9947 */ /* 0x004fea000383ffff */
[----:B------:R-:W-:Y:S05]  /*1b240*/  BRA `(.L_x_5218) ;  /* 0xfffffedc00b07947 */ /* 0x000fea000383ffff */
.L_x_5225:
[----:B-1----:R-:W-:-:S04]  /*1b250*/  IMAD.U32 R4, RZ, RZ, UR6 ;  /* 0x00000006ff047e24 */ /* 0x002fc8000f8e00ff */
[----:B------:R1:W2:Y:S03]  /*1b260*/  SYNCS.PHASECHK.TRANS64.TRYWAIT P1, [R4+URZ+0x2a850], R3 ;  /* 0x02a85003040075a7 */ /* 0x0002a6000802017f */
[----:B--2---:R-:W-:Y:S05]  /*1b270*/  @!P1 NANOSLEEP.SYNCS 0x989680 ;  /* 0x009896800000995d */ /* 0x004fea0003900000 */
[----:B------:R-:W2:Y:S02]  /*1b280*/  @!P1 SYNCS.PHASECHK.TRANS64 P1, [R4+URZ+0x2a850], R3 ;  /* 0x02a85003040095a7 */ /* 0x000ea4000802007f */
[----:B--2---:R-:W-:Y:S05]  /*1b290*/  @!P1 BRA `(.L_x_5225) ;  /* 0xfffffffc00ec9947 */ /* 0x004fea000383ffff */
[----:B------:R-:W-:Y:S05]  /*1b2a0*/  BRA `(.L_x_5222) ;  /* 0xfffffee0005c7947 */ /* 0x000fea000383ffff */
.L_x_5233:
[----:B-1----:R-:W-:-:S04]  /*1b2b0*/  IMAD.U32 R4, RZ, RZ, UR6 ;  /* 0x00000006ff047e24 */ /* 0x002fc8000f8e00ff */
[----:B------:R1:W2:Y:S03]  /*1b2c0*/  SYNCS.PHASECHK.TRANS64.TRYWAIT P1, [R4+URZ+0x2a830], R3 ;  /* 0x02a83003040075a7 */ /* 0x0002a6000802017f */
[----:B--2---:R-:W-:Y:S05]  /*1b2d0*/  @!P1 NANOSLEEP.SYNCS 0x989680 ;  /* 0x009896800000995d */ /* 0x004fea0003900000 */
[----:B------:R-:W2:Y:S02]  /*1b2e0*/  @!P1 SYNCS.PHASECHK.TRANS64 P1, [R4+URZ+0x2a830], R3 ;  /* 0x02a83003040095a7 */ /* 0x000ea4000802007f */
[----:B--2---:R-:W-:Y:S05]  /*1b2f0*/  @!P1 BRA `(.L_x_5233) ;  /* 0xfffffffc00ec9947 */ /* 0x004fea000383ffff */
[----:B------:R-:W-:Y:S05]  /*1b300*/  BRA `(.L_x_5230) ;  /* 0xfffffefc00b87947 */ /* 0x000fea000383ffff */
.L_x_5237:
[----:B-1----:R-:W-:-:S04]  /*1b310*/  IMAD.U32 R4, RZ, RZ, UR6 ;  /* 0x00000006ff047e24 */ /* 0x002fc8000f8e00ff */
[----:B------:R1:W2:Y:S03]  /*1b320*/  SYNCS.PHASECHK.TRANS64.TRYWAIT P1, [R4+URZ+0x2a850], R3 ;  /* 0x02a85003040075a7 */ /* 0x0002a6000802017f */
[----:B--2---:R-:W-:Y:S05]  /*1b330*/  @!P1 NANOSLEEP.SYNCS 0x989680 ;  /* 0x009896800000995d */ /* 0x004fea0003900000 */
[----:B------:R-:W2:Y:S02]  /*1b340*/  @!P1 SYNCS.PHASECHK.TRANS64 P1, [R4+URZ+0x2a850], R3 ;  /* 0x02a85003040095a7 */ /* 0x000ea4000802007f */
[----:B--2---:R-:W-:Y:S05]  /*1b350*/  @!P1 BRA `(.L_x_5237) ;  /* 0xfffffffc00ec9947 */ /* 0x004fea000383ffff */
[----:B------:R-:W-:Y:S05]  /*1b360*/  BRA `(.L_x_5234) ;  /* 0xffffff0000587947 */ /* 0x000fea000383ffff */
.L_x_5252:
[----:B-1----:R-:W-:-:S04]  /*1b370*/  IMAD.U32 R6, RZ, RZ, UR9 ;  /* 0x00000009ff067e24 */ /* 0x002fc8000f8e00ff */
[----:B------:R1:W2:Y:S03]  /*1b380*/  SYNCS.PHASECHK.TRANS64.TRYWAIT P1, [R6+URZ+0x2a850], R5 ;  /* 0x02a85005060075a7 */ /* 0x0002a6000802017f */
[----:B--2---:R-:W-:Y:S05]  /*1b390*/  @!P1 NANOSLEEP.SYNCS 0x989680 ;  /* 0x009896800000995d */ /* 0x004fea0003900000 */
[----:B------:R-:W2:Y:S02]  /*1b3a0*/  @!P1 SYNCS.PHASECHK.TRANS64 P1, [R6+URZ+0x2a850], R5 ;  /* 0x02a85005060095a7 */ /* 0x000ea4000802007f */
[----:B--2---:R-:W-:Y:S05]  /*1b3b0*/  @!P1 BRA `(.L_x_5252) ;  /* 0xfffffffc00ec9947 */ /* 0x004fea000383ffff */
[----:B------:R-:W-:Y:S05]  /*1b3c0*/  BRA `(.L_x_5251) ;  /* 0xffffff2c00b87947 */ /* 0x000fea000383ffff */
.L_x_5307:
        /* <DEDUP_REMOVED lines=10> */
.L_x_5386:
[----:B------:R-:W-:Y:S05]  /*1b470*/  BRA `(.L_x_5387) ;  /* 0xffffffb000947947 */ /* 0x000fea000383ffff */
.L_x_5310:
[----:B0-----:R0:W1:Y:S02]  /*1b480*/  SYNCS.PHASECHK.TRANS64.TRYWAIT P0, [R4+URZ+0x2a880], R30 ;  /* 0x02a8801e040075a7 */ /* 0x001064000800017f */
[----:B-1----:R-:W-:Y:S05]  /*1b490*/  @!P0 NANOSLEEP.SYNCS 0x989680 ;  /* 0x009896800000895d */ /* 0x002fea0003900000 */
[----:B------:R-:W1:Y:S02]  /*1b4a0*/  @!P0 SYNCS.PHASECHK.TRANS64 P0, [R4+URZ+0x2a880], R30 ;  /* 0x02a8801e040085a7 */ /* 0x000e64000800007f */
[----:B-1----:R-:W-:Y:S05]  /*1b4b0*/  @!P0 BRA `(.L_x_5310) ;  /* 0xfffffffc00f08947 */ /* 0x002fea000383ffff */
[----:B------:R-:W-:Y:S05]  /*1b4c0*/  BRA `(.L_x_5388) ;  /* 0xffffffb000a47947 */ /* 0x000fea000383ffff */
.L_x_5311:
        /* <DEDUP_REMOVED lines=8> */
.L_x_5390:
[----:B------:R-:W-:Y:S05]  /*1b550*/  BSYNC B0 ;  /* 0x0000000000007941 */ /* 0x000fea0003800000 */
.L_x_5389:
[----:B------:R-:W-:Y:S01]  /*1b560*/  IMAD.MOV.U32 R13, RZ, RZ, R8 ;  /* 0x000000ffff0d7224 */ /* 0x000fe200078e0008 */
[----:B------:R-:W-:Y:S01]  /*1b570*/  ISETP.GE.AND P3, PT, R27, R31, PT ;  /* 0x0000001f1b00720c */ /* 0x000fe20003f66270 */
[----:B------:R-:W-:Y:S01]  /*1b580*/  IMAD.MOV.U32 R12, RZ, RZ, RZ ;  /* 0x000000ffff0c7224 */ /* 0x000fe200078e00ff */
[----:B------:R-:W-:Y:S01]  /*1b590*/  LOP3.LUT R32, R32, 0xffffffdf, RZ, 0xc0, !PT ;  /* 0xffffffdf20207812 */ /* 0x000fe200078ec0ff */
[----:B------:R-:W-:Y:S01]  /*1b5a0*/  IMAD.MOV.U32 R11, RZ, RZ, 0x1c1f ;  /* 0x00001c1fff0b7424 */ /* 0x000fe200078e00ff */
[----:B------:R-:W-:Y:S01]  /*1b5b0*/  ISETP.GE.AND P4, PT, R7, 0x21, PT ;  /* 0x000000210700780c */ /* 0x000fe20003f86270 */
[----:B------:R-:W-:Y:S02]  /*1b5c0*/  IMAD.MOV.U32 R15, RZ, RZ, -0x1 ;  /* 0xffffffffff0f7424 */ /* 0x000fe400078e00ff */
[----:B------:R-:W-:-:S10]  /*1b5d0*/  IMAD.MOV.U32 R0, RZ, RZ, R14 ;  /* 0x000000ffff007224 */ /* 0x000fd400078e000e */
[----:B------:R-:W-:Y:S05]  /*1b5e0*/  WARPSYNC.COLLECTIVE R15, `(.L_x_5391) ;  /* 0x000000000f087348 */ /* 0x000fea0003c00000 */
[----:B------:R0:W1:Y:S02]  /*1b5f0*/  SHFL.IDX P6, R14, R13, R12, R11 ;  /* 0x0000000c0d0e7389 */ /* 0x00006400000c000b */
[----:B01----:R-:W-:Y:S01]  /*1b600*/  ENDCOLLECTIVE ;  /* 0x000000000000791b */ /* 0x003fe20003800000 */
.L_x_5391:
[C---:B------:R-:W-:Y:S01]  /*1b610*/  LOP3.LUT R11, R27.reuse, 0x40, RZ, 0xfc, !PT ;  /* 0x000000401b0b7812 */ /* 0x040fe200078efcff */
[----:B------:R-:W-:Y:S01]  /*1b620*/  IMAD.MOV.U32 R13, RZ, RZ, R9 ;  /* 0x000000ffff0d7224 */ /* 0x000fe200078e0009 */
[----:B------:R-:W-:Y:S01]  /*1b630*/  LOP3.LUT R15, R27, 0x80, RZ, 0xfc, !PT ;  /* 0x000000801b0f7812 */ /* 0x000fe200078efcff */
[----:B------:R-:W-:Y:S01]  /*1b640*/  IMAD.MOV.U32 R12, RZ, RZ, 0x1 ;  /* 0x00000001ff0c7424 */ /* 0x000fe200078e00ff */
[----:B------:R-:W-:Y:S01]  /*1b650*/  ISETP.GE.AND P2, PT, R11, R31, PT ;  /* 0x0000001f0b00720c */ /* 0x000fe20003f46270 */
[----:B------:R-:W-:-:S03]  /*1b660*/  IMAD.MOV.U32 R11, RZ, RZ, 0x1c1f ;  /* 0x00001c1fff0b7424 */ /* 0x000fc600078e00ff */
[----:B------:R-:W-:Y:S01]  /*1b670*/  ISETP.LT.OR P1, PT, R7, 0x1, P2 ;  /* 0x000000010700780c */ /* 0x000fe20001721670 */
[----:B------:R-:W-:-:S05]  /*1b680*/  IMAD.MOV.U32 R2, RZ, RZ, R14 ;  /* 0x000000ffff027224 */ /* 0x000fca00078e000e */
[----:B------:R-:W-:-:S05]  /*1b690*/  IADD3 R2, P0, R27, R2, RZ ;  /* 0x000000021b027210 */ /* 0x000fca0007f1e0ff */
[----:B------:R-:W-:Y:S01]  /*1b6a0*/  IMAD.X R3, RZ, RZ, R0, P0 ;  /* 0x000000ffff037224 */ /* 0x000fe200000e0600 */
[----:B------:R-:W-:Y:S01]  /*1b6b0*/  ISETP.LT.OR P0, PT, R7, 0x1, P3 ;  /* 0x000000010700780c */ /* 0x000fe20001f01670 */
[----:B------:R-:W-:-:S12]  /*1b6c0*/  IMAD.IADD R0, R17, 0x1, R10 ;  /* 0x0000000111007824 */ /* 0x000fd800078e020a */
        /* <DEDUP_REMOVED lines=11> */
.L_x_5392:
        /* <DEDUP_REMOVED lines=9> */
.L_x_5393:
[----:B------:R-:W-:Y:S02]  /*1b810*/  IMAD.MOV.U32 R13, RZ, RZ, R9 ;  /* 0x000000ffff0d7224 */ /* 0x000fe400078e0009 */
[----:B------:R-:W-:Y:S02]  /*1b820*/  IMAD.MOV.U32 R12, RZ, RZ, 0x2 ;  /* 0x00000002ff0c7424 */ /* 0x000fe400078e00ff */
[----:B------:R-:W-:-:S07]  /*1b830*/  IMAD.MOV.U32 R2, RZ, RZ, R14 ;  /* 0x000000ffff027224 */ /* 0x000fce00078e000e */
[----:B------:R-:W-:Y:S05]  /*1b840*/  WARPSYNC.COLLECTIVE R15, `(.L_x_5394) ;  /* 0x000000000f087348 */ /* 0x000fea0003c00000 */
[----:B------:R0:W1:Y:S02]  /*1b850*/  SHFL.IDX P6, R14, R13, R12, R11 ;  /* 0x0000000c0d0e7389 */ /* 0x00006400000c000b */
[----:B01----:R-:W-:Y:S01]  /*1b860*/  ENDCOLLECTIVE ;  /* 0x000000000000791b */ /* 0x003fe20003800000 */
.L_x_5394:
        /* <DEDUP_REMOVED lines=16> */
.L_x_5395:
[----:B------:R-:W-:Y:S02]  /*1b970*/  IMAD.MOV.U32 R13, RZ, RZ, R9 ;  /* 0x000000ffff0d7224 */ /* 0x000fe400078e0009 */
[----:B------:R-:W-:Y:S02]  /*1b980*/  IMAD.MOV.U32 R12, RZ, RZ, 0x3 ;  /* 0x00000003ff0c7424 */ /* 0x000fe400078e00ff */
[----:B------:R-:W-:-:S07]  /*1b990*/  IMAD.MOV.U32 R2, RZ, RZ, R14 ;  /* 0x000000ffff027224 */ /* 0x000fce00078e000e */
[----:B------:R-:W-:Y:S05]  /*1b9a0*/  WARPSYNC.COLLECTIVE R15, `(.L_x_5396) ;  /* 0x000000000f087348 */ /* 0x000fea0003c00000 */
[----:B------:R0:W1:Y:S02]  /*1b9b0*/  SHFL.IDX P6, R14, R13, R12, R11 ;  /* 0x0000000c0d0e7389 */ /* 0x00006400000c000b */
[----:B01----:R-:W-:Y:S01]  /*1b9c0*/  ENDCOLLECTIVE ;  /* 0x000000000000791b */ /* 0x003fe20003800000 */
.L_x_5396:
        /* <DEDUP_REMOVED lines=13> */
.L_x_5397:
        /* <DEDUP_REMOVED lines=11> */
.L_x_5316:
[----:B---3--:R3:W4:Y:S02]  /*1bb50*/  SYNCS.PHASECHK.TRANS64.TRYWAIT P0, [R4+URZ+0x2a840], R30 ;  /* 0x02a8401e040075a7 */ /* 0x008724000800017f */
[----:B----4-:R-:W-:Y:S05]  /*1bb60*/  @!P0 NANOSLEEP.SYNCS 0x989680 ;  /* 0x009896800000895d */ /* 0x010fea0003900000 */
[----:B------:R-:W4:Y:S02]  /*1bb70*/  @!P0 SYNCS.PHASECHK.TRANS64 P0, [R4+URZ+0x2a840], R30 ;  /* 0x02a8401e040085a7 */ /* 0x000f24000800007f */
[----:B----4-:R-:W-:Y:S05]  /*1bb80*/  @!P0 BRA `(.L_x_5316) ;  /* 0xfffffffc00f08947 */ /* 0x010fea000383ffff */
[----:B------:R-:W-:Y:S05]  /*1bb90*/  BRA `(.L_x_5399) ;  /* 0xffffffb000807947 */ /* 0x000fea000383ffff */
.L_x_5317:
        /* <DEDUP_REMOVED lines=8> */
.L_x_5401:
[----:B------:R-:W-:Y:S05]  /*1bc20*/  BSYNC B0 ;  /* 0x0000000000007941 */ /* 0x000fea0003800000 */
.L_x_5400:
        /* <DEDUP_REMOVED lines=8> */
.L_x_5402:
        /* <DEDUP_REMOVED lines=16> */
.L_x_5403:
        /* <DEDUP_REMOVED lines=11> */
.L_x_5404:
[----:B------:R-:W-:Y:S02]  /*1be60*/  IMAD.MOV.U32 R13, RZ, RZ, R6 ;  /* 0x000000ffff0d7224 */ /* 0x000fe400078e0006 */
[----:B------:R-:W-:Y:S02]  /*1be70*/  IMAD.MOV.U32 R12, RZ, RZ, 0x2 ;  /* 0x00000002ff0c7424 */ /* 0x000fe400078e00ff */
[----:B------:R-:W-:-:S07]  /*1be80*/  IMAD.MOV.U32 R3, RZ, RZ, R14 ;  /* 0x000000ffff037224 */ /* 0x000fce00078e000e */
[----:B------:R-:W-:Y:S05]  /*1be90*/  WARPSYNC.COLLECTIVE R15, `(.L_x_5405) ;  /* 0x000000000f087348 */ /* 0x000fea0003c00000 */
[----:B------:R0:W1:Y:S02]  /*1bea0*/  SHFL.IDX P6, R14, R13, R12, R11 ;  /* 0x0000000c0d0e7389 */ /* 0x00006400000c000b */
[----:B01----:R-:W-:Y:S01]  /*1beb0*/  ENDCOLLECTIVE ;  /* 0x000000000000791b */ /* 0x003fe20003800000 */
.L_x_5405:
        /* <DEDUP_REMOVED lines=10> */
[----:B------:R-:W-:Y:S04]  /*1bf60*/  @P4 LDGSTS.E.BYPASS.LTC128B.128 [R0+0x20c00], desc[UR56][R2.64+0x40], !P3 ;  /* 0x20c0004002004fae */ /* 0x000fe8000d901d78 */
[----:B------:R0:W-:Y:S02]  /*1bf70*/  @P4 LDGSTS.E.BYPASS.LTC128B.128 [R0+0x22c00], desc[UR56][R2.64+0x80], !P2 ;  /* 0x22c0008002004fae */ /* 0x0001e4000d101d78 */
[----:B0-----:R-:W-:-:S07]  /*1bf80*/  IMAD.MOV.U32 R2, RZ, RZ, R14 ;  /* 0x000000ffff027224 */ /* 0x001fce00078e000e */
[----:B------:R-:W-:Y:S05]  /*1bf90*/  WARPSYNC.COLLECTIVE R15, `(.L_x_5406) ;  /* 0x000000000f087348 */ /* 0x000fea0003c00000 */
[----:B------:R0:W1:Y:S02]  /*1bfa0*/  SHFL.IDX P6, R14, R13, R12, R11 ;  /* 0x0000000c0d0e7389 */ /* 0x00006400000c000b */
[----:B01----:R-:W-:Y:S01]  /*1bfb0*/  ENDCOLLECTIVE ;  /* 0x000000000000791b */ /* 0x003fe20003800000 */
.L_x_5406:
[----:B------:R-:W-:Y:S02]  /*1bfc0*/  IMAD.MOV.U32 R13, RZ, RZ, R6 ;  /* 0x000000ffff0d7224 */ /* 0x000fe400078e0006 */
[----:B------:R-:W-:Y:S02]  /*1bfd0*/  IMAD.MOV.U32 R12, RZ, RZ, 0x3 ;  /* 0x00000003ff0c7424 */ /* 0x000fe400078e00ff */
[----:B------:R-:W-:-:S07]  /*1bfe0*/  IMAD.MOV.U32 R3, RZ, RZ, R14 ;  /* 0x000000ffff037224 */ /* 0x000fce00078e000e */
[----:B------:R-:W-:Y:S05]  /*1bff0*/  WARPSYNC.COLLECTIVE R15, `(.L_x_5407) ;  /* 0x000000000f087348 */ /* 0x000fea0003c00000 */
[----:B------:R0:W1:Y:S02]  /*1c000*/  SHFL.IDX P6, R14, R13, R12, R11 ;  /* 0x0000000c0d0e7389 */ /* 0x00006400000c000b */
[----:B01----:R-:W-:Y:S01]  /*1c010*/  ENDCOLLECTIVE ;  /* 0x000000000000791b */ /* 0x003fe20003800000 */
.L_x_5407:
        /* <DEDUP_REMOVED lines=10> */
.L_x_5408:
[----:B------:R-:W-:Y:S01]  /*1c0c0*/  @!PT LDS RZ, [RZ] ;  /* 0x00000000fffff984 */ /* 0x000fe20000000800 */
[----:B------:R-:W-:Y:S01]  /*1c0d0*/  @!PT LDS RZ, [RZ] ;  /* 0x00000000fffff984 */ /* 0x000fe20000000800 */
[----:B------:R-:W-:Y:S01]  /*1c0e0*/  @!PT LDS RZ, [RZ] ;  /* 0x00000000fffff984 */ /* 0x000fe20000000800 */
[----:B------:R0:W-:Y:S04]  /*1c0f0*/  @P1 LDGSTS.E.BYPASS.LTC128B.128 [R0+0x1f400], desc[UR56][R2.64], !P5 ;  /* 0x1f40000002001fae */ /* 0x0001e8000e901d78 */
[----:B------:R0:W-:Y:S04]  /*1c100*/  @P1 LDGSTS.E.BYPASS.LTC128B.128 [R0+0x21400], desc[UR56][R2.64+0x40], !P3 ;  /* 0x2140004002001fae */ /* 0x0001e8000d901d78 */
[----:B------:R0:W-:Y:S01]  /*1c110*/  @P1 LDGSTS.E.BYPASS.LTC128B.128 [R0+0x23400], desc[UR56][R2.64+0x80], !P2 ;  /* 0x2340008002001fae */ /* 0x0001e2000d101d78 */
[----:B------:R-:W-:Y:S01]  /*1c120*/  IMAD.MOV.U32 R5, RZ, RZ, R14 ;  /* 0x000000ffff057224 */ /* 0x000fe200078e000e */
[----:B------:R-:W-:Y:S06]  /*1c130*/  BRA `(.L_x_5409) ;  /* 0xffffffac00fc7947 */ /* 0x000fec000383ffff */
.L_x_5322:
        /* <DEDUP_REMOVED lines=9> */
.L_x_5410:
[C---:B------:R-:W-:Y:S01]  /*1c1d0*/  VIADD R7, R19.reuse, 0x20 ;  /* 0x0000002013077836 */ /* 0x040fe20000000000 */
[----:B------:R-:W-:Y:S01]  /*1c1e0*/  ISETP.GE.AND P1, PT, R19, R4, PT ;  /* 0x000000041300720c */ /* 0x000fe20003f26270 */
[----:B------:R-:W-:Y:S02]  /*1c1f0*/  IMAD.MOV.U32 R13, RZ, RZ, R0 ;  /* 0x000000ffff0d7224 */ /* 0x000fe400078e0000 */
[----:B------:R-:W-:-:S10]  /*1c200*/  IMAD.MOV.U32 R2, RZ, RZ, R14 ;  /* 0x000000ffff027224 */ /* 0x000fd400078e000e */
[----:B------:R-:W-:Y:S05]  /*1c210*/  WARPSYNC.COLLECTIVE R15, `(.L_x_5411) ;  /* 0x000000000f087348 */ /* 0x000fea0003c00000 */
[----:B------:R0:W1:Y:S02]  /*1c220*/  SHFL.IDX P6, R14, R13, R12, R11 ;  /* 0x0000000c0d0e7389 */ /* 0x00006400000c000b */
[----:B01----:R-:W-:Y:S01]  /*1c230*/  ENDCOLLECTIVE ;  /* 0x000000000000791b */ /* 0x003fe20003800000 */
.L_x_5411:
[----:B------:R-:W-:Y:S02]  /*1c240*/  IMAD.MOV.U32 R13, RZ, RZ, R5 ;  /* 0x000000ffff0d7224 */ /* 0x000fe400078e0005 */
[----:B------:R-:W-:Y:S02]  /*1c250*/  IMAD.MOV.U32 R12, RZ, RZ, 0x1 ;  /* 0x00000001ff0c7424 */ /* 0x000fe400078e00ff */
[----:B------:R-:W-:-:S07]  /*1c260*/  IMAD.MOV.U32 R3, RZ, RZ, R14 ;  /* 0x000000ffff037224 */ /* 0x000fce00078e000e */
[----:B------:R-:W-:Y:S05]  /*1c270*/  WARPSYNC.COLLECTIVE R15, `(.L_x_5412) ;  /* 0x000000000f087348 */ /* 0x000fea0003c00000 */
[----:B------:R0:W1:Y:S02]  /*1c280*/  SHFL.IDX P6, R14, R13, R12, R11 ;  /* 0x0000000c0d0e7389 */ /* 0x00006400000c000b */
[----:B01----:R-:W-:Y:S01]  /*1c290*/  ENDCOLLECTIVE ;  /* 0x000000000000791b */ /* 0x003fe20003800000 */
.L_x_5412:
        /* <DEDUP_REMOVED lines=17> */
.L_x_5413:
[----:B------:R-:W-:Y:S02]  /*1c3b0*/  IMAD.MOV.U32 R13, RZ, RZ, R5 ;  /* 0x000000ffff0d7224 */ /* 0x000fe400078e0005 */
[----:B------:R-:W-:Y:S02]  /*1c3c0*/  IMAD.MOV.U32 R12, RZ, RZ, 0x2 ;  /* 0x00000002ff0c7424 */ /* 0x000fe400078e00ff */
[----:B------:R-:W-:-:S07]  /*1c3d0*/  IMAD.MOV.U32 R3, RZ, RZ, R14 ;  /* 0x000000ffff037224 */ /* 0x000fce00078e000e */
[----:B------:R-:W-:Y:S05]  /*1c3e0*/  WARPSYNC.COLLECTIVE R15, `(.L_x_5414) ;  /* 0x000000000f087348 */ /* 0x000fea0003c00000 */
[----:B------:R0:W1:Y:S02]  /*1c3f0*/  SHFL.IDX P6, R14, R13, R12, R11 ;  /* 0x0000000c0d0e7389 */ /* 0x00006400000c000b */
[----:B01----:R-:W-:Y:S01]  /*1c400*/  ENDCOLLECTIVE ;  /* 0x000000000000791b */ /* 0x003fe20003800000 */
.L_x_5414:
        /* <DEDUP_REMOVED lines=18> */
.L_x_5415:
[----:B------:R-:W-:Y:S02]  /*1c530*/  IMAD.MOV.U32 R13, RZ, RZ, R5 ;  /* 0x000000ffff0d7224 */ /* 0x000fe400078e0005 */
[----:B------:R-:W-:Y:S02]  /*1c540*/  IMAD.MOV.U32 R12, RZ, RZ, 0x3 ;  /* 0x00000003ff0c7424 */ /* 0x000fe400078e00ff */
[----:B------:R-:W-:-:S07]  /*1c550*/  IMAD.MOV.U32 R3, RZ, RZ, R14 ;  /* 0x000000ffff037224 */ /* 0x000fce00078e000e */
[----:B------:R-:W-:Y:S05]  /*1c560*/  WARPSYNC.COLLECTIVE R15, `(.L_x_5416) ;  /* 0x000000000f087348 */ /* 0x000fea0003c00000 */
[----:B------:R0:W1:Y:S02]  /*1c570*/  SHFL.IDX P6, R14, R13, R12, R11 ;  /* 0x0000000c0d0e7389 */ /* 0x00006400000c000b */
[----:B01----:R-:W-:Y:S01]  /*1c580*/  ENDCOLLECTIVE ;  /* 0x000000000000791b */ /* 0x003fe20003800000 */
.L_x_5416:
        /* <DEDUP_REMOVED lines=10> */
.L_x_5417:
[----:B------:R-:W-:Y:S01]  /*1c630*/  @!PT LDS RZ, [RZ] ;  /* 0x00000000fffff984 */ /* 0x000fe20000000800 */
[----:B------:R-:W-:Y:S01]  /*1c640*/  @!PT LDS RZ, [RZ] ;  /* 0x00000000fffff984 */ /* 0x000fe20000000800 */
[----:B------:R-:W-:Y:S01]  /*1c650*/  @!PT LDS RZ, [RZ] ;  /* 0x00000000fffff984 */ /* 0x000fe20000000800 */
[----:B------:R0:W-:Y:S04]  /*1c660*/  @!P1 LDGSTS.E.BYPASS.LTC128B.128 [R8+0x19400], desc[UR56][R2.64], !P3 ;  /* 0x1940000002089fae */ /* 0x0001e8000d901d78 */
[----:B------:R0:W-:Y:S04]  /*1c670*/  @!P1 LDGSTS.E.BYPASS.LTC128B.128 [R8+0x1b400], desc[UR56][R2.64+0x40], !P2 ;  /* 0x1b40004002089fae */ /* 0x0001e8000d101d78 */
[----:B------:R0:W-:Y:S01]  /*1c680*/  @!P1 LDGSTS.E.BYPASS.LTC128B.128 [R8+0x1d400], desc[UR56][R2.64+0x80], !P0 ;  /* 0x1d40008002089fae */ /* 0x0001e2000c101d78 */
[----:B------:R-:W-:Y:S01]  /*1c690*/  IMAD.MOV.U32 R0, RZ, RZ, R14 ;  /* 0x000000ffff007224 */ /* 0x000fe200078e000e */
[----:B------:R-:W-:Y:S06]  /*1c6a0*/  BRA `(.L_x_5418) ;  /* 0xffffffb400147947 */ /* 0x000fec000383ffff */
.L_x_5327:
[----:B0-----:R0:W1:Y:S02]  /*1c6b0*/  SYNCS.PHASECHK.TRANS64.TRYWAIT P0, [R17+URZ+0x2a820], R0 ;  /* 0x02a82000110075a7 */ /* 0x001064000800017f */
[----:B-1----:R-:W-:Y:S05]  /*1c6c0*/  @!P0 NANOSLEEP.SYNCS 0x989680 ;  /* 0x009896800000895d */ /* 0x002fea0003900000 */
[----:B------:R-:W1:Y:S02]  /*1c6d0*/  @!P0 SYNCS.PHASECHK.TRANS64 P0, [R17+URZ+0x2a820], R0 ;  /* 0x02a82000110085a7 */ /* 0x000e64000800007f */
[----:B-1----:R-:W-:Y:S05]  /*1c6e0*/  @!P0 BRA `(.L_x_5327) ;  /* 0xfffffffc00f08947 */ /* 0x002fea000383ffff */
[----:B------:R-:W-:Y:S05]  /*1c6f0*/  BRA `(.L_x_5419) ;  /* 0xffffffb400887947 */ /* 0x000fea000383ffff */
.L_x_5331:
[----:B0-----:R0:W1:Y:S02]  /*1c700*/  SYNCS.PHASECHK.TRANS64.TRYWAIT P0, [R0+URZ+0x2a880], R19 ;  /* 0x02a88013000075a7 */ /* 0x001064000800017f */
[----:B-1----:R-:W-:Y:S05]  /*1c710*/  @!P0 NANOSLEEP.SYNCS 0x989680 ;  /* 0x009896800000895d */ /* 0x002fea0003900000 */
[----:B------:R-:W1:Y:S02]  /*1c720*/  @!P0 SYNCS.PHASECHK.TRANS64 P0, [R0+URZ+0x2a880], R19 ;  /* 0x02a88013000085a7 */ /* 0x000e64000800007f */
[----:B-1----:R-:W-:Y:S05]  /*1c730*/  @!P0 BRA `(.L_x_5331) ;  /* 0xfffffffc00f08947 */ /* 0x002fea000383ffff */
[----:B------:R-:W-:Y:S05]  /*1c740*/  BRA `(.L_x_5420) ;  /* 0xffffffb800447947 */ /* 0x000fea000383ffff */
.L_x_5332:
        /* <DEDUP_REMOVED lines=8> */
.L_x_5422:
[----:B------:R-:W-:Y:S05]  /*1c7d0*/  BSYNC B0 ;  /* 0x0000000000007941 */ /* 0x000fea0003800000 */
.L_x_5421:
        /* <DEDUP_REMOVED lines=9> */
.L_x_5423:
[----:B------:R-:W-:Y:S02]  /*1c870*/  IMAD.MOV.U32 R13, RZ, RZ, R26 ;  /* 0x000000ffff0d7224 */ /* 0x000fe400078e001a */
[----:B------:R-:W-:Y:S02]  /*1c880*/  IMAD.MOV.U32 R12, RZ, RZ, 0x1 ;  /* 0x00000001ff0c7424 */ /* 0x000fe400078e00ff */
[----:B------:R-:W-:-:S07]  /*1c890*/  IMAD.MOV.U32 R2, RZ, RZ, R14 ;  /* 0x000000ffff027224 */ /* 0x000fce00078e000e */
[----:B------:R-:W-:Y:S05]  /*1c8a0*/  WARPSYNC.COLLECTIVE R15, `(.L_x_5424) ;  /* 0x000000000f087348 */ /* 0x000fea0003c00000 */
[----:B------:R0:W1:Y:S02]  /*1c8b0*/  SHFL.IDX P6, R14, R13, R12, R11 ;  /* 0x0000000c0d0e7389 */ /* 0x00006400000c000b */
[----:B01----:R-:W-:Y:S01]  /*1c8c0*/  ENDCOLLECTIVE ;  /* 0x000000000000791b */ /* 0x003fe20003800000 */
.L_x_5424:
        /* <DEDUP_REMOVED lines=13> */
.L_x_5425:
[----:B------:R-:W-:Y:S02]  /*1c9a0*/  IMAD.MOV.U32 R13, RZ, RZ, R26 ;  /* 0x000000ffff0d7224 */ /* 0x000fe400078e001a */
[----:B------:R-:W-:Y:S02]  /*1c9b0*/  IMAD.MOV.U32 R12, RZ, RZ, 0x2 ;  /* 0x00000002ff0c7424 */ /* 0x000fe400078e00ff */
[----:B------:R-:W-:-:S07]  /*1c9c0*/  IMAD.MOV.U32 R2, RZ, RZ, R14 ;  /* 0x000000ffff027224 */ /* 0x000fce00078e000e */
[----:B------:R-:W-:Y:S05]  /*1c9d0*/  WARPSYNC.COLLECTIVE R15, `(.L_x_5426) ;  /* 0x000000000f087348 */ /* 0x000fea0003c00000 */
[----:B------:R0:W1:Y:S02]  /*1c9e0*/  SHFL.IDX P6, R14, R13, R12, R11 ;  /* 0x0000000c0d0e7389 */ /* 0x00006400000c000b */
[----:B01----:R-:W-:Y:S01]  /*1c9f0*/  ENDCOLLECTIVE ;  /* 0x000000000000791b */ /* 0x003fe20003800000 */
.L_x_5426:
        /* <DEDUP_REMOVED lines=13> */
.L_x_5427:
[----:B------:R-:W-:Y:S02]  /*1cad0*/  IMAD.MOV.U32 R13, RZ, RZ, R26 ;  /* 0x000000ffff0d7224 */ /* 0x000fe400078e001a */
[----:B------:R-:W-:Y:S02]  /*1cae0*/  IMAD.MOV.U32 R12, RZ, RZ, 0x3 ;  /* 0x00000003ff0c7424 */ /* 0x000fe400078e00ff */
[----:B------:R-:W-:-:S07]  /*1caf0*/  IMAD.MOV.U32 R2, RZ, RZ, R14 ;  /* 0x000000ffff027224 */ /* 0x000fce00078e000e */
[----:B------:R-:W-:Y:S05]  /*1cb00*/  WARPSYNC.COLLECTIVE R15, `(.L_x_5428) ;  /* 0x000000000f087348 */ /* 0x000fea0003c00000 */
[----:B------:R0:W1:Y:S02]  /*1cb10*/  SHFL.IDX P6, R14, R13, R12, R11 ;  /* 0x0000000c0d0e7389 */ /* 0x00006400000c000b */
[----:B01----:R-:W-:Y:S01]  /*1cb20*/  ENDCOLLECTIVE ;  /* 0x000000000000791b */ /* 0x003fe20003800000 */
.L_x_5428:
        /* <DEDUP_REMOVED lines=13> */
.L_x_5429:
[----:B------:R-:W-:Y:S01]  /*1cc00*/  IMAD.MOV.U32 R2, RZ, RZ, R14 ;  /* 0x000000ffff027224 */ /* 0x000fe200078e000e */
[----:B------:R-:W-:Y:S06]  /*1cc10*/  BRA `(.L_x_5430) ;  /* 0xffffffb400d47947 */ /* 0x000fec000383ffff */
.L_x_5337:
[----:B---3--:R3:W4:Y:S02]  /*1cc20*/  SYNCS.PHASECHK.TRANS64.TRYWAIT P0, [R0+URZ+0x2a840], R19 ;  /* 0x02a84013000075a7 */ /* 0x008724000800017f */
[----:B----4-:R-:W-:Y:S05]  /*1cc30*/  @!P0 NANOSLEEP.SYNCS 0x989680 ;  /* 0x009896800000895d */ /* 0x010fea0003900000 */
[----:B------:R-:W4:Y:S02]  /*1cc40*/  @!P0 SYNCS.PHASECHK.TRANS64 P0, [R0+URZ+0x2a840], R19 ;  /* 0x02a84013000085a7 */ /* 0x000f24000800007f */
[----:B----4-:R-:W-:Y:S05]  /*1cc50*/  @!P0 BRA `(.L_x_5337) ;  /* 0xfffffffc00f08947 */ /* 0x010fea000383ffff */
[----:B------:R-:W-:Y:S05]  /*1cc60*/  BRA `(.L_x_5431) ;  /* 0xffffffb8002c7947 */ /* 0x000fea000383ffff */
.L_x_5338:
        /* <DEDUP_REMOVED lines=8> */
.L_x_5433:
[----:B------:R-:W-:Y:S05]  /*1ccf0*/  BSYNC B0 ;  /* 0x0000000000007941 */ /* 0x000fea0003800000 */
.L_x_5432:
        /* <DEDUP_REMOVED lines=8> */
.L_x_5434:
[----:B------:R-:W-:Y:S02]  /*1cd80*/  IMAD.MOV.U32 R13, RZ, RZ, R8 ;  /* 0x000000ffff0d7224 */ /* 0x000fe400078e0008 */
[----:B------:R-:W-:Y:S02]  /*1cd90*/  IMAD.MOV.U32 R12, RZ, RZ, 0x1 ;  /* 0x00000001ff0c7424 */ /* 0x000fe400078e00ff */
[----:B------:R-:W-:-:S07]  /*1cda0*/  IMAD.MOV.U32 R2, RZ, RZ, R14 ;  /* 0x000000ffff027224 */ /* 0x000fce00078e000e */
[----:B------:R-:W-:Y:S05]  /*1cdb0*/  WARPSYNC.COLLECTIVE R15, `(.L_x_5435) ;  /* 0x000000000f087348 */ /* 0x000fea0003c00000 */
[----:B------:R0:W1:Y:S02]  /*1cdc0*/  SHFL.IDX P6, R14, R13, R12, R11 ;  /* 0x0000000c0d0e7389 */ /* 0x00006400000c000b */
[----:B01----:R-:W-:Y:S01]  /*1cdd0*/  ENDCOLLECTIVE ;  /* 0x000000000000791b */ /* 0x003fe20003800000 */
.L_x_5435:
        /* <DEDUP_REMOVED lines=13> */
.L_x_5436:
[----:B------:R-:W-:Y:S02]  /*1ceb0*/  IMAD.MOV.U32 R13, RZ, RZ, R8 ;  /* 0x000000ffff0d7224 */ /* 0x000fe400078e0008 */
[----:B------:R-:W-:Y:S02]  /*1cec0*/  IMAD.MOV.U32 R12, RZ, RZ, 0x2 ;  /* 0x00000002ff0c7424 */ /* 0x000fe400078e00ff */
[----:B------:R-:W-:-:S07]  /*1ced0*/  IMAD.MOV.U32 R2, RZ, RZ, R14 ;  /* 0x000000ffff027224 */ /* 0x000fce00078e000e */
[----:B------:R-:W-:Y:S05]  /*1cee0*/  WARPSYNC.COLLECTIVE R15, `(.L_x_5437) ;  /* 0x000000000f087348 */ /* 0x000fea0003c00000 */
[----:B------:R0:W1:Y:S02]  /*1cef0*/  SHFL.IDX P6, R14, R13, R12, R11 ;  /* 0x0000000c0d0e7389 */ /* 0x00006400000c000b */
[----:B01----:R-:W-:Y:S01]  /*1cf00*/  ENDCOLLECTIVE ;  /* 0x000000000000791b */ /* 0x003fe20003800000 */
.L_x_5437:
        /* <DEDUP_REMOVED lines=13> */
.L_x_5438:
[----:B------:R-:W-:Y:S02]  /*1cfe0*/  IMAD.MOV.U32 R13, RZ, RZ, R8 ;  /* 0x000000ffff0d7224 */ /* 0x000fe400078e0008 */
[----:B------:R-:W-:Y:S02]  /*1cff0*/  IMAD.MOV.U32 R12, RZ, RZ, 0x3 ;  /* 0x00000003ff0c7424 */ /* 0x000fe400078e00ff */
[----:B------:R-:W-:-:S07]  /*1d000*/  IMAD.MOV.U32 R2, RZ, RZ, R14 ;  /* 0x000000ffff027224 */ /* 0x000fce00078e000e */
[----:B------:R-:W-:Y:S05]  /*1d010*/  WARPSYNC.COLLECTIVE R15, `(.L_x_5439) ;  /* 0x000000000f087348 */ /* 0x000fea0003c00000 */
[----:B------:R0:W1:Y:S02]  /*1d020*/  SHFL.IDX P6, R14, R13, R12, R11 ;  /* 0x0000000c0d0e7389 */ /* 0x00006400000c000b */
[----:B01----:R-:W-:Y:S01]  /*1d030*/  ENDCOLLECTIVE ;  /* 0x000000000000791b */ /* 0x003fe20003800000 */
.L_x_5439:
        /* <DEDUP_REMOVED lines=13> */
.L_x_5440:
[----:B------:R-:W-:Y:S01]  /*1d110*/  IMAD.MOV.U32 R2, RZ, RZ, R14 ;  /* 0x000000ffff027224 */ /* 0x000fe200078e000e */
[----:B------:R-:W-:Y:S06]  /*1d120*/  BRA `(.L_x_5441) ;  /* 0xffffffb400b87947 */ /* 0x000fec000383ffff */
.L_x_5343:
[----:B0-----:R0:W2:Y:S02]  /*1d130*/  SYNCS.PHASECHK.TRANS64.TRYWAIT P2, [R0+URZ+0x2a870], R2 ;  /* 0x02a87002000075a7 */ /* 0x0010a4000804017f */
[----:B--2---:R-:W-:Y:S05]  /*1d140*/  @!P2 NANOSLEEP.SYNCS 0x989680 ;  /* 0x009896800000a95d */ /* 0x004fea0003900000 */
[----:B------:R-:W2:Y:S02]  /*1d150*/  @!P2 SYNCS.PHASECHK.TRANS64 P2, [R0+URZ+0x2a870], R2 ;  /* 0x02a870020000a5a7 */ /* 0x000ea4000804007f */
[----:B--2---:R-:W-:Y:S05]  /*1d160*/  @!P2 BRA `(.L_x_5343) ;  /* 0xfffffffc00f0a947 */ /* 0x004fea000383ffff */
[----:B------:R-:W-:Y:S05]  /*1d170*/  BRA `(.L_x_5442) ;  /* 0xffffffb800247947 */ /* 0x000fea000383ffff */
.L_x_5345:
[----:B0-----:R0:W2:Y:S02]  /*1d180*/  SYNCS.PHASECHK.TRANS64.TRYWAIT P2, [R0+URZ+0x2a860], R3 ;  /* 0x02a86003000075a7 */ /* 0x0010a4000804017f */
[----:B--2---:R-:W-:Y:S05]  /*1d190*/  @!P2 NANOSLEEP.SYNCS 0x989680 ;  /* 0x009896800000a95d */ /* 0x004fea0003900000 */
[----:B------:R-:W2:Y:S02]  /*1d1a0*/  @!P2 SYNCS.PHASECHK.TRANS64 P2, [R0+URZ+0x2a860], R3 ;  /* 0x02a860030000a5a7 */ /* 0x000ea4000804007f */
[----:B--2---:R-:W-:Y:S05]  /*1d1b0*/  @!P2 BRA `(.L_x_5345) ;  /* 0xfffffffc00f0a947 */ /* 0x004fea000383ffff */
[----:B------:R-:W-:Y:S05]  /*1d1c0*/  BRA `(.L_x_5443) ;  /* 0xffffffb800347947 */ /* 0x000fea000383ffff */
.L_x_5353:
[----:B0-----:R0:W2:Y:S02]  /*1d1d0*/  SYNCS.PHASECHK.TRANS64.TRYWAIT P1, [R0+URZ+0x2a870], R3 ;  /* 0x02a87003000075a7 */ /* 0x0010a4000802017f */
[----:B--2---:R-:W-:Y:S05]  /*1d1e0*/  @!P1 NANOSLEEP.SYNCS 0x989680 ;  /* 0x009896800000995d */ /* 0x004fea0003900000 */
[----:B------:R-:W2:Y:S02]  /*1d1f0*/  @!P1 SYNCS.PHASECHK.TRANS64 P1, [R0+URZ+0x2a870], R3 ;  /* 0x02a87003000095a7 */ /* 0x000ea4000802007f */
[----:B--2---:R-:W-:Y:S05]  /*1d200*/  @!P1 BRA `(.L_x_5353) ;  /* 0xfffffffc00f09947 */ /* 0x004fea000383ffff */
[----:B------:R-:W-:Y:S05]  /*1d210*/  BRA `(.L_x_5444) ;  /* 0xffffffc000807947 */ /* 0x000fea000383ffff */
.L_x_5355:
[----:B0-----:R0:W2:Y:S02]  /*1d220*/  SYNCS.PHASECHK.TRANS64.TRYWAIT P1, [R0+URZ+0x2a860], R3 ;  /* 0x02a86003000075a7 */ /* 0x0010a4000802017f */
[----:B--2---:R-:W-:Y:S05]  /*1d230*/  @!P1 NANOSLEEP.SYNCS 0x989680 ;  /* 0x009896800000995d */ /* 0x004fea0003900000 */
[----:B------:R-:W2:Y:S02]  /*1d240*/  @!P1 SYNCS.PHASECHK.TRANS64 P1, [R0+URZ+0x2a860], R3 ;  /* 0x02a86003000095a7 */ /* 0x000ea4000802007f */
[----:B--2---:R-:W-:Y:S05]  /*1d250*/  @!P1 BRA `(.L_x_5355) ;  /* 0xfffffffc00f09947 */ /* 0x004fea000383ffff */
[----:B------:R-:W-:Y:S05]  /*1d260*/  BRA `(.L_x_5445) ;  /* 0xffffffc0008c7947 */ /* 0x000fea000383ffff */
.L_x_5369:
[----:B0-----:R0:W2:Y:S02]  /*1d270*/  SYNCS.PHASECHK.TRANS64.TRYWAIT P0, [R7+URZ+0x2a820], R0 ;  /* 0x02a82000070075a7 */ /* 0x0010a4000800017f */
[----:B--2---:R-:W-:Y:S05]  /*1d280*/  @!P0 NANOSLEEP.SYNCS 0x989680 ;  /* 0x009896800000895d */ /* 0x004fea0003900000 */
[----:B------:R-:W2:Y:S02]  /*1d290*/  @!P0 SYNCS.PHASECHK.TRANS64 P0, [R7+URZ+0x2a820], R0 ;  /* 0x02a82000070085a7 */ /* 0x000ea4000800007f */
[----:B--2---:R-:W-:Y:S05]  /*1d2a0*/  @!P0 BRA `(.L_x_5369) ;  /* 0xfffffffc00f08947 */ /* 0x004fea000383ffff */
[----:B------:R-:W-:Y:S05]  /*1d2b0*/  BRA `(.L_x_5446) ;  /* 0xffffffd800987947 */ /* 0x000fea000383ffff */
.L_x_5370:
        /* <DEDUP_REMOVED lines=11> */
.L_x_5448:
[----:B------:R-:W-:Y:S05]  /*1d370*/  BSYNC B0 ;  /* 0x0000000000007941 */ /* 0x000fea0003800000 */
.L_x_5447:
[----:B------:R-:W-:Y:S05]  /*1d380*/  BRA `(.L_x_5449) ;  /* 0xffffffd800807947 */ /* 0x000fea000383ffff */
.L_x_5373:
[----:B------:R-:W-:Y:S01]  /*1d390*/  BSSY B1, `(.L_x_5450) ;  /* 0x0000006000017945 */ /* 0x000fe20003800000 */
[----:B------:R-:W-:-:S07]  /*1d3a0*/  IMAD.MOV.U32 R15, RZ, RZ, -0x1 ;  /* 0xffffffffff0f7424 */ /* 0x000fce00078e00ff */
[----:B01----:R-:W-:Y:S05]  /*1d3b0*/  WARPSYNC.COLLECTIVE R15, `(.L_x_5451) ;  /* 0x000000000f0c7348 */ /* 0x003fea0003c00000 */
[----:B------:R-:W-:Y:S02]  /*1d3c0*/  ELECT P6, UR62, PT ;  /* 0x00000000003e782f */ /* 0x000fe400038c0000 */
[----:B------:R-:W-:Y:S01]  /*1d3d0*/  MOV R14, UR62 ;  /* 0x0000003e000e7c02 */ /* 0x000fe20008000f00 */
[----:B01----:R-:W-:Y:S10]  /*1d3e0*/  ENDCOLLECTIVE ;  /* 0x000000000000791b */ /* 0x003ff40003800000 */
.L_x_5451:
[----:B------:R-:W-:Y:S05]  /*1d3f0*/  BSYNC B1 ;  /* 0x0000000000017941 */ /* 0x000fea0003800000 */
.L_x_5450:
[----:B------:R-:W-:Y:S05]  /*1d400*/  BRA `(.L_x_5452) ;  /* 0xffffffd800787947 */ /* 0x000fea000383ffff */
.L_x_5375:
[----:B0-----:R0:W2:Y:S02]  /*1d410*/  SYNCS.PHASECHK.TRANS64.TRYWAIT P1, [R5+URZ+0x2a840], R0 ;  /* 0x02a84000050075a7 */ /* 0x0010a4000802017f */
[----:B--2---:R-:W-:Y:S05]  /*1d420*/  @!P1 NANOSLEEP.SYNCS 0x989680 ;  /* 0x009896800000995d */ /* 0x004fea0003900000 */
[----:B------:R-:W2:Y:S02]  /*1d430*/  @!P1 SYNCS.PHASECHK.TRANS64 P1, [R5+URZ+0x2a840], R0 ;  /* 0x02a84000050095a7 */ /* 0x000ea4000802007f */
[----:B--2---:R-:W-:Y:S05]  /*1d440*/  @!P1 BRA `(.L_x_5375) ;  /* 0xfffffffc00f09947 */ /* 0x004fea000383ffff */
[----:B------:R-:W-:Y:S05]  /*1d450*/  BRA `(.L_x_5453) ;  /* 0xffffffd800987947 */ /* 0x000fea000383ffff */
.L_x_5377:
[----:B--2---:R2:W3:Y:S02]  /*1d460*/  SYNCS.PHASECHK.TRANS64.TRYWAIT P1, [R3+URZ+0x2a840], R2 ;  /* 0x02a84002030075a7 */ /* 0x0044e4000802017f */
[----:B---3--:R-:W-:Y:S05]  /*1d470*/  @!P1 NANOSLEEP.SYNCS 0x989680 ;  /* 0x009896800000995d */ /* 0x008fea0003900000 */
[----:B------:R-:W3:Y:S02]  /*1d480*/  @!P1 SYNCS.PHASECHK.TRANS64 P1, [R3+URZ+0x2a840], R2 ;  /* 0x02a84002030095a7 */ /* 0x000ee4000802007f */
[----:B---3--:R-:W-:Y:S05]  /*1d490*/  @!P1 BRA `(.L_x_5377) ;  /* 0xfffffffc00f09947 */ /* 0x008fea000383ffff */
[----:B------:R-:W-:Y:S05]  /*1d4a0*/  BRA `(.L_x_5454) ;  /* 0xffffffd800a47947 */ /* 0x000fea000383ffff */
.L_x_5379:
[----:B---3--:R3:W4:Y:S02]  /*1d4b0*/  SYNCS.PHASECHK.TRANS64.TRYWAIT P1, [R5+URZ+0x2a860], R0 ;  /* 0x02a86000050075a7 */ /* 0x008724000802017f */
[----:B----4-:R-:W-:Y:S05]  /*1d4c0*/  @!P1 NANOSLEEP.SYNCS 0x989680 ;  /* 0x009896800000995d */ /* 0x010fea0003900000 */
[----:B------:R-:W4:Y:S02]  /*1d4d0*/  @!P1 SYNCS.PHASECHK.TRANS64 P1, [R5+URZ+0x2a860], R0 ;  /* 0x02a86000050095a7 */ /* 0x000f24000802007f */
[----:B----4-:R-:W-:Y:S05]  /*1d4e0*/  @!P1 BRA `(.L_x_5379) ;  /* 0xfffffffc00f09947 */ /* 0x010fea000383ffff */
[----:B------:R-:W-:Y:S05]  /*1d4f0*/  BRA `(.L_x_5455) ;  /* 0xffffffd800a07947 */ /* 0x000fea000383ffff */
.L_x_5381:
[----:B----4-:R4:W0:Y:S02]  /*1d500*/  SYNCS.PHASECHK.TRANS64.TRYWAIT P1, [R3+URZ+0x2a860], R2 ;  /* 0x02a86002030075a7 */ /* 0x010824000802017f */
[----:B0-----:R-:W-:Y:S05]  /*1d510*/  @!P1 NANOSLEEP.SYNCS 0x989680 ;  /* 0x009896800000995d */ /* 0x001fea0003900000 */
[----:B------:R-:W0:Y:S02]  /*1d520*/  @!P1 SYNCS.PHASECHK.TRANS64 P1, [R3+URZ+0x2a860], R2 ;  /* 0x02a86002030095a7 */ /* 0x000e24000802007f */
[----:B0-----:R-:W-:Y:S05]  /*1d530*/  @!P1 BRA `(.L_x_5381) ;  /* 0xfffffffc00f09947 */ /* 0x001fea000383ffff */
[----:B------:R-:W-:Y:S05]  /*1d540*/  BRA `(.L_x_5456) ;  /* 0xffffffd8009c7947 */ /* 0x000fea000383ffff */
.L_x_5383:
[----:B------:R0:W0:Y:S02]  /*1d550*/  SYNCS.PHASECHK.TRANS64.TRYWAIT P1, [R5+URZ+0x2a880], R0 ;  /* 0x02a88000050075a7 */ /* 0x000024000802017f */
[----:B0-----:R-:W-:Y:S05]  /*1d560*/  @!P1 NANOSLEEP.SYNCS 0x989680 ;  /* 0x009896800000995d */ /* 0x001fea0003900000 */
[----:B------:R-:W0:Y:S02]  /*1d570*/  @!P1 SYNCS.PHASECHK.TRANS64 P1, [R5+URZ+0x2a880], R0 ;  /* 0x02a88000050095a7 */ /* 0x000e24000802007f */
[----:B0-----:R-:W-:Y:S05]  /*1d580*/  @!P1 BRA `(.L_x_5383) ;  /* 0xfffffffc00f09947 */ /* 0x001fea000383ffff */
[----:B------:R-:W-:Y:S05]  /*1d590*/  BRA `(.L_x_5457) ;  /* 0xffffffd800987947 */ /* 0x000fea000383ffff */
.L_x_5458:
        /* <DEDUP_REMOVED lines=14> */
.L_x_16279:


//--------------------- .text._ZN7cutlass13device_kernelIN5flash11enable_sm90INS1_16FlashAttnFwdSm90INS1_25CollectiveMainloopFwdSm90ILi2EN4cute5tupleIJNS5_1CILi1EEES8_S8_EEENS6_IJNS7_ILi128EEESA_NS7_ILi192EEEEEELi192ENS_12float_e4m3_tEfNS_4arch4Sm90ELb0ELb1ELb0ELb1ELb1ELb1ELb0ELb1ELb1ELb1ELb1ELb0EEENS1_21CollectiveEpilogueFwdINS6_IJSA_SB_SA_EEES9_NS_10bfloat16_tESF_Li256ELb1ELb1ELb1ELb1EEENS1_36VarlenDynamicPersistentTileSchedulerILi128ELi128ELi256ELi128ELb1ELb1ELb1ELb1ELb0ELb1EEEEEEEEEvNT_6ParamsE --------------------------
	.section	.text._ZN7cutlass13device_kernelIN5flash11enable_sm90INS1_16FlashAttnFwdSm90INS1_25CollectiveMainloopFwdSm90ILi2EN4cute5tupleIJNS5_1CILi1EEES8_S8_EEENS6_IJNS7_ILi128EEESA_NS7_ILi192EEEEEELi192ENS_12float_e4m3_tEfNS_4arch4Sm90ELb0ELb1ELb0ELb1ELb1ELb1ELb0ELb1ELb1ELb1ELb1ELb0EEENS1_21CollectiveEpilogueFwdINS6_IJSA_SB_SA_EEES9_NS_10bfloat16_tESF_Li256ELb1ELb1ELb1ELb1EEENS1_36VarlenDynamicPersistentTileSchedulerILi128ELi128ELi256ELi128ELb1ELb1ELb1ELb1ELb0ELb1EEEEEEEEEvNT_6ParamsE,"ax",@progbits
	.align	128
.text._ZN7cutlass13device_kernelIN5flash11enable_sm90INS1_16FlashAttnFwdSm90INS1_25CollectiveMainloopFwdSm90ILi2EN4cute5tupleIJNS5_1CILi1EEES8_S8_EEENS6_IJNS7_ILi128EEESA_NS7_ILi192EEEEEELi192ENS_12float_e4m3_tEfNS_4arch4Sm90ELb0ELb1ELb0ELb1ELb1ELb1ELb0ELb1ELb1ELb1ELb1ELb0EEENS1_21CollectiveEpilogueFwdINS6_IJSA_SB_SA_EEES9_NS_10bfloat16_tESF_Li256ELb1ELb1ELb1ELb1EEENS1_36VarlenDynamicPersistentTileSchedulerILi128ELi128ELi256ELi128ELb1ELb1ELb1ELb1ELb0ELb1EEEEEEEEEvNT_6ParamsE:
        .type           _ZN7cutlass13device_kernelIN5flash11enable_sm90INS1_16FlashAttnFwdSm90INS1_25CollectiveMainloopFwdSm90ILi2EN4cute5tupleIJNS5_1CILi1EEES8_S8_EEENS6_IJNS7_ILi128EEESA_NS7_ILi192EEEEEELi192ENS_12float_e4m3_tEfNS_4arch4Sm90ELb0ELb1ELb0ELb1ELb1ELb1ELb0ELb1ELb1ELb1ELb1ELb0EEENS1_21CollectiveEpilogueFwdINS6_IJSA_SB_SA_EEES9_NS_10bfloat16_tESF_Li256ELb1ELb1ELb1ELb1EEENS1_36VarlenDynamicPersistentTileSchedulerILi128ELi128ELi256ELi128ELb1ELb1ELb1ELb1ELb0ELb1EEEEEEEEEvNT_6ParamsE,@function
        .size           _ZN7cutlass13device_kernelIN5flash11enable_sm90INS1_16FlashAttnFwdSm90INS1_25CollectiveMainloopFwdSm90ILi2EN4cute5tupleIJNS5_1CILi1EEES8_S8_EEENS6_IJNS7_ILi128EEESA_NS7_ILi192EEEEEELi192ENS_12float_e4m3_tEfNS_4arch4Sm90ELb0ELb1ELb0ELb1ELb1ELb1ELb0ELb1ELb1ELb1ELb1ELb0EEENS1_21CollectiveEpilogueFwdINS6_IJSA_SB_SA_EEES9_NS_10bfloat16_tESF_Li256ELb1ELb1ELb1ELb1EEENS1_36VarlenDynamicPersistentTileSchedulerILi128ELi128ELi256ELi128ELb1ELb1ELb1ELb1ELb0ELb1EEEEEEEEEvNT_6ParamsE,(.L_x_16280 - _ZN7cutlass13device_kernelIN5flash11enable_sm90INS1_16FlashAttnFwdSm90INS1_25CollectiveMainloopFwdSm90ILi2EN4cute5tupleIJNS5_1CILi1EEES8_S8_EEENS6_IJNS7_ILi128EEESA_NS7_ILi192EEEEEELi192ENS_12float_e4m3_tEfNS_4arch4Sm90ELb0ELb1ELb0ELb1ELb1ELb1ELb0ELb1ELb1ELb1ELb1ELb0EEENS1_21CollectiveEpilogueFwdINS6_IJSA_SB_SA_EEES9_NS_10bfloat16_tESF_Li256ELb1ELb1ELb1ELb1EEENS1_36VarlenDynamicPersistentTileSchedulerILi128ELi128ELi256ELi128ELb1ELb1ELb1ELb1ELb0ELb1EEEEEEEEEvNT_6ParamsE)
        .other          _ZN7cutlass13device_kernelIN5flash11enable_sm90INS1_16FlashAttnFwdSm90INS1_25CollectiveMainloopFwdSm90ILi2EN4cute5tupleIJNS5_1CILi1EEES8_S8_EEENS6_IJNS7_ILi128EEESA_NS7_ILi192EEEEEELi192ENS_12float_e4m3_tEfNS_4arch4Sm90ELb0ELb1ELb0ELb1ELb1ELb1ELb0ELb1ELb1ELb1ELb1ELb0EEENS1_21CollectiveEpilogueFwdINS6_IJSA_SB_SA_EEES9_NS_10bfloat16_tESF_Li256ELb1ELb1ELb1ELb1EEENS1_36VarlenDynamicPersistentTileSchedulerILi128ELi128ELi256ELi128ELb1ELb1ELb1ELb1ELb0ELb1EEEEEEEEEvNT_6ParamsE,@"STO_CUDA_ENTRY STV_DEFAULT"
_ZN7cutlass13device_kernelIN5flash11enable_sm90INS1_16FlashAttnFwdSm90INS1_25CollectiveMainloopFwdSm90ILi2EN4cute5tupleIJNS5_1CILi1EEES8_S8_EEENS6_IJNS7_ILi128EEESA_NS7_ILi192EEEEEELi192ENS_12float_e4m3_tEfNS_4arch4Sm90ELb0ELb1ELb0ELb1ELb1ELb1ELb0ELb1ELb1ELb1ELb1ELb0EEENS1_21CollectiveEpilogueFwdINS6_IJSA_SB_SA_EEES9_NS_10bfloat16_tESF_Li256ELb1ELb1ELb1ELb1EEENS1_36VarlenDynamicPersistentTileSchedulerILi128ELi128ELi256ELi128ELb1ELb1ELb1ELb1ELb0ELb1EEEEEEEEEvNT_6ParamsE:
        /* <DEDUP_REMOVED lines=18> */
.L_x_5460:
[----:B------:R-:W-:Y:S05]  /*0120*/  BSYNC B0 ;  /* 0x0000000000007941 */ /* 0x000fea0003800000 */
.L_x_5459:
        /* <DEDUP_REMOVED lines=41> */
.L_x_5461:
        /* <DEDUP_REMOVED lines=22> */
.L_x_5462:
        /* <DEDUP_REMOVED lines=18> */
.L_x_5463:
        /* <DEDUP_REMOVED lines=22> */
.L_x_5464:
        /* <DEDUP_REMOVED lines=23> */
.L_x_5465:
        /* <DEDUP_REMOVED lines=8> */
.L_x_5468:
        /* <DEDUP_REMOVED lines=22> */
[----:B------:R-:W-:Y:S01]  /*0af0*/  R2UR UR39, R16 ;  /* 0x00000000102772ca */ /* 0x000fe200000e0000 */
[----:B------:R-:W-:Y:S01]  /*0b00*/  IMAD.MOV.U32 R23, RZ, RZ, RZ ;  /* 0x000000ffff177224 */ /* 0x000fe200078e00ff */
[----:B------:R-:W-:Y:S01]  /*0b10*/  ULOP3.LUT UR40, UR36, 0x1, URZ, 0xfc, !UPT ;  /* 0x0000000124287892 */ /* 0x000fe2000f8efc3f */
[----:B------:R-:W-:Y:S01]  /*0b20*/  IMAD.MOV.U32 R210, RZ, RZ, RZ ;  /* 0x000000ffffd27224 */ /* 0x000fe200078e00ff */
[----:B------:R-:W-:Y:S01]  /*0b30*/  UMOV UR37, URZ ;  /* 0x0000003f00257c82 */ /* 0x000fe20008000000 */
[----:B------:R-:W-:Y:S02]  /*0b40*/  IMAD.MOV.U32 R200, RZ, RZ, RZ ;  /* 0x000000ffffc87224 */ /* 0x000fe400078e00ff */
[----:B------:R-:W-:-:S06]  /*0b50*/  IMAD.MOV.U32 R17, RZ, RZ, RZ ;  /* 0x000000ffff117224 */ /* 0x000fcc00078e00ff */
[----:B------:R-:W-:Y:S01]  /*0b60*/  UIADD3 UR39, UR39, 0x18400, URZ ;  /* 0x0001840027277890 */ /* 0x000fe2000fffe03f */
[----:B0-----:R-:W-:-:S05]  /*0b70*/  VIADD R0, R0, 0xffffff80 ;  /* 0xffffff8000007836 */ /* 0x001fca0000000000 */
[----:B------:R-:W-:Y:S02]  /*0b80*/  SHF.R.S32.HI R3, RZ, 0x1f, R0 ;  /* 0x0000001fff037819 */ /* 0x000fe40000011400 */
[-C--:B------:R-:W-:Y:S02]  /*0b90*/  LEA.HI R4, R0, R0.reuse, RZ, 0x1 ;  /* 0x0000000000047211 */ /* 0x080fe400078f08ff */
[CC--:B------:R-:W-:Y:S02]  /*0ba0*/  LEA.HI R7, R3.reuse, R0.reuse, RZ, 0x5 ;  /* 0x0000000003077211 */ /* 0x0c0fe400078f28ff */
[CC--:B------:R-:W-:Y:S02]  /*0bb0*/  LEA.HI R6, R3.reuse, R0.reuse, RZ, 0x4 ;  /* 0x0000000003067211 */ /* 0x0c0fe400078f20ff */
[----:B------:R-:W-:Y:S01]  /*0bc0*/  LEA.HI R2, R3, R0, RZ, 0x7 ;  /* 0x0000000003027211 */ /* 0x000fe200078f38ff */
[----:B------:R-:W-:Y:S01]  /*0bd0*/  IMAD.SHL.U32 R8, R7, 0x20, RZ ;  /* 0x0000002007087824 */ /* 0x000fe200078e00ff */
[----:B------:R-:W-:-:S02]  /*0be0*/  LOP3.LUT R7, R6, 0x3fffff0, RZ, 0xc0, !PT ;  /* 0x03fffff006077812 */ /* 0x000fc400078ec0ff */
[----:B------:R-:W-:Y:S02]  /*0bf0*/  LOP3.LUT R9, R2, 0xffffff80, RZ, 0xc0, !PT ;  /* 0xffffff8002097812 */ /* 0x000fe400078ec0ff */
[----:B------:R-:W-:Y:S01]  /*0c00*/  LEA.HI R5, R3, R0, RZ, 0x2 ;  /* 0x0000000003057211 */ /* 0x000fe200078f10ff */
[----:B------:R-:W-:Y:S01]  /*0c10*/  IMAD.IADD R7, R0, 0x1, -R7 ;  /* 0x0000000100077824 */ /* 0x000fe200078e0a07 */
[----:B------:R-:W-:Y:S01]  /*0c20*/  LOP3.LUT R8, R8, 0xfffffc00, RZ, 0xc0, !PT ;  /* 0xfffffc0008087812 */ /* 0x000fe200078ec0ff */
[----:B------:R-:W-:Y:S01]  /*0c30*/  IMAD.IADD R14, R0, 0x1, -R9 ;  /* 0x00000001000e7824 */ /* 0x000fe200078e0a09 */
[----:B------:R-:W-:Y:S02]  /*0c40*/  LOP3.LUT R3, R4, 0xfffffffe, RZ, 0xc0, !PT ;  /* 0xfffffffe04037812 */ /* 0x000fe400078ec0ff */
[----:B------:R-:W-:Y:S01]  /*0c50*/  LOP3.LUT R11, R5, 0xfffffffc, RZ, 0xc0, !PT ;  /* 0xfffffffc050b7812 */ /* 0x000fe200078ec0ff */
[----:B------:R-:W-:Y:S01]  /*0c60*/  IMAD R9, R7, 0x40, R8 ;  /* 0x0000004007097824 */ /* 0x000fe200078e0208 */
[----:B------:R-:W-:Y:S01]  /*0c70*/  SHF.R.S32.HI R7, RZ, 0x4, R6 ;  /* 0x00000004ff077819 */ /* 0x000fe20000011406 */
[C---:B------:R-:W-:Y:S01]  /*0c80*/  IMAD.IADD R18, R0.reuse, 0x1, -R3 ;  /* 0x0000000100127824 */ /* 0x040fe200078e0a03 */
[----:B------:R-:W-:Y:S01]  /*0c90*/  SHF.R.S32.HI R3, RZ, 0x7, R2 ;  /* 0x00000007ff037819 */ /* 0x000fe20000011402 */
[----:B------:R-:W-:Y:S01]  /*0ca0*/  IMAD.IADD R11, R0, 0x1, -R11 ;  /* 0x00000001000b7824 */ /* 0x000fe200078e0a0b */
[----:B------:R-:W-:Y:S01]  /*0cb0*/  SHF.R.S32.HI R211, RZ, 0x1, R4 ;  /* 0x00000001ffd37819 */ /* 0x000fe20000011404 */
[----:B------:R-:W-:Y:S01]  /*0cc0*/  IMAD.SHL.U32 R206, R18, 0x8, RZ ;  /* 0x0000000812ce7824 */ /* 0x000fe200078e00ff */
[--C-:B------:R-:W-:Y:S01]  /*0cd0*/  SHF.R.S32.HI R0, RZ, 0x2, R5.reuse ;  /* 0x00000002ff007819 */ /* 0x100fe20000011405 */
[----:B------:R-:W-:Y:S01]  /*0ce0*/  STL [R1+0x30], R14 ;  /* 0x0000300e01007387 */ /* 0x000fe20000100800 */
[----:B------:R-:W-:Y:S01]  /*0cf0*/  LEA.HI R6, R6, R7, RZ, 0x1 ;  /* 0x0000000706067211 */ /* 0x000fe200078f08ff */
[C---:B------:R-:W-:Y:S01]  /*0d00*/  VIADD R228, R206.reuse, 0x20 ;  /* 0x00000020cee47836 */ /* 0x040fe20000000000 */
[----:B------:R-:W-:Y:S01]  /*0d10*/  SHF.R.S32.HI R5, RZ, 0x1f, R5 ;  /* 0x0000001fff057819 */ /* 0x000fe20000011405 */
[----:B------:R-:W-:Y:S01]  /*0d20*/  VIADD R223, R206, 0x40 ;  /* 0x00000040cedf7836 */ /* 0x000fe20000000000 */
[----:B------:R-:W-:Y:S01]  /*0d30*/  LEA.HI R2, R2, R3, RZ, 0x1 ;  /* 0x0000000302027211 */ /* 0x000fe200078f08ff */
[----:B------:R-:W-:Y:S01]  /*0d40*/  IMAD.IADD R8, R206, 0x1, R228 ;  /* 0x00000001ce087824 */ /* 0x000fe200078e02e4 */
[----:B------:R-:W-:Y:S01]  /*0d50*/  LEA.HI R4, R4, R211, RZ, 0x1 ;  /* 0x000000d304047211 */ /* 0x000fe200078f08ff */
[----:B------:R-:W-:Y:S01]  /*0d60*/  IMAD.SHL.U32 R18, R18, 0x10, RZ ;  /* 0x0000001012127824 */ /* 0x000fe200078e00ff */
[----:B------:R-:W-:Y:S01]  /*0d70*/  LOP3.LUT R6, R6, 0x1ffffffe, RZ, 0xc0, !PT ;  /* 0x1ffffffe06067812 */ /* 0x000fe200078ec0ff */
[----:B------:R-:W-:Y:S01]  /*0d80*/  VIADD R222, R206, 0x10 ;  /* 0x00000010cede7836 */ /* 0x000fe20000000000 */
[----:B------:R-:W-:Y:S01]  /*0d90*/  LEA.HI R5, R5, R0, RZ, 0x2 ;  /* 0x0000000005057211 */ /* 0x000fe200078f10ff */
[----:B------:R-:W-:Y:S01]  /*0da0*/  VIADD R208, R18, 0x60 ;  /* 0x0000006012d07836 */ /* 0x000fe20000000000 */
[----:B------:R-:W-:Y:S01]  /*0db0*/  LOP3.LUT R2, R2, 0x3fffffe, RZ, 0xc0, !PT ;  /* 0x03fffffe02027812 */ /* 0x000fe200078ec0ff */
[----:B------:R-:W-:Y:S01]  /*0dc0*/  IMAD.IADD R6, R7, 0x1, -R6 ;  /* 0x0000000107067824 */ /* 0x000fe200078e0a06 */
[----:B------:R-:W-:Y:S01]  /*0dd0*/  LOP3.LUT R4, R4, 0x3fffffe, RZ, 0xc0, !PT ;  /* 0x03fffffe04047812 */ /* 0x000fe200078ec0ff */
[----:B------:R-:W-:Y:S01]  /*0de0*/  VIADD R205, R18, 0x80 ;  /* 0x0000008012cd7836 */ /* 0x000fe20000000000 */
[----:B------:R-:W-:Y:S01]  /*0df0*/  LOP3.LUT R5, R5, 0xfffffffc, RZ, 0xc0, !PT ;  /* 0xfffffffc05057812 */ /* 0x000fe200078ec0ff */
[----:B------:R-:W-:Y:S01]  /*0e00*/  IMAD.IADD R2, R3, 0x1, -R2 ;  /* 0x0000000103027824 */ /* 0x000fe200078e0a02 */
[----:B------:R-:W-:Y:S01]  /*0e10*/  SHF.R.S32.HI R13, RZ, 0x1f, R8 ;  /* 0x0000001fff0d7819 */ /* 0x000fe20000011408 */
[----:B------:R-:W-:Y:S01]  /*0e20*/  IMAD.IADD R4, R211, 0x1, -R4 ;  /* 0x00000001d3047824 */ /* 0x000fe200078e0a04 */
[----:B------:R-:W-:Y:S01]  /*0e30*/  SHF.R.S32.HI R19, RZ, 0x1f, R18 ;  /* 0x0000001fff137819 */ /* 0x000fe20000011412 */
[----:B------:R-:W-:Y:S01]  /*0e40*/  IMAD R3, R6, 0x8, R9 ;  /* 0x0000000806037824 */ /* 0x000fe200078e0209 */
[-C--:B------:R-:W-:Y:S01]  /*0e50*/  LEA.HI R10, R13, R8.reuse, RZ, 0x4 ;  /* 0x000000080d0a7211 */ /* 0x080fe200078f20ff */
[----:B------:R-:W-:Y:S01]  /*0e60*/  IMAD.IADD R5, R0, 0x1, -R5 ;  /* 0x0000000100057824 */ /* 0x000fe200078e0a05 */
[----:B------:R-:W-:Y:S01]  /*0e70*/  SHF.R.S32.HI R0, RZ, 0x1f, R14 ;  /* 0x0000001fff007819 */ /* 0x000fe2000001140e */
[----:B------:R-:W-:Y:S01]  /*0e80*/  IMAD R217, R7, 0x8, R4 ;  /* 0x0000000807d97824 */ /* 0x000fe200078e0204 */
[----:B------:R-:W-:Y:S01]  /*0e90*/  LEA.HI R4, R11, R11, RZ, 0x1 ;  /* 0x0000000b0b047211 */ /* 0x000fe200078f08ff */
[----:B------:R0:W-:Y:S01]  /*0ea0*/  STL [R1+0x44], R3 ;  /* 0x0000440301007387 */ /* 0x0001e20000100800 */
[----:B------:R-:W-:Y:S01]  /*0eb0*/  IMAD.IADD R9, R206, 0x1, R223 ;  /* 0x00000001ce097824 */ /* 0x000fe200078e02df */
[----:B------:R-:W-:Y:S01]  /*0ec0*/  LEA.HI R8, R13, R8, RZ, 0x6 ;  /* 0x000000080d087211 */ /* 0x000fe200078f30ff */
[----:B------:R-:W-:Y:S01]  /*0ed0*/  IMAD.SHL.U32 R5, R5, 0x80, RZ ;  /* 0x0000008005057824 */ /* 0x000fe200078e00ff */
[----:B------:R-:W-:Y:S01]  /*0ee0*/  LOP3.LUT R6, R4, 0x1ffffffe, RZ, 0xc0, !PT ;  /* 0x1ffffffe04067812 */ /* 0x000fe200078ec0ff */
[----:B------:R-:W-:Y:S01]  /*0ef0*/  IMAD.SHL.U32 R217, R217, 0x40, RZ ;  /* 0x00000040d9d97824 */ /* 0x000fe200078e00ff */
[----:B------:R-:W-:Y:S01]  /*0f00*/  SHF.R.S32.HI R12, RZ, 0x1f, R9 ;  /* 0x0000001fff0c7819 */ /* 0x000fe20000011409 */
[----:B------:R-:W-:Y:S01]  /*0f10*/  IMAD.SHL.U32 R8, R8, 0x80, RZ ;  /* 0x0000008008087824 */ /* 0x000fe200078e00ff */
[----:B------:R-:W-:Y:S01]  /*0f20*/  LOP3.LUT R215, R5, 0x180, RZ, 0xc0, !PT ;  /* 0x0000018005d77812 */ /* 0x000fe200078ec0ff */
[----:B------:R-:W-:Y:S01]  /*0f30*/  IMAD.IADD R6, R11, 0x1, -R6 ;  /* 0x000000010b067824 */ /* 0x000fe200078e0a06 */
[-C--:B0-----:R-:W-:Y:S01]  /*0f40*/  LEA.HI R3, R0, R14.reuse, RZ, 0x2 ;  /* 0x0000000e00037211 */ /* 0x081fe200078f10ff */
[----:B------:R-:W-:Y:S01]  /*0f50*/  VIADD R209, R18, 0xa0 ;  /* 0x000000a012d17836 */ /* 0x000fe20000000000 */
[----:B------:R-:W-:Y:S01]  /*0f60*/  LEA.HI R0, R0, R14, RZ, 0x5 ;  /* 0x0000000e00007211 */ /* 0x000fe200078f28ff */
[----:B------:R-:W-:Y:S01]  /*0f70*/  VIADD R229, R206, 0x30 ;  /* 0x00000030cee57836 */ /* 0x000fe20000000000 */
[----:B------:R-:W-:-:S02]  /*0f80*/  SHF.R.S32.HI R4, RZ, 0x2, R3 ;  /* 0x00000002ff047819 */ /* 0x000fc40000011403 */
[----:B------:R-:W-:Y:S02]  /*0f90*/  SHF.R.S32.HI R7, RZ, 0x1f, R3 ;  /* 0x0000001fff077819 */ /* 0x000fe40000011403 */
[----:B------:R-:W-:Y:S02]  /*0fa0*/  SHF.R.S32.HI R0, RZ, 0x5, R0 ;  /* 0x00000005ff007819 */ /* 0x000fe40000011400 */
[----:B------:R-:W-:Y:S02]  /*0fb0*/  LEA.HI R7, R7, R4, RZ, 0x3 ;  /* 0x0000000407077211 */ /* 0x000fe400078f18ff */
[CC--:B------:R-:W-:Y:S02]  /*0fc0*/  LEA.HI R214, R12.reuse, R9.reuse, RZ, 0x4 ;  /* 0x000000090cd67211 */ /* 0x0c0fe400078f20ff */
[----:B------:R-:W-:Y:S02]  /*0fd0*/  LOP3.LUT R7, R7, 0xfffffff8, RZ, 0xc0, !PT ;  /* 0xfffffff807077812 */ /* 0x000fe400078ec0ff */
[----:B------:R-:W-:-:S02]  /*0fe0*/  LEA.HI R9, R12, R9, RZ, 0x6 ;  /* 0x000000090c097211 */ /* 0x000fc400078f30ff */
[----:B------:R-:W-:Y:S01]  /*0ff0*/  LOP3.LUT R3, R3, 0x7ffffffc, RZ, 0xc0, !PT ;  /* 0x7ffffffc03037812 */ /* 0x000fe200078ec0ff */
[----:B------:R-:W-:Y:S01]  /*1000*/  IMAD.IADD R7, R4, 0x1, -R7 ;  /* 0x0000000104077824 */ /* 0x000fe200078e0a07 */
[----:B------:R-:W-:Y:S01]  /*1010*/  LOP3.LUT R5, R215, 0x30, R10, 0xf8, !PT ;  /* 0x00000030d7057812 */ /* 0x000fe200078ef80a */
[----:B------:R-:W-:Y:S01]  /*1020*/  IMAD.SHL.U32 R4, R9, 0x80, RZ ;  /* 0x0000008009047824 */ /* 0x000fe200078e00ff */
[----:B------:R-:W-:Y:S01]  /*1030*/  SHF.R.U32.HI R216, RZ, 0x3, R215 ;  /* 0x00000003ffd87819 */ /* 0x000fe200000116d7 */
[----:B------:R-:W-:Y:S01]  /*1040*/  IMAD R7, R0, 0x10, R7 ;  /* 0x0000001000077824 */ /* 0x000fe200078e0207 */
[----:B------:R-:W-:Y:S01]  /*1050*/  LOP3.LUT R9, R215, 0x30, R214, 0xf8, !PT ;  /* 0x00000030d7097812 */ /* 0x000fe200078ef8d6 */
[----:B------:R-:W-:Y:S01]  /*1060*/  IMAD.IADD R3, R14, 0x1, -R3 ;  /* 0x000000010e037824 */ /* 0x000fe200078e0a03 */
[----:B------:R-:W-:Y:S01]  /*1070*/  LOP3.LUT R8, R8, 0xffffe000, RZ, 0xc0, !PT ;  /* 0xffffe00008087812 */ /* 0x000fe200078ec0ff */
[----:B------:R-:W-:Y:S01]  /*1080*/  IMAD R2, R2, 0x40, R7 ;  /* 0x0000004002027824 */ /* 0x000fe200078e0207 */
[-C--:B------:R-:W-:Y:S01]  /*1090*/  LOP3.LUT R5, R5, R216.reuse, RZ, 0x3c, !PT ;  /* 0x000000d805057212 */ /* 0x080fe200078e3cff */
[----:B------:R-:W-:Y:S01]  /*10a0*/  VIADD R0, R206, 0x50 ;  /* 0x00000050ce007836 */ /* 0x000fe20000000000 */
[-C--:B------:R-:W-:Y:S01]  /*10b0*/  LOP3.LUT R11, R9, R216.reuse, RZ, 0x3c, !PT ;  /* 0x000000d8090b7212 */ /* 0x080fe200078e3cff */
[----:B------:R-:W-:Y:S01]  /*10c0*/  IMAD.SHL.U32 R202, R3, 0x2, RZ ;  /* 0x0000000203ca7824 */ /* 0x000fe200078e00ff */
[----:B------:R-:W-:Y:S01]  /*10d0*/  LOP3.LUT R3, R215, 0x10, R18, 0xf8, !PT ;  /* 0x00000010d7037812 */ /* 0x000fe200078ef812 */
[----:B------:R-:W-:Y:S01]  /*10e0*/  STL [R1+0x40], R2 ;  /* 0x0000400201007387 */ /* 0x000fe20000100800 */
[-C--:B------:R-:W-:Y:S01]  /*10f0*/  IADD3 R9, R5, R217.reuse, R8 ;  /* 0x000000d905097210 */ /* 0x080fe20007ffe008 */
[----:B------:R-:W-:Y:S01]  /*1100*/  VIADD R32, R202, 0x10 ;  /* 0x00000010ca207836 */ /* 0x000fe20000000000 */
[----:B------:R-:W-:Y:S01]  /*1110*/  LOP3.LUT R5, R215, 0x30, R18, 0xf8, !PT ;  /* 0x00000030d7057812 */ /* 0x000fe200078ef812 */
[----:B------:R0:W-:Y:S01]  /*1120*/  STL [R1], R0 ;  /* 0x0000000001007387 */ /* 0x0001e20000100800 */
[----:B------:R-:W-:Y:S01]  /*1130*/  LOP3.LUT R4, R4, 0xffffe000, RZ, 0xc0, !PT ;  /* 0xffffe00004047812 */ /* 0x000fe200078ec0ff */
[C---:B------:R-:W-:Y:S01]  /*1140*/  VIADD R31, R202.reuse, 0x18 ;  /* 0x00000018ca1f7836 */ /* 0x040fe20000000000 */
[-C--:B------:R-:W-:Y:S01]  /*1150*/  LOP3.LUT R5, R5, R216.reuse, RZ, 0x3c, !PT ;  /* 0x000000d805057212 */ /* 0x080fe200078e3cff */
[C---:B------:R-:W-:Y:S01]  /*1160*/  VIADD R29, R202.reuse, 0x28 ;  /* 0x00000028ca1d7836 */ /* 0x040fe20000000000 */
[----:B------:R-:W-:Y:S01]  /*1170*/  SHF.R.S32.HI R213, RZ, 0x4, R10 ;  /* 0x00000004ffd57819 */ /* 0x000fe2000001140a */
[C---:B------:R-:W-:Y:S01]  /*1180*/  VIADD R28, R202.reuse, 0x30 ;  /* 0x00000030ca1c7836 */ /* 0x040fe20000000000 */
[-C--:B------:R-:W-:Y:S01]  /*1190*/  IADD3 R11, R11, R217.reuse, R4 ;  /* 0x000000d90b0b7210 */ /* 0x080fe20007ffe004 */
[C---:B------:R-:W-:Y:S01]  /*11a0*/  VIADD R26, R202.reuse, 0x40 ;  /* 0x00000040ca1a7836 */ /* 0x040fe20000000000 */
[----:B------:R-:W-:Y:S01]  /*11b0*/  SHF.R.S32.HI R221, RZ, 0x1f, R208 ;  /* 0x0000001fffdd7819 */ /* 0x000fe200000114d0 */
[C---:B------:R-:W-:Y:S01]  /*11c0*/  VIADD R25, R202.reuse, 0x48 ;  /* 0x00000048ca197836 */ /* 0x040fe20000000000 */
[----:B0-----:R-:W-:Y:S01]  /*11d0*/  LOP3.LUT R0, R3, R216, RZ, 0x3c, !PT ;  /* 0x000000d803007212 */ /* 0x001fe200078e3cff */
[C---:B------:R-:W-:Y:S01]  /*11e0*/  VIADD R21, R202.reuse, 0x58 ;  /* 0x00000058ca157836 */ /* 0x040fe20000000000 */
[----:B------:R-:W-:Y:S01]  /*11f0*/  SHF.R.S32.HI R3, RZ, 0x1f, R202 ;  /* 0x0000001fff037819 */ /* 0x000fe200000114ca */
[----:B------:R-:W-:Y:S01]  /*1200*/  VIADD R20, R202, 0x60 ;  /* 0x00000060ca147836 */ /* 0x000fe20000000000 */
[----:B------:R-:W-:Y:S01]  /*1210*/  SHF.R.S32.HI R220, RZ, 0x1f, R205 ;  /* 0x0000001fffdc7819 */ /* 0x000fe200000114cd */
[----:B------:R-:W-:Y:S01]  /*1220*/  IMAD.IADD R34, R217, 0x1, R0 ;  /* 0x00000001d9227824 */ /* 0x000fe200078e0200 */
[----:B------:R-:W-:Y:S01]  /*1230*/  IADD3 R0, R16, R217, R5 ;  /* 0x000000d910007210 */ /* 0x000fe20007ffe005 */
[C---:B------:R-:W-:Y:S01]  /*1240*/  VIADD R14, R202.reuse, 0x70 ;  /* 0x00000070ca0e7836 */ /* 0x040fe20000000000 */
[----:B------:R-:W-:Y:S01]  /*1250*/  SHF.R.S32.HI R5, RZ, 0x1f, R32 ;  /* 0x0000001fff057819 */ /* 0x000fe20000011420 */
[C---:B------:R-:W-:Y:S01]  /*1260*/  VIADD R13, R202.reuse, 0x78 ;  /* 0x00000078ca0d7836 */ /* 0x040fe20000000000 */
[----:B------:R-:W-:Y:S01]  /*1270*/  STL [R1+0x8], R34 ;  /* 0x0000082201007387 */ /* 0x000fe20000100800 */
        /* <DEDUP_REMOVED lines=24> */
[----:B------:R-:W-:Y:S01]  /*1400*/  SHF.R.S32.HI R5, RZ, 0x1f, R4 ;  /* 0x0000001fff057819 */ /* 0x000fe20000011404 */
[C---:B------:R-:W-:Y:S01]  /*1410*/  IMAD.IADD R4, R16.reuse, 0x1, R9 ;  /* 0x0000000110047824 */ /* 0x040fe200078e0209 */
[----:B------:R-:W-:Y:S01]  /*1420*/  SHF.R.S32.HI R0, RZ, 0x1f, R3 ;  /* 0x0000001fff007819 */ /* 0x000fe20000011403 */
[----:B------:R-:W-:Y:S01]  /*1430*/  IMAD.IADD R3, R16, 0x1, R11 ;  /* 0x0000000110037824 */ /* 0x000fe200078e020b */
[----:B------:R-:W-:Y:S01]  /*1440*/  SHF.R.S32.HI R219, RZ, 0x1f, R209 ;  /* 0x0000001fffdb7819 */ /* 0x000fe200000114d1 */
[----:B------:R-:W-:Y:S01]  /*1450*/  IMAD R0, R6, 0x8, R2 ;  /* 0x0000000806007824 */ /* 0x000fe200078e0202 */
[----:B------:R0:W-:Y:S01]  /*1460*/  STL [R1+0x38], R4 ;  /* 0x0000380401007387 */ /* 0x0001e20000100800 */
[----:B------:R-:W-:Y:S02]  /*1470*/  SHF.R.S32.HI R214, RZ, 0x4, R214 ;  /* 0x00000004ffd67819 */ /* 0x000fe400000114d6 */
[----:B------:R-:W-:Y:S01]  /*1480*/  SHF.R.S32.HI R33, RZ, 0x1f, R33 ;  /* 0x0000001fff217819 */ /* 0x000fe20000011421 */
[----:B------:R0:W-:Y:S01]  /*1490*/  STL [R1+0x34], R3 ;  /* 0x0000340301007387 */ /* 0x0001e20000100800 */
[----:B------:R-:W-:-:S02]  /*14a0*/  SHF.R.S32.HI R30, RZ, 0x1f, R30 ;  /* 0x0000001fff1e7819 */ /* 0x000fc4000001141e */
[----:B------:R-:W-:Y:S01]  /*14b0*/  SHF.R.S32.HI R27, RZ, 0x1f, R27 ;  /* 0x0000001fff1b7819 */ /* 0x000fe2000001141b */
[----:B------:R0:W-:Y:S01]  /*14c0*/  STL [R1+0x4], R0 ;  /* 0x0000040001007387 */ /* 0x0001e20000100800 */
[----:B------:R-:W-:Y:S02]  /*14d0*/  SHF.R.S32.HI R24, RZ, 0x1f, R24 ;  /* 0x0000001fff187819 */ /* 0x000fe40000011418 */
[----:B------:R-:W-:Y:S02]  /*14e0*/  SHF.R.S32.HI R15, RZ, 0x1f, R15 ;  /* 0x0000001fff0f7819 */ /* 0x000fe4000001140f */
[----:B------:R-:W-:Y:S02]  /*14f0*/  SHF.R.S32.HI R12, RZ, 0x1f, R12 ;  /* 0x0000001fff0c7819 */ /* 0x000fe4000001140c */
[----:B------:R-:W-:-:S07]  /*1500*/  SHF.R.S32.HI R7, RZ, 0x1f, R7 ;  /* 0x0000001fff077819 */ /* 0x000fce0000011407 */
.L_x_5708:
[----:B------:R-:W-:Y:S05]  /*1510*/  YIELD ;  /* 0x0000000000007946 */ /* 0x000fea0003800000 */
[----:B------:R-:W-:Y:S01]  /*1520*/  ULDC.64 UR4, c[0x0][0xa28] ;  /* 0x00028a0000047ab9 */ /* 0x000fe20000000a00 */
[----:B012---:R-:W0:Y:S01]  /*1530*/  LDC.64 R4, c[0x0][0xa08] ;  /* 0x00028200ff047b82 */ /* 0x007e220000000a00 */
[----:B------:R-:W-:Y:S01]  /*1540*/  ISETP.NE.U32.AND P1, PT, RZ, UR4, PT ;  /* 0x00000004ff007c0c */ /* 0x000fe2000bf25070 */
[----:B------:R-:W-:Y:S02]  /*1550*/  IMAD.MOV.U32 R79, RZ, RZ, RZ ;  /* 0x000000ffff4f7224 */ /* 0x000fe400078e00ff */
[----:B------:R-:W-:Y:S01]  /*1560*/  IMAD.MOV.U32 R11, RZ, RZ, RZ ;  /* 0x000000ffff0b7224 */ /* 0x000fe200078e00ff */
[----:B------:R-:W-:Y:S01]  /*1570*/  ISETP.NE.AND.EX P1, PT, RZ, UR5, PT, P1 ;  /* 0x00000005ff007c0c */ /* 0x000fe2000bf25310 */
[----:B------:R-:W-:-:S02]  /*1580*/  ULDC.64 UR4, c[0x0][0xa18] ;  /* 0x0002860000047ab9 */ /* 0x000fc40000000a00 */
[----:B------:R-:W-:-:S04]  /*1590*/  ISETP.NE.U32.AND P2, PT, RZ, UR4, PT ;  /* 0x00000004ff007c0c */ /* 0x000fc8000bf45070 */
[----:B------:R-:W-:Y:S01]  /*15a0*/  ISETP.NE.AND.EX P2, PT, RZ, UR5, PT, P2 ;  /* 0x00000005ff007c0c */ /* 0x000fe2000bf45320 */
[----:B------:R-:W-:Y:S02]  /*15b0*/  ULDC.64 UR4, c[0x0][0xa08] ;  /* 0x0002820000047ab9 */ /* 0x000fe40000000a00 */
[----:B------:R-:W-:-:S03]  /*15c0*/  ISETP.NE.U32.AND P0, PT, RZ, UR4, PT ;  /* 0x00000004ff007c0c */ /* 0x000fc6000bf05070 */
[----:B---3--:R-:W1:Y:S01]  /*15d0*/  @P1 LDC.64 R2, c[0x0][0xa28] ;  /* 0x00028a00ff021b82 */ /* 0x008e620000000a00 */
[----:B------:R-:W-:Y:S01]  /*15e0*/  ISETP.NE.AND.EX P0, PT, RZ, UR5, PT, P0 ;  /* 0x00000005ff007c0c */ /* 0x000fe2000bf05300 */
[----:B0-----:R-:W-:-:S06]  /*15f0*/  IMAD.WIDE R8, R227, 0x4, R4 ;  /* 0x00000004e3087825 */ /* 0x001fcc00078e0204 */
[----:B------:R-:W0:Y:S01]  /*1600*/  @P2 LDC.64 R6, c[0x0][0xa18] ;  /* 0x00028600ff062b82 */ /* 0x000e220000000a00 */
[----:B------:R-:W-:Y:S02]  /*1610*/  ULDC UR4, c[0x0][0x288] ;  /* 0x0000a20000047ab9 */ /* 0x000fe40000000800 */
[----:B------:R-:W-:Y:S01]  /*1620*/  IMAD.U32 R203, RZ, RZ, UR4 ;  /* 0x00000004ffcb7e24 */ /* 0x000fe2000f8e00ff */
[----:B------:R-:W-:Y:S02]  /*1630*/  ULDC.64 UR4, c[0x0][0x418] ;  /* 0x0001060000047ab9 */ /* 0x000fe40000000a00 */
[----:B------:R-:W5:Y:S01]  /*1640*/  @P0 LDG.E R79, desc[UR42][R8.64] ;  /* 0x0000002a084f0981 */ /* 0x000f62000c1e1900 */
[----:B-1----:R-:W-:-:S04]  /*1650*/  @P1 IMAD.WIDE R2, R227, 0x4, R2 ;  /* 0x00000004e3021825 */ /* 0x002fc800078e0202 */
[----:B0-----:R-:W-:Y:S01]  /*1660*/  @P2 IMAD.WIDE R4, R227, 0x4, R6 ;  /* 0x00000004e3042825 */ /* 0x001fe200078e0206 */
[----:B------:R-:W-:Y:S01]  /*1670*/  UISETP.NE.U32.AND UP0, UPT, UR4, URZ, UPT ;  /* 0x0000003f0400728c */ /* 0x000fe2000bf05070 */
[----:B------:R0:W5:Y:S02]  /*1680*/  @P1 LDG.E R11, desc[UR42][R2.64] ;  /* 0x0000002a020b1981 */ /* 0x000164000c1e1900 */
[----:B------:R-:W-:Y:S02]  /*1690*/  ULDC UR4, c[0x0][0x424] ;  /* 0x0001090000047ab9 */ /* 0x000fe40000000800 */
[----:B------:R1:W5:Y:S01]  /*16a0*/  @P2 LDG.E R203, desc[UR42][R4.64] ;  /* 0x0000002a04cb2981 */ /* 0x000362000c1e1900 */
[----:B------:R-:W-:-:S03]  /*16b0*/  UISETP.NE.AND.EX UP0, UPT, UR5, URZ, UPT, UP0 ;  /* 0x0000003f0500728c */ /* 0x000fc6000bf05300 */
[----:B------:R-:W-:Y:S01]  /*16c0*/  ULDC UR5, c[0x0][0x2f0] ;  /* 0x0000bc0000057ab9 */ /* 0x000fe20000000800 */
[----:B------:R-:W-:-:S04]  /*16d0*/  USEL UR4, UR4, 0x1, UP0 ;  /* 0x0000000104047887 */ /* 0x000fc80008000000 */
[----:B------:R-:W-:-:S03]  /*16e0*/  UIMAD UR4, UR4, UR5, URZ ;  /* 0x00000005040472a4 */ /* 0x000fc6000f8e023f */
[----:B------:R-:W-:Y:S02]  /*16f0*/  ULDC UR5, c[0x0][0x348] ;  /* 0x0000d20000057ab9 */ /* 0x000fe40000000800 */
[----:B0-----:R-:W-:Y:S02]  /*1700*/  IMAD.U32 R2, RZ, RZ, UR5 ;  /* 0x00000005ff027e24 */ /* 0x001fe4000f8e00ff */
[----:B------:R-:W-:Y:S01]  /*1710*/  IMAD.U32 R28, RZ, RZ, UR4 ;  /* 0x00000004ff1c7e24 */ /* 0x000fe2000f8e00ff */
[----:B-1--4-:R-:W-:Y:S06]  /*1720*/  @P2 BRA `(.L_x_5470) ;  /* 0x0000000000242947 */ /* 0x012fec0003800000 */
        /* <DEDUP_REMOVED lines=9> */
.L_x_5470:
        /* <DEDUP_REMOVED lines=10> */
[----:B------:R-:W0:Y:S02]  /*1860*/  LDC.64 R28, c[0x0][0xa20] ;  /* 0x00028800ff1c7b82 */ /* 0x000e240000000a00 */
[----:B0-----:R-:W-:-:S06]  /*1870*/  IMAD.WIDE R28, R227, 0x4, R28 ;  /* 0x00000004e31c7825 */ /* 0x001fcc00078e021c */
[----:B------:R0:W5:Y:S01]  /*1880*/  LDG.E R28, desc[UR42][R28.64] ;  /* 0x0000002a1c1c7981 */ /* 0x000162000c1e1900 */
[----:B------:R-:W-:Y:S05]  /*1890*/  BRA `(.L_x_5472) ;  /* 0x0000000000107947 */ /* 0x000fea0003800000 */
.L_x_5471:
[----:B------:R-:W-:Y:S05]  /*18a0*/  @!P0 BRA `(.L_x_5472) ;  /* 0x00000000000c8947 */ /* 0x000fea0003800000 */
[----:B------:R-:W2:Y:S04]  /*18b0*/  LDG.E R3, desc[UR42][R8.64] ;  /* 0x0000002a08037981 */ /* 0x000ea8000c1e1900 */
[----:B------:R-:W2:Y:S02]  /*18c0*/  LDG.E R28, desc[UR42][R8.64+0x4] ;  /* 0x0000042a081c7981 */ /* 0x000ea4000c1e1900 */
[----:B--2---:R-:W-:-:S07]  /*18d0*/  IMAD.IADD R28, R28, 0x1, -R3 ;  /* 0x000000011c1c7824 */ /* 0x004fce00078e0a03 */
.L_x_5472:
[----:B------:R-:W-:Y:S01]  /*18e0*/  ULDC.64 UR4, c[0x0][0xa10] ;  /* 0x0002840000047ab9 */ /* 0x000fe20000000a00 */
[----:B------:R-:W1:Y:S01]  /*18f0*/  LDC R4, c[0x0][0x448] ;  /* 0x00011200ff047b82 */ /* 0x000e620000000800 */
[----:B------:R-:W-:-:S04]  /*1900*/  ISETP.NE.U32.AND P0, PT, RZ, UR4, PT ;  /* 0x00000004ff007c0c */ /* 0x000fc8000bf05070 */
[----:B------:R-:W-:Y:S01]  /*1910*/  ISETP.NE.AND.EX P0, PT, RZ, UR5, PT, P0 ;  /* 0x00000005ff007c0c */ /* 0x000fe2000bf05300 */
[----:B------:R-:W-:Y:S02]  /*1920*/  ULDC.64 UR4, c[0x0][0xa30] ;  /* 0x00028c0000047ab9 */ /* 0x000fe40000000a00 */
[----:B------:R-:W-:-:S04]  /*1930*/  ISETP.NE.U32.AND P1, PT, RZ, UR4, PT ;  /* 0x00000004ff007c0c */ /* 0x000fc8000bf25070 */
[----:B------:R-:W-:-:S06]  /*1940*/  ISETP.NE.AND.EX P1, PT, RZ, UR5, PT, P1 ;  /* 0x00000005ff007c0c */ /* 0x000fcc000bf25310 */
[----:B------:R-:W2:Y:S08]  /*1950*/  @P0 LDC.64 R6, c[0x0][0xa10] ;  /* 0x00028400ff060b82 */ /* 0x000eb00000000a00 */
[----:B------:R-:W3:Y:S01]  /*1960*/  @P1 LDC.64 R8, c[0x0][0xa30] ;  /* 0x00028c00ff081b82 */ /* 0x000ee20000000a00 */
[----:B--2---:R-:W-:-:S05]  /*1970*/  @P0 IMAD.WIDE R6, R227, 0x4, R6 ;  /* 0x00000004e3060825 */ /* 0x004fca00078e0206 */
[----:B------:R-:W2:Y:S04]  /*1980*/  @P0 LDG.E R0, desc[UR42][R6.64] ;  /* 0x0000002a06000981 */ /* 0x000ea8000c1e1900 */
[----:B------:R-:W2:Y:S01]  /*1990*/  @P0 LDG.E R3, desc[UR42][R6.64+0x4] ;  /* 0x0000042a06030981 */ /* 0x000ea2000c1e1900 */
[----:B-----5:R-:W-:Y:S02]  /*19a0*/  IMAD.MOV.U32 R24, RZ, RZ, R28 ;  /* 0x000000ffff187224 */ /* 0x020fe400078e001c */
[----:B---3--:R-:W-:-:S05]  /*19b0*/  @P1 IMAD.WIDE R8, R227, 0x4, R8 ;  /* 0x00000004e3081825 */ /* 0x008fca00078e0208 */
[----:B------:R3:W5:Y:S01]  /*19c0*/  @P1 LDG.E R24, desc[UR42][R8.64] ;  /* 0x0000002a08181981 */ /* 0x000762000c1e1900 */
[----:B-1----:R-:W-:Y:S01]  /*19d0*/  ISETP.NE.AND P1, PT, R4, 0x1, PT ;  /* 0x000000010400780c */ /* 0x002fe20003f25270 */
[----:B------:R-:W-:Y:S01]  /*19e0*/  IMAD.SHL.U32 R212, R225, 0x80, RZ ;  /* 0x00000080e1d47824 */ /* 0x000fe200078e00ff */
[----:B------:R-:W1:Y:S01]  /*19f0*/  LDC.64 R4, c[0x0][0x9e0] ;  /* 0x00027800ff047b82 */ /* 0x000e620000000a00 */
[----:B------:R-:W-:-:S10]  /*1a00*/  IMAD.IADD R11, R28, 0x1, -R11 ;  /* 0x000000011c0b7824 */ /* 0x000fd400078e0a0b */
[----:B------:R-:W4:Y:S08]  /*1a10*/  @P1 LDC R13, c[0x0][0x44c] ;  /* 0x00011300ff0d1b82 */ /* 0x000f300000000800 */
[----:B------:R-:W0:Y:S01]  /*1a20*/  @P1 LDC R10, c[0x0][0x450] ;  /* 0x00011400ff0a1b82 */ /* 0x000e220000000800 */
[----:B-1----:R-:W-:Y:S01]  /*1a30*/  ISETP.GE.AND P2, PT, R5, 0x1, PT ;  /* 0x000000010500780c */ /* 0x002fe20003f46270 */
[----:B--2---:R-:W-:-:S02]  /*1a40*/  @P0 IMAD.IADD R2, R3, 0x1, -R0 ;  /* 0x0000000103020824 */ /* 0x004fc400078e0a00 */
[----:B------:R-:W-:Y:S02]  /*1a50*/  VIADD R0, R212, 0x7f ;  /* 0x0000007fd4007836 */ /* 0x000fe40000000000 */
[----:B------:R-:W-:Y:S02]  /*1a60*/  IMAD.IADD R204, R11, 0x1, R2 ;  /* 0x000000010bcc7824 */ /* 0x000fe400078e0202 */
[----:B----4-:R-:W-:-:S03]  /*1a70*/  @P1 IMAD.HI.U32 R3, R0, R13, RZ ;  /* 0x0000000d00031227 */ /* 0x010fc600078e00ff */
[C---:B------:R-:W-:Y:S01]  /*1a80*/  IADD3 R7, R204.reuse, 0x1, -R203 ;  /* 0x00000001cc077810 */ /* 0x040fe20007ffe8cb */
[----:B------:R-:W-:Y:S01]  /*1a90*/  IMAD.MOV.U32 R6, RZ, RZ, R0 ;  /* 0x000000ffff067224 */ /* 0x000fe200078e0000 */
[----:B0-----:R-:W-:Y:S01]  /*1aa0*/  @P1 SHF.R.U32.HI R6, RZ, R10, R3 ;  /* 0x0000000aff061219 */ /* 0x001fe20000011603 */
[----:B------:R-:W-:-:S04]  /*1ab0*/  VIADD R0, R204, 0x7f ;  /* 0x0000007fcc007836 */ /* 0x000fc80000000000 */
[----:B---3--:R-:W-:Y:S01]  /*1ac0*/  IMAD.IADD R9, R7, 0x1, R6 ;  /* 0x0000000107097824 */ /* 0x008fe200078e0206 */
[----:B------:R-:W-:-:S03]  /*1ad0*/  SHF.R.S32.HI R3, RZ, 0x1f, R0 ;  /* 0x0000001fff037819 */ /* 0x000fc60000011400 */
[----:B------:R-:W-:Y:S01]  /*1ae0*/  IMAD.IADD R4, R9, 0x1, R4 ;  /* 0x0000000109047824 */ /* 0x000fe200078e0204 */
[----:B------:R-:W-:-:S04]  /*1af0*/  LEA.HI R3, R3, R0, RZ, 0x7 ;  /* 0x0000000003037211 */ /* 0x000fc800078f38ff */
        /* <DEDUP_REMOVED lines=13> */
.L_x_5475:
[----:B------:R-:W-:-:S13]  /*1bd0*/  ISETP.NE.AND P0, PT, R5, 0x1, PT ;  /* 0x000000010500780c */ /* 0x000fda0003f05270 */
[----:B------:R-:W0:Y:S02]  /*1be0*/  @P0 LDC.64 R6, c[0x0][0x9e8] ;  /* 0x00027a00ff060b82 */ /* 0x000e240000000a00 */
[----:B0-----:R-:W-:-:S05]  /*1bf0*/  @P0 IMAD.HI.U32 R6, R0, R6, RZ ;  /* 0x0000000600060227 */ /* 0x001fca00078e00ff */
[----:B------:R-:W-:-:S07]  /*1c00*/  @P0 SHF.R.U32.HI R0, RZ, R7, R6 ;  /* 0x00000007ff000219 */ /* 0x000fce0000011606 */
.L_x_5476:
[----:B------:R-:W-:Y:S05]  /*1c10*/  BSYNC B0 ;  /* 0x0000000000007941 */ /* 0x000fea0003800000 */
.L_x_5474:
[----:B------:R-:W-:-:S05]  /*1c20*/  IMAD R3, R0, R5, R5 ;  /* 0x0000000500037224 */ /* 0x000fca00078e0205 */
[----:B------:R-:W-:-:S07]  /*1c30*/  VIMNMX R4, R4, R3, PT ;  /* 0x0000000304047248 */ /* 0x000fce0003fe0100 */
.L_x_5473:
[----:B------:R-:W0:Y:S01]  /*1c40*/  @P1 LDC R7, c[0x0][0x44c] ;  /* 0x00011300ff071b82 */ /* 0x000e220000000800 */
[----:B------:R-:W-:Y:S01]  /*1c50*/  VIADD R4, R4, 0x7f ;  /* 0x0000007f04047836 */ /* 0x000fe20000000000 */
[----:B------:R-:W-:Y:S01]  /*1c60*/  ULDC UR4, c[0x0][0x9dc] ;  /* 0x0002770000047ab9 */ /* 0x000fe20000000800 */
[----:B------:R-:W-:-:S03]  /*1c70*/  IMAD.IADD R94, R204, 0x1, -R203 ;  /* 0x00000001cc5e7824 */ /* 0x000fc600078e0acb */
[----:B------:R-:W-:Y:S02]  /*1c80*/  SHF.R.S32.HI R3, RZ, 0x1f, R4 ;  /* 0x0000001fff037819 */ /* 0x000fe40000011404 */
[----:B------:R-:W1:Y:S02]  /*1c90*/  @P1 LDC R9, c[0x0][0x450] ;  /* 0x00011400ff091b82 */ /* 0x000e640000000800 */
[----:B------:R-:W-:Y:S01]  /*1ca0*/  LEA.HI R3, R3, R4, RZ, 0x7 ;  /* 0x0000000403037211 */ /* 0x000fe200078f38ff */
[----:B0-----:R-:W-:-:S04]  /*1cb0*/  @P1 IMAD.HI.U32 R0, R212, R7, RZ ;  /* 0x00000007d4001227 */ /* 0x001fc800078e00ff */
[----:B------:R-:W-:Y:S01]  /*1cc0*/  IMAD.MOV.U32 R7, RZ, RZ, R212 ;  /* 0x000000ffff077224 */ /* 0x000fe200078e00d4 */
[----:B-1----:R-:W-:Y:S02]  /*1cd0*/  @P1 SHF.R.U32.HI R7, RZ, R9, R0 ;  /* 0x00000009ff071219 */ /* 0x002fe40000011600 */
[----:B------:R-:W-:-:S03]  /*1ce0*/  SHF.R.S32.HI R0, RZ, 0x7, R3 ;  /* 0x00000007ff007819 */ /* 0x000fc60000011403 */
[----:B------:R-:W-:Y:S01]  /*1cf0*/  IMAD.IADD R3, R94, 0x1, R7 ;  /* 0x000000015e037824 */ /* 0x000fe200078e0207 */
[----:B------:R-:W-:-:S03]  /*1d00*/  VIMNMX R8, R25, R0, PT ;  /* 0x0000000019087248 */ /* 0x000fc60003fe0100 */
        /* <DEDUP_REMOVED lines=12> */
.L_x_5479:
[----:B------:R-:W-:-:S13]  /*1dd0*/  ISETP.NE.AND P0, PT, R5, 0x1, PT ;  /* 0x000000010500780c */ /* 0x000fda0003f05270 */
[----:B------:R-:W0:Y:S02]  /*1de0*/  @P0 LDC.64 R6, c[0x0][0x9e8] ;  /* 0x00027a00ff060b82 */ /* 0x000e240000000a00 */
[----:B0-----:R-:W-:-:S05]  /*1df0*/  @P0 IMAD.HI.U32 R4, R3, R6, RZ ;  /* 0x0000000603040227 */ /* 0x001fca00078e00ff */
[----:B------:R-:W-:-:S07]  /*1e00*/  @P0 SHF.R.U32.HI R3, RZ, R7, R4 ;  /* 0x00000007ff030219 */ /* 0x000fce0000011604 */
.L_x_5480:
[----:B------:R-:W-:Y:S05]  /*1e10*/  BSYNC B0 ;  /* 0x0000000000007941 */ /* 0x000fea0003800000 */
.L_x_5478:
[----:B------:R-:W-:-:S05]  /*1e20*/  IMAD R3, R3, R5, RZ ;  /* 0x0000000503037224 */ /* 0x000fca00078e02ff */
[----:B------:R-:W-:-:S07]  /*1e30*/  VIMNMX R0, R0, R3, !PT ;  /* 0x0000000300007248 */ /* 0x000fce0007fe0100 */
.L_x_5477:
[----:B------:R-:W-:Y:S01]  /*1e40*/  SHF.R.S32.HI R3, RZ, 0x1f, R0 ;  /* 0x0000001fff037819 */ /* 0x000fe20000011400 */
[----:B------:R-:W-:Y:S01]  /*1e50*/  BSSY B0, `(.L_x_5481) ;  /* 0x000002a000007945 */ /* 0x000fe20003800000 */
[----:B------:R-:W-:Y:S02]  /*1e60*/  LOP3.LUT R14, R12, 0xff, RZ, 0xc0, !PT ;  /* 0x000000ff0c0e7812 */ /* 0x000fe400078ec0ff */
[----:B------:R-:W-:Y:S01]  /*1e70*/  LEA.HI R3, R3, R0, RZ, 0x7 ;  /* 0x0000000003037211 */ /* 0x000fe200078f38ff */
[----:B------:R-:W-:Y:S01]  /*1e80*/  IMAD.MOV.U32 R0, RZ, RZ, RZ ;  /* 0x000000ffff007224 */ /* 0x000fe200078e00ff */
[----:B------:R-:W-:Y:S01]  /*1e90*/  SHF.R.U32.HI R4, RZ, 0x10, R12 ;  /* 0x00000010ff047819 */ /* 0x000fe2000001160c */
[----:B------:R0:W-:Y:S01]  /*1ea0*/  STL [R1+0x18], R14 ;  /* 0x0000180e01007387 */ /* 0x0001e20000100800 */
[----:B------:R-:W-:-:S03]  /*1eb0*/  SHF.R.S32.HI R3, RZ, 0x7, R3 ;  /* 0x00000007ff037819 */ /* 0x000fc60000011403 */
[----:B------:R0:W-:Y:S01]  /*1ec0*/  STL [R1+0xc], R4 ;  /* 0x00000c0401007387 */ /* 0x0001e20000100800 */
[----:B------:R-:W-:-:S04]  /*1ed0*/  VIMNMX R9, RZ, R3, !PT ;  /* 0x00000003ff097248 */ /* 0x000fc80007fe0100 */
[----:B------:R-:W-:-:S13]  /*1ee0*/  ISETP.GT.AND P0, PT, R8, R9, PT ;  /* 0x000000090800720c */ /* 0x000fda0003f04270 */
[----:B0-----:R-:W-:Y:S05]  /*1ef0*/  @!P0 BRA `(.L_x_5482) ;  /* 0x00000000007c8947 */ /* 0x001fea0003800000 */
        /* <DEDUP_REMOVED lines=31> */
.L_x_5482:
[----:B------:R-:W-:Y:S05]  /*20f0*/  BSYNC B0 ;  /* 0x0000000000007941 */ /* 0x000fea0003800000 */
.L_x_5481:
        /* <DEDUP_REMOVED lines=36> */
.L_x_5485:
[----:B------:R-:W-:Y:S05]  /*2340*/  BSYNC B6 ;  /* 0x0000000000067941 */ /* 0x000fea0003800000 */
.L_x_5484:
        /* <DEDUP_REMOVED lines=20> */
.L_x_5487:
[----:B------:R-:W-:Y:S05]  /*2490*/  BSYNC B6 ;  /* 0x0000000000067941 */ /* 0x000fea0003800000 */
.L_x_5486:
[----:B------:R-:W-:Y:S01]  /*24a0*/  ULDC.64 UR4, c[0x0][0x9f8] ;  /* 0x00027e0000047ab9 */ /* 0x000fe20000000a00 */
[----:B------:R-:W-:Y:S01]  /*24b0*/  IMAD.MOV.U32 R81, RZ, RZ, R227 ;  /* 0x000000ffff517224 */ /* 0x000fe200078e00e3 */
[----:B------:R-:W-:Y:S01]  /*24c0*/  ISETP.NE.U32.AND P0, PT, RZ, UR4, PT ;  /* 0x00000004ff007c0c */ /* 0x000fe2000bf05070 */
[----:B------:R-:W0:Y:S01]  /*24d0*/  S2R R20, SR_TID.X ;  /* 0x0000000000147919 */ /* 0x000e220000002100 */
[----:B------:R-:W1:Y:S02]  /*24e0*/  LDC.64 R70, c[0x0][0x408] ;  /* 0x00010200ff467b82 */ /* 0x000e640000000a00 */
[----:B------:R-:W-:Y:S01]  /*24f0*/  ISETP.NE.AND.EX P0, PT, RZ, UR5, PT, P0 ;  /* 0x00000005ff007c0c */ /* 0x000fe2000bf05300 */
[----:B------:R-:W-:-:S05]  /*2500*/  VIADD R80, R18, 0x20 ;  /* 0x0000002012507836 */ /* 0x000fca0000000000 */
[----:B------:R-:W2:Y:S08]  /*2510*/  LDC R13, c[0x0][0x3f4] ;  /* 0x0000fd00ff0d7b82 */ /* 0x000eb00000000800 */
[----:B------:R-:W3:Y:S01]  /*2520*/  @P0 LDC.64 R4, c[0x0][0x9f8] ;  /* 0x00027e00ff040b82 */ /* 0x000ee20000000a00 */
[----:B------:R-:W-:-:S07]  /*2530*/  VIADD R78, R18, 0x40 ;  /* 0x00000040124e7836 */ /* 0x000fce0000000000 */
[----:B------:R-:W4:Y:S01]  /*2540*/  LDC.64 R68, c[0x0][0x3f8] ;  /* 0x0000fe00ff447b82 */ /* 0x000f220000000a00 */
[----:B0-----:R-:W-:Y:S01]  /*2550*/  SHF.R.U32.HI R29, RZ, 0x7, R20 ;  /* 0x00000007ff1d7819 */ /* 0x001fe20000011614 */
[----:B---3--:R-:W-:-:S05]  /*2560*/  @P0 IMAD.WIDE R4, R227, 0x4, R4 ;  /* 0x00000004e3040825 */ /* 0x008fca00078e0204 */
[----:B------:R0:W3:Y:S01]  /*2570*/  @P0 LDG.E R81, desc[UR42][R4.64] ;  /* 0x0000002a04510981 */ /* 0x0000e2000c1e1900 */
[----:B------:R-:W-:Y:S01]  /*2580*/  VIADD R6, R20, 0xffffff80 ;  /* 0xffffff8014067836 */ /* 0x000fe20000000000 */
[----:B------:R-:W-:Y:S01]  /*2590*/  ISETP.NE.AND P6, PT, R29, 0x1, PT ;  /* 0x000000011d00780c */ /* 0x000fe20003fc5270 */
[C---:B-1----:R-:W-:Y:S01]  /*25a0*/  IMAD.WIDE.U32 R20, R211.reuse, R70, R18 ;  /* 0x00000046d3147225 */ /* 0x042fe200078e0012 */
[----:B------:R-:W-:Y:S02]  /*25b0*/  SHF.R.S32.HI R207, RZ, 0x1f, R206 ;  /* 0x0000001fffcf7819 */ /* 0x000fe400000114ce */
[----:B------:R-:W-:Y:S01]  /*25c0*/  SHF.R.S32.HI R3, RZ, 0x1f, R6 ;  /* 0x0000001fff037819 */ /* 0x000fe20000011406 */
[----:B----4-:R-:W-:Y:S01]  /*25d0*/  IMAD.WIDE.U32 R50, R211, R68, R18 ;  /* 0x00000044d3327225 */ /* 0x010fe200078e0012 */
[----:B--2---:R-:W-:Y:S02]  /*25e0*/  ISETP.GE.AND P2, PT, R80, R13, PT ;  /* 0x0000000d5000720c */ /* 0x004fe40003f46270 */
[----:B------:R-:W-:Y:S01]  /*25f0*/  LEA.HI R3, R3, R6, RZ, 0x2 ;  /* 0x0000000603037211 */ /* 0x000fe200078f10ff */
[----:B------:R-:W-:Y:S01]  /*2600*/  IMAD.WIDE.U32 R48, R211, R70, R206 ;  /* 0x00000046d3307225 */ /* 0x000fe200078e00ce */
[----:B------:R-:W-:-:S02]  /*2610*/  P2R R83, PR, RZ, 0x4 ;  /* 0x00000004ff537803 */ /* 0x000fc40000000000 */
[--C-:B------:R-:W-:Y:S01]  /*2620*/  SHF.R.S32.HI R7, RZ, 0x2, R3.reuse ;  /* 0x00000002ff077819 */ /* 0x100fe20000011403 */
[----:B------:R-:W-:Y:S05]  /*2630*/  @!P6 WARPSYNC.ALL ;  /* 0x000000000000e948 */ /* 0x000fea0003800000 */
[----:B------:R-:W-:Y:S01]  /*2640*/  SHF.R.S32.HI R0, RZ, 0x1f, R3 ;  /* 0x0000001fff007819 */ /* 0x000fe20000011403 */
[----:B------:R-:W-:Y:S01]  /*2650*/  ULDC UR4, c[0x0][0x2f4] ;  /* 0x0000bd0000047ab9 */ /* 0x000fe20000000800 */
[----:B------:R-:W-:Y:S01]  /*2660*/  IMAD.WIDE.U32 R52, R211, R68, R206 ;  /* 0x00000044d3347225 */ /* 0x000fe200078e00ce */
[----:B------:R-:W-:Y:S01]  /*2670*/  @!P6 BAR.SYNC.DEFER_BLOCKING 0x9, 0x100 ;  /* 0x024400000000eb1d */ /* 0x000fe20000010000 */
[----:B------:R-:W-:-:S02]  /*2680*/  ISETP.GE.AND P1, PT, R80, UR4, PT ;  /* 0x0000000450007c0c */ /* 0x000fc4000bf26270 */
[----:B------:R-:W-:Y:S01]  /*2690*/  LEA.HI R3, R0, R7, RZ, 0x2 ;  /* 0x0000000700037211 */ /* 0x000fe200078f10ff */
[----:B------:R-:W-:Y:S01]  /*26a0*/  IMAD.IADD R79, R79, 0x1, R28 ;  /* 0x000000014f4f7824 */ /* 0x000fe200078e021c */
[----:B------:R-:W-:Y:S01]  /*26b0*/  SEL R0, RZ, 0xffffffff, P1 ;  /* 0xffffffffff007807 */ /* 0x000fe20000800000 */
[----:B------:R-:W-:Y:S01]  /*26c0*/  VIADD R67, R29, 0x8 ;  /* 0x000000081d437836 */ /* 0x000fe20000000000 */
[----:B0-----:R-:W-:Y:S01]  /*26d0*/  LOP3.LUT R4, R3, 0xfffffffc, RZ, 0xc0, !PT ;  /* 0xfffffffc03047812 */ /* 0x001fe200078ec0ff */
[----:B------:R-:W-:Y:S01]  /*26e0*/  IMAD.SHL.U32 R66, R13, 0x2, RZ ;  /* 0x000000020d427824 */ /* 0x000fe200078e00ff */
[----:B------:R-:W-:Y:S01]  /*26f0*/  ISETP.GE.AND P0, PT, R18, UR4, PT ;  /* 0x0000000412007c0c */ /* 0x000fe2000bf06270 */
[----:B------:R-:W-:Y:S01]  /*2700*/  IMAD.SHL.U32 R8, R0, 0x2, RZ ;  /* 0x0000000200087824 */ /* 0x000fe200078e00ff */
[----:B------:R-:W-:Y:S01]  /*2710*/  ISETP.GE.AND P1, PT, R208, UR4, PT ;  /* 0x00000004d0007c0c */ /* 0x000fe2000bf26270 */
[----:B------:R-:W-:Y:S01]  /*2720*/  IMAD.IADD R0, R7, 0x1, -R4 ;  /* 0x0000000107007824 */ /* 0x000fe200078e0a04 */
[----:B------:R-:W-:-:S02]  /*2730*/  SHF.R.S32.HI R7, RZ, 0x1f, R211 ;  /* 0x0000001fff077819 */ /* 0x000fc400000114d3 */
[----:B------:R-:W-:Y:S02]  /*2740*/  SEL R3, RZ, 0x1, P0 ;  /* 0x00000001ff037807 */ /* 0x000fe40000000000 */
[----:B------:R-:W-:Y:S01]  /*2750*/  ISETP.GE.AND P0, PT, R78, UR4, PT ;  /* 0x000000044e007c0c */ /* 0x000fe2000bf06270 */
[-C--:B------:R-:W-:Y:S01]  /*2760*/  IMAD R4, R7, R70.reuse, RZ ;  /* 0x0000004607047224 */ /* 0x080fe200078e02ff */
[----:B------:R-:W-:Y:S02]  /*2770*/  LOP3.LUT R3, R8, 0x2, R3, 0xe2, !PT ;  /* 0x0000000208037812 */ /* 0x000fe400078ee203 */
[----:B------:R-:W-:Y:S01]  /*2780*/  SEL R5, RZ, 0x8, P1 ;  /* 0x00000008ff057807 */ /* 0x000fe20000800000 */
[----:B------:R-:W-:Y:S01]  /*2790*/  IMAD R9, R211, R71, R4 ;  /* 0x00000047d3097224 */ /* 0x000fe200078e0204 */
[----:B------:R-:W-:Y:S02]  /*27a0*/  SEL R4, RZ, 0x4, P0 ;  /* 0x00000004ff047807 */ /* 0x000fe40000000000 */
[----:B------:R-:W-:Y:S01]  /*27b0*/  ISETP.GE.AND P0, PT, R205, UR4, PT ;  /* 0x00000004cd007c0c */ /* 0x000fe2000bf06270 */
[----:B------:R-:W-:Y:S01]  /*27c0*/  IMAD.IADD R21, R21, 0x1, R9 ;  /* 0x0000000115157824 */ /* 0x000fe200078e0209 */
[----:B------:R-:W-:Y:S01]  /*27d0*/  LOP3.LUT R3, R5, R3, R4, 0xfe, !PT ;  /* 0x0000000305037212 */ /* 0x000fe200078efe04 */
[----:B------:R-:W-:Y:S01]  /*27e0*/  IMAD.IADD R49, R9, 0x1, R49 ;  /* 0x0000000109317824 */ /* 0x000fe200078e0231 */
[----:B------:R-:W-:Y:S01]  /*27f0*/  SEL R4, RZ, 0x10, P0 ;  /* 0x00000010ff047807 */ /* 0x000fe20000000000 */
[----:B-----5:R-:W-:Y:S01]  /*2800*/  IMAD.WIDE.U32 R20, R24, R70, R20 ;  /* 0x0000004618147225 */ /* 0x020fe200078e0014 */
[----:B------:R-:W-:-:S02]  /*2810*/  LOP3.LUT P0, RZ, R0, 0x2, RZ, 0xc0, !PT ;  /* 0x0000000200ff7812 */ /* 0x000fc4000780c0ff */
[-C--:B------:R-:W-:Y:S01]  /*2820*/  ISETP.GE.AND P0, PT, R18, R13.reuse, PT ;  /* 0x0000000d1200720c */ /* 0x080fe20003f06270 */
[----:B------:R-:W-:Y:S01]  /*2830*/  IMAD.WIDE.U32 R48, R24, R70, R48 ;  /* 0x0000004618307225 */ /* 0x000fe200078e0030 */
[----:B------:R-:W-:Y:S02]  /*2840*/  LEA.HI R8, R6, R6, RZ, 0x1 ;  /* 0x0000000606087211 */ /* 0x000fe400078f08ff */
[----:B------:R-:W-:Y:S02]  /*2850*/  SEL R5, R13, RZ, P0 ;  /* 0x000000ff0d057207 */ /* 0x000fe40000000000 */
[----:B------:R-:W-:Y:S02]  /*2860*/  ISETP.GE.AND P1, PT, R78, R13, PT ;  /* 0x0000000d4e00720c */ /* 0x000fe40003f26270 */
[----:B------:R-:W-:Y:S01]  /*2870*/  LOP3.LUT R11, R8, 0xfffffffe, RZ, 0xc0, !PT ;  /* 0xfffffffe080b7812 */ /* 0x000fe200078ec0ff */
[----:B------:R-:W-:Y:S01]  /*2880*/  IMAD.IADD R5, R18, 0x1, R5 ;  /* 0x0000000112057824 */ /* 0x000fe200078e0205 */
[----:B------:R-:W-:Y:S01]  /*2890*/  LOP3.LUT R3, R3, R4, RZ, 0xfc, !PT ;  /* 0x0000000403037212 */ /* 0x000fe200078efcff */
[-C--:B------:R-:W-:Y:S01]  /*28a0*/  IMAD R4, R7, R68.reuse, RZ ;  /* 0x0000004407047224 */ /* 0x080fe200078e02ff */
[C---:B------:R-:W-:Y:S01]  /*28b0*/  SEL R7, R13.reuse, RZ, P2 ;  /* 0x000000ff0d077207 */ /* 0x040fe20001000000 */
[----:B------:R-:W-:Y:S01]  /*28c0*/  IMAD.IADD R12, R6, 0x1, -R11 ;  /* 0x00000001060c7824 */ /* 0x000fe200078e0a0b */
[----:B------:R-:W-:Y:S01]  /*28d0*/  SEL R9, R13, RZ, P1 ;  /* 0x000000ff0d097207 */ /* 0x000fe20000800000 */
[----:B------:R-:W-:Y:S01]  /*28e0*/  IMAD R11, R211, R69, R4 ;  /* 0x00000045d30b7224 */ /* 0x000fe200078e0204 */
[----:B------:R-:W-:Y:S01]  /*28f0*/  SHF.R.S32.HI R4, RZ, 0x1f, R5 ;  /* 0x0000001fff047819 */ /* 0x000fe20000011405 */
[----:B------:R-:W-:Y:S01]  /*2900*/  IMAD.IADD R7, R80, 0x1, R7 ;  /* 0x0000000150077824 */ /* 0x000fe200078e0207 */
[----:B------:R-:W-:Y:S01]  /*2910*/  P2R R84, PR, RZ, 0x2 ;  /* 0x00000002ff547803 */ /* 0x000fe20000000000 */
[----:B------:R-:W-:Y:S01]  /*2920*/  IMAD.IADD R9, R78, 0x1, R9 ;  /* 0x000000014e097824 */ /* 0x000fe200078e0209 */
[-C--:B------:R-:W-:Y:S01]  /*2930*/  LEA.HI R77, R4, R5.reuse, RZ, 0x4 ;  /* 0x00000005044d7211 */ /* 0x080fe200078f20ff */
[----:B------:R-:W-:Y:S01]  /*2940*/  IMAD.IADD R51, R51, 0x1, R11 ;  /* 0x0000000133337824 */ /* 0x000fe200078e020b */
[----:B------:R-:W-:Y:S01]  /*2950*/  SHF.R.S32.HI R6, RZ, 0x1f, R7 ;  /* 0x0000001fff067819 */ /* 0x000fe20000011407 */
[----:B------:R-:W-:Y:S01]  /*2960*/  IMAD.IADD R53, R11, 0x1, R53 ;  /* 0x000000010b357824 */ /* 0x000fe200078e0235 */
[----:B------:R-:W-:Y:S01]  /*2970*/  SHF.R.S32.HI R8, RZ, 0x1f, R9 ;  /* 0x0000001fff087819 */ /* 0x000fe20000011409 */
[----:B------:R-:W-:Y:S01]  /*2980*/  IMAD.WIDE.U32 R50, R24, R68, R50 ;  /* 0x0000004418327225 */ /* 0x000fe200078e0032 */
[----:B------:R-:W-:-:S02]  /*2990*/  LEA.HI R4, R4, R5, RZ, 0x6 ;  /* 0x0000000504047211 */ /* 0x000fc400078f30ff */
[----:B------:R-:W-:Y:S01]  /*29a0*/  LEA.HI R76, R6, R7, RZ, 0x4 ;  /* 0x00000007064c7211 */ /* 0x000fe200078f20ff */
[----:B------:R-:W-:Y:S01]  /*29b0*/  IMAD.WIDE.U32 R52, R24, R68, R52 ;  /* 0x0000004418347225 */ /* 0x000fe200078e0034 */
[----:B------:R-:W-:Y:S02]  /*29c0*/  LEA.HI R75, R8, R9, RZ, 0x4 ;  /* 0x00000009084b7211 */ /* 0x000fe400078f20ff */
[----:B------:R-:W-:Y:S01]  /*29d0*/  LEA.HI R6, R6, R7, RZ, 0x6 ;  /* 0x0000000706067211 */ /* 0x000fe200078f30ff */
[----:B------:R-:W-:Y:S01]  /*29e0*/  IMAD.SHL.U32 R4, R4, 0x80, RZ ;  /* 0x0000008004047824 */ /* 0x000fe200078e00ff */
[----:B------:R-:W-:Y:S01]  /*29f0*/  LEA.HI R8, R8, R9, RZ, 0x6 ;  /* 0x0000000908087211 */ /* 0x000fe200078f30ff */
[----:B------:R-:W-:Y:S01]  /*2a00*/  IMAD R65, R12, 0x80, R211 ;  /* 0x000000800c417824 */ /* 0x000fe200078e02d3 */
[----:B------:R-:W-:Y:S01]  /*2a10*/  SHF.R.S32.HI R11, RZ, 0x1f, R24 ;  /* 0x0000001fff0b7819 */ /* 0x000fe20000011418 */
[----:B------:R-:W-:Y:S01]  /*2a20*/  IMAD.SHL.U32 R6, R6, 0x80, RZ ;  /* 0x0000008006067824 */ /* 0x000fe200078e00ff */
[----:B------:R-:W-:Y:S01]  /*2a30*/  LOP3.LUT R5, R215, 0x30, R77, 0xf8, !PT ;  /* 0x00000030d7057812 */ /* 0x000fe200078ef84d */
[----:B------:R-:W-:Y:S01]  /*2a40*/  IMAD.SHL.U32 R8, R8, 0x80, RZ ;  /* 0x0000008008087824 */ /* 0x000fe200078e00ff */
[----:B------:R-:W-:Y:S01]  /*2a50*/  ISETP.GE.AND P1, PT, R209, UR4, PT ;  /* 0x00000004d1007c0c */ /* 0x000fe2000bf26270 */
[C---:B------:R-:W-:Y:S01]  /*2a60*/  IMAD R10, R11.reuse, R70, RZ ;  /* 0x000000460b0a7224 */ /* 0x040fe200078e02ff */
[----:B------:R-:W-:Y:S01]  /*2a70*/  LOP3.LUT R4, R4, 0xffffe000, RZ, 0xc0, !PT ;  /* 0xffffe00004047812 */ /* 0x000fe200078ec0ff */
[----:B------:R-:W-:Y:S01]  /*2a80*/  IMAD R11, R11, R68, RZ ;  /* 0x000000440b0b7224 */ /* 0x000fe200078e02ff */
[----:B------:R-:W-:-:S02]  /*2a90*/  LOP3.LUT R5, R5, R216, RZ, 0x3c, !PT ;  /* 0x000000d805057212 */ /* 0x000fc400078e3cff */
[C---:B------:R-:W-:Y:S01]  /*2aa0*/  LOP3.LUT R7, R215.reuse, 0x30, R76, 0xf8, !PT ;  /* 0x00000030d7077812 */ /* 0x040fe200078ef84c */
[C---:B------:R-:W-:Y:S01]  /*2ab0*/  IMAD R11, R24.reuse, R69, R11 ;  /* 0x00000045180b7224 */ /* 0x040fe200078e020b */
[----:B------:R-:W-:Y:S02]  /*2ac0*/  LOP3.LUT R9, R215, 0x30, R75, 0xf8, !PT ;  /* 0x00000030d7097812 */ /* 0x000fe400078ef84b */
[----:B------:R-:W-:Y:S01]  /*2ad0*/  SEL R58, RZ, 0x20, P1 ;  /* 0x00000020ff3a7807 */ /* 0x000fe20000800000 */
[----:B------:R-:W-:Y:S01]  /*2ae0*/  IMAD.IADD R61, R51, 0x1, R11 ;  /* 0x00000001333d7824 */ /* 0x000fe200078e020b */
[----:B------:R-:W-:Y:S01]  /*2af0*/  IADD3 R74, R5, R4, R217 ;  /* 0x00000004054a7210 */ /* 0x000fe20007ffe0d9 */
[----:B------:R-:W-:Y:S01]  /*2b00*/  IMAD R5, R24, R71, R10 ;  /* 0x0000004718057224 */ /* 0x000fe200078e020a */
[----:B------:R-:W-:Y:S01]  /*2b10*/  LOP3.LUT R6, R6, 0xffffe000, RZ, 0xc0, !PT ;  /* 0xffffe00006067812 */ /* 0x000fe200078ec0ff */
[----:B------:R-:W-:Y:S01]  /*2b20*/  IMAD.IADD R60, R11, 0x1, R53 ;  /* 0x000000010b3c7824 */ /* 0x000fe200078e0235 */
[-C--:B------:R-:W-:Y:S01]  /*2b30*/  LOP3.LUT R7, R7, R216.reuse, RZ, 0x3c, !PT ;  /* 0x000000d807077212 */ /* 0x080fe200078e3cff */
[----:B------:R-:W-:Y:S01]  /*2b40*/  IMAD.IADD R63, R21, 0x1, R5 ;  /* 0x00000001153f7824 */ /* 0x000fe200078e0205 */
[----:B------:R-:W-:Y:S01]  /*2b50*/  LOP3.LUT R8, R8, 0xffffe000, RZ, 0xc0, !PT ;  /* 0xffffe00008087812 */ /* 0x000fe200078ec0ff */
[----:B------:R-:W-:Y:S01]  /*2b60*/  IMAD.IADD R62, R5, 0x1, R49 ;  /* 0x00000001053e7824 */ /* 0x000fe200078e0231 */
[----:B------:R-:W-:-:S02]  /*2b70*/  LOP3.LUT R9, R9, R216, RZ, 0x3c, !PT ;  /* 0x000000d809097212 */ /* 0x000fc400078e3cff */
[C---:B------:R-:W-:Y:S02]  /*2b80*/  LOP3.LUT R58, R3.reuse, R58, RZ, 0xfc, !PT ;  /* 0x0000003a033a7212 */ /* 0x040fe400078efcff */
[C---:B------:R-:W-:Y:S01]  /*2b90*/  SHF.L.U64.HI R71, R70.reuse, 0x7, R71 ;  /* 0x0000000746477819 */ /* 0x040fe20000010247 */
[----:B------:R-:W-:Y:S01]  /*2ba0*/  IMAD.SHL.U32 R70, R70, 0x80, RZ ;  /* 0x0000008046467824 */ /* 0x000fe200078e00ff */
[C---:B------:R-:W-:Y:S01]  /*2bb0*/  SHF.L.U64.HI R69, R68.reuse, 0x7, R69 ;  /* 0x0000000744457819 */ /* 0x040fe20000010245 */
[----:B------:R-:W-:Y:S01]  /*2bc0*/  IMAD.SHL.U32 R68, R68, 0x80, RZ ;  /* 0x0000008044447824 */ /* 0x000fe200078e00ff */
[----:B------:R-:W-:Y:S02]  /*2bd0*/  LOP3.LUT R55, R3, 0x1, RZ, 0xc0, !PT ;  /* 0x0000000103377812 */ /* 0x000fe400078ec0ff */
[--C-:B------:R-:W-:Y:S02]  /*2be0*/  IADD3 R73, R7, R6, R217.reuse ;  /* 0x0000000607497210 */ /* 0x100fe40007ffe0d9 */
[----:B------:R-:W-:-:S02]  /*2bf0*/  IADD3 R72, R9, R8, R217 ;  /* 0x0000000809487210 */ /* 0x000fc40007ffe0d9 */
[----:B------:R-:W-:Y:S02]  /*2c00*/  LOP3.LUT R59, R77, 0xfffffff0, RZ, 0xc0, !PT ;  /* 0xfffffff04d3b7812 */ /* 0x000fe400078ec0ff */
[----:B------:R-:W-:Y:S02]  /*2c10*/  LOP3.LUT R57, R76, 0xfffffff0, RZ, 0xc0, !PT ;  /* 0xfffffff04c397812 */ /* 0x000fe400078ec0ff */
[----:B------:R-:W-:Y:S02]  /*2c20*/  LOP3.LUT R56, R75, 0xfffffff0, RZ, 0xc0, !PT ;  /* 0xfffffff04b387812 */ /* 0x000fe400078ec0ff */
[C---:B------:R-:W-:Y:S02]  /*2c30*/  LOP3.LUT R54, R58.reuse, 0x2, RZ, 0xc0, !PT ;  /* 0x000000023a367812 */ /* 0x040fe400078ec0ff */
[----:B------:R-:W-:Y:S02]  /*2c40*/  LOP3.LUT R3, R58, 0x4, RZ, 0xc0, !PT ;  /* 0x000000043a037812 */ /* 0x000fe400078ec0ff */
[----:B---3--:R-:W-:-:S07]  /*2c50*/  SHF.R.S32.HI R64, RZ, 0x1f, R81 ;  /* 0x0000001fff407819 */ /* 0x008fce0000011451 */
.L_x_5546:
[----:B--2---:R-:W2:Y:S01]  /*2c60*/  LDL R13, [R1+0x8] ;  /* 0x00000800010d7983 */ /* 0x004ea20000100800 */
[----:B0-----:R-:W0:Y:S01]  /*2c70*/  LDC R88, c[0x0][0x430] ;  /* 0x00010c00ff587b82 */ /* 0x001e220000000800 */
        /* <DEDUP_REMOVED lines=10> */
[----:B---3--:R-:W3:Y:S08]  /*2d20*/  @!P1 LDC.64 R4, c[0x0][0x418] ;  /* 0x00010600ff049b82 */ /* 0x008ef00000000a00 */
[----:B------:R-:W4:Y:S08]  /*2d30*/  @P2 LDC R9, c[0x0][0x434] ;  /* 0x00010d00ff092b82 */ /* 0x000f300000000800 */
[----:B------:R-:W1:Y:S01]  /*2d40*/  @P2 LDC R10, c[0x0][0x438] ;  /* 0x00010e00ff0a2b82 */ /* 0x000e620000000800 */
[----:B----4-:R-:W-:-:S05]  /*2d50*/  @P2 IMAD.HI.U32 R9, R12, R9, RZ ;  /* 0x000000090c092227 */ /* 0x010fca00078e00ff */
[----:B-1----:R-:W-:Y:S01]  /*2d60*/  @P2 SHF.R.U32.HI R8, RZ, R10, R9 ;  /* 0x0000000aff082219 */ /* 0x002fe20000011609 */
[----:B0-----:R-:W-:-:S03]  /*2d70*/  @!P1 IMAD R10, R64, R6, RZ ;  /* 0x00000006400a9224 */ /* 0x001fc600078e02ff */
[----:B------:R-:W-:Y:S01]  /*2d80*/  @!P1 SHF.R.S32.HI R9, RZ, 0x1f, R8 ;  /* 0x0000001fff099819 */ /* 0x000fe20000011408 */
[C---:B------:R-:W-:Y:S02]  /*2d90*/  @!P1 IMAD R11, R81.reuse, R7, R10 ;  /* 0x00000007510b9224 */ /* 0x040fe400078e020a */
[----:B------:R-:W-:-:S04]  /*2da0*/  @!P1 IMAD.WIDE.U32 R6, R81, R6, R8 ;  /* 0x0000000651069225 */ /* 0x000fc800078e0008 */
[----:B------:R-:W-:Y:S01]  /*2db0*/  @!P1 IMAD.IADD R7, R7, 0x1, R11 ;  /* 0x0000000107079824 */ /* 0x000fe200078e020b */
[----:B---3--:R-:W-:Y:S02]  /*2dc0*/  @!P1 LEA R4, P2, R6, R4, 0x2 ;  /* 0x0000000406049211 */ /* 0x008fe400078410ff */
[----:B------:R-:W-:Y:S02]  /*2dd0*/  LOP3.LUT P3, RZ, R0, 0x2, RZ, 0xc0, !PT ;  /* 0x0000000200ff7812 */ /* 0x000fe4000786c0ff */
[----:B------:R-:W-:Y:S02]  /*2de0*/  @!P1 LEA.HI.X R5, R6, R5, R7, 0x2, P2 ;  /* 0x0000000506059211 */ /* 0x000fe400010f1407 */
[----:B------:R-:W-:Y:S01]  /*2df0*/  ISETP.GE.AND P2, PT, R96, 0x1, PT ;  /* 0x000000016000780c */ /* 0x000fe20003f46270 */
[----:B------:R-:W-:Y:S01]  /*2e00*/  IMAD.MOV R9, RZ, RZ, -R8 ;  /* 0x000000ffff097224 */ /* 0x000fe200078e0a08 */
[----:B------:R-:W-:Y:S05]  /*2e10*/  YIELD ;  /* 0x0000000000007946 */ /* 0x000fea0003800000 */
[----:B------:R-:W-:Y:S01]  /*2e20*/  BSSY B0, `(.L_x_5488) ;  /* 0x00006c6000007945 */ /* 0x000fe20003800000 */
[----:B------:R0:W5:Y:S01]  /*2e30*/  @!P1 LDG.E R87, desc[UR42][R4.64] ;  /* 0x0000002a04579981 */ /* 0x000162000c1e1900 */
[----:B------:R-:W-:Y:S01]  /*2e40*/  IMAD R88, R88, R9, R12 ;  /* 0x0000000958587224 */ /* 0x000fe200078e020c */
[----:B------:R-:W-:Y:S01]  /*2e50*/  ISETP.GT.AND P1, PT, R26, R27, PT ;  /* 0x0000001b1a00720c */ /* 0x000fe20003f24270 */
[----:B--2---:R-:W-:-:S04]  /*2e60*/  IMAD R7, R23, 0x6000, R13 ;  /* 0x0000600017077824 */ /* 0x004fc800078e020d */
[C---:B------:R-:W-:Y:S02]  /*2e70*/  VIADD R85, R7.reuse, 0x20 ;  /* 0x0000002007557836 */ /* 0x040fe40000000000 */
[----:B------:R-:W-:Y:S02]  /*2e80*/  @P3 VIADD R85, R7, 0xffffffe0 ;  /* 0xffffffe007553836 */ /* 0x000fe40000000000 */
[C---:B------:R-:W-:Y:S02]  /*2e90*/  IMAD.IADD R86, R16.reuse, 0x1, R7 ;  /* 0x0000000110567824 */ /* 0x040fe400078e0207 */
[----:B------:R-:W-:Y:S01]  /*2ea0*/  IMAD.IADD R85, R16, 0x1, R85 ;  /* 0x0000000110557824 */ /* 0x000fe200078e0255 */
[----:B0-----:R-:W-:Y:S06]  /*2eb0*/  @!P2 BRA `(.L_x_5489) ;  /* 0x0000006400dca947 */ /* 0x001fec0003800000 */
[----:B------:R-:W-:Y:S01]  /*2ec0*/  SHF.R.S32.HI R89, RZ, 0x1f, R88 ;  /* 0x0000001fff597819 */ /* 0x000fe20000011458 */
[----:B------:R-:W-:Y:S01]  /*2ed0*/  ULDC.64 UR4, c[0x0][0x300] ;  /* 0x0000c00000047ab9 */ /* 0x000fe20000000a00 */
[----:B-----5:R-:W-:Y:S01]  /*2ee0*/  SHF.R.S32.HI R90, RZ, 0x1f, R87 ;  /* 0x0000001fff5a7819 */ /* 0x020fe20000011457 */
[----:B------:R-:W-:-:S04]  /*2ef0*/  IMAD.WIDE.U32 R4, R88, UR4, RZ ;  /* 0x0000000458047c25 */ /* 0x000fc8000f8e00ff */
        /* <DEDUP_REMOVED lines=14> */
[----:B------:R-:W-:-:S04]  /*2fe0*/  IMAD.WIDE.U32 R4, R201, UR4, R4 ;  /* 0x00000004c9047c25 */ /* 0x000fc8000f8e0004 */
[----:B------:R-:W-:Y:S01]  /*2ff0*/  IMAD R98, R201, UR5, R5 ;  /* 0x00000005c9627c24 */ /* 0x000fe2000f8e0205 */
[----:B------:R-:W-:Y:S01]  /*3000*/  ULDC.64 UR4, c[0x0][0x2e8] ;  /* 0x0000ba0000047ab9 */ /* 0x000fe20000000a00 */
[C---:B------:R-:W-:Y:S01]  /*3010*/  IMAD R5, R7.reuse, R68, R6 ;  /* 0x0000004407057224 */ /* 0x040fe200078e0206 */
[----:B------:R-:W-:Y:S01]  /*3020*/  IADD3 R97, P2, R4, UR4, RZ ;  /* 0x0000000404617c10 */ /* 0x000fe2000ff5e0ff */
[----:B------:R-:W-:Y:S01]  /*3030*/  ULDC.U8 UR4, c[0x0][0x410] ;  /* 0x0001040000047ab9 */ /* 0x000fe20000000000 */
[----:B------:R-:W-:Y:S02]  /*3040*/  IMAD R7, R7, R70, R8 ;  /* 0x0000004607077224 */ /* 0x000fe400078e0208 */
[----:B------:R-:W-:Y:S01]  /*3050*/  IADD3.X R98, R98, UR5, RZ, P2, !PT ;  /* 0x0000000562627c10 */ /* 0x000fe200097fe4ff */
[----:B------:R-:W-:Y:S01]  /*3060*/  IMAD.WIDE.U32 R12, R68, R26, RZ ;  /* 0x0000001a440c7225 */ /* 0x000fe200078e00ff */
[----:B------:R-:W-:-:S03]  /*3070*/  ISETP.NE.AND P2, PT, RZ, UR4, PT ;  /* 0x00000004ff007c0c */ /* 0x000fc6000bf45270 */
[----:B------:R-:W-:-:S04]  /*3080*/  IMAD.WIDE.U32 R10, R70, R26, RZ ;  /* 0x0000001a460a7225 */ /* 0x000fc800078e00ff */
[----:B------:R-:W-:Y:S02]  /*3090*/  IMAD.IADD R14, R13, 0x1, R5 ;  /* 0x000000010d0e7824 */ /* 0x000fe400078e0205 */
[----:B------:R-:W-:-:S04]  /*30a0*/  IMAD.IADD R15, R11, 0x1, R7 ;  /* 0x000000010b0f7824 */ /* 0x000fc800078e0207 */
[----:B------:R-:W-:Y:S05]  /*30b0*/  @!P2 BRA `(.L_x_5490) ;  /* 0x00000030006ca947 */ /* 0x000fea0003800000 */
[----:B------:R-:W-:Y:S01]  /*30c0*/  ISETP.GE.AND P3, PT, R211, R91, PT ;  /* 0x0000005bd300720c */ /* 0x000fe20003f66270 */
        /* <DEDUP_REMOVED lines=13> */
[----:B------:R-:W-:Y:S06]  /*31a0*/  @P3 BRA `(.L_x_5492) ;  /* 0x0000000000943947 */ /* 0x000fec0003800000 */
[----:B------:R-:W2:Y:S01]  /*31b0*/  LDL R82, [R1] ;  /* 0x0000000001527983 */ /* 0x000ea20000100800 */
        /* <DEDUP_REMOVED lines=33> */
[----:B--2---:R-:W-:-:S13]  /*33d0*/  ISETP.GE.AND P2, PT, R82, R96, PT ;  /* 0x000000605200720c */ /* 0x004fda0003f46270 */
[----:B------:R0:W5:Y:S04]  /*33e0*/  @!P2 LDG.E.64 R8, desc[UR42][R12.64+0x50] ;  /* 0x0000502a0c08a981 */ /* 0x000168000c1e1b00 */
[----:B------:R0:W5:Y:S02]  /*33f0*/  @!P2 LDG.E.64 R28, desc[UR42][R10.64+0x50] ;  /* 0x0000502a0a1ca981 */ /* 0x000164000c1e1b00 */
.L_x_5492:
[----:B------:R-:W-:Y:S05]  /*3400*/  BSYNC B1 ;  /* 0x0000000000017941 */ /* 0x000fea0003800000 */
.L_x_5491:
[----:B------:R-:W-:Y:S01]  /*3410*/  UISETP.NE.AND UP0, UPT, UR40, 0x3, UPT ;  /* 0x000000032800788c */ /* 0x000fe2000bf05270 */
[----:B-----5:R-:W-:Y:S02]  /*3420*/  IMAD.MOV.U32 R99, RZ, RZ, R8 ;  /* 0x000000ffff637224 */ /* 0x020fe400078e0008 */
[----:B------:R-:W-:Y:S02]  /*3430*/  IMAD.MOV.U32 R101, RZ, RZ, R30 ;  /* 0x000000ffff657224 */ /* 0x000fe400078e001e */
        /* <DEDUP_REMOVED lines=13> */
.L_x_5493:
[----:B------:R-:W-:Y:S01]  /*3510*/  IMAD R82, R23, 0x8, R16 ;  /* 0x0000000817527824 */ /* 0x000fe200078e0210 */
[----:B------:R-:W-:Y:S01]  /*3520*/  SHF.L.U32 R95, R210, 0x1f, RZ ;  /* 0x0000001fd25f7819 */ /* 0x000fe200000006ff */
[----:B------:R-:W-:Y:S03]  /*3530*/  BSSY B1, `(.L_x_5494) ;  /* 0x0000003000017945 */ /* 0x000fe60003800000 */
[----:B------:R-:W1:Y:S02]  /*3540*/  SYNCS.PHASECHK.TRANS64.TRYWAIT P4, [R82+URZ+0x2a890], R95 ;  /* 0x02a8905f520075a7 */ /* 0x000e64000808017f */
[----:B-1----:R-:W-:Y:S05]  /*3550*/  @!P4 BRA `(.L_x_5495) ;  /* 0x000002a4001cc947 */ /* 0x002fea0003800000 */
.L_x_5871:
[----:B------:R-:W-:Y:S05]  /*3560*/  BSYNC B1 ;  /* 0x0000000000017941 */ /* 0x000fea0003800000 */
.L_x_5494:
[----:B------:R-:W-:-:S03]  /*3570*/  UMOV UR4, 0xffffffff ;  /* 0xffffffff00047882 */ /* 0x000fc60000000000 */
[----:B------:R-:W-:Y:S05]  /*3580*/  BRA.DIV UR4, `(.L_x_5496) ;  /* 0x000002a604247947 */ /* 0x000fea000b800000 */
[----:B------:R-:W2:Y:S04]  /*3590*/  SHFL.IDX PT, R98, R98, RZ, 0x1e1f ;  /* 0x001e1fff62627589 */ /* 0x000ea800000e0000 */
[----:B------:R3:W4:Y:S02]  /*35a0*/  SHFL.IDX PT, R14, R97, RZ, 0x1e1f ;  /* 0x001e1fff610e7589 */ /* 0x00072400000e0000 */
.L_x_5875:
[----:B------:R-:W-:Y:S05]  /*35b0*/  @P3 BRA `(.L_x_5497) ;  /* 0x0000006400303947 */ /* 0x000fea0003800000 */
[----:B------:R-:W-:Y:S01]  /*35c0*/  ISETP.NE.AND P3, PT, R55, RZ, PT ;  /* 0x000000ff3700720c */ /* 0x000fe20003f65270 */
[----:B------:R-:W-:-:S12]  /*35d0*/  BSSY B1, `(.L_x_5498) ;  /* 0x0000075000017945 */ /* 0x000fd80003800000 */
[----:B------:R-:W-:Y:S05]  /*35e0*/  @!P3 BRA `(.L_x_5499) ;  /* 0x0000000400ccb947 */ /* 0x000fea0003800000 */
[----:B------:R1:W1:Y:S01]  /*35f0*/  LDS.128 R4, [R86+0x1e400] ;  /* 0x01e4000056047984 */ /* 0x0002620000000c00 */
[----:B0---4-:R-:W-:Y:S01]  /*3600*/  IADD3 R10, P3, R18, R14, RZ ;  /* 0x0000000e120a7210 */ /* 0x011fe20007f7e0ff */
[----:B------:R-:W-:Y:S04]  /*3610*/  BSSY B2, `(.L_x_5500) ;  /* 0x000006f000027945 */ /* 0x000fe80003800000 */
[----:B--2---:R-:W-:Y:S01]  /*3620*/  IMAD.X R11, R98, 0x1, R19, P3 ;  /* 0x00000001620b7824 */ /* 0x004fe200018e0613 */
        /* <DEDUP_REMOVED lines=13> */
[----:B---3--:R-:W-:Y:S01]  /*3700*/  SHF.R.U32.HI R97, RZ, 0x10, R93 ;  /* 0x00000010ff617819 */ /* 0x008fe2000001165d */
[----:B-1----:R-:W-:Y:S01]  /*3710*/  IMAD.MOV.U32 R15, RZ, RZ, R4 ;  /* 0x000000ffff0f7224 */ /* 0x002fe200078e0004 */
[----:B------:R-:W-:Y:S01]  /*3720*/  LOP3.LUT R13, R13, 0xff00, R12, 0xf8, !PT ;  /* 0x0000ff000d0d7812 */ /* 0x000fe200078ef80c */
[----:B------:R-:W-:Y:S01]  /*3730*/  IMAD.U32 R12, R112, 0x10000, RZ ;  /* 0x00010000700c7824 */ /* 0x000fe200078e00ff */
[----:B------:R-:W-:Y:S01]  /*3740*/  LOP3.LUT R93, R47, 0xff00, R46, 0xf8, !PT ;  /* 0x0000ff002f5d7812 */ /* 0x000fe200078ef82e */
[----:B------:R-:W-:Y:S01]  /*3750*/  IMAD.U32 R46, R97, 0x10000, RZ ;  /* 0x00010000612e7824 */ /* 0x000fe200078e00ff */
[----:B------:R-:W-:-:S02]  /*3760*/  F2FP.F16.E4M3.UNPACK_B R4, R5 ;  /* 0x00000005ff04723e */ /* 0x000fc400020006ff */
[-C--:B------:R-:W-:Y:S02]  /*3770*/  F2FP.F16.E4M3.UNPACK_B R47, R110.reuse.H1 ;  /* 0x0000006eff2f723e */ /* 0x080fe400030006ff */
        /* <DEDUP_REMOVED lines=9> */
[----:B------:R-:W-:Y:S01]  /*3810*/  FMUL.FTZ R113, R46, R111 ;  /* 0x0000006f2e717220 */ /* 0x000fe20000410000 */
        /* <DEDUP_REMOVED lines=32> */
[-C--:B------:R-:W-:Y:S01]  /*3a20*/  F2FP.F16.E4M3.UNPACK_B R114, R13.reuse.H1 ;  /* 0x0000000dff72723e */ /* 0x080fe200030006ff */
[--C-:B------:R-:W-:Y:S01]  /*3a30*/  HADD2.F32 R109, -RZ, R97.reuse.H0_H0 ;  /* 0x20000061ff6d7230 */ /* 0x100fe20000004100 */
[----:B------:R-:W-:Y:S01]  /*3a40*/  F2FP.F16.E4M3.UNPACK_B R111, R12.H1 ;  /* 0x0000000cff6f723e */ /* 0x000fe200030006ff */
[----:B------:R-:W-:Y:S01]  /*3a50*/  HADD2.F32 R97, -RZ, R97.H1_H1 ;  /* 0x30000061ff617230 */ /* 0x000fe20000004100 */
[----:B------:R-:W-:Y:S01]  /*3a60*/  F2FP.SATFINITE.E4M3.F32.PACK_AB_MERGE_C R92, R93, R92, RZ ;  /* 0x0000005c5d5c723e */ /* 0x000fe200048070ff */
[--C-:B------:R-:W-:Y:S01]  /*3a70*/  HADD2.F32 R118, -RZ, R114.reuse.H1_H1 ;  /* 0x30000072ff767230 */ /* 0x100fe20000004100 */
[----:B------:R-:W-:Y:S01]  /*3a80*/  F2FP.F16.E4M3.UNPACK_B R93, R6.H1 ;  /* 0x00000006ff5d723e */ /* 0x000fe200030006ff */
[----:B------:R-:W-:Y:S01]  /*3a90*/  HADD2.F32 R112, -RZ, R111.H1_H1 ;  /* 0x3000006fff707230 */ /* 0x000fe20000004100 */
[----:B------:R-:W-:Y:S01]  /*3aa0*/  F2FP.F16.E4M3.UNPACK_B R113, R13 ;  /* 0x0000000dff71723e */ /* 0x000fe200020006ff */
[----:B------:R-:W-:Y:S01]  /*3ab0*/  HADD2.F32 R114, -RZ, R114.H0_H0 ;  /* 0x20000072ff727230 */ /* 0x000fe20000004100 */
[----:B------:R-:W-:Y:S01]  /*3ac0*/  F2FP.F16.E4M3.UNPACK_B R110, R12 ;  /* 0x0000000cff6e723e */ /* 0x000fe200020006ff */
[----:B------:R-:W-:Y:S01]  /*3ad0*/  FMUL.FTZ R12, R97, R118 ;  /* 0x00000076610c7220 */ /* 0x000fe20000410000 */
[----:B------:R-:W-:-:S02]  /*3ae0*/  HADD2.F32 R13, -RZ, R93.H1_H1 ;  /* 0x3000005dff0d7230 */ /* 0x000fc40000004100 */
[C---:B------:R-:W-:Y:S01]  /*3af0*/  FMUL.FTZ R120, R109.reuse, R118 ;  /* 0x000000766d787220 */ /* 0x040fe20000410000 */
[----:B------:R-:W-:Y:S02]  /*3b00*/  HADD2.F32 R116, -RZ, R113.H1_H1 ;  /* 0x30000071ff747230 */ /* 0x000fe40000004100 */
[----:B------:R-:W-:Y:S01]  /*3b10*/  FFMA.FTZ R109, R109, R112, -R12 ;  /* 0x000000706d6d7223 */ /* 0x000fe2000001080c */
[----:B------:R-:W-:Y:S01]  /*3b20*/  HADD2.F32 R93, -RZ, R93.H0_H0 ;  /* 0x2000005dff5d7230 */ /* 0x000fe20000004100 */
[----:B------:R-:W-:Y:S01]  /*3b30*/  F2FP.F16.E4M3.UNPACK_B R7, R7 ;  /* 0x00000007ff07723e */ /* 0x000fe200020006ff */
[----:B------:R-:W-:Y:S02]  /*3b40*/  HADD2.F32 R12, -RZ, R110.H1_H1 ;  /* 0x3000006eff0c7230 */ /* 0x000fe40000004100 */
[----:B------:R-:W-:Y:S01]  /*3b50*/  FMUL.FTZ R118, R13, R116 ;  /* 0x000000740d767220 */ /* 0x000fe20000410000 */
[----:B------:R-:W-:Y:S01]  /*3b60*/  F2FP.F16.E4M3.UNPACK_B R6, R6 ;  /* 0x00000006ff06723e */ /* 0x000fe200020006ff */
[----:B------:R-:W-:Y:S01]  /*3b70*/  FMUL.FTZ R116, R93, R116 ;  /* 0x000000745d747220 */ /* 0x000fe20000410000 */
[----:B------:R-:W-:-:S02]  /*3b80*/  HADD2.F32 R113, -RZ, R113.H0_H0 ;  /* 0x20000071ff717230 */ /* 0x000fc40000004100 */
[----:B------:R-:W-:Y:S01]  /*3b90*/  FFMA.FTZ R118, R93, R12, -R118 ;  /* 0x0000000c5d767223 */ /* 0x000fe20000010876 */
[----:B------:R-:W-:Y:S01]  /*3ba0*/  FFMA.FTZ R120, R97, R112, R120 ;  /* 0x0000007061787223 */ /* 0x000fe20000010078 */
[----:B------:R-:W-:Y:S01]  /*3bb0*/  FFMA.FTZ R93, R13, R12, R116 ;  /* 0x0000000c0d5d7223 */ /* 0x000fe20000010074 */
[--C-:B------:R-:W-:Y:S01]  /*3bc0*/  HADD2.F32 R12, -RZ, R7.reuse.H0_H0 ;  /* 0x20000007ff0c7230 */ /* 0x100fe20000004100 */
[----:B------:R-:W-:Y:S01]  /*3bd0*/  F2FP.SATFINITE.E4M3.F32.PACK_AB_MERGE_C R5, R5, R4, R47 ;  /* 0x000000040505723e */ /* 0x000fe2000480702f */
[----:B------:R-:W-:Y:S01]  /*3be0*/  HADD2.F32 R13, -RZ, R7.H1_H1 ;  /* 0x30000007ff0d7230 */ /* 0x000fe20000004100 */
[----:B------:R-:W-:Y:S01]  /*3bf0*/  F2FP.SATFINITE.E4M3.F32.PACK_AB_MERGE_C R109, R120, R109, RZ ;  /* 0x0000006d786d723e */ /* 0x000fe200048070ff */
        /* <DEDUP_REMOVED lines=13> */
[----:B------:R-:W-:Y:S02]  /*3cd0*/  F2FP.SATFINITE.E4M3.F32.PACK_AB_MERGE_C R4, R46, R15, R92 ;  /* 0x0000000f2e04723e */ /* 0x000fe4000480705c */
[----:B------:R-:W-:-:S02]  /*3ce0*/  F2FP.SATFINITE.E4M3.F32.PACK_AB_MERGE_C R7, R114, R97, R109 ;  /* 0x000000617207723e */ /* 0x000fc4000480706d */
[----:B------:R-:W-:-:S07]  /*3cf0*/  F2FP.SATFINITE.E4M3.F32.PACK_AB_MERGE_C R6, R113, R112, R93 ;  /* 0x000000707106723e */ /* 0x000fce000480705d */
.L_x_5501:
[----:B------:R-:W-:Y:S05]  /*3d00*/  BSYNC B2 ;  /* 0x0000000000027941 */ /* 0x000fea0003800000 */
.L_x_5500:
[----:B-1----:R0:W-:Y:S02]  /*3d10*/  ST.E.128 desc[UR42][R10.64], R4 ;  /* 0x000000040a007985 */ /* 0x0021e4000c101d2a */
.L_x_5499:
[----:B------:R-:W-:Y:S05]  /*3d20*/  BSYNC B1 ;  /* 0x0000000000017941 */ /* 0x000fea0003800000 */
.L_x_5498:
[----:B------:R-:W-:Y:S01]  /*3d30*/  ISETP.NE.AND P3, PT, R54, RZ, PT ;  /* 0x000000ff3600720c */ /* 0x000fe20003f65270 */
[----:B------:R-:W-:-:S12]  /*3d40*/  BSSY B1, `(.L_x_5502) ;  /* 0x0000077000017945 */ /* 0x000fd80003800000 */
[----:B------:R-:W-:Y:S05]  /*3d50*/  @!P3 BRA `(.L_x_5503) ;  /* 0x0000000400d4b947 */ /* 0x000fea0003800000 */
[----:B0-----:R-:W-:Y:S01]  /*3d60*/  IMAD.SHL.U32 R5, R213, 0x10, RZ ;  /* 0x00000010d5057824 */ /* 0x001fe200078e00ff */
[----:B------:R-:W-:Y:S04]  /*3d70*/  BSSY B2, `(.L_x_5504) ;  /* 0x0000072000027945 */ /* 0x000fe80003800000 */
[----:B----4-:R-:W-:-:S04]  /*3d80*/  IADD3 R10, P3, R14, R5, RZ ;  /* 0x000000050e0a7210 */ /* 0x010fc80007f7e0ff */
[----:B--2---:R-:W-:Y:S02]  /*3d90*/  LEA.HI.X.SX32 R11, R5, R98, 0x1, P3 ;  /* 0x00000062050b7211 */ /* 0x004fe400018f0eff */
[----:B------:R0:W2:Y:S01]  /*3da0*/  LDS.128 R4, [R85+0x1e400] ;  /* 0x01e4000055047984 */ /* 0x0000a20000000c00 */
[----:B------:R-:W-:-:S13]  /*3db0*/  ISETP.GE.AND P3, PT, R222, R96, PT ;  /* 0x00000060de00720c */ /* 0x000fda0003f66270 */
[----:B0-----:R-:W-:Y:S05]  /*3dc0*/  @P3 BRA `(.L_x_5505) ;  /* 0x0000000400b03947 */ /* 0x001fea0003800000 */
        /* <DEDUP_REMOVED lines=29> */
[----:B---3--:R-:W-:Y:S01]  /*3fa0*/  FMUL.FTZ R97, R42, R93 ;  /* 0x0000005d2a617220 */ /* 0x008fe20000410000 */
        /* <DEDUP_REMOVED lines=15> */
[--C-:B------:R-:W-:Y:S02]  /*40a0*/  HADD2.F32 R45, -RZ, R42.reuse.H1_H1 ;  /* 0x3000002aff2d7230 */ /* 0x100fe40000004100 */
[----:B------:R-:W-:Y:S01]  /*40b0*/  HADD2.F32 R44, -RZ, R42.H0_H0 ;  /* 0x2000002aff2c7230 */ /* 0x000fe20000004100 */
[----:B------:R-:W-:Y:S01]  /*40c0*/  F2FP.SATFINITE.E4M3.F32.PACK_AB_MERGE_C R112, R97, R92, RZ ;  /* 0x0000005c6170723e */ /* 0x000fe200048070ff */
        /* <DEDUP_REMOVED lines=12> */
[----:B------:R-:W-:Y:S01]  /*4190*/  FFMA.FTZ R15, R42, R107, -R47 ;  /* 0x0000006b2a0f7223 */ /* 0x000fe2000001082f */
[----:B------:R-:W-:Y:S01]  /*41a0*/  F2FP.F16.E4M3.UNPACK_B R44, R7.H1 ;  /* 0x00000007ff2c723e */ /* 0x000fe200030006ff */
[----:B------:R-:W-:Y:S01]  /*41b0*/  FFMA.FTZ R42, R43, R107, R108 ;  /* 0x0000006b2b2a7223 */ /* 0x000fe2000001006c */
[----:B------:R-:W-:Y:S01]  /*41c0*/  F2FP.F16.E4M3.UNPACK_B R43, R6.H1 ;  /* 0x00000006ff2b723e */ /* 0x000fe200030006ff */
[----:B------:R-:W-:Y:S01]  /*41d0*/  HADD2.F32 R108, -RZ, R97.H1_H1 ;  /* 0x30000061ff6c7230 */ /* 0x000fe20000004100 */
[----:B------:R-:W-:Y:S01]  /*41e0*/  F2FP.SATFINITE.E4M3.F32.PACK_AB_MERGE_C R111, R46, R93, RZ ;  /* 0x0000005d2e6f723e */ /* 0x000fe200048070ff */
        /* <DEDUP_REMOVED lines=11> */
[-C--:B------:R-:W-:Y:S01]  /*42a0*/  FMUL.FTZ R108, R12, R107.reuse ;  /* 0x0000006b0c6c7220 */ /* 0x080fe20000410000 */
        /* <DEDUP_REMOVED lines=21> */
[----:B------:R-:W-:-:S02]  /*4400*/  F2FP.SATFINITE.E4M3.F32.PACK_AB_MERGE_C R109, R109, R110, RZ ;  /* 0x0000006e6d6d723e */ /* 0x000fc400048070ff */
[-C--:B------:R-:W-:Y:S01]  /*4410*/  FFMA.FTZ R43, R12, R47.reuse, -R43 ;  /* 0x0000002f0c2b7223 */ /* 0x080fe2000001082b */
[----:B------:R-:W-:Y:S01]  /*4420*/  FFMA.FTZ R92, R7, R47, R92 ;  /* 0x0000002f075c7223 */ /* 0x000fe2000001005c */
[-C--:B------:R-:W-:Y:S01]  /*4430*/  FFMA.FTZ R44, R5, R46.reuse, -R44 ;  /* 0x0000002e052c7223 */ /* 0x080fe2000001082c */
[----:B------:R-:W-:Y:S01]  /*4440*/  FFMA.FTZ R93, R6, R46, R93 ;  /* 0x0000002e065d7223 */ /* 0x000fe2000001005d */
[----:B------:R-:W-:Y:S02]  /*4450*/  F2FP.SATFINITE.E4M3.F32.PACK_AB_MERGE_C R5, R13, R4, R112 ;  /* 0x000000040d05723e */ /* 0x000fe40004807070 */
[----:B------:R-:W-:Y:S02]  /*4460*/  F2FP.SATFINITE.E4M3.F32.PACK_AB_MERGE_C R4, R42, R15, R111 ;  /* 0x0000000f2a04723e */ /* 0x000fe4000480706f */
[----:B------:R-:W-:Y:S02]  /*4470*/  F2FP.SATFINITE.E4M3.F32.PACK_AB_MERGE_C R6, R93, R44, R107 ;  /* 0x0000002c5d06723e */ /* 0x000fe4000480706b */
[----:B------:R-:W-:-:S07]  /*4480*/  F2FP.SATFINITE.E4M3.F32.PACK_AB_MERGE_C R7, R92, R43, R109 ;  /* 0x0000002b5c07723e */ /* 0x000fce000480706d */
.L_x_5505:
[----:B------:R-:W-:Y:S05]  /*4490*/  BSYNC B2 ;  /* 0x0000000000027941 */ /* 0x000fea0003800000 */
.L_x_5504:
[----:B--2---:R0:W-:Y:S02]  /*44a0*/  ST.E.128 desc[UR42][R10.64], R4 ;  /* 0x000000040a007985 */ /* 0x0041e4000c101d2a */
.L_x_5503:
[----:B------:R-:W-:Y:S05]  /*44b0*/  BSYNC B1 ;  /* 0x0000000000017941 */ /* 0x000fea0003800000 */
.L_x_5502:
        /* <DEDUP_REMOVED lines=11> */
[----:B------:R-:W-:Y:S02]  /*4570*/  LOP3.LUT R13, R41, 0xff, RZ, 0xc0, !PT ;  /* 0x000000ff290d7812 */ /* 0x000fe400078ec0ff */
[--C-:B------:R-:W-:Y:S02]  /*4580*/  SHF.R.U32.HI R40, RZ, 0x18, R41.reuse ;  /* 0x00000018ff287819 */ /* 0x100fe40000011629 */
[----:B------:R-:W-:Y:S02]  /*4590*/  SHF.R.U32.HI R15, RZ, 0x8, R41 ;  /* 0x00000008ff0f7819 */ /* 0x000fe40000011629 */
[----:B------:R-:W-:Y:S02]  /*45a0*/  LOP3.LUT R12, R39, 0xff, RZ, 0xc0, !PT ;  /* 0x000000ff270c7812 */ /* 0x000fe400078ec0ff */
[----:B------:R-:W-:Y:S01]  /*45b0*/  SHF.R.U32.HI R43, RZ, 0x18, R39 ;  /* 0x00000018ff2b7819 */ /* 0x000fe20000011627 */
[----:B------:R-:W-:Y:S01]  /*45c0*/  IMAD.SHL.U32 R15, R15, 0x100, RZ ;  /* 0x000001000f0f7824 */ /* 0x000fe200078e00ff */
[----:B------:R-:W-:Y:S01]  /*45d0*/  PRMT R40, R40, 0x654, R13 ;  /* 0x0000065428287816 */ /* 0x000fe2000000000d */
[----:B------:R-:W-:Y:S01]  /*45e0*/  IMAD.SHL.U32 R13, R42, 0x100, RZ ;  /* 0x000001002a0d7824 */ /* 0x000fe200078e00ff */
[----:B------:R-:W-:-:S02]  /*45f0*/  SHF.R.U32.HI R44, RZ, 0x10, R39 ;  /* 0x00000010ff2c7819 */ /* 0x000fc40000011627 */
[----:B------:R-:W-:Y:S02]  /*4600*/  SHF.R.U32.HI R39, RZ, 0x10, R41 ;  /* 0x00000010ff277819 */ /* 0x000fe40000011629 */
[----:B------:R-:W-:Y:S01]  /*4610*/  PRMT R38, R43, 0x654, R12 ;  /* 0x000006542b267816 */ /* 0x000fe2000000000c */
[----:B--2---:R-:W-:Y:S01]  /*4620*/  IMAD.MOV.U32 R12, RZ, RZ, R4 ;  /* 0x000000ffff0c7224 */ /* 0x004fe200078e0004 */
[----:B------:R-:W-:Y:S01]  /*4630*/  LOP3.LUT R40, R40, 0xff00, R15, 0xf8, !PT ;  /* 0x0000ff0028287812 */ /* 0x000fe200078ef80f */
[----:B------:R-:W-:Y:S01]  /*4640*/  IMAD.U32 R39, R39, 0x10000, RZ ;  /* 0x0001000027277824 */ /* 0x000fe200078e00ff */
[----:B------:R-:W-:Y:S01]  /*4650*/  LOP3.LUT R38, R38, 0xff00, R13, 0xf8, !PT ;  /* 0x0000ff0026267812 */ /* 0x000fe200078ef80d */
[----:B------:R-:W-:Y:S01]  /*4660*/  IMAD.U32 R13, R44, 0x10000, RZ ;  /* 0x000100002c0d7824 */ /* 0x000fe200078e00ff */
[----:B------:R-:W-:Y:S02]  /*4670*/  F2FP.F16.E4M3.UNPACK_B R15, R105.H1 ;  /* 0x00000069ff0f723e */ /* 0x000fe400030006ff */
[----:B------:R-:W-:-:S02]  /*4680*/  F2FP.F16.E4M3.UNPACK_B R4, R5 ;  /* 0x00000005ff04723e */ /* 0x000fc400020006ff */
        /* <DEDUP_REMOVED lines=14> */
[----:B------:R-:W-:Y:S01]  /*4770*/  FFMA.FTZ R5, R13, R40, R42 ;  /* 0x000000280d057223 */ /* 0x000fe2000001002a */
[----:B------:R-:W-:Y:S02]  /*4780*/  HADD2.F32 R39, -RZ, R39.H1_H1 ;  /* 0x30000027ff277230 */ /* 0x000fe40000004100 */
[-C--:B------:R-:W-:Y:S01]  /*4790*/  FMUL.FTZ R46, R38, R43.reuse ;  /* 0x0000002b262e7220 */ /* 0x080fe20000410000 */
[----:B------:R-:W-:Y:S01]  /*47a0*/  F2FP.F16.E4M3.UNPACK_B R13, R12.H1 ;  /* 0x0000000cff0d723e */ /* 0x000fe200030006ff */
[C---:B------:R-:W-:Y:S01]  /*47b0*/  FMUL.FTZ R43, R15.reuse, R43 ;  /* 0x0000002b0f2b7220 */ /* 0x040fe20000410000 */
[----:B------:R-:W-:Y:S01]  /*47c0*/  FFMA.FTZ R4, R4, R40, -R45 ;  /* 0x0000002804047223 */ /* 0x000fe2000001082d */
[-C--:B------:R-:W-:Y:S01]  /*47d0*/  FFMA.FTZ R45, R15, R39.reuse, -R46 ;  /* 0x000000270f2d7223 */ /* 0x080fe2000001082e */
[----:B------:R-:W-:Y:S01]  /*47e0*/  F2FP.F16.E4M3.UNPACK_B R12, R12 ;  /* 0x0000000cff0c723e */ /* 0x000fe200020006ff */
[----:B------:R-:W-:Y:S01]  /*47f0*/  FFMA.FTZ R92, R38, R39, R43 ;  /* 0x00000027265c7223 */ /* 0x000fe2000001002b */
[----:B------:R-:W-:Y:S01]  /*4800*/  F2FP.F16.E4M3.UNPACK_B R106, R106 ;  /* 0x0000006aff6a723e */ /* 0x000fe200020006ff */
[----:B------:R-:W-:-:S02]  /*4810*/  HADD2.F32 R40, -RZ, R105.H1_H1 ;  /* 0x30000069ff287230 */ /* 0x000fc40000004100 */
[--C-:B------:R-:W-:Y:S02]  /*4820*/  HADD2.F32 R15, -RZ, R13.reuse.H0_H0 ;  /* 0x2000000dff0f7230 */ /* 0x100fe40000004100 */
[----:B------:R-:W-:Y:S02]  /*4830*/  HADD2.F32 R38, -RZ, R13.H1_H1 ;  /* 0x3000000dff267230 */ /* 0x000fe40000004100 */
[----:B------:R-:W-:Y:S02]  /*4840*/  HADD2.F32 R13, -RZ, R12.H0_H0 ;  /* 0x2000000cff0d7230 */ /* 0x000fe40000004100 */
[-C--:B------:R-:W-:Y:S01]  /*4850*/  FMUL.FTZ R43, R15, R40.reuse ;  /* 0x000000280f2b7220 */ /* 0x080fe20000410000 */
[----:B------:R-:W-:Y:S02]  /*4860*/  HADD2.F32 R39, -RZ, R106.H1_H1 ;  /* 0x3000006aff277230 */ /* 0x000fe40000004100 */
[----:B------:R-:W-:Y:S01]  /*4870*/  FMUL.FTZ R42, R38, R40 ;  /* 0x00000028262a7220 */ /* 0x000fe20000410000 */
[----:B------:R-:W-:-:S02]  /*4880*/  HADD2.F32 R105, -RZ, R105.H0_H0 ;  /* 0x20000069ff697230 */ /* 0x000fc40000004100 */
[----:B------:R-:W-:Y:S02]  /*4890*/  HADD2.F32 R12, -RZ, R12.H1_H1 ;  /* 0x3000000cff0c7230 */ /* 0x000fe40000004100 */
[-C--:B------:R-:W-:Y:S01]  /*48a0*/  FFMA.FTZ R42, R15, R39.reuse, -R42 ;  /* 0x000000270f2a7223 */ /* 0x080fe2000001082a */
[----:B------:R-:W-:Y:S02]  /*48b0*/  HADD2.F32 R106, -RZ, R106.H0_H0 ;  /* 0x2000006aff6a7230 */ /* 0x000fe40000004100 */
[----:B------:R-:W-:Y:S01]  /*48c0*/  FFMA.FTZ R43, R38, R39, R43 ;  /* 0x00000027262b7223 */ /* 0x000fe2000001002b */
[----:B------:R-:W-:Y:S01]  /*48d0*/  F2FP.F16.E4M3.UNPACK_B R39, R41.H1 ;  /* 0x00000029ff27723e */ /* 0x000fe200030006ff */
[CC--:B------:R-:W-:Y:S01]  /*48e0*/  FMUL.FTZ R40, R12.reuse, R105.reuse ;  /* 0x000000690c287220 */ /* 0x0c0fe20000410000 */
[C---:B------:R-:W-:Y:S01]  /*48f0*/  FMUL.FTZ R105, R13.reuse, R105 ;  /* 0x000000690d697220 */ /* 0x040fe20000410000 */
[----:B------:R-:W-:Y:S02]  /*4900*/  F2FP.F16.E4M3.UNPACK_B R41, R41 ;  /* 0x00000029ff29723e */ /* 0x000fe400020006ff */
[----:B------:R-:W-:Y:S01]  /*4910*/  FFMA.FTZ R46, R13, R106, -R40 ;  /* 0x0000006a0d2e7223 */ /* 0x000fe20000010828 */
[----:B---3--:R-:W-:Y:S01]  /*4920*/  F2FP.SATFINITE.E4M3.F32.PACK_AB_MERGE_C R97, R43, R42, RZ ;  /* 0x0000002a2b61723e */ /* 0x008fe200048070ff */
[----:B------:R-:W-:Y:S01]  /*4930*/  FFMA.FTZ R105, R12, R106, R105 ;  /* 0x0000006a0c697223 */ /* 0x000fe20000010069 */
[----:B------:R-:W-:Y:S01]  /*4940*/  F2FP.F16.E4M3.UNPACK_B R13, R7.H1 ;  /* 0x00000007ff0d723e */ /* 0x000fe200030006ff */
[--C-:B------:R-:W-:Y:S01]  /*4950*/  HADD2.F32 R40, -RZ, R39.reuse.H1_H1 ;  /* 0x30000027ff287230 */ /* 0x100fe20000004100 */
[----:B------:R-:W-:Y:S01]  /*4960*/  F2FP.F16.E4M3.UNPACK_B R42, R44.H1 ;  /* 0x0000002cff2a723e */ /* 0x000fe200030006ff */
[----:B------:R-:W-:Y:S01]  /*4970*/  HADD2.F32 R39, -RZ, R39.H0_H0 ;  /* 0x20000027ff277230 */ /* 0x000fe20000004100 */
[----:B------:R-:W-:Y:S01]  /*4980*/  F2FP.SATFINITE.E4M3.F32.PACK_AB_MERGE_C R106, R92, R45, RZ ;  /* 0x0000002d5c6a723e */ /* 0x000fe200048070ff */
        /* <DEDUP_REMOVED lines=15> */
[----:B------:R-:W-:Y:S01]  /*4a80*/  FMUL.FTZ R92, R12, R43 ;  /* 0x0000002b0c5c7220 */ /* 0x000fe20000410000 */
[----:B------:R-:W-:-:S02]  /*4a90*/  HADD2.F32 R42, -RZ, R42.H0_H0 ;  /* 0x2000002aff2a7230 */ /* 0x000fc40000004100 */
[-C--:B------:R-:W-:Y:S01]  /*4aa0*/  FFMA.FTZ R45, R12, R15.reuse, -R45 ;  /* 0x0000000f0c2d7223 */ /* 0x080fe2000001082d */
[--C-:B------:R-:W-:Y:S02]  /*4ab0*/  HADD2.F32 R12, -RZ, R7.reuse.H0_H0 ;  /* 0x20000007ff0c7230 */ /* 0x100fe40000004100 */
[----:B------:R-:W-:Y:S01]  /*4ac0*/  FFMA.FTZ R92, R13, R15, R92 ;  /* 0x0000000f0d5c7223 */ /* 0x000fe2000001005c */
[----:B------:R-:W-:Y:S02]  /*4ad0*/  HADD2.F32 R13, -RZ, R7.H1_H1 ;  /* 0x30000007ff0d7230 */ /* 0x000fe40000004100 */
[----:B------:R-:W-:Y:S01]  /*4ae0*/  FFMA.FTZ R40, R38, R40, R93 ;  /* 0x0000002826287223 */ /* 0x000fe2000001005d */
[--C-:B------:R-:W-:Y:S01]  /*4af0*/  HADD2.F32 R7, -RZ, R6.reuse.H0_H0 ;  /* 0x20000006ff077230 */ /* 0x100fe20000004100 */
[----:B------:R-:W-:Y:S01]  /*4b00*/  F2FP.SATFINITE.E4M3.F32.PACK_AB_MERGE_C R5, R5, R4, R106 ;  /* 0x000000040505723e */ /* 0x000fe2000480706a */
[----:B------:R-:W-:Y:S02]  /*4b10*/  HADD2.F32 R6, -RZ, R6.H1_H1 ;  /* 0x30000006ff067230 */ /* 0x000fe40000004100 */
[----:B------:R-:W-:Y:S01]  /*4b20*/  FMUL.FTZ R43, R13, R42 ;  /* 0x0000002a0d2b7220 */ /* 0x000fe20000410000 */
[----:B------:R-:W-:-:S02]  /*4b30*/  HADD2.F32 R44, -RZ, R44.H0_H0 ;  /* 0x2000002cff2c7230 */ /* 0x000fc40000004100 */
[C---:B------:R-:W-:Y:S01]  /*4b40*/  FMUL.FTZ R42, R12.reuse, R42 ;  /* 0x0000002a0c2a7220 */ /* 0x040fe20000410000 */
[----:B------:R-:W-:Y:S02]  /*4b50*/  HADD2.F32 R41, -RZ, R41.H0_H0 ;  /* 0x20000029ff297230 */ /* 0x000fe40000004100 */
[----:B------:R-:W-:Y:S01]  /*4b60*/  FFMA.FTZ R43, R12, R39, -R43 ;  /* 0x000000270c2b7223 */ /* 0x000fe2000001082b */
[----:B------:R-:W-:Y:S01]  /*4b70*/  F2FP.SATFINITE.E4M3.F32.PACK_AB_MERGE_C R45, R92, R45, RZ ;  /* 0x0000002d5c2d723e */ /* 0x000fe200048070ff */
[-C--:B------:R-:W-:Y:S01]  /*4b80*/  FMUL.FTZ R38, R6, R44.reuse ;  /* 0x0000002c06267220 */ /* 0x080fe20000410000 */
[----:B------:R-:W-:Y:S01]  /*4b90*/  FMUL.FTZ R15, R7, R44 ;  /* 0x0000002c070f7220 */ /* 0x000fe20000410000 */
[----:B------:R-:W-:Y:S01]  /*4ba0*/  FFMA.FTZ R42, R13, R39, R42 ;  /* 0x000000270d2a7223 */ /* 0x000fe2000001002a */
[----:B------:R-:W-:Y:S01]  /*4bb0*/  F2FP.SATFINITE.E4M3.F32.PACK_AB_MERGE_C R40, R40, R47, RZ ;  /* 0x0000002f2828723e */ /* 0x000fe200048070ff */
[-C--:B------:R-:W-:Y:S01]  /*4bc0*/  FFMA.FTZ R38, R7, R41.reuse, -R38 ;  /* 0x0000002907267223 */ /* 0x080fe20000010826 */
[----:B------:R-:W-:Y:S01]  /*4bd0*/  FFMA.FTZ R15, R6, R41, R15 ;  /* 0x00000029060f7223 */ /* 0x000fe2000001000f */
[----:B------:R-:W-:-:S02]  /*4be0*/  F2FP.SATFINITE.E4M3.F32.PACK_AB_MERGE_C R4, R105, R46, R97 ;  /* 0x0000002e6904723e */ /* 0x000fc40004807061 */
[----:B------:R-:W-:Y:S02]  /*4bf0*/  F2FP.SATFINITE.E4M3.F32.PACK_AB_MERGE_C R7, R42, R43, R40 ;  /* 0x0000002b2a07723e */ /* 0x000fe40004807028 */
[----:B------:R-:W-:-:S07]  /*4c00*/  F2FP.SATFINITE.E4M3.F32.PACK_AB_MERGE_C R6, R15, R38, R45 ;  /* 0x000000260f06723e */ /* 0x000fce000480702d */
.L_x_5509:
[----:B------:R-:W-:Y:S05]  /*4c10*/  BSYNC B2 ;  /* 0x0000000000027941 */ /* 0x000fea0003800000 */
.L_x_5508:
[----:B--2---:R0:W-:Y:S02]  /*4c20*/  ST.E.128 desc[UR42][R10.64], R4 ;  /* 0x000000040a007985 */ /* 0x0041e4000c101d2a */
.L_x_5507:
[----:B------:R-:W-:Y:S05]  /*4c30*/  BSYNC B1 ;  /* 0x0000000000017941 */ /* 0x000fea0003800000 */
.L_x_5506:
[----:B------:R-:W-:Y:S01]  /*4c40*/  LOP3.LUT P3, RZ, R58, 0x8, RZ, 0xc0, !PT ;  /* 0x000000083aff7812 */ /* 0x000fe2000786c0ff */
[----:B------:R-:W-:-:S12]  /*4c50*/  BSSY B1, `(.L_x_5510) ;  /* 0x0000075000017945 */ /* 0x000fd80003800000 */
[----:B------:R-:W-:Y:S05]  /*4c60*/  @!P3 BRA `(.L_x_5511) ;  /* 0x0000000400ccb947 */ /* 0x000fea0003800000 */
[----:B0-----:R0:W0:Y:S01]  /*4c70*/  LDS.128 R4, [R85+0x20400] ;  /* 0x0204000055047984 */ /* 0x0010220000000c00 */
[----:B----4-:R-:W-:Y:S01]  /*4c80*/  IADD3 R10, P3, R208, R14, RZ ;  /* 0x0000000ed00a7210 */ /* 0x010fe20007f7e0ff */
[----:B------:R-:W-:Y:S04]  /*4c90*/  BSSY B2, `(.L_x_5512) ;  /* 0x000006f000027945 */ /* 0x000fe80003800000 */
[----:B--2---:R-:W-:Y:S01]  /*4ca0*/  IMAD.X R11, R98, 0x1, R221, P3 ;  /* 0x00000001620b7824 */ /* 0x004fe200018e06dd */
[----:B------:R-:W-:-:S13]  /*4cb0*/  ISETP.GE.AND P3, PT, R229, R96, PT ;  /* 0x00000060e500720c */ /* 0x000fda0003f66270 */
[----:B------:R-:W-:Y:S05]  /*4cc0*/  @P3 BRA `(.L_x_5513) ;  /* 0x0000000400ac3947 */ /* 0x000fea0003800000 */
[----:B------:R-:W-:Y:S02]  /*4cd0*/  SHF.R.U32.HI R39, RZ, 0x8, R35 ;  /* 0x00000008ff277819 */ /* 0x000fe40000011623 */
[--C-:B------:R-:W-:Y:S02]  /*4ce0*/  SHF.R.U32.HI R34, RZ, 0x18, R37.reuse ;  /* 0x00000018ff227819 */ /* 0x100fe40000011625 */
[----:B------:R-:W-:Y:S02]  /*4cf0*/  LOP3.LUT R15, R37, 0xff, RZ, 0xc0, !PT ;  /* 0x000000ff250f7812 */ /* 0x000fe400078ec0ff */
[----:B------:R-:W-:Y:S02]  /*4d00*/  SHF.R.U32.HI R36, RZ, 0x8, R37 ;  /* 0x00000008ff247819 */ /* 0x000fe40000011625 */
[----:B------:R-:W-:Y:S02]  /*4d10*/  SHF.R.U32.HI R13, RZ, 0x18, R35 ;  /* 0x00000018ff0d7819 */ /* 0x000fe40000011623 */
[----:B------:R-:W-:Y:S01]  /*4d20*/  LOP3.LUT R12, R35, 0xff, RZ, 0xc0, !PT ;  /* 0x000000ff230c7812 */ /* 0x000fe200078ec0ff */
[----:B------:R-:W-:Y:S01]  /*4d30*/  IMAD.SHL.U32 R36, R36, 0x100, RZ ;  /* 0x0000010024247824 */ /* 0x000fe200078e00ff */
[----:B------:R-:W-:Y:S01]  /*4d40*/  PRMT R15, R34, 0x654, R15 ;  /* 0x00000654220f7816 */ /* 0x000fe2000000000f */
[----:B------:R-:W-:Y:S01]  /*4d50*/  IMAD.SHL.U32 R34, R39, 0x100, RZ ;  /* 0x0000010027227824 */ /* 0x000fe200078e00ff */
[----:B------:R-:W-:-:S02]  /*4d60*/  SHF.R.U32.HI R38, RZ, 0x10, R35 ;  /* 0x00000010ff267819 */ /* 0x000fc40000011623 */
[----:B------:R-:W-:Y:S02]  /*4d70*/  SHF.R.U32.HI R35, RZ, 0x10, R37 ;  /* 0x00000010ff237819 */ /* 0x000fe40000011625 */
[----:B------:R-:W-:Y:S01]  /*4d80*/  PRMT R13, R13, 0x654, R12 ;  /* 0x000006540d0d7816 */ /* 0x000fe2000000000c */
[----:B0-----:R-:W-:Y:S01]  /*4d90*/  IMAD.MOV.U32 R12, RZ, RZ, R4 ;  /* 0x000000ffff0c7224 */ /* 0x001fe200078e0004 */
        /* <DEDUP_REMOVED lines=44> */
[-C--:B------:R-:W-:Y:S01]  /*5060*/  FMUL.FTZ R39, R13, R104.reuse ;  /* 0x000000680d277220 */ /* 0x080fe20000410000 */
[C---:B------:R-:W-:Y:S01]  /*5070*/  FMUL.FTZ R36, R12.reuse, R104 ;  /* 0x000000680c247220 */ /* 0x040fe20000410000 */
[----:B------:R-:W-:Y:S02]  /*5080*/  F2FP.F16.E4M3.UNPACK_B R35, R37.H1 ;  /* 0x00000025ff23723e */ /* 0x000fe400030006ff */
[----:B------:R-:W-:Y:S01]  /*5090*/  F2FP.SATFINITE.E4M3.F32.PACK_AB_MERGE_C R46, R41, R38, RZ ;  /* 0x00000026292e723e */ /* 0x000fe200048070ff */
[----:B------:R-:W-:Y:S01]  /*50a0*/  FFMA.FTZ R42, R13, R103, -R36 ;  /* 0x000000670d2a7223 */ /* 0x000fe20000010824 */
[----:B------:R-:W-:Y:S01]  /*50b0*/  F2FP.F16.E4M3.UNPACK_B R13, R7.H1 ;  /* 0x00000007ff0d723e */ /* 0x000fe200030006ff */
[----:B------:R-:W-:Y:S01]  /*50c0*/  FFMA.FTZ R103, R12, R103, R39 ;  /* 0x000000670c677223 */ /* 0x000fe20000010027 */
[----:B------:R-:W-:Y:S01]  /*50d0*/  F2FP.F16.E4M3.UNPACK_B R38, R40.H1 ;  /* 0x00000028ff26723e */ /* 0x000fe200030006ff */
[----:B------:R-:W-:Y:S01]  /*50e0*/  HADD2.F32 R36, -RZ, R35.H1_H1 ;  /* 0x30000023ff247230 */ /* 0x000fe20000004100 */
[----:B------:R-:W-:Y:S01]  /*50f0*/  F2FP.F16.E4M3.UNPACK_B R12, R6.H1 ;  /* 0x00000006ff0c723e */ /* 0x000fe200030006ff */
[--C-:B------:R-:W-:Y:S01]  /*5100*/  HADD2.F32 R34, -RZ, R13.reuse.H1_H1 ;  /* 0x3000000dff227230 */ /* 0x100fe20000004100 */
[----:B------:R-:W-:Y:S01]  /*5110*/  F2FP.F16.E4M3.UNPACK_B R40, R40 ;  /* 0x00000028ff28723e */ /* 0x000fe200020006ff */
        /* <DEDUP_REMOVED lines=25> */
[----:B------:R-:W-:Y:S01]  /*52b0*/  FMUL.FTZ R38, R12, R38 ;  /* 0x000000260c267220 */ /* 0x000fe20000410000 */
[----:B------:R-:W-:Y:S01]  /*52c0*/  HADD2.F32 R35, -RZ, R35.H0_H0 ;  /* 0x20000023ff237230 */ /* 0x000fe20000004100 */
[----:B------:R-:W-:Y:S01]  /*52d0*/  F2FP.SATFINITE.E4M3.F32.PACK_AB_MERGE_C R41, R44, R41, RZ ;  /* 0x000000292c29723e */ /* 0x000fe200048070ff */
[----:B------:R-:W-:Y:S02]  /*52e0*/  HADD2.F32 R37, -RZ, R37.H0_H0 ;  /* 0x20000025ff257230 */ /* 0x000fe40000004100 */
[-C--:B------:R-:W-:Y:S01]  /*52f0*/  FMUL.FTZ R34, R6, R40.reuse ;  /* 0x0000002806227220 */ /* 0x080fe20000410000 */
[----:B------:R-:W-:Y:S01]  /*5300*/  FMUL.FTZ R15, R7, R40 ;  /* 0x00000028070f7220 */ /* 0x000fe20000410000 */
[-C--:B------:R-:W-:Y:S01]  /*5310*/  FFMA.FTZ R39, R12, R35.reuse, -R39 ;  /* 0x000000230c277223 */ /* 0x080fe20000010827 */
[----:B------:R-:W-:Y:S01]  /*5320*/  FFMA.FTZ R38, R13, R35, R38 ;  /* 0x000000230d267223 */ /* 0x000fe20000010026 */
[-C--:B------:R-:W-:Y:S01]  /*5330*/  FFMA.FTZ R34, R7, R37.reuse, -R34 ;  /* 0x0000002507227223 */ /* 0x080fe20000010822 */
[----:B------:R-:W-:Y:S01]  /*5340*/  FFMA.FTZ R15, R6, R37, R15 ;  /* 0x00000025060f7223 */ /* 0x000fe2000001000f */
[----:B------:R-:W-:-:S04]  /*5350*/  F2FP.SATFINITE.E4M3.F32.PACK_AB_MERGE_C R36, R36, R43, RZ ;  /* 0x0000002b2424723e */ /* 0x000fc800048070ff */
[----:B------:R-:W-:Y:S02]  /*5360*/  F2FP.SATFINITE.E4M3.F32.PACK_AB_MERGE_C R6, R15, R34, R41 ;  /* 0x000000220f06723e */ /* 0x000fe40004807029 */
[----:B------:R-:W-:-:S07]  /*5370*/  F2FP.SATFINITE.E4M3.F32.PACK_AB_MERGE_C R7, R38, R39, R36 ;  /* 0x000000272607723e */ /* 0x000fce0004807024 */
.L_x_5513:
[----:B------:R-:W-:Y:S05]  /*5380*/  BSYNC B2 ;  /* 0x0000000000027941 */ /* 0x000fea0003800000 */
.L_x_5512:
[----:B0-----:R0:W-:Y:S02]  /*5390*/  ST.E.128 desc[UR42][R10.64], R4 ;  /* 0x000000040a007985 */ /* 0x0011e4000c101d2a */
.L_x_5511:
[----:B------:R-:W-:Y:S05]  /*53a0*/  BSYNC B1 ;  /* 0x0000000000017941 */ /* 0x000fea0003800000 */
.L_x_5510:
        /* <DEDUP_REMOVED lines=116> */
.L_x_5517:
[----:B------:R-:W-:Y:S05]  /*5af0*/  BSYNC B2 ;  /* 0x0000000000027941 */ /* 0x000fea0003800000 */
.L_x_5516:
[----:B0-----:R0:W-:Y:S02]  /*5b00*/  ST.E.128 desc[UR42][R10.64], R4 ;  /* 0x000000040a007985 */ /* 0x0011e4000c101d2a */
.L_x_5515:
[----:B------:R-:W-:Y:S05]  /*5b10*/  BSYNC B1 ;  /* 0x0000000000017941 */ /* 0x000fea0003800000 */
.L_x_5514:
[----:B------:R-:W-:-:S13]  /*5b20*/  LOP3.LUT P3, RZ, R58, 0x20, RZ, 0xc0, !PT ;  /* 0x000000203aff7812 */ /* 0x000fda000786c0ff */
[----:B------:R-:W-:Y:S05]  /*5b30*/  @!P3 BRA `(.L_x_5497) ;  /* 0x0000003c00d0b947 */ /* 0x000fea0003800000 */
[----:B0-----:R-:W5:Y:S01]  /*5b40*/  LDL R12, [R1] ;  /* 0x00000000010c7983 */ /* 0x001f620000100800 */
[----:B----4-:R-:W-:Y:S01]  /*5b50*/  IADD3 R10, P3, R209, R14, RZ ;  /* 0x0000000ed10a7210 */ /* 0x010fe20007f7e0ff */
[----:B------:R-:W-:Y:S02]  /*5b60*/  BSSY B1, `(.L_x_5518) ;  /* 0x000006e000017945 */ /* 0x000fe40003800000 */
[----:B------:R0:W4:Y:S02]  /*5b70*/  LDS.128 R4, [R85+0x22400] ;  /* 0x0224000055047984 */ /* 0x0001240000000c00 */
[----:B--2---:R-:W-:Y:S01]  /*5b80*/  IMAD.X R11, R98, 0x1, R219, P3 ;  /* 0x00000001620b7824 */ /* 0x004fe200018e06db */
[----:B-----5:R-:W-:-:S13]  /*5b90*/  ISETP.GE.AND P3, PT, R12, R96, PT ;  /* 0x000000600c00720c */ /* 0x020fda0003f66270 */
[----:B0---4-:R-:W-:Y:S05]  /*5ba0*/  @P3 BRA `(.L_x_5519) ;  /* 0x0000000400a43947 */ /* 0x011fea0003800000 */
[----:B------:R-:W-:Y:S02]  /*5bb0*/  SHF.R.U32.HI R12, RZ, 0x8, R9 ;  /* 0x00000008ff0c7819 */ /* 0x000fe40000011609 */
[----:B------:R-:W-:Y:S02]  /*5bc0*/  SHF.R.U32.HI R14, RZ, 0x8, R29 ;  /* 0x00000008ff0e7819 */ /* 0x000fe4000001161d */
[----:B------:R-:W-:Y:S01]  /*5bd0*/  SHF.R.U32.HI R31, RZ, 0x18, R9 ;  /* 0x00000018ff1f7819 */ /* 0x000fe20000011609 */
[----:B------:R-:W-:Y:S01]  /*5be0*/  IMAD.SHL.U32 R12, R12, 0x100, RZ ;  /* 0x000001000c0c7824 */ /* 0x000fe200078e00ff */
[----:B------:R-:W-:Y:S01]  /*5bf0*/  LOP3.LUT R8, R9, 0xff, RZ, 0xc0, !PT ;  /* 0x000000ff09087812 */ /* 0x000fe200078ec0ff */
[----:B------:R-:W-:Y:S01]  /*5c00*/  IMAD.SHL.U32 R14, R14, 0x100, RZ ;  /* 0x000001000e0e7824 */ /* 0x000fe200078e00ff */
[----:B------:R-:W-:Y:S02]  /*5c10*/  SHF.R.U32.HI R28, RZ, 0x10, R29 ;  /* 0x00000010ff1c7819 */ /* 0x000fe4000001161d */
[----:B------:R-:W-:-:S02]  /*5c20*/  SHF.R.U32.HI R15, RZ, 0x10, R9 ;  /* 0x00000010ff0f7819 */ /* 0x000fc40000011609 */
[----:B------:R-:W-:Y:S01]  /*5c30*/  LOP3.LUT R13, R29, 0xff0000ff, RZ, 0xc0, !PT ;  /* 0xff0000ff1d0d7812 */ /* 0x000fe200078ec0ff */
[----:B------:R-:W-:Y:S01]  /*5c40*/  IMAD.U32 R28, R28, 0x10000, RZ ;  /* 0x000100001c1c7824 */ /* 0x000fe200078e00ff */
[----:B------:R-:W-:Y:S01]  /*5c50*/  PRMT R9, R31, 0x654, R8 ;  /* 0x000006541f097816 */ /* 0x000fe20000000008 */
[----:B------:R-:W-:Y:S01]  /*5c60*/  IMAD.MOV.U32 R8, RZ, RZ, R4 ;  /* 0x000000ffff087224 */ /* 0x000fe200078e0004 */
[----:B------:R-:W-:Y:S02]  /*5c70*/  LOP3.LUT R13, R13, 0xff00, R14, 0xf8, !PT ;  /* 0x0000ff000d0d7812 */ /* 0x000fe400078ef80e */
[----:B------:R-:W-:Y:S01]  /*5c80*/  LOP3.LUT R9, R9, 0xff00, R12, 0xf8, !PT ;  /* 0x0000ff0009097812 */ /* 0x000fe200078ef80c */
[----:B------:R-:W-:Y:S01]  /*5c90*/  IMAD.U32 R12, R15, 0x10000, RZ ;  /* 0x000100000f0c7824 */ /* 0x000fe200078e00ff */
[----:B------:R-:W-:Y:S02]  /*5ca0*/  F2FP.F16.E4M3.UNPACK_B R4, R5 ;  /* 0x00000005ff04723e */ /* 0x000fe400020006ff */
[----:B------:R-:W-:-:S02]  /*5cb0*/  F2FP.F16.E4M3.UNPACK_B R14, R100.H1 ;  /* 0x00000064ff0e723e */ /* 0x000fc400030006ff */
[----:B------:R-:W-:Y:S02]  /*5cc0*/  F2FP.F16.E4M3.UNPACK_B R5, R5.H1 ;  /* 0x00000005ff05723e */ /* 0x000fe400030006ff */
[----:B------:R-:W-:Y:S01]  /*5cd0*/  LOP3.LUT R30, R13, 0xff0000, R28, 0xf8, !PT ;  /* 0x00ff00000d1e7812 */ /* 0x000fe200078ef81c */
[--C-:B------:R-:W-:Y:S01]  /*5ce0*/  HADD2.F32 R29, -RZ, R14.reuse.H1_H1 ;  /* 0x3000000eff1d7230 */ /* 0x100fe20000004100 */
[-C--:B------:R-:W-:Y:S01]  /*5cf0*/  F2FP.F16.E4M3.UNPACK_B R13, R99.reuse.H1 ;  /* 0x00000063ff0d723e */ /* 0x080fe200030006ff */
[----:B------:R-:W-:Y:S01]  /*5d00*/  HADD2.F32 R28, -RZ, R14.H0_H0 ;  /* 0x2000000eff1c7230 */ /* 0x000fe20000004100 */
[----:B------:R-:W-:Y:S01]  /*5d10*/  LOP3.LUT R15, R9, 0xff0000, R12, 0xf8, !PT ;  /* 0x00ff0000090f7812 */ /* 0x000fe200078ef80c */
[----:B------:R-:W-:Y:S01]  /*5d20*/  HADD2.F32 R12, -RZ, R5.H1_H1 ;  /* 0x30000005ff0c7230 */ /* 0x000fe20000004100 */
[----:B------:R-:W-:Y:S01]  /*5d30*/  F2FP.F16.E4M3.UNPACK_B R100, R100 ;  /* 0x00000064ff64723e */ /* 0x000fe200020006ff */
[----:B------:R-:W-:Y:S01]  /*5d40*/  HADD2.F32 R14, -RZ, R13.H0_H0 ;  /* 0x2000000dff0e7230 */ /* 0x000fe20000004100 */
[----:B------:R-:W-:Y:S01]  /*5d50*/  F2FP.F16.E4M3.UNPACK_B R99, R99 ;  /* 0x00000063ff63723e */ /* 0x000fe200020006ff */
[----:B------:R-:W-:-:S02]  /*5d60*/  HADD2.F32 R9, -RZ, R4.H1_H1 ;  /* 0x30000004ff097230 */ /* 0x000fc40000004100 */
[-C--:B------:R-:W-:Y:S01]  /*5d70*/  FMUL.FTZ R32, R12, R29.reuse ;  /* 0x0000001d0c207220 */ /* 0x080fe20000410000 */
[----:B------:R-:W-:Y:S02]  /*5d80*/  HADD2.F32 R5, -RZ, R5.H0_H0 ;  /* 0x20000005ff057230 */ /* 0x000fe40000004100 */
[----:B------:R-:W-:Y:S02]  /*5d90*/  HADD2.F32 R13, -RZ, R13.H1_H1 ;  /* 0x3000000dff0d7230 */ /* 0x000fe40000004100 */
[----:B------:R-:W-:Y:S01]  /*5da0*/  FMUL.FTZ R31, R9, R28 ;  /* 0x0000001c091f7220 */ /* 0x000fe20000410000 */
[----:B------:R-:W-:Y:S02]  /*5db0*/  HADD2.F32 R4, -RZ, R4.H0_H0 ;  /* 0x20000004ff047230 */ /* 0x000fe40000004100 */
[C---:B------:R-:W-:Y:S01]  /*5dc0*/  FMUL.FTZ R29, R5.reuse, R29 ;  /* 0x0000001d051d7220 */ /* 0x040fe20000410000 */
[-C--:B------:R-:W-:Y:S01]  /*5dd0*/  FFMA.FTZ R34, R5, R13.reuse, -R32 ;  /* 0x0000000d05227223 */ /* 0x080fe20000010820 */
[----:B------:R-:W-:Y:S01]  /*5de0*/  F2FP.F16.E4M3.UNPACK_B R5, R8.H1 ;  /* 0x00000008ff05723e */ /* 0x000fe200030006ff */
[C---:B------:R-:W-:Y:S01]  /*5df0*/  FMUL.FTZ R28, R4.reuse, R28 ;  /* 0x0000001c041c7220 */ /* 0x040fe20000410000 */
[----:B------:R-:W-:Y:S01]  /*5e00*/  F2FP.F16.E4M3.UNPACK_B R8, R8 ;  /* 0x00000008ff08723e */ /* 0x000fe200020006ff */
[-C--:B------:R-:W-:Y:S01]  /*5e10*/  FFMA.FTZ R4, R4, R14.reuse, -R31 ;  /* 0x0000000e04047223 */ /* 0x080fe2000001081f */
[----:B------:R-:W-:Y:S01]  /*5e20*/  FFMA.FTZ R35, R12, R13, R29 ;  /* 0x0000000d0c237223 */ /* 0x000fe2000001001d */
[----:B------:R-:W-:Y:S01]  /*5e30*/  FFMA.FTZ R33, R9, R14, R28 ;  /* 0x0000000e09217223 */ /* 0x000fe2000001001c */
        /* <DEDUP_REMOVED lines=9> */
[--C-:B------:R-:W-:Y:S02]  /*5ed0*/  HADD2.F32 R13, -RZ, R99.reuse.H1_H1 ;  /* 0x30000063ff0d7230 */ /* 0x100fe40000004100 */
[-C--:B------:R-:W-:Y:S01]  /*5ee0*/  FMUL.FTZ R29, R5, R100.reuse ;  /* 0x00000064051d7220 */ /* 0x080fe20000410000 */
[----:B------:R-:W-:Y:S02]  /*5ef0*/  HADD2.F32 R99, -RZ, R99.H0_H0 ;  /* 0x20000063ff637230 */ /* 0x000fe40000004100 */
[----:B------:R-:W-:Y:S01]  /*5f00*/  FMUL.FTZ R14, R8, R100 ;  /* 0x00000064080e7220 */ /* 0x000fe20000410000 */
[-C--:B------:R-:W-:Y:S01]  /*5f10*/  FFMA.FTZ R28, R9, R13.reuse, -R28 ;  /* 0x0000000d091c7223 */ /* 0x080fe2000001081c */
[----:B------:R-:W-:Y:S02]  /*5f20*/  FFMA.FTZ R31, R12, R13, R31 ;  /* 0x0000000d0c1f7223 */ /* 0x000fe4000001001f */
[-C--:B------:R-:W-:Y:S01]  /*5f30*/  FFMA.FTZ R32, R5, R99.reuse, -R14 ;  /* 0x0000006305207223 */ /* 0x080fe2000001080e */
[----:B------:R-:W-:Y:S01]  /*5f40*/  FFMA.FTZ R99, R8, R99, R29 ;  /* 0x0000006308637223 */ /* 0x000fe2000001001d */
[----:B------:R-:W-:-:S02]  /*5f50*/  F2FP.F16.E4M3.UNPACK_B R8, R7.H1 ;  /* 0x00000007ff08723e */ /* 0x000fc400030006ff */
[----:B------:R-:W-:Y:S02]  /*5f60*/  F2FP.SATFINITE.E4M3.F32.PACK_AB_MERGE_C R36, R31, R28, RZ ;  /* 0x0000001c1f24723e */ /* 0x000fe400048070ff */
[----:B------:R-:W-:Y:S01]  /*5f70*/  F2FP.F16.E4M3.UNPACK_B R28, R30.H1 ;  /* 0x0000001eff1c723e */ /* 0x000fe200030006ff */
[--C-:B------:R-:W-:Y:S01]  /*5f80*/  HADD2.F32 R12, -RZ, R8.reuse.H1_H1 ;  /* 0x30000008ff0c7230 */ /* 0x100fe20000004100 */
[-C--:B------:R-:W-:Y:S01]  /*5f90*/  F2FP.F16.E4M3.UNPACK_B R13, R15.reuse.H1 ;  /* 0x0000000fff0d723e */ /* 0x080fe200030006ff */
[----:B------:R-:W-:Y:S01]  /*5fa0*/  HADD2.F32 R9, -RZ, R8.H0_H0 ;  /* 0x20000008ff097230 */ /* 0x000fe20000004100 */
[----:B------:R-:W-:Y:S01]  /*5fb0*/  F2FP.F16.E4M3.UNPACK_B R5, R6.H1 ;  /* 0x00000006ff05723e */ /* 0x000fe200030006ff */
[----:B------:R-:W-:Y:S01]  /*5fc0*/  HADD2.F32 R31, -RZ, R28.H1_H1 ;  /* 0x3000001cff1f7230 */ /* 0x000fe20000004100 */
        /* <DEDUP_REMOVED lines=39> */
.L_x_5519:
[----:B------:R-:W-:Y:S05]  /*6240*/  BSYNC B1 ;  /* 0x0000000000017941 */ /* 0x000fea0003800000 */
.L_x_5518:
[----:B------:R0:W-:Y:S01]  /*6250*/  ST.E.128 desc[UR42][R10.64], R4 ;  /* 0x000000040a007985 */ /* 0x0001e2000c101d2a */
[----:B------:R-:W-:Y:S05]  /*6260*/  BRA `(.L_x_5497) ;  /* 0x0000003800047947 */ /* 0x000fea0003800000 */
.L_x_5490:
        /* <DEDUP_REMOVED lines=42> */
.L_x_5521:
[----:B------:R-:W-:Y:S05]  /*6510*/  BSYNC B1 ;  /* 0x0000000000017941 */ /* 0x000fea0003800000 */
.L_x_5520:
        /* <DEDUP_REMOVED lines=16> */
.L_x_5522:
[----:B------:R-:W-:Y:S01]  /*6620*/  IMAD R82, R23, 0x8, R16 ;  /* 0x0000000817527824 */ /* 0x000fe200078e0210 */
[----:B------:R-:W-:Y:S01]  /*6630*/  SHF.L.U32 R95, R210, 0x1f, RZ ;  /* 0x0000001fd25f7819 */ /* 0x000fe200000006ff */
[----:B------:R-:W-:Y:S03]  /*6640*/  BSSY B1, `(.L_x_5523) ;  /* 0x0000003000017945 */ /* 0x000fe60003800000 */
[----:B------:R-:W1:Y:S02]  /*6650*/  SYNCS.PHASECHK.TRANS64.TRYWAIT P4, [R82+URZ+0x2a890], R95 ;  /* 0x02a8905f520075a7 */ /* 0x000e64000808017f */
[----:B-1----:R-:W-:Y:S05]  /*6660*/  @!P4 BRA `(.L_x_5524) ;  /* 0x000002740034c947 */ /* 0x002fea0003800000 */
.L_x_5876:
[----:B------:R-:W-:Y:S05]  /*6670*/  BSYNC B1 ;  /* 0x0000000000017941 */ /* 0x000fea0003800000 */
.L_x_5523:
[----:B------:R-:W-:-:S03]  /*6680*/  UMOV UR4, 0xffffffff ;  /* 0xffffffff00047882 */ /* 0x000fc60000000000 */
[----:B------:R-:W-:Y:S05]  /*6690*/  BRA.DIV UR4, `(.L_x_5525) ;  /* 0x00000276043c7947 */ /* 0x000fea000b800000 */
[----:B------:R-:W2:Y:S04]  /*66a0*/  SHFL.IDX PT, R98, R98, RZ, 0x1e1f ;  /* 0x001e1fff62627589 */ /* 0x000ea800000e0000 */
[----:B------:R3:W4:Y:S02]  /*66b0*/  SHFL.IDX PT, R100, R97, RZ, 0x1e1f ;  /* 0x001e1fff61647589 */ /* 0x00072400000e0000 */
.L_x_5880:
[----:B------:R-:W-:Y:S05]  /*66c0*/  @P3 BRA `(.L_x_5497) ;  /* 0x0000003000ec3947 */ /* 0x000fea0003800000 */
[----:B---3--:R-:W3:Y:S01]  /*66d0*/  LDC R97, c[0x0][0x2f4] ;  /* 0x0000bd00ff617b82 */ /* 0x008ee20000000800 */
[----:B------:R-:W-:Y:S01]  /*66e0*/  ISETP.NE.AND P3, PT, R55, RZ, PT ;  /* 0x000000ff3700720c */ /* 0x000fe20003f65270 */
[----:B------:R-:W-:Y:S01]  /*66f0*/  BSSY B1, `(.L_x_5526) ;  /* 0x00000fd000017945 */ /* 0x000fe20003800000 */
[----:B---3--:R-:W-:-:S11]  /*6700*/  IMAD.IADD R109, R97, 0x1, -R66 ;  /* 0x00000001616d7824 */ /* 0x008fd600078e0a42 */
[----:B------:R-:W-:Y:S05]  /*6710*/  @!P3 BRA `(.L_x_5527) ;  /* 0x0000000c00e8b947 */ /* 0x000fea0003800000 */
[----:B------:R-:W-:Y:S01]  /*6720*/  SEL R8, R66, R109, !P0 ;  /* 0x0000006d42087207 */ /* 0x000fe20004000000 */
[----:B------:R-:W-:Y:S01]  /*6730*/  BSSY B2, `(.L_x_5528) ;  /* 0x00000f3000027945 */ /* 0x000fe20003800000 */
[C---:B----4-:R-:W-:Y:S02]  /*6740*/  IADD3 R92, P3, R59.reuse, R100, RZ ;  /* 0x000000643b5c7210 */ /* 0x050fe40007f7e0ff */
[----:B------:R-:W-:Y:S02]  /*6750*/  SHF.R.S32.HI R9, RZ, 0x1f, R8 ;  /* 0x0000001fff097819 */ /* 0x000fe40000011408 */
[----:B--2---:R-:W-:Y:S02]  /*6760*/  LEA.HI.X.SX32 R93, R59, R98, 0x1, P3 ;  /* 0x000000623b5d7211 */ /* 0x004fe400018f0eff */
[----:B------:R-:W-:Y:S02]  /*6770*/  LEA.HI R9, R9, R8, RZ, 0x5 ;  /* 0x0000000809097211 */ /* 0x000fe400078f28ff */
[----:B------:R-:W-:-:S02]  /*6780*/  ISETP.GE.AND P3, PT, R18, R96, PT ;  /* 0x000000601200720c */ /* 0x000fc40003f66270 */
[----:B------:R-:W-:-:S04]  /*6790*/  SHF.R.S32.HI R8, RZ, 0x5, R9 ;  /* 0x00000005ff087819 */ /* 0x000fc80000011409 */
[----:B------:R-:W-:-:S04]  /*67a0*/  LEA.HI.SX32 R8, R77, R8, 0x1c ;  /* 0x000000084d087211 */ /* 0x000fc800078fe2ff */
[----:B------:R-:W-:Y:S01]  /*67b0*/  SHF.R.S32.HI R9, RZ, 0x1f, R8 ;  /* 0x0000001fff097819 */ /* 0x000fe20000011408 */
[----:B------:R-:W-:-:S03]  /*67c0*/  IMAD.SHL.U32 R108, R8, 0x10, RZ ;  /* 0x00000010086c7824 */ /* 0x000fc600078e00ff */
[----:B------:R-:W-:Y:S02]  /*67d0*/  LEA.HI R8, R9, R8, RZ, 0x2 ;  /* 0x0000000809087211 */ /* 0x000fe400078f10ff */
[----:B------:R-:W-:-:S03]  /*67e0*/  LOP3.LUT R9, R215, 0x30, R108, 0xf8, !PT ;  /* 0x00000030d7097812 */ /* 0x000fc600078ef86c */
[----:B------:R-:W-:Y:S01]  /*67f0*/  IMAD.SHL.U32 R8, R8, 0x800, RZ ;  /* 0x0000080008087824 */ /* 0x000fe200078e00ff */
[----:B------:R-:W-:-:S04]  /*6800*/  LOP3.LUT R9, R9, R216, RZ, 0x3c, !PT ;  /* 0x000000d809097212 */ /* 0x000fc800078e3cff */
[----:B------:R-:W-:-:S04]  /*6810*/  LOP3.LUT R8, R8, 0xffffe000, RZ, 0xc0, !PT ;  /* 0xffffe00008087812 */ /* 0x000fc800078ec0ff */
[----:B------:R-:W-:Y:S01]  /*6820*/  IADD3 R8, R9, R8, R217 ;  /* 0x0000000809087210 */ /* 0x000fe20007ffe0d9 */
[----:B------:R-:W-:-:S04]  /*6830*/  IMAD R9, R23, 0x6000, R74 ;  /* 0x0000600017097824 */ /* 0x000fc800078e024a */
[----:B0-----:R-:W-:Y:S02]  /*6840*/  IMAD R11, R23, 0x6000, R8 ;  /* 0x00006000170b7824 */ /* 0x001fe400078e0208 */
[C---:B------:R-:W-:Y:S02]  /*6850*/  IMAD.IADD R9, R16.reuse, 0x1, R9 ;  /* 0x0000000110097824 */ /* 0x040fe400078e0209 */
[----:B------:R-:W-:-:S04]  /*6860*/  IMAD.IADD R12, R16, 0x1, R11 ;  /* 0x00000001100c7824 */ /* 0x000fc800078e020b */
[----:B------:R-:W0:Y:S04]  /*6870*/  LDS.128 R8, [R9+0x1e400] ;  /* 0x01e4000009087984 */ /* 0x000e280000000c00 */
[----:B------:R-:W2:Y:S01]  /*6880*/  LDS.128 R12, [R12+0x1e400] ;  /* 0x01e400000c0c7984 */ /* 0x000ea20000000c00 */
[----:B------:R-:W-:Y:S05]  /*6890*/  @P3 BRA `(.L_x_5529) ;  /* 0x0000000c00703947 */ /* 0x000fea0003800000 */
[--C-:B------:R-:W-:Y:S01]  /*68a0*/  SHF.R.U32.HI R125, RZ, 0x8, R33.reuse ;  /* 0x00000008ff7d7819 */ /* 0x100fe20000011621 */
[----:B0-----:R-:W-:Y:S01]  /*68b0*/  IMAD.MOV.U32 R44, RZ, RZ, R8 ;  /* 0x000000ffff2c7224 */ /* 0x001fe200078e0008 */
[----:B------:R-:W-:Y:S01]  /*68c0*/  LOP3.LUT R115, R33, 0xff, RZ, 0xc0, !PT ;  /* 0x000000ff21737812 */ /* 0x000fe200078ec0ff */
[----:B------:R-:W-:Y:S01]  /*68d0*/  IMAD.MOV.U32 R32, RZ, RZ, R10 ;  /* 0x000000ffff207224 */ /* 0x000fe200078e000a */
[----:B------:R-:W-:Y:S01]  /*68e0*/  SHF.R.U32.HI R126, RZ, 0x18, R33 ;  /* 0x00000018ff7e7819 */ /* 0x000fe20000011621 */
[----:B------:R-:W-:Y:S01]  /*68f0*/  IMAD.SHL.U32 R8, R125, 0x100, RZ ;  /* 0x000001007d087824 */ /* 0x000fe200078e00ff */
[----:B------:R-:W-:Y:S02]  /*6900*/  SHF.R.U32.HI R124, RZ, 0x8, R35 ;  /* 0x00000008ff7c7819 */ /* 0x000fe40000011623 */
[----:B------:R-:W-:Y:S02]  /*6910*/  PRMT R115, R126, 0x654, R115 ;  /* 0x000006547e737816 */ /* 0x000fe40000000073 */
[----:B------:R-:W-:-:S02]  /*6920*/  SHF.R.U32.HI R120, RZ, 0x8, R47 ;  /* 0x00000008ff787819 */ /* 0x000fc4000001162f */
[----:B------:R-:W-:Y:S02]  /*6930*/  LOP3.LUT R116, R35, 0xff, RZ, 0xc0, !PT ;  /* 0x000000ff23747812 */ /* 0x000fe400078ec0ff */
[----:B------:R-:W-:Y:S02]  /*6940*/  SHF.R.U32.HI R123, RZ, 0x18, R35 ;  /* 0x00000018ff7b7819 */ /* 0x000fe40000011623 */
[----:B------:R-:W-:Y:S02]  /*6950*/  LOP3.LUT R118, R47, 0xff, RZ, 0xc0, !PT ;  /* 0x000000ff2f767812 */ /* 0x000fe400078ec0ff */
[----:B------:R-:W-:Y:S02]  /*6960*/  SHF.R.U32.HI R119, RZ, 0x18, R47 ;  /* 0x00000018ff777819 */ /* 0x000fe4000001162f */
[----:B------:R-:W-:Y:S01]  /*6970*/  SHF.R.U32.HI R114, RZ, 0x10, R33 ;  /* 0x00000010ff727819 */ /* 0x000fe20000011621 */
[----:B--2---:R-:W-:Y:S01]  /*6980*/  IMAD.MOV.U32 R33, RZ, RZ, R14 ;  /* 0x000000ffff217224 */ /* 0x004fe200078e000e */
[----:B------:R-:W-:Y:S01]  /*6990*/  SHF.R.U32.HI R46, RZ, 0x10, R35 ;  /* 0x00000010ff2e7819 */ /* 0x000fe20000011623 */
[----:B------:R-:W-:Y:S01]  /*69a0*/  IMAD.SHL.U32 R14, R120, 0x100, RZ ;  /* 0x00000100780e7824 */ /* 0x000fe200078e00ff */
[----:B------:R-:W-:Y:S01]  /*69b0*/  LOP3.LUT R115, R115, 0xff00, R8, 0xf8, !PT ;  /* 0x0000ff0073737812 */ /* 0x000fe200078ef808 */
[----:B------:R-:W-:Y:S01]  /*69c0*/  IMAD.SHL.U32 R8, R124, 0x100, RZ ;  /* 0x000001007c087824 */ /* 0x000fe200078e00ff */
[----:B------:R-:W-:-:S02]  /*69d0*/  SHF.R.U32.HI R35, RZ, 0x10, R47 ;  /* 0x00000010ff237819 */ /* 0x000fc4000001162f */
[--C-:B------:R-:W-:Y:S02]  /*69e0*/  SHF.R.U32.HI R34, RZ, 0x10, R45.reuse ;  /* 0x00000010ff227819 */ /* 0x100fe4000001162d */
[--C-:B------:R-:W-:Y:S01]  /*69f0*/  SHF.R.U32.HI R121, RZ, 0x8, R45.reuse ;  /* 0x00000008ff797819 */ /* 0x100fe2000001162d */
[----:B------:R-:W-:Y:S01]  /*6a00*/  IMAD.U32 R35, R35, 0x10000, RZ ;  /* 0x0001000023237824 */ /* 0x000fe200078e00ff */
[----:B------:R-:W-:Y:S02]  /*6a10*/  LOP3.LUT R117, R45, 0xff, RZ, 0xc0, !PT ;  /* 0x000000ff2d757812 */ /* 0x000fe400078ec0ff */
[----:B------:R-:W-:Y:S01]  /*6a20*/  SHF.R.U32.HI R122, RZ, 0x18, R45 ;  /* 0x00000018ff7a7819 */ /* 0x000fe2000001162d */
[----:B------:R-:W-:Y:S01]  /*6a30*/  IMAD.MOV.U32 R45, RZ, RZ, R12 ;  /* 0x000000ffff2d7224 */ /* 0x000fe200078e000c */
[----:B------:R-:W-:Y:S01]  /*6a40*/  PRMT R47, R123, 0x654, R116 ;  /* 0x000006547b2f7816 */ /* 0x000fe20000000074 */
[----:B------:R-:W-:Y:S01]  /*6a50*/  IMAD.SHL.U32 R10, R121, 0x100, RZ ;  /* 0x00000100790a7824 */ /* 0x000fe200078e00ff */
[----:B------:R-:W-:Y:S01]  /*6a60*/  PRMT R119, R119, 0x654, R118 ;  /* 0x0000065477777816 */ /* 0x000fe20000000076 */
[----:B------:R-:W-:Y:S01]  /*6a70*/  IMAD.U32 R12, R114, 0x10000, RZ ;  /* 0x00010000720c7824 */ /* 0x000fe200078e00ff */
[----:B------:R-:W-:Y:S01]  /*6a80*/  LOP3.LUT R47, R47, 0xff00, R8, 0xf8, !PT ;  /* 0x0000ff002f2f7812 */ /* 0x000fe200078ef808 */
[----:B------:R-:W-:Y:S01]  /*6a90*/  IMAD.U32 R8, R46, 0x10000, RZ ;  /* 0x000100002e087824 */ /* 0x000fe200078e00ff */
[----:B------:R-:W-:Y:S01]  /*6aa0*/  LOP3.LUT R120, R119, 0xff00, R14, 0xf8, !PT ;  /* 0x0000ff0077787812 */ /* 0x000fe200078ef80e */
[----:B------:R-:W-:Y:S01]  /*6ab0*/  IMAD.U32 R14, R34, 0x10000, RZ ;  /* 0x00010000220e7824 */ /* 0x000fe200078e00ff */
[----:B------:R-:W-:-:S02]  /*6ac0*/  PRMT R117, R122, 0x654, R117 ;  /* 0x000006547a757816 */ /* 0x000fc40000000075 */
[----:B------:R-:W-:Y:S02]  /*6ad0*/  F2FP.F16.E4M3.UNPACK_B R119, R113.H1 ;  /* 0x00000071ff77723e */ /* 0x000fe400030006ff */
[----:B------:R-:W-:Y:S02]  /*6ae0*/  F2FP.F16.E4M3.UNPACK_B R114, R45.H1 ;  /* 0x0000002dff72723e */ /* 0x000fe400030006ff */
[----:B------:R-:W-:Y:S02]  /*6af0*/  F2FP.F16.E4M3.UNPACK_B R46, R44.H1 ;  /* 0x0000002cff2e723e */ /* 0x000fe400030006ff */
[----:B------:R-:W-:Y:S01]  /*6b00*/  LOP3.LUT R117, R117, 0xff00, R10, 0xf8, !PT ;  /* 0x0000ff0075757812 */ /* 0x000fe200078ef80a */
[----:B------:R-:W-:Y:S01]  /*6b10*/  HADD2.F32 R10, -RZ, R119.H0_H0 ;  /* 0x20000077ff0a7230 */ /* 0x000fe20000004100 */
[----:B------:R-:W-:Y:S01]  /*6b20*/  LOP3.LUT R12, R115, 0xff0000, R12, 0xf8, !PT ;  /* 0x00ff0000730c7812 */ /* 0x000fe200078ef80c */
[----:B------:R-:W-:Y:S01]  /*6b30*/  HADD2.F32 R115, -RZ, R114.H0_H0 ;  /* 0x20000072ff737230 */ /* 0x000fe20000004100 */
[----:B------:R-:W-:Y:S01]  /*6b40*/  LOP3.LUT R8, R47, 0xff0000, R8, 0xf8, !PT ;  /* 0x00ff00002f087812 */ /* 0x000fe200078ef808 */
[--C-:B------:R-:W-:Y:S01]  /*6b50*/  HADD2.F32 R47, -RZ, R46.reuse.H0_H0 ;  /* 0x2000002eff2f7230 */ /* 0x100fe20000004100 */
[----:B------:R-:W-:Y:S01]  /*6b60*/  F2FP.F16.E4M3.UNPACK_B R116, R112.H1 ;  /* 0x00000070ff74723e */ /* 0x000fe200030006ff */
[----:B------:R-:W-:-:S02]  /*6b70*/  HADD2.F32 R46, -RZ, R46.H1_H1 ;  /* 0x3000002eff2e7230 */ /* 0x000fc40000004100 */
[-C--:B------:R-:W-:Y:S01]  /*6b80*/  FMUL.FTZ R34, R115, R10.reuse ;  /* 0x0000000a73227220 */ /* 0x080fe20000410000 */
[----:B------:R-:W-:Y:S01]  /*6b90*/  LOP3.LUT R14, R117, 0xff0000, R14, 0xf8, !PT ;  /* 0x00ff0000750e7812 */ /* 0x000fe200078ef80e */
[C---:B------:R-:W-:Y:S01]  /*6ba0*/  FMUL.FTZ R122, R47.reuse, R10 ;  /* 0x0000000a2f7a7220 */ /* 0x040fe20000410000 */
[--C-:B------:R-:W-:Y:S01]  /*6bb0*/  HADD2.F32 R118, -RZ, R116.reuse.H0_H0 ;  /* 0x20000074ff767230 */ /* 0x100fe20000004100 */
[----:B------:R-:W-:Y:S01]  /*6bc0*/  LOP3.LUT R10, R120, 0xff0000, R35, 0xf8, !PT ;  /* 0x00ff0000780a7812 */ /* 0x000fe200078ef823 */
[----:B------:R-:W-:Y:S01]  /*6bd0*/  HADD2.F32 R117, -RZ, R116.H1_H1 ;  /* 0x30000074ff757230 */ /* 0x000fe20000004100 */
[----:B------:R-:W-:Y:S02]  /*6be0*/  F2FP.F16.E4M3.UNPACK_B R116, R112 ;  /* 0x00000070ff74723e */ /* 0x000fe400020006ff */
[-C--:B------:R-:W-:Y:S01]  /*6bf0*/  FFMA.FTZ R34, R47, R118.reuse, -R34 ;  /* 0x000000762f227223 */ /* 0x080fe20000010822 */
[----:B------:R-:W-:Y:S01]  /*6c00*/  FFMA.FTZ R35, R115, R118, R122 ;  /* 0x0000007673237223 */ /* 0x000fe2000001007a */
[----:B------:R-:W-:Y:S01]  /*6c10*/  HADD2.F32 R47, -RZ, R119.H1_H1 ;  /* 0x30000077ff2f7230 */ /* 0x000fe20000004100 */
[----:B------:R-:W-:Y:S01]  /*6c20*/  F2FP.F16.E4M3.UNPACK_B R118, R113 ;  /* 0x00000071ff76723e */ /* 0x000fe200020006ff */
[----:B------:R-:W-:Y:S01]  /*6c30*/  HADD2.F32 R115, -RZ, R114.H1_H1 ;  /* 0x30000072ff737230 */ /* 0x000fe20000004100 */
[----:B------:R-:W-:-:S02]  /*6c40*/  F2FP.F16.E4M3.UNPACK_B R113, R45 ;  /* 0x0000002dff71723e */ /* 0x000fc400020006ff */
[----:B------:R-:W-:Y:S01]  /*6c50*/  F2FP.F16.E4M3.UNPACK_B R112, R44 ;  /* 0x0000002cff70723e */ /* 0x000fe200020006ff */
[----:B------:R-:W-:Y:S02]  /*6c60*/  HADD2.F32 R119, -RZ, R118.H0_H0 ;  /* 0x20000076ff777230 */ /* 0x000fe40000004100 */
[-C--:B------:R-:W-:Y:S01]  /*6c70*/  FMUL.FTZ R45, R115, R47.reuse ;  /* 0x0000002f732d7220 */ /* 0x080fe20000410000 */
[----:B------:R-:W-:Y:S02]  /*6c80*/  HADD2.F32 R114, -RZ, R113.H0_H0 ;  /* 0x20000071ff727230 */ /* 0x000fe40000004100 */
[C---:B------:R-:W-:Y:S01]  /*6c90*/  FMUL.FTZ R44, R46.reuse, R47 ;  /* 0x0000002f2e2c7220 */ /* 0x040fe20000410000 */
[----:B------:R-:W-:Y:S02]  /*6ca0*/  HADD2.F32 R47, -RZ, R112.H0_H0 ;  /* 0x20000070ff2f7230 */ /* 0x000fe40000004100 */
[----:B------:R-:W-:Y:S01]  /*6cb0*/  FFMA.FTZ R45, R46, R117, -R45 ;  /* 0x000000752e2d7223 */ /* 0x000fe2000001082d */
[----:B------:R-:W-:-:S02]  /*6cc0*/  HADD2.F32 R46, -RZ, R116.H0_H0 ;  /* 0x20000074ff2e7230 */ /* 0x000fc40000004100 */
[----:B------:R-:W-:Y:S01]  /*6cd0*/  FMUL.FTZ R120, R114, R119 ;  /* 0x0000007772787220 */ /* 0x000fe20000410000 */
[----:B------:R-:W-:Y:S02]  /*6ce0*/  HADD2.F32 R118, -RZ, R118.H1_H1 ;  /* 0x30000076ff767230 */ /* 0x000fe40000004100 */
[----:B------:R-:W-:Y:S01]  /*6cf0*/  FFMA.FTZ R44, R115, R117, R44 ;  /* 0x00000075732c7223 */ /* 0x000fe2000001002c */
[----:B------:R-:W-:Y:S02]  /*6d00*/  HADD2.F32 R113, -RZ, R113.H1_H1 ;  /* 0x30000071ff717230 */ /* 0x000fe40000004100 */
[C---:B------:R-:W-:Y:S01]  /*6d10*/  FMUL.FTZ R119, R47.reuse, R119 ;  /* 0x000000772f777220 */ /* 0x040fe20000410000 */
[----:B------:R-:W-:Y:S02]  /*6d20*/  HADD2.F32 R112, -RZ, R112.H1_H1 ;  /* 0x30000070ff707230 */ /* 0x000fe40000004100 */
[----:B------:R-:W-:Y:S01]  /*6d30*/  FFMA.FTZ R47, R47, R46, -R120 ;  /* 0x0000002e2f2f7223 */ /* 0x000fe20000010878 */
[----:B------:R-:W-:-:S02]  /*6d40*/  HADD2.F32 R115, -RZ, R116.H1_H1 ;  /* 0x30000074ff737230 */ /* 0x000fc40000004100 */
[C---:B------:R-:W-:Y:S01]  /*6d50*/  FMUL.FTZ R117, R113.reuse, R118 ;  /* 0x0000007671757220 */ /* 0x040fe20000410000 */
[----:B------:R-:W-:Y:S01]  /*6d60*/  F2FP.F16.E4M3.UNPACK_B R120, R111.H1 ;  /* 0x0000006fff78723e */ /* 0x000fe200030006ff */
[----:B------:R-:W-:Y:S01]  /*6d70*/  FFMA.FTZ R46, R114, R46, R119 ;  /* 0x0000002e722e7223 */ /* 0x000fe20000010077 */
[----:B------:R-:W-:Y:S01]  /*6d80*/  F2FP.F16.E4M3.UNPACK_B R116, R33.H1 ;  /* 0x00000021ff74723e */ /* 0x000fe200030006ff */
[C---:B------:R-:W-:Y:S01]  /*6d90*/  FMUL.FTZ R118, R112.reuse, R118 ;  /* 0x0000007670767220 */ /* 0x040fe20000410000 */
[-C--:B------:R-:W-:Y:S01]  /*6da0*/  FFMA.FTZ R112, R112, R115.reuse, -R117 ;  /* 0x0000007370707223 */ /* 0x080fe20000010875 */
[----:B------:R-:W-:Y:S01]  /*6db0*/  F2FP.F16.E4M3.UNPACK_B R119, R110.H1 ;  /* 0x0000006eff77723e */ /* 0x000fe200030006ff */
[----:B------:R-:W-:Y:S01]  /*6dc0*/  HADD2.F32 R122, -RZ, R120.H0_H0 ;  /* 0x20000078ff7a7230 */ /* 0x000fe20000004100 */
[-C--:B------:R-:W-:Y:S01]  /*6dd0*/  F2FP.F16.E4M3.UNPACK_B R114, R32.reuse.H1 ;  /* 0x00000020ff72723e */ /* 0x080fe200030006ff */
[----:B------:R-:W-:Y:S02]  /*6de0*/  HADD2.F32 R117, -RZ, R116.H0_H0 ;  /* 0x20000074ff757230 */ /* 0x000fe40000004100 */
[----:B------:R-:W-:Y:S01]  /*6df0*/  FFMA.FTZ R113, R113, R115, R118 ;  /* 0x0000007371717223 */ /* 0x000fe20000010076 */
[----:B------:R-:W-:Y:S01]  /*6e00*/  HADD2.F32 R121, -RZ, R120.H1_H1 ;  /* 0x30000078ff797230 */ /* 0x000fe20000004100 */
[----:B------:R-:W-:Y:S01]  /*6e10*/  F2FP.F16.E4M3.UNPACK_B R32, R32 ;  /* 0x00000020ff20723e */ /* 0x000fe200020006ff */
[----:B------:R-:W-:-:S02]  /*6e20*/  HADD2.F32 R115, -RZ, R114.H0_H0 ;  /* 0x20000072ff737230 */ /* 0x000fc40000004100 */
[----:B------:R-:W-:Y:S01]  /*6e30*/  FMUL.FTZ R124, R117, R122 ;  /* 0x0000007a757c7220 */ /* 0x000fe20000410000 */
[--C-:B------:R-:W-:Y:S01]  /*6e40*/  HADD2.F32 R120, -RZ, R119.reuse.H0_H0 ;  /* 0x20000077ff787230 */ /* 0x100fe20000004100 */
[----:B------:R-:W-:Y:S01]  /*6e50*/  F2FP.SATFINITE.E4M3.F32.PACK_AB_MERGE_C R34, R45, R34, RZ ;  /* 0x000000222d22723e */ /* 0x000fe200048070ff */
[----:B------:R-:W-:Y:S02]  /*6e60*/  HADD2.F32 R118, -RZ, R116.H1_H1 ;  /* 0x30000074ff767230 */ /* 0x000fe40000004100 */
[C---:B------:R-:W-:Y:S01]  /*6e70*/  FMUL.FTZ R122, R115.reuse, R122 ;  /* 0x0000007a737a7220 */ /* 0x040fe20000410000 */
[----:B------:R-:W-:Y:S02]  /*6e80*/  HADD2.F32 R116, -RZ, R114.H1_H1 ;  /* 0x30000072ff747230 */ /* 0x000fe40000004100 */
[-C--:B------:R-:W-:Y:S01]  /*6e90*/  FFMA.FTZ R114, R115, R120.reuse, -R124 ;  /* 0x0000007873727223 */ /* 0x080fe2000001087c */
[----:B------:R-:W-:Y:S02]  /*6ea0*/  HADD2.F32 R119, -RZ, R119.H1_H1 ;  /* 0x30000077ff777230 */ /* 0x000fe40000004100 */
[----:B------:R-:W-:Y:S01]  /*6eb0*/  FMUL.FTZ R123, R118, R121 ;  /* 0x00000079767b7220 */ /* 0x000fe20000410000 */
[----:B------:R-:W-:Y:S01]  /*6ec0*/  F2FP.F16.E4M3.UNPACK_B R115, R111 ;  /* 0x0000006fff73723e */ /* 0x000fe200020006ff */
[----:B------:R-:W-:Y:S01]  /*6ed0*/  FMUL.FTZ R121, R116, R121 ;  /* 0x0000007974797220 */ /* 0x000fe20000410000 */
[----:B------:R-:W-:Y:S01]  /*6ee0*/  F2FP.F16.E4M3.UNPACK_B R111, R33 ;  /* 0x00000021ff6f723e */ /* 0x000fe200020006ff */
[----:B------:R-:W-:Y:S01]  /*6ef0*/  FFMA.FTZ R122, R117, R120, R122 ;  /* 0x00000078757a7223 */ /* 0x000fe2000001007a */
[----:B------:R-:W-:-:S02]  /*6f00*/  HADD2.F32 R33, -RZ, R32.H0_H0 ;  /* 0x20000020ff217230 */ /* 0x000fc40000004100 */
[-C--:B------:R-:W-:Y:S01]  /*6f10*/  FFMA.FTZ R121, R118, R119.reuse, R121 ;  /* 0x0000007776797223 */ /* 0x080fe20000010079 */
[--C-:B------:R-:W-:Y:S02]  /*6f20*/  HADD2.F32 R117, -RZ, R115.reuse.H0_H0 ;  /* 0x20000073ff757230 */ /* 0x100fe40000004100 */
[----:B------:R-:W-:Y:S01]  /*6f30*/  FFMA.FTZ R123, R116, R119, -R123 ;  /* 0x00000077747b7223 */ /* 0x000fe2000001087b */
[----:B------:R-:W-:Y:S01]  /*6f40*/  HADD2.F32 R118, -RZ, R115.H1_H1 ;  /* 0x30000073ff767230 */ /* 0x000fe20000004100 */
[----:B------:R-:W-:Y:S01]  /*6f50*/  F2FP.F16.E4M3.UNPACK_B R115, R110 ;  /* 0x0000006eff73723e */ /* 0x000fe200020006ff */
[--C-:B------:R-:W-:Y:S01]  /*6f60*/  HADD2.F32 R110, -RZ, R111.reuse.H0_H0 ;  /* 0x2000006fff6e7230 */ /* 0x100fe20000004100 */
[----:B------:R-:W-:Y:S01]  /*6f70*/  F2FP.SATFINITE.E4M3.F32.PACK_AB_MERGE_C R44, R44, R35, RZ ;  /* 0x000000232c2c723e */ /* 0x000fe200048070ff */
[----:B------:R-:W-:Y:S01]  /*6f80*/  HADD2.F32 R111, -RZ, R111.H1_H1 ;  /* 0x3000006fff6f7230 */ /* 0x000fe20000004100 */
[----:B------:R-:W-:Y:S01]  /*6f90*/  F2FP.SATFINITE.E4M3.F32.PACK_AB_MERGE_C R35, R112, R47, R34 ;  /* 0x0000002f7023723e */ /* 0x000fe20004807022 */
[----:B------:R-:W-:-:S02]  /*6fa0*/  HADD2.F32 R116, -RZ, R115.H0_H0 ;  /* 0x20000073ff747230 */ /* 0x000fc40000004100 */
[CC--:B------:R-:W-:Y:S01]  /*6fb0*/  FMUL.FTZ R120, R110.reuse, R117.reuse ;  /* 0x000000756e787220 */ /* 0x0c0fe20000410000 */
[----:B------:R-:W-:Y:S02]  /*6fc0*/  HADD2.F32 R32, -RZ, R32.H1_H1 ;  /* 0x30000020ff207230 */ /* 0x000fe40000004100 */
[----:B------:R-:W-:Y:S01]  /*6fd0*/  FMUL.FTZ R117, R33, R117 ;  /* 0x0000007521757220 */ /* 0x000fe20000410000 */
[----:B------:R-:W-:Y:S02]  /*6fe0*/  HADD2.F32 R115, -RZ, R115.H1_H1 ;  /* 0x30000073ff737230 */ /* 0x000fe40000004100 */
[----:B------:R-:W-:Y:S01]  /*6ff0*/  FMUL.FTZ R119, R111, R118 ;  /* 0x000000766f777220 */ /* 0x000fe20000410000 */
[----:B------:R-:W-:Y:S01]  /*7000*/  F2FP.F16.E4M3.UNPACK_B R47, R14 ;  /* 0x0000000eff2f723e */ /* 0x000fe200020006ff */
[----:B------:R-:W-:Y:S01]  /*7010*/  FFMA.FTZ R117, R110, R116, R117 ;  /* 0x000000746e757223 */ /* 0x000fe20000010075 */
[C---:B------:R-:W-:Y:S01]  /*7020*/  FMUL.FTZ R118, R32.reuse, R118 ;  /* 0x0000007620767220 */ /* 0x040fe20000410000 */
[----:B------:R-:W-:Y:S01]  /*7030*/  F2FP.F16.E4M3.UNPACK_B R110, R13 ;  /* 0x0000000dff6e723e */ /* 0x000fe200020006ff */
[----:B------:R-:W-:Y:S01]  /*7040*/  FFMA.FTZ R33, R33, R116, -R120 ;  /* 0x0000007421217223 */ /* 0x000fe20000010878 */
[----:B------:R-:W-:Y:S01]  /*7050*/  F2FP.F16.E4M3.UNPACK_B R45, R9 ;  /* 0x00000009ff2d723e */ /* 0x000fe200020006ff */
[-C--:B------:R-:W-:Y:S01]  /*7060*/  FFMA.FTZ R32, R32, R115.reuse, -R119 ;  /* 0x0000007320207223 */ /* 0x080fe20000010877 */
[----:B------:R-:W-:Y:S01]  /*7070*/  FFMA.FTZ R118, R111, R115, R118 ;  /* 0x000000736f767223 */ /* 0x000fe20000010076 */
[----:B------:R-:W-:Y:S01]  /*7080*/  F2FP.SATFINITE.E4M3.F32.PACK_AB_MERGE_C R114, R123, R114, RZ ;  /* 0x000000727b72723e */ /* 0x000fe200048070ff */
[----:B------:R-:W-:Y:S01]  /*7090*/  HADD2.F32 R115, -RZ, R47.H0_H0 ;  /* 0x2000002fff737230 */ /* 0x000fe20000004100 */
[----:B------:R-:W-:Y:S01]  /*70a0*/  F2FP.SATFINITE.E4M3.F32.PACK_AB_MERGE_C R34, R113, R46, R44 ;  /* 0x0000002e7122723e */ /* 0x000fe2000480702c */
[--C-:B------:R-:W-:Y:S01]  /*70b0*/  HADD2.F32 R46, -RZ, R110.reuse.H0_H0 ;  /* 0x2000006eff2e7230 */ /* 0x100fe20000004100 */
[----:B------:R-:W-:Y:S01]  /*70c0*/  F2FP.SATFINITE.E4M3.F32.PACK_AB_MERGE_C R121, R121, R122, RZ ;  /* 0x0000007a7979723e */ /* 0x000fe200048070ff */
[----:B------:R-:W-:Y:S01]  /*70d0*/  HADD2.F32 R44, -RZ, R45.H0_H0 ;  /* 0x2000002dff2c7230 */ /* 0x000fe20000004100 */
[----:B------:R-:W-:Y:S01]  /*70e0*/  F2FP.F16.E4M3.UNPACK_B R112, R12 ;  /* 0x0000000cff70723e */ /* 0x000fe200020006ff */
[----:B------:R-:W-:Y:S01]  /*70f0*/  HADD2.F32 R111, -RZ, R110.H1_H1 ;  /* 0x3000006eff6f7230 */ /* 0x000fe20000004100 */
[----:B------:R-:W-:Y:S01]  /*7100*/  F2FP.SATFINITE.E4M3.F32.PACK_AB_MERGE_C R33, R32, R33, R114 ;  /* 0x000000212021723e */ /* 0x000fe20004807072 */
[----:B------:R-:W-:Y:S01]  /*7110*/  HADD2.F32 R110, -RZ, R47.H1_H1 ;  /* 0x3000002fff6e7230 */ /* 0x000fe20000004100 */
[----:B------:R-:W-:Y:S01]  /*7120*/  F2FP.SATFINITE.E4M3.F32.PACK_AB_MERGE_C R32, R118, R117, R121 ;  /* 0x000000757620723e */ /* 0x000fe20004807079 */
[----:B------:R-:W-:-:S02]  /*7130*/  HADD2.F32 R113, -RZ, R112.H0_H0 ;  /* 0x20000070ff717230 */ /* 0x000fc40000004100 */
        /* <DEDUP_REMOVED lines=8> */
[----:B------:R-:W-:-:S02]  /*71c0*/  F2FP.F16.E4M3.UNPACK_B R110, R13.H1 ;  /* 0x0000000dff6e723e */ /* 0x000fc400030006ff */
[----:B------:R-:W-:Y:S01]  /*71d0*/  F2FP.F16.E4M3.UNPACK_B R113, R14.H1 ;  /* 0x0000000eff71723e */ /* 0x000fe200030006ff */
[-C--:B------:R-:W-:Y:S01]  /*71e0*/  FFMA.FTZ R14, R111, R112.reuse, R116 ;  /* 0x000000706f0e7223 */ /* 0x080fe20000010074 */
[----:B------:R-:W-:Y:S01]  /*71f0*/  F2FP.F16.E4M3.UNPACK_B R46, R9.H1 ;  /* 0x00000009ff2e723e */ /* 0x000fe200030006ff */
[----:B------:R-:W-:Y:S01]  /*7200*/  FFMA.FTZ R9, R47, R112, -R114 ;  /* 0x000000702f097223 */ /* 0x000fe20000010872 */
[----:B------:R-:W-:Y:S01]  /*7210*/  F2FP.F16.E4M3.UNPACK_B R12, R12.H1 ;  /* 0x0000000cff0c723e */ /* 0x000fe200030006ff */
[----:B------:R-:W-:Y:S01]  /*7220*/  HADD2.F32 R47, -RZ, R110.H0_H0 ;  /* 0x2000006eff2f7230 */ /* 0x000fe20000004100 */
[-C--:B------:R-:W-:Y:S01]  /*7230*/  F2FP.F16.E4M3.UNPACK_B R120, R10.reuse.H1 ;  /* 0x0000000aff78723e */ /* 0x080fe200030006ff */
[----:B------:R-:W-:Y:S01]  /*7240*/  HADD2.F32 R112, -RZ, R113.H0_H0 ;  /* 0x20000071ff707230 */ /* 0x000fe20000004100 */
[----:B------:R-:W-:Y:S01]  /*7250*/  F2FP.F16.E4M3.UNPACK_B R119, R10 ;  /* 0x0000000aff77723e */ /* 0x000fe200020006ff */
[----:B------:R-:W-:Y:S02]  /*7260*/  HADD2.F32 R13, -RZ, R46.H0_H0 ;  /* 0x2000002eff0d7230 */ /* 0x000fe40000004100 */
        /* <DEDUP_REMOVED lines=15> */
[----:B------:R-:W-:Y:S01]  /*7360*/  HADD2.F32 R120, -RZ, R120.H1_H1 ;  /* 0x30000078ff787230 */ /* 0x000fe20000004100 */
[----:B------:R-:W-:Y:S02]  /*7370*/  F2FP.F16.E4M3.UNPACK_B R113, R15.H1 ;  /* 0x0000000fff71723e */ /* 0x000fe400030006ff */
[----:B------:R-:W-:Y:S02]  /*7380*/  F2FP.F16.E4M3.UNPACK_B R11, R11.H1 ;  /* 0x0000000bff0b723e */ /* 0x000fe400030006ff */
[----:B------:R-:W-:Y:S01]  /*7390*/  F2FP.F16.E4M3.UNPACK_B R112, R15 ;  /* 0x0000000fff70723e */ /* 0x000fe200020006ff */
[----:B------:R-:W-:Y:S01]  /*73a0*/  HADD2.F32 R10, -RZ, R113.H0_H0 ;  /* 0x20000071ff0a7230 */ /* 0x000fe20000004100 */
[-C--:B------:R-:W-:Y:S01]  /*73b0*/  F2FP.F16.E4M3.UNPACK_B R116, R8.reuse.H1 ;  /* 0x00000008ff74723e */ /* 0x080fe200030006ff */
[----:B------:R-:W-:Y:S01]  /*73c0*/  HADD2.F32 R111, -RZ, R11.H0_H0 ;  /* 0x2000000bff6f7230 */ /* 0x000fe20000004100 */
[----:B------:R-:W-:Y:S01]  /*73d0*/  F2FP.F16.E4M3.UNPACK_B R115, R8 ;  /* 0x00000008ff73723e */ /* 0x000fe200020006ff */
[----:B------:R-:W-:-:S02]  /*73e0*/  HADD2.F32 R114, -RZ, R112.H0_H0 ;  /* 0x20000070ff727230 */ /* 0x000fc40000004100 */
[-C--:B------:R-:W-:Y:S01]  /*73f0*/  FMUL.FTZ R124, R10, R121.reuse ;  /* 0x000000790a7c7220 */ /* 0x080fe20000410000 */
[----:B------:R-:W-:Y:S02]  /*7400*/  HADD2.F32 R8, -RZ, R119.H0_H0 ;  /* 0x20000077ff087230 */ /* 0x000fe40000004100 */
[----:B------:R-:W-:Y:S01]  /*7410*/  FMUL.FTZ R121, R111, R121 ;  /* 0x000000796f797220 */ /* 0x000fe20000410000 */
[----:B------:R-:W-:Y:S01]  /*7420*/  HADD2.F32 R118, -RZ, R116.H0_H0 ;  /* 0x20000074ff767230 */ /* 0x000fe20000004100 */
[----:B------:R-:W-:Y:S01]  /*7430*/  F2FP.SATFINITE.E4M3.F32.PACK_AB_MERGE_C R12, R47, R12, RZ ;  /* 0x0000000c2f0c723e */ /* 0x000fe200048070ff */
[----:B------:R-:W-:Y:S02]  /*7440*/  HADD2.F32 R113, -RZ, R113.H1_H1 ;  /* 0x30000071ff717230 */ /* 0x000fe40000004100 */
[----:B------:R-:W-:Y:S01]  /*7450*/  FMUL.FTZ R122, R114, R8 ;  /* 0x00000008727a7220 */ /* 0x000fe20000410000 */
[----:B------:R-:W-:Y:S02]  /*7460*/  HADD2.F32 R11, -RZ, R11.H1_H1 ;  /* 0x3000000bff0b7230 */ /* 0x000fe40000004100 */
[----:B------:R-:W-:Y:S01]  /*7470*/  FFMA.FTZ R121, R10, R118, R121 ;  /* 0x000000760a797223 */ /* 0x000fe20000010079 */
[----:B------:R-:W-:-:S02]  /*7480*/  HADD2.F32 R15, -RZ, R110.H0_H0 ;  /* 0x2000006eff0f7230 */ /* 0x000fc40000004100 */
[-C--:B------:R-:W-:Y:S01]  /*7490*/  FMUL.FTZ R10, R113, R120.reuse ;  /* 0x00000078710a7220 */ /* 0x080fe20000410000 */
[----:B------:R-:W-:Y:S02]  /*74a0*/  HADD2.F32 R117, -RZ, R115.H0_H0 ;  /* 0x20000073ff757230 */ /* 0x000fe40000004100 */
[----:B------:R-:W-:Y:S01]  /*74b0*/  FMUL.FTZ R120, R11, R120 ;  /* 0x000000780b787220 */ /* 0x000fe20000410000 */
[----:B------:R-:W-:Y:S02]  /*74c0*/  HADD2.F32 R112, -RZ, R112.H1_H1 ;  /* 0x30000070ff707230 */ /* 0x000fe40000004100 */
[C---:B------:R-:W-:Y:S01]  /*74d0*/  FMUL.FTZ R123, R15.reuse, R8 ;  /* 0x000000080f7b7220 */ /* 0x040fe20000410000 */
[----:B------:R-:W-:Y:S02]  /*74e0*/  HADD2.F32 R119, -RZ, R119.H1_H1 ;  /* 0x30000077ff777230 */ /* 0x000fe40000004100 */
[----:B------:R-:W-:Y:S01]  /*74f0*/  FFMA.FTZ R8, R15, R117, -R122 ;  /* 0x000000750f087223 */ /* 0x000fe2000001087a */
[----:B------:R-:W-:-:S02]  /*7500*/  HADD2.F32 R116, -RZ, R116.H1_H1 ;  /* 0x30000074ff747230 */ /* 0x000fc40000004100 */
[----:B------:R-:W-:Y:S01]  /*7510*/  FFMA.FTZ R124, R111, R118, -R124 ;  /* 0x000000766f7c7223 */ /* 0x000fe2000001087c */
[----:B------:R-:W-:Y:S02]  /*7520*/  HADD2.F32 R110, -RZ, R110.H1_H1 ;  /* 0x3000006eff6e7230 */ /* 0x000fe40000004100 */
[-C--:B------:R-:W-:Y:S01]  /*7530*/  FMUL.FTZ R15, R112, R119.reuse ;  /* 0x00000077700f7220 */ /* 0x080fe20000410000 */
[----:B------:R-:W-:Y:S02]  /*7540*/  HADD2.F32 R115, -RZ, R115.H1_H1 ;  /* 0x30000073ff737230 */ /* 0x000fe40000004100 */
[-C--:B------:R-:W-:Y:S01]  /*7550*/  FFMA.FTZ R11, R11, R116.reuse, -R10 ;  /* 0x000000740b0b7223 */ /* 0x080fe2000001080a */
[----:B------:R-:W-:Y:S01]  /*7560*/  FFMA.FTZ R120, R113, R116, R120 ;  /* 0x0000007471787223 */ /* 0x000fe20000010078 */
[----:B------:R-:W-:Y:S01]  /*7570*/  FMUL.FTZ R119, R110, R119 ;  /* 0x000000776e777220 */ /* 0x000fe20000410000 */
[----:B------:R-:W-:Y:S01]  /*7580*/  FFMA.FTZ R123, R114, R117, R123 ;  /* 0x00000075727b7223 */ /* 0x000fe2000001007b */
[-C--:B------:R-:W-:Y:S01]  /*7590*/  FFMA.FTZ R15, R110, R115.reuse, -R15 ;  /* 0x000000736e0f7223 */ /* 0x080fe2000001080f */
[----:B------:R-:W-:Y:S01]  /*75a0*/  F2FP.SATFINITE.E4M3.F32.PACK_AB_MERGE_C R11, R11, R124, RZ ;  /* 0x0000007c0b0b723e */ /* 0x000fe200048070ff */
[----:B------:R-:W-:Y:S01]  /*75b0*/  FFMA.FTZ R112, R112, R115, R119 ;  /* 0x0000007370707223 */ /* 0x000fe20000010077 */
[----:B------:R-:W-:Y:S01]  /*75c0*/  F2FP.SATFINITE.E4M3.F32.PACK_AB_MERGE_C R13, R46, R13, RZ ;  /* 0x0000000d2e0d723e */ /* 0x000fe200048070ff */
[----:B------:R-:W-:Y:S01]  /*75d0*/  IMAD.MOV.U32 R10, RZ, RZ, R33 ;  /* 0x000000ffff0a7224 */ /* 0x000fe200078e0021 */
[----:B------:R-:W-:-:S02]  /*75e0*/  F2FP.SATFINITE.E4M3.F32.PACK_AB_MERGE_C R120, R120, R121, RZ ;  /* 0x000000797878723e */ /* 0x000fc400048070ff */
[----:B------:R-:W-:Y:S01]  /*75f0*/  F2FP.SATFINITE.E4M3.F32.PACK_AB_MERGE_C R9, R9, R44, R12 ;  /* 0x0000002c0909723e */ /* 0x000fe2000480700c */
[----:B------:R-:W-:Y:S01]  /*7600*/  IMAD.MOV.U32 R12, RZ, RZ, R34 ;  /* 0x000000ffff0c7224 */ /* 0x000fe200078e0022 */
[----:B------:R-:W-:Y:S01]  /*7610*/  F2FP.SATFINITE.E4M3.F32.PACK_AB_MERGE_C R11, R15, R8, R11 ;  /* 0x000000080f0b723e */ /* 0x000fe2000480700b */
[----:B------:R-:W-:Y:S01]  /*7620*/  IMAD.MOV.U32 R8, RZ, RZ, R35 ;  /* 0x000000ffff087224 */ /* 0x000fe200078e0023 */
[----:B------:R-:W-:Y:S01]  /*7630*/  F2FP.SATFINITE.E4M3.F32.PACK_AB_MERGE_C R13, R14, R45, R13 ;  /* 0x0000002d0e0d723e */ /* 0x000fe2000480700d */
[----:B------:R-:W-:Y:S01]  /*7640*/  IMAD.MOV.U32 R14, RZ, RZ, R32 ;  /* 0x000000ffff0e7224 */ /* 0x000fe200078e0020 */
[----:B------:R-:W-:-:S07]  /*7650*/  F2FP.SATFINITE.E4M3.F32.PACK_AB_MERGE_C R15, R112, R123, R120 ;  /* 0x0000007b700f723e */ /* 0x000fce0004807078 */
.L_x_5529:
[----:B------:R-:W-:Y:S05]  /*7660*/  BSYNC B2 ;  /* 0x0000000000027941 */ /* 0x000fea0003800000 */
.L_x_5528:
[----:B------:R-:W-:Y:S01]  /*7670*/  ISETP.GE.AND P3, PT, R108, R97, PT ;  /* 0x000000616c00720c */ /* 0x000fe20003f66270 */
[----:B0-----:R3:W-:-:S12]  /*7680*/  ST.E.128 desc[UR42][R92.64], R8 ;  /* 0x000000085c007985 */ /* 0x0017d8000c101d2a */
[----:B------:R-:W-:-:S04]  /*7690*/  @!P3 IADD3 R32, P4, R100, R108, RZ ;  /* 0x0000006c6420b210 */ /* 0x000fc80007f9e0ff */
[----:B------:R-:W-:-:S05]  /*76a0*/  @!P3 LEA.HI.X.SX32 R33, R108, R98, 0x1, P4 ;  /* 0x000000626c21b211 */ /* 0x000fca00020f0eff */
[----:B--2---:R3:W-:Y:S04]  /*76b0*/  @!P3 ST.E.128 desc[UR42][R32.64], R12 ;  /* 0x0000000c2000b985 */ /* 0x0047e8000c101d2a */
.L_x_5527:
[----:B------:R-:W-:Y:S05]  /*76c0*/  BSYNC B1 ;  /* 0x0000000000017941 */ /* 0x000fea0003800000 */
.L_x_5526:
[----:B------:R-:W-:Y:S01]  /*76d0*/  ISETP.NE.AND P3, PT, R54, RZ, PT ;  /* 0x000000ff3600720c */ /* 0x000fe20003f65270 */
[----:B------:R-:W-:-:S12]  /*76e0*/  BSSY B1, `(.L_x_5530) ;  /* 0x00000fc000017945 */ /* 0x000fd80003800000 */
[----:B------:R-:W-:Y:S05]  /*76f0*/  @!P3 BRA `(.L_x_5531) ;  /* 0x0000000c00e8b947 */ /* 0x000fea0003800000 */
[----:B------:R-:W-:Y:S01]  /*7700*/  ISETP.NE.AND P4, PT, R83, RZ, PT ;  /* 0x000000ff5300720c */ /* 0x000fe20003f85270 */
[----:B------:R-:W-:Y:S01]  /*7710*/  BSSY B2, `(.L_x_5532) ;  /* 0x00000f3000027945 */ /* 0x000fe20003800000 */
[C---:B---34-:R-:W-:Y:S02]  /*7720*/  IADD3 R32, P3, R57.reuse, R100, RZ ;  /* 0x0000006439207210 */ /* 0x058fe40007f7e0ff */
[----:B------:R-:W-:Y:S02]  /*7730*/  SEL R8, R66, R109, !P4 ;  /* 0x0000006d42087207 */ /* 0x000fe40006000000 */
[----:B--2---:R-:W-:Y:S02]  /*7740*/  LEA.HI.X.SX32 R33, R57, R98, 0x1, P3 ;  /* 0x0000006239217211 */ /* 0x004fe400018f0eff */
[----:B------:R-:W-:Y:S02]  /*7750*/  SHF.R.S32.HI R9, RZ, 0x1f, R8 ;  /* 0x0000001fff097819 */ /* 0x000fe40000011408 */
[----:B------:R-:W-:-:S02]  /*7760*/  ISETP.GE.AND P3, PT, R80, R96, PT ;  /* 0x000000605000720c */ /* 0x000fc40003f66270 */
[----:B------:R-:W-:-:S04]  /*7770*/  LEA.HI R9, R9, R8, RZ, 0x5 ;  /* 0x0000000809097211 */ /* 0x000fc800078f28ff */
        /* <DEDUP_REMOVED lines=17> */
[----:B------:R-:W-:Y:S01]  /*7890*/  SHF.R.U32.HI R113, RZ, 0x8, R29 ;  /* 0x00000008ff717819 */ /* 0x000fe2000001161d */
[----:B0-----:R-:W-:Y:S01]  /*78a0*/  IMAD.MOV.U32 R28, RZ, RZ, R9 ;  /* 0x000000ffff1c7224 */ /* 0x001fe200078e0009 */
[----:B------:R-:W-:Y:S01]  /*78b0*/  SHF.R.U32.HI R115, RZ, 0x18, R29 ;  /* 0x00000018ff737819 */ /* 0x000fe2000001161d */
[----:B--2---:R-:W-:Y:S01]  /*78c0*/  IMAD.MOV.U32 R40, RZ, RZ, R12 ;  /* 0x000000ffff287224 */ /* 0x004fe200078e000c */
[----:B------:R-:W-:Y:S01]  /*78d0*/  LOP3.LUT R30, R29, 0xff, RZ, 0xc0, !PT ;  /* 0x000000ff1d1e7812 */ /* 0x000fe200078ec0ff */
[----:B------:R-:W-:Y:S01]  /*78e0*/  IMAD.SHL.U32 R9, R113, 0x100, RZ ;  /* 0x0000010071097824 */ /* 0x000fe200078e00ff */
[--C-:B------:R-:W-:Y:S01]  /*78f0*/  SHF.R.U32.HI R111, RZ, 0x18, R31.reuse ;  /* 0x00000018ff6f7819 */ /* 0x100fe2000001161f */
[----:B------:R-:W-:Y:S01]  /*7900*/  IMAD.MOV.U32 R35, RZ, RZ, R8 ;  /* 0x000000ffff237224 */ /* 0x000fe200078e0008 */
[----:B------:R-:W-:Y:S02]  /*7910*/  LOP3.LUT R42, R31, 0xff, RZ, 0xc0, !PT ;  /* 0x000000ff1f2a7812 */ /* 0x000fe400078ec0ff */
[----:B------:R-:W-:-:S02]  /*7920*/  SHF.R.U32.HI R110, RZ, 0x8, R31 ;  /* 0x00000008ff6e7819 */ /* 0x000fc4000001161f */
[----:B------:R-:W-:Y:S02]  /*7930*/  SHF.R.U32.HI R108, RZ, 0x10, R31 ;  /* 0x00000010ff6c7819 */ /* 0x000fe4000001161f */
[----:B------:R-:W-:Y:S01]  /*7940*/  SHF.R.U32.HI R112, RZ, 0x10, R29 ;  /* 0x00000010ff707819 */ /* 0x000fe2000001161d */
[----:B------:R-:W-:Y:S01]  /*7950*/  IMAD.MOV.U32 R29, RZ, RZ, R10 ;  /* 0x000000ffff1d7224 */ /* 0x000fe200078e000a */
[--C-:B------:R-:W-:Y:S02]  /*7960*/  SHF.R.U32.HI R92, RZ, 0x18, R41.reuse ;  /* 0x00000018ff5c7819 */ /* 0x100fe40000011629 */
[----:B------:R-:W-:Y:S01]  /*7970*/  LOP3.LUT R31, R41, 0xff, RZ, 0xc0, !PT ;  /* 0x000000ff291f7812 */ /* 0x000fe200078ec0ff */
[----:B------:R-:W-:Y:S01]  /*7980*/  IMAD.U32 R10, R112, 0x10000, RZ ;  /* 0x00010000700a7824 */ /* 0x000fe200078e00ff */
[--C-:B------:R-:W-:Y:S02]  /*7990*/  SHF.R.U32.HI R45, RZ, 0x8, R41.reuse ;  /* 0x00000008ff2d7819 */ /* 0x100fe40000011629 */
[----:B------:R-:W-:-:S02]  /*79a0*/  SHF.R.U32.HI R47, RZ, 0x10, R41 ;  /* 0x00000010ff2f7819 */ /* 0x000fc40000011629 */
[--C-:B------:R-:W-:Y:S02]  /*79b0*/  SHF.R.U32.HI R46, RZ, 0x18, R43.reuse ;  /* 0x00000018ff2e7819 */ /* 0x100fe4000001162b */
[----:B------:R-:W-:Y:S01]  /*79c0*/  LOP3.LUT R41, R43, 0xff, RZ, 0xc0, !PT ;  /* 0x000000ff2b297812 */ /* 0x000fe200078ec0ff */
[----:B------:R-:W-:Y:S01]  /*79d0*/  IMAD.U32 R47, R47, 0x10000, RZ ;  /* 0x000100002f2f7824 */ /* 0x000fe200078e00ff */
[--C-:B------:R-:W-:Y:S02]  /*79e0*/  SHF.R.U32.HI R44, RZ, 0x8, R43.reuse ;  /* 0x00000008ff2c7819 */ /* 0x100fe4000001162b */
[----:B------:R-:W-:Y:S02]  /*79f0*/  PRMT R30, R115, 0x654, R30 ;  /* 0x00000654731e7816 */ /* 0x000fe4000000001e */
[----:B------:R-:W-:Y:S02]  /*7a00*/  SHF.R.U32.HI R93, RZ, 0x10, R43 ;  /* 0x00000010ff5d7819 */ /* 0x000fe4000001162b */
[----:B------:R-:W-:Y:S01]  /*7a10*/  PRMT R43, R46, 0x654, R41 ;  /* 0x000006542e2b7816 */ /* 0x000fe20000000029 */
[----:B------:R-:W-:Y:S01]  /*7a20*/  IMAD.SHL.U32 R41, R45, 0x100, RZ ;  /* 0x000001002d297824 */ /* 0x000fe200078e00ff */
[----:B------:R-:W-:Y:S01]  /*7a30*/  LOP3.LUT R9, R30, 0xff00, R9, 0xf8, !PT ;  /* 0x0000ff001e097812 */ /* 0x000fe200078ef809 */
[----:B------:R-:W-:Y:S01]  /*7a40*/  IMAD.SHL.U32 R30, R44, 0x100, RZ ;  /* 0x000001002c1e7824 */ /* 0x000fe200078e00ff */
[----:B------:R-:W-:Y:S01]  /*7a50*/  PRMT R12, R92, 0x654, R31 ;  /* 0x000006545c0c7816 */ /* 0x000fe2000000001f */
[----:B------:R-:W-:Y:S01]  /*7a60*/  IMAD.SHL.U32 R31, R110, 0x100, RZ ;  /* 0x000001006e1f7824 */ /* 0x000fe200078e00ff */
[----:B------:R-:W-:Y:S01]  /*7a70*/  PRMT R42, R111, 0x654, R42 ;  /* 0x000006546f2a7816 */ /* 0x000fe2000000002a */
[----:B------:R-:W-:Y:S01]  /*7a80*/  IMAD.U32 R93, R93, 0x10000, RZ ;  /* 0x000100005d5d7824 */ /* 0x000fe200078e00ff */
[----:B------:R-:W-:Y:S01]  /*7a90*/  LOP3.LUT R10, R9, 0xff0000, R10, 0xf8, !PT ;  /* 0x00ff0000090a7812 */ /* 0x000fe200078ef80a */
[----:B------:R-:W-:Y:S01]  /*7aa0*/  IMAD.U32 R9, R108, 0x10000, RZ ;  /* 0x000100006c097824 */ /* 0x000fe200078e00ff */
[----:B------:R-:W-:-:S02]  /*7ab0*/  LOP3.LUT R12, R12, 0xff00, R41, 0xf8, !PT ;  /* 0x0000ff000c0c7812 */ /* 0x000fc400078ef829 */
[----:B------:R-:W-:Y:S02]  /*7ac0*/  LOP3.LUT R46, R43, 0xff00, R30, 0xf8, !PT ;  /* 0x0000ff002b2e7812 */ /* 0x000fe400078ef81e */
[----:B------:R-:W-:Y:S02]  /*7ad0*/  LOP3.LUT R8, R42, 0xff00, R31, 0xf8, !PT ;  /* 0x0000ff002a087812 */ /* 0x000fe400078ef81f */
[----:B------:R-:W-:Y:S02]  /*7ae0*/  F2FP.F16.E4M3.UNPACK_B R45, R107.H1 ;  /* 0x0000006bff2d723e */ /* 0x000fe400030006ff */
[----:B------:R-:W-:Y:S02]  /*7af0*/  F2FP.F16.E4M3.UNPACK_B R43, R40.H1 ;  /* 0x00000028ff2b723e */ /* 0x000fe400030006ff */
[----:B------:R-:W-:Y:S02]  /*7b00*/  F2FP.F16.E4M3.UNPACK_B R41, R35.H1 ;  /* 0x00000023ff29723e */ /* 0x000fe400030006ff */
[----:B------:R-:W-:Y:S01]  /*7b10*/  LOP3.LUT R8, R8, 0xff0000, R9, 0xf8, !PT ;  /* 0x00ff000008087812 */ /* 0x000fe200078ef809 */
[----:B------:R-:W-:Y:S01]  /*7b20*/  HADD2.F32 R9, -RZ, R45.H0_H0 ;  /* 0x2000002dff097230 */ /* 0x000fe20000004100 */
[----:B------:R-:W-:Y:S01]  /*7b30*/  F2FP.F16.E4M3.UNPACK_B R42, R105.H1 ;  /* 0x00000069ff2a723e */ /* 0x000fe200030006ff */
[----:B------:R-:W-:Y:S01]  /*7b40*/  HADD2.F32 R31, -RZ, R43.H0_H0 ;  /* 0x2000002bff1f7230 */ /* 0x000fe20000004100 */
[----:B------:R-:W-:Y:S01]  /*7b50*/  LOP3.LUT R12, R12, 0xff0000, R47, 0xf8, !PT ;  /* 0x00ff00000c0c7812 */ /* 0x000fe200078ef82f */
[----:B------:R-:W-:Y:S01]  /*7b60*/  HADD2.F32 R30, -RZ, R41.H0_H0 ;  /* 0x20000029ff1e7230 */ /* 0x000fe20000004100 */
[----:B------:R-:W-:Y:S01]  /*7b70*/  F2FP.F16.E4M3.UNPACK_B R107, R107 ;  /* 0x0000006bff6b723e */ /* 0x000fe200020006ff */
[----:B------:R-:W-:-:S02]  /*7b80*/  HADD2.F32 R44, -RZ, R42.H0_H0 ;  /* 0x2000002aff2c7230 */ /* 0x000fc40000004100 */
[CC--:B------:R-:W-:Y:S01]  /*7b90*/  FMUL.FTZ R111, R31.reuse, R9.reuse ;  /* 0x000000091f6f7220 */ /* 0x0c0fe20000410000 */
[----:B------:R-:W-:Y:S02]  /*7ba0*/  HADD2.F32 R47, -RZ, R42.H1_H1 ;  /* 0x3000002aff2f7230 */ /* 0x000fe40000004100 */
[----:B------:R-:W-:Y:S01]  /*7bb0*/  FMUL.FTZ R92, R30, R9 ;  /* 0x000000091e5c7220 */ /* 0x000fe20000410000 */
[----:B------:R-:W-:Y:S01]  /*7bc0*/  LOP3.LUT R9, R46, 0xff0000, R93, 0xf8, !PT ;  /* 0x00ff00002e097812 */ /* 0x000fe200078ef85d */
[-C--:B------:R-:W-:Y:S01]  /*7bd0*/  FFMA.FTZ R30, R30, R44.reuse, -R111 ;  /* 0x0000002c1e1e7223 */ /* 0x080fe2000001086f */
[----:B------:R-:W-:Y:S02]  /*7be0*/  HADD2.F32 R45, -RZ, R45.H1_H1 ;  /* 0x3000002dff2d7230 */ /* 0x000fe40000004100 */
[----:B------:R-:W-:Y:S01]  /*7bf0*/  FFMA.FTZ R31, R31, R44, R92 ;  /* 0x0000002c1f1f7223 */ /* 0x000fe2000001005c */
[----:B------:R-:W-:Y:S01]  /*7c00*/  HADD2.F32 R42, -RZ, R41.H1_H1 ;  /* 0x30000029ff2a7230 */ /* 0x000fe20000004100 */
[----:B------:R-:W-:Y:S01]  /*7c10*/  F2FP.F16.E4M3.UNPACK_B R44, R40 ;  /* 0x00000028ff2c723e */ /* 0x000fe200020006ff */
[----:B------:R-:W-:Y:S01]  /*7c20*/  HADD2.F32 R46, -RZ, R43.H1_H1 ;  /* 0x3000002bff2e7230 */ /* 0x000fe20000004100 */
[----:B------:R-:W-:Y:S01]  /*7c30*/  F2FP.F16.E4M3.UNPACK_B R43, R35 ;  /* 0x00000023ff2b723e */ /* 0x000fe200020006ff */
[----:B------:R-:W-:Y:S01]  /*7c40*/  HADD2.F32 R92, -RZ, R107.H0_H0 ;  /* 0x2000006bff5c7230 */ /* 0x000fe20000004100 */
[----:B------:R-:W-:Y:S01]  /*7c50*/  F2FP.F16.E4M3.UNPACK_B R105, R105 ;  /* 0x00000069ff69723e */ /* 0x000fe200020006ff */
[-C--:B------:R-:W-:Y:S01]  /*7c60*/  FMUL.FTZ R93, R42, R45.reuse ;  /* 0x0000002d2a5d7220 */ /* 0x080fe20000410000 */
[----:B------:R-:W-:Y:S01]  /*7c70*/  FMUL.FTZ R35, R46, R45 ;  /* 0x0000002d2e237220 */ /* 0x000fe20000410000 */
[----:B------:R-:W-:-:S02]  /*7c80*/  HADD2.F32 R45, -RZ, R44.H0_H0 ;  /* 0x2000002cff2d7230 */ /* 0x000fc40000004100 */
[----:B------:R-:W-:Y:S02]  /*7c90*/  HADD2.F32 R41, -RZ, R43.H0_H0 ;  /* 0x2000002bff297230 */ /* 0x000fe40000004100 */
[-C--:B------:R-:W-:Y:S01]  /*7ca0*/  FFMA.FTZ R35, R42, R47.reuse, -R35 ;  /* 0x0000002f2a237223 */ /* 0x080fe20000010823 */
[----:B------:R-:W-:Y:S02]  /*7cb0*/  HADD2.F32 R42, -RZ, R105.H0_H0 ;  /* 0x20000069ff2a7230 */ /* 0x000fe40000004100 */
[-C--:B------:R-:W-:Y:S01]  /*7cc0*/  FMUL.FTZ R108, R45, R92.reuse ;  /* 0x0000005c2d6c7220 */ /* 0x080fe20000410000 */
[----:B------:R-:W-:Y:S01]  /*7cd0*/  FFMA.FTZ R40, R46, R47, R93 ;  /* 0x0000002f2e287223 */ /* 0x000fe2000001005d */
[C---:B------:R-:W-:Y:S01]  /*7ce0*/  FMUL.FTZ R92, R41.reuse, R92 ;  /* 0x0000005c295c7220 */ /* 0x040fe20000410000 */
[----:B------:R-:W-:Y:S02]  /*7cf0*/  HADD2.F32 R107, -RZ, R107.H1_H1 ;  /* 0x3000006bff6b7230 */ /* 0x000fe40000004100 */
[----:B------:R-:W-:Y:S01]  /*7d00*/  FFMA.FTZ R41, R41, R42, -R108 ;  /* 0x0000002a29297223 */ /* 0x000fe2000001086c */
[----:B------:R-:W-:Y:S01]  /*7d10*/  HADD2.F32 R46, -RZ, R44.H1_H1 ;  /* 0x3000002cff2e7230 */ /* 0x000fe20000004100 */
[----:B------:R-:W-:Y:S01]  /*7d20*/  F2FP.F16.E4M3.UNPACK_B R108, R106.H1 ;  /* 0x0000006aff6c723e */ /* 0x000fe200030006ff */
[----:B------:R-:W-:Y:S01]  /*7d30*/  HADD2.F32 R43, -RZ, R43.H1_H1 ;  /* 0x3000002bff2b7230 */ /* 0x000fe20000004100 */
[----:B------:R-:W-:Y:S01]  /*7d40*/  F2FP.F16.E4M3.UNPACK_B R47, R14.H1 ;  /* 0x0000000eff2f723e */ /* 0x000fe200030006ff */
[----:B------:R-:W-:-:S02]  /*7d50*/  HADD2.F32 R105, -RZ, R105.H1_H1 ;  /* 0x30000069ff697230 */ /* 0x000fc40000004100 */
[----:B------:R-:W-:Y:S01]  /*7d60*/  FFMA.FTZ R42, R45, R42, R92 ;  /* 0x0000002a2d2a7223 */ /* 0x000fe2000001005c */
[CC--:B------:R-:W-:Y:S01]  /*7d70*/  FMUL.FTZ R44, R46.reuse, R107.reuse ;  /* 0x0000006b2e2c7220 */ /* 0x0c0fe20000410000 */
[C---:B------:R-:W-:Y:S01]  /*7d80*/  FMUL.FTZ R111, R43.reuse, R107 ;  /* 0x0000006b2b6f7220 */ /* 0x040fe20000410000 */
[----:B------:R-:W-:Y:S01]  /*7d90*/  F2FP.F16.E4M3.UNPACK_B R93, R104.H1 ;  /* 0x00000068ff5d723e */ /* 0x000fe200030006ff */
[----:B------:R-:W-:Y:S01]  /*7da0*/  HADD2.F32 R107, -RZ, R108.H0_H0 ;  /* 0x2000006cff6b7230 */ /* 0x000fe20000004100 */
[----:B------:R-:W-:Y:S01]  /*7db0*/  F2FP.F16.E4M3.UNPACK_B R45, R29.H1 ;  /* 0x0000001dff2d723e */ /* 0x000fe200030006ff */
[----:B------:R-:W-:Y:S02]  /*7dc0*/  HADD2.F32 R92, -RZ, R47.H0_H0 ;  /* 0x2000002fff5c7230 */ /* 0x000fe40000004100 */
[-C--:B------:R-:W-:Y:S01]  /*7dd0*/  FFMA.FTZ R44, R43, R105.reuse, -R44 ;  /* 0x000000692b2c7223 */ /* 0x080fe2000001082c */
[----:B------:R-:W-:Y:S01]  /*7de0*/  FFMA.FTZ R43, R46, R105, R111 ;  /* 0x000000692e2b7223 */ /* 0x000fe2000001006f */
[----:B------:R-:W-:Y:S01]  /*7df0*/  HADD2.F32 R105, -RZ, R93.H0_H0 ;  /* 0x2000005dff697230 */ /* 0x000fe20000004100 */
[----:B------:R-:W-:Y:S01]  /*7e00*/  F2FP.F16.E4M3.UNPACK_B R106, R106 ;  /* 0x0000006aff6a723e */ /* 0x000fe200020006ff */
[----:B------:R-:W-:-:S02]  /*7e10*/  HADD2.F32 R46, -RZ, R45.H0_H0 ;  /* 0x2000002dff2e7230 */ /* 0x000fc40000004100 */
[----:B------:R-:W-:Y:S01]  /*7e20*/  FMUL.FTZ R111, R92, R107 ;  /* 0x0000006b5c6f7220 */ /* 0x000fe20000410000 */
[----:B------:R-:W-:Y:S01]  /*7e30*/  HADD2.F32 R108, -RZ, R108.H1_H1 ;  /* 0x3000006cff6c7230 */ /* 0x000fe20000004100 */
[----:B------:R-:W-:Y:S01]  /*7e40*/  F2FP.F16.E4M3.UNPACK_B R29, R29 ;  /* 0x0000001dff1d723e */ /* 0x000fe200020006ff */
[----:B------:R-:W-:Y:S02]  /*7e50*/  HADD2.F32 R47, -RZ, R47.H1_H1 ;  /* 0x3000002fff2f7230 */ /* 0x000fe40000004100 */
[C---:B------:R-:W-:Y:S01]  /*7e60*/  FMUL.FTZ R107, R46.reuse, R107 ;  /* 0x0000006b2e6b7220 */ /* 0x040fe20000410000 */
[----:B------:R-:W-:Y:S01]  /*7e70*/  FFMA.FTZ R111, R46, R105, -R111 ;  /* 0x000000692e6f7223 */ /* 0x000fe2000001086f */
[----:B------:R-:W-:Y:S01]  /*7e80*/  HADD2.F32 R45, -RZ, R45.H1_H1 ;  /* 0x3000002dff2d7230 */ /* 0x000fe20000004100 */
[----:B------:R-:W-:Y:S01]  /*7e90*/  F2FP.F16.E4M3.UNPACK_B R104, R104 ;  /* 0x00000068ff68723e */ /* 0x000fe200020006ff */
[----:B------:R-:W-:Y:S02]  /*7ea0*/  HADD2.F32 R46, -RZ, R93.H1_H1 ;  /* 0x3000005dff2e7230 */ /* 0x000fe40000004100 */
[----:B------:R-:W-:Y:S01]  /*7eb0*/  FMUL.FTZ R110, R47, R108 ;  /* 0x0000006c2f6e7220 */ /* 0x000fe20000410000 */
[----:B------:R-:W-:-:S02]  /*7ec0*/  HADD2.F32 R93, -RZ, R106.H0_H0 ;  /* 0x2000006aff5d7230 */ /* 0x000fc40000004100 */
[C---:B------:R-:W-:Y:S01]  /*7ed0*/  FMUL.FTZ R108, R45.reuse, R108 ;  /* 0x0000006c2d6c7220 */ /* 0x040fe20000410000 */
[----:B------:R-:W-:Y:S02]  /*7ee0*/  HADD2.F32 R106, -RZ, R106.H1_H1 ;  /* 0x3000006aff6a7230 */ /* 0x000fe40000004100 */
[----:B------:R-:W-:Y:S01]  /*7ef0*/  FFMA.FTZ R110, R45, R46, -R110 ;  /* 0x0000002e2d6e7223 */ /* 0x000fe2000001086e */
[----:B------:R-:W-:Y:S01]  /*7f00*/  F2FP.F16.E4M3.UNPACK_B R45, R14 ;  /* 0x0000000eff2d723e */ /* 0x000fe200020006ff */
[----:B------:R-:W-:Y:S01]  /*7f10*/  FFMA.FTZ R108, R47, R46, R108 ;  /* 0x0000002e2f6c7223 */ /* 0x000fe2000001006c */
[--C-:B------:R-:W-:Y:S02]  /*7f20*/  HADD2.F32 R14, -RZ, R29.reuse.H0_H0 ;  /* 0x2000001dff0e7230 */ /* 0x100fe40000004100 */
[----:B------:R-:W-:Y:S01]  /*7f30*/  FFMA.FTZ R107, R92, R105, R107 ;  /* 0x000000695c6b7223 */ /* 0x000fe2000001006b */
[----:B------:R-:W-:Y:S01]  /*7f40*/  HADD2.F32 R29, -RZ, R29.H1_H1 ;  /* 0x3000001dff1d7230 */ /* 0x000fe20000004100 */
[----:B------:R-:W-:Y:S01]  /*7f50*/  F2FP.SATFINITE.E4M3.F32.PACK_AB_MERGE_C R30, R35, R30, RZ ;  /* 0x0000001e231e723e */ /* 0x000fe200048070ff */
[--C-:B------:R-:W-:Y:S01]  /*7f60*/  HADD2.F32 R46, -RZ, R45.reuse.H0_H0 ;  /* 0x2000002dff2e7230 */ /* 0x100fe20000004100 */
[----:B------:R-:W-:Y:S01]  /*7f70*/  F2FP.SATFINITE.E4M3.F32.PACK_AB_MERGE_C R40, R40, R31, RZ ;  /* 0x0000001f2828723e */ /* 0x000fe200048070ff */
[----:B------:R-:W-:Y:S01]  /*7f80*/  HADD2.F32 R45, -RZ, R45.H1_H1 ;  /* 0x3000002dff2d7230 */ /* 0x000fe20000004100 */
[----:B------:R-:W-:Y:S01]  /*7f90*/  F2FP.SATFINITE.E4M3.F32.PACK_AB_MERGE_C R31, R44, R41, R30 ;  /* 0x000000292c1f723e */ /* 0x000fe2000480701e */
[----:B------:R-:W-:-:S02]  /*7fa0*/  HADD2.F32 R47, -RZ, R104.H0_H0 ;  /* 0x20000068ff2f7230 */ /* 0x000fc40000004100 */
[-C--:B------:R-:W-:Y:S01]  /*7fb0*/  FMUL.FTZ R105, R46, R93.reuse ;  /* 0x0000005d2e697220 */ /* 0x080fe20000410000 */
[----:B------:R-:W-:Y:S02]  /*7fc0*/  HADD2.F32 R104, -RZ, R104.H1_H1 ;  /* 0x30000068ff687230 */ /* 0x000fe40000004100 */
[C---:B------:R-:W-:Y:S01]  /*7fd0*/  FMUL.FTZ R93, R14.reuse, R93 ;  /* 0x0000005d0e5d7220 */ /* 0x040fe20000410000 */
[-C--:B------:R-:W-:Y:S01]  /*7fe0*/  FMUL.FTZ R92, R45, R106.reuse ;  /* 0x0000006a2d5c7220 */ /* 0x080fe20000410000 */
[----:B------:R-:W-:Y:S01]  /*7ff0*/  FMUL.FTZ R106, R29, R106 ;  /* 0x0000006a1d6a7220 */ /* 0x000fe20000410000 */
[-C--:B------:R-:W-:Y:S01]  /*8000*/  FFMA.FTZ R105, R14, R47.reuse, -R105 ;  /* 0x0000002f0e697223 */ /* 0x080fe20000010869 */
[----:B------:R-:W-:Y:S01]  /*8010*/  FFMA.FTZ R14, R46, R47, R93 ;  /* 0x0000002f2e0e7223 */ /* 0x000fe2000001005d */
[----:B------:R-:W-:Y:S01]  /*8020*/  F2FP.SATFINITE.E4M3.F32.PACK_AB_MERGE_C R30, R43, R42, R40 ;  /* 0x0000002a2b1e723e */ /* 0x000fe20004807028 */
[-C--:B------:R-:W-:Y:S01]  /*8030*/  FFMA.FTZ R47, R45, R104.reuse, R106 ;  /* 0x000000682d2f7223 */ /* 0x080fe2000001006a */
[----:B------:R-:W-:Y:S01]  /*8040*/  F2FP.F16.E4M3.UNPACK_B R45, R13 ;  /* 0x0000000dff2d723e */ /* 0x000fe200020006ff */
[----:B------:R-:W-:Y:S01]  /*8050*/  FFMA.FTZ R92, R29, R104, -R92 ;  /* 0x000000681d5c7223 */ /* 0x000fe2000001085c */
[----:B------:R-:W-:-:S02]  /*8060*/  F2FP.F16.E4M3.UNPACK_B R46, R12 ;  /* 0x0000000cff2e723e */ /* 0x000fc400020006ff */
[----:B------:R-:W-:Y:S01]  /*8070*/  F2FP.F16.E4M3.UNPACK_B R40, R28 ;  /* 0x0000001cff28723e */ /* 0x000fe200020006ff */
[--C-:B------:R-:W-:Y:S01]  /*8080*/  HADD2.F32 R41, -RZ, R45.reuse.H0_H0 ;  /* 0x2000002dff297230 */ /* 0x100fe20000004100 */
[----:B------:R-:W-:Y:S01]  /*8090*/  F2FP.SATFINITE.E4M3.F32.PACK_AB_MERGE_C R29, R110, R111, RZ ;  /* 0x0000006f6e1d723e */ /* 0x000fe200048070ff */
[----:B------:R-:W-:Y:S01]  /*80a0*/  HADD2.F32 R42, -RZ, R46.H0_H0 ;  /* 0x2000002eff2a7230 */ /* 0x000fe20000004100 */
[----:B------:R-:W-:Y:S01]  /*80b0*/  F2FP.F16.E4M3.UNPACK_B R43, R10 ;  /* 0x0000000aff2b723e */ /* 0x000fe200020006ff */
[----:B------:R-:W-:Y:S01]  /*80c0*/  HADD2.F32 R35, -RZ, R40.H0_H0 ;  /* 0x20000028ff237230 */ /* 0x000fe20000004100 */
[----:B------:R-:W-:Y:S01]  /*80d0*/  F2FP.SATFINITE.E4M3.F32.PACK_AB_MERGE_C R29, R92, R105, R29 ;  /* 0x000000695c1d723e */ /* 0x000fe2000480701d */
[----:B------:R-:W-:Y:S02]  /*80e0*/  HADD2.F32 R45, -RZ, R45.H1_H1 ;  /* 0x3000002dff2d7230 */ /* 0x000fe40000004100 */
[----:B------:R-:W-:Y:S01]  /*80f0*/  FMUL.FTZ R92, R41, R42 ;  /* 0x0000002a295c7220 */ /* 0x000fe20000410000 */
[----:B------:R-:W-:-:S02]  /*8100*/  HADD2.F32 R44, -RZ, R43.H0_H0 ;  /* 0x2000002bff2c7230 */ /* 0x000fc40000004100 */
[----:B------:R-:W-:Y:S01]  /*8110*/  FMUL.FTZ R104, R35, R42 ;  /* 0x0000002a23687220 */ /* 0x000fe20000410000 */
[----:B------:R-:W-:Y:S01]  /*8120*/  F2FP.SATFINITE.E4M3.F32.PACK_AB_MERGE_C R107, R108, R107, RZ ;  /* 0x0000006b6c6b723e */ /* 0x000fe200048070ff */
[----:B------:R-:W-:Y:S01]  /*8130*/  HADD2.F32 R46, -RZ, R46.H1_H1 ;  /* 0x3000002eff2e7230 */ /* 0x000fe20000004100 */
[----:B------:R-:W-:Y:S01]  /*8140*/  F2FP.F16.E4M3.UNPACK_B R10, R10.H1 ;  /* 0x0000000aff0a723e */ /* 0x000fe200030006ff */
[----:B------:R-:W-:Y:S01]  /*8150*/  HADD2.F32 R42, -RZ, R40.H1_H1 ;  /* 0x30000028ff2a7230 */ /* 0x000fe20000004100 */
[----:B------:R-:W-:Y:S01]  /*8160*/  F2FP.SATFINITE.E4M3.F32.PACK_AB_MERGE_C R14, R47, R14, R107 ;  /* 0x0000000e2f0e723e */ /* 0x000fe2000480706b */
        /* <DEDUP_REMOVED lines=10> */
[--C-:B------:R-:W-:Y:S02]  /*8210*/  HADD2.F32 R42, -RZ, R43.reuse.H0_H0 ;  /* 0x2000002bff2a7230 */ /* 0x100fe40000004100 */
[--C-:B------:R-:W-:Y:S02]  /*8220*/  HADD2.F32 R47, -RZ, R46.reuse.H0_H0 ;  /* 0x2000002eff2f7230 */ /* 0x100fe40000004100 */
[----:B------:R-:W-:Y:S02]  /*8230*/  HADD2.F32 R43, -RZ, R43.H1_H1 ;  /* 0x3000002bff2b7230 */ /* 0x000fe40000004100 */
[----:B------:R-:W-:-:S02]  /*8240*/  HADD2.F32 R46, -RZ, R46.H1_H1 ;  /* 0x3000002eff2e7230 */ /* 0x000fc40000004100 */
[-C--:B------:R-:W-:Y:S01]  /*8250*/  FMUL.FTZ R93, R42, R47.reuse ;  /* 0x0000002f2a5d7220 */ /* 0x080fe20000410000 */
[--C-:B------:R-:W-:Y:S02]  /*8260*/  HADD2.F32 R12, -RZ, R41.reuse.H0_H0 ;  /* 0x20000029ff0c7230 */ /* 0x100fe40000004100 */
[----:B------:R-:W-:Y:S02]  /*8270*/  HADD2.F32 R41, -RZ, R41.H1_H1 ;  /* 0x30000029ff297230 */ /* 0x000fe40000004100 */
[-C--:B------:R-:W-:Y:S01]  /*8280*/  FMUL.FTZ R92, R43, R46.reuse ;  /* 0x0000002e2b5c7220 */ /* 0x080fe20000410000 */
[--C-:B------:R-:W-:Y:S02]  /*8290*/  HADD2.F32 R45, -RZ, R10.reuse.H0_H0 ;  /* 0x2000000aff2d7230 */ /* 0x100fe40000004100 */
[C---:B------:R-:W-:Y:S01]  /*82a0*/  FMUL.FTZ R47, R12.reuse, R47 ;  /* 0x0000002f0c2f7220 */ /* 0x040fe20000410000 */
[----:B------:R-:W-:Y:S02]  /*82b0*/  HADD2.F32 R44, -RZ, R10.H1_H1 ;  /* 0x3000000aff2c7230 */ /* 0x000fe40000004100 */
[C---:B------:R-:W-:Y:S01]  /*82c0*/  FMUL.FTZ R46, R41.reuse, R46 ;  /* 0x0000002e292e7220 */ /* 0x040fe20000410000 */
[----:B------:R-:W-:Y:S01]  /*82d0*/  FFMA.FTZ R10, R12, R45, -R93 ;  /* 0x0000002d0c0a7223 */ /* 0x000fe2000001085d */
[----:B------:R-:W-:Y:S01]  /*82e0*/  F2FP.F16.E4M3.UNPACK_B R12, R11 ;  /* 0x0000000bff0c723e */ /* 0x000fe200020006ff */
[-C--:B------:R-:W-:Y:S01]  /*82f0*/  FFMA.FTZ R107, R41, R44.reuse, -R92 ;  /* 0x0000002c296b7223 */ /* 0x080fe2000001085c */
[----:B------:R-:W-:Y:S01]  /*8300*/  F2FP.F16.E4M3.UNPACK_B R92, R9 ;  /* 0x00000009ff5c723e */ /* 0x000fe200020006ff */
[----:B------:R-:W-:Y:S01]  /*8310*/  FFMA.FTZ R106, R42, R45, R47 ;  /* 0x0000002d2a6a7223 */ /* 0x000fe2000001002f */
[----:B------:R-:W-:Y:S01]  /*8320*/  F2FP.F16.E4M3.UNPACK_B R42, R15 ;  /* 0x0000000fff2a723e */ /* 0x000fe200020006ff */
[----:B------:R-:W-:Y:S01]  /*8330*/  FFMA.FTZ R111, R43, R44, R46 ;  /* 0x0000002c2b6f7223 */ /* 0x000fe2000001002e */
[----:B------:R-:W-:Y:S01]  /*8340*/  F2FP.F16.E4M3.UNPACK_B R93, R9.H1 ;  /* 0x00000009ff5d723e */ /* 0x000fe200030006ff */
[----:B------:R-:W-:Y:S01]  /*8350*/  HADD2.F32 R104, -RZ, R92.H0_H0 ;  /* 0x2000005cff687230 */ /* 0x000fe20000004100 */
[----:B------:R-:W-:Y:S01]  /*8360*/  F2FP.F16.E4M3.UNPACK_B R43, R15.H1 ;  /* 0x0000000fff2b723e */ /* 0x000fe200030006ff */
[----:B------:R-:W-:Y:S01]  /*8370*/  HADD2.F32 R15, -RZ, R12.H0_H0 ;  /* 0x2000000cff0f7230 */ /* 0x000fe20000004100 */
[-C--:B------:R-:W-:Y:S01]  /*8380*/  F2FP.F16.E4M3.UNPACK_B R9, R8.reuse ;  /* 0x00000008ff09723e */ /* 0x080fe200020006ff */
[----:B------:R-:W-:Y:S01]  /*8390*/  HADD2.F32 R44, -RZ, R42.H0_H0 ;  /* 0x2000002aff2c7230 */ /* 0x000fe20000004100 */
[----:B------:R-:W-:Y:S01]  /*83a0*/  F2FP.F16.E4M3.UNPACK_B R11, R11.H1 ;  /* 0x0000000bff0b723e */ /* 0x000fe200030006ff */
[----:B------:R-:W-:Y:S01]  /*83b0*/  HADD2.F32 R105, -RZ, R93.H0_H0 ;  /* 0x2000005dff697230 */ /* 0x000fe20000004100 */
[----:B------:R-:W-:Y:S01]  /*83c0*/  F2FP.F16.E4M3.UNPACK_B R45, R8.H1 ;  /* 0x00000008ff2d723e */ /* 0x000fe200030006ff */
[----:B------:R-:W-:-:S02]  /*83d0*/  HADD2.F32 R8, -RZ, R43.H0_H0 ;  /* 0x2000002bff087230 */ /* 0x000fc40000004100 */
[-C--:B------:R-:W-:Y:S01]  /*83e0*/  FMUL.FTZ R113, R15, R104.reuse ;  /* 0x000000680f717220 */ /* 0x080fe20000410000 */
[----:B------:R-:W-:Y:S02]  /*83f0*/  HADD2.F32 R46, -RZ, R9.H0_H0 ;  /* 0x20000009ff2e7230 */ /* 0x000fe40000004100 */
[----:B------:R-:W-:Y:S01]  /*8400*/  FMUL.FTZ R108, R44, R104 ;  /* 0x000000682c6c7220 */ /* 0x000fe20000410000 */
[----:B------:R-:W-:Y:S02]  /*8410*/  HADD2.F32 R41, -RZ, R11.H0_H0 ;  /* 0x2000000bff297230 */ /* 0x000fe40000004100 */
[----:B------:R-:W-:Y:S01]  /*8420*/  FMUL.FTZ R104, R8, R105 ;  /* 0x0000006908687220 */ /* 0x000fe20000410000 */
[----:B------:R-:W-:Y:S02]  /*8430*/  HADD2.F32 R47, -RZ, R45.H0_H0 ;  /* 0x2000002dff2f7230 */ /* 0x000fe40000004100 */
[----:B------:R-:W-:Y:S01]  /*8440*/  FFMA.FTZ R113, R44, R46, R113 ;  /* 0x0000002e2c717223 */ /* 0x000fe20000010071 */
[----:B------:R-:W-:-:S02]  /*8450*/  HADD2.F32 R43, -RZ, R43.H1_H1 ;  /* 0x3000002bff2b7230 */ /* 0x000fc40000004100 */
[----:B------:R-:W-:Y:S01]  /*8460*/  FMUL.FTZ R105, R41, R105 ;  /* 0x0000006929697220 */ /* 0x000fe20000410000 */
[----:B------:R-:W-:Y:S02]  /*8470*/  HADD2.F32 R44, -RZ, R93.H1_H1 ;  /* 0x3000005dff2c7230 */ /* 0x000fe40000004100 */
[----:B------:R-:W-:Y:S01]  /*8480*/  FFMA.FTZ R108, R15, R46, -R108 ;  /* 0x0000002e0f6c7223 */ /* 0x000fe2000001086c */
[----:B------:R-:W-:Y:S02]  /*8490*/  HADD2.F32 R11, -RZ, R11.H1_H1 ;  /* 0x3000000bff0b7230 */ /* 0x000fe40000004100 */
[----:B------:R-:W-:Y:S01]  /*84a0*/  FFMA.FTZ R105, R8, R47, R105 ;  /* 0x0000002f08697223 */ /* 0x000fe20000010069 */
[----:B------:R-:W-:Y:S02]  /*84b0*/  HADD2.F32 R42, -RZ, R42.H1_H1 ;  /* 0x3000002aff2a7230 */ /* 0x000fe40000004100 */
[----:B------:R-:W-:Y:S01]  /*84c0*/  FMUL.FTZ R46, R43, R44 ;  /* 0x0000002c2b2e7220 */ /* 0x000fe20000410000 */
[----:B------:R-:W-:-:S02]  /*84d0*/  HADD2.F32 R15, -RZ, R92.H1_H1 ;  /* 0x3000005cff0f7230 */ /* 0x000fc40000004100 */
[----:B------:R-:W-:Y:S01]  /*84e0*/  FMUL.FTZ R44, R11, R44 ;  /* 0x0000002c0b2c7220 */ /* 0x000fe20000410000 */
[----:B------:R-:W-:Y:S02]  /*84f0*/  HADD2.F32 R12, -RZ, R12.H1_H1 ;  /* 0x3000000cff0c7230 */ /* 0x000fe40000004100 */
[----:B------:R-:W-:Y:S01]  /*8500*/  FFMA.FTZ R104, R41, R47, -R104 ;  /* 0x0000002f29687223 */ /* 0x000fe20000010868 */
[----:B------:R-:W-:Y:S02]  /*8510*/  HADD2.F32 R8, -RZ, R45.H1_H1 ;  /* 0x3000002dff087230 */ /* 0x000fe40000004100 */
        /* <DEDUP_REMOVED lines=8> */
[----:B------:R-:W-:Y:S01]  /*85a0*/  F2FP.SATFINITE.E4M3.F32.PACK_AB_MERGE_C R106, R111, R106, RZ ;  /* 0x0000006a6f6a723e */ /* 0x000fe200048070ff */
[----:B------:R-:W-:Y:S01]  /*85b0*/  IMAD.MOV.U32 R8, RZ, RZ, R31 ;  /* 0x000000ffff087224 */ /* 0x000fe200078e001f */
[----:B------:R-:W-:Y:S01]  /*85c0*/  F2FP.SATFINITE.E4M3.F32.PACK_AB_MERGE_C R11, R11, R104, RZ ;  /* 0x000000680b0b723e */ /* 0x000fe200048070ff */
[----:B------:R-:W-:Y:S01]  /*85d0*/  IMAD.MOV.U32 R12, RZ, RZ, R30 ;  /* 0x000000ffff0c7224 */ /* 0x000fe200078e001e */
[----:B------:R-:W-:-:S02]  /*85e0*/  F2FP.SATFINITE.E4M3.F32.PACK_AB_MERGE_C R44, R44, R105, RZ ;  /* 0x000000692c2c723e */ /* 0x000fc400048070ff */
[----:B------:R-:W-:Y:S01]  /*85f0*/  F2FP.SATFINITE.E4M3.F32.PACK_AB_MERGE_C R9, R28, R35, R10 ;  /* 0x000000231c09723e */ /* 0x000fe2000480700a */
[----:B------:R-:W-:Y:S01]  /*8600*/  IMAD.MOV.U32 R10, RZ, RZ, R29 ;  /* 0x000000ffff0a7224 */ /* 0x000fe200078e001d */
[----:B------:R-:W-:Y:S02]  /*8610*/  F2FP.SATFINITE.E4M3.F32.PACK_AB_MERGE_C R11, R41, R108, R11 ;  /* 0x0000006c290b723e */ /* 0x000fe4000480700b */
[----:B------:R-:W-:Y:S02]  /*8620*/  F2FP.SATFINITE.E4M3.F32.PACK_AB_MERGE_C R13, R13, R40, R106 ;  /* 0x000000280d0d723e */ /* 0x000fe4000480706a */
[----:B------:R-:W-:-:S07]  /*8630*/  F2FP.SATFINITE.E4M3.F32.PACK_AB_MERGE_C R15, R42, R113, R44 ;  /* 0x000000712a0f723e */ /* 0x000fce000480702c */
.L_x_5533:
[----:B------:R-:W-:Y:S05]  /*8640*/  BSYNC B2 ;  /* 0x0000000000027941 */ /* 0x000fea0003800000 */
.L_x_5532:
[----:B------:R-:W-:Y:S01]  /*8650*/  ISETP.GE.AND P3, PT, R34, R97, PT ;  /* 0x000000612200720c */ /* 0x000fe20003f66270 */
[----:B0-----:R0:W-:-:S12]  /*8660*/  ST.E.128 desc[UR42][R32.64], R8 ;  /* 0x0000000820007985 */ /* 0x0011d8000c101d2a */
[----:B------:R-:W-:-:S04]  /*8670*/  @!P3 IADD3 R28, P4, R100, R34, RZ ;  /* 0x00000022641cb210 */ /* 0x000fc80007f9e0ff */
[----:B------:R-:W-:-:S05]  /*8680*/  @!P3 LEA.HI.X.SX32 R29, R34, R98, 0x1, P4 ;  /* 0x00000062221db211 */ /* 0x000fca00020f0eff */
[----:B--2---:R0:W-:Y:S04]  /*8690*/  @!P3 ST.E.128 desc[UR42][R28.64], R12 ;  /* 0x0000000c1c00b985 */ /* 0x0041e8000c101d2a */
.L_x_5531:
[----:B------:R-:W-:Y:S05]  /*86a0*/  BSYNC B1 ;  /* 0x0000000000017941 */ /* 0x000fea0003800000 */
.L_x_5530:
[----:B------:R-:W-:-:S13]  /*86b0*/  ISETP.NE.AND P3, PT, R3, RZ, PT ;  /* 0x000000ff0300720c */ /* 0x000fda0003f65270 */
[----:B------:R-:W-:Y:S05]  /*86c0*/  @!P3 BRA `(.L_x_5497) ;  /* 0x0000001000ecb947 */ /* 0x000fea0003800000 */
[----:B------:R-:W-:Y:S01]  /*86d0*/  ISETP.NE.AND P4, PT, R84, RZ, PT ;  /* 0x000000ff5400720c */ /* 0x000fe20003f85270 */
[----:B------:R-:W-:Y:S01]  /*86e0*/  BSSY B1, `(.L_x_5534) ;  /* 0x00000ed000017945 */ /* 0x000fe20003800000 */
[----:B0---4-:R-:W-:Y:S02]  /*86f0*/  IADD3 R28, P3, R56, R100, RZ ;  /* 0x00000064381c7210 */ /* 0x011fe40007f7e0ff */
[----:B------:R-:W-:Y:S02]  /*8700*/  SEL R109, R66, R109, !P4 ;  /* 0x0000006d426d7207 */ /* 0x000fe40006000000 */
[----:B--2---:R-:W-:Y:S02]  /*8710*/  LEA.HI.X.SX32 R29, R56, R98, 0x1, P3 ;  /* 0x00000062381d7211 */ /* 0x004fe400018f0eff */
[----:B---3--:R-:W-:Y:S02]  /*8720*/  SHF.R.S32.HI R8, RZ, 0x1f, R109 ;  /* 0x0000001fff087819 */ /* 0x008fe4000001146d */
        /* <DEDUP_REMOVED lines=17> */
[----:B------:R-:W2:Y:S01]  /*8840*/  LDS.128 R12, [R12+0x1e400] ;  /* 0x01e400000c0c7984 */ /* 0x000ea20000000c00 */
[----:B------:R-:W-:Y:S05]  /*8850*/  @P3 BRA `(.L_x_5535) ;  /* 0x0000000c00543947 */ /* 0x000fea0003800000 */
[--C-:B------:R-:W-:Y:S01]  /*8860*/  SHF.R.U32.HI R44, RZ, 0x10, R5.reuse ;  /* 0x00000010ff2c7819 */ /* 0x100fe20000011605 */
[----:B0-----:R-:W-:Y:S01]  /*8870*/  IMAD.MOV.U32 R31, RZ, RZ, R8 ;  /* 0x000000ffff1f7224 */ /* 0x001fe200078e0008 */
[--C-:B------:R-:W-:Y:S01]  /*8880*/  SHF.R.U32.HI R40, RZ, 0x8, R5.reuse ;  /* 0x00000008ff287819 */ /* 0x100fe20000011605 */
[----:B--2---:R-:W-:Y:S01]  /*8890*/  IMAD.MOV.U32 R33, RZ, RZ, R12 ;  /* 0x000000ffff217224 */ /* 0x004fe200078e000c */
[----:B------:R-:W-:Y:S02]  /*88a0*/  LOP3.LUT R4, R5, 0xff, RZ, 0xc0, !PT ;  /* 0x000000ff05047812 */ /* 0x000fe400078ec0ff */
[----:B------:R-:W-:Y:S02]  /*88b0*/  SHF.R.U32.HI R5, RZ, 0x18, R5 ;  /* 0x00000018ff057819 */ /* 0x000fe40000011605 */
[----:B------:R-:W-:Y:S02]  /*88c0*/  SHF.R.U32.HI R36, RZ, 0x8, R37 ;  /* 0x00000008ff247819 */ /* 0x000fe40000011625 */
[----:B------:R-:W-:Y:S01]  /*88d0*/  PRMT R5, R5, 0x654, R4 ;  /* 0x0000065405057816 */ /* 0x000fe20000000004 */
[----:B------:R-:W-:Y:S01]  /*88e0*/  IMAD.SHL.U32 R4, R40, 0x100, RZ ;  /* 0x0000010028047824 */ /* 0x000fe200078e00ff */
[----:B------:R-:W-:Y:S01]  /*88f0*/  SHF.R.U32.HI R38, RZ, 0x8, R7 ;  /* 0x00000008ff267819 */ /* 0x000fe20000011607 */
[----:B------:R-:W-:Y:S01]  /*8900*/  IMAD.SHL.U32 R8, R36, 0x100, RZ ;  /* 0x0000010024087824 */ /* 0x000fe200078e00ff */
[----:B------:R-:W-:-:S02]  /*8910*/  LOP3.LUT R32, R37, 0xff, RZ, 0xc0, !PT ;  /* 0x000000ff25207812 */ /* 0x000fc400078ec0ff */
[----:B------:R-:W-:Y:S02]  /*8920*/  SHF.R.U32.HI R35, RZ, 0x18, R37 ;  /* 0x00000018ff237819 */ /* 0x000fe40000011625 */
[--C-:B------:R-:W-:Y:S02]  /*8930*/  SHF.R.U32.HI R43, RZ, 0x10, R7.reuse ;  /* 0x00000010ff2b7819 */ /* 0x100fe40000011607 */
[----:B------:R-:W-:Y:S02]  /*8940*/  LOP3.LUT R6, R7, 0xff, RZ, 0xc0, !PT ;  /* 0x000000ff07067812 */ /* 0x000fe400078ec0ff */
[----:B------:R-:W-:Y:S02]  /*8950*/  SHF.R.U32.HI R7, RZ, 0x18, R7 ;  /* 0x00000018ff077819 */ /* 0x000fe40000011607 */
[----:B------:R-:W-:Y:S02]  /*8960*/  SHF.R.U32.HI R34, RZ, 0x8, R39 ;  /* 0x00000008ff227819 */ /* 0x000fe40000011627 */
[----:B------:R-:W-:-:S02]  /*8970*/  PRMT R35, R35, 0x654, R32 ;  /* 0x0000065423237816 */ /* 0x000fc40000000020 */
[----:B------:R-:W-:Y:S01]  /*8980*/  LOP3.LUT R5, R5, 0xff00, R4, 0xf8, !PT ;  /* 0x0000ff0005057812 */ /* 0x000fe200078ef804 */
[----:B------:R-:W-:Y:S01]  /*8990*/  IMAD.SHL.U32 R4, R38, 0x100, RZ ;  /* 0x0000010026047824 */ /* 0x000fe200078e00ff */
[----:B------:R-:W-:Y:S01]  /*89a0*/  PRMT R7, R7, 0x654, R6 ;  /* 0x0000065407077816 */ /* 0x000fe20000000006 */
[----:B------:R-:W-:Y:S01]  /*89b0*/  IMAD.SHL.U32 R12, R34, 0x100, RZ ;  /* 0x00000100220c7824 */ /* 0x000fe200078e00ff */
[----:B------:R-:W-:Y:S01]  /*89c0*/  SHF.R.U32.HI R42, RZ, 0x10, R37 ;  /* 0x00000010ff2a7819 */ /* 0x000fe20000011625 */
[----:B------:R-:W-:Y:S01]  /*89d0*/  IMAD.U32 R6, R44, 0x10000, RZ ;  /* 0x000100002c067824 */ /* 0x000fe200078e00ff */
[----:B------:R-:W-:Y:S02]  /*89e0*/  LOP3.LUT R38, R35, 0xff00, R8, 0xf8, !PT ;  /* 0x0000ff0023267812 */ /* 0x000fe400078ef808 */
[----:B------:R-:W-:Y:S02]  /*89f0*/  LOP3.LUT R37, R39, 0xff0000ff, RZ, 0xc0, !PT ;  /* 0xff0000ff27257812 */ /* 0x000fe400078ec0ff */
[----:B------:R-:W-:-:S02]  /*8a00*/  F2FP.F16.E4M3.UNPACK_B R36, R103.H1 ;  /* 0x00000067ff24723e */ /* 0x000fc400030006ff */
[----:B------:R-:W-:Y:S02]  /*8a10*/  F2FP.F16.E4M3.UNPACK_B R35, R33.H1 ;  /* 0x00000021ff23723e */ /* 0x000fe400030006ff */
[----:B------:R-:W-:Y:S02]  /*8a20*/  F2FP.F16.E4M3.UNPACK_B R32, R31.H1 ;  /* 0x0000001fff20723e */ /* 0x000fe400030006ff */
[----:B------:R-:W-:Y:S01]  /*8a30*/  LOP3.LUT R7, R7, 0xff00, R4, 0xf8, !PT ;  /* 0x0000ff0007077812 */ /* 0x000fe200078ef804 */
[----:B------:R-:W-:Y:S01]  /*8a40*/  IMAD.U32 R4, R43, 0x10000, RZ ;  /* 0x000100002b047824 */ /* 0x000fe200078e00ff */
[----:B------:R-:W-:Y:S01]  /*8a50*/  SHF.R.U32.HI R41, RZ, 0x10, R39 ;  /* 0x00000010ff297819 */ /* 0x000fe20000011627 */
[----:B------:R-:W-:Y:S01]  /*8a60*/  HADD2.F32 R8, -RZ, R32.H0_H0 ;  /* 0x20000020ff087230 */ /* 0x000fe20000004100 */
[----:B------:R-:W-:Y:S01]  /*8a70*/  LOP3.LUT R40, R37, 0xff00, R12, 0xf8, !PT ;  /* 0x0000ff0025287812 */ /* 0x000fe200078ef80c */
[----:B------:R-:W-:Y:S01]  /*8a80*/  HADD2.F32 R12, -RZ, R35.H0_H0 ;  /* 0x20000023ff0c7230 */ /* 0x000fe20000004100 */
[----:B------:R-:W-:Y:S01]  /*8a90*/  LOP3.LUT R6, R5, 0xff0000, R6, 0xf8, !PT ;  /* 0x00ff000005067812 */ /* 0x000fe200078ef806 */
[----:B------:R-:W-:Y:S01]  /*8aa0*/  HADD2.F32 R5, -RZ, R36.H0_H0 ;  /* 0x20000024ff057230 */ /* 0x000fe20000004100 */
[----:B------:R-:W-:Y:S01]  /*8ab0*/  F2FP.F16.E4M3.UNPACK_B R34, R101.H1 ;  /* 0x00000065ff22723e */ /* 0x000fe200030006ff */
[----:B------:R-:W-:Y:S01]  /*8ac0*/  IMAD.U32 R39, R41, 0x10000, RZ ;  /* 0x0001000029277824 */ /* 0x000fe200078e00ff */
[----:B------:R-:W-:Y:S01]  /*8ad0*/  LOP3.LUT R4, R7, 0xff0000, R4, 0xf8, !PT ;  /* 0x00ff000007047812 */ /* 0x000fe200078ef804 */
[----:B------:R-:W-:-:S02]  /*8ae0*/  IMAD.U32 R7, R42, 0x10000, RZ ;  /* 0x000100002a077824 */ /* 0x000fc400078e00ff */
[-C--:B------:R-:W-:Y:S01]  /*8af0*/  FMUL.FTZ R41, R12, R5.reuse ;  /* 0x000000050c297220 */ /* 0x080fe20000410000 */
[----:B------:R-:W-:Y:S02]  /*8b00*/  HADD2.F32 R37, -RZ, R34.H0_H0 ;  /* 0x20000022ff257230 */ /* 0x000fe40000004100 */
[----:B------:R-:W-:Y:S01]  /*8b10*/  FMUL.FTZ R43, R8, R5 ;  /* 0x00000005082b7220 */ /* 0x000fe20000410000 */
[----:B------:R-:W-:Y:S01]  /*8b20*/  HADD2.F32 R36, -RZ, R36.H1_H1 ;  /* 0x30000024ff247230 */ /* 0x000fe20000004100 */
[----:B------:R-:W-:Y:S01]  /*8b30*/  LOP3.LUT R7, R38, 0xff0000, R7, 0xf8, !PT ;  /* 0x00ff000026077812 */ /* 0x000fe200078ef807 */
[----:B------:R-:W-:Y:S02]  /*8b40*/  HADD2.F32 R38, -RZ, R34.H1_H1 ;  /* 0x30000022ff267230 */ /* 0x000fe40000004100 */
[-C--:B------:R-:W-:Y:S01]  /*8b50*/  FFMA.FTZ R8, R8, R37.reuse, -R41 ;  /* 0x0000002508087223 */ /* 0x080fe20000010829 */
[----:B------:R-:W-:Y:S01]  /*8b60*/  FFMA.FTZ R12, R12, R37, R43 ;  /* 0x000000250c0c7223 */ /* 0x000fe2000001002b */
[----:B------:R-:W-:Y:S01]  /*8b70*/  HADD2.F32 R34, -RZ, R32.H1_H1 ;  /* 0x30000020ff227230 */ /* 0x000fe20000004100 */
[----:B------:R-:W-:Y:S01]  /*8b80*/  F2FP.F16.E4M3.UNPACK_B R103, R103 ;  /* 0x00000067ff67723e */ /* 0x000fe200020006ff */
[----:B------:R-:W-:Y:S01]  /*8b90*/  HADD2.F32 R37, -RZ, R35.H1_H1 ;  /* 0x30000023ff257230 */ /* 0x000fe20000004100 */
[----:B------:R-:W-:-:S02]  /*8ba0*/  F2FP.F16.E4M3.UNPACK_B R35, R33 ;  /* 0x00000021ff23723e */ /* 0x000fc400020006ff */
[----:B------:R-:W-:Y:S02]  /*8bb0*/  F2FP.F16.E4M3.UNPACK_B R32, R31 ;  /* 0x0000001fff20723e */ /* 0x000fe400020006ff */
[----:B------:R-:W-:Y:S01]  /*8bc0*/  LOP3.LUT R5, R40, 0xff0000, R39, 0xf8, !PT ;  /* 0x00ff000028057812 */ /* 0x000fe200078ef827 */
[CC--:B------:R-:W-:Y:S01]  /*8bd0*/  FMUL.FTZ R31, R37.reuse, R36.reuse ;  /* 0x00000024251f7220 */ /* 0x0c0fe20000410000 */
[C---:B------:R-:W-:Y:S01]  /*8be0*/  FMUL.FTZ R40, R34.reuse, R36 ;  /* 0x0000002422287220 */ /* 0x040fe20000410000 */
        /* <DEDUP_REMOVED lines=15> */
[CC--:B------:R-:W-:Y:S01]  /*8ce0*/  FMUL.FTZ R37, R35.reuse, R103.reuse ;  /* 0x0000006723257220 */ /* 0x0c0fe20000410000 */
[----:B------:R-:W-:Y:S01]  /*8cf0*/  F2FP.F16.E4M3.UNPACK_B R33, R102.H1 ;  /* 0x00000066ff21723e */ /* 0x000fe200030006ff */
[C---:B------:R-:W-:Y:S01]  /*8d00*/  FMUL.FTZ R42, R32.reuse, R103 ;  /* 0x00000067202a7220 */ /* 0x040fe20000410000 */
[----:B------:R-:W-:Y:S01]  /*8d10*/  F2FP.F16.E4M3.UNPACK_B R34, R14.H1 ;  /* 0x0000000eff22723e */ /* 0x000fe200030006ff */
[----:B------:R-:W-:Y:S01]  /*8d20*/  FFMA.FTZ R43, R32, R101, -R37 ;  /* 0x00000065202b7223 */ /* 0x000fe20000010825 */
[----:B------:R-:W-:Y:S01]  /*8d30*/  F2FP.F16.E4M3.UNPACK_B R37, R99.H1 ;  /* 0x00000063ff25723e */ /* 0x000fe200030006ff */
[--C-:B------:R-:W-:Y:S01]  /*8d40*/  HADD2.F32 R38, -RZ, R33.reuse.H0_H0 ;  /* 0x20000021ff267230 */ /* 0x100fe20000004100 */
[----:B------:R-:W-:Y:S01]  /*8d50*/  F2FP.F16.E4M3.UNPACK_B R32, R10.H1 ;  /* 0x0000000aff20723e */ /* 0x000fe200030006ff */
[----:B------:R-:W-:Y:S02]  /*8d60*/  HADD2.F32 R36, -RZ, R34.H0_H0 ;  /* 0x20000022ff247230 */ /* 0x000fe40000004100 */
[----:B------:R-:W-:Y:S01]  /*8d70*/  FFMA.FTZ R42, R35, R101, R42 ;  /* 0x00000065232a7223 */ /* 0x000fe2000001002a */
[----:B------:R-:W-:Y:S01]  /*8d80*/  HADD2.F32 R39, -RZ, R33.H1_H1 ;  /* 0x30000021ff277230 */ /* 0x000fe20000004100 */
[----:B------:R-:W-:Y:S01]  /*8d90*/  F2FP.F16.E4M3.UNPACK_B R102, R102 ;  /* 0x00000066ff66723e */ /* 0x000fe200020006ff */
[----:B------:R-:W-:-:S02]  /*8da0*/  HADD2.F32 R33, -RZ, R32.H0_H0 ;  /* 0x20000020ff217230 */ /* 0x000fc40000004100 */
[----:B------:R-:W-:Y:S01]  /*8db0*/  FMUL.FTZ R44, R36, R38 ;  /* 0x00000026242c7220 */ /* 0x000fe20000410000 */
[--C-:B------:R-:W-:Y:S01]  /*8dc0*/  HADD2.F32 R35, -RZ, R37.reuse.H0_H0 ;  /* 0x20000025ff237230 */ /* 0x100fe20000004100 */
[----:B------:R-:W-:Y:S01]  /*8dd0*/  F2FP.F16.E4M3.UNPACK_B R10, R10 ;  /* 0x0000000aff0a723e */ /* 0x000fe200020006ff */
[----:B------:R-:W-:Y:S02]  /*8de0*/  HADD2.F32 R34, -RZ, R34.H1_H1 ;  /* 0x30000022ff227230 */ /* 0x000fe40000004100 */
[C---:B------:R-:W-:Y:S01]  /*8df0*/  FMUL.FTZ R47, R33.reuse, R38 ;  /* 0x00000026212f7220 */ /* 0x040fe20000410000 */
[----:B------:R-:W-:Y:S02]  /*8e00*/  HADD2.F32 R32, -RZ, R32.H1_H1 ;  /* 0x30000020ff207230 */ /* 0x000fe40000004100 */
[----:B------:R-:W-:Y:S01]  /*8e10*/  FFMA.FTZ R44, R33, R35, -R44 ;  /* 0x00000023212c7223 */ /* 0x000fe2000001082c */
[----:B------:R-:W-:Y:S02]  /*8e20*/  HADD2.F32 R37, -RZ, R37.H1_H1 ;  /* 0x30000025ff257230 */ /* 0x000fe40000004100 */
[----:B------:R-:W-:Y:S01]  /*8e30*/  FMUL.FTZ R33, R34, R39 ;  /* 0x0000002722217220 */ /* 0x000fe20000410000 */
[----:B------:R-:W-:Y:S01]  /*8e40*/  FFMA.FTZ R47, R36, R35, R47 ;  /* 0x00000023242f7223 */ /* 0x000fe2000001002f */
[C---:B------:R-:W-:Y:S01]  /*8e50*/  FMUL.FTZ R39, R32.reuse, R39 ;  /* 0x0000002720277220 */ /* 0x040fe20000410000 */
[----:B------:R-:W-:Y:S01]  /*8e60*/  F2FP.F16.E4M3.UNPACK_B R99, R99 ;  /* 0x00000063ff63723e */ /* 0x000fe200020006ff */
[-C--:B------:R-:W-:Y:S01]  /*8e70*/  FFMA.FTZ R93, R32, R37.reuse, -R33 ;  /* 0x00000025205d7223 */ /* 0x080fe20000010821 */
[----:B------:R-:W-:Y:S01]  /*8e80*/  F2FP.F16.E4M3.UNPACK_B R32, R14 ;  /* 0x0000000eff20723e */ /* 0x000fe200020006ff */
        /* <DEDUP_REMOVED lines=8> */
[-C--:B------:R-:W-:Y:S01]  /*8f10*/  FMUL.FTZ R36, R14, R35.reuse ;  /* 0x000000230e247220 */ /* 0x080fe20000410000 */
[----:B------:R-:W-:Y:S02]  /*8f20*/  HADD2.F32 R32, -RZ, R32.H1_H1 ;  /* 0x30000020ff207230 */ /* 0x000fe40000004100 */
[C---:B------:R-:W-:Y:S01]  /*8f30*/  FMUL.FTZ R39, R33.reuse, R35 ;  /* 0x0000002321277220 */ /* 0x040fe20000410000 */
[----:B------:R-:W-:Y:S01]  /*8f40*/  HADD2.F32 R10, -RZ, R10.H1_H1 ;  /* 0x3000000aff0a7230 */ /* 0x000fe20000004100 */
[----:B------:R-:W-:Y:S01]  /*8f50*/  F2FP.SATFINITE.E4M3.F32.PACK_AB_MERGE_C R38, R38, R47, RZ ;  /* 0x0000002f2626723e */ /* 0x000fe200048070ff */
[--C-:B------:R-:W-:Y:S02]  /*8f60*/  HADD2.F32 R34, -RZ, R99.reuse.H0_H0 ;  /* 0x20000063ff227230 */ /* 0x100fe40000004100 */
[-C--:B------:R-:W-:Y:S01]  /*8f70*/  FMUL.FTZ R35, R32, R37.reuse ;  /* 0x0000002520237220 */ /* 0x080fe20000410000 */
[----:B------:R-:W-:Y:S02]  /*8f80*/  HADD2.F32 R99, -RZ, R99.H1_H1 ;  /* 0x30000063ff637230 */ /* 0x000fe40000004100 */
[----:B------:R-:W-:Y:S01]  /*8f90*/  FMUL.FTZ R37, R10, R37 ;  /* 0x000000250a257220 */ /* 0x000fe20000410000 */
[----:B------:R-:W-:Y:S01]  /*8fa0*/  F2FP.SATFINITE.E4M3.F32.PACK_AB_MERGE_C R12, R42, R41, R12 ;  /* 0x000000292a0c723e */ /* 0x000fe2000480700c */
[-C--:B------:R-:W-:Y:S01]  /*8fb0*/  FFMA.FTZ R39, R14, R34.reuse, -R39 ;  /* 0x000000220e277223 */ /* 0x080fe20000010827 */
[----:B------:R-:W-:Y:S01]  /*8fc0*/  FFMA.FTZ R14, R33, R34, R36 ;  /* 0x00000022210e7223 */ /* 0x000fe20000010024 */
[-C--:B------:R-:W-:Y:S01]  /*8fd0*/  FFMA.FTZ R10, R10, R99.reuse, -R35 ;  /* 0x000000630a0a7223 */ /* 0x080fe20000010823 */
[----:B------:R-:W-:Y:S01]  /*8fe0*/  FFMA.FTZ R99, R32, R99, R37 ;  /* 0x0000006320637223 */ /* 0x000fe20000010025 */
[----:B------:R-:W-:-:S02]  /*8ff0*/  F2FP.F16.E4M3.UNPACK_B R33, R13 ;  /* 0x0000000dff21723e */ /* 0x000fc400020006ff */
[----:B------:R-:W-:Y:S02]  /*9000*/  F2FP.F16.E4M3.UNPACK_B R34, R7 ;  /* 0x00000007ff22723e */ /* 0x000fe400020006ff */
[----:B------:R-:W-:Y:S01]  /*9010*/  F2FP.F16.E4M3.UNPACK_B R32, R9 ;  /* 0x00000009ff20723e */ /* 0x000fe200020006ff */
[--C-:B------:R-:W-:Y:S01]  /*9020*/  HADD2.F32 R35, -RZ, R33.reuse.H0_H0 ;  /* 0x20000021ff237230 */ /* 0x100fe20000004100 */
[----:B------:R-:W-:Y:S01]  /*9030*/  F2FP.F16.E4M3.UNPACK_B R37, R6 ;  /* 0x00000006ff25723e */ /* 0x000fe200020006ff */
[----:B------:R-:W-:Y:S01]  /*9040*/  HADD2.F32 R40, -RZ, R34.H0_H0 ;  /* 0x20000022ff287230 */ /* 0x000fe20000004100 */
[----:B------:R-:W-:Y:S01]  /*9050*/  F2FP.SATFINITE.E4M3.F32.PACK_AB_MERGE_C R14, R99, R14, R38 ;  /* 0x0000000e630e723e */ /* 0x000fe20004807026 */
[----:B------:R-:W-:Y:S01]  /*9060*/  HADD2.F32 R31, -RZ, R32.H0_H0 ;  /* 0x20000020ff1f7230 */ /* 0x000fe20000004100 */
[----:B------:R-:W-:Y:S01]  /*9070*/  F2FP.SATFINITE.E4M3.F32.PACK_AB_MERGE_C R44, R93, R44, RZ ;  /* 0x0000002c5d2c723e */ /* 0x000fe200048070ff */
[----:B------:R-:W-:Y:S02]  /*9080*/  HADD2.F32 R36, -RZ, R33.H1_H1 ;  /* 0x30000021ff247230 */ /* 0x000fe40000004100 */
[----:B------:R-:W-:Y:S01]  /*9090*/  FMUL.FTZ R42, R35, R40 ;  /* 0x00000028232a7220 */ /* 0x000fe20000410000 */
[----:B------:R-:W-:-:S02]  /*90a0*/  HADD2.F32 R38, -RZ, R37.H0_H0 ;  /* 0x20000025ff267230 */ /* 0x000fc40000004100 */
[----:B------:R-:W-:Y:S01]  /*90b0*/  FMUL.FTZ R40, R31, R40 ;  /* 0x000000281f287220 */ /* 0x000fe20000410000 */
[----:B------:R-:W-:Y:S01]  /*90c0*/  HADD2.F32 R33, -RZ, R34.H1_H1 ;  /* 0x30000022ff217230 */ /* 0x000fe20000004100 */
[----:B------:R-:W-:Y:S01]  /*90d0*/  F2FP.SATFINITE.E4M3.F32.PACK_AB_MERGE_C R10, R10, R39, R44 ;  /* 0x000000270a0a723e */ /* 0x000fe2000480702c */
[----:B------:R-:W-:Y:S02]  /*90e0*/  HADD2.F32 R34, -RZ, R32.H1_H1 ;  /* 0x30000020ff227230 */ /* 0x000fe40000004100 */
[-C--:B------:R-:W-:Y:S01]  /*90f0*/  FFMA.FTZ R32, R35, R38.reuse, R40 ;  /* 0x0000002623207223 */ /* 0x080fe20000010028 */
[----:B------:R-:W-:Y:S01]  /*9100*/  FFMA.FTZ R31, R31, R38, -R42 ;  /* 0x000000261f1f7223 */ /* 0x000fe2000001082a */
[----:B------:R-:W-:Y:S02]  /*9110*/  HADD2.F32 R37, -RZ, R37.H1_H1 ;  /* 0x30000025ff257230 */ /* 0x000fe40000004100 */
[-C--:B------:R-:W-:Y:S01]  /*9120*/  FMUL.FTZ R35, R36, R33.reuse ;  /* 0x0000002124237220 */ /* 0x080fe20000410000 */
[----:B------:R-:W-:Y:S01]  /*9130*/  FMUL.FTZ R39, R34, R33 ;  /* 0x0000002122277220 */ /* 0x000fe20000410000 */
[----:B------:R-:W-:-:S02]  /*9140*/  F2FP.F16.E4M3.UNPACK_B R33, R13.H1 ;  /* 0x0000000dff21723e */ /* 0x000fc400030006ff */
[----:B------:R-:W-:Y:S01]  /*9150*/  F2FP.F16.E4M3.UNPACK_B R38, R7.H1 ;  /* 0x00000007ff26723e */ /* 0x000fe200030006ff */
[----:B------:R-:W-:Y:S01]  /*9160*/  FFMA.FTZ R34, R34, R37, -R35 ;  /* 0x0000002522227223 */ /* 0x000fe20000010823 */
[----:B------:R-:W-:Y:S01]  /*9170*/  F2FP.F16.E4M3.UNPACK_B R9, R9.H1 ;  /* 0x00000009ff09723e */ /* 0x000fe200030006ff */
[----:B------:R-:W-:Y:S01]  /*9180*/  HADD2.F32 R35, -RZ, R33.H0_H0 ;  /* 0x20000021ff237230 */ /* 0x000fe20000004100 */
[----:B------:R-:W-:Y:S01]  /*9190*/  F2FP.F16.E4M3.UNPACK_B R6, R6.H1 ;  /* 0x00000006ff06723e */ /* 0x000fe200030006ff */
[----:B------:R-:W-:Y:S02]  /*91a0*/  HADD2.F32 R40, -RZ, R38.H0_H0 ;  /* 0x20000026ff287230 */ /* 0x000fe40000004100 */
[----:B------:R-:W-:Y:S01]  /*91b0*/  FFMA.FTZ R7, R36, R37, R39 ;  /* 0x0000002524077223 */ /* 0x000fe20000010027 */
[----:B------:R-:W-:Y:S01]  /*91c0*/  HADD2.F32 R13, -RZ, R9.H0_H0 ;  /* 0x20000009ff0d7230 */ /* 0x000fe20000004100 */
[----:B------:R-:W-:Y:S01]  /*91d0*/  F2FP.F16.E4M3.UNPACK_B R39, R5 ;  /* 0x00000005ff27723e */ /* 0x000fe200020006ff */
[----:B------:R-:W-:-:S02]  /*91e0*/  HADD2.F32 R33, -RZ, R33.H1_H1 ;  /* 0x30000021ff217230 */ /* 0x000fc40000004100 */
[-C--:B------:R-:W-:Y:S01]  /*91f0*/  FMUL.FTZ R44, R35, R40.reuse ;  /* 0x00000028232c7220 */ /* 0x080fe20000410000 */
[----:B------:R-:W-:Y:S02]  /*9200*/  HADD2.F32 R42, -RZ, R38.H1_H1 ;  /* 0x30000026ff2a7230 */ /* 0x000fe40000004100 */
[----:B------:R-:W-:Y:S01]  /*9210*/  FMUL.FTZ R40, R13, R40 ;  /* 0x000000280d287220 */ /* 0x000fe20000410000 */
[--C-:B------:R-:W-:Y:S02]  /*9220*/  HADD2.F32 R36, -RZ, R6.reuse.H0_H0 ;  /* 0x20000006ff247230 */ /* 0x100fe40000004100 */
[----:B------:R-:W-:Y:S02]  /*9230*/  HADD2.F32 R9, -RZ, R9.H1_H1 ;  /* 0x30000009ff097230 */ /* 0x000fe40000004100 */
        /* <DEDUP_REMOVED lines=8> */
[----:B------:R-:W-:Y:S01]  /*92c0*/  F2FP.F16.E4M3.UNPACK_B R40, R5.H1 ;  /* 0x00000005ff28723e */ /* 0x000fe200030006ff */
[----:B------:R-:W-:Y:S01]  /*92d0*/  HADD2.F32 R33, -RZ, R35.H0_H0 ;  /* 0x20000023ff217230 */ /* 0x000fe20000004100 */
[----:B------:R-:W-:Y:S01]  /*92e0*/  F2FP.F16.E4M3.UNPACK_B R15, R15.H1 ;  /* 0x0000000fff0f723e */ /* 0x000fe200030006ff */
[----:B------:R-:W-:Y:S01]  /*92f0*/  HADD2.F32 R42, -RZ, R39.H0_H0 ;  /* 0x20000027ff2a7230 */ /* 0x000fe20000004100 */
[----:B------:R-:W-:Y:S01]  /*9300*/  F2FP.F16.E4M3.UNPACK_B R5, R4 ;  /* 0x00000004ff05723e */ /* 0x000fe200020006ff */
[----:B------:R-:W-:Y:S01]  /*9310*/  HADD2.F32 R9, -RZ, R6.H0_H0 ;  /* 0x20000006ff097230 */ /* 0x000fe20000004100 */
[----:B------:R-:W-:Y:S01]  /*9320*/  F2FP.F16.E4M3.UNPACK_B R11, R11.H1 ;  /* 0x0000000bff0b723e */ /* 0x000fe200030006ff */
[----:B------:R-:W-:Y:S01]  /*9330*/  FFMA.FTZ R44, R13, R36, -R44 ;  /* 0x000000240d2c7223 */ /* 0x000fe2000001082c */
[----:B------:R-:W-:Y:S01]  /*9340*/  F2FP.F16.E4M3.UNPACK_B R36, R4.H1 ;  /* 0x00000004ff24723e */ /* 0x000fe200030006ff */
[----:B------:R-:W-:-:S02]  /*9350*/  HADD2.F32 R4, -RZ, R15.H0_H0 ;  /* 0x2000000fff047230 */ /* 0x000fc40000004100 */
[-C--:B------:R-:W-:Y:S01]  /*9360*/  FMUL.FTZ R92, R33, R42.reuse ;  /* 0x0000002a215c7220 */ /* 0x080fe20000410000 */
[--C-:B------:R-:W-:Y:S02]  /*9370*/  HADD2.F32 R41, -RZ, R40.reuse.H0_H0 ;  /* 0x20000028ff297230 */ /* 0x100fe40000004100 */
[----:B------:R-:W-:Y:S01]  /*9380*/  FMUL.FTZ R42, R9, R42 ;  /* 0x0000002a092a7220 */ /* 0x000fe20000410000 */
[----:B------:R-:W-:Y:S01]  /*9390*/  HADD2.F32 R38, -RZ, R5.H0_H0 ;  /* 0x20000005ff267230 */ /* 0x000fe20000004100 */
[----:B------:R-:W-:Y:S01]  /*93a0*/  F2FP.SATFINITE.E4M3.F32.PACK_AB_MERGE_C R44, R45, R44, RZ ;  /* 0x0000002c2d2c723e */ /* 0x000fe200048070ff */
[----:B------:R-:W-:Y:S02]  /*93b0*/  HADD2.F32 R13, -RZ, R11.H0_H0 ;  /* 0x2000000bff0d7230 */ /* 0x000fe40000004100 */
[----:B------:R-:W-:Y:S01]  /*93c0*/  FMUL.FTZ R96, R4, R41 ;  /* 0x0000002904607220 */ /* 0x000fe20000410000 */
[----:B------:R-:W-:Y:S02]  /*93d0*/  HADD2.F32 R15, -RZ, R15.H1_H1 ;  /* 0x3000000fff0f7230 */ /* 0x000fe40000004100 */
[----:B------:R-:W-:Y:S01]  /*93e0*/  FFMA.FTZ R92, R9, R38, -R92 ;  /* 0x00000026095c7223 */ /* 0x000fe2000001085c */
[----:B------:R-:W-:-:S02]  /*93f0*/  HADD2.F32 R40, -RZ, R40.H1_H1 ;  /* 0x30000028ff287230 */ /* 0x000fc40000004100 */
[----:B------:R-:W-:Y:S01]  /*9400*/  FFMA.FTZ R42, R33, R38, R42 ;  /* 0x00000026212a7223 */ /* 0x000fe2000001002a */
[----:B------:R-:W-:Y:S02]  /*9410*/  HADD2.F32 R11, -RZ, R11.H1_H1 ;  /* 0x3000000bff0b7230 */ /* 0x000fe40000004100 */
[----:B------:R-:W-:Y:S01]  /*9420*/  FMUL.FTZ R41, R13, R41 ;  /* 0x000000290d297220 */ /* 0x000fe20000410000 */
        /* <DEDUP_REMOVED lines=10> */
[----:B------:R-:W-:Y:S02]  /*94d0*/  HADD2.F32 R5, -RZ, R5.H1_H1 ;  /* 0x30000005ff057230 */ /* 0x000fe40000004100 */
[-C--:B------:R-:W-:Y:S01]  /*94e0*/  FFMA.FTZ R11, R11, R36.reuse, -R38 ;  /* 0x000000240b0b7223 */ /* 0x080fe20000010826 */
[----:B------:R-:W-:Y:S01]  /*94f0*/  FFMA.FTZ R40, R15, R36, R40 ;  /* 0x000000240f287223 */ /* 0x000fe20000010028 */
[----:B------:R-:W-:Y:S01]  /*9500*/  FMUL.FTZ R4, R6, R39 ;  /* 0x0000002706047220 */ /* 0x000fe20000410000 */
[----:B------:R-:W-:Y:S01]  /*9510*/  F2FP.SATFINITE.E4M3.F32.PACK_AB_MERGE_C R31, R34, R31, R44 ;  /* 0x0000001f221f723e */ /* 0x000fe2000480702c */
[-C--:B------:R-:W-:Y:S01]  /*9520*/  FFMA.FTZ R9, R6, R5.reuse, -R9 ;  /* 0x0000000506097223 */ /* 0x080fe20000010809 */
[----:B------:R-:W-:Y:S01]  /*9530*/  F2FP.SATFINITE.E4M3.F32.PACK_AB_MERGE_C R11, R11, R96, RZ ;  /* 0x000000600b0b723e */ /* 0x000fe200048070ff */
[----:B------:R-:W-:Y:S01]  /*9540*/  FFMA.FTZ R5, R35, R5, R4 ;  /* 0x0000000523057223 */ /* 0x000fe20000010004 */
[----:B------:R-:W-:-:S02]  /*9550*/  F2FP.SATFINITE.E4M3.F32.PACK_AB_MERGE_C R43, R46, R43, RZ ;  /* 0x0000002b2e2b723e */ /* 0x000fc400048070ff */
[----:B------:R-:W-:Y:S02]  /*9560*/  F2FP.SATFINITE.E4M3.F32.PACK_AB_MERGE_C R40, R40, R41, RZ ;  /* 0x000000292828723e */ /* 0x000fe400048070ff */
[----:B------:R-:W-:Y:S01]  /*9570*/  F2FP.SATFINITE.E4M3.F32.PACK_AB_MERGE_C R11, R9, R92, R11 ;  /* 0x0000005c090b723e */ /* 0x000fe2000480700b */
[----:B------:R-:W-:Y:S01]  /*9580*/  IMAD.MOV.U32 R9, RZ, RZ, R31 ;  /* 0x000000ffff097224 */ /* 0x000fe200078e001f */
[----:B------:R-:W-:Y:S02]  /*9590*/  F2FP.SATFINITE.E4M3.F32.PACK_AB_MERGE_C R13, R7, R32, R43 ;  /* 0x00000020070d723e */ /* 0x000fe4000480702b */
[----:B------:R-:W-:-:S07]  /*95a0*/  F2FP.SATFINITE.E4M3.F32.PACK_AB_MERGE_C R15, R5, R42, R40 ;  /* 0x0000002a050f723e */ /* 0x000fce0004807028 */
.L_x_5535:
[----:B------:R-:W-:Y:S05]  /*95b0*/  BSYNC B1 ;  /* 0x0000000000017941 */ /* 0x000fea0003800000 */
.L_x_5534:
[----:B0-----:R0:W-:Y:S01]  /*95c0*/  ST.E.128 desc[UR42][R28.64], R8 ;  /* 0x000000081c007985 */ /* 0x0011e2000c101d2a */
[----:B------:R-:W-:-:S13]  /*95d0*/  ISETP.GE.AND P3, PT, R30, R97, PT ;  /* 0x000000611e00720c */ /* 0x000fda0003f66270 */
[----:B------:R-:W-:Y:S05]  /*95e0*/  @P3 BRA `(.L_x_5497) ;  /* 0x0000000400243947 */ /* 0x000fea0003800000 */
[----:B------:R-:W-:-:S04]  /*95f0*/  IADD3 R4, P3, R100, R30, RZ ;  /* 0x0000001e64047210 */ /* 0x000fc80007f7e0ff */
[----:B------:R-:W-:-:S05]  /*9600*/  LEA.HI.X.SX32 R5, R30, R98, 0x1, P3 ;  /* 0x000000621e057211 */ /* 0x000fca00018f0eff */
[----:B--2---:R2:W-:Y:S01]  /*9610*/  ST.E.128 desc[UR42][R4.64], R12 ;  /* 0x0000000c04007985 */ /* 0x0045e2000c101d2a */
[----:B------:R-:W-:Y:S05]  /*9620*/  BRA `(.L_x_5497) ;  /* 0x0000000400147947 */ /* 0x000fea0003800000 */
.L_x_5489:
[----:B------:R-:W-:-:S06]  /*9630*/  UISETP.NE.AND UP0, UPT, UR40, 0x3, UPT ;  /* 0x000000032800788c */ /* 0x000fcc000bf05270 */
[----:B------:R-:W-:-:S13]  /*9640*/  PLOP3.LUT P2, PT, PT, PT, UP0, 0x80, 0x0 ;  /* 0x000000000000781c */ /* 0x000fda0003f4f008 */
[----:B------:R-:W-:Y:S05]  /*9650*/  @!P2 BRA `(.L_x_5536) ;  /* 0x000000000004a947 */ /* 0x000fea0003800000 */
[----:B------:R-:W-:Y:S01]  /*9660*/  BPT.TRAP 0x1 ;  /* 0x000000040000795c */ /* 0x000fe20000300000 */
.L_x_5536:
[----:B------:R-:W-:Y:S01]  /*9670*/  IMAD R82, R23, 0x8, R16 ;  /* 0x0000000817527824 */ /* 0x000fe200078e0210 */
[----:B------:R-:W-:Y:S01]  /*9680*/  SHF.L.U32 R95, R210, 0x1f, RZ ;  /* 0x0000001fd25f7819 */ /* 0x000fe200000006ff */
[----:B------:R-:W-:Y:S01]  /*9690*/  BSSY B1, `(.L_x_5537) ;  /* 0x0000004000017945 */ /* 0x000fe20003800000 */
[----:B------:R-:W-:Y:S02]  /*96a0*/  SHF.R.S32.HI R89, RZ, 0x1f, R88 ;  /* 0x0000001fff597819 */ /* 0x000fe40000011458 */
[----:B------:R-:W0:Y:S02]  /*96b0*/  SYNCS.PHASECHK.TRANS64.TRYWAIT P3, [R82+URZ+0x2a890], R95 ;  /* 0x02a8905f520075a7 */ /* 0x000e24000806017f */
[----:B0-----:R-:W-:Y:S05]  /*96c0*/  @!P3 BRA `(.L_x_5538) ;  /* 0x00000244007cb947 */ /* 0x001fea0003800000 */
.L_x_5881:
[----:B------:R-:W-:Y:S05]  /*96d0*/  BSYNC B1 ;  /* 0x0000000000017941 */ /* 0x000fea0003800000 */
.L_x_5537:
        /* <DEDUP_REMOVED lines=19> */
[----:B------:R-:W-:Y:S02]  /*9810*/  IADD3.X R13, R13, UR7, RZ, P3, !PT ;  /* 0x000000070d0d7c10 */ /* 0x000fe40009ffe4ff */
[----:B------:R-:W-:Y:S01]  /*9820*/  ISETP.GT.AND P3, PT, R91, R211, PT ;  /* 0x000000d35b00720c */ /* 0x000fe20003f64270 */
[----:B------:R-:W-:-:S12]  /*9830*/  BRA.DIV UR4, `(.L_x_5539) ;  /* 0x0000024604347947 */ /* 0x000fd8000b800000 */
[----:B------:R1:W2:Y:S04]  /*9840*/  SHFL.IDX PT, R28, R13, RZ, 0x1e1f ;  /* 0x001e1fff0d1c7589 */ /* 0x0002a800000e0000 */
[----:B------:R1:W3:Y:S02]  /*9850*/  SHFL.IDX PT, R14, R4, RZ, 0x1e1f ;  /* 0x001e1fff040e7589 */ /* 0x0002e400000e0000 */
.L_x_5885:
[----:B------:R-:W-:Y:S05]  /*9860*/  @!P3 BRA `(.L_x_5497) ;  /* 0x000000000084b947 */ /* 0x000fea0003800000 */
[----:B------:R-:W-:Y:S02]  /*9870*/  ULDC UR4, c[0x0][0x2f4] ;  /* 0x0000bd0000047ab9 */ /* 0x000fe40000000800 */
[----:B------:R-:W-:-:S13]  /*9880*/  ISETP.GE.AND P5, PT, R18, UR4, PT ;  /* 0x0000000412007c0c */ /* 0x000fda000bfa6270 */
[----:B-1----:R-:W1:Y:S01]  /*9890*/  @!P5 LDS.128 R4, [R86+0x1e400] ;  /* 0x01e400005604d984 */ /* 0x002e620000000c00 */
[----:B---3--:R-:W-:-:S05]  /*98a0*/  @!P5 IADD3 R12, P3, R18, R14, RZ ;  /* 0x0000000e120cd210 */ /* 0x008fca0007f7e0ff */
[----:B--2---:R-:W-:Y:S01]  /*98b0*/  @!P5 IMAD.X R13, R28, 0x1, R19, P3 ;  /* 0x000000011c0dd824 */ /* 0x004fe200018e0613 */
[----:B------:R-:W-:-:S13]  /*98c0*/  ISETP.GE.AND P3, PT, R208, UR4, PT ;  /* 0x00000004d0007c0c */ /* 0x000fda000bf66270 */
[----:B------:R-:W-:-:S05]  /*98d0*/  @!P3 IADD3 R10, P4, R208, R14, RZ ;  /* 0x0000000ed00ab210 */ /* 0x000fca0007f9e0ff */
[----:B------:R-:W-:Y:S01]  /*98e0*/  @!P3 IMAD.X R11, R28, 0x1, R221, P4 ;  /* 0x000000011c0bb824 */ /* 0x000fe200020e06dd */
[----:B------:R-:W-:-:S13]  /*98f0*/  ISETP.GE.AND P4, PT, R205, UR4, PT ;  /* 0x00000004cd007c0c */ /* 0x000fda000bf86270 */
[----:B------:R-:W-:Y:S01]  /*9900*/  @!P4 IADD3 R8, P6, R205, R14, RZ ;  /* 0x0000000ecd08c210 */ /* 0x000fe20007fde0ff */
[----:B-1----:R1:W-:Y:S01]  /*9910*/  @!P5 ST.E.128 desc[UR42][R12.64], R4 ;  /* 0x000000040c00d985 */ /* 0x0023e2000c101d2a */
[----:B------:R-:W-:-:S03]  /*9920*/  ISETP.GE.AND P5, PT, R80, UR4, PT ;  /* 0x0000000450007c0c */ /* 0x000fc6000bfa6270 */
[----:B------:R-:W-:-:S10]  /*9930*/  @!P4 IMAD.X R9, R28, 0x1, R220, P6 ;  /* 0x000000011c09c824 */ /* 0x000fd400030e06dc */
[----:B------:R-:W2:Y:S01]  /*9940*/  @!P5 LDS.128 R4, [R85+0x1e400] ;  /* 0x01e400005504d984 */ /* 0x000ea20000000c00 */
[----:B------:R-:W-:-:S05]  /*9950*/  @!P5 IMAD.SHL.U32 R15, R213, 0x10, RZ ;  /* 0x00000010d50fd824 */ /* 0x000fca00078e00ff */
[----:B-1----:R-:W-:-:S04]  /*9960*/  @!P5 IADD3 R12, P6, R15, R14, RZ ;  /* 0x0000000e0f0cd210 */ /* 0x002fc80007fde0ff */
[----:B------:R-:W-:-:S05]  /*9970*/  @!P5 LEA.HI.X.SX32 R13, R15, R28, 0x1, P6 ;  /* 0x0000001c0f0dd211 */ /* 0x000fca00030f0eff */
[----:B--2---:R1:W-:Y:S01]  /*9980*/  @!P5 ST.E.128 desc[UR42][R12.64], R4 ;  /* 0x000000040c00d985 */ /* 0x0043e2000c101d2a */
[----:B------:R-:W-:-:S13]  /*9990*/  ISETP.GE.AND P5, PT, R78, UR4, PT ;  /* 0x000000044e007c0c */ /* 0x000fda000bfa6270 */
[----:B------:R-:W2:Y:S01]  /*99a0*/  @!P5 LDS.128 R4, [R86+0x20400] ;  /* 0x020400005604d984 */ /* 0x000ea20000000c00 */
[----:B------:R-:W-:-:S05]  /*99b0*/  @!P5 IMAD.SHL.U32 R15, R214, 0x10, RZ ;  /* 0x00000010d60fd824 */ /* 0x000fca00078e00ff */
[----:B-1----:R-:W-:-:S04]  /*99c0*/  @!P5 IADD3 R12, P6, R15, R14, RZ ;  /* 0x0000000e0f0cd210 */ /* 0x002fc80007fde0ff */
[----:B------:R-:W-:-:S05]  /*99d0*/  @!P5 LEA.HI.X.SX32 R13, R15, R28, 0x1, P6 ;  /* 0x0000001c0f0dd211 */ /* 0x000fca00030f0eff */
[----:B--2---:R1:W-:Y:S01]  /*99e0*/  @!P5 ST.E.128 desc[UR42][R12.64], R4 ;  /* 0x000000040c00d985 */ /* 0x0043e2000c101d2a */
[----:B------:R-:W-:-:S03]  /*99f0*/  ISETP.GE.AND P5, PT, R209, UR4, PT ;  /* 0x00000004d1007c0c */ /* 0x000fc6000bfa6270 */
[----:B------:R-:W2:Y:S10]  /*9a00*/  @!P3 LDS.128 R4, [R85+0x20400] ;  /* 0x020400005504b984 */ /* 0x000eb40000000c00 */
[----:B-1----:R-:W-:-:S05]  /*9a10*/  @!P5 IADD3 R12, P6, R209, R14, RZ ;  /* 0x0000000ed10cd210 */ /* 0x002fca0007fde0ff */
[----:B------:R-:W-:Y:S01]  /*9a20*/  @!P5 IMAD.X R13, R28, 0x1, R219, P6 ;  /* 0x000000011c0dd824 */ /* 0x000fe200030e06db */
[----:B--2---:R-:W-:Y:S04]  /*9a30*/  @!P3 ST.E.128 desc[UR42][R10.64], R4 ;  /* 0x000000040a00b985 */ /* 0x004fe8000c101d2a */
[----:B------:R-:W1:Y:S04]  /*9a40*/  @!P4 LDS.128 R4, [R86+0x22400] ;  /* 0x022400005604c984 */ /* 0x000e680000000c00 */
[----:B-1----:R-:W-:Y:S04]  /*9a50*/  @!P4 ST.E.128 desc[UR42][R8.64], R4 ;  /* 0x000000040800c985 */ /* 0x002fe8000c101d2a */
[----:B------:R-:W1:Y:S04]  /*9a60*/  @!P5 LDS.128 R4, [R85+0x22400] ;  /* 0x022400005504d984 */ /* 0x000e680000000c00 */
[----:B-1----:R4:W-:Y:S02]  /*9a70*/  @!P5 ST.E.128 desc[UR42][R12.64], R4 ;  /* 0x000000040c00d985 */ /* 0x0029e4000c101d2a */
.L_x_5497:
[----:B------:R-:W-:Y:S05]  /*9a80*/  BSYNC B0 ;  /* 0x0000000000007941 */ /* 0x000fea0003800000 */
.L_x_5488:
[----:B012-4-:R-:W0:Y:S01]  /*9a90*/  S2R R4, SR_TID.X ;  /* 0x0000000000047919 */ /* 0x017e220000002100 */
        /* <DEDUP_REMOVED lines=9> */
[----:B0-----:R-:W-:-:S13]  /*9b30*/  LOP3.LUT P3, RZ, R4, 0x7f, RZ, 0xc0, !PT ;  /* 0x0000007f04ff7812 */ /* 0x001fda000786c0ff */
[----:B------:R-:W-:-:S05]  /*9b40*/  @!P3 VIADD R4, R82, 0x2a8a0 ;  /* 0x0002a8a05204b836 */ /* 0x000fca0000000000 */
[----:B------:R-:W-:-:S04]  /*9b50*/  @!P3 PRMT R4, RZ, 0x654, R4 ;  /* 0x00000654ff04b816 */ /* 0x000fc80000000004 */
[----:B------:R1:W-:Y:S01]  /*9b60*/  @!P3 SYNCS.ARRIVE.TRANS64.RED.A1T0 RZ, [R4+URZ], RZ ;  /* 0x000000ff04ffb9a7 */ /* 0x0003e2000810043f */
[----:B------:R-:W-:Y:S05]  /*9b70*/  @!P2 BRA `(.L_x_5541) ;  /* 0x000000000004a947 */ /* 0x000fea0003800000 */
[----:B------:R-:W-:Y:S01]  /*9b80*/  BPT.TRAP 0x1 ;  /* 0x000000040000795c */ /* 0x000fe20000300000 */
.L_x_5541:
[----:B------:R-:W-:Y:S05]  /*9b90*/  BSYNC B0 ;  /* 0x0000000000007941 */ /* 0x000fea0003800000 */
.L_x_5540:
[----:B------:R-:W0:Y:S01]  /*9ba0*/  SYNCS.PHASECHK.TRANS64.TRYWAIT P2, [R82+URZ+0x2a8b0], R95 ;  /* 0x02a8b05f520075a7 */ /* 0x000e22000804017f */
[----:B------:R-:W-:Y:S04]  /*9bb0*/  BSSY B0, `(.L_x_5542) ;  /* 0x0000002000007945 */ /* 0x000fe80003800000 */
[----:B0-----:R-:W-:Y:S05]  /*9bc0*/  @!P2 BRA `(.L_x_5543) ;  /* 0x000002400094a947 */ /* 0x001fea0003800000 */
.L_x_5886:
[----:B------:R-:W-:Y:S05]  /*9bd0*/  BSYNC B0 ;  /* 0x0000000000007941 */ /* 0x000fea0003800000 */
.L_x_5542:
[----:B------:R-:W-:Y:S01]  /*9be0*/  ULDC.64 UR4, c[0x0][0x328] ;  /* 0x0000ca0000047ab9 */ /* 0x000fe20000000a00 */
[----:B------:R-:W-:Y:S01]  /*9bf0*/  ULDC.64 UR6, c[0x0][0x318] ;  /* 0x0000c60000067ab9 */ /* 0x000fe20000000a00 */
[----:B------:R-:W-:Y:S01]  /*9c00*/  IMAD R89, R89, UR4, RZ ;  /* 0x0000000459597c24 */ /* 0x000fe2000f8e02ff */
[----:B------:R-:W-:Y:S01]  /*9c10*/  BSSY B0, `(.L_x_5544) ;  /* 0x0000033000007945 */ /* 0x000fe20003800000 */
[----:B-1----:R-:W-:-:S04]  /*9c20*/  IMAD.WIDE.U32 R4, R88, UR4, RZ ;  /* 0x0000000458047c25 */ /* 0x002fc8000f8e00ff */
        /* <DEDUP_REMOVED lines=12> */
[----:B---3--:R1:W2:Y:S01]  /*9cf0*/  SHFL.IDX PT, R15, R4, RZ, 0x1e1f ;  /* 0x001e1fff040f7589 */ /* 0x0082a200000e0000 */
[----:B------:R-:W-:-:S03]  /*9d00*/  ISETP.GT.AND P2, PT, R91, R211, PT ;  /* 0x000000d35b00720c */ /* 0x000fc60003f44270 */
[----:B------:R1:W3:Y:S10]  /*9d10*/  SHFL.IDX PT, R14, R5, RZ, 0x1e1f ;  /* 0x001e1fff050e7589 */ /* 0x0002f400000e0000 */
[----:B-1----:R-:W-:Y:S05]  /*9d20*/  @!P2 BRA `(.L_x_5545) ;  /* 0x000000000084a947 */ /* 0x002fea0003800000 */
[----:B------:R-:W-:Y:S02]  /*9d30*/  ULDC UR4, c[0x0][0x2f4] ;  /* 0x0000bd0000047ab9 */ /* 0x000fe40000000800 */
[----:B------:R-:W-:-:S13]  /*9d40*/  ISETP.GE.AND P5, PT, R18, UR4, PT ;  /* 0x0000000412007c0c */ /* 0x000fda000bfa6270 */
[----:B------:R-:W1:Y:S01]  /*9d50*/  @!P5 LDS.128 R4, [R86+0xc400] ;  /* 0x00c400005604d984 */ /* 0x000e620000000c00 */
[----:B--2---:R-:W-:-:S05]  /*9d60*/  @!P5 IADD3 R12, P2, R18, R15, RZ ;  /* 0x0000000f120cd210 */ /* 0x004fca0007f5e0ff */
[----:B---3--:R-:W-:Y:S01]  /*9d70*/  @!P5 IMAD.X R13, R14, 0x1, R19, P2 ;  /* 0x000000010e0dd824 */ /* 0x008fe200010e0613 */
        /* <DEDUP_REMOVED lines=28> */
.L_x_5545:
[----:B------:R-:W-:Y:S05]  /*9f40*/  BSYNC B0 ;  /* 0x0000000000007941 */ /* 0x000fea0003800000 */
.L_x_5544:
[----:B------:R-:W-:Y:S01]  /*9f50*/  @!PT LDS RZ, [RZ] ;  /* 0x00000000fffff984 */ /* 0x000fe20000000800 */
[----:B------:R-:W-:Y:S01]  /*9f60*/  @!PT LDS RZ, [RZ] ;  /* 0x00000000fffff984 */ /* 0x000fe20000000800 */
[----:B------:R-:W-:Y:S01]  /*9f70*/  @!PT LDS RZ, [RZ] ;  /* 0x00000000fffff984 */ /* 0x000fe20000000800 */
[----:B------:R-:W-:Y:S01]  /*9f80*/  @!PT LDS RZ, [RZ] ;  /* 0x00000000fffff984 */ /* 0x000fe20000000800 */
[----:B------:R4:W-:Y:S06]  /*9f90*/  MEMBAR.ALL.CTA ;  /* 0x0000000000007992 */ /* 0x0009ec0000008000 */
[----:B----4-:R-:W4:Y:S01]  /*9fa0*/  FENCE.VIEW.ASYNC.S ;  /* 0x00000000000073c6 */ /* 0x010f220000000000 */
[----:B------:R-:W-:Y:S02]  /*9fb0*/  VIADD R23, R23, 0x1 ;  /* 0x0000000117177836 */ /* 0x000fe40000000000 */
[----:B0-----:R-:W-:Y:S01]  /*9fc0*/  @!P3 VIADD R82, R82, 0x2a8c0 ;  /* 0x0002a8c05252b836 */ /* 0x001fe20000000000 */
[----:B----4-:R0:W-:Y:S02]  /*9fd0*/  BAR.SYNC.DEFER_BLOCKING R67, 0x80 ;  /* 0x000200430000751d */ /* 0x0101e40000010000 */
[----:B------:R-:W-:-:S02]  /*9fe0*/  ISETP.NE.AND P2, PT, R23, 0x2, PT ;  /* 0x000000021700780c */ /* 0x000fc40003f45270 */
[----:B------:R-:W-:Y:S02]  /*9ff0*/  @!P3 PRMT R82, RZ, 0x654, R82 ;  /* 0x00000654ff52b816 */ /* 0x000fe40000000052 */
[----:B-1----:R-:W-:Y:S02]  /*a000*/  SEL R5, RZ, 0x1, P2 ;  /* 0x00000001ff057807 */ /* 0x002fe40001000000 */
[----:B------:R-:W-:Y:S02]  /*a010*/  SEL R23, R23, RZ, P2 ;  /* 0x000000ff17177207 */ /* 0x000fe40001000000 */
[----:B------:R-:W-:Y:S01]  /*a020*/  LOP3.LUT R210, R210, R5, RZ, 0x3c, !PT ;  /* 0x00000005d2d27212 */ /* 0x000fe200078e3cff */
[----:B------:R0:W-:Y:S01]  /*a030*/  @!P3 SYNCS.ARRIVE.TRANS64.RED.A1T0 RZ, [R82+URZ], RZ ;  /* 0x000000ff52ffb9a7 */ /* 0x0001e2000810043f */
[----:B------:R-:W-:Y:S05]  /*a040*/  @P1 BRA `(.L_x_5546) ;  /* 0xffffff8c00041947 */ /* 0x000fea000383ffff */
[----:B------:R-:W1:Y:S01]  /*a050*/  S2R R4, SR_TID.X ;  /* 0x0000000000047919 */ /* 0x000e620000002100 */
[----:B------:R-:W-:Y:S02]  /*a060*/  PLOP3.LUT P0, PT, PT, PT, PT, 0x8, 0x0 ;  /* 0x000000000000781c */ /* 0x000fe40003f0e170 */
[----:B-1----:R-:W-:-:S04]  /*a070*/  SHF.R.U32.HI R4, RZ, 0x7, R4 ;  /* 0x00000007ff047819 */ /* 0x002fc80000011604 */
[----:B------:R-:W-:-:S13]  /*a080*/  ISETP.NE.AND P4, PT, R4, 0x1, PT ;  /* 0x000000010400780c */ /* 0x000fda0003f85270 */
[----:B------:R-:W-:Y:S06]  /*a090*/  @!P4 BAR.ARV 0x9, 0x100 ;  /* 0x024400000000cb1d */ /* 0x000fec0000002000 */
.L_x_5483:
[----:B------:R-:W-:Y:S05]  /*a0a0*/  @P0 BRA `(.L_x_5547) ;  /* 0x00000000000c0947 */ /* 0x000fea0003800000 */
[----:B------:R-:W1:Y:S01]  /*a0b0*/  FENCE.VIEW.ASYNC.G ;  /* 0x00000000000073c6 */ /* 0x000e620000000100 */
[----:B------:R-:W-:Y:S05]  /*a0c0*/  WARPSYNC.ALL ;  /* 0x0000000000007948 */ /* 0x000fea0003800000 */
[----:B-1----:R-:W-:Y:S06]  /*a0d0*/  BAR.ARV 0xc, 0x180 ;  /* 0x0306000000007b1d */ /* 0x002fec0000002000 */
.L_x_5547:
[----:B------:R-:W-:Y:S01]  /*a0e0*/  ULDC.64 UR6, c[0x0][0x998] ;  /* 0x0002660000067ab9 */ /* 0x000fe20000000a00 */
[----:B------:R-:W-:Y:S01]  /*a0f0*/  ULDC.64 UR4, c[0x0][0x990] ;  /* 0x0002640000047ab9 */ /* 0x000fe20000000a00 */
[----:B------:R-:W-:Y:S02]  /*a100*/  ISETP.NE.U32.AND P1, PT, RZ, UR6, PT ;  /* 0x00000006ff007c0c */ /* 0x000fe4000bf25070 */
[----:B------:R-:W-:Y:S02]  /*a110*/  ISETP.NE.U32.AND P0, PT, RZ, UR4, PT ;  /* 0x00000004ff007c0c */ /* 0x000fe4000bf05070 */
[----:B------:R-:W-:Y:S02]  /*a120*/  ISETP.NE.AND.EX P1, PT, RZ, UR7, PT, P1 ;  /* 0x00000007ff007c0c */ /* 0x000fe4000bf25310 */
[----:B------:R-:W-:-:S11]  /*a130*/  ISETP.NE.AND.EX P0, PT, RZ, UR5, PT, P0 ;  /* 0x00000005ff007c0c */ /* 0x000fd6000bf05300 */
[----:B------:R-:W1:Y:S01]  /*a140*/  @P1 LDC.64 R8, c[0x0][0x9b8] ;  /* 0x00026e00ff081b82 */ /* 0x000e620000000a00 */
[--C-:B------:R-:W-:Y:S02]  /*a150*/  @P1 SHF.R.S32.HI R5, RZ, 0x1f, R227.reuse ;  /* 0x0000001fff051819 */ /* 0x100fe400000114e3 */
[----:B------:R-:W-:-:S05]  /*a160*/  @P0 SHF.R.S32.HI R3, RZ, 0x1f, R227 ;  /* 0x0000001fff030819 */ /* 0x000fca00000114e3 */
[----:B------:R-:W4:Y:S08]  /*a170*/  @P0 LDC.64 R6, c[0x0][0x9a8] ;  /* 0x00026a00ff060b82 */ /* 0x000f300000000a00 */
[----:B------:R-:W0:Y:S08]  /*a180*/  @P1 LDC.64 R12, c[0x0][0x9c0] ;  /* 0x00027000ff0c1b82 */ /* 0x000e300000000a00 */
[----:B------:R-:W2:Y:S01]  /*a190*/  @P0 LDC.64 R10, c[0x0][0x9b0] ;  /* 0x00026c00ff0a0b82 */ /* 0x000ea20000000a00 */
[----:B-1----:R-:W-:-:S02]  /*a1a0*/  @P1 IMAD R2, R5, R8, RZ ;  /* 0x0000000805021224 */ /* 0x002fc400078e02ff */
[----:B------:R-:W-:-:S04]  /*a1b0*/  @P1 IMAD.WIDE.U32 R4, R227, R8, RZ ;  /* 0x00000008e3041225 */ /* 0x000fc800078e00ff */
[----:B------:R-:W-:Y:S02]  /*a1c0*/  @P1 IMAD R9, R227, R9, R2 ;  /* 0x00000009e3091224 */ /* 0x000fe400078e0202 */
[-C--:B----4-:R-:W-:Y:S02]  /*a1d0*/  @P0 IMAD R0, R3, R6.reuse, RZ ;  /* 0x0000000603000224 */ /* 0x090fe400078e02ff */
[----:B------:R-:W-:-:S04]  /*a1e0*/  @P0 IMAD.WIDE.U32 R2, R227, R6, RZ ;  /* 0x00000006e3020225 */ /* 0x000fc800078e00ff */
[----:B------:R-:W-:Y:S02]  /*a1f0*/  @P0 IMAD R7, R227, R7, R0 ;  /* 0x00000007e3070224 */ /* 0x000fe400078e0200 */
[----:B------:R-:W-:Y:S02]  /*a200*/  @P1 IMAD.IADD R5, R5, 0x1, R9 ;  /* 0x0000000105051824 */ /* 0x000fe400078e0209 */
[----:B------:R-:W-:Y:S02]  /*a210*/  @P0 IMAD.IADD R3, R3, 0x1, R7 ;  /* 0x0000000103030824 */ /* 0x000fe400078e0207 */
[----:B0-----:R-:W-:-:S04]  /*a220*/  @P1 IMAD.WIDE.U32 R6, R201, R12, R4 ;  /* 0x0000000cc9061225 */ /* 0x001fc800078e0004 */
[----:B--2---:R-:W-:Y:S01]  /*a230*/  @P0 IMAD.WIDE.U32 R2, R201, R10, R2 ;  /* 0x0000000ac9020225 */ /* 0x004fe200078e0002 */
        /* <DEDUP_REMOVED lines=8> */
[----:B------:R-:W-:Y:S02]  /*a2c0*/  @P0 LEA.HI.X R5, R2, UR5, R3, 0x2, P2 ;  /* 0x0000000502050c11 */ /* 0x000fe400090f1403 */
[----:B------:R-:W0:Y:S01]  /*a2d0*/  LDC R2, c[0x0][0x448] ;  /* 0x00011200ff027b82 */ /* 0x000e220000000800 */
[----:B------:R1:W2:Y:S04]  /*a2e0*/  @P1 LDG.E R0, desc[UR42][R8.64] ;  /* 0x0000002a08001981 */ /* 0x0002a8000c1e1900 */
[----:B------:R4:W2:Y:S01]  /*a2f0*/  @P0 LDG.E R7, desc[UR42][R4.64] ;  /* 0x0000002a04070981 */ /* 0x0008a2000c1e1900 */
[----:B------:R-:W-:Y:S01]  /*a300*/  VIADD R6, R212, 0x7f ;  /* 0x0000007fd4067836 */ /* 0x000fe20000000000 */
[----:B-1----:R-:W-:-:S02]  /*a310*/  IADD3 R9, R204, 0x1, -R203 ;  /* 0x00000001cc097810 */ /* 0x002fc40007ffe8cb */
[----:B0-----:R-:W-:Y:S02]  /*a320*/  ISETP.NE.AND P1, PT, R2, 0x1, PT ;  /* 0x000000010200780c */ /* 0x001fe40003f25270 */
[----:B------:R-:W0:Y:S11]  /*a330*/  LDC.64 R2, c[0x0][0x9e0] ;  /* 0x00027800ff027b82 */ /* 0x000e360000000a00 */
[----:B------:R-:W1:Y:S08]  /*a340*/  @P1 LDC R11, c[0x0][0x44c] ;  /* 0x00011300ff0b1b82 */ /* 0x000e700000000800 */
[----:B------:R-:W3:Y:S01]  /*a350*/  @P1 LDC R10, c[0x0][0x450] ;  /* 0x00011400ff0a1b82 */ /* 0x000ee20000000800 */
[----:B0-----:R-:W-:Y:S01]  /*a360*/  ISETP.GE.AND P2, PT, R3, 0x1, PT ;  /* 0x000000010300780c */ /* 0x001fe20003f46270 */
[----:B-1----:R-:W-:-:S05]  /*a370*/  @P1 IMAD.HI.U32 R11, R6, R11, RZ ;  /* 0x0000000b060b1227 */ /* 0x002fca00078e00ff */
[----:B---3--:R-:W-:-:S05]  /*a380*/  @P1 SHF.R.U32.HI R6, RZ, R10, R11 ;  /* 0x0000000aff061219 */ /* 0x008fca000001160b */
[----:B----4-:R-:W-:-:S04]  /*a390*/  IMAD.IADD R5, R9, 0x1, R6 ;  /* 0x0000000109057824 */ /* 0x010fc800078e0206 */
[----:B------:R-:W-:Y:S02]  /*a3a0*/  IMAD.IADD R4, R5, 0x1, R2 ;  /* 0x0000000105047824 */ /* 0x000fe400078e0202 */
[----:B--2---:R-:W-:-:S04]  /*a3b0*/  FMUL.FTZ R0, R7, R0 ;  /* 0x0000000007007220 */ /* 0x004fc80000410000 */
        /* <DEDUP_REMOVED lines=13> */
.L_x_5550:
[----:B------:R-:W-:-:S13]  /*a490*/  ISETP.NE.AND P0, PT, R3, 0x1, PT ;  /* 0x000000010300780c */ /* 0x000fda0003f05270 */
[----:B------:R-:W0:Y:S02]  /*a4a0*/  @P0 LDC.64 R6, c[0x0][0x9e8] ;  /* 0x00027a00ff060b82 */ /* 0x000e240000000a00 */
[----:B0-----:R-:W-:-:S05]  /*a4b0*/  @P0 IMAD.HI.U32 R6, R0, R6, RZ ;  /* 0x0000000600060227 */ /* 0x001fca00078e00ff */
[----:B------:R-:W-:-:S07]  /*a4c0*/  @P0 SHF.R.U32.HI R0, RZ, R7, R6 ;  /* 0x00000007ff000219 */ /* 0x000fce0000011606 */
.L_x_5551:
[----:B------:R-:W-:Y:S05]  /*a4d0*/  BSYNC B0 ;  /* 0x0000000000007941 */ /* 0x000fea0003800000 */
.L_x_5549:
[----:B------:R-:W-:-:S05]  /*a4e0*/  IMAD R5, R0, R3, R3 ;  /* 0x0000000300057224 */ /* 0x000fca00078e0203 */
[----:B------:R-:W-:-:S07]  /*a4f0*/  VIMNMX R4, R4, R5, PT ;  /* 0x0000000504047248 */ /* 0x000fce0003fe0100 */
.L_x_5548:
[----:B------:R-:W0:Y:S01]  /*a500*/  @P1 LDC R7, c[0x0][0x44c] ;  /* 0x00011300ff071b82 */ /* 0x000e220000000800 */
[----:B------:R-:W-:Y:S01]  /*a510*/  VIADD R4, R4, 0x7f ;  /* 0x0000007f04047836 */ /* 0x000fe20000000000 */
[----:B------:R-:W-:-:S04]  /*a520*/  ULDC UR4, c[0x0][0x9dc] ;  /* 0x0002770000047ab9 */ /* 0x000fc80000000800 */
        /* <DEDUP_REMOVED lines=21> */
.L_x_5554:
[----:B------:R-:W-:-:S13]  /*a680*/  ISETP.NE.AND P0, PT, R3, 0x1, PT ;  /* 0x000000010300780c */ /* 0x000fda0003f05270 */
[----:B------:R-:W0:Y:S02]  /*a690*/  @P0 LDC.64 R6, c[0x0][0x9e8] ;  /* 0x00027a00ff060b82 */ /* 0x000e240000000a00 */
[----:B0-----:R-:W-:-:S05]  /*a6a0*/  @P0 IMAD.HI.U32 R6, R4, R6, RZ ;  /* 0x0000000604060227 */ /* 0x001fca00078e00ff */
[----:B------:R-:W-:-:S07]  /*a6b0*/  @P0 SHF.R.U32.HI R4, RZ, R7, R6 ;  /* 0x00000007ff040219 */ /* 0x000fce0000011606 */
.L_x_5555:
[----:B------:R-:W-:Y:S05]  /*a6c0*/  BSYNC B0 ;  /* 0x0000000000007941 */ /* 0x000fea0003800000 */
.L_x_5553:
[----:B------:R-:W-:-:S05]  /*a6d0*/  IMAD R3, R4, R3, RZ ;  /* 0x0000000304037224 */ /* 0x000fca00078e02ff */
[----:B------:R-:W-:-:S07]  /*a6e0*/  VIMNMX R0, R0, R3, !PT ;  /* 0x0000000300007248 */ /* 0x000fce0007fe0100 */
.L_x_5552:
        /* <DEDUP_REMOVED lines=40> */
.L_x_5557:
[----:B------:R-:W-:Y:S05]  /*a970*/  BSYNC B0 ;  /* 0x0000000000007941 */ /* 0x000fea0003800000 */
.L_x_5556:
[----:B------:R-:W2:Y:S01]  /*a980*/  LDL R0, [R1+0x18] ;  /* 0x0000180001007983 */ /* 0x000ea20000100800 */
[----:B------:R-:W-:Y:S02]  /*a990*/  PLOP3.LUT P0, PT, PT, PT, PT, 0x80, 0x0 ;  /* 0x000000000000781c */ /* 0x000fe40003f0f070 */
[----:B------:R-:W-:Y:S01]  /*a9a0*/  CS2R R28, SRZ ;  /* 0x00000000001c7805 */ /* 0x000fe2000001ff00 */
[----:B------:R-:W-:Y:S01]  /*a9b0*/  IMAD.MOV.U32 R152, RZ, RZ, RZ ;  /* 0x000000ffff987224 */ /* 0x000fe200078e00ff */
        /* <DEDUP_REMOVED lines=33> */
[----:B------:R-:W-:Y:S01]  /*abd0*/  CS2R R112, SRZ ;  /* 0x0000000000707805 */ /* 0x000fe2000001ff00 */
        /* <DEDUP_REMOVED lines=13> */
[----:B------:R-:W-:-:S02]  /*acb0*/  IMAD.MOV.U32 R104, RZ, RZ, RZ ;  /* 0x000000ffff687224 */ /* 0x000fc400078e00ff */
[----:B------:R-:W-:Y:S02]  /*acc0*/  IMAD.MOV.U32 R78, RZ, RZ, RZ ;  /* 0x000000ffff4e7224 */ /* 0x000fe400078e00ff */
[----:B------:R-:W-:Y:S02]  /*acd0*/  IMAD.MOV.U32 R12, RZ, RZ, RZ ;  /* 0x000000ffff0c7224 */ /* 0x000fe400078e00ff */
[----:B------:R-:W-:Y:S02]  /*ace0*/  IMAD.MOV.U32 R107, RZ, RZ, RZ ;  /* 0x000000ffff6b7224 */ /* 0x000fe400078e00ff */
[----:B------:R-:W-:Y:S02]  /*acf0*/  IMAD.MOV.U32 R87, RZ, RZ, RZ ;  /* 0x000000ffff577224 */ /* 0x000fe400078e00ff */
[----:B------:R-:W-:Y:S02]  /*ad00*/  IMAD.MOV.U32 R119, RZ, RZ, RZ ;  /* 0x000000ffff777224 */ /* 0x000fe400078e00ff */
[----:B------:R-:W-:-:S02]  /*ad10*/  IMAD.MOV.U32 R115, RZ, RZ, RZ ;  /* 0x000000ffff737224 */ /* 0x000fc400078e00ff */
[----:B--2---:R-:W-:-:S05]  /*ad20*/  IMAD R224, R0, R3, R224 ;  /* 0x0000000300e07224 */ /* 0x004fca00078e02e0 */
[----:B------:R-:W-:Y:S01]  /*ad30*/  VIADDMNMX R90, R224, R3, R25, PT ;  /* 0x00000003e05a7246 */ /* 0x000fe20003800119 */
[----:B------:R-:W-:-:S03]  /*ad40*/  IMAD.MOV.U32 R3, RZ, RZ, RZ ;  /* 0x000000ffff037224 */ /* 0x000fc600078e00ff */
[----:B------:R-:W-:-:S13]  /*ad50*/  ISETP.GT.AND P1, PT, R90, R224, PT ;  /* 0x000000e05a00720c */ /* 0x000fda0003f24270 */
[----:B------:R-:W-:Y:S05]  /*ad60*/  @!P1 BRA `(.L_x_5558) ;  /* 0x0000014000a89947 */ /* 0x000fea0003800000 */
        /* <DEDUP_REMOVED lines=8> */
.L_x_5889:
[----:B-1----:R-:W-:Y:S01]  /*adf0*/  LEA.HI R0, R218, R218, RZ, 0x1 ;  /* 0x000000dada007211 */ /* 0x002fe200078f08ff */
[----:B------:R-:W-:-:S03]  /*ae00*/  ULOP3.LUT UP0, URZ, UR39, 0x3ff, URZ, 0xc0, !UPT ;  /* 0x000003ff273f7892 */ /* 0x000fc6000f80c03f */
[----:B------:R-:W-:-:S03]  /*ae10*/  LOP3.LUT R3, R0, 0x3e, RZ, 0xc0, !PT ;  /* 0x0000003e00037812 */ /* 0x000fc600078ec0ff */
[----:B------:R-:W-:Y:S02]  /*ae20*/  PLOP3.LUT P0, PT, PT, PT, UP0, 0x80, 0x0 ;  /* 0x000000000000781c */ /* 0x000fe40003f0f008 */
[----:B------:R-:W-:-:S05]  /*ae30*/  IMAD.IADD R3, R218, 0x1, -R3 ;  /* 0x00000001da037824 */ /* 0x000fca00078e0a03 */
[----:B------:R-:W-:-:S04]  /*ae40*/  LEA R3, R3, UR39, 0xc ;  /* 0x0000002703037c11 */ /* 0x000fc8000f8e60ff */
[----:B------:R-:W-:-:S04]  /*ae50*/  SHF.R.U32.HI R3, RZ, 0x4, R3 ;  /* 0x00000004ff037819 */ /* 0x000fc80000011603 */
[----:B------:R-:W-:Y:S01]  /*ae60*/  LOP3.LUT R44, R3, 0x3fff, RZ, 0xc0, !PT ;  /* 0x00003fff032c7812 */ /* 0x000fe200078ec0ff */
[----:B------:R-:W-:Y:S06]  /*ae70*/  @!P0 BRA `(.L_x_5560) ;  /* 0x0000000000408947 */ /* 0x000fec0003800000 */
[----:B------:R-:W-:Y:S01]  /*ae80*/  MOV R0, 0x0 ;  /* 0x0000000000007802 */ /* 0x000fe20000000f00 */
[----:B------:R-:W-:Y:S01]  /*ae90*/  ULDC.64 UR4, c[0x4][0x1b0] ;  /* 0x01006c0000047ab9 */ /* 0x000fe20000000a00 */
[----:B------:R-:W-:Y:S01]  /*aea0*/  ULDC.64 UR6, c[0x4][0x1b8] ;  /* 0x01006e0000067ab9 */ /* 0x000fe20000000a00 */
[----:B------:R-:W-:Y:S01]  /*aeb0*/  IMAD.U32 R4, RZ, RZ, UR4 ;  /* 0x00000004ff047e24 */ /* 0x000fe2000f8e00ff */
[----:B------:R1:W2:Y:S01]  /*aec0*/  LDC.64 R14, c[0x4][R0] ;  /* 0x01000000000e7b82 */ /* 0x0002a20000000a00 */
        /* <DEDUP_REMOVED lines=8> */
[----:B01----:R-:W-:-:S07]  /*af50*/  IMAD.MOV.U32 R13, RZ, RZ, RZ ;  /* 0x000000ffff0d7224 */ /* 0x003fce00078e00ff */
[----:B------:R-:W-:-:S07]  /*af60*/  LEPC R20, `(.L_x_5560) ;  /* 0x000000001014794e */ /* 0x000fce0000000000 */
[----:B--2--5:R-:W-:Y:S05]  /*af70*/  CALL.ABS.NOINC R14 ;  /* 0x000000000e007343 */ /* 0x024fea0003c00000 */
.L_x_5560:
        /* <DEDUP_REMOVED lines=13> */
.L_x_5564:
[----:B--2---:R2:W3:Y:S02]  /*b050*/  SYNCS.PHASECHK.TRANS64.TRYWAIT P0, [R16+URZ+0x2a800], R3 ;  /* 0x02a80003100075a7 */ /* 0x0044e4000800017f */
[----:B---3--:R-:W-:Y:S05]  /*b060*/  @!P0 NANOSLEEP.SYNCS 0x989680 ;  /* 0x009896800000895d */ /* 0x008fea0003900000 */
[----:B------:R-:W3:Y:S02]  /*b070*/  @!P0 SYNCS.PHASECHK.TRANS64 P0, [R16+URZ+0x2a800], R3 ;  /* 0x02a80003100085a7 */ /* 0x000ee4000800007f */
[----:B---3--:R-:W-:Y:S05]  /*b080*/  @!P0 BRA `(.L_x_5564) ;  /* 0xfffffffc00f08947 */ /* 0x008fea000383ffff */
.L_x_5563:
[----:B------:R-:W-:Y:S05]  /*b090*/  BSYNC B0 ;  /* 0x0000000000007941 */ /* 0x000fea0003800000 */
.L_x_5562:
[----:B------:R-:W-:Y:S05]  /*b0a0*/  BRA `(.L_x_5565) ;  /* 0x0000006c00f47947 */ /* 0x000fea0003800000 */
.L_x_5561:
[----:B------:R-:W-:Y:S01]  /*b0b0*/  ULOP3.LUT UP0, URZ, UR39, 0x1bf, URZ, 0xc0, !UPT ;  /* 0x000001bf273f7892 */ /* 0x000fe2000f80c03f */
[----:B-----5:R-:W-:Y:S01]  /*b0c0*/  SHF.R.S32.HI R0, RZ, 0x1f, R24 ;  /* 0x0000001fff007819 */ /* 0x020fe20000011418 */
[----:B------:R-:W-:Y:S01]  /*b0d0*/  ULDC.64 UR4, c[0x0][0x3f8] ;  /* 0x0000fe0000047ab9 */ /* 0x000fe20000000a00 */
[----:B------:R-:W-:Y:S01]  /*b0e0*/  ULDC.64 UR6, c[0x0][0x408] ;  /* 0x0001020000067ab9 */ /* 0x000fe20000000a00 */
[----:B------:R-:W-:Y:S02]  /*b0f0*/  IMAD.WIDE.U32 R26, R24, UR4, RZ ;  /* 0x00000004181a7c25 */ /* 0x000fe4000f8e00ff */
[----:B------:R-:W-:Y:S02]  /*b100*/  PLOP3.LUT P0, PT, PT, PT, UP0, 0x80, 0x0 ;  /* 0x000000000000781c */ /* 0x000fe40003f0f008 */
[C---:B------:R-:W-:Y:S02]  /*b110*/  IMAD R3, R0.reuse, UR4, RZ ;  /* 0x0000000400037c24 */ /* 0x040fe4000f8e02ff */
[----:B------:R-:W-:-:S02]  /*b120*/  IMAD R5, R0, UR6, RZ ;  /* 0x0000000600057c24 */ /* 0x000fc4000f8e02ff */
[C---:B------:R-:W-:Y:S02]  /*b130*/  IMAD R3, R24.reuse, UR5, R3 ;  /* 0x0000000518037c24 */ /* 0x040fe4000f8e0203 */
        /* <DEDUP_REMOVED lines=20> */
[----:B--2---:R-:W-:Y:S05]  /*b280*/  CALL.ABS.NOINC R14 ;  /* 0x000000000e007343 */ /* 0x004fea0003c00000 */
.L_x_5566:
[----:B------:R-:W-:Y:S01]  /*b290*/  ULDC.U8 UR4, c[0x0][0x410] ;  /* 0x0001040000047ab9 */ /* 0x000fe20000000000 */
[----:B------:R-:W-:Y:S01]  /*b2a0*/  BSSY B0, `(.L_x_5567) ;  /* 0x00006d5000007945 */ /* 0x000fe20003800000 */
[----:B------:R-:W-:Y:S01]  /*b2b0*/  ISETP.NE.AND P0, PT, RZ, UR4, PT ;  /* 0x00000004ff007c0c */ /* 0x000fe2000bf05270 */
[----:B------:R-:W-:-:S12]  /*b2c0*/  IMAD.IADD R10, R211, 0x1, R212 ;  /* 0x00000001d30a7824 */ /* 0x000fd800078e02d4 */
[----:B------:R-:W-:Y:S05]  /*b2d0*/  @!P0 BRA `(.L_x_5568) ;  /* 0x0000003400bc8947 */ /* 0x000fea0003800000 */
[----:B------:R-:W1:Y:S01]  /*b2e0*/  LDC R20, c[0x0][0x448] ;  /* 0x00011200ff147b82 */ /* 0x000e620000000800 */
[----:B------:R-:W-:Y:S01]  /*b2f0*/  IMAD.MOV.U32 R11, RZ, RZ, R10 ;  /* 0x000000ffff0b7224 */ /* 0x000fe200078e000a */
[----:B------:R-:W-:Y:S01]  /*b300*/  ULDC.64 UR4, c[0x0][0x3f8] ;  /* 0x0000fe0000047ab9 */ /* 0x000fe20000000a00 */
[----:B------:R-:W-:Y:S01]  /*b310*/  IMAD.MOV.U32 R8, RZ, RZ, R24 ;  /* 0x000000ffff087224 */ /* 0x000fe200078e0018 */
[----:B------:R-:W-:Y:S01]  /*b320*/  ULDC.64 UR6, c[0x0][0x408] ;  /* 0x0001020000067ab9 */ /* 0x000fe20000000a00 */
[----:B------:R-:W-:Y:S01]  /*b330*/  IMAD.MOV.U32 R9, RZ, RZ, R31 ;  /* 0x000000ffff097224 */ /* 0x000fe200078e001f */
[----:B------:R-:W-:Y:S01]  /*b340*/  ULDC.64 UR8, c[0x0][0x400] ;  /* 0x0001000000087ab9 */ /* 0x000fe20000000a00 */
[----:B------:R-:W-:Y:S02]  /*b350*/  IMAD.MOV.U32 R6, RZ, RZ, R26 ;  /* 0x000000ffff067224 */ /* 0x000fe400078e001a */
[----:B------:R-:W-:Y:S01]  /*b360*/  IMAD.MOV.U32 R7, RZ, RZ, R29 ;  /* 0x000000ffff077224 */ /* 0x000fe200078e001d */
[----:B-1----:R-:W-:-:S13]  /*b370*/  ISETP.NE.AND P0, PT, R20, 0x1, PT ;  /* 0x000000011400780c */ /* 0x002fda0003f05270 */
[----:B------:R-:W1:Y:S08]  /*b380*/  @P0 LDC R3, c[0x0][0x44c] ;  /* 0x00011300ff030b82 */ /* 0x000e700000000800 */
[----:B------:R-:W2:Y:S01]  /*b390*/  @P0 LDC R5, c[0x0][0x450] ;  /* 0x00011400ff050b82 */ /* 0x000ea20000000800 */
[----:B-1----:R-:W-:-:S05]  /*b3a0*/  @P0 IMAD.HI.U32 R0, R10, R3, RZ ;  /* 0x000000030a000227 */ /* 0x002fca00078e00ff */
[----:B--2---:R-:W-:-:S04]  /*b3b0*/  @P0 SHF.R.U32.HI R11, RZ, R5, R0 ;  /* 0x00000005ff0b0219 */ /* 0x004fc80000011600 */
[----:B------:R-:W-:Y:S01]  /*b3c0*/  SHF.R.S32.HI R0, RZ, 0x1f, R11 ;  /* 0x0000001fff007819 */ /* 0x000fe2000001140b */
[----:B------:R-:W-:-:S04]  /*b3d0*/  IMAD.WIDE.U32 R8, R11, UR6, R8 ;  /* 0x000000060b087c25 */ /* 0x000fc8000f8e0008 */
[----:B------:R-:W-:Y:S01]  /*b3e0*/  IMAD R4, R0, UR4, RZ ;  /* 0x0000000400047c24 */ /* 0x000fe2000f8e02ff */
[----:B------:R-:W-:Y:S01]  /*b3f0*/  IADD3 R5, P1, R8, UR8, RZ ;  /* 0x0000000808057c10 */ /* 0x000fe2000ff3e0ff */
[----:B------:R-:W-:-:S04]  /*b400*/  IMAD.WIDE.U32 R6, R11, UR4, R6 ;  /* 0x000000040b067c25 */ /* 0x000fc8000f8e0006 */
[----:B------:R-:W-:Y:S02]  /*b410*/  IMAD R0, R0, UR6, RZ ;  /* 0x0000000600007c24 */ /* 0x000fe4000f8e02ff */
[C---:B0-----:R-:W-:Y:S01]  /*b420*/  IMAD R13, R11.reuse, UR5, R4 ;  /* 0x000000050b0d7c24 */ /* 0x041fe2000f8e0204 */
[----:B------:R-:W-:Y:S01]  /*b430*/  ULDC.64 UR4, c[0x0][0x3e8] ;  /* 0x0000fa0000047ab9 */ /* 0x000fe20000000a00 */
[----:B------:R-:W-:Y:S01]  /*b440*/  IMAD R8, R11, UR7, R0 ;  /* 0x000000070b087c24 */ /* 0x000fe2000f8e0200 */
[----:B------:R-:W-:Y:S01]  /*b450*/  IADD3 R3, P0, R6, UR4, RZ ;  /* 0x0000000406037c10 */ /* 0x000fe2000ff1e0ff */
[----:B------:R-:W-:-:S03]  /*b460*/  UMOV UR4, 0xffffffff ;  /* 0xffffffff00047882 */ /* 0x000fc60000000000 */
[----:B------:R-:W-:Y:S02]  /*b470*/  IADD3.X R13, R7, UR5, R13, P0, !PT ;  /* 0x00000005070d7c10 */ /* 0x000fe400087fe40d */
[----:B------:R-:W-:Y:S01]  /*b480*/  IADD3.X R4, R9, UR9, R8, P1, !PT ;  /* 0x0000000909047c10 */ /* 0x000fe20008ffe408 */
[----:B------:R-:W-:Y:S06]  /*b490*/  BRA.DIV UR4, `(.L_x_5569) ;  /* 0x0000022a049c7947 */ /* 0x000fec000b800000 */
[----:B------:R0:W1:Y:S04]  /*b4a0*/  SHFL.IDX PT, R0, R13, RZ, 0x1e1f ;  /* 0x001e1fff0d007589 */ /* 0x00006800000e0000 */
[----:B------:R-:W2:Y:S04]  /*b4b0*/  SHFL.IDX PT, R3, R3, RZ, 0x1e1f ;  /* 0x001e1fff03037589 */ /* 0x000ea800000e0000 */
[----:B------:R-:W3:Y:S04]  /*b4c0*/  SHFL.IDX PT, R4, R4, RZ, 0x1e1f ;  /* 0x001e1fff04047589 */ /* 0x000ee800000e0000 */
[----:B0-----:R-:W4:Y:S02]  /*b4d0*/  SHFL.IDX PT, R5, R5, RZ, 0x1e1f ;  /* 0x001e1fff05057589 */ /* 0x001f2400000e0000 */
.L_x_5895:
[----:B------:R-:W-:Y:S01]  /*b4e0*/  IMAD R55, R203, R20, RZ ;  /* 0x00000014cb377224 */ /* 0x000fe200078e02ff */
        /* <DEDUP_REMOVED lines=13> */
[----:B------:R-:W-:Y:S01]  /*b5c0*/  CS2R R34, SRZ ;  /* 0x0000000000227805 */ /* 0x000fe2000001ff00 */
[----:B------:R-:W-:Y:S06]  /*b5d0*/  @P0 BRA `(.L_x_5571) ;  /* 0x0000000000f80947 */ /* 0x000fec0003800000 */
[----:B------:R-:W3:Y:S01]  /*b5e0*/  LDL R46, [R1] ;  /* 0x00000000012e7983 */ /* 0x000ee20000100800 */
[----:B------:R-:W-:Y:S01]  /*b5f0*/  ULDC UR4, c[0x0][0x3f4] ;  /* 0x0000fd0000047ab9 */ /* 0x000fe20000000800 */
[----:B------:R-:W-:Y:S02]  /*b600*/  SHF.R.S32.HI R9, RZ, 0x1f, R222 ;  /* 0x0000001fff097819 */ /* 0x000fe400000114de */
[----:B------:R-:W-:Y:S02]  /*b610*/  CS2R R32, SRZ ;  /* 0x0000000000207805 */ /* 0x000fe4000001ff00 */
[----:B------:R-:W-:Y:S02]  /*b620*/  ISETP.GE.AND P4, PT, R222, UR4, PT ;  /* 0x00000004de007c0c */ /* 0x000fe4000bf86270 */
[----:B------:R-:W-:Y:S02]  /*b630*/  CS2R R30, SRZ ;  /* 0x00000000001e7805 */ /* 0x000fe4000001ff00 */
[----:B------:R-:W-:-:S02]  /*b640*/  ISETP.GE.AND P3, PT, R228, UR4, PT ;  /* 0x00000004e4007c0c */ /* 0x000fc4000bf66270 */
[----:B------:R-:W-:-:S07]  /*b650*/  ISETP.GE.AND P2, PT, R229, UR4, PT ;  /* 0x00000004e5007c0c */ /* 0x000fce000bf46270 */
[C---:B--2---:R-:W-:Y:S02]  /*b660*/  @!P4 IADD3 R6, P0, R222.reuse, R3, RZ ;  /* 0x00000003de06c210 */ /* 0x044fe40007f1e0ff */
[----:B----4-:R-:W-:-:S03]  /*b670*/  @!P4 IADD3 R12, P1, R222, R5, RZ ;  /* 0x00000005de0cc210 */ /* 0x010fc60007f3e0ff */
[--C-:B-1----:R-:W-:Y:S02]  /*b680*/  @!P4 IMAD.X R7, R0, 0x1, R9.reuse, P0 ;  /* 0x000000010007c824 */ /* 0x102fe400000e0609 */
[----:B---3--:R-:W-:Y:S01]  /*b690*/  @!P4 IMAD.X R13, R4, 0x1, R9, P1 ;  /* 0x00000001040dc824 */ /* 0x008fe200008e0609 */
[----:B------:R-:W-:Y:S02]  /*b6a0*/  ISETP.GE.AND P1, PT, R223, UR4, PT ;  /* 0x00000004df007c0c */ /* 0x000fe4000bf26270 */
[----:B------:R0:W5:Y:S01]  /*b6b0*/  @!P4 LD.E.64 R32, desc[UR42][R6.64] ;  /* 0x0000002a0620c980 */ /* 0x000162000c101b00 */
[----:B------:R-:W-:-:S03]  /*b6c0*/  SHF.R.S32.HI R9, RZ, 0x1f, R228 ;  /* 0x0000001fff097819 */ /* 0x000fc600000114e4 */
[----:B------:R-:W5:Y:S01]  /*b6d0*/  @!P4 LD.E.64 R30, desc[UR42][R12.64] ;  /* 0x0000002a0c1ec980 */ /* 0x000f62000c101b00 */
[C---:B------:R-:W-:Y:S02]  /*b6e0*/  @!P3 IADD3 R10, P4, R228.reuse, R3, RZ ;  /* 0x00000003e40ab210 */ /* 0x040fe40007f9e0ff */
[----:B------:R-:W-:Y:S02]  /*b6f0*/  CS2R R26, SRZ ;  /* 0x00000000001a7805 */ /* 0x000fe4000001ff00 */
[----:B------:R-:W-:Y:S02]  /*b700*/  @!P3 IADD3 R8, P5, R228, R5, RZ ;  /* 0x00000005e408b210 */ /* 0x000fe40007fbe0ff */
[----:B------:R-:W-:Y:S02]  /*b710*/  CS2R R28, SRZ ;  /* 0x00000000001c7805 */ /* 0x000fe4000001ff00 */
[----:B------:R-:W-:Y:S01]  /*b720*/  SHF.R.S32.HI R21, RZ, 0x1f, R229 ;  /* 0x0000001fff157819 */ /* 0x000fe200000114e5 */
[--C-:B------:R-:W-:Y:S01]  /*b730*/  @!P3 IMAD.X R11, R0, 0x1, R9.reuse, P4 ;  /* 0x00000001000bb824 */ /* 0x100fe200020e0609 */
[----:B------:R-:W-:Y:S01]  /*b740*/  ISETP.GE.AND P0, PT, R206, UR4, PT ;  /* 0x00000004ce007c0c */ /* 0x000fe2000bf06270 */
[----:B------:R-:W-:Y:S01]  /*b750*/  @!P3 IMAD.X R9, R4, 0x1, R9, P5 ;  /* 0x000000010409b824 */ /* 0x000fe200028e0609 */
[----:B------:R-:W-:-:S02]  /*b760*/  @!P2 IADD3 R52, P4, R229, R3, RZ ;  /* 0x00000003e534a210 */ /* 0x000fc40007f9e0ff */
[----:B------:R-:W-:Y:S01]  /*b770*/  @!P2 IADD3 R50, P5, R229, R5, RZ ;  /* 0x00000005e532a210 */ /* 0x000fe20007fbe0ff */
[----:B------:R-:W5:Y:S01]  /*b780*/  @!P3 LD.E.64 R26, desc[UR42][R10.64] ;  /* 0x0000002a0a1ab980 */ /* 0x000f62000c101b00 */
[----:B------:R-:W-:Y:S01]  /*b790*/  SHF.R.S32.HI R15, RZ, 0x1f, R223 ;  /* 0x0000001fff0f7819 */ /* 0x000fe200000114df */
[--C-:B------:R-:W-:Y:S01]  /*b7a0*/  @!P2 IMAD.X R53, R0, 0x1, R21.reuse, P4 ;  /* 0x000000010035a824 */ /* 0x100fe200020e0615 */
[C---:B------:R-:W-:Y:S01]  /*b7b0*/  @!P1 IADD3 R48, P4, R223.reuse, R3, RZ ;  /* 0x00000003df309210 */ /* 0x040fe20007f9e0ff */
[----:B------:R-:W-:Y:S01]  /*b7c0*/  @!P2 IMAD.X R51, R4, 0x1, R21, P5 ;  /* 0x000000010433a824 */ /* 0x000fe200028e0615 */
[----:B------:R-:W-:Y:S01]  /*b7d0*/  @!P1 IADD3 R42, P5, R223, R5, RZ ;  /* 0x00000005df2a9210 */ /* 0x000fe20007fbe0ff */
[----:B------:R1:W5:Y:S02]  /*b7e0*/  @!P3 LD.E.64 R28, desc[UR42][R8.64] ;  /* 0x0000002a081cb980 */ /* 0x000364000c101b00 */
[--C-:B------:R-:W-:Y:S01]  /*b7f0*/  @!P1 IMAD.X R49, R0, 0x1, R15.reuse, P4 ;  /* 0x0000000100319824 */ /* 0x100fe200020e060f */
[----:B0-----:R-:W-:Y:S01]  /*b800*/  @!P0 SHF.R.S32.HI R7, RZ, 0x1f, R206 ;  /* 0x0000001fff078819 */ /* 0x001fe200000114ce */
[----:B------:R-:W-:Y:S01]  /*b810*/  @!P1 IMAD.X R43, R4, 0x1, R15, P5 ;  /* 0x00000001042b9824 */ /* 0x000fe200028e060f */
[----:B------:R-:W-:-:S05]  /*b820*/  @!P0 IADD3 R40, P5, R206, R3, RZ ;  /* 0x00000003ce288210 */ /* 0x000fca0007fbe0ff */
[----:B------:R-:W-:Y:S01]  /*b830*/  @!P0 IMAD.X R41, R0, 0x1, R7, P5 ;  /* 0x0000000100298824 */ /* 0x000fe200028e0607 */
[----:B------:R-:W-:-:S05]  /*b840*/  @!P0 IADD3 R6, P5, R206, R5, RZ ;  /* 0x00000005ce068210 */ /* 0x000fca0007fbe0ff */
[----:B------:R-:W-:Y:S01]  /*b850*/  @!P0 IMAD.X R7, R4, 0x1, R7, P5 ;  /* 0x0000000104078824 */ /* 0x000fe200028e0607 */
[----:B------:R-:W-:Y:S02]  /*b860*/  CS2R R20, SRZ ;  /* 0x0000000000147805 */ /* 0x000fe4000001ff00 */
[----:B------:R-:W-:Y:S02]  /*b870*/  CS2R R24, SRZ ;  /* 0x0000000000187805 */ /* 0x000fe4000001ff00 */
[----:B------:R-:W-:Y:S02]  /*b880*/  CS2R R14, SRZ ;  /* 0x00000000000e7805 */ /* 0x000fe4000001ff00 */
[----:B------:R-:W-:Y:S02]  /*b890*/  CS2R R36, SRZ ;  /* 0x0000000000247805 */ /* 0x000fe4000001ff00 */
[----:B------:R-:W-:Y:S02]  /*b8a0*/  CS2R R34, SRZ ;  /* 0x0000000000227805 */ /* 0x000fe4000001ff00 */
[----:B-1----:R-:W-:-:S02]  /*b8b0*/  CS2R R8, SRZ ;  /* 0x0000000000087805 */ /* 0x002fc4000001ff00 */
[----:B------:R-:W-:Y:S01]  /*b8c0*/  CS2R R10, SRZ ;  /* 0x00000000000a7805 */ /* 0x000fe2000001ff00 */
[----:B------:R0:W5:Y:S04]  /*b8d0*/  @!P2 LD.E.64 R20, desc[UR42][R52.64] ;  /* 0x0000002a3414a980 */ /* 0x000168000c101b00 */
[----:B------:R0:W5:Y:S04]  /*b8e0*/  @!P2 LD.E.64 R24, desc[UR42][R50.64] ;  /* 0x0000002a3218a980 */ /* 0x000168000c101b00 */
[----:B------:R0:W5:Y:S04]  /*b8f0*/  @!P1 LD.E.64 R14, desc[UR42][R42.64] ;  /* 0x0000002a2a0e9980 */ /* 0x000168000c101b00 */
[----:B------:R0:W5:Y:S04]  /*b900*/  @!P0 LD.E.64 R36, desc[UR42][R40.64] ;  /* 0x0000002a28248980 */ /* 0x000168000c101b00 */
[----:B------:R0:W5:Y:S01]  /*b910*/  @!P0 LD.E.64 R34, desc[UR42][R6.64] ;  /* 0x0000002a06228980 */ /* 0x000162000c101b00 */
[----:B------:R-:W-:-:S02]  /*b920*/  ISETP.GE.AND P4, PT, R46, UR4, PT ;  /* 0x000000042e007c0c */ /* 0x000fc4000bf86270 */
[----:B------:R-:W-:-:S11]  /*b930*/  SHF.R.S32.HI R13, RZ, 0x1f, R46 ;  /* 0x0000001fff0d7819 */ /* 0x000fd6000001142e */
[----:B------:R-:W-:-:S05]  /*b940*/  @!P4 IADD3 R38, P5, R46, R3, RZ ;  /* 0x000000032e26c210 */ /* 0x000fca0007fbe0ff */
[----:B------:R-:W-:Y:S01]  /*b950*/  @!P4 IMAD.X R39, R0, 0x1, R13, P5 ;  /* 0x000000010027c824 */ /* 0x000fe200028e060d */
[----:B------:R-:W-:-:S04]  /*b960*/  @!P4 IADD3 R46, P5, R46, R5, RZ ;  /* 0x000000052e2ec210 */ /* 0x000fc80007fbe0ff */
[----:B------:R0:W5:Y:S01]  /*b970*/  @!P4 LD.E.64 R8, desc[UR42][R38.64] ;  /* 0x0000002a2608c980 */ /* 0x000162000c101b00 */
[----:B------:R-:W-:Y:S01]  /*b980*/  @!P4 IMAD.X R47, R4, 0x1, R13, P5 ;  /* 0x00000001042fc824 */ /* 0x000fe200028e060d */
[----:B------:R-:W-:-:S04]  /*b990*/  CS2R R12, SRZ ;  /* 0x00000000000c7805 */ /* 0x000fc8000001ff00 */
[----:B------:R0:W5:Y:S04]  /*b9a0*/  @!P4 LD.E.64 R10, desc[UR42][R46.64] ;  /* 0x0000002a2e0ac980 */ /* 0x000168000c101b00 */
[----:B------:R0:W5:Y:S02]  /*b9b0*/  @!P1 LD.E.64 R12, desc[UR42][R48.64] ;  /* 0x0000002a300c9980 */ /* 0x000164000c101b00 */
.L_x_5571:
[----:B------:R-:W-:Y:S05]  /*b9c0*/  BSYNC B1 ;  /* 0x0000000000017941 */ /* 0x000fea0003800000 */
.L_x_5570:
[----:B------:R-:W-:Y:S01]  /*b9d0*/  ULEA.HI UR4, UR37, UR37, URZ, 0x1 ;  /* 0x0000002525047291 */ /* 0x000fe2000f8f083f */
[----:B-1----:R-:W-:Y:S01]  /*b9e0*/  VIADDMNMX R0, R55, -R212, 0x80, PT ;  /* 0x0000008037007446 */ /* 0x002fe200038009d4 */
[----:B------:R-:W-:Y:S02]  /*b9f0*/  BSSY B1, `(.L_x_5572) ;  /* 0x0000008000017945 */ /* 0x000fe40003800000 */
[----:B------:R-:W-:Y:S01]  /*ba00*/  ULOP3.LUT UR4, UR4, 0xfffffffe, URZ, 0xc0, !UPT ;  /* 0xfffffffe04047892 */ /* 0x000fe2000f8ec03f */
[----:B------:R-:W-:-:S03]  /*ba10*/  ISETP.GE.AND P1, PT, R211, R0, PT ;  /* 0x00000000d300720c */ /* 0x000fc60003f26270 */
[----:B------:R-:W-:-:S06]  /*ba20*/  UIADD3 UR4, UR37, -UR4, URZ ;  /* 0x8000000425047290 */ /* 0x000fcc000fffe03f */
[----:B--2---:R-:W-:-:S05]  /*ba30*/  IMAD.U32 R3, RZ, RZ, UR4 ;  /* 0x00000004ff037e24 */ /* 0x004fca000f8e00ff */
[----:B------:R-:W-:-:S04]  /*ba40*/  SHF.L.U32 R3, R3, 0x1f, RZ ;  /* 0x0000001f03037819 */ /* 0x000fc800000006ff */
[----:B------:R-:W1:Y:S02]  /*ba50*/  SYNCS.PHASECHK.TRANS64.TRYWAIT P0, [R16+URZ+0x2a800], R3 ;  /* 0x02a80003100075a7 */ /* 0x000e64000800017f */
[----:B-1----:R-:W-:Y:S05]  /*ba60*/  @!P0 BRA `(.L_x_5573) ;  /* 0x0000022400988947 */ /* 0x002fea0003800000 */
.L_x_5896:
[----:B------:R-:W-:Y:S05]  /*ba70*/  BSYNC B1 ;  /* 0x0000000000017941 */ /* 0x000fea0003800000 */
.L_x_5572:
[----:B------:R-:W-:Y:S05]  /*ba80*/  @P1 BRA `(.L_x_5574) ;  /* 0x0000006400581947 */ /* 0x000fea0003800000 */
[----:B0-----:R-:W1:Y:S01]  /*ba90*/  LDL R6, [R1+0x8] ;  /* 0x0000080001067983 */ /* 0x001e620000100800 */
[----:B----4-:R-:W0:Y:S03]  /*baa0*/  LDC R5, c[0x0][0x3f4] ;  /* 0x0000fd00ff057b82 */ /* 0x010e260000000800 */
[----:B---3--:R-:W2:Y:S01]  /*bab0*/  LDL R4, [R1] ;  /* 0x0000000001047983 */ /* 0x008ea20000100800 */
[----:B------:R-:W-:Y:S01]  /*bac0*/  LEA.HI R45, R54, R45, RZ, 0x2 ;  /* 0x0000002d362d7211 */ /* 0x000fe200078f10ff */
[----:B------:R-:W-:Y:S03]  /*bad0*/  BSSY B1, `(.L_x_5575) ;  /* 0x0000086000017945 */ /* 0x000fe60003800000 */
[--C-:B------:R-:W-:Y:S02]  /*bae0*/  SHF.R.S32.HI R0, RZ, 0x2, R45.reuse ;  /* 0x00000002ff007819 */ /* 0x100fe4000001142d */
[----:B------:R-:W-:-:S04]  /*baf0*/  SHF.R.S32.HI R45, RZ, 0x1f, R45 ;  /* 0x0000001fff2d7819 */ /* 0x000fc8000001142d */
[----:B------:R-:W-:-:S04]  /*bb00*/  LEA.HI R45, R45, R0, RZ, 0x2 ;  /* 0x000000002d2d7211 */ /* 0x000fc800078f10ff */
[----:B------:R-:W-:-:S05]  /*bb10*/  LOP3.LUT R45, R45, 0xfffffffc, RZ, 0xc0, !PT ;  /* 0xfffffffc2d2d7812 */ /* 0x000fca00078ec0ff */
[----:B------:R-:W-:Y:S01]  /*bb20*/  IMAD.IADD R45, R0, 0x1, -R45 ;  /* 0x00000001002d7824 */ /* 0x000fe200078e0a2d */
[-C--:B0-----:R-:W-:Y:S02]  /*bb30*/  ISETP.GE.AND P6, PT, R206, R5.reuse, PT ;  /* 0x00000005ce00720c */ /* 0x081fe40003fc6270 */
[-C--:B------:R-:W-:Y:S02]  /*bb40*/  ISETP.GE.AND P1, PT, R222, R5.reuse, PT ;  /* 0x00000005de00720c */ /* 0x080fe40003f26270 */
[----:B------:R-:W-:Y:S02]  /*bb50*/  LOP3.LUT P0, RZ, R45, 0x2, RZ, 0xc0, !PT ;  /* 0x000000022dff7812 */ /* 0x000fe4000780c0ff */
[-C--:B------:R-:W-:Y:S02]  /*bb60*/  ISETP.GE.AND P2, PT, R228, R5.reuse, PT ;  /* 0x00000005e400720c */ /* 0x080fe40003f46270 */
[-C--:B------:R-:W-:Y:S02]  /*bb70*/  ISETP.GE.AND P3, PT, R229, R5.reuse, PT ;  /* 0x00000005e500720c */ /* 0x080fe40003f66270 */
[----:B------:R-:W-:Y:S01]  /*bb80*/  ISETP.GE.AND P4, PT, R223, R5, PT ;  /* 0x00000005df00720c */ /* 0x000fe20003f86270 */
[----:B-1----:R-:W-:-:S04]  /*bb90*/  IMAD.IADD R3, R16, 0x1, R6 ;  /* 0x0000000110037824 */ /* 0x002fc800078e0206 */
[----:B------:R-:W-:Y:S01]  /*bba0*/  VIADD R0, R3, 0x20 ;  /* 0x0000002003007836 */ /* 0x000fe20000000000 */
[----:B--2---:R-:W-:Y:S01]  /*bbb0*/  ISETP.GE.AND P5, PT, R4, R5, PT ;  /* 0x000000050400720c */ /* 0x004fe20003fa6270 */
        /* <DEDUP_REMOVED lines=119> */
.L_x_5576:
[----:B------:R-:W-:Y:S05]  /*c330*/  BSYNC B1 ;  /* 0x0000000000017941 */ /* 0x000fea0003800000 */
.L_x_5575:
        /* <DEDUP_REMOVED lines=125> */
.L_x_5578:
[----:B------:R-:W-:Y:S05]  /*cb10*/  BSYNC B1 ;  /* 0x0000000000017941 */ /* 0x000fea0003800000 */
.L_x_5577:
        /* <DEDUP_REMOVED lines=120> */
.L_x_5580:
[----:B------:R-:W-:Y:S05]  /*d2a0*/  BSYNC B1 ;  /* 0x0000000000017941 */ /* 0x000fea0003800000 */
.L_x_5579:
        /* <DEDUP_REMOVED lines=124> */
.L_x_5582:
[----:B------:R-:W-:Y:S05]  /*da70*/  BSYNC B1 ;  /* 0x0000000000017941 */ /* 0x000fea0003800000 */
.L_x_5581:
        /* <DEDUP_REMOVED lines=120> */
.L_x_5584:
[----:B------:R-:W-:Y:S05]  /*e200*/  BSYNC B1 ;  /* 0x0000000000017941 */ /* 0x000fea0003800000 */
.L_x_5583:
        /* <DEDUP_REMOVED lines=124> */
.L_x_5568:
[----:B------:R-:W1:Y:S01]  /*e9d0*/  LDC R20, c[0x0][0x448] ;  /* 0x00011200ff147b82 */ /* 0x000e620000000800 */
[----:B------:R-:W-:Y:S01]  /*e9e0*/  IMAD.MOV.U32 R4, RZ, RZ, R26 ;  /* 0x000000ffff047224 */ /* 0x000fe200078e001a */
        /* <DEDUP_REMOVED lines=8> */
[----:B-1----:R-:W-:-:S04]  /*ea70*/  @P0 IMAD.HI.U32 R0, R10, R3, RZ ;  /* 0x000000030a000227 */ /* 0x002fc800078e00ff */
[----:B------:R-:W-:Y:S01]  /*ea80*/  IMAD.MOV.U32 R3, RZ, RZ, R10 ;  /* 0x000000ffff037224 */ /* 0x000fe200078e000a */
[----:B--2---:R-:W-:Y:S01]  /*ea90*/  @P0 SHF.R.U32.HI R3, RZ, R5, R0 ;  /* 0x00000005ff030219 */ /* 0x004fe20000011600 */
[----:B------:R-:W-:-:S03]  /*eaa0*/  IMAD.MOV.U32 R5, RZ, RZ, R29 ;  /* 0x000000ffff057224 */ /* 0x000fc600078e001d */
[----:B------:R-:W-:Y:S01]  /*eab0*/  SHF.R.S32.HI R0, RZ, 0x1f, R3 ;  /* 0x0000001fff007819 */ /* 0x000fe20000011403 */
[----:B------:R-:W-:-:S04]  /*eac0*/  IMAD.WIDE.U32 R4, R3, UR4, R4 ;  /* 0x0000000403047c25 */ /* 0x000fc8000f8e0004 */
[----:B------:R-:W-:Y:S02]  /*ead0*/  IMAD R8, R0, UR4, RZ ;  /* 0x0000000400087c24 */ /* 0x000fe4000f8e02ff */
[----:B------:R-:W-:-:S04]  /*eae0*/  IMAD.WIDE.U32 R6, R3, UR6, R6 ;  /* 0x0000000603067c25 */ /* 0x000fc8000f8e0006 */
[----:B------:R-:W-:Y:S01]  /*eaf0*/  IMAD R0, R0, UR6, RZ ;  /* 0x0000000600007c24 */ /* 0x000fe2000f8e02ff */
[----:B------:R-:W-:Y:S01]  /*eb00*/  IADD3 R39, P1, R6, UR8, RZ ;  /* 0x0000000806277c10 */ /* 0x000fe2000ff3e0ff */
        /* <DEDUP_REMOVED lines=12> */
.L_x_5902:
        /* <DEDUP_REMOVED lines=16> */
[C---:B------:R-:W-:Y:S01]  /*ecd0*/  VIADD R0, R18.reuse, 0x20 ;  /* 0x0000002012007836 */ /* 0x040fe20000000000 */
[----:B------:R-:W-:Y:S01]  /*ece0*/  ULDC UR4, c[0x0][0x3f4] ;  /* 0x0000fd0000047ab9 */ /* 0x000fe20000000800 */
[C---:B------:R-:W-:Y:S01]  /*ecf0*/  VIADD R4, R18.reuse, 0x40 ;  /* 0x0000004012047836 */ /* 0x040fe20000000000 */
        /* <DEDUP_REMOVED lines=8> */
[----:B------:R-:W-:Y:S02]  /*ed80*/  CS2R R30, SRZ ;  /* 0x00000000001e7805 */ /* 0x000fe4000001ff00 */
[----:B--2---:R-:W-:Y:S01]  /*ed90*/  @!P2 IADD3 R42, P3, R18, R21, RZ ;  /* 0x00000015122aa210 */ /* 0x004fe20007f7e0ff */
[----:B------:R-:W-:Y:S02]  /*eda0*/  @!P1 IMAD.SHL.U32 R20, R213, 0x10, RZ ;  /* 0x00000010d5149824 */ /* 0x000fe400078e00ff */
[----:B------:R-:W-:-:S02]  /*edb0*/  @!P0 IMAD.SHL.U32 R40, R214, 0x10, RZ ;  /* 0x00000010d6288824 */ /* 0x000fc400078e00ff */
[C---:B-1----:R-:W-:Y:S01]  /*edc0*/  @!P2 IMAD.X R43, R3.reuse, 0x1, R19, P3 ;  /* 0x00000001032ba824 */ /* 0x042fe200018e0613 */
[----:B------:R-:W-:Y:S02]  /*edd0*/  @!P1 SHF.R.S32.HI R0, RZ, 0x1f, R20 ;  /* 0x0000001fff009819 */ /* 0x000fe40000011414 */
[C---:B------:R-:W-:Y:S02]  /*ede0*/  @!P1 IADD3 R46, P5, R20.reuse, R21, RZ ;  /* 0x00000015142e9210 */ /* 0x040fe40007fbe0ff */
[----:B----4-:R-:W-:Y:S02]  /*edf0*/  @!P1 IADD3 R20, P4, R20, R39, RZ ;  /* 0x0000002714149210 */ /* 0x010fe40007f9e0ff */
[----:B------:R-:W-:Y:S02]  /*ee00*/  CS2R R10, SRZ ;  /* 0x00000000000a7805 */ /* 0x000fe4000001ff00 */
[C---:B------:R-:W-:Y:S01]  /*ee10*/  @!P0 IADD3 R38, P3, R40.reuse, R21, RZ ;  /* 0x0000001528268210 */ /* 0x040fe20007f7e0ff */
[----:B------:R-:W-:Y:S01]  /*ee20*/  @!P1 IMAD.X R47, R3, 0x1, R0, P5 ;  /* 0x00000001032f9824 */ /* 0x000fe200028e0600 */
[----:B------:R-:W-:Y:S01]  /*ee30*/  @!P0 SHF.R.S32.HI R8, RZ, 0x1f, R40 ;  /* 0x0000001fff088819 */ /* 0x000fe20000011428 */
[----:B---3--:R-:W-:Y:S01]  /*ee40*/  @!P1 IMAD.X R21, R37, 0x1, R0, P4 ;  /* 0x0000000125159824 */ /* 0x008fe200020e0600 */
[----:B------:R-:W-:-:S02]  /*ee50*/  @!P0 IADD3 R40, P5, R40, R39, RZ ;  /* 0x0000002728288210 */ /* 0x000fc40007fbe0ff */
[----:B------:R-:W-:Y:S02]  /*ee60*/  CS2R R32, SRZ ;  /* 0x0000000000207805 */ /* 0x000fe4000001ff00 */
[----:B------:R-:W-:Y:S01]  /*ee70*/  @!P2 IADD3 R36, P4, R18, R39, RZ ;  /* 0x000000271224a210 */ /* 0x000fe20007f9e0ff */
[--C-:B------:R-:W-:Y:S01]  /*ee80*/  @!P0 IMAD.X R39, R3, 0x1, R8.reuse, P3 ;  /* 0x0000000103278824 */ /* 0x100fe200018e0608 */
[----:B------:R-:W-:Y:S01]  /*ee90*/  CS2R R34, SRZ ;  /* 0x0000000000227805 */ /* 0x000fe2000001ff00 */
[C---:B------:R-:W-:Y:S01]  /*eea0*/  @!P0 IMAD.X R41, R37.reuse, 0x1, R8, P5 ;  /* 0x0000000125298824 */ /* 0x040fe200028e0608 */
[----:B------:R-:W-:Y:S02]  /*eeb0*/  CS2R R8, SRZ ;  /* 0x0000000000087805 */ /* 0x000fe4000001ff00 */
[----:B------:R-:W-:Y:S02]  /*eec0*/  CS2R R12, SRZ ;  /* 0x00000000000c7805 */ /* 0x000fe4000001ff00 */
        /* <DEDUP_REMOVED lines=8> */
.L_x_5587:
[----:B------:R-:W-:Y:S05]  /*ef50*/  BSYNC B1 ;  /* 0x0000000000017941 */ /* 0x000fea0003800000 */
.L_x_5586:
[----:B------:R-:W-:Y:S01]  /*ef60*/  ULEA.HI UR4, UR37, UR37, URZ, 0x1 ;  /* 0x0000002525047291 */ /* 0x000fe2000f8f083f */
[----:B------:R-:W-:Y:S01]  /*ef70*/  VIADDMNMX R0, R49, -R212, 0x80, PT ;  /* 0x0000008031007446 */ /* 0x000fe200038009d4 */
[----:B------:R-:W-:Y:S02]  /*ef80*/  BSSY B1, `(.L_x_5588) ;  /* 0x0000008000017945 */ /* 0x000fe40003800000 */
[----:B------:R-:W-:Y:S01]  /*ef90*/  ULOP3.LUT UR4, UR4, 0xfffffffe, URZ, 0xc0, !UPT ;  /* 0xfffffffe04047892 */ /* 0x000fe2000f8ec03f */
[----:B------:R-:W-:-:S03]  /*efa0*/  ISETP.GE.AND P1, PT, R211, R0, PT ;  /* 0x00000000d300720c */ /* 0x000fc60003f26270 */
[----:B------:R-:W-:-:S06]  /*efb0*/  UIADD3 UR4, UR37, -UR4, URZ ;  /* 0x8000000425047290 */ /* 0x000fcc000fffe03f */
[----:B-1----:R-:W-:-:S05]  /*efc0*/  IMAD.U32 R3, RZ, RZ, UR4 ;  /* 0x00000004ff037e24 */ /* 0x002fca000f8e00ff */
[----:B------:R-:W-:-:S04]  /*efd0*/  SHF.L.U32 R3, R3, 0x1f, RZ ;  /* 0x0000001f03037819 */ /* 0x000fc800000006ff */
[----:B------:R-:W1:Y:S02]  /*efe0*/  SYNCS.PHASECHK.TRANS64.TRYWAIT P0, [R16+URZ+0x2a800], R3 ;  /* 0x02a80003100075a7 */ /* 0x000e64000800017f */
[----:B-1----:R-:W-:Y:S05]  /*eff0*/  @!P0 BRA `(.L_x_5589) ;  /* 0x000001f000b88947 */ /* 0x002fea0003800000 */
.L_x_5903:
[----:B------:R-:W-:Y:S05]  /*f000*/  BSYNC B1 ;  /* 0x0000000000017941 */ /* 0x000fea0003800000 */
.L_x_5588:
[----:B------:R-:W-:Y:S05]  /*f010*/  @P1 BRA `(.L_x_5574) ;  /* 0x0000002c00f41947 */ /* 0x000fea0003800000 */
[----:B-1----:R-:W1:Y:S01]  /*f020*/  LDC R3, c[0x0][0x3f4] ;  /* 0x0000fd00ff037b82 */ /* 0x002e620000000800 */
[C---:B------:R-:W-:Y:S01]  /*f030*/  VIADD R0, R18.reuse, 0x20 ;  /* 0x0000002012007836 */ /* 0x040fe20000000000 */
[----:B------:R-:W-:Y:S01]  /*f040*/  BSSY B1, `(.L_x_5590) ;  /* 0x0000100000017945 */ /* 0x000fe20003800000 */
[C---:B0-----:R-:W-:Y:S01]  /*f050*/  VIADD R20, R18.reuse, 0x40 ;  /* 0x0000004012147836 */ /* 0x041fe20000000000 */
[-C--:B-1----:R-:W-:Y:S02]  /*f060*/  ISETP.GE.AND P0, PT, R18, R3.reuse, PT ;  /* 0x000000031200720c */ /* 0x082fe40003f06270 */
[-C--:B------:R-:W-:Y:S02]  /*f070*/  ISETP.GE.AND P1, PT, R0, R3.reuse, PT ;  /* 0x000000030000720c */ /* 0x080fe40003f26270 */
[----:B------:R-:W-:-:S09]  /*f080*/  ISETP.GE.AND P2, PT, R20, R3, PT ;  /* 0x000000031400720c */ /* 0x000fd20003f46270 */
[----:B------:R-:W-:Y:S05]  /*f090*/  @P0 BRA `(.L_x_5591) ;  /* 0x0000000c00e80947 */ /* 0x000fea0003800000 */
[----:B------:R-:W4:Y:S01]  /*f0a0*/  LDL R68, [R1+0x3c] ;  /* 0x00003c0001447983 */ /* 0x000f220000100800 */
[C---:B------:R-:W-:Y:S02]  /*f0b0*/  LEA.HI R0, R45.reuse, R45, RZ, 0x1 ;  /* 0x0000002d2d007211 */ /* 0x040fe400078f08ff */
[----:B-----5:R-:W-:Y:S02]  /*f0c0*/  LOP3.LUT R20, R24, 0xff, RZ, 0xc0, !PT ;  /* 0x000000ff18147812 */ /* 0x020fe400078ec0ff */
[----:B------:R-:W-:Y:S02]  /*f0d0*/  LOP3.LUT R36, R0, 0xfffffffe, RZ, 0xc0, !PT ;  /* 0xfffffffe00247812 */ /* 0x000fe400078ec0ff */
[----:B------:R-:W-:Y:S02]  /*f0e0*/  SHF.R.U32.HI R0, RZ, 0x8, R24 ;  /* 0x00000008ff007819 */ /* 0x000fe40000011618 */
[----:B---3--:R-:W-:Y:S01]  /*f0f0*/  SHF.R.U32.HI R37, RZ, 0x8, R25 ;  /* 0x00000008ff257819 */ /* 0x008fe20000011619 */
[----:B------:R-:W-:Y:S01]  /*f100*/  IMAD.IADD R40, R45, 0x1, -R36 ;  /* 0x000000012d287824 */ /* 0x000fe200078e0a24 */
[----:B--2---:R-:W-:-:S02]  /*f110*/  LOP3.LUT R21, R0, 0xff, RZ, 0xc0, !PT ;  /* 0x000000ff00157812 */ /* 0x004fc400078ec0ff */
[----:B----4-:R-:W-:Y:S02]  /*f120*/  SHF.R.U32.HI R39, RZ, 0x8, R26 ;  /* 0x00000008ff277819 */ /* 0x010fe4000001161a */
        /* <DEDUP_REMOVED lines=15> */
[----:B------:R-:W-:Y:S02]  /*f220*/  PRMT R49, R39, 0x7604, R38 ;  /* 0x0000760427317816 */ /* 0x000fe40000000026 */
        /* <DEDUP_REMOVED lines=12> */
[----:B------:R-:W-:Y:S02]  /*f2f0*/  LOP3.LUT R20, R5, 0xff, RZ, 0xc0, !PT ;  /* 0x000000ff05147812 */ /* 0x000fe400078ec0ff */
[----:B------:R-:W-:Y:S02]  /*f300*/  SHF.R.U32.HI R52, RZ, 0x8, R7 ;  /* 0x00000008ff347819 */ /* 0x000fe40000011607 */
[----:B------:R-:W-:Y:S02]  /*f310*/  PRMT R20, R21, 0x7604, R20 ;  /* 0x0000760415147816 */ /* 0x000fe40000000014 */
[----:B------:R-:W-:Y:S02]  /*f320*/  SHF.R.U32.HI R21, RZ, 0x10, R25 ;  /* 0x00000010ff157819 */ /* 0x000fe40000011619 */
[----:B------:R-:W-:Y:S02]  /*f330*/  SHF.R.U32.HI R50, RZ, 0x8, R6 ;  /* 0x00000008ff327819 */ /* 0x000fe40000011606 */
[----:B------:R-:W-:Y:S01]  /*f340*/  LOP3.LUT R51, R7, 0xff, RZ, 0xc0, !PT ;  /* 0x000000ff07337812 */ /* 0x000fe200078ec0ff */
[----:B------:R-:W-:Y:S01]  /*f350*/  IMAD.U32 R21, R21, 0x10000, RZ ;  /* 0x0001000015157824 */ /* 0x000fe200078e00ff */
[----:B------:R-:W-:-:S02]  /*f360*/  LOP3.LUT R52, R52, 0xff, RZ, 0xc0, !PT ;  /* 0x000000ff34347812 */ /* 0x000fc400078ec0ff */
[----:B------:R-:W-:Y:S02]  /*f370*/  SHF.R.U32.HI R55, RZ, 0x10, R5 ;  /* 0x00000010ff377819 */ /* 0x000fe40000011605 */
[----:B------:R-:W-:Y:S02]  /*f380*/  LOP3.LUT R47, R6, 0xff, RZ, 0xc0, !PT ;  /* 0x000000ff062f7812 */ /* 0x000fe400078ec0ff */
[----:B------:R-:W-:Y:S01]  /*f390*/  LOP3.LUT R50, R50, 0xff, RZ, 0xc0, !PT ;  /* 0x000000ff32327812 */ /* 0x000fe200078ec0ff */
[----:B------:R-:W-:Y:S01]  /*f3a0*/  IMAD.U32 R55, R55, 0x10000, RZ ;  /* 0x0001000037377824 */ /* 0x000fe200078e00ff */
[----:B------:R-:W-:Y:S02]  /*f3b0*/  PRMT R52, R52, 0x7604, R51 ;  /* 0x0000760434347816 */ /* 0x000fe40000000033 */
[----:B------:R-:W-:Y:S02]  /*f3c0*/  SHF.R.U32.HI R51, RZ, 0x10, R27 ;  /* 0x00000010ff337819 */ /* 0x000fe4000001161b */
[----:B------:R-:W-:-:S02]  /*f3d0*/  PRMT R57, R50, 0x7604, R47 ;  /* 0x0000760432397816 */ /* 0x000fc4000000002f */
        /* <DEDUP_REMOVED lines=14> */
[----:B------:R-:W-:Y:S02]  /*f4c0*/  F2FP.F16.E4M3.UNPACK_B R57, R56 ;  /* 0x00000038ff39723e */ /* 0x000fe400020006ff */
[----:B0-----:R-:W-:Y:S02]  /*f4d0*/  F2FP.F16.E4M3.UNPACK_B R26, R41 ;  /* 0x00000029ff1a723e */ /* 0x001fe400020006ff */
[----:B------:R-:W-:Y:S02]  /*f4e0*/  F2FP.F16.E4M3.UNPACK_B R27, R54 ;  /* 0x00000036ff1b723e */ /* 0x000fe400020006ff */
[----:B------:R-:W-:Y:S01]  /*f4f0*/  LOP3.LUT R21, R21, 0xff000000, R24, 0xf8, !PT ;  /* 0xff00000015157812 */ /* 0x000fe200078ef818 */
[--C-:B------:R-:W-:Y:S01]  /*f500*/  HADD2.F32 R6, -RZ, R26.reuse.H0_H0 ;  /* 0x2000001aff067230 */ /* 0x100fe20000004100 */
[----:B------:R-:W-:Y:S01]  /*f510*/  LOP3.LUT R59, R52, 0xff0000, R59, 0xf8, !PT ;  /* 0x00ff0000343b7812 */ /* 0x000fe200078ef83b */
[----:B------:R-:W-:Y:S01]  /*f520*/  HADD2.F32 R26, -RZ, R26.H1_H1 ;  /* 0x3000001aff1a7230 */ /* 0x000fe20000004100 */
[----:B------:R-:W-:-:S02]  /*f530*/  F2FP.F16.E4M3.UNPACK_B R45, R40 ;  /* 0x00000028ff2d723e */ /* 0x000fc400020006ff */
[----:B------:R-:W-:Y:S02]  /*f540*/  F2FP.F16.E4M3.UNPACK_B R52, R40.H1 ;  /* 0x00000028ff34723e */ /* 0x000fe400030006ff */
[--C-:B------:R-:W-:Y:S02]  /*f550*/  LOP3.LUT R53, R53, 0xff0000, R4.reuse, 0xf8, !PT ;  /* 0x00ff000035357812 */ /* 0x100fe400078ef804 */
[----:B------:R-:W-:Y:S02]  /*f560*/  F2FP.F16.E4M3.UNPACK_B R41, R41.H1 ;  /* 0x00000029ff29723e */ /* 0x000fe400030006ff */
[----:B------:R-:W-:Y:S02]  /*f570*/  F2FP.F16.E4M3.UNPACK_B R56, R56.H1 ;  /* 0x00000038ff38723e */ /* 0x000fe400030006ff */
[----:B------:R-:W-:Y:S02]  /*f580*/  F2FP.F16.E4M3.UNPACK_B R54, R54.H1 ;  /* 0x00000036ff36723e */ /* 0x000fe400030006ff */
[----:B------:R-:W-:-:S02]  /*f590*/  LOP3.LUT R46, R53, 0xff000000, R4, 0xf8, !PT ;  /* 0xff000000352e7812 */ /* 0x000fc400078ef804 */
[-C--:B------:R-:W-:Y:S02]  /*f5a0*/  F2FP.F16.E4M3.UNPACK_B R51, R43.reuse ;  /* 0x0000002bff33723e */ /* 0x080fe400020006ff */
[----:B------:R-:W-:Y:S01]  /*f5b0*/  F2FP.F16.E4M3.UNPACK_B R53, R43.H1 ;  /* 0x0000002bff35723e */ /* 0x000fe200030006ff */
[----:B------:R-:W-:Y:S01]  /*f5c0*/  HADD2.F32 R43, -RZ, R56.H0_H0 ;  /* 0x20000038ff2b7230 */ /* 0x000fe20000004100 */
[----:B------:R-:W-:Y:S02]  /*f5d0*/  LOP3.LUT R59, R59, 0xff000000, R7, 0xf8, !PT ;  /* 0xff0000003b3b7812 */ /* 0x000fe400078ef807 */
[----:B------:R-:W-:Y:S02]  /*f5e0*/  F2FP.F16.E4M3.UNPACK_B R7, R42 ;  /* 0x0000002aff07723e */ /* 0x000fe400020006ff */
[-C--:B------:R-:W-:Y:S02]  /*f5f0*/  F2FP.F16.E4M3.UNPACK_B R60, R59.reuse ;  /* 0x0000003bff3c723e */ /* 0x080fe400020006ff */
[----:B------:R-:W-:-:S02]  /*f600*/  F2FP.F16.E4M3.UNPACK_B R59, R59.H1 ;  /* 0x0000003bff3b723e */ /* 0x000fc400030006ff */
[----:B------:R-:W-:Y:S01]  /*f610*/  F2FP.F16.E4M3.UNPACK_B R42, R42.H1 ;  /* 0x0000002aff2a723e */ /* 0x000fe200030006ff */
[----:B------:R-:W0:Y:S02]  /*f620*/  LDS.128 R36, [R68+0x18400] ;  /* 0x0184000044247984 */ /* 0x000e240000000c00 */
[-C--:B0-----:R-:W-:Y:S02]  /*f630*/  F2FP.F16.E4M3.UNPACK_B R24, R37.reuse ;  /* 0x00000025ff18723e */ /* 0x081fe400020006ff */
[----:B------:R-:W-:Y:S02]  /*f640*/  F2FP.F16.E4M3.UNPACK_B R47, R37.H1 ;  /* 0x00000025ff2f723e */ /* 0x000fe400030006ff */
[-C--:B------:R-:W-:Y:S01]  /*f650*/  F2FP.F16.E4M3.UNPACK_B R48, R39.reuse ;  /* 0x00000027ff30723e */ /* 0x080fe200020006ff */
[----:B------:R-:W-:Y:S01]  /*f660*/  HADD2.F32 R25, -RZ, R24.H0_H0 ;  /* 0x20000018ff197230 */ /* 0x000fe20000004100 */
[----:B------:R-:W-:Y:S01]  /*f670*/  F2FP.F16.E4M3.UNPACK_B R50, R39.H1 ;  /* 0x00000027ff32723e */ /* 0x000fe200030006ff */
[--C-:B------:R-:W-:Y:S01]  /*f680*/  HADD2.F32 R39, -RZ, R57.reuse.H0_H0 ;  /* 0x20000039ff277230 */ /* 0x100fe20000004100 */
[-C--:B------:R-:W-:Y:S01]  /*f690*/  F2FP.F16.E4M3.UNPACK_B R37, R36.reuse ;  /* 0x00000024ff25723e */ /* 0x080fe200020006ff */
[----:B------:R-:W-:Y:S01]  /*f6a0*/  HADD2.F32 R57, -RZ, R57.H1_H1 ;  /* 0x30000039ff397230 */ /* 0x000fe20000004100 */
[----:B------:R-:W-:Y:S01]  /*f6b0*/  F2FP.F16.E4M3.UNPACK_B R49, R36.H1 ;  /* 0x00000024ff31723e */ /* 0x000fe200030006ff */
[----:B------:R-:W-:-:S02]  /*f6c0*/  HADD2.F32 R36, -RZ, R27.H0_H0 ;  /* 0x2000001bff247230 */ /* 0x000fc40000004100 */
[----:B------:R-:W-:Y:S01]  /*f6d0*/  FMUL.FTZ R40, R6, R39 ;  /* 0x0000002706287220 */ /* 0x000fe20000410000 */
[----:B------:R-:W-:Y:S02]  /*f6e0*/  HADD2.F32 R24, -RZ, R24.H1_H1 ;  /* 0x30000018ff187230 */ /* 0x000fe40000004100 */
[----:B------:R-:W-:Y:S01]  /*f6f0*/  FMUL.FTZ R61, R26, R57 ;  /* 0x000000391a3d7220 */ /* 0x000fe20000410000 */
[----:B------:R-:W-:Y:S01]  /*f700*/  F2FP.F16.E4M3.UNPACK_B R4, R38 ;  /* 0x00000026ff04723e */ /* 0x000fe200020006ff */
[-C--:B------:R-:W-:Y:S01]  /*f710*/  FMUL.FTZ R58, R6, R36.reuse ;  /* 0x00000024063a7220 */ /* 0x080fe20000410000 */
[C---:B------:R-:W-:Y:S01]  /*f720*/  FFMA.FTZ R6, R25.reuse, R36, -R40 ;  /* 0x0000002419067223 */ /* 0x040fe20000010828 */
[----:B------:R-:W-:Y:S01]  /*f730*/  HADD2.F32 R40, -RZ, R54.H0_H0 ;  /* 0x20000036ff287230 */ /* 0x000fe20000004100 */
[----:B------:R-:W-:Y:S01]  /*f740*/  F2FP.F16.E4M3.UNPACK_B R38, R38.H1 ;  /* 0x00000026ff26723e */ /* 0x000fe200030006ff */
[----:B------:R-:W-:Y:S01]  /*f750*/  FFMA.FTZ R25, R25, R39, R58 ;  /* 0x0000002719197223 */ /* 0x000fe2000001003a */
[----:B------:R-:W-:-:S02]  /*f760*/  HADD2.F32 R39, -RZ, R27.H1_H1 ;  /* 0x3000001bff277230 */ /* 0x000fc40000004100 */
[----:B------:R-:W-:Y:S02]  /*f770*/  HADD2.F32 R27, -RZ, R41.H0_H0 ;  /* 0x20000029ff1b7230 */ /* 0x000fe40000004100 */
[----:B------:R-:W-:Y:S02]  /*f780*/  HADD2.F32 R36, -RZ, R47.H0_H0 ;  /* 0x2000002fff247230 */ /* 0x000fe40000004100 */
[----:B------:R-:W-:Y:S01]  /*f790*/  FMUL.FTZ R26, R26, R39 ;  /* 0x000000271a1a7220 */ /* 0x000fe20000410000 */
[----:B------:R-:W-:Y:S02]  /*f7a0*/  HADD2.F32 R54, -RZ, R54.H1_H1 ;  /* 0x30000036ff367230 */ /* 0x000fe40000004100 */
[C---:B------:R-:W-:Y:S01]  /*f7b0*/  FMUL.FTZ R63, R27.reuse, R43 ;  /* 0x0000002b1b3f7220 */ /* 0x040fe20000410000 */
[-C--:B------:R-:W-:Y:S01]  /*f7c0*/  FMUL.FTZ R58, R27, R40.reuse ;  /* 0x000000281b3a7220 */ /* 0x080fe20000410000 */
[C---:B------:R-:W-:Y:S01]  /*f7d0*/  FFMA.FTZ R27, R24.reuse, R39, -R61 ;  /* 0x00000027181b7223 */ /* 0x040fe2000001083d */
[----:B------:R-:W-:Y:S01]  /*f7e0*/  FFMA.FTZ R24, R24, R57, R26 ;  /* 0x0000003918187223 */ /* 0x000fe2000001001a */
[C---:B------:R-:W-:Y:S01]  /*f7f0*/  FFMA.FTZ R26, R36.reuse, R40, -R63 ;  /* 0x00000028241a7223 */ /* 0x040fe2000001083f */
[----:B------:R-:W-:Y:S01]  /*f800*/  FFMA.FTZ R36, R36, R43, R58 ;  /* 0x0000002b24247223 */ /* 0x000fe2000001003a */
[----:B------:R-:W-:Y:S01]  /*f810*/  HADD2.F32 R58, -RZ, R56.H1_H1 ;  /* 0x30000038ff3a7230 */ /* 0x000fe20000004100 */
[-C--:B------:R-:W-:Y:S01]  /*f820*/  F2FP.F16.E4M3.UNPACK_B R56, R55.reuse ;  /* 0x00000037ff38723e */ /* 0x080fe200020006ff */
        /* <DEDUP_REMOVED lines=15> */
[----:B------:R-:W-:Y:S02]  /*f920*/  HADD2.F32 R58, -RZ, R59.H0_H0 ;  /* 0x2000003bff3a7230 */ /* 0x000fe40000004100 */
[----:B------:R-:W-:Y:S01]  /*f930*/  FFMA.FTZ R40, R40, R61, R64 ;  /* 0x0000003d28287223 */ /* 0x000fe20000010040 */
[----:B------:R-:W-:Y:S01]  /*f940*/  HADD2.F32 R54, -RZ, R53.H0_H0 ;  /* 0x20000035ff367230 */ /* 0x000fe20000004100 */
[----:B------:R-:W-:Y:S01]  /*f950*/  F2FP.SATFINITE.E4M3.F32.PACK_AB_MERGE_C R36, R43, R36, RZ ;  /* 0x000000242b24723e */ /* 0x000fe200048070ff */
[----:B------:R-:W-:Y:S02]  /*f960*/  HADD2.F32 R57, -RZ, R55.H0_H0 ;  /* 0x20000037ff397230 */ /* 0x000fe40000004100 */
[----:B------:R-:W-:-:S02]  /*f970*/  HADD2.F32 R47, -RZ, R48.H1_H1 ;  /* 0x30000030ff2f7230 */ /* 0x000fc40000004100 */
[C---:B------:R-:W-:Y:S01]  /*f980*/  FMUL.FTZ R64, R54.reuse, R58 ;  /* 0x0000003a36407220 */ /* 0x040fe20000410000 */
[----:B------:R-:W-:Y:S02]  /*f990*/  HADD2.F32 R48, -RZ, R51.H1_H1 ;  /* 0x30000033ff307230 */ /* 0x000fe40000004100 */
[----:B------:R-:W-:Y:S01]  /*f9a0*/  FMUL.FTZ R63, R54, R57 ;  /* 0x00000039363f7220 */ /* 0x000fe20000410000 */
[----:B------:R-:W-:Y:S01]  /*f9b0*/  HADD2.F32 R51, -RZ, R50.H0_H0 ;  /* 0x20000032ff337230 */ /* 0x000fe20000004100 */
[----:B------:R-:W-:Y:S01]  /*f9c0*/  F2FP.SATFINITE.E4M3.F32.PACK_AB_MERGE_C R25, R24, R25, R36 ;  /* 0x000000191819723e */ /* 0x000fe20004807024 */
[----:B------:R-:W-:Y:S02]  /*f9d0*/  HADD2.F32 R56, -RZ, R56.H1_H1 ;  /* 0x30000038ff387230 */ /* 0x000fe40000004100 */
[C---:B------:R-:W-:Y:S01]  /*f9e0*/  FMUL.FTZ R62, R48.reuse, R60 ;  /* 0x0000003c303e7220 */ /* 0x040fe20000410000 */
[----:B------:R-:W-:Y:S02]  /*f9f0*/  HADD2.F32 R54, -RZ, R53.H1_H1 ;  /* 0x30000035ff367230 */ /* 0x000fe40000004100 */
[C---:B------:R-:W-:Y:S01]  /*fa00*/  FFMA.FTZ R64, R51.reuse, R57, -R64 ;  /* 0x0000003933407223 */ /* 0x040fe20000010840 */
[----:B------:R-:W-:Y:S01]  /*fa10*/  FFMA.FTZ R63, R51, R58, R63 ;  /* 0x0000003a333f7223 */ /* 0x000fe2000001003f */
        /* <DEDUP_REMOVED lines=8> */
[----:B------:R-:W-:Y:S02]  /*faa0*/  HADD2.F32 R59, -RZ, R58.H0_H0 ;  /* 0x2000003aff3b7230 */ /* 0x000fe40000004100 */
        /* <DEDUP_REMOVED lines=9> */
[----:B------:R-:W-:Y:S02]  /*fb40*/  HADD2.F32 R52, -RZ, R52.H1_H1 ;  /* 0x30000034ff347230 */ /* 0x000fe40000004100 */
[----:B------:R-:W-:Y:S01]  /*fb50*/  FFMA.FTZ R66, R51, R60, R67 ;  /* 0x0000003c33427223 */ /* 0x000fe20000010043 */
[----:B------:R-:W-:Y:S02]  /*fb60*/  HADD2.F32 R55, -RZ, R55.H1_H1 ;  /* 0x30000037ff377230 */ /* 0x000fe40000004100 */
[C---:B------:R-:W-:Y:S01]  /*fb70*/  FFMA.FTZ R61, R50.reuse, R56, -R61 ;  /* 0x00000038323d7223 */ /* 0x040fe2000001083d */
[----:B------:R-:W-:Y:S01]  /*fb80*/  FFMA.FTZ R59, R50, R59, R54 ;  /* 0x0000003b323b7223 */ /* 0x000fe20000010036 */
        /* <DEDUP_REMOVED lines=19> */
[----:B------:R-:W-:Y:S01]  /*fcc0*/  HADD2.F32 R37, -RZ, R37.H1_H1 ;  /* 0x30000025ff257230 */ /* 0x000fe20000004100 */
[----:B------:R-:W-:Y:S01]  /*fcd0*/  F2FP.F16.E4M3.UNPACK_B R49, R5.H1 ;  /* 0x00000005ff31723e */ /* 0x000fe200030006ff */
[C---:B------:R-:W-:Y:S01]  /*fce0*/  FMUL.FTZ R58, R45.reuse, R54 ;  /* 0x000000362d3a7220 */ /* 0x040fe20000410000 */
[----:B------:R-:W-:Y:S01]  /*fcf0*/  F2FP.F16.E4M3.UNPACK_B R21, R20.H1 ;  /* 0x00000014ff15723e */ /* 0x000fe200030006ff */
        /* <DEDUP_REMOVED lines=12> */
[----:B------:R-:W-:Y:S01]  /*fdc0*/  F2FP.F16.E4M3.UNPACK_B R5, R5 ;  /* 0x00000005ff05723e */ /* 0x000fe200020006ff */
[----:B------:R-:W-:-:S02]  /*fdd0*/  HADD2.F32 R21, -RZ, R38.H0_H0 ;  /* 0x20000026ff157230 */ /* 0x000fc40000004100 */
[C---:B------:R-:W-:Y:S01]  /*fde0*/  FMUL.FTZ R45, R42.reuse, R49 ;  /* 0x000000312a2d7220 */ /* 0x040fe20000410000 */
[----:B------:R-:W-:Y:S02]  /*fdf0*/  HADD2.F32 R38, -RZ, R38.H1_H1 ;  /* 0x30000026ff267230 */ /* 0x000fe40000004100 */
[----:B------:R-:W-:Y:S01]  /*fe00*/  FMUL.FTZ R42, R42, R37 ;  /* 0x000000252a2a7220 */ /* 0x000fe20000410000 */
[----:B------:R-:W-:Y:S01]  /*fe10*/  F2FP.SATFINITE.E4M3.F32.PACK_AB_MERGE_C R59, R62, R59, RZ ;  /* 0x0000003b3e3b723e */ /* 0x000fe200048070ff */
[C---:B------:R-:W-:Y:S01]  /*fe20*/  FFMA.FTZ R54, R21.reuse, R46, -R54 ;  /* 0x0000002e15367223 */ /* 0x040fe20000010836 */
[----:B------:R-:W-:Y:S01]  /*fe30*/  FFMA.FTZ R58, R21, R50, R58 ;  /* 0x00000032153a7223 */ /* 0x000fe2000001003a */
[C---:B------:R-:W-:Y:S01]  /*fe40*/  FFMA.FTZ R55, R38.reuse, R37, -R45 ;  /* 0x0000002526377223 */ /* 0x040fe2000001082d */
[--C-:B------:R-:W-:Y:S02]  /*fe50*/  HADD2.F32 R21, -RZ, R20.reuse.H0_H0 ;  /* 0x20000014ff157230 */ /* 0x100fe40000004100 */
[----:B------:R-:W-:Y:S01]  /*fe60*/  FFMA.FTZ R57, R38, R49, R42 ;  /* 0x0000003126397223 */ /* 0x000fe2000001002a */
[----:B------:R-:W-:Y:S01]  /*fe70*/  HADD2.F32 R37, -RZ, R20.H1_H1 ;  /* 0x30000014ff257230 */ /* 0x000fe20000004100 */
[----:B------:R-:W-:Y:S01]  /*fe80*/  F2FP.SATFINITE.E4M3.F32.PACK_AB_MERGE_C R24, R53, R52, R59 ;  /* 0x000000343518723e */ /* 0x000fe2000480703b */
[----:B------:R-:W-:Y:S01]  /*fe90*/  HADD2.F32 R20, -RZ, R7.H0_H0 ;  /* 0x20000007ff147230 */ /* 0x000fe20000004100 */
[----:B------:R-:W-:Y:S01]  /*fea0*/  F2FP.SATFINITE.E4M3.F32.PACK_AB_MERGE_C R54, R55, R54, RZ ;  /* 0x000000363736723e */ /* 0x000fe200048070ff */
[----:B------:R-:W-:-:S02]  /*feb0*/  HADD2.F32 R38, -RZ, R5.H0_H0 ;  /* 0x20000005ff267230 */ /* 0x000fc40000004100 */
[----:B------:R-:W-:Y:S02]  /*fec0*/  HADD2.F32 R42, -RZ, R5.H1_H1 ;  /* 0x30000005ff2a7230 */ /* 0x000fe40000004100 */
[C---:B------:R-:W-:Y:S01]  /*fed0*/  FMUL.FTZ R45, R20.reuse, R21 ;  /* 0x00000015142d7220 */ /* 0x040fe20000410000 */
[----:B------:R-:W-:Y:S02]  /*fee0*/  HADD2.F32 R7, -RZ, R7.H1_H1 ;  /* 0x30000007ff077230 */ /* 0x000fe40000004100 */
[----:B------:R-:W-:Y:S01]  /*fef0*/  FMUL.FTZ R46, R20, R38 ;  /* 0x00000026142e7220 */ /* 0x000fe20000410000 */
[--C-:B------:R-:W-:Y:S02]  /*ff00*/  HADD2.F32 R5, -RZ, R4.reuse.H0_H0 ;  /* 0x20000004ff057230 */ /* 0x100fe40000004100 */
        /* <DEDUP_REMOVED lines=19> */
.L_x_5591:
[----:B------:R-:W-:Y:S05]  /*10040*/  BSYNC B1 ;  /* 0x0000000000017941 */ /* 0x000fea0003800000 */
.L_x_5590:
[----:B------:R-:W-:Y:S04]  /*10050*/  BSSY B1, `(.L_x_5592) ;  /* 0x0000101000017945 */ /* 0x000fe80003800000 */
[----:B------:R-:W-:Y:S05]  /*10060*/  @P1 BRA `(.L_x_5593) ;  /* 0x0000000c00fc1947 */ /* 0x000fea0003800000 */
[----:B------:R-:W4:Y:S01]  /*10070*/  LDL R61, [R1+0x38] ;  /* 0x00003800013d7983 */ /* 0x000f220000100800 */
[----:B0----5:R-:W-:Y:S02]  /*10080*/  SHF.R.U32.HI R0, RZ, 0x8, R28 ;  /* 0x00000008ff007819 */ /* 0x021fe4000001161c */
[----:B------:R-:W-:Y:S02]  /*10090*/  LOP3.LUT R5, R28, 0xff, RZ, 0xc0, !PT ;  /* 0x000000ff1c057812 */ /* 0x000fe400078ec0ff */
[----:B------:R-:W-:Y:S02]  /*100a0*/  LOP3.LUT R4, R0, 0xff, RZ, 0xc0, !PT ;  /* 0x000000ff00047812 */ /* 0x000fe400078ec0ff */
[----:B------:R-:W-:Y:S02]  /*100b0*/  LEA.HI R0, R3, R213, RZ, 0x1c ;  /* 0x000000d503007211 */ /* 0x000fe400078fe0ff */
[----:B---3--:R-:W-:Y:S02]  /*100c0*/  PRMT R37, R4, 0x7604, R5 ;  /* 0x0000760404257816 */ /* 0x008fe40000000005 */
[----:B------:R-:W-:-:S02]  /*100d0*/  SHF.R.S32.HI R5, RZ, 0x1f, R0 ;  /* 0x0000001fff057819 */ /* 0x000fc40000011400 */
[----:B------:R-:W-:Y:S02]  /*100e0*/  SHF.R.U32.HI R24, RZ, 0x8, R31 ;  /* 0x00000008ff187819 */ /* 0x000fe4000001161f */
[----:B------:R-:W-:Y:S01]  /*100f0*/  LEA.HI R4, R5, R0, RZ, 0x2 ;  /* 0x0000000005047211 */ /* 0x000fe200078f10ff */
[----:B------:R-:W-:Y:S01]  /*10100*/  IMAD.SHL.U32 R0, R0, 0x10, RZ ;  /* 0x0000001000007824 */ /* 0x000fe200078e00ff */
[----:B--2---:R-:W-:Y:S02]  /*10110*/  LOP3.LUT R21, R31, 0xff, RZ, 0xc0, !PT ;  /* 0x000000ff1f157812 */ /* 0x004fe400078ec0ff */
[----:B------:R-:W-:Y:S01]  /*10120*/  SHF.R.U32.HI R20, RZ, 0x8, R8 ;  /* 0x00000008ff147819 */ /* 0x000fe20000011608 */
[----:B------:R-:W-:Y:S01]  /*10130*/  IMAD.SHL.U32 R4, R4, 0x800, RZ ;  /* 0x0000080004047824 */ /* 0x000fe200078e00ff */
[----:B------:R-:W-:Y:S02]  /*10140*/  LOP3.LUT R5, R215, 0x30, R0, 0xf8, !PT ;  /* 0x00000030d7057812 */ /* 0x000fe400078ef800 */
[----:B------:R-:W-:-:S02]  /*10150*/  LOP3.LUT R0, R24, 0xff, RZ, 0xc0, !PT ;  /* 0x000000ff18007812 */ /* 0x000fc400078ec0ff */
[----:B------:R-:W-:Y:S02]  /*10160*/  SHF.R.U32.HI R6, RZ, 0x8, R29 ;  /* 0x00000008ff067819 */ /* 0x000fe4000001161d */
[----:B------:R-:W-:Y:S02]  /*10170*/  LOP3.LUT R25, R8, 0xff, RZ, 0xc0, !PT ;  /* 0x000000ff08197812 */ /* 0x000fe400078ec0ff */
[----:B------:R-:W-:Y:S02]  /*10180*/  LOP3.LUT R20, R20, 0xff, RZ, 0xc0, !PT ;  /* 0x000000ff14147812 */ /* 0x000fe400078ec0ff */
[----:B------:R-:W-:Y:S02]  /*10190*/  PRMT R41, R0, 0x7604, R21 ;  /* 0x0000760400297816 */ /* 0x000fe40000000015 */
[----:B------:R-:W-:Y:S02]  /*101a0*/  LOP3.LUT R5, R5, R216, RZ, 0x3c, !PT ;  /* 0x000000d805057212 */ /* 0x000fe400078e3cff */
[----:B------:R-:W-:-:S02]  /*101b0*/  LOP3.LUT R4, R4, 0xffffe000, RZ, 0xc0, !PT ;  /* 0xffffe00004047812 */ /* 0x000fc400078ec0ff */
[----:B------:R-:W-:Y:S02]  /*101c0*/  SHF.R.U32.HI R0, RZ, 0x8, R9 ;  /* 0x00000008ff007819 */ /* 0x000fe40000011609 */
[----:B------:R-:W-:Y:S02]  /*101d0*/  LOP3.LUT R7, R29, 0xff, RZ, 0xc0, !PT ;  /* 0x000000ff1d077812 */ /* 0x000fe400078ec0ff */
[----:B------:R-:W-:Y:S02]  /*101e0*/  LOP3.LUT R6, R6, 0xff, RZ, 0xc0, !PT ;  /* 0x000000ff06067812 */ /* 0x000fe400078ec0ff */
[----:B------:R-:W-:Y:S02]  /*101f0*/  PRMT R43, R20, 0x7604, R25 ;  /* 0x00007604142b7816 */ /* 0x000fe40000000019 */
[----:B------:R-:W-:Y:S02]  /*10200*/  IADD3 R21, R5, R217, R4 ;  /* 0x000000d905157210 */ /* 0x000fe40007ffe004 */
[----:B------:R-:W-:-:S02]  /*10210*/  LOP3.LUT R25, R9, 0xff, RZ, 0xc0, !PT ;  /* 0x000000ff09197812 */ /* 0x000fc400078ec0ff */
[----:B------:R-:W-:Y:S02]  /*10220*/  SHF.R.U32.HI R24, RZ, 0x8, R11 ;  /* 0x00000008ff187819 */ /* 0x000fe4000001160b */
[----:B------:R-:W-:Y:S02]  /*10230*/  LOP3.LUT R0, R0, 0xff, RZ, 0xc0, !PT ;  /* 0x000000ff00007812 */ /* 0x000fe400078ec0ff */
[----:B------:R-:W-:Y:S02]  /*10240*/  SHF.R.U32.HI R20, RZ, 0x8, R10 ;  /* 0x00000008ff147819 */ /* 0x000fe4000001160a */
[----:B------:R-:W-:Y:S02]  /*10250*/  PRMT R36, R6, 0x7604, R7 ;  /* 0x0000760406247816 */ /* 0x000fe40000000007 */
[----:B------:R-:W-:Y:S02]  /*10260*/  SHF.R.U32.HI R6, RZ, 0x8, R30 ;  /* 0x00000008ff067819 */ /* 0x000fe4000001161e */
[----:B------:R-:W-:-:S02]  /*10270*/  LOP3.LUT R27, R10, 0xff, RZ, 0xc0, !PT ;  /* 0x000000ff0a1b7812 */ /* 0x000fc400078ec0ff */
[----:B------:R-:W-:Y:S02]  /*10280*/  LOP3.LUT R24, R24, 0xff, RZ, 0xc0, !PT ;  /* 0x000000ff18187812 */ /* 0x000fe400078ec0ff */
[----:B------:R-:W-:Y:S01]  /*10290*/  PRMT R45, R0, 0x7604, R25 ;  /* 0x00007604002d7816 */ /* 0x000fe20000000019 */
[----:B------:R-:W-:Y:S01]  /*102a0*/  IMAD.IADD R0, R16, 0x1, R21 ;  /* 0x0000000110007824 */ /* 0x000fe200078e0215 */
[----:B------:R-:W-:Y:S02]  /*102b0*/  LOP3.LUT R20, R20, 0xff, RZ, 0xc0, !PT ;  /* 0x000000ff14147812 */ /* 0x000fe400078ec0ff */
[----:B------:R-:W-:Y:S02]  /*102c0*/  LOP3.LUT R49, R11, 0xff, RZ, 0xc0, !PT ;  /* 0x000000ff0b317812 */ /* 0x000fe400078ec0ff */
[----:B------:R-:W-:Y:S02]  /*102d0*/  LOP3.LUT R7, R30, 0xff, RZ, 0xc0, !PT ;  /* 0x000000ff1e077812 */ /* 0x000fe400078ec0ff */
[----:B------:R-:W-:-:S02]  /*102e0*/  LOP3.LUT R6, R6, 0xff, RZ, 0xc0, !PT ;  /* 0x000000ff06067812 */ /* 0x000fc400078ec0ff */
[----:B------:R-:W-:Y:S02]  /*102f0*/  PRMT R47, R20, 0x7604, R27 ;  /* 0x00007604142f7816 */ /* 0x000fe4000000001b */
[----:B------:R-:W-:Y:S02]  /*10300*/  PRMT R51, R24, 0x7604, R49 ;  /* 0x0000760418337816 */ /* 0x000fe40000000031 */
[----:B------:R-:W0:Y:S01]  /*10310*/  LDS.128 R24, [R0+0x18400] ;  /* 0x0184000000187984 */ /* 0x000e220000000c00 */
[----:B----4-:R-:W-:Y:S02]  /*10320*/  PRMT R39, R6, 0x7604, R7 ;  /* 0x0000760406277816 */ /* 0x010fe40000000007 */
[----:B------:R-:W-:Y:S02]  /*10330*/  SHF.R.U32.HI R21, RZ, 0x10, R29 ;  /* 0x00000010ff157819 */ /* 0x000fe4000001161d */
        /* <DEDUP_REMOVED lines=10> */
[----:B------:R-:W-:Y:S02]  /*103e0*/  PRMT R41, R40, 0x7054, R41 ;  /* 0x0000705428297816 */ /* 0x000fe40000000029 */
[----:B------:R-:W-:Y:S02]  /*103f0*/  SHF.R.U32.HI R38, RZ, 0x10, R10 ;  /* 0x00000010ff267819 */ /* 0x000fe4000001160a */
[----:B------:R-:W-:Y:S02]  /*10400*/  SHF.R.U32.HI R40, RZ, 0x10, R11 ;  /* 0x00000010ff287819 */ /* 0x000fe4000001160b */
[----:B------:R-:W-:-:S02]  /*10410*/  LOP3.LUT R36, R36, 0xff, RZ, 0xc0, !PT ;  /* 0x000000ff24247812 */ /* 0x000fc400078ec0ff */
[----:B------:R-:W-:Y:S02]  /*10420*/  PRMT R37, R20, 0x7054, R37 ;  /* 0x0000705414257816 */ /* 0x000fe40000000025 */
[----:B------:R-:W-:Y:S02]  /*10430*/  SHF.R.U32.HI R20, RZ, 0x10, R8 ;  /* 0x00000010ff147819 */ /* 0x000fe40000011608 */
[----:B------:R-:W-:Y:S02]  /*10440*/  LOP3.LUT R38, R38, 0xff, RZ, 0xc0, !PT ;  /* 0x000000ff26267812 */ /* 0x000fe400078ec0ff */
[----:B------:R-:W-:Y:S02]  /*10450*/  LOP3.LUT R40, R40, 0xff, RZ, 0xc0, !PT ;  /* 0x000000ff28287812 */ /* 0x000fe400078ec0ff */
[----:B------:R-:W-:Y:S02]  /*10460*/  PRMT R45, R36, 0x7054, R45 ;  /* 0x00007054242d7816 */ /* 0x000fe4000000002d */
[----:B------:R-:W-:-:S02]  /*10470*/  LOP3.LUT R20, R20, 0xff, RZ, 0xc0, !PT ;  /* 0x000000ff14147812 */ /* 0x000fc400078ec0ff */
[----:B------:R-:W-:Y:S02]  /*10480*/  PRMT R49, R38, 0x7054, R47 ;  /* 0x0000705426317816 */ /* 0x000fe4000000002f */
[----:B------:R-:W-:Y:S02]  /*10490*/  PRMT R51, R40, 0x7054, R51 ;  /* 0x0000705428337816 */ /* 0x000fe40000000033 */
[----:B------:R-:W-:Y:S02]  /*104a0*/  LOP3.LUT R47, R45, 0xff000000, R9, 0xf8, !PT ;  /* 0xff0000002d2f7812 */ /* 0x000fe400078ef809 */
[----:B------:R-:W-:Y:S02]  /*104b0*/  LOP3.LUT R21, R21, 0xff000000, R29, 0xf8, !PT ;  /* 0xff00000015157812 */ /* 0x000fe400078ef81d */
[----:B------:R-:W-:Y:S02]  /*104c0*/  PRMT R43, R20, 0x7054, R43 ;  /* 0x00007054142b7816 */ /* 0x000fe4000000002b */
[----:B------:R-:W-:-:S02]  /*104d0*/  LOP3.LUT R51, R51, 0xff000000, R11, 0xf8, !PT ;  /* 0xff00000033337812 */ /* 0x000fc400078ef80b */
[----:B------:R-:W-:Y:S02]  /*104e0*/  LOP3.LUT R20, R39, 0xff000000, R30, 0xf8, !PT ;  /* 0xff00000027147812 */ /* 0x000fe400078ef81e */
[----:B------:R-:W-:Y:S02]  /*104f0*/  F2FP.F16.E4M3.UNPACK_B R48, R47 ;  /* 0x0000002fff30723e */ /* 0x000fe400020006ff */
[----:B0-----:R-:W-:Y:S02]  /*10500*/  F2FP.F16.E4M3.UNPACK_B R11, R25 ;  /* 0x00000019ff0b723e */ /* 0x001fe400020006ff */
[----:B------:R-:W-:Y:S01]  /*10510*/  LOP3.LUT R36, R37, 0xff000000, R28, 0xf8, !PT ;  /* 0xff00000025247812 */ /* 0x000fe200078ef81c */
[--C-:B------:R-:W-:Y:S01]  /*10520*/  HADD2.F32 R50, -RZ, R48.reuse.H0_H0 ;  /* 0x20000030ff327230 */ /* 0x100fe20000004100 */
[----:B------:R-:W-:Y:S01]  /*10530*/  F2FP.F16.E4M3.UNPACK_B R30, R21 ;  /* 0x00000015ff1e723e */ /* 0x000fe200020006ff */
[----:B------:R-:W-:Y:S01]  /*10540*/  HADD2.F32 R48, -RZ, R48.H1_H1 ;  /* 0x30000030ff307230 */ /* 0x000fe20000004100 */
[----:B------:R-:W-:-:S02]  /*10550*/  LOP3.LUT R37, R43, 0xff000000, R8, 0xf8, !PT ;  /* 0xff0000002b257812 */ /* 0x000fc400078ef808 */
[----:B------:R-:W-:Y:S01]  /*10560*/  LOP3.LUT R8, R49, 0xff000000, R10, 0xf8, !PT ;  /* 0xff00000031087812 */ /* 0x000fe200078ef80a */
[--C-:B------:R-:W-:Y:S01]  /*10570*/  HADD2.F32 R40, -RZ, R30.reuse.H0_H0 ;  /* 0x2000001eff287230 */ /* 0x100fe20000004100 */
[----:B------:R-:W-:Y:S01]  /*10580*/  LOP3.LUT R46, R41, 0xff000000, R31, 0xf8, !PT ;  /* 0xff000000292e7812 */ /* 0x000fe200078ef81f */
[----:B------:R-:W-:Y:S01]  /*10590*/  HADD2.F32 R30, -RZ, R30.H1_H1 ;  /* 0x3000001eff1e7230 */ /* 0x000fe20000004100 */
[-C--:B------:R-:W-:Y:S02]  /*105a0*/  F2FP.F16.E4M3.UNPACK_B R31, R24.reuse ;  /* 0x00000018ff1f723e */ /* 0x080fe400020006ff */
[----:B------:R-:W-:Y:S02]  /*105b0*/  F2FP.F16.E4M3.UNPACK_B R43, R24.H1 ;  /* 0x00000018ff2b723e */ /* 0x000fe400030006ff */
[-C--:B------:R-:W-:Y:S02]  /*105c0*/  F2FP.F16.E4M3.UNPACK_B R42, R27.reuse ;  /* 0x0000001bff2a723e */ /* 0x080fe400020006ff */
[----:B------:R-:W-:-:S02]  /*105d0*/  F2FP.F16.E4M3.UNPACK_B R45, R27.H1 ;  /* 0x0000001bff2d723e */ /* 0x000fc400030006ff */
[----:B------:R-:W-:Y:S02]  /*105e0*/  F2FP.F16.E4M3.UNPACK_B R25, R25.H1 ;  /* 0x00000019ff19723e */ /* 0x000fe400030006ff */
[----:B------:R-:W-:-:S05]  /*105f0*/  F2FP.F16.E4M3.UNPACK_B R47, R47.H1 ;  /* 0x0000002fff2f723e */ /* 0x000fca00030006ff */
[----:B------:R-:W-:Y:S01]  /*10600*/  HADD2.F32 R49, -RZ, R47.H0_H0 ;  /* 0x2000002fff317230 */ /* 0x000fe20000004100 */
[----:B------:R-:W0:Y:S02]  /*10610*/  LDS.128 R4, [R61+0x18400] ;  /* 0x018400003d047984 */ /* 0x000e240000000c00 */
[-C--:B0-----:R-:W-:Y:S02]  /*10620*/  F2FP.F16.E4M3.UNPACK_B R10, R5.reuse ;  /* 0x00000005ff0a723e */ /* 0x081fe400020006ff */
[----:B------:R-:W-:Y:S01]  /*10630*/  F2FP.F16.E4M3.UNPACK_B R28, R5.H1 ;  /* 0x00000005ff1c723e */ /* 0x000fe200030006ff */
[--C-:B------:R-:W-:Y:S01]  /*10640*/  HADD2.F32 R5, -RZ, R11.reuse.H0_H0 ;  /* 0x2000000bff057230 */ /* 0x100fe20000004100 */
[-C--:B------:R-:W-:Y:S01]  /*10650*/  F2FP.F16.E4M3.UNPACK_B R38, R7.reuse ;  /* 0x00000007ff26723e */ /* 0x080fe200020006ff */
[----:B------:R-:W-:Y:S01]  /*10660*/  HADD2.F32 R9, -RZ, R10.H0_H0 ;  /* 0x2000000aff097230 */ /* 0x000fe20000004100 */
[----:B------:R-:W-:Y:S01]  /*10670*/  F2FP.F16.E4M3.UNPACK_B R41, R7.H1 ;  /* 0x00000007ff29723e */ /* 0x000fe200030006ff */
[----:B------:R-:W-:-:S02]  /*10680*/  HADD2.F32 R11, -RZ, R11.H1_H1 ;  /* 0x3000000bff0b7230 */ /* 0x000fc40000004100 */
[C---:B------:R-:W-:Y:S01]  /*10690*/  FMUL.FTZ R24, R5.reuse, R50 ;  /* 0x0000003205187220 */ /* 0x040fe20000410000 */
[----:B------:R-:W-:Y:S01]  /*106a0*/  FMUL.FTZ R27, R5, R40 ;  /* 0x00000028051b7220 */ /* 0x000fe20000410000 */
[----:B------:R-:W-:Y:S02]  /*106b0*/  F2FP.F16.E4M3.UNPACK_B R39, R4.H1 ;  /* 0x00000004ff27723e */ /* 0x000fe400030006ff */
[C---:B------:R-:W-:Y:S01]  /*106c0*/  FFMA.FTZ R5, R9.reuse, R40, -R24 ;  /* 0x0000002809057223 */ /* 0x040fe20000010818 */
[----:B------:R-:W-:Y:S01]  /*106d0*/  FFMA.FTZ R9, R9, R50, R27 ;  /* 0x0000003209097223 */ /* 0x000fe2000001001b */
[----:B------:R-:W-:Y:S01]  /*106e0*/  F2FP.F16.E4M3.UNPACK_B R27, R21.H1 ;  /* 0x00000015ff1b723e */ /* 0x000fe200030006ff */
[----:B------:R-:W-:Y:S02]  /*106f0*/  HADD2.F32 R24, -RZ, R10.H1_H1 ;  /* 0x3000000aff187230 */ /* 0x000fe40000004100 */
[----:B------:R-:W-:Y:S01]  /*10700*/  FMUL.FTZ R53, R11, R48 ;  /* 0x000000300b357220 */ /* 0x000fe20000410000 */
[----:B------:R-:W-:-:S02]  /*10710*/  HADD2.F32 R10, -RZ, R25.H0_H0 ;  /* 0x20000019ff0a7230 */ /* 0x000fc40000004100 */
[----:B------:R-:W-:Y:S01]  /*10720*/  FMUL.FTZ R11, R11, R30 ;  /* 0x0000001e0b0b7220 */ /* 0x000fe20000410000 */
[----:B------:R-:W-:Y:S01]  /*10730*/  HADD2.F32 R40, -RZ, R27.H0_H0 ;  /* 0x2000001bff287230 */ /* 0x000fe20000004100 */
[----:B------:R-:W-:Y:S01]  /*10740*/  F2FP.F16.E4M3.UNPACK_B R29, R4 ;  /* 0x00000004ff1d723e */ /* 0x000fe200020006ff */
[--C-:B------:R-:W-:Y:S02]  /*10750*/  HADD2.F32 R21, -RZ, R28.reuse.H0_H0 ;  /* 0x2000001cff157230 */ /* 0x100fe40000004100 */
[CC--:B------:R-:W-:Y:S01]  /*10760*/  FMUL.FTZ R50, R10.reuse, R49.reuse ;  /* 0x000000310a327220 */ /* 0x0c0fe20000410000 */
[----:B------:R-:W-:Y:S02]  /*10770*/  HADD2.F32 R25, -RZ, R25.H1_H1 ;  /* 0x30000019ff197230 */ /* 0x000fe40000004100 */
        /* <DEDUP_REMOVED lines=9> */
[----:B------:R-:W-:Y:S01]  /*10810*/  F2FP.F16.E4M3.UNPACK_B R4, R6 ;  /* 0x00000006ff04723e */ /* 0x000fe200020006ff */
[----:B------:R-:W-:-:S02]  /*10820*/  HADD2.F32 R40, -RZ, R27.H1_H1 ;  /* 0x3000001bff287230 */ /* 0x000fc40000004100 */
[CC--:B------:R-:W-:Y:S01]  /*10830*/  FMUL.FTZ R53, R25.reuse, R49.reuse ;  /* 0x0000003119357220 */ /* 0x0c0fe20000410000 */
[----:B------:R-:W-:Y:S01]  /*10840*/  HADD2.F32 R52, -RZ, R50.H0_H0 ;  /* 0x20000032ff347230 */ /* 0x000fe20000004100 */
[----:B------:R-:W-:Y:S01]  /*10850*/  F2FP.F16.E4M3.UNPACK_B R7, R6.H1 ;  /* 0x00000006ff07723e */ /* 0x000fe200030006ff */
[----:B------:R-:W-:Y:S02]  /*10860*/  HADD2.F32 R28, -RZ, R42.H0_H0 ;  /* 0x2000002aff1c7230 */ /* 0x000fe40000004100 */
[----:B------:R-:W-:Y:S01]  /*10870*/  FMUL.FTZ R54, R25, R40 ;  /* 0x0000002819367220 */ /* 0x000fe20000410000 */
[--C-:B------:R-:W-:Y:S01]  /*10880*/  HADD2.F32 R48, -RZ, R47.reuse.H0_H0 ;  /* 0x2000002fff307230 */ /* 0x100fe20000004100 */
[----:B------:R-:W-:Y:S01]  /*10890*/  F2FP.F16.E4M3.UNPACK_B R6, R26 ;  /* 0x0000001aff06723e */ /* 0x000fe200020006ff */
[--C-:B------:R-:W-:Y:S02]  /*108a0*/  HADD2.F32 R27, -RZ, R38.reuse.H0_H0 ;  /* 0x20000026ff1b7230 */ /* 0x100fe40000004100 */
[C---:B------:R-:W-:Y:S01]  /*108b0*/  FMUL.FTZ R56, R28.reuse, R52 ;  /* 0x000000341c387220 */ /* 0x040fe20000410000 */
[----:B------:R-:W-:Y:S01]  /*108c0*/  F2FP.F16.E4M3.UNPACK_B R26, R26.H1 ;  /* 0x0000001aff1a723e */ /* 0x000fe200030006ff */
[----:B------:R-:W-:Y:S01]  /*108d0*/  FMUL.FTZ R55, R28, R48 ;  /* 0x000000301c377220 */ /* 0x000fe20000410000 */
[C---:B------:R-:W-:Y:S01]  /*108e0*/  FFMA.FTZ R28, R30.reuse, R40, -R53 ;  /* 0x000000281e1c7223 */ /* 0x040fe20000010835 */
        /* <DEDUP_REMOVED lines=8> */
[----:B------:R-:W-:Y:S01]  /*10970*/  HADD2.F32 R38, -RZ, R42.H1_H1 ;  /* 0x3000002aff267230 */ /* 0x000fe20000004100 */
[----:B------:R-:W-:Y:S01]  /*10980*/  F2FP.SATFINITE.E4M3.F32.PACK_AB_MERGE_C R11, R28, R11, RZ ;  /* 0x0000000b1c0b723e */ /* 0x000fe200048070ff */
[----:B------:R-:W-:Y:S01]  /*10990*/  HADD2.F32 R55, -RZ, R48.H0_H0 ;  /* 0x20000030ff377230 */ /* 0x000fe20000004100 */
[----:B------:R-:W-:Y:S01]  /*109a0*/  F2FP.SATFINITE.E4M3.F32.PACK_AB_MERGE_C R21, R30, R21, RZ ;  /* 0x000000151e15723e */ /* 0x000fe200048070ff */
[----:B------:R-:W-:Y:S02]  /*109b0*/  HADD2.F32 R46, -RZ, R45.H0_H0 ;  /* 0x2000002dff2e7230 */ /* 0x000fe40000004100 */
[C---:B------:R-:W-:Y:S01]  /*109c0*/  FMUL.FTZ R57, R38.reuse, R53 ;  /* 0x0000003526397220 */ /* 0x040fe20000410000 */
[----:B------:R-:W-:Y:S02]  /*109d0*/  HADD2.F32 R51, -RZ, R47.H0_H0 ;  /* 0x2000002fff337230 */ /* 0x000fe40000004100 */
[----:B------:R-:W-:Y:S01]  /*109e0*/  FMUL.FTZ R50, R38, R49 ;  /* 0x0000003126327220 */ /* 0x000fe20000410000 */
[----:B------:R-:W-:-:S02]  /*109f0*/  HADD2.F32 R42, -RZ, R41.H0_H0 ;  /* 0x20000029ff2a7230 */ /* 0x000fc40000004100 */
[----:B------:R-:W-:Y:S01]  /*10a00*/  FMUL.FTZ R59, R46, R55 ;  /* 0x000000372e3b7220 */ /* 0x000fe20000410000 */
[----:B------:R-:W-:Y:S01]  /*10a10*/  FFMA.FTZ R38, R40, R49, -R57 ;  /* 0x0000003128267223 */ /* 0x000fe20000010839 */
[----:B------:R-:W-:Y:S01]  /*10a20*/  FMUL.FTZ R46, R46, R51 ;  /* 0x000000332e2e7220 */ /* 0x000fe20000410000 */
[----:B------:R-:W-:Y:S01]  /*10a30*/  FFMA.FTZ R40, R40, R53, R50 ;  /* 0x0000003528287223 */ /* 0x000fe20000010032 */
[----:B------:R-:W-:Y:S01]  /*10a40*/  HADD2.F32 R49, -RZ, R47.H1_H1 ;  /* 0x3000002fff317230 */ /* 0x000fe20000004100 */
[----:B------:R-:W-:Y:S01]  /*10a50*/  F2FP.F16.E4M3.UNPACK_B R50, R37.H1 ;  /* 0x00000025ff32723e */ /* 0x000fe200030006ff */
[C---:B------:R-:W-:Y:S01]  /*10a60*/  FFMA.FTZ R59, R42.reuse, R51, -R59 ;  /* 0x000000332a3b7223 */ /* 0x040fe2000001083b */
[----:B------:R-:W-:Y:S01]  /*10a70*/  FFMA.FTZ R55, R42, R55, R46 ;  /* 0x000000372a377223 */ /* 0x000fe2000001002e */
[----:B------:R-:W-:Y:S01]  /*10a80*/  F2FP.F16.E4M3.UNPACK_B R47, R36.H1 ;  /* 0x00000024ff2f723e */ /* 0x000fe200030006ff */
[----:B------:R-:W-:Y:S01]  /*10a90*/  HADD2.F32 R51, -RZ, R48.H1_H1 ;  /* 0x30000030ff337230 */ /* 0x000fe20000004100 */
[----:B------:R-:W-:Y:S01]  /*10aa0*/  F2FP.SATFINITE.E4M3.F32.PACK_AB_MERGE_C R5, R10, R5, R11 ;  /* 0x000000050a05723e */ /* 0x000fe2000480700b */
[----:B------:R-:W-:Y:S01]  /*10ab0*/  HADD2.F32 R46, -RZ, R45.H1_H1 ;  /* 0x3000002dff2e7230 */ /* 0x000fe20000004100 */
[----:B------:R-:W-:Y:S01]  /*10ac0*/  F2FP.SATFINITE.E4M3.F32.PACK_AB_MERGE_C R9, R24, R9, R21 ;  /* 0x000000091809723e */ /* 0x000fe20004807015 */
[----:B------:R-:W-:-:S02]  /*10ad0*/  HADD2.F32 R52, -RZ, R50.H0_H0 ;  /* 0x20000032ff347230 */ /* 0x000fc40000004100 */
[----:B------:R-:W-:Y:S02]  /*10ae0*/  HADD2.F32 R45, -RZ, R43.H0_H0 ;  /* 0x2000002bff2d7230 */ /* 0x000fe40000004100 */
        /* <DEDUP_REMOVED lines=18> */
[-C--:B------:R-:W-:Y:S01]  /*10c10*/  FMUL.FTZ R47, R43, R42.reuse ;  /* 0x0000002a2b2f7220 */ /* 0x080fe20000410000 */
[----:B------:R-:W-:Y:S01]  /*10c20*/  HADD2.F32 R37, -RZ, R31.H0_H0 ;  /* 0x2000001fff257230 */ /* 0x000fe20000004100 */
[----:B------:R-:W-:Y:S01]  /*10c30*/  F2FP.SATFINITE.E4M3.F32.PACK_AB_MERGE_C R55, R62, R55, RZ ;  /* 0x000000373e37723e */ /* 0x000fe200048070ff */
[C---:B------:R-:W-:Y:S01]  /*10c40*/  FFMA.FTZ R54, R39.reuse, R42, -R36 ;  /* 0x0000002a27367223 */ /* 0x040fe20000010824 */
[----:B------:R-:W-:Y:S01]  /*10c50*/  FFMA.FTZ R51, R39, R50, R47 ;  /* 0x0000003227337223 */ /* 0x000fe2000001002f */
[----:B------:R-:W-:Y:S01]  /*10c60*/  HADD2.F32 R43, -RZ, R45.H0_H0 ;  /* 0x2000002dff2b7230 */ /* 0x000fe20000004100 */
[----:B------:R-:W-:Y:S01]  /*10c70*/  F2FP.SATFINITE.E4M3.F32.PACK_AB_MERGE_C R11, R40, R27, R55 ;  /* 0x0000001b280b723e */ /* 0x000fe20004807037 */
[----:B------:R-:W-:-:S02]  /*10c80*/  HADD2.F32 R39, -RZ, R41.H0_H0 ;  /* 0x20000029ff277230 */ /* 0x000fc40000004100 */
[----:B------:R-:W-:Y:S02]  /*10c90*/  HADD2.F32 R46, -RZ, R45.H1_H1 ;  /* 0x3000002dff2e7230 */ /* 0x000fe40000004100 */
[C---:B------:R-:W-:Y:S01]  /*10ca0*/  FMUL.FTZ R47, R37.reuse, R43 ;  /* 0x0000002b252f7220 */ /* 0x040fe20000410000 */
[----:B------:R-:W-:Y:S02]  /*10cb0*/  HADD2.F32 R31, -RZ, R31.H1_H1 ;  /* 0x3000001fff1f7230 */ /* 0x000fe40000004100 */
[----:B------:R-:W-:Y:S01]  /*10cc0*/  FMUL.FTZ R45, R37, R39 ;  /* 0x00000027252d7220 */ /* 0x000fe20000410000 */
[----:B------:R-:W-:Y:S01]  /*10cd0*/  HADD2.F32 R36, -RZ, R29.H0_H0 ;  /* 0x2000001dff247230 */ /* 0x000fe20000004100 */
[----:B------:R-:W-:Y:S01]  /*10ce0*/  F2FP.F16.E4M3.UNPACK_B R37, R8.H1 ;  /* 0x00000008ff25723e */ /* 0x000fe200030006ff */
[----:B------:R-:W-:Y:S02]  /*10cf0*/  HADD2.F32 R42, -RZ, R41.H1_H1 ;  /* 0x30000029ff2a7230 */ /* 0x000fe40000004100 */
[----:B------:R-:W-:Y:S01]  /*10d00*/  FMUL.FTZ R48, R31, R46 ;  /* 0x0000002e1f307220 */ /* 0x000fe20000410000 */
[----:B------:R-:W-:-:S02]  /*10d10*/  HADD2.F32 R29, -RZ, R29.H1_H1 ;  /* 0x3000001dff1d7230 */ /* 0x000fc40000004100 */
[C---:B------:R-:W-:Y:S01]  /*10d20*/  FFMA.FTZ R47, R36.reuse, R39, -R47 ;  /* 0x00000027242f7223 */ /* 0x040fe2000001082f */
[----:B------:R-:W-:Y:S01]  /*10d30*/  FFMA.FTZ R45, R36, R43, R45 ;  /* 0x0000002b242d7223 */ /* 0x000fe2000001002d */
[----:B------:R-:W-:Y:S01]  /*10d40*/  F2FP.F16.E4M3.UNPACK_B R36, R20.H1 ;  /* 0x00000014ff24723e */ /* 0x000fe200030006ff */
[-C--:B------:R-:W-:Y:S01]  /*10d50*/  FMUL.FTZ R39, R31, R42.reuse ;  /* 0x0000002a1f277220 */ /* 0x080fe20000410000 */
[C---:B------:R-:W-:Y:S01]  /*10d60*/  FFMA.FTZ R50, R29.reuse, R42, -R48 ;  /* 0x0000002a1d327223 */ /* 0x040fe20000010830 */
[----:B------:R-:W-:Y:S01]  /*10d70*/  HADD2.F32 R48, -RZ, R37.H0_H0 ;  /* 0x20000025ff307230 */ /* 0x000fe20000004100 */
[----:B------:R-:W-:Y:S01]  /*10d80*/  F2FP.F16.E4M3.UNPACK_B R20, R20 ;  /* 0x00000014ff14723e */ /* 0x000fe200020006ff */
        /* <DEDUP_REMOVED lines=12> */
[----:B------:R-:W-:-:S02]  /*10e50*/  HADD2.F32 R7, -RZ, R7.H1_H1 ;  /* 0x30000007ff077230 */ /* 0x000fc40000004100 */
[CC--:B------:R-:W-:Y:S01]  /*10e60*/  FMUL.FTZ R42, R26.reuse, R37.reuse ;  /* 0x000000251a2a7220 */ /* 0x0c0fe20000410000 */
[----:B------:R-:W-:Y:S02]  /*10e70*/  HADD2.F32 R29, -RZ, R20.H1_H1 ;  /* 0x30000014ff1d7230 */ /* 0x000fe40000004100 */
[-C--:B------:R-:W-:Y:S01]  /*10e80*/  FMUL.FTZ R26, R26, R36.reuse ;  /* 0x000000241a1a7220 */ /* 0x080fe20000410000 */
[----:B------:R-:W-:Y:S02]  /*10e90*/  HADD2.F32 R31, -RZ, R8.H1_H1 ;  /* 0x30000008ff1f7230 */ /* 0x000fe40000004100 */
[C---:B------:R-:W-:Y:S01]  /*10ea0*/  FFMA.FTZ R41, R7.reuse, R36, -R42 ;  /* 0x0000002407297223 */ /* 0x040fe2000001082a */
[----:B------:R-:W-:Y:S01]  /*10eb0*/  FFMA.FTZ R43, R7, R37, R26 ;  /* 0x00000025072b7223 */ /* 0x000fe2000001001a */
[----:B------:R-:W-:Y:S02]  /*10ec0*/  HADD2.F32 R26, -RZ, R20.H0_H0 ;  /* 0x20000014ff1a7230 */ /* 0x000fe40000004100 */
[----:B------:R-:W-:Y:S01]  /*10ed0*/  HADD2.F32 R20, -RZ, R8.H0_H0 ;  /* 0x20000008ff147230 */ /* 0x000fe20000004100 */
[----:B------:R-:W-:Y:S01]  /*10ee0*/  F2FP.SATFINITE.E4M3.F32.PACK_AB_MERGE_C R41, R41, R56, RZ ;  /* 0x000000382929723e */ /* 0x000fe200048070ff */
[--C-:B------:R-:W-:Y:S01]  /*10ef0*/  HADD2.F32 R7, -RZ, R6.reuse.H0_H0 ;  /* 0x20000006ff077230 */ /* 0x100fe20000004100 */
[----:B------:R-:W-:Y:S01]  /*10f00*/  F2FP.SATFINITE.E4M3.F32.PACK_AB_MERGE_C R43, R43, R58, RZ ;  /* 0x0000003a2b2b723e */ /* 0x000fe200048070ff */
[----:B------:R-:W-:-:S02]  /*10f10*/  HADD2.F32 R8, -RZ, R6.H1_H1 ;  /* 0x30000006ff087230 */ /* 0x000fc40000004100 */
[--C-:B------:R-:W-:Y:S02]  /*10f20*/  HADD2.F32 R6, -RZ, R4.reuse.H0_H0 ;  /* 0x20000004ff067230 */ /* 0x100fe40000004100 */
[C---:B------:R-:W-:Y:S01]  /*10f30*/  FMUL.FTZ R37, R7.reuse, R20 ;  /* 0x0000001407257220 */ /* 0x040fe20000410000 */
[----:B------:R-:W-:Y:S02]  /*10f40*/  HADD2.F32 R4, -RZ, R4.H1_H1 ;  /* 0x30000004ff047230 */ /* 0x000fe40000004100 */
[-C--:B------:R-:W-:Y:S01]  /*10f50*/  FMUL.FTZ R7, R7, R26.reuse ;  /* 0x0000001a07077220 */ /* 0x080fe20000410000 */
        /* <DEDUP_REMOVED lines=13> */
[----:B------:R-:W-:Y:S01]  /*11030*/  F2FP.SATFINITE.E4M3.F32.PACK_AB_MERGE_C R10, R31, R20, R43 ;  /* 0x000000141f0a723e */ /* 0x000fe2000480702b */
[----:B------:R1:W-:Y:S04]  /*11040*/  STS.128 [R61+0x18400], R4 ;  /* 0x018400043d007388 */ /* 0x0003e80000000c00 */
[----:B------:R1:W-:Y:S02]  /*11050*/  STS.128 [R0+0x18400], R8 ;  /* 0x0184000800007388 */ /* 0x0003e40000000c00 */
.L_x_5593:
[----:B------:R-:W-:Y:S05]  /*11060*/  BSYNC B1 ;  /* 0x0000000000017941 */ /* 0x000fea0003800000 */
.L_x_5592:
[----:B------:R-:W-:Y:S05]  /*11070*/  @P2 BRA `(.L_x_5574) ;  /* 0x0000000c00dc2947 */ /* 0x000fea0003800000 */
[----:B------:R-:W3:Y:S01]  /*11080*/  LDL R47, [R1+0x34] ;  /* 0x00003400012f7983 */ /* 0x000ee20000100800 */
[----:B01---5:R-:W-:Y:S02]  /*11090*/  SHF.R.U32.HI R4, RZ, 0x8, R32 ;  /* 0x00000008ff047819 */ /* 0x023fe40000011620 */
[----:B------:R-:W-:Y:S02]  /*110a0*/  LOP3.LUT R0, R32, 0xff, RZ, 0xc0, !PT ;  /* 0x000000ff20007812 */ /* 0x000fe400078ec0ff */
[----:B------:R-:W-:Y:S02]  /*110b0*/  SHF.R.U32.HI R8, RZ, 0x8, R34 ;  /* 0x00000008ff087819 */ /* 0x000fe40000011622 */
[----:B------:R-:W-:Y:S02]  /*110c0*/  LOP3.LUT R5, R4, 0xff, RZ, 0xc0, !PT ;  /* 0x000000ff04057812 */ /* 0x000fe400078ec0ff */
[----:B------:R-:W-:Y:S02]  /*110d0*/  LEA.HI R3, R3, R214, RZ, 0x1c ;  /* 0x000000d603037211 */ /* 0x000fe400078fe0ff */
[----:B------:R-:W-:-:S02]  /*110e0*/  LOP3.LUT R4, R34, 0xff, RZ, 0xc0, !PT ;  /* 0x000000ff22047812 */ /* 0x000fc400078ec0ff */
[----:B------:R-:W-:Y:S02]  /*110f0*/  LOP3.LUT R9, R8, 0xff, RZ, 0xc0, !PT ;  /* 0x000000ff08097812 */ /* 0x000fe400078ec0ff */
[----:B--2---:R-:W-:Y:S02]  /*11100*/  PRMT R21, R5, 0x7604, R0 ;  /* 0x0000760405157816 */ /* 0x004fe40000000000 */
[----:B------:R-:W-:Y:S02]  /*11110*/  SHF.R.S32.HI R0, RZ, 0x1f, R3 ;  /* 0x0000001fff007819 */ /* 0x000fe40000011403 */
[----:B------:R-:W-:Y:S02]  /*11120*/  PRMT R25, R9, 0x7604, R4 ;  /* 0x0000760409197816 */ /* 0x000fe40000000004 */
[----:B------:R-:W-:Y:S01]  /*11130*/  LEA.HI R4, R0, R3, RZ, 0x2 ;  /* 0x0000000300047211 */ /* 0x000fe200078f10ff */
[----:B------:R-:W-:Y:S01]  /*11140*/  IMAD.SHL.U32 R0, R3, 0x10, RZ ;  /* 0x0000001003007824 */ /* 0x000fe200078e00ff */
[----:B------:R-:W-:-:S02]  /*11150*/  SHF.R.U32.HI R7, RZ, 0x8, R33 ;  /* 0x00000008ff077819 */ /* 0x000fc40000011621 */
[----:B------:R-:W-:Y:S01]  /*11160*/  LOP3.LUT R6, R33, 0xff, RZ, 0xc0, !PT ;  /* 0x000000ff21067812 */ /* 0x000fe200078ec0ff */
[----:B------:R-:W-:Y:S01]  /*11170*/  IMAD.SHL.U32 R4, R4, 0x800, RZ ;  /* 0x0000080004047824 */ /* 0x000fe200078e00ff */
[----:B------:R-:W-:Y:S02]  /*11180*/  LOP3.LUT R3, R215, 0x30, R0, 0xf8, !PT ;  /* 0x00000030d7037812 */ /* 0x000fe400078ef800 */
[----:B------:R-:W-:Y:S02]  /*11190*/  LOP3.LUT R7, R7, 0xff, RZ, 0xc0, !PT ;  /* 0x000000ff07077812 */ /* 0x000fe400078ec0ff */
[----:B------:R-:W-:Y:S02]  /*111a0*/  SHF.R.U32.HI R8, RZ, 0x8, R12 ;  /* 0x00000008ff087819 */ /* 0x000fe4000001160c */
[----:B------:R-:W-:Y:S02]  /*111b0*/  LOP3.LUT R3, R3, R216, RZ, 0x3c, !PT ;  /* 0x000000d803037212 */ /* 0x000fe400078e3cff */
[----:B------:R-:W-:-:S02]  /*111c0*/  LOP3.LUT R0, R4, 0xffffe000, RZ, 0xc0, !PT ;  /* 0xffffe00004007812 */ /* 0x000fc400078ec0ff */
[----:B------:R-:W-:Y:S02]  /*111d0*/  PRMT R20, R7, 0x7604, R6 ;  /* 0x0000760407147816 */ /* 0x000fe40000000006 */
[----:B------:R-:W-:Y:S02]  /*111e0*/  LOP3.LUT R7, R12, 0xff, RZ, 0xc0, !PT ;  /* 0x000000ff0c077812 */ /* 0x000fe400078ec0ff */
[----:B------:R-:W-:Y:S02]  /*111f0*/  LOP3.LUT R8, R8, 0xff, RZ, 0xc0, !PT ;  /* 0x000000ff08087812 */ /* 0x000fe400078ec0ff */
[----:B------:R-:W-:Y:S02]  /*11200*/  IADD3 R3, R3, R217, R0 ;  /* 0x000000d903037210 */ /* 0x000fe40007ffe000 */
[----:B------:R-:W-:Y:S02]  /*11210*/  PRMT R29, R8, 0x7604, R7 ;  /* 0x00007604081d7816 */ /* 0x000fe40000000007 */
[----:B------:R-:W-:Y:S01]  /*11220*/  SHF.R.U32.HI R6, RZ, 0x8, R35 ;  /* 0x00000008ff067819 */ /* 0x000fe20000011623 */
[----:B------:R-:W-:Y:S01]  /*11230*/  IMAD.IADD R0, R16, 0x1, R3 ;  /* 0x0000000110007824 */ /* 0x000fe200078e0203 */
        /* <DEDUP_REMOVED lines=10> */
[----:B------:R-:W-:Y:S02]  /*112e0*/  SHF.R.U32.HI R28, RZ, 0x8, R14 ;  /* 0x00000008ff1c7819 */ /* 0x000fe4000001160e */
[----:B------:R-:W-:Y:S02]  /*112f0*/  PRMT R30, R31, 0x7604, R30 ;  /* 0x000076041f1e7816 */ /* 0x000fe4000000001e */
[----:B------:R-:W-:Y:S02]  /*11300*/  PRMT R26, R3, 0x7604, R26 ;  /* 0x00007604031a7816 */ /* 0x000fe4000000001a */
[----:B------:R-:W-:-:S02]  /*11310*/  SHF.R.U32.HI R31, RZ, 0x10, R13 ;  /* 0x00000010ff1f7819 */ /* 0x000fc4000001160d */
[----:B------:R-:W-:Y:S02]  /*11320*/  SHF.R.U32.HI R3, RZ, 0x10, R33 ;  /* 0x00000010ff037819 */ /* 0x000fe40000011621 */
[----:B------:R-:W-:Y:S01]  /*11330*/  LOP3.LUT R27, R14, 0xff, RZ, 0xc0, !PT ;  /* 0x000000ff0e1b7812 */ /* 0x000fe200078ec0ff */
[----:B------:R-:W-:Y:S01]  /*11340*/  IMAD.U32 R31, R31, 0x10000, RZ ;  /* 0x000100001f1f7824 */ /* 0x000fe200078e00ff */
[----:B------:R-:W-:Y:S01]  /*11350*/  LOP3.LUT R28, R28, 0xff, RZ, 0xc0, !PT ;  /* 0x000000ff1c1c7812 */ /* 0x000fe200078ec0ff */
[----:B------:R-:W-:Y:S01]  /*11360*/  IMAD.U32 R3, R3, 0x10000, RZ ;  /* 0x0001000003037824 */ /* 0x000fe200078e00ff */
[----:B----4-:R-:W-:Y:S02]  /*11370*/  SHF.R.U32.HI R39, RZ, 0x10, R15 ;  /* 0x00000010ff277819 */ /* 0x010fe4000001160f */
[----:B---3--:R-:W-:Y:S02]  /*11380*/  PRMT R37, R28, 0x7604, R27 ;  /* 0x000076041c257816 */ /* 0x008fe4000000001b */
        /* <DEDUP_REMOVED lines=11> */
[----:B------:R-:W-:Y:S02]  /*11440*/  F2FP.F16.E4M3.UNPACK_B R40, R39 ;  /* 0x00000027ff28723e */ /* 0x000fe400020006ff */
[----:B0-----:R-:W-:Y:S02]  /*11450*/  F2FP.F16.E4M3.UNPACK_B R24, R9 ;  /* 0x00000009ff18723e */ /* 0x001fe400020006ff */
[----:B------:R-:W-:Y:S02]  /*11460*/  F2FP.F16.E4M3.UNPACK_B R34, R36 ;  /* 0x00000024ff22723e */ /* 0x000fe400020006ff */
[----:B------:R-:W-:Y:S01]  /*11470*/  LOP3.LUT R42, R41, 0xff000000, R15, 0xf8, !PT ;  /* 0xff000000292a7812 */ /* 0x000fe200078ef80f */
[--C-:B------:R-:W-:Y:S01]  /*11480*/  HADD2.F32 R41, -RZ, R40.reuse.H0_H0 ;  /* 0x20000028ff297230 */ /* 0x100fe20000004100 */
[----:B------:R-:W-:Y:S01]  /*11490*/  LOP3.LUT R33, R37, 0xff0000, R14, 0xf8, !PT ;  /* 0x00ff000025217812 */ /* 0x000fe200078ef80e */
[----:B------:R-:W-:Y:S01]  /*114a0*/  HADD2.F32 R40, -RZ, R40.H1_H1 ;  /* 0x30000028ff287230 */ /* 0x000fe20000004100 */
[----:B------:R-:W-:-:S02]  /*114b0*/  LOP3.LUT R21, R21, 0xff0000, R32, 0xf8, !PT ;  /* 0x00ff000015157812 */ /* 0x000fc400078ef820 */
[----:B------:R-:W-:Y:S01]  /*114c0*/  LOP3.LUT R37, R27, 0xff000000, R35, 0xf8, !PT ;  /* 0xff0000001b257812 */ /* 0x000fe200078ef823 */
[--C-:B------:R-:W-:Y:S01]  /*114d0*/  HADD2.F32 R35, -RZ, R34.reuse.H0_H0 ;  /* 0x20000022ff237230 */ /* 0x100fe20000004100 */
[----:B------:R-:W-:Y:S01]  /*114e0*/  LOP3.LUT R21, R21, 0xff000000, R32, 0xf8, !PT ;  /* 0xff00000015157812 */ /* 0x000fe200078ef820 */
[----:B------:R-:W-:Y:S01]  /*114f0*/  HADD2.F32 R34, -RZ, R34.H1_H1 ;  /* 0x30000022ff227230 */ /* 0x000fe20000004100 */
[----:B------:R-:W-:Y:S02]  /*11500*/  LOP3.LUT R29, R29, 0xff0000, R12, 0xf8, !PT ;  /* 0x00ff00001d1d7812 */ /* 0x000fe400078ef80c */
[----:B------:R-:W-:Y:S02]  /*11510*/  F2FP.F16.E4M3.UNPACK_B R25, R9.H1 ;  /* 0x00000009ff19723e */ /* 0x000fe400030006ff */
[-C--:B------:R-:W-:Y:S02]  /*11520*/  F2FP.F16.E4M3.UNPACK_B R31, R8.reuse ;  /* 0x00000008ff1f723e */ /* 0x080fe400020006ff */
[----:B------:R-:W-:-:S02]  /*11530*/  F2FP.F16.E4M3.UNPACK_B R32, R8.H1 ;  /* 0x00000008ff20723e */ /* 0x000fc400030006ff */
[----:B------:R-:W-:Y:S02]  /*11540*/  F2FP.F16.E4M3.UNPACK_B R39, R39.H1 ;  /* 0x00000027ff27723e */ /* 0x000fe400030006ff */
[----:B------:R-:W-:Y:S02]  /*11550*/  F2FP.F16.E4M3.UNPACK_B R36, R36.H1 ;  /* 0x00000024ff24723e */ /* 0x000fe400030006ff */
[----:B------:R-:W-:Y:S02]  /*11560*/  LOP3.LUT R38, R29, 0xff000000, R12, 0xf8, !PT ;  /* 0xff0000001d267812 */ /* 0x000fe400078ef80c */
[----:B------:R-:W-:Y:S02]  /*11570*/  LOP3.LUT R12, R33, 0xff000000, R14, 0xf8, !PT ;  /* 0xff000000210c7812 */ /* 0x000fe400078ef80e */
[-C--:B------:R-:W-:Y:S02]  /*11580*/  F2FP.F16.E4M3.UNPACK_B R30, R11.reuse ;  /* 0x0000000bff1e723e */ /* 0x080fe400020006ff */
[----:B------:R-:W-:Y:S01]  /*11590*/  F2FP.F16.E4M3.UNPACK_B R33, R11.H1 ;  /* 0x0000000bff21723e */ /* 0x000fe200030006ff */
[--C-:B------:R-:W-:Y:S01]  /*115a0*/  HADD2.F32 R11, -RZ, R36.reuse.H0_H0 ;  /* 0x20000024ff0b7230 */ /* 0x100fe20000004100 */
[----:B------:R-:W-:Y:S01]  /*115b0*/  F2FP.F16.E4M3.UNPACK_B R14, R10.H1 ;  /* 0x0000000aff0e723e */ /* 0x000fe200030006ff */
[----:B------:R-:W-:Y:S01]  /*115c0*/  HADD2.F32 R36, -RZ, R36.H1_H1 ;  /* 0x30000024ff247230 */ /* 0x000fe20000004100 */
[----:B------:R-:W0:Y:S02]  /*115d0*/  LDS.128 R4, [R47+0x18400] ;  /* 0x018400002f047984 */ /* 0x000e240000000c00 */
        /* <DEDUP_REMOVED lines=14> */
[-C--:B------:R-:W-:Y:S01]  /*116c0*/  F2FP.F16.E4M3.UNPACK_B R4, R6.reuse ;  /* 0x00000006ff04723e */ /* 0x080fe200020006ff */
[----:B------:R-:W-:Y:S01]  /*116d0*/  HADD2.F32 R35, -RZ, R39.H0_H0 ;  /* 0x20000027ff237230 */ /* 0x000fe20000004100 */
[----:B------:R-:W-:Y:S01]  /*116e0*/  F2FP.F16.E4M3.UNPACK_B R7, R6.H1 ;  /* 0x00000006ff07723e */ /* 0x000fe200030006ff */
[----:B------:R-:W-:Y:S01]  /*116f0*/  HADD2.F32 R8, -RZ, R25.H0_H0 ;  /* 0x20000019ff087230 */ /* 0x000fe20000004100 */
[----:B------:R-:W-:Y:S01]  /*11700*/  F2FP.F16.E4M3.UNPACK_B R6, R10 ;  /* 0x0000000aff06723e */ /* 0x000fe200020006ff */
[C---:B------:R-:W-:Y:S01]  /*11710*/  FMUL.FTZ R10, R24.reuse, R40 ;  /* 0x00000028180a7220 */ /* 0x040fe20000410000 */
[----:B------:R-:W-:Y:S01]  /*11720*/  FMUL.FTZ R41, R24, R34 ;  /* 0x0000002218297220 */ /* 0x000fe20000410000 */
[----:B------:R-:W-:-:S02]  /*11730*/  HADD2.F32 R20, -RZ, R15.H0_H0 ;  /* 0x2000000fff147230 */ /* 0x000fc40000004100 */
[C---:B------:R-:W-:Y:S01]  /*11740*/  FMUL.FTZ R43, R8.reuse, R35 ;  /* 0x00000023082b7220 */ /* 0x040fe20000410000 */
[-C--:B------:R-:W-:Y:S01]  /*11750*/  FMUL.FTZ R24, R8, R11.reuse ;  /* 0x0000000b08187220 */ /* 0x080fe20000410000 */
[C---:B------:R-:W-:Y:S01]  /*11760*/  FFMA.FTZ R8, R13.reuse, R34, -R10 ;  /* 0x000000220d087223 */ /* 0x040fe2000001080a */
[----:B------:R-:W-:Y:S01]  /*11770*/  FFMA.FTZ R10, R13, R40, R41 ;  /* 0x000000280d0a7223 */ /* 0x000fe20000010029 */
[-C--:B------:R-:W-:Y:S01]  /*11780*/  F2FP.F16.E4M3.UNPACK_B R40, R42.reuse ;  /* 0x0000002aff28723e */ /* 0x080fe200020006ff */
[C---:B------:R-:W-:Y:S01]  /*11790*/  FFMA.FTZ R11, R20.reuse, R11, -R43 ;  /* 0x0000000b140b7223 */ /* 0x040fe2000001082b */
[----:B------:R-:W-:Y:S01]  /*117a0*/  F2FP.F16.E4M3.UNPACK_B R34, R37 ;  /* 0x00000025ff22723e */ /* 0x000fe200020006ff */
[----:B------:R-:W-:Y:S01]  /*117b0*/  FFMA.FTZ R13, R20, R35, R24 ;  /* 0x00000023140d7223 */ /* 0x000fe20000010018 */
[----:B------:R-:W-:Y:S01]  /*117c0*/  HADD2.F32 R39, -RZ, R39.H1_H1 ;  /* 0x30000027ff277230 */ /* 0x000fe20000004100 */
[----:B------:R-:W-:Y:S01]  /*117d0*/  F2FP.F16.E4M3.UNPACK_B R42, R42.H1 ;  /* 0x0000002aff2a723e */ /* 0x000fe200030006ff */
        /* <DEDUP_REMOVED lines=9> */
[--C-:B------:R-:W-:Y:S02]  /*11870*/  HADD2.F32 R25, -RZ, R28.reuse.H0_H0 ;  /* 0x2000001cff197230 */ /* 0x100fe40000004100 */
[----:B------:R-:W-:Y:S01]  /*11880*/  FMUL.FTZ R52, R24, R35 ;  /* 0x0000002318347220 */ /* 0x000fe20000410000 */
[----:B------:R-:W-:-:S02]  /*11890*/  HADD2.F32 R28, -RZ, R28.H1_H1 ;  /* 0x3000001cff1c7230 */ /* 0x000fc40000004100 */
[C---:B------:R-:W-:Y:S01]  /*118a0*/  FFMA.FTZ R20, R15.reuse, R36, -R46 ;  /* 0x000000240f147223 */ /* 0x040fe2000001082e */
[----:B------:R-:W-:Y:S01]  /*118b0*/  FFMA.FTZ R24, R15, R39, R48 ;  /* 0x000000270f187223 */ /* 0x000fe20000010030 */
[C---:B------:R-:W-:Y:S01]  /*118c0*/  FFMA.FTZ R15, R25.reuse, R35, -R50 ;  /* 0x00000023190f7223 */ /* 0x040fe20000010832 */
[----:B------:R-:W-:Y:S01]  /*118d0*/  FFMA.FTZ R25, R25, R41, R52 ;  /* 0x0000002919197223 */ /* 0x000fe20000010034 */
[----:B------:R-:W-:Y:S01]  /*118e0*/  HADD2.F32 R41, -RZ, R40.H1_H1 ;  /* 0x30000028ff297230 */ /* 0x000fe20000004100 */
[----:B------:R-:W-:Y:S01]  /*118f0*/  F2FP.SATFINITE.E4M3.F32.PACK_AB_MERGE_C R11, R20, R11, RZ ;  /* 0x0000000b140b723e */ /* 0x000fe200048070ff */
[----:B------:R-:W-:Y:S01]  /*11900*/  HADD2.F32 R39, -RZ, R34.H1_H1 ;  /* 0x30000022ff277230 */ /* 0x000fe20000004100 */
[----:B------:R-:W-:Y:S01]  /*11910*/  F2FP.SATFINITE.E4M3.F32.PACK_AB_MERGE_C R13, R24, R13, RZ ;  /* 0x0000000d180d723e */ /* 0x000fe200048070ff */
[----:B------:R-:W-:Y:S01]  /*11920*/  HADD2.F32 R40, -RZ, R42.H0_H0 ;  /* 0x2000002aff287230 */ /* 0x000fe20000004100 */
[----:B------:R-:W-:Y:S01]  /*11930*/  F2FP.SATFINITE.E4M3.F32.PACK_AB_MERGE_C R5, R8, R5, R11 ;  /* 0x000000050805723e */ /* 0x000fe2000480700b */
[----:B------:R-:W-:Y:S01]  /*11940*/  HADD2.F32 R35, -RZ, R33.H0_H0 ;  /* 0x20000021ff237230 */ /* 0x000fe20000004100 */
[----:B------:R-:W-:Y:S01]  /*11950*/  F2FP.SATFINITE.E4M3.F32.PACK_AB_MERGE_C R9, R10, R9, R13 ;  /* 0x000000090a09723e */ /* 0x000fe2000480700d */
[----:B------:R-:W-:-:S02]  /*11960*/  HADD2.F32 R34, -RZ, R30.H1_H1 ;  /* 0x3000001eff227230 */ /* 0x000fc40000004100 */
[----:B------:R-:W-:Y:S02]  /*11970*/  HADD2.F32 R36, -RZ, R37.H0_H0 ;  /* 0x20000025ff247230 */ /* 0x000fe40000004100 */
[C---:B------:R-:W-:Y:S01]  /*11980*/  FMUL.FTZ R45, R35.reuse, R40 ;  /* 0x00000028232d7220 */ /* 0x040fe20000410000 */
[----:B------:R-:W-:Y:S02]  /*11990*/  HADD2.F32 R30, -RZ, R29.H0_H0 ;  /* 0x2000001dff1e7230 */ /* 0x000fe40000004100 */
[C---:B------:R-:W-:Y:S01]  /*119a0*/  FMUL.FTZ R43, R34.reuse, R41 ;  /* 0x00000029222b7220 */ /* 0x040fe20000410000 */
[----:B------:R-:W-:Y:S01]  /*119b0*/  FMUL.FTZ R34, R34, R39 ;  /* 0x0000002722227220 */ /* 0x000fe20000410000 */
[-C--:B------:R-:W-:Y:S01]  /*119c0*/  FMUL.FTZ R35, R35, R36.reuse ;  /* 0x0000002423237220 */ /* 0x080fe20000410000 */
[----:B------:R-:W-:Y:S02]  /*119d0*/  HADD2.F32 R42, -RZ, R42.H1_H1 ;  /* 0x3000002aff2a7230 */ /* 0x000fe40000004100 */
[----:B------:R-:W-:Y:S01]  /*119e0*/  FFMA.FTZ R45, R30, R36, -R45 ;  /* 0x000000241e2d7223 */ /* 0x000fe2000001082d */
[----:B------:R-:W-:-:S02]  /*119f0*/  HADD2.F32 R36, -RZ, R37.H1_H1 ;  /* 0x30000025ff247230 */ /* 0x000fc40000004100 */
[C---:B------:R-:W-:Y:S01]  /*11a00*/  FFMA.FTZ R50, R28.reuse, R41, R34 ;  /* 0x000000291c327223 */ /* 0x040fe20000010022 */
[----:B------:R-:W-:Y:S01]  /*11a10*/  F2FP.F16.E4M3.UNPACK_B R37, R38.H1 ;  /* 0x00000026ff25723e */ /* 0x000fe200030006ff */
[----:B------:R-:W-:Y:S01]  /*11a20*/  FFMA.FTZ R48, R28, R39, -R43 ;  /* 0x000000271c307223 */ /* 0x000fe2000001082b */
[----:B------:R-:W-:Y:S01]  /*11a30*/  F2FP.F16.E4M3.UNPACK_B R34, R21.H1 ;  /* 0x00000015ff22723e */ /* 0x000fe200030006ff */
[----:B------:R-:W-:Y:S02]  /*11a40*/  HADD2.F32 R33, -RZ, R33.H1_H1 ;  /* 0x30000021ff217230 */ /* 0x000fe40000004100 */
[----:B------:R-:W-:Y:S01]  /*11a50*/  FFMA.FTZ R43, R30, R40, R35 ;  /* 0x000000281e2b7223 */ /* 0x000fe20000010023 */
[----:B------:R-:W-:Y:S01]  /*11a60*/  HADD2.F32 R39, -RZ, R37.H0_H0 ;  /* 0x20000025ff277230 */ /* 0x000fe20000004100 */
[----:B------:R-:W-:Y:S01]  /*11a70*/  F2FP.F16.E4M3.UNPACK_B R38, R38 ;  /* 0x00000026ff26723e */ /* 0x000fe200020006ff */
[----:B------:R-:W-:Y:S02]  /*11a80*/  HADD2.F32 R30, -RZ, R32.H0_H0 ;  /* 0x20000020ff1e7230 */ /* 0x000fe40000004100 */
[----:B------:R-:W-:Y:S01]  /*11a90*/  FMUL.FTZ R40, R33, R42 ;  /* 0x0000002a21287220 */ /* 0x000fe20000410000 */
[----:B------:R-:W-:-:S02]  /*11aa0*/  HADD2.F32 R35, -RZ, R34.H0_H0 ;  /* 0x20000022ff237230 */ /* 0x000fc40000004100 */
[-C--:B------:R-:W-:Y:S01]  /*11ab0*/  FMUL.FTZ R41, R33, R36.reuse ;  /* 0x0000002421297220 */ /* 0x080fe20000410000 */
[----:B------:R-:W-:Y:S02]  /*11ac0*/  HADD2.F32 R29, -RZ, R29.H1_H1 ;  /* 0x3000001dff1d7230 */ /* 0x000fe40000004100 */
[C---:B------:R-:W-:Y:S01]  /*11ad0*/  FMUL.FTZ R33, R30.reuse, R39 ;  /* 0x000000271e217220 */ /* 0x040fe20000410000 */
[----:B------:R-:W-:Y:S02]  /*11ae0*/  HADD2.F32 R37, -RZ, R37.H1_H1 ;  /* 0x30000025ff257230 */ /* 0x000fe40000004100 */
[----:B------:R-:W-:Y:S01]  /*11af0*/  FMUL.FTZ R30, R30, R35 ;  /* 0x000000231e1e7220 */ /* 0x000fe20000410000 */
[----:B------:R-:W-:Y:S02]  /*11b00*/  HADD2.F32 R32, -RZ, R32.H1_H1 ;  /* 0x30000020ff207230 */ /* 0x000fe40000004100 */
[----:B------:R-:W-:Y:S01]  /*11b10*/  FFMA.FTZ R52, R29, R36, -R40 ;  /* 0x000000241d347223 */ /* 0x000fe20000010828 */
[----:B------:R-:W-:-:S02]  /*11b20*/  HADD2.F32 R34, -RZ, R34.H1_H1 ;  /* 0x30000022ff227230 */ /* 0x000fc40000004100 */
[----:B------:R-:W-:Y:S01]  /*11b30*/  FFMA.FTZ R54, R29, R42, R41 ;  /* 0x0000002a1d367223 */ /* 0x000fe20000010029 */
[--C-:B------:R-:W-:Y:S02]  /*11b40*/  HADD2.F32 R28, -RZ, R27.reuse.H0_H0 ;  /* 0x2000001bff1c7230 */ /* 0x100fe40000004100 */
[C---:B------:R-:W-:Y:S01]  /*11b50*/  FMUL.FTZ R36, R32.reuse, R37 ;  /* 0x0000002520247220 */ /* 0x040fe20000410000 */
[----:B------:R-:W-:Y:S01]  /*11b60*/  HADD2.F32 R27, -RZ, R27.H1_H1 ;  /* 0x3000001bff1b7230 */ /* 0x000fe20000004100 */
[----:B------:R-:W-:Y:S01]  /*11b70*/  F2FP.F16.E4M3.UNPACK_B R29, R21 ;  /* 0x00000015ff1d723e */ /* 0x000fe200020006ff */
[-C--:B------:R-:W-:Y:S01]  /*11b80*/  FMUL.FTZ R32, R32, R34.reuse ;  /* 0x0000002220207220 */ /* 0x080fe20000410000 */
[C---:B------:R-:W-:Y:S01]  /*11b90*/  FFMA.FTZ R35, R28.reuse, R35, -R33 ;  /* 0x000000231c237223 */ /* 0x040fe20000010821 */
[----:B------:R-:W-:Y:S01]  /*11ba0*/  FFMA.FTZ R39, R28, R39, R30 ;  /* 0x000000271c277223 */ /* 0x000fe2000001001e */
[----:B------:R-:W-:Y:S02]  /*11bb0*/  HADD2.F32 R30, -RZ, R38.H0_H0 ;  /* 0x20000026ff1e7230 */ /* 0x000fe40000004100 */
[----:B------:R-:W-:Y:S01]  /*11bc0*/  FFMA.FTZ R40, R27, R34, -R36 ;  /* 0x000000221b287223 */ /* 0x000fe20000010824 */
        /* <DEDUP_REMOVED lines=13> */
[----:B------:R-:W-:Y:S01]  /*11ca0*/  FMUL.FTZ R27, R31, R38 ;  /* 0x000000261f1b7220 */ /* 0x000fe20000410000 */
        /* <DEDUP_REMOVED lines=12> */
[--C-:B------:R-:W-:Y:S02]  /*11d70*/  HADD2.F32 R21, -RZ, R7.reuse.H0_H0 ;  /* 0x20000007ff157230 */ /* 0x100fe40000004100 */
[-C--:B------:R-:W-:Y:S01]  /*11d80*/  FMUL.FTZ R46, R27, R26.reuse ;  /* 0x0000001a1b2e7220 */ /* 0x080fe20000410000 */
[----:B------:R-:W-:Y:S01]  /*11d90*/  HADD2.F32 R32, -RZ, R32.H1_H1 ;  /* 0x30000020ff207230 */ /* 0x000fe20000004100 */
[----:B------:R-:W-:Y:S01]  /*11da0*/  F2FP.SATFINITE.E4M3.F32.PACK_AB_MERGE_C R11, R50, R25, R43 ;  /* 0x00000019320b723e */ /* 0x000fe2000480702b */
[----:B------:R-:W-:Y:S02]  /*11db0*/  HADD2.F32 R14, -RZ, R14.H1_H1 ;  /* 0x3000000eff0e7230 */ /* 0x000fe40000004100 */
[C---:B------:R-:W-:Y:S01]  /*11dc0*/  FFMA.FTZ R38, R21.reuse, R26, -R38 ;  /* 0x0000001a15267223 */ /* 0x040fe20000010826 */
[----:B------:R-:W-:Y:S02]  /*11dd0*/  HADD2.F32 R7, -RZ, R7.H1_H1 ;  /* 0x30000007ff077230 */ /* 0x000fe40000004100 */
[----:B------:R-:W-:Y:S01]  /*11de0*/  FFMA.FTZ R46, R21, R30, R46 ;  /* 0x0000001e152e7223 */ /* 0x000fe2000001002e */
[----:B------:R-:W-:-:S02]  /*11df0*/  HADD2.F32 R21, -RZ, R3.H1_H1 ;  /* 0x30000003ff157230 */ /* 0x000fc40000004100 */
[C---:B------:R-:W-:Y:S01]  /*11e00*/  FMUL.FTZ R26, R14.reuse, R32 ;  /* 0x000000200e1a7220 */ /* 0x040fe20000410000 */
[----:B------:R-:W-:Y:S01]  /*11e10*/  FMUL.FTZ R27, R14, R28 ;  /* 0x0000001c0e1b7220 */ /* 0x000fe20000410000 */
[----:B------:R-:W-:Y:S01]  /*11e20*/  F2FP.F16.E4M3.UNPACK_B R14, R12 ;  /* 0x0000000cff0e723e */ /* 0x000fe200020006ff */
[----:B------:R-:W-:Y:S02]  /*11e30*/  HADD2.F32 R12, -RZ, R3.H0_H0 ;  /* 0x20000003ff0c7230 */ /* 0x000fe40000004100 */
[C---:B------:R-:W-:Y:S01]  /*11e40*/  FFMA.FTZ R37, R7.reuse, R28, -R26 ;  /* 0x0000001c07257223 */ /* 0x040fe2000001081a */
[----:B------:R-:W-:Y:S01]  /*11e50*/  FFMA.FTZ R41, R7, R32, R27 ;  /* 0x0000002007297223 */ /* 0x000fe2000001001b */
[----:B------:R-:W-:Y:S01]  /*11e60*/  HADD2.F32 R7, -RZ, R6.H0_H0 ;  /* 0x20000006ff077230 */ /* 0x000fe20000004100 */
        /* <DEDUP_REMOVED lines=21> */
[----:B------:R-:W-:-:S03]  /*11fc0*/  F2FP.SATFINITE.E4M3.F32.PACK_AB_MERGE_C R10, R28, R3, R41 ;  /* 0x000000031c0a723e */ /* 0x000fc60004807029 */
[----:B------:R0:W-:Y:S04]  /*11fd0*/  STS.128 [R47+0x18400], R4 ;  /* 0x018400042f007388 */ /* 0x0001e80000000c00 */
[----:B------:R0:W-:Y:S02]  /*11fe0*/  STS.128 [R0+0x18400], R8 ;  /* 0x0184000800007388 */ /* 0x0001e40000000c00 */
.L_x_5574:
[----:B------:R-:W-:Y:S05]  /*11ff0*/  BSYNC B0 ;  /* 0x0000000000007941 */ /* 0x000fea0003800000 */
.L_x_5567:
        /* <DEDUP_REMOVED lines=8> */
.L_x_5565:
[----:B0--3--:R-:W-:-:S05]  /*12080*/  IMAD.U32 R0, RZ, RZ, UR40 ;  /* 0x00000028ff007e24 */ /* 0x009fca000f8e00ff */
[----:B------:R-:W-:-:S13]  /*12090*/  ISETP.NE.AND P0, PT, R0, 0x3, PT ;  /* 0x000000030000780c */ /* 0x000fda0003f05270 */
[----:B------:R-:W-:Y:S05]  /*120a0*/  @!P0 BRA `(.L_x_5594) ;  /* 0x0000000000048947 */ /* 0x000fea0003800000 */
[----:B------:R-:W-:Y:S01]  /*120b0*/  BPT.TRAP 0x1 ;  /* 0x000000040000795c */ /* 0x000fe20000300000 */
.L_x_5594:
[----:B-----5:R-:W-:Y:S01]  /*120c0*/  IMAD R11, R17, 0x8, R16 ;  /* 0x00000008110b7824 */ /* 0x020fe200078e0210 */
[----:B------:R-:W-:-:S04]  /*120d0*/  SHF.L.U32 R0, R200, 0x1f, RZ ;  /* 0x0000001fc8007819 */ /* 0x000fc800000006ff */
[----:B------:R0:W3:Y:S01]  /*120e0*/  SYNCS.PHASECHK.TRANS64.TRYWAIT P1, [R11+URZ+0x2a830], R0 ;  /* 0x02a830000b0075a7 */ /* 0x0000e2000802017f */
[----:B------:R-:W-:Y:S05]  /*120f0*/  @!P0 BRA `(.L_x_5595) ;  /* 0x0000000000048947 */ /* 0x000fea0003800000 */
[----:B------:R-:W-:Y:S01]  /*12100*/  BPT.TRAP 0x1 ;  /* 0x000000040000795c */ /* 0x000fe20000300000 */
.L_x_5595:
[----:B---3--:R-:W-:Y:S05]  /*12110*/  @P1 BRA `(.L_x_5596) ;  /* 0x0000000000081947 */ /* 0x008fea0003800000 */
[----:B------:R-:W3:Y:S02]  /*12120*/  SYNCS.PHASECHK.TRANS64.TRYWAIT P1, [R11+URZ+0x2a830], R0 ;  /* 0x02a830000b0075a7 */ /* 0x000ee4000802017f */
[----:B---3--:R-:W-:Y:S05]  /*12130*/  @!P1 BRA `(.L_x_5597) ;  /* 0x000001c0007c9947 */ /* 0x008fea0003800000 */
.L_x_5596:
[----:B------:R-:W-:Y:S05]  /*12140*/  WARPSYNC.ALL ;  /* 0x0000000000007948 */ /* 0x000fea0003800000 */
[----:B0--3--:R-:W-:Y:S01]  /*12150*/  VIADD R0, R16, 0x1e400 ;  /* 0x0001e40010007836 */ /* 0x009fe20000000000 */
[----:B------:R-:W-:Y:S01]  /*12160*/  R2UR UR24, R44 ;  /* 0x000000002c1872ca */ /* 0x000fe200000e0000 */
[----:B--2-4-:R-:W-:Y:S01]  /*12170*/  IMAD.MOV.U32 R5, RZ, RZ, -0x7fffffe0 ;  /* 0x80000020ff057424 */ /* 0x014fe200078e00ff */
[----:B------:R-:W-:Y:S01]  /*12180*/  WARPGROUP.ARRIVE ;  /* 0x00000000000079c5 */ /* 0x000fe20000000000 */
[----:B------:R-:W-:Y:S01]  /*12190*/  UMOV UR25, 0x80000020 ;  /* 0x8000002000197882 */ /* 0x000fe20000000000 */
[----:B------:R-:W-:Y:S01]  /*121a0*/  SHF.R.U32.HI R0, RZ, 0x4, R0 ;  /* 0x00000004ff007819 */ /* 0x000fe20000011600 */
[----:B------:R-:W-:Y:S01]  /*121b0*/  IMAD.MOV.U32 R9, RZ, RZ, -0x7fffffe0 ;  /* 0x80000020ff097424 */ /* 0x000fe200078e00ff */
[----:B------:R-:W-:Y:S01]  /*121c0*/  R2UR UR27, R5 ;  /* 0x00000000051b72ca */ /* 0x000fe200000e0000 */
[----:B------:R-:W-:Y:S01]  /*121d0*/  UMOV UR5, 0x80000020 ;  /* 0x8000002000057882 */ /* 0x000fe20000000000 */
[----:B------:R-:W-:Y:S01]  /*121e0*/  LOP3.LUT R0, R0, 0x3fff, RZ, 0xc0, !PT ;  /* 0x00003fff00007812 */ /* 0x000fe200078ec0ff */
[----:B------:R-:W-:Y:S01]  /*121f0*/  UMOV UR9, 0x80000020 ;  /* 0x8000002000097882 */ /* 0x000fe20000000000 */
[----:B------:R-:W-:Y:S01]  /*12200*/  R2UR UR7, R9 ;  /* 0x00000000090772ca */ /* 0x000fe200000e0000 */
[----:B------:R-:W-:Y:S01]  /*12210*/  IMAD.MOV.U32 R9, RZ, RZ, -0x7fffffe0 ;  /* 0x80000020ff097424 */ /* 0x000fe200078e00ff */
[----:B------:R-:W-:Y:S01]  /*12220*/  LOP3.LUT R7, R0, 0x10000, RZ, 0xfc, !PT ;  /* 0x0001000000077812 */ /* 0x000fe200078efcff */
[----:B------:R-:W-:Y:S01]  /*12230*/  ULOP3.LUT UR24, UR24, 0x10000, URZ, 0xfc, !UPT ;  /* 0x0001000018187892 */ /* 0x000fe2000f8efc3f */
[----:B------:R-:W-:Y:S01]  /*12240*/  IMAD.MOV.U32 R5, RZ, RZ, -0x7fffffe0 ;  /* 0x80000020ff057424 */ /* 0x000fe200078e00ff */
[----:B------:R-:W-:Y:S01]  /*12250*/  UMOV UR13, 0x80000020 ;  /* 0x80000020000d7882 */ /* 0x000fe20000000000 */
[----:B------:R-:W-:Y:S01]  /*12260*/  R2UR UR11, R9 ;  /* 0x00000000090b72ca */ /* 0x000fe200000e0000 */
[----:B------:R-:W-:Y:S01]  /*12270*/  IMAD R4, R17, 0x600, R7 ;  /* 0x0000060011047824 */ /* 0x000fe200078e0207 */
[----:B------:R-:W-:Y:S01]  /*12280*/  UIADD3 UR4, UR24, 0x2, URZ ;  /* 0x0000000218047890 */ /* 0x000fe2000fffe03f */
[----:B------:R-:W-:Y:S01]  /*12290*/  IMAD.MOV.U32 R9, RZ, RZ, -0x7fffffe0 ;  /* 0x80000020ff097424 */ /* 0x000fe200078e00ff */
[----:B------:R-:W-:Y:S01]  /*122a0*/  UIADD3 UR8, UR24, 0x200, URZ ;  /* 0x0000020018087890 */ /* 0x000fe2000fffe03f */
[C---:B------:R-:W-:Y:S01]  /*122b0*/  VIADD R8, R4.reuse, 0x2 ;  /* 0x0000000204087836 */ /* 0x040fe20000000000 */
[----:B------:R-:W-:Y:S01]  /*122c0*/  R2UR UR26, R4 ;  /* 0x00000000041a72ca */ /* 0x000fe200000e0000 */
[----:B------:R-:W-:Y:S01]  /*122d0*/  UIADD3 UR12, UR24, 0x202, URZ ;  /* 0x00000202180c7890 */ /* 0x000fe2000fffe03f */
[----:B------:R-:W-:Y:S01]  /*122e0*/  R2UR UR15, R9 ;  /* 0x00000000090f72ca */ /* 0x000fe200000e0000 */
[----:B------:R-:W-:Y:S01]  /*122f0*/  IMAD.MOV.U32 R9, RZ, RZ, -0x7fffffe0 ;  /* 0x80000020ff097424 */ /* 0x000fe200078e00ff */
[----:B------:R-:W-:Y:S01]  /*12300*/  R2UR UR6, R8 ;  /* 0x00000000080672ca */ /* 0x000fe200000e0000 */
[----:B------:R-:W-:Y:S01]  /*12310*/  VIADD R8, R4, 0x200 ;  /* 0x0000020004087836 */ /* 0x000fe20000000000 */
[----:B------:R-:W-:Y:S01]  /*12320*/  UIADD3 UR16, UR24, 0x400, URZ ;  /* 0x0000040018107890 */ /* 0x000fe2000fffe03f */
[----:B------:R-:W-:Y:S01]  /*12330*/  R2UR UR23, R5 ;  /* 0x00000000051772ca */ /* 0x000fe200000e0000 */
[----:B------:R-:W-:Y:S01]  /*12340*/  UMOV UR17, 0x80000020 ;  /* 0x8000002000117882 */ /* 0x000fe20000000000 */
[----:B------:R-:W-:Y:S01]  /*12350*/  R2UR UR19, R9 ;  /* 0x00000000091372ca */ /* 0x000fe200000e0000 */
[----:B------:R-:W-:Y:S01]  /*12360*/  UIADD3 UR20, UR24, 0x402, URZ ;  /* 0x0000040218147890 */ /* 0x000fe2000fffe03f */
[----:B------:R-:W-:Y:S01]  /*12370*/  R2UR UR10, R8 ;  /* 0x00000000080a72ca */ /* 0x000fe200000e0000 */
[----:B------:R-:W-:Y:S01]  /*12380*/  VIADD R8, R4, 0x202 ;  /* 0x0000020204087836 */ /* 0x000fe20000000000 */
[----:B------:R-:W-:Y:S01]  /*12390*/  QGMMA.64x128x32.F32.E4M3.E4M3 R24, gdesc[UR24], RZ, !UPT, gsb0 ;  /* 0x01e00000181879f3 */ /* 0x000fe2000c0008ff */
[----:B------:R-:W-:-:S03]  /*123a0*/  UMOV UR21, 0x80000020 ;  /* 0x8000002000157882 */ /* 0x000fc60000000000 */
[----:B------:R-:W-:Y:S01]  /*123b0*/  R2UR UR14, R8 ;  /* 0x00000000080e72ca */ /* 0x000fe200000e0000 */
[C---:B------:R-:W-:Y:S02]  /*123c0*/  VIADD R8, R4.reuse, 0x400 ;  /* 0x0000040004087836 */ /* 0x040fe40000000000 */
[----:B------:R-:W-:-:S03]  /*123d0*/  VIADD R4, R4, 0x402 ;  /* 0x0000040204047836 */ /* 0x000fc60000000000 */
[----:B------:R-:W-:Y:S02]  /*123e0*/  R2UR UR18, R8 ;  /* 0x00000000081272ca */ /* 0x000fe400000e0000 */
[----:B------:R-:W-:Y:S01]  /*123f0*/  R2UR UR22, R4 ;  /* 0x00000000041672ca */ /* 0x000fe200000e0000 */
        /* <DEDUP_REMOVED lines=18> */
.L_x_5598:
[----:B-1----:R-:W2:Y:S01]  /*12520*/  LDL R3, [R1+0x4] ;  /* 0x0000040001037983 */ /* 0x002ea20000100800 */
[----:B------:R-:W0:Y:S01]  /*12530*/  LDC R225, c[0x0][0x448] ;  /* 0x00011200ffe17b82 */ /* 0x000e220000000800 */
[----:B------:R-:W-:Y:S01]  /*12540*/  IMAD.MOV.U32 R111, RZ, RZ, -0x80 ;  /* 0xffffff80ff6f7424 */ /* 0x000fe200078e00ff */
[----:B------:R-:W-:Y:S01]  /*12550*/  LOP3.LUT R22, R22, 0xfffffff7, RZ, 0xc0, !PT ;  /* 0xfffffff716167812 */ /* 0x000fe200078ec0ff */
[----:B------:R-:W-:Y:S01]  /*12560*/  ULDC UR34, c[0x0][0x9dc] ;  /* 0x0002770000227ab9 */ /* 0x000fe20000000800 */
[C---:B------:R-:W-:Y:S01]  /*12570*/  LEA R6, R90.reuse, 0xffffff80, 0x7 ;  /* 0xffffff805a067811 */ /* 0x040fe200078e38ff */
[----:B------:R-:W-:Y:S01]  /*12580*/  IMAD R111, R90, R111, 0x80 ;  /* 0x000000805a6f7424 */ /* 0x000fe200078e026f */
[----:B------:R-:W-:Y:S02]  /*12590*/  ULOP3.LUT UR6, URZ, UR34, URZ, 0x33, !UPT ;  /* 0x000000223f067292 */ /* 0x000fe4000f8e333f */
[----:B------:R-:W1:Y:S01]  /*125a0*/  LDC.64 R8, c[0x0][0x9e0] ;  /* 0x00027800ff087b82 */ /* 0x000e620000000a00 */
[----:B0-----:R-:W-:-:S13]  /*125b0*/  ISETP.NE.AND P1, PT, R225, 0x1, PT ;  /* 0x00000001e100780c */ /* 0x001fda0003f25270 */
[----:B------:R-:W0:Y:S01]  /*125c0*/  @P1 LDC R0, c[0x0][0x44c] ;  /* 0x00011300ff001b82 */ /* 0x000e220000000800 */
[----:B------:R-:W-:-:S04]  /*125d0*/  @P1 LOP3.LUT R22, R22, 0x8, RZ, 0xfc, !PT ;  /* 0x0000000816161812 */ /* 0x000fc800078efcff */
[----:B------:R-:W-:-:S03]  /*125e0*/  LOP3.LUT R22, R22, 0xfffffffb, RZ, 0xc0, !PT ;  /* 0xfffffffb16167812 */ /* 0x000fc600078ec0ff */
[----:B------:R-:W3:Y:S01]  /*125f0*/  @P1 LDC R5, c[0x0][0x450] ;  /* 0x00011400ff051b82 */ /* 0x000ee20000000800 */
[----:B--2---:R-:W-:-:S04]  /*12600*/  IMAD.IADD R3, R3, 0x1, R212 ;  /* 0x0000000103037824 */ /* 0x004fc800078e02d4 */
[----:B0-----:R-:W-:-:S05]  /*12610*/  @P1 IMAD.HI.U32 R0, R3, R0, RZ ;  /* 0x0000000003001227 */ /* 0x001fca00078e00ff */
[----:B---3--:R-:W-:Y:S01]  /*12620*/  @P1 SHF.R.U32.HI R3, RZ, R5, R0 ;  /* 0x00000005ff031219 */ /* 0x008fe20000011600 */
[----:B------:R-:W-:Y:S01]  /*12630*/  VIADD R0, R11, 0x2a840 ;  /* 0x0002a8400b007836 */ /* 0x000fe20000000000 */
[----:B-1----:R-:W-:Y:S01]  /*12640*/  ISETP.GE.AND P1, PT, R9, 0x1, PT ;  /* 0x000000010900780c */ /* 0x002fe20003f26270 */
[----:B------:R-:W-:Y:S02]  /*12650*/  IMAD.U32 R5, RZ, RZ, UR38 ;  /* 0x00000026ff057e24 */ /* 0x000fe4000f8e00ff */
[----:B------:R-:W0:Y:S03]  /*12660*/  SHFL.IDX PT, R11, R3, RZ, 0x1c1f ;  /* 0x001c1fff030b7589 */ /* 0x000e2600000e0000 */
[----:B------:R-:W-:-:S04]  /*12670*/  PRMT R0, R5, 0x654, R0 ;  /* 0x0000065405007816 */ /* 0x000fc80000000000 */
[----:B------:R1:W-:Y:S03]  /*12680*/  SYNCS.ARRIVE.TRANS64.RED.A1T0 RZ, [R0+URZ], RZ ;  /* 0x000000ff00ff79a7 */ /* 0x0003e6000810043f */
[----:B------:R-:W-:Y:S02]  /*12690*/  @P1 LOP3.LUT R22, R22, 0x4, RZ, 0xfc, !PT ;  /* 0x0000000416161812 */ /* 0x000fe400078efcff */
[----:B-1----:R-:W-:-:S04]  /*126a0*/  IADD3 R0, -R202, 0x1, R111 ;  /* 0x00000001ca007810 */ /* 0x002fc80007ffe16f */
[----:B------:R-:W-:Y:S02]  /*126b0*/  IADD3 R113, -R203, R0, R204 ;  /* 0x00000000cb717210 */ /* 0x000fe40007ffe1cc */
[----:B------:R-:W-:-:S03]  /*126c0*/  IADD3 R0, -R202, R204, R111 ;  /* 0x000000ccca007210 */ /* 0x000fc60007ffe16f */
[C---:B------:R-:W-:Y:S02]  /*126d0*/  VIADD R10, R113.reuse, UR6 ;  /* 0x00000006710a7c36 */ /* 0x040fe40008000000 */
[----:B------:R-:W-:Y:S02]  /*126e0*/  IMAD.IADD R113, R113, 0x1, R8 ;  /* 0x0000000171717824 */ /* 0x000fe400078e0208 */
[----:B0-----:R-:W-:-:S03]  /*126f0*/  IMAD.IADD R14, R10, 0x1, R11 ;  /* 0x000000010a0e7824 */ /* 0x001fc600078e020b */
[----:B------:R-:W-:Y:S01]  /*12700*/  VIADDMNMX R12, R11, R113, R0, PT ;  /* 0x000000710b0c7246 */ /* 0x000fe20003800100 */
[----:B------:R-:W-:Y:S06]  /*12710*/  @!P1 BRA `(.L_x_5599) ;  /* 0x0000000000509947 */ /* 0x000fec0003800000 */
[----:B------:R-:W-:Y:S01]  /*12720*/  IADD3 R11, -R203, R204, R11 ;  /* 0x000000cccb0b7210 */ /* 0x000fe20007ffe10b */
[----:B------:R-:W-:Y:S03]  /*12730*/  BSSY B0, `(.L_x_5600) ;  /* 0x000000e000007945 */ /* 0x000fe60003800000 */
        /* <DEDUP_REMOVED lines=9> */
.L_x_5601:
[----:B------:R-:W-:-:S13]  /*127d0*/  ISETP.NE.AND P1, PT, R9, 0x1, PT ;  /* 0x000000010900780c */ /* 0x000fda0003f25270 */
[----:B------:R-:W0:Y:S02]  /*127e0*/  @P1 LDC.64 R4, c[0x0][0x9e8] ;  /* 0x00027a00ff041b82 */ /* 0x000e240000000a00 */
[----:B0-----:R-:W-:-:S05]  /*127f0*/  @P1 IMAD.HI.U32 R4, R11, R4, RZ ;  /* 0x000000040b041227 */ /* 0x001fca00078e00ff */
[----:B------:R-:W-:-:S07]  /*12800*/  @P1 SHF.R.U32.HI R11, RZ, R5, R4 ;  /* 0x00000005ff0b1219 */ /* 0x000fce0000011604 */
.L_x_5602:
[----:B------:R-:W-:Y:S05]  /*12810*/  BSYNC B0 ;  /* 0x0000000000007941 */ /* 0x000fea0003800000 */
.L_x_5600:
[----:B------:R-:W-:-:S04]  /*12820*/  IMAD R11, R11, R9, -R6 ;  /* 0x000000090b0b7224 */ /* 0x000fc800078e0a06 */
[----:B------:R-:W-:-:S05]  /*12830*/  IMAD.IADD R11, R11, 0x1, -R202 ;  /* 0x000000010b0b7824 */ /* 0x000fca00078e0aca */
[----:B------:R-:W-:Y:S02]  /*12840*/  VIMNMX R14, R14, R11, !PT ;  /* 0x0000000b0e0e7248 */ /* 0x000fe40007fe0100 */
[----:B------:R-:W-:-:S07]  /*12850*/  VIADDMNMX R12, R11, R9, R12, PT ;  /* 0x000000090b0c7246 */ /* 0x000fce000380010c */
.L_x_5599:
[C---:B------:R-:W-:Y:S01]  /*12860*/  ISETP.GE.AND P1, PT, R111.reuse, 0x2, PT ;  /* 0x000000026f00780c */ /* 0x040fe20003f26270 */
[----:B------:R-:W0:Y:S01]  /*12870*/  SHFL.IDX PT, R3, R3, 0x1, 0x1c1f ;  /* 0x003c1f0003037f89 */ /* 0x000e2200000e0000 */
[C---:B------:R-:W-:Y:S02]  /*12880*/  ISETP.GE.AND P6, PT, R111.reuse, 0x9, PT ;  /* 0x000000096f00780c */ /* 0x040fe40003fc6270 */
[----:B------:R-:W-:Y:S02]  /*12890*/  ISETP.GT.AND P2, PT, R14, 0x1, !P1 ;  /* 0x000000010e00780c */ /* 0x000fe40004f44270 */
[----:B------:R-:W-:Y:S02]  /*128a0*/  ISETP.GE.AND P3, PT, R111, 0xa, PT ;  /* 0x0000000a6f00780c */ /* 0x000fe40003f66270 */
[----:B------:R-:W-:Y:S02]  /*128b0*/  ISETP.LT.OR P2, PT, R12, 0x2, P2 ;  /* 0x000000020c00780c */ /* 0x000fe40001741670 */
[----:B------:R-:W-:-:S02]  /*128c0*/  P2R R104, PR, RZ, 0x8 ;  /* 0x00000008ff687803 */ /* 0x000fc40000000000 */
[----:B------:R-:W-:Y:S02]  /*128d0*/  FSEL R25, R25, -INF , !P2 ;  /* 0xff80000019197808 */ /* 0x000fe40005000000 */
[----:B------:R-:W-:Y:S02]  /*128e0*/  ISETP.GT.AND P2, PT, R14, 0x8, !P6 ;  /* 0x000000080e00780c */ /* 0x000fe40007744270 */
[----:B------:R-:W-:Y:S02]  /*128f0*/  ISETP.GE.AND P5, PT, R111, 0x1, PT ;  /* 0x000000016f00780c */ /* 0x000fe40003fa6270 */
[----:B------:R-:W-:-:S04]  /*12900*/  ISETP.LT.OR P2, PT, R12, 0x9, P2 ;  /* 0x000000090c00780c */ /* 0x000fc80001741670 */
[----:B------:R-:W-:Y:S02]  /*12910*/  FSEL R11, R28, -INF , !P2 ;  /* 0xff8000001c0b7808 */ /* 0x000fe40005000000 */
[----:B------:R-:W-:Y:S01]  /*12920*/  ISETP.GT.AND P2, PT, R14, 0x9, !P3 ;  /* 0x000000090e00780c */ /* 0x000fe20005f44270 */
[----:B0-----:R-:W-:Y:S01]  /*12930*/  IMAD.IADD R10, R10, 0x1, R3 ;  /* 0x000000010a0a7824 */ /* 0x001fe200078e0203 */
[----:B------:R-:W-:Y:S02]  /*12940*/  ISETP.GE.AND P3, PT, R111, 0x11, PT ;  /* 0x000000116f00780c */ /* 0x000fe40003f66270 */
[----:B------:R-:W-:Y:S02]  /*12950*/  ISETP.LT.OR P2, PT, R12, 0xa, P2 ;  /* 0x0000000a0c00780c */ /* 0x000fe40001741670 */
[----:B------:R-:W-:Y:S02]  /*12960*/  P2R R20, PR, RZ, 0x8 ;  /* 0x00000008ff147803 */ /* 0x000fe40000000000 */
[----:B------:R-:W-:-:S02]  /*12970*/  FSEL R29, R29, -INF , !P2 ;  /* 0xff8000001d1d7808 */ /* 0x000fc40005000000 */
[----:B------:R-:W-:Y:S02]  /*12980*/  ISETP.GT.AND P2, PT, R14, 0x10, !P3 ;  /* 0x000000100e00780c */ /* 0x000fe40005f44270 */
[----:B------:R-:W-:Y:S02]  /*12990*/  ISETP.GE.AND P3, PT, R111, 0x12, PT ;  /* 0x000000126f00780c */ /* 0x000fe40003f66270 */
[----:B------:R-:W-:Y:S02]  /*129a0*/  ISETP.LT.OR P2, PT, R12, 0x11, P2 ;  /* 0x000000110c00780c */ /* 0x000fe40001741670 */
[----:B------:R-:W-:Y:S02]  /*129b0*/  P2R R106, PR, RZ, 0x8 ;  /* 0x00000008ff6a7803 */ /* 0x000fe40000000000 */
[----:B------:R-:W-:Y:S02]  /*129c0*/  FSEL R13, R32, -INF , !P2 ;  /* 0xff800000200d7808 */ /* 0x000fe40005000000 */
[----:B------:R-:W-:-:S02]  /*129d0*/  ISETP.GT.AND P2, PT, R14, 0x11, !P3 ;  /* 0x000000110e00780c */ /* 0x000fc40005f44270 */
[----:B------:R-:W-:Y:S02]  /*129e0*/  ISETP.GE.AND P3, PT, R111, 0x19, PT ;  /* 0x000000196f00780c */ /* 0x000fe40003f66270 */
[----:B------:R-:W-:Y:S02]  /*129f0*/  ISETP.LT.OR P2, PT, R12, 0x12, P2 ;  /* 0x000000120c00780c */ /* 0x000fe40001741670 */
[----:B------:R-:W-:Y:S02]  /*12a00*/  P2R R108, PR, RZ, 0x8 ;  /* 0x00000008ff6c7803 */ /* 0x000fe40000000000 */
[----:B------:R-:W-:Y:S02]  /*12a10*/  FSEL R33, R33, -INF , !P2 ;  /* 0xff80000021217808 */ /* 0x000fe40005000000 */
[----:B------:R-:W-:Y:S02]  /*12a20*/  ISETP.GT.AND P2, PT, R14, 0x18, !P3 ;  /* 0x000000180e00780c */ /* 0x000fe40005f44270 */
[----:B------:R-:W-:-:S02]  /*12a30*/  ISETP.GE.AND P3, PT, R111, 0x1a, PT ;  /* 0x0000001a6f00780c */ /* 0x000fc40003f66270 */
[----:B------:R-:W-:Y:S02]  /*12a40*/  ISETP.LT.OR P2, PT, R12, 0x19, P2 ;  /* 0x000000190c00780c */ /* 0x000fe40001741670 */
[----:B------:R-:W-:Y:S02]  /*12a50*/  P2R R28, PR, RZ, 0x8 ;  /* 0x00000008ff1c7803 */ /* 0x000fe40000000000 */
        /* <DEDUP_REMOVED lines=12> */
[----:B------:R-:W-:Y:S02]  /*12b20*/  ISETP.GE.AND P3, PT, R111, 0x29, PT ;  /* 0x000000296f00780c */ /* 0x000fe40003f66270 */
[----:B------:R-:W-:Y:S02]  /*12b30*/  ISETP.LT.OR P2, PT, R12, 0x22, P2 ;  /* 0x000000220c00780c */ /* 0x000fe40001741670 */
[----:B------:R-:W-:Y:S02]  /*12b40*/  P2R R40, PR, RZ, 0x8 ;  /* 0x00000008ff287803 */ /* 0x000fe40000000000 */
[----:B------:R-:W-:-:S02]  /*12b50*/  FSEL R41, R41, -INF , !P2 ;  /* 0xff80000029297808 */ /* 0x000fc40005000000 */
[----:B------:R-:W-:Y:S02]  /*12b60*/  ISETP.GT.AND P2, PT, R14, 0x28, !P3 ;  /* 0x000000280e00780c */ /* 0x000fe40005f44270 */
[----:B------:R-:W-:Y:S02]  /*12b70*/  ISETP.GE.AND P3, PT, R111, 0x2a, PT ;  /* 0x0000002a6f00780c */ /* 0x000fe40003f66270 */
[----:B------:R-:W-:Y:S02]  /*12b80*/  ISETP.LT.OR P2, PT, R12, 0x29, P2 ;  /* 0x000000290c00780c */ /* 0x000fe40001741670 */
[----:B------:R-:W-:Y:S02]  /*12b90*/  VIADDMNMX R0, R3, R113, R0, PT ;  /* 0x0000007103007246 */ /* 0x000fe40003800100 */
        /* <DEDUP_REMOVED lines=98> */
[----:B------:R-:W-:-:S04]  /*131c0*/  ISETP.GT.AND P4, PT, R14, RZ, !P5 ;  /* 0x000000ff0e00720c */ /* 0x000fc80006f84270 */
[----:B------:R-:W-:-:S04]  /*131d0*/  ISETP.LT.OR P4, PT, R12, 0x1, P4 ;  /* 0x000000010c00780c */ /* 0x000fc80002781670 */
[----:B------:R-:W-:Y:S02]  /*131e0*/  FSEL R24, R24, -INF , !P4 ;  /* 0xff80000018187808 */ /* 0x000fe40006000000 */
[----:B------:R-:W-:-:S04]  /*131f0*/  ISETP.GE.AND P4, PT, R111, 0x7a, PT ;  /* 0x0000007a6f00780c */ /* 0x000fc80003f86270 */
[----:B------:R-:W-:Y:S02]  /*13200*/  P2R R76, PR, RZ, 0x10 ;  /* 0x00000010ff4c7803 */ /* 0x000fe40000000000 */
[----:B------:R-:W-:-:S04]  /*13210*/  ISETP.GT.AND P4, PT, R14, 0x79, !P4 ;  /* 0x000000790e00780c */ /* 0x000fc80006784270 */
[----:B------:R-:W-:-:S04]  /*13220*/  ISETP.LT.OR P4, PT, R12, 0x7a, P4 ;  /* 0x0000007a0c00780c */ /* 0x000fc80002781670 */
[----:B------:R-:W-:Y:S02]  /*13230*/  FSEL R85, R85, -INF , !P4 ;  /* 0xff80000055557808 */ /* 0x000fe40006000000 */
[----:B------:R-:W-:-:S13]  /*13240*/  ISETP.GE.AND P4, PT, R9, 0x1, PT ;  /* 0x000000010900780c */ /* 0x000fda0003f86270 */
[----:B------:R-:W-:Y:S05]  /*13250*/  @!P4 BRA `(.L_x_5603) ;  /* 0x000000000050c947 */ /* 0x000fea0003800000 */
        /* <DEDUP_REMOVED lines=11> */
.L_x_5605:
[----:B------:R-:W-:-:S13]  /*13310*/  ISETP.NE.AND P4, PT, R9, 0x1, PT ;  /* 0x000000010900780c */ /* 0x000fda0003f85270 */
[----:B------:R-:W0:Y:S02]  /*13320*/  @P4 LDC.64 R4, c[0x0][0x9e8] ;  /* 0x00027a00ff044b82 */ /* 0x000e240000000a00 */
[----:B0-----:R-:W-:-:S05]  /*13330*/  @P4 IMAD.HI.U32 R4, R3, R4, RZ ;  /* 0x0000000403044227 */ /* 0x001fca00078e00ff */
[----:B------:R-:W-:-:S07]  /*13340*/  @P4 SHF.R.U32.HI R3, RZ, R5, R4 ;  /* 0x00000005ff034219 */ /* 0x000fce0000011604 */
.L_x_5606:
[----:B------:R-:W-:Y:S05]  /*13350*/  BSYNC B0 ;  /* 0x0000000000007941 */ /* 0x000fea0003800000 */
.L_x_5604:
[----:B------:R-:W-:-:S04]  /*13360*/  IMAD R3, R3, R9, -R6 ;  /* 0x0000000903037224 */ /* 0x000fc800078e0a06 */
[----:B------:R-:W-:-:S05]  /*13370*/  IMAD.IADD R3, R3, 0x1, -R202 ;  /* 0x0000000103037824 */ /* 0x000fca00078e0aca */
[----:B------:R-:W-:Y:S02]  /*13380*/  VIMNMX R10, R10, R3, !PT ;  /* 0x000000030a0a7248 */ /* 0x000fe40007fe0100 */
[----:B------:R-:W-:-:S07]  /*13390*/  VIADDMNMX R0, R3, R9, R0, PT ;  /* 0x0000000903007246 */ /* 0x000fce0003800100 */
.L_x_5603:
[C---:B------:R-:W-:Y:S02]  /*133a0*/  ISETP.GT.AND P1, PT, R10.reuse, 0x1, !P1 ;  /* 0x000000010a00780c */ /* 0x040fe40004f24270 */
[----:B------:R-:W-:Y:S02]  /*133b0*/  ISETP.GT.AND P6, PT, R10, 0x8, !P6 ;  /* 0x000000080a00780c */ /* 0x000fe400077c4270 */
[C---:B------:R-:W-:Y:S02]  /*133c0*/  ISETP.LT.OR P1, PT, R0.reuse, 0x2, P1 ;  /* 0x000000020000780c */ /* 0x040fe40000f21670 */
[----:B------:R-:W-:Y:S02]  /*133d0*/  ISETP.LT.OR P6, PT, R0, 0x9, P6 ;  /* 0x000000090000780c */ /* 0x000fe400037c1670 */
[----:B------:R-:W-:Y:S02]  /*133e0*/  FSEL R27, R27, -INF , !P1 ;  /* 0xff8000001b1b7808 */ /* 0x000fe40004800000 */
[----:B------:R-:W-:-:S02]  /*133f0*/  ISETP.NE.AND P1, PT, R104, RZ, PT ;  /* 0x000000ff6800720c */ /* 0x000fc40003f25270 */
[----:B------:R-:W-:Y:S02]  /*13400*/  FSEL R5, R30, -INF , !P6 ;  /* 0xff8000001e057808 */ /* 0x000fe40007000000 */
[----:B------:R-:W-:Y:S02]  /*13410*/  ISETP.GT.AND P1, PT, R10, 0x9, !P1 ;  /* 0x000000090a00780c */ /* 0x000fe40004f24270 */
[----:B------:R-:W-:Y:S02]  /*13420*/  ISETP.NE.AND P6, PT, R106, RZ, PT ;  /* 0x000000ff6a00720c */ /* 0x000fe40003fc5270 */
[----:B------:R-:W-:Y:S02]  /*13430*/  ISETP.LT.OR P1, PT, R0, 0xa, P1 ;  /* 0x0000000a0000780c */ /* 0x000fe40000f21670 */
[----:B------:R-:W-:Y:S02]  /*13440*/  ISETP.NE.AND P4, PT, R108, RZ, PT ;  /* 0x000000ff6c00720c */ /* 0x000fe40003f85270 */
        /* <DEDUP_REMOVED lines=19> */
[----:B------:R-:W-:Y:S02]  /*13580*/  ISETP.NE.AND P6, PT, R112, RZ, PT ;  /* 0x000000ff7000720c */ /* 0x000fe40003fc5270 */
[----:B------:R-:W-:Y:S02]  /*13590*/  ISETP.GT.AND P1, PT, R10, 0x19, !P1 ;  /* 0x000000190a00780c */ /* 0x000fe40004f24270 */
[----:B------:R-:W-:Y:S02]  /*135a0*/  FMNMX.FTZ R4, R21, R4, !PT ;  /* 0x0000000415047209 */ /* 0x000fe40007810000 */
[----:B------:R-:W-:Y:S02]  /*135b0*/  ISETP.LT.OR P1, PT, R0, 0x1a, P1 ;  /* 0x0000001a0000780c */ /* 0x000fe40000f21670 */
[----:B------:R-:W-:Y:S02]  /*135c0*/  FMNMX.FTZ R4, R41, R4, !PT ;  /* 0x0000000429047209 */ /* 0x000fe40007810000 */
[----:B------:R-:W-:-:S02]  /*135d0*/  FSEL R39, R39, -INF , !P1 ;  /* 0xff80000027277808 */ /* 0x000fc40004800000 */
[----:B------:R-:W-:Y:S02]  /*135e0*/  ISETP.NE.AND P1, PT, R32, RZ, PT ;  /* 0x000000ff2000720c */ /* 0x000fe40003f25270 */
[----:B------:R-:W-:Y:S02]  /*135f0*/  ISETP.NE.AND P4, PT, R114, RZ, PT ;  /* 0x000000ff7200720c */ /* 0x000fe40003f85270 */
        /* <DEDUP_REMOVED lines=52> */
[C---:B------:R-:W-:Y:S01]  /*13940*/  ISETP.GT.AND P5, PT, R10.reuse, RZ, !P5 ;  /* 0x000000ff0a00720c */ /* 0x040fe20006fa4270 */
[----:B------:R-:W0:Y:S01]  /*13950*/  SHFL.BFLY PT, R3, R4, 0x2, 0x1f ;  /* 0x0c401f0004037f89 */ /* 0x000e2200000e0000 */
[----:B------:R-:W-:Y:S02]  /*13960*/  FSEL R55, R55, -INF , !P1 ;  /* 0xff80000037377808 */ /* 0x000fe40004800000 */
[----:B------:R-:W-:Y:S02]  /*13970*/  ISETP.GT.AND P1, PT, R10, 0x40, !P6 ;  /* 0x000000400a00780c */ /* 0x000fe40007724270 */
[C---:B------:R-:W-:Y:S02]  /*13980*/  ISETP.LT.OR P5, PT, R0.reuse, 0x1, P5 ;  /* 0x000000010000780c */ /* 0x040fe40002fa1670 */
[----:B------:R-:W-:Y:S02]  /*13990*/  ISETP.LT.OR P1, PT, R0, 0x41, P1 ;  /* 0x000000410000780c */ /* 0x000fe40000f21670 */
[----:B------:R-:W-:-:S02]  /*139a0*/  FSEL R26, R26, -INF , !P5 ;  /* 0xff8000001a1a7808 */ /* 0x000fc40006800000 */
[----:B------:R-:W-:Y:S02]  /*139b0*/  FSEL R123, R58, -INF , !P1 ;  /* 0xff8000003a7b7808 */ /* 0x000fe40004800000 */
[----:B------:R-:W-:Y:S02]  /*139c0*/  ISETP.GT.AND P1, PT, R10, 0x41, !P4 ;  /* 0x000000410a00780c */ /* 0x000fe40006724270 */
[----:B------:R-:W-:Y:S02]  /*139d0*/  ISETP.NE.AND P6, PT, R110, RZ, PT ;  /* 0x000000ff6e00720c */ /* 0x000fe40003fc5270 */
[----:B------:R-:W-:Y:S02]  /*139e0*/  ISETP.LT.OR P1, PT, R0, 0x42, P1 ;  /* 0x000000420000780c */ /* 0x000fe40000f21670 */
[----:B------:R-:W-:Y:S02]  /*139f0*/  FMNMX.FTZ R12, R26, R27, !PT ;  /* 0x0000001b1a0c7209 */ /* 0x000fe40007810000 */
[----:B------:R-:W-:-:S02]  /*13a00*/  FSEL R59, R59, -INF , !P1 ;  /* 0xff8000003b3b7808 */ /* 0x000fc40004800000 */
[----:B------:R-:W-:Y:S02]  /*13a10*/  ISETP.NE.AND P1, PT, R56, RZ, PT ;  /* 0x000000ff3800720c */ /* 0x000fe40003f25270 */
[----:B0-----:R-:W-:Y:S02]  /*13a20*/  FMNMX.FTZ R6, R4, R3, !PT ;  /* 0x0000000304067209 */ /* 0x001fe40007810000 */
[----:B------:R-:W-:Y:S02]  /*13a30*/  ISETP.GT.AND P1, PT, R10, 0x48, !P1 ;  /* 0x000000480a00780c */ /* 0x000fe40004f24270 */
[----:B------:R-:W-:Y:S01]  /*13a40*/  FMNMX.FTZ R14, R5, R12, !PT ;  /* 0x0000000c050e7209 */ /* 0x000fe20007810000 */
[----:B------:R-:W0:Y:S01]  /*13a50*/  SHFL.BFLY PT, R3, R6, 0x1, 0x1f ;  /* 0x0c201f0006037f89 */ /* 0x000e2200000e0000 */
[----:B------:R-:W-:Y:S02]  /*13a60*/  ISETP.LT.OR P1, PT, R0, 0x49, P1 ;  /* 0x000000490000780c */ /* 0x000fe40000f21670 */
[----:B------:R-:W-:-:S02]  /*13a70*/  FMNMX.FTZ R14, R31, R14, !PT ;  /* 0x0000000e1f0e7209 */ /* 0x000fc40007810000 */
[----:B------:R-:W-:Y:S02]  /*13a80*/  FSEL R125, R62, -INF , !P1 ;  /* 0xff8000003e7d7808 */ /* 0x000fe40004800000 */
[----:B------:R-:W-:Y:S02]  /*13a90*/  ISETP.NE.AND P1, PT, R60, RZ, PT ;  /* 0x000000ff3c00720c */ /* 0x000fe40003f25270 */
[----:B------:R-:W-:Y:S02]  /*13aa0*/  ISETP.NE.AND P4, PT, R116, RZ, PT ;  /* 0x000000ff7400720c */ /* 0x000fe40003f85270 */
        /* <DEDUP_REMOVED lines=8> */
[----:B0-----:R-:W-:-:S02]  /*13b30*/  FMNMX.FTZ R3, R6, R3, !PT ;  /* 0x0000000306037209 */ /* 0x001fc40007810000 */
[----:B------:R-:W-:Y:S02]  /*13b40*/  ISETP.LT.OR P1, PT, R0, 0x51, P1 ;  /* 0x000000510000780c */ /* 0x000fe40000f21670 */
[----:B------:R-:W-:Y:S01]  /*13b50*/  FMNMX.FTZ R20, R39, R20, !PT ;  /* 0x0000001427147209 */ /* 0x000fe20007810000 */
[----:B------:R-:W-:-:S01]  /*13b60*/  FFMA.FTZ R137, R2, R3, -8 ;  /* 0xc100000002897423 */ /* 0x000fc20000010003 */
[----:B------:R-:W-:Y:S02]  /*13b70*/  FSEL R127, R66, -INF , !P1 ;  /* 0xff800000427f7808 */ /* 0x000fe40004800000 */
[----:B------:R-:W-:Y:S02]  /*13b80*/  ISETP.NE.AND P1, PT, R64, RZ, PT ;  /* 0x000000ff4000720c */ /* 0x000fe40003f25270 */
[----:B------:R-:W-:Y:S02]  /*13b90*/  FMNMX.FTZ R20, R115, R20, !PT ;  /* 0x0000001473147209 */ /* 0x000fe40007810000 */
[----:B------:R-:W-:-:S02]  /*13ba0*/  ISETP.GT.AND P1, PT, R10, 0x51, !P1 ;  /* 0x000000510a00780c */ /* 0x000fc40004f24270 */
[----:B------:R-:W-:Y:S02]  /*13bb0*/  FMNMX.FTZ R20, R43, R20, !PT ;  /* 0x000000142b147209 */ /* 0x000fe40007810000 */
[----:B------:R-:W-:Y:S02]  /*13bc0*/  ISETP.LT.OR P1, PT, R0, 0x52, P1 ;  /* 0x000000520000780c */ /* 0x000fe40000f21670 */
[----:B------:R-:W-:Y:S02]  /*13bd0*/  ISETP.GT.AND P2, PT, R10, 0x71, !P2 ;  /* 0x000000710a00780c */ /* 0x000fe40005744270 */
[----:B------:R-:W-:Y:S02]  /*13be0*/  FSEL R67, R67, -INF , !P1 ;  /* 0xff80000043437808 */ /* 0x000fe40004800000 */
[----:B------:R-:W-:Y:S02]  /*13bf0*/  ISETP.NE.AND P1, PT, R98, RZ, PT ;  /* 0x000000ff6200720c */ /* 0x000fe40003f25270 */
[----:B------:R-:W-:-:S02]  /*13c00*/  ISETP.GT.AND P3, PT, R10, 0x78, !P3 ;  /* 0x000000780a00780c */ /* 0x000fc40005f64270 */
[----:B------:R-:W-:Y:S02]  /*13c10*/  ISETP.GT.AND P1, PT, R10, 0x58, !P1 ;  /* 0x000000580a00780c */ /* 0x000fe40004f24270 */
[C---:B------:R-:W-:Y:S02]  /*13c20*/  ISETP.LT.OR P2, PT, R0.reuse, 0x72, P2 ;  /* 0x000000720000780c */ /* 0x040fe40001741670 */
[C---:B------:R-:W-:Y:S02]  /*13c30*/  ISETP.LT.OR P1, PT, R0.reuse, 0x59, P1 ;  /* 0x000000590000780c */ /* 0x040fe40000f21670 */
[----:B------:R-:W-:Y:S02]  /*13c40*/  ISETP.LT.OR P3, PT, R0, 0x79, P3 ;  /* 0x000000790000780c */ /* 0x000fe40001f61670 */
[----:B------:R-:W-:Y:S02]  /*13c50*/  FSEL R129, R70, -INF , !P1 ;  /* 0xff80000046817808 */ /* 0x000fe40004800000 */
[----:B------:R-:W-:-:S02]  /*13c60*/  ISETP.NE.AND P1, PT, R68, RZ, PT ;  /* 0x000000ff4400720c */ /* 0x000fc40003f25270 */
[----:B------:R-:W-:Y:S02]  /*13c70*/  FSEL R83, R83, -INF , !P2 ;  /* 0xff80000053537808 */ /* 0x000fe40005000000 */
        /* <DEDUP_REMOVED lines=15> */
[----:B------:R-:W-:-:S04]  /*13d70*/  ISETP.GT.AND P1, PT, R10, 0x69, !P6 ;  /* 0x000000690a00780c */ /* 0x000fc80007724270 */
[----:B------:R-:W-:-:S04]  /*13d80*/  ISETP.LT.OR P1, PT, R0, 0x6a, P1 ;  /* 0x0000006a0000780c */ /* 0x000fc80000f21670 */
[----:B------:R-:W-:Y:S02]  /*13d90*/  FSEL R79, R79, -INF , !P1 ;  /* 0xff8000004f4f7808 */ /* 0x000fe40004800000 */
[----:B------:R-:W-:Y:S02]  /*13da0*/  ISETP.GT.AND P1, PT, R10, 0x70, !P4 ;  /* 0x000000700a00780c */ /* 0x000fe40006724270 */
[----:B------:R-:W-:Y:S02]  /*13db0*/  ISETP.NE.AND P4, PT, R76, RZ, PT ;  /* 0x000000ff4c00720c */ /* 0x000fe40003f85270 */
[----:B------:R-:W-:-:S04]  /*13dc0*/  ISETP.LT.OR P1, PT, R0, 0x71, P1 ;  /* 0x000000710000780c */ /* 0x000fc80000f21670 */
[----:B------:R-:W-:Y:S02]  /*13dd0*/  FSEL R135, R82, -INF , !P1 ;  /* 0xff80000052877808 */ /* 0x000fe40004800000 */
[----:B------:R-:W-:-:S04]  /*13de0*/  FSETP.NEU.FTZ.AND P1, PT, R3, -INF , PT ;  /* 0xff8000000300780b */ /* 0x000fc80003f3d000 */
[----:B------:R-:W-:Y:S02]  /*13df0*/  FSEL R137, R137, RZ, P1 ;  /* 0x000000ff89897208 */ /* 0x000fe40000800000 */
[----:B------:R-:W-:Y:S02]  /*13e00*/  ISETP.GT.AND P1, PT, R10, 0x79, !P4 ;  /* 0x000000790a00780c */ /* 0x000fe40006724270 */
[----:B------:R-:W-:Y:S01]  /*13e10*/  ISETP.NE.AND P4, PT, R225, 0x1, PT ;  /* 0x00000001e100780c */ /* 0x000fe20003f85270 */
[----:B------:R-:W-:-:S01]  /*13e20*/  FFMA.FTZ R24, R2, R24, -R137 ;  /* 0x0000001802187223 */ /* 0x000fc20000010889 */
[C-C-:B------:R-:W-:Y:S01]  /*13e30*/  FFMA.FTZ R28, R2.reuse, R13, -R137.reuse ;  /* 0x0000000d021c7223 */ /* 0x140fe20000010889 */
[----:B------:R-:W-:-:S01]  /*13e40*/  FFMA.FTZ R30, R2, R21, -R137 ;  /* 0x00000015021e7223 */ /* 0x000fc20000010889 */
[--C-:B------:R-:W-:Y:S01]  /*13e50*/  FFMA.FTZ R21, R2, R41, -R137.reuse ;  /* 0x0000002902157223 */ /* 0x100fe20000010889 */
[----:B------:R0:W-:Y:S01]  /*13e60*/  MUFU.EX2 R4, R24 ;  /* 0x0000001800047308 */ /* 0x0001e20000000800 */
[----:B------:R-:W-:Y:S01]  /*13e70*/  ISETP.LT.OR P1, PT, R0, 0x7a, P1 ;  /* 0x0000007a0000780c */ /* 0x000fe20000f21670 */
[--C-:B------:R-:W-:Y:S01]  /*13e80*/  FFMA.FTZ R13, R2, R33, -R137.reuse ;  /* 0x00000021020d7223 */ /* 0x100fe20000010889 */
[----:B------:R-:W-:Y:S01]  /*13e90*/  FSEL R41, R86, -INF , !P3 ;  /* 0xff80000056297808 */ /* 0x000fe20005800000 */
[C-C-:B------:R-:W-:Y:S01]  /*13ea0*/  FFMA.FTZ R33, R2.reuse, R49, -R137.reuse ;  /* 0x0000003102217223 */ /* 0x140fe20000010889 */
[----:B------:R-:W-:Y:S01]  /*13eb0*/  FSEL R87, R87, -INF , !P1 ;  /* 0xff80000057577808 */ /* 0x000fe20004800000 */
[C-C-:B------:R-:W-:Y:S01]  /*13ec0*/  FFMA.FTZ R49, R2.reuse, R61, -R137.reuse ;  /* 0x0000003d02317223 */ /* 0x140fe20000010889 */
[----:B------:R-:W-:-:S01]  /*13ed0*/  FFMA.FTZ R25, R2, R25, -R137 ;  /* 0x0000001902197223 */ /* 0x000fc20000010889 */
[----:B------:R1:W-:Y:S01]  /*13ee0*/  MUFU.EX2 R12, R28 ;  /* 0x0000001c000c7308 */ /* 0x0003e20000000800 */
[----:B0-----:R-:W-:Y:S01]  /*13ef0*/  FMNMX.FTZ R24, R117, R20, !PT ;  /* 0x0000001475187209 */ /* 0x001fe20007810000 */
[C-C-:B------:R-:W-:Y:S01]  /*13f00*/  FFMA.FTZ R6, R2.reuse, R11, -R137.reuse ;  /* 0x0000000b02067223 */ /* 0x140fe20000010889 */
[----:B------:R-:W-:-:S01]  /*13f10*/  FFMA.FTZ R11, R2, R29, -R137 ;  /* 0x0000001d020b7223 */ /* 0x000fc20000010889 */
[C-C-:B------:R-:W-:Y:S01]  /*13f20*/  FFMA.FTZ R29, R2.reuse, R15, -R137.reuse ;  /* 0x0000000f021d7223 */ /* 0x140fe20000010889 */
[----:B------:R-:W-:Y:S01]  /*13f30*/  FMNMX.FTZ R24, R47, R24, !PT ;  /* 0x000000182f187209 */ /* 0x000fe20007810000 */
[C-C-:B------:R-:W-:Y:S01]  /*13f40*/  FFMA.FTZ R15, R2.reuse, R37, -R137.reuse ;  /* 0x00000025020f7223 */ /* 0x140fe20000010889 */
[----:B------:R-:W-:-:S01]  /*13f50*/  FFMA.FTZ R37, R2, R53, -R137 ;  /* 0x0000003502257223 */ /* 0x000fc20000010889 */
[----:B------:R0:W-:Y:S01]  /*13f60*/  MUFU.EX2 R20, R30 ;  /* 0x0000001e00147308 */ /* 0x0001e20000000800 */
[----:B------:R-:W-:Y:S01]  /*13f70*/  FMNMX.FTZ R24, R119, R24, !PT ;  /* 0x0000001877187209 */ /* 0x000fe20007810000 */
[C-C-:B------:R-:W-:Y:S01]  /*13f80*/  FFMA.FTZ R53, R2.reuse, R65, -R137.reuse ;  /* 0x0000004102357223 */ /* 0x140fe20000010889 */
[----:B------:R-:W-:-:S01]  /*13f90*/  FFMA.FTZ R65, R2, R77, -R137 ;  /* 0x0000004d02417223 */ /* 0x000fc20000010889 */
[C-C-:B------:R-:W-:Y:S01]  /*13fa0*/  FFMA.FTZ R89, R2.reuse, R89, -R137.reuse ;  /* 0x0000005902597223 */ /* 0x140fe20000010889 */
[----:B------:R-:W-:Y:S01]  /*13fb0*/  FMNMX.FTZ R24, R51, R24, !PT ;  /* 0x0000001833187209 */ /* 0x000fe20007810000 */
[C-C-:B------:R-:W-:Y:S01]  /*13fc0*/  FFMA.FTZ R91, R2.reuse, R91, -R137.reuse ;  /* 0x0000005b025b7223 */ /* 0x140fe20000010889 */
[----:B------:R-:W-:-:S01]  /*13fd0*/  FFMA.FTZ R93, R2, R93, -R137 ;  /* 0x0000005d025d7223 */ /* 0x000fc20000010889 */
[----:B------:R-:W2:Y:S01]  /*13fe0*/  MUFU.EX2 R25, R25 ;  /* 0x0000001900197308 */ /* 0x000ea20000000800 */
[----:B-1----:R-:W-:Y:S01]  /*13ff0*/  FMNMX.FTZ R28, R121, R24, !PT ;  /* 0x00000018791c7209 */ /* 0x002fe20007810000 */
        /* <DEDUP_REMOVED lines=9> */
[----:B------:R-:W-:-:S02]  /*14090*/  FFMA.FTZ R42, R2, R107, -R137 ;  /* 0x0000006b022a7223 */ /* 0x000fc40000010889 */
[----:B------:R-:W-:-:S03]  /*140a0*/  FMNMX.FTZ R28, R59, R28, !PT ;  /* 0x0000001c3b1c7209 */ /* 0x000fc60007810000 */
[----:B------:R-:W3:Y:S01]  /*140b0*/  MUFU.EX2 R11, R11 ;  /* 0x0000000b000b7308 */ /* 0x000ee20000000800 */
[----:B0-----:R-:W-:Y:S01]  /*140c0*/  FMNMX.FTZ R30, R125, R28, !PT ;  /* 0x0000001c7d1e7209 */ /* 0x001fe20007810000 */
[----:B--2---:R-:W-:-:S03]  /*140d0*/  FADD.FTZ R77, R4, R25 ;  /* 0x00000019044d7221 */ /* 0x004fc60000010000 */
[----:B------:R-:W-:-:S03]  /*140e0*/  FMNMX.FTZ R30, R63, R30, !PT ;  /* 0x0000001e3f1e7209 */ /* 0x000fc60007810000 */
[----:B------:R-:W-:Y:S01]  /*140f0*/  MUFU.EX2 R13, R13 ;  /* 0x0000000d000d7308 */ /* 0x000fe20000000800 */
[----:B------:R-:W-:Y:S01]  /*14100*/  FMNMX.FTZ R30, R127, R30, !PT ;  /* 0x0000001e7f1e7209 */ /* 0x000fe20007810000 */
[----:B-1----:R-:W-:-:S03]  /*14110*/  FADD.FTZ R64, R6, R77 ;  /* 0x0000004d06407221 */ /* 0x002fc60000010000 */
[----:B------:R-:W-:-:S03]  /*14120*/  FMNMX.FTZ R30, R67, R30, !PT ;  /* 0x0000001e431e7209 */ /* 0x000fc60007810000 */
[----:B------:R0:W-:Y:S01]  /*14130*/  MUFU.EX2 R14, R29 ;  /* 0x0000001d000e7308 */ /* 0x0001e20000000800 */
[----:B------:R-:W-:Y:S01]  /*14140*/  FMNMX.FTZ R32, R129, R30, !PT ;  /* 0x0000001e81207209 */ /* 0x000fe20007810000 */
[C---:B---3--:R-:W-:Y:S01]  /*14150*/  FADD.FTZ R77, R11.reuse, R64 ;  /* 0x000000400b4d7221 */ /* 0x048fe20000010000 */
[----:B------:R-:W-:Y:S02]  /*14160*/  F2FP.SATFINITE.E4M3.F32.PACK_AB_MERGE_C R196, R11, R6, RZ ;  /* 0x000000060bc4723e */ /* 0x000fe400048070ff */
[----:B------:R-:W-:Y:S01]  /*14170*/  FMNMX.FTZ R32, R71, R32, !PT ;  /* 0x0000002047207209 */ /* 0x000fe20007810000 */
[----:B------:R-:W-:-:S01]  /*14180*/  FADD.FTZ R68, R12, R77 ;  /* 0x0000004d0c447221 */ /* 0x000fc20000010000 */
[----:B------:R-:W-:Y:S01]  /*14190*/  F2FP.SATFINITE.E4M3.F32.PACK_AB_MERGE_C R196, R25, R4, R196 ;  /* 0x0000000419c4723e */ /* 0x000fe200048070c4 */
[----:B------:R-:W1:Y:S01]  /*141a0*/  MUFU.EX2 R15, R15 ;  /* 0x0000000f000f7308 */ /* 0x000e620000000800 */
[----:B------:R-:W-:Y:S01]  /*141b0*/  FMNMX.FTZ R32, R131, R32, !PT ;  /* 0x0000002083207209 */ /* 0x000fe20007810000 */
[C-C-:B0-----:R-:W-:Y:S01]  /*141c0*/  FFMA.FTZ R29, R2.reuse, R45, -R137.reuse ;  /* 0x0000002d021d7223 */ /* 0x141fe20000010889 */
[----:B------:R-:W-:-:S01]  /*141d0*/  FFMA.FTZ R45, R2, R57, -R137 ;  /* 0x00000039022d7223 */ /* 0x000fc20000010889 */
[C-C-:B------:R-:W-:Y:S01]  /*141e0*/  FFMA.FTZ R57, R2.reuse, R69, -R137.reuse ;  /* 0x0000004502397223 */ /* 0x140fe20000010889 */
[----:B------:R-:W-:Y:S01]  /*141f0*/  FMNMX.FTZ R32, R75, R32, !PT ;  /* 0x000000204b207209 */ /* 0x000fe20007810000 */
[----:B------:R-:W-:-:S02]  /*14200*/  FFMA.FTZ R69, R2, R109, -R137 ;  /* 0x0000006d02457223 */ /* 0x000fc40000010889 */
[----:B------:R-:W-:Y:S01]  /*14210*/  MUFU.EX2 R21, R21 ;  /* 0x0000001500157308 */ /* 0x000fe20000000800 */
[----:B------:R-:W-:-:S04]  /*14220*/  FMNMX.FTZ R32, R133, R32, !PT ;  /* 0x0000002085207209 */ /* 0x000fc80007810000 */
[----:B------:R-:W-:-:S03]  /*14230*/  FMNMX.FTZ R32, R79, R32, !PT ;  /* 0x000000204f207209 */ /* 0x000fc60007810000 */
[----:B------:R-:W-:Y:S01]  /*14240*/  MUFU.EX2 R24, R89 ;  /* 0x0000005900187308 */ /* 0x000fe20000000800 */
[----:B------:R-:W-:Y:S02]  /*14250*/  FMNMX.FTZ R32, R135, R32, !PT ;  /* 0x0000002087207209 */ /* 0x000fe40007810000 */
[----:B-1----:R-:W-:Y:S02]  /*14260*/  F2FP.SATFINITE.E4M3.F32.PACK_AB_MERGE_C R198, R15, R14, RZ ;  /* 0x0000000e0fc6723e */ /* 0x002fe400048070ff */
[----:B------:R-:W-:Y:S02]  /*14270*/  FMNMX.FTZ R32, R83, R32, !PT ;  /* 0x0000002053207209 */ /* 0x000fe40007810000 */
[----:B------:R-:W-:Y:S01]  /*14280*/  F2FP.SATFINITE.E4M3.F32.PACK_AB_MERGE_C R198, R13, R12, R198 ;  /* 0x0000000c0dc6723e */ /* 0x000fe200048070c6 */
[----:B------:R-:W0:Y:S01]  /*14290*/  MUFU.EX2 R29, R29 ;  /* 0x0000001d001d7308 */ /* 0x000e220000000800 */
[----:B------:R-:W-:-:S04]  /*142a0*/  FMNMX.FTZ R0, R41, R32, !PT ;  /* 0x0000002029007209 */ /* 0x000fc80007810000 */
[----:B------:R-:W-:-:S03]  /*142b0*/  FMNMX.FTZ R0, R87, R0, !PT ;  /* 0x0000000057007209 */ /* 0x000fc60007810000 */
[----:B------:R-:W-:Y:S02]  /*142c0*/  MUFU.EX2 R28, R91 ;  /* 0x0000005b001c7308 */ /* 0x000fe40000000800 */
[----:B------:R-:W1:Y:S06]  /*142d0*/  SHFL.BFLY PT, R61, R0, 0x2, 0x1f ;  /* 0x0c401f00003d7f89 */ /* 0x000e6c00000e0000 */
[----:B------:R-:W-:Y:S01]  /*142e0*/  MUFU.EX2 R33, R33 ;  /* 0x0000002100217308 */ /* 0x000fe20000000800 */
[----:B0-----:R-:W-:-:S04]  /*142f0*/  F2FP.SATFINITE.E4M3.F32.PACK_AB_MERGE_C R192, R29, R24, RZ ;  /* 0x000000181dc0723e */ /* 0x001fc800048070ff */
[----:B------:R-:W-:-:S03]  /*14300*/  F2FP.SATFINITE.E4M3.F32.PACK_AB_MERGE_C R192, R21, R20, R192 ;  /* 0x0000001415c0723e */ /* 0x000fc600048070c0 */
[----:B------:R-:W-:Y:S08]  /*14310*/  MUFU.EX2 R30, R93 ;  /* 0x0000005d001e7308 */ /* 0x000ff00000000800 */
[----:B------:R-:W0:Y:S01]  /*14320*/  MUFU.EX2 R37, R37 ;  /* 0x0000002500257308 */ /* 0x000e220000000800 */
[----:B-1----:R-:W-:Y:S01]  /*14330*/  FMNMX.FTZ R44, R0, R61, !PT ;  /* 0x0000003d002c7209 */ /* 0x002fe20007810000 */
[----:B------:R-:W-:-:S04]  /*14340*/  FFMA.FTZ R61, R2, R73, -R137 ;  /* 0x00000049023d7223 */ /* 0x000fc80000010889 */
[----:B------:R-:W1:Y:S02]  /*14350*/  SHFL.BFLY PT, R73, R44, 0x1, 0x1f ;  /* 0x0c201f002c497f89 */ /* 0x000e6400000e0000 */
[----:B------:R-:W-:Y:S08]  /*14360*/  MUFU.EX2 R32, R97 ;  /* 0x0000006100207308 */ /* 0x000ff00000000800 */
[----:B------:R-:W2:Y:S01]  /*14370*/  MUFU.EX2 R49, R49 ;  /* 0x0000003100317308 */ /* 0x000ea20000000800 */
[----:B0-----:R-:W-:-:S04]  /*14380*/  F2FP.SATFINITE.E4M3.F32.PACK_AB_MERGE_C R194, R37, R30, RZ ;  /* 0x0000001e25c2723e */ /* 0x001fc800048070ff */
[----:B------:R-:W-:-:S03]  /*14390*/  F2FP.SATFINITE.E4M3.F32.PACK_AB_MERGE_C R194, R33, R28, R194 ;  /* 0x0000001c21c2723e */ /* 0x000fc600048070c2 */
[----:B------:R-:W-:Y:S01]  /*143a0*/  MUFU.EX2 R10, R95 ;  /* 0x0000005f000a7308 */ /* 0x000fe20000000800 */
[----:B-1----:R-:W-:Y:S01]  /*143b0*/  FMNMX.FTZ R0, R44, R73, !PT ;  /* 0x000000492c007209 */ /* 0x002fe20007810000 */
[----:B------:R-:W-:Y:S01]  /*143c0*/  FFMA.FTZ R44, R2, R81, -R137 ;  /* 0x00000051022c7223 */ /* 0x000fe20000010889 */
[----:B------:R-:W-:-:S05]  /*143d0*/  FADD.FTZ R81, R13, R68 ;  /* 0x000000440d517221 */ /* 0x000fca0000010000 */
[----:B------:R-:W0:Y:S01]  /*143e0*/  MUFU.EX2 R45, R45 ;  /* 0x0000002d002d7308 */ /* 0x000e220000000800 */
[----:B------:R-:W-:Y:S01]  /*143f0*/  FSETP.NEU.FTZ.AND P1, PT, R0, -INF , PT ;  /* 0xff8000000000780b */ /* 0x000fe20003f3d000 */
[----:B------:R-:W-:Y:S01]  /*14400*/  FFMA.FTZ R46, R2, R0, -8 ;  /* 0xc1000000022e7423 */ /* 0x000fe20000010000 */
[----:B------:R-:W-:-:S01]  /*14410*/  FADD.FTZ R68, R14, R81 ;  /* 0x000000510e447221 */ /* 0x000fc20000010000 */
[----:B--2---:R-:W-:Y:S01]  /*14420*/  F2FP.SATFINITE.E4M3.F32.PACK_AB_MERGE_C R188, R49, R32, RZ ;  /* 0x0000002031bc723e */ /* 0x004fe200048070ff */
[----:B------:R-:W-:-:S02]  /*14430*/  FFMA.FTZ R73, R2, R85, -R137 ;  /* 0x0000005502497223 */ /* 0x000fc40000010889 */
[----:B------:R-:W-:Y:S01]  /*14440*/  FSEL R46, R46, RZ, P1 ;  /* 0x000000ff2e2e7208 */ /* 0x000fe20000800000 */
[----:B------:R-:W-:Y:S04]  /*14450*/  MUFU.EX2 R36, R36 ;  /* 0x0000002400247308 */ /* 0x000fe80000000800 */
[----:B------:R-:W-:-:S01]  /*14460*/  FFMA.FTZ R26, R2, R26, -R46 ;  /* 0x0000001a021a7223 */ /* 0x000fc2000001082e */
[C-C-:B------:R-:W-:Y:S01]  /*14470*/  FFMA.FTZ R27, R2.reuse, R27, -R46.reuse ;  /* 0x0000001b021b7223 */ /* 0x140fe2000001082e */
        /* <DEDUP_REMOVED lines=21> */
[----:B------:R-:W-:-:S01]  /*145d0*/  FFMA.FTZ R63, R2, R127, -R46 ;  /* 0x0000007f023f7223 */ /* 0x000fc2000001082e */
[C-C-:B------:R-:W-:Y:S01]  /*145e0*/  FFMA.FTZ R6, R2.reuse, R67, -R46.reuse ;  /* 0x0000004302067223 */ /* 0x140fe2000001082e */
[----:B------:R-:W-:-:S01]  /*145f0*/  FFMA.FTZ R129, R2, R129, -R46 ;  /* 0x0000008102817223 */ /* 0x000fc2000001082e */
[----:B0-----:R-:W-:Y:S01]  /*14600*/  F2FP.SATFINITE.E4M3.F32.PACK_AB_MERGE_C R188, R45, R10, R188 ;  /* 0x0000000a2dbc723e */ /* 0x001fe200048070bc */
[----:B------:R-:W-:-:S01]  /*14610*/  FFMA.FTZ R71, R2, R71, -R46 ;  /* 0x0000004702477223 */ /* 0x000fc2000001082e */
[C-C-:B------:R-:W-:Y:S01]  /*14620*/  FFMA.FTZ R131, R2.reuse, R131, -R46.reuse ;  /* 0x0000008302837223 */ /* 0x140fe2000001082e */
[----:B------:R-:W-:-:S01]  /*14630*/  FFMA.FTZ R75, R2, R75, -R46 ;  /* 0x0000004b024b7223 */ /* 0x000fc2000001082e */
[----:B------:R-:W0:Y:S01]  /*14640*/  MUFU.EX2 R48, R48 ;  /* 0x0000003000307308 */ /* 0x000e220000000800 */
[----:B-1----:R-:W-:-:S01]  /*14650*/  FADD.FTZ R66, R26, R27 ;  /* 0x0000001b1a427221 */ /* 0x002fc20000010000 */
[C-C-:B------:R-:W-:Y:S01]  /*14660*/  FFMA.FTZ R133, R2.reuse, R133, -R46.reuse ;  /* 0x0000008502857223 */ /* 0x140fe2000001082e */
[----:B------:R-:W-:-:S01]  /*14670*/  FFMA.FTZ R79, R2, R79, -R46 ;  /* 0x0000004f024f7223 */ /* 0x000fc2000001082e */
[C-C-:B------:R-:W-:Y:S01]  /*14680*/  FFMA.FTZ R135, R2.reuse, R135, -R46.reuse ;  /* 0x0000008702877223 */ /* 0x140fe2000001082e */
[----:B------:R-:W-:-:S01]  /*14690*/  FFMA.FTZ R83, R2, R83, -R46 ;  /* 0x0000005302537223 */ /* 0x000fc2000001082e */
[C-C-:B------:R-:W-:Y:S01]  /*146a0*/  FFMA.FTZ R41, R2.reuse, R41, -R46.reuse ;  /* 0x0000002902297223 */ /* 0x140fe2000001082e */
[----:B------:R-:W-:-:S01]  /*146b0*/  FFMA.FTZ R46, R2, R87, -R46 ;  /* 0x00000057022e7223 */ /* 0x000fc2000001082e */
[----:B------:R-:W1:Y:S01]  /*146c0*/  MUFU.EX2 R31, R31 ;  /* 0x0000001f001f7308 */ /* 0x000e620000000800 */
[----:B--2---:R-:W-:-:S07]  /*146d0*/  FADD.FTZ R77, R5, R66 ;  /* 0x00000042054d7221 */ /* 0x004fce0000010000 */
[----:B------:R-:W2:Y:S01]  /*146e0*/  MUFU.EX2 R50, R50 ;  /* 0x0000003200327308 */ /* 0x000ea20000000800 */
[----:B0-----:R-:W-:-:S01]  /*146f0*/  FADD.FTZ R66, R48, R77 ;  /* 0x0000004d30427221 */ /* 0x001fc20000010000 */
[----:B------:R-:W-:Y:S01]  /*14700*/  FADD.FTZ R77, R15, R68 ;  /* 0x000000440f4d7221 */ /* 0x000fe20000010000 */
[----:B------:R-:W-:-:S03]  /*14710*/  F2FP.SATFINITE.E4M3.F32.PACK_AB_MERGE_C R48, R48, R5, RZ ;  /* 0x000000053030723e */ /* 0x000fc600048070ff */
[----:B------:R-:W-:Y:S01]  /*14720*/  FADD.FTZ R14, R20, R77 ;  /* 0x0000004d140e7221 */ /* 0x000fe20000010000 */
[----:B------:R-:W-:Y:S01]  /*14730*/  F2FP.SATFINITE.E4M3.F32.PACK_AB_MERGE_C R197, R27, R26, R48 ;  /* 0x0000001a1bc5723e */ /* 0x000fe20004807030 */
[----:B------:R-:W0:Y:S01]  /*14740*/  MUFU.EX2 R52, R52 ;  /* 0x0000003400347308 */ /* 0x000e220000000800 */
[----:B-1----:R-:W-:-:S01]  /*14750*/  FADD.FTZ R11, R31, R66 ;  /* 0x000000421f0b7221 */ /* 0x002fc20000010000 */
[----:B------:R-:W-:-:S04]  /*14760*/  FADD.FTZ R15, R21, R14 ;  /* 0x0000000e150f7221 */ /* 0x000fc80000010000 */
[----:B------:R-:W-:Y:S02]  /*14770*/  FADD.FTZ R12, R24, R15 ;  /* 0x0000000f180c7221 */ /* 0x000fe40000010000 */
[----:B------:R-:W1:Y:S01]  /*14780*/  MUFU.EX2 R39, R39 ;  /* 0x0000002700277308 */ /* 0x000e620000000800 */
[----:B--2---:R-:W-:-:S01]  /*14790*/  FADD.FTZ R11, R50, R11 ;  /* 0x0000000b320b7221 */ /* 0x004fc20000010000 */
[----:B------:R-:W-:-:S04]  /*147a0*/  FADD.FTZ R29, R29, R12 ;  /* 0x0000000c1d1d7221 */ /* 0x000fc80000010000 */
[----:B------:R-:W-:Y:S02]  /*147b0*/  FADD.FTZ R14, R28, R29 ;  /* 0x0000001d1c0e7221 */ /* 0x000fe40000010000 */
[----:B------:R-:W2:Y:S01]  /*147c0*/  MUFU.EX2 R35, R35 ;  /* 0x0000002300237308 */ /* 0x000ea20000000800 */
[----:B0-----:R-:W-:-:S01]  /*147d0*/  FADD.FTZ R4, R52, R11 ;  /* 0x0000000b34047221 */ /* 0x001fc20000010000 */
[----:B------:R-:W-:-:S04]  /*147e0*/  FADD.FTZ R13, R33, R14 ;  /* 0x0000000e210d7221 */ /* 0x000fc80000010000 */
[----:B------:R-:W-:Y:S02]  /*147f0*/  FADD.FTZ R30, R30, R13 ;  /* 0x0000000d1e1e7221 */ /* 0x000fe40000010000 */
[----:B------:R-:W0:Y:S01]  /*14800*/  MUFU.EX2 R54, R54 ;  /* 0x0000003600367308 */ /* 0x000e220000000800 */
[----:B-1----:R-:W-:-:S01]  /*14810*/  FADD.FTZ R4, R39, R4 ;  /* 0x0000000427047221 */ /* 0x002fc20000010000 */
[----:B------:R-:W-:Y:S01]  /*14820*/  FADD.FTZ R37, R37, R30 ;  /* 0x0000001e25257221 */ /* 0x000fe20000010000 */
[----:B------:R-:W1:Y:S01]  /*14830*/  @P4 LDC R13, c[0x0][0x44c] ;  /* 0x00011300ff0d4b82 */ /* 0x000e620000000800 */
[----:B------:R-:W-:Y:S02]  /*14840*/  F2FP.SATFINITE.E4M3.F32.PACK_AB_MERGE_C R39, R39, R52, RZ ;  /* 0x000000342727723e */ /* 0x000fe400048070ff */
[----:B------:R-:W-:Y:S02]  /*14850*/  FADD.FTZ R14, R10, R37 ;  /* 0x000000250a0e7221 */ /* 0x000fe40000010000 */
[----:B------:R-:W3:Y:S01]  /*14860*/  MUFU.EX2 R43, R43 ;  /* 0x0000002b002b7308 */ /* 0x000ee20000000800 */
[----:B--2---:R-:W-:-:S01]  /*14870*/  FADD.FTZ R11, R35, R4 ;  /* 0x00000004230b7221 */ /* 0x004fc20000010000 */
[----:B------:R-:W-:Y:S01]  /*14880*/  FADD.FTZ R45, R45, R14 ;  /* 0x0000000e2d2d7221 */ /* 0x000fe20000010000 */
[----:B------:R-:W-:-:S03]  /*14890*/  F2FP.SATFINITE.E4M3.F32.PACK_AB_MERGE_C R199, R50, R31, R39 ;  /* 0x0000001f32c7723e */ /* 0x000fc60004807027 */
[----:B------:R-:W-:Y:S02]  /*148a0*/  FADD.FTZ R32, R32, R45 ;  /* 0x0000002d20207221 */ /* 0x000fe40000010000 */
[----:B------:R-:W2:Y:S01]  /*148b0*/  MUFU.EX2 R56, R56 ;  /* 0x0000003800387308 */ /* 0x000ea20000000800 */
[----:B0-----:R-:W-:-:S01]  /*148c0*/  FADD.FTZ R12, R54, R11 ;  /* 0x0000000b360c7221 */ /* 0x001fc20000010000 */
[----:B------:R-:W-:-:S06]  /*148d0*/  FADD.FTZ R49, R49, R32 ;  /* 0x0000002031317221 */ /* 0x000fcc0000010000 */
[----:B------:R-:W0:Y:S01]  /*148e0*/  MUFU.EX2 R47, R47 ;  /* 0x0000002f002f7308 */ /* 0x000e220000000800 */
[----:B---3--:R-:W-:-:S01]  /*148f0*/  FADD.FTZ R11, R43, R12 ;  /* 0x0000000c2b0b7221 */ /* 0x008fc20000010000 */
[----:B-1----:R-:W-:-:S06]  /*14900*/  @P4 IMAD.HI.U32 R13, R212, R13, RZ ;  /* 0x0000000dd40d4227 */ /* 0x002fcc00078e00ff */
        /* <DEDUP_REMOVED lines=26> */
[----:B------:R-:W-:Y:S01]  /*14ab0*/  MUFU.EX2 R34, R34 ;  /* 0x0000002200227308 */ /* 0x000fe20000000800 */
[----:B0-----:R-:W-:-:S07]  /*14ac0*/  F2FP.SATFINITE.E4M3.F32.PACK_AB_MERGE_C R11, R57, R36, RZ ;  /* 0x00000024390b723e */ /* 0x001fce00048070ff */
[----:B------:R-:W0:Y:S01]  /*14ad0*/  MUFU.EX2 R53, R53 ;  /* 0x0000003500357308 */ /* 0x000e220000000800 */
[----:B-1----:R-:W-:-:S07]  /*14ae0*/  FADD.FTZ R20, R6, R5 ;  /* 0x0000000506147221 */ /* 0x002fce0000010000 */
[----:B------:R-:W1:Y:S08]  /*14af0*/  MUFU.EX2 R129, R129 ;  /* 0x0000008100817308 */ /* 0x000e700000000800 */
[----:B------:R-:W-:Y:S01]  /*14b00*/  MUFU.EX2 R40, R40 ;  /* 0x0000002800287308 */ /* 0x000fe20000000800 */
[----:B0-----:R-:W-:Y:S01]  /*14b10*/  F2FP.SATFINITE.E4M3.F32.PACK_AB_MERGE_C R190, R53, R34, R11 ;  /* 0x0000002235be723e */ /* 0x001fe2000480700b */
[----:B------:R-:W-:-:S04]  /*14b20*/  FADD.FTZ R34, R34, R49 ;  /* 0x0000003122227221 */ /* 0x000fc80000010000 */
[----:B------:R-:W-:Y:S02]  /*14b30*/  FADD.FTZ R53, R53, R34 ;  /* 0x0000002235357221 */ /* 0x000fe40000010000 */
[----:B------:R-:W0:Y:S01]  /*14b40*/  MUFU.EX2 R65, R65 ;  /* 0x0000004100417308 */ /* 0x000e220000000800 */
[----:B-1----:R-:W-:-:S01]  /*14b50*/  FADD.FTZ R5, R129, R20 ;  /* 0x0000001481057221 */ /* 0x002fc20000010000 */
[----:B------:R-:W-:Y:S01]  /*14b60*/  FADD.FTZ R36, R36, R53 ;  /* 0x0000003524247221 */ /* 0x000fe20000010000 */
[----:B------:R-:W1:Y:S03]  /*14b70*/  @P4 LDC R20, c[0x0][0x450] ;  /* 0x00011400ff144b82 */ /* 0x000e660000000800 */
[----:B------:R-:W-:-:S02]  /*14b80*/  FADD.FTZ R57, R57, R36 ;  /* 0x0000002439397221 */ /* 0x000fc40000010000 */
[----:B------:R-:W2:Y:S08]  /*14b90*/  MUFU.EX2 R4, R71 ;  /* 0x0000004700047308 */ /* 0x000eb00000000800 */
[----:B------:R-:W-:Y:S01]  /*14ba0*/  MUFU.EX2 R38, R38 ;  /* 0x0000002600267308 */ /* 0x000fe20000000800 */
[----:B0-----:R-:W-:-:S07]  /*14bb0*/  F2FP.SATFINITE.E4M3.F32.PACK_AB_MERGE_C R11, R65, R40, RZ ;  /* 0x00000028410b723e */ /* 0x001fce00048070ff */
[----:B------:R-:W0:Y:S01]  /*14bc0*/  MUFU.EX2 R61, R61 ;  /* 0x0000003d003d7308 */ /* 0x000e220000000800 */
[C---:B--2---:R-:W-:Y:S01]  /*14bd0*/  F2FP.SATFINITE.E4M3.F32.PACK_AB_MERGE_C R129, R4.reuse, R129, RZ ;  /* 0x000000810481723e */ /* 0x044fe200048070ff */
[----:B------:R-:W-:-:S03]  /*14be0*/  FADD.FTZ R4, R4, R5 ;  /* 0x0000000504047221 */ /* 0x000fc60000010000 */
[----:B------:R-:W-:-:S03]  /*14bf0*/  F2FP.SATFINITE.E4M3.F32.PACK_AB_MERGE_C R191, R6, R63, R129 ;  /* 0x0000003f06bf723e */ /* 0x000fc60004807081 */
[----:B------:R-:W2:Y:S08]  /*14c00*/  MUFU.EX2 R131, R131 ;  /* 0x0000008300837308 */ /* 0x000eb00000000800 */
[----:B------:R-:W3:Y:S01]  /*14c10*/  MUFU.EX2 R10, R75 ;  /* 0x0000004b000a7308 */ /* 0x000ee20000000800 */
[----:B0-----:R-:W-:Y:S01]  /*14c20*/  F2FP.SATFINITE.E4M3.F32.PACK_AB_MERGE_C R184, R61, R38, R11 ;  /* 0x000000263db8723e */ /* 0x001fe2000480700b */
[----:B------:R-:W-:Y:S01]  /*14c30*/  FADD.FTZ R38, R38, R57 ;  /* 0x0000003926267221 */ /* 0x000fe20000010000 */
[----:B------:R-:W-:Y:S01]  /*14c40*/  IMAD.MOV.U32 R11, RZ, RZ, R212 ;  /* 0x000000ffff0b7224 */ /* 0x000fe200078e00d4 */
[----:B-1----:R-:W-:-:S02]  /*14c50*/  @P4 SHF.R.U32.HI R11, RZ, R20, R13 ;  /* 0x00000014ff0b4219 */ /* 0x002fc4000001160d */
[----:B------:R-:W-:-:S01]  /*14c60*/  FADD.FTZ R61, R61, R38 ;  /* 0x000000263d3d7221 */ /* 0x000fc20000010000 */
[----:B------:R-:W-:Y:S01]  /*14c70*/  ISETP.GE.AND P4, PT, R9, 0x1, PT ;  /* 0x000000010900780c */ /* 0x000fe20003f86270 */
[----:B------:R-:W0:Y:S01]  /*14c80*/  MUFU.EX2 R133, R133 ;  /* 0x0000008500857308 */ /* 0x000e220000000800 */
[----:B--2---:R-:W-:-:S01]  /*14c90*/  FADD.FTZ R5, R131, R4 ;  /* 0x0000000483057221 */ /* 0x004fc20000010000 */
[----:B------:R-:W-:Y:S01]  /*14ca0*/  FADD.FTZ R40, R40, R61 ;  /* 0x0000003d28287221 */ /* 0x000fe20000010000 */
[----:B------:R-:W-:-:S03]  /*14cb0*/  IMAD.IADD R11, R94, 0x1, R11 ;  /* 0x000000015e0b7824 */ /* 0x000fc600078e020b */
[----:B------:R-:W-:Y:S01]  /*14cc0*/  FADD.FTZ R65, R65, R40 ;  /* 0x0000002841417221 */ /* 0x000fe20000010000 */
[----:B------:R-:W-:Y:S01]  /*14cd0*/  IMAD.IADD R8, R11, 0x1, R8 ;  /* 0x000000010b087824 */ /* 0x000fe200078e0208 */
[----:B------:R-:W-:Y:S01]  /*14ce0*/  MUFU.EX2 R44, R44 ;  /* 0x0000002c002c7308 */ /* 0x000fe20000000800 */
[----:B---3--:R-:W-:-:S07]  /*14cf0*/  FADD.FTZ R4, R10, R5 ;  /* 0x000000050a047221 */ /* 0x008fce0000010000 */
        /* <DEDUP_REMOVED lines=21> */
[----:B------:R-:W-:Y:S01]  /*14e50*/  VIADD R4, R90, 0xfffffffe ;  /* 0xfffffffe5a047836 */ /* 0x000fe20000000000 */
[C---:B0-----:R-:W-:Y:S02]  /*14e60*/  F2FP.SATFINITE.E4M3.F32.PACK_AB_MERGE_C R10, R46.reuse, R41, RZ ;  /* 0x000000292e0a723e */ /* 0x041fe400048070ff */
[----:B------:R-:W-:-:S02]  /*14e70*/  FADD.FTZ R5, R46, R5 ;  /* 0x000000052e057221 */ /* 0x000fc40000010000 */
[----:B------:R-:W-:Y:S01]  /*14e80*/  F2FP.SATFINITE.E4M3.F32.PACK_AB_MERGE_C R187, R14, R135, R10 ;  /* 0x000000870ebb723e */ /* 0x000fe2000480700a */
        /* <DEDUP_REMOVED lines=12> */
.L_x_5609:
[----:B------:R-:W-:-:S13]  /*14f50*/  ISETP.NE.AND P1, PT, R9, 0x1, PT ;  /* 0x000000010900780c */ /* 0x000fda0003f25270 */
[----:B------:R-:W0:Y:S02]  /*14f60*/  @P1 LDC.64 R12, c[0x0][0x9e8] ;  /* 0x00027a00ff0c1b82 */ /* 0x000e240000000a00 */
[----:B0-----:R-:W-:-:S05]  /*14f70*/  @P1 IMAD.HI.U32 R12, R10, R12, RZ ;  /* 0x0000000c0a0c1227 */ /* 0x001fca00078e00ff */
[----:B------:R-:W-:-:S07]  /*14f80*/  @P1 SHF.R.U32.HI R10, RZ, R13, R12 ;  /* 0x0000000dff0a1219 */ /* 0x000fce000001160c */
.L_x_5610:
[----:B------:R-:W-:Y:S05]  /*14f90*/  BSYNC B0 ;  /* 0x0000000000007941 */ /* 0x000fea0003800000 */
.L_x_5608:
[----:B------:R-:W-:-:S05]  /*14fa0*/  IMAD R9, R10, R9, R9 ;  /* 0x000000090a097224 */ /* 0x000fca00078e0209 */
[----:B------:R-:W-:-:S07]  /*14fb0*/  VIMNMX R8, R8, R9, PT ;  /* 0x0000000908087248 */ /* 0x000fce0003fe0100 */
.L_x_5607:
        /* <DEDUP_REMOVED lines=8> */
[----:B------:R-:W-:Y:S02]  /*15040*/  SHF.R.S32.HI R9, RZ, 0x7, R9 ;  /* 0x00000007ff097819 */ /* 0x000fe40000011409 */
[----:B------:R-:W-:-:S02]  /*15050*/  CS2R R24, SRZ ;  /* 0x0000000000187805 */ /* 0x000fc4000001ff00 */
[----:B------:R-:W-:Y:S02]  /*15060*/  CS2R R26, SRZ ;  /* 0x00000000001a7805 */ /* 0x000fe4000001ff00 */
[----:B------:R-:W-:Y:S02]  /*15070*/  CS2R R28, SRZ ;  /* 0x00000000001c7805 */ /* 0x000fe4000001ff00 */
[----:B------:R-:W-:Y:S02]  /*15080*/  VIMNMX R14, R224, R9, !PT ;  /* 0x00000009e00e7248 */ /* 0x000fe40007fe0100 */
[----:B------:R-:W-:Y:S02]  /*15090*/  CS2R R30, SRZ ;  /* 0x00000000001e7805 */ /* 0x000fe4000001ff00 */
[----:B------:R-:W-:Y:S02]  /*150a0*/  CS2R R32, SRZ ;  /* 0x0000000000207805 */ /* 0x000fe4000001ff00 */
[----:B------:R-:W-:-:S02]  /*150b0*/  CS2R R34, SRZ ;  /* 0x0000000000227805 */ /* 0x000fc4000001ff00 */
[----:B------:R-:W-:Y:S02]  /*150c0*/  ISETP.GE.AND P1, PT, R4, R14, PT ;  /* 0x0000000e0400720c */ /* 0x000fe40003f26270 */
        /* <DEDUP_REMOVED lines=42> */
[----:B------:R-:W-:Y:S06]  /*15370*/  @!P1 BRA `(.L_x_5611) ;  /* 0x0000003400a89947 */ /* 0x000fec0003800000 */
        /* <DEDUP_REMOVED lines=47> */
[----:B------:R-:W-:-:S07]  /*15670*/  CS2R R24, SRZ ;  /* 0x0000000000187805 */ /* 0x000fce000001ff00 */
.L_x_5631:
[----:B------:R-:W-:Y:S01]  /*15680*/  ISETP.NE.AND P1, PT, R218, RZ, PT ;  /* 0x000000ffda00720c */ /* 0x000fe20003f25270 */
[----:B------:R-:W-:Y:S01]  /*15690*/  VIADD R12, R17, 0x1 ;  /* 0x00000001110c7836 */ /* 0x000fe20000000000 */
[----:B------:R-:W-:Y:S05]  /*156a0*/  YIELD ;  /* 0x0000000000007946 */ /* 0x000fea0003800000 */
[----:B------:R-:W-:-:S04]  /*156b0*/  ISETP.NE.AND P2, PT, R12, 0x2, PT ;  /* 0x000000020c00780c */ /* 0x000fc80003f45270 */
[----:B------:R-:W-:Y:S02]  /*156c0*/  SEL R13, RZ, 0x1, P2 ;  /* 0x00000001ff0d7807 */ /* 0x000fe40001000000 */
[----:B------:R-:W-:Y:S02]  /*156d0*/  SEL R12, R12, RZ, P2 ;  /* 0x000000ff0c0c7207 */ /* 0x000fe40001000000 */
[----:B------:R-:W-:Y:S01]  /*156e0*/  LOP3.LUT R13, R200, R13, RZ, 0x3c, !PT ;  /* 0x0000000dc80d7212 */ /* 0x000fe200078e3cff */
[----:B------:R-:W-:Y:S06]  /*156f0*/  @P1 BRA `(.L_x_5612) ;  /* 0x0000000000301947 */ /* 0x000fec0003800000 */
[----:B------:R-:W-:Y:S05]  /*15700*/  @!P0 BRA `(.L_x_5613) ;  /* 0x0000000000048947 */ /* 0x000fea0003800000 */
[----:B------:R-:W-:Y:S01]  /*15710*/  BPT.TRAP 0x1 ;  /* 0x000000040000795c */ /* 0x000fe20000300000 */
.L_x_5613:
[----:B------:R-:W-:Y:S01]  /*15720*/  IMAD R9, R12, 0x8, R16 ;  /* 0x000000080c097824 */ /* 0x000fe200078e0210 */
[----:B------:R-:W-:-:S04]  /*15730*/  SHF.L.U32 R8, R13, 0x1f, RZ ;  /* 0x0000001f0d087819 */ /* 0x000fc800000006ff */
[----:B------:R0:W1:Y:S01]  /*15740*/  SYNCS.PHASECHK.TRANS64.TRYWAIT P2, [R9+URZ+0x2a830], R8 ;  /* 0x02a83008090075a7 */ /* 0x000062000804017f */
[----:B------:R-:W-:Y:S05]  /*15750*/  @!P0 BRA `(.L_x_5614) ;  /* 0x0000000000048947 */ /* 0x000fea0003800000 */
[----:B------:R-:W-:Y:S01]  /*15760*/  BPT.TRAP 0x1 ;  /* 0x000000040000795c */ /* 0x000fe20000300000 */
.L_x_5614:
[----:B------:R-:W-:Y:S04]  /*15770*/  BSSY B0, `(.L_x_5612) ;  /* 0x0000004000007945 */ /* 0x000fe80003800000 */
[----:B-1----:R-:W-:Y:S05]  /*15780*/  @P2 BRA `(.L_x_5615) ;  /* 0x0000000000082947 */ /* 0x002fea0003800000 */
[----:B------:R-:W1:Y:S02]  /*15790*/  SYNCS.PHASECHK.TRANS64.TRYWAIT P2, [R9+URZ+0x2a830], R8 ;  /* 0x02a83008090075a7 */ /* 0x000e64000804017f */
[----:B-1----:R-:W-:Y:S05]  /*157a0*/  @!P2 BRA `(.L_x_5616) ;  /* 0x0000018800f4a947 */ /* 0x002fea0003800000 */
.L_x_5615:
[----:B------:R-:W-:Y:S05]  /*157b0*/  BSYNC B0 ;  /* 0x0000000000007941 */ /* 0x000fea0003800000 */
.L_x_5612:
[----:B01----:R-:W0:Y:S01]  /*157c0*/  S2R R8, SR_TID.X ;  /* 0x0000000000087919 */ /* 0x003e220000002100 */
[----:B------:R-:W-:Y:S05]  /*157d0*/  WARPSYNC.ALL ;  /* 0x0000000000007948 */ /* 0x000fea0003800000 */
[----:B------:R-:W-:Y:S02]  /*157e0*/  IMAD.MOV.U32 R9, RZ, RZ, -0x7fffffe0 ;  /* 0x80000020ff097424 */ /* 0x000fe400078e00ff */
[----:B------:R-:W-:Y:S02]  /*157f0*/  IMAD.MOV.U32 R121, RZ, RZ, -0x7fffffe0 ;  /* 0x80000020ff797424 */ /* 0x000fe400078e00ff */
[----:B------:R-:W-:Y:S01]  /*15800*/  IMAD.MOV.U32 R21, RZ, RZ, -0x7fffffe0 ;  /* 0x80000020ff157424 */ /* 0x000fe200078e00ff */
[----:B------:R-:W-:Y:S01]  /*15810*/  R2UR UR27, R9 ;  /* 0x00000000091b72ca */ /* 0x000fe200000e0000 */
[----:B------:R-:W-:Y:S01]  /*15820*/  IMAD.MOV.U32 R11, RZ, RZ, -0x7fffffe0 ;  /* 0x80000020ff0b7424 */ /* 0x000fe200078e00ff */
[----:B------:R-:W-:-:S02]  /*15830*/  R2UR UR19, R121 ;  /* 0x00000000791372ca */ /* 0x000fc400000e0000 */
[----:B------:R-:W-:Y:S02]  /*15840*/  R2UR UR7, R21 ;  /* 0x00000000150772ca */ /* 0x000fe400000e0000 */
[----:B------:R-:W-:Y:S02]  /*15850*/  R2UR UR11, R11 ;  /* 0x000000000b0b72ca */ /* 0x000fe400000e0000 */
[----:B------:R-:W-:Y:S02]  /*15860*/  R2UR UR15, R21 ;  /* 0x00000000150f72ca */ /* 0x000fe400000e0000 */
[----:B------:R-:W-:Y:S02]  /*15870*/  R2UR UR23, R9 ;  /* 0x00000000091772ca */ /* 0x000fe400000e0000 */
[----:B0-----:R-:W-:Y:S01]  /*15880*/  SHF.R.U32.HI R10, RZ, 0x7, R8 ;  /* 0x00000007ff0a7819 */ /* 0x001fe20000011608 */
[----:B------:R-:W-:-:S04]  /*15890*/  IMAD R8, R12, 0x600, R7 ;  /* 0x000006000c087824 */ /* 0x000fc800078e0207 */
[----:B------:R-:W-:Y:S01]  /*158a0*/  VIADD R15, R10, 0x8 ;  /* 0x000000080a0f7836 */ /* 0x000fe20000000000 */
[C---:B------:R-:W-:Y:S01]  /*158b0*/  R2UR UR26, R8.reuse ;  /* 0x00000000081a72ca */ /* 0x040fe200000e0000 */
[C---:B------:R-:W-:Y:S02]  /*158c0*/  VIADD R120, R8.reuse, 0x400 ;  /* 0x0000040008787836 */ /* 0x040fe40000000000 */
[C---:B------:R-:W-:Y:S01]  /*158d0*/  VIADD R20, R8.reuse, 0x2 ;  /* 0x0000000208147836 */ /* 0x040fe20000000000 */
[----:B------:R0:W-:Y:S01]  /*158e0*/  BAR.SYNC.DEFER_BLOCKING R15, 0x100 ;  /* 0x0004000f0000751d */ /* 0x0001e20000010000 */
[----:B------:R-:W-:Y:S01]  /*158f0*/  VIADD R10, R8, 0x200 ;  /* 0x00000200080a7836 */ /* 0x000fe20000000000 */
[----:B------:R-:W-:Y:S02]  /*15900*/  R2UR UR18, R120 ;  /* 0x00000000781272ca */ /* 0x000fe400000e0000 */
[----:B------:R-:W-:Y:S01]  /*15910*/  R2UR UR6, R20 ;  /* 0x00000000140672ca */ /* 0x000fe200000e0000 */
[----:B------:R-:W-:Y:S01]  /*15920*/  VIADD R20, R8, 0x202 ;  /* 0x0000020208147836 */ /* 0x000fe20000000000 */
[----:B------:R-:W-:Y:S01]  /*15930*/  R2UR UR10, R10 ;  /* 0x000000000a0a72ca */ /* 0x000fe200000e0000 */
[----:B------:R-:W-:-:S03]  /*15940*/  VIADD R8, R8, 0x402 ;  /* 0x0000040208087836 */ /* 0x000fc60000000000 */
[----:B------:R-:W-:Y:S02]  /*15950*/  R2UR UR14, R20 ;  /* 0x00000000140e72ca */ /* 0x000fe400000e0000 */
[----:B------:R-:W-:Y:S01]  /*15960*/  R2UR UR22, R8 ;  /* 0x00000000081672ca */ /* 0x000fe200000e0000 */
        /* <DEDUP_REMOVED lines=21> */
.L_x_5618:
[----:B------:R-:W-:Y:S01]  /*15ac0*/  SHF.L.U32 R8, R200, 0x1f, RZ ;  /* 0x0000001fc8087819 */ /* 0x000fe200000006ff */
[----:B------:R-:W-:-:S04]  /*15ad0*/  IMAD R9, R17, 0x8, R16 ;  /* 0x0000000811097824 */ /* 0x000fc800078e0210 */
[----:B------:R0:W1:Y:S01]  /*15ae0*/  SYNCS.PHASECHK.TRANS64.TRYWAIT P1, [R9+URZ+0x2a850], R8 ;  /* 0x02a85008090075a7 */ /* 0x000062000802017f */
[----:B------:R-:W-:Y:S05]  /*15af0*/  @!P0 BRA `(.L_x_5619) ;  /* 0x0000000000048947 */ /* 0x000fea0003800000 */
[----:B------:R-:W-:Y:S01]  /*15b00*/  BPT.TRAP 0x1 ;  /* 0x000000040000795c */ /* 0x000fe20000300000 */
.L_x_5619:
[----:B-1----:R-:W-:Y:S05]  /*15b10*/  @P1 BRA `(.L_x_5617) ;  /* 0x0000000000081947 */ /* 0x002fea0003800000 */
[----:B------:R-:W1:Y:S02]  /*15b20*/  SYNCS.PHASECHK.TRANS64.TRYWAIT P1, [R9+URZ+0x2a850], R8 ;  /* 0x02a85008090075a7 */ /* 0x000e64000802017f */
[----:B-1----:R-:W-:Y:S05]  /*15b30*/  @!P1 BRA `(.L_x_5620) ;  /* 0x0000018800249947 */ /* 0x002fea0003800000 */
.L_x_5617:
[----:B01----:R-:W-:Y:S01]  /*15b40*/  VIADD R8, R16, 0x400 ;  /* 0x0000040010087836 */ /* 0x003fe20000000000 */
[----:B------:R-:W-:Y:S05]  /*15b50*/  WARPSYNC.ALL ;  /* 0x0000000000007948 */ /* 0x000fea0003800000 */
[----:B------:R-:W-:Y:S01]  /*15b60*/  SHF.R.U32.HI R8, RZ, 0x4, R8 ;  /* 0x00000004ff087819 */ /* 0x000fe20000011608 */
[----:B------:R-:W-:Y:S01]  /*15b70*/  IMAD.MOV.U32 R9, RZ, RZ, 0x40000040 ;  /* 0x40000040ff097424 */ /* 0x000fe200078e00ff */
[----:B------:R-:W-:Y:S01]  /*15b80*/  WARPGROUP.ARRIVE ;  /* 0x00000000000079c5 */ /* 0x000fe20000000000 */
[----:B------:R-:W-:Y:S01]  /*15b90*/  IMAD.MOV.U32 R11, RZ, RZ, 0x40000040 ;  /* 0x40000040ff0b7424 */ /* 0x000fe200078e00ff */
[----:B------:R-:W-:-:S04]  /*15ba0*/  LOP3.LUT R8, R8, 0x3fff, RZ, 0xc0, !PT ;  /* 0x00003fff08087812 */ /* 0x000fc800078ec0ff */
[----:B------:R-:W0:Y:S01]  /*15bb0*/  S2R R15, SR_TID.X ;  /* 0x00000000000f7919 */ /* 0x000e220000002100 */
[----:B------:R-:W-:Y:S01]  /*15bc0*/  R2UR UR7, R9 ;  /* 0x00000000090772ca */ /* 0x000fe200000e0000 */
[----:B------:R-:W-:Y:S01]  /*15bd0*/  IMAD.MOV.U32 R9, RZ, RZ, 0x40000040 ;  /* 0x40000040ff097424 */ /* 0x000fe200078e00ff */
[----:B------:R-:W-:-:S05]  /*15be0*/  LOP3.LUT R8, R8, 0x10000, RZ, 0xfc, !PT ;  /* 0x0001000008087812 */ /* 0x000fca00078efcff */
[----:B------:R-:W-:-:S04]  /*15bf0*/  IMAD R8, R17, 0x600, R8 ;  /* 0x0000060011087824 */ /* 0x000fc800078e0208 */
[C---:B------:R-:W-:Y:S01]  /*15c00*/  VIADD R10, R8.reuse, 0x2 ;  /* 0x00000002080a7836 */ /* 0x040fe20000000000 */
[----:B------:R-:W-:-:S13]  /*15c10*/  R2UR UR6, R8 ;  /* 0x00000000080672ca */ /* 0x000fda00000e0000 */
[----:B------:R-:W-:Y:S01]  /*15c20*/  QGMMA.64x192x32.F32.E4M3.E4M3 R24, R196, gdesc[UR4], R24, gsb0 ;  /* 0x02e00004c4187df3 */ /* 0x000fe20008000818 */
[----:B------:R-:W-:Y:S01]  /*15c30*/  R2UR UR6, R10 ;  /* 0x000000000a0672ca */ /* 0x000fe200000e0000 */
[C---:B------:R-:W-:Y:S01]  /*15c40*/  VIADD R10, R8.reuse, 0x4 ;  /* 0x00000004080a7836 */ /* 0x040fe20000000000 */
[----:B------:R-:W-:Y:S01]  /*15c50*/  R2UR UR7, R11 ;  /* 0x000000000b0772ca */ /* 0x000fe200000e0000 */
[----:B------:R-:W-:Y:S02]  /*15c60*/  IMAD.MOV.U32 R11, RZ, RZ, 0x40000040 ;  /* 0x40000040ff0b7424 */ /* 0x000fe400078e00ff */
[----:B------:R-:W-:Y:S01]  /*15c70*/  VIADD R8, R8, 0x6 ;  /* 0x0000000608087836 */ /* 0x000fe20000000000 */
[----:B0-----:R-:W-:Y:S01]  /*15c80*/  SHF.R.U32.HI R15, RZ, 0x7, R15 ;  /* 0x00000007ff0f7819 */ /* 0x001fe2000001160f */
[----:B------:R-:W-:Y:S02]  /*15c90*/  WARPGROUP.DEPBAR.LE gsb0, 0x0 ;  /* 0x00008000000079c5 */ /* 0x000fe40000010000 */
[----:B------:R-:W-:-:S10]  /*15ca0*/  WARPGROUP.ARRIVE ;  /* 0x00000000000079c5 */ /* 0x000fd40000000000 */
[----:B------:R-:W-:Y:S01]  /*15cb0*/  QGMMA.64x192x32.F32.E4M3.E4M3 R24, R192, gdesc[UR4], R24, gsb0 ;  /* 0x02e00004c0187df3 */ /* 0x000fe20008000818 */
[----:B------:R-:W-:Y:S02]  /*15cc0*/  R2UR UR6, R10 ;  /* 0x000000000a0672ca */ /* 0x000fe400000e0000 */
[----:B------:R-:W-:Y:S01]  /*15cd0*/  R2UR UR7, R11 ;  /* 0x000000000b0772ca */ /* 0x000fe200000e0000 */
[----:B------:R-:W-:Y:S02]  /*15ce0*/  WARPGROUP.DEPBAR.LE gsb0, 0x0 ;  /* 0x00008000000079c5 */ /* 0x000fe40000010000 */
[----:B------:R-:W-:-:S14]  /*15cf0*/  WARPGROUP.ARRIVE ;  /* 0x00000000000079c5 */ /* 0x000fdc0000000000 */
[----:B------:R-:W-:Y:S01]  /*15d00*/  QGMMA.64x192x32.F32.E4M3.E4M3 R24, R188, gdesc[UR4], R24, gsb0 ;  /* 0x02e00004bc187df3 */ /* 0x000fe20008000818 */
[----:B------:R-:W-:Y:S02]  /*15d10*/  R2UR UR6, R8 ;  /* 0x00000000080672ca */ /* 0x000fe400000e0000 */
[----:B------:R-:W-:Y:S02]  /*15d20*/  R2UR UR7, R9 ;  /* 0x00000000090772ca */ /* 0x000fe400000e0000 */
[----:B------:R-:W-:Y:S01]  /*15d30*/  IADD3 R8, -R15, 0xb, RZ ;  /* 0x0000000b0f087810 */ /* 0x000fe20007ffe1ff */
[----:B------:R-:W-:Y:S02]  /*15d40*/  WARPGROUP.DEPBAR.LE gsb0, 0x0 ;  /* 0x00008000000079c5 */ /* 0x000fe40000010000 */
[----:B------:R-:W-:-:S12]  /*15d50*/  WARPGROUP.ARRIVE ;  /* 0x00000000000079c5 */ /* 0x000fd80000000000 */
[----:B------:R-:W-:Y:S03]  /*15d60*/  QGMMA.64x192x32.F32.E4M3.E4M3 R24, R184, gdesc[UR4], R24, gsb0 ;  /* 0x02e00004b8187df3 */ /* 0x000fe60008000818 */
[----:B------:R-:W-:Y:S02]  /*15d70*/  WARPGROUP.DEPBAR.LE gsb0, 0x0 ;  /* 0x00008000000079c5 */ /* 0x000fe40000010000 */
[----:B------:R0:W-:Y:S06]  /*15d80*/  BAR.ARV R8, 0x100 ;  /* 0x000400080000751d */ /* 0x0001ec0000002000 */
[----:B------:R-:W-:Y:S05]  /*15d90*/  @!P0 BRA `(.L_x_5621) ;  /* 0x0000000000048947 */ /* 0x000fea0003800000 */
[----:B------:R-:W-:Y:S01]  /*15da0*/  BPT.TRAP 0x1 ;  /* 0x000000040000795c */ /* 0x000fe20000300000 */
.L_x_5621:
[----:B------:R-:W2:Y:S01]  /*15db0*/  LDL R10, [R1+0x4] ;  /* 0x00000400010a7983 */ /* 0x000ea20000100800 */
[----:B------:R-:W-:Y:S01]  /*15dc0*/  ISETP.NE.AND P1, PT, R225, 0x1, PT ;  /* 0x00000001e100780c */ /* 0x000fe20003f25270 */
[----:B------:R-:W-:Y:S01]  /*15dd0*/  UMOV UR34, UR30 ;  /* 0x0000001e00227c82 */ /* 0x000fe20008000000 */
[----:B------:R-:W-:Y:S01]  /*15de0*/  LOP3.LUT P3, RZ, R22, 0x4, RZ, 0xc0, !PT ;  /* 0x0000000416ff7812 */ /* 0x000fe2000786c0ff */
[----:B------:R-:W-:-:S10]  /*15df0*/  ULOP3.LUT UR6, URZ, UR34, URZ, 0x33, !UPT ;  /* 0x000000223f067292 */ /* 0x000fd4000f8e333f */
[----:B------:R-:W1:Y:S08]  /*15e00*/  @P1 LDC R9, c[0x0][0x44c] ;  /* 0x00011300ff091b82 */ /* 0x000e700000000800 */
[----:B0-----:R-:W0:Y:S01]  /*15e10*/  @P1 LDC R8, c[0x0][0x450] ;  /* 0x00011400ff081b82 */ /* 0x001e220000000800 */
[----:B--2---:R-:W-:Y:S02]  /*15e20*/  IMAD.IADD R11, R10, 0x1, R212 ;  /* 0x000000010a0b7824 */ /* 0x004fe400078e02d4 */
[----:B------:R-:W-:-:S02]  /*15e30*/  IMAD.SHL.U32 R10, R4, 0x80, RZ ;  /* 0x00000080040a7824 */ /* 0x000fc400078e00ff */
[----:B-1----:R-:W-:-:S03]  /*15e40*/  @P1 IMAD.HI.U32 R9, R11, R9, RZ ;  /* 0x000000090b091227 */ /* 0x002fc600078e00ff */
[----:B------:R-:W-:Y:S02]  /*15e50*/  IADD3 R20, -R202, 0x1, -R10 ;  /* 0x00000001ca147810 */ /* 0x000fe40007ffe90a */
[----:B0-----:R-:W-:Y:S01]  /*15e60*/  @P1 SHF.R.U32.HI R11, RZ, R8, R9 ;  /* 0x00000008ff0b1219 */ /* 0x001fe20000011609 */
[----:B------:R-:W-:Y:S01]  /*15e70*/  IMAD R8, R12, 0x8, R16 ;  /* 0x000000080c087824 */ /* 0x000fe200078e0210 */
[----:B------:R-:W-:Y:S01]  /*15e80*/  IADD3 R20, -R203, R20, R204 ;  /* 0x00000014cb147210 */ /* 0x000fe20007ffe1cc */
[----:B------:R-:W-:Y:S02]  /*15e90*/  IMAD.U32 R9, RZ, RZ, UR38 ;  /* 0x00000026ff097e24 */ /* 0x000fe4000f8e00ff */
[----:B------:R-:W0:Y:S01]  /*15ea0*/  SHFL.IDX PT, R185, R11, RZ, 0x1c1f ;  /* 0x001c1fff0bb97589 */ /* 0x000e2200000e0000 */
[----:B------:R-:W-:Y:S02]  /*15eb0*/  VIADD R8, R8, 0x2a840 ;  /* 0x0002a84008087836 */ /* 0x000fe40000000000 */
[----:B------:R-:W-:-:S02]  /*15ec0*/  VIADD R15, R20, UR33 ;  /* 0x00000021140f7c36 */ /* 0x000fc40008000000 */
[----:B------:R-:W-:Y:S01]  /*15ed0*/  VIADD R20, R20, UR6 ;  /* 0x0000000614147c36 */ /* 0x000fe20008000000 */
[----:B------:R-:W-:-:S04]  /*15ee0*/  PRMT R8, R9, 0x654, R8 ;  /* 0x0000065409087816 */ /* 0x000fc80000000008 */
[----:B------:R1:W-:Y:S01]  /*15ef0*/  SYNCS.ARRIVE.TRANS64.RED.A1T0 RZ, [R8+URZ], RZ ;  /* 0x000000ff08ff79a7 */ /* 0x0003e2000810043f */
[--C-:B0-----:R-:W-:Y:S02]  /*15f00*/  IMAD.IADD R21, R15, 0x1, R185.reuse ;  /* 0x000000010f157824 */ /* 0x101fe400078e02b9 */
[----:B------:R-:W-:Y:S01]  /*15f10*/  IMAD.IADD R184, R20, 0x1, R185 ;  /* 0x0000000114b87824 */ /* 0x000fe200078e02b9 */
[----:B-1----:R-:W-:Y:S06]  /*15f20*/  @!P3 BRA `(.L_x_5622) ;  /* 0x000000000058b947 */ /* 0x002fec0003800000 */
[----:B------:R-:W-:Y:S01]  /*15f30*/  IADD3 R185, -R203, R204, R185 ;  /* 0x000000cccbb97210 */ /* 0x000fe20007ffe1b9 */
[----:B------:R-:W-:Y:S03]  /*15f40*/  BSSY B0, `(.L_x_5623) ;  /* 0x0000010000007945 */ /* 0x000fe60003800000 */
        /* <DEDUP_REMOVED lines=10> */
.L_x_5624:
[----:B------:R-:W-:-:S05]  /*15ff0*/  IMAD.U32 R186, RZ, RZ, UR29 ;  /* 0x0000001dffba7e24 */ /* 0x000fca000f8e00ff */
[----:B------:R-:W-:-:S13]  /*16000*/  ISETP.NE.AND P1, PT, R186, 0x1, PT ;  /* 0x00000001ba00780c */ /* 0x000fda0003f25270 */
[----:B------:R-:W0:Y:S02]  /*16010*/  @P1 LDC.64 R8, c[0x0][0x9e8] ;  /* 0x00027a00ff081b82 */ /* 0x000e240000000a00 */
[----:B0-----:R-:W-:-:S05]  /*16020*/  @P1 IMAD.HI.U32 R8, R185, R8, RZ ;  /* 0x00000008b9081227 */ /* 0x001fca00078e00ff */
[----:B------:R-:W-:-:S07]  /*16030*/  @P1 SHF.R.U32.HI R185, RZ, R9, R8 ;  /* 0x00000009ffb91219 */ /* 0x000fce0000011608 */
.L_x_5625:
[----:B------:R-:W-:Y:S05]  /*16040*/  BSYNC B0 ;  /* 0x0000000000007941 */ /* 0x000fea0003800000 */
.L_x_5623:
[----:B------:R-:W-:-:S04]  /*16050*/  IMAD R185, R185, R186, -R10 ;  /* 0x000000bab9b97224 */ /* 0x000fc800078e0a0a */
[----:B------:R-:W-:-:S05]  /*16060*/  IMAD.IADD R185, R185, 0x1, -R202 ;  /* 0x00000001b9b97824 */ /* 0x000fca00078e0aca */
[----:B------:R-:W-:Y:S02]  /*16070*/  VIMNMX R184, R184, R185, !PT ;  /* 0x000000b9b8b87248 */ /* 0x000fe40007fe0100 */
[----:B------:R-:W-:-:S07]  /*16080*/  VIADDMNMX R21, R185, R186, R21, PT ;  /* 0x000000bab9157246 */ /* 0x000fce0003800115 */
.L_x_5622:
[----:B------:R-:W-:Y:S01]  /*16090*/  ISETP.GT.AND P5, PT, R4, -0x1, PT ;  /* 0xffffffff0400780c */ /* 0x000fe20003fa4270 */
[----:B------:R-:W0:Y:S03]  /*160a0*/  SHFL.IDX PT, R11, R11, 0x1, 0x1c1f ;  /* 0x003c1f000b0b7f89 */ /* 0x000e2600000e0000 */
        /* <DEDUP_REMOVED lines=11> */
[--C-:B0-----:R-:W-:Y:S01]  /*16160*/  IMAD.IADD R15, R15, 0x1, R11.reuse ;  /* 0x000000010f0f7824 */ /* 0x101fe200078e020b */
        /* <DEDUP_REMOVED lines=99> */
.L_x_5628:
[----:B------:R-:W-:-:S05]  /*167a0*/  IMAD.U32 R21, RZ, RZ, UR29 ;  /* 0x0000001dff157e24 */ /* 0x000fca000f8e00ff */
[----:B------:R-:W-:-:S13]  /*167b0*/  ISETP.NE.AND P1, PT, R21, 0x1, PT ;  /* 0x000000011500780c */ /* 0x000fda0003f25270 */
[----:B------:R-:W0:Y:S02]  /*167c0*/  @P1 LDC.64 R8, c[0x0][0x9e8] ;  /* 0x00027a00ff081b82 */ /* 0x000e240000000a00 */
[----:B0-----:R-:W-:-:S05]  /*167d0*/  @P1 IMAD.HI.U32 R8, R11, R8, RZ ;  /* 0x000000080b081227 */ /* 0x001fca00078e00ff */
[----:B------:R-:W-:-:S07]  /*167e0*/  @P1 SHF.R.U32.HI R11, RZ, R9, R8 ;  /* 0x00000009ff0b1219 */ /* 0x000fce0000011608 */
.L_x_5629:
[----:B------:R-:W-:Y:S05]  /*167f0*/  BSYNC B0 ;  /* 0x0000000000007941 */ /* 0x000fea0003800000 */
.L_x_5627:
[----:B------:R-:W-:-:S04]  /*16800*/  IMAD R10, R11, R21, -R10 ;  /* 0x000000150b0a7224 */ /* 0x000fc800078e0a0a */
[----:B------:R-:W-:-:S05]  /*16810*/  IMAD.IADD R10, R10, 0x1, -R202 ;  /* 0x000000010a0a7824 */ /* 0x000fca00078e0aca */
[----:B------:R-:W-:Y:S02]  /*16820*/  VIMNMX R20, R20, R10, !PT ;  /* 0x0000000a14147248 */ /* 0x000fe40007fe0100 */
[----:B------:R-:W-:-:S07]  /*16830*/  VIADDMNMX R15, R10, R21, R15, PT ;  /* 0x000000150a0f7246 */ /* 0x000fce000380010f */
.L_x_5626:
[----:B------:R-:W-:Y:S02]  /*16840*/  FMNMX.FTZ R8, R120, R3, !PT ;  /* 0x0000000378087209 */ /* 0x000fe40007810000 */
[----:B------:R-:W-:Y:S02]  /*16850*/  ISETP.GT.AND P1, PT, R20, 0x1, P5 ;  /* 0x000000011400780c */ /* 0x000fe40002f24270 */
[----:B------:R-:W-:Y:S02]  /*16860*/  FMNMX.FTZ R8, R121, R8, !PT ;  /* 0x0000000879087209 */ /* 0x000fe40007810000 */
[----:B------:R-:W-:Y:S02]  /*16870*/  LOP3.LUT R22, R22, 0xbfffffff, RZ, 0xc0, !PT ;  /* 0xbfffffff16167812 */ /* 0x000fe400078ec0ff */
[----:B------:R-:W-:Y:S02]  /*16880*/  FMNMX.FTZ R8, R124, R8, !PT ;  /* 0x000000087c087209 */ /* 0x000fe40007810000 */
[----:B------:R-:W-:-:S02]  /*16890*/  ISETP.LT.OR P1, PT, R15, 0x2, P1 ;  /* 0x000000020f00780c */ /* 0x000fc40000f21670 */
[----:B------:R-:W-:Y:S02]  /*168a0*/  FMNMX.FTZ R8, R125, R8, !PT ;  /* 0x000000087d087209 */ /* 0x000fe40007810000 */
[----:B------:R-:W-:Y:S02]  /*168b0*/  ISETP.GT.AND P2, PT, R20, 0x8, P5 ;  /* 0x000000081400780c */ /* 0x000fe40002f44270 */
[----:B------:R-:W-:Y:S02]  /*168c0*/  FMNMX.FTZ R8, R128, R8, !PT ;  /* 0x0000000880087209 */ /* 0x000fe40007810000 */
[----:B------:R-:W-:Y:S02]  /*168d0*/  @P0 LOP3.LUT R22, R22, 0x40000000, RZ, 0xfc, !PT ;  /* 0x4000000016160812 */ /* 0x000fe400078efcff */
        /* <DEDUP_REMOVED lines=9> */
[C---:B------:R-:W-:Y:S02]  /*16970*/  ISETP.LT.OR P0, PT, R15.reuse, 0x1, P0 ;  /* 0x000000010f00780c */ /* 0x040fe40000701670 */
        /* <DEDUP_REMOVED lines=9> */
[----:B------:R-:W-:-:S02]  /*16a10*/  FSEL R127, R127, -INF , !P1 ;  /* 0xff8000007f7f7808 */ /* 0x000fc40004800000 */
[----:B------:R-:W-:Y:S02]  /*16a20*/  FMNMX.FTZ R8, R149, R8, !PT ;  /* 0x0000000895087209 */ /* 0x000fe40007810000 */
[----:B------:R-:W-:Y:S02]  /*16a30*/  ISETP.GT.AND P1, PT, R20, 0x11, P5 ;  /* 0x000000111400780c */ /* 0x000fe40002f24270 */
[----:B------:R-:W-:Y:S02]  /*16a40*/  FMNMX.FTZ R8, R152, R8, !PT ;  /* 0x0000000898087209 */ /* 0x000fe40007810000 */
[----:B------:R-:W-:Y:S02]  /*16a50*/  ISETP.LT.OR P2, PT, R15, 0x11, P2 ;  /* 0x000000110f00780c */ /* 0x000fe40001741670 */
[----:B------:R-:W-:Y:S02]  /*16a60*/  FMNMX.FTZ R8, R153, R8, !PT ;  /* 0x0000000899087209 */ /* 0x000fe40007810000 */
[----:B------:R-:W-:-:S02]  /*16a70*/  FMNMX.FTZ R10, R122, R0, !PT ;  /* 0x000000007a0a7209 */ /* 0x000fc40007810000 */
[----:B------:R-:W-:Y:S02]  /*16a80*/  FMNMX.FTZ R8, R156, R8, !PT ;  /* 0x000000089c087209 */ /* 0x000fe40007810000 */
[----:B------:R-:W-:Y:S02]  /*16a90*/  ISETP.LT.OR P1, PT, R15, 0x12, P1 ;  /* 0x000000120f00780c */ /* 0x000fe40000f21670 */
[----:B------:R-:W-:Y:S02]  /*16aa0*/  FMNMX.FTZ R8, R157, R8, !PT ;  /* 0x000000089d087209 */ /* 0x000fe40007810000 */
[----:B------:R-:W-:Y:S02]  /*16ab0*/  FSEL R130, R130, -INF , !P2 ;  /* 0xff80000082827808 */ /* 0x000fe40005000000 */
[----:B------:R-:W-:Y:S02]  /*16ac0*/  FMNMX.FTZ R8, R160, R8, !PT ;  /* 0x00000008a0087209 */ /* 0x000fe40007810000 */
[----:B------:R-:W-:-:S02]  /*16ad0*/  ISETP.GT.AND P2, PT, R20, 0x18, P5 ;  /* 0x000000181400780c */ /* 0x000fc40002f44270 */
[----:B------:R-:W-:Y:S02]  /*16ae0*/  FMNMX.FTZ R8, R161, R8, !PT ;  /* 0x00000008a1087209 */ /* 0x000fe40007810000 */
[----:B------:R-:W-:Y:S02]  /*16af0*/  FMNMX.FTZ R10, R123, R10, !PT ;  /* 0x0000000a7b0a7209 */ /* 0x000fe40007810000 */
[----:B------:R-:W-:Y:S02]  /*16b00*/  FMNMX.FTZ R8, R164, R8, !PT ;  /* 0x00000008a4087209 */ /* 0x000fe40007810000 */
[----:B------:R-:W-:Y:S02]  /*16b10*/  FSEL R131, R131, -INF , !P1 ;  /* 0xff80000083837808 */ /* 0x000fe40004800000 */
[----:B------:R-:W-:Y:S02]  /*16b20*/  FMNMX.FTZ R8, R165, R8, !PT ;  /* 0x00000008a5087209 */ /* 0x000fe40007810000 */
[----:B------:R-:W-:-:S02]  /*16b30*/  ISETP.GT.AND P1, PT, R20, 0x19, P5 ;  /* 0x000000191400780c */ /* 0x000fc40002f24270 */
[----:B------:R-:W-:Y:S02]  /*16b40*/  FMNMX.FTZ R8, R168, R8, !PT ;  /* 0x00000008a8087209 */ /* 0x000fe40007810000 */
[----:B------:R-:W-:Y:S02]  /*16b50*/  ISETP.LT.OR P2, PT, R15, 0x19, P2 ;  /* 0x000000190f00780c */ /* 0x000fe40001741670 */
[----:B------:R-:W-:Y:S02]  /*16b60*/  FMNMX.FTZ R8, R169, R8, !PT ;  /* 0x00000008a9087209 */ /* 0x000fe40007810000 */
[----:B------:R-:W-:Y:S02]  /*16b70*/  FMNMX.FTZ R10, R126, R10, !PT ;  /* 0x0000000a7e0a7209 */ /* 0x000fe40007810000 */
[----:B------:R-:W-:Y:S02]  /*16b80*/  FMNMX.FTZ R8, R172, R8, !PT ;  /* 0x00000008ac087209 */ /* 0x000fe40007810000 */
[----:B------:R-:W-:-:S02]  /*16b90*/  ISETP.LT.OR P1, PT, R15, 0x1a, P1 ;  /* 0x0000001a0f00780c */ /* 0x000fc40000f21670 */
[----:B------:R-:W-:Y:S02]  /*16ba0*/  FMNMX.FTZ R8, R173, R8, !PT ;  /* 0x00000008ad087209 */ /* 0x000fe40007810000 */
[----:B------:R-:W-:Y:S02]  /*16bb0*/  FSEL R134, R134, -INF , !P2 ;  /* 0xff80000086867808 */ /* 0x000fe40005000000 */
[----:B------:R-:W-:Y:S02]  /*16bc0*/  FMNMX.FTZ R8, R176, R8, !PT ;  /* 0x00000008b0087209 */ /* 0x000fe40007810000 */
[----:B------:R-:W-:Y:S02]  /*16bd0*/  ISETP.GT.AND P2, PT, R20, 0x20, P5 ;  /* 0x000000201400780c */ /* 0x000fe40002f44270 */
[----:B------:R-:W-:Y:S02]  /*16be0*/  FMNMX.FTZ R8, R177, R8, !PT ;  /* 0x00000008b1087209 */ /* 0x000fe40007810000 */
[----:B------:R-:W-:-:S02]  /*16bf0*/  FMNMX.FTZ R10, R127, R10, !PT ;  /* 0x0000000a7f0a7209 */ /* 0x000fc40007810000 */
[----:B------:R-:W-:Y:S02]  /*16c00*/  FMNMX.FTZ R8, R180, R8, !PT ;  /* 0x00000008b4087209 */ /* 0x000fe40007810000 */
[----:B------:R-:W-:Y:S02]  /*16c10*/  FSEL R135, R135, -INF , !P1 ;  /* 0xff80000087877808 */ /* 0x000fe40004800000 */
[----:B------:R-:W-:Y:S02]  /*16c20*/  ISETP.GT.AND P1, PT, R20, 0x21, P5 ;  /* 0x000000211400780c */ /* 0x000fe40002f24270 */
[----:B------:R-:W-:Y:S02]  /*16c30*/  ISETP.LT.OR P2, PT, R15, 0x21, P2 ;  /* 0x000000210f00780c */ /* 0x000fe40001741670 */
[----:B------:R-:W-:Y:S02]  /*16c40*/  FMNMX.FTZ R10, R130, R10, !PT ;  /* 0x0000000a820a7209 */ /* 0x000fe40007810000 */
[----:B------:R-:W-:-:S02]  /*16c50*/  FMNMX.FTZ R8, R181, R8, !PT ;  /* 0x00000008b5087209 */ /* 0x000fc40007810000 */
[----:B------:R-:W-:Y:S02]  /*16c60*/  ISETP.LT.OR P1, PT, R15, 0x22, P1 ;  /* 0x000000220f00780c */ /* 0x000fe40000f21670 */
[----:B------:R-:W-:Y:S01]  /*16c70*/  FSEL R138, R138, -INF , !P2 ;  /* 0xff8000008a8a7808 */ /* 0x000fe20005000000 */
[----:B------:R-:W0:Y:S01]  /*16c80*/  SHFL.BFLY PT, R9, R8, 0x2, 0x1f ;  /* 0x0c401f0008097f89 */ /* 0x000e2200000e0000 */
[----:B------:R-:W-:Y:S02]  /*16c90*/  FMNMX.FTZ R10, R131, R10, !PT ;  /* 0x0000000a830a7209 */ /* 0x000fe40007810000 */
[----:B------:R-:W-:Y:S02]  /*16ca0*/  ISETP.GT.AND P2, PT, R20, 0x28, P5 ;  /* 0x000000281400780c */ /* 0x000fe40002f44270 */
[----:B------:R-:W-:Y:S02]  /*16cb0*/  FSEL R139, R139, -INF , !P1 ;  /* 0xff8000008b8b7808 */ /* 0x000fe40004800000 */
[----:B------:R-:W-:-:S02]  /*16cc0*/  FMNMX.FTZ R10, R134, R10, !PT ;  /* 0x0000000a860a7209 */ /* 0x000fc40007810000 */
[----:B------:R-:W-:Y:S02]  /*16cd0*/  ISETP.GT.AND P1, PT, R20, 0x29, P5 ;  /* 0x000000291400780c */ /* 0x000fe40002f24270 */
[----:B------:R-:W-:Y:S02]  /*16ce0*/  ISETP.LT.OR P2, PT, R15, 0x29, P2 ;  /* 0x000000290f00780c */ /* 0x000fe40001741670 */
[----:B------:R-:W-:Y:S02]  /*16cf0*/  FMNMX.FTZ R10, R135, R10, !PT ;  /* 0x0000000a870a7209 */ /* 0x000fe40007810000 */
[----:B------:R-:W-:Y:S02]  /*16d00*/  ISETP.LT.OR P1, PT, R15, 0x2a, P1 ;  /* 0x0000002a0f00780c */ /* 0x000fe40000f21670 */
[----:B------:R-:W-:Y:S02]  /*16d10*/  FSEL R142, R142, -INF , !P2 ;  /* 0xff8000008e8e7808 */ /* 0x000fe40005000000 */
[----:B------:R-:W-:-:S02]  /*16d20*/  ISETP.GT.AND P2, PT, R20, 0x30, P5 ;  /* 0x000000301400780c */ /* 0x000fc40002f44270 */
[----:B------:R-:W-:Y:S02]  /*16d30*/  FMNMX.FTZ R10, R138, R10, !PT ;  /* 0x0000000a8a0a7209 */ /* 0x000fe40007810000 */
[----:B------:R-:W-:Y:S02]  /*16d40*/  FSEL R143, R143, -INF , !P1 ;  /* 0xff8000008f8f7808 */ /* 0x000fe40004800000 */
[----:B------:R-:W-:Y:S02]  /*16d50*/  ISETP.GT.AND P1, PT, R20, 0x31, P5 ;  /* 0x000000311400780c */ /* 0x000fe40002f24270 */
[----:B------:R-:W-:Y:S02]  /*16d60*/  ISETP.LT.OR P2, PT, R15, 0x31, P2 ;  /* 0x000000310f00780c */ /* 0x000fe40001741670 */
[----:B------:R-:W-:Y:S02]  /*16d70*/  FMNMX.FTZ R10, R139, R10, !PT ;  /* 0x0000000a8b0a7209 */ /* 0x000fe40007810000 */
[----:B------:R-:W-:-:S02]  /*16d80*/  ISETP.LT.OR P1, PT, R15, 0x32, P1 ;  /* 0x000000320f00780c */ /* 0x000fc40000f21670 */
[----:B------:R-:W-:Y:S02]  /*16d90*/  FSEL R146, R146, -INF , !P2 ;  /* 0xff80000092927808 */ /* 0x000fe40005000000 */
[----:B------:R-:W-:Y:S02]  /*16da0*/  ISETP.GT.AND P2, PT, R20, 0x38, P5 ;  /* 0x000000381400780c */ /* 0x000fe40002f44270 */
[----:B------:R-:W-:Y:S02]  /*16db0*/  FMNMX.FTZ R10, R142, R10, !PT ;  /* 0x0000000a8e0a7209 */ /* 0x000fe40007810000 */
[----:B------:R-:W-:Y:S02]  /*16dc0*/  FSEL R147, R147, -INF , !P1 ;  /* 0xff80000093937808 */ /* 0x000fe40004800000 */
[----:B------:R-:W-:Y:S02]  /*16dd0*/  ISETP.GT.AND P1, PT, R20, 0x39, P5 ;  /* 0x000000391400780c */ /* 0x000fe40002f24270 */
[----:B------:R-:W-:-:S02]  /*16de0*/  ISETP.LT.OR P2, PT, R15, 0x39, P2 ;  /* 0x000000390f00780c */ /* 0x000fc40001741670 */
[----:B------:R-:W-:Y:S02]  /*16df0*/  FMNMX.FTZ R10, R143, R10, !PT ;  /* 0x0000000a8f0a7209 */ /* 0x000fe40007810000 */
[----:B------:R-:W-:Y:S02]  /*16e00*/  ISETP.LT.OR P1, PT, R15, 0x3a, P1 ;  /* 0x0000003a0f00780c */ /* 0x000fe40000f21670 */
[----:B------:R-:W-:Y:S02]  /*16e10*/  FSEL R150, R150, -INF , !P2 ;  /* 0xff80000096967808 */ /* 0x000fe40005000000 */
[----:B0-----:R-:W-:Y:S02]  /*16e20*/  FMNMX.FTZ R8, R8, R9, !PT ;  /* 0x0000000908087209 */ /* 0x001fe40007810000 */
[----:B------:R-:W-:Y:S02]  /*16e30*/  ISETP.GT.AND P2, PT, R20, 0x40, P5 ;  /* 0x000000401400780c */ /* 0x000fe40002f44270 */
[----:B------:R-:W-:Y:S01]  /*16e40*/  FMNMX.FTZ R10, R146, R10, !PT ;  /* 0x0000000a920a7209 */ /* 0x000fe20007810000 */
[----:B------:R-:W0:Y:S01]  /*16e50*/  SHFL.BFLY PT, R9, R8, 0x1, 0x1f ;  /* 0x0c201f0008097f89 */ /* 0x000e2200000e0000 */
[----:B------:R-:W-:-:S02]  /*16e60*/  FSEL R151, R151, -INF , !P1 ;  /* 0xff80000097977808 */ /* 0x000fc40004800000 */
[----:B------:R-:W-:Y:S02]  /*16e70*/  ISETP.GT.AND P1, PT, R20, 0x41, P5 ;  /* 0x000000411400780c */ /* 0x000fe40002f24270 */
[----:B------:R-:W-:Y:S02]  /*16e80*/  ISETP.LT.OR P2, PT, R15, 0x41, P2 ;  /* 0x000000410f00780c */ /* 0x000fe40001741670 */
[----:B------:R-:W-:Y:S02]  /*16e90*/  FMNMX.FTZ R10, R147, R10, !PT ;  /* 0x0000000a930a7209 */ /* 0x000fe40007810000 */
[----:B------:R-:W-:Y:S02]  /*16ea0*/  ISETP.LT.OR P1, PT, R15, 0x42, P1 ;  /* 0x000000420f00780c */ /* 0x000fe40000f21670 */
[----:B------:R-:W-:Y:S02]  /*16eb0*/  FSEL R154, R154, -INF , !P2 ;  /* 0xff8000009a9a7808 */ /* 0x000fe40005000000 */
[----:B------:R-:W-:-:S02]  /*16ec0*/  FMNMX.FTZ R10, R150, R10, !PT ;  /* 0x0000000a960a7209 */ /* 0x000fc40007810000 */
[C---:B------:R-:W-:Y:S02]  /*16ed0*/  ISETP.GT.AND P2, PT, R20.reuse, 0x48, P5 ;  /* 0x000000481400780c */ /* 0x040fe40002f44270 */
[----:B------:R-:W-:Y:S02]  /*16ee0*/  FSEL R155, R155, -INF , !P1 ;  /* 0xff8000009b9b7808 */ /* 0x000fe40004800000 */
[----:B------:R-:W-:Y:S02]  /*16ef0*/  FMNMX.FTZ R10, R151, R10, !PT ;  /* 0x0000000a970a7209 */ /* 0x000fe40007810000 */
[C---:B------:R-:W-:Y:S02]  /*16f00*/  ISETP.GT.AND P1, PT, R20.reuse, 0x49, P5 ;  /* 0x000000491400780c */ /* 0x040fe40002f24270 */
[----:B------:R-:W-:Y:S02]  /*16f10*/  ISETP.LT.OR P2, PT, R15, 0x49, P2 ;  /* 0x000000490f00780c */ /* 0x000fe40001741670 */
[----:B------:R-:W-:-:S02]  /*16f20*/  ISETP.GT.AND P4, PT, R20, 0x68, P5 ;  /* 0x000000681400780c */ /* 0x000fc40002f84270 */
[----:B------:R-:W-:Y:S02]  /*16f30*/  FMNMX.FTZ R10, R154, R10, !PT ;  /* 0x0000000a9a0a7209 */ /* 0x000fe40007810000 */
[C---:B------:R-:W-:Y:S02]  /*16f40*/  ISETP.LT.OR P1, PT, R15.reuse, 0x4a, P1 ;  /* 0x0000004a0f00780c */ /* 0x040fe40000f21670 */
[----:B------:R-:W-:Y:S02]  /*16f50*/  FSEL R158, R158, -INF , !P2 ;  /* 0xff8000009e9e7808 */ /* 0x000fe40005000000 */
[----:B------:R-:W-:Y:S02]  /*16f60*/  ISETP.LT.OR P4, PT, R15, 0x69, P4 ;  /* 0x000000690f00780c */ /* 0x000fe40002781670 */
[----:B------:R-:W-:Y:S02]  /*16f70*/  ISETP.GT.AND P2, PT, R20, 0x50, P5 ;  /* 0x000000501400780c */ /* 0x000fe40002f44270 */
[----:B------:R-:W-:-:S02]  /*16f80*/  FMNMX.FTZ R10, R155, R10, !PT ;  /* 0x0000000a9b0a7209 */ /* 0x000fc40007810000 */
[----:B------:R-:W-:Y:S02]  /*16f90*/  FSEL R159, R159, -INF , !P1 ;  /* 0xff8000009f9f7808 */ /* 0x000fe40004800000 */
[----:B------:R-:W-:Y:S02]  /*16fa0*/  ISETP.GT.AND P1, PT, R20, 0x51, P5 ;  /* 0x000000511400780c */ /* 0x000fe40002f24270 */
[C---:B------:R-:W-:Y:S02]  /*16fb0*/  ISETP.LT.OR P2, PT, R15.reuse, 0x51, P2 ;  /* 0x000000510f00780c */ /* 0x040fe40001741670 */
[----:B------:R-:W-:Y:S02]  /*16fc0*/  FMNMX.FTZ R10, R158, R10, !PT ;  /* 0x0000000a9e0a7209 */ /* 0x000fe40007810000 */
[----:B------:R-:W-:Y:S02]  /*16fd0*/  ISETP.LT.OR P1, PT, R15, 0x52, P1 ;  /* 0x000000520f00780c */ /* 0x000fe40000f21670 */
[----:B------:R-:W-:-:S02]  /*16fe0*/  FSEL R162, R162, -INF , !P2 ;  /* 0xff800000a2a27808 */ /* 0x000fc40005000000 */
[----:B------:R-:W-:Y:S02]  /*16ff0*/  LOP3.LUT R22, R22, 0xfffffffd, RZ, 0xc0, !PT ;  /* 0xfffffffd16167812 */ /* 0x000fe400078ec0ff */
[C---:B------:R-:W-:Y:S02]  /*17000*/  ISETP.GT.AND P2, PT, R20.reuse, 0x58, P5 ;  /* 0x000000581400780c */ /* 0x040fe40002f44270 */
[----:B------:R-:W-:Y:S02]  /*17010*/  ISETP.GT.AND P6, PT, R20, 0x69, P5 ;  /* 0x000000691400780c */ /* 0x000fe40002fc4270 */
[----:B0-----:R-:W-:Y:S02]  /*17020*/  FMNMX.FTZ R8, R8, R9, !PT ;  /* 0x0000000908087209 */ /* 0x001fe40007810000 */
[----:B------:R-:W-:Y:S02]  /*17030*/  FMNMX.FTZ R10, R159, R10, !PT ;  /* 0x0000000a9f0a7209 */ /* 0x000fe40007810000 */
[----:B------:R-:W-:-:S02]  /*17040*/  FSEL R163, R163, -INF , !P1 ;  /* 0xff800000a3a37808 */ /* 0x000fc40004800000 */
[----:B------:R-:W-:Y:S02]  /*17050*/  @P4 LOP3.LUT R22, R22, 0x2, RZ, 0xfc, !PT ;  /* 0x0000000216164812 */ /* 0x000fe400078efcff */
[----:B------:R-:W-:Y:S02]  /*17060*/  ISETP.GT.AND P1, PT, R20, 0x59, P5 ;  /* 0x000000591400780c */ /* 0x000fe40002f24270 */
[C---:B------:R-:W-:Y:S02]  /*17070*/  ISETP.LT.OR P2, PT, R15.reuse, 0x59, P2 ;  /* 0x000000590f00780c */ /* 0x040fe40001741670 */
[----:B------:R-:W-:Y:S02]  /*17080*/  ISETP.LT.OR P4, PT, R15, 0x6a, P6 ;  /* 0x0000006a0f00780c */ /* 0x000fe40003781670 */
[----:B------:R-:W-:Y:S02]  /*17090*/  FSETP.NEU.FTZ.AND P6, PT, R8, -INF , PT ;  /* 0xff8000000800780b */ /* 0x000fe40003fdd000 */
[----:B------:R-:W-:-:S02]  /*170a0*/  FMNMX.FTZ R10, R162, R10, !PT ;  /* 0x0000000aa20a7209 */ /* 0x000fc40007810000 */
[----:B------:R-:W-:Y:S02]  /*170b0*/  ISETP.LT.OR P1, PT, R15, 0x5a, P1 ;  /* 0x0000005a0f00780c */ /* 0x000fe40000f21670 */
[----:B------:R-:W-:Y:S02]  /*170c0*/  FSEL R166, R166, -INF , !P2 ;  /* 0xff800000a6a67808 */ /* 0x000fe40005000000 */
[----:B------:R-:W-:Y:S02]  /*170d0*/  ISETP.GT.AND P2, PT, R20, 0x60, P5 ;  /* 0x000000601400780c */ /* 0x000fe40002f44270 */
[----:B------:R-:W-:Y:S02]  /*170e0*/  FSEL R9, R8, RZ, P6 ;  /* 0x000000ff08097208 */ /* 0x000fe40003000000 */
[----:B------:R-:W-:Y:S02]  /*170f0*/  FMNMX.FTZ R10, R163, R10, !PT ;  /* 0x0000000aa30a7209 */ /* 0x000fe40007810000 */
[----:B------:R-:W-:Y:S01]  /*17100*/  FSEL R167, R167, -INF , !P1 ;  /* 0xff800000a7a77808 */ /* 0x000fe20004800000 */
[----:B------:R-:W-:-:S01]  /*17110*/  FADD.FTZ R3, -R9, R3 ;  /* 0x0000000309037221 */ /* 0x000fc20000010100 */
[----:B------:R-:W-:Y:S01]  /*17120*/  ISETP.GT.AND P1, PT, R20, 0x61, P5 ;  /* 0x000000611400780c */ /* 0x000fe20002f24270 */
[----:B------:R-:W-:-:S01]  /*17130*/  FFMA.FTZ R9, R2, R8, -8 ;  /* 0xc100000002097423 */ /* 0x000fc20000010008 */
[----:B------:R-:W-:Y:S01]  /*17140*/  ISETP.LT.OR P2, PT, R15, 0x61, P2 ;  /* 0x000000610f00780c */ /* 0x000fe20001741670 */
[----:B------:R-:W-:Y:S01]  /*17150*/  FMUL.FTZ R3, R2, R3 ;  /* 0x0000000302037220 */ /* 0x000fe20000410000 */
[----:B------:R-:W-:-:S02]  /*17160*/  FMNMX.FTZ R10, R166, R10, !PT ;  /* 0x0000000aa60a7209 */ /* 0x000fc40007810000 */
[----:B------:R-:W-:Y:S02]  /*17170*/  ISETP.LT.OR P1, PT, R15, 0x62, P1 ;  /* 0x000000620f00780c */ /* 0x000fe40000f21670 */
[----:B------:R-:W-:Y:S01]  /*17180*/  FSEL R170, R170, -INF , !P2 ;  /* 0xff800000aaaa7808 */ /* 0x000fe20005000000 */
[----:B------:R-:W-:Y:S01]  /*17190*/  MUFU.EX2 R3, R3 ;  /* 0x0000000300037308 */ /* 0x000fe20000000800 */
[----:B------:R-:W-:Y:S02]  /*171a0*/  FMNMX.FTZ R10, R167, R10, !PT ;  /* 0x0000000aa70a7209 */ /* 0x000fe40007810000 */
[----:B------:R-:W-:Y:S02]  /*171b0*/  FSEL R9, R9, RZ, P6 ;  /* 0x000000ff09097208 */ /* 0x000fe40003000000 */
[----:B------:R-:W-:Y:S02]  /*171c0*/  FSEL R171, R171, -INF , !P1 ;  /* 0xff800000abab7808 */ /* 0x000fe40004800000 */
[----:B------:R-:W-:Y:S01]  /*171d0*/  LOP3.LUT P6, RZ, R22, 0x2, RZ, 0xc0, !PT ;  /* 0x0000000216ff7812 */ /* 0x000fe200078cc0ff */
[----:B------:R-:W-:-:S01]  /*171e0*/  FFMA.FTZ R120, R2, R120, -R9 ;  /* 0x0000007802787223 */ /* 0x000fc20000010809 */
[----:B------:R-:W-:Y:S01]  /*171f0*/  FMNMX.FTZ R10, R170, R10, !PT ;  /* 0x0000000aaa0a7209 */ /* 0x000fe20007810000 */
[----:B------:R-:W-:-:S01]  /*17200*/  FFMA.FTZ R121, R2, R121, -R9 ;  /* 0x0000007902797223 */ /* 0x000fc20000010809 */
[----:B------:R-:W-:Y:S01]  /*17210*/  ISETP.GT.AND P3, PT, R20, 0x70, P5 ;  /* 0x000000701400780c */ /* 0x000fe20002f64270 */
[----:B------:R-:W-:-:S01]  /*17220*/  FFMA.FTZ R124, R2, R124, -R9 ;  /* 0x0000007c027c7223 */ /* 0x000fc20000010809 */
[----:B------:R-:W-:Y:S01]  /*17230*/  FSEL R174, R174, -INF , !P6 ;  /* 0xff800000aeae7808 */ /* 0x000fe20007000000 */
[----:B------:R-:W0:Y:S01]  /*17240*/  MUFU.EX2 R120, R120 ;  /* 0x0000007800787308 */ /* 0x000e220000000800 */
[----:B------:R-:W-:Y:S01]  /*17250*/  FMNMX.FTZ R10, R171, R10, !PT ;  /* 0x0000000aab0a7209 */ /* 0x000fe20007810000 */
[--C-:B------:R-:W-:Y:S01]  /*17260*/  FFMA.FTZ R125, R2, R125, -R9.reuse ;  /* 0x0000007d027d7223 */ /* 0x100fe20000010809 */
[----:B------:R-:W-:Y:S01]  /*17270*/  ISETP.GT.AND P2, PT, R20, 0x71, P5 ;  /* 0x000000711400780c */ /* 0x000fe20002f44270 */
[C-C-:B------:R-:W-:Y:S01]  /*17280*/  FFMA.FTZ R128, R2.reuse, R128, -R9.reuse ;  /* 0x0000008002807223 */ /* 0x140fe20000010809 */
[----:B------:R-:W-:Y:S01]  /*17290*/  ISETP.LT.OR P3, PT, R15, 0x71, P3 ;  /* 0x000000710f00780c */ /* 0x000fe20001f61670 */
[--C-:B------:R-:W-:Y:S01]  /*172a0*/  FFMA.FTZ R129, R2, R129, -R9.reuse ;  /* 0x0000008102817223 */ /* 0x100fe20000010809 */
[----:B------:R-:W-:Y:S01]  /*172b0*/  FSEL R175, R175, -INF , !P4 ;  /* 0xff800000afaf7808 */ /* 0x000fe20006000000 */
[----:B------:R-:W1:Y:S01]  /*172c0*/  MUFU.EX2 R121, R121 ;  /* 0x0000007900797308 */ /* 0x000e620000000800 */
[----:B------:R-:W-:Y:S01]  /*172d0*/  FMNMX.FTZ R10, R174, R10, !PT ;  /* 0x0000000aae0a7209 */ /* 0x000fe20007810000 */
[--C-:B------:R-:W-:Y:S01]  /*172e0*/  FFMA.FTZ R132, R2, R132, -R9.reuse ;  /* 0x0000008402847223 */ /* 0x100fe20000010809 */
[----:B------:R-:W-:Y:S01]  /*172f0*/  ISETP.GT.AND P1, PT, R20, 0x78, P5 ;  /* 0x000000781400780c */ /* 0x000fe20002f24270 */
[C-C-:B------:R-:W-:Y:S01]  /*17300*/  FFMA.FTZ R133, R2.reuse, R133, -R9.reuse ;  /* 0x0000008502857223 */ /* 0x140fe20000010809 */
[----:B------:R-:W-:Y:S01]  /*17310*/  ISETP.LT.OR P2, PT, R15, 0x72, P2 ;  /* 0x000000720f00780c */ /* 0x000fe20001741670 */
[--C-:B------:R-:W-:Y:S01]  /*17320*/  FFMA.FTZ R136, R2, R136, -R9.reuse ;  /* 0x0000008802887223 */ /* 0x100fe20000010809 */
[----:B------:R-:W-:Y:S01]  /*17330*/  FSEL R178, R178, -INF , !P3 ;  /* 0xff800000b2b27808 */ /* 0x000fe20005800000 */
[----:B------:R-:W-:Y:S01]  /*17340*/  MUFU.EX2 R124, R124 ;  /* 0x0000007c007c7308 */ /* 0x000fe20000000800 */
[----:B------:R-:W-:Y:S01]  /*17350*/  FMNMX.FTZ R10, R175, R10, !PT ;  /* 0x0000000aaf0a7209 */ /* 0x000fe20007810000 */
[----:B0-----:R-:W-:Y:S01]  /*17360*/  FFMA.FTZ R6, R3, R6, R120 ;  /* 0x0000000603067223 */ /* 0x001fe20000010078 */
[----:B------:R-:W-:Y:S01]  /*17370*/  ISETP.GT.AND P5, PT, R20, 0x79, P5 ;  /* 0x000000791400780c */ /* 0x000fe20002fa4270 */
[C-C-:B------:R-:W-:Y:S01]  /*17380*/  FFMA.FTZ R137, R2.reuse, R137, -R9.reuse ;  /* 0x0000008902897223 */ /* 0x140fe20000010809 */
[----:B------:R-:W-:Y:S01]  /*17390*/  ISETP.LT.OR P1, PT, R15, 0x79, P1 ;  /* 0x000000790f00780c */ /* 0x000fe20000f21670 */
[--C-:B------:R-:W-:Y:S01]  /*173a0*/  FFMA.FTZ R140, R2, R140, -R9.reuse ;  /* 0x0000008c028c7223 */ /* 0x100fe20000010809 */
[----:B------:R-:W-:Y:S01]  /*173b0*/  FSEL R179, R179, -INF , !P2 ;  /* 0xff800000b3b37808 */ /* 0x000fe20005000000 */
[----:B------:R-:W-:Y:S01]  /*173c0*/  MUFU.EX2 R125, R125 ;  /* 0x0000007d007d7308 */ /* 0x000fe20000000800 */
[----:B------:R-:W-:Y:S01]  /*173d0*/  FMNMX.FTZ R10, R178, R10, !PT ;  /* 0x0000000ab20a7209 */ /* 0x000fe20007810000 */
[----:B-1----:R-:W-:Y:S01]  /*173e0*/  FADD.FTZ R6, R121, R6 ;  /* 0x0000000679067221 */ /* 0x002fe20000010000 */
[----:B------:R-:W-:Y:S01]  /*173f0*/  ISETP.LT.OR P5, PT, R15, 0x7a, P5 ;  /* 0x0000007a0f00780c */ /* 0x000fe20002fa1670 */
[--C-:B------:R-:W-:Y:S01]  /*17400*/  FFMA.FTZ R141, R2, R141, -R9.reuse ;  /* 0x0000008d028d7223 */ /* 0x100fe20000010809 */
[----:B------:R-:W-:Y:S01]  /*17410*/  FSEL R182, R182, -INF , !P1 ;  /* 0xff800000b6b67808 */ /* 0x000fe20004800000 */
[C-C-:B------:R-:W-:Y:S01]  /*17420*/  FFMA.FTZ R144, R2.reuse, R144, -R9.reuse ;  /* 0x0000009002907223 */ /* 0x140fe20000010809 */
[----:B------:R-:W-:Y:S01]  /*17430*/  FMNMX.FTZ R10, R179, R10, !PT ;  /* 0x0000000ab30a7209 */ /* 0x000fe20007810000 */
[----:B------:R-:W-:Y:S01]  /*17440*/  MUFU.EX2 R128, R128 ;  /* 0x0000008000807308 */ /* 0x000fe20000000800 */
[----:B------:R-:W-:Y:S01]  /*17450*/  FSEL R183, R183, -INF , !P5 ;  /* 0xff800000b7b77808 */ /* 0x000fe20006800000 */
[--C-:B------:R-:W-:Y:S01]  /*17460*/  FFMA.FTZ R145, R2, R145, -R9.reuse ;  /* 0x0000009102917223 */ /* 0x100fe20000010809 */
[----:B------:R-:W-:Y:S01]  /*17470*/  FMNMX.FTZ R10, R182, R10, !PT ;  /* 0x0000000ab60a7209 */ /* 0x000fe20007810000 */
[C-C-:B------:R-:W-:Y:S01]  /*17480*/  FFMA.FTZ R148, R2.reuse, R148, -R9.reuse ;  /* 0x0000009402947223 */ /* 0x140fe20000010809 */
[----:B------:R-:W-:-:S01]  /*17490*/  FFMA.FTZ R149, R2, R149, -R9 ;  /* 0x0000009502957223 */ /* 0x000fc20000010809 */
[C-C-:B------:R-:W-:Y:S01]  /*174a0*/  FFMA.FTZ R152, R2.reuse, R152, -R9.reuse ;  /* 0x0000009802987223 */ /* 0x140fe20000010809 */
[----:B------:R-:W-:Y:S01]  /*174b0*/  FMNMX.FTZ R10, R183, R10, !PT ;  /* 0x0000000ab70a7209 */ /* 0x000fe20007810000 */
[----:B------:R-:W-:Y:S01]  /*174c0*/  MUFU.EX2 R129, R129 ;  /* 0x0000008100817308 */ /* 0x000fe20000000800 */
[----:B------:R-:W-:-:S01]  /*174d0*/  FFMA.FTZ R153, R2, R153, -R9 ;  /* 0x0000009902997223 */ /* 0x000fc20000010809 */
[C-C-:B------:R-:W-:Y:S01]  /*174e0*/  FFMA.FTZ R156, R2.reuse, R156, -R9.reuse ;  /* 0x0000009c029c7223 */ /* 0x140fe20000010809 */
[----:B------:R-:W-:-:S01]  /*174f0*/  FFMA.FTZ R157, R2, R157, -R9 ;  /* 0x0000009d029d7223 */ /* 0x000fc20000010809 */
[----:B------:R-:W0:Y:S01]  /*17500*/  SHFL.BFLY PT, R11, R10, 0x2, 0x1f ;  /* 0x0c401f000a0b7f89 */ /* 0x000e2200000e0000 */
        /* <DEDUP_REMOVED lines=14> */
[----:B------:R-:W-:-:S05]  /*175f0*/  LOP3.LUT P0, RZ, R22, 0x40000000, RZ, 0xc0, !PT ;  /* 0x4000000016ff7812 */ /* 0x000fca000780c0ff */
[----:B------:R-:W-:Y:S01]  /*17600*/  MUFU.EX2 R136, R136 ;  /* 0x0000008800887308 */ /* 0x000fe20000000800 */
[----:B0-----:R-:W-:-:S07]  /*17610*/  FMNMX.FTZ R10, R10, R11, !PT ;  /* 0x0000000b0a0a7209 */ /* 0x001fce0007810000 */
[----:B------:R-:W-:Y:S01]  /*17620*/  MUFU.EX2 R137, R137 ;  /* 0x0000008900897308 */ /* 0x000fe20000000800 */
[----:B------:R-:W0:Y:S07]  /*17630*/  SHFL.BFLY PT, R11, R10, 0x1, 0x1f ;  /* 0x0c201f000a0b7f89 */ /* 0x000e2e00000e0000 */
[----:B------:R-:W-:Y:S08]  /*17640*/  MUFU.EX2 R140, R140 ;  /* 0x0000008c008c7308 */ /* 0x000ff00000000800 */
[----:B------:R-:W-:Y:S08]  /*17650*/  MUFU.EX2 R141, R141 ;  /* 0x0000008d008d7308 */ /* 0x000ff00000000800 */
[----:B------:R-:W-:Y:S01]  /*17660*/  MUFU.EX2 R144, R144 ;  /* 0x0000009000907308 */ /* 0x000fe20000000800 */
[----:B0-----:R-:W-:-:S04]  /*17670*/  FMNMX.FTZ R10, R10, R11, !PT ;  /* 0x0000000b0a0a7209 */ /* 0x001fc80007810000 */
[----:B------:R-:W-:-:S03]  /*17680*/  FSETP.NEU.FTZ.AND P1, PT, R10, -INF , PT ;  /* 0xff8000000a00780b */ /* 0x000fc60003f3d000 */
[----:B------:R-:W-:Y:S01]  /*17690*/  MUFU.EX2 R145, R145 ;  /* 0x0000009100917308 */ /* 0x000fe20000000800 */
[----:B------:R-:W-:-:S05]  /*176a0*/  FSEL R11, R10, RZ, P1 ;  /* 0x000000ff0a0b7208 */ /* 0x000fca0000800000 */
[----:B------:R-:W-:Y:S01]  /*176b0*/  FADD.FTZ R0, -R11, R0 ;  /* 0x000000000b007221 */ /* 0x000fe20000010100 */
[----:B------:R-:W-:-:S01]  /*176c0*/  FFMA.FTZ R11, R2, R10, -8 ;  /* 0xc1000000020b7423 */ /* 0x000fc2000001000a */
[----:B------:R-:W-:Y:S02]  /*176d0*/  MUFU.EX2 R148, R148 ;  /* 0x0000009400947308 */ /* 0x000fe40000000800 */
[----:B------:R-:W-:Y:S02]  /*176e0*/  FMUL.FTZ R0, R2, R0 ;  /* 0x0000000002007220 */ /* 0x000fe40000410000 */
[----:B------:R-:W-:-:S04]  /*176f0*/  FSEL R11, R11, RZ, P1 ;  /* 0x000000ff0b0b7208 */ /* 0x000fc80000800000 */
        /* <DEDUP_REMOVED lines=25> */
[----:B0-----:R-:W-:-:S01]  /*17890*/  FFMA.FTZ R5, R0, R5, R122 ;  /* 0x0000000500057223 */ /* 0x001fc2000001007a */
[C-C-:B------:R-:W-:Y:S01]  /*178a0*/  FFMA.FTZ R163, R2.reuse, R163, -R11.reuse ;  /* 0x000000a302a37223 */ /* 0x140fe2000001080b */
[----:B------:R-:W-:-:S01]  /*178b0*/  FFMA.FTZ R166, R2, R166, -R11 ;  /* 0x000000a602a67223 */ /* 0x000fc2000001080b */
[C-C-:B------:R-:W-:Y:S01]  /*178c0*/  FFMA.FTZ R167, R2.reuse, R167, -R11.reuse ;  /* 0x000000a702a77223 */ /* 0x140fe2000001080b */
[----:B------:R-:W-:-:S01]  /*178d0*/  FFMA.FTZ R170, R2, R170, -R11 ;  /* 0x000000aa02aa7223 */ /* 0x000fc2000001080b */
[C-C-:B------:R-:W-:Y:S01]  /*178e0*/  FFMA.FTZ R171, R2.reuse, R171, -R11.reuse ;  /* 0x000000ab02ab7223 */ /* 0x140fe2000001080b */
[----:B------:R-:W-:-:S01]  /*178f0*/  FFMA.FTZ R174, R2, R174, -R11 ;  /* 0x000000ae02ae7223 */ /* 0x000fc2000001080b */
[----:B------:R-:W0:Y:S01]  /*17900*/  MUFU.EX2 R127, R127 ;  /* 0x0000007f007f7308 */ /* 0x000e220000000800 */
[----:B-1----:R-:W-:-:S01]  /*17910*/  FADD.FTZ R15, R123, R5 ;  /* 0x000000057b0f7221 */ /* 0x002fc20000010000 */
[----:B------:R-:W-:Y:S01]  /*17920*/  FADD.FTZ R5, R124, R6 ;  /* 0x000000067c057221 */ /* 0x000fe20000010000 */
[----:B------:R-:W-:-:S01]  /*17930*/  FFMA.FTZ R175, R2, R175, -R11 ;  /* 0x000000af02af7223 */ /* 0x000fc2000001080b */
[C-C-:B------:R-:W-:Y:S01]  /*17940*/  FFMA.FTZ R178, R2.reuse, R178, -R11.reuse ;  /* 0x000000b202b27223 */ /* 0x140fe2000001080b */
[----:B------:R-:W-:-:S01]  /*17950*/  FFMA.FTZ R179, R2, R179, -R11 ;  /* 0x000000b302b37223 */ /* 0x000fc2000001080b */
[----:B------:R-:W-:Y:S01]  /*17960*/  FADD.FTZ R5, R125, R5 ;  /* 0x000000057d057221 */ /* 0x000fe20000010000 */
[----:B------:R-:W-:-:S01]  /*17970*/  FFMA.FTZ R182, R2, R182, -R11 ;  /* 0x000000b602b67223 */ /* 0x000fc2000001080b */
[----:B------:R-:W1:Y:S01]  /*17980*/  MUFU.EX2 R130, R130 ;  /* 0x0000008200827308 */ /* 0x000e620000000800 */
[----:B--2---:R-:W-:-:S01]  /*17990*/  FADD.FTZ R6, R126, R15 ;  /* 0x0000000f7e067221 */ /* 0x004fc20000010000 */
[----:B------:R-:W-:Y:S01]  /*179a0*/  FADD.FTZ R5, R128, R5 ;  /* 0x0000000580057221 */ /* 0x000fe20000010000 */
[----:B------:R-:W-:-:S03]  /*179b0*/  FFMA.FTZ R11, R2, R183, -R11 ;  /* 0x000000b7020b7223 */ /* 0x000fc6000001080b */
[----:B------:R-:W-:Y:S02]  /*179c0*/  FADD.FTZ R5, R129, R5 ;  /* 0x0000000581057221 */ /* 0x000fe40000010000 */
[----:B------:R-:W2:Y:S01]  /*179d0*/  MUFU.EX2 R131, R131 ;  /* 0x0000008300837308 */ /* 0x000ea20000000800 */
[----:B0-----:R-:W-:-:S01]  /*179e0*/  FADD.FTZ R6, R127, R6 ;  /* 0x000000067f067221 */ /* 0x001fc20000010000 */
[----:B------:R-:W-:-:S04]  /*179f0*/  FADD.FTZ R5, R132, R5 ;  /* 0x0000000584057221 */ /* 0x000fc80000010000 */
[----:B------:R-:W-:Y:S02]  /*17a00*/  FADD.FTZ R5, R133, R5 ;  /* 0x0000000585057221 */ /* 0x000fe40000010000 */
        /* <DEDUP_REMOVED lines=97> */
.L_x_5630:
[----:B------:R-:W-:Y:S01]  /*18020*/  IMAD R15, R17, 0x8, R16 ;  /* 0x00000008110f7824 */ /* 0x000fe200078e0210 */
[----:B------:R-:W-:Y:S01]  /*18030*/  ISETP.GT.AND P1, PT, R4, R14, PT ;  /* 0x0000000e0400720c */ /* 0x000fe20003f24270 */
[----:B------:R-:W-:Y:S01]  /*18040*/  IMAD.U32 R17, RZ, RZ, UR38 ;  /* 0x00000026ff117e24 */ /* 0x000fe2000f8e00ff */
[----:B------:R-:W-:Y:S01]  /*18050*/  F2FP.SATFINITE.E4M3.F32.PACK_AB_MERGE_C R124, R125, R124, RZ ;  /* 0x0000007c7d7c723e */ /* 0x000fe200048070ff */
[----:B------:R-:W-:Y:S01]  /*18060*/  VIADD R15, R15, 0x2a860 ;  /* 0x0002a8600f0f7836 */ /* 0x000fe20000000000 */
        /* <DEDUP_REMOVED lines=30> */
[----:B------:R-:W-:Y:S01]  /*18250*/  PRMT R15, R17, 0x654, R15 ;  /* 0x00000654110f7816 */ /* 0x000fe2000000000f */
[-C--:B------:R-:W-:Y:S01]  /*18260*/  FMUL.FTZ R53, R53, R3.reuse ;  /* 0x0000000335357220 */ /* 0x080fe20000410000 */
[----:B------:R-:W-:Y:S01]  /*18270*/  F2FP.SATFINITE.E4M3.F32.PACK_AB_MERGE_C R120, R121, R120, R124 ;  /* 0x000000787978723e */ /* 0x000fe2000480707c */
[-C--:B------:R-:W-:Y:S01]  /*18280*/  FMUL.FTZ R56, R56, R3.reuse ;  /* 0x0000000338387220 */ /* 0x080fe20000410000 */
[----:B------:R-:W-:Y:S01]  /*18290*/  F2FP.SATFINITE.E4M3.F32.PACK_AB_MERGE_C R126, R123, R122, R126 ;  /* 0x0000007a7b7e723e */ /* 0x000fe2000480707e */
[----:B------:R0:W-:Y:S01]  /*182a0*/  SYNCS.ARRIVE.TRANS64.RED.A1T0 RZ, [R15+URZ], RZ ;  /* 0x000000ff0fff79a7 */ /* 0x0001e2000810043f */
[----:B------:R-:W-:Y:S01]  /*182b0*/  F2FP.SATFINITE.E4M3.F32.PACK_AB_MERGE_C R132, R129, R128, R132 ;  /* 0x000000808184723e */ /* 0x000fe20004807084 */
[-C--:B------:R-:W-:Y:S01]  /*182c0*/  FMUL.FTZ R57, R57, R3.reuse ;  /* 0x0000000339397220 */ /* 0x080fe20000410000 */
        /* <DEDUP_REMOVED lines=111> */
[----:B------:R-:W-:Y:S01]  /*189c0*/  IMAD.MOV.U32 R187, RZ, RZ, R11 ;  /* 0x000000ffffbb7224 */ /* 0x000fe200078e000b */
[----:B0-----:R-:W-:Y:S06]  /*189d0*/  @P1 BRA `(.L_x_5631) ;  /* 0xffffffcc00281947 */ /* 0x001fec000383ffff */
[----:B------:R-:W-:Y:S02]  /*189e0*/  IMAD.MOV.U32 R0, RZ, RZ, R10 ;  /* 0x000000ffff007224 */ /* 0x000fe400078e000a */
[----:B------:R-:W-:Y:S02]  /*189f0*/  IMAD.MOV.U32 R3, RZ, RZ, R8 ;  /* 0x000000ffff037224 */ /* 0x000fe400078e0008 */
[----:B------:R-:W-:Y:S02]  /*18a00*/  IMAD.MOV.U32 R17, RZ, RZ, R12 ;  /* 0x000000ffff117224 */ /* 0x000fe400078e000c */
[----:B------:R-:W-:-:S07]  /*18a10*/  IMAD.MOV.U32 R200, RZ, RZ, R13 ;  /* 0x000000ffffc87224 */ /* 0x000fce00078e000d */
.L_x_5611:
[----:B------:R-:W0:Y:S01]  /*18a20*/  LDC R226, c[0x0][0x448] ;  /* 0x00011200ffe27b82 */ /* 0x000e220000000800 */
[----:B------:R-:W-:Y:S01]  /*18a30*/  VIADD R8, R212, 0x7f ;  /* 0x0000007fd4087836 */ /* 0x000fe20000000000 */
[----:B------:R-:W-:-:S06]  /*18a40*/  LOP3.LUT R22, R22, 0xfffffffb, RZ, 0xc0, !PT ;  /* 0xfffffffb16167812 */ /* 0x000fcc00078ec0ff */
[----:B------:R-:W1:Y:S01]  /*18a50*/  LDC R225, c[0x0][0x9e4] ;  /* 0x00027900ffe17b82 */ /* 0x000e620000000800 */
[----:B0-----:R-:W-:-:S13]  /*18a60*/  ISETP.NE.AND P1, PT, R226, 0x1, PT ;  /* 0x00000001e200780c */ /* 0x001fda0003f25270 */
[----:B------:R-:W0:Y:S01]  /*18a70*/  @P1 LDC R9, c[0x0][0x44c] ;  /* 0x00011300ff091b82 */ /* 0x000e220000000800 */
[----:B------:R-:W-:-:S04]  /*18a80*/  @P1 LOP3.LUT R22, R22, 0x4, RZ, 0xfc, !PT ;  /* 0x0000000416161812 */ /* 0x000fc800078efcff */
[----:B------:R-:W-:-:S03]  /*18a90*/  LOP3.LUT R22, R22, 0xfffffff7, RZ, 0xc0, !PT ;  /* 0xfffffff716167812 */ /* 0x000fc600078ec0ff */
[----:B------:R-:W2:Y:S01]  /*18aa0*/  @P1 LDC R10, c[0x0][0x450] ;  /* 0x00011400ff0a1b82 */ /* 0x000ea20000000800 */
[----:B0-----:R-:W-:-:S05]  /*18ab0*/  @P1 IMAD.HI.U32 R9, R8, R9, RZ ;  /* 0x0000000908091227 */ /* 0x001fca00078e00ff */
[----:B--2---:R-:W-:Y:S02]  /*18ac0*/  @P1 SHF.R.U32.HI R8, RZ, R10, R9 ;  /* 0x0000000aff081219 */ /* 0x004fe40000011609 */
[----:B-1----:R-:W-:Y:S02]  /*18ad0*/  ISETP.GE.AND P1, PT, R225, 0x1, PT ;  /* 0x00000001e100780c */ /* 0x002fe40003f26270 */
[----:B------:R-:W-:-:S05]  /*18ae0*/  IADD3 R9, R204, 0x1, -R203 ;  /* 0x00000001cc097810 */ /* 0x000fca0007ffe8cb */
[----:B------:R-:W-:-:S04]  /*18af0*/  IMAD.IADD R8, R9, 0x1, R8 ;  /* 0x0000000109087824 */ /* 0x000fc800078e0208 */
[----:B------:R-:W-:Y:S02]  /*18b00*/  VIADD R11, R8, -UR34 ;  /* 0x80000022080b7c36 */ /* 0x000fe40008000000 */
[----:B------:R-:W-:Y:S01]  /*18b10*/  @P1 LOP3.LUT R22, R22, 0x8, RZ, 0xfc, !PT ;  /* 0x0000000816161812 */ /* 0x000fe200078efcff */
        /* <DEDUP_REMOVED lines=12> */
.L_x_5634:
[----:B------:R-:W-:-:S13]  /*18be0*/  ISETP.NE.AND P1, PT, R225, 0x1, PT ;  /* 0x00000001e100780c */ /* 0x000fda0003f25270 */
[----:B------:R-:W0:Y:S02]  /*18bf0*/  @P1 LDC.64 R8, c[0x0][0x9e8] ;  /* 0x00027a00ff081b82 */ /* 0x000e240000000a00 */
[----:B0-----:R-:W-:-:S05]  /*18c00*/  @P1 IMAD.HI.U32 R8, R10, R8, RZ ;  /* 0x000000080a081227 */ /* 0x001fca00078e00ff */
[----:B------:R-:W-:-:S07]  /*18c10*/  @P1 SHF.R.U32.HI R10, RZ, R9, R8 ;  /* 0x00000009ff0a1219 */ /* 0x000fce0000011608 */
.L_x_5635:
[----:B------:R-:W-:Y:S05]  /*18c20*/  BSYNC B0 ;  /* 0x0000000000007941 */ /* 0x000fea0003800000 */
.L_x_5633:
[----:B------:R-:W-:-:S05]  /*18c30*/  IMAD R10, R10, R225, RZ ;  /* 0x000000e10a0a7224 */ /* 0x000fca00078e02ff */
[----:B------:R-:W-:-:S07]  /*18c40*/  VIMNMX R11, R11, R10, !PT ;  /* 0x0000000a0b0b7248 */ /* 0x000fce0007fe0100 */
.L_x_5632:
        /* <DEDUP_REMOVED lines=9> */
[----:B------:R-:W-:Y:S02]  /*18ce0*/  IMAD.MOV.U32 R8, RZ, RZ, R200 ;  /* 0x000000ffff087224 */ /* 0x000fe400078e00c8 */
[----:B------:R-:W-:-:S07]  /*18cf0*/  IMAD.MOV.U32 R15, RZ, RZ, R17 ;  /* 0x000000ffff0f7224 */ /* 0x000fce00078e0011 */
.L_x_5648:
[----:B------:R-:W-:Y:S01]  /*18d00*/  ISETP.NE.AND P1, PT, R15, 0x1, PT ;  /* 0x000000010f00780c */ /* 0x000fe20003f25270 */
[----:B------:R-:W-:Y:S05]  /*18d10*/  YIELD ;  /* 0x0000000000007946 */ /* 0x000fea0003800000 */
[----:B------:R-:W-:Y:S02]  /*18d20*/  SEL R3, RZ, 0x1, P1 ;  /* 0x00000001ff037807 */ /* 0x000fe40000800000 */
[----:B------:R-:W-:Y:S02]  /*18d30*/  ISETP.NE.AND P1, PT, R218, RZ, PT ;  /* 0x000000ffda00720c */ /* 0x000fe40003f25270 */
[----:B------:R-:W-:-:S11]  /*18d40*/  LOP3.LUT R200, R8, R3, RZ, 0x3c, !PT ;  /* 0x0000000308c87212 */ /* 0x000fd600078e3cff */
[----:B------:R-:W-:Y:S05]  /*18d50*/  @P1 BRA `(.L_x_5637) ;  /* 0x00000000003c1947 */ /* 0x000fea0003800000 */
[----:B------:R-:W-:Y:S05]  /*18d60*/  @!P0 BRA `(.L_x_5638) ;  /* 0x0000000000048947 */ /* 0x000fea0003800000 */
[----:B------:R-:W-:Y:S01]  /*18d70*/  BPT.TRAP 0x1 ;  /* 0x000000040000795c */ /* 0x000fe20000300000 */
.L_x_5638:
[----:B------:R-:W-:-:S05]  /*18d80*/  VIADD R0, R15, 0x1 ;  /* 0x000000010f007836 */ /* 0x000fca0000000000 */
[----:B------:R-:W-:-:S04]  /*18d90*/  ISETP.NE.AND P2, PT, R0, 0x2, PT ;  /* 0x000000020000780c */ /* 0x000fc80003f45270 */
[----:B------:R-:W-:Y:S02]  /*18da0*/  SEL R3, R0, RZ, P2 ;  /* 0x000000ff00037207 */ /* 0x000fe40001000000 */
[----:B------:R-:W-:-:S03]  /*18db0*/  SHF.L.U32 R0, R200, 0x1f, RZ ;  /* 0x0000001fc8007819 */ /* 0x000fc600000006ff */
[----:B------:R-:W-:-:S04]  /*18dc0*/  IMAD R3, R3, 0x8, R16 ;  /* 0x0000000803037824 */ /* 0x000fc800078e0210 */
[----:B------:R0:W1:Y:S01]  /*18dd0*/  SYNCS.PHASECHK.TRANS64.TRYWAIT P2, [R3+URZ+0x2a830], R0 ;  /* 0x02a83000030075a7 */ /* 0x000062000804017f */
[----:B------:R-:W-:Y:S05]  /*18de0*/  @!P0 BRA `(.L_x_5639) ;  /* 0x0000000000048947 */ /* 0x000fea0003800000 */
[----:B------:R-:W-:Y:S01]  /*18df0*/  BPT.TRAP 0x1 ;  /* 0x000000040000795c */ /* 0x000fe20000300000 */
.L_x_5639:
[----:B------:R-:W-:Y:S04]  /*18e00*/  BSSY B0, `(.L_x_5637) ;  /* 0x0000004000007945 */ /* 0x000fe80003800000 */
[----:B-1----:R-:W-:Y:S05]  /*18e10*/  @P2 BRA `(.L_x_5640) ;  /* 0x0000000000082947 */ /* 0x002fea0003800000 */
[----:B------:R-:W1:Y:S02]  /*18e20*/  SYNCS.PHASECHK.TRANS64.TRYWAIT P2, [R3+URZ+0x2a830], R0 ;  /* 0x02a83000030075a7 */ /* 0x000e64000804017f */
[----:B-1----:R-:W-:Y:S05]  /*18e30*/  @!P2 BRA `(.L_x_5641) ;  /* 0x000001540078a947 */ /* 0x002fea0003800000 */
.L_x_5640:
[----:B------:R-:W-:Y:S05]  /*18e40*/  BSYNC B0 ;  /* 0x0000000000007941 */ /* 0x000fea0003800000 */
.L_x_5637:
[----:B01----:R-:W0:Y:S01]  /*18e50*/  S2R R0, SR_TID.X ;  /* 0x0000000000007919 */ /* 0x003e220000002100 */
[----:B------:R-:W-:Y:S01]  /*18e60*/  VIADD R17, R15, 0x1 ;  /* 0x000000010f117836 */ /* 0x000fe20000000000 */
[----:B------:R-:W-:Y:S05]  /*18e70*/  WARPSYNC.ALL ;  /* 0x0000000000007948 */ /* 0x000fea0003800000 */
[C---:B------:R-:W-:Y:S01]  /*18e80*/  ISETP.NE.AND P2, PT, R17.reuse, 0x2, PT ;  /* 0x000000021100780c */ /* 0x040fe20003f45270 */
[----:B------:R-:W-:Y:S02]  /*18e90*/  IMAD.MOV.U32 R11, RZ, RZ, -0x7fffffe0 ;  /* 0x80000020ff0b7424 */ /* 0x000fe400078e00ff */
[----:B------:R-:W-:Y:S01]  /*18ea0*/  IMAD.MOV.U32 R121, RZ, RZ, -0x7fffffe0 ;  /* 0x80000020ff797424 */ /* 0x000fe200078e00ff */
[----:B------:R-:W-:Y:S01]  /*18eb0*/  SEL R17, R17, RZ, P2 ;  /* 0x000000ff11117207 */ /* 0x000fe20001000000 */
[----:B------:R-:W-:Y:S01]  /*18ec0*/  IMAD.MOV.U32 R123, RZ, RZ, -0x7fffffe0 ;  /* 0x80000020ff7b7424 */ /* 0x000fe200078e00ff */
[----:B------:R-:W-:Y:S01]  /*18ed0*/  R2UR UR27, R11 ;  /* 0x000000000b1b72ca */ /* 0x000fe200000e0000 */
[----:B------:R-:W-:Y:S01]  /*18ee0*/  IMAD.MOV.U32 R21, RZ, RZ, -0x7fffffe0 ;  /* 0x80000020ff157424 */ /* 0x000fe200078e00ff */
[----:B------:R-:W-:Y:S01]  /*18ef0*/  R2UR UR7, R121 ;  /* 0x00000000790772ca */ /* 0x000fe200000e0000 */
[----:B------:R-:W-:Y:S01]  /*18f00*/  IMAD R10, R17, 0x600, R7 ;  /* 0x00000600110a7824 */ /* 0x000fe200078e0207 */
[----:B------:R-:W-:-:S02]  /*18f10*/  R2UR UR15, R121 ;  /* 0x00000000790f72ca */ /* 0x000fc400000e0000 */
[----:B------:R-:W-:Y:S01]  /*18f20*/  R2UR UR19, R123 ;  /* 0x000000007b1372ca */ /* 0x000fe200000e0000 */
[C---:B------:R-:W-:Y:S01]  /*18f30*/  VIADD R120, R10.reuse, 0x2 ;  /* 0x000000020a787836 */ /* 0x040fe20000000000 */
[C---:B------:R-:W-:Y:S01]  /*18f40*/  R2UR UR26, R10.reuse ;  /* 0x000000000a1a72ca */ /* 0x040fe200000e0000 */
[C---:B------:R-:W-:Y:S01]  /*18f50*/  VIADD R122, R10.reuse, 0x400 ;  /* 0x000004000a7a7836 */ /* 0x040fe20000000000 */
[----:B------:R-:W-:Y:S01]  /*18f60*/  R2UR UR11, R21 ;  /* 0x00000000150b72ca */ /* 0x000fe200000e0000 */
[----:B------:R-:W-:Y:S01]  /*18f70*/  VIADD R20, R10, 0x200 ;  /* 0x000002000a147836 */ /* 0x000fe20000000000 */
[----:B------:R-:W-:Y:S01]  /*18f80*/  R2UR UR6, R120 ;  /* 0x00000000780672ca */ /* 0x000fe200000e0000 */
[----:B------:R-:W-:Y:S01]  /*18f90*/  VIADD R120, R10, 0x202 ;  /* 0x000002020a787836 */ /* 0x000fe20000000000 */
[----:B------:R-:W-:Y:S01]  /*18fa0*/  R2UR UR18, R122 ;  /* 0x000000007a1272ca */ /* 0x000fe200000e0000 */
[----:B------:R-:W-:Y:S01]  /*18fb0*/  VIADD R10, R10, 0x402 ;  /* 0x000004020a0a7836 */ /* 0x000fe20000000000 */
[----:B------:R-:W-:-:S02]  /*18fc0*/  R2UR UR10, R20 ;  /* 0x00000000140a72ca */ /* 0x000fc400000e0000 */
[----:B------:R-:W-:Y:S02]  /*18fd0*/  R2UR UR14, R120 ;  /* 0x00000000780e72ca */ /* 0x000fe400000e0000 */
[----:B0-----:R-:W-:Y:S02]  /*18fe0*/  SHF.R.U32.HI R0, RZ, 0x7, R0 ;  /* 0x00000007ff007819 */ /* 0x001fe40000011600 */
[----:B------:R-:W-:Y:S02]  /*18ff0*/  R2UR UR22, R10 ;  /* 0x000000000a1672ca */ /* 0x000fe400000e0000 */
[----:B------:R-:W-:Y:S01]  /*19000*/  R2UR UR23, R11 ;  /* 0x000000000b1772ca */ /* 0x000fe200000e0000 */
[----:B------:R-:W-:-:S05]  /*19010*/  VIADD R0, R0, 0x8 ;  /* 0x0000000800007836 */ /* 0x000fca0000000000 */
        /* <DEDUP_REMOVED lines=22> */
.L_x_5643:
[----:B------:R-:W-:Y:S01]  /*19180*/  SHF.L.U32 R0, R8, 0x1f, RZ ;  /* 0x0000001f08007819 */ /* 0x000fe200000006ff */
[----:B------:R-:W-:-:S04]  /*19190*/  IMAD R3, R15, 0x8, R16 ;  /* 0x000000080f037824 */ /* 0x000fc800078e0210 */
[----:B------:R0:W1:Y:S01]  /*191a0*/  SYNCS.PHASECHK.TRANS64.TRYWAIT P1, [R3+URZ+0x2a850], R0 ;  /* 0x02a85000030075a7 */ /* 0x000062000802017f */
[----:B------:R-:W-:Y:S05]  /*191b0*/  @!P0 BRA `(.L_x_5644) ;  /* 0x0000000000048947 */ /* 0x000fea0003800000 */
[----:B------:R-:W-:Y:S01]  /*191c0*/  BPT.TRAP 0x1 ;  /* 0x000000040000795c */ /* 0x000fe20000300000 */
.L_x_5644:
[----:B-1----:R-:W-:Y:S05]  /*191d0*/  @P1 BRA `(.L_x_5642) ;  /* 0x0000000000081947 */ /* 0x002fea0003800000 */
[----:B------:R-:W1:Y:S02]  /*191e0*/  SYNCS.PHASECHK.TRANS64.TRYWAIT P1, [R3+URZ+0x2a850], R0 ;  /* 0x02a85000030075a7 */ /* 0x000e64000802017f */
[----:B-1----:R-:W-:Y:S05]  /*191f0*/  @!P1 BRA `(.L_x_5645) ;  /* 0x00000150009c9947 */ /* 0x002fea0003800000 */
.L_x_5642:
        /* <DEDUP_REMOVED lines=20> */
[----:B0-----:R-:W-:-:S04]  /*19340*/  SHF.R.U32.HI R20, RZ, 0x7, R20 ;  /* 0x00000007ff147819 */ /* 0x001fc80000011614 */
[----:B------:R-:W-:Y:S01]  /*19350*/  IADD3 R0, -R20, 0xb, RZ ;  /* 0x0000000b14007810 */ /* 0x000fe20007ffe1ff */
[----:B------:R-:W-:Y:S02]  /*19360*/  WARPGROUP.DEPBAR.LE gsb0, 0x0 ;  /* 0x00008000000079c5 */ /* 0x000fe40000010000 */
[----:B------:R-:W-:-:S06]  /*19370*/  WARPGROUP.ARRIVE ;  /* 0x00000000000079c5 */ /* 0x000fcc0000000000 */
        /* <DEDUP_REMOVED lines=15> */
.L_x_5646:
[----:B0-----:R-:W-:Y:S02]  /*19470*/  IMAD R0, R17, 0x8, R16 ;  /* 0x0000000811007824 */ /* 0x001fe400078e0210 */
[----:B------:R-:W-:Y:S02]  /*19480*/  IMAD.U32 R3, RZ, RZ, UR38 ;  /* 0x00000026ff037e24 */ /* 0x000fe4000f8e00ff */
[----:B------:R-:W-:-:S05]  /*19490*/  VIADD R0, R0, 0x2a840 ;  /* 0x0002a84000007836 */ /* 0x000fca0000000000 */
        /* <DEDUP_REMOVED lines=39> */
[----:B------:R-:W-:Y:S01]  /*19710*/  FFMA.FTZ R9, R2, R3, -8 ;  /* 0xc100000002097423 */ /* 0x000fe20000010003 */
[----:B------:R-:W-:-:S03]  /*19720*/  FMNMX.FTZ R0, R123, R0, !PT ;  /* 0x000000007b007209 */ /* 0x000fc60007810000 */
        /* <DEDUP_REMOVED lines=50> */
[----:B------:R-:W-:-:S03]  /*19a50*/  FFMA.FTZ R9, R2, R181, -R9 ;  /* 0x000000b502097223 */ /* 0x000fc60000010809 */
        /* <DEDUP_REMOVED lines=30> */
[----:B0-----:R-:W-:-:S07]  /*19c40*/  FMNMX.FTZ R0, R0, R8, !PT ;  /* 0x0000000800007209 */ /* 0x001fce0007810000 */
[----:B------:R-:W-:Y:S01]  /*19c50*/  MUFU.EX2 R156, R156 ;  /* 0x0000009c009c7308 */ /* 0x000fe20000000800 */
[----:B------:R-:W0:Y:S07]  /*19c60*/  SHFL.BFLY PT, R8, R0, 0x1, 0x1f ;  /* 0x0c201f0000087f89 */ /* 0x000e2e00000e0000 */
[----:B------:R-:W-:Y:S08]  /*19c70*/  MUFU.EX2 R157, R157 ;  /* 0x0000009d009d7308 */ /* 0x000ff00000000800 */
[----:B------:R-:W-:Y:S08]  /*19c80*/  MUFU.EX2 R160, R160 ;  /* 0x000000a000a07308 */ /* 0x000ff00000000800 */
[----:B------:R-:W-:Y:S01]  /*19c90*/  MUFU.EX2 R161, R161 ;  /* 0x000000a100a17308 */ /* 0x000fe20000000800 */
[----:B0-----:R-:W-:Y:S01]  /*19ca0*/  FMNMX.FTZ R0, R0, R8, !PT ;  /* 0x0000000800007209 */ /* 0x001fe20007810000 */
[----:B------:R-:W-:-:S04]  /*19cb0*/  FADD.FTZ R8, -R3, R12 ;  /* 0x0000000c03087221 */ /* 0x000fc80000010100 */
[----:B------:R-:W-:Y:S01]  /*19cc0*/  FADD.FTZ R10, -R0, R13 ;  /* 0x0000000d000a7221 */ /* 0x000fe20000010100 */
[----:B------:R-:W-:-:S01]  /*19cd0*/  FFMA.FTZ R11, R2, R0, -8 ;  /* 0xc1000000020b7423 */ /* 0x000fc20000010000 */
[C---:B------:R-:W-:Y:S01]  /*19ce0*/  FMUL.FTZ R8, R2.reuse, R8 ;  /* 0x0000000802087220 */ /* 0x040fe20000410000 */
[----:B------:R-:W-:Y:S01]  /*19cf0*/  MUFU.EX2 R164, R164 ;  /* 0x000000a400a47308 */ /* 0x000fe20000000800 */
[C---:B------:R-:W-:Y:S01]  /*19d00*/  FMUL.FTZ R10, R2.reuse, R10 ;  /* 0x0000000a020a7220 */ /* 0x040fe20000410000 */
        /* <DEDUP_REMOVED lines=23> */
[----:B0-----:R-:W-:-:S01]  /*19e80*/  FFMA.FTZ R6, R8, R6, R120 ;  /* 0x0000000608067223 */ /* 0x001fc20000010078 */
[C-C-:B------:R-:W-:Y:S01]  /*19e90*/  FFMA.FTZ R162, R2.reuse, R162, -R11.reuse ;  /* 0x000000a202a27223 */ /* 0x140fe2000001080b */
[----:B------:R-:W-:-:S01]  /*19ea0*/  FFMA.FTZ R163, R2, R163, -R11 ;  /* 0x000000a302a37223 */ /* 0x000fc2000001080b */
[----:B------:R-:W-:Y:S01]  /*19eb0*/  FFMA.FTZ R166, R2, R166, -R11 ;  /* 0x000000a602a67223 */ /* 0x000fe2000001080b */
[----:B------:R-:W-:-:S01]  /*19ec0*/  FADD.FTZ R6, R121, R6 ;  /* 0x0000000679067221 */ /* 0x000fc20000010000 */
        /* <DEDUP_REMOVED lines=11> */
[----:B-1----:R-:W-:-:S07]  /*19f80*/  FFMA.FTZ R5, R10, R5, R122 ;  /* 0x000000050a057223 */ /* 0x002fce000001007a */
        /* <DEDUP_REMOVED lines=10> */
[----:B------:R-:W-:-:S04]  /*1a030*/  FADD.FTZ R5, R132, R5 ;  /* 0x0000000584057221 */ /* 0x000fc80000010000 */
[----:B------:R-:W-:Y:S02]  /*1a040*/  FADD.FTZ R5, R133, R5 ;  /* 0x0000000585057221 */ /* 0x000fe40000010000 */
        /* <DEDUP_REMOVED lines=30> */
[----:B------:R-:W-:-:S06]  /*1a230*/  FADD.FTZ R5, R164, R5 ;  /* 0x00000005a4057221 */ /* 0x000fcc0000010000 */
        /* <DEDUP_REMOVED lines=54> */
[----:B-1----:R-:W-:-:S03]  /*1a5a0*/  FADD.FTZ R6, R9, R5 ;  /* 0x0000000509067221 */ /* 0x002fc60000010000 */
[----:B0-----:R-:W-:Y:S01]  /*1a5b0*/  FADD.FTZ R5, R11, R12 ;  /* 0x0000000c0b057221 */ /* 0x001fe20000010000 */
[----:B------:R-:W-:Y:S06]  /*1a5c0*/  @!P0 BRA `(.L_x_5647) ;  /* 0x0000000000048947 */ /* 0x000fec0003800000 */
[----:B------:R-:W-:Y:S01]  /*1a5d0*/  BPT.TRAP 0x1 ;  /* 0x000000040000795c */ /* 0x000fe20000300000 */
.L_x_5647:
[----:B------:R-:W-:Y:S01]  /*1a5e0*/  IMAD R12, R15, 0x8, R16 ;  /* 0x000000080f0c7824 */ /* 0x000fe200078e0210 */
[----:B------:R-:W-:Y:S01]  /*1a5f0*/  ISETP.GT.AND P1, PT, R4, R14, PT ;  /* 0x0000000e0400720c */ /* 0x000fe20003f24270 */
[----:B------:R-:W-:Y:S01]  /*1a600*/  IMAD.U32 R13, RZ, RZ, UR38 ;  /* 0x00000026ff0d7e24 */ /* 0x000fe2000f8e00ff */
[----:B------:R-:W-:Y:S01]  /*1a610*/  F2FP.SATFINITE.E4M3.F32.PACK_AB_MERGE_C R124, R125, R124, RZ ;  /* 0x0000007c7d7c723e */ /* 0x000fe200048070ff */
[----:B------:R-:W-:Y:S01]  /*1a620*/  VIADD R12, R12, 0x2a860 ;  /* 0x0002a8600c0c7836 */ /* 0x000fe20000000000 */
        /* <DEDUP_REMOVED lines=131> */
[----:B0-----:R-:W-:Y:S02]  /*1ae60*/  IMAD.MOV.U32 R12, RZ, RZ, R3 ;  /* 0x000000ffff0c7224 */ /* 0x001fe400078e0003 */
        /* <DEDUP_REMOVED lines=18> */
[----:B------:R-:W-:Y:S06]  /*1af90*/  @P1 BRA `(.L_x_5648) ;  /* 0xffffffdc00581947 */ /* 0x000fec000383ffff */
.L_x_5636:
[----:B------:R-:W-:-:S13]  /*1afa0*/  ISETP.GE.AND P1, PT, R4, R224, PT ;  /* 0x000000e00400720c */ /* 0x000fda0003f26270 */
[----:B------:R-:W-:Y:S05]  /*1afb0*/  @!P1 BRA `(.L_x_5649) ;  /* 0x0000003000f49947 */ /* 0x000fea0003800000 */
[----:B------:R-:W-:Y:S02]  /*1afc0*/  IMAD.MOV.U32 R12, RZ, RZ, R0 ;  /* 0x000000ffff0c7224 */ /* 0x000fe400078e0000 */
[----:B------:R-:W-:Y:S02]  /*1afd0*/  IMAD.MOV.U32 R13, RZ, RZ, R3 ;  /* 0x000000ffff0d7224 */ /* 0x000fe400078e0003 */
[----:B------:R-:W-:Y:S02]  /*1afe0*/  IMAD.MOV.U32 R8, RZ, RZ, R200 ;  /* 0x000000ffff087224 */ /* 0x000fe400078e00c8 */
[----:B------:R-:W-:-:S07]  /*1aff0*/  IMAD.MOV.U32 R14, RZ, RZ, R17 ;  /* 0x000000ffff0e7224 */ /* 0x000fce00078e0011 */
.L_x_5669:
        /* <DEDUP_REMOVED lines=8> */
.L_x_5651:
        /* <DEDUP_REMOVED lines=8> */
.L_x_5652:
[----:B------:R-:W-:Y:S04]  /*1b100*/  BSSY B0, `(.L_x_5650) ;  /* 0x0000004000007945 */ /* 0x000fe80003800000 */
[----:B-1----:R-:W-:Y:S05]  /*1b110*/  @P2 BRA `(.L_x_5653) ;  /* 0x0000000000082947 */ /* 0x002fea0003800000 */
[----:B------:R-:W1:Y:S02]  /*1b120*/  SYNCS.PHASECHK.TRANS64.TRYWAIT P2, [R3+URZ+0x2a830], R0 ;  /* 0x02a83000030075a7 */ /* 0x000e64000804017f */
[----:B-1----:R-:W-:Y:S05]  /*1b130*/  @!P2 BRA `(.L_x_5654) ;  /* 0x0000013000e0a947 */ /* 0x002fea0003800000 */
.L_x_5653:
[----:B------:R-:W-:Y:S05]  /*1b140*/  BSYNC B0 ;  /* 0x0000000000007941 */ /* 0x000fea0003800000 */
.L_x_5650:
        /* <DEDUP_REMOVED lines=51> */
.L_x_5656:
[----:B------:R-:W-:Y:S01]  /*1b480*/  SHF.L.U32 R0, R8, 0x1f, RZ ;  /* 0x0000001f08007819 */ /* 0x000fe200000006ff */
[----:B------:R-:W-:-:S04]  /*1b490*/  IMAD R3, R14, 0x8, R16 ;  /* 0x000000080e037824 */ /* 0x000fc800078e0210 */
[----:B------:R0:W1:Y:S01]  /*1b4a0*/  SYNCS.PHASECHK.TRANS64.TRYWAIT P1, [R3+URZ+0x2a850], R0 ;  /* 0x02a85000030075a7 */ /* 0x000062000802017f */
[----:B------:R-:W-:Y:S05]  /*1b4b0*/  @!P0 BRA `(.L_x_5657) ;  /* 0x0000000000048947 */ /* 0x000fea0003800000 */
[----:B------:R-:W-:Y:S01]  /*1b4c0*/  BPT.TRAP 0x1 ;  /* 0x000000040000795c */ /* 0x000fe20000300000 */
.L_x_5657:
[----:B-1----:R-:W-:Y:S05]  /*1b4d0*/  @P1 BRA `(.L_x_5655) ;  /* 0x0000000000081947 */ /* 0x002fea0003800000 */
[----:B------:R-:W1:Y:S02]  /*1b4e0*/  SYNCS.PHASECHK.TRANS64.TRYWAIT P1, [R3+URZ+0x2a850], R0 ;  /* 0x02a85000030075a7 */ /* 0x000e64000802017f */
[----:B-1----:R-:W-:Y:S05]  /*1b4f0*/  @!P1 BRA `(.L_x_5658) ;  /* 0x0000013000049947 */ /* 0x002fea0003800000 */
.L_x_5655:
        /* <DEDUP_REMOVED lines=39> */
.L_x_5659:
[----:B------:R-:W2:Y:S01]  /*1b770*/  LDL R3, [R1+0x4] ;  /* 0x0000040001037983 */ /* 0x000ea20000100800 */
[----:B------:R-:W-:Y:S01]  /*1b780*/  ISETP.NE.AND P1, PT, R226, 0x1, PT ;  /* 0x00000001e200780c */ /* 0x000fe20003f25270 */
[----:B------:R-:W-:Y:S01]  /*1b790*/  ULOP3.LUT UR6, URZ, UR32, URZ, 0x33, !UPT ;  /* 0x000000203f067292 */ /* 0x000fe2000f8e333f */
[----:B------:R-:W-:-:S11]  /*1b7a0*/  ISETP.GE.AND P3, PT, R225, 0x1, PT ;  /* 0x00000001e100780c */ /* 0x000fd60003f66270 */
[----:B------:R-:W1:Y:S08]  /*1b7b0*/  @P1 LDC R8, c[0x0][0x44c] ;  /* 0x00011300ff081b82 */ /* 0x000e700000000800 */
[----:B0-----:R-:W0:Y:S01]  /*1b7c0*/  @P1 LDC R0, c[0x0][0x450] ;  /* 0x00011400ff001b82 */ /* 0x001e220000000800 */
[----:B--2---:R-:W-:-:S04]  /*1b7d0*/  IMAD.IADD R3, R3, 0x1, R212 ;  /* 0x0000000103037824 */ /* 0x004fc800078e02d4 */
[----:B-1----:R-:W-:-:S05]  /*1b7e0*/  @P1 IMAD.HI.U32 R8, R3, R8, RZ ;  /* 0x0000000803081227 */ /* 0x002fca00078e00ff */
[----:B0-----:R-:W-:Y:S01]  /*1b7f0*/  @P1 SHF.R.U32.HI R3, RZ, R0, R8 ;  /* 0x00000000ff031219 */ /* 0x001fe20000011608 */
[----:B------:R-:W-:Y:S02]  /*1b800*/  IMAD R0, R17, 0x8, R16 ;  /* 0x0000000811007824 */ /* 0x000fe400078e0210 */
[----:B------:R-:W-:Y:S02]  /*1b810*/  IMAD.U32 R8, RZ, RZ, UR38 ;  /* 0x00000026ff087e24 */ /* 0x000fe4000f8e00ff */
[----:B------:R-:W-:Y:S01]  /*1b820*/  VIADD R0, R0, 0x2a840 ;  /* 0x0002a84000007836 */ /* 0x000fe20000000000 */
[----:B------:R-:W0:Y:S04]  /*1b830*/  SHFL.IDX PT, R21, R3, RZ, 0x1c1f ;  /* 0x001c1fff03157589 */ /* 0x000e2800000e0000 */
[----:B------:R-:W-:-:S04]  /*1b840*/  PRMT R0, R8, 0x654, R0 ;  /* 0x0000065408007816 */ /* 0x000fc80000000000 */
[----:B------:R1:W-:Y:S02]  /*1b850*/  SYNCS.ARRIVE.TRANS64.RED.A1T0 RZ, [R0+URZ], RZ ;  /* 0x000000ff00ff79a7 */ /* 0x0003e4000810043f */
[----:B-1----:R-:W-:-:S05]  /*1b860*/  IMAD.SHL.U32 R0, R4, 0x80, RZ ;  /* 0x0000008004007824 */ /* 0x002fca00078e00ff */
[----:B------:R-:W-:-:S04]  /*1b870*/  IADD3 R11, -R202, 0x1, -R0 ;  /* 0x00000001ca0b7810 */ /* 0x000fc80007ffe900 */
[----:B------:R-:W-:-:S05]  /*1b880*/  IADD3 R11, -R203, R11, R204 ;  /* 0x0000000bcb0b7210 */ /* 0x000fca0007ffe1cc */
[C---:B------:R-:W-:Y:S02]  /*1b890*/  VIADD R10, R11.reuse, UR31 ;  /* 0x0000001f0b0a7c36 */ /* 0x040fe40008000000 */
[----:B------:R-:W-:Y:S02]  /*1b8a0*/  VIADD R11, R11, UR6 ;  /* 0x000000060b0b7c36 */ /* 0x000fe40008000000 */
[--C-:B0-----:R-:W-:Y:S02]  /*1b8b0*/  IMAD.IADD R15, R10, 0x1, R21.reuse ;  /* 0x000000010a0f7824 */ /* 0x101fe400078e0215 */
        /* <DEDUP_REMOVED lines=14> */
.L_x_5662:
[----:B------:R-:W-:-:S05]  /*1b9a0*/  IMAD.U32 R184, RZ, RZ, UR28 ;  /* 0x0000001cffb87e24 */ /* 0x000fca000f8e00ff */
[----:B------:R-:W-:-:S13]  /*1b9b0*/  ISETP.NE.AND P1, PT, R184, 0x1, PT ;  /* 0x00000001b800780c */ /* 0x000fda0003f25270 */
[----:B------:R-:W0:Y:S02]  /*1b9c0*/  @P1 LDC.64 R8, c[0x0][0x9e8] ;  /* 0x00027a00ff081b82 */ /* 0x000e240000000a00 */
[----:B0-----:R-:W-:-:S05]  /*1b9d0*/  @P1 IMAD.HI.U32 R8, R21, R8, RZ ;  /* 0x0000000815081227 */ /* 0x001fca00078e00ff */
[----:B------:R-:W-:-:S07]  /*1b9e0*/  @P1 SHF.R.U32.HI R21, RZ, R9, R8 ;  /* 0x00000009ff151219 */ /* 0x000fce0000011608 */
.L_x_5663:
[----:B------:R-:W-:Y:S05]  /*1b9f0*/  BSYNC B0 ;  /* 0x0000000000007941 */ /* 0x000fea0003800000 */
.L_x_5661:
[----:B------:R-:W-:-:S04]  /*1ba00*/  IMAD R21, R21, R184, -R0 ;  /* 0x000000b815157224 */ /* 0x000fc800078e0a00 */
[----:B------:R-:W-:-:S05]  /*1ba10*/  IMAD.IADD R21, R21, 0x1, -R202 ;  /* 0x0000000115157824 */ /* 0x000fca00078e0aca */
[----:B------:R-:W-:Y:S02]  /*1ba20*/  VIMNMX R20, R20, R21, !PT ;  /* 0x0000001514147248 */ /* 0x000fe40007fe0100 */
[----:B------:R-:W-:-:S07]  /*1ba30*/  VIADDMNMX R15, R21, R184, R15, PT ;  /* 0x000000b8150f7246 */ /* 0x000fce000380010f */
.L_x_5660:
        /* <DEDUP_REMOVED lines=113> */
.L_x_5666:
[----:B------:R-:W-:-:S05]  /*1c150*/  IMAD.U32 R15, RZ, RZ, UR28 ;  /* 0x0000001cff0f7e24 */ /* 0x000fca000f8e00ff */
[----:B------:R-:W-:-:S13]  /*1c160*/  ISETP.NE.AND P1, PT, R15, 0x1, PT ;  /* 0x000000010f00780c */ /* 0x000fda0003f25270 */
[----:B------:R-:W0:Y:S02]  /*1c170*/  @P1 LDC.64 R8, c[0x0][0x9e8] ;  /* 0x00027a00ff081b82 */ /* 0x000e240000000a00 */
[----:B0-----:R-:W-:-:S05]  /*1c180*/  @P1 IMAD.HI.U32 R8, R3, R8, RZ ;  /* 0x0000000803081227 */ /* 0x001fca00078e00ff */
[----:B------:R-:W-:-:S07]  /*1c190*/  @P1 SHF.R.U32.HI R3, RZ, R9, R8 ;  /* 0x00000009ff031219 */ /* 0x000fce0000011608 */
.L_x_5667:
[----:B------:R-:W-:Y:S05]  /*1c1a0*/  BSYNC B0 ;  /* 0x0000000000007941 */ /* 0x000fea0003800000 */
.L_x_5665:
[----:B------:R-:W-:-:S04]  /*1c1b0*/  IMAD R0, R3, R15, -R0 ;  /* 0x0000000f03007224 */ /* 0x000fc800078e0a00 */
[----:B------:R-:W-:-:S05]  /*1c1c0*/  IMAD.IADD R0, R0, 0x1, -R202 ;  /* 0x0000000100007824 */ /* 0x000fca00078e0aca */
[----:B------:R-:W-:Y:S02]  /*1c1d0*/  VIMNMX R11, R11, R0, !PT ;  /* 0x000000000b0b7248 */ /* 0x000fe40007fe0100 */
[----:B------:R-:W-:-:S07]  /*1c1e0*/  VIADDMNMX R10, R0, R15, R10, PT ;  /* 0x0000000f000a7246 */ /* 0x000fce000380010a */
.L_x_5664:
        /* <DEDUP_REMOVED lines=13> */
[----:B------:R-:W-:Y:S02]  /*1c2c0*/  ISETP.GT.AND P0, PT, R11, RZ, P5 ;  /* 0x000000ff0b00720c */ /* 0x000fe40002f04270 */
[----:B------:R-:W-:Y:S02]  /*1c2d0*/  FMNMX.FTZ R0, R133, R0, !PT ;  /* 0x0000000085007209 */ /* 0x000fe40007810000 */
[----:B------:R-:W-:Y:S02]  /*1c2e0*/  ISETP.GT.AND P1, PT, R11, 0x9, P5 ;  /* 0x000000090b00780c */ /* 0x000fe40002f24270 */
[----:B------:R-:W-:Y:S02]  /*1c2f0*/  FMNMX.FTZ R0, R136, R0, !PT ;  /* 0x0000000088007209 */ /* 0x000fe40007810000 */
[----:B------:R-:W-:-:S02]  /*1c300*/  ISETP.LT.OR P2, PT, R10, 0x9, P2 ;  /* 0x000000090a00780c */ /* 0x000fc40001741670 */
[----:B------:R-:W-:Y:S02]  /*1c310*/  FMNMX.FTZ R0, R137, R0, !PT ;  /* 0x0000000089007209 */ /* 0x000fe40007810000 */
[----:B------:R-:W-:Y:S02]  /*1c320*/  ISETP.LT.OR P0, PT, R10, 0x1, P0 ;  /* 0x000000010a00780c */ /* 0x000fe40000701670 */
        /* <DEDUP_REMOVED lines=13> */
[C---:B------:R-:W-:Y:S02]  /*1c400*/  ISETP.LT.OR P2, PT, R10.reuse, 0x11, P2 ;  /* 0x000000110a00780c */ /* 0x040fe40001741670 */
        /* <DEDUP_REMOVED lines=30> */
[----:B------:R-:W-:Y:S01]  /*1c5f0*/  FSEL R139, R139, -INF , !P1 ;  /* 0xff8000008b8b7808 */ /* 0x000fe20004800000 */
[----:B------:R-:W0:Y:S01]  /*1c600*/  SHFL.BFLY PT, R3, R0, 0x2, 0x1f ;  /* 0x0c401f0000037f89 */ /* 0x000e2200000e0000 */
[----:B------:R-:W-:-:S02]  /*1c610*/  ISETP.GT.AND P1, PT, R11, 0x29, P5 ;  /* 0x000000290b00780c */ /* 0x000fc40002f24270 */
[C---:B------:R-:W-:Y:S02]  /*1c620*/  ISETP.LT.OR P2, PT, R10.reuse, 0x29, P2 ;  /* 0x000000290a00780c */ /* 0x040fe40001741670 */
[----:B------:R-:W-:Y:S02]  /*1c630*/  ISETP.LT.OR P1, PT, R10, 0x2a, P1 ;  /* 0x0000002a0a00780c */ /* 0x000fe40000f21670 */
[----:B------:R-:W-:Y:S02]  /*1c640*/  FSEL R142, R142, -INF , !P2 ;  /* 0xff8000008e8e7808 */ /* 0x000fe40005000000 */
[----:B------:R-:W-:Y:S02]  /*1c650*/  ISETP.GT.AND P2, PT, R11, 0x30, P5 ;  /* 0x000000300b00780c */ /* 0x000fe40002f44270 */
[----:B------:R-:W-:Y:S02]  /*1c660*/  FSEL R143, R143, -INF , !P1 ;  /* 0xff8000008f8f7808 */ /* 0x000fe40004800000 */
[----:B------:R-:W-:-:S02]  /*1c670*/  ISETP.GT.AND P1, PT, R11, 0x31, P5 ;  /* 0x000000310b00780c */ /* 0x000fc40002f24270 */
[C---:B------:R-:W-:Y:S02]  /*1c680*/  ISETP.LT.OR P2, PT, R10.reuse, 0x31, P2 ;  /* 0x000000310a00780c */ /* 0x040fe40001741670 */
[----:B------:R-:W-:Y:S02]  /*1c690*/  ISETP.LT.OR P1, PT, R10, 0x32, P1 ;  /* 0x000000320a00780c */ /* 0x000fe40000f21670 */
[----:B------:R-:W-:Y:S02]  /*1c6a0*/  FSEL R146, R146, -INF , !P2 ;  /* 0xff80000092927808 */ /* 0x000fe40005000000 */
[----:B------:R-:W-:Y:S02]  /*1c6b0*/  ISETP.GT.AND P2, PT, R11, 0x38, P5 ;  /* 0x000000380b00780c */ /* 0x000fe40002f44270 */
[----:B------:R-:W-:Y:S02]  /*1c6c0*/  FSEL R147, R147, -INF , !P1 ;  /* 0xff80000093937808 */ /* 0x000fe40004800000 */
[----:B0-----:R-:W-:-:S02]  /*1c6d0*/  FMNMX.FTZ R3, R0, R3, !PT ;  /* 0x0000000300037209 */ /* 0x001fc40007810000 */
[C---:B------:R-:W-:Y:S02]  /*1c6e0*/  ISETP.GT.AND P1, PT, R11.reuse, 0x39, P5 ;  /* 0x000000390b00780c */ /* 0x040fe40002f24270 */
[C---:B------:R-:W-:Y:S01]  /*1c6f0*/  ISETP.LT.OR P2, PT, R10.reuse, 0x39, P2 ;  /* 0x000000390a00780c */ /* 0x040fe20001741670 */
[----:B------:R-:W0:Y:S01]  /*1c700*/  SHFL.BFLY PT, R0, R3, 0x1, 0x1f ;  /* 0x0c201f0003007f89 */ /* 0x000e2200000e0000 */
[----:B------:R-:W-:Y:S02]  /*1c710*/  ISETP.LT.OR P1, PT, R10, 0x3a, P1 ;  /* 0x0000003a0a00780c */ /* 0x000fe40000f21670 */
[----:B------:R-:W-:Y:S02]  /*1c720*/  FSEL R150, R150, -INF , !P2 ;  /* 0xff80000096967808 */ /* 0x000fe40005000000 */
[----:B------:R-:W-:Y:S02]  /*1c730*/  ISETP.GT.AND P2, PT, R11, 0x40, P5 ;  /* 0x000000400b00780c */ /* 0x000fe40002f44270 */
[----:B------:R-:W-:-:S02]  /*1c740*/  FSEL R151, R151, -INF , !P1 ;  /* 0xff80000097977808 */ /* 0x000fc40004800000 */
[C---:B------:R-:W-:Y:S02]  /*1c750*/  ISETP.GT.AND P1, PT, R11.reuse, 0x41, P5 ;  /* 0x000000410b00780c */ /* 0x040fe40002f24270 */
[C---:B------:R-:W-:Y:S02]  /*1c760*/  ISETP.LT.OR P2, PT, R10.reuse, 0x41, P2 ;  /* 0x000000410a00780c */ /* 0x040fe40001741670 */
[----:B------:R-:W-:Y:S02]  /*1c770*/  ISETP.LT.OR P1, PT, R10, 0x42, P1 ;  /* 0x000000420a00780c */ /* 0x000fe40000f21670 */
[----:B------:R-:W-:Y:S02]  /*1c780*/  FSEL R154, R154, -INF , !P2 ;  /* 0xff8000009a9a7808 */ /* 0x000fe40005000000 */
[----:B------:R-:W-:Y:S02]  /*1c790*/  ISETP.GT.AND P2, PT, R11, 0x48, P5 ;  /* 0x000000480b00780c */ /* 0x000fe40002f44270 */
[----:B------:R-:W-:-:S02]  /*1c7a0*/  FSEL R155, R155, -INF , !P1 ;  /* 0xff8000009b9b7808 */ /* 0x000fc40004800000 */
[----:B------:R-:W-:Y:S02]  /*1c7b0*/  ISETP.GT.AND P1, PT, R11, 0x49, P5 ;  /* 0x000000490b00780c */ /* 0x000fe40002f24270 */
[----:B------:R-:W-:Y:S02]  /*1c7c0*/  ISETP.LT.OR P2, PT, R10, 0x49, P2 ;  /* 0x000000490a00780c */ /* 0x000fe40001741670 */
[----:B0-----:R-:W-:Y:S02]  /*1c7d0*/  FMNMX.FTZ R3, R3, R0, !PT ;  /* 0x0000000003037209 */ /* 0x001fe40007810000 */
[----:B------:R-:W-:Y:S02]  /*1c7e0*/  FMNMX.FTZ R0, R122, R12, !PT ;  /* 0x0000000c7a007209 */ /* 0x000fe40007810000 */
[----:B------:R-:W-:Y:S01]  /*1c7f0*/  ISETP.LT.OR P1, PT, R10, 0x4a, P1 ;  /* 0x0000004a0a00780c */ /* 0x000fe20000f21670 */
[----:B------:R-:W-:-:S01]  /*1c800*/  FFMA.FTZ R9, R2, R3, -8 ;  /* 0xc100000002097423 */ /* 0x000fc20000010003 */
[----:B------:R-:W-:-:S02]  /*1c810*/  FMNMX.FTZ R0, R123, R0, !PT ;  /* 0x000000007b007209 */ /* 0x000fc40007810000 */
[----:B------:R-:W-:Y:S02]  /*1c820*/  FSEL R158, R158, -INF , !P2 ;  /* 0xff8000009e9e7808 */ /* 0x000fe40005000000 */
[----:B------:R-:W-:Y:S02]  /*1c830*/  FMNMX.FTZ R0, R126, R0, !PT ;  /* 0x000000007e007209 */ /* 0x000fe40007810000 */
[----:B------:R-:W-:Y:S02]  /*1c840*/  ISETP.GT.AND P2, PT, R11, 0x50, P5 ;  /* 0x000000500b00780c */ /* 0x000fe40002f44270 */
[----:B------:R-:W-:Y:S02]  /*1c850*/  FMNMX.FTZ R0, R127, R0, !PT ;  /* 0x000000007f007209 */ /* 0x000fe40007810000 */
[----:B------:R-:W-:Y:S02]  /*1c860*/  FSEL R159, R159, -INF , !P1 ;  /* 0xff8000009f9f7808 */ /* 0x000fe40004800000 */
[----:B------:R-:W-:-:S02]  /*1c870*/  FMNMX.FTZ R0, R130, R0, !PT ;  /* 0x0000000082007209 */ /* 0x000fc40007810000 */
[----:B------:R-:W-:Y:S02]  /*1c880*/  ISETP.GT.AND P1, PT, R11, 0x51, P5 ;  /* 0x000000510b00780c */ /* 0x000fe40002f24270 */
[----:B------:R-:W-:Y:S02]  /*1c890*/  FMNMX.FTZ R0, R131, R0, !PT ;  /* 0x0000000083007209 */ /* 0x000fe40007810000 */
[----:B------:R-:W-:Y:S02]  /*1c8a0*/  ISETP.LT.OR P2, PT, R10, 0x51, P2 ;  /* 0x000000510a00780c */ /* 0x000fe40001741670 */
[----:B------:R-:W-:Y:S02]  /*1c8b0*/  FMNMX.FTZ R0, R134, R0, !PT ;  /* 0x0000000086007209 */ /* 0x000fe40007810000 */
[----:B------:R-:W-:Y:S02]  /*1c8c0*/  ISETP.GT.AND P4, PT, R11, 0x68, P5 ;  /* 0x000000680b00780c */ /* 0x000fe40002f84270 */
[----:B------:R-:W-:-:S02]  /*1c8d0*/  FMNMX.FTZ R0, R135, R0, !PT ;  /* 0x0000000087007209 */ /* 0x000fc40007810000 */
[----:B------:R-:W-:Y:S02]  /*1c8e0*/  ISETP.LT.OR P1, PT, R10, 0x52, P1 ;  /* 0x000000520a00780c */ /* 0x000fe40000f21670 */
[----:B------:R-:W-:Y:S02]  /*1c8f0*/  FMNMX.FTZ R0, R138, R0, !PT ;  /* 0x000000008a007209 */ /* 0x000fe40007810000 */
[----:B------:R-:W-:Y:S02]  /*1c900*/  FSEL R162, R162, -INF , !P2 ;  /* 0xff800000a2a27808 */ /* 0x000fe40005000000 */
        /* <DEDUP_REMOVED lines=11> */
[----:B------:R-:W-:Y:S02]  /*1c9c0*/  ISETP.LT.OR P1, PT, R10, 0x5a, P1 ;  /* 0x0000005a0a00780c */ /* 0x000fe40000f21670 */
[----:B------:R-:W-:Y:S02]  /*1c9d0*/  FMNMX.FTZ R0, R151, R0, !PT ;  /* 0x0000000097007209 */ /* 0x000fe40007810000 */
[----:B------:R-:W-:Y:S02]  /*1c9e0*/  FSEL R166, R166, -INF , !P2 ;  /* 0xff800000a6a67808 */ /* 0x000fe40005000000 */
[----:B------:R-:W-:-:S02]  /*1c9f0*/  FMNMX.FTZ R0, R154, R0, !PT ;  /* 0x000000009a007209 */ /* 0x000fc40007810000 */
[----:B------:R-:W-:Y:S02]  /*1ca00*/  ISETP.GT.AND P2, PT, R11, 0x60, P5 ;  /* 0x000000600b00780c */ /* 0x000fe40002f44270 */
[----:B------:R-:W-:Y:S02]  /*1ca10*/  FMNMX.FTZ R0, R155, R0, !PT ;  /* 0x000000009b007209 */ /* 0x000fe40007810000 */
[----:B------:R-:W-:Y:S02]  /*1ca20*/  LOP3.LUT R22, R22, 0xfffffffd, RZ, 0xc0, !PT ;  /* 0xfffffffd16167812 */ /* 0x000fe400078ec0ff */
[----:B------:R-:W-:Y:S02]  /*1ca30*/  FMNMX.FTZ R0, R158, R0, !PT ;  /* 0x000000009e007209 */ /* 0x000fe40007810000 */
[----:B------:R-:W-:Y:S02]  /*1ca40*/  ISETP.GT.AND P6, PT, R11, 0x69, P5 ;  /* 0x000000690b00780c */ /* 0x000fe40002fc4270 */
[----:B------:R-:W-:-:S02]  /*1ca50*/  FMNMX.FTZ R0, R159, R0, !PT ;  /* 0x000000009f007209 */ /* 0x000fc40007810000 */
[----:B------:R-:W-:Y:S02]  /*1ca60*/  FSEL R167, R167, -INF , !P1 ;  /* 0xff800000a7a77808 */ /* 0x000fe40004800000 */
[----:B------:R-:W-:Y:S02]  /*1ca70*/  FMNMX.FTZ R0, R162, R0, !PT ;  /* 0x00000000a2007209 */ /* 0x000fe40007810000 */
[----:B------:R-:W-:Y:S02]  /*1ca80*/  ISETP.GT.AND P1, PT, R11, 0x61, P5 ;  /* 0x000000610b00780c */ /* 0x000fe40002f24270 */
[----:B------:R-:W-:Y:S02]  /*1ca90*/  FMNMX.FTZ R0, R163, R0, !PT ;  /* 0x00000000a3007209 */ /* 0x000fe40007810000 */
[----:B------:R-:W-:Y:S02]  /*1caa0*/  ISETP.LT.OR P2, PT, R10, 0x61, P2 ;  /* 0x000000610a00780c */ /* 0x000fe40001741670 */
[----:B------:R-:W-:-:S02]  /*1cab0*/  FMNMX.FTZ R0, R166, R0, !PT ;  /* 0x00000000a6007209 */ /* 0x000fc40007810000 */
[----:B------:R-:W-:Y:S02]  /*1cac0*/  @P4 LOP3.LUT R22, R22, 0x2, RZ, 0xfc, !PT ;  /* 0x0000000216164812 */ /* 0x000fe400078efcff */
[C---:B------:R-:W-:Y:S02]  /*1cad0*/  ISETP.LT.OR P4, PT, R10.reuse, 0x6a, P6 ;  /* 0x0000006a0a00780c */ /* 0x040fe40003781670 */
[----:B------:R-:W-:Y:S02]  /*1cae0*/  FSETP.NEU.FTZ.AND P6, PT, R3, -INF , PT ;  /* 0xff8000000300780b */ /* 0x000fe40003fdd000 */
[----:B------:R-:W-:Y:S02]  /*1caf0*/  ISETP.LT.OR P1, PT, R10, 0x62, P1 ;  /* 0x000000620a00780c */ /* 0x000fe40000f21670 */
[----:B------:R-:W-:Y:S02]  /*1cb00*/  FSEL R170, R170, -INF , !P2 ;  /* 0xff800000aaaa7808 */ /* 0x000fe40005000000 */
[----:B------:R-:W-:-:S02]  /*1cb10*/  FMNMX.FTZ R0, R167, R0, !PT ;  /* 0x00000000a7007209 */ /* 0x000fc40007810000 */
[----:B------:R-:W-:Y:S02]  /*1cb20*/  FSEL R8, R3, RZ, P6 ;  /* 0x000000ff03087208 */ /* 0x000fe40003000000 */
[----:B------:R-:W-:Y:S02]  /*1cb30*/  FSEL R9, R9, RZ, P6 ;  /* 0x000000ff09097208 */ /* 0x000fe40003000000 */
[----:B------:R-:W-:Y:S01]  /*1cb40*/  FSEL R171, R171, -INF , !P1 ;  /* 0xff800000abab7808 */ /* 0x000fe20004800000 */
[----:B------:R-:W-:Y:S01]  /*1cb50*/  FADD.FTZ R8, -R8, R13 ;  /* 0x0000000d08087221 */ /* 0x000fe20000010100 */
[----:B------:R-:W-:Y:S01]  /*1cb60*/  LOP3.LUT P6, RZ, R22, 0x2, RZ, 0xc0, !PT ;  /* 0x0000000216ff7812 */ /* 0x000fe200078cc0ff */
[--C-:B------:R-:W-:Y:S01]  /*1cb70*/  FFMA.FTZ R120, R2, R120, -R9.reuse ;  /* 0x0000007802787223 */ /* 0x100fe20000010809 */
[----:B------:R-:W-:Y:S01]  /*1cb80*/  FMNMX.FTZ R0, R170, R0, !PT ;  /* 0x00000000aa007209 */ /* 0x000fe20007810000 */
[C---:B------:R-:W-:Y:S01]  /*1cb90*/  FMUL.FTZ R8, R2.reuse, R8 ;  /* 0x0000000802087220 */ /* 0x040fe20000410000 */
[----:B------:R-:W-:Y:S01]  /*1cba0*/  ISETP.GT.AND P3, PT, R11, 0x70, P5 ;  /* 0x000000700b00780c */ /* 0x000fe20002f64270 */
[--C-:B------:R-:W-:Y:S01]  /*1cbb0*/  FFMA.FTZ R121, R2, R121, -R9.reuse ;  /* 0x0000007902797223 */ /* 0x100fe20000010809 */
[----:B------:R-:W-:Y:S01]  /*1cbc0*/  FSEL R174, R174, -INF , !P6 ;  /* 0xff800000aeae7808 */ /* 0x000fe20007000000 */
[----:B------:R-:W-:Y:S01]  /*1cbd0*/  MUFU.EX2 R120, R120 ;  /* 0x0000007800787308 */ /* 0x000fe20000000800 */
[----:B------:R-:W-:Y:S01]  /*1cbe0*/  FMNMX.FTZ R0, R171, R0, !PT ;  /* 0x00000000ab007209 */ /* 0x000fe20007810000 */
[C-C-:B------:R-:W-:Y:S01]  /*1cbf0*/  FFMA.FTZ R124, R2.reuse, R124, -R9.reuse ;  /* 0x0000007c027c7223 */ /* 0x140fe20000010809 */
[----:B------:R-:W-:Y:S01]  /*1cc00*/  ISETP.GT.AND P2, PT, R11, 0x71, P5 ;  /* 0x000000710b00780c */ /* 0x000fe20002f44270 */
[--C-:B------:R-:W-:Y:S01]  /*1cc10*/  FFMA.FTZ R125, R2, R125, -R9.reuse ;  /* 0x0000007d027d7223 */ /* 0x100fe20000010809 */
[----:B------:R-:W-:Y:S01]  /*1cc20*/  ISETP.LT.OR P3, PT, R10, 0x71, P3 ;  /* 0x000000710a00780c */ /* 0x000fe20001f61670 */
[--C-:B------:R-:W-:Y:S01]  /*1cc30*/  FFMA.FTZ R128, R2, R128, -R9.reuse ;  /* 0x0000008002807223 */ /* 0x100fe20000010809 */
[----:B------:R-:W-:Y:S01]  /*1cc40*/  FSEL R175, R175, -INF , !P4 ;  /* 0xff800000afaf7808 */ /* 0x000fe20006000000 */
[----:B------:R-:W0:Y:S01]  /*1cc50*/  MUFU.EX2 R8, R8 ;  /* 0x0000000800087308 */ /* 0x000e220000000800 */
[----:B------:R-:W-:Y:S01]  /*1cc60*/  FMNMX.FTZ R0, R174, R0, !PT ;  /* 0x00000000ae007209 */ /* 0x000fe20007810000 */
[C-C-:B------:R-:W-:Y:S01]  /*1cc70*/  FFMA.FTZ R129, R2.reuse, R129, -R9.reuse ;  /* 0x0000008102817223 */ /* 0x140fe20000010809 */
[----:B------:R-:W-:Y:S01]  /*1cc80*/  ISETP.GT.AND P1, PT, R11, 0x78, P5 ;  /* 0x000000780b00780c */ /* 0x000fe20002f24270 */
[--C-:B------:R-:W-:Y:S01]  /*1cc90*/  FFMA.FTZ R132, R2, R132, -R9.reuse ;  /* 0x0000008402847223 */ /* 0x100fe20000010809 */
[----:B------:R-:W-:Y:S01]  /*1cca0*/  ISETP.LT.OR P2, PT, R10, 0x72, P2 ;  /* 0x000000720a00780c */ /* 0x000fe20001741670 */
[--C-:B------:R-:W-:Y:S01]  /*1ccb0*/  FFMA.FTZ R133, R2, R133, -R9.reuse ;  /* 0x0000008502857223 */ /* 0x100fe20000010809 */
[----:B------:R-:W-:Y:S01]  /*1ccc0*/  FSEL R178, R178, -INF , !P3 ;  /* 0xff800000b2b27808 */ /* 0x000fe20005800000 */
[----:B------:R-:W1:Y:S01]  /*1ccd0*/  MUFU.EX2 R121, R121 ;  /* 0x0000007900797308 */ /* 0x000e620000000800 */
[----:B------:R-:W-:Y:S01]  /*1cce0*/  FMNMX.FTZ R0, R175, R0, !PT ;  /* 0x00000000af007209 */ /* 0x000fe20007810000 */
[C-C-:B------:R-:W-:Y:S01]  /*1ccf0*/  FFMA.FTZ R136, R2.reuse, R136, -R9.reuse ;  /* 0x0000008802887223 */ /* 0x140fe20000010809 */
[----:B------:R-:W-:Y:S01]  /*1cd00*/  ISETP.GT.AND P5, PT, R11, 0x79, P5 ;  /* 0x000000790b00780c */ /* 0x000fe20002fa4270 */
[--C-:B------:R-:W-:Y:S01]  /*1cd10*/  FFMA.FTZ R137, R2, R137, -R9.reuse ;  /* 0x0000008902897223 */ /* 0x100fe20000010809 */
[----:B------:R-:W-:Y:S01]  /*1cd20*/  ISETP.LT.OR P1, PT, R10, 0x79, P1 ;  /* 0x000000790a00780c */ /* 0x000fe20000f21670 */
[--C-:B------:R-:W-:Y:S01]  /*1cd30*/  FFMA.FTZ R140, R2, R140, -R9.reuse ;  /* 0x0000008c028c7223 */ /* 0x100fe20000010809 */
[----:B------:R-:W-:Y:S01]  /*1cd40*/  FSEL R179, R179, -INF , !P2 ;  /* 0xff800000b3b37808 */ /* 0x000fe20005000000 */
[----:B------:R-:W-:Y:S01]  /*1cd50*/  MUFU.EX2 R124, R124 ;  /* 0x0000007c007c7308 */ /* 0x000fe20000000800 */
[----:B------:R-:W-:Y:S01]  /*1cd60*/  FMNMX.FTZ R0, R178, R0, !PT ;  /* 0x00000000b2007209 */ /* 0x000fe20007810000 */
[----:B0-----:R-:W-:Y:S01]  /*1cd70*/  FFMA.FTZ R6, R8, R6, R120 ;  /* 0x0000000608067223 */ /* 0x001fe20000010078 */
[----:B------:R-:W-:Y:S01]  /*1cd80*/  ISETP.LT.OR P5, PT, R10, 0x7a, P5 ;  /* 0x0000007a0a00780c */ /* 0x000fe20002fa1670 */
[--C-:B------:R-:W-:Y:S01]  /*1cd90*/  FFMA.FTZ R141, R2, R141, -R9.reuse ;  /* 0x0000008d028d7223 */ /* 0x100fe20000010809 */
[----:B------:R-:W-:Y:S01]  /*1cda0*/  FSEL R182, R182, -INF , !P1 ;  /* 0xff800000b6b67808 */ /* 0x000fe20004800000 */
[--C-:B------:R-:W-:Y:S01]  /*1cdb0*/  FFMA.FTZ R144, R2, R144, -R9.reuse ;  /* 0x0000009002907223 */ /* 0x100fe20000010809 */
[----:B------:R-:W-:Y:S01]  /*1cdc0*/  FMNMX.FTZ R0, R179, R0, !PT ;  /* 0x00000000b3007209 */ /* 0x000fe20007810000 */
[----:B------:R-:W-:Y:S01]  /*1cdd0*/  MUFU.EX2 R125, R125 ;  /* 0x0000007d007d7308 */ /* 0x000fe20000000800 */
[----:B------:R-:W-:Y:S01]  /*1cde0*/  FSEL R183, R183, -INF , !P5 ;  /* 0xff800000b7b77808 */ /* 0x000fe20006800000 */
[----:B-1----:R-:W-:Y:S01]  /*1cdf0*/  FADD.FTZ R6, R121, R6 ;  /* 0x0000000679067221 */ /* 0x002fe20000010000 */
        /* <DEDUP_REMOVED lines=25> */
[----:B------:R-:W-:-:S04]  /*1cf90*/  LOP3.LUT P0, RZ, R22, 0x40000000, RZ, 0xc0, !PT ;  /* 0x4000000016ff7812 */ /* 0x000fc8000780c0ff */
        /* <DEDUP_REMOVED lines=10> */
[----:B------:R-:W-:Y:S01]  /*1d040*/  MUFU.EX2 R144, R144 ;  /* 0x0000009000907308 */ /* 0x000fe20000000800 */
[----:B------:R-:W-:Y:S02]  /*1d050*/  FSEL R10, R0, RZ, P1 ;  /* 0x000000ff000a7208 */ /* 0x000fe40000800000 */
[----:B------:R-:W-:-:S03]  /*1d060*/  FSEL R11, R11, RZ, P1 ;  /* 0x000000ff0b0b7208 */ /* 0x000fc60000800000 */
[----:B------:R-:W-:Y:S02]  /*1d070*/  FADD.FTZ R10, -R10, R12 ;  /* 0x0000000c0a0a7221 */ /* 0x000fe40000010100 */
[----:B------:R-:W-:-:S01]  /*1d080*/  FFMA.FTZ R122, R2, R122, -R11 ;  /* 0x0000007a027a7223 */ /* 0x000fc2000001080b */
[C-C-:B------:R-:W-:Y:S01]  /*1d090*/  FFMA.FTZ R123, R2.reuse, R123, -R11.reuse ;  /* 0x0000007b027b7223 */ /* 0x140fe2000001080b */
[C---:B------:R-:W-:Y:S01]  /*1d0a0*/  FMUL.FTZ R10, R2.reuse, R10 ;  /* 0x0000000a020a7220 */ /* 0x040fe20000410000 */
        /* <DEDUP_REMOVED lines=57> */
[----:B------:R-:W-:-:S06]  /*1d440*/  FADD.FTZ R5, R144, R5 ;  /* 0x0000000590057221 */ /* 0x000fcc0000010000 */
        /* <DEDUP_REMOVED lines=88> */
.L_x_5668:
        /* <DEDUP_REMOVED lines=135> */
[----:B0-----:R-:W-:Y:S02]  /*1e240*/  IMAD.MOV.U32 R12, RZ, RZ, R0 ;  /* 0x000000ffff0c7224 */ /* 0x001fe400078e0000 */
        /* <DEDUP_REMOVED lines=20> */
.L_x_5649:
[----:B------:R-:W-:Y:S05]  /*1e390*/  WARPSYNC.ALL ;  /* 0x0000000000007948 */ /* 0x000fea0003800000 */
[----:B------:R-:W-:Y:S06]  /*1e3a0*/  BAR.ARV 0x8, 0x180 ;  /* 0x0206000000007b1d */ /* 0x000fec0000002000 */
[----:B------:R-:W-:Y:S05]  /*1e3b0*/  @!P0 BRA `(.L_x_5670) ;  /* 0x0000000000048947 */ /* 0x000fea0003800000 */
[----:B------:R-:W-:Y:S01]  /*1e3c0*/  BPT.TRAP 0x1 ;  /* 0x000000040000795c */ /* 0x000fe20000300000 */
.L_x_5670:
[----:B------:R-:W-:Y:S01]  /*1e3d0*/  IMAD R4, R17, 0x8, R16 ;  /* 0x0000000811047824 */ /* 0x000fe200078e0210 */
[----:B------:R-:W-:-:S04]  /*1e3e0*/  SHF.L.U32 R7, R200, 0x1f, RZ ;  /* 0x0000001fc8077819 */ /* 0x000fc800000006ff */
[----:B------:R0:W1:Y:S01]  /*1e3f0*/  SYNCS.PHASECHK.TRANS64.TRYWAIT P1, [R4+URZ+0x2a850], R7 ;  /* 0x02a85007040075a7 */ /* 0x000062000802017f */
[----:B------:R-:W-:Y:S05]  /*1e400*/  @!P0 BRA `(.L_x_5671) ;  /* 0x0000000000048947 */ /* 0x000fea0003800000 */
[----:B------:R-:W-:Y:S01]  /*1e410*/  BPT.TRAP 0x1 ;  /* 0x000000040000795c */ /* 0x000fe20000300000 */
.L_x_5671:
[----:B------:R-:W-:-:S05]  /*1e420*/  VIADD R16, R16, 0x400 ;  /* 0x0000040010107836 */ /* 0x000fca0000000000 */
[----:B------:R-:W-:-:S04]  /*1e430*/  SHF.R.U32.HI R16, RZ, 0x4, R16 ;  /* 0x00000004ff107819 */ /* 0x000fc80000011610 */
[----:B------:R-:W-:-:S04]  /*1e440*/  LOP3.LUT R16, R16, 0x3fff, RZ, 0xc0, !PT ;  /* 0x00003fff10107812 */ /* 0x000fc800078ec0ff */
[----:B------:R-:W-:Y:S01]  /*1e450*/  LOP3.LUT R16, R16, 0x10000, RZ, 0xfc, !PT ;  /* 0x0001000010107812 */ /* 0x000fe200078efcff */
[----:B-1----:R-:W-:Y:S06]  /*1e460*/  @P1 BRA `(.L_x_5672) ;  /* 0x0000000000081947 */ /* 0x002fec0003800000 */
[----:B------:R-:W1:Y:S02]  /*1e470*/  SYNCS.PHASECHK.TRANS64.TRYWAIT P1, [R4+URZ+0x2a850], R7 ;  /* 0x02a85007040075a7 */ /* 0x000e64000802017f */
[----:B-1----:R-:W-:Y:S05]  /*1e480*/  @!P1 BRA `(.L_x_5673) ;  /* 0x0000010000349947 */ /* 0x002fea0003800000 */
.L_x_5672:
[----:B------:R-:W-:Y:S01]  /*1e490*/  IMAD R8, R17, 0x600, R16 ;  /* 0x0000060011087824 */ /* 0x000fe200078e0210 */
[----:B------:R-:W-:Y:S05]  /*1e4a0*/  WARPSYNC.ALL ;  /* 0x0000000000007948 */ /* 0x000fea0003800000 */
[----:B------:R-:W-:Y:S01]  /*1e4b0*/  IMAD.MOV.U32 R9, RZ, RZ, 0x40000040 ;  /* 0x40000040ff097424 */ /* 0x000fe200078e00ff */
[C---:B------:R-:W-:Y:S01]  /*1e4c0*/  R2UR UR6, R8.reuse ;  /* 0x00000000080672ca */ /* 0x040fe200000e0000 */
[----:B------:R-:W-:Y:S01]  /*1e4d0*/  WARPGROUP.ARRIVE ;  /* 0x00000000000079c5 */ /* 0x000fe20000000000 */
[----:B------:R-:W-:Y:S01]  /*1e4e0*/  VIADD R10, R8, 0x2 ;  /* 0x00000002080a7836 */ /* 0x000fe20000000000 */
[----:B------:R-:W-:Y:S01]  /*1e4f0*/  ULDC.64 UR4, c[0x0][0x9a0] ;  /* 0x0002680000047ab9 */ /* 0x000fe20000000a00 */
[----:B------:R-:W-:Y:S01]  /*1e500*/  R2UR UR7, R9 ;  /* 0x00000000090772ca */ /* 0x000fe200000e0000 */
[----:B------:R-:W-:Y:S01]  /*1e510*/  IMAD.MOV.U32 R11, RZ, RZ, 0x40000040 ;  /* 0x40000040ff0b7424 */ /* 0x000fe200078e00ff */
[----:B------:R-:W-:-:S04]  /*1e520*/  ISETP.NE.U32.AND P1, PT, RZ, UR4, PT ;  /* 0x00000004ff007c0c */ /* 0x000fc8000bf25070 */
[----:B------:R-:W-:-:S07]  /*1e530*/  ISETP.NE.AND.EX P1, PT, RZ, UR5, PT, P1 ;  /* 0x00000005ff007c0c */ /* 0x000fce000bf25310 */
[----:B------:R-:W-:Y:S01]  /*1e540*/  QGMMA.64x192x32.F32.E4M3.E4M3 R24, R196, gdesc[UR4], R24, gsb0 ;  /* 0x02e00004c4187df3 */ /* 0x000fe20008000818 */
[----:B------:R-:W-:Y:S02]  /*1e550*/  R2UR UR6, R10 ;  /* 0x000000000a0672ca */ /* 0x000fe400000e0000 */
[----:B------:R-:W-:-:S03]  /*1e560*/  R2UR UR7, R11 ;  /* 0x000000000b0772ca */ /* 0x000fc600000e0000 */
[----:B------:R-:W2:Y:S01]  /*1e570*/  @P1 LDC.64 R10, c[0x0][0x9c8] ;  /* 0x00027200ff0a1b82 */ /* 0x000ea20000000a00 */
[----:B01----:R-:W-:-:S07]  /*1e580*/  @P1 SHF.R.S32.HI R7, RZ, 0x1f, R227 ;  /* 0x0000001fff071819 */ /* 0x003fce00000114e3 */
[----:B------:R-:W0:Y:S01]  /*1e590*/  @P1 LDC.64 R12, c[0x0][0x9d0] ;  /* 0x00027400ff0c1b82 */ /* 0x000e220000000a00 */
[----:B--2---:R-:W-:-:S04]  /*1e5a0*/  @P1 IMAD R14, R7, R10, RZ ;  /* 0x0000000a070e1224 */ /* 0x004fc800078e02ff */
[C---:B------:R-:W-:Y:S02]  /*1e5b0*/  @P1 IMAD R7, R227.reuse, R11, R14 ;  /* 0x0000000be3071224 */ /* 0x040fe400078e020e */
[----:B------:R-:W-:-:S04]  /*1e5c0*/  @P1 IMAD.WIDE.U32 R10, R227, R10, RZ ;  /* 0x0000000ae30a1225 */ /* 0x000fc800078e00ff */
[----:B------:R-:W-:Y:S02]  /*1e5d0*/  @P1 IMAD.IADD R11, R11, 0x1, R7 ;  /* 0x000000010b0b1824 */ /* 0x000fe400078e0207 */
[----:B------:R-:W-:Y:S02]  /*1e5e0*/  IMAD.MOV.U32 R7, RZ, RZ, 0x3f800000 ;  /* 0x3f800000ff077424 */ /* 0x000fe400078e00ff */
[----:B0-----:R-:W-:-:S04]  /*1e5f0*/  @P1 IMAD.WIDE.U32 R10, R201, R12, R10 ;  /* 0x0000000cc90a1225 */ /* 0x001fc800078e000a */
[----:B------:R-:W-:Y:S01]  /*1e600*/  @P1 IMAD R13, R201, R13, R11 ;  /* 0x0000000dc90d1224 */ /* 0x000fe200078e020b */
[----:B------:R-:W-:-:S04]  /*1e610*/  @P1 LEA R12, P2, R10, UR4, 0x2 ;  /* 0x000000040a0c1c11 */ /* 0x000fc8000f8410ff */
[----:B------:R-:W-:-:S05]  /*1e620*/  @P1 LEA.HI.X R13, R10, UR5, R13, 0x2, P2 ;  /* 0x000000050a0d1c11 */ /* 0x000fca00090f140d */
[----:B------:R0:W2:Y:S01]  /*1e630*/  @P1 LDG.E R7, desc[UR42][R12.64] ;  /* 0x0000002a0c071981 */ /* 0x0000a2000c1e1900 */
[----:B------:R-:W-:Y:S02]  /*1e640*/  VIADD R10, R8, 0x4 ;  /* 0x00000004080a7836 */ /* 0x000fe40000000000 */
[----:B------:R-:W-:Y:S01]  /*1e650*/  IMAD.MOV.U32 R11, RZ, RZ, 0x40000040 ;  /* 0x40000040ff0b7424 */ /* 0x000fe200078e00ff */
[----:B------:R-:W-:Y:S02]  /*1e660*/  WARPGROUP.DEPBAR.LE gsb0, 0x0 ;  /* 0x00008000000079c5 */ /* 0x000fe40000010000 */
[----:B------:R-:W-:-:S06]  /*1e670*/  WARPGROUP.ARRIVE ;  /* 0x00000000000079c5 */ /* 0x000fcc0000000000 */
[----:B------:R-:W-:Y:S01]  /*1e680*/  QGMMA.64x192x32.F32.E4M3.E4M3 R24, R192, gdesc[UR4], R24, gsb0 ;  /* 0x02e00004c0187df3 */ /* 0x000fe20008000818 */
[----:B------:R-:W-:Y:S02]  /*1e690*/  R2UR UR6, R10 ;  /* 0x000000000a0672ca */ /* 0x000fe400000e0000 */
[----:B------:R-:W-:Y:S01]  /*1e6a0*/  R2UR UR7, R11 ;  /* 0x000000000b0772ca */ /* 0x000fe200000e0000 */
[----:B------:R-:W-:Y:S02]  /*1e6b0*/  VIADD R8, R8, 0x6 ;  /* 0x0000000608087836 */ /* 0x000fe40000000000 */
[----:B------:R-:W-:Y:S01]  /*1e6c0*/  IMAD.MOV.U32 R9, RZ, RZ, 0x40000040 ;  /* 0x40000040ff097424 */ /* 0x000fe200078e00ff */
[----:B------:R-:W1:Y:S01]  /*1e6d0*/  SHFL.BFLY PT, R10, R5, 0x2, 0x1f ;  /* 0x0c401f00050a7f89 */ /* 0x000e6200000e0000 */
[----:B------:R-:W-:Y:S02]  /*1e6e0*/  WARPGROUP.DEPBAR.LE gsb0, 0x0 ;  /* 0x00008000000079c5 */ /* 0x000fe40000010000 */
[----:B------:R-:W-:-:S10]  /*1e6f0*/  WARPGROUP.ARRIVE ;  /* 0x00000000000079c5 */ /* 0x000fd40000000000 */
[----:B------:R-:W-:Y:S01]  /*1e700*/  QGMMA.64x192x32.F32.E4M3.E4M3 R24, R188, gdesc[UR4], R24, gsb0 ;  /* 0x02e00004bc187df3 */ /* 0x000fe20008000818 */
[----:B------:R-:W-:Y:S02]  /*1e710*/  R2UR UR6, R8 ;  /* 0x00000000080672ca */ /* 0x000fe400000e0000 */
[----:B------:R-:W-:Y:S02]  /*1e720*/  R2UR UR7, R9 ;  /* 0x00000000090772ca */ /* 0x000fe400000e0000 */
[----:B------:R-:W3:Y:S01]  /*1e730*/  SHFL.BFLY PT, R9, R6, 0x2, 0x1f ;  /* 0x0c401f0006097f89 */ /* 0x000ee200000e0000 */
[----:B-1----:R-:W-:-:S05]  /*1e740*/  FADD.FTZ R10, R10, R5 ;  /* 0x000000050a0a7221 */ /* 0x002fca0000010000 */
[----:B------:R-:W1:Y:S01]  /*1e750*/  SHFL.BFLY PT, R11, R10, 0x1, 0x1f ;  /* 0x0c201f000a0b7f89 */ /* 0x000e6200000e0000 */
[----:B---3--:R-:W-:-:S05]  /*1e760*/  FADD.FTZ R9, R9, R6 ;  /* 0x0000000609097221 */ /* 0x008fca0000010000 */
[----:B------:R-:W0:Y:S01]  /*1e770*/  SHFL.BFLY PT, R8, R9, 0x1, 0x1f ;  /* 0x0c201f0009087f89 */ /* 0x000e2200000e0000 */
[----:B-1----:R-:W-:-:S01]  /*1e780*/  FADD.FTZ R11, R10, R11 ;  /* 0x0000000b0a0b7221 */ /* 0x002fc20000010000 */
[----:B------:R-:W-:-:S03]  /*1e790*/  IMAD.MOV.U32 R6, RZ, RZ, RZ ;  /* 0x000000ffff067224 */ /* 0x000fc600078e00ff */
[----:B------:R-:W-:-:S05]  /*1e7a0*/  FMUL.FTZ R14, R11, 0.00390625 ;  /* 0x3b8000000b0e7820 */ /* 0x000fca0000410000 */
[----:B------:R-:W-:Y:S01]  /*1e7b0*/  FSETP.NE.FTZ.AND P3, PT, R14, RZ, PT ;  /* 0x000000ff0e00720b */ /* 0x000fe20003f75000 */
[----:B0-----:R-:W-:-:S05]  /*1e7c0*/  FADD.FTZ R12, R9, R8 ;  /* 0x00000008090c7221 */ /* 0x001fca0000010000 */
[C---:B------:R-:W-:Y:S01]  /*1e7d0*/  FSETP.NE.FTZ.AND P1, PT, R12.reuse, RZ, PT ;  /* 0x000000ff0c00720b */ /* 0x040fe20003f35000 */
[----:B------:R-:W-:-:S05]  /*1e7e0*/  FMUL.FTZ R13, R12, 0.00390625 ;  /* 0x3b8000000c0d7820 */ /* 0x000fca0000410000 */
        /* <DEDUP_REMOVED lines=14> */
[----:B------:R-:W-:Y:S02]  /*1e8d0*/  IMAD.MOV.U32 R151, RZ, RZ, -0x800000 ;  /* 0xff800000ff977424 */ /* 0x000fe400078e00ff */
[----:B-1----:R-:W-:Y:S01]  /*1e8e0*/  @P2 FMUL.FTZ R5, R5, 0.69314718246459960938 ;  /* 0x3f31721805052820 */ /* 0x002fe20000410000 */
[----:B------:R-:W-:-:S01]  /*1e8f0*/  @P3 FFMA.FTZ R152, R2, R0, R9 ;  /* 0x0000000002983223 */ /* 0x000fc20000010009 */
[----:B--2---:R-:W-:Y:S02]  /*1e900*/  FMUL.FTZ R2, R6, R7 ;  /* 0x0000000706027220 */ /* 0x004fe40000410000 */
[----:B------:R-:W-:-:S01]  /*1e910*/  @P2 FFMA.FTZ R151, R8, R3, R5 ;  /* 0x0000000308972223 */ /* 0x000fc20000010005 */
[----:B---3--:R-:W-:Y:S01]  /*1e920*/  FMUL.FTZ R0, R10, R7 ;  /* 0x000000070a007220 */ /* 0x008fe20000410000 */
[----:B------:R-:W-:Y:S02]  /*1e930*/  WARPGROUP.DEPBAR.LE gsb0, 0x0 ;  /* 0x00008000000079c5 */ /* 0x000fe40000010000 */
[----:B------:R-:W-:Y:S05]  /*1e940*/  @!P0 BRA `(.L_x_5674) ;  /* 0x0000000000048947 */ /* 0x000fea0003800000 */
[----:B------:R-:W-:Y:S01]  /*1e950*/  BPT.TRAP 0x1 ;  /* 0x000000040000795c */ /* 0x000fe20000300000 */
.L_x_5674:
[----:B------:R-:W-:Y:S02]  /*1e960*/  VIADD R17, R17, 0x1 ;  /* 0x0000000111117836 */ /* 0x000fe40000000000 */
[-C--:B------:R-:W-:Y:S01]  /*1e970*/  FMUL.FTZ R10, R48, R2.reuse ;  /* 0x00000002300a7220 */ /* 0x080fe20000410000 */
[----:B------:R-:W-:Y:S02]  /*1e980*/  VIADD R11, R4, 0x2a860 ;  /* 0x0002a860040b7836 */ /* 0x000fe40000000000 */
[-C--:B------:R-:W-:Y:S01]  /*1e990*/  FMUL.FTZ R7, R32, R2.reuse ;  /* 0x0000000220077220 */ /* 0x080fe20000410000 */
[----:B------:R-:W-:Y:S01]  /*1e9a0*/  IMAD.U32 R4, RZ, RZ, UR38 ;  /* 0x00000026ff047e24 */ /* 0x000fe2000f8e00ff */
[----:B------:R-:W-:Y:S01]  /*1e9b0*/  ISETP.NE.AND P1, PT, R17, 0x2, PT ;  /* 0x000000021100780c */ /* 0x000fe20003f25270 */
[-C--:B------:R-:W-:Y:S01]  /*1e9c0*/  FMUL.FTZ R15, R56, R2.reuse ;  /* 0x00000002380f7220 */ /* 0x080fe20000410000 */
[-C--:B------:R-:W-:Y:S01]  /*1e9d0*/  FMUL.FTZ R48, R112, R2.reuse ;  /* 0x0000000270307220 */ /* 0x080fe20000410000 */
[-C--:B------:R-:W-:Y:S01]  /*1e9e0*/  FMUL.FTZ R56, R88, R2.reuse ;  /* 0x0000000258387220 */ /* 0x080fe20000410000 */
[----:B------:R-:W-:Y:S01]  /*1e9f0*/  PRMT R11, R4, 0x654, R11 ;  /* 0x00000654040b7816 */ /* 0x000fe2000000000b */
[-C--:B------:R-:W-:Y:S01]  /*1ea00*/  FMUL.FTZ R3, R117, R2.reuse ;  /* 0x0000000275037220 */ /* 0x080fe20000410000 */
[----:B------:R-:W-:Y:S01]  /*1ea10*/  SEL R13, RZ, 0x1, P1 ;  /* 0x00000001ff0d7807 */ /* 0x000fe20000800000 */
[-C--:B------:R-:W-:Y:S01]  /*1ea20*/  FMUL.FTZ R122, R36, R2.reuse ;  /* 0x00000002247a7220 */ /* 0x080fe20000410000 */
[-C--:B------:R-:W-:Y:S01]  /*1ea30*/  FMUL.FTZ R126, R33, R2.reuse ;  /* 0x00000002217e7220 */ /* 0x080fe20000410000 */
[-C--:B------:R-:W-:Y:S01]  /*1ea40*/  FMUL.FTZ R135, R49, R2.reuse ;  /* 0x0000000231877220 */ /* 0x080fe20000410000 */
[-C--:B------:R-:W-:Y:S01]  /*1ea50*/  FMUL.FTZ R127, R60, R2.reuse ;  /* 0x000000023c7f7220 */ /* 0x080fe20000410000 */
[-C--:B------:R-:W-:Y:S01]  /*1ea60*/  FMUL.FTZ R112, R84, R2.reuse ;  /* 0x0000000254707220 */ /* 0x080fe20000410000 */
        /* <DEDUP_REMOVED lines=17> */
[----:B------:R0:W-:Y:S01]  /*1eb80*/  SYNCS.ARRIVE.TRANS64.RED.A1T0 RZ, [R11+URZ], RZ ;  /* 0x000000ff0bff79a7 */ /* 0x0001e2000810043f */
        /* <DEDUP_REMOVED lines=48> */
[-C--:B0-----:R-:W-:Y:S01]  /*1ee90*/  FMUL.FTZ R11, R114, R0.reuse ;  /* 0x00000000720b7220 */ /* 0x081fe20000410000 */
        /* <DEDUP_REMOVED lines=19> */
[----:B------:R-:W-:Y:S01]  /*1efd0*/  FMUL.FTZ R115, R115, R0 ;  /* 0x0000000073737220 */ /* 0x000fe20000410000 */
[----:B------:R-:W-:Y:S01]  /*1efe0*/  LOP3.LUT R200, R200, R13, RZ, 0x3c, !PT ;  /* 0x0000000dc8c87212 */ /* 0x000fe200078e3cff */
[----:B------:R-:W-:Y:S01]  /*1eff0*/  UIADD3 UR37, UR37, 0x1, URZ ;  /* 0x0000000125257890 */ /* 0x000fe2000fffe03f */
[----:B------:R-:W-:-:S11]  /*1f000*/  SEL R17, R17, RZ, P1 ;  /* 0x000000ff11117207 */ /* 0x000fd60000800000 */
.L_x_5558:
        /* <DEDUP_REMOVED lines=22> */
[----:B-----5:R-:W-:-:S05]  /*1f170*/  IADD3 R24, P0, R0, UR4, RZ ;  /* 0x0000000400187c10 */ /* 0x020fca000ff1e0ff */
[----:B------:R-:W-:Y:S01]  /*1f180*/  IMAD.X R25, RZ, RZ, UR5, P0 ;  /* 0x00000005ff197e24 */ /* 0x000fe200080e06ff */
[----:B------:R-:W-:-:S04]  /*1f190*/  LOP3.LUT P0, R2, R167, 0x3, RZ, 0xc0, !PT ;  /* 0x00000003a7027812 */ /* 0x000fc8000780c0ff */
[----:B------:R1:W5:Y:S01]  /*1f1a0*/  LDG.E.CONSTANT R0, desc[UR42][R24.64] ;  /* 0x0000002a18007981 */ /* 0x000362000c1e9900 */
[----:B------:R-:W-:Y:S01]  /*1f1b0*/  ISETP.EQ.OR P0, PT, R2, 0x3, !P0 ;  /* 0x000000030200780c */ /* 0x000fe20004702670 */
[----:B------:R-:W-:-:S03]  /*1f1c0*/  UMOV UR4, 0xffffffff ;  /* 0xffffffff00047882 */ /* 0x000fc60000000000 */
[----:B------:R-:W-:Y:S02]  /*1f1d0*/  SEL R13, R28, R29, P0 ;  /* 0x0000001d1c0d7207 */ /* 0x000fe40000000000 */
[----:B------:R-:W-:Y:S02]  /*1f1e0*/  SEL R149, R29, R28, P0 ;  /* 0x0000001c1d957207 */ /* 0x000fe40000000000 */
[----:B------:R-:W-:Y:S02]  /*1f1f0*/  SEL R2, R6, R150, P0 ;  /* 0x0000009606027207 */ /* 0x000fe40000000000 */
[----:B------:R-:W-:Y:S01]  /*1f200*/  SEL R150, R150, R6, P0 ;  /* 0x0000000696967207 */ /* 0x000fe20000000000 */
[----:B--2---:R-:W-:-:S03]  /*1f210*/  IMAD.WIDE R70, R26, 0x2, R82 ;  /* 0x000000021a467825 */ /* 0x004fc600078e0252 */
[C---:B------:R-:W-:Y:S02]  /*1f220*/  IADD3 R47, P3, R70.reuse, 0x8060, RZ ;  /* 0x00008060462f7810 */ /* 0x040fe40007f7e0ff */
[----:B------:R-:W-:Y:S02]  /*1f230*/  IADD3 R27, P4, R70, 0x8040, RZ ;  /* 0x00008040461b7810 */ /* 0x000fe40007f9e0ff */
[----:B-1----:R-:W-:Y:S01]  /*1f240*/  LOP3.LUT R24, R47, 0x380, RZ, 0xc0, !PT ;  /* 0x000003802f187812 */ /* 0x002fe200078ec0ff */
[----:B------:R-:W-:Y:S01]  /*1f250*/  IMAD.X R25, RZ, RZ, R71, P3 ;  /* 0x000000ffff197224 */ /* 0x000fe200018e0647 */
[----:B------:R-:W-:Y:S02]  /*1f260*/  LOP3.LUT R26, R27, 0x380, RZ, 0xc0, !PT ;  /* 0x000003801b1a7812 */ /* 0x000fe400078ec0ff */
[----:B------:R-:W-:Y:S02]  /*1f270*/  SHF.R.U64 R24, R24, 0x3, RZ ;  /* 0x0000000318187819 */ /* 0x000fe400000012ff */
[----:B------:R-:W-:-:S02]  /*1f280*/  SHF.R.U64 R26, R26, 0x3, RZ ;  /* 0x000000031a1a7819 */ /* 0x000fc400000012ff */
[----:B------:R-:W-:Y:S02]  /*1f290*/  LOP3.LUT R24, R24, R47, RZ, 0x3c, !PT ;  /* 0x0000002f18187212 */ /* 0x000fe400078e3cff */
[C---:B------:R-:W-:Y:S02]  /*1f2a0*/  IADD3 R29, P5, R70.reuse, 0x8020, RZ ;  /* 0x00008020461d7810 */ /* 0x040fe40007fbe0ff */
[C---:B------:R-:W-:Y:S02]  /*1f2b0*/  IADD3 R31, P1, R70.reuse, 0x8000, RZ ;  /* 0x00008000461f7810 */ /* 0x040fe40007f3e0ff */
[C---:B------:R-:W-:Y:S02]  /*1f2c0*/  IADD3 R47, P2, R70.reuse, 0x4060, RZ ;  /* 0x00004060462f7810 */ /* 0x040fe40007f5e0ff */
[----:B------:R-:W-:Y:S02]  /*1f2d0*/  IADD3 R51, P3, R70, 0x4040, RZ ;  /* 0x0000404046337810 */ /* 0x000fe40007f7e0ff */
[----:B------:R-:W-:Y:S01]  /*1f2e0*/  LOP3.LUT R26, R26, R27, RZ, 0x3c, !PT ;  /* 0x0000001b1a1a7212 */ /* 0x000fe200078e3cff */
[----:B------:R-:W-:Y:S01]  /*1f2f0*/  IMAD.X R27, RZ, RZ, R71, P4 ;  /* 0x000000ffff1b7224 */ /* 0x000fe200020e0647 */
[----:B------:R-:W-:-:S02]  /*1f300*/  LOP3.LUT R28, R29, 0x380, RZ, 0xc0, !PT ;  /* 0x000003801d1c7812 */ /* 0x000fc400078ec0ff */
[----:B------:R-:W-:Y:S02]  /*1f310*/  LOP3.LUT R30, R31, 0x380, RZ, 0xc0, !PT ;  /* 0x000003801f1e7812 */ /* 0x000fe400078ec0ff */
[----:B------:R-:W-:Y:S02]  /*1f320*/  LOP3.LUT R46, R47, 0x380, RZ, 0xc0, !PT ;  /* 0x000003802f2e7812 */ /* 0x000fe400078ec0ff */
[----:B------:R-:W-:Y:S02]  /*1f330*/  LOP3.LUT R50, R51, 0x380, RZ, 0xc0, !PT ;  /* 0x0000038033327812 */ /* 0x000fe400078ec0ff */
[----:B------:R-:W-:Y:S02]  /*1f340*/  IADD3 R55, P4, R70, 0x4020, RZ ;  /* 0x0000402046377810 */ /* 0x000fe40007f9e0ff */
        /* <DEDUP_REMOVED lines=13> */
[----:B------:R-:W-:-:S02]  /*1f420*/  SHF.R.U64 R54, R54, 0x3, RZ ;  /* 0x0000000336367819 */ /* 0x000fc400000012ff */
[C---:B------:R-:W-:Y:S02]  /*1f430*/  IADD3 R59, P5, R70.reuse, 0x4000, RZ ;  /* 0x00004000463b7810 */ /* 0x040fe40007fbe0ff */
[C---:B------:R-:W-:Y:S02]  /*1f440*/  IADD3 R63, P1, R70.reuse, 0x60, RZ ;  /* 0x00000060463f7810 */ /* 0x040fe40007f3e0ff */
[C---:B------:R-:W-:Y:S02]  /*1f450*/  IADD3 R67, P2, R70.reuse, 0x40, RZ ;  /* 0x0000004046437810 */ /* 0x040fe40007f5e0ff */
[----:B------:R-:W-:Y:S02]  /*1f460*/  IADD3 R73, P3, R70, 0x20, RZ ;  /* 0x0000002046497810 */ /* 0x000fe40007f7e0ff */
[----:B------:R-:W-:Y:S02]  /*1f470*/  LOP3.LUT R54, R54, R55, RZ, 0x3c, !PT ;  /* 0x0000003736367212 */ /* 0x000fe400078e3cff */
        /* <DEDUP_REMOVED lines=20> */
[----:B------:R-:W-:-:S02]  /*1f5c0*/  MOV R158, R70 ;  /* 0x00000046009e7202 */ /* 0x000fc40000000f00 */
        /* <DEDUP_REMOVED lines=19> */
[----:B------:R-:W-:-:S02]  /*1f700*/  SEL R89, R87, R119, P0 ;  /* 0x0000007757597207 */ /* 0x000fc40000000000 */
[----:B------:R-:W-:Y:S02]  /*1f710*/  SEL R121, R119, R87, P0 ;  /* 0x0000005777797207 */ /* 0x000fe40000000000 */
[----:B------:R-:W-:Y:S01]  /*1f720*/  SEL R90, R108, R5, P0 ;  /* 0x000000056c5a7207 */ /* 0x000fe20000000000 */
[----:B------:R-:W-:Y:S01]  /*1f730*/  SHFL.IDX PT, R119, R13, R0, 0x1c1f ;  /* 0x001c1f000d777589 */ /* 0x000fe200000e0000 */
[----:B------:R-:W-:Y:S02]  /*1f740*/  LOP3.LUT R87, R0, 0x2, RZ, 0x3c, !PT ;  /* 0x0000000200577812 */ /* 0x000fe400078e3cff */
        /* <DEDUP_REMOVED lines=22> */
[----:B------:R-:W1:Y:S01]  /*1f8b0*/  SHFL.IDX PT, R91, R150, R87, 0x1c1f ;  /* 0x001c1f57965b7589 */ /* 0x000e6200000e0000 */
        /* <DEDUP_REMOVED lines=100> */
[----:B-1----:R-:W-:-:S02]  /*1ff00*/  SEL R2, R120, R91, P0 ;  /* 0x0000005b78027207 */ /* 0x002fc40000000000 */
[----:B------:R-:W-:Y:S01]  /*1ff10*/  SEL R120, R91, R120, P0 ;  /* 0x000000785b787207 */ /* 0x000fe20000000000 */
[----:B------:R-:W1:Y:S01]  /*1ff20*/  SHFL.IDX PT, R78, R147, R87, 0x1c1f ;  /* 0x001c1f57934e7589 */ /* 0x000e6200000e0000 */
[----:B------:R-:W-:Y:S02]  /*1ff30*/  SEL R91, R90, R5, P0 ;  /* 0x000000055a5b7207 */ /* 0x000fe40000000000 */
[----:B------:R-:W-:Y:S01]  /*1ff40*/  SEL R90, R5, R90, P0 ;  /* 0x0000005a055a7207 */ /* 0x000fe20000000000 */
[----:B------:R-:W1:Y:S01]  /*1ff50*/  SHFL.IDX PT, R62, R62, R87, 0x1c1f ;  /* 0x001c1f573e3e7589 */ /* 0x000e6200000e0000 */
[----:B--2---:R-:W-:Y:S02]  /*1ff60*/  SEL R5, R6, R7, P0 ;  /* 0x0000000706057207 */ /* 0x004fe40000000000 */
[----:B------:R-:W-:Y:S01]  /*1ff70*/  SEL R6, R7, R6, P0 ;  /* 0x0000000607067207 */ /* 0x000fe20000000000 */
[----:B------:R-:W2:Y:S01]  /*1ff80*/  SHFL.IDX PT, R66, R66, R87, 0x1c1f ;  /* 0x001c1f5742427589 */ /* 0x000ea200000e0000 */
[----:B------:R-:W-:-:S02]  /*1ff90*/  SEL R7, R8, R9, P0 ;  /* 0x0000000908077207 */ /* 0x000fc40000000000 */
[----:B------:R-:W-:Y:S01]  /*1ffa0*/  SEL R8, R9, R8, P0 ;  /* 0x0000000809087207 */ /* 0x000fe20000000000 */
[----:B------:R-:W2:Y:S01]  /*1ffb0*/  SHFL.IDX PT, R58, R58, R87, 0x1c1f ;  /* 0x001c1f573a3a7589 */ /* 0x000ea200000e0000 */
[----:B---3--:R-:W-:Y:S02]  /*1ffc0*/  SEL R9, R10, R20, P0 ;  /* 0x000000140a097207 */ /* 0x008fe40000000000 */
[----:B------:R-:W-:Y:S01]  /*1ffd0*/  SEL R153, R11, R115, P0 ;  /* 0x000000730b997207 */ /* 0x000fe20000000000 */
[----:B------:R-:W3:Y:S01]  /*1ffe0*/  SHFL.IDX PT, R64, R64, R87, 0x1c1f ;  /* 0x001c1f5740407589 */ /* 0x000ee200000e0000 */
[----:B------:R-:W-:Y:S02]  /*1fff0*/  SEL R10, R20, R10, P0 ;  /* 0x0000000a140a7207 */ /* 0x000fe40000000000 */
[----:B------:R-:W-:Y:S01]  /*20000*/  SEL R115, R115, R11, P0 ;  /* 0x0000000b73737207 */ /* 0x000fe20000000000 */
[----:B------:R-:W3:Y:S01]  /*20010*/  SHFL.IDX PT, R54, R54, R87, 0x1c1f ;  /* 0x001c1f5736367589 */ /* 0x000ee200000e0000 */
[----:B----4-:R-:W-:-:S02]  /*20020*/  SEL R20, R21, R24, P0 ;  /* 0x0000001815147207 */ /* 0x010fc40000000000 */
[----:B------:R-:W-:Y:S01]  /*20030*/  SEL R21, R24, R21, P0 ;  /* 0x0000001518157207 */ /* 0x000fe20000000000 */
[----:B------:R-:W4:Y:S01]  /*20040*/  SHFL.IDX PT, R60, R60, R87, 0x1c1f ;  /* 0x001c1f573c3c7589 */ /* 0x000f2200000e0000 */
[----:B0-----:R-:W-:Y:S02]  /*20050*/  SEL R24, R25, R26, P0 ;  /* 0x0000001a19187207 */ /* 0x001fe40000000000 */
[----:B------:R-:W-:Y:S01]  /*20060*/  SEL R25, R26, R25, P0 ;  /* 0x000000191a197207 */ /* 0x000fe20000000000 */
[----:B------:R-:W0:Y:S01]  /*20070*/  SHFL.IDX PT, R56, R56, R87, 0x1c1f ;  /* 0x001c1f5738387589 */ /* 0x000e2200000e0000 */
[----:B------:R-:W-:Y:S02]  /*20080*/  SEL R123, R125, R84, P0 ;  /* 0x000000547d7b7207 */ /* 0x000fe40000000000 */
[----:B------:R-:W-:Y:S01]  /*20090*/  SEL R26, R27, R28, P0 ;  /* 0x0000001c1b1a7207 */ /* 0x000fe20000000000 */
[----:B------:R-:W0:Y:S01]  /*200a0*/  SHFL.IDX PT, R52, R52, R87, 0x1c1f ;  /* 0x001c1f5734347589 */ /* 0x000e2200000e0000 */
[----:B------:R-:W-:-:S02]  /*200b0*/  SEL R125, R84, R125, P0 ;  /* 0x0000007d547d7207 */ /* 0x000fc40000000000 */
[----:B------:R-:W-:Y:S01]  /*200c0*/  SEL R27, R28, R27, P0 ;  /* 0x0000001b1c1b7207 */ /* 0x000fe20000000000 */
[----:B------:R-:W0:Y:S01]  /*200d0*/  SHFL.IDX PT, R3, R3, R87, 0x1c1f ;  /* 0x001c1f5703037589 */ /* 0x000e2200000e0000 */
        /* <DEDUP_REMOVED lines=8> */
[----:B------:R-:W-:Y:S01]  /*20160*/  SHFL.IDX PT, R98, R98, R0, 0x1c1f ;  /* 0x001c1f0062627589 */ /* 0x000fe200000e0000 */
[----:B--2---:R-:W-:Y:S02]  /*20170*/  SEL R111, R110, R66, P0 ;  /* 0x000000426e6f7207 */ /* 0x004fe40000000000 */
[----:B------:R-:W-:Y:S01]  /*20180*/  SEL R112, R105, R58, P0 ;  /* 0x0000003a69707207 */ /* 0x000fe20000000000 */
[----:B------:R-:W-:Y:S01]  /*20190*/  SHFL.IDX PT, R95, R95, R0, 0x1c1f ;  /* 0x001c1f005f5f7589 */ /* 0x000fe200000e0000 */
[----:B---3--:R-:W-:Y:S02]  /*201a0*/  SEL R107, R106, R64, P0 ;  /* 0x000000406a6b7207 */ /* 0x008fe40000000000 */
[----:B------:R-:W-:Y:S01]  /*201b0*/  SEL R108, R93, R54, P0 ;  /* 0x000000365d6c7207 */ /* 0x000fe20000000000 */
[----:B------:R-:W-:Y:S01]  /*201c0*/  SHFL.IDX PT, R85, R85, R0, 0x1c1f ;  /* 0x001c1f0055557589 */ /* 0x000fe200000e0000 */
[----:B----4-:R-:W-:-:S02]  /*201d0*/  SEL R103, R102, R60, P0 ;  /* 0x0000003c66677207 */ /* 0x010fc40000000000 */
[----:B0-----:R-:W-:Y:S01]  /*201e0*/  SEL R100, R97, R56, P0 ;  /* 0x0000003861647207 */ /* 0x001fe20000000000 */
[----:B------:R-:W-:Y:S01]  /*201f0*/  SHFL.IDX PT, R80, R80, R0, 0x1c1f ;  /* 0x001c1f0050507589 */ /* 0x000fe200000e0000 */
[----:B------:R-:W-:Y:S02]  /*20200*/  SEL R96, R94, R52, P0 ;  /* 0x000000345e607207 */ /* 0x000fe40000000000 */
[----:B------:R-:W-:Y:S01]  /*20210*/  SEL R84, R79, R3, P0 ;  /* 0x000000034f547207 */ /* 0x000fe20000000000 */
[----:B------:R-:W-:Y:S01]  /*20220*/  SHFL.IDX PT, R4, R4, R0, 0x1c1f ;  /* 0x001c1f0004047589 */ /* 0x000fe200000e0000 */
[----:B-1----:R-:W-:Y:S02]  /*20230*/  SEL R28, R29, R30, P0 ;  /* 0x0000001e1d1c7207 */ /* 0x002fe40000000000 */
        /* <DEDUP_REMOVED lines=30> */
[----:B------:R-:W2:Y:S04]  /*20420*/  SHFL.IDX PT, R47, R47, R87, 0x1c1f ;  /* 0x001c1f572f2f7589 */ /* 0x000ea800000e0000 */
[----:B------:R-:W3:Y:S04]  /*20430*/  SHFL.IDX PT, R50, R50, R87, 0x1c1f ;  /* 0x001c1f5732327589 */ /* 0x000ee800000e0000 */
[----:B------:R-:W-:Y:S04]  /*20440*/  SHFL.IDX PT, R48, R48, R87, 0x1c1f ;  /* 0x001c1f5730307589 */ /* 0x000fe800000e0000 */
[----:B------:R-:W4:Y:S04]  /*20450*/  SHFL.IDX PT, R46, R46, R87, 0x1c1f ;  /* 0x001c1f572e2e7589 */ /* 0x000f2800000e0000 */
[----:B------:R-:W4:Y:S01]  /*20460*/  SHFL.IDX PT, R45, R45, R87, 0x1c1f ;  /* 0x001c1f572d2d7589 */ /* 0x000f2200000e0000 */
[----:B0-----:R-:W-:-:S02]  /*20470*/  SEL R104, R99, R51, P0 ;  /* 0x0000003363687207 */ /* 0x001fc40000000000 */
[----:B------:R-:W-:Y:S01]  /*20480*/  SEL R99, R51, R99, P0 ;  /* 0x0000006333637207 */ /* 0x000fe20000000000 */
[----:B------:R-:W0:Y:S01]  /*20490*/  SHFL.IDX PT, R42, R42, R87, 0x1c1f ;  /* 0x001c1f572a2a7589 */ /* 0x000e2200000e0000 */
[----:B-1----:R-:W-:Y:S02]  /*204a0*/  SEL R101, R98, R49, P0 ;  /* 0x0000003162657207 */ /* 0x002fe40000000000 */
[----:B------:R-:W-:Y:S01]  /*204b0*/  SEL R98, R49, R98, P0 ;  /* 0x0000006231627207 */ /* 0x000fe20000000000 */
[----:B------:R-:W1:Y:S01]  /*204c0*/  SHFL.IDX PT, R44, R44, R87, 0x1c1f ;  /* 0x001c1f572c2c7589 */ /* 0x000e6200000e0000 */
[----:B--2---:R-:W-:Y:S02]  /*204d0*/  SEL R78, R95, R47, P0 ;  /* 0x0000002f5f4e7207 */ /* 0x004fe40000000000 */
[----:B------:R-:W-:Y:S01]  /*204e0*/  SEL R95, R47, R95, P0 ;  /* 0x0000005f2f5f7207 */ /* 0x000fe20000000000 */
[----:B------:R-:W2:Y:S01]  /*204f0*/  SHFL.IDX PT, R40, R40, R87, 0x1c1f ;  /* 0x001c1f5728287589 */ /* 0x000ea200000e0000 */
[----:B---3--:R-:W-:-:S02]  /*20500*/  SEL R92, R85, R50, P0 ;  /* 0x00000032555c7207 */ /* 0x008fc40000000000 */
[----:B------:R-:W-:Y:S01]  /*20510*/  SEL R85, R50, R85, P0 ;  /* 0x0000005532557207 */ /* 0x000fe20000000000 */
[----:B------:R-:W3:Y:S04]  /*20520*/  SHFL.IDX PT, R43, R43, R87, 0x1c1f ;  /* 0x001c1f572b2b7589 */ /* 0x000ee800000e0000 */
[----:B------:R-:W3:Y:S01]  /*20530*/  SHFL.IDX PT, R38, R38, R87, 0x1c1f ;  /* 0x001c1f5726267589 */ /* 0x000ee200000e0000 */
[----:B----4-:R-:W-:Y:S02]  /*20540*/  SEL R3, R4, R46, P0 ;  /* 0x0000002e04037207 */ /* 0x010fe40000000000 */
[----:B------:R-:W-:Y:S01]  /*20550*/  SEL R4, R46, R4, P0 ;  /* 0x000000042e047207 */ /* 0x000fe20000000000 */
[----:B------:R-:W4:Y:S01]  /*20560*/  SHFL.IDX PT, R41, R41, R87, 0x1c1f ;  /* 0x001c1f5729297589 */ /* 0x000f2200000e0000 */
[----:B------:R-:W-:-:S02]  /*20570*/  SEL R30, R31, R45, P0 ;  /* 0x0000002d1f1e7207 */ /* 0x000fc40000000000 */
        /* <DEDUP_REMOVED lines=8> */
[----:B--2---:R-:W-:-:S02]  /*20600*/  SEL R56, R57, R40, P0 ;  /* 0x0000002839387207 */ /* 0x004fc40000000000 */
[----:B------:R-:W-:Y:S01]  /*20610*/  SEL R57, R40, R57, P0 ;  /* 0x0000003928397207 */ /* 0x000fe20000000000 */
[----:B------:R-:W-:Y:S01]  /*20620*/  SHFL.IDX PT, R37, R37, R87, 0x1c1f ;  /* 0x001c1f5725257589 */ /* 0x000fe200000e0000 */
[----:B---3--:R-:W-:Y:S02]  /*20630*/  SEL R58, R59, R43, P0 ;  /* 0x0000002b3b3a7207 */ /* 0x008fe40000000000 */
[----:B------:R-:W-:Y:S01]  /*20640*/  SEL R59, R43, R59, P0 ;  /* 0x0000003b2b3b7207 */ /* 0x000fe20000000000 */
[----:B------:R-:W2:Y:S01]  /*20650*/  SHFL.IDX PT, R33, R33, R87, 0x1c1f ;  /* 0x001c1f5721217589 */ /* 0x000ea200000e0000 */
[----:B------:R-:W-:Y:S02]  /*20660*/  SEL R60, R61, R38, P0 ;  /* 0x000000263d3c7207 */ /* 0x000fe40000000000 */
[----:B------:R-:W-:Y:S01]  /*20670*/  SEL R61, R38, R61, P0 ;  /* 0x0000003d263d7207 */ /* 0x000fe20000000000 */
[----:B------:R-:W3:Y:S01]  /*20680*/  SHFL.IDX PT, R35, R35, R87, 0x1c1f ;  /* 0x001c1f5723237589 */ /* 0x000ee200000e0000 */
[----:B----4-:R-:W-:-:S02]  /*20690*/  SEL R62, R63, R41, P0 ;  /* 0x000000293f3e7207 */ /* 0x010fc40000000000 */
[----:B------:R-:W-:Y:S01]  /*206a0*/  SEL R63, R41, R63, P0 ;  /* 0x0000003f293f7207 */ /* 0x000fe20000000000 */
[----:B------:R-:W4:Y:S01]  /*206b0*/  SHFL.IDX PT, R32, R32, R87, 0x1c1f ;  /* 0x001c1f5720207589 */ /* 0x000f2200000e0000 */
[----:B------:R-:W-:Y:S02]  /*206c0*/  SEL R64, R65, R36, P0 ;  /* 0x0000002441407207 */ /* 0x000fe40000000000 */
[----:B------:R-:W-:Y:S01]  /*206d0*/  SEL R65, R36, R65, P0 ;  /* 0x0000004124417207 */ /* 0x000fe20000000000 */
[----:B------:R-:W3:Y:S01]  /*206e0*/  SHFL.IDX PT, R121, R121, R87, 0x1c1f ;  /* 0x001c1f5779797589 */ /* 0x000ee200000e0000 */
[----:B0-----:R-:W-:Y:S02]  /*206f0*/  SEL R66, R67, R39, P0 ;  /* 0x0000002743427207 */ /* 0x001fe40000000000 */
[----:B------:R-:W-:Y:S01]  /*20700*/  SEL R67, R39, R67, P0 ;  /* 0x0000004327437207 */ /* 0x000fe20000000000 */
[----:B------:R0:W4:Y:S01]  /*20710*/  SHFL.IDX PT, R88, R153, R0, 0x1c1f ;  /* 0x001c1f0099587589 */ /* 0x00012200000e0000 */
[----:B-1----:R-:W-:-:S02]  /*20720*/  SEL R68, R69, R34, P0 ;  /* 0x0000002245447207 */ /* 0x002fc40000000000 */
[----:B------:R-:W-:Y:S01]  /*20730*/  SEL R69, R34, R69, P0 ;  /* 0x0000004522457207 */ /* 0x000fe20000000000 */
[----:B------:R1:W4:Y:S01]  /*20740*/  SHFL.IDX PT, R11, R115, R87, 0x1c1f ;  /* 0x001c1f57730b7589 */ /* 0x00032200000e0000 */
[----:B--2---:R-:W-:Y:S02]  /*20750*/  SEL R72, R73, R33, P0 ;  /* 0x0000002149487207 */ /* 0x004fe40000000000 */
[----:B0-----:R-:W-:Y:S02]  /*20760*/  SEL R0, R119, R81, P0 ;  /* 0x0000005177007207 */ /* 0x001fe40000000000 */
[----:B------:R-:W-:Y:S02]  /*20770*/  SEL R119, R81, R119, P0 ;  /* 0x0000007751777207 */ /* 0x000fe40000000000 */
[----:B-1----:R-:W-:Y:S02]  /*20780*/  SEL R115, R114, R70, P0 ;  /* 0x0000004672737207 */ /* 0x002fe40000000000 */
[----:B------:R-:W-:-:S02]  /*20790*/  SEL R114, R70, R114, P0 ;  /* 0x0000007246727207 */ /* 0x000fc40000000000 */
[----:B------:R-:W-:Y:S02]  /*207a0*/  SEL R81, R80, R48, P0 ;  /* 0x0000003050517207 */ /* 0x000fe40000000000 */
[----:B------:R-:W-:Y:S02]  /*207b0*/  SEL R70, R71, R37, P0 ;  /* 0x0000002547467207 */ /* 0x000fe40000000000 */
[----:B---3--:R-:W-:Y:S02]  /*207c0*/  SEL R74, R75, R35, P0 ;  /* 0x000000234b4a7207 */ /* 0x008fe40000000000 */
[----:B----4-:R-:W-:Y:S02]  /*207d0*/  SEL R76, R77, R32, P0 ;  /* 0x000000204d4c7207 */ /* 0x010fe40000000000 */
[----:B------:R-:W-:Y:S02]  /*207e0*/  SEL R80, R48, R80, P0 ;  /* 0x0000005030507207 */ /* 0x000fe40000000000 */
[----:B------:R-:W-:-:S02]  /*207f0*/  SEL R71, R37, R71, P0 ;  /* 0x0000004725477207 */ /* 0x000fc40000000000 */
[----:B------:R-:W-:Y:S02]  /*20800*/  SEL R73, R33, R73, P0 ;  /* 0x0000004921497207 */ /* 0x000fe40000000000 */
[----:B------:R-:W-:Y:S02]  /*20810*/  SEL R75, R35, R75, P0 ;  /* 0x0000004b234b7207 */ /* 0x000fe40000000000 */
[----:B------:R-:W-:-:S07]  /*20820*/  SEL R77, R32, R77, P0 ;  /* 0x0000004d204d7207 */ /* 0x000fce0000000000 */
.L_x_6000:
[----:B------:R-:W2:Y:S01]  /*20830*/  LDL R134, [R1+0x10] ;  /* 0x0000100001867983 */ /* 0x000ea20000100800 */
[----:B------:R-:W-:Y:S05]  /*20840*/  WARPSYNC.ALL ;  /* 0x0000000000007948 */ /* 0x000fea0003800000 */
[----:B------:R-:W-:Y:S01]  /*20850*/  F2FP.BF16.F32.PACK_AB R44, R0, R2 ;  /* 0x00000002002c723e */ /* 0x000fe200000010ff */
[----:B------:R-:W2:Y:S01]  /*20860*/  LDC.64 R132, c[0x0][0xc00] ;  /* 0x00030000ff847b82 */ /* 0x000ea20000000a00 */
[----:B------:R-:W-:Y:S01]  /*20870*/  F2FP.BF16.F32.PACK_AB R45, R5, R3 ;  /* 0x00000003052d723e */ /* 0x000fe200000010ff */
[----:B------:R-:W-:Y:S01]  /*20880*/  ULDC.64 UR4, c[0x0][0xc00] ;  /* 0x0003000000047ab9 */ /* 0x000fe20000000a00 */
[----:B------:R-:W-:Y:S01]  /*20890*/  F2FP.BF16.F32.PACK_AB R46, R119, R120 ;  /* 0x00000078772e723e */ /* 0x000fe200000010ff */
[----:B------:R-:W-:Y:S01]  /*208a0*/  ULDC.64 UR6, c[0x0][0xc08] ;  /* 0x0003020000067ab9 */ /* 0x000fe20000000a00 */
[----:B------:R-:W-:-:S03]  /*208b0*/  F2FP.BF16.F32.PACK_AB R47, R6, R4 ;  /* 0x00000004062f723e */ /* 0x000fc600000010ff */
[----:B------:R-:W-:Y:S01]  /*208c0*/  BAR.SYNC.DEFER_BLOCKING 0x1, 0x100 ;  /* 0x0044000000007b1d */ /* 0x000fe20000010000 */
        /* <DEDUP_REMOVED lines=11> */
[----:B------:R-:W-:Y:S01]  /*20980*/  F2FP.BF16.F32.PACK_AB R35, R29, R27 ;  /* 0x0000001b1d23723e */ /* 0x000fe200000010ff */
[----:B------:R0:W-:Y:S01]  /*20990*/  STSM.16.M88.4 [R158], R44 ;  /* 0x0000002c9e007844 */ /* 0x0001e20000000200 */
[----:B------:R-:W-:-:S02]  /*209a0*/  F2FP.BF16.F32.PACK_AB R36, R116, R115 ;  /* 0x000000737424723e */ /* 0x000fc400000010ff */
[----:B------:R-:W-:Y:S01]  /*209b0*/  F2FP.BF16.F32.PACK_AB R37, R52, R30 ;  /* 0x0000001e3425723e */ /* 0x000fe200000010ff */
[----:B------:R1:W-:Y:S01]  /*209c0*/  STSM.16.M88.4 [R154], R40 ;  /* 0x000000289a007844 */ /* 0x0003e20000000200 */
[----:B------:R-:W-:Y:S02]  /*209d0*/  F2FP.BF16.F32.PACK_AB R38, R109, R114 ;  /* 0x000000726d26723e */ /* 0x000fe400000010ff */
[----:B------:R-:W-:Y:S01]  /*209e0*/  F2FP.BF16.F32.PACK_AB R39, R53, R31 ;  /* 0x0000001f3527723e */ /* 0x000fe200000010ff */
[----:B------:R3:W-:Y:S01]  /*209f0*/  STSM.16.M88.4 [R155], R12 ;  /* 0x0000000c9b007844 */ /* 0x0007e20000000200 */
[----:B------:R-:W-:Y:S02]  /*20a00*/  SEL R86, R88, R11, P0 ;  /* 0x0000000b58567207 */ /* 0x000fe40000000000 */
[----:B------:R-:W-:Y:S01]  /*20a10*/  SEL R87, R89, R121, P0 ;  /* 0x0000007959577207 */ /* 0x000fe20000000000 */
[----:B------:R4:W-:Y:S01]  /*20a20*/  STSM.16.M88.4 [R156], R32 ;  /* 0x000000209c007844 */ /* 0x0009e20000000200 */
[----:B------:R-:W-:-:S02]  /*20a30*/  SEL R88, R11, R88, P0 ;  /* 0x000000580b587207 */ /* 0x000fc40000000000 */
[----:B------:R-:W-:Y:S01]  /*20a40*/  F2FP.BF16.F32.PACK_AB R48, R104, R103 ;  /* 0x000000676830723e */ /* 0x000fe200000010ff */
[----:B------:R4:W-:Y:S01]  /*20a50*/  STSM.16.M88.4 [R157], R36 ;  /* 0x000000249d007844 */ /* 0x0009e20000000200 */
[----:B0-----:R-:W-:Y:S02]  /*20a60*/  F2FP.BF16.F32.PACK_AB R44, R108, R107 ;  /* 0x0000006b6c2c723e */ /* 0x001fe400000010ff */
[----:B------:R-:W-:Y:S02]  /*20a70*/  F2FP.BF16.F32.PACK_AB R45, R60, R58 ;  /* 0x0000003a3c2d723e */ /* 0x000fe400000010ff */
[----:B-1----:R-:W-:Y:S02]  /*20a80*/  F2FP.BF16.F32.PACK_AB R40, R112, R111 ;  /* 0x0000006f7028723e */ /* 0x002fe400000010ff */
[----:B------:R-:W-:Y:S02]  /*20a90*/  F2FP.BF16.F32.PACK_AB R41, R56, R54 ;  /* 0x000000363829723e */ /* 0x000fe400000010ff */
[----:B------:R-:W-:-:S02]  /*20aa0*/  F2FP.BF16.F32.PACK_AB R42, R105, R110 ;  /* 0x0000006e692a723e */ /* 0x000fc400000010ff */
[----:B------:R-:W-:Y:S02]  /*20ab0*/  F2FP.BF16.F32.PACK_AB R43, R57, R55 ;  /* 0x00000037392b723e */ /* 0x000fe400000010ff */
[----:B------:R-:W-:Y:S02]  /*20ac0*/  F2FP.BF16.F32.PACK_AB R46, R93, R106 ;  /* 0x0000006a5d2e723e */ /* 0x000fe400000010ff */
[----:B------:R-:W-:Y:S01]  /*20ad0*/  F2FP.BF16.F32.PACK_AB R47, R61, R59 ;  /* 0x0000003b3d2f723e */ /* 0x000fe200000010ff */
[----:B------:R0:W-:Y:S01]  /*20ae0*/  STSM.16.M88.4 [R159], R40 ;  /* 0x000000289f007844 */ /* 0x0001e20000000200 */
[----:B------:R-:W-:Y:S02]  /*20af0*/  F2FP.BF16.F32.PACK_AB R49, R64, R62 ;  /* 0x0000003e4031723e */ /* 0x000fe400000010ff */
[----:B------:R-:W-:Y:S01]  /*20b00*/  F2FP.BF16.F32.PACK_AB R50, R99, R102 ;  /* 0x000000666332723e */ /* 0x000fe200000010ff */
[----:B------:R-:W-:Y:S01]  /*20b10*/  STSM.16.M88.4 [R160], R44 ;  /* 0x0000002ca0007844 */ /* 0x000fe20000000200 */
[----:B------:R-:W-:-:S02]  /*20b20*/  F2FP.BF16.F32.PACK_AB R51, R65, R63 ;  /* 0x0000003f4133723e */ /* 0x000fc400000010ff */
[----:B------:R-:W-:Y:S02]  /*20b30*/  SEL R89, R121, R89, P0 ;  /* 0x0000005979597207 */ /* 0x000fe40000000000 */
[----:B---3--:R-:W-:Y:S01]  /*20b40*/  F2FP.BF16.F32.PACK_AB R12, R101, R100 ;  /* 0x00000064650c723e */ /* 0x008fe200000010ff */
[----:B------:R-:W-:Y:S01]  /*20b50*/  STSM.16.M88.4 [R161], R48 ;  /* 0x00000030a1007844 */ /* 0x000fe20000000200 */
[----:B------:R-:W-:Y:S01]  /*20b60*/  F2FP.BF16.F32.PACK_AB R13, R68, R66 ;  /* 0x00000042440d723e */ /* 0x000fe200000010ff */
[----:B------:R-:W1:Y:S01]  /*20b70*/  LDC R121, c[0x0][0xbe8] ;  /* 0x0002fa00ff797b82 */ /* 0x000e620000000800 */
[----:B------:R-:W-:Y:S02]  /*20b80*/  F2FP.BF16.F32.PACK_AB R14, R98, R97 ;  /* 0x00000061620e723e */ /* 0x000fe400000010ff */
[----:B------:R-:W-:Y:S02]  /*20b90*/  F2FP.BF16.F32.PACK_AB R15, R69, R67 ;  /* 0x00000043450f723e */ /* 0x000fe400000010ff */
[----:B----4-:R-:W-:-:S02]  /*20ba0*/  F2FP.BF16.F32.PACK_AB R32, R78, R96 ;  /* 0x000000604e20723e */ /* 0x010fc400000010ff */
[----:B------:R-:W-:Y:S01]  /*20bb0*/  F2FP.BF16.F32.PACK_AB R33, R72, R70 ;  /* 0x000000464821723e */ /* 0x000fe200000010ff */
[----:B------:R2:W-:Y:S01]  /*20bc0*/  STSM.16.M88.4 [R162], R12 ;  /* 0x0000000ca2007844 */ /* 0x0005e20000000200 */
[----:B------:R-:W-:Y:S02]  /*20bd0*/  F2FP.BF16.F32.PACK_AB R34, R95, R94 ;  /* 0x0000005e5f22723e */ /* 0x000fe400000010ff */
[----:B------:R-:W-:Y:S02]  /*20be0*/  F2FP.BF16.F32.PACK_AB R35, R73, R71 ;  /* 0x000000474923723e */ /* 0x000fe400000010ff */
[----:B------:R-:W-:Y:S02]  /*20bf0*/  F2FP.BF16.F32.PACK_AB R36, R91, R92 ;  /* 0x0000005c5b24723e */ /* 0x000fe400000010ff */
        /* <DEDUP_REMOVED lines=8> */
[----:B------:R-:W-:Y:S02]  /*20c80*/  F2FP.BF16.F32.PACK_AB R43, R89, R88 ;  /* 0x00000058592b723e */ /* 0x000fe400000010ff */
[----:B------:R-:W-:-:S03]  /*20c90*/  ISETP.NE.U32.AND P3, PT, RZ, UR4, PT ;  /* 0x00000004ff007c0c */ /* 0x000fc6000bf65070 */
[----:B------:R0:W-:Y:S01]  /*20ca0*/  STSM.16.M88.4 [R165], R40 ;  /* 0x00000028a5007844 */ /* 0x0001e20000000200 */
[----:B------:R-:W-:Y:S01]  /*20cb0*/  BAR.SYNC.DEFER_BLOCKING 0x1, 0x100 ;  /* 0x0044000000007b1d */ /* 0x000fe20000010000 */
[----:B------:R-:W-:Y:S01]  /*20cc0*/  ISETP.NE.AND.EX P3, PT, RZ, UR5, PT, P3 ;  /* 0x00000005ff007c0c */ /* 0x000fe2000bf65330 */
[----:B--2---:R-:W-:-:S12]  /*20cd0*/  IMAD.WIDE R12, R134, 0x4, R132 ;  /* 0x00000004860c7825 */ /* 0x004fd800078e0284 */
[----:B------:R-:W5:Y:S01]  /*20ce0*/  @P3 LDG.E R129, desc[UR42][R12.64] ;  /* 0x0000002a0c813981 */ /* 0x000f62000c1e1900 */
[----:B------:R-:W-:Y:S01]  /*20cf0*/  ISETP.NE.U32.AND P0, PT, RZ, UR6, PT ;  /* 0x00000006ff007c0c */ /* 0x000fe2000bf05070 */
[----:B------:R-:W-:Y:S01]  /*20d00*/  ULDC UR6, c[0x0][0xa88] ;  /* 0x0002a20000067ab9 */ /* 0x000fe20000000800 */
[----:B0-----:R-:W-:Y:S02]  /*20d10*/  IMAD.MOV.U32 R40, RZ, RZ, 0x9b8 ;  /* 0x000009b8ff287424 */ /* 0x001fe400078e00ff */
[----:B------:R-:W-:Y:S01]  /*20d20*/  ISETP.NE.AND.EX P0, PT, RZ, UR7, PT, P0 ;  /* 0x00000007ff007c0c */ /* 0x000fe2000bf05300 */
[----:B------:R-:W-:-:S12]  /*20d30*/  IMAD.U32 R44, RZ, RZ, UR6 ;  /* 0x00000006ff2c7e24 */ /* 0x000fd8000f8e00ff */
[----:B------:R-:W0:Y:S01]  /*20d40*/  @P0 LDC.64 R14, c[0x0][0xc08] ;  /* 0x00030200ff0e0b82 */ /* 0x000e220000000a00 */
[----:B------:R-:W-:-:S04]  /*20d50*/  ISETP.GT.AND P1, PT, R166, 0x1, PT ;  /* 0x00000001a600780c */ /* 0x000fc80003f24270 */
[----:B------:R-:W-:-:S04]  /*20d60*/  SEL R40, R40, 0x978, P1 ;  /* 0x0000097828287807 */ /* 0x000fc80000800000 */
[----:B------:R2:W3:Y:S08]  /*20d70*/  LDC.64 R32, c[0x0][R40+0x218] ;  /* 0x0000860028207b82 */ /* 0x0004f00000000a00 */
[----:B------:R2:W4:Y:S01]  /*20d80*/  LDC.64 R34, c[0x0][R40+0x228] ;  /* 0x00008a0028227b82 */ /* 0x0005220000000a00 */
[----:B0-----:R-:W-:-:S05]  /*20d90*/  @P0 IMAD.WIDE R14, R134, 0x4, R14 ;  /* 0x00000004860e0825 */ /* 0x001fca00078e020e */
[----:B------:R0:W5:Y:S01]  /*20da0*/  @P0 LDG.E R44, desc[UR42][R14.64] ;  /* 0x0000002a0e2c0981 */ /* 0x000162000c1e1900 */
[----:B-1----:R-:W-:Y:S01]  /*20db0*/  ISETP.NE.AND P2, PT, R121, 0x1, PT ;  /* 0x000000017900780c */ /* 0x002fe20003f45270 */
[----:B0-----:R2:W0:Y:S01]  /*20dc0*/  LDC.64 R14, c[0x0][R40+0x220] ;  /* 0x00008800280e7b82 */ /* 0x0014220000000a00 */
[----:B---3--:R-:W-:Y:S11]  /*20dd0*/  @P0 BRA `(.L_x_5678) ;  /* 0x0000000000100947 */ /* 0x008ff60003800000 */
[----:B------:R-:W-:Y:S05]  /*20de0*/  @!P3 BRA `(.L_x_5678) ;  /* 0x00000000000cb947 */ /* 0x000fea0003800000 */
[----:B------:R-:W3:Y:S04]  /*20df0*/  LDG.E R11, desc[UR42][R12.64] ;  /* 0x0000002a0c0b7981 */ /* 0x000ee8000c1e1900 */
[----:B-----5:R-:W3:Y:S02]  /*20e00*/  LDG.E R44, desc[UR42][R12.64+0x4] ;  /* 0x0000042a0c2c7981 */ /* 0x020ee4000c1e1900 */
[----:B---3--:R-:W-:-:S07]  /*20e10*/  IMAD.IADD R44, R44, 0x1, -R11 ;  /* 0x000000012c2c7824 */ /* 0x008fce00078e0a0b */
.L_x_5678:
[----:B------:R-:W3:Y:S04]  /*20e20*/  LDL R38, [R1+0x4] ;  /* 0x0000040001267983 */ /* 0x000ee80000100800 */
[----:B------:R-:W2:Y:S01]  /*20e30*/  LDL R132, [R1+0x18] ;  /* 0x0000180001847983 */ /* 0x000ea20000100800 */
[----:B------:R1:W1:Y:S01]  /*20e40*/  LDC.64 R12, c[0x0][R40+0x210] ;  /* 0x00008400280c7b82 */ /* 0x0002620000000a00 */
[----:B------:R-:W-:Y:S01]  /*20e50*/  ISETP.NE.U32.AND P0, PT, RZ, UR4, PT ;  /* 0x00000004ff007c0c */ /* 0x000fe2000bf05070 */
[-C--:B------:R-:W-:Y:S01]  /*20e60*/  IMAD R41, R33, R201.reuse, RZ ;  /* 0x000000c921297224 */ /* 0x080fe200078e02ff */
[----:B------:R-:W4:Y:S01]  /*20e70*/  LDL R46, [R1+0x40] ;  /* 0x00004000012e7983 */ /* 0x000f220000100800 */
[----:B------:R-:W-:Y:S01]  /*20e80*/  SHF.R.S32.HI R39, RZ, 0x1f, R134 ;  /* 0x0000001fff277819 */ /* 0x000fe20000011486 */
[----:B------:R-:W-:Y:S01]  /*20e90*/  IMAD.WIDE.U32 R32, R32, R201, RZ ;  /* 0x000000c920207225 */ /* 0x000fe200078e00ff */
[----:B------:R-:W-:Y:S01]  /*20ea0*/  ISETP.NE.AND.EX P0, PT, RZ, UR5, PT, P0 ;  /* 0x00000005ff007c0c */ /* 0x000fe2000bf05300 */
[----:B------:R-:W4:Y:S01]  /*20eb0*/  LDL R42, [R1+0x30] ;  /* 0x00003000012a7983 */ /* 0x000f220000100800 */
[----:B------:R-:W1:Y:S02]  /*20ec0*/  @P2 LDC R45, c[0x0][0xbec] ;  /* 0x0002fb00ff2d2b82 */ /* 0x000e640000000800 */
[----:B------:R-:W-:-:S02]  /*20ed0*/  SEL R11, R134, RZ, !P0 ;  /* 0x000000ff860b7207 */ /* 0x000fc40004000000 */
[----:B------:R-:W-:-:S03]  /*20ee0*/  SEL R39, R39, RZ, !P0 ;  /* 0x000000ff27277207 */ /* 0x000fc60004000000 */
[----:B0-----:R-:W-:Y:S01]  /*20ef0*/  IMAD R15, R15, R11, RZ ;  /* 0x0000000b0f0f7224 */ /* 0x001fe200078e02ff */
[----:B------:R-:W0:Y:S03]  /*20f00*/  @P2 LDC R47, c[0x0][0xbf0] ;  /* 0x0002fc00ff2f2b82 */ /* 0x000e260000000800 */
[C---:B------:R-:W-:Y:S02]  /*20f10*/  IMAD R43, R14.reuse, R39, R15 ;  /* 0x000000270e2b7224 */ /* 0x040fe400078e020f */
[----:B------:R-:W-:-:S03]  /*20f20*/  IMAD.WIDE.U32 R14, R14, R11, RZ ;  /* 0x0000000b0e0e7225 */ /* 0x000fc600078e00ff */
[----:B------:R-:W1:Y:S01]  /*20f30*/  LDC.64 R36, c[0x0][0xba8] ;  /* 0x0002ea00ff247b82 */ /* 0x000e620000000a00 */
[----:B------:R-:W-:Y:S01]  /*20f40*/  IMAD.IADD R49, R33, 0x1, R41 ;  /* 0x0000000121317824 */ /* 0x000fe200078e0229 */
[----:B-----5:R-:W-:Y:S01]  /*20f50*/  IADD3 R33, P0, P3, R14, R32, R129 ;  /* 0x000000200e217210 */ /* 0x020fe20007b1e081 */
[----:B------:R-:W-:Y:S01]  /*20f60*/  IMAD.IADD R43, R15, 0x1, R43 ;  /* 0x000000010f2b7824 */ /* 0x000fe200078e022b */
[----:B------:R-:W-:-:S04]  /*20f70*/  SHF.R.S32.HI R32, RZ, 0x1f, R129 ;  /* 0x0000001fff207819 */ /* 0x000fc80000011481 */
[----:B-1----:R-:W1:Y:S08]  /*20f80*/  @!P1 LDC R36, c[0x0][0xb50] ;  /* 0x0002d400ff249b82 */ /* 0x002e700000000800 */
[----:B------:R-:W1:Y:S01]  /*20f90*/  @!P1 LDC R37, c[0x0][0xb54] ;  /* 0x0002d500ff259b82 */ /* 0x000e620000000800 */
[----:B---3--:R-:W-:-:S04]  /*20fa0*/  IMAD.IADD R38, R38, 0x1, R212 ;  /* 0x0000000126267824 */ /* 0x008fc800078e02d4 */
[----:B------:R-:W-:Y:S01]  /*20fb0*/  @P2 IMAD.HI.U32 R14, R38, R45, RZ ;  /* 0x0000002d260e2227 */ /* 0x000fe200078e00ff */
[----:B--2---:R-:W-:-:S03]  /*20fc0*/  SEL R39, R132, RZ, P1 ;  /* 0x000000ff84277207 */ /* 0x004fc60000800000 */
[----:B------:R-:W-:Y:S01]  /*20fd0*/  IMAD.MOV.U32 R15, RZ, RZ, R38 ;  /* 0x000000ffff0f7224 */ /* 0x000fe200078e0026 */
[----:B0-----:R-:W-:Y:S01]  /*20fe0*/  @P2 SHF.R.U32.HI R15, RZ, R47, R14 ;  /* 0x0000002fff0f2219 */ /* 0x001fe2000001160e */
[-C--:B----4-:R-:W-:Y:S02]  /*20ff0*/  IMAD R41, R35, R39.reuse, RZ ;  /* 0x0000002723297224 */ /* 0x090fe400078e02ff */
[----:B------:R-:W-:Y:S01]  /*21000*/  IMAD.WIDE.U32 R34, R34, R39, RZ ;  /* 0x0000002722227225 */ /* 0x000fe200078e00ff */
[----:B------:R-:W-:-:S03]  /*21010*/  IADD3.X R39, R43, R49, R32, P0, P3 ;  /* 0x000000312b277210 */ /* 0x000fc600007e6420 */
[----:B------:R-:W-:Y:S01]  /*21020*/  IMAD.MOV R40, RZ, RZ, -R15 ;  /* 0x000000ffff287224 */ /* 0x000fe200078e0a0f */
[----:B------:R-:W-:Y:S01]  /*21030*/  IADD3 R34, P0, P3, R15, R33, R34 ;  /* 0x000000210f227210 */ /* 0x000fe20007b1e022 */
[----:B------:R-:W-:Y:S01]  /*21040*/  IMAD.IADD R41, R35, 0x1, R41 ;  /* 0x0000000123297824 */ /* 0x000fe200078e0229 */
[----:B------:R-:W-:Y:S01]  /*21050*/  SHF.R.S32.HI R14, RZ, 0x1f, R15 ;  /* 0x0000001fff0e7819 */ /* 0x000fe2000001140f */
[----:B------:R-:W-:-:S03]  /*21060*/  IMAD R15, R121, R40, R38 ;  /* 0x00000028790f7224 */ /* 0x000fc600078e0226 */
[----:B------:R-:W-:Y:S01]  /*21070*/  IADD3.X R35, R14, R39, R41, P0, P3 ;  /* 0x000000270e237210 */ /* 0x000fe200007e6429 */
[-C--:B------:R-:W-:Y:S01]  /*21080*/  IMAD R13, R13, R15.reuse, RZ ;  /* 0x0000000f0d0d7224 */ /* 0x080fe200078e02ff */
[----:B------:R-:W-:Y:S01]  /*21090*/  SHF.R.S32.HI R33, RZ, 0x1f, R15 ;  /* 0x0000001fff217819 */ /* 0x000fe2000001140f */
[----:B------:R-:W-:-:S04]  /*210a0*/  IMAD.WIDE.U32 R34, R12, R15, R34 ;  /* 0x0000000f0c227225 */ /* 0x000fc800078e0022 */
[----:B------:R-:W-:Y:S01]  /*210b0*/  IMAD R13, R12, R33, R13 ;  /* 0x000000210c0d7224 */ /* 0x000fe200078e020d */
[----:B-1----:R-:W-:-:S03]  /*210c0*/  LEA R36, P0, R34, R36, 0x2 ;  /* 0x0000002422247211 */ /* 0x002fc600078010ff */
[----:B------:R-:W-:-:S05]  /*210d0*/  IMAD.IADD R12, R35, 0x1, R13 ;  /* 0x00000001230c7824 */ /* 0x000fca00078e020d */
[----:B------:R-:W-:Y:S01]  /*210e0*/  LEA.HI.X R37, R34, R37, R12, 0x2, P0 ;  /* 0x0000002522257211 */ /* 0x000fe200000f140c */
[----:B------:R-:W-:Y:S01]  /*210f0*/  SHFL.IDX PT, R14, R36, 0x1, 0x1c1f ;  /* 0x003c1f00240e7f89 */ /* 0x000fe200000e0000 */
[----:B------:R-:W-:-:S03]  /*21100*/  IMAD.IADD R33, R46, 0x1, R212 ;  /* 0x000000012e217824 */ /* 0x000fc600078e02d4 */
[----:B------:R-:W-:Y:S04]  /*21110*/  SHFL.IDX PT, R12, R36, RZ, 0x1c1f ;  /* 0x001c1fff240c7589 */ /* 0x000fe800000e0000 */
[----:B------:R-:W0:Y:S04]  /*21120*/  SHFL.IDX PT, R13, R37, RZ, 0x1c1f ;  /* 0x001c1fff250d7589 */ /* 0x000e2800000e0000 */
        /* <DEDUP_REMOVED lines=31> */
[----:B------:R-:W-:Y:S01]  /*21320*/  LOP3.LUT R48, R49, 0x380, RZ, 0xc0, !PT ;  /* 0x0000038031307812 */ /* 0x000fe200078ec0ff */
[----:B------:R-:W-:Y:S01]  /*21330*/  IMAD R32, R32, UR4, RZ ;  /* 0x0000000420207c24 */ /* 0x000fe2000f8e02ff */
[----:B------:R-:W-:Y:S01]  /*21340*/  LOP3.LUT R28, R29, 0x380, RZ, 0xc0, !PT ;  /* 0x000003801d1c7812 */ /* 0x000fe200078ec0ff */
[----:B------:R-:W5:Y:S01]  /*21350*/  LD.E.128 R24, desc[UR42][R24.64] ;  /* 0x0000002a18187980 */ /* 0x000f62000c101d00 */
[----:B------:R-:W-:-:S02]  /*21360*/  SHF.R.U64 R48, R48, 0x3, RZ ;  /* 0x0000000330307819 */ /* 0x000fc400000012ff */
[----:B------:R-:W-:Y:S02]  /*21370*/  LOP3.LUT R36, R37, 0x380, RZ, 0xc0, !PT ;  /* 0x0000038025247812 */ /* 0x000fe400078ec0ff */
[----:B------:R-:W-:Y:S01]  /*21380*/  LOP3.LUT R48, R48, R49, RZ, 0x3c, !PT ;  /* 0x0000003130307212 */ /* 0x000fe200078e3cff */
[--C-:B------:R-:W-:Y:S01]  /*21390*/  IMAD.X R49, RZ, RZ, R83.reuse, P3 ;  /* 0x000000ffff317224 */ /* 0x100fe200018e0653 */
[----:B------:R-:W-:Y:S02]  /*213a0*/  IADD3 R3, P3, R82, 0xb000, RZ ;  /* 0x0000b00052037810 */ /* 0x000fe40007f7e0ff */
[----:B------:R-:W-:Y:S02]  /*213b0*/  LOP3.LUT R40, R41, 0x380, RZ, 0xc0, !PT ;  /* 0x0000038029287812 */ /* 0x000fe400078ec0ff */
[----:B------:R-:W-:Y:S02]  /*213c0*/  LOP3.LUT R0, R3, 0x380, RZ, 0xc0, !PT ;  /* 0x0000038003007812 */ /* 0x000fe400078ec0ff */
[----:B------:R-:W-:Y:S01]  /*213d0*/  LOP3.LUT R44, R45, 0x380, RZ, 0xc0, !PT ;  /* 0x000003802d2c7812 */ /* 0x000fe200078ec0ff */
[C---:B------:R-:W-:Y:S01]  /*213e0*/  IMAD R9, R129.reuse, UR5, R32 ;  /* 0x0000000581097c24 */ /* 0x040fe2000f8e0220 */
[----:B------:R-:W-:Y:S01]  /*213f0*/  SHF.R.U64 R0, R0, 0x3, RZ ;  /* 0x0000000300007819 */ /* 0x000fe200000012ff */
[----:B------:R-:W-:Y:S01]  /*21400*/  IMAD.X R69, RZ, RZ, R83, P3 ;  /* 0x000000ffff457224 */ /* 0x000fe200018e0653 */
[----:B------:R-:W-:Y:S01]  /*21410*/  SHF.R.U64 R28, R28, 0x3, RZ ;  /* 0x000000031c1c7819 */ /* 0x000fe200000012ff */
[----:B------:R-:W5:Y:S01]  /*21420*/  LD.E.128 R48, desc[UR42][R48.64] ;  /* 0x0000002a30307980 */ /* 0x000f62000c101d00 */
[----:B------:R-:W-:Y:S01]  /*21430*/  LOP3.LUT R68, R0, R3, RZ, 0x3c, !PT ;  /* 0x0000000300447212 */ /* 0x000fe200078e3cff */
[----:B------:R-:W-:Y:S01]  /*21440*/  IMAD.WIDE.U32 R2, R129, UR4, RZ ;  /* 0x0000000481027c25 */ /* 0x000fe2000f8e00ff */
[----:B------:R-:W-:Y:S01]  /*21450*/  SHF.R.U64 R36, R36, 0x3, RZ ;  /* 0x0000000324247819 */ /* 0x000fe200000012ff */
[----:B------:R-:W-:Y:S01]  /*21460*/  ULDC.64 UR4, c[0x0][0xae8] ;  /* 0x0002ba0000047ab9 */ /* 0x000fe20000000a00 */
[----:B------:R-:W-:-:S02]  /*21470*/  SHF.R.U64 R40, R40, 0x3, RZ ;  /* 0x0000000328287819 */ /* 0x000fc400000012ff */
[----:B------:R-:W-:Y:S01]  /*21480*/  SHF.R.U64 R44, R44, 0x3, RZ ;  /* 0x000000032c2c7819 */ /* 0x000fe200000012ff */
[----:B------:R-:W-:Y:S01]  /*21490*/  IMAD.IADD R3, R3, 0x1, R9 ;  /* 0x0000000103037824 */ /* 0x000fe200078e0209 */
[----:B------:R-:W-:Y:S01]  /*214a0*/  LOP3.LUT R28, R28, R29, RZ, 0x3c, !PT ;  /* 0x0000001d1c1c7212 */ /* 0x000fe200078e3cff */
[----:B------:R-:W-:Y:S01]  /*214b0*/  IMAD R9, R33, 0x20, R8 ;  /* 0x0000002021097824 */ /* 0x000fe200078e0208 */
[----:B------:R-:W-:Y:S01]  /*214c0*/  LOP3.LUT R36, R36, R37, RZ, 0x3c, !PT ;  /* 0x0000002524247212 */ /* 0x000fe200078e3cff */
[--C-:B------:R-:W-:Y:S01]  /*214d0*/  IMAD.X R29, RZ, RZ, R83.reuse, P4 ;  /* 0x000000ffff1d7224 */ /* 0x100fe200020e0653 */
[----:B------:R-:W-:Y:S01]  /*214e0*/  LOP3.LUT R40, R40, R41, RZ, 0x3c, !PT ;  /* 0x0000002928287212 */ /* 0x000fe200078e3cff */
[--C-:B------:R-:W-:Y:S01]  /*214f0*/  IMAD.X R37, RZ, RZ, R83.reuse, P5 ;  /* 0x000000ffff257224 */ /* 0x100fe200028e0653 */
[----:B------:R-:W-:Y:S01]  /*21500*/  LOP3.LUT R44, R44, R45, RZ, 0x3c, !PT ;  /* 0x0000002d2c2c7212 */ /* 0x000fe200078e3cff */
[--C-:B------:R-:W-:Y:S01]  /*21510*/  IMAD.X R41, RZ, RZ, R83.reuse, P0 ;  /* 0x000000ffff297224 */ /* 0x100fe200000e0653 */
[C---:B------:R-:W-:Y:S01]  /*21520*/  IADD3 R53, P4, R82.reuse, 0x7000, RZ ;  /* 0x0000700052357810 */ /* 0x040fe20007f9e0ff */
[----:B------:R-:W-:Y:S01]  /*21530*/  IMAD.X R45, RZ, RZ, R83, P1 ;  /* 0x000000ffff2d7224 */ /* 0x000fe200008e0653 */
[----:B------:R-:W-:Y:S01]  /*21540*/  IADD3 R57, P5, R82, 0x8000, RZ ;  /* 0x0000800052397810 */ /* 0x000fe20007fbe0ff */
[----:B------:R-:W-:Y:S01]  /*21550*/  IMAD.IADD R12, R212, 0x1, R9 ;  /* 0x00000001d40c7824 */ /* 0x000fe200078e0209 */
[C---:B------:R-:W-:Y:S01]  /*21560*/  IADD3 R61, P0, R82.reuse, 0x9000, RZ ;  /* 0x00009000523d7810 */ /* 0x040fe20007f1e0ff */
[----:B------:R-:W-:Y:S01]  /*21570*/  IMAD.WIDE.U32 R2, R201, UR4, R2 ;  /* 0x00000004c9027c25 */ /* 0x000fe2000f8e0002 */
[----:B------:R-:W-:Y:S01]  /*21580*/  IADD3 R65, P1, R82, 0xa000, RZ ;  /* 0x0000a00052417810 */ /* 0x000fe20007f3e0ff */
[----:B------:R-:W5:Y:S01]  /*21590*/  LD.E.128 R28, desc[UR42][R28.64] ;  /* 0x0000002a1c1c7980 */ /* 0x000f62000c101d00 */
[----:B------:R-:W-:-:S02]  /*215a0*/  LOP3.LUT R52, R53, 0x380, RZ, 0xc0, !PT ;  /* 0x0000038035347812 */ /* 0x000fc400078ec0ff */
[----:B------:R-:W-:Y:S01]  /*215b0*/  LOP3.LUT R56, R57, 0x380, RZ, 0xc0, !PT ;  /* 0x0000038039387812 */ /* 0x000fe200078ec0ff */
[----:B------:R-:W5:Y:S01]  /*215c0*/  LD.E.128 R36, desc[UR42][R36.64] ;  /* 0x0000002a24247980 */ /* 0x000f62000c101d00 */
[----:B------:R-:W-:Y:S02]  /*215d0*/  LOP3.LUT R60, R61, 0x380, RZ, 0xc0, !PT ;  /* 0x000003803d3c7812 */ /* 0x000fe400078ec0ff */
[----:B------:R-:W-:Y:S01]  /*215e0*/  LOP3.LUT R64, R65, 0x380, RZ, 0xc0, !PT ;  /* 0x0000038041407812 */ /* 0x000fe200078ec0ff */
[----:B0-----:R-:W-:Y:S01]  /*215f0*/  @P2 IMAD.HI.U32 R0, R12, R13, RZ ;  /* 0x0000000d0c002227 */ /* 0x001fe200078e00ff */
[----:B------:R-:W-:Y:S01]  /*21600*/  LOP3.LUT R5, R82, 0x380, RZ, 0xc0, !PT ;  /* 0x0000038052057812 */ /* 0x000fe200078ec0ff */
[----:B------:R-:W5:Y:S01]  /*21610*/  LD.E.128 R40, desc[UR42][R40.64] ;  /* 0x0000002a28287980 */ /* 0x000f62000c101d00 */
[----:B------:R-:W-:Y:S01]  /*21620*/  SHF.R.S32.HI R10, RZ, 0x1f, R11 ;  /* 0x0000001fff0a7819 */ /* 0x000fe2000001140b */
[----:B------:R-:W-:Y:S01]  /*21630*/  IMAD R3, R201, UR5, R3 ;  /* 0x00000005c9037c24 */ /* 0x000fe2000f8e0203 */
[----:B------:R-:W-:Y:S01]  /*21640*/  SHF.R.U64 R52, R52, 0x3, RZ ;  /* 0x0000000334347819 */ /* 0x000fe200000012ff */
[----:B------:R-:W-:Y:S01]  /*21650*/  ULDC.64 UR4, c[0x0][0xaf0] ;  /* 0x0002bc0000047ab9 */ /* 0x000fe20000000a00 */
[----:B------:R-:W-:Y:S01]  /*21660*/  SHF.R.U64 R56, R56, 0x3, RZ ;  /* 0x0000000338387819 */ /* 0x000fe200000012ff */
[----:B------:R-:W5:Y:S01]  /*21670*/  LD.E.128 R44, desc[UR42][R44.64] ;  /* 0x0000002a2c2c7980 */ /* 0x000f62000c101d00 */
[----:B------:R-:W-:-:S02]  /*21680*/  SHF.R.U64 R60, R60, 0x3, RZ ;  /* 0x000000033c3c7819 */ /* 0x000fc400000012ff */
[----:B------:R-:W-:Y:S01]  /*21690*/  SHF.R.U64 R64, R64, 0x3, RZ ;  /* 0x0000000340407819 */ /* 0x000fe200000012ff */
[----:B------:R-:W-:Y:S01]  /*216a0*/  IMAD.MOV.U32 R9, RZ, RZ, R12 ;  /* 0x000000ffff097224 */ /* 0x000fe200078e000c */
[----:B------:R-:W-:Y:S01]  /*216b0*/  SHF.R.U64 R5, R5, 0x3, RZ ;  /* 0x0000000305057819 */ /* 0x000fe200000012ff */
[----:B------:R-:W-:Y:S01]  /*216c0*/  IMAD R10, R10, UR4, RZ ;  /* 0x000000040a0a7c24 */ /* 0x000fe2000f8e02ff */
[----:B-1----:R-:W-:Y:S01]  /*216d0*/  @P2 SHF.R.U32.HI R9, RZ, R15, R0 ;  /* 0x0000000fff092219 */ /* 0x002fe20000011600 */
        /* <DEDUP_REMOVED lines=10> */
[C---:B------:R-:W-:Y:S01]  /*21780*/  IMAD R13, R11.reuse, UR5, R10 ;  /* 0x000000050b0d7c24 */ /* 0x040fe2000f8e020a */
[----:B------:R-:W-:Y:S01]  /*21790*/  SHF.R.S32.HI R0, RZ, 0x1f, R9 ;  /* 0x0000001fff007819 */ /* 0x000fe20000011409 */
[----:B------:R-:W-:Y:S01]  /*217a0*/  IMAD.WIDE.U32 R2, R11, UR4, R2 ;  /* 0x000000040b027c25 */ /* 0x000fe2000f8e0002 */
[----:B------:R-:W-:Y:S01]  /*217b0*/  ULDC.64 UR4, c[0x0][0xae0] ;  /* 0x0002b80000047ab9 */ /* 0x000fe20000000a00 */
[----:B------:R0:W5:Y:S02]  /*217c0*/  LD.E.128 R4, desc[UR42][R82.64] ;  /* 0x0000002a52047980 */ /* 0x000164000c101d00 */
[----:B------:R-:W-:-:S02]  /*217d0*/  IMAD.MOV R10, RZ, RZ, -R9 ;  /* 0x000000ffff0a7224 */ /* 0x000fc400078e0a09 */
[----:B------:R-:W5:Y:S01]  /*217e0*/  LD.E.128 R52, desc[UR42][R52.64] ;  /* 0x0000002a34347980 */ /* 0x000f62000c101d00 */
[----:B------:R-:W-:Y:S02]  /*217f0*/  IMAD.IADD R3, R3, 0x1, R13 ;  /* 0x0000000103037824 */ /* 0x000fe400078e020d */
[----:B------:R-:W-:Y:S01]  /*21800*/  IMAD R0, R0, UR4, RZ ;  /* 0x0000000400007c24 */ /* 0x000fe2000f8e02ff */
[----:B------:R-:W5:Y:S01]  /*21810*/  LD.E.128 R56, desc[UR42][R56.64] ;  /* 0x0000002a38387980 */ /* 0x000f62000c101d00 */
[----:B------:R-:W-:-:S03]  /*21820*/  IMAD R11, R121, R10, R12 ;  /* 0x0000000a790b7224 */ /* 0x000fc600078e020c */
[----:B------:R-:W5:Y:S04]  /*21830*/  LD.E.128 R60, desc[UR42][R60.64] ;  /* 0x0000002a3c3c7980 */ /* 0x000f68000c101d00 */
[----:B------:R-:W5:Y:S01]  /*21840*/  LD.E.128 R64, desc[UR42][R64.64] ;  /* 0x0000002a40407980 */ /* 0x000f62000c101d00 */
[----:B------:R-:W-:Y:S01]  /*21850*/  @!PT LDS RZ, [RZ] ;  /* 0x00000000fffff984 */ /* 0x000fe20000000800 */
[----:B------:R-:W-:Y:S01]  /*21860*/  @!PT LDS RZ, [RZ] ;  /* 0x00000000fffff984 */ /* 0x000fe20000000800 */
[----:B------:R-:W-:Y:S01]  /*21870*/  @!PT LDS RZ, [RZ] ;  /* 0x00000000fffff984 */ /* 0x000fe20000000800 */
[----:B------:R-:W-:Y:S01]  /*21880*/  @!PT LDS RZ, [RZ] ;  /* 0x00000000fffff984 */ /* 0x000fe20000000800 */
[----:B------:R1:W-:Y:S06]  /*21890*/  MEMBAR.ALL.CTA ;  /* 0x0000000000007992 */ /* 0x0003ec0000008000 */
[----:B-1----:R-:W1:Y:S01]  /*218a0*/  FENCE.VIEW.ASYNC.S ;  /* 0x00000000000073c6 */ /* 0x002e620000000000 */
[----:B------:R-:W-:-:S04]  /*218b0*/  IMAD.WIDE.U32 R2, R9, UR4, R2 ;  /* 0x0000000409027c25 */ /* 0x000fc8000f8e0002 */
[----:B------:R-:W-:Y:S01]  /*218c0*/  IMAD R13, R9, UR5, R0 ;  /* 0x00000005090d7c24 */ /* 0x000fe2000f8e0200 */
[----:B------:R-:W-:Y:S01]  /*218d0*/  SHF.R.S32.HI R9, RZ, 0x1f, R11 ;  /* 0x0000001fff097819 */ /* 0x000fe2000001140b */
[----:B------:R-:W-:Y:S02]  /*218e0*/  ULDC.64 UR4, c[0x0][0xad8] ;  /* 0x0002b60000047ab9 */ /* 0x000fe40000000a00 */
[----:B------:R-:W-:Y:S02]  /*218f0*/  IMAD.IADD R3, R3, 0x1, R13 ;  /* 0x0000000103037824 */ /* 0x000fe400078e020d */
[----:B------:R-:W-:Y:S02]  /*21900*/  IMAD R10, R9, UR4, RZ ;  /* 0x00000004090a7c24 */ /* 0x000fe4000f8e02ff */
[----:B------:R-:W-:Y:S02]  /*21910*/  VIADD R0, R16, 0x2a820 ;  /* 0x0002a82010007836 */ /* 0x000fe40000000000 */
[----:B------:R-:W-:-:S02]  /*21920*/  IMAD R9, R11, UR5, R10 ;  /* 0x000000050b097c24 */ /* 0x000fc4000f8e020a */
[----:B------:R-:W-:Y:S01]  /*21930*/  IMAD.WIDE.U32 R10, R11, UR4, R2 ;  /* 0x000000040b0a7c25 */ /* 0x000fe2000f8e0002 */
[----:B------:R-:W-:Y:S01]  /*21940*/  ULDC.64 UR4, c[0x0][0xa80] ;  /* 0x0002a00000047ab9 */ /* 0x000fe20000000a00 */
[----:B------:R-:W-:Y:S02]  /*21950*/  PRMT R0, RZ, 0x654, R0 ;  /* 0x00000654ff007816 */ /* 0x000fe40000000000 */
[----:B------:R-:W-:Y:S01]  /*21960*/  IMAD.IADD R3, R11, 0x1, R9 ;  /* 0x000000010b037824 */ /* 0x000fe200078e0209 */
[C---:B------:R-:W-:Y:S01]  /*21970*/  LEA R2, P0, R10.reuse, UR4, 0x1 ;  /* 0x000000040a027c11 */ /* 0x040fe2000f8008ff */
[C---:B------:R-:W-:Y:S01]  /*21980*/  VIADD R35, R21.reuse, 0x80 ;  /* 0x0000008015237836 */ /* 0x040fe20000000000 */
[----:B------:R-:W-:Y:S01]  /*21990*/  UMOV UR4, 0xffffffff ;  /* 0xffffffff00047882 */ /* 0x000fe20000000000 */
[----:B------:R-:W-:Y:S01]  /*219a0*/  VIADD R73, R21, 0x40 ;  /* 0x0000004015497836 */ /* 0x000fe20000000000 */
[----:B-1----:R0:W-:Y:S01]  /*219b0*/  SYNCS.ARRIVE.TRANS64.RED.A1T0 RZ, [R0+URZ], RZ ;  /* 0x000000ff00ff79a7 */ /* 0x0021e2000810043f */
[----:B------:R-:W-:-:S02]  /*219c0*/  LEA.HI.X R3, R10, UR5, R3, 0x1, P0 ;  /* 0x000000050a037c11 */ /* 0x000fc400080f0c03 */
[----:B------:R-:W-:Y:S02]  /*219d0*/  SHF.R.S32.HI R72, RZ, 0x1f, R21 ;  /* 0x0000001fff487819 */ /* 0x000fe40000011415 */
[----:B------:R-:W-:Y:S02]  /*219e0*/  SHF.R.S32.HI R20, RZ, 0x1f, R35 ;  /* 0x0000001fff147819 */ /* 0x000fe40000011423 */
[----:B------:R-:W-:Y:S01]  /*219f0*/  SHF.R.S32.HI R32, RZ, 0x1f, R73 ;  /* 0x0000001fff207819 */ /* 0x000fe20000011449 */
[----:B0-----:R-:W-:Y:S06]  /*21a00*/  BRA.DIV UR4, `(.L_x_5680) ;  /* 0x000000fa04187947 */ /* 0x001fec000b800000 */
[----:B------:R0:W1:Y:S04]  /*21a10*/  SHFL.IDX PT, R0, R3, RZ, 0x181f ;  /* 0x00181fff03007589 */ /* 0x00006800000e0000 */
[----:B------:R0:W2:Y:S02]  /*21a20*/  SHFL.IDX PT, R14, R2, RZ, 0x181f ;  /* 0x00181fff020e7589 */ /* 0x0000a400000e0000 */
.L_x_6003:
[----:B------:R-:W-:Y:S01]  /*21a30*/  IMAD.IADD R33, R8, 0x1, R212 ;  /* 0x0000000108217824 */ /* 0x000fe200078e02d4 */
        /* <DEDUP_REMOVED lines=16> */
.L_x_5682:
[----:B------:R-:W-:Y:S05]  /*21b40*/  BSYNC B1 ;  /* 0x0000000000017941 */ /* 0x000fea0003800000 */
.L_x_5681:
[----:B------:R-:W-:-:S03]  /*21b50*/  UMOV UR4, 0xffffffff ;  /* 0xffffffff00047882 */ /* 0x000fc60000000000 */
[----:B------:R-:W-:Y:S05]  /*21b60*/  BRA.DIV UR4, `(.L_x_5683) ;  /* 0x000000f604f47947 */ /* 0x000fea000b800000 */
[----:B-1----:R1:W4:Y:S04]  /*21b70*/  SHFL.IDX PT, R0, R3, 0x1, 0x181f ;  /* 0x00381f0003007f89 */ /* 0x00232800000e0000 */
[----:B--23--:R1:W2:Y:S02]  /*21b80*/  SHFL.IDX PT, R14, R2, 0x1, 0x181f ;  /* 0x00381f00020e7f89 */ /* 0x00c2a400000e0000 */
.L_x_6007:
[----:B-----5:R-:W-:Y:S01]  /*21b90*/  VIADD R5, R33, 0x20 ;  /* 0x0000002021057836 */ /* 0x020fe20000000000 */
        /* <DEDUP_REMOVED lines=10> */
[-C--:B----4-:R-:W-:Y:S02]  /*21c40*/  @!P3 LEA.HI.X R5, R21, R0.reuse, R72, 0x1, P0 ;  /* 0x000000001505b211 */ /* 0x090fe400000f0c48 */
[-C--:B------:R-:W-:Y:S02]  /*21c50*/  @!P4 LEA.HI.X R7, R73, R0.reuse, R32, 0x1, P1 ;  /* 0x000000004907c211 */ /* 0x080fe400008f0c20 */
[----:B------:R-:W-:Y:S01]  /*21c60*/  @!P5 LEA.HI.X R15, R35, R0, R20, 0x1, P2 ;  /* 0x00000000230fd211 */ /* 0x000fe200010f0c14 */
[----:B------:R3:W-:Y:S04]  /*21c70*/  @!P3 ST.E.128 desc[UR42][R4.64], R24 ;  /* 0x000000180400b985 */ /* 0x0007e8000c101d2a */
[----:B------:R3:W-:Y:S04]  /*21c80*/  @!P4 ST.E.128 desc[UR42][R6.64], R44 ;  /* 0x0000002c0600c985 */ /* 0x0007e8000c101d2a */
[----:B------:R3:W-:Y:S02]  /*21c90*/  @!P5 ST.E.128 desc[UR42][R14.64], R60 ;  /* 0x0000003c0e00d985 */ /* 0x0007e4000c101d2a */
.L_x_5685:
[----:B------:R-:W-:Y:S05]  /*21ca0*/  BSYNC B1 ;  /* 0x0000000000017941 */ /* 0x000fea0003800000 */
.L_x_5684:
[----:B------:R-:W-:-:S03]  /*21cb0*/  UMOV UR4, 0xffffffff ;  /* 0xffffffff00047882 */ /* 0x000fc60000000000 */
[----:B------:R-:W-:Y:S05]  /*21cc0*/  BRA.DIV UR4, `(.L_x_5686) ;  /* 0x000000f604e47947 */ /* 0x000fea000b800000 */
[----:B----4-:R4:W0:Y:S04]  /*21cd0*/  SHFL.IDX PT, R0, R3, 0x2, 0x181f ;  /* 0x00581f0003007f89 */ /* 0x01082800000e0000 */
[----:B--23--:R4:W2:Y:S02]  /*21ce0*/  SHFL.IDX PT, R14, R2, 0x2, 0x181f ;  /* 0x00581f00020e7f89 */ /* 0x00c8a400000e0000 */
.L_x_6011:
        /* <DEDUP_REMOVED lines=17> */
.L_x_5688:
[----:B------:R-:W-:Y:S05]  /*21e00*/  BSYNC B1 ;  /* 0x0000000000017941 */ /* 0x000fea0003800000 */
.L_x_5687:
[----:B------:R-:W-:-:S03]  /*21e10*/  UMOV UR4, 0xffffffff ;  /* 0xffffffff00047882 */ /* 0x000fc60000000000 */
[----:B------:R-:W-:Y:S05]  /*21e20*/  BRA.DIV UR4, `(.L_x_5689) ;  /* 0x000000f604d47947 */ /* 0x000fea000b800000 */
[----:B0-----:R0:W0:Y:S04]  /*21e30*/  SHFL.IDX PT, R0, R3, 0x3, 0x181f ;  /* 0x00781f0003007f89 */ /* 0x00102800000e0000 */
[----:B--23--:R2:W3:Y:S02]  /*21e40*/  SHFL.IDX PT, R14, R2, 0x3, 0x181f ;  /* 0x00781f00020e7f89 */ /* 0x00c4e400000e0000 */
.L_x_6015:
[----:B01--4-:R-:W-:-:S05]  /*21e50*/  VIADD R3, R33, 0x60 ;  /* 0x0000006021037836 */ /* 0x013fca0000000000 */
[----:B------:R-:W-:-:S13]  /*21e60*/  ISETP.GE.AND P0, PT, R3, R34, PT ;  /* 0x000000220300720c */ /* 0x000fda0003f06270 */
[----:B------:R-:W-:Y:S05]  /*21e70*/  @P0 BRA `(.L_x_5690) ;  /* 0x0000002800e00947 */ /* 0x000fea0003800000 */
[----:B------:R-:W-:Y:S02]  /*21e80*/  ULDC UR4, c[0x0][0xac8] ;  /* 0x0002b20000047ab9 */ /* 0x000fe40000000800 */
[----:B------:R-:W-:Y:S02]  /*21e90*/  ISETP.GE.AND P2, PT, R21, UR4, PT ;  /* 0x0000000415007c0c */ /* 0x000fe4000bf46270 */
[----:B------:R-:W-:-:S11]  /*21ea0*/  ISETP.GE.AND P3, PT, R73, UR4, PT ;  /* 0x0000000449007c0c */ /* 0x000fd6000bf66270 */
[-C--:B--23--:R-:W-:Y:S02]  /*21eb0*/  @!P2 LEA R2, P0, R21, R14.reuse, 0x1 ;  /* 0x0000000e1502a211 */ /* 0x08cfe400078008ff */
[----:B------:R-:W-:Y:S02]  /*21ec0*/  @!P3 LEA R4, P1, R73, R14, 0x1 ;  /* 0x0000000e4904b211 */ /* 0x000fe400078208ff */
[-C--:B------:R-:W-:Y:S02]  /*21ed0*/  @!P2 LEA.HI.X R3, R21, R0.reuse, R72, 0x1, P0 ;  /* 0x000000001503a211 */ /* 0x080fe400000f0c48 */
        /* <DEDUP_REMOVED lines=9> */
.L_x_5679:
        /* <DEDUP_REMOVED lines=46> */
.L_x_6018:
[----:B------:R-:W-:Y:S01]  /*22250*/  ISETP.GE.AND P0, PT, R33, R34, PT ;  /* 0x000000222100720c */ /* 0x000fe20003f06270 */
[----:B------:R-:W-:-:S12]  /*22260*/  BSSY B1, `(.L_x_5692) ;  /* 0x00000cd000017945 */ /* 0x000fd80003800000 */
[----:B------:R-:W-:Y:S05]  /*22270*/  @P0 BRA `(.L_x_5693) ;  /* 0x0000000c002c0947 */ /* 0x000fea0003800000 */
[----:B------:R-:W-:Y:S01]  /*22280*/  ULDC UR4, c[0x0][0xac8] ;  /* 0x0002b20000047ab9 */ /* 0x000fe20000000800 */
[C---:B------:R-:W-:Y:S01]  /*22290*/  VIADD R41, R202.reuse, 0x10 ;  /* 0x00000010ca297836 */ /* 0x040fe20000000000 */
[C---:B------:R-:W-:Y:S01]  /*222a0*/  ISETP.GE.AND P3, PT, R202.reuse, UR4, PT ;  /* 0x00000004ca007c0c */ /* 0x040fe2000bf66270 */
[C---:B------:R-:W-:Y:S01]  /*222b0*/  VIADD R39, R202.reuse, 0x8 ;  /* 0x00000008ca277836 */ /* 0x040fe20000000000 */
[----:B------:R-:W-:Y:S01]  /*222c0*/  SHF.R.S32.HI R14, RZ, 0x1f, R202 ;  /* 0x0000001fff0e7819 */ /* 0x000fe200000114ca */
[C---:B------:R-:W-:Y:S01]  /*222d0*/  VIADD R40, R202.reuse, 0x18 ;  /* 0x00000018ca287836 */ /* 0x040fe20000000000 */
[----:B------:R-:W-:Y:S01]  /*222e0*/  ISETP.GE.AND P1, PT, R41, UR4, PT ;  /* 0x0000000429007c0c */ /* 0x000fe2000bf26270 */
[C---:B------:R-:W-:Y:S01]  /*222f0*/  VIADD R42, R202.reuse, 0x20 ;  /* 0x00000020ca2a7836 */ /* 0x040fe20000000000 */
[----:B------:R-:W-:Y:S01]  /*22300*/  ISETP.GE.AND P2, PT, R39, UR4, PT ;  /* 0x0000000427007c0c */ /* 0x000fe2000bf46270 */
[C---:B------:R-:W-:Y:S02]  /*22310*/  VIADD R44, R202.reuse, 0x8 ;  /* 0x00000008ca2c7836 */ /* 0x040fe40000000000 */
[----:B------:R-:W-:-:S03]  /*22320*/  VIADD R43, R202, 0x10 ;  /* 0x00000010ca2b7836 */ /* 0x000fc60000000000 */
[----:B------:R-:W-:Y:S01]  /*22330*/  SHF.R.S32.HI R44, RZ, 0x1f, R44 ;  /* 0x0000001fff2c7819 */ /* 0x000fe2000001142c */
[----:B------:R-:W-:Y:S01]  /*22340*/  @!P3 IMAD.MOV.U32 R15, RZ, RZ, R0 ;  /* 0x000000ffff0fb224 */ /* 0x000fe200078e0000 */
[C---:B--2---:R-:W-:Y:S01]  /*22350*/  @!P3 LEA R12, P0, R202.reuse, R11, 0x2 ;  /* 0x0000000bca0cb211 */ /* 0x044fe200078010ff */
[C---:B------:R-:W-:Y:S01]  /*22360*/  VIADD R0, R202.reuse, 0x40 ;  /* 0x00000040ca007836 */ /* 0x040fe20000000000 */
[----:B------:R-:W-:Y:S02]  /*22370*/  SHF.R.S32.HI R43, RZ, 0x1f, R43 ;  /* 0x0000001fff2b7819 */ /* 0x000fe4000001142b */
[----:B-1----:R-:W-:Y:S01]  /*22380*/  @!P3 LEA.HI.X R13, R202, R38, R14, 0x2, P0 ;  /* 0x00000026ca0db211 */ /* 0x002fe200000f140e */
[----:B------:R-:W-:Y:S01]  /*22390*/  @!P3 IMAD.MOV.U32 R14, RZ, RZ, R2 ;  /* 0x000000ffff0eb224 */ /* 0x000fe200078e0002 */
[----:B------:R-:W-:Y:S01]  /*223a0*/  ISETP.GE.AND P0, PT, R40, UR4, PT ;  /* 0x0000000428007c0c */ /* 0x000fe2000bf06270 */
[----:B------:R-:W-:Y:S01]  /*223b0*/  @!P2 IMAD.MOV.U32 R121, RZ, RZ, R119 ;  /* 0x000000ffff79a224 */ /* 0x000fe200078e0077 */
[----:B------:R-:W-:Y:S01]  /*223c0*/  @!P1 LOP3.LUT R123, R123, R122, RZ, 0x3c, !PT ;  /* 0x0000007a7b7b9212 */ /* 0x000fe200078e3cff */
[----:B------:R-:W-:Y:S01]  /*223d0*/  VIADD R2, R202, 0x38 ;  /* 0x00000038ca027836 */ /* 0x000fe20000000000 */
[----:B------:R1:W-:Y:S01]  /*223e0*/  @!P3 ST.E.64 desc[UR42][R12.64], R14 ;  /* 0x0000000e0c00b985 */ /* 0x0003e2000c101b2a */
[----:B------:R-:W-:-:S02]  /*223f0*/  ISETP.GE.AND P3, PT, R42, UR4, PT ;  /* 0x000000042a007c0c */ /* 0x000fc4000bf66270 */
[----:B------:R-:W-:Y:S02]  /*22400*/  @!P2 LEA R32, P4, R39, R11, 0x2 ;  /* 0x0000000b2720a211 */ /* 0x000fe400078810ff */
[----:B------:R-:W-:Y:S02]  /*22410*/  @!P1 LOP3.LUT R122, R123, R122, RZ, 0x3c, !PT ;  /* 0x0000007a7b7a9212 */ /* 0x000fe400078e3cff */
[----:B------:R-:W-:Y:S01]  /*22420*/  @!P2 LEA.HI.X R33, R39, R38, R44, 0x2, P4 ;  /* 0x000000262721a211 */ /* 0x000fe200020f142c */
[C---:B------:R-:W-:Y:S01]  /*22430*/  VIADD R39, R202.reuse, 0x28 ;  /* 0x00000028ca277836 */ /* 0x040fe20000000000 */
[----:B------:R-:W-:Y:S01]  /*22440*/  @!P1 LOP3.LUT R123, R123, R122, RZ, 0x3c, !PT ;  /* 0x0000007a7b7b9212 */ /* 0x000fe200078e3cff */
[----:B------:R-:W-:Y:S01]  /*22450*/  VIADD R44, R202, 0x18 ;  /* 0x00000018ca2c7836 */ /* 0x000fe20000000000 */
[----:B------:R-:W-:Y:S01]  /*22460*/  @!P0 LOP3.LUT R125, R125, R124, RZ, 0x3c, !PT ;  /* 0x0000007c7d7d8212 */ /* 0x000fe200078e3cff */
[----:B------:R2:W-:Y:S01]  /*22470*/  @!P2 ST.E.64 desc[UR42][R32.64], R120 ;  /* 0x000000782000a985 */ /* 0x0005e2000c101b2a */
[----:B------:R-:W-:-:S02]  /*22480*/  ISETP.GE.AND P2, PT, R39, UR4, PT ;  /* 0x0000000427007c0c */ /* 0x000fc4000bf46270 */
[-C--:B-1----:R-:W-:Y:S02]  /*22490*/  @!P1 LEA R12, P5, R41, R11.reuse, 0x2 ;  /* 0x0000000b290c9211 */ /* 0x082fe400078a10ff */
[----:B------:R-:W-:Y:S02]  /*224a0*/  @!P3 LOP3.LUT R127, R127, R126, RZ, 0x3c, !PT ;  /* 0x0000007e7f7fb212 */ /* 0x000fe400078e3cff */
[----:B------:R-:W-:Y:S01]  /*224b0*/  @!P1 LEA.HI.X R13, R41, R38, R43, 0x2, P5 ;  /* 0x00000026290d9211 */ /* 0x000fe200028f142b */
[----:B------:R-:W-:Y:S01]  /*224c0*/  VIADD R41, R202, 0x30 ;  /* 0x00000030ca297836 */ /* 0x000fe20000000000 */
[----:B------:R-:W-:Y:S01]  /*224d0*/  @!P0 LEA R14, P4, R40, R11, 0x2 ;  /* 0x0000000b280e8211 */ /* 0x000fe200078810ff */
[C---:B------:R-:W-:Y:S01]  /*224e0*/  VIADD R43, R202.reuse, 0x20 ;  /* 0x00000020ca2b7836 */ /* 0x040fe20000000000 */
[----:B------:R-:W-:Y:S01]  /*224f0*/  SHF.R.S32.HI R44, RZ, 0x1f, R44 ;  /* 0x0000001fff2c7819 */ /* 0x000fe2000001142c */
[----:B------:R1:W-:Y:S01]  /*22500*/  @!P1 ST.E.64 desc[UR42][R12.64], R122 ;  /* 0x0000007a0c009985 */ /* 0x0003e2000c101b2a */
[----:B------:R-:W-:Y:S01]  /*22510*/  ISETP.GE.AND P1, PT, R41, UR4, PT ;  /* 0x0000000429007c0c */ /* 0x000fe2000bf26270 */
[----:B------:R-:W-:Y:S01]  /*22520*/  @!P2 IMAD.MOV.U32 R129, RZ, RZ, R117 ;  /* 0x000000ffff81a224 */ /* 0x000fe200078e0075 */
[----:B------:R-:W-:Y:S01]  /*22530*/  @!P0 LOP3.LUT R124, R125, R124, RZ, 0x3c, !PT ;  /* 0x0000007c7d7c8212 */ /* 0x000fe200078e3cff */
[C---:B--2---:R-:W-:Y:S01]  /*22540*/  VIADD R32, R202.reuse, 0x48 ;  /* 0x00000048ca207836 */ /* 0x044fe20000000000 */
[----:B------:R-:W-:Y:S01]  /*22550*/  SHF.R.S32.HI R43, RZ, 0x1f, R43 ;  /* 0x0000001fff2b7819 */ /* 0x000fe2000001142b */
[----:B------:R-:W-:Y:S01]  /*22560*/  VIADD R33, R202, 0x60 ;  /* 0x00000060ca217836 */ /* 0x000fe20000000000 */
[----:B------:R-:W-:-:S02]  /*22570*/  @!P3 LOP3.LUT R126, R127, R126, RZ, 0x3c, !PT ;  /* 0x0000007e7f7eb212 */ /* 0x000fc400078e3cff */
[----:B------:R-:W-:Y:S01]  /*22580*/  @!P0 LEA.HI.X R15, R40, R38, R44, 0x2, P4 ;  /* 0x00000026280f8211 */ /* 0x000fe200020f142c */
[C---:B------:R-:W-:Y:S01]  /*22590*/  VIADD R40, R202.reuse, 0x38 ;  /* 0x00000038ca287836 */ /* 0x040fe20000000000 */
[----:B------:R-:W-:Y:S01]  /*225a0*/  @!P0 LOP3.LUT R125, R125, R124, RZ, 0x3c, !PT ;  /* 0x0000007c7d7d8212 */ /* 0x000fe200078e3cff */
[----:B------:R-:W-:Y:S01]  /*225b0*/  VIADD R44, R202, 0x28 ;  /* 0x00000028ca2c7836 */ /* 0x000fe20000000000 */
[----:B------:R-:W-:Y:S02]  /*225c0*/  @!P3 LOP3.LUT R127, R127, R126, RZ, 0x3c, !PT ;  /* 0x0000007e7f7fb212 */ /* 0x000fe400078e3cff */
[----:B-1----:R-:W-:Y:S01]  /*225d0*/  @!P3 LEA R12, P5, R42, R11, 0x2 ;  /* 0x0000000b2a0cb211 */ /* 0x002fe200078a10ff */
[----:B------:R1:W-:Y:S01]  /*225e0*/  @!P0 ST.E.64 desc[UR42][R14.64], R124 ;  /* 0x0000007c0e008985 */ /* 0x0003e2000c101b2a */
[----:B------:R-:W-:Y:S02]  /*225f0*/  ISETP.GE.AND P0, PT, R40, UR4, PT ;  /* 0x0000000428007c0c */ /* 0x000fe4000bf06270 */
[----:B------:R-:W-:Y:S01]  /*22600*/  @!P3 LEA.HI.X R13, R42, R38, R43, 0x2, P5 ;  /* 0x000000262a0db211 */ /* 0x000fe200028f142b */
[C---:B------:R-:W-:Y:S01]  /*22610*/  VIADD R42, R202.reuse, 0x40 ;  /* 0x00000040ca2a7836 */ /* 0x040fe20000000000 */
[----:B------:R-:W-:Y:S01]  /*22620*/  @!P1 LOP3.LUT R131, R131, R130, RZ, 0x3c, !PT ;  /* 0x0000008283839212 */ /* 0x000fe200078e3cff */
[----:B------:R-:W-:Y:S01]  /*22630*/  VIADD R43, R202, 0x30 ;  /* 0x00000030ca2b7836 */ /* 0x000fe20000000000 */
[----:B------:R-:W-:Y:S01]  /*22640*/  SHF.R.S32.HI R44, RZ, 0x1f, R44 ;  /* 0x0000001fff2c7819 */ /* 0x000fe2000001142c */
[----:B------:R2:W-:Y:S01]  /*22650*/  @!P3 ST.E.64 desc[UR42][R12.64], R126 ;  /* 0x0000007e0c00b985 */ /* 0x0005e2000c101b2a */
[----:B------:R-:W-:-:S02]  /*22660*/  ISETP.GE.AND P3, PT, R42, UR4, PT ;  /* 0x000000042a007c0c */ /* 0x000fc4000bf66270 */
[----:B------:R-:W-:Y:S02]  /*22670*/  SHF.R.S32.HI R43, RZ, 0x1f, R43 ;  /* 0x0000001fff2b7819 */ /* 0x000fe4000001142b */
[----:B------:R-:W-:Y:S01]  /*22680*/  @!P1 LOP3.LUT R130, R131, R130, RZ, 0x3c, !PT ;  /* 0x0000008283829212 */ /* 0x000fe200078e3cff */
[----:B------:R-:W-:Y:S01]  /*22690*/  @!P0 IMAD.MOV.U32 R119, RZ, RZ, R113 ;  /* 0x000000ffff778224 */ /* 0x000fe200078e0071 */
[-C--:B-1----:R-:W-:Y:S02]  /*226a0*/  @!P2 LEA R14, P4, R39, R11.reuse, 0x2 ;  /* 0x0000000b270ea211 */ /* 0x082fe400078810ff */
[----:B------:R-:W-:Y:S02]  /*226b0*/  @!P1 LOP3.LUT R131, R131, R130, RZ, 0x3c, !PT ;  /* 0x0000008283839212 */ /* 0x000fe400078e3cff */
[-C--:B------:R-:W-:Y:S01]  /*226c0*/  @!P2 LEA.HI.X R15, R39, R38.reuse, R44, 0x2, P4 ;  /* 0x00000026270fa211 */ /* 0x080fe200020f142c */
[C---:B------:R-:W-:Y:S01]  /*226d0*/  VIADD R39, R202.reuse, 0x48 ;  /* 0x00000048ca277836 */ /* 0x040fe20000000000 */
[----:B------:R-:W-:Y:S01]  /*226e0*/  SHF.R.S32.HI R2, RZ, 0x1f, R2 ;  /* 0x0000001fff027819 */ /* 0x000fe20000011402 */
[----:B------:R-:W-:Y:S01]  /*226f0*/  @!P3 IMAD.MOV.U32 R117, RZ, RZ, R116 ;  /* 0x000000ffff75b224 */ /* 0x000fe200078e0074 */
[----:B--2---:R-:W-:Y:S01]  /*22700*/  @!P1 LEA R12, P5, R41, R11, 0x2 ;  /* 0x0000000b290c9211 */ /* 0x004fe200078a10ff */
[----:B------:R1:W-:Y:S01]  /*22710*/  @!P2 ST.E.64 desc[UR42][R14.64], R128 ;  /* 0x000000800e00a985 */ /* 0x0003e2000c101b2a */
[----:B------:R-:W-:Y:S01]  /*22720*/  ISETP.GE.AND P2, PT, R39, UR4, PT ;  /* 0x0000000427007c0c */ /* 0x000fe2000bf46270 */
[----:B------:R-:W-:Y:S01]  /*22730*/  @!P3 IMAD.MOV.U32 R116, RZ, RZ, R115 ;  /* 0x000000ffff74b224 */ /* 0x000fe200078e0073 */
[----:B------:R-:W-:Y:S01]  /*22740*/  @!P1 LEA.HI.X R13, R41, R38, R43, 0x2, P5 ;  /* 0x00000026290d9211 */ /* 0x000fe200028f142b */
[C---:B------:R-:W-:Y:S01]  /*22750*/  VIADD R41, R202.reuse, 0x50 ;  /* 0x00000050ca297836 */ /* 0x040fe20000000000 */
[----:B------:R-:W-:Y:S01]  /*22760*/  SHF.R.S32.HI R0, RZ, 0x1f, R0 ;  /* 0x0000001fff007819 */ /* 0x000fe20000011400 */
[----:B------:R-:W-:Y:S01]  /*22770*/  VIADD R43, R202, 0xa0 ;  /* 0x000000a0ca2b7836 */ /* 0x000fe20000000000 */
[----:B------:R-:W-:Y:S01]  /*22780*/  SHF.R.S32.HI R32, RZ, 0x1f, R32 ;  /* 0x0000001fff207819 */ /* 0x000fe20000011420 */
[----:B------:R2:W-:Y:S01]  /*22790*/  @!P1 ST.E.64 desc[UR42][R12.64], R130 ;  /* 0x000000820c009985 */ /* 0x0005e2000c101b2a */
[----:B------:R-:W-:-:S02]  /*227a0*/  ISETP.GE.AND P1, PT, R41, UR4, PT ;  /* 0x0000000429007c0c */ /* 0x000fc4000bf26270 */
[----:B------:R-:W-:Y:S02]  /*227b0*/  SHF.R.S32.HI R33, RZ, 0x1f, R33 ;  /* 0x0000001fff217819 */ /* 0x000fe40000011421 */
[----:B------:R-:W-:Y:S01]  /*227c0*/  SHF.R.S32.HI R43, RZ, 0x1f, R43 ;  /* 0x0000001fff2b7819 */ /* 0x000fe2000001142b */
[----:B------:R-:W-:Y:S01]  /*227d0*/  @!P2 IMAD.MOV.U32 R115, RZ, RZ, R109 ;  /* 0x000000ffff73a224 */ /* 0x000fe200078e006d */
[----:B-1----:R-:W-:-:S04]  /*227e0*/  @!P0 LEA R14, P4, R40, R11, 0x2 ;  /* 0x0000000b280e8211 */ /* 0x002fc800078810ff */
[-C--:B------:R-:W-:Y:S01]  /*227f0*/  @!P0 LEA.HI.X R15, R40, R38.reuse, R2, 0x2, P4 ;  /* 0x00000026280f8211 */ /* 0x080fe200020f1402 */
[----:B------:R-:W-:Y:S01]  /*22800*/  VIADD R40, R202, 0x58 ;  /* 0x00000058ca287836 */ /* 0x000fe20000000000 */
[----:B--2---:R-:W-:Y:S01]  /*22810*/  @!P3 LEA R12, P5, R42, R11, 0x2 ;  /* 0x0000000b2a0cb211 */ /* 0x004fe200078a10ff */
[----:B------:R-:W-:Y:S02]  /*22820*/  VIADD R2, R202, 0x50 ;  /* 0x00000050ca027836 */ /* 0x000fe40000000000 */
[----:B------:R1:W-:Y:S01]  /*22830*/  @!P0 ST.E.64 desc[UR42][R14.64], R118 ;  /* 0x000000760e008985 */ /* 0x0003e2000c101b2a */
[----:B------:R-:W-:Y:S01]  /*22840*/  ISETP.GE.AND P0, PT, R40, UR4, PT ;  /* 0x0000000428007c0c */ /* 0x000fe2000bf06270 */
[----:B------:R-:W-:Y:S01]  /*22850*/  @!P1 IMAD.MOV.U32 R113, RZ, RZ, R112 ;  /* 0x000000ffff719224 */ /* 0x000fe200078e0070 */
[----:B------:R-:W-:Y:S01]  /*22860*/  @!P3 LEA.HI.X R13, R42, R38, R0, 0x2, P5 ;  /* 0x000000262a0db211 */ /* 0x000fe200028f1400 */
[----:B------:R-:W-:Y:S01]  /*22870*/  VIADD R0, R202, 0x60 ;  /* 0x00000060ca007836 */ /* 0x000fe20000000000 */
[----:B------:R-:W-:Y:S01]  /*22880*/  SHF.R.S32.HI R2, RZ, 0x1f, R2 ;  /* 0x0000001fff027819 */ /* 0x000fe20000011402 */
[----:B------:R-:W-:-:S02]  /*22890*/  @!P1 IMAD.MOV.U32 R112, RZ, RZ, R111 ;  /* 0x000000ffff709224 */ /* 0x000fc400078e006f */
[----:B------:R2:W-:Y:S01]  /*228a0*/  @!P3 ST.E.64 desc[UR42][R12.64], R116 ;  /* 0x000000740c00b985 */ /* 0x0005e2000c101b2a */
[----:B------:R-:W-:Y:S01]  /*228b0*/  ISETP.GE.AND P3, PT, R0, UR4, PT ;  /* 0x0000000400007c0c */ /* 0x000fe2000bf66270 */
[----:B------:R-:W-:Y:S01]  /*228c0*/  VIADD R42, R202, 0xa0 ;  /* 0x000000a0ca2a7836 */ /* 0x000fe20000000000 */
[----:B-1----:R-:W-:-:S03]  /*228d0*/  @!P2 LEA R14, P4, R39, R11, 0x2 ;  /* 0x0000000b270ea211 */ /* 0x002fc600078810ff */
[----:B------:R-:W-:Y:S01]  /*228e0*/  @!P0 IMAD.MOV.U32 R111, RZ, RZ, R105 ;  /* 0x000000ffff6f8224 */ /* 0x000fe200078e0069 */
[-C--:B------:R-:W-:Y:S01]  /*228f0*/  @!P2 LEA.HI.X R15, R39, R38.reuse, R32, 0x2, P4 ;  /* 0x00000026270fa211 */ /* 0x080fe200020f1420 */
[C---:B------:R-:W-:Y:S02]  /*22900*/  VIADD R39, R202.reuse, 0x68 ;  /* 0x00000068ca277836 */ /* 0x040fe40000000000 */
[C---:B------:R-:W-:Y:S01]  /*22910*/  VIADD R32, R202.reuse, 0x58 ;  /* 0x00000058ca207836 */ /* 0x040fe20000000000 */
[----:B--2---:R-:W-:Y:S01]  /*22920*/  @!P1 LEA R12, P5, R41, R11, 0x2 ;  /* 0x0000000b290c9211 */ /* 0x004fe200078a10ff */
        /* <DEDUP_REMOVED lines=12> */
[----:B------:R-:W-:Y:S02]  /*229f0*/  SHF.R.S32.HI R41, RZ, 0x1f, R41 ;  /* 0x0000001fff297819 */ /* 0x000fe40000011429 */
[-C--:B------:R-:W-:Y:S01]  /*22a00*/  @!P0 LEA.HI.X R15, R40, R38.reuse, R32, 0x2, P4 ;  /* 0x00000026280f8211 */ /* 0x080fe200020f1420 */
[C---:B------:R-:W-:Y:S02]  /*22a10*/  VIADD R40, R202.reuse, 0x80 ;  /* 0x00000080ca287836 */ /* 0x040fe40000000000 */
[----:B------:R-:W-:Y:S01]  /*22a20*/  VIADD R32, R202, 0x78 ;  /* 0x00000078ca207836 */ /* 0x000fe20000000000 */
[C---:B--2---:R-:W-:Y:S01]  /*22a30*/  @!P3 LEA R12, P5, R0.reuse, R11, 0x2 ;  /* 0x0000000b000cb211 */ /* 0x044fe200078a10ff */
[----:B------:R1:W-:Y:S01]  /*22a40*/  @!P0 ST.E.64 desc[UR42][R14.64], R110 ;  /* 0x0000006e0e008985 */ /* 0x0003e2000c101b2a */
[----:B------:R-:W-:Y:S02]  /*22a50*/  @!P1 IMAD.MOV.U32 R105, RZ, RZ, R104 ;  /* 0x000000ffff699224 */ /* 0x000fe400078e0068 */
[----:B------:R-:W-:Y:S01]  /*22a60*/  @!P3 LEA.HI.X R13, R0, R38, R33, 0x2, P5 ;  /* 0x00000026000db211 */ /* 0x000fe200028f1421 */
[----:B------:R-:W-:Y:S01]  /*22a70*/  VIADD R33, R202, 0x70 ;  /* 0x00000070ca217836 */ /* 0x000fe20000000000 */
[----:B------:R-:W-:Y:S01]  /*22a80*/  ISETP.GE.AND P0, PT, R32, UR4, PT ;  /* 0x0000000420007c0c */ /* 0x000fe2000bf06270 */
[----:B------:R-:W-:-:S02]  /*22a90*/  VIADD R0, R202, 0x88 ;  /* 0x00000088ca007836 */ /* 0x000fc40000000000 */
[----:B------:R2:W-:Y:S01]  /*22aa0*/  @!P3 ST.E.64 desc[UR42][R12.64], R108 ;  /* 0x0000006c0c00b985 */ /* 0x0005e2000c101b2a */
[----:B------:R-:W-:Y:S01]  /*22ab0*/  ISETP.GE.AND P3, PT, R40, UR4, PT ;  /* 0x0000000428007c0c */ /* 0x000fe2000bf66270 */
[----:B------:R-:W-:Y:S01]  /*22ac0*/  @!P1 IMAD.MOV.U32 R104, RZ, RZ, R103 ;  /* 0x000000ffff689224 */ /* 0x000fe200078e0067 */
[----:B------:R-:W-:Y:S02]  /*22ad0*/  SHF.R.S32.HI R33, RZ, 0x1f, R33 ;  /* 0x0000001fff217819 */ /* 0x000fe40000011421 */
[----:B-1----:R-:W-:-:S04]  /*22ae0*/  @!P2 LEA R14, P5, R39, R11, 0x2 ;  /* 0x0000000b270ea211 */ /* 0x002fc800078a10ff */
[-C--:B------:R-:W-:Y:S01]  /*22af0*/  @!P2 LEA.HI.X R15, R39, R38.reuse, R41, 0x2, P5 ;  /* 0x00000026270fa211 */ /* 0x080fe200028f1429 */
[----:B------:R-:W-:Y:S01]  /*22b00*/  VIADD R41, R202, 0x80 ;  /* 0x00000080ca297836 */ /* 0x000fe20000000000 */
[----:B------:R-:W-:Y:S01]  /*22b10*/  ISETP.GE.AND P5, PT, R0, UR4, PT ;  /* 0x0000000400007c0c */ /* 0x000fe2000bfa6270 */
[----:B------:R-:W-:Y:S01]  /*22b20*/  @!P0 IMAD.MOV.U32 R103, RZ, RZ, R99 ;  /* 0x000000ffff678224 */ /* 0x000fe200078e0063 */
[----:B--2---:R-:W-:Y:S01]  /*22b30*/  @!P1 LEA R12, P4, R2, R11, 0x2 ;  /* 0x0000000b020c9211 */ /* 0x004fe200078810ff */
[----:B------:R1:W-:Y:S01]  /*22b40*/  @!P2 ST.E.64 desc[UR42][R14.64], R106 ;  /* 0x0000006a0e00a985 */ /* 0x0003e2000c101b2a */
[----:B------:R-:W-:Y:S01]  /*22b50*/  SHF.R.S32.HI R41, RZ, 0x1f, R41 ;  /* 0x0000001fff297819 */ /* 0x000fe20000011429 */
[----:B------:R-:W-:Y:S01]  /*22b60*/  VIADD R39, R202, 0x98 ;  /* 0x00000098ca277836 */ /* 0x000fe20000000000 */
[----:B------:R-:W-:Y:S01]  /*22b70*/  @!P1 LEA.HI.X R13, R2, R38, R33, 0x2, P4 ;  /* 0x00000026020d9211 */ /* 0x000fe200020f1421 */
[C---:B------:R-:W-:Y:S02]  /*22b80*/  VIADD R2, R202.reuse, 0x90 ;  /* 0x00000090ca027836 */ /* 0x040fe40000000000 */
[----:B------:R-:W-:-:S02]  /*22b90*/  VIADD R33, R202, 0x78 ;  /* 0x00000078ca217836 */ /* 0x000fc40000000000 */
[----:B------:R2:W-:Y:S01]  /*22ba0*/  @!P1 ST.E.64 desc[UR42][R12.64], R104 ;  /* 0x000000680c009985 */ /* 0x0005e2000c101b2a */
[----:B------:R-:W-:Y:S01]  /*22bb0*/  ISETP.GE.AND P1, PT, R2, UR4, PT ;  /* 0x0000000402007c0c */ /* 0x000fe2000bf26270 */
[----:B------:R-:W-:Y:S01]  /*22bc0*/  @!P5 IMAD.MOV.U32 R99, RZ, RZ, R98 ;  /* 0x000000ffff63d224 */ /* 0x000fe200078e0062 */
[----:B------:R-:W-:Y:S01]  /*22bd0*/  SHF.R.S32.HI R33, RZ, 0x1f, R33 ;  /* 0x0000001fff217819 */ /* 0x000fe20000011421 */
[----:B------:R-:W-:Y:S01]  /*22be0*/  @!P5 IMAD.MOV.U32 R98, RZ, RZ, R97 ;  /* 0x000000ffff62d224 */ /* 0x000fe200078e0061 */
[----:B-1----:R-:W-:-:S04]  /*22bf0*/  @!P0 LEA R14, P2, R32, R11, 0x2 ;  /* 0x0000000b200e8211 */ /* 0x002fc800078410ff */
[-C--:B------:R-:W-:Y:S02]  /*22c00*/  @!P0 LEA.HI.X R15, R32, R38.reuse, R33, 0x2, P2 ;  /* 0x00000026200f8211 */ /* 0x080fe400010f1421 */
[-C--:B------:R-:W-:Y:S02]  /*22c10*/  @!P5 LEA R32, P2, R0, R11.reuse, 0x2 ;  /* 0x0000000b0020d211 */ /* 0x080fe400078410ff */
[C---:B--2---:R-:W-:Y:S01]  /*22c20*/  @!P3 LEA R12, P4, R40.reuse, R11, 0x2 ;  /* 0x0000000b280cb211 */ /* 0x044fe200078810ff */
[----:B------:R1:W-:Y:S01]  /*22c30*/  @!P0 ST.E.64 desc[UR42][R14.64], R102 ;  /* 0x000000660e008985 */ /* 0x0003e2000c101b2a */
[----:B------:R-:W-:Y:S01]  /*22c40*/  ISETP.GE.AND P0, PT, R39, UR4, PT ;  /* 0x0000000427007c0c */ /* 0x000fe2000bf06270 */
[----:B------:R-:W-:Y:S01]  /*22c50*/  @!P1 IMAD.MOV.U32 R97, RZ, RZ, R78 ;  /* 0x000000ffff619224 */ /* 0x000fe200078e004e */
[----:B------:R-:W-:Y:S01]  /*22c60*/  @!P3 LEA.HI.X R13, R40, R38, R41, 0x2, P4 ;  /* 0x00000026280db211 */ /* 0x000fe200020f1429 */
[C---:B------:R-:W-:Y:S02]  /*22c70*/  VIADD R40, R202.reuse, 0x88 ;  /* 0x00000088ca287836 */ /* 0x040fe40000000000 */
[----:B------:R-:W-:-:S02]  /*22c80*/  VIADD R41, R202, 0x90 ;  /* 0x00000090ca297836 */ /* 0x000fc40000000000 */
[----:B------:R2:W-:Y:S01]  /*22c90*/  @!P3 ST.E.64 desc[UR42][R12.64], R100 ;  /* 0x000000640c00b985 */ /* 0x0005e2000c101b2a */
[----:B------:R-:W-:Y:S02]  /*22ca0*/  SHF.R.S32.HI R40, RZ, 0x1f, R40 ;  /* 0x0000001fff287819 */ /* 0x000fe40000011428 */
[----:B------:R-:W-:Y:S02]  /*22cb0*/  SHF.R.S32.HI R41, RZ, 0x1f, R41 ;  /* 0x0000001fff297819 */ /* 0x000fe40000011429 */
[----:B------:R-:W-:Y:S01]  /*22cc0*/  @!P5 LEA.HI.X R33, R0, R38, R40, 0x2, P2 ;  /* 0x000000260021d211 */ /* 0x000fe200010f1428 */
[----:B------:R-:W-:Y:S01]  /*22cd0*/  VIADD R40, R202, 0xb0 ;  /* 0x000000b0ca287836 */ /* 0x000fe20000000000 */
[----:B------:R-:W-:Y:S01]  /*22ce0*/  ISETP.GE.AND P3, PT, R42, UR4, PT ;  /* 0x000000042a007c0c */ /* 0x000fe2000bf66270 */
[----:B------:R-:W-:Y:S01]  /*22cf0*/  VIADD R0, R202, 0xb8 ;  /* 0x000000b8ca007836 */ /* 0x000fe20000000000 */
[-C--:B-1----:R-:W-:Y:S01]  /*22d00*/  @!P0 LEA R14, P4, R39, R11.reuse, 0x2 ;  /* 0x0000000b270e8211 */ /* 0x082fe200078810ff */
[----:B------:R1:W-:Y:S01]  /*22d10*/  @!P5 ST.E.64 desc[UR42][R32.64], R98 ;  /* 0x000000622000d985 */ /* 0x0003e2000c101b2a */
[----:B--2---:R-:W-:-:S04]  /*22d20*/  @!P1 LEA R12, P2, R2, R11, 0x2 ;  /* 0x0000000b020c9211 */ /* 0x004fc800078410ff */
[-C--:B------:R-:W-:Y:S01]  /*22d30*/  @!P1 LEA.HI.X R13, R2, R38.reuse, R41, 0x2, P2 ;  /* 0x00000026020d9211 */ /* 0x080fe200010f1429 */
[----:B------:R-:W-:Y:S01]  /*22d40*/  VIADD R41, R202, 0x98 ;  /* 0x00000098ca297836 */ /* 0x000fe20000000000 */
[----:B------:R-:W-:Y:S01]  /*22d50*/  ISETP.GE.AND P2, PT, R40, UR4, PT ;  /* 0x0000000428007c0c */ /* 0x000fe2000bf46270 */
[----:B------:R-:W-:Y:S02]  /*22d60*/  VIADD R2, R202, 0xa8 ;  /* 0x000000a8ca027836 */ /* 0x000fe40000000000 */
[----:B------:R2:W-:Y:S01]  /*22d70*/  @!P1 ST.E.64 desc[UR42][R12.64], R96 ;  /* 0x000000600c009985 */ /* 0x0005e2000c101b2a */
[----:B------:R-:W-:Y:S01]  /*22d80*/  SHF.R.S32.HI R41, RZ, 0x1f, R41 ;  /* 0x0000001fff297819 */ /* 0x000fe20000011429 */
[----:B------:R-:W-:Y:S01]  /*22d90*/  @!P3 IMAD.MOV.U32 R93, RZ, RZ, R91 ;  /* 0x000000ffff5db224 */ /* 0x000fe200078e005b */
[----:B------:R-:W-:Y:S02]  /*22da0*/  ISETP.GE.AND P1, PT, R0, UR4, PT ;  /* 0x0000000400007c0c */ /* 0x000fe4000bf26270 */
[----:B------:R-:W-:-:S02]  /*22db0*/  @!P0 LEA.HI.X R15, R39, R38, R41, 0x2, P4 ;  /* 0x00000026270f8211 */ /* 0x000fc400020f1429 */
[----:B------:R-:W-:Y:S02]  /*22dc0*/  ISETP.GE.AND P4, PT, R2, UR4, PT ;  /* 0x0000000402007c0c */ /* 0x000fe4000bf86270 */
[CC--:B-1----:R-:W-:Y:S01]  /*22dd0*/  @!P3 LEA R32, P5, R42.reuse, R11.reuse, 0x2 ;  /* 0x0000000b2a20b211 */ /* 0x0c2fe200078a10ff */
[----:B------:R1:W-:Y:S01]  /*22de0*/  @!P0 ST.E.64 desc[UR42][R14.64], R94 ;  /* 0x0000005e0e008985 */ /* 0x0003e2000c101b2a */
[----:B------:R-:W-:Y:S02]  /*22df0*/  SHF.R.S32.HI R39, RZ, 0x1f, R40 ;  /* 0x0000001fff277819 */ /* 0x000fe40000011428 */
[-C--:B------:R-:W-:Y:S01]  /*22e00*/  @!P3 LEA.HI.X R33, R42, R38.reuse, R43, 0x2, P5 ;  /* 0x000000262a21b211 */ /* 0x080fe200028f142b */
[----:B------:R-:W-:Y:S01]  /*22e10*/  VIADD R42, R202, 0xa8 ;  /* 0x000000a8ca2a7836 */ /* 0x000fe20000000000 */
[CC--:B--2---:R-:W-:Y:S02]  /*22e20*/  @!P2 LEA R12, P0, R40.reuse, R11.reuse, 0x2 ;  /* 0x0000000b280ca211 */ /* 0x0c4fe400078010ff */
[----:B------:R-:W-:Y:S01]  /*22e30*/  SHF.R.S32.HI R41, RZ, 0x1f, R0 ;  /* 0x0000001fff297819 */ /* 0x000fe20000011400 */
[----:B------:R3:W-:Y:S01]  /*22e40*/  @!P3 ST.E.64 desc[UR42][R32.64], R92 ;  /* 0x0000005c2000b985 */ /* 0x0007e2000c101b2a */
[----:B------:R-:W-:Y:S01]  /*22e50*/  @!P2 LEA.HI.X R13, R40, R38, R39, 0x2, P0 ;  /* 0x00000026280da211 */ /* 0x000fe200000f1427 */
[----:B------:R-:W-:Y:S01]  /*22e60*/  @!P4 IMAD.MOV.U32 R91, RZ, RZ, R90 ;  /* 0x000000ffff5bc224 */ /* 0x000fe200078e005a */
[----:B------:R-:W-:Y:S01]  /*22e70*/  SHF.R.S32.HI R42, RZ, 0x1f, R42 ;  /* 0x0000001fff2a7819 */ /* 0x000fe2000001142a */
[----:B------:R-:W-:Y:S01]  /*22e80*/  @!P4 IMAD.MOV.U32 R90, RZ, RZ, R85 ;  /* 0x000000ffff5ac224 */ /* 0x000fe200078e0055 */
[-C--:B------:R-:W-:Y:S01]  /*22e90*/  @!P4 LEA R40, P0, R2, R11.reuse, 0x2 ;  /* 0x0000000b0228c211 */ /* 0x080fe200078010ff */
[----:B------:R-:W-:Y:S01]  /*22ea0*/  @!P2 IMAD.MOV.U32 R85, RZ, RZ, R84 ;  /* 0x000000ffff55a224 */ /* 0x000fe200078e0054 */
[----:B-1----:R-:W-:Y:S01]  /*22eb0*/  @!P1 LEA R14, P5, R0, R11, 0x2 ;  /* 0x0000000b000e9211 */ /* 0x002fe200078a10ff */
[----:B------:R-:W-:-:S02]  /*22ec0*/  @!P2 IMAD.MOV.U32 R84, RZ, RZ, R81 ;  /* 0x000000ffff54a224 */ /* 0x000fc400078e0051 */
[----:B------:R-:W-:Y:S01]  /*22ed0*/  @!P1 IMAD.MOV.U32 R81, RZ, RZ, R79 ;  /* 0x000000ffff519224 */ /* 0x000fe200078e004f */
[-C--:B------:R-:W-:Y:S02]  /*22ee0*/  @!P1 LEA.HI.X R15, R0, R38.reuse, R41, 0x2, P5 ;  /* 0x00000026000f9211 */ /* 0x080fe400028f1429 */
[----:B------:R-:W-:-:S05]  /*22ef0*/  @!P4 LEA.HI.X R41, R2, R38, R42, 0x2, P0 ;  /* 0x000000260229c211 */ /* 0x000fca00000f142a */
[----:B------:R3:W-:Y:S04]  /*22f00*/  @!P4 ST.E.64 desc[UR42][R40.64], R90 ;  /* 0x0000005a2800c985 */ /* 0x0007e8000c101b2a */
[----:B------:R3:W-:Y:S04]  /*22f10*/  @!P2 ST.E.64 desc[UR42][R12.64], R84 ;  /* 0x000000540c00a985 */ /* 0x0007e8000c101b2a */
[----:B------:R3:W-:Y:S02]  /*22f20*/  @!P1 ST.E.64 desc[UR42][R14.64], R80 ;  /* 0x000000500e009985 */ /* 0x0007e4000c101b2a */
.L_x_5693:
[----:B------:R-:W-:Y:S05]  /*22f30*/  BSYNC B1 ;  /* 0x0000000000017941 */ /* 0x000fea0003800000 */
.L_x_5692:
[----:B------:R-:W-:-:S03]  /*22f40*/  UMOV UR4, 0xffffffff ;  /* 0xffffffff00047882 */ /* 0x000fc60000000000 */
[----:B------:R-:W-:Y:S05]  /*22f50*/  BRA.DIV UR4, `(.L_x_5694) ;  /* 0x000000ea04087947 */ /* 0x000fea000b800000 */
[----:B0-----:R-:W0:Y:S04]  /*22f60*/  SHFL.IDX PT, R37, R37, 0x1, 0x1c1f ;  /* 0x003c1f0025257f89 */ /* 0x001e2800000e0000 */
[----:B---3--:R3:W4:Y:S02]  /*22f70*/  SHFL.IDX PT, R33, R36, 0x1, 0x1c1f ;  /* 0x003c1f0024217f89 */ /* 0x00872400000e0000 */
.L_x_6022:
[----:B------:R-:W-:-:S13]  /*22f80*/  ISETP.GE.AND P0, PT, R35, R34, PT ;  /* 0x000000222300720c */ /* 0x000fda0003f06270 */
[----:B------:R-:W-:Y:S05]  /*22f90*/  @P0 BRA `(.L_x_5690) ;  /* 0x0000001800980947 */ /* 0x000fea0003800000 */
[----:B------:R-:W-:Y:S01]  /*22fa0*/  ULDC UR4, c[0x0][0xac8] ;  /* 0x0002b20000047ab9 */ /* 0x000fe20000000800 */
[C---:B--2---:R-:W-:Y:S01]  /*22fb0*/  VIADD R11, R202.reuse, 0x8 ;  /* 0x00000008ca0b7836 */ /* 0x044fe20000000000 */
[C---:B------:R-:W-:Y:S01]  /*22fc0*/  ISETP.GE.AND P5, PT, R202.reuse, UR4, PT ;  /* 0x00000004ca007c0c */ /* 0x040fe2000bfa6270 */
[C---:B-1----:R-:W-:Y:S01]  /*22fd0*/  VIADD R38, R202.reuse, 0x10 ;  /* 0x00000010ca267836 */ /* 0x042fe20000000000 */
[----:B------:R-:W-:Y:S01]  /*22fe0*/  SHF.R.S32.HI R14, RZ, 0x1f, R202 ;  /* 0x0000001fff0e7819 */ /* 0x000fe200000114ca */
[C---:B------:R-:W-:Y:S01]  /*22ff0*/  VIADD R0, R202.reuse, 0x18 ;  /* 0x00000018ca007836 */ /* 0x040fe20000000000 */
[----:B------:R-:W-:Y:S01]  /*23000*/  ISETP.GE.AND P1, PT, R11, UR4, PT ;  /* 0x000000040b007c0c */ /* 0x000fe2000bf26270 */
[----:B------:R-:W-:Y:S01]  /*23010*/  VIADD R32, R202, 0x8 ;  /* 0x00000008ca207836 */ /* 0x000fe20000000000 */
[----:B------:R-:W-:Y:S01]  /*23020*/  ISETP.GE.AND P2, PT, R38, UR4, PT ;  /* 0x0000000426007c0c */ /* 0x000fe2000bf46270 */
[----:B---3--:R-:W-:Y:S01]  /*23030*/  VIADD R36, R202, 0x20 ;  /* 0x00000020ca247836 */ /* 0x008fe20000000000 */
[----:B------:R-:W-:Y:S01]  /*23040*/  ISETP.GE.AND P3, PT, R0, UR4, PT ;  /* 0x0000000400007c0c */ /* 0x000fe2000bf66270 */
[C---:B------:R-:W-:Y:S01]  /*23050*/  VIADD R39, R202.reuse, 0x10 ;  /* 0x00000010ca277836 */ /* 0x040fe20000000000 */
[----:B------:R-:W-:Y:S01]  /*23060*/  SHF.R.S32.HI R32, RZ, 0x1f, R32 ;  /* 0x0000001fff207819 */ /* 0x000fe20000011420 */
[----:B------:R-:W-:-:S02]  /*23070*/  VIADD R40, R202, 0x50 ;  /* 0x00000050ca287836 */ /* 0x000fc40000000000 */
[C---:B----4-:R-:W-:Y:S01]  /*23080*/  @!P5 LEA R12, P0, R202.reuse, R33, 0x2 ;  /* 0x00000021ca0cd211 */ /* 0x050fe200078010ff */
[----:B------:R-:W-:Y:S01]  /*23090*/  @!P5 IMAD.MOV.U32 R15, RZ, RZ, R5 ;  /* 0x000000ffff0fd224 */ /* 0x000fe200078e0005 */
[----:B------:R-:W-:Y:S01]  /*230a0*/  SHF.R.S32.HI R39, RZ, 0x1f, R39 ;  /* 0x0000001fff277819 */ /* 0x000fe20000011427 */
[C---:B------:R-:W-:Y:S01]  /*230b0*/  VIADD R41, R202.reuse, 0x90 ;  /* 0x00000090ca297836 */ /* 0x040fe20000000000 */
[----:B0-----:R-:W-:Y:S01]  /*230c0*/  @!P5 LEA.HI.X R13, R202, R37, R14, 0x2, P0 ;  /* 0x00000025ca0dd211 */ /* 0x001fe200000f140e */
[----:B------:R-:W-:Y:S01]  /*230d0*/  @!P5 IMAD.MOV.U32 R14, RZ, RZ, R3 ;  /* 0x000000ffff0ed224 */ /* 0x000fe200078e0003 */
[C---:B------:R-:W-:Y:S01]  /*230e0*/  @!P1 LEA R2, P4, R11.reuse, R33, 0x2 ;  /* 0x000000210b029211 */ /* 0x040fe200078810ff */
[----:B------:R-:W-:Y:S01]  /*230f0*/  @!P1 IMAD.MOV.U32 R5, RZ, RZ, R6 ;  /* 0x000000ffff059224 */ /* 0x000fe200078e0006 */
[----:B------:R-:W-:Y:S02]  /*23100*/  ISETP.GE.AND P0, PT, R36, UR4, PT ;  /* 0x0000000424007c0c */ /* 0x000fe4000bf06270 */
[----:B------:R-:W-:Y:S01]  /*23110*/  @!P1 LEA.HI.X R3, R11, R37, R32, 0x2, P4 ;  /* 0x000000250b039211 */ /* 0x000fe200020f1420 */
[----:B------:R0:W-:Y:S01]  /*23120*/  @!P5 ST.E.64 desc[UR42][R12.64], R14 ;  /* 0x0000000e0c00d985 */ /* 0x0001e2000c101b2a */
[C---:B------:R-:W-:Y:S01]  /*23130*/  VIADD R11, R202.reuse, 0x28 ;  /* 0x00000028ca0b7836 */ /* 0x040fe20000000000 */
[----:B------:R-:W-:Y:S01]  /*23140*/  SHF.R.S32.HI R40, RZ, 0x1f, R40 ;  /* 0x0000001fff287819 */ /* 0x000fe20000011428 */
[----:B------:R-:W-:Y:S01]  /*23150*/  VIADD R32, R202, 0x18 ;  /* 0x00000018ca207836 */ /* 0x000fe20000000000 */
[----:B------:R1:W-:Y:S01]  /*23160*/  @!P1 ST.E.64 desc[UR42][R2.64], R4 ;  /* 0x0000000402009985 */ /* 0x0003e2000c101b2a */
[----:B------:R-:W-:-:S02]  /*23170*/  SHF.R.S32.HI R41, RZ, 0x1f, R41 ;  /* 0x0000001fff297819 */ /* 0x000fc40000011429 */
[----:B------:R-:W-:Y:S02]  /*23180*/  ISETP.GE.AND P1, PT, R11, UR4, PT ;  /* 0x000000040b007c0c */ /* 0x000fe4000bf26270 */
[----:B------:R-:W-:Y:S01]  /*23190*/  SHF.R.S32.HI R32, RZ, 0x1f, R32 ;  /* 0x0000001fff207819 */ /* 0x000fe20000011420 */
[----:B------:R-:W-:Y:S01]  /*231a0*/  @!P0 IMAD.MOV.U32 R6, RZ, RZ, R20 ;  /* 0x000000ffff068224 */ /* 0x000fe200078e0014 */
[----:B0-----:R-:W-:-:S04]  /*231b0*/  @!P2 LEA R12, P4, R38, R33, 0x2 ;  /* 0x00000021260ca211 */ /* 0x001fc800078810ff */
[----:B------:R-:W-:Y:S01]  /*231c0*/  @!P2 LEA.HI.X R13, R38, R37, R39, 0x2, P4 ;  /* 0x00000025260da211 */ /* 0x000fe200020f1427 */
[----:B-1----:R-:W-:Y:S01]  /*231d0*/  @!P2 IMAD.MOV.U32 R4, RZ, RZ, R7 ;  /* 0x000000ffff04a224 */ /* 0x002fe200078e0007 */
[----:B------:R-:W-:Y:S01]  /*231e0*/  @!P3 LEA R2, P5, R0, R33, 0x2 ;  /* 0x000000210002b211 */ /* 0x000fe200078a10ff */
[----:B------:R-:W-:Y:S02]  /*231f0*/  @!P2 IMAD.MOV.U32 R5, RZ, RZ, R9 ;  /* 0x000000ffff05a224 */ /* 0x000fe400078e0009 */
[----:B------:R-:W-:Y:S01]  /*23200*/  VIADD R38, R202, 0x30 ;  /* 0x00000030ca267836 */ /* 0x000fe20000000000 */
[----:B------:R-:W-:Y:S01]  /*23210*/  @!P3 LEA.HI.X R3, R0, R37, R32, 0x2, P5 ;  /* 0x000000250003b211 */ /* 0x000fe200028f1420 */
[----:B------:R-:W-:Y:S01]  /*23220*/  VIADD R39, R202, 0x20 ;  /* 0x00000020ca277836 */ /* 0x000fe20000000000 */
[----:B------:R0:W-:Y:S01]  /*23230*/  @!P2 ST.E.64 desc[UR42][R12.64], R4 ;  /* 0x000000040c00a985 */ /* 0x0001e2000c101b2a */
[----:B------:R-:W-:Y:S01]  /*23240*/  @!P3 IMAD.MOV.U32 R9, RZ, RZ, R10 ;  /* 0x000000ffff09b224 */ /* 0x000fe200078e000a */
[----:B------:R-:W-:Y:S01]  /*23250*/  ISETP.GE.AND P2, PT, R38, UR4, PT ;  /* 0x0000000426007c0c */ /* 0x000fe2000bf46270 */
[C---:B------:R-:W-:Y:S01]  /*23260*/  VIADD R0, R202.reuse, 0x38 ;  /* 0x00000038ca007836 */ /* 0x040fe20000000000 */
[----:B------:R-:W-:Y:S01]  /*23270*/  SHF.R.S32.HI R39, RZ, 0x1f, R39 ;  /* 0x0000001fff277819 */ /* 0x000fe20000011427 */
[----:B------:R-:W-:Y:S01]  /*23280*/  VIADD R32, R202, 0x28 ;  /* 0x00000028ca207836 */ /* 0x000fe20000000000 */
[----:B------:R1:W-:Y:S01]  /*23290*/  @!P3 ST.E.64 desc[UR42][R2.64], R8 ;  /* 0x000000080200b985 */ /* 0x0003e2000c101b2a */
[----:B------:R-:W-:Y:S01]  /*232a0*/  @!P0 IMAD.MOV.U32 R7, RZ, RZ, R24 ;  /* 0x000000ffff078224 */ /* 0x000fe200078e0018 */
[----:B------:R-:W-:-:S02]  /*232b0*/  ISETP.GE.AND P3, PT, R0, UR4, PT ;  /* 0x0000000400007c0c */ /* 0x000fc4000bf66270 */
[----:B------:R-:W-:Y:S02]  /*232c0*/  SHF.R.S32.HI R32, RZ, 0x1f, R32 ;  /* 0x0000001fff207819 */ /* 0x000fe40000011420 */
[----:B0-----:R-:W-:-:S04]  /*232d0*/  @!P0 LEA R4, P4, R36, R33, 0x2 ;  /* 0x0000002124048211 */ /* 0x001fc800078810ff */
[----:B------:R-:W-:Y:S01]  /*232e0*/  @!P0 LEA.HI.X R5, R36, R37, R39, 0x2, P4 ;  /* 0x0000002524058211 */ /* 0x000fe200020f1427 */
[C---:B------:R-:W-:Y:S01]  /*232f0*/  VIADD R36, R202.reuse, 0x40 ;  /* 0x00000040ca247836 */ /* 0x040fe20000000000 */
[C---:B-1----:R-:W-:Y:S01]  /*23300*/  @!P1 LEA R2, P5, R11.reuse, R33, 0x2 ;  /* 0x000000210b029211 */ /* 0x042fe200078a10ff */
[C---:B------:R-:W-:Y:S02]  /*23310*/  VIADD R39, R202.reuse, 0x30 ;  /* 0x00000030ca277836 */ /* 0x040fe40000000000 */
[----:B------:R0:W-:Y:S01]  /*23320*/  @!P0 ST.E.64 desc[UR42][R4.64], R6 ;  /* 0x0000000604008985 */ /* 0x0001e2000c101b2a */
[----:B------:R-:W-:Y:S01]  /*23330*/  @!P1 LEA.HI.X R3, R11, R37, R32, 0x2, P5 ;  /* 0x000000250b039211 */ /* 0x000fe200028f1420 */
[----:B------:R-:W-:Y:S01]  /*23340*/  VIADD R11, R202, 0x48 ;  /* 0x00000048ca0b7836 */ /* 0x000fe20000000000 */
[----:B------:R-:W-:Y:S01]  /*23350*/  ISETP.GE.AND P0, PT, R36, UR4, PT ;  /* 0x0000000424007c0c */ /* 0x000fe2000bf06270 */
[----:B------:R-:W-:Y:S01]  /*23360*/  VIADD R32, R202, 0x38 ;  /* 0x00000038ca207836 */ /* 0x000fe20000000000 */
[----:B------:R-:W-:-:S04]  /*23370*/  SHF.R.S32.HI R39, RZ, 0x1f, R39 ;  /* 0x0000001fff277819 */ /* 0x000fc80000011427 */
[----:B------:R-:W-:Y:S01]  /*23380*/  SHF.R.S32.HI R32, RZ, 0x1f, R32 ;  /* 0x0000001fff207819 */ /* 0x000fe20000011420 */
[----:B0-----:R-:W-:Y:S01]  /*23390*/  @!P1 IMAD.MOV.U32 R4, RZ, RZ, R21 ;  /* 0x000000ffff049224 */ /* 0x001fe200078e0015 */
        /* <DEDUP_REMOVED lines=15> */
[----:B------:R-:W-:Y:S01]  /*23490*/  VIADD R32, R202, 0x48 ;  /* 0x00000048ca207836 */ /* 0x000fe20000000000 */
[----:B------:R-:W-:-:S04]  /*234a0*/  @!P1 LEA R8, P5, R11, R33, 0x2 ;  /* 0x000000210b089211 */ /* 0x000fc800078a10ff */
[----:B------:R-:W-:-:S04]  /*234b0*/  SHF.R.S32.HI R32, RZ, 0x1f, R32 ;  /* 0x0000001fff207819 */ /* 0x000fc80000011420 */
[----:B------:R-:W-:Y:S01]  /*234c0*/  @!P1 LEA.HI.X R9, R11, R37, R32, 0x2, P5 ;  /* 0x000000250b099211 */ /* 0x000fe200028f1420 */
[----:B------:R-:W-:Y:S02]  /*234d0*/  VIADD R32, R202, 0x68 ;  /* 0x00000068ca207836 */ /* 0x000fe40000000000 */
[----:B0-----:R-:W-:Y:S01]  /*234e0*/  @!P3 IMAD.MOV.U32 R4, RZ, RZ, R27 ;  /* 0x000000ffff04b224 */ /* 0x001fe200078e001b */
[----:B------:R-:W-:Y:S01]  /*234f0*/  @!P0 LEA R6, P4, R36, R33, 0x2 ;  /* 0x0000002124068211 */ /* 0x000fe200078810ff */
[----:B------:R-:W-:-:S03]  /*23500*/  @!P3 IMAD.MOV.U32 R5, RZ, RZ, R29 ;  /* 0x000000ffff05b224 */ /* 0x000fc600078e001d */
[----:B------:R-:W-:Y:S01]  /*23510*/  @!P0 LEA.HI.X R7, R36, R37, R38, 0x2, P4 ;  /* 0x0000002524078211 */ /* 0x000fe200020f1426 */
[----:B------:R-:W-:Y:S01]  /*23520*/  VIADD R38, R202, 0x60 ;  /* 0x00000060ca267836 */ /* 0x000fe20000000000 */
[----:B------:R0:W-:Y:S01]  /*23530*/  @!P3 ST.E.64 desc[UR42][R2.64], R4 ;  /* 0x000000040200b985 */ /* 0x0001e2000c101b2a */
[----:B------:R-:W-:Y:S01]  /*23540*/  ISETP.GE.AND P3, PT, R0, UR4, PT ;  /* 0x0000000400007c0c */ /* 0x000fe2000bf66270 */
[----:B------:R-:W-:Y:S01]  /*23550*/  VIADD R36, R202, 0x58 ;  /* 0x00000058ca247836 */ /* 0x000fe20000000000 */
[----:B------:R-:W-:-:S04]  /*23560*/  @!P2 LEA R10, P4, R39, R33, 0x2 ;  /* 0x00000021270aa211 */ /* 0x000fc800078810ff */
[----:B------:R-:W-:Y:S01]  /*23570*/  @!P2 LEA.HI.X R11, R39, R37, R40, 0x2, P4 ;  /* 0x00000025270ba211 */ /* 0x000fe200020f1428 */
[C---:B------:R-:W-:Y:S01]  /*23580*/  VIADD R39, R202.reuse, 0x70 ;  /* 0x00000070ca277836 */ /* 0x040fe20000000000 */
[----:B------:R-:W-:Y:S01]  /*23590*/  SHF.R.S32.HI R36, RZ, 0x1f, R36 ;  /* 0x0000001fff247819 */ /* 0x000fe20000011424 */
[----:B------:R-:W-:Y:S02]  /*235a0*/  VIADD R40, R202, 0x60 ;  /* 0x00000060ca287836 */ /* 0x000fe40000000000 */
[----:B0-----:R-:W-:Y:S02]  /*235b0*/  @!P0 IMAD.MOV.U32 R2, RZ, RZ, R30 ;  /* 0x000000ffff028224 */ /* 0x001fe400078e001e */
[C---:B------:R-:W-:Y:S01]  /*235c0*/  @!P3 LEA R4, P5, R0.reuse, R33, 0x2 ;  /* 0x000000210004b211 */ /* 0x040fe200078a10ff */
[----:B------:R-:W-:Y:S01]  /*235d0*/  @!P0 IMAD.MOV.U32 R3, RZ, RZ, R52 ;  /* 0x000000ffff038224 */ /* 0x000fe200078e0034 */
[----:B------:R-:W-:Y:S01]  /*235e0*/  SHF.R.S32.HI R40, RZ, 0x1f, R40 ;  /* 0x0000001fff287819 */ /* 0x000fe20000011428 */
[----:B------:R-:W-:Y:S01]  /*235f0*/  @!P1 IMAD.MOV.U32 R52, RZ, RZ, R31 ;  /* 0x000000ffff349224 */ /* 0x000fe200078e001f */
[----:B------:R-:W-:Y:S01]  /*23600*/  @!P3 LEA.HI.X R5, R0, R37, R36, 0x2, P5 ;  /* 0x000000250005b211 */ /* 0x000fe200028f1424 */
[----:B------:R-:W-:Y:S01]  /*23610*/  VIADD R0, R202, 0x78 ;  /* 0x00000078ca007836 */ /* 0x000fe20000000000 */
[----:B------:R0:W-:Y:S01]  /*23620*/  @!P0 ST.E.64 desc[UR42][R6.64], R2 ;  /* 0x0000000206008985 */ /* 0x0001e2000c101b2a */
[----:B------:R-:W-:Y:S01]  /*23630*/  ISETP.GE.AND P0, PT, R38, UR4, PT ;  /* 0x0000000426007c0c */ /* 0x000fe2000bf06270 */
[----:B------:R-:W-:-:S02]  /*23640*/  VIADD R36, R202, 0x68 ;  /* 0x00000068ca247836 */ /* 0x000fc40000000000 */
[----:B------:R1:W-:Y:S01]  /*23650*/  @!P1 ST.E.64 desc[UR42][R8.64], R52 ;  /* 0x0000003408009985 */ /* 0x0003e2000c101b2a */
[----:B------:R-:W-:Y:S02]  /*23660*/  ISETP.GE.AND P1, PT, R32, UR4, PT ;  /* 0x0000000420007c0c */ /* 0x000fe4000bf26270 */
[----:B------:R-:W-:Y:S01]  /*23670*/  SHF.R.S32.HI R36, RZ, 0x1f, R36 ;  /* 0x0000001fff247819 */ /* 0x000fe20000011424 */
[----:B0-----:R-:W-:-:S06]  /*23680*/  @!P2 IMAD.MOV.U32 R2, RZ, RZ, R54 ;  /* 0x000000ffff02a224 */ /* 0x001fcc00078e0036 */
[-C--:B------:R-:W-:Y:S01]  /*23690*/  @!P0 LEA R6, P4, R38, R33.reuse, 0x2 ;  /* 0x0000002126068211 */ /* 0x080fe200078810ff */
[----:B------:R-:W-:Y:S02]  /*236a0*/  @!P2 IMAD.MOV.U32 R3, RZ, RZ, R56 ;  /* 0x000000ffff03a224 */ /* 0x000fe400078e0038 */
[----:B------:R-:W-:Y:S01]  /*236b0*/  @!P3 IMAD.MOV.U32 R56, RZ, RZ, R55 ;  /* 0x000000ffff38b224 */ /* 0x000fe200078e0037 */
[----:B-1----:R-:W-:Y:S02]  /*236c0*/  @!P1 LEA R8, P5, R32, R33, 0x2 ;  /* 0x0000002120089211 */ /* 0x002fe400078a10ff */
[----:B------:R0:W-:Y:S01]  /*236d0*/  @!P2 ST.E.64 desc[UR42][R10.64], R2 ;  /* 0x000000020a00a985 */ /* 0x0001e2000c101b2a */
[----:B------:R-:W-:Y:S02]  /*236e0*/  ISETP.GE.AND P2, PT, R39, UR4, PT ;  /* 0x0000000427007c0c */ /* 0x000fe4000bf46270 */
[-C--:B------:R-:W-:Y:S01]  /*236f0*/  @!P0 LEA.HI.X R7, R38, R37.reuse, R40, 0x2, P4 ;  /* 0x0000002526078211 */ /* 0x080fe200020f1428 */
[----:B------:R1:W-:Y:S01]  /*23700*/  @!P3 ST.E.64 desc[UR42][R4.64], R56 ;  /* 0x000000380400b985 */ /* 0x0003e2000c101b2a */
[----:B------:R-:W-:Y:S01]  /*23710*/  ISETP.GE.AND P3, PT, R0, UR4, PT ;  /* 0x0000000400007c0c */ /* 0x000fe2000bf66270 */
[----:B------:R-:W-:Y:S01]  /*23720*/  VIADD R38, R202, 0x80 ;  /* 0x00000080ca267836 */ /* 0x000fe20000000000 */
[----:B------:R-:W-:Y:S01]  /*23730*/  @!P1 LEA.HI.X R9, R32, R37, R36, 0x2, P5 ;  /* 0x0000002520099211 */ /* 0x000fe200028f1424 */
[----:B------:R-:W-:-:S02]  /*23740*/  VIADD R40, R202, 0x70 ;  /* 0x00000070ca287836 */ /* 0x000fc40000000000 */
[C---:B------:R-:W-:Y:S02]  /*23750*/  VIADD R32, R202.reuse, 0x88 ;  /* 0x00000088ca207836 */ /* 0x040fe40000000000 */
[C---:B------:R-:W-:Y:S01]  /*23760*/  VIADD R36, R202.reuse, 0x78 ;  /* 0x00000078ca247836 */ /* 0x040fe20000000000 */
[----:B------:R-:W-:Y:S01]  /*23770*/  SHF.R.S32.HI R40, RZ, 0x1f, R40 ;  /* 0x0000001fff287819 */ /* 0x000fe20000011428 */
[----:B0-----:R-:W-:Y:S01]  /*23780*/  @!P0 IMAD.MOV.U32 R2, RZ, RZ, R58 ;  /* 0x000000ffff028224 */ /* 0x001fe200078e003a */
        /* <DEDUP_REMOVED lines=8> */
[----:B------:R-:W-:Y:S01]  /*23810*/  VIADD R39, R202, 0x80 ;  /* 0x00000080ca277836 */ /* 0x000fe20000000000 */
[----:B-1----:R-:W-:Y:S01]  /*23820*/  @!P3 LEA R4, P5, R0, R33, 0x2 ;  /* 0x000000210004b211 */ /* 0x002fe200078a10ff */
[----:B------:R1:W-:Y:S01]  /*23830*/  @!P1 ST.E.64 desc[UR42][R8.64], R60 ;  /* 0x0000003c08009985 */ /* 0x0003e2000c101b2a */
[----:B------:R-:W-:-:S02]  /*23840*/  ISETP.GE.AND P1, PT, R32, UR4, PT ;  /* 0x0000000420007c0c */ /* 0x000fc4000bf26270 */
[----:B------:R-:W-:Y:S01]  /*23850*/  @!P3 LEA.HI.X R5, R0, R37, R36, 0x2, P5 ;  /* 0x000000250005b211 */ /* 0x000fe200028f1424 */
[C---:B------:R-:W-:Y:S01]  /*23860*/  VIADD R0, R202.reuse, 0x98 ;  /* 0x00000098ca007836 */ /* 0x040fe20000000000 */
[----:B------:R-:W-:Y:S01]  /*23870*/  SHF.R.S32.HI R39, RZ, 0x1f, R39 ;  /* 0x0000001fff277819 */ /* 0x000fe20000011427 */
[----:B------:R-:W-:Y:S02]  /*23880*/  VIADD R36, R202, 0x88 ;  /* 0x00000088ca247836 */ /* 0x000fe40000000000 */
[----:B0-----:R-:W-:Y:S02]  /*23890*/  @!P2 IMAD.MOV.U32 R2, RZ, RZ, R62 ;  /* 0x000000ffff02a224 */ /* 0x001fe400078e003e */
[-C--:B------:R-:W-:Y:S01]  /*238a0*/  @!P0 LEA R6, P4, R38, R33.reuse, 0x2 ;  /* 0x0000002126068211 */ /* 0x080fe200078810ff */
[----:B------:R-:W-:Y:S01]  /*238b0*/  @!P2 IMAD.MOV.U32 R3, RZ, RZ, R64 ;  /* 0x000000ffff03a224 */ /* 0x000fe200078e0040 */
[----:B------:R-:W-:Y:S01]  /*238c0*/  SHF.R.S32.HI R36, RZ, 0x1f, R36 ;  /* 0x0000001fff247819 */ /* 0x000fe20000011424 */
[----:B------:R-:W-:Y:S01]  /*238d0*/  @!P3 IMAD.MOV.U32 R64, RZ, RZ, R63 ;  /* 0x000000ffff40b224 */ /* 0x000fe200078e003f */
[----:B-1----:R-:W-:-:S02]  /*238e0*/  @!P1 LEA R8, P5, R32, R33, 0x2 ;  /* 0x0000002120089211 */ /* 0x002fc400078a10ff */
[----:B------:R0:W-:Y:S01]  /*238f0*/  @!P2 ST.E.64 desc[UR42][R10.64], R2 ;  /* 0x000000020a00a985 */ /* 0x0001e2000c101b2a */
[----:B------:R-:W-:Y:S02]  /*23900*/  ISETP.GE.AND P2, PT, R40, UR4, PT ;  /* 0x0000000428007c0c */ /* 0x000fe4000bf46270 */
[-C--:B------:R-:W-:Y:S01]  /*23910*/  @!P0 LEA.HI.X R7, R38, R37.reuse, R39, 0x2, P4 ;  /* 0x0000002526078211 */ /* 0x080fe200020f1427 */
[----:B------:R1:W-:Y:S01]  /*23920*/  @!P3 ST.E.64 desc[UR42][R4.64], R64 ;  /* 0x000000400400b985 */ /* 0x0003e2000c101b2a */
[----:B------:R-:W-:Y:S01]  /*23930*/  ISETP.GE.AND P3, PT, R0, UR4, PT ;  /* 0x0000000400007c0c */ /* 0x000fe2000bf66270 */
[----:B------:R-:W-:Y:S01]  /*23940*/  VIADD R39, R202, 0xa0 ;  /* 0x000000a0ca277836 */ /* 0x000fe20000000000 */
[----:B------:R-:W-:Y:S01]  /*23950*/  @!P1 LEA.HI.X R9, R32, R37, R36, 0x2, P5 ;  /* 0x0000002520099211 */ /* 0x000fe200028f1424 */
[C---:B------:R-:W-:Y:S02]  /*23960*/  VIADD R32, R202.reuse, 0xa8 ;  /* 0x000000a8ca207836 */ /* 0x040fe40000000000 */
[C---:B------:R-:W-:Y:S01]  /*23970*/  VIADD R38, R202.reuse, 0xb0 ;  /* 0x000000b0ca267836 */ /* 0x040fe20000000000 */
[----:B------:R-:W-:Y:S01]  /*23980*/  ISETP.GE.AND P4, PT, R39, UR4, PT ;  /* 0x0000000427007c0c */ /* 0x000fe2000bf86270 */
[----:B------:R-:W-:-:S02]  /*23990*/  VIADD R36, R202, 0x98 ;  /* 0x00000098ca247836 */ /* 0x000fc40000000000 */
[----:B0-----:R-:W-:Y:S02]  /*239a0*/  @!P0 IMAD.MOV.U32 R2, RZ, RZ, R66 ;  /* 0x000000ffff028224 */ /* 0x001fe400078e0042 */
[----:B------:R-:W-:Y:S01]  /*239b0*/  @!P0 IMAD.MOV.U32 R3, RZ, RZ, R68 ;  /* 0x000000ffff038224 */ /* 0x000fe200078e0044 */
[----:B------:R-:W-:Y:S01]  /*239c0*/  SHF.R.S32.HI R36, RZ, 0x1f, R36 ;  /* 0x0000001fff247819 */ /* 0x000fe20000011424 */
[----:B------:R-:W-:Y:S01]  /*239d0*/  @!P1 IMAD.MOV.U32 R68, RZ, RZ, R67 ;  /* 0x000000ffff449224 */ /* 0x000fe200078e0043 */
[-C--:B-1----:R-:W-:Y:S02]  /*239e0*/  @!P3 LEA R4, P5, R0, R33.reuse, 0x2 ;  /* 0x000000210004b211 */ /* 0x082fe400078a10ff */
[----:B------:R0:W-:Y:S01]  /*239f0*/  @!P0 ST.E.64 desc[UR42][R6.64], R2 ;  /* 0x0000000206008985 */ /* 0x0001e2000c101b2a */
[----:B------:R-:W-:Y:S02]  /*23a00*/  @!P2 LEA R10, P0, R40, R33, 0x2 ;  /* 0x00000021280aa211 */ /* 0x000fe400078010ff */
[-C--:B------:R-:W-:Y:S01]  /*23a10*/  @!P3 LEA.HI.X R5, R0, R37.reuse, R36, 0x2, P5 ;  /* 0x000000250005b211 */ /* 0x080fe200028f1424 */
[----:B------:R1:W-:Y:S01]  /*23a20*/  @!P1 ST.E.64 desc[UR42][R8.64], R68 ;  /* 0x0000004408009985 */ /* 0x0003e2000c101b2a */
[----:B------:R-:W-:Y:S01]  /*23a30*/  ISETP.GE.AND P1, PT, R32, UR4, PT ;  /* 0x0000000420007c0c */ /* 0x000fe2000bf26270 */
[----:B------:R-:W-:Y:S01]  /*23a40*/  VIADD R36, R202, 0xa8 ;  /* 0x000000a8ca247836 */ /* 0x000fe20000000000 */
[----:B------:R-:W-:Y:S01]  /*23a50*/  @!P2 LEA.HI.X R11, R40, R37, R41, 0x2, P0 ;  /* 0x00000025280ba211 */ /* 0x000fe200000f1429 */
[----:B------:R-:W-:Y:S01]  /*23a60*/  VIADD R40, R202, 0xa0 ;  /* 0x000000a0ca287836 */ /* 0x000fe20000000000 */
[----:B------:R-:W-:-:S02]  /*23a70*/  ISETP.GE.AND P0, PT, R38, UR4, PT ;  /* 0x0000000426007c0c */ /* 0x000fc4000bf06270 */
[----:B------:R-:W-:Y:S02]  /*23a80*/  SHF.R.S32.HI R36, RZ, 0x1f, R36 ;  /* 0x0000001fff247819 */ /* 0x000fe40000011424 */
[----:B------:R-:W-:Y:S01]  /*23a90*/  SHF.R.S32.HI R40, RZ, 0x1f, R40 ;  /* 0x0000001fff287819 */ /* 0x000fe20000011428 */
[----:B0-----:R-:W-:Y:S01]  /*23aa0*/  @!P2 IMAD.MOV.U32 R2, RZ, RZ, R70 ;  /* 0x000000ffff02a224 */ /* 0x001fe200078e0046 */
[----:B------:R-:W-:Y:S01]  /*23ab0*/  SHF.R.S32.HI R0, RZ, 0x1f, R38 ;  /* 0x0000001fff007819 */ /* 0x000fe20000011426 */
[----:B------:R-:W-:Y:S02]  /*23ac0*/  @!P2 IMAD.MOV.U32 R3, RZ, RZ, R72 ;  /* 0x000000ffff03a224 */ /* 0x000fe400078e0048 */
[----:B------:R-:W-:-:S03]  /*23ad0*/  @!P3 IMAD.MOV.U32 R72, RZ, RZ, R71 ;  /* 0x000000ffff48b224 */ /* 0x000fc600078e0047 */
[----:B------:R0:W-:Y:S01]  /*23ae0*/  @!P2 ST.E.64 desc[UR42][R10.64], R2 ;  /* 0x000000020a00a985 */ /* 0x0001e2000c101b2a */
[CC--:B------:R-:W-:Y:S02]  /*23af0*/  @!P4 LEA R6, P2, R39.reuse, R33.reuse, 0x2 ;  /* 0x000000212706c211 */ /* 0x0c0fe400078410ff */
[-C--:B------:R-:W-:Y:S01]  /*23b00*/  @!P0 LEA R12, P5, R38, R33.reuse, 0x2 ;  /* 0x00000021260c8211 */ /* 0x080fe200078a10ff */
[----:B------:R2:W-:Y:S01]  /*23b10*/  @!P3 ST.E.64 desc[UR42][R4.64], R72 ;  /* 0x000000480400b985 */ /* 0x0005e2000c101b2a */
[C---:B-1----:R-:W-:Y:S02]  /*23b20*/  @!P1 LEA R8, P3, R32.reuse, R33, 0x2 ;  /* 0x0000002120089211 */ /* 0x042fe400078610ff */
[-C--:B------:R-:W-:Y:S02]  /*23b30*/  @!P4 LEA.HI.X R7, R39, R37.reuse, R40, 0x2, P2 ;  /* 0x000000252707c211 */ /* 0x080fe400010f1428 */
[-C--:B------:R-:W-:Y:S02]  /*23b40*/  @!P1 LEA.HI.X R9, R32, R37.reuse, R36, 0x2, P3 ;  /* 0x0000002520099211 */ /* 0x080fe400018f1424 */
[----:B------:R-:W-:Y:S01]  /*23b50*/  @!P0 LEA.HI.X R13, R38, R37, R0, 0x2, P5 ;  /* 0x00000025260d8211 */ /* 0x000fe200028f1400 */
[----:B------:R-:W-:-:S02]  /*23b60*/  VIADD R0, R202, 0xb8 ;  /* 0x000000b8ca007836 */ /* 0x000fc40000000000 */
[----:B0-----:R-:W-:Y:S02]  /*23b70*/  @!P4 IMAD.MOV.U32 R2, RZ, RZ, R74 ;  /* 0x000000ffff02c224 */ /* 0x001fe400078e004a */
[----:B------:R-:W-:Y:S02]  /*23b80*/  @!P4 IMAD.MOV.U32 R3, RZ, RZ, R76 ;  /* 0x000000ffff03c224 */ /* 0x000fe400078e004c */
[----:B------:R-:W-:-:S03]  /*23b90*/  @!P1 IMAD.MOV.U32 R76, RZ, RZ, R75 ;  /* 0x000000ffff4c9224 */ /* 0x000fc600078e004b */
[----:B------:R2:W-:Y:S04]  /*23ba0*/  @!P4 ST.E.64 desc[UR42][R6.64], R2 ;  /* 0x000000020600c985 */ /* 0x0005e8000c101b2a */
[----:B------:R2:W-:Y:S04]  /*23bb0*/  @!P1 ST.E.64 desc[UR42][R8.64], R76 ;  /* 0x0000004c08009985 */ /* 0x0005e8000c101b2a */
[----:B------:R2:W-:Y:S01]  /*23bc0*/  @!P0 ST.E.64 desc[UR42][R12.64], R86 ;  /* 0x000000560c008985 */ /* 0x0005e2000c101b2a */
[----:B------:R-:W-:-:S13]  /*23bd0*/  ISETP.GE.AND P0, PT, R0, UR4, PT ;  /* 0x0000000400007c0c */ /* 0x000fda000bf06270 */
[----:B--2---:R-:W-:Y:S05]  /*23be0*/  @P0 BRA `(.L_x_5690) ;  /* 0x0000000c00840947 */ /* 0x004fea0003800000 */
[----:B------:R-:W-:Y:S02]  /*23bf0*/  LEA R2, P0, R0, R33, 0x2 ;  /* 0x0000002100027211 */ /* 0x000fe400078010ff */
[----:B------:R-:W-:-:S04]  /*23c00*/  SHF.R.S32.HI R3, RZ, 0x1f, R0 ;  /* 0x0000001fff037819 */ /* 0x000fc80000011400 */
[----:B------:R-:W-:-:S05]  /*23c10*/  LEA.HI.X R3, R0, R37, R3, 0x2, P0 ;  /* 0x0000002500037211 */ /* 0x000fca00000f1403 */
[----:B------:R0:W-:Y:S01]  /*23c20*/  ST.E.64 desc[UR42][R2.64], R88 ;  /* 0x0000005802007985 */ /* 0x0001e2000c101b2a */
[----:B------:R-:W-:Y:S05]  /*23c30*/  BRA `(.L_x_5690) ;  /* 0x0000000c00707947 */ /* 0x000fea0003800000 */
.L_x_5676:
[----:B------:R-:W2:Y:S01]  /*23c40*/  LDL R6, [R1+0x10] ;  /* 0x0000100001067983 */ /* 0x000ea20000100800 */
[----:B------:R-:W-:Y:S01]  /*23c50*/  ULDC.64 UR4, c[0x0][0xc08] ;  /* 0x0003020000047ab9 */ /* 0x000fe20000000a00 */
[----:B------:R-:W2:Y:S01]  /*23c60*/  LDC.64 R2, c[0x0][0xc00] ;  /* 0x00030000ff027b82 */ /* 0x000ea20000000a00 */
[----:B------:R-:W-:Y:S01]  /*23c70*/  ISETP.NE.U32.AND P0, PT, RZ, UR4, PT ;  /* 0x00000004ff007c0c */ /* 0x000fe2000bf05070 */
[----:B------:R-:W-:-:S03]  /*23c80*/  IMAD.MOV.U32 R15, RZ, RZ, RZ ;  /* 0x000000ffff0f7224 */ /* 0x000fc600078e00ff */
[----:B------:R-:W-:Y:S01]  /*23c90*/  ISETP.NE.AND.EX P1, PT, RZ, UR5, PT, P0 ;  /* 0x00000005ff007c0c */ /* 0x000fe2000bf25300 */
[----:B------:R-:W-:Y:S02]  /*23ca0*/  ULDC.64 UR4, c[0x0][0xc00] ;  /* 0x0003000000047ab9 */ /* 0x000fe40000000a00 */
[----:B------:R-:W-:-:S04]  /*23cb0*/  ISETP.NE.U32.AND P0, PT, RZ, UR4, PT ;  /* 0x00000004ff007c0c */ /* 0x000fc8000bf05070 */
[----:B------:R-:W-:-:S06]  /*23cc0*/  ISETP.NE.AND.EX P0, PT, RZ, UR5, PT, P0 ;  /* 0x00000005ff007c0c */ /* 0x000fcc000bf05300 */
[----:B------:R-:W1:Y:S01]  /*23cd0*/  @P1 LDC.64 R4, c[0x0][0xc08] ;  /* 0x00030200ff041b82 */ /* 0x000e620000000a00 */
[----:B------:R-:W-:Y:S02]  /*23ce0*/  ULDC UR4, c[0x0][0xa88] ;  /* 0x0002a20000047ab9 */ /* 0x000fe40000000800 */
[----:B------:R-:W-:Y:S01]  /*23cf0*/  IMAD.U32 R20, RZ, RZ, UR4 ;  /* 0x00000004ff147e24 */ /* 0x000fe2000f8e00ff */
[----:B------:R-:W3:Y:S01]  /*23d00*/  S2R R28, SR_TID.X ;  /* 0x00000000001c7919 */ /* 0x000ee20000002100 */
[----:B--2---:R-:W-:-:S04]  /*23d10*/  IMAD.WIDE R2, R6, 0x4, R2 ;  /* 0x0000000406027825 */ /* 0x004fc800078e0202 */
[----:B-1----:R-:W-:Y:S01]  /*23d20*/  @P1 IMAD.WIDE R4, R6, 0x4, R4 ;  /* 0x0000000406041825 */ /* 0x002fe200078e0204 */
[----:B------:R1:W5:Y:S04]  /*23d30*/  @P0 LDG.E R15, desc[UR42][R2.64] ;  /* 0x0000002a020f0981 */ /* 0x000368000c1e1900 */
[----:B------:R1:W5:Y:S01]  /*23d40*/  @P1 LDG.E R20, desc[UR42][R4.64] ;  /* 0x0000002a04141981 */ /* 0x000362000c1e1900 */
[----:B---3--:R-:W-:Y:S01]  /*23d50*/  VIADD R0, R28, 0xffffff80 ;  /* 0xffffff801c007836 */ /* 0x008fe20000000000 */
[----:B------:R-:W-:Y:S02]  /*23d60*/  ISETP.GT.AND P2, PT, R166, 0x1, PT ;  /* 0x00000001a600780c */ /* 0x000fe40003f44270 */
[----:B-----5:R-:W-:Y:S02]  /*23d70*/  SHF.R.S32.HI R24, RZ, 0x1f, R6 ;  /* 0x0000001fff187819 */ /* 0x020fe40000011406 */
[----:B------:R-:W-:Y:S01]  /*23d80*/  ISETP.GT.AND P3, PT, R0, 0x7f, PT ;  /* 0x0000007f0000780c */ /* 0x000fe20003f64270 */
[----:B------:R-:W-:-:S12]  /*23d90*/  @P1 BRA `(.L_x_5695) ;  /* 0x0000000000101947 */ /* 0x000fd80003800000 */
[----:B------:R-:W-:Y:S05]  /*23da0*/  @!P0 BRA `(.L_x_5695) ;  /* 0x00000000000c8947 */ /* 0x000fea0003800000 */
[----:B-1----:R-:W2:Y:S04]  /*23db0*/  LDG.E R5, desc[UR42][R2.64] ;  /* 0x0000002a02057981 */ /* 0x002ea8000c1e1900 */
[----:B------:R-:W2:Y:S02]  /*23dc0*/  LDG.E R20, desc[UR42][R2.64+0x4] ;  /* 0x0000042a02147981 */ /* 0x000ea4000c1e1900 */
[----:B--2---:R-:W-:-:S07]  /*23dd0*/  IMAD.IADD R20, R20, 0x1, -R5 ;  /* 0x0000000114147824 */ /* 0x004fce00078e0a05 */
.L_x_5695:
[----:B------:R-:W-:Y:S01]  /*23de0*/  BSSY B1, `(.L_x_5696) ;  /* 0x0000036000017945 */ /* 0x000fe20003800000 */
[----:B------:R-:W-:Y:S02]  /*23df0*/  SEL R25, R6, RZ, !P0 ;  /* 0x000000ff06197207 */ /* 0x000fe40004000000 */
[----:B------:R-:W-:Y:S02]  /*23e00*/  SEL R24, R24, RZ, !P0 ;  /* 0x000000ff18187207 */ /* 0x000fe40004000000 */
[----:B------:R-:W-:Y:S01]  /*23e10*/  SHF.R.S32.HI R14, RZ, 0x1f, R15 ;  /* 0x0000001fff0e7819 */ /* 0x000fe2000001140f */
[----:B------:R-:W-:Y:S06]  /*23e20*/  @P3 BRA `(.L_x_5697) ;  /* 0x0000000000c43947 */ /* 0x000fec0003800000 */
[----:B------:R-:W2:Y:S01]  /*23e30*/  LDC R29, c[0x0][0xbe8] ;  /* 0x0002fa00ff1d7b82 */ /* 0x000ea20000000800 */
[----:B------:R-:W-:Y:S01]  /*23e40*/  IADD3 R27, R212, -0x80, R28 ;  /* 0xffffff80d41b7810 */ /* 0x000fe20007ffe01c */
[----:B--2---:R-:W-:-:S05]  /*23e50*/  IMAD R0, R20, R29, RZ ;  /* 0x0000001d14007224 */ /* 0x004fca00078e02ff */
[----:B------:R-:W-:-:S13]  /*23e60*/  ISETP.GE.AND P0, PT, R27, R0, PT ;  /* 0x000000001b00720c */ /* 0x000fda0003f06270 */
[----:B------:R-:W-:Y:S05]  /*23e70*/  @P0 BRA `(.L_x_5697) ;  /* 0x0000000000b00947 */ /* 0x000fea0003800000 */
[----:B------:R-:W2:Y:S01]  /*23e80*/  LDL.LU R30, [R1+0x18] ;  /* 0x00001800011e7983 */ /* 0x000ea20000300800 */
[----:B------:R-:W-:Y:S01]  /*23e90*/  IMAD.MOV.U32 R0, RZ, RZ, 0x9b8 ;  /* 0x000009b8ff007424 */ /* 0x000fe200078e00ff */
[----:B------:R-:W-:Y:S01]  /*23ea0*/  ISETP.GT.AND P3, PT, R166, 0x1, PT ;  /* 0x00000001a600780c */ /* 0x000fe20003f64270 */
[----:B-1----:R-:W1:Y:S01]  /*23eb0*/  LDC.64 R2, c[0x0][0xba8] ;  /* 0x0002ea00ff027b82 */ /* 0x002e620000000a00 */
[----:B------:R-:W-:Y:S01]  /*23ec0*/  ISETP.NE.AND P0, PT, R29, 0x1, PT ;  /* 0x000000011d00780c */ /* 0x000fe20003f05270 */
[----:B------:R-:W-:Y:S01]  /*23ed0*/  IMAD.MOV.U32 R21, RZ, RZ, R27 ;  /* 0x000000ffff157224 */ /* 0x000fe200078e001b */
[----:B------:R-:W-:-:S05]  /*23ee0*/  SEL R26, R0, 0x978, P3 ;  /* 0x00000978001a7807 */ /* 0x000fca0001800000 */
        /* <DEDUP_REMOVED lines=21> */
[----:B--2---:R-:W-:-:S05]  /*24040*/  SEL R33, R30, RZ, P3 ;  /* 0x000000ff1e217207 */ /* 0x004fca0001800000 */
[----:B------:R-:W-:-:S04]  /*24050*/  IMAD.WIDE.U32 R6, R10, R33, RZ ;  /* 0x000000210a067225 */ /* 0x000fc800078e00ff */
[----:B------:R-:W-:Y:S01]  /*24060*/  IMAD R11, R11, R33, RZ ;  /* 0x000000210b0b7224 */ /* 0x000fe200078e02ff */
[----:B------:R-:W-:Y:S02]  /*24070*/  IADD3 R6, P0, P1, R21, R12, R6 ;  /* 0x0000000c15067210 */ /* 0x000fe4000791e006 */
[----:B------:R-:W-:Y:S01]  /*24080*/  SHF.R.S32.HI R21, RZ, 0x1f, R21 ;  /* 0x0000001fff157819 */ /* 0x000fe20000011415 */
[----:B------:R-:W-:Y:S01]  /*24090*/  IMAD.IADD R7, R11, 0x1, R7 ;  /* 0x000000010b077824 */ /* 0x000fe200078e0207 */
        /* <DEDUP_REMOVED lines=10> */
.L_x_5697:
[----:B------:R-:W-:Y:S05]  /*24140*/  BSYNC B1 ;  /* 0x0000000000017941 */ /* 0x000fea0003800000 */
.L_x_5696:
[----:B------:R-:W-:Y:S05]  /*24150*/  @P2 BRA `(.L_x_5690) ;  /* 0x0000000800282947 */ /* 0x000fea0003800000 */
[----:B------:R-:W3:Y:S01]  /*24160*/  LDC R21, c[0x0][0xbe8] ;  /* 0x0002fa00ff157b82 */ /* 0x000ee20000000800 */
[----:B-1----:R-:W-:Y:S01]  /*24170*/  VIADD R4, R28, 0xffffff80 ;  /* 0xffffff801c047836 */ /* 0x002fe20000000000 */
[----:B------:R-:W-:Y:S01]  /*24180*/  ULDC.64 UR4, c[0x0][0xaa0] ;  /* 0x0002a80000047ab9 */ /* 0x000fe20000000a00 */
[----:B------:R-:W-:Y:S01]  /*24190*/  ULDC.64 UR6, c[0x0][0xaf0] ;  /* 0x0002bc0000067ab9 */ /* 0x000fe20000000a00 */
[----:B------:R-:W-:Y:S02]  /*241a0*/  IMAD R0, R14, UR4, RZ ;  /* 0x000000040e007c24 */ /* 0x000fe4000f8e02ff */
[----:B--2---:R-:W-:Y:S02]  /*241b0*/  SHF.R.S32.HI R3, RZ, 0x1f, R4 ;  /* 0x0000001fff037819 */ /* 0x004fe40000011404 */
[----:B------:R-:W-:Y:S02]  /*241c0*/  IMAD R5, R15, UR5, R0 ;  /* 0x000000050f057c24 */ /* 0x000fe4000f8e0200 */
[----:B------:R-:W-:Y:S01]  /*241d0*/  LEA.HI R7, R3, R4, RZ, 0x3 ;  /* 0x0000000403077211 */ /* 0x000fe200078f18ff */
[----:B------:R-:W-:Y:S01]  /*241e0*/  IMAD.WIDE.U32 R2, R15, UR4, RZ ;  /* 0x000000040f027c25 */ /* 0x000fe2000f8e00ff */
[----:B------:R-:W-:-:S02]  /*241f0*/  ULDC.64 UR4, c[0x0][0xae8] ;  /* 0x0002ba0000047ab9 */ /* 0x000fc40000000a00 */
        /* <DEDUP_REMOVED lines=9> */
[----:B------:R-:W-:Y:S02]  /*24290*/  IMAD.IADD R9, R212, 0x1, R5 ;  /* 0x00000001d4097824 */ /* 0x000fe400078e0205 */
[----:B------:R-:W-:Y:S02]  /*242a0*/  IMAD R4, R24, UR6, RZ ;  /* 0x0000000618047c24 */ /* 0x000fe4000f8e02ff */
[----:B------:R-:W-:Y:S02]  /*242b0*/  IMAD.MOV.U32 R5, RZ, RZ, R9 ;  /* 0x000000ffff057224 */ /* 0x000fe400078e0009 */
[C---:B------:R-:W-:Y:S01]  /*242c0*/  IMAD R7, R25.reuse, UR7, R4 ;  /* 0x0000000719077c24 */ /* 0x040fe2000f8e0204 */
[----:B------:R-:W1:Y:S01]  /*242d0*/  @P0 LDC R6, c[0x0][0xbec] ;  /* 0x0002fb00ff060b82 */ /* 0x000e620000000800 */
[----:B------:R-:W-:-:S04]  /*242e0*/  IMAD.WIDE.U32 R2, R25, UR6, R2 ;  /* 0x0000000619027c25 */ /* 0x000fc8000f8e0002 */
[----:B------:R-:W-:-:S03]  /*242f0*/  IMAD.IADD R3, R3, 0x1, R7 ;  /* 0x0000000103037824 */ /* 0x000fc600078e0207 */
[----:B------:R-:W2:Y:S01]  /*24300*/  @P0 LDC R11, c[0x0][0xbf0] ;  /* 0x0002fc00ff0b0b82 */ /* 0x000ea20000000800 */
[----:B-1----:R-:W-:-:S05]  /*24310*/  @P0 IMAD.HI.U32 R0, R9, R6, RZ ;  /* 0x0000000609000227 */ /* 0x002fca00078e00ff */
[----:B--2---:R-:W-:-:S04]  /*24320*/  @P0 SHF.R.U32.HI R5, RZ, R11, R0 ;  /* 0x0000000bff050219 */ /* 0x004fc80000011600 */
        /* <DEDUP_REMOVED lines=26> */
.L_x_6025:
[----:B------:R-:W-:Y:S01]  /*244d0*/  IMAD R21, R20, R21, RZ ;  /* 0x0000001514157224 */ /* 0x000fe200078e02ff */
[----:B------:R-:W-:Y:S01]  /*244e0*/  BSSY B1, `(.L_x_5699) ;  /* 0x0000011000017945 */ /* 0x000fe20003800000 */
[----:B------:R-:W-:-:S05]  /*244f0*/  IMAD.IADD R212, R27, 0x1, R212 ;  /* 0x000000011bd47824 */ /* 0x000fca00078e02d4 */
        /* <DEDUP_REMOVED lines=15> */
.L_x_5700:
[----:B------:R-:W-:Y:S05]  /*245f0*/  BSYNC B1 ;  /* 0x0000000000017941 */ /* 0x000fea0003800000 */
.L_x_5699:
[----:B------:R-:W-:-:S03]  /*24600*/  UMOV UR4, 0xffffffff ;  /* 0xffffffff00047882 */ /* 0x000fc60000000000 */
[----:B------:R-:W-:Y:S05]  /*24610*/  BRA.DIV UR4, `(.L_x_5701) ;  /* 0x000000d204d87947 */ /* 0x000fea000b800000 */
[----:B--2---:R2:W0:Y:S04]  /*24620*/  SHFL.IDX PT, R0, R3, 0x1, 0x181f ;  /* 0x00381f0003007f89 */ /* 0x00442800000e0000 */
[----:B---34-:R2:W3:Y:S02]  /*24630*/  SHFL.IDX PT, R14, R2, 0x1, 0x181f ;  /* 0x00381f00020e7f89 */ /* 0x0184e400000e0000 */
.L_x_6029:
        /* <DEDUP_REMOVED lines=17> */
.L_x_5703:
[----:B------:R-:W-:Y:S05]  /*24750*/  BSYNC B1 ;  /* 0x0000000000017941 */ /* 0x000fea0003800000 */
.L_x_5702:
[----:B------:R-:W-:-:S03]  /*24760*/  UMOV UR4, 0xffffffff ;  /* 0xffffffff00047882 */ /* 0x000fc60000000000 */
[----:B------:R-:W-:Y:S05]  /*24770*/  BRA.DIV UR4, `(.L_x_5704) ;  /* 0x000000d204c87947 */ /* 0x000fea000b800000 */
[----:B0-----:R0:W0:Y:S04]  /*24780*/  SHFL.IDX PT, R0, R3, 0x2, 0x181f ;  /* 0x00581f0003007f89 */ /* 0x00102800000e0000 */
[----:B---34-:R3:W4:Y:S02]  /*24790*/  SHFL.IDX PT, R14, R2, 0x2, 0x181f ;  /* 0x00581f00020e7f89 */ /* 0x01872400000e0000 */
.L_x_6033:
        /* <DEDUP_REMOVED lines=17> */
.L_x_5706:
[----:B------:R-:W-:Y:S05]  /*248b0*/  BSYNC B1 ;  /* 0x0000000000017941 */ /* 0x000fea0003800000 */
.L_x_5705:
[----:B------:R-:W-:-:S03]  /*248c0*/  UMOV UR4, 0xffffffff ;  /* 0xffffffff00047882 */ /* 0x000fc60000000000 */
[----:B------:R-:W-:Y:S05]  /*248d0*/  BRA.DIV UR4, `(.L_x_5707) ;  /* 0x000000d204b87947 */ /* 0x000fea000b800000 */
[----:B0-----:R0:W0:Y:S04]  /*248e0*/  SHFL.IDX PT, R0, R3, 0x3, 0x181f ;  /* 0x00781f0003007f89 */ /* 0x00102800000e0000 */
[----:B----4-:R4:W0:Y:S02]  /*248f0*/  SHFL.IDX PT, R14, R2, 0x3, 0x181f ;  /* 0x00781f00020e7f89 */ /* 0x01082400000e0000 */
.L_x_6037:
[----:B-1234-:R-:W-:-:S05]  /*24900*/  VIADD R2, R212, 0x60 ;  /* 0x00000060d4027836 */ /* 0x01efca0000000000 */
        /* <DEDUP_REMOVED lines=15> */
.L_x_5690:
[----:B------:R-:W-:Y:S05]  /*24a00*/  BSYNC B0 ;  /* 0x0000000000007941 */ /* 0x000fea0003800000 */
.L_x_5675:
[----:B------:R-:W-:Y:S02]  /*24a10*/  ULDC UR4, c[0x0][0xc3c] ;  /* 0x00030f0000047ab9 */ /* 0x000fe40000000800 */
[----:B------:R-:W-:-:S13]  /*24a20*/  ISETP.GE.AND P0, PT, R227, UR4, PT ;  /* 0x00000004e3007c0c */ /* 0x000fda000bf06270 */
[----:B------:R-:W-:Y:S05]  /*24a30*/  @!P0 BRA `(.L_x_5708) ;  /* 0xfffffdc800b48947 */ /* 0x000fea000383ffff */
[----:B------:R-:W-:Y:S05]  /*24a40*/  BRA `(.L_x_5469) ;  /* 0x0000008c00d87947 */ /* 0x000fea0003800000 */
.L_x_5467:
        /* <DEDUP_REMOVED lines=58> */
.L_x_5712:
        /* <DEDUP_REMOVED lines=37> */
.L_x_5710:
        /* <DEDUP_REMOVED lines=13> */
.L_x_5713:
        /* <DEDUP_REMOVED lines=62> */
.L_x_5714:
        /* <DEDUP_REMOVED lines=61> */
.L_x_5715:
[----:B------:R-:W-:-:S05]  /*258c0*/  LOP3.LUT R17, RZ, R2, RZ, 0x33, !PT ;  /* 0x00000002ff117212 */ /* 0x000fca00078e33ff */
[----:B------:R-:W-:Y:S01]  /*258d0*/  IMAD.IADD R17, R0, 0x1, R17 ;  /* 0x0000000100117824 */ /* 0x000fe200078e0211 */
[----:B------:R-:W-:Y:S06]  /*258e0*/  BRA `(.L_x_5716) ;  /* 0x00000000000c7947 */ /* 0x000fec0003800000 */
.L_x_5711:
[----:B------:R-:W-:Y:S02]  /*258f0*/  IMAD.MOV.U32 R17, RZ, RZ, RZ ;  /* 0x000000ffff117224 */ /* 0x000fe400078e00ff */
[----:B------:R-:W-:Y:S02]  /*25900*/  IMAD.U32 R16, RZ, RZ, UR6 ;  /* 0x00000006ff107e24 */ /* 0x000fe4000f8e00ff */
[----:B------:R-:W-:-:S07]  /*25910*/  IMAD.MOV.U32 R18, RZ, RZ, RZ ;  /* 0x000000ffff127224 */ /* 0x000fce00078e00ff */
.L_x_5716:
[----:B------:R-:W-:-:S13]  /*25920*/  ISETP.NE.AND P0, PT, R7, RZ, PT ;  /* 0x000000ff0700720c */ /* 0x000fda0003f05270 */
[----:B------:R-:W0:Y:S01]  /*25930*/  @!P0 S2R R3, SR_CgaCtaId ;  /* 0x0000000000038919 */ /* 0x000e220000008800 */
[----:B------:R-:W-:-:S04]  /*25940*/  @!P0 MOV R0, 0x400 ;  /* 0x0000040000008802 */ /* 0x000fc80000000f00 */
[----:B0-----:R-:W-:-:S05]  /*25950*/  @!P0 LEA R0, R3, R0, 0x18 ;  /* 0x0000000003008211 */ /* 0x001fca00078ec0ff */
[----:B------:R2:W-:Y:S01]  /*25960*/  @!P0 STS.128 [R0+0x2a8d0], R16 ;  /* 0x02a8d01000008388 */ /* 0x0005e20000000c00 */
[----:B------:R-:W-:Y:S06]  /*25970*/  BAR.ARV 0x5, 0x180 ;  /* 0x0146000000007b1d */ /* 0x000fec0000002000 */
.L_x_5709:
        /* <DEDUP_REMOVED lines=8> */
[----:B------:R-:W-:Y:S01]  /*25a00*/  BSSY B7, `(.L_x_5717) ;  /* 0x00007bb000077945 */ /* 0x000fe20003800000 */
[----:B------:R-:W-:Y:S01]  /*25a10*/  IMAD.MOV.U32 R30, RZ, RZ, 0x1 ;  /* 0x00000001ff1e7424 */ /* 0x000fe200078e00ff */
[----:B------:R-:W-:Y:S01]  /*25a20*/  ULDC.64 UR40, c[0x0][0x198] ;  /* 0x0000660000287ab9 */ /* 0x000fe20000000a00 */
[----:B------:R-:W-:Y:S01]  /*25a30*/  IMAD.MOV.U32 R28, RZ, RZ, RZ ;  /* 0x000000ffff1c7224 */ /* 0x000fe200078e00ff */
[----:B------:R-:W-:Y:S01]  /*25a40*/  ULOP3.LUT UR39, UR36, 0x2, URZ, 0xfc, !UPT ;  /* 0x0000000224277892 */ /* 0x000fe2000f8efc3f */
[----:B------:R-:W-:Y:S01]  /*25a50*/  IMAD.MOV.U32 R26, RZ, RZ, RZ ;  /* 0x000000ffff1a7224 */ /* 0x000fe200078e00ff */
[----:B------:R-:W-:Y:S01]  /*25a60*/  ULOP3.LUT UR37, UR36, 0x1, URZ, 0xfc, !UPT ;  /* 0x0000000124257892 */ /* 0x000fe2000f8efc3f */
[----:B------:R-:W-:Y:S01]  /*25a70*/  IMAD.MOV.U32 R29, RZ, RZ, 0x1 ;  /* 0x00000001ff1d7424 */ /* 0x000fe200078e00ff */
[----:B------:R-:W-:Y:S01]  /*25a80*/  ULDC UR38, c[0x0][0xc] ;  /* 0x0000030000267ab9 */ /* 0x000fe20000000800 */
[----:B---3--:R-:W-:-:S02]  /*25a90*/  IMAD.U32 R37, RZ, RZ, UR4 ;  /* 0x00000004ff257e24 */ /* 0x008fc4000f8e00ff */
[C---:B-1----:R-:W-:Y:S01]  /*25aa0*/  IMAD.SHL.U32 R24, R14.reuse, 0x40, RZ ;  /* 0x000000400e187824 */ /* 0x042fe200078e00ff */
[C---:B------:R-:W-:Y:S01]  /*25ab0*/  LOP3.LUT R13, R14.reuse, 0x7f, RZ, 0xc0, !PT ;  /* 0x0000007f0e0d7812 */ /* 0x040fe200078ec0ff */
[C---:B0-----:R-:W-:Y:S01]  /*25ac0*/  IMAD.SHL.U32 R2, R14.reuse, 0x80, RZ ;  /* 0x000000800e027824 */ /* 0x041fe200078e00ff */
[----:B--2---:R-:W-:Y:S01]  /*25ad0*/  SHF.R.U32.HI R0, RZ, 0x1, R14 ;  /* 0x00000001ff007819 */ /* 0x004fe2000001160e */
[----:B------:R-:W-:Y:S01]  /*25ae0*/  IMAD.SHL.U32 R7, R14, 0x10, RZ ;  /* 0x000000100e077824 */ /* 0x000fe200078e00ff */
[----:B------:R-:W-:Y:S01]  /*25af0*/  LOP3.LUT R3, R24, 0x180, RZ, 0xc0, !PT ;  /* 0x0000018018037812 */ /* 0x000fe200078ec0ff */
[----:B------:R-:W-:Y:S01]  /*25b00*/  IMAD.SHL.U32 R9, R14, 0x2, RZ ;  /* 0x000000020e097824 */ /* 0x000fe200078e00ff */
[C---:B------:R-:W-:Y:S02]  /*25b10*/  LOP3.LUT R4, R2.reuse, 0x380, RZ, 0xc0, !PT ;  /* 0x0000038002047812 */ /* 0x040fe400078ec0ff */
[----:B------:R-:W-:Y:S02]  /*25b20*/  SHF.R.U32.HI R5, RZ, 0x5, R13 ;  /* 0x00000005ff057819 */ /* 0x000fe4000001160d */
[----:B------:R-:W-:-:S02]  /*25b30*/  LOP3.LUT R2, R2, 0x400, RZ, 0xc0, !PT ;  /* 0x0000040002027812 */ /* 0x000fc400078ec0ff */
[----:B------:R-:W-:Y:S02]  /*25b40*/  LOP3.LUT R8, R7, 0x40, RZ, 0xc0, !PT ;  /* 0x0000004007087812 */ /* 0x000fe400078ec0ff */
[----:B------:R-:W-:Y:S01]  /*25b50*/  LOP3.LUT R0, R3, 0x30, R0, 0xf8, !PT ;  /* 0x0000003003007812 */ /* 0x000fe200078ef800 */
[----:B------:R-:W-:Y:S01]  /*25b60*/  IMAD.SHL.U32 R3, R14, 0x8, RZ ;  /* 0x000000080e037824 */ /* 0x000fe200078e00ff */
[----:B------:R-:W-:Y:S01]  /*25b70*/  LOP3.LUT R4, R4, 0x10, R14, 0xf8, !PT ;  /* 0x0000001004047812 */ /* 0x000fe200078ef80e */
[C---:B------:R-:W-:Y:S01]  /*25b80*/  IMAD R2, R5.reuse, 0x800, R2 ;  /* 0x0000080005027824 */ /* 0x040fe200078e0202 */
[----:B------:R-:W-:Y:S01]  /*25b90*/  R2P PR, R14, 0x6 ;  /* 0x000000060e007804 */ /* 0x000fe20000000000 */
[----:B------:R-:W-:Y:S01]  /*25ba0*/  IMAD R11, R5, 0x200, R8 ;  /* 0x00000200050b7824 */ /* 0x000fe200078e0208 */
[----:B------:R-:W-:Y:S02]  /*25bb0*/  LOP3.LUT R6, R7, 0x1b0, RZ, 0xc0, !PT ;  /* 0x000001b007067812 */ /* 0x000fe400078ec0ff */
[----:B------:R-:W-:-:S02]  /*25bc0*/  LOP3.LUT R5, R4, 0x70, R7, 0x78, !PT ;  /* 0x0000007004057812 */ /* 0x000fc400078e7807 */
[----:B------:R-:W-:Y:S01]  /*25bd0*/  LOP3.LUT R3, R0, 0x30, R3, 0x78, !PT ;  /* 0x0000003000037812 */ /* 0x000fe200078e7803 */
[----:B------:R-:W-:Y:S01]  /*25be0*/  IMAD.MOV.U32 R0, RZ, RZ, 0x20 ;  /* 0x00000020ff007424 */ /* 0x000fe200078e00ff */
[----:B------:R-:W-:Y:S01]  /*25bf0*/  LOP3.LUT R6, R6, 0x30, R9, 0x78, !PT ;  /* 0x0000003006067812 */ /* 0x000fe200078e7809 */
[----:B------:R-:W-:Y:S01]  /*25c00*/  IMAD.IADD R12, R2, 0x1, R5 ;  /* 0x00000001020c7824 */ /* 0x000fe200078e0205 */
[----:B------:R-:W-:Y:S01]  /*25c10*/  MOV R4, 0x400 ;  /* 0x0000040000047802 */ /* 0x000fe20000000f00 */
[----:B------:R-:W-:Y:S01]  /*25c20*/  IMAD.SHL.U32 R2, R14, 0x20, RZ ;  /* 0x000000200e027824 */ /* 0x000fe200078e00ff */
[----:B------:R-:W-:Y:S01]  /*25c30*/  SEL R0, R0, 0xffffffe0, !P1 ;  /* 0xffffffe000007807 */ /* 0x000fe20004800000 */
[----:B------:R-:W-:Y:S01]  /*25c40*/  IMAD.IADD R10, R6, 0x1, R11 ;  /* 0x00000001060a7824 */ /* 0x000fe200078e020b */
[----:B------:R-:W-:Y:S01]  /*25c50*/  LEA R23, R37, R4, 0x18 ;  /* 0x0000000425177211 */ /* 0x000fe200078ec0ff */
[C---:B------:R-:W-:Y:S01]  /*25c60*/  VIADD R5, R12.reuse, 0x40 ;  /* 0x000000400c057836 */ /* 0x040fe20000000000 */
[----:B------:R-:W-:Y:S01]  /*25c70*/  LOP3.LUT R24, R3, 0x640, R24, 0xf8, !PT ;  /* 0x0000064003187812 */ /* 0x000fe200078ef818 */
[----:B------:R-:W-:Y:S01]  /*25c80*/  @P2 VIADD R5, R12, 0xffffffc0 ;  /* 0xffffffc00c052836 */ /* 0x000fe20000000000 */
[----:B------:R-:W-:Y:S01]  /*25c90*/  STL [R1+0xc], R10 ;  /* 0x00000c0a01007387 */ /* 0x000fe20000100800 */
[C---:B------:R-:W-:Y:S01]  /*25ca0*/  IMAD.IADD R4, R0.reuse, 0x1, R12 ;  /* 0x0000000100047824 */ /* 0x040fe200078e020c */
[----:B------:R-:W-:Y:S01]  /*25cb0*/  SHF.R.U32.HI R3, RZ, 0x2, R13 ;  /* 0x00000002ff037819 */ /* 0x000fe2000001160d */
[----:B------:R-:W-:Y:S01]  /*25cc0*/  IMAD.IADD R0, R0, 0x1, R5 ;  /* 0x0000000100007824 */ /* 0x000fe200078e0205 */
[----:B------:R-:W-:Y:S01]  /*25cd0*/  STL [R1+0x8], R12 ;  /* 0x0000080c01007387 */ /* 0x000fe20000100800 */
[----:B------:R-:W-:-:S02]  /*25ce0*/  LOP3.LUT R2, R2, 0x60, RZ, 0xc0, !PT ;  /* 0x0000006002027812 */ /* 0x000fc400078ec0ff */
[----:B------:R-:W-:Y:S01]  /*25cf0*/  LOP3.LUT R32, R7, 0x30, RZ, 0xc0, !PT ;  /* 0x0000003007207812 */ /* 0x000fe200078ec0ff */
[----:B------:R-:W-:Y:S04]  /*25d00*/  STL [R1], R5 ;  /* 0x0000000501007387 */ /* 0x000fe80000100800 */
[----:B------:R-:W-:Y:S04]  /*25d10*/  STL [R1+0x4], R4 ;  /* 0x0000040401007387 */ /* 0x000fe80000100800 */
[----:B------:R-:W-:Y:S04]  /*25d20*/  STL [R1+0x2c], RZ ;  /* 0x00002cff01007387 */ /* 0x000fe80000100800 */
[----:B------:R0:W-:Y:S02]  /*25d30*/  STL [R1+0x10], R0 ;  /* 0x0000100001007387 */ /* 0x0001e40000100800 */
[----:B0-----:R-:W-:Y:S01]  /*25d40*/  LOP3.LUT R0, R3, R2, RZ, 0xfc, !PT ;  /* 0x0000000203007212 */ /* 0x001fe200078efcff */
[----:B------:R-:W-:Y:S01]  /*25d50*/  IMAD.IADD R0, R23, 0x1, R10 ;  /* 0x0000000117007824 */ /* 0x000fe200078e020a */
[----:B------:R-:W-:-:S02]  /*25d60*/  LOP3.LUT R3, R32, 0x40, RZ, 0xfc, !PT ;  /* 0x0000004020037812 */ /* 0x000fc400078efcff */
[----:B------:R-:W-:Y:S02]  /*25d70*/  LOP3.LUT R2, R32, 0x80, RZ, 0xfc, !PT ;  /* 0x0000008020027812 */ /* 0x000fe400078efcff */
[----:B------:R0:W-:Y:S01]  /*25d80*/  STL [R1+0x14], R0 ;  /* 0x0000140001007387 */ /* 0x0001e20000100800 */
[C---:B------:R-:W-:Y:S02]  /*25d90*/  LOP3.LUT R3, R24.reuse, 0x2800, RZ, 0xfc, !PT ;  /* 0x0000280018037812 */ /* 0x040fe400078efcff */
[C---:B------:R-:W-:Y:S02]  /*25da0*/  LOP3.LUT R2, R24.reuse, 0x4800, RZ, 0xfc, !PT ;  /* 0x0000480018027812 */ /* 0x040fe400078efcff */
[C---:B------:R-:W-:Y:S02]  /*25db0*/  LOP3.LUT R3, R24.reuse, 0x5000, RZ, 0xfc, !PT ;  /* 0x0000500018037812 */ /* 0x040fe400078efcff */
[C---:B------:R-:W-:Y:S02]  /*25dc0*/  LOP3.LUT R2, R24.reuse, 0x3800, RZ, 0xfc, !PT ;  /* 0x0000380018027812 */ /* 0x040fe400078efcff */
[----:B0-----:R-:W-:-:S02]  /*25dd0*/  LOP3.LUT R0, R24, 0x3000, RZ, 0xfc, !PT ;  /* 0x0000300018007812 */ /* 0x001fc400078efcff */
[----:B------:R-:W-:-:S07]  /*25de0*/  LOP3.LUT R0, R24, 0x5800, RZ, 0xfc, !PT ;  /* 0x0000580018007812 */ /* 0x000fce00078efcff */
.L_x_5855:
[----:B------:R-:W-:Y:S05]  /*25df0*/  YIELD ;  /* 0x0000000000007946 */ /* 0x000fea0003800000 */
[----:B------:R-:W-:Y:S01]  /*25e00*/  ULDC.64 UR4, c[0x0][0xa28] ;  /* 0x00028a0000047ab9 */ /* 0x000fe20000000a00 */
[----:B------:R-:W-:Y:S01]  /*25e10*/  IMAD.MOV.U32 R34, RZ, RZ, RZ ;  /* 0x000000ffff227224 */ /* 0x000fe200078e00ff */
[----:B------:R-:W-:Y:S01]  /*25e20*/  ISETP.NE.U32.AND P0, PT, RZ, UR4, PT ;  /* 0x00000004ff007c0c */ /* 0x000fe2000bf05070 */
[----:B0-----:R-:W0:Y:S01]  /*25e30*/  LDC.64 R4, c[0x0][0xa00] ;  /* 0x00028000ff047b82 */ /* 0x001e220000000a00 */
[----:B------:R-:W-:Y:S02]  /*25e40*/  ULDC.64 UR6, c[0x0][0xa10] ;  /* 0x0002840000067ab9 */ /* 0x000fe40000000a00 */
[----:B------:R-:W-:Y:S01]  /*25e50*/  ISETP.NE.AND.EX P0, PT, RZ, UR5, PT, P0 ;  /* 0x00000005ff007c0c */ /* 0x000fe2000bf05300 */
[----:B------:R-:W-:-:S12]  /*25e60*/  ULDC.64 UR4, c[0x0][0xa18] ;  /* 0x0002860000047ab9 */ /* 0x000fd80000000a00 */
[----:B-1----:R-:W1:Y:S01]  /*25e70*/  @P0 LDC.64 R2, c[0x0][0xa28] ;  /* 0x00028a00ff020b82 */ /* 0x002e620000000a00 */
[----:B------:R-:W-:Y:S01]  /*25e80*/  ISETP.NE.U32.AND P1, PT, RZ, UR6, PT ;  /* 0x00000006ff007c0c */ /* 0x000fe2000bf25070 */
[----:B-1----:R-:W-:-:S05]  /*25e90*/  @P0 IMAD.WIDE R2, R19, 0x4, R2 ;  /* 0x0000000413020825 */ /* 0x002fca00078e0202 */
[----:B------:R1:W5:Y:S01]  /*25ea0*/  @P0 LDG.E R34, desc[UR42][R2.64] ;  /* 0x0000002a02220981 */ /* 0x000362000c1e1900 */
[----:B------:R-:W-:Y:S01]  /*25eb0*/  ISETP.NE.U32.AND P0, PT, RZ, UR4, PT ;  /* 0x00000004ff007c0c */ /* 0x000fe2000bf05070 */
[----:B------:R-:W-:Y:S01]  /*25ec0*/  IMAD.MOV.U32 R8, RZ, RZ, RZ ;  /* 0x000000ffff087224 */ /* 0x000fe200078e00ff */
[----:B------:R-:W-:Y:S01]  /*25ed0*/  ISETP.NE.AND.EX P1, PT, RZ, UR7, PT, P1 ;  /* 0x00000007ff007c0c */ /* 0x000fe2000bf25310 */
[----:B0-----:R-:W-:Y:S01]  /*25ee0*/  IMAD.WIDE R4, R19, 0x4, R4 ;  /* 0x0000000413047825 */ /* 0x001fe200078e0204 */
[----:B------:R-:W-:Y:S01]  /*25ef0*/  ISETP.NE.AND.EX P2, PT, RZ, UR5, PT, P0 ;  /* 0x00000005ff007c0c */ /* 0x000fe2000bf45300 */
[----:B------:R-:W-:Y:S02]  /*25f00*/  ULDC.64 UR4, c[0x0][0xa00] ;  /* 0x0002800000047ab9 */ /* 0x000fe40000000a00 */
[----:B------:R-:W-:Y:S01]  /*25f10*/  ISETP.NE.U32.AND P0, PT, RZ, UR4, PT ;  /* 0x00000004ff007c0c */ /* 0x000fe2000bf05070 */
[----:B------:R-:W-:Y:S01]  /*25f20*/  IMAD.MOV.U32 R0, RZ, RZ, RZ ;  /* 0x000000ffff007224 */ /* 0x000fe200078e00ff */
[----:B-1----:R-:W0:Y:S02]  /*25f30*/  LDC.64 R2, c[0x0][0xa10] ;  /* 0x00028400ff027b82 */ /* 0x002e240000000a00 */
[----:B------:R-:W-:-:S06]  /*25f40*/  ISETP.NE.AND.EX P0, PT, RZ, UR5, PT, P0 ;  /* 0x00000005ff007c0c */ /* 0x000fcc000bf05300 */
[----:B------:R-:W1:Y:S07]  /*25f50*/  @P2 LDC.64 R6, c[0x0][0xa18] ;  /* 0x00028600ff062b82 */ /* 0x000e6e0000000a00 */
[----:B--2---:R-:W2:Y:S01]  /*25f60*/  @P0 LDG.E R8, desc[UR42][R4.64] ;  /* 0x0000002a04080981 */ /* 0x004ea2000c1e1900 */
[----:B0-----:R-:W-:-:S05]  /*25f70*/  IMAD.WIDE R2, R19, 0x4, R2 ;  /* 0x0000000413027825 */ /* 0x001fca00078e0202 */
[----:B------:R-:W5:Y:S01]  /*25f80*/  @P1 LDG.E R0, desc[UR42][R2.64] ;  /* 0x0000002a02001981 */ /* 0x000f62000c1e1900 */
[----:B------:R-:W-:Y:S02]  /*25f90*/  ULDC UR4, c[0x0][0x288] ;  /* 0x0000a20000047ab9 */ /* 0x000fe40000000800 */
[----:B------:R-:W-:Y:S01]  /*25fa0*/  IMAD.U32 R35, RZ, RZ, UR4 ;  /* 0x00000004ff237e24 */ /* 0x000fe2000f8e00ff */
[----:B------:R-:W-:Y:S02]  /*25fb0*/  ULDC.64 UR4, c[0x0][0x418] ;  /* 0x0001060000047ab9 */ /* 0x000fe40000000a00 */
[----:B------:R-:W-:-:S03]  /*25fc0*/  UISETP.NE.U32.AND UP0, UPT, UR4, URZ, UPT ;  /* 0x0000003f0400728c */ /* 0x000fc6000bf05070 */
[----:B------:R-:W-:Y:S01]  /*25fd0*/  ULDC UR4, c[0x0][0x424] ;  /* 0x0001090000047ab9 */ /* 0x000fe20000000800 */
[----:B------:R-:W-:Y:S01]  /*25fe0*/  UISETP.NE.AND.EX UP0, UPT, UR5, URZ, UPT, UP0 ;  /* 0x0000003f0500728c */ /* 0x000fe2000bf05300 */
[----:B-1----:R-:W-:Y:S02]  /*25ff0*/  @P2 IMAD.WIDE R6, R19, 0x4, R6 ;  /* 0x0000000413062825 */ /* 0x002fe400078e0206 */
[----:B------:R-:W-:Y:S01]  /*26000*/  ULDC UR5, c[0x0][0x2f0] ;  /* 0x0000bc0000057ab9 */ /* 0x000fe20000000800 */
[----:B------:R-:W-:Y:S02]  /*26010*/  USEL UR4, UR4, 0x1, UP0 ;  /* 0x0000000104047887 */ /* 0x000fe40008000000 */
[----:B------:R0:W5:Y:S02]  /*26020*/  @P2 LDG.E R35, desc[UR42][R6.64] ;  /* 0x0000002a06232981 */ /* 0x000164000c1e1900 */
[----:B------:R-:W-:-:S03]  /*26030*/  UIMAD UR4, UR4, UR5, URZ ;  /* 0x00000005040472a4 */ /* 0x000fc6000f8e023f */
[----:B------:R-:W-:-:S03]  /*26040*/  ULDC UR5, c[0x0][0x348] ;  /* 0x0000d20000057ab9 */ /* 0x000fc60000000800 */
[----:B0-----:R-:W-:Y:S01]  /*26050*/  IMAD.U32 R7, RZ, RZ, UR4 ;  /* 0x00000004ff077e24 */ /* 0x001fe2000f8e00ff */
[----:B--2---:R0:W-:Y:S02]  /*26060*/  STL [R1+0x18], R8 ;  /* 0x0000180801007387 */ /* 0x0041e40000100800 */
[----:B0-----:R-:W-:Y:S01]  /*26070*/  IMAD.U32 R8, RZ, RZ, UR5 ;  /* 0x00000005ff087e24 */ /* 0x001fe2000f8e00ff */
[----:B------:R-:W-:Y:S06]  /*26080*/  @P2 BRA `(.L_x_5718) ;  /* 0x0000000000102947 */ /* 0x000fec0003800000 */
[----:B------:R-:W-:Y:S05]  /*26090*/  @!P0 BRA `(.L_x_5718) ;  /* 0x00000000000c8947 */ /* 0x000fea0003800000 */
[----:B-----5:R-:W2:Y:S04]  /*260a0*/  LDG.E R35, desc[UR42][R4.64] ;  /* 0x0000002a04237981 */ /* 0x020ea8000c1e1900 */
[----:B------:R-:W2:Y:S02]  /*260b0*/  LDG.E R4, desc[UR42][R4.64+0x4] ;  /* 0x0000042a04047981 */ /* 0x000ea4000c1e1900 */
[----:B--2---:R-:W-:-:S07]  /*260c0*/  IMAD.IADD R35, R4, 0x1, -R35 ;  /* 0x0000000104237824 */ /* 0x004fce00078e0a23 */
.L_x_5718:
        /* <DEDUP_REMOVED lines=9> */
[----:B------:R-:W0:Y:S02]  /*26160*/  LDC.64 R4, c[0x0][0xa20] ;  /* 0x00028800ff047b82 */ /* 0x000e240000000a00 */
[----:B0-----:R-:W-:-:S05]  /*26170*/  IMAD.WIDE R4, R19, 0x4, R4 ;  /* 0x0000000413047825 */ /* 0x001fca00078e0204 */
[----:B------:R0:W5:Y:S01]  /*26180*/  LDG.E R7, desc[UR42][R4.64] ;  /* 0x0000002a04077981 */ /* 0x000162000c1e1900 */
[----:B------:R-:W-:Y:S05]  /*26190*/  BRA `(.L_x_5720) ;  /* 0x0000000000247947 */ /* 0x000fea0003800000 */
.L_x_5719:
        /* <DEDUP_REMOVED lines=9> */
.L_x_5720:
[----:B0-----:R-:W2:Y:S04]  /*26230*/  @P1 LDG.E R4, desc[UR42][R2.64] ;  /* 0x0000002a02041981 */ /* 0x001ea8000c1e1900 */
[----:B------:R0:W2:Y:S01]  /*26240*/  @P1 LDG.E R5, desc[UR42][R2.64+0x4] ;  /* 0x0000042a02051981 */ /* 0x0000a2000c1e1900 */
[----:B------:R-:W-:Y:S02]  /*26250*/  IMAD.SHL.U32 R17, R17, 0x80, RZ ;  /* 0x0000008011117824 */ /* 0x000fe400078e00ff */
[----:B-----5:R-:W-:Y:S02]  /*26260*/  IMAD.IADD R7, R7, 0x1, -R34 ;  /* 0x0000000107077824 */ /* 0x020fe400078e0a22 */
[----:B------:R-:W-:Y:S01]  /*26270*/  VIADD R10, R17, 0x7f ;  /* 0x0000007f110a7836 */ /* 0x000fe20000000000 */
[----:B0-----:R-:W0:Y:S02]  /*26280*/  LDC R2, c[0x0][0x448] ;  /* 0x00011200ff027b82 */ /* 0x001e240000000800 */
[----:B0-----:R-:W-:-:S13]  /*26290*/  ISETP.NE.AND P2, PT, R2, 0x1, PT ;  /* 0x000000010200780c */ /* 0x001fda0003f45270 */
[----:B------:R-:W0:Y:S08]  /*262a0*/  @P2 LDC R3, c[0x0][0x44c] ;  /* 0x00011300ff032b82 */ /* 0x000e300000000800 */
[----:B------:R-:W1:Y:S01]  /*262b0*/  @P2 LDC R2, c[0x0][0x450] ;  /* 0x00011400ff022b82 */ /* 0x000e620000000800 */
[----:B0-----:R-:W-:-:S05]  /*262c0*/  @P2 IMAD.HI.U32 R3, R10, R3, RZ ;  /* 0x000000030a032227 */ /* 0x001fca00078e00ff */
[----:B-1----:R-:W-:Y:S01]  /*262d0*/  @P2 SHF.R.U32.HI R10, RZ, R2, R3 ;  /* 0x00000002ff0a2219 */ /* 0x002fe20000011603 */
[----:B--2---:R-:W-:-:S04]  /*262e0*/  @P1 IMAD.IADD R8, R5, 0x1, -R4 ;  /* 0x0000000105081824 */ /* 0x004fc800078e0a04 */
[----:B------:R-:W-:-:S04]  /*262f0*/  IMAD.IADD R27, R7, 0x1, R8 ;  /* 0x00000001071b7824 */ /* 0x000fc800078e0208 */
[C---:B------:R-:W-:Y:S01]  /*26300*/  VIADD R21, R27.reuse, 0x7f ;  /* 0x0000007f1b157836 */ /* 0x040fe20000000000 */
[----:B------:R-:W-:-:S04]  /*26310*/  IADD3 R9, R27, 0x1, -R35 ;  /* 0x000000011b097810 */ /* 0x000fc80007ffe823 */
[----:B------:R-:W-:Y:S01]  /*26320*/  SHF.R.S32.HI R2, RZ, 0x1f, R21 ;  /* 0x0000001fff027819 */ /* 0x000fe20000011415 */
[----:B------:R-:W-:-:S03]  /*26330*/  IMAD.IADD R10, R9, 0x1, R10 ;  /* 0x00000001090a7824 */ /* 0x000fc600078e020a */
[----:B------:R-:W-:Y:S02]  /*26340*/  LEA.HI R21, R2, R21, RZ, 0x7 ;  /* 0x0000001502157211 */ /* 0x000fe400078f38ff */
[----:B------:R-:W0:Y:S02]  /*26350*/  LDC.64 R2, c[0x0][0x9e0] ;  /* 0x00027800ff027b82 */ /* 0x000e240000000a00 */
[----:B------:R-:W-:Y:S02]  /*26360*/  SHF.R.S32.HI R21, RZ, 0x7, R21 ;  /* 0x00000007ff157819 */ /* 0x000fe40000011415 */
[----:B0-----:R-:W-:Y:S01]  /*26370*/  ISETP.GE.AND P3, PT, R3, 0x1, PT ;  /* 0x000000010300780c */ /* 0x001fe20003f66270 */
        /* <DEDUP_REMOVED lines=13> */
.L_x_5723:
[----:B------:R-:W-:-:S13]  /*26450*/  ISETP.NE.AND P0, PT, R3, 0x1, PT ;  /* 0x000000010300780c */ /* 0x000fda0003f05270 */
[----:B------:R-:W0:Y:S02]  /*26460*/  @P0 LDC.64 R4, c[0x0][0x9e8] ;  /* 0x00027a00ff040b82 */ /* 0x000e240000000a00 */
[----:B0-----:R-:W-:-:S05]  /*26470*/  @P0 IMAD.HI.U32 R4, R11, R4, RZ ;  /* 0x000000040b040227 */ /* 0x001fca00078e00ff */
[----:B------:R-:W-:-:S07]  /*26480*/  @P0 SHF.R.U32.HI R11, RZ, R5, R4 ;  /* 0x00000005ff0b0219 */ /* 0x000fce0000011604 */
.L_x_5724:
[----:B------:R-:W-:Y:S05]  /*26490*/  BSYNC B0 ;  /* 0x0000000000007941 */ /* 0x000fea0003800000 */
.L_x_5722:
[----:B------:R-:W-:-:S05]  /*264a0*/  IMAD R11, R11, R3, R3 ;  /* 0x000000030b0b7224 */ /* 0x000fca00078e0203 */
[----:B------:R-:W-:-:S07]  /*264b0*/  VIMNMX R2, R2, R11, PT ;  /* 0x0000000b02027248 */ /* 0x000fce0003fe0100 */
.L_x_5721:
[----:B------:R-:W0:Y:S01]  /*264c0*/  @P2 LDC R10, c[0x0][0x44c] ;  /* 0x00011300ff0a2b82 */ /* 0x000e220000000800 */
[----:B------:R-:W-:Y:S01]  /*264d0*/  VIADD R2, R2, 0x7f ;  /* 0x0000007f02027836 */ /* 0x000fe20000000000 */
[----:B------:R-:W-:Y:S01]  /*264e0*/  ULDC UR4, c[0x0][0x9dc] ;  /* 0x0002770000047ab9 */ /* 0x000fe20000000800 */
[----:B------:R-:W-:Y:S02]  /*264f0*/  IMAD.MOV.U32 R4, RZ, RZ, R17 ;  /* 0x000000ffff047224 */ /* 0x000fe400078e0011 */
[----:B------:R-:W-:-:S03]  /*26500*/  IMAD.IADD R20, R27, 0x1, -R35 ;  /* 0x000000011b147824 */ /* 0x000fc600078e0a23 */
[----:B------:R-:W1:Y:S01]  /*26510*/  @P2 LDC R5, c[0x0][0x450] ;  /* 0x00011400ff052b82 */ /* 0x000e620000000800 */
[----:B0-----:R-:W-:-:S05]  /*26520*/  @P2 IMAD.HI.U32 R10, R17, R10, RZ ;  /* 0x0000000a110a2227 */ /* 0x001fca00078e00ff */
[----:B-1----:R-:W-:Y:S02]  /*26530*/  @P2 SHF.R.U32.HI R4, RZ, R5, R10 ;  /* 0x00000005ff042219 */ /* 0x002fe4000001160a */
        /* <DEDUP_REMOVED lines=17> */
.L_x_5727:
[----:B------:R-:W-:-:S13]  /*26650*/  ISETP.NE.AND P0, PT, R3, 0x1, PT ;  /* 0x000000010300780c */ /* 0x000fda0003f05270 */
[----:B------:R-:W0:Y:S02]  /*26660*/  @P0 LDC.64 R4, c[0x0][0x9e8] ;  /* 0x00027a00ff040b82 */ /* 0x000e240000000a00 */
[----:B0-----:R-:W-:-:S05]  /*26670*/  @P0 IMAD.HI.U32 R4, R11, R4, RZ ;  /* 0x000000040b040227 */ /* 0x001fca00078e00ff */
[----:B------:R-:W-:-:S07]  /*26680*/  @P0 SHF.R.U32.HI R11, RZ, R5, R4 ;  /* 0x00000005ff0b0219 */ /* 0x000fce0000011604 */
.L_x_5728:
[----:B------:R-:W-:Y:S05]  /*26690*/  BSYNC B0 ;  /* 0x0000000000007941 */ /* 0x000fea0003800000 */
.L_x_5726:
[----:B------:R-:W-:-:S05]  /*266a0*/  IMAD R3, R11, R3, RZ ;  /* 0x000000030b037224 */ /* 0x000fca00078e02ff */
[----:B------:R-:W-:-:S07]  /*266b0*/  VIMNMX R2, R2, R3, !PT ;  /* 0x0000000302027248 */ /* 0x000fce0007fe0100 */
.L_x_5725:
        /* <DEDUP_REMOVED lines=14> */
[----:B------:R-:W-:Y:S02]  /*267a0*/  IADD3 R12, R5, -0x1, R10 ;  /* 0xffffffff050c7810 */ /* 0x000fe40007ffe00a */
        /* <DEDUP_REMOVED lines=24> */
.L_x_5730:
[----:B------:R-:W-:Y:S05]  /*26930*/  BSYNC B0 ;  /* 0x0000000000007941 */ /* 0x000fea0003800000 */
.L_x_5729:
        /* <DEDUP_REMOVED lines=24> */
.L_x_6040:
[----:B-1----:R-:W-:Y:S02]  /*26ac0*/  ISETP.NE.AND P0, PT, R14, RZ, PT ;  /* 0x000000ff0e00720c */ /* 0x002fe40003f05270 */
[----:B------:R-:W-:-:S11]  /*26ad0*/  PLOP3.LUT P6, PT, PT, PT, PT, 0x8, 0x0 ;  /* 0x000000000000781c */ /* 0x000fd60003fce170 */
[----:B------:R-:W-:Y:S05]  /*26ae0*/  @P0 BRA `(.L_x_5734) ;  /* 0x00000000000c0947 */ /* 0x000fea0003800000 */
[----:B------:R-:W-:-:S03]  /*26af0*/  UMOV UR4, 0xffffffff ;  /* 0xffffffff00047882 */ /* 0x000fc60000000000 */
[----:B------:R-:W-:Y:S05]  /*26b00*/  BRA.DIV UR4, `(.L_x_5735) ;  /* 0x000000b204a87947 */ /* 0x000fea000b800000 */
[----:B------:R-:W-:-:S13]  /*26b10*/  ELECT P6, URZ, PT ;  /* 0x00000000003f782f */ /* 0x000fda00038c0000 */
.L_x_5734:
        /* <DEDUP_REMOVED lines=9> */
.L_x_6043:
[----:B------:R-:W-:Y:S05]  /*26bb0*/  BSYNC B1 ;  /* 0x0000000000017941 */ /* 0x000fea0003800000 */
.L_x_5736:
[----:B------:R-:W-:Y:S04]  /*26bc0*/  BSSY B1, `(.L_x_5738) ;  /* 0x000008b000017945 */ /* 0x000fe80003800000 */
[----:B------:R-:W-:Y:S05]  /*26bd0*/  @!P6 BRA `(.L_x_5739) ;  /* 0x000000080024e947 */ /* 0x000fea0003800000 */
[----:B------:R-:W-:Y:S01]  /*26be0*/  IMAD R11, R28, 0x8, R23 ;  /* 0x000000081c0b7824 */ /* 0x000fe200078e0217 */
[----:B------:R-:W-:Y:S01]  /*26bf0*/  SHF.L.U32 R10, R30, 0x1f, RZ ;  /* 0x0000001f1e0a7819 */ /* 0x000fe200000006ff */
[----:B------:R-:W1:Y:S01]  /*26c00*/  S2R R7, SR_TID.X ;  /* 0x0000000000077919 */ /* 0x000e620000002100 */
[----:B------:R-:W-:Y:S02]  /*26c10*/  BSSY B2, `(.L_x_5740) ;  /* 0x0000005000027945 */ /* 0x000fe40003800000 */
[----:B------:R-:W2:Y:S01]  /*26c20*/  SYNCS.PHASECHK.TRANS64.TRYWAIT P0, [R11+URZ+0x2a8a0], R10 ;  /* 0x02a8a00a0b0075a7 */ /* 0x000ea2000800017f */
[----:B-1----:R-:W-:-:S04]  /*26c30*/  LOP3.LUT R7, R7, 0x7f, RZ, 0xc0, !PT ;  /* 0x0000007f07077812 */ /* 0x002fc800078ec0ff */
[----:B------:R-:W-:Y:S01]  /*26c40*/  ISETP.NE.AND P1, PT, R7, RZ, PT ;  /* 0x000000ff0700720c */ /* 0x000fe20003f25270 */
[----:B--2---:R-:W-:-:S12]  /*26c50*/  @!P0 BRA `(.L_x_5741) ;  /* 0x000000b000888947 */ /* 0x004fd80003800000 */
.L_x_6044:
[----:B------:R-:W-:Y:S05]  /*26c60*/  BSYNC B2 ;  /* 0x0000000000027941 */ /* 0x000fea0003800000 */
.L_x_5740:
        /* <DEDUP_REMOVED lines=9> */
.L_x_5743:
[----:B------:R-:W-:Y:S05]  /*26d00*/  BSYNC B2 ;  /* 0x0000000000027941 */ /* 0x000fea0003800000 */
.L_x_5742:
        /* <DEDUP_REMOVED lines=12> */
.L_x_5744:
        /* <DEDUP_REMOVED lines=16> */
.L_x_5745:
        /* <DEDUP_REMOVED lines=16> */
.L_x_5746:
        /* <DEDUP_REMOVED lines=13> */
.L_x_6045:
[----:B------:R-:W-:Y:S05]  /*270a0*/  BSYNC B2 ;  /* 0x0000000000027941 */ /* 0x000fea0003800000 */
.L_x_5747:
        /* <DEDUP_REMOVED lines=11> */
.L_x_5750:
[----:B------:R-:W-:Y:S05]  /*27160*/  BSYNC B2 ;  /* 0x0000000000027941 */ /* 0x000fea0003800000 */
.L_x_5749:
        /* <DEDUP_REMOVED lines=8> */
.L_x_5751:
        /* <DEDUP_REMOVED lines=15> */
.L_x_5752:
        /* <DEDUP_REMOVED lines=15> */
.L_x_5753:
        /* <DEDUP_REMOVED lines=10> */
.L_x_5739:
[----:B------:R-:W-:Y:S05]  /*27470*/  BSYNC B1 ;  /* 0x0000000000017941 */ /* 0x000fea0003800000 */
.L_x_5738:
        /* <DEDUP_REMOVED lines=9> */
.L_x_5770:
[----:B------:R-:W-:Y:S05]  /*27510*/  YIELD ;  /* 0x0000000000007946 */ /* 0x000fea0003800000 */
        /* <DEDUP_REMOVED lines=10> */
.L_x_6046:
[----:B------:R-:W-:Y:S05]  /*275c0*/  BSYNC B2 ;  /* 0x0000000000027941 */ /* 0x000fea0003800000 */
.L_x_5756:
        /* <DEDUP_REMOVED lines=9> */
.L_x_5759:
[----:B------:R-:W-:Y:S05]  /*27660*/  BSYNC B2 ;  /* 0x0000000000027941 */ /* 0x000fea0003800000 */
.L_x_5758:
[----:B------:R-:W-:Y:S01]  /*27670*/  IMAD.MOV.U32 R14, RZ, RZ, RZ ;  /* 0x000000ffff0e7224 */ /* 0x000fe200078e00ff */
[----:B------:R-:W-:Y:S01]  /*27680*/  UIADD3 UR4, UP0, UR40, 0x570, URZ ;  /* 0x0000057028047890 */ /* 0x000fe2000ff1e03f */
[----:B------:R-:W-:Y:S01]  /*27690*/  IMAD R7, R28, 0x6000, R23 ;  /* 0x000060001c077824 */ /* 0x000fe200078e0217 */
[----:B------:R-:W-:Y:S01]  /*276a0*/  PLOP3.LUT P1, PT, PT, PT, PT, 0x80, 0x0 ;  /* 0x000000000000781c */ /* 0x000fe20003f2f070 */
[----:B0-----:R-:W-:Y:S01]  /*276b0*/  IMAD R5, R11, 0x80, R0 ;  /* 0x000000800b057824 */ /* 0x001fe200078e0200 */
[----:B------:R-:W-:Y:S01]  /*276c0*/  R2UR UR10, R14 ;  /* 0x000000000e0a72ca */ /* 0x000fe200000e0000 */
[----:B------:R-:W-:Y:S01]  /*276d0*/  VIADD R3, R10, 0x2a890 ;  /* 0x0002a8900a037836 */ /* 0x000fe20000000000 */
[----:B------:R-:W-:Y:S01]  /*276e0*/  UIADD3.X UR5, URZ, UR41, URZ, UP0, !UPT ;  /* 0x000000293f057290 */ /* 0x000fe200087fe43f */
[----:B------:R-:W-:Y:S01]  /*276f0*/  VIADD R12, R7, 0x1e400 ;  /* 0x0001e400070c7836 */ /* 0x000fe20000000000 */
[----:B------:R-:W-:Y:S01]  /*27700*/  UMOV UR6, 0x0 ;  /* 0x0000000000067882 */ /* 0x000fe20000000000 */
[----:B------:R-:W-:-:S10]  /*27710*/  UMOV UR7, 0x12f00000 ;  /* 0x12f0000000077882 */ /* 0x000fd40000000000 */
.L_x_5760:
        /* <DEDUP_REMOVED lines=16> */
.L_x_5761:
        /* <DEDUP_REMOVED lines=16> */
.L_x_5762:
        /* <DEDUP_REMOVED lines=13> */
.L_x_6047:
[----:B------:R-:W-:Y:S05]  /*279f0*/  BSYNC B2 ;  /* 0x0000000000027941 */ /* 0x000fea0003800000 */
.L_x_5763:
        /* <DEDUP_REMOVED lines=11> */
.L_x_5766:
[----:B------:R-:W-:Y:S05]  /*27ab0*/  BSYNC B2 ;  /* 0x0000000000027941 */ /* 0x000fea0003800000 */
.L_x_5765:
        /* <DEDUP_REMOVED lines=8> */
.L_x_5767:
        /* <DEDUP_REMOVED lines=15> */
.L_x_5768:
        /* <DEDUP_REMOVED lines=15> */
.L_x_5769:
        /* <DEDUP_REMOVED lines=10> */
.L_x_5755:
[----:B------:R-:W-:Y:S05]  /*27dc0*/  BSYNC B1 ;  /* 0x0000000000017941 */ /* 0x000fea0003800000 */
.L_x_5754:
        /* <DEDUP_REMOVED lines=8> */
.L_x_5732:
[----:B------:R-:W-:Y:S05]  /*27e50*/  BSYNC B0 ;  /* 0x0000000000007941 */ /* 0x000fea0003800000 */
.L_x_5731:
[----:B------:R-:W1:Y:S01]  /*27e60*/  LDC R0, c[0x0][0x448] ;  /* 0x00011200ff007b82 */ /* 0x000e620000000800 */
[----:B------:R-:W-:Y:S01]  /*27e70*/  VIADD R2, R17, 0x7f ;  /* 0x0000007f11027836 */ /* 0x000fe20000000000 */
[----:B------:R-:W-:Y:S06]  /*27e80*/  @!P0 WARPSYNC.ALL ;  /* 0x0000000000008948 */ /* 0x000fec0003800000 */
[----:B------:R-:W-:Y:S01]  /*27e90*/  @!P0 BAR.SYNC.DEFER_BLOCKING 0xc, 0x180 ;  /* 0x0306000000008b1d */ /* 0x000fe20000010000 */
[----:B-1----:R-:W-:-:S13]  /*27ea0*/  ISETP.NE.AND P1, PT, R0, 0x1, PT ;  /* 0x000000010000780c */ /* 0x002fda0003f25270 */
[----:B------:R-:W1:Y:S08]  /*27eb0*/  @P1 LDC R3, c[0x0][0x44c] ;  /* 0x00011300ff031b82 */ /* 0x000e700000000800 */
[----:B------:R-:W2:Y:S01]  /*27ec0*/  @P1 LDC R0, c[0x0][0x450] ;  /* 0x00011400ff001b82 */ /* 0x000ea20000000800 */
[----:B-1----:R-:W-:-:S05]  /*27ed0*/  @P1 IMAD.HI.U32 R3, R2, R3, RZ ;  /* 0x0000000302031227 */ /* 0x002fca00078e00ff */
[----:B--2---:R-:W-:-:S05]  /*27ee0*/  @P1 SHF.R.U32.HI R2, RZ, R0, R3 ;  /* 0x00000000ff021219 */ /* 0x004fca0000011603 */
[----:B------:R-:W-:Y:S02]  /*27ef0*/  IMAD.IADD R9, R9, 0x1, R2 ;  /* 0x0000000109097824 */ /* 0x000fe400078e0202 */
[----:B------:R-:W1:Y:S02]  /*27f00*/  LDC.64 R2, c[0x0][0x9e0] ;  /* 0x00027800ff027b82 */ /* 0x000e640000000a00 */
        /* <DEDUP_REMOVED lines=9> */
[----:B0-----:R-:W0:Y:S02]  /*27fa0*/  @P0 LDC.64 R4, c[0x0][0x9e8] ;  /* 0x00027a00ff040b82 */ /* 0x001e240000000a00 */
[----:B0-----:R-:W-:-:S05]  /*27fb0*/  @P0 IMAD.HI.U32 R4, R0, R4, RZ ;  /* 0x0000000400040227 */ /* 0x001fca00078e00ff */
[----:B------:R-:W-:-:S04]  /*27fc0*/  @P0 SHF.R.U32.HI R0, RZ, R5, R4 ;  /* 0x00000005ff000219 */ /* 0x000fc80000011604 */
[----:B------:R-:W-:Y:S01]  /*27fd0*/  LOP3.LUT R0, RZ, R0, RZ, 0x33, !PT ;  /* 0x00000000ff007212 */ /* 0x000fe200078e33ff */
[----:B------:R-:W-:Y:S06]  /*27fe0*/  BRA `(.L_x_5774) ;  /* 0x0000000000107947 */ /* 0x000fec0003800000 */
.L_x_5773:
[----:B------:R-:W-:-:S13]  /*27ff0*/  ISETP.NE.AND P0, PT, R3, 0x1, PT ;  /* 0x000000010300780c */ /* 0x000fda0003f05270 */
[----:B0-----:R-:W0:Y:S02]  /*28000*/  @P0 LDC.64 R4, c[0x0][0x9e8] ;  /* 0x00027a00ff040b82 */ /* 0x001e240000000a00 */
[----:B0-----:R-:W-:-:S05]  /*28010*/  @P0 IMAD.HI.U32 R4, R0, R4, RZ ;  /* 0x0000000400040227 */ /* 0x001fca00078e00ff */
[----:B------:R-:W-:-:S07]  /*28020*/  @P0 SHF.R.U32.HI R0, RZ, R5, R4 ;  /* 0x00000005ff000219 */ /* 0x000fce0000011604 */
.L_x_5774:
[----:B------:R-:W-:Y:S05]  /*28030*/  BSYNC B0 ;  /* 0x0000000000007941 */ /* 0x000fea0003800000 */
.L_x_5772:
[----:B------:R-:W-:-:S05]  /*28040*/  IMAD R0, R0, R3, R3 ;  /* 0x0000000300007224 */ /* 0x000fca00078e0203 */
[----:B------:R-:W-:-:S07]  /*28050*/  VIMNMX R2, R2, R0, PT ;  /* 0x0000000002027248 */ /* 0x000fce0003fe0100 */
.L_x_5771:
[----:B------:R-:W-:Y:S01]  /*28060*/  VIADD R2, R2, 0x7f ;  /* 0x0000007f02027836 */ /* 0x000fe20000000000 */
[----:B------:R-:W-:Y:S01]  /*28070*/  ULDC UR4, c[0x0][0x9dc] ;  /* 0x0002770000047ab9 */ /* 0x000fe20000000800 */
[----:B------:R-:W-:-:S03]  /*28080*/  IMAD.MOV.U32 R4, RZ, RZ, R17 ;  /* 0x000000ffff047224 */ /* 0x000fc600078e0011 */
[----:B------:R-:W-:-:S04]  /*28090*/  SHF.R.S32.HI R0, RZ, 0x1f, R2 ;  /* 0x0000001fff007819 */ /* 0x000fc80000011402 */
[----:B------:R-:W-:Y:S02]  /*280a0*/  LEA.HI R0, R0, R2, RZ, 0x7 ;  /* 0x0000000200007211 */ /* 0x000fe400078f38ff */
[----:B------:R-:W1:Y:S02]  /*280b0*/  @P1 LDC R2, c[0x0][0x44c] ;  /* 0x00011300ff021b82 */ /* 0x000e640000000800 */
[----:B------:R-:W-:-:S04]  /*280c0*/  SHF.R.S32.HI R0, RZ, 0x7, R0 ;  /* 0x00000007ff007819 */ /* 0x000fc80000011400 */
[----:B------:R-:W-:Y:S02]  /*280d0*/  VIMNMX R21, R21, R0, PT ;  /* 0x0000000015157248 */ /* 0x000fe40003fe0100 */
[----:B------:R-:W2:Y:S01]  /*280e0*/  @P1 LDC R0, c[0x0][0x450] ;  /* 0x00011400ff001b82 */ /* 0x000ea20000000800 */
[----:B-1----:R-:W-:-:S05]  /*280f0*/  @P1 IMAD.HI.U32 R2, R17, R2, RZ ;  /* 0x0000000211021227 */ /* 0x002fca00078e00ff */
[----:B--2---:R-:W-:-:S05]  /*28100*/  @P1 SHF.R.U32.HI R4, RZ, R0, R2 ;  /* 0x00000000ff041219 */ /* 0x004fca0000011602 */
        /* <DEDUP_REMOVED lines=8> */
[----:B0-----:R-:W0:Y:S02]  /*28190*/  @P0 LDC.64 R4, c[0x0][0x9e8] ;  /* 0x00027a00ff040b82 */ /* 0x001e240000000a00 */
[----:B0-----:R-:W-:-:S05]  /*281a0*/  @P0 IMAD.HI.U32 R4, R2, R4, RZ ;  /* 0x0000000402040227 */ /* 0x001fca00078e00ff */
[----:B------:R-:W-:-:S04]  /*281b0*/  @P0 SHF.R.U32.HI R2, RZ, R5, R4 ;  /* 0x00000005ff020219 */ /* 0x000fc80000011604 */
[----:B------:R-:W-:Y:S01]  /*281c0*/  LOP3.LUT R2, RZ, R2, RZ, 0x33, !PT ;  /* 0x00000002ff027212 */ /* 0x000fe200078e33ff */
[----:B------:R-:W-:Y:S06]  /*281d0*/  BRA `(.L_x_5778) ;  /* 0x0000000000107947 */ /* 0x000fec0003800000 */
.L_x_5777:
[----:B------:R-:W-:-:S13]  /*281e0*/  ISETP.NE.AND P0, PT, R3, 0x1, PT ;  /* 0x000000010300780c */ /* 0x000fda0003f05270 */
[----:B0-----:R-:W0:Y:S02]  /*281f0*/  @P0 LDC.64 R4, c[0x0][0x9e8] ;  /* 0x00027a00ff040b82 */ /* 0x001e240000000a00 */
[----:B0-----:R-:W-:-:S05]  /*28200*/  @P0 IMAD.HI.U32 R4, R2, R4, RZ ;  /* 0x0000000402040227 */ /* 0x001fca00078e00ff */
[----:B------:R-:W-:-:S07]  /*28210*/  @P0 SHF.R.U32.HI R2, RZ, R5, R4 ;  /* 0x00000005ff020219 */ /* 0x000fce0000011604 */
.L_x_5778:
[----:B------:R-:W-:Y:S05]  /*28220*/  BSYNC B0 ;  /* 0x0000000000007941 */ /* 0x000fea0003800000 */
.L_x_5776:
[----:B------:R-:W-:-:S05]  /*28230*/  IMAD R2, R2, R3, RZ ;  /* 0x0000000302027224 */ /* 0x000fca00078e02ff */
[----:B------:R-:W-:-:S07]  /*28240*/  VIMNMX R0, R0, R2, !PT ;  /* 0x0000000200007248 */ /* 0x000fce0007fe0100 */
.L_x_5775:
        /* <DEDUP_REMOVED lines=18> */
[----:B0-----:R-:W-:Y:S02]  /*28370*/  IMAD R5, R2, R4, RZ ;  /* 0x0000000402057224 */ /* 0x001fe400078e02ff */
        /* <DEDUP_REMOVED lines=18> */
.L_x_5780:
[----:B------:R-:W-:Y:S05]  /*284a0*/  BSYNC B0 ;  /* 0x0000000000007941 */ /* 0x000fea0003800000 */
.L_x_5779:
        /* <DEDUP_REMOVED lines=9> */
[----:B0-----:R-:W0:Y:S01]  /*28540*/  S2R R5, SR_LANEID ;  /* 0x0000000000057919 */ /* 0x001e220000000000 */
        /* <DEDUP_REMOVED lines=10> */
[----:B0-----:R-:W-:Y:S01]  /*285f0*/  IADD3 R16, R0, UR38, R7 ;  /* 0x0000002600107c10 */ /* 0x001fe2000fffe007 */
[----:B------:R-:W-:Y:S06]  /*28600*/  BRA `(.L_x_5782) ;  /* 0x0000003c00d47947 */ /* 0x000fec0003800000 */
.L_x_5781:
        /* <DEDUP_REMOVED lines=10> */
[----:B0-----:R-:W-:Y:S02]  /*286b0*/  IMAD.U32 R5, RZ, RZ, UR7 ;  /* 0x00000007ff057e24 */ /* 0x001fe4000f8e00ff */
[----:B-1----:R-:W-:Y:S02]  /*286c0*/  IMAD.U32 R6, RZ, RZ, UR8 ;  /* 0x00000008ff067e24 */ /* 0x002fe4000f8e00ff */
[----:B------:R-:W-:-:S02]  /*286d0*/  IMAD.U32 R7, RZ, RZ, UR9 ;  /* 0x00000009ff077e24 */ /* 0x000fc4000f8e00ff */
[----:B------:R-:W-:Y:S02]  /*286e0*/  IMAD.U32 R10, RZ, RZ, UR4 ;  /* 0x00000004ff0a7e24 */ /* 0x000fe4000f8e00ff */
[----:B------:R-:W-:Y:S02]  /*286f0*/  IMAD.U32 R11, RZ, RZ, UR5 ;  /* 0x00000005ff0b7e24 */ /* 0x000fe4000f8e00ff */
[----:B------:R-:W-:Y:S02]  /*28700*/  IMAD.MOV.U32 R8, RZ, RZ, 0x70 ;  /* 0x00000070ff087424 */ /* 0x000fe400078e00ff */
[----:B------:R-:W-:Y:S02]  /*28710*/  IMAD.MOV.U32 R12, RZ, RZ, 0x1 ;  /* 0x00000001ff0c7424 */ /* 0x000fe400078e00ff */
[----:B------:R-:W-:-:S07]  /*28720*/  IMAD.MOV.U32 R13, RZ, RZ, RZ ;  /* 0x000000ffff0d7224 */ /* 0x000fce00078e00ff */
[----:B------:R-:W-:-:S07]  /*28730*/  LEPC R20, `(.L_x_5784) ;  /* 0x000000001014794e */ /* 0x000fce0000000000 */
[----:B--2---:R-:W-:Y:S05]  /*28740*/  CALL.ABS.NOINC R2 ;  /* 0x0000000002007343 */ /* 0x004fea0003c00000 */
.L_x_5784:
[----:B------:R-:W-:Y:S05]  /*28750*/  BSYNC B6 ;  /* 0x0000000000067941 */ /* 0x000fea0003800000 */
.L_x_5783:
        /* <DEDUP_REMOVED lines=22> */
.L_x_5786:
[----:B------:R-:W-:Y:S05]  /*288c0*/  BSYNC B6 ;  /* 0x0000000000067941 */ /* 0x000fea0003800000 */
.L_x_5785:
        /* <DEDUP_REMOVED lines=20> */
.L_x_5788:
[----:B------:R-:W-:Y:S05]  /*28a10*/  BSYNC B6 ;  /* 0x0000000000067941 */ /* 0x000fea0003800000 */
.L_x_5787:
        /* <DEDUP_REMOVED lines=19> */
.L_x_5790:
[----:B------:R-:W-:Y:S05]  /*28b50*/  BSYNC B6 ;  /* 0x0000000000067941 */ /* 0x000fea0003800000 */
.L_x_5789:
[----:B------:R-:W-:Y:S01]  /*28b60*/  ULDC.64 UR4, c[0x0][0x9f8] ;  /* 0x00027e0000047ab9 */ /* 0x000fe20000000a00 */
[----:B------:R-:W-:Y:S01]  /*28b70*/  IMAD.MOV.U32 R0, RZ, RZ, R31 ;  /* 0x000000ffff007224 */ /* 0x000fe200078e001f */
[----:B------:R-:W-:Y:S01]  /*28b80*/  ISETP.NE.U32.AND P0, PT, RZ, UR4, PT ;  /* 0x00000004ff007c0c */ /* 0x000fe2000bf05070 */
[----:B------:R-:W-:Y:S01]  /*28b90*/  IMAD.MOV.U32 R31, RZ, RZ, R19 ;  /* 0x000000ffff1f7224 */ /* 0x000fe200078e0013 */
[----:B------:R-:W2:Y:S01]  /*28ba0*/  S2R R21, SR_TID.X ;  /* 0x0000000000157919 */ /* 0x000ea20000002100 */
[----:B------:R-:W3:Y:S01]  /*28bb0*/  LDC R8, c[0x0][0x430] ;  /* 0x00010c00ff087b82 */ /* 0x000ee20000000800 */
[----:B------:R-:W-:Y:S01]  /*28bc0*/  ISETP.NE.AND.EX P0, PT, RZ, UR5, PT, P0 ;  /* 0x00000005ff007c0c */ /* 0x000fe2000bf05300 */
[----:B------:R-:W4:Y:S06]  /*28bd0*/  S2R R20, SR_TID.X ;  /* 0x0000000000147919 */ /* 0x000f2c0000002100 */
[----:B------:R-:W1:Y:S08]  /*28be0*/  LDC R10, c[0x0][0x2f4] ;  /* 0x0000bd00ff0a7b82 */ /* 0x000e700000000800 */
[----:B------:R-:W1:Y:S01]  /*28bf0*/  @P0 LDC.64 R2, c[0x0][0x9f8] ;  /* 0x00027e00ff020b82 */ /* 0x000e620000000a00 */
[----:B0-----:R-:W-:-:S02]  /*28c00*/  LEA R5, R0, 0xffffff80, 0x7 ;  /* 0xffffff8000057811 */ /* 0x001fc400078e38ff */
[----:B---3--:R-:W-:Y:S01]  /*28c10*/  ISETP.NE.AND P1, PT, R8, 0x1, PT ;  /* 0x000000010800780c */ /* 0x008fe20003f25270 */
[----:B--2---:R-:W-:Y:S01]  /*28c20*/  IMAD.SHL.U32 R21, R21, 0x20, RZ ;  /* 0x0000002015157824 */ /* 0x004fe200078e00ff */
[----:B----4-:R-:W-:Y:S01]  /*28c30*/  LOP3.LUT R20, R20, 0x7f, RZ, 0xc0, !PT ;  /* 0x0000007f14147812 */ /* 0x010fe200078ec0ff */
[----:B-1----:R-:W-:-:S10]  /*28c40*/  @P0 IMAD.WIDE R2, R19, 0x4, R2 ;  /* 0x0000000413020825 */ /* 0x002fd400078e0202 */
[----:B------:R-:W0:Y:S01]  /*28c50*/  @P1 LDC R7, c[0x0][0x434] ;  /* 0x00010d00ff071b82 */ /* 0x000e220000000800 */
[----:B------:R1:W2:Y:S01]  /*28c60*/  @P0 LDG.E R31, desc[UR42][R2.64] ;  /* 0x0000002a021f0981 */ /* 0x0002a2000c1e1900 */
[----:B------:R-:W-:Y:S02]  /*28c70*/  SHF.R.U32.HI R20, RZ, 0x2, R20 ;  /* 0x00000002ff147819 */ /* 0x000fe40000011614 */
[----:B------:R-:W-:-:S04]  /*28c80*/  LOP3.LUT R21, R21, 0x60, RZ, 0xc0, !PT ;  /* 0x0000006015157812 */ /* 0x000fc800078ec0ff */
[----:B------:R-:W3:Y:S01]  /*28c90*/  @P1 LDC R0, c[0x0][0x438] ;  /* 0x00010e00ff001b82 */ /* 0x000ee20000000800 */
[----:B------:R-:W-:-:S04]  /*28ca0*/  LOP3.LUT R4, R5, R20, R21, 0xfe, !PT ;  /* 0x0000001405047212 */ /* 0x000fc800078efe15 */
[C---:B------:R-:W-:Y:S01]  /*28cb0*/  ISETP.GE.AND P0, PT, R4.reuse, R27, PT ;  /* 0x0000001b0400720c */ /* 0x040fe20003f06270 */
[----:B------:R-:W-:-:S04]  /*28cc0*/  IMAD.IADD R4, R4, 0x1, R34 ;  /* 0x0000000104047824 */ /* 0x000fc800078e0222 */
[----:B------:R-:W-:Y:S02]  /*28cd0*/  IMAD.MOV.U32 R6, RZ, RZ, R4 ;  /* 0x000000ffff067224 */ /* 0x000fe400078e0004 */
[----:B0-----:R-:W-:-:S06]  /*28ce0*/  @P1 IMAD.HI.U32 R7, R4, R7, RZ ;  /* 0x0000000704071227 */ /* 0x001fcc00078e00ff */
[----:B-1----:R-:W0:Y:S01]  /*28cf0*/  @!P0 LDC.64 R2, c[0x0][0x428] ;  /* 0x00010a00ff028b82 */ /* 0x002e220000000a00 */
[----:B---3--:R-:W-:-:S04]  /*28d00*/  @P1 SHF.R.U32.HI R6, RZ, R0, R7 ;  /* 0x00000000ff061219 */ /* 0x008fc80000011607 */
[--C-:B------:R-:W-:Y:S01]  /*28d10*/  @!P0 SHF.R.S32.HI R7, RZ, 0x1f, R6.reuse ;  /* 0x0000001fff078819 */ /* 0x100fe20000011406 */
[----:B------:R-:W-:-:S04]  /*28d20*/  IMAD.MOV R0, RZ, RZ, -R6 ;  /* 0x000000ffff007224 */ /* 0x000fc800078e0a06 */
[----:B------:R-:W-:Y:S01]  /*28d30*/  IMAD R4, R8, R0, R4 ;  /* 0x0000000008047224 */ /* 0x000fe200078e0204 */
[C---:B------:R-:W-:Y:S02]  /*28d40*/  ISETP.GE.AND P3, PT, R32.reuse, R10, PT ;  /* 0x0000000a2000720c */ /* 0x040fe40003f66270 */
[----:B------:R-:W-:Y:S02]  /*28d50*/  LOP3.LUT R11, R32, 0x40, RZ, 0xfc, !PT ;  /* 0x00000040200b7812 */ /* 0x000fe400078efcff */
[----:B------:R-:W-:Y:S01]  /*28d60*/  LOP3.LUT R22, R22, 0xfffffffb, RZ, 0xc0, !PT ;  /* 0xfffffffb16167812 */ /* 0x000fe200078ec0ff */
[----:B------:R-:W-:Y:S01]  /*28d70*/  IMAD.U32 R12, RZ, RZ, UR39 ;  /* 0x00000027ff0c7e24 */ /* 0x000fe2000f8e00ff */
[----:B------:R-:W-:-:S04]  /*28d80*/  LOP3.LUT R9, R32, 0x80, RZ, 0xfc, !PT ;  /* 0x0000008020097812 */ /* 0x000fc800078efcff */
[----:B------:R-:W-:-:S03]  /*28d90*/  ISETP.NE.AND P2, PT, R12, 0x3, PT ;  /* 0x000000030c00780c */ /* 0x000fc60003f45270 */
[----:B------:R-:W-:-:S04]  /*28da0*/  @P3 LOP3.LUT R22, R22, 0x4, RZ, 0xfc, !PT ;  /* 0x0000000416163812 */ /* 0x000fc800078efcff */
[----:B------:R-:W-:-:S04]  /*28db0*/  LOP3.LUT R22, R22, 0xfffffff7, RZ, 0xc0, !PT ;  /* 0xfffffff716167812 */ /* 0x000fc800078ec0ff */
[----:B------:R-:W-:Y:S01]  /*28dc0*/  LOP3.LUT R22, R22, 0xfffffffd, RZ, 0xc0, !PT ;  /* 0xfffffffd16167812 */ /* 0x000fe200078ec0ff */
[----:B------:R-:W-:Y:S01]  /*28dd0*/  UMOV UR4, 0xffffffff ;  /* 0xffffffff00047882 */ /* 0x000fe20000000000 */
[----:B--2---:R-:W-:Y:S01]  /*28de0*/  SHF.R.S32.HI R36, RZ, 0x1f, R31 ;  /* 0x0000001fff247819 */ /* 0x004fe2000001141f */
[----:B0-----:R-:W-:-:S04]  /*28df0*/  @!P0 IMAD.WIDE.U32 R6, R31, R2, R6 ;  /* 0x000000021f068225 */ /* 0x001fc800078e0006 */
[----:B------:R-:W-:-:S04]  /*28e00*/  @!P0 IMAD R0, R36, R2, RZ ;  /* 0x0000000224008224 */ /* 0x000fc800078e02ff */
[----:B------:R-:W-:Y:S02]  /*28e10*/  @!P0 IMAD R0, R31, R3, R0 ;  /* 0x000000031f008224 */ /* 0x000fe400078e0200 */
[----:B------:R-:W0:Y:S02]  /*28e20*/  @!P0 LDC.64 R2, c[0x0][0x418] ;  /* 0x00010600ff028b82 */ /* 0x000e240000000a00 */
[----:B------:R-:W-:Y:S02]  /*28e30*/  @!P0 IMAD.IADD R0, R7, 0x1, R0 ;  /* 0x0000000107008824 */ /* 0x000fe400078e0200 */
[----:B------:R-:W-:Y:S01]  /*28e40*/  IMAD.MOV.U32 R7, RZ, RZ, RZ ;  /* 0x000000ffff077224 */ /* 0x000fe200078e00ff */
[----:B0-----:R-:W-:-:S04]  /*28e50*/  @!P0 LEA R2, P1, R6, R2, 0x2 ;  /* 0x0000000206028211 */ /* 0x001fc800078210ff */
[----:B------:R-:W-:Y:S02]  /*28e60*/  @!P0 LEA.HI.X R3, R6, R3, R0, 0x2, P1 ;  /* 0x0000000306038211 */ /* 0x000fe400008f1400 */
[----:B------:R-:W-:-:S03]  /*28e70*/  ISETP.GE.AND P1, PT, R11, R10, PT ;  /* 0x0000000a0b00720c */ /* 0x000fc60003f26270 */
[----:B------:R0:W5:Y:S01]  /*28e80*/  @!P0 LDG.E R7, desc[UR42][R2.64] ;  /* 0x0000002a02078981 */ /* 0x000162000c1e1900 */
[----:B------:R-:W-:-:S09]  /*28e90*/  ISETP.GE.AND P0, PT, R9, R10, PT ;  /* 0x0000000a0900720c */ /* 0x000fd20003f06270 */
[----:B------:R-:W-:-:S04]  /*28ea0*/  @P1 LOP3.LUT R22, R22, 0x2, RZ, 0xfc, !PT ;  /* 0x0000000216161812 */ /* 0x000fc800078efcff */
[----:B------:R-:W-:-:S04]  /*28eb0*/  @P2 LOP3.LUT R22, R22, 0x8, RZ, 0xfc, !PT ;  /* 0x0000000816162812 */ /* 0x000fc800078efcff */
[----:B------:R-:W-:-:S04]  /*28ec0*/  LOP3.LUT R22, R22, 0xfffffffe, RZ, 0xc0, !PT ;  /* 0xfffffffe16167812 */ /* 0x000fc800078ec0ff */
[----:B------:R-:W-:Y:S01]  /*28ed0*/  @P0 LOP3.LUT R22, R22, 0x1, RZ, 0xfc, !PT ;  /* 0x0000000116160812 */ /* 0x000fe200078efcff */
[----:B0-----:R-:W-:Y:S06]  /*28ee0*/  BRA.DIV UR4, `(.L_x_5791) ;  /* 0x0000009204347947 */ /* 0x001fec000b800000 */
.L_x_6050:
[----:B------:R-:W-:Y:S05]  /*28ef0*/  @!P2 BRA `(.L_x_5792) ;  /* 0x000000000004a947 */ /* 0x000fea0003800000 */
[----:B------:R-:W-:Y:S01]  /*28f00*/  BPT.TRAP 0x1 ;  /* 0x000000040000795c */ /* 0x000fe20000300000 */
.L_x_5792:
[----:B------:R-:W-:Y:S01]  /*28f10*/  IMAD R6, R26, 0x8, R23 ;  /* 0x000000081a067824 */ /* 0x000fe200078e0217 */
[----:B------:R-:W-:Y:S01]  /*28f20*/  SHF.L.U32 R0, R29, 0x1f, RZ ;  /* 0x0000001f1d007819 */ /* 0x000fe200000006ff */
[----:B------:R-:W-:Y:S01]  /*28f30*/  BSSY B0, `(.L_x_5793) ;  /* 0x0000006000007945 */ /* 0x000fe20003800000 */
[----:B------:R-:W-:Y:S02]  /*28f40*/  IADD3 R5, -R20, R27, -R5 ;  /* 0x0000001b14057210 */ /* 0x000fe40007ffe905 */
[----:B------:R-:W0:Y:S01]  /*28f50*/  SYNCS.PHASECHK.TRANS64.TRYWAIT P0, [R6+URZ+0x2a880], R0 ;  /* 0x02a88000060075a7 */ /* 0x000e22000800017f */
[----:B------:R1:W-:Y:S01]  /*28f60*/  STL [R1+0x1c], R0 ;  /* 0x00001c0001007387 */ /* 0x0003e20000100800 */
[----:B------:R-:W-:Y:S01]  /*28f70*/  SHF.R.S32.HI R20, RZ, 0x1f, R4 ;  /* 0x0000001fff147819 */ /* 0x000fe20000011404 */
[----:B01----:R-:W-:Y:S06]  /*28f80*/  @!P0 BRA `(.L_x_5794) ;  /* 0x0000009000408947 */ /* 0x003fec0003800000 */
.L_x_6051:
[----:B------:R-:W-:Y:S05]  /*28f90*/  BSYNC B0 ;  /* 0x0000000000007941 */ /* 0x000fea0003800000 */
.L_x_5793:
[----:B------:R-:W2:Y:S01]  /*28fa0*/  LDL R10, [R1+0xc] ;  /* 0x00000c00010a7983 */ /* 0x000ea20000100800 */
[----:B------:R-:W-:Y:S01]  /*28fb0*/  ULDC.64 UR4, c[0x0][0x328] ;  /* 0x0000ca0000047ab9 */ /* 0x000fe20000000a00 */
[----:B-----5:R-:W-:Y:S01]  /*28fc0*/  SHF.R.S32.HI R21, RZ, 0x1f, R7 ;  /* 0x0000001fff157819 */ /* 0x020fe20000011407 */
[----:B0-----:R-:W-:Y:S01]  /*28fd0*/  IMAD R0, R20, UR4, RZ ;  /* 0x0000000414007c24 */ /* 0x001fe2000f8e02ff */
        /* <DEDUP_REMOVED lines=18> */
[----:B------:R-:W0:Y:S01]  /*29100*/  SHFL.IDX PT, R2, R8, RZ, 0x1c1f ;  /* 0x001c1fff08027589 */ /* 0x000e2200000e0000 */
[----:B------:R-:W1:Y:S01]  /*29110*/  LDC R12, c[0x0][0x2f4] ;  /* 0x0000bd00ff0c7b82 */ /* 0x000e620000000800 */
[C---:B------:R-:W-:Y:S02]  /*29120*/  LOP3.LUT R13, R32.reuse, 0x40, RZ, 0xfc, !PT ;  /* 0x00000040200d7812 */ /* 0x040fe400078efcff */
[----:B------:R-:W2:Y:S01]  /*29130*/  SHFL.IDX PT, R0, R9, RZ, 0x1c1f ;  /* 0x001c1fff09007589 */ /* 0x000ea200000e0000 */
[----:B------:R-:W-:Y:S02]  /*29140*/  LOP3.LUT R11, R32, 0x80, RZ, 0xfc, !PT ;  /* 0x00000080200b7812 */ /* 0x000fe400078efcff */
[C---:B------:R-:W-:Y:S02]  /*29150*/  ISETP.GE.AND P6, PT, R5.reuse, 0x61, PT ;  /* 0x000000610500780c */ /* 0x040fe40003fc6270 */
[----:B------:R-:W-:Y:S02]  /*29160*/  LOP3.LUT R22, R22, 0xffffffef, RZ, 0xc0, !PT ;  /* 0xffffffef16167812 */ /* 0x000fe400078ec0ff */
[----:B------:R-:W-:-:S09]  /*29170*/  ISETP.GE.AND P4, PT, R5, 0x21, PT ;  /* 0x000000210500780c */ /* 0x000fd20003f86270 */
[----:B------:R-:W-:Y:S02]  /*29180*/  @P6 LOP3.LUT R22, R22, 0x10, RZ, 0xfc, !PT ;  /* 0x0000001016166812 */ /* 0x000fe400078efcff */
[C---:B0-----:R-:W-:Y:S02]  /*29190*/  IADD3 R2, P0, R32.reuse, R2, RZ ;  /* 0x0000000220027210 */ /* 0x041fe40007f1e0ff */
[-C--:B-1----:R-:W-:Y:S02]  /*291a0*/  ISETP.GE.AND P3, PT, R32, R12.reuse, PT ;  /* 0x0000000c2000720c */ /* 0x082fe40003f66270 */
[----:B------:R-:W-:Y:S01]  /*291b0*/  ISETP.GE.AND P2, PT, R13, R12, PT ;  /* 0x0000000c0d00720c */ /* 0x000fe20003f46270 */
[----:B--2---:R-:W-:Y:S01]  /*291c0*/  IMAD.X R3, RZ, RZ, R0, P0 ;  /* 0x000000ffff037224 */ /* 0x004fe200000e0600 */
[----:B------:R-:W-:Y:S01]  /*291d0*/  ISETP.LT.OR P0, PT, R5, 0x1, P3 ;  /* 0x000000010500780c */ /* 0x000fe20001f01670 */
[----:B------:R-:W-:Y:S01]  /*291e0*/  IMAD.IADD R0, R23, 0x1, R10 ;  /* 0x0000000117007824 */ /* 0x000fe200078e020a */
[----:B------:R-:W-:-:S11]  /*291f0*/  ISETP.LT.OR P1, PT, R5, 0x1, P2 ;  /* 0x000000010500780c */ /* 0x000fd60001721670 */
[----:B------:R-:W-:Y:S01]  /*29200*/  @!PT LDS RZ, [RZ] ;  /* 0x00000000fffff984 */ /* 0x000fe20000000800 */
[----:B------:R-:W-:Y:S01]  /*29210*/  LDGSTS.E.BYPASS.LTC128B.128 [R0+0xc400], desc[UR42][R2.64], !P0 ;  /* 0x0c40000002007fae */ /* 0x000fe2000c101d6a */
[----:B------:R-:W-:-:S03]  /*29220*/  ISETP.GE.AND P0, PT, R11, R12, PT ;  /* 0x0000000c0b00720c */ /* 0x000fc60003f06270 */
        /* <DEDUP_REMOVED lines=15> */
[----:B------:R-:W2:Y:S01]  /*29320*/  SHFL.IDX PT, R9, R9, 0x3, 0x1c1f ;  /* 0x007c1f0009097f89 */ /* 0x000ea200000e0000 */
[----:B0-----:R-:W-:-:S05]  /*29330*/  IADD3 R2, P1, R32, R2, RZ ;  /* 0x0000000220027210 */ /* 0x001fca0007f3e0ff */
[----:B-1----:R-:W-:Y:S01]  /*29340*/  IMAD.X R3, RZ, RZ, R3, P1 ;  /* 0x000000ffff037224 */ /* 0x002fe200008e0603 */
[----:B------:R-:W-:-:S13]  /*29350*/  ISETP.LT.OR P1, PT, R5, 0x41, P3 ;  /* 0x000000410500780c */ /* 0x000fda0001f21670 */
[----:B------:R-:W-:Y:S01]  /*29360*/  LDGSTS.E.BYPASS.LTC128B.128 [R0+0xd400], desc[UR42][R2.64], !P1 ;  /* 0x0d40000002007fae */ /* 0x000fe2000c901d6a */
[----:B------:R-:W-:-:S13]  /*29370*/  ISETP.LT.OR P1, PT, R5, 0x41, P2 ;  /* 0x000000410500780c */ /* 0x000fda0001721670 */
[----:B------:R-:W-:Y:S01]  /*29380*/  LDGSTS.E.BYPASS.LTC128B.128 [R0+0xf400], desc[UR42][R2.64+0x40], !P1 ;  /* 0x0f40004002007fae */ /* 0x000fe2000c901d6a */
[----:B------:R-:W-:-:S13]  /*29390*/  ISETP.LT.OR P1, PT, R5, 0x41, P0 ;  /* 0x000000410500780c */ /* 0x000fda0000721670 */
[----:B------:R0:W-:Y:S01]  /*293a0*/  LDGSTS.E.BYPASS.LTC128B.128 [R0+0x11400], desc[UR42][R2.64+0x80], !P1 ;  /* 0x1140008002007fae */ /* 0x0001e2000c901d6a */
[----:B------:R-:W-:-:S03]  /*293b0*/  ISETP.GE.AND P1, PT, R5, 0x41, PT ;  /* 0x000000410500780c */ /* 0x000fc60003f26270 */
[----:B0-2---:R0:W1:Y:S10]  /*293c0*/  SHFL.IDX PT, R2, R8, 0x3, 0x1c1f ;  /* 0x007c1f0008027f89 */ /* 0x00507400000e0000 */
.L_x_6061:
[C---:B------:R-:W-:Y:S02]  /*293d0*/  ISETP.LT.OR P3, PT, R5.reuse, 0x61, P3 ;  /* 0x000000610500780c */ /* 0x040fe40001f61670 */
[C---:B------:R-:W-:Y:S02]  /*293e0*/  ISETP.LT.OR P2, PT, R5.reuse, 0x61, P2 ;  /* 0x000000610500780c */ /* 0x040fe40001741670 */
[----:B------:R-:W-:Y:S02]  /*293f0*/  ISETP.LT.OR P0, PT, R5, 0x61, P0 ;  /* 0x000000610500780c */ /* 0x000fe40000701670 */
[----:B-1----:R-:W-:-:S05]  /*29400*/  IADD3 R2, P6, R32, R2, RZ ;  /* 0x0000000220027210 */ /* 0x002fca0007fde0ff */
        /* <DEDUP_REMOVED lines=9> */
.L_x_5796:
        /* <DEDUP_REMOVED lines=11> */
.L_x_5797:
[----:B------:R1:W-:Y:S01]  /*29550*/  SYNCS.ARRIVE.TRANS64.A1T0 RZ, [R6+URZ+0x2a870], RZ ;  /* 0x02a870ff06ff79a7 */ /* 0x0003e2000810003f */
[----:B------:R-:W-:Y:S05]  /*29560*/  @!P3 BRA `(.L_x_5798) ;  /* 0x000000000004b947 */ /* 0x000fea0003800000 */
[----:B------:R-:W-:Y:S01]  /*29570*/  BPT.TRAP 0x1 ;  /* 0x000000040000795c */ /* 0x000fe20000300000 */
.L_x_5798:
[----:B------:R-:W2:Y:S01]  /*29580*/  LDL R2, [R1+0x1c] ;  /* 0x00001c0001027983 */ /* 0x000ea20000100800 */
[----:B------:R-:W-:Y:S01]  /*29590*/  BSSY B0, `(.L_x_5799) ;  /* 0x0000003000007945 */ /* 0x000fe20003800000 */
[----:B--2---:R-:W2:Y:S03]  /*295a0*/  SYNCS.PHASECHK.TRANS64.TRYWAIT P0, [R6+URZ+0x2a840], R2 ;  /* 0x02a84002060075a7 */ /* 0x004ea6000800017f */
[----:B--2---:R-:W-:Y:S05]  /*295b0*/  @!P0 BRA `(.L_x_5800) ;  /* 0x0000009000708947 */ /* 0x004fea0003800000 */
.L_x_6062:
[----:B------:R-:W-:Y:S05]  /*295c0*/  BSYNC B0 ;  /* 0x0000000000007941 */ /* 0x000fea0003800000 */
.L_x_5799:
[----:B------:R-:W-:Y:S01]  /*295d0*/  ULDC.64 UR4, c[0x0][0x300] ;  /* 0x0000c00000047ab9 */ /* 0x000fe20000000a00 */
[----:B0-----:R-:W0:Y:S01]  /*295e0*/  LDC R8, c[0x0][0x2f4] ;  /* 0x0000bd00ff087b82 */ /* 0x001e220000000800 */
[----:B------:R-:W-:Y:S01]  /*295f0*/  IMAD R5, R20, UR4, RZ ;  /* 0x0000000414057c24 */ /* 0x000fe2000f8e02ff */
[----:B------:R-:W-:Y:S01]  /*29600*/  ULDC.64 UR6, c[0x0][0x2e8] ;  /* 0x0000ba0000067ab9 */ /* 0x000fe20000000a00 */
[----:B--2---:R-:W-:Y:S01]  /*29610*/  IMAD.WIDE.U32 R2, R4, UR4, RZ ;  /* 0x0000000404027c25 */ /* 0x004fe2000f8e00ff */
[C---:B------:R-:W-:Y:S02]  /*29620*/  LOP3.LUT R10, R32.reuse, 0x80, RZ, 0xfc, !PT ;  /* 0x00000080200a7812 */ /* 0x040fe400078efcff */
[----:B------:R-:W-:Y:S01]  /*29630*/  LOP3.LUT R9, R32, 0x40, RZ, 0xfc, !PT ;  /* 0x0000004020097812 */ /* 0x000fe200078efcff */
[----:B------:R-:W-:Y:S01]  /*29640*/  IMAD R5, R4, UR5, R5 ;  /* 0x0000000504057c24 */ /* 0x000fe2000f8e0205 */
[----:B------:R-:W-:Y:S02]  /*29650*/  ULDC.64 UR4, c[0x0][0x310] ;  /* 0x0000c40000047ab9 */ /* 0x000fe40000000a00 */
[----:B------:R-:W-:-:S02]  /*29660*/  IMAD R21, R21, UR4, RZ ;  /* 0x0000000415157c24 */ /* 0x000fc4000f8e02ff */
[----:B------:R-:W-:Y:S02]  /*29670*/  IMAD.IADD R3, R3, 0x1, R5 ;  /* 0x0000000103037824 */ /* 0x000fe400078e0205 */
[C---:B------:R-:W-:Y:S02]  /*29680*/  IMAD R21, R7.reuse, UR5, R21 ;  /* 0x0000000507157c24 */ /* 0x040fe4000f8e0215 */
[----:B------:R-:W-:Y:S01]  /*29690*/  IMAD.WIDE.U32 R2, R7, UR4, R2 ;  /* 0x0000000407027c25 */ /* 0x000fe2000f8e0002 */
[----:B------:R-:W-:-:S03]  /*296a0*/  ULDC.64 UR4, c[0x0][0x308] ;  /* 0x0000c20000047ab9 */ /* 0x000fc60000000a00 */
[----:B------:R-:W-:Y:S02]  /*296b0*/  IMAD.IADD R3, R3, 0x1, R21 ;  /* 0x0000000103037824 */ /* 0x000fe400078e0215 */
[----:B------:R-:W-:Y:S01]  /*296c0*/  IMAD.WIDE.U32 R2, R18, UR4, R2 ;  /* 0x0000000412027c25 */ /* 0x000fe2000f8e0002 */
[----:B------:R-:W-:Y:S01]  /*296d0*/  UMOV UR4, 0xffffffff ;  /* 0xffffffff00047882 */ /* 0x000fe20000000000 */
[-C--:B0-----:R-:W-:Y:S02]  /*296e0*/  ISETP.GE.AND P2, PT, R10, R8.reuse, PT ;  /* 0x000000080a00720c */ /* 0x081fe40003f46270 */
[----:B------:R-:W-:Y:S01]  /*296f0*/  IMAD R5, R18, UR5, R3 ;  /* 0x0000000512057c24 */ /* 0x000fe2000f8e0203 */
[----:B------:R-:W-:Y:S02]  /*29700*/  IADD3 R4, P0, R2, UR6, RZ ;  /* 0x0000000602047c10 */ /* 0x000fe4000ff1e0ff */
[----:B------:R-:W-:Y:S02]  /*29710*/  ISETP.GE.AND P3, PT, R9, R8, PT ;  /* 0x000000080900720c */ /* 0x000fe40003f66270 */
[----:B------:R-:W-:Y:S01]  /*29720*/  IADD3.X R5, R5, UR7, RZ, P0, !PT ;  /* 0x0000000705057c10 */ /* 0x000fe200087fe4ff */
[----:B------:R-:W-:Y:S10]  /*29730*/  BRA.DIV UR4, `(.L_x_5801) ;  /* 0x0000009204287947 */ /* 0x000ff4000b800000 */
[----:B------:R-:W0:Y:S01]  /*29740*/  SHFL.IDX PT, R3, R4, RZ, 0x1c1f ;  /* 0x001c1fff04037589 */ /* 0x000e2200000e0000 */
[----:B------:R-:W-:-:S03]  /*29750*/  ISETP.GE.AND P6, PT, R32, R8, PT ;  /* 0x000000082000720c */ /* 0x000fc60003fc6270 */
[----:B------:R-:W2:Y:S01]  /*29760*/  SHFL.IDX PT, R2, R5, RZ, 0x1c1f ;  /* 0x001c1fff05027589 */ /* 0x000ea200000e0000 */
[----:B0-----:R-:W-:-:S05]  /*29770*/  @P5 IADD3 R3, P0, R32, R3, RZ ;  /* 0x0000000320035210 */ /* 0x001fca0007f1e0ff */
[----:B--2---:R-:W-:-:S05]  /*29780*/  @P5 IMAD.X R2, RZ, RZ, R2, P0 ;  /* 0x000000ffff025224 */ /* 0x004fca00000e0602 */
[----:B------:R-:W-:-:S04]  /*29790*/  @P5 LOP3.LUT R3, R3, R2, RZ, 0x3c, !PT ;  /* 0x0000000203035212 */ /* 0x000fc800078e3cff */
[----:B------:R-:W-:-:S04]  /*297a0*/  @P5 LOP3.LUT R2, R3, R2, RZ, 0x3c, !PT ;  /* 0x0000000203025212 */ /* 0x000fc800078e3cff */
[----:B------:R-:W-:-:S05]  /*297b0*/  @P5 LOP3.LUT R3, R3, R2, RZ, 0x3c, !PT ;  /* 0x0000000203035212 */ /* 0x000fca00078e3cff */
[----:B------:R-:W-:Y:S01]  /*297c0*/  @!PT LDS RZ, [RZ] ;  /* 0x00000000fffff984 */ /* 0x000fe20000000800 */
[----:B------:R-:W-:Y:S04]  /*297d0*/  @P5 LDGSTS.E.BYPASS.LTC128B.128 [R0+0x1e400], desc[UR42][R2.64], !P6 ;  /* 0x1e40000002005fae */ /* 0x000fe8000f101d6a */
[----:B------:R-:W-:Y:S04]  /*297e0*/  @P5 LDGSTS.E.BYPASS.LTC128B.128 [R0+0x20400], desc[UR42][R2.64+0x40], !P3 ;  /* 0x2040004002005fae */ /* 0x000fe8000d901d6a */
[----:B------:R0:W-:Y:S04]  /*297f0*/  @P5 LDGSTS.E.BYPASS.LTC128B.128 [R0+0x22400], desc[UR42][R2.64+0x80], !P2 ;  /* 0x2240008002005fae */ /* 0x0001e8000d101d6a */
[----:B0-----:R-:W0:Y:S04]  /*29800*/  SHFL.IDX PT, R3, R4, 0x1, 0x1c1f ;  /* 0x003c1f0004037f89 */ /* 0x001e2800000e0000 */
[----:B------:R-:W2:Y:S01]  /*29810*/  SHFL.IDX PT, R2, R5, 0x1, 0x1c1f ;  /* 0x003c1f0005027f89 */ /* 0x000ea200000e0000 */
[----:B0-----:R-:W-:-:S05]  /*29820*/  @P4 IADD3 R3, P0, R32, R3, RZ ;  /* 0x0000000320034210 */ /* 0x001fca0007f1e0ff */
[----:B--2---:R-:W-:-:S05]  /*29830*/  @P4 IMAD.X R2, RZ, RZ, R2, P0 ;  /* 0x000000ffff024224 */ /* 0x004fca00000e0602 */
[----:B------:R-:W-:-:S04]  /*29840*/  @P4 LOP3.LUT R3, R3, R2, RZ, 0x3c, !PT ;  /* 0x0000000203034212 */ /* 0x000fc800078e3cff */
[----:B------:R-:W-:-:S04]  /*29850*/  @P4 LOP3.LUT R2, R3, R2, RZ, 0x3c, !PT ;  /* 0x0000000203024212 */ /* 0x000fc800078e3cff */
[----:B------:R-:W-:-:S05]  /*29860*/  @P4 LOP3.LUT R3, R3, R2, RZ, 0x3c, !PT ;  /* 0x0000000203034212 */ /* 0x000fca00078e3cff */
[----:B------:R-:W-:Y:S04]  /*29870*/  @P4 LDGSTS.E.BYPASS.LTC128B.128 [R0+0x1ec00], desc[UR42][R2.64], !P6 ;  /* 0x1ec0000002004fae */ /* 0x000fe8000f101d6a */
[----:B------:R-:W-:Y:S04]  /*29880*/  @P4 LDGSTS.E.BYPASS.LTC128B.128 [R0+0x20c00], desc[UR42][R2.64+0x40], !P3 ;  /* 0x20c0004002004fae */ /* 0x000fe8000d901d6a */
[----:B------:R0:W-:Y:S04]  /*29890*/  @P4 LDGSTS.E.BYPASS.LTC128B.128 [R0+0x22c00], desc[UR42][R2.64+0x80], !P2 ;  /* 0x22c0008002004fae */ /* 0x0001e8000d101d6a */
[----:B0-----:R-:W0:Y:S04]  /*298a0*/  SHFL.IDX PT, R3, R4, 0x2, 0x1c1f ;  /* 0x005c1f0004037f89 */ /* 0x001e2800000e0000 */
[----:B------:R-:W2:Y:S04]  /*298b0*/  SHFL.IDX PT, R2, R5, 0x2, 0x1c1f ;  /* 0x005c1f0005027f89 */ /* 0x000ea800000e0000 */
[----:B------:R-:W3:Y:S04]  /*298c0*/  SHFL.IDX PT, R4, R4, 0x3, 0x1c1f ;  /* 0x007c1f0004047f89 */ /* 0x000ee800000e0000 */
[----:B------:R-:W4:Y:S01]  /*298d0*/  SHFL.IDX PT, R5, R5, 0x3, 0x1c1f ;  /* 0x007c1f0005057f89 */ /* 0x000f2200000e0000 */
[----:B0-----:R-:W-:-:S05]  /*298e0*/  @P1 IADD3 R3, P0, R32, R3, RZ ;  /* 0x0000000320031210 */ /* 0x001fca0007f1e0ff */
[----:B--2---:R-:W-:-:S05]  /*298f0*/  @P1 IMAD.X R2, RZ, RZ, R2, P0 ;  /* 0x000000ffff021224 */ /* 0x004fca00000e0602 */
[----:B------:R-:W-:-:S04]  /*29900*/  @P1 LOP3.LUT R3, R3, R2, RZ, 0x3c, !PT ;  /* 0x0000000203031212 */ /* 0x000fc800078e3cff */
[----:B------:R-:W-:-:S04]  /*29910*/  @P1 LOP3.LUT R2, R3, R2, RZ, 0x3c, !PT ;  /* 0x0000000203021212 */ /* 0x000fc800078e3cff */
[----:B------:R-:W-:-:S05]  /*29920*/  @P1 LOP3.LUT R3, R3, R2, RZ, 0x3c, !PT ;  /* 0x0000000203031212 */ /* 0x000fca00078e3cff */
[----:B------:R2:W-:Y:S04]  /*29930*/  @P1 LDGSTS.E.BYPASS.LTC128B.128 [R0+0x1f400], desc[UR42][R2.64], !P6 ;  /* 0x1f40000002001fae */ /* 0x0005e8000f101d6a */
[----:B------:R2:W-:Y:S04]  /*29940*/  @P1 LDGSTS.E.BYPASS.LTC128B.128 [R0+0x21400], desc[UR42][R2.64+0x40], !P3 ;  /* 0x2140004002001fae */ /* 0x0005e8000d901d6a */
[----:B---34-:R2:W-:Y:S02]  /*29950*/  @P1 LDGSTS.E.BYPASS.LTC128B.128 [R0+0x23400], desc[UR42][R2.64+0x80], !P2 ;  /* 0x2340008002001fae */ /* 0x0185e4000d101d6a */
.L_x_6072:
[----:B------:R-:W-:Y:S02]  /*29960*/  LOP3.LUT P1, RZ, R22, 0x10, RZ, 0xc0, !PT ;  /* 0x0000001016ff7812 */ /* 0x000fe4000782c0ff */
[----:B------:R-:W-:-:S11]  /*29970*/  ISETP.GE.AND P4, PT, R32, R8, PT ;  /* 0x000000082000720c */ /* 0x000fd60003f86270 */
[----:B0-2---:R-:W-:-:S05]  /*29980*/  @P1 IADD3 R2, P0, R32, R4, RZ ;  /* 0x0000000420021210 */ /* 0x005fca0007f1e0ff */
        /* <DEDUP_REMOVED lines=9> */
.L_x_5802:
        /* <DEDUP_REMOVED lines=11> */
.L_x_5803:
[----:B------:R0:W5:Y:S01]  /*29ad0*/  LDL.LU R3, [R1+0x18] ;  /* 0x0000180001037983 */ /* 0x0001620000300800 */
        /* <DEDUP_REMOVED lines=26> */
[----:B--2---:R-:W-:Y:S02]  /*29c80*/  IMAD.U32 R4, RZ, RZ, UR4 ;  /* 0x00000004ff047e24 */ /* 0x004fe4000f8e00ff */
[----:B------:R-:W2:Y:S01]  /*29c90*/  LDC.64 R2, c[0x4][R2] ;  /* 0x0100000002027b82 */ /* 0x000ea20000000a00 */
[----:B------:R-:W-:Y:S02]  /*29ca0*/  IMAD.U32 R5, RZ, RZ, UR5 ;  /* 0x00000005ff057e24 */ /* 0x000fe4000f8e00ff */
[----:B01----:R-:W-:Y:S02]  /*29cb0*/  IMAD.U32 R6, RZ, RZ, UR6 ;  /* 0x00000006ff067e24 */ /* 0x003fe4000f8e00ff */
        /* <DEDUP_REMOVED lines=8> */
.L_x_5805:
[----:B------:R-:W-:Y:S05]  /*29d40*/  BSYNC B6 ;  /* 0x0000000000067941 */ /* 0x000fea0003800000 */
.L_x_5804:
[----:B------:R-:W3:Y:S01]  /*29d50*/  LDL.LU R21, [R1+0x28] ;  /* 0x0000280001157983 */ /* 0x000ee20000300800 */
[----:B------:R-:W4:Y:S01]  /*29d60*/  LDC R7, c[0x0][0x448] ;  /* 0x00011200ff077b82 */ /* 0x000f220000000800 */
[----:B------:R-:W-:Y:S02]  /*29d70*/  ULDC.64 UR4, c[0x0][0x2d8] ;  /* 0x0000b60000047ab9 */ /* 0x000fe40000000a00 */
[----:B------:R-:W3:Y:S04]  /*29d80*/  LDL.LU R20, [R1+0x24] ;  /* 0x0000240001147983 */ /* 0x000ee80000300800 */
[----:B--2---:R-:W3:Y:S04]  /*29d90*/  LDL.LU.64 R2, [R1+0x18] ;  /* 0x0000180001027983 */ /* 0x004ee80000300a00 */
[----:B------:R2:W5:Y:S01]  /*29da0*/  LDL R8, [R1+0x14] ;  /* 0x0000140001087983 */ /* 0x0005620000100800 */
[----:B----4-:R-:W-:-:S13]  /*29db0*/  ISETP.NE.AND P0, PT, R7, 0x1, PT ;  /* 0x000000010700780c */ /* 0x010fda0003f05270 */
[----:B01----:R-:W0:Y:S01]  /*29dc0*/  @P0 LDC R6, c[0x0][0x44c] ;  /* 0x00011300ff060b82 */ /* 0x003e220000000800 */
[C---:B------:R-:W-:Y:S02]  /*29dd0*/  LOP3.LUT R9, R32.reuse, 0x40, RZ, 0xfc, !PT ;  /* 0x0000004020097812 */ /* 0x040fe400078efcff */
[----:B------:R-:W-:Y:S01]  /*29de0*/  LOP3.LUT R10, R32, 0x80, RZ, 0xfc, !PT ;  /* 0x00000080200a7812 */ /* 0x000fe200078efcff */
[----:B---3--:R-:W-:Y:S02]  /*29df0*/  IMAD.MOV.U32 R3, RZ, RZ, R20 ;  /* 0x000000ffff037224 */ /* 0x008fe400078e0014 */
[----:B------:R-:W1:Y:S01]  /*29e00*/  S2R R20, SR_TID.X ;  /* 0x0000000000147919 */ /* 0x000e620000002100 */
[----:B------:R-:W-:-:S04]  /*29e10*/  IMAD.WIDE.U32 R2, R18, UR4, R2 ;  /* 0x0000000412027c25 */ /* 0x000fc8000f8e0002 */
[----:B------:R-:W-:Y:S01]  /*29e20*/  IMAD R3, R18, UR5, R3 ;  /* 0x0000000512037c24 */ /* 0x000fe2000f8e0203 */
[----:B------:R-:W-:Y:S02]  /*29e30*/  ULDC.64 UR4, c[0x0][0x2e0] ;  /* 0x0000b80000047ab9 */ /* 0x000fe40000000a00 */
[----:B------:R-:W-:Y:S02]  /*29e40*/  IMAD R0, R21, UR4, RZ ;  /* 0x0000000415007c24 */ /* 0x000fe4000f8e02ff */
[----:B------:R-:W3:Y:S01]  /*29e50*/  S2R R21, SR_TID.X ;  /* 0x0000000000157919 */ /* 0x000ee20000002100 */
[----:B------:R-:W-:-:S04]  /*29e60*/  IMAD.WIDE.U32 R2, R27, UR4, R2 ;  /* 0x000000041b027c25 */ /* 0x000fc8000f8e0002 */
[----:B------:R-:W-:Y:S01]  /*29e70*/  IMAD R0, R27, UR5, R0 ;  /* 0x000000051b007c24 */ /* 0x000fe2000f8e0200 */
[----:B------:R-:W-:-:S03]  /*29e80*/  ULDC.64 UR4, c[0x0][0x2d0] ;  /* 0x0000b40000047ab9 */ /* 0x000fc60000000a00 */
[----:B------:R-:W-:Y:S02]  /*29e90*/  IMAD.IADD R3, R3, 0x1, R0 ;  /* 0x0000000103037824 */ /* 0x000fe400078e0200 */
[----:B------:R-:W4:Y:S01]  /*29ea0*/  @P0 LDC R0, c[0x0][0x450] ;  /* 0x00011400ff000b82 */ /* 0x000f220000000800 */
[----:B-1----:R-:W-:-:S04]  /*29eb0*/  LOP3.LUT R20, R20, 0x7f, RZ, 0xc0, !PT ;  /* 0x0000007f14147812 */ /* 0x002fc800078ec0ff */
[----:B------:R-:W-:Y:S01]  /*29ec0*/  SHF.R.U32.HI R20, RZ, 0x2, R20 ;  /* 0x00000002ff147819 */ /* 0x000fe20000011614 */
[----:B---3--:R-:W-:-:S05]  /*29ed0*/  IMAD.SHL.U32 R21, R21, 0x20, RZ ;  /* 0x0000002015157824 */ /* 0x008fca00078e00ff */
[----:B------:R-:W-:-:S04]  /*29ee0*/  LOP3.LUT R21, R21, 0x60, RZ, 0xc0, !PT ;  /* 0x0000006015157812 */ /* 0x000fc800078ec0ff */
[----:B------:R-:W-:-:S05]  /*29ef0*/  LOP3.LUT R20, R20, R21, RZ, 0xfc, !PT ;  /* 0x0000001514147212 */ /* 0x000fca00078efcff */
[----:B------:R-:W-:-:S04]  /*29f00*/  IMAD.IADD R5, R20, 0x1, R17 ;  /* 0x0000000114057824 */ /* 0x000fc800078e0211 */
[----:B0-----:R-:W-:-:S04]  /*29f10*/  @P0 IMAD.HI.U32 R6, R5, R6, RZ ;  /* 0x0000000605060227 */ /* 0x001fc800078e00ff */
[----:B------:R-:W-:Y:S01]  /*29f20*/  IMAD.MOV.U32 R4, RZ, RZ, R5 ;  /* 0x000000ffff047224 */ /* 0x000fe200078e0005 */
[----:B----4-:R-:W-:Y:S01]  /*29f30*/  @P0 SHF.R.U32.HI R4, RZ, R0, R6 ;  /* 0x00000000ff040219 */ /* 0x010fe20000011606 */
        /* <DEDUP_REMOVED lines=23> */
[----:B--2---:R-:W-:Y:S10]  /*2a0b0*/  BRA.DIV UR5, `(.L_x_5806) ;  /* 0x0000008e05307947 */ /* 0x004ff4000b800000 */
[----:B------:R-:W0:Y:S01]  /*2a0c0*/  SHFL.IDX PT, R3, R4, RZ, 0x1c1f ;  /* 0x001c1fff04037589 */ /* 0x000e2200000e0000 */
[----:B------:R-:W-:Y:S02]  /*2a0d0*/  IMAD R35, R35, R7, RZ ;  /* 0x0000000723237224 */ /* 0x000fe400078e02ff */
        /* <DEDUP_REMOVED lines=26> */
[----:B------:R-:W-:Y:S02]  /*2a280*/  ISETP.GE.AND P2, PT, R2, R35, PT ;  /* 0x000000230200720c */ /* 0x000fe40003f46270 */
[----:B------:R-:W1:Y:S04]  /*2a290*/  SHFL.IDX PT, R2, R0, 0x2, 0x1c1f ;  /* 0x005c1f0000027f89 */ /* 0x000e6800000e0000 */
[----:B------:R-:W2:Y:S07]  /*2a2a0*/  SHFL.IDX PT, R0, R0, 0x3, 0x1c1f ;  /* 0x007c1f0000007f89 */ /* 0x000eae00000e0000 */
[----:B0-----:R-:W-:-:S05]  /*2a2b0*/  @!P2 IADD3 R3, P4, R32, R3, RZ ;  /* 0x000000032003a210 */ /* 0x001fca0007f9e0ff */
[----:B-1----:R-:W-:-:S05]  /*2a2c0*/  @!P2 IMAD.X R2, RZ, RZ, R2, P4 ;  /* 0x000000ffff02a224 */ /* 0x002fca00020e0602 */
[----:B------:R-:W-:-:S04]  /*2a2d0*/  @!P2 LOP3.LUT R3, R3, R2, RZ, 0x3c, !PT ;  /* 0x000000020303a212 */ /* 0x000fc800078e3cff */
[----:B------:R-:W-:-:S04]  /*2a2e0*/  @!P2 LOP3.LUT R2, R3, R2, RZ, 0x3c, !PT ;  /* 0x000000020302a212 */ /* 0x000fc800078e3cff */
[----:B------:R-:W-:-:S05]  /*2a2f0*/  @!P2 LOP3.LUT R3, R3, R2, RZ, 0x3c, !PT ;  /* 0x000000020303a212 */ /* 0x000fca00078e3cff */
[----:B------:R-:W-:Y:S04]  /*2a300*/  @!P2 LDGSTS.E.BYPASS.LTC128B.128 [R8+0x19400], desc[UR42][R2.64], !P3 ;  /* 0x194000000208afae */ /* 0x000fe8000d901d6a */
[----:B------:R-:W-:Y:S04]  /*2a310*/  @!P2 LDGSTS.E.BYPASS.LTC128B.128 [R8+0x1b400], desc[UR42][R2.64+0x40], !P0 ;  /* 0x1b4000400208afae */ /* 0x000fe8000c101d6a */
[----:B------:R0:W-:Y:S04]  /*2a320*/  @!P2 LDGSTS.E.BYPASS.LTC128B.128 [R8+0x1d400], desc[UR42][R2.64+0x80], !P1 ;  /* 0x1d4000800208afae */ /* 0x0001e8000c901d6a */
[----:B0-2---:R0:W1:Y:S02]  /*2a330*/  SHFL.IDX PT, R2, R4, 0x3, 0x1c1f ;  /* 0x007c1f0004027f89 */ /* 0x00506400000e0000 */
.L_x_6081:
[----:B------:R-:W-:Y:S01]  /*2a340*/  VIADD R17, R17, 0x60 ;  /* 0x0000006011117836 */ /* 0x000fe20000000000 */
[----:B------:R-:W-:Y:S04]  /*2a350*/  BSSY B0, `(.L_x_5807) ;  /* 0x000000b000007945 */ /* 0x000fe80003800000 */
[----:B------:R-:W-:-:S13]  /*2a360*/  ISETP.GE.AND P2, PT, R17, R35, PT ;  /* 0x000000231100720c */ /* 0x000fda0003f46270 */
[----:B------:R-:W-:Y:S05]  /*2a370*/  @P2 BRA `(.L_x_5808) ;  /* 0x0000000000202947 */ /* 0x000fea0003800000 */
        /* <DEDUP_REMOVED lines=8> */
.L_x_5808:
[----:B------:R-:W-:Y:S05]  /*2a400*/  BSYNC B0 ;  /* 0x0000000000007941 */ /* 0x000fea0003800000 */
.L_x_5807:
[----:B------:R-:W-:Y:S01]  /*2a410*/  NOP ;  /* 0x0000000000007918 */ /* 0x000fe20000000000 */
[----:B------:R-:W-:-:S13]  /*2a420*/  PLOP3.LUT P0, PT, PT, PT, PT, 0x80, 0x0 ;  /* 0x000000000000781c */ /* 0x000fda0003f0f070 */
.L_x_5809:
[----:B------:R-:W-:Y:S02]  /*2a430*/  PLOP3.LUT P1, PT, P1, P0, PT, 0xa2, 0x0 ;  /* 0x000000000000781c */ /* 0x000fe40000f21472 */
[----:B------:R-:W-:-:S08]  /*2a440*/  @P0 R2UR P1, UR4, R23 ;  /* 0x00000000170402ca */ /* 0x000fd00000020000 */
[----:B------:R-:W-:-:S05]  /*2a450*/  @P0 PLOP3.LUT P0, PT, P1, PT, PT, 0x80, 0x0 ;  /* 0x000000000000081c */ /* 0x000fca0000f0f070 */
[----:B------:R-:W-:Y:S01]  /*2a460*/  @!P1 SYNCS.ARRIVE.TRANS64.RED.A0T1 RZ, [UR4+0x2a800], RZ ;  /* 0x02a800ffffff99a7 */ /* 0x000fe20008200404 */
[----:B------:R-:W-:Y:S07]  /*2a470*/  @!P1 ARRIVES.LDGSTSBAR.64.TRANSCNT [UR4+0x2a800] ;  /* 0x02a80000ff0099b0 */ /* 0x000fee0008000a84 */
[----:B------:R-:W-:Y:S05]  /*2a480*/  @P0 BRA.U.ANY `(.L_x_5809) ;  /* 0xfffffffd00e80947 */ /* 0x000fea000393ffff */
[----:B-12---:R-:W2:Y:S02]  /*2a490*/  LDL.LU R2, [R1+0x2c] ;  /* 0x00002c0001027983 */ /* 0x006ea40000300800 */
        /* <DEDUP_REMOVED lines=9> */
[----:B------:R-:W2:Y:S03]  /*2a530*/  SYNCS.PHASECHK.TRANS64.TRYWAIT P0, [R23+URZ+0x2a820], R0 ;  /* 0x02a82000170075a7 */ /* 0x000ea6000800017f */
[----:B-12---:R-:W-:Y:S05]  /*2a540*/  @!P0 BRA `(.L_x_5811) ;  /* 0x0000008c00688947 */ /* 0x006fea0003800000 */
.L_x_6082:
[----:B------:R-:W-:Y:S05]  /*2a550*/  BSYNC B0 ;  /* 0x0000000000007941 */ /* 0x000fea0003800000 */
.L_x_5810:
[----:B------:R-:W2:Y:S02]  /*2a560*/  LDL.LU R2, [R1+0x20] ;  /* 0x0000200001027983 */ /* 0x000ea40000300800 */
[----:B--2---:R-:W-:-:S05]  /*2a570*/  VIADD R20, R2, 0xfffffffe ;  /* 0xfffffffe02147836 */ /* 0x004fca0000000000 */
[----:B------:R-:W-:-:S13]  /*2a580*/  ISETP.GE.AND P0, PT, R20, R33, PT ;  /* 0x000000211400720c */ /* 0x000fda0003f06270 */
[----:B------:R-:W-:Y:S05]  /*2a590*/  @!P0 BRA `(.L_x_5812) ;  /* 0x0000001400588947 */ /* 0x000fea0003800000 */
[----:B------:R-:W-:Y:S02]  /*2a5a0*/  IMAD.MOV.U32 R5, RZ, RZ, R26 ;  /* 0x000000ffff057224 */ /* 0x000fe400078e001a */
[----:B------:R-:W-:-:S07]  /*2a5b0*/  IMAD.MOV.U32 R7, RZ, RZ, R29 ;  /* 0x000000ffff077224 */ /* 0x000fce00078e001d */
.L_x_5832:
[----:B--2---:R-:W2:Y:S01]  /*2a5c0*/  LDC R6, c[0x0][0x430] ;  /* 0x00010c00ff067b82 */ /* 0x004ea20000000800 */
[----:B-1----:R-:W1:Y:S01]  /*2a5d0*/  S2R R2, SR_TID.X ;  /* 0x0000000000027919 */ /* 0x002e620000002100 */
[----:B------:R-:W-:Y:S05]  /*2a5e0*/  YIELD ;  /* 0x0000000000007946 */ /* 0x000fea0003800000 */
[----:B------:R-:W-:Y:S01]  /*2a5f0*/  ULDC.64 UR4, c[0x0][0x428] ;  /* 0x00010a0000047ab9 */ /* 0x000fe20000000a00 */
[----:B--2---:R-:W-:Y:S02]  /*2a600*/  ISETP.NE.AND P0, PT, R6, 0x1, PT ;  /* 0x000000010600780c */ /* 0x004fe40003f05270 */
[C---:B-1----:R-:W-:Y:S01]  /*2a610*/  LOP3.LUT R0, R2.reuse, 0x7f, RZ, 0xc0, !PT ;  /* 0x0000007f02007812 */ /* 0x042fe200078ec0ff */
[----:B------:R-:W-:-:S10]  /*2a620*/  IMAD.SHL.U32 R2, R2, 0x20, RZ ;  /* 0x0000002002027824 */ /* 0x000fd400078e00ff */
[----:B0-----:R-:W0:Y:S01]  /*2a630*/  @P0 LDC R4, c[0x0][0x434] ;  /* 0x00010d00ff040b82 */ /* 0x001e220000000800 */
[----:B------:R-:W-:Y:S02]  /*2a640*/  SHF.R.U32.HI R3, RZ, 0x2, R0 ;  /* 0x00000002ff037819 */ /* 0x000fe40000011600 */
[----:B------:R-:W-:-:S03]  /*2a650*/  LOP3.LUT R2, R2, 0x60, RZ, 0xc0, !PT ;  /* 0x0000006002027812 */ /* 0x000fc600078ec0ff */
[----:B------:R-:W-:Y:S02]  /*2a660*/  IMAD R3, R20, 0x80, R3 ;  /* 0x0000008014037824 */ /* 0x000fe400078e0203 */
[----:B------:R-:W1:Y:S03]  /*2a670*/  @P0 LDC R0, c[0x0][0x438] ;  /* 0x00010e00ff000b82 */ /* 0x000e660000000800 */
[----:B------:R-:W-:-:S05]  /*2a680*/  IADD3 R3, R2, R3, R34 ;  /* 0x0000000302037210 */ /* 0x000fca0007ffe022 */
[----:B------:R-:W-:Y:S02]  /*2a690*/  IMAD.MOV.U32 R2, RZ, RZ, R3 ;  /* 0x000000ffff027224 */ /* 0x000fe400078e0003 */
[----:B0-----:R-:W-:-:S05]  /*2a6a0*/  @P0 IMAD.HI.U32 R4, R3, R4, RZ ;  /* 0x0000000403040227 */ /* 0x001fca00078e00ff */
[----:B-1----:R-:W-:-:S05]  /*2a6b0*/  @P0 SHF.R.U32.HI R2, RZ, R0, R4 ;  /* 0x00000000ff020219 */ /* 0x002fca0000011604 */
[----:B------:R-:W-:-:S04]  /*2a6c0*/  IMAD.MOV R0, RZ, RZ, -R2 ;  /* 0x000000ffff007224 */ /* 0x000fc800078e0a02 */
[----:B------:R-:W-:Y:S01]  /*2a6d0*/  IMAD R6, R6, R0, R3 ;  /* 0x0000000006067224 */ /* 0x000fe200078e0203 */
        /* <DEDUP_REMOVED lines=15> */
[----:B------:R-:W-:-:S02]  /*2a7d0*/  ISETP.GT.AND P1, PT, R0, R33, PT ;  /* 0x000000210000720c */ /* 0x000fc40003f24270 */
[----:B------:R-:W-:Y:S02]  /*2a7e0*/  SEL R29, RZ, 0x1, P0 ;  /* 0x00000001ff1d7807 */ /* 0x000fe40000000000 */
[----:B------:R-:W-:Y:S02]  /*2a7f0*/  SEL R26, R26, RZ, P0 ;  /* 0x000000ff1a1a7207 */ /* 0x000fe40000000000 */
[----:B------:R-:W-:Y:S02]  /*2a800*/  LOP3.LUT R29, R7, R29, RZ, 0x3c, !PT ;  /* 0x0000001d071d7212 */ /* 0x000fe400078e3cff */
[----:B--2---:R-:W-:Y:S01]  /*2a810*/  SHF.R.S32.HI R10, RZ, 0x1f, R8 ;  /* 0x0000001fff0a7819 */ /* 0x004fe20000011408 */
[----:B------:R-:W-:Y:S06]  /*2a820*/  @!P2 BRA `(.L_x_5813) ;  /* 0x000000000004a947 */ /* 0x000fec0003800000 */
[----:B------:R-:W-:Y:S01]  /*2a830*/  BPT.TRAP 0x1 ;  /* 0x000000040000795c */ /* 0x000fe20000300000 */
.L_x_5813:
[----:B------:R-:W-:Y:S01]  /*2a840*/  IMAD R4, R26, 0x8, R23 ;  /* 0x000000081a047824 */ /* 0x000fe200078e0217 */
[----:B------:R-:W-:Y:S01]  /*2a850*/  SHF.L.U32 R17, R29, 0x1f, RZ ;  /* 0x0000001f1d117819 */ /* 0x000fe200000006ff */
[----:B------:R-:W-:Y:S01]  /*2a860*/  BSSY B0, `(.L_x_5814) ;  /* 0x0000004000007945 */ /* 0x000fe20003800000 */
[----:B------:R-:W-:Y:S02]  /*2a870*/  SHF.R.S32.HI R9, RZ, 0x1f, R6 ;  /* 0x0000001fff097819 */ /* 0x000fe40000011406 */
[----:B------:R-:W0:Y:S02]  /*2a880*/  SYNCS.PHASECHK.TRANS64.TRYWAIT P0, [R4+URZ+0x2a880], R17 ;  /* 0x02a88011040075a7 */ /* 0x000e24000800017f */
[----:B0-----:R-:W-:Y:S05]  /*2a890*/  @!P0 BRA `(.L_x_5815) ;  /* 0x0000008800a88947 */ /* 0x001fea0003800000 */
.L_x_6083:
[----:B------:R-:W-:Y:S05]  /*2a8a0*/  BSYNC B0 ;  /* 0x0000000000007941 */ /* 0x000fea0003800000 */
.L_x_5814:
[----:B------:R-:W2:Y:S01]  /*2a8b0*/  LDL R14, [R1+0xc] ;  /* 0x00000c00010e7983 */ /* 0x000ea20000100800 */
[----:B------:R-:W-:Y:S01]  /*2a8c0*/  ULDC.64 UR4, c[0x0][0x328] ;  /* 0x0000ca0000047ab9 */ /* 0x000fe20000000a00 */
[----:B------:R-:W1:Y:S01]  /*2a8d0*/  LDC R11, c[0x0][0x2f4] ;  /* 0x0000bd00ff0b7b82 */ /* 0x000e620000000800 */
[----:B------:R-:W-:Y:S01]  /*2a8e0*/  IMAD R0, R9, UR4, RZ ;  /* 0x0000000409007c24 */ /* 0x000fe2000f8e02ff */
[----:B------:R-:W-:Y:S01]  /*2a8f0*/  ULDC.64 UR6, c[0x0][0x318] ;  /* 0x0000c60000067ab9 */ /* 0x000fe20000000a00 */
[----:B------:R-:W-:Y:S01]  /*2a900*/  IMAD.WIDE.U32 R2, R6, UR4, RZ ;  /* 0x0000000406027c25 */ /* 0x000fe2000f8e00ff */
[C---:B------:R-:W-:Y:S02]  /*2a910*/  LOP3.LUT R13, R32.reuse, 0x80, RZ, 0xfc, !PT ;  /* 0x00000080200d7812 */ /* 0x040fe400078efcff */
[----:B------:R-:W-:Y:S01]  /*2a920*/  LOP3.LUT R12, R32, 0x40, RZ, 0xfc, !PT ;  /* 0x00000040200c7812 */ /* 0x000fe200078efcff */
        /* <DEDUP_REMOVED lines=9> */
[-C--:B------:R-:W-:Y:S01]  /*2a9c0*/  ISETP.GE.AND P3, PT, R12, R11.reuse, PT ;  /* 0x0000000b0c00720c */ /* 0x080fe20003f66270 */
[----:B------:R-:W-:Y:S01]  /*2a9d0*/  IMAD.WIDE.U32 R2, R18, UR4, R2 ;  /* 0x0000000412027c25 */ /* 0x000fe2000f8e0002 */
[----:B------:R-:W-:Y:S01]  /*2a9e0*/  UMOV UR4, 0xffffffff ;  /* 0xffffffff00047882 */ /* 0x000fe20000000000 */
[----:B------:R-:W-:Y:S02]  /*2a9f0*/  ISETP.GE.AND P4, PT, R32, R11, PT ;  /* 0x0000000b2000720c */ /* 0x000fe40003f86270 */
[----:B------:R-:W-:Y:S01]  /*2aa00*/  IMAD R27, R18, UR5, R3 ;  /* 0x00000005121b7c24 */ /* 0x000fe2000f8e0203 */
[----:B------:R-:W-:-:S04]  /*2aa10*/  IADD3 R21, P0, R2, UR6, RZ ;  /* 0x0000000602157c10 */ /* 0x000fc8000ff1e0ff */
[----:B------:R-:W-:Y:S01]  /*2aa20*/  IADD3.X R27, R27, UR7, RZ, P0, !PT ;  /* 0x000000071b1b7c10 */ /* 0x000fe200087fe4ff */
[----:B--2---:R-:W-:Y:S01]  /*2aa30*/  IMAD R35, R26, 0x6000, R14 ;  /* 0x000060001a237824 */ /* 0x004fe200078e020e */
[----:B------:R-:W-:Y:S07]  /*2aa40*/  BRA.DIV UR4, `(.L_x_5816) ;  /* 0x0000008a04507947 */ /* 0x000fee000b800000 */
[----:B------:R-:W1:Y:S04]  /*2aa50*/  SHFL.IDX PT, R2, R21, RZ, 0x1c1f ;  /* 0x001c1fff15027589 */ /* 0x000e6800000e0000 */
[----:B------:R-:W2:Y:S01]  /*2aa60*/  SHFL.IDX PT, R0, R27, RZ, 0x1c1f ;  /* 0x001c1fff1b007589 */ /* 0x000ea200000e0000 */
        /* <DEDUP_REMOVED lines=22> */
.L_x_6093:
        /* <DEDUP_REMOVED lines=10> */
.L_x_5817:
        /* <DEDUP_REMOVED lines=11> */
.L_x_5818:
[----:B------:R2:W-:Y:S01]  /*2ad20*/  SYNCS.ARRIVE.TRANS64.A1T0 RZ, [R4+URZ+0x2a870], RZ ;  /* 0x02a870ff04ff79a7 */ /* 0x0005e2000810003f */
[----:B------:R-:W-:Y:S05]  /*2ad30*/  @!P3 BRA `(.L_x_5819) ;  /* 0x000000000004b947 */ /* 0x000fea0003800000 */
[----:B------:R-:W-:Y:S01]  /*2ad40*/  BPT.TRAP 0x1 ;  /* 0x000000040000795c */ /* 0x000fe20000300000 */
.L_x_5819:
[----:B------:R-:W3:Y:S01]  /*2ad50*/  SYNCS.PHASECHK.TRANS64.TRYWAIT P0, [R4+URZ+0x2a840], R17 ;  /* 0x02a84011040075a7 */ /* 0x000ee2000800017f */
[----:B------:R-:W-:Y:S04]  /*2ad60*/  BSSY B0, `(.L_x_5820) ;  /* 0x0000002000007945 */ /* 0x000fe80003800000 */
[----:B---3--:R-:W-:Y:S05]  /*2ad70*/  @!P0 BRA `(.L_x_5821) ;  /* 0x0000008800b88947 */ /* 0x008fea0003800000 */
.L_x_6094:
[----:B------:R-:W-:Y:S05]  /*2ad80*/  BSYNC B0 ;  /* 0x0000000000007941 */ /* 0x000fea0003800000 */
.L_x_5820:
[----:B------:R-:W-:Y:S01]  /*2ad90*/  ULDC.64 UR4, c[0x0][0x300] ;  /* 0x0000c00000047ab9 */ /* 0x000fe20000000a00 */
[----:B------:R-:W4:Y:S01]  /*2ada0*/  LDC R11, c[0x0][0x2f4] ;  /* 0x0000bd00ff0b7b82 */ /* 0x000f220000000800 */
[----:B------:R-:W-:Y:S01]  /*2adb0*/  IMAD R9, R9, UR4, RZ ;  /* 0x0000000409097c24 */ /* 0x000fe2000f8e02ff */
[----:B------:R-:W-:Y:S01]  /*2adc0*/  ULDC.64 UR6, c[0x0][0x2e8] ;  /* 0x0000ba0000067ab9 */ /* 0x000fe20000000a00 */
[----:B------:R-:W-:Y:S01]  /*2add0*/  IMAD.WIDE.U32 R2, R6, UR4, RZ ;  /* 0x0000000406027c25 */ /* 0x000fe2000f8e00ff */
        /* <DEDUP_REMOVED lines=10> */
[C---:B------:R-:W-:Y:S01]  /*2ae80*/  IMAD.WIDE.U32 R2, R18.reuse, UR4, R2 ;  /* 0x0000000412027c25 */ /* 0x040fe2000f8e0002 */
[----:B------:R-:W-:Y:S01]  /*2ae90*/  UMOV UR4, 0xffffffff ;  /* 0xffffffff00047882 */ /* 0x000fe20000000000 */
[-C--:B----4-:R-:W-:Y:S02]  /*2aea0*/  ISETP.GE.AND P2, PT, R13, R11.reuse, PT ;  /* 0x0000000b0d00720c */ /* 0x090fe40003f46270 */
[----:B------:R-:W-:Y:S01]  /*2aeb0*/  IMAD R8, R18, UR5, R3 ;  /* 0x0000000512087c24 */ /* 0x000fe2000f8e0203 */
[----:B------:R-:W-:Y:S02]  /*2aec0*/  IADD3 R6, P0, R2, UR6, RZ ;  /* 0x0000000602067c10 */ /* 0x000fe4000ff1e0ff */
[----:B------:R-:W-:Y:S02]  /*2aed0*/  ISETP.GE.AND P3, PT, R12, R11, PT ;  /* 0x0000000b0c00720c */ /* 0x000fe40003f66270 */
[----:B------:R-:W-:-:S02]  /*2aee0*/  IADD3.X R8, R8, UR7, RZ, P0, !PT ;  /* 0x0000000708087c10 */ /* 0x000fc400087fe4ff */
[----:B------:R-:W-:Y:S01]  /*2aef0*/  ISETP.GE.AND P4, PT, R32, R11, PT ;  /* 0x0000000b2000720c */ /* 0x000fe20003f86270 */
[----:B------:R-:W-:-:S12]  /*2af00*/  BRA.DIV UR4, `(.L_x_5822) ;  /* 0x0000008a04687947 */ /* 0x000fd8000b800000 */
        /* <DEDUP_REMOVED lines=23> */
.L_x_6104:
        /* <DEDUP_REMOVED lines=10> */
.L_x_5823:
        /* <DEDUP_REMOVED lines=11> */
.L_x_5824:
[----:B------:R-:W-:Y:S01]  /*2b1d0*/  IMAD.U32 R0, RZ, RZ, UR37 ;  /* 0x00000025ff007e24 */ /* 0x000fe2000f8e00ff */
[----:B------:R0:W-:Y:S04]  /*2b1e0*/  SYNCS.ARRIVE.TRANS64.A1T0 RZ, [R4+URZ+0x2a830], RZ ;  /* 0x02a830ff04ff79a7 */ /* 0x0001e8000810003f */
[----:B------:R-:W-:-:S13]  /*2b1f0*/  ISETP.NE.AND P0, PT, R0, 0x3, PT ;  /* 0x000000030000780c */ /* 0x000fda0003f05270 */
[----:B0-----:R-:W-:Y:S05]  /*2b200*/  @!P0 BRA `(.L_x_5825) ;  /* 0x0000000000048947 */ /* 0x001fea0003800000 */
[----:B------:R-:W-:Y:S01]  /*2b210*/  BPT.TRAP 0x1 ;  /* 0x000000040000795c */ /* 0x000fe20000300000 */
.L_x_5825:
[----:B------:R-:W-:Y:S01]  /*2b220*/  LOP3.LUT R0, R7, 0x1, RZ, 0x3c, !PT ;  /* 0x0000000107007812 */ /* 0x000fe200078e3cff */
[----:B------:R-:W-:Y:S01]  /*2b230*/  IMAD R2, R5, 0x8, R23 ;  /* 0x0000000805027824 */ /* 0x000fe200078e0217 */
[----:B------:R-:W-:Y:S02]  /*2b240*/  BSSY B0, `(.L_x_5826) ;  /* 0x0000004000007945 */ /* 0x000fe40003800000 */
[----:B------:R-:W-:-:S04]  /*2b250*/  SHF.L.U32 R0, R0, 0x1f, RZ ;  /* 0x0000001f00007819 */ /* 0x000fc800000006ff */
[----:B------:R-:W0:Y:S02]  /*2b260*/  SYNCS.PHASECHK.TRANS64.TRYWAIT P2, [R2+URZ+0x2a870], R0 ;  /* 0x02a87000020075a7 */ /* 0x000e24000804017f */
[----:B0-----:R-:W-:Y:S05]  /*2b270*/  @!P2 BRA `(.L_x_5827) ;  /* 0x0000008800bca947 */ /* 0x001fea0003800000 */
.L_x_6105:
[----:B------:R-:W-:Y:S05]  /*2b280*/  BSYNC B0 ;  /* 0x0000000000007941 */ /* 0x000fea0003800000 */
.L_x_5826:
[----:B------:R-:W-:-:S05]  /*2b290*/  IMAD.U32 R3, RZ, RZ, UR39 ;  /* 0x00000027ff037e24 */ /* 0x000fca000f8e00ff */
[----:B------:R-:W-:-:S13]  /*2b2a0*/  ISETP.NE.AND P2, PT, R3, 0x3, PT ;  /* 0x000000030300780c */ /* 0x000fda0003f45270 */
[----:B------:R-:W-:Y:S05]  /*2b2b0*/  @!P2 BRA `(.L_x_5828) ;  /* 0x000000000004a947 */ /* 0x000fea0003800000 */
[----:B------:R-:W-:Y:S01]  /*2b2c0*/  BPT.TRAP 0x1 ;  /* 0x000000040000795c */ /* 0x000fe20000300000 */
.L_x_5828:
[----:B------:R-:W-:Y:S01]  /*2b2d0*/  SHF.L.U32 R3, R7, 0x1f, RZ ;  /* 0x0000001f07037819 */ /* 0x000fe200000006ff */
[----:B------:R-:W-:-:S03]  /*2b2e0*/  IMAD R0, R5, 0x6000, RZ ;  /* 0x0000600005007824 */ /* 0x000fc600078e02ff */
[----:B------:R-:W0:Y:S02]  /*2b2f0*/  SYNCS.PHASECHK.TRANS64.TRYWAIT P2, [R2+URZ+0x2a860], R3 ;  /* 0x02a86003020075a7 */ /* 0x000e24000804017f */
[----:B0-----:R-:W-:Y:S05]  /*2b300*/  @!P2 BRA `(.L_x_5829) ;  /* 0x0000008800aca947 */ /* 0x001fea0003800000 */
.L_x_6106:
[----:B------:R-:W5:Y:S04]  /*2b310*/  LDL R12, [R1+0x8] ;  /* 0x00000800010c7983 */ /* 0x000f680000100800 */
[----:B------:R-:W5:Y:S01]  /*2b320*/  LDL R13, [R1+0x4] ;  /* 0x00000400010d7983 */ /* 0x000f620000100800 */
[----:B------:R-:W-:Y:S01]  /*2b330*/  LOP3.LUT R3, R0, R24, RZ, 0xfc, !PT ;  /* 0x0000001800037212 */ /* 0x000fe200078efcff */
[----:B------:R-:W-:Y:S05]  /*2b340*/  WARPSYNC.ALL ;  /* 0x0000000000007948 */ /* 0x000fea0003800000 */
[----:B------:R-:W-:Y:S01]  /*2b350*/  IMAD.IADD R3, R23, 0x1, R3 ;  /* 0x0000000117037824 */ /* 0x000fe200078e0203 */
[----:B------:R-:W5:Y:S04]  /*2b360*/  LDL R14, [R1] ;  /* 0x00000000010e7983 */ /* 0x000f680000100800 */
[----:B--234-:R-:W0:Y:S02]  /*2b370*/  LDSM.16.MT88.4 R4, [R3+0xc400] ;  /* 0x00c400000304783b */ /* 0x01ce240000004200 */
[----:B0-----:R-:W-:-:S02]  /*2b380*/  PRMT R8, R4, 0x6420, R5 ;  /* 0x0000642004087816 */ /* 0x001fc40000000005 */
[----:B------:R-:W-:Y:S01]  /*2b390*/  PRMT R9, R4, 0x7531, R5 ;  /* 0x0000753104097816 */ /* 0x000fe20000000005 */
[----:B------:R-:W-:Y:S01]  /*2b3a0*/  VIADD R4, R0, 0x2000 ;  /* 0x0000200000047836 */ /* 0x000fe20000000000 */
[C-C-:B------:R-:W-:Y:S02]  /*2b3b0*/  PRMT R10, R6.reuse, 0x6420, R7.reuse ;  /* 0x00006420060a7816 */ /* 0x140fe40000000007 */
[----:B------:R-:W-:Y:S02]  /*2b3c0*/  PRMT R11, R6, 0x7531, R7 ;  /* 0x00007531060b7816 */ /* 0x000fe40000000007 */
[----:B------:R-:W-:-:S05]  /*2b3d0*/  LOP3.LUT R4, R4, R24, RZ, 0xfc, !PT ;  /* 0x0000001804047212 */ /* 0x000fca00078efcff */
[----:B------:R-:W-:Y:S01]  /*2b3e0*/  IMAD.IADD R4, R23, 0x1, R4 ;  /* 0x0000000117047824 */ /* 0x000fe200078e0204 */
[----:B-----5:R-:W-:-:S05]  /*2b3f0*/  IADD3 R3, R25, R0, R12 ;  /* 0x0000000019037210 */ /* 0x020fca0007ffe00c */
[----:B------:R-:W-:Y:S04]  /*2b400*/  STSM.16.M88.4 [R3], R8 ;  /* 0x0000000803007844 */ /* 0x000fe80000000200 */
[----:B------:R-:W0:Y:S02]  /*2b410*/  LDSM.16.MT88.4 R4, [R4+0xc400] ;  /* 0x00c400000404783b */ /* 0x000e240000004200 */
[C-C-:B0-----:R-:W-:Y:S02]  /*2b420*/  PRMT R8, R4.reuse, 0x6420, R5.reuse ;  /* 0x0000642004087816 */ /* 0x141fe40000000005 */
[----:B------:R-:W-:Y:S01]  /*2b430*/  PRMT R9, R4, 0x7531, R5 ;  /* 0x0000753104097816 */ /* 0x000fe20000000005 */
[----:B------:R-:W-:-:S05]  /*2b440*/  VIADD R4, R0, 0x4000 ;  /* 0x0000400000047836 */ /* 0x000fca0000000000 */
        /* <DEDUP_REMOVED lines=13> */
[----:B------:R0:W2:Y:S01]  /*2b520*/  LDSM.16.MT88.4 R4, [R3+0xc400] ;  /* 0x00c400000304783b */ /* 0x0000a20000004200 */
[----:B------:R-:W-:Y:S02]  /*2b530*/  LOP3.LUT R12, R24, 0x2800, RZ, 0xfc, !PT ;  /* 0x00002800180c7812 */ /* 0x000fe400078efcff */
[----:B0-----:R-:W-:Y:S02]  /*2b540*/  IADD3 R3, R25, R13, R0 ;  /* 0x0000000d19037210 */ /* 0x001fe40007ffe000 */
[----:B------:R-:W3:Y:S01]  /*2b550*/  LDL R13, [R1+0x10] ;  /* 0x00001000010d7983 */ /* 0x000ee20000100800 */
[C-C-:B--2---:R-:W-:Y:S02]  /*2b560*/  PRMT R8, R4.reuse, 0x6420, R5.reuse ;  /* 0x0000642004087816 */ /* 0x144fe40000000005 */
[----:B------:R-:W-:Y:S02]  /*2b570*/  PRMT R9, R4, 0x7531, R5 ;  /* 0x0000753104097816 */ /* 0x000fe40000000005 */
[----:B------:R-:W-:-:S02]  /*2b580*/  PRMT R10, R6, 0x6420, R7 ;  /* 0x00006420060a7816 */ /* 0x000fc40000000007 */
[----:B------:R-:W-:Y:S02]  /*2b590*/  PRMT R11, R6, 0x7531, R7 ;  /* 0x00007531060b7816 */ /* 0x000fe40000000007 */
        /* <DEDUP_REMOVED lines=21> */
[C-C-:B--2---:R-:W-:Y:S02]  /*2b6f0*/  PRMT R8, R4.reuse, 0x6420, R5.reuse ;  /* 0x0000642004087816 */ /* 0x144fe40000000005 */
        /* <DEDUP_REMOVED lines=23> */
[----:B---3--:R-:W-:Y:S02]  /*2b870*/  IADD3 R3, R25, R13, R0 ;  /* 0x0000000d19037210 */ /* 0x008fe40007ffe000 */
        /* <DEDUP_REMOVED lines=30> */
.L_x_5830:
[----:B--2---:R2:W-:Y:S01]  /*2ba60*/  SYNCS.ARRIVE.TRANS64.A1T0 RZ, [R2+URZ+0x2a850], RZ ;  /* 0x02a850ff02ff79a7 */ /* 0x0045e2000810003f */
[----:B------:R-:W-:Y:S06]  /*2ba70*/  BAR.SYNC.DEFER_BLOCKING 0x2, 0x80 ;  /* 0x0082000000007b1d */ /* 0x000fec0000010000 */
[----:B------:R-:W-:Y:S05]  /*2ba80*/  @!P0 BRA `(.L_x_5831) ;  /* 0x0000000000048947 */ /* 0x000fea0003800000 */
[----:B------:R-:W-:Y:S01]  /*2ba90*/  BPT.TRAP 0x1 ;  /* 0x000000040000795c */ /* 0x000fe20000300000 */
.L_x_5831:
[----:B--2---:R-:W-:Y:S02]  /*2baa0*/  VIADD R2, R2, 0x2a880 ;  /* 0x0002a88002027836 */ /* 0x004fe40000000000 */
[----:B------:R-:W-:Y:S02]  /*2bab0*/  IMAD.MOV.U32 R5, RZ, RZ, R26 ;  /* 0x000000ffff057224 */ /* 0x000fe400078e001a */
[----:B------:R-:W-:Y:S01]  /*2bac0*/  IMAD.MOV.U32 R7, RZ, RZ, R29 ;  /* 0x000000ffff077224 */ /* 0x000fe200078e001d */
[----:B------:R-:W-:-:S04]  /*2bad0*/  PRMT R2, R37, 0x654, R2 ;  /* 0x0000065425027816 */ /* 0x000fc80000000002 */
[----:B------:R2:W-:Y:S01]  /*2bae0*/  SYNCS.ARRIVE.TRANS64.RED.A1T0 RZ, [R2+URZ], RZ ;  /* 0x000000ff02ff79a7 */ /* 0x0005e2000810043f */
[----:B------:R-:W-:Y:S05]  /*2baf0*/  @P1 BRA `(.L_x_5832) ;  /* 0xffffffe800b01947 */ /* 0x000fea000383ffff */
.L_x_5812:
[----:B-1----:R-:W2:Y:S01]  /*2bb00*/  S2R R0, SR_TID.X ;  /* 0x0000000000007919 */ /* 0x002ea20000002100 */
[----:B------:R-:W-:Y:S01]  /*2bb10*/  BSSY B0, `(.L_x_5833) ;  /* 0x0000012000007945 */ /* 0x000fe20003800000 */
[----:B--2---:R-:W-:Y:S01]  /*2bb20*/  LOP3.LUT R2, R0, 0x7f, RZ, 0xc0, !PT ;  /* 0x0000007f00027812 */ /* 0x004fe200078ec0ff */
[----:B------:R-:W-:-:S03]  /*2bb30*/  IMAD.U32 R0, RZ, RZ, UR37 ;  /* 0x00000025ff007e24 */ /* 0x000fc6000f8e00ff */
[----:B------:R-:W-:Y:S02]  /*2bb40*/  ISETP.NE.AND P1, PT, R2, RZ, PT ;  /* 0x000000ff0200720c */ /* 0x000fe40003f25270 */
[----:B------:R-:W-:-:S11]  /*2bb50*/  ISETP.NE.AND P0, PT, R0, 0x3, PT ;  /* 0x000000030000780c */ /* 0x000fd60003f05270 */
[----:B------:R-:W-:Y:S05]  /*2bb60*/  @P1 BRA `(.L_x_5834) ;  /* 0x0000000000301947 */ /* 0x000fea0003800000 */
[----:B0-----:R-:W0:Y:S01]  /*2bb70*/  S2R R3, SR_LANEID ;  /* 0x0000000000037919 */ /* 0x001e220000000000 */
[----:B------:R-:W-:Y:S02]  /*2bb80*/  VOTEU.ANY UR4, UPT, PT ;  /* 0x0000000000047886 */ /* 0x000fe400038e0100 */
[----:B------:R-:W0:Y:S08]  /*2bb90*/  FLO.U32 R0, UR4 ;  /* 0x0000000400007d00 */ /* 0x000e3000080e0000 */
[----:B------:R-:W1:Y:S01]  /*2bba0*/  POPC R5, UR4 ;  /* 0x0000000400057d09 */ /* 0x000e620008000000 */
[----:B0-----:R-:W-:-:S02]  /*2bbb0*/  ISETP.EQ.U32.AND P1, PT, R0, R3, PT ;  /* 0x000000030000720c */ /* 0x001fc40003f22070 */
[----:B------:R-:W1:Y:S11]  /*2bbc0*/  LDC.64 R2, c[0x0][0xc60] ;  /* 0x00031800ff027b82 */ /* 0x000e760000000a00 */
[----:B-1----:R-:W2:Y:S01]  /*2bbd0*/  @P1 ATOMG.E.ADD.STRONG.GPU PT, R3, desc[UR42][R2.64], R5 ;  /* 0x00000005020319a8 */ /* 0x002ea200081ee1ea */
[----:B------:R-:W0:Y:S02]  /*2bbe0*/  S2R R4, SR_LTMASK ;  /* 0x0000000000047919 */ /* 0x000e240000003900 */
[----:B0-----:R-:W-:-:S04]  /*2bbf0*/  LOP3.LUT R4, R4, UR4, RZ, 0xc0, !PT ;  /* 0x0000000404047c12 */ /* 0x001fc8000f8ec0ff */
[----:B------:R-:W0:Y:S01]  /*2bc00*/  POPC R7, R4 ;  /* 0x0000000400077309 */ /* 0x000e220000000000 */
[----:B--2---:R-:W0:Y:S02]  /*2bc10*/  SHFL.IDX PT, R0, R3, R0, 0x1f ;  /* 0x00001f0003007589 */ /* 0x004e2400000e0000 */
[----:B0-----:R-:W-:-:S07]  /*2bc20*/  IADD3 R16, R0, UR38, R7 ;  /* 0x0000002600107c10 */ /* 0x001fce000fffe007 */
.L_x_5834:
[----:B------:R-:W-:Y:S05]  /*2bc30*/  BSYNC B0 ;  /* 0x0000000000007941 */ /* 0x000fea0003800000 */
.L_x_5833:
[----:B------:R-:W-:Y:S05]  /*2bc40*/  @!P0 BRA `(.L_x_5835) ;  /* 0x0000000000048947 */ /* 0x000fea0003800000 */
[----:B------:R-:W-:Y:S01]  /*2bc50*/  BPT.TRAP 0x1 ;  /* 0x000000040000795c */ /* 0x000fe20000300000 */
.L_x_5835:
[----:B0-----:R-:W-:Y:S01]  /*2bc60*/  LOP3.LUT R3, R29, 0x1, RZ, 0x3c, !PT ;  /* 0x000000011d037812 */ /* 0x001fe200078e3cff */
[----:B------:R-:W-:Y:S01]  /*2bc70*/  IMAD R2, R26, 0x8, R23 ;  /* 0x000000081a027824 */ /* 0x000fe200078e0217 */
[----:B------:R-:W-:Y:S02]  /*2bc80*/  BSSY B0, `(.L_x_5836) ;  /* 0x0000004000007945 */ /* 0x000fe40003800000 */
[----:B------:R-:W-:-:S04]  /*2bc90*/  SHF.L.U32 R3, R3, 0x1f, RZ ;  /* 0x0000001f03037819 */ /* 0x000fc800000006ff */
[----:B------:R-:W0:Y:S02]  /*2bca0*/  SYNCS.PHASECHK.TRANS64.TRYWAIT P1, [R2+URZ+0x2a870], R3 ;  /* 0x02a87003020075a7 */ /* 0x000e24000802017f */
[----:B0-----:R-:W-:Y:S05]  /*2bcb0*/  @!P1 BRA `(.L_x_5837) ;  /* 0x0000008000549947 */ /* 0x001fea0003800000 */
.L_x_6107:
[----:B------:R-:W-:Y:S05]  /*2bcc0*/  BSYNC B0 ;  /* 0x0000000000007941 */ /* 0x000fea0003800000 */
.L_x_5836:
[----:B------:R-:W-:-:S05]  /*2bcd0*/  IMAD.U32 R0, RZ, RZ, UR39 ;  /* 0x00000027ff007e24 */ /* 0x000fca000f8e00ff */
[----:B------:R-:W-:-:S13]  /*2bce0*/  ISETP.NE.AND P1, PT, R0, 0x3, PT ;  /* 0x000000030000780c */ /* 0x000fda0003f25270 */
[----:B------:R-:W-:Y:S05]  /*2bcf0*/  @!P1 BRA `(.L_x_5838) ;  /* 0x0000000000049947 */ /* 0x000fea0003800000 */
[----:B------:R-:W-:Y:S01]  /*2bd00*/  BPT.TRAP 0x1 ;  /* 0x000000040000795c */ /* 0x000fe20000300000 */
.L_x_5838:
[----:B0-----:R-:W-:-:S04]  /*2bd10*/  SHF.L.U32 R3, R29, 0x1f, RZ ;  /* 0x0000001f1d037819 */ /* 0x001fc800000006ff */
[----:B------:R-:W0:Y:S02]  /*2bd20*/  SYNCS.PHASECHK.TRANS64.TRYWAIT P1, [R2+URZ+0x2a860], R3 ;  /* 0x02a86003020075a7 */ /* 0x000e24000802017f */
[----:B0-----:R-:W-:Y:S05]  /*2bd30*/  @!P1 BRA `(.L_x_5839) ;  /* 0x0000008000489947 */ /* 0x001fea0003800000 */
.L_x_6108:
[----:B------:R-:W2:Y:S04]  /*2bd40*/  LDL R13, [R1+0x8] ;  /* 0x00000800010d7983 */ /* 0x000ea80000100800 */
[----:B------:R-:W3:Y:S01]  /*2bd50*/  LDL R14, [R1+0x4] ;  /* 0x00000400010e7983 */ /* 0x000ee20000100800 */
[----:B0-----:R-:W-:Y:S01]  /*2bd60*/  IMAD R3, R26, 0x6000, RZ ;  /* 0x000060001a037824 */ /* 0x001fe200078e02ff */
[----:B------:R-:W-:Y:S05]  /*2bd70*/  WARPSYNC.ALL ;  /* 0x0000000000007948 */ /* 0x000fea0003800000 */
[----:B------:R-:W-:Y:S01]  /*2bd80*/  LOP3.LUT R0, R3, R24, RZ, 0xfc, !PT ;  /* 0x0000001803007212 */ /* 0x000fe200078efcff */
[----:B------:R-:W4:Y:S04]  /*2bd90*/  LDL R15, [R1] ;  /* 0x00000000010f7983 */ /* 0x000f280000100800 */
[----:B------:R-:W-:-:S05]  /*2bda0*/  IMAD.IADD R12, R23, 0x1, R0 ;  /* 0x00000001170c7824 */ /* 0x000fca00078e0200 */
[----:B------:R-:W0:Y:S02]  /*2bdb0*/  LDSM.16.MT88.4 R4, [R12+0xc400] ;  /* 0x00c400000c04783b */ /* 0x000e240000004200 */
[C-C-:B0-----:R-:W-:Y:S02]  /*2bdc0*/  PRMT R8, R4.reuse, 0x6420, R5.reuse ;  /* 0x0000642004087816 */ /* 0x141fe40000000005 */
[----:B------:R-:W-:Y:S01]  /*2bdd0*/  PRMT R9, R4, 0x7531, R5 ;  /* 0x0000753104097816 */ /* 0x000fe20000000005 */
[----:B------:R-:W-:Y:S01]  /*2bde0*/  VIADD R4, R3, 0x2000 ;  /* 0x0000200003047836 */ /* 0x000fe20000000000 */
[C-C-:B------:R-:W-:Y:S02]  /*2bdf0*/  PRMT R10, R6.reuse, 0x6420, R7.reuse ;  /* 0x00006420060a7816 */ /* 0x140fe40000000007 */
[----:B------:R-:W-:Y:S02]  /*2be00*/  PRMT R11, R6, 0x7531, R7 ;  /* 0x00007531060b7816 */ /* 0x000fe40000000007 */
[----:B------:R-:W-:-:S05]  /*2be10*/  LOP3.LUT R4, R4, R24, RZ, 0xfc, !PT ;  /* 0x0000001804047212 */ /* 0x000fca00078efcff */
[----:B------:R-:W-:Y:S01]  /*2be20*/  IMAD.IADD R4, R23, 0x1, R4 ;  /* 0x0000000117047824 */ /* 0x000fe200078e0204 */
[----:B--2---:R-:W-:-:S05]  /*2be30*/  IADD3 R0, R25, R3, R13 ;  /* 0x0000000319007210 */ /* 0x004fca0007ffe00d */
        /* <DEDUP_REMOVED lines=18> */
[----:B------:R-:W0:Y:S01]  /*2bf60*/  LDSM.16.MT88.4 R4, [R12+0xc400] ;  /* 0x00c400000c04783b */ /* 0x000e220000004200 */
[----:B------:R-:W-:Y:S02]  /*2bf70*/  LOP3.LUT R13, R24, 0x2800, RZ, 0xfc, !PT ;  /* 0x00002800180d7812 */ /* 0x000fe400078efcff */
[----:B---3--:R-:W-:Y:S02]  /*2bf80*/  IADD3 R0, R25, R14, R3 ;  /* 0x0000000e19007210 */ /* 0x008fe40007ffe003 */
[----:B------:R-:W2:Y:S01]  /*2bf90*/  LDL R14, [R1+0x10] ;  /* 0x00001000010e7983 */ /* 0x000ea20000100800 */
[----:B0-----:R-:W-:-:S02]  /*2bfa0*/  PRMT R8, R4, 0x6420, R5 ;  /* 0x0000642004087816 */ /* 0x001fc40000000005 */
[----:B------:R-:W-:Y:S02]  /*2bfb0*/  PRMT R9, R4, 0x7531, R5 ;  /* 0x0000753104097816 */ /* 0x000fe40000000005 */
[C-C-:B------:R-:W-:Y:S02]  /*2bfc0*/  PRMT R10, R6.reuse, 0x6420, R7.reuse ;  /* 0x00006420060a7816 */ /* 0x140fe40000000007 */
        /* <DEDUP_REMOVED lines=21> */
[----:B----4-:R-:W-:Y:S02]  /*2c120*/  IADD3 R0, R25, R15, R3 ;  /* 0x0000000f19007210 */ /* 0x010fe40007ffe003 */
[C-C-:B0-----:R-:W-:Y:S02]  /*2c130*/  PRMT R8, R4.reuse, 0x6420, R5.reuse ;  /* 0x0000642004087816 */ /* 0x141fe40000000005 */
[----:B------:R-:W-:-:S02]  /*2c140*/  PRMT R9, R4, 0x7531, R5 ;  /* 0x0000753104097816 */ /* 0x000fc40000000005 */
        /* <DEDUP_REMOVED lines=53> */
.L_x_5840:
[----:B-1----:R1:W-:Y:S01]  /*2c4a0*/  SYNCS.ARRIVE.TRANS64.A1T0 RZ, [R2+URZ+0x2a850], RZ ;  /* 0x02a850ff02ff79a7 */ /* 0x0023e2000810003f */
[----:B------:R-:W-:Y:S06]  /*2c4b0*/  BAR.SYNC.DEFER_BLOCKING 0x2, 0x80 ;  /* 0x0082000000007b1d */ /* 0x000fec0000010000 */
[----:B------:R-:W-:Y:S05]  /*2c4c0*/  @!P0 BRA `(.L_x_5841) ;  /* 0x0000000000048947 */ /* 0x000fea0003800000 */
[----:B------:R-:W-:Y:S01]  /*2c4d0*/  BPT.TRAP 0x1 ;  /* 0x000000040000795c */ /* 0x000fe20000300000 */
.L_x_5841:
[----:B-1----:R-:W-:Y:S02]  /*2c4e0*/  VIADD R2, R2, 0x2a880 ;  /* 0x0002a88002027836 */ /* 0x002fe40000000000 */
[----:B------:R-:W-:-:S03]  /*2c4f0*/  VIADD R26, R26, 0x1 ;  /* 0x000000011a1a7836 */ /* 0x000fc60000000000 */
[----:B------:R-:W-:Y:S02]  /*2c500*/  PRMT R2, R37, 0x654, R2 ;  /* 0x0000065425027816 */ /* 0x000fe40000000002 */
[C---:B------:R-:W-:Y:S02]  /*2c510*/  ISETP.NE.AND P0, PT, R26.reuse, 0x2, PT ;  /* 0x000000021a00780c */ /* 0x040fe40003f05270 */
[----:B------:R1:W-:Y:S02]  /*2c520*/  SYNCS.ARRIVE.TRANS64.RED.A1T0 RZ, [R2+URZ], RZ ;  /* 0x000000ff02ff79a7 */ /* 0x0003e4000810043f */
[----:B------:R-:W-:Y:S02]  /*2c530*/  SEL R0, RZ, 0x1, P0 ;  /* 0x00000001ff007807 */ /* 0x000fe40000000000 */
[----:B------:R-:W-:Y:S02]  /*2c540*/  SEL R26, R26, RZ, P0 ;  /* 0x000000ff1a1a7207 */ /* 0x000fe40000000000 */
[----:B------:R-:W-:-:S07]  /*2c550*/  LOP3.LUT R29, R29, R0, RZ, 0x3c, !PT ;  /* 0x000000001d1d7212 */ /* 0x000fce00078e3cff */
.L_x_5782:
[----:B------:R-:W-:-:S13]  /*2c560*/  LOP3.LUT P0, RZ, R22, 0x20, RZ, 0xc0, !PT ;  /* 0x0000002016ff7812 */ /* 0x000fda000780c0ff */
[----:B------:R-:W-:Y:S05]  /*2c570*/  @!P0 BRA `(.L_x_5842) ;  /* 0x0000000000248947 */ /* 0x000fea0003800000 */
[----:B------:R-:W-:Y:S05]  /*2c580*/  WARPSYNC.ALL ;  /* 0x0000000000007948 */ /* 0x000fea0003800000 */
[----:B------:R-:W2:Y:S08]  /*2c590*/  S2UR UR4, SR_CgaCtaId ;  /* 0x00000000000479c3 */ /* 0x000eb00000008800 */
[----:B------:R-:W-:Y:S01]  /*2c5a0*/  BAR.SYNC.DEFER_BLOCKING 0x5, 0x180 ;  /* 0x0146000000007b1d */ /* 0x000fe20000010000 */
[----:B------:R-:W-:Y:S01]  /*2c5b0*/  MOV R0, 0x400 ;  /* 0x0000040000007802 */ /* 0x000fe20000000f00 */
[----:B--2---:R-:W-:-:S05]  /*2c5c0*/  IMAD.U32 R37, RZ, RZ, UR4 ;  /* 0x00000004ff257e24 */ /* 0x004fca000f8e00ff */
[----:B0-----:R-:W-:-:S05]  /*2c5d0*/  LEA R23, R37, R0, 0x18 ;  /* 0x0000000025177211 */ /* 0x001fca00078ec0ff */
[----:B------:R2:W3:Y:S01]  /*2c5e0*/  LDS.128 R16, [R23+0x2a8d0] ;  /* 0x02a8d00017107984 */ /* 0x0004e20000000c00 */
[----:B------:R-:W-:Y:S06]  /*2c5f0*/  BAR.ARV 0x4, 0x180 ;  /* 0x0106000000007b1d */ /* 0x000fec0000002000 */
[----:B------:R-:W-:Y:S05]  /*2c600*/  BRA `(.L_x_5843) ;  /* 0x0000000c00dc7947 */ /* 0x000fea0003800000 */
.L_x_5842:
[----:B------:R-:W0:Y:S01]  /*2c610*/  S2R R0, SR_TID.X ;  /* 0x0000000000007919 */ /* 0x000e220000002100 */
[----:B------:R-:W-:Y:S01]  /*2c620*/  UMOV UR4, 0xffffffff ;  /* 0xffffffff00047882 */ /* 0x000fe20000000000 */
[----:B0-----:R-:W-:-:S04]  /*2c630*/  LOP3.LUT R9, R0, 0x1f, RZ, 0xc0, !PT ;  /* 0x0000001f00097812 */ /* 0x001fc800078ec0ff */
[----:B------:R-:W-:Y:S01]  /*2c640*/  ISETP.NE.AND P0, PT, R9, 0x1f, PT ;  /* 0x0000001f0900780c */ /* 0x000fe20003f05270 */
[----:B------:R-:W-:-:S12]  /*2c650*/  BRA.DIV UR4, `(.L_x_5844) ;  /* 0x0000007a04147947 */ /* 0x000fd8000b800000 */
[----:B------:R-:W-:Y:S01]  /*2c660*/  IMAD.IADD R0, R19, 0x1, R9 ;  /* 0x0000000113007824 */ /* 0x000fe200078e0209 */
[----:B------:R-:W-:-:S04]  /*2c670*/  ULDC UR4, c[0x0][0xc3c] ;  /* 0x00030f0000047ab9 */ /* 0x000fc80000000800 */
[----:B------:R-:W-:-:S13]  /*2c680*/  ISETP.GE.OR P1, PT, R0, UR4, !P0 ;  /* 0x0000000400007c0c */ /* 0x000fda000c726670 */
[----:B-1----:R-:W0:Y:S08]  /*2c690*/  @!P1 LDC.64 R2, c[0x0][0xc80] ;  /* 0x00032000ff029b82 */ /* 0x002e300000000a00 */
[----:B------:R-:W1:Y:S01]  /*2c6a0*/  @!P1 LDC.64 R4, c[0x0][0xc78] ;  /* 0x00031e00ff049b82 */ /* 0x000e620000000a00 */
[----:B0-----:R-:W-:-:S05]  /*2c6b0*/  @!P1 IMAD.WIDE R2, R0, 0x4, R2 ;  /* 0x0000000400029825 */ /* 0x001fca00078e0202 */
[----:B------:R1:W2:Y:S02]  /*2c6c0*/  @!P1 LDG.E R7, desc[UR42][R2.64] ;  /* 0x0000002a02079981 */ /* 0x0002a4000c1e1900 */
[----:B-1----:R-:W-:-:S06]  /*2c6d0*/  @!P1 IMAD.WIDE R2, R0, 0x4, R4 ;  /* 0x0000000400029825 */ /* 0x002fcc00078e0204 */
        /* <DEDUP_REMOVED lines=8> */
[----:B------:R0:W-:Y:S02]  /*2c760*/  SHFL.IDX PT, R6, R16, 0x1, 0x1f ;  /* 0x00201f0010067f89 */ /* 0x0001e400000e0000 */
[----:B0-----:R-:W-:-:S02]  /*2c770*/  IMAD.MOV.U32 R16, RZ, RZ, RZ ;  /* 0x000000ffff107224 */ /* 0x001fc400078e00ff */
        /* <DEDUP_REMOVED lines=20> */
.L_x_6118:
[----:B------:R-:W-:Y:S02]  /*2c8c0*/  ULDC UR4, c[0x0][0xc38] ;  /* 0x00030e0000047ab9 */ /* 0x000fe40000000800 */
[----:B------:R-:W-:-:S04]  /*2c8d0*/  IMAD.U32 R4, RZ, RZ, UR4 ;  /* 0x00000004ff047e24 */ /* 0x000fc8000f8e00ff */
[----:B-1----:R-:W-:-:S04]  /*2c8e0*/  IMAD R3, R3, R4, RZ ;  /* 0x0000000403037224 */ /* 0x002fc800078e02ff */
[----:B------:R-:W-:-:S05]  /*2c8f0*/  IMAD.IADD R6, R6, 0x1, R3 ;  /* 0x0000000106067824 */ /* 0x000fca00078e0203 */
[----:B------:R-:W-:-:S13]  /*2c900*/  ISETP.GT.AND P6, PT, R6, R0, PT ;  /* 0x000000000600720c */ /* 0x000fda0003fc4270 */
[----:B------:R-:W-:Y:S05]  /*2c910*/  @P6 BRA `(.L_x_5845) ;  /* 0x0000000000a46947 */ /* 0x000fea0003800000 */
.L_x_5848:
        /* <DEDUP_REMOVED lines=9> */
[----:B------:R-:W0:Y:S02]  /*2c9b0*/  @!P6 LDC.64 R2, c[0x0][0xc80] ;  /* 0x00032000ff02eb82 */ /* 0x000e240000000a00 */
[----:B0-----:R-:W-:-:S05]  /*2c9c0*/  @!P6 IMAD.WIDE R2, R4, 0x4, R2 ;  /* 0x000000040402e825 */ /* 0x001fca00078e0202 */
[----:B------:R0:W2:Y:S01]  /*2c9d0*/  @!P6 LDG.E R17, desc[UR42][R2.64] ;  /* 0x0000002a0211e981 */ /* 0x0000a2000c1e1900 */
[----:B------:R-:W-:Y:S01]  /*2c9e0*/  IMAD.MOV.U32 R5, RZ, RZ, RZ ;  /* 0x000000ffff057224 */ /* 0x000fe200078e00ff */
[----:B0-----:R-:W0:Y:S02]  /*2c9f0*/  @!P6 LDC.64 R2, c[0x0][0xc78] ;  /* 0x00031e00ff02eb82 */ /* 0x001e240000000a00 */
[----:B0-----:R-:W-:-:S05]  /*2ca00*/  @!P6 IMAD.WIDE R2, R4, 0x4, R2 ;  /* 0x000000040402e825 */ /* 0x001fca00078e0202 */
[----:B------:R-:W2:Y:S01]  /*2ca10*/  @!P6 LDG.E R5, desc[UR42][R2.64] ;  /* 0x0000002a0205e981 */ /* 0x000ea2000c1e1900 */
[----:B------:R-:W-:Y:S01]  /*2ca20*/  UMOV UR4, 0xffffffff ;  /* 0xffffffff00047882 */ /* 0x000fe20000000000 */
[----:B--2---:R-:W-:Y:S02]  /*2ca30*/  IMAD R2, R5, R17, RZ ;  /* 0x0000001105027224 */ /* 0x004fe400078e02ff */
        /* <DEDUP_REMOVED lines=17> */
.L_x_6126:
[----:B------:R-:W-:Y:S02]  /*2cb50*/  ULDC UR4, c[0x0][0xc38] ;  /* 0x00030e0000047ab9 */ /* 0x000fe40000000800 */
[----:B------:R-:W-:-:S04]  /*2cb60*/  IMAD.U32 R4, RZ, RZ, UR4 ;  /* 0x00000004ff047e24 */ /* 0x000fc8000f8e00ff */
[----:B-1----:R-:W-:-:S04]  /*2cb70*/  IMAD R3, R3, R4, RZ ;  /* 0x0000000403037224 */ /* 0x002fc800078e02ff */
[----:B------:R-:W-:-:S05]  /*2cb80*/  IMAD.IADD R6, R3, 0x1, R6 ;  /* 0x0000000103067824 */ /* 0x000fca00078e0206 */
[----:B------:R-:W-:-:S13]  /*2cb90*/  ISETP.GT.AND P6, PT, R6, R0, PT ;  /* 0x000000000600720c */ /* 0x000fda0003fc4270 */
[----:B------:R-:W-:Y:S05]  /*2cba0*/  @!P6 BRA `(.L_x_5848) ;  /* 0xfffffffc005ce947 */ /* 0x000fea000383ffff */
.L_x_5845:
[----:B------:R-:W-:Y:S01]  /*2cbb0*/  IMAD.IADD R6, R6, 0x1, -R3 ;  /* 0x0000000106067824 */ /* 0x000fe200078e0a03 */
[----:B------:R-:W-:-:S03]  /*2cbc0*/  UMOV UR4, 0xffffffff ;  /* 0xffffffff00047882 */ /* 0x000fc60000000000 */
[----:B------:R-:W-:-:S05]  /*2cbd0*/  IMAD R3, R2, R4, R6 ;  /* 0x0000000402037224 */ /* 0x000fca00078e0206 */
[----:B------:R-:W-:Y:S01]  /*2cbe0*/  ISETP.GT.AND P6, PT, R3, R0, PT ;  /* 0x000000000300720c */ /* 0x000fe20003fc4270 */
[----:B------:R-:W-:-:S12]  /*2cbf0*/  BRA.DIV UR4, `(.L_x_5849) ;  /* 0x0000007a04d87947 */ /* 0x000fd8000b800000 */
[----:B------:R-:W-:-:S04]  /*2cc00*/  VOTE.ANY R3, PT, !P6 ;  /* 0x0000000000037806 */ /* 0x000fc800070e0100 */
[----:B------:R-:W1:Y:S02]  /*2cc10*/  POPC R7, R3 ;  /* 0x0000000300077309 */ /* 0x000e640000000000 */
[----:B-1----:R1:W2:Y:S01]  /*2cc20*/  SHFL.IDX PT, R17, R17, R7, 0x1f ;  /* 0x00001f0711117589 */ /* 0x0022a200000e0000 */
[----:B------:R-:W-:-:S03]  /*2cc30*/  IMAD.IADD R19, R7, 0x1, R19 ;  /* 0x0000000107137824 */ /* 0x000fc600078e0213 */
[----:B------:R1:W3:Y:S04]  /*2cc40*/  SHFL.IDX PT, R5, R5, R7, 0x1f ;  /* 0x00001f0705057589 */ /* 0x0002e800000e0000 */
.L_x_6131:
[----:B------:R-:W-:-:S13]  /*2cc50*/  ISETP.NE.AND P0, PT, R3, RZ, PT ;  /* 0x000000ff0300720c */ /* 0x000fda0003f05270 */
[----:B------:R-:W-:Y:S05]  /*2cc60*/  @!P0 BRA `(.L_x_5850) ;  /* 0x0000000000108947 */ /* 0x000fea0003800000 */
[----:B------:R-:W-:Y:S01]  /*2cc70*/  UMOV UR4, 0xffffffff ;  /* 0xffffffff00047882 */ /* 0x000fe20000000000 */
[----:B-1----:R-:W-:Y:S02]  /*2cc80*/  VIADD R7, R7, 0xffffffff ;  /* 0xffffffff07077836 */ /* 0x002fe40000000000 */
[----:B------:R-:W-:Y:S05]  /*2cc90*/  BRA.DIV UR4, `(.L_x_5851) ;  /* 0x0000007e04107947 */ /* 0x000fea000b800000 */
[----:B------:R4:W1:Y:S02]  /*2cca0*/  SHFL.IDX PT, R16, R2, R7, 0x1f ;  /* 0x00001f0702107589 */ /* 0x00086400000e0000 */
.L_x_5850:
[----:B---3--:R-:W-:Y:S01]  /*2ccb0*/  ISETP.NE.AND P0, PT, R5, 0x1, PT ;  /* 0x000000010500780c */ /* 0x008fe20003f05270 */
[----:B-1----:R-:W-:-:S04]  /*2ccc0*/  IMAD R16, R16, R4, R6 ;  /* 0x0000000410107224 */ /* 0x002fc800078e0206 */
[----:B------:R-:W-:-:S08]  /*2ccd0*/  IMAD.IADD R0, R0, 0x1, -R16 ;  /* 0x0000000100007824 */ /* 0x000fd000078e0a10 */
[----:B------:R-:W-:Y:S05]  /*2cce0*/  @!P0 BRA `(.L_x_5852) ;  /* 0x0000000000e08947 */ /* 0x000fea0003800000 */
[----:B--2---:R-:W-:-:S04]  /*2ccf0*/  IABS R4, R17 ;  /* 0x0000001100047213 */ /* 0x004fc80000000000 */
[----:B------:R-:W1:Y:S08]  /*2cd00*/  I2F.RP R6, R4 ;  /* 0x0000000400067306 */ /* 0x000e700000209400 */
[----:B-1----:R-:W1:Y:S02]  /*2cd10*/  MUFU.RCP R6, R6 ;  /* 0x0000000600067308 */ /* 0x002e640000001000 */
[----:B-1----:R-:W-:-:S06]  /*2cd20*/  VIADD R8, R6, 0xffffffe ;  /* 0x0ffffffe06087836 */ /* 0x002fcc0000000000 */
[----:B------:R-:W0:Y:S02]  /*2cd30*/  F2I.FTZ.U32.TRUNC.NTZ R3, R8 ;  /* 0x0000000800037305 */ /* 0x000e24000021f000 */
[----:B0---4-:R-:W-:-:S04]  /*2cd40*/  IMAD.MOV R2, RZ, RZ, -R3 ;  /* 0x000000ffff027224 */ /* 0x011fc800078e0a03 */
        /* <DEDUP_REMOVED lines=17> */
[----:B0-----:R-:W-:-:S06]  /*2ce60*/  VIADD R2, R2, 0xffffffe ;  /* 0x0ffffffe02027836 */ /* 0x001fcc0000000000 */
[----:B------:R-:W0:Y:S02]  /*2ce70*/  F2I.FTZ.U32.TRUNC.NTZ R3, R2 ;  /* 0x0000000200037305 */ /* 0x000e24000021f000 */
[----:B0-----:R-:W-:-:S04]  /*2ce80*/  IMAD.MOV R2, RZ, RZ, -R3 ;  /* 0x000000ffff027224 */ /* 0x001fc800078e0a03 */
[----:B------:R-:W-:Y:S02]  /*2ce90*/  IMAD R6, R2, R4, RZ ;  /* 0x0000000402067224 */ /* 0x000fe400078e02ff */
[----:B------:R-:W-:-:S04]  /*2cea0*/  IMAD.MOV.U32 R2, RZ, RZ, RZ ;  /* 0x000000ffff027224 */ /* 0x000fc800078e00ff */
[----:B------:R-:W-:Y:S01]  /*2ceb0*/  IMAD.HI.U32 R6, R3, R6, R2 ;  /* 0x0000000603067227 */ /* 0x000fe200078e0002 */
[----:B------:R-:W-:-:S03]  /*2cec0*/  LOP3.LUT R2, R0, R17, RZ, 0x3c, !PT ;  /* 0x0000001100027212 */ /* 0x000fc600078e3cff */
[----:B------:R-:W-:Y:S01]  /*2ced0*/  IMAD.MOV.U32 R3, RZ, RZ, R7 ;  /* 0x000000ffff037224 */ /* 0x000fe200078e0007 */
[----:B------:R-:W-:Y:S02]  /*2cee0*/  ISETP.GE.AND P2, PT, R2, RZ, PT ;  /* 0x000000ff0200720c */ /* 0x000fe40003f46270 */
        /* <DEDUP_REMOVED lines=11> */
[----:B------:R-:W-:Y:S01]  /*2cfa0*/  ISETP.GE.U32.AND P0, PT, R2, R4, PT ;  /* 0x000000040200720c */ /* 0x000fe20003f06070 */
[----:B------:R-:W-:-:S04]  /*2cfb0*/  IMAD.MOV R2, RZ, RZ, -R3 ;  /* 0x000000ffff027224 */ /* 0x000fc800078e0a03 */
[----:B------:R-:W-:Y:S01]  /*2cfc0*/  IMAD R0, R17, R2, R0 ;  /* 0x0000000211007224 */ /* 0x000fe200078e0200 */
[----:B------:R-:W-:-:S04]  /*2cfd0*/  LOP3.LUT R2, R3, R5, RZ, 0x3c, !PT ;  /* 0x0000000503027212 */ /* 0x000fc800078e3cff */
[----:B------:R-:W-:-:S03]  /*2cfe0*/  ISETP.GE.AND P2, PT, R2, RZ, PT ;  /* 0x000000ff0200720c */ /* 0x000fc60003f46270 */
[----:B------:R-:W-:-:S10]  /*2cff0*/  @P0 VIADD R6, R6, 0x1 ;  /* 0x0000000106060836 */ /* 0x000fd40000000000 */
[----:B------:R-:W-:Y:S01]  /*2d000*/  @!P2 IMAD.MOV R6, RZ, RZ, -R6 ;  /* 0x000000ffff06a224 */ /* 0x000fe200078e0a06 */
[----:B------:R-:W-:-:S05]  /*2d010*/  @!P1 LOP3.LUT R6, RZ, R5, RZ, 0x33, !PT ;  /* 0x00000005ff069212 */ /* 0x000fca00078e33ff */
[----:B------:R-:W-:-:S04]  /*2d020*/  IMAD.MOV R2, RZ, RZ, -R6 ;  /* 0x000000ffff027224 */ /* 0x000fc800078e0a06 */
[C---:B------:R-:W-:Y:S02]  /*2d030*/  IMAD R2, R5.reuse, R2, R3 ;  /* 0x0000000205027224 */ /* 0x040fe400078e0203 */
[----:B------:R-:W-:-:S04]  /*2d040*/  IMAD R5, R5, 0x1000000, R6 ;  /* 0x0100000005057824 */ /* 0x000fc800078e0206 */
[----:B------:R-:W-:Y:S01]  /*2d050*/  IMAD R18, R2, 0x10000, R5 ;  /* 0x0001000002127824 */ /* 0x000fe200078e0205 */
[----:B------:R-:W-:Y:S06]  /*2d060*/  BRA `(.L_x_5853) ;  /* 0x0000000000f47947 */ /* 0x000fec0003800000 */
.L_x_5852:
[----:B0---4-:R-:W0:Y:S02]  /*2d070*/  LDC.64 R2, c[0x0][0xc90] ;  /* 0x00032400ff027b82 */ /* 0x011e240000000a00 */
[----:B0-----:R-:W-:-:S05]  /*2d080*/  IMAD.WIDE R2, R19, 0x4, R2 ;  /* 0x0000000413027825 */ /* 0x001fca00078e0202 */
        /* <DEDUP_REMOVED lines=30> */
[----:B------:R-:W-:Y:S02]  /*2d270*/  VIADDMNMX R4, R3, R4, R6, PT ;  /* 0x0000000403047246 */ /* 0x000fe40003800106 */
[----:B------:R-:W-:Y:S02]  /*2d280*/  IADD3 R7, R7, 0x1000000, R0 ;  /* 0x0100000007077810 */ /* 0x000fe40007ffe000 */
        /* <DEDUP_REMOVED lines=23> */
[----:B------:R-:W-:Y:S01]  /*2d400*/  @!P1 LOP3.LUT R2, RZ, R4, RZ, 0x33, !PT ;  /* 0x00000004ff029212 */ /* 0x000fe200078e33ff */
[----:B------:R-:W-:-:S04]  /*2d410*/  IMAD.MOV R4, RZ, RZ, -R4 ;  /* 0x000000ffff047224 */ /* 0x000fc800078e0a04 */
[----:B------:R-:W-:Y:S02]  /*2d420*/  IMAD R18, R2, R4, R7 ;  /* 0x0000000402127224 */ /* 0x000fe400078e0207 */
[----:B------:R-:W-:-:S07]  /*2d430*/  IMAD.MOV.U32 R0, RZ, RZ, R2 ;  /* 0x000000ffff007224 */ /* 0x000fce00078e0002 */
.L_x_5853:
[----:B------:R-:W-:-:S05]  /*2d440*/  LOP3.LUT R0, RZ, R0, RZ, 0x33, !PT ;  /* 0x00000000ff007212 */ /* 0x000fca00078e33ff */
[----:B------:R-:W-:Y:S01]  /*2d450*/  IMAD.IADD R17, R17, 0x1, R0 ;  /* 0x0000000111117824 */ /* 0x000fe200078e0200 */
[----:B------:R-:W-:Y:S06]  /*2d460*/  BRA `(.L_x_5854) ;  /* 0x00000000001c7947 */ /* 0x000fec0003800000 */
.L_x_5846:
[----:B------:R-:W-:Y:S01]  /*2d470*/  UMOV UR4, URZ ;  /* 0x0000003f00047c82 */ /* 0x000fe20008000000 */
[----:B------:R-:W-:Y:S01]  /*2d480*/  UMOV UR5, URZ ;  /* 0x0000003f00057c82 */ /* 0x000fe20008000000 */
[----:B------:R-:W-:Y:S01]  /*2d490*/  ULDC UR6, c[0x0][0xc3c] ;  /* 0x00030f0000067ab9 */ /* 0x000fe20000000800 */
[----:B------:R-:W-:Y:S02]  /*2d4a0*/  IMAD.MOV.U32 R16, RZ, RZ, R0 ;  /* 0x000000ffff107224 */ /* 0x000fe400078e0000 */
[----:B------:R-:W-:Y:S02]  /*2d4b0*/  IMAD.U32 R17, RZ, RZ, UR4 ;  /* 0x00000004ff117e24 */ /* 0x000fe4000f8e00ff */
[----:B------:R-:W-:Y:S02]  /*2d4c0*/  IMAD.U32 R18, RZ, RZ, UR5 ;  /* 0x00000005ff127e24 */ /* 0x000fe4000f8e00ff */
[----:B------:R-:W-:-:S07]  /*2d4d0*/  IMAD.U32 R19, RZ, RZ, UR6 ;  /* 0x00000006ff137e24 */ /* 0x000fce000f8e00ff */
.L_x_5854:
[----:B------:R-:W0:Y:S01]  /*2d4e0*/  S2R R0, SR_TID.X ;  /* 0x0000000000007919 */ /* 0x000e220000002100 */
[----:B------:R-:W-:Y:S05]  /*2d4f0*/  WARPSYNC.ALL ;  /* 0x0000000000007948 */ /* 0x000fea0003800000 */
        /* <DEDUP_REMOVED lines=8> */
.L_x_5843:
[----:B------:R-:W-:Y:S02]  /*2d580*/  ULDC UR4, c[0x0][0xc3c] ;  /* 0x00030f0000047ab9 */ /* 0x000fe40000000800 */
[----:B---3--:R-:W-:-:S13]  /*2d590*/  ISETP.GE.AND P0, PT, R19, UR4, PT ;  /* 0x0000000413007c0c */ /* 0x008fda000bf06270 */
[----:B------:R-:W-:Y:S05]  /*2d5a0*/  @!P0 BRA `(.L_x_5855) ;  /* 0xffffff8800108947 */ /* 0x000fea000383ffff */
[----:B------:R-:W-:Y:S05]  /*2d5b0*/  BSYNC B7 ;  /* 0x0000000000077941 */ /* 0x000fea0003800000 */
.L_x_5717:
[----:B--2---:R-:W2:Y:S01]  /*2d5c0*/  LDL.LU R0, [R1+0x2c] ;  /* 0x00002c0001007983 */ /* 0x004ea20000300800 */
[----:B------:R-:W-:Y:S01]  /*2d5d0*/  BSSY B0, `(.L_x_5856) ;  /* 0x000000b000007945 */ /* 0x000fe20003800000 */
[----:B------:R-:W3:Y:S01]  /*2d5e0*/  S2R R5, SR_CgaCtaId ;  /* 0x0000000000057919 */ /* 0x000ee20000008800 */
[----:B--2---:R-:W-:-:S05]  /*2d5f0*/  VIADD R0, R0, 0x1 ;  /* 0x0000000100007836 */ /* 0x004fca0000000000 */
[----:B01----:R-:W-:-:S04]  /*2d600*/  LEA.HI R2, R0, R0, RZ, 0x1 ;  /* 0x0000000000027211 */ /* 0x003fc800078f08ff */
[----:B------:R-:W-:Y:S02]  /*2d610*/  LOP3.LUT R3, R2, 0xfffffffe, RZ, 0xc0, !PT ;  /* 0xfffffffe02037812 */ /* 0x000fe400078ec0ff */
[----:B------:R-:W-:-:S03]  /*2d620*/  MOV R2, 0x400 ;  /* 0x0000040000027802 */ /* 0x000fc60000000f00 */
[----:B------:R-:W-:Y:S01]  /*2d630*/  IMAD.IADD R0, R0, 0x1, -R3 ;  /* 0x0000000100007824 */ /* 0x000fe200078e0a03 */
[----:B---3--:R-:W-:-:S04]  /*2d640*/  LEA R5, R5, R2, 0x18 ;  /* 0x0000000205057211 */ /* 0x008fc800078ec0ff */
[----:B------:R-:W-:-:S04]  /*2d650*/  SHF.L.U32 R0, R0, 0x1f, RZ ;  /* 0x0000001f00007819 */ /* 0x000fc800000006ff */
[----:B------:R-:W0:Y:S02]  /*2d660*/  SYNCS.PHASECHK.TRANS64.TRYWAIT P0, [R5+URZ+0x2a820], R0 ;  /* 0x02a82000050075a7 */ /* 0x000e24000800017f */
[----:B0-----:R-:W-:Y:S05]  /*2d670*/  @!P0 BRA `(.L_x_5857) ;  /* 0x0000007000c48947 */ /* 0x001fea0003800000 */
.L_x_6134:
[----:B------:R-:W-:Y:S05]  /*2d680*/  BSYNC B0 ;  /* 0x0000000000007941 */ /* 0x000fea0003800000 */
.L_x_5856:
[----:B------:R-:W-:-:S03]  /*2d690*/  UMOV UR4, 0xffffffff ;  /* 0xffffffff00047882 */ /* 0x000fc60000000000 */
[----:B------:R-:W-:Y:S05]  /*2d6a0*/  BRA.DIV UR4, `(.L_x_5858) ;  /* 0x0000007204cc7947 */ /* 0x000fea000b800000 */
[----:B0-----:R-:W0:Y:S02]  /*2d6b0*/  S2R R0, SR_TID.X ;  /* 0x0000000000007919 */ /* 0x001e240000002100 */
[----:B0-----:R-:W-:-:S04]  /*2d6c0*/  SHF.R.U32.HI R0, RZ, 0x5, R0 ;  /* 0x00000005ff007819 */ /* 0x001fc80000011600 */
[----:B------:R-:W-:-:S05]  /*2d6d0*/  LOP3.LUT R0, R0, 0x3, RZ, 0xc0, !PT ;  /* 0x0000000300007812 */ /* 0x000fca00078ec0ff */
[----:B------:R0:W1:Y:S02]  /*2d6e0*/  SHFL.IDX PT, R14, R0, RZ, 0x1f ;  /* 0x00001fff000e7589 */ /* 0x00006400000e0000 */
.L_x_6137:
[----:B-1----:R-:W-:-:S13]  /*2d6f0*/  ISETP.NE.AND P0, PT, R14, RZ, PT ;  /* 0x000000ff0e00720c */ /* 0x002fda0003f05270 */
[----:B------:R-:W-:Y:S05]  /*2d700*/  @P0 BRA `(.L_x_5469) ;  /* 0x0000000000a80947 */ /* 0x000fea0003800000 */
[----:B------:R-:W-:-:S03]  /*2d710*/  UMOV UR4, 0xffffffff ;  /* 0xffffffff00047882 */ /* 0x000fc60000000000 */
[----:B------:R-:W-:Y:S05]  /*2d720*/  BRA.DIV UR4, `(.L_x_5859) ;  /* 0x0000007204e07947 */ /* 0x000fea000b800000 */
[----:B------:R-:W-:-:S13]  /*2d730*/  ELECT P6, URZ, PT ;  /* 0x00000000003f782f */ /* 0x000fda00038c0000 */
.L_x_6140:
[----:B------:R-:W-:Y:S05]  /*2d740*/  @!P6 BRA `(.L_x_5469) ;  /* 0x000000000098e947 */ /* 0x000fea0003800000 */
[----:B------:R-:W-:-:S06]  /*2d750*/  ULOP3.LUT UR4, UR36, 0x2, URZ, 0xfc, !UPT ;  /* 0x0000000224047892 */ /* 0x000fcc000f8efc3f */
[----:B0-----:R-:W-:-:S05]  /*2d760*/  IMAD.U32 R0, RZ, RZ, UR4 ;  /* 0x00000004ff007e24 */ /* 0x001fca000f8e00ff */
[----:B------:R-:W-:-:S13]  /*2d770*/  ISETP.NE.AND P0, PT, R0, 0x3, PT ;  /* 0x000000030000780c */ /* 0x000fda0003f05270 */
[----:B------:R-:W-:Y:S05]  /*2d780*/  @!P0 BRA `(.L_x_5860) ;  /* 0x0000000000048947 */ /* 0x000fea0003800000 */
[----:B------:R-:W-:Y:S01]  /*2d790*/  BPT.TRAP 0x1 ;  /* 0x000000040000795c */ /* 0x000fe20000300000 */
.L_x_5860:
[C---:B------:R-:W-:Y:S01]  /*2d7a0*/  IMAD R3, R26.reuse, 0x8, R5 ;  /* 0x000000081a037824 */ /* 0x040fe200078e0205 */
[----:B------:R-:W-:Y:S01]  /*2d7b0*/  SHF.L.U32 R2, R29, 0x1f, RZ ;  /* 0x0000001f1d027819 */ /* 0x000fe200000006ff */
[----:B------:R-:W-:-:S03]  /*2d7c0*/  VIADD R26, R26, 0x1 ;  /* 0x000000011a1a7836 */ /* 0x000fc60000000000 */
[----:B------:R-:W0:Y:S02]  /*2d7d0*/  SYNCS.PHASECHK.TRANS64.TRYWAIT P1, [R3+URZ+0x2a840], R2 ;  /* 0x02a84002030075a7 */ /* 0x000e24000802017f */
[----:B------:R-:W-:-:S04]  /*2d7e0*/  ISETP.NE.AND P2, PT, R26, 0x2, PT ;  /* 0x000000021a00780c */ /* 0x000fc80003f45270 */
[----:B------:R-:W-:Y:S01]  /*2d7f0*/  SEL R0, RZ, 0x1, P2 ;  /* 0x00000001ff007807 */ /* 0x000fe20001000000 */
[----:B0-----:R-:W-:Y:S08]  /*2d800*/  @!P1 BRA `(.L_x_5861) ;  /* 0x0000007000c89947 */ /* 0x001ff00003800000 */
.L_x_6141:
[----:B------:R-:W-:Y:S02]  /*2d810*/  SEL R26, R26, RZ, P2 ;  /* 0x000000ff1a1a7207 */ /* 0x000fe40001000000 */
[----:B------:R-:W-:Y:S01]  /*2d820*/  LOP3.LUT R0, R29, R0, RZ, 0x3c, !PT ;  /* 0x000000001d007212 */ /* 0x000fe200078e3cff */
[----:B------:R-:W-:Y:S06]  /*2d830*/  @!P0 BRA `(.L_x_5862) ;  /* 0x0000000000048947 */ /* 0x000fec0003800000 */
[----:B------:R-:W-:Y:S01]  /*2d840*/  BPT.TRAP 0x1 ;  /* 0x000000040000795c */ /* 0x000fe20000300000 */
.L_x_5862:
[----:B------:R-:W-:Y:S01]  /*2d850*/  IMAD R5, R26, 0x8, R5 ;  /* 0x000000081a057824 */ /* 0x000fe200078e0205 */
[----:B------:R-:W-:-:S04]  /*2d860*/  SHF.L.U32 R0, R0, 0x1f, RZ ;  /* 0x0000001f00007819 */ /* 0x000fc800000006ff */
[----:B------:R-:W1:Y:S02]  /*2d870*/  SYNCS.PHASECHK.TRANS64.TRYWAIT P1, [R5+URZ+0x2a840], R0 ;  /* 0x02a84000050075a7 */ /* 0x000e64000802017f */
[----:B-1----:R-:W-:Y:S05]  /*2d880*/  @!P1 BRA `(.L_x_5863) ;  /* 0x0000007000bc9947 */ /* 0x002fea0003800000 */
.L_x_6142:
[----:B------:R-:W-:Y:S05]  /*2d890*/  @!P0 BRA `(.L_x_5864) ;  /* 0x0000000000048947 */ /* 0x000fea0003800000 */
[----:B------:R-:W-:Y:S01]  /*2d8a0*/  BPT.TRAP 0x1 ;  /* 0x000000040000795c */ /* 0x000fe20000300000 */
.L_x_5864:
[----:B------:R-:W2:Y:S02]  /*2d8b0*/  SYNCS.PHASECHK.TRANS64.TRYWAIT P1, [R3+URZ+0x2a860], R2 ;  /* 0x02a86002030075a7 */ /* 0x000ea4000802017f */
[----:B--2---:R-:W-:Y:S05]  /*2d8c0*/  @!P1 BRA `(.L_x_5865) ;  /* 0x0000007000c09947 */ /* 0x004fea0003800000 */
.L_x_6143:
[----:B------:R-:W-:Y:S05]  /*2d8d0*/  @!P0 BRA `(.L_x_5866) ;  /* 0x0000000000048947 */ /* 0x000fea0003800000 */
[----:B------:R-:W-:Y:S01]  /*2d8e0*/  BPT.TRAP 0x1 ;  /* 0x000000040000795c */ /* 0x000fe20000300000 */
.L_x_5866:
[----:B------:R-:W3:Y:S02]  /*2d8f0*/  SYNCS.PHASECHK.TRANS64.TRYWAIT P1, [R5+URZ+0x2a860], R0 ;  /* 0x02a86000050075a7 */ /* 0x000ee4000802017f */
[----:B---3--:R-:W-:Y:S05]  /*2d900*/  @!P1 BRA `(.L_x_5867) ;  /* 0x0000007000c49947 */ /* 0x008fea0003800000 */
.L_x_6144:
[----:B------:R-:W-:Y:S05]  /*2d910*/  @!P0 BRA `(.L_x_5868) ;  /* 0x0000000000048947 */ /* 0x000fea0003800000 */
[----:B------:R-:W-:Y:S01]  /*2d920*/  BPT.TRAP 0x1 ;  /* 0x000000040000795c */ /* 0x000fe20000300000 */
.L_x_5868:
[----:B------:R-:W4:Y:S02]  /*2d930*/  SYNCS.PHASECHK.TRANS64.TRYWAIT P1, [R3+URZ+0x2a880], R2 ;  /* 0x02a88002030075a7 */ /* 0x000f24000802017f */
[----:B----4-:R-:W-:Y:S05]  /*2d940*/  @!P1 BRA `(.L_x_5869) ;  /* 0x0000007000c89947 */ /* 0x010fea0003800000 */
.L_x_6145:
[----:B------:R-:W-:Y:S05]  /*2d950*/  @!P0 BRA `(.L_x_5870) ;  /* 0x0000000000048947 */ /* 0x000fea0003800000 */
[----:B------:R-:W-:Y:S01]  /*2d960*/  BPT.TRAP 0x1 ;  /* 0x000000040000795c */ /* 0x000fe20000300000 */
.L_x_5870:
[----:B------:R0:W0:Y:S02]  /*2d970*/  SYNCS.PHASECHK.TRANS64.TRYWAIT P0, [R5+URZ+0x2a880], R0 ;  /* 0x02a88000050075a7 */ /* 0x000024000800017f */
[----:B0-----:R-:W-:Y:S05]  /*2d980*/  @!P0 NANOSLEEP.SYNCS 0x989680 ;  /* 0x009896800000895d */ /* 0x001fea0003900000 */
[----:B------:R-:W0:Y:S02]  /*2d990*/  @!P0 SYNCS.PHASECHK.TRANS64 P0, [R5+URZ+0x2a880], R0 ;  /* 0x02a88000050085a7 */ /* 0x000e24000800007f */
[----:B0-----:R-:W-:Y:S05]  /*2d9a0*/  @!P0 BRA `(.L_x_5870) ;  /* 0xfffffffc00f08947 */ /* 0x001fea000383ffff */
.L_x_5469:
[----:B------:R-:W-:Y:S05]  /*2d9b0*/  BSYNC B8 ;  /* 0x0000000000087941 */ /* 0x000fea0003800000 */
.L_x_5466:
[----:B------:R-:W-:Y:S05]  /*2d9c0*/  EXIT ;  /* 0x000000000000794d */ /* 0x000fea0003800000 */
.L_x_5495:
[----:B-1----:R1:W2:Y:S02]  /*2d9d0*/  SYNCS.PHASECHK.TRANS64.TRYWAIT P4, [R82+URZ+0x2a890], R95 ;  /* 0x02a8905f520075a7 */ /* 0x0022a4000808017f */
[----:B--2---:R-:W-:Y:S05]  /*2d9e0*/  @!P4 NANOSLEEP.SYNCS 0x989680 ;  /* 0x009896800000c95d */ /* 0x004fea0003900000 */
[----:B------:R-:W2:Y:S02]  /*2d9f0*/  @!P4 SYNCS.PHASECHK.TRANS64 P4, [R82+URZ+0x2a890], R95 ;  /* 0x02a8905f5200c5a7 */ /* 0x000ea4000808007f */
[----:B--2---:R-:W-:Y:S05]  /*2da00*/  @!P4 BRA `(.L_x_5495) ;  /* 0xfffffffc00f0c947 */ /* 0x004fea000383ffff */
[----:B------:R-:W-:Y:S05]  /*2da10*/  BRA `(.L_x_5871) ;  /* 0xfffffd5800d07947 */ /* 0x000fea000383ffff */
.L_x_5496:
        /* <DEDUP_REMOVED lines=8> */
.L_x_5873:
[----:B------:R-:W-:Y:S05]  /*2daa0*/  BSYNC B1 ;  /* 0x0000000000017941 */ /* 0x000fea0003800000 */
.L_x_5872:
        /* <DEDUP_REMOVED lines=8> */
.L_x_5874:
[----:B------:R-:W-:Y:S05]  /*2db30*/  BRA `(.L_x_5875) ;  /* 0xfffffd58009c7947 */ /* 0x000fea000383ffff */
.L_x_5524:
[----:B-1----:R1:W2:Y:S02]  /*2db40*/  SYNCS.PHASECHK.TRANS64.TRYWAIT P4, [R82+URZ+0x2a890], R95 ;  /* 0x02a8905f520075a7 */ /* 0x0022a4000808017f */
[----:B--2---:R-:W-:Y:S05]  /*2db50*/  @!P4 NANOSLEEP.SYNCS 0x989680 ;  /* 0x009896800000c95d */ /* 0x004fea0003900000 */
[----:B------:R-:W2:Y:S02]  /*2db60*/  @!P4 SYNCS.PHASECHK.TRANS64 P4, [R82+URZ+0x2a890], R95 ;  /* 0x02a8905f5200c5a7 */ /* 0x000ea4000808007f */
[----:B--2---:R-:W-:Y:S05]  /*2db70*/  @!P4 BRA `(.L_x_5524) ;  /* 0xfffffffc00f0c947 */ /* 0x004fea000383ffff */
[----:B------:R-:W-:Y:S05]  /*2db80*/  BRA `(.L_x_5876) ;  /* 0xfffffd8800b87947 */ /* 0x000fea000383ffff */
.L_x_5525:
        /* <DEDUP_REMOVED lines=8> */
.L_x_5878:
[----:B------:R-:W-:Y:S05]  /*2dc10*/  BSYNC B1 ;  /* 0x0000000000017941 */ /* 0x000fea0003800000 */
.L_x_5877:
        /* <DEDUP_REMOVED lines=8> */
.L_x_5879:
[----:B------:R-:W-:Y:S01]  /*2dca0*/  IMAD.MOV.U32 R100, RZ, RZ, R14 ;  /* 0x000000ffff647224 */ /* 0x000fe200078e000e */
[----:B------:R-:W-:Y:S06]  /*2dcb0*/  BRA `(.L_x_5880) ;  /* 0xfffffd8800807947 */ /* 0x000fec000383ffff */
.L_x_5538:
[----:B0-----:R0:W1:Y:S02]  /*2dcc0*/  SYNCS.PHASECHK.TRANS64.TRYWAIT P3, [R82+URZ+0x2a890], R95 ;  /* 0x02a8905f520075a7 */ /* 0x001064000806017f */
[----:B-1----:R-:W-:Y:S05]  /*2dcd0*/  @!P3 NANOSLEEP.SYNCS 0x989680 ;  /* 0x009896800000b95d */ /* 0x002fea0003900000 */
[----:B------:R-:W1:Y:S02]  /*2dce0*/  @!P3 SYNCS.PHASECHK.TRANS64 P3, [R82+URZ+0x2a890], R95 ;  /* 0x02a8905f5200b5a7 */ /* 0x000e64000806007f */
[----:B-1----:R-:W-:Y:S05]  /*2dcf0*/  @!P3 BRA `(.L_x_5538) ;  /* 0xfffffffc00f0b947 */ /* 0x002fea000383ffff */
[----:B------:R-:W-:Y:S05]  /*2dd00*/  BRA `(.L_x_5881) ;  /* 0xfffffdb800707947 */ /* 0x000fea000383ffff */
.L_x_5539:
[----:B------:R-:W-:Y:S01]  /*2dd10*/  BSSY B1, `(.L_x_5882) ;  /* 0x0000007000017945 */ /* 0x000fe20003800000 */
[----:B------:R-:W-:Y:S02]  /*2dd20*/  IMAD.MOV.U32 R12, RZ, RZ, RZ ;  /* 0x000000ffff0c7224 */ /* 0x000fe400078e00ff */
[----:B------:R-:W-:Y:S02]  /*2dd30*/  IMAD.MOV.U32 R11, RZ, RZ, 0x1e1f ;  /* 0x00001e1fff0b7424 */ /* 0x000fe400078e00ff */
[----:B------:R-:W-:-:S07]  /*2dd40*/  IMAD.MOV.U32 R15, RZ, RZ, -0x1 ;  /* 0xffffffffff0f7424 */ /* 0x000fce00078e00ff */
[----:B0-----:R-:W-:Y:S05]  /*2dd50*/  WARPSYNC.COLLECTIVE R15, `(.L_x_5883) ;  /* 0x000000000f087348 */ /* 0x001fea0003c00000 */
[----:B------:R1:W2:Y:S02]  /*2dd60*/  SHFL.IDX P6, R14, R13, R12, R11 ;  /* 0x0000000c0d0e7389 */ /* 0x0002a400000c000b */
[----:B012---:R-:W-:Y:S01]  /*2dd70*/  ENDCOLLECTIVE ;  /* 0x000000000000791b */ /* 0x007fe20003800000 */
.L_x_5883:
[----:B------:R-:W-:Y:S05]  /*2dd80*/  BSYNC B1 ;  /* 0x0000000000017941 */ /* 0x000fea0003800000 */
.L_x_5882:
        /* <DEDUP_REMOVED lines=8> */
.L_x_5884:
[----:B------:R-:W-:Y:S05]  /*2de10*/  BRA `(.L_x_5885) ;  /* 0xfffffdb800907947 */ /* 0x000fea000383ffff */
.L_x_5543:
[----:B0-----:R0:W2:Y:S02]  /*2de20*/  SYNCS.PHASECHK.TRANS64.TRYWAIT P2, [R82+URZ+0x2a8b0], R95 ;  /* 0x02a8b05f520075a7 */ /* 0x0010a4000804017f */
[----:B--2---:R-:W-:Y:S05]  /*2de30*/  @!P2 NANOSLEEP.SYNCS 0x989680 ;  /* 0x009896800000a95d */ /* 0x004fea0003900000 */
[----:B------:R-:W2:Y:S02]  /*2de40*/  @!P2 SYNCS.PHASECHK.TRANS64 P2, [R82+URZ+0x2a8b0], R95 ;  /* 0x02a8b05f5200a5a7 */ /* 0x000ea4000804007f */
[----:B--2---:R-:W-:Y:S05]  /*2de50*/  @!P2 BRA `(.L_x_5543) ;  /* 0xfffffffc00f0a947 */ /* 0x004fea000383ffff */
[----:B------:R-:W-:Y:S05]  /*2de60*/  BRA `(.L_x_5886) ;  /* 0xfffffdbc00587947 */ /* 0x000fea000383ffff */
.L_x_5559:
[----:B------:R-:W-:Y:S01]  /*2de70*/  BSSY B0, `(.L_x_5887) ;  /* 0x0000007000007945 */ /* 0x000fe20003800000 */
[----:B------:R-:W-:Y:S02]  /*2de80*/  IMAD.MOV.U32 R12, RZ, RZ, RZ ;  /* 0x000000ffff0c7224 */ /* 0x000fe400078e00ff */
[----:B------:R-:W-:Y:S02]  /*2de90*/  IMAD.MOV.U32 R11, RZ, RZ, 0x1f ;  /* 0x0000001fff0b7424 */ /* 0x000fe400078e00ff */
[----:B------:R-:W-:-:S07]  /*2dea0*/  IMAD.MOV.U32 R15, RZ, RZ, -0x1 ;  /* 0xffffffffff0f7424 */ /* 0x000fce00078e00ff */
[----:B-----5:R-:W-:Y:S05]  /*2deb0*/  WARPSYNC.COLLECTIVE R15, `(.L_x_5888) ;  /* 0x000000000f087348 */ /* 0x020fea0003c00000 */
[----:B------:R0:W1:Y:S02]  /*2dec0*/  SHFL.IDX P6, R14, R13, R12, R11 ;  /* 0x0000000c0d0e7389 */ /* 0x00006400000c000b */
[----:B01---5:R-:W-:Y:S01]  /*2ded0*/  ENDCOLLECTIVE ;  /* 0x000000000000791b */ /* 0x023fe20003800000 */
.L_x_5888:
[----:B------:R-:W-:Y:S05]  /*2dee0*/  BSYNC B0 ;  /* 0x0000000000007941 */ /* 0x000fea0003800000 */
.L_x_5887:
[----:B------:R-:W-:Y:S01]  /*2def0*/  IMAD.MOV.U32 R218, RZ, RZ, R14 ;  /* 0x000000ffffda7224 */ /* 0x000fe200078e000e */
[----:B------:R-:W-:Y:S06]  /*2df00*/  BRA `(.L_x_5889) ;  /* 0xfffffdcc00b87947 */ /* 0x000fec000383ffff */
.L_x_5569:
[----:B------:R-:W-:Y:S01]  /*2df10*/  BSSY B1, `(.L_x_5890) ;  /* 0x0000007000017945 */ /* 0x000fe20003800000 */
[----:B------:R-:W-:Y:S02]  /*2df20*/  IMAD.MOV.U32 R12, RZ, RZ, RZ ;  /* 0x000000ffff0c7224 */ /* 0x000fe400078e00ff */
[----:B------:R-:W-:Y:S02]  /*2df30*/  IMAD.MOV.U32 R11, RZ, RZ, 0x1e1f ;  /* 0x00001e1fff0b7424 */ /* 0x000fe400078e00ff */
[----:B------:R-:W-:-:S07]  /*2df40*/  IMAD.MOV.U32 R15, RZ, RZ, -0x1 ;  /* 0xffffffffff0f7424 */ /* 0x000fce00078e00ff */
[----:B------:R-:W-:Y:S05]  /*2df50*/  WARPSYNC.COLLECTIVE R15, `(.L_x_5891) ;  /* 0x000000000f087348 */ /* 0x000fea0003c00000 */
[----:B------:R0:W1:Y:S02]  /*2df60*/  SHFL.IDX P6, R14, R13, R12, R11 ;  /* 0x0000000c0d0e7389 */ /* 0x00006400000c000b */
[----:B01----:R-:W-:Y:S01]  /*2df70*/  ENDCOLLECTIVE ;  /* 0x000000000000791b */ /* 0x003fe20003800000 */
.L_x_5891:
[----:B------:R-:W-:Y:S05]  /*2df80*/  BSYNC B1 ;  /* 0x0000000000017941 */ /* 0x000fea0003800000 */
.L_x_5890:
        /* <DEDUP_REMOVED lines=8> */
.L_x_5892:
[----:B------:R-:W-:Y:S02]  /*2e010*/  IMAD.MOV.U32 R13, RZ, RZ, R4 ;  /* 0x000000ffff0d7224 */ /* 0x000fe400078e0004 */
[----:B------:R-:W-:-:S07]  /*2e020*/  IMAD.MOV.U32 R3, RZ, RZ, R14 ;  /* 0x000000ffff037224 */ /* 0x000fce00078e000e */
[----:B------:R-:W-:Y:S05]  /*2e030*/  WARPSYNC.COLLECTIVE R15, `(.L_x_5893) ;  /* 0x000000000f087348 */ /* 0x000fea0003c00000 */
[----:B------:R0:W1:Y:S02]  /*2e040*/  SHFL.IDX P6, R14, R13, R12, R11 ;  /* 0x0000000c0d0e7389 */ /* 0x00006400000c000b */
[----:B01----:R-:W-:Y:S01]  /*2e050*/  ENDCOLLECTIVE ;  /* 0x000000000000791b */ /* 0x003fe20003800000 */
.L_x_5893:
[----:B------:R-:W-:Y:S02]  /*2e060*/  IMAD.MOV.U32 R13, RZ, RZ, R5 ;  /* 0x000000ffff0d7224 */ /* 0x000fe400078e0005 */
[----:B------:R-:W-:-:S07]  /*2e070*/  IMAD.MOV.U32 R4, RZ, RZ, R14 ;  /* 0x000000ffff047224 */ /* 0x000fce00078e000e */
[----:B------:R-:W-:Y:S05]  /*2e080*/  WARPSYNC.COLLECTIVE R15, `(.L_x_5894) ;  /* 0x000000000f087348 */ /* 0x000fea0003c00000 */
[----:B------:R0:W1:Y:S02]  /*2e090*/  SHFL.IDX P6, R14, R13, R12, R11 ;  /* 0x0000000c0d0e7389 */ /* 0x00006400000c000b */
[----:B01----:R-:W-:Y:S01]  /*2e0a0*/  ENDCOLLECTIVE ;  /* 0x000000000000791b */ /* 0x003fe20003800000 */
.L_x_5894:
[----:B------:R-:W-:Y:S01]  /*2e0b0*/  IMAD.MOV.U32 R5, RZ, RZ, R14 ;  /* 0x000000ffff057224 */ /* 0x000fe200078e000e */
[----:B------:R-:W-:Y:S06]  /*2e0c0*/  BRA `(.L_x_5895) ;  /* 0xfffffdd400047947 */ /* 0x000fec000383ffff */
.L_x_5573:
[----:B-1----:R1:W2:Y:S02]  /*2e0d0*/  SYNCS.PHASECHK.TRANS64.TRYWAIT P0, [R16+URZ+0x2a800], R3 ;  /* 0x02a80003100075a7 */ /* 0x0022a4000800017f */
[----:B--2---:R-:W-:Y:S05]  /*2e0e0*/  @!P0 NANOSLEEP.SYNCS 0x989680 ;  /* 0x009896800000895d */ /* 0x004fea0003900000 */
[----:B------:R-:W2:Y:S02]  /*2e0f0*/  @!P0 SYNCS.PHASECHK.TRANS64 P0, [R16+URZ+0x2a800], R3 ;  /* 0x02a80003100085a7 */ /* 0x000ea4000800007f */
[----:B--2---:R-:W-:Y:S05]  /*2e100*/  @!P0 BRA `(.L_x_5573) ;  /* 0xfffffffc00f08947 */ /* 0x004fea000383ffff */
[----:B------:R-:W-:Y:S05]  /*2e110*/  BRA `(.L_x_5896) ;  /* 0xfffffdd800547947 */ /* 0x000fea000383ffff */
.L_x_5585:
[----:B------:R-:W-:Y:S01]  /*2e120*/  BSSY B1, `(.L_x_5897) ;  /* 0x0000007000017945 */ /* 0x000fe20003800000 */
[----:B------:R-:W-:Y:S02]  /*2e130*/  IMAD.MOV.U32 R12, RZ, RZ, RZ ;  /* 0x000000ffff0c7224 */ /* 0x000fe400078e00ff */
[----:B------:R-:W-:Y:S02]  /*2e140*/  IMAD.MOV.U32 R11, RZ, RZ, 0x1e1f ;  /* 0x00001e1fff0b7424 */ /* 0x000fe400078e00ff */
[----:B------:R-:W-:-:S07]  /*2e150*/  IMAD.MOV.U32 R15, RZ, RZ, -0x1 ;  /* 0xffffffffff0f7424 */ /* 0x000fce00078e00ff */
[----:B------:R-:W-:Y:S05]  /*2e160*/  WARPSYNC.COLLECTIVE R15, `(.L_x_5898) ;  /* 0x000000000f087348 */ /* 0x000fea0003c00000 */
[----:B------:R0:W1:Y:S02]  /*2e170*/  SHFL.IDX P6, R14, R13, R12, R11 ;  /* 0x0000000c0d0e7389 */ /* 0x00006400000c000b */
[----:B01----:R-:W-:Y:S01]  /*2e180*/  ENDCOLLECTIVE ;  /* 0x000000000000791b */ /* 0x003fe20003800000 */
.L_x_5898:
[----:B------:R-:W-:Y:S05]  /*2e190*/  BSYNC B1 ;  /* 0x0000000000017941 */ /* 0x000fea0003800000 */
.L_x_5897:
        /* <DEDUP_REMOVED lines=8> */
.L_x_5899:
[----:B------:R-:W-:Y:S02]  /*2e220*/  IMAD.MOV.U32 R13, RZ, RZ, R37 ;  /* 0x000000ffff0d7224 */ /* 0x000fe400078e0025 */
[----:B------:R-:W-:-:S07]  /*2e230*/  IMAD.MOV.U32 R21, RZ, RZ, R14 ;  /* 0x000000ffff157224 */ /* 0x000fce00078e000e */
[----:B------:R-:W-:Y:S05]  /*2e240*/  WARPSYNC.COLLECTIVE R15, `(.L_x_5900) ;  /* 0x000000000f087348 */ /* 0x000fea0003c00000 */
[----:B------:R0:W1:Y:S02]  /*2e250*/  SHFL.IDX P6, R14, R13, R12, R11 ;  /* 0x0000000c0d0e7389 */ /* 0x00006400000c000b */
[----:B01----:R-:W-:Y:S01]  /*2e260*/  ENDCOLLECTIVE ;  /* 0x000000000000791b */ /* 0x003fe20003800000 */
.L_x_5900:
[----:B------:R-:W-:Y:S02]  /*2e270*/  IMAD.MOV.U32 R13, RZ, RZ, R39 ;  /* 0x000000ffff0d7224 */ /* 0x000fe400078e0027 */
[----:B------:R-:W-:-:S07]  /*2e280*/  IMAD.MOV.U32 R37, RZ, RZ, R14 ;  /* 0x000000ffff257224 */ /* 0x000fce00078e000e */
[----:B------:R-:W-:Y:S05]  /*2e290*/  WARPSYNC.COLLECTIVE R15, `(.L_x_5901) ;  /* 0x000000000f087348 */ /* 0x000fea0003c00000 */
[----:B------:R0:W1:Y:S02]  /*2e2a0*/  SHFL.IDX P6, R14, R13, R12, R11 ;  /* 0x0000000c0d0e7389 */ /* 0x00006400000c000b */
[----:B01----:R-:W-:Y:S01]  /*2e2b0*/  ENDCOLLECTIVE ;  /* 0x000000000000791b */ /* 0x003fe20003800000 */
.L_x_5901:
[----:B------:R-:W-:Y:S01]  /*2e2c0*/  IMAD.MOV.U32 R39, RZ, RZ, R14 ;  /* 0x000000ffff277224 */ /* 0x000fe200078e000e */
[----:B------:R-:W-:Y:S06]  /*2e2d0*/  BRA `(.L_x_5902) ;  /* 0xfffffe08003c7947 */ /* 0x000fec000383ffff */
.L_x_5589:
[----:B-1----:R1:W0:Y:S02]  /*2e2e0*/  SYNCS.PHASECHK.TRANS64.TRYWAIT P0, [R16+URZ+0x2a800], R3 ;  /* 0x02a80003100075a7 */ /* 0x002224000800017f */
[----:B0-----:R-:W-:Y:S05]  /*2e2f0*/  @!P0 NANOSLEEP.SYNCS 0x989680 ;  /* 0x009896800000895d */ /* 0x001fea0003900000 */
[----:B------:R-:W0:Y:S02]  /*2e300*/  @!P0 SYNCS.PHASECHK.TRANS64 P0, [R16+URZ+0x2a800], R3 ;  /* 0x02a80003100085a7 */ /* 0x000e24000800007f */
[----:B0-----:R-:W-:Y:S05]  /*2e310*/  @!P0 BRA `(.L_x_5589) ;  /* 0xfffffffc00f08947 */ /* 0x001fea000383ffff */
[----:B------:R-:W-:Y:S05]  /*2e320*/  BRA `(.L_x_5903) ;  /* 0xfffffe0c00347947 */ /* 0x000fea000383ffff */
.L_x_5597:
[----:B---3--:R3:W0:Y:S02]  /*2e330*/  SYNCS.PHASECHK.TRANS64.TRYWAIT P1, [R11+URZ+0x2a830], R0 ;  /* 0x02a830000b0075a7 */ /* 0x008624000802017f */
[----:B0-----:R-:W-:Y:S05]  /*2e340*/  @!P1 NANOSLEEP.SYNCS 0x989680 ;  /* 0x009896800000995d */ /* 0x001fea0003900000 */
[----:B------:R-:W0:Y:S02]  /*2e350*/  @!P1 SYNCS.PHASECHK.TRANS64 P1, [R11+URZ+0x2a830], R0 ;  /* 0x02a830000b0095a7 */ /* 0x000e24000802007f */
[----:B0-----:R-:W-:Y:S05]  /*2e360*/  @!P1 BRA `(.L_x_5597) ;  /* 0xfffffffc00f09947 */ /* 0x001fea000383ffff */
[----:B------:R-:W-:Y:S05]  /*2e370*/  BRA `(.L_x_5596) ;  /* 0xfffffe3c00707947 */ /* 0x000fea000383ffff */
.L_x_5616:
[----:B-1----:R1:W2:Y:S02]  /*2e380*/  SYNCS.PHASECHK.TRANS64.TRYWAIT P2, [R9+URZ+0x2a830], R8 ;  /* 0x02a83008090075a7 */ /* 0x0022a4000804017f */
[----:B--2---:R-:W-:Y:S05]  /*2e390*/  @!P2 NANOSLEEP.SYNCS 0x989680 ;  /* 0x009896800000a95d */ /* 0x004fea0003900000 */
[----:B------:R-:W2:Y:S02]  /*2e3a0*/  @!P2 SYNCS.PHASECHK.TRANS64 P2, [R9+URZ+0x2a830], R8 ;  /* 0x02a830080900a5a7 */ /* 0x000ea4000804007f */
[----:B--2---:R-:W-:Y:S05]  /*2e3b0*/  @!P2 BRA `(.L_x_5616) ;  /* 0xfffffffc00f0a947 */ /* 0x004fea000383ffff */
[----:B------:R-:W-:Y:S05]  /*2e3c0*/  BRA `(.L_x_5615) ;  /* 0xfffffe7000f87947 */ /* 0x000fea000383ffff */
.L_x_5620:
[----:B-1----:R1:W2:Y:S02]  /*2e3d0*/  SYNCS.PHASECHK.TRANS64.TRYWAIT P1, [R9+URZ+0x2a850], R8 ;  /* 0x02a85008090075a7 */ /* 0x0022a4000802017f */
[----:B--2---:R-:W-:Y:S05]  /*2e3e0*/  @!P1 NANOSLEEP.SYNCS 0x989680 ;  /* 0x009896800000995d */ /* 0x004fea0003900000 */
[----:B------:R-:W2:Y:S02]  /*2e3f0*/  @!P1 SYNCS.PHASECHK.TRANS64 P1, [R9+URZ+0x2a850], R8 ;  /* 0x02a85008090095a7 */ /* 0x000ea4000802007f */
[----:B--2---:R-:W-:Y:S05]  /*2e400*/  @!P1 BRA `(.L_x_5620) ;  /* 0xfffffffc00f09947 */ /* 0x004fea000383ffff */
[----:B------:R-:W-:Y:S05]  /*2e410*/  BRA `(.L_x_5617) ;  /* 0xfffffe7400c87947 */ /* 0x000fea000383ffff */
.L_x_5641:
[----:B-1----:R1:W2:Y:S02]  /*2e420*/  SYNCS.PHASECHK.TRANS64.TRYWAIT P2, [R3+URZ+0x2a830], R0 ;  /* 0x02a83000030075a7 */ /* 0x0022a4000804017f */
[----:B--2---:R-:W-:Y:S05]  /*2e430*/  @!P2 NANOSLEEP.SYNCS 0x989680 ;  /* 0x009896800000a95d */ /* 0x004fea0003900000 */
[----:B------:R-:W2:Y:S02]  /*2e440*/  @!P2 SYNCS.PHASECHK.TRANS64 P2, [R3+URZ+0x2a830], R0 ;  /* 0x02a830000300a5a7 */ /* 0x000ea4000804007f */
[----:B--2---:R-:W-:Y:S05]  /*2e450*/  @!P2 BRA `(.L_x_5641) ;  /* 0xfffffffc00f0a947 */ /* 0x004fea000383ffff */
[----:B------:R-:W-:Y:S05]  /*2e460*/  BRA `(.L_x_5640) ;  /* 0xfffffea800747947 */ /* 0x000fea000383ffff */
.L_x_5645:
[----:B-1----:R1:W2:Y:S02]  /*2e470*/  SYNCS.PHASECHK.TRANS64.TRYWAIT P1, [R3+URZ+0x2a850], R0 ;  /* 0x02a85000030075a7 */ /* 0x0022a4000802017f */
[----:B--2---:R-:W-:Y:S05]  /*2e480*/  @!P1 NANOSLEEP.SYNCS 0x989680 ;  /* 0x009896800000995d */ /* 0x004fea0003900000 */
[----:B------:R-:W2:Y:S02]  /*2e490*/  @!P1 SYNCS.PHASECHK.TRANS64 P1, [R3+URZ+0x2a850], R0 ;  /* 0x02a85000030095a7 */ /* 0x000ea4000802007f */
[----:B--2---:R-:W-:Y:S05]  /*2e4a0*/  @!P1 BRA `(.L_x_5645) ;  /* 0xfffffffc00f09947 */ /* 0x004fea000383ffff */
[----:B------:R-:W-:Y:S05]  /*2e4b0*/  BRA `(.L_x_5642) ;  /* 0xfffffeac00507947 */ /* 0x000fea000383ffff */
.L_x_5654:
[----:B-1----:R1:W2:Y:S02]  /*2e4c0*/  SYNCS.PHASECHK.TRANS64.TRYWAIT P2, [R3+URZ+0x2a830], R0 ;  /* 0x02a83000030075a7 */ /* 0x0022a4000804017f */
[----:B--2---:R-:W-:Y:S05]  /*2e4d0*/  @!P2 NANOSLEEP.SYNCS 0x989680 ;  /* 0x009896800000a95d */ /* 0x004fea0003900000 */
[----:B------:R-:W2:Y:S02]  /*2e4e0*/  @!P2 SYNCS.PHASECHK.TRANS64 P2, [R3+URZ+0x2a830], R0 ;  /* 0x02a830000300a5a7 */ /* 0x000ea4000804007f */
[----:B--2---:R-:W-:Y:S05]  /*2e4f0*/  @!P2 BRA `(.L_x_5654) ;  /* 0xfffffffc00f0a947 */ /* 0x004fea000383ffff */
[----:B------:R-:W-:Y:S05]  /*2e500*/  BRA `(.L_x_5653) ;  /* 0xfffffecc000c7947 */ /* 0x000fea000383ffff */
.L_x_5658:
[----:B-1----:R1:W2:Y:S02]  /*2e510*/  SYNCS.PHASECHK.TRANS64.TRYWAIT P1, [R3+URZ+0x2a850], R0 ;  /* 0x02a85000030075a7 */ /* 0x0022a4000802017f */
[----:B--2---:R-:W-:Y:S05]  /*2e520*/  @!P1 NANOSLEEP.SYNCS 0x989680 ;  /* 0x009896800000995d */ /* 0x004fea0003900000 */
[----:B------:R-:W2:Y:S02]  /*2e530*/  @!P1 SYNCS.PHASECHK.TRANS64 P1, [R3+URZ+0x2a850], R0 ;  /* 0x02a85000030095a7 */ /* 0x000ea4000802007f */
[----:B--2---:R-:W-:Y:S05]  /*2e540*/  @!P1 BRA `(.L_x_5658) ;  /* 0xfffffffc00f09947 */ /* 0x004fea000383ffff */
[----:B------:R-:W-:Y:S05]  /*2e550*/  BRA `(.L_x_5655) ;  /* 0xfffffecc00e87947 */ /* 0x000fea000383ffff */
.L_x_5673:
[----:B-1----:R1:W2:Y:S02]  /*2e560*/  SYNCS.PHASECHK.TRANS64.TRYWAIT P1, [R4+URZ+0x2a850], R7 ;  /* 0x02a85007040075a7 */ /* 0x0022a4000802017f */
[----:B--2---:R-:W-:Y:S05]  /*2e570*/  @!P1 NANOSLEEP.SYNCS 0x989680 ;  /* 0x009896800000995d */ /* 0x004fea0003900000 */
[----:B------:R-:W2:Y:S02]  /*2e580*/  @!P1 SYNCS.PHASECHK.TRANS64 P1, [R4+URZ+0x2a850], R7 ;  /* 0x02a85007040095a7 */ /* 0x000ea4000802007f */
[----:B--2---:R-:W-:Y:S05]  /*2e590*/  @!P1 BRA `(.L_x_5673) ;  /* 0xfffffffc00f09947 */ /* 0x004fea000383ffff */
[----:B------:R-:W-:Y:S05]  /*2e5a0*/  BRA `(.L_x_5672) ;  /* 0xfffffefc00b87947 */ /* 0x000fea000383ffff */
.L_x_5677:
        /* <DEDUP_REMOVED lines=9> */
[----:B------:R-:W-:Y:S01]  /*2e640*/  IMAD.MOV.U32 R15, RZ, RZ, -0x1 ;  /* 0xffffffffff0f7424 */ /* 0x000fe200078e00ff */
[----:B------:R-:W-:Y:S02]  /*2e650*/  SEL R75, R12, R107, P0 ;  /* 0x0000006b0c4b7207 */ /* 0x000fe40000000000 */
[----:B------:R-:W-:Y:S01]  /*2e660*/  SEL R35, R107, R12, P0 ;  /* 0x0000000c6b237207 */ /* 0x000fe20000000000 */
[----:B-----5:R-:W-:Y:S01]  /*2e670*/  IMAD.MOV.U32 R12, RZ, RZ, R0 ;  /* 0x000000ffff0c7224 */ /* 0x020fe200078e0000 */
[----:B------:R-:W-:Y:S01]  /*2e680*/  SEL R115, R115, R11, P0 ;  /* 0x0000000b73737207 */ /* 0x000fe20000000000 */
[----:B------:R-:W-:Y:S01]  /*2e690*/  IMAD.MOV.U32 R11, RZ, RZ, 0x1c1f ;  /* 0x00001c1fff0b7424 */ /* 0x000fe200078e00ff */
[----:B------:R-:W-:-:S02]  /*2e6a0*/  SEL R145, R122, R8, P0 ;  /* 0x000000087a917207 */ /* 0x000fc40000000000 */
[----:B------:R-:W-:Y:S02]  /*2e6b0*/  SEL R146, R8, R122, P0 ;  /* 0x0000007a08927207 */ /* 0x000fe40000000000 */
[----:B------:R-:W-:Y:S02]  /*2e6c0*/  SEL R122, R127, R61, P0 ;  /* 0x0000003d7f7a7207 */ /* 0x000fe40000000000 */
[----:B------:R-:W-:Y:S02]  /*2e6d0*/  SEL R62, R61, R127, P0 ;  /* 0x0000007f3d3e7207 */ /* 0x000fe40000000000 */
[----:B------:R-:W-:Y:S02]  /*2e6e0*/  SEL R61, R38, R14, P0 ;  /* 0x0000000e263d7207 */ /* 0x000fe40000000000 */
[----:B------:R-:W-:-:S07]  /*2e6f0*/  SEL R38, R14, R38, P0 ;  /* 0x000000260e267207 */ /* 0x000fce0000000000 */
[----:B0-----:R-:W-:Y:S05]  /*2e700*/  WARPSYNC.COLLECTIVE R15, `(.L_x_5904) ;  /* 0x000000000f087348 */ /* 0x001fea0003c00000 */
[----:B------:R1:W2:Y:S02]  /*2e710*/  SHFL.IDX P6, R14, R13, R12, R11 ;  /* 0x0000000c0d0e7389 */ /* 0x0002a400000c000b */
[----:B012---:R-:W-:Y:S01]  /*2e720*/  ENDCOLLECTIVE ;  /* 0x000000000000791b */ /* 0x007fe20003800000 */
.L_x_5904:
        /* <DEDUP_REMOVED lines=9> */
[----:B------:R-:W-:Y:S02]  /*2e7c0*/  LOP3.LUT R87, R0, 0x2, RZ, 0x3c, !PT ;  /* 0x0000000200577812 */ /* 0x000fe400078e3cff */
        /* <DEDUP_REMOVED lines=8> */
.L_x_5905:
        /* <DEDUP_REMOVED lines=19> */
.L_x_5906:
        /* <DEDUP_REMOVED lines=18> */
.L_x_5907:
        /* <DEDUP_REMOVED lines=19> */
.L_x_5908:
        /* <DEDUP_REMOVED lines=18> */
.L_x_5909:
[----:B------:R-:W-:Y:S02]  /*2ecf0*/  SEL R31, R53, R137, P0 ;  /* 0x00000089351f7207 */ /* 0x000fe40000000000 */
[----:B------:R-:W-:Y:S02]  /*2ed00*/  SEL R45, R137, R53, P0 ;  /* 0x00000035892d7207 */ /* 0x000fe40000000000 */
[----:B------:R-:W-:Y:S02]  /*2ed10*/  SEL R53, R129, R42, P0 ;  /* 0x0000002a81357207 */ /* 0x000fe40000000000 */
[----:B------:R-:W-:Y:S01]  /*2ed20*/  SEL R42, R42, R129, P0 ;  /* 0x000000812a2a7207 */ /* 0x000fe20000000000 */
[----:B------:R-:W-:Y:S01]  /*2ed30*/  IMAD.MOV.U32 R129, RZ, RZ, RZ ;  /* 0x000000ffff817224 */ /* 0x000fe200078e00ff */
        /* <DEDUP_REMOVED lines=14> */
.L_x_5910:
[----:B------:R-:W-:Y:S02]  /*2ee20*/  IMAD.MOV.U32 R13, RZ, RZ, R148 ;  /* 0x000000ffff0d7224 */ /* 0x000fe400078e0094 */
[----:B------:R-:W-:-:S07]  /*2ee30*/  IMAD.MOV.U32 R76, RZ, RZ, R14 ;  /* 0x000000ffff4c7224 */ /* 0x000fce00078e000e */
[----:B------:R-:W-:Y:S05]  /*2ee40*/  WARPSYNC.COLLECTIVE R15, `(.L_x_5911) ;  /* 0x000000000f087348 */ /* 0x000fea0003c00000 */
[----:B------:R0:W1:Y:S02]  /*2ee50*/  SHFL.IDX P6, R14, R13, R12, R11 ;  /* 0x0000000c0d0e7389 */ /* 0x00006400000c000b */
[----:B01----:R-:W-:Y:S01]  /*2ee60*/  ENDCOLLECTIVE ;  /* 0x000000000000791b */ /* 0x003fe20003800000 */
.L_x_5911:
[----:B------:R-:W-:Y:S02]  /*2ee70*/  IMAD.MOV.U32 R13, RZ, RZ, R126 ;  /* 0x000000ffff0d7224 */ /* 0x000fe400078e007e */
[----:B------:R-:W-:Y:S02]  /*2ee80*/  IMAD.MOV.U32 R12, RZ, RZ, R0 ;  /* 0x000000ffff0c7224 */ /* 0x000fe400078e0000 */
[----:B------:R-:W-:-:S07]  /*2ee90*/  IMAD.MOV.U32 R84, RZ, RZ, R14 ;  /* 0x000000ffff547224 */ /* 0x000fce00078e000e */
[----:B------:R-:W-:Y:S05]  /*2eea0*/  WARPSYNC.COLLECTIVE R15, `(.L_x_5912) ;  /* 0x000000000f087348 */ /* 0x000fea0003c00000 */
[----:B------:R0:W1:Y:S02]  /*2eeb0*/  SHFL.IDX P6, R14, R13, R12, R11 ;  /* 0x0000000c0d0e7389 */ /* 0x00006400000c000b */
[----:B01----:R-:W-:Y:S01]  /*2eec0*/  ENDCOLLECTIVE ;  /* 0x000000000000791b */ /* 0x003fe20003800000 */
.L_x_5912:
[----:B------:R-:W-:Y:S02]  /*2eed0*/  SEL R123, R125, R84, P0 ;  /* 0x000000547d7b7207 */ /* 0x000fe40000000000 */
[----:B------:R-:W-:Y:S01]  /*2eee0*/  SEL R125, R84, R125, P0 ;  /* 0x0000007d547d7207 */ /* 0x000fe20000000000 */
[----:B------:R-:W-:Y:S02]  /*2eef0*/  IMAD.MOV.U32 R13, RZ, RZ, R128 ;  /* 0x000000ffff0d7224 */ /* 0x000fe400078e0080 */
[----:B------:R-:W-:-:S07]  /*2ef00*/  IMAD.MOV.U32 R117, RZ, RZ, R14 ;  /* 0x000000ffff757224 */ /* 0x000fce00078e000e */
[----:B------:R-:W-:Y:S05]  /*2ef10*/  WARPSYNC.COLLECTIVE R15, `(.L_x_5913) ;  /* 0x000000000f087348 */ /* 0x000fea0003c00000 */
[----:B------:R0:W1:Y:S02]  /*2ef20*/  SHFL.IDX P6, R14, R13, R12, R11 ;  /* 0x0000000c0d0e7389 */ /* 0x00006400000c000b */
[----:B01----:R-:W-:Y:S01]  /*2ef30*/  ENDCOLLECTIVE ;  /* 0x000000000000791b */ /* 0x003fe20003800000 */
.L_x_5913:
[----:B------:R-:W-:Y:S02]  /*2ef40*/  IMAD.MOV.U32 R13, RZ, RZ, R131 ;  /* 0x000000ffff0d7224 */ /* 0x000fe400078e0083 */
[----:B------:R-:W-:Y:S02]  /*2ef50*/  IMAD.MOV.U32 R12, RZ, RZ, R87 ;  /* 0x000000ffff0c7224 */ /* 0x000fe400078e0057 */
[----:B------:R-:W-:-:S07]  /*2ef60*/  IMAD.MOV.U32 R128, RZ, RZ, R14 ;  /* 0x000000ffff807224 */ /* 0x000fce00078e000e */
[----:B------:R-:W-:Y:S05]  /*2ef70*/  WARPSYNC.COLLECTIVE R15, `(.L_x_5914) ;  /* 0x000000000f087348 */ /* 0x000fea0003c00000 */
[----:B------:R0:W1:Y:S02]  /*2ef80*/  SHFL.IDX P6, R14, R13, R12, R11 ;  /* 0x0000000c0d0e7389 */ /* 0x00006400000c000b */
[----:B01----:R-:W-:Y:S01]  /*2ef90*/  ENDCOLLECTIVE ;  /* 0x000000000000791b */ /* 0x003fe20003800000 */
.L_x_5914:
[----:B------:R-:W-:Y:S02]  /*2efa0*/  IMAD.MOV.U32 R13, RZ, RZ, R147 ;  /* 0x000000ffff0d7224 */ /* 0x000fe400078e0093 */
[----:B------:R-:W-:-:S07]  /*2efb0*/  IMAD.MOV.U32 R74, RZ, RZ, R14 ;  /* 0x000000ffff4a7224 */ /* 0x000fce00078e000e */
[----:B------:R-:W-:Y:S05]  /*2efc0*/  WARPSYNC.COLLECTIVE R15, `(.L_x_5915) ;  /* 0x000000000f087348 */ /* 0x000fea0003c00000 */
[----:B------:R0:W1:Y:S02]  /*2efd0*/  SHFL.IDX P6, R14, R13, R12, R11 ;  /* 0x0000000c0d0e7389 */ /* 0x00006400000c000b */
[----:B01----:R-:W-:Y:S01]  /*2efe0*/  ENDCOLLECTIVE ;  /* 0x000000000000791b */ /* 0x003fe20003800000 */
.L_x_5915:
        /* <DEDUP_REMOVED lines=8> */
.L_x_5916:
[----:B------:R-:W-:Y:S02]  /*2f070*/  SEL R127, R128, R78, P0 ;  /* 0x0000004e807f7207 */ /* 0x000fe40000000000 */
[----:B------:R-:W-:Y:S01]  /*2f080*/  SEL R128, R78, R128, P0 ;  /* 0x000000804e807207 */ /* 0x000fe20000000000 */
[----:B------:R-:W-:Y:S02]  /*2f090*/  IMAD.MOV.U32 R13, RZ, RZ, R118 ;  /* 0x000000ffff0d7224 */ /* 0x000fe400078e0076 */
[----:B------:R-:W-:-:S07]  /*2f0a0*/  IMAD.MOV.U32 R113, RZ, RZ, R14 ;  /* 0x000000ffff717224 */ /* 0x000fce00078e000e */
[----:B------:R-:W-:Y:S05]  /*2f0b0*/  WARPSYNC.COLLECTIVE R15, `(.L_x_5917) ;  /* 0x000000000f087348 */ /* 0x000fea0003c00000 */
[----:B------:R0:W1:Y:S02]  /*2f0c0*/  SHFL.IDX P6, R14, R13, R12, R11 ;  /* 0x0000000c0d0e7389 */ /* 0x00006400000c000b */
[----:B01----:R-:W-:Y:S01]  /*2f0d0*/  ENDCOLLECTIVE ;  /* 0x000000000000791b */ /* 0x003fe20003800000 */
.L_x_5917:
[----:B------:R-:W-:Y:S02]  /*2f0e0*/  IMAD.MOV.U32 R13, RZ, RZ, R68 ;  /* 0x000000ffff0d7224 */ /* 0x000fe400078e0044 */
[----:B------:R-:W-:Y:S02]  /*2f0f0*/  IMAD.MOV.U32 R12, RZ, RZ, R87 ;  /* 0x000000ffff0c7224 */ /* 0x000fe400078e0057 */
[----:B------:R-:W-:-:S07]  /*2f100*/  IMAD.MOV.U32 R118, RZ, RZ, R14 ;  /* 0x000000ffff767224 */ /* 0x000fce00078e000e */
[----:B------:R-:W-:Y:S05]  /*2f110*/  WARPSYNC.COLLECTIVE R15, `(.L_x_5918) ;  /* 0x000000000f087348 */ /* 0x000fea0003c00000 */
[----:B------:R0:W1:Y:S02]  /*2f120*/  SHFL.IDX P6, R14, R13, R12, R11 ;  /* 0x0000000c0d0e7389 */ /* 0x00006400000c000b */
[----:B01----:R-:W-:Y:S01]  /*2f130*/  ENDCOLLECTIVE ;  /* 0x000000000000791b */ /* 0x003fe20003800000 */
.L_x_5918:
[----:B------:R-:W-:Y:S02]  /*2f140*/  IMAD.MOV.U32 R13, RZ, RZ, R135 ;  /* 0x000000ffff0d7224 */ /* 0x000fe400078e0087 */
[----:B------:R-:W-:-:S07]  /*2f150*/  IMAD.MOV.U32 R68, RZ, RZ, R14 ;  /* 0x000000ffff447224 */ /* 0x000fce00078e000e */
[----:B------:R-:W-:Y:S05]  /*2f160*/  WARPSYNC.COLLECTIVE R15, `(.L_x_5919) ;  /* 0x000000000f087348 */ /* 0x000fea0003c00000 */
[----:B------:R0:W1:Y:S02]  /*2f170*/  SHFL.IDX P6, R14, R13, R12, R11 ;  /* 0x0000000c0d0e7389 */ /* 0x00006400000c000b */
[----:B01----:R-:W-:Y:S01]  /*2f180*/  ENDCOLLECTIVE ;  /* 0x000000000000791b */ /* 0x003fe20003800000 */
.L_x_5919:
[----:B------:R-:W-:Y:S02]  /*2f190*/  SEL R130, R113, R68, P0 ;  /* 0x0000004471827207 */ /* 0x000fe40000000000 */
[----:B------:R-:W-:Y:S01]  /*2f1a0*/  SEL R113, R68, R113, P0 ;  /* 0x0000007144717207 */ /* 0x000fe20000000000 */
        /* <DEDUP_REMOVED lines=8> */
.L_x_5920:
[----:B------:R-:W-:Y:S02]  /*2f230*/  SEL R131, R118, R72, P0 ;  /* 0x0000004876837207 */ /* 0x000fe40000000000 */
[----:B------:R-:W-:Y:S01]  /*2f240*/  SEL R118, R72, R118, P0 ;  /* 0x0000007648767207 */ /* 0x000fe20000000000 */
[----:B------:R-:W-:Y:S02]  /*2f250*/  IMAD.MOV.U32 R13, RZ, RZ, R114 ;  /* 0x000000ffff0d7224 */ /* 0x000fe400078e0072 */
[----:B------:R-:W-:-:S07]  /*2f260*/  IMAD.MOV.U32 R109, RZ, RZ, R14 ;  /* 0x000000ffff6d7224 */ /* 0x000fce00078e000e */
[----:B------:R-:W-:Y:S05]  /*2f270*/  WARPSYNC.COLLECTIVE R15, `(.L_x_5921) ;  /* 0x000000000f087348 */ /* 0x000fea0003c00000 */
[----:B------:R0:W1:Y:S02]  /*2f280*/  SHFL.IDX P6, R14, R13, R12, R11 ;  /* 0x0000000c0d0e7389 */ /* 0x00006400000c000b */
[----:B01----:R-:W-:Y:S01]  /*2f290*/  ENDCOLLECTIVE ;  /* 0x000000000000791b */ /* 0x003fe20003800000 */
.L_x_5921:
[----:B------:R-:W-:Y:S02]  /*2f2a0*/  IMAD.MOV.U32 R13, RZ, RZ, R62 ;  /* 0x000000ffff0d7224 */ /* 0x000fe400078e003e */
[----:B------:R-:W-:Y:S02]  /*2f2b0*/  IMAD.MOV.U32 R12, RZ, RZ, R87 ;  /* 0x000000ffff0c7224 */ /* 0x000fe400078e0057 */
[----:B------:R-:W-:-:S07]  /*2f2c0*/  IMAD.MOV.U32 R114, RZ, RZ, R14 ;  /* 0x000000ffff727224 */ /* 0x000fce00078e000e */
[----:B------:R-:W-:Y:S05]  /*2f2d0*/  WARPSYNC.COLLECTIVE R15, `(.L_x_5922) ;  /* 0x000000000f087348 */ /* 0x000fea0003c00000 */
[----:B------:R0:W1:Y:S02]  /*2f2e0*/  SHFL.IDX P6, R14, R13, R12, R11 ;  /* 0x0000000c0d0e7389 */ /* 0x00006400000c000b */
[----:B01----:R-:W-:Y:S01]  /*2f2f0*/  ENDCOLLECTIVE ;  /* 0x000000000000791b */ /* 0x003fe20003800000 */
.L_x_5922:
[----:B------:R-:W-:Y:S02]  /*2f300*/  IMAD.MOV.U32 R13, RZ, RZ, R70 ;  /* 0x000000ffff0d7224 */ /* 0x000fe400078e0046 */
[----:B------:R-:W-:-:S07]  /*2f310*/  IMAD.MOV.U32 R62, RZ, RZ, R14 ;  /* 0x000000ffff3e7224 */ /* 0x000fce00078e000e */
[----:B------:R-:W-:Y:S05]  /*2f320*/  WARPSYNC.COLLECTIVE R15, `(.L_x_5923) ;  /* 0x000000000f087348 */ /* 0x000fea0003c00000 */
[----:B------:R0:W1:Y:S02]  /*2f330*/  SHFL.IDX P6, R14, R13, R12, R11 ;  /* 0x0000000c0d0e7389 */ /* 0x00006400000c000b */
[----:B01----:R-:W-:Y:S01]  /*2f340*/  ENDCOLLECTIVE ;  /* 0x000000000000791b */ /* 0x003fe20003800000 */
.L_x_5923:
        /* <DEDUP_REMOVED lines=8> */
.L_x_5924:
[----:B------:R-:W-:Y:S02]  /*2f3d0*/  IMAD.MOV.U32 R13, RZ, RZ, R110 ;  /* 0x000000ffff0d7224 */ /* 0x000fe400078e006e */
[----:B------:R-:W-:-:S07]  /*2f3e0*/  IMAD.MOV.U32 R105, RZ, RZ, R14 ;  /* 0x000000ffff697224 */ /* 0x000fce00078e000e */
[----:B------:R-:W-:Y:S05]  /*2f3f0*/  WARPSYNC.COLLECTIVE R15, `(.L_x_5925) ;  /* 0x000000000f087348 */ /* 0x000fea0003c00000 */
[----:B------:R0:W1:Y:S02]  /*2f400*/  SHFL.IDX P6, R14, R13, R12, R11 ;  /* 0x0000000c0d0e7389 */ /* 0x00006400000c000b */
[----:B01----:R-:W-:Y:S01]  /*2f410*/  ENDCOLLECTIVE ;  /* 0x000000000000791b */ /* 0x003fe20003800000 */
.L_x_5925:
[----:B------:R-:W-:Y:S02]  /*2f420*/  IMAD.MOV.U32 R13, RZ, RZ, R58 ;  /* 0x000000ffff0d7224 */ /* 0x000fe400078e003a */
[----:B------:R-:W-:Y:S02]  /*2f430*/  IMAD.MOV.U32 R12, RZ, RZ, R87 ;  /* 0x000000ffff0c7224 */ /* 0x000fe400078e0057 */
[----:B------:R-:W-:-:S07]  /*2f440*/  IMAD.MOV.U32 R110, RZ, RZ, R14 ;  /* 0x000000ffff6e7224 */ /* 0x000fce00078e000e */
[----:B------:R-:W-:Y:S05]  /*2f450*/  WARPSYNC.COLLECTIVE R15, `(.L_x_5926) ;  /* 0x000000000f087348 */ /* 0x000fea0003c00000 */
[----:B------:R0:W1:Y:S02]  /*2f460*/  SHFL.IDX P6, R14, R13, R12, R11 ;  /* 0x0000000c0d0e7389 */ /* 0x00006400000c000b */
[----:B01----:R-:W-:Y:S01]  /*2f470*/  ENDCOLLECTIVE ;  /* 0x000000000000791b */ /* 0x003fe20003800000 */
.L_x_5926:
[----:B------:R-:W-:Y:S02]  /*2f480*/  IMAD.MOV.U32 R13, RZ, RZ, R66 ;  /* 0x000000ffff0d7224 */ /* 0x000fe400078e0042 */
[----:B------:R-:W-:-:S07]  /*2f490*/  IMAD.MOV.U32 R58, RZ, RZ, R14 ;  /* 0x000000ffff3a7224 */ /* 0x000fce00078e000e */
[----:B------:R-:W-:Y:S05]  /*2f4a0*/  WARPSYNC.COLLECTIVE R15, `(.L_x_5927) ;  /* 0x000000000f087348 */ /* 0x000fea0003c00000 */
[----:B------:R0:W1:Y:S02]  /*2f4b0*/  SHFL.IDX P6, R14, R13, R12, R11 ;  /* 0x0000000c0d0e7389 */ /* 0x00006400000c000b */
[----:B01----:R-:W-:Y:S01]  /*2f4c0*/  ENDCOLLECTIVE ;  /* 0x000000000000791b */ /* 0x003fe20003800000 */
.L_x_5927:
        /* <DEDUP_REMOVED lines=8> */
.L_x_5928:
[----:B------:R-:W-:Y:S02]  /*2f550*/  SEL R111, R110, R66, P0 ;  /* 0x000000426e6f7207 */ /* 0x000fe40000000000 */
[----:B------:R-:W-:Y:S01]  /*2f560*/  SEL R110, R66, R110, P0 ;  /* 0x0000006e426e7207 */ /* 0x000fe20000000000 */
[----:B------:R-:W-:Y:S02]  /*2f570*/  IMAD.MOV.U32 R13, RZ, RZ, R106 ;  /* 0x000000ffff0d7224 */ /* 0x000fe400078e006a */
[----:B------:R-:W-:-:S07]  /*2f580*/  IMAD.MOV.U32 R93, RZ, RZ, R14 ;  /* 0x000000ffff5d7224 */ /* 0x000fce00078e000e */
[----:B------:R-:W-:Y:S05]  /*2f590*/  WARPSYNC.COLLECTIVE R15, `(.L_x_5929) ;  /* 0x000000000f087348 */ /* 0x000fea0003c00000 */
[----:B------:R0:W1:Y:S02]  /*2f5a0*/  SHFL.IDX P6, R14, R13, R12, R11 ;  /* 0x0000000c0d0e7389 */ /* 0x00006400000c000b */
[----:B01----:R-:W-:Y:S01]  /*2f5b0*/  ENDCOLLECTIVE ;  /* 0x000000000000791b */ /* 0x003fe20003800000 */
.L_x_5929:
[----:B------:R-:W-:Y:S02]  /*2f5c0*/  IMAD.MOV.U32 R13, RZ, RZ, R54 ;  /* 0x000000ffff0d7224 */ /* 0x000fe400078e0036 */
[----:B------:R-:W-:Y:S02]  /*2f5d0*/  IMAD.MOV.U32 R12, RZ, RZ, R87 ;  /* 0x000000ffff0c7224 */ /* 0x000fe400078e0057 */
[----:B------:R-:W-:-:S07]  /*2f5e0*/  IMAD.MOV.U32 R106, RZ, RZ, R14 ;  /* 0x000000ffff6a7224 */ /* 0x000fce00078e000e */
[----:B------:R-:W-:Y:S05]  /*2f5f0*/  WARPSYNC.COLLECTIVE R15, `(.L_x_5930) ;  /* 0x000000000f087348 */ /* 0x000fea0003c00000 */
[----:B------:R0:W1:Y:S02]  /*2f600*/  SHFL.IDX P6, R14, R13, R12, R11 ;  /* 0x0000000c0d0e7389 */ /* 0x00006400000c000b */
[----:B01----:R-:W-:Y:S01]  /*2f610*/  ENDCOLLECTIVE ;  /* 0x000000000000791b */ /* 0x003fe20003800000 */
.L_x_5930:
[----:B------:R-:W-:Y:S02]  /*2f620*/  IMAD.MOV.U32 R13, RZ, RZ, R64 ;  /* 0x000000ffff0d7224 */ /* 0x000fe400078e0040 */
[----:B------:R-:W-:-:S07]  /*2f630*/  IMAD.MOV.U32 R54, RZ, RZ, R14 ;  /* 0x000000ffff367224 */ /* 0x000fce00078e000e */
[----:B------:R-:W-:Y:S05]  /*2f640*/  WARPSYNC.COLLECTIVE R15, `(.L_x_5931) ;  /* 0x000000000f087348 */ /* 0x000fea0003c00000 */
[----:B------:R0:W1:Y:S02]  /*2f650*/  SHFL.IDX P6, R14, R13, R12, R11 ;  /* 0x0000000c0d0e7389 */ /* 0x00006400000c000b */
[----:B01----:R-:W-:Y:S01]  /*2f660*/  ENDCOLLECTIVE ;  /* 0x000000000000791b */ /* 0x003fe20003800000 */
.L_x_5931:
        /* <DEDUP_REMOVED lines=8> */
.L_x_5932:
[----:B------:R-:W-:Y:S02]  /*2f6f0*/  SEL R107, R106, R64, P0 ;  /* 0x000000406a6b7207 */ /* 0x000fe40000000000 */
[----:B------:R-:W-:Y:S01]  /*2f700*/  SEL R106, R64, R106, P0 ;  /* 0x0000006a406a7207 */ /* 0x000fe20000000000 */
[----:B------:R-:W-:Y:S02]  /*2f710*/  IMAD.MOV.U32 R13, RZ, RZ, R102 ;  /* 0x000000ffff0d7224 */ /* 0x000fe400078e0066 */
[----:B------:R-:W-:-:S07]  /*2f720*/  IMAD.MOV.U32 R99, RZ, RZ, R14 ;  /* 0x000000ffff637224 */ /* 0x000fce00078e000e */
[----:B------:R-:W-:Y:S05]  /*2f730*/  WARPSYNC.COLLECTIVE R15, `(.L_x_5933) ;  /* 0x000000000f087348 */ /* 0x000fea0003c00000 */
[----:B------:R0:W1:Y:S02]  /*2f740*/  SHFL.IDX P6, R14, R13, R12, R11 ;  /* 0x0000000c0d0e7389 */ /* 0x00006400000c000b */
[----:B01----:R-:W-:Y:S01]  /*2f750*/  ENDCOLLECTIVE ;  /* 0x000000000000791b */ /* 0x003fe20003800000 */
.L_x_5933:
[----:B------:R-:W-:Y:S02]  /*2f760*/  IMAD.MOV.U32 R13, RZ, RZ, R51 ;  /* 0x000000ffff0d7224 */ /* 0x000fe400078e0033 */
[----:B------:R-:W-:Y:S02]  /*2f770*/  IMAD.MOV.U32 R12, RZ, RZ, R87 ;  /* 0x000000ffff0c7224 */ /* 0x000fe400078e0057 */
[----:B------:R-:W-:-:S07]  /*2f780*/  IMAD.MOV.U32 R102, RZ, RZ, R14 ;  /* 0x000000ffff667224 */ /* 0x000fce00078e000e */
[----:B------:R-:W-:Y:S05]  /*2f790*/  WARPSYNC.COLLECTIVE R15, `(.L_x_5934) ;  /* 0x000000000f087348 */ /* 0x000fea0003c00000 */
[----:B------:R0:W1:Y:S02]  /*2f7a0*/  SHFL.IDX P6, R14, R13, R12, R11 ;  /* 0x0000000c0d0e7389 */ /* 0x00006400000c000b */
[----:B01----:R-:W-:Y:S01]  /*2f7b0*/  ENDCOLLECTIVE ;  /* 0x000000000000791b */ /* 0x003fe20003800000 */
.L_x_5934:
[----:B------:R-:W-:Y:S02]  /*2f7c0*/  IMAD.MOV.U32 R13, RZ, RZ, R60 ;  /* 0x000000ffff0d7224 */ /* 0x000fe400078e003c */
[----:B------:R-:W-:-:S07]  /*2f7d0*/  IMAD.MOV.U32 R51, RZ, RZ, R14 ;  /* 0x000000ffff337224 */ /* 0x000fce00078e000e */
[----:B------:R-:W-:Y:S05]  /*2f7e0*/  WARPSYNC.COLLECTIVE R15, `(.L_x_5935) ;  /* 0x000000000f087348 */ /* 0x000fea0003c00000 */
[----:B------:R0:W1:Y:S02]  /*2f7f0*/  SHFL.IDX P6, R14, R13, R12, R11 ;  /* 0x0000000c0d0e7389 */ /* 0x00006400000c000b */
[----:B01----:R-:W-:Y:S01]  /*2f800*/  ENDCOLLECTIVE ;  /* 0x000000000000791b */ /* 0x003fe20003800000 */
.L_x_5935:
        /* <DEDUP_REMOVED lines=8> */
.L_x_5936:
[----:B------:R-:W-:Y:S02]  /*2f890*/  SEL R103, R102, R60, P0 ;  /* 0x0000003c66677207 */ /* 0x000fe40000000000 */
[----:B------:R-:W-:Y:S01]  /*2f8a0*/  SEL R102, R60, R102, P0 ;  /* 0x000000663c667207 */ /* 0x000fe20000000000 */
[----:B------:R-:W-:Y:S02]  /*2f8b0*/  IMAD.MOV.U32 R13, RZ, RZ, R97 ;  /* 0x000000ffff0d7224 */ /* 0x000fe400078e0061 */
[----:B------:R-:W-:-:S07]  /*2f8c0*/  IMAD.MOV.U32 R98, RZ, RZ, R14 ;  /* 0x000000ffff627224 */ /* 0x000fce00078e000e */
[----:B------:R-:W-:Y:S05]  /*2f8d0*/  WARPSYNC.COLLECTIVE R15, `(.L_x_5937) ;  /* 0x000000000f087348 */ /* 0x000fea0003c00000 */
[----:B------:R0:W1:Y:S02]  /*2f8e0*/  SHFL.IDX P6, R14, R13, R12, R11 ;  /* 0x0000000c0d0e7389 */ /* 0x00006400000c000b */
[----:B01----:R-:W-:Y:S01]  /*2f8f0*/  ENDCOLLECTIVE ;  /* 0x000000000000791b */ /* 0x003fe20003800000 */
.L_x_5937:
[----:B------:R-:W-:Y:S02]  /*2f900*/  IMAD.MOV.U32 R13, RZ, RZ, R49 ;  /* 0x000000ffff0d7224 */ /* 0x000fe400078e0031 */
[----:B------:R-:W-:Y:S02]  /*2f910*/  IMAD.MOV.U32 R12, RZ, RZ, R87 ;  /* 0x000000ffff0c7224 */ /* 0x000fe400078e0057 */
[----:B------:R-:W-:-:S07]  /*2f920*/  IMAD.MOV.U32 R97, RZ, RZ, R14 ;  /* 0x000000ffff617224 */ /* 0x000fce00078e000e */
[----:B------:R-:W-:Y:S05]  /*2f930*/  WARPSYNC.COLLECTIVE R15, `(.L_x_5938) ;  /* 0x000000000f087348 */ /* 0x000fea0003c00000 */
[----:B------:R0:W1:Y:S02]  /*2f940*/  SHFL.IDX P6, R14, R13, R12, R11 ;  /* 0x0000000c0d0e7389 */ /* 0x00006400000c000b */
[----:B01----:R-:W-:Y:S01]  /*2f950*/  ENDCOLLECTIVE ;  /* 0x000000000000791b */ /* 0x003fe20003800000 */
.L_x_5938:
[----:B------:R-:W-:Y:S02]  /*2f960*/  IMAD.MOV.U32 R13, RZ, RZ, R56 ;  /* 0x000000ffff0d7224 */ /* 0x000fe400078e0038 */
[----:B------:R-:W-:-:S07]  /*2f970*/  IMAD.MOV.U32 R49, RZ, RZ, R14 ;  /* 0x000000ffff317224 */ /* 0x000fce00078e000e */
[----:B------:R-:W-:Y:S05]  /*2f980*/  WARPSYNC.COLLECTIVE R15, `(.L_x_5939) ;  /* 0x000000000f087348 */ /* 0x000fea0003c00000 */
[----:B------:R0:W1:Y:S02]  /*2f990*/  SHFL.IDX P6, R14, R13, R12, R11 ;  /* 0x0000000c0d0e7389 */ /* 0x00006400000c000b */
[----:B01----:R-:W-:Y:S01]  /*2f9a0*/  ENDCOLLECTIVE ;  /* 0x000000000000791b */ /* 0x003fe20003800000 */
.L_x_5939:
        /* <DEDUP_REMOVED lines=8> */
.L_x_5940:
[----:B------:R-:W-:Y:S02]  /*2fa30*/  SEL R100, R97, R56, P0 ;  /* 0x0000003861647207 */ /* 0x000fe40000000000 */
[----:B------:R-:W-:Y:S01]  /*2fa40*/  SEL R97, R56, R97, P0 ;  /* 0x0000006138617207 */ /* 0x000fe20000000000 */
[----:B------:R-:W-:Y:S02]  /*2fa50*/  IMAD.MOV.U32 R13, RZ, RZ, R94 ;  /* 0x000000ffff0d7224 */ /* 0x000fe400078e005e */
[----:B------:R-:W-:-:S07]  /*2fa60*/  IMAD.MOV.U32 R95, RZ, RZ, R14 ;  /* 0x000000ffff5f7224 */ /* 0x000fce00078e000e */
[----:B------:R-:W-:Y:S05]  /*2fa70*/  WARPSYNC.COLLECTIVE R15, `(.L_x_5941) ;  /* 0x000000000f087348 */ /* 0x000fea0003c00000 */
[----:B------:R0:W1:Y:S02]  /*2fa80*/  SHFL.IDX P6, R14, R13, R12, R11 ;  /* 0x0000000c0d0e7389 */ /* 0x00006400000c000b */
[----:B01----:R-:W-:Y:S01]  /*2fa90*/  ENDCOLLECTIVE ;  /* 0x000000000000791b */ /* 0x003fe20003800000 */
.L_x_5941:
[----:B------:R-:W-:Y:S02]  /*2faa0*/  IMAD.MOV.U32 R13, RZ, RZ, R47 ;  /* 0x000000ffff0d7224 */ /* 0x000fe400078e002f */
[----:B------:R-:W-:Y:S02]  /*2fab0*/  IMAD.MOV.U32 R12, RZ, RZ, R87 ;  /* 0x000000ffff0c7224 */ /* 0x000fe400078e0057 */
[----:B------:R-:W-:-:S07]  /*2fac0*/  IMAD.MOV.U32 R94, RZ, RZ, R14 ;  /* 0x000000ffff5e7224 */ /* 0x000fce00078e000e */
[----:B------:R-:W-:Y:S05]  /*2fad0*/  WARPSYNC.COLLECTIVE R15, `(.L_x_5942) ;  /* 0x000000000f087348 */ /* 0x000fea0003c00000 */
[----:B------:R0:W1:Y:S02]  /*2fae0*/  SHFL.IDX P6, R14, R13, R12, R11 ;  /* 0x0000000c0d0e7389 */ /* 0x00006400000c000b */
[----:B01----:R-:W-:Y:S01]  /*2faf0*/  ENDCOLLECTIVE ;  /* 0x000000000000791b */ /* 0x003fe20003800000 */
.L_x_5942:
[----:B------:R-:W-:Y:S02]  /*2fb00*/  IMAD.MOV.U32 R13, RZ, RZ, R52 ;  /* 0x000000ffff0d7224 */ /* 0x000fe400078e0034 */
[----:B------:R-:W-:-:S07]  /*2fb10*/  IMAD.MOV.U32 R47, RZ, RZ, R14 ;  /* 0x000000ffff2f7224 */ /* 0x000fce00078e000e */
[----:B------:R-:W-:Y:S05]  /*2fb20*/  WARPSYNC.COLLECTIVE R15, `(.L_x_5943) ;  /* 0x000000000f087348 */ /* 0x000fea0003c00000 */
[----:B------:R0:W1:Y:S02]  /*2fb30*/  SHFL.IDX P6, R14, R13, R12, R11 ;  /* 0x0000000c0d0e7389 */ /* 0x00006400000c000b */
[----:B01----:R-:W-:Y:S01]  /*2fb40*/  ENDCOLLECTIVE ;  /* 0x000000000000791b */ /* 0x003fe20003800000 */
.L_x_5943:
        /* <DEDUP_REMOVED lines=8> */
.L_x_5944:
[----:B------:R-:W-:Y:S02]  /*2fbd0*/  SEL R96, R94, R52, P0 ;  /* 0x000000345e607207 */ /* 0x000fe40000000000 */
[----:B------:R-:W-:Y:S01]  /*2fbe0*/  SEL R94, R52, R94, P0 ;  /* 0x0000005e345e7207 */ /* 0x000fe20000000000 */
[----:B------:R-:W-:Y:S02]  /*2fbf0*/  IMAD.MOV.U32 R13, RZ, RZ, R85 ;  /* 0x000000ffff0d7224 */ /* 0x000fe400078e0055 */
[----:B------:R-:W-:-:S07]  /*2fc00*/  IMAD.MOV.U32 R90, RZ, RZ, R14 ;  /* 0x000000ffff5a7224 */ /* 0x000fce00078e000e */
[----:B------:R-:W-:Y:S05]  /*2fc10*/  WARPSYNC.COLLECTIVE R15, `(.L_x_5945) ;  /* 0x000000000f087348 */ /* 0x000fea0003c00000 */
[----:B------:R0:W1:Y:S02]  /*2fc20*/  SHFL.IDX P6, R14, R13, R12, R11 ;  /* 0x0000000c0d0e7389 */ /* 0x00006400000c000b */
[----:B01----:R-:W-:Y:S01]  /*2fc30*/  ENDCOLLECTIVE ;  /* 0x000000000000791b */ /* 0x003fe20003800000 */
.L_x_5945:
[----:B------:R-:W-:Y:S02]  /*2fc40*/  IMAD.MOV.U32 R13, RZ, RZ, R5 ;  /* 0x000000ffff0d7224 */ /* 0x000fe400078e0005 */
[----:B------:R-:W-:Y:S02]  /*2fc50*/  IMAD.MOV.U32 R12, RZ, RZ, R87 ;  /* 0x000000ffff0c7224 */ /* 0x000fe400078e0057 */
[----:B------:R-:W-:-:S07]  /*2fc60*/  IMAD.MOV.U32 R85, RZ, RZ, R14 ;  /* 0x000000ffff557224 */ /* 0x000fce00078e000e */
[----:B------:R-:W-:Y:S05]  /*2fc70*/  WARPSYNC.COLLECTIVE R15, `(.L_x_5946) ;  /* 0x000000000f087348 */ /* 0x000fea0003c00000 */
[----:B------:R0:W1:Y:S02]  /*2fc80*/  SHFL.IDX P6, R14, R13, R12, R11 ;  /* 0x0000000c0d0e7389 */ /* 0x00006400000c000b */
[----:B01----:R-:W-:Y:S01]  /*2fc90*/  ENDCOLLECTIVE ;  /* 0x000000000000791b */ /* 0x003fe20003800000 */
.L_x_5946:
[----:B------:R-:W-:Y:S02]  /*2fca0*/  IMAD.MOV.U32 R13, RZ, RZ, R50 ;  /* 0x000000ffff0d7224 */ /* 0x000fe400078e0032 */
[----:B------:R-:W-:-:S07]  /*2fcb0*/  IMAD.MOV.U32 R5, RZ, RZ, R14 ;  /* 0x000000ffff057224 */ /* 0x000fce00078e000e */
[----:B------:R-:W-:Y:S05]  /*2fcc0*/  WARPSYNC.COLLECTIVE R15, `(.L_x_5947) ;  /* 0x000000000f087348 */ /* 0x000fea0003c00000 */
[----:B------:R0:W1:Y:S02]  /*2fcd0*/  SHFL.IDX P6, R14, R13, R12, R11 ;  /* 0x0000000c0d0e7389 */ /* 0x00006400000c000b */
[----:B01----:R-:W-:Y:S01]  /*2fce0*/  ENDCOLLECTIVE ;  /* 0x000000000000791b */ /* 0x003fe20003800000 */
.L_x_5947:
        /* <DEDUP_REMOVED lines=8> */
.L_x_5948:
[----:B------:R-:W-:Y:S02]  /*2fd70*/  SEL R92, R85, R50, P0 ;  /* 0x00000032555c7207 */ /* 0x000fe40000000000 */
[----:B------:R-:W-:Y:S01]  /*2fd80*/  SEL R85, R50, R85, P0 ;  /* 0x0000005532557207 */ /* 0x000fe20000000000 */
[----:B------:R-:W-:Y:S02]  /*2fd90*/  IMAD.MOV.U32 R13, RZ, RZ, R80 ;  /* 0x000000ffff0d7224 */ /* 0x000fe400078e0050 */
[----:B------:R-:W-:-:S07]  /*2fda0*/  IMAD.MOV.U32 R79, RZ, RZ, R14 ;  /* 0x000000ffff4f7224 */ /* 0x000fce00078e000e */
[----:B------:R-:W-:Y:S05]  /*2fdb0*/  WARPSYNC.COLLECTIVE R15, `(.L_x_5949) ;  /* 0x000000000f087348 */ /* 0x000fea0003c00000 */
[----:B------:R0:W1:Y:S02]  /*2fdc0*/  SHFL.IDX P6, R14, R13, R12, R11 ;  /* 0x0000000c0d0e7389 */ /* 0x00006400000c000b */
[----:B01----:R-:W-:Y:S01]  /*2fdd0*/  ENDCOLLECTIVE ;  /* 0x000000000000791b */ /* 0x003fe20003800000 */
.L_x_5949:
[----:B------:R-:W-:Y:S02]  /*2fde0*/  IMAD.MOV.U32 R13, RZ, RZ, R3 ;  /* 0x000000ffff0d7224 */ /* 0x000fe400078e0003 */
[----:B------:R-:W-:Y:S02]  /*2fdf0*/  IMAD.MOV.U32 R12, RZ, RZ, R87 ;  /* 0x000000ffff0c7224 */ /* 0x000fe400078e0057 */
[----:B------:R-:W-:-:S07]  /*2fe00*/  IMAD.MOV.U32 R80, RZ, RZ, R14 ;  /* 0x000000ffff507224 */ /* 0x000fce00078e000e */
[----:B------:R-:W-:Y:S05]  /*2fe10*/  WARPSYNC.COLLECTIVE R15, `(.L_x_5950) ;  /* 0x000000000f087348 */ /* 0x000fea0003c00000 */
[----:B------:R0:W1:Y:S02]  /*2fe20*/  SHFL.IDX P6, R14, R13, R12, R11 ;  /* 0x0000000c0d0e7389 */ /* 0x00006400000c000b */
[----:B01----:R-:W-:Y:S01]  /*2fe30*/  ENDCOLLECTIVE ;  /* 0x000000000000791b */ /* 0x003fe20003800000 */
.L_x_5950:
[----:B------:R-:W-:Y:S02]  /*2fe40*/  IMAD.MOV.U32 R13, RZ, RZ, R48 ;  /* 0x000000ffff0d7224 */ /* 0x000fe400078e0030 */
[----:B------:R-:W-:-:S07]  /*2fe50*/  IMAD.MOV.U32 R3, RZ, RZ, R14 ;  /* 0x000000ffff037224 */ /* 0x000fce00078e000e */
[----:B------:R-:W-:Y:S05]  /*2fe60*/  WARPSYNC.COLLECTIVE R15, `(.L_x_5951) ;  /* 0x000000000f087348 */ /* 0x000fea0003c00000 */
[----:B------:R0:W1:Y:S02]  /*2fe70*/  SHFL.IDX P6, R14, R13, R12, R11 ;  /* 0x0000000c0d0e7389 */ /* 0x00006400000c000b */
[----:B01----:R-:W-:Y:S01]  /*2fe80*/  ENDCOLLECTIVE ;  /* 0x000000000000791b */ /* 0x003fe20003800000 */
.L_x_5951:
        /* <DEDUP_REMOVED lines=8> */
.L_x_5952:
[----:B------:R-:W-:Y:S02]  /*2ff10*/  IMAD.MOV.U32 R13, RZ, RZ, R4 ;  /* 0x000000ffff0d7224 */ /* 0x000fe400078e0004 */
[----:B------:R-:W-:-:S07]  /*2ff20*/  IMAD.MOV.U32 R6, RZ, RZ, R14 ;  /* 0x000000ffff067224 */ /* 0x000fce00078e000e */
[----:B------:R-:W-:Y:S05]  /*2ff30*/  WARPSYNC.COLLECTIVE R15, `(.L_x_5953) ;  /* 0x000000000f087348 */ /* 0x000fea0003c00000 */
[----:B------:R0:W1:Y:S02]  /*2ff40*/  SHFL.IDX P6, R14, R13, R12, R11 ;  /* 0x0000000c0d0e7389 */ /* 0x00006400000c000b */
[----:B01----:R-:W-:Y:S01]  /*2ff50*/  ENDCOLLECTIVE ;  /* 0x000000000000791b */ /* 0x003fe20003800000 */
.L_x_5953:
[----:B------:R-:W-:Y:S02]  /*2ff60*/  IMAD.MOV.U32 R13, RZ, RZ, R7 ;  /* 0x000000ffff0d7224 */ /* 0x000fe400078e0007 */
[----:B------:R-:W-:Y:S02]  /*2ff70*/  IMAD.MOV.U32 R12, RZ, RZ, R87 ;  /* 0x000000ffff0c7224 */ /* 0x000fe400078e0057 */
[----:B------:R-:W-:-:S07]  /*2ff80*/  IMAD.MOV.U32 R4, RZ, RZ, R14 ;  /* 0x000000ffff047224 */ /* 0x000fce00078e000e */
[----:B------:R-:W-:Y:S05]  /*2ff90*/  WARPSYNC.COLLECTIVE R15, `(.L_x_5954) ;  /* 0x000000000f087348 */ /* 0x000fea0003c00000 */
[----:B------:R0:W1:Y:S02]  /*2ffa0*/  SHFL.IDX P6, R14, R13, R12, R11 ;  /* 0x0000000c0d0e7389 */ /* 0x00006400000c000b */
[----:B01----:R-:W-:Y:S01]  /*2ffb0*/  ENDCOLLECTIVE ;  /* 0x000000000000791b */ /* 0x003fe20003800000 */
.L_x_5954:
[----:B------:R-:W-:Y:S02]  /*2ffc0*/  IMAD.MOV.U32 R13, RZ, RZ, R46 ;  /* 0x000000ffff0d7224 */ /* 0x000fe400078e002e */
[----:B------:R-:W-:-:S07]  /*2ffd0*/  IMAD.MOV.U32 R7, RZ, RZ, R14 ;  /* 0x000000ffff077224 */ /* 0x000fce00078e000e */
[----:B------:R-:W-:Y:S05]  /*2ffe0*/  WARPSYNC.COLLECTIVE R15, `(.L_x_5955) ;  /* 0x000000000f087348 */ /* 0x000fea0003c00000 */
[----:B------:R0:W1:Y:S02]  /*2fff0*/  SHFL.IDX P6, R14, R13, R12, R11 ;  /* 0x0000000c0d0e7389 */ /* 0x00006400000c000b */
[----:B01----:R-:W-:Y:S01]  /*30000*/  ENDCOLLECTIVE ;  /* 0x000000000000791b */ /* 0x003fe20003800000 */
.L_x_5955:
        /* <DEDUP_REMOVED lines=8> */
.L_x_5956:
[----:B------:R-:W-:Y:S02]  /*30090*/  SEL R3, R4, R46, P0 ;  /* 0x0000002e04037207 */ /* 0x000fe40000000000 */
[----:B------:R-:W-:Y:S01]  /*300a0*/  SEL R4, R46, R4, P0 ;  /* 0x000000042e047207 */ /* 0x000fe20000000000 */
[----:B------:R-:W-:Y:S02]  /*300b0*/  IMAD.MOV.U32 R13, RZ, RZ, R8 ;  /* 0x000000ffff0d7224 */ /* 0x000fe400078e0008 */
[----:B------:R-:W-:-:S07]  /*300c0*/  IMAD.MOV.U32 R10, RZ, RZ, R14 ;  /* 0x000000ffff0a7224 */ /* 0x000fce00078e000e */
[----:B------:R-:W-:Y:S05]  /*300d0*/  WARPSYNC.COLLECTIVE R15, `(.L_x_5957) ;  /* 0x000000000f087348 */ /* 0x000fea0003c00000 */
[----:B------:R0:W1:Y:S02]  /*300e0*/  SHFL.IDX P6, R14, R13, R12, R11 ;  /* 0x0000000c0d0e7389 */ /* 0x00006400000c000b */
[----:B01----:R-:W-:Y:S01]  /*300f0*/  ENDCOLLECTIVE ;  /* 0x000000000000791b */ /* 0x003fe20003800000 */
.L_x_5957:
[----:B------:R-:W-:Y:S02]  /*30100*/  IMAD.MOV.U32 R13, RZ, RZ, R20 ;  /* 0x000000ffff0d7224 */ /* 0x000fe400078e0014 */
[----:B------:R-:W-:Y:S02]  /*30110*/  IMAD.MOV.U32 R12, RZ, RZ, R87 ;  /* 0x000000ffff0c7224 */ /* 0x000fe400078e0057 */
[----:B------:R-:W-:-:S07]  /*30120*/  IMAD.MOV.U32 R8, RZ, RZ, R14 ;  /* 0x000000ffff087224 */ /* 0x000fce00078e000e */
[----:B------:R-:W-:Y:S05]  /*30130*/  WARPSYNC.COLLECTIVE R15, `(.L_x_5958) ;  /* 0x000000000f087348 */ /* 0x000fea0003c00000 */
[----:B------:R0:W1:Y:S02]  /*30140*/  SHFL.IDX P6, R14, R13, R12, R11 ;  /* 0x0000000c0d0e7389 */ /* 0x00006400000c000b */
[----:B01----:R-:W-:Y:S01]  /*30150*/  ENDCOLLECTIVE ;  /* 0x000000000000791b */ /* 0x003fe20003800000 */
.L_x_5958:
[----:B------:R-:W-:Y:S02]  /*30160*/  IMAD.MOV.U32 R13, RZ, RZ, R9 ;  /* 0x000000ffff0d7224 */ /* 0x000fe400078e0009 */
[----:B------:R-:W-:-:S07]  /*30170*/  IMAD.MOV.U32 R20, RZ, RZ, R14 ;  /* 0x000000ffff147224 */ /* 0x000fce00078e000e */
[----:B------:R-:W-:Y:S05]  /*30180*/  WARPSYNC.COLLECTIVE R15, `(.L_x_5959) ;  /* 0x000000000f087348 */ /* 0x000fea0003c00000 */
[----:B------:R0:W1:Y:S02]  /*30190*/  SHFL.IDX P6, R14, R13, R12, R11 ;  /* 0x0000000c0d0e7389 */ /* 0x00006400000c000b */
[----:B01----:R-:W-:Y:S01]  /*301a0*/  ENDCOLLECTIVE ;  /* 0x000000000000791b */ /* 0x003fe20003800000 */
.L_x_5959:
[----:B------:R-:W-:Y:S02]  /*301b0*/  IMAD.MOV.U32 R13, RZ, RZ, R25 ;  /* 0x000000ffff0d7224 */ /* 0x000fe400078e0019 */
[----:B------:R-:W-:Y:S02]  /*301c0*/  IMAD.MOV.U32 R12, RZ, RZ, R0 ;  /* 0x000000ffff0c7224 */ /* 0x000fe400078e0000 */
[----:B------:R-:W-:-:S07]  /*301d0*/  IMAD.MOV.U32 R9, RZ, RZ, R14 ;  /* 0x000000ffff097224 */ /* 0x000fce00078e000e */
[----:B------:R-:W-:Y:S05]  /*301e0*/  WARPSYNC.COLLECTIVE R15, `(.L_x_5960) ;  /* 0x000000000f087348 */ /* 0x000fea0003c00000 */
[----:B------:R0:W1:Y:S02]  /*301f0*/  SHFL.IDX P6, R14, R13, R12, R11 ;  /* 0x0000000c0d0e7389 */ /* 0x00006400000c000b */
[----:B01----:R-:W-:Y:S01]  /*30200*/  ENDCOLLECTIVE ;  /* 0x000000000000791b */ /* 0x003fe20003800000 */
.L_x_5960:
        /* <DEDUP_REMOVED lines=9> */
.L_x_5961:
[----:B------:R-:W-:Y:S02]  /*302a0*/  IMAD.MOV.U32 R13, RZ, RZ, R26 ;  /* 0x000000ffff0d7224 */ /* 0x000fe400078e001a */
[----:B------:R-:W-:Y:S02]  /*302b0*/  IMAD.MOV.U32 R12, RZ, RZ, R87 ;  /* 0x000000ffff0c7224 */ /* 0x000fe400078e0057 */
[----:B------:R-:W-:-:S07]  /*302c0*/  IMAD.MOV.U32 R21, RZ, RZ, R14 ;  /* 0x000000ffff157224 */ /* 0x000fce00078e000e */
[----:B------:R-:W-:Y:S05]  /*302d0*/  WARPSYNC.COLLECTIVE R15, `(.L_x_5962) ;  /* 0x000000000f087348 */ /* 0x000fea0003c00000 */
[----:B------:R0:W1:Y:S02]  /*302e0*/  SHFL.IDX P6, R14, R13, R12, R11 ;  /* 0x0000000c0d0e7389 */ /* 0x00006400000c000b */
[----:B01----:R-:W-:Y:S01]  /*302f0*/  ENDCOLLECTIVE ;  /* 0x000000000000791b */ /* 0x003fe20003800000 */
.L_x_5962:
[----:B------:R-:W-:Y:S02]  /*30300*/  IMAD.MOV.U32 R13, RZ, RZ, R24 ;  /* 0x000000ffff0d7224 */ /* 0x000fe400078e0018 */
[----:B------:R-:W-:-:S07]  /*30310*/  IMAD.MOV.U32 R26, RZ, RZ, R14 ;  /* 0x000000ffff1a7224 */ /* 0x000fce00078e000e */
[----:B------:R-:W-:Y:S05]  /*30320*/  WARPSYNC.COLLECTIVE R15, `(.L_x_5963) ;  /* 0x000000000f087348 */ /* 0x000fea0003c00000 */
[----:B------:R0:W1:Y:S02]  /*30330*/  SHFL.IDX P6, R14, R13, R12, R11 ;  /* 0x0000000c0d0e7389 */ /* 0x00006400000c000b */
[----:B01----:R-:W-:Y:S01]  /*30340*/  ENDCOLLECTIVE ;  /* 0x000000000000791b */ /* 0x003fe20003800000 */
.L_x_5963:
[----:B------:R-:W-:Y:S02]  /*30350*/  IMAD.MOV.U32 R13, RZ, RZ, R29 ;  /* 0x000000ffff0d7224 */ /* 0x000fe400078e001d */
[----:B------:R-:W-:Y:S02]  /*30360*/  IMAD.MOV.U32 R12, RZ, RZ, R0 ;  /* 0x000000ffff0c7224 */ /* 0x000fe400078e0000 */
[----:B------:R-:W-:-:S07]  /*30370*/  IMAD.MOV.U32 R24, RZ, RZ, R14 ;  /* 0x000000ffff187224 */ /* 0x000fce00078e000e */
[----:B------:R-:W-:Y:S05]  /*30380*/  WARPSYNC.COLLECTIVE R15, `(.L_x_5964) ;  /* 0x000000000f087348 */ /* 0x000fea0003c00000 */
[----:B------:R0:W1:Y:S02]  /*30390*/  SHFL.IDX P6, R14, R13, R12, R11 ;  /* 0x0000000c0d0e7389 */ /* 0x00006400000c000b */
[----:B01----:R-:W-:Y:S01]  /*303a0*/  ENDCOLLECTIVE ;  /* 0x000000000000791b */ /* 0x003fe20003800000 */
.L_x_5964:
        /* <DEDUP_REMOVED lines=9> */
.L_x_5965:
[----:B------:R-:W-:Y:S02]  /*30440*/  IMAD.MOV.U32 R13, RZ, RZ, R30 ;  /* 0x000000ffff0d7224 */ /* 0x000fe400078e001e */
[----:B------:R-:W-:Y:S02]  /*30450*/  IMAD.MOV.U32 R12, RZ, RZ, R87 ;  /* 0x000000ffff0c7224 */ /* 0x000fe400078e0057 */
[----:B------:R-:W-:-:S07]  /*30460*/  IMAD.MOV.U32 R27, RZ, RZ, R14 ;  /* 0x000000ffff1b7224 */ /* 0x000fce00078e000e */
[----:B------:R-:W-:Y:S05]  /*30470*/  WARPSYNC.COLLECTIVE R15, `(.L_x_5966) ;  /* 0x000000000f087348 */ /* 0x000fea0003c00000 */
[----:B------:R0:W1:Y:S02]  /*30480*/  SHFL.IDX P6, R14, R13, R12, R11 ;  /* 0x0000000c0d0e7389 */ /* 0x00006400000c000b */
[----:B01----:R-:W-:Y:S01]  /*30490*/  ENDCOLLECTIVE ;  /* 0x000000000000791b */ /* 0x003fe20003800000 */
.L_x_5966:
[----:B------:R-:W-:Y:S02]  /*304a0*/  IMAD.MOV.U32 R13, RZ, RZ, R28 ;  /* 0x000000ffff0d7224 */ /* 0x000fe400078e001c */
[----:B------:R-:W-:-:S07]  /*304b0*/  IMAD.MOV.U32 R30, RZ, RZ, R14 ;  /* 0x000000ffff1e7224 */ /* 0x000fce00078e000e */
[----:B------:R-:W-:Y:S05]  /*304c0*/  WARPSYNC.COLLECTIVE R15, `(.L_x_5967) ;  /* 0x000000000f087348 */ /* 0x000fea0003c00000 */
[----:B------:R0:W1:Y:S02]  /*304d0*/  SHFL.IDX P6, R14, R13, R12, R11 ;  /* 0x0000000c0d0e7389 */ /* 0x00006400000c000b */
[----:B01----:R-:W-:Y:S01]  /*304e0*/  ENDCOLLECTIVE ;  /* 0x000000000000791b */ /* 0x003fe20003800000 */
.L_x_5967:
[----:B------:R-:W-:Y:S02]  /*304f0*/  IMAD.MOV.U32 R13, RZ, RZ, R53 ;  /* 0x000000ffff0d7224 */ /* 0x000fe400078e0035 */
[----:B------:R-:W-:Y:S02]  /*30500*/  IMAD.MOV.U32 R12, RZ, RZ, R0 ;  /* 0x000000ffff0c7224 */ /* 0x000fe400078e0000 */
[----:B------:R-:W-:-:S07]  /*30510*/  IMAD.MOV.U32 R28, RZ, RZ, R14 ;  /* 0x000000ffff1c7224 */ /* 0x000fce00078e000e */
[----:B------:R-:W-:Y:S05]  /*30520*/  WARPSYNC.COLLECTIVE R15, `(.L_x_5968) ;  /* 0x000000000f087348 */ /* 0x000fea0003c00000 */
[----:B------:R0:W1:Y:S02]  /*30530*/  SHFL.IDX P6, R14, R13, R12, R11 ;  /* 0x0000000c0d0e7389 */ /* 0x00006400000c000b */
[----:B01----:R-:W-:Y:S01]  /*30540*/  ENDCOLLECTIVE ;  /* 0x000000000000791b */ /* 0x003fe20003800000 */
.L_x_5968:
        /* <DEDUP_REMOVED lines=9> */
.L_x_5969:
[----:B------:R-:W-:Y:S02]  /*305e0*/  IMAD.MOV.U32 R13, RZ, RZ, R42 ;  /* 0x000000ffff0d7224 */ /* 0x000fe400078e002a */
[----:B------:R-:W-:Y:S02]  /*305f0*/  IMAD.MOV.U32 R12, RZ, RZ, R87 ;  /* 0x000000ffff0c7224 */ /* 0x000fe400078e0057 */
[----:B------:R-:W-:-:S07]  /*30600*/  IMAD.MOV.U32 R31, RZ, RZ, R14 ;  /* 0x000000ffff1f7224 */ /* 0x000fce00078e000e */
[----:B------:R-:W-:Y:S05]  /*30610*/  WARPSYNC.COLLECTIVE R15, `(.L_x_5970) ;  /* 0x000000000f087348 */ /* 0x000fea0003c00000 */
[----:B------:R0:W1:Y:S02]  /*30620*/  SHFL.IDX P6, R14, R13, R12, R11 ;  /* 0x0000000c0d0e7389 */ /* 0x00006400000c000b */
[----:B01----:R-:W-:Y:S01]  /*30630*/  ENDCOLLECTIVE ;  /* 0x000000000000791b */ /* 0x003fe20003800000 */
.L_x_5970:
[----:B------:R-:W-:Y:S02]  /*30640*/  IMAD.MOV.U32 R13, RZ, RZ, R45 ;  /* 0x000000ffff0d7224 */ /* 0x000fe400078e002d */
[----:B------:R-:W-:-:S07]  /*30650*/  IMAD.MOV.U32 R42, RZ, RZ, R14 ;  /* 0x000000ffff2a7224 */ /* 0x000fce00078e000e */
[----:B------:R-:W-:Y:S05]  /*30660*/  WARPSYNC.COLLECTIVE R15, `(.L_x_5971) ;  /* 0x000000000f087348 */ /* 0x000fea0003c00000 */
[----:B------:R0:W1:Y:S02]  /*30670*/  SHFL.IDX P6, R14, R13, R12, R11 ;  /* 0x0000000c0d0e7389 */ /* 0x00006400000c000b */
[----:B01----:R-:W-:Y:S01]  /*30680*/  ENDCOLLECTIVE ;  /* 0x000000000000791b */ /* 0x003fe20003800000 */
.L_x_5971:
        /* <DEDUP_REMOVED lines=8> */
.L_x_5972:
[----:B------:R-:W-:Y:S02]  /*30710*/  SEL R30, R31, R45, P0 ;  /* 0x0000002d1f1e7207 */ /* 0x000fe40000000000 */
[----:B------:R-:W-:Y:S01]  /*30720*/  SEL R31, R45, R31, P0 ;  /* 0x0000001f2d1f7207 */ /* 0x000fe20000000000 */
[----:B------:R-:W-:Y:S02]  /*30730*/  IMAD.MOV.U32 R13, RZ, RZ, R55 ;  /* 0x000000ffff0d7224 */ /* 0x000fe400078e0037 */
[----:B------:R-:W-:-:S07]  /*30740*/  IMAD.MOV.U32 R57, RZ, RZ, R14 ;  /* 0x000000ffff397224 */ /* 0x000fce00078e000e */
[----:B------:R-:W-:Y:S05]  /*30750*/  WARPSYNC.COLLECTIVE R15, `(.L_x_5973) ;  /* 0x000000000f087348 */ /* 0x000fea0003c00000 */
[----:B------:R0:W1:Y:S02]  /*30760*/  SHFL.IDX P6, R14, R13, R12, R11 ;  /* 0x0000000c0d0e7389 */ /* 0x00006400000c000b */
[----:B01----:R-:W-:Y:S01]  /*30770*/  ENDCOLLECTIVE ;  /* 0x000000000000791b */ /* 0x003fe20003800000 */
.L_x_5973:
[----:B------:R-:W-:Y:S02]  /*30780*/  IMAD.MOV.U32 R13, RZ, RZ, R40 ;  /* 0x000000ffff0d7224 */ /* 0x000fe400078e0028 */
[----:B------:R-:W-:Y:S02]  /*30790*/  IMAD.MOV.U32 R12, RZ, RZ, R87 ;  /* 0x000000ffff0c7224 */ /* 0x000fe400078e0057 */
[----:B------:R-:W-:-:S07]  /*307a0*/  IMAD.MOV.U32 R55, RZ, RZ, R14 ;  /* 0x000000ffff377224 */ /* 0x000fce00078e000e */
[----:B------:R-:W-:Y:S05]  /*307b0*/  WARPSYNC.COLLECTIVE R15, `(.L_x_5974) ;  /* 0x000000000f087348 */ /* 0x000fea0003c00000 */
[----:B------:R0:W1:Y:S02]  /*307c0*/  SHFL.IDX P6, R14, R13, R12, R11 ;  /* 0x0000000c0d0e7389 */ /* 0x00006400000c000b */
[----:B01----:R-:W-:Y:S01]  /*307d0*/  ENDCOLLECTIVE ;  /* 0x000000000000791b */ /* 0x003fe20003800000 */
.L_x_5974:
[----:B------:R-:W-:Y:S02]  /*307e0*/  IMAD.MOV.U32 R13, RZ, RZ, R44 ;  /* 0x000000ffff0d7224 */ /* 0x000fe400078e002c */
[----:B------:R-:W-:-:S07]  /*307f0*/  IMAD.MOV.U32 R40, RZ, RZ, R14 ;  /* 0x000000ffff287224 */ /* 0x000fce00078e000e */
[----:B------:R-:W-:Y:S05]  /*30800*/  WARPSYNC.COLLECTIVE R15, `(.L_x_5975) ;  /* 0x000000000f087348 */ /* 0x000fea0003c00000 */
[----:B------:R0:W1:Y:S02]  /*30810*/  SHFL.IDX P6, R14, R13, R12, R11 ;  /* 0x0000000c0d0e7389 */ /* 0x00006400000c000b */
[----:B01----:R-:W-:Y:S01]  /*30820*/  ENDCOLLECTIVE ;  /* 0x000000000000791b */ /* 0x003fe20003800000 */
.L_x_5975:
        /* <DEDUP_REMOVED lines=8> */
.L_x_5976:
[----:B------:R-:W-:Y:S02]  /*308b0*/  SEL R54, R55, R44, P0 ;  /* 0x0000002c37367207 */ /* 0x000fe40000000000 */
[----:B------:R-:W-:Y:S01]  /*308c0*/  SEL R55, R44, R55, P0 ;  /* 0x000000372c377207 */ /* 0x000fe20000000000 */
[----:B------:R-:W-:Y:S02]  /*308d0*/  IMAD.MOV.U32 R13, RZ, RZ, R59 ;  /* 0x000000ffff0d7224 */ /* 0x000fe400078e003b */
[----:B------:R-:W-:-:S07]  /*308e0*/  IMAD.MOV.U32 R61, RZ, RZ, R14 ;  /* 0x000000ffff3d7224 */ /* 0x000fce00078e000e */
[----:B------:R-:W-:Y:S05]  /*308f0*/  WARPSYNC.COLLECTIVE R15, `(.L_x_5977) ;  /* 0x000000000f087348 */ /* 0x000fea0003c00000 */
[----:B------:R0:W1:Y:S02]  /*30900*/  SHFL.IDX P6, R14, R13, R12, R11 ;  /* 0x0000000c0d0e7389 */ /* 0x00006400000c000b */
[----:B01----:R-:W-:Y:S01]  /*30910*/  ENDCOLLECTIVE ;  /* 0x000000000000791b */ /* 0x003fe20003800000 */
.L_x_5977:
[----:B------:R-:W-:Y:S02]  /*30920*/  IMAD.MOV.U32 R13, RZ, RZ, R38 ;  /* 0x000000ffff0d7224 */ /* 0x000fe400078e0026 */
[----:B------:R-:W-:Y:S02]  /*30930*/  IMAD.MOV.U32 R12, RZ, RZ, R87 ;  /* 0x000000ffff0c7224 */ /* 0x000fe400078e0057 */
[----:B------:R-:W-:-:S07]  /*30940*/  IMAD.MOV.U32 R59, RZ, RZ, R14 ;  /* 0x000000ffff3b7224 */ /* 0x000fce00078e000e */
[----:B------:R-:W-:Y:S05]  /*30950*/  WARPSYNC.COLLECTIVE R15, `(.L_x_5978) ;  /* 0x000000000f087348 */ /* 0x000fea0003c00000 */
[----:B------:R0:W1:Y:S02]  /*30960*/  SHFL.IDX P6, R14, R13, R12, R11 ;  /* 0x0000000c0d0e7389 */ /* 0x00006400000c000b */
[----:B01----:R-:W-:Y:S01]  /*30970*/  ENDCOLLECTIVE ;  /* 0x000000000000791b */ /* 0x003fe20003800000 */
.L_x_5978:
[----:B------:R-:W-:Y:S02]  /*30980*/  IMAD.MOV.U32 R13, RZ, RZ, R43 ;  /* 0x000000ffff0d7224 */ /* 0x000fe400078e002b */
[----:B------:R-:W-:-:S07]  /*30990*/  IMAD.MOV.U32 R38, RZ, RZ, R14 ;  /* 0x000000ffff267224 */ /* 0x000fce00078e000e */
[----:B------:R-:W-:Y:S05]  /*309a0*/  WARPSYNC.COLLECTIVE R15, `(.L_x_5979) ;  /* 0x000000000f087348 */ /* 0x000fea0003c00000 */
[----:B------:R0:W1:Y:S02]  /*309b0*/  SHFL.IDX P6, R14, R13, R12, R11 ;  /* 0x0000000c0d0e7389 */ /* 0x00006400000c000b */
[----:B01----:R-:W-:Y:S01]  /*309c0*/  ENDCOLLECTIVE ;  /* 0x000000000000791b */ /* 0x003fe20003800000 */
.L_x_5979:
        /* <DEDUP_REMOVED lines=8> */
.L_x_5980:
[----:B------:R-:W-:Y:S02]  /*30a50*/  SEL R58, R59, R43, P0 ;  /* 0x0000002b3b3a7207 */ /* 0x000fe40000000000 */
[----:B------:R-:W-:Y:S01]  /*30a60*/  SEL R59, R43, R59, P0 ;  /* 0x0000003b2b3b7207 */ /* 0x000fe20000000000 */
[----:B------:R-:W-:Y:S02]  /*30a70*/  IMAD.MOV.U32 R13, RZ, RZ, R63 ;  /* 0x000000ffff0d7224 */ /* 0x000fe400078e003f */
[----:B------:R-:W-:-:S07]  /*30a80*/  IMAD.MOV.U32 R65, RZ, RZ, R14 ;  /* 0x000000ffff417224 */ /* 0x000fce00078e000e */
[----:B------:R-:W-:Y:S05]  /*30a90*/  WARPSYNC.COLLECTIVE R15, `(.L_x_5981) ;  /* 0x000000000f087348 */ /* 0x000fea0003c00000 */
[----:B------:R0:W1:Y:S02]  /*30aa0*/  SHFL.IDX P6, R14, R13, R12, R11 ;  /* 0x0000000c0d0e7389 */ /* 0x00006400000c000b */
[----:B01----:R-:W-:Y:S01]  /*30ab0*/  ENDCOLLECTIVE ;  /* 0x000000000000791b */ /* 0x003fe20003800000 */
.L_x_5981:
[----:B------:R-:W-:Y:S02]  /*30ac0*/  IMAD.MOV.U32 R13, RZ, RZ, R36 ;  /* 0x000000ffff0d7224 */ /* 0x000fe400078e0024 */
[----:B------:R-:W-:Y:S02]  /*30ad0*/  IMAD.MOV.U32 R12, RZ, RZ, R87 ;  /* 0x000000ffff0c7224 */ /* 0x000fe400078e0057 */
[----:B------:R-:W-:-:S07]  /*30ae0*/  IMAD.MOV.U32 R63, RZ, RZ, R14 ;  /* 0x000000ffff3f7224 */ /* 0x000fce00078e000e */
[----:B------:R-:W-:Y:S05]  /*30af0*/  WARPSYNC.COLLECTIVE R15, `(.L_x_5982) ;  /* 0x000000000f087348 */ /* 0x000fea0003c00000 */
[----:B------:R0:W1:Y:S02]  /*30b00*/  SHFL.IDX P6, R14, R13, R12, R11 ;  /* 0x0000000c0d0e7389 */ /* 0x00006400000c000b */
[----:B01----:R-:W-:Y:S01]  /*30b10*/  ENDCOLLECTIVE ;  /* 0x000000000000791b */ /* 0x003fe20003800000 */
.L_x_5982:
[----:B------:R-:W-:Y:S02]  /*30b20*/  IMAD.MOV.U32 R13, RZ, RZ, R41 ;  /* 0x000000ffff0d7224 */ /* 0x000fe400078e0029 */
[----:B------:R-:W-:-:S07]  /*30b30*/  IMAD.MOV.U32 R36, RZ, RZ, R14 ;  /* 0x000000ffff247224 */ /* 0x000fce00078e000e */
[----:B------:R-:W-:Y:S05]  /*30b40*/  WARPSYNC.COLLECTIVE R15, `(.L_x_5983) ;  /* 0x000000000f087348 */ /* 0x000fea0003c00000 */
[----:B------:R0:W1:Y:S02]  /*30b50*/  SHFL.IDX P6, R14, R13, R12, R11 ;  /* 0x0000000c0d0e7389 */ /* 0x00006400000c000b */
[----:B01----:R-:W-:Y:S01]  /*30b60*/  ENDCOLLECTIVE ;  /* 0x000000000000791b */ /* 0x003fe20003800000 */
.L_x_5983:
        /* <DEDUP_REMOVED lines=8> */
.L_x_5984:
[----:B------:R-:W-:Y:S02]  /*30bf0*/  SEL R62, R63, R41, P0 ;  /* 0x000000293f3e7207 */ /* 0x000fe40000000000 */
[----:B------:R-:W-:Y:S01]  /*30c00*/  SEL R63, R41, R63, P0 ;  /* 0x0000003f293f7207 */ /* 0x000fe20000000000 */
[----:B------:R-:W-:Y:S02]  /*30c10*/  IMAD.MOV.U32 R13, RZ, RZ, R67 ;  /* 0x000000ffff0d7224 */ /* 0x000fe400078e0043 */
[----:B------:R-:W-:-:S07]  /*30c20*/  IMAD.MOV.U32 R69, RZ, RZ, R14 ;  /* 0x000000ffff457224 */ /* 0x000fce00078e000e */
[----:B------:R-:W-:Y:S05]  /*30c30*/  WARPSYNC.COLLECTIVE R15, `(.L_x_5985) ;  /* 0x000000000f087348 */ /* 0x000fea0003c00000 */
[----:B------:R0:W1:Y:S02]  /*30c40*/  SHFL.IDX P6, R14, R13, R12, R11 ;  /* 0x0000000c0d0e7389 */ /* 0x00006400000c000b */
[----:B01----:R-:W-:Y:S01]  /*30c50*/  ENDCOLLECTIVE ;  /* 0x000000000000791b */ /* 0x003fe20003800000 */
.L_x_5985:
[----:B------:R-:W-:Y:S02]  /*30c60*/  IMAD.MOV.U32 R13, RZ, RZ, R34 ;  /* 0x000000ffff0d7224 */ /* 0x000fe400078e0022 */
[----:B------:R-:W-:Y:S02]  /*30c70*/  IMAD.MOV.U32 R12, RZ, RZ, R87 ;  /* 0x000000ffff0c7224 */ /* 0x000fe400078e0057 */
[----:B------:R-:W-:-:S07]  /*30c80*/  IMAD.MOV.U32 R67, RZ, RZ, R14 ;  /* 0x000000ffff437224 */ /* 0x000fce00078e000e */
[----:B------:R-:W-:Y:S05]  /*30c90*/  WARPSYNC.COLLECTIVE R15, `(.L_x_5986) ;  /* 0x000000000f087348 */ /* 0x000fea0003c00000 */
[----:B------:R0:W1:Y:S02]  /*30ca0*/  SHFL.IDX P6, R14, R13, R12, R11 ;  /* 0x0000000c0d0e7389 */ /* 0x00006400000c000b */
[----:B01----:R-:W-:Y:S01]  /*30cb0*/  ENDCOLLECTIVE ;  /* 0x000000000000791b */ /* 0x003fe20003800000 */
.L_x_5986:
[----:B------:R-:W-:Y:S02]  /*30cc0*/  IMAD.MOV.U32 R13, RZ, RZ, R39 ;  /* 0x000000ffff0d7224 */ /* 0x000fe400078e0027 */
[----:B------:R-:W-:-:S07]  /*30cd0*/  IMAD.MOV.U32 R34, RZ, RZ, R14 ;  /* 0x000000ffff227224 */ /* 0x000fce00078e000e */
[----:B------:R-:W-:Y:S05]  /*30ce0*/  WARPSYNC.COLLECTIVE R15, `(.L_x_5987) ;  /* 0x000000000f087348 */ /* 0x000fea0003c00000 */
[----:B------:R0:W1:Y:S02]  /*30cf0*/  SHFL.IDX P6, R14, R13, R12, R11 ;  /* 0x0000000c0d0e7389 */ /* 0x00006400000c000b */
[----:B01----:R-:W-:Y:S01]  /*30d00*/  ENDCOLLECTIVE ;  /* 0x000000000000791b */ /* 0x003fe20003800000 */
.L_x_5987:
        /* <DEDUP_REMOVED lines=8> */
.L_x_5988:
[----:B------:R-:W-:Y:S02]  /*30d90*/  SEL R66, R67, R39, P0 ;  /* 0x0000002743427207 */ /* 0x000fe40000000000 */
[----:B------:R-:W-:Y:S01]  /*30da0*/  SEL R67, R39, R67, P0 ;  /* 0x0000004327437207 */ /* 0x000fe20000000000 */
[----:B------:R-:W-:Y:S02]  /*30db0*/  IMAD.MOV.U32 R13, RZ, RZ, R71 ;  /* 0x000000ffff0d7224 */ /* 0x000fe400078e0047 */
[----:B------:R-:W-:-:S07]  /*30dc0*/  IMAD.MOV.U32 R73, RZ, RZ, R14 ;  /* 0x000000ffff497224 */ /* 0x000fce00078e000e */
[----:B------:R-:W-:Y:S05]  /*30dd0*/  WARPSYNC.COLLECTIVE R15, `(.L_x_5989) ;  /* 0x000000000f087348 */ /* 0x000fea0003c00000 */
[----:B------:R0:W1:Y:S02]  /*30de0*/  SHFL.IDX P6, R14, R13, R12, R11 ;  /* 0x0000000c0d0e7389 */ /* 0x00006400000c000b */
[----:B01----:R-:W-:Y:S01]  /*30df0*/  ENDCOLLECTIVE ;  /* 0x000000000000791b */ /* 0x003fe20003800000 */
.L_x_5989:
[----:B------:R-:W-:Y:S02]  /*30e00*/  IMAD.MOV.U32 R13, RZ, RZ, R33 ;  /* 0x000000ffff0d7224 */ /* 0x000fe400078e0021 */
[----:B------:R-:W-:Y:S02]  /*30e10*/  IMAD.MOV.U32 R12, RZ, RZ, R87 ;  /* 0x000000ffff0c7224 */ /* 0x000fe400078e0057 */
[----:B------:R-:W-:-:S07]  /*30e20*/  IMAD.MOV.U32 R71, RZ, RZ, R14 ;  /* 0x000000ffff477224 */ /* 0x000fce00078e000e */
[----:B------:R-:W-:Y:S05]  /*30e30*/  WARPSYNC.COLLECTIVE R15, `(.L_x_5990) ;  /* 0x000000000f087348 */ /* 0x000fea0003c00000 */
[----:B------:R0:W1:Y:S02]  /*30e40*/  SHFL.IDX P6, R14, R13, R12, R11 ;  /* 0x0000000c0d0e7389 */ /* 0x00006400000c000b */
[----:B01----:R-:W-:Y:S01]  /*30e50*/  ENDCOLLECTIVE ;  /* 0x000000000000791b */ /* 0x003fe20003800000 */
.L_x_5990:
[----:B------:R-:W-:Y:S02]  /*30e60*/  IMAD.MOV.U32 R13, RZ, RZ, R37 ;  /* 0x000000ffff0d7224 */ /* 0x000fe400078e0025 */
[----:B------:R-:W-:-:S07]  /*30e70*/  IMAD.MOV.U32 R33, RZ, RZ, R14 ;  /* 0x000000ffff217224 */ /* 0x000fce00078e000e */
[----:B------:R-:W-:Y:S05]  /*30e80*/  WARPSYNC.COLLECTIVE R15, `(.L_x_5991) ;  /* 0x000000000f087348 */ /* 0x000fea0003c00000 */
[----:B------:R0:W1:Y:S02]  /*30e90*/  SHFL.IDX P6, R14, R13, R12, R11 ;  /* 0x0000000c0d0e7389 */ /* 0x00006400000c000b */
[----:B01----:R-:W-:Y:S01]  /*30ea0*/  ENDCOLLECTIVE ;  /* 0x000000000000791b */ /* 0x003fe20003800000 */
.L_x_5991:
        /* <DEDUP_REMOVED lines=8> */
.L_x_5992:
[----:B------:R-:W-:Y:S02]  /*30f30*/  IMAD.MOV.U32 R13, RZ, RZ, R75 ;  /* 0x000000ffff0d7224 */ /* 0x000fe400078e004b */
[----:B------:R-:W-:-:S07]  /*30f40*/  IMAD.MOV.U32 R77, RZ, RZ, R14 ;  /* 0x000000ffff4d7224 */ /* 0x000fce00078e000e */
[----:B------:R-:W-:Y:S05]  /*30f50*/  WARPSYNC.COLLECTIVE R15, `(.L_x_5993) ;  /* 0x000000000f087348 */ /* 0x000fea0003c00000 */
[----:B------:R0:W1:Y:S02]  /*30f60*/  SHFL.IDX P6, R14, R13, R12, R11 ;  /* 0x0000000c0d0e7389 */ /* 0x00006400000c000b */
[----:B01----:R-:W-:Y:S01]  /*30f70*/  ENDCOLLECTIVE ;  /* 0x000000000000791b */ /* 0x003fe20003800000 */
.L_x_5993:
[----:B------:R-:W-:Y:S02]  /*30f80*/  IMAD.MOV.U32 R13, RZ, RZ, R32 ;  /* 0x000000ffff0d7224 */ /* 0x000fe400078e0020 */
[----:B------:R-:W-:Y:S02]  /*30f90*/  IMAD.MOV.U32 R12, RZ, RZ, R87 ;  /* 0x000000ffff0c7224 */ /* 0x000fe400078e0057 */
[----:B------:R-:W-:-:S07]  /*30fa0*/  IMAD.MOV.U32 R75, RZ, RZ, R14 ;  /* 0x000000ffff4b7224 */ /* 0x000fce00078e000e */
[----:B------:R-:W-:Y:S05]  /*30fb0*/  WARPSYNC.COLLECTIVE R15, `(.L_x_5994) ;  /* 0x000000000f087348 */ /* 0x000fea0003c00000 */
[----:B------:R0:W1:Y:S02]  /*30fc0*/  SHFL.IDX P6, R14, R13, R12, R11 ;  /* 0x0000000c0d0e7389 */ /* 0x00006400000c000b */
[----:B01----:R-:W-:Y:S01]  /*30fd0*/  ENDCOLLECTIVE ;  /* 0x000000000000791b */ /* 0x003fe20003800000 */
.L_x_5994:
[----:B------:R-:W-:Y:S02]  /*30fe0*/  IMAD.MOV.U32 R13, RZ, RZ, R35 ;  /* 0x000000ffff0d7224 */ /* 0x000fe400078e0023 */
[----:B------:R-:W-:-:S07]  /*30ff0*/  IMAD.MOV.U32 R32, RZ, RZ, R14 ;  /* 0x000000ffff207224 */ /* 0x000fce00078e000e */
[----:B------:R-:W-:Y:S05]  /*31000*/  WARPSYNC.COLLECTIVE R15, `(.L_x_5995) ;  /* 0x000000000f087348 */ /* 0x000fea0003c00000 */
[----:B------:R0:W1:Y:S02]  /*31010*/  SHFL.IDX P6, R14, R13, R12, R11 ;  /* 0x0000000c0d0e7389 */ /* 0x00006400000c000b */
[----:B01----:R-:W-:Y:S01]  /*31020*/  ENDCOLLECTIVE ;  /* 0x000000000000791b */ /* 0x003fe20003800000 */
.L_x_5995:
[----:B------:R-:W-:Y:S02]  /*31030*/  SEL R76, R77, R32, P0 ;  /* 0x000000204d4c7207 */ /* 0x000fe40000000000 */
[----:B------:R-:W-:Y:S01]  /*31040*/  SEL R77, R32, R77, P0 ;  /* 0x0000004d204d7207 */ /* 0x000fe20000000000 */
[----:B------:R-:W-:Y:S02]  /*31050*/  IMAD.MOV.U32 R13, RZ, RZ, R89 ;  /* 0x000000ffff0d7224 */ /* 0x000fe400078e0059 */
[----:B------:R-:W-:Y:S01]  /*31060*/  IMAD.MOV.U32 R12, RZ, RZ, R0 ;  /* 0x000000ffff0c7224 */ /* 0x000fe200078e0000 */
[----:B------:R-:W-:Y:S02]  /*31070*/  SEL R0, R119, R81, P0 ;  /* 0x0000005177007207 */ /* 0x000fe40000000000 */
[----:B------:R-:W-:Y:S02]  /*31080*/  SEL R119, R81, R119, P0 ;  /* 0x0000007751777207 */ /* 0x000fe40000000000 */
[----:B------:R-:W-:-:S02]  /*31090*/  SEL R81, R80, R48, P0 ;  /* 0x0000003050517207 */ /* 0x000fc40000000000 */
[----:B------:R-:W-:Y:S01]  /*310a0*/  SEL R80, R48, R80, P0 ;  /* 0x0000005030507207 */ /* 0x000fe20000000000 */
[----:B------:R-:W-:-:S07]  /*310b0*/  IMAD.MOV.U32 R35, RZ, RZ, R14 ;  /* 0x000000ffff237224 */ /* 0x000fce00078e000e */
[----:B------:R-:W-:Y:S05]  /*310c0*/  WARPSYNC.COLLECTIVE R15, `(.L_x_5996) ;  /* 0x000000000f087348 */ /* 0x000fea0003c00000 */
[----:B------:R0:W1:Y:S02]  /*310d0*/  SHFL.IDX P6, R14, R13, R12, R11 ;  /* 0x0000000c0d0e7389 */ /* 0x00006400000c000b */
[----:B01----:R-:W-:Y:S01]  /*310e0*/  ENDCOLLECTIVE ;  /* 0x000000000000791b */ /* 0x003fe20003800000 */
.L_x_5996:
[----:B------:R-:W-:Y:S02]  /*310f0*/  SEL R74, R75, R35, P0 ;  /* 0x000000234b4a7207 */ /* 0x000fe40000000000 */
[----:B------:R-:W-:Y:S01]  /*31100*/  SEL R75, R35, R75, P0 ;  /* 0x0000004b234b7207 */ /* 0x000fe20000000000 */
[----:B------:R-:W-:Y:S02]  /*31110*/  IMAD.MOV.U32 R13, RZ, RZ, R153 ;  /* 0x000000ffff0d7224 */ /* 0x000fe400078e0099 */
[----:B------:R-:W-:-:S07]  /*31120*/  IMAD.MOV.U32 R89, RZ, RZ, R14 ;  /* 0x000000ffff597224 */ /* 0x000fce00078e000e */
[----:B------:R-:W-:Y:S05]  /*31130*/  WARPSYNC.COLLECTIVE R15, `(.L_x_5997) ;  /* 0x000000000f087348 */ /* 0x000fea0003c00000 */
[----:B------:R0:W1:Y:S02]  /*31140*/  SHFL.IDX P6, R14, R13, R12, R11 ;  /* 0x0000000c0d0e7389 */ /* 0x00006400000c000b */
[----:B01----:R-:W-:Y:S01]  /*31150*/  ENDCOLLECTIVE ;  /* 0x000000000000791b */ /* 0x003fe20003800000 */
.L_x_5997:
[----:B------:R-:W-:Y:S02]  /*31160*/  IMAD.MOV.U32 R13, RZ, RZ, R121 ;  /* 0x000000ffff0d7224 */ /* 0x000fe400078e0079 */
[----:B------:R-:W-:Y:S02]  /*31170*/  IMAD.MOV.U32 R12, RZ, RZ, R87 ;  /* 0x000000ffff0c7224 */ /* 0x000fe400078e0057 */
[----:B------:R-:W-:-:S07]  /*31180*/  IMAD.MOV.U32 R88, RZ, RZ, R14 ;  /* 0x000000ffff587224 */ /* 0x000fce00078e000e */
[----:B------:R-:W-:Y:S05]  /*31190*/  WARPSYNC.COLLECTIVE R15, `(.L_x_5998) ;  /* 0x000000000f087348 */ /* 0x000fea0003c00000 */
[----:B------:R0:W1:Y:S02]  /*311a0*/  SHFL.IDX P6, R14, R13, R12, R11 ;  /* 0x0000000c0d0e7389 */ /* 0x00006400000c000b */
[----:B01----:R-:W-:Y:S01]  /*311b0*/  ENDCOLLECTIVE ;  /* 0x000000000000791b */ /* 0x003fe20003800000 */
.L_x_5998:
        /* <DEDUP_REMOVED lines=9> */
.L_x_5999:
[----:B------:R-:W-:Y:S01]  /*31250*/  IMAD.MOV.U32 R11, RZ, RZ, R14 ;  /* 0x000000ffff0b7224 */ /* 0x000fe200078e000e */
[----:B------:R-:W-:Y:S06]  /*31260*/  BRA `(.L_x_6000) ;  /* 0xfffffef400707947 */ /* 0x000fec000383ffff */
.L_x_5680:
[----:B------:R-:W-:Y:S02]  /*31270*/  IMAD.MOV.U32 R13, RZ, RZ, R3 ;  /* 0x000000ffff0d7224 */ /* 0x000fe400078e0003 */
[----:B------:R-:W-:Y:S02]  /*31280*/  IMAD.MOV.U32 R12, RZ, RZ, RZ ;  /* 0x000000ffff0c7224 */ /* 0x000fe400078e00ff */
[----:B------:R-:W-:Y:S02]  /*31290*/  IMAD.MOV.U32 R11, RZ, RZ, 0x181f ;  /* 0x0000181fff0b7424 */ /* 0x000fe400078e00ff */
[----:B------:R-:W-:-:S07]  /*312a0*/  IMAD.MOV.U32 R15, RZ, RZ, -0x1 ;  /* 0xffffffffff0f7424 */ /* 0x000fce00078e00ff */
[----:B-----5:R-:W-:Y:S05]  /*312b0*/  WARPSYNC.COLLECTIVE R15, `(.L_x_6001) ;  /* 0x000000000f087348 */ /* 0x020fea0003c00000 */
[----:B------:R0:W1:Y:S02]  /*312c0*/  SHFL.IDX P6, R14, R13, R12, R11 ;  /* 0x0000000c0d0e7389 */ /* 0x00006400000c000b */
[----:B01---5:R-:W-:Y:S01]  /*312d0*/  ENDCOLLECTIVE ;  /* 0x000000000000791b */ /* 0x023fe20003800000 */
.L_x_6001:
[----:B------:R-:W-:Y:S02]  /*312e0*/  IMAD.MOV.U32 R13, RZ, RZ, R2 ;  /* 0x000000ffff0d7224 */ /* 0x000fe400078e0002 */
[----:B------:R-:W-:-:S07]  /*312f0*/  IMAD.MOV.U32 R0, RZ, RZ, R14 ;  /* 0x000000ffff007224 */ /* 0x000fce00078e000e */
[----:B------:R-:W-:Y:S05]  /*31300*/  WARPSYNC.COLLECTIVE R15, `(.L_x_6002) ;  /* 0x000000000f087348 */ /* 0x000fea0003c00000 */
[----:B------:R0:W1:Y:S02]  /*31310*/  SHFL.IDX P6, R14, R13, R12, R11 ;  /* 0x0000000c0d0e7389 */ /* 0x00006400000c000b */
[----:B01----:R-:W-:Y:S01]  /*31320*/  ENDCOLLECTIVE ;  /* 0x000000000000791b */ /* 0x003fe20003800000 */
.L_x_6002:
[----:B------:R-:W-:Y:S05]  /*31330*/  BRA `(.L_x_6003) ;  /* 0xffffff0400bc7947 */ /* 0x000fea000383ffff */
.L_x_5683:
[----:B------:R-:W-:Y:S01]  /*31340*/  BSSY B1, `(.L_x_6004) ;  /* 0x0000008000017945 */ /* 0x000fe20003800000 */
[----:B------:R-:W-:Y:S02]  /*31350*/  IMAD.MOV.U32 R13, RZ, RZ, R3 ;  /* 0x000000ffff0d7224 */ /* 0x000fe400078e0003 */
[----:B------:R-:W-:Y:S02]  /*31360*/  IMAD.MOV.U32 R12, RZ, RZ, 0x1 ;  /* 0x00000001ff0c7424 */ /* 0x000fe400078e00ff */
[----:B---3--:R-:W-:Y:S02]  /*31370*/  IMAD.MOV.U32 R11, RZ, RZ, 0x181f ;  /* 0x0000181fff0b7424 */ /* 0x008fe400078e00ff */
[----:B------:R-:W-:-:S07]  /*31380*/  IMAD.MOV.U32 R15, RZ, RZ, -0x1 ;  /* 0xffffffffff0f7424 */ /* 0x000fce00078e00ff */
[----:B012--5:R-:W-:Y:S05]  /*31390*/  WARPSYNC.COLLECTIVE R15, `(.L_x_6005) ;  /* 0x000000000f087348 */ /* 0x027fea0003c00000 */
[----:B--2---:R2:W3:Y:S02]  /*313a0*/  SHFL.IDX P6, R14, R13, R12, R11 ;  /* 0x0000000c0d0e7389 */ /* 0x0044e400000c000b */
[----:B0123-5:R-:W-:Y:S01]  /*313b0*/  ENDCOLLECTIVE ;  /* 0x000000000000791b */ /* 0x02ffe20003800000 */
.L_x_6005:
[----:B------:R-:W-:Y:S05]  /*313c0*/  BSYNC B1 ;  /* 0x0000000000017941 */ /* 0x000fea0003800000 */
.L_x_6004:
        /* <DEDUP_REMOVED lines=8> */
.L_x_6006:
[----:B------:R-:W-:Y:S05]  /*31450*/  BRA `(.L_x_6007) ;  /* 0xffffff0400cc7947 */ /* 0x000fea000383ffff */
.L_x_5686:
[----:B------:R-:W-:Y:S01]  /*31460*/  BSSY B1, `(.L_x_6008) ;  /* 0x0000008000017945 */ /* 0x000fe20003800000 */
[----:B------:R-:W-:Y:S02]  /*31470*/  IMAD.MOV.U32 R13, RZ, RZ, R3 ;  /* 0x000000ffff0d7224 */ /* 0x000fe400078e0003 */
[----:B------:R-:W-:Y:S02]  /*31480*/  IMAD.MOV.U32 R12, RZ, RZ, 0x2 ;  /* 0x00000002ff0c7424 */ /* 0x000fe400078e00ff */
[----:B------:R-:W-:Y:S02]  /*31490*/  IMAD.MOV.U32 R11, RZ, RZ, 0x181f ;  /* 0x0000181fff0b7424 */ /* 0x000fe400078e00ff */
[----:B---3--:R-:W-:-:S07]  /*314a0*/  IMAD.MOV.U32 R15, RZ, RZ, -0x1 ;  /* 0xffffffffff0f7424 */ /* 0x008fce00078e00ff */
[----:B012-4-:R-:W-:Y:S05]  /*314b0*/  WARPSYNC.COLLECTIVE R15, `(.L_x_6009) ;  /* 0x000000000f087348 */ /* 0x017fea0003c00000 */
[----:B--2---:R2:W3:Y:S02]  /*314c0*/  SHFL.IDX P6, R14, R13, R12, R11 ;  /* 0x0000000c0d0e7389 */ /* 0x0044e400000c000b */
[----:B01234-:R-:W-:Y:S01]  /*314d0*/  ENDCOLLECTIVE ;  /* 0x000000000000791b */ /* 0x01ffe20003800000 */
.L_x_6009:
[----:B------:R-:W-:Y:S05]  /*314e0*/  BSYNC B1 ;  /* 0x0000000000017941 */ /* 0x000fea0003800000 */
.L_x_6008:
        /* <DEDUP_REMOVED lines=8> */
.L_x_6010:
[----:B------:R-:W-:Y:S05]  /*31570*/  BRA `(.L_x_6011) ;  /* 0xffffff0400dc7947 */ /* 0x000fea000383ffff */
.L_x_5689:
        /* <DEDUP_REMOVED lines=8> */
.L_x_6013:
[----:B------:R-:W-:Y:S05]  /*31600*/  BSYNC B1 ;  /* 0x0000000000017941 */ /* 0x000fea0003800000 */
.L_x_6012:
        /* <DEDUP_REMOVED lines=8> */
.L_x_6014:
[----:B------:R-:W-:Y:S05]  /*31690*/  BRA `(.L_x_6015) ;  /* 0xffffff0400ec7947 */ /* 0x000fea000383ffff */
.L_x_5691:
[----:B------:R-:W-:Y:S02]  /*316a0*/  IMAD.MOV.U32 R13, RZ, RZ, R37 ;  /* 0x000000ffff0d7224 */ /* 0x000fe400078e0025 */
[----:B------:R-:W-:Y:S02]  /*316b0*/  IMAD.MOV.U32 R12, RZ, RZ, RZ ;  /* 0x000000ffff0c7224 */ /* 0x000fe400078e00ff */
[----:B------:R-:W-:Y:S02]  /*316c0*/  IMAD.MOV.U32 R11, RZ, RZ, 0x1c1f ;  /* 0x00001c1fff0b7424 */ /* 0x000fe400078e00ff */
[----:B------:R-:W-:-:S07]  /*316d0*/  IMAD.MOV.U32 R15, RZ, RZ, -0x1 ;  /* 0xffffffffff0f7424 */ /* 0x000fce00078e00ff */
[----:B------:R-:W-:Y:S05]  /*316e0*/  WARPSYNC.COLLECTIVE R15, `(.L_x_6016) ;  /* 0x000000000f087348 */ /* 0x000fea0003c00000 */
[----:B------:R0:W1:Y:S02]  /*316f0*/  SHFL.IDX P6, R14, R13, R12, R11 ;  /* 0x0000000c0d0e7389 */ /* 0x00006400000c000b */
[----:B01----:R-:W-:Y:S01]  /*31700*/  ENDCOLLECTIVE ;  /* 0x000000000000791b */ /* 0x003fe20003800000 */
.L_x_6016:
[----:B------:R-:W-:Y:S02]  /*31710*/  IMAD.MOV.U32 R13, RZ, RZ, R36 ;  /* 0x000000ffff0d7224 */ /* 0x000fe400078e0024 */
[----:B------:R-:W-:-:S07]  /*31720*/  IMAD.MOV.U32 R38, RZ, RZ, R14 ;  /* 0x000000ffff267224 */ /* 0x000fce00078e000e */
[----:B------:R-:W-:Y:S05]  /*31730*/  WARPSYNC.COLLECTIVE R15, `(.L_x_6017) ;  /* 0x000000000f087348 */ /* 0x000fea0003c00000 */
[----:B------:R0:W1:Y:S02]  /*31740*/  SHFL.IDX P6, R14, R13, R12, R11 ;  /* 0x0000000c0d0e7389 */ /* 0x00006400000c000b */
[----:B01----:R-:W-:Y:S01]  /*31750*/  ENDCOLLECTIVE ;  /* 0x000000000000791b */ /* 0x003fe20003800000 */
.L_x_6017:
[----:B------:R-:W-:Y:S01]  /*31760*/  IMAD.MOV.U32 R11, RZ, RZ, R14 ;  /* 0x000000ffff0b7224 */ /* 0x000fe200078e000e */
[----:B------:R-:W-:Y:S06]  /*31770*/  BRA `(.L_x_6018) ;  /* 0xffffff0800b47947 */ /* 0x000fec000383ffff */
.L_x_5694:
        /* <DEDUP_REMOVED lines=8> */
.L_x_6020:
[----:B------:R-:W-:Y:S05]  /*31800*/  BSYNC B1 ;  /* 0x0000000000017941 */ /* 0x000fea0003800000 */
.L_x_6019:
        /* <DEDUP_REMOVED lines=8> */
.L_x_6021:
[----:B------:R-:W-:Y:S01]  /*31890*/  IMAD.MOV.U32 R33, RZ, RZ, R14 ;  /* 0x000000ffff217224 */ /* 0x000fe200078e000e */
[----:B------:R-:W-:Y:S06]  /*318a0*/  BRA `(.L_x_6022) ;  /* 0xffffff1400b47947 */ /* 0x000fec000383ffff */
.L_x_5698:
[----:B------:R-:W-:Y:S02]  /*318b0*/  IMAD.MOV.U32 R13, RZ, RZ, R3 ;  /* 0x000000ffff0d7224 */ /* 0x000fe400078e0003 */
[----:B------:R-:W-:Y:S02]  /*318c0*/  IMAD.MOV.U32 R12, RZ, RZ, RZ ;  /* 0x000000ffff0c7224 */ /* 0x000fe400078e00ff */
[----:B------:R-:W-:Y:S02]  /*318d0*/  IMAD.MOV.U32 R11, RZ, RZ, 0x181f ;  /* 0x0000181fff0b7424 */ /* 0x000fe400078e00ff */
[----:B------:R-:W-:-:S07]  /*318e0*/  IMAD.MOV.U32 R15, RZ, RZ, -0x1 ;  /* 0xffffffffff0f7424 */ /* 0x000fce00078e00ff */
[----:B0-----:R-:W-:Y:S05]  /*318f0*/  WARPSYNC.COLLECTIVE R15, `(.L_x_6023) ;  /* 0x000000000f087348 */ /* 0x001fea0003c00000 */
[----:B------:R1:W2:Y:S02]  /*31900*/  SHFL.IDX P6, R14, R13, R12, R11 ;  /* 0x0000000c0d0e7389 */ /* 0x0002a400000c000b */
[----:B012---:R-:W-:Y:S01]  /*31910*/  ENDCOLLECTIVE ;  /* 0x000000000000791b */ /* 0x007fe20003800000 */
.L_x_6023:
[----:B------:R-:W-:Y:S02]  /*31920*/  IMAD.MOV.U32 R13, RZ, RZ, R2 ;  /* 0x000000ffff0d7224 */ /* 0x000fe400078e0002 */
[----:B------:R-:W-:-:S07]  /*31930*/  IMAD.MOV.U32 R0, RZ, RZ, R14 ;  /* 0x000000ffff007224 */ /* 0x000fce00078e000e */
[----:B------:R-:W-:Y:S05]  /*31940*/  WARPSYNC.COLLECTIVE R15, `(.L_x_6024) ;  /* 0x000000000f087348 */ /* 0x000fea0003c00000 */
[----:B------:R0:W1:Y:S02]  /*31950*/  SHFL.IDX P6, R14, R13, R12, R11 ;  /* 0x0000000c0d0e7389 */ /* 0x00006400000c000b */
[----:B01----:R-:W-:Y:S01]  /*31960*/  ENDCOLLECTIVE ;  /* 0x000000000000791b */ /* 0x003fe20003800000 */
.L_x_6024:
[----:B------:R-:W-:Y:S05]  /*31970*/  BRA `(.L_x_6025) ;  /* 0xffffff2800d47947 */ /* 0x000fea000383ffff */
.L_x_5701:
        /* <DEDUP_REMOVED lines=8> */
.L_x_6027:
[----:B------:R-:W-:Y:S05]  /*31a00*/  BSYNC B1 ;  /* 0x0000000000017941 */ /* 0x000fea0003800000 */
.L_x_6026:
        /* <DEDUP_REMOVED lines=8> */
.L_x_6028:
[----:B------:R-:W-:Y:S05]  /*31a90*/  BRA `(.L_x_6029) ;  /* 0xffffff2800e87947 */ /* 0x000fea000383ffff */
.L_x_5704:
        /* <DEDUP_REMOVED lines=8> */
.L_x_6031:
[----:B------:R-:W-:Y:S05]  /*31b20*/  BSYNC B1 ;  /* 0x0000000000017941 */ /* 0x000fea0003800000 */
.L_x_6030:
        /* <DEDUP_REMOVED lines=8> */
.L_x_6032:
[----:B------:R-:W-:Y:S05]  /*31bb0*/  BRA `(.L_x_6033) ;  /* 0xffffff2800f87947 */ /* 0x000fea000383ffff */
.L_x_5707:
[----:B------:R-:W-:Y:S01]  /*31bc0*/  BSSY B1, `(.L_x_6034) ;  /* 0x0000008000017945 */ /* 0x000fe20003800000 */
[----:B0-----:R-:W-:Y:S02]  /*31bd0*/  IMAD.MOV.U32 R13, RZ, RZ, R3 ;  /* 0x000000ffff0d7224 */ /* 0x001fe400078e0003 */
[----:B------:R-:W-:Y:S02]  /*31be0*/  IMAD.MOV.U32 R12, RZ, RZ, 0x3 ;  /* 0x00000003ff0c7424 */ /* 0x000fe400078e00ff */
[----:B------:R-:W-:Y:S02]  /*31bf0*/  IMAD.MOV.U32 R11, RZ, RZ, 0x181f ;  /* 0x0000181fff0b7424 */ /* 0x000fe400078e00ff */
[----:B------:R-:W-:-:S07]  /*31c00*/  IMAD.MOV.U32 R15, RZ, RZ, -0x1 ;  /* 0xffffffffff0f7424 */ /* 0x000fce00078e00ff */
[----:B-1234-:R-:W-:Y:S05]  /*31c10*/  WARPSYNC.COLLECTIVE R15, `(.L_x_6035) ;  /* 0x000000000f087348 */ /* 0x01efea0003c00000 */
[----:B----4-:R0:W4:Y:S02]  /*31c20*/  SHFL.IDX P6, R14, R13, R12, R11 ;  /* 0x0000000c0d0e7389 */ /* 0x01012400000c000b */
[----:B01234-:R-:W-:Y:S01]  /*31c30*/  ENDCOLLECTIVE ;  /* 0x000000000000791b */ /* 0x01ffe20003800000 */
.L_x_6035:
[----:B------:R-:W-:Y:S05]  /*31c40*/  BSYNC B1 ;  /* 0x0000000000017941 */ /* 0x000fea0003800000 */
.L_x_6034:
        /* <DEDUP_REMOVED lines=8> */
.L_x_6036:
[----:B------:R-:W-:Y:S05]  /*31cd0*/  BRA `(.L_x_6037) ;  /* 0xffffff2c00087947 */ /* 0x000fea000383ffff */
.L_x_5733:
        /* <DEDUP_REMOVED lines=11> */
.L_x_6039:
[----:B------:R-:W-:Y:S05]  /*31d90*/  BSYNC B1 ;  /* 0x0000000000017941 */ /* 0x000fea0003800000 */
.L_x_6038:
[----:B------:R-:W-:Y:S05]  /*31da0*/  BRA `(.L_x_6040) ;  /* 0xffffff4c00447947 */ /* 0x000fea000383ffff */
.L_x_5735:
[----:B------:R-:W-:Y:S01]  /*31db0*/  BSSY B1, `(.L_x_6041) ;  /* 0x0000006000017945 */ /* 0x000fe20003800000 */
[----:B------:R-:W-:-:S07]  /*31dc0*/  IMAD.MOV.U32 R15, RZ, RZ, -0x1 ;  /* 0xffffffffff0f7424 */ /* 0x000fce00078e00ff */
[----:B0-----:R-:W-:Y:S05]  /*31dd0*/  WARPSYNC.COLLECTIVE R15, `(.L_x_6042) ;  /* 0x000000000f0c7348 */ /* 0x001fea0003c00000 */
[----:B------:R-:W-:Y:S02]  /*31de0*/  ELECT P6, UR62, PT ;  /* 0x00000000003e782f */ /* 0x000fe400038c0000 */
[----:B------:R-:W-:Y:S01]  /*31df0*/  MOV R14, UR62 ;  /* 0x0000003e000e7c02 */ /* 0x000fe20008000f00 */
[----:B0-----:R-:W-:Y:S10]  /*31e00*/  ENDCOLLECTIVE ;  /* 0x000000000000791b */ /* 0x001ff40003800000 */
.L_x_6042:
[----:B------:R-:W-:Y:S05]  /*31e10*/  BSYNC B1 ;  /* 0x0000000000017941 */ /* 0x000fea0003800000 */
.L_x_6041:
[----:B------:R-:W-:Y:S05]  /*31e20*/  BRA `(.L_x_5734) ;  /* 0xffffff4c003c7947 */ /* 0x000fea000383ffff */
.L_x_5737:
[----:B0-----:R0:W1:Y:S02]  /*31e30*/  SYNCS.PHASECHK.TRANS64.TRYWAIT P0, [R23+URZ+0x2a820], R5 ;  /* 0x02a82005170075a7 */ /* 0x001064000800017f */
[----:B-1----:R-:W-:Y:S05]  /*31e40*/  @!P0 NANOSLEEP.SYNCS 0x989680 ;  /* 0x009896800000895d */ /* 0x002fea0003900000 */
[----:B------:R-:W1:Y:S02]  /*31e50*/  @!P0 SYNCS.PHASECHK.TRANS64 P0, [R23+URZ+0x2a820], R5 ;  /* 0x02a82005170085a7 */ /* 0x000e64000800007f */
[----:B-1----:R-:W-:Y:S05]  /*31e60*/  @!P0 BRA `(.L_x_5737) ;  /* 0xfffffffc00f08947 */ /* 0x002fea000383ffff */
[----:B------:R-:W-:Y:S05]  /*31e70*/  BRA `(.L_x_6043) ;  /* 0xffffff4c004c7947 */ /* 0x000fea000383ffff */
.L_x_5741:
[----:B-1----:R1:W2:Y:S02]  /*31e80*/  SYNCS.PHASECHK.TRANS64.TRYWAIT P0, [R11+URZ+0x2a8a0], R10 ;  /* 0x02a8a00a0b0075a7 */ /* 0x0022a4000800017f */
[----:B--2---:R-:W-:Y:S05]  /*31e90*/  @!P0 NANOSLEEP.SYNCS 0x989680 ;  /* 0x009896800000895d */ /* 0x004fea0003900000 */
[----:B------:R-:W2:Y:S02]  /*31ea0*/  @!P0 SYNCS.PHASECHK.TRANS64 P0, [R11+URZ+0x2a8a0], R10 ;  /* 0x02a8a00a0b0085a7 */ /* 0x000ea4000800007f */
[----:B--2---:R-:W-:Y:S05]  /*31eb0*/  @!P0 BRA `(.L_x_5741) ;  /* 0xfffffffc00f08947 */ /* 0x004fea000383ffff */
[----:B------:R-:W-:Y:S05]  /*31ec0*/  BRA `(.L_x_6044) ;  /* 0xffffff4c00647947 */ /* 0x000fea000383ffff */
.L_x_5748:
[----:B0-----:R0:W2:Y:S02]  /*31ed0*/  SYNCS.PHASECHK.TRANS64.TRYWAIT P0, [R11+URZ+0x2a8c0], R10 ;  /* 0x02a8c00a0b0075a7 */ /* 0x0010a4000800017f */
[----:B--2---:R-:W-:Y:S05]  /*31ee0*/  @!P0 NANOSLEEP.SYNCS 0x989680 ;  /* 0x009896800000895d */ /* 0x004fea0003900000 */
[----:B------:R-:W2:Y:S02]  /*31ef0*/  @!P0 SYNCS.PHASECHK.TRANS64 P0, [R11+URZ+0x2a8c0], R10 ;  /* 0x02a8c00a0b0085a7 */ /* 0x000ea4000800007f */
[----:B--2---:R-:W-:Y:S05]  /*31f00*/  @!P0 BRA `(.L_x_5748) ;  /* 0xfffffffc00f08947 */ /* 0x004fea000383ffff */
[----:B------:R-:W-:Y:S05]  /*31f10*/  BRA `(.L_x_6045) ;  /* 0xffffff5000607947 */ /* 0x000fea000383ffff */
.L_x_5757:
[----:B-1----:R1:W2:Y:S02]  /*31f20*/  SYNCS.PHASECHK.TRANS64.TRYWAIT P1, [R10+URZ+0x2a8a0], R8 ;  /* 0x02a8a0080a0075a7 */ /* 0x0022a4000802017f */
[----:B--2---:R-:W-:Y:S05]  /*31f30*/  @!P1 NANOSLEEP.SYNCS 0x989680 ;  /* 0x009896800000995d */ /* 0x004fea0003900000 */
[----:B------:R-:W2:Y:S02]  /*31f40*/  @!P1 SYNCS.PHASECHK.TRANS64 P1, [R10+URZ+0x2a8a0], R8 ;  /* 0x02a8a0080a0095a7 */ /* 0x000ea4000802007f */
[----:B--2---:R-:W-:Y:S05]  /*31f50*/  @!P1 BRA `(.L_x_5757) ;  /* 0xfffffffc00f09947 */ /* 0x004fea000383ffff */
[----:B------:R-:W-:Y:S05]  /*31f60*/  BRA `(.L_x_6046) ;  /* 0xffffff5400947947 */ /* 0x000fea000383ffff */
.L_x_5764:
[----:B0-----:R0:W2:Y:S02]  /*31f70*/  SYNCS.PHASECHK.TRANS64.TRYWAIT P1, [R10+URZ+0x2a8c0], R8 ;  /* 0x02a8c0080a0075a7 */ /* 0x0010a4000802017f */
[----:B--2---:R-:W-:Y:S05]  /*31f80*/  @!P1 NANOSLEEP.SYNCS 0x989680 ;  /* 0x009896800000995d */ /* 0x004fea0003900000 */
[----:B------:R-:W2:Y:S02]  /*31f90*/  @!P1 SYNCS.PHASECHK.TRANS64 P1, [R10+URZ+0x2a8c0], R8 ;  /* 0x02a8c0080a0095a7 */ /* 0x000ea4000802007f */
[----:B--2---:R-:W-:Y:S05]  /*31fa0*/  @!P1 BRA `(.L_x_5764) ;  /* 0xfffffffc00f09947 */ /* 0x004fea000383ffff */
[----:B------:R-:W-:Y:S05]  /*31fb0*/  BRA `(.L_x_6047) ;  /* 0xffffff58008c7947 */ /* 0x000fea000383ffff */
.L_x_5791:
        /* <DEDUP_REMOVED lines=11> */
.L_x_6049:
[----:B------:R-:W-:Y:S05]  /*32070*/  BSYNC B0 ;  /* 0x0000000000007941 */ /* 0x000fea0003800000 */
.L_x_6048:
[----:B------:R-:W-:Y:S05]  /*32080*/  BRA `(.L_x_6050) ;  /* 0xffffff6c00987947 */ /* 0x000fea000383ffff */
.L_x_5794:
[----:B0-----:R-:W2:Y:S02]  /*32090*/  LDL R0, [R1+0x1c] ;  /* 0x00001c0001007983 */ /* 0x001ea40000100800 */
[----:B--2---:R0:W1:Y:S02]  /*320a0*/  SYNCS.PHASECHK.TRANS64.TRYWAIT P0, [R6+URZ+0x2a880], R0 ;  /* 0x02a88000060075a7 */ /* 0x004064000800017f */
[----:B-1----:R-:W-:Y:S05]  /*320b0*/  @!P0 NANOSLEEP.SYNCS 0x989680 ;  /* 0x009896800000895d */ /* 0x002fea0003900000 */
[----:B------:R-:W1:Y:S02]  /*320c0*/  @!P0 SYNCS.PHASECHK.TRANS64 P0, [R6+URZ+0x2a880], R0 ;  /* 0x02a88000060085a7 */ /* 0x000e64000800007f */
[----:B-1----:R-:W-:Y:S05]  /*320d0*/  @!P0 BRA `(.L_x_5794) ;  /* 0xfffffffc00ec8947 */ /* 0x002fea000383ffff */
[----:B------:R-:W-:Y:S05]  /*320e0*/  BRA `(.L_x_6051) ;  /* 0xffffff6c00a87947 */ /* 0x000fea000383ffff */
.L_x_5795:
[----:B------:R-:W-:Y:S01]  /*320f0*/  BSSY B0, `(.L_x_6052) ;  /* 0x0000008000007945 */ /* 0x000fe20003800000 */
[----:B------:R-:W-:Y:S02]  /*32100*/  IMAD.MOV.U32 R13, RZ, RZ, R9 ;  /* 0x000000ffff0d7224 */ /* 0x000fe400078e0009 */
[----:B------:R-:W-:Y:S02]  /*32110*/  IMAD.MOV.U32 R12, RZ, RZ, RZ ;  /* 0x000000ffff0c7224 */ /* 0x000fe400078e00ff */
[----:B------:R-:W-:Y:S02]  /*32120*/  IMAD.MOV.U32 R11, RZ, RZ, 0x1c1f ;  /* 0x00001c1fff0b7424 */ /* 0x000fe400078e00ff */
[----:B------:R-:W-:-:S07]  /*32130*/  IMAD.MOV.U32 R15, RZ, RZ, -0x1 ;  /* 0xffffffffff0f7424 */ /* 0x000fce00078e00ff */
[----:B------:R-:W-:Y:S05]  /*32140*/  WARPSYNC.COLLECTIVE R15, `(.L_x_6053) ;  /* 0x000000000f087348 */ /* 0x000fea0003c00000 */
[----:B------:R0:W1:Y:S02]  /*32150*/  SHFL.IDX P6, R14, R13, R12, R11 ;  /* 0x0000000c0d0e7389 */ /* 0x00006400000c000b */
[----:B01----:R-:W-:Y:S01]  /*32160*/  ENDCOLLECTIVE ;  /* 0x000000000000791b */ /* 0x003fe20003800000 */
.L_x_6053:
[----:B------:R-:W-:Y:S05]  /*32170*/  BSYNC B0 ;  /* 0x0000000000007941 */ /* 0x000fea0003800000 */
.L_x_6052:
[----:B------:R-:W-:Y:S01]  /*32180*/  IMAD.MOV.U32 R13, RZ, RZ, R8 ;  /* 0x000000ffff0d7224 */ /* 0x000fe200078e0008 */
[----:B------:R-:W-:Y:S01]  /*32190*/  LOP3.LUT R27, R32, 0x80, RZ, 0xfc, !PT ;  /* 0x00000080201b7812 */ /* 0x000fe200078efcff */
        /* <DEDUP_REMOVED lines=9> */
.L_x_6054:
        /* <DEDUP_REMOVED lines=24> */
.L_x_6055:
        /* <DEDUP_REMOVED lines=9> */
.L_x_6056:
[----:B------:R-:W-:Y:S02]  /*32440*/  IMAD.MOV.U32 R13, RZ, RZ, R9 ;  /* 0x000000ffff0d7224 */ /* 0x000fe400078e0009 */
[----:B------:R-:W-:Y:S02]  /*32450*/  IMAD.MOV.U32 R12, RZ, RZ, 0x2 ;  /* 0x00000002ff0c7424 */ /* 0x000fe400078e00ff */
[----:B------:R-:W-:-:S07]  /*32460*/  IMAD.MOV.U32 R2, RZ, RZ, R14 ;  /* 0x000000ffff027224 */ /* 0x000fce00078e000e */
[----:B------:R-:W-:Y:S05]  /*32470*/  WARPSYNC.COLLECTIVE R15, `(.L_x_6057) ;  /* 0x000000000f087348 */ /* 0x000fea0003c00000 */
[----:B------:R0:W1:Y:S02]  /*32480*/  SHFL.IDX P6, R14, R13, R12, R11 ;  /* 0x0000000c0d0e7389 */ /* 0x00006400000c000b */
[----:B01----:R-:W-:Y:S01]  /*32490*/  ENDCOLLECTIVE ;  /* 0x000000000000791b */ /* 0x003fe20003800000 */
.L_x_6057:
        /* <DEDUP_REMOVED lines=16> */
.L_x_6058:
[----:B------:R-:W-:Y:S02]  /*325a0*/  IMAD.MOV.U32 R13, RZ, RZ, R9 ;  /* 0x000000ffff0d7224 */ /* 0x000fe400078e0009 */
[----:B------:R-:W-:Y:S02]  /*325b0*/  IMAD.MOV.U32 R12, RZ, RZ, 0x3 ;  /* 0x00000003ff0c7424 */ /* 0x000fe400078e00ff */
[----:B------:R-:W-:-:S07]  /*325c0*/  IMAD.MOV.U32 R2, RZ, RZ, R14 ;  /* 0x000000ffff027224 */ /* 0x000fce00078e000e */
[----:B------:R-:W-:Y:S05]  /*325d0*/  WARPSYNC.COLLECTIVE R15, `(.L_x_6059) ;  /* 0x000000000f087348 */ /* 0x000fea0003c00000 */
[----:B------:R0:W1:Y:S02]  /*325e0*/  SHFL.IDX P6, R14, R13, R12, R11 ;  /* 0x0000000c0d0e7389 */ /* 0x00006400000c000b */
[----:B01----:R-:W-:Y:S01]  /*325f0*/  ENDCOLLECTIVE ;  /* 0x000000000000791b */ /* 0x003fe20003800000 */
.L_x_6059:
        /* <DEDUP_REMOVED lines=13> */
.L_x_6060:
        /* <DEDUP_REMOVED lines=11> */
.L_x_5800:
[----:B--2---:R-:W2:Y:S02]  /*32780*/  LDL R2, [R1+0x1c] ;  /* 0x00001c0001027983 */ /* 0x004ea40000100800 */
[----:B--2---:R2:W3:Y:S02]  /*32790*/  SYNCS.PHASECHK.TRANS64.TRYWAIT P0, [R6+URZ+0x2a840], R2 ;  /* 0x02a84002060075a7 */ /* 0x0044e4000800017f */
[----:B---3--:R-:W-:Y:S05]  /*327a0*/  @!P0 NANOSLEEP.SYNCS 0x989680 ;  /* 0x009896800000895d */ /* 0x008fea0003900000 */
[----:B------:R-:W3:Y:S02]  /*327b0*/  @!P0 SYNCS.PHASECHK.TRANS64 P0, [R6+URZ+0x2a840], R2 ;  /* 0x02a84002060085a7 */ /* 0x000ee4000800007f */
[----:B---3--:R-:W-:Y:S05]  /*327c0*/  @!P0 BRA `(.L_x_5800) ;  /* 0xfffffffc00ec8947 */ /* 0x008fea000383ffff */
[----:B------:R-:W-:Y:S05]  /*327d0*/  BRA `(.L_x_6062) ;  /* 0xffffff6c00787947 */ /* 0x000fea000383ffff */
.L_x_5801:
        /* <DEDUP_REMOVED lines=8> */
.L_x_6064:
[----:B------:R-:W-:Y:S05]  /*32860*/  BSYNC B0 ;  /* 0x0000000000007941 */ /* 0x000fea0003800000 */
.L_x_6063:
        /* <DEDUP_REMOVED lines=8> */
.L_x_6065:
        /* <DEDUP_REMOVED lines=16> */
.L_x_6066:
        /* <DEDUP_REMOVED lines=11> */
.L_x_6067:
[----:B------:R-:W-:Y:S02]  /*32aa0*/  IMAD.MOV.U32 R13, RZ, RZ, R5 ;  /* 0x000000ffff0d7224 */ /* 0x000fe400078e0005 */
[----:B------:R-:W-:Y:S02]  /*32ab0*/  IMAD.MOV.U32 R12, RZ, RZ, 0x2 ;  /* 0x00000002ff0c7424 */ /* 0x000fe400078e00ff */
[----:B------:R-:W-:-:S07]  /*32ac0*/  IMAD.MOV.U32 R3, RZ, RZ, R14 ;  /* 0x000000ffff037224 */ /* 0x000fce00078e000e */
[----:B------:R-:W-:Y:S05]  /*32ad0*/  WARPSYNC.COLLECTIVE R15, `(.L_x_6068) ;  /* 0x000000000f087348 */ /* 0x000fea0003c00000 */
[----:B------:R0:W1:Y:S02]  /*32ae0*/  SHFL.IDX P6, R14, R13, R12, R11 ;  /* 0x0000000c0d0e7389 */ /* 0x00006400000c000b */
[----:B01----:R-:W-:Y:S01]  /*32af0*/  ENDCOLLECTIVE ;  /* 0x000000000000791b */ /* 0x003fe20003800000 */
.L_x_6068:
        /* <DEDUP_REMOVED lines=16> */
.L_x_6069:
[----:B------:R-:W-:Y:S02]  /*32c00*/  IMAD.MOV.U32 R13, RZ, RZ, R5 ;  /* 0x000000ffff0d7224 */ /* 0x000fe400078e0005 */
[----:B------:R-:W-:Y:S02]  /*32c10*/  IMAD.MOV.U32 R12, RZ, RZ, 0x3 ;  /* 0x00000003ff0c7424 */ /* 0x000fe400078e00ff */
[----:B------:R-:W-:-:S07]  /*32c20*/  IMAD.MOV.U32 R3, RZ, RZ, R14 ;  /* 0x000000ffff037224 */ /* 0x000fce00078e000e */
[----:B------:R-:W-:Y:S05]  /*32c30*/  WARPSYNC.COLLECTIVE R15, `(.L_x_6070) ;  /* 0x000000000f087348 */ /* 0x000fea0003c00000 */
[----:B------:R0:W1:Y:S02]  /*32c40*/  SHFL.IDX P6, R14, R13, R12, R11 ;  /* 0x0000000c0d0e7389 */ /* 0x00006400000c000b */
[----:B01----:R-:W-:Y:S01]  /*32c50*/  ENDCOLLECTIVE ;  /* 0x000000000000791b */ /* 0x003fe20003800000 */
.L_x_6070:
        /* <DEDUP_REMOVED lines=10> */
.L_x_6071:
        /* <DEDUP_REMOVED lines=8> */
.L_x_5806:
        /* <DEDUP_REMOVED lines=9> */
.L_x_6073:
[C---:B------:R-:W-:Y:S01]  /*32e10*/  VIADD R6, R17.reuse, 0x20 ;  /* 0x0000002011067836 */ /* 0x040fe20000000000 */
[----:B------:R-:W-:Y:S01]  /*32e20*/  ISETP.GE.AND P2, PT, R17, R35, PT ;  /* 0x000000231100720c */ /* 0x000fe20003f46270 */
[----:B------:R-:W-:Y:S02]  /*32e30*/  IMAD.MOV.U32 R13, RZ, RZ, R4 ;  /* 0x000000ffff0d7224 */ /* 0x000fe400078e0004 */
[----:B------:R-:W-:-:S10]  /*32e40*/  IMAD.MOV.U32 R2, RZ, RZ, R14 ;  /* 0x000000ffff027224 */ /* 0x000fd400078e000e */
[----:B------:R-:W-:Y:S05]  /*32e50*/  WARPSYNC.COLLECTIVE R15, `(.L_x_6074) ;  /* 0x000000000f087348 */ /* 0x000fea0003c00000 */
[----:B------:R0:W1:Y:S02]  /*32e60*/  SHFL.IDX P6, R14, R13, R12, R11 ;  /* 0x0000000c0d0e7389 */ /* 0x00006400000c000b */
[----:B01----:R-:W-:Y:S01]  /*32e70*/  ENDCOLLECTIVE ;  /* 0x000000000000791b */ /* 0x003fe20003800000 */
.L_x_6074:
[----:B------:R-:W-:Y:S02]  /*32e80*/  IMAD.MOV.U32 R13, RZ, RZ, R0 ;  /* 0x000000ffff0d7224 */ /* 0x000fe400078e0000 */
[----:B------:R-:W-:Y:S02]  /*32e90*/  IMAD.MOV.U32 R12, RZ, RZ, 0x1 ;  /* 0x00000001ff0c7424 */ /* 0x000fe400078e00ff */
[----:B------:R-:W-:-:S07]  /*32ea0*/  IMAD.MOV.U32 R3, RZ, RZ, R14 ;  /* 0x000000ffff037224 */ /* 0x000fce00078e000e */
[----:B------:R-:W-:Y:S05]  /*32eb0*/  WARPSYNC.COLLECTIVE R15, `(.L_x_6075) ;  /* 0x000000000f087348 */ /* 0x000fea0003c00000 */
[----:B------:R0:W1:Y:S02]  /*32ec0*/  SHFL.IDX P6, R14, R13, R12, R11 ;  /* 0x0000000c0d0e7389 */ /* 0x00006400000c000b */
[----:B01----:R-:W-:Y:S01]  /*32ed0*/  ENDCOLLECTIVE ;  /* 0x000000000000791b */ /* 0x003fe20003800000 */
.L_x_6075:
        /* <DEDUP_REMOVED lines=17> */
.L_x_6076:
[----:B------:R-:W-:Y:S02]  /*32ff0*/  IMAD.MOV.U32 R13, RZ, RZ, R0 ;  /* 0x000000ffff0d7224 */ /* 0x000fe400078e0000 */
[----:B------:R-:W-:Y:S02]  /*33000*/  IMAD.MOV.U32 R12, RZ, RZ, 0x2 ;  /* 0x00000002ff0c7424 */ /* 0x000fe400078e00ff */
[----:B------:R-:W-:-:S07]  /*33010*/  IMAD.MOV.U32 R3, RZ, RZ, R14 ;  /* 0x000000ffff037224 */ /* 0x000fce00078e000e */
[----:B------:R-:W-:Y:S05]  /*33020*/  WARPSYNC.COLLECTIVE R15, `(.L_x_6077) ;  /* 0x000000000f087348 */ /* 0x000fea0003c00000 */
[----:B------:R0:W1:Y:S02]  /*33030*/  SHFL.IDX P6, R14, R13, R12, R11 ;  /* 0x0000000c0d0e7389 */ /* 0x00006400000c000b */
[----:B01----:R-:W-:Y:S01]  /*33040*/  ENDCOLLECTIVE ;  /* 0x000000000000791b */ /* 0x003fe20003800000 */
.L_x_6077:
        /* <DEDUP_REMOVED lines=18> */
.L_x_6078:
[----:B------:R-:W-:Y:S02]  /*33170*/  IMAD.MOV.U32 R13, RZ, RZ, R0 ;  /* 0x000000ffff0d7224 */ /* 0x000fe400078e0000 */
[----:B------:R-:W-:Y:S02]  /*33180*/  IMAD.MOV.U32 R12, RZ, RZ, 0x3 ;  /* 0x00000003ff0c7424 */ /* 0x000fe400078e00ff */
[----:B------:R-:W-:-:S07]  /*33190*/  IMAD.MOV.U32 R3, RZ, RZ, R14 ;  /* 0x000000ffff037224 */ /* 0x000fce00078e000e */
[----:B------:R-:W-:Y:S05]  /*331a0*/  WARPSYNC.COLLECTIVE R15, `(.L_x_6079) ;  /* 0x000000000f087348 */ /* 0x000fea0003c00000 */
[----:B------:R0:W1:Y:S02]  /*331b0*/  SHFL.IDX P6, R14, R13, R12, R11 ;  /* 0x0000000c0d0e7389 */ /* 0x00006400000c000b */
[----:B01----:R-:W-:Y:S01]  /*331c0*/  ENDCOLLECTIVE ;  /* 0x000000000000791b */ /* 0x003fe20003800000 */
.L_x_6079:
        /* <DEDUP_REMOVED lines=10> */
.L_x_6080:
[----:B------:R-:W-:Y:S01]  /*33270*/  @!PT LDS RZ, [RZ] ;  /* 0x00000000fffff984 */ /* 0x000fe20000000800 */
[----:B------:R-:W-:Y:S01]  /*33280*/  @!PT LDS RZ, [RZ] ;  /* 0x00000000fffff984 */ /* 0x000fe20000000800 */
[----:B------:R-:W-:Y:S01]  /*33290*/  @!PT LDS RZ, [RZ] ;  /* 0x00000000fffff984 */ /* 0x000fe20000000800 */
[----:B------:R-:W-:Y:S04]  /*332a0*/  @!P2 LDGSTS.E.BYPASS.LTC128B.128 [R8+0x19400], desc[UR42][R2.64], !P3 ;  /* 0x194000000208afae */ /* 0x000fe8000d901d6a */
[----:B------:R-:W-:Y:S04]  /*332b0*/  @!P2 LDGSTS.E.BYPASS.LTC128B.128 [R8+0x1b400], desc[UR42][R2.64+0x40], !P0 ;  /* 0x1b4000400208afae */ /* 0x000fe8000c101d6a */
[----:B------:R0:W-:Y:S02]  /*332c0*/  @!P2 LDGSTS.E.BYPASS.LTC128B.128 [R8+0x1d400], desc[UR42][R2.64+0x80], !P1 ;  /* 0x1d4000800208afae */ /* 0x0001e4000c901d6a */
[----:B0-----:R-:W-:Y:S01]  /*332d0*/  IMAD.MOV.U32 R2, RZ, RZ, R14 ;  /* 0x000000ffff027224 */ /* 0x001fe200078e000e */
[----:B------:R-:W-:Y:S06]  /*332e0*/  BRA `(.L_x_6081) ;  /* 0xffffff7000147947 */ /* 0x000fec000383ffff */
.L_x_5811:
[----:B-1----:R1:W2:Y:S02]  /*332f0*/  SYNCS.PHASECHK.TRANS64.TRYWAIT P0, [R23+URZ+0x2a820], R0 ;  /* 0x02a82000170075a7 */ /* 0x0022a4000800017f */
[----:B--2---:R-:W-:Y:S05]  /*33300*/  @!P0 NANOSLEEP.SYNCS 0x989680 ;  /* 0x009896800000895d */ /* 0x004fea0003900000 */
[----:B------:R-:W2:Y:S02]  /*33310*/  @!P0 SYNCS.PHASECHK.TRANS64 P0, [R23+URZ+0x2a820], R0 ;  /* 0x02a82000170085a7 */ /* 0x000ea4000800007f */
[----:B--2---:R-:W-:Y:S05]  /*33320*/  @!P0 BRA `(.L_x_5811) ;  /* 0xfffffffc00f08947 */ /* 0x004fea000383ffff */
[----:B------:R-:W-:Y:S05]  /*33330*/  BRA `(.L_x_6082) ;  /* 0xffffff7000847947 */ /* 0x000fea000383ffff */
.L_x_5815:
[----:B0-----:R0:W1:Y:S02]  /*33340*/  SYNCS.PHASECHK.TRANS64.TRYWAIT P0, [R4+URZ+0x2a880], R17 ;  /* 0x02a88011040075a7 */ /* 0x001064000800017f */
[----:B-1----:R-:W-:Y:S05]  /*33350*/  @!P0 NANOSLEEP.SYNCS 0x989680 ;  /* 0x009896800000895d */ /* 0x002fea0003900000 */
[----:B------:R-:W1:Y:S02]  /*33360*/  @!P0 SYNCS.PHASECHK.TRANS64 P0, [R4+URZ+0x2a880], R17 ;  /* 0x02a88011040085a7 */ /* 0x000e64000800007f */
[----:B-1----:R-:W-:Y:S05]  /*33370*/  @!P0 BRA `(.L_x_5815) ;  /* 0xfffffffc00f08947 */ /* 0x002fea000383ffff */
[----:B------:R-:W-:Y:S05]  /*33380*/  BRA `(.L_x_6083) ;  /* 0xffffff7400447947 */ /* 0x000fea000383ffff */
.L_x_5816:
        /* <DEDUP_REMOVED lines=8> */
.L_x_6085:
[----:B------:R-:W-:Y:S05]  /*33410*/  BSYNC B0 ;  /* 0x0000000000007941 */ /* 0x000fea0003800000 */
.L_x_6084:
        /* <DEDUP_REMOVED lines=8> */
.L_x_6086:
[----:B------:R-:W-:Y:S02]  /*334a0*/  IMAD.MOV.U32 R13, RZ, RZ, R27 ;  /* 0x000000ffff0d7224 */ /* 0x000fe400078e001b */
[----:B------:R-:W-:Y:S02]  /*334b0*/  IMAD.MOV.U32 R12, RZ, RZ, 0x1 ;  /* 0x00000001ff0c7424 */ /* 0x000fe400078e00ff */
[----:B------:R-:W-:-:S07]  /*334c0*/  IMAD.MOV.U32 R2, RZ, RZ, R14 ;  /* 0x000000ffff027224 */ /* 0x000fce00078e000e */
[----:B------:R-:W-:Y:S05]  /*334d0*/  WARPSYNC.COLLECTIVE R15, `(.L_x_6087) ;  /* 0x000000000f087348 */ /* 0x000fea0003c00000 */
[----:B------:R0:W1:Y:S02]  /*334e0*/  SHFL.IDX P6, R14, R13, R12, R11 ;  /* 0x0000000c0d0e7389 */ /* 0x00006400000c000b */
[----:B01----:R-:W-:Y:S01]  /*334f0*/  ENDCOLLECTIVE ;  /* 0x000000000000791b */ /* 0x003fe20003800000 */
.L_x_6087:
        /* <DEDUP_REMOVED lines=14> */
.L_x_6088:
[----:B------:R-:W-:Y:S02]  /*335e0*/  IMAD.MOV.U32 R13, RZ, RZ, R27 ;  /* 0x000000ffff0d7224 */ /* 0x000fe400078e001b */
[----:B------:R-:W-:Y:S02]  /*335f0*/  IMAD.MOV.U32 R12, RZ, RZ, 0x2 ;  /* 0x00000002ff0c7424 */ /* 0x000fe400078e00ff */
[----:B------:R-:W-:-:S07]  /*33600*/  IMAD.MOV.U32 R2, RZ, RZ, R14 ;  /* 0x000000ffff027224 */ /* 0x000fce00078e000e */
[----:B------:R-:W-:Y:S05]  /*33610*/  WARPSYNC.COLLECTIVE R15, `(.L_x_6089) ;  /* 0x000000000f087348 */ /* 0x000fea0003c00000 */
[----:B------:R0:W1:Y:S02]  /*33620*/  SHFL.IDX P6, R14, R13, R12, R11 ;  /* 0x0000000c0d0e7389 */ /* 0x00006400000c000b */
[----:B01----:R-:W-:Y:S01]  /*33630*/  ENDCOLLECTIVE ;  /* 0x000000000000791b */ /* 0x003fe20003800000 */
.L_x_6089:
        /* <DEDUP_REMOVED lines=13> */
.L_x_6090:
[----:B------:R-:W-:Y:S02]  /*33710*/  IMAD.MOV.U32 R13, RZ, RZ, R27 ;  /* 0x000000ffff0d7224 */ /* 0x000fe400078e001b */
[----:B------:R-:W-:Y:S02]  /*33720*/  IMAD.MOV.U32 R12, RZ, RZ, 0x3 ;  /* 0x00000003ff0c7424 */ /* 0x000fe400078e00ff */
[----:B------:R-:W-:-:S07]  /*33730*/  IMAD.MOV.U32 R2, RZ, RZ, R14 ;  /* 0x000000ffff027224 */ /* 0x000fce00078e000e */
[----:B------:R-:W-:Y:S05]  /*33740*/  WARPSYNC.COLLECTIVE R15, `(.L_x_6091) ;  /* 0x000000000f087348 */ /* 0x000fea0003c00000 */
[----:B------:R0:W1:Y:S02]  /*33750*/  SHFL.IDX P6, R14, R13, R12, R11 ;  /* 0x0000000c0d0e7389 */ /* 0x00006400000c000b */
[----:B01----:R-:W-:Y:S01]  /*33760*/  ENDCOLLECTIVE ;  /* 0x000000000000791b */ /* 0x003fe20003800000 */
.L_x_6091:
        /* <DEDUP_REMOVED lines=13> */
.L_x_6092:
[----:B------:R-:W-:Y:S01]  /*33840*/  IMAD.MOV.U32 R2, RZ, RZ, R14 ;  /* 0x000000ffff027224 */ /* 0x000fe200078e000e */
[----:B------:R-:W-:Y:S06]  /*33850*/  BRA `(.L_x_6093) ;  /* 0xffffff7000dc7947 */ /* 0x000fec000383ffff */
.L_x_5821:
[----:B---3--:R3:W4:Y:S02]  /*33860*/  SYNCS.PHASECHK.TRANS64.TRYWAIT P0, [R4+URZ+0x2a840], R17 ;  /* 0x02a84011040075a7 */ /* 0x008724000800017f */
[----:B----4-:R-:W-:Y:S05]  /*33870*/  @!P0 NANOSLEEP.SYNCS 0x989680 ;  /* 0x009896800000895d */ /* 0x010fea0003900000 */
[----:B------:R-:W4:Y:S02]  /*33880*/  @!P0 SYNCS.PHASECHK.TRANS64 P0, [R4+URZ+0x2a840], R17 ;  /* 0x02a84011040085a7 */ /* 0x000f24000800007f */
[----:B----4-:R-:W-:Y:S05]  /*33890*/  @!P0 BRA `(.L_x_5821) ;  /* 0xfffffffc00f08947 */ /* 0x010fea000383ffff */
[----:B------:R-:W-:Y:S05]  /*338a0*/  BRA `(.L_x_6094) ;  /* 0xffffff7400347947 */ /* 0x000fea000383ffff */
.L_x_5822:
        /* <DEDUP_REMOVED lines=8> */
.L_x_6096:
[----:B------:R-:W-:Y:S05]  /*33930*/  BSYNC B0 ;  /* 0x0000000000007941 */ /* 0x000fea0003800000 */
.L_x_6095:
        /* <DEDUP_REMOVED lines=8> */
.L_x_6097:
[----:B------:R-:W-:Y:S02]  /*339c0*/  IMAD.MOV.U32 R13, RZ, RZ, R8 ;  /* 0x000000ffff0d7224 */ /* 0x000fe400078e0008 */
[----:B------:R-:W-:Y:S02]  /*339d0*/  IMAD.MOV.U32 R12, RZ, RZ, 0x1 ;  /* 0x00000001ff0c7424 */ /* 0x000fe400078e00ff */
[----:B------:R-:W-:-:S07]  /*339e0*/  IMAD.MOV.U32 R2, RZ, RZ, R14 ;  /* 0x000000ffff027224 */ /* 0x000fce00078e000e */
[----:B------:R-:W-:Y:S05]  /*339f0*/  WARPSYNC.COLLECTIVE R15, `(.L_x_6098) ;  /* 0x000000000f087348 */ /* 0x000fea0003c00000 */
[----:B------:R0:W1:Y:S02]  /*33a00*/  SHFL.IDX P6, R14, R13, R12, R11 ;  /* 0x0000000c0d0e7389 */ /* 0x00006400000c000b */
[----:B01----:R-:W-:Y:S01]  /*33a10*/  ENDCOLLECTIVE ;  /* 0x000000000000791b */ /* 0x003fe20003800000 */
.L_x_6098:
        /* <DEDUP_REMOVED lines=13> */
.L_x_6099:
[----:B------:R-:W-:Y:S02]  /*33af0*/  IMAD.MOV.U32 R13, RZ, RZ, R8 ;  /* 0x000000ffff0d7224 */ /* 0x000fe400078e0008 */
[----:B------:R-:W-:Y:S02]  /*33b00*/  IMAD.MOV.U32 R12, RZ, RZ, 0x2 ;  /* 0x00000002ff0c7424 */ /* 0x000fe400078e00ff */
[----:B------:R-:W-:-:S07]  /*33b10*/  IMAD.MOV.U32 R2, RZ, RZ, R14 ;  /* 0x000000ffff027224 */ /* 0x000fce00078e000e */
[----:B------:R-:W-:Y:S05]  /*33b20*/  WARPSYNC.COLLECTIVE R15, `(.L_x_6100) ;  /* 0x000000000f087348 */ /* 0x000fea0003c00000 */
[----:B------:R0:W1:Y:S02]  /*33b30*/  SHFL.IDX P6, R14, R13, R12, R11 ;  /* 0x0000000c0d0e7389 */ /* 0x00006400000c000b */
[----:B01----:R-:W-:Y:S01]  /*33b40*/  ENDCOLLECTIVE ;  /* 0x000000000000791b */ /* 0x003fe20003800000 */
.L_x_6100:
        /* <DEDUP_REMOVED lines=13> */
.L_x_6101:
[----:B------:R-:W-:Y:S02]  /*33c20*/  IMAD.MOV.U32 R13, RZ, RZ, R8 ;  /* 0x000000ffff0d7224 */ /* 0x000fe400078e0008 */
[----:B------:R-:W-:Y:S02]  /*33c30*/  IMAD.MOV.U32 R12, RZ, RZ, 0x3 ;  /* 0x00000003ff0c7424 */ /* 0x000fe400078e00ff */
[----:B------:R-:W-:-:S07]  /*33c40*/  IMAD.MOV.U32 R2, RZ, RZ, R14 ;  /* 0x000000ffff027224 */ /* 0x000fce00078e000e */
[----:B------:R-:W-:Y:S05]  /*33c50*/  WARPSYNC.COLLECTIVE R15, `(.L_x_6102) ;  /* 0x000000000f087348 */ /* 0x000fea0003c00000 */
[----:B------:R0:W1:Y:S02]  /*33c60*/  SHFL.IDX P6, R14, R13, R12, R11 ;  /* 0x0000000c0d0e7389 */ /* 0x00006400000c000b */
[----:B01----:R-:W-:Y:S01]  /*33c70*/  ENDCOLLECTIVE ;  /* 0x000000000000791b */ /* 0x003fe20003800000 */
.L_x_6102:
        /* <DEDUP_REMOVED lines=13> */
.L_x_6103:
[----:B------:R-:W-:Y:S01]  /*33d50*/  IMAD.MOV.U32 R2, RZ, RZ, R14 ;  /* 0x000000ffff027224 */ /* 0x000fe200078e000e */
[----:B------:R-:W-:Y:S06]  /*33d60*/  BRA `(.L_x_6104) ;  /* 0xffffff7000c47947 */ /* 0x000fec000383ffff */
.L_x_5827:
[----:B------:R0:W0:Y:S02]  /*33d70*/  SYNCS.PHASECHK.TRANS64.TRYWAIT P2, [R2+URZ+0x2a870], R0 ;  /* 0x02a87000020075a7 */ /* 0x000024000804017f */
[----:B0-----:R-:W-:Y:S05]  /*33d80*/  @!P2 NANOSLEEP.SYNCS 0x989680 ;  /* 0x009896800000a95d */ /* 0x001fea0003900000 */
[----:B------:R-:W0:Y:S02]  /*33d90*/  @!P2 SYNCS.PHASECHK.TRANS64 P2, [R2+URZ+0x2a870], R0 ;  /* 0x02a870000200a5a7 */ /* 0x000e24000804007f */
[----:B0-----:R-:W-:Y:S05]  /*33da0*/  @!P2 BRA `(.L_x_5827) ;  /* 0xfffffffc00f0a947 */ /* 0x001fea000383ffff */
[----:B------:R-:W-:Y:S05]  /*33db0*/  BRA `(.L_x_6105) ;  /* 0xffffff7400307947 */ /* 0x000fea000383ffff */
.L_x_5829:
[----:B------:R0:W0:Y:S02]  /*33dc0*/  SYNCS.PHASECHK.TRANS64.TRYWAIT P2, [R2+URZ+0x2a860], R3 ;  /* 0x02a86003020075a7 */ /* 0x000024000804017f */
[----:B0-----:R-:W-:Y:S05]  /*33dd0*/  @!P2 NANOSLEEP.SYNCS 0x989680 ;  /* 0x009896800000a95d */ /* 0x001fea0003900000 */
[----:B------:R-:W0:Y:S02]  /*33de0*/  @!P2 SYNCS.PHASECHK.TRANS64 P2, [R2+URZ+0x2a860], R3 ;  /* 0x02a860030200a5a7 */ /* 0x000e24000804007f */
[----:B0-----:R-:W-:Y:S05]  /*33df0*/  @!P2 BRA `(.L_x_5829) ;  /* 0xfffffffc00f0a947 */ /* 0x001fea000383ffff */
[----:B------:R-:W-:Y:S05]  /*33e00*/  BRA `(.L_x_6106) ;  /* 0xffffff7400407947 */ /* 0x000fea000383ffff */
.L_x_5837:
[----:B0-----:R0:W1:Y:S02]  /*33e10*/  SYNCS.PHASECHK.TRANS64.TRYWAIT P1, [R2+URZ+0x2a870], R3 ;  /* 0x02a87003020075a7 */ /* 0x001064000802017f */
[----:B-1----:R-:W-:Y:S05]  /*33e20*/  @!P1 NANOSLEEP.SYNCS 0x989680 ;  /* 0x009896800000995d */ /* 0x002fea0003900000 */
[----:B------:R-:W1:Y:S02]  /*33e30*/  @!P1 SYNCS.PHASECHK.TRANS64 P1, [R2+URZ+0x2a870], R3 ;  /* 0x02a87003020095a7 */ /* 0x000e64000802007f */
[----:B-1----:R-:W-:Y:S05]  /*33e40*/  @!P1 BRA `(.L_x_5837) ;  /* 0xfffffffc00f09947 */ /* 0x002fea000383ffff */
[----:B------:R-:W-:Y:S05]  /*33e50*/  BRA `(.L_x_6107) ;  /* 0xffffff7c00987947 */ /* 0x000fea000383ffff */
.L_x_5839:
[----:B0-----:R0:W1:Y:S02]  /*33e60*/  SYNCS.PHASECHK.TRANS64.TRYWAIT P1, [R2+URZ+0x2a860], R3 ;  /* 0x02a86003020075a7 */ /* 0x001064000802017f */
[----:B-1----:R-:W-:Y:S05]  /*33e70*/  @!P1 NANOSLEEP.SYNCS 0x989680 ;  /* 0x009896800000995d */ /* 0x002fea0003900000 */
[----:B------:R-:W1:Y:S02]  /*33e80*/  @!P1 SYNCS.PHASECHK.TRANS64 P1, [R2+URZ+0x2a860], R3 ;  /* 0x02a86003020095a7 */ /* 0x000e64000802007f */
[----:B-1----:R-:W-:Y:S05]  /*33e90*/  @!P1 BRA `(.L_x_5839) ;  /* 0xfffffffc00f09947 */ /* 0x002fea000383ffff */
[----:B------:R-:W-:Y:S05]  /*33ea0*/  BRA `(.L_x_6108) ;  /* 0xffffff7c00a47947 */ /* 0x000fea000383ffff */
.L_x_5844:
        /* <DEDUP_REMOVED lines=8> */
.L_x_6110:
[----:B------:R-:W-:Y:S05]  /*33f30*/  BSYNC B0 ;  /* 0x0000000000007941 */ /* 0x000fea0003800000 */
.L_x_6109:
        /* <DEDUP_REMOVED lines=9> */
.L_x_6111:
        /* <DEDUP_REMOVED lines=9> */
[----:B-1----:R-:W-:-:S06]  /*34060*/  @!P1 IMAD.WIDE R2, R8, 0x4, R4 ;  /* 0x0000000408029825 */ /* 0x002fcc00078e0204 */
        /* <DEDUP_REMOVED lines=9> */
[----:B------:R-:W-:-:S04]  /*34100*/  IMAD R2, R5, R17, RZ ;  /* 0x0000001105027224 */ /* 0x000fc800078e02ff */
[----:B------:R-:W-:-:S07]  /*34110*/  IMAD.MOV.U32 R13, RZ, RZ, R2 ;  /* 0x000000ffff0d7224 */ /* 0x000fce00078e0002 */
[----:B------:R-:W-:Y:S05]  /*34120*/  WARPSYNC.COLLECTIVE R15, `(.L_x_6112) ;  /* 0x000000000f087348 */ /* 0x000fea0003c00000 */
[----:B------:R0:W1:Y:S02]  /*34130*/  SHFL.UP P6, R14, R13, R12, R11 ;  /* 0x0400000c0d0e7389 */ /* 0x00006400000c000b */
[----:B01----:R-:W-:Y:S01]  /*34140*/  ENDCOLLECTIVE ;  /* 0x000000000000791b */ /* 0x003fe20003800000 */
.L_x_6112:
[----:B------:R-:W-:Y:S02]  /*34150*/  IMAD.MOV.U32 R12, RZ, RZ, 0x2 ;  /* 0x00000002ff0c7424 */ /* 0x000fe400078e00ff */
[----:B------:R-:W-:-:S05]  /*34160*/  IMAD.MOV.U32 R3, RZ, RZ, R14 ;  /* 0x000000ffff037224 */ /* 0x000fca00078e000e */
[----:B------:R-:W-:-:S05]  /*34170*/  SEL R3, R3, RZ, P1 ;  /* 0x000000ff03037207 */ /* 0x000fca0000800000 */
[----:B------:R-:W-:-:S04]  /*34180*/  IMAD.IADD R2, R2, 0x1, R3 ;  /* 0x0000000102027824 */ /* 0x000fc800078e0203 */
[----:B------:R-:W-:-:S07]  /*34190*/  IMAD.MOV.U32 R13, RZ, RZ, R2 ;  /* 0x000000ffff0d7224 */ /* 0x000fce00078e0002 */
[----:B------:R-:W-:Y:S05]  /*341a0*/  WARPSYNC.COLLECTIVE R15, `(.L_x_6113) ;  /* 0x000000000f087348 */ /* 0x000fea0003c00000 */
[----:B------:R0:W1:Y:S02]  /*341b0*/  SHFL.UP P6, R14, R13, R12, R11 ;  /* 0x0400000c0d0e7389 */ /* 0x00006400000c000b */
[----:B01----:R-:W-:Y:S01]  /*341c0*/  ENDCOLLECTIVE ;  /* 0x000000000000791b */ /* 0x003fe20003800000 */
.L_x_6113:
        /* <DEDUP_REMOVED lines=8> */
.L_x_6114:
        /* <DEDUP_REMOVED lines=8> */
.L_x_6115:
        /* <DEDUP_REMOVED lines=8> */
.L_x_6116:
[----:B------:R-:W-:Y:S02]  /*34350*/  IMAD.MOV.U32 R12, RZ, RZ, 0x1f ;  /* 0x0000001fff0c7424 */ /* 0x000fe400078e00ff */
[----:B------:R-:W-:Y:S02]  /*34360*/  IMAD.MOV.U32 R11, RZ, RZ, 0x1f ;  /* 0x0000001fff0b7424 */ /* 0x000fe400078e00ff */
[----:B------:R-:W-:-:S05]  /*34370*/  IMAD.MOV.U32 R3, RZ, RZ, R14 ;  /* 0x000000ffff037224 */ /* 0x000fca00078e000e */
[----:B------:R-:W-:-:S05]  /*34380*/  SEL R3, R3, RZ, P5 ;  /* 0x000000ff03037207 */ /* 0x000fca0002800000 */
[----:B------:R-:W-:-:S04]  /*34390*/  IMAD.IADD R2, R2, 0x1, R3 ;  /* 0x0000000102027824 */ /* 0x000fc800078e0203 */
[----:B------:R-:W-:-:S07]  /*343a0*/  IMAD.MOV.U32 R13, RZ, RZ, R2 ;  /* 0x000000ffff0d7224 */ /* 0x000fce00078e0002 */
[----:B------:R-:W-:Y:S05]  /*343b0*/  WARPSYNC.COLLECTIVE R15, `(.L_x_6117) ;  /* 0x000000000f087348 */ /* 0x000fea0003c00000 */
[----:B------:R0:W1:Y:S02]  /*343c0*/  SHFL.IDX P6, R14, R13, R12, R11 ;  /* 0x0000000c0d0e7389 */ /* 0x00006400000c000b */
[----:B01----:R-:W-:Y:S01]  /*343d0*/  ENDCOLLECTIVE ;  /* 0x000000000000791b */ /* 0x003fe20003800000 */
.L_x_6117:
[----:B------:R-:W-:Y:S01]  /*343e0*/  IMAD.MOV.U32 R3, RZ, RZ, R14 ;  /* 0x000000ffff037224 */ /* 0x000fe200078e000e */
[----:B------:R-:W-:Y:S06]  /*343f0*/  BRA `(.L_x_6118) ;  /* 0xffffff8400307947 */ /* 0x000fec000383ffff */
.L_x_5847:
[----:B------:R-:W-:Y:S01]  /*34400*/  BSSY B0, `(.L_x_6119) ;  /* 0x0000008000007945 */ /* 0x000fe20003800000 */
[----:B------:R-:W-:Y:S02]  /*34410*/  IMAD.MOV.U32 R13, RZ, RZ, R2 ;  /* 0x000000ffff0d7224 */ /* 0x000fe400078e0002 */
[----:B------:R-:W-:Y:S02]  /*34420*/  IMAD.MOV.U32 R12, RZ, RZ, 0x1 ;  /* 0x00000001ff0c7424 */ /* 0x000fe400078e00ff */
[----:B------:R-:W-:Y:S02]  /*34430*/  IMAD.MOV.U32 R11, RZ, RZ, RZ ;  /* 0x000000ffff0b7224 */ /* 0x000fe400078e00ff */
[----:B------:R-:W-:-:S07]  /*34440*/  IMAD.MOV.U32 R15, RZ, RZ, -0x1 ;  /* 0xffffffffff0f7424 */ /* 0x000fce00078e00ff */
[----:B------:R-:W-:Y:S05]  /*34450*/  WARPSYNC.COLLECTIVE R15, `(.L_x_6120) ;  /* 0x000000000f087348 */ /* 0x000fea0003c00000 */
[----:B------:R0:W1:Y:S02]  /*34460*/  SHFL.UP P6, R14, R13, R12, R11 ;  /* 0x0400000c0d0e7389 */ /* 0x00006400000c000b */
[----:B01----:R-:W-:Y:S01]  /*34470*/  ENDCOLLECTIVE ;  /* 0x000000000000791b */ /* 0x003fe20003800000 */
.L_x_6120:
[----:B------:R-:W-:Y:S05]  /*34480*/  BSYNC B0 ;  /* 0x0000000000007941 */ /* 0x000fea0003800000 */
.L_x_6119:
[----:B------:R-:W-:Y:S02]  /*34490*/  IMAD.MOV.U32 R3, RZ, RZ, R14 ;  /* 0x000000ffff037224 */ /* 0x000fe400078e000e */
[----:B------:R-:W-:Y:S02]  /*344a0*/  IMAD.MOV.U32 R12, RZ, RZ, 0x2 ;  /* 0x00000002ff0c7424 */ /* 0x000fe400078e00ff */
[----:B------:R-:W-:Y:S01]  /*344b0*/  IMAD.MOV.U32 R11, RZ, RZ, RZ ;  /* 0x000000ffff0b7224 */ /* 0x000fe200078e00ff */
[----:B------:R-:W-:Y:S01]  /*344c0*/  SEL R3, R3, RZ, P1 ;  /* 0x000000ff03037207 */ /* 0x000fe20000800000 */
[----:B------:R-:W-:-:S04]  /*344d0*/  IMAD.MOV.U32 R15, RZ, RZ, -0x1 ;  /* 0xffffffffff0f7424 */ /* 0x000fc800078e00ff */
[----:B------:R-:W-:-:S04]  /*344e0*/  IMAD.IADD R2, R2, 0x1, R3 ;  /* 0x0000000102027824 */ /* 0x000fc800078e0203 */
[----:B------:R-:W-:-:S07]  /*344f0*/  IMAD.MOV.U32 R13, RZ, RZ, R2 ;  /* 0x000000ffff0d7224 */ /* 0x000fce00078e0002 */
[----:B------:R-:W-:Y:S05]  /*34500*/  WARPSYNC.COLLECTIVE R15, `(.L_x_6121) ;  /* 0x000000000f087348 */ /* 0x000fea0003c00000 */
[----:B------:R0:W1:Y:S02]  /*34510*/  SHFL.UP P6, R14, R13, R12, R11 ;  /* 0x0400000c0d0e7389 */ /* 0x00006400000c000b */
[----:B01----:R-:W-:Y:S01]  /*34520*/  ENDCOLLECTIVE ;  /* 0x000000000000791b */ /* 0x003fe20003800000 */
.L_x_6121:
        /* <DEDUP_REMOVED lines=8> */
.L_x_6122:
        /* <DEDUP_REMOVED lines=8> */
.L_x_6123:
        /* <DEDUP_REMOVED lines=8> */
.L_x_6124:
        /* <DEDUP_REMOVED lines=9> */
.L_x_6125:
[----:B------:R-:W-:Y:S01]  /*34740*/  IMAD.MOV.U32 R3, RZ, RZ, R14 ;  /* 0x000000ffff037224 */ /* 0x000fe200078e000e */
[----:B------:R-:W-:Y:S06]  /*34750*/  BRA `(.L_x_6126) ;  /* 0xffffff8000fc7947 */ /* 0x000fec000383ffff */
.L_x_5849:
[----:B------:R-:W-:Y:S01]  /*34760*/  BSSY B0, `(.L_x_6127) ;  /* 0x0000006000007945 */ /* 0x000fe20003800000 */
[----:B------:R-:W-:Y:S01]  /*34770*/  PLOP3.LUT P6, PT, P6, PT, PT, 0x8, 0x0 ;  /* 0x000000000000781c */ /* 0x000fe200037ce170 */
[----:B------:R-:W-:-:S12]  /*34780*/  IMAD.MOV.U32 R15, RZ, RZ, -0x1 ;  /* 0xffffffffff0f7424 */ /* 0x000fd800078e00ff */
[----:B0-----:R-:W-:Y:S05]  /*34790*/  WARPSYNC.COLLECTIVE R15, `(.L_x_6128) ;  /* 0x000000000f087348 */ /* 0x001fea0003c00000 */
[----:B------:R-:W-:Y:S01]  /*347a0*/  VOTE.ANY R14, PT, P6 ;  /* 0x00000000000e7806 */ /* 0x000fe200030e0100 */
[----:B0-----:R-:W-:Y:S06]  /*347b0*/  ENDCOLLECTIVE ;  /* 0x000000000000791b */ /* 0x001fec0003800000 */
.L_x_6128:
[----:B------:R-:W-:Y:S05]  /*347c0*/  BSYNC B0 ;  /* 0x0000000000007941 */ /* 0x000fea0003800000 */
.L_x_6127:
        /* <DEDUP_REMOVED lines=10> */
.L_x_6129:
[----:B------:R-:W-:Y:S02]  /*34870*/  IMAD.MOV.U32 R13, RZ, RZ, R5 ;  /* 0x000000ffff0d7224 */ /* 0x000fe400078e0005 */
[----:B------:R-:W-:-:S07]  /*34880*/  IMAD.MOV.U32 R17, RZ, RZ, R14 ;  /* 0x000000ffff117224 */ /* 0x000fce00078e000e */
[----:B------:R-:W-:Y:S05]  /*34890*/  WARPSYNC.COLLECTIVE R15, `(.L_x_6130) ;  /* 0x000000000f087348 */ /* 0x000fea0003c00000 */
[----:B------:R0:W1:Y:S02]  /*348a0*/  SHFL.IDX P6, R14, R13, R12, R11 ;  /* 0x0000000c0d0e7389 */ /* 0x00006400000c000b */
[----:B01----:R-:W-:Y:S01]  /*348b0*/  ENDCOLLECTIVE ;  /* 0x000000000000791b */ /* 0x003fe20003800000 */
.L_x_6130:
[----:B------:R-:W-:Y:S01]  /*348c0*/  IMAD.MOV.U32 R5, RZ, RZ, R14 ;  /* 0x000000ffff057224 */ /* 0x000fe200078e000e */
[----:B------:R-:W-:Y:S06]  /*348d0*/  BRA `(.L_x_6131) ;  /* 0xffffff8000dc7947 */ /* 0x000fec000383ffff */
.L_x_5851:
[----:B------:R-:W-:Y:S01]  /*348e0*/  BSSY B0, `(.L_x_6132) ;  /* 0x0000008000007945 */ /* 0x000fe20003800000 */
[----:B------:R-:W-:Y:S02]  /*348f0*/  IMAD.MOV.U32 R13, RZ, RZ, R2 ;  /* 0x000000ffff0d7224 */ /* 0x000fe400078e0002 */
[----:B------:R-:W-:Y:S02]  /*34900*/  IMAD.MOV.U32 R12, RZ, RZ, R7 ;  /* 0x000000ffff0c7224 */ /* 0x000fe400078e0007 */
[----:B------:R-:W-:Y:S02]  /*34910*/  IMAD.MOV.U32 R11, RZ, RZ, 0x1f ;  /* 0x0000001fff0b7424 */ /* 0x000fe400078e00ff */
[----:B------:R-:W-:-:S07]  /*34920*/  IMAD.MOV.U32 R15, RZ, RZ, -0x1 ;  /* 0xffffffffff0f7424 */ /* 0x000fce00078e00ff */
[----:B0-23--:R-:W-:Y:S05]  /*34930*/  WARPSYNC.COLLECTIVE R15, `(.L_x_6133) ;  /* 0x000000000f087348 */ /* 0x00dfea0003c00000 */
[----:B------:R1:W4:Y:S02]  /*34940*/  SHFL.IDX P6, R14, R13, R12, R11 ;  /* 0x0000000c0d0e7389 */ /* 0x00032400000c000b */
[----:B01234-:R-:W-:Y:S01]  /*34950*/  ENDCOLLECTIVE ;  /* 0x000000000000791b */ /* 0x01ffe20003800000 */
.L_x_6133:
[----:B------:R-:W-:Y:S05]  /*34960*/  BSYNC B0 ;  /* 0x0000000000007941 */ /* 0x000fea0003800000 */
.L_x_6132:
[----:B------:R-:W-:Y:S01]  /*34970*/  IMAD.MOV.U32 R16, RZ, RZ, R14 ;  /* 0x000000ffff107224 */ /* 0x000fe200078e000e */
[----:B------:R-:W-:Y:S06]  /*34980*/  BRA `(.L_x_5850) ;  /* 0xffffff8000c87947 */ /* 0x000fec000383ffff */
.L_x_5857:
[----:B0-----:R0:W1:Y:S02]  /*34990*/  SYNCS.PHASECHK.TRANS64.TRYWAIT P0, [R5+URZ+0x2a820], R0 ;  /* 0x02a82000050075a7 */ /* 0x001064000800017f */
[----:B-1----:R-:W-:Y:S05]  /*349a0*/  @!P0 NANOSLEEP.SYNCS 0x989680 ;  /* 0x009896800000895d */ /* 0x002fea0003900000 */
[----:B------:R-:W1:Y:S02]  /*349b0*/  @!P0 SYNCS.PHASECHK.TRANS64 P0, [R5+URZ+0x2a820], R0 ;  /* 0x02a82000050085a7 */ /* 0x000e64000800007f */
[----:B-1----:R-:W-:Y:S05]  /*349c0*/  @!P0 BRA `(.L_x_5857) ;  /* 0xfffffffc00f08947 */ /* 0x002fea000383ffff */
[----:B------:R-:W-:Y:S05]  /*349d0*/  BRA `(.L_x_6134) ;  /* 0xffffff8c00287947 */ /* 0x000fea000383ffff */
.L_x_5858:
        /* <DEDUP_REMOVED lines=11> */
.L_x_6136:
[----:B------:R-:W-:Y:S05]  /*34a90*/  BSYNC B0 ;  /* 0x0000000000007941 */ /* 0x000fea0003800000 */
.L_x_6135:
[----:B------:R-:W-:Y:S05]  /*34aa0*/  BRA `(.L_x_6137) ;  /* 0xffffff8c00107947 */ /* 0x000fea000383ffff */
.L_x_5859:
[----:B------:R-:W-:Y:S01]  /*34ab0*/  BSSY B0, `(.L_x_6138) ;  /* 0x0000006000007945 */ /* 0x000fe20003800000 */
[----:B------:R-:W-:-:S07]  /*34ac0*/  IMAD.MOV.U32 R15, RZ, RZ, -0x1 ;  /* 0xffffffffff0f7424 */ /* 0x000fce00078e00ff */
[----:B0-----:R-:W-:Y:S05]  /*34ad0*/  WARPSYNC.COLLECTIVE R15, `(.L_x_6139) ;  /* 0x000000000f0c7348 */ /* 0x001fea0003c00000 */
[----:B------:R-:W-:Y:S02]  /*34ae0*/  ELECT P6, UR62, PT ;  /* 0x00000000003e782f */ /* 0x000fe400038c0000 */
[----:B------:R-:W-:Y:S01]  /*34af0*/  MOV R14, UR62 ;  /* 0x0000003e000e7c02 */ /* 0x000fe20008000f00 */
[----:B0-----:R-:W-:Y:S10]  /*34b00*/  ENDCOLLECTIVE ;  /* 0x000000000000791b */ /* 0x001ff40003800000 */
.L_x_6139:
[----:B------:R-:W-:Y:S05]  /*34b10*/  BSYNC B0 ;  /* 0x0000000000007941 */ /* 0x000fea0003800000 */
.L_x_6138:
[----:B------:R-:W-:Y:S05]  /*34b20*/  BRA `(.L_x_6140) ;  /* 0xffffff8c00047947 */ /* 0x000fea000383ffff */
.L_x_5861:
[----:B0-----:R0:W1:Y:S02]  /*34b30*/  SYNCS.PHASECHK.TRANS64.TRYWAIT P1, [R3+URZ+0x2a840], R2 ;  /* 0x02a84002030075a7 */ /* 0x001064000802017f */
[----:B-1----:R-:W-:Y:S05]  /*34b40*/  @!P1 NANOSLEEP.SYNCS 0x989680 ;  /* 0x009896800000995d */ /* 0x002fea0003900000 */
[----:B------:R-:W1:Y:S02]  /*34b50*/  @!P1 SYNCS.PHASECHK.TRANS64 P1, [R3+URZ+0x2a840], R2 ;  /* 0x02a84002030095a7 */ /* 0x000e64000802007f */
[----:B-1----:R-:W-:Y:S05]  /*34b60*/  @!P1 BRA `(.L_x_5861) ;  /* 0xfffffffc00f09947 */ /* 0x002fea000383ffff */
[----:B------:R-:W-:Y:S05]  /*34b70*/  BRA `(.L_x_6141) ;  /* 0xffffff8c00247947 */ /* 0x000fea000383ffff */
.L_x_5863:
[----:B-1----:R1:W2:Y:S02]  /*34b80*/  SYNCS.PHASECHK.TRANS64.TRYWAIT P1, [R5+URZ+0x2a840], R0 ;  /* 0x02a84000050075a7 */ /* 0x0022a4000802017f */
[----:B--2---:R-:W-:Y:S05]  /*34b90*/  @!P1 NANOSLEEP.SYNCS 0x989680 ;  /* 0x009896800000995d */ /* 0x004fea0003900000 */
[----:B------:R-:W2:Y:S02]  /*34ba0*/  @!P1 SYNCS.PHASECHK.TRANS64 P1, [R5+URZ+0x2a840], R0 ;  /* 0x02a84000050095a7 */ /* 0x000ea4000802007f */
[----:B--2---:R-:W-:Y:S05]  /*34bb0*/  @!P1 BRA `(.L_x_5863) ;  /* 0xfffffffc00f09947 */ /* 0x004fea000383ffff */
[----:B------:R-:W-:Y:S05]  /*34bc0*/  BRA `(.L_x_6142) ;  /* 0xffffff8c00307947 */ /* 0x000fea000383ffff */
.L_x_5865:
[----:B--2---:R2:W3:Y:S02]  /*34bd0*/  SYNCS.PHASECHK.TRANS64.TRYWAIT P1, [R3+URZ+0x2a860], R2 ;  /* 0x02a86002030075a7 */ /* 0x0044e4000802017f */
[----:B---3--:R-:W-:Y:S05]  /*34be0*/  @!P1 NANOSLEEP.SYNCS 0x989680 ;  /* 0x009896800000995d */ /* 0x008fea0003900000 */
[----:B------:R-:W3:Y:S02]  /*34bf0*/  @!P1 SYNCS.PHASECHK.TRANS64 P1, [R3+URZ+0x2a860], R2 ;  /* 0x02a86002030095a7 */ /* 0x000ee4000802007f */
[----:B---3--:R-:W-:Y:S05]  /*34c00*/  @!P1 BRA `(.L_x_5865) ;  /* 0xfffffffc00f09947 */ /* 0x008fea000383ffff */
[----:B------:R-:W-:Y:S05]  /*34c10*/  BRA `(.L_x_6143) ;  /* 0xffffff8c002c7947 */ /* 0x000fea000383ffff */
.L_x_5867:
[----:B---3--:R3:W4:Y:S02]  /*34c20*/  SYNCS.PHASECHK.TRANS64.TRYWAIT P1, [R5+URZ+0x2a860], R0 ;  /* 0x02a86000050075a7 */ /* 0x008724000802017f */
[----:B----4-:R-:W-:Y:S05]  /*34c30*/  @!P1 NANOSLEEP.SYNCS 0x989680 ;  /* 0x009896800000995d */ /* 0x010fea0003900000 */
[----:B------:R-:W4:Y:S02]  /*34c40*/  @!P1 SYNCS.PHASECHK.TRANS64 P1, [R5+URZ+0x2a860], R0 ;  /* 0x02a86000050095a7 */ /* 0x000f24000802007f */
[----:B----4-:R-:W-:Y:S05]  /*34c50*/  @!P1 BRA `(.L_x_5867) ;  /* 0xfffffffc00f09947 */ /* 0x010fea000383ffff */
[----:B------:R-:W-:Y:S05]  /*34c60*/  BRA `(.L_x_6144) ;  /* 0xffffff8c00287947 */ /* 0x000fea000383ffff */
.L_x_5869:
[----:B----4-:R4:W0:Y:S02]  /*34c70*/  SYNCS.PHASECHK.TRANS64.TRYWAIT P1, [R3+URZ+0x2a880], R2 ;  /* 0x02a88002030075a7 */ /* 0x010824000802017f */
[----:B0-----:R-:W-:Y:S05]  /*34c80*/  @!P1 NANOSLEEP.SYNCS 0x989680 ;  /* 0x009896800000995d */ /* 0x001fea0003900000 */
[----:B------:R-:W0:Y:S02]  /*34c90*/  @!P1 SYNCS.PHASECHK.TRANS64 P1, [R3+URZ+0x2a880], R2 ;  /* 0x02a88002030095a7 */ /* 0x000e24000802007f */
[----:B0-----:R-:W-:Y:S05]  /*34ca0*/  @!P1 BRA `(.L_x_5869) ;  /* 0xfffffffc00f09947 */ /* 0x001fea000383ffff */
[----:B------:R-:W-:Y:S05]  /*34cb0*/  BRA `(.L_x_6145) ;  /* 0xffffff8c00247947 */ /* 0x000fea000383ffff */
.L_x_6146:
        /* <DEDUP_REMOVED lines=12> */
.L_x_16280:


//--------------------- .text._ZN7cutlass13device_kernelIN5flash11enable_sm90INS1_16FlashAttnFwdSm90INS1_25CollectiveMainloopFwdSm90ILi2EN4cute5tupleIJNS5_1CILi1EEES8_S8_EEENS6_IJNS7_ILi128EEENS7_ILi160EEENS7_ILi192EEEEEELi192ENS_12float_e4m3_tEfNS_4arch4Sm90ELb1ELb0ELb0ELb0ELb1ELb0ELb0ELb1ELb1ELb1ELb1ELb0EEENS1_21CollectiveEpilogueFwdINS6_IJSA_SC_SB_EEES9_NS_10bfloat16_tESG_Li256ELb0ELb1ELb1ELb1EEENS1_19SingleTileSchedulerILb0ELb1ELb1ELi128EEEEEEEEEvNT_6ParamsE --------------------------
	.section	.text._ZN7cutlass13device_kernelIN5flash11enable_sm90INS1_16FlashAttnFwdSm90INS1_25CollectiveMainloopFwdSm90ILi2EN4cute5tupleIJNS5_1CILi1EEES8_S8_EEENS6_IJNS7_ILi128EEENS7_ILi160EEENS7_ILi192EEEEEELi192ENS_12float_e4m3_tEfNS_4arch4Sm90ELb1ELb0ELb0ELb0ELb1ELb0ELb0ELb1ELb1ELb1ELb1ELb0EEENS1_21CollectiveEpilogueFwdINS6_IJSA_SC_SB_EEES9_NS_10bfloat16_tESG_Li256ELb0ELb1ELb1ELb1EEENS1_19SingleTileSchedulerILb0ELb1ELb1ELi128EEEEEEEEEvNT_6ParamsE,"ax",@progbits
	.align	128
.text._ZN7cutlass13device_kernelIN5flash11enable_sm90INS1_16FlashAttnFwdSm90INS1_25CollectiveMainloopFwdSm90ILi2EN4cute5tupleIJNS5_1CILi1EEES8_S8_EEENS6_IJNS7_ILi128EEENS7_ILi160EEENS7_ILi192EEEEEELi192ENS_12float_e4m3_tEfNS_4arch4Sm90ELb1ELb0ELb0ELb0ELb1ELb0ELb0ELb1ELb1ELb1ELb1ELb0EEENS1_21CollectiveEpilogueFwdINS6_IJSA_SC_SB_EEES9_NS_10bfloat16_tESG_Li256ELb0ELb1ELb1ELb1EEENS1_19SingleTileSchedulerILb0ELb1ELb1ELi128EEEEEEEEEvNT_6ParamsE:
        .type           _ZN7cutlass13device_kernelIN5flash11enable_sm90INS1_16FlashAttnFwdSm90INS1_25CollectiveMainloopFwdSm90ILi2EN4cute5tupleIJNS5_1CILi1EEES8_S8_EEENS6_IJNS7_ILi128EEENS7_ILi160EEENS7_ILi192EEEEEELi192ENS_12float_e4m3_tEfNS_4arch4Sm90ELb1ELb0ELb0ELb0ELb1ELb0ELb0ELb1ELb1ELb1ELb1ELb0EEENS1_21CollectiveEpilogueFwdINS6_IJSA_SC_SB_EEES9_NS_10bfloat16_tESG_Li256ELb0ELb1ELb1ELb1EEENS1_19SingleTileSchedulerILb0ELb1ELb1ELi128EEEEEEEEEvNT_6ParamsE,@function
        .size           _ZN7cutlass13device_kernelIN5flash11enable_sm90INS1_16FlashAttnFwdSm90INS1_25CollectiveMainloopFwdSm90ILi2EN4cute5tupleIJNS5_1CILi1EEES8_S8_EEENS6_IJNS7_ILi128EEENS7_ILi160EEENS7_ILi192EEEEEELi192ENS_12float_e4m3_tEfNS_4arch4Sm90ELb1ELb0ELb0ELb0ELb1ELb0ELb0ELb1ELb1ELb1ELb1ELb0EEENS1_21CollectiveEpilogueFwdINS6_IJSA_SC_SB_EEES9_NS_10bfloat16_tESG_Li256ELb0ELb1ELb1ELb1EEENS1_19SingleTileSchedulerILb0ELb1ELb1ELi128EEEEEEEEEvNT_6ParamsE,(.L_x_16281 - _ZN7cutlass13device_kernelIN5flash11enable_sm90INS1_16FlashAttnFwdSm90INS1_25CollectiveMainloopFwdSm90ILi2EN4cute5tupleIJNS5_1CILi1EEES8_S8_EEENS6_IJNS7_ILi128EEENS7_ILi160EEENS7_ILi192EEEEEELi192ENS_12float_e4m3_tEfNS_4arch4Sm90ELb1ELb0ELb0ELb0ELb1ELb0ELb0ELb1ELb1ELb1ELb1ELb0EEENS1_21CollectiveEpilogueFwdINS6_IJSA_SC_SB_EEES9_NS_10bfloat16_tESG_Li256ELb0ELb1ELb1ELb1EEENS1_19SingleTileSchedulerILb0ELb1ELb1ELi128EEEEEEEEEvNT_6ParamsE)
        .other          _ZN7cutlass13device_kernelIN5flash11enable_sm90INS1_16FlashAttnFwdSm90INS1_25CollectiveMainloopFwdSm90ILi2EN4cute5tupleIJNS5_1CILi1EEES8_S8_EEENS6_IJNS7_ILi128EEENS7_ILi160EEENS7_ILi192EEEEEELi192ENS_12float_e4m3_tEfNS_4arch4Sm90ELb1ELb0ELb0ELb0ELb1ELb0ELb0ELb1ELb1ELb1ELb1ELb0EEENS1_21CollectiveEpilogueFwdINS6_IJSA_SC_SB_EEES9_NS_10bfloat16_tESG_Li256ELb0ELb1ELb1ELb1EEENS1_19SingleTileSchedulerILb0ELb1ELb1ELi128EEEEEEEEEvNT_6ParamsE,@"STO_CUDA_ENTRY STV_DEFAULT"
_ZN7cutlass13device_kernelIN5flash11enable_sm90INS1_16FlashAttnFwdSm90INS1_25CollectiveMainloopFwdSm90ILi2EN4cute5tupleIJNS5_1CILi1EEES8_S8_EEENS6_IJNS7_ILi128EEENS7_ILi160EEENS7_ILi192EEEEEELi192ENS_12float_e4m3_tEfNS_4arch4Sm90ELb1ELb0ELb0ELb0ELb1ELb0ELb0ELb1ELb1ELb1ELb1ELb0EEENS1_21CollectiveEpilogueFwdINS6_IJSA_SC_SB_EEES9_NS_10bfloat16_tESG_Li256ELb0ELb1ELb1ELb1EEENS1_19SingleTileSchedulerILb0ELb1ELb1ELi128EEEEEEEEEvNT_6ParamsE:
        /* <DEDUP_REMOVED lines=45> */
.L_x_6147:
        /* <DEDUP_REMOVED lines=22> */
.L_x_6148:
        /* <DEDUP_REMOVED lines=18> */
.L_x_6149:
        /* <DEDUP_REMOVED lines=22> */
.L_x_6150:
        /* <DEDUP_REMOVED lines=23> */
.L_x_6151:
[----:B------:R-:W-:Y:S01]  /*0820*/  UISETP.NE.AND UP0, UPT, UR9, URZ, UPT ;  /* 0x0000003f0900728c */ /* 0x000fe2000bf05270 */
[----:B------:R-:W-:Y:S01]  /*0830*/  NOP ;  /* 0x0000000000007918 */ /* 0x000fe20000000000 */
[----:B-1----:R-:W-:Y:S01]  /*0840*/  UMOV UR4, 0x1 ;  /* 0x0000000100047882 */ /* 0x002fe20000000000 */
[----:B------:R-:W-:Y:S01]  /*0850*/  ULDC.64 UR36, c[0x0][0x208] ;  /* 0x0000820000247ab9 */ /* 0x000fe20000000a00 */
[----:B------:R-:W-:Y:S01]  /*0860*/  USEL UR4, UR4, 0x2, !UP0 ;  /* 0x0000000204047887 */ /* 0x000fe2000c000000 */
[----:B------:R-:W-:Y:S01]  /*0870*/  BSSY B6, `(.L_x_6152) ;  /* 0x000147e000067945 */ /* 0x000fe20003800000 */
[----:B0-234-:R-:W-:Y:S01]  /*0880*/  BAR.SYNC.DEFER_BLOCKING 0x0 ;  /* 0x0000000000007b1d */ /* 0x01dfe20000010000 */
[----:B------:R-:W-:-:S03]  /*0890*/  PLOP3.LUT P0, PT, PT, PT, UP0, 0x80, 0x0 ;  /* 0x000000000000781c */ /* 0x000fc60003f0f008 */
[----:B------:R-:W-:-:S05]  /*08a0*/  IMAD.U32 R2, RZ, RZ, UR4 ;  /* 0x00000004ff027e24 */ /* 0x000fca000f8e00ff */
[----:B------:R0:W-:Y:S05]  /*08b0*/  STL [R1+0x10], R2 ;  /* 0x0000100201007387 */ /* 0x0001ea0000100800 */
[----:B------:R-:W-:Y:S05]  /*08c0*/  @!P0 BRA `(.L_x_6153) ;  /* 0x000000f000808947 */ /* 0x000fea0003800000 */
.L_x_6154:
[----:B------:R-:W-:-:S08]  /*08d0*/  NOP ;  /* 0x0000000000007918 */ /* 0x000fd00000000000 */
[----:B------:R-:W1:Y:S02]  /*08e0*/  USETMAXREG.TRY_ALLOC.CTAPOOL UP0, 0xe8 ;  /* 0x000000e8000079c8 */ /* 0x000e640008000600 */
[----:B-1----:R-:W-:-:S13]  /*08f0*/  PLOP3.LUT P0, PT, PT, PT, UP0, 0x80, 0x0 ;  /* 0x000000000000781c */ /* 0x002fda0003f0f008 */
[----:B------:R-:W-:Y:S05]  /*0900*/  @!P0 BRA `(.L_x_6154) ;  /* 0xfffffffc00f08947 */ /* 0x000fea000383ffff */
[----:B------:R-:W1:Y:S01]  /*0910*/  S2UR UR6, SR_CTAID.Y ;  /* 0x00000000000679c3 */ /* 0x000e620000002600 */
[----:B------:R-:W-:Y:S01]  /*0920*/  LOP3.LUT R0, R23, 0xffffff80, RZ, 0xc0, !PT ;  /* 0xffffff8017007812 */ /* 0x000fe200078ec0ff */
[----:B------:R-:W-:Y:S02]  /*0930*/  ULDC UR7, c[0x0][0xc50] ;  /* 0x0003140000077ab9 */ /* 0x000fe40000000800 */
[----:B------:R-:W-:-:S04]  /*0940*/  UISETP.NE.AND UP0, UPT, UR7, 0x1, UPT ;  /* 0x000000010700788c */ /* 0x000fc8000bf05270 */
[----:B------:R-:W-:Y:S08]  /*0950*/  BAR.ARV 0x8, 0x180 ;  /* 0x0206000000007b1d */ /* 0x000ff00000002000 */
[----:B------:R-:W2:Y:S01]  /*0960*/  S2UR UR9, SR_CTAID.Z ;  /* 0x00000000000979c3 */ /* 0x000ea20000002700 */
[----:B------:R-:W-:Y:S01]  /*0970*/  ISETP.NE.AND P0, PT, R0, 0x80, PT ;  /* 0x000000800000780c */ /* 0x000fe20003f05270 */
[----:B------:R-:W-:Y:S01]  /*0980*/  @UP0 ULDC UR4, c[0x0][0xc54] ;  /* 0x0003150000040ab9 */ /* 0x000fe20000000800 */
[----:B------:R-:W-:Y:S01]  /*0990*/  @UP0 ULDC UR8, c[0x0][0xc58] ;  /* 0x0003160000080ab9 */ /* 0x000fe20000000800 */
[----:B-1----:R-:W-:-:S10]  /*09a0*/  UIMAD.WIDE.U32 UR4, UR6, UR4, URZ ;  /* 0x00000004060472a5 */ /* 0x002fd4000f8e003f */
[----:B------:R-:W-:Y:S06]  /*09b0*/  @!P0 BAR.ARV 0x9, 0x100 ;  /* 0x0244000000008b1d */ /* 0x000fec0000002000 */
[----:B------:R-:W-:Y:S01]  /*09c0*/  UMOV UR59, UR6 ;  /* 0x00000006003b7c82 */ /* 0x000fe20008000000 */
[----:B------:R-:W-:Y:S01]  /*09d0*/  @UP0 USHF.R.U32.HI UR59, URZ, UR8, UR5 ;  /* 0x000000083f3b0299 */ /* 0x000fe20008011605 */
[----:B--2---:R-:W-:-:S03]  /*09e0*/  ISETP.LE.AND P0, PT, RZ, UR9, PT ;  /* 0x00000009ff007c0c */ /* 0x004fc6000bf03270 */
[----:B------:R-:W-:-:S04]  /*09f0*/  UIADD3 UR4, -UR59, URZ, URZ ;  /* 0x0000003f3b047290 */ /* 0x000fc8000fffe13f */
[----:B------:R-:W-:-:S06]  /*0a00*/  UIMAD UR4, UR7, UR4, UR6 ;  /* 0x00000004070472a4 */ /* 0x000fcc000f8e0206 */
[----:B------:R-:W-:Y:S06]  /*0a10*/  @!P0 BRA `(.L_x_6155) ;  /* 0x00000144008c8947 */ /* 0x000fec0003800000 */
[----:B------:R-:W1:Y:S01]  /*0a20*/  S2UR UR18, SR_CTAID.Z ;  /* 0x00000000001279c3 */ /* 0x000e620000002700 */
[----:B------:R-:W-:Y:S01]  /*0a30*/  ULDC.64 UR6, c[0x0][0x990] ;  /* 0x0002640000067ab9 */ /* 0x000fe20000000a00 */
[----:B------:R-:W-:Y:S01]  /*0a40*/  ULDC.64 UR8, c[0x0][0x998] ;  /* 0x0002660000087ab9 */ /* 0x000fe20000000a00 */
[----:B------:R-:W-:Y:S01]  /*0a50*/  UISETP.NE.U32.AND UP0, UPT, UR6, URZ, UPT ;  /* 0x0000003f0600728c */ /* 0x000fe2000bf05070 */
[----:B------:R-:W-:Y:S01]  /*0a60*/  IMAD.MOV.U32 R5, RZ, RZ, 0x3f800000 ;  /* 0x3f800000ff057424 */ /* 0x000fe200078e00ff */
[----:B------:R-:W-:Y:S01]  /*0a70*/  UISETP.NE.U32.AND UP1, UPT, UR8, URZ, UPT ;  /* 0x0000003f0800728c */ /* 0x000fe2000bf25070 */
[----:B------:R-:W-:Y:S01]  /*0a80*/  IMAD.MOV.U32 R0, RZ, RZ, 0x3f800000 ;  /* 0x3f800000ff007424 */ /* 0x000fe200078e00ff */
[----:B------:R-:W-:Y:S02]  /*0a90*/  UISETP.NE.AND.EX UP0, UPT, UR7, URZ, UPT, UP0 ;  /* 0x0000003f0700728c */ /* 0x000fe4000bf05300 */
[----:B------:R-:W-:Y:S01]  /*0aa0*/  UISETP.NE.AND.EX UP1, UPT, UR9, URZ, UPT, UP1 ;  /* 0x0000003f0900728c */ /* 0x000fe2000bf25310 */
[----:B------:R-:W2:Y:S01]  /*0ab0*/  S2UR UR40, SR_CTAID.X ;  /* 0x00000000002879c3 */ /* 0x000ea20000002500 */
[----:B------:R-:W-:Y:S01]  /*0ac0*/  ULDC UR57, c[0x0][0x424] ;  /* 0x0001090000397ab9 */ /* 0x000fe20000000800 */
[----:B------:R-:W-:Y:S01]  /*0ad0*/  ULDC UR41, c[0x0][0x2f0] ;  /* 0x0000bc0000297ab9 */ /* 0x000fe20000000800 */
[----:B------:R-:W-:-:S02]  /*0ae0*/  PLOP3.LUT P0, PT, PT, PT, UP0, 0x80, 0x0 ;  /* 0x000000000000781c */ /* 0x000fc40003f0f008 */
[----:B------:R-:W-:-:S03]  /*0af0*/  PLOP3.LUT P1, PT, PT, PT, UP1, 0x80, 0x0 ;  /* 0x000000000000781c */ /* 0x000fc60003f2f018 */
[----:B------:R-:W-:Y:S02]  /*0b00*/  @UP0 ULDC.64 UR12, c[0x0][0x9a8] ;  /* 0x00026a00000c0ab9 */ /* 0x000fe40000000a00 */
[----:B------:R-:W-:Y:S01]  /*0b10*/  @UP1 ULDC.64 UR16, c[0x0][0x9b8] ;  /* 0x00026e0000101ab9 */ /* 0x000fe20000000a00 */
[----:B------:R-:W-:Y:S02]  /*0b20*/  @UP1 USHF.R.S32.HI UR20, URZ, 0x1f, UR59 ;  /* 0x0000001f3f141899 */ /* 0x000fe4000801143b */
[----:B-1----:R-:W-:Y:S02]  /*0b30*/  USHF.R.S32.HI UR14, URZ, 0x1f, UR18 ;  /* 0x0000001f3f0e7899 */ /* 0x002fe40008011412 */
[----:B------:R-:W-:Y:S02]  /*0b40*/  @UP0 UIMAD.WIDE.U32 UR10, UR18, UR12, URZ ;  /* 0x0000000c120a02a5 */ /* 0x000fe4000f8e003f */
[----:B------:R-:W-:Y:S02]  /*0b50*/  @UP0 UIMAD UR5, UR14, UR12, URZ ;  /* 0x0000000c0e0502a4 */ /* 0x000fe4000f8e023f */
[----:B------:R-:W-:-:S02]  /*0b60*/  @UP1 UIMAD UR15, UR14, UR16, URZ ;  /* 0x000000100e0f12a4 */ /* 0x000fc4000f8e023f */
[----:B------:R-:W-:Y:S01]  /*0b70*/  IMAD.U32 R17, RZ, RZ, UR14 ;  /* 0x0000000eff117e24 */ /* 0x000fe2000f8e00ff */
[----:B------:R-:W-:Y:S02]  /*0b80*/  @UP0 UIMAD UR14, UR18, UR13, UR5 ;  /* 0x0000000d120e02a4 */ /* 0x000fe4000f8e0205 */
[----:B------:R-:W-:Y:S02]  /*0b90*/  @UP0 USHF.R.S32.HI UR5, URZ, 0x1f, UR59 ;  /* 0x0000001f3f050899 */ /* 0x000fe4000801143b */
[----:B------:R-:W-:Y:S02]  /*0ba0*/  @UP1 UIMAD.WIDE.U32 UR12, UR18, UR16, URZ ;  /* 0x00000010120c12a5 */ /* 0x000fe4000f8e003f */
[----:B------:R-:W-:Y:S02]  /*0bb0*/  @UP1 UIMAD UR15, UR18, UR17, UR15 ;  /* 0x00000011120f12a4 */ /* 0x000fe4000f8e020f */
[----:B------:R-:W-:Y:S01]  /*0bc0*/  @UP0 UIADD3 UR11, UR11, UR14, URZ ;  /* 0x0000000e0b0b0290 */ /* 0x000fe2000fffe03f */
[----:B------:R-:W-:Y:S01]  /*0bd0*/  @UP0 ULDC.64 UR16, c[0x0][0x9b0] ;  /* 0x00026c0000100ab9 */ /* 0x000fe20000000a00 */
[----:B------:R-:W-:Y:S01]  /*0be0*/  @UP1 ULDC.64 UR18, c[0x0][0x9c0] ;  /* 0x0002700000121ab9 */ /* 0x000fe20000000a00 */
[----:B------:R-:W-:-:S02]  /*0bf0*/  @UP0 UIMAD UR5, UR5, UR16, URZ ;  /* 0x00000010050502a4 */ /* 0x000fc4000f8e023f */
[----:B------:R-:W-:Y:S02]  /*0c00*/  @UP1 UIMAD UR14, UR20, UR18, URZ ;  /* 0x00000012140e12a4 */ /* 0x000fe4000f8e023f */
[----:B------:R-:W-:Y:S02]  /*0c10*/  @UP1 UIADD3 UR13, UR13, UR15, URZ ;  /* 0x0000000f0d0d1290 */ /* 0x000fe4000fffe03f */
[----:B------:R-:W-:Y:S02]  /*0c20*/  @UP0 UIMAD UR5, UR59, UR17, UR5 ;  /* 0x000000113b0502a4 */ /* 0x000fe4000f8e0205 */
[----:B------:R-:W-:Y:S02]  /*0c30*/  @UP0 UIMAD.WIDE.U32 UR10, UR59, UR16, UR10 ;  /* 0x000000103b0a02a5 */ /* 0x000fe4000f8e000a */
[----:B------:R-:W-:Y:S02]  /*0c40*/  @UP1 UIMAD UR14, UR59, UR19, UR14 ;  /* 0x000000133b0e12a4 */ /* 0x000fe4000f8e020e */
[----:B------:R-:W-:-:S02]  /*0c50*/  @UP1 UIMAD.WIDE.U32 UR12, UR59, UR18, UR12 ;  /* 0x000000123b0c12a5 */ /* 0x000fc4000f8e000c */
[----:B------:R-:W-:Y:S02]  /*0c60*/  @UP0 UIADD3 UR11, UR11, UR5, URZ ;  /* 0x000000050b0b0290 */ /* 0x000fe4000fffe03f */
[----:B------:R-:W-:Y:S02]  /*0c70*/  @UP0 ULEA UR6, UP2, UR10, UR6, 0x2 ;  /* 0x000000060a060291 */ /* 0x000fe4000f84103f */
[----:B------:R-:W-:Y:S02]  /*0c80*/  @UP1 UIADD3 UR5, UR13, UR14, URZ ;  /* 0x0000000e0d051290 */ /* 0x000fe4000fffe03f */
[----:B------:R-:W-:Y:S02]  /*0c90*/  @UP1 ULEA UR8, UP3, UR12, UR8, 0x2 ;  /* 0x000000080c081291 */ /* 0x000fe4000f86103f */
[----:B------:R-:W-:Y:S01]  /*0ca0*/  @UP0 ULEA.HI.X UR7, UR10, UR7, UR11, 0x2, UP2 ;  /* 0x000000070a070291 */ /* 0x000fe200090f140b */
[----:B0-----:R-:W-:Y:S01]  /*0cb0*/  IMAD.U32 R2, RZ, RZ, UR6 ;  /* 0x00000006ff027e24 */ /* 0x001fe2000f8e00ff */
[----:B------:R-:W-:-:S02]  /*0cc0*/  @UP1 ULEA.HI.X UR9, UR12, UR9, UR5, 0x2, UP3 ;  /* 0x000000090c091291 */ /* 0x000fc400098f1405 */
[----:B------:R-:W-:Y:S01]  /*0cd0*/  IMAD.U32 R6, RZ, RZ, UR8 ;  /* 0x00000008ff067e24 */ /* 0x000fe2000f8e00ff */
[----:B------:R-:W-:Y:S01]  /*0ce0*/  ULDC UR5, c[0x0][0x448] ;  /* 0x0001120000057ab9 */ /* 0x000fe20000000800 */
[----:B------:R-:W-:Y:S01]  /*0cf0*/  IMAD.U32 R3, RZ, RZ, UR7 ;  /* 0x00000007ff037e24 */ /* 0x000fe2000f8e00ff */
[----:B--2---:R-:W-:Y:S01]  /*0d00*/  USHF.L.U32 UR40, UR40, 0x7, URZ ;  /* 0x0000000728287899 */ /* 0x004fe2000800063f */
[----:B------:R-:W-:Y:S01]  /*0d10*/  IMAD.U32 R7, RZ, RZ, UR9 ;  /* 0x00000009ff077e24 */ /* 0x000fe2000f8e00ff */
[----:B------:R-:W-:Y:S02]  /*0d20*/  UISETP.NE.AND UP4, UPT, UR5, 0x1, UPT ;  /* 0x000000010500788c */ /* 0x000fe4000bf85270 */
[----:B------:R-:W2:Y:S01]  /*0d30*/  @P0 LDG.E R5, desc[UR36][R2.64] ;  /* 0x0000002402050981 */ /* 0x000ea2000c1e1900 */
[----:B------:R-:W-:Y:S01]  /*0d40*/  ULDC.64 UR6, c[0x0][0x418] ;  /* 0x0001060000067ab9 */ /* 0x000fe20000000a00 */
[----:B------:R-:W-:Y:S01]  /*0d50*/  ULDC UR8, c[0x0][0x288] ;  /* 0x0000a20000087ab9 */ /* 0x000fe20000000800 */
[----:B------:R-:W-:Y:S01]  /*0d60*/  USHF.R.U32.HI UR10, URZ, 0x10, UR4 ;  /* 0x000000103f0a7899 */ /* 0x000fe20008011604 */
        /* <DEDUP_REMOVED lines=14> */
[----:B------:R-:W-:Y:S02]  /*0e50*/  UIMAD.WIDE UR6, UR6, 0x66666667, URZ ;  /* 0x66666667060678a5 */ /* 0x000fe4000f8e023f */
[----:B------:R-:W-:-:S02]  /*0e60*/  UIMAD.WIDE UR8, UR8, 0x66666667, URZ ;  /* 0x66666667080878a5 */ /* 0x000fc4000f8e023f */
[----:B------:R-:W-:Y:S02]  /*0e70*/  USHF.R.U32.HI UR5, URZ, 0x1f, UR7 ;  /* 0x0000001f3f057899 */ /* 0x000fe40008011607 */
[----:B------:R-:W-:Y:S02]  /*0e80*/  USHF.R.U32.HI UR6, URZ, 0x1f, UR9 ;  /* 0x0000001f3f067899 */ /* 0x000fe40008011609 */
[----:B------:R-:W-:Y:S02]  /*0e90*/  ULEA.HI.SX32 UR5, UR7, UR5, 0x1a ;  /* 0x0000000507057291 */ /* 0x000fe4000f8fd23f */
[----:B------:R-:W-:Y:S02]  /*0ea0*/  ULEA.HI.SX32 UR6, UR9, UR6, 0x1a ;  /* 0x0000000609067291 */ /* 0x000fe4000f8fd23f */
[----:B------:R-:W-:Y:S02]  /*0eb0*/  ULOP3.LUT UR60, UR4, 0xffff, URZ, 0xc0, !UPT ;  /* 0x0000ffff043c7892 */ /* 0x000fe4000f8ec03f */
[----:B------:R-:W-:-:S02]  /*0ec0*/  UISETP.LT.AND UP0, UPT, UR5, UR6, UPT ;  /* 0x000000060500728c */ /* 0x000fc4000bf01270 */
[----:B------:R-:W-:Y:S02]  /*0ed0*/  UP2UR UR58, UPR, URZ, 0x10 ;  /* 0x000000103f3a7883 */ /* 0x000fe40008000000 */
[----:B------:R-:W-:Y:S02]  /*0ee0*/  USEL UR9, UR5, UR6, UP0 ;  /* 0x0000000605097287 */ /* 0x000fe40008000000 */
[----:B------:R-:W-:Y:S02]  /*0ef0*/  UISETP.NE.AND UP0, UPT, UR10, URZ, UPT ;  /* 0x0000003f0a00728c */ /* 0x000fe4000bf05270 */
[----:B------:R-:W-:Y:S01]  /*0f00*/  UISETP.GE.AND UP1, UPT, UR9, 0x1, UPT ;  /* 0x000000010900788c */ /* 0x000fe2000bf26270 */
[----:B------:R-:W-:Y:S01]  /*0f10*/  ULDC UR11, c[0x0][0x988] ;  /* 0x00026200000b7ab9 */ /* 0x000fe20000000800 */
[----:B------:R-:W-:-:S04]  /*0f20*/  UMOV UR4, URZ ;  /* 0x0000003f00047c82 */ /* 0x000fc80008000000 */
        /* <DEDUP_REMOVED lines=37> */
.L_x_6156:
[----:B------:R-:W-:Y:S01]  /*1180*/  UIMAD UR60, UR60, UR4, URZ ;  /* 0x000000043c3c72a4 */ /* 0x000fe2000f8e023f */
[----:B------:R-:W-:Y:S02]  /*1190*/  IMAD.U32 R2, RZ, RZ, UR9 ;  /* 0x00000009ff027e24 */ /* 0x000fe4000f8e00ff */
[----:B------:R-:W-:Y:S01]  /*11a0*/  FMUL.FTZ R0, R0, UR11 ;  /* 0x0000000b00007c20 */ /* 0x000fe20008410000 */
[----:B------:R-:W-:Y:S01]  /*11b0*/  IMAD.U32 R3, RZ, RZ, UR4 ;  /* 0x00000004ff037e24 */ /* 0x000fe2000f8e00ff */
[----:B------:R-:W-:Y:S01]  /*11c0*/  UIMAD UR41, UR57, UR41, URZ ;  /* 0x00000029392972a4 */ /* 0x000fe2000f8e023f */
[----:B------:R-:W-:Y:S01]  /*11d0*/  VIADD R23, R23, 0xffffff80 ;  /* 0xffffff8017177836 */ /* 0x000fe20000000000 */
[----:B------:R-:W-:Y:S02]  /*11e0*/  PLOP3.LUT P0, PT, PT, PT, PT, 0x80, 0x0 ;  /* 0x000000000000781c */ /* 0x000fe40003f0f070 */
[----:B------:R-:W-:Y:S02]  /*11f0*/  CS2R R12, SRZ ;  /* 0x00000000000c7805 */ /* 0x000fe4000001ff00 */
[----:B------:R-:W-:-:S02]  /*1200*/  VIADDMNMX R2, R3, UR60, R2, PT ;  /* 0x0000003c03027c46 */ /* 0x000fc4000b800102 */
[----:B------:R-:W-:Y:S02]  /*1210*/  CS2R R10, SRZ ;  /* 0x00000000000a7805 */ /* 0x000fe4000001ff00 */
[----:B------:R-:W-:Y:S02]  /*1220*/  R2UR UR38, R0 ;  /* 0x00000000002672ca */ /* 0x000fe400000e0000 */
[----:B------:R-:W-:Y:S02]  /*1230*/  CS2R R62, SRZ ;  /* 0x00000000003e7805 */ /* 0x000fe4000001ff00 */
[----:B------:R-:W-:Y:S02]  /*1240*/  R2UR UR53, R2 ;  /* 0x00000000023572ca */ /* 0x000fe400000e0000 */
        /* <DEDUP_REMOVED lines=89> */
.L_x_6158:
[----:B------:R-:W-:-:S04]  /*17e0*/  SHF.L.U32 R0, RZ, 0x1f, RZ ;  /* 0x0000001fff007819 */ /* 0x000fc800000006ff */
[----:B------:R-:W0:Y:S02]  /*17f0*/  SYNCS.PHASECHK.TRANS64.TRYWAIT P0, [UR39+0x33400], R0 ;  /* 0x03340000ff0075a7 */ /* 0x000e240008000167 */
[----:B0-----:R-:W-:Y:S05]  /*1800*/  @!P0 BRA `(.L_x_6159) ;  /* 0x0000013800188947 */ /* 0x001fea0003800000 */
.L_x_6257:
[----:B------:R-:W2:Y:S02]  /*1810*/  LDL R2, [R1+0x10] ;  /* 0x0000100001027983 */ /* 0x000ea40000100800 */
[----:B--2---:R-:W-:-:S13]  /*1820*/  R2UR UR4, R2 ;  /* 0x00000000020472ca */ /* 0x004fda00000e0000 */
[----:B------:R-:W-:-:S06]  /*1830*/  ULOP3.LUT UR4, UR4, 0x1, URZ, 0xfc, !UPT ;  /* 0x0000000104047892 */ /* 0x000fcc000f8efc3f */
[----:B------:R-:W-:-:S05]  /*1840*/  IMAD.U32 R2, RZ, RZ, UR4 ;  /* 0x00000004ff027e24 */ /* 0x000fca000f8e00ff */
[----:B------:R-:W-:-:S13]  /*1850*/  ISETP.NE.AND P0, PT, R2, 0x3, PT ;  /* 0x000000030200780c */ /* 0x000fda0003f05270 */
[----:B------:R-:W-:Y:S05]  /*1860*/  @!P0 BRA `(.L_x_6160) ;  /* 0x0000000000048947 */ /* 0x000fea0003800000 */
[----:B------:R-:W-:Y:S01]  /*1870*/  BPT.TRAP 0x1 ;  /* 0x000000040000795c */ /* 0x000fe20000300000 */
.L_x_6160:
[----:B------:R1:W2:Y:S01]  /*1880*/  SYNCS.PHASECHK.TRANS64.TRYWAIT P1, [UR39+0x33430], R0 ;  /* 0x03343000ff0075a7 */ /* 0x0002a20008020167 */
[----:B------:R-:W-:Y:S05]  /*1890*/  @!P0 BRA `(.L_x_6161) ;  /* 0x0000000000048947 */ /* 0x000fea0003800000 */
[----:B------:R-:W-:Y:S01]  /*18a0*/  BPT.TRAP 0x1 ;  /* 0x000000040000795c */ /* 0x000fe20000300000 */
.L_x_6161:
[----:B------:R-:W-:-:S05]  /*18b0*/  IMAD.U32 R2, RZ, RZ, UR43 ;  /* 0x0000002bff027e24 */ /* 0x000fca000f8e00ff */
[----:B------:R-:W-:Y:S01]  /*18c0*/  LOP3.LUT R2, R2, 0x10000, RZ, 0xfc, !PT ;  /* 0x0001000002027812 */ /* 0x000fe200078efcff */
[----:B--2---:R-:W-:Y:S06]  /*18d0*/  @P1 BRA `(.L_x_6162) ;  /* 0x0000000000081947 */ /* 0x004fec0003800000 */
[----:B------:R-:W2:Y:S02]  /*18e0*/  SYNCS.PHASECHK.TRANS64.TRYWAIT P1, [UR39+0x33430], R0 ;  /* 0x03343000ff0075a7 */ /* 0x000ea40008020167 */
[----:B--2---:R-:W-:Y:S05]  /*18f0*/  @!P1 BRA `(.L_x_6163) ;  /* 0x0000013400f49947 */ /* 0x004fea0003800000 */
.L_x_6162:
[----:B------:R-:W-:Y:S05]  /*1900*/  WARPSYNC.ALL ;  /* 0x0000000000007948 */ /* 0x000fea0003800000 */
[----:B0-----:R-:W-:Y:S01]  /*1910*/  IMAD.MOV.U32 R3, RZ, RZ, -0x7fffffe0 ;  /* 0x80000020ff037424 */ /* 0x001fe200078e00ff */
        /* <DEDUP_REMOVED lines=35> */
[----:B------:R-:W-:Y:S01]  /*1b50*/  R2UR UR10, R2 ;  /* 0x00000000020a72ca */ /* 0x000fe200000e0000 */
[----:B------:R-:W-:Y:S01]  /*1b60*/  UMOV UR9, 0x80000020 ;  /* 0x8000002000097882 */ /* 0x000fe20000000000 */
[----:B------:R-:W-:Y:S01]  /*1b70*/  UIADD3 UR11, UR54, 0x202, URZ ;  /* 0x00000202360b7890 */ /* 0x000fe2000fffe03f */
[----:B------:R-:W-:-:S10]  /*1b80*/  UMOV UR5, UR9 ;  /* 0x0000000900057c82 */ /* 0x000fd40008000000 */
[----:B------:R-:W-:-:S07]  /*1b90*/  UIADD3 UR8, UR10, 0x2, URZ ;  /* 0x000000020a087890 */ /* 0x000fce000fffe03f */
[----:B------:R-:W-:Y:S01]  /*1ba0*/  UMOV UR4, UR8 ;  /* 0x0000000800047c82 */ /* 0x000fe20008000000 */
        /* <DEDUP_REMOVED lines=44> */
[----:B------:R-:W-:Y:S01]  /*1e70*/  UMOV UR5, UR9 ;  /* 0x0000000900057c82 */ /* 0x000fe20008000000 */
        /* <DEDUP_REMOVED lines=26> */
[----:B------:R-:W-:Y:S01]  /*2020*/  UMOV UR19, 0x80000020 ;  /* 0x8000002000137882 */ /* 0x000fe20000000000 */
[----:B------:R-:W-:-:S03]  /*2030*/  UMOV UR21, UR17 ;  /* 0x0000001100157c82 */ /* 0x000fc60008000000 */
[----:B------:R-:W-:Y:S01]  /*2040*/  UMOV UR20, UR16 ;  /* 0x0000001000147c82 */ /* 0x000fe20008000000 */
        /* <DEDUP_REMOVED lines=68> */
[----:B------:R-:W-:Y:S01]  /*2490*/  UIADD3 UR10, UR54, 0x702, URZ ;  /* 0x00000702360a7890 */ /* 0x000fe2000fffe03f */
[----:B------:R-:W-:Y:S02]  /*24a0*/  WARPGROUP.DEPBAR.LE gsb0, 0x0 ;  /* 0x00008000000079c5 */ /* 0x000fe40000010000 */
[----:B------:R-:W-:-:S06]  /*24b0*/  WARPGROUP.ARRIVE ;  /* 0x00000000000079c5 */ /* 0x000fcc0000000000 */
[----:B------:R-:W-:Y:S01]  /*24c0*/  QGMMA.64x32x32.F32.E4M3.E4M3 R40, gdesc[UR4], R40, gsb0 ;  /* 0x00600000042879f3 */ /* 0x000fe20008000828 */
[----:B------:R-:W-:Y:S01]  /*24d0*/  UMOV UR4, UR20 ;  /* 0x0000001400047c82 */ /* 0x000fe20008000000 */
        /* <DEDUP_REMOVED lines=36> */
.L_x_6164:
[----:B-12---:R-:W-:Y:S01]  /*2720*/  LOP3.LUT R0, R19, 0xffffff80, RZ, 0xc0, !PT ;  /* 0xffffff8013007812 */ /* 0x006fe200078ec0ff */
[----:B------:R-:W-:Y:S01]  /*2730*/  UISETP.NE.AND UP0, UPT, UR58, URZ, UPT ;  /* 0x0000003f3a00728c */ /* 0x000fe2000bf05270 */
[----:B------:R-:W-:Y:S01]  /*2740*/  LEA.HI R18, R18, R23, RZ, 0x2 ;  /* 0x0000001712127211 */ /* 0x000fe200078f10ff */
[----:B------:R-:W-:Y:S01]  /*2750*/  UMOV UR5, 0xffffff60 ;  /* 0xffffff6000057882 */ /* 0x000fe20000000000 */
[----:B------:R-:W-:Y:S01]  /*2760*/  LEA.HI R7, R22, R22, RZ, 0x1 ;  /* 0x0000001616077211 */ /* 0x000fe200078f08ff */
[----:B------:R-:W-:Y:S01]  /*2770*/  IMAD.IADD R0, R23, 0x1, -R0 ;  /* 0x0000000117007824 */ /* 0x000fe200078e0a00 */
[----:B------:R-:W-:Y:S01]  /*2780*/  LOP3.LUT R18, R18, 0xfffffffc, RZ, 0xc0, !PT ;  /* 0xfffffffc12127812 */ /* 0x000fe200078ec0ff */
[----:B------:R-:W-:Y:S01]  /*2790*/  UIMAD UR5, UR53, UR5, 0xa1 ;  /* 0x000000a1350574a4 */ /* 0x000fe2000f8e0205 */
[----:B------:R-:W-:Y:S01]  /*27a0*/  LOP3.LUT R7, R7, 0x3fffffe, RZ, 0xc0, !PT ;  /* 0x03fffffe07077812 */ /* 0x000fe200078ec0ff */
[----:B------:R-:W-:Y:S01]  /*27b0*/  IMAD.U32 R13, RZ, RZ, UR41 ;  /* 0x00000029ff0d7e24 */ /* 0x000fe2000f8e00ff */
[----:B------:R-:W-:Y:S01]  /*27c0*/  SHF.R.S32.HI R5, RZ, 0x1f, R0 ;  /* 0x0000001fff057819 */ /* 0x000fe20000011400 */
[----:B------:R-:W-:Y:S01]  /*27d0*/  IMAD.IADD R18, R23, 0x1, -R18 ;  /* 0x0000000117127824 */ /* 0x000fe200078e0a12 */
[----:B------:R-:W-:Y:S01]  /*27e0*/  PLOP3.LUT P1, PT, PT, PT, UP0, 0x80, 0x0 ;  /* 0x000000000000781c */ /* 0x000fe20003f2f008 */
[----:B------:R-:W-:Y:S01]  /*27f0*/  IMAD.IADD R7, R22, 0x1, -R7 ;  /* 0x0000000116077824 */ /* 0x000fe200078e0a07 */
[CC--:B------:R-:W-:Y:S01]  /*2800*/  LEA.HI R4, R5.reuse, R0.reuse, RZ, 0x2 ;  /* 0x0000000005047211 */ /* 0x0c0fe200078f10ff */
[----:B------:R-:W-:Y:S01]  /*2810*/  @UP0 ULDC UR4, c[0x0][0x44c] ;  /* 0x0001130000040ab9 */ /* 0x000fe20000000800 */
[----:B------:R-:W-:Y:S01]  /*2820*/  LEA.HI R6, R5, R0, RZ, 0x5 ;  /* 0x0000000005067211 */ /* 0x000fe200078f28ff */
[----:B------:R-:W-:Y:S01]  /*2830*/  ULDC UR7, c[0x0][0x288] ;  /* 0x0000a20000077ab9 */ /* 0x000fe20000000800 */
[--C-:B------:R-:W-:Y:S01]  /*2840*/  SHF.R.S32.HI R5, RZ, 0x2, R4.reuse ;  /* 0x00000002ff057819 */ /* 0x100fe20000011404 */
[----:B------:R-:W-:Y:S01]  /*2850*/  IMAD.U32 R129, RZ, RZ, UR38 ;  /* 0x00000026ff817e24 */ /* 0x000fe2000f8e00ff */
[----:B------:R-:W-:Y:S01]  /*2860*/  SHF.R.S32.HI R8, RZ, 0x1f, R4 ;  /* 0x0000001fff087819 */ /* 0x000fe20000011404 */
[----:B------:R-:W-:Y:S01]  /*2870*/  @UP0 ULDC UR10, c[0x0][0x450] ;  /* 0x00011400000a0ab9 */ /* 0x000fe20000000800 */
[----:B------:R-:W-:Y:S01]  /*2880*/  SHF.R.S32.HI R6, RZ, 0x5, R6 ;  /* 0x00000005ff067819 */ /* 0x000fe20000011406 */
[----:B------:R-:W-:Y:S01]  /*2890*/  UIADD3 UR6, UR39, 0x33440, URZ ;  /* 0x0003344027067890 */ /* 0x000fe2000fffe03f */
[----:B------:R-:W-:Y:S01]  /*28a0*/  LEA.HI R8, R8, R5, RZ, 0x3 ;  /* 0x0000000508087211 */ /* 0x000fe200078f18ff */
[----:B------:R-:W0:Y:S01]  /*28b0*/  S2UR UR61, SR_CgaCtaId ;  /* 0x00000000003d79c3 */ /* 0x000e220000008800 */
[----:B------:R-:W-:Y:S01]  /*28c0*/  LEA.HI R9, R18, R18, RZ, 0x1 ;  /* 0x0000001212097211 */ /* 0x000fe200078f08ff */
[----:B------:R-:W-:Y:S01]  /*28d0*/  UPRMT UR6, UR42, 0x654, UR6 ;  /* 0x000006542a067896 */ /* 0x000fe20008000006 */
[----:B------:R-:W-:-:S02]  /*28e0*/  LEA R6, R6, UR40, 0x4 ;  /* 0x0000002806067c11 */ /* 0x000fc4000f8e20ff */
[----:B------:R-:W-:Y:S02]  /*28f0*/  LOP3.LUT R8, R8, 0xfffffff8, RZ, 0xc0, !PT ;  /* 0xfffffff808087812 */ /* 0x000fe400078ec0ff */
[----:B------:R-:W-:Y:S02]  /*2900*/  LOP3.LUT R9, R9, 0x1ffffffe, RZ, 0xc0, !PT ;  /* 0x1ffffffe09097812 */ /* 0x000fe400078ec0ff */
[----:B------:R-:W-:Y:S02]  /*2910*/  IADD3 R6, R6, R5, -R8 ;  /* 0x0000000506067210 */ /* 0x000fe40007ffe808 */
[----:B------:R-:W-:Y:S01]  /*2920*/  PLOP3.LUT P2, PT, PT, PT, UP0, 0x80, 0x0 ;  /* 0x000000000000781c */ /* 0x000fe20003f4f008 */
[----:B------:R-:W-:Y:S01]  /*2930*/  IMAD.IADD R9, R18, 0x1, -R9 ;  /* 0x0000000112097824 */ /* 0x000fe200078e0a09 */
[----:B------:R-:W-:Y:S01]  /*2940*/  SYNCS.ARRIVE.TRANS64.RED.A1T0 RZ, [UR6], RZ ;  /* 0x000000ffffff79a7 */ /* 0x000fe20008100406 */
[----:B------:R-:W-:-:S04]  /*2950*/  IMAD R6, R7, 0x40, R6 ;  /* 0x0000004007067824 */ /* 0x000fc800078e0206 */
[----:B------:R-:W-:Y:S02]  /*2960*/  IMAD R7, R9, 0x8, R6 ;  /* 0x0000000809077824 */ /* 0x000fe400078e0206 */
[----:B------:R-:W-:Y:S02]  /*2970*/  IMAD.U32 R9, RZ, RZ, UR5 ;  /* 0x00000005ff097e24 */ /* 0x000fe4000f8e00ff */
[----:B------:R-:W-:Y:S01]  /*2980*/  @P1 IMAD.HI.U32 R5, R7, UR4, RZ ;  /* 0x0000000407051c27 */ /* 0x000fe2000f8e00ff */
[----:B------:R-:W-:-:S03]  /*2990*/  @UP0 ULDC UR4, c[0x0][0x450] ;  /* 0x0001140000040ab9 */ /* 0x000fc60000000800 */
[----:B------:R-:W-:Y:S01]  /*29a0*/  IMAD.MOV.U32 R11, RZ, RZ, R7 ;  /* 0x000000ffff0b7224 */ /* 0x000fe200078e0007 */
[----:B------:R-:W-:Y:S01]  /*29b0*/  @P2 SHF.R.U32.HI R11, RZ, UR4, R5 ;  /* 0x00000004ff0b2c19 */ /* 0x000fe20008011605 */
[----:B------:R-:W-:Y:S01]  /*29c0*/  UIMAD UR4, UR53, -0xa0, UR41 ;  /* 0xffffff60350478a4 */ /* 0x000fe2000f8e0229 */
[----:B------:R-:W-:Y:S01]  /*29d0*/  LOP3.LUT R5, R4, 0x7ffffffc, RZ, 0xc0, !PT ;  /* 0x7ffffffc04057812 */ /* 0x000fe200078ec0ff */
[----:B------:R-:W-:Y:S02]  /*29e0*/  UIADD3 UR53, UR53, -0x2, URZ ;  /* 0xfffffffe35357890 */ /* 0x000fe4000fffe03f */
[----:B------:R-:W1:Y:S01]  /*29f0*/  SHFL.IDX PT, R6, R11, 0x1, 0x1c1f ;  /* 0x003c1f000b067f89 */ /* 0x000e6200000e0000 */
[----:B------:R-:W-:Y:S01]  /*2a00*/  UIADD3 UR4, UR4, 0xa0, URZ ;  /* 0x000000a004047890 */ /* 0x000fe2000fffe03f */
[----:B------:R-:W-:Y:S02]  /*2a10*/  IMAD.IADD R8, R0, 0x1, -R5 ;  /* 0x0000000100087824 */ /* 0x000fe400078e0a05 */
[----:B------:R-:W2:Y:S02]  /*2a20*/  SHFL.IDX PT, R11, R11, RZ, 0x1c1f ;  /* 0x001c1fff0b0b7589 */ /* 0x000ea400000e0000 */
[----:B------:R-:W-:-:S02]  /*2a30*/  IMAD R0, R8, -0x2, R9 ;  /* 0xfffffffe08007824 */ /* 0x000fc400078e0209 */
[----:B------:R-:W-:Y:S01]  /*2a40*/  IMAD.U32 R5, RZ, RZ, UR4 ;  /* 0x00000004ff057e24 */ /* 0x000fe2000f8e00ff */
[----:B------:R-:W-:Y:S02]  /*2a50*/  @UP0 ULDC UR4, c[0x0][0x44c] ;  /* 0x0001130000040ab9 */ /* 0x000fe40000000800 */
[----:B------:R-:W-:Y:S01]  /*2a60*/  IADD3 R13, R0, -UR7, R13 ;  /* 0x80000007000d7c10 */ /* 0x000fe2000fffe00d */
[----:B------:R-:W-:Y:S01]  /*2a70*/  IMAD R4, R8, -0x2, R5 ;  /* 0xfffffffe08047824 */ /* 0x000fe200078e0205 */
[----:B------:R-:W-:-:S04]  /*2a80*/  UIMAD.WIDE.U32 UR4, UR40, UR4, URZ ;  /* 0x00000004280472a5 */ /* 0x000fc8000f8e003f */
[----:B------:R-:W-:-:S04]  /*2a90*/  @UP0 USHF.R.U32.HI UR40, URZ, UR10, UR5 ;  /* 0x0000000a3f280299 */ /* 0x000fc80008011605 */
[----:B------:R-:W-:Y:S01]  /*2aa0*/  UIADD3 UR4, UR40, -UR7, UR41 ;  /* 0x8000000728047290 */ /* 0x000fe2000fffe029 */
[----:B-1----:R-:W-:-:S03]  /*2ab0*/  VIADDMNMX R6, R6, R13, R4, PT ;  /* 0x0000000d06067246 */ /* 0x002fc60003800104 */
[----:B------:R-:W-:Y:S01]  /*2ac0*/  UIMAD.WIDE UR4, UR4, 0x66666667, URZ ;  /* 0x66666667040478a5 */ /* 0x000fe2000f8e023f */
[----:B------:R-:W-:-:S03]  /*2ad0*/  ISETP.GT.AND P1, PT, R6, RZ, PT ;  /* 0x000000ff0600720c */ /* 0x000fc60003f24270 */
[----:B------:R-:W-:Y:S01]  /*2ae0*/  USHF.R.U32.HI UR4, URZ, 0x1f, UR5 ;  /* 0x0000001f3f047899 */ /* 0x000fe20008011605 */
[C---:B------:R-:W-:Y:S02]  /*2af0*/  ISETP.GT.AND P2, PT, R6.reuse, 0x1, PT ;  /* 0x000000010600780c */ /* 0x040fe40003f44270 */
[----:B------:R-:W-:Y:S01]  /*2b00*/  ISETP.GT.AND P3, PT, R6, 0x8, PT ;  /* 0x000000080600780c */ /* 0x000fe20003f64270 */
[----:B------:R-:W-:Y:S01]  /*2b10*/  ULEA.HI.SX32 UR4, UR5, UR4, 0x1a ;  /* 0x0000000405047291 */ /* 0x000fe2000f8fd23f */
[----:B------:R-:W-:Y:S02]  /*2b20*/  FSEL R5, R90, -INF , P1 ;  /* 0xff8000005a057808 */ /* 0x000fe40000800000 */
[----:B------:R-:W-:Y:S01]  /*2b30*/  FSEL R9, R91, -INF , P2 ;  /* 0xff8000005b097808 */ /* 0x000fe20001000000 */
[----:B------:R-:W-:Y:S01]  /*2b40*/  UISETP.LT.AND UP0, UPT, UR60, UR4, UPT ;  /* 0x000000043c00728c */ /* 0x000fe2000bf01270 */
[----:B------:R-:W-:Y:S01]  /*2b50*/  ISETP.GT.AND P1, PT, R6, 0x9, PT ;  /* 0x000000090600780c */ /* 0x000fe20003f24270 */
[----:B------:R-:W-:Y:S01]  /*2b60*/  UMOV UR5, URZ ;  /* 0x0000003f00057c82 */ /* 0x000fe20008000000 */
[----:B------:R-:W-:Y:S01]  /*2b70*/  FSEL R15, R94, -INF , P3 ;  /* 0xff8000005e0f7808 */ /* 0x000fe20001800000 */
[----:B------:R-:W-:Y:S01]  /*2b80*/  USEL UR55, UR60, UR4, !UP0 ;  /* 0x000000043c377287 */ /* 0x000fe2000c000000 */
[----:B------:R-:W-:-:S02]  /*2b90*/  FMNMX.FTZ R0, R5, R9, !PT ;  /* 0x0000000905007209 */ /* 0x000fc40007810000 */
[C---:B------:R-:W-:Y:S01]  /*2ba0*/  ISETP.GT.AND P2, PT, R6.reuse, 0x10, PT ;  /* 0x000000100600780c */ /* 0x040fe20003f44270 */
[----:B------:R-:W-:Y:S01]  /*2bb0*/  UISETP.GE.AND UP0, UPT, UR53, UR55, UPT ;  /* 0x000000373500728c */ /* 0x000fe2000bf06270 */
[----:B------:R-:W-:Y:S01]  /*2bc0*/  FSEL R19, R95, -INF , P1 ;  /* 0xff8000005f137808 */ /* 0x000fe20000800000 */
[----:B------:R-:W-:Y:S01]  /*2bd0*/  UMOV UR4, URZ ;  /* 0x0000003f00047c82 */ /* 0x000fe20008000000 */
[----:B------:R-:W-:Y:S02]  /*2be0*/  FMNMX.FTZ R0, R15, R0, !PT ;  /* 0x000000000f007209 */ /* 0x000fe40007810000 */
[----:B------:R-:W-:Y:S02]  /*2bf0*/  ISETP.GT.AND P1, PT, R6, 0x11, PT ;  /* 0x000000110600780c */ /* 0x000fe40003f24270 */
[----:B------:R-:W-:Y:S02]  /*2c00*/  FSEL R21, R98, -INF , P2 ;  /* 0xff80000062157808 */ /* 0x000fe40001000000 */
[----:B------:R-:W-:-:S02]  /*2c10*/  FMNMX.FTZ R0, R19, R0, !PT ;  /* 0x0000000013007209 */ /* 0x000fc40007810000 */
[C---:B------:R-:W-:Y:S02]  /*2c20*/  ISETP.GT.AND P2, PT, R6.reuse, 0x18, PT ;  /* 0x000000180600780c */ /* 0x040fe40003f44270 */
[----:B------:R-:W-:Y:S02]  /*2c30*/  FSEL R23, R99, -INF , P1 ;  /* 0xff80000063177808 */ /* 0x000fe40000800000 */
        /* <DEDUP_REMOVED lines=100> */
[----:B------:R-:W-:Y:S02]  /*3280*/  FSEL R39, R39, -INF , P1 ;  /* 0xff80000027277808 */ /* 0x000fe40000800000 */
[----:B------:R-:W-:Y:S02]  /*3290*/  FMNMX.FTZ R0, R87, R0, !PT ;  /* 0x0000000057007209 */ /* 0x000fe40007810000 */
[----:B--2---:R-:W-:Y:S02]  /*32a0*/  VIADDMNMX R4, R11, R13, R4, PT ;  /* 0x0000000d0b047246 */ /* 0x004fe40003800104 */
[----:B------:R-:W-:Y:S02]  /*32b0*/  FMNMX.FTZ R10, R39, R0, !PT ;  /* 0x00000000270a7209 */ /* 0x000fe40007810000 */
[C---:B------:R-:W-:Y:S02]  /*32c0*/  ISETP.GT.AND P2, PT, R4.reuse, 0x1, PT ;  /* 0x000000010400780c */ /* 0x040fe40003f44270 */
[----:B------:R-:W-:Y:S01]  /*32d0*/  ISETP.GT.AND P3, PT, R4, 0x8, PT ;  /* 0x000000080400780c */ /* 0x000fe20003f64270 */
[----:B------:R-:W1:Y:S01]  /*32e0*/  SHFL.BFLY PT, R27, R10, 0x2, 0x1f ;  /* 0x0c401f000a1b7f89 */ /* 0x000e6200000e0000 */
[----:B------:R-:W-:-:S02]  /*32f0*/  FSEL R89, R89, -INF , P2 ;  /* 0xff80000059597808 */ /* 0x000fc40001000000 */
        /* <DEDUP_REMOVED lines=8> */
[----:B-1----:R-:W-:Y:S02]  /*3380*/  FMNMX.FTZ R27, R10, R27, !PT ;  /* 0x0000001b0a1b7209 */ /* 0x002fe40007810000 */
[----:B------:R-:W-:Y:S02]  /*3390*/  FSEL R77, R77, -INF , P2 ;  /* 0xff8000004d4d7808 */ /* 0x000fe40001000000 */
[----:B------:R-:W-:Y:S01]  /*33a0*/  ISETP.GT.AND P2, PT, R4, 0x31, PT ;  /* 0x000000310400780c */ /* 0x000fe20003f44270 */
[----:B------:R-:W1:Y:S03]  /*33b0*/  SHFL.BFLY PT, R0, R27, 0x1, 0x1f ;  /* 0x0c201f001b007f89 */ /* 0x000e6600000e0000 */
        /* <DEDUP_REMOVED lines=26> */
[----:B------:R1:W-:Y:S01]  /*3560*/  MUFU.EX2 R11, R21 ;  /* 0x00000015000b7308 */ /* 0x0003e20000000800 */
        /* <DEDUP_REMOVED lines=8> */
[C---:B------:R-:W-:Y:S01]  /*35f0*/  ISETP.GT.AND P1, PT, R4.reuse, 0x19, PT ;  /* 0x000000190400780c */ /* 0x040fe20003f24270 */
[--C-:B------:R-:W-:Y:S01]  /*3600*/  FFMA.FTZ R111, R111, UR38, -R6.reuse ;  /* 0x000000266f6f7c23 */ /* 0x100fe20008010806 */
[----:B------:R-:W-:Y:S01]  /*3610*/  FMNMX.FTZ R15, R97, R20, !PT ;  /* 0x00000014610f7209 */ /* 0x000fe20007810000 */
        /* <DEDUP_REMOVED lines=12> */
[----:B------:R-:W2:Y:S01]  /*36e0*/  MUFU.EX2 R10, R10 ;  /* 0x0000000a000a7308 */ /* 0x000ea20000000800 */
        /* <DEDUP_REMOVED lines=12> */
[----:B-1----:R-:W-:Y:S01]  /*37b0*/  FMNMX.FTZ R21, R77, R22, !PT ;  /* 0x000000164d157209 */ /* 0x002fe20007810000 */
[----:B------:R-:W-:Y:S01]  /*37c0*/  FFMA.FTZ R22, R117, UR38, -R6 ;  /* 0x0000002675167c23 */ /* 0x000fe20008010806 */
[----:B------:R-:W-:Y:S01]  /*37d0*/  ISETP.GT.AND P1, PT, R4, 0x38, PT ;  /* 0x000000380400780c */ /* 0x000fe20003f24270 */
[----:B------:R-:W1:Y:S01]  /*37e0*/  MUFU.EX2 R12, R12 ;  /* 0x0000000c000c7308 */ /* 0x000e620000000800 */
[----:B------:R-:W-:Y:S01]  /*37f0*/  FMNMX.FTZ R26, R80, R21, !PT ;  /* 0x00000015501a7209 */ /* 0x000fe20007810000 */
[----:B--2---:R-:W-:Y:S01]  /*3800*/  FADD.FTZ R94, R5, R10 ;  /* 0x0000000a055e7221 */ /* 0x004fe20000010000 */
[----:B------:R-:W-:-:S02]  /*3810*/  FSEL R84, R84, -INF , P1 ;  /* 0xff80000054547808 */ /* 0x000fc40000800000 */
[----:B------:R-:W-:Y:S02]  /*3820*/  CS2R R102, SRZ ;  /* 0x0000000000667805 */ /* 0x000fe4000001ff00 */
[----:B------:R-:W-:Y:S02]  /*3830*/  FMNMX.FTZ R21, R81, R26, !PT ;  /* 0x0000001a51157209 */ /* 0x000fe40007810000 */
[----:B------:R-:W-:Y:S02]  /*3840*/  CS2R R108, SRZ ;  /* 0x00000000006c7805 */ /* 0x000fe4000001ff00 */
[----:B------:R-:W-:Y:S01]  /*3850*/  ISETP.GT.AND P1, PT, R4, 0x40, PT ;  /* 0x000000400400780c */ /* 0x000fe20003f24270 */
[----:B------:R-:W2:Y:S01]  /*3860*/  MUFU.EX2 R14, R14 ;  /* 0x0000000e000e7308 */ /* 0x000ea20000000800 */
[----:B------:R-:W-:Y:S02]  /*3870*/  FMNMX.FTZ R26, R84, R21, !PT ;  /* 0x00000015541a7209 */ /* 0x000fe40007810000 */
[----:B------:R-:W-:-:S02]  /*3880*/  CS2R R112, SRZ ;  /* 0x0000000000707805 */ /* 0x000fc4000001ff00 */
[----:B------:R-:W-:Y:S02]  /*3890*/  FSEL R56, R56, -INF , P1 ;  /* 0xff80000038387808 */ /* 0x000fe40000800000 */
[----:B------:R-:W-:Y:S02]  /*38a0*/  CS2R R116, SRZ ;  /* 0x0000000000747805 */ /* 0x000fe4000001ff00 */
[----:B------:R-:W-:Y:S01]  /*38b0*/  FMNMX.FTZ R23, R85, R26, !PT ;  /* 0x0000001a55177209 */ /* 0x000fe20007810000 */
[----:B------:R-:W-:Y:S01]  /*38c0*/  FFMA.FTZ R26, R121, UR38, -R6 ;  /* 0x00000026791a7c23 */ /* 0x000fe20008010806 */
[----:B------:R-:W-:Y:S01]  /*38d0*/  ISETP.GT.AND P1, PT, R4, 0x48, PT ;  /* 0x000000480400780c */ /* 0x000fe20003f24270 */
[----:B------:R-:W-:Y:S01]  /*38e0*/  MUFU.EX2 R18, R18 ;  /* 0x0000001200127308 */ /* 0x000fe20000000800 */
[----:B------:R-:W-:Y:S02]  /*38f0*/  FMNMX.FTZ R30, R56, R23, !PT ;  /* 0x00000017381e7209 */ /* 0x000fe40007810000 */
[----:B------:R-:W-:-:S02]  /*3900*/  FSEL R60, R60, -INF , P1 ;  /* 0xff8000003c3c7808 */ /* 0x000fc40000800000 */
[----:B------:R-:W-:Y:S02]  /*3910*/  FMNMX.FTZ R23, R57, R30, !PT ;  /* 0x0000001e39177209 */ /* 0x000fe40007810000 */
[----:B------:R-:W-:Y:S01]  /*3920*/  ISETP.GT.AND P1, PT, R4, 0x50, PT ;  /* 0x000000500400780c */ /* 0x000fe20003f24270 */
[----:B------:R4:W-:Y:S01]  /*3930*/  MUFU.EX2 R15, R111 ;  /* 0x0000006f000f7308 */ /* 0x0009e20000000800 */
[----:B------:R-:W-:Y:S02]  /*3940*/  FMNMX.FTZ R30, R60, R23, !PT ;  /* 0x000000173c1e7209 */ /* 0x000fe40007810000 */
[----:B------:R-:W-:Y:S02]  /*3950*/  FSEL R64, R64, -INF , P1 ;  /* 0xff80000040407808 */ /* 0x000fe40000800000 */
[----:B------:R-:W-:Y:S01]  /*3960*/  FMNMX.FTZ R27, R61, R30, !PT ;  /* 0x0000001e3d1b7209 */ /* 0x000fe20007810000 */
[----:B------:R-:W-:Y:S01]  /*3970*/  FFMA.FTZ R30, R125, UR38, -R6 ;  /* 0x000000267d1e7c23 */ /* 0x000fe20008010806 */
[----:B------:R-:W-:Y:S01]  /*3980*/  ISETP.GT.AND P1, PT, R4, 0x58, PT ;  /* 0x000000580400780c */ /* 0x000fe20003f24270 */
[----:B------:R-:W-:Y:S01]  /*3990*/  MUFU.EX2 R20, R20 ;  /* 0x0000001400147308 */ /* 0x000fe20000000800 */
[----:B------:R-:W-:-:S02]  /*39a0*/  FMNMX.FTZ R34, R64, R27, !PT ;  /* 0x0000001b40227209 */ /* 0x000fc40007810000 */
[----:B----4-:R-:W-:Y:S02]  /*39b0*/  CS2R R110, SRZ ;  /* 0x00000000006e7805 */ /* 0x010fe4000001ff00 */
[----:B------:R-:W-:Y:S02]  /*39c0*/  FSEL R68, R68, -INF , P1 ;  /* 0xff80000044447808 */ /* 0x000fe40000800000 */
[----:B------:R-:W-:Y:S02]  /*39d0*/  FMNMX.FTZ R27, R65, R34, !PT ;  /* 0x00000022411b7209 */ /* 0x000fe40007810000 */
[----:B------:R-:W-:Y:S01]  /*39e0*/  ISETP.GT.AND P1, PT, R4, 0x60, PT ;  /* 0x000000600400780c */ /* 0x000fe20003f24270 */
[----:B------:R4:W-:Y:S01]  /*39f0*/  MUFU.EX2 R19, R115 ;  /* 0x0000007300137308 */ /* 0x0009e20000000800 */
[----:B------:R-:W-:Y:S02]  /*3a00*/  FMNMX.FTZ R34, R68, R27, !PT ;  /* 0x0000001b44227209 */ /* 0x000fe40007810000 */
[----:B------:R-:W-:-:S02]  /*3a10*/  ISETP.GT.AND P2, PT, R4, 0x61, PT ;  /* 0x000000610400780c */ /* 0x000fc40003f44270 */
[----:B------:R-:W-:Y:S02]  /*3a20*/  FSEL R62, R40, -INF , P1 ;  /* 0xff800000283e7808 */ /* 0x000fe40000800000 */
[----:B------:R-:W-:Y:S01]  /*3a30*/  FMNMX.FTZ R107, R69, R34, !PT ;  /* 0x00000022456b7209 */ /* 0x000fe20007810000 */
[----:B------:R-:W-:Y:S01]  /*3a40*/  FFMA.FTZ R34, R105, UR38, -R6 ;  /* 0x0000002669227c23 */ /* 0x000fe20008010806 */
[----:B------:R-:W-:Y:S01]  /*3a50*/  ISETP.GT.AND P1, PT, R4, 0x68, PT ;  /* 0x000000680400780c */ /* 0x000fe20003f24270 */
[----:B------:R-:W-:Y:S01]  /*3a60*/  MUFU.EX2 R22, R22 ;  /* 0x0000001600167308 */ /* 0x000fe20000000800 */
[----:B------:R-:W-:Y:S02]  /*3a70*/  FSEL R66, R41, -INF , P2 ;  /* 0xff80000029427808 */ /* 0x000fe40001000000 */
[----:B------:R-:W-:Y:S02]  /*3a80*/  CS2R R104, SRZ ;  /* 0x0000000000687805 */ /* 0x000fe4000001ff00 */
[----:B------:R-:W-:-:S02]  /*3a90*/  FMNMX.FTZ R107, R62, R107, !PT ;  /* 0x0000006b3e6b7209 */ /* 0x000fc40007810000 */
[----:B----4-:R-:W-:Y:S02]  /*3aa0*/  CS2R R114, SRZ ;  /* 0x0000000000727805 */ /* 0x010fe4000001ff00 */
[----:B------:R-:W-:Y:S02]  /*3ab0*/  ISETP.GT.AND P2, PT, R4, 0x69, PT ;  /* 0x000000690400780c */ /* 0x000fe40003f44270 */
[----:B------:R-:W-:Y:S01]  /*3ac0*/  FSEL R70, R44, -INF , P1 ;  /* 0xff8000002c467808 */ /* 0x000fe20000800000 */
[----:B------:R-:W-:Y:S01]  /*3ad0*/  FFMA.FTZ R44, R63, UR38, -R6 ;  /* 0x000000263f2c7c23 */ /* 0x000fe20008010806 */
[----:B------:R-:W-:Y:S01]  /*3ae0*/  FMNMX.FTZ R107, R66, R107, !PT ;  /* 0x0000006b426b7209 */ /* 0x000fe20007810000 */
[----:B---3--:R-:W-:Y:S01]  /*3af0*/  FADD.FTZ R63, R9, R94 ;  /* 0x0000005e093f7221 */ /* 0x008fe20000010000 */
[----:B------:R-:W-:Y:S01]  /*3b00*/  ISETP.GT.AND P1, PT, R4, 0x70, PT ;  /* 0x000000700400780c */ /* 0x000fe20003f24270 */
[----:B------:R3:W-:Y:S01]  /*3b10*/  MUFU.EX2 R21, R119 ;  /* 0x0000007700157308 */ /* 0x0007e20000000800 */
[----:B------:R-:W-:Y:S01]  /*3b20*/  FSEL R45, R45, -INF , P2 ;  /* 0xff8000002d2d7808 */ /* 0x000fe20001000000 */
[----:B-1----:R-:W-:Y:S01]  /*3b30*/  FADD.FTZ R98, R12, R63 ;  /* 0x0000003f0c627221 */ /* 0x002fe20000010000 */
[----:B------:R-:W-:-:S02]  /*3b40*/  FMNMX.FTZ R40, R70, R107, !PT ;  /* 0x0000006b46287209 */ /* 0x000fc40007810000 */
[----:B------:R-:W-:Y:S02]  /*3b50*/  CS2R R106, SRZ ;  /* 0x00000000006a7805 */ /* 0x000fe4000001ff00 */
[----:B------:R-:W-:Y:S02]  /*3b60*/  ISETP.GT.AND P2, PT, R4, 0x71, PT ;  /* 0x000000710400780c */ /* 0x000fe40003f44270 */
[----:B------:R-:W-:Y:S01]  /*3b70*/  FSEL R48, R48, -INF , P1 ;  /* 0xff80000030307808 */ /* 0x000fe20000800000 */
[----:B------:R-:W-:Y:S01]  /*3b80*/  MUFU.EX2 R26, R26 ;  /* 0x0000001a001a7308 */ /* 0x000fe20000000800 */
[----:B------:R-:W-:Y:S02]  /*3b90*/  FMNMX.FTZ R41, R45, R40, !PT ;  /* 0x000000282d297209 */ /* 0x000fe40007810000 */
[----:B---3--:R-:W-:Y:S02]  /*3ba0*/  CS2R R118, SRZ ;  /* 0x0000000000767805 */ /* 0x008fe4000001ff00 */
[----:B------:R-:W-:-:S02]  /*3bb0*/  FSEL R58, R49, -INF , P2 ;  /* 0xff800000313a7808 */ /* 0x000fc40001000000 */
[----:B------:R-:W-:Y:S02]  /*3bc0*/  ISETP.GT.AND P1, PT, R4, 0x78, PT ;  /* 0x000000780400780c */ /* 0x000fe40003f24270 */
[----:B------:R-:W-:Y:S01]  /*3bd0*/  FMNMX.FTZ R49, R48, R41, !PT ;  /* 0x0000002930317209 */ /* 0x000fe20007810000 */
[----:B------:R-:W-:Y:S01]  /*3be0*/  MUFU.EX2 R23, R123 ;  /* 0x0000007b00177308 */ /* 0x000fe20000000800 */
[----:B------:R-:W-:Y:S02]  /*3bf0*/  ISETP.GT.AND P2, PT, R4, 0x79, PT ;  /* 0x000000790400780c */ /* 0x000fe40003f44270 */
[----:B------:R-:W-:Y:S02]  /*3c00*/  FSEL R52, R52, -INF , P1 ;  /* 0xff80000034347808 */ /* 0x000fe40000800000 */
[----:B------:R-:W-:Y:S02]  /*3c10*/  FMNMX.FTZ R49, R58, R49, !PT ;  /* 0x000000313a317209 */ /* 0x000fe40007810000 */
[----:B------:R-:W-:Y:S01]  /*3c20*/  FSEL R53, R53, -INF , P2 ;  /* 0xff80000035357808 */ /* 0x000fe20001000000 */
[----:B------:R-:W-:Y:S01]  /*3c30*/  MUFU.EX2 R30, R30 ;  /* 0x0000001e001e7308 */ /* 0x000fe20000000800 */
[----:B------:R-:W-:-:S02]  /*3c40*/  ISETP.GT.AND P1, PT, R4, 0x80, PT ;  /* 0x000000800400780c */ /* 0x000fc40003f24270 */
[----:B------:R-:W-:Y:S02]  /*3c50*/  FMNMX.FTZ R40, R52, R49, !PT ;  /* 0x0000003134287209 */ /* 0x000fe40007810000 */
[----:B------:R-:W-:Y:S02]  /*3c60*/  ISETP.GT.AND P2, PT, R4, 0x81, PT ;  /* 0x000000810400780c */ /* 0x000fe40003f44270 */
[----:B------:R-:W-:Y:S01]  /*3c70*/  FSEL R74, R24, -INF , P1 ;  /* 0xff800000184a7808 */ /* 0x000fe20000800000 */
[----:B------:R-:W-:Y:S01]  /*3c80*/  MUFU.EX2 R27, R127 ;  /* 0x0000007f001b7308 */ /* 0x000fe20000000800 */
[----:B------:R-:W-:Y:S01]  /*3c90*/  FMNMX.FTZ R49, R53, R40, !PT ;  /* 0x0000002835317209 */ /* 0x000fe20007810000 */
[--C-:B------:R-:W-:Y:S01]  /*3ca0*/  FFMA.FTZ R40, R51, UR38, -R6.reuse ;  /* 0x0000002633287c23 */ /* 0x100fe20008010806 */
[----:B------:R-:W-:Y:S02]  /*3cb0*/  ISETP.GT.AND P1, PT, R4, 0x88, PT ;  /* 0x000000880400780c */ /* 0x000fe40003f24270 */
[----:B------:R-:W-:Y:S01]  /*3cc0*/  FSEL R54, R25, -INF , P2 ;  /* 0xff80000019367808 */ /* 0x000fe20001000000 */
[----:B------:R-:W-:Y:S01]  /*3cd0*/  FFMA.FTZ R25, R91, UR38, -R6 ;  /* 0x000000265b197c23 */ /* 0x000fe20008010806 */
[----:B------:R-:W-:Y:S01]  /*3ce0*/  FMNMX.FTZ R49, R74, R49, !PT ;  /* 0x000000314a317209 */ /* 0x000fe20007810000 */
[----:B------:R-:W-:Y:S01]  /*3cf0*/  MUFU.EX2 R34, R34 ;  /* 0x0000002200227308 */ /* 0x000fe20000000800 */
[----:B------:R-:W-:-:S02]  /*3d00*/  ISETP.GT.AND P2, PT, R4, 0x89, PT ;  /* 0x000000890400780c */ /* 0x000fc40003f44270 */
[----:B------:R-:W-:Y:S01]  /*3d10*/  FSEL R78, R28, -INF , P1 ;  /* 0xff8000001c4e7808 */ /* 0x000fe20000800000 */
[----:B------:R-:W-:Y:S01]  /*3d20*/  FFMA.FTZ R28, R83, UR38, -R6 ;  /* 0x00000026531c7c23 */ /* 0x000fe20008010806 */
[----:B------:R-:W-:Y:S02]  /*3d30*/  FMNMX.FTZ R49, R54, R49, !PT ;  /* 0x0000003136317209 */ /* 0x000fe40007810000 */
[----:B------:R-:W-:Y:S01]  /*3d40*/  ISETP.GT.AND P1, PT, R4, 0x90, PT ;  /* 0x000000900400780c */ /* 0x000fe20003f24270 */
[----:B------:R-:W-:Y:S01]  /*3d50*/  MUFU.EX2 R38, R38 ;  /* 0x0000002600267308 */ /* 0x000fe20000000800 */
[----:B------:R-:W-:Y:S02]  /*3d60*/  FSEL R82, R29, -INF , P2 ;  /* 0xff8000001d527808 */ /* 0x000fe40001000000 */
[----:B------:R-:W-:Y:S02]  /*3d70*/  FMNMX.FTZ R49, R78, R49, !PT ;  /* 0x000000314e317209 */ /* 0x000fe40007810000 */
[----:B------:R-:W-:-:S02]  /*3d80*/  FSEL R83, R32, -INF , P1 ;  /* 0xff80000020537808 */ /* 0x000fc40000800000 */
[----:B------:R-:W-:Y:S01]  /*3d90*/  ISETP.GT.AND P2, PT, R4, 0x91, PT ;  /* 0x000000910400780c */ /* 0x000fe20003f44270 */
[----:B------:R1:W-:Y:S01]  /*3da0*/  MUFU.EX2 R41, R99 ;  /* 0x0000006300297308 */ /* 0x0003e20000000800 */
[----:B------:R-:W-:Y:S02]  /*3db0*/  FMNMX.FTZ R32, R82, R49, !PT ;  /* 0x0000003152207209 */ /* 0x000fe40007810000 */
[C---:B------:R-:W-:Y:S02]  /*3dc0*/  ISETP.GT.AND P1, PT, R4.reuse, 0x98, PT ;  /* 0x000000980400780c */ /* 0x040fe40003f24270 */
        /* <DEDUP_REMOVED lines=10> */
[----:B------:R-:W-:Y:S01]  /*3e70*/  FSEL R90, R37, -INF , P2 ;  /* 0xff800000255a7808 */ /* 0x000fe20001000000 */
[--C-:B------:R-:W-:Y:S01]  /*3e80*/  FFMA.FTZ R42, R59, UR38, -R6.reuse ;  /* 0x000000263b2a7c23 */ /* 0x100fe20008010806 */
[----:B------:R-:W-:Y:S01]  /*3e90*/  FMNMX.FTZ R37, R71, R4, !PT ;  /* 0x0000000447257209 */ /* 0x000fe20007810000 */
[--C-:B------:R-:W-:Y:S01]  /*3ea0*/  FFMA.FTZ R36, R46, UR38, -R6.reuse ;  /* 0x000000262e247c23 */ /* 0x100fe20008010806 */
[--C-:B------:R-:W-:Y:S01]  /*3eb0*/  FFMA.FTZ R46, R75, UR38, -R6.reuse ;  /* 0x000000264b2e7c23 */ /* 0x100fe20008010806 */
[----:B------:R-:W-:Y:S01]  /*3ec0*/  F2FP.SATFINITE.E4M3.F32.PACK_AB_MERGE_C R217, R12, R9, RZ ;  /* 0x000000090cd9723e */ /* 0x000fe200048070ff */
[----:B------:R-:W-:Y:S01]  /*3ed0*/  MUFU.EX2 R24, R95 ;  /* 0x0000005f00187308 */ /* 0x000fe20000000800 */
[----:B------:R-:W-:Y:S01]  /*3ee0*/  FMNMX.FTZ R4, R90, R37, !PT ;  /* 0x000000255a047209 */ /* 0x000fe20007810000 */
[----:B------:R-:W-:Y:S01]  /*3ef0*/  FFMA.FTZ R37, R50, UR38, -R6 ;  /* 0x0000002632257c23 */ /* 0x000fe20008010806 */
[----:B------:R-:W-:-:S03]  /*3f00*/  F2FP.SATFINITE.E4M3.F32.PACK_AB_MERGE_C R217, R10, R5, R217 ;  /* 0x000000050ad9723e */ /* 0x000fc600048070d9 */
[----:B------:R-:W3:Y:S02]  /*3f10*/  SHFL.BFLY PT, R49, R4, 0x2, 0x1f ;  /* 0x0c401f0004317f89 */ /* 0x000ee400000e0000 */
[----:B------:R-:W-:Y:S08]  /*3f20*/  MUFU.EX2 R25, R25 ;  /* 0x0000001900197308 */ /* 0x000ff00000000800 */
[----:B------:R-:W-:Y:S08]  /*3f30*/  MUFU.EX2 R28, R28 ;  /* 0x0000001c001c7308 */ /* 0x000ff00000000800 */
[----:B------:R-:W-:Y:S01]  /*3f40*/  MUFU.EX2 R33, R33 ;  /* 0x0000002100217308 */ /* 0x000fe20000000800 */
[----:B---3--:R-:W-:Y:S01]  /*3f50*/  FMNMX.FTZ R50, R4, R49, !PT ;  /* 0x0000003104327209 */ /* 0x008fe20007810000 */
[----:B------:R-:W-:Y:S01]  /*3f60*/  FFMA.FTZ R49, R67, UR38, -R6 ;  /* 0x0000002643317c23 */ /* 0x000fe20008010806 */
[----:B------:R-:W-:-:S05]  /*3f70*/  FADD.FTZ R67, R11, R98 ;  /* 0x000000620b437221 */ /* 0x000fca0000010000 */
[----:B------:R-:W-:Y:S01]  /*3f80*/  MUFU.EX2 R29, R29 ;  /* 0x0000001d001d7308 */ /* 0x000fe20000000800 */
[----:B------:R-:W3:Y:S01]  /*3f90*/  SHFL.BFLY PT, R51, R50, 0x1, 0x1f ;  /* 0x0c201f0032337f89 */ /* 0x000ee200000e0000 */
[----:B--2---:R-:W-:-:S04]  /*3fa0*/  FADD.FTZ R98, R14, R67 ;  /* 0x000000430e627221 */ /* 0x004fc80000010000 */
[----:B------:R-:W-:Y:S02]  /*3fb0*/  FADD.FTZ R67, R13, R98 ;  /* 0x000000620d437221 */ /* 0x000fe40000010000 */
[----:B------:R-:W-:Y:S01]  /*3fc0*/  MUFU.EX2 R32, R32 ;  /* 0x0000002000207308 */ /* 0x000fe20000000800 */
[----:B-1----:R-:W-:-:S07]  /*3fd0*/  CS2R R98, SRZ ;  /* 0x0000000000627805 */ /* 0x002fce000001ff00 */
[----:B------:R-:W-:Y:S08]  /*3fe0*/  MUFU.EX2 R36, R36 ;  /* 0x0000002400247308 */ /* 0x000ff00000000800 */
[----:B------:R-:W-:Y:S01]  /*3ff0*/  MUFU.EX2 R43, R43 ;  /* 0x0000002b002b7308 */ /* 0x000fe20000000800 */
[----:B---3--:R-:W-:Y:S01]  /*4000*/  FMNMX.FTZ R4, R50, R51, !PT ;  /* 0x0000003332047209 */ /* 0x008fe20007810000 */
[----:B------:R-:W-:-:S02]  /*4010*/  IMAD.U32 R51, RZ, RZ, UR38 ;  /* 0x00000026ff337e24 */ /* 0x000fc4000f8e00ff */
[--C-:B------:R-:W-:Y:S01]  /*4020*/  FFMA.FTZ R50, R79, UR38, -R6.reuse ;  /* 0x000000264f327c23 */ /* 0x100fe20008010806 */
[C---:B------:R-:W-:Y:S01]  /*4030*/  FSETP.NEU.FTZ.AND P1, PT, R4.reuse, -INF , PT ;  /* 0xff8000000400780b */ /* 0x040fe20003f3d000 */
[----:B------:R-:W-:Y:S02]  /*4040*/  FFMA.FTZ R51, R4, R51, -8 ;  /* 0xc100000004337423 */ /* 0x000fe40000010033 */
[----:B------:R-:W-:Y:S03]  /*4050*/  MUFU.EX2 R37, R37 ;  /* 0x0000002500257308 */ /* 0x000fe60000000800 */
[----:B------:R-:W-:Y:S01]  /*4060*/  FSEL R55, R51, RZ, P1 ;  /* 0x000000ff33377208 */ /* 0x000fe20000800000 */
[----:B------:R-:W-:Y:S01]  /*4070*/  FFMA.FTZ R51, R87, UR38, -R6 ;  /* 0x0000002657337c23 */ /* 0x000fe20008010806 */
[----:B------:R-:W-:-:S03]  /*4080*/  PLOP3.LUT P1, PT, PT, PT, UP0, 0x80, 0x0 ;  /* 0x000000000000781c */ /* 0x000fc60003f2f008 */
        /* <DEDUP_REMOVED lines=23> */
[--C-:B------:R-:W-:Y:S01]  /*4200*/  FFMA.FTZ R61, R61, UR38, -R55.reuse ;  /* 0x000000263d3d7c23 */ /* 0x100fe20008010837 */
[----:B------:R-:W2:Y:S01]  /*4210*/  MUFU.EX2 R92, R92 ;  /* 0x0000005c005c7308 */ /* 0x000ea20000000800 */
[--C-:B------:R-:W-:Y:S01]  /*4220*/  FFMA.FTZ R64, R64, UR38, -R55.reuse ;  /* 0x0000002640407c23 */ /* 0x100fe20008010837 */
        /* <DEDUP_REMOVED lines=13> */
[----:B------:R-:W-:Y:S01]  /*4300*/  FFMA.FTZ R54, R54, UR38, -R55 ;  /* 0x0000002636367c23 */ /* 0x000fe20008010837 */
[----:B------:R-:W1:Y:S01]  /*4310*/  MUFU.EX2 R96, R96 ;  /* 0x0000006000607308 */ /* 0x000e620000000800 */
[----:B--2---:R-:W-:Y:S01]  /*4320*/  FADD.FTZ R94, R92, R59 ;  /* 0x0000003b5c5e7221 */ /* 0x004fe20000010000 */
[--C-:B------:R-:W-:Y:S01]  /*4330*/  FFMA.FTZ R78, R78, UR38, -R55.reuse ;  /* 0x000000264e4e7c23 */ /* 0x100fe20008010837 */
[--C-:B------:R-:W-:Y:S01]  /*4340*/  FFMA.FTZ R82, R82, UR38, -R55.reuse ;  /* 0x0000002652527c23 */ /* 0x100fe20008010837 */
[--C-:B------:R-:W-:Y:S01]  /*4350*/  FFMA.FTZ R83, R83, UR38, -R55.reuse ;  /* 0x0000002653537c23 */ /* 0x100fe20008010837 */
[--C-:B------:R-:W-:Y:S01]  /*4360*/  FFMA.FTZ R86, R86, UR38, -R55.reuse ;  /* 0x0000002656567c23 */ /* 0x100fe20008010837 */
[--C-:B------:R-:W-:Y:S01]  /*4370*/  FFMA.FTZ R71, R71, UR38, -R55.reuse ;  /* 0x0000002647477c23 */ /* 0x100fe20008010837 */
[----:B------:R-:W-:Y:S01]  /*4380*/  FFMA.FTZ R55, R90, UR38, -R55 ;  /* 0x000000265a377c23 */ /* 0x000fe20008010837 */
[----:B------:R-:W2:Y:S01]  /*4390*/  MUFU.EX2 R97, R97 ;  /* 0x0000006100617308 */ /* 0x000ea20000000800 */
[C---:B---3--:R-:W-:Y:S01]  /*43a0*/  FADD.FTZ R63, R93.reuse, R94 ;  /* 0x0000005e5d3f7221 */ /* 0x048fe20000010000 */
[----:B------:R-:W-:-:S02]  /*43b0*/  F2FP.SATFINITE.E4M3.F32.PACK_AB_MERGE_C R216, R93, R92, RZ ;  /* 0x0000005c5dd8723e */ /* 0x000fc400048070ff */
[----:B------:R-:W-:Y:S02]  /*43c0*/  CS2R R90, SRZ ;  /* 0x00000000005a7805 */ /* 0x000fe4000001ff00 */
[----:B------:R-:W-:Y:S02]  /*43d0*/  CS2R R92, SRZ ;  /* 0x00000000005c7805 */ /* 0x000fe4000001ff00 */
[----:B------:R-:W-:Y:S02]  /*43e0*/  F2FP.SATFINITE.E4M3.F32.PACK_AB_MERGE_C R216, R89, R88, R216 ;  /* 0x0000005859d8723e */ /* 0x000fe400048070d8 */
[----:B------:R-:W-:Y:S01]  /*43f0*/  CS2R R88, SRZ ;  /* 0x0000000000587805 */ /* 0x000fe2000001ff00 */
[----:B------:R-:W3:Y:S01]  /*4400*/  MUFU.EX2 R100, R100 ;  /* 0x0000006400647308 */ /* 0x000ee20000000800 */
[----:B-1----:R-:W-:Y:S01]  /*4410*/  FADD.FTZ R94, R96, R63 ;  /* 0x0000003f605e7221 */ /* 0x002fe20000010000 */
[----:B------:R-:W-:-:S06]  /*4420*/  FFMA.FTZ R63, R39, UR38, -R6 ;  /* 0x00000026273f7c23 */ /* 0x000fcc0008010806 */
[----:B------:R-:W1:Y:S01]  /*4430*/  MUFU.EX2 R101, R101 ;  /* 0x0000006500657308 */ /* 0x000e620000000800 */
[----:B--2---:R-:W-:Y:S01]  /*4440*/  FADD.FTZ R39, R97, R94 ;  /* 0x0000005e61277221 */ /* 0x004fe20000010000 */
[----:B------:R-:W-:-:S06]  /*4450*/  CS2R R94, SRZ ;  /* 0x00000000005e7805 */ /* 0x000fcc000001ff00 */
[----:B------:R-:W2:Y:S01]  /*4460*/  MUFU.EX2 R72, R72 ;  /* 0x0000004800487308 */ /* 0x000ea20000000800 */
[----:B---3--:R-:W-:-:S07]  /*4470*/  FADD.FTZ R6, R100, R39 ;  /* 0x0000002764067221 */ /* 0x008fce0000010000 */
[----:B------:R-:W3:Y:S01]  /*4480*/  MUFU.EX2 R73, R73 ;  /* 0x0000004900497308 */ /* 0x000ee20000000800 */
[C---:B-1----:R-:W-:Y:S01]  /*4490*/  FADD.FTZ R39, R101.reuse, R6 ;  /* 0x0000000665277221 */ /* 0x042fe20000010000 */
[----:B------:R-:W-:Y:S02]  /*44a0*/  F2FP.SATFINITE.E4M3.F32.PACK_AB_MERGE_C R218, R101, R100, RZ ;  /* 0x0000006465da723e */ /* 0x000fe400048070ff */
[----:B------:R-:W-:Y:S02]  /*44b0*/  CS2R R100, SRZ ;  /* 0x0000000000647805 */ /* 0x000fe4000001ff00 */
[----:B------:R-:W-:Y:S02]  /*44c0*/  F2FP.SATFINITE.E4M3.F32.PACK_AB_MERGE_C R218, R97, R96, R218 ;  /* 0x0000006061da723e */ /* 0x000fe400048070da */
[----:B------:R-:W-:Y:S01]  /*44d0*/  CS2R R96, SRZ ;  /* 0x0000000000607805 */ /* 0x000fe2000001ff00 */
[----:B------:R-:W1:Y:S01]  /*44e0*/  MUFU.EX2 R76, R76 ;  /* 0x0000004c004c7308 */ /* 0x000e620000000800 */
[----:B--2---:R-:W-:-:S07]  /*44f0*/  FADD.FTZ R6, R72, R39 ;  /* 0x0000002748067221 */ /* 0x004fce0000010000 */
[----:B------:R2:W-:Y:S01]  /*4500*/  MUFU.EX2 R59, R66 ;  /* 0x00000042003b7308 */ /* 0x0005e20000000800 */
[----:B---3--:R-:W-:-:S07]  /*4510*/  FADD.FTZ R39, R73, R6 ;  /* 0x0000000649277221 */ /* 0x008fce0000010000 */
[----:B------:R-:W3:Y:S01]  /*4520*/  MUFU.EX2 R77, R77 ;  /* 0x0000004d004d7308 */ /* 0x000ee20000000800 */
[----:B--2---:R-:W-:Y:S01]  /*4530*/  FADD.FTZ R66, R18, R67 ;  /* 0x0000004312427221 */ /* 0x004fe20000010000 */
[----:B-1----:R-:W-:Y:S01]  /*4540*/  FADD.FTZ R6, R76, R39 ;  /* 0x000000274c067221 */ /* 0x002fe20000010000 */
[----:B------:R-:W-:Y:S02]  /*4550*/  F2FP.SATFINITE.E4M3.F32.PACK_AB_MERGE_C R18, R18, R13, RZ ;  /* 0x0000000d1212723e */ /* 0x000fe400048070ff */
[----:B------:R-:W-:Y:S02]  /*4560*/  FADD.FTZ R67, R15, R66 ;  /* 0x000000420f437221 */ /* 0x000fe40000010000 */
[----:B------:R-:W-:Y:S01]  /*4570*/  F2FP.SATFINITE.E4M3.F32.PACK_AB_MERGE_C R219, R14, R11, R18 ;  /* 0x0000000b0edb723e */ /* 0x000fe20004807012 */
[----:B------:R-:W1:Y:S01]  /*4580*/  MUFU.EX2 R80, R80 ;  /* 0x0000005000507308 */ /* 0x000e620000000800 */
[----:B------:R-:W-:-:S04]  /*4590*/  FADD.FTZ R66, R20, R67 ;  /* 0x0000004314427221 */ /* 0x000fc80000010000 */
[----:B------:R-:W-:-:S03]  /*45a0*/  FADD.FTZ R67, R19, R66 ;  /* 0x0000004213437221 */ /* 0x000fc60000010000 */
[----:B------:R-:W2:Y:S01]  /*45b0*/  MUFU.EX2 R81, R81 ;  /* 0x0000005100517308 */ /* 0x000ea20000000800 */
[C---:B------:R-:W-:Y:S01]  /*45c0*/  FADD.FTZ R66, R22.reuse, R67 ;  /* 0x0000004316427221 */ /* 0x040fe20000010000 */
[----:B---3--:R-:W-:Y:S01]  /*45d0*/  FADD.FTZ R67, R77, R6 ;  /* 0x000000064d437221 */ /* 0x008fe20000010000 */
[----:B------:R-:W-:Y:S02]  /*45e0*/  F2FP.SATFINITE.E4M3.F32.PACK_AB_MERGE_C R22, R22, R19, RZ ;  /* 0x000000131616723e */ /* 0x000fe400048070ff */
[----:B------:R-:W-:Y:S01]  /*45f0*/  FADD.FTZ R75, R21, R66 ;  /* 0x00000042154b7221 */ /* 0x000fe20000010000 */
[----:B------:R-:W-:Y:S02]  /*4600*/  F2FP.SATFINITE.E4M3.F32.PACK_AB_MERGE_C R76, R77, R76, RZ ;  /* 0x0000004c4d4c723e */ /* 0x000fe400048070ff */
[----:B------:R-:W3:Y:S01]  /*4610*/  MUFU.EX2 R84, R84 ;  /* 0x0000005400547308 */ /* 0x000ee20000000800 */
[----:B-1----:R-:W-:Y:S01]  /*4620*/  FADD.FTZ R6, R80, R67 ;  /* 0x0000004350067221 */ /* 0x002fe20000010000 */
[----:B------:R-:W-:Y:S01]  /*4630*/  FADD.FTZ R66, R26, R75 ;  /* 0x0000004b1a427221 */ /* 0x000fe20000010000 */
[----:B------:R-:W-:-:S02]  /*4640*/  F2FP.SATFINITE.E4M3.F32.PACK_AB_MERGE_C R212, R73, R72, R76 ;  /* 0x0000004849d4723e */ /* 0x000fc4000480704c */
[----:B------:R-:W-:Y:S02]  /*4650*/  CS2R R72, SRZ ;  /* 0x0000000000487805 */ /* 0x000fe4000001ff00 */
[----:B------:R-:W-:Y:S01]  /*4660*/  F2FP.SATFINITE.E4M3.F32.PACK_AB_MERGE_C R213, R20, R15, R22 ;  /* 0x0000000f14d5723e */ /* 0x000fe20004807016 */
[----:B------:R-:W-:Y:S01]  /*4670*/  FADD.FTZ R75, R23, R66 ;  /* 0x00000042174b7221 */ /* 0x000fe20000010000 */
[C---:B------:R-:W-:Y:S01]  /*4680*/  F2FP.SATFINITE.E4M3.F32.PACK_AB_MERGE_C R23, R30.reuse, R23, RZ ;  /* 0x000000171e17723e */ /* 0x040fe200048070ff */
[----:B------:R-:W1:Y:S01]  /*4690*/  MUFU.EX2 R85, R85 ;  /* 0x0000005500557308 */ /* 0x000e620000000800 */
[----:B--2---:R-:W-:Y:S01]  /*46a0*/  FADD.FTZ R67, R81, R6 ;  /* 0x0000000651437221 */ /* 0x004fe20000010000 */
[----:B------:R-:W-:Y:S01]  /*46b0*/  FADD.FTZ R12, R30, R75 ;  /* 0x0000004b1e0c7221 */ /* 0x000fe20000010000 */
[----:B------:R-:W-:Y:S02]  /*46c0*/  F2FP.SATFINITE.E4M3.F32.PACK_AB_MERGE_C R215, R26, R21, R23 ;  /* 0x000000151ad7723e */ /* 0x000fe40004807017 */
[----:B------:R-:W-:-:S03]  /*46d0*/  CS2R R76, SRZ ;  /* 0x00000000004c7805 */ /* 0x000fc6000001ff00 */
[----:B------:R-:W2:Y:S01]  /*46e0*/  MUFU.EX2 R56, R56 ;  /* 0x0000003800387308 */ /* 0x000ea20000000800 */
[----:B---3--:R-:W-:Y:S01]  /*46f0*/  FADD.FTZ R6, R84, R67 ;  /* 0x0000004354067221 */ /* 0x008fe20000010000 */
[----:B------:R-:W-:-:S04]  /*4700*/  FADD.FTZ R67, R27, R12 ;  /* 0x0000000c1b437221 */ /* 0x000fc80000010000 */
[----:B------:R-:W-:Y:S02]  /*4710*/  FADD.FTZ R67, R34, R67 ;  /* 0x0000004322437221 */ /* 0x000fe40000010000 */
[----:B------:R-:W3:Y:S01]  /*4720*/  MUFU.EX2 R57, R57 ;  /* 0x0000003900397308 */ /* 0x000ee20000000800 */
[C---:B-1----:R-:W-:Y:S01]  /*4730*/  FADD.FTZ R9, R85.reuse, R6 ;  /* 0x0000000655097221 */ /* 0x042fe20000010000 */
[----:B------:R-:W-:Y:S01]  /*4740*/  FADD.FTZ R12, R38, R67 ;  /* 0x00000043260c7221 */ /* 0x000fe20000010000 */
[----:B------:R-:W-:Y:S02]  /*4750*/  F2FP.SATFINITE.E4M3.F32.PACK_AB_MERGE_C R84, R85, R84, RZ ;  /* 0x000000545554723e */ /* 0x000fe400048070ff */
[----:B------:R-:W-:Y:S02]  /*4760*/  CS2R R66, SRZ ;  /* 0x0000000000427805 */ /* 0x000fe4000001ff00 */
[C---:B------:R-:W-:Y:S01]  /*4770*/  F2FP.SATFINITE.E4M3.F32.PACK_AB_MERGE_C R38, R41.reuse, R38, RZ ;  /* 0x000000262926723e */ /* 0x040fe200048070ff */
[----:B------:R-:W-:Y:S01]  /*4780*/  FADD.FTZ R19, R41, R12 ;  /* 0x0000000c29137221 */ /* 0x000fe20000010000 */
[----:B------:R-:W-:Y:S01]  /*4790*/  F2FP.SATFINITE.E4M3.F32.PACK_AB_MERGE_C R214, R81, R80, R84 ;  /* 0x0000005051d6723e */ /* 0x000fe20004807054 */
[----:B------:R-:W1:Y:S01]  /*47a0*/  MUFU.EX2 R60, R60 ;  /* 0x0000003c003c7308 */ /* 0x000e620000000800 */
[----:B--2---:R-:W-:Y:S01]  /*47b0*/  FADD.FTZ R6, R56, R9 ;  /* 0x0000000938067221 */ /* 0x004fe20000010000 */
[----:B------:R-:W-:Y:S01]  /*47c0*/  FADD.FTZ R12, R24, R19 ;  /* 0x00000013180c7221 */ /* 0x000fe20000010000 */
[----:B------:R-:W-:-:S02]  /*47d0*/  F2FP.SATFINITE.E4M3.F32.PACK_AB_MERGE_C R209, R34, R27, R38 ;  /* 0x0000001b22d1723e */ /* 0x000fc40004807026 */
[----:B------:R-:W-:Y:S02]  /*47e0*/  CS2R R26, SRZ ;  /* 0x00000000001a7805 */ /* 0x000fe4000001ff00 */
[----:B------:R-:W-:Y:S02]  /*47f0*/  CS2R R80, SRZ ;  /* 0x0000000000507805 */ /* 0x000fe4000001ff00 */
[----:B------:R-:W-:Y:S01]  /*4800*/  CS2R R84, SRZ ;  /* 0x0000000000547805 */ /* 0x000fe2000001ff00 */
[----:B------:R-:W2:Y:S01]  /*4810*/  MUFU.EX2 R61, R61 ;  /* 0x0000003d003d7308 */ /* 0x000ea20000000800 */
[----:B---3--:R-:W-:-:S07]  /*4820*/  FADD.FTZ R9, R57, R6 ;  /* 0x0000000639097221 */ /* 0x008fce0000010000 */
[----:B------:R-:W3:Y:S01]  /*4830*/  MUFU.EX2 R64, R64 ;  /* 0x0000004000407308 */ /* 0x000ee20000000800 */
[----:B-1----:R-:W-:-:S07]  /*4840*/  FADD.FTZ R6, R60, R9 ;  /* 0x000000093c067221 */ /* 0x002fce0000010000 */
[----:B------:R-:W1:Y:S01]  /*4850*/  MUFU.EX2 R65, R65 ;  /* 0x0000004100417308 */ /* 0x000e620000000800 */
[C---:B--2---:R-:W-:Y:S01]  /*4860*/  FADD.FTZ R13, R61.reuse, R6 ;  /* 0x000000063d0d7221 */ /* 0x044fe20000010000 */
[----:B------:R-:W-:-:S04]  /*4870*/  F2FP.SATFINITE.E4M3.F32.PACK_AB_MERGE_C R60, R61, R60, RZ ;  /* 0x0000003c3d3c723e */ /* 0x000fc800048070ff */
[----:B------:R-:W-:Y:S02]  /*4880*/  F2FP.SATFINITE.E4M3.F32.PACK_AB_MERGE_C R208, R57, R56, R60 ;  /* 0x0000003839d0723e */ /* 0x000fe4000480703c */
[----:B------:R-:W-:Y:S01]  /*4890*/  CS2R R56, SRZ ;  /* 0x0000000000387805 */ /* 0x000fe2000001ff00 */
[----:B------:R-:W2:Y:S01]  /*48a0*/  MUFU.EX2 R68, R68 ;  /* 0x0000004400447308 */ /* 0x000ea20000000800 */
[----:B---3--:R-:W-:Y:S01]  /*48b0*/  FADD.FTZ R6, R64, R13 ;  /* 0x0000000d40067221 */ /* 0x008fe20000010000 */
[----:B------:R-:W-:Y:S01]  /*48c0*/  FADD.FTZ R13, R25, R12 ;  /* 0x0000000c190d7221 */ /* 0x000fe20000010000 */
[----:B------:R-:W-:-:S03]  /*48d0*/  CS2R R60, SRZ ;  /* 0x00000000003c7805 */ /* 0x000fc6000001ff00 */
[----:B------:R-:W-:Y:S01]  /*48e0*/  FADD.FTZ R10, R28, R13 ;  /* 0x0000000d1c0a7221 */ /* 0x000fe20000010000 */
[----:B------:R-:W-:Y:S01]  /*48f0*/  F2FP.SATFINITE.E4M3.F32.PACK_AB_MERGE_C R28, R33, R28, RZ ;  /* 0x0000001c211c723e */ /* 0x000fe200048070ff */
[----:B------:R-:W3:Y:S01]  /*4900*/  MUFU.EX2 R69, R69 ;  /* 0x0000004500457308 */ /* 0x000ee20000000800 */
[----:B-1----:R-:W-:Y:S01]  /*4910*/  FADD.FTZ R5, R65, R6 ;  /* 0x0000000641057221 */ /* 0x002fe20000010000 */
[----:B------:R-:W-:Y:S01]  /*4920*/  FADD.FTZ R10, R33, R10 ;  /* 0x0000000a210a7221 */ /* 0x000fe20000010000 */
[----:B------:R-:W-:Y:S02]  /*4930*/  F2FP.SATFINITE.E4M3.F32.PACK_AB_MERGE_C R211, R25, R24, R28 ;  /* 0x0000001819d3723e */ /* 0x000fe4000480701c */
[----:B------:R-:W-:Y:S01]  /*4940*/  CS2R R24, SRZ ;  /* 0x0000000000187805 */ /* 0x000fe2000001ff00 */
[----:B------:R-:W-:Y:S02]  /*4950*/  FADD.FTZ R13, R29, R10 ;  /* 0x0000000a1d0d7221 */ /* 0x000fe40000010000 */
[----:B------:R-:W1:Y:S01]  /*4960*/  MUFU.EX2 R62, R62 ;  /* 0x0000003e003e7308 */ /* 0x000e620000000800 */
[----:B--2---:R-:W-:Y:S01]  /*4970*/  FADD.FTZ R6, R68, R5 ;  /* 0x0000000544067221 */ /* 0x004fe20000010000 */
[----:B------:R-:W-:-:S04]  /*4980*/  FADD.FTZ R13, R32, R13 ;  /* 0x0000000d200d7221 */ /* 0x000fc80000010000 */
[----:B------:R-:W-:Y:S01]  /*4990*/  FADD.FTZ R10, R36, R13 ;  /* 0x0000000d240a7221 */ /* 0x000fe20000010000 */
[----:B------:R-:W-:Y:S01]  /*49a0*/  F2FP.SATFINITE.E4M3.F32.PACK_AB_MERGE_C R36, R43, R36, RZ ;  /* 0x000000242b24723e */ /* 0x000fe200048070ff */
[----:B------:R-:W2:Y:S01]  /*49b0*/  MUFU.EX2 R70, R70 ;  /* 0x0000004600467308 */ /* 0x000ea20000000800 */
[C---:B---3--:R-:W-:Y:S01]  /*49c0*/  F2FP.SATFINITE.E4M3.F32.PACK_AB_MERGE_C R68, R69.reuse, R68, RZ ;  /* 0x000000444544723e */ /* 0x048fe200048070ff */
[----:B------:R-:W-:Y:S01]  /*49d0*/  FADD.FTZ R69, R69, R6 ;  /* 0x0000000645457221 */ /* 0x000fe20000010000 */
[----:B------:R-:W-:Y:S01]  /*49e0*/  FADD.FTZ R10, R43, R10 ;  /* 0x0000000a2b0a7221 */ /* 0x000fe20000010000 */
[----:B------:R-:W-:Y:S02]  /*49f0*/  F2FP.SATFINITE.E4M3.F32.PACK_AB_MERGE_C R205, R32, R29, R36 ;  /* 0x0000001d20cd723e */ /* 0x000fe40004807024 */
[----:B------:R-:W-:Y:S02]  /*4a00*/  CS2R R28, SRZ ;  /* 0x00000000001c7805 */ /* 0x000fe4000001ff00 */
[----:B------:R-:W-:-:S02]  /*4a10*/  F2FP.SATFINITE.E4M3.F32.PACK_AB_MERGE_C R210, R65, R64, R68 ;  /* 0x0000004041d2723e */ /* 0x000fc40004807044 */
[----:B------:R-:W-:Y:S01]  /*4a20*/  CS2R R32, SRZ ;  /* 0x0000000000207805 */ /* 0x000fe2000001ff00 */
[----:B------:R-:W3:Y:S01]  /*4a30*/  MUFU.EX2 R45, R45 ;  /* 0x0000002d002d7308 */ /* 0x000ee20000000800 */
[----:B-1----:R-:W-:Y:S01]  /*4a40*/  FADD.FTZ R6, R62, R69 ;  /* 0x000000453e067221 */ /* 0x002fe20000010000 */
[----:B------:R-:W-:Y:S02]  /*4a50*/  CS2R R64, SRZ ;  /* 0x0000000000407805 */ /* 0x000fe4000001ff00 */
[----:B------:R-:W-:Y:S01]  /*4a60*/  CS2R R68, SRZ ;  /* 0x0000000000447805 */ /* 0x000fe2000001ff00 */
[----:B------:R-:W-:-:S03]  /*4a70*/  FADD.FTZ R11, R59, R6 ;  /* 0x000000063b0b7221 */ /* 0x000fc60000010000 */
[----:B------:R-:W1:Y:S01]  /*4a80*/  MUFU.EX2 R48, R48 ;  /* 0x0000003000307308 */ /* 0x000e620000000800 */
[----:B--2---:R-:W-:Y:S01]  /*4a90*/  FADD.FTZ R6, R70, R11 ;  /* 0x0000000b46067221 */ /* 0x004fe20000010000 */
[----:B------:R-:W-:-:S04]  /*4aa0*/  FADD.FTZ R11, R37, R10 ;  /* 0x0000000a250b7221 */ /* 0x000fc80000010000 */
[----:B------:R-:W-:Y:S02]  /*4ab0*/  FADD.FTZ R13, R40, R11 ;  /* 0x0000000b280d7221 */ /* 0x000fe40000010000 */
[----:B------:R2:W4:Y:S01]  /*4ac0*/  MUFU.EX2 R39, R58 ;  /* 0x0000003a00277308 */ /* 0x0005220000000800 */
[C---:B---3--:R-:W-:Y:S01]  /*4ad0*/  F2FP.SATFINITE.E4M3.F32.PACK_AB_MERGE_C R70, R45.reuse, R70, RZ ;  /* 0x000000462d46723e */ /* 0x048fe200048070ff */
[----:B------:R-:W-:-:S03]  /*4ae0*/  FADD.FTZ R45, R45, R6 ;  /* 0x000000062d2d7221 */ /* 0x000fc60000010000 */
[----:B------:R-:W-:-:S03]  /*4af0*/  F2FP.SATFINITE.E4M3.F32.PACK_AB_MERGE_C R204, R59, R62, R70 ;  /* 0x0000003e3bcc723e */ /* 0x000fc60004807046 */
[----:B------:R-:W3:Y:S01]  /*4b00*/  MUFU.EX2 R52, R52 ;  /* 0x0000003400347308 */ /* 0x000ee20000000800 */
[----:B-1----:R-:W-:Y:S01]  /*4b10*/  FADD.FTZ R6, R48, R45 ;  /* 0x0000002d30067221 */ /* 0x002fe20000010000 */
[----:B--2---:R-:W-:-:S06]  /*4b20*/  CS2R R58, SRZ ;  /* 0x00000000003a7805 */ /* 0x004fcc000001ff00 */
[----:B------:R-:W1:Y:S01]  /*4b30*/  MUFU.EX2 R42, R42 ;  /* 0x0000002a002a7308 */ /* 0x000e620000000800 */
[----:B----4-:R-:W-:-:S07]  /*4b40*/  FADD.FTZ R11, R39, R6 ;  /* 0x00000006270b7221 */ /* 0x010fce0000010000 */
[----:B------:R-:W2:Y:S01]  /*4b50*/  MUFU.EX2 R53, R53 ;  /* 0x0000003500357308 */ /* 0x000ea20000000800 */
[----:B---3--:R-:W-:-:S07]  /*4b60*/  FADD.FTZ R6, R52, R11 ;  /* 0x0000000b34067221 */ /* 0x008fce0000010000 */
[----:B------:R-:W3:Y:S01]  /*4b70*/  MUFU.EX2 R47, R47 ;  /* 0x0000002f002f7308 */ /* 0x000ee20000000800 */
[----:B-1----:R-:W-:-:S07]  /*4b80*/  FADD.FTZ R10, R42, R13 ;  /* 0x0000000d2a0a7221 */ /* 0x002fce0000010000 */
[----:B------:R-:W1:Y:S01]  /*4b90*/  MUFU.EX2 R74, R74 ;  /* 0x0000004a004a7308 */ /* 0x000e620000000800 */
[C---:B--2---:R-:W-:Y:S01]  /*4ba0*/  F2FP.SATFINITE.E4M3.F32.PACK_AB_MERGE_C R52, R53.reuse, R52, RZ ;  /* 0x000000343534723e */ /* 0x044fe200048070ff */
[----:B------:R-:W-:-:S03]  /*4bb0*/  FADD.FTZ R53, R53, R6 ;  /* 0x0000000635357221 */ /* 0x000fc60000010000 */
[----:B------:R-:W-:Y:S02]  /*4bc0*/  F2FP.SATFINITE.E4M3.F32.PACK_AB_MERGE_C R206, R39, R48, R52 ;  /* 0x0000003027ce723e */ /* 0x000fe40004807034 */
[----:B------:R-:W-:Y:S01]  /*4bd0*/  CS2R R38, SRZ ;  /* 0x0000000000267805 */ /* 0x000fe2000001ff00 */
[----:B------:R-:W2:Y:S01]  /*4be0*/  MUFU.EX2 R44, R44 ;  /* 0x0000002c002c7308 */ /* 0x000ea20000000800 */
[C---:B---3--:R-:W-:Y:S01]  /*4bf0*/  F2FP.SATFINITE.E4M3.F32.PACK_AB_MERGE_C R42, R47.reuse, R42, RZ ;  /* 0x0000002a2f2a723e */ /* 0x048fe200048070ff */
[----:B------:R-:W-:-:S03]  /*4c00*/  FADD.FTZ R47, R47, R10 ;  /* 0x0000000a2f2f7221 */ /* 0x000fc60000010000 */
[----:B------:R-:W-:Y:S02]  /*4c10*/  F2FP.SATFINITE.E4M3.F32.PACK_AB_MERGE_C R207, R40, R37, R42 ;  /* 0x0000002528cf723e */ /* 0x000fe4000480702a */
[----:B------:R-:W-:Y:S02]  /*4c20*/  CS2R R36, SRZ ;  /* 0x0000000000247805 */ /* 0x000fe4000001ff00 */
[----:B------:R-:W-:Y:S01]  /*4c30*/  CS2R R40, SRZ ;  /* 0x0000000000287805 */ /* 0x000fe2000001ff00 */
[----:B------:R-:W3:Y:S01]  /*4c40*/  MUFU.EX2 R9, R54 ;  /* 0x0000003600097308 */ /* 0x000ee20000000800 */
[----:B-1----:R-:W-:Y:S01]  /*4c50*/  FADD.FTZ R10, R74, R53 ;  /* 0x000000354a0a7221 */ /* 0x002fe20000010000 */
[----:B------:R-:W-:Y:S02]  /*4c60*/  CS2R R42, SRZ ;  /* 0x00000000002a7805 */ /* 0x000fe4000001ff00 */
[----:B------:R-:W-:-:S04]  /*4c70*/  CS2R R52, SRZ ;  /* 0x0000000000347805 */ /* 0x000fc8000001ff00 */
[----:B------:R-:W1:Y:S01]  /*4c80*/  MUFU.EX2 R49, R49 ;  /* 0x0000003100317308 */ /* 0x000e620000000800 */
[----:B--2---:R-:W-:-:S07]  /*4c90*/  FADD.FTZ R12, R44, R47 ;  /* 0x0000002f2c0c7221 */ /* 0x004fce0000010000 */
[----:B------:R-:W2:Y:S01]  /*4ca0*/  MUFU.EX2 R78, R78 ;  /* 0x0000004e004e7308 */ /* 0x000ea20000000800 */
[----:B---3--:R-:W-:-:S07]  /*4cb0*/  FADD.FTZ R11, R9, R10 ;  /* 0x0000000a090b7221 */ /* 0x008fce0000010000 */
[----:B------:R-:W3:Y:S01]  /*4cc0*/  MUFU.EX2 R46, R46 ;  /* 0x0000002e002e7308 */ /* 0x000ee20000000800 */
[----:B-1----:R-:W-:-:S07]  /*4cd0*/  FADD.FTZ R13, R49, R12 ;  /* 0x0000000c310d7221 */ /* 0x002fce0000010000 */
[----:B------:R-:W1:Y:S01]  /*4ce0*/  MUFU.EX2 R31, R31 ;  /* 0x0000001f001f7308 */ /* 0x000e620000000800 */
[----:B--2---:R-:W-:-:S07]  /*4cf0*/  FADD.FTZ R12, R78, R11 ;  /* 0x0000000b4e0c7221 */ /* 0x004fce0000010000 */
[----:B------:R-:W2:Y:S01]  /*4d00*/  MUFU.EX2 R5, R82 ;  /* 0x0000005200057308 */ /* 0x000ea20000000800 */
[----:B---3--:R-:W-:-:S07]  /*4d10*/  FADD.FTZ R14, R46, R13 ;  /* 0x0000000d2e0e7221 */ /* 0x008fce0000010000 */
[----:B------:R-:W3:Y:S01]  /*4d20*/  MUFU.EX2 R83, R83 ;  /* 0x0000005300537308 */ /* 0x000ee20000000800 */
[C---:B-1----:R-:W-:Y:S01]  /*4d30*/  F2FP.SATFINITE.E4M3.F32.PACK_AB_MERGE_C R46, R31.reuse, R46, RZ ;  /* 0x0000002e1f2e723e */ /* 0x042fe200048070ff */
[----:B------:R-:W-:-:S03]  /*4d40*/  FADD.FTZ R31, R31, R14 ;  /* 0x0000000e1f1f7221 */ /* 0x000fc60000010000 */
[----:B------:R-:W-:Y:S02]  /*4d50*/  F2FP.SATFINITE.E4M3.F32.PACK_AB_MERGE_C R201, R49, R44, R46 ;  /* 0x0000002c31c9723e */ /* 0x000fe4000480702e */
[----:B------:R-:W-:Y:S02]  /*4d60*/  CS2R R44, SRZ ;  /* 0x00000000002c7805 */ /* 0x000fe4000001ff00 */
[----:B------:R-:W-:Y:S01]  /*4d70*/  CS2R R46, SRZ ;  /* 0x00000000002e7805 */ /* 0x000fe2000001ff00 */
[----:B------:R-:W1:Y:S01]  /*4d80*/  MUFU.EX2 R50, R50 ;  /* 0x0000003200327308 */ /* 0x000e620000000800 */
[C---:B--2---:R-:W-:Y:S01]  /*4d90*/  FADD.FTZ R12, R5.reuse, R12 ;  /* 0x0000000c050c7221 */ /* 0x044fe20000010000 */
[----:B------:R-:W-:Y:S02]  /*4da0*/  F2FP.SATFINITE.E4M3.F32.PACK_AB_MERGE_C R78, R5, R78, RZ ;  /* 0x0000004e054e723e */ /* 0x000fe400048070ff */
[----:B------:R-:W-:Y:S02]  /*4db0*/  CS2R R48, SRZ ;  /* 0x0000000000307805 */ /* 0x000fe4000001ff00 */
[----:B------:R-:W-:-:S02]  /*4dc0*/  F2FP.SATFINITE.E4M3.F32.PACK_AB_MERGE_C R200, R9, R74, R78 ;  /* 0x0000004a09c8723e */ /* 0x000fc4000480704e */
[----:B------:R-:W-:Y:S01]  /*4dd0*/  CS2R R74, SRZ ;  /* 0x00000000004a7805 */ /* 0x000fe2000001ff00 */
[----:B------:R-:W2:Y:S01]  /*4de0*/  MUFU.EX2 R86, R86 ;  /* 0x0000005600567308 */ /* 0x000ea20000000800 */
[----:B---3--:R-:W-:Y:S01]  /*4df0*/  FADD.FTZ R5, R83, R12 ;  /* 0x0000000c53057221 */ /* 0x008fe20000010000 */
[----:B------:R-:W-:-:S06]  /*4e00*/  CS2R R78, SRZ ;  /* 0x00000000004e7805 */ /* 0x000fcc000001ff00 */
[----:B------:R-:W3:Y:S01]  /*4e10*/  MUFU.EX2 R35, R35 ;  /* 0x0000002300237308 */ /* 0x000ee20000000800 */
[----:B-1----:R-:W-:Y:S01]  /*4e20*/  FADD.FTZ R14, R50, R31 ;  /* 0x0000001f320e7221 */ /* 0x002fe20000010000 */
[----:B------:R-:W-:-:S06]  /*4e30*/  CS2R R30, SRZ ;  /* 0x00000000001e7805 */ /* 0x000fcc000001ff00 */
[----:B------:R-:W-:Y:S01]  /*4e40*/  MUFU.EX2 R71, R71 ;  /* 0x0000004700477308 */ /* 0x000fe20000000800 */
[----:B--2---:R-:W-:-:S07]  /*4e50*/  FADD.FTZ R12, R86, R5 ;  /* 0x00000005560c7221 */ /* 0x004fce0000010000 */
[----:B------:R1:W2:Y:S01]  /*4e60*/  MUFU.EX2 R6, R55 ;  /* 0x0000003700067308 */ /* 0x0002a20000000800 */
[----:B---3--:R-:W-:-:S07]  /*4e70*/  FADD.FTZ R14, R35, R14 ;  /* 0x0000000e230e7221 */ /* 0x008fce0000010000 */
[----:B------:R-:W3:Y:S01]  /*4e80*/  MUFU.EX2 R51, R51 ;  /* 0x0000003300337308 */ /* 0x000ee20000000800 */
[----:B-1----:R-:W-:-:S07]  /*4e90*/  CS2R R54, SRZ ;  /* 0x0000000000367805 */ /* 0x002fce000001ff00 */
[----:B------:R1:W4:Y:S01]  /*4ea0*/  MUFU.EX2 R10, R63 ;  /* 0x0000003f000a7308 */ /* 0x0003220000000800 */
[----:B--2---:R-:W-:Y:S01]  /*4eb0*/  F2FP.SATFINITE.E4M3.F32.PACK_AB_MERGE_C R9, R6, R71, RZ ;  /* 0x000000470609723e */ /* 0x004fe200048070ff */
[----:B------:R-:W-:-:S03]  /*4ec0*/  FADD.FTZ R71, R71, R12 ;  /* 0x0000000c47477221 */ /* 0x000fc60000010000 */
[----:B------:R-:W-:Y:S01]  /*4ed0*/  F2FP.SATFINITE.E4M3.F32.PACK_AB_MERGE_C R202, R86, R83, R9 ;  /* 0x0000005356ca723e */ /* 0x000fe20004807009 */
[----:B------:R-:W-:Y:S01]  /*4ee0*/  FADD.FTZ R6, R6, R71 ;  /* 0x0000004706067221 */ /* 0x000fe20000010000 */
[----:B------:R-:W-:Y:S02]  /*4ef0*/  CS2R R70, SRZ ;  /* 0x0000000000467805 */ /* 0x000fe4000001ff00 */
[----:B------:R-:W-:Y:S01]  /*4f00*/  CS2R R82, SRZ ;  /* 0x0000000000527805 */ /* 0x000fe2000001ff00 */
[----:B---3--:R-:W-:Y:S01]  /*4f10*/  FADD.FTZ R5, R51, R14 ;  /* 0x0000000e33057221 */ /* 0x008fe20000010000 */
[----:B-1----:R-:W-:Y:S02]  /*4f20*/  CS2R R62, SRZ ;  /* 0x00000000003e7805 */ /* 0x002fe4000001ff00 */
[----:B------:R-:W-:Y:S02]  /*4f30*/  CS2R R86, SRZ ;  /* 0x0000000000567805 */ /* 0x000fe4000001ff00 */
[C---:B----4-:R-:W-:Y:S01]  /*4f40*/  F2FP.SATFINITE.E4M3.F32.PACK_AB_MERGE_C R11, R10.reuse, R51, RZ ;  /* 0x000000330a0b723e */ /* 0x050fe200048070ff */
[----:B------:R-:W-:-:S03]  /*4f50*/  FADD.FTZ R5, R10, R5 ;  /* 0x000000050a057221 */ /* 0x000fc60000010000 */
[----:B------:R-:W-:Y:S02]  /*4f60*/  F2FP.SATFINITE.E4M3.F32.PACK_AB_MERGE_C R203, R35, R50, R11 ;  /* 0x0000003223cb723e */ /* 0x000fe4000480700b */
        /* <DEDUP_REMOVED lines=54> */
[----:B------:R-:W-:Y:S01]  /*52d0*/  UMOV UR52, URZ ;  /* 0x0000003f00347c82 */ /* 0x000fe20008000000 */
[----:B------:R-:W-:Y:S01]  /*52e0*/  UMOV UR6, URZ ;  /* 0x0000003f00067c82 */ /* 0x000fe20008000000 */
[----:B------:R-:W-:-:S05]  /*52f0*/  ULDC UR53, c[0x0][0x2f0] ;  /* 0x0000bc0000357ab9 */ /* 0x000fca0000000800 */
.L_x_6176:
[----:B------:R-:W-:Y:S01]  /*5300*/  ISETP.NE.AND P2, PT, RZ, UR56, PT ;  /* 0x00000038ff007c0c */ /* 0x000fe2000bf45270 */
[----:B------:R-:W-:-:S04]  /*5310*/  UISETP.NE.AND UP0, UPT, UR6, 0x1, UPT ;  /* 0x000000010600788c */ /* 0x000fc8000bf05270 */
[----:B------:R-:W-:-:S04]  /*5320*/  USEL UR5, URZ, 0x1, UP0 ;  /* 0x000000013f057887 */ /* 0x000fc80008000000 */
[----:B------:R-:W-:-:S04]  /*5330*/  ULOP3.LUT UR5, UR52, UR5, URZ, 0x3c, !UPT ;  /* 0x0000000534057292 */ /* 0x000fc8000f8e3c3f */
[----:B------:R-:W-:Y:S08]  /*5340*/  @P2 BRA `(.L_x_6166) ;  /* 0x0000000000382947 */ /* 0x000ff00003800000 */
[----:B------:R-:W-:Y:S05]  /*5350*/  @!P0 BRA `(.L_x_6167) ;  /* 0x0000000000048947 */ /* 0x000fea0003800000 */
[----:B------:R-:W-:Y:S01]  /*5360*/  BPT.TRAP 0x1 ;  /* 0x000000040000795c */ /* 0x000fe20000300000 */
.L_x_6167:
        /* <DEDUP_REMOVED lines=9> */
.L_x_6168:
[----:B-1----:R-:W-:Y:S05]  /*5400*/  @P1 BRA `(.L_x_6166) ;  /* 0x0000000000081947 */ /* 0x002fea0003800000 */
[----:B------:R-:W1:Y:S02]  /*5410*/  SYNCS.PHASECHK.TRANS64.TRYWAIT P1, [UR4+0x33430], R0 ;  /* 0x03343000ff0075a7 */ /* 0x000e640008020144 */
[----:B-1----:R-:W-:Y:S05]  /*5420*/  @!P1 BRA `(.L_x_6169) ;  /* 0x000000fc00409947 */ /* 0x002fea0003800000 */
.L_x_6166:
        /* <DEDUP_REMOVED lines=21> */
[----:B------:R-:W-:Y:S01]  /*5580*/  UIADD3 UR46, UR30, 0x180, URZ ;  /* 0x000001801e2e7890 */ /* 0x000fe2000fffe03f */
[----:B------:R-:W-:Y:S01]  /*5590*/  UMOV UR47, 0x80000020 ;  /* 0x80000020002f7882 */ /* 0x000fe20000000000 */
[----:B------:R-:W-:Y:S01]  /*55a0*/  UIADD3 UR50, UR30, 0x200, URZ ;  /* 0x000002001e327890 */ /* 0x000fe2000fffe03f */
[----:B------:R-:W-:Y:S01]  /*55b0*/  UMOV UR51, 0x80000020 ;  /* 0x8000002000337882 */ /* 0x000fe20000000000 */
[----:B------:R-:W-:Y:S01]  /*55c0*/  UIADD3 UR10, UR30, 0x2, URZ ;  /* 0x000000021e0a7890 */ /* 0x000fe2000fffe03f */
[----:B------:R-:W-:Y:S01]  /*55d0*/  WARPGROUP.ARRIVE ;  /* 0x00000000000079c5 */ /* 0x000fe20000000000 */
[----:B------:R-:W-:Y:S01]  /*55e0*/  UMOV UR11, 0x80000020 ;  /* 0x80000020000b7882 */ /* 0x000fe20000000000 */
[----:B------:R-:W-:-:S02]  /*55f0*/  UIADD3 UR14, UR30, 0x82, URZ ;  /* 0x000000821e0e7890 */ /* 0x000fc4000fffe03f */
[----:B------:R-:W-:Y:S02]  /*5600*/  UIADD3 UR15, UR30, 0x182, URZ ;  /* 0x000001821e0f7890 */ /* 0x000fe4000fffe03f */
[----:B------:R-:W-:Y:S01]  /*5610*/  QGMMA.64x32x32.F32.E4M3.E4M3 R184, gdesc[UR28], RZ, !UPT, gsb0 ;  /* 0x006000001cb879f3 */ /* 0x000fe2000c0008ff */
[----:B------:R-:W-:Y:S01]  /*5620*/  UIADD3 UR18, UR30, 0x282, URZ ;  /* 0x000002821e127890 */ /* 0x000fe2000fffe03f */
[----:B------:R-:W-:Y:S01]  /*5630*/  UMOV UR19, 0x80000020 ;  /* 0x8000002000137882 */ /* 0x000fe20000000000 */
[----:B------:R-:W-:Y:S01]  /*5640*/  UIADD3 UR22, UR30, 0x500, URZ ;  /* 0x000005001e167890 */ /* 0x000fe2000fffe03f */
[----:B------:R-:W-:Y:S01]  /*5650*/  UMOV UR23, 0x80000020 ;  /* 0x8000002000177882 */ /* 0x000fe20000000000 */
[----:B------:R-:W-:Y:S01]  /*5660*/  UIADD3 UR26, UR30, 0x502, URZ ;  /* 0x000005021e1a7890 */ /* 0x000fe2000fffe03f */
[----:B------:R-:W-:Y:S01]  /*5670*/  UMOV UR27, 0x80000020 ;  /* 0x80000020001b7882 */ /* 0x000fe20000000000 */
[----:B------:R-:W-:Y:S01]  /*5680*/  UMOV UR28, UR24 ;  /* 0x00000018001c7c82 */ /* 0x000fe20008000000 */
[----:B------:R-:W-:Y:S01]  /*5690*/  UMOV UR29, UR25 ;  /* 0x00000019001d7c82 */ /* 0x000fe20008000000 */
[----:B------:R-:W-:Y:S01]  /*56a0*/  UMOV UR31, 0x80000020 ;  /* 0x80000020001f7882 */ /* 0x000fe20000000000 */
[----:B------:R-:W-:-:S02]  /*56b0*/  WARPGROUP.DEPBAR.LE gsb0, 0x0 ;  /* 0x00008000000079c5 */ /* 0x000fc40000010000 */
        /* <DEDUP_REMOVED lines=153> */
.L_x_6171:
[----:B------:R-:W-:Y:S01]  /*6050*/  ULEA UR10, UR6, UR39, 0x3 ;  /* 0x00000027060a7291 */ /* 0x000fe2000f8e183f */
[----:B------:R-:W-:-:S05]  /*6060*/  IMAD.U32 R0, RZ, RZ, UR52 ;  /* 0x00000034ff007e24 */ /* 0x000fca000f8e00ff */
[----:B------:R-:W-:-:S04]  /*6070*/  SHF.L.U32 R0, R0, 0x1f, RZ ;  /* 0x0000001f00007819 */ /* 0x000fc800000006ff */
[----:B------:R0:W1:Y:S01]  /*6080*/  SYNCS.PHASECHK.TRANS64.TRYWAIT P1, [UR10+0x33450], R0 ;  /* 0x03345000ff0075a7 */ /* 0x000062000802014a */
[----:B------:R-:W-:Y:S05]  /*6090*/  @!P0 BRA `(.L_x_6172) ;  /* 0x0000000000048947 */ /* 0x000fea0003800000 */
[----:B------:R-:W-:Y:S01]  /*60a0*/  BPT.TRAP 0x1 ;  /* 0x000000040000795c */ /* 0x000fe20000300000 */
.L_x_6172:
[----:B-1----:R-:W-:Y:S05]  /*60b0*/  @P1 BRA `(.L_x_6170) ;  /* 0x0000000000081947 */ /* 0x002fea0003800000 */
[----:B------:R-:W1:Y:S02]  /*60c0*/  SYNCS.PHASECHK.TRANS64.TRYWAIT P1, [UR10+0x33450], R0 ;  /* 0x03345000ff0075a7 */ /* 0x000e64000802014a */
[----:B-1----:R-:W-:Y:S05]  /*60d0*/  @!P1 BRA `(.L_x_6173) ;  /* 0x000000f0002c9947 */ /* 0x002fea0003800000 */
.L_x_6170:
        /* <DEDUP_REMOVED lines=34> */
.L_x_6174:
[----:B------:R-:W-:Y:S01]  /*6300*/  UISETP.NE.AND UP0, UPT, UR58, URZ, UPT ;  /* 0x0000003f3a00728c */ /* 0x000fe2000bf05270 */
[----:B0-----:R-:W-:Y:S01]  /*6310*/  IMAD.MOV.U32 R0, RZ, RZ, R7 ;  /* 0x000000ffff007224 */ /* 0x001fe200078e0007 */
[----:B------:R-:W-:Y:S01]  /*6320*/  ULDC UR11, c[0x0][0x288] ;  /* 0x0000a200000b7ab9 */ /* 0x000fe20000000800 */
        /* <DEDUP_REMOVED lines=9> */
[----:B------:R-:W-:Y:S02]  /*63c0*/  UIMAD UR10, UR7, -0xa0, UR10 ;  /* 0xffffff60070a78a4 */ /* 0x000fe4000f8e020a */
[----:B------:R-:W0:Y:S04]  /*63d0*/  SHFL.IDX PT, R4, R0, RZ, 0x1c1f ;  /* 0x001c1fff00047589 */ /* 0x000e2800000e0000 */
[----:B------:R-:W-:Y:S01]  /*63e0*/  IMAD R11, R8, R11, UR10 ;  /* 0x0000000a080b7e24 */ /* 0x000fe2000f8e020b */
[----:B------:R-:W1:Y:S01]  /*63f0*/  SHFL.IDX PT, R0, R0, 0x1, 0x1c1f ;  /* 0x003c1f0000007f89 */ /* 0x000e6200000e0000 */
[----:B------:R-:W-:-:S02]  /*6400*/  ULEA UR10, UR4, UR39, 0x3 ;  /* 0x00000027040a7291 */ /* 0x000fc4000f8e183f */
[----:B------:R-:W-:Y:S02]  /*6410*/  IMAD R11, R12, UR57, R11 ;  /* 0x000000390c0b7c24 */ /* 0x000fe4000f8e020b */
[----:B------:R-:W-:-:S04]  /*6420*/  UIADD3 UR10, UR10, 0x33440, URZ ;  /* 0x000334400a0a7890 */ /* 0x000fc8000fffe03f */
        /* <DEDUP_REMOVED lines=122> */
[----:B-1----:R-:W-:-:S02]  /*6bd0*/  IADD3 R11, R0, -UR11, R11 ;  /* 0x8000000b000b7c10 */ /* 0x002fc4000fffe00b */
[----:B------:R-:W-:Y:S02]  /*6be0*/  FMNMX.FTZ R14, R133, R4, !PT ;  /* 0x00000004850e7209 */ /* 0x000fe40007810000 */
[C---:B------:R-:W-:Y:S02]  /*6bf0*/  ISETP.GT.AND P2, PT, R11.reuse, RZ, PT ;  /* 0x000000ff0b00720c */ /* 0x040fe40003f44270 */
[C---:B------:R-:W-:Y:S01]  /*6c00*/  ISETP.GT.AND P3, PT, R11.reuse, 0x1, PT ;  /* 0x000000010b00780c */ /* 0x040fe20003f64270 */
[----:B------:R-:W0:Y:S01]  /*6c10*/  SHFL.BFLY PT, R13, R14, 0x2, 0x1f ;  /* 0x0c401f000e0d7f89 */ /* 0x000e2200000e0000 */
        /* <DEDUP_REMOVED lines=10> */
[C---:B------:R-:W-:Y:S02]  /*6cc0*/  ISETP.GT.AND P3, PT, R11.reuse, 0x11, PT ;  /* 0x000000110b00780c */ /* 0x040fe40003f64270 */
[----:B------:R-:W-:Y:S02]  /*6cd0*/  FSEL R194, R194, -INF , P2 ;  /* 0xff800000c2c27808 */ /* 0x000fe40001000000 */
[----:B0-----:R-:W-:Y:S01]  /*6ce0*/  FMNMX.FTZ R15, R14, R13, !PT ;  /* 0x0000000d0e0f7209 */ /* 0x001fe20007810000 */
[----:B------:R-:W-:Y:S01]  /*6cf0*/  IMAD.U32 R13, RZ, RZ, UR38 ;  /* 0x00000026ff0d7e24 */ /* 0x000fe2000f8e00ff */
[----:B------:R-:W-:Y:S02]  /*6d00*/  ISETP.GT.AND P2, PT, R11, 0x18, PT ;  /* 0x000000180b00780c */ /* 0x000fe40003f44270 */
[----:B------:R-:W-:Y:S01]  /*6d10*/  FSEL R195, R195, -INF , P3 ;  /* 0xff800000c3c37808 */ /* 0x000fe20001800000 */
[----:B------:R-:W0:Y:S01]  /*6d20*/  SHFL.BFLY PT, R4, R15, 0x1, 0x1f ;  /* 0x0c201f000f047f89 */ /* 0x000e2200000e0000 */
[----:B------:R-:W-:-:S02]  /*6d30*/  ISETP.GT.AND P3, PT, R11, 0x19, PT ;  /* 0x000000190b00780c */ /* 0x000fc40003f64270 */
[----:B------:R-:W-:Y:S02]  /*6d40*/  FSEL R198, R198, -INF , P2 ;  /* 0xff800000c6c67808 */ /* 0x000fe40001000000 */
[----:B------:R-:W-:Y:S02]  /*6d50*/  FSEL R199, R199, -INF , P3 ;  /* 0xff800000c7c77808 */ /* 0x000fe40001800000 */
[C---:B------:R-:W-:Y:S02]  /*6d60*/  ISETP.GT.AND P2, PT, R11.reuse, 0x20, PT ;  /* 0x000000200b00780c */ /* 0x040fe40003f44270 */
[C---:B------:R-:W-:Y:S02]  /*6d70*/  ISETP.GT.AND P3, PT, R11.reuse, 0x21, PT ;  /* 0x000000210b00780c */ /* 0x040fe40003f64270 */
[----:B------:R-:W-:Y:S02]  /*6d80*/  FSEL R170, R170, -INF , P2 ;  /* 0xff800000aaaa7808 */ /* 0x000fe40001000000 */
[----:B------:R-:W-:-:S02]  /*6d90*/  ISETP.GT.AND P2, PT, R11, 0x28, PT ;  /* 0x000000280b00780c */ /* 0x000fc40003f44270 */
[----:B------:R-:W-:Y:S02]  /*6da0*/  FSEL R171, R171, -INF , P3 ;  /* 0xff800000abab7808 */ /* 0x000fe40001800000 */
[C---:B------:R-:W-:Y:S02]  /*6db0*/  ISETP.GT.AND P3, PT, R11.reuse, 0x29, PT ;  /* 0x000000290b00780c */ /* 0x040fe40003f64270 */
[----:B------:R-:W-:Y:S02]  /*6dc0*/  FSEL R174, R174, -INF , P2 ;  /* 0xff800000aeae7808 */ /* 0x000fe40001000000 */
[----:B------:R-:W-:Y:S02]  /*6dd0*/  ISETP.GT.AND P2, PT, R11, 0x30, PT ;  /* 0x000000300b00780c */ /* 0x000fe40003f44270 */
[----:B------:R-:W-:Y:S02]  /*6de0*/  FSEL R175, R175, -INF , P3 ;  /* 0xff800000afaf7808 */ /* 0x000fe40001800000 */
[----:B0-----:R-:W-:-:S02]  /*6df0*/  FMNMX.FTZ R4, R15, R4, !PT ;  /* 0x000000040f047209 */ /* 0x001fc40007810000 */
[----:B------:R-:W-:Y:S02]  /*6e00*/  ISETP.GT.AND P3, PT, R11, 0x31, PT ;  /* 0x000000310b00780c */ /* 0x000fe40003f64270 */
[C---:B------:R-:W-:Y:S01]  /*6e10*/  FSETP.NEU.FTZ.AND P1, PT, R4.reuse, -INF , PT ;  /* 0xff8000000400780b */ /* 0x040fe20003f3d000 */
[----:B------:R-:W-:-:S01]  /*6e20*/  FFMA.FTZ R12, R4, R13, -8 ;  /* 0xc1000000040c7423 */ /* 0x000fc2000001000d */
[----:B------:R-:W-:Y:S02]  /*6e30*/  FSEL R178, R178, -INF , P2 ;  /* 0xff800000b2b27808 */ /* 0x000fe40001000000 */
[----:B------:R-:W-:Y:S02]  /*6e40*/  ISETP.GT.AND P2, PT, R11, 0x38, PT ;  /* 0x000000380b00780c */ /* 0x000fe40003f44270 */
[----:B------:R-:W-:Y:S02]  /*6e50*/  FSEL R12, R12, RZ, P1 ;  /* 0x000000ff0c0c7208 */ /* 0x000fe40000800000 */
[----:B------:R-:W-:-:S02]  /*6e60*/  FSEL R179, R179, -INF , P3 ;  /* 0xff800000b3b37808 */ /* 0x000fc40001800000 */
[----:B------:R-:W-:Y:S01]  /*6e70*/  ISETP.GT.AND P3, PT, R11, 0x39, PT ;  /* 0x000000390b00780c */ /* 0x000fe20003f64270 */
[----:B------:R-:W-:-:S01]  /*6e80*/  FFMA.FTZ R14, R185, UR38, -R12 ;  /* 0x00000026b90e7c23 */ /* 0x000fc2000801080c */
[----:B------:R-:W-:Y:S01]  /*6e90*/  FMNMX.FTZ R185, R191, R0, !PT ;  /* 0x00000000bfb97209 */ /* 0x000fe20007810000 */
[----:B------:R-:W-:-:S01]  /*6ea0*/  FFMA.FTZ R13, R184, UR38, -R12 ;  /* 0x00000026b80d7c23 */ /* 0x000fc2000801080c */
        /* <DEDUP_REMOVED lines=8> */
[----:B------:R-:W-:Y:S01]  /*6f30*/  ISETP.GT.AND P2, PT, R11, 0x40, PT ;  /* 0x000000400b00780c */ /* 0x000fe20003f44270 */
[----:B------:R-:W-:-:S01]  /*6f40*/  FFMA.FTZ R20, R193, UR38, -R12 ;  /* 0x00000026c1147c23 */ /* 0x000fc2000801080c */
[----:B------:R-:W-:Y:S01]  /*6f50*/  FMNMX.FTZ R0, R198, R185, !PT ;  /* 0x000000b9c6007209 */ /* 0x000fe20007810000 */
[----:B------:R-:W-:-:S01]  /*6f60*/  FFMA.FTZ R22, R196, UR38, -R12 ;  /* 0x00000026c4167c23 */ /* 0x000fc2000801080c */
        /* <DEDUP_REMOVED lines=33> */
[--C-:B0-----:R-:W-:Y:S01]  /*7180*/  FFMA.FTZ R184, R156, UR38, -R12.reuse ;  /* 0x000000269cb87c23 */ /* 0x101fe2000801080c */
        /* <DEDUP_REMOVED lines=11> */
[----:B------:R-:W-:Y:S01]  /*7240*/  FFMA.FTZ R133, R133, UR38, -R12 ;  /* 0x0000002685857c23 */ /* 0x000fe2000801080c */
[----:B------:R-:W-:Y:S01]  /*7250*/  FMNMX.FTZ R0, R180, R185, !PT ;  /* 0x000000b9b4007209 */ /* 0x000fe20007810000 */
[----:B------:R-:W-:Y:S01]  /*7260*/  MUFU.EX2 R13, R13 ;  /* 0x0000000d000d7308 */ /* 0x000fe20000000800 */
[----:B------:R-:W-:-:S02]  /*7270*/  ISETP.GT.AND P3, PT, R11, 0x59, PT ;  /* 0x000000590b00780c */ /* 0x000fc40003f64270 */
[----:B------:R-:W-:Y:S02]  /*7280*/  FMNMX.FTZ R185, R159, R0, !PT ;  /* 0x000000009fb97209 */ /* 0x000fe40007810000 */
[----:B------:R-:W-:Y:S02]  /*7290*/  FSEL R166, R166, -INF , P2 ;  /* 0xff800000a6a67808 */ /* 0x000fe40001000000 */
[----:B------:R-:W-:Y:S01]  /*72a0*/  FMNMX.FTZ R0, R162, R185, !PT ;  /* 0x000000b9a2007209 */ /* 0x000fe20007810000 */
[----:B------:R-:W-:Y:S01]  /*72b0*/  MUFU.EX2 R14, R14 ;  /* 0x0000000e000e7308 */ /* 0x000fe20000000800 */
[----:B------:R-:W-:Y:S02]  /*72c0*/  FSEL R167, R167, -INF , P3 ;  /* 0xff800000a7a77808 */ /* 0x000fe40001800000 */
[----:B------:R-:W-:Y:S02]  /*72d0*/  FMNMX.FTZ R185, R163, R0, !PT ;  /* 0x00000000a3b97209 */ /* 0x000fe40007810000 */
[----:B------:R-:W-:-:S02]  /*72e0*/  ISETP.GT.AND P2, PT, R11, 0x60, PT ;  /* 0x000000600b00780c */ /* 0x000fc40003f44270 */
        /* <DEDUP_REMOVED lines=16> */
[----:B------:R0:W-:Y:S01]  /*73f0*/  MUFU.EX2 R142, R184 ;  /* 0x000000b8008e7308 */ /* 0x0001e20000000800 */
[----:B------:R-:W-:Y:S02]  /*7400*/  ISETP.GT.AND P3, PT, R11, 0x71, PT ;  /* 0x000000710b00780c */ /* 0x000fe40003f64270 */
[----:B------:R-:W-:Y:S02]  /*7410*/  FSEL R146, R146, -INF , P2 ;  /* 0xff80000092927808 */ /* 0x000fe40001000000 */
[----:B------:R-:W-:Y:S02]  /*7420*/  FMNMX.FTZ R185, R143, R0, !PT ;  /* 0x000000008fb97209 */ /* 0x000fe40007810000 */
[----:B------:R-:W-:Y:S01]  /*7430*/  ISETP.GT.AND P2, PT, R11, 0x78, PT ;  /* 0x000000780b00780c */ /* 0x000fe20003f44270 */
[----:B------:R-:W-:Y:S01]  /*7440*/  MUFU.EX2 R20, R20 ;  /* 0x0000001400147308 */ /* 0x000fe20000000800 */
[----:B------:R-:W-:Y:S01]  /*7450*/  FSEL R147, R147, -INF , P3 ;  /* 0xff80000093937808 */ /* 0x000fe20001800000 */
[----:B0-----:R-:W-:Y:S01]  /*7460*/  FFMA.FTZ R184, R160, UR38, -R12 ;  /* 0x00000026a0b87c23 */ /* 0x001fe2000801080c */
[----:B------:R-:W-:-:S02]  /*7470*/  FMNMX.FTZ R0, R146, R185, !PT ;  /* 0x000000b992007209 */ /* 0x000fc40007810000 */
[----:B------:R-:W-:Y:S02]  /*7480*/  ISETP.GT.AND P3, PT, R11, 0x79, PT ;  /* 0x000000790b00780c */ /* 0x000fe40003f64270 */
[----:B------:R-:W-:Y:S01]  /*7490*/  FSEL R160, R150, -INF , P2 ;  /* 0xff80000096a07808 */ /* 0x000fe20001000000 */
[----:B------:R-:W-:Y:S01]  /*74a0*/  MUFU.EX2 R22, R22 ;  /* 0x0000001600167308 */ /* 0x000fe20000000800 */
[----:B------:R-:W-:Y:S02]  /*74b0*/  FMNMX.FTZ R185, R147, R0, !PT ;  /* 0x0000000093b97209 */ /* 0x000fe40007810000 */
[----:B------:R-:W-:Y:S02]  /*74c0*/  FSEL R151, R151, -INF , P3 ;  /* 0xff80000097977808 */ /* 0x000fe40001800000 */
[C---:B------:R-:W-:Y:S02]  /*74d0*/  ISETP.GT.AND P2, PT, R11.reuse, 0x80, PT ;  /* 0x000000800b00780c */ /* 0x040fe40003f44270 */
[----:B------:R-:W-:Y:S01]  /*74e0*/  FMNMX.FTZ R0, R160, R185, !PT ;  /* 0x000000b9a0007209 */ /* 0x000fe20007810000 */
[----:B------:R0:W-:Y:S01]  /*74f0*/  MUFU.EX2 R150, R184 ;  /* 0x000000b800967308 */ /* 0x0001e20000000800 */
[----:B------:R-:W-:-:S02]  /*7500*/  ISETP.GT.AND P3, PT, R11, 0x81, PT ;  /* 0x000000810b00780c */ /* 0x000fc40003f64270 */
[----:B------:R-:W-:Y:S02]  /*7510*/  FSEL R122, R122, -INF , P2 ;  /* 0xff8000007a7a7808 */ /* 0x000fe40001000000 */
[----:B------:R-:W-:Y:S02]  /*7520*/  FMNMX.FTZ R185, R151, R0, !PT ;  /* 0x0000000097b97209 */ /* 0x000fe40007810000 */
[----:B------:R-:W-:Y:S01]  /*7530*/  ISETP.GT.AND P2, PT, R11, 0x88, PT ;  /* 0x000000880b00780c */ /* 0x000fe20003f44270 */
[----:B------:R-:W-:Y:S01]  /*7540*/  MUFU.EX2 R23, R197 ;  /* 0x000000c500177308 */ /* 0x000fe20000000800 */
[----:B------:R-:W-:Y:S01]  /*7550*/  FSEL R123, R123, -INF , P3 ;  /* 0xff8000007b7b7808 */ /* 0x000fe20001800000 */
[----:B0-----:R-:W-:Y:S01]  /*7560*/  FFMA.FTZ R184, R164, UR38, -R12 ;  /* 0x00000026a4b87c23 */ /* 0x001fe2000801080c */
        /* <DEDUP_REMOVED lines=15> */
[--C-:B0-----:R-:W-:Y:S01]  /*7660*/  FFMA.FTZ R184, R136, UR38, -R12.reuse ;  /* 0x0000002688b87c23 */ /* 0x101fe2000801080c */
        /* <DEDUP_REMOVED lines=13> */
[----:B------:R-:W-:Y:S01]  /*7740*/  IMAD.U32 R149, RZ, RZ, UR38 ;  /* 0x00000026ff957e24 */ /* 0x000fe2000f8e00ff */
[----:B------:R-:W-:Y:S01]  /*7750*/  FMNMX.FTZ R0, R135, R0, !PT ;  /* 0x0000000087007209 */ /* 0x000fe20007810000 */
[----:B------:R0:W-:Y:S01]  /*7760*/  MUFU.EX2 R11, R184 ;  /* 0x000000b8000b7308 */ /* 0x0001e20000000800 */
[----:B------:R-:W-:-:S03]  /*7770*/  FSEL R192, R4, RZ, P1 ;  /* 0x000000ff04c07208 */ /* 0x000fc60000800000 */
[----:B------:R-:W1:Y:S02]  /*7780*/  SHFL.BFLY PT, R185, R0, 0x2, 0x1f ;  /* 0x0c401f0000b97f89 */ /* 0x000e6400000e0000 */
[----:B------:R-:W-:-:S02]  /*7790*/  FADD.FTZ R192, -R192, R9 ;  /* 0x00000009c0c07221 */ /* 0x000fc40000010100 */
[----:B------:R-:W-:Y:S02]  /*77a0*/  MUFU.EX2 R172, R172 ;  /* 0x000000ac00ac7308 */ /* 0x000fe40000000800 */
[----:B------:R-:W-:-:S06]  /*77b0*/  FMUL.FTZ R192, R192, UR38 ;  /* 0x00000026c0c07c20 */ /* 0x000fcc0008410000 */
[----:B------:R-:W-:Y:S08]  /*77c0*/  MUFU.EX2 R173, R173 ;  /* 0x000000ad00ad7308 */ /* 0x000ff00000000800 */
        /* <DEDUP_REMOVED lines=8> */
[C---:B------:R-:W-:Y:S01]  /*7850*/  FSETP.NEU.FTZ.AND P2, PT, R0.reuse, -INF , PT ;  /* 0xff8000000000780b */ /* 0x040fe20003f5d000 */
[----:B------:R-:W-:-:S02]  /*7860*/  FFMA.FTZ R149, R0, R149, -8 ;  /* 0xc100000000957423 */ /* 0x000fc40000010095 */
[----:B------:R-:W-:Y:S01]  /*7870*/  MUFU.EX2 R157, R157 ;  /* 0x0000009d009d7308 */ /* 0x000fe20000000800 */
[----:B------:R-:W-:Y:S02]  /*7880*/  FSEL R189, R0, RZ, P2 ;  /* 0x000000ff00bd7208 */ /* 0x000fe40001000000 */
[----:B------:R-:W-:-:S03]  /*7890*/  FSEL R12, R149, RZ, P2 ;  /* 0x000000ff950c7208 */ /* 0x000fc60001000000 */
[----:B------:R-:W-:Y:S02]  /*78a0*/  FADD.FTZ R189, -R189, R10 ;  /* 0x0000000abdbd7221 */ /* 0x000fe40000010100 */
[----:B0-----:R-:W-:-:S01]  /*78b0*/  FFMA.FTZ R184, R21, UR38, -R12 ;  /* 0x0000002615b87c23 */ /* 0x001fc2000801080c */
[--C-:B------:R-:W-:Y:S01]  /*78c0*/  FFMA.FTZ R21, R187, UR38, -R12.reuse ;  /* 0x00000026bb157c23 */ /* 0x100fe2000801080c */
[----:B------:R-:W-:Y:S01]  /*78d0*/  FMUL.FTZ R189, R189, UR38 ;  /* 0x00000026bdbd7c20 */ /* 0x000fe20008410000 */
        /* <DEDUP_REMOVED lines=21> */
[----:B------:R-:W-:-:S01]  /*7a30*/  FADD.FTZ R192, R14, R191 ;  /* 0x000000bf0ec07221 */ /* 0x000fc20000010000 */
        /* <DEDUP_REMOVED lines=11> */
[----:B-1----:R-:W-:-:S01]  /*7af0*/  FFMA.FTZ R6, R189, R5, R184 ;  /* 0x00000005bd067223 */ /* 0x002fc200000100b8 */
[----:B------:R-:W-:Y:S01]  /*7b00*/  FADD.FTZ R5, R15, R192 ;  /* 0x000000c00f057221 */ /* 0x000fe20000010000 */
[----:B------:R-:W-:-:S01]  /*7b10*/  FFMA.FTZ R146, R146, UR38, -R12 ;  /* 0x0000002692927c23 */ /* 0x000fc2000801080c */
[--C-:B------:R-:W-:Y:S01]  /*7b20*/  FFMA.FTZ R147, R147, UR38, -R12.reuse ;  /* 0x0000002693937c23 */ /* 0x100fe2000801080c */
[----:B------:R-:W-:-:S01]  /*7b30*/  FFMA.FTZ R160, R160, UR38, -R12 ;  /* 0x00000026a0a07c23 */ /* 0x000fc2000801080c */
[--C-:B------:R-:W-:Y:S01]  /*7b40*/  FFMA.FTZ R151, R151, UR38, -R12.reuse ;  /* 0x0000002697977c23 */ /* 0x100fe2000801080c */
[----:B------:R-:W-:-:S01]  /*7b50*/  FFMA.FTZ R122, R122, UR38, -R12 ;  /* 0x000000267a7a7c23 */ /* 0x000fc2000801080c */
[----:B------:R-:W1:Y:S01]  /*7b60*/  MUFU.EX2 R186, R186 ;  /* 0x000000ba00ba7308 */ /* 0x000e620000000800 */
[----:B0-----:R-:W-:-:S01]  /*7b70*/  FADD.FTZ R6, R21, R6 ;  /* 0x0000000615067221 */ /* 0x001fc20000010000 */
[--C-:B------:R-:W-:Y:S01]  /*7b80*/  FFMA.FTZ R123, R123, UR38, -R12.reuse ;  /* 0x000000267b7b7c23 */ /* 0x100fe2000801080c */
[----:B------:R-:W-:-:S01]  /*7b90*/  FFMA.FTZ R164, R164, UR38, -R12 ;  /* 0x00000026a4a47c23 */ /* 0x000fc2000801080c */
[----:B------:R-:W-:-:S04]  /*7ba0*/  FFMA.FTZ R134, R134, UR38, -R12 ;  /* 0x0000002686867c23 */ /* 0x000fc8000801080c */
[----:B------:R-:W0:Y:S01]  /*7bb0*/  MUFU.EX2 R185, R185 ;  /* 0x000000b900b97308 */ /* 0x000e220000000800 */
[----:B--2---:R-:W-:-:S01]  /*7bc0*/  FADD.FTZ R167, R149, R6 ;  /* 0x0000000695a77221 */ /* 0x004fc20000010000 */
[----:B------:R-:W-:-:S04]  /*7bd0*/  FADD.FTZ R6, R18, R5 ;  /* 0x0000000512067221 */ /* 0x000fc80000010000 */
[----:B------:R-:W-:Y:S02]  /*7be0*/  FADD.FTZ R5, R19, R6 ;  /* 0x0000000613057221 */ /* 0x000fe40000010000 */
[----:B------:R-:W2:Y:S01]  /*7bf0*/  MUFU.EX2 R188, R188 ;  /* 0x000000bc00bc7308 */ /* 0x000ea20000000800 */
[----:B-1----:R-:W-:-:S01]  /*7c00*/  FADD.FTZ R192, R186, R167 ;  /* 0x000000a7bac07221 */ /* 0x002fc20000010000 */
[----:B------:R-:W-:-:S06]  /*7c10*/  FADD.FTZ R5, R20, R5 ;  /* 0x0000000514057221 */ /* 0x000fcc0000010000 */
[----:B------:R-:W1:Y:S01]  /*7c20*/  MUFU.EX2 R187, R187 ;  /* 0x000000bb00bb7308 */ /* 0x000e620000000800 */
[----:B0-----:R-:W-:-:S01]  /*7c30*/  FADD.FTZ R167, R185, R192 ;  /* 0x000000c0b9a77221 */ /* 0x001fc20000010000 */
[----:B------:R-:W-:-:S06]  /*7c40*/  FADD.FTZ R192, R22, R5 ;  /* 0x0000000516c07221 */ /* 0x000fcc0000010000 */
[----:B------:R-:W0:Y:S01]  /*7c50*/  MUFU.EX2 R190, R190 ;  /* 0x000000be00be7308 */ /* 0x000e220000000800 */
[----:B--2---:R-:W-:-:S01]  /*7c60*/  FADD.FTZ R6, R188, R167 ;  /* 0x000000a7bc067221 */ /* 0x004fc20000010000 */
[----:B------:R-:W-:-:S06]  /*7c70*/  FADD.FTZ R167, R23, R192 ;  /* 0x000000c017a77221 */ /* 0x000fcc0000010000 */
[----:B------:R-:W2:Y:S01]  /*7c80*/  MUFU.EX2 R170, R170 ;  /* 0x000000aa00aa7308 */ /* 0x000ea20000000800 */
[----:B-1----:R-:W-:-:S01]  /*7c90*/  FADD.FTZ R5, R187, R6 ;  /* 0x00000006bb057221 */ /* 0x002fc20000010000 */
[----:B------:R-:W-:-:S06]  /*7ca0*/  FADD.FTZ R6, R168, R167 ;  /* 0x000000a7a8067221 */ /* 0x000fcc0000010000 */
[----:B------:R-:W1:Y:S01]  /*7cb0*/  MUFU.EX2 R171, R171 ;  /* 0x000000ab00ab7308 */ /* 0x000e620000000800 */
[----:B0-----:R-:W-:-:S07]  /*7cc0*/  FADD.FTZ R5, R190, R5 ;  /* 0x00000005be057221 */ /* 0x001fce0000010000 */
        /* <DEDUP_REMOVED lines=28> */
[----:B------:R-:W-:-:S06]  /*7e90*/  FADD.FTZ R167, R157, R6 ;  /* 0x000000069da77221 */ /* 0x000fcc0000010000 */
        /* <DEDUP_REMOVED lines=8> */
[----:B--2---:R-:W-:-:S07]  /*7f20*/  FADD.FTZ R5, R159, R6 ;  /* 0x000000069f057221 */ /* 0x004fce0000010000 */
[----:B------:R-:W2:Y:S01]  /*7f30*/  MUFU.EX2 R163, R163 ;  /* 0x000000a300a37308 */ /* 0x000ea20000000800 */
[----:B-1----:R-:W-:-:S04]  /*7f40*/  FADD.FTZ R167, R161, R192 ;  /* 0x000000c0a1a77221 */ /* 0x002fc80000010000 */
[----:B------:R-:W-:-:S03]  /*7f50*/  FADD.FTZ R192, R126, R167 ;  /* 0x000000a77ec07221 */ /* 0x000fc60000010000 */
        /* <DEDUP_REMOVED lines=12> */
[----:B-1----:R-:W-:-:S01]  /*8020*/  FADD.FTZ R192, R136, R167 ;  /* 0x000000a788c07221 */ /* 0x002fc20000010000 */
[----:B------:R-:W-:-:S06]  /*8030*/  FFMA.FTZ R167, R127, UR38, -R12 ;  /* 0x000000267fa77c23 */ /* 0x000fcc000801080c */
        /* <DEDUP_REMOVED lines=9> */
[----:B------:R-:W-:-:S01]  /*80d0*/  FFMA.FTZ R130, R131, UR38, -R12 ;  /* 0x0000002683827c23 */ /* 0x000fc2000801080c */
[----:B------:R-:W-:-:S04]  /*80e0*/  FFMA.FTZ R12, R135, UR38, -R12 ;  /* 0x00000026870c7c23 */ /* 0x000fc8000801080c */
        /* <DEDUP_REMOVED lines=46> */
[----:B0-----:R-:W-:-:S03]  /*83d0*/  FADD.FTZ R6, R133, R6 ;  /* 0x0000000685067221 */ /* 0x001fc60000010000 */
[----:B--2---:R-:W-:Y:S01]  /*83e0*/  FADD.FTZ R5, R12, R5 ;  /* 0x000000050c057221 */ /* 0x004fe20000010000 */
[----:B------:R-:W-:Y:S06]  /*83f0*/  @!P0 BRA `(.L_x_6175) ;  /* 0x0000000000048947 */ /* 0x000fec0003800000 */
[----:B------:R-:W-:Y:S01]  /*8400*/  BPT.TRAP 0x1 ;  /* 0x000000040000795c */ /* 0x000fe20000300000 */
.L_x_6175:
[----:B------:R-:W-:Y:S01]  /*8410*/  ULEA UR6, UR6, UR39, 0x3 ;  /* 0x0000002706067291 */ /* 0x000fe2000f8e183f */
[----:B------:R-:W-:Y:S01]  /*8420*/  F2FP.SATFINITE.E4M3.F32.PACK_AB_MERGE_C R9, R180, R9, RZ ;  /* 0x00000009b409723e */ /* 0x000fe200048070ff */
[----:B------:R-:W-:Y:S01]  /*8430*/  UISETP.GT.AND UP0, UPT, UR7, UR55, UPT ;  /* 0x000000370700728c */ /* 0x000fe2000bf04270 */
[----:B------:R-:W-:Y:S01]  /*8440*/  F2FP.SATFINITE.E4M3.F32.PACK_AB_MERGE_C R15, R18, R15, RZ ;  /* 0x0000000f120f723e */ /* 0x000fe200048070ff */
[----:B------:R-:W-:Y:S01]  /*8450*/  UIADD3 UR6, UR6, 0x33460, URZ ;  /* 0x0003346006067890 */ /* 0x000fe2000fffe03f */
[----:B------:R-:W-:Y:S01]  /*8460*/  F2FP.SATFINITE.E4M3.F32.PACK_AB_MERGE_C R149, R186, R149, RZ ;  /* 0x00000095ba95723e */ /* 0x000fe200048070ff */
[----:B------:R-:W-:Y:S01]  /*8470*/  UIADD3 UR7, UR7, -0x1, URZ ;  /* 0xffffffff07077890 */ /* 0x000fe2000fffe03f */
[----:B------:R-:W-:Y:S01]  /*8480*/  F2FP.SATFINITE.E4M3.F32.PACK_AB_MERGE_C R22, R23, R22, RZ ;  /* 0x000000161716723e */ /* 0x000fe200048070ff */
[----:B------:R-:W-:Y:S01]  /*8490*/  UPRMT UR6, UR61, 0x654, UR6 ;  /* 0x000006543d067896 */ /* 0x000fe20008000006 */
[----:B------:R-:W-:Y:S01]  /*84a0*/  PLOP3.LUT P1, PT, PT, PT, UP0, 0x80, 0x0 ;  /* 0x000000000000781c */ /* 0x000fe20003f2f008 */
[----:B------:R-:W-:Y:S01]  /*84b0*/  UMOV UR52, UR5 ;  /* 0x0000000500347c82 */ /* 0x000fe20008000000 */
        /* <DEDUP_REMOVED lines=134> */
[----:B------:R-:W-:-:S02]  /*8d20*/  IMAD.MOV.U32 R10, RZ, RZ, R0 ;  /* 0x000000ffff0a7224 */ /* 0x000fc400078e0000 */
[----:B------:R-:W-:Y:S01]  /*8d30*/  IMAD.MOV.U32 R9, RZ, RZ, R4 ;  /* 0x000000ffff097224 */ /* 0x000fe200078e0004 */
[----:B------:R-:W-:Y:S06]  /*8d40*/  @P1 BRA `(.L_x_6176) ;  /* 0xffffffc4006c1947 */ /* 0x000fec000383ffff */
[----:B------:R-:W-:-:S05]  /*8d50*/  UMOV UR53, UR7 ;  /* 0x0000000700357c82 */ /* 0x000fca0008000000 */
.L_x_6165:
[----:B------:R-:W-:-:S06]  /*8d60*/  UISETP.GE.AND UP0, UPT, UR53, UR60, UPT ;  /* 0x0000003c3500728c */ /* 0x000fcc000bf06270 */
[----:B------:R-:W-:-:S13]  /*8d70*/  PLOP3.LUT P1, PT, PT, PT, UP0, 0x80, 0x0 ;  /* 0x000000000000781c */ /* 0x000fda0003f2f008 */
[----:B------:R-:W-:Y:S05]  /*8d80*/  @!P1 BRA `(.L_x_6177) ;  /* 0x0000002c00b09947 */ /* 0x000fea0003800000 */
[C---:B------:R-:W-:Y:S01]  /*8d90*/  VIADD R7, R16.reuse, 0x8 ;  /* 0x0000000810077836 */ /* 0x040fe20000000000 */
[----:B------:R-:W-:Y:S01]  /*8da0*/  IADD3 R16, -R16, 0xb, RZ ;  /* 0x0000000b10107810 */ /* 0x000fe20007ffe1ff */
[----:B------:R-:W-:Y:S01]  /*8db0*/  IMAD.MOV.U32 R11, RZ, RZ, R0 ;  /* 0x000000ffff0b7224 */ /* 0x000fe200078e0000 */
[----:B------:R-:W-:Y:S01]  /*8dc0*/  UMOV UR52, UR5 ;  /* 0x0000000500347c82 */ /* 0x000fe20008000000 */
[----:B------:R-:W-:Y:S01]  /*8dd0*/  IMAD.MOV.U32 R9, RZ, RZ, R4 ;  /* 0x000000ffff097224 */ /* 0x000fe200078e0004 */
[----:B------:R-:W-:-:S06]  /*8de0*/  UMOV UR6, UR4 ;  /* 0x0000000400067c82 */ /* 0x000fcc0008000000 */
.L_x_6188:
[----:B------:R-:W-:Y:S01]  /*8df0*/  UIADD3 UR4, UR6, 0x1, URZ ;  /* 0x0000000106047890 */ /* 0x000fe2000fffe03f */
[----:B------:R-:W-:-:S03]  /*8e00*/  ISETP.NE.AND P2, PT, RZ, UR56, PT ;  /* 0x00000038ff007c0c */ /* 0x000fc6000bf45270 */
[----:B------:R-:W-:-:S04]  /*8e10*/  UISETP.NE.AND UP0, UPT, UR4, 0x2, UPT ;  /* 0x000000020400788c */ /* 0x000fc8000bf05270 */
[----:B------:R-:W-:Y:S02]  /*8e20*/  USEL UR5, URZ, 0x1, UP0 ;  /* 0x000000013f057887 */ /* 0x000fe40008000000 */
[----:B------:R-:W-:Y:S02]  /*8e30*/  USEL UR4, UR4, URZ, UP0 ;  /* 0x0000003f04047287 */ /* 0x000fe40008000000 */
[----:B------:R-:W-:Y:S02]  /*8e40*/  ULOP3.LUT UR5, UR52, UR5, URZ, 0x3c, !UPT ;  /* 0x0000000534057292 */ /* 0x000fe4000f8e3c3f */
[----:B--2---:R-:W-:Y:S10]  /*8e50*/  @P2 BRA `(.L_x_6178) ;  /* 0x00000000002c2947 */ /* 0x004ff40003800000 */
[----:B------:R-:W-:Y:S05]  /*8e60*/  @!P0 BRA `(.L_x_6179) ;  /* 0x0000000000048947 */ /* 0x000fea0003800000 */
[----:B------:R-:W-:Y:S01]  /*8e70*/  BPT.TRAP 0x1 ;  /* 0x000000040000795c */ /* 0x000fe20000300000 */
.L_x_6179:
[----:B------:R-:W-:Y:S01]  /*8e80*/  ULEA UR7, UR4, UR39, 0x3 ;  /* 0x0000002704077291 */ /* 0x000fe2000f8e183f */
[----:B------:R-:W-:-:S05]  /*8e90*/  IMAD.U32 R0, RZ, RZ, UR5 ;  /* 0x00000005ff007e24 */ /* 0x000fca000f8e00ff */
[----:B------:R-:W-:-:S04]  /*8ea0*/  SHF.L.U32 R0, R0, 0x1f, RZ ;  /* 0x0000001f00007819 */ /* 0x000fc800000006ff */
[----:B------:R0:W1:Y:S01]  /*8eb0*/  SYNCS.PHASECHK.TRANS64.TRYWAIT P1, [UR7+0x33430], R0 ;  /* 0x03343000ff0075a7 */ /* 0x0000620008020147 */
[----:B------:R-:W-:Y:S05]  /*8ec0*/  @!P0 BRA `(.L_x_6180) ;  /* 0x0000000000048947 */ /* 0x000fea0003800000 */
[----:B------:R-:W-:Y:S01]  /*8ed0*/  BPT.TRAP 0x1 ;  /* 0x000000040000795c */ /* 0x000fe20000300000 */
.L_x_6180:
[----:B-1----:R-:W-:Y:S05]  /*8ee0*/  @P1 BRA `(.L_x_6178) ;  /* 0x0000000000081947 */ /* 0x002fea0003800000 */
[----:B------:R-:W1:Y:S02]  /*8ef0*/  SYNCS.PHASECHK.TRANS64.TRYWAIT P1, [UR7+0x33430], R0 ;  /* 0x03343000ff0075a7 */ /* 0x000e640008020147 */
[----:B-1----:R-:W-:Y:S05]  /*8f00*/  @!P1 BRA `(.L_x_6181) ;  /* 0x000000c000b89947 */ /* 0x002fea0003800000 */
.L_x_6178:
[----:B------:R2:W-:Y:S01]  /*8f10*/  BAR.SYNC.DEFER_BLOCKING R7, 0x100 ;  /* 0x000400070000751d */ /* 0x0005e20000010000 */
[C---:B------:R-:W-:Y:S01]  /*8f20*/  R2UR UR28, R2.reuse ;  /* 0x00000000021c72ca */ /* 0x040fe200000e0000 */
[----:B------:R-:W-:Y:S01]  /*8f30*/  UIMAD UR7, UR4, 0x780, UR54 ;  /* 0x00000780040778a4 */ /* 0x000fe2000f8e0236 */
[C---:B------:R-:W-:Y:S02]  /*8f40*/  R2UR UR29, R3.reuse ;  /* 0x00000000031d72ca */ /* 0x040fe400000e0000 */
[C---:B------:R-:W-:Y:S01]  /*8f50*/  R2UR UR32, R2.reuse ;  /* 0x00000000022072ca */ /* 0x040fe200000e0000 */
[----:B------:R-:W-:Y:S01]  /*8f60*/  UMOV UR31, 0x80000020 ;  /* 0x80000020001f7882 */ /* 0x000fe20000000000 */
[C---:B------:R-:W-:Y:S01]  /*8f70*/  R2UR UR33, R3.reuse ;  /* 0x00000000032172ca */ /* 0x040fe200000e0000 */
[----:B------:R-:W-:Y:S01]  /*8f80*/  UIADD3 UR34, UR7, 0x80, URZ ;  /* 0x0000008007227890 */ /* 0x000fe2000fffe03f */
[C---:B------:R-:W-:Y:S01]  /*8f90*/  R2UR UR40, R2.reuse ;  /* 0x00000000022872ca */ /* 0x040fe200000e0000 */
[----:B------:R-:W-:Y:S01]  /*8fa0*/  UMOV UR30, UR7 ;  /* 0x00000007001e7c82 */ /* 0x000fe20008000000 */
[----:B------:R-:W-:Y:S01]  /*8fb0*/  UMOV UR35, 0x80000020 ;  /* 0x8000002000237882 */ /* 0x000fe20000000000 */
[C---:B------:R-:W-:Y:S01]  /*8fc0*/  R2UR UR41, R3.reuse ;  /* 0x00000000032972ca */ /* 0x040fe200000e0000 */
[----:B------:R-:W-:Y:S01]  /*8fd0*/  UIADD3 UR42, UR7, 0x100, URZ ;  /* 0x00000100072a7890 */ /* 0x000fe2000fffe03f */
[C---:B------:R-:W-:Y:S01]  /*8fe0*/  R2UR UR44, R2.reuse ;  /* 0x00000000022c72ca */ /* 0x040fe200000e0000 */
[----:B------:R-:W-:Y:S01]  /*8ff0*/  UMOV UR43, 0x80000020 ;  /* 0x80000020002b7882 */ /* 0x000fe20000000000 */
[C---:B------:R-:W-:Y:S01]  /*9000*/  R2UR UR45, R3.reuse ;  /* 0x00000000032d72ca */ /* 0x040fe200000e0000 */
[----:B------:R-:W-:Y:S01]  /*9010*/  UIADD3 UR46, UR7, 0x180, URZ ;  /* 0x00000180072e7890 */ /* 0x000fe2000fffe03f */
[----:B------:R-:W-:Y:S01]  /*9020*/  R2UR UR48, R2 ;  /* 0x00000000023072ca */ /* 0x000fe200000e0000 */
[----:B------:R-:W-:Y:S01]  /*9030*/  UMOV UR47, 0x80000020 ;  /* 0x80000020002f7882 */ /* 0x000fe20000000000 */
[----:B------:R-:W-:Y:S01]  /*9040*/  R2UR UR49, R3 ;  /* 0x00000000033172ca */ /* 0x000fe200000e0000 */
        /* <DEDUP_REMOVED lines=167> */
[----:B--2---:R-:W-:Y:S05]  /*9ac0*/  @P2 BRA `(.L_x_6182) ;  /* 0x00000000002c2947 */ /* 0x004fea0003800000 */
[----:B------:R-:W-:Y:S05]  /*9ad0*/  @!P0 BRA `(.L_x_6183) ;  /* 0x0000000000048947 */ /* 0x000fea0003800000 */
[----:B------:R-:W-:Y:S01]  /*9ae0*/  BPT.TRAP 0x1 ;  /* 0x000000040000795c */ /* 0x000fe20000300000 */
.L_x_6183:
[----:B------:R-:W-:Y:S01]  /*9af0*/  ULEA UR7, UR6, UR39, 0x3 ;  /* 0x0000002706077291 */ /* 0x000fe2000f8e183f */
[----:B01----:R-:W-:-:S05]  /*9b00*/  IMAD.U32 R0, RZ, RZ, UR52 ;  /* 0x00000034ff007e24 */ /* 0x003fca000f8e00ff */
[----:B------:R-:W-:-:S04]  /*9b10*/  SHF.L.U32 R0, R0, 0x1f, RZ ;  /* 0x0000001f00007819 */ /* 0x000fc800000006ff */
[----:B------:R0:W1:Y:S01]  /*9b20*/  SYNCS.PHASECHK.TRANS64.TRYWAIT P1, [UR7+0x33450], R0 ;  /* 0x03345000ff0075a7 */ /* 0x0000620008020147 */
[----:B------:R-:W-:Y:S05]  /*9b30*/  @!P0 BRA `(.L_x_6184) ;  /* 0x0000000000048947 */ /* 0x000fea0003800000 */
[----:B------:R-:W-:Y:S01]  /*9b40*/  BPT.TRAP 0x1 ;  /* 0x000000040000795c */ /* 0x000fe20000300000 */
.L_x_6184:
[----:B-1----:R-:W-:Y:S05]  /*9b50*/  @P1 BRA `(.L_x_6182) ;  /* 0x0000000000081947 */ /* 0x002fea0003800000 */
[----:B------:R-:W1:Y:S02]  /*9b60*/  SYNCS.PHASECHK.TRANS64.TRYWAIT P1, [UR7+0x33450], R0 ;  /* 0x03345000ff0075a7 */ /* 0x000e640008020147 */
[----:B-1----:R-:W-:Y:S05]  /*9b70*/  @!P1 BRA `(.L_x_6185) ;  /* 0x000000b400b49947 */ /* 0x002fea0003800000 */
.L_x_6182:
        /* <DEDUP_REMOVED lines=33> */
.L_x_6186:
[----:B01----:R-:W-:Y:S01]  /*9d90*/  FMNMX.FTZ R0, R184, R9, !PT ;  /* 0x00000009b8007209 */ /* 0x003fe20007810000 */
        /* <DEDUP_REMOVED lines=96> */
[----:B------:R-:W-:Y:S02]  /*a3a0*/  IMAD.U32 R181, RZ, RZ, UR38 ;  /* 0x00000026ffb57e24 */ /* 0x000fe4000f8e00ff */
[----:B------:R-:W-:-:S01]  /*a3b0*/  FFMA.FTZ R21, R169, UR38, -R200 ;  /* 0x00000026a9157c23 */ /* 0x000fc200080108c8 */
[--C-:B------:R-:W-:Y:S01]  /*a3c0*/  FFMA.FTZ R169, R177, UR38, -R200.reuse ;  /* 0x00000026b1a97c23 */ /* 0x100fe200080108c8 */
[----:B------:R-:W-:-:S01]  /*a3d0*/  FFMA.FTZ R177, R133, UR38, -R200 ;  /* 0x0000002685b17c23 */ /* 0x000fc200080108c8 */
[C---:B------:R-:W-:Y:S01]  /*a3e0*/  FADD.FTZ R8, -R0.reuse, R11 ;  /* 0x0000000b00087221 */ /* 0x040fe20000010100 */
[----:B------:R-:W-:-:S01]  /*a3f0*/  FFMA.FTZ R133, R0, R181, -8 ;  /* 0xc100000000857423 */ /* 0x000fc200000100b5 */
[----:B------:R-:W-:Y:S01]  /*a400*/  FMUL.FTZ R9, R9, UR38 ;  /* 0x0000002609097c20 */ /* 0x000fe20008410000 */
[----:B------:R-:W-:-:S01]  /*a410*/  FFMA.FTZ R10, R184, UR38, -R200 ;  /* 0x00000026b80a7c23 */ /* 0x000fc200080108c8 */
[----:B------:R-:W-:Y:S01]  /*a420*/  FMUL.FTZ R8, R8, UR38 ;  /* 0x0000002608087c20 */ /* 0x000fe20008410000 */
[----:B------:R-:W-:-:S01]  /*a430*/  FFMA.FTZ R181, R186, UR38, -R133 ;  /* 0x00000026bab57c23 */ /* 0x000fc20008010885 */
[--C-:B------:R-:W-:Y:S01]  /*a440*/  FFMA.FTZ R20, R168, UR38, -R200.reuse ;  /* 0x00000026a8147c23 */ /* 0x100fe200080108c8 */
        /* <DEDUP_REMOVED lines=79> */
[--C-:B------:R-:W-:Y:S01]  /*a940*/  FFMA.FTZ R125, R125, UR38, -R200.reuse ;  /* 0x000000267d7d7c23 */ /* 0x100fe200080108c8 */
[----:B------:R-:W-:-:S01]  /*a950*/  FFMA.FTZ R128, R128, UR38, -R200 ;  /* 0x0000002680807c23 */ /* 0x000fc200080108c8 */
[--C-:B------:R-:W-:Y:S01]  /*a960*/  FFMA.FTZ R129, R129, UR38, -R200.reuse ;  /* 0x0000002681817c23 */ /* 0x100fe200080108c8 */
[----:B------:R-:W-:-:S01]  /*a970*/  FFMA.FTZ R132, R132, UR38, -R200 ;  /* 0x0000002684847c23 */ /* 0x000fc200080108c8 */
[----:B------:R-:W0:Y:S01]  /*a980*/  MUFU.EX2 R14, R14 ;  /* 0x0000000e000e7308 */ /* 0x000e220000000800 */
[----:B---3--:R-:W-:-:S01]  /*a990*/  FADD.FTZ R5, R13, R6 ;  /* 0x000000060d057221 */ /* 0x008fc20000010000 */
[----:B------:R-:W-:-:S06]  /*a9a0*/  FFMA.FTZ R134, R134, UR38, -R133 ;  /* 0x0000002686867c23 */ /* 0x000fcc0008010885 */
[----:B------:R-:W3:Y:S01]  /*a9b0*/  MUFU.EX2 R184, R184 ;  /* 0x000000b800b87308 */ /* 0x000ee20000000800 */
[----:B-1----:R-:W-:-:S07]  /*a9c0*/  FADD.FTZ R191, R185, R188 ;  /* 0x000000bcb9bf7221 */ /* 0x002fce0000010000 */
[----:B------:R-:W1:Y:S01]  /*a9d0*/  MUFU.EX2 R15, R15 ;  /* 0x0000000f000f7308 */ /* 0x000e620000000800 */
[----:B0-----:R-:W-:-:S07]  /*a9e0*/  FADD.FTZ R6, R14, R5 ;  /* 0x000000050e067221 */ /* 0x001fce0000010000 */
[----:B------:R-:W0:Y:S01]  /*a9f0*/  MUFU.EX2 R187, R187 ;  /* 0x000000bb00bb7308 */ /* 0x000e220000000800 */
[----:B---3--:R-:W-:-:S07]  /*aa00*/  FADD.FTZ R188, R184, R191 ;  /* 0x000000bfb8bc7221 */ /* 0x008fce0000010000 */
        /* <DEDUP_REMOVED lines=79> */
[----:B-1----:R-:W-:-:S01]  /*af00*/  FADD.FTZ R188, R138, R191 ;  /* 0x000000bf8abc7221 */ /* 0x002fc20000010000 */
[--C-:B------:R-:W-:Y:S01]  /*af10*/  FFMA.FTZ R191, R127, UR38, -R133.reuse ;  /* 0x000000267fbf7c23 */ /* 0x100fe20008010885 */
[----:B------:R-:W-:-:S05]  /*af20*/  FFMA.FTZ R127, R130, UR38, -R133 ;  /* 0x00000026827f7c23 */ /* 0x000fca0008010885 */
        /* <DEDUP_REMOVED lines=19> */
[----:B0-----:R-:W-:-:S01]  /*b060*/  FADD.FTZ R193, R147, R130 ;  /* 0x0000008293c17221 */ /* 0x001fc20000010000 */
[--C-:B------:R-:W-:Y:S01]  /*b070*/  FFMA.FTZ R130, R131, UR38, -R133.reuse ;  /* 0x0000002683827c23 */ /* 0x100fe20008010885 */
[----:B------:R-:W-:-:S05]  /*b080*/  FFMA.FTZ R133, R135, UR38, -R133 ;  /* 0x0000002687857c23 */ /* 0x000fca0008010885 */
        /* <DEDUP_REMOVED lines=36> */
[----:B---3--:R-:W-:-:S03]  /*b2d0*/  FADD.FTZ R6, R177, R6 ;  /* 0x00000006b1067221 */ /* 0x008fc60000010000 */
[----:B-1----:R-:W-:Y:S01]  /*b2e0*/  FADD.FTZ R5, R133, R5 ;  /* 0x0000000585057221 */ /* 0x002fe20000010000 */
[----:B------:R-:W-:Y:S06]  /*b2f0*/  @!P0 BRA `(.L_x_6187) ;  /* 0x0000000000048947 */ /* 0x000fec0003800000 */
[----:B------:R-:W-:Y:S01]  /*b300*/  BPT.TRAP 0x1 ;  /* 0x000000040000795c */ /* 0x000fe20000300000 */
.L_x_6187:
        /* <DEDUP_REMOVED lines=148> */
.L_x_6177:
[----:B------:R-:W-:Y:S06]  /*bc50*/  BAR.ARV 0x8, 0x180 ;  /* 0x0206000000007b1d */ /* 0x000fec0000002000 */
[----:B------:R-:W-:Y:S05]  /*bc60*/  @!P0 BRA `(.L_x_6189) ;  /* 0x0000000000048947 */ /* 0x000fea0003800000 */
[----:B------:R-:W-:Y:S01]  /*bc70*/  BPT.TRAP 0x1 ;  /* 0x000000040000795c */ /* 0x000fe20000300000 */
.L_x_6189:
[----:B------:R-:W-:Y:S01]  /*bc80*/  ULEA UR9, UR4, UR39, 0x3 ;  /* 0x0000002704097291 */ /* 0x000fe2000f8e183f */
[----:B------:R-:W-:-:S05]  /*bc90*/  IMAD.U32 R2, RZ, RZ, UR5 ;  /* 0x00000005ff027e24 */ /* 0x000fca000f8e00ff */
[----:B------:R-:W-:-:S04]  /*bca0*/  SHF.L.U32 R2, R2, 0x1f, RZ ;  /* 0x0000001f02027819 */ /* 0x000fc800000006ff */
[----:B------:R0:W1:Y:S01]  /*bcb0*/  SYNCS.PHASECHK.TRANS64.TRYWAIT P1, [UR9+0x33450], R2 ;  /* 0x03345002ff0075a7 */ /* 0x0000620008020149 */
[----:B------:R-:W-:Y:S05]  /*bcc0*/  @!P0 BRA `(.L_x_6190) ;  /* 0x0000000000048947 */ /* 0x000fea0003800000 */
[----:B------:R-:W-:Y:S01]  /*bcd0*/  BPT.TRAP 0x1 ;  /* 0x000000040000795c */ /* 0x000fe20000300000 */
.L_x_6190:
[----:B-1----:R-:W-:Y:S05]  /*bce0*/  @P1 BRA `(.L_x_6191) ;  /* 0x0000000000081947 */ /* 0x002fea0003800000 */
[----:B------:R-:W1:Y:S02]  /*bcf0*/  SYNCS.PHASECHK.TRANS64.TRYWAIT P1, [UR9+0x33450], R2 ;  /* 0x03345002ff0075a7 */ /* 0x000e640008020149 */
[----:B-1----:R-:W-:Y:S05]  /*bd00*/  @!P1 BRA `(.L_x_6192) ;  /* 0x0000009400689947 */ /* 0x002fea0003800000 */
.L_x_6191:
[----:B------:R-:W-:Y:S01]  /*bd10*/  UIADD3 UR39, UR39, 0x200, URZ ;  /* 0x0000020027277890 */ /* 0x000fe2000fffe03f */
[----:B------:R-:W-:Y:S01]  /*bd20*/  WARPGROUP.ARRIVE ;  /* 0x00000000000079c5 */ /* 0x000fe20000000000 */
[----:B------:R-:W-:-:S05]  /*bd30*/  UMOV UR7, 0xc0000010 ;  /* 0xc000001000077882 */ /* 0x000fca0000000000 */
[----:B------:R-:W3:Y:S01]  /*bd40*/  S2UR UR5, SR_CTAID.Z ;  /* 0x00000000000579c3 */ /* 0x000ee20000002700 */
[----:B------:R-:W-:Y:S01]  /*bd50*/  USHF.R.U32.HI UR39, URZ, 0x4, UR39 ;  /* 0x000000043f277899 */ /* 0x000fe20008011627 */
[----:B------:R-:W-:Y:S01]  /*bd60*/  IMAD.MOV.U32 R7, RZ, RZ, 0x3f800000 ;  /* 0x3f800000ff077424 */ /* 0x000fe200078e00ff */
[----:B------:R-:W-:Y:S02]  /*bd70*/  ULDC.64 UR10, c[0x0][0x9a0] ;  /* 0x00026800000a7ab9 */ /* 0x000fe40000000a00 */
[----:B------:R-:W-:Y:S02]  /*bd80*/  ULOP3.LUT UR39, UR39, 0x3fff, URZ, 0xc0, !UPT ;  /* 0x00003fff27277892 */ /* 0x000fe4000f8ec03f */
[----:B------:R-:W-:Y:S01]  /*bd90*/  UISETP.NE.U32.AND UP0, UPT, UR10, URZ, UPT ;  /* 0x0000003f0a00728c */ /* 0x000fe2000bf05070 */
[----:B------:R-:W4:Y:S01]  /*bda0*/  S2UR UR14, SR_CTAID.Z ;  /* 0x00000000000e79c3 */ /* 0x000f220000002700 */
[----:B------:R-:W-:Y:S02]  /*bdb0*/  ULOP3.LUT UR8, UR39, 0x10000, URZ, 0xfc, !UPT ;  /* 0x0001000027087892 */ /* 0x000fe4000f8efc3f */
[----:B------:R-:W-:-:S02]  /*bdc0*/  UISETP.NE.AND.EX UP0, UPT, UR11, URZ, UPT, UP0 ;  /* 0x0000003f0b00728c */ /* 0x000fc4000bf05300 */
[----:B------:R-:W-:-:S04]  /*bdd0*/  UIMAD UR8, UR4, 0x780, UR8 ;  /* 0x00000780040878a4 */ /* 0x000fc8000f8e0208 */
[----:B------:R-:W-:Y:S01]  /*bde0*/  UIADD3 UR4, UR8, 0x180, URZ ;  /* 0x0000018008047890 */ /* 0x000fe2000fffe03f */
[----:B------:R-:W-:Y:S02]  /*bdf0*/  PLOP3.LUT P1, PT, PT, PT, UP0, 0x80, 0x0 ;  /* 0x000000000000781c */ /* 0x000fe40003f2f008 */
[----:B------:R-:W-:-:S06]  /*be00*/  UMOV UR6, UR8 ;  /* 0x0000000800067c82 */ /* 0x000fcc0008000000 */
[----:B---3--:R-:W-:Y:S01]  /*be10*/  QGMMA.64x192x32.F32.E4M3.E4M3 R24, R216, gdesc[UR4], R24, gsb0 ;  /* 0x02e00004d8187df3 */ /* 0x008fe20008000818 */
[----:B------:R-:W-:Y:S01]  /*be20*/  UMOV UR7, 0xc0000010 ;  /* 0xc000001000077882 */ /* 0x000fe20000000000 */
[----:B------:R-:W-:Y:S01]  /*be30*/  UMOV UR6, UR4 ;  /* 0x0000000400067c82 */ /* 0x000fe20008000000 */
[----:B------:R-:W-:Y:S02]  /*be40*/  UIADD3 UR4, UR8, 0x300, URZ ;  /* 0x0000030008047890 */ /* 0x000fe4000fffe03f */
[----:B------:R-:W-:Y:S01]  /*be50*/  USHF.R.S32.HI UR5, URZ, 0x1f, UR5 ;  /* 0x0000001f3f057899 */ /* 0x000fe20008011405 */
[----:B------:R-:W-:Y:S01]  /*be60*/  @UP0 ULDC.64 UR12, c[0x0][0x9c8] ;  /* 0x00027200000c0ab9 */ /* 0x000fe20000000a00 */
[----:B------:R-:W-:Y:S02]  /*be70*/  WARPGROUP.DEPBAR.LE gsb0, 0x0 ;  /* 0x00008000000079c5 */ /* 0x000fe40000010000 */
[----:B------:R-:W-:-:S11]  /*be80*/  WARPGROUP.ARRIVE ;  /* 0x00000000000079c5 */ /* 0x000fd60000000000 */
[----:B------:R-:W-:Y:S01]  /*be90*/  QGMMA.64x192x32.F32.E4M3.E4M3 R24, R212, gdesc[UR4], R24, gsb0 ;  /* 0x02e00004d4187df3 */ /* 0x000fe20008000818 */
[----:B------:R-:W-:Y:S01]  /*bea0*/  UMOV UR6, UR4 ;  /* 0x0000000400067c82 */ /* 0x000fe20008000000 */
[----:B------:R-:W-:Y:S01]  /*beb0*/  UMOV UR7, 0xc0000010 ;  /* 0xc000001000077882 */ /* 0x000fe20000000000 */
[----:B------:R-:W-:Y:S02]  /*bec0*/  WARPGROUP.DEPBAR.LE gsb0, 0x0 ;  /* 0x00008000000079c5 */ /* 0x000fe40000010000 */
[----:B------:R-:W-:-:S15]  /*bed0*/  WARPGROUP.ARRIVE ;  /* 0x00000000000079c5 */ /* 0x000fde0000000000 */
[----:B------:R-:W-:Y:S01]  /*bee0*/  QGMMA.64x192x32.F32.E4M3.E4M3 R24, R208, gdesc[UR4], R24, gsb0 ;  /* 0x02e00004d0187df3 */ /* 0x000fe20008000818 */
[----:B------:R-:W-:Y:S02]  /*bef0*/  @UP0 UIMAD UR6, UR5, UR12, URZ ;  /* 0x0000000c050602a4 */ /* 0x000fe4000f8e023f */
[----:B----4-:R-:W-:Y:S02]  /*bf00*/  @UP0 UIMAD.WIDE.U32 UR4, UR14, UR12, URZ ;  /* 0x0000000c0e0402a5 */ /* 0x010fe4000f8e003f */
[----:B------:R-:W-:Y:S02]  /*bf10*/  @UP0 UIMAD UR6, UR14, UR13, UR6 ;  /* 0x0000000d0e0602a4 */ /* 0x000fe4000f8e0206 */
[----:B------:R-:W-:Y:S01]  /*bf20*/  @UP0 USHF.R.S32.HI UR7, URZ, 0x1f, UR59 ;  /* 0x0000001f3f070899 */ /* 0x000fe2000801143b */
[----:B------:R-:W-:Y:S01]  /*bf30*/  @UP0 ULDC.64 UR12, c[0x0][0x9d0] ;  /* 0x00027400000c0ab9 */ /* 0x000fe20000000a00 */
[----:B------:R-:W-:Y:S02]  /*bf40*/  @UP0 UIADD3 UR5, UR5, UR6, URZ ;  /* 0x0000000605050290 */ /* 0x000fe4000fffe03f */
[----:B------:R-:W-:-:S02]  /*bf50*/  @UP0 UIMAD UR6, UR7, UR12, URZ ;  /* 0x0000000c070602a4 */ /* 0x000fc4000f8e023f */
        /* <DEDUP_REMOVED lines=18> */
[----:B------:R-:W4:Y:S01]  /*c080*/  SHFL.BFLY PT, R10, R5, 0x2, 0x1f ;  /* 0x0c401f00050a7f89 */ /* 0x000f2200000e0000 */
[----:B-1----:R-:W-:Y:S01]  /*c090*/  FADD.FTZ R9, R9, R6 ;  /* 0x0000000609097221 */ /* 0x002fe20000010000 */
[----:B----4-:R-:W-:-:S04]  /*c0a0*/  FADD.FTZ R10, R10, R5 ;  /* 0x000000050a0a7221 */ /* 0x010fc80000010000 */
        /* <DEDUP_REMOVED lines=18> */
[----:B------:R-:W4:Y:S01]  /*c1d0*/  @P1 MUFU.RCP R10, R12 ;  /* 0x0000000c000a1308 */ /* 0x000f220000001000 */
        /* <DEDUP_REMOVED lines=10> */
[-C--:B---3--:R-:W-:Y:S01]  /*c280*/  FMUL.FTZ R6, R6, R7.reuse ;  /* 0x0000000706067220 */ /* 0x088fe20000410000 */
[----:B----4-:R-:W-:Y:S01]  /*c290*/  FMUL.FTZ R0, R10, R7 ;  /* 0x000000070a007220 */ /* 0x010fe20000410000 */
[----:B------:R-:W-:-:S02]  /*c2a0*/  WARPGROUP.DEPBAR.LE gsb0, 0x0 ;  /* 0x00008000000079c5 */ /* 0x000fc40000010000 */
[----:B------:R-:W-:Y:S05]  /*c2b0*/  @!P0 BRA `(.L_x_6193) ;  /* 0x0000000000048947 */ /* 0x000fea0003800000 */
[----:B------:R-:W-:Y:S01]  /*c2c0*/  BPT.TRAP 0x1 ;  /* 0x000000040000795c */ /* 0x000fe20000300000 */
.L_x_6193:
        /* <DEDUP_REMOVED lines=100> */
.L_x_6157:
        /* <DEDUP_REMOVED lines=11> */
[----:B------:R0:W3:Y:S01]  /*c9c0*/  LDG.E.CONSTANT R9, desc[UR36][R4.64] ;  /* 0x0000002404097981 */ /* 0x0000e2000c1e9900 */
[C---:B------:R-:W-:Y:S01]  /*c9d0*/  LOP3.LUT P0, R0, R115.reuse, 0x3, RZ, 0xc0, !PT ;  /* 0x0000000373007812 */ /* 0x040fe2000780c0ff */
[----:B------:R-:W-:Y:S01]  /*c9e0*/  VIADD R115, R115, 0xffffff80 ;  /* 0xffffff8073737836 */ /* 0x000fe20000000000 */
[----:B------:R-:W1:Y:S01]  /*c9f0*/  S2UR UR12, SR_CTAID.Z ;  /* 0x00000000000c79c3 */ /* 0x000e620000002700 */
[----:B------:R-:W-:Y:S01]  /*ca00*/  UIMAD.WIDE.U32 UR4, UR59, UR8, URZ ;  /* 0x000000083b0472a5 */ /* 0x000fe2000f8e003f */
[----:B------:R-:W-:Y:S01]  /*ca10*/  ISETP.EQ.OR P0, PT, R0, 0x3, !P0 ;  /* 0x000000030000780c */ /* 0x000fe20004702670 */
[----:B------:R-:W-:Y:S01]  /*ca20*/  UIMAD UR6, UR7, UR8, URZ ;  /* 0x00000008070672a4 */ /* 0x000fe2000f8e023f */
[----:B------:R-:W-:Y:S01]  /*ca30*/  BSSY B0, `(.L_x_6195) ;  /* 0x0000222000007945 */ /* 0x000fe20003800000 */
        /* <DEDUP_REMOVED lines=16> */
[----:B------:R-:W-:Y:S01]  /*cb40*/  SEL R142, R29, R66, P0 ;  /* 0x000000421d8e7207 */ /* 0x000fe20000000000 */
[----:B-1----:R-:W-:Y:S01]  /*cb50*/  USHF.R.S32.HI UR13, URZ, 0x1f, UR12 ;  /* 0x0000001f3f0d7899 */ /* 0x002fe2000801140c */
[----:B------:R-:W-:Y:S01]  /*cb60*/  SEL R0, R11, R10, P0 ;  /* 0x0000000a0b007207 */ /* 0x000fe20000000000 */
[----:B------:R-:W0:Y:S01]  /*cb70*/  S2UR UR12, SR_CTAID.Z ;  /* 0x00000000000c79c3 */ /* 0x000e220000002700 */
[----:B------:R-:W-:-:S02]  /*cb80*/  SHF.R.S32.HI R7, RZ, 0x1f, R96 ;  /* 0x0000001fff077819 */ /* 0x000fc40000011460 */
[----:B------:R-:W-:Y:S02]  /*cb90*/  SEL R66, R66, R29, P0 ;  /* 0x0000001d42427207 */ /* 0x000fe40000000000 */
[----:B------:R-:W-:Y:S02]  /*cba0*/  SEL R11, R10, R11, P0 ;  /* 0x0000000b0a0b7207 */ /* 0x000fe40000000000 */
[----:B------:R-:W-:Y:S02]  /*cbb0*/  SEL R144, R68, R39, P0 ;  /* 0x0000002744907207 */ /* 0x000fe40000000000 */
[----:B------:R-:W-:Y:S02]  /*cbc0*/  SHF.R.S32.HI R29, RZ, 0x7, R5 ;  /* 0x00000007ff1d7819 */ /* 0x000fe40000011405 */
[----:B------:R-:W-:Y:S02]  /*cbd0*/  SEL R10, R13, R8, P0 ;  /* 0x000000080d0a7207 */ /* 0x000fe40000000000 */
[----:B------:R-:W-:-:S02]  /*cbe0*/  SEL R68, R39, R68, P0 ;  /* 0x0000004427447207 */ /* 0x000fc40000000000 */
[----:B------:R-:W-:Y:S02]  /*cbf0*/  LEA.HI R6, R4, R115, RZ, 0x2 ;  /* 0x0000007304067211 */ /* 0x000fe400078f10ff */
[----:B------:R-:W-:Y:S02]  /*cc00*/  SEL R13, R8, R13, P0 ;  /* 0x0000000d080d7207 */ /* 0x000fe40000000000 */
[----:B------:R-:W-:Y:S02]  /*cc10*/  LEA.HI R39, R7, R96, RZ, 0x2 ;  /* 0x0000006007277211 */ /* 0x000fe400078f10ff */
[----:B------:R-:W-:Y:S02]  /*cc20*/  SEL R8, R12, R33, P0 ;  /* 0x000000210c087207 */ /* 0x000fe40000000000 */
[----:B------:R-:W-:Y:S02]  /*cc30*/  SEL R148, R63, R44, P0 ;  /* 0x0000002c3f947207 */ /* 0x000fe40000000000 */
[----:B------:R-:W-:-:S02]  /*cc40*/  SEL R12, R33, R12, P0 ;  /* 0x0000000c210c7207 */ /* 0x000fc40000000000 */
[----:B--2---:R-:W-:Y:S01]  /*cc50*/  SEL R16, R15, R14, P0 ;  /* 0x0000000e0f107207 */ /* 0x004fe20000000000 */
[----:B------:R-:W1:Y:S01]  /*cc60*/  S2R R33, SR_CTAID.X ;  /* 0x0000000000217919 */ /* 0x000e620000002500 */
[----:B------:R-:W-:Y:S02]  /*cc70*/  SEL R63, R44, R63, P0 ;  /* 0x0000003f2c3f7207 */ /* 0x000fe40000000000 */
[----:B------:R-:W-:Y:S02]  /*cc80*/  LEA.HI R4, R5, R29, RZ, 0x1 ;  /* 0x0000001d05047211 */ /* 0x000fe400078f08ff */
[----:B------:R-:W-:Y:S02]  /*cc90*/  SEL R15, R14, R15, P0 ;  /* 0x0000000f0e0f7207 */ /* 0x000fe40000000000 */
[----:B------:R-:W-:Y:S02]  /*cca0*/  LOP3.LUT R44, R6, 0xfffffffc, RZ, 0xc0, !PT ;  /* 0xfffffffc062c7812 */ /* 0x000fe400078ec0ff */
[----:B------:R-:W-:-:S02]  /*ccb0*/  SEL R28, R40, R41, P0 ;  /* 0x00000029281c7207 */ /* 0x000fc40000000000 */
[----:B------:R-:W-:Y:S01]  /*ccc0*/  SEL R14, R41, R40, P0 ;  /* 0x00000028290e7207 */ /* 0x000fe20000000000 */
[----:B------:R-:W-:Y:S01]  /*ccd0*/  IMAD.IADD R115, R115, 0x1, -R44 ;  /* 0x0000000173737824 */ /* 0x000fe200078e0a2c */
[--C-:B------:R-:W-:Y:S02]  /*cce0*/  SHF.R.S32.HI R5, RZ, 0x2, R39.reuse ;  /* 0x00000002ff057819 */ /* 0x100fe40000011427 */
[----:B------:R-:W-:Y:S02]  /*ccf0*/  SHF.R.S32.HI R6, RZ, 0x1f, R39 ;  /* 0x0000001fff067819 */ /* 0x000fe40000011427 */
[----:B------:R-:W-:Y:S02]  /*cd00*/  SEL R160, R92, R123, P0 ;  /* 0x0000007b5ca07207 */ /* 0x000fe40000000000 */
[----:B------:R-:W-:Y:S02]  /*cd10*/  SEL R40, R123, R92, P0 ;  /* 0x0000005c7b287207 */ /* 0x000fe40000000000 */
[----:B------:R-:W-:-:S02]  /*cd20*/  SEL R130, R74, R75, P0 ;  /* 0x0000004b4a827207 */ /* 0x000fc40000000000 */
[----:B------:R-:W-:Y:S02]  /*cd30*/  SEL R94, R75, R74, P0 ;  /* 0x0000004a4b5e7207 */ /* 0x000fe40000000000 */
[----:B------:R-:W-:Y:S02]  /*cd40*/  SEL R128, R82, R83, P0 ;  /* 0x0000005352807207 */ /* 0x000fe40000000000 */
[----:B------:R-:W-:Y:S02]  /*cd50*/  SEL R92, R83, R82, P0 ;  /* 0x00000052535c7207 */ /* 0x000fe40000000000 */
[----:B------:R-:W-:Y:S02]  /*cd60*/  LOP3.LUT R4, R4, 0x3fffffe, RZ, 0xc0, !PT ;  /* 0x03fffffe04047812 */ /* 0x000fe400078ec0ff */
[----:B------:R-:W-:Y:S02]  /*cd70*/  SEL R32, R19, R18, P0 ;  /* 0x0000001213207207 */ /* 0x000fe40000000000 */
[----:B------:R-:W-:Y:S01]  /*cd80*/  SEL R82, R118, R119, P0 ;  /* 0x0000007776527207 */ /* 0x000fe20000000000 */
[----:B------:R-:W-:Y:S01]  /*cd90*/  IMAD.IADD R29, R29, 0x1, -R4 ;  /* 0x000000011d1d7824 */ /* 0x000fe200078e0a04 */
[----:B------:R-:W-:-:S02]  /*cda0*/  SEL R19, R18, R19, P0 ;  /* 0x0000001312137207 */ /* 0x000fc40000000000 */
[----:B------:R-:W-:Y:S02]  /*cdb0*/  SEL R83, R119, R118, P0 ;  /* 0x0000007677537207 */ /* 0x000fe40000000000 */
[----:B------:R-:W-:Y:S02]  /*cdc0*/  LEA.HI R6, R6, R5, RZ, 0x3 ;  /* 0x0000000506067211 */ /* 0x000fe400078f18ff */
[----:B------:R-:W-:Y:S02]  /*cdd0*/  SEL R34, R20, R49, P0 ;  /* 0x0000003114227207 */ /* 0x000fe40000000000 */
[----:B------:R-:W-:Y:S02]  /*cde0*/  SEL R18, R49, R20, P0 ;  /* 0x0000001431127207 */ /* 0x000fe40000000000 */
[----:B------:R-:W-:Y:S02]  /*cdf0*/  SEL R156, R108, R125, P0 ;  /* 0x0000007d6c9c7207 */ /* 0x000fe40000000000 */
[----:B------:R-:W-:-:S02]  /*ce00*/  SEL R49, R125, R108, P0 ;  /* 0x0000006c7d317207 */ /* 0x000fc40000000000 */
[----:B------:R-:W-:Y:S02]  /*ce10*/  SEL R108, R98, R99, P0 ;  /* 0x00000063626c7207 */ /* 0x000fe40000000000 */
[----:B------:R-:W-:Y:S02]  /*ce20*/  SEL R38, R21, R22, P0 ;  /* 0x0000001615267207 */ /* 0x000fe40000000000 */
[----:B------:R-:W-:Y:S01]  /*ce30*/  LOP3.LUT R4, R6, 0xfffffff8, RZ, 0xc0, !PT ;  /* 0xfffffff806047812 */ /* 0x000fe200078ec0ff */
[----:B------:R-:W-:Y:S01]  /*ce40*/  IMAD.U32 R6, RZ, RZ, UR4 ;  /* 0x00000004ff067e24 */ /* 0x000fe2000f8e00ff */
[----:B------:R-:W-:Y:S01]  /*ce50*/  SEL R21, R22, R21, P0 ;  /* 0x0000001516157207 */ /* 0x000fe20000000000 */
[----:B------:R-:W2:Y:S01]  /*ce60*/  S2UR UR4, SR_CTAID.Y ;  /* 0x00000000000479c3 */ /* 0x000ea20000002600 */
[----:B------:R-:W-:Y:S01]  /*ce70*/  SEL R140, R46, R47, P0 ;  /* 0x0000002f2e8c7207 */ /* 0x000fe20000000000 */
[----:B------:R-:W-:Y:S01]  /*ce80*/  IMAD.IADD R4, R5, 0x1, -R4 ;  /* 0x0000000105047824 */ /* 0x000fe200078e0a04 */
[----:B------:R-:W-:-:S02]  /*ce90*/  SEL R70, R47, R46, P0 ;  /* 0x0000002e2f467207 */ /* 0x000fc40000000000 */
[----:B------:R-:W-:Y:S02]  /*cea0*/  SEL R174, R64, R37, P0 ;  /* 0x0000002540ae7207 */ /* 0x000fe40000000000 */
[----:B------:R-:W-:Y:S02]  /*ceb0*/  SEL R22, R37, R64, P0 ;  /* 0x0000004025167207 */ /* 0x000fe40000000000 */
[----:B------:R-:W-:Y:S02]  /*cec0*/  SEL R46, R78, R79, P0 ;  /* 0x0000004f4e2e7207 */ /* 0x000fe40000000000 */
[----:B------:R-:W-:Y:S02]  /*ced0*/  SEL R95, R79, R78, P0 ;  /* 0x0000004e4f5f7207 */ /* 0x000fe40000000000 */
        /* <DEDUP_REMOVED lines=18> */
[----:B------:R-:W-:Y:S02]  /*d000*/  LEA.HI R5, R115, R115, RZ, 0x1 ;  /* 0x0000007373057211 */ /* 0x000fe400078f08ff */
        /* <DEDUP_REMOVED lines=9> */
[----:B------:R-:W4:Y:S01]  /*d0a0*/  LDC R107, c[0x0][0xbe8] ;  /* 0x0002fa00ff6b7b82 */ /* 0x000f220000000800 */
        /* <DEDUP_REMOVED lines=17> */
[----:B------:R-:W-:Y:S01]  /*d1c0*/  IMAD R58, R50, 0x8, R29 ;  /* 0x00000008323a7824 */ /* 0x000fe200078e021d */
[----:B------:R-:W-:Y:S01]  /*d1d0*/  SEL R64, R52, R71, P0 ;  /* 0x0000004734407207 */ /* 0x000fe20000000000 */
[----:B------:R-:W-:Y:S01]  /*d1e0*/  ULDC.64 UR8, c[0x0][0xb28] ;  /* 0x0002ca0000087ab9 */ /* 0x000fe20000000a00 */
[----:B------:R-:W-:Y:S01]  /*d1f0*/  LOP3.LUT R39, R39, 0x7ffffffc, RZ, 0xc0, !PT ;  /* 0x7ffffffc27277812 */ /* 0x000fe200078ec0ff */
[----:B-1----:R-:W-:Y:S01]  /*d200*/  IMAD R58, R33, 0x80, R58 ;  /* 0x00000080213a7824 */ /* 0x002fe200078e023a */
        /* <DEDUP_REMOVED lines=14> */
[----:B------:R-:W-:Y:S01]  /*d2f0*/  IMAD R98, R33, 0x80, R29 ;  /* 0x0000008021627824 */ /* 0x000fe200078e021d */
[C---:B------:R-:W-:Y:S01]  /*d300*/  LOP3.LUT P1, RZ, R96.reuse, 0x3, RZ, 0xc0, !PT ;  /* 0x0000000360ff7812 */ /* 0x040fe2000782c0ff */
[----:B------:R-:W-:Y:S01]  /*d310*/  IMAD.IADD R96, R96, 0x1, -R39 ;  /* 0x0000000160607824 */ /* 0x000fe200078e0a27 */
[----:B------:R-:W-:Y:S02]  /*d320*/  SEL R102, R53, R54, P0 ;  /* 0x0000003635667207 */ /* 0x000fe40000000000 */
[----:B------:R-:W-:Y:S01]  /*d330*/  SEL R62, R65, R62, P0 ;  /* 0x0000003e413e7207 */ /* 0x000fe20000000000 */
[----:B------:R-:W-:Y:S01]  /*d340*/  IMAD.SHL.U32 R96, R96, 0x2, RZ ;  /* 0x0000000260607824 */ /* 0x000fe200078e00ff */
[----:B------:R-:W-:Y:S02]  /*d350*/  SEL R71, R71, R52, P0 ;  /* 0x0000003447477207 */ /* 0x000fe40000000000 */
[----:B------:R-:W-:-:S02]  /*d360*/  SEL R93, R104, R43, P0 ;  /* 0x0000002b685d7207 */ /* 0x000fc40000000000 */
[----:B----4-:R-:W-:Y:S02]  /*d370*/  ISETP.NE.AND P2, PT, R107, 0x1, PT ;  /* 0x000000016b00780c */ /* 0x010fe40003f45270 */
[----:B---3--:R-:W-:Y:S01]  /*d380*/  LOP3.LUT R74, R9, 0x2, RZ, 0x3c, !PT ;  /* 0x00000002094a7812 */ /* 0x008fe200078e3cff */
        /* <DEDUP_REMOVED lines=19> */
[----:B------:R-:W3:Y:S04]  /*d4c0*/  SHFL.IDX PT, R13, R13, R74, 0x1c1f ;  /* 0x001c1f4a0d0d7589 */ /* 0x000ee800000e0000 */
[----:B------:R-:W-:Y:S04]  /*d4d0*/  SHFL.IDX PT, R113, R42, R9, 0x1c1f ;  /* 0x001c1f092a717589 */ /* 0x000fe800000e0000 */
[----:B------:R-:W-:Y:S04]  /*d4e0*/  SHFL.IDX PT, R20, R20, R74, 0x1c1f ;  /* 0x001c1f4a14147589 */ /* 0x000fe800000e0000 */
[----:B------:R-:W-:Y:S01]  /*d4f0*/  SHFL.IDX PT, R80, R8, R9, 0x1c1f ;  /* 0x001c1f0908507589 */ /* 0x000fe200000e0000 */
[----:B-1----:R-:W-:-:S03]  /*d500*/  SEL R27, R116, R119, P0 ;  /* 0x00000077741b7207 */ /* 0x002fc60000000000 */
[----:B------:R-:W-:Y:S04]  /*d510*/  SHFL.IDX PT, R81, R12, R74, 0x1c1f ;  /* 0x001c1f4a0c517589 */ /* 0x000fe800000e0000 */
[----:B------:R-:W-:Y:S04]  /*d520*/  SHFL.IDX PT, R42, R76, R9, 0x1c1f ;  /* 0x001c1f094c2a7589 */ /* 0x000fe800000e0000 */
[----:B------:R-:W-:Y:S01]  /*d530*/  SHFL.IDX PT, R73, R16, R9, 0x1c1f ;  /* 0x001c1f0910497589 */ /* 0x000fe200000e0000 */
[----:B---3--:R-:W-:-:S03]  /*d540*/  SEL R87, R72, R13, P0 ;  /* 0x0000000d48577207 */ /* 0x008fc60000000000 */
        /* <DEDUP_REMOVED lines=36> */
[----:B-1----:R-:W-:-:S03]  /*d790*/  SEL R86, R88, R89, P0 ;  /* 0x0000005958567207 */ /* 0x002fc60000000000 */
[----:B------:R-:W1:Y:S01]  /*d7a0*/  SHFL.IDX PT, R18, R18, R74, 0x1c1f ;  /* 0x001c1f4a12127589 */ /* 0x000e6200000e0000 */
[----:B------:R-:W-:Y:S02]  /*d7b0*/  SEL R88, R89, R88, P0 ;  /* 0x0000005859587207 */ /* 0x000fe40000000000 */
[----:B------:R-:W-:Y:S01]  /*d7c0*/  SEL R89, R13, R72, P0 ;  /* 0x000000480d597207 */ /* 0x000fe20000000000 */
[----:B------:R-:W-:Y:S01]  /*d7d0*/  SHFL.IDX PT, R22, R22, R74, 0x1c1f ;  /* 0x001c1f4a16167589 */ /* 0x000fe200000e0000 */
[----:B------:R-:W-:Y:S02]  /*d7e0*/  SEL R72, R113, R20, P0 ;  /* 0x0000001471487207 */ /* 0x000fe40000000000 */
[----:B---3--:R-:W-:Y:S01]  /*d7f0*/  SEL R9, R82, R11, P0 ;  /* 0x0000000b52097207 */ /* 0x008fe20000000000 */
[----:B------:R-:W3:Y:S01]  /*d800*/  SHFL.IDX PT, R30, R30, R74, 0x1c1f ;  /* 0x001c1f4a1e1e7589 */ /* 0x000ee200000e0000 */
        /* <DEDUP_REMOVED lines=8> */
[----:B------:R-:W5:Y:S01]  /*d890*/  SHFL.IDX PT, R35, R35, R74, 0x1c1f ;  /* 0x001c1f4a23237589 */ /* 0x000f6200000e0000 */
[----:B------:R-:W-:Y:S02]  /*d8a0*/  SEL R84, R80, R81, P0 ;  /* 0x0000005150547207 */ /* 0x000fe40000000000 */
[----:B------:R-:W-:Y:S01]  /*d8b0*/  SEL R80, R81, R80, P0 ;  /* 0x0000005051507207 */ /* 0x000fe20000000000 */
[----:B------:R0:W-:Y:S01]  /*d8c0*/  SHFL.IDX PT, R49, R111, R74, 0x1c1f ;  /* 0x001c1f4a6f317589 */ /* 0x0001e200000e0000 */
[----:B------:R-:W-:-:S02]  /*d8d0*/  SEL R81, R76, R73, P0 ;  /* 0x000000494c517207 */ /* 0x000fc40000000000 */
[----:B-1----:R-:W-:Y:S01]  /*d8e0*/  SEL R76, R18, R109, P0 ;  /* 0x0000006d124c7207 */ /* 0x002fe20000000000 */
[----:B------:R-:W-:Y:S04]  /*d8f0*/  SHFL.IDX PT, R122, R63, R74, 0x1c1f ;  /* 0x001c1f4a3f7a7589 */ /* 0x000fe800000e0000 */
[----:B------:R1:W2:Y:S01]  /*d900*/  SHFL.IDX PT, R15, R26, R74, 0x1c1f ;  /* 0x001c1f4a1a0f7589 */ /* 0x0002a200000e0000 */
[----:B---3--:R-:W-:Y:S01]  /*d910*/  SEL R14, R30, R121, P0 ;  /* 0x000000791e0e7207 */ /* 0x008fe20000000000 */
[----:B0-----:R-:W0:Y:S02]  /*d920*/  LDC.64 R110, c[0x0][0xbd8] ;  /* 0x0002f600ff6e7b82 */ /* 0x001e240000000a00 */
[----:B------:R3:W-:Y:S01]  /*d930*/  SHFL.IDX PT, R135, R67, R74, 0x1c1f ;  /* 0x001c1f4a43877589 */ /* 0x0007e200000e0000 */
[----:B----4-:R-:W-:-:S03]  /*d940*/  SEL R73, R112, R23, P0 ;  /* 0x0000001770497207 */ /* 0x010fc60000000000 */
[----:B------:R4:W-:Y:S01]  /*d950*/  SHFL.IDX PT, R63, R71, R74, 0x1c1f ;  /* 0x001c1f4a473f7589 */ /* 0x0009e200000e0000 */
[----:B-1----:R-:W-:-:S03]  /*d960*/  SEL R26, R117, R24, P0 ;  /* 0x00000018751a7207 */ /* 0x002fc60000000000 */
[----:B------:R5:W1:Y:S01]  /*d970*/  SHFL.IDX PT, R123, R36, R74, 0x1c1f ;  /* 0x001c1f4a247b7589 */ /* 0x000a6200000e0000 */
[----:B------:R-:W-:Y:S02]  /*d980*/  SEL R24, R24, R117, P0 ;  /* 0x0000007518187207 */ /* 0x000fe40000000000 */
[----:B---3--:R-:W-:Y:S01]  /*d990*/  SEL R67, R25, R114, P0 ;  /* 0x0000007219437207 */ /* 0x008fe20000000000 */
[----:B------:R3:W-:Y:S01]  /*d9a0*/  SHFL.IDX PT, R124, R68, R74, 0x1c1f ;  /* 0x001c1f4a447c7589 */ /* 0x0007e200000e0000 */
[----:B----4-:R-:W-:Y:S02]  /*d9b0*/  SEL R71, R114, R25, P0 ;  /* 0x0000001972477207 */ /* 0x010fe40000000000 */
[----:B------:R-:W-:Y:S01]  /*d9c0*/  SEL R25, R119, R116, P0 ;  /* 0x0000007477197207 */ /* 0x000fe20000000000 */
[----:B------:R-:W4:Y:S01]  /*d9d0*/  SHFL.IDX PT, R31, R31, R74, 0x1c1f ;  /* 0x001c1f4a1f1f7589 */ /* 0x000f2200000e0000 */
[----:B------:R-:W4:Y:S01]  /*d9e0*/  LDC.64 R116, c[0x0][0xb40] ;  /* 0x0002d000ff747b82 */ /* 0x000f220000000a00 */
[----:B-----5:R-:W-:-:S02]  /*d9f0*/  SEL R36, R35, R104, P0 ;  /* 0x0000006823247207 */ /* 0x020fc40000000000 */
[----:B------:R-:W5:Y:S01]  /*da00*/  SHFL.IDX PT, R125, R40, R74, 0x1c1f ;  /* 0x001c1f4a287d7589 */ /* 0x000f6200000e0000 */
[----:B---3--:R-:W-:Y:S02]  /*da10*/  SEL R68, R20, R113, P0 ;  /* 0x0000007114447207 */ /* 0x008fe40000000000 */
[----:B--2---:R-:W-:Y:S01]  /*da20*/  SEL R20, R15, R120, P0 ;  /* 0x000000780f147207 */ /* 0x004fe20000000000 */
[----:B------:R-:W-:Y:S01]  /*da30*/  SHFL.IDX PT, R127, R37, R74, 0x1c1f ;  /* 0x001c1f4a257f7589 */ /* 0x000fe200000e0000 */
[----:B------:R-:W2:Y:S01]  /*da40*/  LDC R119, c[0x0][0xc50] ;  /* 0x00031400ff777b82 */ /* 0x000ea20000000800 */
[----:B------:R-:W-:Y:S02]  /*da50*/  SEL R13, R29, R122, P0 ;  /* 0x0000007a1d0d7207 */ /* 0x000fe40000000000 */
[----:B------:R-:W3:Y:S01]  /*da60*/  SHFL.IDX PT, R55, R55, R74, 0x1c1f ;  /* 0x001c1f4a37377589 */ /* 0x000ee200000e0000 */
[----:B------:R-:W-:Y:S02]  /*da70*/  SEL R29, R122, R29, P0 ;  /* 0x0000001d7a1d7207 */ /* 0x000fe40000000000 */
[----:B-1----:R-:W-:Y:S01]  /*da80*/  SEL R19, R106, R123, P0 ;  /* 0x0000007b6a137207 */ /* 0x002fe20000000000 */
[----:B------:R1:W0:Y:S01]  /*da90*/  SHFL.IDX PT, R129, R41, R74, 0x1c1f ;  /* 0x001c1f4a29817589 */ /* 0x00022200000e0000 */
[----:B------:R-:W2:Y:S03]  /*daa0*/  @P2 LDC R113, c[0x0][0xbec] ;  /* 0x0002fb00ff712b82 */ /* 0x000ea60000000800 */
[----:B------:R-:W0:Y:S04]  /*dab0*/  SHFL.IDX PT, R131, R51, R74, 0x1c1f ;  /* 0x001c1f4a33837589 */ /* 0x000e2800000e0000 */
[----:B------:R3:W0:Y:S01]  /*dac0*/  SHFL.IDX PT, R133, R66, R74, 0x1c1f ;  /* 0x001c1f4a42857589 */ /* 0x00062200000e0000 */
[----:B----4-:R-:W-:Y:S01]  /*dad0*/  IMAD.WIDE.U32 R4, R116, UR12, R4 ;  /* 0x0000000c74047c25 */ /* 0x010fe2000f8e0004 */
[----:B------:R-:W-:-:S02]  /*dae0*/  SEL R21, R31, R118, P0 ;  /* 0x000000761f157207 */ /* 0x000fc40000000000 */
[----:B------:R4:W2:Y:S01]  /*daf0*/  SHFL.IDX PT, R126, R70, R74, 0x1c1f ;  /* 0x001c1f4a467e7589 */ /* 0x0008a200000e0000 */
[----:B-1----:R-:W-:Y:S02]  /*db00*/  SEL R41, R45, R12, P0 ;  /* 0x0000000c2d297207 */ /* 0x002fe40000000000 */
[----:B-----5:R-:W-:Y:S01]  /*db10*/  SEL R37, R125, R50, P0 ;  /* 0x000000327d257207 */ /* 0x020fe20000000000 */
[----:B------:R-:W-:Y:S01]  /*db20*/  SHFL.IDX PT, R102, R102, R74, 0x1c1f ;  /* 0x001c1f4a66667589 */ /* 0x000fe200000e0000 */
[----:B------:R-:W-:Y:S02]  /*db30*/  SEL R45, R12, R45, P0 ;  /* 0x0000002d0c2d7207 */ /* 0x000fe40000000000 */
[----:B---3--:R-:W-:Y:S01]  /*db40*/  SEL R66, R22, R115, P0 ;  /* 0x0000007316427207 */ /* 0x008fe20000000000 */
[----:B------:R1:W-:Y:S01]  /*db50*/  SHFL.IDX PT, R105, R69, R74, 0x1c1f ;  /* 0x001c1f4a45697589 */ /* 0x0003e200000e0000 */
[----:B------:R-:W-:Y:S02]  /*db60*/  SEL R51, R34, R55, P0 ;  /* 0x0000003722337207 */ /* 0x000fe40000000000 */
[----:B----4-:R-:W-:Y:S01]  /*db70*/  SEL R70, R115, R22, P0 ;  /* 0x0000001673467207 */ /* 0x010fe20000000000 */
[----:B------:R-:W-:Y:S01]  /*db80*/  SHFL.IDX PT, R62, R62, R74, 0x1c1f ;  /* 0x001c1f4a3e3e7589 */ /* 0x000fe200000e0000 */
[----:B------:R-:W3:Y:S01]  /*db90*/  @P2 LDC R115, c[0x0][0xbf0] ;  /* 0x0002fc00ff732b82 */ /* 0x000ee20000000800 */
[----:B------:R-:W-:-:S02]  /*dba0*/  SEL R22, R120, R15, P0 ;  /* 0x0000000f78167207 */ /* 0x000fc40000000000 */
[----:B------:R-:W4:Y:S01]  /*dbb0*/  SHFL.IDX PT, R59, R59, R74, 0x1c1f ;  /* 0x001c1f4a3b3b7589 */ /* 0x000f2200000e0000 */
[----:B------:R-:W-:Y:S01]  /*dbc0*/  SEL R15, R123, R106, P0 ;  /* 0x0000006a7b0f7207 */ /* 0x000fe20000000000 */
[----:B------:R-:W-:Y:S01]  /*dbd0*/  IMAD R106, R116, UR13, RZ ;  /* 0x0000000d746a7c24 */ /* 0x000fe2000f8e02ff */
[----:B-1----:R-:W-:Y:S01]  /*dbe0*/  SEL R69, R23, R112, P0 ;  /* 0x0000007017457207 */ /* 0x002fe20000000000 */
[----:B------:R-:W1:Y:S01]  /*dbf0*/  SHFL.IDX PT, R100, R100, R74, 0x1c1f ;  /* 0x001c1f4a64647589 */ /* 0x000e6200000e0000 */
[----:B------:R-:W5:Y:S01]  /*dc00*/  @P2 LDC R112, c[0x0][0xbf0] ;  /* 0x0002fc00ff702b82 */ /* 0x000f620000000800 */
[----:B------:R-:W-:Y:S02]  /*dc10*/  SEL R23, R118, R31, P0 ;  /* 0x0000001f76177207 */ /* 0x000fe40000000000 */
        /* <DEDUP_REMOVED lines=19> */
[----:B------:R0:W-:Y:S02]  /*dd50*/  SHFL.IDX PT, R91, R91, R74, 0x1c1f ;  /* 0x001c1f4a5b5b7589 */ /* 0x0001e400000e0000 */
[----:B0-----:R-:W-:Y:S01]  /*dd60*/  SEL R74, R109, R18, P0 ;  /* 0x000000126d4a7207 */ /* 0x001fe20000000000 */
[----:B------:R-:W-:Y:S01]  /*dd70*/  IMAD.WIDE.U32 R108, R110, UR12, R6 ;  /* 0x0000000c6e6c7c25 */ /* 0x000fe2000f8e0006 */
[----:B------:R-:W-:-:S02]  /*dd80*/  SEL R18, R121, R30, P0 ;  /* 0x0000001e79127207 */ /* 0x000fc40000000000 */
[----:B------:R-:W0:Y:S01]  /*dd90*/  @P2 LDC R121, c[0x0][0xbec] ;  /* 0x0002fb00ff792b82 */ /* 0x000e220000000800 */
[----:B------:R-:W-:Y:S01]  /*dda0*/  SEL R30, R104, R35, P0 ;  /* 0x00000023681e7207 */ /* 0x000fe20000000000 */
[----:B------:R-:W-:Y:S01]  /*ddb0*/  IMAD R104, R110, UR13, RZ ;  /* 0x0000000d6e687c24 */ /* 0x000fe2000f8e02ff */
[----:B------:R-:W-:Y:S01]  /*ddc0*/  SEL R35, R39, R124, P0 ;  /* 0x0000007c27237207 */ /* 0x000fe20000000000 */
[----:B------:R-:W-:Y:S01]  /*ddd0*/  IMAD R110, RZ, RZ, -UR59 ;  /* 0x8000003bff6e7e24 */ /* 0x000fe2000f8e02ff */
[----:B------:R-:W-:Y:S01]  /*dde0*/  SEL R6, R52, R135, P0 ;  /* 0x0000008734067207 */ /* 0x000fe20000000000 */
[----:B------:R-:W-:Y:S01]  /*ddf0*/  IMAD R111, R111, UR12, R104 ;  /* 0x0000000c6f6f7c24 */ /* 0x000fe2000f8e0268 */
[----:B--2---:R-:W-:Y:S01]  /*de00*/  SEL R7, R53, R126, P0 ;  /* 0x0000007e35077207 */ /* 0x004fe20000000000 */
[----:B------:R-:W-:Y:S01]  /*de10*/  IMAD R119, R119, R110, UR4 ;  /* 0x0000000477777e24 */ /* 0x000fe2000f8e026e */
[----:B------:R-:W-:Y:S01]  /*de20*/  ULDC.64 UR4, c[0x0][0xbe0] ;  /* 0x0002f80000047ab9 */ /* 0x000fe20000000a00 */
[----:B------:R-:W-:Y:S01]  /*de30*/  IMAD.IADD R109, R109, 0x1, R111 ;  /* 0x000000016d6d7824 */ /* 0x000fe200078e026f */
[----:B------:R-:W-:Y:S01]  /*de40*/  SEL R39, R124, R39, P0 ;  /* 0x000000277c277207 */ /* 0x000fe20000000000 */
[----:B------:R-:W-:Y:S01]  /*de50*/  IMAD R111, R117, UR12, R106 ;  /* 0x0000000c756f7c24 */ /* 0x000fe2000f8e026a */
[----:B------:R-:W-:Y:S01]  /*de60*/  SHF.R.S32.HI R106, RZ, 0x1f, R119 ;  /* 0x0000001fff6a7819 */ /* 0x000fe20000011477 */
[----:B------:R-:W-:Y:S01]  /*de70*/  @P2 IMAD.HI.U32 R104, R58, R113, RZ ;  /* 0x000000713a682227 */ /* 0x000fe200078e00ff */
[----:B------:R-:W-:-:S02]  /*de80*/  SEL R52, R135, R52, P0 ;  /* 0x0000003487347207 */ /* 0x000fc40000000000 */
[----:B------:R-:W-:Y:S01]  /*de90*/  SEL R53, R126, R53, P0 ;  /* 0x000000357e357207 */ /* 0x000fe20000000000 */
[----:B------:R-:W-:Y:S02]  /*dea0*/  IMAD.IADD R111, R5, 0x1, R111 ;  /* 0x00000001056f7824 */ /* 0x000fe400078e026f */
[----:B------:R-:W-:Y:S02]  /*deb0*/  IMAD R5, R106, UR4, RZ ;  /* 0x000000046a057c24 */ /* 0x000fe4000f8e02ff */
[----:B------:R-:W-:Y:S01]  /*dec0*/  IMAD.MOV.U32 R113, RZ, RZ, R58 ;  /* 0x000000ffff717224 */ /* 0x000fe200078e003a */
[----:B---3--:R-:W-:Y:S01]  /*ded0*/  @P2 SHF.R.U32.HI R113, RZ, R115, R104 ;  /* 0x00000073ff712219 */ /* 0x008fe20000011668 */
[----:B0-----:R-:W-:-:S04]  /*dee0*/  @P2 IMAD.HI.U32 R121, R58, R121, RZ ;  /* 0x000000793a792227 */ /* 0x001fc800078e00ff */
[----:B------:R-:W-:Y:S02]  /*def0*/  IMAD.MOV.U32 R110, RZ, RZ, R4 ;  /* 0x000000ffff6e7224 */ /* 0x000fe400078e0004 */
[C---:B------:R-:W-:Y:S02]  /*df00*/  IMAD R104, R119.reuse, UR5, R5 ;  /* 0x0000000577687c24 */ /* 0x040fe4000f8e0205 */
[----:B------:R-:W-:Y:S01]  /*df10*/  IMAD.WIDE.U32 R4, R119, UR4, R108 ;  /* 0x0000000477047c25 */ /* 0x000fe2000f8e006c */
[----:B------:R-:W-:Y:S01]  /*df20*/  SHF.R.S32.HI R109, RZ, 0x1f, R113 ;  /* 0x0000001fff6d7819 */ /* 0x000fe20000011471 */
[----:B------:R-:W-:Y:S02]  /*df30*/  ULDC.64 UR4, c[0x0][0xb30] ;  /* 0x0002cc0000047ab9 */ /* 0x000fe40000000a00 */
[----:B------:R-:W-:Y:S01]  /*df40*/  IMAD.MOV.U32 R115, RZ, RZ, R58 ;  /* 0x000000ffff737224 */ /* 0x000fe200078e003a */
[----:B-----5:R-:W-:Y:S01]  /*df50*/  @P2 SHF.R.U32.HI R115, RZ, R112, R121 ;  /* 0x00000070ff732219 */ /* 0x020fe20000011679 */
[----:B------:R-:W-:Y:S01]  /*df60*/  IMAD R106, R106, UR6, RZ ;  /* 0x000000066a6a7c24 */ /* 0x000fe2000f8e02ff */
[----:B------:R-:W-:Y:S01]  /*df70*/  IADD3 R108, P2, R113, R4, RZ ;  /* 0x00000004716c7210 */ /* 0x000fe20007f5e0ff */
[----:B------:R-:W-:Y:S01]  /*df80*/  IMAD.MOV R113, RZ, RZ, -R113 ;  /* 0x000000ffff717224 */ /* 0x000fe200078e0a71 */
[----:B------:R-:W-:Y:S01]  /*df90*/  SHF.R.S32.HI R4, RZ, 0x1f, R115 ;  /* 0x0000001fff047819 */ /* 0x000fe20000011473 */
[----:B------:R-:W-:Y:S01]  /*dfa0*/  IMAD R117, R119, UR7, R106 ;  /* 0x0000000777757c24 */ /* 0x000fe2000f8e026a */
[----:B------:R-:W-:Y:S01]  /*dfb0*/  IADD3.X R109, R109, R5, R104, P2, !PT ;  /* 0x000000056d6d7210 */ /* 0x000fe200017fe468 */
[----:B------:R-:W-:Y:S01]  /*dfc0*/  IMAD.WIDE.U32 R110, R119, UR6, R110 ;  /* 0x00000006776e7c25 */ /* 0x000fe2000f8e006e */
[----:B------:R-:W-:-:S03]  /*dfd0*/  ULDC.64 UR6, c[0x0][0xbc8] ;  /* 0x0002f20000067ab9 */ /* 0x000fc60000000a00 */
[----:B------:R-:W-:Y:S02]  /*dfe0*/  IMAD.MOV R106, RZ, RZ, -R115 ;  /* 0x000000ffff6a7224 */ /* 0x000fe400078e0a73 */
[--C-:B------:R-:W-:Y:S02]  /*dff0*/  IMAD R113, R107, R113, R58.reuse ;  /* 0x000000716b717224 */ /* 0x100fe400078e023a */
[----:B------:R-:W-:Y:S02]  /*e000*/  IMAD R4, R4, UR4, RZ ;  /* 0x0000000404047c24 */ /* 0x000fe4000f8e02ff */
[----:B------:R-:W-:Y:S02]  /*e010*/  IMAD.IADD R111, R111, 0x1, R117 ;  /* 0x000000016f6f7824 */ /* 0x000fe400078e0275 */
[----:B------:R-:W-:Y:S01]  /*e020*/  IMAD R117, R107, R106, R58 ;  /* 0x0000006a6b757224 */ /* 0x000fe200078e023a */
[----:B------:R-:W-:Y:S01]  /*e030*/  SHF.R.S32.HI R58, RZ, 0x1f, R113 ;  /* 0x0000001fff3a7819 */ /* 0x000fe20000011471 */
[C---:B------:R-:W-:Y:S01]  /*e040*/  IMAD R119, R115.reuse, UR5, R4 ;  /* 0x0000000573777c24 */ /* 0x040fe2000f8e0204 */
[----:B------:R-:W0:Y:S01]  /*e050*/  S2UR UR5, SR_CgaCtaId ;  /* 0x00000000000579c3 */ /* 0x000e220000008800 */
[----:B------:R-:W-:Y:S01]  /*e060*/  IMAD.WIDE.U32 R4, R115, UR4, R110 ;  /* 0x0000000473047c25 */ /* 0x000fe2000f8e006e */
[----:B------:R-:W-:Y:S01]  /*e070*/  SHF.R.S32.HI R104, RZ, 0x1f, R117 ;  /* 0x0000001fff687819 */ /* 0x000fe20000011475 */
[----:B------:R-:W-:-:S02]  /*e080*/  UMOV UR4, 0x400 ;  /* 0x0000040000047882 */ /* 0x000fc40000000000 */
[----:B------:R-:W-:Y:S02]  /*e090*/  IMAD R58, R58, UR6, RZ ;  /* 0x000000063a3a7c24 */ /* 0x000fe4000f8e02ff */
[----:B------:R-:W-:Y:S02]  /*e0a0*/  IMAD.IADD R5, R5, 0x1, R119 ;  /* 0x0000000105057824 */ /* 0x000fe400078e0277 */
[----:B------:R-:W-:Y:S02]  /*e0b0*/  IMAD R104, R104, UR8, RZ ;  /* 0x0000000868687c24 */ /* 0x000fe4000f8e02ff */
[C---:B------:R-:W-:Y:S01]  /*e0c0*/  IMAD R115, R113.reuse, UR7, R58 ;  /* 0x0000000771737c24 */ /* 0x040fe2000f8e023a */
[----:B----4-:R-:W-:Y:S01]  /*e0d0*/  SEL R58, R60, R59, P0 ;  /* 0x0000003b3c3a7207 */ /* 0x010fe20000000000 */
[----:B------:R-:W-:Y:S01]  /*e0e0*/  IMAD.WIDE.U32 R108, R113, UR6, R108 ;  /* 0x00000006716c7c25 */ /* 0x000fe2000f8e006c */
[----:B------:R-:W-:Y:S01]  /*e0f0*/  ULDC.64 UR6, c[0x0][0xba8] ;  /* 0x0002ea0000067ab9 */ /* 0x000fe20000000a00 */
[----:B------:R-:W-:-:S02]  /*e100*/  SEL R60, R59, R60, P0 ;  /* 0x0000003c3b3c7207 */ /* 0x000fc40000000000 */
[----:B------:R-:W-:Y:S01]  /*e110*/  IMAD.WIDE.U32 R110, R117, UR8, R4 ;  /* 0x00000008756e7c25 */ /* 0x000fe2000f8e0004 */
[----:B------:R-:W-:Y:S02]  /*e120*/  SEL R4, R56, R105, P0 ;  /* 0x0000006938047207 */ /* 0x000fe40000000000 */
[----:B------:R-:W-:Y:S01]  /*e130*/  SEL R56, R105, R56, P0 ;  /* 0x0000003869387207 */ /* 0x000fe20000000000 */
[----:B------:R-:W-:Y:S01]  /*e140*/  IMAD R113, R117, UR9, R104 ;  /* 0x0000000975717c24 */ /* 0x000fe2000f8e0268 */
[----:B------:R-:W-:Y:S01]  /*e150*/  LEA R114, P2, R108, UR6, 0x2 ;  /* 0x000000066c727c11 */ /* 0x000fe2000f8410ff */
[----:B------:R-:W-:Y:S01]  /*e160*/  IMAD.IADD R105, R109, 0x1, R115 ;  /* 0x000000016d697824 */ /* 0x000fe200078e0273 */
[----:B------:R-:W-:Y:S01]  /*e170*/  ULDC.64 UR8, c[0x0][0xb00] ;  /* 0x0002c00000087ab9 */ /* 0x000fe20000000a00 */
[----:B------:R-:W-:Y:S01]  /*e180*/  IMAD.IADD R5, R111, 0x1, R113 ;  /* 0x000000016f057824 */ /* 0x000fe200078e0271 */
[----:B------:R-:W-:Y:S01]  /*e190*/  LEA R106, P3, R110, UR8, 0x2 ;  /* 0x000000086e6a7c11 */ /* 0x000fe2000f8610ff */
[----:B------:R-:W-:Y:S01]  /*e1a0*/  SHFL.IDX PT, R112, R114, 0x1, 0x1c1f ;  /* 0x003c1f0072707f89 */ /* 0x000fe200000e0000 */
[----:B------:R-:W-:Y:S01]  /*e1b0*/  LEA.HI.X R109, R108, UR7, R105, 0x2, P2 ;  /* 0x000000076c6d7c11 */ /* 0x000fe200090f1469 */
[----:B------:R-:W-:Y:S01]  /*e1c0*/  ULDC UR6, c[0x0][0xa88] ;  /* 0x0002a20000067ab9 */ /* 0x000fe20000000800 */
[----:B------:R-:W-:Y:S01]  /*e1d0*/  LEA.HI.X R108, R110, UR9, R5, 0x2, P3 ;  /* 0x000000096e6c7c11 */ /* 0x000fe200098f1405 */
[----:B0-----:R-:W-:Y:S01]  /*e1e0*/  ULEA UR4, UR5, UR4, 0x18 ;  /* 0x0000000405047291 */ /* 0x001fe2000f8ec03f */
[----:B------:R-:W-:Y:S01]  /*e1f0*/  SHFL.IDX PT, R110, R114, RZ, 0x1c1f ;  /* 0x001c1fff726e7589 */ /* 0x000fe200000e0000 */
[----:B------:R-:W-:Y:S01]  /*e200*/  SEL R5, R57, R102, P0 ;  /* 0x0000006639057207 */ /* 0x000fe20000000000 */
[----:B------:R-:W-:Y:S01]  /*e210*/  IMAD R107, R107, UR6, RZ ;  /* 0x000000066b6b7c24 */ /* 0x000fe2000f8e02ff */
[----:B------:R-:W-:Y:S01]  /*e220*/  SEL R57, R102, R57, P0 ;  /* 0x0000003966397207 */ /* 0x000fe20000000000 */
[----:B------:R-:W0:Y:S01]  /*e230*/  SHFL.IDX PT, R111, R109, RZ, 0x1c1f ;  /* 0x001c1fff6d6f7589 */ /* 0x000e2200000e0000 */
[C---:B------:R-:W-:Y:S01]  /*e240*/  VIADD R102, R98.reuse, 0x8 ;  /* 0x0000000862667836 */ /* 0x040fe20000000000 */
[----:B------:R-:W-:Y:S01]  /*e250*/  UIADD3 UR4, UR4, 0x33420, URZ ;  /* 0x0003342004047890 */ /* 0x000fe2000fffe03f */
[CC--:B------:R-:W-:Y:S01]  /*e260*/  ISETP.GE.OR P2, PT, R98.reuse, R107.reuse, P1 ;  /* 0x0000006b6200720c */ /* 0x0c0fe20000f46670 */
[----:B------:R-:W2:Y:S01]  /*e270*/  SHFL.IDX PT, R113, R109, 0x1, 0x1c1f ;  /* 0x003c1f006d717f89 */ /* 0x000ea200000e0000 */
[-C--:B------:R-:W-:Y:S01]  /*e280*/  ISETP.GE.AND P3, PT, R98, R107.reuse, PT ;  /* 0x0000006b6200720c */ /* 0x080fe20003f66270 */
[----:B------:R-:W-:Y:S01]  /*e290*/  UPRMT UR4, URZ, 0x654, UR4 ;  /* 0x000006543f047896 */ /* 0x000fe20008000004 */
[----:B------:R-:W-:Y:S01]  /*e2a0*/  ISETP.GE.OR P1, PT, R102, R107, P1 ;  /* 0x0000006b6600720c */ /* 0x000fe20000f26670 */
[----:B------:R3:W4:Y:S01]  /*e2b0*/  SHFL.IDX PT, R104, R106, RZ, 0x1c1f ;  /* 0x001c1fff6a687589 */ /* 0x00072200000e0000 */
[----:B------:R-:W-:-:S02]  /*e2c0*/  SEL R59, R61, R62, P0 ;  /* 0x0000003e3d3b7207 */ /* 0x000fc40000000000 */
[----:B------:R-:W-:Y:S01]  /*e2d0*/  SEL R61, R62, R61, P0 ;  /* 0x0000003d3e3d7207 */ /* 0x000fe20000000000 */
[----:B------:R3:W3:Y:S01]  /*e2e0*/  SHFL.IDX PT, R105, R108, RZ, 0x1c1f ;  /* 0x001c1fff6c697589 */ /* 0x0006e200000e0000 */
[----:B------:R-:W-:Y:S02]  /*e2f0*/  SEL R62, R64, R63, P0 ;  /* 0x0000003f403e7207 */ /* 0x000fe40000000000 */
[----:B------:R-:W-:Y:S01]  /*e300*/  SYNCS.ARRIVE.TRANS64.RED.A1T0 RZ, [UR4], RZ ;  /* 0x000000ffffff79a7 */ /* 0x000fe20008100404 */
[----:B------:R-:W-:Y:S02]  /*e310*/  SEL R64, R63, R64, P0 ;  /* 0x000000403f407207 */ /* 0x000fe40000000000 */
[----:B-1----:R-:W-:Y:S02]  /*e320*/  SEL R63, R65, R100, P0 ;  /* 0x00000064413f7207 */ /* 0x002fe40000000000 */
[----:B------:R-:W-:Y:S01]  /*e330*/  SEL R65, R100, R65, P0 ;  /* 0x0000004164417207 */ /* 0x000fe20000000000 */
[----:B0-----:R0:W-:Y:S04]  /*e340*/  @!P2 ST.E desc[UR36][R110.64], R3 ;  /* 0x000000036e00a985 */ /* 0x0011e8000c101924 */
[----:B--2---:R0:W-:Y:S01]  /*e350*/  @!P1 ST.E desc[UR36][R112.64], R2 ;  /* 0x0000000270009985 */ /* 0x0041e2000c101924 */
        /* <DEDUP_REMOVED lines=16> */
[--C-:B---34-:R-:W-:Y:S01]  /*e460*/  @!P4 IMAD.WIDE R2, R96, 0x4, R104.reuse ;  /* 0x000000046002c825 */ /* 0x118fe200078e0268 */
        /* <DEDUP_REMOVED lines=32> */
[----:B------:R-:W-:Y:S02]  /*e670*/  @!P5 LOP3.LUT R81, R115, 0xfffffffe, RZ, 0xc0, !PT ;  /* 0xfffffffe7351d812 */ /* 0x000fe400078ec0ff */
[----:B------:R-:W-:Y:S02]  /*e680*/  @!P3 LOP3.LUT R85, R100, 0xfffffffe, RZ, 0xc0, !PT ;  /* 0xfffffffe6455b812 */ /* 0x000fe400078ec0ff */
[----:B------:R-:W-:Y:S01]  /*e690*/  ISETP.GE.AND P4, PT, R87, UR4, PT ;  /* 0x0000000457007c0c */ /* 0x000fe2000bf86270 */
[--C-:B------:R-:W-:Y:S01]  /*e6a0*/  @!P5 IMAD.WIDE R80, R81, 0x4, R104.reuse ;  /* 0x000000045150d825 */ /* 0x100fe200078e0268 */
[----:B--2---:R-:W-:Y:S02]  /*e6b0*/  @!P6 LOP3.LUT R83, R98, 0xfffffffe, RZ, 0xc0, !PT ;  /* 0xfffffffe6253e812 */ /* 0x004fe400078ec0ff */
[----:B------:R-:W-:Y:S01]  /*e6c0*/  @!P1 LEA.HI R110, R110, R110, RZ, 0x1 ;  /* 0x0000006e6e6e9211 */ /* 0x000fe200078f08ff */
[----:B------:R-:W-:Y:S01]  /*e6d0*/  VIADD R88, R96, 0x60 ;  /* 0x0000006060587836 */ /* 0x000fe20000000000 */
[----:B------:R-:W-:Y:S01]  /*e6e0*/  @!P2 LEA.HI R86, R84, R84, RZ, 0x1 ;  /* 0x000000545456a211 */ /* 0x000fe200078f08ff */
[----:B------:R-:W-:Y:S01]  /*e6f0*/  @!P6 IMAD.WIDE R82, R83, 0x4, R104 ;  /* 0x000000045352e825 */ /* 0x000fe200078e0268 */
[----:B------:R1:W-:Y:S01]  /*e700*/  @!P5 ST.E.64 desc[UR36][R80.64], R74 ;  /* 0x0000004a5000d985 */ /* 0x0003e2000c101b24 */
[----:B0-----:R-:W-:-:S02]  /*e710*/  @!P1 LOP3.LUT R3, R110, 0xfffffffe, RZ, 0xc0, !PT ;  /* 0xfffffffe6e039812 */ /* 0x001fc400078ec0ff */
[--C-:B------:R-:W-:Y:S01]  /*e720*/  @!P3 IMAD.WIDE R84, R85, 0x4, R104.reuse ;  /* 0x000000045554b825 */ /* 0x100fe200078e0268 */
[----:B------:R0:W-:Y:S01]  /*e730*/  @!P6 ST.E.64 desc[UR36][R82.64], R76 ;  /* 0x0000004c5200e985 */ /* 0x0001e2000c101b24 */
[----:B------:R-:W-:Y:S02]  /*e740*/  @!P4 LEA.HI R87, R87, R87, RZ, 0x1 ;  /* 0x000000575757c211 */ /* 0x000fe400078f08ff */
[----:B------:R-:W-:Y:S01]  /*e750*/  @!P2 LOP3.LUT R79, R86, 0xfffffffe, RZ, 0xc0, !PT ;  /* 0xfffffffe564fa812 */ /* 0x000fe200078ec0ff */
[----:B------:R2:W-:Y:S01]  /*e760*/  @!P3 ST.E.64 desc[UR36][R84.64], R72 ;  /* 0x000000485400b985 */ /* 0x0005e2000c101b24 */
[--C-:B------:R-:W-:Y:S01]  /*e770*/  @!P1 IMAD.WIDE R2, R3, 0x4, R104.reuse ;  /* 0x0000000403029825 */ /* 0x100fe200078e0268 */
[----:B------:R-:W-:Y:S02]  /*e780*/  ISETP.GE.AND P3, PT, R88, UR4, PT ;  /* 0x0000000458007c0c */ /* 0x000fe4000bf66270 */
[----:B------:R-:W-:Y:S01]  /*e790*/  @!P4 LOP3.LUT R87, R87, 0xfffffffe, RZ, 0xc0, !PT ;  /* 0xfffffffe5757c812 */ /* 0x000fe200078ec0ff */
[----:B------:R-:W-:Y:S01]  /*e7a0*/  VIADD R78, R96, 0x78 ;  /* 0x00000078604e7836 */ /* 0x000fe20000000000 */
[----:B------:R3:W-:Y:S01]  /*e7b0*/  @!P1 ST.E.64 desc[UR36][R2.64], R68 ;  /* 0x0000004402009985 */ /* 0x0007e2000c101b24 */
[----:B-1----:R-:W-:-:S03]  /*e7c0*/  @!P2 IMAD.WIDE R74, R79, 0x4, R104 ;  /* 0x000000044f4aa825 */ /* 0x002fc600078e0268 */
[----:B------:R-:W-:Y:S01]  /*e7d0*/  ISETP.GE.AND P5, PT, R78, UR4, PT ;  /* 0x000000044e007c0c */ /* 0x000fe2000bfa6270 */
[C---:B0-----:R-:W-:Y:S01]  /*e7e0*/  VIADD R76, R96.reuse, 0x68 ;  /* 0x00000068604c7836 */ /* 0x041fe20000000000 */
[----:B------:R0:W-:Y:S01]  /*e7f0*/  @!P2 ST.E.64 desc[UR36][R74.64], R70 ;  /* 0x000000464a00a985 */ /* 0x0001e2000c101b24 */
[C---:B------:R-:W-:Y:S02]  /*e800*/  VIADD R77, R96.reuse, 0x70 ;  /* 0x00000070604d7836 */ /* 0x040fe40000000000 */
[----:B--2---:R-:W-:Y:S01]  /*e810*/  VIADD R72, R96, 0x80 ;  /* 0x0000008060487836 */ /* 0x004fe20000000000 */
        /* <DEDUP_REMOVED lines=12> */
[----:B0-----:R-:W-:-:S02]  /*e8e0*/  @!P1 LOP3.LUT R71, R76, 0xfffffffe, RZ, 0xc0, !PT ;  /* 0xfffffffe4c479812 */ /* 0x001fc400078ec0ff */
[----:B------:R-:W-:Y:S02]  /*e8f0*/  @!P5 LEA.HI R78, R78, R78, RZ, 0x1 ;  /* 0x0000004e4e4ed211 */ /* 0x000fe400078f08ff */
[----:B------:R-:W-:Y:S01]  /*e900*/  @!P2 LEA.HI R72, R72, R72, RZ, 0x1 ;  /* 0x000000484848a211 */ /* 0x000fe200078f08ff */
[--C-:B------:R-:W-:Y:S01]  /*e910*/  @!P1 IMAD.WIDE R70, R71, 0x4, R104.reuse ;  /* 0x0000000447469825 */ /* 0x100fe200078e0268 */
[----:B------:R-:W-:Y:S01]  /*e920*/  @!P4 LEA.HI R74, R73, R73, RZ, 0x1 ;  /* 0x00000049494ac211 */ /* 0x000fe200078f08ff */
[----:B------:R0:W-:Y:S01]  /*e930*/  @!P3 ST.E.64 desc[UR36][R68.64], R26 ;  /* 0x0000001a4400b985 */ /* 0x0001e2000c101b24 */
[----:B------:R-:W-:Y:S02]  /*e940*/  @!P6 LOP3.LUT R77, R77, 0xfffffffe, RZ, 0xc0, !PT ;  /* 0xfffffffe4d4de812 */ /* 0x000fe400078ec0ff */
[----:B-1----:R-:W-:Y:S01]  /*e950*/  @!P5 LOP3.LUT R67, R78, 0xfffffffe, RZ, 0xc0, !PT ;  /* 0xfffffffe4e43d812 */ /* 0x002fe200078ec0ff */
[----:B------:R1:W-:Y:S01]  /*e960*/  @!P1 ST.E.64 desc[UR36][R70.64], R24 ;  /* 0x0000001846009985 */ /* 0x0003e2000c101b24 */
[----:B------:R-:W-:Y:S01]  /*e970*/  @!P2 LOP3.LUT R73, R72, 0xfffffffe, RZ, 0xc0, !PT ;  /* 0xfffffffe4849a812 */ /* 0x000fe200078ec0ff */
[----:B------:R-:W-:-:S04]  /*e980*/  @!P6 IMAD.WIDE R2, R77, 0x4, R104 ;  /* 0x000000044d02e825 */ /* 0x000fc800078e0268 */
[--C-:B------:R-:W-:Y:S01]  /*e990*/  @!P5 IMAD.WIDE R66, R67, 0x4, R104.reuse ;  /* 0x000000044342d825 */ /* 0x100fe200078e0268 */
[----:B------:R2:W-:Y:S01]  /*e9a0*/  @!P6 ST.E.64 desc[UR36][R2.64], R22 ;  /* 0x000000160200e985 */ /* 0x0005e2000c101b24 */
[----:B0-----:R-:W-:Y:S02]  /*e9b0*/  @!P4 LOP3.LUT R69, R74, 0xfffffffe, RZ, 0xc0, !PT ;  /* 0xfffffffe4a45c812 */ /* 0x001fe400078ec0ff */
[--C-:B------:R-:W-:Y:S01]  /*e9c0*/  @!P2 IMAD.WIDE R26, R73, 0x4, R104.reuse ;  /* 0x00000004491aa825 */ /* 0x100fe200078e0268 */
[----:B------:R-:W-:Y:S03]  /*e9d0*/  @!P5 ST.E.64 desc[UR36][R66.64], R20 ;  /* 0x000000144200d985 */ /* 0x000fe6000c101b24 */
[----:B------:R-:W-:Y:S01]  /*e9e0*/  VIADD R68, R96, 0x90 ;  /* 0x0000009060447836 */ /* 0x000fe20000000000 */
[----:B------:R-:W-:Y:S01]  /*e9f0*/  @!P2 ST.E.64 desc[UR36][R26.64], R18 ;  /* 0x000000121a00a985 */ /* 0x000fe2000c101b24 */
[----:B-1----:R-:W-:-:S03]  /*ea00*/  @!P4 IMAD.WIDE R24, R69, 0x4, R104 ;  /* 0x000000044518c825 */ /* 0x002fc600078e0268 */
[----:B------:R-:W-:Y:S01]  /*ea10*/  ISETP.GE.AND P1, PT, R68, UR4, PT ;  /* 0x0000000444007c0c */ /* 0x000fe2000bf26270 */
[C---:B------:R-:W-:Y:S01]  /*ea20*/  VIADD R69, R96.reuse, 0x98 ;  /* 0x0000009860457836 */ /* 0x040fe20000000000 */
[----:B------:R0:W-:Y:S01]  /*ea30*/  @!P4 ST.E.64 desc[UR36][R24.64], R14 ;  /* 0x0000000e1800c985 */ /* 0x0001e2000c101b24 */
[C---:B------:R-:W-:Y:S02]  /*ea40*/  VIADD R70, R96.reuse, 0xa0 ;  /* 0x000000a060467836 */ /* 0x040fe40000000000 */
[C---:B------:R-:W-:Y:S01]  /*ea50*/  VIADD R71, R96.reuse, 0xa8 ;  /* 0x000000a860477836 */ /* 0x040fe20000000000 */
[----:B------:R-:W-:Y:S01]  /*ea60*/  ISETP.GE.AND P2, PT, R69, UR4, PT ;  /* 0x0000000445007c0c */ /* 0x000fe2000bf46270 */
[----:B--2---:R-:W-:Y:S01]  /*ea70*/  VIADD R3, R96, 0xb8 ;  /* 0x000000b860037836 */ /* 0x004fe20000000000 */
[----:B------:R-:W-:Y:S01]  /*ea80*/  ISETP.GE.AND P3, PT, R70, UR4, PT ;  /* 0x0000000446007c0c */ /* 0x000fe2000bf66270 */
[----:B------:R-:W-:Y:S01]  /*ea90*/  VIADD R2, R96, 0xb0 ;  /* 0x000000b060027836 */ /* 0x000fe20000000000 */
[----:B------:R-:W-:-:S02]  /*eaa0*/  ISETP.GE.AND P4, PT, R71, UR4, PT ;  /* 0x0000000447007c0c */ /* 0x000fc4000bf86270 */
[----:B------:R-:W-:Y:S02]  /*eab0*/  ISETP.GE.AND P6, PT, R3, UR4, PT ;  /* 0x0000000403007c0c */ /* 0x000fe4000bfc6270 */
[----:B------:R-:W-:Y:S02]  /*eac0*/  ISETP.GE.AND P5, PT, R2, UR4, PT ;  /* 0x0000000402007c0c */ /* 0x000fe4000bfa6270 */
[----:B------:R-:W-:-:S03]  /*ead0*/  @!P1 LEA.HI R68, R68, R68, RZ, 0x1 ;  /* 0x0000004444449211 */ /* 0x000fc600078f08ff */
[----:B------:R-:W-:Y:S02]  /*eae0*/  @!P2 LEA.HI R69, R69, R69, RZ, 0x1 ;  /* 0x000000454545a211 */ /* 0x000fe400078f08ff */
[----:B------:R-:W-:Y:S02]  /*eaf0*/  @!P3 LEA.HI R70, R70, R70, RZ, 0x1 ;  /* 0x000000464646b211 */ /* 0x000fe400078f08ff */
[----:B------:R-:W-:Y:S02]  /*eb00*/  @!P4 LEA.HI R71, R71, R71, RZ, 0x1 ;  /* 0x000000474747c211 */ /* 0x000fe400078f08ff */
[----:B0-----:R-:W-:Y:S02]  /*eb10*/  @!P6 LEA.HI R14, R3, R3, RZ, 0x1 ;  /* 0x00000003030ee211 */ /* 0x001fe400078f08ff */
[----:B------:R-:W-:Y:S02]  /*eb20*/  @!P5 LEA.HI R2, R2, R2, RZ, 0x1 ;  /* 0x000000020202d211 */ /* 0x000fe400078f08ff */
[----:B------:R-:W-:-:S02]  /*eb30*/  @!P1 LOP3.LUT R3, R68, 0xfffffffe, RZ, 0xc0, !PT ;  /* 0xfffffffe44039812 */ /* 0x000fc400078ec0ff */
[----:B------:R-:W-:Y:S02]  /*eb40*/  @!P2 LOP3.LUT R15, R69, 0xfffffffe, RZ, 0xc0, !PT ;  /* 0xfffffffe450fa812 */ /* 0x000fe400078ec0ff */
        /* <DEDUP_REMOVED lines=16> */
.L_x_6196:
[----:B------:R-:W-:Y:S05]  /*ec50*/  BSYNC B0 ;  /* 0x0000000000007941 */ /* 0x000fea0003800000 */
.L_x_6195:
[----:B------:R-:W-:Y:S01]  /*ec60*/  ISETP.GE.AND P1, PT, R102, R107, PT ;  /* 0x0000006b6600720c */ /* 0x000fe20003f26270 */
[----:B01----:R0:W1:Y:S01]  /*ec70*/  SHFL.IDX PT, R3, R108, 0x1, 0x1c1f ;  /* 0x003c1f006c037f89 */ /* 0x00306200000e0000 */
        /* <DEDUP_REMOVED lines=42> */
[----:B------:R-:W-:Y:S01]  /*ef20*/  @!P1 LOP3.LUT R27, R0, 0xfffffffe, RZ, 0xc0, !PT ;  /* 0xfffffffe001b9812 */ /* 0x000fe200078ec0ff */
[----:B------:R-:W-:Y:S01]  /*ef30*/  VIADD R0, R96, 0x38 ;  /* 0x0000003860007836 */ /* 0x000fe20000000000 */
[----:B------:R-:W-:Y:S01]  /*ef40*/  @!P5 LOP3.LUT R45, R16, 0xfffffffe, RZ, 0xc0, !PT ;  /* 0xfffffffe102dd812 */ /* 0x000fe200078ec0ff */
[----:B------:R-:W-:Y:S01]  /*ef50*/  VIADD R16, R96, 0x40 ;  /* 0x0000004060107836 */ /* 0x000fe20000000000 */
[----:B------:R-:W-:-:S02]  /*ef60*/  @!P6 LEA.HI R26, R26, R26, RZ, 0x1 ;  /* 0x0000001a1a1ae211 */ /* 0x000fc400078f08ff */
[----:B------:R-:W-:Y:S02]  /*ef70*/  @!P2 LEA.HI R44, R44, R44, RZ, 0x1 ;  /* 0x0000002c2c2ca211 */ /* 0x000fe400078f08ff */
[----:B------:R-:W-:Y:S02]  /*ef80*/  @!P6 LOP3.LUT R47, R26, 0xfffffffe, RZ, 0xc0, !PT ;  /* 0xfffffffe1a2fe812 */ /* 0x000fe400078ec0ff */
        /* <DEDUP_REMOVED lines=21> */
[----:B--2---:R-:W-:Y:S01]  /*f0e0*/  @!P4 LOP3.LUT R27, R48, 0xfffffffe, RZ, 0xc0, !PT ;  /* 0xfffffffe301bc812 */ /* 0x004fe200078ec0ff */
[----:B------:R-:W-:Y:S01]  /*f0f0*/  VIADD R0, R96, 0x58 ;  /* 0x0000005860007836 */ /* 0x000fe20000000000 */
[----:B------:R-:W-:Y:S01]  /*f100*/  @!P0 LEA.HI R47, R47, R47, RZ, 0x1 ;  /* 0x0000002f2f2f8211 */ /* 0x000fe200078f08ff */
[----:B------:R1:W-:Y:S01]  /*f110*/  @!P3 ST.E.64 desc[UR36][R24.64], R52 ;  /* 0x000000341800b985 */ /* 0x0003e2000c101b24 */
[----:B------:R-:W-:Y:S01]  /*f120*/  ISETP.GE.AND P2, PT, R28, UR4, PT ;  /* 0x000000041c007c0c */ /* 0x000fe2000bf46270 */
[----:B------:R-:W-:Y:S01]  /*f130*/  @!P4 IMAD.WIDE R26, R27, 0x4, R2 ;  /* 0x000000041b1ac825 */ /* 0x000fe200078e0202 */
[----:B------:R-:W-:-:S02]  /*f140*/  @!P0 LOP3.LUT R47, R47, 0xfffffffe, RZ, 0xc0, !PT ;  /* 0xfffffffe2f2f8812 */ /* 0x000fc400078ec0ff */
[----:B------:R-:W-:Y:S01]  /*f150*/  ISETP.GE.AND P3, PT, R0, UR4, PT ;  /* 0x0000000400007c0c */ /* 0x000fe2000bf66270 */
[----:B------:R-:W-:Y:S01]  /*f160*/  VIADD R34, R96, 0x60 ;  /* 0x0000006060227836 */ /* 0x000fe20000000000 */
[----:B0-----:R-:W-:Y:S01]  /*f170*/  @!P1 LOP3.LUT R13, R16, 0xfffffffe, RZ, 0xc0, !PT ;  /* 0xfffffffe100d9812 */ /* 0x001fe200078ec0ff */
[----:B------:R-:W-:Y:S01]  /*f180*/  @!P5 IMAD.WIDE R6, R29, 0x4, R2 ;  /* 0x000000041d06d825 */ /* 0x000fe200078e0202 */
[----:B------:R0:W-:Y:S02]  /*f190*/  @!P4 ST.E.64 desc[UR36][R26.64], R4 ;  /* 0x000000041a00c985 */ /* 0x0001e4000c101b24 */
[----:B------:R-:W-:Y:S01]  /*f1a0*/  ISETP.GE.AND P4, PT, R34, UR4, PT ;  /* 0x0000000422007c0c */ /* 0x000fe2000bf86270 */
[C---:B------:R-:W-:Y:S01]  /*f1b0*/  VIADD R16, R96.reuse, 0x68 ;  /* 0x0000006860107836 */ /* 0x040fe20000000000 */
[----:B------:R2:W-:Y:S01]  /*f1c0*/  @!P5 ST.E.64 desc[UR36][R6.64], R56 ;  /* 0x000000380600d985 */ /* 0x0005e2000c101b24 */
[----:B-1----:R-:W-:Y:S01]  /*f1d0*/  VIADD R24, R96, 0x70 ;  /* 0x0000007060187836 */ /* 0x002fe20000000000 */
[----:B------:R-:W-:-:S02]  /*f1e0*/  @!P2 LEA.HI R28, R28, R28, RZ, 0x1 ;  /* 0x0000001c1c1ca211 */ /* 0x000fc400078f08ff */
[----:B------:R-:W-:Y:S02]  /*f1f0*/  ISETP.GE.AND P5, PT, R16, UR4, PT ;  /* 0x0000000410007c0c */ /* 0x000fe4000bfa6270 */
[----:B------:R-:W-:Y:S01]  /*f200*/  @!P3 LEA.HI R0, R0, R0, RZ, 0x1 ;  /* 0x000000000000b211 */ /* 0x000fe200078f08ff */
[----:B0-----:R-:W-:-:S03]  /*f210*/  @!P1 IMAD.WIDE R4, R13, 0x4, R2 ;  /* 0x000000040d049825 */ /* 0x001fc600078e0202 */
[----:B------:R-:W-:Y:S02]  /*f220*/  @!P3 LOP3.LUT R25, R0, 0xfffffffe, RZ, 0xc0, !PT ;  /* 0xfffffffe0019b812 */ /* 0x000fe400078ec0ff */
[----:B------:R-:W-:Y:S01]  /*f230*/  @!P4 LEA.HI R34, R34, R34, RZ, 0x1 ;  /* 0x000000222222c211 */ /* 0x000fe200078f08ff */
[----:B------:R-:W-:Y:S01]  /*f240*/  @!P0 IMAD.WIDE R12, R47, 0x4, R2 ;  /* 0x000000042f0c8825 */ /* 0x000fe200078e0202 */
[----:B------:R0:W-:Y:S01]  /*f250*/  @!P1 ST.E.64 desc[UR36][R4.64], R58 ;  /* 0x0000003a04009985 */ /* 0x0001e2000c101b24 */
[----:B------:R-:W-:Y:S02]  /*f260*/  ISETP.GE.AND P1, PT, R24, UR4, PT ;  /* 0x0000000418007c0c */ /* 0x000fe4000bf26270 */
[----:B------:R-:W-:Y:S01]  /*f270*/  VIADD R26, R96, 0x78 ;  /* 0x00000078601a7836 */ /* 0x000fe20000000000 */
[----:B------:R1:W-:Y:S01]  /*f280*/  @!P0 ST.E.64 desc[UR36][R12.64], R60 ;  /* 0x0000003c0c008985 */ /* 0x0003e2000c101b24 */
[----:B--2---:R-:W-:Y:S02]  /*f290*/  @!P2 LOP3.LUT R7, R28, 0xfffffffe, RZ, 0xc0, !PT ;  /* 0xfffffffe1c07a812 */ /* 0x004fe400078ec0ff */
[----:B------:R-:W-:-:S02]  /*f2a0*/  @!P5 LEA.HI R16, R16, R16, RZ, 0x1 ;  /* 0x000000101010d211 */ /* 0x000fc400078f08ff */
[----:B------:R-:W-:Y:S01]  /*f2b0*/  ISETP.GE.AND P0, PT, R26, UR4, PT ;  /* 0x000000041a007c0c */ /* 0x000fe2000bf06270 */
[----:B0-----:R-:W-:-:S04]  /*f2c0*/  @!P2 IMAD.WIDE R4, R7, 0x4, R2 ;  /* 0x000000040704a825 */ /* 0x001fc800078e0202 */
[----:B------:R-:W-:Y:S02]  /*f2d0*/  @!P1 LEA.HI R0, R24, R24, RZ, 0x1 ;  /* 0x0000001818009211 */ /* 0x000fe400078f08ff */
[----:B-1----:R-:W-:Y:S01]  /*f2e0*/  @!P4 LOP3.LUT R13, R34, 0xfffffffe, RZ, 0xc0, !PT ;  /* 0xfffffffe220dc812 */ /* 0x002fe200078ec0ff */
[--C-:B------:R-:W-:Y:S01]  /*f2f0*/  @!P3 IMAD.WIDE R6, R25, 0x4, R2.reuse ;  /* 0x000000041906b825 */ /* 0x100fe200078e0202 */
[----:B------:R-:W-:Y:S01]  /*f300*/  @!P5 LOP3.LUT R25, R16, 0xfffffffe, RZ, 0xc0, !PT ;  /* 0xfffffffe1019d812 */ /* 0x000fe200078ec0ff */
[----:B------:R0:W-:Y:S03]  /*f310*/  @!P2 ST.E.64 desc[UR36][R4.64], R62 ;  /* 0x0000003e0400a985 */ /* 0x0001e6000c101b24 */
[----:B------:R-:W-:Y:S01]  /*f320*/  @!P0 LEA.HI R26, R26, R26, RZ, 0x1 ;  /* 0x0000001a1a1a8211 */ /* 0x000fe200078f08ff */
[----:B------:R-:W-:Y:S01]  /*f330*/  VIADD R16, R96, 0x80 ;  /* 0x0000008060107836 */ /* 0x000fe20000000000 */
[----:B------:R-:W-:Y:S01]  /*f340*/  @!P1 LOP3.LUT R27, R0, 0xfffffffe, RZ, 0xc0, !PT ;  /* 0xfffffffe001b9812 */ /* 0x000fe200078ec0ff */
[--C-:B------:R-:W-:Y:S01]  /*f350*/  @!P4 IMAD.WIDE R12, R13, 0x4, R2.reuse ;  /* 0x000000040d0cc825 */ /* 0x100fe200078e0202 */
[----:B------:R-:W-:Y:S01]  /*f360*/  @!P0 LOP3.LUT R29, R26, 0xfffffffe, RZ, 0xc0, !PT ;  /* 0xfffffffe1a1d8812 */ /* 0x000fe200078ec0ff */
[----:B------:R1:W-:Y:S01]  /*f370*/  @!P3 ST.E.64 desc[UR36][R6.64], R64 ;  /* 0x000000400600b985 */ /* 0x0003e2000c101b24 */
[----:B------:R-:W-:Y:S01]  /*f380*/  ISETP.GE.AND P2, PT, R16, UR4, PT ;  /* 0x0000000410007c0c */ /* 0x000fe2000bf46270 */
[----:B------:R-:W-:-:S02]  /*f390*/  @!P5 IMAD.WIDE R24, R25, 0x4, R2 ;  /* 0x000000041918d825 */ /* 0x000fc400078e0202 */
[----:B------:R2:W-:Y:S02]  /*f3a0*/  @!P4 ST.E.64 desc[UR36][R12.64], R30 ;  /* 0x0000001e0c00c985 */ /* 0x0005e4000c101b24 */
[----:B------:R-:W-:Y:S02]  /*f3b0*/  VIADD R0, R96, 0x88 ;  /* 0x0000008860007836 */ /* 0x000fe40000000000 */
[--C-:B0-----:R-:W-:Y:S01]  /*f3c0*/  @!P1 IMAD.WIDE R4, R27, 0x4, R2.reuse ;  /* 0x000000041b049825 */ /* 0x101fe200078e0202 */
[----:B------:R0:W-:Y:S02]  /*f3d0*/  @!P5 ST.E.64 desc[UR36][R24.64], R94 ;  /* 0x0000005e1800d985 */ /* 0x0001e4000c101b24 */
[----:B------:R-:W-:Y:S01]  /*f3e0*/  ISETP.GE.AND P3, PT, R0, UR4, PT ;  /* 0x0000000400007c0c */ /* 0x000fe2000bf66270 */
[----:B------:R-:W-:Y:S01]  /*f3f0*/  VIADD R26, R96, 0xa8 ;  /* 0x000000a8601a7836 */ /* 0x000fe20000000000 */
[----:B------:R5:W-:Y:S01]  /*f400*/  @!P1 ST.E.64 desc[UR36][R4.64], R36 ;  /* 0x0000002404009985 */ /* 0x000be2000c101b24 */
[----:B-1----:R-:W-:Y:S01]  /*f410*/  @!P0 IMAD.WIDE R6, R29, 0x4, R2 ;  /* 0x000000041d068825 */ /* 0x002fe200078e0202 */
[----:B------:R-:W-:-:S02]  /*f420*/  @!P2 LEA.HI R16, R16, R16, RZ, 0x1 ;  /* 0x000000101010a211 */ /* 0x000fc400078f08ff */
[----:B------:R-:W-:Y:S01]  /*f430*/  ISETP.GE.AND P5, PT, R26, UR4, PT ;  /* 0x000000041a007c0c */ /* 0x000fe2000bfa6270 */
[C---:B--2---:R-:W-:Y:S01]  /*f440*/  VIADD R12, R96.reuse, 0x90 ;  /* 0x00000090600c7836 */ /* 0x044fe20000000000 */
[----:B------:R1:W-:Y:S01]  /*f450*/  @!P0 ST.E.64 desc[UR36][R6.64], R40 ;  /* 0x0000002806008985 */ /* 0x0003e2000c101b24 */
[----:B------:R-:W-:Y:S01]  /*f460*/  VIADD R27, R96, 0xb0 ;  /* 0x000000b0601b7836 */ /* 0x000fe20000000000 */
[----:B------:R-:W-:Y:S01]  /*f470*/  @!P2 LOP3.LUT R13, R16, 0xfffffffe, RZ, 0xc0, !PT ;  /* 0xfffffffe100da812 */ /* 0x000fe200078ec0ff */
[----:B0-----:R-:W-:Y:S01]  /*f480*/  VIADD R24, R96, 0x98 ;  /* 0x0000009860187836 */ /* 0x001fe20000000000 */
[----:B------:R-:W-:Y:S01]  /*f490*/  ISETP.GE.AND P1, PT, R12, UR4, PT ;  /* 0x000000040c007c0c */ /* 0x000fe2000bf26270 */
[----:B------:R-:W-:Y:S01]  /*f4a0*/  VIADD R25, R96, 0xa0 ;  /* 0x000000a060197836 */ /* 0x000fe20000000000 */
[----:B------:R-:W-:Y:S01]  /*f4b0*/  ISETP.GE.AND P6, PT, R27, UR4, PT ;  /* 0x000000041b007c0c */ /* 0x000fe2000bfc6270 */
[----:B-----5:R-:W-:Y:S01]  /*f4c0*/  @!P2 IMAD.WIDE R4, R13, 0x4, R2 ;  /* 0x000000040d04a825 */ /* 0x020fe200078e0202 */
[----:B------:R-:W-:-:S02]  /*f4d0*/  ISETP.GE.AND P0, PT, R24, UR4, PT ;  /* 0x0000000418007c0c */ /* 0x000fc4000bf06270 */
[----:B------:R-:W-:Y:S01]  /*f4e0*/  ISETP.GE.AND P4, PT, R25, UR4, PT ;  /* 0x0000000419007c0c */ /* 0x000fe2000bf86270 */
[----:B------:R-:W-:Y:S01]  /*f4f0*/  VIADD R96, R96, 0xb8 ;  /* 0x000000b860607836 */ /* 0x000fe20000000000 */
[----:B------:R-:W-:Y:S01]  /*f500*/  @!P3 LEA.HI R0, R0, R0, RZ, 0x1 ;  /* 0x000000000000b211 */ /* 0x000fe200078f08ff */
[----:B------:R0:W-:Y:S01]  /*f510*/  @!P2 ST.E.64 desc[UR36][R4.64], R14 ;  /* 0x0000000e0400a985 */ /* 0x0001e2000c101b24 */
[----:B------:R-:W-:Y:S02]  /*f520*/  @!P5 LEA.HI R26, R26, R26, RZ, 0x1 ;  /* 0x0000001a1a1ad211 */ /* 0x000fe400078f08ff */
[----:B-1----:R-:W-:Y:S02]  /*f530*/  @!P3 LOP3.LUT R7, R0, 0xfffffffe, RZ, 0xc0, !PT ;  /* 0xfffffffe0007b812 */ /* 0x002fe400078ec0ff */
[----:B------:R-:W-:Y:S02]  /*f540*/  @!P1 LEA.HI R12, R12, R12, RZ, 0x1 ;  /* 0x0000000c0c0c9211 */ /* 0x000fe400078f08ff */
[----:B------:R-:W-:Y:S01]  /*f550*/  @!P6 LEA.HI R16, R27, R27, RZ, 0x1 ;  /* 0x0000001b1b10e211 */ /* 0x000fe200078f08ff */
[----:B------:R-:W-:Y:S01]  /*f560*/  @!P3 IMAD.WIDE R6, R7, 0x4, R2 ;  /* 0x000000040706b825 */ /* 0x000fe200078e0202 */
[----:B------:R-:W-:-:S02]  /*f570*/  @!P0 LEA.HI R24, R24, R24, RZ, 0x1 ;  /* 0x0000001818188211 */ /* 0x000fc400078f08ff */
[----:B------:R-:W-:Y:S02]  /*f580*/  @!P4 LEA.HI R0, R25, R25, RZ, 0x1 ;  /* 0x000000191900c211 */ /* 0x000fe400078f08ff */
[----:B------:R-:W-:Y:S01]  /*f590*/  @!P1 LOP3.LUT R13, R12, 0xfffffffe, RZ, 0xc0, !PT ;  /* 0xfffffffe0c0d9812 */ /* 0x000fe200078ec0ff */
[----:B------:R1:W-:Y:S01]  /*f5a0*/  @!P3 ST.E.64 desc[UR36][R6.64], R42 ;  /* 0x0000002a0600b985 */ /* 0x0003e2000c101b24 */
[----:B------:R-:W-:Y:S02]  /*f5b0*/  @!P0 LOP3.LUT R25, R24, 0xfffffffe, RZ, 0xc0, !PT ;  /* 0xfffffffe18198812 */ /* 0x000fe400078ec0ff */
[----:B------:R-:W-:Y:S01]  /*f5c0*/  @!P4 LOP3.LUT R27, R0, 0xfffffffe, RZ, 0xc0, !PT ;  /* 0xfffffffe001bc812 */ /* 0x000fe200078ec0ff */
[--C-:B------:R-:W-:Y:S01]  /*f5d0*/  @!P1 IMAD.WIDE R12, R13, 0x4, R2.reuse ;  /* 0x000000040d0c9825 */ /* 0x100fe200078e0202 */
[----:B0-----:R-:W-:Y:S02]  /*f5e0*/  @!P5 LOP3.LUT R15, R26, 0xfffffffe, RZ, 0xc0, !PT ;  /* 0xfffffffe1a0fd812 */ /* 0x001fe400078ec0ff */
[----:B------:R-:W-:Y:S01]  /*f5f0*/  @!P6 LOP3.LUT R29, R16, 0xfffffffe, RZ, 0xc0, !PT ;  /* 0xfffffffe101de812 */ /* 0x000fe200078ec0ff */
[--C-:B------:R-:W-:Y:S01]  /*f600*/  @!P0 IMAD.WIDE R24, R25, 0x4, R2.reuse ;  /* 0x0000000419188825 */ /* 0x100fe200078e0202 */
[----:B------:R0:W-:Y:S03]  /*f610*/  @!P1 ST.E.64 desc[UR36][R12.64], R18 ;  /* 0x000000120c009985 */ /* 0x0001e6000c101b24 */
[----:B------:R-:W-:Y:S01]  /*f620*/  @!P4 IMAD.WIDE R4, R27, 0x4, R2 ;  /* 0x000000041b04c825 */ /* 0x000fe200078e0202 */
[----:B------:R0:W-:Y:S01]  /*f630*/  @!P0 ST.E.64 desc[UR36][R24.64], R32 ;  /* 0x0000002018008985 */ /* 0x0001e2000c101b24 */
[----:B------:R-:W-:-:S02]  /*f640*/  ISETP.GE.AND P0, PT, R96, UR4, PT ;  /* 0x0000000460007c0c */ /* 0x000fc4000bf06270 */
[--C-:B-1----:R-:W-:Y:S01]  /*f650*/  @!P5 IMAD.WIDE R6, R15, 0x4, R2.reuse ;  /* 0x000000040f06d825 */ /* 0x102fe200078e0202 */
[----:B------:R0:W-:Y:S03]  /*f660*/  @!P4 ST.E.64 desc[UR36][R4.64], R20 ;  /* 0x000000140400c985 */ /* 0x0001e6000c101b24 */
[----:B------:R-:W-:Y:S01]  /*f670*/  @!P6 IMAD.WIDE R14, R29, 0x4, R2 ;  /* 0x000000041d0ee825 */ /* 0x000fe200078e0202 */
[----:B------:R0:W-:Y:S04]  /*f680*/  @!P5 ST.E.64 desc[UR36][R6.64], R22 ;  /* 0x000000160600d985 */ /* 0x0001e8000c101b24 */
[----:B------:R0:W-:Y:S02]  /*f690*/  @!P6 ST.E.64 desc[UR36][R14.64], R8 ;  /* 0x000000080e00e985 */ /* 0x0001e4000c101b24 */
[----:B------:R-:W-:Y:S05]  /*f6a0*/  @P0 BRA `(.L_x_6155) ;  /* 0x0000005800680947 */ /* 0x000fea0003800000 */
[----:B------:R-:W-:-:S04]  /*f6b0*/  LEA.HI R96, R96, R96, RZ, 0x1 ;  /* 0x0000006060607211 */ /* 0x000fc800078f08ff */
[----:B0-----:R-:W-:-:S05]  /*f6c0*/  LOP3.LUT R5, R96, 0xfffffffe, RZ, 0xc0, !PT ;  /* 0xfffffffe60057812 */ /* 0x001fca00078ec0ff */
[----:B------:R-:W-:-:S05]  /*f6d0*/  IMAD.WIDE R2, R5, 0x4, R2 ;  /* 0x0000000405027825 */ /* 0x000fca00078e0202 */
[----:B------:R0:W-:Y:S01]  /*f6e0*/  ST.E.64 desc[UR36][R2.64], R10 ;  /* 0x0000000a02007985 */ /* 0x0001e2000c101b24 */
[----:B------:R-:W-:Y:S05]  /*f6f0*/  BRA `(.L_x_6155) ;  /* 0x0000005800547947 */ /* 0x000fea0003800000 */
.L_x_6194:
        /* <DEDUP_REMOVED lines=12> */
[----:B------:R-:W0:Y:S01]  /*f7c0*/  S2UR UR10, SR_CTAID.Z ;  /* 0x00000000000a79c3 */ /* 0x000e220000002700 */
[----:B------:R-:W-:Y:S01]  /*f7d0*/  ISETP.NE.AND P0, PT, R6, 0x1, PT ;  /* 0x000000010600780c */ /* 0x000fe20003f05270 */
[----:B------:R-:W-:Y:S01]  /*f7e0*/  USHF.R.S32.HI UR6, URZ, 0x1f, UR59 ;  /* 0x0000001f3f067899 */ /* 0x000fe2000801143b */
[----:B------:R-:W-:Y:S01]  /*f7f0*/  IMAD.MOV.U32 R5, RZ, RZ, R0 ;  /* 0x000000ffff057224 */ /* 0x000fe200078e0000 */
[----:B------:R-:W-:Y:S02]  /*f800*/  ULDC.64 UR8, c[0x0][0xbd0] ;  /* 0x0002f40000087ab9 */ /* 0x000fe40000000a00 */
[----:B------:R-:W-:Y:S02]  /*f810*/  UIMAD UR6, UR6, UR8, URZ ;  /* 0x00000008060672a4 */ /* 0x000fe4000f8e023f */
[----:B------:R-:W1:Y:S01]  /*f820*/  LDC.64 R10, c[0x0][0xbd8] ;  /* 0x0002f600ff0a7b82 */ /* 0x000e620000000a00 */
[----:B------:R-:W-:Y:S02]  /*f830*/  UIMAD.WIDE.U32 UR4, UR59, UR8, URZ ;  /* 0x000000083b0472a5 */ /* 0x000fe4000f8e003f */
[----:B------:R-:W-:-:S04]  /*f840*/  UIMAD UR6, UR59, UR9, UR6 ;  /* 0x000000093b0672a4 */ /* 0x000fc8000f8e0206 */
[----:B------:R-:W-:Y:S01]  /*f850*/  UIADD3 UR6, UR5, UR6, URZ ;  /* 0x0000000605067290 */ /* 0x000fe2000fffe03f */
[----:B------:R-:W3:Y:S01]  /*f860*/  @P0 LDC R7, c[0x0][0xbec] ;  /* 0x0002fb00ff070b82 */ /* 0x000ee20000000800 */
[----:B------:R-:W-:Y:S02]  /*f870*/  IMAD.U32 R3, RZ, RZ, UR5 ;  /* 0x00000005ff037e24 */ /* 0x000fe4000f8e00ff */
[----:B------:R-:W-:Y:S01]  /*f880*/  IMAD.U32 R2, RZ, RZ, UR4 ;  /* 0x00000004ff027e24 */ /* 0x000fe2000f8e00ff */
[----:B------:R-:W-:Y:S01]  /*f890*/  ULDC.64 UR4, c[0x0][0xbe0] ;  /* 0x0002f80000047ab9 */ /* 0x000fe20000000a00 */
[----:B------:R-:W-:Y:S01]  /*f8a0*/  IMAD.U32 R3, RZ, RZ, UR6 ;  /* 0x00000006ff037e24 */ /* 0x000fe2000f8e00ff */
[----:B0-----:R-:W-:Y:S02]  /*f8b0*/  USHF.R.S32.HI UR10, URZ, 0x1f, UR10 ;  /* 0x0000001f3f0a7899 */ /* 0x001fe4000801140a */
[----:B------:R-:W0:Y:S04]  /*f8c0*/  @P0 LDC R9, c[0x0][0xbf0] ;  /* 0x0002fc00ff090b82 */ /* 0x000e280000000800 */
[----:B-1----:R-:W-:-:S04]  /*f8d0*/  IMAD R12, R10, UR10, RZ ;  /* 0x0000000a0a0c7c24 */ /* 0x002fc8000f8e02ff */
[----:B------:R-:W1:Y:S01]  /*f8e0*/  S2UR UR7, SR_CTAID.Y ;  /* 0x00000000000779c3 */ /* 0x000e620000002600 */
[----:B---3--:R-:W-:-:S07]  /*f8f0*/  @P0 IMAD.HI.U32 R4, R0, R7, RZ ;  /* 0x0000000700040227 */ /* 0x008fce00078e00ff */
[----:B------:R-:W1:Y:S01]  /*f900*/  LDC R8, c[0x0][0xc50] ;  /* 0x00031400ff087b82 */ /* 0x000e620000000800 */
[----:B------:R-:W-:-:S07]  /*f910*/  IMAD R7, RZ, RZ, -UR59 ;  /* 0x8000003bff077e24 */ /* 0x000fce000f8e02ff */
[----:B------:R-:W3:Y:S01]  /*f920*/  S2UR UR10, SR_CTAID.Z ;  /* 0x00000000000a79c3 */ /* 0x000ee20000002700 */
[----:B0-----:R-:W-:Y:S01]  /*f930*/  @P0 SHF.R.U32.HI R5, RZ, R9, R4 ;  /* 0x00000009ff050219 */ /* 0x001fe20000011604 */
[----:B-1----:R-:W-:-:S04]  /*f940*/  IMAD R9, R8, R7, UR7 ;  /* 0x0000000708097e24 */ /* 0x002fc8000f8e0207 */
[----:B------:R-:W-:Y:S01]  /*f950*/  IMAD.MOV R7, RZ, RZ, -R5 ;  /* 0x000000ffff077224 */ /* 0x000fe200078e0a05 */
[----:B------:R-:W-:-:S03]  /*f960*/  SHF.R.S32.HI R4, RZ, 0x1f, R9 ;  /* 0x0000001fff047819 */ /* 0x000fc60000011409 */
[----:B------:R-:W-:Y:S02]  /*f970*/  IMAD R7, R6, R7, R0 ;  /* 0x0000000706077224 */ /* 0x000fe400078e0200 */
[----:B---3--:R-:W-:Y:S02]  /*f980*/  IMAD R11, R11, UR10, R12 ;  /* 0x0000000a0b0b7c24 */ /* 0x008fe4000f8e020c */
[----:B------:R-:W-:Y:S01]  /*f990*/  IMAD.WIDE.U32 R2, R10, UR10, R2 ;  /* 0x0000000a0a027c25 */ /* 0x000fe2000f8e0002 */
[----:B------:R-:W-:-:S03]  /*f9a0*/  SHF.R.S32.HI R0, RZ, 0x1f, R7 ;  /* 0x0000001fff007819 */ /* 0x000fc60000011407 */
[----:B------:R-:W-:Y:S02]  /*f9b0*/  IMAD.IADD R3, R11, 0x1, R3 ;  /* 0x000000010b037824 */ /* 0x000fe400078e0203 */
[----:B------:R-:W-:Y:S02]  /*f9c0*/  IMAD R4, R4, UR4, RZ ;  /* 0x0000000404047c24 */ /* 0x000fe4000f8e02ff */
[----:B------:R-:W-:-:S04]  /*f9d0*/  IMAD.WIDE.U32 R2, R9, UR4, R2 ;  /* 0x0000000409027c25 */ /* 0x000fc8000f8e0002 */
[----:B------:R-:W-:Y:S01]  /*f9e0*/  IMAD R4, R9, UR5, R4 ;  /* 0x0000000509047c24 */ /* 0x000fe2000f8e0204 */
[----:B------:R-:W-:Y:S01]  /*f9f0*/  SHF.R.S32.HI R9, RZ, 0x1f, R5 ;  /* 0x0000001fff097819 */ /* 0x000fe20000011405 */
[----:B------:R-:W-:Y:S01]  /*fa00*/  ULDC.64 UR4, c[0x0][0xbc8] ;  /* 0x0002f20000047ab9 */ /* 0x000fe20000000a00 */
[----:B------:R-:W-:Y:S01]  /*fa10*/  IADD3 R2, P0, R5, R2, RZ ;  /* 0x0000000205027210 */ /* 0x000fe20007f1e0ff */
[----:B------:R-:W-:-:S03]  /*fa20*/  IMAD R0, R0, UR4, RZ ;  /* 0x0000000400007c24 */ /* 0x000fc6000f8e02ff */
[----:B------:R-:W-:Y:S01]  /*fa30*/  IADD3.X R3, R9, R3, R4, P0, !PT ;  /* 0x0000000309037210 */ /* 0x000fe200007fe404 */
        /* <DEDUP_REMOVED lines=9> */
.L_x_6153:
[----:B------:R-:W-:-:S08]  /*fad0*/  NOP ;  /* 0x0000000000007918 */ /* 0x000fd00000000000 */
[----:B0-----:R-:W0:-:S00]  /*fae0*/  USETMAXREG.DEALLOC.CTAPOOL 0x28 ;  /* 0x00000028000079c8 */ /* 0x001e0000080e0500 */
[----:B0-----:R-:W-:Y:S01]  /*faf0*/  LOP3.LUT R19, R0, 0x3, RZ, 0xc0, !PT ;  /* 0x0000000300137812 */ /* 0x001fe200078ec0ff */
[----:B------:R-:W0:Y:S05]  /*fb00*/  S2R R32, SR_CTAID.Z ;  /* 0x0000000000207919 */ /* 0x000e2a0000002700 */
[----:B------:R-:W1:Y:S01]  /*fb10*/  S2UR UR6, SR_CTAID.Y ;  /* 0x00000000000679c3 */ /* 0x000e620000002600 */
        /* <DEDUP_REMOVED lines=13> */
.L_x_6197:
[----:B------:R-:W-:Y:S01]  /*fbf0*/  ULDC UR43, c[0x0][0xc50] ;  /* 0x00031400002b7ab9 */ /* 0x000fe20000000800 */
[----:B------:R-:W-:Y:S01]  /*fc00*/  UMOV UR41, UR6 ;  /* 0x0000000600297c82 */ /* 0x000fe20008000000 */
[----:B------:R-:W-:-:S11]  /*fc10*/  UISETP.NE.AND UP0, UPT, UR43, 0x1, UPT ;  /* 0x000000012b00788c */ /* 0x000fd6000bf05270 */
[----:B------:R-:W-:Y:S01]  /*fc20*/  @UP0 ULDC UR4, c[0x0][0xc54] ;  /* 0x0003150000040ab9 */ /* 0x000fe20000000800 */
[----:B------:R-:W-:Y:S01]  /*fc30*/  @UP0 ULDC UR7, c[0x0][0xc58] ;  /* 0x0003160000070ab9 */ /* 0x000fe20000000800 */
[----:B------:R-:W-:-:S04]  /*fc40*/  UIMAD.WIDE.U32 UR4, UR6, UR4, URZ ;  /* 0x00000004060472a5 */ /* 0x000fc8000f8e003f */
[----:B------:R-:W-:-:S12]  /*fc50*/  @UP0 USHF.R.U32.HI UR41, URZ, UR7, UR5 ;  /* 0x000000073f290299 */ /* 0x000fd80008011605 */
.L_x_6198:
        /* <DEDUP_REMOVED lines=31> */
[----:B------:R-:W-:Y:S02]  /*fe50*/  UIMAD.WIDE UR4, UR4, 0x66666667, URZ ;  /* 0x66666667040478a5 */ /* 0x000fe4000f8e023f */
[----:B------:R-:W-:Y:S02]  /*fe60*/  UIMAD.WIDE UR6, UR6, 0x66666667, URZ ;  /* 0x66666667060678a5 */ /* 0x000fe4000f8e023f */
[----:B------:R-:W-:-:S02]  /*fe70*/  USHF.R.U32.HI UR42, URZ, 0x1f, UR5 ;  /* 0x0000001f3f2a7899 */ /* 0x000fc40008011605 */
[----:B------:R-:W-:Y:S02]  /*fe80*/  USHF.R.U32.HI UR44, URZ, 0x1f, UR7 ;  /* 0x0000001f3f2c7899 */ /* 0x000fe40008011607 */
[----:B------:R-:W-:Y:S02]  /*fe90*/  ULEA.HI.SX32 UR42, UR5, UR42, 0x1a ;  /* 0x0000002a052a7291 */ /* 0x000fe4000f8fd23f */
[----:B------:R-:W-:-:S04]  /*fea0*/  ULEA.HI.SX32 UR44, UR7, UR44, 0x1a ;  /* 0x0000002c072c7291 */ /* 0x000fc8000f8fd23f */
        /* <DEDUP_REMOVED lines=43> */
.L_x_6200:
        /* <DEDUP_REMOVED lines=34> */
.L_x_6201:
        /* <DEDUP_REMOVED lines=20> */
.L_x_6202:
        /* <DEDUP_REMOVED lines=20> */
.L_x_6203:
        /* <DEDUP_REMOVED lines=18> */
.L_x_6204:
        /* <DEDUP_REMOVED lines=13> */
.L_x_6259:
[----:B------:R-:W2:Y:S01]  /*107f0*/  LDL R0, [R1+0x10] ;  /* 0x0000100001007983 */ /* 0x000ea20000100800 */
[----:B------:R-:W-:Y:S01]  /*10800*/  UMOV UR4, 0xa0 ;  /* 0x000000a000047882 */ /* 0x000fe20000000000 */
[----:B------:R-:W-:Y:S01]  /*10810*/  ISETP.NE.AND P3, PT, R20, 0x1, PT ;  /* 0x000000011400780c */ /* 0x000fe20003f65270 */
[----:B------:R-:W-:Y:S01]  /*10820*/  UIMAD UR4, UR50, UR4, -0xa0 ;  /* 0xffffff60320474a4 */ /* 0x000fe2000f8e0204 */
[----:B------:R-:W-:Y:S02]  /*10830*/  LOP3.LUT R29, R31, 0x60, R8, 0xf8, !PT ;  /* 0x000000601f1d7812 */ /* 0x000fe400078ef808 */
[----:B-----5:R-:W-:Y:S02]  /*10840*/  SHF.R.S32.HI R21, RZ, 0x1f, R33 ;  /* 0x0000001fff157819 */ /* 0x020fe40000011421 */
[C---:B------:R-:W-:Y:S01]  /*10850*/  LOP3.LUT R14, R29.reuse, 0x80, RZ, 0xfc, !PT ;  /* 0x000000801d0e7812 */ /* 0x040fe200078efcff */
[----:B------:R-:W-:Y:S01]  /*10860*/  VIADD R9, R29, UR4 ;  /* 0x000000041d097c36 */ /* 0x000fe20008000000 */
[----:B------:R-:W-:Y:S01]  /*10870*/  LOP3.LUT R19, R19, 0xffffffdf, RZ, 0xc0, !PT ;  /* 0xffffffdf13137812 */ /* 0x000fe200078ec0ff */
[----:B------:R1:W-:Y:S02]  /*10880*/  STL [R1+0x4], R21 ;  /* 0x0000041501007387 */ /* 0x0003e40000100800 */
[----:B------:R-:W-:Y:S01]  /*10890*/  VIADD R13, R14, UR4 ;  /* 0x000000040e0d7c36 */ /* 0x000fe20008000000 */
[C---:B------:R-:W-:Y:S01]  /*108a0*/  ISETP.GE.AND P1, PT, R9.reuse, UR38, PT ;  /* 0x0000002609007c0c */ /* 0x040fe2000bf26270 */
[----:B0-----:R-:W0:Y:S01]  /*108b0*/  @P3 LDC R3, c[0x0][0x438] ;  /* 0x00010e00ff033b82 */ /* 0x001e220000000800 */
[----:B------:R-:W-:Y:S01]  /*108c0*/  IMAD.IADD R9, R9, 0x1, R22 ;  /* 0x0000000109097824 */ /* 0x000fe200078e0216 */
[----:B------:R-:W-:Y:S01]  /*108d0*/  @P3 LOP3.LUT R19, R19, 0x20, RZ, 0xfc, !PT ;  /* 0x0000002013133812 */ /* 0x000fe200078efcff */
[----:B------:R1:W-:Y:S01]  /*108e0*/  STL [R1+0x8], R14 ;  /* 0x0000080e01007387 */ /* 0x0003e20000100800 */
[----:B------:R-:W-:Y:S01]  /*108f0*/  ISETP.GE.AND P0, PT, R13, UR38, PT ;  /* 0x000000260d007c0c */ /* 0x000fe2000bf06270 */
[----:B------:R-:W-:-:S02]  /*10900*/  IMAD.MOV.U32 R12, RZ, RZ, R9 ;  /* 0x000000ffff0c7224 */ /* 0x000fc400078e0009 */
[----:B------:R-:W-:Y:S01]  /*10910*/  IMAD.IADD R13, R13, 0x1, R22 ;  /* 0x000000010d0d7824 */ /* 0x000fe200078e0216 */
[----:B------:R-:W3:Y:S01]  /*10920*/  @P3 LDC R6, c[0x0][0x434] ;  /* 0x00010d00ff063b82 */ /* 0x000ee20000000800 */
[----:B------:R-:W-:Y:S02]  /*10930*/  ISETP.GT.U32.OR P0, PT, R14, 0x9f, P0 ;  /* 0x0000009f0e00780c */ /* 0x000fe40000704470 */
[----:B------:R-:W-:-:S05]  /*10940*/  IMAD.MOV.U32 R15, RZ, RZ, R13 ;  /* 0x000000ffff0f7224 */ /* 0x000fca00078e000d */
[----:B------:R-:W4:Y:S08]  /*10950*/  @!P1 LDC.64 R4, c[0x0][0x428] ;  /* 0x00010a00ff049b82 */ /* 0x000f300000000a00 */
[----:B------:R-:W1:Y:S08]  /*10960*/  @P3 LDC R17, c[0x0][0x438] ;  /* 0x00010e00ff113b82 */ /* 0x000e700000000800 */
[----:B------:R-:W1:Y:S01]  /*10970*/  @!P0 LDC.64 R10, c[0x0][0x428] ;  /* 0x00010a00ff0a8b82 */ /* 0x000e620000000a00 */
[----:B------:R-:W-:Y:S01]  /*10980*/  LOP3.LUT R19, R19, 0xfffffff7, RZ, 0xc0, !PT ;  /* 0xfffffff713137812 */ /* 0x000fe200078ec0ff */
[----:B------:R-:W-:Y:S01]  /*10990*/  IMAD.U32 R36, RZ, RZ, UR41 ;  /* 0x00000029ff247e24 */ /* 0x000fe2000f8e00ff */
[----:B------:R-:W-:-:S04]  /*109a0*/  LOP3.LUT R35, R8, 0x60, RZ, 0xc0, !PT ;  /* 0x0000006008237812 */ /* 0x000fc800078ec0ff */
[----:B------:R-:W-:Y:S02]  /*109b0*/  SHF.R.S32.HI R36, RZ, 0x1f, R36 ;  /* 0x0000001fff247819 */ /* 0x000fe40000011424 */
[----:B--2---:R-:W-:Y:S02]  /*109c0*/  R2UR UR5, R0 ;  /* 0x00000000000572ca */ /* 0x004fe400000e0000 */
[----:B------:R-:W2:Y:S02]  /*109d0*/  @P3 LDC R0, c[0x0][0x434] ;  /* 0x00010d00ff003b82 */ /* 0x000ea40000000800 */
[----:B--2---:R-:W-:-:S05]  /*109e0*/  @P3 IMAD.HI.U32 R0, R9, R0, RZ ;  /* 0x0000000009003227 */ /* 0x004fca00078e00ff */
[----:B0-----:R-:W-:Y:S01]  /*109f0*/  @P3 SHF.R.U32.HI R12, RZ, R3, R0 ;  /* 0x00000003ff0c3219 */ /* 0x001fe20000011600 */
[----:B----4-:R-:W-:-:S03]  /*10a00*/  @!P1 IMAD R0, R21, R4, RZ ;  /* 0x0000000415009224 */ /* 0x010fc600078e02ff */
[--C-:B------:R-:W-:Y:S01]  /*10a10*/  @!P1 SHF.R.S32.HI R3, RZ, 0x1f, R12.reuse ;  /* 0x0000001fff039819 */ /* 0x100fe2000001140c */
[----:B------:R-:W-:Y:S02]  /*10a20*/  @!P1 IMAD.MOV.U32 R2, RZ, RZ, R12 ;  /* 0x000000ffff029224 */ /* 0x000fe400078e000c */
[C---:B------:R-:W-:Y:S02]  /*10a30*/  @!P1 IMAD R7, R33.reuse, R5, R0 ;  /* 0x0000000521079224 */ /* 0x040fe400078e0200 */
[----:B------:R-:W-:Y:S02]  /*10a40*/  @!P1 IMAD.WIDE.U32 R2, R33, R4, R2 ;  /* 0x0000000421029225 */ /* 0x000fe400078e0002 */
[----:B------:R-:W0:Y:S02]  /*10a50*/  @!P1 LDC.64 R4, c[0x0][0x418] ;  /* 0x00010600ff049b82 */ /* 0x000e240000000a00 */
[----:B------:R-:W-:Y:S01]  /*10a60*/  @!P1 IMAD.IADD R0, R3, 0x1, R7 ;  /* 0x0000000103009824 */ /* 0x000fe200078e0207 */
[----:B0-----:R-:W-:-:S04]  /*10a70*/  @!P1 LEA R4, P2, R2, R4, 0x2 ;  /* 0x0000000402049211 */ /* 0x001fc800078410ff */
[----:B------:R-:W-:Y:S01]  /*10a80*/  @!P1 LEA.HI.X R5, R2, R5, R0, 0x2, P2 ;  /* 0x0000000502059211 */ /* 0x000fe200010f1400 */
[----:B---3--:R-:W-:Y:S02]  /*10a90*/  @P3 IMAD.HI.U32 R0, R13, R6, RZ ;  /* 0x000000060d003227 */ /* 0x008fe400078e00ff */
[----:B------:R-:W0:Y:S03]  /*10aa0*/  @!P0 LDC.64 R6, c[0x0][0x418] ;  /* 0x00010600ff068b82 */ /* 0x000e260000000a00 */
[----:B-1----:R-:W-:Y:S01]  /*10ab0*/  @P3 SHF.R.U32.HI R15, RZ, R17, R0 ;  /* 0x00000011ff0f3219 */ /* 0x002fe20000011600 */
[----:B------:R-:W-:-:S03]  /*10ac0*/  @!P0 IMAD R0, R21, R10, RZ ;  /* 0x0000000a15008224 */ /* 0x000fc600078e02ff */
[--C-:B------:R-:W-:Y:S01]  /*10ad0*/  @!P0 SHF.R.S32.HI R3, RZ, 0x1f, R15.reuse ;  /* 0x0000001fff038819 */ /* 0x100fe2000001140f */
[----:B------:R-:W-:Y:S02]  /*10ae0*/  @!P0 IMAD.MOV.U32 R2, RZ, RZ, R15 ;  /* 0x000000ffff028224 */ /* 0x000fe400078e000f */
[C---:B------:R-:W-:Y:S02]  /*10af0*/  @!P0 IMAD R11, R33.reuse, R11, R0 ;  /* 0x0000000b210b8224 */ /* 0x040fe400078e0200 */
[----:B------:R-:W-:-:S04]  /*10b00*/  @!P0 IMAD.WIDE.U32 R2, R33, R10, R2 ;  /* 0x0000000a21028225 */ /* 0x000fc800078e0002 */
[----:B------:R-:W-:Y:S02]  /*10b10*/  @!P0 IMAD.IADD R0, R11, 0x1, R3 ;  /* 0x000000010b008824 */ /* 0x000fe400078e0203 */
[----:B------:R-:W-:Y:S01]  /*10b20*/  IMAD.SHL.U32 R17, R23, 0x40, RZ ;  /* 0x0000004017117824 */ /* 0x000fe200078e00ff */
[----:B0-----:R-:W-:-:S04]  /*10b30*/  @!P0 LEA R6, P2, R2, R6, 0x2 ;  /* 0x0000000602068211 */ /* 0x001fc800078410ff */
[----:B------:R-:W-:Y:S02]  /*10b40*/  LOP3.LUT R3, R17, 0x180, RZ, 0xc0, !PT ;  /* 0x0000018011037812 */ /* 0x000fe400078ec0ff */
[----:B------:R-:W-:Y:S01]  /*10b50*/  @!P0 LEA.HI.X R7, R2, R7, R0, 0x2, P2 ;  /* 0x0000000702078211 */ /* 0x000fe200010f1400 */
[----:B------:R-:W-:Y:S01]  /*10b60*/  IMAD.MOV.U32 R0, RZ, RZ, RZ ;  /* 0x000000ffff007224 */ /* 0x000fe200078e00ff */
[----:B------:R-:W-:-:S04]  /*10b70*/  SHF.R.U32.HI R2, RZ, 0x1, R23 ;  /* 0x00000001ff027819 */ /* 0x000fc80000011617 */
[----:B------:R-:W-:Y:S01]  /*10b80*/  LOP3.LUT R2, R3, 0x30, R2, 0xf8, !PT ;  /* 0x0000003003027812 */ /* 0x000fe200078ef802 */
[----:B------:R-:W-:Y:S01]  /*10b90*/  IMAD.SHL.U32 R3, R23, 0x8, RZ ;  /* 0x0000000817037824 */ /* 0x000fe200078e00ff */
[----:B------:R0:W5:Y:S04]  /*10ba0*/  @!P1 LDG.E R0, desc[UR36][R4.64] ;  /* 0x0000002404009981 */ /* 0x000168000c1e1900 */
[----:B------:R-:W-:Y:S01]  /*10bb0*/  LOP3.LUT R2, R2, 0x30, R3, 0x78, !PT ;  /* 0x0000003002027812 */ /* 0x000fe200078e7803 */
[----:B------:R-:W-:Y:S02]  /*10bc0*/  IMAD.SHL.U32 R3, R18, 0x10, RZ ;  /* 0x0000001012037824 */ /* 0x000fe400078e00ff */
[----:B0-----:R-:W-:Y:S01]  /*10bd0*/  IMAD.MOV.U32 R4, RZ, RZ, RZ ;  /* 0x000000ffff047224 */ /* 0x001fe200078e00ff */
[----:B------:R-:W-:-:S02]  /*10be0*/  LOP3.LUT R17, R2, 0x640, R17, 0xf8, !PT ;  /* 0x0000064002117812 */ /* 0x000fc400078ef811 */
[----:B------:R-:W-:Y:S01]  /*10bf0*/  LOP3.LUT R2, R8, 0x80, RZ, 0xc0, !PT ;  /* 0x0000008008027812 */ /* 0x000fe200078ec0ff */
[----:B------:R-:W-:Y:S02]  /*10c00*/  IMAD.MOV R10, RZ, RZ, -R12 ;  /* 0x000000ffff0a7224 */ /* 0x000fe400078e0a0c */
[----:B------:R0:W5:Y:S01]  /*10c10*/  @!P0 LDG.E R4, desc[UR36][R6.64] ;  /* 0x0000002406048981 */ /* 0x000162000c1e1900 */
[----:B------:R-:W-:Y:S01]  /*10c20*/  LOP3.LUT R2, R2, 0x10, R23, 0xf8, !PT ;  /* 0x0000001002027812 */ /* 0x000fe200078ef817 */
[----:B------:R-:W-:Y:S01]  /*10c30*/  IMAD R5, R20, R10, R9 ;  /* 0x0000000a14057224 */ /* 0x000fe200078e0209 */
[----:B------:R-:W-:Y:S01]  /*10c40*/  LOP3.LUT R3, R3, 0x600, RZ, 0xc0, !PT ;  /* 0x0000060003037812 */ /* 0x000fe200078ec0ff */
[----:B------:R-:W1:Y:S01]  /*10c50*/  LDC R9, c[0x0][0x2f4] ;  /* 0x0000bd00ff097b82 */ /* 0x000e620000000800 */
[----:B------:R-:W-:Y:S01]  /*10c60*/  ISETP.GT.U32.AND P0, PT, R14, 0x9f, PT ;  /* 0x0000009f0e00780c */ /* 0x000fe20003f04070 */
[----:B------:R-:W-:Y:S01]  /*10c70*/  ULOP3.LUT UR4, UR5, 0x2, URZ, 0xfc, !UPT ;  /* 0x0000000205047892 */ /* 0x000fe2000f8efc3f */
[----:B------:R-:W-:-:S02]  /*10c80*/  IMAD.MOV R12, RZ, RZ, -R15 ;  /* 0x000000ffff0c7224 */ /* 0x000fc400078e0a0f */
[----:B0-----:R-:W-:Y:S02]  /*10c90*/  IMAD.SHL.U32 R7, R23, 0x4, RZ ;  /* 0x0000000417077824 */ /* 0x001fe400078e00ff */
[----:B------:R-:W-:-:S03]  /*10ca0*/  IMAD R6, R20, R12, R13 ;  /* 0x0000000c14067224 */ /* 0x000fc600078e020d */
[----:B------:R-:W-:Y:S02]  /*10cb0*/  LOP3.LUT R2, R2, 0x10, R7, 0x78, !PT ;  /* 0x0000001002027812 */ /* 0x000fe400078e7807 */
[--C-:B------:R-:W-:Y:S02]  /*10cc0*/  LOP3.LUT R7, R3, 0x60, R8.reuse, 0xf8, !PT ;  /* 0x0000006003077812 */ /* 0x100fe400078ef808 */
[----:B------:R-:W-:Y:S02]  /*10cd0*/  @P0 LOP3.LUT R19, R19, 0x8, RZ, 0xfc, !PT ;  /* 0x0000000813130812 */ /* 0x000fe400078efcff */
[----:B------:R-:W-:Y:S02]  /*10ce0*/  LOP3.LUT R7, R7, 0x100, R8, 0xf8, !PT ;  /* 0x0000010007077812 */ /* 0x000fe400078ef808 */
[----:B------:R-:W-:Y:S02]  /*10cf0*/  LOP3.LUT R19, R19, 0xffffffef, RZ, 0xc0, !PT ;  /* 0xffffffef13137812 */ /* 0x000fe400078ec0ff */
[----:B------:R-:W-:Y:S01]  /*10d00*/  LOP3.LUT R18, R7, R2, RZ, 0xfc, !PT ;  /* 0x0000000207127212 */ /* 0x000fe200078efcff */
[----:B------:R-:W-:-:S02]  /*10d10*/  IMAD.U32 R2, RZ, RZ, UR4 ;  /* 0x00000004ff027e24 */ /* 0x000fc4000f8e00ff */
[----:B------:R-:W-:-:S03]  /*10d20*/  IMAD.U32 R7, RZ, RZ, UR50 ;  /* 0x00000032ff077e24 */ /* 0x000fc6000f8e00ff */
[----:B------:R-:W-:Y:S01]  /*10d30*/  ISETP.NE.AND P0, PT, R2, 0x3, PT ;  /* 0x000000030200780c */ /* 0x000fe20003f05270 */
[----:B------:R-:W-:Y:S01]  /*10d40*/  IMAD.SHL.U32 R2, R23, 0x10, RZ ;  /* 0x0000001017027824 */ /* 0x000fe200078e00ff */
[----:B------:R-:W-:Y:S01]  /*10d50*/  SHF.R.U32.HI R23, RZ, 0x3, R23 ;  /* 0x00000003ff177819 */ /* 0x000fe20000011617 */
[----:B------:R-:W-:-:S03]  /*10d60*/  VIADD R7, R7, 0xffffffff ;  /* 0xffffffff07077836 */ /* 0x000fc60000000000 */
[----:B------:R-:W-:-:S04]  /*10d70*/  LOP3.LUT R37, R2, 0x30, RZ, 0xc0, !PT ;  /* 0x0000003002257812 */ /* 0x000fc800078ec0ff */
[CC--:B-1----:R-:W-:Y:S02]  /*10d80*/  ISETP.GE.AND P3, PT, R37.reuse, R9.reuse, PT ;  /* 0x000000092500720c */ /* 0x0c2fe40003f66270 */
[----:B------:R-:W-:Y:S02]  /*10d90*/  LOP3.LUT R28, R37, 0x40, RZ, 0xfc, !PT ;  /* 0x00000040251c7812 */ /* 0x000fe400078efcff */
[----:B------:R-:W-:Y:S02]  /*10da0*/  @P0 LOP3.LUT R19, R19, 0x10, RZ, 0xfc, !PT ;  /* 0x0000001013130812 */ /* 0x000fe400078efcff */
[----:B------:R-:W-:Y:S02]  /*10db0*/  ISETP.GE.AND P2, PT, R28, R9, PT ;  /* 0x000000091c00720c */ /* 0x000fe40003f46270 */
[----:B------:R-:W-:Y:S02]  /*10dc0*/  LOP3.LUT R19, R19, 0xfffffffb, RZ, 0xc0, !PT ;  /* 0xfffffffb13137812 */ /* 0x000fe400078ec0ff */
[----:B------:R-:W-:-:S03]  /*10dd0*/  LOP3.LUT R27, R37, 0x80, RZ, 0xfc, !PT ;  /* 0x00000080251b7812 */ /* 0x000fc600078efcff */
[----:B------:R-:W-:Y:S02]  /*10de0*/  @P3 LOP3.LUT R19, R19, 0x4, RZ, 0xfc, !PT ;  /* 0x0000000413133812 */ /* 0x000fe400078efcff */
[----:B------:R-:W-:Y:S02]  /*10df0*/  ISETP.GE.AND P1, PT, R27, R9, PT ;  /* 0x000000091b00720c */ /* 0x000fe40003f26270 */
[----:B------:R-:W-:-:S04]  /*10e00*/  LOP3.LUT R19, R19, 0xfffffffd, RZ, 0xc0, !PT ;  /* 0xfffffffd13137812 */ /* 0x000fc800078ec0ff */
[----:B------:R-:W-:-:S04]  /*10e10*/  @P2 LOP3.LUT R19, R19, 0x2, RZ, 0xfc, !PT ;  /* 0x0000000213132812 */ /* 0x000fc800078efcff */
[----:B------:R-:W-:-:S04]  /*10e20*/  LOP3.LUT R19, R19, 0xfffffffe, RZ, 0xc0, !PT ;  /* 0xfffffffe13137812 */ /* 0x000fc800078ec0ff */
[----:B------:R-:W-:Y:S01]  /*10e30*/  @P1 LOP3.LUT R19, R19, 0x1, RZ, 0xfc, !PT ;  /* 0x0000000113131812 */ /* 0x000fe200078efcff */
[----:B------:R-:W-:Y:S06]  /*10e40*/  @!P0 BRA `(.L_x_6206) ;  /* 0x0000000000048947 */ /* 0x000fec0003800000 */
[----:B------:R-:W-:Y:S01]  /*10e50*/  BPT.TRAP 0x1 ;  /* 0x000000040000795c */ /* 0x000fe20000300000 */
.L_x_6206:
        /* <DEDUP_REMOVED lines=13> */
.L_x_6260:
[----:B------:R-:W-:Y:S01]  /*10f30*/  ULDC.64 UR4, c[0x0][0x328] ;  /* 0x0000ca0000047ab9 */ /* 0x000fe20000000a00 */
[----:B-----5:R-:W-:Y:S01]  /*10f40*/  SHF.R.S32.HI R24, RZ, 0x1f, R0 ;  /* 0x0000001fff187819 */ /* 0x020fe20000011400 */
[----:B------:R-:W-:Y:S01]  /*10f50*/  IMAD R2, R21, UR4, RZ ;  /* 0x0000000415027c24 */ /* 0x000fe2000f8e02ff */
[----:B------:R-:W-:Y:S01]  /*10f60*/  SHF.R.S32.HI R26, RZ, 0x1f, R6 ;  /* 0x0000001fff1a7819 */ /* 0x000fe20000011406 */
[----:B------:R-:W-:Y:S01]  /*10f70*/  ULDC.64 UR6, c[0x0][0x338] ;  /* 0x0000ce0000067ab9 */ /* 0x000fe20000000a00 */
[----:B------:R-:W-:Y:S01]  /*10f80*/  SHF.R.S32.HI R25, RZ, 0x1f, R4 ;  /* 0x0000001fff197819 */ /* 0x000fe20000011404 */
[----:B------:R-:W-:Y:S01]  /*10f90*/  IMAD R9, R5, UR5, R2 ;  /* 0x0000000505097c24 */ /* 0x000fe2000f8e0202 */
[----:B------:R-:W-:Y:S01]  /*10fa0*/  LOP3.LUT R19, R19, 0xffffffbf, RZ, 0xc0, !PT ;  /* 0xffffffbf13137812 */ /* 0x000fe200078ec0ff */
[----:B------:R-:W-:-:S04]  /*10fb0*/  IMAD.WIDE.U32 R2, R5, UR4, RZ ;  /* 0x0000000405027c25 */ /* 0x000fc8000f8e00ff */
[----:B------:R-:W-:Y:S02]  /*10fc0*/  IMAD.IADD R3, R3, 0x1, R9 ;  /* 0x0000000103037824 */ /* 0x000fe400078e0209 */
[----:B------:R-:W-:Y:S02]  /*10fd0*/  IMAD R9, R24, UR6, RZ ;  /* 0x0000000618097c24 */ /* 0x000fe4000f8e02ff */
[----:B------:R-:W-:Y:S02]  /*10fe0*/  IMAD R11, R26, UR4, RZ ;  /* 0x000000041a0b7c24 */ /* 0x000fe4000f8e02ff */
[C---:B------:R-:W-:Y:S02]  /*10ff0*/  IMAD R10, R0.reuse, UR7, R9 ;  /* 0x00000007000a7c24 */ /* 0x040fe4000f8e0209 */
[----:B------:R-:W-:-:S04]  /*11000*/  IMAD.WIDE.U32 R8, R0, UR6, R2 ;  /* 0x0000000600087c25 */ /* 0x000fc8000f8e0002 */
[C---:B------:R-:W-:Y:S02]  /*11010*/  IMAD R11, R6.reuse, UR5, R11 ;  /* 0x00000005060b7c24 */ /* 0x040fe4000f8e020b */
[----:B------:R-:W-:Y:S01]  /*11020*/  IMAD.WIDE.U32 R2, R6, UR4, RZ ;  /* 0x0000000406027c25 */ /* 0x000fe2000f8e00ff */
[----:B------:R-:W-:-:S03]  /*11030*/  ULDC.64 UR4, c[0x0][0x330] ;  /* 0x0000cc0000047ab9 */ /* 0x000fc60000000a00 */
[----:B------:R-:W-:Y:S02]  /*11040*/  IMAD.IADD R3, R3, 0x1, R11 ;  /* 0x0000000103037824 */ /* 0x000fe400078e020b */
        /* <DEDUP_REMOVED lines=26> */
[----:B------:R-:W-:Y:S02]  /*111f0*/  ISETP.GE.AND P6, PT, R7, 0x81, PT ;  /* 0x000000810700780c */ /* 0x000fe40003fc6270 */
        /* <DEDUP_REMOVED lines=51> */
.L_x_6272:
        /* <DEDUP_REMOVED lines=15> */
[----:B------:R-:W-:-:S13]  /*11620*/  LOP3.LUT P6, RZ, R19, 0x10, RZ, 0xc0, !PT ;  /* 0x0000001013ff7812 */ /* 0x000fda00078cc0ff */
[----:B-1----:R-:W-:Y:S05]  /*11630*/  @!P6 BRA `(.L_x_6209) ;  /* 0x000000000004e947 */ /* 0x002fea0003800000 */
[----:B------:R-:W-:Y:S01]  /*11640*/  BPT.TRAP 0x1 ;  /* 0x000000040000795c */ /* 0x000fe20000300000 */
.L_x_6209:
[----:B------:R-:W-:Y:S01]  /*11650*/  SYNCS.ARRIVE.TRANS64.A1T0 RZ, [UR45+0x33470], RZ ;  /* 0x033470ffffff79a7 */ /* 0x000fe2000810002d */
[----:B------:R-:W-:Y:S05]  /*11660*/  @!P6 BRA `(.L_x_6210) ;  /* 0x000000000004e947 */ /* 0x000fea0003800000 */
[----:B------:R-:W-:Y:S01]  /*11670*/  BPT.TRAP 0x1 ;  /* 0x000000040000795c */ /* 0x000fe20000300000 */
.L_x_6210:
[----:B------:R-:W1:Y:S02]  /*11680*/  SYNCS.PHASECHK.TRANS64.TRYWAIT P0, [UR45+0x33440], R34 ;  /* 0x03344022ff0075a7 */ /* 0x000e64000800016d */
[----:B-1----:R-:W-:Y:S05]  /*11690*/  @!P0 BRA `(.L_x_6211) ;  /* 0x0000004400508947 */ /* 0x002fea0003800000 */
.L_x_6273:
        /* <DEDUP_REMOVED lines=20> */
[----:B------:R-:W-:-:S03]  /*117e0*/  IMAD R25, R4, UR11, R25 ;  /* 0x0000000b04197c24 */ /* 0x000fc6000f8e0219 */
[----:B------:R-:W-:Y:S01]  /*117f0*/  IADD3.X R5, R8, UR4, R3, P0, !PT ;  /* 0x0000000408057c10 */ /* 0x000fe200087fe403 */
[----:B------:R-:W-:-:S04]  /*11800*/  IMAD R3, R26, UR8, RZ ;  /* 0x000000081a037c24 */ /* 0x000fc8000f8e02ff */
[C---:B------:R-:W-:Y:S02]  /*11810*/  IMAD R9, R6.reuse, UR9, R3 ;  /* 0x0000000906097c24 */ /* 0x040fe4000f8e0203 */
[----:B------:R-:W-:-:S04]  /*11820*/  IMAD.WIDE.U32 R2, R6, UR8, RZ ;  /* 0x0000000806027c25 */ /* 0x000fc8000f8e00ff */
[----:B------:R-:W-:Y:S02]  /*11830*/  IMAD.IADD R3, R3, 0x1, R9 ;  /* 0x0000000103037824 */ /* 0x000fe400078e0209 */
        /* <DEDUP_REMOVED lines=51> */
.L_x_6285:
        /* <DEDUP_REMOVED lines=15> */
.L_x_6214:
[----:B------:R-:W-:Y:S05]  /*11c60*/  BSYNC B0 ;  /* 0x0000000000007941 */ /* 0x000fea0003800000 */
.L_x_6213:
[----:B------:R-:W-:Y:S01]  /*11c70*/  NOP ;  /* 0x0000000000007918 */ /* 0x000fe20000000000 */
[----:B------:R-:W-:Y:S01]  /*11c80*/  SYNCS.ARRIVE.TRANS64.RED.A0T1 RZ, [UR45+0x33430], RZ ;  /* 0x033430ffffff79a7 */ /* 0x000fe2000820042d */
[----:B------:R-:W-:Y:S01]  /*11c90*/  ARRIVES.LDGSTSBAR.64.TRANSCNT [UR45+0x33430] ;  /* 0x03343000ff0079b0 */ /* 0x000fe20008000aad */
[----:B------:R-:W-:Y:S01]  /*11ca0*/  NOP ;  /* 0x0000000000007918 */ /* 0x000fe20000000000 */
[----:B------:R-:W-:-:S13]  /*11cb0*/  LOP3.LUT P0, RZ, R19, 0x10, RZ, 0xc0, !PT ;  /* 0x0000001013ff7812 */ /* 0x000fda000780c0ff */
[----:B------:R-:W-:Y:S05]  /*11cc0*/  @!P0 BRA `(.L_x_6215) ;  /* 0x0000000000048947 */ /* 0x000fea0003800000 */
[----:B------:R-:W-:Y:S01]  /*11cd0*/  BPT.TRAP 0x1 ;  /* 0x000000040000795c */ /* 0x000fe20000300000 */
.L_x_6215:
        /* <DEDUP_REMOVED lines=14> */
[----:B--2-4-:R-:W-:Y:S01]  /*11dc0*/  MOV R2, 0x0 ;  /* 0x0000000000027802 */ /* 0x014fe20000000f00 */
        /* <DEDUP_REMOVED lines=15> */
.L_x_6216:
[----:B------:R-:W-:Y:S01]  /*11ec0*/  UISETP.NE.AND UP0, UPT, UR48, URZ, UPT ;  /* 0x0000003f3000728c */ /* 0x000fe2000bf05270 */
[----:B------:R-:W-:Y:S01]  /*11ed0*/  IMAD.U32 R0, RZ, RZ, UR47 ;  /* 0x0000002fff007e24 */ /* 0x000fe2000f8e00ff */
[----:B------:R-:W-:Y:S01]  /*11ee0*/  ULDC.64 UR4, c[0x0][0x2e0] ;  /* 0x0000b80000047ab9 */ /* 0x000fe20000000a00 */
[----:B--2---:R-:W-:Y:S02]  /*11ef0*/  IMAD.U32 R4, RZ, RZ, UR38 ;  /* 0x00000026ff047e24 */ /* 0x004fe4000f8e00ff */
[----:B------:R-:W-:Y:S01]  /*11f00*/  IMAD R29, R0, 0x80, R29 ;  /* 0x00000080001d7824 */ /* 0x000fe200078e021d */
[----:B------:R-:W-:Y:S01]  /*11f10*/  PLOP3.LUT P0, PT, PT, PT, UP0, 0x80, 0x0 ;  /* 0x000000000000781c */ /* 0x000fe20003f0f008 */
[----:B----4-:R-:W-:Y:S01]  /*11f20*/  IMAD.U32 R3, RZ, RZ, UR46 ;  /* 0x0000002eff037e24 */ /* 0x010fe2000f8e00ff */
[----:B------:R-:W2:Y:S01]  /*11f30*/  LDC R0, c[0x0][0x448] ;  /* 0x00011200ff007b82 */ /* 0x000ea20000000800 */
[----:B------:R-:W-:Y:S02]  /*11f40*/  IMAD.MOV.U32 R2, RZ, RZ, R4 ;  /* 0x000000ffff027224 */ /* 0x000fe400078e0004 */
[----:B------:R-:W-:Y:S01]  /*11f50*/  @UP0 ULDC UR6, c[0x0][0x44c] ;  /* 0x0001130000060ab9 */ /* 0x000fe20000000800 */
[----:B------:R-:W-:-:S02]  /*11f60*/  IMAD R7, R24, UR4, RZ ;  /* 0x0000000418077c24 */ /* 0x000fc4000f8e02ff */
[----:B------:R-:W-:Y:S01]  /*11f70*/  IMAD.WIDE.U32 R2, R32, UR4, R2 ;  /* 0x0000000420027c25 */ /* 0x000fe2000f8e0002 */
[----:B------:R-:W-:-:S03]  /*11f80*/  @UP0 ULDC UR4, c[0x0][0x450] ;  /* 0x0001140000040ab9 */ /* 0x000fc60000000800 */
[----:B------:R-:W-:Y:S02]  /*11f90*/  IMAD.U32 R5, RZ, RZ, UR39 ;  /* 0x00000027ff057e24 */ /* 0x000fe4000f8e00ff */
[----:B------:R-:W-:Y:S01]  /*11fa0*/  @P0 IMAD.HI.U32 R6, R29, UR6, RZ ;  /* 0x000000061d060c27 */ /* 0x000fe2000f8e00ff */
[----:B------:R-:W-:-:S03]  /*11fb0*/  PLOP3.LUT P0, PT, PT, PT, UP0, 0x80, 0x0 ;  /* 0x000000000000781c */ /* 0x000fc60003f0f008 */
[----:B------:R-:W-:Y:S02]  /*11fc0*/  IMAD.MOV.U32 R5, RZ, RZ, R29 ;  /* 0x000000ffff057224 */ /* 0x000fe400078e001d */
[----:B------:R-:W-:-:S04]  /*11fd0*/  IMAD R7, R32, UR5, R7 ;  /* 0x0000000520077c24 */ /* 0x000fc8000f8e0207 */
[----:B------:R-:W-:-:S04]  /*11fe0*/  IMAD.IADD R3, R3, 0x1, R7 ;  /* 0x0000000103037824 */ /* 0x000fc800078e0207 */
        /* <DEDUP_REMOVED lines=24> */
[----:B------:R-:W-:Y:S01]  /*12170*/  IMAD.U32 R6, RZ, RZ, UR47 ;  /* 0x0000002fff067e24 */ /* 0x000fe2000f8e00ff */
[----:B------:R-:W-:Y:S02]  /*12180*/  ULDC UR4, c[0x0][0x288] ;  /* 0x0000a20000047ab9 */ /* 0x000fe40000000800 */
[----:B------:R-:W3:Y:S01]  /*12190*/  SHFL.IDX PT, R2, R5, RZ, 0x1c1f ;  /* 0x001c1fff05027589 */ /* 0x000ee200000e0000 */
[----:B------:R-:W-:Y:S02]  /*121a0*/  IMAD R7, R0, UR4, RZ ;  /* 0x0000000400077c24 */ /* 0x000fe4000f8e02ff */
[----:B------:R-:W-:Y:S02]  /*121b0*/  IMAD R0, R6, 0x80, R31 ;  /* 0x0000008006007824 */ /* 0x000fe400078e021f */
[----:B------:R-:W-:Y:S02]  /*121c0*/  SHFL.IDX PT, R6, R5, 0x1, 0x1c1f ;  /* 0x003c1f0005067f89 */ /* 0x000fe400000e0000 */
[C---:B------:R-:W-:Y:S01]  /*121d0*/  VIADD R8, R0.reuse, 0x20 ;  /* 0x0000002000087836 */ /* 0x040fe20000000000 */
        /* <DEDUP_REMOVED lines=12> */
[----:B---3--:R-:W-:Y:S01]  /*122a0*/  @!P0 IMAD.MOV.U32 R2, RZ, RZ, R14 ;  /* 0x000000ffff028224 */ /* 0x008fe200078e000e */
[----:B------:R-:W-:Y:S01]  /*122b0*/  SHFL.IDX PT, R6, R5, 0x2, 0x1c1f ;  /* 0x005c1f0005067f89 */ /* 0x000fe200000e0000 */
[----:B------:R-:W-:-:S03]  /*122c0*/  @!P0 IMAD.MOV.U32 R3, RZ, RZ, R9 ;  /* 0x000000ffff038224 */ /* 0x000fc600078e0009 */
        /* <DEDUP_REMOVED lines=14> */
.L_x_6294:
        /* <DEDUP_REMOVED lines=12> */
.L_x_6219:
[----:B------:R-:W-:Y:S05]  /*12470*/  BSYNC B0 ;  /* 0x0000000000007941 */ /* 0x000fea0003800000 */
.L_x_6218:
        /* <DEDUP_REMOVED lines=9> */
.L_x_6295:
[----:B------:R-:W-:Y:S01]  /*12510*/  UIADD3 UR4, UR50, -0x2, URZ ;  /* 0xfffffffe32047890 */ /* 0x000fe2000fffe03f */
[----:B------:R-:W-:-:S03]  /*12520*/  IMAD.MOV.U32 R32, RZ, RZ, 0x1 ;  /* 0x00000001ff207424 */ /* 0x000fc600078e00ff */
[----:B------:R-:W-:-:S06]  /*12530*/  UISETP.GE.AND UP0, UPT, UR4, UR49, UPT ;  /* 0x000000310400728c */ /* 0x000fcc000bf06270 */
[----:B------:R-:W-:-:S13]  /*12540*/  PLOP3.LUT P0, PT, PT, PT, UP0, 0x80, 0x0 ;  /* 0x000000000000781c */ /* 0x000fda0003f0f008 */
[----:B------:R-:W-:Y:S05]  /*12550*/  @!P0 BRA `(.L_x_6221) ;  /* 0x0000001800d88947 */ /* 0x000fea0003800000 */
[----:B------:R-:W5:Y:S01]  /*12560*/  LDL R0, [R1+0x10] ;  /* 0x0000100001007983 */ /* 0x000f620000100800 */
[----:B------:R-:W-:Y:S01]  /*12570*/  UIADD3 UR4, UR43, 0x1, URZ ;  /* 0x000000012b047890 */ /* 0x000fe2000fffe03f */
[----:B------:R-:W-:Y:S01]  /*12580*/  IADD3 R35, R35, R22, R31 ;  /* 0x0000001623237210 */ /* 0x000fe20007ffe01f */
[----:B------:R-:W-:Y:S01]  /*12590*/  ULOP3.LUT UR5, URZ, UR44, URZ, 0x33, !UPT ;  /* 0x0000002c3f057292 */ /* 0x000fe2000f8e333f */
[----:B------:R-:W-:Y:S01]  /*125a0*/  IMAD.MOV.U32 R25, RZ, RZ, 0x1 ;  /* 0x00000001ff197424 */ /* 0x000fe200078e00ff */
[----:B------:R-:W-:Y:S01]  /*125b0*/  UIMAD UR4, UR4, UR40, URZ ;  /* 0x00000028040472a4 */ /* 0x000fe2000f8e023f */
[----:B------:R-:W-:Y:S02]  /*125c0*/  IMAD.MOV.U32 R24, RZ, RZ, RZ ;  /* 0x000000ffff187224 */ /* 0x000fe400078e00ff */
[----:B------:R-:W-:-:S03]  /*125d0*/  VIADD R35, R35, 0xfffffe20 ;  /* 0xfffffe2023237836 */ /* 0x000fc60000000000 */
[----:B--2---:R-:W-:Y:S02]  /*125e0*/  LOP3.LUT R3, RZ, UR4, RZ, 0x33, !PT ;  /* 0x00000004ff037c12 */ /* 0x004fe4000f8e33ff */
[----:B-----5:R-:W-:Y:S02]  /*125f0*/  R2UR UR6, R0 ;  /* 0x00000000000672ca */ /* 0x020fe400000e0000 */
[----:B------:R-:W-:-:S04]  /*12600*/  LOP3.LUT R0, RZ, UR42, RZ, 0x33, !PT ;  /* 0x0000002aff007c12 */ /* 0x000fc8000f8e33ff */
[----:B------:R-:W-:-:S04]  /*12610*/  VIMNMX3 R0, R0, UR5, R3, !PT ;  /* 0x0000000500007c0f */ /* 0x000fc8000f800103 */
[C---:B01----:R-:W-:Y:S01]  /*12620*/  IADD3 R34, -R0.reuse, -0x2, RZ ;  /* 0xfffffffe00227810 */ /* 0x043fe20007ffe1ff */
[----:B------:R-:W-:Y:S02]  /*12630*/  IMAD R21, R0, -0xa0, R35 ;  /* 0xffffff6000157824 */ /* 0x000fe400078e0223 */
[----:B------:R-:W-:-:S05]  /*12640*/  IMAD.U32 R2, RZ, RZ, UR6 ;  /* 0x00000006ff027e24 */ /* 0x000fca000f8e00ff */
[----:B------:R-:W-:-:S05]  /*12650*/  LOP3.LUT R2, R2, 0x1, RZ, 0xfc, !PT ;  /* 0x0000000102027812 */ /* 0x000fca00078efcff */
[----:B------:R0:W-:Y:S02]  /*12660*/  STL [R1+0xc], R2 ;  /* 0x00000c0201007387 */ /* 0x0001e40000100800 */
.L_x_6236:
[----:B------:R-:W2:Y:S01]  /*12670*/  LDL R7, [R1+0x8] ;  /* 0x0000080001077983 */ /* 0x000ea20000100800 */
[----:B-1----:R-:W1:Y:S03]  /*12680*/  LDC R0, c[0x0][0x430] ;  /* 0x00010c00ff007b82 */ /* 0x002e660000000800 */
[----:B---3--:R-:W3:Y:S01]  /*12690*/  LDL R6, [R1+0x4] ;  /* 0x0000040001067983 */ /* 0x008ee20000100800 */
[----:B0-----:R-:W-:Y:S01]  /*126a0*/  VIADD R11, R21, 0x80 ;  /* 0x00000080150b7836 */ /* 0x001fe20000000000 */
[----:B------:R-:W-:Y:S01]  /*126b0*/  ULDC.64 UR4, c[0x0][0x428] ;  /* 0x00010a0000047ab9 */ /* 0x000fe20000000a00 */
[----:B-1----:R-:W-:-:S13]  /*126c0*/  ISETP.NE.AND P0, PT, R0, 0x1, PT ;  /* 0x000000010000780c */ /* 0x002fda0003f05270 */
[----:B------:R-:W1:Y:S08]  /*126d0*/  @P0 LDC R0, c[0x0][0x434] ;  /* 0x00010d00ff000b82 */ /* 0x000e700000000800 */
[----:B------:R-:W4:Y:S08]  /*126e0*/  @P0 LDC R3, c[0x0][0x438] ;  /* 0x00010e00ff030b82 */ /* 0x000f300000000800 */
[----:B0-----:R-:W0:Y:S08]  /*126f0*/  @P0 LDC R2, c[0x0][0x434] ;  /* 0x00010d00ff020b82 */ /* 0x001e300000000800 */
[----:B------:R-:W0:Y:S01]  /*12700*/  @P0 LDC R5, c[0x0][0x438] ;  /* 0x00010e00ff050b82 */ /* 0x000e220000000800 */
[----:B-1----:R-:W-:-:S04]  /*12710*/  @P0 IMAD.HI.U32 R0, R21, R0, RZ ;  /* 0x0000000015000227 */ /* 0x002fc800078e00ff */
[----:B------:R-:W-:Y:S01]  /*12720*/  IMAD.MOV.U32 R10, RZ, RZ, R21 ;  /* 0x000000ffff0a7224 */ /* 0x000fe200078e0015 */
[----:B----4-:R-:W-:Y:S01]  /*12730*/  @P0 SHF.R.U32.HI R10, RZ, R3, R0 ;  /* 0x00000003ff0a0219 */ /* 0x010fe20000011600 */
[----:B0-----:R-:W-:-:S04]  /*12740*/  @P0 IMAD.HI.U32 R0, R11, R2, RZ ;  /* 0x000000020b000227 */ /* 0x001fc800078e00ff */
[----:B------:R-:W-:Y:S01]  /*12750*/  IMAD.MOV.U32 R4, RZ, RZ, R10 ;  /* 0x000000ffff047224 */ /* 0x000fe200078e000a */
[----:B------:R-:W-:Y:S02]  /*12760*/  @P0 SHF.R.U32.HI R11, RZ, R5, R0 ;  /* 0x00000005ff0b0219 */ /* 0x000fe40000011600 */
[----:B------:R-:W-:-:S03]  /*12770*/  SHF.R.S32.HI R5, RZ, 0x1f, R10 ;  /* 0x0000001fff057819 */ /* 0x000fc6000001140a */
        /* <DEDUP_REMOVED lines=10> */
[----:B------:R-:W-:-:S06]  /*12820*/  LEA.HI.X R7, R4, UR5, R5, 0x2, P0 ;  /* 0x0000000504077c11 */ /* 0x000fcc00080f1405 */
[----:B------:R-:W2:Y:S01]  /*12830*/  LDG.E R7, desc[UR36][R6.64] ;  /* 0x0000002406077981 */ /* 0x000ea2000c1e1900 */
[----:B------:R-:W-:Y:S01]  /*12840*/  LOP3.LUT P1, RZ, R19, 0x10, RZ, 0xc0, !PT ;  /* 0x0000001013ff7812 */ /* 0x000fe2000782c0ff */
[----:B------:R-:W-:Y:S01]  /*12850*/  @!P2 IMAD.IADD R3, R9, 0x1, R3 ;  /* 0x000000010903a824 */ /* 0x000fe200078e0203 */
[----:B------:R-:W-:Y:S01]  /*12860*/  @!P2 LEA R8, P0, R2, UR4, 0x2 ;  /* 0x000000040208ac11 */ /* 0x000fe2000f8010ff */
[----:B------:R-:W-:-:S03]  /*12870*/  VIADD R20, R24, 0x1 ;  /* 0x0000000118147836 */ /* 0x000fc60000000000 */
[----:B------:R-:W-:Y:S01]  /*12880*/  @!P2 LEA.HI.X R9, R2, UR5, R3, 0x2, P0 ;  /* 0x000000050209ac11 */ /* 0x000fe200080f1403 */
[----:B------:R-:W-:Y:S01]  /*12890*/  IMAD.MOV.U32 R5, RZ, RZ, RZ ;  /* 0x000000ffff057224 */ /* 0x000fe200078e00ff */
[----:B------:R-:W-:Y:S01]  /*128a0*/  ISETP.NE.AND P0, PT, R20, 0x2, PT ;  /* 0x000000021400780c */ /* 0x000fe20003f05270 */
[----:B------:R-:W-:-:S03]  /*128b0*/  VIADD R34, R34, 0xffffffff ;  /* 0xffffffff22227836 */ /* 0x000fc60000000000 */
[----:B------:R-:W-:Y:S01]  /*128c0*/  SEL R32, RZ, 0x1, P0 ;  /* 0x00000001ff207807 */ /* 0x000fe20000000000 */
[----:B------:R0:W5:Y:S01]  /*128d0*/  @!P2 LDG.E R5, desc[UR36][R8.64] ;  /* 0x000000240805a981 */ /* 0x000162000c1e1900 */
[----:B------:R-:W-:Y:S02]  /*128e0*/  SEL R20, R20, RZ, P0 ;  /* 0x000000ff14147207 */ /* 0x000fe40000000000 */
[----:B------:R-:W-:Y:S02]  /*128f0*/  ISETP.GT.AND P2, PT, R34, UR49, PT ;  /* 0x0000003122007c0c */ /* 0x000fe4000bf44270 */
[----:B------:R-:W-:Y:S02]  /*12900*/  LOP3.LUT R32, R25, R32, RZ, 0x3c, !PT ;  /* 0x0000002019207212 */ /* 0x000fe400078e3cff */
[----:B--2---:R-:W-:Y:S01]  /*12910*/  SHF.R.S32.HI R27, RZ, 0x1f, R7 ;  /* 0x0000001fff1b7819 */ /* 0x004fe20000011407 */
[----:B0-----:R-:W-:Y:S08]  /*12920*/  @!P1 BRA `(.L_x_6222) ;  /* 0x0000000000049947 */ /* 0x001ff00003800000 */
[----:B------:R-:W-:Y:S01]  /*12930*/  BPT.TRAP 0x1 ;  /* 0x000000040000795c */ /* 0x000fe20000300000 */
.L_x_6222:
[----:B------:R-:W-:Y:S02]  /*12940*/  LEA R0, R20, UR45, 0x3 ;  /* 0x0000002d14007c11 */ /* 0x000fe4000f8e18ff */
[----:B------:R-:W-:-:S04]  /*12950*/  SHF.L.U32 R29, R32, 0x1f, RZ ;  /* 0x0000001f201d7819 */ /* 0x000fc800000006ff */
[----:B------:R-:W0:Y:S02]  /*12960*/  SYNCS.PHASECHK.TRANS64.TRYWAIT P0, [R0+URZ+0x33480], R29 ;  /* 0x0334801d000075a7 */ /* 0x000e24000800017f */
[----:B0-----:R-:W-:Y:S05]  /*12970*/  @!P0 BRA `(.L_x_6223) ;  /* 0x0000003c00b08947 */ /* 0x001fea0003800000 */
.L_x_6296:
        /* <DEDUP_REMOVED lines=34> */
[C---:B------:R-:W-:Y:S01]  /*12ba0*/  IMAD.WIDE.U32 R8, R11.reuse, UR41, R8 ;  /* 0x000000290b087c25 */ /* 0x040fe2000f8e0008 */
        /* <DEDUP_REMOVED lines=41> */
.L_x_6308:
        /* <DEDUP_REMOVED lines=16> */
.L_x_6225:
[----:B------:R1:W-:Y:S01]  /*12f40*/  SYNCS.ARRIVE.TRANS64.A1T0 RZ, [R0+URZ+0x33470], RZ ;  /* 0x033470ff00ff79a7 */ /* 0x0003e2000810003f */
[----:B------:R-:W-:Y:S05]  /*12f50*/  @!P1 BRA `(.L_x_6226) ;  /* 0x0000000000049947 */ /* 0x000fea0003800000 */
[----:B------:R-:W-:Y:S01]  /*12f60*/  BPT.TRAP 0x1 ;  /* 0x000000040000795c */ /* 0x000fe20000300000 */
.L_x_6226:
[----:B------:R-:W2:Y:S02]  /*12f70*/  SYNCS.PHASECHK.TRANS64.TRYWAIT P0, [R0+URZ+0x33440], R29 ;  /* 0x0334401d000075a7 */ /* 0x000ea4000800017f */
[----:B--2---:R-:W-:Y:S05]  /*12f80*/  @!P0 BRA `(.L_x_6227) ;  /* 0x0000003c00bc8947 */ /* 0x004fea0003800000 */
.L_x_6309:
[----:B------:R-:W-:Y:S01]  /*12f90*/  ULDC.64 UR8, c[0x0][0x310] ;  /* 0x0000c40000087ab9 */ /* 0x000fe20000000a00 */
[----:B------:R-:W-:Y:S01]  /*12fa0*/  ULDC.64 UR10, c[0x0][0x300] ;  /* 0x0000c000000a7ab9 */ /* 0x000fe20000000a00 */
[----:B------:R-:W-:Y:S01]  /*12fb0*/  IMAD R2, R27, UR8, RZ ;  /* 0x000000081b027c24 */ /* 0x000fe2000f8e02ff */
[----:B------:R-:W-:Y:S01]  /*12fc0*/  R2UR UR6, R36 ;  /* 0x00000000240672ca */ /* 0x000fe200000e0000 */
[----:B------:R-:W-:Y:S01]  /*12fd0*/  ULDC.64 UR4, c[0x0][0x308] ;  /* 0x0000c20000047ab9 */ /* 0x000fe20000000a00 */
[----:B------:R-:W-:Y:S01]  /*12fe0*/  IMAD R30, R30, UR8, RZ ;  /* 0x000000081e1e7c24 */ /* 0x000fe2000f8e02ff */
[----:B------:R-:W3:Y:S01]  /*12ff0*/  LDC R8, c[0x0][0x2f4] ;  /* 0x0000bd00ff087b82 */ /* 0x000ee20000000800 */
[----:B------:R-:W-:Y:S01]  /*13000*/  IMAD R9, R7, UR9, R2 ;  /* 0x0000000907097c24 */ /* 0x000fe2000f8e0202 */
[----:B------:R-:W-:Y:S01]  /*13010*/  LOP3.LUT P3, RZ, R19, 0x2, RZ, 0xc0, !PT ;  /* 0x0000000213ff7812 */ /* 0x000fe2000786c0ff */
[----:B------:R-:W-:Y:S01]  /*13020*/  IMAD.WIDE.U32 R2, R7, UR8, RZ ;  /* 0x0000000807027c25 */ /* 0x000fe2000f8e00ff */
[----:B------:R-:W-:-:S03]  /*13030*/  LOP3.LUT P1, RZ, R19, 0x1, RZ, 0xc0, !PT ;  /* 0x0000000113ff7812 */ /* 0x000fc6000782c0ff */
        /* <DEDUP_REMOVED lines=59> */
.L_x_6321:
        /* <DEDUP_REMOVED lines=14> */
[----:B0-----:R-:W-:Y:S05]  /*134d0*/  @!P1 BRA `(.L_x_6229) ;  /* 0x0000000000049947 */ /* 0x001fea0003800000 */
[----:B------:R-:W-:Y:S01]  /*134e0*/  BPT.TRAP 0x1 ;  /* 0x000000040000795c */ /* 0x000fe20000300000 */
.L_x_6229:
[----:B------:R-:W3:Y:S01]  /*134f0*/  LDL R2, [R1+0xc] ;  /* 0x00000c0001027983 */ /* 0x000ee20000100800 */
[----:B------:R0:W-:Y:S01]  /*13500*/  SYNCS.ARRIVE.TRANS64.A1T0 RZ, [R0+URZ+0x33430], RZ ;  /* 0x033430ff00ff79a7 */ /* 0x0001e2000810003f */
[----:B---3--:R-:W-:-:S13]  /*13510*/  ISETP.NE.AND P0, PT, R2, 0x3, PT ;  /* 0x000000030200780c */ /* 0x008fda0003f05270 */
[----:B0-----:R-:W-:Y:S05]  /*13520*/  @!P0 BRA `(.L_x_6230) ;  /* 0x0000000000048947 */ /* 0x001fea0003800000 */
[----:B------:R-:W-:Y:S01]  /*13530*/  BPT.TRAP 0x1 ;  /* 0x000000040000795c */ /* 0x000fe20000300000 */
.L_x_6230:
[----:B------:R-:W-:Y:S02]  /*13540*/  LOP3.LUT R3, R25, 0x1, RZ, 0x3c, !PT ;  /* 0x0000000119037812 */ /* 0x000fe400078e3cff */
[----:B------:R-:W-:Y:S02]  /*13550*/  LEA R2, R24, UR45, 0x3 ;  /* 0x0000002d18027c11 */ /* 0x000fe4000f8e18ff */
[----:B------:R-:W-:-:S04]  /*13560*/  SHF.L.U32 R3, R3, 0x1f, RZ ;  /* 0x0000001f03037819 */ /* 0x000fc800000006ff */
[----:B------:R-:W0:Y:S02]  /*13570*/  SYNCS.PHASECHK.TRANS64.TRYWAIT P1, [R2+URZ+0x33470], R3 ;  /* 0x03347003020075a7 */ /* 0x000e24000802017f */
[----:B0-----:R-:W-:Y:S05]  /*13580*/  @!P1 BRA `(.L_x_6231) ;  /* 0x0000003c00c49947 */ /* 0x001fea0003800000 */
.L_x_6322:
[----:B------:R-:W-:-:S13]  /*13590*/  LOP3.LUT P1, RZ, R19, 0x10, RZ, 0xc0, !PT ;  /* 0x0000001013ff7812 */ /* 0x000fda000782c0ff */
[----:B------:R-:W-:Y:S05]  /*135a0*/  @!P1 BRA `(.L_x_6232) ;  /* 0x0000000000049947 */ /* 0x000fea0003800000 */
[----:B------:R-:W-:Y:S01]  /*135b0*/  BPT.TRAP 0x1 ;  /* 0x000000040000795c */ /* 0x000fe20000300000 */
.L_x_6232:
[----:B0-----:R-:W-:Y:S01]  /*135c0*/  SHF.L.U32 R3, R25, 0x1f, RZ ;  /* 0x0000001f19037819 */ /* 0x001fe200000006ff */
[----:B-12---:R-:W-:-:S03]  /*135d0*/  IMAD R0, R24, 0x7800, RZ ;  /* 0x0000780018007824 */ /* 0x006fc600078e02ff */
[----:B------:R-:W0:Y:S02]  /*135e0*/  SYNCS.PHASECHK.TRANS64.TRYWAIT P1, [R2+URZ+0x33460], R3 ;  /* 0x03346003020075a7 */ /* 0x000e24000802017f */
[----:B0-----:R-:W-:Y:S05]  /*135f0*/  @!P1 BRA `(.L_x_6233) ;  /* 0x0000003c00bc9947 */ /* 0x001fea0003800000 */
.L_x_6323:
[C---:B0-----:R-:W-:Y:S01]  /*13600*/  LOP3.LUT R3, R0.reuse, R17, RZ, 0xfc, !PT ;  /* 0x0000001100037212 */ /* 0x041fe200078efcff */
[----:B------:R-:W-:Y:S05]  /*13610*/  WARPSYNC.ALL ;  /* 0x0000000000007948 */ /* 0x000fea0003800000 */
[----:B------:R0:W1:Y:S01]  /*13620*/  LDSM.16.MT88.4 R4, [R3+UR45+0xf200] ;  /* 0x00f2002d0304783b */ /* 0x0000620008004200 */
[C---:B------:R-:W-:Y:S01]  /*13630*/  VIADD R12, R0.reuse, 0x2800 ;  /* 0x00002800000c7836 */ /* 0x040fe20000000000 */
[----:B------:R-:W-:Y:S01]  /*13640*/  LOP3.LUT P1, RZ, R19, 0x10, RZ, 0xc0, !PT ;  /* 0x0000001013ff7812 */ /* 0x000fe2000782c0ff */
[C---:B------:R-:W-:Y:S02]  /*13650*/  VIADD R13, R0.reuse, 0x800 ;  /* 0x00000800000d7836 */ /* 0x040fe40000000000 */
[----:B------:R-:W-:-:S03]  /*13660*/  VIADD R24, R0, 0x5000 ;  /* 0x0000500000187836 */ /* 0x000fc60000000000 */
[----:B0-----:R-:W-:-:S05]  /*13670*/  LOP3.LUT R3, R13, R18, RZ, 0xfc, !PT ;  /* 0x000000120d037212 */ /* 0x001fca00078efcff */
[----:B------:R-:W-:Y:S02]  /*13680*/  IMAD.IADD R15, R16, 0x1, R3 ;  /* 0x00000001100f7824 */ /* 0x000fe400078e0203 */
[----:B------:R-:W-:Y:S01]  /*13690*/  VIADD R3, R0, 0x1000 ;  /* 0x0000100000037836 */ /* 0x000fe20000000000 */
        /* <DEDUP_REMOVED lines=12> */
[----:B------:R-:W-:-:S02]  /*13760*/  PRMT R10, R6, 0x6420, R7 ;  /* 0x00006420060a7816 */ /* 0x000fc40000000007 */
[----:B------:R-:W-:-:S05]  /*13770*/  PRMT R11, R6, 0x7531, R7 ;  /* 0x00007531060b7816 */ /* 0x000fca0000000007 */
        /* <DEDUP_REMOVED lines=10> */
[C---:B------:R-:W-:Y:S01]  /*13820*/  VIADD R13, R0.reuse, 0x1800 ;  /* 0x00001800000d7836 */ /* 0x040fe20000000000 */
[----:B------:R-:W-:Y:S02]  /*13830*/  LOP3.LUT R3, R3, R17, RZ, 0xfc, !PT ;  /* 0x0000001103037212 */ /* 0x000fe400078efcff */
[----:B------:R0:W-:Y:S04]  /*13840*/  STSM.16.M88.4 [R22], R8 ;  /* 0x0000000816007844 */ /* 0x0001e80000000200 */
[----:B------:R-:W1:Y:S01]  /*13850*/  LDSM.16.MT88.4 R4, [R4+UR45+0xf200] ;  /* 0x00f2002d0404783b */ /* 0x000e620008004200 */
[----:B0-----:R-:W-:Y:S01]  /*13860*/  VIADD R22, R0, 0x3000 ;  /* 0x0000300000167836 */ /* 0x001fe20000000000 */
[----:B-1----:R-:W-:-:S02]  /*13870*/  PRMT R8, R4, 0x6420, R5 ;  /* 0x0000642004087816 */ /* 0x002fc40000000005 */
[----:B------:R-:W-:Y:S02]  /*13880*/  PRMT R9, R4, 0x7531, R5 ;  /* 0x0000753104097816 */ /* 0x000fe40000000005 */
[C---:B------:R-:W-:Y:S02]  /*13890*/  LOP3.LUT R5, R13.reuse, R18, RZ, 0xfc, !PT ;  /* 0x000000120d057212 */ /* 0x040fe400078efcff */
[C-C-:B------:R-:W-:Y:S02]  /*138a0*/  PRMT R10, R6.reuse, 0x6420, R7.reuse ;  /* 0x00006420060a7816 */ /* 0x140fe40000000007 */
[----:B------:R-:W-:Y:S01]  /*138b0*/  PRMT R11, R6, 0x7531, R7 ;  /* 0x00007531060b7816 */ /* 0x000fe20000000007 */
[----:B------:R-:W-:Y:S01]  /*138c0*/  IMAD.IADD R14, R16, 0x1, R5 ;  /* 0x00000001100e7824 */ /* 0x000fe200078e0205 */
[-C--:B------:R-:W-:Y:S02]  /*138d0*/  LOP3.LUT R5, R22, R17.reuse, RZ, 0xfc, !PT ;  /* 0x0000001116057212 */ /* 0x080fe400078efcff */
[----:B------:R-:W-:-:S02]  /*138e0*/  LOP3.LUT R13, R13, R17, RZ, 0xfc, !PT ;  /* 0x000000110d0d7212 */ /* 0x000fc400078efcff */
[----:B------:R0:W-:Y:S04]  /*138f0*/  STSM.16.M88.4 [R14], R8 ;  /* 0x000000080e007844 */ /* 0x0001e80000000200 */
[----:B------:R-:W1:Y:S01]  /*13900*/  LDSM.16.MT88.4 R4, [R5+UR45+0xf200] ;  /* 0x00f2002d0504783b */ /* 0x000e620008004200 */
[----:B0-----:R-:W-:-:S05]  /*13910*/  VIADD R14, R0, 0x5800 ;  /* 0x00005800000e7836 */ /* 0x001fca0000000000 */
[-C--:B------:R-:W-:Y:S02]  /*13920*/  LOP3.LUT R26, R14, R17.reuse, RZ, 0xfc, !PT ;  /* 0x000000110e1a7212 */ /* 0x080fe400078efcff */
[C-C-:B-1----:R-:W-:Y:S02]  /*13930*/  PRMT R10, R6.reuse, 0x6420, R7.reuse ;  /* 0x00006420060a7816 */ /* 0x142fe40000000007 */
[----:B------:R-:W-:Y:S02]  /*13940*/  PRMT R11, R6, 0x7531, R7 ;  /* 0x00007531060b7816 */ /* 0x000fe40000000007 */
[C---:B------:R-:W-:Y:S02]  /*13950*/  LOP3.LUT R7, R15.reuse, R18, RZ, 0xfc, !PT ;  /* 0x000000120f077212 */ /* 0x040fe400078efcff */
        /* <DEDUP_REMOVED lines=12> */
[----:B------:R-:W-:Y:S02]  /*13a20*/  LOP3.LUT R5, R12, R18, RZ, 0xfc, !PT ;  /* 0x000000120c057212 */ /* 0x000fe400078efcff */
[C-C-:B------:R-:W-:Y:S02]  /*13a30*/  PRMT R10, R6.reuse, 0x6420, R7.reuse ;  /* 0x00006420060a7816 */ /* 0x140fe40000000007 */
[----:B------:R-:W-:Y:S01]  /*13a40*/  PRMT R11, R6, 0x7531, R7 ;  /* 0x00007531060b7816 */ /* 0x000fe20000000007 */
[----:B------:R-:W-:-:S05]  /*13a50*/  IMAD.IADD R12, R16, 0x1, R5 ;  /* 0x00000001100c7824 */ /* 0x000fca00078e0205 */
[----:B------:R0:W-:Y:S04]  /*13a60*/  STSM.16.M88.4 [R12], R8 ;  /* 0x000000080c007844 */ /* 0x0001e80000000200 */
[----:B------:R1:W2:Y:S01]  /*13a70*/  LDSM.16.MT88.4 R4, [R3+UR45+0xf200] ;  /* 0x00f2002d0304783b */ /* 0x0002a20008004200 */
[----:B0-----:R-:W-:-:S05]  /*13a80*/  VIADD R12, R0, 0x6000 ;  /* 0x00006000000c7836 */ /* 0x001fca0000000000 */
[----:B-1----:R-:W-:Y:S02]  /*13a90*/  LOP3.LUT R3, R12, R17, RZ, 0xfc, !PT ;  /* 0x000000110c037212 */ /* 0x002fe400078efcff */
[C-C-:B--2---:R-:W-:Y:S02]  /*13aa0*/  PRMT R8, R4.reuse, 0x6420, R5.reuse ;  /* 0x0000642004087816 */ /* 0x144fe40000000005 */
[----:B------:R-:W-:Y:S02]  /*13ab0*/  PRMT R9, R4, 0x7531, R5 ;  /* 0x0000753104097816 */ /* 0x000fe40000000005 */
        /* <DEDUP_REMOVED lines=27> */
[C---:B------:R-:W-:Y:S02]  /*13c70*/  LOP3.LUT R5, R3.reuse, R18, RZ, 0xfc, !PT ;  /* 0x0000001203057212 */ /* 0x040fe400078efcff */
[C-C-:B------:R-:W-:Y:S02]  /*13c80*/  PRMT R10, R6.reuse, 0x6420, R7.reuse ;  /* 0x00006420060a7816 */ /* 0x140fe40000000007 */
[----:B------:R-:W-:Y:S01]  /*13c90*/  PRMT R11, R6, 0x7531, R7 ;  /* 0x00007531060b7816 */ /* 0x000fe20000000007 */
[----:B------:R-:W-:Y:S01]  /*13ca0*/  IMAD.IADD R25, R16, 0x1, R5 ;  /* 0x0000000110197824 */ /* 0x000fe200078e0205 */
[----:B------:R-:W-:-:S04]  /*13cb0*/  LOP3.LUT R3, R3, R17, RZ, 0xfc, !PT ;  /* 0x0000001103037212 */ /* 0x000fc800078efcff */
[----:B------:R0:W-:Y:S04]  /*13cc0*/  STSM.16.M88.4 [R25], R8 ;  /* 0x0000000819007844 */ /* 0x0001e80000000200 */
[----:B------:R-:W1:Y:S01]  /*13cd0*/  LDSM.16.MT88.4 R4, [R22+UR45+0xf200] ;  /* 0x00f2002d1604783b */ /* 0x000e620008004200 */
[C---:B0-----:R-:W-:Y:S02]  /*13ce0*/  LOP3.LUT R25, R13.reuse, R17, RZ, 0xfc, !PT ;  /* 0x000000110d197212 */ /* 0x041fe400078efcff */
[----:B------:R-:W-:-:S05]  /*13cf0*/  LOP3.LUT R13, R13, R18, RZ, 0xfc, !PT ;  /* 0x000000120d0d7212 */ /* 0x000fca00078efcff */
[----:B------:R-:W-:Y:S01]  /*13d00*/  IMAD.IADD R13, R16, 0x1, R13 ;  /* 0x00000001100d7824 */ /* 0x000fe200078e020d */
[C-C-:B-1----:R-:W-:Y:S02]  /*13d10*/  PRMT R8, R4.reuse, 0x6420, R5.reuse ;  /* 0x0000642004087816 */ /* 0x142fe40000000005 */
[----:B------:R-:W-:Y:S02]  /*13d20*/  PRMT R9, R4, 0x7531, R5 ;  /* 0x0000753104097816 */ /* 0x000fe40000000005 */
[----:B------:R-:W-:Y:S02]  /*13d30*/  LOP3.LUT R5, R24, R18, RZ, 0xfc, !PT ;  /* 0x0000001218057212 */ /* 0x000fe400078efcff */
[C-C-:B------:R-:W-:Y:S02]  /*13d40*/  PRMT R10, R6.reuse, 0x6420, R7.reuse ;  /* 0x00006420060a7816 */ /* 0x140fe40000000007 */
[----:B------:R-:W-:Y:S01]  /*13d50*/  PRMT R11, R6, 0x7531, R7 ;  /* 0x00007531060b7816 */ /* 0x000fe20000000007 */
[----:B------:R-:W-:-:S05]  /*13d60*/  IMAD.IADD R24, R16, 0x1, R5 ;  /* 0x0000000110187824 */ /* 0x000fca00078e0205 */
        /* <DEDUP_REMOVED lines=17> */
[----:B------:R0:W1:Y:S02]  /*13e80*/  LDSM.16.MT88.4 R4, [R3+UR45+0xf200] ;  /* 0x00f2002d0304783b */ /* 0x0000640008004200 */
[----:B0-----:R-:W-:-:S05]  /*13e90*/  LOP3.LUT R3, R0, R18, RZ, 0xfc, !PT ;  /* 0x0000001200037212 */ /* 0x001fca00078efcff */
[----:B------:R-:W-:Y:S01]  /*13ea0*/  IMAD.IADD R3, R16, 0x1, R3 ;  /* 0x0000000110037824 */ /* 0x000fe200078e0203 */
[C-C-:B-1----:R-:W-:Y:S02]  /*13eb0*/  PRMT R8, R4.reuse, 0x6420, R5.reuse ;  /* 0x0000642004087816 */ /* 0x142fe40000000005 */
        /* <DEDUP_REMOVED lines=19> */
.L_x_6234:
[----:B-1----:R1:W-:Y:S01]  /*13ff0*/  SYNCS.ARRIVE.TRANS64.A1T0 RZ, [R2+URZ+0x33450], RZ ;  /* 0x033450ff02ff79a7 */ /* 0x0023e2000810003f */
[----:B------:R-:W-:Y:S06]  /*14000*/  BAR.SYNC.DEFER_BLOCKING 0x2, 0x80 ;  /* 0x0082000000007b1d */ /* 0x000fec0000010000 */
[----:B------:R-:W-:Y:S05]  /*14010*/  @!P0 BRA `(.L_x_6235) ;  /* 0x0000000000048947 */ /* 0x000fea0003800000 */
[----:B------:R-:W-:Y:S01]  /*14020*/  BPT.TRAP 0x1 ;  /* 0x000000040000795c */ /* 0x000fe20000300000 */
.L_x_6235:
        /* <DEDUP_REMOVED lines=9> */
.L_x_6221:
[----:B------:R-:W-:-:S07]  /*140c0*/  IMAD.MOV.U32 R20, RZ, RZ, RZ ;  /* 0x000000ffff147224 */ /* 0x000fce00078e00ff */
.L_x_6237:
[----:B------:R-:W5:Y:S02]  /*140d0*/  LDL R0, [R1+0x10] ;  /* 0x0000100001007983 */ /* 0x000f640000100800 */
[----:B-----5:R-:W-:-:S13]  /*140e0*/  R2UR UR4, R0 ;  /* 0x00000000000472ca */ /* 0x020fda00000e0000 */
[----:B------:R-:W-:-:S06]  /*140f0*/  ULOP3.LUT UR4, UR4, 0x1, URZ, 0xfc, !UPT ;  /* 0x0000000104047892 */ /* 0x000fcc000f8efc3f */
[----:B------:R-:W-:-:S05]  /*14100*/  IMAD.U32 R0, RZ, RZ, UR4 ;  /* 0x00000004ff007e24 */ /* 0x000fca000f8e00ff */
[----:B------:R-:W-:-:S13]  /*14110*/  ISETP.NE.AND P1, PT, R0, 0x3, PT ;  /* 0x000000030000780c */ /* 0x000fda0003f25270 */
[----:B------:R-:W-:Y:S05]  /*14120*/  @!P1 BRA `(.L_x_6238) ;  /* 0x0000000000049947 */ /* 0x000fea0003800000 */
[----:B------:R-:W-:Y:S01]  /*14130*/  BPT.TRAP 0x1 ;  /* 0x000000040000795c */ /* 0x000fe20000300000 */
.L_x_6238:
[----:B0-2---:R-:W-:Y:S01]  /*14140*/  LOP3.LUT R3, R32, 0x1, RZ, 0x3c, !PT ;  /* 0x0000000120037812 */ /* 0x005fe200078e3cff */
[----:B------:R-:W-:Y:S01]  /*14150*/  BSSY B0, `(.L_x_6239) ;  /* 0x0000005000007945 */ /* 0x000fe20003800000 */
[----:B-1----:R-:W-:Y:S02]  /*14160*/  LEA R2, R20, UR45, 0x3 ;  /* 0x0000002d14027c11 */ /* 0x002fe4000f8e18ff */
[----:B------:R-:W-:-:S04]  /*14170*/  SHF.L.U32 R3, R3, 0x1f, RZ ;  /* 0x0000001f03037819 */ /* 0x000fc800000006ff */
[----:B------:R-:W0:Y:S02]  /*14180*/  SYNCS.PHASECHK.TRANS64.TRYWAIT P0, [R2+URZ+0x33470], R3 ;  /* 0x03347003020075a7 */ /* 0x000e24000800017f */
[----:B0-----:R-:W-:Y:S05]  /*14190*/  @!P0 BRA `(.L_x_6240) ;  /* 0x0000003000e88947 */ /* 0x001fea0003800000 */
.L_x_6324:
[----:B------:R-:W-:Y:S05]  /*141a0*/  BSYNC B0 ;  /* 0x0000000000007941 */ /* 0x000fea0003800000 */
.L_x_6239:
[----:B------:R-:W-:-:S13]  /*141b0*/  LOP3.LUT P0, RZ, R19, 0x10, RZ, 0xc0, !PT ;  /* 0x0000001013ff7812 */ /* 0x000fda000780c0ff */
[----:B------:R-:W-:Y:S05]  /*141c0*/  @!P0 BRA `(.L_x_6241) ;  /* 0x0000000000048947 */ /* 0x000fea0003800000 */
[----:B------:R-:W-:Y:S01]  /*141d0*/  BPT.TRAP 0x1 ;  /* 0x000000040000795c */ /* 0x000fe20000300000 */
.L_x_6241:
[----:B------:R-:W-:Y:S01]  /*141e0*/  SHF.L.U32 R5, R32, 0x1f, RZ ;  /* 0x0000001f20057819 */ /* 0x000fe200000006ff */
[----:B------:R-:W-:-:S03]  /*141f0*/  IMAD R0, R20, 0x7800, RZ ;  /* 0x0000780014007824 */ /* 0x000fc600078e02ff */
[----:B------:R-:W1:Y:S02]  /*14200*/  SYNCS.PHASECHK.TRANS64.TRYWAIT P0, [R2+URZ+0x33460], R5 ;  /* 0x03346005020075a7 */ /* 0x000e64000800017f */
[----:B0-----:R-:W-:Y:S01]  /*14210*/  LOP3.LUT R3, R0, R17, RZ, 0xfc, !PT ;  /* 0x0000001100037212 */ /* 0x001fe200078efcff */
[----:B-1----:R-:W-:Y:S06]  /*14220*/  @!P0 BRA `(.L_x_6242) ;  /* 0x0000003000d88947 */ /* 0x002fec0003800000 */
.L_x_6325:
[----:B------:R-:W-:Y:S05]  /*14230*/  WARPSYNC.ALL ;  /* 0x0000000000007948 */ /* 0x000fea0003800000 */
[----:B0--3--:R0:W1:Y:S01]  /*14240*/  LDSM.16.MT88.4 R4, [R3+UR45+0xf200] ;  /* 0x00f2002d0304783b */ /* 0x0090620008004200 */
[C---:B------:R-:W-:Y:S01]  /*14250*/  LOP3.LUT R13, R0.reuse, R18, RZ, 0xfc, !PT ;  /* 0x00000012000d7212 */ /* 0x040fe200078efcff */
[C---:B------:R-:W-:Y:S01]  /*14260*/  VIADD R12, R0.reuse, 0x2800 ;  /* 0x00002800000c7836 */ /* 0x040fe20000000000 */
[----:B------:R-:W-:Y:S01]  /*14270*/  LOP3.LUT P0, RZ, R19, 0x10, RZ, 0xc0, !PT ;  /* 0x0000001013ff7812 */ /* 0x000fe2000780c0ff */
[----:B----4-:R-:W-:Y:S02]  /*14280*/  VIADD R14, R0, 0x800 ;  /* 0x00000800000e7836 */ /* 0x010fe40000000000 */
[----:B------:R-:W-:-:S02]  /*14290*/  IMAD.IADD R13, R16, 0x1, R13 ;  /* 0x00000001100d7824 */ /* 0x000fc400078e020d */
[----:B------:R-:W-:Y:S01]  /*142a0*/  VIADD R21, R0, 0x5000 ;  /* 0x0000500000157836 */ /* 0x000fe20000000000 */
[----:B0-----:R-:W-:-:S04]  /*142b0*/  LOP3.LUT R3, R14, R18, RZ, 0xfc, !PT ;  /* 0x000000120e037212 */ /* 0x001fc800078efcff */
[C---:B------:R-:W-:Y:S01]  /*142c0*/  LOP3.LUT R19, R21.reuse, R17, RZ, 0xfc, !PT ;  /* 0x0000001115137212 */ /* 0x040fe200078efcff */
[----:B------:R-:W-:Y:S01]  /*142d0*/  IMAD.IADD R15, R16, 0x1, R3 ;  /* 0x00000001100f7824 */ /* 0x000fe200078e0203 */
[----:B------:R-:W-:Y:S01]  /*142e0*/  LOP3.LUT R21, R21, R18, RZ, 0xfc, !PT ;  /* 0x0000001215157212 */ /* 0x000fe200078efcff */
[----:B------:R-:W-:-:S04]  /*142f0*/  VIADD R3, R0, 0x1000 ;  /* 0x0000100000037836 */ /* 0x000fc80000000000 */
[----:B------:R-:W-:Y:S01]  /*14300*/  IMAD.IADD R21, R16, 0x1, R21 ;  /* 0x0000000110157824 */ /* 0x000fe200078e0215 */
[C-C-:B-1----:R-:W-:Y:S02]  /*14310*/  PRMT R8, R4.reuse, 0x6420, R5.reuse ;  /* 0x0000642004087816 */ /* 0x142fe40000000005 */
[----:B------:R-:W-:Y:S02]  /*14320*/  PRMT R9, R4, 0x7531, R5 ;  /* 0x0000753104097816 */ /* 0x000fe40000000005 */
[C-C-:B------:R-:W-:Y:S02]  /*14330*/  PRMT R10, R6.reuse, 0x6420, R7.reuse ;  /* 0x00006420060a7816 */ /* 0x140fe40000000007 */
[----:B------:R-:W-:Y:S02]  /*14340*/  PRMT R11, R6, 0x7531, R7 ;  /* 0x00007531060b7816 */ /* 0x000fe40000000007 */
[----:B------:R-:W-:-:S03]  /*14350*/  LOP3.LUT R4, R12, R17, RZ, 0xfc, !PT ;  /* 0x000000110c047212 */ /* 0x000fc600078efcff */
[----:B------:R0:W-:Y:S04]  /*14360*/  STSM.16.M88.4 [R13], R8 ;  /* 0x000000080d007844 */ /* 0x0001e80000000200 */
[----:B------:R-:W1:Y:S01]  /*14370*/  LDSM.16.MT88.4 R4, [R4+UR45+0xf200] ;  /* 0x00f2002d0404783b */ /* 0x000e620008004200 */
[C---:B0-----:R-:W-:Y:S02]  /*14380*/  LOP3.LUT R13, R3.reuse, R18, RZ, 0xfc, !PT ;  /* 0x00000012030d7212 */ /* 0x041fe400078efcff */
[----:B------:R-:W-:-:S03]  /*14390*/  LOP3.LUT R3, R3, R17, RZ, 0xfc, !PT ;  /* 0x0000001103037212 */ /* 0x000fc600078efcff */
[----:B------:R-:W-:Y:S02]  /*143a0*/  IMAD.IADD R22, R16, 0x1, R13 ;  /* 0x0000000110167824 */ /* 0x000fe400078e020d */
[----:B------:R-:W-:Y:S01]  /*143b0*/  VIADD R13, R0, 0x1800 ;  /* 0x00001800000d7836 */ /* 0x000fe20000000000 */
[C-C-:B-1----:R-:W-:Y:S02]  /*143c0*/  PRMT R8, R4.reuse, 0x6420, R5.reuse ;  /* 0x0000642004087816 */ /* 0x142fe40000000005 */
[----:B------:R-:W-:Y:S02]  /*143d0*/  PRMT R9, R4, 0x7531, R5 ;  /* 0x0000753104097816 */ /* 0x000fe40000000005 */
[C-C-:B------:R-:W-:Y:S02]  /*143e0*/  PRMT R10, R6.reuse, 0x6420, R7.reuse ;  /* 0x00006420060a7816 */ /* 0x140fe40000000007 */
[----:B------:R-:W-:-:S05]  /*143f0*/  PRMT R11, R6, 0x7531, R7 ;  /* 0x00007531060b7816 */ /* 0x000fca0000000007 */
[----:B------:R-:W-:Y:S04]  /*14400*/  STSM.16.M88.4 [R15], R8 ;  /* 0x000000080f007844 */ /* 0x000fe80000000200 */
[----:B------:R0:W1:Y:S02]  /*14410*/  LDSM.16.MT88.4 R4, [R19+UR45+0xf200] ;  /* 0x00f2002d1304783b */ /* 0x0000640008004200 */
[----:B0-----:R-:W-:Y:S01]  /*14420*/  VIADD R19, R0, 0x2000 ;  /* 0x0000200000137836 */ /* 0x001fe20000000000 */
[C---:B------:R-:W-:Y:S02]  /*14430*/  LOP3.LUT R15, R13.reuse, R18, RZ, 0xfc, !PT ;  /* 0x000000120d0f7212 */ /* 0x040fe400078efcff */
[----:B------:R-:W-:-:S03]  /*14440*/  LOP3.LUT R13, R13, R17, RZ, 0xfc, !PT ;  /* 0x000000110d0d7212 */ /* 0x000fc600078efcff */
[----:B------:R-:W-:Y:S02]  /*14450*/  IMAD.IADD R23, R16, 0x1, R15 ;  /* 0x0000000110177824 */ /* 0x000fe400078e020f */
[----:B------:R-:W-:Y:S01]  /*14460*/  VIADD R15, R0, 0x5800 ;  /* 0x00005800000f7836 */ /* 0x000fe20000000000 */
[C-C-:B-1----:R-:W-:Y:S02]  /*14470*/  PRMT R8, R4.reuse, 0x6420, R5.reuse ;  /* 0x0000642004087816 */ /* 0x142fe40000000005 */
[----:B------:R-:W-:Y:S02]  /*14480*/  PRMT R9, R4, 0x7531, R5 ;  /* 0x0000753104097816 */ /* 0x000fe40000000005 */
[C-C-:B------:R-:W-:Y:S02]  /*14490*/  PRMT R10, R6.reuse, 0x6420, R7.reuse ;  /* 0x00006420060a7816 */ /* 0x140fe40000000007 */
[----:B------:R-:W-:Y:S02]  /*144a0*/  PRMT R11, R6, 0x7531, R7 ;  /* 0x00007531060b7816 */ /* 0x000fe40000000007 */
[----:B------:R-:W-:Y:S01]  /*144b0*/  LOP3.LUT R4, R14, R17, RZ, 0xfc, !PT ;  /* 0x000000110e047212 */ /* 0x000fe200078efcff */
[----:B------:R-:W-:-:S02]  /*144c0*/  VIADD R14, R0, 0x3000 ;  /* 0x00003000000e7836 */ /* 0x000fc40000000000 */
[----:B------:R-:W-:Y:S03]  /*144d0*/  STSM.16.M88.4 [R22], R8 ;  /* 0x0000000816007844 */ /* 0x000fe60000000200 */
[----:B------:R-:W-:Y:S01]  /*144e0*/  LOP3.LUT R25, R14, R18, RZ, 0xfc, !PT ;  /* 0x000000120e197212 */ /* 0x000fe200078efcff */
[----:B------:R-:W0:Y:S04]  /*144f0*/  LDSM.16.MT88.4 R4, [R4+UR45+0xf200] ;  /* 0x00f2002d0404783b */ /* 0x000e280008004200 */
[----:B------:R-:W-:Y:S01]  /*14500*/  IMAD.IADD R25, R16, 0x1, R25 ;  /* 0x0000000110197824 */ /* 0x000fe200078e0219 */
[C-C-:B0-----:R-:W-:Y:S02]  /*14510*/  PRMT R8, R4.reuse, 0x6420, R5.reuse ;  /* 0x0000642004087816 */ /* 0x141fe40000000005 */
[----:B------:R-:W-:-:S02]  /*14520*/  PRMT R9, R4, 0x7531, R5 ;  /* 0x0000753104097816 */ /* 0x000fc40000000005 */
[C-C-:B------:R-:W-:Y:S02]  /*14530*/  PRMT R10, R6.reuse, 0x6420, R7.reuse ;  /* 0x00006420060a7816 */ /* 0x140fe40000000007 */
[----:B------:R-:W-:Y:S02]  /*14540*/  PRMT R11, R6, 0x7531, R7 ;  /* 0x00007531060b7816 */ /* 0x000fe40000000007 */
[-C--:B------:R-:W-:Y:S01]  /*14550*/  LOP3.LUT R5, R14, R17.reuse, RZ, 0xfc, !PT ;  /* 0x000000110e057212 */ /* 0x080fe200078efcff */
[----:B------:R-:W-:Y:S02]  /*14560*/  VIADD R14, R0, 0x3800 ;  /* 0x00003800000e7836 */ /* 0x000fe40000000000 */
[----:B------:R0:W-:Y:S04]  /*14570*/  STSM.16.M88.4 [R23], R8 ;  /* 0x0000000817007844 */ /* 0x0001e80000000200 */
[----:B------:R-:W1:Y:S01]  /*14580*/  LDSM.16.MT88.4 R4, [R5+UR45+0xf200] ;  /* 0x00f2002d0504783b */ /* 0x000e620008004200 */
[----:B0-----:R-:W-:-:S02]  /*14590*/  LOP3.LUT R23, R15, R17, RZ, 0xfc, !PT ;  /* 0x000000110f177212 */ /* 0x001fc400078efcff */
[----:B------:R-:W-:-:S05]  /*145a0*/  LOP3.LUT R15, R15, R18, RZ, 0xfc, !PT ;  /* 0x000000120f0f7212 */ /* 0x000fca00078efcff */
[----:B------:R-:W-:Y:S01]  /*145b0*/  IMAD.IADD R15, R16, 0x1, R15 ;  /* 0x00000001100f7824 */ /* 0x000fe200078e020f */
        /* <DEDUP_REMOVED lines=17> */
[----:B------:R0:W1:Y:S02]  /*146d0*/  LDSM.16.MT88.4 R4, [R3+UR45+0xf200] ;  /* 0x00f2002d0304783b */ /* 0x0000640008004200 */
[----:B0-----:R-:W-:Y:S01]  /*146e0*/  LOP3.LUT R3, R14, R18, RZ, 0xfc, !PT ;  /* 0x000000120e037212 */ /* 0x001fe200078efcff */
[----:B------:R-:W-:-:S04]  /*146f0*/  VIADD R12, R0, 0x6000 ;  /* 0x00006000000c7836 */ /* 0x000fc80000000000 */
[----:B------:R-:W-:Y:S01]  /*14700*/  IMAD.IADD R3, R16, 0x1, R3 ;  /* 0x0000000110037824 */ /* 0x000fe200078e0203 */
[----:B------:R-:W-:Y:S02]  /*14710*/  LOP3.LUT R14, R12, R17, RZ, 0xfc, !PT ;  /* 0x000000110c0e7212 */ /* 0x000fe400078efcff */
[C-C-:B-1----:R-:W-:Y:S02]  /*14720*/  PRMT R8, R4.reuse, 0x6420, R5.reuse ;  /* 0x0000642004087816 */ /* 0x142fe40000000005 */
[----:B------:R-:W-:Y:S02]  /*14730*/  PRMT R9, R4, 0x7531, R5 ;  /* 0x0000753104097816 */ /* 0x000fe40000000005 */
[C-C-:B------:R-:W-:Y:S02]  /*14740*/  PRMT R10, R6.reuse, 0x6420, R7.reuse ;  /* 0x00006420060a7816 */ /* 0x140fe40000000007 */
[----:B------:R-:W-:-:S05]  /*14750*/  PRMT R11, R6, 0x7531, R7 ;  /* 0x00007531060b7816 */ /* 0x000fca0000000007 */
[----:B------:R-:W-:Y:S04]  /*14760*/  STSM.16.M88.4 [R25], R8 ;  /* 0x0000000819007844 */ /* 0x000fe80000000200 */
[----:B------:R0:W1:Y:S02]  /*14770*/  LDSM.16.MT88.4 R4, [R22+UR45+0xf200] ;  /* 0x00f2002d1604783b */ /* 0x0000640008004200 */
[----:B0-----:R-:W-:Y:S01]  /*14780*/  VIADD R22, R0, 0x4000 ;  /* 0x0000400000167836 */ /* 0x001fe20000000000 */
        /* <DEDUP_REMOVED lines=17> */
[----:B------:R-:W-:-:S03]  /*148a0*/  VIADD R0, R0, 0x7000 ;  /* 0x0000700000007836 */ /* 0x000fc60000000000 */
[C---:B------:R-:W-:Y:S02]  /*148b0*/  LOP3.LUT R23, R13.reuse, R17, RZ, 0xfc, !PT ;  /* 0x000000110d177212 */ /* 0x040fe400078efcff */
        /* <DEDUP_REMOVED lines=13> */
[----:B------:R-:W-:-:S02]  /*14990*/  PRMT R10, R6, 0x6420, R7 ;  /* 0x00006420060a7816 */ /* 0x000fc40000000007 */
[----:B------:R-:W-:-:S05]  /*149a0*/  PRMT R11, R6, 0x7531, R7 ;  /* 0x00007531060b7816 */ /* 0x000fca0000000007 */
[----:B------:R0:W-:Y:S04]  /*149b0*/  STSM.16.M88.4 [R21], R8 ;  /* 0x0000000815007844 */ /* 0x0001e80000000200 */
[----:B------:R-:W1:Y:S01]  /*149c0*/  LDSM.16.MT88.4 R4, [R23+UR45+0xf200] ;  /* 0x00f2002d1704783b */ /* 0x000e620008004200 */
[----:B0-----:R-:W-:-:S05]  /*149d0*/  LOP3.LUT R21, R12, R18, RZ, 0xfc, !PT ;  /* 0x000000120c157212 */ /* 0x001fca00078efcff */
[----:B------:R-:W-:Y:S01]  /*149e0*/  IMAD.IADD R21, R16, 0x1, R21 ;  /* 0x0000000110157824 */ /* 0x000fe200078e0215 */
[C-C-:B-1----:R-:W-:Y:S02]  /*149f0*/  PRMT R8, R4.reuse, 0x6420, R5.reuse ;  /* 0x0000642004087816 */ /* 0x142fe40000000005 */
        /* <DEDUP_REMOVED lines=33> */
.L_x_6243:
[----:B-1----:R1:W-:Y:S01]  /*14c10*/  SYNCS.ARRIVE.TRANS64.A1T0 RZ, [R2+URZ+0x33450], RZ ;  /* 0x033450ff02ff79a7 */ /* 0x0023e2000810003f */
[----:B------:R-:W-:Y:S06]  /*14c20*/  BAR.SYNC.DEFER_BLOCKING 0x2, 0x80 ;  /* 0x0082000000007b1d */ /* 0x000fec0000010000 */
[----:B------:R-:W-:Y:S05]  /*14c30*/  @!P1 BRA `(.L_x_6244) ;  /* 0x0000000000049947 */ /* 0x000fea0003800000 */
[----:B------:R-:W-:Y:S01]  /*14c40*/  BPT.TRAP 0x1 ;  /* 0x000000040000795c */ /* 0x000fe20000300000 */
.L_x_6244:
[----:B------:R-:W2:Y:S01]  /*14c50*/  S2R R0, SR_CgaCtaId ;  /* 0x0000000000007919 */ /* 0x000ea20000008800 */
[----:B-1----:R-:W-:Y:S02]  /*14c60*/  VIADD R2, R2, 0x33480 ;  /* 0x0003348002027836 */ /* 0x002fe40000000000 */
[----:B0-----:R-:W-:-:S03]  /*14c70*/  IMAD.MOV.U32 R3, RZ, RZ, RZ ;  /* 0x000000ffff037224 */ /* 0x001fc600078e00ff */
[----:B--2---:R-:W-:-:S04]  /*14c80*/  PRMT R2, R0, 0x654, R2 ;  /* 0x0000065400027816 */ /* 0x004fc80000000002 */
[----:B------:R0:W-:Y:S02]  /*14c90*/  SYNCS.ARRIVE.TRANS64.RED.A1T0 RZ, [R2+URZ], RZ ;  /* 0x000000ff02ff79a7 */ /* 0x0001e4000810043f */
[----:B0-----:R-:W-:-:S05]  /*14ca0*/  VIADD R2, R20, 0x1 ;  /* 0x0000000114027836 */ /* 0x001fca0000000000 */
[----:B------:R-:W-:-:S04]  /*14cb0*/  ISETP.NE.AND P0, PT, R2, 0x2, PT ;  /* 0x000000020200780c */ /* 0x000fc80003f05270 */
[----:B------:R-:W-:Y:S02]  /*14cc0*/  SEL R5, RZ, 0x1, P0 ;  /* 0x00000001ff057807 */ /* 0x000fe40000000000 */
[----:B------:R-:W-:Y:S02]  /*14cd0*/  SEL R2, R2, RZ, P0 ;  /* 0x000000ff02027207 */ /* 0x000fe40000000000 */
[----:B------:R-:W-:-:S07]  /*14ce0*/  LOP3.LUT R0, R32, R5, RZ, 0x3c, !PT ;  /* 0x0000000520007212 */ /* 0x000fce00078e3cff */
.L_x_6199:
[----:B------:R-:W0:Y:S01]  /*14cf0*/  S2R R5, SR_CgaCtaId ;  /* 0x0000000000057919 */ /* 0x000e220000008800 */
[----:B------:R-:W-:Y:S02]  /*14d00*/  MOV R4, 0x400 ;  /* 0x0000040000047802 */ /* 0x000fe40000000f00 */
[----:B------:R-:W-:Y:S02]  /*14d10*/  SHF.L.U32 R3, R3, 0x1f, RZ ;  /* 0x0000001f03037819 */ /* 0x000fe400000006ff */
[----:B0-----:R-:W-:-:S04]  /*14d20*/  LEA R6, R5, R4, 0x18 ;  /* 0x0000000405067211 */ /* 0x001fc800078ec0ff */
[----:B------:R-:W0:Y:S02]  /*14d30*/  SYNCS.PHASECHK.TRANS64.TRYWAIT P0, [R6+URZ+0x33420], R3 ;  /* 0x03342003060075a7 */ /* 0x000e24000800017f */
[----:B0-----:R-:W-:Y:S05]  /*14d40*/  @!P0 BRA `(.L_x_6245) ;  /* 0x0000002800248947 */ /* 0x001fea0003800000 */
.L_x_6326:
        /* <DEDUP_REMOVED lines=8> */
[----:B------:R-:W2:Y:S02]  /*14dd0*/  LDL R4, [R1+0x10] ;  /* 0x0000100001047983 */ /* 0x000ea40000100800 */
[----:B--2---:R-:W-:-:S13]  /*14de0*/  R2UR UR4, R4 ;  /* 0x00000000040472ca */ /* 0x004fda00000e0000 */
[----:B------:R-:W-:-:S06]  /*14df0*/  ULOP3.LUT UR4, UR4, 0x2, URZ, 0xfc, !UPT ;  /* 0x0000000204047892 */ /* 0x000fcc000f8efc3f */
[----:B------:R-:W-:-:S05]  /*14e00*/  IMAD.U32 R3, RZ, RZ, UR4 ;  /* 0x00000004ff037e24 */ /* 0x000fca000f8e00ff */
[----:B------:R-:W-:-:S13]  /*14e10*/  ISETP.NE.AND P0, PT, R3, 0x3, PT ;  /* 0x000000030300780c */ /* 0x000fda0003f05270 */
[----:B------:R-:W-:Y:S05]  /*14e20*/  @!P0 BRA `(.L_x_6246) ;  /* 0x0000000000048947 */ /* 0x000fea0003800000 */
[----:B------:R-:W-:Y:S01]  /*14e30*/  BPT.TRAP 0x1 ;  /* 0x000000040000795c */ /* 0x000fe20000300000 */
.L_x_6246:
[----:B------:R-:W-:Y:S01]  /*14e40*/  IMAD R5, R2, 0x8, R6 ;  /* 0x0000000802057824 */ /* 0x000fe200078e0206 */
[----:B------:R-:W-:Y:S01]  /*14e50*/  SHF.L.U32 R4, R0, 0x1f, RZ ;  /* 0x0000001f00047819 */ /* 0x000fe200000006ff */
[----:B------:R-:W-:-:S03]  /*14e60*/  VIADD R2, R2, 0x1 ;  /* 0x0000000102027836 */ /* 0x000fc60000000000 */
[----:B------:R-:W0:Y:S02]  /*14e70*/  SYNCS.PHASECHK.TRANS64.TRYWAIT P1, [R5+URZ+0x33440], R4 ;  /* 0x03344004050075a7 */ /* 0x000e24000802017f */
[----:B------:R-:W-:-:S04]  /*14e80*/  ISETP.NE.AND P2, PT, R2, 0x2, PT ;  /* 0x000000020200780c */ /* 0x000fc80003f45270 */
[----:B------:R-:W-:Y:S01]  /*14e90*/  SEL R3, RZ, 0x1, P2 ;  /* 0x00000001ff037807 */ /* 0x000fe20001000000 */
[----:B0-----:R-:W-:Y:S08]  /*14ea0*/  @!P1 BRA `(.L_x_6247) ;  /* 0x0000002400e09947 */ /* 0x001ff00003800000 */
.L_x_6327:
[----:B------:R-:W-:Y:S02]  /*14eb0*/  SEL R2, R2, RZ, P2 ;  /* 0x000000ff02027207 */ /* 0x000fe40001000000 */
[----:B------:R-:W-:Y:S01]  /*14ec0*/  LOP3.LUT R0, R0, R3, RZ, 0x3c, !PT ;  /* 0x0000000300007212 */ /* 0x000fe200078e3cff */
[----:B------:R-:W-:Y:S06]  /*14ed0*/  @!P0 BRA `(.L_x_6248) ;  /* 0x0000000000048947 */ /* 0x000fec0003800000 */
[----:B------:R-:W-:Y:S01]  /*14ee0*/  BPT.TRAP 0x1 ;  /* 0x000000040000795c */ /* 0x000fe20000300000 */
.L_x_6248:
[----:B------:R-:W-:Y:S01]  /*14ef0*/  IMAD R3, R2, 0x8, R6 ;  /* 0x0000000802037824 */ /* 0x000fe200078e0206 */
[----:B------:R-:W-:-:S04]  /*14f00*/  SHF.L.U32 R0, R0, 0x1f, RZ ;  /* 0x0000001f00007819 */ /* 0x000fc800000006ff */
[----:B------:R-:W1:Y:S02]  /*14f10*/  SYNCS.PHASECHK.TRANS64.TRYWAIT P1, [R3+URZ+0x33440], R0 ;  /* 0x03344000030075a7 */ /* 0x000e64000802017f */
[----:B-1----:R-:W-:Y:S05]  /*14f20*/  @!P1 BRA `(.L_x_6249) ;  /* 0x0000002400d49947 */ /* 0x002fea0003800000 */
.L_x_6328:
[----:B------:R-:W-:Y:S05]  /*14f30*/  @!P0 BRA `(.L_x_6250) ;  /* 0x0000000000048947 */ /* 0x000fea0003800000 */
[----:B------:R-:W-:Y:S01]  /*14f40*/  BPT.TRAP 0x1 ;  /* 0x000000040000795c */ /* 0x000fe20000300000 */
.L_x_6250:
[----:B------:R-:W2:Y:S02]  /*14f50*/  SYNCS.PHASECHK.TRANS64.TRYWAIT P1, [R5+URZ+0x33460], R4 ;  /* 0x03346004050075a7 */ /* 0x000ea4000802017f */
[----:B--2---:R-:W-:Y:S05]  /*14f60*/  @!P1 BRA `(.L_x_6251) ;  /* 0x0000002400d89947 */ /* 0x004fea0003800000 */
.L_x_6329:
[----:B------:R-:W-:Y:S05]  /*14f70*/  @!P0 BRA `(.L_x_6252) ;  /* 0x0000000000048947 */ /* 0x000fea0003800000 */
[----:B------:R-:W-:Y:S01]  /*14f80*/  BPT.TRAP 0x1 ;  /* 0x000000040000795c */ /* 0x000fe20000300000 */
.L_x_6252:
[----:B------:R-:W3:Y:S02]  /*14f90*/  SYNCS.PHASECHK.TRANS64.TRYWAIT P1, [R3+URZ+0x33460], R0 ;  /* 0x03346000030075a7 */ /* 0x000ee4000802017f */
[----:B---3--:R-:W-:Y:S05]  /*14fa0*/  @!P1 BRA `(.L_x_6253) ;  /* 0x0000002400dc9947 */ /* 0x008fea0003800000 */
.L_x_6330:
[----:B------:R-:W-:Y:S05]  /*14fb0*/  @!P0 BRA `(.L_x_6254) ;  /* 0x0000000000048947 */ /* 0x000fea0003800000 */
[----:B------:R-:W-:Y:S01]  /*14fc0*/  BPT.TRAP 0x1 ;  /* 0x000000040000795c */ /* 0x000fe20000300000 */
.L_x_6254:
[----:B------:R-:W4:Y:S02]  /*14fd0*/  SYNCS.PHASECHK.TRANS64.TRYWAIT P1, [R5+URZ+0x33480], R4 ;  /* 0x03348004050075a7 */ /* 0x000f24000802017f */
[----:B----4-:R-:W-:Y:S05]  /*14fe0*/  @!P1 BRA `(.L_x_6255) ;  /* 0x0000002400e09947 */ /* 0x010fea0003800000 */
.L_x_6331:
[----:B------:R-:W-:Y:S05]  /*14ff0*/  @!P0 BRA `(.L_x_6256) ;  /* 0x0000000000048947 */ /* 0x000fea0003800000 */
[----:B------:R-:W-:Y:S01]  /*15000*/  BPT.TRAP 0x1 ;  /* 0x000000040000795c */ /* 0x000fe20000300000 */
.L_x_6256:
[----:B------:R0:W0:Y:S02]  /*15010*/  SYNCS.PHASECHK.TRANS64.TRYWAIT P0, [R3+URZ+0x33480], R0 ;  /* 0x03348000030075a7 */ /* 0x000024000800017f */
[----:B0-----:R-:W-:Y:S05]  /*15020*/  @!P0 NANOSLEEP.SYNCS 0x989680 ;  /* 0x009896800000895d */ /* 0x001fea0003900000 */
[----:B------:R-:W0:Y:S02]  /*15030*/  @!P0 SYNCS.PHASECHK.TRANS64 P0, [R3+URZ+0x33480], R0 ;  /* 0x03348000030085a7 */ /* 0x000e24000800007f */
[----:B0-----:R-:W-:Y:S05]  /*15040*/  @!P0 BRA `(.L_x_6256) ;  /* 0xfffffffc00f08947 */ /* 0x001fea000383ffff */
.L_x_6155:
[----:B------:R-:W-:Y:S05]  /*15050*/  BSYNC B6 ;  /* 0x0000000000067941 */ /* 0x000fea0003800000 */
.L_x_6152:
[----:B------:R-:W-:Y:S05]  /*15060*/  EXIT ;  /* 0x000000000000794d */ /* 0x000fea0003800000 */
.L_x_6159:
[----:B0-----:R-:W-:-:S04]  /*15070*/  IMAD.U32 R3, RZ, RZ, UR39 ;  /* 0x00000027ff037e24 */ /* 0x001fc8000f8e00ff */
[----:B------:R0:W1:Y:S03]  /*15080*/  SYNCS.PHASECHK.TRANS64.TRYWAIT P0, [R3+URZ+0x33400], R0 ;  /* 0x03340000030075a7 */ /* 0x000066000800017f */
[----:B-1----:R-:W-:Y:S05]  /*15090*/  @!P0 NANOSLEEP.SYNCS 0x989680 ;  /* 0x009896800000895d */ /* 0x002fea0003900000 */
[----:B------:R-:W1:Y:S02]  /*150a0*/  @!P0 SYNCS.PHASECHK.TRANS64 P0, [R3+URZ+0x33400], R0 ;  /* 0x03340000030085a7 */ /* 0x000e64000800007f */
[----:B-1----:R-:W-:Y:S05]  /*150b0*/  @!P0 BRA `(.L_x_6159) ;  /* 0xfffffffc00ec8947 */ /* 0x002fea000383ffff */
[----:B------:R-:W-:Y:S05]  /*150c0*/  BRA `(.L_x_6257) ;  /* 0xfffffec400d07947 */ /* 0x000fea000383ffff */
.L_x_6163:
[----:B--2---:R-:W-:-:S04]  /*150d0*/  IMAD.U32 R5, RZ, RZ, UR39 ;  /* 0x00000027ff057e24 */ /* 0x004fc8000f8e00ff */
[----:B------:R2:W3:Y:S03]  /*150e0*/  SYNCS.PHASECHK.TRANS64.TRYWAIT P1, [R5+URZ+0x33430], R0 ;  /* 0x03343000050075a7 */ /* 0x0004e6000802017f */
[----:B---3--:R-:W-:Y:S05]  /*150f0*/  @!P1 NANOSLEEP.SYNCS 0x989680 ;  /* 0x009896800000995d */ /* 0x008fea0003900000 */
[----:B------:R-:W3:Y:S02]  /*15100*/  @!P1 SYNCS.PHASECHK.TRANS64 P1, [R5+URZ+0x33430], R0 ;  /* 0x03343000050095a7 */ /* 0x000ee4000802007f */
[----:B---3--:R-:W-:Y:S05]  /*15110*/  @!P1 BRA `(.L_x_6163) ;  /* 0xfffffffc00ec9947 */ /* 0x008fea000383ffff */
[----:B------:R-:W-:Y:S05]  /*15120*/  BRA `(.L_x_6162) ;  /* 0xfffffec400f47947 */ /* 0x000fea000383ffff */
.L_x_6169:
[----:B-1----:R-:W-:-:S04]  /*15130*/  IMAD.U32 R11, RZ, RZ, UR4 ;  /* 0x00000004ff0b7e24 */ /* 0x002fc8000f8e00ff */
[----:B------:R1:W2:Y:S03]  /*15140*/  SYNCS.PHASECHK.TRANS64.TRYWAIT P1, [R11+URZ+0x33430], R0 ;  /* 0x033430000b0075a7 */ /* 0x0002a6000802017f */
[----:B--2---:R-:W-:Y:S05]  /*15150*/  @!P1 NANOSLEEP.SYNCS 0x989680 ;  /* 0x009896800000995d */ /* 0x004fea0003900000 */
[----:B------:R-:W2:Y:S02]  /*15160*/  @!P1 SYNCS.PHASECHK.TRANS64 P1, [R11+URZ+0x33430], R0 ;  /* 0x033430000b0095a7 */ /* 0x000ea4000802007f */
[----:B--2---:R-:W-:Y:S05]  /*15170*/  @!P1 BRA `(.L_x_6169) ;  /* 0xfffffffc00ec9947 */ /* 0x004fea000383ffff */
[----:B------:R-:W-:Y:S05]  /*15180*/  BRA `(.L_x_6166) ;  /* 0xffffff0000a87947 */ /* 0x000fea000383ffff */
.L_x_6173:
[----:B-1----:R-:W-:-:S04]  /*15190*/  IMAD.U32 R11, RZ, RZ, UR10 ;  /* 0x0000000aff0b7e24 */ /* 0x002fc8000f8e00ff */
[----:B------:R1:W2:Y:S03]  /*151a0*/  SYNCS.PHASECHK.TRANS64.TRYWAIT P1, [R11+URZ+0x33450], R0 ;  /* 0x033450000b0075a7 */ /* 0x0002a6000802017f */
[----:B--2---:R-:W-:Y:S05]  /*151b0*/  @!P1 NANOSLEEP.SYNCS 0x989680 ;  /* 0x009896800000995d */ /* 0x004fea0003900000 */
[----:B------:R-:W2:Y:S02]  /*151c0*/  @!P1 SYNCS.PHASECHK.TRANS64 P1, [R11+URZ+0x33450], R0 ;  /* 0x033450000b0095a7 */ /* 0x000ea4000802007f */
[----:B--2---:R-:W-:Y:S05]  /*151d0*/  @!P1 BRA `(.L_x_6173) ;  /* 0xfffffffc00ec9947 */ /* 0x004fea000383ffff */
[----:B------:R-:W-:Y:S05]  /*151e0*/  BRA `(.L_x_6170) ;  /* 0xffffff0c00bc7947 */ /* 0x000fea000383ffff */
.L_x_6181:
[----:B-1----:R-:W-:-:S04]  /*151f0*/  IMAD.U32 R13, RZ, RZ, UR7 ;  /* 0x00000007ff0d7e24 */ /* 0x002fc8000f8e00ff */
[----:B------:R1:W2:Y:S03]  /*15200*/  SYNCS.PHASECHK.TRANS64.TRYWAIT P1, [R13+URZ+0x33430], R0 ;  /* 0x033430000d0075a7 */ /* 0x0002a6000802017f */
[----:B--2---:R-:W-:Y:S05]  /*15210*/  @!P1 NANOSLEEP.SYNCS 0x989680 ;  /* 0x009896800000995d */ /* 0x004fea0003900000 */
[----:B------:R-:W2:Y:S02]  /*15220*/  @!P1 SYNCS.PHASECHK.TRANS64 P1, [R13+URZ+0x33430], R0 ;  /* 0x033430000d0095a7 */ /* 0x000ea4000802007f */
[----:B--2---:R-:W-:Y:S05]  /*15230*/  @!P1 BRA `(.L_x_6181) ;  /* 0xfffffffc00ec9947 */ /* 0x004fea000383ffff */
[----:B------:R-:W-:Y:S05]  /*15240*/  BRA `(.L_x_6178) ;  /* 0xffffff3c00307947 */ /* 0x000fea000383ffff */
.L_x_6185:
[----:B-1----:R-:W-:-:S04]  /*15250*/  IMAD.U32 R13, RZ, RZ, UR7 ;  /* 0x00000007ff0d7e24 */ /* 0x002fc8000f8e00ff */
[----:B------:R1:W2:Y:S03]  /*15260*/  SYNCS.PHASECHK.TRANS64.TRYWAIT P1, [R13+URZ+0x33450], R0 ;  /* 0x033450000d0075a7 */ /* 0x0002a6000802017f */
[----:B--2---:R-:W-:Y:S05]  /*15270*/  @!P1 NANOSLEEP.SYNCS 0x989680 ;  /* 0x009896800000995d */ /* 0x004fea0003900000 */
[----:B------:R-:W2:Y:S02]  /*15280*/  @!P1 SYNCS.PHASECHK.TRANS64 P1, [R13+URZ+0x33450], R0 ;  /* 0x033450000d0095a7 */ /* 0x000ea4000802007f */
[----:B--2---:R-:W-:Y:S05]  /*15290*/  @!P1 BRA `(.L_x_6185) ;  /* 0xfffffffc00ec9947 */ /* 0x004fea000383ffff */
[----:B------:R-:W-:Y:S05]  /*152a0*/  BRA `(.L_x_6182) ;  /* 0xffffff4800347947 */ /* 0x000fea000383ffff */
.L_x_6192:
[----:B-1----:R-:W-:-:S04]  /*152b0*/  IMAD.U32 R3, RZ, RZ, UR9 ;  /* 0x00000009ff037e24 */ /* 0x002fc8000f8e00ff */
[----:B------:R1:W3:Y:S03]  /*152c0*/  SYNCS.PHASECHK.TRANS64.TRYWAIT P1, [R3+URZ+0x33450], R2 ;  /* 0x03345002030075a7 */ /* 0x0002e6000802017f */
[----:B---3--:R-:W-:Y:S05]  /*152d0*/  @!P1 NANOSLEEP.SYNCS 0x989680 ;  /* 0x009896800000995d */ /* 0x008fea0003900000 */
[----:B------:R-:W3:Y:S02]  /*152e0*/  @!P1 SYNCS.PHASECHK.TRANS64 P1, [R3+URZ+0x33450], R2 ;  /* 0x03345002030095a7 */ /* 0x000ee4000802007f */
[----:B---3--:R-:W-:Y:S05]  /*152f0*/  @!P1 BRA `(.L_x_6192) ;  /* 0xfffffffc00ec9947 */ /* 0x008fea000383ffff */
[----:B------:R-:W-:Y:S05]  /*15300*/  BRA `(.L_x_6191) ;  /* 0xffffff6800807947 */ /* 0x000fea000383ffff */
.L_x_6205:
[----:B------:R-:W-:Y:S02]  /*15310*/  IMAD.MOV.U32 R13, RZ, RZ, R19 ;  /* 0x000000ffff0d7224 */ /* 0x000fe400078e0013 */
[----:B------:R-:W-:Y:S02]  /*15320*/  IMAD.MOV.U32 R12, RZ, RZ, RZ ;  /* 0x000000ffff0c7224 */ /* 0x000fe400078e00ff */
[----:B------:R-:W-:Y:S02]  /*15330*/  IMAD.MOV.U32 R11, RZ, RZ, 0x1f ;  /* 0x0000001fff0b7424 */ /* 0x000fe400078e00ff */
[----:B------:R-:W-:-:S07]  /*15340*/  IMAD.MOV.U32 R15, RZ, RZ, -0x1 ;  /* 0xffffffffff0f7424 */ /* 0x000fce00078e00ff */
[----:B0----5:R-:W-:Y:S05]  /*15350*/  WARPSYNC.COLLECTIVE R15, `(.L_x_6258) ;  /* 0x000000000f087348 */ /* 0x021fea0003c00000 */
[----:B------:R1:W2:Y:S02]  /*15360*/  SHFL.IDX P6, R14, R13, R12, R11 ;  /* 0x0000000c0d0e7389 */ /* 0x0002a400000c000b */
[----:B012--5:R-:W-:Y:S01]  /*15370*/  ENDCOLLECTIVE ;  /* 0x000000000000791b */ /* 0x027fe20003800000 */
.L_x_6258:
[----:B------:R-:W-:Y:S05]  /*15380*/  BRA `(.L_x_6259) ;  /* 0xffffffb400187947 */ /* 0x000fea000383ffff */
.L_x_6207:
[----:B0-----:R0:W1:Y:S02]  /*15390*/  SYNCS.PHASECHK.TRANS64.TRYWAIT P0, [R30+URZ+0x33480], R34 ;  /* 0x033480221e0075a7 */ /* 0x001064000800017f */
[----:B-1----:R-:W-:Y:S05]  /*153a0*/  @!P0 NANOSLEEP.SYNCS 0x989680 ;  /* 0x009896800000895d */ /* 0x002fea0003900000 */
[----:B------:R-:W1:Y:S02]  /*153b0*/  @!P0 SYNCS.PHASECHK.TRANS64 P0, [R30+URZ+0x33480], R34 ;  /* 0x033480221e0085a7 */ /* 0x000e64000800007f */
[----:B-1----:R-:W-:Y:S05]  /*153c0*/  @!P0 BRA `(.L_x_6207) ;  /* 0xfffffffc00f08947 */ /* 0x002fea000383ffff */
[----:B------:R-:W-:Y:S05]  /*153d0*/  BRA `(.L_x_6260) ;  /* 0xffffffb800d47947 */ /* 0x000fea000383ffff */
.L_x_6208:
        /* <DEDUP_REMOVED lines=8> */
.L_x_6262:
[----:B------:R-:W-:Y:S05]  /*15460*/  BSYNC B0 ;  /* 0x0000000000007941 */ /* 0x000fea0003800000 */
.L_x_6261:
        /* <DEDUP_REMOVED lines=12> */
.L_x_6263:
        /* <DEDUP_REMOVED lines=22> */
.L_x_6264:
        /* <DEDUP_REMOVED lines=9> */
.L_x_6265:
[----:B------:R-:W-:Y:S02]  /*15720*/  IMAD.MOV.U32 R13, RZ, RZ, R8 ;  /* 0x000000ffff0d7224 */ /* 0x000fe400078e0008 */
[----:B------:R-:W-:Y:S02]  /*15730*/  IMAD.MOV.U32 R12, RZ, RZ, 0x2 ;  /* 0x00000002ff0c7424 */ /* 0x000fe400078e00ff */
[----:B------:R-:W-:-:S07]  /*15740*/  IMAD.MOV.U32 R2, RZ, RZ, R14 ;  /* 0x000000ffff027224 */ /* 0x000fce00078e000e */
[----:B------:R-:W-:Y:S05]  /*15750*/  WARPSYNC.COLLECTIVE R15, `(.L_x_6266) ;  /* 0x000000000f087348 */ /* 0x000fea0003c00000 */
[----:B------:R0:W1:Y:S02]  /*15760*/  SHFL.IDX P6, R14, R13, R12, R11 ;  /* 0x0000000c0d0e7389 */ /* 0x00006400000c000b */
[----:B01----:R-:W-:Y:S01]  /*15770*/  ENDCOLLECTIVE ;  /* 0x000000000000791b */ /* 0x003fe20003800000 */
.L_x_6266:
        /* <DEDUP_REMOVED lines=16> */
.L_x_6267:
[----:B------:R-:W-:Y:S02]  /*15880*/  IMAD.MOV.U32 R13, RZ, RZ, R8 ;  /* 0x000000ffff0d7224 */ /* 0x000fe400078e0008 */
[----:B------:R-:W-:Y:S02]  /*15890*/  IMAD.MOV.U32 R12, RZ, RZ, 0x3 ;  /* 0x00000003ff0c7424 */ /* 0x000fe400078e00ff */
[----:B------:R-:W-:-:S07]  /*158a0*/  IMAD.MOV.U32 R2, RZ, RZ, R14 ;  /* 0x000000ffff027224 */ /* 0x000fce00078e000e */
[----:B------:R-:W-:Y:S05]  /*158b0*/  WARPSYNC.COLLECTIVE R15, `(.L_x_6268) ;  /* 0x000000000f087348 */ /* 0x000fea0003c00000 */
[----:B------:R0:W1:Y:S02]  /*158c0*/  SHFL.IDX P6, R14, R13, R12, R11 ;  /* 0x0000000c0d0e7389 */ /* 0x00006400000c000b */
[----:B01----:R-:W-:Y:S01]  /*158d0*/  ENDCOLLECTIVE ;  /* 0x000000000000791b */ /* 0x003fe20003800000 */
.L_x_6268:
        /* <DEDUP_REMOVED lines=13> */
.L_x_6269:
        /* <DEDUP_REMOVED lines=12> */
.L_x_6270:
        /* <DEDUP_REMOVED lines=13> */
.L_x_6271:
        /* <DEDUP_REMOVED lines=10> */
.L_x_6211:
[----:B-1----:R1:W2:Y:S02]  /*15be0*/  SYNCS.PHASECHK.TRANS64.TRYWAIT P0, [R30+URZ+0x33440], R34 ;  /* 0x033440221e0075a7 */ /* 0x0022a4000800017f */
[----:B--2---:R-:W-:Y:S05]  /*15bf0*/  @!P0 NANOSLEEP.SYNCS 0x989680 ;  /* 0x009896800000895d */ /* 0x004fea0003900000 */
[----:B------:R-:W2:Y:S02]  /*15c00*/  @!P0 SYNCS.PHASECHK.TRANS64 P0, [R30+URZ+0x33440], R34 ;  /* 0x033440221e0085a7 */ /* 0x000ea4000800007f */
[----:B--2---:R-:W-:Y:S05]  /*15c10*/  @!P0 BRA `(.L_x_6211) ;  /* 0xfffffffc00f08947 */ /* 0x004fea000383ffff */
[----:B------:R-:W-:Y:S05]  /*15c20*/  BRA `(.L_x_6273) ;  /* 0xffffffb8009c7947 */ /* 0x000fea000383ffff */
.L_x_6212:
        /* <DEDUP_REMOVED lines=8> */
.L_x_6275:
[----:B------:R-:W-:Y:S05]  /*15cb0*/  BSYNC B0 ;  /* 0x0000000000007941 */ /* 0x000fea0003800000 */
.L_x_6274:
        /* <DEDUP_REMOVED lines=9> */
.L_x_6276:
        /* <DEDUP_REMOVED lines=18> */
.L_x_6277:
[----:B------:R-:W-:Y:S02]  /*15e70*/  IMAD.MOV.U32 R13, RZ, RZ, R0 ;  /* 0x000000ffff0d7224 */ /* 0x000fe400078e0000 */
[----:B------:R-:W-:-:S07]  /*15e80*/  IMAD.MOV.U32 R6, RZ, RZ, R14 ;  /* 0x000000ffff067224 */ /* 0x000fce00078e000e */
[----:B------:R-:W-:Y:S05]  /*15e90*/  WARPSYNC.COLLECTIVE R15, `(.L_x_6278) ;  /* 0x000000000f087348 */ /* 0x000fea0003c00000 */
[----:B------:R0:W1:Y:S02]  /*15ea0*/  SHFL.IDX P6, R14, R13, R12, R11 ;  /* 0x0000000c0d0e7389 */ /* 0x00006400000c000b */
[----:B01----:R-:W-:Y:S01]  /*15eb0*/  ENDCOLLECTIVE ;  /* 0x000000000000791b */ /* 0x003fe20003800000 */
.L_x_6278:
        /* <DEDUP_REMOVED lines=14> */
.L_x_6279:
        /* <DEDUP_REMOVED lines=11> */
.L_x_6280:
[----:B------:R-:W-:Y:S02]  /*16050*/  IMAD.MOV.U32 R13, RZ, RZ, R5 ;  /* 0x000000ffff0d7224 */ /* 0x000fe400078e0005 */
[----:B------:R-:W-:Y:S01]  /*16060*/  IMAD.MOV.U32 R12, RZ, RZ, 0x3 ;  /* 0x00000003ff0c7424 */ /* 0x000fe200078e00ff */
[----:B------:R-:W-:-:S05]  /*16070*/  @P4 IADD3 R14, P0, R37, R14, RZ ;  /* 0x0000000e250e4210 */ /* 0x000fca0007f1e0ff */
[----:B------:R-:W-:-:S08]  /*16080*/  @P4 IMAD.MOV.U32 R2, RZ, RZ, R14 ;  /* 0x000000ffff024224 */ /* 0x000fd000078e000e */
[----:B------:R-:W-:Y:S05]  /*16090*/  WARPSYNC.COLLECTIVE R15, `(.L_x_6281) ;  /* 0x000000000f087348 */ /* 0x000fea0003c00000 */
[----:B------:R0:W1:Y:S02]  /*160a0*/  SHFL.IDX P6, R14, R13, R12, R11 ;  /* 0x0000000c0d0e7389 */ /* 0x00006400000c000b */
[----:B01----:R-:W-:Y:S01]  /*160b0*/  ENDCOLLECTIVE ;  /* 0x000000000000791b */ /* 0x003fe20003800000 */
.L_x_6281:
        /* <DEDUP_REMOVED lines=13> */
.L_x_6282:
[----:B------:R-:W-:Y:S02]  /*16190*/  IMAD.MOV.U32 R13, RZ, RZ, R8 ;  /* 0x000000ffff0d7224 */ /* 0x000fe400078e0008 */
[----:B------:R-:W-:Y:S01]  /*161a0*/  IMAD.MOV.U32 R12, RZ, RZ, RZ ;  /* 0x000000ffff0c7224 */ /* 0x000fe200078e00ff */
[----:B------:R-:W-:-:S05]  /*161b0*/  @P3 IADD3 R14, P0, R37, R14, RZ ;  /* 0x0000000e250e3210 */ /* 0x000fca0007f1e0ff */
[----:B------:R-:W-:-:S08]  /*161c0*/  @P3 IMAD.MOV.U32 R2, RZ, RZ, R14 ;  /* 0x000000ffff023224 */ /* 0x000fd000078e000e */
[----:B------:R-:W-:Y:S05]  /*161d0*/  WARPSYNC.COLLECTIVE R15, `(.L_x_6283) ;  /* 0x000000000f087348 */ /* 0x000fea0003c00000 */
[----:B------:R0:W1:Y:S02]  /*161e0*/  SHFL.IDX P6, R14, R13, R12, R11 ;  /* 0x0000000c0d0e7389 */ /* 0x00006400000c000b */
[----:B01----:R-:W-:Y:S01]  /*161f0*/  ENDCOLLECTIVE ;  /* 0x000000000000791b */ /* 0x003fe20003800000 */
.L_x_6283:
        /* <DEDUP_REMOVED lines=13> */
.L_x_6284:
[----:B------:R-:W-:Y:S05]  /*162d0*/  BRA `(.L_x_6285) ;  /* 0xffffffb800247947 */ /* 0x000fea000383ffff */
.L_x_6217:
[----:B------:R-:W-:Y:S02]  /*162e0*/  IMAD.MOV.U32 R13, RZ, RZ, R5 ;  /* 0x000000ffff0d7224 */ /* 0x000fe400078e0005 */
[----:B------:R-:W-:Y:S02]  /*162f0*/  IMAD.MOV.U32 R12, RZ, RZ, RZ ;  /* 0x000000ffff0c7224 */ /* 0x000fe400078e00ff */
[----:B------:R-:W-:Y:S02]  /*16300*/  IMAD.MOV.U32 R11, RZ, RZ, 0x1c1f ;  /* 0x00001c1fff0b7424 */ /* 0x000fe400078e00ff */
[----:B------:R-:W-:Y:S02]  /*16310*/  IMAD.MOV.U32 R15, RZ, RZ, -0x1 ;  /* 0xffffffffff0f7424 */ /* 0x000fe400078e00ff */
[----:B------:R-:W-:-:S07]  /*16320*/  IMAD.U32 R6, RZ, RZ, UR47 ;  /* 0x0000002fff067e24 */ /* 0x000fce000f8e00ff */
[----:B01-3--:R-:W-:Y:S05]  /*16330*/  WARPSYNC.COLLECTIVE R15, `(.L_x_6286) ;  /* 0x000000000f087348 */ /* 0x00bfea0003c00000 */
[----:B---3--:R2:W3:Y:S02]  /*16340*/  SHFL.IDX P6, R14, R13, R12, R11 ;  /* 0x0000000c0d0e7389 */ /* 0x0084e400000c000b */
[----:B0123--:R-:W-:Y:S01]  /*16350*/  ENDCOLLECTIVE ;  /* 0x000000000000791b */ /* 0x00ffe20003800000 */
.L_x_6286:
[----:B------:R-:W-:Y:S02]  /*16360*/  IMAD.MOV.U32 R13, RZ, RZ, R4 ;  /* 0x000000ffff0d7224 */ /* 0x000fe400078e0004 */
[----:B------:R-:W-:-:S07]  /*16370*/  IMAD.MOV.U32 R2, RZ, RZ, R14 ;  /* 0x000000ffff027224 */ /* 0x000fce00078e000e */
[----:B------:R-:W-:Y:S05]  /*16380*/  WARPSYNC.COLLECTIVE R15, `(.L_x_6287) ;  /* 0x000000000f087348 */ /* 0x000fea0003c00000 */
[----:B------:R0:W1:Y:S02]  /*16390*/  SHFL.IDX P6, R14, R13, R12, R11 ;  /* 0x0000000c0d0e7389 */ /* 0x00006400000c000b */
[----:B01----:R-:W-:Y:S01]  /*163a0*/  ENDCOLLECTIVE ;  /* 0x000000000000791b */ /* 0x003fe20003800000 */
.L_x_6287:
        /* <DEDUP_REMOVED lines=13> */
.L_x_6288:
        /* <DEDUP_REMOVED lines=12> */
.L_x_6289:
[----:B------:R-:W-:Y:S02]  /*16540*/  IMAD.MOV.U32 R13, RZ, RZ, R5 ;  /* 0x000000ffff0d7224 */ /* 0x000fe400078e0005 */
[----:B------:R-:W-:Y:S01]  /*16550*/  IMAD.MOV.U32 R12, RZ, RZ, 0x2 ;  /* 0x00000002ff0c7424 */ /* 0x000fe200078e00ff */
[----:B------:R-:W-:-:S05]  /*16560*/  @!P0 IADD3 R14, P4, R37, R14, RZ ;  /* 0x0000000e250e8210 */ /* 0x000fca0007f9e0ff */
[----:B------:R-:W-:-:S08]  /*16570*/  @!P0 IMAD.MOV.U32 R2, RZ, RZ, R14 ;  /* 0x000000ffff028224 */ /* 0x000fd000078e000e */
[----:B------:R-:W-:Y:S05]  /*16580*/  WARPSYNC.COLLECTIVE R15, `(.L_x_6290) ;  /* 0x000000000f087348 */ /* 0x000fea0003c00000 */
[----:B------:R0:W1:Y:S02]  /*16590*/  SHFL.IDX P6, R14, R13, R12, R11 ;  /* 0x0000000c0d0e7389 */ /* 0x00006400000c000b */
[----:B01----:R-:W-:Y:S01]  /*165a0*/  ENDCOLLECTIVE ;  /* 0x000000000000791b */ /* 0x003fe20003800000 */
.L_x_6290:
[----:B------:R-:W-:Y:S02]  /*165b0*/  @!P0 IMAD.X R9, RZ, RZ, R6, P4 ;  /* 0x000000ffff098224 */ /* 0x000fe400020e0606 */
[----:B------:R-:W-:Y:S02]  /*165c0*/  VIADD R6, R0, 0x40 ;  /* 0x0000004000067836 */ /* 0x000fe40000000000 */
        /* <DEDUP_REMOVED lines=13> */
.L_x_6291:
[----:B------:R-:W-:Y:S02]  /*166a0*/  IMAD.MOV.U32 R13, RZ, RZ, R5 ;  /* 0x000000ffff0d7224 */ /* 0x000fe400078e0005 */
[----:B------:R-:W-:Y:S01]  /*166b0*/  IMAD.MOV.U32 R12, RZ, RZ, 0x3 ;  /* 0x00000003ff0c7424 */ /* 0x000fe200078e00ff */
[----:B------:R-:W-:-:S05]  /*166c0*/  @!P0 IADD3 R14, P4, R37, R14, RZ ;  /* 0x0000000e250e8210 */ /* 0x000fca0007f9e0ff */
[----:B------:R-:W-:-:S08]  /*166d0*/  @!P0 IMAD.MOV.U32 R2, RZ, RZ, R14 ;  /* 0x000000ffff028224 */ /* 0x000fd000078e000e */
[----:B------:R-:W-:Y:S05]  /*166e0*/  WARPSYNC.COLLECTIVE R15, `(.L_x_6292) ;  /* 0x000000000f087348 */ /* 0x000fea0003c00000 */
[----:B------:R0:W1:Y:S02]  /*166f0*/  SHFL.IDX P6, R14, R13, R12, R11 ;  /* 0x0000000c0d0e7389 */ /* 0x00006400000c000b */
[----:B01----:R-:W-:Y:S01]  /*16700*/  ENDCOLLECTIVE ;  /* 0x000000000000791b */ /* 0x003fe20003800000 */
.L_x_6292:
        /* <DEDUP_REMOVED lines=13> */
.L_x_6293:
[----:B------:R-:W-:Y:S05]  /*167e0*/  BRA `(.L_x_6294) ;  /* 0xffffffb800f07947 */ /* 0x000fea000383ffff */
.L_x_6220:
[----:B--2---:R2:W0:Y:S02]  /*167f0*/  SYNCS.PHASECHK.TRANS64.TRYWAIT P0, [R30+URZ+0x33420], R3 ;  /* 0x033420031e0075a7 */ /* 0x004424000800017f */
[----:B0-----:R-:W-:Y:S05]  /*16800*/  @!P0 NANOSLEEP.SYNCS 0x989680 ;  /* 0x009896800000895d */ /* 0x001fea0003900000 */
[----:B------:R-:W0:Y:S02]  /*16810*/  @!P0 SYNCS.PHASECHK.TRANS64 P0, [R30+URZ+0x33420], R3 ;  /* 0x033420031e0085a7 */ /* 0x000e24000800007f */
[----:B0-----:R-:W-:Y:S05]  /*16820*/  @!P0 BRA `(.L_x_6220) ;  /* 0xfffffffc00f08947 */ /* 0x001fea000383ffff */
[----:B------:R-:W-:Y:S05]  /*16830*/  BRA `(.L_x_6295) ;  /* 0xffffffbc00347947 */ /* 0x000fea000383ffff */
.L_x_6223:
[----:B0-----:R0:W1:Y:S02]  /*16840*/  SYNCS.PHASECHK.TRANS64.TRYWAIT P0, [R0+URZ+0x33480], R29 ;  /* 0x0334801d000075a7 */ /* 0x001064000800017f */
[----:B-1----:R-:W-:Y:S05]  /*16850*/  @!P0 NANOSLEEP.SYNCS 0x989680 ;  /* 0x009896800000895d */ /* 0x002fea0003900000 */
[----:B------:R-:W1:Y:S02]  /*16860*/  @!P0 SYNCS.PHASECHK.TRANS64 P0, [R0+URZ+0x33480], R29 ;  /* 0x0334801d000085a7 */ /* 0x000e64000800007f */
[----:B-1----:R-:W-:Y:S05]  /*16870*/  @!P0 BRA `(.L_x_6223) ;  /* 0xfffffffc00f08947 */ /* 0x002fea000383ffff */
[----:B------:R-:W-:Y:S05]  /*16880*/  BRA `(.L_x_6296) ;  /* 0xffffffc0003c7947 */ /* 0x000fea000383ffff */
.L_x_6224:
        /* <DEDUP_REMOVED lines=8> */
.L_x_6298:
[----:B------:R-:W-:Y:S05]  /*16910*/  BSYNC B0 ;  /* 0x0000000000007941 */ /* 0x000fea0003800000 */
.L_x_6297:
        /* <DEDUP_REMOVED lines=9> */
.L_x_6299:
[----:B------:R-:W-:Y:S02]  /*169b0*/  IMAD.MOV.U32 R13, RZ, RZ, R10 ;  /* 0x000000ffff0d7224 */ /* 0x000fe400078e000a */
[----:B------:R-:W-:Y:S02]  /*169c0*/  IMAD.MOV.U32 R12, RZ, RZ, 0x1 ;  /* 0x00000001ff0c7424 */ /* 0x000fe400078e00ff */
[----:B------:R-:W-:-:S07]  /*169d0*/  IMAD.MOV.U32 R2, RZ, RZ, R14 ;  /* 0x000000ffff027224 */ /* 0x000fce00078e000e */
[----:B------:R-:W-:Y:S05]  /*169e0*/  WARPSYNC.COLLECTIVE R15, `(.L_x_6300) ;  /* 0x000000000f087348 */ /* 0x000fea0003c00000 */
[----:B------:R0:W1:Y:S02]  /*169f0*/  SHFL.IDX P6, R14, R13, R12, R11 ;  /* 0x0000000c0d0e7389 */ /* 0x00006400000c000b */
[----:B01----:R-:W-:Y:S01]  /*16a00*/  ENDCOLLECTIVE ;  /* 0x000000000000791b */ /* 0x003fe20003800000 */
.L_x_6300:
        /* <DEDUP_REMOVED lines=13> */
.L_x_6301:
[----:B------:R-:W-:Y:S02]  /*16ae0*/  IMAD.MOV.U32 R13, RZ, RZ, R10 ;  /* 0x000000ffff0d7224 */ /* 0x000fe400078e000a */
[----:B------:R-:W-:Y:S02]  /*16af0*/  IMAD.MOV.U32 R12, RZ, RZ, 0x2 ;  /* 0x00000002ff0c7424 */ /* 0x000fe400078e00ff */
[----:B------:R-:W-:-:S07]  /*16b00*/  IMAD.MOV.U32 R2, RZ, RZ, R14 ;  /* 0x000000ffff027224 */ /* 0x000fce00078e000e */
[----:B------:R-:W-:Y:S05]  /*16b10*/  WARPSYNC.COLLECTIVE R15, `(.L_x_6302) ;  /* 0x000000000f087348 */ /* 0x000fea0003c00000 */
[----:B------:R0:W1:Y:S02]  /*16b20*/  SHFL.IDX P6, R14, R13, R12, R11 ;  /* 0x0000000c0d0e7389 */ /* 0x00006400000c000b */
[----:B01----:R-:W-:Y:S01]  /*16b30*/  ENDCOLLECTIVE ;  /* 0x000000000000791b */ /* 0x003fe20003800000 */
.L_x_6302:
        /* <DEDUP_REMOVED lines=13> */
.L_x_6303:
[----:B------:R-:W-:Y:S02]  /*16c10*/  IMAD.MOV.U32 R13, RZ, RZ, R10 ;  /* 0x000000ffff0d7224 */ /* 0x000fe400078e000a */
[----:B------:R-:W-:Y:S02]  /*16c20*/  IMAD.MOV.U32 R12, RZ, RZ, 0x3 ;  /* 0x00000003ff0c7424 */ /* 0x000fe400078e00ff */
[----:B------:R-:W-:-:S07]  /*16c30*/  IMAD.MOV.U32 R2, RZ, RZ, R14 ;  /* 0x000000ffff027224 */ /* 0x000fce00078e000e */
[----:B------:R-:W-:Y:S05]  /*16c40*/  WARPSYNC.COLLECTIVE R15, `(.L_x_6304) ;  /* 0x000000000f087348 */ /* 0x000fea0003c00000 */
[----:B------:R0:W1:Y:S02]  /*16c50*/  SHFL.IDX P6, R14, R13, R12, R11 ;  /* 0x0000000c0d0e7389 */ /* 0x00006400000c000b */
[----:B01----:R-:W-:Y:S01]  /*16c60*/  ENDCOLLECTIVE ;  /* 0x000000000000791b */ /* 0x003fe20003800000 */
.L_x_6304:
        /* <DEDUP_REMOVED lines=13> */
.L_x_6305:
[----:B------:R-:W-:Y:S02]  /*16d40*/  IMAD.MOV.U32 R13, RZ, RZ, R22 ;  /* 0x000000ffff0d7224 */ /* 0x000fe400078e0016 */
[----:B------:R-:W-:Y:S02]  /*16d50*/  IMAD.MOV.U32 R12, RZ, RZ, RZ ;  /* 0x000000ffff0c7224 */ /* 0x000fe400078e00ff */
[----:B------:R-:W-:-:S07]  /*16d60*/  IMAD.MOV.U32 R2, RZ, RZ, R14 ;  /* 0x000000ffff027224 */ /* 0x000fce00078e000e */
[----:B------:R-:W-:Y:S05]  /*16d70*/  WARPSYNC.COLLECTIVE R15, `(.L_x_6306) ;  /* 0x000000000f087348 */ /* 0x000fea0003c00000 */
[----:B------:R0:W1:Y:S02]  /*16d80*/  SHFL.IDX P6, R14, R13, R12, R11 ;  /* 0x0000000c0d0e7389 */ /* 0x00006400000c000b */
[----:B01----:R-:W-:Y:S01]  /*16d90*/  ENDCOLLECTIVE ;  /* 0x000000000000791b */ /* 0x003fe20003800000 */
.L_x_6306:
        /* <DEDUP_REMOVED lines=13> */
.L_x_6307:
[----:B------:R-:W-:Y:S05]  /*16e70*/  BRA `(.L_x_6308) ;  /* 0xffffffbc00f07947 */ /* 0x000fea000383ffff */
.L_x_6227:
[----:B--2---:R2:W3:Y:S02]  /*16e80*/  SYNCS.PHASECHK.TRANS64.TRYWAIT P0, [R0+URZ+0x33440], R29 ;  /* 0x0334401d000075a7 */ /* 0x0044e4000800017f */
[----:B---3--:R-:W-:Y:S05]  /*16e90*/  @!P0 NANOSLEEP.SYNCS 0x989680 ;  /* 0x009896800000895d */ /* 0x008fea0003900000 */
[----:B------:R-:W3:Y:S02]  /*16ea0*/  @!P0 SYNCS.PHASECHK.TRANS64 P0, [R0+URZ+0x33440], R29 ;  /* 0x0334401d000085a7 */ /* 0x000ee4000800007f */
[----:B---3--:R-:W-:Y:S05]  /*16eb0*/  @!P0 BRA `(.L_x_6227) ;  /* 0xfffffffc00f08947 */ /* 0x008fea000383ffff */
[----:B------:R-:W-:Y:S05]  /*16ec0*/  BRA `(.L_x_6309) ;  /* 0xffffffc000307947 */ /* 0x000fea000383ffff */
.L_x_6228:
        /* <DEDUP_REMOVED lines=8> */
.L_x_6311:
[----:B------:R-:W-:Y:S05]  /*16f50*/  BSYNC B0 ;  /* 0x0000000000007941 */ /* 0x000fea0003800000 */
.L_x_6310:
        /* <DEDUP_REMOVED lines=9> */
.L_x_6312:
[----:B------:R-:W-:Y:S02]  /*16ff0*/  IMAD.MOV.U32 R13, RZ, RZ, R22 ;  /* 0x000000ffff0d7224 */ /* 0x000fe400078e0016 */
[----:B------:R-:W-:Y:S01]  /*17000*/  IMAD.MOV.U32 R12, RZ, RZ, 0x1 ;  /* 0x00000001ff0c7424 */ /* 0x000fe200078e00ff */
[----:B------:R-:W-:-:S13]  /*17010*/  IADD3 R2, P0, R37, R14, RZ ;  /* 0x0000000e25027210 */ /* 0x000fda0007f1e0ff */
[----:B------:R-:W-:Y:S05]  /*17020*/  WARPSYNC.COLLECTIVE R15, `(.L_x_6313) ;  /* 0x000000000f087348 */ /* 0x000fea0003c00000 */
[----:B------:R0:W1:Y:S02]  /*17030*/  SHFL.IDX P6, R14, R13, R12, R11 ;  /* 0x0000000c0d0e7389 */ /* 0x00006400000c000b */
[----:B01----:R-:W-:Y:S01]  /*17040*/  ENDCOLLECTIVE ;  /* 0x000000000000791b */ /* 0x003fe20003800000 */
.L_x_6313:
        /* <DEDUP_REMOVED lines=14> */
.L_x_6314:
[----:B------:R-:W-:Y:S02]  /*17130*/  IMAD.MOV.U32 R13, RZ, RZ, R22 ;  /* 0x000000ffff0d7224 */ /* 0x000fe400078e0016 */
[----:B------:R-:W-:Y:S01]  /*17140*/  IMAD.MOV.U32 R12, RZ, RZ, 0x2 ;  /* 0x00000002ff0c7424 */ /* 0x000fe200078e00ff */
[----:B------:R-:W-:-:S13]  /*17150*/  IADD3 R2, P0, R37, R14, RZ ;  /* 0x0000000e25027210 */ /* 0x000fda0007f1e0ff */
[----:B------:R-:W-:Y:S05]  /*17160*/  WARPSYNC.COLLECTIVE R15, `(.L_x_6315) ;  /* 0x000000000f087348 */ /* 0x000fea0003c00000 */
[----:B------:R0:W1:Y:S02]  /*17170*/  SHFL.IDX P6, R14, R13, R12, R11 ;  /* 0x0000000c0d0e7389 */ /* 0x00006400000c000b */
[----:B01----:R-:W-:Y:S01]  /*17180*/  ENDCOLLECTIVE ;  /* 0x000000000000791b */ /* 0x003fe20003800000 */
.L_x_6315:
        /* <DEDUP_REMOVED lines=12> */
.L_x_6316:
[----:B------:R-:W-:Y:S02]  /*17250*/  IMAD.MOV.U32 R13, RZ, RZ, R22 ;  /* 0x000000ffff0d7224 */ /* 0x000fe400078e0016 */
[----:B------:R-:W-:Y:S01]  /*17260*/  IMAD.MOV.U32 R12, RZ, RZ, 0x3 ;  /* 0x00000003ff0c7424 */ /* 0x000fe200078e00ff */
[----:B------:R-:W-:-:S13]  /*17270*/  IADD3 R2, P0, R37, R14, RZ ;  /* 0x0000000e25027210 */ /* 0x000fda0007f1e0ff */
[----:B------:R-:W-:Y:S05]  /*17280*/  WARPSYNC.COLLECTIVE R15, `(.L_x_6317) ;  /* 0x000000000f087348 */ /* 0x000fea0003c00000 */
[----:B------:R0:W1:Y:S02]  /*17290*/  SHFL.IDX P6, R14, R13, R12, R11 ;  /* 0x0000000c0d0e7389 */ /* 0x00006400000c000b */
[----:B01----:R-:W-:Y:S01]  /*172a0*/  ENDCOLLECTIVE ;  /* 0x000000000000791b */ /* 0x003fe20003800000 */
.L_x_6317:
        /* <DEDUP_REMOVED lines=12> */
.L_x_6318:
[----:B------:R-:W-:Y:S02]  /*17370*/  IMAD.MOV.U32 R13, RZ, RZ, R28 ;  /* 0x000000ffff0d7224 */ /* 0x000fe400078e001c */
[----:B------:R-:W-:Y:S01]  /*17380*/  IMAD.MOV.U32 R12, RZ, RZ, RZ ;  /* 0x000000ffff0c7224 */ /* 0x000fe200078e00ff */
[----:B------:R-:W-:-:S13]  /*17390*/  IADD3 R2, P0, R37, R14, RZ ;  /* 0x0000000e25027210 */ /* 0x000fda0007f1e0ff */
[----:B------:R-:W-:Y:S05]  /*173a0*/  WARPSYNC.COLLECTIVE R15, `(.L_x_6319) ;  /* 0x000000000f087348 */ /* 0x000fea0003c00000 */
[----:B------:R0:W1:Y:S02]  /*173b0*/  SHFL.IDX P6, R14, R13, R12, R11 ;  /* 0x0000000c0d0e7389 */ /* 0x00006400000c000b */
[----:B01----:R-:W-:Y:S01]  /*173c0*/  ENDCOLLECTIVE ;  /* 0x000000000000791b */ /* 0x003fe20003800000 */
.L_x_6319:
        /* <DEDUP_REMOVED lines=12> */
.L_x_6320:
[----:B------:R-:W-:Y:S05]  /*17490*/  BRA `(.L_x_6321) ;  /* 0xffffffbc00d47947 */ /* 0x000fea000383ffff */
.L_x_6231:
[----:B0-----:R0:W3:Y:S02]  /*174a0*/  SYNCS.PHASECHK.TRANS64.TRYWAIT P1, [R2+URZ+0x33470], R3 ;  /* 0x03347003020075a7 */ /* 0x0010e4000802017f */
[----:B---3--:R-:W-:Y:S05]  /*174b0*/  @!P1 NANOSLEEP.SYNCS 0x989680 ;  /* 0x009896800000995d */ /* 0x008fea0003900000 */
[----:B------:R-:W3:Y:S02]  /*174c0*/  @!P1 SYNCS.PHASECHK.TRANS64 P1, [R2+URZ+0x33470], R3 ;  /* 0x03347003020095a7 */ /* 0x000ee4000802007f */
[----:B---3--:R-:W-:Y:S05]  /*174d0*/  @!P1 BRA `(.L_x_6231) ;  /* 0xfffffffc00f09947 */ /* 0x008fea000383ffff */
[----:B------:R-:W-:Y:S05]  /*174e0*/  BRA `(.L_x_6322) ;  /* 0xffffffc000287947 */ /* 0x000fea000383ffff */
.L_x_6233:
[----:B0-----:R0:W1:Y:S02]  /*174f0*/  SYNCS.PHASECHK.TRANS64.TRYWAIT P1, [R2+URZ+0x33460], R3 ;  /* 0x03346003020075a7 */ /* 0x001064000802017f */
[----:B-1----:R-:W-:Y:S05]  /*17500*/  @!P1 NANOSLEEP.SYNCS 0x989680 ;  /* 0x009896800000995d */ /* 0x002fea0003900000 */
[----:B------:R-:W1:Y:S02]  /*17510*/  @!P1 SYNCS.PHASECHK.TRANS64 P1, [R2+URZ+0x33460], R3 ;  /* 0x03346003020095a7 */ /* 0x000e64000802007f */
[----:B-1----:R-:W-:Y:S05]  /*17520*/  @!P1 BRA `(.L_x_6233) ;  /* 0xfffffffc00f09947 */ /* 0x002fea000383ffff */
[----:B------:R-:W-:Y:S05]  /*17530*/  BRA `(.L_x_6323) ;  /* 0xffffffc000307947 */ /* 0x000fea000383ffff */
.L_x_6240:
[----:B0-----:R0:W1:Y:S02]  /*17540*/  SYNCS.PHASECHK.TRANS64.TRYWAIT P0, [R2+URZ+0x33470], R3 ;  /* 0x03347003020075a7 */ /* 0x001064000800017f */
[----:B-1----:R-:W-:Y:S05]  /*17550*/  @!P0 NANOSLEEP.SYNCS 0x989680 ;  /* 0x009896800000895d */ /* 0x002fea0003900000 */
[----:B------:R-:W1:Y:S02]  /*17560*/  @!P0 SYNCS.PHASECHK.TRANS64 P0, [R2+URZ+0x33470], R3 ;  /* 0x03347003020085a7 */ /* 0x000e64000800007f */
[----:B-1----:R-:W-:Y:S05]  /*17570*/  @!P0 BRA `(.L_x_6240) ;  /* 0xfffffffc00f08947 */ /* 0x002fea000383ffff */
[----:B------:R-:W-:Y:S05]  /*17580*/  BRA `(.L_x_6324) ;  /* 0xffffffcc00047947 */ /* 0x000fea000383ffff */
.L_x_6242:
[----:B0-----:R0:W1:Y:S02]  /*17590*/  SYNCS.PHASECHK.TRANS64.TRYWAIT P0, [R2+URZ+0x33460], R5 ;  /* 0x03346005020075a7 */ /* 0x001064000800017f */
[----:B-1----:R-:W-:Y:S05]  /*175a0*/  @!P0 NANOSLEEP.SYNCS 0x989680 ;  /* 0x009896800000895d */ /* 0x002fea0003900000 */
[----:B------:R-:W1:Y:S02]  /*175b0*/  @!P0 SYNCS.PHASECHK.TRANS64 P0, [R2+URZ+0x33460], R5 ;  /* 0x03346005020085a7 */ /* 0x000e64000800007f */
[----:B-1----:R-:W-:Y:S05]  /*175c0*/  @!P0 BRA `(.L_x_6242) ;  /* 0xfffffffc00f08947 */ /* 0x002fea000383ffff */
[----:B------:R-:W-:Y:S05]  /*175d0*/  BRA `(.L_x_6325) ;  /* 0xffffffcc00147947 */ /* 0x000fea000383ffff */
.L_x_6245:
[----:B0-----:R0:W1:Y:S02]  /*175e0*/  SYNCS.PHASECHK.TRANS64.TRYWAIT P0, [R6+URZ+0x33420], R3 ;  /* 0x03342003060075a7 */ /* 0x001064000800017f */
[----:B-1----:R-:W-:Y:S05]  /*175f0*/  @!P0 NANOSLEEP.SYNCS 0x989680 ;  /* 0x009896800000895d */ /* 0x002fea0003900000 */
[----:B------:R-:W1:Y:S02]  /*17600*/  @!P0 SYNCS.PHASECHK.TRANS64 P0, [R6+URZ+0x33420], R3 ;  /* 0x03342003060085a7 */ /* 0x000e64000800007f */
[----:B-1----:R-:W-:Y:S05]  /*17610*/  @!P0 BRA `(.L_x_6245) ;  /* 0xfffffffc00f08947 */ /* 0x002fea000383ffff */
[----:B------:R-:W-:Y:S05]  /*17620*/  BRA `(.L_x_6326) ;  /* 0xffffffd400c87947 */ /* 0x000fea000383ffff */
.L_x_6247:
[----:B0-----:R0:W1:Y:S02]  /*17630*/  SYNCS.PHASECHK.TRANS64.TRYWAIT P1, [R5+URZ+0x33440], R4 ;  /* 0x03344004050075a7 */ /* 0x001064000802017f */
[----:B-1----:R-:W-:Y:S05]  /*17640*/  @!P1 NANOSLEEP.SYNCS 0x989680 ;  /* 0x009896800000995d */ /* 0x002fea0003900000 */
[----:B------:R-:W1:Y:S02]  /*17650*/  @!P1 SYNCS.PHASECHK.TRANS64 P1, [R5+URZ+0x33440], R4 ;  /* 0x03344004050095a7 */ /* 0x000e64000802007f */
[----:B-1----:R-:W-:Y:S05]  /*17660*/  @!P1 BRA `(.L_x_6247) ;  /* 0xfffffffc00f09947 */ /* 0x002fea000383ffff */
[----:B------:R-:W-:Y:S05]  /*17670*/  BRA `(.L_x_6327) ;  /* 0xffffffd8000c7947 */ /* 0x000fea000383ffff */
.L_x_6249:
[----:B-1----:R1:W2:Y:S02]  /*17680*/  SYNCS.PHASECHK.TRANS64.TRYWAIT P1, [R3+URZ+0x33440], R0 ;  /* 0x03344000030075a7 */ /* 0x0022a4000802017f */
[----:B--2---:R-:W-:Y:S05]  /*17690*/  @!P1 NANOSLEEP.SYNCS 0x989680 ;  /* 0x009896800000995d */ /* 0x004fea0003900000 */
[----:B------:R-:W2:Y:S02]  /*176a0*/  @!P1 SYNCS.PHASECHK.TRANS64 P1, [R3+URZ+0x33440], R0 ;  /* 0x03344000030095a7 */ /* 0x000ea4000802007f */
[----:B--2---:R-:W-:Y:S05]  /*176b0*/  @!P1 BRA `(.L_x_6249) ;  /* 0xfffffffc00f09947 */ /* 0x004fea000383ffff */
[----:B------:R-:W-:Y:S05]  /*176c0*/  BRA `(.L_x_6328) ;  /* 0xffffffd800187947 */ /* 0x000fea000383ffff */
.L_x_6251:
[----:B--2---:R2:W3:Y:S02]  /*176d0*/  SYNCS.PHASECHK.TRANS64.TRYWAIT P1, [R5+URZ+0x33460], R4 ;  /* 0x03346004050075a7 */ /* 0x0044e4000802017f */
[----:B---3--:R-:W-:Y:S05]  /*176e0*/  @!P1 NANOSLEEP.SYNCS 0x989680 ;  /* 0x009896800000995d */ /* 0x008fea0003900000 */
[----:B------:R-:W3:Y:S02]  /*176f0*/  @!P1 SYNCS.PHASECHK.TRANS64 P1, [R5+URZ+0x33460], R4 ;  /* 0x03346004050095a7 */ /* 0x000ee4000802007f */
[----:B---3--:R-:W-:Y:S05]  /*17700*/  @!P1 BRA `(.L_x_6251) ;  /* 0xfffffffc00f09947 */ /* 0x008fea000383ffff */
[----:B------:R-:W-:Y:S05]  /*17710*/  BRA `(.L_x_6329) ;  /* 0xffffffd800147947 */ /* 0x000fea000383ffff */
.L_x_6253:
[----:B---3--:R3:W4:Y:S02]  /*17720*/  SYNCS.PHASECHK.TRANS64.TRYWAIT P1, [R3+URZ+0x33460], R0 ;  /* 0x03346000030075a7 */ /* 0x008724000802017f */
[----:B----4-:R-:W-:Y:S05]  /*17730*/  @!P1 NANOSLEEP.SYNCS 0x989680 ;  /* 0x009896800000995d */ /* 0x010fea0003900000 */
[----:B------:R-:W4:Y:S02]  /*17740*/  @!P1 SYNCS.PHASECHK.TRANS64 P1, [R3+URZ+0x33460], R0 ;  /* 0x03346000030095a7 */ /* 0x000f24000802007f */
[----:B----4-:R-:W-:Y:S05]  /*17750*/  @!P1 BRA `(.L_x_6253) ;  /* 0xfffffffc00f09947 */ /* 0x010fea000383ffff */
[----:B------:R-:W-:Y:S05]  /*17760*/  BRA `(.L_x_6330) ;  /* 0xffffffd800107947 */ /* 0x000fea000383ffff */
.L_x_6255:
[----:B----4-:R4:W0:Y:S02]  /*17770*/  SYNCS.PHASECHK.TRANS64.TRYWAIT P1, [R5+URZ+0x33480], R4 ;  /* 0x03348004050075a7 */ /* 0x010824000802017f */
[----:B0-----:R-:W-:Y:S05]  /*17780*/  @!P1 NANOSLEEP.SYNCS 0x989680 ;  /* 0x009896800000995d */ /* 0x001fea0003900000 */
[----:B------:R-:W0:Y:S02]  /*17790*/  @!P1 SYNCS.PHASECHK.TRANS64 P1, [R5+URZ+0x33480], R4 ;  /* 0x03348004050095a7 */ /* 0x000e24000802007f */
[----:B0-----:R-:W-:Y:S05]  /*177a0*/  @!P1 BRA `(.L_x_6255) ;  /* 0xfffffffc00f09947 */ /* 0x001fea000383ffff */
[----:B------:R-:W-:Y:S05]  /*177b0*/  BRA `(.L_x_6331) ;  /* 0xffffffd8000c7947 */ /* 0x000fea000383ffff */
.L_x_6332:
        /* <DEDUP_REMOVED lines=12> */
.L_x_16281:


//--------------------- .text._ZN7cutlass13device_kernelIN5flash11enable_sm90INS1_16FlashAttnFwdSm90INS1_25CollectiveMainloopFwdSm90ILi2EN4cute5tupleIJNS5_1CILi1EEES8_S8_EEENS6_IJNS7_ILi128EEENS7_ILi160EEENS7_ILi192EEEEEELi192ENS_12float_e4m3_tEfNS_4arch4Sm90ELb1ELb0ELb0ELb1ELb1ELb0ELb0ELb1ELb1ELb1ELb1ELb0EEENS1_21CollectiveEpilogueFwdINS6_IJSA_SC_SB_EEES9_NS_10bfloat16_tESG_Li256ELb1ELb1ELb1ELb1EEENS1_36VarlenDynamicPersistentTileSchedulerILi128ELi160ELi256ELi128ELb1ELb1ELb1ELb1ELb1ELb1EEEEEEEEEvNT_6ParamsE --------------------------
	.section	.text._ZN7cutlass13device_kernelIN5flash11enable_sm90INS1_16FlashAttnFwdSm90INS1_25CollectiveMainloopFwdSm90ILi2EN4cute5tupleIJNS5_1CILi1EEES8_S8_EEENS6_IJNS7_ILi128EEENS7_ILi160EEENS7_ILi192EEEEEELi192ENS_12float_e4m3_tEfNS_4arch4Sm90ELb1ELb0ELb0ELb1ELb1ELb0ELb0ELb1ELb1ELb1ELb1ELb0EEENS1_21CollectiveEpilogueFwdINS6_IJSA_SC_SB_EEES9_NS_10bfloat16_tESG_Li256ELb1ELb1ELb1ELb1EEENS1_36VarlenDynamicPersistentTileSchedulerILi128ELi160ELi256ELi128ELb1ELb1ELb1ELb1ELb1ELb1EEEEEEEEEvNT_6ParamsE,"ax",@progbits
	.align	128
.text._ZN7cutlass13device_kernelIN5flash11enable_sm90INS1_16FlashAttnFwdSm90INS1_25CollectiveMainloopFwdSm90ILi2EN4cute5tupleIJNS5_1CILi1EEES8_S8_EEENS6_IJNS7_ILi128EEENS7_ILi160EEENS7_ILi192EEEEEELi192ENS_12float_e4m3_tEfNS_4arch4Sm90ELb1ELb0ELb0ELb1ELb1ELb0ELb0ELb1ELb1ELb1ELb1ELb0EEENS1_21CollectiveEpilogueFwdINS6_IJSA_SC_SB_EEES9_NS_10bfloat16_tESG_Li256ELb1ELb1ELb1ELb1EEENS1_36VarlenDynamicPersistentTileSchedulerILi128ELi160ELi256ELi128ELb1ELb1ELb1ELb1ELb1ELb1EEEEEEEEEvNT_6ParamsE:
        .type           _ZN7cutlass13device_kernelIN5flash11enable_sm90INS1_16FlashAttnFwdSm90INS1_25CollectiveMainloopFwdSm90ILi2EN4cute5tupleIJNS5_1CILi1EEES8_S8_EEENS6_IJNS7_ILi128EEENS7_ILi160EEENS7_ILi192EEEEEELi192ENS_12float_e4m3_tEfNS_4arch4Sm90ELb1ELb0ELb0ELb1ELb1ELb0ELb0ELb1ELb1ELb1ELb1ELb0EEENS1_21CollectiveEpilogueFwdINS6_IJSA_SC_SB_EEES9_NS_10bfloat16_tESG_Li256ELb1ELb1ELb1ELb1EEENS1_36VarlenDynamicPersistentTileSchedulerILi128ELi160ELi256ELi128ELb1ELb1ELb1ELb1ELb1ELb1EEEEEEEEEvNT_6ParamsE,@function
        .size           _ZN7cutlass13device_kernelIN5flash11enable_sm90INS1_16FlashAttnFwdSm90INS1_25CollectiveMainloopFwdSm90ILi2EN4cute5tupleIJNS5_1CILi1EEES8_S8_EEENS6_IJNS7_ILi128EEENS7_ILi160EEENS7_ILi192EEEEEELi192ENS_12float_e4m3_tEfNS_4arch4Sm90ELb1ELb0ELb0ELb1ELb1ELb0ELb0ELb1ELb1ELb1ELb1ELb0EEENS1_21CollectiveEpilogueFwdINS6_IJSA_SC_SB_EEES9_NS_10bfloat16_tESG_Li256ELb1ELb1ELb1ELb1EEENS1_36VarlenDynamicPersistentTileSchedulerILi128ELi160ELi256ELi128ELb1ELb1ELb1ELb1ELb1ELb1EEEEEEEEEvNT_6ParamsE,(.L_x_16282 - _ZN7cutlass13device_kernelIN5flash11enable_sm90INS1_16FlashAttnFwdSm90INS1_25CollectiveMainloopFwdSm90ILi2EN4cute5tupleIJNS5_1CILi1EEES8_S8_EEENS6_IJNS7_ILi128EEENS7_ILi160EEENS7_ILi192EEEEEELi192ENS_12float_e4m3_tEfNS_4arch4Sm90ELb1ELb0ELb0ELb1ELb1ELb0ELb0ELb1ELb1ELb1ELb1ELb0EEENS1_21CollectiveEpilogueFwdINS6_IJSA_SC_SB_EEES9_NS_10bfloat16_tESG_Li256ELb1ELb1ELb1ELb1EEENS1_36VarlenDynamicPersistentTileSchedulerILi128ELi160ELi256ELi128ELb1ELb1ELb1ELb1ELb1ELb1EEEEEEEEEvNT_6ParamsE)
        .other          _ZN7cutlass13device_kernelIN5flash11enable_sm90INS1_16FlashAttnFwdSm90INS1_25CollectiveMainloopFwdSm90ILi2EN4cute5tupleIJNS5_1CILi1EEES8_S8_EEENS6_IJNS7_ILi128EEENS7_ILi160EEENS7_ILi192EEEEEELi192ENS_12float_e4m3_tEfNS_4arch4Sm90ELb1ELb0ELb0ELb1ELb1ELb0ELb0ELb1ELb1ELb1ELb1ELb0EEENS1_21CollectiveEpilogueFwdINS6_IJSA_SC_SB_EEES9_NS_10bfloat16_tESG_Li256ELb1ELb1ELb1ELb1EEENS1_36VarlenDynamicPersistentTileSchedulerILi128ELi160ELi256ELi128ELb1ELb1ELb1ELb1ELb1ELb1EEEEEEEEEvNT_6ParamsE,@"STO_CUDA_ENTRY STV_DEFAULT"
_ZN7cutlass13device_kernelIN5flash11enable_sm90INS1_16FlashAttnFwdSm90INS1_25CollectiveMainloopFwdSm90ILi2EN4cute5tupleIJNS5_1CILi1EEES8_S8_EEENS6_IJNS7_ILi128EEENS7_ILi160EEENS7_ILi192EEEEEELi192ENS_12float_e4m3_tEfNS_4arch4Sm90ELb1ELb0ELb0ELb1ELb1ELb0ELb0ELb1ELb1ELb1ELb1ELb0EEENS1_21CollectiveEpilogueFwdINS6_IJSA_SC_SB_EEES9_NS_10bfloat16_tESG_Li256ELb1ELb1ELb1ELb1EEENS1_36VarlenDynamicPersistentTileSchedulerILi128ELi160ELi256ELi128ELb1ELb1ELb1ELb1ELb1ELb1EEEEEEEEEvNT_6ParamsE:
        /* <DEDUP_REMOVED lines=45> */
.L_x_6333:
        /* <DEDUP_REMOVED lines=22> */
.L_x_6334:
        /* <DEDUP_REMOVED lines=18> */
.L_x_6335:
        /* <DEDUP_REMOVED lines=22> */
.L_x_6336:
        /* <DEDUP_REMOVED lines=24> */
.L_x_6337:
        /* <DEDUP_REMOVED lines=10> */
.L_x_6339:
        /* <DEDUP_REMOVED lines=9> */
[----:B-1----:R-:W-:-:S04]  /*0960*/  LOP3.LUT R0, R2, 0xffffff80, RZ, 0xc0, !PT ;  /* 0xffffff8002007812 */ /* 0x002fc800078ec0ff */
        /* <DEDUP_REMOVED lines=8> */
[----:B0-----:R-:W2:Y:S01]  /*09f0*/  LDL R3, [R1+0x2c] ;  /* 0x00002c0001037983 */ /* 0x001ea20000100800 */
[----:B------:R-:W-:Y:S01]  /*0a00*/  VIADD R12, R2, 0xffffff80 ;  /* 0xffffff80020c7836 */ /* 0x000fe20000000000 */
[----:B------:R-:W-:Y:S01]  /*0a10*/  R2UR UR7, R7 ;  /* 0x00000000070772ca */ /* 0x000fe200000e0000 */
[----:B------:R-:W-:Y:S01]  /*0a20*/  UMOV UR60, URZ ;  /* 0x0000003f003c7c82 */ /* 0x000fe20008000000 */
[----:B------:R-:W-:Y:S01]  /*0a30*/  R2UR UR5, R6 ;  /* 0x00000000060572ca */ /* 0x000fe200000e0000 */
[----:B------:R-:W-:Y:S01]  /*0a40*/  UMOV UR41, URZ ;  /* 0x0000003f00297c82 */ /* 0x000fe20008000000 */
[----:B------:R-:W-:Y:S01]  /*0a50*/  SHF.R.S32.HI R0, RZ, 0x1f, R12 ;  /* 0x0000001fff007819 */ /* 0x000fe2000001140c */
[----:B------:R-:W-:Y:S01]  /*0a60*/  UMOV UR38, URZ ;  /* 0x0000003f00267c82 */ /* 0x000fe20008000000 */
[----:B------:R-:W-:Y:S02]  /*0a70*/  R2UR UR6, R5 ;  /* 0x00000000050672ca */ /* 0x000fe400000e0000 */
[----:B------:R-:W-:-:S02]  /*0a80*/  LEA.HI R2, R0, R12, RZ, 0x7 ;  /* 0x0000000c00027211 */ /* 0x000fc400078f38ff */
[-C--:B------:R-:W-:Y:S02]  /*0a90*/  LEA.HI R4, R0, R12.reuse, RZ, 0x5 ;  /* 0x0000000c00047211 */ /* 0x080fe400078f28ff */
[----:B------:R-:W-:Y:S02]  /*0aa0*/  LOP3.LUT R229, R2, 0xffffff80, RZ, 0xc0, !PT ;  /* 0xffffff8002e57812 */ /* 0x000fe400078ec0ff */
[----:B------:R-:W-:Y:S01]  /*0ab0*/  SHF.R.S32.HI R13, RZ, 0x7, R2 ;  /* 0x00000007ff0d7819 */ /* 0x000fe20000011402 */
[----:B------:R-:W-:Y:S01]  /*0ac0*/  IMAD.SHL.U32 R5, R4, 0x20, RZ ;  /* 0x0000002004057824 */ /* 0x000fe200078e00ff */
[----:B------:R-:W-:Y:S01]  /*0ad0*/  LEA.HI R11, R0, R12, RZ, 0x2 ;  /* 0x0000000c000b7211 */ /* 0x000fe200078f10ff */
[----:B------:R-:W-:Y:S01]  /*0ae0*/  IMAD.IADD R229, R12, 0x1, -R229 ;  /* 0x000000010ce57824 */ /* 0x000fe200078e0ae5 */
[----:B------:R-:W-:Y:S02]  /*0af0*/  LEA.HI R2, R2, R13, RZ, 0x1 ;  /* 0x0000000d02027211 */ /* 0x000fe400078f08ff */
[----:B------:R-:W-:-:S02]  /*0b00*/  LOP3.LUT R5, R5, 0xfffffc00, RZ, 0xc0, !PT ;  /* 0xfffffc0005057812 */ /* 0x000fc400078ec0ff */
[----:B------:R-:W-:Y:S02]  /*0b10*/  SHF.R.S32.HI R8, RZ, 0x1f, R229 ;  /* 0x0000001fff087819 */ /* 0x000fe400000114e5 */
[----:B------:R-:W-:Y:S02]  /*0b20*/  LOP3.LUT R2, R2, 0x3fffffe, RZ, 0xc0, !PT ;  /* 0x03fffffe02027812 */ /* 0x000fe400078ec0ff */
[CC--:B------:R-:W-:Y:S02]  /*0b30*/  LEA.HI R7, R8.reuse, R229.reuse, RZ, 0x2 ;  /* 0x000000e508077211 */ /* 0x0c0fe400078f10ff */
[----:B------:R-:W-:Y:S01]  /*0b40*/  LEA.HI R8, R8, R229, RZ, 0x5 ;  /* 0x000000e508087211 */ /* 0x000fe200078f28ff */
[----:B------:R-:W-:Y:S01]  /*0b50*/  IMAD.IADD R2, R13, 0x1, -R2 ;  /* 0x000000010d027824 */ /* 0x000fe200078e0a02 */
[--C-:B------:R-:W-:Y:S02]  /*0b60*/  SHF.R.S32.HI R9, RZ, 0x2, R7.reuse ;  /* 0x00000002ff097819 */ /* 0x100fe40000011407 */
[----:B------:R-:W-:-:S02]  /*0b70*/  SHF.R.S32.HI R10, RZ, 0x1f, R7 ;  /* 0x0000001fff0a7819 */ /* 0x000fc40000011407 */
[----:B------:R-:W-:Y:S02]  /*0b80*/  SHF.R.S32.HI R8, RZ, 0x5, R8 ;  /* 0x00000005ff087819 */ /* 0x000fe40000011408 */
[----:B------:R-:W-:Y:S02]  /*0b90*/  LEA.HI R10, R10, R9, RZ, 0x3 ;  /* 0x000000090a0a7211 */ /* 0x000fe400078f18ff */
[----:B------:R-:W-:Y:S02]  /*0ba0*/  LOP3.LUT R11, R11, 0xfffffffc, RZ, 0xc0, !PT ;  /* 0xfffffffc0b0b7812 */ /* 0x000fe400078ec0ff */
[----:B------:R-:W-:-:S03]  /*0bb0*/  LOP3.LUT R10, R10, 0xfffffff8, RZ, 0xc0, !PT ;  /* 0xfffffff80a0a7812 */ /* 0x000fc600078ec0ff */
[----:B------:R-:W-:Y:S02]  /*0bc0*/  IMAD.IADD R11, R12, 0x1, -R11 ;  /* 0x000000010c0b7824 */ /* 0x000fe400078e0a0b */
[----:B------:R-:W-:-:S04]  /*0bd0*/  IMAD.IADD R9, R9, 0x1, -R10 ;  /* 0x0000000109097824 */ /* 0x000fc800078e0a0a */
[----:B------:R-:W-:Y:S01]  /*0be0*/  IMAD R9, R8, 0x10, R9 ;  /* 0x0000001008097824 */ /* 0x000fe200078e0209 */
[----:B--2---:R-:W-:Y:S02]  /*0bf0*/  R2UR UR4, R3 ;  /* 0x00000000030472ca */ /* 0x004fe400000e0000 */
[CC--:B------:R-:W-:Y:S02]  /*0c00*/  LEA.HI R3, R0.reuse, R12.reuse, RZ, 0x4 ;  /* 0x0000000c00037211 */ /* 0x0c0fe400078f20ff */
[----:B------:R-:W-:Y:S02]  /*0c10*/  LEA.HI R0, R0, R12, RZ, 0x3 ;  /* 0x0000000c00007211 */ /* 0x000fe400078f18ff */
[----:B------:R-:W-:Y:S02]  /*0c20*/  SHF.R.S32.HI R6, RZ, 0x4, R3 ;  /* 0x00000004ff067819 */ /* 0x000fe40000011403 */
[C---:B------:R-:W-:Y:S02]  /*0c30*/  LOP3.LUT R4, R3.reuse, 0x3fffff0, RZ, 0xc0, !PT ;  /* 0x03fffff003047812 */ /* 0x040fe400078ec0ff */
[----:B------:R-:W-:-:S02]  /*0c40*/  LEA.HI R3, R3, R6, RZ, 0x1 ;  /* 0x0000000603037211 */ /* 0x000fc400078f08ff */
[----:B------:R-:W-:Y:S01]  /*0c50*/  LOP3.LUT R18, R0, 0xfffffff8, RZ, 0xc0, !PT ;  /* 0xfffffff800127812 */ /* 0x000fe200078ec0ff */
[----:B------:R-:W-:Y:S01]  /*0c60*/  IMAD.IADD R4, R12, 0x1, -R4 ;  /* 0x000000010c047824 */ /* 0x000fe200078e0a04 */
[----:B------:R-:W-:Y:S01]  /*0c70*/  LOP3.LUT R3, R3, 0x1ffffffe, RZ, 0xc0, !PT ;  /* 0x1ffffffe03037812 */ /* 0x000fe200078ec0ff */
[----:B------:R-:W-:Y:S01]  /*0c80*/  ULOP3.LUT UR61, UR4, 0x1, URZ, 0xfc, !UPT ;  /* 0x00000001043d7892 */ /* 0x000fe2000f8efc3f */
[----:B------:R-:W-:Y:S01]  /*0c90*/  SHF.R.S32.HI R228, RZ, 0x3, R0 ;  /* 0x00000003ffe47819 */ /* 0x000fe20000011400 */
[----:B------:R-:W-:Y:S01]  /*0ca0*/  IMAD R4, R4, 0x40, R5 ;  /* 0x0000004004047824 */ /* 0x000fe200078e0205 */
[----:B------:R-:W-:Y:S01]  /*0cb0*/  LEA.HI R5, R11, R11, RZ, 0x1 ;  /* 0x0000000b0b057211 */ /* 0x000fe200078f08ff */
[----:B------:R-:W-:Y:S01]  /*0cc0*/  IMAD.IADD R3, R6, 0x1, -R3 ;  /* 0x0000000106037824 */ /* 0x000fe200078e0a03 */
[----:B------:R-:W-:Y:S01]  /*0cd0*/  LOP3.LUT R6, R7, 0x7ffffffc, RZ, 0xc0, !PT ;  /* 0x7ffffffc07067812 */ /* 0x000fe200078ec0ff */
[----:B------:R-:W-:Y:S02]  /*0ce0*/  IMAD.IADD R18, R12, 0x1, -R18 ;  /* 0x000000010c127824 */ /* 0x000fe400078e0a12 */
[----:B------:R-:W-:Y:S01]  /*0cf0*/  IMAD R3, R3, 0x8, R4 ;  /* 0x0000000803037824 */ /* 0x000fe200078e0204 */
[----:B------:R-:W-:Y:S01]  /*0d00*/  LOP3.LUT R4, R5, 0x1ffffffe, RZ, 0xc0, !PT ;  /* 0x1ffffffe05047812 */ /* 0x000fe200078ec0ff */
[----:B------:R-:W-:-:S03]  /*0d10*/  IMAD.IADD R6, R229, 0x1, -R6 ;  /* 0x00000001e5067824 */ /* 0x000fc600078e0a06 */
[----:B------:R0:W-:Y:S01]  /*0d20*/  STL [R1+0x28], R3 ;  /* 0x0000280301007387 */ /* 0x0001e20000100800 */
[----:B------:R-:W-:Y:S02]  /*0d30*/  IMAD.SHL.U32 R16, R6, 0x2, RZ ;  /* 0x0000000206107824 */ /* 0x000fe400078e00ff */
[----:B------:R-:W-:Y:S02]  /*0d40*/  IMAD.IADD R4, R11, 0x1, -R4 ;  /* 0x000000010b047824 */ /* 0x000fe400078e0a04 */
[C---:B------:R-:W-:Y:S02]  /*0d50*/  VIADD R227, R16.reuse, 0x8 ;  /* 0x0000000810e37836 */ /* 0x040fe40000000000 */
[C---:B------:R-:W-:Y:S02]  /*0d60*/  VIADD R226, R16.reuse, 0x10 ;  /* 0x0000001010e27836 */ /* 0x040fe40000000000 */
[----:B------:R-:W-:Y:S01]  /*0d70*/  VIADD R225, R16, 0x88 ;  /* 0x0000008810e17836 */ /* 0x000fe20000000000 */
        /* <DEDUP_REMOVED lines=20> */
.L_x_6403:
[----:B------:R-:W-:Y:S01]  /*0ec0*/  ULDC.64 UR8, c[0x0][0xc88] ;  /* 0x0003220000087ab9 */ /* 0x000fe20000000a00 */
[----:B------:R-:W-:Y:S01]  /*0ed0*/  ULDC.64 UR10, c[0x0][0xa18] ;  /* 0x00028600000a7ab9 */ /* 0x000fe20000000a00 */
[----:B------:R-:W-:Y:S02]  /*0ee0*/  UIMAD.WIDE UR8, UR7, 0x4, UR8 ;  /* 0x00000004070878a5 */ /* 0x000fe4000f8e0208 */
[----:B------:R-:W-:Y:S01]  /*0ef0*/  UISETP.NE.U32.AND UP1, UPT, UR10, URZ, UPT ;  /* 0x0000003f0a00728c */ /* 0x000fe2000bf25070 */
[----:B------:R-:W-:Y:S01]  /*0f00*/  ULDC UR4, c[0x0][0x424] ;  /* 0x0001090000047ab9 */ /* 0x000fe20000000800 */
[----:B------:R-:W-:Y:S02]  /*0f10*/  ULDC UR7, c[0x0][0x2f0] ;  /* 0x0000bc0000077ab9 */ /* 0x000fe40000000800 */
[----:B012---:R-:W-:Y:S02]  /*0f20*/  IMAD.U32 R2, RZ, RZ, UR8 ;  /* 0x00000008ff027e24 */ /* 0x007fe4000f8e00ff */
        /* <DEDUP_REMOVED lines=17> */
[----:B----4-:R-:W-:-:S03]  /*1040*/  IMAD.U32 R4, RZ, RZ, UR10 ;  /* 0x0000000aff047e24 */ /* 0x010fc6000f8e00ff */
[----:B---3--:R-:W-:Y:S01]  /*1050*/  IMAD.U32 R5, RZ, RZ, UR11 ;  /* 0x0000000bff057e24 */ /* 0x008fe2000f8e00ff */
        /* <DEDUP_REMOVED lines=13> */
[----:B-----5:R-:W-:-:S14]  /*1130*/  @P2 BRA `(.L_x_6340) ;  /* 0x0000000000382947 */ /* 0x020fdc0003800000 */
        /* <DEDUP_REMOVED lines=14> */
.L_x_6340:
        /* <DEDUP_REMOVED lines=8> */
.L_x_6341:
        /* <DEDUP_REMOVED lines=13> */
.L_x_6342:
        /* <DEDUP_REMOVED lines=43> */
[----:B------:R-:W-:Y:S02]  /*1620*/  UIMAD.WIDE UR6, UR6, 0x66666667, URZ ;  /* 0x66666667060678a5 */ /* 0x000fe4000f8e023f */
[----:B------:R-:W-:Y:S02]  /*1630*/  UIMAD.WIDE UR8, UR8, 0x66666667, URZ ;  /* 0x66666667080878a5 */ /* 0x000fe4000f8e023f */
[----:B------:R-:W-:Y:S02]  /*1640*/  USHF.R.U32.HI UR4, URZ, 0x1f, UR7 ;  /* 0x0000001f3f047899 */ /* 0x000fe40008011607 */
[----:B------:R-:W-:Y:S02]  /*1650*/  USHF.R.U32.HI UR6, URZ, 0x1f, UR9 ;  /* 0x0000001f3f067899 */ /* 0x000fe40008011609 */
[----:B------:R-:W-:Y:S02]  /*1660*/  ULEA.HI.SX32 UR7, UR7, UR4, 0x1a ;  /* 0x0000000407077291 */ /* 0x000fe4000f8fd23f */
[----:B------:R-:W-:-:S02]  /*1670*/  ULEA.HI.SX32 UR6, UR9, UR6, 0x1a ;  /* 0x0000000609067291 */ /* 0x000fc4000f8fd23f */
        /* <DEDUP_REMOVED lines=50> */
.L_x_6343:
        /* <DEDUP_REMOVED lines=11> */
[----:B------:R-:W-:Y:S02]  /*1a50*/  CS2R R92, SRZ ;  /* 0x00000000005c7805 */ /* 0x000fe4000001ff00 */
[----:B------:R-:W-:Y:S02]  /*1a60*/  CS2R R124, SRZ ;  /* 0x00000000007c7805 */ /* 0x000fe4000001ff00 */
[----:B------:R-:W-:Y:S02]  /*1a70*/  R2UR UR43, R2 ;  /* 0x00000000022b72ca */ /* 0x000fe400000e0000 */
        /* <DEDUP_REMOVED lines=12> */
[----:B------:R-:W-:Y:S01]  /*1b40*/  UISETP.GT.AND UP0, UPT, UR43, UR54, UPT ;  /* 0x000000362b00728c */ /* 0x000fe2000bf04270 */
[----:B------:R-:W-:Y:S02]  /*1b50*/  CS2R R60, SRZ ;  /* 0x00000000003c7805 */ /* 0x000fe4000001ff00 */
[----:B------:R-:W-:Y:S02]  /*1b60*/  CS2R R36, SRZ ;  /* 0x0000000000247805 */ /* 0x000fe4000001ff00 */
[----:B------:R-:W-:Y:S01]  /*1b70*/  CS2R R52, SRZ ;  /* 0x0000000000347805 */ /* 0x000fe2000001ff00 */
[----:B------:R-:W-:Y:S01]  /*1b80*/  IMAD.MOV.U32 R149, RZ, RZ, RZ ;  /* 0x000000ffff957224 */ /* 0x000fe200078e00ff */
[----:B------:R-:W-:-:S02]  /*1b90*/  CS2R R40, SRZ ;  /* 0x0000000000287805 */ /* 0x000fc4000001ff00 */
[----:B------:R-:W-:Y:S02]  /*1ba0*/  PLOP3.LUT P1, PT, PT, PT, UP0, 0x80, 0x0 ;  /* 0x000000000000781c */ /* 0x000fe40003f2f008 */
        /* <DEDUP_REMOVED lines=75> */
.L_x_6345:
        /* <DEDUP_REMOVED lines=9> */
.L_x_6508:
[----:B------:R-:W-:Y:S05]  /*20f0*/  @!P1 BRA `(.L_x_6347) ;  /* 0x0000000000049947 */ /* 0x000fea0003800000 */
[----:B------:R-:W-:Y:S01]  /*2100*/  BPT.TRAP 0x1 ;  /* 0x000000040000795c */ /* 0x000fe20000300000 */
.L_x_6347:
[----:B0-----:R-:W-:Y:S02]  /*2110*/  IMAD.U32 R3, RZ, RZ, UR38 ;  /* 0x00000026ff037e24 */ /* 0x001fe4000f8e00ff */
[----:B------:R-:W-:-:S03]  /*2120*/  IMAD.U32 R0, RZ, RZ, UR41 ;  /* 0x00000029ff007e24 */ /* 0x000fc6000f8e00ff */
[----:B------:R-:W-:Y:S02]  /*2130*/  LEA R3, R3, UR39, 0x3 ;  /* 0x0000002703037c11 */ /* 0x000fe4000f8e18ff */
[----:B------:R-:W-:-:S04]  /*2140*/  SHF.L.U32 R0, R0, 0x1f, RZ ;  /* 0x0000001f00007819 */ /* 0x000fc800000006ff */
[----:B------:R0:W1:Y:S01]  /*2150*/  SYNCS.PHASECHK.TRANS64.TRYWAIT P0, [R3+URZ+0x33430], R0 ;  /* 0x03343000030075a7 */ /* 0x000062000800017f */
[----:B------:R-:W-:Y:S05]  /*2160*/  @!P1 BRA `(.L_x_6348) ;  /* 0x0000000000049947 */ /* 0x000fea0003800000 */
[----:B------:R-:W-:Y:S01]  /*2170*/  BPT.TRAP 0x1 ;  /* 0x000000040000795c */ /* 0x000fe20000300000 */
.L_x_6348:
[----:B-1----:R-:W-:Y:S05]  /*2180*/  @P0 BRA `(.L_x_6349) ;  /* 0x0000000000080947 */ /* 0x002fea0003800000 */
[----:B------:R-:W1:Y:S02]  /*2190*/  SYNCS.PHASECHK.TRANS64.TRYWAIT P0, [R3+URZ+0x33430], R0 ;  /* 0x03343000030075a7 */ /* 0x000e64000800017f */
[----:B-1----:R-:W-:Y:S05]  /*21a0*/  @!P0 BRA `(.L_x_6350) ;  /* 0x0000018000288947 */ /* 0x002fea0003800000 */
.L_x_6349:
        /* <DEDUP_REMOVED lines=11> */
[----:B------:R-:W-:Y:S02]  /*2260*/  UMOV UR7, 0x80000020 ;  /* 0x8000002000077882 */ /* 0x000fe40000000000 */
[----:B------:R-:W-:Y:S01]  /*2270*/  UMOV UR4, UR28 ;  /* 0x0000001c00047c82 */ /* 0x000fe20008000000 */
[----:B------:R-:W-:Y:S01]  /*2280*/  UIMAD UR30, UR38, 0x780, UR48 ;  /* 0x00000780261e78a4 */ /* 0x000fe2000f8e0230 */
[----:B------:R-:W-:Y:S01]  /*2290*/  UMOV UR8, UR28 ;  /* 0x0000001c00087c82 */ /* 0x000fe20008000000 */
[----:B------:R-:W-:-:S02]  /*22a0*/  UMOV UR9, UR29 ;  /* 0x0000001d00097c82 */ /* 0x000fc40008000000 */
[----:B------:R-:W-:Y:S02]  /*22b0*/  UIADD3 UR6, UR30, 0x80, URZ ;  /* 0x000000801e067890 */ /* 0x000fe4000fffe03f */
[----:B------:R-:W-:Y:S01]  /*22c0*/  UIADD3 UR10, UR30, 0x100, URZ ;  /* 0x000001001e0a7890 */ /* 0x000fe2000fffe03f */
[----:B------:R-:W-:Y:S02]  /*22d0*/  UMOV UR11, 0x80000020 ;  /* 0x80000020000b7882 */ /* 0x000fe40000000000 */
[----:B------:R-:W-:Y:S01]  /*22e0*/  QGMMA.64x32x32.F32.E4M3.E4M3 R88, gdesc[UR28], RZ, !UPT, gsb0 ;  /* 0x006000001c5879f3 */ /* 0x000fe2000c0008ff */
[----:B------:R-:W-:Y:S02]  /*22f0*/  UIADD3 UR12, UR30, 0x180, URZ ;  /* 0x000001801e0c7890 */ /* 0x000fe4000fffe03f */
[----:B------:R-:W-:Y:S02]  /*2300*/  UIADD3 UR13, UR30, 0x200, URZ ;  /* 0x000002001e0d7890 */ /* 0x000fe4000fffe03f */
[----:B------:R-:W-:Y:S01]  /*2310*/  UIADD3 UR14, UR30, 0x202, URZ ;  /* 0x000002021e0e7890 */ /* 0x000fe2000fffe03f */
        /* <DEDUP_REMOVED lines=16> */
[----:B------:R-:W-:Y:S01]  /*2420*/  UMOV UR5, UR29 ;  /* 0x0000001d00057c82 */ /* 0x000fe20008000000 */
[----:B------:R-:W-:Y:S01]  /*2430*/  UMOV UR6, UR12 ;  /* 0x0000000c00067c82 */ /* 0x000fe20008000000 */
[----:B------:R-:W-:Y:S01]  /*2440*/  UMOV UR7, 0x80000020 ;  /* 0x8000002000077882 */ /* 0x000fe20000000000 */
[----:B------:R-:W-:Y:S01]  /*2450*/  UIADD3 UR12, UR30, 0x102, URZ ;  /* 0x000001021e0c7890 */ /* 0x000fe2000fffe03f */
[----:B------:R-:W-:Y:S02]  /*2460*/  WARPGROUP.DEPBAR.LE gsb0, 0x0 ;  /* 0x00008000000079c5 */ /* 0x000fe40000010000 */
[----:B------:R-:W-:-:S06]  /*2470*/  WARPGROUP.ARRIVE ;  /* 0x00000000000079c5 */ /* 0x000fcc0000000000 */
[----:B------:R-:W-:Y:S01]  /*2480*/  QGMMA.64x32x32.F32.E4M3.E4M3 R56, gdesc[UR8], RZ, !UPT, gsb0 ;  /* 0x00600000083879f3 */ /* 0x000fe2000c0008ff */
[----:B------:R-:W-:Y:S02]  /*2490*/  UIADD3 UR8, UR24, 0x2, URZ ;  /* 0x0000000218087890 */ /* 0x000fe4000fffe03f */
[----:B------:R-:W-:Y:S01]  /*24a0*/  UIADD3 UR10, UR30, 0x2, URZ ;  /* 0x000000021e0a7890 */ /* 0x000fe2000fffe03f */
[----:B------:R-:W-:Y:S01]  /*24b0*/  UMOV UR9, 0x80000020 ;  /* 0x8000002000097882 */ /* 0x000fe20000000000 */
[----:B------:R-:W-:Y:S01]  /*24c0*/  UMOV UR11, 0x80000020 ;  /* 0x80000020000b7882 */ /* 0x000fe20000000000 */
[----:B------:R-:W-:Y:S02]  /*24d0*/  WARPGROUP.DEPBAR.LE gsb0, 0x0 ;  /* 0x00008000000079c5 */ /* 0x000fe40000010000 */
        /* <DEDUP_REMOVED lines=27> */
[----:B------:R-:W-:Y:S01]  /*2690*/  UMOV UR13, 0x80000020 ;  /* 0x80000020000d7882 */ /* 0x000fe20000000000 */
        /* <DEDUP_REMOVED lines=42> */
[----:B------:R-:W-:Y:S01]  /*2940*/  UMOV UR5, UR13 ;  /* 0x0000000d00057c82 */ /* 0x000fe20008000000 */
[----:B------:R-:W-:Y:S01]  /*2950*/  UMOV UR6, UR16 ;  /* 0x0000001000067c82 */ /* 0x000fe20008000000 */
[----:B------:R-:W-:Y:S01]  /*2960*/  UMOV UR7, 0x80000020 ;  /* 0x8000002000077882 */ /* 0x000fe20000000000 */
[----:B------:R-:W-:Y:S02]  /*2970*/  UIADD3 UR16, UR24, 0x202, URZ ;  /* 0x0000020218107890 */ /* 0x000fe4000fffe03f */
        /* <DEDUP_REMOVED lines=100> */
.L_x_6351:
[----:B------:R-:W-:Y:S01]  /*2fc0*/  UISETP.NE.AND UP0, UPT, UR52, URZ, UPT ;  /* 0x0000003f3400728c */ /* 0x000fe2000bf05270 */
[----:B------:R-:W-:Y:S01]  /*2fd0*/  VIADD R2, R17, UR49 ;  /* 0x0000003111027c36 */ /* 0x000fe20008000000 */
[----:B------:R-:W-:Y:S01]  /*2fe0*/  UIMAD UR5, UR43, -0xa0, UR51 ;  /* 0xffffff602b0578a4 */ /* 0x000fe2000f8e0233 */
[----:B------:R-:W-:Y:S01]  /*2ff0*/  IMAD.U32 R7, RZ, RZ, UR42 ;  /* 0x0000002aff077e24 */ /* 0x000fe2000f8e00ff */
[----:B------:R-:W-:Y:S01]  /*3000*/  R2UR UR10, R3 ;  /* 0x00000000030a72ca */ /* 0x000fe200000e0000 */
[----:B------:R-:W-:Y:S01]  /*3010*/  IMAD.U32 R135, RZ, RZ, UR40 ;  /* 0x00000028ff877e24 */ /* 0x000fe2000f8e00ff */
[----:B------:R-:W-:Y:S01]  /*3020*/  PLOP3.LUT P0, PT, PT, PT, UP0, 0x80, 0x0 ;  /* 0x000000000000781c */ /* 0x000fe20003f0f008 */
[----:B------:R-:W-:Y:S01]  /*3030*/  UMOV UR7, UR49 ;  /* 0x0000003100077c82 */ /* 0x000fe20008000000 */
[----:B------:R-:W-:Y:S01]  /*3040*/  PLOP3.LUT P2, PT, PT, PT, UP0, 0x80, 0x0 ;  /* 0x000000000000781c */ /* 0x000fe20003f4f008 */
[----:B------:R-:W-:Y:S01]  /*3050*/  IMAD.U32 R9, RZ, RZ, UR5 ;  /* 0x00000005ff097e24 */ /* 0x000fe2000f8e00ff */
[----:B------:R-:W-:Y:S01]  /*3060*/  UIADD3 UR6, UR43, -0x2, URZ ;  /* 0xfffffffe2b067890 */ /* 0x000fe2000fffe03f */
[----:B------:R-:W-:Y:S01]  /*3070*/  @UP0 ULDC UR4, c[0x0][0x44c] ;  /* 0x0001130000040ab9 */ /* 0x000fe20000000800 */
[----:B------:R-:W-:-:S02]  /*3080*/  @UP0 ULDC UR11, c[0x0][0x450] ;  /* 0x00011400000b0ab9 */ /* 0x000fc40000000800 */
[----:B------:R-:W-:-:S05]  /*3090*/  IADD3 R9, -R16, 0xa0, R9 ;  /* 0x000000a010097810 */ /* 0x000fca0007ffe109 */
[----:B01----:R-:W-:Y:S01]  /*30a0*/  @P0 IMAD.HI.U32 R0, R2, UR4, RZ ;  /* 0x0000000402000c27 */ /* 0x003fe2000f8e00ff */
[----:B------:R-:W-:-:S04]  /*30b0*/  @UP0 ULDC UR4, c[0x0][0x450] ;  /* 0x0001140000040ab9 */ /* 0x000fc80000000800 */
[----:B------:R-:W-:Y:S01]  /*30c0*/  @P2 SHF.R.U32.HI R2, RZ, UR4, R0 ;  /* 0x00000004ff022c19 */ /* 0x000fe20008011600 */
[----:B------:R-:W-:-:S04]  /*30d0*/  UIMAD UR4, UR43, -0xa0, URZ ;  /* 0xffffff602b0478a4 */ /* 0x000fc8000f8e023f */
[----:B------:R-:W0:Y:S02]  /*30e0*/  SHFL.IDX PT, R4, R2, 0x1, 0x1c1f ;  /* 0x003c1f0002047f89 */ /* 0x000e2400000e0000 */
[----:B------:R-:W-:Y:S01]  /*30f0*/  IMAD.U32 R5, RZ, RZ, UR4 ;  /* 0x00000004ff057e24 */ /* 0x000fe2000f8e00ff */
[----:B------:R-:W-:Y:S01]  /*3100*/  @UP0 ULDC UR4, c[0x0][0x44c] ;  /* 0x0001130000040ab9 */ /* 0x000fe20000000800 */
[----:B------:R-:W1:Y:S01]  /*3110*/  SHFL.IDX PT, R2, R2, RZ, 0x1c1f ;  /* 0x001c1fff02027589 */ /* 0x000e6200000e0000 */
[----:B------:R-:W-:Y:S02]  /*3120*/  UIMAD.WIDE.U32 UR4, UR49, UR4, URZ ;  /* 0x00000004310472a5 */ /* 0x000fe4000f8e003f */
[----:B------:R-:W-:Y:S02]  /*3130*/  IADD3 R0, -R16, 0xa1, R5 ;  /* 0x000000a110007810 */ /* 0x000fe40007ffe105 */
[----:B------:R-:W-:Y:S02]  /*3140*/  @UP0 USHF.R.U32.HI UR7, URZ, UR11, UR5 ;  /* 0x0000000b3f070299 */ /* 0x000fe40008011605 */
[----:B------:R-:W-:-:S02]  /*3150*/  IADD3 R10, -R7, UR51, R0 ;  /* 0x00000033070a7c10 */ /* 0x000fc4000fffe100 */
[----:B------:R-:W-:-:S04]  /*3160*/  UIADD3 UR4, UR7, UR51, -UR42 ;  /* 0x0000003307047290 */ /* 0x000fc8000fffe82a */
[----:B------:R-:W-:-:S04]  /*3170*/  UIMAD.WIDE UR4, UR4, 0x66666667, URZ ;  /* 0x66666667040478a5 */ /* 0x000fc8000f8e023f */
[----:B------:R-:W-:Y:S01]  /*3180*/  USHF.R.U32.HI UR4, URZ, 0x1f, UR5 ;  /* 0x0000001f3f047899 */ /* 0x000fe20008011605 */
[----:B0-----:R-:W-:-:S03]  /*3190*/  VIADDMNMX R4, R4, R10, R9, PT ;  /* 0x0000000a04047246 */ /* 0x001fc60003800109 */
[----:B------:R-:W-:Y:S02]  /*31a0*/  ULEA.HI.SX32 UR5, UR5, UR4, 0x1a ;  /* 0x0000000405057291 */ /* 0x000fe4000f8fd23f */
[----:B------:R-:W-:Y:S01]  /*31b0*/  UIADD3 UR4, UR10, 0x33440, URZ ;  /* 0x000334400a047890 */ /* 0x000fe2000fffe03f */
[C---:B------:R-:W-:Y:S01]  /*31c0*/  ISETP.GT.AND P0, PT, R4.reuse, RZ, PT ;  /* 0x000000ff0400720c */ /* 0x040fe20003f04270 */
[----:B------:R-:W-:Y:S01]  /*31d0*/  UISETP.LT.AND UP0, UPT, UR54, UR5, UPT ;  /* 0x000000053600728c */ /* 0x000fe2000bf01270 */
[C---:B------:R-:W-:Y:S01]  /*31e0*/  ISETP.GT.AND P2, PT, R4.reuse, 0x1, PT ;  /* 0x000000010400780c */ /* 0x040fe20003f44270 */
[----:B------:R-:W-:Y:S01]  /*31f0*/  UPRMT UR4, UR57, 0x654, UR4 ;  /* 0x0000065439047896 */ /* 0x000fe20008000004 */
[----:B------:R-:W-:Y:S01]  /*3200*/  ISETP.GT.AND P3, PT, R4, 0x8, PT ;  /* 0x000000080400780c */ /* 0x000fe20003f64270 */
[----:B------:R-:W-:Y:S01]  /*3210*/  USEL UR43, UR54, UR5, !UP0 ;  /* 0x00000005362b7287 */ /* 0x000fe2000c000000 */
[----:B------:R-:W-:Y:S02]  /*3220*/  FSEL R5, R90, -INF , P0 ;  /* 0xff8000005a057808 */ /* 0x000fe40000000000 */
[----:B------:R-:W-:Y:S01]  /*3230*/  FSEL R7, R91, -INF , P2 ;  /* 0xff8000005b077808 */ /* 0x000fe20001000000 */
[----:B------:R-:W-:Y:S01]  /*3240*/  UISETP.GE.AND UP0, UPT, UR6, UR43, UPT ;  /* 0x0000002b0600728c */ /* 0x000fe2000bf06270 */
[----:B------:R-:W-:-:S02]  /*3250*/  ISETP.GT.AND P0, PT, R4, 0x9, PT ;  /* 0x000000090400780c */ /* 0x000fc40003f04270 */
[----:B------:R-:W-:Y:S01]  /*3260*/  FSEL R105, R94, -INF , P3 ;  /* 0xff8000005e697808 */ /* 0x000fe20001800000 */
[----:B------:R-:W-:Y:S01]  /*3270*/  SYNCS.ARRIVE.TRANS64.RED.A1T0 RZ, [UR4], RZ ;  /* 0x000000ffffff79a7 */ /* 0x000fe20008100404 */
        /* <DEDUP_REMOVED lines=115> */
[----:B------:R-:W0:Y:S03]  /*39b0*/  SHFL.BFLY PT, R133, R6, 0x2, 0x1f ;  /* 0x0c401f0006857f89 */ /* 0x000e2600000e0000 */
[----:B------:R-:W-:Y:S02]  /*39c0*/  FSEL R92, R92, -INF , P3 ;  /* 0xff8000005c5c7808 */ /* 0x000fe40001800000 */
[----:B0-----:R-:W-:-:S05]  /*39d0*/  FMNMX.FTZ R133, R6, R133, !PT ;  /* 0x0000008506857209 */ /* 0x001fca0007810000 */
[----:B------:R-:W0:Y:S02]  /*39e0*/  SHFL.BFLY PT, R0, R133, 0x1, 0x1f ;  /* 0x0c201f0085007f89 */ /* 0x000e2400000e0000 */
[----:B0-----:R-:W-:-:S04]  /*39f0*/  FMNMX.FTZ R0, R133, R0, !PT ;  /* 0x0000000085007209 */ /* 0x001fc80007810000 */
[C---:B------:R-:W-:Y:S01]  /*3a00*/  FSETP.NEU.FTZ.AND P0, PT, R0.reuse, -INF , PT ;  /* 0xff8000000000780b */ /* 0x040fe20003f1d000 */
[----:B------:R-:W-:-:S05]  /*3a10*/  FFMA.FTZ R4, R0, R135, -8 ;  /* 0xc100000000047423 */ /* 0x000fca0000010087 */
[----:B------:R-:W-:Y:S02]  /*3a20*/  FSEL R4, R4, RZ, P0 ;  /* 0x000000ff04047208 */ /* 0x000fe40000000000 */
[----:B------:R-:W-:-:S03]  /*3a30*/  ISETP.GT.AND P0, PT, R78, RZ, PT ;  /* 0x000000ff4e00720c */ /* 0x000fc60003f04270 */
[--C-:B------:R-:W-:Y:S01]  /*3a40*/  FFMA.FTZ R6, R7, UR40, -R4.reuse ;  /* 0x0000002807067c23 */ /* 0x100fe20008010804 */
[----:B------:R-:W-:-:S01]  /*3a50*/  FFMA.FTZ R7, R105, UR40, -R4 ;  /* 0x0000002869077c23 */ /* 0x000fc20008010804 */
[----:B------:R-:W-:Y:S01]  /*3a60*/  FSEL R88, R88, -INF , P0 ;  /* 0xff80000058587808 */ /* 0x000fe20000000000 */
[----:B------:R-:W-:-:S01]  /*3a70*/  FFMA.FTZ R8, R117, UR40, -R4 ;  /* 0x0000002875087c23 */ /* 0x000fc20008010804 */
[----:B------:R-:W-:Y:S01]  /*3a80*/  FSEL R105, R89, -INF , P2 ;  /* 0xff80000059697808 */ /* 0x000fe20001000000 */
[----:B------:R-:W-:-:S01]  /*3a90*/  FFMA.FTZ R30, R113, UR40, -R4 ;  /* 0x00000028711e7c23 */ /* 0x000fc20008010804 */
[----:B------:R-:W-:Y:S01]  /*3aa0*/  ISETP.GT.AND P0, PT, R78, 0x9, PT ;  /* 0x000000094e00780c */ /* 0x000fe20003f04270 */
[----:B------:R-:W-:-:S01]  /*3ab0*/  FFMA.FTZ R42, R103, UR40, -R4 ;  /* 0x00000028672a7c23 */ /* 0x000fc20008010804 */
[----:B------:R-:W-:Y:S01]  /*3ac0*/  FMNMX.FTZ R89, R88, R105, !PT ;  /* 0x0000006958597209 */ /* 0x000fe20007810000 */
[----:B------:R-:W-:-:S01]  /*3ad0*/  FFMA.FTZ R82, R55, UR40, -R4 ;  /* 0x0000002837527c23 */ /* 0x000fc20008010804 */
[----:B------:R-:W-:Y:S01]  /*3ae0*/  ISETP.GT.AND P2, PT, R78, 0x10, PT ;  /* 0x000000104e00780c */ /* 0x000fe20003f44270 */
[----:B------:R-:W-:Y:S01]  /*3af0*/  IMAD.U32 R55, RZ, RZ, UR40 ;  /* 0x00000028ff377e24 */ /* 0x000fe2000f8e00ff */
[----:B------:R-:W-:Y:S01]  /*3b00*/  FSEL R93, R93, -INF , P0 ;  /* 0xff8000005d5d7808 */ /* 0x000fe20000000000 */
[----:B------:R-:W-:-:S01]  /*3b10*/  FFMA.FTZ R90, R79, UR40, -R4 ;  /* 0x000000284f5a7c23 */ /* 0x000fc20008010804 */
[----:B------:R-:W-:Y:S01]  /*3b20*/  FMNMX.FTZ R2, R92, R89, !PT ;  /* 0x000000595c027209 */ /* 0x000fe20007810000 */
[----:B------:R-:W-:-:S01]  /*3b30*/  FFMA.FTZ R94, R35, UR40, -R4 ;  /* 0x00000028235e7c23 */ /* 0x000fc20008010804 */
[----:B------:R-:W-:Y:S01]  /*3b40*/  ISETP.GT.AND P0, PT, R78, 0x11, PT ;  /* 0x000000114e00780c */ /* 0x000fe20003f04270 */
[----:B------:R-:W-:-:S01]  /*3b50*/  FFMA.FTZ R5, R5, UR40, -R4 ;  /* 0x0000002805057c23 */ /* 0x000fc20008010804 */
[----:B------:R-:W-:Y:S01]  /*3b60*/  FSEL R96, R96, -INF , P2 ;  /* 0xff80000060607808 */ /* 0x000fe20001000000 */
[----:B------:R-:W-:Y:S01]  /*3b70*/  MUFU.EX2 R6, R6 ;  /* 0x0000000600067308 */ /* 0x000fe20000000800 */
[----:B------:R-:W-:Y:S01]  /*3b80*/  FMNMX.FTZ R89, R93, R2, !PT ;  /* 0x000000025d597209 */ /* 0x000fe20007810000 */
[--C-:B------:R-:W-:Y:S01]  /*3b90*/  FFMA.FTZ R9, R119, UR40, -R4.reuse ;  /* 0x0000002877097c23 */ /* 0x100fe20008010804 */
[----:B------:R-:W-:Y:S01]  /*3ba0*/  ISETP.GT.AND P2, PT, R78, 0x18, PT ;  /* 0x000000184e00780c */ /* 0x000fe20003f44270 */
[--C-:B------:R-:W-:Y:S01]  /*3bb0*/  FFMA.FTZ R10, R121, UR40, -R4.reuse ;  /* 0x00000028790a7c23 */ /* 0x100fe20008010804 */
[----:B------:R-:W-:Y:S01]  /*3bc0*/  FSEL R97, R97, -INF , P0 ;  /* 0xff80000061617808 */ /* 0x000fe20000000000 */
[--C-:B------:R-:W-:Y:S01]  /*3bd0*/  FFMA.FTZ R12, R123, UR40, -R4.reuse ;  /* 0x000000287b0c7c23 */ /* 0x100fe20008010804 */
[----:B------:R-:W-:Y:S01]  /*3be0*/  FMNMX.FTZ R2, R96, R89, !PT ;  /* 0x0000005960027209 */ /* 0x000fe20007810000 */
[----:B------:R-:W-:Y:S01]  /*3bf0*/  MUFU.EX2 R5, R5 ;  /* 0x0000000500057308 */ /* 0x000fe20000000800 */
[----:B------:R-:W-:Y:S01]  /*3c00*/  ISETP.GT.AND P0, PT, R78, 0x19, PT ;  /* 0x000000194e00780c */ /* 0x000fe20003f04270 */
[--C-:B------:R-:W-:Y:S01]  /*3c10*/  FFMA.FTZ R63, R63, UR40, -R4.reuse ;  /* 0x000000283f3f7c23 */ /* 0x100fe20008010804 */
[----:B------:R-:W-:Y:S01]  /*3c20*/  FSEL R100, R100, -INF , P2 ;  /* 0xff80000064647808 */ /* 0x000fe20001000000 */
[--C-:B------:R-:W-:Y:S01]  /*3c30*/  FFMA.FTZ R125, R125, UR40, -R4.reuse ;  /* 0x000000287d7d7c23 */ /* 0x100fe20008010804 */
[----:B------:R-:W-:Y:S01]  /*3c40*/  FMNMX.FTZ R117, R97, R2, !PT ;  /* 0x0000000261757209 */ /* 0x000fe20007810000 */
[--C-:B------:R-:W-:Y:S01]  /*3c50*/  FFMA.FTZ R14, R127, UR40, -R4.reuse ;  /* 0x000000287f0e7c23 */ /* 0x100fe20008010804 */
[----:B------:R-:W-:Y:S01]  /*3c60*/  FSEL R101, R101, -INF , P0 ;  /* 0xff80000065657808 */ /* 0x000fe20000000000 */
[----:B------:R-:W-:Y:S01]  /*3c70*/  MUFU.EX2 R7, R7 ;  /* 0x0000000700077308 */ /* 0x000fe20000000800 */
[----:B------:R-:W-:Y:S01]  /*3c80*/  ISETP.GT.AND P0, PT, R78, 0x20, PT ;  /* 0x000000204e00780c */ /* 0x000fe20003f04270 */
        /* <DEDUP_REMOVED lines=21> */
[----:B------:R-:W-:Y:S01]  /*3de0*/  ISETP.GT.AND P0, PT, R78, 0x30, PT ;  /* 0x000000304e00780c */ /* 0x000fe20003f04270 */
[----:B------:R-:W-:Y:S01]  /*3df0*/  MUFU.EX2 R10, R10 ;  /* 0x0000000a000a7308 */ /* 0x000fe20000000800 */
[----:B------:R-:W-:Y:S01]  /*3e00*/  FSEL R34, R77, -INF , P2 ;  /* 0xff8000004d227808 */ /* 0x000fe20001000000 */
[----:B------:R-:W-:Y:S01]  /*3e10*/  FFMA.FTZ R77, R115, UR40, -R4 ;  /* 0x00000028734d7c23 */ /* 0x000fe20008010804 */
[----:B------:R-:W-:-:S02]  /*3e20*/  FMNMX.FTZ R117, R76, R117, !PT ;  /* 0x000000754c757209 */ /* 0x000fc40007810000 */
[----:B------:R-:W-:Y:S02]  /*3e30*/  CS2R R108, SRZ ;  /* 0x00000000006c7805 */ /* 0x000fe4000001ff00 */
[----:B------:R-:W-:Y:S02]  /*3e40*/  ISETP.GT.AND P2, PT, R78, 0x31, PT ;  /* 0x000000314e00780c */ /* 0x000fe40003f44270 */
[----:B------:R-:W-:Y:S02]  /*3e50*/  CS2R R118, SRZ ;  /* 0x0000000000767805 */ /* 0x000fe4000001ff00 */
[----:B------:R-:W-:Y:S01]  /*3e60*/  FSEL R80, R80, -INF , P0 ;  /* 0xff80000050507808 */ /* 0x000fe20000000000 */
[----:B------:R-:W-:Y:S01]  /*3e70*/  MUFU.EX2 R12, R12 ;  /* 0x0000000c000c7308 */ /* 0x000fe20000000800 */
[----:B------:R-:W-:Y:S02]  /*3e80*/  FMNMX.FTZ R117, R34, R117, !PT ;  /* 0x0000007522757209 */ /* 0x000fe40007810000 */
[----:B------:R-:W-:-:S02]  /*3e90*/  ISETP.GT.AND P0, PT, R78, 0x38, PT ;  /* 0x000000384e00780c */ /* 0x000fc40003f04270 */
[----:B------:R-:W-:Y:S02]  /*3ea0*/  FSEL R81, R81, -INF , P2 ;  /* 0xff80000051517808 */ /* 0x000fe40001000000 */
[----:B------:R-:W-:Y:S01]  /*3eb0*/  FMNMX.FTZ R2, R80, R117, !PT ;  /* 0x0000007550027209 */ /* 0x000fe20007810000 */
[----:B------:R-:W1:Y:S01]  /*3ec0*/  MUFU.EX2 R89, R125 ;  /* 0x0000007d00597308 */ /* 0x000e620000000800 */
[----:B------:R-:W-:Y:S02]  /*3ed0*/  ISETP.GT.AND P2, PT, R78, 0x39, PT ;  /* 0x000000394e00780c */ /* 0x000fe40003f44270 */
[----:B------:R-:W-:Y:S02]  /*3ee0*/  CS2R R116, SRZ ;  /* 0x0000000000747805 */ /* 0x000fe4000001ff00 */
[----:B------:R-:W-:Y:S02]  /*3ef0*/  FSEL R84, R84, -INF , P0 ;  /* 0xff80000054547808 */ /* 0x000fe40000000000 */
[----:B------:R-:W-:-:S02]  /*3f00*/  FMNMX.FTZ R115, R81, R2, !PT ;  /* 0x0000000251737209 */ /* 0x000fc40007810000 */
[----:B------:R-:W-:Y:S01]  /*3f10*/  FSEL R85, R85, -INF , P2 ;  /* 0xff80000055557808 */ /* 0x000fe20001000000 */
[----:B------:R-:W-:Y:S01]  /*3f20*/  MUFU.EX2 R14, R14 ;  /* 0x0000000e000e7308 */ /* 0x000fe20000000800 */
[----:B------:R-:W-:Y:S02]  /*3f30*/  ISETP.GT.AND P0, PT, R78, 0x40, PT ;  /* 0x000000404e00780c */ /* 0x000fe40003f04270 */
[----:B------:R-:W-:Y:S02]  /*3f40*/  FMNMX.FTZ R2, R84, R115, !PT ;  /* 0x0000007354027209 */ /* 0x000fe40007810000 */
[----:B------:R-:W-:Y:S02]  /*3f50*/  CS2R R114, SRZ ;  /* 0x0000000000727805 */ /* 0x000fe4000001ff00 */
[----:B------:R-:W-:Y:S02]  /*3f60*/  ISETP.GT.AND P2, PT, R78, 0x41, PT ;  /* 0x000000414e00780c */ /* 0x000fe40003f44270 */
[----:B------:R-:W-:Y:S01]  /*3f70*/  FSEL R56, R56, -INF , P0 ;  /* 0xff80000038387808 */ /* 0x000fe20000000000 */
[----:B------:R-:W-:Y:S01]  /*3f80*/  MUFU.EX2 R73, R73 ;  /* 0x0000004900497308 */ /* 0x000fe20000000800 */
[----:B------:R-:W-:-:S02]  /*3f90*/  FMNMX.FTZ R113, R85, R2, !PT ;  /* 0x0000000255717209 */ /* 0x000fc40007810000 */
[----:B------:R-:W-:Y:S02]  /*3fa0*/  ISETP.GT.AND P0, PT, R78, 0x48, PT ;  /* 0x000000484e00780c */ /* 0x000fe40003f04270 */
[----:B------:R-:W-:Y:S01]  /*3fb0*/  FSEL R46, R57, -INF , P2 ;  /* 0xff800000392e7808 */ /* 0x000fe20001000000 */
[----:B------:R-:W-:Y:S01]  /*3fc0*/  FFMA.FTZ R57, R111, UR40, -R4 ;  /* 0x000000286f397c23 */ /* 0x000fe20008010804 */
[----:B------:R-:W-:Y:S01]  /*3fd0*/  FMNMX.FTZ R113, R56, R113, !PT ;  /* 0x0000007138717209 */ /* 0x000fe20007810000 */
[----:B------:R-:W-:Y:S01]  /*3fe0*/  MUFU.EX2 R20, R20 ;  /* 0x0000001400147308 */ /* 0x000fe20000000800 */
[----:B------:R-:W-:Y:S02]  /*3ff0*/  ISETP.GT.AND P2, PT, R78, 0x49, PT ;  /* 0x000000494e00780c */ /* 0x000fe40003f44270 */
[----:B------:R-:W-:Y:S02]  /*4000*/  CS2R R110, SRZ ;  /* 0x00000000006e7805 */ /* 0x000fe4000001ff00 */
[----:B------:R-:W-:-:S02]  /*4010*/  FSEL R60, R60, -INF , P0 ;  /* 0xff8000003c3c7808 */ /* 0x000fc40000000000 */
[----:B------:R-:W-:Y:S02]  /*4020*/  FMNMX.FTZ R113, R46, R113, !PT ;  /* 0x000000712e717209 */ /* 0x000fe40007810000 */
[----:B------:R-:W-:Y:S01]  /*4030*/  ISETP.GT.AND P0, PT, R78, 0x50, PT ;  /* 0x000000504e00780c */ /* 0x000fe20003f04270 */
[----:B------:R-:W2:Y:S01]  /*4040*/  MUFU.EX2 R77, R77 ;  /* 0x0000004d004d7308 */ /* 0x000ea20000000800 */
[----:B------:R-:W-:Y:S01]  /*4050*/  FSEL R50, R61, -INF , P2 ;  /* 0xff8000003d327808 */ /* 0x000fe20001000000 */
[----:B------:R-:W-:Y:S01]  /*4060*/  FFMA.FTZ R61, R107, UR40, -R4 ;  /* 0x000000286b3d7c23 */ /* 0x000fe20008010804 */
[----:B------:R-:W-:Y:S02]  /*4070*/  FMNMX.FTZ R113, R60, R113, !PT ;  /* 0x000000713c717209 */ /* 0x000fe40007810000 */
[----:B------:R-:W-:Y:S02]  /*4080*/  ISETP.GT.AND P2, PT, R78, 0x51, PT ;  /* 0x000000514e00780c */ /* 0x000fe40003f44270 */
[----:B------:R-:W-:Y:S01]  /*4090*/  FSEL R64, R64, -INF , P0 ;  /* 0xff80000040407808 */ /* 0x000fe20000000000 */
[----:B------:R-:W-:Y:S01]  /*40a0*/  MUFU.EX2 R30, R30 ;  /* 0x0000001e001e7308 */ /* 0x000fe20000000800 */
[----:B------:R-:W-:-:S02]  /*40b0*/  FMNMX.FTZ R113, R50, R113, !PT ;  /* 0x0000007132717209 */ /* 0x000fc40007810000 */
[----:B------:R-:W-:Y:S02]  /*40c0*/  ISETP.GT.AND P0, PT, R78, 0x58, PT ;  /* 0x000000584e00780c */ /* 0x000fe40003f04270 */
[----:B------:R-:W-:Y:S02]  /*40d0*/  FSEL R65, R65, -INF , P2 ;  /* 0xff80000041417808 */ /* 0x000fe40001000000 */
[----:B------:R-:W-:Y:S01]  /*40e0*/  FMNMX.FTZ R2, R64, R113, !PT ;  /* 0x0000007140027209 */ /* 0x000fe20007810000 */
[----:B------:R-:W-:Y:S01]  /*40f0*/  MUFU.EX2 R57, R57 ;  /* 0x0000003900397308 */ /* 0x000fe20000000800 */
[----:B------:R-:W-:Y:S02]  /*4100*/  ISETP.GT.AND P2, PT, R78, 0x59, PT ;  /* 0x000000594e00780c */ /* 0x000fe40003f44270 */
[----:B------:R-:W-:Y:S02]  /*4110*/  CS2R R112, SRZ ;  /* 0x0000000000707805 */ /* 0x000fe4000001ff00 */
[----:B------:R-:W-:-:S02]  /*4120*/  FSEL R68, R68, -INF , P0 ;  /* 0xff80000044447808 */ /* 0x000fc40000000000 */
[----:B------:R-:W-:Y:S02]  /*4130*/  FMNMX.FTZ R107, R65, R2, !PT ;  /* 0x00000002416b7209 */ /* 0x000fe40007810000 */
[----:B------:R-:W-:Y:S01]  /*4140*/  FSEL R69, R69, -INF , P2 ;  /* 0xff80000045457808 */ /* 0x000fe20001000000 */
[----:B------:R-:W-:Y:S01]  /*4150*/  MUFU.EX2 R38, R38 ;  /* 0x0000002600267308 */ /* 0x000fe20000000800 */
[----:B------:R-:W-:Y:S02]  /*4160*/  ISETP.GT.AND P0, PT, R78, 0x60, PT ;  /* 0x000000604e00780c */ /* 0x000fe40003f04270 */
[----:B------:R-:W-:Y:S02]  /*4170*/  FMNMX.FTZ R2, R68, R107, !PT ;  /* 0x0000006b44027209 */ /* 0x000fe40007810000 */
[----:B------:R-:W-:Y:S02]  /*4180*/  CS2R R106, SRZ ;  /* 0x00000000006a7805 */ /* 0x000fe4000001ff00 */
[----:B------:R-:W-:-:S02]  /*4190*/  ISETP.GT.AND P2, PT, R78, 0x61, PT ;  /* 0x000000614e00780c */ /* 0x000fc40003f44270 */
[----:B------:R-:W-:Y:S01]  /*41a0*/  FSEL R54, R40, -INF , P0 ;  /* 0xff80000028367808 */ /* 0x000fe20000000000 */
[----:B------:R-:W3:Y:S01]  /*41b0*/  MUFU.EX2 R61, R61 ;  /* 0x0000003d003d7308 */ /* 0x000ee20000000800 */
[----:B------:R-:W-:Y:S02]  /*41c0*/  FMNMX.FTZ R103, R69, R2, !PT ;  /* 0x0000000245677209 */ /* 0x000fe40007810000 */
[----:B------:R-:W-:Y:S02]  /*41d0*/  ISETP.GT.AND P0, PT, R78, 0x68, PT ;  /* 0x000000684e00780c */ /* 0x000fe40003f04270 */
[----:B------:R-:W-:Y:S01]  /*41e0*/  FSEL R58, R41, -INF , P2 ;  /* 0xff800000293a7808 */ /* 0x000fe20001000000 */
[----:B------:R-:W-:Y:S01]  /*41f0*/  FFMA.FTZ R41, R99, UR40, -R4 ;  /* 0x0000002863297c23 */ /* 0x000fe20008010804 */
        /* <DEDUP_REMOVED lines=8> */
[--C-:B------:R-:W-:Y:S01]  /*4280*/  FFMA.FTZ R45, R75, UR40, -R4.reuse ;  /* 0x000000284b2d7c23 */ /* 0x100fe20008010804 */
[----:B------:R-:W-:Y:S01]  /*4290*/  FMNMX.FTZ R103, R44, R103, !PT ;  /* 0x000000672c677209 */ /* 0x000fe20007810000 */
[----:B----4-:R-:W-:Y:S01]  /*42a0*/  FFMA.FTZ R42, R95, UR40, -R4 ;  /* 0x000000285f2a7c23 */ /* 0x010fe20008010804 */
        /* <DEDUP_REMOVED lines=9> */
[----:B------:R-:W-:Y:S02]  /*4340*/  CS2R R102, SRZ ;  /* 0x0000000000667805 */ /* 0x000fe4000001ff00 */
[----:B------:R-:W-:Y:S02]  /*4350*/  FSEL R52, R52, -INF , P0 ;  /* 0xff80000034347808 */ /* 0x000fe40000000000 */
[----:B------:R-:W-:Y:S02]  /*4360*/  FMNMX.FTZ R75, R49, R2, !PT ;  /* 0x00000002314b7209 */ /* 0x000fe40007810000 */
[----:B------:R-:W-:Y:S01]  /*4370*/  FSEL R53, R53, -INF , P2 ;  /* 0xff80000035357808 */ /* 0x000fe20001000000 */
[----:B------:R-:W-:Y:S01]  /*4380*/  MUFU.EX2 R21, R21 ;  /* 0x0000001500157308 */ /* 0x000fe20000000800 */
[----:B------:R-:W-:Y:S02]  /*4390*/  ISETP.GT.AND P0, PT, R78, 0x80, PT ;  /* 0x000000804e00780c */ /* 0x000fe40003f04270 */
[----:B------:R-:W-:-:S02]  /*43a0*/  FMNMX.FTZ R2, R52, R75, !PT ;  /* 0x0000004b34027209 */ /* 0x000fc40007810000 */
[----:B------:R-:W-:Y:S02]  /*43b0*/  ISETP.GT.AND P2, PT, R78, 0x81, PT ;  /* 0x000000814e00780c */ /* 0x000fe40003f44270 */
[----:B------:R-:W-:Y:S01]  /*43c0*/  FSEL R66, R24, -INF , P0 ;  /* 0xff80000018427808 */ /* 0x000fe20000000000 */
[----:B------:R-:W-:-:S01]  /*43d0*/  FFMA.FTZ R24, R67, UR40, -R4 ;  /* 0x0000002843187c23 */ /* 0x000fc20008010804 */
[----:B------:R-:W-:Y:S01]  /*43e0*/  FMNMX.FTZ R75, R53, R2, !PT ;  /* 0x00000002354b7209 */ /* 0x000fe20007810000 */
[----:B------:R-:W-:Y:S01]  /*43f0*/  MUFU.EX2 R13, R13 ;  /* 0x0000000d000d7308 */ /* 0x000fe20000000800 */
[----:B------:R-:W-:Y:S02]  /*4400*/  ISETP.GT.AND P0, PT, R78, 0x88, PT ;  /* 0x000000884e00780c */ /* 0x000fe40003f04270 */
[----:B------:R-:W-:Y:S02]  /*4410*/  FSEL R25, R25, -INF , P2 ;  /* 0xff80000019197808 */ /* 0x000fe40001000000 */
[----:B------:R-:W-:-:S02]  /*4420*/  FMNMX.FTZ R2, R66, R75, !PT ;  /* 0x0000004b42027209 */ /* 0x000fc40007810000 */
[----:B------:R-:W-:Y:S01]  /*4430*/  ISETP.GT.AND P2, PT, R78, 0x89, PT ;  /* 0x000000894e00780c */ /* 0x000fe20003f44270 */
[----:B------:R-:W-:Y:S01]  /*4440*/  MUFU.EX2 R24, R24 ;  /* 0x0000001800187308 */ /* 0x000fe20000000800 */
        /* <DEDUP_REMOVED lines=8> */
[----:B------:R-:W-:Y:S01]  /*44d0*/  FSEL R70, R32, -INF , P0 ;  /* 0xff80000020467808 */ /* 0x000fe20000000000 */
[--C-:B------:R-:W-:Y:S01]  /*44e0*/  FFMA.FTZ R32, R71, UR40, -R4.reuse ;  /* 0x0000002847207c23 */ /* 0x100fe20008010804 */
[----:B------:R-:W-:Y:S01]  /*44f0*/  FMNMX.FTZ R75, R29, R2, !PT ;  /* 0x000000021d4b7209 */ /* 0x000fe20007810000 */
[----:B------:R-:W-:Y:S01]  /*4500*/  MUFU.EX2 R28, R28 ;  /* 0x0000001c001c7308 */ /* 0x000fe20000000800 */
[----:B------:R-:W-:Y:S02]  /*4510*/  ISETP.GT.AND P0, PT, R78, 0x98, PT ;  /* 0x000000984e00780c */ /* 0x000fe40003f04270 */
[----:B------:R-:W-:Y:S01]  /*4520*/  FSEL R74, R33, -INF , P2 ;  /* 0xff800000214a7808 */ /* 0x000fe20001000000 */
[----:B------:R-:W-:-:S01]  /*4530*/  FFMA.FTZ R33, R15, UR40, -R4 ;  /* 0x000000280f217c23 */ /* 0x000fc20008010804 */
[----:B------:R-:W-:Y:S01]  /*4540*/  FMNMX.FTZ R75, R70, R75, !PT ;  /* 0x0000004b464b7209 */ /* 0x000fe20007810000 */
[----:B------:R-:W-:-:S01]  /*4550*/  FFMA.FTZ R15, R59, UR40, -R4 ;  /* 0x000000283b0f7c23 */ /* 0x000fc20008010804 */
[----:B------:R-:W-:Y:S01]  /*4560*/  ISETP.GT.AND P2, PT, R78, 0x99, PT ;  /* 0x000000994e00780c */ /* 0x000fe20003f44270 */
        /* <DEDUP_REMOVED lines=9> */
[----:B0-----:R-:W-:Y:S01]  /*4600*/  F2FP.SATFINITE.E4M3.F32.PACK_AB_MERGE_C R217, R8, R7, RZ ;  /* 0x0000000708d9723e */ /* 0x001fe200048070ff */
[----:B------:R-:W-:Y:S01]  /*4610*/  MUFU.EX2 R32, R32 ;  /* 0x0000002000207308 */ /* 0x000fe20000000800 */
[----:B------:R-:W-:-:S02]  /*4620*/  FMNMX.FTZ R2, R37, R2, !PT ;  /* 0x0000000225027209 */ /* 0x000fc40007810000 */
[----:B-1----:R-:W-:Y:S02]  /*4630*/  F2FP.SATFINITE.E4M3.F32.PACK_AB_MERGE_C R219, R89, R12, RZ ;  /* 0x0000000c59db723e */ /* 0x002fe400048070ff */
[----:B------:R-:W-:Y:S01]  /*4640*/  F2FP.SATFINITE.E4M3.F32.PACK_AB_MERGE_C R217, R6, R5, R217 ;  /* 0x0000000506d9723e */ /* 0x000fe200048070d9 */
[----:B------:R-:W0:Y:S01]  /*4650*/  SHFL.BFLY PT, R43, R2, 0x2, 0x1f ;  /* 0x0c401f00022b7f89 */ /* 0x000e2200000e0000 */
[----:B------:R-:W-:Y:S01]  /*4660*/  F2FP.SATFINITE.E4M3.F32.PACK_AB_MERGE_C R219, R10, R9, R219 ;  /* 0x000000090adb723e */ /* 0x000fe200048070db */
[----:B------:R-:W-:Y:S01]  /*4670*/  MUFU.EX2 R33, R33 ;  /* 0x0000002100217308 */ /* 0x000fe20000000800 */
[----:B--2---:R-:W-:Y:S02]  /*4680*/  F2FP.SATFINITE.E4M3.F32.PACK_AB_MERGE_C R213, R77, R20, RZ ;  /* 0x000000144dd5723e */ /* 0x004fe400048070ff */
[----:B---3--:R-:W-:Y:S02]  /*4690*/  F2FP.SATFINITE.E4M3.F32.PACK_AB_MERGE_C R215, R61, R38, RZ ;  /* 0x000000263dd7723e */ /* 0x008fe400048070ff */
[----:B------:R-:W-:-:S02]  /*46a0*/  F2FP.SATFINITE.E4M3.F32.PACK_AB_MERGE_C R213, R73, R14, R213 ;  /* 0x0000000e49d5723e */ /* 0x000fc400048070d5 */
[----:B------:R-:W-:Y:S01]  /*46b0*/  F2FP.SATFINITE.E4M3.F32.PACK_AB_MERGE_C R215, R57, R30, R215 ;  /* 0x0000001e39d7723e */ /* 0x000fe200048070d7 */
[----:B------:R-:W-:Y:S08]  /*46c0*/  MUFU.EX2 R78, R78 ;  /* 0x0000004e004e7308 */ /* 0x000ff00000000800 */
[----:B------:R-:W-:Y:S01]  /*46d0*/  MUFU.EX2 R15, R15 ;  /* 0x0000000f000f7308 */ /* 0x000fe20000000800 */
[----:B0-----:R-:W-:-:S07]  /*46e0*/  FMNMX.FTZ R59, R2, R43, !PT ;  /* 0x0000002b023b7209 */ /* 0x001fce0007810000 */
[----:B------:R0:W-:Y:S01]  /*46f0*/  MUFU.EX2 R43, R63 ;  /* 0x0000003f002b7308 */ /* 0x0001e20000000800 */
[----:B------:R-:W1:Y:S07]  /*4700*/  SHFL.BFLY PT, R2, R59, 0x1, 0x1f ;  /* 0x0c201f003b027f89 */ /* 0x000e6e00000e0000 */
[----:B------:R-:W-:Y:S08]  /*4710*/  MUFU.EX2 R36, R36 ;  /* 0x0000002400247308 */ /* 0x000ff00000000800 */
[----:B------:R-:W-:Y:S08]  /*4720*/  MUFU.EX2 R82, R82 ;  /* 0x0000005200527308 */ /* 0x000ff00000000800 */
[----:B------:R-:W-:Y:S01]  /*4730*/  MUFU.EX2 R47, R47 ;  /* 0x0000002f002f7308 */ /* 0x000fe20000000800 */
[----:B-1----:R-:W-:-:S04]  /*4740*/  FMNMX.FTZ R2, R59, R2, !PT ;  /* 0x000000023b027209 */ /* 0x002fc80007810000 */
[C---:B------:R-:W-:Y:S01]  /*4750*/  FSETP.NEU.FTZ.AND P0, PT, R2.reuse, -INF , PT ;  /* 0xff8000000200780b */ /* 0x040fe20003f1d000 */
[----:B------:R-:W-:-:S02]  /*4760*/  FFMA.FTZ R55, R2, R55, -8 ;  /* 0xc100000002377423 */ /* 0x000fc40000010037 */
[----:B------:R-:W-:Y:S03]  /*4770*/  MUFU.EX2 R86, R86 ;  /* 0x0000005600567308 */ /* 0x000fe60000000800 */
[----:B------:R-:W-:Y:S02]  /*4780*/  FSEL R79, R55, RZ, P0 ;  /* 0x000000ff374f7208 */ /* 0x000fe40000000000 */
[----:B------:R-:W-:-:S03]  /*4790*/  PLOP3.LUT P0, PT, PT, PT, UP0, 0x80, 0x0 ;  /* 0x000000000000781c */ /* 0x000fc60003f0f008 */
        /* <DEDUP_REMOVED lines=12> */
[----:B------:R-:W-:Y:S01]  /*4860*/  FADD.FTZ R54, R5, R6 ;  /* 0x0000000605367221 */ /* 0x000fe20000010000 */
[----:B------:R-:W-:-:S01]  /*4870*/  FFMA.FTZ R101, R101, UR40, -R79 ;  /* 0x0000002865657c23 */ /* 0x000fc2000801084f */
[--C-:B0-----:R-:W-:Y:S01]  /*4880*/  FFMA.FTZ R63, R72, UR40, -R79.reuse ;  /* 0x00000028483f7c23 */ /* 0x101fe2000801084f */
[----:B------:R-:W-:-:S01]  /*4890*/  FFMA.FTZ R72, R26, UR40, -R79 ;  /* 0x000000281a487c23 */ /* 0x000fc2000801084f */
[----:B------:R-:W-:Y:S01]  /*48a0*/  MUFU.EX2 R88, R88 ;  /* 0x0000005800587308 */ /* 0x000fe20000000800 */
[----:B------:R-:W-:-:S01]  /*48b0*/  FADD.FTZ R95, R7, R54 ;  /* 0x00000036075f7221 */ /* 0x000fc20000010000 */
[--C-:B------:R-:W-:Y:S01]  /*48c0*/  FFMA.FTZ R76, R76, UR40, -R79.reuse ;  /* 0x000000284c4c7c23 */ /* 0x100fe2000801084f */
[----:B------:R-:W-:-:S01]  /*48d0*/  FFMA.FTZ R34, R34, UR40, -R79 ;  /* 0x0000002822227c23 */ /* 0x000fc2000801084f */
[----:B------:R-:W-:Y:S01]  /*48e0*/  FFMA.FTZ R26, R80, UR40, -R79 ;  /* 0x00000028501a7c23 */ /* 0x000fe2000801084f */
[----:B------:R-:W-:-:S01]  /*48f0*/  FADD.FTZ R54, R8, R95 ;  /* 0x0000005f08367221 */ /* 0x000fc20000010000 */
        /* <DEDUP_REMOVED lines=11> */
[----:B0-----:R-:W-:-:S01]  /*49b0*/  FFMA.FTZ R59, R81, UR40, -R79 ;  /* 0x00000028513b7c23 */ /* 0x001fc2000801084f */
        /* <DEDUP_REMOVED lines=12> */
[----:B------:R-:W-:-:S02]  /*4a80*/  CS2R R96, SRZ ;  /* 0x0000000000607805 */ /* 0x000fc4000001ff00 */
[----:B------:R-:W-:Y:S01]  /*4a90*/  CS2R R104, SRZ ;  /* 0x0000000000687805 */ /* 0x000fe2000001ff00 */
[----:B------:R-:W2:Y:S01]  /*4aa0*/  MUFU.EX2 R92, R92 ;  /* 0x0000005c005c7308 */ /* 0x000ea20000000800 */
[----:B-1----:R-:W-:-:S04]  /*4ab0*/  F2FP.SATFINITE.E4M3.F32.PACK_AB_MERGE_C R216, R98, R83, RZ ;  /* 0x0000005362d8723e */ /* 0x002fc800048070ff */
[----:B------:R-:W-:-:S03]  /*4ac0*/  F2FP.SATFINITE.E4M3.F32.PACK_AB_MERGE_C R216, R88, R35, R216 ;  /* 0x0000002358d8723e */ /* 0x000fc600048070d8 */
[----:B------:R1:W-:Y:S08]  /*4ad0*/  MUFU.EX2 R81, R50 ;  /* 0x0000003200517308 */ /* 0x0003f00000000800 */
[----:B------:R-:W3:Y:S01]  /*4ae0*/  MUFU.EX2 R100, R100 ;  /* 0x0000006400647308 */ /* 0x000ee20000000800 */
[----:B-1----:R-:W-:-:S04]  /*4af0*/  FADD.FTZ R50, R35, R88 ;  /* 0x0000005823327221 */ /* 0x002fc80000010000 */
[----:B------:R-:W-:-:S03]  /*4b00*/  FADD.FTZ R93, R83, R50 ;  /* 0x00000032535d7221 */ /* 0x000fc60000010000 */
[----:B------:R-:W1:Y:S01]  /*4b10*/  MUFU.EX2 R101, R101 ;  /* 0x0000006500657308 */ /* 0x000e620000000800 */
[----:B------:R-:W-:-:S01]  /*4b20*/  FADD.FTZ R50, R98, R93 ;  /* 0x0000005d62327221 */ /* 0x000fc20000010000 */
[----:B------:R-:W-:Y:S01]  /*4b30*/  FADD.FTZ R93, R9, R54 ;  /* 0x00000036095d7221 */ /* 0x000fe20000010000 */
[----:B------:R-:W-:Y:S02]  /*4b40*/  CS2R R98, SRZ ;  /* 0x0000000000627805 */ /* 0x000fe4000001ff00 */
[----:B0-----:R-:W-:Y:S01]  /*4b50*/  FADD.FTZ R3, R55, R50 ;  /* 0x0000003237037221 */ /* 0x001fe20000010000 */
[----:B------:R-:W-:-:S02]  /*4b60*/  FADD.FTZ R93, R10, R93 ;  /* 0x0000005d0a5d7221 */ /* 0x000fc40000010000 */
[----:B------:R-:W0:Y:S01]  /*4b70*/  MUFU.EX2 R63, R63 ;  /* 0x0000003f003f7308 */ /* 0x000e220000000800 */
[----:B--2---:R-:W-:-:S01]  /*4b80*/  FADD.FTZ R3, R92, R3 ;  /* 0x000000035c037221 */ /* 0x004fc20000010000 */
[----:B------:R-:W-:-:S03]  /*4b90*/  FADD.FTZ R54, R12, R93 ;  /* 0x0000005d0c367221 */ /* 0x000fc60000010000 */
[----:B---3--:R-:W-:Y:S01]  /*4ba0*/  FADD.FTZ R50, R100, R3 ;  /* 0x0000000364327221 */ /* 0x008fe20000010000 */
[----:B------:R-:W-:-:S01]  /*4bb0*/  FADD.FTZ R39, R89, R54 ;  /* 0x0000003659277221 */ /* 0x000fc20000010000 */
[----:B------:R-:W-:Y:S01]  /*4bc0*/  CS2R R88, SRZ ;  /* 0x0000000000587805 */ /* 0x000fe2000001ff00 */
[----:B------:R-:W2:Y:S01]  /*4bd0*/  MUFU.EX2 R72, R72 ;  /* 0x0000004800487308 */ /* 0x000ea20000000800 */
[----:B-1----:R-:W-:-:S01]  /*4be0*/  FADD.FTZ R50, R101, R50 ;  /* 0x0000003265327221 */ /* 0x002fc20000010000 */
[----:B------:R-:W-:Y:S01]  /*4bf0*/  FADD.FTZ R54, R14, R39 ;  /* 0x000000270e367221 */ /* 0x000fe20000010000 */
[----:B------:R-:W-:Y:S02]  /*4c00*/  F2FP.SATFINITE.E4M3.F32.PACK_AB_MERGE_C R218, R101, R100, RZ ;  /* 0x0000006465da723e */ /* 0x000fe400048070ff */
[----:B------:R-:W-:Y:S01]  /*4c10*/  CS2R R100, SRZ ;  /* 0x0000000000647805 */ /* 0x000fe2000001ff00 */
[----:B------:R-:W-:-:S01]  /*4c20*/  FADD.FTZ R93, R73, R54 ;  /* 0x00000036495d7221 */ /* 0x000fc20000010000 */
[----:B------:R-:W-:Y:S01]  /*4c30*/  F2FP.SATFINITE.E4M3.F32.PACK_AB_MERGE_C R218, R92, R55, R218 ;  /* 0x000000375cda723e */ /* 0x000fe200048070da */
[----:B------:R-:W1:Y:S01]  /*4c40*/  MUFU.EX2 R76, R76 ;  /* 0x0000004c004c7308 */ /* 0x000e620000000800 */
[----:B0-----:R-:W-:-:S01]  /*4c50*/  FADD.FTZ R39, R63, R50 ;  /* 0x000000323f277221 */ /* 0x001fc20000010000 */
[----:B------:R-:W-:-:S04]  /*4c60*/  FADD.FTZ R54, R20, R93 ;  /* 0x0000005d14367221 */ /* 0x000fc80000010000 */
[----:B------:R-:W-:Y:S02]  /*4c70*/  FADD.FTZ R93, R77, R54 ;  /* 0x000000364d5d7221 */ /* 0x000fe40000010000 */
[----:B------:R0:W3:Y:S01]  /*4c80*/  MUFU.EX2 R87, R34 ;  /* 0x0000002200577308 */ /* 0x0000e20000000800 */
[----:B--2---:R-:W-:-:S01]  /*4c90*/  FADD.FTZ R39, R72, R39 ;  /* 0x0000002748277221 */ /* 0x004fc20000010000 */
[----:B------:R-:W-:-:S04]  /*4ca0*/  FADD.FTZ R54, R30, R93 ;  /* 0x0000005d1e367221 */ /* 0x000fc80000010000 */
[----:B------:R-:W-:Y:S02]  /*4cb0*/  FADD.FTZ R93, R57, R54 ;  /* 0x00000036395d7221 */ /* 0x000fe40000010000 */
[----:B------:R-:W2:Y:S01]  /*4cc0*/  MUFU.EX2 R26, R26 ;  /* 0x0000001a001a7308 */ /* 0x000ea20000000800 */
[----:B-1----:R-:W-:-:S01]  /*4cd0*/  FADD.FTZ R50, R76, R39 ;  /* 0x000000274c327221 */ /* 0x002fc20000010000 */
[----:B------:R-:W-:Y:S01]  /*4ce0*/  FADD.FTZ R54, R38, R93 ;  /* 0x0000005d26367221 */ /* 0x000fe20000010000 */
[----:B0-----:R-:W-:-:S01]  /*4cf0*/  FFMA.FTZ R34, R64, UR40, -R79 ;  /* 0x0000002840227c23 */ /* 0x001fc2000801084f */
[--C-:B------:R-:W-:Y:S01]  /*4d00*/  FFMA.FTZ R64, R69, UR40, -R79.reuse ;  /* 0x0000002845407c23 */ /* 0x100fe2000801084f */
[----:B------:R-:W-:-:S01]  /*4d10*/  FFMA.FTZ R69, R58, UR40, -R79 ;  /* 0x000000283a457c23 */ /* 0x000fc2000801084f */
[----:B------:R-:W-:Y:S02]  /*4d20*/  CS2R R92, SRZ ;  /* 0x00000000005c7805 */ /* 0x000fe4000001ff00 */
[----:B------:R-:W0:Y:S01]  /*4d30*/  MUFU.EX2 R59, R59 ;  /* 0x0000003b003b7308 */ /* 0x000e220000000800 */
[----:B---3--:R-:W-:-:S01]  /*4d40*/  FADD.FTZ R39, R87, R50 ;  /* 0x0000003257277221 */ /* 0x008fc20000010000 */
[----:B------:R-:W-:-:S02]  /*4d50*/  F2FP.SATFINITE.E4M3.F32.PACK_AB_MERGE_C R212, R87, R76, RZ ;  /* 0x0000004c57d4723e */ /* 0x000fc400048070ff */
[----:B------:R-:W-:Y:S02]  /*4d60*/  CS2R R76, SRZ ;  /* 0x00000000004c7805 */ /* 0x000fe4000001ff00 */
[----:B------:R-:W-:Y:S02]  /*4d70*/  F2FP.SATFINITE.E4M3.F32.PACK_AB_MERGE_C R212, R72, R63, R212 ;  /* 0x0000003f48d4723e */ /* 0x000fe400048070d4 */
[----:B------:R-:W-:Y:S01]  /*4d80*/  CS2R R72, SRZ ;  /* 0x0000000000487805 */ /* 0x000fe2000001ff00 */
[----:B------:R-:W1:Y:S01]  /*4d90*/  MUFU.EX2 R84, R84 ;  /* 0x0000005400547308 */ /* 0x000e620000000800 */
[----:B--2---:R-:W-:-:S07]  /*4da0*/  FADD.FTZ R50, R26, R39 ;  /* 0x000000271a327221 */ /* 0x004fce0000010000 */
[----:B------:R-:W2:Y:S01]  /*4db0*/  MUFU.EX2 R85, R85 ;  /* 0x0000005500557308 */ /* 0x000ea20000000800 */
[----:B0-----:R-:W-:-:S07]  /*4dc0*/  FADD.FTZ R39, R59, R50 ;  /* 0x000000323b277221 */ /* 0x001fce0000010000 */
[----:B------:R-:W0:Y:S01]  /*4dd0*/  MUFU.EX2 R56, R56 ;  /* 0x0000003800387308 */ /* 0x000e220000000800 */
[----:B-1----:R-:W-:-:S01]  /*4de0*/  FADD.FTZ R50, R84, R39 ;  /* 0x0000002754327221 */ /* 0x002fc20000010000 */
[----:B------:R-:W-:Y:S01]  /*4df0*/  FADD.FTZ R39, R61, R54 ;  /* 0x000000363d277221 */ /* 0x000fe20000010000 */
[----:B------:R-:W-:-:S03]  /*4e00*/  CS2R R54, SRZ ;  /* 0x0000000000367805 */ /* 0x000fc6000001ff00 */
[----:B------:R-:W-:Y:S02]  /*4e10*/  FADD.FTZ R12, R40, R39 ;  /* 0x00000027280c7221 */ /* 0x000fe40000010000 */
[----:B------:R-:W1:Y:S01]  /*4e20*/  MUFU.EX2 R75, R75 ;  /* 0x0000004b004b7308 */ /* 0x000e620000000800 */
[----:B--2---:R-:W-:-:S01]  /*4e30*/  FADD.FTZ R7, R85, R50 ;  /* 0x0000003255077221 */ /* 0x004fc20000010000 */
[----:B------:R-:W-:Y:S01]  /*4e40*/  FADD.FTZ R39, R41, R12 ;  /* 0x0000000c29277221 */ /* 0x000fe20000010000 */
[----:B------:R-:W-:Y:S02]  /*4e50*/  F2FP.SATFINITE.E4M3.F32.PACK_AB_MERGE_C R214, R85, R84, RZ ;  /* 0x0000005455d6723e */ /* 0x000fe400048070ff */
[----:B------:R-:W-:Y:S01]  /*4e60*/  CS2R R84, SRZ ;  /* 0x0000000000547805 */ /* 0x000fe2000001ff00 */
[----:B------:R-:W-:-:S01]  /*4e70*/  FADD.FTZ R12, R42, R39 ;  /* 0x000000272a0c7221 */ /* 0x000fc20000010000 */
[----:B------:R-:W-:Y:S01]  /*4e80*/  F2FP.SATFINITE.E4M3.F32.PACK_AB_MERGE_C R42, R45, R42, RZ ;  /* 0x0000002a2d2a723e */ /* 0x000fe200048070ff */
[----:B------:R-:W2:Y:S01]  /*4e90*/  MUFU.EX2 R60, R60 ;  /* 0x0000003c003c7308 */ /* 0x000ea20000000800 */
[----:B0-----:R-:W-:-:S01]  /*4ea0*/  FADD.FTZ R8, R56, R7 ;  /* 0x0000000738087221 */ /* 0x001fc20000010000 */
[----:B------:R-:W-:Y:S01]  /*4eb0*/  FADD.FTZ R12, R45, R12 ;  /* 0x0000000c2d0c7221 */ /* 0x000fe20000010000 */
[----:B------:R-:W-:-:S02]  /*4ec0*/  F2FP.SATFINITE.E4M3.F32.PACK_AB_MERGE_C R214, R59, R26, R214 ;  /* 0x0000001a3bd6723e */ /* 0x000fc400048070d6 */
[----:B------:R-:W-:Y:S02]  /*4ed0*/  CS2R R58, SRZ ;  /* 0x00000000003a7805 */ /* 0x000fe4000001ff00 */
[----:B------:R-:W-:Y:S01]  /*4ee0*/  F2FP.SATFINITE.E4M3.F32.PACK_AB_MERGE_C R209, R41, R40, R42 ;  /* 0x0000002829d1723e */ /* 0x000fe2000480702a */
[----:B------:R-:W-:Y:S01]  /*4ef0*/  FADD.FTZ R39, R21, R12 ;  /* 0x0000000c15277221 */ /* 0x000fe20000010000 */
[----:B------:R-:W-:Y:S01]  /*4f00*/  CS2R R40, SRZ ;  /* 0x0000000000287805 */ /* 0x000fe2000001ff00 */
[----:B------:R-:W0:Y:S01]  /*4f10*/  MUFU.EX2 R34, R34 ;  /* 0x0000002200227308 */ /* 0x000e220000000800 */
[----:B-1----:R-:W-:-:S01]  /*4f20*/  FADD.FTZ R7, R75, R8 ;  /* 0x000000084b077221 */ /* 0x002fc20000010000 */
[----:B------:R-:W-:Y:S01]  /*4f30*/  FADD.FTZ R12, R24, R39 ;  /* 0x00000027180c7221 */ /* 0x000fe20000010000 */
[----:B------:R-:W-:-:S05]  /*4f40*/  CS2R R38, SRZ ;  /* 0x0000000000267805 */ /* 0x000fca000001ff00 */
[----:B------:R-:W1:Y:S01]  /*4f50*/  MUFU.EX2 R65, R65 ;  /* 0x0000004100417308 */ /* 0x000e620000000800 */
[----:B--2---:R-:W-:-:S01]  /*4f60*/  FADD.FTZ R8, R60, R7 ;  /* 0x000000073c087221 */ /* 0x004fc20000010000 */
[----:B------:R-:W-:-:S03]  /*4f70*/  F2FP.SATFINITE.E4M3.F32.PACK_AB_MERGE_C R60, R81, R60, RZ ;  /* 0x0000003c513c723e */ /* 0x000fc600048070ff */
[----:B------:R-:W-:Y:S01]  /*4f80*/  FADD.FTZ R7, R81, R8 ;  /* 0x0000000851077221 */ /* 0x000fe20000010000 */
[----:B------:R-:W-:Y:S02]  /*4f90*/  F2FP.SATFINITE.E4M3.F32.PACK_AB_MERGE_C R208, R75, R56, R60 ;  /* 0x000000384bd0723e */ /* 0x000fe4000480703c */
[----:B------:R-:W-:Y:S01]  /*4fa0*/  CS2R R56, SRZ ;  /* 0x0000000000387805 */ /* 0x000fe2000001ff00 */
[----:B------:R-:W2:Y:S01]  /*4fb0*/  MUFU.EX2 R68, R68 ;  /* 0x0000004400447308 */ /* 0x000ea20000000800 */
[----:B0-----:R-:W-:-:S01]  /*4fc0*/  FADD.FTZ R8, R34, R7 ;  /* 0x0000000722087221 */ /* 0x001fc20000010000 */
[----:B------:R-:W-:Y:S01]  /*4fd0*/  FADD.FTZ R7, R13, R12 ;  /* 0x0000000c0d077221 */ /* 0x000fe20000010000 */
[C---:B------:R-:W-:Y:S02]  /*4fe0*/  F2FP.SATFINITE.E4M3.F32.PACK_AB_MERGE_C R13, R32.reuse, R13, RZ ;  /* 0x0000000d200d723e */ /* 0x040fe400048070ff */
[----:B------:R-:W-:Y:S02]  /*4ff0*/  CS2R R60, SRZ ;  /* 0x00000000003c7805 */ /* 0x000fe4000001ff00 */
[----:B------:R-:W-:Y:S01]  /*5000*/  CS2R R80, SRZ ;  /* 0x0000000000507805 */ /* 0x000fe2000001ff00 */
[----:B------:R-:W-:Y:S01]  /*5010*/  FADD.FTZ R32, R32, R7 ;  /* 0x0000000720207221 */ /* 0x000fe20000010000 */
[----:B------:R-:W-:Y:S01]  /*5020*/  F2FP.SATFINITE.E4M3.F32.PACK_AB_MERGE_C R211, R24, R21, R13 ;  /* 0x0000001518d3723e */ /* 0x000fe2000480700d */
[----:B------:R-:W0:Y:S01]  /*5030*/  MUFU.EX2 R91, R64 ;  /* 0x00000040005b7308 */ /* 0x000e220000000800 */
[----:B-1----:R-:W-:-:S07]  /*5040*/  FADD.FTZ R5, R65, R8 ;  /* 0x0000000841057221 */ /* 0x002fce0000010000 */
[----:B------:R-:W1:Y:S01]  /*5050*/  MUFU.EX2 R46, R46 ;  /* 0x0000002e002e7308 */ /* 0x000e620000000800 */
[----:B--2---:R-:W-:-:S01]  /*5060*/  FADD.FTZ R6, R68, R5 ;  /* 0x0000000544067221 */ /* 0x004fc20000010000 */
[----:B------:R-:W-:-:S04]  /*5070*/  FADD.FTZ R5, R11, R32 ;  /* 0x000000200b057221 */ /* 0x000fc80000010000 */
[----:B------:R-:W-:Y:S02]  /*5080*/  FADD.FTZ R10, R28, R5 ;  /* 0x000000051c0a7221 */ /* 0x000fe40000010000 */
[----:B------:R-:W2:Y:S01]  /*5090*/  MUFU.EX2 R69, R69 ;  /* 0x0000004500457308 */ /* 0x000ea20000000800 */
[C---:B0-----:R-:W-:Y:S01]  /*50a0*/  F2FP.SATFINITE.E4M3.F32.PACK_AB_MERGE_C R68, R91.reuse, R68, RZ ;  /* 0x000000445b44723e */ /* 0x041fe200048070ff */
[----:B------:R-:W-:Y:S01]  /*50b0*/  FADD.FTZ R91, R91, R6 ;  /* 0x000000065b5b7221 */ /* 0x000fe20000010000 */
[----:B------:R-:W-:-:S01]  /*50c0*/  FADD.FTZ R7, R33, R10 ;  /* 0x0000000a21077221 */ /* 0x000fc20000010000 */
[C---:B------:R-:W-:Y:S02]  /*50d0*/  F2FP.SATFINITE.E4M3.F32.PACK_AB_MERGE_C R33, R78.reuse, R33, RZ ;  /* 0x000000214e21723e */ /* 0x040fe400048070ff */
[----:B------:R-:W-:Y:S01]  /*50e0*/  F2FP.SATFINITE.E4M3.F32.PACK_AB_MERGE_C R210, R65, R34, R68 ;  /* 0x0000002241d2723e */ /* 0x000fe20004807044 */
[----:B------:R-:W-:Y:S01]  /*50f0*/  FADD.FTZ R78, R78, R7 ;  /* 0x000000074e4e7221 */ /* 0x000fe20000010000 */
[----:B------:R-:W0:Y:S01]  /*5100*/  MUFU.EX2 R44, R44 ;  /* 0x0000002c002c7308 */ /* 0x000e220000000800 */
[----:B-1----:R-:W-:-:S01]  /*5110*/  FADD.FTZ R8, R46, R91 ;  /* 0x0000005b2e087221 */ /* 0x002fc20000010000 */
[----:B------:R-:W-:Y:S01]  /*5120*/  F2FP.SATFINITE.E4M3.F32.PACK_AB_MERGE_C R205, R28, R11, R33 ;  /* 0x0000000b1ccd723e */ /* 0x000fe20004807021 */
[----:B------:R-:W-:-:S01]  /*5130*/  FADD.FTZ R7, R15, R78 ;  /* 0x0000004e0f077221 */ /* 0x000fc20000010000 */
[----:B------:R-:W-:-:S02]  /*5140*/  CS2R R32, SRZ ;  /* 0x0000000000207805 */ /* 0x000fc4000001ff00 */
[----:B------:R-:W-:Y:S02]  /*5150*/  CS2R R34, SRZ ;  /* 0x0000000000227805 */ /* 0x000fe4000001ff00 */
[----:B------:R-:W-:Y:S01]  /*5160*/  CS2R R64, SRZ ;  /* 0x0000000000407805 */ /* 0x000fe2000001ff00 */
[----:B------:R-:W-:-:S01]  /*5170*/  FADD.FTZ R10, R36, R7 ;  /* 0x00000007240a7221 */ /* 0x000fc20000010000 */
[----:B------:R1:W3:Y:S01]  /*5180*/  MUFU.EX2 R3, R62 ;  /* 0x0000003e00037308 */ /* 0x0002e20000000800 */
[----:B--2---:R-:W-:-:S01]  /*5190*/  FADD.FTZ R5, R69, R8 ;  /* 0x0000000845057221 */ /* 0x004fc20000010000 */
[----:B------:R-:W-:Y:S01]  /*51a0*/  CS2R R78, SRZ ;  /* 0x00000000004e7805 */ /* 0x000fe2000001ff00 */
[----:B------:R-:W-:-:S01]  /*51b0*/  FADD.FTZ R7, R43, R10 ;  /* 0x0000000a2b077221 */ /* 0x000fc20000010000 */
[----:B------:R-:W-:-:S03]  /*51c0*/  F2FP.SATFINITE.E4M3.F32.PACK_AB_MERGE_C R43, R82, R43, RZ ;  /* 0x0000002b522b723e */ /* 0x000fc600048070ff */
[----:B------:R-:W-:Y:S01]  /*51d0*/  FADD.FTZ R82, R82, R7 ;  /* 0x0000000752527221 */ /* 0x000fe20000010000 */
[----:B------:R-:W2:Y:S01]  /*51e0*/  MUFU.EX2 R48, R48 ;  /* 0x0000003000307308 */ /* 0x000ea20000000800 */
[----:B0-----:R-:W-:-:S01]  /*51f0*/  FADD.FTZ R8, R44, R5 ;  /* 0x000000052c087221 */ /* 0x001fc20000010000 */
[----:B------:R-:W-:Y:S02]  /*5200*/  F2FP.SATFINITE.E4M3.F32.PACK_AB_MERGE_C R207, R36, R15, R43 ;  /* 0x0000000f24cf723e */ /* 0x000fe4000480702b */
[----:B------:R-:W-:Y:S02]  /*5210*/  CS2R R42, SRZ ;  /* 0x00000000002a7805 */ /* 0x000fe4000001ff00 */
[----:B-1----:R-:W-:Y:S02]  /*5220*/  CS2R R62, SRZ ;  /* 0x00000000003e7805 */ /* 0x002fe4000001ff00 */
[----:B------:R-:W0:Y:S01]  /*5230*/  MUFU.EX2 R49, R49 ;  /* 0x0000003100317308 */ /* 0x000e220000000800 */
[----:B---3--:R-:W-:-:S01]  /*5240*/  FADD.FTZ R5, R3, R8 ;  /* 0x0000000803057221 */ /* 0x008fc20000010000 */
[----:B------:R-:W-:-:S04]  /*5250*/  F2FP.SATFINITE.E4M3.F32.PACK_AB_MERGE_C R44, R3, R44, RZ ;  /* 0x0000002c032c723e */ /* 0x000fc800048070ff */
[----:B------:R-:W-:Y:S02]  /*5260*/  F2FP.SATFINITE.E4M3.F32.PACK_AB_MERGE_C R204, R69, R46, R44 ;  /* 0x0000002e45cc723e */ /* 0x000fe4000480702c */
[----:B------:R-:W-:Y:S01]  /*5270*/  CS2R R44, SRZ ;  /* 0x00000000002c7805 */ /* 0x000fe2000001ff00 */
[----:B------:R-:W1:Y:S01]  /*5280*/  MUFU.EX2 R52, R52 ;  /* 0x0000003400347308 */ /* 0x000e620000000800 */
[----:B--2---:R-:W-:-:S01]  /*5290*/  FADD.FTZ R8, R48, R5 ;  /* 0x0000000530087221 */ /* 0x004fc20000010000 */
[----:B------:R-:W-:-:S06]  /*52a0*/  CS2R R68, SRZ ;  /* 0x0000000000447805 */ /* 0x000fcc000001ff00 */
        /* <DEDUP_REMOVED lines=8> */
[C---:B--2---:R-:W-:Y:S01]  /*5330*/  F2FP.SATFINITE.E4M3.F32.PACK_AB_MERGE_C R52, R53.reuse, R52, RZ ;  /* 0x000000343534723e */ /* 0x044fe200048070ff */
[----:B------:R-:W-:Y:S01]  /*5340*/  FADD.FTZ R53, R53, R8 ;  /* 0x0000000835357221 */ /* 0x000fe20000010000 */
[----:B------:R-:W-:-:S02]  /*5350*/  FADD.FTZ R7, R51, R12 ;  /* 0x0000000c33077221 */ /* 0x000fc40000010000 */
[----:B------:R-:W-:Y:S02]  /*5360*/  F2FP.SATFINITE.E4M3.F32.PACK_AB_MERGE_C R206, R49, R48, R52 ;  /* 0x0000003031ce723e */ /* 0x000fe40004807034 */
[----:B------:R-:W-:Y:S01]  /*5370*/  CS2R R48, SRZ ;  /* 0x0000000000307805 */ /* 0x000fe2000001ff00 */
[----:B------:R-:W2:Y:S01]  /*5380*/  MUFU.EX2 R67, R67 ;  /* 0x0000004300437308 */ /* 0x000ea20000000800 */
[----:B0-----:R-:W-:-:S01]  /*5390*/  FADD.FTZ R10, R66, R53 ;  /* 0x00000035420a7221 */ /* 0x001fc20000010000 */
[----:B------:R-:W-:-:S06]  /*53a0*/  CS2R R52, SRZ ;  /* 0x0000000000347805 */ /* 0x000fcc000001ff00 */
[----:B------:R-:W0:Y:S01]  /*53b0*/  MUFU.EX2 R90, R90 ;  /* 0x0000005a005a7308 */ /* 0x000e220000000800 */
[----:B-1----:R-:W-:-:S07]  /*53c0*/  FADD.FTZ R10, R25, R10 ;  /* 0x0000000a190a7221 */ /* 0x002fce0000010000 */
[----:B------:R1:W3:Y:S01]  /*53d0*/  MUFU.EX2 R6, R29 ;  /* 0x0000001d00067308 */ /* 0x0002e20000000800 */
[----:B--2---:R-:W-:-:S07]  /*53e0*/  FADD.FTZ R5, R67, R10 ;  /* 0x0000000a43057221 */ /* 0x004fce0000010000 */
[----:B------:R-:W2:Y:S01]  /*53f0*/  MUFU.EX2 R27, R27 ;  /* 0x0000001b001b7308 */ /* 0x000ea20000000800 */
[C---:B0-----:R-:W-:Y:S01]  /*5400*/  F2FP.SATFINITE.E4M3.F32.PACK_AB_MERGE_C R51, R90.reuse, R51, RZ ;  /* 0x000000335a33723e */ /* 0x041fe200048070ff */
[----:B------:R-:W-:Y:S01]  /*5410*/  FADD.FTZ R90, R90, R7 ;  /* 0x000000075a5a7221 */ /* 0x000fe20000010000 */
[----:B-1----:R-:W-:Y:S02]  /*5420*/  CS2R R28, SRZ ;  /* 0x00000000001c7805 */ /* 0x002fe4000001ff00 */
[----:B------:R-:W-:Y:S02]  /*5430*/  F2FP.SATFINITE.E4M3.F32.PACK_AB_MERGE_C R201, R86, R47, R51 ;  /* 0x0000002f56c9723e */ /* 0x000fe40004807033 */
[----:B------:R-:W-:Y:S02]  /*5440*/  CS2R R46, SRZ ;  /* 0x00000000002e7805 */ /* 0x000fe4000001ff00 */
[----:B------:R-:W-:Y:S01]  /*5450*/  CS2R R50, SRZ ;  /* 0x0000000000327805 */ /* 0x000fe2000001ff00 */
[----:B------:R-:W0:Y:S01]  /*5460*/  MUFU.EX2 R70, R70 ;  /* 0x0000004600467308 */ /* 0x000e220000000800 */
[----:B---3--:R-:W-:-:S01]  /*5470*/  FADD.FTZ R5, R6, R5 ;  /* 0x0000000506057221 */ /* 0x008fc20000010000 */
[----:B------:R-:W-:-:S02]  /*5480*/  F2FP.SATFINITE.E4M3.F32.PACK_AB_MERGE_C R67, R6, R67, RZ ;  /* 0x000000430643723e */ /* 0x000fc400048070ff */
[----:B------:R-:W-:Y:S02]  /*5490*/  CS2R R86, SRZ ;  /* 0x0000000000567805 */ /* 0x000fe4000001ff00 */
[----:B------:R-:W-:Y:S02]  /*54a0*/  F2FP.SATFINITE.E4M3.F32.PACK_AB_MERGE_C R200, R25, R66, R67 ;  /* 0x0000004219c8723e */ /* 0x000fe40004807043 */
[----:B------:R-:W-:Y:S01]  /*54b0*/  CS2R R24, SRZ ;  /* 0x0000000000187805 */ /* 0x000fe2000001ff00 */
[----:B------:R-:W1:Y:S01]  /*54c0*/  MUFU.EX2 R94, R94 ;  /* 0x0000005e005e7308 */ /* 0x000e620000000800 */
[----:B--2---:R-:W-:-:S01]  /*54d0*/  FADD.FTZ R7, R27, R90 ;  /* 0x0000005a1b077221 */ /* 0x004fc20000010000 */
[----:B------:R-:W-:Y:S02]  /*54e0*/  CS2R R66, SRZ ;  /* 0x0000000000427805 */ /* 0x000fe4000001ff00 */
[----:B------:R-:W-:-:S04]  /*54f0*/  CS2R R90, SRZ ;  /* 0x00000000005a7805 */ /* 0x000fc8000001ff00 */
[----:B------:R2:W3:Y:S01]  /*5500*/  MUFU.EX2 R3, R74 ;  /* 0x0000004a00037308 */ /* 0x0004e20000000800 */
[----:B0-----:R-:W-:-:S07]  /*5510*/  FADD.FTZ R6, R70, R5 ;  /* 0x0000000546067221 */ /* 0x001fce0000010000 */
[----:B------:R-:W-:Y:S01]  /*5520*/  MUFU.EX2 R31, R31 ;  /* 0x0000001f001f7308 */ /* 0x000fe20000000800 */
[----:B-1----:R-:W-:-:S01]  /*5530*/  FADD.FTZ R10, R94, R7 ;  /* 0x000000075e0a7221 */ /* 0x002fc20000010000 */
[----:B--2---:R-:W-:-:S06]  /*5540*/  CS2R R74, SRZ ;  /* 0x00000000004a7805 */ /* 0x004fcc000001ff00 */
[----:B------:R-:W-:Y:S01]  /*5550*/  MUFU.EX2 R71, R71 ;  /* 0x0000004700477308 */ /* 0x000fe20000000800 */
[----:B---3--:R-:W-:-:S07]  /*5560*/  FADD.FTZ R6, R3, R6 ;  /* 0x0000000603067221 */ /* 0x008fce0000010000 */
[----:B------:R0:W1:Y:S08]  /*5570*/  MUFU.EX2 R8, R37 ;  /* 0x0000002500087308 */ /* 0x0000700000000800 */
[----:B------:R-:W2:Y:S01]  /*5580*/  MUFU.EX2 R4, R4 ;  /* 0x0000000400047308 */ /* 0x000ea20000000800 */
[----:B0-----:R-:W-:Y:S02]  /*5590*/  CS2R R36, SRZ ;  /* 0x0000000000247805 */ /* 0x001fe4000001ff00 */
[----:B-1----:R-:W-:Y:S01]  /*55a0*/  F2FP.SATFINITE.E4M3.F32.PACK_AB_MERGE_C R5, R8, R71, RZ ;  /* 0x000000470805723e */ /* 0x002fe200048070ff */
[----:B------:R-:W-:-:S03]  /*55b0*/  FADD.FTZ R71, R71, R6 ;  /* 0x0000000647477221 */ /* 0x000fc60000010000 */
[----:B------:R-:W-:Y:S02]  /*55c0*/  F2FP.SATFINITE.E4M3.F32.PACK_AB_MERGE_C R202, R3, R70, R5 ;  /* 0x0000004603ca723e */ /* 0x000fe40004807005 */
[----:B--2---:R-:W-:Y:S01]  /*55d0*/  F2FP.SATFINITE.E4M3.F32.PACK_AB_MERGE_C R7, R4, R31, RZ ;  /* 0x0000001f0407723e */ /* 0x004fe200048070ff */
[----:B------:R-:W-:-:S03]  /*55e0*/  FADD.FTZ R31, R31, R10 ;  /* 0x0000000a1f1f7221 */ /* 0x000fc60000010000 */
[----:B------:R-:W-:Y:S01]  /*55f0*/  F2FP.SATFINITE.E4M3.F32.PACK_AB_MERGE_C R203, R94, R27, R7 ;  /* 0x0000001b5ecb723e */ /* 0x000fe20004807007 */
[----:B------:R-:W-:-:S01]  /*5600*/  FADD.FTZ R3, R4, R31 ;  /* 0x0000001f04037221 */ /* 0x000fc20000010000 */
[----:B------:R-:W-:Y:S01]  /*5610*/  FADD.FTZ R4, R8, R71 ;  /* 0x0000004708047221 */ /* 0x000fe20000010000 */
        /* <DEDUP_REMOVED lines=57> */
.L_x_6363:
[----:B------:R-:W-:Y:S01]  /*59b0*/  ISETP.NE.AND P2, PT, RZ, UR50, PT ;  /* 0x00000032ff007c0c */ /* 0x000fe2000bf45270 */
[----:B------:R-:W-:-:S04]  /*59c0*/  UISETP.NE.AND UP0, UPT, UR4, 0x1, UPT ;  /* 0x000000010400788c */ /* 0x000fc8000bf05270 */
[----:B------:R-:W-:-:S04]  /*59d0*/  USEL UR41, URZ, 0x1, UP0 ;  /* 0x000000013f297887 */ /* 0x000fc80008000000 */
[----:B------:R-:W-:-:S04]  /*59e0*/  ULOP3.LUT UR41, UR7, UR41, URZ, 0x3c, !UPT ;  /* 0x0000002907297292 */ /* 0x000fc8000f8e3c3f */
[----:B------:R-:W-:Y:S08]  /*59f0*/  @P2 BRA `(.L_x_6353) ;  /* 0x0000000000382947 */ /* 0x000ff00003800000 */
[----:B------:R-:W-:Y:S05]  /*5a00*/  @!P1 BRA `(.L_x_6354) ;  /* 0x0000000000049947 */ /* 0x000fea0003800000 */
[----:B------:R-:W-:Y:S01]  /*5a10*/  BPT.TRAP 0x1 ;  /* 0x000000040000795c */ /* 0x000fe20000300000 */
.L_x_6354:
        /* <DEDUP_REMOVED lines=9> */
.L_x_6355:
[----:B-1----:R-:W-:Y:S05]  /*5ab0*/  @P0 BRA `(.L_x_6353) ;  /* 0x0000000000080947 */ /* 0x002fea0003800000 */
[----:B------:R-:W1:Y:S02]  /*5ac0*/  SYNCS.PHASECHK.TRANS64.TRYWAIT P0, [UR5+0x33430], R0 ;  /* 0x03343000ff0075a7 */ /* 0x000e640008000145 */
[----:B-1----:R-:W-:Y:S05]  /*5ad0*/  @!P0 BRA `(.L_x_6356) ;  /* 0x0000014400f08947 */ /* 0x002fea0003800000 */
.L_x_6353:
[----:B------:R-:W2:Y:S01]  /*5ae0*/  S2R R2, SR_TID.X ;  /* 0x0000000000027919 */ /* 0x000ea20000002100 */
        /* <DEDUP_REMOVED lines=21> */
[----:B--2---:R-:W-:Y:S01]  /*5c40*/  SHF.R.U32.HI R2, RZ, 0x7, R2 ;  /* 0x00000007ff027819 */ /* 0x004fe20000011602 */
[----:B------:R-:W-:Y:S01]  /*5c50*/  UMOV UR23, 0x80000020 ;  /* 0x8000002000177882 */ /* 0x000fe20000000000 */
[----:B------:R-:W-:Y:S01]  /*5c60*/  UIADD3 UR26, UR5, 0x502, URZ ;  /* 0x00000502051a7890 */ /* 0x000fe2000fffe03f */
[----:B------:R-:W-:-:S02]  /*5c70*/  UMOV UR27, 0x80000020 ;  /* 0x80000020001b7882 */ /* 0x000fc40000000000 */
[----:B01----:R-:W-:-:S05]  /*5c80*/  VIADD R0, R2, 0x8 ;  /* 0x0000000802007836 */ /* 0x003fca0000000000 */
        /* <DEDUP_REMOVED lines=165> */
.L_x_6358:
[----:B------:R-:W-:Y:S01]  /*66e0*/  ULEA UR5, UR4, UR39, 0x3 ;  /* 0x0000002704057291 */ /* 0x000fe2000f8e183f */
[----:B------:R-:W-:-:S05]  /*66f0*/  IMAD.U32 R0, RZ, RZ, UR7 ;  /* 0x00000007ff007e24 */ /* 0x000fca000f8e00ff */
[----:B------:R-:W-:-:S04]  /*6700*/  SHF.L.U32 R0, R0, 0x1f, RZ ;  /* 0x0000001f00007819 */ /* 0x000fc800000006ff */
[----:B------:R0:W1:Y:S01]  /*6710*/  SYNCS.PHASECHK.TRANS64.TRYWAIT P0, [UR5+0x33450], R0 ;  /* 0x03345000ff0075a7 */ /* 0x0000620008000145 */
[----:B------:R-:W-:Y:S05]  /*6720*/  @!P1 BRA `(.L_x_6359) ;  /* 0x0000000000049947 */ /* 0x000fea0003800000 */
[----:B------:R-:W-:Y:S01]  /*6730*/  BPT.TRAP 0x1 ;  /* 0x000000040000795c */ /* 0x000fe20000300000 */
.L_x_6359:
[----:B-1----:R-:W-:Y:S05]  /*6740*/  @P0 BRA `(.L_x_6357) ;  /* 0x0000000000080947 */ /* 0x002fea0003800000 */
[----:B------:R-:W1:Y:S02]  /*6750*/  SYNCS.PHASECHK.TRANS64.TRYWAIT P0, [UR5+0x33450], R0 ;  /* 0x03345000ff0075a7 */ /* 0x000e640008000145 */
[----:B-1----:R-:W-:Y:S05]  /*6760*/  @!P0 BRA `(.L_x_6360) ;  /* 0x0000013800e48947 */ /* 0x002fea0003800000 */
.L_x_6357:
        /* <DEDUP_REMOVED lines=36> */
.L_x_6361:
[----:B------:R-:W-:Y:S01]  /*69b0*/  UISETP.NE.AND UP0, UPT, UR52, URZ, UPT ;  /* 0x0000003f3400728c */ /* 0x000fe2000bf05270 */
[----:B------:R-:W-:-:S05]  /*69c0*/  VIADD R8, R17, UR49 ;  /* 0x0000003111087c36 */ /* 0x000fca0008000000 */
[----:B------:R-:W-:Y:S02]  /*69d0*/  PLOP3.LUT P0, PT, PT, PT, UP0, 0x80, 0x0 ;  /* 0x000000000000781c */ /* 0x000fe40003f0f008 */
[----:B------:R-:W-:-:S03]  /*69e0*/  PLOP3.LUT P2, PT, PT, PT, UP0, 0x80, 0x0 ;  /* 0x000000000000781c */ /* 0x000fc60003f4f008 */
[----:B------:R-:W-:-:S08]  /*69f0*/  @UP0 ULDC UR5, c[0x0][0x44c] ;  /* 0x0001130000050ab9 */ /* 0x000fd00000000800 */
[----:B0-----:R-:W-:Y:S01]  /*6a00*/  @P0 IMAD.HI.U32 R0, R8, UR5, RZ ;  /* 0x0000000508000c27 */ /* 0x001fe2000f8e00ff */
[----:B------:R-:W-:-:S04]  /*6a10*/  @UP0 ULDC UR5, c[0x0][0x450] ;  /* 0x0001140000050ab9 */ /* 0x000fc80000000800 */
[----:B------:R-:W-:Y:S01]  /*6a20*/  @P2 SHF.R.U32.HI R8, RZ, UR5, R0 ;  /* 0x00000005ff082c19 */ /* 0x000fe20008011600 */
[----:B------:R-:W-:-:S04]  /*6a30*/  UIMAD UR5, UR6, -0xa0, URZ ;  /* 0xffffff60060578a4 */ /* 0x000fc8000f8e023f */
[----:B------:R-:W0:Y:S02]  /*6a40*/  SHFL.IDX PT, R7, R8, RZ, 0x1c1f ;  /* 0x001c1fff08077589 */ /* 0x000e2400000e0000 */
[----:B------:R-:W-:Y:S01]  /*6a50*/  IMAD.U32 R9, RZ, RZ, UR5 ;  /* 0x00000005ff097e24 */ /* 0x000fe2000f8e00ff */
[----:B------:R-:W-:-:S04]  /*6a60*/  ULEA UR5, UR38, UR39, 0x3 ;  /* 0x0000002726057291 */ /* 0x000fc8000f8e183f */
[----:B------:R-:W-:Y:S01]  /*6a70*/  IADD3 R2, -R16, 0x1, R9 ;  /* 0x0000000110027810 */ /* 0x000fe20007ffe109 */
[----:B------:R-:W-:Y:S01]  /*6a80*/  IMAD.U32 R9, RZ, RZ, UR42 ;  /* 0x0000002aff097e24 */ /* 0x000fe2000f8e00ff */
[----:B------:R-:W-:-:S04]  /*6a90*/  UIADD3 UR5, UR5, 0x33440, URZ ;  /* 0x0003344005057890 */ /* 0x000fc8000fffe03f */
[----:B------:R-:W-:Y:S01]  /*6aa0*/  IADD3 R2, -R9, UR51, R2 ;  /* 0x0000003309027c10 */ /* 0x000fe2000fffe102 */
[----:B------:R-:W-:-:S09]  /*6ab0*/  UPRMT UR5, UR57, 0x654, UR5 ;  /* 0x0000065439057896 */ /* 0x000fd20008000005 */
[----:B------:R-:W-:Y:S01]  /*6ac0*/  SYNCS.ARRIVE.TRANS64.RED.A1T0 RZ, [UR5], RZ ;  /* 0x000000ffffff79a7 */ /* 0x000fe20008100405 */
[----:B0-----:R-:W-:-:S05]  /*6ad0*/  IMAD.IADD R0, R2, 0x1, R7 ;  /* 0x0000000102007824 */ /* 0x001fca00078e0207 */
        /* <DEDUP_REMOVED lines=100> */
[C---:B------:R-:W-:Y:S02]  /*7120*/  ISETP.GT.AND P3, PT, R0.reuse, 0x88, PT ;  /* 0x000000880000780c */ /* 0x040fe40003f64270 */
[----:B------:R-:W-:-:S02]  /*7130*/  ISETP.GT.AND P4, PT, R0, 0x89, PT ;  /* 0x000000890000780c */ /* 0x000fc40003f84270 */
[C---:B------:R-:W-:Y:S02]  /*7140*/  ISETP.GT.AND P6, PT, R0.reuse, 0x90, PT ;  /* 0x000000900000780c */ /* 0x040fe40003fc4270 */
[C---:B------:R-:W-:Y:S02]  /*7150*/  ISETP.GT.AND P5, PT, R0.reuse, 0x91, PT ;  /* 0x000000910000780c */ /* 0x040fe40003fa4270 */
[C---:B------:R-:W-:Y:S02]  /*7160*/  ISETP.GT.AND P0, PT, R0.reuse, 0x98, PT ;  /* 0x000000980000780c */ /* 0x040fe40003f04270 */
[----:B------:R-:W-:Y:S02]  /*7170*/  ISETP.GT.AND P2, PT, R0, 0x99, PT ;  /* 0x000000990000780c */ /* 0x000fe40003f44270 */
[----:B------:R-:W-:Y:S02]  /*7180*/  FMNMX.FTZ R0, R120, R9, !PT ;  /* 0x0000000978007209 */ /* 0x000fe40007810000 */
[----:B------:R-:W-:-:S02]  /*7190*/  FSEL R124, R124, -INF , P3 ;  /* 0xff8000007c7c7808 */ /* 0x000fc40001800000 */
        /* <DEDUP_REMOVED lines=8> */
[----:B------:R-:W-:Y:S02]  /*7220*/  FMNMX.FTZ R9, R129, R0, !PT ;  /* 0x0000000081097209 */ /* 0x000fe40007810000 */
[----:B------:R-:W-:Y:S02]  /*7230*/  FSEL R133, R133, -INF , P2 ;  /* 0xff80000085857808 */ /* 0x000fe40001000000 */
[----:B------:R-:W-:-:S04]  /*7240*/  FMNMX.FTZ R0, R132, R9, !PT ;  /* 0x0000000984007209 */ /* 0x000fc80007810000 */
[----:B------:R-:W-:-:S05]  /*7250*/  FMNMX.FTZ R10, R133, R0, !PT ;  /* 0x00000000850a7209 */ /* 0x000fca0007810000 */
[----:B------:R-:W0:Y:S02]  /*7260*/  SHFL.BFLY PT, R9, R10, 0x2, 0x1f ;  /* 0x0c401f000a097f89 */ /* 0x000e2400000e0000 */
[----:B0-----:R-:W-:Y:S02]  /*7270*/  FMNMX.FTZ R11, R10, R9, !PT ;  /* 0x000000090a0b7209 */ /* 0x001fe40007810000 */
[----:B------:R-:W0:Y:S04]  /*7280*/  SHFL.IDX PT, R9, R8, 0x1, 0x1c1f ;  /* 0x003c1f0008097f89 */ /* 0x000e2800000e0000 */
[----:B------:R-:W1:Y:S01]  /*7290*/  SHFL.BFLY PT, R12, R11, 0x1, 0x1f ;  /* 0x0c201f000b0c7f89 */ /* 0x000e6200000e0000 */
[----:B0-----:R-:W-:Y:S02]  /*72a0*/  IMAD.IADD R0, R2, 0x1, R9 ;  /* 0x0000000102007824 */ /* 0x001fe400078e0209 */
[----:B------:R-:W-:Y:S01]  /*72b0*/  IMAD.U32 R9, RZ, RZ, UR40 ;  /* 0x00000028ff097e24 */ /* 0x000fe2000f8e00ff */
[----:B-1----:R-:W-:-:S02]  /*72c0*/  FMNMX.FTZ R2, R11, R12, !PT ;  /* 0x0000000c0b027209 */ /* 0x002fc40007810000 */
[C---:B------:R-:W-:Y:S02]  /*72d0*/  ISETP.GT.AND P6, PT, R0.reuse, RZ, PT ;  /* 0x000000ff0000720c */ /* 0x040fe40003fc4270 */
[----:B------:R-:W-:Y:S01]  /*72e0*/  ISETP.GT.AND P5, PT, R0, 0x11, PT ;  /* 0x000000110000780c */ /* 0x000fe20003fa4270 */
[----:B------:R-:W-:-:S01]  /*72f0*/  FFMA.FTZ R8, R2, R9, -8 ;  /* 0xc100000002087423 */ /* 0x000fc20000010009 */
[----:B------:R-:W-:Y:S02]  /*7300*/  FSEL R186, R186, -INF , P6 ;  /* 0xff800000baba7808 */ /* 0x000fe40003000000 */
[----:B------:R-:W-:Y:S02]  /*7310*/  ISETP.GT.AND P6, PT, R0, 0x18, PT ;  /* 0x000000180000780c */ /* 0x000fe40003fc4270 */
[----:B------:R-:W-:Y:S02]  /*7320*/  FSEL R195, R195, -INF , P5 ;  /* 0xff800000c3c37808 */ /* 0x000fe40002800000 */
[----:B------:R-:W-:-:S02]  /*7330*/  FSEL R198, R198, -INF , P6 ;  /* 0xff800000c6c67808 */ /* 0x000fc40003000000 */
[C---:B------:R-:W-:Y:S02]  /*7340*/  ISETP.GT.AND P3, PT, R0.reuse, 0x9, PT ;  /* 0x000000090000780c */ /* 0x040fe40003f64270 */
[C---:B------:R-:W-:Y:S02]  /*7350*/  ISETP.GT.AND P5, PT, R0.reuse, 0x20, PT ;  /* 0x000000200000780c */ /* 0x040fe40003fa4270 */
[----:B------:R-:W-:Y:S02]  /*7360*/  ISETP.GT.AND P6, PT, R0, 0x28, PT ;  /* 0x000000280000780c */ /* 0x000fe40003fc4270 */
[----:B------:R-:W-:Y:S02]  /*7370*/  FSEL R191, R191, -INF , P3 ;  /* 0xff800000bfbf7808 */ /* 0x000fe40001800000 */
        /* <DEDUP_REMOVED lines=16> */
[C---:B------:R-:W-:Y:S02]  /*7480*/  ISETP.GT.AND P3, PT, R0.reuse, 0x51, PT ;  /* 0x000000510000780c */ /* 0x040fe40003f64270 */
[C---:B------:R-:W-:Y:S02]  /*7490*/  ISETP.GT.AND P6, PT, R0.reuse, 0x58, PT ;  /* 0x000000580000780c */ /* 0x040fe40003fc4270 */
[----:B------:R-:W-:Y:S02]  /*74a0*/  ISETP.GT.AND P5, PT, R0, 0x59, PT ;  /* 0x000000590000780c */ /* 0x000fe40003fa4270 */
[----:B------:R-:W-:-:S02]  /*74b0*/  FSEL R190, R190, -INF , P2 ;  /* 0xff800000bebe7808 */ /* 0x000fc40001000000 */
[----:B------:R-:W-:Y:S02]  /*74c0*/  FSEL R194, R194, -INF , P4 ;  /* 0xff800000c2c27808 */ /* 0x000fe40002000000 */
[----:B------:R-:W-:Y:S02]  /*74d0*/  FSEL R163, R163, -INF , P3 ;  /* 0xff800000a3a37808 */ /* 0x000fe40001800000 */
[----:B------:R-:W-:Y:S02]  /*74e0*/  FSEL R166, R166, -INF , P6 ;  /* 0xff800000a6a67808 */ /* 0x000fe40003000000 */
[----:B------:R-:W-:Y:S02]  /*74f0*/  FSEL R167, R167, -INF , P5 ;  /* 0xff800000a7a77808 */ /* 0x000fe40002800000 */
[C---:B------:R-:W-:Y:S02]  /*7500*/  ISETP.GT.AND P2, PT, R0.reuse, 0x29, PT ;  /* 0x000000290000780c */ /* 0x040fe40003f44270 */
[----:B------:R-:W-:-:S02]  /*7510*/  ISETP.GT.AND P4, PT, R0, 0x31, PT ;  /* 0x000000310000780c */ /* 0x000fc40003f84270 */
[C---:B------:R-:W-:Y:S02]  /*7520*/  ISETP.GT.AND P3, PT, R0.reuse, 0x60, PT ;  /* 0x000000600000780c */ /* 0x040fe40003f64270 */
[C---:B------:R-:W-:Y:S02]  /*7530*/  ISETP.GT.AND P6, PT, R0.reuse, 0x61, PT ;  /* 0x000000610000780c */ /* 0x040fe40003fc4270 */
[----:B------:R-:W-:Y:S02]  /*7540*/  ISETP.GT.AND P5, PT, R0, 0x68, PT ;  /* 0x000000680000780c */ /* 0x000fe40003fa4270 */
[----:B------:R-:W-:Y:S02]  /*7550*/  FSEL R175, R175, -INF , P2 ;  /* 0xff800000afaf7808 */ /* 0x000fe40001000000 */
        /* <DEDUP_REMOVED lines=34> */
[----:B------:R-:W-:Y:S02]  /*7780*/  FMNMX.FTZ R0, R186, R5, !PT ;  /* 0x00000005ba007209 */ /* 0x000fe40007810000 */
[----:B------:R-:W-:Y:S02]  /*7790*/  FSEL R171, R171, -INF , P0 ;  /* 0xff800000abab7808 */ /* 0x000fe40000000000 */
[----:B------:R-:W-:Y:S02]  /*77a0*/  FMNMX.FTZ R15, R187, R0, !PT ;  /* 0x00000000bb0f7209 */ /* 0x000fe40007810000 */
[----:B------:R-:W-:-:S02]  /*77b0*/  FSETP.NEU.FTZ.AND P0, PT, R2, -INF , PT ;  /* 0xff8000000200780b */ /* 0x000fc40003f1d000 */
[----:B------:R-:W-:Y:S02]  /*77c0*/  FMNMX.FTZ R0, R190, R15, !PT ;  /* 0x0000000fbe007209 */ /* 0x000fe40007810000 */
[----:B------:R-:W-:Y:S02]  /*77d0*/  FSEL R8, R8, RZ, P0 ;  /* 0x000000ff08087208 */ /* 0x000fe40000000000 */
[----:B------:R-:W-:Y:S02]  /*77e0*/  FMNMX.FTZ R21, R191, R0, !PT ;  /* 0x00000000bf157209 */ /* 0x000fe40007810000 */
[----:B------:R-:W-:Y:S01]  /*77f0*/  FSEL R127, R127, -INF , P2 ;  /* 0xff8000007f7f7808 */ /* 0x000fe20001000000 */
[--C-:B------:R-:W-:Y:S01]  /*7800*/  FFMA.FTZ R184, R168, UR40, -R8.reuse ;  /* 0x00000028a8b87c23 */ /* 0x100fe20008010808 */
[----:B------:R-:W-:Y:S01]  /*7810*/  FMNMX.FTZ R0, R194, R21, !PT ;  /* 0x00000015c2007209 */ /* 0x000fe20007810000 */
[--C-:B------:R-:W-:Y:S01]  /*7820*/  FFMA.FTZ R168, R169, UR40, -R8.reuse ;  /* 0x00000028a9a87c23 */ /* 0x100fe20008010808 */
[----:B------:R-:W-:-:S01]  /*7830*/  FFMA.FTZ R10, R185, UR40, -R8 ;  /* 0x00000028b90a7c23 */ /* 0x000fc20008010808 */
[--C-:B------:R-:W-:Y:S01]  /*7840*/  FFMA.FTZ R185, R172, UR40, -R8.reuse ;  /* 0x00000028acb97c23 */ /* 0x100fe20008010808 */
[----:B------:R-:W-:Y:S01]  /*7850*/  FMNMX.FTZ R21, R195, R0, !PT ;  /* 0x00000000c3157209 */ /* 0x000fe20007810000 */
[--C-:B------:R-:W-:Y:S01]  /*7860*/  FFMA.FTZ R172, R173, UR40, -R8.reuse ;  /* 0x00000028adac7c23 */ /* 0x100fe20008010808 */
[----:B------:R0:W-:Y:S01]  /*7870*/  MUFU.EX2 R15, R184 ;  /* 0x000000b8000f7308 */ /* 0x0001e20000000800 */
[----:B------:R-:W-:Y:S01]  /*7880*/  FSEL R131, R131, -INF , P3 ;  /* 0xff80000083837808 */ /* 0x000fe20001800000 */
[--C-:B------:R-:W-:Y:S01]  /*7890*/  FFMA.FTZ R12, R189, UR40, -R8.reuse ;  /* 0x00000028bd0c7c23 */ /* 0x100fe20008010808 */
[----:B------:R-:W-:Y:S01]  /*78a0*/  FMNMX.FTZ R0, R198, R21, !PT ;  /* 0x00000015c6007209 */ /* 0x000fe20007810000 */
[--C-:B------:R-:W-:Y:S01]  /*78b0*/  FFMA.FTZ R7, R7, UR40, -R8.reuse ;  /* 0x0000002807077c23 */ /* 0x100fe20008010808 */
[----:B------:R-:W-:Y:S01]  /*78c0*/  FSEL R134, R134, -INF , P6 ;  /* 0xff80000086867808 */ /* 0x000fe20003000000 */
[--C-:B------:R-:W-:Y:S01]  /*78d0*/  FFMA.FTZ R9, R188, UR40, -R8.reuse ;  /* 0x00000028bc097c23 */ /* 0x100fe20008010808 */
[----:B------:R-:W-:Y:S01]  /*78e0*/  FMNMX.FTZ R169, R199, R0, !PT ;  /* 0x00000000c7a97209 */ /* 0x000fe20007810000 */
[----:B------:R1:W-:Y:S01]  /*78f0*/  MUFU.EX2 R21, R185 ;  /* 0x000000b900157308 */ /* 0x0003e20000000800 */
[----:B0-----:R-:W-:-:S01]  /*7900*/  FFMA.FTZ R184, R176, UR40, -R8 ;  /* 0x00000028b0b87c23 */ /* 0x001fc20008010808 */
[--C-:B------:R-:W-:Y:S01]  /*7910*/  FFMA.FTZ R176, R177, UR40, -R8.reuse ;  /* 0x00000028b1b07c23 */ /* 0x100fe20008010808 */
[----:B------:R-:W-:Y:S01]  /*7920*/  FMNMX.FTZ R0, R170, R169, !PT ;  /* 0x000000a9aa007209 */ /* 0x000fe20007810000 */
[--C-:B------:R-:W-:Y:S01]  /*7930*/  FFMA.FTZ R11, R192, UR40, -R8.reuse ;  /* 0x00000028c00b7c23 */ /* 0x100fe20008010808 */
[----:B------:R-:W-:Y:S01]  /*7940*/  FSEL R135, R135, -INF , P5 ;  /* 0xff80000087877808 */ /* 0x000fe20002800000 */
[--C-:B------:R-:W-:Y:S01]  /*7950*/  FFMA.FTZ R14, R193, UR40, -R8.reuse ;  /* 0x00000028c10e7c23 */ /* 0x100fe20008010808 */
[----:B------:R-:W-:Y:S01]  /*7960*/  FMNMX.FTZ R169, R171, R0, !PT ;  /* 0x00000000aba97209 */ /* 0x000fe20007810000 */
[--C-:B------:R-:W-:Y:S01]  /*7970*/  FFMA.FTZ R13, R196, UR40, -R8.reuse ;  /* 0x00000028c40d7c23 */ /* 0x100fe20008010808 */
[----:B-1----:R-:W-:-:S01]  /*7980*/  FFMA.FTZ R185, R180, UR40, -R8 ;  /* 0x00000028b4b97c23 */ /* 0x002fc20008010808 */
[--C-:B------:R-:W-:Y:S01]  /*7990*/  FFMA.FTZ R180, R181, UR40, -R8.reuse ;  /* 0x00000028b5b47c23 */ /* 0x100fe20008010808 */
[----:B------:R-:W-:Y:S01]  /*79a0*/  FMNMX.FTZ R0, R174, R169, !PT ;  /* 0x000000a9ae007209 */ /* 0x000fe20007810000 */
[--C-:B------:R-:W-:Y:S01]  /*79b0*/  FFMA.FTZ R181, R136, UR40, -R8.reuse ;  /* 0x0000002888b57c23 */ /* 0x100fe20008010808 */
[----:B------:R-:W-:Y:S01]  /*79c0*/  FSEL R136, R130, -INF , P4 ;  /* 0xff80000082887808 */ /* 0x000fe20002000000 */
[--C-:B------:R-:W-:Y:S01]  /*79d0*/  FFMA.FTZ R20, R197, UR40, -R8.reuse ;  /* 0x00000028c5147c23 */ /* 0x100fe20008010808 */
[----:B------:R-:W-:Y:S01]  /*79e0*/  FMNMX.FTZ R173, R175, R0, !PT ;  /* 0x00000000afad7209 */ /* 0x000fe20007810000 */
[--C-:B------:R-:W-:Y:S01]  /*79f0*/  FFMA.FTZ R152, R152, UR40, -R8.reuse ;  /* 0x0000002898987c23 */ /* 0x100fe20008010808 */
[----:B------:R-:W-:Y:S01]  /*7a00*/  FSEL R189, R2, RZ, P0 ;  /* 0x000000ff02bd7208 */ /* 0x000fe20000000000 */
[--C-:B------:R-:W-:Y:S01]  /*7a10*/  FFMA.FTZ R153, R153, UR40, -R8.reuse ;  /* 0x0000002899997c23 */ /* 0x100fe20008010808 */
[----:B------:R-:W-:Y:S01]  /*7a20*/  FMNMX.FTZ R0, R178, R173, !PT ;  /* 0x000000adb2007209 */ /* 0x000fe20007810000 */
[--C-:B------:R-:W-:Y:S01]  /*7a30*/  FFMA.FTZ R156, R156, UR40, -R8.reuse ;  /* 0x000000289c9c7c23 */ /* 0x100fe20008010808 */
[----:B------:R-:W-:-:S01]  /*7a40*/  FFMA.FTZ R157, R157, UR40, -R8 ;  /* 0x000000289d9d7c23 */ /* 0x000fc20008010808 */
[----:B------:R-:W-:Y:S01]  /*7a50*/  FADD.FTZ R189, -R189, R6 ;  /* 0x00000006bdbd7221 */ /* 0x000fe20000010100 */
        /* <DEDUP_REMOVED lines=26> */
[----:B------:R0:W-:Y:S02]  /*7c00*/  MUFU.EX2 R169, R184 ;  /* 0x000000b800a97308 */ /* 0x0001e40000000800 */
[----:B------:R-:W-:-:S04]  /*7c10*/  FMNMX.FTZ R0, R162, R177, !PT ;  /* 0x000000b1a2007209 */ /* 0x000fc80007810000 */
[----:B------:R-:W-:Y:S02]  /*7c20*/  FMNMX.FTZ R177, R163, R0, !PT ;  /* 0x00000000a3b17209 */ /* 0x000fe40007810000 */
[----:B------:R-:W-:Y:S02]  /*7c30*/  MUFU.EX2 R7, R7 ;  /* 0x0000000700077308 */ /* 0x000fe40000000800 */
[----:B------:R-:W-:-:S04]  /*7c40*/  FMNMX.FTZ R0, R166, R177, !PT ;  /* 0x000000b1a6007209 */ /* 0x000fc80007810000 */
[----:B------:R-:W-:Y:S02]  /*7c50*/  FMNMX.FTZ R177, R167, R0, !PT ;  /* 0x00000000a7b17209 */ /* 0x000fe40007810000 */
[----:B------:R1:W-:Y:S02]  /*7c60*/  MUFU.EX2 R130, R181 ;  /* 0x000000b500827308 */ /* 0x0003e40000000800 */
[----:B------:R-:W-:-:S04]  /*7c70*/  FMNMX.FTZ R0, R138, R177, !PT ;  /* 0x000000b18a007209 */ /* 0x000fc80007810000 */
[----:B------:R-:W-:Y:S02]  /*7c80*/  FMNMX.FTZ R177, R139, R0, !PT ;  /* 0x000000008bb17209 */ /* 0x000fe40007810000 */
[----:B------:R-:W-:Y:S02]  /*7c90*/  MUFU.EX2 R10, R10 ;  /* 0x0000000a000a7308 */ /* 0x000fe40000000800 */
        /* <DEDUP_REMOVED lines=20> */
[----:B------:R-:W-:Y:S03]  /*7de0*/  MUFU.EX2 R20, R20 ;  /* 0x0000001400147308 */ /* 0x000fe60000000800 */
[----:B------:R-:W3:Y:S05]  /*7df0*/  SHFL.BFLY PT, R177, R0, 0x2, 0x1f ;  /* 0x0c401f0000b17f89 */ /* 0x000eea00000e0000 */
[----:B------:R-:W-:Y:S08]  /*7e00*/  MUFU.EX2 R168, R168 ;  /* 0x000000a800a87308 */ /* 0x000ff00000000800 */
[----:B------:R-:W-:Y:S08]  /*7e10*/  MUFU.EX2 R172, R172 ;  /* 0x000000ac00ac7308 */ /* 0x000ff00000000800 */
[----:B------:R-:W-:Y:S01]  /*7e20*/  MUFU.EX2 R176, R176 ;  /* 0x000000b000b07308 */ /* 0x000fe20000000800 */
[----:B---3--:R-:W-:-:S05]  /*7e30*/  FMNMX.FTZ R177, R0, R177, !PT ;  /* 0x000000b100b17209 */ /* 0x008fca0007810000 */
[----:B------:R-:W3:Y:S02]  /*7e40*/  SHFL.BFLY PT, R0, R177, 0x1, 0x1f ;  /* 0x0c201f00b1007f89 */ /* 0x000ee400000e0000 */
[----:B------:R-:W-:Y:S08]  /*7e50*/  MUFU.EX2 R180, R180 ;  /* 0x000000b400b47308 */ /* 0x000ff00000000800 */
[----:B------:R-:W-:Y:S08]  /*7e60*/  MUFU.EX2 R152, R152 ;  /* 0x0000009800987308 */ /* 0x000ff00000000800 */
[----:B------:R-:W-:Y:S01]  /*7e70*/  MUFU.EX2 R153, R153 ;  /* 0x0000009900997308 */ /* 0x000fe20000000800 */
[----:B---3--:R-:W-:Y:S01]  /*7e80*/  FMNMX.FTZ R0, R177, R0, !PT ;  /* 0x00000000b1007209 */ /* 0x008fe20007810000 */
[----:B------:R-:W-:-:S06]  /*7e90*/  IMAD.U32 R177, RZ, RZ, UR40 ;  /* 0x00000028ffb17e24 */ /* 0x000fcc000f8e00ff */
[----:B------:R-:W-:Y:S01]  /*7ea0*/  MUFU.EX2 R156, R156 ;  /* 0x0000009c009c7308 */ /* 0x000fe20000000800 */
[C---:B------:R-:W-:Y:S01]  /*7eb0*/  FSETP.NEU.FTZ.AND P2, PT, R0.reuse, -INF , PT ;  /* 0xff8000000000780b */ /* 0x040fe20003f5d000 */
[----:B------:R-:W-:-:S03]  /*7ec0*/  FFMA.FTZ R177, R0, R177, -8 ;  /* 0xc100000000b17423 */ /* 0x000fc600000100b1 */
[----:B------:R-:W-:Y:S02]  /*7ed0*/  FSEL R6, R0, RZ, P2 ;  /* 0x000000ff00067208 */ /* 0x000fe40001000000 */
[----:B------:R-:W-:Y:S01]  /*7ee0*/  FSEL R8, R177, RZ, P2 ;  /* 0x000000ffb1087208 */ /* 0x000fe20001000000 */
[----:B------:R-:W-:Y:S02]  /*7ef0*/  MUFU.EX2 R157, R157 ;  /* 0x0000009d009d7308 */ /* 0x000fe40000000800 */
[----:B------:R-:W-:-:S01]  /*7f00*/  FADD.FTZ R5, -R6, R5 ;  /* 0x0000000506057221 */ /* 0x000fc20000010100 */
[----:B------:R-:W-:Y:S01]  /*7f10*/  FMUL.FTZ R6, R189, UR40 ;  /* 0x00000028bd067c20 */ /* 0x000fe20008410000 */
[----:B0-----:R-:W-:-:S01]  /*7f20*/  FFMA.FTZ R184, R186, UR40, -R8 ;  /* 0x00000028bab87c23 */ /* 0x001fc20008010808 */
[--C-:B------:R-:W-:Y:S01]  /*7f30*/  FFMA.FTZ R177, R187, UR40, -R8.reuse ;  /* 0x00000028bbb17c23 */ /* 0x100fe20008010808 */
[----:B------:R-:W-:Y:S01]  /*7f40*/  FMUL.FTZ R5, R5, UR40 ;  /* 0x0000002805057c20 */ /* 0x000fe20008410000 */
[--C-:B-1----:R-:W-:Y:S01]  /*7f50*/  FFMA.FTZ R181, R190, UR40, -R8.reuse ;  /* 0x00000028beb57c23 */ /* 0x102fe20008010808 */
[----:B------:R-:W-:-:S01]  /*7f60*/  FFMA.FTZ R186, R191, UR40, -R8 ;  /* 0x00000028bfba7c23 */ /* 0x000fc20008010808 */
[----:B------:R-:W0:Y:S01]  /*7f70*/  MUFU.EX2 R6, R6 ;  /* 0x0000000600067308 */ /* 0x000e220000000800 */
[----:B--2---:R-:W-:-:S01]  /*7f80*/  FFMA.FTZ R185, R194, UR40, -R8 ;  /* 0x00000028c2b97c23 */ /* 0x004fc20008010808 */
        /* <DEDUP_REMOVED lines=39> */
[----:B------:R-:W-:-:S01]  /*8200*/  FFMA.FTZ R8, R135, UR40, -R8 ;  /* 0x0000002887087c23 */ /* 0x000fc20008010808 */
[----:B0-----:R-:W-:Y:S01]  /*8210*/  FFMA.FTZ R135, R6, R4, R7 ;  /* 0x0000000406877223 */ /* 0x001fe20000010007 */
[----:B-1----:R-:W-:-:S03]  /*8220*/  FFMA.FTZ R4, R5, R3, R184 ;  /* 0x0000000305047223 */ /* 0x002fc600000100b8 */
[----:B------:R-:W-:Y:S01]  /*8230*/  FADD.FTZ R192, R10, R135 ;  /* 0x000000870ac07221 */ /* 0x000fe20000010000 */
[----:B--2---:R-:W-:-:S01]  /*8240*/  FADD.FTZ R4, R177, R4 ;  /* 0x00000004b1047221 */ /* 0x004fc20000010000 */
[----:B------:R-:W0:Y:S02]  /*8250*/  MUFU.EX2 R185, R185 ;  /* 0x000000b900b97308 */ /* 0x000e240000000800 */
[----:B------:R-:W-:-:S01]  /*8260*/  FADD.FTZ R3, R9, R192 ;  /* 0x000000c009037221 */ /* 0x000fc20000010000 */
[----:B---3--:R-:W-:-:S03]  /*8270*/  FADD.FTZ R135, R181, R4 ;  /* 0x00000004b5877221 */ /* 0x008fc60000010000 */
[----:B------:R-:W-:Y:S02]  /*8280*/  FADD.FTZ R4, R12, R3 ;  /* 0x000000030c047221 */ /* 0x000fe40000010000 */
[----:B------:R-:W1:Y:S01]  /*8290*/  MUFU.EX2 R188, R188 ;  /* 0x000000bc00bc7308 */ /* 0x000e620000000800 */
[----:B----4-:R-:W-:-:S01]  /*82a0*/  FADD.FTZ R192, R186, R135 ;  /* 0x00000087bac07221 */ /* 0x010fc20000010000 */
        /* <DEDUP_REMOVED lines=10> */
[----:B--2---:R-:W-:-:S01]  /*8350*/  FADD.FTZ R135, R187, R192 ;  /* 0x000000c0bb877221 */ /* 0x004fc20000010000 */
[----:B------:R-:W-:-:S06]  /*8360*/  FADD.FTZ R192, R168, R3 ;  /* 0x00000003a8c07221 */ /* 0x000fcc0000010000 */
        /* <DEDUP_REMOVED lines=24> */
[----:B------:R-:W-:-:S06]  /*84f0*/  FADD.FTZ R4, R152, R135 ;  /* 0x0000008798047221 */ /* 0x000fcc0000010000 */
        /* <DEDUP_REMOVED lines=24> */
[----:B-1----:R-:W-:-:S04]  /*8680*/  FADD.FTZ R3, R165, R4 ;  /* 0x00000004a5037221 */ /* 0x002fc80000010000 */
[----:B------:R-:W-:-:S03]  /*8690*/  FADD.FTZ R4, R130, R3 ;  /* 0x0000000382047221 */ /* 0x000fc60000010000 */
        /* <DEDUP_REMOVED lines=64> */
.L_x_6362:
        /* <DEDUP_REMOVED lines=148> */
.L_x_6352:
[----:B------:R-:W-:-:S06]  /*93e0*/  UISETP.GE.AND UP0, UPT, UR6, UR54, UPT ;  /* 0x000000360600728c */ /* 0x000fcc000bf06270 */
[----:B------:R-:W-:-:S13]  /*93f0*/  PLOP3.LUT P0, PT, PT, PT, UP0, 0x80, 0x0 ;  /* 0x000000000000781c */ /* 0x000fda0003f0f008 */
[----:B------:R-:W-:Y:S05]  /*9400*/  @!P0 BRA `(.L_x_6364) ;  /* 0x0000002c00b08947 */ /* 0x000fea0003800000 */
[----:B------:R-:W-:Y:S01]  /*9410*/  IMAD.MOV.U32 R5, RZ, RZ, R0 ;  /* 0x000000ffff057224 */ /* 0x000fe200078e0000 */
[----:B------:R-:W-:Y:S01]  /*9420*/  UMOV UR7, UR41 ;  /* 0x0000002900077c82 */ /* 0x000fe20008000000 */
[----:B------:R-:W-:Y:S01]  /*9430*/  IMAD.MOV.U32 R6, RZ, RZ, R2 ;  /* 0x000000ffff067224 */ /* 0x000fe200078e0002 */
[----:B------:R-:W-:-:S06]  /*9440*/  UMOV UR4, UR38 ;  /* 0x0000002600047c82 */ /* 0x000fcc0008000000 */
.L_x_6375:
        /* <DEDUP_REMOVED lines=9> */
.L_x_6366:
[----:B------:R-:W-:Y:S01]  /*94e0*/  ULEA UR5, UR38, UR39, 0x3 ;  /* 0x0000002726057291 */ /* 0x000fe2000f8e183f */
[----:B------:R-:W-:-:S05]  /*94f0*/  IMAD.U32 R0, RZ, RZ, UR41 ;  /* 0x00000029ff007e24 */ /* 0x000fca000f8e00ff */
[----:B------:R-:W-:-:S04]  /*9500*/  SHF.L.U32 R0, R0, 0x1f, RZ ;  /* 0x0000001f00007819 */ /* 0x000fc800000006ff */
[----:B------:R0:W1:Y:S01]  /*9510*/  SYNCS.PHASECHK.TRANS64.TRYWAIT P0, [UR5+0x33430], R0 ;  /* 0x03343000ff0075a7 */ /* 0x0000620008000145 */
[----:B------:R-:W-:Y:S05]  /*9520*/  @!P1 BRA `(.L_x_6367) ;  /* 0x0000000000049947 */ /* 0x000fea0003800000 */
[----:B------:R-:W-:Y:S01]  /*9530*/  BPT.TRAP 0x1 ;  /* 0x000000040000795c */ /* 0x000fe20000300000 */
.L_x_6367:
[----:B-1----:R-:W-:Y:S05]  /*9540*/  @P0 BRA `(.L_x_6365) ;  /* 0x0000000000080947 */ /* 0x002fea0003800000 */
[----:B------:R-:W1:Y:S02]  /*9550*/  SYNCS.PHASECHK.TRANS64.TRYWAIT P0, [UR5+0x33430], R0 ;  /* 0x03343000ff0075a7 */ /* 0x000e640008000145 */
[----:B-1----:R-:W-:Y:S05]  /*9560*/  @!P0 BRA `(.L_x_6368) ;  /* 0x0000010c007c8947 */ /* 0x002fea0003800000 */
.L_x_6365:
[----:B------:R-:W2:Y:S01]  /*9570*/  S2R R2, SR_TID.X ;  /* 0x0000000000027919 */ /* 0x000ea20000002100 */
[----:B------:R-:W-:Y:S01]  /*9580*/  UIMAD UR5, UR38, 0x780, UR48 ;  /* 0x00000780260578a4 */ /* 0x000fe2000f8e0230 */
[----:B------:R-:W-:Y:S01]  /*9590*/  UMOV UR31, 0x80000020 ;  /* 0x80000020001f7882 */ /* 0x000fe20000000000 */
[----:B------:R-:W-:Y:S02]  /*95a0*/  UMOV UR32, UR28 ;  /* 0x0000001c00207c82 */ /* 0x000fe40008000000 */
[----:B------:R-:W-:Y:S01]  /*95b0*/  UIADD3 UR34, UR5, 0x80, URZ ;  /* 0x0000008005227890 */ /* 0x000fe2000fffe03f */
[----:B------:R-:W-:Y:S02]  /*95c0*/  UMOV UR33, UR29 ;  /* 0x0000001d00217c82 */ /* 0x000fe40008000000 */
[----:B------:R-:W-:Y:S01]  /*95d0*/  UMOV UR30, UR5 ;  /* 0x00000005001e7c82 */ /* 0x000fe20008000000 */
[----:B------:R-:W-:Y:S01]  /*95e0*/  UMOV UR35, 0x80000020 ;  /* 0x8000002000237882 */ /* 0x000fe20000000000 */
[----:B------:R-:W-:Y:S01]  /*95f0*/  UIADD3 UR46, UR5, 0x100, URZ ;  /* 0x00000100052e7890 */ /* 0x000fe2000fffe03f */
[----:B------:R-:W-:Y:S01]  /*9600*/  UMOV UR44, UR28 ;  /* 0x0000001c002c7c82 */ /* 0x000fe20008000000 */
[----:B------:R-:W-:Y:S01]  /*9610*/  UMOV UR45, UR29 ;  /* 0x0000001d002d7c82 */ /* 0x000fe20008000000 */
        /* <DEDUP_REMOVED lines=11> */
[----:B--2---:R-:W-:-:S05]  /*96d0*/  SHF.R.U32.HI R2, RZ, 0x7, R2 ;  /* 0x00000007ff027819 */ /* 0x004fca0000011602 */
        /* <DEDUP_REMOVED lines=166> */
.L_x_6370:
[----:B------:R-:W-:Y:S01]  /*a140*/  ULEA UR5, UR4, UR39, 0x3 ;  /* 0x0000002704057291 */ /* 0x000fe2000f8e183f */
[----:B------:R-:W-:-:S05]  /*a150*/  IMAD.U32 R0, RZ, RZ, UR7 ;  /* 0x00000007ff007e24 */ /* 0x000fca000f8e00ff */
[----:B------:R-:W-:-:S04]  /*a160*/  SHF.L.U32 R0, R0, 0x1f, RZ ;  /* 0x0000001f00007819 */ /* 0x000fc800000006ff */
[----:B------:R0:W1:Y:S01]  /*a170*/  SYNCS.PHASECHK.TRANS64.TRYWAIT P0, [UR5+0x33450], R0 ;  /* 0x03345000ff0075a7 */ /* 0x0000620008000145 */
[----:B------:R-:W-:Y:S05]  /*a180*/  @!P1 BRA `(.L_x_6371) ;  /* 0x0000000000049947 */ /* 0x000fea0003800000 */
[----:B------:R-:W-:Y:S01]  /*a190*/  BPT.TRAP 0x1 ;  /* 0x000000040000795c */ /* 0x000fe20000300000 */
.L_x_6371:
[----:B-1----:R-:W-:Y:S05]  /*a1a0*/  @P0 BRA `(.L_x_6369) ;  /* 0x0000000000080947 */ /* 0x002fea0003800000 */
[----:B------:R-:W1:Y:S02]  /*a1b0*/  SYNCS.PHASECHK.TRANS64.TRYWAIT P0, [UR5+0x33450], R0 ;  /* 0x03345000ff0075a7 */ /* 0x000e640008000145 */
[----:B-1----:R-:W-:Y:S05]  /*a1c0*/  @!P0 BRA `(.L_x_6372) ;  /* 0x00000100007c8947 */ /* 0x002fea0003800000 */
.L_x_6369:
        /* <DEDUP_REMOVED lines=36> */
.L_x_6373:
        /* <DEDUP_REMOVED lines=93> */
[C---:B------:R-:W-:Y:S01]  /*a9e0*/  FADD.FTZ R6, -R2.reuse, R6 ;  /* 0x0000000602067221 */ /* 0x040fe20000010100 */
[----:B------:R-:W-:-:S03]  /*a9f0*/  FFMA.FTZ R7, R2, R7, -8 ;  /* 0xc100000002077423 */ /* 0x000fc60000010007 */
[----:B------:R-:W-:Y:S01]  /*aa00*/  FMUL.FTZ R12, R6, UR40 ;  /* 0x00000028060c7c20 */ /* 0x000fe20008410000 */
[----:B------:R-:W-:-:S01]  /*aa10*/  FFMA.FTZ R20, R168, UR40, -R7 ;  /* 0x00000028a8147c23 */ /* 0x000fc20008010807 */
[----:B------:R-:W-:Y:S01]  /*aa20*/  FFMA.FTZ R21, R169, UR40, -R7 ;  /* 0x00000028a9157c23 */ /* 0x000fe20008010807 */
[----:B------:R-:W-:-:S01]  /*aa30*/  FADD.FTZ R6, -R0, R5 ;  /* 0x0000000500067221 */ /* 0x000fc20000010100 */
        /* <DEDUP_REMOVED lines=11> */
[----:B0-----:R-:W-:-:S01]  /*aaf0*/  FFMA.FTZ R12, R192, UR40, -R7 ;  /* 0x00000028c00c7c23 */ /* 0x001fc20008010807 */
        /* <DEDUP_REMOVED lines=27> */
[----:B------:R-:W-:-:S02]  /*acb0*/  IMAD.U32 R133, RZ, RZ, UR40 ;  /* 0x00000028ff857e24 */ /* 0x000fc4000f8e00ff */
[----:B------:R-:W-:Y:S01]  /*acc0*/  FMUL.FTZ R6, R6, UR40 ;  /* 0x0000002806067c20 */ /* 0x000fe20008410000 */
[----:B------:R-:W0:Y:S01]  /*acd0*/  MUFU.EX2 R8, R8 ;  /* 0x0000000800087308 */ /* 0x000e220000000800 */
[----:B------:R-:W-:-:S04]  /*ace0*/  FFMA.FTZ R133, R0, R133, -8 ;  /* 0xc100000000857423 */ /* 0x000fc80000010085 */
        /* <DEDUP_REMOVED lines=48> */
[----:B0-----:R-:W-:Y:S01]  /*aff0*/  FADD.FTZ R135, R9, R4 ;  /* 0x0000000409877221 */ /* 0x001fe20000010000 */
[----:B--2---:R-:W-:-:S01]  /*b000*/  FADD.FTZ R3, R180, R3 ;  /* 0x00000003b4037221 */ /* 0x004fc20000010000 */
[----:B------:R-:W0:Y:S02]  /*b010*/  MUFU.EX2 R11, R11 ;  /* 0x0000000b000b7308 */ /* 0x000e240000000800 */
[----:B-1----:R-:W-:-:S06]  /*b020*/  FADD.FTZ R4, R10, R135 ;  /* 0x000000870a047221 */ /* 0x002fcc0000010000 */
[----:B------:R-:W1:Y:S08]  /*b030*/  MUFU.EX2 R185, R185 ;  /* 0x000000b900b97308 */ /* 0x000e700000000800 */
[----:B------:R-:W2:Y:S08]  /*b040*/  MUFU.EX2 R12, R12 ;  /* 0x0000000c000c7308 */ /* 0x000eb00000000800 */
[----:B------:R-:W4:Y:S08]  /*b050*/  MUFU.EX2 R186, R186 ;  /* 0x000000ba00ba7308 */ /* 0x000f300000000800 */
[----:B------:R-:W5:Y:S08]  /*b060*/  MUFU.EX2 R13, R13 ;  /* 0x0000000d000d7308 */ /* 0x000f700000000800 */
[----:B------:R-:W5:Y:S08]  /*b070*/  MUFU.EX2 R187, R187 ;  /* 0x000000bb00bb7308 */ /* 0x000f700000000800 */
[----:B------:R-:W5:Y:S08]  /*b080*/  MUFU.EX2 R14, R14 ;  /* 0x0000000e000e7308 */ /* 0x000f700000000800 */
[----:B------:R-:W5:Y:S08]  /*b090*/  MUFU.EX2 R188, R188 ;  /* 0x000000bc00bc7308 */ /* 0x000f700000000800 */
[----:B------:R3:W-:Y:S08]  /*b0a0*/  MUFU.EX2 R146, R190 ;  /* 0x000000be00927308 */ /* 0x0007f00000000800 */
[----:B------:R-:W5:Y:S01]  /*b0b0*/  MUFU.EX2 R15, R15 ;  /* 0x0000000f000f7308 */ /* 0x000f620000000800 */
[----:B---3--:R-:W-:-:S01]  /*b0c0*/  FADD.FTZ R190, R184, R3 ;  /* 0x00000003b8be7221 */ /* 0x008fc20000010000 */
[----:B0-----:R-:W-:-:S03]  /*b0d0*/  FADD.FTZ R3, R11, R4 ;  /* 0x000000040b037221 */ /* 0x001fc60000010000 */
[----:B-1----:R-:W-:Y:S01]  /*b0e0*/  FADD.FTZ R135, R185, R190 ;  /* 0x000000beb9877221 */ /* 0x002fe20000010000 */
[----:B--2---:R-:W-:-:S02]  /*b0f0*/  FADD.FTZ R4, R12, R3 ;  /* 0x000000030c047221 */ /* 0x004fc40000010000 */
[----:B------:R-:W0:Y:S01]  /*b100*/  MUFU.EX2 R189, R189 ;  /* 0x000000bd00bd7308 */ /* 0x000e220000000800 */
[----:B----4-:R-:W-:-:S01]  /*b110*/  FADD.FTZ R190, R186, R135 ;  /* 0x00000087babe7221 */ /* 0x010fc20000010000 */
[----:B-----5:R-:W-:-:S03]  /*b120*/  FADD.FTZ R3, R13, R4 ;  /* 0x000000040d037221 */ /* 0x020fc60000010000 */
[----:B------:R-:W-:Y:S01]  /*b130*/  FADD.FTZ R135, R187, R190 ;  /* 0x000000bebb877221 */ /* 0x000fe20000010000 */
[----:B------:R-:W-:-:S02]  /*b140*/  FADD.FTZ R4, R14, R3 ;  /* 0x000000030e047221 */ /* 0x000fc40000010000 */
[----:B------:R-:W1:Y:S01]  /*b150*/  MUFU.EX2 R20, R20 ;  /* 0x0000001400147308 */ /* 0x000e620000000800 */
[----:B------:R-:W-:-:S01]  /*b160*/  FADD.FTZ R190, R188, R135 ;  /* 0x00000087bcbe7221 */ /* 0x000fc20000010000 */
[----:B------:R-:W-:-:S06]  /*b170*/  FADD.FTZ R3, R15, R4 ;  /* 0x000000040f037221 */ /* 0x000fcc0000010000 */
        /* <DEDUP_REMOVED lines=129> */
.L_x_6374:
        /* <DEDUP_REMOVED lines=148> */
.L_x_6364:
[----:B------:R-:W-:Y:S06]  /*c2d0*/  BAR.ARV 0x8, 0x180 ;  /* 0x0206000000007b1d */ /* 0x000fec0000002000 */
[----:B------:R-:W-:Y:S05]  /*c2e0*/  @!P1 BRA `(.L_x_6376) ;  /* 0x0000000000049947 */ /* 0x000fea0003800000 */
[----:B------:R-:W-:Y:S01]  /*c2f0*/  BPT.TRAP 0x1 ;  /* 0x000000040000795c */ /* 0x000fe20000300000 */
.L_x_6376:
[----:B------:R-:W-:Y:S01]  /*c300*/  ULEA UR5, UR38, UR39, 0x3 ;  /* 0x0000002726057291 */ /* 0x000fe2000f8e183f */
[----:B------:R-:W-:-:S05]  /*c310*/  IMAD.U32 R5, RZ, RZ, UR41 ;  /* 0x00000029ff057e24 */ /* 0x000fca000f8e00ff */
[----:B------:R-:W-:-:S04]  /*c320*/  SHF.L.U32 R5, R5, 0x1f, RZ ;  /* 0x0000001f05057819 */ /* 0x000fc800000006ff */
[----:B------:R0:W1:Y:S01]  /*c330*/  SYNCS.PHASECHK.TRANS64.TRYWAIT P0, [UR5+0x33450], R5 ;  /* 0x03345005ff0075a7 */ /* 0x0000620008000145 */
[----:B------:R-:W-:Y:S05]  /*c340*/  @!P1 BRA `(.L_x_6377) ;  /* 0x0000000000049947 */ /* 0x000fea0003800000 */
[----:B------:R-:W-:Y:S01]  /*c350*/  BPT.TRAP 0x1 ;  /* 0x000000040000795c */ /* 0x000fe20000300000 */
.L_x_6377:
[----:B-1----:R-:W-:Y:S05]  /*c360*/  @P0 BRA `(.L_x_6378) ;  /* 0x0000000000080947 */ /* 0x002fea0003800000 */
[----:B------:R-:W1:Y:S02]  /*c370*/  SYNCS.PHASECHK.TRANS64.TRYWAIT P0, [UR5+0x33450], R5 ;  /* 0x03345005ff0075a7 */ /* 0x000e640008000145 */
[----:B-1----:R-:W-:Y:S05]  /*c380*/  @!P0 BRA `(.L_x_6379) ;  /* 0x000000e000248947 */ /* 0x002fea0003800000 */
.L_x_6378:
        /* <DEDUP_REMOVED lines=22> */
[----:B------:R-:W1:Y:S08]  /*c4f0*/  @P0 LDC.64 R8, c[0x0][0x9c8] ;  /* 0x00027200ff080b82 */ /* 0x000e700000000a00 */
[----:B------:R-:W2:Y:S01]  /*c500*/  @P0 LDC.64 R10, c[0x0][0x9d0] ;  /* 0x00027400ff0a0b82 */ /* 0x000ea20000000a00 */
[----:B-1----:R-:W-:-:S04]  /*c510*/  @P0 IMAD R6, R8, UR56, RZ ;  /* 0x0000003808060c24 */ /* 0x002fc8000f8e02ff */
[----:B0-----:R-:W-:Y:S02]  /*c520*/  @P0 IMAD R5, R9, UR53, R6 ;  /* 0x0000003509050c24 */ /* 0x001fe4000f8e0206 */
        /* <DEDUP_REMOVED lines=14> */
[----:B------:R-:W-:Y:S01]  /*c610*/  UMOV UR7, 0xc0000010 ;  /* 0xc000001000077882 */ /* 0x000fe20000000000 */
[----:B------:R-:W1:Y:S04]  /*c620*/  SHFL.BFLY PT, R7, R4, 0x2, 0x1f ;  /* 0x0c401f0004077f89 */ /* 0x000e6800000e0000 */
[----:B------:R-:W3:Y:S01]  /*c630*/  SHFL.BFLY PT, R10, R3, 0x2, 0x1f ;  /* 0x0c401f00030a7f89 */ /* 0x000ee200000e0000 */
[----:B-1----:R-:W-:-:S01]  /*c640*/  FADD.FTZ R7, R7, R4 ;  /* 0x0000000407077221 */ /* 0x002fc20000010000 */
        /* <DEDUP_REMOVED lines=35> */
.L_x_6380:
        /* <DEDUP_REMOVED lines=102> */
[----:B------:R-:W-:Y:S01]  /*cee0*/  FMUL.FTZ R82, R115, R10 ;  /* 0x0000000a73527220 */ /* 0x000fe20000410000 */
[----:B------:R-:W-:-:S02]  /*cef0*/  UIADD3 UR60, UR60, 0x1, URZ ;  /* 0x000000013c3c7890 */ /* 0x000fc4000fffe03f */
[----:B------:R-:W-:Y:S02]  /*cf00*/  USEL UR38, UR38, URZ, UP0 ;  /* 0x0000003f26267287 */ /* 0x000fe40008000000 */
[----:B------:R-:W-:-:S12]  /*cf10*/  ULOP3.LUT UR41, UR41, UR4, URZ, 0x3c, !UPT ;  /* 0x0000000429297292 */ /* 0x000fd8000f8e3c3f */
.L_x_6344:
        /* <DEDUP_REMOVED lines=27> */
[----:B------:R-:W-:Y:S01]  /*d0d0*/  IMAD.MOV.U32 R12, RZ, RZ, 0x2 ;  /* 0x00000002ff0c7424 */ /* 0x000fe200078e00ff */
[----:B------:R-:W-:Y:S01]  /*d0e0*/  UMOV UR10, UR8 ;  /* 0x00000008000a7c82 */ /* 0x000fe20008000000 */
[----:B-1----:R-:W-:Y:S01]  /*d0f0*/  UMOV UR11, UR4 ;  /* 0x00000004000b7c82 */ /* 0x002fe20008000000 */
[----:B------:R-:W-:Y:S01]  /*d100*/  UIMAD.WIDE UR12, UR53, 0x4, UR12 ;  /* 0x00000004350c78a5 */ /* 0x000fe2000f8e020c */
        /* <DEDUP_REMOVED lines=96> */
[----:B--2---:R-:W-:Y:S01]  /*d710*/  LOP3.LUT R86, R28, 0x2, RZ, 0x3c, !PT ;  /* 0x000000021c567812 */ /* 0x004fe200078e3cff */
[----:B------:R-:W-:Y:S04]  /*d720*/  SHFL.IDX PT, R96, R133, R28, 0x1c1f ;  /* 0x001c1f1c85607589 */ /* 0x000fe800000e0000 */
[----:B------:R-:W-:Y:S04]  /*d730*/  SHFL.IDX PT, R132, R83, R28, 0x1c1f ;  /* 0x001c1f1c53847589 */ /* 0x000fe800000e0000 */
[----:B------:R-:W-:Y:S01]  /*d740*/  SHFL.IDX PT, R131, R131, R28, 0x1c1f ;  /* 0x001c1f1c83837589 */ /* 0x000fe200000e0000 */
[----:B---3--:R-:W-:-:S03]  /*d750*/  IMAD.WIDE R12, R10, R12, UR10 ;  /* 0x0000000a0a0c7e25 */ /* 0x008fc6000f8e020c */
[----:B------:R-:W0:Y:S01]  /*d760*/  SHFL.IDX PT, R133, R29, R86, 0x1c1f ;  /* 0x001c1f561d857589 */ /* 0x000e2200000e0000 */
[C---:B------:R-:W-:Y:S02]  /*d770*/  IADD3 R205, P4, R12.reuse, 0x8060, RZ ;  /* 0x000080600ccd7810 */ /* 0x040fe40007f9e0ff */
[C---:B------:R-:W-:Y:S01]  /*d780*/  IADD3 R201, P6, R12.reuse, 0x8020, RZ ;  /* 0x000080200cc97810 */ /* 0x040fe20007fde0ff */
[----:B------:R-:W1:Y:S01]  /*d790*/  SHFL.IDX PT, R128, R55, R86, 0x1c1f ;  /* 0x001c1f5637807589 */ /* 0x000e6200000e0000 */
[C---:B------:R-:W-:Y:S01]  /*d7a0*/  IADD3 R203, P3, R12.reuse, 0x8040, RZ ;  /* 0x000080400ccb7810 */ /* 0x040fe20007f7e0ff */
[--C-:B------:R-:W-:Y:S01]  /*d7b0*/  IMAD.X R27, RZ, RZ, R13.reuse, P4 ;  /* 0x000000ffff1b7224 */ /* 0x100fe200020e060d */
[----:B------:R-:W-:Y:S01]  /*d7c0*/  LOP3.LUT R4, R205, 0x380, RZ, 0xc0, !PT ;  /* 0x00000380cd047812 */ /* 0x000fe200078ec0ff */
[--C-:B------:R-:W-:Y:S01]  /*d7d0*/  IMAD.X R15, RZ, RZ, R13.reuse, P6 ;  /* 0x000000ffff0f7224 */ /* 0x100fe200030e060d */
[----:B------:R-:W-:Y:S01]  /*d7e0*/  LOP3.LUT R0, R201, 0x380, RZ, 0xc0, !PT ;  /* 0x00000380c9007812 */ /* 0x000fe200078ec0ff */
[----:B------:R-:W-:Y:S01]  /*d7f0*/  IMAD.X R25, RZ, RZ, R13, P3 ;  /* 0x000000ffff197224 */ /* 0x000fe200018e060d */
[----:B------:R-:W-:Y:S01]  /*d800*/  LOP3.LUT R2, R203, 0x380, RZ, 0xc0, !PT ;  /* 0x00000380cb027812 */ /* 0x000fe200078ec0ff */
[----:B------:R-:W-:Y:S01]  /*d810*/  SHFL.IDX PT, R100, R97, R28, 0x1c1f ;  /* 0x001c1f1c61647589 */ /* 0x000fe200000e0000 */
[----:B------:R-:W-:-:S02]  /*d820*/  IADD3 R199, P5, R12, 0x8000, RZ ;  /* 0x000080000cc77810 */ /* 0x000fc40007fbe0ff */
[----:B------:R-:W-:Y:S01]  /*d830*/  SHF.R.U64 R4, R4, 0x3, RZ ;  /* 0x0000000304047819 */ /* 0x000fe200000012ff */
[----:B------:R-:W-:Y:S01]  /*d840*/  SHFL.IDX PT, R117, R117, R28, 0x1c1f ;  /* 0x001c1f1c75757589 */ /* 0x000fe200000e0000 */
[----:B------:R-:W-:Y:S01]  /*d850*/  SHF.R.U64 R0, R0, 0x3, RZ ;  /* 0x0000000300007819 */ /* 0x000fe200000012ff */
[--C-:B------:R-:W-:Y:S01]  /*d860*/  IMAD.X R137, RZ, RZ, R13.reuse, P5 ;  /* 0x000000ffff897224 */ /* 0x100fe200028e060d */
[C---:B------:R-:W-:Y:S01]  /*d870*/  IADD3 R197, P2, R12.reuse, 0x4060, RZ ;  /* 0x000040600cc57810 */ /* 0x040fe20007f5e0ff */
[----:B------:R-:W-:Y:S01]  /*d880*/  SHFL.IDX PT, R124, R85, R28, 0x1c1f ;  /* 0x001c1f1c557c7589 */ /* 0x000fe200000e0000 */
[----:B------:R-:W-:Y:S02]  /*d890*/  IADD3 R193, P4, R12, 0x4020, RZ ;  /* 0x000040200cc17810 */ /* 0x000fe40007f9e0ff */
[----:B------:R-:W-:Y:S01]  /*d8a0*/  SHF.R.U64 R2, R2, 0x3, RZ ;  /* 0x0000000302027819 */ /* 0x000fe200000012ff */
[--C-:B------:R-:W-:Y:S01]  /*d8b0*/  IMAD.X R11, RZ, RZ, R13.reuse, P2 ;  /* 0x000000ffff0b7224 */ /* 0x100fe200010e060d */
[----:B------:R-:W-:Y:S01]  /*d8c0*/  IADD3 R195, P1, R12, 0x4040, RZ ;  /* 0x000040400cc37810 */ /* 0x000fe20007f3e0ff */
[--C-:B------:R-:W-:Y:S01]  /*d8d0*/  IMAD.X R9, RZ, RZ, R13.reuse, P4 ;  /* 0x000000ffff097224 */ /* 0x100fe200020e060d */
[----:B------:R-:W-:Y:S01]  /*d8e0*/  LOP3.LUT R26, R4, R205, RZ, 0x3c, !PT ;  /* 0x000000cd041a7212 */ /* 0x000fe200078e3cff */
[----:B------:R-:W-:Y:S01]  /*d8f0*/  SHFL.IDX PT, R92, R101, R28, 0x1c1f ;  /* 0x001c1f1c655c7589 */ /* 0x000fe200000e0000 */
[----:B------:R-:W-:Y:S01]  /*d900*/  LOP3.LUT R14, R0, R201, RZ, 0x3c, !PT ;  /* 0x000000c9000e7212 */ /* 0x000fe200078e3cff */
[----:B------:R-:W-:Y:S01]  /*d910*/  IMAD.X R139, RZ, RZ, R13, P1 ;  /* 0x000000ffff8b7224 */ /* 0x000fe200008e060d */
[----:B------:R-:W-:Y:S01]  /*d920*/  LOP3.LUT R6, R199, 0x380, RZ, 0xc0, !PT ;  /* 0x00000380c7067812 */ /* 0x000fe200078ec0ff */
[----:B------:R-:W2:Y:S01]  /*d930*/  SHFL.IDX PT, R90, R30, R86, 0x1c1f ;  /* 0x001c1f561e5a7589 */ /* 0x000ea200000e0000 */
[----:B------:R-:W-:-:S02]  /*d940*/  LOP3.LUT R24, R2, R203, RZ, 0x3c, !PT ;  /* 0x000000cb02187212 */ /* 0x000fc400078e3cff */
[----:B------:R-:W-:Y:S01]  /*d950*/  LOP3.LUT R4, R197, 0x380, RZ, 0xc0, !PT ;  /* 0x00000380c5047812 */ /* 0x000fe200078ec0ff */
[----:B------:R-:W3:Y:S01]  /*d960*/  SHFL.IDX PT, R97, R56, R86, 0x1c1f ;  /* 0x001c1f5638617589 */ /* 0x000ee200000e0000 */
[----:B------:R-:W-:Y:S02]  /*d970*/  LOP3.LUT R0, R193, 0x380, RZ, 0xc0, !PT ;  /* 0x00000380c1007812 */ /* 0x000fe400078ec0ff */
[----:B------:R-:W-:Y:S01]  /*d980*/  LOP3.LUT R2, R195, 0x380, RZ, 0xc0, !PT ;  /* 0x00000380c3027812 */ /* 0x000fe200078ec0ff */
[----:B------:R-:W-:Y:S01]  /*d990*/  SHFL.IDX PT, R87, R87, R28, 0x1c1f ;  /* 0x001c1f1c57577589 */ /* 0x000fe200000e0000 */
[----:B------:R-:W-:Y:S02]  /*d9a0*/  SHF.R.U64 R6, R6, 0x3, RZ ;  /* 0x0000000306067819 */ /* 0x000fe400000012ff */
[----:B------:R-:W-:Y:S01]  /*d9b0*/  IADD3 R191, P3, R12, 0x4000, RZ ;  /* 0x000040000cbf7810 */ /* 0x000fe20007f7e0ff */
[----:B------:R-:W-:Y:S01]  /*d9c0*/  SHFL.IDX PT, R89, R89, R28, 0x1c1f ;  /* 0x001c1f1c59597589 */ /* 0x000fe200000e0000 */
[----:B------:R-:W-:-:S02]  /*d9d0*/  SHF.R.U64 R4, R4, 0x3, RZ ;  /* 0x0000000304047819 */ /* 0x000fc400000012ff */
        /* <DEDUP_REMOVED lines=13> */
[----:B------:R-:W-:Y:S01]  /*dab0*/  LOP3.LUT R8, R0, R193, RZ, 0x3c, !PT ;  /* 0x000000c100087212 */ /* 0x000fe200078e3cff */
[----:B------:R-:W-:Y:S01]  /*dac0*/  SHFL.IDX PT, R95, R95, R28, 0x1c1f ;  /* 0x001c1f1c5f5f7589 */ /* 0x000fe200000e0000 */
[----:B------:R-:W-:-:S02]  /*dad0*/  LOP3.LUT R6, R191, 0x380, RZ, 0xc0, !PT ;  /* 0x00000380bf067812 */ /* 0x000fc400078ec0ff */
[----:B------:R-:W-:Y:S01]  /*dae0*/  LOP3.LUT R21, R12, 0x380, RZ, 0xc0, !PT ;  /* 0x000003800c157812 */ /* 0x000fe200078ec0ff */
[----:B------:R-:W-:Y:S01]  /*daf0*/  SHFL.IDX PT, R84, R105, R28, 0x1c1f ;  /* 0x001c1f1c69547589 */ /* 0x000fe200000e0000 */
[----:B------:R-:W-:Y:S02]  /*db00*/  LOP3.LUT R138, R2, R195, RZ, 0x3c, !PT ;  /* 0x000000c3028a7212 */ /* 0x000fe400078e3cff */
[----:B------:R-:W-:Y:S01]  /*db10*/  LOP3.LUT R0, R37, 0x380, RZ, 0xc0, !PT ;  /* 0x0000038025007812 */ /* 0x000fe200078ec0ff */
[----:B------:R-:W-:Y:S01]  /*db20*/  SHFL.IDX PT, R76, R109, R28, 0x1c1f ;  /* 0x001c1f1c6d4c7589 */ /* 0x000fe200000e0000 */
[----:B------:R-:W-:Y:S02]  /*db30*/  LOP3.LUT R4, R189, 0x380, RZ, 0xc0, !PT ;  /* 0x00000380bd047812 */ /* 0x000fe400078ec0ff */
[----:B------:R-:W-:Y:S01]  /*db40*/  LOP3.LUT R2, R187, 0x380, RZ, 0xc0, !PT ;  /* 0x00000380bb027812 */ /* 0x000fe200078ec0ff */
[----:B------:R-:W-:Y:S01]  /*db50*/  SHFL.IDX PT, R68, R113, R28, 0x1c1f ;  /* 0x001c1f1c71447589 */ /* 0x000fe200000e0000 */
[----:B------:R-:W-:-:S02]  /*db60*/  SHF.R.U64 R6, R6, 0x3, RZ ;  /* 0x0000000306067819 */ /* 0x000fc400000012ff */
[----:B------:R-:W-:Y:S01]  /*db70*/  SHF.R.U64 R21, R21, 0x3, RZ ;  /* 0x0000000315157819 */ /* 0x000fe200000012ff */
[----:B------:R-:W-:Y:S01]  /*db80*/  SHFL.IDX PT, R60, R119, R28, 0x1c1f ;  /* 0x001c1f1c773c7589 */ /* 0x000fe200000e0000 */
[----:B------:R-:W-:Y:S02]  /*db90*/  SHF.R.U64 R0, R0, 0x3, RZ ;  /* 0x0000000300007819 */ /* 0x000fe400000012ff */
[----:B------:R-:W-:Y:S01]  /*dba0*/  SHF.R.U64 R4, R4, 0x3, RZ ;  /* 0x0000000304047819 */ /* 0x000fe200000012ff */
[----:B------:R-:W-:Y:S01]  /*dbb0*/  SHFL.IDX PT, R52, R123, R28, 0x1c1f ;  /* 0x001c1f1c7b347589 */ /* 0x000fe200000e0000 */
[----:B------:R-:W-:Y:S02]  /*dbc0*/  SHF.R.U64 R2, R2, 0x3, RZ ;  /* 0x0000000302027819 */ /* 0x000fe400000012ff */
[----:B------:R-:W-:Y:S01]  /*dbd0*/  LOP3.LUT R140, R6, R191, RZ, 0x3c, !PT ;  /* 0x000000bf068c7212 */ /* 0x000fe200078e3cff */
[----:B------:R-:W-:Y:S01]  /*dbe0*/  SHFL.IDX PT, R44, R127, R28, 0x1c1f ;  /* 0x001c1f1c7f2c7589 */ /* 0x000fe200000e0000 */
[----:B------:R-:W-:-:S02]  /*dbf0*/  LOP3.LUT R12, R21, R12, RZ, 0x3c, !PT ;  /* 0x0000000c150c7212 */ /* 0x000fc400078e3cff */
[----:B------:R-:W-:Y:S01]  /*dc00*/  LOP3.LUT R6, R0, R37, RZ, 0x3c, !PT ;  /* 0x0000002500067212 */ /* 0x000fe200078e3cff */
[----:B------:R2:W-:Y:S01]  /*dc10*/  SHFL.IDX PT, R120, R135, R28, 0x1c1f ;  /* 0x001c1f1c87787589 */ /* 0x0005e200000e0000 */
[----:B------:R-:W-:Y:S02]  /*dc20*/  LOP3.LUT R4, R4, R189, RZ, 0x3c, !PT ;  /* 0x000000bd04047212 */ /* 0x000fe400078e3cff */
[----:B------:R-:W-:Y:S01]  /*dc30*/  LOP3.LUT R142, R2, R187, RZ, 0x3c, !PT ;  /* 0x000000bb028e7212 */ /* 0x000fe200078e3cff */
        /* <DEDUP_REMOVED lines=19> */
[----:B0-----:R-:W-:Y:S02]  /*dd70*/  SEL R134, R132, R133, P0 ;  /* 0x0000008584867207 */ /* 0x001fe40000000000 */
[----:B-1----:R-:W-:Y:S01]  /*dd80*/  SEL R130, R131, R128, P0 ;  /* 0x0000008083827207 */ /* 0x002fe20000000000 */
[----:B------:R-:W-:Y:S01]  /*dd90*/  SHFL.IDX PT, R9, R115, R28, 0x1c1f ;  /* 0x001c1f1c73097589 */ /* 0x000fe200000e0000 */
[----:B------:R-:W-:-:S02]  /*dda0*/  SEL R132, R133, R132, P0 ;  /* 0x0000008485847207 */ /* 0x000fc40000000000 */
[----:B------:R-:W-:Y:S01]  /*ddb0*/  SEL R128, R128, R131, P0 ;  /* 0x0000008380807207 */ /* 0x000fe20000000000 */
[----:B------:R-:W-:Y:S01]  /*ddc0*/  SHFL.IDX PT, R7, R121, R28, 0x1c1f ;  /* 0x001c1f1c79077589 */ /* 0x000fe200000e0000 */
[----:B--2---:R-:W-:Y:S02]  /*ddd0*/  SEL R135, R117, R90, P0 ;  /* 0x0000005a75877207 */ /* 0x004fe40000000000 */
[----:B------:R-:W-:Y:S01]  /*dde0*/  SEL R133, R90, R117, P0 ;  /* 0x000000755a857207 */ /* 0x000fe20000000000 */
[----:B------:R-:W-:Y:S01]  /*ddf0*/  SHFL.IDX PT, R5, R125, R28, 0x1c1f ;  /* 0x001c1f1c7d057589 */ /* 0x000fe200000e0000 */
[----:B---3--:R-:W-:-:S03]  /*de00*/  SEL R131, R96, R97, P0 ;  /* 0x0000006160837207 */ /* 0x008fc60000000000 */
[----:B------:R0:W-:Y:S04]  /*de10*/  SHFL.IDX PT, R4, R129, R28, 0x1c1f ;  /* 0x001c1f1c81047589 */ /* 0x0001e800000e0000 */
        /* <DEDUP_REMOVED lines=23> */
[----:B------:R-:W4:Y:S04]  /*df90*/  SHFL.IDX PT, R36, R36, R86, 0x1c1f ;  /* 0x001c1f5624247589 */ /* 0x000f2800000e0000 */
[----:B------:R-:W-:Y:S04]  /*dfa0*/  SHFL.IDX PT, R28, R54, R86, 0x1c1f ;  /* 0x001c1f56361c7589 */ /* 0x000fe800000e0000 */
[----:B------:R-:W-:Y:S01]  /*dfb0*/  SHFL.IDX PT, R29, R57, R86, 0x1c1f ;  /* 0x001c1f56391d7589 */ /* 0x000fe200000e0000 */
        /* <DEDUP_REMOVED lines=11> */
[----:B------:R-:W3:Y:S01]  /*e070*/  SHFL.IDX PT, R94, R39, R86, 0x1c1f ;  /* 0x001c1f56275e7589 */ /* 0x000ee200000e0000 */
[----:B----4-:R-:W-:Y:S02]  /*e080*/  SEL R111, R95, R36, P0 ;  /* 0x000000245f6f7207 */ /* 0x010fe40000000000 */
[----:B------:R-:W-:Y:S01]  /*e090*/  SEL R109, R36, R95, P0 ;  /* 0x0000005f246d7207 */ /* 0x000fe20000000000 */
[----:B------:R-:W4:Y:S04]  /*e0a0*/  SHFL.IDX PT, R161, R41, R86, 0x1c1f ;  /* 0x001c1f5629a17589 */ /* 0x000f2800000e0000 */
        /* <DEDUP_REMOVED lines=16> */
[----:B------:R-:W4:Y:S01]  /*e1b0*/  SHFL.IDX PT, R112, R61, R86, 0x1c1f ;  /* 0x001c1f563d707589 */ /* 0x000f2200000e0000 */
[----:B------:R-:W-:Y:S02]  /*e1c0*/  SEL R41, R82, R185, P0 ;  /* 0x000000b952297207 */ /* 0x000fe40000000000 */
[----:B------:R-:W-:Y:S01]  /*e1d0*/  F2FP.BF16.F32.PACK_AB R26, R133, R132 ;  /* 0x00000084851a723e */ /* 0x000fe200000010ff */
[----:B------:R-:W-:Y:S01]  /*e1e0*/  SHFL.IDX PT, R70, R70, R86, 0x1c1f ;  /* 0x001c1f5646467589 */ /* 0x000fe200000e0000 */
[----:B------:R-:W-:-:S02]  /*e1f0*/  SEL R67, R24, R57, P0 ;  /* 0x0000003918437207 */ /* 0x000fc40000000000 */
[----:B------:R-:W-:Y:S01]  /*e200*/  F2FP.BF16.F32.PACK_AB R27, R129, R128 ;  /* 0x00000080811b723e */ /* 0x000fe200000010ff */
[----:B------:R-:W4:Y:S01]  /*e210*/  SHFL.IDX PT, R34, R34, R86, 0x1c1f ;  /* 0x001c1f5622227589 */ /* 0x000f2200000e0000 */
[----:B0-----:R-:W-:Y:S02]  /*e220*/  SEL R66, R25, R54, P0 ;  /* 0x0000003619427207 */ /* 0x001fe40000000000 */
[----:B------:R-:W-:Y:S01]  /*e230*/  SEL R64, R54, R25, P0 ;  /* 0x0000001936407207 */ /* 0x000fe20000000000 */
[----:B------:R-:W0:Y:S01]  /*e240*/  SHFL.IDX PT, R163, R40, R86, 0x1c1f ;  /* 0x001c1f5628a37589 */ /* 0x000e2200000e0000 */
[----:B-1----:R-:W-:Y:S02]  /*e250*/  SEL R127, R87, R32, P0 ;  /* 0x00000020577f7207 */ /* 0x002fe40000000000 */
[----:B------:R-:W-:Y:S01]  /*e260*/  SEL R125, R32, R87, P0 ;  /* 0x00000057207d7207 */ /* 0x000fe20000000000 */
[----:B------:R-:W-:Y:S01]  /*e270*/  SHFL.IDX PT, R159, R42, R86, 0x1c1f ;  /* 0x001c1f562a9f7589 */ /* 0x000fe200000e0000 */
[----:B--2---:R-:W-:-:S02]  /*e280*/  SEL R118, R89, R116, P0 ;  /* 0x0000007459767207 */ /* 0x004fc40000000000 */
[----:B------:R-:W-:Y:S01]  /*e290*/  F2FP.BF16.F32.PACK_AB R25, R131, R130 ;  /* 0x000000828319723e */ /* 0x000fe200000010ff */
[----:B------:R-:W-:Y:S01]  /*e2a0*/  SHFL.IDX PT, R45, R45, R86, 0x1c1f ;  /* 0x001c1f562d2d7589 */ /* 0x000fe200000e0000 */
[----:B---3--:R-:W-:Y:S02]  /*e2b0*/  SEL R123, R145, R38, P0 ;  /* 0x00000026917b7207 */ /* 0x008fe40000000000 */
[----:B------:R-:W-:Y:S01]  /*e2c0*/  SEL R121, R38, R145, P0 ;  /* 0x0000009126797207 */ /* 0x000fe20000000000 */
[----:B------:R-:W-:Y:S01]  /*e2d0*/  SHFL.IDX PT, R47, R47, R86, 0x1c1f ;  /* 0x001c1f562f2f7589 */ /* 0x000fe200000e0000 */
[----:B----4-:R-:W-:Y:S02]  /*e2e0*/  SEL R114, R147, R112, P0 ;  /* 0x0000007093727207 */ /* 0x010fe40000000000 */
[----:B------:R-:W-:Y:S01]  /*e2f0*/  SEL R116, R116, R89, P0 ;  /* 0x0000005974747207 */ /* 0x000fe20000000000 */
[----:B------:R-:W1:Y:S01]  /*e300*/  SHFL.IDX PT, R33, R50, R86, 0x1c1f ;  /* 0x001c1f5632217589 */ /* 0x000e6200000e0000 */
[----:B------:R-:W-:-:S03]  /*e310*/  SEL R112, R112, R147, P0 ;  /* 0x0000009370707207 */ /* 0x000fc60000000000 */
[----:B------:R-:W-:Y:S01]  /*e320*/  SHFL.IDX PT, R31, R53, R86, 0x1c1f ;  /* 0x001c1f56351f7589 */ /* 0x000fe200000e0000 */
[----:B------:R-:W-:Y:S02]  /*e330*/  SEL R119, R91, R34, P0 ;  /* 0x000000225b777207 */ /* 0x000fe40000000000 */
[----:B------:R-:W-:Y:S01]  /*e340*/  SEL R117, R34, R91, P0 ;  /* 0x0000005b22757207 */ /* 0x000fe20000000000 */
[----:B------:R-:W2:Y:S01]  /*e350*/  SHFL.IDX PT, R62, R62, R86, 0x1c1f ;  /* 0x001c1f563e3e7589 */ /* 0x000ea200000e0000 */
[----:B0-----:R-:W-:Y:S02]  /*e360*/  SEL R94, R92, R163, P0 ;  /* 0x000000a35c5e7207 */ /* 0x001fe40000000000 */
[----:B------:R-:W-:Y:S01]  /*e370*/  SEL R92, R163, R92, P0 ;  /* 0x0000005ca35c7207 */ /* 0x000fe20000000000 */
[----:B------:R-:W0:Y:S04]  /*e380*/  SHFL.IDX PT, R104, R63, R86, 0x1c1f ;  /* 0x001c1f563f687589 */ /* 0x000e2800000e0000 */
[----:B------:R-:W-:Y:S04]  /*e390*/  SHFL.IDX PT, R71, R71, R86, 0x1c1f ;  /* 0x001c1f5647477589 */ /* 0x000fe800000e0000 */
[----:B------:R-:W3:Y:S04]  /*e3a0*/  SHFL.IDX PT, R59, R77, R86, 0x1c1f ;  /* 0x001c1f564d3b7589 */ /* 0x000ee800000e0000 */
[----:B------:R-:W4:Y:S01]  /*e3b0*/  SHFL.IDX PT, R48, R48, R86, 0x1c1f ;  /* 0x001c1f5630307589 */ /* 0x000f2200000e0000 */
[----:B-1----:R-:W-:-:S02]  /*e3c0*/  SEL R54, R52, R33, P0 ;  /* 0x0000002134367207 */ /* 0x002fc40000000000 */
[----:B------:R-:W-:Y:S01]  /*e3d0*/  SEL R52, R33, R52, P0 ;  /* 0x0000003421347207 */ /* 0x000fe20000000000 */
[----:B------:R-:W1:Y:S04]  /*e3e0*/  SHFL.IDX PT, R30, R51, R86, 0x1c1f ;  /* 0x001c1f56331e7589 */ /* 0x000e6800000e0000 */
[----:B------:R-:W1:Y:S01]  /*e3f0*/  SHFL.IDX PT, R49, R49, R86, 0x1c1f ;  /* 0x001c1f5631317589 */ /* 0x000e6200000e0000 */
[----:B--2---:R-:W-:Y:S02]  /*e400*/  SEL R115, R149, R62, P0 ;  /* 0x0000003e95737207 */ /* 0x004fe40000000000 */
[----:B------:R-:W-:Y:S01]  /*e410*/  SEL R113, R62, R149, P0 ;  /* 0x000000953e717207 */ /* 0x000fe20000000000 */
[----:B------:R2:W1:Y:S01]  /*e420*/  SHFL.IDX PT, R40, R65, R86, 0x1c1f ;  /* 0x001c1f5641287589 */ /* 0x00046200000e0000 */
[----:B0-----:R-:W-:-:S02]  /*e430*/  SEL R106, R151, R104, P0 ;  /* 0x00000068976a7207 */ /* 0x001fc40000000000 */
[----:B------:R-:W-:Y:S01]  /*e440*/  SEL R104, R104, R151, P0 ;  /* 0x0000009768687207 */ /* 0x000fe20000000000 */
[----:B------:R4:W0:Y:S04]  /*e450*/  SHFL.IDX PT, R42, R69, R86, 0x1c1f ;  /* 0x001c1f56452a7589 */ /* 0x00082800000e0000 */
[----:B------:R-:W-:Y:S01]  /*e460*/  SHFL.IDX PT, R50, R73, R86, 0x1c1f ;  /* 0x001c1f5649327589 */ /* 0x000fe200000e0000 */
[----:B---3--:R-:W-:Y:S02]  /*e470*/  SEL R58, R14, R59, P0 ;  /* 0x0000003b0e3a7207 */ /* 0x008fe40000000000 */
[----:B--2---:R-:W-:Y:S01]  /*e480*/  SEL R65, R57, R24, P0 ;  /* 0x0000001839417207 */ /* 0x004fe20000000000 */
[----:B------:R-:W2:Y:S01]  /*e490*/  SHFL.IDX PT, R55, R72, R86, 0x1c1f ;  /* 0x001c1f5648377589 */ /* 0x000ea200000e0000 */
[----:B------:R-:W-:-:S02]  /*e4a0*/  F2FP.BF16.F32.PACK_AB R24, R135, R134 ;  /* 0x000000868718723e */ /* 0x000fc400000010ff */
[----:B------:R-:W-:Y:S01]  /*e4b0*/  SEL R56, R59, R14, P0 ;  /* 0x0000000e3b387207 */ /* 0x000fe20000000000 */
[----:B------:R3:W2:Y:S01]  /*e4c0*/  SHFL.IDX PT, R53, R78, R86, 0x1c1f ;  /* 0x001c1f564e357589 */ /* 0x0006a200000e0000 */
[----:B----4-:R-:W-:Y:S02]  /*e4d0*/  SEL R69, R48, R9, P0 ;  /* 0x0000000930457207 */ /* 0x010fe40000000000 */
[----:B-1----:R-:W-:Y:S01]  /*e4e0*/  SEL R63, R7, R30, P0 ;  /* 0x0000001e073f7207 */ /* 0x002fe20000000000 */
[----:B------:R-:W1:Y:S01]  /*e4f0*/  SHFL.IDX PT, R51, R79, R86, 0x1c1f ;  /* 0x001c1f564f337589 */ /* 0x000e6200000e0000 */
[----:B------:R-:W-:Y:S02]  /*e500*/  SEL R62, R60, R49, P0 ;  /* 0x000000313c3e7207 */ /* 0x000fe40000000000 */
[----:B------:R-:W-:Y:S01]  /*e510*/  SEL R60, R49, R60, P0 ;  /* 0x0000003c313c7207 */ /* 0x000fe20000000000 */
[----:B------:R4:W1:Y:S01]  /*e520*/  SHFL.IDX PT, R35, R81, R86, 0x1c1f ;  /* 0x001c1f5651237589 */ /* 0x00086200000e0000 */
[----:B------:R-:W-:-:S02]  /*e530*/  SEL R98, R155, R40, P0 ;  /* 0x000000289b627207 */ /* 0x000fc40000000000 */
[----:B---3--:R-:W-:Y:S01]  /*e540*/  SEL R78, R76, R45, P0 ;  /* 0x0000002d4c4e7207 */ /* 0x008fe20000000000 */
[----:B------:R-:W3:Y:S01]  /*e550*/  SHFL.IDX PT, R46, R46, R86, 0x1c1f ;  /* 0x001c1f562e2e7589 */ /* 0x000ee200000e0000 */
[----:B------:R-:W-:Y:S02]  /*e560*/  SEL R96, R40, R155, P0 ;  /* 0x0000009b28607207 */ /* 0x000fe40000000000 */
[----:B0-----:R-:W-:Y:S01]  /*e570*/  SEL R91, R85, R42, P0 ;  /* 0x0000002a555b7207 */ /* 0x001fe20000000000 */
[----:B------:R0:W3:Y:S01]  /*e580*/  SHFL.IDX PT, R39, R80, R86, 0x1c1f ;  /* 0x001c1f5650277589 */ /* 0x0000e200000e0000 */
[----:B------:R-:W-:Y:S02]  /*e590*/  SEL R89, R42, R85, P0 ;  /* 0x000000552a597207 */ /* 0x000fe40000000000 */
[----:B----4-:R-:W-:Y:S01]  /*e5a0*/  SEL R81, R71, R146, P0 ;  /* 0x0000009247517207 */ /* 0x010fe20000000000 */
[----:B------:R4:W3:Y:S01]  /*e5b0*/  SHFL.IDX PT, R148, R43, R86, 0x1c1f ;  /* 0x001c1f562b947589 */ /* 0x0008e200000e0000 */
[----:B------:R-:W-:-:S02]  /*e5c0*/  SEL R76, R45, R76, P0 ;  /* 0x0000004c2d4c7207 */ /* 0x000fc40000000000 */
[----:B--2---:R-:W-:Y:S01]  /*e5d0*/  SEL R74, R144, R55, P0 ;  /* 0x00000037904a7207 */ /* 0x004fe20000000000 */
[----:B------:R2:W-:Y:S01]  /*e5e0*/  STSM.16.M88.4 [R13], R24 ;  /* 0x000000180d007844 */ /* 0x0005e20000000200 */
[----:B------:R-:W-:Y:S02]  /*e5f0*/  SEL R72, R55, R144, P0 ;  /* 0x0000009037487207 */ /* 0x000fe40000000000 */
[----:B0-----:R-:W-:Y:S02]  /*e600*/  SEL R80, R70, R83, P0 ;  /* 0x0000005346507207 */ /* 0x001fe40000000000 */
[----:B------:R-:W-:Y:S02]  /*e610*/  SEL R75, R143, R50, P0 ;  /* 0x000000328f4b7207 */ /* 0x000fe40000000000 */
[----:B----4-:R-:W-:Y:S02]  /*e620*/  SEL R43, R185, R82, P0 ;  /* 0x00000052b92b7207 */ /* 0x010fe40000000000 */
        /* <DEDUP_REMOVED lines=11> */
[----:B-1----:R-:W-:Y:S02]  /*e6e0*/  SEL R50, R10, R51, P0 ;  /* 0x000000330a327207 */ /* 0x002fe40000000000 */
[----:B------:R-:W-:-:S02]  /*e6f0*/  SEL R48, R51, R10, P0 ;  /* 0x0000000a33307207 */ /* 0x000fc40000000000 */
[----:B------:R-:W-:Y:S02]  /*e700*/  SEL R47, R4, R29, P0 ;  /* 0x0000001d042f7207 */ /* 0x000fe40000000000 */
[----:B------:R-:W-:Y:S02]  /*e710*/  SEL R45, R29, R4, P0 ;  /* 0x000000041d2d7207 */ /* 0x000fe40000000000 */
[----:B------:R-:W-:Y:S02]  /*e720*/  SEL R42, R6, R35, P0 ;  /* 0x00000023062a7207 */ /* 0x000fe40000000000 */
[----:B------:R-:W-:Y:S02]  /*e730*/  SEL R40, R35, R6, P0 ;  /* 0x0000000623287207 */ /* 0x000fe40000000000 */
[----:B------:R-:W-:Y:S02]  /*e740*/  SEL R86, R84, R159, P0 ;  /* 0x0000009f54567207 */ /* 0x000fe40000000000 */
[----:B---3--:R-:W-:-:S02]  /*e750*/  SEL R79, R11, R46, P0 ;  /* 0x0000002e0b4f7207 */ /* 0x008fc40000000000 */
        /* <DEDUP_REMOVED lines=8> */
[----:B------:R-:W-:Y:S01]  /*e7e0*/  SEL R87, R15, R148, P0 ;  /* 0x000000940f577207 */ /* 0x000fe20000000000 */
[----:B------:R0:W-:Y:S01]  /*e7f0*/  STSM.16.M88.4 [R37], R4 ;  /* 0x0000000425007844 */ /* 0x0001e20000000200 */
[----:B------:R-:W-:Y:S02]  /*e800*/  SEL R85, R148, R15, P0 ;  /* 0x0000000f94557207 */ /* 0x000fe40000000000 */
[----:B------:R-:W-:Y:S02]  /*e810*/  F2FP.BF16.F32.PACK_AB R8, R119, R118 ;  /* 0x000000767708723e */ /* 0x000fe400000010ff */
[----:B------:R-:W-:-:S02]  /*e820*/  F2FP.BF16.F32.PACK_AB R10, R117, R116 ;  /* 0x00000074750a723e */ /* 0x000fc400000010ff */
[----:B------:R-:W-:Y:S02]  /*e830*/  F2FP.BF16.F32.PACK_AB R11, R113, R112 ;  /* 0x00000070710b723e */ /* 0x000fe400000010ff */
[----:B------:R-:W-:Y:S02]  /*e840*/  F2FP.BF16.F32.PACK_AB R9, R115, R114 ;  /* 0x000000727309723e */ /* 0x000fe400000010ff */
[----:B------:R-:W-:Y:S02]  /*e850*/  SEL R46, R44, R31, P0 ;  /* 0x0000001f2c2e7207 */ /* 0x000fe40000000000 */
[----:B------:R-:W-:Y:S01]  /*e860*/  F2FP.BF16.F32.PACK_AB R12, R111, R110 ;  /* 0x0000006e6f0c723e */ /* 0x000fe200000010ff */
[----:B------:R-:W-:Y:S01]  /*e870*/  STSM.16.M88.4 [R142], R8 ;  /* 0x000000088e007844 */ /* 0x000fe20000000200 */
[----:B------:R-:W-:Y:S02]  /*e880*/  F2FP.BF16.F32.PACK_AB R14, R109, R108 ;  /* 0x0000006c6d0e723e */ /* 0x000fe400000010ff */
[----:B------:R-:W-:-:S02]  /*e890*/  F2FP.BF16.F32.PACK_AB R15, R105, R104 ;  /* 0x00000068690f723e */ /* 0x000fc400000010ff */
[----:B--2---:R-:W-:Y:S02]  /*e8a0*/  F2FP.BF16.F32.PACK_AB R13, R107, R106 ;  /* 0x0000006a6b0d723e */ /* 0x004fe400000010ff */
[----:B------:R-:W-:Y:S02]  /*e8b0*/  SEL R44, R31, R44, P0 ;  /* 0x0000002c1f2c7207 */ /* 0x000fe40000000000 */
[----:B------:R-:W-:Y:S01]  /*e8c0*/  F2FP.BF16.F32.PACK_AB R24, R103, R102 ;  /* 0x000000666718723e */ /* 0x000fe200000010ff */
[----:B------:R-:W-:Y:S01]  /*e8d0*/  STSM.16.M88.4 [R141], R12 ;  /* 0x0000000c8d007844 */ /* 0x000fe20000000200 */
[----:B------:R-:W-:Y:S02]  /*e8e0*/  F2FP.BF16.F32.PACK_AB R26, R101, R100 ;  /* 0x00000064651a723e */ /* 0x000fe400000010ff */
[----:B------:R-:W-:Y:S02]  /*e8f0*/  F2FP.BF16.F32.PACK_AB R27, R97, R96 ;  /* 0x00000060611b723e */ /* 0x000fe400000010ff */
[----:B------:R-:W-:-:S02]  /*e900*/  F2FP.BF16.F32.PACK_AB R25, R99, R98 ;  /* 0x000000626319723e */ /* 0x000fc400000010ff */
[----:B------:R-:W-:Y:S02]  /*e910*/  F2FP.BF16.F32.PACK_AB R28, R95, R94 ;  /* 0x0000005e5f1c723e */ /* 0x000fe400000010ff */
[----:B------:R-:W-:Y:S01]  /*e920*/  F2FP.BF16.F32.PACK_AB R30, R93, R92 ;  /* 0x0000005c5d1e723e */ /* 0x000fe200000010ff */
[----:B------:R-:W-:Y:S01]  /*e930*/  STSM.16.M88.4 [R140], R24 ;  /* 0x000000188c007844 */ /* 0x000fe20000000200 */
        /* <DEDUP_REMOVED lines=8> */
[----:B------:R-:W-:Y:S01]  /*e9c0*/  F2FP.BF16.F32.PACK_AB R38, R77, R76 ;  /* 0x0000004c4d26723e */ /* 0x000fe200000010ff */
[----:B------:R-:W-:Y:S01]  /*e9d0*/  STSM.16.M88.4 [R138], R32 ;  /* 0x000000208a007844 */ /* 0x000fe20000000200 */
[----:B------:R-:W-:Y:S02]  /*e9e0*/  F2FP.BF16.F32.PACK_AB R39, R73, R72 ;  /* 0x000000484927723e */ /* 0x000fe400000010ff */
[----:B0-----:R-:W-:Y:S02]  /*e9f0*/  F2FP.BF16.F32.PACK_AB R37, R75, R74 ;  /* 0x0000004a4b25723e */ /* 0x001fe400000010ff */
[----:B------:R-:W-:-:S02]  /*ea00*/  F2FP.BF16.F32.PACK_AB R4, R71, R70 ;  /* 0x000000464704723e */ /* 0x000fc400000010ff */
[----:B------:R-:W-:Y:S01]  /*ea10*/  F2FP.BF16.F32.PACK_AB R6, R69, R68 ;  /* 0x000000444506723e */ /* 0x000fe200000010ff */
[----:B------:R-:W-:Y:S01]  /*ea20*/  STSM.16.M88.4 [R137], R36 ;  /* 0x0000002489007844 */ /* 0x000fe20000000200 */
[----:B------:R-:W-:Y:S01]  /*ea30*/  F2FP.BF16.F32.PACK_AB R7, R65, R64 ;  /* 0x000000404107723e */ /* 0x000fe200000010ff */
[----:B-1----:R-:W-:Y:S01]  /*ea40*/  IMAD.U32 R28, RZ, RZ, UR12 ;  /* 0x0000000cff1c7e24 */ /* 0x002fe2000f8e00ff */
[----:B------:R-:W-:Y:S01]  /*ea50*/  F2FP.BF16.F32.PACK_AB R5, R67, R66 ;  /* 0x000000424305723e */ /* 0x000fe200000010ff */
[----:B------:R-:W-:Y:S01]  /*ea60*/  IMAD.U32 R29, RZ, RZ, UR13 ;  /* 0x0000000dff1d7e24 */ /* 0x000fe2000f8e00ff */
[----:B------:R-:W-:Y:S01]  /*ea70*/  F2FP.BF16.F32.PACK_AB R8, R63, R62 ;  /* 0x0000003e3f08723e */ /* 0x000fe200000010ff */
[----:B------:R-:W-:Y:S01]  /*ea80*/  ULDC.64 UR12, c[0x0][0xc08] ;  /* 0x00030200000c7ab9 */ /* 0x000fe20000000a00 */
[----:B------:R-:W-:Y:S01]  /*ea90*/  F2FP.BF16.F32.PACK_AB R10, R61, R60 ;  /* 0x0000003c3d0a723e */ /* 0x000fe200000010ff */
[----:B------:R-:W-:Y:S01]  /*eaa0*/  STSM.16.M88.4 [R136], R4 ;  /* 0x0000000488007844 */ /* 0x000fe20000000200 */
[----:B------:R-:W-:-:S02]  /*eab0*/  F2FP.BF16.F32.PACK_AB R11, R57, R56 ;  /* 0x00000038390b723e */ /* 0x000fc400000010ff */
[----:B------:R-:W-:Y:S02]  /*eac0*/  F2FP.BF16.F32.PACK_AB R9, R59, R58 ;  /* 0x0000003a3b09723e */ /* 0x000fe400000010ff */
[----:B------:R-:W-:Y:S02]  /*ead0*/  F2FP.BF16.F32.PACK_AB R12, R55, R54 ;  /* 0x00000036370c723e */ /* 0x000fe400000010ff */
[----:B------:R-:W-:Y:S01]  /*eae0*/  F2FP.BF16.F32.PACK_AB R14, R53, R52 ;  /* 0x00000034350e723e */ /* 0x000fe200000010ff */
[----:B------:R-:W-:Y:S01]  /*eaf0*/  STSM.16.M88.4 [R21], R8 ;  /* 0x0000000815007844 */ /* 0x000fe20000000200 */
[----:B------:R-:W-:Y:S02]  /*eb00*/  F2FP.BF16.F32.PACK_AB R15, R49, R48 ;  /* 0x00000030310f723e */ /* 0x000fe400000010ff */
[----:B------:R-:W-:Y:S02]  /*eb10*/  F2FP.BF16.F32.PACK_AB R13, R51, R50 ;  /* 0x00000032330d723e */ /* 0x000fe400000010ff */
[----:B------:R-:W-:-:S02]  /*eb20*/  F2FP.BF16.F32.PACK_AB R25, R43, R42 ;  /* 0x0000002a2b19723e */ /* 0x000fc400000010ff */
[----:B------:R-:W-:Y:S01]  /*eb30*/  F2FP.BF16.F32.PACK_AB R26, R45, R44 ;  /* 0x0000002c2d1a723e */ /* 0x000fe200000010ff */
[----:B------:R0:W-:Y:S01]  /*eb40*/  STSM.16.M88.4 [R2], R12 ;  /* 0x0000000c02007844 */ /* 0x0001e20000000200 */
[----:B------:R-:W-:Y:S02]  /*eb50*/  F2FP.BF16.F32.PACK_AB R27, R41, R40 ;  /* 0x00000028291b723e */ /* 0x000fe400000010ff */
[----:B------:R-:W-:Y:S02]  /*eb60*/  F2FP.BF16.F32.PACK_AB R24, R47, R46 ;  /* 0x0000002e2f18723e */ /* 0x000fe400000010ff */
[----:B------:R-:W-:-:S03]  /*eb70*/  ISETP.NE.U32.AND P0, PT, RZ, UR14, PT ;  /* 0x0000000eff007c0c */ /* 0x000fc6000bf05070 */
[----:B------:R1:W-:Y:S01]  /*eb80*/  STSM.16.M88.4 [R0], R24 ;  /* 0x0000001800007844 */ /* 0x0003e20000000200 */
[----:B------:R-:W-:Y:S01]  /*eb90*/  BAR.SYNC.DEFER_BLOCKING 0x1, 0x100 ;  /* 0x0044000000007b1d */ /* 0x000fe20000010000 */
[----:B------:R-:W-:-:S07]  /*eba0*/  ISETP.NE.AND.EX P0, PT, RZ, UR15, PT, P0 ;  /* 0x0000000fff007c0c */ /* 0x000fce000bf05300 */
[----:B0-----:R-:W0:Y:S06]  /*ebb0*/  LDC R2, c[0x0][0xbe8] ;  /* 0x0002fa00ff027b82 */ /* 0x001e2c0000000800 */
[----:B------:R-:W2:Y:S01]  /*ebc0*/  @P0 LDG.E R30, desc[UR36][R28.64] ;  /* 0x000000241c1e0981 */ /* 0x000ea2000c1e1900 */
[----:B------:R-:W-:Y:S01]  /*ebd0*/  UISETP.NE.U32.AND UP0, UPT, UR12, URZ, UPT ;  /* 0x0000003f0c00728c */ /* 0x000fe2000bf05070 */
[----:B------:R-:W-:Y:S01]  /*ebe0*/  UMOV UR20, 0x9b8 ;  /* 0x000009b800147882 */ /* 0x000fe20000000000 */
[----:B------:R-:W-:Y:S02]  /*ebf0*/  ULDC UR4, c[0x0][0xa88] ;  /* 0x0002a20000047ab9 */ /* 0x000fe40000000800 */
[----:B------:R-:W-:Y:S01]  /*ec00*/  UISETP.NE.AND.EX UP0, UPT, UR13, URZ, UPT, UP0 ;  /* 0x0000003f0d00728c */ /* 0x000fe2000bf05300 */
[----:B0-----:R-:W-:Y:S01]  /*ec10*/  ISETP.NE.AND P1, PT, R2, 0x1, PT ;  /* 0x000000010200780c */ /* 0x001fe20003f25270 */
[----:B------:R-:W-:-:S04]  /*ec20*/  IMAD.U32 R9, RZ, RZ, UR4 ;  /* 0x00000004ff097e24 */ /* 0x000fc8000f8e00ff */
[----:B------:R-:W-:-:S05]  /*ec30*/  PLOP3.LUT P4, PT, PT, PT, UP0, 0x80, 0x0 ;  /* 0x000000000000781c */ /* 0x000fca0003f8f008 */
[----:B------:R-:W-:-:S03]  /*ec40*/  @UP0 ULEA UR12, UP1, UR53, UR12, 0x2 ;  /* 0x0000000c350c0291 */ /* 0x000fc6000f82103f */
[----:B-1----:R-:W0:Y:S01]  /*ec50*/  @P1 LDC R0, c[0x0][0xbec] ;  /* 0x0002fb00ff001b82 */ /* 0x002e220000000800 */
[----:B------:R-:W-:Y:S02]  /*ec60*/  @UP0 ULEA.HI.X UR13, UR53, UR13, UR56, 0x2, UP1 ;  /* 0x0000000d350d0291 */ /* 0x000fe400088f1438 */
[----:B------:R-:W-:Y:S01]  /*ec70*/  UISETP.GT.AND UP1, UPT, UR58, 0x1, UPT ;  /* 0x000000013a00788c */ /* 0x000fe2000bf24270 */
[----:B------:R-:W-:-:S04]  /*ec80*/  VIADD R13, R17, UR49 ;  /* 0x00000031110d7c36 */ /* 0x000fc80008000000 */
[----:B------:R-:W1:Y:S01]  /*ec90*/  @P1 LDC R11, c[0x0][0xbf0] ;  /* 0x0002fc00ff0b1b82 */ /* 0x000e620000000800 */
[----:B------:R-:W-:Y:S01]  /*eca0*/  USEL UR20, UR20, 0x978, UP1 ;  /* 0x0000097814147887 */ /* 0x000fe20008800000 */
[----:B------:R-:W-:Y:S01]  /*ecb0*/  IMAD.U32 R4, RZ, RZ, UR12 ;  /* 0x0000000cff047e24 */ /* 0x000fe2000f8e00ff */
[----:B------:R-:W-:Y:S01]  /*ecc0*/  UISETP.NE.U32.AND UP0, UPT, UR14, URZ, UPT ;  /* 0x0000003f0e00728c */ /* 0x000fe2000bf05070 */
[----:B------:R-:W-:Y:S01]  /*ecd0*/  IMAD.U32 R5, RZ, RZ, UR13 ;  /* 0x0000000dff057e24 */ /* 0x000fe2000f8e00ff */
[----:B------:R-:W-:Y:S02]  /*ece0*/  UMOV UR4, URZ ;  /* 0x0000003f00047c82 */ /* 0x000fe40008000000 */
[----:B------:R-:W-:Y:S02]  /*ecf0*/  UISETP.NE.AND.EX UP0, UPT, UR15, URZ, UPT, UP0 ;  /* 0x0000003f0f00728c */ /* 0x000fe4000bf05300 */
[----:B------:R-:W-:Y:S01]  /*ed00*/  USEL UR9, UR59, URZ, UP1 ;  /* 0x0000003f3b097287 */ /* 0x000fe20008800000 */
[----:B------:R-:W-:Y:S01]  /*ed10*/  IMAD.MOV.U32 R7, RZ, RZ, R13 ;  /* 0x000000ffff077224 */ /* 0x000fe200078e000d */
[----:B------:R-:W-:Y:S01]  /*ed20*/  USEL UR53, UR53, URZ, !UP0 ;  /* 0x0000003f35357287 */ /* 0x000fe2000c000000 */
[----:B------:R3:W5:Y:S01]  /*ed30*/  @P4 LDG.E R9, desc[UR36][R4.64] ;  /* 0x0000002404094981 */ /* 0x000762000c1e1900 */
[----:B------:R-:W-:Y:S01]  /*ed40*/  ULDC.64 UR16, c[0x0][UR20+0x218] ;  /* 0x0000860014107abb */ /* 0x000fe20008000a00 */
[----:B------:R-:W-:Y:S01]  /*ed50*/  ULDC.64 UR18, c[0x0][UR20+0x228] ;  /* 0x00008a0014127abb */ /* 0x000fe20008000a00 */
[----:B------:R-:W-:Y:S01]  /*ed60*/  ULDC.64 UR14, c[0x0][UR20+0x220] ;  /* 0x00008800140e7abb */ /* 0x000fe20008000a00 */
[----:B------:R-:W-:Y:S01]  /*ed70*/  UIMAD.WIDE.U32 UR12, UR16, UR55, URZ ;  /* 0x00000037100c72a5 */ /* 0x000fe2000f8e003f */
[----:B0-----:R-:W-:Y:S01]  /*ed80*/  @P1 IMAD.HI.U32 R0, R13, R0, RZ ;  /* 0x000000000d001227 */ /* 0x001fe200078e00ff */
[----:B------:R-:W-:-:S02]  /*ed90*/  UIMAD.WIDE.U32 UR22, UR18, UR9, URZ ;  /* 0x00000009121672a5 */ /* 0x000fc4000f8e003f */
[----:B------:R-:W-:Y:S02]  /*eda0*/  UIMAD UR16, UR17, UR55, URZ ;  /* 0x00000037111072a4 */ /* 0x000fe4000f8e023f */
[----:B------:R-:W-:Y:S02]  /*edb0*/  UIMAD UR18, UR19, UR9, URZ ;  /* 0x00000009131272a4 */ /* 0x000fe4000f8e023f */
[----:B------:R-:W-:Y:S01]  /*edc0*/  USEL UR56, UR56, URZ, !UP0 ;  /* 0x0000003f38387287 */ /* 0x000fe2000c000000 */
[----:B-1----:R-:W-:Y:S01]  /*edd0*/  @P1 SHF.R.U32.HI R7, RZ, R11, R0 ;  /* 0x0000000bff071219 */ /* 0x002fe20000011600 */
[----:B------:R-:W-:Y:S01]  /*ede0*/  UIMAD UR9, UR15, UR53, URZ ;  /* 0x000000350f0972a4 */ /* 0x000fe2000f8e023f */
[----:B---3--:R-:W-:Y:S01]  /*edf0*/  IMAD.U32 R4, RZ, RZ, UR22 ;  /* 0x00000016ff047e24 */ /* 0x008fe2000f8e00ff */
[----:B------:R-:W-:Y:S01]  /*ee00*/  UIADD3 UR13, UR13, UR16, URZ ;  /* 0x000000100d0d7290 */ /* 0x000fe2000fffe03f */
[----:B------:R-:W-:Y:S01]  /*ee10*/  IMAD.U32 R5, RZ, RZ, UR23 ;  /* 0x00000017ff057e24 */ /* 0x000fe2000f8e00ff */
[----:B------:R-:W-:Y:S01]  /*ee20*/  UIMAD.WIDE.U32 UR16, UR14, UR53, URZ ;  /* 0x000000350e1072a5 */ /* 0x000fe2000f8e003f */
[--C-:B------:R-:W-:Y:S01]  /*ee30*/  IMAD.MOV R11, RZ, RZ, -R7.reuse ;  /* 0x000000ffff0b7224 */ /* 0x100fe200078e0a07 */
[----:B------:R-:W-:Y:S01]  /*ee40*/  UIMAD UR9, UR14, UR56, UR9 ;  /* 0x000000380e0972a4 */ /* 0x000fe2000f8e0209 */
[----:B------:R-:W-:Y:S01]  /*ee50*/  SHF.R.S32.HI R5, RZ, 0x1f, R7 ;  /* 0x0000001fff057819 */ /* 0x000fe20000011407 */
[----:B------:R-:W-:Y:S01]  /*ee60*/  UIADD3 UR18, UR23, UR18, URZ ;  /* 0x0000001217127290 */ /* 0x000fe2000fffe03f */
[----:B------:R-:W-:Y:S01]  /*ee70*/  IMAD R11, R2, R11, R13 ;  /* 0x0000000b020b7224 */ /* 0x000fe200078e020d */
[----:B------:R-:W-:-:S04]  /*ee80*/  UIADD3 UR9, UR17, UR9, URZ ;  /* 0x0000000911097290 */ /* 0x000fc8000fffe03f */
[----:B------:R-:W-:Y:S01]  /*ee90*/  IMAD.U32 R6, RZ, RZ, UR18 ;  /* 0x00000012ff067e24 */ /* 0x000fe2000f8e00ff */
        /* <DEDUP_REMOVED lines=22> */
.L_x_6383:
[----:B------:R-:W2:Y:S01]  /*f000*/  LDL R0, [R1+0x24] ;  /* 0x0000240001007983 */ /* 0x000ea20000100800 */
[----:B------:R-:W-:Y:S02]  /*f010*/  LOP3.LUT P0, RZ, R229, 0x3, RZ, 0xc0, !PT ;  /* 0x00000003e5ff7812 */ /* 0x000fe4000780c0ff */
[----:B------:R-:W-:Y:S01]  /*f020*/  PLOP3.LUT P3, PT, PT, PT, UP1, 0x80, 0x0 ;  /* 0x000000000000781c */ /* 0x000fe20003f6f018 */
[----:B------:R-:W-:Y:S04]  /*f030*/  SHFL.IDX PT, R4, R8, RZ, 0x1c1f ;  /* 0x001c1fff08047589 */ /* 0x000fe800000e0000 */
[----:B------:R-:W0:Y:S04]  /*f040*/  SHFL.IDX PT, R5, R10, RZ, 0x1c1f ;  /* 0x001c1fff0a057589 */ /* 0x000e2800000e0000 */
[----:B------:R-:W-:Y:S04]  /*f050*/  SHFL.IDX PT, R6, R8, 0x1, 0x1c1f ;  /* 0x003c1f0008067f89 */ /* 0x000fe800000e0000 */
[----:B------:R-:W1:Y:S01]  /*f060*/  SHFL.IDX PT, R7, R10, 0x1, 0x1c1f ;  /* 0x003c1f000a077f89 */ /* 0x000e6200000e0000 */
[----:B--2---:R-:W-:-:S02]  /*f070*/  VIADD R11, R0, UR49 ;  /* 0x00000031000b7c36 */ /* 0x004fc40008000000 */
[----:B-----5:R-:W-:Y:S02]  /*f080*/  IMAD R0, R9, R2, RZ ;  /* 0x0000000209007224 */ /* 0x020fe400078e02ff */
        /* <DEDUP_REMOVED lines=14> */
[----:B------:R-:W0:Y:S02]  /*f170*/  @P1 LDC R61, c[0x0][0xbf0] ;  /* 0x0002fc00ff3d1b82 */ /* 0x000e240000000800 */
[C---:B------:R-:W-:Y:S01]  /*f180*/  IADD3 R33, P2, R4.reuse, 0x5000, RZ ;  /* 0x0000500004217810 */ /* 0x040fe20007f5e0ff */
[----:B------:R-:W-:Y:S01]  /*f190*/  UIMAD UR9, UR14, UR12, URZ ;  /* 0x0000000c0e0972a4 */ /* 0x000fe2000f8e023f */
[C---:B------:R-:W-:Y:S02]  /*f1a0*/  IADD3 R9, P4, R4.reuse, 0x1000, RZ ;  /* 0x0000100004097810 */ /* 0x040fe40007f9e0ff */
[----:B------:R-:W-:Y:S01]  /*f1b0*/  LOP3.LUT R32, R33, 0x380, RZ, 0xc0, !PT ;  /* 0x0000038021207812 */ /* 0x000fe200078ec0ff */
[----:B------:R-:W-:Y:S01]  /*f1c0*/  UIMAD.WIDE.U32 UR10, UR4, UR12, URZ ;  /* 0x0000000c040a72a5 */ /* 0x000fe2000f8e003f */
[----:B------:R-:W-:Y:S02]  /*f1d0*/  IADD3 R13, P3, R4, 0x2000, RZ ;  /* 0x00002000040d7810 */ /* 0x000fe40007f7e0ff */
[----:B------:R-:W-:Y:S01]  /*f1e0*/  SHF.R.U64 R32, R32, 0x3, RZ ;  /* 0x0000000320207819 */ /* 0x000fe200000012ff */
[----:B------:R-:W-:Y:S01]  /*f1f0*/  UIMAD UR9, UR4, UR13, UR9 ;  /* 0x0000000d040972a4 */ /* 0x000fe2000f8e0209 */
[----:B------:R-:W-:-:S02]  /*f200*/  IADD3 R25, P6, R4, 0x3000, RZ ;  /* 0x0000300004197810 */ /* 0x000fc40007fde0ff */
[----:B------:R-:W-:Y:S01]  /*f210*/  LOP3.LUT R32, R32, R33, RZ, 0x3c, !PT ;  /* 0x0000002120207212 */ /* 0x000fe200078e3cff */
[--C-:B------:R-:W-:Y:S01]  /*f220*/  IMAD.X R33, RZ, RZ, R5.reuse, P2 ;  /* 0x000000ffff217224 */ /* 0x100fe200010e0605 */
[C---:B------:R-:W-:Y:S02]  /*f230*/  IADD3 R6, P2, R4.reuse, 0xb000, RZ ;  /* 0x0000b00004067810 */ /* 0x040fe40007f5e0ff */
[----:B------:R-:W-:Y:S01]  /*f240*/  IADD3 R29, P5, R4, 0x4000, RZ ;  /* 0x00004000041d7810 */ /* 0x000fe20007fbe0ff */
[----:B------:R-:W-:Y:S01]  /*f250*/  ULDC.64 UR12, c[0x0][0xae8] ;  /* 0x0002ba00000c7ab9 */ /* 0x000fe20000000a00 */
[----:B------:R-:W-:Y:S01]  /*f260*/  LOP3.LUT R3, R6, 0x380, RZ, 0xc0, !PT ;  /* 0x0000038006037812 */ /* 0x000fe200078ec0ff */
[----:B------:R-:W-:Y:S01]  /*f270*/  UIADD3 UR11, UR11, UR9, URZ ;  /* 0x000000090b0b7290 */ /* 0x000fe2000fffe03f */
[----:B------:R-:W-:Y:S02]  /*f280*/  LOP3.LUT R8, R9, 0x380, RZ, 0xc0, !PT ;  /* 0x0000038009087812 */ /* 0x000fe400078ec0ff */
[----:B------:R-:W-:Y:S01]  /*f290*/  LOP3.LUT R12, R13, 0x380, RZ, 0xc0, !PT ;  /* 0x000003800d0c7812 */ /* 0x000fe200078ec0ff */
[----:B------:R-:W-:Y:S01]  /*f2a0*/  USHF.R.S32.HI UR4, URZ, 0x1f, UR53 ;  /* 0x0000001f3f047899 */ /* 0x000fe20008011435 */
[----:B------:R-:W-:Y:S01]  /*f2b0*/  SHF.R.U64 R3, R3, 0x3, RZ ;  /* 0x0000000303037819 */ /* 0x000fe200000012ff */
[----:B------:R-:W-:Y:S01]  /*f2c0*/  IMAD.X R53, RZ, RZ, R5, P2 ;  /* 0x000000ffff357224 */ /* 0x000fe200010e0605 */
[----:B------:R-:W-:Y:S01]  /*f2d0*/  LOP3.LUT R24, R25, 0x380, RZ, 0xc0, !PT ;  /* 0x0000038019187812 */ /* 0x000fe200078ec0ff */
[----:B------:R-:W5:Y:S01]  /*f2e0*/  LD.E.128 R32, desc[UR36][R32.64] ;  /* 0x0000002420207980 */ /* 0x000f62000c101d00 */
[----:B------:R-:W-:-:S02]  /*f2f0*/  LOP3.LUT R28, R29, 0x380, RZ, 0xc0, !PT ;  /* 0x000003801d1c7812 */ /* 0x000fc400078ec0ff */
[----:B------:R-:W-:Y:S01]  /*f300*/  LOP3.LUT R52, R3, R6, RZ, 0x3c, !PT ;  /* 0x0000000603347212 */ /* 0x000fe200078e3cff */
[----:B------:R-:W-:Y:S01]  /*f310*/  IMAD R3, R18, 0x20, R228 ;  /* 0x0000002012037824 */ /* 0x000fe200078e02e4 */
[----:B------:R-:W-:Y:S01]  /*f320*/  SHF.R.U64 R8, R8, 0x3, RZ ;  /* 0x0000000308087819 */ /* 0x000fe200000012ff */
[----:B------:R-:W-:Y:S01]  /*f330*/  UIMAD.WIDE.U32 UR10, UR55, UR12, UR10 ;  /* 0x0000000c370a72a5 */ /* 0x000fe2000f8e000a */
[----:B------:R-:W-:Y:S02]  /*f340*/  SHF.R.U64 R12, R12, 0x3, RZ ;  /* 0x000000030c0c7819 */ /* 0x000fe400000012ff */
[----:B------:R-:W-:Y:S02]  /*f350*/  SHF.R.U64 R24, R24, 0x3, RZ ;  /* 0x0000000318187819 */ /* 0x000fe400000012ff */
[----:B------:R-:W-:Y:S01]  /*f360*/  SHF.R.U64 R28, R28, 0x3, RZ ;  /* 0x000000031c1c7819 */ /* 0x000fe200000012ff */
[----:B------:R-:W-:Y:S01]  /*f370*/  VIADD R62, R3, UR49 ;  /* 0x00000031033e7c36 */ /* 0x000fe20008000000 */
        /* <DEDUP_REMOVED lines=8> */
[----:B------:R-:W-:Y:S01]  /*f400*/  UIMAD UR11, UR55, UR13, UR11 ;  /* 0x0000000d370b72a4 */ /* 0x000fe2000f8e020b */
[----:B------:R-:W-:Y:S01]  /*f410*/  IADD3 R37, P0, R4, 0x6000, RZ ;  /* 0x0000600004257810 */ /* 0x000fe20007f1e0ff */
[----:B-1----:R-:W-:Y:S01]  /*f420*/  @P1 IMAD.HI.U32 R20, R62, R21, RZ ;  /* 0x000000153e141227 */ /* 0x002fe200078e00ff */
[C---:B------:R-:W-:Y:S01]  /*f430*/  IADD3 R41, P4, R4.reuse, 0x7000, RZ ;  /* 0x0000700004297810 */ /* 0x040fe20007f9e0ff */
[----:B------:R-:W-:Y:S01]  /*f440*/  ULDC.64 UR12, c[0x0][0xaf0] ;  /* 0x0002bc00000c7ab9 */ /* 0x000fe20000000a00 */
[C---:B------:R-:W-:Y:S01]  /*f450*/  IADD3 R57, P3, R4.reuse, 0x8000, RZ ;  /* 0x0000800004397810 */ /* 0x040fe20007f7e0ff */
[----:B------:R-:W-:Y:S01]  /*f460*/  IMAD.MOV.U32 R3, RZ, RZ, R62 ;  /* 0x000000ffff037224 */ /* 0x000fe200078e003e */
[C---:B------:R-:W-:Y:S01]  /*f470*/  IADD3 R45, P6, R4.reuse, 0x9000, RZ ;  /* 0x00009000042d7810 */ /* 0x040fe20007fde0ff */
[----:B------:R-:W5:Y:S01]  /*f480*/  LD.E.128 R8, desc[UR36][R8.64] ;  /* 0x0000002408087980 */ /* 0x000f62000c101d00 */
        /* <DEDUP_REMOVED lines=8> */
[----:B------:R-:W-:Y:S01]  /*f510*/  LOP3.LUT R48, R49, 0x380, RZ, 0xc0, !PT ;  /* 0x0000038031307812 */ /* 0x000fe200078ec0ff */
[----:B------:R-:W-:Y:S01]  /*f520*/  UIMAD UR4, UR53, UR13, UR4 ;  /* 0x0000000d350472a4 */ /* 0x000fe2000f8e0204 */
[----:B------:R-:W-:Y:S01]  /*f530*/  LOP3.LUT R7, R4, 0x380, RZ, 0xc0, !PT ;  /* 0x0000038004077812 */ /* 0x000fe200078ec0ff */
[----:B------:R-:W-:Y:S01]  /*f540*/  UIMAD.WIDE.U32 UR10, UR53, UR12, UR10 ;  /* 0x0000000c350a72a5 */ /* 0x000fe2000f8e000a */
[----:B0-----:R-:W-:Y:S01]  /*f550*/  @P1 SHF.R.U32.HI R3, RZ, R61, R20 ;  /* 0x0000003dff031219 */ /* 0x001fe20000011614 */
        /* <DEDUP_REMOVED lines=8> */
[----:B------:R-:W-:Y:S01]  /*f5e0*/  SHF.R.U64 R7, R7, 0x3, RZ ;  /* 0x0000000307077819 */ /* 0x000fe200000012ff */
[----:B------:R-:W-:Y:S01]  /*f5f0*/  ULDC.64 UR12, c[0x0][0xae0] ;  /* 0x0002b800000c7ab9 */ /* 0x000fe20000000a00 */
        /* <DEDUP_REMOVED lines=13> */
[----:B------:R-:W-:Y:S01]  /*f6d0*/  IMAD.U32 R21, RZ, RZ, UR11 ;  /* 0x0000000bff157e24 */ /* 0x000fe2000f8e00ff */
[----:B------:R-:W5:Y:S01]  /*f6e0*/  LD.E.128 R36, desc[UR36][R36.64] ;  /* 0x0000002424247980 */ /* 0x000f62000c101d00 */
[----:B------:R-:W-:-:S02]  /*f6f0*/  IMAD R60, R60, UR12, RZ ;  /* 0x0000000c3c3c7c24 */ /* 0x000fc4000f8e02ff */
[----:B------:R-:W-:Y:S01]  /*f700*/  IMAD.U32 R20, RZ, RZ, UR10 ;  /* 0x0000000aff147e24 */ /* 0x000fe2000f8e00ff */
[----:B------:R-:W5:Y:S01]  /*f710*/  LD.E.128 R4, desc[UR36][R4.64] ;  /* 0x0000002404047980 */ /* 0x000f62000c101d00 */
[----:B------:R-:W-:Y:S01]  /*f720*/  IMAD.U32 R21, RZ, RZ, UR4 ;  /* 0x00000004ff157e24 */ /* 0x000fe2000f8e00ff */
[----:B------:R-:W-:Y:S01]  /*f730*/  ULDC.64 UR10, c[0x0][0xad8] ;  /* 0x0002b600000a7ab9 */ /* 0x000fe20000000a00 */
[----:B------:R-:W-:Y:S01]  /*f740*/  IMAD R61, R2, R61, R62 ;  /* 0x0000003d023d7224 */ /* 0x000fe200078e023e */
[----:B------:R-:W5:Y:S01]  /*f750*/  LD.E.128 R40, desc[UR36][R40.64] ;  /* 0x0000002428287980 */ /* 0x000f62000c101d00 */
[C---:B------:R-:W-:Y:S02]  /*f760*/  IMAD R63, R3.reuse, UR13, R60 ;  /* 0x0000000d033f7c24 */ /* 0x040fe4000f8e023c */
[----:B------:R-:W-:Y:S01]  /*f770*/  IMAD.WIDE.U32 R2, R3, UR12, R20 ;  /* 0x0000000c03027c25 */ /* 0x000fe2000f8e0014 */
[----:B------:R-:W5:Y:S01]  /*f780*/  LD.E.128 R56, desc[UR36][R56.64] ;  /* 0x0000002438387980 */ /* 0x000f62000c101d00 */
[----:B------:R-:W-:-:S03]  /*f790*/  SHF.R.S32.HI R20, RZ, 0x1f, R61 ;  /* 0x0000001fff147819 */ /* 0x000fc6000001143d */
        /* <DEDUP_REMOVED lines=21> */
[----:B------:R-:W-:Y:S01]  /*f8f0*/  VIADD R21, R65, 0x20 ;  /* 0x0000002041157836 */ /* 0x000fe20000000000 */
[-C--:B------:R-:W-:Y:S01]  /*f900*/  ISETP.GE.AND P1, PT, R61, R0.reuse, PT ;  /* 0x000000003d00720c */ /* 0x080fe20003f26270 */
[C---:B------:R-:W-:Y:S02]  /*f910*/  VIADD R64, R67.reuse, 0x80 ;  /* 0x0000008043407836 */ /* 0x040fe40000000000 */
[----:B------:R-:W-:Y:S01]  /*f920*/  VIADD R69, R67, 0x40 ;  /* 0x0000004043457836 */ /* 0x000fe20000000000 */
[----:B0-----:R-:W-:Y:S01]  /*f930*/  SYNCS.ARRIVE.TRANS64.RED.A1T0 RZ, [UR8], RZ ;  /* 0x000000ffffff79a7 */ /* 0x001fe20008100408 */
[----:B------:R0:W1:Y:S01]  /*f940*/  SHFL.IDX PT, R60, R62, RZ, 0x181f ;  /* 0x00181fff3e3c7589 */ /* 0x00006200000e0000 */
[----:B------:R-:W-:Y:S03]  /*f950*/  BSSY B1, `(.L_x_6385) ;  /* 0x0000014000017945 */ /* 0x000fe60003800000 */
        /* <DEDUP_REMOVED lines=11> */
[-C--:B------:R-:W-:Y:S02]  /*fa10*/  @!P3 LEA R20, P5, R69, R60.reuse, 0x1 ;  /* 0x0000003c4514b211 */ /* 0x080fe400078a08ff */
[-C--:B--2---:R-:W-:Y:S02]  /*fa20*/  @!P4 LEA.HI.X R3, R67, R61.reuse, R68, 0x1, P6 ;  /* 0x0000003d4303c211 */ /* 0x084fe400030f0c44 */
[C---:B------:R-:W-:Y:S02]  /*fa30*/  @!P2 LEA R60, P6, R64.reuse, R60, 0x1 ;  /* 0x0000003c403ca211 */ /* 0x040fe400078c08ff */
[-C--:B------:R-:W-:Y:S01]  /*fa40*/  @!P3 LEA.HI.X R21, R69, R61.reuse, R70, 0x1, P5 ;  /* 0x0000003d4515b211 */ /* 0x080fe200028f0c46 */
[----:B-----5:R0:W-:Y:S01]  /*fa50*/  @!P4 ST.E.128 desc[UR36][R2.64], R4 ;  /* 0x000000040200c985 */ /* 0x0201e2000c101d24 */
[----:B------:R-:W-:-:S03]  /*fa60*/  @!P2 LEA.HI.X R61, R64, R61, R66, 0x1, P6 ;  /* 0x0000003d403da211 */ /* 0x000fc600030f0c42 */
[----:B------:R0:W-:Y:S04]  /*fa70*/  @!P3 ST.E.128 desc[UR36][R20.64], R28 ;  /* 0x0000001c1400b985 */ /* 0x0001e8000c101d24 */
[----:B------:R0:W-:Y:S02]  /*fa80*/  @!P2 ST.E.128 desc[UR36][R60.64], R56 ;  /* 0x000000383c00a985 */ /* 0x0001e4000c101d24 */
.L_x_6386:
[----:B------:R-:W-:Y:S05]  /*fa90*/  BSYNC B1 ;  /* 0x0000000000017941 */ /* 0x000fea0003800000 */
.L_x_6385:
        /* <DEDUP_REMOVED lines=10> */
[C---:B------:R-:W-:Y:S02]  /*fb40*/  @!P6 LEA R6, P3, R64.reuse, R6, 0x1 ;  /* 0x000000064006e211 */ /* 0x040fe400078608ff */
[-C--:B---3--:R-:W-:Y:S02]  /*fb50*/  @!P4 LEA.HI.X R3, R67, R7.reuse, R68, 0x1, P0 ;  /* 0x000000074303c211 */ /* 0x088fe400000f0c44 */
[-C--:B------:R-:W-:Y:S02]  /*fb60*/  @!P5 LEA.HI.X R5, R69, R7.reuse, R70, 0x1, P2 ;  /* 0x000000074505d211 */ /* 0x080fe400010f0c46 */
[----:B------:R-:W-:Y:S01]  /*fb70*/  @!P6 LEA.HI.X R7, R64, R7, R66, 0x1, P3 ;  /* 0x000000074007e211 */ /* 0x000fe200018f0c42 */
[----:B------:R3:W-:Y:S04]  /*fb80*/  @!P4 ST.E.128 desc[UR36][R2.64], R8 ;  /* 0x000000080200c985 */ /* 0x0007e8000c101d24 */
[----:B------:R3:W-:Y:S04]  /*fb90*/  @!P5 ST.E.128 desc[UR36][R4.64], R32 ;  /* 0x000000200400d985 */ /* 0x0007e8000c101d24 */
[----:B------:R3:W-:Y:S02]  /*fba0*/  @!P6 ST.E.128 desc[UR36][R6.64], R44 ;  /* 0x0000002c0600e985 */ /* 0x0007e4000c101d24 */
.L_x_6388:
[----:B------:R-:W-:Y:S05]  /*fbb0*/  BSYNC B1 ;  /* 0x0000000000017941 */ /* 0x000fea0003800000 */
.L_x_6387:
        /* <DEDUP_REMOVED lines=11> */
[-C--:B0-----:R-:W-:Y:S02]  /*fc70*/  @!P3 LEA.HI.X R3, R67, R7.reuse, R68, 0x1, P0 ;  /* 0x000000074303b211 */ /* 0x081fe400000f0c44 */
[-C--:B------:R-:W-:Y:S02]  /*fc80*/  @!P4 LEA.HI.X R5, R69, R7.reuse, R70, 0x1, P1 ;  /* 0x000000074505c211 */ /* 0x080fe400008f0c46 */
[----:B------:R-:W-:Y:S01]  /*fc90*/  @!P5 LEA.HI.X R7, R64, R7, R66, 0x1, P2 ;  /* 0x000000074007d211 */ /* 0x000fe200010f0c42 */
[----:B------:R0:W-:Y:S04]  /*fca0*/  @!P3 ST.E.128 desc[UR36][R2.64], R12 ;  /* 0x0000000c0200b985 */ /* 0x0001e8000c101d24 */
[----:B------:R0:W-:Y:S04]  /*fcb0*/  @!P4 ST.E.128 desc[UR36][R4.64], R36 ;  /* 0x000000240400c985 */ /* 0x0001e8000c101d24 */
[----:B------:R0:W-:Y:S02]  /*fcc0*/  @!P5 ST.E.128 desc[UR36][R6.64], R48 ;  /* 0x000000300600d985 */ /* 0x0001e4000c101d24 */
.L_x_6390:
[----:B------:R-:W-:Y:S05]  /*fcd0*/  BSYNC B1 ;  /* 0x0000000000017941 */ /* 0x000fea0003800000 */
.L_x_6389:
        /* <DEDUP_REMOVED lines=20> */
.L_x_6384:
        /* <DEDUP_REMOVED lines=25> */
[----:B------:R-:W-:Y:S01]  /*ffb0*/  UIMAD.WIDE.U32 UR10, UR53, UR12, UR10 ;  /* 0x0000000c350a72a5 */ /* 0x000fe2000f8e000a */
[----:B------:R-:W-:Y:S01]  /*ffc0*/  SYNCS.ARRIVE.TRANS64.RED.A1T0 RZ, [UR8], RZ ;  /* 0x000000ffffff79a7 */ /* 0x000fe20008100408 */
[----:B------:R-:W-:Y:S01]  /*ffd0*/  UIMAD UR4, UR53, UR13, UR4 ;  /* 0x0000000d350472a4 */ /* 0x000fe2000f8e0204 */
[----:B------:R-:W-:Y:S02]  /*ffe0*/  SHF.R.S32.HI R27, RZ, 0x1f, R226 ;  /* 0x0000001fff1b7819 */ /* 0x000fe400000114e2 */
[----:B------:R-:W-:Y:S01]  /*fff0*/  ULDC.64 UR12, c[0x0][0xb48] ;  /* 0x0002d200000c7ab9 */ /* 0x000fe20000000a00 */
[----:B------:R-:W-:Y:S01]  /*10000*/  UIADD3 UR11, UR11, UR4, URZ ;  /* 0x000000040b0b7290 */ /* 0x000fe2000fffe03f */
[----:B0-----:R-:W-:-:S02]  /*10010*/  @P1 SHF.R.U32.HI R5, RZ, R3, R0 ;  /* 0x00000003ff051219 */ /* 0x001fc40000011600 */
[----:B------:R-:W-:Y:S01]  /*10020*/  SHF.R.S32.HI R34, RZ, 0x1f, R227 ;  /* 0x0000001fff227819 */ /* 0x000fe200000114e3 */
[----:B------:R-:W-:Y:S01]  /*10030*/  UIMAD.WIDE.U32 UR10, UR59, UR12, UR10 ;  /* 0x0000000c3b0a72a5 */ /* 0x000fe2000f8e000a */
[--C-:B------:R-:W-:Y:S01]  /*10040*/  SHF.R.S32.HI R0, RZ, 0x1f, R5.reuse ;  /* 0x0000001fff007819 */ /* 0x100fe20000011405 */
[----:B------:R-:W-:Y:S02]  /*10050*/  IMAD.MOV R7, RZ, RZ, -R5 ;  /* 0x000000ffff077224 */ /* 0x000fe400078e0a05 */
[----:B------:R-:W-:Y:S02]  /*10060*/  UIMAD UR59, UR59, UR13, UR11 ;  /* 0x0000000d3b3b72a4 */ /* 0x000fe4000f8e020b */
[----:B------:R-:W-:Y:S01]  /*10070*/  IMAD R7, R2, R7, R13 ;  /* 0x0000000702077224 */ /* 0x000fe200078e020d */
[----:B------:R-:W-:Y:S01]  /*10080*/  ULDC.64 UR12, c[0x0][0xb30] ;  /* 0x0002cc00000c7ab9 */ /* 0x000fe20000000a00 */
[----:B------:R-:W-:Y:S02]  /*10090*/  IMAD.U32 R3, RZ, RZ, UR11 ;  /* 0x0000000bff037e24 */ /* 0x000fe4000f8e00ff */
[----:B------:R-:W-:-:S02]  /*100a0*/  IMAD R0, R0, UR12, RZ ;  /* 0x0000000c00007c24 */ /* 0x000fc4000f8e02ff */
        /* <DEDUP_REMOVED lines=20> */
[C---:B------:R-:W-:Y:S01]  /*101f0*/  VIADD R13, R16.reuse, 0x28 ;  /* 0x00000028100d7836 */ /* 0x040fe20000000000 */
[----:B------:R-:W-:Y:S01]  /*10200*/  ISETP.GE.AND P3, PT, R227, UR4, PT ;  /* 0x00000004e3007c0c */ /* 0x000fe2000bf66270 */
[----:B------:R-:W-:Y:S01]  /*10210*/  VIADD R15, R16, 0x30 ;  /* 0x00000030100f7836 */ /* 0x000fe20000000000 */
[----:B------:R-:W-:Y:S01]  /*10220*/  ISETP.GE.AND P5, PT, R226, UR4, PT ;  /* 0x00000004e2007c0c */ /* 0x000fe2000bfa6270 */
[C---:B------:R-:W-:Y:S01]  /*10230*/  VIADD R21, R16.reuse, 0x38 ;  /* 0x0000003810157836 */ /* 0x040fe20000000000 */
[----:B------:R-:W-:Y:S01]  /*10240*/  ISETP.GE.AND P4, PT, R13, UR4, PT ;  /* 0x000000040d007c0c */ /* 0x000fe2000bf86270 */
[----:B------:R-:W-:Y:S01]  /*10250*/  VIADD R25, R16, 0x48 ;  /* 0x0000004810197836 */ /* 0x000fe20000000000 */
[----:B------:R-:W-:-:S02]  /*10260*/  SHF.R.S32.HI R12, RZ, 0x1f, R11 ;  /* 0x0000001fff0c7819 */ /* 0x000fc4000001140b */
[----:B------:R-:W-:-:S03]  /*10270*/  SHF.R.S32.HI R14, RZ, 0x1f, R15 ;  /* 0x0000001fff0e7819 */ /* 0x000fc6000001140f */
[----:B-12---:R-:W-:Y:S02]  /*10280*/  @!P1 IMAD.WIDE R4, R16, 0x4, R2 ;  /* 0x0000000410049825 */ /* 0x006fe400078e0202 */
[CC--:B------:R-:W-:Y:S02]  /*10290*/  @!P3 LEA R6, P2, R227.reuse, R2.reuse, 0x2 ;  /* 0x00000002e306b211 */ /* 0x0c0fe400078410ff */
[----:B------:R-:W-:Y:S01]  /*102a0*/  @!P5 LEA R8, P6, R226, R2, 0x2 ;  /* 0x00000002e208d211 */ /* 0x000fe200078c10ff */
[----:B------:R1:W-:Y:S01]  /*102b0*/  @!P1 ST.E.64 desc[UR36][R4.64], R134 ;  /* 0x0000008604009985 */ /* 0x0003e2000c101b24 */
[----:B------:R-:W-:Y:S02]  /*102c0*/  @!P3 LEA.HI.X R7, R227, R3, R34, 0x2, P2 ;  /* 0x00000003e307b211 */ /* 0x000fe400010f1422 */
[----:B------:R-:W-:Y:S02]  /*102d0*/  ISETP.GE.AND P2, PT, R22, UR4, PT ;  /* 0x0000000416007c0c */ /* 0x000fe4000bf46270 */
[----:B------:R-:W-:Y:S01]  /*102e0*/  ISETP.GE.AND P1, PT, R11, UR4, PT ;  /* 0x000000040b007c0c */ /* 0x000fe2000bf26270 */
[----:B------:R2:W-:Y:S01]  /*102f0*/  @!P3 ST.E.64 desc[UR36][R6.64], R132 ;  /* 0x000000840600b985 */ /* 0x0005e2000c101b24 */
[----:B------:R-:W-:-:S02]  /*10300*/  ISETP.GE.AND P3, PT, R15, UR4, PT ;  /* 0x000000040f007c0c */ /* 0x000fc4000bf66270 */
[----:B------:R-:W-:-:S05]  /*10310*/  @!P5 LEA.HI.X R9, R226, R3, R27, 0x2, P6 ;  /* 0x00000003e209d211 */ /* 0x000fca00030f141b */
[----:B------:R3:W-:Y:S01]  /*10320*/  @!P5 ST.E.64 desc[UR36][R8.64], R126 ;  /* 0x0000007e0800d985 */ /* 0x0007e2000c101b24 */
[----:B-1----:R-:W-:Y:S02]  /*10330*/  SHF.R.S32.HI R5, RZ, 0x1f, R22 ;  /* 0x0000001fff057819 */ /* 0x002fe40000011416 */
[CC--:B------:R-:W-:Y:S02]  /*10340*/  @!P2 LEA R4, P5, R22.reuse, R2.reuse, 0x2 ;  /* 0x000000021604a211 */ /* 0x0c0fe400078a10ff */
[CC--:B------:R-:W-:Y:S02]  /*10350*/  @!P1 LEA R10, P6, R11.reuse, R2.reuse, 0x2 ;  /* 0x000000020b0a9211 */ /* 0x0c0fe400078c10ff */
[-C--:B------:R-:W-:Y:S02]  /*10360*/  @!P2 LEA.HI.X R5, R22, R3.reuse, R5, 0x2, P5 ;  /* 0x000000031605a211 */ /* 0x080fe400028f1405 */
[----:B------:R-:W-:Y:S02]  /*10370*/  @!P1 LEA.HI.X R11, R11, R3, R12, 0x2, P6 ;  /* 0x000000030b0b9211 */ /* 0x000fe400030f140c */
[----:B--2---:R-:W-:Y:S01]  /*10380*/  SHF.R.S32.HI R7, RZ, 0x1f, R13 ;  /* 0x0000001fff077819 */ /* 0x004fe2000001140d */
[----:B------:R1:W-:Y:S01]  /*10390*/  @!P2 ST.E.64 desc[UR36][R4.64], R124 ;  /* 0x0000007c0400a985 */ /* 0x0003e2000c101b24 */
[----:B------:R-:W-:-:S02]  /*103a0*/  @!P4 LEA R6, P5, R13, R2, 0x2 ;  /* 0x000000020d06c211 */ /* 0x000fc400078a10ff */
[----:B------:R-:W-:Y:S01]  /*103b0*/  @!P3 LEA R12, P6, R15, R2, 0x2 ;  /* 0x000000020f0cb211 */ /* 0x000fe200078c10ff */
[----:B------:R2:W-:Y:S01]  /*103c0*/  @!P1 ST.E.64 desc[UR36][R10.64], R118 ;  /* 0x000000760a009985 */ /* 0x0005e2000c101b24 */
[-C--:B------:R-:W-:Y:S02]  /*103d0*/  @!P4 LEA.HI.X R7, R13, R3.reuse, R7, 0x2, P5 ;  /* 0x000000030d07c211 */ /* 0x080fe400028f1407 */
[----:B------:R-:W-:Y:S01]  /*103e0*/  @!P3 LEA.HI.X R13, R15, R3, R14, 0x2, P6 ;  /* 0x000000030f0db211 */ /* 0x000fe200030f140e */
[----:B------:R-:W-:Y:S01]  /*103f0*/  VIADD R15, R16, 0x40 ;  /* 0x00000040100f7836 */ /* 0x000fe20000000000 */
[----:B------:R-:W-:Y:S01]  /*10400*/  ISETP.GE.AND P5, PT, R21, UR4, PT ;  /* 0x0000000415007c0c */ /* 0x000fe2000bfa6270 */
[----:B------:R4:W-:Y:S01]  /*10410*/  @!P4 ST.E.64 desc[UR36][R6.64], R116 ;  /* 0x000000740600c985 */ /* 0x0009e2000c101b24 */
[----:B------:R-:W-:Y:S02]  /*10420*/  ISETP.GE.AND P1, PT, R25, UR4, PT ;  /* 0x0000000419007c0c */ /* 0x000fe4000bf26270 */
[----:B------:R-:W-:Y:S01]  /*10430*/  ISETP.GE.AND P2, PT, R15, UR4, PT ;  /* 0x000000040f007c0c */ /* 0x000fe2000bf46270 */
[----:B------:R5:W-:Y:S01]  /*10440*/  @!P3 ST.E.64 desc[UR36][R12.64], R110 ;  /* 0x0000006e0c00b985 */ /* 0x000be2000c101b24 */
[----:B---3--:R-:W-:-:S02]  /*10450*/  SHF.R.S32.HI R9, RZ, 0x1f, R21 ;  /* 0x0000001fff097819 */ /* 0x008fc40000011415 */
[----:B-1----:R-:W-:Y:S02]  /*10460*/  SHF.R.S32.HI R5, RZ, 0x1f, R15 ;  /* 0x0000001fff057819 */ /* 0x002fe4000001140f */
[----:B------:R-:W-:-:S03]  /*10470*/  SHF.R.S32.HI R14, RZ, 0x1f, R25 ;  /* 0x0000001fff0e7819 */ /* 0x000fc60000011419 */
[----:B------:R-:W-:-:S04]  /*10480*/  @!P5 LEA R8, P6, R21, R2, 0x2 ;  /* 0x000000021508d211 */ /* 0x000fc800078c10ff */
[-C--:B------:R-:W-:Y:S01]  /*10490*/  @!P5 LEA.HI.X R9, R21, R3.reuse, R9, 0x2, P6 ;  /* 0x000000031509d211 */ /* 0x080fe200030f1409 */
[C---:B------:R-:W-:Y:S01]  /*104a0*/  VIADD R21, R16.reuse, 0x50 ;  /* 0x0000005010157836 */ /* 0x040fe20000000000 */
[-C--:B------:R-:W-:Y:S02]  /*104b0*/  @!P2 LEA R4, P4, R15, R2.reuse, 0x2 ;  /* 0x000000020f04a211 */ /* 0x080fe400078810ff */
[----:B--2---:R-:W-:Y:S01]  /*104c0*/  @!P1 LEA R10, P6, R25, R2, 0x2 ;  /* 0x00000002190a9211 */ /* 0x004fe200078c10ff */
        /* <DEDUP_REMOVED lines=11> */
[----:B-----5:R-:W-:Y:S02]  /*10580*/  SHF.R.S32.HI R13, RZ, 0x1f, R15 ;  /* 0x0000001fff0d7819 */ /* 0x020fe4000001140f */
        /* <DEDUP_REMOVED lines=13> */
[----:B------:R-:W-:Y:S01]  /*10660*/  @!P5 ST.E.64 desc[UR36][R12.64], R92 ;  /* 0x0000005c0c00d985 */ /* 0x000fe2000c101b24 */
[----:B--2---:R-:W-:-:S02]  /*10670*/  SHF.R.S32.HI R5, RZ, 0x1f, R21 ;  /* 0x0000001fff057819 */ /* 0x004fc40000011415 */
[----:B------:R-:W-:Y:S01]  /*10680*/  ISETP.GE.AND P4, PT, R25, UR4, PT ;  /* 0x0000000419007c0c */ /* 0x000fe2000bf86270 */
[----:B------:R2:W-:Y:S01]  /*10690*/  @!P3 ST.E.64 desc[UR36][R8.64], R86 ;  /* 0x000000560800b985 */ /* 0x0005e2000c101b24 */
[----:B------:R-:W-:Y:S02]  /*106a0*/  ISETP.GE.AND P5, PT, R19, UR4, PT ;  /* 0x0000000413007c0c */ /* 0x000fe4000bfa6270 */
[----:B------:R-:W-:Y:S02]  /*106b0*/  SHF.R.S32.HI R20, RZ, 0x1f, R15 ;  /* 0x0000001fff147819 */ /* 0x000fe4000001140f */
[----:B------:R-:W-:Y:S02]  /*106c0*/  @!P2 LEA R4, P6, R21, R2, 0x2 ;  /* 0x000000021504a211 */ /* 0x000fe400078c10ff */
[----:B------:R-:W-:Y:S02]  /*106d0*/  ISETP.GE.AND P3, PT, R225, UR4, PT ;  /* 0x00000004e1007c0c */ /* 0x000fe4000bf66270 */
[----:B------:R-:W-:-:S02]  /*106e0*/  @!P2 LEA.HI.X R5, R21, R3, R5, 0x2, P6 ;  /* 0x000000031505a211 */ /* 0x000fc400030f1405 */
[CC--:B------:R-:W-:Y:S02]  /*106f0*/  @!P1 LEA R14, P6, R15.reuse, R2.reuse, 0x2 ;  /* 0x000000020f0e9211 */ /* 0x0c0fe400078c10ff */
[----:B---3--:R-:W-:Y:S01]  /*10700*/  SHF.R.S32.HI R11, RZ, 0x1f, R25 ;  /* 0x0000001fff0b7819 */ /* 0x008fe20000011419 */
[----:B------:R3:W-:Y:S01]  /*10710*/  @!P2 ST.E.64 desc[UR36][R4.64], R84 ;  /* 0x000000540400a985 */ /* 0x0007e2000c101b24 */
[-C--:B------:R-:W-:Y:S02]  /*10720*/  @!P1 LEA.HI.X R15, R15, R3.reuse, R20, 0x2, P6 ;  /* 0x000000030f0f9211 */ /* 0x080fe400030f1414 */
[C---:B------:R-:W-:Y:S02]  /*10730*/  @!P4 LEA R10, P6, R25.reuse, R2, 0x2 ;  /* 0x00000002190ac211 */ /* 0x040fe400078c10ff */
[----:B------:R-:W-:Y:S01]  /*10740*/  ISETP.GE.AND P2, PT, R224, UR4, PT ;  /* 0x00000004e0007c0c */ /* 0x000fe2000bf46270 */
[----:B------:R-:W-:Y:S01]  /*10750*/  @!P1 ST.E.64 desc[UR36][R14.64], R78 ;  /* 0x0000004e0e009985 */ /* 0x000fe2000c101b24 */
[----:B------:R-:W-:-:S02]  /*10760*/  @!P4 LEA.HI.X R11, R25, R3, R11, 0x2, P6 ;  /* 0x00000003190bc211 */ /* 0x000fc400030f140b */
[----:B-1----:R-:W-:Y:S02]  /*10770*/  SHF.R.S32.HI R7, RZ, 0x1f, R19 ;  /* 0x0000001fff077819 */ /* 0x002fe40000011413 */
[-C--:B------:R-:W-:Y:S01]  /*10780*/  @!P5 LEA R6, P1, R19, R2.reuse, 0x2 ;  /* 0x000000021306d211 */ /* 0x080fe200078210ff */
[----:B------:R1:W-:Y:S01]  /*10790*/  @!P4 ST.E.64 desc[UR36][R10.64], R76 ;  /* 0x0000004c0a00c985 */ /* 0x0003e2000c101b24 */
[-C--:B------:R-:W-:Y:S02]  /*107a0*/  @!P3 LEA R20, P4, R225, R2.reuse, 0x2 ;  /* 0x00000002e114b211 */ /* 0x080fe400078810ff */
[-C--:B------:R-:W-:Y:S02]  /*107b0*/  @!P5 LEA.HI.X R7, R19, R3.reuse, R7, 0x2, P1 ;  /* 0x000000031307d211 */ /* 0x080fe400008f1407 */
[----:B------:R-:W-:Y:S02]  /*107c0*/  ISETP.GE.AND P1, PT, R223, UR4, PT ;  /* 0x00000004df007c0c */ /* 0x000fe4000bf26270 */
[----:B------:R-:W-:Y:S01]  /*107d0*/  @!P3 LEA.HI.X R21, R225, R3, R33, 0x2, P4 ;  /* 0x00000003e115b211 */ /* 0x000fe200020f1421 */
[----:B------:R4:W-:Y:S01]  /*107e0*/  @!P5 ST.E.64 desc[UR36][R6.64], R70 ;  /* 0x000000460600d985 */ /* 0x0009e2000c101b24 */
[----:B--2---:R-:W-:-:S02]  /*107f0*/  @!P2 LEA R8, P6, R224, R2, 0x2 ;  /* 0x00000002e008a211 */ /* 0x004fc400078c10ff */
[----:B------:R-:W-:Y:S01]  /*10800*/  ISETP.GE.AND P4, PT, R222, UR4, PT ;  /* 0x00000004de007c0c */ /* 0x000fe2000bf86270 */
[----:B------:R2:W-:Y:S01]  /*10810*/  @!P3 ST.E.64 desc[UR36][R20.64], R68 ;  /* 0x000000441400b985 */ /* 0x0005e2000c101b24 */
[----:B------:R-:W-:Y:S02]  /*10820*/  @!P2 LEA.HI.X R9, R224, R3, R32, 0x2, P6 ;  /* 0x00000003e009a211 */ /* 0x000fe400030f1420 */
[----:B------:R-:W-:Y:S02]  /*10830*/  ISETP.GE.AND P5, PT, R221, UR4, PT ;  /* 0x00000004dd007c0c */ /* 0x000fe4000bfa6270 */
[----:B------:R-:W-:Y:S01]  /*10840*/  ISETP.GE.AND P6, PT, R220, UR4, PT ;  /* 0x00000004dc007c0c */ /* 0x000fe2000bfc6270 */
[----:B------:R2:W-:Y:S01]  /*10850*/  @!P2 ST.E.64 desc[UR36][R8.64], R62 ;  /* 0x0000003e0800a985 */ /* 0x0005e2000c101b24 */
[----:B---3--:R-:W-:Y:S02]  /*10860*/  @!P1 LEA R4, P3, R223, R2, 0x2 ;  /* 0x00000002df049211 */ /* 0x008fe400078610ff */
[----:B------:R-:W-:-:S02]  /*10870*/  ISETP.GE.AND P2, PT, R23, UR4, PT ;  /* 0x0000000417007c0c */ /* 0x000fc4000bf46270 */
[----:B------:R-:W-:Y:S02]  /*10880*/  @!P1 LEA.HI.X R5, R223, R3, R31, 0x2, P3 ;  /* 0x00000003df059211 */ /* 0x000fe400018f141f */
[----:B-1----:R-:W-:-:S03]  /*10890*/  @!P4 LEA R10, P3, R222, R2, 0x2 ;  /* 0x00000002de0ac211 */ /* 0x002fc600078610ff */
[----:B------:R2:W-:Y:S01]  /*108a0*/  @!P1 ST.E.64 desc[UR36][R4.64], R60 ;  /* 0x0000003c04009985 */ /* 0x0005e2000c101b24 */
[-C--:B------:R-:W-:Y:S02]  /*108b0*/  @!P4 LEA.HI.X R11, R222, R3.reuse, R30, 0x2, P3 ;  /* 0x00000003de0bc211 */ /* 0x080fe400018f141e */
[-C--:B----4-:R-:W-:Y:S02]  /*108c0*/  @!P5 LEA R6, P1, R221, R2.reuse, 0x2 ;  /* 0x00000002dd06d211 */ /* 0x090fe400078210ff */
[CC--:B------:R-:W-:Y:S01]  /*108d0*/  @!P6 LEA R12, P3, R220.reuse, R2.reuse, 0x2 ;  /* 0x00000002dc0ce211 */ /* 0x0c0fe200078610ff */
[----:B------:R2:W-:Y:S01]  /*108e0*/  @!P4 ST.E.64 desc[UR36][R10.64], R54 ;  /* 0x000000360a00c985 */ /* 0x0005e2000c101b24 */
[----:B------:R-:W-:Y:S02]  /*108f0*/  @!P2 LEA R2, P4, R23, R2, 0x2 ;  /* 0x000000021702a211 */ /* 0x000fe400078810ff */
[-C--:B------:R-:W-:Y:S02]  /*10900*/  @!P5 LEA.HI.X R7, R221, R3.reuse, R29, 0x2, P1 ;  /* 0x00000003dd07d211 */ /* 0x080fe400008f141d */
[----:B------:R-:W-:-:S02]  /*10910*/  @!P6 LEA.HI.X R13, R220, R3, R28, 0x2, P3 ;  /* 0x00000003dc0de211 */ /* 0x000fc400018f141c */
[----:B------:R-:W-:Y:S01]  /*10920*/  @!P2 LEA.HI.X R3, R23, R3, R26, 0x2, P4 ;  /* 0x000000031703a211 */ /* 0x000fe200020f141a */
[----:B------:R2:W-:Y:S04]  /*10930*/  @!P5 ST.E.64 desc[UR36][R6.64], R52 ;  /* 0x000000340600d985 */ /* 0x0005e8000c101b24 */
[----:B------:R2:W-:Y:S04]  /*10940*/  @!P6 ST.E.64 desc[UR36][R12.64], R46 ;  /* 0x0000002e0c00e985 */ /* 0x0005e8000c101b24 */
[----:B------:R2:W-:Y:S02]  /*10950*/  @!P2 ST.E.64 desc[UR36][R2.64], R44 ;  /* 0x0000002c0200a985 */ /* 0x0005e4000c101b24 */
.L_x_6393:
[----:B------:R-:W-:Y:S05]  /*10960*/  BSYNC B1 ;  /* 0x0000000000017941 */ /* 0x000fea0003800000 */
.L_x_6392:
[----:B--2---:R2:W3:Y:S04]  /*10970*/  SHFL.IDX PT, R5, R24, 0x1, 0x1c1f ;  /* 0x003c1f0018057f89 */ /* 0x0044e800000e0000 */
[----:B------:R2:W4:Y:S01]  /*10980*/  SHFL.IDX PT, R4, R0, 0x1, 0x1c1f ;  /* 0x003c1f0000047f89 */ /* 0x00052200000e0000 */
        /* <DEDUP_REMOVED lines=8> */
[----:B------:R-:W-:Y:S01]  /*10a10*/  VIADD R15, R16, 0x38 ;  /* 0x00000038100f7836 */ /* 0x000fe20000000000 */
[----:B------:R-:W-:Y:S01]  /*10a20*/  ISETP.GE.AND P5, PT, R226, UR4, PT ;  /* 0x00000004e2007c0c */ /* 0x000fe2000bfa6270 */
[----:B------:R-:W-:Y:S01]  /*10a30*/  VIADD R25, R16, 0x40 ;  /* 0x0000004010197836 */ /* 0x000fe20000000000 */
[----:B------:R-:W-:-:S02]  /*10a40*/  SHF.R.S32.HI R9, RZ, 0x1f, R22 ;  /* 0x0000001fff097819 */ /* 0x000fc40000011416 */
[----:B0-2---:R-:W-:Y:S02]  /*10a50*/  SHF.R.S32.HI R0, RZ, 0x1f, R11 ;  /* 0x0000001fff007819 */ /* 0x005fe4000001140b */
[----:B------:R-:W-:Y:S01]  /*10a60*/  SHF.R.S32.HI R14, RZ, 0x1f, R21 ;  /* 0x0000001fff0e7819 */ /* 0x000fe20000011415 */
[----:B-1-34-:R-:W-:Y:S02]  /*10a70*/  @!P1 IMAD.WIDE R2, R16, 0x4, R4 ;  /* 0x0000000410029825 */ /* 0x01afe400078e0204 */
[-C--:B------:R-:W-:Y:S02]  /*10a80*/  @!P3 LEA R6, P2, R227, R4.reuse, 0x2 ;  /* 0x00000004e306b211 */ /* 0x080fe400078410ff */
[----:B------:R-:W-:Y:S01]  /*10a90*/  @!P0 LEA R8, P6, R22, R4, 0x2 ;  /* 0x0000000416088211 */ /* 0x000fe200078c10ff */
[----:B------:R0:W-:Y:S01]  /*10aa0*/  @!P1 ST.E.64 desc[UR36][R2.64], R130 ;  /* 0x0000008202009985 */ /* 0x0001e2000c101b24 */
[----:B------:R-:W-:Y:S02]  /*10ab0*/  ISETP.GE.AND P1, PT, R11, UR4, PT ;  /* 0x000000040b007c0c */ /* 0x000fe4000bf26270 */
[----:B------:R-:W-:-:S02]  /*10ac0*/  @!P3 LEA.HI.X R7, R227, R5, R34, 0x2, P2 ;  /* 0x00000005e307b211 */ /* 0x000fc400010f1422 */
[----:B------:R-:W-:Y:S02]  /*10ad0*/  ISETP.GE.AND P2, PT, R13, UR4, PT ;  /* 0x000000040d007c0c */ /* 0x000fe4000bf46270 */
[----:B------:R-:W-:Y:S01]  /*10ae0*/  @!P0 LEA.HI.X R9, R22, R5, R9, 0x2, P6 ;  /* 0x0000000516098211 */ /* 0x000fe200030f1409 */
[----:B------:R1:W-:Y:S01]  /*10af0*/  @!P3 ST.E.64 desc[UR36][R6.64], R128 ;  /* 0x000000800600b985 */ /* 0x0003e2000c101b24 */
[----:B------:R-:W-:-:S05]  /*10b00*/  ISETP.GE.AND P3, PT, R21, UR4, PT ;  /* 0x0000000415007c0c */ /* 0x000fca000bf66270 */
[CC--:B------:R-:W-:Y:S02]  /*10b10*/  @!P1 LEA R10, P4, R11.reuse, R4.reuse, 0x2 ;  /* 0x000000040b0a9211 */ /* 0x0c0fe400078810ff */
[CC--:B0-----:R-:W-:Y:S02]  /*10b20*/  @!P5 LEA R2, P6, R226.reuse, R4.reuse, 0x2 ;  /* 0x00000004e202d211 */ /* 0x0c1fe400078c10ff */
[-C--:B------:R-:W-:Y:S02]  /*10b30*/  @!P1 LEA.HI.X R11, R11, R5.reuse, R0, 0x2, P4 ;  /* 0x000000050b0b9211 */ /* 0x080fe400020f1400 */
[----:B------:R-:W-:Y:S02]  /*10b40*/  SHF.R.S32.HI R0, RZ, 0x1f, R13 ;  /* 0x0000001fff007819 */ /* 0x000fe4000001140d */
[C---:B-1----:R-:W-:Y:S02]  /*10b50*/  @!P2 LEA R6, P4, R13.reuse, R4, 0x2 ;  /* 0x000000040d06a211 */ /* 0x042fe400078810ff */
[-C--:B------:R-:W-:Y:S01]  /*10b60*/  @!P5 LEA.HI.X R3, R226, R5.reuse, R27, 0x2, P6 ;  /* 0x00000005e203d211 */ /* 0x080fe200030f141b */
[----:B------:R-:W-:Y:S01]  /*10b70*/  VIADD R27, R16, 0x48 ;  /* 0x00000048101b7836 */ /* 0x000fe20000000000 */
[----:B------:R-:W-:-:S02]  /*10b80*/  @!P2 LEA.HI.X R7, R13, R5, R0, 0x2, P4 ;  /* 0x000000050d07a211 */ /* 0x000fc400020f1400 */
[----:B------:R-:W-:Y:S01]  /*10b90*/  ISETP.GE.AND P4, PT, R15, UR4, PT ;  /* 0x000000040f007c0c */ /* 0x000fe2000bf86270 */
[----:B------:R0:W-:Y:S01]  /*10ba0*/  @!P5 ST.E.64 desc[UR36][R2.64], R122 ;  /* 0x0000007a0200d985 */ /* 0x0001e2000c101b24 */
[----:B------:R-:W-:Y:S02]  /*10bb0*/  ISETP.GE.AND P5, PT, R25, UR4, PT ;  /* 0x0000000419007c0c */ /* 0x000fe4000bfa6270 */
[-C--:B------:R-:W-:Y:S01]  /*10bc0*/  @!P3 LEA R12, P6, R21, R4.reuse, 0x2 ;  /* 0x00000004150cb211 */ /* 0x080fe200078c10ff */
[----:B------:R1:W-:Y:S01]  /*10bd0*/  @!P0 ST.E.64 desc[UR36][R8.64], R120 ;  /* 0x0000007808008985 */ /* 0x0003e2000c101b24 */
[----:B------:R-:W-:Y:S02]  /*10be0*/  ISETP.GE.AND P0, PT, R27, UR4, PT ;  /* 0x000000041b007c0c */ /* 0x000fe4000bf06270 */
[----:B------:R-:W-:Y:S01]  /*10bf0*/  @!P3 LEA.HI.X R13, R21, R5, R14, 0x2, P6 ;  /* 0x00000005150db211 */ /* 0x000fe200030f140e */
[----:B------:R2:W-:Y:S01]  /*10c00*/  @!P1 ST.E.64 desc[UR36][R10.64], R114 ;  /* 0x000000720a009985 */ /* 0x0005e2000c101b24 */
[----:B------:R-:W-:Y:S01]  /*10c10*/  SHF.R.S32.HI R0, RZ, 0x1f, R15 ;  /* 0x0000001fff007819 */ /* 0x000fe2000001140f */
[----:B------:R-:W-:Y:S01]  /*10c20*/  VIADD R21, R16, 0x50 ;  /* 0x0000005010157836 */ /* 0x000fe20000000000 */
[----:B------:R-:W-:Y:S01]  /*10c30*/  SHF.R.S32.HI R20, RZ, 0x1f, R27 ;  /* 0x0000001fff147819 */ /* 0x000fe2000001141b */
[----:B------:R3:W-:Y:S01]  /*10c40*/  @!P2 ST.E.64 desc[UR36][R6.64], R112 ;  /* 0x000000700600a985 */ /* 0x0007e2000c101b24 */
[----:B------:R-:W-:-:S02]  /*10c50*/  @!P4 LEA R14, P6, R15, R4, 0x2 ;  /* 0x000000040f0ec211 */ /* 0x000fc400078c10ff */
[-C--:B0-----:R-:W-:Y:S01]  /*10c60*/  @!P5 LEA R2, P1, R25, R4.reuse, 0x2 ;  /* 0x000000041902d211 */ /* 0x081fe200078210ff */
[----:B------:R0:W-:Y:S01]  /*10c70*/  @!P3 ST.E.64 desc[UR36][R12.64], R106 ;  /* 0x0000006a0c00b985 */ /* 0x0001e2000c101b24 */
[-C--:B------:R-:W-:Y:S02]  /*10c80*/  @!P4 LEA.HI.X R15, R15, R5.reuse, R0, 0x2, P6 ;  /* 0x000000050f0fc211 */ /* 0x080fe400030f1400 */
[----:B------:R-:W-:Y:S02]  /*10c90*/  SHF.R.S32.HI R0, RZ, 0x1f, R25 ;  /* 0x0000001fff007819 */ /* 0x000fe40000011419 */
[----:B-1----:R-:W-:Y:S01]  /*10ca0*/  @!P0 LEA R8, P6, R27, R4, 0x2 ;  /* 0x000000041b088211 */ /* 0x002fe200078c10ff */
[----:B------:R1:W-:Y:S01]  /*10cb0*/  @!P4 ST.E.64 desc[UR36][R14.64], R104 ;  /* 0x000000680e00c985 */ /* 0x0003e2000c101b24 */
        /* <DEDUP_REMOVED lines=9> */
[----:B------:R4:W-:Y:S01]  /*10d50*/  @!P0 ST.E.64 desc[UR36][R8.64], R96 ;  /* 0x0000006008008985 */ /* 0x0009e2000c101b24 */
[----:B------:R-:W-:-:S03]  /*10d60*/  SHF.R.S32.HI R20, RZ, 0x1f, R27 ;  /* 0x0000001fff147819 */ /* 0x000fc6000001141b */
[----:B--2---:R-:W-:-:S04]  /*10d70*/  @!P1 LEA R10, P6, R21, R4, 0x2 ;  /* 0x00000004150a9211 */ /* 0x004fc800078c10ff */
[-C--:B------:R-:W-:Y:S01]  /*10d80*/  @!P1 LEA.HI.X R11, R21, R5.reuse, R0, 0x2, P6 ;  /* 0x00000005150b9211 */ /* 0x080fe200030f1400 */
[C---:B------:R-:W-:Y:S01]  /*10d90*/  VIADD R21, R16.reuse, 0x68 ;  /* 0x0000006810157836 */ /* 0x040fe20000000000 */
[----:B------:R-:W-:Y:S02]  /*10da0*/  SHF.R.S32.HI R0, RZ, 0x1f, R25 ;  /* 0x0000001fff007819 */ /* 0x000fe40000011419 */
[-C--:B---3--:R-:W-:Y:S01]  /*10db0*/  @!P2 LEA R6, P4, R25, R4.reuse, 0x2 ;  /* 0x000000041906a211 */ /* 0x088fe200078810ff */
[----:B------:R2:W-:Y:S01]  /*10dc0*/  @!P1 ST.E.64 desc[UR36][R10.64], R90 ;  /* 0x0000005a0a009985 */ /* 0x0005e2000c101b24 */
[----:B0-----:R-:W-:Y:S02]  /*10dd0*/  @!P3 LEA R12, P6, R27, R4, 0x2 ;  /* 0x000000041b0cb211 */ /* 0x001fe400078c10ff */
[----:B------:R-:W-:Y:S01]  /*10de0*/  @!P2 LEA.HI.X R7, R25, R5, R0, 0x2, P4 ;  /* 0x000000051907a211 */ /* 0x000fe200020f1400 */
[----:B------:R-:W-:Y:S01]  /*10df0*/  VIADD R25, R16, 0x70 ;  /* 0x0000007010197836 */ /* 0x000fe20000000000 */
[----:B------:R-:W-:-:S02]  /*10e00*/  ISETP.GE.AND P4, PT, R21, UR4, PT ;  /* 0x0000000415007c0c */ /* 0x000fc4000bf86270 */
[----:B------:R-:W-:Y:S01]  /*10e10*/  @!P3 LEA.HI.X R13, R27, R5, R20, 0x2, P6 ;  /* 0x000000051b0db211 */ /* 0x000fe200030f1414 */
[----:B------:R-:W-:Y:S01]  /*10e20*/  VIADD R27, R16, 0x78 ;  /* 0x00000078101b7836 */ /* 0x000fe20000000000 */
[----:B------:R-:W-:Y:S01]  /*10e30*/  ISETP.GE.AND P5, PT, R25, UR4, PT ;  /* 0x0000000419007c0c */ /* 0x000fe2000bfa6270 */
[----:B------:R0:W-:Y:S01]  /*10e40*/  @!P2 ST.E.64 desc[UR36][R6.64], R88 ;  /* 0x000000580600a985 */ /* 0x0001e2000c101b24 */
[----:B------:R-:W-:Y:S02]  /*10e50*/  SHF.R.S32.HI R0, RZ, 0x1f, R21 ;  /* 0x0000001fff007819 */ /* 0x000fe40000011415 */
[----:B------:R-:W-:Y:S01]  /*10e60*/  ISETP.GE.AND P0, PT, R27, UR4, PT ;  /* 0x000000041b007c0c */ /* 0x000fe2000bf06270 */
[----:B------:R-:W-:Y:S01]  /*10e70*/  @!P3 ST.E.64 desc[UR36][R12.64], R82 ;  /* 0x000000520c00b985 */ /* 0x000fe2000c101b24 */
[----:B------:R-:W-:Y:S02]  /*10e80*/  ISETP.GE.AND P1, PT, R19, UR4, PT ;  /* 0x0000000413007c0c */ /* 0x000fe4000bf26270 */
[----:B------:R-:W-:-:S02]  /*10e90*/  ISETP.GE.AND P3, PT, R225, UR4, PT ;  /* 0x00000004e1007c0c */ /* 0x000fc4000bf66270 */
[CC--:B-1----:R-:W-:Y:S02]  /*10ea0*/  @!P4 LEA R14, P6, R21.reuse, R4.reuse, 0x2 ;  /* 0x00000004150ec211 */ /* 0x0c2fe400078c10ff */
[----:B------:R-:W-:Y:S02]  /*10eb0*/  ISETP.GE.AND P2, PT, R224, UR4, PT ;  /* 0x00000004e0007c0c */ /* 0x000fe4000bf46270 */
[----:B------:R-:W-:Y:S02]  /*10ec0*/  @!P4 LEA.HI.X R15, R21, R5, R0, 0x2, P6 ;  /* 0x00000005150fc211 */ /* 0x000fe400030f1400 */
[----:B------:R-:W-:Y:S02]  /*10ed0*/  SHF.R.S32.HI R0, RZ, 0x1f, R25 ;  /* 0x0000001fff007819 */ /* 0x000fe40000011419 */
[-C--:B------:R-:W-:Y:S01]  /*10ee0*/  @!P5 LEA R20, P6, R25, R4.reuse, 0x2 ;  /* 0x000000041914d211 */ /* 0x080fe200078c10ff */
[----:B------:R-:W-:Y:S01]  /*10ef0*/  @!P4 ST.E.64 desc[UR36][R14.64], R80 ;  /* 0x000000500e00c985 */ /* 0x000fe2000c101b24 */
[----:B----4-:R-:W-:-:S02]  /*10f00*/  @!P1 LEA R8, P4, R19, R4, 0x2 ;  /* 0x0000000413089211 */ /* 0x010fc400078810ff */
[-C--:B------:R-:W-:Y:S02]  /*10f10*/  @!P5 LEA.HI.X R21, R25, R5.reuse, R0, 0x2, P6 ;  /* 0x000000051915d211 */ /* 0x080fe400030f1400 */
[----:B------:R-:W-:Y:S02]  /*10f20*/  SHF.R.S32.HI R0, RZ, 0x1f, R27 ;  /* 0x0000001fff007819 */ /* 0x000fe4000001141b */
[C---:B------:R-:W-:Y:S01]  /*10f30*/  @!P0 LEA R2, P6, R27.reuse, R4, 0x2 ;  /* 0x000000041b028211 */ /* 0x040fe200078c10ff */
[----:B------:R-:W-:Y:S01]  /*10f40*/  @!P5 ST.E.64 desc[UR36][R20.64], R74 ;  /* 0x0000004a1400d985 */ /* 0x000fe2000c101b24 */
[----:B------:R-:W-:Y:S02]  /*10f50*/  ISETP.GE.AND P5, PT, R222, UR4, PT ;  /* 0x00000004de007c0c */ /* 0x000fe4000bfa6270 */
[----:B------:R-:W-:Y:S02]  /*10f60*/  @!P0 LEA.HI.X R3, R27, R5, R0, 0x2, P6 ;  /* 0x000000051b038211 */ /* 0x000fe400030f1400 */
[----:B------:R-:W-:-:S02]  /*10f70*/  SHF.R.S32.HI R0, RZ, 0x1f, R19 ;  /* 0x0000001fff007819 */ /* 0x000fc40000011413 */
[-C--:B--2---:R-:W-:Y:S01]  /*10f80*/  @!P2 LEA R10, P6, R224, R4.reuse, 0x2 ;  /* 0x00000004e00aa211 */ /* 0x084fe200078c10ff */
[----:B------:R1:W-:Y:S01]  /*10f90*/  @!P0 ST.E.64 desc[UR36][R2.64], R72 ;  /* 0x0000004802008985 */ /* 0x0003e2000c101b24 */
[-C--:B------:R-:W-:Y:S02]  /*10fa0*/  @!P1 LEA.HI.X R9, R19, R5.reuse, R0, 0x2, P4 ;  /* 0x0000000513099211 */ /* 0x080fe400020f1400 */
[----:B------:R-:W-:Y:S02]  /*10fb0*/  ISETP.GE.AND P0, PT, R223, UR4, PT ;  /* 0x00000004df007c0c */ /* 0x000fe4000bf06270 */
[C---:B0-----:R-:W-:Y:S01]  /*10fc0*/  @!P3 LEA R6, P4, R225.reuse, R4, 0x2 ;  /* 0x00000004e106b211 */ /* 0x041fe200078810ff */
[----:B------:R0:W-:Y:S01]  /*10fd0*/  @!P1 ST.E.64 desc[UR36][R8.64], R66 ;  /* 0x0000004208009985 */ /* 0x0001e2000c101b24 */
[----:B------:R-:W-:Y:S02]  /*10fe0*/  ISETP.GE.AND P1, PT, R220, UR4, PT ;  /* 0x00000004dc007c0c */ /* 0x000fe4000bf26270 */
[----:B------:R-:W-:-:S02]  /*10ff0*/  @!P3 LEA.HI.X R7, R225, R5, R33, 0x2, P4 ;  /* 0x00000005e107b211 */ /* 0x000fc400020f1421 */
[----:B------:R-:W-:Y:S02]  /*11000*/  ISETP.GE.AND P4, PT, R221, UR4, PT ;  /* 0x00000004dd007c0c */ /* 0x000fe4000bf86270 */
[-C--:B------:R-:W-:Y:S01]  /*11010*/  @!P2 LEA.HI.X R11, R224, R5.reuse, R32, 0x2, P6 ;  /* 0x00000005e00ba211 */ /* 0x080fe200030f1420 */
[----:B------:R2:W-:Y:S02]  /*11020*/  @!P3 ST.E.64 desc[UR36][R6.64], R64 ;  /* 0x000000400600b985 */ /* 0x0005e4000c101b24 */
[CC--:B-1----:R-:W-:Y:S02]  /*11030*/  @!P0 LEA R2, P3, R223.reuse, R4.reuse, 0x2 ;  /* 0x00000004df028211 */ /* 0x0c2fe400078610ff */
[----:B------:R2:W-:Y:S01]  /*11040*/  @!P2 ST.E.64 desc[UR36][R10.64], R58 ;  /* 0x0000003a0a00a985 */ /* 0x0005e2000c101b24 */
[----:B------:R-:W-:Y:S02]  /*11050*/  @!P5 LEA R12, P2, R222, R4, 0x2 ;  /* 0x00000004de0cd211 */ /* 0x000fe400078410ff */
[----:B------:R-:W-:-:S02]  /*11060*/  @!P0 LEA.HI.X R3, R223, R5, R31, 0x2, P3 ;  /* 0x00000005df038211 */ /* 0x000fc400018f141f */
[-C--:B------:R-:W-:Y:S02]  /*11070*/  @!P1 LEA R14, P6, R220, R4.reuse, 0x2 ;  /* 0x00000004dc0e9211 */ /* 0x080fe400078c10ff */
[C---:B0-----:R-:W-:Y:S01]  /*11080*/  @!P4 LEA R8, P3, R221.reuse, R4, 0x2 ;  /* 0x00000004dd08c211 */ /* 0x041fe200078610ff */
[----:B------:R2:W-:Y:S01]  /*11090*/  @!P0 ST.E.64 desc[UR36][R2.64], R56 ;  /* 0x0000003802008985 */ /* 0x0005e2000c101b24 */
        /* <DEDUP_REMOVED lines=8> */
[----:B--2---:R-:W-:-:S04]  /*11120*/  LEA R2, P0, R23, R4, 0x2 ;  /* 0x0000000417027211 */ /* 0x004fc800078010ff */
[----:B------:R-:W-:-:S05]  /*11130*/  LEA.HI.X R3, R23, R5, R26, 0x2, P0 ;  /* 0x0000000517037211 */ /* 0x000fca00000f141a */
[----:B------:R0:W-:Y:S01]  /*11140*/  ST.E.64 desc[UR36][R2.64], R40 ;  /* 0x0000002802007985 */ /* 0x0001e2000c101b24 */
[----:B------:R-:W-:Y:S05]  /*11150*/  BRA `(.L_x_6391) ;  /* 0x0000000c006c7947 */ /* 0x000fea0003800000 */
.L_x_6382:
        /* <DEDUP_REMOVED lines=31> */
.L_x_6394:
[----:B------:R-:W-:Y:S01]  /*11350*/  USEL UR53, UR53, URZ, !UP0 ;  /* 0x0000003f35357287 */ /* 0x000fe2000c000000 */
[----:B------:R-:W-:Y:S01]  /*11360*/  BSSY B1, `(.L_x_6395) ;  /* 0x0000038000017945 */ /* 0x000fe20003800000 */
[----:B------:R-:W-:-:S03]  /*11370*/  USEL UR56, UR56, URZ, !UP0 ;  /* 0x0000003f38387287 */ /* 0x000fc6000c000000 */
[----:B------:R-:W-:Y:S09]  /*11380*/  @P0 BRA `(.L_x_6396) ;  /* 0x0000000000d40947 */ /* 0x000ff20003800000 */
        /* <DEDUP_REMOVED lines=53> */
.L_x_6396:
[----:B------:R-:W-:Y:S05]  /*116e0*/  BSYNC B1 ;  /* 0x0000000000017941 */ /* 0x000fea0003800000 */
.L_x_6395:
        /* <DEDUP_REMOVED lines=75> */
.L_x_6398:
[----:B------:R-:W-:Y:S05]  /*11ba0*/  BSYNC B1 ;  /* 0x0000000000017941 */ /* 0x000fea0003800000 */
.L_x_6397:
        /* <DEDUP_REMOVED lines=17> */
.L_x_6400:
[----:B------:R-:W-:Y:S05]  /*11cc0*/  BSYNC B1 ;  /* 0x0000000000017941 */ /* 0x000fea0003800000 */
.L_x_6399:
        /* <DEDUP_REMOVED lines=17> */
.L_x_6402:
[----:B------:R-:W-:Y:S05]  /*11de0*/  BSYNC B1 ;  /* 0x0000000000017941 */ /* 0x000fea0003800000 */
.L_x_6401:
        /* <DEDUP_REMOVED lines=18> */
.L_x_6391:
[----:B------:R-:W-:Y:S05]  /*11f10*/  BSYNC B0 ;  /* 0x0000000000007941 */ /* 0x000fea0003800000 */
.L_x_6381:
[----:B------:R-:W-:Y:S02]  /*11f20*/  ULDC UR4, c[0x0][0xc3c] ;  /* 0x00030f0000047ab9 */ /* 0x000fe40000000800 */
[----:B------:R-:W-:-:S06]  /*11f30*/  UISETP.GE.AND UP0, UPT, UR7, UR4, UPT ;  /* 0x000000040700728c */ /* 0x000fcc000bf06270 */
[----:B------:R-:W-:-:S13]  /*11f40*/  PLOP3.LUT P0, PT, PT, PT, UP0, 0x80, 0x0 ;  /* 0x000000000000781c */ /* 0x000fda0003f0f008 */
[----:B------:R-:W-:Y:S05]  /*11f50*/  @!P0 BRA `(.L_x_6403) ;  /* 0xfffffeec00d88947 */ /* 0x000fea000383ffff */
[----:B------:R-:W-:Y:S05]  /*11f60*/  EXIT ;  /* 0x000000000000794d */ /* 0x000fea0003800000 */
.L_x_6338:
        /* <DEDUP_REMOVED lines=62> */
.L_x_6407:
        /* <DEDUP_REMOVED lines=36> */
.L_x_6405:
[----:B------:R-:W-:-:S04]  /*12590*/  IMAD.IADD R8, R11, 0x1, -R8 ;  /* 0x000000010b087824 */ /* 0x000fc800078e0a08 */
[----:B------:R-:W-:-:S05]  /*125a0*/  IMAD R3, R5, R4, R8 ;  /* 0x0000000405037224 */ /* 0x000fca00078e0208 */
[----:B------:R-:W-:Y:S01]  /*125b0*/  ISETP.GT.AND P0, PT, R3, R6, PT ;  /* 0x000000060300720c */ /* 0x000fe20003f04270 */
[----:B------:R-:W-:-:S12]  /*125c0*/  IMAD.MOV.U32 R3, RZ, RZ, RZ ;  /* 0x000000ffff037224 */ /* 0x000fd800078e00ff */
        /* <DEDUP_REMOVED lines=13> */
.L_x_6408:
[----:B01----:R-:W-:-:S04]  /*126a0*/  IMAD R2, R3, R4, R8 ;  /* 0x0000000403027224 */ /* 0x003fc800078e0208 */
[----:B------:R-:W-:Y:S01]  /*126b0*/  IMAD.IADD R5, R6, 0x1, -R2 ;  /* 0x0000000106057824 */ /* 0x000fe200078e0a02 */
[----:B------:R0:W-:Y:S01]  /*126c0*/  STL [R1], R2 ;  /* 0x0000000201007387 */ /* 0x0001e20000100800 */
[----:B------:R-:W-:Y:S05]  /*126d0*/  @!P1 BRA `(.L_x_6409) ;  /* 0x0000000000ec9947 */ /* 0x000fea0003800000 */
        /* <DEDUP_REMOVED lines=40> */
[----:B------:R-:W-:Y:S02]  /*12960*/  IMAD R3, R2, R6, R3 ;  /* 0x0000000602037224 */ /* 0x000fe400078e0203 */
[----:B------:R-:W-:-:S03]  /*12970*/  IMAD.MOV R6, RZ, RZ, -R8 ;  /* 0x000000ffff067224 */ /* 0x000fc600078e0a08 */
        /* <DEDUP_REMOVED lines=13> */
[----:B------:R-:W-:Y:S02]  /*12a50*/  IMAD R2, R0, R6, R5 ;  /* 0x0000000600027224 */ /* 0x000fe400078e0205 */
[----:B------:R-:W-:-:S05]  /*12a60*/  IMAD R3, R3, 0x10000, R4 ;  /* 0x0001000003037824 */ /* 0x000fca00078e0204 */
[----:B------:R1:W-:Y:S01]  /*12a70*/  STL [R1+0x8], R3 ;  /* 0x0000080301007387 */ /* 0x0003e20000100800 */
[----:B------:R-:W-:Y:S05]  /*12a80*/  BRA `(.L_x_6410) ;  /* 0x0000000400007947 */ /* 0x000fea0003800000 */
.L_x_6409:
        /* <DEDUP_REMOVED lines=40> */
[----:B0-----:R-:W-:-:S02]  /*12d10*/  VIADD R3, R4, 0xffffffe ;  /* 0x0ffffffe04037836 */ /* 0x001fc40000000000 */
[----:B------:R-:W-:-:S04]  /*12d20*/  IMAD.MOV R4, RZ, RZ, -R13 ;  /* 0x000000ffff047224 */ /* 0x000fc800078e0a0d */
        /* <DEDUP_REMOVED lines=20> */
[----:B------:R-:W-:-:S05]  /*12e70*/  IMAD R3, R2, R4, R3 ;  /* 0x0000000402037224 */ /* 0x000fca00078e0203 */
[----:B------:R0:W-:Y:S02]  /*12e80*/  STL [R1+0x8], R3 ;  /* 0x0000080301007387 */ /* 0x0001e40000100800 */
.L_x_6410:
[----:B01----:R-:W-:-:S05]  /*12e90*/  LOP3.LUT R3, RZ, R2, RZ, 0x33, !PT ;  /* 0x00000002ff037212 */ /* 0x003fca00078e33ff */
[----:B------:R-:W-:-:S05]  /*12ea0*/  IMAD.IADD R0, R0, 0x1, R3 ;  /* 0x0000000100007824 */ /* 0x000fca00078e0203 */
[----:B------:R1:W-:Y:S01]  /*12eb0*/  STL [R1+0x4], R0 ;  /* 0x0000040001007387 */ /* 0x0003e20000100800 */
[----:B------:R-:W-:Y:S05]  /*12ec0*/  BRA `(.L_x_6411) ;  /* 0x0000000000107947 */ /* 0x000fea0003800000 */
.L_x_6406:
[----:B------:R0:W-:Y:S01]  /*12ed0*/  STL [R1], R6 ;  /* 0x0000000601007387 */ /* 0x0001e20000100800 */
[----:B------:R-:W-:-:S03]  /*12ee0*/  ULDC UR41, c[0x0][0xc3c] ;  /* 0x00030f0000297ab9 */ /* 0x000fc60000000800 */
[----:B------:R0:W-:Y:S04]  /*12ef0*/  STL [R1+0x4], RZ ;  /* 0x000004ff01007387 */ /* 0x0001e80000100800 */
[----:B------:R0:W-:Y:S02]  /*12f00*/  STL [R1+0x8], RZ ;  /* 0x000008ff01007387 */ /* 0x0001e40000100800 */
.L_x_6411:
[----:B------:R-:W2:Y:S04]  /*12f10*/  LDL R8, [R1] ;  /* 0x0000000001087983 */ /* 0x000ea80000100800 */
[----:B------:R-:W2:Y:S04]  /*12f20*/  LDL R9, [R1+0x4] ;  /* 0x0000040001097983 */ /* 0x000ea80000100800 */
[----:B------:R-:W2:Y:S01]  /*12f30*/  LDL R10, [R1+0x8] ;  /* 0x00000800010a7983 */ /* 0x000ea20000100800 */
[----:B------:R-:W-:Y:S01]  /*12f40*/  ISETP.NE.AND P0, PT, R7, RZ, PT ;  /* 0x000000ff0700720c */ /* 0x000fe20003f05270 */
[----:B------:R-:W-:-:S12]  /*12f50*/  IMAD.U32 R2, RZ, RZ, UR41 ;  /* 0x00000029ff027e24 */ /* 0x000fd8000f8e00ff */
[----:B------:R-:W3:Y:S01]  /*12f60*/  @!P0 S2R R3, SR_CgaCtaId ;  /* 0x0000000000038919 */ /* 0x000ee20000008800 */
[----:B-1----:R-:W-:Y:S01]  /*12f70*/  @!P0 MOV R0, 0x400 ;  /* 0x0000040000008802 */ /* 0x002fe20000000f00 */
[----:B------:R-:W-:-:S03]  /*12f80*/  @!P0 IMAD.MOV.U32 R11, RZ, RZ, R2 ;  /* 0x000000ffff0b8224 */ /* 0x000fc600078e0002 */
[----:B---3--:R-:W-:-:S05]  /*12f90*/  @!P0 LEA R0, R3, R0, 0x18 ;  /* 0x0000000003008211 */ /* 0x008fca00078ec0ff */
[----:B--2---:R1:W-:Y:S01]  /*12fa0*/  @!P0 STS.128 [R0+0x334d0], R8 ;  /* 0x0334d00800008388 */ /* 0x0043e20000000c00 */
[----:B------:R-:W-:Y:S06]  /*12fb0*/  BAR.ARV 0x5, 0x180 ;  /* 0x0146000000007b1d */ /* 0x000fec0000002000 */
.L_x_6404:
[----:B------:R-:W-:Y:S01]  /*12fc0*/  ULDC UR4, c[0x0][0xc3c] ;  /* 0x00030f0000047ab9 */ /* 0x000fe20000000800 */
[----:B------:R2:W-:Y:S01]  /*12fd0*/  STL [R1+0x20], RZ ;  /* 0x000020ff01007387 */ /* 0x0005e20000100800 */
[----:B------:R-:W-:Y:S01]  /*12fe0*/  UISETP.GE.AND UP0, UPT, UR41, UR4, UPT ;  /* 0x000000042900728c */ /* 0x000fe2000bf06270 */
[----:B------:R-:W-:Y:S02]  /*12ff0*/  IMAD.MOV.U32 R34, RZ, RZ, 0x1 ;  /* 0x00000001ff227424 */ /* 0x000fe400078e00ff */
[----:B------:R-:W-:-:S03]  /*13000*/  IMAD.MOV.U32 R31, RZ, RZ, RZ ;  /* 0x000000ffff1f7224 */ /* 0x000fc600078e00ff */
[----:B------:R-:W-:-:S13]  /*13010*/  PLOP3.LUT P0, PT, PT, PT, UP0, 0x80, 0x0 ;  /* 0x000000000000781c */ /* 0x000fda0003f0f008 */
[----:B--2---:R-:W-:Y:S05]  /*13020*/  @P0 BRA `(.L_x_6412) ;  /* 0x0000006c00600947 */ /* 0x004fea0003800000 */
[----:B-1----:R-:W2:Y:S01]  /*13030*/  LDL R0, [R1+0x2c] ;  /* 0x00002c0001007983 */ /* 0x002ea20000100800 */
[----:B------:R-:W1:Y:S01]  /*13040*/  S2UR UR4, SR_CgaCtaId ;  /* 0x00000000000479c3 */ /* 0x000e620000008800 */
[----:B------:R-:W-:Y:S01]  /*13050*/  MOV R18, 0x400 ;  /* 0x0000040000127802 */ /* 0x000fe20000000f00 */
[----:B------:R-:W-:Y:S01]  /*13060*/  IMAD.MOV.U32 R34, RZ, RZ, 0x1 ;  /* 0x00000001ff227424 */ /* 0x000fe200078e00ff */
[----:B------:R-:W3:Y:S01]  /*13070*/  S2R R8, SR_TID.X ;  /* 0x0000000000087919 */ /* 0x000ee20000002100 */
[----:B------:R-:W-:Y:S01]  /*13080*/  IMAD.MOV.U32 R31, RZ, RZ, RZ ;  /* 0x000000ffff1f7224 */ /* 0x000fe200078e00ff */
[----:B------:R-:W-:Y:S01]  /*13090*/  ULDC UR47, c[0x0][0xc] ;  /* 0x00000300002f7ab9 */ /* 0x000fe20000000800 */
[----:B------:R-:W-:Y:S01]  /*130a0*/  STL [R1+0x20], RZ ;  /* 0x000020ff01007387 */ /* 0x000fe20000100800 */
[C---:B---3--:R-:W-:Y:S02]  /*130b0*/  IMAD.SHL.U32 R16, R8.reuse, 0x40, RZ ;  /* 0x0000004008107824 */ /* 0x048fe400078e00ff */
[----:B------:R-:W-:-:S02]  /*130c0*/  IMAD.SHL.U32 R36, R8, 0x10, RZ ;  /* 0x0000001008247824 */ /* 0x000fc400078e00ff */
[----:B------:R-:W-:Y:S01]  /*130d0*/  IMAD.SHL.U32 R7, R8, 0x2, RZ ;  /* 0x0000000208077824 */ /* 0x000fe200078e00ff */
[----:B------:R-:W-:Y:S01]  /*130e0*/  LOP3.LUT R3, R16, 0x180, RZ, 0xc0, !PT ;  /* 0x0000018010037812 */ /* 0x000fe200078ec0ff */
[----:B------:R-:W-:Y:S01]  /*130f0*/  IMAD.SHL.U32 R2, R8, 0x20, RZ ;  /* 0x0000002008027824 */ /* 0x000fe200078e00ff */
[----:B0-----:R-:W-:Y:S01]  /*13100*/  LOP3.LUT R6, R36, 0x1b0, RZ, 0xc0, !PT ;  /* 0x000001b024067812 */ /* 0x001fe200078ec0ff */
[----:B------:R-:W-:Y:S01]  /*13110*/  IMAD.SHL.U32 R9, R8, 0x4, RZ ;  /* 0x0000000408097824 */ /* 0x000fe200078e00ff */
[----:B------:R-:W-:Y:S02]  /*13120*/  LOP3.LUT R5, R36, 0x600, RZ, 0xc0, !PT ;  /* 0x0000060024057812 */ /* 0x000fe400078ec0ff */
[----:B------:R-:W-:Y:S02]  /*13130*/  LOP3.LUT R7, R6, 0x30, R7, 0x78, !PT ;  /* 0x0000003006077812 */ /* 0x000fe400078e7807 */
[----:B------:R-:W-:Y:S02]  /*13140*/  LOP3.LUT R4, R2, 0x80, RZ, 0xc0, !PT ;  /* 0x0000008002047812 */ /* 0x000fe400078ec0ff */
[----:B------:R-:W-:-:S02]  /*13150*/  LOP3.LUT R5, R5, 0x60, R2, 0xf8, !PT ;  /* 0x0000006005057812 */ /* 0x000fc400078ef802 */
[----:B------:R-:W-:Y:S02]  /*13160*/  LOP3.LUT R4, R4, 0x10, R8, 0xf8, !PT ;  /* 0x0000001004047812 */ /* 0x000fe400078ef808 */
[----:B------:R-:W-:Y:S02]  /*13170*/  LOP3.LUT R5, R5, 0x100, R2, 0xf8, !PT ;  /* 0x0000010005057812 */ /* 0x000fe400078ef802 */
[----:B------:R-:W-:-:S04]  /*13180*/  LOP3.LUT R4, R4, 0x10, R9, 0x78, !PT ;  /* 0x0000001004047812 */ /* 0x000fc800078e7809 */
[----:B------:R-:W-:Y:S02]  /*13190*/  LOP3.LUT R17, R5, R4, RZ, 0xfc, !PT ;  /* 0x0000000405117212 */ /* 0x000fe400078efcff */
[----:B--2---:R-:W-:Y:S02]  /*131a0*/  R2UR UR5, R0 ;  /* 0x00000000000572ca */ /* 0x004fe400000e0000 */
[----:B------:R-:W-:-:S04]  /*131b0*/  SHF.R.U32.HI R0, RZ, 0x1, R8 ;  /* 0x00000001ff007819 */ /* 0x000fc80000011608 */
[----:B------:R-:W-:Y:S01]  /*131c0*/  LOP3.LUT R0, R3, 0x30, R0, 0xf8, !PT ;  /* 0x0000003003007812 */ /* 0x000fe200078ef800 */
[C---:B------:R-:W-:Y:S01]  /*131d0*/  IMAD.SHL.U32 R3, R8.reuse, 0x8, RZ ;  /* 0x0000000808037824 */ /* 0x040fe200078e00ff */
[----:B------:R-:W-:-:S04]  /*131e0*/  LOP3.LUT R8, R8, 0x7f, RZ, 0xc0, !PT ;  /* 0x0000007f08087812 */ /* 0x000fc800078ec0ff */
[----:B------:R-:W-:Y:S01]  /*131f0*/  LOP3.LUT R3, R0, 0x30, R3, 0x78, !PT ;  /* 0x0000003000037812 */ /* 0x000fe200078e7803 */
[----:B------:R-:W-:Y:S01]  /*13200*/  ULOP3.LUT UR44, UR5, 0x2, URZ, 0xfc, !UPT ;  /* 0x00000002052c7892 */ /* 0x000fe2000f8efc3f */
[----:B------:R-:W-:Y:S01]  /*13210*/  LOP3.LUT R0, R7, 0x640, R36, 0xf8, !PT ;  /* 0x0000064007007812 */ /* 0x000fe200078ef824 */
[----:B------:R-:W-:Y:S01]  /*13220*/  ULOP3.LUT UR46, UR5, 0x1, URZ, 0xfc, !UPT ;  /* 0x00000001052e7892 */ /* 0x000fe2000f8efc3f */
[----:B------:R-:W-:Y:S01]  /*13230*/  LOP3.LUT R16, R3, 0x640, R16, 0xf8, !PT ;  /* 0x0000064003107812 */ /* 0x000fe200078ef810 */
[----:B-1----:R-:W-:Y:S01]  /*13240*/  IMAD.U32 R3, RZ, RZ, UR4 ;  /* 0x00000004ff037e24 */ /* 0x002fe2000f8e00ff */
[----:B------:R-:W-:Y:S02]  /*13250*/  SHF.R.U32.HI R4, RZ, 0x2, R8 ;  /* 0x00000002ff047819 */ /* 0x000fe40000011608 */
[----:B------:R-:W-:Y:S02]  /*13260*/  LOP3.LUT R36, R36, 0x30, RZ, 0xc0, !PT ;  /* 0x0000003024247812 */ /* 0x000fe400078ec0ff */
[----:B------:R-:W-:Y:S01]  /*13270*/  LEA R18, R3, R18, 0x18 ;  /* 0x0000001203127211 */ /* 0x000fe200078ec0ff */
[----:B------:R0:W-:Y:S01]  /*13280*/  STL [R1+0x14], R3 ;  /* 0x0000140301007387 */ /* 0x0001e20000100800 */
[----:B------:R-:W-:-:S02]  /*13290*/  LOP3.LUT R2, R4, 0x60, R2, 0xf8, !PT ;  /* 0x0000006004027812 */ /* 0x000fc400078ef802 */
[----:B------:R-:W-:Y:S01]  /*132a0*/  LOP3.LUT R4, R36, 0x40, RZ, 0xfc, !PT ;  /* 0x0000004024047812 */ /* 0x000fe200078efcff */
[----:B------:R1:W-:Y:S01]  /*132b0*/  STL [R1+0x18], R0 ;  /* 0x0000180001007387 */ /* 0x0003e20000100800 */
[----:B------:R-:W-:Y:S02]  /*132c0*/  LOP3.LUT R2, R2, 0x80, RZ, 0xfc, !PT ;  /* 0x0000008002027812 */ /* 0x000fe400078efcff */
[----:B0-----:R-:W-:Y:S01]  /*132d0*/  LOP3.LUT R3, R36, 0x80, RZ, 0xfc, !PT ;  /* 0x0000008024037812 */ /* 0x001fe200078efcff */
[----:B-1----:R-:W-:-:S05]  /*132e0*/  IMAD.IADD R0, R18, 0x1, R0 ;  /* 0x0000000112007824 */ /* 0x002fca00078e0200 */
[----:B------:R0:W-:Y:S02]  /*132f0*/  STL [R1+0x1c], R0 ;  /* 0x00001c0001007387 */ /* 0x0001e40000100800 */
.L_x_6490:
[----:B------:R-:W-:Y:S01]  /*13300*/  ULDC.64 UR4, c[0x0][0xc88] ;  /* 0x0003220000047ab9 */ /* 0x000fe20000000a00 */
[----:B------:R-:W-:Y:S01]  /*13310*/  ULDC.64 UR6, c[0x0][0xa18] ;  /* 0x0002860000067ab9 */ /* 0x000fe20000000a00 */
[----:B------:R-:W-:Y:S01]  /*13320*/  UIMAD.WIDE UR4, UR41, 0x4, UR4 ;  /* 0x00000004290478a5 */ /* 0x000fe2000f8e0204 */
[----:B------:R-:W-:Y:S01]  /*13330*/  IMAD.MOV.U32 R37, RZ, RZ, RZ ;  /* 0x000000ffff257224 */ /* 0x000fe200078e00ff */
[----:B0-----:R-:W0:Y:S04]  /*13340*/  LDC R0, c[0x0][0x424] ;  /* 0x00010900ff007b82 */ /* 0x001e280000000800 */
[----:B---3--:R-:W-:Y:S02]  /*13350*/  IMAD.U32 R2, RZ, RZ, UR4 ;  /* 0x00000004ff027e24 */ /* 0x008fe4000f8e00ff */
        /* <DEDUP_REMOVED lines=45> */
.L_x_6413:
        /* <DEDUP_REMOVED lines=16> */
.L_x_6414:
        /* <DEDUP_REMOVED lines=9> */
.L_x_6415:
[----:B------:R-:W2:Y:S01]  /*137c0*/  LDL R0, [R1+0x4] ;  /* 0x0000040001007983 */ /* 0x000ea20000100800 */
[----:B-1----:R-:W1:Y:S03]  /*137d0*/  LDC R2, c[0x0][0x448] ;  /* 0x00011200ff027b82 */ /* 0x002e660000000800 */
[----:B------:R-:W3:Y:S01]  /*137e0*/  LDL R23, [R1+0x8] ;  /* 0x0000080001177983 */ /* 0x000ee20000100800 */
[----:B-1----:R-:W-:-:S13]  /*137f0*/  ISETP.NE.AND P0, PT, R2, 0x1, PT ;  /* 0x000000010200780c */ /* 0x002fda0003f05270 */
[----:B------:R-:W1:Y:S08]  /*13800*/  @P0 LDC R3, c[0x0][0x44c] ;  /* 0x00011300ff030b82 */ /* 0x000e700000000800 */
[----:B------:R-:W4:Y:S01]  /*13810*/  @P0 LDC R5, c[0x0][0x450] ;  /* 0x00011400ff050b82 */ /* 0x000f220000000800 */
[----:B-----5:R-:W-:Y:S01]  /*13820*/  IMAD.IADD R24, R24, 0x1, -R37 ;  /* 0x0000000118187824 */ /* 0x020fe200078e0a25 */
[----:B------:R-:W-:-:S04]  /*13830*/  LOP3.LUT R22, R22, 0xfffffeff, RZ, 0xc0, !PT ;  /* 0xfffffeff16167812 */ /* 0x000fc800078ec0ff */
[----:B------:R-:W-:Y:S01]  /*13840*/  @P0 LOP3.LUT R22, R22, 0x100, RZ, 0xfc, !PT ;  /* 0x0000010016160812 */ /* 0x000fe200078efcff */
[----:B--2---:R-:W-:-:S04]  /*13850*/  IMAD.SHL.U32 R0, R0, 0x80, RZ ;  /* 0x0000008000007824 */ /* 0x004fc800078e00ff */
[----:B------:R-:W-:-:S04]  /*13860*/  VIADD R0, R0, 0x7f ;  /* 0x0000007f00007836 */ /* 0x000fc80000000000 */
[----:B-1----:R-:W-:Y:S01]  /*13870*/  @P0 IMAD.HI.U32 R2, R0, R3, RZ ;  /* 0x0000000300020227 */ /* 0x002fe200078e00ff */
[----:B0-----:R-:W-:-:S04]  /*13880*/  IADD3 R3, R24, 0xa0, -R25 ;  /* 0x000000a018037810 */ /* 0x001fc80007ffe819 */
[----:B----4-:R-:W-:Y:S01]  /*13890*/  @P0 SHF.R.U32.HI R0, RZ, R5, R2 ;  /* 0x00000005ff000219 */ /* 0x010fe20000011602 */
[----:B------:R-:W-:-:S04]  /*138a0*/  VIADD R2, R24, 0x9f ;  /* 0x0000009f18027836 */ /* 0x000fc80000000000 */
[----:B------:R-:W-:Y:S02]  /*138b0*/  IMAD.IADD R0, R3, 0x1, R0 ;  /* 0x0000000103007824 */ /* 0x000fe400078e0200 */
[----:B------:R-:W-:-:S04]  /*138c0*/  IMAD.HI R2, R2, 0x66666667, RZ ;  /* 0x6666666702027827 */ /* 0x000fc800078e02ff */
[----:B------:R-:W-:Y:S01]  /*138d0*/  IMAD.HI R0, R0, 0x66666667, RZ ;  /* 0x6666666700007827 */ /* 0x000fe200078e02ff */
[----:B------:R-:W-:-:S04]  /*138e0*/  SHF.R.U32.HI R3, RZ, 0x1f, R2 ;  /* 0x0000001fff037819 */ /* 0x000fc80000011602 */
[----:B------:R-:W-:Y:S02]  /*138f0*/  SHF.R.U32.HI R5, RZ, 0x1f, R0 ;  /* 0x0000001fff057819 */ /* 0x000fe40000011600 */
[----:B------:R-:W-:Y:S02]  /*13900*/  LEA.HI.SX32 R3, R2, R3, 0x1a ;  /* 0x0000000302037211 */ /* 0x000fe400078fd2ff */
[----:B------:R-:W-:-:S04]  /*13910*/  LEA.HI.SX32 R26, R0, R5, 0x1a ;  /* 0x00000005001a7211 */ /* 0x000fc800078fd2ff */
[----:B------:R-:W-:-:S04]  /*13920*/  VIMNMX R26, R3, R26, PT ;  /* 0x0000001a031a7248 */ /* 0x000fc80003fe0100 */
[----:B------:R-:W-:Y:S02]  /*13930*/  ISETP.GE.AND P0, PT, R26, 0x1, PT ;  /* 0x000000011a00780c */ /* 0x000fe40003f06270 */
[C---:B---3--:R-:W-:Y:S02]  /*13940*/  LOP3.LUT R0, R23.reuse, 0xff000000, RZ, 0xc0, !PT ;  /* 0xff00000017007812 */ /* 0x048fe400078ec0ff */
[----:B------:R-:W-:Y:S02]  /*13950*/  LOP3.LUT R3, R23, 0xff0000, RZ, 0xc0, !PT ;  /* 0x00ff000017037812 */ /* 0x000fe400078ec0ff */
[----:B------:R-:W-:-:S04]  /*13960*/  SHF.R.U32.HI R0, RZ, 0x8, R0 ;  /* 0x00000008ff007819 */ /* 0x000fc80000011600 */
        /* <DEDUP_REMOVED lines=33> */
.L_x_6416:
[-C--:B------:R-:W-:Y:S01]  /*13b80*/  IMAD R0, R0, R3.reuse, RZ ;  /* 0x0000000300007224 */ /* 0x080fe200078e02ff */
[----:B------:R-:W-:Y:S04]  /*13b90*/  BSSY B7, `(.L_x_6417) ;  /* 0x0000511000077945 */ /* 0x000fe80003800000 */
[----:B------:R0:W-:Y:S01]  /*13ba0*/  STL [R1+0x10], R0 ;  /* 0x0000100001007387 */ /* 0x0001e20000100800 */
[----:B------:R-:W-:-:S04]  /*13bb0*/  VIADDMNMX R26, R0, R3, R26, PT ;  /* 0x00000003001a7246 */ /* 0x000fc8000380011a */
[----:B------:R-:W-:-:S13]  /*13bc0*/  ISETP.GT.AND P0, PT, R26, R0, PT ;  /* 0x000000001a00720c */ /* 0x000fda0003f04270 */
        /* <DEDUP_REMOVED lines=16> */
[----:B0-----:R-:W-:-:S05]  /*13cd0*/  IADD3 R0, R0, UR47, R7 ;  /* 0x0000002f00007c10 */ /* 0x001fca000fffe007 */
[----:B------:R2:W-:Y:S01]  /*13ce0*/  STL [R1], R0 ;  /* 0x0000000001007387 */ /* 0x0005e20000100800 */
[----:B------:R-:W-:Y:S05]  /*13cf0*/  BRA `(.L_x_6419) ;  /* 0x0000004c00e87947 */ /* 0x000fea0003800000 */
.L_x_6418:
        /* <DEDUP_REMOVED lines=20> */
.L_x_6421:
[----:B------:R-:W-:Y:S05]  /*13e40*/  BSYNC B6 ;  /* 0x0000000000067941 */ /* 0x000fea0003800000 */
.L_x_6420:
        /* <DEDUP_REMOVED lines=22> */
.L_x_6423:
[----:B------:R-:W-:Y:S05]  /*13fb0*/  BSYNC B6 ;  /* 0x0000000000067941 */ /* 0x000fea0003800000 */
.L_x_6422:
        /* <DEDUP_REMOVED lines=20> */
.L_x_6425:
[----:B------:R-:W-:Y:S05]  /*14100*/  BSYNC B6 ;  /* 0x0000000000067941 */ /* 0x000fea0003800000 */
.L_x_6424:
        /* <DEDUP_REMOVED lines=19> */
.L_x_6427:
[----:B------:R-:W-:Y:S05]  /*14240*/  BSYNC B6 ;  /* 0x0000000000067941 */ /* 0x000fea0003800000 */
.L_x_6426:
        /* <DEDUP_REMOVED lines=11> */
[----:B-1----:R-:W-:Y:S01]  /*14300*/  ISETP.NE.AND P1, PT, R9, 0x1, PT ;  /* 0x000000010900780c */ /* 0x002fe20003f25270 */
[----:B------:R-:W-:Y:S01]  /*14310*/  IMAD.MOV.U32 R5, RZ, RZ, 0xa0 ;  /* 0x000000a0ff057424 */ /* 0x000fe200078e00ff */
[----:B0-----:R-:W-:Y:S01]  /*14320*/  LOP3.LUT R20, R20, 0x7f, RZ, 0xc0, !PT ;  /* 0x0000007f14147812 */ /* 0x001fe200078ec0ff */
[----:B------:R-:W0:Y:S01]  /*14330*/  S2R R21, SR_TID.X ;  /* 0x0000000000157919 */ /* 0x000e220000002100 */
[----:B------:R-:W-:Y:S01]  /*14340*/  LOP3.LUT R22, R22, 0xffffffbf, RZ, 0xc0, !PT ;  /* 0xffffffbf16167812 */ /* 0x000fe200078ec0ff */
[----:B------:R-:W-:Y:S01]  /*14350*/  IMAD R0, R26, R5, -0xa0 ;  /* 0xffffff601a007424 */ /* 0x000fe200078e0205 */
[----:B------:R-:W-:-:S07]  /*14360*/  SHF.R.U32.HI R27, RZ, 0x2, R20 ;  /* 0x00000002ff1b7819 */ /* 0x000fce0000011614 */
[----:B--2---:R-:W1:Y:S01]  /*14370*/  @P1 LDC R3, c[0x0][0x434] ;  /* 0x00010d00ff031b82 */ /* 0x004e620000000800 */
[----:B------:R-:W-:-:S07]  /*14380*/  @P1 LOP3.LUT R22, R22, 0x40, RZ, 0xfc, !PT ;  /* 0x0000004016161812 */ /* 0x000fce00078efcff */
[----:B------:R-:W2:Y:S08]  /*14390*/  @P1 LDC R2, c[0x0][0x438] ;  /* 0x00010e00ff021b82 */ /* 0x000eb00000000800 */
[----:B------:R-:W4:Y:S01]  /*143a0*/  @P1 LDC R8, c[0x0][0x434] ;  /* 0x00010d00ff081b82 */ /* 0x000f220000000800 */
[C---:B0-----:R-:W-:Y:S02]  /*143b0*/  IMAD.SHL.U32 R20, R21.reuse, 0x20, RZ ;  /* 0x0000002015147824 */ /* 0x041fe400078e00ff */
[----:B------:R-:W-:-:S05]  /*143c0*/  IMAD.SHL.U32 R21, R21, 0x20, RZ ;  /* 0x0000002015157824 */ /* 0x000fca00078e00ff */
[----:B------:R-:W0:Y:S01]  /*143d0*/  @P1 LDC R7, c[0x0][0x438] ;  /* 0x00010e00ff071b82 */ /* 0x000e220000000800 */
[C---:B------:R-:W-:Y:S02]  /*143e0*/  LOP3.LUT R20, R27.reuse, 0x60, R20, 0xf8, !PT ;  /* 0x000000601b147812 */ /* 0x040fe400078ef814 */
[----:B------:R-:W-:Y:S02]  /*143f0*/  LOP3.LUT R21, R27, 0x60, R21, 0xf8, !PT ;  /* 0x000000601b157812 */ /* 0x000fe400078ef815 */
[----:B------:R-:W-:-:S05]  /*14400*/  LOP3.LUT R20, R20, 0x80, RZ, 0xfc, !PT ;  /* 0x0000008014147812 */ /* 0x000fca00078efcff */
[--C-:B------:R-:W-:Y:S02]  /*14410*/  IMAD.IADD R5, R20, 0x1, R0.reuse ;  /* 0x0000000114057824 */ /* 0x100fe400078e0200 */
[----:B------:R-:W-:-:S03]  /*14420*/  IMAD.IADD R0, R21, 0x1, R0 ;  /* 0x0000000115007824 */ /* 0x000fc600078e0200 */
[C---:B------:R-:W-:Y:S01]  /*14430*/  ISETP.GE.AND P0, PT, R5.reuse, R24, PT ;  /* 0x000000180500720c */ /* 0x040fe20003f06270 */
[--C-:B------:R-:W-:Y:S02]  /*14440*/  IMAD.IADD R6, R0, 0x1, R37.reuse ;  /* 0x0000000100067824 */ /* 0x100fe400078e0225 */
[----:B------:R-:W-:Y:S01]  /*14450*/  IMAD.IADD R5, R5, 0x1, R37 ;  /* 0x0000000105057824 */ /* 0x000fe200078e0225 */
[----:B------:R-:W-:Y:S01]  /*14460*/  ISETP.GT.U32.OR P0, PT, R20, 0x9f, P0 ;  /* 0x0000009f1400780c */ /* 0x000fe20000704470 */
[----:B-1----:R-:W-:-:S04]  /*14470*/  @P1 IMAD.HI.U32 R3, R6, R3, RZ ;  /* 0x0000000306031227 */ /* 0x002fc800078e00ff */
[----:B------:R-:W-:Y:S01]  /*14480*/  IMAD.MOV.U32 R10, RZ, RZ, R6 ;  /* 0x000000ffff0a7224 */ /* 0x000fe200078e0006 */
[----:B--2---:R-:W-:Y:S01]  /*14490*/  @P1 SHF.R.U32.HI R10, RZ, R2, R3 ;  /* 0x00000002ff0a1219 */ /* 0x004fe20000011603 */
[----:B----4-:R-:W-:-:S04]  /*144a0*/  @P1 IMAD.HI.U32 R8, R5, R8, RZ ;  /* 0x0000000805081227 */ /* 0x010fc800078e00ff */
[--C-:B------:R-:W-:Y:S01]  /*144b0*/  IMAD.MOV.U32 R4, RZ, RZ, R5.reuse ;  /* 0x000000ffff047224 */ /* 0x100fe200078e0005 */
[----:B0-----:R-:W-:Y:S01]  /*144c0*/  @P1 SHF.R.U32.HI R4, RZ, R7, R8 ;  /* 0x00000007ff041219 */ /* 0x001fe20000011608 */
[----:B------:R-:W0:Y:S01]  /*144d0*/  @!P0 LDC.64 R2, c[0x0][0x428] ;  /* 0x00010a00ff028b82 */ /* 0x000e220000000a00 */
[----:B------:R-:W-:Y:S01]  /*144e0*/  IMAD.MOV R8, RZ, RZ, -R10 ;  /* 0x000000ffff087224 */ /* 0x000fe200078e0a0a */
[----:B------:R-:W-:Y:S02]  /*144f0*/  ISETP.GE.AND P1, PT, R0, R24, PT ;  /* 0x000000180000720c */ /* 0x000fe40003f26270 */
[----:B------:R-:W-:Y:S02]  /*14500*/  IMAD.MOV R7, RZ, RZ, -R4 ;  /* 0x000000ffff077224 */ /* 0x000fe400078e0a04 */
[C---:B------:R-:W-:Y:S02]  /*14510*/  IMAD R6, R9.reuse, R8, R6 ;  /* 0x0000000809067224 */ /* 0x040fe400078e0206 */
[----:B------:R-:W-:Y:S01]  /*14520*/  IMAD R7, R9, R7, R5 ;  /* 0x0000000709077224 */ /* 0x000fe200078e0205 */
[----:B------:R-:W-:-:S06]  /*14530*/  @!P0 SHF.R.S32.HI R5, RZ, 0x1f, R4 ;  /* 0x0000001fff058819 */ /* 0x000fcc0000011404 */
[----:B------:R-:W-:Y:S02]  /*14540*/  @!P1 SHF.R.S32.HI R11, RZ, 0x1f, R10 ;  /* 0x0000001fff0b9819 */ /* 0x000fe4000001140a */
[----:B------:R-:W-:Y:S01]  /*14550*/  LOP3.LUT R22, R22, 0xfffffff7, RZ, 0xc0, !PT ;  /* 0xfffffff716167812 */ /* 0x000fe200078ec0ff */
[----:B------:R-:W-:Y:S01]  /*14560*/  IMAD.U32 R0, RZ, RZ, UR44 ;  /* 0x0000002cff007e24 */ /* 0x000fe2000f8e00ff */
[----:B------:R-:W-:-:S04]  /*14570*/  LOP3.LUT R12, R36, 0x40, RZ, 0xfc, !PT ;  /* 0x00000040240c7812 */ /* 0x000fc800078efcff */
[----:B------:R-:W-:Y:S01]  /*14580*/  ISETP.NE.AND P3, PT, R0, 0x3, PT ;  /* 0x000000030000780c */ /* 0x000fe20003f65270 */
[----:B------:R-:W-:Y:S01]  /*14590*/  UMOV UR4, 0xffffffff ;  /* 0xffffffff00047882 */ /* 0x000fe20000000000 */
[----:B------:R-:W-:Y:S02]  /*145a0*/  LOP3.LUT R23, R23, 0xffff, RZ, 0xc0, !PT ;  /* 0x0000ffff17177812 */ /* 0x000fe400078ec0ff */
[----:B---3--:R-:W-:Y:S01]  /*145b0*/  SHF.R.S32.HI R9, RZ, 0x1f, R33 ;  /* 0x0000001fff097819 */ /* 0x008fe20000011421 */
[----:B0-----:R-:W-:-:S04]  /*145c0*/  @!P0 IMAD.WIDE.U32 R4, R33, R2, R4 ;  /* 0x0000000221048225 */ /* 0x001fc800078e0004 */
[----:B------:R-:W-:Y:S01]  /*145d0*/  @!P0 IMAD R8, R9, R2, RZ ;  /* 0x0000000209088224 */ /* 0x000fe200078e02ff */
[----:B------:R0:W-:Y:S03]  /*145e0*/  STL [R1+0xc], R9 ;  /* 0x00000c0901007387 */ /* 0x0001e60000100800 */
[----:B------:R-:W-:Y:S02]  /*145f0*/  @!P0 IMAD R8, R33, R3, R8 ;  /* 0x0000000321088224 */ /* 0x000fe400078e0208 */
[----:B------:R-:W1:Y:S02]  /*14600*/  @!P0 LDC.64 R2, c[0x0][0x418] ;  /* 0x00010600ff028b82 */ /* 0x000e640000000a00 */
[----:B------:R-:W-:Y:S01]  /*14610*/  @!P0 IMAD.IADD R8, R8, 0x1, R5 ;  /* 0x0000000108088824 */ /* 0x000fe200078e0205 */
[----:B-1----:R-:W-:-:S04]  /*14620*/  @!P0 LEA R2, P2, R4, R2, 0x2 ;  /* 0x0000000204028211 */ /* 0x002fc800078410ff */
[----:B------:R-:W-:Y:S01]  /*14630*/  @!P0 LEA.HI.X R3, R4, R3, R8, 0x2, P2 ;  /* 0x0000000304038211 */ /* 0x000fe200010f1408 */
[----:B------:R-:W-:Y:S01]  /*14640*/  IMAD.MOV.U32 R8, RZ, RZ, RZ ;  /* 0x000000ffff087224 */ /* 0x000fe200078e00ff */
[----:B------:R-:W1:Y:S05]  /*14650*/  @!P1 LDC.64 R4, c[0x0][0x418] ;  /* 0x00010600ff049b82 */ /* 0x000e6a0000000a00 */
[----:B------:R2:W5:Y:S03]  /*14660*/  @!P0 LDG.E R8, desc[UR36][R2.64] ;  /* 0x0000002402088981 */ /* 0x000566000c1e1900 */
[----:B--2---:R-:W2:Y:S01]  /*14670*/  @!P1 LDC.64 R2, c[0x0][0x428] ;  /* 0x00010a00ff029b82 */ /* 0x004ea20000000a00 */
[----:B------:R-:W-:Y:S01]  /*14680*/  ISETP.GT.U32.AND P2, PT, R20, 0x9f, PT ;  /* 0x0000009f1400780c */ /* 0x000fe20003f44070 */
[----:B--2---:R-:W-:-:S04]  /*14690*/  @!P1 IMAD.WIDE.U32 R10, R33, R2, R10 ;  /* 0x00000002210a9225 */ /* 0x004fc800078e000a */
[----:B------:R-:W-:Y:S02]  /*146a0*/  @!P1 IMAD R2, R9, R2, RZ ;  /* 0x0000000209029224 */ /* 0x000fe400078e02ff */
[----:B0-----:R-:W0:Y:S02]  /*146b0*/  LDC R9, c[0x0][0x2f4] ;  /* 0x0000bd00ff097b82 */ /* 0x001e240000000800 */
[----:B------:R-:W-:Y:S01]  /*146c0*/  @!P1 IMAD R3, R33, R3, R2 ;  /* 0x0000000321039224 */ /* 0x000fe200078e0202 */
[----:B-1----:R-:W-:-:S03]  /*146d0*/  @!P1 LEA R2, P0, R10, R4, 0x2 ;  /* 0x000000040a029211 */ /* 0x002fc600078010ff */
[----:B------:R-:W-:-:S05]  /*146e0*/  @!P1 IMAD.IADD R3, R11, 0x1, R3 ;  /* 0x000000010b039824 */ /* 0x000fca00078e0203 */
[----:B------:R-:W-:Y:S01]  /*146f0*/  @!P1 LEA.HI.X R3, R10, R5, R3, 0x2, P0 ;  /* 0x000000050a039211 */ /* 0x000fe200000f1403 */
[----:B------:R-:W-:Y:S01]  /*14700*/  IMAD.MOV.U32 R5, RZ, RZ, RZ ;  /* 0x000000ffff057224 */ /* 0x000fe200078e00ff */
[----:B------:R-:W-:-:S05]  /*14710*/  @P2 LOP3.LUT R22, R22, 0x8, RZ, 0xfc, !PT ;  /* 0x0000000816162812 */ /* 0x000fca00078efcff */
[----:B------:R1:W5:Y:S01]  /*14720*/  @!P1 LDG.E R5, desc[UR36][R2.64] ;  /* 0x0000002402059981 */ /* 0x000362000c1e1900 */
[----:B------:R-:W-:-:S04]  /*14730*/  LOP3.LUT R22, R22, 0xffffffef, RZ, 0xc0, !PT ;  /* 0xffffffef16167812 */ /* 0x000fc800078ec0ff */
[----:B------:R-:W-:Y:S02]  /*14740*/  LOP3.LUT R22, R22, 0xfffffffb, RZ, 0xc0, !PT ;  /* 0xfffffffb16167812 */ /* 0x000fe400078ec0ff */
[-C--:B0-----:R-:W-:Y:S02]  /*14750*/  ISETP.GE.AND P1, PT, R36, R9.reuse, PT ;  /* 0x000000092400720c */ /* 0x081fe40003f26270 */
[----:B------:R-:W-:-:S11]  /*14760*/  ISETP.GE.AND P0, PT, R12, R9, PT ;  /* 0x000000090c00720c */ /* 0x000fd60003f06270 */
[----:B------:R-:W-:-:S04]  /*14770*/  @P1 LOP3.LUT R22, R22, 0x4, RZ, 0xfc, !PT ;  /* 0x0000000416161812 */ /* 0x000fc800078efcff */
[----:B------:R-:W-:-:S04]  /*14780*/  @P3 LOP3.LUT R22, R22, 0x10, RZ, 0xfc, !PT ;  /* 0x0000001016163812 */ /* 0x000fc800078efcff */
[----:B------:R-:W-:-:S04]  /*14790*/  LOP3.LUT R22, R22, 0xfffffffd, RZ, 0xc0, !PT ;  /* 0xfffffffd16167812 */ /* 0x000fc800078ec0ff */
[----:B------:R-:W-:Y:S01]  /*147a0*/  @P0 LOP3.LUT R22, R22, 0x2, RZ, 0xfc, !PT ;  /* 0x0000000216160812 */ /* 0x000fe200078efcff */
[----:B-1----:R-:W-:Y:S06]  /*147b0*/  BRA.DIV UR4, `(.L_x_6428) ;  /* 0x0000005e04307947 */ /* 0x002fec000b800000 */
.L_x_6510:
[----:B------:R-:W-:Y:S01]  /*147c0*/  LOP3.LUT R2, R36, 0x80, RZ, 0xfc, !PT ;  /* 0x0000008024027812 */ /* 0x000fe200078efcff */
[----:B------:R-:W-:Y:S01]  /*147d0*/  VIADD R0, R26, 0xffffffff ;  /* 0xffffffff1a007836 */ /* 0x000fe20000000000 */
[----:B------:R-:W-:Y:S02]  /*147e0*/  LOP3.LUT R22, R22, 0xfffffffe, RZ, 0xc0, !PT ;  /* 0xfffffffe16167812 */ /* 0x000fe400078ec0ff */
[----:B------:R-:W-:-:S13]  /*147f0*/  ISETP.GE.AND P0, PT, R2, R9, PT ;  /* 0x000000090200720c */ /* 0x000fda0003f06270 */
[----:B------:R-:W-:Y:S01]  /*14800*/  @P0 LOP3.LUT R22, R22, 0x1, RZ, 0xfc, !PT ;  /* 0x0000000116160812 */ /* 0x000fe200078efcff */
[----:B------:R-:W-:Y:S06]  /*14810*/  @!P3 BRA `(.L_x_6429) ;  /* 0x000000000004b947 */ /* 0x000fec0003800000 */
[----:B------:R-:W-:Y:S01]  /*14820*/  BPT.TRAP 0x1 ;  /* 0x000000040000795c */ /* 0x000fe20000300000 */
.L_x_6429:
[----:B------:R-:W-:Y:S01]  /*14830*/  IMAD R4, R31, 0x8, R18 ;  /* 0x000000081f047824 */ /* 0x000fe200078e0212 */
[----:B------:R-:W-:Y:S01]  /*14840*/  SHF.L.U32 R35, R34, 0x1f, RZ ;  /* 0x0000001f22237819 */ /* 0x000fe200000006ff */
[----:B------:R-:W-:Y:S01]  /*14850*/  BSSY B0, `(.L_x_6430) ;  /* 0x0000004000007945 */ /* 0x000fe20003800000 */
[----:B------:R-:W-:Y:S02]  /*14860*/  SHF.R.S32.HI R28, RZ, 0x1f, R6 ;  /* 0x0000001fff1c7819 */ /* 0x000fe40000011406 */
[----:B------:R-:W0:Y:S02]  /*14870*/  SYNCS.PHASECHK.TRANS64.TRYWAIT P0, [R4+URZ+0x33480], R35 ;  /* 0x03348023040075a7 */ /* 0x000e24000800017f */
[----:B0-----:R-:W-:Y:S05]  /*14880*/  @!P0 BRA `(.L_x_6431) ;  /* 0x0000005c00288947 */ /* 0x001fea0003800000 */
.L_x_6511:
[----:B------:R-:W-:Y:S05]  /*14890*/  BSYNC B0 ;  /* 0x0000000000007941 */ /* 0x000fea0003800000 */
.L_x_6430:
        /* <DEDUP_REMOVED lines=98> */
.L_x_6523:
        /* <DEDUP_REMOVED lines=13> */
.L_x_6433:
        /* <DEDUP_REMOVED lines=10> */
.L_x_6434:
[----:B------:R3:W-:Y:S01]  /*15030*/  SYNCS.ARRIVE.TRANS64.A1T0 RZ, [R4+URZ+0x33470], RZ ;  /* 0x033470ff04ff79a7 */ /* 0x0007e2000810003f */
[----:B------:R-:W-:Y:S05]  /*15040*/  @!P2 BRA `(.L_x_6435) ;  /* 0x000000000004a947 */ /* 0x000fea0003800000 */
[----:B------:R-:W-:Y:S01]  /*15050*/  BPT.TRAP 0x1 ;  /* 0x000000040000795c */ /* 0x000fe20000300000 */
.L_x_6435:
[----:B------:R-:W4:Y:S01]  /*15060*/  SYNCS.PHASECHK.TRANS64.TRYWAIT P0, [R4+URZ+0x33440], R35 ;  /* 0x03344023040075a7 */ /* 0x000f22000800017f */
[----:B------:R-:W-:Y:S04]  /*15070*/  BSSY B0, `(.L_x_6436) ;  /* 0x0000002000007945 */ /* 0x000fe80003800000 */
[----:B----4-:R-:W-:Y:S05]  /*15080*/  @!P0 BRA `(.L_x_6437) ;  /* 0x0000005c00488947 */ /* 0x010fea0003800000 */
.L_x_6524:
[----:B------:R-:W-:Y:S05]  /*15090*/  BSYNC B0 ;  /* 0x0000000000007941 */ /* 0x000fea0003800000 */
.L_x_6436:
[----:B------:R-:W-:Y:S01]  /*150a0*/  ULDC.64 UR4, c[0x0][0x300] ;  /* 0x0000c00000047ab9 */ /* 0x000fe20000000a00 */
[----:B------:R-:W-:Y:S01]  /*150b0*/  ULDC.64 UR6, c[0x0][0x310] ;  /* 0x0000c40000067ab9 */ /* 0x000fe20000000a00 */
[----:B------:R-:W-:Y:S02]  /*150c0*/  IMAD R9, R28, UR4, RZ ;  /* 0x000000041c097c24 */ /* 0x000fe4000f8e02ff */
[----:B--2---:R-:W-:-:S04]  /*150d0*/  IMAD.WIDE.U32 R2, R6, UR4, RZ ;  /* 0x0000000406027c25 */ /* 0x004fc8000f8e00ff */
        /* <DEDUP_REMOVED lines=26> */
[----:B------:R-:W2:Y:S01]  /*15280*/  SHFL.IDX PT, R3, R5, RZ, 0x1c1f ;  /* 0x001c1fff05037589 */ /* 0x000ea200000e0000 */
        /* <DEDUP_REMOVED lines=9> */
[----:B--2---:R-:W-:-:S02]  /*15320*/  @P3 IADD3 R3, P0, R36, R3, RZ ;  /* 0x0000000324033210 */ /* 0x004fc40007f1e0ff */
        /* <DEDUP_REMOVED lines=23> */
[----:B------:R-:W5:Y:S04]  /*154a0*/  SHFL.IDX PT, R5, R5, 0x3, 0x1c1f ;  /* 0x007c1f0005057f89 */ /* 0x000f6800000e0000 */
[----:B------:R-:W1:Y:S01]  /*154b0*/  SHFL.IDX PT, R10, R10, 0x3, 0x1c1f ;  /* 0x007c1f000a0a7f89 */ /* 0x000e6200000e0000 */
[----:B0-----:R-:W-:-:S05]  /*154c0*/  @P4 IADD3 R3, P0, R36, R3, RZ ;  /* 0x0000000324034210 */ /* 0x001fca0007f1e0ff */
[----:B--2---:R-:W-:-:S05]  /*154d0*/  @P4 IMAD.X R2, RZ, RZ, R2, P0 ;  /* 0x000000ffff024224 */ /* 0x004fca00000e0602 */
[----:B------:R-:W-:-:S04]  /*154e0*/  @P4 LOP3.LUT R3, R3, R2, RZ, 0x3c, !PT ;  /* 0x0000000203034212 */ /* 0x000fc800078e3cff */
[----:B------:R-:W-:-:S04]  /*154f0*/  @P4 LOP3.LUT R2, R3, R2, RZ, 0x3c, !PT ;  /* 0x0000000203024212 */ /* 0x000fc800078e3cff */
[----:B------:R-:W-:-:S05]  /*15500*/  @P4 LOP3.LUT R3, R3, R2, RZ, 0x3c, !PT ;  /* 0x0000000203034212 */ /* 0x000fca00078e3cff */
[----:B------:R-:W-:Y:S04]  /*15510*/  @P4 LDGSTS.E.BYPASS.LTC128B.128 [R0+0x25200], desc[UR36][R2.64], !P6 ;  /* 0x2520000002004fae */ /* 0x000fe8000f101d64 */
[----:B------:R-:W-:Y:S04]  /*15520*/  @P4 LDGSTS.E.BYPASS.LTC128B.128 [R0+0x27a00], desc[UR36][R2.64+0x40], !P2 ;  /* 0x27a0004002004fae */ /* 0x000fe8000d101d64 */
[----:B------:R5:W-:Y:S02]  /*15530*/  @P4 LDGSTS.E.BYPASS.LTC128B.128 [R0+0x2a200], desc[UR36][R2.64+0x80], !P1 ;  /* 0x2a20008002004fae */ /* 0x000be4000c901d64 */
[----:B-----5:R-:W-:-:S05]  /*15540*/  @P3 IADD3 R2, P0, R36, R5, RZ ;  /* 0x0000000524023210 */ /* 0x020fca0007f1e0ff */
[----:B-1----:R-:W-:-:S05]  /*15550*/  @P3 IMAD.X R3, RZ, RZ, R10, P0 ;  /* 0x000000ffff033224 */ /* 0x002fca00000e060a */
[----:B------:R0:W-:Y:S04]  /*15560*/  @P3 LDGSTS.E.BYPASS.LTC128B.128 [R0+0x25a00], desc[UR36][R2.64], !P6 ;  /* 0x25a0000002003fae */ /* 0x0001e8000f101d64 */
[----:B------:R0:W-:Y:S04]  /*15570*/  @P3 LDGSTS.E.BYPASS.LTC128B.128 [R0+0x28200], desc[UR36][R2.64+0x40], !P2 ;  /* 0x2820004002003fae */ /* 0x0001e8000d101d64 */
[----:B------:R0:W-:Y:S02]  /*15580*/  @P3 LDGSTS.E.BYPASS.LTC128B.128 [R0+0x2aa00], desc[UR36][R2.64+0x80], !P1 ;  /* 0x2aa0008002003fae */ /* 0x0001e4000c901d64 */
.L_x_6536:
        /* <DEDUP_REMOVED lines=17> */
.L_x_6440:
[----:B------:R-:W-:Y:S05]  /*156a0*/  BSYNC B0 ;  /* 0x0000000000007941 */ /* 0x000fea0003800000 */
.L_x_6439:
[----:B------:R-:W-:Y:S01]  /*156b0*/  NOP ;  /* 0x0000000000007918 */ /* 0x000fe20000000000 */
[----:B------:R-:W-:-:S13]  /*156c0*/  PLOP3.LUT P0, PT, PT, PT, PT, 0x80, 0x0 ;  /* 0x000000000000781c */ /* 0x000fda0003f0f070 */
.L_x_6441:
        /* <DEDUP_REMOVED lines=10> */
.L_x_6442:
[----:B------:R2:W-:Y:S02]  /*15770*/  SYNCS.ARRIVE.TRANS64.A1T0 RZ, [R4+URZ+0x33430], RZ ;  /* 0x033430ff04ff79a7 */ /* 0x0005e4000810003f */
[----:B------:R-:W-:Y:S05]  /*15780*/  WARPSYNC.ALL ;  /* 0x0000000000007948 */ /* 0x000fea0003800000 */
[----:B01----:R-:W-:Y:S01]  /*15790*/  VIADD R0, R18, 0x1e200 ;  /* 0x0001e20012007836 */ /* 0x003fe20000000000 */
        /* <DEDUP_REMOVED lines=17> */
[----:B--234-:R-:W-:Y:S02]  /*158b0*/  IMAD.U32 R4, RZ, RZ, UR6 ;  /* 0x00000006ff047e24 */ /* 0x01cfe4000f8e00ff */
        /* <DEDUP_REMOVED lines=11> */
.L_x_6444:
[----:B------:R-:W-:Y:S05]  /*15970*/  BSYNC B6 ;  /* 0x0000000000067941 */ /* 0x000fea0003800000 */
.L_x_6443:
[----:B------:R-:W0:Y:S01]  /*15980*/  S2R R2, SR_TID.X ;  /* 0x0000000000027919 */ /* 0x000e220000002100 */
[----:B------:R-:W1:Y:S01]  /*15990*/  LDC R21, c[0x0][0x448] ;  /* 0x00011200ff157b82 */ /* 0x000e620000000800 */
[----:B------:R0:W5:Y:S01]  /*159a0*/  LDL R8, [R1+0x1c] ;  /* 0x00001c0001087983 */ /* 0x0001620000100800 */
[C---:B------:R-:W-:Y:S01]  /*159b0*/  R2UR UR8, R23.reuse ;  /* 0x00000000170872ca */ /* 0x040fe200000e0000 */
[----:B------:R-:W-:Y:S01]  /*159c0*/  ULDC.64 UR6, c[0x0][0x2d8] ;  /* 0x0000b60000067ab9 */ /* 0x000fe20000000a00 */
[----:B------:R-:W-:-:S04]  /*159d0*/  R2UR UR10, R23 ;  /* 0x00000000170a72ca */ /* 0x000fc800000e0000 */
[----:B------:R-:W2:Y:S01]  /*159e0*/  LDC R5, c[0x0][0x448] ;  /* 0x00011200ff057b82 */ /* 0x000ea20000000800 */
[----:B0-----:R-:W-:-:S04]  /*159f0*/  LOP3.LUT R20, R2, 0x7f, RZ, 0xc0, !PT ;  /* 0x0000007f02147812 */ /* 0x001fc800078ec0ff */
[----:B------:R-:W-:Y:S02]  /*15a00*/  SHF.R.U32.HI R24, RZ, 0x2, R20 ;  /* 0x00000002ff187819 */ /* 0x000fe40000011614 */
[----:B------:R-:W2:Y:S01]  /*15a10*/  LDL R20, [R1+0x4] ;  /* 0x0000040001147983 */ /* 0x000ea20000100800 */
[----:B-1----:R-:W-:Y:S01]  /*15a20*/  ISETP.NE.AND P6, PT, R21, 0x1, PT ;  /* 0x000000011500780c */ /* 0x002fe20003fc5270 */
[----:B------:R-:W-:-:S05]  /*15a30*/  IMAD.SHL.U32 R2, R2, 0x20, RZ ;  /* 0x0000002002027824 */ /* 0x000fca00078e00ff */
[----:B------:R-:W-:-:S07]  /*15a40*/  LOP3.LUT R2, R24, 0x60, R2, 0xf8, !PT ;  /* 0x0000006018027812 */ /* 0x000fce00078ef802 */
[----:B------:R-:W0:Y:S08]  /*15a50*/  @P6 LDC R3, c[0x0][0x44c] ;  /* 0x00011300ff036b82 */ /* 0x000e300000000800 */
[----:B--234-:R-:W1:Y:S01]  /*15a60*/  @P6 LDC R4, c[0x0][0x450] ;  /* 0x00011400ff046b82 */ /* 0x01ce620000000800 */
[----:B------:R-:W-:Y:S01]  /*15a70*/  UMOV UR4, UR38 ;  /* 0x0000002600047c82 */ /* 0x000fe20008000000 */
[----:B------:R-:W-:-:S02]  /*15a80*/  UMOV UR5, UR45 ;  /* 0x0000002d00057c82 */ /* 0x000fc40008000000 */
[----:B------:R-:W-:-:S03]  /*15a90*/  UIMAD.WIDE.U32 UR4, UR8, UR6, UR4 ;  /* 0x00000006080472a5 */ /* 0x000fc6000f8e0004 */
[----:B------:R-:W-:Y:S01]  /*15aa0*/  ULDC.64 UR8, c[0x0][0x2e0] ;  /* 0x0000b80000087ab9 */ /* 0x000fe20000000a00 */
[----:B------:R-:W-:Y:S02]  /*15ab0*/  UIMAD UR5, UR10, UR7, UR5 ;  /* 0x000000070a0572a4 */ /* 0x000fe4000f8e0205 */
[----:B------:R-:W-:Y:S01]  /*15ac0*/  UIMAD UR6, UR42, UR8, URZ ;  /* 0x000000082a0672a4 */ /* 0x000fe2000f8e023f */
[----:B------:R-:W2:Y:S01]  /*15ad0*/  S2R R21, SR_TID.X ;  /* 0x0000000000157919 */ /* 0x000ea20000002100 */
[----:B------:R-:W-:Y:S02]  /*15ae0*/  UIMAD.WIDE.U32 UR4, UR43, UR8, UR4 ;  /* 0x000000082b0472a5 */ /* 0x000fe4000f8e0004 */
[----:B------:R-:W-:-:S03]  /*15af0*/  UIMAD UR6, UR43, UR9, UR6 ;  /* 0x000000092b0672a4 */ /* 0x000fc6000f8e0206 */
[----:B------:R-:W-:Y:S01]  /*15b00*/  ULDC.64 UR8, c[0x0][0x2d0] ;  /* 0x0000b40000087ab9 */ /* 0x000fe20000000a00 */
[----:B------:R-:W-:Y:S01]  /*15b10*/  UIADD3 UR5, UR5, UR6, URZ ;  /* 0x0000000605057290 */ /* 0x000fe2000fffe03f */
[C---:B------:R-:W-:Y:S02]  /*15b20*/  LOP3.LUT R9, R36.reuse, 0x40, RZ, 0xfc, !PT ;  /* 0x0000004024097812 */ /* 0x040fe400078efcff */
[----:B------:R-:W-:Y:S02]  /*15b30*/  LOP3.LUT R10, R36, 0x80, RZ, 0xfc, !PT ;  /* 0x00000080240a7812 */ /* 0x000fe400078efcff */
[----:B--2---:R-:W-:Y:S01]  /*15b40*/  LOP3.LUT R21, R21, 0x7f, RZ, 0xc0, !PT ;  /* 0x0000007f15157812 */ /* 0x004fe200078ec0ff */
[----:B------:R-:W-:-:S04]  /*15b50*/  IMAD R0, R20, 0x80, R2 ;  /* 0x0000008014007824 */ /* 0x000fc800078e0202 */
[----:B0-----:R-:W-:-:S04]  /*15b60*/  @P6 IMAD.HI.U32 R3, R0, R3, RZ ;  /* 0x0000000300036227 */ /* 0x001fc800078e00ff */
[----:B------:R-:W-:Y:S01]  /*15b70*/  IMAD.MOV.U32 R2, RZ, RZ, R0 ;  /* 0x000000ffff027224 */ /* 0x000fe200078e0000 */
[----:B-1----:R-:W-:-:S04]  /*15b80*/  @P6 SHF.R.U32.HI R2, RZ, R4, R3 ;  /* 0x00000004ff026219 */ /* 0x002fc80000011603 */
[--C-:B------:R-:W-:Y:S01]  /*15b90*/  SHF.R.S32.HI R3, RZ, 0x1f, R2.reuse ;  /* 0x0000001fff037819 */ /* 0x100fe20000011402 */
[----:B------:R-:W-:-:S04]  /*15ba0*/  IMAD.MOV R6, RZ, RZ, -R2 ;  /* 0x000000ffff067224 */ /* 0x000fc800078e0a02 */
[----:B------:R-:W-:Y:S02]  /*15bb0*/  IMAD R7, R3, UR8, RZ ;  /* 0x0000000803077c24 */ /* 0x000fe4000f8e02ff */
[----:B------:R-:W-:Y:S02]  /*15bc0*/  IMAD.U32 R3, RZ, RZ, UR8 ;  /* 0x00000008ff037e24 */ /* 0x000fe4000f8e00ff */
[C---:B------:R-:W-:Y:S02]  /*15bd0*/  IMAD R4, R2.reuse, UR9, R7 ;  /* 0x0000000902047c24 */ /* 0x040fe4000f8e0207 */
[----:B------:R-:W-:Y:S01]  /*15be0*/  IMAD.WIDE.U32 R2, R2, R3, UR4 ;  /* 0x0000000402027e25 */ /* 0x000fe2000f8e0003 */
[----:B------:R-:W-:-:S03]  /*15bf0*/  ULDC.64 UR4, c[0x0][0x2c8] ;  /* 0x0000b20000047ab9 */ /* 0x000fc60000000a00 */
[----:B------:R-:W-:Y:S02]  /*15c00*/  IMAD R0, R5, R6, R0 ;  /* 0x0000000605007224 */ /* 0x000fe400078e0200 */
[----:B------:R-:W-:-:S03]  /*15c10*/  IMAD.IADD R3, R3, 0x1, R4 ;  /* 0x0000000103037824 */ /* 0x000fc600078e0204 */
[----:B------:R-:W-:Y:S01]  /*15c20*/  SHF.R.S32.HI R4, RZ, 0x1f, R0 ;  /* 0x0000001fff047819 */ /* 0x000fe20000011400 */
[----:B------:R-:W-:-:S04]  /*15c30*/  IMAD.WIDE.U32 R2, R0, UR4, R2 ;  /* 0x0000000400027c25 */ /* 0x000fc8000f8e0002 */
[----:B------:R-:W-:-:S04]  /*15c40*/  IMAD R4, R4, UR4, RZ ;  /* 0x0000000404047c24 */ /* 0x000fc8000f8e02ff */
[----:B------:R-:W-:Y:S01]  /*15c50*/  IMAD R7, R0, UR5, R4 ;  /* 0x0000000500077c24 */ /* 0x000fe2000f8e0204 */
[----:B------:R-:W-:Y:S02]  /*15c60*/  ULDC.64 UR4, c[0x0][0x280] ;  /* 0x0000a00000047ab9 */ /* 0x000fe40000000a00 */
[----:B------:R-:W-:Y:S01]  /*15c70*/  IADD3 R0, P0, R2, UR4, RZ ;  /* 0x0000000402007c10 */ /* 0x000fe2000ff1e0ff */
[----:B------:R-:W-:-:S03]  /*15c80*/  ULDC UR4, c[0x0][0x2b8] ;  /* 0x0000ae0000047ab9 */ /* 0x000fc60000000800 */
[----:B------:R-:W-:Y:S01]  /*15c90*/  IADD3.X R4, R3, UR5, R7, P0, !PT ;  /* 0x0000000503047c10 */ /* 0x000fe200087fe407 */
[----:B------:R-:W-:Y:S01]  /*15ca0*/  UMOV UR5, 0xffffffff ;  /* 0xffffffff00057882 */ /* 0x000fe20000000000 */
[----:B------:R-:W-:Y:S02]  /*15cb0*/  ISETP.GE.AND P3, PT, R36, UR4, PT ;  /* 0x0000000424007c0c */ /* 0x000fe4000bf66270 */
[----:B------:R-:W-:Y:S02]  /*15cc0*/  ISETP.GE.AND P2, PT, R9, UR4, PT ;  /* 0x0000000409007c0c */ /* 0x000fe4000bf46270 */
[----:B------:R-:W-:Y:S02]  /*15cd0*/  ISETP.GE.AND P1, PT, R10, UR4, PT ;  /* 0x000000040a007c0c */ /* 0x000fe4000bf26270 */
[----:B------:R-:W-:Y:S01]  /*15ce0*/  SHF.R.U32.HI R9, RZ, 0x2, R21 ;  /* 0x00000002ff097819 */ /* 0x000fe20000011615 */
[----:B------:R-:W-:Y:S10]  /*15cf0*/  BRA.DIV UR5, `(.L_x_6445) ;  /* 0x0000005a050c7947 */ /* 0x000ff4000b800000 */
[----:B------:R-:W0:Y:S01]  /*15d00*/  SHFL.IDX PT, R14, R0, RZ, 0x1c1f ;  /* 0x001c1fff000e7589 */ /* 0x000e2200000e0000 */
[----:B------:R-:W-:Y:S02]  /*15d10*/  IMAD R25, R25, R5, RZ ;  /* 0x0000000519197224 */ /* 0x000fe400078e02ff */
[----:B------:R-:W-:Y:S01]  /*15d20*/  IMAD R5, R20, 0x80, R9 ;  /* 0x0000008014057824 */ /* 0x000fe200078e0209 */
        /* <DEDUP_REMOVED lines=32> */
.L_x_6545:
        /* <DEDUP_REMOVED lines=12> */
.L_x_6447:
[----:B------:R-:W-:Y:S05]  /*15ff0*/  BSYNC B0 ;  /* 0x0000000000007941 */ /* 0x000fea0003800000 */
.L_x_6446:
[----:B------:R-:W-:Y:S01]  /*16000*/  NOP ;  /* 0x0000000000007918 */ /* 0x000fe20000000000 */
[----:B------:R-:W-:-:S13]  /*16010*/  PLOP3.LUT P0, PT, PT, PT, PT, 0x80, 0x0 ;  /* 0x000000000000781c */ /* 0x000fda0003f0f070 */
.L_x_6448:
[----:B------:R-:W-:Y:S02]  /*16020*/  PLOP3.LUT P1, PT, P1, P0, PT, 0xa2, 0x0 ;  /* 0x000000000000781c */ /* 0x000fe40000f21472 */
[----:B------:R-:W-:-:S08]  /*16030*/  @P0 R2UR P1, UR4, R18 ;  /* 0x00000000120402ca */ /* 0x000fd00000020000 */
[----:B------:R-:W-:-:S05]  /*16040*/  @P0 PLOP3.LUT P0, PT, P1, PT, PT, 0x80, 0x0 ;  /* 0x000000000000081c */ /* 0x000fca0000f0f070 */
[----:B------:R-:W-:Y:S01]  /*16050*/  @!P1 SYNCS.ARRIVE.TRANS64.RED.A0T1 RZ, [UR4+0x33400], RZ ;  /* 0x033400ffffff99a7 */ /* 0x000fe20008200404 */
[----:B------:R-:W-:Y:S07]  /*16060*/  @!P1 ARRIVES.LDGSTSBAR.64.TRANSCNT [UR4+0x33400] ;  /* 0x03340000ff0099b0 */ /* 0x000fee0008000a84 */
[----:B------:R-:W-:Y:S05]  /*16070*/  @P0 BRA.U.ANY `(.L_x_6448) ;  /* 0xfffffffd00e80947 */ /* 0x000fea000393ffff */
[----:B0-----:R-:W3:Y:S01]  /*16080*/  LDL.LU R2, [R1+0x20] ;  /* 0x0000200001027983 */ /* 0x001ee20000300800 */
[----:B------:R-:W-:Y:S02]  /*16090*/  VIADD R32, R26, 0xfffffffe ;  /* 0xfffffffe1a207836 */ /* 0x000fe40000000000 */
        /* <DEDUP_REMOVED lines=11> */
.L_x_6546:
[----:B------:R-:W-:Y:S05]  /*16150*/  BSYNC B0 ;  /* 0x0000000000007941 */ /* 0x000fea0003800000 */
.L_x_6449:
[----:B------:R-:W3:Y:S02]  /*16160*/  LDL R0, [R1+0x10] ;  /* 0x0000100001007983 */ /* 0x000ee40000100800 */
[----:B---3--:R-:W-:-:S13]  /*16170*/  ISETP.GE.AND P0, PT, R32, R0, PT ;  /* 0x000000002000720c */ /* 0x008fda0003f06270 */
[----:B------:R-:W-:Y:S05]  /*16180*/  @!P0 BRA `(.L_x_6451) ;  /* 0x0000001c00448947 */ /* 0x000fea0003800000 */
[----:B------:R-:W-:Y:S02]  /*16190*/  IMAD.MOV.U32 R20, RZ, RZ, R31 ;  /* 0x000000ffff147224 */ /* 0x000fe400078e001f */
[----:B------:R-:W-:-:S07]  /*161a0*/  IMAD.MOV.U32 R21, RZ, RZ, R34 ;  /* 0x000000ffff157224 */ /* 0x000fce00078e0022 */
.L_x_6471:
        /* <DEDUP_REMOVED lines=31> */
[----:B--2---:R-:W-:Y:S01]  /*163a0*/  @P0 SHF.R.U32.HI R10, RZ, R2, R3 ;  /* 0x00000002ff0a0219 */ /* 0x004fe20000011603 */
[--C-:B------:R-:W-:Y:S01]  /*163b0*/  IMAD.MOV.U32 R2, RZ, RZ, R6.reuse ;  /* 0x000000ffff027224 */ /* 0x100fe200078e0006 */
[----:B------:R-:W-:-:S03]  /*163c0*/  SHF.R.S32.HI R3, RZ, 0x1f, R6 ;  /* 0x0000001fff037819 */ /* 0x000fc60000011406 */
[----:B------:R-:W-:Y:S01]  /*163d0*/  IMAD.WIDE.U32 R2, R33, UR4, R2 ;  /* 0x0000000421027c25 */ /* 0x000fe2000f8e0002 */
[----:B------:R-:W-:Y:S02]  /*163e0*/  ISETP.GT.U32.AND P2, PT, R8, 0x9f, PT ;  /* 0x0000009f0800780c */ /* 0x000fe40003f44070 */
[----:B------:R-:W-:Y:S01]  /*163f0*/  LEA R8, P0, R2, UR6, 0x2 ;  /* 0x0000000602087c11 */ /* 0x000fe2000f8010ff */
[----:B---3--:R-:W-:-:S04]  /*16400*/  IMAD R4, R9, UR4, RZ ;  /* 0x0000000409047c24 */ /* 0x008fc8000f8e02ff */
[----:B------:R-:W-:-:S04]  /*16410*/  IMAD R4, R33, UR5, R4 ;  /* 0x0000000521047c24 */ /* 0x000fc8000f8e0204 */
[----:B------:R-:W-:-:S05]  /*16420*/  IMAD.IADD R3, R4, 0x1, R3 ;  /* 0x0000000104037824 */ /* 0x000fca00078e0203 */
[----:B------:R-:W-:-:S05]  /*16430*/  LEA.HI.X R9, R2, UR7, R3, 0x2, P0 ;  /* 0x0000000702097c11 */ /* 0x000fca00080f1403 */
[----:B------:R-:W2:Y:S01]  /*16440*/  LDG.E R8, desc[UR36][R8.64] ;  /* 0x0000002408087981 */ /* 0x000ea2000c1e1900 */
[--C-:B------:R-:W-:Y:S01]  /*16450*/  @!P2 SHF.R.S32.HI R3, RZ, 0x1f, R10.reuse ;  /* 0x0000001fff03a819 */ /* 0x100fe2000001140a */
[----:B------:R-:W-:-:S04]  /*16460*/  @!P2 IMAD.MOV.U32 R2, RZ, RZ, R10 ;  /* 0x000000ffff02a224 */ /* 0x000fc800078e000a */
[----:B------:R-:W-:Y:S01]  /*16470*/  @!P2 IMAD.WIDE.U32 R2, R33, UR4, R2 ;  /* 0x000000042102ac25 */ /* 0x000fe2000f8e0002 */
[----:B------:R-:W-:Y:S01]  /*16480*/  LOP3.LUT P1, RZ, R22, 0x10, RZ, 0xc0, !PT ;  /* 0x0000001016ff7812 */ /* 0x000fe2000782c0ff */
[----:B------:R-:W-:Y:S02]  /*16490*/  ULDC UR4, c[0x0][0x430] ;  /* 0x00010c0000047ab9 */ /* 0x000fe40000000800 */
[----:B------:R-:W-:Y:S01]  /*164a0*/  @!P2 IMAD.IADD R3, R4, 0x1, R3 ;  /* 0x000000010403a824 */ /* 0x000fe200078e0203 */
[----:B------:R-:W-:Y:S01]  /*164b0*/  @!P2 LEA R4, P0, R2, UR6, 0x2 ;  /* 0x000000060204ac11 */ /* 0x000fe2000f8010ff */
[----:B------:R-:W-:-:S03]  /*164c0*/  VIADD R31, R20, 0x1 ;  /* 0x00000001141f7836 */ /* 0x000fc60000000000 */
[----:B------:R-:W-:Y:S01]  /*164d0*/  @!P2 LEA.HI.X R5, R2, UR7, R3, 0x2, P0 ;  /* 0x000000070205ac11 */ /* 0x000fe200080f1403 */
[----:B------:R-:W-:Y:S02]  /*164e0*/  IMAD.MOV R2, RZ, RZ, -R6 ;  /* 0x000000ffff027224 */ /* 0x000fe400078e0a06 */
[----:B------:R-:W-:Y:S02]  /*164f0*/  IMAD.MOV.U32 R6, RZ, RZ, RZ ;  /* 0x000000ffff067224 */ /* 0x000fe400078e00ff */
[----:B------:R-:W-:Y:S01]  /*16500*/  IMAD.MOV R3, RZ, RZ, -R10 ;  /* 0x000000ffff037224 */ /* 0x000fe200078e0a0a */
[----:B------:R-:W-:-:S03]  /*16510*/  ISETP.NE.AND P0, PT, R31, 0x2, PT ;  /* 0x000000021f00780c */ /* 0x000fc60003f05270 */
[----:B------:R0:W5:Y:S01]  /*16520*/  @!P2 LDG.E R6, desc[UR36][R4.64] ;  /* 0x000000240406a981 */ /* 0x000162000c1e1900 */
[----:B------:R-:W-:Y:S01]  /*16530*/  SEL R34, RZ, 0x1, P0 ;  /* 0x00000001ff227807 */ /* 0x000fe20000000000 */
[----:B------:R-:W-:Y:S01]  /*16540*/  IMAD R7, R2, UR4, R7 ;  /* 0x0000000402077c24 */ /* 0x000fe2000f8e0207 */
[----:B------:R-:W-:Y:S01]  /*16550*/  SEL R31, R31, RZ, P0 ;  /* 0x000000ff1f1f7207 */ /* 0x000fe20000000000 */
[----:B0-----:R-:W-:Y:S02]  /*16560*/  IMAD R5, R3, UR4, R0 ;  /* 0x0000000403057c24 */ /* 0x001fe4000f8e0200 */
[----:B------:R-:W-:Y:S01]  /*16570*/  IMAD.MOV.U32 R0, RZ, RZ, R32 ;  /* 0x000000ffff007224 */ /* 0x000fe200078e0020 */
[----:B------:R-:W-:Y:S01]  /*16580*/  LOP3.LUT R34, R21, R34, RZ, 0x3c, !PT ;  /* 0x0000002215227212 */ /* 0x000fe200078e3cff */
[----:B------:R-:W-:-:S03]  /*16590*/  VIADD R32, R32, 0xffffffff ;  /* 0xffffffff20207836 */ /* 0x000fc60000000000 */
[----:B------:R-:W-:Y:S02]  /*165a0*/  ISETP.GT.AND P2, PT, R0, R11, PT ;  /* 0x0000000b0000720c */ /* 0x000fe40003f44270 */
[----:B--2---:R-:W-:Y:S01]  /*165b0*/  SHF.R.S32.HI R27, RZ, 0x1f, R8 ;  /* 0x0000001fff1b7819 */ /* 0x004fe20000011408 */
[----:B------:R-:W-:Y:S10]  /*165c0*/  @!P1 BRA `(.L_x_6452) ;  /* 0x0000000000049947 */ /* 0x000ff40003800000 */
[----:B------:R-:W-:Y:S01]  /*165d0*/  BPT.TRAP 0x1 ;  /* 0x000000040000795c */ /* 0x000fe20000300000 */
.L_x_6452:
[----:B------:R-:W-:Y:S01]  /*165e0*/  IMAD R4, R31, 0x8, R18 ;  /* 0x000000081f047824 */ /* 0x000fe200078e0212 */
[----:B------:R-:W-:Y:S01]  /*165f0*/  SHF.L.U32 R29, R34, 0x1f, RZ ;  /* 0x0000001f221d7819 */ /* 0x000fe200000006ff */
[----:B------:R-:W-:Y:S01]  /*16600*/  BSSY B0, `(.L_x_6453) ;  /* 0x0000004000007945 */ /* 0x000fe20003800000 */
[----:B------:R-:W-:Y:S02]  /*16610*/  SHF.R.S32.HI R28, RZ, 0x1f, R7 ;  /* 0x0000001fff1c7819 */ /* 0x000fe40000011407 */
[----:B------:R-:W0:Y:S02]  /*16620*/  SYNCS.PHASECHK.TRANS64.TRYWAIT P0, [R4+URZ+0x33480], R29 ;  /* 0x0334801d040075a7 */ /* 0x000e24000800017f */
[----:B0-----:R-:W-:Y:S05]  /*16630*/  @!P0 BRA `(.L_x_6454) ;  /* 0x00000054000c8947 */ /* 0x001fea0003800000 */
.L_x_6547:
[----:B------:R-:W-:Y:S05]  /*16640*/  BSYNC B0 ;  /* 0x0000000000007941 */ /* 0x000fea0003800000 */
.L_x_6453:
[----:B------:R-:W2:Y:S01]  /*16650*/  LDL R15, [R1+0x18] ;  /* 0x00001800010f7983 */ /* 0x000ea20000100800 */
[----:B------:R-:W-:Y:S01]  /*16660*/  ULDC.64 UR4, c[0x0][0x328] ;  /* 0x0000ca0000047ab9 */ /* 0x000fe20000000a00 */
[----:B------:R-:W-:Y:S01]  /*16670*/  ULDC.64 UR6, c[0x0][0x338] ;  /* 0x0000ce0000067ab9 */ /* 0x000fe20000000a00 */
[----:B------:R-:W-:Y:S01]  /*16680*/  IMAD R0, R28, UR4, RZ ;  /* 0x000000041c007c24 */ /* 0x000fe2000f8e02ff */
[----:B------:R-:W-:Y:S01]  /*16690*/  SHF.R.S32.HI R30, RZ, 0x1f, R5 ;  /* 0x0000001fff1e7819 */ /* 0x000fe20000011405 */
[C---:B------:R-:W-:Y:S01]  /*166a0*/  IMAD.WIDE.U32 R2, R7.reuse, UR4, RZ ;  /* 0x0000000407027c25 */ /* 0x040fe2000f8e00ff */
[----:B-----5:R-:W-:Y:S01]  /*166b0*/  SHF.R.S32.HI R26, RZ, 0x1f, R6 ;  /* 0x0000001fff1a7819 */ /* 0x020fe20000011406 */
[----:B------:R-:W1:Y:S01]  /*166c0*/  LDC R12, c[0x0][0x2f4] ;  /* 0x0000bd00ff0c7b82 */ /* 0x000e620000000800 */
[C---:B------:R-:W-:Y:S01]  /*166d0*/  LOP3.LUT R14, R36.reuse, 0x80, RZ, 0xfc, !PT ;  /* 0x00000080240e7812 */ /* 0x040fe200078efcff */
        /* <DEDUP_REMOVED lines=62> */
.L_x_6559:
        /* <DEDUP_REMOVED lines=10> */
.L_x_6456:
        /* <DEDUP_REMOVED lines=10> */
.L_x_6457:
[----:B------:R3:W-:Y:S01]  /*16c00*/  SYNCS.ARRIVE.TRANS64.A1T0 RZ, [R4+URZ+0x33470], RZ ;  /* 0x033470ff04ff79a7 */ /* 0x0007e2000810003f */
[----:B------:R-:W-:Y:S05]  /*16c10*/  @!P3 BRA `(.L_x_6458) ;  /* 0x000000000004b947 */ /* 0x000fea0003800000 */
[----:B------:R-:W-:Y:S01]  /*16c20*/  BPT.TRAP 0x1 ;  /* 0x000000040000795c */ /* 0x000fe20000300000 */
.L_x_6458:
[----:B------:R-:W4:Y:S01]  /*16c30*/  SYNCS.PHASECHK.TRANS64.TRYWAIT P0, [R4+URZ+0x33440], R29 ;  /* 0x0334401d040075a7 */ /* 0x000f22000800017f */
[----:B------:R-:W-:Y:S04]  /*16c40*/  BSSY B0, `(.L_x_6459) ;  /* 0x0000002000007945 */ /* 0x000fe80003800000 */
[----:B----4-:R-:W-:Y:S05]  /*16c50*/  @!P0 BRA `(.L_x_6460) ;  /* 0x0000005400188947 */ /* 0x010fea0003800000 */
.L_x_6560:
[----:B------:R-:W-:Y:S05]  /*16c60*/  BSYNC B0 ;  /* 0x0000000000007941 */ /* 0x000fea0003800000 */
.L_x_6459:
[----:B------:R-:W-:Y:S01]  /*16c70*/  ULDC.64 UR4, c[0x0][0x310] ;  /* 0x0000c40000047ab9 */ /* 0x000fe20000000a00 */
[----:B------:R-:W-:Y:S01]  /*16c80*/  ULDC.64 UR6, c[0x0][0x300] ;  /* 0x0000c00000067ab9 */ /* 0x000fe20000000a00 */
[----:B------:R-:W-:Y:S01]  /*16c90*/  IMAD R9, R27, UR4, RZ ;  /* 0x000000041b097c24 */ /* 0x000fe2000f8e02ff */
[----:B------:R-:W5:Y:S01]  /*16ca0*/  LDC R11, c[0x0][0x2f4] ;  /* 0x0000bd00ff0b7b82 */ /* 0x000f620000000800 */
[----:B--2---:R-:W-:Y:S01]  /*16cb0*/  IMAD.WIDE.U32 R2, R8, UR4, RZ ;  /* 0x0000000408027c25 */ /* 0x004fe2000f8e00ff */
[C---:B------:R-:W-:Y:S02]  /*16cc0*/  LOP3.LUT R13, R36.reuse, 0x80, RZ, 0xfc, !PT ;  /* 0x00000080240d7812 */ /* 0x040fe400078efcff */
[----:B------:R-:W-:Y:S01]  /*16cd0*/  LOP3.LUT R12, R36, 0x40, RZ, 0xfc, !PT ;  /* 0x00000040240c7812 */ /* 0x000fe200078efcff */
        /* <DEDUP_REMOVED lines=8> */
[C---:B------:R-:W-:Y:S01]  /*16d60*/  IMAD R7, R6.reuse, UR5, R7 ;  /* 0x0000000506077c24 */ /* 0x040fe2000f8e0207 */
[-C--:B-----5:R-:W-:Y:S01]  /*16d70*/  ISETP.GE.AND P1, PT, R13, R11.reuse, PT ;  /* 0x0000000b0d00720c */ /* 0x0a0fe20003f26270 */
        /* <DEDUP_REMOVED lines=20> */
[----:B------:R-:W2:Y:S04]  /*16ec0*/  SHFL.IDX PT, R2, R5, RZ, 0x1c1f ;  /* 0x001c1fff05027589 */ /* 0x000ea800000e0000 */
[----:B------:R-:W5:Y:S04]  /*16ed0*/  SHFL.IDX PT, R3, R8, RZ, 0x1c1f ;  /* 0x001c1fff08037589 */ /* 0x000f6800000e0000 */
[----:B------:R-:W-:Y:S04]  /*16ee0*/  SHFL.IDX PT, R9, R8, 0x2, 0x1c1f ;  /* 0x005c1f0008097f89 */ /* 0x000fe800000e0000 */
[----:B------:R-:W-:Y:S04]  /*16ef0*/  SHFL.IDX PT, R7, R7, RZ, 0x1c1f ;  /* 0x001c1fff07077589 */ /* 0x000fe800000e0000 */
[----:B------:R-:W-:Y:S01]  /*16f00*/  SHFL.IDX PT, R14, R6, RZ, 0x1c1f ;  /* 0x001c1fff060e7589 */ /* 0x000fe200000e0000 */
[----:B--2---:R-:W-:-:S05]  /*16f10*/  IADD3 R2, P0, R36, R2, RZ ;  /* 0x0000000224027210 */ /* 0x004fca0007f1e0ff */
[----:B-----5:R-:W-:-:S05]  /*16f20*/  IMAD.X R3, RZ, RZ, R3, P0 ;  /* 0x000000ffff037224 */ /* 0x020fca00000e0603 */
[----:B------:R-:W-:Y:S04]  /*16f30*/  LDGSTS.E.BYPASS.LTC128B.128 [R0+0x24200], desc[UR36][R2.64], !P4 ;  /* 0x2420000002007fae */ /* 0x000fe8000e101d64 */
[----:B------:R-:W-:Y:S04]  /*16f40*/  LDGSTS.E.BYPASS.LTC128B.128 [R0+0x26a00], desc[UR36][R2.64+0x40], !P3 ;  /* 0x26a0004002007fae */ /* 0x000fe8000d901d64 */
[----:B------:R2:W-:Y:S04]  /*16f50*/  LDGSTS.E.BYPASS.LTC128B.128 [R0+0x29200], desc[UR36][R2.64+0x80], !P1 ;  /* 0x2920008002007fae */ /* 0x0005e8000c901d64 */
[----:B--2---:R-:W2:Y:S04]  /*16f60*/  SHFL.IDX PT, R2, R5, 0x1, 0x1c1f ;  /* 0x003c1f0005027f89 */ /* 0x004ea800000e0000 */
[----:B------:R-:W5:Y:S01]  /*16f70*/  SHFL.IDX PT, R3, R8, 0x1, 0x1c1f ;  /* 0x003c1f0008037f89 */ /* 0x000f6200000e0000 */
[----:B--2---:R-:W-:-:S05]  /*16f80*/  IADD3 R2, P0, R36, R2, RZ ;  /* 0x0000000224027210 */ /* 0x004fca0007f1e0ff */
[----:B-----5:R-:W-:-:S05]  /*16f90*/  IMAD.X R3, RZ, RZ, R3, P0 ;  /* 0x000000ffff037224 */ /* 0x020fca00000e0603 */
[----:B------:R-:W-:Y:S04]  /*16fa0*/  LDGSTS.E.BYPASS.LTC128B.128 [R0+0x24a00], desc[UR36][R2.64], !P4 ;  /* 0x24a0000002007fae */ /* 0x000fe8000e101d64 */
[----:B------:R-:W-:Y:S04]  /*16fb0*/  LDGSTS.E.BYPASS.LTC128B.128 [R0+0x27200], desc[UR36][R2.64+0x40], !P3 ;  /* 0x2720004002007fae */ /* 0x000fe8000d901d64 */
[----:B------:R2:W-:Y:S04]  /*16fc0*/  LDGSTS.E.BYPASS.LTC128B.128 [R0+0x29a00], desc[UR36][R2.64+0x80], !P1 ;  /* 0x29a0008002007fae */ /* 0x0005e8000c901d64 */
[----:B--2---:R-:W2:Y:S02]  /*16fd0*/  SHFL.IDX PT, R2, R5, 0x2, 0x1c1f ;  /* 0x005c1f0005027f89 */ /* 0x004ea400000e0000 */
[----:B--2---:R-:W-:-:S05]  /*16fe0*/  IADD3 R2, P0, R36, R2, RZ ;  /* 0x0000000224027210 */ /* 0x004fca0007f1e0ff */
[----:B------:R-:W-:Y:S02]  /*16ff0*/  IMAD.X R3, RZ, RZ, R9, P0 ;  /* 0x000000ffff037224 */ /* 0x000fe400000e0609 */
[----:B------:R-:W-:Y:S04]  /*17000*/  SHFL.IDX PT, R9, R8, 0x3, 0x1c1f ;  /* 0x007c1f0008097f89 */ /* 0x000fe800000e0000 */
[----:B------:R-:W-:Y:S04]  /*17010*/  LDGSTS.E.BYPASS.LTC128B.128 [R0+0x25200], desc[UR36][R2.64], !P4 ;  /* 0x2520000002007fae */ /* 0x000fe8000e101d64 */
[----:B------:R-:W-:Y:S04]  /*17020*/  LDGSTS.E.BYPASS.LTC128B.128 [R0+0x27a00], desc[UR36][R2.64+0x40], !P3 ;  /* 0x27a0004002007fae */ /* 0x000fe8000d901d64 */
[----:B------:R2:W-:Y:S04]  /*17030*/  LDGSTS.E.BYPASS.LTC128B.128 [R0+0x2a200], desc[UR36][R2.64+0x80], !P1 ;  /* 0x2a20008002007fae */ /* 0x0005e8000c901d64 */
[----:B--2---:R-:W2:Y:S02]  /*17040*/  SHFL.IDX PT, R2, R5, 0x3, 0x1c1f ;  /* 0x007c1f0005027f89 */ /* 0x004ea400000e0000 */
[----:B--2---:R-:W-:-:S05]  /*17050*/  IADD3 R2, P0, R36, R2, RZ ;  /* 0x0000000224027210 */ /* 0x004fca0007f1e0ff */
[----:B------:R-:W-:-:S05]  /*17060*/  IMAD.X R3, RZ, RZ, R9, P0 ;  /* 0x000000ffff037224 */ /* 0x000fca00000e0609 */
[----:B------:R2:W-:Y:S04]  /*17070*/  LDGSTS.E.BYPASS.LTC128B.128 [R0+0x25a00], desc[UR36][R2.64], !P4 ;  /* 0x25a0000002007fae */ /* 0x0005e8000e101d64 */
[----:B------:R2:W-:Y:S04]  /*17080*/  LDGSTS.E.BYPASS.LTC128B.128 [R0+0x28200], desc[UR36][R2.64+0x40], !P3 ;  /* 0x2820004002007fae */ /* 0x0005e8000d901d64 */
[----:B------:R2:W-:Y:S02]  /*17090*/  LDGSTS.E.BYPASS.LTC128B.128 [R0+0x2aa00], desc[UR36][R2.64+0x80], !P1 ;  /* 0x2aa0008002007fae */ /* 0x0005e4000c901d64 */
.L_x_6572:
        /* <DEDUP_REMOVED lines=10> */
.L_x_6462:
        /* <DEDUP_REMOVED lines=10> */
.L_x_6463:
[----:B--2---:R-:W-:Y:S01]  /*171e0*/  IMAD.U32 R0, RZ, RZ, UR46 ;  /* 0x0000002eff007e24 */ /* 0x004fe2000f8e00ff */
[----:B------:R2:W-:Y:S04]  /*171f0*/  SYNCS.ARRIVE.TRANS64.A1T0 RZ, [R4+URZ+0x33430], RZ ;  /* 0x033430ff04ff79a7 */ /* 0x0005e8000810003f */
[----:B------:R-:W-:-:S13]  /*17200*/  ISETP.NE.AND P0, PT, R0, 0x3, PT ;  /* 0x000000030000780c */ /* 0x000fda0003f05270 */
[----:B--2---:R-:W-:Y:S05]  /*17210*/  @!P0 BRA `(.L_x_6464) ;  /* 0x0000000000048947 */ /* 0x004fea0003800000 */
[----:B------:R-:W-:Y:S01]  /*17220*/  BPT.TRAP 0x1 ;  /* 0x000000040000795c */ /* 0x000fe20000300000 */
.L_x_6464:
[----:B------:R-:W-:Y:S01]  /*17230*/  LOP3.LUT R3, R21, 0x1, RZ, 0x3c, !PT ;  /* 0x0000000115037812 */ /* 0x000fe200078e3cff */
[----:B------:R-:W-:Y:S01]  /*17240*/  IMAD R2, R20, 0x8, R18 ;  /* 0x0000000814027824 */ /* 0x000fe200078e0212 */
[----:B------:R-:W-:Y:S02]  /*17250*/  BSSY B0, `(.L_x_6465) ;  /* 0x0000004000007945 */ /* 0x000fe40003800000 */
[----:B------:R-:W-:-:S04]  /*17260*/  SHF.L.U32 R3, R3, 0x1f, RZ ;  /* 0x0000001f03037819 */ /* 0x000fc800000006ff */
[----:B------:R-:W2:Y:S02]  /*17270*/  SYNCS.PHASECHK.TRANS64.TRYWAIT P1, [R2+URZ+0x33470], R3 ;  /* 0x03347003020075a7 */ /* 0x000ea4000802017f */
[----:B--2---:R-:W-:Y:S05]  /*17280*/  @!P1 BRA `(.L_x_6466) ;  /* 0x0000005400189947 */ /* 0x004fea0003800000 */
.L_x_6573:
[----:B------:R-:W-:Y:S05]  /*17290*/  BSYNC B0 ;  /* 0x0000000000007941 */ /* 0x000fea0003800000 */
.L_x_6465:
[----:B------:R-:W-:-:S13]  /*172a0*/  LOP3.LUT P1, RZ, R22, 0x10, RZ, 0xc0, !PT ;  /* 0x0000001016ff7812 */ /* 0x000fda000782c0ff */
[----:B------:R-:W-:Y:S05]  /*172b0*/  @!P1 BRA `(.L_x_6467) ;  /* 0x0000000000049947 */ /* 0x000fea0003800000 */
[----:B------:R-:W-:Y:S01]  /*172c0*/  BPT.TRAP 0x1 ;  /* 0x000000040000795c */ /* 0x000fe20000300000 */
.L_x_6467:
[----:B--2---:R-:W-:Y:S01]  /*172d0*/  SHF.L.U32 R3, R21, 0x1f, RZ ;  /* 0x0000001f15037819 */ /* 0x004fe200000006ff */
[----:B------:R-:W-:-:S03]  /*172e0*/  IMAD R0, R20, 0x7800, RZ ;  /* 0x0000780014007824 */ /* 0x000fc600078e02ff */
[----:B------:R-:W2:Y:S02]  /*172f0*/  SYNCS.PHASECHK.TRANS64.TRYWAIT P1, [R2+URZ+0x33460], R3 ;  /* 0x03346003020075a7 */ /* 0x000ea4000802017f */
[----:B--2---:R-:W-:Y:S05]  /*17300*/  @!P1 BRA `(.L_x_6468) ;  /* 0x00000054000c9947 */ /* 0x004fea0003800000 */
.L_x_6574:
[----:B--2---:R-:W-:Y:S01]  /*17310*/  LOP3.LUT R3, R0, R16, RZ, 0xfc, !PT ;  /* 0x0000001000037212 */ /* 0x004fe200078efcff */
[----:B------:R-:W-:Y:S05]  /*17320*/  WARPSYNC.ALL ;  /* 0x0000000000007948 */ /* 0x000fea0003800000 */
[----:B------:R-:W-:Y:S01]  /*17330*/  IMAD.IADD R5, R18, 0x1, R3 ;  /* 0x0000000112057824 */ /* 0x000fe200078e0203 */
[----:B------:R-:W-:Y:S01]  /*17340*/  LOP3.LUT P1, RZ, R22, 0x10, RZ, 0xc0, !PT ;  /* 0x0000001016ff7812 */ /* 0x000fe2000782c0ff */
[C---:B------:R-:W-:Y:S02]  /*17350*/  VIADD R12, R0.reuse, 0x2800 ;  /* 0x00002800000c7836 */ /* 0x040fe40000000000 */
[----:B------:R-:W-:-:S02]  /*17360*/  VIADD R13, R0, 0x800 ;  /* 0x00000800000d7836 */ /* 0x000fc40000000000 */
[----:B0--34-:R-:W0:Y:S01]  /*17370*/  LDSM.16.MT88.4 R4, [R5+0xf200] ;  /* 0x00f200000504783b */ /* 0x019e220000004200 */
[----:B------:R-:W-:Y:S01]  /*17380*/  LOP3.LUT R3, R12, R16, RZ, 0xfc, !PT ;  /* 0x000000100c037212 */ /* 0x000fe200078efcff */
[----:B------:R-:W-:Y:S01]  /*17390*/  VIADD R20, R0, 0x5000 ;  /* 0x0000500000147836 */ /* 0x000fe20000000000 */
[----:B------:R-:W-:Y:S01]  /*173a0*/  LOP3.LUT R12, R12, R17, RZ, 0xfc, !PT ;  /* 0x000000110c0c7212 */ /* 0x000fe200078efcff */
[C---:B------:R-:W-:Y:S02]  /*173b0*/  VIADD R21, R0.reuse, 0x3000 ;  /* 0x0000300000157836 */ /* 0x040fe40000000000 */
[----:B------:R-:W-:Y:S02]  /*173c0*/  VIADD R15, R0, 0x2000 ;  /* 0x00002000000f7836 */ /* 0x000fe40000000000 */
[----:B------:R-:W-:Y:S01]  /*173d0*/  IMAD.IADD R12, R19, 0x1, R12 ;  /* 0x00000001130c7824 */ /* 0x000fe200078e020c */
[C-C-:B0-----:R-:W-:Y:S02]  /*173e0*/  PRMT R8, R4.reuse, 0x6420, R5.reuse ;  /* 0x0000642004087816 */ /* 0x141fe40000000005 */
[----:B------:R-:W-:-:S02]  /*173f0*/  PRMT R9, R4, 0x7531, R5 ;  /* 0x0000753104097816 */ /* 0x000fc40000000005 */
[-C--:B------:R-:W-:Y:S02]  /*17400*/  LOP3.LUT R4, R0, R17.reuse, RZ, 0xfc, !PT ;  /* 0x0000001100047212 */ /* 0x080fe400078efcff */
[C-C-:B------:R-:W-:Y:S02]  /*17410*/  PRMT R10, R6.reuse, 0x6420, R7.reuse ;  /* 0x00006420060a7816 */ /* 0x140fe40000000007 */
[----:B------:R-:W-:Y:S01]  /*17420*/  PRMT R11, R6, 0x7531, R7 ;  /* 0x00007531060b7816 */ /* 0x000fe20000000007 */
[----:B------:R-:W-:Y:S02]  /*17430*/  IMAD.IADD R14, R19, 0x1, R4 ;  /* 0x00000001130e7824 */ /* 0x000fe400078e0204 */
[----:B------:R-:W-:Y:S01]  /*17440*/  IMAD.IADD R4, R18, 0x1, R3 ;  /* 0x0000000112047824 */ /* 0x000fe200078e0203 */
[C---:B------:R-:W-:Y:S02]  /*17450*/  LOP3.LUT R3, R13.reuse, R17, RZ, 0xfc, !PT ;  /* 0x000000110d037212 */ /* 0x040fe400078efcff */
[----:B------:R0:W-:Y:S01]  /*17460*/  STSM.16.M88.4 [R14], R8 ;  /* 0x000000080e007844 */ /* 0x0001e20000000200 */
[----:B------:R-:W-:-:S02]  /*17470*/  LOP3.LUT R13, R13, R16, RZ, 0xfc, !PT ;  /* 0x000000100d0d7212 */ /* 0x000fc400078efcff */
[----:B------:R-:W-:Y:S01]  /*17480*/  IMAD.IADD R3, R19, 0x1, R3 ;  /* 0x0000000113037824 */ /* 0x000fe200078e0203 */
        /* <DEDUP_REMOVED lines=19> */
[----:B------:R-:W-:Y:S01]  /*175c0*/  LOP3.LUT R3, R3, R16, RZ, 0xfc, !PT ;  /* 0x0000001003037212 */ /* 0x000fe200078efcff */
[----:B------:R-:W-:Y:S02]  /*175d0*/  IMAD.IADD R6, R18, 0x1, R13 ;  /* 0x0000000112067824 */ /* 0x000fe400078e020d */
[----:B------:R-:W-:Y:S01]  /*175e0*/  VIADD R13, R0, 0x1800 ;  /* 0x00001800000d7836 */ /* 0x000fe20000000000 */
[----:B------:R-:W-:Y:S01]  /*175f0*/  STSM.16.M88.4 [R4], R8 ;  /* 0x0000000804007844 */ /* 0x000fe20000000200 */
[----:B------:R-:W-:-:S03]  /*17600*/  IMAD.IADD R3, R18, 0x1, R3 ;  /* 0x0000000112037824 */ /* 0x000fc600078e0203 */
        /* <DEDUP_REMOVED lines=29> */
[----:B------:R-:W-:Y:S02]  /*177e0*/  PRMT R9, R4, 0x7531, R5 ;  /* 0x0000753104097816 */ /* 0x000fe40000000005 */
[C-C-:B------:R-:W-:Y:S02]  /*177f0*/  PRMT R10, R6.reuse, 0x6420, R7.reuse ;  /* 0x00006420060a7816 */ /* 0x140fe40000000007 */
[----:B------:R-:W-:-:S05]  /*17800*/  PRMT R11, R6, 0x7531, R7 ;  /* 0x00007531060b7816 */ /* 0x000fca0000000007 */
[----:B------:R-:W-:Y:S04]  /*17810*/  STSM.16.M88.4 [R12], R8 ;  /* 0x000000080c007844 */ /* 0x000fe80000000200 */
[----:B------:R0:W2:Y:S02]  /*17820*/  LDSM.16.MT88.4 R4, [R3+0xf200] ;  /* 0x00f200000304783b */ /* 0x0000a40000004200 */
[C---:B0-----:R-:W-:Y:S02]  /*17830*/  VIADD R3, R0.reuse, 0x3800 ;  /* 0x0000380000037836 */ /* 0x041fe40000000000 */
[----:B------:R-:W-:Y:S01]  /*17840*/  VIADD R12, R0, 0x6000 ;  /* 0x00006000000c7836 */ /* 0x000fe20000000000 */
[C-C-:B--2---:R-:W-:Y:S02]  /*17850*/  PRMT R8, R4.reuse, 0x6420, R5.reuse ;  /* 0x0000642004087816 */ /* 0x144fe40000000005 */
[----:B------:R-:W-:-:S02]  /*17860*/  PRMT R9, R4, 0x7531, R5 ;  /* 0x0000753104097816 */ /* 0x000fc40000000005 */
[C---:B------:R-:W-:Y:S02]  /*17870*/  LOP3.LUT R4, R3.reuse, R16, RZ, 0xfc, !PT ;  /* 0x0000001003047212 */ /* 0x040fe400078efcff */
        /* <DEDUP_REMOVED lines=60> */
[----:B------:R-:W-:-:S02]  /*17c40*/  PRMT R10, R6, 0x6420, R7 ;  /* 0x00006420060a7816 */ /* 0x000fc40000000007 */
[----:B------:R-:W-:Y:S02]  /*17c50*/  PRMT R11, R6, 0x7531, R7 ;  /* 0x00007531060b7816 */ /* 0x000fe40000000007 */
[C---:B------:R-:W-:Y:S02]  /*17c60*/  LOP3.LUT R3, R0.reuse, R16, RZ, 0xfc, !PT ;  /* 0x0000001000037212 */ /* 0x040fe400078efcff */
[----:B------:R-:W-:Y:S01]  /*17c70*/  LOP3.LUT R0, R0, R17, RZ, 0xfc, !PT ;  /* 0x0000001100007212 */ /* 0x000fe200078efcff */
[----:B------:R-:W-:Y:S02]  /*17c80*/  STSM.16.M88.4 [R12], R8 ;  /* 0x000000080c007844 */ /* 0x000fe40000000200 */
[----:B------:R-:W-:Y:S02]  /*17c90*/  IMAD.IADD R3, R18, 0x1, R3 ;  /* 0x0000000112037824 */ /* 0x000fe400078e0203 */
[----:B------:R-:W0:Y:S01]  /*17ca0*/  LDSM.16.MT88.4 R4, [R4+0xf200] ;  /* 0x00f200000404783b */ /* 0x000e220000004200 */
[----:B------:R-:W-:Y:S01]  /*17cb0*/  IMAD.IADD R0, R19, 0x1, R0 ;  /* 0x0000000113007824 */ /* 0x000fe200078e0200 */
[----:B0-----:R-:W-:-:S02]  /*17cc0*/  PRMT R8, R4, 0x6420, R5 ;  /* 0x0000642004087816 */ /* 0x001fc40000000005 */
        /* <DEDUP_REMOVED lines=18> */
.L_x_6469:
[----:B--2---:R2:W-:Y:S01]  /*17df0*/  SYNCS.ARRIVE.TRANS64.A1T0 RZ, [R2+URZ+0x33450], RZ ;  /* 0x033450ff02ff79a7 */ /* 0x0045e2000810003f */
[----:B------:R-:W-:Y:S06]  /*17e00*/  BAR.SYNC.DEFER_BLOCKING 0x2, 0x80 ;  /* 0x0082000000007b1d */ /* 0x000fec0000010000 */
[----:B------:R-:W-:Y:S05]  /*17e10*/  @!P0 BRA `(.L_x_6470) ;  /* 0x0000000000048947 */ /* 0x000fea0003800000 */
[----:B------:R-:W-:Y:S01]  /*17e20*/  BPT.TRAP 0x1 ;  /* 0x000000040000795c */ /* 0x000fe20000300000 */
.L_x_6470:
[----:B0-----:R-:W3:Y:S01]  /*17e30*/  LDL R0, [R1+0x14] ;  /* 0x0000140001007983 */ /* 0x001ee20000100800 */
[----:B--2---:R-:W-:Y:S02]  /*17e40*/  VIADD R2, R2, 0x33480 ;  /* 0x0003348002027836 */ /* 0x004fe40000000000 */
[----:B------:R-:W-:Y:S02]  /*17e50*/  IMAD.MOV.U32 R20, RZ, RZ, R31 ;  /* 0x000000ffff147224 */ /* 0x000fe400078e001f */
[----:B------:R-:W-:Y:S01]  /*17e60*/  IMAD.MOV.U32 R21, RZ, RZ, R34 ;  /* 0x000000ffff157224 */ /* 0x000fe200078e0022 */
[----:B---3--:R-:W-:-:S04]  /*17e70*/  PRMT R2, R0, 0x654, R2 ;  /* 0x0000065400027816 */ /* 0x008fc80000000002 */
[----:B------:R3:W-:Y:S01]  /*17e80*/  SYNCS.ARRIVE.TRANS64.RED.A1T0 RZ, [R2+URZ], RZ ;  /* 0x000000ff02ff79a7 */ /* 0x0007e2000810043f */
[----:B------:R-:W-:Y:S05]  /*17e90*/  @P2 BRA `(.L_x_6471) ;  /* 0xffffffe000c42947 */ /* 0x000fea000383ffff */
.L_x_6451:
        /* <DEDUP_REMOVED lines=20> */
.L_x_6473:
[----:B------:R-:W-:Y:S05]  /*17fe0*/  BSYNC B0 ;  /* 0x0000000000007941 */ /* 0x000fea0003800000 */
.L_x_6472:
[----:B------:R-:W-:Y:S05]  /*17ff0*/  @!P0 BRA `(.L_x_6474) ;  /* 0x0000000000048947 */ /* 0x000fea0003800000 */
[----:B------:R-:W-:Y:S01]  /*18000*/  BPT.TRAP 0x1 ;  /* 0x000000040000795c */ /* 0x000fe20000300000 */
.L_x_6474:
[----:B0-----:R-:W-:Y:S01]  /*18010*/  LOP3.LUT R3, R34, 0x1, RZ, 0x3c, !PT ;  /* 0x0000000122037812 */ /* 0x001fe200078e3cff */
[----:B---3--:R-:W-:Y:S01]  /*18020*/  IMAD R0, R31, 0x8, R18 ;  /* 0x000000081f007824 */ /* 0x008fe200078e0212 */
[----:B------:R-:W-:Y:S02]  /*18030*/  BSSY B0, `(.L_x_6475) ;  /* 0x0000004000007945 */ /* 0x000fe40003800000 */
[----:B------:R-:W-:-:S04]  /*18040*/  SHF.L.U32 R3, R3, 0x1f, RZ ;  /* 0x0000001f03037819 */ /* 0x000fc800000006ff */
[----:B------:R-:W0:Y:S02]  /*18050*/  SYNCS.PHASECHK.TRANS64.TRYWAIT P1, [R0+URZ+0x33470], R3 ;  /* 0x03347003000075a7 */ /* 0x000e24000802017f */
[----:B0-----:R-:W-:Y:S05]  /*18060*/  @!P1 BRA `(.L_x_6476) ;  /* 0x0000004400c89947 */ /* 0x001fea0003800000 */
.L_x_6575:
[----:B------:R-:W-:Y:S05]  /*18070*/  BSYNC B0 ;  /* 0x0000000000007941 */ /* 0x000fea0003800000 */
.L_x_6475:
[----:B------:R-:W-:-:S13]  /*18080*/  LOP3.LUT P1, RZ, R22, 0x10, RZ, 0xc0, !PT ;  /* 0x0000001016ff7812 */ /* 0x000fda000782c0ff */
[----:B------:R-:W-:Y:S05]  /*18090*/  @!P1 BRA `(.L_x_6477) ;  /* 0x0000000000049947 */ /* 0x000fea0003800000 */
[----:B------:R-:W-:Y:S01]  /*180a0*/  BPT.TRAP 0x1 ;  /* 0x000000040000795c */ /* 0x000fe20000300000 */
.L_x_6477:
[----:B0-----:R-:W-:-:S04]  /*180b0*/  SHF.L.U32 R3, R34, 0x1f, RZ ;  /* 0x0000001f22037819 */ /* 0x001fc800000006ff */
[----:B------:R-:W0:Y:S02]  /*180c0*/  SYNCS.PHASECHK.TRANS64.TRYWAIT P1, [R0+URZ+0x33460], R3 ;  /* 0x03346003000075a7 */ /* 0x000e24000802017f */
[----:B0-----:R-:W-:Y:S05]  /*180d0*/  @!P1 BRA `(.L_x_6478) ;  /* 0x0000004400c09947 */ /* 0x001fea0003800000 */
.L_x_6576:
[----:B------:R-:W-:Y:S01]  /*180e0*/  IMAD R2, R31, 0x7800, RZ ;  /* 0x000078001f027824 */ /* 0x000fe200078e02ff */
[----:B------:R-:W-:Y:S05]  /*180f0*/  WARPSYNC.ALL ;  /* 0x0000000000007948 */ /* 0x000fea0003800000 */
[CC--:B0-----:R-:W-:Y:S01]  /*18100*/  LOP3.LUT R3, R2.reuse, R16.reuse, RZ, 0xfc, !PT ;  /* 0x0000001002037212 */ /* 0x0c1fe200078efcff */
[----:B------:R-:W-:Y:S01]  /*18110*/  VIADD R13, R2, 0x2800 ;  /* 0x00002800020d7836 */ /* 0x000fe20000000000 */
[----:B------:R-:W-:Y:S01]  /*18120*/  LOP3.LUT P1, RZ, R22, 0x10, RZ, 0xc0, !PT ;  /* 0x0000001016ff7812 */ /* 0x000fe2000782c0ff */
[----:B------:R-:W-:Y:S02]  /*18130*/  VIADD R21, R2, 0x5000 ;  /* 0x0000500002157836 */ /* 0x000fe40000000000 */
[----:B------:R-:W-:Y:S01]  /*18140*/  IMAD.IADD R5, R18, 0x1, R3 ;  /* 0x0000000112057824 */ /* 0x000fe200078e0203 */
[----:B------:R-:W-:Y:S01]  /*18150*/  LOP3.LUT R3, R13, R16, RZ, 0xfc, !PT ;  /* 0x000000100d037212 */ /* 0x000fe200078efcff */
[----:B------:R-:W-:-:S04]  /*18160*/  VIADD R20, R2, 0x2000 ;  /* 0x0000200002147836 */ /* 0x000fc80000000000 */
[----:B------:R-:W0:Y:S02]  /*18170*/  LDSM.16.MT88.4 R4, [R5+0xf200] ;  /* 0x00f200000504783b */ /* 0x000e240000004200 */
[C-C-:B0-----:R-:W-:Y:S02]  /*18180*/  PRMT R8, R4.reuse, 0x6420, R5.reuse ;  /* 0x0000642004087816 */ /* 0x141fe40000000005 */
[----:B------:R-:W-:Y:S02]  /*18190*/  PRMT R9, R4, 0x7531, R5 ;  /* 0x0000753104097816 */ /* 0x000fe40000000005 */
[----:B------:R-:W-:Y:S02]  /*181a0*/  LOP3.LUT R4, R2, R17, RZ, 0xfc, !PT ;  /* 0x0000001102047212 */ /* 0x000fe400078efcff */
[C-C-:B------:R-:W-:Y:S02]  /*181b0*/  PRMT R10, R6.reuse, 0x6420, R7.reuse ;  /* 0x00006420060a7816 */ /* 0x140fe40000000007 */
[----:B------:R-:W-:Y:S01]  /*181c0*/  PRMT R11, R6, 0x7531, R7 ;  /* 0x00007531060b7816 */ /* 0x000fe20000000007 */
[----:B------:R-:W-:-:S02]  /*181d0*/  IMAD.IADD R12, R19, 0x1, R4 ;  /* 0x00000001130c7824 */ /* 0x000fc400078e0204 */
[----:B------:R-:W-:Y:S02]  /*181e0*/  IMAD.IADD R6, R18, 0x1, R3 ;  /* 0x0000000112067824 */ /* 0x000fe400078e0203 */
[C---:B------:R-:W-:Y:S01]  /*181f0*/  VIADD R3, R2.reuse, 0x800 ;  /* 0x0000080002037836 */ /* 0x040fe20000000000 */
[----:B------:R0:W-:Y:S04]  /*18200*/  STSM.16.M88.4 [R12], R8 ;  /* 0x000000080c007844 */ /* 0x0001e80000000200 */
[----:B------:R-:W3:Y:S01]  /*18210*/  LDSM.16.MT88.4 R4, [R6+0xf200] ;  /* 0x00f200000604783b */ /* 0x000ee20000004200 */
[----:B0-----:R-:W-:Y:S01]  /*18220*/  VIADD R12, R2, 0x1000 ;  /* 0x00001000020c7836 */ /* 0x001fe20000000000 */
[C-C-:B---3--:R-:W-:Y:S02]  /*18230*/  PRMT R8, R4.reuse, 0x6420, R5.reuse ;  /* 0x0000642004087816 */ /* 0x148fe40000000005 */
[----:B------:R-:W-:-:S02]  /*18240*/  PRMT R9, R4, 0x7531, R5 ;  /* 0x0000753104097816 */ /* 0x000fc40000000005 */
        /* <DEDUP_REMOVED lines=19> */
[----:B------:R-:W2:Y:S01]  /*18380*/  LDSM.16.MT88.4 R4, [R6+0xf200] ;  /* 0x00f200000604783b */ /* 0x000ea20000004200 */
[----:B0-----:R-:W-:Y:S01]  /*18390*/  VIADD R15, R2, 0x5800 ;  /* 0x00005800020f7836 */ /* 0x001fe20000000000 */
[----:B--2---:R-:W-:-:S02]  /*183a0*/  PRMT R8, R4, 0x6420, R5 ;  /* 0x0000642004087816 */ /* 0x004fc40000000005 */
        /* <DEDUP_REMOVED lines=29> */
[----:B------:R-:W2:Y:S01]  /*18580*/  LDSM.16.MT88.4 R4, [R6+0xf200] ;  /* 0x00f200000604783b */ /* 0x000ea20000004200 */
[----:B0-----:R-:W-:Y:S01]  /*18590*/  VIADD R13, R2, 0x6000 ;  /* 0x00006000020d7836 */ /* 0x001fe20000000000 */
[C-C-:B--2---:R-:W-:Y:S02]  /*185a0*/  PRMT R8, R4.reuse, 0x6420, R5.reuse ;  /* 0x0000642004087816 */ /* 0x144fe40000000005 */
        /* <DEDUP_REMOVED lines=11> */
[----:B0-----:R-:W-:Y:S02]  /*18660*/  LOP3.LUT R3, R13, R16, RZ, 0xfc, !PT ;  /* 0x000000100d037212 */ /* 0x001fe400078efcff */
        /* <DEDUP_REMOVED lines=86> */
.L_x_6479:
[----:B--2---:R2:W-:Y:S01]  /*18bd0*/  SYNCS.ARRIVE.TRANS64.A1T0 RZ, [R0+URZ+0x33450], RZ ;  /* 0x033450ff00ff79a7 */ /* 0x0045e2000810003f */
[----:B------:R-:W-:Y:S06]  /*18be0*/  BAR.SYNC.DEFER_BLOCKING 0x2, 0x80 ;  /* 0x0082000000007b1d */ /* 0x000fec0000010000 */
[----:B------:R-:W-:Y:S05]  /*18bf0*/  @!P0 BRA `(.L_x_6480) ;  /* 0x0000000000048947 */ /* 0x000fea0003800000 */
[----:B------:R-:W-:Y:S01]  /*18c00*/  BPT.TRAP 0x1 ;  /* 0x000000040000795c */ /* 0x000fe20000300000 */
.L_x_6480:
[----:B0-----:R-:W3:Y:S01]  /*18c10*/  LDL R2, [R1+0x14] ;  /* 0x0000140001027983 */ /* 0x001ee20000100800 */
[----:B--2---:R-:W-:Y:S02]  /*18c20*/  VIADD R0, R0, 0x33480 ;  /* 0x0003348000007836 */ /* 0x004fe40000000000 */
[----:B------:R-:W-:-:S05]  /*18c30*/  VIADD R31, R31, 0x1 ;  /* 0x000000011f1f7836 */ /* 0x000fca0000000000 */
[----:B------:R-:W-:-:S04]  /*18c40*/  ISETP.NE.AND P0, PT, R31, 0x2, PT ;  /* 0x000000021f00780c */ /* 0x000fc80003f05270 */
[----:B------:R-:W-:Y:S02]  /*18c50*/  SEL R3, RZ, 0x1, P0 ;  /* 0x00000001ff037807 */ /* 0x000fe40000000000 */
[----:B------:R-:W-:Y:S02]  /*18c60*/  SEL R31, R31, RZ, P0 ;  /* 0x000000ff1f1f7207 */ /* 0x000fe40000000000 */
[----:B------:R-:W-:Y:S02]  /*18c70*/  LOP3.LUT R34, R34, R3, RZ, 0x3c, !PT ;  /* 0x0000000322227212 */ /* 0x000fe400078e3cff */
[----:B---3--:R-:W-:-:S04]  /*18c80*/  PRMT R0, R2, 0x654, R0 ;  /* 0x0000065402007816 */ /* 0x008fc80000000000 */
[----:B------:R0:W-:Y:S03]  /*18c90*/  SYNCS.ARRIVE.TRANS64.RED.A1T0 RZ, [R0+URZ], RZ ;  /* 0x000000ff00ff79a7 */ /* 0x0001e6000810043f */
.L_x_6419:
[----:B------:R-:W-:Y:S05]  /*18ca0*/  BSYNC B7 ;  /* 0x0000000000077941 */ /* 0x000fea0003800000 */
.L_x_6417:
[----:B------:R-:W-:-:S13]  /*18cb0*/  LOP3.LUT P0, RZ, R22, 0x200, RZ, 0xc0, !PT ;  /* 0x0000020016ff7812 */ /* 0x000fda000780c0ff */
[----:B------:R-:W-:Y:S05]  /*18cc0*/  @!P0 BRA `(.L_x_6481) ;  /* 0x0000000000348947 */ /* 0x000fea0003800000 */
[----:B------:R-:W0:Y:S08]  /*18cd0*/  S2UR UR4, SR_CgaCtaId ;  /* 0x00000000000479c3 */ /* 0x000e300000008800 */
[----:B------:R-:W-:Y:S01]  /*18ce0*/  BAR.SYNC.DEFER_BLOCKING 0x5, 0x180 ;  /* 0x0146000000007b1d */ /* 0x000fe20000010000 */
[----:B------:R-:W-:Y:S01]  /*18cf0*/  MOV R18, 0x400 ;  /* 0x0000040000127802 */ /* 0x000fe20000000f00 */
[----:B0-2---:R-:W-:-:S05]  /*18d00*/  IMAD.U32 R0, RZ, RZ, UR4 ;  /* 0x00000004ff007e24 */ /* 0x005fca000f8e00ff */
[----:B------:R-:W-:Y:S01]  /*18d10*/  LEA R18, R0, R18, 0x18 ;  /* 0x0000001200127211 */ /* 0x000fe200078ec0ff */
[----:B------:R-:W-:Y:S04]  /*18d20*/  STL [R1+0x14], R0 ;  /* 0x0000140001007387 */ /* 0x000fe80000100800 */
[----:B------:R-:W0:Y:S04]  /*18d30*/  LDS.128 R4, [R18+0x334d0] ;  /* 0x0334d00012047984 */ /* 0x000e280000000c00 */
[----:B0-----:R0:W-:Y:S01]  /*18d40*/  STL.64 [R1], R4 ;  /* 0x0000000401007387 */ /* 0x0011e20000100a00 */
[----:B------:R-:W-:-:S03]  /*18d50*/  IMAD.MOV.U32 R0, RZ, RZ, R7 ;  /* 0x000000ffff007224 */ /* 0x000fc600078e0007 */
[----:B------:R0:W-:Y:S02]  /*18d60*/  STL [R1+0x8], R6 ;  /* 0x0000080601007387 */ /* 0x0001e40000100800 */
[----:B------:R-:W-:Y:S01]  /*18d70*/  R2UR UR41, R0 ;  /* 0x00000000002972ca */ /* 0x000fe200000e0000 */
[----:B------:R-:W-:Y:S06]  /*18d80*/  BAR.ARV 0x4, 0x180 ;  /* 0x0106000000007b1d */ /* 0x000fec0000002000 */
[----:B------:R-:W-:Y:S08]  /*18d90*/  BRA `(.L_x_6482) ;  /* 0x0000000c00f47947 */ /* 0x000ff00003800000 */
.L_x_6481:
[----:B0-2---:R-:W2:Y:S01]  /*18da0*/  LDL.LU R0, [R1] ;  /* 0x0000000001007983 */ /* 0x005ea20000300800 */
[----:B------:R-:W-:Y:S01]  /*18db0*/  ULDC UR4, c[0x0][0xc3c] ;  /* 0x00030f0000047ab9 */ /* 0x000fe20000000800 */
[----:B------:R-:W0:Y:S02]  /*18dc0*/  S2R R2, SR_TID.X ;  /* 0x0000000000027919 */ /* 0x000e240000002100 */
[----:B0-----:R-:W-:-:S04]  /*18dd0*/  LOP3.LUT R9, R2, 0x1f, RZ, 0xc0, !PT ;  /* 0x0000001f02097812 */ /* 0x001fc800078ec0ff */
[C---:B------:R-:W-:Y:S01]  /*18de0*/  ISETP.NE.AND P0, PT, R9.reuse, 0x1f, PT ;  /* 0x0000001f0900780c */ /* 0x040fe20003f05270 */
[----:B------:R-:W-:-:S05]  /*18df0*/  VIADD R7, R9, UR41 ;  /* 0x0000002909077c36 */ /* 0x000fca0008000000 */
[----:B------:R-:W-:Y:S01]  /*18e00*/  ISETP.GE.OR P1, PT, R7, UR4, !P0 ;  /* 0x0000000407007c0c */ /* 0x000fe2000c726670 */
[----:B------:R-:W-:-:S12]  /*18e10*/  ULDC UR4, c[0x0][0xc3c] ;  /* 0x00030f0000047ab9 */ /* 0x000fd80000000800 */
[----:B------:R-:W0:Y:S08]  /*18e20*/  @!P1 LDC.64 R2, c[0x0][0xc80] ;  /* 0x00032000ff029b82 */ /* 0x000e300000000a00 */
[----:B------:R-:W3:Y:S01]  /*18e30*/  @!P1 LDC.64 R4, c[0x0][0xc78] ;  /* 0x00031e00ff049b82 */ /* 0x000ee20000000a00 */
[----:B0-----:R-:W-:-:S04]  /*18e40*/  @!P1 IMAD.WIDE R2, R7, 0x4, R2 ;  /* 0x0000000407029825 */ /* 0x001fc800078e0202 */
        /* <DEDUP_REMOVED lines=24> */
[----:B0-----:R-:W-:-:S05]  /*18fd0*/  SEL R3, R3, RZ, P4 ;  /* 0x000000ff03037207 */ /* 0x001fca0002000000 */
[----:B------:R-:W-:-:S05]  /*18fe0*/  IMAD.IADD R7, R2, 0x1, R3 ;  /* 0x0000000102077824 */ /* 0x000fca00078e0203 */
[----:B------:R-:W0:Y:S02]  /*18ff0*/  SHFL.UP PT, R3, R7, 0x10, RZ ;  /* 0x0600000007037989 */ /* 0x000e2400000e00ff */
[----:B0-----:R-:W-:-:S05]  /*19000*/  SEL R4, R3, RZ, P5 ;  /* 0x000000ff03047207 */ /* 0x001fca0002800000 */
[----:B------:R-:W-:Y:S02]  /*19010*/  IMAD.IADD R3, R7, 0x1, R4 ;  /* 0x0000000107037824 */ /* 0x000fe400078e0204 */
[----:B------:R-:W0:Y:S01]  /*19020*/  LDC R4, c[0x0][0xc38] ;  /* 0x00030e00ff047b82 */ /* 0x000e220000000800 */
[----:B------:R-:W-:Y:S02]  /*19030*/  IMAD.MOV.U32 R7, RZ, RZ, RZ ;  /* 0x000000ffff077224 */ /* 0x000fe400078e00ff */
[----:B------:R-:W0:Y:S02]  /*19040*/  SHFL.IDX PT, R9, R3, 0x1f, 0x1f ;  /* 0x03e01f0003097f89 */ /* 0x000e2400000e0000 */
[----:B0-----:R-:W-:-:S04]  /*19050*/  IMAD R2, R9, R4, RZ ;  /* 0x0000000409027224 */ /* 0x001fc800078e02ff */
[----:B------:R-:W-:-:S05]  /*19060*/  IMAD.IADD R9, R11, 0x1, R2 ;  /* 0x000000010b097824 */ /* 0x000fca00078e0202 */
[----:B------:R-:W-:-:S13]  /*19070*/  ISETP.GT.AND P6, PT, R9, R6, PT ;  /* 0x000000060900720c */ /* 0x000fda0003fc4270 */
[----:B------:R-:W-:Y:S05]  /*19080*/  @P6 BRA `(.L_x_6483) ;  /* 0x0000000000a06947 */ /* 0x000fea0003800000 */
.L_x_6485:
        /* <DEDUP_REMOVED lines=10> */
[----:B------:R-:W2:Y:S01]  /*19130*/  @!P6 LDC.64 R4, c[0x0][0xc78] ;  /* 0x00031e00ff04eb82 */ /* 0x000ea20000000a00 */
[----:B0-----:R-:W-:-:S05]  /*19140*/  @!P6 IMAD.WIDE R2, R11, 0x4, R2 ;  /* 0x000000040b02e825 */ /* 0x001fca00078e0202 */
[----:B------:R2:W3:Y:S02]  /*19150*/  @!P6 LDG.E R0, desc[UR36][R2.64] ;  /* 0x000000240200e981 */ /* 0x0004e4000c1e1900 */
[----:B--2---:R-:W-:-:S04]  /*19160*/  @!P6 IMAD.WIDE R2, R11, 0x4, R4 ;  /* 0x000000040b02e825 */ /* 0x004fc800078e0204 */
[----:B------:R-:W-:-:S06]  /*19170*/  IMAD.MOV.U32 R5, RZ, RZ, RZ ;  /* 0x000000ffff057224 */ /* 0x000fcc00078e00ff */
[----:B------:R-:W3:Y:S02]  /*19180*/  @!P6 LDG.E R5, desc[UR36][R2.64] ;  /* 0x000000240205e981 */ /* 0x000ee4000c1e1900 */
[----:B---3--:R-:W-:-:S05]  /*19190*/  IMAD R13, R5, R0, RZ ;  /* 0x00000000050d7224 */ /* 0x008fca00078e02ff */
        /* <DEDUP_REMOVED lines=23> */
.L_x_6483:
        /* <DEDUP_REMOVED lines=8> */
[----:B------:R0:W2:Y:S04]  /*19390*/  SHFL.IDX PT, R8, R5, R8, 0x1f ;  /* 0x00001f0805087589 */ /* 0x0000a800000e0000 */
[----:B------:R0:W3:Y:S01]  /*193a0*/  SHFL.IDX PT, R0, R0, R9, 0x1f ;  /* 0x00001f0900007589 */ /* 0x0000e200000e0000 */
[----:B------:R-:W-:Y:S05]  /*193b0*/  @!P0 BRA `(.L_x_6486) ;  /* 0x00000000000c8947 */ /* 0x000fea0003800000 */
[----:B------:R-:W-:-:S06]  /*193c0*/  UIADD3 UR5, UR4, -0x1, URZ ;  /* 0xffffffff04057890 */ /* 0x000fcc000fffe03f */
[----:B------:R-:W-:-:S05]  /*193d0*/  IMAD.U32 R10, RZ, RZ, UR5 ;  /* 0x00000005ff0a7e24 */ /* 0x000fca000f8e00ff */
[----:B------:R4:W0:Y:S02]  /*193e0*/  SHFL.IDX PT, R7, R3, R10, 0x1f ;  /* 0x00001f0a03077589 */ /* 0x00082400000e0000 */
.L_x_6486:
[----:B0-----:R-:W-:Y:S01]  /*193f0*/  IMAD R2, R7, R4, R2 ;  /* 0x0000000407027224 */ /* 0x001fe200078e0202 */
[----:B--2---:R-:W-:Y:S01]  /*19400*/  ISETP.NE.AND P0, PT, R8, 0x1, PT ;  /* 0x000000010800780c */ /* 0x004fe20003f05270 */
[----:B------:R-:W-:Y:S02]  /*19410*/  UIADD3 UR41, UR4, UR41, URZ ;  /* 0x0000002904297290 */ /* 0x000fe4000fffe03f */
[----:B------:R-:W-:Y:S01]  /*19420*/  IMAD.IADD R5, R6, 0x1, -R2 ;  /* 0x0000000106057824 */ /* 0x000fe200078e0a02 */
[----:B------:R0:W-:Y:S09]  /*19430*/  STL [R1], R2 ;  /* 0x0000000201007387 */ /* 0x0001f20000100800 */
[----:B------:R-:W-:Y:S05]  /*19440*/  @!P0 BRA `(.L_x_6487) ;  /* 0x0000000000e08947 */ /* 0x000fea0003800000 */
[----:B---3--:R-:W-:Y:S02]  /*19450*/  IABS R4, R0 ;  /* 0x0000000000047213 */ /* 0x008fe40000000000 */
[----:B------:R-:W-:Y:S02]  /*19460*/  IABS R6, R8 ;  /* 0x0000000800067213 */ /* 0x000fe40000000000 */
[----:B------:R-:W2:Y:S08]  /*19470*/  I2F.RP R7, R4 ;  /* 0x0000000400077306 */ /* 0x000eb00000209400 */
[----:B----4-:R-:W3:Y:S08]  /*19480*/  I2F.RP R10, R6 ;  /* 0x00000006000a7306 */ /* 0x010ef00000209400 */
[----:B--2---:R-:W0:Y:S08]  /*19490*/  MUFU.RCP R7, R7 ;  /* 0x0000000700077308 */ /* 0x004e300000001000 */
[----:B---3--:R-:W-:Y:S01]  /*194a0*/  MUFU.RCP R10, R10 ;  /* 0x0000000a000a7308 */ /* 0x008fe20000001000 */
[----:B0-----:R-:W-:Y:S01]  /*194b0*/  VIADD R2, R7, 0xffffffe ;  /* 0x0ffffffe07027836 */ /* 0x001fe20000000000 */
[----:B------:R-:W-:-:S06]  /*194c0*/  IABS R7, R0 ;  /* 0x0000000000077213 */ /* 0x000fcc0000000000 */
[----:B------:R0:W2:Y:S02]  /*194d0*/  F2I.FTZ.U32.TRUNC.NTZ R3, R2 ;  /* 0x0000000200037305 */ /* 0x0000a4000021f000 */
[----:B0-----:R-:W-:Y:S02]  /*194e0*/  IMAD.MOV.U32 R2, RZ, RZ, RZ ;  /* 0x000000ffff027224 */ /* 0x001fe400078e00ff */
[----:B--2---:R-:W-:-:S04]  /*194f0*/  IMAD.MOV R9, RZ, RZ, -R3 ;  /* 0x000000ffff097224 */ /* 0x004fc800078e0a03 */
[----:B------:R-:W-:-:S04]  /*19500*/  IMAD R9, R9, R4, RZ ;  /* 0x0000000409097224 */ /* 0x000fc800078e02ff */
[----:B------:R-:W-:Y:S01]  /*19510*/  IMAD.HI.U32 R3, R3, R9, R2 ;  /* 0x0000000903037227 */ /* 0x000fe200078e0002 */
[----:B------:R-:W-:-:S03]  /*19520*/  IABS R2, R5 ;  /* 0x0000000500027213 */ /* 0x000fc60000000000 */
[----:B------:R-:W-:Y:S02]  /*19530*/  IMAD.MOV R9, RZ, RZ, -R7 ;  /* 0x000000ffff097224 */ /* 0x000fe400078e0a07 */
[----:B------:R-:W-:-:S04]  /*19540*/  IMAD.HI.U32 R7, R3, R2, RZ ;  /* 0x0000000203077227 */ /* 0x000fc800078e00ff */
[----:B------:R-:W-:Y:S02]  /*19550*/  IMAD R9, R7, R9, R2 ;  /* 0x0000000907097224 */ /* 0x000fe400078e0202 */
[----:B------:R-:W-:Y:S02]  /*19560*/  VIADD R3, R10, 0xffffffe ;  /* 0x0ffffffe0a037836 */ /* 0x000fe40000000000 */
[----:B------:R-:W-:Y:S01]  /*19570*/  IMAD.MOV.U32 R2, RZ, RZ, RZ ;  /* 0x000000ffff027224 */ /* 0x000fe200078e00ff */
[----:B------:R-:W-:-:S03]  /*19580*/  ISETP.GT.U32.AND P1, PT, R4, R9, PT ;  /* 0x000000090400720c */ /* 0x000fc60003f24070 */
[----:B------:R-:W0:Y:S10]  /*19590*/  F2I.FTZ.U32.TRUNC.NTZ R3, R3 ;  /* 0x0000000300037305 */ /* 0x000e34000021f000 */
[----:B------:R-:W-:-:S02]  /*195a0*/  @!P1 IMAD.IADD R9, R9, 0x1, -R4 ;  /* 0x0000000109099824 */ /* 0x000fc400078e0a04 */
[----:B------:R-:W-:Y:S01]  /*195b0*/  @!P1 VIADD R7, R7, 0x1 ;  /* 0x0000000107079836 */ /* 0x000fe20000000000 */
[----:B------:R-:W-:Y:S02]  /*195c0*/  ISETP.NE.AND P1, PT, R0, RZ, PT ;  /* 0x000000ff0000720c */ /* 0x000fe40003f25270 */
[----:B------:R-:W-:Y:S01]  /*195d0*/  ISETP.GE.U32.AND P0, PT, R9, R4, PT ;  /* 0x000000040900720c */ /* 0x000fe20003f06070 */
[----:B0-----:R-:W-:-:S04]  /*195e0*/  IMAD.MOV R9, RZ, RZ, -R3 ;  /* 0x000000ffff097224 */ /* 0x001fc800078e0a03 */
[----:B------:R-:W-:-:S04]  /*195f0*/  IMAD R9, R9, R6, RZ ;  /* 0x0000000609097224 */ /* 0x000fc800078e02ff */
[----:B------:R-:W-:Y:S01]  /*19600*/  IMAD.HI.U32 R4, R3, R9, R2 ;  /* 0x0000000903047227 */ /* 0x000fe200078e0002 */
[----:B------:R-:W-:-:S03]  /*19610*/  LOP3.LUT R2, R5, R0, RZ, 0x3c, !PT ;  /* 0x0000000005027212 */ /* 0x000fc600078e3cff */
[----:B------:R-:W-:Y:S01]  /*19620*/  @P0 VIADD R7, R7, 0x1 ;  /* 0x0000000107070836 */ /* 0x000fe20000000000 */
[----:B------:R-:W-:Y:S02]  /*19630*/  ISETP.GE.AND P2, PT, R2, RZ, PT ;  /* 0x000000ff0200720c */ /* 0x000fe40003f46270 */
[----:B------:R-:W-:-:S05]  /*19640*/  IABS R2, R8 ;  /* 0x0000000800027213 */ /* 0x000fca0000000000 */
[----:B------:R-:W-:-:S06]  /*19650*/  IMAD.MOV R2, RZ, RZ, -R2 ;  /* 0x000000ffff027224 */ /* 0x000fcc00078e0a02 */
[----:B------:R-:W-:Y:S01]  /*19660*/  @!P2 IMAD.MOV R7, RZ, RZ, -R7 ;  /* 0x000000ffff07a224 */ /* 0x000fe200078e0a07 */
[----:B------:R-:W-:-:S04]  /*19670*/  @!P1 LOP3.LUT R7, RZ, R0, RZ, 0x33, !PT ;  /* 0x00000000ff079212 */ /* 0x000fc800078e33ff */
        /* <DEDUP_REMOVED lines=15> */
[--C-:B------:R-:W-:Y:S02]  /*19770*/  IMAD R8, R8, R2, R7.reuse ;  /* 0x0000000208087224 */ /* 0x100fe400078e0207 */
[----:B------:R-:W-:Y:S02]  /*19780*/  IMAD.MOV R2, RZ, RZ, -R7 ;  /* 0x000000ffff027224 */ /* 0x000fe400078e0a07 */
[----:B------:R-:W-:Y:S02]  /*19790*/  IMAD R3, R8, 0x10000, R3 ;  /* 0x0001000008037824 */ /* 0x000fe400078e0203 */
[----:B------:R-:W-:-:S03]  /*197a0*/  IMAD R2, R0, R2, R5 ;  /* 0x0000000200027224 */ /* 0x000fc600078e0205 */
[----:B------:R2:W-:Y:S01]  /*197b0*/  STL [R1+0x8], R3 ;  /* 0x0000080301007387 */ /* 0x0005e20000100800 */
[----:B------:R-:W-:Y:S05]  /*197c0*/  BRA `(.L_x_6488) ;  /* 0x0000000000fc7947 */ /* 0x000fea0003800000 */
.L_x_6487:
[----:B------:R-:W-:Y:S02]  /*197d0*/  ULDC.64 UR4, c[0x0][0xc90] ;  /* 0x0003240000047ab9 */ /* 0x000fe40000000a00 */
[----:B------:R-:W-:-:S06]  /*197e0*/  UIMAD.WIDE UR4, UR41, 0x4, UR4 ;  /* 0x00000004290478a5 */ /* 0x000fcc000f8e0204 */
[----:B0-----:R-:W-:Y:S02]  /*197f0*/  IMAD.U32 R2, RZ, RZ, UR4 ;  /* 0x00000004ff027e24 */ /* 0x001fe4000f8e00ff */
[----:B----4-:R-:W-:-:S05]  /*19800*/  IMAD.U32 R3, RZ, RZ, UR5 ;  /* 0x00000005ff037e24 */ /* 0x010fca000f8e00ff */
[----:B------:R0:W3:Y:S02]  /*19810*/  LDG.E R9, desc[UR36][R2.64] ;  /* 0x0000002402097981 */ /* 0x0000e4000c1e1900 */
[----:B0-----:R-:W-:Y:S02]  /*19820*/  IMAD.MOV.U32 R2, RZ, RZ, RZ ;  /* 0x000000ffff027224 */ /* 0x001fe400078e00ff */
[----:B---3--:R-:W-:-:S05]  /*19830*/  IMAD R6, R0, R9, RZ ;  /* 0x0000000900067224 */ /* 0x008fca00078e02ff */
        /* <DEDUP_REMOVED lines=54> */
[----:B------:R-:W-:-:S05]  /*19ba0*/  IMAD R3, R2, R4, R5 ;  /* 0x0000000402037224 */ /* 0x000fca00078e0205 */
[----:B------:R0:W-:Y:S02]  /*19bb0*/  STL [R1+0x8], R3 ;  /* 0x0000080301007387 */ /* 0x0001e40000100800 */
.L_x_6488:
[----:B0-2---:R-:W-:-:S05]  /*19bc0*/  LOP3.LUT R3, RZ, R2, RZ, 0x33, !PT ;  /* 0x00000002ff037212 */ /* 0x005fca00078e33ff */
[----:B------:R-:W-:-:S05]  /*19bd0*/  IMAD.IADD R0, R0, 0x1, R3 ;  /* 0x0000000100007824 */ /* 0x000fca00078e0203 */
[----:B------:R2:W-:Y:S01]  /*19be0*/  STL [R1+0x4], R0 ;  /* 0x0000040001007387 */ /* 0x0005e20000100800 */
[----:B------:R-:W-:Y:S05]  /*19bf0*/  BRA `(.L_x_6489) ;  /* 0x0000000000107947 */ /* 0x000fea0003800000 */
.L_x_6484:
[----:B------:R0:W-:Y:S01]  /*19c00*/  STL [R1], R6 ;  /* 0x0000000601007387 */ /* 0x0001e20000100800 */
[----:B------:R-:W-:-:S03]  /*19c10*/  ULDC UR41, c[0x0][0xc3c] ;  /* 0x00030f0000297ab9 */ /* 0x000fc60000000800 */
[----:B------:R0:W-:Y:S04]  /*19c20*/  STL [R1+0x4], RZ ;  /* 0x000004ff01007387 */ /* 0x0001e80000100800 */
[----:B------:R0:W-:Y:S02]  /*19c30*/  STL [R1+0x8], RZ ;  /* 0x000008ff01007387 */ /* 0x0001e40000100800 */
.L_x_6489:
[----:B------:R-:W3:Y:S04]  /*19c40*/  LDL R3, [R1+0x4] ;  /* 0x0000040001037983 */ /* 0x000ee80000100800 */
[----:B------:R-:W4:Y:S04]  /*19c50*/  LDL R2, [R1+0x8] ;  /* 0x0000080001027983 */ /* 0x000f280000100800 */
[----:B------:R-:W5:Y:S01]  /*19c60*/  LDL R4, [R1] ;  /* 0x0000000001047983 */ /* 0x000f620000100800 */
[----:B--2---:R-:W2:Y:S01]  /*19c70*/  S2R R0, SR_TID.X ;  /* 0x0000000000007919 */ /* 0x004ea20000002100 */
[----:B------:R-:W-:Y:S01]  /*19c80*/  BAR.SYNC.DEFER_BLOCKING 0x4, 0x180 ;  /* 0x0106000000007b1d */ /* 0x000fe20000010000 */
[----:B---3--:R-:W-:-:S02]  /*19c90*/  IMAD.MOV.U32 R5, RZ, RZ, R3 ;  /* 0x000000ffff057224 */ /* 0x008fc400078e0003 */
[----:B----4-:R-:W-:-:S03]  /*19ca0*/  IMAD.MOV.U32 R3, RZ, RZ, R2 ;  /* 0x000000ffff037224 */ /* 0x010fc600078e0002 */
[----:B------:R3:W4:Y:S01]  /*19cb0*/  LDL R2, [R1+0x14] ;  /* 0x0000140001027983 */ /* 0x0007220000100800 */
[----:B--2---:R-:W-:Y:S01]  /*19cc0*/  LOP3.LUT R0, R0, 0x1f, RZ, 0xc0, !PT ;  /* 0x0000001f00007812 */ /* 0x004fe200078ec0ff */
[----:B0-----:R-:W-:-:S03]  /*19cd0*/  IMAD.MOV.U32 R6, RZ, RZ, R3 ;  /* 0x000000ffff067224 */ /* 0x001fc600078e0003 */
[----:B------:R-:W-:-:S13]  /*19ce0*/  ISETP.NE.AND P0, PT, R0, RZ, PT ;  /* 0x000000ff0000720c */ /* 0x000fda0003f05270 */
[----:B------:R-:W-:Y:S01]  /*19cf0*/  @!P0 MOV R0, 0x400 ;  /* 0x0000040000008802 */ /* 0x000fe20000000f00 */
[----:B----4-:R-:W0:Y:S03]  /*19d00*/  @!P0 S2R R2, SR_CgaCtaId ;  /* 0x0000000000028919 */ /* 0x010e260000008800 */
[----:B0-----:R-:W-:Y:S01]  /*19d10*/  @!P0 LEA R18, R2, R0, 0x18 ;  /* 0x0000000002128211 */ /* 0x001fe200078ec0ff */
[----:B------:R-:W-:Y:S01]  /*19d20*/  IMAD.U32 R0, RZ, RZ, UR41 ;  /* 0x00000029ff007e24 */ /* 0x000fe2000f8e00ff */
[----:B------:R3:W-:Y:S03]  /*19d30*/  @!P0 STL [R1+0x14], R2 ;  /* 0x0000140201008387 */ /* 0x0007e60000100800 */
[----:B------:R-:W-:-:S05]  /*19d40*/  @!P0 IMAD.MOV.U32 R7, RZ, RZ, R0 ;  /* 0x000000ffff078224 */ /* 0x000fca00078e0000 */
[----:B-----5:R3:W-:Y:S01]  /*19d50*/  @!P0 STS.128 [R18+0x334d0], R4 ;  /* 0x0334d00412008388 */ /* 0x0207e20000000c00 */
[----:B------:R-:W-:Y:S06]  /*19d60*/  BAR.ARV 0x5, 0x180 ;  /* 0x0146000000007b1d */ /* 0x000fec0000002000 */
.L_x_6482:
[----:B------:R-:W-:Y:S02]  /*19d70*/  ULDC UR4, c[0x0][0xc3c] ;  /* 0x00030f0000047ab9 */ /* 0x000fe40000000800 */
[----:B------:R-:W-:-:S06]  /*19d80*/  UISETP.GE.AND UP0, UPT, UR41, UR4, UPT ;  /* 0x000000042900728c */ /* 0x000fcc000bf06270 */
[----:B------:R-:W-:-:S13]  /*19d90*/  PLOP3.LUT P0, PT, PT, PT, UP0, 0x80, 0x0 ;  /* 0x000000000000781c */ /* 0x000fda0003f0f008 */
[----:B------:R-:W-:Y:S05]  /*19da0*/  @!P0 BRA `(.L_x_6490) ;  /* 0xffffff9400548947 */ /* 0x000fea000383ffff */
.L_x_6412:
[----:B-1----:R-:W2:Y:S01]  /*19db0*/  LDL.LU R0, [R1+0x20] ;  /* 0x0000200001007983 */ /* 0x002ea20000300800 */
[----:B------:R-:W-:Y:S01]  /*19dc0*/  BSSY B0, `(.L_x_6491) ;  /* 0x000000b000007945 */ /* 0x000fe20003800000 */
[----:B0--3--:R-:W0:Y:S01]  /*19dd0*/  S2R R5, SR_CgaCtaId ;  /* 0x0000000000057919 */ /* 0x009e220000008800 */
        /* <DEDUP_REMOVED lines=9> */
.L_x_6577:
[----:B------:R-:W-:Y:S05]  /*19e70*/  BSYNC B0 ;  /* 0x0000000000007941 */ /* 0x000fea0003800000 */
.L_x_6491:
[----:B------:R-:W-:-:S03]  /*19e80*/  UMOV UR4, 0xffffffff ;  /* 0xffffffff00047882 */ /* 0x000fc60000000000 */
[----:B------:R-:W-:Y:S05]  /*19e90*/  BRA.DIV UR4, `(.L_x_6493) ;  /* 0x0000002a04787947 */ /* 0x000fea000b800000 */
[----:B0-----:R-:W0:Y:S02]  /*19ea0*/  S2R R0, SR_TID.X ;  /* 0x0000000000007919 */ /* 0x001e240000002100 */
[----:B0-----:R-:W-:-:S04]  /*19eb0*/  SHF.R.U32.HI R0, RZ, 0x5, R0 ;  /* 0x00000005ff007819 */ /* 0x001fc80000011600 */
[----:B------:R-:W-:-:S05]  /*19ec0*/  LOP3.LUT R0, R0, 0x3, RZ, 0xc0, !PT ;  /* 0x0000000300007812 */ /* 0x000fca00078ec0ff */
[----:B------:R0:W1:Y:S02]  /*19ed0*/  SHFL.IDX PT, R14, R0, RZ, 0x1f ;  /* 0x00001fff000e7589 */ /* 0x00006400000e0000 */
.L_x_6580:
[----:B-1----:R-:W-:Y:S01]  /*19ee0*/  ISETP.NE.AND P0, PT, R14, RZ, PT ;  /* 0x000000ff0e00720c */ /* 0x002fe20003f05270 */
[----:B------:R-:W-:-:S12]  /*19ef0*/  BSSY B0, `(.L_x_6494) ;  /* 0x000002e000007945 */ /* 0x000fd80003800000 */
[----:B------:R-:W-:Y:S05]  /*19f00*/  @P0 BRA `(.L_x_6495) ;  /* 0x0000000000b00947 */ /* 0x000fea0003800000 */
[----:B------:R-:W-:-:S03]  /*19f10*/  UMOV UR4, 0xffffffff ;  /* 0xffffffff00047882 */ /* 0x000fc60000000000 */
[----:B------:R-:W-:Y:S05]  /*19f20*/  BRA.DIV UR4, `(.L_x_6496) ;  /* 0x0000002a04887947 */ /* 0x000fea000b800000 */
[----:B------:R-:W-:-:S13]  /*19f30*/  ELECT P6, URZ, PT ;  /* 0x00000000003f782f */ /* 0x000fda00038c0000 */
.L_x_6583:
        /* <DEDUP_REMOVED lines=8> */
.L_x_6497:
[C---:B------:R-:W-:Y:S01]  /*19fc0*/  IMAD R5, R31.reuse, 0x8, R4 ;  /* 0x000000081f057824 */ /* 0x040fe200078e0204 */
[----:B------:R-:W-:Y:S01]  /*19fd0*/  SHF.L.U32 R0, R34, 0x1f, RZ ;  /* 0x0000001f22007819 */ /* 0x000fe200000006ff */
[----:B------:R-:W-:-:S03]  /*19fe0*/  VIADD R31, R31, 0x1 ;  /* 0x000000011f1f7836 */ /* 0x000fc60000000000 */
[----:B------:R-:W0:Y:S02]  /*19ff0*/  SYNCS.PHASECHK.TRANS64.TRYWAIT P1, [R5+URZ+0x33440], R0 ;  /* 0x03344000050075a7 */ /* 0x000e24000802017f */
[----:B------:R-:W-:-:S04]  /*1a000*/  ISETP.NE.AND P2, PT, R31, 0x2, PT ;  /* 0x000000021f00780c */ /* 0x000fc80003f45270 */
[----:B------:R-:W-:Y:S01]  /*1a010*/  SEL R3, RZ, 0x1, P2 ;  /* 0x00000001ff037807 */ /* 0x000fe20001000000 */
[----:B0-----:R-:W-:Y:S08]  /*1a020*/  @!P1 BRA `(.L_x_6498) ;  /* 0x0000002800689947 */ /* 0x001ff00003800000 */
.L_x_6584:
[----:B------:R-:W-:Y:S02]  /*1a030*/  SEL R31, R31, RZ, P2 ;  /* 0x000000ff1f1f7207 */ /* 0x000fe40001000000 */
[----:B------:R-:W-:Y:S01]  /*1a040*/  LOP3.LUT R2, R34, R3, RZ, 0x3c, !PT ;  /* 0x0000000322027212 */ /* 0x000fe200078e3cff */
[----:B------:R-:W-:Y:S06]  /*1a050*/  @!P0 BRA `(.L_x_6499) ;  /* 0x0000000000048947 */ /* 0x000fec0003800000 */
[----:B------:R-:W-:Y:S01]  /*1a060*/  BPT.TRAP 0x1 ;  /* 0x000000040000795c */ /* 0x000fe20000300000 */
.L_x_6499:
[----:B------:R-:W-:Y:S01]  /*1a070*/  IMAD R31, R31, 0x8, R4 ;  /* 0x000000081f1f7824 */ /* 0x000fe200078e0204 */
[----:B------:R-:W-:-:S04]  /*1a080*/  SHF.L.U32 R2, R2, 0x1f, RZ ;  /* 0x0000001f02027819 */ /* 0x000fc800000006ff */
[----:B------:R-:W1:Y:S02]  /*1a090*/  SYNCS.PHASECHK.TRANS64.TRYWAIT P1, [R31+URZ+0x33440], R2 ;  /* 0x033440021f0075a7 */ /* 0x000e64000802017f */
[----:B-1----:R-:W-:Y:S05]  /*1a0a0*/  @!P1 BRA `(.L_x_6500) ;  /* 0x00000028005c9947 */ /* 0x002fea0003800000 */
.L_x_6585:
[----:B------:R-:W-:Y:S05]  /*1a0b0*/  @!P0 BRA `(.L_x_6501) ;  /* 0x0000000000048947 */ /* 0x000fea0003800000 */
[----:B------:R-:W-:Y:S01]  /*1a0c0*/  BPT.TRAP 0x1 ;  /* 0x000000040000795c */ /* 0x000fe20000300000 */
.L_x_6501:
[----:B------:R-:W2:Y:S02]  /*1a0d0*/  SYNCS.PHASECHK.TRANS64.TRYWAIT P1, [R5+URZ+0x33460], R0 ;  /* 0x03346000050075a7 */ /* 0x000ea4000802017f */
[----:B--2---:R-:W-:Y:S05]  /*1a0e0*/  @!P1 BRA `(.L_x_6502) ;  /* 0x0000002800609947 */ /* 0x004fea0003800000 */
.L_x_6586:
[----:B------:R-:W-:Y:S05]  /*1a0f0*/  @!P0 BRA `(.L_x_6503) ;  /* 0x0000000000048947 */ /* 0x000fea0003800000 */
[----:B------:R-:W-:Y:S01]  /*1a100*/  BPT.TRAP 0x1 ;  /* 0x000000040000795c */ /* 0x000fe20000300000 */
.L_x_6503:
[----:B------:R-:W3:Y:S02]  /*1a110*/  SYNCS.PHASECHK.TRANS64.TRYWAIT P1, [R31+URZ+0x33460], R2 ;  /* 0x033460021f0075a7 */ /* 0x000ee4000802017f */
[----:B---3--:R-:W-:Y:S05]  /*1a120*/  @!P1 BRA `(.L_x_6504) ;  /* 0x0000002800649947 */ /* 0x008fea0003800000 */
.L_x_6587:
[----:B------:R-:W-:Y:S05]  /*1a130*/  @!P0 BRA `(.L_x_6505) ;  /* 0x0000000000048947 */ /* 0x000fea0003800000 */
[----:B------:R-:W-:Y:S01]  /*1a140*/  BPT.TRAP 0x1 ;  /* 0x000000040000795c */ /* 0x000fe20000300000 */
.L_x_6505:
[----:B------:R-:W4:Y:S02]  /*1a150*/  SYNCS.PHASECHK.TRANS64.TRYWAIT P1, [R5+URZ+0x33480], R0 ;  /* 0x03348000050075a7 */ /* 0x000f24000802017f */
[----:B----4-:R-:W-:Y:S05]  /*1a160*/  @!P1 BRA `(.L_x_6506) ;  /* 0x0000002800689947 */ /* 0x010fea0003800000 */
.L_x_6588:
[----:B------:R-:W-:Y:S05]  /*1a170*/  @!P0 BRA `(.L_x_6507) ;  /* 0x0000000000048947 */ /* 0x000fea0003800000 */
[----:B------:R-:W-:Y:S01]  /*1a180*/  BPT.TRAP 0x1 ;  /* 0x000000040000795c */ /* 0x000fe20000300000 */
.L_x_6507:
[----:B------:R0:W0:Y:S02]  /*1a190*/  SYNCS.PHASECHK.TRANS64.TRYWAIT P0, [R31+URZ+0x33480], R2 ;  /* 0x033480021f0075a7 */ /* 0x000024000800017f */
[----:B0-----:R-:W-:Y:S05]  /*1a1a0*/  @!P0 NANOSLEEP.SYNCS 0x989680 ;  /* 0x009896800000895d */ /* 0x001fea0003900000 */
[----:B------:R-:W0:Y:S02]  /*1a1b0*/  @!P0 SYNCS.PHASECHK.TRANS64 P0, [R31+URZ+0x33480], R2 ;  /* 0x033480021f0085a7 */ /* 0x000e24000800007f */
[----:B0-----:R-:W-:Y:S05]  /*1a1c0*/  @!P0 BRA `(.L_x_6507) ;  /* 0xfffffffc00f08947 */ /* 0x001fea000383ffff */
.L_x_6495:
[----:B------:R-:W-:Y:S05]  /*1a1d0*/  BSYNC B0 ;  /* 0x0000000000007941 */ /* 0x000fea0003800000 */
.L_x_6494:
[----:B------:R-:W-:Y:S05]  /*1a1e0*/  EXIT ;  /* 0x000000000000794d */ /* 0x000fea0003800000 */
.L_x_6346:
[----:B0-----:R-:W-:-:S04]  /*1a1f0*/  IMAD.U32 R3, RZ, RZ, UR39 ;  /* 0x00000027ff037e24 */ /* 0x001fc8000f8e00ff */
[----:B------:R0:W1:Y:S03]  /*1a200*/  SYNCS.PHASECHK.TRANS64.TRYWAIT P0, [R3+URZ+0x33400], R0 ;  /* 0x03340000030075a7 */ /* 0x000066000800017f */
[----:B-1----:R-:W-:Y:S05]  /*1a210*/  @!P0 NANOSLEEP.SYNCS 0x989680 ;  /* 0x009896800000895d */ /* 0x002fea0003900000 */
[----:B------:R-:W1:Y:S02]  /*1a220*/  @!P0 SYNCS.PHASECHK.TRANS64 P0, [R3+URZ+0x33400], R0 ;  /* 0x03340000030085a7 */ /* 0x000e64000800007f */
[----:B-1----:R-:W-:Y:S05]  /*1a230*/  @!P0 BRA `(.L_x_6346) ;  /* 0xfffffffc00ec8947 */ /* 0x002fea000383ffff */
[----:B------:R-:W-:Y:S05]  /*1a240*/  BRA `(.L_x_6508) ;  /* 0xfffffe7c00a87947 */ /* 0x000fea000383ffff */
.L_x_6350:
[----:B-1----:R1:W2:Y:S02]  /*1a250*/  SYNCS.PHASECHK.TRANS64.TRYWAIT P0, [R3+URZ+0x33430], R0 ;  /* 0x03343000030075a7 */ /* 0x0022a4000800017f */
[----:B--2---:R-:W-:Y:S05]  /*1a260*/  @!P0 NANOSLEEP.SYNCS 0x989680 ;  /* 0x009896800000895d */ /* 0x004fea0003900000 */
[----:B------:R-:W2:Y:S02]  /*1a270*/  @!P0 SYNCS.PHASECHK.TRANS64 P0, [R3+URZ+0x33430], R0 ;  /* 0x03343000030085a7 */ /* 0x000ea4000800007f */
[----:B--2---:R-:W-:Y:S05]  /*1a280*/  @!P0 BRA `(.L_x_6350) ;  /* 0xfffffffc00f08947 */ /* 0x004fea000383ffff */
[----:B------:R-:W-:Y:S05]  /*1a290*/  BRA `(.L_x_6349) ;  /* 0xfffffe7c00c47947 */ /* 0x000fea000383ffff */
.L_x_6356:
[----:B-1----:R-:W-:-:S04]  /*1a2a0*/  IMAD.U32 R7, RZ, RZ, UR5 ;  /* 0x00000005ff077e24 */ /* 0x002fc8000f8e00ff */
[----:B------:R1:W2:Y:S03]  /*1a2b0*/  SYNCS.PHASECHK.TRANS64.TRYWAIT P0, [R7+URZ+0x33430], R0 ;  /* 0x03343000070075a7 */ /* 0x0002a6000800017f */
[----:B--2---:R-:W-:Y:S05]  /*1a2c0*/  @!P0 NANOSLEEP.SYNCS 0x989680 ;  /* 0x009896800000895d */ /* 0x004fea0003900000 */
[----:B------:R-:W2:Y:S02]  /*1a2d0*/  @!P0 SYNCS.PHASECHK.TRANS64 P0, [R7+URZ+0x33430], R0 ;  /* 0x03343000070085a7 */ /* 0x000ea4000800007f */
[----:B--2---:R-:W-:Y:S05]  /*1a2e0*/  @!P0 BRA `(.L_x_6356) ;  /* 0xfffffffc00ec8947 */ /* 0x004fea000383ffff */
[----:B------:R-:W-:Y:S05]  /*1a2f0*/  BRA `(.L_x_6353) ;  /* 0xfffffeb400f87947 */ /* 0x000fea000383ffff */
.L_x_6360:
[----:B-1----:R-:W-:-:S04]  /*1a300*/  IMAD.U32 R2, RZ, RZ, UR5 ;  /* 0x00000005ff027e24 */ /* 0x002fc8000f8e00ff */
[----:B------:R1:W2:Y:S03]  /*1a310*/  SYNCS.PHASECHK.TRANS64.TRYWAIT P0, [R2+URZ+0x33450], R0 ;  /* 0x03345000020075a7 */ /* 0x0002a6000800017f */
[----:B--2---:R-:W-:Y:S05]  /*1a320*/  @!P0 NANOSLEEP.SYNCS 0x989680 ;  /* 0x009896800000895d */ /* 0x004fea0003900000 */
[----:B------:R-:W2:Y:S02]  /*1a330*/  @!P0 SYNCS.PHASECHK.TRANS64 P0, [R2+URZ+0x33450], R0 ;  /* 0x03345000020085a7 */ /* 0x000ea4000800007f */
[----:B--2---:R-:W-:Y:S05]  /*1a340*/  @!P0 BRA `(.L_x_6360) ;  /* 0xfffffffc00ec8947 */ /* 0x004fea000383ffff */
[----:B------:R-:W-:Y:S05]  /*1a350*/  BRA `(.L_x_6357) ;  /* 0xfffffec400047947 */ /* 0x000fea000383ffff */
.L_x_6368:
[----:B-1----:R-:W-:-:S04]  /*1a360*/  IMAD.U32 R7, RZ, RZ, UR5 ;  /* 0x00000005ff077e24 */ /* 0x002fc8000f8e00ff */
[----:B------:R1:W2:Y:S03]  /*1a370*/  SYNCS.PHASECHK.TRANS64.TRYWAIT P0, [R7+URZ+0x33430], R0 ;  /* 0x03343000070075a7 */ /* 0x0002a6000800017f */
[----:B--2---:R-:W-:Y:S05]  /*1a380*/  @!P0 NANOSLEEP.SYNCS 0x989680 ;  /* 0x009896800000895d */ /* 0x004fea0003900000 */
[----:B------:R-:W2:Y:S02]  /*1a390*/  @!P0 SYNCS.PHASECHK.TRANS64 P0, [R7+URZ+0x33430], R0 ;  /* 0x03343000070085a7 */ /* 0x000ea4000800007f */
[----:B--2---:R-:W-:Y:S05]  /*1a3a0*/  @!P0 BRA `(.L_x_6368) ;  /* 0xfffffffc00ec8947 */ /* 0x004fea000383ffff */
[----:B------:R-:W-:Y:S05]  /*1a3b0*/  BRA `(.L_x_6365) ;  /* 0xfffffef0006c7947 */ /* 0x000fea000383ffff */
.L_x_6372:
[----:B-1----:R-:W-:-:S04]  /*1a3c0*/  IMAD.U32 R2, RZ, RZ, UR5 ;  /* 0x00000005ff027e24 */ /* 0x002fc8000f8e00ff */
[----:B------:R1:W2:Y:S03]  /*1a3d0*/  SYNCS.PHASECHK.TRANS64.TRYWAIT P0, [R2+URZ+0x33450], R0 ;  /* 0x03345000020075a7 */ /* 0x0002a6000800017f */
[----:B--2---:R-:W-:Y:S05]  /*1a3e0*/  @!P0 NANOSLEEP.SYNCS 0x989680 ;  /* 0x009896800000895d */ /* 0x004fea0003900000 */
[----:B------:R-:W2:Y:S02]  /*1a3f0*/  @!P0 SYNCS.PHASECHK.TRANS64 P0, [R2+URZ+0x33450], R0 ;  /* 0x03345000020085a7 */ /* 0x000ea4000800007f */
[----:B--2---:R-:W-:Y:S05]  /*1a400*/  @!P0 BRA `(.L_x_6372) ;  /* 0xfffffffc00ec8947 */ /* 0x004fea000383ffff */
[----:B------:R-:W-:Y:S05]  /*1a410*/  BRA `(.L_x_6369) ;  /* 0xfffffefc006c7947 */ /* 0x000fea000383ffff */
.L_x_6379:
[----:B-1----:R-:W-:-:S04]  /*1a420*/  IMAD.U32 R6, RZ, RZ, UR5 ;  /* 0x00000005ff067e24 */ /* 0x002fc8000f8e00ff */
[----:B------:R1:W2:Y:S03]  /*1a430*/  SYNCS.PHASECHK.TRANS64.TRYWAIT P0, [R6+URZ+0x33450], R5 ;  /* 0x03345005060075a7 */ /* 0x0002a6000800017f */
[----:B--2---:R-:W-:Y:S05]  /*1a440*/  @!P0 NANOSLEEP.SYNCS 0x989680 ;  /* 0x009896800000895d */ /* 0x004fea0003900000 */
[----:B------:R-:W2:Y:S02]  /*1a450*/  @!P0 SYNCS.PHASECHK.TRANS64 P0, [R6+URZ+0x33450], R5 ;  /* 0x03345005060085a7 */ /* 0x000ea4000800007f */
[----:B--2---:R-:W-:Y:S05]  /*1a460*/  @!P0 BRA `(.L_x_6379) ;  /* 0xfffffffc00ec8947 */ /* 0x004fea000383ffff */
[----:B------:R-:W-:Y:S05]  /*1a470*/  BRA `(.L_x_6378) ;  /* 0xffffff1c00c47947 */ /* 0x000fea000383ffff */
.L_x_6428:
[----:B------:R-:W0:Y:S01]  /*1a480*/  S2R R20, SR_TID.X ;  /* 0x0000000000147919 */ /* 0x000e220000002100 */
[----:B------:R-:W-:Y:S02]  /*1a490*/  IMAD.MOV.U32 R11, RZ, RZ, 0x1f ;  /* 0x0000001fff0b7424 */ /* 0x000fe400078e00ff */
[----:B------:R-:W-:Y:S01]  /*1a4a0*/  IMAD.MOV.U32 R15, RZ, RZ, -0x1 ;  /* 0xffffffffff0f7424 */ /* 0x000fe200078e00ff */
[----:B0-----:R-:W-:-:S04]  /*1a4b0*/  SHF.R.U32.HI R12, RZ, 0x5, R20 ;  /* 0x00000005ff0c7819 */ /* 0x001fc80000011614 */
[----:B------:R-:W-:-:S05]  /*1a4c0*/  LOP3.LUT R12, R12, 0x3, RZ, 0xc0, !PT ;  /* 0x000000030c0c7812 */ /* 0x000fca00078ec0ff */
[----:B------:R-:W-:Y:S02]  /*1a4d0*/  IMAD.MOV.U32 R13, RZ, RZ, R12 ;  /* 0x000000ffff0d7224 */ /* 0x000fe400078e000c */
[----:B------:R-:W-:-:S07]  /*1a4e0*/  IMAD.MOV.U32 R12, RZ, RZ, RZ ;  /* 0x000000ffff0c7224 */ /* 0x000fce00078e00ff */
[----:B-----5:R-:W-:Y:S05]  /*1a4f0*/  WARPSYNC.COLLECTIVE R15, `(.L_x_6509) ;  /* 0x000000000f087348 */ /* 0x020fea0003c00000 */
[----:B------:R0:W1:Y:S02]  /*1a500*/  SHFL.IDX P6, R14, R13, R12, R11 ;  /* 0x0000000c0d0e7389 */ /* 0x00006400000c000b */
[----:B01---5:R-:W-:Y:S01]  /*1a510*/  ENDCOLLECTIVE ;  /* 0x000000000000791b */ /* 0x023fe20003800000 */
.L_x_6509:
[----:B------:R-:W-:Y:S05]  /*1a520*/  BRA `(.L_x_6510) ;  /* 0xffffffa000a47947 */ /* 0x000fea000383ffff */
.L_x_6431:
[----:B0-----:R0:W1:Y:S02]  /*1a530*/  SYNCS.PHASECHK.TRANS64.TRYWAIT P0, [R4+URZ+0x33480], R35 ;  /* 0x03348023040075a7 */ /* 0x001064000800017f */
[----:B-1----:R-:W-:Y:S05]  /*1a540*/  @!P0 NANOSLEEP.SYNCS 0x989680 ;  /* 0x009896800000895d */ /* 0x002fea0003900000 */
[----:B------:R-:W1:Y:S02]  /*1a550*/  @!P0 SYNCS.PHASECHK.TRANS64 P0, [R4+URZ+0x33480], R35 ;  /* 0x03348023040085a7 */ /* 0x000e64000800007f */
[----:B-1----:R-:W-:Y:S05]  /*1a560*/  @!P0 BRA `(.L_x_6431) ;  /* 0xfffffffc00f08947 */ /* 0x002fea000383ffff */
[----:B------:R-:W-:Y:S05]  /*1a570*/  BRA `(.L_x_6511) ;  /* 0xffffffa000c47947 */ /* 0x000fea000383ffff */
.L_x_6432:
        /* <DEDUP_REMOVED lines=8> */
.L_x_6513:
[----:B------:R-:W-:Y:S05]  /*1a600*/  BSYNC B0 ;  /* 0x0000000000007941 */ /* 0x000fea0003800000 */
.L_x_6512:
[----:B------:R-:W-:Y:S01]  /*1a610*/  IMAD.MOV.U32 R13, RZ, RZ, R20 ;  /* 0x000000ffff0d7224 */ /* 0x000fe200078e0014 */
[----:B------:R-:W-:Y:S01]  /*1a620*/  LOP3.LUT R22, R22, 0xffffff7f, RZ, 0xc0, !PT ;  /* 0xffffff7f16167812 */ /* 0x000fe200078ec0ff */
[----:B------:R-:W-:Y:S01]  /*1a630*/  IMAD.MOV.U32 R12, RZ, RZ, RZ ;  /* 0x000000ffff0c7224 */ /* 0x000fe200078e00ff */
[C---:B------:R-:W-:Y:S01]  /*1a640*/  ISETP.GE.AND P5, PT, R9.reuse, 0x21, PT ;  /* 0x000000210900780c */ /* 0x040fe20003fa6270 */
[----:B------:R-:W-:Y:S01]  /*1a650*/  IMAD.MOV.U32 R11, RZ, RZ, 0x1c1f ;  /* 0x00001c1fff0b7424 */ /* 0x000fe200078e00ff */
[----:B------:R-:W-:Y:S01]  /*1a660*/  ISETP.GE.AND P4, PT, R9, 0x41, PT ;  /* 0x000000410900780c */ /* 0x000fe20003f86270 */
[----:B------:R-:W-:Y:S02]  /*1a670*/  IMAD.MOV.U32 R15, RZ, RZ, -0x1 ;  /* 0xffffffffff0f7424 */ /* 0x000fe400078e00ff */
[----:B------:R-:W-:-:S10]  /*1a680*/  IMAD.MOV.U32 R0, RZ, RZ, R14 ;  /* 0x000000ffff007224 */ /* 0x000fd400078e000e */
[----:B------:R-:W-:Y:S05]  /*1a690*/  WARPSYNC.COLLECTIVE R15, `(.L_x_6514) ;  /* 0x000000000f087348 */ /* 0x000fea0003c00000 */
[----:B------:R0:W1:Y:S02]  /*1a6a0*/  SHFL.IDX P6, R14, R13, R12, R11 ;  /* 0x0000000c0d0e7389 */ /* 0x00006400000c000b */
[----:B01----:R-:W-:Y:S01]  /*1a6b0*/  ENDCOLLECTIVE ;  /* 0x000000000000791b */ /* 0x003fe20003800000 */
.L_x_6514:
[----:B------:R-:W0:Y:S01]  /*1a6c0*/  LDC R11, c[0x0][0x2f4] ;  /* 0x0000bd00ff0b7b82 */ /* 0x000e220000000800 */
[C---:B------:R-:W-:Y:S01]  /*1a6d0*/  LOP3.LUT R12, R36.reuse, 0x40, RZ, 0xfc, !PT ;  /* 0x00000040240c7812 */ /* 0x040fe200078efcff */
[----:B------:R-:W-:Y:S01]  /*1a6e0*/  IMAD.MOV.U32 R13, RZ, RZ, R10 ;  /* 0x000000ffff0d7224 */ /* 0x000fe200078e000a */
[----:B------:R-:W-:Y:S01]  /*1a6f0*/  LOP3.LUT R15, R36, 0x80, RZ, 0xfc, !PT ;  /* 0x00000080240f7812 */ /* 0x000fe200078efcff */
        /* <DEDUP_REMOVED lines=18> */
[----:B0-----:R-:W-:Y:S05]  /*1a820*/  WARPSYNC.COLLECTIVE R15, `(.L_x_6515) ;  /* 0x000000000f087348 */ /* 0x001fea0003c00000 */
[----:B------:R1:W2:Y:S02]  /*1a830*/  SHFL.IDX P6, R14, R13, R12, R11 ;  /* 0x0000000c0d0e7389 */ /* 0x0002a400000c000b */
[----:B012---:R-:W-:Y:S01]  /*1a840*/  ENDCOLLECTIVE ;  /* 0x000000000000791b */ /* 0x007fe20003800000 */
.L_x_6515:
        /* <DEDUP_REMOVED lines=9> */
.L_x_6516:
[----:B------:R-:W-:Y:S02]  /*1a8e0*/  IMAD.MOV.U32 R13, RZ, RZ, R10 ;  /* 0x000000ffff0d7224 */ /* 0x000fe400078e000a */
[----:B------:R-:W-:Y:S02]  /*1a8f0*/  IMAD.MOV.U32 R12, RZ, RZ, 0x2 ;  /* 0x00000002ff0c7424 */ /* 0x000fe400078e00ff */
[----:B------:R-:W-:-:S07]  /*1a900*/  IMAD.MOV.U32 R2, RZ, RZ, R14 ;  /* 0x000000ffff027224 */ /* 0x000fce00078e000e */
[----:B------:R-:W-:Y:S05]  /*1a910*/  WARPSYNC.COLLECTIVE R15, `(.L_x_6517) ;  /* 0x000000000f087348 */ /* 0x000fea0003c00000 */
[----:B------:R0:W1:Y:S02]  /*1a920*/  SHFL.IDX P6, R14, R13, R12, R11 ;  /* 0x0000000c0d0e7389 */ /* 0x00006400000c000b */
[----:B01----:R-:W-:Y:S01]  /*1a930*/  ENDCOLLECTIVE ;  /* 0x000000000000791b */ /* 0x003fe20003800000 */
.L_x_6517:
        /* <DEDUP_REMOVED lines=16> */
.L_x_6518:
[----:B------:R-:W-:Y:S02]  /*1aa40*/  IMAD.MOV.U32 R13, RZ, RZ, R10 ;  /* 0x000000ffff0d7224 */ /* 0x000fe400078e000a */
[----:B------:R-:W-:Y:S02]  /*1aa50*/  IMAD.MOV.U32 R12, RZ, RZ, 0x3 ;  /* 0x00000003ff0c7424 */ /* 0x000fe400078e00ff */
[----:B------:R-:W-:-:S07]  /*1aa60*/  IMAD.MOV.U32 R2, RZ, RZ, R14 ;  /* 0x000000ffff027224 */ /* 0x000fce00078e000e */
[----:B------:R-:W-:Y:S05]  /*1aa70*/  WARPSYNC.COLLECTIVE R15, `(.L_x_6519) ;  /* 0x000000000f087348 */ /* 0x000fea0003c00000 */
[----:B------:R0:W1:Y:S02]  /*1aa80*/  SHFL.IDX P6, R14, R13, R12, R11 ;  /* 0x0000000c0d0e7389 */ /* 0x00006400000c000b */
[----:B01----:R-:W-:Y:S01]  /*1aa90*/  ENDCOLLECTIVE ;  /* 0x000000000000791b */ /* 0x003fe20003800000 */
.L_x_6519:
        /* <DEDUP_REMOVED lines=13> */
.L_x_6520:
        /* <DEDUP_REMOVED lines=12> */
.L_x_6521:
        /* <DEDUP_REMOVED lines=13> */
.L_x_6522:
        /* <DEDUP_REMOVED lines=11> */
.L_x_6437:
[----:B----4-:R4:W0:Y:S02]  /*1adb0*/  SYNCS.PHASECHK.TRANS64.TRYWAIT P0, [R4+URZ+0x33440], R35 ;  /* 0x03344023040075a7 */ /* 0x010824000800017f */
[----:B0-----:R-:W-:Y:S05]  /*1adc0*/  @!P0 NANOSLEEP.SYNCS 0x989680 ;  /* 0x009896800000895d */ /* 0x001fea0003900000 */
[----:B------:R-:W0:Y:S02]  /*1add0*/  @!P0 SYNCS.PHASECHK.TRANS64 P0, [R4+URZ+0x33440], R35 ;  /* 0x03344023040085a7 */ /* 0x000e24000800007f */
[----:B0-----:R-:W-:Y:S05]  /*1ade0*/  @!P0 BRA `(.L_x_6437) ;  /* 0xfffffffc00f08947 */ /* 0x001fea000383ffff */
[----:B------:R-:W-:Y:S05]  /*1adf0*/  BRA `(.L_x_6524) ;  /* 0xffffffa000a47947 */ /* 0x000fea000383ffff */
.L_x_6438:
        /* <DEDUP_REMOVED lines=8> */
.L_x_6526:
[----:B------:R-:W-:Y:S05]  /*1ae80*/  BSYNC B0 ;  /* 0x0000000000007941 */ /* 0x000fea0003800000 */
.L_x_6525:
        /* <DEDUP_REMOVED lines=11> */
.L_x_6527:
        /* <DEDUP_REMOVED lines=21> */
.L_x_6528:
[----:B------:R-:W-:Y:S02]  /*1b090*/  IMAD.MOV.U32 R13, RZ, RZ, R5 ;  /* 0x000000ffff0d7224 */ /* 0x000fe400078e0005 */
[----:B------:R-:W-:-:S07]  /*1b0a0*/  IMAD.MOV.U32 R2, RZ, RZ, R14 ;  /* 0x000000ffff027224 */ /* 0x000fce00078e000e */
[----:B------:R-:W-:Y:S05]  /*1b0b0*/  WARPSYNC.COLLECTIVE R15, `(.L_x_6529) ;  /* 0x000000000f087348 */ /* 0x000fea0003c00000 */
[----:B------:R0:W1:Y:S02]  /*1b0c0*/  SHFL.IDX P6, R14, R13, R12, R11 ;  /* 0x0000000c0d0e7389 */ /* 0x00006400000c000b */
[----:B01----:R-:W-:Y:S01]  /*1b0d0*/  ENDCOLLECTIVE ;  /* 0x000000000000791b */ /* 0x003fe20003800000 */
.L_x_6529:
        /* <DEDUP_REMOVED lines=16> */
.L_x_6530:
        /* <DEDUP_REMOVED lines=11> */
.L_x_6531:
[----:B------:R-:W-:Y:S02]  /*1b290*/  IMAD.MOV.U32 R13, RZ, RZ, R10 ;  /* 0x000000ffff0d7224 */ /* 0x000fe400078e000a */
[----:B------:R-:W-:Y:S02]  /*1b2a0*/  IMAD.MOV.U32 R12, RZ, RZ, 0x3 ;  /* 0x00000003ff0c7424 */ /* 0x000fe400078e00ff */
[----:B------:R-:W-:-:S07]  /*1b2b0*/  IMAD.MOV.U32 R3, RZ, RZ, R14 ;  /* 0x000000ffff037224 */ /* 0x000fce00078e000e */
[----:B------:R-:W-:Y:S05]  /*1b2c0*/  WARPSYNC.COLLECTIVE R15, `(.L_x_6532) ;  /* 0x000000000f087348 */ /* 0x000fea0003c00000 */
[----:B------:R0:W1:Y:S02]  /*1b2d0*/  SHFL.IDX P6, R14, R13, R12, R11 ;  /* 0x0000000c0d0e7389 */ /* 0x00006400000c000b */
[----:B01----:R-:W-:Y:S01]  /*1b2e0*/  ENDCOLLECTIVE ;  /* 0x000000000000791b */ /* 0x003fe20003800000 */
.L_x_6532:
        /* <DEDUP_REMOVED lines=10> */
.L_x_6533:
        /* <DEDUP_REMOVED lines=12> */
.L_x_6534:
        /* <DEDUP_REMOVED lines=13> */
.L_x_6535:
[----:B------:R-:W-:Y:S05]  /*1b520*/  BRA `(.L_x_6536) ;  /* 0xffffffa000187947 */ /* 0x000fea000383ffff */
.L_x_6445:
        /* <DEDUP_REMOVED lines=9> */
.L_x_6537:
[C---:B------:R-:W-:Y:S01]  /*1b5c0*/  VIADD R6, R5.reuse, 0x20 ;  /* 0x0000002005067836 */ /* 0x040fe20000000000 */
[----:B------:R-:W-:Y:S01]  /*1b5d0*/  ISETP.GE.AND P0, PT, R5, R25, PT ;  /* 0x000000190500720c */ /* 0x000fe20003f06270 */
[----:B------:R-:W-:Y:S02]  /*1b5e0*/  IMAD.MOV.U32 R13, RZ, RZ, R0 ;  /* 0x000000ffff0d7224 */ /* 0x000fe400078e0000 */
[----:B------:R-:W-:-:S10]  /*1b5f0*/  IMAD.MOV.U32 R2, RZ, RZ, R14 ;  /* 0x000000ffff027224 */ /* 0x000fd400078e000e */
[----:B------:R-:W-:Y:S05]  /*1b600*/  WARPSYNC.COLLECTIVE R15, `(.L_x_6538) ;  /* 0x000000000f087348 */ /* 0x000fea0003c00000 */
[----:B------:R0:W1:Y:S02]  /*1b610*/  SHFL.IDX P6, R14, R13, R12, R11 ;  /* 0x0000000c0d0e7389 */ /* 0x00006400000c000b */
[----:B01----:R-:W-:Y:S01]  /*1b620*/  ENDCOLLECTIVE ;  /* 0x000000000000791b */ /* 0x003fe20003800000 */
.L_x_6538:
        /* <DEDUP_REMOVED lines=8> */
.L_x_6539:
        /* <DEDUP_REMOVED lines=13> */
.L_x_6540:
        /* <DEDUP_REMOVED lines=8> */
.L_x_6541:
        /* <DEDUP_REMOVED lines=13> */
.L_x_6542:
        /* <DEDUP_REMOVED lines=8> */
.L_x_6543:
        /* <DEDUP_REMOVED lines=12> */
.L_x_6544:
[----:B------:R-:W-:Y:S05]  /*1ba10*/  BRA `(.L_x_6545) ;  /* 0xffffffa400447947 */ /* 0x000fea000383ffff */
.L_x_6450:
[----:B0-----:R0:W1:Y:S02]  /*1ba20*/  SYNCS.PHASECHK.TRANS64.TRYWAIT P0, [R18+URZ+0x33420], R3 ;  /* 0x03342003120075a7 */ /* 0x001064000800017f */
[----:B-1----:R-:W-:Y:S05]  /*1ba30*/  @!P0 NANOSLEEP.SYNCS 0x989680 ;  /* 0x009896800000895d */ /* 0x002fea0003900000 */
[----:B------:R-:W1:Y:S02]  /*1ba40*/  @!P0 SYNCS.PHASECHK.TRANS64 P0, [R18+URZ+0x33420], R3 ;  /* 0x03342003120085a7 */ /* 0x000e64000800007f */
[----:B-1----:R-:W-:Y:S05]  /*1ba50*/  @!P0 BRA `(.L_x_6450) ;  /* 0xfffffffc00f08947 */ /* 0x002fea000383ffff */
[----:B------:R-:W-:Y:S05]  /*1ba60*/  BRA `(.L_x_6546) ;  /* 0xffffffa400b87947 */ /* 0x000fea000383ffff */
.L_x_6454:
[----:B0-----:R0:W1:Y:S02]  /*1ba70*/  SYNCS.PHASECHK.TRANS64.TRYWAIT P0, [R4+URZ+0x33480], R29 ;  /* 0x0334801d040075a7 */ /* 0x001064000800017f */
[----:B-1----:R-:W-:Y:S05]  /*1ba80*/  @!P0 NANOSLEEP.SYNCS 0x989680 ;  /* 0x009896800000895d */ /* 0x002fea0003900000 */
[----:B------:R-:W1:Y:S02]  /*1ba90*/  @!P0 SYNCS.PHASECHK.TRANS64 P0, [R4+URZ+0x33480], R29 ;  /* 0x0334801d040085a7 */ /* 0x000e64000800007f */
[----:B-1----:R-:W-:Y:S05]  /*1baa0*/  @!P0 BRA `(.L_x_6454) ;  /* 0xfffffffc00f08947 */ /* 0x002fea000383ffff */
[----:B------:R-:W-:Y:S05]  /*1bab0*/  BRA `(.L_x_6547) ;  /* 0xffffffa800e07947 */ /* 0x000fea000383ffff */
.L_x_6455:
        /* <DEDUP_REMOVED lines=8> */
.L_x_6549:
[----:B------:R-:W-:Y:S05]  /*1bb40*/  BSYNC B0 ;  /* 0x0000000000007941 */ /* 0x000fea0003800000 */
.L_x_6548:
        /* <DEDUP_REMOVED lines=8> */
.L_x_6550:
[----:B------:R-:W-:Y:S02]  /*1bbd0*/  IMAD.MOV.U32 R13, RZ, RZ, R10 ;  /* 0x000000ffff0d7224 */ /* 0x000fe400078e000a */
[----:B------:R-:W-:Y:S02]  /*1bbe0*/  IMAD.MOV.U32 R12, RZ, RZ, 0x1 ;  /* 0x00000001ff0c7424 */ /* 0x000fe400078e00ff */
[----:B------:R-:W-:-:S07]  /*1bbf0*/  IMAD.MOV.U32 R2, RZ, RZ, R14 ;  /* 0x000000ffff027224 */ /* 0x000fce00078e000e */
[----:B------:R-:W-:Y:S05]  /*1bc00*/  WARPSYNC.COLLECTIVE R15, `(.L_x_6551) ;  /* 0x000000000f087348 */ /* 0x000fea0003c00000 */
[----:B------:R0:W1:Y:S02]  /*1bc10*/  SHFL.IDX P6, R14, R13, R12, R11 ;  /* 0x0000000c0d0e7389 */ /* 0x00006400000c000b */
[----:B01----:R-:W-:Y:S01]  /*1bc20*/  ENDCOLLECTIVE ;  /* 0x000000000000791b */ /* 0x003fe20003800000 */
.L_x_6551:
        /* <DEDUP_REMOVED lines=14> */
.L_x_6552:
[----:B------:R-:W-:Y:S02]  /*1bd10*/  IMAD.MOV.U32 R13, RZ, RZ, R10 ;  /* 0x000000ffff0d7224 */ /* 0x000fe400078e000a */
[----:B------:R-:W-:Y:S02]  /*1bd20*/  IMAD.MOV.U32 R12, RZ, RZ, 0x2 ;  /* 0x00000002ff0c7424 */ /* 0x000fe400078e00ff */
[----:B------:R-:W-:-:S07]  /*1bd30*/  IMAD.MOV.U32 R2, RZ, RZ, R14 ;  /* 0x000000ffff027224 */ /* 0x000fce00078e000e */
[----:B------:R-:W-:Y:S05]  /*1bd40*/  WARPSYNC.COLLECTIVE R15, `(.L_x_6553) ;  /* 0x000000000f087348 */ /* 0x000fea0003c00000 */
[----:B------:R0:W1:Y:S02]  /*1bd50*/  SHFL.IDX P6, R14, R13, R12, R11 ;  /* 0x0000000c0d0e7389 */ /* 0x00006400000c000b */
[----:B01----:R-:W-:Y:S01]  /*1bd60*/  ENDCOLLECTIVE ;  /* 0x000000000000791b */ /* 0x003fe20003800000 */
.L_x_6553:
        /* <DEDUP_REMOVED lines=13> */
.L_x_6554:
[----:B------:R-:W-:Y:S02]  /*1be40*/  IMAD.MOV.U32 R13, RZ, RZ, R10 ;  /* 0x000000ffff0d7224 */ /* 0x000fe400078e000a */
[----:B------:R-:W-:Y:S02]  /*1be50*/  IMAD.MOV.U32 R12, RZ, RZ, 0x3 ;  /* 0x00000003ff0c7424 */ /* 0x000fe400078e00ff */
[----:B------:R-:W-:-:S07]  /*1be60*/  IMAD.MOV.U32 R2, RZ, RZ, R14 ;  /* 0x000000ffff027224 */ /* 0x000fce00078e000e */
[----:B------:R-:W-:Y:S05]  /*1be70*/  WARPSYNC.COLLECTIVE R15, `(.L_x_6555) ;  /* 0x000000000f087348 */ /* 0x000fea0003c00000 */
[----:B------:R0:W1:Y:S02]  /*1be80*/  SHFL.IDX P6, R14, R13, R12, R11 ;  /* 0x0000000c0d0e7389 */ /* 0x00006400000c000b */
[----:B01----:R-:W-:Y:S01]  /*1be90*/  ENDCOLLECTIVE ;  /* 0x000000000000791b */ /* 0x003fe20003800000 */
.L_x_6555:
        /* <DEDUP_REMOVED lines=13> */
.L_x_6556:
[----:B------:R-:W-:Y:S02]  /*1bf70*/  IMAD.MOV.U32 R13, RZ, RZ, R24 ;  /* 0x000000ffff0d7224 */ /* 0x000fe400078e0018 */
[----:B------:R-:W-:Y:S02]  /*1bf80*/  IMAD.MOV.U32 R12, RZ, RZ, RZ ;  /* 0x000000ffff0c7224 */ /* 0x000fe400078e00ff */
[----:B------:R-:W-:-:S07]  /*1bf90*/  IMAD.MOV.U32 R2, RZ, RZ, R14 ;  /* 0x000000ffff027224 */ /* 0x000fce00078e000e */
[----:B------:R-:W-:Y:S05]  /*1bfa0*/  WARPSYNC.COLLECTIVE R15, `(.L_x_6557) ;  /* 0x000000000f087348 */ /* 0x000fea0003c00000 */
[----:B------:R0:W1:Y:S02]  /*1bfb0*/  SHFL.IDX P6, R14, R13, R12, R11 ;  /* 0x0000000c0d0e7389 */ /* 0x00006400000c000b */
[----:B01----:R-:W-:Y:S01]  /*1bfc0*/  ENDCOLLECTIVE ;  /* 0x000000000000791b */ /* 0x003fe20003800000 */
.L_x_6557:
        /* <DEDUP_REMOVED lines=13> */
.L_x_6558:
[----:B------:R-:W-:Y:S01]  /*1c0a0*/  IMAD.MOV.U32 R2, RZ, RZ, R14 ;  /* 0x000000ffff027224 */ /* 0x000fe200078e000e */
[----:B------:R-:W-:Y:S06]  /*1c0b0*/  BRA `(.L_x_6559) ;  /* 0xffffffa800807947 */ /* 0x000fec000383ffff */
.L_x_6460:
[----:B----4-:R4:W0:Y:S02]  /*1c0c0*/  SYNCS.PHASECHK.TRANS64.TRYWAIT P0, [R4+URZ+0x33440], R29 ;  /* 0x0334401d040075a7 */ /* 0x010824000800017f */
[----:B0-----:R-:W-:Y:S05]  /*1c0d0*/  @!P0 NANOSLEEP.SYNCS 0x989680 ;  /* 0x009896800000895d */ /* 0x001fea0003900000 */
[----:B------:R-:W0:Y:S02]  /*1c0e0*/  @!P0 SYNCS.PHASECHK.TRANS64 P0, [R4+URZ+0x33440], R29 ;  /* 0x0334401d040085a7 */ /* 0x000e24000800007f */
[----:B0-----:R-:W-:Y:S05]  /*1c0f0*/  @!P0 BRA `(.L_x_6460) ;  /* 0xfffffffc00f08947 */ /* 0x001fea000383ffff */
[----:B------:R-:W-:Y:S05]  /*1c100*/  BRA `(.L_x_6560) ;  /* 0xffffffa800d47947 */ /* 0x000fea000383ffff */
.L_x_6461:
        /* <DEDUP_REMOVED lines=8> */
.L_x_6562:
[----:B------:R-:W-:Y:S05]  /*1c190*/  BSYNC B0 ;  /* 0x0000000000007941 */ /* 0x000fea0003800000 */
.L_x_6561:
        /* <DEDUP_REMOVED lines=8> */
.L_x_6563:
[----:B------:R-:W-:Y:S02]  /*1c220*/  IMAD.MOV.U32 R13, RZ, RZ, R8 ;  /* 0x000000ffff0d7224 */ /* 0x000fe400078e0008 */
[----:B------:R-:W-:Y:S02]  /*1c230*/  IMAD.MOV.U32 R12, RZ, RZ, 0x1 ;  /* 0x00000001ff0c7424 */ /* 0x000fe400078e00ff */
[----:B------:R-:W-:-:S07]  /*1c240*/  IMAD.MOV.U32 R2, RZ, RZ, R14 ;  /* 0x000000ffff027224 */ /* 0x000fce00078e000e */
[----:B------:R-:W-:Y:S05]  /*1c250*/  WARPSYNC.COLLECTIVE R15, `(.L_x_6564) ;  /* 0x000000000f087348 */ /* 0x000fea0003c00000 */
[----:B------:R0:W1:Y:S02]  /*1c260*/  SHFL.IDX P6, R14, R13, R12, R11 ;  /* 0x0000000c0d0e7389 */ /* 0x00006400000c000b */
[----:B01----:R-:W-:Y:S01]  /*1c270*/  ENDCOLLECTIVE ;  /* 0x000000000000791b */ /* 0x003fe20003800000 */
.L_x_6564:
        /* <DEDUP_REMOVED lines=13> */
.L_x_6565:
[----:B------:R-:W-:Y:S02]  /*1c350*/  IMAD.MOV.U32 R13, RZ, RZ, R8 ;  /* 0x000000ffff0d7224 */ /* 0x000fe400078e0008 */
[----:B------:R-:W-:Y:S02]  /*1c360*/  IMAD.MOV.U32 R12, RZ, RZ, 0x2 ;  /* 0x00000002ff0c7424 */ /* 0x000fe400078e00ff */
[----:B------:R-:W-:-:S07]  /*1c370*/  IMAD.MOV.U32 R2, RZ, RZ, R14 ;  /* 0x000000ffff027224 */ /* 0x000fce00078e000e */
[----:B------:R-:W-:Y:S05]  /*1c380*/  WARPSYNC.COLLECTIVE R15, `(.L_x_6566) ;  /* 0x000000000f087348 */ /* 0x000fea0003c00000 */
[----:B------:R0:W1:Y:S02]  /*1c390*/  SHFL.IDX P6, R14, R13, R12, R11 ;  /* 0x0000000c0d0e7389 */ /* 0x00006400000c000b */
[----:B01----:R-:W-:Y:S01]  /*1c3a0*/  ENDCOLLECTIVE ;  /* 0x000000000000791b */ /* 0x003fe20003800000 */
.L_x_6566:
        /* <DEDUP_REMOVED lines=13> */
.L_x_6567:
[----:B------:R-:W-:Y:S02]  /*1c480*/  IMAD.MOV.U32 R13, RZ, RZ, R8 ;  /* 0x000000ffff0d7224 */ /* 0x000fe400078e0008 */
[----:B------:R-:W-:Y:S02]  /*1c490*/  IMAD.MOV.U32 R12, RZ, RZ, 0x3 ;  /* 0x00000003ff0c7424 */ /* 0x000fe400078e00ff */
[----:B------:R-:W-:-:S07]  /*1c4a0*/  IMAD.MOV.U32 R2, RZ, RZ, R14 ;  /* 0x000000ffff027224 */ /* 0x000fce00078e000e */
[----:B------:R-:W-:Y:S05]  /*1c4b0*/  WARPSYNC.COLLECTIVE R15, `(.L_x_6568) ;  /* 0x000000000f087348 */ /* 0x000fea0003c00000 */
[----:B------:R0:W1:Y:S02]  /*1c4c0*/  SHFL.IDX P6, R14, R13, R12, R11 ;  /* 0x0000000c0d0e7389 */ /* 0x00006400000c000b */
[----:B01----:R-:W-:Y:S01]  /*1c4d0*/  ENDCOLLECTIVE ;  /* 0x000000000000791b */ /* 0x003fe20003800000 */
.L_x_6568:
        /* <DEDUP_REMOVED lines=13> */
.L_x_6569:
[----:B------:R-:W-:Y:S02]  /*1c5b0*/  IMAD.MOV.U32 R13, RZ, RZ, R7 ;  /* 0x000000ffff0d7224 */ /* 0x000fe400078e0007 */
[----:B------:R-:W-:Y:S02]  /*1c5c0*/  IMAD.MOV.U32 R12, RZ, RZ, RZ ;  /* 0x000000ffff0c7224 */ /* 0x000fe400078e00ff */
[----:B------:R-:W-:-:S07]  /*1c5d0*/  IMAD.MOV.U32 R2, RZ, RZ, R14 ;  /* 0x000000ffff027224 */ /* 0x000fce00078e000e */
[----:B------:R-:W-:Y:S05]  /*1c5e0*/  WARPSYNC.COLLECTIVE R15, `(.L_x_6570) ;  /* 0x000000000f087348 */ /* 0x000fea0003c00000 */
[----:B------:R0:W1:Y:S02]  /*1c5f0*/  SHFL.IDX P6, R14, R13, R12, R11 ;  /* 0x0000000c0d0e7389 */ /* 0x00006400000c000b */
[----:B01----:R-:W-:Y:S01]  /*1c600*/  ENDCOLLECTIVE ;  /* 0x000000000000791b */ /* 0x003fe20003800000 */
.L_x_6570:
        /* <DEDUP_REMOVED lines=13> */
.L_x_6571:
[----:B------:R-:W-:Y:S05]  /*1c6e0*/  BRA `(.L_x_6572) ;  /* 0xffffffa8006c7947 */ /* 0x000fea000383ffff */
.L_x_6466:
[----:B--2---:R2:W0:Y:S02]  /*1c6f0*/  SYNCS.PHASECHK.TRANS64.TRYWAIT P1, [R2+URZ+0x33470], R3 ;  /* 0x03347003020075a7 */ /* 0x004424000802017f */
[----:B0-----:R-:W-:Y:S05]  /*1c700*/  @!P1 NANOSLEEP.SYNCS 0x989680 ;  /* 0x009896800000995d */ /* 0x001fea0003900000 */
[----:B------:R-:W0:Y:S02]  /*1c710*/  @!P1 SYNCS.PHASECHK.TRANS64 P1, [R2+URZ+0x33470], R3 ;  /* 0x03347003020095a7 */ /* 0x000e24000802007f */
[----:B0-----:R-:W-:Y:S05]  /*1c720*/  @!P1 BRA `(.L_x_6466) ;  /* 0xfffffffc00f09947 */ /* 0x001fea000383ffff */
[----:B------:R-:W-:Y:S05]  /*1c730*/  BRA `(.L_x_6573) ;  /* 0xffffffa800d47947 */ /* 0x000fea000383ffff */
.L_x_6468:
[----:B--2---:R2:W0:Y:S02]  /*1c740*/  SYNCS.PHASECHK.TRANS64.TRYWAIT P1, [R2+URZ+0x33460], R3 ;  /* 0x03346003020075a7 */ /* 0x004424000802017f */
[----:B0-----:R-:W-:Y:S05]  /*1c750*/  @!P1 NANOSLEEP.SYNCS 0x989680 ;  /* 0x009896800000995d */ /* 0x001fea0003900000 */
[----:B------:R-:W0:Y:S02]  /*1c760*/  @!P1 SYNCS.PHASECHK.TRANS64 P1, [R2+URZ+0x33460], R3 ;  /* 0x03346003020095a7 */ /* 0x000e24000802007f */
[----:B0-----:R-:W-:Y:S05]  /*1c770*/  @!P1 BRA `(.L_x_6468) ;  /* 0xfffffffc00f09947 */ /* 0x001fea000383ffff */
[----:B------:R-:W-:Y:S05]  /*1c780*/  BRA `(.L_x_6574) ;  /* 0xffffffa800e07947 */ /* 0x000fea000383ffff */
.L_x_6476:
[----:B0-----:R0:W3:Y:S02]  /*1c790*/  SYNCS.PHASECHK.TRANS64.TRYWAIT P1, [R0+URZ+0x33470], R3 ;  /* 0x03347003000075a7 */ /* 0x0010e4000802017f */
[----:B---3--:R-:W-:Y:S05]  /*1c7a0*/  @!P1 NANOSLEEP.SYNCS 0x989680 ;  /* 0x009896800000995d */ /* 0x008fea0003900000 */
[----:B------:R-:W3:Y:S02]  /*1c7b0*/  @!P1 SYNCS.PHASECHK.TRANS64 P1, [R0+URZ+0x33470], R3 ;  /* 0x03347003000095a7 */ /* 0x000ee4000802007f */
[----:B---3--:R-:W-:Y:S05]  /*1c7c0*/  @!P1 BRA `(.L_x_6476) ;  /* 0xfffffffc00f09947 */ /* 0x008fea000383ffff */
[----:B------:R-:W-:Y:S05]  /*1c7d0*/  BRA `(.L_x_6575) ;  /* 0xffffffb800247947 */ /* 0x000fea000383ffff */
.L_x_6478:
[----:B0-----:R0:W3:Y:S02]  /*1c7e0*/  SYNCS.PHASECHK.TRANS64.TRYWAIT P1, [R0+URZ+0x33460], R3 ;  /* 0x03346003000075a7 */ /* 0x0010e4000802017f */
[----:B---3--:R-:W-:Y:S05]  /*1c7f0*/  @!P1 NANOSLEEP.SYNCS 0x989680 ;  /* 0x009896800000995d */ /* 0x008fea0003900000 */
[----:B------:R-:W3:Y:S02]  /*1c800*/  @!P1 SYNCS.PHASECHK.TRANS64 P1, [R0+URZ+0x33460], R3 ;  /* 0x03346003000095a7 */ /* 0x000ee4000802007f */
[----:B---3--:R-:W-:Y:S05]  /*1c810*/  @!P1 BRA `(.L_x_6478) ;  /* 0xfffffffc00f09947 */ /* 0x008fea000383ffff */
[----:B------:R-:W-:Y:S05]  /*1c820*/  BRA `(.L_x_6576) ;  /* 0xffffffb8002c7947 */ /* 0x000fea000383ffff */
.L_x_6492:
[----:B0-----:R0:W1:Y:S02]  /*1c830*/  SYNCS.PHASECHK.TRANS64.TRYWAIT P0, [R4+URZ+0x33420], R0 ;  /* 0x03342000040075a7 */ /* 0x001064000800017f */
[----:B-1----:R-:W-:Y:S05]  /*1c840*/  @!P0 NANOSLEEP.SYNCS 0x989680 ;  /* 0x009896800000895d */ /* 0x002fea0003900000 */
[----:B------:R-:W1:Y:S02]  /*1c850*/  @!P0 SYNCS.PHASECHK.TRANS64 P0, [R4+URZ+0x33420], R0 ;  /* 0x03342000040085a7 */ /* 0x000e64000800007f */
[----:B-1----:R-:W-:Y:S05]  /*1c860*/  @!P0 BRA `(.L_x_6492) ;  /* 0xfffffffc00f08947 */ /* 0x002fea000383ffff */
[----:B------:R-:W-:Y:S05]  /*1c870*/  BRA `(.L_x_6577) ;  /* 0xffffffd4007c7947 */ /* 0x000fea000383ffff */
.L_x_6493:
        /* <DEDUP_REMOVED lines=11> */
.L_x_6579:
[----:B------:R-:W-:Y:S05]  /*1c930*/  BSYNC B0 ;  /* 0x0000000000007941 */ /* 0x000fea0003800000 */
.L_x_6578:
[----:B------:R-:W-:Y:S05]  /*1c940*/  BRA `(.L_x_6580) ;  /* 0xffffffd400647947 */ /* 0x000fea000383ffff */
.L_x_6496:
[----:B------:R-:W-:Y:S01]  /*1c950*/  BSSY B1, `(.L_x_6581) ;  /* 0x0000006000017945 */ /* 0x000fe20003800000 */
[----:B------:R-:W-:-:S07]  /*1c960*/  IMAD.MOV.U32 R15, RZ, RZ, -0x1 ;  /* 0xffffffffff0f7424 */ /* 0x000fce00078e00ff */
[----:B0-----:R-:W-:Y:S05]  /*1c970*/  WARPSYNC.COLLECTIVE R15, `(.L_x_6582) ;  /* 0x000000000f0c7348 */ /* 0x001fea0003c00000 */
[----:B------:R-:W-:Y:S02]  /*1c980*/  ELECT P6, UR62, PT ;  /* 0x00000000003e782f */ /* 0x000fe400038c0000 */
[----:B------:R-:W-:Y:S01]  /*1c990*/  MOV R14, UR62 ;  /* 0x0000003e000e7c02 */ /* 0x000fe20008000f00 */
[----:B0-----:R-:W-:Y:S10]  /*1c9a0*/  ENDCOLLECTIVE ;  /* 0x000000000000791b */ /* 0x001ff40003800000 */
.L_x_6582:
[----:B------:R-:W-:Y:S05]  /*1c9b0*/  BSYNC B1 ;  /* 0x0000000000017941 */ /* 0x000fea0003800000 */
.L_x_6581:
[----:B------:R-:W-:Y:S05]  /*1c9c0*/  BRA `(.L_x_6583) ;  /* 0xffffffd4005c7947 */ /* 0x000fea000383ffff */
.L_x_6498:
[----:B0-----:R0:W1:Y:S02]  /*1c9d0*/  SYNCS.PHASECHK.TRANS64.TRYWAIT P1, [R5+URZ+0x33440], R0 ;  /* 0x03344000050075a7 */ /* 0x001064000802017f */
[----:B-1----:R-:W-:Y:S05]  /*1c9e0*/  @!P1 NANOSLEEP.SYNCS 0x989680 ;  /* 0x009896800000995d */ /* 0x002fea0003900000 */
[----:B------:R-:W1:Y:S02]  /*1c9f0*/  @!P1 SYNCS.PHASECHK.TRANS64 P1, [R5+URZ+0x33440], R0 ;  /* 0x03344000050095a7 */ /* 0x000e64000802007f */
[----:B-1----:R-:W-:Y:S05]  /*1ca00*/  @!P1 BRA `(.L_x_6498) ;  /* 0xfffffffc00f09947 */ /* 0x002fea000383ffff */
[----:B------:R-:W-:Y:S05]  /*1ca10*/  BRA `(.L_x_6584) ;  /* 0xffffffd400847947 */ /* 0x000fea000383ffff */
.L_x_6500:
[----:B-1----:R1:W2:Y:S02]  /*1ca20*/  SYNCS.PHASECHK.TRANS64.TRYWAIT P1, [R31+URZ+0x33440], R2 ;  /* 0x033440021f0075a7 */ /* 0x0022a4000802017f */
[----:B--2---:R-:W-:Y:S05]  /*1ca30*/  @!P1 NANOSLEEP.SYNCS 0x989680 ;  /* 0x009896800000995d */ /* 0x004fea0003900000 */
[----:B------:R-:W2:Y:S02]  /*1ca40*/  @!P1 SYNCS.PHASECHK.TRANS64 P1, [R31+URZ+0x33440], R2 ;  /* 0x033440021f0095a7 */ /* 0x000ea4000802007f */
[----:B--2---:R-:W-:Y:S05]  /*1ca50*/  @!P1 BRA `(.L_x_6500) ;  /* 0xfffffffc00f09947 */ /* 0x004fea000383ffff */
[----:B------:R-:W-:Y:S05]  /*1ca60*/  BRA `(.L_x_6585) ;  /* 0xffffffd400907947 */ /* 0x000fea000383ffff */
.L_x_6502:
[----:B--2---:R2:W3:Y:S02]  /*1ca70*/  SYNCS.PHASECHK.TRANS64.TRYWAIT P1, [R5+URZ+0x33460], R0 ;  /* 0x03346000050075a7 */ /* 0x0044e4000802017f */
[----:B---3--:R-:W-:Y:S05]  /*1ca80*/  @!P1 NANOSLEEP.SYNCS 0x989680 ;  /* 0x009896800000995d */ /* 0x008fea0003900000 */
[----:B------:R-:W3:Y:S02]  /*1ca90*/  @!P1 SYNCS.PHASECHK.TRANS64 P1, [R5+URZ+0x33460], R0 ;  /* 0x03346000050095a7 */ /* 0x000ee4000802007f */
[----:B---3--:R-:W-:Y:S05]  /*1caa0*/  @!P1 BRA `(.L_x_6502) ;  /* 0xfffffffc00f09947 */ /* 0x008fea000383ffff */
[----:B------:R-:W-:Y:S05]  /*1cab0*/  BRA `(.L_x_6586) ;  /* 0xffffffd4008c7947 */ /* 0x000fea000383ffff */
.L_x_6504:
[----:B---3--:R3:W4:Y:S02]  /*1cac0*/  SYNCS.PHASECHK.TRANS64.TRYWAIT P1, [R31+URZ+0x33460], R2 ;  /* 0x033460021f0075a7 */ /* 0x008724000802017f */
[----:B----4-:R-:W-:Y:S05]  /*1cad0*/  @!P1 NANOSLEEP.SYNCS 0x989680 ;  /* 0x009896800000995d */ /* 0x010fea0003900000 */
[----:B------:R-:W4:Y:S02]  /*1cae0*/  @!P1 SYNCS.PHASECHK.TRANS64 P1, [R31+URZ+0x33460], R2 ;  /* 0x033460021f0095a7 */ /* 0x000f24000802007f */
[----:B----4-:R-:W-:Y:S05]  /*1caf0*/  @!P1 BRA `(.L_x_6504) ;  /* 0xfffffffc00f09947 */ /* 0x010fea000383ffff */
[----:B------:R-:W-:Y:S05]  /*1cb00*/  BRA `(.L_x_6587) ;  /* 0xffffffd400887947 */ /* 0x000fea000383ffff */
.L_x_6506:
[----:B----4-:R4:W0:Y:S02]  /*1cb10*/  SYNCS.PHASECHK.TRANS64.TRYWAIT P1, [R5+URZ+0x33480], R0 ;  /* 0x03348000050075a7 */ /* 0x010824000802017f */
[----:B0-----:R-:W-:Y:S05]  /*1cb20*/  @!P1 NANOSLEEP.SYNCS 0x989680 ;  /* 0x009896800000995d */ /* 0x001fea0003900000 */
[----:B------:R-:W0:Y:S02]  /*1cb30*/  @!P1 SYNCS.PHASECHK.TRANS64 P1, [R5+URZ+0x33480], R0 ;  /* 0x03348000050095a7 */ /* 0x000e24000802007f */
[----:B0-----:R-:W-:Y:S05]  /*1cb40*/  @!P1 BRA `(.L_x_6506) ;  /* 0xfffffffc00f09947 */ /* 0x001fea000383ffff */
[----:B------:R-:W-:Y:S05]  /*1cb50*/  BRA `(.L_x_6588) ;  /* 0xffffffd400847947 */ /* 0x000fea000383ffff */
.L_x_6589:
        /* <DEDUP_REMOVED lines=10> */
.L_x_16282:


//--------------------- .text._ZN7cutlass13device_kernelIN5flash11enable_sm90INS1_16FlashAttnFwdSm90INS1_25CollectiveMainloopFwdSm90ILi2EN4cute5tupleIJNS5_1CILi1EEES8_S8_EEENS6_IJNS7_ILi128EEENS7_ILi160EEENS7_ILi192EEEEEELi192ENS_12float_e4m3_tEfNS_4arch4Sm90ELb1ELb0ELb0ELb1ELb1ELb1ELb0ELb1ELb1ELb1ELb1ELb0EEENS1_21CollectiveEpilogueFwdINS6_IJSA_SC_SB_EEES9_NS_10bfloat16_tESG_Li256ELb1ELb1ELb1ELb1EEENS1_36VarlenDynamicPersistentTileSchedulerILi128ELi160ELi256ELi128ELb1ELb1ELb1ELb1ELb1ELb1EEEEEEEEEvNT_6ParamsE --------------------------
	.section	.text._ZN7cutlass13device_kernelIN5flash11enable_sm90INS1_16FlashAttnFwdSm90INS1_25CollectiveMainloopFwdSm90ILi2EN4cute5tupleIJNS5_1CILi1EEES8_S8_EEENS6_IJNS7_ILi128EEENS7_ILi160EEENS7_ILi192EEEEEELi192ENS_12float_e4m3_tEfNS_4arch4Sm90ELb1ELb0ELb0ELb1ELb1ELb1ELb0ELb1ELb1ELb1ELb1ELb0EEENS1_21CollectiveEpilogueFwdINS6_IJSA_SC_SB_EEES9_NS_10bfloat16_tESG_Li256ELb1ELb1ELb1ELb1EEENS1_36VarlenDynamicPersistentTileSchedulerILi128ELi160ELi256ELi128ELb1ELb1ELb1ELb1ELb1ELb1EEEEEEEEEvNT_6ParamsE,"ax",@progbits
	.align	128
.text._ZN7cutlass13device_kernelIN5flash11enable_sm90INS1_16FlashAttnFwdSm90INS1_25CollectiveMainloopFwdSm90ILi2EN4cute5tupleIJNS5_1CILi1EEES8_S8_EEENS6_IJNS7_ILi128EEENS7_ILi160EEENS7_ILi192EEEEEELi192ENS_12float_e4m3_tEfNS_4arch4Sm90ELb1ELb0ELb0ELb1ELb1ELb1ELb0ELb1ELb1ELb1ELb1ELb0EEENS1_21CollectiveEpilogueFwdINS6_IJSA_SC_SB_EEES9_NS_10bfloat16_tESG_Li256ELb1ELb1ELb1ELb1EEENS1_36VarlenDynamicPersistentTileSchedulerILi128ELi160ELi256ELi128ELb1ELb1ELb1ELb1ELb1ELb1EEEEEEEEEvNT_6ParamsE:
        .type           _ZN7cutlass13device_kernelIN5flash11enable_sm90INS1_16FlashAttnFwdSm90INS1_25CollectiveMainloopFwdSm90ILi2EN4cute5tupleIJNS5_1CILi1EEES8_S8_EEENS6_IJNS7_ILi128EEENS7_ILi160EEENS7_ILi192EEEEEELi192ENS_12float_e4m3_tEfNS_4arch4Sm90ELb1ELb0ELb0ELb1ELb1ELb1ELb0ELb1ELb1ELb1ELb1ELb0EEENS1_21CollectiveEpilogueFwdINS6_IJSA_SC_SB_EEES9_NS_10bfloat16_tESG_Li256ELb1ELb1ELb1ELb1EEENS1_36VarlenDynamicPersistentTileSchedulerILi128ELi160ELi256ELi128ELb1ELb1ELb1ELb1ELb1ELb1EEEEEEEEEvNT_6ParamsE,@function
        .size           _ZN7cutlass13device_kernelIN5flash11enable_sm90INS1_16FlashAttnFwdSm90INS1_25CollectiveMainloopFwdSm90ILi2EN4cute5tupleIJNS5_1CILi1EEES8_S8_EEENS6_IJNS7_ILi128EEENS7_ILi160EEENS7_ILi192EEEEEELi192ENS_12float_e4m3_tEfNS_4arch4Sm90ELb1ELb0ELb0ELb1ELb1ELb1ELb0ELb1ELb1ELb1ELb1ELb0EEENS1_21CollectiveEpilogueFwdINS6_IJSA_SC_SB_EEES9_NS_10bfloat16_tESG_Li256ELb1ELb1ELb1ELb1EEENS1_36VarlenDynamicPersistentTileSchedulerILi128ELi160ELi256ELi128ELb1ELb1ELb1ELb1ELb1ELb1EEEEEEEEEvNT_6ParamsE,(.L_x_16283 - _ZN7cutlass13device_kernelIN5flash11enable_sm90INS1_16FlashAttnFwdSm90INS1_25CollectiveMainloopFwdSm90ILi2EN4cute5tupleIJNS5_1CILi1EEES8_S8_EEENS6_IJNS7_ILi128EEENS7_ILi160EEENS7_ILi192EEEEEELi192ENS_12float_e4m3_tEfNS_4arch4Sm90ELb1ELb0ELb0ELb1ELb1ELb1ELb0ELb1ELb1ELb1ELb1ELb0EEENS1_21CollectiveEpilogueFwdINS6_IJSA_SC_SB_EEES9_NS_10bfloat16_tESG_Li256ELb1ELb1ELb1ELb1EEENS1_36VarlenDynamicPersistentTileSchedulerILi128ELi160ELi256ELi128ELb1ELb1ELb1ELb1ELb1ELb1EEEEEEEEEvNT_6ParamsE)
        .other          _ZN7cutlass13device_kernelIN5flash11enable_sm90INS1_16FlashAttnFwdSm90INS1_25CollectiveMainloopFwdSm90ILi2EN4cute5tupleIJNS5_1CILi1EEES8_S8_EEENS6_IJNS7_ILi128EEENS7_ILi160EEENS7_ILi192EEEEEELi192ENS_12float_e4m3_tEfNS_4arch4Sm90ELb1ELb0ELb0ELb1ELb1ELb1ELb0ELb1ELb1ELb1ELb1ELb0EEENS1_21CollectiveEpilogueFwdINS6_IJSA_SC_SB_EEES9_NS_10bfloat16_tESG_Li256ELb1ELb1ELb1ELb1EEENS1_36VarlenDynamicPersistentTileSchedulerILi128ELi160ELi256ELi128ELb1ELb1ELb1ELb1ELb1ELb1EEEEEEEEEvNT_6ParamsE,@"STO_CUDA_ENTRY STV_DEFAULT"
_ZN7cutlass13device_kernelIN5flash11enable_sm90INS1_16FlashAttnFwdSm90INS1_25CollectiveMainloopFwdSm90ILi2EN4cute5tupleIJNS5_1CILi1EEES8_S8_EEENS6_IJNS7_ILi128EEENS7_ILi160EEENS7_ILi192EEEEEELi192ENS_12float_e4m3_tEfNS_4arch4Sm90ELb1ELb0ELb0ELb1ELb1ELb1ELb0ELb1ELb1ELb1ELb1ELb0EEENS1_21CollectiveEpilogueFwdINS6_IJSA_SC_SB_EEES9_NS_10bfloat16_tESG_Li256ELb1ELb1ELb1ELb1EEENS1_36VarlenDynamicPersistentTileSchedulerILi128ELi160ELi256ELi128ELb1ELb1ELb1ELb1ELb1ELb1EEEEEEEEEvNT_6ParamsE:
        /* <DEDUP_REMOVED lines=18> */
.L_x_6591:
[----:B------:R-:W-:Y:S05]  /*0120*/  BSYNC B0 ;  /* 0x0000000000007941 */ /* 0x000fea0003800000 */
.L_x_6590:
        /* <DEDUP_REMOVED lines=41> */
.L_x_6592:
        /* <DEDUP_REMOVED lines=22> */
.L_x_6593:
        /* <DEDUP_REMOVED lines=18> */
.L_x_6594:
        /* <DEDUP_REMOVED lines=22> */
.L_x_6595:
        /* <DEDUP_REMOVED lines=23> */
.L_x_6596:
        /* <DEDUP_REMOVED lines=8> */
.L_x_6599:
        /* <DEDUP_REMOVED lines=26> */
[----:B------:R-:W-:-:S09]  /*0b30*/  UMOV UR37, URZ ;  /* 0x0000003f00257c82 */ /* 0x000fd20008000000 */
        /* <DEDUP_REMOVED lines=12> */
[----:B------:R-:W-:Y:S01]  /*0c00*/  IMAD.IADD R16, R0, 0x1, -R3 ;  /* 0x0000000100107824 */ /* 0x000fe200078e0a03 */
[----:B------:R-:W-:Y:S01]  /*0c10*/  LOP3.LUT R9, R2, 0xffffff80, RZ, 0xc0, !PT ;  /* 0xffffff8002097812 */ /* 0x000fe200078ec0ff */
[C---:B------:R-:W-:Y:S01]  /*0c20*/  IMAD.IADD R7, R0.reuse, 0x1, -R7 ;  /* 0x0000000100077824 */ /* 0x040fe200078e0a07 */
[----:B------:R-:W-:Y:S01]  /*0c30*/  SHF.R.S32.HI R10, RZ, 0x1, R4 ;  /* 0x00000001ff0a7819 */ /* 0x000fe20000011404 */
[----:B------:R-:W-:Y:S01]  /*0c40*/  IMAD.IADD R11, R0, 0x1, -R11 ;  /* 0x00000001000b7824 */ /* 0x000fe200078e0a0b */
[----:B------:R-:W-:Y:S01]  /*0c50*/  LOP3.LUT R8, R8, 0xfffffc00, RZ, 0xc0, !PT ;  /* 0xfffffc0008087812 */ /* 0x000fe200078ec0ff */
[----:B------:R-:W-:Y:S01]  /*0c60*/  IMAD.IADD R20, R0, 0x1, -R9 ;  /* 0x0000000100147824 */ /* 0x000fe200078e0a09 */
[--C-:B------:R-:W-:Y:S01]  /*0c70*/  SHF.R.S32.HI R0, RZ, 0x2, R5.reuse ;  /* 0x00000002ff007819 */ /* 0x100fe20000011405 */
[----:B------:R-:W-:Y:S01]  /*0c80*/  VIADD R13, R10, 0x80 ;  /* 0x000000800a0d7836 */ /* 0x000fe20000000000 */
[----:B------:R-:W-:Y:S01]  /*0c90*/  SHF.R.S32.HI R5, RZ, 0x1f, R5 ;  /* 0x0000001fff057819 */ /* 0x000fe20000011405 */
[----:B------:R-:W-:Y:S01]  /*0ca0*/  IMAD R9, R7, 0x40, R8 ;  /* 0x0000004007097824 */ /* 0x000fe200078e0208 */
[----:B------:R-:W-:Y:S01]  /*0cb0*/  LEA.HI R4, R4, R10, RZ, 0x1 ;  /* 0x0000000a04047211 */ /* 0x000fe200078f08ff */
[----:B------:R-:W-:Y:S01]  /*0cc0*/  STL [R1+0xd4], R20 ;  /* 0x0000d41401007387 */ /* 0x000fe20000100800 */
[----:B------:R-:W-:Y:S01]  /*0cd0*/  SHF.R.S32.HI R3, RZ, 0x7, R2 ;  /* 0x00000007ff037819 */ /* 0x000fe20000011402 */
[C---:B------:R-:W-:Y:S01]  /*0ce0*/  IMAD.SHL.U32 R226, R16.reuse, 0x8, RZ ;  /* 0x0000000810e27824 */ /* 0x040fe200078e00ff */
[----:B------:R-:W-:Y:S01]  /*0cf0*/  LEA.HI R5, R5, R0, RZ, 0x2 ;  /* 0x0000000005057211 */ /* 0x000fe200078f10ff */
[----:B------:R-:W-:Y:S01]  /*0d00*/  IMAD.SHL.U32 R16, R16, 0x10, RZ ;  /* 0x0000001010107824 */ /* 0x000fe200078e00ff */
[----:B------:R-:W-:-:S02]  /*0d10*/  SHF.R.S32.HI R7, RZ, 0x4, R6 ;  /* 0x00000004ff077819 */ /* 0x000fc40000011406 */
[----:B------:R-:W-:Y:S01]  /*0d20*/  LOP3.LUT R4, R4, 0x3fffffe, RZ, 0xc0, !PT ;  /* 0x03fffffe04047812 */ /* 0x000fe200078ec0ff */
[----:B------:R-:W-:Y:S01]  /*0d30*/  VIADD R22, R16, 0x80 ;  /* 0x0000008010167836 */ /* 0x000fe20000000000 */
[----:B------:R-:W-:Y:S01]  /*0d40*/  LEA.HI R2, R2, R3, RZ, 0x1 ;  /* 0x0000000302027211 */ /* 0x000fe200078f08ff */
[----:B------:R-:W-:Y:S01]  /*0d50*/  VIADD R221, R16, 0xa0 ;  /* 0x000000a010dd7836 */ /* 0x000fe20000000000 */
        /* <DEDUP_REMOVED lines=9> */
[----:B------:R-:W-:Y:S01]  /*0df0*/  IADD3 R6, R7, -R6, RZ ;  /* 0x8000000607067210 */ /* 0x000fe20007ffe0ff */
[----:B------:R-:W-:Y:S01]  /*0e00*/  IMAD.SHL.U32 R5, R5, 0x80, RZ ;  /* 0x0000008005057824 */ /* 0x000fe200078e00ff */
[----:B------:R-:W-:Y:S01]  /*0e10*/  SHF.R.S32.HI R4, RZ, 0x1f, R13 ;  /* 0x0000001fff047819 */ /* 0x000fe2000001140d */
[----:B------:R-:W-:Y:S01]  /*0e20*/  IMAD.SHL.U32 R39, R12, 0x40, RZ ;  /* 0x000000400c277824 */ /* 0x000fe200078e00ff */
[----:B------:R-:W-:Y:S01]  /*0e30*/  LEA.HI R3, R0, R20, RZ, 0x2 ;  /* 0x0000001400037211 */ /* 0x000fe200078f10ff */
[----:B------:R-:W-:Y:S01]  /*0e40*/  IMAD R6, R6, 0x8, R9 ;  /* 0x0000000806067824 */ /* 0x000fe200078e0209 */
[----:B------:R-:W-:-:S02]  /*0e50*/  LEA.HI R10, R4, R13, RZ, 0x3 ;  /* 0x0000000d040a7211 */ /* 0x000fc400078f18ff */
[--C-:B------:R-:W-:Y:S02]  /*0e60*/  SHF.R.S32.HI R4, RZ, 0x2, R3.reuse ;  /* 0x00000002ff047819 */ /* 0x100fe40000011403 */
[----:B------:R-:W-:Y:S01]  /*0e70*/  SHF.R.S32.HI R7, RZ, 0x1f, R3 ;  /* 0x0000001fff077819 */ /* 0x000fe20000011403 */
[----:B------:R-:W-:Y:S01]  /*0e80*/  IMAD.SHL.U32 R10, R10, 0x40, RZ ;  /* 0x000000400a0a7824 */ /* 0x000fe200078e00ff */
[----:B------:R-:W-:Y:S01]  /*0e90*/  LEA.HI R8, R13, R13, RZ, 0x1 ;  /* 0x0000000d0d087211 */ /* 0x000fe200078f08ff */
[----:B------:R0:W-:Y:S01]  /*0ea0*/  STL [R1+0x144], R6 ;  /* 0x0001440601007387 */ /* 0x0001e20000100800 */
[----:B------:R-:W-:Y:S02]  /*0eb0*/  LEA.HI R7, R7, R4, RZ, 0x3 ;  /* 0x0000000407077211 */ /* 0x000fe400078f18ff */
[----:B------:R-:W-:Y:S02]  /*0ec0*/  LOP3.LUT R9, R8, 0x3fffffe, RZ, 0xc0, !PT ;  /* 0x03fffffe08097812 */ /* 0x000fe400078ec0ff */
[----:B------:R-:W-:-:S02]  /*0ed0*/  LOP3.LUT R7, R7, 0xfffffff8, RZ, 0xc0, !PT ;  /* 0xfffffff807077812 */ /* 0x000fc400078ec0ff */
[----:B------:R-:W-:Y:S01]  /*0ee0*/  LEA.HI R0, R0, R20, RZ, 0x5 ;  /* 0x0000001400007211 */ /* 0x000fe200078f28ff */
[----:B------:R-:W-:Y:S01]  /*0ef0*/  IMAD.IADD R9, R13, 0x1, -R9 ;  /* 0x000000010d097824 */ /* 0x000fe200078e0a09 */
[----:B------:R-:W-:Y:S01]  /*0f00*/  LOP3.LUT R10, R10, 0xfffffe00, RZ, 0xc0, !PT ;  /* 0xfffffe000a0a7812 */ /* 0x000fe200078ec0ff */
[----:B------:R-:W-:Y:S01]  /*0f10*/  VIADD R13, R226, 0x20 ;  /* 0x00000020e20d7836 */ /* 0x000fe20000000000 */
[----:B0-----:R-:W-:Y:S02]  /*0f20*/  LEA.HI R6, R11, R11, RZ, 0x1 ;  /* 0x0000000b0b067211 */ /* 0x001fe400078f08ff */
[----:B------:R-:W-:Y:S01]  /*0f30*/  IADD3 R7, R4, -R7, RZ ;  /* 0x8000000704077210 */ /* 0x000fe20007ffe0ff */
[----:B------:R-:W-:Y:S01]  /*0f40*/  IMAD R9, R9, 0x40, R10 ;  /* 0x0000004009097824 */ /* 0x000fe200078e020a */
[----:B------:R-:W-:Y:S01]  /*0f50*/  LOP3.LUT R6, R6, 0x1ffffffe, RZ, 0xc0, !PT ;  /* 0x1ffffffe06067812 */ /* 0x000fe200078ec0ff */
[----:B------:R-:W-:Y:S01]  /*0f60*/  IMAD.IADD R223, R226, 0x1, R13 ;  /* 0x00000001e2df7824 */ /* 0x000fe200078e020d */
[----:B------:R-:W-:-:S02]  /*0f70*/  SHF.R.S32.HI R0, RZ, 0x5, R0 ;  /* 0x00000005ff007819 */ /* 0x000fc40000011400 */
[----:B------:R-:W-:Y:S01]  /*0f80*/  LOP3.LUT R15, R5, 0x180, RZ, 0xc0, !PT ;  /* 0x00000180050f7812 */ /* 0x000fe200078ec0ff */
[----:B------:R-:W-:Y:S01]  /*0f90*/  IMAD.IADD R6, R11, 0x1, -R6 ;  /* 0x000000010b067824 */ /* 0x000fe200078e0a06 */
[----:B------:R0:W-:Y:S01]  /*0fa0*/  STL [R1+0x40], R9 ;  /* 0x0000400901007387 */ /* 0x0001e20000100800 */
[----:B------:R-:W-:Y:S01]  /*0fb0*/  VIADD R11, R226, 0x40 ;  /* 0x00000040e20b7836 */ /* 0x000fe20000000000 */
[----:B------:R-:W-:Y:S01]  /*0fc0*/  SHF.R.U32.HI R14, RZ, 0x3, R15 ;  /* 0x00000003ff0e7819 */ /* 0x000fe2000001160f */
[----:B------:R-:W-:Y:S01]  /*0fd0*/  IMAD R7, R0, 0x10, R7 ;  /* 0x0000001000077824 */ /* 0x000fe200078e0207 */
[----:B------:R1:W-:Y:S01]  /*0fe0*/  STL [R1+0x20], R13 ;  /* 0x0000200d01007387 */ /* 0x0003e20000100800 */
[C---:B------:R-:W-:Y:S01]  /*0ff0*/  IMAD.IADD R224, R226.reuse, 0x1, R11 ;  /* 0x00000001e2e07824 */ /* 0x040fe200078e020b */
[----:B------:R-:W-:Y:S01]  /*1000*/  SHF.R.S32.HI R4, RZ, 0x1f, R223 ;  /* 0x0000001fff047819 */ /* 0x000fe200000114df */
[----:B------:R-:W-:Y:S01]  /*1010*/  VIADD R0, R226, 0x30 ;  /* 0x00000030e2007836 */ /* 0x000fe20000000000 */
[----:B------:R2:W-:Y:S01]  /*1020*/  STL [R1+0x1c], R11 ;  /* 0x00001c0b01007387 */ /* 0x0005e20000100800 */
[----:B------:R-:W-:-:S02]  /*1030*/  IADD3 R220, R16, 0x60, RZ ;  /* 0x0000006010dc7810 */ /* 0x000fc40007ffe0ff */
[----:B0-----:R-:W-:Y:S01]  /*1040*/  SHF.R.S32.HI R9, RZ, 0x1f, R224 ;  /* 0x0000001fff097819 */ /* 0x001fe200000114e0 */
[----:B------:R-:W-:Y:S01]  /*1050*/  STL [R1+0x38], R39 ;  /* 0x0000382701007387 */ /* 0x000fe20000100800 */
[-C--:B------:R-:W-:Y:S01]  /*1060*/  LEA.HI R5, R4, R223.reuse, RZ, 0x6 ;  /* 0x000000df04057211 */ /* 0x080fe200078f30ff */
[----:B-1----:R-:W-:Y:S01]  /*1070*/  IMAD R13, R2, 0x40, R7 ;  /* 0x00000040020d7824 */ /* 0x002fe200078e0207 */
[----:B------:R-:W-:Y:S01]  /*1080*/  LEA.HI R4, R4, R223, RZ, 0x4 ;  /* 0x000000df04047211 */ /* 0x000fe200078f20ff */
[----:B------:R-:W-:Y:S01]  /*1090*/  STL [R1+0x30], R15 ;  /* 0x0000300f01007387 */ /* 0x000fe20000100800 */
[----:B------:R-:W-:Y:S01]  /*10a0*/  VIADD R2, R226, 0x10 ;  /* 0x00000010e2027836 */ /* 0x000fe20000000000 */
[----:B------:R-:W-:Y:S02]  /*10b0*/  LOP3.LUT R3, R3, 0x7ffffffc, RZ, 0xc0, !PT ;  /* 0x7ffffffc03037812 */ /* 0x000fe400078ec0ff */
[----:B------:R-:W-:Y:S01]  /*10c0*/  STL [R1+0x34], R14 ;  /* 0x0000340e01007387 */ /* 0x000fe20000100800 */
[----:B------:R-:W-:-:S02]  /*10d0*/  SHF.R.S32.HI R8, RZ, 0x1, R8 ;  /* 0x00000001ff087819 */ /* 0x000fc40000011408 */
[CC--:B------:R-:W-:Y:S01]  /*10e0*/  LEA.HI R229, R9.reuse, R224.reuse, RZ, 0x4 ;  /* 0x000000e009e57211 */ /* 0x0c0fe200078f20ff */
[----:B------:R-:W-:Y:S01]  /*10f0*/  STL [R1+0x140], R13 ;  /* 0x0001400d01007387 */ /* 0x000fe20000100800 */
[----:B------:R-:W-:Y:S01]  /*1100*/  LEA.HI R10, R9, R224, RZ, 0x6 ;  /* 0x000000e0090a7211 */ /* 0x000fe200078f30ff */
[----:B------:R-:W-:Y:S01]  /*1110*/  IMAD.SHL.U32 R9, R5, 0x80, RZ ;  /* 0x0000008005097824 */ /* 0x000fe200078e00ff */
[C---:B------:R-:W-:Y:S01]  /*1120*/  LOP3.LUT R5, R15.reuse, 0x30, R4, 0xf8, !PT ;  /* 0x000000300f057812 */ /* 0x040fe200078ef804 */
[----:B------:R-:W-:Y:S01]  /*1130*/  STL [R1+0x14], RZ ;  /* 0x000014ff01007387 */ /* 0x000fe20000100800 */
[----:B------:R-:W-:Y:S01]  /*1140*/  IMAD.IADD R3, R20, 0x1, -R3 ;  /* 0x0000000114037824 */ /* 0x000fe200078e0a03 */
[----:B--2---:R-:W-:Y:S01]  /*1150*/  LOP3.LUT R11, R15, 0x30, R229, 0xf8, !PT ;  /* 0x000000300f0b7812 */ /* 0x004fe200078ef8e5 */
[----:B------:R-:W-:Y:S01]  /*1160*/  IMAD.SHL.U32 R8, R8, 0x80, RZ ;  /* 0x0000008008087824 */ /* 0x000fe200078e00ff */
[----:B------:R-:W-:Y:S01]  /*1170*/  STL [R1], RZ ;  /* 0x000000ff01007387 */ /* 0x000fe20000100800 */
[----:B------:R-:W-:Y:S01]  /*1180*/  IMAD.SHL.U32 R12, R10, 0x80, RZ ;  /* 0x000000800a0c7824 */ /* 0x000fe200078e00ff */
[----:B------:R-:W-:Y:S01]  /*1190*/  LOP3.LUT R10, R5, R14, RZ, 0x3c, !PT ;  /* 0x0000000e050a7212 */ /* 0x000fe200078e3cff */
[----:B------:R-:W-:Y:S01]  /*11a0*/  IMAD.SHL.U32 R40, R3, 0x2, RZ ;  /* 0x0000000203287824 */ /* 0x000fe200078e00ff */
[----:B------:R0:W-:Y:S01]  /*11b0*/  STL [R1+0x18], R2 ;  /* 0x0000180201007387 */ /* 0x0001e20000100800 */
[----:B------:R-:W-:-:S02]  /*11c0*/  SHF.R.S32.HI R5, RZ, 0x1f, R22 ;  /* 0x0000001fff057819 */ /* 0x000fc40000011416 */
[C---:B------:R-:W-:Y:S01]  /*11d0*/  VIADD R38, R40.reuse, 0x8 ;  /* 0x0000000828267836 */ /* 0x040fe20000000000 */
[----:B------:R1:W-:Y:S01]  /*11e0*/  STL [R1+0x24], R0 ;  /* 0x0000240001007387 */ /* 0x0003e20000100800 */
[C---:B------:R-:W-:Y:S01]  /*11f0*/  VIADD R37, R40.reuse, 0x10 ;  /* 0x0000001028257836 */ /* 0x040fe20000000000 */
[C---:B------:R-:W-:Y:S01]  /*1200*/  IADD3 R35, R40.reuse, 0x20, RZ ;  /* 0x0000002028237810 */ /* 0x040fe20007ffe0ff */
[----:B------:R-:W-:Y:S01]  /*1210*/  VIADD R36, R40, 0x18 ;  /* 0x0000001828247836 */ /* 0x000fe20000000000 */
[----:B------:R-:W-:Y:S01]  /*1220*/  LOP3.LUT R12, R12, 0xffffe000, RZ, 0xc0, !PT ;  /* 0xffffe0000c0c7812 */ /* 0x000fe200078ec0ff */
[----:B------:R-:W-:Y:S01]  /*1230*/  VIADD R34, R40, 0x28 ;  /* 0x0000002828227836 */ /* 0x000fe20000000000 */
[----:B------:R-:W-:Y:S01]  /*1240*/  LOP3.LUT R11, R11, R14, RZ, 0x3c, !PT ;  /* 0x0000000e0b0b7212 */ /* 0x000fe200078e3cff */
[----:B0-----:R-:W-:Y:S01]  /*1250*/  VIADD R2, R226, 0x50 ;  /* 0x00000050e2027836 */ /* 0x001fe20000000000 */
[----:B------:R-:W-:Y:S01]  /*1260*/  LOP3.LUT R9, R9, 0xffffe000, RZ, 0xc0, !PT ;  /* 0xffffe00009097812 */ /* 0x000fe200078ec0ff */
[C---:B------:R-:W-:Y:S01]  /*1270*/  VIADD R33, R40.reuse, 0x30 ;  /* 0x0000003028217836 */ /* 0x040fe20000000000 */
[----:B-1----:R-:W-:Y:S01]  /*1280*/  SHF.R.S32.HI R0, RZ, 0x1f, R220 ;  /* 0x0000001fff007819 */ /* 0x002fe200000114dc */
[C---:B------:R-:W-:Y:S01]  /*1290*/  VIADD R32, R40.reuse, 0x38 ;  /* 0x0000003828207836 */ /* 0x040fe20000000000 */
[----:B------:R0:W-:Y:S01]  /*12a0*/  STL [R1+0x28], R2 ;  /* 0x0000280201007387 */ /* 0x0001e20000100800 */
[C---:B------:R-:W-:Y:S01]  /*12b0*/  VIADD R28, R40.reuse, 0x40 ;  /* 0x00000040281c7836 */ /* 0x040fe20000000000 */
[-C--:B------:R-:W-:Y:S01]  /*12c0*/  IADD3 R11, R11, R39.reuse, R12 ;  /* 0x000000270b0b7210 */ /* 0x080fe20007ffe00c */
[C---:B------:R-:W-:Y:S01]  /*12d0*/  VIADD R27, R40.reuse, 0x48 ;  /* 0x00000048281b7836 */ /* 0x040fe20000000000 */
[----:B------:R1:W-:Y:S01]  /*12e0*/  STL [R1+0xc], R0 ;  /* 0x00000c0001007387 */ /* 0x0003e20000100800 */
[----:B------:R-:W-:Y:S01]  /*12f0*/  VIADD R26, R40, 0x50 ;  /* 0x00000050281a7836 */ /* 0x000fe20000000000 */
[----:B------:R-:W-:Y:S01]  /*1300*/  IADD3 R9, R10, R39, R9 ;  /* 0x000000270a097210 */ /* 0x000fe20007ffe009 */
[C---:B------:R-:W-:Y:S01]  /*1310*/  VIADD R25, R40.reuse, 0x58 ;  /* 0x0000005828197836 */ /* 0x040fe20000000000 */
[----:B------:R2:W-:Y:S01]  /*1320*/  STL [R1+0x8], R5 ;  /* 0x0000080501007387 */ /* 0x0005e20000100800 */
[----:B------:R-:W-:Y:S01]  /*1330*/  VIADD R24, R40, 0x60 ;  /* 0x0000006028187836 */ /* 0x000fe20000000000 */
[----:B0-----:R-:W-:Y:S01]  /*1340*/  LOP3.LUT R2, R8, 0x180, RZ, 0xc0, !PT ;  /* 0x0000018008027812 */ /* 0x001fe200078ec0ff */
[C---:B------:R-:W-:Y:S01]  /*1350*/  VIADD R21, R40.reuse, 0x68 ;  /* 0x0000006828157836 */ /* 0x040fe20000000000 */
[----:B------:R-:W-:Y:S01]  /*1360*/  SHF.R.S32.HI R228, RZ, 0x4, R4 ;  /* 0x00000004ffe47819 */ /* 0x000fe20000011404 */
[C---:B------:R-:W-:Y:S01]  /*1370*/  VIADD R20, R40.reuse, 0x70 ;  /* 0x0000007028147836 */ /* 0x040fe20000000000 */
[----:B-1----:R-:W-:Y:S01]  /*1380*/  SHF.R.S32.HI R0, RZ, 0x1f, R221 ;  /* 0x0000001fff007819 */ /* 0x002fe200000114dd */
[C---:B------:R-:W-:Y:S01]  /*1390*/  VIADD R12, R40.reuse, 0x88 ;  /* 0x00000088280c7836 */ /* 0x040fe20000000000 */
[----:B------:R-:W-:Y:S01]  /*13a0*/  SHF.R.S32.HI R17, RZ, 0x1f, R16 ;  /* 0x0000001fff117819 */ /* 0x000fe20000011410 */
[C---:B------:R-:W-:Y:S01]  /*13b0*/  VIADD R10, R40.reuse, 0x90 ;  /* 0x00000090280a7836 */ /* 0x040fe20000000000 */
[----:B------:R-:W-:Y:S01]  /*13c0*/  SHF.R.S32.HI R229, RZ, 0x4, R229 ;  /* 0x00000004ffe57819 */ /* 0x000fe200000114e5 */
[----:B------:R0:W-:Y:S01]  /*13d0*/  STL [R1+0x4], R0 ;  /* 0x0000040001007387 */ /* 0x0001e20000100800 */
[----:B------:R-:W-:-:S02]  /*13e0*/  VIADD R8, R40, 0x98 ;  /* 0x0000009828087836 */ /* 0x000fc40000000000 */
[C---:B------:R-:W-:Y:S01]  /*13f0*/  VIADD R7, R40.reuse, 0xa0 ;  /* 0x000000a028077836 */ /* 0x040fe20000000000 */
[----:B------:R1:W-:Y:S01]  /*1400*/  STL [R1+0x3c], R2 ;  /* 0x00003c0201007387 */ /* 0x0003e20000100800 */
[C---:B--2---:R-:W-:Y:S02]  /*1410*/  VIADD R5, R40.reuse, 0xa8 ;  /* 0x000000a828057836 */ /* 0x044fe40000000000 */
[----:B------:R-:W-:Y:S01]  /*1420*/  VIADD R4, R40, 0xb0 ;  /* 0x000000b028047836 */ /* 0x000fe20000000000 */
[----:B------:R2:W-:Y:S01]  /*1430*/  STL [R1+0x54], R40 ;  /* 0x0000542801007387 */ /* 0x0005e20000100800 */
[----:B0-----:R-:W-:-:S03]  /*1440*/  LOP3.LUT R0, R15, 0x10, R16, 0xf8, !PT ;  /* 0x000000100f007812 */ /* 0x001fc600078ef810 */
[----:B------:R-:W-:Y:S01]  /*1450*/  STL [R1+0xd0], R38 ;  /* 0x0000d02601007387 */ /* 0x000fe20000100800 */
[----:B-1----:R-:W-:Y:S01]  /*1460*/  LOP3.LUT R2, R15, 0x30, R16, 0xf8, !PT ;  /* 0x000000300f027812 */ /* 0x002fe200078ef810 */
[----:B------:R-:W-:Y:S02]  /*1470*/  VIADD R15, R40, 0x78 ;  /* 0x00000078280f7836 */ /* 0x000fe40000000000 */
[----:B------:R-:W-:Y:S01]  /*1480*/  STL [R1+0xcc], R37 ;  /* 0x0000cc2501007387 */ /* 0x000fe20000100800 */
[-C--:B------:R-:W-:Y:S02]  /*1490*/  LOP3.LUT R0, R0, R14.reuse, RZ, 0x3c, !PT ;  /* 0x0000000e00007212 */ /* 0x080fe400078e3cff */
[----:B------:R-:W-:Y:S01]  /*14a0*/  LOP3.LUT R3, R2, R14, RZ, 0x3c, !PT ;  /* 0x0000000e02037212 */ /* 0x000fe200078e3cff */
[----:B------:R-:W-:Y:S01]  /*14b0*/  STL [R1+0xc8], R36 ;  /* 0x0000c82401007387 */ /* 0x000fe20000100800 */
[C---:B------:R-:W-:Y:S01]  /*14c0*/  IADD3 R14, R40.reuse, 0x80, RZ ;  /* 0x00000080280e7810 */ /* 0x040fe20007ffe0ff */
[----:B------:R-:W-:-:S02]  /*14d0*/  VIADD R2, R40, 0xb8 ;  /* 0x000000b828027836 */ /* 0x000fc40000000000 */
[----:B------:R0:W-:Y:S01]  /*14e0*/  STL [R1+0xc4], R35 ;  /* 0x0000c42301007387 */ /* 0x0001e20000100800 */
[----:B--2---:R-:W-:Y:S01]  /*14f0*/  IMAD.IADD R40, R39, 0x1, R0 ;  /* 0x0000000127287824 */ /* 0x004fe200078e0200 */
[----:B------:R-:W-:Y:S02]  /*1500*/  IADD3 R0, R18, R39, R3 ;  /* 0x0000002712007210 */ /* 0x000fe40007ffe003 */
[----:B------:R-:W-:Y:S01]  /*1510*/  STL [R1+0xc0], R34 ;  /* 0x0000c02201007387 */ /* 0x000fe20000100800 */
[----:B------:R-:W-:-:S03]  /*1520*/  SHF.R.S32.HI R3, RZ, 0x1f, R38 ;  /* 0x0000001fff037819 */ /* 0x000fc60000011426 */
        /* <DEDUP_REMOVED lines=71> */
.L_x_6825:
[----:B0-23--:R-:W0:Y:S02]  /*19a0*/  LDC.64 R2, c[0x0][0xc88] ;  /* 0x00032200ff027b82 */ /* 0x00de240000000a00 */
[----:B0-----:R-:W-:-:S05]  /*19b0*/  IMAD.WIDE R2, R31, 0x4, R2 ;  /* 0x000000041f027825 */ /* 0x001fca00078e0202 */
[----:B------:R-:W2:Y:S01]  /*19c0*/  LDG.E R26, desc[UR50][R2.64] ;  /* 0x00000032021a7981 */ /* 0x000ea2000c1e1900 */
[----:B------:R-:W-:Y:S05]  /*19d0*/  YIELD ;  /* 0x0000000000007946 */ /* 0x000fea0003800000 */
[----:B------:R-:W-:Y:S01]  /*19e0*/  ULDC.64 UR4, c[0x0][0xa28] ;  /* 0x00028a0000047ab9 */ /* 0x000fe20000000a00 */
[----:B------:R-:W-:Y:S01]  /*19f0*/  ULDC.64 UR8, c[0x0][0xa18] ;  /* 0x0002860000087ab9 */ /* 0x000fe20000000a00 */
[----:B------:R-:W-:Y:S01]  /*1a00*/  ISETP.NE.U32.AND P1, PT, RZ, UR4, PT ;  /* 0x00000004ff007c0c */ /* 0x000fe2000bf25070 */
[----:B------:R-:W-:Y:S01]  /*1a10*/  IMAD.MOV.U32 R10, RZ, RZ, RZ ;  /* 0x000000ffff0a7224 */ /* 0x000fe200078e00ff */
[----:B------:R-:W-:Y:S01]  /*1a20*/  ULDC.64 UR6, c[0x0][0xa08] ;  /* 0x0002820000067ab9 */ /* 0x000fe20000000a00 */
[----:B------:R-:W-:Y:S01]  /*1a30*/  IMAD.MOV.U32 R118, RZ, RZ, RZ ;  /* 0x000000ffff767224 */ /* 0x000fe200078e00ff */
[----:B------:R-:W-:-:S02]  /*1a40*/  ISETP.NE.AND.EX P1, PT, RZ, UR5, PT, P1 ;  /* 0x00000005ff007c0c */ /* 0x000fc4000bf25310 */
[----:B------:R-:W-:-:S04]  /*1a50*/  ISETP.NE.U32.AND P0, PT, RZ, UR6, PT ;  /* 0x00000006ff007c0c */ /* 0x000fc8000bf05070 */
[----:B------:R-:W-:Y:S02]  /*1a60*/  ISETP.NE.AND.EX P0, PT, RZ, UR7, PT, P0 ;  /* 0x00000007ff007c0c */ /* 0x000fe4000bf05300 */
[----:B--2---:R-:W-:Y:S01]  /*1a70*/  SHF.R.S32.HI R0, RZ, 0x1f, R26 ;  /* 0x0000001fff007819 */ /* 0x004fe2000001141a */
[----:B------:R-:W-:Y:S04]  /*1a80*/  STL [R1+0x60], R26 ;  /* 0x0000601a01007387 */ /* 0x000fe80000100800 */
[C---:B------:R-:W-:Y:S02]  /*1a90*/  @P1 LEA R4, P2, R26.reuse, UR4, 0x2 ;  /* 0x000000041a041c11 */ /* 0x040fe4000f8410ff */
[C---:B------:R-:W-:Y:S01]  /*1aa0*/  SHF.L.U32 R28, R26.reuse, 0x2, RZ ;  /* 0x000000021a1c7819 */ /* 0x040fe200000006ff */
[----:B------:R0:W-:Y:S01]  /*1ab0*/  STL [R1+0x70], R0 ;  /* 0x0000700001007387 */ /* 0x0001e20000100800 */
[----:B------:R-:W-:-:S02]  /*1ac0*/  @P1 LEA.HI.X R5, R26, UR5, R0, 0x2, P2 ;  /* 0x000000051a051c11 */ /* 0x000fc400090f1400 */
[----:B------:R-:W-:Y:S01]  /*1ad0*/  ISETP.NE.U32.AND P2, PT, RZ, UR8, PT ;  /* 0x00000008ff007c0c */ /* 0x000fe2000bf45070 */
[----:B------:R-:W-:Y:S01]  /*1ae0*/  ULDC UR4, c[0x0][0x288] ;  /* 0x0000a20000047ab9 */ /* 0x000fe20000000800 */
[----:B------:R-:W-:Y:S01]  /*1af0*/  SHF.L.U64.HI R27, R26, 0x2, R0 ;  /* 0x000000021a1b7819 */ /* 0x000fe20000010200 */
[----:B-1----:R1:W5:Y:S01]  /*1b00*/  @P1 LDG.E R10, desc[UR50][R4.64] ;  /* 0x00000032040a1981 */ /* 0x002362000c1e1900 */
[----:B------:R-:W-:Y:S02]  /*1b10*/  ISETP.NE.AND.EX P2, PT, RZ, UR9, PT, P2 ;  /* 0x00000009ff007c0c */ /* 0x000fe4000bf45320 */
[----:B------:R-:W-:Y:S01]  /*1b20*/  IADD3 R8, P3, R28, UR6, RZ ;  /* 0x000000061c087c10 */ /* 0x000fe2000ff7e0ff */
[----:B0-----:R-:W-:Y:S01]  /*1b30*/  IMAD.U32 R0, RZ, RZ, UR4 ;  /* 0x00000004ff007e24 */ /* 0x001fe2000f8e00ff */
[----:B------:R-:W-:Y:S01]  /*1b40*/  ULDC.64 UR4, c[0x0][0x418] ;  /* 0x0001060000047ab9 */ /* 0x000fe20000000a00 */
[----:B------:R1:W-:Y:S01]  /*1b50*/  STL [R1+0x68], R28 ;  /* 0x0000681c01007387 */ /* 0x0003e20000100800 */
[----:B------:R-:W-:-:S07]  /*1b60*/  IADD3.X R9, R27, UR7, RZ, P3, !PT ;  /* 0x000000071b097c10 */ /* 0x000fce0009ffe4ff */
[----:B------:R-:W-:Y:S01]  /*1b70*/  @P2 IADD3 R6, P1, R28, UR8, RZ ;  /* 0x000000081c062c10 */ /* 0x000fe2000ff3e0ff */
[----:B------:R1:W5:Y:S03]  /*1b80*/  @P0 LDG.E R118, desc[UR50][R8.64] ;  /* 0x0000003208760981 */ /* 0x000366000c1e1900 */
[----:B------:R-:W-:Y:S01]  /*1b90*/  @P2 IADD3.X R7, R27, UR9, RZ, P1, !PT ;  /* 0x000000091b072c10 */ /* 0x000fe20008ffe4ff */
[----:B------:R1:W-:Y:S04]  /*1ba0*/  STL [R1+0x6c], R27 ;  /* 0x00006c1b01007387 */ /* 0x0003e80000100800 */
[----:B------:R-:W2:Y:S01]  /*1bb0*/  @P2 LDG.E R0, desc[UR50][R6.64] ;  /* 0x0000003206002981 */ /* 0x000ea2000c1e1900 */
        /* <DEDUP_REMOVED lines=9> */
[----:B--2---:R1:W-:Y:S01]  /*1c50*/  STL [R1+0x4c], R0 ;  /* 0x00004c0001007387 */ /* 0x0043e20000100800 */
[----:B------:R-:W-:Y:S01]  /*1c60*/  IMAD.MOV.U32 R12, RZ, RZ, R0 ;  /* 0x000000ffff0c7224 */ /* 0x000fe200078e0000 */
[----:B----4-:R-:W-:Y:S06]  /*1c70*/  @P2 BRA `(.L_x_6601) ;  /* 0x0000000000282947 */ /* 0x010fec0003800000 */
[----:B------:R-:W-:Y:S02]  /*1c80*/  ULDC.64 UR4, c[0x0][0xa00] ;  /* 0x0002800000047ab9 */ /* 0x000fe40000000a00 */
[----:B------:R-:W-:-:S04]  /*1c90*/  ISETP.NE.U32.AND P1, PT, RZ, UR4, PT ;  /* 0x00000004ff007c0c */ /* 0x000fc8000bf25070 */
[----:B------:R-:W-:-:S13]  /*1ca0*/  ISETP.NE.AND.EX P1, PT, RZ, UR5, PT, P1 ;  /* 0x00000005ff007c0c */ /* 0x000fda000bf25310 */
[----:B------:R-:W-:Y:S05]  /*1cb0*/  @!P1 BRA `(.L_x_6601) ;  /* 0x0000000000189947 */ /* 0x000fea0003800000 */
[----:B-1----:R-:W0:Y:S02]  /*1cc0*/  LDC.64 R4, c[0x0][0xa00] ;  /* 0x00028000ff047b82 */ /* 0x002e240000000a00 */
[----:B0-----:R-:W-:-:S05]  /*1cd0*/  IMAD.WIDE R4, R26, 0x4, R4 ;  /* 0x000000041a047825 */ /* 0x001fca00078e0204 */
[----:B------:R-:W2:Y:S04]  /*1ce0*/  LDG.E R0, desc[UR50][R4.64] ;  /* 0x0000003204007981 */ /* 0x000ea8000c1e1900 */
[----:B------:R-:W2:Y:S02]  /*1cf0*/  LDG.E R3, desc[UR50][R4.64+0x4] ;  /* 0x0000043204037981 */ /* 0x000ea4000c1e1900 */
[----:B--2---:R-:W-:-:S05]  /*1d00*/  IMAD.IADD R12, R3, 0x1, -R0 ;  /* 0x00000001030c7824 */ /* 0x004fca00078e0a00 */
[----:B------:R0:W-:Y:S02]  /*1d10*/  STL [R1+0x4c], R12 ;  /* 0x00004c0c01007387 */ /* 0x0001e40000100800 */
.L_x_6601:
        /* <DEDUP_REMOVED lines=13> */
.L_x_6602:
[----:B------:R-:W-:Y:S05]  /*1df0*/  @!P0 BRA `(.L_x_6603) ;  /* 0x00000000000c8947 */ /* 0x000fea0003800000 */
[----:B------:R-:W2:Y:S04]  /*1e00*/  LDG.E R0, desc[UR50][R8.64] ;  /* 0x0000003208007981 */ /* 0x000ea8000c1e1900 */
[----:B------:R-:W2:Y:S02]  /*1e10*/  LDG.E R25, desc[UR50][R8.64+0x4] ;  /* 0x0000043208197981 */ /* 0x000ea4000c1e1900 */
[----:B--2---:R-:W-:-:S07]  /*1e20*/  IMAD.IADD R25, R25, 0x1, -R0 ;  /* 0x0000000119197824 */ /* 0x004fce00078e0a00 */
.L_x_6603:
        /* <DEDUP_REMOVED lines=12> */
[----:B------:R-:W-:-:S04]  /*1ef0*/  @P1 IADD3 R6, P2, R28, UR4, RZ ;  /* 0x000000041c061c10 */ /* 0x000fc8000ff5e0ff */
[----:B------:R-:W-:-:S05]  /*1f00*/  @P1 IADD3.X R7, R27, UR5, RZ, P2, !PT ;  /* 0x000000051b071c10 */ /* 0x000fca00097fe4ff */
[----:B------:R4:W5:Y:S01]  /*1f10*/  @P1 LDG.E R129, desc[UR50][R6.64] ;  /* 0x0000003206811981 */ /* 0x000962000c1e1900 */
[----:B--2---:R-:W-:Y:S01]  /*1f20*/  ISETP.NE.AND P1, PT, R8, 0x1, PT ;  /* 0x000000010800780c */ /* 0x004fe20003f25270 */
[----:B------:R-:W-:Y:S01]  /*1f30*/  IMAD.SHL.U32 R13, R29, 0x80, RZ ;  /* 0x000000801d0d7824 */ /* 0x000fe200078e00ff */
[----:B------:R-:W-:Y:S03]  /*1f40*/  BSSY B0, `(.L_x_6604) ;  /* 0x0000039000007945 */ /* 0x000fe60003800000 */
[----:B-1----:R-:W-:Y:S01]  /*1f50*/  VIADD R4, R13, 0x7f ;  /* 0x0000007f0d047836 */ /* 0x002fe20000000000 */
[----:B------:R1:W-:Y:S07]  /*1f60*/  STL [R1+0x48], R13 ;  /* 0x0000480d01007387 */ /* 0x0003ee0000100800 */
[----:B------:R-:W2:Y:S01]  /*1f70*/  @P1 LDC R9, c[0x0][0x44c] ;  /* 0x00011300ff091b82 */ /* 0x000ea20000000800 */
[----:B-1----:R-:W-:-:S07]  /*1f80*/  IMAD.IADD R13, R25, 0x1, -R10 ;  /* 0x00000001190d7824 */ /* 0x002fce00078e0a0a */
[----:B------:R-:W1:Y:S01]  /*1f90*/  @P1 LDC R5, c[0x0][0x450] ;  /* 0x00011400ff051b82 */ /* 0x000e620000000800 */
[----:B---3--:R-:W-:Y:S01]  /*1fa0*/  @P0 IADD3 R2, -R0, R3, RZ ;  /* 0x0000000300020210 */ /* 0x008fe20007ffe1ff */
[----:B--2---:R-:W-:-:S04]  /*1fb0*/  @P1 IMAD.HI.U32 R0, R4, R9, RZ ;  /* 0x0000000904001227 */ /* 0x004fc800078e00ff */
[----:B----4-:R-:W-:Y:S01]  /*1fc0*/  IMAD.IADD R6, R13, 0x1, R2 ;  /* 0x000000010d067824 */ /* 0x010fe200078e0202 */
[----:B-1----:R-:W-:Y:S02]  /*1fd0*/  @P1 SHF.R.U32.HI R4, RZ, R5, R0 ;  /* 0x00000005ff041219 */ /* 0x002fe40000011600 */
[----:B------:R-:W-:Y:S01]  /*1fe0*/  SHF.R.U32.HI R5, RZ, 0x10, R11 ;  /* 0x00000010ff057819 */ /* 0x000fe2000001160b */
[C---:B------:R-:W-:Y:S01]  /*1ff0*/  VIADD R0, R6.reuse, 0x9f ;  /* 0x0000009f06007836 */ /* 0x040fe20000000000 */
[----:B------:R-:W-:Y:S01]  /*2000*/  IADD3 R136, R6, 0xa0, -R12 ;  /* 0x000000a006887810 */ /* 0x000fe20007ffe80c */
[----:B------:R1:W-:Y:S01]  /*2010*/  STL [R1+0x50], R6 ;  /* 0x0000500601007387 */ /* 0x0003e20000100800 */
[----:B0-----:R-:W-:Y:S01]  /*2020*/  LOP3.LUT R12, R11, 0xff, RZ, 0xc0, !PT ;  /* 0x000000ff0b0c7812 */ /* 0x001fe200078ec0ff */
[----:B------:R-:W-:-:S04]  /*2030*/  IMAD.HI R0, R0, 0x66666667, RZ ;  /* 0x6666666700007827 */ /* 0x000fc800078e02ff */
[----:B------:R-:W-:Y:S01]  /*2040*/  IMAD.IADD R4, R136, 0x1, R4 ;  /* 0x0000000188047824 */ /* 0x000fe200078e0204 */
[----:B------:R-:W-:Y:S01]  /*2050*/  SHF.R.U32.HI R137, RZ, 0x1f, R0 ;  /* 0x0000001fff897819 */ /* 0x000fe20000011600 */
[----:B------:R1:W-:Y:S02]  /*2060*/  STL [R1+0x74], R12 ;  /* 0x0000740c01007387 */ /* 0x0003e40000100800 */
[----:B------:R-:W-:Y:S01]  /*2070*/  IMAD.HI R4, R4, 0x66666667, RZ ;  /* 0x6666666704047827 */ /* 0x000fe200078e02ff */
[----:B------:R-:W-:Y:S01]  /*2080*/  LEA.HI.SX32 R137, R0, R137, 0x1a ;  /* 0x0000008900897211 */ /* 0x000fe200078fd2ff */
[----:B------:R1:W-:Y:S02]  /*2090*/  STL [R1+0x64], R5 ;  /* 0x0000640501007387 */ /* 0x0003e40000100800 */
[----:B------:R-:W-:Y:S01]  /*20a0*/  IMAD.MOV.U32 R0, RZ, RZ, RZ ;  /* 0x000000ffff007224 */ /* 0x000fe200078e00ff */
[----:B------:R-:W-:-:S04]  /*20b0*/  SHF.R.U32.HI R3, RZ, 0x1f, R4 ;  /* 0x0000001fff037819 */ /* 0x000fc80000011604 */
[----:B------:R-:W-:-:S04]  /*20c0*/  LEA.HI.SX32 R4, R4, R3, 0x1a ;  /* 0x0000000304047211 */ /* 0x000fc800078fd2ff */
[----:B------:R-:W-:-:S04]  /*20d0*/  VIMNMX R9, R137, R4, PT ;  /* 0x0000000489097248 */ /* 0x000fc80003fe0100 */
[----:B------:R-:W-:-:S13]  /*20e0*/  ISETP.GE.AND P0, PT, R9, 0x1, PT ;  /* 0x000000010900780c */ /* 0x000fda0003f06270 */
[----:B-1----:R-:W-:Y:S05]  /*20f0*/  @!P0 BRA `(.L_x_6605) ;  /* 0x0000000000748947 */ /* 0x002fea0003800000 */
[----:B------:R-:W-:Y:S01]  /*2100*/  ISETP.NE.AND P0, PT, R5, RZ, PT ;  /* 0x000000ff0500720c */ /* 0x000fe20003f05270 */
[----:B------:R-:W-:-:S03]  /*2110*/  ULDC UR4, c[0x0][0x9f0] ;  /* 0x00027c0000047ab9 */ /* 0x000fc60000000800 */
        /* <DEDUP_REMOVED lines=27> */
.L_x_6605:
[----:B------:R-:W-:Y:S05]  /*22d0*/  BSYNC B0 ;  /* 0x0000000000007941 */ /* 0x000fea0003800000 */
.L_x_6604:
        /* <DEDUP_REMOVED lines=37> */
.L_x_6608:
[----:B------:R-:W-:Y:S05]  /*2530*/  BSYNC B6 ;  /* 0x0000000000067941 */ /* 0x000fea0003800000 */
.L_x_6607:
        /* <DEDUP_REMOVED lines=8> */
[----:B------:R-:W-:Y:S01]  /*25c0*/  MOV R13, RZ ;  /* 0x000000ff000d7202 */ /* 0x000fe20000000f00 */
        /* <DEDUP_REMOVED lines=8> */
[----:B------:R-:W-:-:S07]  /*2650*/  IMAD.MOV.U32 R12, RZ, RZ, 0x1 ;  /* 0x00000001ff0c7424 */ /* 0x000fce00078e00ff */
[----:B------:R-:W-:-:S07]  /*2660*/  LEPC R20, `(.L_x_6610) ;  /* 0x000000001014794e */ /* 0x000fce0000000000 */
[----:B0----5:R-:W-:Y:S05]  /*2670*/  CALL.ABS.NOINC R14 ;  /* 0x000000000e007343 */ /* 0x021fea0003c00000 */
.L_x_6610:
[----:B------:R-:W-:Y:S05]  /*2680*/  BSYNC B6 ;  /* 0x0000000000067941 */ /* 0x000fea0003800000 */
.L_x_6609:
[----:B------:R-:W2:Y:S01]  /*2690*/  LDL R33, [R1+0x30] ;  /* 0x0000300001217983 */ /* 0x000ea20000100800 */
[----:B------:R-:W-:Y:S01]  /*26a0*/  ULDC.64 UR4, c[0x0][0x9f8] ;  /* 0x00027e0000047ab9 */ /* 0x000fe20000000a00 */
[----:B------:R-:W-:Y:S01]  /*26b0*/  IMAD.MOV.U32 R0, RZ, RZ, R26 ;  /* 0x000000ffff007224 */ /* 0x000fe200078e001a */
[----:B------:R-:W-:Y:S01]  /*26c0*/  ISETP.NE.U32.AND P0, PT, RZ, UR4, PT ;  /* 0x00000004ff007c0c */ /* 0x000fe2000bf05070 */
[----:B------:R-:W3:Y:S01]  /*26d0*/  LDL R32, [R1+0x3c] ;  /* 0x00003c0001207983 */ /* 0x000ee20000100800 */
[----:B------:R-:W0:Y:S02]  /*26e0*/  LDC.64 R102, c[0x0][0x3f8] ;  /* 0x0000fe00ff667b82 */ /* 0x000e240000000a00 */
[----:B------:R-:W-:Y:S01]  /*26f0*/  ISETP.NE.AND.EX P0, PT, RZ, UR5, PT, P0 ;  /* 0x00000005ff007c0c */ /* 0x000fe2000bf05300 */
[----:B------:R-:W4:Y:S04]  /*2700*/  LDL R14, [R1+0x34] ;  /* 0x00003400010e7983 */ /* 0x000f280000100800 */
[----:B------:R-:W4:Y:S04]  /*2710*/  LDL R31, [R1+0x38] ;  /* 0x00003800011f7983 */ /* 0x000f280000100800 */
[----:B------:R-:W4:Y:S04]  /*2720*/  LDL R15, [R1+0x40] ;  /* 0x00004000010f7983 */ /* 0x000f280000100800 */
[----:B------:R-:W-:Y:S01]  /*2730*/  @P0 IADD3 R4, P1, R28, UR4, RZ ;  /* 0x000000041c040c10 */ /* 0x000fe2000ff3e0ff */
[----:B------:R-:W1:Y:S03]  /*2740*/  S2R R20, SR_TID.X ;  /* 0x0000000000147919 */ /* 0x000e660000002100 */
[----:B------:R-:W-:-:S02]  /*2750*/  @P0 IADD3.X R5, R27, UR5, RZ, P1, !PT ;  /* 0x000000051b050c10 */ /* 0x000fc40008ffe4ff */
[----:B------:R-:W0:Y:S03]  /*2760*/  LDC R27, c[0x0][0x3f4] ;  /* 0x0000fd00ff1b7b82 */ /* 0x000e260000000800 */
[----:B------:R1:W4:Y:S01]  /*2770*/  @P0 LDG.E R0, desc[UR50][R4.64] ;  /* 0x0000003204000981 */ /* 0x000322000c1e1900 */
[----:B------:R-:W-:Y:S01]  /*2780*/  IMAD.IADD R118, R118, 0x1, R25 ;  /* 0x0000000176767824 */ /* 0x000fe200078e0219 */
[----:B-1----:R-:W-:Y:S01]  /*2790*/  SHF.R.U32.HI R30, RZ, 0x7, R20 ;  /* 0x00000007ff1e7819 */ /* 0x002fe20000011614 */
[C---:B------:R-:W-:Y:S02]  /*27a0*/  VIADD R3, R20.reuse, 0xffffff80 ;  /* 0xffffff8014037836 */ /* 0x040fe40000000000 */
[----:B------:R-:W-:Y:S01]  /*27b0*/  VIADD R29, R20, 0xffffff80 ;  /* 0xffffff80141d7836 */ /* 0x000fe20000000000 */
[----:B------:R-:W-:Y:S01]  /*27c0*/  ISETP.NE.AND P6, PT, R30, 0x1, PT ;  /* 0x000000011e00780c */ /* 0x000fe20003fc5270 */
[----:B------:R-:W-:Y:S01]  /*27d0*/  VIADD R20, R20, 0xffffff80 ;  /* 0xffffff8014147836 */ /* 0x000fe20000000000 */
[----:B------:R-:W-:-:S02]  /*27e0*/  LEA.HI R6, R3, R3, RZ, 0x1 ;  /* 0x0000000303067211 */ /* 0x000fc400078f08ff */
[----:B------:R-:W-:Y:S02]  /*27f0*/  SHF.R.S32.HI R8, RZ, 0x1f, R3 ;  /* 0x0000001fff087819 */ /* 0x000fe40000011403 */
[----:B------:R-:W-:Y:S02]  /*2800*/  LOP3.LUT R6, R6, 0xfffffffe, RZ, 0xc0, !PT ;  /* 0xfffffffe06067812 */ /* 0x000fe400078ec0ff */
[----:B------:R-:W-:-:S03]  /*2810*/  LEA.HI R8, R8, R3, RZ, 0x2 ;  /* 0x0000000308087211 */ /* 0x000fc600078f10ff */
[----:B------:R-:W-:Y:S01]  /*2820*/  IMAD.IADD R109, R3, 0x1, -R6 ;  /* 0x00000001036d7824 */ /* 0x000fe200078e0a06 */
[--C-:B------:R-:W-:Y:S01]  /*2830*/  SHF.R.S32.HI R116, RZ, 0x2, R8.reuse ;  /* 0x00000002ff747819 */ /* 0x100fe20000011408 */
[----:B------:R-:W-:Y:S05]  /*2840*/  @!P6 WARPSYNC.ALL ;  /* 0x000000000000e948 */ /* 0x000fea0003800000 */
[----:B------:R-:W-:Y:S01]  /*2850*/  ULDC UR4, c[0x0][0x2f4] ;  /* 0x0000bd0000047ab9 */ /* 0x000fe20000000800 */
[----:B------:R-:W-:Y:S02]  /*2860*/  SHF.R.S32.HI R7, RZ, 0x1f, R8 ;  /* 0x0000001fff077819 */ /* 0x000fe40000011408 */
[----:B------:R-:W-:Y:S01]  /*2870*/  ISETP.GE.AND P1, PT, R223, UR4, PT ;  /* 0x00000004df007c0c */ /* 0x000fe2000bf26270 */
[----:B------:R-:W1:Y:S01]  /*2880*/  LDC.64 R8, c[0x0][0x408] ;  /* 0x00010200ff087b82 */ /* 0x000e620000000a00 */
[----:B------:R-:W-:-:S02]  /*2890*/  ISETP.GE.AND P0, PT, R16, UR4, PT ;  /* 0x0000000410007c0c */ /* 0x000fc4000bf06270 */
[----:B------:R-:W-:Y:S02]  /*28a0*/  SEL R3, RZ, 0xffffffff, P1 ;  /* 0xffffffffff037807 */ /* 0x000fe40000800000 */
[----:B------:R-:W-:Y:S02]  /*28b0*/  LEA.HI R7, R7, R116, RZ, 0x2 ;  /* 0x0000007407077211 */ /* 0x000fe400078f10ff */
[----:B------:R-:W-:Y:S01]  /*28c0*/  SEL R4, RZ, 0x1, P0 ;  /* 0x00000001ff047807 */ /* 0x000fe20000000000 */
[----:B------:R-:W-:Y:S01]  /*28d0*/  IMAD.SHL.U32 R3, R3, 0x2, RZ ;  /* 0x0000000203037824 */ /* 0x000fe200078e00ff */
[----:B------:R-:W-:Y:S02]  /*28e0*/  LOP3.LUT R7, R7, 0xfffffffc, RZ, 0xc0, !PT ;  /* 0xfffffffc07077812 */ /* 0x000fe400078ec0ff */
[----:B------:R-:W-:Y:S02]  /*28f0*/  ISETP.GE.AND P0, PT, R224, UR4, PT ;  /* 0x00000004e0007c0c */ /* 0x000fe4000bf06270 */
[----:B------:R-:W-:-:S02]  /*2900*/  ISETP.GE.AND P1, PT, R220, UR4, PT ;  /* 0x00000004dc007c0c */ /* 0x000fc4000bf26270 */
[----:B------:R-:W-:Y:S01]  /*2910*/  LOP3.LUT R4, R3, 0x2, R4, 0xe2, !PT ;  /* 0x0000000203047812 */ /* 0x000fe200078ee204 */
[----:B------:R-:W-:Y:S01]  /*2920*/  IMAD.IADD R116, R116, 0x1, -R7 ;  /* 0x0000000174747824 */ /* 0x000fe200078e0a07 */
[----:B------:R-:W-:Y:S02]  /*2930*/  SEL R3, RZ, 0x4, P0 ;  /* 0x00000004ff037807 */ /* 0x000fe40000000000 */
[----:B------:R-:W-:Y:S02]  /*2940*/  SEL R5, RZ, 0x8, P1 ;  /* 0x00000008ff057807 */ /* 0x000fe40000800000 */
[----:B------:R-:W-:Y:S02]  /*2950*/  ISETP.GE.AND P0, PT, R22, UR4, PT ;  /* 0x0000000416007c0c */ /* 0x000fe4000bf06270 */
[----:B------:R-:W-:Y:S02]  /*2960*/  LOP3.LUT R3, R5, R4, R3, 0xfe, !PT ;  /* 0x0000000405037212 */ /* 0x000fe400078efe03 */
[----:B------:R-:W-:-:S02]  /*2970*/  LEA.HI R20, R20, R29, RZ, 0x1 ;  /* 0x0000001d14147211 */ /* 0x000fc400078f08ff */
[----:B------:R-:W-:Y:S02]  /*2980*/  SEL R4, RZ, 0x10, P0 ;  /* 0x00000010ff047807 */ /* 0x000fe40000000000 */
[----:B------:R-:W-:Y:S02]  /*2990*/  LOP3.LUT P0, RZ, R116, 0x2, RZ, 0xc0, !PT ;  /* 0x0000000274ff7812 */ /* 0x000fe4000780c0ff */
[----:B------:R-:W-:Y:S02]  /*29a0*/  SHF.R.S32.HI R20, RZ, 0x1, R20 ;  /* 0x00000001ff147819 */ /* 0x000fe40000011414 */
[----:B------:R-:W-:Y:S02]  /*29b0*/  LOP3.LUT R23, R23, 0xfffffffb, RZ, 0xc0, !PT ;  /* 0xfffffffb17177812 */ /* 0x000fe400078ec0ff */
[----:B------:R-:W-:Y:S02]  /*29c0*/  SHF.R.S32.HI R7, RZ, 0x1f, R20 ;  /* 0x0000001fff077819 */ /* 0x000fe40000011414 */
[----:B------:R-:W-:-:S02]  /*29d0*/  LOP3.LUT R28, R3, R4, RZ, 0xfc, !PT ;  /* 0x00000004031c7212 */ /* 0x000fc400078efcff */
[----:B------:R-:W-:Y:S01]  /*29e0*/  SHF.R.S32.HI R227, RZ, 0x1f, R226 ;  /* 0x0000001fffe37819 */ /* 0x000fe200000114e2 */
[-C--:B-1----:R-:W-:Y:S01]  /*29f0*/  IMAD R4, R7, R8.reuse, RZ ;  /* 0x0000000807047224 */ /* 0x082fe200078e02ff */
[-C--:B0-----:R-:W-:Y:S02]  /*2a00*/  ISETP.GE.AND P1, PT, R223, R27.reuse, PT ;  /* 0x0000001bdf00720c */ /* 0x081fe40003f26270 */
[----:B------:R-:W-:Y:S02]  /*2a10*/  @P0 LOP3.LUT R23, R23, 0x4, RZ, 0xfc, !PT ;  /* 0x0000000417170812 */ /* 0x000fe400078efcff */
[----:B------:R-:W-:Y:S01]  /*2a20*/  ISETP.GE.AND P0, PT, R16, R27, PT ;  /* 0x0000001b1000720c */ /* 0x000fe20003f06270 */
[C---:B------:R-:W-:Y:S01]  /*2a30*/  IMAD R5, R20.reuse, R9, R4 ;  /* 0x0000000914057224 */ /* 0x040fe200078e0204 */
[C---:B------:R-:W-:Y:S01]  /*2a40*/  SEL R4, R27.reuse, RZ, P1 ;  /* 0x000000ff1b047207 */ /* 0x040fe20000800000 */
[----:B------:R-:W-:Y:S01]  /*2a50*/  IMAD.WIDE.U32 R96, R20, R8, R16 ;  /* 0x0000000814607225 */ /* 0x000fe200078e0010 */
[----:B------:R-:W-:-:S03]  /*2a60*/  SEL R3, R27, RZ, P0 ;  /* 0x000000ff1b037207 */ /* 0x000fc60000000000 */
[----:B------:R-:W-:Y:S01]  /*2a70*/  IMAD.WIDE.U32 R98, R20, R8, R226 ;  /* 0x0000000814627225 */ /* 0x000fe200078e00e2 */
[----:B------:R-:W-:-:S03]  /*2a80*/  IADD3 R97, R5, R97, RZ ;  /* 0x0000006105617210 */ /* 0x000fc60007ffe0ff */
[----:B------:R-:W-:Y:S02]  /*2a90*/  IMAD.IADD R99, R99, 0x1, R5 ;  /* 0x0000000163637824 */ /* 0x000fe400078e0205 */
[----:B------:R-:W-:Y:S02]  /*2aa0*/  IMAD R6, R7, R102, RZ ;  /* 0x0000006607067224 */ /* 0x000fe400078e02ff */
[----:B------:R-:W-:Y:S02]  /*2ab0*/  IMAD.IADD R5, R223, 0x1, R4 ;  /* 0x00000001df057824 */ /* 0x000fe400078e0204 */
[----:B------:R-:W-:Y:S01]  /*2ac0*/  IMAD.IADD R3, R16, 0x1, R3 ;  /* 0x0000000110037824 */ /* 0x000fe200078e0203 */
[----:B------:R-:W-:Y:S01]  /*2ad0*/  ISETP.GE.AND P2, PT, R224, R27, PT ;  /* 0x0000001be000720c */ /* 0x000fe20003f46270 */
[----:B------:R-:W-:Y:S01]  /*2ae0*/  IMAD R11, R20, R103, R6 ;  /* 0x00000067140b7224 */ /* 0x000fe200078e0206 */
[----:B------:R-:W-:Y:S02]  /*2af0*/  SHF.R.S32.HI R6, RZ, 0x1f, R5 ;  /* 0x0000001fff067819 */ /* 0x000fe40000011405 */
[----:B------:R-:W-:-:S02]  /*2b00*/  SHF.R.S32.HI R4, RZ, 0x1f, R3 ;  /* 0x0000001fff047819 */ /* 0x000fc40000011403 */
[----:B------:R-:W-:Y:S02]  /*2b10*/  SEL R7, R27, RZ, P2 ;  /* 0x000000ff1b077207 */ /* 0x000fe40001000000 */
[----:B------:R-:W-:Y:S02]  /*2b20*/  LEA.HI R25, R6, R5, RZ, 0x4 ;  /* 0x0000000506197211 */ /* 0x000fe400078f20ff */
[----:B------:R-:W-:Y:S02]  /*2b30*/  LEA.HI R21, R4, R3, RZ, 0x4 ;  /* 0x0000000304157211 */ /* 0x000fe400078f20ff */
[----:B------:R-:W-:Y:S02]  /*2b40*/  LEA.HI R6, R6, R5, RZ, 0x6 ;  /* 0x0000000506067211 */ /* 0x000fe400078f30ff */
[----:B------:R-:W-:Y:S01]  /*2b50*/  LEA.HI R4, R4, R3, RZ, 0x6 ;  /* 0x0000000304047211 */ /* 0x000fe200078f30ff */
[----:B------:R-:W-:Y:S01]  /*2b60*/  IMAD.IADD R12, R224, 0x1, R7 ;  /* 0x00000001e00c7824 */ /* 0x000fe200078e0207 */
[----:B------:R-:W-:Y:S01]  /*2b70*/  SHF.R.S32.HI R7, RZ, 0x6, R6 ;  /* 0x00000006ff077819 */ /* 0x000fe20000011406 */
[----:B------:R-:W-:Y:S01]  /*2b80*/  IMAD.WIDE.U32 R106, R20, R102, R226 ;  /* 0x00000066146a7225 */ /* 0x000fe200078e00e2 */
[----:B------:R-:W-:-:S03]  /*2b90*/  SHF.R.S32.HI R5, RZ, 0x6, R4 ;  /* 0x00000006ff057819 */ /* 0x000fc60000011404 */
[----:B------:R-:W-:-:S04]  /*2ba0*/  IMAD.WIDE.U32 R104, R20, R102, R16 ;  /* 0x0000006614687225 */ /* 0x000fc800078e0010 */
[----:B------:R-:W-:Y:S02]  /*2bb0*/  IMAD.IADD R107, R107, 0x1, R11 ;  /* 0x000000016b6b7824 */ /* 0x000fe400078e020b */
[----:B------:R-:W-:Y:S01]  /*2bc0*/  IMAD.IADD R105, R11, 0x1, R105 ;  /* 0x000000010b697824 */ /* 0x000fe200078e0269 */
[----:B------:R-:W-:-:S04]  /*2bd0*/  SHF.R.S32.HI R13, RZ, 0x1f, R12 ;  /* 0x0000001fff0d7819 */ /* 0x000fc8000001140c */
[CC--:B------:R-:W-:Y:S02]  /*2be0*/  LEA.HI R26, R13.reuse, R12.reuse, RZ, 0x4 ;  /* 0x0000000c0d1a7211 */ /* 0x0c0fe400078f20ff */
[----:B------:R-:W-:Y:S02]  /*2bf0*/  LEA.HI R12, R13, R12, RZ, 0x6 ;  /* 0x0000000c0d0c7211 */ /* 0x000fe400078f30ff */
[----:B------:R-:W-:Y:S02]  /*2c00*/  LOP3.LUT R23, R23, 0xfffffffe, RZ, 0xc0, !PT ;  /* 0xfffffffe17177812 */ /* 0x000fe400078ec0ff */
[----:B------:R-:W-:Y:S01]  /*2c10*/  SHF.R.S32.HI R12, RZ, 0x6, R12 ;  /* 0x00000006ff0c7819 */ /* 0x000fe2000001140c */
[----:B------:R-:W-:Y:S01]  /*2c20*/  IMAD.WIDE.U32 R100, R8, 0xa0, RZ ;  /* 0x000000a008647825 */ /* 0x000fe200078e00ff */
[----:B------:R-:W-:Y:S02]  /*2c30*/  @P2 LOP3.LUT R23, R23, 0x1, RZ, 0xfc, !PT ;  /* 0x0000000117172812 */ /* 0x000fe400078efcff */
[----:B------:R-:W-:Y:S01]  /*2c40*/  ISETP.GE.AND P2, PT, R221, UR4, PT ;  /* 0x00000004dd007c0c */ /* 0x000fe2000bf46270 */
[----:B------:R-:W-:Y:S01]  /*2c50*/  IMAD R121, R103, 0xa0, RZ ;  /* 0x000000a067797824 */ /* 0x000fe200078e02ff */
[----:B------:R-:W-:Y:S01]  /*2c60*/  SHF.R.S32.HI R112, RZ, 0x4, R21 ;  /* 0x00000004ff707819 */ /* 0x000fe20000011415 */
[----:B-----5:R-:W-:Y:S01]  /*2c70*/  IMAD.WIDE.U32 R106, R129, R102, R106 ;  /* 0x00000066816a7225 */ /* 0x020fe200078e006a */
[----:B------:R-:W-:-:S02]  /*2c80*/  SHF.R.S32.HI R111, RZ, 0x4, R25 ;  /* 0x00000004ff6f7819 */ /* 0x000fc40000011419 */
[----:B------:R-:W-:Y:S01]  /*2c90*/  SHF.R.S32.HI R110, RZ, 0x4, R26 ;  /* 0x00000004ff6e7819 */ /* 0x000fe2000001141a */
[----:B------:R-:W-:Y:S01]  /*2ca0*/  IMAD.WIDE.U32 R104, R129, R102, R104 ;  /* 0x0000006681687225 */ /* 0x000fe200078e0068 */
[----:B------:R-:W-:-:S03]  /*2cb0*/  IADD3 R130, R30, 0x8, RZ ;  /* 0x000000081e827810 */ /* 0x000fc60007ffe0ff */
[----:B------:R-:W-:-:S04]  /*2cc0*/  IMAD.WIDE.U32 R98, R129, R8, R98 ;  /* 0x0000000881627225 */ /* 0x000fc800078e0062 */
[----:B------:R-:W-:-:S04]  /*2cd0*/  IMAD.WIDE.U32 R96, R129, R8, R96 ;  /* 0x0000000881607225 */ /* 0x000fc800078e0060 */
[----:B------:R-:W-:Y:S02]  /*2ce0*/  IMAD.SHL.U32 R114, R27, 0x2, RZ ;  /* 0x000000021b727824 */ /* 0x000fe400078e00ff */
[----:B------:R-:W-:Y:S01]  /*2cf0*/  IMAD R109, R109, 0x80, R20 ;  /* 0x000000806d6d7824 */ /* 0x000fe200078e0214 */
[C---:B--2---:R-:W-:Y:S02]  /*2d00*/  LOP3.LUT R6, R33.reuse, 0x30, R25, 0xf8, !PT ;  /* 0x0000003021067812 */ /* 0x044fe400078ef819 */
[----:B---3--:R-:W-:Y:S02]  /*2d10*/  SHF.R.U32.HI R3, RZ, 0x3, R32 ;  /* 0x00000003ff037819 */ /* 0x008fe40000011620 */
[--C-:B------:R-:W-:Y:S02]  /*2d20*/  LOP3.LUT R10, R32, 0x30, R21.reuse, 0xf8, !PT ;  /* 0x00000030200a7812 */ /* 0x100fe400078ef815 */
[----:B------:R-:W-:Y:S02]  /*2d30*/  LOP3.LUT R4, R33, 0x30, R21, 0xf8, !PT ;  /* 0x0000003021047812 */ /* 0x000fe400078ef815 */
[----:B----4-:R-:W-:-:S02]  /*2d40*/  LOP3.LUT R6, R6, R14, RZ, 0x3c, !PT ;  /* 0x0000000e06067212 */ /* 0x010fc400078e3cff */
[-C--:B------:R-:W-:Y:S01]  /*2d50*/  LOP3.LUT R11, R10, R3.reuse, RZ, 0x3c, !PT ;  /* 0x000000030a0b7212 */ /* 0x080fe200078e3cff */
[----:B------:R-:W-:Y:S02]  /*2d60*/  IMAD R127, R7, 0x2800, R31 ;  /* 0x00002800077f7824 */ /* 0x000fe400078e021f */
[C---:B------:R-:W-:Y:S02]  /*2d70*/  IMAD R126, R5.reuse, 0x2800, R15 ;  /* 0x00002800057e7824 */ /* 0x040fe400078e020f */
[----:B------:R-:W-:Y:S01]  /*2d80*/  IMAD R128, R5, 0x2800, R31 ;  /* 0x0000280005807824 */ /* 0x000fe200078e021f */
[----:B------:R-:W-:Y:S01]  /*2d90*/  LOP3.LUT R5, R4, R14, RZ, 0x3c, !PT ;  /* 0x0000000e04057212 */ /* 0x000fe200078e3cff */
[----:B------:R-:W-:Y:S01]  /*2da0*/  IMAD.IADD R127, R127, 0x1, R6 ;  /* 0x000000017f7f7824 */ /* 0x000fe200078e0206 */
[----:B------:R-:W-:Y:S01]  /*2db0*/  LOP3.LUT R6, R32, 0x30, R25, 0xf8, !PT ;  /* 0x0000003020067812 */ /* 0x000fe200078ef819 */
[----:B------:R-:W-:Y:S01]  /*2dc0*/  IMAD.IADD R126, R126, 0x1, R11 ;  /* 0x000000017e7e7824 */ /* 0x000fe200078e020b */
[----:B------:R-:W-:Y:S01]  /*2dd0*/  SHF.R.S32.HI R11, RZ, 0x1f, R129 ;  /* 0x0000001fff0b7819 */ /* 0x000fe20000011481 */
[----:B------:R-:W-:Y:S01]  /*2de0*/  IMAD.IADD R128, R128, 0x1, R5 ;  /* 0x0000000180807824 */ /* 0x000fe200078e0205 */
[----:B------:R-:W-:-:S03]  /*2df0*/  LOP3.LUT R5, R6, R3, RZ, 0x3c, !PT ;  /* 0x0000000306057212 */ /* 0x000fc600078e3cff */
[----:B------:R-:W-:Y:S01]  /*2e00*/  IMAD R6, R11, R102, RZ ;  /* 0x000000660b067224 */ /* 0x000fe200078e02ff */
[----:B------:R-:W-:-:S03]  /*2e10*/  LOP3.LUT R4, R33, 0x30, R26, 0xf8, !PT ;  /* 0x0000003021047812 */ /* 0x000fc600078ef81a */
[----:B------:R-:W-:Y:S02]  /*2e20*/  IMAD R13, R129, R103, R6 ;  /* 0x00000067810d7224 */ /* 0x000fe400078e0206 */
[----:B------:R-:W-:Y:S02]  /*2e30*/  IMAD R6, R11, R8, RZ ;  /* 0x000000080b067224 */ /* 0x000fe400078e02ff */
[----:B------:R-:W-:Y:S01]  /*2e40*/  IMAD R11, R9, 0xa0, RZ ;  /* 0x000000a0090b7824 */ /* 0x000fe200078e02ff */
[----:B------:R-:W-:Y:S01]  /*2e50*/  LOP3.LUT R4, R4, R14, RZ, 0x3c, !PT ;  /* 0x0000000e04047212 */ /* 0x000fe200078e3cff */
[----:B------:R-:W-:Y:S01]  /*2e60*/  IMAD R124, R7, 0x2800, R15 ;  /* 0x00002800077c7824 */ /* 0x000fe200078e020f */
[----:B------:R-:W-:Y:S01]  /*2e70*/  LOP3.LUT R10, R32, 0x30, R26, 0xf8, !PT ;  /* 0x00000030200a7812 */ /* 0x000fe200078ef81a */
[----:B------:R-:W-:Y:S02]  /*2e80*/  IMAD R125, R12, 0x2800, R31 ;  /* 0x000028000c7d7824 */ /* 0x000fe400078e021f */
[----:B------:R-:W-:Y:S01]  /*2e90*/  IMAD.IADD R122, R101, 0x1, R11 ;  /* 0x00000001657a7824 */ /* 0x000fe200078e020b */
[----:B------:R-:W-:Y:S01]  /*2ea0*/  SEL R11, RZ, 0x20, P2 ;  /* 0x00000020ff0b7807 */ /* 0x000fe20001000000 */
[----:B------:R-:W-:Y:S01]  /*2eb0*/  IMAD.IADD R124, R124, 0x1, R5 ;  /* 0x000000017c7c7824 */ /* 0x000fe200078e0205 */
[----:B------:R-:W-:Y:S01]  /*2ec0*/  LOP3.LUT R10, R10, R3, RZ, 0x3c, !PT ;  /* 0x000000030a0a7212 */ /* 0x000fe200078e3cff */
[----:B------:R-:W-:Y:S01]  /*2ed0*/  IMAD.IADD R125, R125, 0x1, R4 ;  /* 0x000000017d7d7824 */ /* 0x000fe200078e0204 */
[----:B------:R-:W-:Y:S01]  /*2ee0*/  SHF.L.U64.HI R4, R102, 0x7, R103 ;  /* 0x0000000766047819 */ /* 0x000fe20000010267 */
[----:B------:R-:W-:Y:S01]  /*2ef0*/  IMAD R123, R12, 0x2800, R15 ;  /* 0x000028000c7b7824 */ /* 0x000fe200078e020f */
[----:B------:R-:W-:Y:S01]  /*2f00*/  LOP3.LUT R21, R21, 0xfffffff0, RZ, 0xc0, !PT ;  /* 0xfffffff015157812 */ /* 0x000fe200078ec0ff */
[C---:B------:R-:W-:Y:S01]  /*2f10*/  IMAD.SHL.U32 R5, R102.reuse, 0x80, RZ ;  /* 0x0000008066057824 */ /* 0x040fe200078e00ff */
[----:B------:R-:W-:Y:S01]  /*2f20*/  LOP3.LUT R25, R25, 0xfffffff0, RZ, 0xc0, !PT ;  /* 0xfffffff019197812 */ /* 0x000fe200078ec0ff */
[----:B------:R-:W-:Y:S01]  /*2f30*/  IMAD.WIDE.U32 R102, R102, 0xa0, RZ ;  /* 0x000000a066667825 */ /* 0x000fe200078e00ff */
[----:B------:R-:W-:-:S02]  /*2f40*/  LOP3.LUT R26, R26, 0xfffffff0, RZ, 0xc0, !PT ;  /* 0xfffffff01a1a7812 */ /* 0x000fc400078ec0ff */
[----:B------:R-:W-:Y:S01]  /*2f50*/  LOP3.LUT R11, R28, R11, RZ, 0xfc, !PT ;  /* 0x0000000b1c0b7212 */ /* 0x000fe200078efcff */
[----:B------:R-:W-:Y:S01]  /*2f60*/  IMAD R15, R129, R9, R6 ;  /* 0x00000009810f7224 */ /* 0x000fe200078e0206 */
[C---:B------:R-:W-:Y:S01]  /*2f70*/  SHF.L.U64.HI R6, R8.reuse, 0x7, R9 ;  /* 0x0000000708067819 */ /* 0x040fe20000010209 */
[----:B------:R-:W-:Y:S01]  /*2f80*/  IMAD.IADD R123, R123, 0x1, R10 ;  /* 0x000000017b7b7824 */ /* 0x000fe200078e020a */
[----:B------:R-:W-:Y:S01]  /*2f90*/  SHF.R.S32.HI R117, RZ, 0x1f, R0 ;  /* 0x0000001fff757819 */ /* 0x000fe20000011400 */
[----:B------:R-:W-:Y:S01]  /*2fa0*/  IMAD.SHL.U32 R7, R8, 0x80, RZ ;  /* 0x0000008008077824 */ /* 0x000fe200078e00ff */
        /* <DEDUP_REMOVED lines=8> */
[----:B------:R-:W-:Y:S01]  /*3030*/  LOP3.LUT R29, R11, 0x2, RZ, 0xc0, !PT ;  /* 0x000000020b1d7812 */ /* 0x000fe200078ec0ff */
[----:B------:R-:W-:Y:S01]  /*3040*/  IMAD.IADD R20, R15, 0x1, R97 ;  /* 0x000000010f147824 */ /* 0x000fe200078e0261 */
[----:B------:R-:W-:-:S02]  /*3050*/  LOP3.LUT R30, R11, 0x4, RZ, 0xc0, !PT ;  /* 0x000000040b1e7812 */ /* 0x000fc400078ec0ff */
[C---:B------:R-:W-:Y:S02]  /*3060*/  LOP3.LUT R31, R11.reuse, 0x8, RZ, 0xc0, !PT ;  /* 0x000000080b1f7812 */ /* 0x040fe400078ec0ff */
[C---:B------:R-:W-:Y:S02]  /*3070*/  LOP3.LUT R32, R11.reuse, 0x10, RZ, 0xc0, !PT ;  /* 0x000000100b207812 */ /* 0x040fe400078ec0ff */
[----:B------:R-:W-:Y:S01]  /*3080*/  LOP3.LUT R33, R11, 0x20, RZ, 0xc0, !PT ;  /* 0x000000200b217812 */ /* 0x000fe200078ec0ff */
[----:B------:R-:W-:Y:S06]  /*3090*/  @!P6 BAR.SYNC.DEFER_BLOCKING 0x9, 0x100 ;  /* 0x024400000000eb1d */ /* 0x000fec0000010000 */
.L_x_6716:
[----:B------:R-:W2:Y:S01]  /*30a0*/  LDL R38, [R1+0x58] ;  /* 0x0000580001267983 */ /* 0x000ea20000100800 */
[----:B0-----:R-:W0:Y:S01]  /*30b0*/  LDC R36, c[0x0][0x430] ;  /* 0x00010c00ff247b82 */ /* 0x001e220000000800 */
[----:B------:R-:W-:-:S04]  /*30c0*/  VIADD R24, R24, 0xffffffff ;  /* 0xffffffff18187836 */ /* 0x000fc80000000000 */
        /* <DEDUP_REMOVED lines=14> */
[----:B------:R-:W-:Y:S01]  /*31b0*/  @!P2 SHF.R.S32.HI R35, RZ, 0x1f, R11 ;  /* 0x0000001fff23a819 */ /* 0x000fe2000001140b */
[----:B------:R-:W-:Y:S01]  /*31c0*/  @!P2 IMAD R37, R0, R15, R34 ;  /* 0x0000000f0025a224 */ /* 0x000fe200078e0222 */
[----:B------:R-:W-:-:S05]  /*31d0*/  @!P2 MOV R34, R11 ;  /* 0x0000000b0022a202 */ /* 0x000fca0000000f00 */
[----:B------:R-:W-:-:S04]  /*31e0*/  @!P2 IMAD.WIDE.U32 R14, R0, R14, R34 ;  /* 0x0000000e000ea225 */ /* 0x000fc800078e0022 */
[----:B------:R-:W-:Y:S01]  /*31f0*/  @!P2 IMAD.IADD R15, R15, 0x1, R37 ;  /* 0x000000010f0fa824 */ /* 0x000fe200078e0225 */
[----:B---3--:R-:W-:Y:S01]  /*3200*/  @!P2 LEA R12, P3, R14, R12, 0x2 ;  /* 0x0000000c0e0ca211 */ /* 0x008fe200078610ff */
[----:B------:R-:W-:-:S03]  /*3210*/  IMAD.MOV.U32 R34, RZ, RZ, RZ ;  /* 0x000000ffff227224 */ /* 0x000fc600078e00ff */
[----:B------:R-:W-:-:S05]  /*3220*/  @!P2 LEA.HI.X R13, R14, R13, R15, 0x2, P3 ;  /* 0x0000000d0e0da211 */ /* 0x000fca00018f140f */
[----:B-----5:R0:W5:Y:S01]  /*3230*/  @!P2 LDG.E R34, desc[UR50][R12.64] ;  /* 0x000000320c22a981 */ /* 0x020162000c1e1900 */
[----:B------:R-:W-:Y:S01]  /*3240*/  ISETP.GT.AND P2, PT, R24, R115, PT ;  /* 0x000000731800720c */ /* 0x000fe20003f44270 */
[----:B------:R-:W-:Y:S01]  /*3250*/  IMAD.MOV R35, RZ, RZ, -R11 ;  /* 0x000000ffff237224 */ /* 0x000fe200078e0a0b */
[----:B------:R-:W-:Y:S01]  /*3260*/  LOP3.LUT R23, R23, 0xfffffffd, RZ, 0xc0, !PT ;  /* 0xfffffffd17177812 */ /* 0x000fe200078ec0ff */
[----:B------:R-:W-:Y:S05]  /*3270*/  YIELD ;  /* 0x0000000000007946 */ /* 0x000fea0003800000 */
[----:B------:R-:W-:Y:S01]  /*3280*/  LOP3.LUT P4, RZ, R116, 0x2, RZ, 0xc0, !PT ;  /* 0x0000000274ff7812 */ /* 0x000fe2000788c0ff */
[----:B------:R-:W-:Y:S01]  /*3290*/  BSSY B0, `(.L_x_6611) ;  /* 0x0000d9b000007945 */ /* 0x000fe20003800000 */
[----:B------:R-:W-:-:S03]  /*32a0*/  IMAD R35, R36, R35, R39 ;  /* 0x0000002324237224 */ /* 0x000fc600078e0227 */
[----:B------:R-:W-:Y:S02]  /*32b0*/  @P2 LOP3.LUT R23, R23, 0x2, RZ, 0xfc, !PT ;  /* 0x0000000217172812 */ /* 0x000fe400078efcff */
[----:B------:R-:W-:Y:S01]  /*32c0*/  ISETP.GE.AND P2, PT, R113, 0x1, PT ;  /* 0x000000017100780c */ /* 0x000fe20003f46270 */
[----:B--2---:R-:W-:-:S04]  /*32d0*/  IMAD R15, R19, 0x7800, R38 ;  /* 0x00007800130f7824 */ /* 0x004fc800078e0226 */
[C---:B------:R-:W-:Y:S02]  /*32e0*/  VIADD R89, R15.reuse, 0x20 ;  /* 0x000000200f597836 */ /* 0x040fe40000000000 */
[----:B------:R-:W-:Y:S02]  /*32f0*/  @P4 VIADD R89, R15, 0xffffffe0 ;  /* 0xffffffe00f594836 */ /* 0x000fe40000000000 */
[C---:B------:R-:W-:Y:S02]  /*3300*/  IMAD.IADD R88, R18.reuse, 0x1, R15 ;  /* 0x0000000112587824 */ /* 0x040fe400078e020f */
[----:B------:R-:W-:Y:S02]  /*3310*/  IMAD.IADD R89, R18, 0x1, R89 ;  /* 0x0000000112597824 */ /* 0x000fe400078e0259 */
[----:B0-----:R-:W-:Y:S05]  /*3320*/  @!P2 BRA `(.L_x_6612) ;  /* 0x000000d00058a947 */ /* 0x001fea0003800000 */
[----:B------:R-:W-:Y:S01]  /*3330*/  SHF.R.S32.HI R90, RZ, 0x1f, R35 ;  /* 0x0000001fff5a7819 */ /* 0x000fe20000011423 */
[----:B------:R-:W-:Y:S01]  /*3340*/  ULDC.64 UR4, c[0x0][0x300] ;  /* 0x0000c00000047ab9 */ /* 0x000fe20000000a00 */
[----:B-----5:R-:W-:Y:S01]  /*3350*/  SHF.R.S32.HI R91, RZ, 0x1f, R34 ;  /* 0x0000001fff5b7819 */ /* 0x020fe20000011422 */
[----:B------:R-:W-:-:S04]  /*3360*/  IMAD.WIDE.U32 R12, R35, UR4, RZ ;  /* 0x00000004230c7c25 */ /* 0x000fc8000f8e00ff */
[----:B------:R-:W-:Y:S02]  /*3370*/  IMAD R14, R90, UR4, RZ ;  /* 0x000000045a0e7c24 */ /* 0x000fe4000f8e02ff */
[----:B------:R-:W-:Y:S02]  /*3380*/  IMAD R92, R24, -0xa0, R2 ;  /* 0xffffff60185c7824 */ /* 0x000fe400078e0202 */
[----:B------:R-:W-:Y:S01]  /*3390*/  IMAD R11, R35, UR5, R14 ;  /* 0x00000005230b7c24 */ /* 0x000fe2000f8e020e */
[----:B------:R-:W-:Y:S01]  /*33a0*/  ULDC.64 UR4, c[0x0][0x310] ;  /* 0x0000c40000047ab9 */ /* 0x000fe20000000a00 */
[----:B------:R-:W-:Y:S01]  /*33b0*/  IMAD R14, R121, R24, RZ ;  /* 0x00000018790e7224 */ /* 0x000fe200078e02ff */
[----:B------:R-:W-:Y:S01]  /*33c0*/  VIMNMX R92, R92, 0xa0, PT ;  /* 0x000000a05c5c7848 */ /* 0x000fe20003fe0100 */
[----:B------:R-:W-:Y:S02]  /*33d0*/  IMAD R15, R91, UR4, RZ ;  /* 0x000000045b0f7c24 */ /* 0x000fe4000f8e02ff */
[----:B------:R-:W-:Y:S01]  /*33e0*/  IMAD.IADD R13, R13, 0x1, R11 ;  /* 0x000000010d0d7824 */ /* 0x000fe200078e020b */
[----:B------:R-:W-:Y:S01]  /*33f0*/  SHF.R.S32.HI R11, RZ, 0x1f, R24 ;  /* 0x0000001fff0b7819 */ /* 0x000fe20000011418 */
[----:B------:R-:W-:-:S02]  /*3400*/  IMAD R15, R34, UR5, R15 ;  /* 0x00000005220f7c24 */ /* 0x000fc4000f8e020f */
[----:B------:R-:W-:Y:S01]  /*3410*/  IMAD.WIDE.U32 R12, R34, UR4, R12 ;  /* 0x00000004220c7c25 */ /* 0x000fe2000f8e000c */
[----:B------:R-:W-:-:S03]  /*3420*/  ULDC.64 UR4, c[0x0][0x308] ;  /* 0x0000c20000047ab9 */ /* 0x000fc60000000a00 */
[----:B------:R-:W-:Y:S02]  /*3430*/  IMAD.IADD R13, R13, 0x1, R15 ;  /* 0x000000010d0d7824 */ /* 0x000fe400078e020f */
[----:B------:R-:W-:Y:S02]  /*3440*/  IMAD R37, R11, R102, R14 ;  /* 0x000000660b257224 */ /* 0x000fe400078e020e */
[----:B------:R-:W-:-:S04]  /*3450*/  IMAD.WIDE.U32 R12, R225, UR4, R12 ;  /* 0x00000004e10c7c25 */ /* 0x000fc8000f8e000c */
[----:B------:R-:W-:Y:S01]  /*3460*/  IMAD R119, R225, UR5, R13 ;  /* 0x00000005e1777c24 */ /* 0x000fe2000f8e020d */
[----:B------:R-:W-:Y:S01]  /*3470*/  ULDC.64 UR4, c[0x0][0x2e8] ;  /* 0x0000ba0000047ab9 */ /* 0x000fe20000000a00 */
[-C--:B------:R-:W-:Y:S01]  /*3480*/  IMAD R13, R122, R24.reuse, RZ ;  /* 0x000000187a0d7224 */ /* 0x080fe200078e02ff */
[----:B------:R-:W-:Y:S01]  /*3490*/  IADD3 R120, P2, R12, UR4, RZ ;  /* 0x000000040c787c10 */ /* 0x000fe2000ff5e0ff */
[----:B------:R-:W-:Y:S01]  /*34a0*/  ULDC.U8 UR4, c[0x0][0x410] ;  /* 0x0001040000047ab9 */ /* 0x000fe20000000000 */
[----:B------:R-:W-:Y:S02]  /*34b0*/  IMAD.WIDE.U32 R14, R102, R24, RZ ;  /* 0x00000018660e7225 */ /* 0x000fe400078e00ff */
[----:B------:R-:W-:Y:S02]  /*34c0*/  IADD3.X R119, R119, UR5, RZ, P2, !PT ;  /* 0x0000000577777c10 */ /* 0x000fe400097fe4ff */
[----:B------:R-:W-:Y:S01]  /*34d0*/  ISETP.NE.AND P2, PT, RZ, UR4, PT ;  /* 0x00000004ff007c0c */ /* 0x000fe2000bf45270 */
[----:B------:R-:W-:-:S02]  /*34e0*/  IMAD R39, R11, R100, R13 ;  /* 0x000000640b277224 */ /* 0x000fc400078e020d */
[----:B------:R-:W-:-:S04]  /*34f0*/  IMAD.WIDE.U32 R12, R100, R24, RZ ;  /* 0x00000018640c7225 */ /* 0x000fc800078e00ff */
[----:B------:R-:W-:Y:S02]  /*3500*/  IMAD.IADD R11, R15, 0x1, R37 ;  /* 0x000000010f0b7824 */ /* 0x000fe400078e0225 */
[----:B------:R-:W-:-:S04]  /*3510*/  IMAD.IADD R86, R13, 0x1, R39 ;  /* 0x000000010d567824 */ /* 0x000fc800078e0227 */
[----:B------:R-:W-:Y:S05]  /*3520*/  @!P2 BRA `(.L_x_6613) ;  /* 0x000000640090a947 */ /* 0x000fea0003800000 */
[----:B------:R0:W5:Y:S04]  /*3530*/  LDL R132, [R1+0x18] ;  /* 0x0000180001847983 */ /* 0x0001680000100800 */
[----:B------:R0:W5:Y:S04]  /*3540*/  LDL R131, [R1+0x20] ;  /* 0x0000200001837983 */ /* 0x0001680000100800 */
[----:B------:R0:W5:Y:S04]  /*3550*/  LDL R94, [R1+0x24] ;  /* 0x00002400015e7983 */ /* 0x0001680000100800 */
[----:B------:R0:W5:Y:S04]  /*3560*/  LDL R93, [R1+0x1c] ;  /* 0x00001c00015d7983 */ /* 0x0001680000100800 */
[----:B------:R0:W5:Y:S01]  /*3570*/  LDL R87, [R1+0x28] ;  /* 0x0000280001577983 */ /* 0x0001620000100800 */
[----:B------:R-:W1:Y:S01]  /*3580*/  S2R R38, SR_TID.X ;  /* 0x0000000000267919 */ /* 0x000e620000002100 */
[----:B------:R-:W-:Y:S01]  /*3590*/  BSSY B1, `(.L_x_6614) ;  /* 0x0000043000017945 */ /* 0x000fe20003800000 */
[----:B------:R-:W-:-:S02]  /*35a0*/  CS2R R36, SRZ ;  /* 0x0000000000247805 */ /* 0x000fc4000001ff00 */
[----:B------:R-:W-:Y:S02]  /*35b0*/  CS2R R60, SRZ ;  /* 0x00000000003c7805 */ /* 0x000fe4000001ff00 */
[C---:B-1----:R-:W-:Y:S01]  /*35c0*/  IADD3 R40, R38.reuse, -0x80, RZ ;  /* 0xffffff8026287810 */ /* 0x042fe20007ffe0ff */
[----:B------:R-:W-:-:S05]  /*35d0*/  VIADD R38, R38, 0xffffff80 ;  /* 0xffffff8026267836 */ /* 0x000fca0000000000 */
[----:B------:R-:W-:-:S04]  /*35e0*/  LEA.HI R38, R38, R40, RZ, 0x1 ;  /* 0x0000002826267211 */ /* 0x000fc800078f08ff */
[----:B------:R-:W-:-:S04]  /*35f0*/  SHF.R.S32.HI R38, RZ, 0x1, R38 ;  /* 0x00000001ff267819 */ /* 0x000fc80000011426 */
        /* <DEDUP_REMOVED lines=23> */
[----:B0-----:R-:W-:Y:S06]  /*3770*/  @P3 BRA `(.L_x_6615) ;  /* 0x0000000000903947 */ /* 0x001fec0003800000 */
        /* <DEDUP_REMOVED lines=36> */
.L_x_6615:
[----:B------:R-:W-:Y:S05]  /*39c0*/  BSYNC B1 ;  /* 0x0000000000017941 */ /* 0x000fea0003800000 */
.L_x_6614:
[----:B0-----:R-:W0:Y:S01]  /*39d0*/  S2R R84, SR_TID.X ;  /* 0x0000000000547919 */ /* 0x001e220000002100 */
[----:B------:R-:W-:Y:S01]  /*39e0*/  BSSY B1, `(.L_x_6616) ;  /* 0x0000030000017945 */ /* 0x000fe20003800000 */
[C---:B0-----:R-:W-:Y:S02]  /*39f0*/  VIADD R85, R84.reuse, 0xffffff80 ;  /* 0xffffff8054557836 */ /* 0x041fe40000000000 */
[----:B------:R-:W-:-:S05]  /*3a00*/  VIADD R84, R84, 0xffffff80 ;  /* 0xffffff8054547836 */ /* 0x000fca0000000000 */
        /* <DEDUP_REMOVED lines=45> */
.L_x_6617:
[----:B------:R-:W-:Y:S05]  /*3ce0*/  BSYNC B1 ;  /* 0x0000000000017941 */ /* 0x000fea0003800000 */
.L_x_6616:
[----:B------:R-:W-:Y:S01]  /*3cf0*/  UISETP.NE.AND UP0, UPT, UR49, 0x3, UPT ;  /* 0x000000033100788c */ /* 0x000fe2000bf05270 */
[----:B-----5:R-:W-:Y:S01]  /*3d00*/  IMAD.MOV.U32 R141, RZ, RZ, R60 ;  /* 0x000000ffff8d7224 */ /* 0x020fe200078e003c */
[----:B------:R-:W-:Y:S01]  /*3d10*/  MOV R145, R66 ;  /* 0x0000004200917202 */ /* 0x000fe20000000f00 */
        /* <DEDUP_REMOVED lines=23> */
[----:B------:R-:W-:Y:S06]  /*3e90*/  @!P2 BRA `(.L_x_6618) ;  /* 0x000000000004a947 */ /* 0x000fec0003800000 */
[----:B------:R-:W-:Y:S01]  /*3ea0*/  BPT.TRAP 0x1 ;  /* 0x000000040000795c */ /* 0x000fe20000300000 */
.L_x_6618:
[----:B------:R-:W2:Y:S01]  /*3eb0*/  LDL R11, [R1+0x14] ;  /* 0x00001400010b7983 */ /* 0x000ea20000100800 */
[----:B------:R-:W-:Y:S01]  /*3ec0*/  IMAD R93, R19, 0x8, R18 ;  /* 0x00000008135d7824 */ /* 0x000fe200078e0212 */
[----:B------:R-:W-:Y:S01]  /*3ed0*/  BSSY B1, `(.L_x_6619) ;  /* 0x0000004000017945 */ /* 0x000fe20003800000 */
[----:B--2---:R-:W-:-:S04]  /*3ee0*/  SHF.L.U32 R94, R11, 0x1f, RZ ;  /* 0x0000001f0b5e7819 */ /* 0x004fc800000006ff */
[----:B------:R-:W1:Y:S02]  /*3ef0*/  SYNCS.PHASECHK.TRANS64.TRYWAIT P5, [R93+URZ+0x33490], R94 ;  /* 0x0334905e5d0075a7 */ /* 0x000e6400080a017f */
[----:B-1----:R-:W-:Y:S05]  /*3f00*/  @!P5 BRA `(.L_x_6620) ;  /* 0x0000030c0098d947 */ /* 0x002fea0003800000 */
.L_x_6974:
[----:B------:R-:W-:Y:S05]  /*3f10*/  BSYNC B1 ;  /* 0x0000000000017941 */ /* 0x000fea0003800000 */
.L_x_6619:
[----:B------:R-:W-:-:S03]  /*3f20*/  UMOV UR4, 0xffffffff ;  /* 0xffffffff00047882 */ /* 0x000fc60000000000 */
[----:B------:R-:W-:Y:S05]  /*3f30*/  BRA.DIV UR4, `(.L_x_6621) ;  /* 0x0000030e04a07947 */ /* 0x000fea000b800000 */
[----:B------:R2:W3:Y:S04]  /*3f40*/  SHFL.IDX PT, R143, R119, RZ, 0x1e1f ;  /* 0x001e1fff778f7589 */ /* 0x0004e800000e0000 */
[----:B------:R2:W4:Y:S02]  /*3f50*/  SHFL.IDX PT, R11, R120, RZ, 0x1e1f ;  /* 0x001e1fff780b7589 */ /* 0x00052400000e0000 */
.L_x_6978:
        /* <DEDUP_REMOVED lines=120> */
.L_x_6627:
[----:B------:R-:W-:Y:S05]  /*46e0*/  BSYNC B3 ;  /* 0x0000000000037941 */ /* 0x000fea0003800000 */
.L_x_6626:
[----:B----4-:R-:W-:-:S05]  /*46f0*/  IADD3 R80, P3, R16, R11, RZ ;  /* 0x0000000b10507210 */ /* 0x010fca0007f7e0ff */
[----:B---3--:R-:W-:-:S05]  /*4700*/  IMAD.X R81, R143, 0x1, R17, P3 ;  /* 0x000000018f517824 */ /* 0x008fca00018e0611 */
[----:B0-----:R0:W-:Y:S03]  /*4710*/  ST.E.128 desc[UR50][R80.64], R12 ;  /* 0x0000000c50007985 */ /* 0x0011e6000c101d32 */
.L_x_6625:
[----:B------:R-:W-:Y:S05]  /*4720*/  BSYNC B2 ;  /* 0x0000000000027941 */ /* 0x000fea0003800000 */
.L_x_6624:
        /* <DEDUP_REMOVED lines=115> */
[----:B------:R-:W-:Y:S01]  /*4e60*/  MOV R15, R76 ;  /* 0x0000004c000f7202 */ /* 0x000fe20000000f00 */
[----:B------:R-:W-:-:S05]  /*4e70*/  FFMA.FTZ R150, R12, R151, R150 ;  /* 0x000000970c967223 */ /* 0x000fca0000010096 */
[----:B------:R-:W-:-:S05]  /*4e80*/  F2FP.SATFINITE.E4M3.F32.PACK_AB_MERGE_C R77, R150, R77, R80 ;  /* 0x0000004d964d723e */ /* 0x000fca0004807050 */
[----:B------:R-:W-:-:S07]  /*4e90*/  IMAD.MOV.U32 R12, RZ, RZ, R77 ;  /* 0x000000ffff0c7224 */ /* 0x000fce00078e004d */
.L_x_6631:
[----:B------:R-:W-:Y:S05]  /*4ea0*/  BSYNC B3 ;  /* 0x0000000000037941 */ /* 0x000fea0003800000 */
.L_x_6630:
[----:B------:R-:W-:-:S05]  /*4eb0*/  IMAD.SHL.U32 R77, R228, 0x10, RZ ;  /* 0x00000010e44d7824 */ /* 0x000fca00078e00ff */
[----:B----4-:R-:W-:-:S04]  /*4ec0*/  IADD3 R76, P3, R11, R77, RZ ;  /* 0x0000004d0b4c7210 */ /* 0x010fc80007f7e0ff */
[----:B---3--:R-:W-:-:S05]  /*4ed0*/  LEA.HI.X.SX32 R77, R77, R143, 0x1, P3 ;  /* 0x0000008f4d4d7211 */ /* 0x008fca00018f0eff */
[----:B------:R0:W-:Y:S04]  /*4ee0*/  ST.E.128 desc[UR50][R76.64], R12 ;  /* 0x0000000c4c007985 */ /* 0x0001e8000c101d32 */
.L_x_6629:
[----:B------:R-:W-:Y:S05]  /*4ef0*/  BSYNC B2 ;  /* 0x0000000000027941 */ /* 0x000fea0003800000 */
.L_x_6628:
        /* <DEDUP_REMOVED lines=119> */
.L_x_6635:
[----:B------:R-:W-:Y:S05]  /*5670*/  BSYNC B3 ;  /* 0x0000000000037941 */ /* 0x000fea0003800000 */
.L_x_6634:
[----:B------:R-:W-:-:S05]  /*5680*/  IMAD.SHL.U32 R73, R229, 0x10, RZ ;  /* 0x00000010e5497824 */ /* 0x000fca00078e00ff */
[----:B----4-:R-:W-:-:S04]  /*5690*/  IADD3 R72, P3, R11, R73, RZ ;  /* 0x000000490b487210 */ /* 0x010fc80007f7e0ff */
[----:B---3--:R-:W-:-:S05]  /*56a0*/  LEA.HI.X.SX32 R73, R73, R143, 0x1, P3 ;  /* 0x0000008f49497211 */ /* 0x008fca00018f0eff */
[----:B------:R0:W-:Y:S04]  /*56b0*/  ST.E.128 desc[UR50][R72.64], R12 ;  /* 0x0000000c48007985 */ /* 0x0001e8000c101d32 */
.L_x_6633:
[----:B------:R-:W-:Y:S05]  /*56c0*/  BSYNC B2 ;  /* 0x0000000000027941 */ /* 0x000fea0003800000 */
.L_x_6632:
        /* <DEDUP_REMOVED lines=116> */
.L_x_6639:
[----:B------:R-:W-:Y:S05]  /*5e10*/  BSYNC B3 ;  /* 0x0000000000037941 */ /* 0x000fea0003800000 */
.L_x_6638:
[----:B------:R-:W3:Y:S01]  /*5e20*/  LDL R70, [R1+0xc] ;  /* 0x00000c0001467983 */ /* 0x000ee20000100800 */
[----:B----4-:R-:W-:-:S05]  /*5e30*/  IADD3 R68, P3, R220, R11, RZ ;  /* 0x0000000bdc447210 */ /* 0x010fca0007f7e0ff */
[----:B---3--:R-:W-:-:S05]  /*5e40*/  IMAD.X R69, R143, 0x1, R70, P3 ;  /* 0x000000018f457824 */ /* 0x008fca00018e0646 */
[----:B------:R0:W-:Y:S03]  /*5e50*/  ST.E.128 desc[UR50][R68.64], R12 ;  /* 0x0000000c44007985 */ /* 0x0001e6000c101d32 */
.L_x_6637:
[----:B------:R-:W-:Y:S05]  /*5e60*/  BSYNC B2 ;  /* 0x0000000000027941 */ /* 0x000fea0003800000 */
.L_x_6636:
        /* <DEDUP_REMOVED lines=8> */
[----:B------:R-:W-:Y:S02]  /*5ef0*/  SHF.R.U32.HI R64, RZ, 0x8, R65 ;  /* 0x00000008ff407819 */ /* 0x000fe40000011641 */
[----:B------:R-:W-:Y:S02]  /*5f00*/  LOP3.LUT R69, R67, 0xff, RZ, 0xc0, !PT ;  /* 0x000000ff43457812 */ /* 0x000fe400078ec0ff */
[--C-:B------:R-:W-:Y:S01]  /*5f10*/  SHF.R.U32.HI R70, RZ, 0x18, R67.reuse ;  /* 0x00000018ff467819 */ /* 0x100fe20000011643 */
[----:B------:R-:W-:Y:S01]  /*5f20*/  IMAD.SHL.U32 R64, R64, 0x100, RZ ;  /* 0x0000010040407824 */ /* 0x000fe200078e00ff */
[----:B------:R-:W-:Y:S02]  /*5f30*/  SHF.R.U32.HI R71, RZ, 0x8, R67 ;  /* 0x00000008ff477819 */ /* 0x000fe40000011643 */
[----:B------:R-:W-:Y:S02]  /*5f40*/  LOP3.LUT R68, R65, 0xff, RZ, 0xc0, !PT ;  /* 0x000000ff41447812 */ /* 0x000fe400078ec0ff */
[----:B------:R-:W-:-:S02]  /*5f50*/  SHF.R.U32.HI R73, RZ, 0x18, R65 ;  /* 0x00000018ff497819 */ /* 0x000fc40000011641 */
[----:B------:R-:W-:Y:S02]  /*5f60*/  SHF.R.U32.HI R66, RZ, 0x10, R65 ;  /* 0x00000010ff427819 */ /* 0x000fe40000011641 */
[----:B------:R-:W-:Y:S02]  /*5f70*/  SHF.R.U32.HI R65, RZ, 0x10, R67 ;  /* 0x00000010ff417819 */ /* 0x000fe40000011643 */
[----:B------:R-:W-:Y:S01]  /*5f80*/  PRMT R70, R70, 0x654, R69 ;  /* 0x0000065446467816 */ /* 0x000fe20000000045 */
[----:B------:R-:W-:Y:S01]  /*5f90*/  IMAD.SHL.U32 R69, R71, 0x100, RZ ;  /* 0x0000010047457824 */ /* 0x000fe200078e00ff */
[----:B------:R-:W-:Y:S02]  /*5fa0*/  PRMT R67, R73, 0x654, R68 ;  /* 0x0000065449437816 */ /* 0x000fe40000000044 */
[----:B------:R-:W-:Y:S02]  /*5fb0*/  F2FP.F16.E4M3.UNPACK_B R71, R144.H1 ;  /* 0x00000090ff47723e */ /* 0x000fe400030006ff */
[----:B------:R-:W-:-:S02]  /*5fc0*/  LOP3.LUT R68, R67, 0xff00, R64, 0xf8, !PT ;  /* 0x0000ff0043447812 */ /* 0x000fc400078ef840 */
[----:B------:R-:W-:Y:S01]  /*5fd0*/  LOP3.LUT R67, R70, 0xff00, R69, 0xf8, !PT ;  /* 0x0000ff0046437812 */ /* 0x000fe200078ef845 */
[--C-:B------:R-:W-:Y:S01]  /*5fe0*/  HADD2.F32 R72, -RZ, R71.reuse.H0_H0 ;  /* 0x20000047ff487230 */ /* 0x100fe20000004100 */
[----:B------:R-:W-:Y:S01]  /*5ff0*/  F2FP.F16.E4M3.UNPACK_B R64, R145.H1 ;  /* 0x00000091ff40723e */ /* 0x000fe200030006ff */
[----:B------:R-:W-:Y:S01]  /*6000*/  HADD2.F32 R71, -RZ, R71.H1_H1 ;  /* 0x30000047ff477230 */ /* 0x000fe20000004100 */
[----:B------:R-:W-:Y:S02]  /*6010*/  F2FP.F16.E4M3.UNPACK_B R70, R13 ;  /* 0x0000000dff46723e */ /* 0x000fe400020006ff */
[----:B------:R-:W-:Y:S01]  /*6020*/  F2FP.F16.E4M3.UNPACK_B R145, R145 ;  /* 0x00000091ff91723e */ /* 0x000fe200020006ff */
[----:B------:R-:W-:Y:S01]  /*6030*/  HADD2.F32 R73, -RZ, R64.H0_H0 ;  /* 0x20000040ff497230 */ /* 0x000fe20000004100 */
[----:B------:R-:W-:Y:S01]  /*6040*/  F2FP.F16.E4M3.UNPACK_B R144, R144 ;  /* 0x00000090ff90723e */ /* 0x000fe200020006ff */
[--C-:B------:R-:W-:Y:S02]  /*6050*/  HADD2.F32 R69, -RZ, R70.reuse.H1_H1 ;  /* 0x30000046ff457230 */ /* 0x100fe40000004100 */
[----:B------:R-:W-:-:S03]  /*6060*/  HADD2.F32 R70, -RZ, R70.H0_H0 ;  /* 0x20000046ff467230 */ /* 0x000fc60000004100 */
[CC--:B------:R-:W-:Y:S02]  /*6070*/  FMUL.FTZ R74, R69.reuse, R73.reuse ;  /* 0x00000049454a7220 */ /* 0x0c0fe40000410000 */
[C---:B------:R-:W-:Y:S02]  /*6080*/  FMUL.FTZ R73, R70.reuse, R73 ;  /* 0x0000004946497220 */ /* 0x040fe40000410000 */
[-C--:B------:R-:W-:Y:S02]  /*6090*/  FFMA.FTZ R70, R70, R72.reuse, -R74 ;  /* 0x0000004846467223 */ /* 0x080fe4000001084a */
        /* <DEDUP_REMOVED lines=79> */
.L_x_6643:
[----:B------:R-:W-:Y:S05]  /*6590*/  BSYNC B3 ;  /* 0x0000000000037941 */ /* 0x000fea0003800000 */
.L_x_6642:
[----:B------:R-:W3:Y:S01]  /*65a0*/  LDL R66, [R1+0x8] ;  /* 0x0000080001427983 */ /* 0x000ee20000100800 */
[----:B----4-:R-:W-:-:S05]  /*65b0*/  IADD3 R64, P3, R22, R11, RZ ;  /* 0x0000000b16407210 */ /* 0x010fca0007f7e0ff */
[----:B---3--:R-:W-:-:S05]  /*65c0*/  IMAD.X R65, R143, 0x1, R66, P3 ;  /* 0x000000018f417824 */ /* 0x008fca00018e0642 */
[----:B------:R0:W-:Y:S03]  /*65d0*/  ST.E.128 desc[UR50][R64.64], R12 ;  /* 0x0000000c40007985 */ /* 0x0001e6000c101d32 */
.L_x_6641:
[----:B------:R-:W-:Y:S05]  /*65e0*/  BSYNC B2 ;  /* 0x0000000000027941 */ /* 0x000fea0003800000 */
.L_x_6640:
[----:B------:R-:W-:-:S13]  /*65f0*/  ISETP.NE.AND P3, PT, R33, RZ, PT ;  /* 0x000000ff2100720c */ /* 0x000fda0003f65270 */
[----:B------:R-:W-:Y:S05]  /*6600*/  @!P3 BRA `(.L_x_6623) ;  /* 0x0000000400e4b947 */ /* 0x000fea0003800000 */
[----:B0-----:R-:W3:Y:S04]  /*6610*/  LDL R12, [R1+0x4] ;  /* 0x00000400010c7983 */ /* 0x001ee80000100800 */
[----:B------:R-:W5:Y:S01]  /*6620*/  LDL R66, [R1+0x28] ;  /* 0x0000280001427983 */ /* 0x000f620000100800 */
[----:B----4-:R-:W-:Y:S01]  /*6630*/  IADD3 R64, P3, R221, R11, RZ ;  /* 0x0000000bdd407210 */ /* 0x010fe20007f7e0ff */
[----:B------:R-:W-:Y:S03]  /*6640*/  BSSY B2, `(.L_x_6644) ;  /* 0x0000074000027945 */ /* 0x000fe60003800000 */
[----:B---3--:R-:W-:Y:S02]  /*6650*/  IADD3.X R65, R143, R12, RZ, P3, !PT ;  /* 0x0000000c8f417210 */ /* 0x008fe40001ffe4ff */
[----:B------:R0:W3:Y:S01]  /*6660*/  LDS.128 R12, [R89+0x29200] ;  /* 0x02920000590c7984 */ /* 0x0000e20000000c00 */
[----:B-----5:R-:W-:-:S13]  /*6670*/  ISETP.GE.AND P3, PT, R66, R113, PT ;  /* 0x000000714200720c */ /* 0x020fda0003f66270 */
[----:B0-----:R-:W-:Y:S05]  /*6680*/  @P3 BRA `(.L_x_6645) ;  /* 0x0000000400bc3947 */ /* 0x001fea0003800000 */
[----:B---3--:R-:W-:Y:S01]  /*6690*/  IMAD.MOV.U32 R60, RZ, RZ, R13 ;  /* 0x000000ffff3c7224 */ /* 0x008fe200078e000d */
        /* <DEDUP_REMOVED lines=47> */
[----:B------:R-:W-:-:S02]  /*6990*/  SHF.R.U32.HI R68, RZ, 0x8, R63 ;  /* 0x00000008ff447819 */ /* 0x000fc4000001163f */
[----:B------:R-:W-:Y:S02]  /*69a0*/  LOP3.LUT R66, R61, 0xff, RZ, 0xc0, !PT ;  /* 0x000000ff3d427812 */ /* 0x000fe400078ec0ff */
[----:B------:R-:W-:Y:S01]  /*69b0*/  LOP3.LUT R61, R63, 0xff, RZ, 0xc0, !PT ;  /* 0x000000ff3f3d7812 */ /* 0x000fe200078ec0ff */
[----:B------:R-:W-:Y:S01]  /*69c0*/  IMAD.SHL.U32 R68, R68, 0x100, RZ ;  /* 0x0000010044447824 */ /* 0x000fe200078e00ff */
[----:B------:R-:W-:Y:S02]  /*69d0*/  SHF.R.U32.HI R67, RZ, 0x10, R63 ;  /* 0x00000010ff437819 */ /* 0x000fe4000001163f */
[----:B------:R-:W-:Y:S01]  /*69e0*/  PRMT R63, R70, 0x654, R61 ;  /* 0x00000654463f7816 */ /* 0x000fe2000000003d */
[----:B------:R-:W-:Y:S01]  /*69f0*/  IMAD.SHL.U32 R61, R71, 0x100, RZ ;  /* 0x00000100473d7824 */ /* 0x000fe200078e00ff */
[----:B------:R-:W-:Y:S02]  /*6a00*/  PRMT R66, R73, 0x654, R66 ;  /* 0x0000065449427816 */ /* 0x000fe40000000042 */
[----:B------:R-:W-:Y:S01]  /*6a10*/  LOP3.LUT R63, R63, 0xff00, R68, 0xf8, !PT ;  /* 0x0000ff003f3f7812 */ /* 0x000fe200078ef844 */
[----:B------:R-:W-:Y:S01]  /*6a20*/  IMAD.U32 R68, R67, 0x10000, RZ ;  /* 0x0001000043447824 */ /* 0x000fe200078e00ff */
[----:B------:R-:W-:Y:S01]  /*6a30*/  LOP3.LUT R61, R66, 0xff00, R61, 0xf8, !PT ;  /* 0x0000ff00423d7812 */ /* 0x000fe200078ef83d */
[----:B------:R-:W-:Y:S01]  /*6a40*/  IMAD.U32 R66, R69, 0x10000, RZ ;  /* 0x0001000045427824 */ /* 0x000fe200078e00ff */
[----:B------:R-:W-:Y:S01]  /*6a50*/  F2FP.SATFINITE.E4M3.F32.PACK_AB_MERGE_C R11, R12, R11, RZ ;  /* 0x0000000b0c0b723e */ /* 0x000fe200048070ff */
[----:B------:R-:W-:Y:S01]  /*6a60*/  IMAD.MOV.U32 R67, RZ, RZ, R15 ;  /* 0x000000ffff437224 */ /* 0x000fe200078e000f */
[----:B------:R-:W-:-:S02]  /*6a70*/  LOP3.LUT R63, R63, 0xff0000, R68, 0xf8, !PT ;  /* 0x00ff00003f3f7812 */ /* 0x000fc400078ef844 */
[----:B------:R-:W-:Y:S02]  /*6a80*/  LOP3.LUT R61, R61, 0xff0000, R66, 0xf8, !PT ;  /* 0x00ff00003d3d7812 */ /* 0x000fe400078ef842 */
[----:B------:R-:W-:Y:S02]  /*6a90*/  F2FP.F16.E4M3.UNPACK_B R15, R67 ;  /* 0x00000043ff0f723e */ /* 0x000fe400020006ff */
[----:B------:R-:W-:Y:S02]  /*6aa0*/  F2FP.F16.E4M3.UNPACK_B R71, R63.H1 ;  /* 0x0000003fff47723e */ /* 0x000fe400030006ff */
[----:B------:R-:W-:Y:S01]  /*6ab0*/  F2FP.F16.E4M3.UNPACK_B R68, R61.H1 ;  /* 0x0000003dff44723e */ /* 0x000fe200030006ff */
[----:B------:R-:W-:Y:S01]  /*6ac0*/  HADD2.F32 R69, -RZ, R15.H1_H1 ;  /* 0x3000000fff457230 */ /* 0x000fe20000004100 */
[----:B------:R-:W-:Y:S01]  /*6ad0*/  F2FP.SATFINITE.E4M3.F32.PACK_AB_MERGE_C R12, R13, R60, R11 ;  /* 0x0000003c0d0c723e */ /* 0x000fe2000480700b */
[----:B------:R-:W-:Y:S02]  /*6ae0*/  HADD2.F32 R66, -RZ, R71.H0_H0 ;  /* 0x20000047ff427230 */ /* 0x000fe40000004100 */
[----:B------:R-:W-:-:S02]  /*6af0*/  HADD2.F32 R15, -RZ, R15.H0_H0 ;  /* 0x2000000fff0f7230 */ /* 0x000fc40000004100 */
[--C-:B------:R-:W-:Y:S02]  /*6b00*/  HADD2.F32 R70, -RZ, R68.reuse.H0_H0 ;  /* 0x20000044ff467230 */ /* 0x100fe40000004100 */
[-C--:B------:R-:W-:Y:S01]  /*6b10*/  FMUL.FTZ R72, R69, R66.reuse ;  /* 0x0000004245487220 */ /* 0x080fe20000410000 */
[----:B------:R-:W-:Y:S02]  /*6b20*/  HADD2.F32 R71, -RZ, R71.H1_H1 ;  /* 0x30000047ff477230 */ /* 0x000fe40000004100 */
        /* <DEDUP_REMOVED lines=8> */
[----:B------:R-:W-:-:S02]  /*6bb0*/  HADD2.F32 R61, -RZ, R72.H1_H1 ;  /* 0x30000048ff3d7230 */ /* 0x000fc40000004100 */
[--C-:B------:R-:W-:Y:S02]  /*6bc0*/  HADD2.F32 R70, -RZ, R69.reuse.H1_H1 ;  /* 0x30000045ff467230 */ /* 0x100fe40000004100 */
        /* <DEDUP_REMOVED lines=27> */
.L_x_6645:
[----:B------:R-:W-:Y:S05]  /*6d80*/  BSYNC B2 ;  /* 0x0000000000027941 */ /* 0x000fea0003800000 */
.L_x_6644:
[----:B---3--:R0:W-:Y:S02]  /*6d90*/  ST.E.128 desc[UR50][R64.64], R12 ;  /* 0x0000000c40007985 */ /* 0x0081e4000c101d32 */
.L_x_6623:
[----:B------:R-:W-:Y:S05]  /*6da0*/  BSYNC B1 ;  /* 0x0000000000017941 */ /* 0x000fea0003800000 */
.L_x_6622:
[----:B------:R-:W-:-:S03]  /*6db0*/  UMOV UR4, 0xffffffff ;  /* 0xffffffff00047882 */ /* 0x000fc60000000000 */
[----:B------:R-:W-:Y:S05]  /*6dc0*/  BRA.DIV UR4, `(.L_x_6646) ;  /* 0x000002e204487947 */ /* 0x000fea000b800000 */
[----:B--2---:R-:W2:Y:S04]  /*6dd0*/  SHFL.IDX PT, R119, R119, 0x1, 0x1e1f ;  /* 0x003e1f0077777f89 */ /* 0x004ea800000e0000 */
[----:B------:R-:W0:Y:S02]  /*6de0*/  SHFL.IDX PT, R120, R120, 0x1, 0x1e1f ;  /* 0x003e1f0078787f89 */ /* 0x000e2400000e0000 */
.L_x_6982:
        /* <DEDUP_REMOVED lines=119> */
.L_x_6651:
[----:B------:R-:W-:Y:S05]  /*7560*/  BSYNC B2 ;  /* 0x0000000000027941 */ /* 0x000fea0003800000 */
.L_x_6650:
[----:B0-----:R0:W-:Y:S02]  /*7570*/  ST.E.128 desc[UR50][R60.64], R12 ;  /* 0x0000000c3c007985 */ /* 0x0011e4000c101d32 */
.L_x_6649:
[----:B------:R-:W-:Y:S05]  /*7580*/  BSYNC B1 ;  /* 0x0000000000017941 */ /* 0x000fea0003800000 */
.L_x_6648:
        /* <DEDUP_REMOVED lines=12> */
[--C-:B------:R-:W-:Y:S02]  /*7650*/  SHF.R.U32.HI R54, RZ, 0x8, R55.reuse ;  /* 0x00000008ff367819 */ /* 0x100fe40000011637 */
[----:B------:R-:W-:Y:S02]  /*7660*/  LOP3.LUT R52, R55, 0xff, RZ, 0xc0, !PT ;  /* 0x000000ff37347812 */ /* 0x000fe400078ec0ff */
[----:B------:R-:W-:Y:S01]  /*7670*/  SHF.R.U32.HI R59, RZ, 0x18, R55 ;  /* 0x00000018ff3b7819 */ /* 0x000fe20000011637 */
[----:B------:R-:W-:Y:S01]  /*7680*/  IMAD.SHL.U32 R54, R54, 0x100, RZ ;  /* 0x0000010036367824 */ /* 0x000fe200078e00ff */
[----:B------:R-:W-:Y:S02]  /*7690*/  LOP3.LUT R11, R53, 0xff, RZ, 0xc0, !PT ;  /* 0x000000ff350b7812 */ /* 0x000fe400078ec0ff */
[----:B------:R-:W-:-:S02]  /*76a0*/  SHF.R.U32.HI R60, RZ, 0x18, R53 ;  /* 0x00000018ff3c7819 */ /* 0x000fc40000011635 */
[----:B------:R-:W-:Y:S01]  /*76b0*/  SHF.R.U32.HI R62, RZ, 0x10, R53 ;  /* 0x00000010ff3e7819 */ /* 0x000fe20000011635 */
[----:B------:R-:W-:Y:S01]  /*76c0*/  IMAD.MOV.U32 R53, RZ, RZ, R12 ;  /* 0x000000ffff357224 */ /* 0x000fe200078e000c */
[----:B------:R-:W-:Y:S01]  /*76d0*/  PRMT R59, R59, 0x654, R52 ;  /* 0x000006543b3b7816 */ /* 0x000fe20000000034 */
[----:B------:R-:W-:Y:S01]  /*76e0*/  IMAD.SHL.U32 R52, R61, 0x100, RZ ;  /* 0x000001003d347824 */ /* 0x000fe200078e00ff */
[----:B------:R-:W-:Y:S02]  /*76f0*/  SHF.R.U32.HI R58, RZ, 0x10, R55 ;  /* 0x00000010ff3a7819 */ /* 0x000fe40000011637 */
[----:B------:R-:W-:Y:S01]  /*7700*/  PRMT R55, R60, 0x654, R11 ;  /* 0x000006543c377816 */ /* 0x000fe2000000000b */
[----:B------:R-:W-:Y:S01]  /*7710*/  IMAD.MOV.U32 R11, RZ, RZ, R13 ;  /* 0x000000ffff0b7224 */ /* 0x000fe200078e000d */
[----:B------:R-:W-:Y:S01]  /*7720*/  LOP3.LUT R59, R59, 0xff00, R54, 0xf8, !PT ;  /* 0x0000ff003b3b7812 */ /* 0x000fe200078ef836 */
[----:B------:R-:W-:Y:S01]  /*7730*/  IMAD.U32 R13, R62, 0x10000, RZ ;  /* 0x000100003e0d7824 */ /* 0x000fe200078e00ff */
[----:B------:R-:W-:-:S02]  /*7740*/  LOP3.LUT R52, R55, 0xff00, R52, 0xf8, !PT ;  /* 0x0000ff0037347812 */ /* 0x000fc400078ef834 */
[----:B------:R-:W-:Y:S02]  /*7750*/  SHF.L.U32 R54, R58, 0x10, RZ ;  /* 0x000000103a367819 */ /* 0x000fe400000006ff */
        /* <DEDUP_REMOVED lines=22> */
[----:B------:R-:W-:-:S02]  /*78c0*/  HADD2.F32 R61, -RZ, R138.H0_H0 ;  /* 0x2000008aff3d7230 */ /* 0x000fc40000004100 */
        /* <DEDUP_REMOVED lines=9> */
[----:B------:R-:W-:-:S02]  /*7960*/  HADD2.F32 R58, -RZ, R53.H1_H1 ;  /* 0x30000035ff3a7230 */ /* 0x000fc40000004100 */
[C---:B------:R-:W-:Y:S01]  /*7970*/  FMUL.FTZ R62, R55.reuse, R62 ;  /* 0x0000003e373e7220 */ /* 0x040fe20000410000 */
[----:B------:R-:W-:Y:S02]  /*7980*/  HADD2.F32 R54, -RZ, R53.H0_H0 ;  /* 0x20000035ff367230 */ /* 0x000fe40000004100 */
[-C--:B------:R-:W-:Y:S01]  /*7990*/  FFMA.FTZ R64, R55, R60.reuse, -R64 ;  /* 0x0000003c37407223 */ /* 0x080fe20000010840 */
[----:B------:R-:W-:Y:S02]  /*79a0*/  HADD2.F32 R135, -RZ, R135.H0_H0 ;  /* 0x20000087ff877230 */ /* 0x000fe40000004100 */
[----:B------:R-:W-:Y:S01]  /*79b0*/  FFMA.FTZ R63, R59, R60, R62 ;  /* 0x0000003c3b3f7223 */ /* 0x000fe2000001003e */
[----:B------:R-:W-:Y:S01]  /*79c0*/  F2FP.F16.E4M3.UNPACK_B R59, R15.H1 ;  /* 0x0000000fff3b723e */ /* 0x000fe200030006ff */
[-C--:B------:R-:W-:Y:S01]  /*79d0*/  FMUL.FTZ R53, R58, R61.reuse ;  /* 0x0000003d3a357220 */ /* 0x080fe20000410000 */
[----:B------:R-:W-:Y:S01]  /*79e0*/  FMUL.FTZ R61, R54, R61 ;  /* 0x0000003d363d7220 */ /* 0x000fe20000410000 */
[----:B------:R-:W-:-:S02]  /*79f0*/  F2FP.F16.E4M3.UNPACK_B R62, R52.H1 ;  /* 0x00000034ff3e723e */ /* 0x000fc400030006ff */
[----:B------:R-:W-:Y:S01]  /*7a00*/  F2FP.SATFINITE.E4M3.F32.PACK_AB_MERGE_C R55, R66, R65, RZ ;  /* 0x000000414237723e */ /* 0x000fe200048070ff */
[--C-:B------:R-:W-:Y:S02]  /*7a10*/  HADD2.F32 R65, -RZ, R59.reuse.H0_H0 ;  /* 0x2000003bff417230 */ /* 0x100fe40000004100 */
[----:B------:R-:W-:Y:S01]  /*7a20*/  FFMA.FTZ R58, R58, R135, R61 ;  /* 0x000000873a3a7223 */ /* 0x000fe2000001003d */
[----:B------:R-:W-:Y:S01]  /*7a30*/  HADD2.F32 R66, -RZ, R59.H1_H1 ;  /* 0x3000003bff427230 */ /* 0x000fe20000004100 */
[----:B------:R-:W-:Y:S01]  /*7a40*/  F2FP.F16.E4M3.UNPACK_B R59, R13.H1 ;  /* 0x0000000dff3b723e */ /* 0x000fe200030006ff */
[----:B------:R-:W-:Y:S01]  /*7a50*/  HADD2.F32 R67, -RZ, R62.H1_H1 ;  /* 0x3000003eff437230 */ /* 0x000fe20000004100 */
[----:B------:R-:W-:Y:S01]  /*7a60*/  F2FP.F16.E4M3.UNPACK_B R60, R14.H1 ;  /* 0x0000000eff3c723e */ /* 0x000fe200030006ff */
[----:B------:R-:W-:Y:S01]  /*7a70*/  FFMA.FTZ R53, R54, R135, -R53 ;  /* 0x0000008736357223 */ /* 0x000fe20000010835 */
[----:B------:R-:W-:Y:S01]  /*7a80*/  F2FP.F16.E4M3.UNPACK_B R61, R52 ;  /* 0x00000034ff3d723e */ /* 0x000fe200020006ff */
[----:B------:R-:W-:Y:S01]  /*7a90*/  HADD2.F32 R68, -RZ, R59.H1_H1 ;  /* 0x3000003bff447230 */ /* 0x000fe20000004100 */
[----:B------:R-:W-:Y:S01]  /*7aa0*/  F2FP.SATFINITE.E4M3.F32.PACK_AB_MERGE_C R54, R63, R64, RZ ;  /* 0x000000403f36723e */ /* 0x000fe200048070ff */
[----:B------:R-:W-:Y:S01]  /*7ab0*/  HADD2.F32 R64, -RZ, R60.H1_H1 ;  /* 0x3000003cff407230 */ /* 0x000fe20000004100 */
[----:B------:R-:W-:Y:S01]  /*7ac0*/  F2FP.F16.E4M3.UNPACK_B R52, R13 ;  /* 0x0000000dff34723e */ /* 0x000fe200020006ff */
[----:B------:R-:W-:Y:S01]  /*7ad0*/  FMUL.FTZ R70, R66, R67 ;  /* 0x0000004342467220 */ /* 0x000fe20000410000 */
[----:B------:R-:W-:-:S02]  /*7ae0*/  HADD2.F32 R69, -RZ, R61.H1_H1 ;  /* 0x3000003dff457230 */ /* 0x000fc40000004100 */
        /* <DEDUP_REMOVED lines=8> */
[----:B------:R-:W-:Y:S02]  /*7b70*/  HADD2.F32 R66, -RZ, R62.H0_H0 ;  /* 0x2000003eff427230 */ /* 0x000fe40000004100 */
[C---:B------:R-:W-:Y:S01]  /*7b80*/  FMUL.FTZ R69, R63.reuse, R69 ;  /* 0x000000453f457220 */ /* 0x040fe20000410000 */
[----:B------:R-:W-:Y:S01]  /*7b90*/  FFMA.FTZ R15, R63, R67, -R70 ;  /* 0x000000433f0f7223 */ /* 0x000fe20000010846 */
[----:B------:R-:W-:Y:S01]  /*7ba0*/  HADD2.F32 R62, -RZ, R14.H0_H0 ;  /* 0x2000000eff3e7230 */ /* 0x000fe20000004100 */
[----:B------:R-:W-:Y:S01]  /*7bb0*/  F2FP.SATFINITE.E4M3.F32.PACK_AB_MERGE_C R60, R60, R13, RZ ;  /* 0x0000000d3c3c723e */ /* 0x000fe200048070ff */
[----:B------:R-:W-:-:S02]  /*7bc0*/  HADD2.F32 R63, -RZ, R65.H0_H0 ;  /* 0x20000041ff3f7230 */ /* 0x000fc40000004100 */
[----:B------:R-:W-:Y:S01]  /*7bd0*/  FFMA.FTZ R68, R64, R67, R69 ;  /* 0x0000004340447223 */ /* 0x000fe20000010045 */
[----:B------:R-:W-:Y:S01]  /*7be0*/  HADD2.F32 R14, -RZ, R14.H1_H1 ;  /* 0x3000000eff0e7230 */ /* 0x000fe20000004100 */
[----:B------:R-:W-:Y:S01]  /*7bf0*/  F2FP.SATFINITE.E4M3.F32.PACK_AB_MERGE_C R13, R12, R11, R55 ;  /* 0x0000000b0c0d723e */ /* 0x000fe20004807037 */
[----:B------:R-:W-:Y:S01]  /*7c00*/  HADD2.F32 R61, -RZ, R61.H0_H0 ;  /* 0x2000003dff3d7230 */ /* 0x000fe20000004100 */
[----:B------:R-:W-:Y:S01]  /*7c10*/  F2FP.SATFINITE.E4M3.F32.PACK_AB_MERGE_C R12, R58, R53, R54 ;  /* 0x000000353a0c723e */ /* 0x000fe20004807036 */
[----:B------:R-:W-:Y:S01]  /*7c20*/  HADD2.F32 R65, -RZ, R65.H1_H1 ;  /* 0x30000041ff417230 */ /* 0x000fe20000004100 */
[----:B------:R-:W-:Y:S01]  /*7c30*/  F2FP.SATFINITE.E4M3.F32.PACK_AB_MERGE_C R15, R68, R15, RZ ;  /* 0x0000000f440f723e */ /* 0x000fe200048070ff */
        /* <DEDUP_REMOVED lines=12> */
.L_x_6655:
[----:B------:R-:W-:Y:S05]  /*7d00*/  BSYNC B2 ;  /* 0x0000000000027941 */ /* 0x000fea0003800000 */
.L_x_6654:
[----:B------:R0:W-:Y:S02]  /*7d10*/  ST.E.128 desc[UR50][R56.64], R12 ;  /* 0x0000000c38007985 */ /* 0x0001e4000c101d32 */
.L_x_6653:
[----:B------:R-:W-:Y:S05]  /*7d20*/  BSYNC B1 ;  /* 0x0000000000017941 */ /* 0x000fea0003800000 */
.L_x_6652:
        /* <DEDUP_REMOVED lines=119> */
.L_x_6659:
[----:B------:R-:W-:Y:S05]  /*84a0*/  BSYNC B2 ;  /* 0x0000000000027941 */ /* 0x000fea0003800000 */
.L_x_6658:
[----:B------:R0:W-:Y:S02]  /*84b0*/  ST.E.128 desc[UR50][R52.64], R12 ;  /* 0x0000000c34007985 */ /* 0x0001e4000c101d32 */
.L_x_6657:
[----:B------:R-:W-:Y:S05]  /*84c0*/  BSYNC B1 ;  /* 0x0000000000017941 */ /* 0x000fea0003800000 */
.L_x_6656:
[----:B------:R-:W-:Y:S01]  /*84d0*/  ISETP.NE.AND P3, PT, R31, RZ, PT ;  /* 0x000000ff1f00720c */ /* 0x000fe20003f65270 */
[----:B------:R-:W-:-:S12]  /*84e0*/  BSSY B1, `(.L_x_6660) ;  /* 0x0000078000017945 */ /* 0x000fd80003800000 */
[----:B------:R-:W-:Y:S05]  /*84f0*/  @!P3 BRA `(.L_x_6661) ;  /* 0x0000000400d8b947 */ /* 0x000fea0003800000 */
[----:B0-----:R-:W2:Y:S04]  /*8500*/  LDL R12, [R1+0xc] ;  /* 0x00000c00010c7983 */ /* 0x001ea80000100800 */
        /* <DEDUP_REMOVED lines=115> */
.L_x_6663:
[----:B------:R-:W-:Y:S05]  /*8c40*/  BSYNC B2 ;  /* 0x0000000000027941 */ /* 0x000fea0003800000 */
.L_x_6662:
[----:B--2---:R0:W-:Y:S02]  /*8c50*/  ST.E.128 desc[UR50][R48.64], R12 ;  /* 0x0000000c30007985 */ /* 0x0041e4000c101d32 */
.L_x_6661:
[----:B------:R-:W-:Y:S05]  /*8c60*/  BSYNC B1 ;  /* 0x0000000000017941 */ /* 0x000fea0003800000 */
.L_x_6660:
        /* <DEDUP_REMOVED lines=119> */
.L_x_6667:
[----:B------:R-:W-:Y:S05]  /*93e0*/  BSYNC B2 ;  /* 0x0000000000027941 */ /* 0x000fea0003800000 */
.L_x_6666:
[----:B--2---:R0:W-:Y:S02]  /*93f0*/  ST.E.128 desc[UR50][R44.64], R12 ;  /* 0x0000000c2c007985 */ /* 0x0041e4000c101d32 */
.L_x_6665:
[----:B------:R-:W-:Y:S05]  /*9400*/  BSYNC B1 ;  /* 0x0000000000017941 */ /* 0x000fea0003800000 */
.L_x_6664:
[----:B------:R-:W-:-:S13]  /*9410*/  ISETP.NE.AND P3, PT, R33, RZ, PT ;  /* 0x000000ff2100720c */ /* 0x000fda0003f65270 */
        /* <DEDUP_REMOVED lines=16> */
[----:B------:R-:W-:Y:S02]  /*9520*/  SHF.R.U32.HI R45, RZ, 0x10, R37 ;  /* 0x00000010ff2d7819 */ /* 0x000fe40000011625 */
[----:B------:R-:W-:Y:S02]  /*9530*/  LOP3.LUT R42, R39, 0xff0000ff, RZ, 0xc0, !PT ;  /* 0xff0000ff272a7812 */ /* 0x000fe400078ec0ff */
[----:B------:R-:W-:Y:S01]  /*9540*/  SHF.L.U32 R39, R36, 0x8, RZ ;  /* 0x0000000824277819 */ /* 0x000fe200000006ff */
[----:B--2---:R-:W-:Y:S01]  /*9550*/  IMAD.MOV.U32 R36, RZ, RZ, R12 ;  /* 0x000000ffff247224 */ /* 0x004fe200078e000c */
[----:B------:R-:W-:Y:S01]  /*9560*/  LOP3.LUT R37, R38, 0xff00, R11, 0xf8, !PT ;  /* 0x0000ff0026257812 */ /* 0x000fe200078ef80b */
[----:B------:R-:W-:Y:S01]  /*9570*/  IMAD.U32 R38, R44, 0x10000, RZ ;  /* 0x000100002c267824 */ /* 0x000fe200078e00ff */
[----:B------:R-:W-:Y:S01]  /*9580*/  LOP3.LUT R43, R42, 0xff00, R39, 0xf8, !PT ;  /* 0x0000ff002a2b7812 */ /* 0x000fe200078ef827 */
[----:B------:R-:W-:Y:S01]  /*9590*/  IMAD.U32 R12, R45, 0x10000, RZ ;  /* 0x000100002d0c7824 */ /* 0x000fe200078e00ff */
[----:B------:R-:W-:-:S02]  /*95a0*/  F2FP.F16.E4M3.UNPACK_B R39, R85.H1 ;  /* 0x00000055ff27723e */ /* 0x000fc400030006ff */
[-C--:B------:R-:W-:Y:S02]  /*95b0*/  F2FP.F16.E4M3.UNPACK_B R11, R13.reuse ;  /* 0x0000000dff0b723e */ /* 0x080fe400020006ff */
        /* <DEDUP_REMOVED lines=88> */
.L_x_6669:
[----:B------:R-:W-:Y:S05]  /*9b40*/  BSYNC B1 ;  /* 0x0000000000017941 */ /* 0x000fea0003800000 */
.L_x_6668:
[----:B--2---:R0:W-:Y:S01]  /*9b50*/  ST.E.128 desc[UR50][R40.64], R12 ;  /* 0x0000000c28007985 */ /* 0x0041e2000c101d32 */
[----:B------:R-:W-:Y:S05]  /*9b60*/  BRA `(.L_x_6647) ;  /* 0x0000007000347947 */ /* 0x000fea0003800000 */
.L_x_6613:
        /* <DEDUP_REMOVED lines=19> */
[----:B0-----:R-:W-:-:S02]  /*9ca0*/  VIADD R37, R36, 0xffffff80 ;  /* 0xffffff8024257836 */ /* 0x001fc40000000000 */
[----:B------:R-:W-:-:S05]  /*9cb0*/  VIADD R36, R36, 0xffffff80 ;  /* 0xffffff8024247836 */ /* 0x000fca0000000000 */
[----:B------:R-:W-:-:S04]  /*9cc0*/  LEA.HI R36, R36, R37, RZ, 0x1 ;  /* 0x0000002524247211 */ /* 0x000fc800078f08ff */
[----:B------:R-:W-:-:S04]  /*9cd0*/  SHF.R.S32.HI R36, RZ, 0x1, R36 ;  /* 0x00000001ff247819 */ /* 0x000fc80000011424 */
[----:B------:R-:W-:Y:S02]  /*9ce0*/  ISETP.GE.AND P3, PT, R36, R92, PT ;  /* 0x0000005c2400720c */ /* 0x000fe40003f66270 */
[----:B------:R-:W-:-:S11]  /*9cf0*/  CS2R R36, SRZ ;  /* 0x0000000000247805 */ /* 0x000fd6000001ff00 */
        /* <DEDUP_REMOVED lines=28> */
.L_x_6671:
[----:B------:R-:W-:Y:S05]  /*9ec0*/  BSYNC B1 ;  /* 0x0000000000017941 */ /* 0x000fea0003800000 */
.L_x_6670:
        /* <DEDUP_REMOVED lines=46> */
.L_x_6673:
[----:B------:R-:W-:Y:S05]  /*a1b0*/  BSYNC B1 ;  /* 0x0000000000017941 */ /* 0x000fea0003800000 */
.L_x_6672:
        /* <DEDUP_REMOVED lines=28> */
.L_x_6674:
[----:B------:R-:W2:Y:S01]  /*a380*/  LDL R11, [R1+0x14] ;  /* 0x00001400010b7983 */ /* 0x000ea20000100800 */
[----:B------:R-:W-:Y:S01]  /*a390*/  IMAD R93, R19, 0x8, R18 ;  /* 0x00000008135d7824 */ /* 0x000fe200078e0212 */
[----:B------:R-:W-:Y:S01]  /*a3a0*/  BSSY B1, `(.L_x_6675) ;  /* 0x0000004000017945 */ /* 0x000fe20003800000 */
[----:B--2---:R-:W-:-:S04]  /*a3b0*/  SHF.L.U32 R94, R11, 0x1f, RZ ;  /* 0x0000001f0b5e7819 */ /* 0x004fc800000006ff */
[----:B------:R-:W1:Y:S02]  /*a3c0*/  SYNCS.PHASECHK.TRANS64.TRYWAIT P5, [R93+URZ+0x33490], R94 ;  /* 0x0334905e5d0075a7 */ /* 0x000e6400080a017f */
[----:B-1----:R-:W-:Y:S05]  /*a3d0*/  @!P5 BRA `(.L_x_6676) ;  /* 0x000002ac0010d947 */ /* 0x002fea0003800000 */
.L_x_6983:
[----:B------:R-:W-:Y:S05]  /*a3e0*/  BSYNC B1 ;  /* 0x0000000000017941 */ /* 0x000fea0003800000 */
.L_x_6675:
[----:B------:R-:W2:Y:S01]  /*a3f0*/  LDC R131, c[0x0][0x2f4] ;  /* 0x0000bd00ff837b82 */ /* 0x000ea20000000800 */
[----:B------:R-:W-:Y:S01]  /*a400*/  UMOV UR4, 0xffffffff ;  /* 0xffffffff00047882 */ /* 0x000fe20000000000 */
[----:B--2---:R-:W-:Y:S02]  /*a410*/  IMAD.IADD R138, R131, 0x1, -R114 ;  /* 0x00000001838a7824 */ /* 0x004fe400078e0a72 */
[----:B------:R-:W-:Y:S05]  /*a420*/  BRA.DIV UR4, `(.L_x_6677) ;  /* 0x000002ae04107947 */ /* 0x000fea000b800000 */
[----:B------:R2:W3:Y:S04]  /*a430*/  SHFL.IDX PT, R147, R119, RZ, 0x1e1f ;  /* 0x001e1fff77937589 */ /* 0x0004e800000e0000 */
[----:B------:R2:W4:Y:S02]  /*a440*/  SHFL.IDX PT, R11, R120, RZ, 0x1e1f ;  /* 0x001e1fff780b7589 */ /* 0x00052400000e0000 */
.L_x_6987:
        /* <DEDUP_REMOVED lines=54> */
[----:B------:R-:W-:Y:S01]  /*a7b0*/  SHF.R.U32.HI R71, RZ, 0x18, R71 ;  /* 0x00000018ff477819 */ /* 0x000fe20000011647 */
[----:B------:R-:W-:Y:S01]  /*a7c0*/  IMAD.SHL.U32 R46, R46, 0x100, RZ ;  /* 0x000001002e2e7824 */ /* 0x000fe200078e00ff */
[----:B------:R-:W-:-:S02]  /*a7d0*/  LOP3.LUT R163, R70, 0xff0000, R68, 0xf8, !PT ;  /* 0x00ff000046a37812 */ /* 0x000fc400078ef844 */
[----:B------:R-:W-:Y:S02]  /*a7e0*/  LOP3.LUT R70, R165, 0xff0000, R47, 0xf8, !PT ;  /* 0x00ff0000a5467812 */ /* 0x000fe400078ef82f */
[----:B------:R-:W-:Y:S01]  /*a7f0*/  PRMT R69, R71, 0x654, R167 ;  /* 0x0000065447457816 */ /* 0x000fe200000000a7 */
[----:B------:R-:W-:Y:S01]  /*a800*/  IMAD.SHL.U32 R71, R161, 0x100, RZ ;  /* 0x00000100a1477824 */ /* 0x000fe200078e00ff */
[----:B------:R-:W-:Y:S02]  /*a810*/  PRMT R162, R164, 0x654, R162 ;  /* 0x00000654a4a27816 */ /* 0x000fe400000000a2 */
[----:B0-----:R-:W-:Y:S02]  /*a820*/  F2FP.F16.E4M3.UNPACK_B R161, R85 ;  /* 0x00000055ffa1723e */ /* 0x001fe400020006ff */
[----:B------:R-:W-:Y:S02]  /*a830*/  F2FP.F16.E4M3.UNPACK_B R164, R70 ;  /* 0x00000046ffa4723e */ /* 0x000fe400020006ff */
[----:B--2---:R-:W-:Y:S01]  /*a840*/  F2FP.F16.E4M3.UNPACK_B R47, R13 ;  /* 0x0000000dff2f723e */ /* 0x004fe200020006ff */
[----:B------:R-:W-:Y:S01]  /*a850*/  HADD2.F32 R68, -RZ, R161.H0_H0 ;  /* 0x200000a1ff447230 */ /* 0x000fe20000004100 */
[----:B------:R-:W-:Y:S01]  /*a860*/  LOP3.LUT R71, R162, 0xff00, R71, 0xf8, !PT ;  /* 0x0000ff00a2477812 */ /* 0x000fe200078ef847 */
[--C-:B------:R-:W-:Y:S01]  /*a870*/  HADD2.F32 R167, -RZ, R164.reuse.H0_H0 ;  /* 0x200000a4ffa77230 */ /* 0x100fe20000004100 */
[----:B------:R-:W-:Y:S01]  /*a880*/  F2FP.F16.E4M3.UNPACK_B R165, R163 ;  /* 0x000000a3ffa5723e */ /* 0x000fe200020006ff */
[----:B------:R-:W-:Y:S01]  /*a890*/  HADD2.F32 R162, -RZ, R47.H0_H0 ;  /* 0x2000002fffa27230 */ /* 0x000fe20000004100 */
[----:B------:R-:W-:Y:S01]  /*a8a0*/  F2FP.F16.E4M3.UNPACK_B R85, R85.H1 ;  /* 0x00000055ff55723e */ /* 0x000fe200030006ff */
[----:B------:R-:W-:-:S02]  /*a8b0*/  HADD2.F32 R164, -RZ, R164.H1_H1 ;  /* 0x300000a4ffa47230 */ /* 0x000fc40000004100 */
[-C--:B------:R-:W-:Y:S01]  /*a8c0*/  FMUL.FTZ R168, R68, R167.reuse ;  /* 0x000000a744a87220 */ /* 0x080fe20000410000 */
[----:B------:R-:W-:Y:S02]  /*a8d0*/  HADD2.F32 R166, -RZ, R165.H0_H0 ;  /* 0x200000a5ffa67230 */ /* 0x000fe40000004100 */
[C---:B------:R-:W-:Y:S01]  /*a8e0*/  FMUL.FTZ R167, R162.reuse, R167 ;  /* 0x000000a7a2a77220 */ /* 0x040fe20000410000 */
[----:B------:R-:W-:Y:S01]  /*a8f0*/  HADD2.F32 R47, -RZ, R47.H1_H1 ;  /* 0x3000002fff2f7230 */ /* 0x000fe20000004100 */
[----:B------:R-:W-:Y:S01]  /*a900*/  F2FP.F16.E4M3.UNPACK_B R163, R163.H1 ;  /* 0x000000a3ffa3723e */ /* 0x000fe200030006ff */
[----:B------:R-:W-:Y:S02]  /*a910*/  HADD2.F32 R165, -RZ, R165.H1_H1 ;  /* 0x300000a5ffa57230 */ /* 0x000fe40000004100 */
[-C--:B------:R-:W-:Y:S01]  /*a920*/  FFMA.FTZ R162, R162, R166.reuse, -R168 ;  /* 0x000000a6a2a27223 */ /* 0x080fe200000108a8 */
[----:B------:R-:W-:Y:S01]  /*a930*/  FFMA.FTZ R68, R68, R166, R167 ;  /* 0x000000a644447223 */ /* 0x000fe200000100a7 */
[----:B------:R-:W-:Y:S01]  /*a940*/  HADD2.F32 R166, -RZ, R161.H1_H1 ;  /* 0x300000a1ffa67230 */ /* 0x000fe20000004100 */
[----:B------:R-:W-:-:S02]  /*a950*/  LOP3.LUT R69, R69, 0xff00, R46, 0xf8, !PT ;  /* 0x0000ff0045457812 */ /* 0x000fc400078ef82e */
        /* <DEDUP_REMOVED lines=17> */
[CC--:B------:R-:W-:Y:S01]  /*aa70*/  FMUL.FTZ R168, R13.reuse, R167.reuse ;  /* 0x000000a70da87220 */ /* 0x0c0fe20000410000 */
        /* <DEDUP_REMOVED lines=153> */
.L_x_6683:
[----:B------:R-:W-:Y:S05]  /*b410*/  BSYNC B3 ;  /* 0x0000000000037941 */ /* 0x000fea0003800000 */
.L_x_6682:
[----:B----4-:R-:W-:-:S05]  /*b420*/  IADD3 R44, P3, R21, R11, RZ ;  /* 0x0000000b152c7210 */ /* 0x010fca0007f7e0ff */
[----:B------:R-:W-:Y:S01]  /*b430*/  IMAD.X R45, R147, 0x1, R108, P3 ;  /* 0x00000001932d7824 */ /* 0x000fe200018e066c */
[----:B------:R-:W-:-:S04]  /*b440*/  ISETP.GE.AND P3, PT, R160, R131, PT ;  /* 0x00000083a000720c */ /* 0x000fc80003f66270 */
[----:B--2---:R2:W-:Y:S09]  /*b450*/  ST.E.128 desc[UR50][R44.64], R12 ;  /* 0x0000000c2c007985 */ /* 0x0045f2000c101d32 */
[----:B------:R-:W-:-:S04]  /*b460*/  @!P3 IADD3 R46, P5, R11, R160, RZ ;  /* 0x000000a00b2eb210 */ /* 0x000fc80007fbe0ff */
[----:B------:R-:W-:-:S05]  /*b470*/  @!P3 LEA.HI.X.SX32 R47, R160, R147, 0x1, P5 ;  /* 0x00000093a02fb211 */ /* 0x000fca00028f0eff */
[----:B0-----:R2:W-:Y:S04]  /*b480*/  @!P3 ST.E.128 desc[UR50][R46.64], R84 ;  /* 0x000000542e00b985 */ /* 0x0015e8000c101d32 */
.L_x_6681:
[----:B------:R-:W-:Y:S05]  /*b490*/  BSYNC B2 ;  /* 0x0000000000027941 */ /* 0x000fea0003800000 */
.L_x_6680:
        /* <DEDUP_REMOVED lines=35> */
[----:B------:R-:W-:Y:S01]  /*b6d0*/  LOP3.LUT R42, R41, 0xff, RZ, 0xc0, !PT ;  /* 0x000000ff292a7812 */ /* 0x000fe200078ec0ff */
[----:B------:R-:W-:Y:S01]  /*b6e0*/  IMAD.U32 R40, R40, 0x10000, RZ ;  /* 0x0001000028287824 */ /* 0x000fe200078e00ff */
[----:B------:R-:W-:-:S02]  /*b6f0*/  SHF.R.U32.HI R43, RZ, 0x8, R53 ;  /* 0x00000008ff2b7819 */ /* 0x000fc40000011635 */
[----:B------:R-:W-:Y:S02]  /*b700*/  SHF.R.U32.HI R52, RZ, 0x10, R41 ;  /* 0x00000010ff347819 */ /* 0x000fe40000011629 */
[--C-:B------:R-:W-:Y:S01]  /*b710*/  SHF.R.U32.HI R85, RZ, 0x18, R53.reuse ;  /* 0x00000018ff557819 */ /* 0x100fe20000011635 */
[----:B------:R-:W-:Y:S01]  /*b720*/  IMAD.SHL.U32 R43, R43, 0x100, RZ ;  /* 0x000001002b2b7824 */ /* 0x000fe200078e00ff */
[----:B------:R-:W-:Y:S01]  /*b730*/  LOP3.LUT R86, R53, 0xff, RZ, 0xc0, !PT ;  /* 0x000000ff35567812 */ /* 0x000fe200078ec0ff */
[----:B------:R-:W-:Y:S01]  /*b740*/  IMAD.U32 R52, R52, 0x10000, RZ ;  /* 0x0001000034347824 */ /* 0x000fe200078e00ff */
[----:B------:R-:W-:Y:S02]  /*b750*/  SHF.R.U32.HI R87, RZ, 0x10, R53 ;  /* 0x00000010ff577819 */ /* 0x000fe40000011635 */
[----:B------:R-:W-:Y:S02]  /*b760*/  PRMT R84, R84, 0x654, R42 ;  /* 0x0000065454547816 */ /* 0x000fe4000000002a */
[----:B------:R-:W-:Y:S01]  /*b770*/  PRMT R85, R85, 0x654, R86 ;  /* 0x0000065455557816 */ /* 0x000fe20000000056 */
[----:B------:R-:W-:Y:S01]  /*b780*/  IMAD.U32 R87, R87, 0x10000, RZ ;  /* 0x0001000057577824 */ /* 0x000fe200078e00ff */
[----:B------:R-:W-:-:S02]  /*b790*/  LOP3.LUT R54, R84, 0xff00, R54, 0xf8, !PT ;  /* 0x0000ff0054367812 */ /* 0x000fc400078ef836 */
[--C-:B------:R-:W-:Y:S02]  /*b7a0*/  SHF.R.U32.HI R53, RZ, 0x18, R55.reuse ;  /* 0x00000018ff357819 */ /* 0x100fe40000011637 */
[----:B------:R-:W-:Y:S02]  /*b7b0*/  LOP3.LUT R156, R55, 0xff, RZ, 0xc0, !PT ;  /* 0x000000ff379c7812 */ /* 0x000fe400078ec0ff */
[--C-:B------:R-:W-:Y:S02]  /*b7c0*/  SHF.R.U32.HI R41, RZ, 0x8, R55.reuse ;  /* 0x00000008ff297819 */ /* 0x100fe40000011637 */
[----:B------:R-:W-:Y:S02]  /*b7d0*/  SHF.R.U32.HI R42, RZ, 0x10, R55 ;  /* 0x00000010ff2a7819 */ /* 0x000fe40000011637 */
[----:B------:R-:W-:Y:S01]  /*b7e0*/  LOP3.LUT R43, R85, 0xff00, R43, 0xf8, !PT ;  /* 0x0000ff00552b7812 */ /* 0x000fe200078ef82b */
[----:B------:R-:W-:Y:S01]  /*b7f0*/  IMAD.SHL.U32 R41, R41, 0x100, RZ ;  /* 0x0000010029297824 */ /* 0x000fe200078e00ff */
[----:B------:R-:W-:Y:S01]  /*b800*/  PRMT R55, R71, 0x654, R70 ;  /* 0x0000065447377816 */ /* 0x000fe20000000046 */
[----:B------:R-:W-:Y:S01]  /*b810*/  IMAD.U32 R42, R42, 0x10000, RZ ;  /* 0x000100002a2a7824 */ /* 0x000fe200078e00ff */
[----:B------:R-:W-:Y:S01]  /*b820*/  LOP3.LUT R71, R54, 0xff0000, R52, 0xf8, !PT ;  /* 0x00ff000036477812 */ /* 0x000fe200078ef834 */
[----:B0-----:R-:W-:Y:S01]  /*b830*/  IMAD.MOV.U32 R54, RZ, RZ, R45 ;  /* 0x000000ffff367224 */ /* 0x001fe200078e002d */
[----:B------:R-:W-:-:S02]  /*b840*/  LOP3.LUT R52, R43, 0xff0000, R87, 0xf8, !PT ;  /* 0x00ff00002b347812 */ /* 0x000fc400078ef857 */
        /* <DEDUP_REMOVED lines=33> */
[----:B------:R-:W-:Y:S01]  /*ba60*/  MOV R41, R47 ;  /* 0x0000002f00297202 */ /* 0x000fe20000000f00 */
[----:B------:R-:W-:Y:S01]  /*ba70*/  HADD2.F32 R52, -RZ, R85.H0_H0 ;  /* 0x20000055ff347230 */ /* 0x000fe20000004100 */
[----:B------:R-:W-:Y:S01]  /*ba80*/  F2FP.F16.E4M3.UNPACK_B R15, R55 ;  /* 0x00000037ff0f723e */ /* 0x000fe200020006ff */
[----:B------:R-:W-:-:S02]  /*ba90*/  HADD2.F32 R54, -RZ, R54.H1_H1 ;  /* 0x30000036ff367230 */ /* 0x000fc40000004100 */
[CC--:B------:R-:W-:Y:S01]  /*baa0*/  FMUL.FTZ R156, R13.reuse, R87.reuse ;  /* 0x000000570d9c7220 */ /* 0x0c0fe20000410000 */
[----:B------:R-:W-:Y:S02]  /*bab0*/  HADD2.F32 R84, -RZ, R84.H1_H1 ;  /* 0x30000054ff547230 */ /* 0x000fe40000004100 */
[C---:B------:R-:W-:Y:S01]  /*bac0*/  FMUL.FTZ R87, R52.reuse, R87 ;  /* 0x0000005734577220 */ /* 0x040fe20000410000 */
[-C--:B------:R-:W-:Y:S01]  /*bad0*/  F2FP.F16.E4M3.UNPACK_B R42, R41.reuse ;  /* 0x00000029ff2a723e */ /* 0x080fe200020006ff */
[-C--:B------:R-:W-:Y:S01]  /*bae0*/  FFMA.FTZ R52, R52, R86.reuse, -R156 ;  /* 0x0000005634347223 */ /* 0x080fe2000001089c */
[----:B------:R-:W-:Y:S02]  /*baf0*/  HADD2.F32 R156, -RZ, R15.H0_H0 ;  /* 0x2000000fff9c7230 */ /* 0x000fe40000004100 */
[----:B------:R-:W-:Y:S01]  /*bb00*/  FFMA.FTZ R13, R13, R86, R87 ;  /* 0x000000560d0d7223 */ /* 0x000fe20000010057 */
[----:B------:R-:W-:Y:S01]  /*bb10*/  HADD2.F32 R86, -RZ, R85.H1_H1 ;  /* 0x30000055ff567230 */ /* 0x000fe20000004100 */
[----:B------:R-:W-:Y:S01]  /*bb20*/  F2FP.F16.E4M3.UNPACK_B R41, R41.H1 ;  /* 0x00000029ff29723e */ /* 0x000fe200030006ff */
[----:B------:R-:W-:-:S02]  /*bb30*/  HADD2.F32 R85, -RZ, R71.H1_H1 ;  /* 0x30000047ff557230 */ /* 0x000fc40000004100 */
[-C--:B------:R-:W-:Y:S01]  /*bb40*/  FMUL.FTZ R71, R54, R84.reuse ;  /* 0x0000005436477220 */ /* 0x080fe20000410000 */
        /* <DEDUP_REMOVED lines=143> */
.L_x_6687:
[----:B------:R-:W-:Y:S05]  /*c440*/  BSYNC B3 ;  /* 0x0000000000037941 */ /* 0x000fea0003800000 */
.L_x_6686:
[----:B----4-:R-:W-:-:S05]  /*c450*/  IADD3 R40, P3, R25, R11, RZ ;  /* 0x0000000b19287210 */ /* 0x010fca0007f7e0ff */
[----:B------:R-:W-:Y:S01]  /*c460*/  IMAD.X R41, R147, 0x1, R95, P3 ;  /* 0x0000000193297824 */ /* 0x000fe200018e065f */
[----:B------:R-:W-:-:S04]  /*c470*/  ISETP.GE.AND P3, PT, R68, R131, PT ;  /* 0x000000834400720c */ /* 0x000fc80003f66270 */
[----:B--2---:R2:W-:Y:S09]  /*c480*/  ST.E.128 desc[UR50][R40.64], R12 ;  /* 0x0000000c28007985 */ /* 0x0045f2000c101d32 */
[----:B------:R-:W-:-:S04]  /*c490*/  @!P3 IADD3 R42, P5, R11, R68, RZ ;  /* 0x000000440b2ab210 */ /* 0x000fc80007fbe0ff */
[----:B------:R-:W-:-:S05]  /*c4a0*/  @!P3 LEA.HI.X.SX32 R43, R68, R147, 0x1, P5 ;  /* 0x00000093442bb211 */ /* 0x000fca00028f0eff */
[----:B0-----:R2:W-:Y:S04]  /*c4b0*/  @!P3 ST.E.128 desc[UR50][R42.64], R44 ;  /* 0x0000002c2a00b985 */ /* 0x0015e8000c101d32 */
.L_x_6685:
[----:B------:R-:W-:Y:S05]  /*c4c0*/  BSYNC B2 ;  /* 0x0000000000027941 */ /* 0x000fea0003800000 */
.L_x_6684:
[----:B------:R-:W-:-:S13]  /*c4d0*/  ISETP.NE.AND P3, PT, R30, RZ, PT ;  /* 0x000000ff1e00720c */ /* 0x000fda0003f65270 */
[----:B------:R-:W-:Y:S05]  /*c4e0*/  @!P3 BRA `(.L_x_6679) ;  /* 0x000000100000b947 */ /* 0x000fea0003800000 */
[----:B--2---:R-:W2:Y:S04]  /*c4f0*/  LDL R40, [R1+0x30] ;  /* 0x0000300001287983 */ /* 0x004ea80000100800 */
[----:B0-----:R-:W5:Y:S04]  /*c500*/  LDL R15, [R1+0x38] ;  /* 0x00003800010f7983 */ /* 0x001f680000100800 */
[----:B------:R-:W3:Y:S01]  /*c510*/  LDL R14, [R1+0x34] ;  /* 0x00003400010e7983 */ /* 0x000ee20000100800 */
[----:B------:R-:W-:Y:S01]  /*c520*/  LOP3.LUT P5, RZ, R23, 0x1, RZ, 0xc0, !PT ;  /* 0x0000000117ff7812 */ /* 0x000fe200078ac0ff */
[----:B------:R-:W-:Y:S01]  /*c530*/  BSSY B2, `(.L_x_6688) ;  /* 0x00000f4000027945 */ /* 0x000fe20003800000 */
[----:B------:R-:W-:-:S02]  /*c540*/  ISETP.GE.AND P3, PT, R224, R113, PT ;  /* 0x00000071e000720c */ /* 0x000fc40003f66270 */
[----:B------:R-:W-:-:S04]  /*c550*/  SEL R12, R114, R138, !P5 ;  /* 0x0000008a720c7207 */ /* 0x000fc80006800000 */
[----:B------:R-:W-:-:S04]  /*c560*/  SHF.R.S32.HI R13, RZ, 0x1f, R12 ;  /* 0x0000001fff0d7819 */ /* 0x000fc8000001140c */
[----:B------:R-:W-:-:S04]  /*c570*/  LEA.HI R13, R13, R12, RZ, 0x5 ;  /* 0x0000000c0d0d7211 */ /* 0x000fc800078f28ff */
[----:B------:R-:W-:-:S04]  /*c580*/  LEA.HI.SX32 R13, R13, R110, 0x1b ;  /* 0x0000006e0d0d7211 */ /* 0x000fc800078fdaff */
[----:B------:R-:W-:Y:S01]  /*c590*/  SHF.R.S32.HI R12, RZ, 0x1f, R13 ;  /* 0x0000001fff0c7819 */ /* 0x000fe2000001140d */
[----:B------:R-:W-:-:S03]  /*c5a0*/  IMAD.SHL.U32 R44, R13, 0x10, RZ ;  /* 0x000000100d2c7824 */ /* 0x000fc600078e00ff */
[----:B------:R-:W-:-:S04]  /*c5b0*/  LEA.HI R12, R12, R13, RZ, 0x2 ;  /* 0x0000000d0c0c7211 */ /* 0x000fc800078f10ff */
[----:B------:R-:W-:Y:S02]  /*c5c0*/  SHF.R.S32.HI R13, RZ, 0x2, R12 ;  /* 0x00000002ff0d7819 */ /* 0x000fe4000001140c */
[----:B--2---:R-:W-:-:S03]  /*c5d0*/  LOP3.LUT R12, R40, 0x30, R44, 0xf8, !PT ;  /* 0x00000030280c7812 */ /* 0x004fc600078ef82c */
[----:B-----5:R-:W-:Y:S01]  /*c5e0*/  IMAD R13, R13, 0x2800, R15 ;  /* 0x000028000d0d7824 */ /* 0x020fe200078e020f */
[----:B---3--:R-:W-:-:S04]  /*c5f0*/  LOP3.LUT R12, R12, R14, RZ, 0x3c, !PT ;  /* 0x0000000e0c0c7212 */ /* 0x008fc800078e3cff */
[----:B------:R-:W-:Y:S01]  /*c600*/  IADD3 R12, R13, R12, RZ ;  /* 0x0000000c0d0c7210 */ /* 0x000fe20007ffe0ff */
[----:B------:R-:W-:-:S04]  /*c610*/  IMAD R13, R19, 0x7800, R125 ;  /* 0x00007800130d7824 */ /* 0x000fc800078e027d */
        /* <DEDUP_REMOVED lines=20> */
[----:B------:R-:W-:Y:S01]  /*c760*/  IMAD.SHL.U32 R50, R50, 0x100, RZ ;  /* 0x0000010032327824 */ /* 0x000fe200078e00ff */
[----:B------:R-:W-:Y:S01]  /*c770*/  SHF.R.U32.HI R49, RZ, 0x18, R49 ;  /* 0x00000018ff317819 */ /* 0x000fe20000011631 */
[----:B------:R-:W-:Y:S01]  /*c780*/  IMAD.U32 R39, R39, 0x10000, RZ ;  /* 0x0001000027277824 */ /* 0x000fe200078e00ff */
[----:B------:R-:W-:-:S02]  /*c790*/  PRMT R54, R37, 0x654, R38 ;  /* 0x0000065425367816 */ /* 0x000fc40000000026 */
        /* <DEDUP_REMOVED lines=9> */
[----:B------:R-:W-:Y:S02]  /*c830*/  PRMT R46, R51, 0x654, R55 ;  /* 0x00000654332e7816 */ /* 0x000fe40000000037 */
[----:B------:R-:W-:Y:S02]  /*c840*/  LOP3.LUT R51, R54, 0xff00, R52, 0xf8, !PT ;  /* 0x0000ff0036337812 */ /* 0x000fe400078ef834 */
[----:B------:R-:W-:Y:S02]  /*c850*/  LOP3.LUT R49, R49, 0xff00, R50, 0xf8, !PT ;  /* 0x0000ff0031317812 */ /* 0x000fe400078ef832 */
[----:B------:R-:W-:Y:S01]  /*c860*/  LOP3.LUT R48, R48, 0xff00, R47, 0xf8, !PT ;  /* 0x0000ff0030307812 */ /* 0x000fe200078ef82f */
[----:B--2---:R-:W-:Y:S01]  /*c870*/  IMAD.MOV.U32 R47, RZ, RZ, R41 ;  /* 0x000000ffff2f7224 */ /* 0x004fe200078e0029 */
[----:B------:R-:W-:Y:S02]  /*c880*/  LOP3.LUT R51, R51, 0xff0000, R45, 0xf8, !PT ;  /* 0x00ff000033337812 */ /* 0x000fe400078ef82d */
[----:B------:R-:W-:-:S02]  /*c890*/  LOP3.LUT R45, R49, 0xff0000, R39, 0xf8, !PT ;  /* 0x00ff0000312d7812 */ /* 0x000fc400078ef827 */
        /* <DEDUP_REMOVED lines=19> */
[----:B------:R-:W-:Y:S01]  /*c9d0*/  LOP3.LUT R46, R48, 0xff0000, R36, 0xf8, !PT ;  /* 0x00ff0000302e7812 */ /* 0x000fe200078ef824 */
[----:B------:R-:W-:Y:S02]  /*c9e0*/  IMAD.MOV.U32 R48, RZ, RZ, R15 ;  /* 0x000000ffff307224 */ /* 0x000fe400078e000f */
[-C--:B------:R-:W-:Y:S01]  /*c9f0*/  FMUL.FTZ R49, R54, R52.reuse ;  /* 0x0000003436317220 */ /* 0x080fe20000410000 */
[C---:B------:R-:W-:Y:S01]  /*ca00*/  FMUL.FTZ R52, R39.reuse, R52 ;  /* 0x0000003427347220 */ /* 0x040fe20000410000 */
[----:B------:R-:W-:Y:S02]  /*ca10*/  LOP3.LUT R36, R38, 0xff0000, R37, 0xf8, !PT ;  /* 0x00ff000026247812 */ /* 0x000fe400078ef825 */
        /* <DEDUP_REMOVED lines=165> */
.L_x_6689:
[----:B------:R-:W-:Y:S05]  /*d470*/  BSYNC B2 ;  /* 0x0000000000027941 */ /* 0x000fea0003800000 */
.L_x_6688:
[----:B------:R-:W-:-:S13]  /*d480*/  ISETP.GE.AND P3, PT, R44, R131, PT ;  /* 0x000000832c00720c */ /* 0x000fda0003f66270 */
[----:B----4-:R-:W-:-:S04]  /*d490*/  @!P3 IADD3 R36, P5, R11, R44, RZ ;  /* 0x0000002c0b24b210 */ /* 0x010fc80007fbe0ff */
[----:B------:R-:W-:Y:S02]  /*d4a0*/  @!P3 LEA.HI.X.SX32 R37, R44, R147, 0x1, P5 ;  /* 0x000000932c25b211 */ /* 0x000fe400028f0eff */
[----:B------:R-:W-:-:S05]  /*d4b0*/  IADD3 R38, P5, R26, R11, RZ ;  /* 0x0000000b1a267210 */ /* 0x000fca0007fbe0ff */
[----:B------:R-:W-:-:S05]  /*d4c0*/  IMAD.X R39, R147, 0x1, R27, P5 ;  /* 0x0000000193277824 */ /* 0x000fca00028e061b */
[----:B0-----:R0:W-:Y:S04]  /*d4d0*/  ST.E.128 desc[UR50][R38.64], R12 ;  /* 0x0000000c26007985 */ /* 0x0011e8000c101d32 */
[----:B--2---:R0:W-:Y:S02]  /*d4e0*/  @!P3 ST.E.128 desc[UR50][R36.64], R40 ;  /* 0x000000282400b985 */ /* 0x0041e4000c101d32 */
.L_x_6679:
[----:B------:R-:W-:Y:S05]  /*d4f0*/  BSYNC B1 ;  /* 0x0000000000017941 */ /* 0x000fea0003800000 */
.L_x_6678:
[----:B------:R-:W-:-:S03]  /*d500*/  UMOV UR4, 0xffffffff ;  /* 0xffffffff00047882 */ /* 0x000fc60000000000 */
[----:B------:R-:W-:Y:S05]  /*d510*/  BRA.DIV UR4, `(.L_x_6690) ;  /* 0x0000027e04207947 */ /* 0x000fea000b800000 */
[----:B--2---:R-:W2:Y:S04]  /*d520*/  SHFL.IDX PT, R119, R119, 0x1, 0x1e1f ;  /* 0x003e1f0077777f89 */ /* 0x004ea800000e0000 */
[----:B------:R-:W0:Y:S02]  /*d530*/  SHFL.IDX PT, R120, R120, 0x1, 0x1e1f ;  /* 0x003e1f0078787f89 */ /* 0x000e2400000e0000 */
.L_x_6991:
        /* <DEDUP_REMOVED lines=15> */
[----:B------:R-:W-:Y:S02]  /*d630*/  LEA.HI R12, R12, R11, RZ, 0x2 ;  /* 0x0000000b0c0c7211 */ /* 0x000fe400078f10ff */
[----:B------:R-:W-:Y:S02]  /*d640*/  SHF.L.U32 R11, R11, 0x4, RZ ;  /* 0x000000040b0b7819 */ /* 0x000fe400000006ff */
        /* <DEDUP_REMOVED lines=75> */
[----:B------:R-:W-:-:S02]  /*db00*/  SHF.R.U32.HI R49, RZ, 0x8, R83 ;  /* 0x00000008ff317819 */ /* 0x000fc40000011653 */
[----:B------:R-:W-:Y:S02]  /*db10*/  LOP3.LUT R50, R67, 0xff, RZ, 0xc0, !PT ;  /* 0x000000ff43327812 */ /* 0x000fe400078ec0ff */
[----:B------:R-:W-:Y:S01]  /*db20*/  PRMT R54, R54, 0x654, R51 ;  /* 0x0000065436367816 */ /* 0x000fe20000000033 */
[----:B------:R-:W-:Y:S01]  /*db30*/  IMAD.SHL.U32 R51, R48, 0x100, RZ ;  /* 0x0000010030337824 */ /* 0x000fe200078e00ff */
[----:B------:R-:W-:Y:S01]  /*db40*/  PRMT R50, R55, 0x654, R50 ;  /* 0x0000065437327816 */ /* 0x000fe20000000032 */
[----:B------:R-:W-:Y:S01]  /*db50*/  IMAD.SHL.U32 R49, R49, 0x100, RZ ;  /* 0x0000010031317824 */ /* 0x000fe200078e00ff */
[----:B------:R-:W-:Y:S02]  /*db60*/  SHF.R.U32.HI R47, RZ, 0x10, R83 ;  /* 0x00000010ff2f7819 */ /* 0x000fe40000011653 */
[----:B------:R-:W-:Y:S02]  /*db70*/  SHF.R.U32.HI R46, RZ, 0x10, R67 ;  /* 0x00000010ff2e7819 */ /* 0x000fe40000011643 */
[----:B------:R-:W-:-:S02]  /*db80*/  LOP3.LUT R51, R50, 0xff00, R51, 0xf8, !PT ;  /* 0x0000ff0032337812 */ /* 0x000fc400078ef833 */
[----:B------:R-:W-:Y:S01]  /*db90*/  LOP3.LUT R49, R54, 0xff00, R49, 0xf8, !PT ;  /* 0x0000ff0036317812 */ /* 0x000fe200078ef831 */
[----:B------:R-:W-:Y:S01]  /*dba0*/  IMAD.U32 R46, R46, 0x10000, RZ ;  /* 0x000100002e2e7824 */ /* 0x000fe200078e00ff */
[----:B------:R-:W-:Y:S02]  /*dbb0*/  SHF.L.U32 R50, R47, 0x10, RZ ;  /* 0x000000102f327819 */ /* 0x000fe400000006ff */
[----:B------:R-:W-:Y:S02]  /*dbc0*/  F2FP.F16.E4M3.UNPACK_B R48, R15 ;  /* 0x0000000fff30723e */ /* 0x000fe400020006ff */
[----:B------:R-:W-:Y:S02]  /*dbd0*/  LOP3.LUT R50, R49, 0xff0000, R50, 0xf8, !PT ;  /* 0x00ff000031327812 */ /* 0x000fe400078ef832 */
[----:B------:R-:W-:Y:S01]  /*dbe0*/  LOP3.LUT R51, R51, 0xff0000, R46, 0xf8, !PT ;  /* 0x00ff000033337812 */ /* 0x000fe200078ef82e */
[--C-:B------:R-:W-:Y:S01]  /*dbf0*/  HADD2.F32 R49, -RZ, R48.reuse.H0_H0 ;  /* 0x20000030ff317230 */ /* 0x100fe20000004100 */
[----:B------:R-:W-:Y:S01]  /*dc00*/  F2FP.F16.E4M3.UNPACK_B R46, R39 ;  /* 0x00000027ff2e723e */ /* 0x000fe200020006ff */
[----:B------:R-:W-:Y:S01]  /*dc10*/  HADD2.F32 R48, -RZ, R48.H1_H1 ;  /* 0x30000030ff307230 */ /* 0x000fe20000004100 */
[----:B------:R-:W-:-:S02]  /*dc20*/  F2FP.F16.E4M3.UNPACK_B R54, R50 ;  /* 0x00000032ff36723e */ /* 0x000fc400020006ff */
[-C--:B------:R-:W-:Y:S01]  /*dc30*/  F2FP.F16.E4M3.UNPACK_B R55, R51.reuse ;  /* 0x00000033ff37723e */ /* 0x080fe200020006ff */
[----:B------:R-:W-:Y:S01]  /*dc40*/  HADD2.F32 R47, -RZ, R46.H0_H0 ;  /* 0x2000002eff2f7230 */ /* 0x000fe20000004100 */
[----:B------:R-:W-:Y:S01]  /*dc50*/  F2FP.F16.E4M3.UNPACK_B R50, R50.H1 ;  /* 0x00000032ff32723e */ /* 0x000fe200030006ff */
[----:B------:R-:W-:Y:S01]  /*dc60*/  HADD2.F32 R65, -RZ, R54.H0_H0 ;  /* 0x20000036ff417230 */ /* 0x000fe20000004100 */
[----:B------:R-:W-:Y:S01]  /*dc70*/  F2FP.F16.E4M3.UNPACK_B R51, R51.H1 ;  /* 0x00000033ff33723e */ /* 0x000fe200030006ff */
[--C-:B------:R-:W-:Y:S01]  /*dc80*/  HADD2.F32 R64, -RZ, R55.reuse.H0_H0 ;  /* 0x20000037ff407230 */ /* 0x100fe20000004100 */
[----:B------:R-:W-:Y:S01]  /*dc90*/  F2FP.SATFINITE.E4M3.F32.PACK_AB_MERGE_C R52, R53, R52, RZ ;  /* 0x000000343534723e */ /* 0x000fe200048070ff */
[----:B------:R-:W-:Y:S02]  /*dca0*/  HADD2.F32 R46, -RZ, R46.H1_H1 ;  /* 0x3000002eff2e7230 */ /* 0x000fe40000004100 */
        /* <DEDUP_REMOVED lines=69> */
[----:B------:R-:W-:Y:S01]  /*e100*/  F2FP.SATFINITE.E4M3.F32.PACK_AB_MERGE_C R50, R50, R15, RZ ;  /* 0x0000000f3232723e */ /* 0x000fe200048070ff */
[----:B------:R-:W-:Y:S01]  /*e110*/  IMAD.MOV.U32 R36, RZ, RZ, R14 ;  /* 0x000000ffff247224 */ /* 0x000fe200078e000e */
        /* <DEDUP_REMOVED lines=24> */
[----:B------:R-:W-:Y:S01]  /*e2a0*/  F2FP.SATFINITE.E4M3.F32.PACK_AB_MERGE_C R15, R48, R49, R39 ;  /* 0x00000031300f723e */ /* 0x000fe20004807027 */
        /* <DEDUP_REMOVED lines=9> */
[----:B------:R-:W-:Y:S02]  /*e340*/  HADD2.F32 R64, -RZ, R143.H0_H0 ;  /* 0x2000008fff407230 */ /* 0x000fe40000004100 */
        /* <DEDUP_REMOVED lines=19> */
.L_x_6694:
[----:B------:R-:W-:Y:S05]  /*e480*/  BSYNC B2 ;  /* 0x0000000000027941 */ /* 0x000fea0003800000 */
.L_x_6693:
[----:B------:R-:W-:Y:S01]  /*e490*/  ISETP.GE.AND P3, PT, R11, R131, PT ;  /* 0x000000830b00720c */ /* 0x000fe20003f66270 */
[----:B0-----:R0:W-:-:S12]  /*e4a0*/  ST.E.128 desc[UR50][R40.64], R12 ;  /* 0x0000000c28007985 */ /* 0x0011d8000c101d32 */
[----:B------:R-:W-:-:S04]  /*e4b0*/  @!P3 IADD3 R42, P4, R11, R120, RZ ;  /* 0x000000780b2ab210 */ /* 0x000fc80007f9e0ff */
[----:B------:R-:W-:-:S05]  /*e4c0*/  @!P3 LEA.HI.X.SX32 R43, R11, R119, 0x1, P4 ;  /* 0x000000770b2bb211 */ /* 0x000fca00020f0eff */
[----:B--2---:R0:W-:Y:S04]  /*e4d0*/  @!P3 ST.E.128 desc[UR50][R42.64], R36 ;  /* 0x000000242a00b985 */ /* 0x0041e8000c101d32 */
.L_x_6692:
[----:B------:R-:W-:Y:S05]  /*e4e0*/  BSYNC B1 ;  /* 0x0000000000017941 */ /* 0x000fea0003800000 */
.L_x_6691:
        /* <DEDUP_REMOVED lines=29> */
[----:B---3--:R-:W-:Y:S01]  /*e6c0*/  IMAD.MOV.U32 R47, RZ, RZ, R36 ;  /* 0x000000ffff2f7224 */ /* 0x008fe200078e0024 */
[----:B------:R-:W-:Y:S01]  /*e6d0*/  SHF.R.U32.HI R50, RZ, 0x8, R77 ;  /* 0x00000008ff327819 */ /* 0x000fe2000001164d */
[----:B--2---:R-:W-:Y:S01]  /*e6e0*/  IMAD.MOV.U32 R46, RZ, RZ, R12 ;  /* 0x000000ffff2e7224 */ /* 0x004fe200078e000c */
[----:B------:R-:W-:Y:S01]  /*e6f0*/  LOP3.LUT R53, R61, 0xff, RZ, 0xc0, !PT ;  /* 0x000000ff3d357812 */ /* 0x000fe200078ec0ff */
[----:B------:R-:W-:Y:S01]  /*e700*/  IMAD.SHL.U32 R52, R52, 0x100, RZ ;  /* 0x0000010034347824 */ /* 0x000fe200078e00ff */
[----:B------:R-:W-:Y:S01]  /*e710*/  SHF.R.U32.HI R64, RZ, 0x18, R61 ;  /* 0x00000018ff407819 */ /* 0x000fe2000001163d */
[----:B------:R-:W-:Y:S01]  /*e720*/  IMAD.SHL.U32 R50, R50, 0x100, RZ ;  /* 0x0000010032327824 */ /* 0x000fe200078e00ff */
[----:B------:R-:W-:Y:S01]  /*e730*/  LOP3.LUT R55, R77, 0xff, RZ, 0xc0, !PT ;  /* 0x000000ff4d377812 */ /* 0x000fe200078ec0ff */
[----:B------:R-:W-:Y:S01]  /*e740*/  IMAD.MOV.U32 R42, RZ, RZ, R14 ;  /* 0x000000ffff2a7224 */ /* 0x000fe200078e000e */
[----:B------:R-:W-:-:S02]  /*e750*/  SHF.R.U32.HI R62, RZ, 0x18, R77 ;  /* 0x00000018ff3e7819 */ /* 0x000fc4000001164d */
[----:B------:R-:W-:Y:S02]  /*e760*/  SHF.R.U32.HI R48, RZ, 0x10, R61 ;  /* 0x00000010ff307819 */ /* 0x000fe4000001163d */
[--C-:B------:R-:W-:Y:S02]  /*e770*/  SHF.R.U32.HI R51, RZ, 0x8, R79.reuse ;  /* 0x00000008ff337819 */ /* 0x100fe4000001164f */
[----:B------:R-:W-:Y:S01]  /*e780*/  LOP3.LUT R60, R79, 0xff, RZ, 0xc0, !PT ;  /* 0x000000ff4f3c7812 */ /* 0x000fe200078ec0ff */
[----:B------:R-:W-:Y:S01]  /*e790*/  IMAD.U32 R14, R48, 0x10000, RZ ;  /* 0x00010000300e7824 */ /* 0x000fe200078e00ff */
[----:B------:R-:W-:Y:S01]  /*e7a0*/  SHF.R.U32.HI R61, RZ, 0x18, R79 ;  /* 0x00000018ff3d7819 */ /* 0x000fe2000001164f */
[----:B------:R-:W-:Y:S01]  /*e7b0*/  IMAD.SHL.U32 R51, R51, 0x100, RZ ;  /* 0x0000010033337824 */ /* 0x000fe200078e00ff */
[----:B------:R-:W-:Y:S02]  /*e7c0*/  PRMT R53, R64, 0x654, R53 ;  /* 0x0000065440357816 */ /* 0x000fe40000000035 */
[----:B------:R-:W-:-:S02]  /*e7d0*/  PRMT R55, R62, 0x654, R55 ;  /* 0x000006543e377816 */ /* 0x000fc40000000037 */
[--C-:B0-----:R-:W-:Y:S02]  /*e7e0*/  SHF.R.U32.HI R11, RZ, 0x10, R63.reuse ;  /* 0x00000010ff0b7819 */ /* 0x101fe4000001163f */
[--C-:B------:R-:W-:Y:S02]  /*e7f0*/  SHF.R.U32.HI R49, RZ, 0x8, R63.reuse ;  /* 0x00000008ff317819 */ /* 0x100fe4000001163f */
[----:B------:R-:W-:Y:S01]  /*e800*/  LOP3.LUT R54, R63, 0xff, RZ, 0xc0, !PT ;  /* 0x000000ff3f367812 */ /* 0x000fe200078ec0ff */
[----:B------:R-:W-:Y:S01]  /*e810*/  IMAD.U32 R11, R11, 0x10000, RZ ;  /* 0x000100000b0b7824 */ /* 0x000fe200078e00ff */
[----:B------:R-:W-:Y:S02]  /*e820*/  SHF.R.U32.HI R63, RZ, 0x18, R63 ;  /* 0x00000018ff3f7819 */ /* 0x000fe4000001163f */
[----:B------:R-:W-:Y:S02]  /*e830*/  PRMT R60, R61, 0x654, R60 ;  /* 0x000006543d3c7816 */ /* 0x000fe4000000003c */
[----:B------:R-:W-:-:S02]  /*e840*/  LOP3.LUT R53, R53, 0xff00, R52, 0xf8, !PT ;  /* 0x0000ff0035357812 */ /* 0x000fc400078ef834 */
[----:B------:R-:W-:Y:S02]  /*e850*/  LOP3.LUT R61, R55, 0xff00, R50, 0xf8, !PT ;  /* 0x0000ff00373d7812 */ /* 0x000fe400078ef832 */
[----:B------:R-:W-:Y:S02]  /*e860*/  F2FP.F16.E4M3.UNPACK_B R55, R142.H1 ;  /* 0x0000008eff37723e */ /* 0x000fe400030006ff */
[----:B------:R-:W-:Y:S02]  /*e870*/  F2FP.F16.E4M3.UNPACK_B R52, R47.H1 ;  /* 0x0000002fff34723e */ /* 0x000fe400030006ff */
[----:B------:R-:W-:Y:S01]  /*e880*/  PRMT R54, R63, 0x654, R54 ;  /* 0x000006543f367816 */ /* 0x000fe20000000036 */
[--C-:B------:R-:W-:Y:S01]  /*e890*/  HADD2.F32 R12, -RZ, R55.reuse.H0_H0 ;  /* 0x20000037ff0c7230 */ /* 0x100fe20000004100 */
[----:B------:R-:W-:Y:S01]  /*e8a0*/  SHF.L.U32 R49, R49, 0x8, RZ ;  /* 0x0000000831317819 */ /* 0x000fe200000006ff */
[--C-:B------:R-:W-:Y:S01]  /*e8b0*/  HADD2.F32 R50, -RZ, R52.reuse.H0_H0 ;  /* 0x20000034ff327230 */ /* 0x100fe20000004100 */
[----:B------:R-:W-:Y:S01]  /*e8c0*/  F2FP.F16.E4M3.UNPACK_B R48, R46.H1 ;  /* 0x0000002eff30723e */ /* 0x000fe200030006ff */
[----:B------:R-:W-:Y:S01]  /*e8d0*/  HADD2.F32 R55, -RZ, R55.H1_H1 ;  /* 0x30000037ff377230 */ /* 0x000fe20000004100 */
[----:B------:R-:W-:Y:S01]  /*e8e0*/  SHF.R.U32.HI R43, RZ, 0x10, R77 ;  /* 0x00000010ff2b7819 */ /* 0x000fe2000001164d */
[----:B------:R-:W-:Y:S01]  /*e8f0*/  HADD2.F32 R52, -RZ, R52.H1_H1 ;  /* 0x30000034ff347230 */ /* 0x000fe20000004100 */
[----:B------:R-:W-:-:S02]  /*e900*/  SHF.R.U32.HI R45, RZ, 0x10, R79 ;  /* 0x00000010ff2d7819 */ /* 0x000fc4000001164f */
[----:B------:R-:W-:Y:S01]  /*e910*/  LOP3.LUT R60, R60, 0xff00, R51, 0xf8, !PT ;  /* 0x0000ff003c3c7812 */ /* 0x000fe200078ef833 */
[----:B------:R-:W-:Y:S01]  /*e920*/  IMAD.U32 R36, R43, 0x10000, RZ ;  /* 0x000100002b247824 */ /* 0x000fe200078e00ff */
[----:B------:R-:W-:Y:S01]  /*e930*/  F2FP.F16.E4M3.UNPACK_B R51, R140.H1 ;  /* 0x0000008cff33723e */ /* 0x000fe200030006ff */
[----:B------:R-:W-:Y:S01]  /*e940*/  IMAD.U32 R43, R45, 0x10000, RZ ;  /* 0x000100002d2b7824 */ /* 0x000fe200078e00ff */
[----:B------:R-:W-:Y:S01]  /*e950*/  LOP3.LUT R54, R54, 0xff00, R49, 0xf8, !PT ;  /* 0x0000ff0036367812 */ /* 0x000fe200078ef831 */
[--C-:B------:R-:W-:Y:S01]  /*e960*/  HADD2.F32 R49, -RZ, R48.reuse.H0_H0 ;  /* 0x20000030ff317230 */ /* 0x100fe20000004100 */
        /* <DEDUP_REMOVED lines=19> */
[C---:B------:R-:W-:Y:S01]  /*eaa0*/  FMUL.FTZ R55, R48.reuse, R55 ;  /* 0x0000003730377220 */ /* 0x040fe20000410000 */
[----:B------:R-:W-:Y:S02]  /*eab0*/  HADD2.F32 R54, -RZ, R140.H0_H0 ;  /* 0x2000008cff367230 */ /* 0x000fe40000004100 */
[-C--:B------:R-:W-:Y:S01]  /*eac0*/  FMUL.FTZ R60, R49, R46.reuse ;  /* 0x0000002e313c7220 */ /* 0x080fe20000410000 */
[C---:B------:R-:W-:Y:S01]  /*ead0*/  FMUL.FTZ R62, R47.reuse, R46 ;  /* 0x0000002e2f3e7220 */ /* 0x040fe20000410000 */
[-C--:B------:R-:W-:Y:S01]  /*eae0*/  FFMA.FTZ R46, R48, R53.reuse, -R61 ;  /* 0x00000035302e7223 */ /* 0x080fe2000001083d */
[----:B------:R-:W-:Y:S01]  /*eaf0*/  FFMA.FTZ R48, R52, R53, R55 ;  /* 0x0000003534307223 */ /* 0x000fe20000010037 */
[----:B------:R-:W-:Y:S02]  /*eb00*/  HADD2.F32 R55, -RZ, R142.H1_H1 ;  /* 0x3000008eff377230 */ /* 0x000fe40000004100 */
[----:B------:R-:W-:Y:S01]  /*eb10*/  FFMA.FTZ R47, R47, R54, -R60 ;  /* 0x000000362f2f7223 */ /* 0x000fe2000001083c */
[----:B------:R-:W-:-:S02]  /*eb20*/  HADD2.F32 R50, -RZ, R50.H1_H1 ;  /* 0x30000032ff327230 */ /* 0x000fc40000004100 */
[----:B------:R-:W-:Y:S01]  /*eb30*/  FFMA.FTZ R49, R49, R54, R62 ;  /* 0x0000003631317223 */ /* 0x000fe2000001003e */
[----:B------:R-:W-:Y:S01]  /*eb40*/  HADD2.F32 R52, -RZ, R51.H1_H1 ;  /* 0x30000033ff347230 */ /* 0x000fe20000004100 */
[----:B------:R-:W-:Y:S01]  /*eb50*/  F2FP.F16.E4M3.UNPACK_B R63, R141.H1 ;  /* 0x0000008dff3f723e */ /* 0x000fe200030006ff */
[----:B------:R-:W-:Y:S01]  /*eb60*/  HADD2.F32 R61, -RZ, R140.H1_H1 ;  /* 0x3000008cff3d7230 */ /* 0x000fe20000004100 */
[----:B------:R-:W-:Y:S01]  /*eb70*/  F2FP.F16.E4M3.UNPACK_B R53, R38.H1 ;  /* 0x00000026ff35723e */ /* 0x000fe200030006ff */
[-C--:B------:R-:W-:Y:S01]  /*eb80*/  FMUL.FTZ R67, R50, R55.reuse ;  /* 0x0000003732437220 */ /* 0x080fe20000410000 */
[----:B------:R-:W-:Y:S01]  /*eb90*/  F2FP.F16.E4M3.UNPACK_B R54, R42.H1 ;  /* 0x0000002aff36723e */ /* 0x000fe200030006ff */
[C---:B------:R-:W-:Y:S01]  /*eba0*/  FMUL.FTZ R65, R52.reuse, R55 ;  /* 0x0000003734417220 */ /* 0x040fe20000410000 */
[----:B------:R-:W-:Y:S01]  /*ebb0*/  F2FP.F16.E4M3.UNPACK_B R60, R139.H1 ;  /* 0x0000008bff3c723e */ /* 0x000fe200030006ff */
[----:B------:R-:W-:Y:S02]  /*ebc0*/  HADD2.F32 R64, -RZ, R63.H0_H0 ;  /* 0x2000003fff407230 */ /* 0x000fe40000004100 */
[----:B------:R-:W-:Y:S01]  /*ebd0*/  FFMA.FTZ R52, R52, R61, R67 ;  /* 0x0000003d34347223 */ /* 0x000fe20000010043 */
[----:B------:R-:W-:-:S02]  /*ebe0*/  HADD2.F32 R55, -RZ, R53.H0_H0 ;  /* 0x20000035ff377230 */ /* 0x000fc40000004100 */
[----:B------:R-:W-:Y:S01]  /*ebf0*/  FFMA.FTZ R50, R50, R61, -R65 ;  /* 0x0000003d32327223 */ /* 0x000fe20000010841 */
        /* <DEDUP_REMOVED lines=11> */
[CC--:B------:R-:W-:Y:S01]  /*ecb0*/  FMUL.FTZ R65, R61.reuse, R63.reuse ;  /* 0x0000003f3d417220 */ /* 0x0c0fe20000410000 */
[----:B------:R-:W-:Y:S01]  /*ecc0*/  F2FP.F16.E4M3.UNPACK_B R55, R38 ;  /* 0x00000026ff37723e */ /* 0x000fe200020006ff */
[C---:B------:R-:W-:Y:S01]  /*ecd0*/  FMUL.FTZ R64, R54.reuse, R63 ;  /* 0x0000003f36407220 */ /* 0x040fe20000410000 */
[----:B------:R-:W-:Y:S01]  /*ece0*/  F2FP.F16.E4M3.UNPACK_B R139, R139 ;  /* 0x0000008bff8b723e */ /* 0x000fe200020006ff */
[----:B------:R-:W-:Y:S01]  /*ecf0*/  FFMA.FTZ R38, R54, R62, -R65 ;  /* 0x0000003e36267223 */ /* 0x000fe20000010841 */
[----:B------:R-:W-:Y:S01]  /*ed00*/  F2FP.F16.E4M3.UNPACK_B R42, R42 ;  /* 0x0000002aff2a723e */ /* 0x000fe200020006ff */
[----:B------:R-:W-:Y:S02]  /*ed10*/  HADD2.F32 R65, -RZ, R141.H0_H0 ;  /* 0x2000008dff417230 */ /* 0x000fe40000004100 */
[----:B------:R-:W-:Y:S01]  /*ed20*/  FFMA.FTZ R66, R61, R62, R64 ;  /* 0x0000003e3d427223 */ /* 0x000fe20000010040 */
[----:B------:R-:W-:Y:S01]  /*ed30*/  HADD2.F32 R60, -RZ, R55.H0_H0 ;  /* 0x20000037ff3c7230 */ /* 0x000fe20000004100 */
[----:B------:R-:W-:Y:S01]  /*ed40*/  F2FP.SATFINITE.E4M3.F32.PACK_AB_MERGE_C R43, R46, R43, RZ ;  /* 0x0000002b2e2b723e */ /* 0x000fe200048070ff */
[----:B------:R-:W-:Y:S01]  /*ed50*/  HADD2.F32 R54, -RZ, R42.H0_H0 ;  /* 0x2000002aff367230 */ /* 0x000fe20000004100 */
[----:B------:R-:W-:Y:S01]  /*ed60*/  F2FP.SATFINITE.E4M3.F32.PACK_AB_MERGE_C R46, R48, R45, RZ ;  /* 0x0000002d302e723e */ /* 0x000fe200048070ff */
[----:B------:R-:W-:-:S02]  /*ed70*/  HADD2.F32 R63, -RZ, R139.H0_H0 ;  /* 0x2000008bff3f7230 */ /* 0x000fc40000004100 */
[-C--:B------:R-:W-:Y:S01]  /*ed80*/  FMUL.FTZ R67, R60, R65.reuse ;  /* 0x000000413c437220 */ /* 0x080fe20000410000 */
[----:B------:R-:W-:Y:S02]  /*ed90*/  HADD2.F32 R62, -RZ, R141.H1_H1 ;  /* 0x3000008dff3e7230 */ /* 0x000fe40000004100 */
[----:B------:R-:W-:Y:S01]  /*eda0*/  FMUL.FTZ R65, R54, R65 ;  /* 0x0000004136417220 */ /* 0x000fe20000410000 */
[----:B------:R-:W-:Y:S01]  /*edb0*/  HADD2.F32 R61, -RZ, R55.H1_H1 ;  /* 0x30000037ff3d7230 */ /* 0x000fe20000004100 */
[----:B------:R-:W-:Y:S01]  /*edc0*/  F2FP.SATFINITE.E4M3.F32.PACK_AB_MERGE_C R45, R50, R47, R43 ;  /* 0x0000002f322d723e */ /* 0x000fe2000480702b */
[----:B------:R-:W-:Y:S02]  /*edd0*/  HADD2.F32 R55, -RZ, R42.H1_H1 ;  /* 0x3000002aff377230 */ /* 0x000fe40000004100 */
[----:B------:R-:W-:Y:S01]  /*ede0*/  FFMA.FTZ R42, R54, R63, -R67 ;  /* 0x0000003f362a7223 */ /* 0x000fe20000010843 */
[----:B------:R-:W-:Y:S02]  /*edf0*/  HADD2.F32 R54, -RZ, R139.H1_H1 ;  /* 0x3000008bff367230 */ /* 0x000fe40000004100 */
[-C--:B------:R-:W-:Y:S01]  /*ee00*/  FMUL.FTZ R64, R61, R62.reuse ;  /* 0x0000003e3d407220 */ /* 0x080fe20000410000 */
[----:B------:R-:W-:Y:S01]  /*ee10*/  F2FP.F16.E4M3.UNPACK_B R48, R37 ;  /* 0x00000025ff30723e */ /* 0x000fe200020006ff */
[C---:B------:R-:W-:Y:S01]  /*ee20*/  FMUL.FTZ R62, R55.reuse, R62 ;  /* 0x0000003e373e7220 */ /* 0x040fe20000410000 */
[----:B------:R-:W-:Y:S01]  /*ee30*/  F2FP.F16.E4M3.UNPACK_B R47, R13 ;  /* 0x0000000dff2f723e */ /* 0x000fe200020006ff */
[-C--:B------:R-:W-:Y:S01]  /*ee40*/  FFMA.FTZ R55, R55, R54.reuse, -R64 ;  /* 0x0000003637377223 */ /* 0x080fe20000010840 */
[----:B------:R-:W-:Y:S01]  /*ee50*/  FFMA.FTZ R65, R60, R63, R65 ;  /* 0x0000003f3c417223 */ /* 0x000fe20000010041 */
[----:B------:R-:W-:Y:S01]  /*ee60*/  FFMA.FTZ R62, R61, R54, R62 ;  /* 0x000000363d3e7223 */ /* 0x000fe2000001003e */
[----:B------:R-:W-:Y:S01]  /*ee70*/  F2FP.F16.E4M3.UNPACK_B R54, R36 ;  /* 0x00000024ff36723e */ /* 0x000fe200020006ff */
[--C-:B------:R-:W-:Y:S01]  /*ee80*/  HADD2.F32 R50, -RZ, R48.reuse.H0_H0 ;  /* 0x20000030ff327230 */ /* 0x100fe20000004100 */
[----:B------:R-:W-:Y:S01]  /*ee90*/  F2FP.SATFINITE.E4M3.F32.PACK_AB_MERGE_C R38, R38, R51, RZ ;  /* 0x000000332626723e */ /* 0x000fe200048070ff */
[----:B------:R-:W-:Y:S01]  /*eea0*/  HADD2.F32 R51, -RZ, R48.H1_H1 ;  /* 0x30000030ff337230 */ /* 0x000fe20000004100 */
[----:B------:R-:W-:Y:S01]  /*eeb0*/  F2FP.SATFINITE.E4M3.F32.PACK_AB_MERGE_C R43, R52, R49, R46 ;  /* 0x00000031342b723e */ /* 0x000fe2000480702e */
[--C-:B------:R-:W-:Y:S01]  /*eec0*/  HADD2.F32 R49, -RZ, R54.reuse.H0_H0 ;  /* 0x20000036ff317230 */ /* 0x100fe20000004100 */
        /* <DEDUP_REMOVED lines=9> */
[----:B------:R-:W-:Y:S02]  /*ef60*/  HADD2.F32 R49, -RZ, R47.H1_H1 ;  /* 0x3000002fff317230 */ /* 0x000fe40000004100 */
[-C--:B------:R-:W-:Y:S01]  /*ef70*/  FMUL.FTZ R60, R51, R54.reuse ;  /* 0x00000036333c7220 */ /* 0x080fe20000410000 */
[----:B------:R-:W-:Y:S02]  /*ef80*/  HADD2.F32 R52, -RZ, R52.H1_H1 ;  /* 0x30000034ff347230 */ /* 0x000fe40000004100 */
[-C--:B------:R-:W-:Y:S01]  /*ef90*/  FFMA.FTZ R46, R46, R53.reuse, -R55 ;  /* 0x000000352e2e7223 */ /* 0x080fe20000010837 */
[----:B------:R-:W-:Y:S01]  /*efa0*/  FFMA.FTZ R47, R50, R53, R61 ;  /* 0x00000035322f7223 */ /* 0x000fe2000001003d */
[----:B------:R-:W-:Y:S01]  /*efb0*/  FMUL.FTZ R54, R49, R54 ;  /* 0x0000003631367220 */ /* 0x000fe20000410000 */
[----:B------:R-:W-:Y:S02]  /*efc0*/  F2FP.F16.E4M3.UNPACK_B R50, R37.H1 ;  /* 0x00000025ff32723e */ /* 0x000fe400030006ff */
[----:B------:R-:W-:Y:S01]  /*efd0*/  F2FP.F16.E4M3.UNPACK_B R53, R36.H1 ;  /* 0x00000024ff35723e */ /* 0x000fe200030006ff */
[-C--:B------:R-:W-:Y:S01]  /*efe0*/  FFMA.FTZ R36, R51, R52.reuse, R54 ;  /* 0x0000003433247223 */ /* 0x080fe20000010036 */
[----:B------:R-:W-:Y:S01]  /*eff0*/  F2FP.F16.E4M3.UNPACK_B R48, R13.H1 ;  /* 0x0000000dff30723e */ /* 0x000fe200030006ff */
[----:B------:R-:W-:Y:S01]  /*f000*/  FFMA.FTZ R13, R49, R52, -R60 ;  /* 0x00000034310d7223 */ /* 0x000fe2000001083c */
        /* <DEDUP_REMOVED lines=11> */
[----:B------:R-:W-:Y:S02]  /*f0c0*/  HADD2.F32 R54, -RZ, R53.H1_H1 ;  /* 0x30000035ff367230 */ /* 0x000fe40000004100 */
        /* <DEDUP_REMOVED lines=56> */
.L_x_6698:
[----:B------:R-:W-:Y:S05]  /*f450*/  BSYNC B2 ;  /* 0x0000000000027941 */ /* 0x000fea0003800000 */
.L_x_6697:
[----:B------:R-:W-:Y:S01]  /*f460*/  ISETP.GE.AND P3, PT, R44, R131, PT ;  /* 0x000000832c00720c */ /* 0x000fe20003f66270 */
[----:B--2---:R2:W-:-:S12]  /*f470*/  ST.E.128 desc[UR50][R40.64], R12 ;  /* 0x0000000c28007985 */ /* 0x0045d8000c101d32 */
[----:B------:R-:W-:-:S04]  /*f480*/  @!P3 IADD3 R42, P4, R44, R120, RZ ;  /* 0x000000782c2ab210 */ /* 0x000fc80007f9e0ff */
[----:B------:R-:W-:-:S05]  /*f490*/  @!P3 LEA.HI.X.SX32 R43, R44, R119, 0x1, P4 ;  /* 0x000000772c2bb211 */ /* 0x000fca00020f0eff */
[----:B---3--:R2:W-:Y:S04]  /*f4a0*/  @!P3 ST.E.128 desc[UR50][R42.64], R36 ;  /* 0x000000242a00b985 */ /* 0x0085e8000c101d32 */
.L_x_6696:
[----:B------:R-:W-:Y:S05]  /*f4b0*/  BSYNC B1 ;  /* 0x0000000000017941 */ /* 0x000fea0003800000 */
.L_x_6695:
[----:B------:R-:W-:-:S13]  /*f4c0*/  ISETP.NE.AND P3, PT, R30, RZ, PT ;  /* 0x000000ff1e00720c */ /* 0x000fda0003f65270 */
[----:B------:R-:W-:Y:S05]  /*f4d0*/  @!P3 BRA `(.L_x_6647) ;  /* 0x0000001400d8b947 */ /* 0x000fea0003800000 */
[----:B0-2---:R-:W2:Y:S04]  /*f4e0*/  LDL R14, [R1+0x3c] ;  /* 0x00003c00010e7983 */ /* 0x005ea80000100800 */
[----:B------:R-:W5:Y:S01]  /*f4f0*/  LDL R13, [R1+0x40] ;  /* 0x00004000010d7983 */ /* 0x000f620000100800 */
[----:B------:R-:W-:Y:S01]  /*f500*/  LOP3.LUT P4, RZ, R23, 0x1, RZ, 0xc0, !PT ;  /* 0x0000000117ff7812 */ /* 0x000fe2000788c0ff */
[----:B------:R-:W-:Y:S01]  /*f510*/  BSSY B1, `(.L_x_6699) ;  /* 0x00000f0000017945 */ /* 0x000fe20003800000 */
[----:B------:R-:W-:Y:S02]  /*f520*/  IADD3 R40, P3, R26, R120, RZ ;  /* 0x000000781a287210 */ /* 0x000fe40007f7e0ff */
[----:B------:R-:W-:-:S03]  /*f530*/  SEL R138, R114, R138, !P4 ;  /* 0x0000008a728a7207 */ /* 0x000fc60006000000 */
[----:B------:R-:W-:Y:S01]  /*f540*/  IMAD.X R41, R119, 0x1, R27, P3 ;  /* 0x0000000177297824 */ /* 0x000fe200018e061b */
[----:B----4-:R-:W-:Y:S02]  /*f550*/  SHF.R.S32.HI R11, RZ, 0x1f, R138 ;  /* 0x0000001fff0b7819 */ /* 0x010fe4000001148a */
[----:B------:R-:W-:Y:S02]  /*f560*/  ISETP.GE.AND P3, PT, R224, R113, PT ;  /* 0x00000071e000720c */ /* 0x000fe40003f66270 */
        /* <DEDUP_REMOVED lines=8> */
[----:B------:R-:W-:-:S04]  /*f5f0*/  LOP3.LUT R12, R12, R3, RZ, 0x3c, !PT ;  /* 0x000000030c0c7212 */ /* 0x000fc800078e3cff */
[----:B------:R-:W-:Y:S01]  /*f600*/  IADD3 R12, R11, R12, RZ ;  /* 0x0000000c0b0c7210 */ /* 0x000fe20007ffe0ff */
[----:B------:R-:W-:-:S04]  /*f610*/  IMAD R11, R19, 0x7800, R123 ;  /* 0x00007800130b7824 */ /* 0x000fc800078e027b */
        /* <DEDUP_REMOVED lines=12> */
[----:B------:R-:W-:Y:S01]  /*f6e0*/  SHF.R.U32.HI R52, RZ, 0x18, R73 ;  /* 0x00000018ff347819 */ /* 0x000fe20000011649 */
[----:B------:R-:W-:Y:S01]  /*f6f0*/  IMAD.SHL.U32 R53, R53, 0x100, RZ ;  /* 0x0000010035357824 */ /* 0x000fe200078e00ff */
[----:B------:R-:W-:Y:S01]  /*f700*/  LOP3.LUT R49, R73, 0xff, RZ, 0xc0, !PT ;  /* 0x000000ff49317812 */ /* 0x000fe200078ec0ff */
[----:B------:R-:W-:Y:S01]  /*f710*/  IMAD.MOV.U32 R43, RZ, RZ, R14 ;  /* 0x000000ffff2b7224 */ /* 0x000fe200078e000e */
[----:B------:R-:W-:Y:S01]  /*f720*/  SHF.R.U32.HI R60, RZ, 0x18, R57 ;  /* 0x00000018ff3c7819 */ /* 0x000fe20000011639 */
[----:B------:R-:W-:Y:S01]  /*f730*/  IMAD.MOV.U32 R44, RZ, RZ, R38 ;  /* 0x000000ffff2c7224 */ /* 0x000fe200078e0026 */
[----:B0-----:R-:W-:-:S02]  /*f740*/  LOP3.LUT R11, R57, 0xff, RZ, 0xc0, !PT ;  /* 0x000000ff390b7812 */ /* 0x001fc400078ec0ff */
[----:B------:R-:W-:Y:S02]  /*f750*/  SHF.R.U32.HI R58, RZ, 0x10, R57 ;  /* 0x00000010ff3a7819 */ /* 0x000fe40000011639 */
[----:B------:R-:W-:Y:S02]  /*f760*/  SHF.R.U32.HI R57, RZ, 0x18, R59 ;  /* 0x00000018ff397819 */ /* 0x000fe4000001163b */
[----:B------:R-:W-:Y:S01]  /*f770*/  LOP3.LUT R48, R59, 0xff, RZ, 0xc0, !PT ;  /* 0x000000ff3b307812 */ /* 0x000fe200078ec0ff */
[----:B------:R-:W-:Y:S01]  /*f780*/  IMAD.U32 R14, R58, 0x10000, RZ ;  /* 0x000100003a0e7824 */ /* 0x000fe200078e00ff */
[----:B------:R-:W-:Y:S02]  /*f790*/  SHF.R.U32.HI R51, RZ, 0x8, R73 ;  /* 0x00000008ff337819 */ /* 0x000fe40000011649 */
[----:B------:R-:W-:Y:S01]  /*f7a0*/  PRMT R36, R52, 0x654, R49 ;  /* 0x0000065434247816 */ /* 0x000fe20000000031 */
[----:B------:R-:W-:Y:S01]  /*f7b0*/  IMAD.SHL.U32 R49, R54, 0x100, RZ ;  /* 0x0000010036317824 */ /* 0x000fe200078e00ff */
[----:B------:R-:W-:Y:S01]  /*f7c0*/  LOP3.LUT R50, R75, 0xff0000ff, RZ, 0xc0, !PT ;  /* 0xff0000ff4b327812 */ /* 0x000fe200078ec0ff */
[----:B------:R-:W-:Y:S01]  /*f7d0*/  IMAD.SHL.U32 R51, R51, 0x100, RZ ;  /* 0x0000010033337824 */ /* 0x000fe200078e00ff */
[----:B------:R-:W-:-:S02]  /*f7e0*/  PRMT R11, R60, 0x654, R11 ;  /* 0x000006543c0b7816 */ /* 0x000fc4000000000b */
[----:B------:R-:W-:Y:S02]  /*f7f0*/  SHF.R.U32.HI R56, RZ, 0x10, R59 ;  /* 0x00000010ff387819 */ /* 0x000fe4000001163b */
[----:B------:R-:W-:Y:S02]  /*f800*/  PRMT R48, R57, 0x654, R48 ;  /* 0x0000065439307816 */ /* 0x000fe40000000030 */
[----:B------:R-:W-:Y:S02]  /*f810*/  LOP3.LUT R11, R11, 0xff00, R12, 0xf8, !PT ;  /* 0x0000ff000b0b7812 */ /* 0x000fe400078ef80c */
[----:B------:R-:W-:Y:S02]  /*f820*/  LOP3.LUT R54, R50, 0xff00, R53, 0xf8, !PT ;  /* 0x0000ff0032367812 */ /* 0x000fe400078ef835 */
[----:B------:R-:W-:Y:S02]  /*f830*/  LOP3.LUT R49, R48, 0xff00, R49, 0xf8, !PT ;  /* 0x0000ff0030317812 */ /* 0x000fe400078ef831 */
[----:B------:R-:W-:-:S02]  /*f840*/  SHF.L.U32 R12, R56, 0x10, RZ ;  /* 0x00000010380c7819 */ /* 0x000fc400000006ff */
[----:B------:R-:W-:Y:S02]  /*f850*/  F2FP.F16.E4M3.UNPACK_B R52, R132.H1 ;  /* 0x00000084ff34723e */ /* 0x000fe400030006ff */
[----:B------:R-:W-:Y:S02]  /*f860*/  F2FP.F16.E4M3.UNPACK_B R50, R47.H1 ;  /* 0x0000002fff32723e */ /* 0x000fe400030006ff */
[----:B------:R-:W-:Y:S02]  /*f870*/  F2FP.F16.E4M3.UNPACK_B R48, R46.H1 ;  /* 0x0000002eff30723e */ /* 0x000fe400030006ff */
[----:B------:R-:W-:Y:S02]  /*f880*/  SHF.R.U32.HI R45, RZ, 0x10, R73 ;  /* 0x00000010ff2d7819 */ /* 0x000fe40000011649 */
[----:B------:R-:W-:Y:S01]  /*f890*/  LOP3.LUT R36, R36, 0xff00, R51, 0xf8, !PT ;  /* 0x0000ff0024247812 */ /* 0x000fe200078ef833 */
[----:B------:R-:W-:Y:S01]  /*f8a0*/  HADD2.F32 R38, -RZ, R48.H0_H0 ;  /* 0x20000030ff267230 */ /* 0x000fe20000004100 */
[----:B------:R-:W-:Y:S01]  /*f8b0*/  LOP3.LUT R14, R11, 0xff0000, R14, 0xf8, !PT ;  /* 0x00ff00000b0e7812 */ /* 0x000fe200078ef80e */
[----:B------:R-:W-:Y:S01]  /*f8c0*/  IMAD.U32 R53, R45, 0x10000, RZ ;  /* 0x000100002d357824 */ /* 0x000fe200078e00ff */
[----:B------:R-:W-:Y:S01]  /*f8d0*/  LOP3.LUT R11, R49, 0xff0000, R12, 0xf8, !PT ;  /* 0x00ff0000310b7812 */ /* 0x000fe200078ef80c */
[----:B------:R-:W-:Y:S01]  /*f8e0*/  HADD2.F32 R12, -RZ, R52.H0_H0 ;  /* 0x20000034ff0c7230 */ /* 0x000fe20000004100 */
[----:B------:R-:W-:Y:S01]  /*f8f0*/  F2FP.F16.E4M3.UNPACK_B R51, R134.H1 ;  /* 0x00000086ff33723e */ /* 0x000fe200030006ff */
[----:B------:R-:W-:Y:S01]  /*f900*/  HADD2.F32 R49, -RZ, R50.H0_H0 ;  /* 0x20000032ff317230 */ /* 0x000fe20000004100 */
[----:B------:R-:W-:Y:S01]  /*f910*/  SHF.R.U32.HI R55, RZ, 0x10, R75 ;  /* 0x00000010ff377819 */ /* 0x000fe2000001164b */
[----:B------:R-:W-:-:S02]  /*f920*/  HADD2.F32 R52, -RZ, R52.H1_H1 ;  /* 0x30000034ff347230 */ /* 0x000fc40000004100 */
[-C--:B------:R-:W-:Y:S01]  /*f930*/  FMUL.FTZ R56, R38, R12.reuse ;  /* 0x0000000c26387220 */ /* 0x080fe20000410000 */
[--C-:B------:R-:W-:Y:S02]  /*f940*/  HADD2.F32 R45, -RZ, R51.reuse.H0_H0 ;  /* 0x20000033ff2d7230 */ /* 0x100fe40000004100 */
[----:B------:R-:W-:Y:S01]  /*f950*/  FMUL.FTZ R57, R49, R12 ;  /* 0x0000000c31397220 */ /* 0x000fe20000410000 */
[----:B------:R-:W-:Y:S01]  /*f960*/  IMAD.U32 R55, R55, 0x10000, RZ ;  /* 0x0001000037377824 */ /* 0x000fe200078e00ff */
[----:B------:R-:W-:Y:S01]  /*f970*/  LOP3.LUT R36, R36, 0xff0000, R53, 0xf8, !PT ;  /* 0x00ff000024247812 */ /* 0x000fe200078ef835 */
[----:B------:R-:W-:Y:S02]  /*f980*/  HADD2.F32 R53, -RZ, R50.H1_H1 ;  /* 0x30000032ff357230 */ /* 0x000fe40000004100 */
[-C--:B------:R-:W-:Y:S01]  /*f990*/  FFMA.FTZ R38, R38, R45.reuse, -R57 ;  /* 0x0000002d26267223 */ /* 0x080fe20000010839 */
[----:B------:R-:W-:Y:S01]  /*f9a0*/  FFMA.FTZ R45, R49, R45, R56 ;  /* 0x0000002d312d7223 */ /* 0x000fe20000010038 */
[----:B------:R-:W-:Y:S01]  /*f9b0*/  LOP3.LUT R12, R54, 0xff0000, R55, 0xf8, !PT ;  /* 0x00ff0000360c7812 */ /* 0x000fe200078ef837 */
[----:B------:R-:W-:Y:S01]  /*f9c0*/  HADD2.F32 R54, -RZ, R51.H1_H1 ;  /* 0x30000033ff367230 */ /* 0x000fe20000004100 */
[----:B------:R-:W-:Y:S01]  /*f9d0*/  F2FP.F16.E4M3.UNPACK_B R132, R132 ;  /* 0x00000084ff84723e */ /* 0x000fe200020006ff */
[----:B------:R-:W-:Y:S01]  /*f9e0*/  HADD2.F32 R49, -RZ, R48.H1_H1 ;  /* 0x30000030ff317230 */ /* 0x000fe20000004100 */
[----:B------:R-:W-:-:S02]  /*f9f0*/  F2FP.F16.E4M3.UNPACK_B R51, R47 ;  /* 0x0000002fff33723e */ /* 0x000fc400020006ff */
[----:B------:R-:W-:Y:S01]  /*fa00*/  F2FP.F16.E4M3.UNPACK_B R50, R46 ;  /* 0x0000002eff32723e */ /* 0x000fe200020006ff */
[----:B------:R-:W-:Y:S01]  /*fa10*/  FMUL.FTZ R46, R53, R52 ;  /* 0x00000034352e7220 */ /* 0x000fe20000410000 */
[----:B------:R-:W-:Y:S01]  /*fa20*/  F2FP.F16.E4M3.UNPACK_B R134, R134 ;  /* 0x00000086ff86723e */ /* 0x000fe200020006ff */
[C---:B------:R-:W-:Y:S01]  /*fa30*/  FMUL.FTZ R56, R49.reuse, R52 ;  /* 0x0000003431387220 */ /* 0x040fe20000410000 */
[----:B------:R-:W-:Y:S02]  /*fa40*/  HADD2.F32 R55, -RZ, R132.H0_H0 ;  /* 0x20000084ff377230 */ /* 0x000fe40000004100 */
[-C--:B------:R-:W-:Y:S01]  /*fa50*/  FFMA.FTZ R47, R49, R54.reuse, -R46 ;  /* 0x00000036312f7223 */ /* 0x080fe2000001082e */
[----:B------:R-:W-:Y:S02]  /*fa60*/  HADD2.F32 R52, -RZ, R51.H0_H0 ;  /* 0x20000033ff347230 */ /* 0x000fe40000004100 */
[----:B------:R-:W-:Y:S01]  /*fa70*/  FFMA.FTZ R46, R53, R54, R56 ;  /* 0x00000036352e7223 */ /* 0x000fe20000010038 */
[----:B------:R-:W-:Y:S01]  /*fa80*/  HADD2.F32 R48, -RZ, R50.H0_H0 ;  /* 0x20000032ff307230 */ /* 0x000fe20000004100 */
[----:B------:R-:W-:Y:S01]  /*fa90*/  F2FP.F16.E4M3.UNPACK_B R54, R44.H1 ;  /* 0x0000002cff36723e */ /* 0x000fe200030006ff */
[----:B------:R-:W-:-:S02]  /*faa0*/  HADD2.F32 R49, -RZ, R134.H0_H0 ;  /* 0x20000086ff317230 */ /* 0x000fc40000004100 */
[-C--:B------:R-:W-:Y:S01]  /*fab0*/  FMUL.FTZ R57, R52, R55.reuse ;  /* 0x0000003734397220 */ /* 0x080fe20000410000 */
[----:B------:R-:W-:Y:S02]  /*fac0*/  HADD2.F32 R132, -RZ, R132.H1_H1 ;  /* 0x30000084ff847230 */ /* 0x000fe40000004100 */
[C---:B------:R-:W-:Y:S01]  /*fad0*/  FMUL.FTZ R55, R48.reuse, R55 ;  /* 0x0000003730377220 */ /* 0x040fe20000410000 */
[----:B------:R-:W-:Y:S02]  /*fae0*/  HADD2.F32 R53, -RZ, R51.H1_H1 ;  /* 0x30000033ff357230 */ /* 0x000fe40000004100 */
[----:B------:R-:W-:Y:S01]  /*faf0*/  FFMA.FTZ R48, R48, R49, -R57 ;  /* 0x0000003130307223 */ /* 0x000fe20000010839 */
[----:B------:R-:W-:Y:S01]  /*fb00*/  HADD2.F32 R50, -RZ, R50.H1_H1 ;  /* 0x30000032ff327230 */ /* 0x000fe20000004100 */
        /* <DEDUP_REMOVED lines=137> */
[----:B------:R-:W-:Y:S02]  /*103a0*/  F2FP.SATFINITE.E4M3.F32.PACK_AB_MERGE_C R39, R39, R66, RZ ;  /* 0x000000422727723e */ /* 0x000fe400048070ff */
[----:B------:R-:W-:Y:S01]  /*103b0*/  F2FP.SATFINITE.E4M3.F32.PACK_AB_MERGE_C R13, R13, R46, R14 ;  /* 0x0000002e0d0d723e */ /* 0x000fe2000480700e */
[----:B------:R-:W-:Y:S01]  /*103c0*/  IMAD.MOV.U32 R14, RZ, RZ, R43 ;  /* 0x000000ffff0e7224 */ /* 0x000fe200078e002b */
[----:B------:R-:W-:Y:S01]  /*103d0*/  F2FP.SATFINITE.E4M3.F32.PACK_AB_MERGE_C R37, R36, R47, R37 ;  /* 0x0000002f2425723e */ /* 0x000fe20004807025 */
[----:B------:R-:W-:Y:S01]  /*103e0*/  IMAD.MOV.U32 R36, RZ, RZ, R44 ;  /* 0x000000ffff247224 */ /* 0x000fe200078e002c */
[----:B------:R-:W-:Y:S02]  /*103f0*/  F2FP.SATFINITE.E4M3.F32.PACK_AB_MERGE_C R15, R11, R64, R56 ;  /* 0x000000400b0f723e */ /* 0x000fe40004807038 */
[----:B------:R-:W-:-:S07]  /*10400*/  F2FP.SATFINITE.E4M3.F32.PACK_AB_MERGE_C R39, R51, R60, R39 ;  /* 0x0000003c3327723e */ /* 0x000fce0004807027 */
.L_x_6700:
[----:B------:R-:W-:Y:S05]  /*10410*/  BSYNC B1 ;  /* 0x0000000000017941 */ /* 0x000fea0003800000 */
.L_x_6699:
[----:B--2---:R2:W-:Y:S01]  /*10420*/  ST.E.128 desc[UR50][R40.64], R12 ;  /* 0x0000000c28007985 */ /* 0x0045e2000c101d32 */
[----:B------:R-:W-:-:S13]  /*10430*/  ISETP.GE.AND P3, PT, R42, R131, PT ;  /* 0x000000832a00720c */ /* 0x000fda0003f66270 */
[----:B------:R-:W-:Y:S05]  /*10440*/  @P3 BRA `(.L_x_6647) ;  /* 0x0000000400fc3947 */ /* 0x000fea0003800000 */
[----:B--2---:R-:W-:-:S04]  /*10450*/  IADD3 R12, P3, R42, R120, RZ ;  /* 0x000000782a0c7210 */ /* 0x004fc80007f7e0ff */
[----:B------:R-:W-:-:S05]  /*10460*/  LEA.HI.X.SX32 R13, R42, R119, 0x1, P3 ;  /* 0x000000772a0d7211 */ /* 0x000fca00018f0eff */
[----:B----4-:R2:W-:Y:S01]  /*10470*/  ST.E.128 desc[UR50][R12.64], R36 ;  /* 0x000000240c007985 */ /* 0x0105e2000c101d32 */
[----:B------:R-:W-:Y:S05]  /*10480*/  BRA `(.L_x_6647) ;  /* 0x0000000400ec7947 */ /* 0x000fea0003800000 */
.L_x_6612:
[----:B------:R-:W-:-:S06]  /*10490*/  UISETP.NE.AND UP0, UPT, UR49, 0x3, UPT ;  /* 0x000000033100788c */ /* 0x000fcc000bf05270 */
[----:B------:R-:W-:-:S13]  /*104a0*/  PLOP3.LUT P2, PT, PT, PT, UP0, 0x80, 0x0 ;  /* 0x000000000000781c */ /* 0x000fda0003f4f008 */
[----:B------:R-:W-:Y:S05]  /*104b0*/  @!P2 BRA `(.L_x_6701) ;  /* 0x000000000004a947 */ /* 0x000fea0003800000 */
[----:B------:R-:W-:Y:S01]  /*104c0*/  BPT.TRAP 0x1 ;  /* 0x000000040000795c */ /* 0x000fe20000300000 */
.L_x_6701:
[----:B------:R-:W2:Y:S01]  /*104d0*/  LDL R11, [R1+0x14] ;  /* 0x00001400010b7983 */ /* 0x000ea20000100800 */
[----:B------:R-:W-:Y:S01]  /*104e0*/  IMAD R93, R19, 0x8, R18 ;  /* 0x00000008135d7824 */ /* 0x000fe200078e0212 */
[----:B------:R-:W-:Y:S01]  /*104f0*/  BSSY B1, `(.L_x_6702) ;  /* 0x0000005000017945 */ /* 0x000fe20003800000 */
[----:B------:R-:W-:Y:S02]  /*10500*/  SHF.R.S32.HI R90, RZ, 0x1f, R35 ;  /* 0x0000001fff5a7819 */ /* 0x000fe40000011423 */
[----:B--2---:R-:W-:-:S04]  /*10510*/  SHF.L.U32 R94, R11, 0x1f, RZ ;  /* 0x0000001f0b5e7819 */ /* 0x004fc800000006ff */
[----:B------:R-:W0:Y:S02]  /*10520*/  SYNCS.PHASECHK.TRANS64.TRYWAIT P3, [R93+URZ+0x33490], R94 ;  /* 0x0334905e5d0075a7 */ /* 0x000e24000806017f */
[----:B0-----:R-:W-:Y:S05]  /*10530*/  @!P3 BRA `(.L_x_6703) ;  /* 0x0000024c0064b947 */ /* 0x001fea0003800000 */
.L_x_6992:
[----:B------:R-:W-:Y:S05]  /*10540*/  BSYNC B1 ;  /* 0x0000000000017941 */ /* 0x000fea0003800000 */
.L_x_6702:
        /* <DEDUP_REMOVED lines=24> */
[----:B------:R-:W-:-:S05]  /*106d0*/  SHF.R.S32.HI R36, RZ, 0x1, R36 ;  /* 0x00000001ff247819 */ /* 0x000fca0000011424 */
[----:B------:R-:W-:-:S05]  /*106e0*/  IMAD.IADD R47, R92, 0x1, -R36 ;  /* 0x000000015c2f7824 */ /* 0x000fca00078e0a24 */
[----:B------:R-:W-:Y:S01]  /*106f0*/  ISETP.GE.AND P3, PT, R47, 0x1, PT ;  /* 0x000000012f00780c */ /* 0x000fe20003f66270 */
[----:B------:R-:W-:-:S12]  /*10700*/  BRA.DIV UR4, `(.L_x_6704) ;  /* 0x0000024e04047947 */ /* 0x000fd8000b800000 */
[----:B------:R1:W2:Y:S04]  /*10710*/  SHFL.IDX PT, R43, R44, RZ, 0x1e1f ;  /* 0x001e1fff2c2b7589 */ /* 0x0002a800000e0000 */
[----:B------:R1:W3:Y:S02]  /*10720*/  SHFL.IDX PT, R45, R42, RZ, 0x1e1f ;  /* 0x001e1fff2a2d7589 */ /* 0x0002e400000e0000 */
.L_x_6996:
[----:B------:R-:W-:Y:S04]  /*10730*/  BSSY B1, `(.L_x_6705) ;  /* 0x0000026000017945 */ /* 0x000fe80003800000 */
[----:B------:R-:W-:Y:S05]  /*10740*/  @!P3 BRA `(.L_x_6706) ;  /* 0x000000000090b947 */ /* 0x000fea0003800000 */
[----:B------:R-:W4:Y:S01]  /*10750*/  LDL R13, [R1+0xc] ;  /* 0x00000c00010d7983 */ /* 0x000f220000100800 */
[----:B------:R-:W-:-:S03]  /*10760*/  ULDC UR4, c[0x0][0x2f4] ;  /* 0x0000bd0000047ab9 */ /* 0x000fc60000000800 */
[----:B------:R-:W5:Y:S01]  /*10770*/  LDL R12, [R1+0x8] ;  /* 0x00000800010c7983 */ /* 0x000f620000100800 */
[----:B------:R-:W-:-:S03]  /*10780*/  ISETP.GE.AND P5, PT, R16, UR4, PT ;  /* 0x0000000410007c0c */ /* 0x000fc6000bfa6270 */
[----:B------:R-:W5:Y:S10]  /*10790*/  LDL R11, [R1+0x4] ;  /* 0x00000400010b7983 */ /* 0x000f740000100800 */
[----:B---3--:R-:W-:-:S04]  /*107a0*/  @!P5 IADD3 R40, P3, R16, R45, RZ ;  /* 0x0000002d1028d210 */ /* 0x008fc80007f7e0ff */
[----:B--2---:R-:W-:Y:S02]  /*107b0*/  @!P5 IADD3.X R41, R43, R17, RZ, P3, !PT ;  /* 0x000000112b29d210 */ /* 0x004fe40001ffe4ff */
[----:B------:R-:W-:-:S13]  /*107c0*/  ISETP.GE.AND P3, PT, R220, UR4, PT ;  /* 0x00000004dc007c0c */ /* 0x000fda000bf66270 */
[----:B------:R-:W-:-:S05]  /*107d0*/  @!P3 IADD3 R38, P4, R220, R45, RZ ;  /* 0x0000002ddc26b210 */ /* 0x000fca0007f9e0ff */
[----:B----4-:R-:W-:Y:S01]  /*107e0*/  @!P3 IMAD.X R39, R43, 0x1, R13, P4 ;  /* 0x000000012b27b824 */ /* 0x010fe200020e060d */
[----:B------:R-:W-:-:S13]  /*107f0*/  ISETP.GE.AND P4, PT, R22, UR4, PT ;  /* 0x0000000416007c0c */ /* 0x000fda000bf86270 */
[----:B------:R-:W-:-:S05]  /*10800*/  @!P4 IADD3 R36, P6, R22, R45, RZ ;  /* 0x0000002d1624c210 */ /* 0x000fca0007fde0ff */
[----:B-----5:R-:W-:Y:S02]  /*10810*/  @!P4 IMAD.X R37, R43, 0x1, R12, P6 ;  /* 0x000000012b25c824 */ /* 0x020fe400030e060c */
[----:B------:R-:W2:Y:S04]  /*10820*/  @!P5 LDS.128 R12, [R88+0x24200] ;  /* 0x02420000580cd984 */ /* 0x000ea80000000c00 */
[----:B--2---:R2:W-:Y:S01]  /*10830*/  @!P5 ST.E.128 desc[UR50][R40.64], R12 ;  /* 0x0000000c2800d985 */ /* 0x0045e2000c101d32 */
[----:B------:R-:W-:-:S13]  /*10840*/  ISETP.GE.AND P5, PT, R223, UR4, PT ;  /* 0x00000004df007c0c */ /* 0x000fda000bfa6270 */
[----:B------:R-:W3:Y:S01]  /*10850*/  @!P5 LDS.128 R12, [R89+0x24200] ;  /* 0x02420000590cd984 */ /* 0x000ee20000000c00 */
[----:B------:R-:W-:-:S05]  /*10860*/  @!P5 IMAD.SHL.U32 R46, R228, 0x10, RZ ;  /* 0x00000010e42ed824 */ /* 0x000fca00078e00ff */
        /* <DEDUP_REMOVED lines=18> */
.L_x_6706:
[----:B------:R-:W-:Y:S05]  /*10990*/  BSYNC B1 ;  /* 0x0000000000017941 */ /* 0x000fea0003800000 */
.L_x_6705:
[----:B------:R-:W-:-:S03]  /*109a0*/  UMOV UR4, 0xffffffff ;  /* 0xffffffff00047882 */ /* 0x000fc60000000000 */
[----:B------:R-:W-:Y:S05]  /*109b0*/  BRA.DIV UR4, `(.L_x_6707) ;  /* 0x0000024a04a47947 */ /* 0x000fea000b800000 */
[----:B--2---:R2:W0:Y:S04]  /*109c0*/  SHFL.IDX PT, R43, R44, 0x1, 0x1e1f ;  /* 0x003e1f002c2b7f89 */ /* 0x00442800000e0000 */
[----:B---3--:R2:W3:Y:S02]  /*109d0*/  SHFL.IDX PT, R45, R42, 0x1, 0x1e1f ;  /* 0x003e1f002a2d7f89 */ /* 0x0084e400000e0000 */
.L_x_7000:
[----:B------:R-:W-:-:S13]  /*109e0*/  ISETP.GE.AND P3, PT, R47, 0x81, PT ;  /* 0x000000812f00780c */ /* 0x000fda0003f66270 */
[----:B------:R-:W-:Y:S05]  /*109f0*/  @!P3 BRA `(.L_x_6647) ;  /* 0x000000000090b947 */ /* 0x000fea0003800000 */
[----:B----4-:R-:W4:Y:S01]  /*10a00*/  LDL R13, [R1+0xc] ;  /* 0x00000c00010d7983 */ /* 0x010f220000100800 */
[----:B------:R-:W-:-:S03]  /*10a10*/  ULDC UR4, c[0x0][0x2f4] ;  /* 0x0000bd0000047ab9 */ /* 0x000fc60000000800 */
[----:B------:R-:W5:Y:S01]  /*10a20*/  LDL R12, [R1+0x8] ;  /* 0x00000800010c7983 */ /* 0x000f620000100800 */
[----:B------:R-:W-:-:S03]  /*10a30*/  ISETP.GE.AND P5, PT, R16, UR4, PT ;  /* 0x0000000410007c0c */ /* 0x000fc6000bfa6270 */
[----:B------:R-:W2:Y:S10]  /*10a40*/  LDL R11, [R1+0x4] ;  /* 0x00000400010b7983 */ /* 0x000eb40000100800 */
[----:B---3--:R-:W-:-:S05]  /*10a50*/  @!P5 IADD3 R40, P3, R16, R45, RZ ;  /* 0x0000002d1028d210 */ /* 0x008fca0007f7e0ff */
[----:B0-----:R-:W-:Y:S01]  /*10a60*/  @!P5 IMAD.X R41, R43, 0x1, R17, P3 ;  /* 0x000000012b29d824 */ /* 0x001fe200018e0611 */
[----:B------:R-:W-:-:S13]  /*10a70*/  ISETP.GE.AND P3, PT, R220, UR4, PT ;  /* 0x00000004dc007c0c */ /* 0x000fda000bf66270 */
[----:B------:R-:W-:-:S05]  /*10a80*/  @!P3 IADD3 R38, P4, R220, R45, RZ ;  /* 0x0000002ddc26b210 */ /* 0x000fca0007f9e0ff */
[----:B----4-:R-:W-:Y:S01]  /*10a90*/  @!P3 IMAD.X R39, R43, 0x1, R13, P4 ;  /* 0x000000012b27b824 */ /* 0x010fe200020e060d */
[----:B------:R-:W-:-:S13]  /*10aa0*/  ISETP.GE.AND P4, PT, R22, UR4, PT ;  /* 0x0000000416007c0c */ /* 0x000fda000bf86270 */
[----:B------:R-:W-:-:S05]  /*10ab0*/  @!P4 IADD3 R36, P6, R22, R45, RZ ;  /* 0x0000002d1624c210 */ /* 0x000fca0007fde0ff */
[----:B-----5:R-:W-:Y:S02]  /*10ac0*/  @!P4 IMAD.X R37, R43, 0x1, R12, P6 ;  /* 0x000000012b25c824 */ /* 0x020fe400030e060c */
[----:B------:R-:W0:Y:S04]  /*10ad0*/  @!P5 LDS.128 R12, [R88+0x26200] ;  /* 0x02620000580cd984 */ /* 0x000e280000000c00 */
[----:B0-----:R0:W-:Y:S01]  /*10ae0*/  @!P5 ST.E.128 desc[UR50][R40.64], R12 ;  /* 0x0000000c2800d985 */ /* 0x0011e2000c101d32 */
[----:B------:R-:W-:-:S13]  /*10af0*/  ISETP.GE.AND P5, PT, R223, UR4, PT ;  /* 0x00000004df007c0c */ /* 0x000fda000bfa6270 */
[----:B------:R-:W3:Y:S01]  /*10b00*/  @!P5 LDS.128 R12, [R89+0x26200] ;  /* 0x02620000590cd984 */ /* 0x000ee20000000c00 */
[----:B-12---:R-:W-:-:S05]  /*10b10*/  @!P5 IMAD.SHL.U32 R42, R228, 0x10, RZ ;  /* 0x00000010e42ad824 */ /* 0x006fca00078e00ff */
        /* <DEDUP_REMOVED lines=18> */
.L_x_6647:
[----:B------:R-:W-:Y:S05]  /*10c40*/  BSYNC B0 ;  /* 0x0000000000007941 */ /* 0x000fea0003800000 */
.L_x_6611:
        /* <DEDUP_REMOVED lines=11> */
[----:B------:R-:W-:-:S04]  /*10d00*/  @!P3 IADD3 R11, R93, 0x334a0, RZ ;  /* 0x000334a05d0bb810 */ /* 0x000fc80007ffe0ff */
[----:B------:R-:W-:-:S04]  /*10d10*/  @!P3 PRMT R11, RZ, 0x654, R11 ;  /* 0x00000654ff0bb816 */ /* 0x000fc8000000000b */
[----:B------:R4:W-:Y:S01]  /*10d20*/  @!P3 SYNCS.ARRIVE.TRANS64.RED.A1T0 RZ, [R11+URZ], RZ ;  /* 0x000000ff0bffb9a7 */ /* 0x0009e2000810043f */
[----:B------:R-:W-:Y:S05]  /*10d30*/  @!P2 BRA `(.L_x_6709) ;  /* 0x000000000004a947 */ /* 0x000fea0003800000 */
[----:B------:R-:W-:Y:S01]  /*10d40*/  BPT.TRAP 0x1 ;  /* 0x000000040000795c */ /* 0x000fe20000300000 */
.L_x_6709:
[----:B------:R-:W-:Y:S05]  /*10d50*/  BSYNC B0 ;  /* 0x0000000000007941 */ /* 0x000fea0003800000 */
.L_x_6708:
[----:B------:R-:W0:Y:S01]  /*10d60*/  SYNCS.PHASECHK.TRANS64.TRYWAIT P2, [R93+URZ+0x334b0], R94 ;  /* 0x0334b05e5d0075a7 */ /* 0x000e22000804017f */
[----:B------:R-:W-:Y:S01]  /*10d70*/  ULDC UR39, c[0x0][0x2f4] ;  /* 0x0000bd0000277ab9 */ /* 0x000fe20000000800 */
[----:B------:R-:W-:Y:S04]  /*10d80*/  BSSY B0, `(.L_x_6710) ;  /* 0x0000002000007945 */ /* 0x000fe80003800000 */
[----:B0-----:R-:W-:Y:S05]  /*10d90*/  @!P2 BRA `(.L_x_6711) ;  /* 0x0000024400f8a947 */ /* 0x001fea0003800000 */
.L_x_7001:
[----:B------:R-:W-:Y:S05]  /*10da0*/  BSYNC B0 ;  /* 0x0000000000007941 */ /* 0x000fea0003800000 */
.L_x_6710:
[----:B------:R0:W5:Y:S01]  /*10db0*/  LDL R46, [R1+0xc] ;  /* 0x00000c00012e7983 */ /* 0x0001620000100800 */
[----:B------:R-:W-:Y:S01]  /*10dc0*/  ULDC.64 UR4, c[0x0][0x328] ;  /* 0x0000ca0000047ab9 */ /* 0x000fe20000000a00 */
[----:B------:R-:W-:Y:S02]  /*10dd0*/  ULDC.64 UR6, c[0x0][0x318] ;  /* 0x0000c60000067ab9 */ /* 0x000fe40000000a00 */
[----:B---3--:R0:W5:Y:S01]  /*10de0*/  LDL R45, [R1+0x8] ;  /* 0x00000800012d7983 */ /* 0x0081620000100800 */
[----:B------:R-:W-:Y:S02]  /*10df0*/  IMAD R90, R90, UR4, RZ ;  /* 0x000000045a5a7c24 */ /* 0x000fe4000f8e02ff */
[C---:B--2---:R-:W-:Y:S01]  /*10e00*/  IMAD.WIDE.U32 R12, R35.reuse, UR4, RZ ;  /* 0x00000004230c7c25 */ /* 0x044fe2000f8e00ff */
[----:B-1----:R0:W5:Y:S03]  /*10e10*/  LDL R44, [R1+0x4] ;  /* 0x00000400012c7983 */ /* 0x0021660000100800 */
[----:B------:R-:W-:Y:S01]  /*10e20*/  IMAD R35, R35, UR5, R90 ;  /* 0x0000000523237c24 */ /* 0x000fe2000f8e025a */
[----:B----4-:R-:W1:Y:S01]  /*10e30*/  S2R R11, SR_TID.X ;  /* 0x00000000000b7919 */ /* 0x010e620000002100 */
        /* <DEDUP_REMOVED lines=9> */
[C---:B-1----:R-:W-:Y:S02]  /*10ed0*/  VIADD R15, R11.reuse, 0xffffff80 ;  /* 0xffffff800b0f7836 */ /* 0x042fe40000000000 */
[----:B------:R-:W-:Y:S02]  /*10ee0*/  VIADD R14, R11, 0xffffff80 ;  /* 0xffffff800b0e7836 */ /* 0x000fe40000000000 */
[----:B------:R-:W-:-:S03]  /*10ef0*/  IMAD R11, R225, UR5, R13 ;  /* 0x00000005e10b7c24 */ /* 0x000fc6000f8e020d */
[----:B------:R-:W-:Y:S02]  /*10f00*/  LEA.HI R14, R14, R15, RZ, 0x1 ;  /* 0x0000000f0e0e7211 */ /* 0x000fe400078f08ff */
[----:B------:R-:W-:Y:S02]  /*10f10*/  IADD3.X R11, R11, UR7, RZ, P2, !PT ;  /* 0x000000070b0b7c10 */ /* 0x000fe400097fe4ff */
[----:B------:R-:W-:-:S05]  /*10f20*/  SHF.R.S32.HI R14, RZ, 0x1, R14 ;  /* 0x00000001ff0e7819 */ /* 0x000fca000001140e */
[----:B------:R-:W-:-:S05]  /*10f30*/  IMAD.IADD R92, R92, 0x1, -R14 ;  /* 0x000000015c5c7824 */ /* 0x000fca00078e0a0e */
[----:B------:R-:W-:Y:S01]  /*10f40*/  ISETP.GE.AND P2, PT, R92, 0x1, PT ;  /* 0x000000015c00780c */ /* 0x000fe20003f46270 */
[----:B------:R0:W1:Y:S01]  /*10f50*/  SHFL.IDX PT, R43, R40, RZ, 0x1e1f ;  /* 0x001e1fff282b7589 */ /* 0x00006200000e0000 */
[----:B------:R-:W-:Y:S03]  /*10f60*/  BSSY B0, `(.L_x_6712) ;  /* 0x0000023000007945 */ /* 0x000fe60003800000 */
[----:B------:R0:W2:Y:S08]  /*10f70*/  SHFL.IDX PT, R41, R11, RZ, 0x1e1f ;  /* 0x001e1fff0b297589 */ /* 0x0000b000000e0000 */
[----:B0-----:R-:W-:Y:S05]  /*10f80*/  @!P2 BRA `(.L_x_6713) ;  /* 0x000000000080a947 */ /* 0x001fea0003800000 */
[----:B------:R-:W-:-:S13]  /*10f90*/  ISETP.GE.AND P5, PT, R16, UR39, PT ;  /* 0x0000002710007c0c */ /* 0x000fda000bfa6270 */
[----:B------:R-:W0:Y:S01]  /*10fa0*/  @!P5 LDS.128 R12, [R88+0xf200] ;  /* 0x00f20000580cd984 */ /* 0x000e220000000c00 */
[----:B-1----:R-:W-:-:S05]  /*10fb0*/  @!P5 IADD3 R38, P2, R16, R43, RZ ;  /* 0x0000002b1026d210 */ /* 0x002fca0007f5e0ff */
        /* <DEDUP_REMOVED lines=29> */
.L_x_6713:
[----:B------:R-:W-:Y:S05]  /*11190*/  BSYNC B0 ;  /* 0x0000000000007941 */ /* 0x000fea0003800000 */
.L_x_6712:
[----:B------:R-:W-:Y:S01]  /*111a0*/  ISETP.GE.AND P2, PT, R92, 0x81, PT ;  /* 0x000000815c00780c */ /* 0x000fe20003f46270 */
[----:B------:R-:W3:Y:S01]  /*111b0*/  SHFL.IDX PT, R11, R11, 0x1, 0x1e1f ;  /* 0x003e1f000b0b7f89 */ /* 0x000ee200000e0000 */
[----:B------:R-:W-:Y:S03]  /*111c0*/  BSSY B0, `(.L_x_6714) ;  /* 0x0000023000007945 */ /* 0x000fe60003800000 */
[----:B--2---:R2:W4:Y:S08]  /*111d0*/  SHFL.IDX PT, R41, R40, 0x1, 0x1e1f ;  /* 0x003e1f0028297f89 */ /* 0x00453000000e0000 */
[----:B--2---:R-:W-:Y:S05]  /*111e0*/  @!P2 BRA `(.L_x_6715) ;  /* 0x000000000080a947 */ /* 0x004fea0003800000 */
[----:B------:R-:W-:-:S13]  /*111f0*/  ISETP.GE.AND P5, PT, R16, UR39, PT ;  /* 0x0000002710007c0c */ /* 0x000fda000bfa6270 */
[----:B0-----:R-:W0:Y:S01]  /*11200*/  @!P5 LDS.128 R12, [R88+0x11200] ;  /* 0x01120000580cd984 */ /* 0x001e220000000c00 */
[----:B----4-:R-:W-:-:S04]  /*11210*/  @!P5 IADD3 R38, P2, R16, R41, RZ ;  /* 0x000000291026d210 */ /* 0x010fc80007f5e0ff */
[----:B---3--:R-:W-:Y:S02]  /*11220*/  @!P5 IADD3.X R39, R11, R17, RZ, P2, !PT ;  /* 0x000000110b27d210 */ /* 0x008fe400017fe4ff */
        /* <DEDUP_REMOVED lines=8> */
[----:B------:R-:W2:Y:S01]  /*112b0*/  @!P5 LDS.128 R12, [R89+0x11200] ;  /* 0x01120000590cd984 */ /* 0x000ea20000000c00 */
[----:B------:R-:W-:-:S05]  /*112c0*/  @!P5 IMAD.SHL.U32 R40, R228, 0x10, RZ ;  /* 0x00000010e428d824 */ /* 0x000fca00078e00ff */
[----:B0-----:R-:W-:-:S04]  /*112d0*/  @!P5 IADD3 R38, P6, R40, R41, RZ ;  /* 0x000000292826d210 */ /* 0x001fc80007fde0ff */
[----:B------:R-:W-:-:S05]  /*112e0*/  @!P5 LEA.HI.X.SX32 R39, R40, R11, 0x1, P6 ;  /* 0x0000000b2827d211 */ /* 0x000fca00030f0eff */
[----:B--2---:R0:W-:Y:S01]  /*112f0*/  @!P5 ST.E.128 desc[UR50][R38.64], R12 ;  /* 0x0000000c2600d985 */ /* 0x0041e2000c101d32 */
[----:B------:R-:W-:-:S13]  /*11300*/  ISETP.GE.AND P5, PT, R224, UR39, PT ;  /* 0x00000027e0007c0c */ /* 0x000fda000bfa6270 */
[----:B------:R-:W2:Y:S01]  /*11310*/  @!P5 LDS.128 R12, [R88+0x13a00] ;  /* 0x013a0000580cd984 */ /* 0x000ea20000000c00 */
[----:B------:R-:W-:-:S05]  /*11320*/  @!P5 IMAD.SHL.U32 R40, R229, 0x10, RZ ;  /* 0x00000010e528d824 */ /* 0x000fca00078e00ff */
[----:B0-----:R-:W-:-:S04]  /*11330*/  @!P5 IADD3 R38, P6, R40, R41, RZ ;  /* 0x000000292826d210 */ /* 0x001fc80007fde0ff */
[----:B------:R-:W-:-:S05]  /*11340*/  @!P5 LEA.HI.X.SX32 R39, R40, R11, 0x1, P6 ;  /* 0x0000000b2827d211 */ /* 0x000fca00030f0eff */
[----:B--2---:R0:W-:Y:S01]  /*11350*/  @!P5 ST.E.128 desc[UR50][R38.64], R12 ;  /* 0x0000000c2600d985 */ /* 0x0041e2000c101d32 */
[----:B------:R-:W-:-:S03]  /*11360*/  ISETP.GE.AND P5, PT, R221, UR39, PT ;  /* 0x00000027dd007c0c */ /* 0x000fc6000bfa6270 */
[----:B------:R-:W2:Y:S10]  /*11370*/  @!P2 LDS.128 R12, [R89+0x13a00] ;  /* 0x013a0000590ca984 */ /* 0x000eb40000000c00 */
[----:B0-----:R-:W-:-:S05]  /*11380*/  @!P5 IADD3 R38, P6, R221, R41, RZ ;  /* 0x00000029dd26d210 */ /* 0x001fca0007fde0ff */
[----:B------:R-:W-:Y:S01]  /*11390*/  @!P5 IMAD.X R39, R11, 0x1, R44, P6 ;  /* 0x000000010b27d824 */ /* 0x000fe200030e062c */
[----:B--2---:R-:W-:Y:S04]  /*113a0*/  @!P2 ST.E.128 desc[UR50][R36.64], R12 ;  /* 0x0000000c2400a985 */ /* 0x004fe8000c101d32 */
[----:B------:R-:W0:Y:S04]  /*113b0*/  @!P4 LDS.128 R12, [R88+0x16200] ;  /* 0x01620000580cc984 */ /* 0x000e280000000c00 */
[----:B0-----:R-:W-:Y:S04]  /*113c0*/  @!P4 ST.E.128 desc[UR50][R34.64], R12 ;  /* 0x0000000c2200c985 */ /* 0x001fe8000c101d32 */
[----:B------:R-:W0:Y:S04]  /*113d0*/  @!P5 LDS.128 R12, [R89+0x16200] ;  /* 0x01620000590cd984 */ /* 0x000e280000000c00 */
[----:B0-----:R2:W-:Y:S02]  /*113e0*/  @!P5 ST.E.128 desc[UR50][R38.64], R12 ;  /* 0x0000000c2600d985 */ /* 0x0015e4000c101d32 */
.L_x_6715:
[----:B------:R-:W-:Y:S05]  /*113f0*/  BSYNC B0 ;  /* 0x0000000000007941 */ /* 0x000fea0003800000 */
.L_x_6714:
[----:B0-2---:R-:W2:Y:S01]  /*11400*/  LDL.LU R12, [R1+0x14] ;  /* 0x00001400010c7983 */ /* 0x005ea20000300800 */
[----:B------:R-:W-:Y:S01]  /*11410*/  VIADD R19, R19, 0x1 ;  /* 0x0000000113137836 */ /* 0x000fe20000000000 */
[----:B------:R-:W-:Y:S01]  /*11420*/  LOP3.LUT P4, RZ, R23, 0x2, RZ, 0xc0, !PT ;  /* 0x0000000217ff7812 */ /* 0x000fe2000788c0ff */
        /* <DEDUP_REMOVED lines=10> */
[----:B---3--:R-:W-:Y:S02]  /*114d0*/  SEL R11, RZ, 0x1, P2 ;  /* 0x00000001ff0b7807 */ /* 0x008fe40001000000 */
[----:B------:R-:W-:Y:S01]  /*114e0*/  SEL R19, R19, RZ, P2 ;  /* 0x000000ff13137207 */ /* 0x000fe20001000000 */
[----:B------:R0:W-:Y:S01]  /*114f0*/  @!P3 SYNCS.ARRIVE.TRANS64.RED.A1T0 RZ, [R93+URZ], RZ ;  /* 0x000000ff5dffb9a7 */ /* 0x0001e2000810043f */
[----:B--2---:R-:W-:-:S05]  /*11500*/  LOP3.LUT R12, R12, R11, RZ, 0x3c, !PT ;  /* 0x0000000b0c0c7212 */ /* 0x004fca00078e3cff */
[----:B------:R0:W-:Y:S01]  /*11510*/  STL [R1+0x14], R12 ;  /* 0x0000140c01007387 */ /* 0x0001e20000100800 */
[----:B------:R-:W-:Y:S05]  /*11520*/  @P4 BRA `(.L_x_6716) ;  /* 0xffffff1800dc4947 */ /* 0x000fea000383ffff */
[----:B0-----:R-:W0:Y:S01]  /*11530*/  S2R R12, SR_TID.X ;  /* 0x00000000000c7919 */ /* 0x001e220000002100 */
[----:B------:R-:W-:Y:S02]  /*11540*/  PLOP3.LUT P0, PT, PT, PT, PT, 0x8, 0x0 ;  /* 0x000000000000781c */ /* 0x000fe40003f0e170 */
[----:B0-----:R-:W-:-:S04]  /*11550*/  SHF.R.U32.HI R12, RZ, 0x7, R12 ;  /* 0x00000007ff0c7819 */ /* 0x001fc8000001160c */
[----:B------:R-:W-:-:S13]  /*11560*/  ISETP.NE.AND P4, PT, R12, 0x1, PT ;  /* 0x000000010c00780c */ /* 0x000fda0003f85270 */
[----:B------:R-:W-:Y:S06]  /*11570*/  @!P4 BAR.ARV 0x9, 0x100 ;  /* 0x024400000000cb1d */ /* 0x000fec0000002000 */
.L_x_6606:
[----:B------:R-:W-:Y:S05]  /*11580*/  @P0 BRA `(.L_x_6717) ;  /* 0x00000000000c0947 */ /* 0x000fea0003800000 */
[----:B------:R-:W0:Y:S01]  /*11590*/  FENCE.VIEW.ASYNC.G ;  /* 0x00000000000073c6 */ /* 0x000e220000000100 */
[----:B------:R-:W-:Y:S05]  /*115a0*/  WARPSYNC.ALL ;  /* 0x0000000000007948 */ /* 0x000fea0003800000 */
[----:B0-----:R-:W-:Y:S06]  /*115b0*/  BAR.ARV 0xc, 0x180 ;  /* 0x0306000000007b1d */ /* 0x001fec0000002000 */
.L_x_6717:
[----:B------:R-:W2:Y:S01]  /*115c0*/  LDL R0, [R1+0x70] ;  /* 0x0000700001007983 */ /* 0x000ea20000100800 */
[----:B------:R-:W-:Y:S01]  /*115d0*/  ULDC.64 UR6, c[0x0][0x998] ;  /* 0x0002660000067ab9 */ /* 0x000fe20000000a00 */
[----:B------:R-:W-:Y:S02]  /*115e0*/  ULDC.64 UR4, c[0x0][0x990] ;  /* 0x0002640000047ab9 */ /* 0x000fe40000000a00 */
[----:B------:R-:W3:Y:S01]  /*115f0*/  LDL R5, [R1+0x60] ;  /* 0x0000600001057983 */ /* 0x000ee20000100800 */
[----:B------:R-:W-:Y:S02]  /*11600*/  ISETP.NE.U32.AND P1, PT, RZ, UR6, PT ;  /* 0x00000006ff007c0c */ /* 0x000fe4000bf25070 */
[----:B------:R-:W-:Y:S01]  /*11610*/  ISETP.NE.U32.AND P0, PT, RZ, UR4, PT ;  /* 0x00000004ff007c0c */ /* 0x000fe2000bf05070 */
[----:B------:R-:W4:Y:S01]  /*11620*/  LDL R14, [R1+0x48] ;  /* 0x00004800010e7983 */ /* 0x000f220000100800 */
[----:B------:R-:W-:Y:S02]  /*11630*/  ISETP.NE.AND.EX P1, PT, RZ, UR7, PT, P1 ;  /* 0x00000007ff007c0c */ /* 0x000fe4000bf25310 */
[----:B------:R-:W-:-:S11]  /*11640*/  ISETP.NE.AND.EX P0, PT, RZ, UR5, PT, P0 ;  /* 0x00000005ff007c0c */ /* 0x000fd6000bf05300 */
[----:B------:R-:W2:Y:S08]  /*11650*/  @P1 LDC.64 R10, c[0x0][0x9b8] ;  /* 0x00026e00ff0a1b82 */ /* 0x000eb00000000a00 */
[----:B------:R-:W0:Y:S08]  /*11660*/  @P0 LDC.64 R8, c[0x0][0x9a8] ;  /* 0x00026a00ff080b82 */ /* 0x000e300000000a00 */
[----:B------:R-:W1:Y:S08]  /*11670*/  @P1 LDC.64 R12, c[0x0][0x9c0] ;  /* 0x00027000ff0c1b82 */ /* 0x000e700000000a00 */
[----:B------:R-:W1:Y:S01]  /*11680*/  @P0 LDC.64 R2, c[0x0][0x9b0] ;  /* 0x00026c00ff020b82 */ /* 0x000e620000000a00 */
[----:B--2---:R-:W-:-:S02]  /*11690*/  @P1 IMAD R4, R0, R10, RZ ;  /* 0x0000000a00041224 */ /* 0x004fc400078e02ff */
[----:B0-----:R-:W-:Y:S02]  /*116a0*/  @P0 IMAD R0, R0, R8, RZ ;  /* 0x0000000800000224 */ /* 0x001fe400078e02ff */
[C---:B---3--:R-:W-:Y:S02]  /*116b0*/  @P1 IMAD R11, R5.reuse, R11, R4 ;  /* 0x0000000b050b1224 */ /* 0x048fe400078e0204 */
        /* <DEDUP_REMOVED lines=17> */
[----:B------:R-:W2:Y:S04]  /*117d0*/  @P1 LDG.E R0, desc[UR50][R8.64] ;  /* 0x0000003208001981 */ /* 0x000ea8000c1e1900 */
[----:B------:R1:W2:Y:S01]  /*117e0*/  @P0 LDG.E R5, desc[UR50][R2.64] ;  /* 0x0000003202050981 */ /* 0x0002a2000c1e1900 */
[----:B----4-:R-:W-:Y:S01]  /*117f0*/  IADD3 R7, R14, 0x7f, RZ ;  /* 0x0000007f0e077810 */ /* 0x010fe20007ffe0ff */
[----:B------:R-:W-:Y:S01]  /*11800*/  BSSY B0, `(.L_x_6718) ;  /* 0x000002e000007945 */ /* 0x000fe20003800000 */
[----:B------:R-:W-:Y:S01]  /*11810*/  IMAD.MOV.U32 R106, RZ, RZ, RZ ;  /* 0x000000ffff6a7224 */ /* 0x000fe200078e00ff */
[----:B0-----:R-:W-:-:S13]  /*11820*/  ISETP.NE.AND P0, PT, R4, 0x1, PT ;  /* 0x000000010400780c */ /* 0x001fda0003f05270 */
[----:B------:R-:W0:Y:S08]  /*11830*/  @P0 LDC R4, c[0x0][0x44c] ;  /* 0x00011300ff040b82 */ /* 0x000e300000000800 */
[----:B------:R-:W3:Y:S01]  /*11840*/  @P0 LDC R11, c[0x0][0x450] ;  /* 0x00011400ff0b0b82 */ /* 0x000ee20000000800 */
[----:B0-----:R-:W-:-:S05]  /*11850*/  @P0 IMAD.HI.U32 R4, R7, R4, RZ ;  /* 0x0000000407040227 */ /* 0x001fca00078e00ff */
[----:B---3--:R-:W-:-:S05]  /*11860*/  @P0 SHF.R.U32.HI R7, RZ, R11, R4 ;  /* 0x0000000bff070219 */ /* 0x008fca0000011604 */
[----:B------:R-:W-:-:S04]  /*11870*/  IMAD.IADD R7, R136, 0x1, R7 ;  /* 0x0000000188077824 */ /* 0x000fc800078e0207 */
[----:B------:R-:W-:-:S05]  /*11880*/  IMAD.HI R7, R7, 0x66666667, RZ ;  /* 0x6666666707077827 */ /* 0x000fca00078e02ff */
[----:B-1----:R-:W-:-:S04]  /*11890*/  SHF.R.U32.HI R2, RZ, 0x1f, R7 ;  /* 0x0000001fff027819 */ /* 0x002fc80000011607 */
[----:B------:R-:W-:-:S04]  /*118a0*/  LEA.HI.SX32 R2, R7, R2, 0x1a ;  /* 0x0000000207027211 */ /* 0x000fc800078fd2ff */
        /* <DEDUP_REMOVED lines=35> */
.L_x_6719:
[----:B------:R-:W-:Y:S05]  /*11ae0*/  BSYNC B0 ;  /* 0x0000000000007941 */ /* 0x000fea0003800000 */
.L_x_6718:
[----:B------:R-:W2:Y:S01]  /*11af0*/  LDL R0, [R1+0x74] ;  /* 0x0000740001007983 */ /* 0x000ea20000100800 */
[----:B------:R-:W-:Y:S02]  /*11b00*/  PLOP3.LUT P0, PT, PT, PT, PT, 0x80, 0x0 ;  /* 0x000000000000781c */ /* 0x000fe40003f0f070 */
        /* <DEDUP_REMOVED lines=9> */
[----:B------:R-:W-:Y:S02]  /*11ba0*/  MOV R3, RZ ;  /* 0x000000ff00037202 */ /* 0x000fe40000000f00 */
[----:B------:R-:W-:-:S02]  /*11bb0*/  CS2R R6, SRZ ;  /* 0x0000000000067805 */ /* 0x000fc4000001ff00 */
[----:B------:R-:W-:Y:S02]  /*11bc0*/  CS2R R122, SRZ ;  /* 0x00000000007a7805 */ /* 0x000fe4000001ff00 */
        /* <DEDUP_REMOVED lines=13> */
[----:B-----5:R-:W-:Y:S02]  /*11ca0*/  CS2R R46, SRZ ;  /* 0x00000000002e7805 */ /* 0x020fe4000001ff00 */
        /* <DEDUP_REMOVED lines=41> */
.L_x_7004:
[----:B------:R-:W1:Y:S01]  /*11f40*/  LDL R3, [R1+0x2c] ;  /* 0x00002c0001037983 */ /* 0x000e620000100800 */
[----:B------:R-:W-:-:S06]  /*11f50*/  ULOP3.LUT UP0, URZ, UR48, 0x9f, URZ, 0xc0, !UPT ;  /* 0x0000009f303f7892 */ /* 0x000fcc000f80c03f */
[----:B------:R-:W-:Y:S02]  /*11f60*/  PLOP3.LUT P0, PT, PT, PT, UP0, 0x80, 0x0 ;  /* 0x000000000000781c */ /* 0x000fe40003f0f008 */
[----:B-1----:R-:W-:-:S04]  /*11f70*/  LEA.HI R0, R3, R3, RZ, 0x1 ;  /* 0x0000000303007211 */ /* 0x002fc800078f08ff */
[----:B------:R-:W-:-:S05]  /*11f80*/  LOP3.LUT R0, R0, 0x3e, RZ, 0xc0, !PT ;  /* 0x0000003e00007812 */ /* 0x000fca00078ec0ff */
[----:B------:R-:W-:-:S05]  /*11f90*/  IMAD.IADD R0, R3, 0x1, -R0 ;  /* 0x0000000103007824 */ /* 0x000fca00078e0a00 */
[----:B------:R-:W-:-:S04]  /*11fa0*/  LEA R0, R0, UR48, 0xc ;  /* 0x0000003000007c11 */ /* 0x000fc8000f8e60ff */
[----:B------:R-:W-:-:S04]  /*11fb0*/  SHF.R.U32.HI R0, RZ, 0x4, R0 ;  /* 0x00000004ff007819 */ /* 0x000fc80000011600 */
[----:B------:R-:W-:Y:S01]  /*11fc0*/  LOP3.LUT R44, R0, 0x3fff, RZ, 0xc0, !PT ;  /* 0x00003fff002c7812 */ /* 0x000fe200078ec0ff */
[----:B------:R-:W-:Y:S06]  /*11fd0*/  @!P0 BRA `(.L_x_6722) ;  /* 0x0000000000408947 */ /* 0x000fec0003800000 */
[----:B0-----:R-:W-:Y:S01]  /*11fe0*/  MOV R14, 0x0 ;  /* 0x00000000000e7802 */ /* 0x001fe20000000f00 */
        /* <DEDUP_REMOVED lines=15> */
.L_x_6722:
        /* <DEDUP_REMOVED lines=13> */
.L_x_6726:
[----:B--2---:R2:W3:Y:S02]  /*121b0*/  SYNCS.PHASECHK.TRANS64.TRYWAIT P0, [R18+URZ+0x33400], R3 ;  /* 0x03340003120075a7 */ /* 0x0044e4000800017f */
[----:B---3--:R-:W-:Y:S05]  /*121c0*/  @!P0 NANOSLEEP.SYNCS 0x989680 ;  /* 0x009896800000895d */ /* 0x008fea0003900000 */
[----:B------:R-:W3:Y:S02]  /*121d0*/  @!P0 SYNCS.PHASECHK.TRANS64 P0, [R18+URZ+0x33400], R3 ;  /* 0x03340003120085a7 */ /* 0x000ee4000800007f */
[----:B---3--:R-:W-:Y:S05]  /*121e0*/  @!P0 BRA `(.L_x_6726) ;  /* 0xfffffffc00f08947 */ /* 0x008fea000383ffff */
.L_x_6725:
[----:B------:R-:W-:Y:S05]  /*121f0*/  BSYNC B0 ;  /* 0x0000000000007941 */ /* 0x000fea0003800000 */
.L_x_6724:
[----:B------:R-:W-:Y:S05]  /*12200*/  BRA `(.L_x_6727) ;  /* 0x0000007000487947 */ /* 0x000fea0003800000 */
.L_x_6723:
[----:B------:R-:W-:Y:S01]  /*12210*/  ULOP3.LUT UP0, URZ, UR48, 0x1bf, URZ, 0xc0, !UPT ;  /* 0x000001bf303f7892 */ /* 0x000fe2000f80c03f */
[----:B------:R-:W-:Y:S01]  /*12220*/  SHF.R.S32.HI R0, RZ, 0x1f, R129 ;  /* 0x0000001fff007819 */ /* 0x000fe20000011481 */
        /* <DEDUP_REMOVED lines=28> */
.L_x_6728:
[----:B------:R-:W2:Y:S01]  /*123f0*/  LDL R45, [R1+0x48] ;  /* 0x00004800012d7983 */ /* 0x000ea20000100800 */
[----:B------:R-:W-:Y:S01]  /*12400*/  ULDC.U8 UR4, c[0x0][0x410] ;  /* 0x0001040000047ab9 */ /* 0x000fe20000000000 */
[----:B------:R-:W1:Y:S01]  /*12410*/  S2R R20, SR_TID.X ;  /* 0x0000000000147919 */ /* 0x000e620000002100 */
[----:B------:R-:W-:Y:S01]  /*12420*/  ISETP.NE.AND P0, PT, RZ, UR4, PT ;  /* 0x00000004ff007c0c */ /* 0x000fe2000bf05270 */
[----:B------:R-:W-:Y:S01]  /*12430*/  BSSY B0, `(.L_x_6729) ;  /* 0x00006e7000007945 */ /* 0x000fe20003800000 */
[C---:B-1----:R-:W-:Y:S02]  /*12440*/  VIADD R42, R20.reuse, 0xffffff80 ;  /* 0xffffff80142a7836 */ /* 0x042fe40000000000 */
[----:B------:R-:W-:-:S05]  /*12450*/  VIADD R40, R20, 0xffffff80 ;  /* 0xffffff8014287836 */ /* 0x000fca0000000000 */
[----:B------:R-:W-:-:S04]  /*12460*/  LEA.HI R40, R40, R42, RZ, 0x1 ;  /* 0x0000002a28287211 */ /* 0x000fc800078f08ff */
[----:B------:R-:W-:-:S05]  /*12470*/  SHF.R.S32.HI R40, RZ, 0x1, R40 ;  /* 0x00000001ff287819 */ /* 0x000fca0000011428 */
[----:B--2---:R-:W-:Y:S01]  /*12480*/  IMAD.IADD R10, R40, 0x1, R45 ;  /* 0x00000001280a7824 */ /* 0x004fe200078e022d */
[----:B------:R-:W-:Y:S06]  /*12490*/  @!P0 BRA `(.L_x_6730) ;  /* 0x0000003400e08947 */ /* 0x000fec0003800000 */
[----:B------:R-:W1:Y:S01]  /*124a0*/  LDC R43, c[0x0][0x448] ;  /* 0x00011200ff2b7b82 */ /* 0x000e620000000800 */
[----:B------:R-:W-:Y:S01]  /*124b0*/  MOV R9, R29 ;  /* 0x0000001d00097202 */ /* 0x000fe20000000f00 */
        /* <DEDUP_REMOVED lines=26> */
[----:B------:R1:W2:Y:S04]  /*12660*/  SHFL.IDX PT, R0, R13, RZ, 0x1e1f ;  /* 0x001e1fff0d007589 */ /* 0x0002a800000e0000 */
[----:B------:R-:W3:Y:S04]  /*12670*/  SHFL.IDX PT, R7, R7, RZ, 0x1e1f ;  /* 0x001e1fff07077589 */ /* 0x000ee800000e0000 */
[----:B------:R-:W4:Y:S04]  /*12680*/  SHFL.IDX PT, R3, R3, RZ, 0x1e1f ;  /* 0x001e1fff03037589 */ /* 0x000f2800000e0000 */
[----:B-1----:R-:W0:Y:S02]  /*12690*/  SHFL.IDX PT, R39, R39, RZ, 0x1e1f ;  /* 0x001e1fff27277589 */ /* 0x002e2400000e0000 */
.L_x_7010:
[----:B------:R-:W5:Y:S01]  /*126a0*/  LDL R4, [R1+0x4c] ;  /* 0x00004c0001047983 */ /* 0x000f620000100800 */
[----:B------:R-:W-:Y:S01]  /*126b0*/  BSSY B1, `(.L_x_6732) ;  /* 0x0000052000017945 */ /* 0x000fe20003800000 */
[----:B------:R-:W-:Y:S02]  /*126c0*/  CS2R R8, SRZ ;  /* 0x0000000000087805 */ /* 0x000fe4000001ff00 */
[----:B------:R-:W-:Y:S02]  /*126d0*/  CS2R R12, SRZ ;  /* 0x00000000000c7805 */ /* 0x000fe4000001ff00 */
[----:B------:R-:W-:Y:S02]  /*126e0*/  CS2R R20, SRZ ;  /* 0x0000000000147805 */ /* 0x000fe4000001ff00 */
[----:B------:R-:W-:Y:S02]  /*126f0*/  CS2R R26, SRZ ;  /* 0x00000000001a7805 */ /* 0x000fe4000001ff00 */
[----:B------:R-:W-:-:S02]  /*12700*/  CS2R R30, SRZ ;  /* 0x00000000001e7805 */ /* 0x000fc4000001ff00 */
[----:B------:R-:W-:Y:S02]  /*12710*/  CS2R R36, SRZ ;  /* 0x0000000000247805 */ /* 0x000fe4000001ff00 */
[----:B0-----:R-:W-:Y:S02]  /*12720*/  CS2R R14, SRZ ;  /* 0x00000000000e7805 */ /* 0x001fe4000001ff00 */
[----:B------:R-:W-:Y:S02]  /*12730*/  CS2R R24, SRZ ;  /* 0x0000000000187805 */ /* 0x000fe4000001ff00 */
[----:B------:R-:W-:Y:S02]  /*12740*/  CS2R R28, SRZ ;  /* 0x00000000001c7805 */ /* 0x000fe4000001ff00 */
[----:B------:R-:W-:Y:S02]  /*12750*/  CS2R R32, SRZ ;  /* 0x0000000000207805 */ /* 0x000fe4000001ff00 */
[----:B------:R-:W-:Y:S01]  /*12760*/  CS2R R34, SRZ ;  /* 0x0000000000227805 */ /* 0x000fe2000001ff00 */
[----:B-----5:R-:W-:-:S05]  /*12770*/  IMAD R43, R4, R43, RZ ;  /* 0x0000002b042b7224 */ /* 0x020fca00078e02ff */
[----:B------:R-:W-:Y:S02]  /*12780*/  ISETP.GE.AND P0, PT, R10, R43, PT ;  /* 0x0000002b0a00720c */ /* 0x000fe40003f06270 */
[----:B------:R-:W-:-:S11]  /*12790*/  CS2R R10, SRZ ;  /* 0x00000000000a7805 */ /* 0x000fd6000001ff00 */
[----:B------:R-:W-:Y:S05]  /*127a0*/  @P0 BRA `(.L_x_6733) ;  /* 0x0000000400080947 */ /* 0x000fea0003800000 */
        /* <DEDUP_REMOVED lines=26> */
[----:B------:R-:W-:Y:S01]  /*12950*/  @!P2 IADD3 R12, P4, R46, R7, RZ ;  /* 0x000000072e0ca210 */ /* 0x000fe20007f9e0ff */
[C---:B------:R-:W-:Y:S01]  /*12960*/  @!P3 IMAD.X R25, R3.reuse, 0x1, R10, P5 ;  /* 0x000000010319b824 */ /* 0x040fe200028e060a */
[----:B------:R-:W-:Y:S02]  /*12970*/  ISETP.GE.AND P0, PT, R226, UR4, PT ;  /* 0x00000004e2007c0c */ /* 0x000fe4000bf06270 */
[----:B------:R-:W-:Y:S01]  /*12980*/  @!P2 IADD3 R14, P5, R46, R39, RZ ;  /* 0x000000272e0ea210 */ /* 0x000fe20007fbe0ff */
[--C-:B------:R-:W-:Y:S01]  /*12990*/  @!P2 IMAD.X R13, R0, 0x1, R11.reuse, P4 ;  /* 0x00000001000da824 */ /* 0x100fe200020e060b */
[----:B------:R-:W-:Y:S01]  /*129a0*/  SHF.R.S32.HI R6, RZ, 0x1f, R42 ;  /* 0x0000001fff067819 */ /* 0x000fe2000001142a */
[----:B------:R2:W5:Y:S01]  /*129b0*/  @!P3 LD.E.64 R26, desc[UR50][R20.64] ;  /* 0x00000032141ab980 */ /* 0x000562000c101b00 */
[C---:B------:R-:W-:Y:S01]  /*129c0*/  @!P1 IADD3 R34, P4, R42.reuse, R7, RZ ;  /* 0x000000072a229210 */ /* 0x040fe20007f9e0ff */
[----:B------:R-:W-:Y:S01]  /*129d0*/  @!P2 IMAD.X R15, R3, 0x1, R11, P5 ;  /* 0x00000001030fa824 */ /* 0x000fe200028e060b */
[----:B------:R-:W-:-:S02]  /*129e0*/  @!P1 IADD3 R10, P5, R42, R39, RZ ;  /* 0x000000272a0a9210 */ /* 0x000fc40007fbe0ff */
[----:B------:R-:W-:Y:S01]  /*129f0*/  SHF.R.S32.HI R28, RZ, 0x1f, R38 ;  /* 0x0000001fff1c7819 */ /* 0x000fe20000011426 */
[--C-:B------:R-:W-:Y:S01]  /*12a00*/  @!P1 IMAD.X R35, R0, 0x1, R6.reuse, P4 ;  /* 0x0000000100239824 */ /* 0x100fe200020e0606 */
[----:B------:R-:W-:Y:S01]  /*12a10*/  ISETP.GE.AND P4, PT, R38, UR4, PT ;  /* 0x0000000426007c0c */ /* 0x000fe2000bf86270 */
[----:B------:R-:W-:Y:S01]  /*12a20*/  @!P1 IMAD.X R11, R3, 0x1, R6, P5 ;  /* 0x00000001030b9824 */ /* 0x000fe200028e0606 */
[----:B0-----:R-:W-:Y:S02]  /*12a30*/  @!P0 SHF.R.S32.HI R5, RZ, 0x1f, R226 ;  /* 0x0000001fff058819 */ /* 0x001fe400000114e2 */
[----:B-1----:R-:W-:-:S05]  /*12a40*/  @!P0 IADD3 R8, P5, R226, R7, RZ ;  /* 0x00000007e2088210 */ /* 0x002fca0007fbe0ff */
[----:B------:R-:W-:Y:S01]  /*12a50*/  @!P0 IMAD.X R9, R0, 0x1, R5, P5 ;  /* 0x0000000100098824 */ /* 0x000fe200028e0605 */
[----:B------:R-:W-:-:S04]  /*12a60*/  @!P0 IADD3 R4, P5, R226, R39, RZ ;  /* 0x00000027e2048210 */ /* 0x000fc80007fbe0ff */
[C---:B------:R-:W-:Y:S02]  /*12a70*/  @!P0 IADD3.X R5, R3.reuse, R5, RZ, P5, !PT ;  /* 0x0000000503058210 */ /* 0x040fe40002ffe4ff */
[----:B--2---:R-:W-:Y:S02]  /*12a80*/  CS2R R20, SRZ ;  /* 0x0000000000147805 */ /* 0x004fe4000001ff00 */
[----:B------:R-:W-:Y:S01]  /*12a90*/  @!P4 IADD3 R6, P5, R38, R7, RZ ;  /* 0x000000072606c210 */ /* 0x000fe20007fbe0ff */
[----:B------:R-:W5:Y:S04]  /*12aa0*/  @!P0 LD.E.64 R36, desc[UR50][R8.64] ;  /* 0x0000003208248980 */ /* 0x000f68000c101b00 */
[--C-:B------:R-:W-:Y:S01]  /*12ab0*/  @!P4 IMAD.X R7, R0, 0x1, R28.reuse, P5 ;  /* 0x000000010007c824 */ /* 0x100fe200028e061c */
[----:B------:R-:W-:Y:S01]  /*12ac0*/  @!P4 IADD3 R38, P5, R38, R39, RZ ;  /* 0x000000272626c210 */ /* 0x000fe20007fbe0ff */
[----:B------:R0:W5:Y:S04]  /*12ad0*/  @!P2 LD.E.64 R20, desc[UR50][R12.64] ;  /* 0x000000320c14a980 */ /* 0x000168000c101b00 */
        /* <DEDUP_REMOVED lines=15> */
.L_x_6733:
[----:B------:R-:W-:Y:S05]  /*12bd0*/  BSYNC B1 ;  /* 0x0000000000017941 */ /* 0x000fea0003800000 */
.L_x_6732:
[----:B------:R-:W-:Y:S01]  /*12be0*/  ULEA.HI UR4, UR37, UR37, URZ, 0x1 ;  /* 0x0000002525047291 */ /* 0x000fe2000f8f083f */
[----:B--2---:R-:W-:Y:S01]  /*12bf0*/  VIADDMNMX R0, R43, -R45, 0x80, PT ;  /* 0x000000802b007446 */ /* 0x004fe2000380092d */
[----:B------:R-:W-:Y:S02]  /*12c00*/  BSSY B1, `(.L_x_6734) ;  /* 0x0000008000017945 */ /* 0x000fe40003800000 */
[----:B------:R-:W-:Y:S01]  /*12c10*/  ULOP3.LUT UR4, UR4, 0xfffffffe, URZ, 0xc0, !UPT ;  /* 0xfffffffe04047892 */ /* 0x000fe2000f8ec03f */
[----:B------:R-:W-:-:S03]  /*12c20*/  ISETP.GE.AND P1, PT, R40, R0, PT ;  /* 0x000000002800720c */ /* 0x000fc60003f26270 */
[----:B------:R-:W-:-:S06]  /*12c30*/  UIADD3 UR4, UR37, -UR4, URZ ;  /* 0x8000000425047290 */ /* 0x000fcc000fffe03f */
[----:B----4-:R-:W-:-:S05]  /*12c40*/  IMAD.U32 R3, RZ, RZ, UR4 ;  /* 0x00000004ff037e24 */ /* 0x010fca000f8e00ff */
[----:B------:R-:W-:-:S04]  /*12c50*/  SHF.L.U32 R3, R3, 0x1f, RZ ;  /* 0x0000001f03037819 */ /* 0x000fc800000006ff */
[----:B------:R-:W1:Y:S02]  /*12c60*/  SYNCS.PHASECHK.TRANS64.TRYWAIT P0, [R18+URZ+0x33400], R3 ;  /* 0x03340003120075a7 */ /* 0x000e64000800017f */
[----:B-1----:R-:W-:Y:S05]  /*12c70*/  @!P0 BRA `(.L_x_6735) ;  /* 0x0000022800ec8947 */ /* 0x002fea0003800000 */
.L_x_7011:
[----:B------:R-:W-:Y:S05]  /*12c80*/  BSYNC B1 ;  /* 0x0000000000017941 */ /* 0x000fea0003800000 */
.L_x_6734:
[----:B------:R-:W-:Y:S05]  /*12c90*/  @P1 BRA `(.L_x_6736) ;  /* 0x0000006400801947 */ /* 0x000fea0003800000 */
[----:B------:R-:W1:Y:S01]  /*12ca0*/  LDL R40, [R1+0x58] ;  /* 0x0000580001287983 */ /* 0x000e620000100800 */
[----:B------:R-:W2:Y:S03]  /*12cb0*/  LDC R5, c[0x0][0x3f4] ;  /* 0x0000fd00ff057b82 */ /* 0x000ea60000000800 */
[----:B0-----:R-:W4:Y:S04]  /*12cc0*/  LDL R39, [R1+0x18] ;  /* 0x0000180001277983 */ /* 0x001f280000100800 */
[----:B------:R-:W4:Y:S04]  /*12cd0*/  LDL R38, [R1+0x20] ;  /* 0x0000200001267983 */ /* 0x000f280000100800 */
[----:B---3--:R-:W3:Y:S04]  /*12ce0*/  LDL R7, [R1+0x24] ;  /* 0x0000240001077983 */ /* 0x008ee80000100800 */
[----:B------:R-:W3:Y:S04]  /*12cf0*/  LDL R6, [R1+0x1c] ;  /* 0x00001c0001067983 */ /* 0x000ee80000100800 */
[----:B------:R-:W3:Y:S01]  /*12d00*/  LDL R4, [R1+0x28] ;  /* 0x0000280001047983 */ /* 0x000ee20000100800 */
[----:B------:R-:W-:Y:S01]  /*12d10*/  LEA.HI R41, R41, R48, RZ, 0x2 ;  /* 0x0000003029297211 */ /* 0x000fe200078f10ff */
[----:B------:R-:W-:Y:S03]  /*12d20*/  BSSY B1, `(.L_x_6737) ;  /* 0x0000086000017945 */ /* 0x000fe60003800000 */
[----:B------:R-:W-:-:S02]  /*12d30*/  SHF.R.S32.HI R0, RZ, 0x2, R41 ;  /* 0x00000002ff007819 */ /* 0x000fc40000011429 */
[----:B------:R-:W-:Y:S02]  /*12d40*/  SHF.R.S32.HI R41, RZ, 0x1f, R41 ;  /* 0x0000001fff297819 */ /* 0x000fe40000011429 */
[----:B--2---:R-:W-:Y:S02]  /*12d50*/  ISETP.GE.AND P6, PT, R226, R5, PT ;  /* 0x00000005e200720c */ /* 0x004fe40003fc6270 */
[----:B------:R-:W-:-:S04]  /*12d60*/  LEA.HI R41, R41, R0, RZ, 0x2 ;  /* 0x0000000029297211 */ /* 0x000fc800078f10ff */
[----:B------:R-:W-:-:S05]  /*12d70*/  LOP3.LUT R41, R41, 0xfffffffc, RZ, 0xc0, !PT ;  /* 0xfffffffc29297812 */ /* 0x000fca00078ec0ff */
[----:B------:R-:W-:-:S05]  /*12d80*/  IMAD.IADD R41, R0, 0x1, -R41 ;  /* 0x0000000100297824 */ /* 0x000fca00078e0a29 */
[----:B------:R-:W-:Y:S01]  /*12d90*/  LOP3.LUT P0, RZ, R41, 0x2, RZ, 0xc0, !PT ;  /* 0x0000000229ff7812 */ /* 0x000fe2000780c0ff */
[----:B-1----:R-:W-:-:S04]  /*12da0*/  IMAD.IADD R3, R18, 0x1, R40 ;  /* 0x0000000112037824 */ /* 0x002fc800078e0228 */
[----:B------:R-:W-:Y:S01]  /*12db0*/  VIADD R0, R3, 0x20 ;  /* 0x0000002003007836 */ /* 0x000fe20000000000 */
[-C--:B----4-:R-:W-:Y:S02]  /*12dc0*/  ISETP.GE.AND P1, PT, R39, R5.reuse, PT ;  /* 0x000000052700720c */ /* 0x090fe40003f26270 */
[-C--:B------:R-:W-:Y:S02]  /*12dd0*/  ISETP.GE.AND P2, PT, R38, R5.reuse, PT ;  /* 0x000000052600720c */ /* 0x080fe40003f46270 */
[-C--:B---3--:R-:W-:Y:S02]  /*12de0*/  ISETP.GE.AND P3, PT, R7, R5.reuse, PT ;  /* 0x000000050700720c */ /* 0x088fe40003f66270 */
        /* <DEDUP_REMOVED lines=121> */
.L_x_6738:
[----:B------:R-:W-:Y:S05]  /*13580*/  BSYNC B1 ;  /* 0x0000000000017941 */ /* 0x000fea0003800000 */
.L_x_6737:
        /* <DEDUP_REMOVED lines=125> */
.L_x_6740:
[----:B------:R-:W-:Y:S05]  /*13d60*/  BSYNC B1 ;  /* 0x0000000000017941 */ /* 0x000fea0003800000 */
.L_x_6739:
        /* <DEDUP_REMOVED lines=120> */
.L_x_6742:
[----:B------:R-:W-:Y:S05]  /*144f0*/  BSYNC B1 ;  /* 0x0000000000017941 */ /* 0x000fea0003800000 */
.L_x_6741:
        /* <DEDUP_REMOVED lines=124> */
.L_x_6744:
[----:B------:R-:W-:Y:S05]  /*14cc0*/  BSYNC B1 ;  /* 0x0000000000017941 */ /* 0x000fea0003800000 */
.L_x_6743:
[----:B------:R-:W-:Y:S04]  /*14cd0*/  BSSY B1, `(.L_x_6745) ;  /* 0x0000078000017945 */ /* 0x000fe80003800000 */
[----:B------:R-:W-:Y:S05]  /*14ce0*/  @P4 BRA `(.L_x_6746) ;  /* 0x0000000400d84947 */ /* 0x000fea0003800000 */
[----:B0123--:R-:W0:Y:S01]  /*14cf0*/  LDS.128 R4, [R3+0x22200] ;  /* 0x0222000003047984 */ /* 0x00fe220000000c00 */
[----:B-----5:R-:W-:Y:S02]  /*14d00*/  SHF.R.U32.HI R25, RZ, 0x8, R13 ;  /* 0x00000008ff197819 */ /* 0x020fe4000001160d */
[----:B------:R-:W-:Y:S02]  /*14d10*/  SHF.R.U32.HI R29, RZ, 0x8, R15 ;  /* 0x00000008ff1d7819 */ /* 0x000fe4000001160f */
[----:B------:R-:W-:Y:S02]  /*14d20*/  LOP3.LUT R24, R13, 0xff, RZ, 0xc0, !PT ;  /* 0x000000ff0d187812 */ /* 0x000fe400078ec0ff */
[----:B------:R-:W-:Y:S02]  /*14d30*/  LOP3.LUT R25, R25, 0xff, RZ, 0xc0, !PT ;  /* 0x000000ff19197812 */ /* 0x000fe400078ec0ff */
[----:B------:R-:W-:Y:S02]  /*14d40*/  LOP3.LUT R26, R15, 0xff, RZ, 0xc0, !PT ;  /* 0x000000ff0f1a7812 */ /* 0x000fe400078ec0ff */
[----:B------:R-:W-:-:S02]  /*14d50*/  LOP3.LUT R29, R29, 0xff, RZ, 0xc0, !PT ;  /* 0x000000ff1d1d7812 */ /* 0x000fc400078ec0ff */
[----:B------:R-:W-:Y:S02]  /*14d60*/  SHF.R.U32.HI R28, RZ, 0x10, R15 ;  /* 0x00000010ff1c7819 */ /* 0x000fe4000001160f */
[----:B------:R-:W-:Y:S02]  /*14d70*/  PRMT R24, R25, 0x7604, R24 ;  /* 0x0000760419187816 */ /* 0x000fe40000000018 */
[----:B------:R-:W-:Y:S02]  /*14d80*/  SHF.R.U32.HI R21, RZ, 0x8, R12 ;  /* 0x00000008ff157819 */ /* 0x000fe4000001160c */
[----:B------:R-:W-:Y:S02]  /*14d90*/  SHF.R.U32.HI R25, RZ, 0x8, R14 ;  /* 0x00000008ff197819 */ /* 0x000fe4000001160e */
[----:B------:R-:W-:Y:S02]  /*14da0*/  SHF.R.U32.HI R30, RZ, 0x10, R13 ;  /* 0x00000010ff1e7819 */ /* 0x000fe4000001160d */
[----:B------:R-:W-:Y:S01]  /*14db0*/  PRMT R26, R29, 0x7604, R26 ;  /* 0x000076041d1a7816 */ /* 0x000fe2000000001a */
[----:B------:R-:W-:Y:S01]  /*14dc0*/  IMAD.U32 R29, R28, 0x10000, RZ ;  /* 0x000100001c1d7824 */ /* 0x000fe200078e00ff */
[----:B------:R-:W-:-:S02]  /*14dd0*/  LOP3.LUT R20, R12, 0xff, RZ, 0xc0, !PT ;  /* 0x000000ff0c147812 */ /* 0x000fc400078ec0ff */
[----:B------:R-:W-:Y:S02]  /*14de0*/  LOP3.LUT R21, R21, 0xff, RZ, 0xc0, !PT ;  /* 0x000000ff15157812 */ /* 0x000fe400078ec0ff */
[----:B------:R-:W-:Y:S02]  /*14df0*/  LOP3.LUT R27, R25, 0xff, RZ, 0xc0, !PT ;  /* 0x000000ff191b7812 */ /* 0x000fe400078ec0ff */
[----:B------:R-:W-:Y:S02]  /*14e00*/  SHF.L.U32 R25, R30, 0x10, RZ ;  /* 0x000000101e197819 */ /* 0x000fe400000006ff */
[----:B------:R-:W-:Y:S02]  /*14e10*/  PRMT R21, R21, 0x7604, R20 ;  /* 0x0000760415157816 */ /* 0x000fe40000000014 */
[----:B------:R-:W-:Y:S02]  /*14e20*/  LOP3.LUT R29, R26, 0xff0000, R29, 0xf8, !PT ;  /* 0x00ff00001a1d7812 */ /* 0x000fe400078ef81d */
[----:B------:R-:W-:-:S02]  /*14e30*/  LOP3.LUT R20, R14, 0xff, RZ, 0xc0, !PT ;  /* 0x000000ff0e147812 */ /* 0x000fc400078ec0ff */
[----:B------:R-:W-:Y:S02]  /*14e40*/  LOP3.LUT R25, R24, 0xff0000, R25, 0xf8, !PT ;  /* 0x00ff000018197812 */ /* 0x000fe400078ef819 */
[----:B------:R-:W-:Y:S02]  /*14e50*/  LOP3.LUT R29, R29, 0xff000000, R15, 0xf8, !PT ;  /* 0xff0000001d1d7812 */ /* 0x000fe400078ef80f */
[----:B------:R-:W-:Y:S02]  /*14e60*/  PRMT R27, R27, 0x7604, R20 ;  /* 0x000076041b1b7816 */ /* 0x000fe40000000014 */
[----:B------:R-:W-:Y:S02]  /*14e70*/  LOP3.LUT R25, R25, 0xff000000, R13, 0xf8, !PT ;  /* 0xff00000019197812 */ /* 0x000fe400078ef80d */
[----:B0-----:R-:W-:Y:S02]  /*14e80*/  F2FP.F16.E4M3.UNPACK_B R20, R6.H1 ;  /* 0x00000006ff14723e */ /* 0x001fe400030006ff */
[----:B------:R-:W-:-:S02]  /*14e90*/  F2FP.F16.E4M3.UNPACK_B R30, R29 ;  /* 0x0000001dff1e723e */ /* 0x000fc400020006ff */
        /* <DEDUP_REMOVED lines=91> */
.L_x_6746:
[----:B------:R-:W-:Y:S05]  /*15450*/  BSYNC B1 ;  /* 0x0000000000017941 */ /* 0x000fea0003800000 */
.L_x_6745:
        /* <DEDUP_REMOVED lines=124> */
.L_x_6730:
        /* <DEDUP_REMOVED lines=32> */
.L_x_7017:
[----:B------:R-:W5:Y:S01]  /*15e20*/  LDL R0, [R1+0x4c] ;  /* 0x00004c0001007983 */ /* 0x000f620000100800 */
[----:B------:R-:W-:Y:S01]  /*15e30*/  BSSY B1, `(.L_x_6748) ;  /* 0x0000036000017945 */ /* 0x000fe20003800000 */
[----:B------:R-:W-:Y:S02]  /*15e40*/  CS2R R4, SRZ ;  /* 0x0000000000047805 */ /* 0x000fe4000001ff00 */
[----:B------:R-:W-:Y:S02]  /*15e50*/  CS2R R6, SRZ ;  /* 0x0000000000067805 */ /* 0x000fe4000001ff00 */
[----:B------:R-:W-:Y:S02]  /*15e60*/  CS2R R12, SRZ ;  /* 0x00000000000c7805 */ /* 0x000fe4000001ff00 */
[----:B0-----:R-:W-:Y:S02]  /*15e70*/  CS2R R14, SRZ ;  /* 0x00000000000e7805 */ /* 0x001fe4000001ff00 */
[----:B------:R-:W-:-:S02]  /*15e80*/  CS2R R24, SRZ ;  /* 0x0000000000187805 */ /* 0x000fc4000001ff00 */
[----:B------:R-:W-:Y:S02]  /*15e90*/  CS2R R26, SRZ ;  /* 0x00000000001a7805 */ /* 0x000fe4000001ff00 */
[----:B------:R-:W-:Y:S02]  /*15ea0*/  CS2R R28, SRZ ;  /* 0x00000000001c7805 */ /* 0x000fe4000001ff00 */
[----:B------:R-:W-:Y:S02]  /*15eb0*/  CS2R R30, SRZ ;  /* 0x00000000001e7805 */ /* 0x000fe4000001ff00 */
[----:B------:R-:W-:Y:S02]  /*15ec0*/  CS2R R32, SRZ ;  /* 0x0000000000207805 */ /* 0x000fe4000001ff00 */
[----:B------:R-:W-:Y:S01]  /*15ed0*/  CS2R R34, SRZ ;  /* 0x0000000000227805 */ /* 0x000fe2000001ff00 */
[----:B-----5:R-:W-:Y:S01]  /*15ee0*/  IMAD R49, R0, R9, RZ ;  /* 0x0000000900317224 */ /* 0x020fe200078e02ff */
[----:B------:R-:W-:-:S04]  /*15ef0*/  CS2R R8, SRZ ;  /* 0x0000000000087805 */ /* 0x000fc8000001ff00 */
[----:B------:R-:W-:Y:S02]  /*15f00*/  ISETP.GE.AND P0, PT, R10, R49, PT ;  /* 0x000000310a00720c */ /* 0x000fe40003f06270 */
[----:B------:R-:W-:-:S11]  /*15f10*/  CS2R R10, SRZ ;  /* 0x00000000000a7805 */ /* 0x000fd6000001ff00 */
[----:B------:R-:W-:Y:S05]  /*15f20*/  @P0 BRA `(.L_x_6749) ;  /* 0x0000000000980947 */ /* 0x000fea0003800000 */
        /* <DEDUP_REMOVED lines=9> */
[----:B------:R-:W-:Y:S01]  /*15fc0*/  CS2R R30, SRZ ;  /* 0x00000000001e7805 */ /* 0x000fe2000001ff00 */
[----:B------:R-:W-:Y:S02]  /*15fd0*/  @!P1 IMAD.SHL.U32 R20, R228, 0x10, RZ ;  /* 0x00000010e4149824 */ /* 0x000fe400078e00ff */
[----:B---3--:R-:W-:-:S04]  /*15fe0*/  @!P2 IADD3 R40, P3, R16, R37, RZ ;  /* 0x000000251028a210 */ /* 0x008fc80007f7e0ff */
[----:B------:R-:W-:Y:S01]  /*15ff0*/  @!P0 IMAD.SHL.U32 R38, R229, 0x10, RZ ;  /* 0x00000010e5268824 */ /* 0x000fe200078e00ff */
[----:B------:R-:W-:Y:S02]  /*16000*/  @!P1 SHF.R.S32.HI R0, RZ, 0x1f, R20 ;  /* 0x0000001fff009819 */ /* 0x000fe40000011414 */
[C---:B------:R-:W-:Y:S01]  /*16010*/  @!P1 IADD3 R42, P5, R20.reuse, R37, RZ ;  /* 0x00000025142a9210 */ /* 0x040fe20007fbe0ff */
[C---:B--2---:R-:W-:Y:S01]  /*16020*/  @!P2 IMAD.X R41, R3.reuse, 0x1, R17, P3 ;  /* 0x000000010329a824 */ /* 0x044fe200018e0611 */
[----:B------:R-:W-:Y:S02]  /*16030*/  @!P1 IADD3 R20, P4, R20, R47, RZ ;  /* 0x0000002f14149210 */ /* 0x000fe40007f9e0ff */
[C---:B------:R-:W-:Y:S01]  /*16040*/  @!P0 IADD3 R36, P3, R38.reuse, R37, RZ ;  /* 0x0000002526248210 */ /* 0x040fe20007f7e0ff */
[----:B------:R-:W-:Y:S01]  /*16050*/  @!P1 IMAD.X R43, R3, 0x1, R0, P5 ;  /* 0x00000001032b9824 */ /* 0x000fe200028e0600 */
[----:B------:R-:W-:Y:S01]  /*16060*/  @!P0 SHF.R.S32.HI R8, RZ, 0x1f, R38 ;  /* 0x0000001fff088819 */ /* 0x000fe20000011426 */
[----:B----4-:R-:W-:Y:S01]  /*16070*/  @!P1 IMAD.X R21, R45, 0x1, R0, P4 ;  /* 0x000000012d159824 */ /* 0x010fe200020e0600 */
[----:B------:R-:W-:-:S02]  /*16080*/  @!P0 IADD3 R38, P5, R38, R47, RZ ;  /* 0x0000002f26268210 */ /* 0x000fc40007fbe0ff */
[----:B------:R-:W-:Y:S02]  /*16090*/  CS2R R10, SRZ ;  /* 0x00000000000a7805 */ /* 0x000fe4000001ff00 */
[----:B------:R-:W-:Y:S02]  /*160a0*/  @!P2 IADD3 R46, P4, R16, R47, RZ ;  /* 0x0000002f102ea210 */ /* 0x000fe40007f9e0ff */
[----:B------:R-:W-:Y:S02]  /*160b0*/  CS2R R32, SRZ ;  /* 0x0000000000207805 */ /* 0x000fe4000001ff00 */
[----:B------:R-:W-:Y:S01]  /*160c0*/  @!P0 IADD3.X R37, R3, R8, RZ, P3, !PT ;  /* 0x0000000803258210 */ /* 0x000fe20001ffe4ff */
[----:B------:R-:W-:Y:S01]  /*160d0*/  @!P0 IMAD.X R39, R45, 0x1, R8, P5 ;  /* 0x000000012d278824 */ /* 0x000fe200028e0608 */
[----:B------:R-:W-:Y:S02]  /*160e0*/  CS2R R8, SRZ ;  /* 0x0000000000087805 */ /* 0x000fe4000001ff00 */
[----:B------:R-:W-:-:S02]  /*160f0*/  CS2R R34, SRZ ;  /* 0x0000000000227805 */ /* 0x000fc4000001ff00 */
        /* <DEDUP_REMOVED lines=9> */
.L_x_6749:
[----:B------:R-:W-:Y:S05]  /*16190*/  BSYNC B1 ;  /* 0x0000000000017941 */ /* 0x000fea0003800000 */
.L_x_6748:
[----:B------:R-:W3:Y:S01]  /*161a0*/  LDL R0, [R1+0x48] ;  /* 0x0000480001007983 */ /* 0x000ee20000100800 */
[----:B------:R-:W-:Y:S01]  /*161b0*/  ULEA.HI UR4, UR37, UR37, URZ, 0x1 ;  /* 0x0000002525047291 */ /* 0x000fe2000f8f083f */
[----:B------:R-:W-:Y:S01]  /*161c0*/  BSSY B1, `(.L_x_6750) ;  /* 0x000000e000017945 */ /* 0x000fe20003800000 */
[----:B0-----:R-:W0:Y:S02]  /*161d0*/  S2R R20, SR_TID.X ;  /* 0x0000000000147919 */ /* 0x001e240000002100 */
[----:B------:R-:W-:-:S04]  /*161e0*/  ULOP3.LUT UR4, UR4, 0xfffffffe, URZ, 0xc0, !UPT ;  /* 0xfffffffe04047892 */ /* 0x000fc8000f8ec03f */
[----:B------:R-:W-:-:S06]  /*161f0*/  UIADD3 UR4, UR37, -UR4, URZ ;  /* 0x8000000425047290 */ /* 0x000fcc000fffe03f */
[----:B--2---:R-:W-:-:S05]  /*16200*/  IMAD.U32 R3, RZ, RZ, UR4 ;  /* 0x00000004ff037e24 */ /* 0x004fca000f8e00ff */
[----:B------:R-:W-:-:S04]  /*16210*/  SHF.L.U32 R3, R3, 0x1f, RZ ;  /* 0x0000001f03037819 */ /* 0x000fc800000006ff */
[----:B------:R-:W1:Y:S01]  /*16220*/  SYNCS.PHASECHK.TRANS64.TRYWAIT P0, [R18+URZ+0x33400], R3 ;  /* 0x03340003120075a7 */ /* 0x000e62000800017f */
[C---:B0-----:R-:W-:Y:S02]  /*16230*/  VIADD R21, R20.reuse, 0xffffff80 ;  /* 0xffffff8014157836 */ /* 0x041fe40000000000 */
[----:B------:R-:W-:-:S05]  /*16240*/  VIADD R20, R20, 0xffffff80 ;  /* 0xffffff8014147836 */ /* 0x000fca0000000000 */
[----:B------:R-:W-:-:S04]  /*16250*/  LEA.HI R20, R20, R21, RZ, 0x1 ;  /* 0x0000001514147211 */ /* 0x000fc800078f08ff */
[----:B------:R-:W-:Y:S02]  /*16260*/  SHF.R.S32.HI R20, RZ, 0x1, R20 ;  /* 0x00000001ff147819 */ /* 0x000fe40000011414 */
[----:B---3--:R-:W-:-:S04]  /*16270*/  VIADDMNMX R0, R49, -R0, 0x80, PT ;  /* 0x0000008031007446 */ /* 0x008fc80003800900 */
[----:B------:R-:W-:Y:S01]  /*16280*/  ISETP.GE.AND P1, PT, R20, R0, PT ;  /* 0x000000001400720c */ /* 0x000fe20003f26270 */
[----:B-1----:R-:W-:-:S12]  /*16290*/  @!P0 BRA `(.L_x_6751) ;  /* 0x000001f400e88947 */ /* 0x002fd80003800000 */
.L_x_7018:
[----:B------:R-:W-:Y:S05]  /*162a0*/  BSYNC B1 ;  /* 0x0000000000017941 */ /* 0x000fea0003800000 */
.L_x_6750:
        /* <DEDUP_REMOVED lines=10> */
[----:B------:R-:W2:Y:S01]  /*16350*/  LDL R70, [R1+0x13c] ;  /* 0x00013c0001467983 */ /* 0x000ea20000100800 */
[----:B------:R-:W-:Y:S02]  /*16360*/  LEA.HI R0, R48, R48, RZ, 0x1 ;  /* 0x0000003030007211 */ /* 0x000fe400078f08ff */
[----:B-----5:R-:W-:Y:S02]  /*16370*/  LOP3.LUT R20, R24, 0xff, RZ, 0xc0, !PT ;  /* 0x000000ff18147812 */ /* 0x020fe400078ec0ff */
[----:B------:R-:W-:Y:S02]  /*16380*/  LOP3.LUT R21, R0, 0xfffffffe, RZ, 0xc0, !PT ;  /* 0xfffffffe00157812 */ /* 0x000fe400078ec0ff */
[----:B------:R-:W-:Y:S02]  /*16390*/  SHF.R.U32.HI R0, RZ, 0x8, R24 ;  /* 0x00000008ff007819 */ /* 0x000fe40000011618 */
[----:B------:R-:W-:Y:S01]  /*163a0*/  SHF.R.U32.HI R37, RZ, 0x8, R25 ;  /* 0x00000008ff257819 */ /* 0x000fe20000011619 */
[----:B------:R-:W-:Y:S01]  /*163b0*/  IMAD.IADD R48, R48, 0x1, -R21 ;  /* 0x0000000130307824 */ /* 0x000fe200078e0a15 */
[----:B------:R-:W-:-:S02]  /*163c0*/  LOP3.LUT R21, R0, 0xff, RZ, 0xc0, !PT ;  /* 0x000000ff00157812 */ /* 0x000fc400078ec0ff */
[----:B------:R-:W-:Y:S02]  /*163d0*/  SHF.R.U32.HI R39, RZ, 0x8, R26 ;  /* 0x00000008ff277819 */ /* 0x000fe4000001161a */
[----:B------:R-:W-:Y:S02]  /*163e0*/  LEA.HI R0, R3, R48, RZ, 0x1c ;  /* 0x0000003003007211 */ /* 0x000fe400078fe0ff */
[----:B----4-:R-:W-:Y:S02]  /*163f0*/  PRMT R45, R21, 0x7604, R20 ;  /* 0x00007604152d7816 */ /* 0x010fe40000000014 */
        /* <DEDUP_REMOVED lines=17> */
[----:B------:R-:W-:Y:S02]  /*16510*/  LOP3.LUT R36, R27, 0xff, RZ, 0xc0, !PT ;  /* 0x000000ff1b247812 */ /* 0x000fe400078ec0ff */
[----:B------:R-:W-:Y:S01]  /*16520*/  LOP3.LUT R38, R4, 0xff, RZ, 0xc0, !PT ;  /* 0x000000ff04267812 */ /* 0x000fe200078ec0ff */
[----:B------:R-:W0:Y:S01]  /*16530*/  LDS.128 R40, [R0+0x1e200] ;  /* 0x01e2000000287984 */ /* 0x000e220000000c00 */
[----:B------:R-:W-:-:S02]  /*16540*/  LOP3.LUT R37, R37, 0xff, RZ, 0xc0, !PT ;  /* 0x000000ff25257812 */ /* 0x000fc400078ec0ff */
[----:B------:R-:W-:Y:S02]  /*16550*/  LOP3.LUT R39, R39, 0xff, RZ, 0xc0, !PT ;  /* 0x000000ff27277812 */ /* 0x000fe400078ec0ff */
[----:B------:R-:W-:Y:S02]  /*16560*/  PRMT R46, R37, 0x7604, R36 ;  /* 0x00007604252e7816 */ /* 0x000fe40000000024 */
[----:B------:R-:W-:Y:S02]  /*16570*/  PRMT R53, R39, 0x7604, R38 ;  /* 0x0000760427357816 */ /* 0x000fe40000000026 */
[----:B------:R-:W-:Y:S02]  /*16580*/  SHF.R.U32.HI R48, RZ, 0x8, R5 ;  /* 0x00000008ff307819 */ /* 0x000fe40000011605 */
[----:B------:R-:W-:Y:S02]  /*16590*/  SHF.R.U32.HI R52, RZ, 0x8, R7 ;  /* 0x00000008ff347819 */ /* 0x000fe40000011607 */
[----:B------:R-:W-:-:S02]  /*165a0*/  LOP3.LUT R47, R5, 0xff, RZ, 0xc0, !PT ;  /* 0x000000ff052f7812 */ /* 0x000fc400078ec0ff */
        /* <DEDUP_REMOVED lines=8> */
[----:B------:R-:W-:Y:S02]  /*16630*/  SHF.R.U32.HI R55, RZ, 0x10, R5 ;  /* 0x00000010ff377819 */ /* 0x000fe40000011605 */
[----:B------:R-:W-:Y:S02]  /*16640*/  PRMT R52, R52, 0x7604, R51 ;  /* 0x0000760434347816 */ /* 0x000fe40000000033 */
[----:B------:R-:W-:Y:S02]  /*16650*/  SHF.R.U32.HI R51, RZ, 0x10, R27 ;  /* 0x00000010ff337819 */ /* 0x000fe4000001161b */
[----:B------:R-:W-:Y:S01]  /*16660*/  PRMT R57, R50, 0x7604, R21 ;  /* 0x0000760432397816 */ /* 0x000fe20000000015 */
[----:B------:R-:W-:Y:S01]  /*16670*/  IMAD.U32 R21, R47, 0x10000, RZ ;  /* 0x000100002f157824 */ /* 0x000fe200078e00ff */
[----:B------:R-:W-:Y:S01]  /*16680*/  SHF.L.U32 R55, R55, 0x10, RZ ;  /* 0x0000001037377819 */ /* 0x000fe200000006ff */
[----:B------:R-:W-:Y:S01]  /*16690*/  IMAD.U32 R51, R51, 0x10000, RZ ;  /* 0x0001000033337824 */ /* 0x000fe200078e00ff */
[----:B------:R-:W-:-:S02]  /*166a0*/  LOP3.LUT R49, R49, 0xff0000, R26, 0xf8, !PT ;  /* 0x00ff000031317812 */ /* 0x000fc400078ef81a */
[----:B------:R-:W-:Y:S02]  /*166b0*/  LOP3.LUT R55, R48, 0xff0000, R55, 0xf8, !PT ;  /* 0x00ff000030377812 */ /* 0x000fe400078ef837 */
[----:B------:R-:W-:Y:S02]  /*166c0*/  LOP3.LUT R47, R20, 0xff0000, R21, 0xf8, !PT ;  /* 0x00ff0000142f7812 */ /* 0x000fe400078ef815 */
[----:B------:R-:W-:Y:S02]  /*166d0*/  LOP3.LUT R51, R46, 0xff0000, R51, 0xf8, !PT ;  /* 0x00ff00002e337812 */ /* 0x000fe400078ef833 */
[----:B------:R-:W-:Y:S02]  /*166e0*/  LOP3.LUT R54, R55, 0xff000000, R5, 0xf8, !PT ;  /* 0xff00000037367812 */ /* 0x000fe400078ef805 */
[----:B------:R-:W-:Y:S02]  /*166f0*/  LOP3.LUT R47, R47, 0xff000000, R25, 0xf8, !PT ;  /* 0xff0000002f2f7812 */ /* 0x000fe400078ef819 */
[----:B------:R-:W-:-:S02]  /*16700*/  SHF.R.U32.HI R59, RZ, 0x10, R7 ;  /* 0x00000010ff3b7819 */ /* 0x000fc40000011607 */
[----:B------:R-:W-:Y:S02]  /*16710*/  LOP3.LUT R21, R45, 0xff0000, R24, 0xf8, !PT ;  /* 0x00ff00002d157812 */ /* 0x000fe400078ef818 */
[----:B------:R-:W-:Y:S01]  /*16720*/  LOP3.LUT R45, R53, 0xff0000, R4, 0xf8, !PT ;  /* 0x00ff0000352d7812 */ /* 0x000fe200078ef804 */
[----:B------:R-:W-:Y:S01]  /*16730*/  IMAD.U32 R59, R59, 0x10000, RZ ;  /* 0x000100003b3b7824 */ /* 0x000fe200078e00ff */
[----:B------:R-:W-:Y:S02]  /*16740*/  LOP3.LUT R20, R49, 0xff000000, R26, 0xf8, !PT ;  /* 0xff00000031147812 */ /* 0x000fe400078ef81a */
[----:B------:R-:W-:Y:S02]  /*16750*/  LOP3.LUT R57, R57, 0xff0000, R6, 0xf8, !PT ;  /* 0x00ff000039397812 */ /* 0x000fe400078ef806 */
[----:B------:R-:W-:Y:S02]  /*16760*/  LOP3.LUT R51, R51, 0xff000000, R27, 0xf8, !PT ;  /* 0xff00000033337812 */ /* 0x000fe400078ef81b */
[----:B------:R-:W-:-:S02]  /*16770*/  F2FP.F16.E4M3.UNPACK_B R56, R54 ;  /* 0x00000036ff38723e */ /* 0x000fc400020006ff */
[----:B0-----:R-:W-:Y:S02]  /*16780*/  F2FP.F16.E4M3.UNPACK_B R26, R41 ;  /* 0x00000029ff1a723e */ /* 0x001fe400020006ff */
[----:B------:R-:W-:Y:S02]  /*16790*/  F2FP.F16.E4M3.UNPACK_B R27, R47 ;  /* 0x0000002fff1b723e */ /* 0x000fe400020006ff */
[----:B------:R-:W-:Y:S02]  /*167a0*/  LOP3.LUT R21, R21, 0xff000000, R24, 0xf8, !PT ;  /* 0xff00000015157812 */ /* 0x000fe400078ef818 */
[----:B------:R-:W-:Y:S02]  /*167b0*/  LOP3.LUT R45, R45, 0xff000000, R4, 0xf8, !PT ;  /* 0xff0000002d2d7812 */ /* 0x000fe400078ef804 */
[----:B------:R-:W-:Y:S01]  /*167c0*/  LOP3.LUT R4, R57, 0xff000000, R6, 0xf8, !PT ;  /* 0xff00000039047812 */ /* 0x000fe200078ef806 */
[----:B------:R-:W-:Y:S01]  /*167d0*/  HADD2.F32 R57, -RZ, R56.H0_H0 ;  /* 0x20000038ff397230 */ /* 0x000fe20000004100 */
[----:B------:R-:W-:Y:S01]  /*167e0*/  LOP3.LUT R59, R52, 0xff0000, R59, 0xf8, !PT ;  /* 0x00ff0000343b7812 */ /* 0x000fe200078ef83b */
[--C-:B------:R-:W-:Y:S01]  /*167f0*/  HADD2.F32 R6, -RZ, R26.reuse.H0_H0 ;  /* 0x2000001aff067230 */ /* 0x100fe20000004100 */
[----:B------:R-:W-:Y:S01]  /*16800*/  F2FP.F16.E4M3.UNPACK_B R52, R40.H1 ;  /* 0x00000028ff34723e */ /* 0x000fe200030006ff */
[----:B------:R-:W-:Y:S01]  /*16810*/  HADD2.F32 R26, -RZ, R26.H1_H1 ;  /* 0x3000001aff1a7230 */ /* 0x000fe20000004100 */
[----:B------:R-:W-:-:S02]  /*16820*/  F2FP.F16.E4M3.UNPACK_B R54, R54.H1 ;  /* 0x00000036ff36723e */ /* 0x000fc400030006ff */
[----:B------:R-:W-:Y:S02]  /*16830*/  F2FP.F16.E4M3.UNPACK_B R47, R47.H1 ;  /* 0x0000002fff2f723e */ /* 0x000fe400030006ff */
[-C--:B------:R-:W-:Y:S02]  /*16840*/  F2FP.F16.E4M3.UNPACK_B R49, R43.reuse ;  /* 0x0000002bff31723e */ /* 0x080fe400020006ff */
[----:B------:R-:W-:Y:S01]  /*16850*/  F2FP.F16.E4M3.UNPACK_B R55, R43.H1 ;  /* 0x0000002bff37723e */ /* 0x000fe200030006ff */
[----:B------:R-:W-:Y:S01]  /*16860*/  HADD2.F32 R43, -RZ, R27.H1_H1 ;  /* 0x3000001bff2b7230 */ /* 0x000fe20000004100 */
[----:B------:R-:W-:Y:S02]  /*16870*/  LOP3.LUT R59, R59, 0xff000000, R7, 0xf8, !PT ;  /* 0xff0000003b3b7812 */ /* 0x000fe400078ef807 */
[-C--:B------:R-:W-:Y:S02]  /*16880*/  F2FP.F16.E4M3.UNPACK_B R7, R42.reuse ;  /* 0x0000002aff07723e */ /* 0x080fe400020006ff */
[----:B------:R-:W-:Y:S01]  /*16890*/  F2FP.F16.E4M3.UNPACK_B R42, R42.H1 ;  /* 0x0000002aff2a723e */ /* 0x000fe200030006ff */
[----:B--2---:R-:W0:Y:S02]  /*168a0*/  LDS.128 R36, [R70+0x1e200] ;  /* 0x01e2000046247984 */ /* 0x004e240000000c00 */
[----:B0-----:R-:W-:-:S02]  /*168b0*/  F2FP.F16.E4M3.UNPACK_B R24, R37 ;  /* 0x00000025ff18723e */ /* 0x001fc400020006ff */
[----:B------:R-:W-:Y:S02]  /*168c0*/  F2FP.F16.E4M3.UNPACK_B R46, R37.H1 ;  /* 0x00000025ff2e723e */ /* 0x000fe400030006ff */
[-C--:B------:R-:W-:Y:S01]  /*168d0*/  F2FP.F16.E4M3.UNPACK_B R37, R36.reuse ;  /* 0x00000024ff25723e */ /* 0x080fe200020006ff */
[--C-:B------:R-:W-:Y:S01]  /*168e0*/  HADD2.F32 R25, -RZ, R24.reuse.H0_H0 ;  /* 0x20000018ff197230 */ /* 0x100fe20000004100 */
[----:B------:R-:W-:Y:S01]  /*168f0*/  F2FP.F16.E4M3.UNPACK_B R50, R36.H1 ;  /* 0x00000024ff32723e */ /* 0x000fe200030006ff */
[----:B------:R-:W-:Y:S01]  /*16900*/  HADD2.F32 R36, -RZ, R27.H0_H0 ;  /* 0x2000001bff247230 */ /* 0x000fe20000004100 */
[-C--:B------:R-:W-:Y:S01]  /*16910*/  F2FP.F16.E4M3.UNPACK_B R48, R39.reuse ;  /* 0x00000027ff30723e */ /* 0x080fe200020006ff */
[----:B------:R-:W-:Y:S01]  /*16920*/  HADD2.F32 R24, -RZ, R24.H1_H1 ;  /* 0x30000018ff187230 */ /* 0x000fe20000004100 */
[----:B------:R-:W-:Y:S02]  /*16930*/  F2FP.F16.E4M3.UNPACK_B R53, R39.H1 ;  /* 0x00000027ff35723e */ /* 0x000fe400030006ff */
[----:B------:R-:W-:Y:S01]  /*16940*/  F2FP.F16.E4M3.UNPACK_B R39, R41.H1 ;  /* 0x00000029ff27723e */ /* 0x000fe200030006ff */
[C---:B------:R-:W-:Y:S01]  /*16950*/  FMUL.FTZ R58, R6.reuse, R36 ;  /* 0x00000024063a7220 */ /* 0x040fe20000410000 */
[----:B------:R-:W-:Y:S01]  /*16960*/  F2FP.F16.E4M3.UNPACK_B R41, R40 ;  /* 0x00000028ff29723e */ /* 0x000fe200020006ff */
[-C--:B------:R-:W-:Y:S01]  /*16970*/  FMUL.FTZ R40, R6, R57.reuse ;  /* 0x0000003906287220 */ /* 0x080fe20000410000 */
[-C--:B------:R-:W-:Y:S01]  /*16980*/  F2FP.F16.E4M3.UNPACK_B R5, R38.reuse ;  /* 0x00000026ff05723e */ /* 0x080fe200020006ff */
[----:B------:R-:W-:Y:S01]  /*16990*/  HADD2.F32 R27, -RZ, R39.H0_H0 ;  /* 0x20000027ff1b7230 */ /* 0x000fe20000004100 */
[----:B------:R-:W-:Y:S01]  /*169a0*/  F2FP.F16.E4M3.UNPACK_B R38, R38.H1 ;  /* 0x00000026ff26723e */ /* 0x000fe200030006ff */
[C---:B------:R-:W-:Y:S01]  /*169b0*/  FFMA.FTZ R6, R25.reuse, R36, -R40 ;  /* 0x0000002419067223 */ /* 0x040fe20000010828 */
[----:B------:R-:W-:Y:S01]  /*169c0*/  FFMA.FTZ R25, R25, R57, R58 ;  /* 0x0000003919197223 */ /* 0x000fe2000001003a */
[----:B------:R-:W-:Y:S01]  /*169d0*/  HADD2.F32 R57, -RZ, R56.H1_H1 ;  /* 0x30000038ff397230 */ /* 0x000fe20000004100 */
[----:B------:R-:W-:Y:S01]  /*169e0*/  F2FP.F16.E4M3.UNPACK_B R58, R59 ;  /* 0x0000003bff3a723e */ /* 0x000fe200020006ff */
[----:B------:R-:W-:-:S02]  /*169f0*/  HADD2.F32 R56, -RZ, R54.H0_H0 ;  /* 0x20000036ff387230 */ /* 0x000fc40000004100 */
[----:B------:R-:W-:Y:S02]  /*16a00*/  HADD2.F32 R40, -RZ, R47.H0_H0 ;  /* 0x2000002fff287230 */ /* 0x000fe40000004100 */
[C---:B------:R-:W-:Y:S01]  /*16a10*/  FMUL.FTZ R61, R26.reuse, R57 ;  /* 0x000000391a3d7220 */ /* 0x040fe20000410000 */
[-C--:B------:R-:W-:Y:S01]  /*16a20*/  FMUL.FTZ R26, R26, R43.reuse ;  /* 0x0000002b1a1a7220 */ /* 0x080fe20000410000 */
[C---:B------:R-:W-:Y:S01]  /*16a30*/  FMUL.FTZ R63, R27.reuse, R56 ;  /* 0x000000381b3f7220 */ /* 0x040fe20000410000 */
[----:B------:R-:W-:Y:S02]  /*16a40*/  HADD2.F32 R36, -RZ, R46.H0_H0 ;  /* 0x2000002eff247230 */ /* 0x000fe40000004100 */
[----:B------:R-:W-:Y:S01]  /*16a50*/  FMUL.FTZ R65, R27, R40 ;  /* 0x000000281b417220 */ /* 0x000fe20000410000 */
[C---:B------:R-:W-:Y:S01]  /*16a60*/  FFMA.FTZ R27, R24.reuse, R43, -R61 ;  /* 0x0000002b181b7223 */ /* 0x040fe2000001083d */
[----:B------:R-:W-:Y:S01]  /*16a70*/  FFMA.FTZ R24, R24, R57, R26 ;  /* 0x0000003918187223 */ /* 0x000fe2000001001a */
[----:B------:R-:W-:Y:S01]  /*16a80*/  HADD2.F32 R57, -RZ, R54.H1_H1 ;  /* 0x30000036ff397230 */ /* 0x000fe20000004100 */
[----:B------:R-:W-:Y:S01]  /*16a90*/  F2FP.F16.E4M3.UNPACK_B R54, R51 ;  /* 0x00000033ff36723e */ /* 0x000fe200020006ff */
[----:B------:R-:W-:-:S02]  /*16aa0*/  HADD2.F32 R39, -RZ, R39.H1_H1 ;  /* 0x30000027ff277230 */ /* 0x000fc40000004100 */
[C---:B------:R-:W-:Y:S01]  /*16ab0*/  FFMA.FTZ R26, R36.reuse, R40, -R63 ;  /* 0x00000028241a7223 */ /* 0x040fe2000001083f */
[----:B------:R-:W-:Y:S02]  /*16ac0*/  HADD2.F32 R60, -RZ, R58.H0_H0 ;  /* 0x2000003aff3c7230 */ /* 0x000fe40000004100 */
[----:B------:R-:W-:Y:S01]  /*16ad0*/  FFMA.FTZ R36, R36, R56, R65 ;  /* 0x0000003824247223 */ /* 0x000fe20000010041 */
[----:B------:R-:W-:Y:S02]  /*16ae0*/  HADD2.F32 R43, -RZ, R49.H0_H0 ;  /* 0x20000031ff2b7230 */ /* 0x000fe40000004100 */
[----:B------:R-:W-:Y:S01]  /*16af0*/  FMUL.FTZ R61, R39, R57 ;  /* 0x00000039273d7220 */ /* 0x000fe20000410000 */
[----:B------:R-:W-:Y:S02]  /*16b00*/  HADD2.F32 R47, -RZ, R47.H1_H1 ;  /* 0x3000002fff2f7230 */ /* 0x000fe40000004100 */
[----:B------:R-:W-:Y:S02]  /*16b10*/  HADD2.F32 R46, -RZ, R46.H1_H1 ;  /* 0x3000002eff2e7230 */ /* 0x000fe40000004100 */
[----:B------:R-:W-:Y:S01]  /*16b20*/  FMUL.FTZ R63, R43, R60 ;  /* 0x0000003c2b3f7220 */ /* 0x000fe20000410000 */
[----:B------:R-:W-:-:S02]  /*16b30*/  HADD2.F32 R56, -RZ, R54.H0_H0 ;  /* 0x20000036ff387230 */ /* 0x000fc40000004100 */
[-C--:B------:R-:W-:Y:S01]  /*16b40*/  FMUL.FTZ R62, R39, R47.reuse ;  /* 0x0000002f273e7220 */ /* 0x080fe20000410000 */
[----:B------:R-:W-:Y:S02]  /*16b50*/  HADD2.F32 R40, -RZ, R48.H0_H0 ;  /* 0x20000030ff287230 */ /* 0x000fe40000004100 */
[----:B------:R-:W-:Y:S01]  /*16b60*/  FFMA.FTZ R39, R46, R47, -R61 ;  /* 0x0000002f2e277223 */ /* 0x000fe2000001083d */
[----:B------:R-:W-:Y:S01]  /*16b70*/  F2FP.F16.E4M3.UNPACK_B R61, R59.H1 ;  /* 0x0000003bff3d723e */ /* 0x000fe200030006ff */
[-C--:B------:R-:W-:Y:S01]  /*16b80*/  FMUL.FTZ R65, R43, R56.reuse ;  /* 0x000000382b417220 */ /* 0x080fe20000410000 */
[----:B------:R-:W-:Y:S02]  /*16b90*/  HADD2.F32 R58, -RZ, R58.H1_H1 ;  /* 0x3000003aff3a7230 */ /* 0x000fe40000004100 */
[----:B------:R-:W-:Y:S01]  /*16ba0*/  FFMA.FTZ R43, R40, R56, -R63 ;  /* 0x00000038282b7223 */ /* 0x000fe2000001083f */
[----:B------:R-:W-:Y:S01]  /*16bb0*/  HADD2.F32 R56, -RZ, R54.H1_H1 ;  /* 0x30000036ff387230 */ /* 0x000fe20000004100 */
[----:B------:R-:W-:Y:S01]  /*16bc0*/  F2FP.F16.E4M3.UNPACK_B R54, R51.H1 ;  /* 0x00000033ff36723e */ /* 0x000fe200030006ff */
[----:B------:R-:W-:-:S02]  /*16bd0*/  HADD2.F32 R49, -RZ, R49.H1_H1 ;  /* 0x30000031ff317230 */ /* 0x000fc40000004100 */
[----:B------:R-:W-:Y:S01]  /*16be0*/  FFMA.FTZ R47, R46, R57, R62 ;  /* 0x000000392e2f7223 */ /* 0x000fe2000001003e */
[----:B------:R-:W-:Y:S02]  /*16bf0*/  HADD2.F32 R59, -RZ, R61.H0_H0 ;  /* 0x2000003dff3b7230 */ /* 0x000fe40000004100 */
[----:B------:R-:W-:Y:S01]  /*16c00*/  FFMA.FTZ R40, R40, R60, R65 ;  /* 0x0000003c28287223 */ /* 0x000fe20000010041 */
[----:B------:R-:W-:Y:S02]  /*16c10*/  HADD2.F32 R46, -RZ, R55.H0_H0 ;  /* 0x20000037ff2e7230 */ /* 0x000fe40000004100 */
[C---:B------:R-:W-:Y:S01]  /*16c20*/  FMUL.FTZ R63, R49.reuse, R58 ;  /* 0x0000003a313f7220 */ /* 0x040fe20000410000 */
[----:B------:R-:W-:Y:S02]  /*16c30*/  HADD2.F32 R57, -RZ, R54.H0_H0 ;  /* 0x20000036ff397230 */ /* 0x000fe40000004100 */
[----:B------:R-:W-:Y:S01]  /*16c40*/  FMUL.FTZ R49, R49, R56 ;  /* 0x0000003831317220 */ /* 0x000fe20000410000 */
[----:B------:R-:W-:-:S02]  /*16c50*/  HADD2.F32 R48, -RZ, R48.H1_H1 ;  /* 0x30000030ff307230 */ /* 0x000fc40000004100 */
[C---:B------:R-:W-:Y:S01]  /*16c60*/  FMUL.FTZ R60, R46.reuse, R59 ;  /* 0x0000003b2e3c7220 */ /* 0x040fe20000410000 */
[----:B------:R-:W-:Y:S02]  /*16c70*/  HADD2.F32 R51, -RZ, R53.H0_H0 ;  /* 0x20000035ff337230 */ /* 0x000fe40000004100 */
[-C--:B------:R-:W-:Y:S01]  /*16c80*/  FMUL.FTZ R62, R46, R57.reuse ;  /* 0x000000392e3e7220 */ /* 0x080fe20000410000 */
[----:B------:R-:W-:Y:S02]  /*16c90*/  HADD2.F32 R61, -RZ, R61.H1_H1 ;  /* 0x3000003dff3d7230 */ /* 0x000fe40000004100 */
[C---:B------:R-:W-:Y:S01]  /*16ca0*/  FFMA.FTZ R46, R48.reuse, R56, -R63 ;  /* 0x00000038302e7223 */ /* 0x040fe2000001083f */
[----:B------:R-:W-:Y:S01]  /*16cb0*/  FFMA.FTZ R49, R48, R58, R49 ;  /* 0x0000003a30317223 */ /* 0x000fe20000010031 */
[C---:B------:R-:W-:Y:S01]  /*16cc0*/  FFMA.FTZ R48, R51.reuse, R57, -R60 ;  /* 0x0000003933307223 */ /* 0x040fe2000001083c */
        /* <DEDUP_REMOVED lines=16> */
[----:B------:R-:W-:Y:S02]  /*16dd0*/  HADD2.F32 R52, -RZ, R52.H1_H1 ;  /* 0x30000034ff347230 */ /* 0x000fe40000004100 */
[C---:B------:R-:W-:Y:S01]  /*16de0*/  FFMA.FTZ R63, R54.reuse, R59, -R63 ;  /* 0x0000003b363f7223 */ /* 0x040fe2000001083f */
[----:B------:R-:W-:Y:S02]  /*16df0*/  HADD2.F32 R57, -RZ, R57.H1_H1 ;  /* 0x30000039ff397230 */ /* 0x000fe40000004100 */
[C---:B------:R-:W-:Y:S01]  /*16e00*/  FFMA.FTZ R62, R53.reuse, R62, R55 ;  /* 0x0000003e353e7223 */ /* 0x040fe20000010037 */
[----:B------:R-:W-:Y:S02]  /*16e10*/  HADD2.F32 R55, -RZ, R60.H1_H1 ;  /* 0x3000003cff377230 */ /* 0x000fe40000004100 */
[----:B------:R-:W-:Y:S01]  /*16e20*/  FFMA.FTZ R66, R54, R61, R64 ;  /* 0x0000003d36427223 */ /* 0x000fe20000010040 */
[----:B------:R-:W-:Y:S01]  /*16e30*/  FFMA.FTZ R59, R53, R58, -R56 ;  /* 0x0000003a353b7223 */ /* 0x000fe20000010838 */
        /* <DEDUP_REMOVED lines=39> */
[-C--:B------:R-:W-:Y:S01]  /*170b0*/  FMUL.FTZ R42, R42, R37.reuse ;  /* 0x000000252a2a7220 */ /* 0x080fe20000410000 */
[----:B------:R-:W-:Y:S01]  /*170c0*/  F2FP.SATFINITE.E4M3.F32.PACK_AB_MERGE_C R57, R57, R62, RZ ;  /* 0x0000003e3939723e */ /* 0x000fe200048070ff */
[C---:B------:R-:W-:Y:S01]  /*170d0*/  FFMA.FTZ R54, R21.reuse, R50, -R54 ;  /* 0x0000003215367223 */ /* 0x040fe20000010836 */
[----:B------:R-:W-:Y:S01]  /*170e0*/  FFMA.FTZ R60, R21, R52, R60 ;  /* 0x00000034153c7223 */ /* 0x000fe2000001003c */
[C---:B------:R-:W-:Y:S01]  /*170f0*/  FFMA.FTZ R61, R38.reuse, R37, -R41 ;  /* 0x00000025263d7223 */ /* 0x040fe20000010829 */
[----:B------:R-:W-:Y:S01]  /*17100*/  FFMA.FTZ R45, R38, R45, R42 ;  /* 0x0000002d262d7223 */ /* 0x000fe2000001002a */
[--C-:B------:R-:W-:Y:S01]  /*17110*/  HADD2.F32 R21, -RZ, R20.reuse.H0_H0 ;  /* 0x20000014ff157230 */ /* 0x100fe20000004100 */
[----:B------:R-:W-:Y:S01]  /*17120*/  F2FP.SATFINITE.E4M3.F32.PACK_AB_MERGE_C R24, R55, R58, R57 ;  /* 0x0000003a3718723e */ /* 0x000fe20004807039 */
[----:B------:R-:W-:Y:S01]  /*17130*/  HADD2.F32 R38, -RZ, R20.H1_H1 ;  /* 0x30000014ff267230 */ /* 0x000fe20000004100 */
[----:B------:R-:W-:Y:S01]  /*17140*/  F2FP.SATFINITE.E4M3.F32.PACK_AB_MERGE_C R54, R61, R54, RZ ;  /* 0x000000363d36723e */ /* 0x000fe200048070ff */
[----:B------:R-:W-:-:S02]  /*17150*/  HADD2.F32 R20, -RZ, R7.H0_H0 ;  /* 0x20000007ff147230 */ /* 0x000fc40000004100 */
[--C-:B------:R-:W-:Y:S02]  /*17160*/  HADD2.F32 R37, -RZ, R4.reuse.H0_H0 ;  /* 0x20000004ff257230 */ /* 0x100fe40000004100 */
[----:B------:R-:W-:Y:S02]  /*17170*/  HADD2.F32 R42, -RZ, R4.H1_H1 ;  /* 0x30000004ff2a7230 */ /* 0x000fe40000004100 */
[----:B------:R-:W-:Y:S02]  /*17180*/  HADD2.F32 R7, -RZ, R7.H1_H1 ;  /* 0x30000007ff077230 */ /* 0x000fe40000004100 */
[C---:B------:R-:W-:Y:S01]  /*17190*/  FMUL.FTZ R41, R20.reuse, R37 ;  /* 0x0000002514297220 */ /* 0x040fe20000410000 */
[--C-:B------:R-:W-:Y:S02]  /*171a0*/  HADD2.F32 R4, -RZ, R5.reuse.H0_H0 ;  /* 0x20000005ff047230 */ /* 0x100fe40000004100 */
[----:B------:R-:W-:Y:S01]  /*171b0*/  FMUL.FTZ R20, R20, R21 ;  /* 0x0000001514147220 */ /* 0x000fe20000410000 */
[----:B------:R-:W-:-:S02]  /*171c0*/  HADD2.F32 R5, -RZ, R5.H1_H1 ;  /* 0x30000005ff057230 */ /* 0x000fc40000004100 */
[C---:B------:R-:W-:Y:S01]  /*171d0*/  FMUL.FTZ R50, R7.reuse, R42 ;  /* 0x0000002a07327220 */ /* 0x040fe20000410000 */
[-C--:B------:R-:W-:Y:S01]  /*171e0*/  FMUL.FTZ R7, R7, R38.reuse ;  /* 0x0000002607077220 */ /* 0x080fe20000410000 */
[C---:B------:R-:W-:Y:S01]  /*171f0*/  FFMA.FTZ R41, R4.reuse, R21, -R41 ;  /* 0x0000001504297223 */ /* 0x040fe20000010829 */
[----:B------:R-:W-:Y:S01]  /*17200*/  FFMA.FTZ R20, R4, R37, R20 ;  /* 0x0000002504147223 */ /* 0x000fe20000010014 */
[C---:B------:R-:W-:Y:S01]  /*17210*/  FFMA.FTZ R50, R5.reuse, R38, -R50 ;  /* 0x0000002605327223 */ /* 0x040fe20000010832 */
[----:B------:R-:W-:Y:S01]  /*17220*/  FFMA.FTZ R21, R5, R42, R7 ;  /* 0x0000002a05157223 */ /* 0x000fe20000010007 */
[----:B------:R-:W-:Y:S02]  /*17230*/  F2FP.SATFINITE.E4M3.F32.PACK_AB_MERGE_C R5, R39, R26, RZ ;  /* 0x0000001a2705723e */ /* 0x000fe400048070ff */
[----:B------:R-:W-:Y:S02]  /*17240*/  F2FP.SATFINITE.E4M3.F32.PACK_AB_MERGE_C R7, R63, R48, RZ ;  /* 0x000000303f07723e */ /* 0x000fe400048070ff */
[----:B------:R-:W-:-:S02]  /*17250*/  F2FP.SATFINITE.E4M3.F32.PACK_AB_MERGE_C R4, R64, R59, RZ ;  /* 0x0000003b4004723e */ /* 0x000fc400048070ff */
[----:B------:R-:W-:Y:S02]  /*17260*/  F2FP.SATFINITE.E4M3.F32.PACK_AB_MERGE_C R26, R45, R60, RZ ;  /* 0x0000003c2d1a723e */ /* 0x000fe400048070ff */
[----:B------:R-:W-:Y:S02]  /*17270*/  F2FP.SATFINITE.E4M3.F32.PACK_AB_MERGE_C R5, R27, R6, R5 ;  /* 0x000000061b05723e */ /* 0x000fe40004807005 */
[----:B------:R-:W-:Y:S02]  /*17280*/  F2FP.SATFINITE.E4M3.F32.PACK_AB_MERGE_C R7, R46, R43, R7 ;  /* 0x0000002b2e07723e */ /* 0x000fe40004807007 */
[----:B------:R-:W-:Y:S02]  /*17290*/  F2FP.SATFINITE.E4M3.F32.PACK_AB_MERGE_C R4, R53, R56, R4 ;  /* 0x000000383504723e */ /* 0x000fe40004807004 */
[----:B------:R-:W-:Y:S02]  /*172a0*/  F2FP.SATFINITE.E4M3.F32.PACK_AB_MERGE_C R6, R50, R41, R54 ;  /* 0x000000293206723e */ /* 0x000fe40004807036 */
[----:B------:R-:W-:-:S02]  /*172b0*/  F2FP.SATFINITE.E4M3.F32.PACK_AB_MERGE_C R27, R49, R40, R51 ;  /* 0x00000028311b723e */ /* 0x000fc40004807033 */
[----:B------:R-:W-:Y:S01]  /*172c0*/  F2FP.SATFINITE.E4M3.F32.PACK_AB_MERGE_C R26, R21, R20, R26 ;  /* 0x00000014151a723e */ /* 0x000fe2000480701a */
[----:B------:R0:W-:Y:S04]  /*172d0*/  STS.128 [R70+0x1e200], R4 ;  /* 0x01e2000446007388 */ /* 0x0001e80000000c00 */
[----:B------:R0:W-:Y:S02]  /*172e0*/  STS.128 [R0+0x1e200], R24 ;  /* 0x01e2001800007388 */ /* 0x0001e40000000c00 */
.L_x_6753:
[----:B------:R-:W-:Y:S05]  /*172f0*/  BSYNC B1 ;  /* 0x0000000000017941 */ /* 0x000fea0003800000 */
.L_x_6752:
[----:B------:R-:W-:Y:S04]  /*17300*/  BSSY B1, `(.L_x_6754) ;  /* 0x0000101000017945 */ /* 0x000fe80003800000 */
[----:B------:R-:W-:Y:S05]  /*17310*/  @P1 BRA `(.L_x_6755) ;  /* 0x0000000c00fc1947 */ /* 0x000fea0003800000 */
[----:B------:R-:W2:Y:S01]  /*17320*/  LDL R61, [R1+0x138] ;  /* 0x00013800013d7983 */ /* 0x000ea20000100800 */
[----:B0----5:R-:W-:Y:S02]  /*17330*/  SHF.R.U32.HI R0, RZ, 0x8, R28 ;  /* 0x00000008ff007819 */ /* 0x021fe4000001161c */
[----:B------:R-:W-:Y:S02]  /*17340*/  LOP3.LUT R5, R28, 0xff, RZ, 0xc0, !PT ;  /* 0x000000ff1c057812 */ /* 0x000fe400078ec0ff */
[----:B------:R-:W-:Y:S02]  /*17350*/  LOP3.LUT R4, R0, 0xff, RZ, 0xc0, !PT ;  /* 0x000000ff00047812 */ /* 0x000fe400078ec0ff */
        /* <DEDUP_REMOVED lines=11> */
[----:B------:R-:W-:-:S02]  /*17410*/  LOP3.LUT R0, R69, 0x30, R0, 0xf8, !PT ;  /* 0x0000003045007812 */ /* 0x000fc400078ef800 */
[----:B------:R-:W-:Y:S02]  /*17420*/  LOP3.LUT R21, R31, 0xff, RZ, 0xc0, !PT ;  /* 0x000000ff1f157812 */ /* 0x000fe400078ec0ff */
[----:B------:R-:W-:Y:S02]  /*17430*/  LOP3.LUT R6, R6, 0xff, RZ, 0xc0, !PT ;  /* 0x000000ff06067812 */ /* 0x000fe400078ec0ff */
[----:B------:R-:W-:Y:S02]  /*17440*/  SHF.R.U32.HI R20, RZ, 0x8, R8 ;  /* 0x00000008ff147819 */ /* 0x000fe40000011608 */
[----:B------:R-:W-:Y:S02]  /*17450*/  LOP3.LUT R0, R0, R68, RZ, 0x3c, !PT ;  /* 0x0000004400007212 */ /* 0x000fe400078e3cff */
[----:B------:R-:W-:Y:S02]  /*17460*/  LOP3.LUT R5, R5, 0xffffe000, RZ, 0xc0, !PT ;  /* 0xffffe00005057812 */ /* 0x000fe400078ec0ff */
[----:B------:R-:W-:-:S02]  /*17470*/  PRMT R43, R6, 0x7604, R21 ;  /* 0x00007604062b7816 */ /* 0x000fc40000000015 */
[----:B------:R-:W-:Y:S02]  /*17480*/  LOP3.LUT R25, R8, 0xff, RZ, 0xc0, !PT ;  /* 0x000000ff08197812 */ /* 0x000fe400078ec0ff */
[----:B------:R-:W-:Y:S02]  /*17490*/  LOP3.LUT R20, R20, 0xff, RZ, 0xc0, !PT ;  /* 0x000000ff14147812 */ /* 0x000fe400078ec0ff */
[----:B------:R-:W-:Y:S02]  /*174a0*/  IADD3 R21, R0, R67, R5 ;  /* 0x0000004300157210 */ /* 0x000fe40007ffe005 */
[----:B------:R-:W-:Y:S02]  /*174b0*/  SHF.R.U32.HI R0, RZ, 0x8, R9 ;  /* 0x00000008ff007819 */ /* 0x000fe40000011609 */
[----:B----4-:R-:W-:Y:S02]  /*174c0*/  PRMT R45, R20, 0x7604, R25 ;  /* 0x00007604142d7816 */ /* 0x010fe40000000019 */
[----:B------:R-:W-:-:S02]  /*174d0*/  LOP3.LUT R25, R9, 0xff, RZ, 0xc0, !PT ;  /* 0x000000ff09197812 */ /* 0x000fc400078ec0ff */
[----:B------:R-:W-:Y:S02]  /*174e0*/  SHF.R.U32.HI R24, RZ, 0x8, R11 ;  /* 0x00000008ff187819 */ /* 0x000fe4000001160b */
[----:B------:R-:W-:Y:S02]  /*174f0*/  LOP3.LUT R0, R0, 0xff, RZ, 0xc0, !PT ;  /* 0x000000ff00007812 */ /* 0x000fe400078ec0ff */
[----:B------:R-:W-:Y:S02]  /*17500*/  SHF.R.U32.HI R20, RZ, 0x8, R10 ;  /* 0x00000008ff147819 */ /* 0x000fe4000001160a */
[----:B------:R-:W-:Y:S02]  /*17510*/  SHF.R.U32.HI R4, RZ, 0x8, R30 ;  /* 0x00000008ff047819 */ /* 0x000fe4000001161e */
[----:B------:R-:W-:Y:S02]  /*17520*/  LOP3.LUT R27, R10, 0xff, RZ, 0xc0, !PT ;  /* 0x000000ff0a1b7812 */ /* 0x000fe400078ec0ff */
[----:B------:R-:W-:-:S02]  /*17530*/  LOP3.LUT R24, R24, 0xff, RZ, 0xc0, !PT ;  /* 0x000000ff18187812 */ /* 0x000fc400078ec0ff */
[----:B------:R-:W-:Y:S01]  /*17540*/  PRMT R47, R0, 0x7604, R25 ;  /* 0x00007604002f7816 */ /* 0x000fe20000000019 */
[----:B------:R-:W-:Y:S01]  /*17550*/  IMAD.IADD R0, R18, 0x1, R21 ;  /* 0x0000000112007824 */ /* 0x000fe200078e0215 */
[----:B------:R-:W-:Y:S02]  /*17560*/  LOP3.LUT R20, R20, 0xff, RZ, 0xc0, !PT ;  /* 0x000000ff14147812 */ /* 0x000fe400078ec0ff */
[----:B------:R-:W-:Y:S02]  /*17570*/  LOP3.LUT R51, R11, 0xff, RZ, 0xc0, !PT ;  /* 0x000000ff0b337812 */ /* 0x000fe400078ec0ff */
[----:B------:R-:W-:Y:S02]  /*17580*/  LOP3.LUT R7, R30, 0xff, RZ, 0xc0, !PT ;  /* 0x000000ff1e077812 */ /* 0x000fe400078ec0ff */
[----:B------:R-:W-:Y:S02]  /*17590*/  LOP3.LUT R4, R4, 0xff, RZ, 0xc0, !PT ;  /* 0x000000ff04047812 */ /* 0x000fe400078ec0ff */
[----:B------:R-:W-:-:S02]  /*175a0*/  PRMT R49, R20, 0x7604, R27 ;  /* 0x0000760414317816 */ /* 0x000fc4000000001b */
[----:B------:R-:W-:Y:S02]  /*175b0*/  PRMT R51, R24, 0x7604, R51 ;  /* 0x0000760418337816 */ /* 0x000fe40000000033 */
[----:B------:R-:W0:Y:S01]  /*175c0*/  LDS.128 R24, [R0+0x1e200] ;  /* 0x01e2000000187984 */ /* 0x000e220000000c00 */
        /* <DEDUP_REMOVED lines=9> */
[----:B------:R-:W-:Y:S02]  /*17660*/  PRMT R21, R20, 0x7054, R37 ;  /* 0x0000705414157816 */ /* 0x000fe40000000025 */
[----:B------:R-:W-:-:S02]  /*17670*/  PRMT R39, R36, 0x7054, R39 ;  /* 0x0000705424277816 */ /* 0x000fc40000000027 */
[----:B------:R-:W-:Y:S02]  /*17680*/  SHF.R.U32.HI R20, RZ, 0x10, R8 ;  /* 0x00000010ff147819 */ /* 0x000fe40000011608 */
[----:B------:R-:W-:Y:S02]  /*17690*/  SHF.R.U32.HI R36, RZ, 0x10, R9 ;  /* 0x00000010ff247819 */ /* 0x000fe40000011609 */
[----:B------:R-:W-:Y:S02]  /*176a0*/  PRMT R43, R40, 0x7054, R43 ;  /* 0x00007054282b7816 */ /* 0x000fe4000000002b */
[----:B------:R-:W-:Y:S02]  /*176b0*/  SHF.R.U32.HI R37, RZ, 0x10, R10 ;  /* 0x00000010ff257819 */ /* 0x000fe4000001160a */
[----:B------:R-:W-:Y:S02]  /*176c0*/  SHF.R.U32.HI R40, RZ, 0x10, R11 ;  /* 0x00000010ff287819 */ /* 0x000fe4000001160b */
[----:B------:R-:W-:-:S02]  /*176d0*/  LOP3.LUT R20, R20, 0xff, RZ, 0xc0, !PT ;  /* 0x000000ff14147812 */ /* 0x000fc400078ec0ff */
[----:B------:R-:W-:Y:S02]  /*176e0*/  LOP3.LUT R36, R36, 0xff, RZ, 0xc0, !PT ;  /* 0x000000ff24247812 */ /* 0x000fe400078ec0ff */
[----:B------:R-:W-:Y:S02]  /*176f0*/  PRMT R41, R38, 0x7054, R41 ;  /* 0x0000705426297816 */ /* 0x000fe40000000029 */
[----:B------:R-:W-:Y:S02]  /*17700*/  LOP3.LUT R38, R37, 0xff, RZ, 0xc0, !PT ;  /* 0x000000ff25267812 */ /* 0x000fe400078ec0ff */
[----:B------:R-:W-:Y:S02]  /*17710*/  LOP3.LUT R40, R40, 0xff, RZ, 0xc0, !PT ;  /* 0x000000ff28287812 */ /* 0x000fe400078ec0ff */
[----:B------:R-:W-:Y:S02]  /*17720*/  PRMT R37, R20, 0x7054, R45 ;  /* 0x0000705414257816 */ /* 0x000fe4000000002d */
[----:B------:R-:W-:-:S02]  /*17730*/  PRMT R45, R36, 0x7054, R47 ;  /* 0x00007054242d7816 */ /* 0x000fc4000000002f */
[----:B------:R-:W-:Y:S02]  /*17740*/  PRMT R49, R38, 0x7054, R49 ;  /* 0x0000705426317816 */ /* 0x000fe40000000031 */
[----:B------:R-:W-:Y:S02]  /*17750*/  PRMT R51, R40, 0x7054, R51 ;  /* 0x0000705428337816 */ /* 0x000fe40000000033 */
[----:B------:R-:W-:Y:S02]  /*17760*/  LOP3.LUT R48, R45, 0xff000000, R9, 0xf8, !PT ;  /* 0xff0000002d307812 */ /* 0x000fe400078ef809 */
[----:B------:R-:W-:Y:S02]  /*17770*/  LOP3.LUT R37, R37, 0xff000000, R8, 0xf8, !PT ;  /* 0xff00000025257812 */ /* 0x000fe400078ef808 */
[----:B------:R-:W-:Y:S02]  /*17780*/  LOP3.LUT R36, R39, 0xff000000, R29, 0xf8, !PT ;  /* 0xff00000027247812 */ /* 0x000fe400078ef81d */
[----:B------:R-:W-:-:S02]  /*17790*/  LOP3.LUT R8, R49, 0xff000000, R10, 0xf8, !PT ;  /* 0xff00000031087812 */ /* 0x000fc400078ef80a */
[----:B------:R-:W-:Y:S02]  /*177a0*/  LOP3.LUT R51, R51, 0xff000000, R11, 0xf8, !PT ;  /* 0xff00000033337812 */ /* 0x000fe400078ef80b */
[----:B------:R-:W-:Y:S02]  /*177b0*/  F2FP.F16.E4M3.UNPACK_B R49, R48 ;  /* 0x00000030ff31723e */ /* 0x000fe400020006ff */
[----:B0-----:R-:W-:Y:S02]  /*177c0*/  F2FP.F16.E4M3.UNPACK_B R11, R25 ;  /* 0x00000019ff0b723e */ /* 0x001fe400020006ff */
[----:B------:R-:W-:Y:S01]  /*177d0*/  F2FP.F16.E4M3.UNPACK_B R40, R36 ;  /* 0x00000024ff28723e */ /* 0x000fe200020006ff */
[--C-:B------:R-:W-:Y:S01]  /*177e0*/  HADD2.F32 R50, -RZ, R49.reuse.H0_H0 ;  /* 0x20000031ff327230 */ /* 0x100fe20000004100 */
[----:B------:R-:W-:Y:S01]  /*177f0*/  LOP3.LUT R47, R43, 0xff000000, R31, 0xf8, !PT ;  /* 0xff0000002b2f7812 */ /* 0x000fe200078ef81f */
[----:B------:R-:W-:Y:S01]  /*17800*/  HADD2.F32 R49, -RZ, R49.H1_H1 ;  /* 0x30000031ff317230 */ /* 0x000fe20000004100 */
[----:B------:R-:W-:Y:S01]  /*17810*/  LOP3.LUT R20, R41, 0xff000000, R30, 0xf8, !PT ;  /* 0xff00000029147812 */ /* 0x000fe200078ef81e */
[--C-:B------:R-:W-:Y:S01]  /*17820*/  HADD2.F32 R46, -RZ, R40.reuse.H0_H0 ;  /* 0x20000028ff2e7230 */ /* 0x100fe20000004100 */
[-C--:B------:R-:W-:Y:S01]  /*17830*/  F2FP.F16.E4M3.UNPACK_B R31, R24.reuse ;  /* 0x00000018ff1f723e */ /* 0x080fe200020006ff */
[----:B------:R-:W-:Y:S01]  /*17840*/  HADD2.F32 R40, -RZ, R40.H1_H1 ;  /* 0x30000028ff287230 */ /* 0x000fe20000004100 */
[----:B------:R-:W-:-:S02]  /*17850*/  F2FP.F16.E4M3.UNPACK_B R43, R24.H1 ;  /* 0x00000018ff2b723e */ /* 0x000fc400030006ff */
[----:B------:R-:W-:Y:S02]  /*17860*/  F2FP.F16.E4M3.UNPACK_B R30, R25.H1 ;  /* 0x00000019ff1e723e */ /* 0x000fe400030006ff */
[----:B------:R-:W-:Y:S02]  /*17870*/  F2FP.F16.E4M3.UNPACK_B R48, R48.H1 ;  /* 0x00000030ff30723e */ /* 0x000fe400030006ff */
[----:B------:R-:W-:Y:S02]  /*17880*/  F2FP.F16.E4M3.UNPACK_B R36, R36.H1 ;  /* 0x00000024ff24723e */ /* 0x000fe400030006ff */
[-C--:B------:R-:W-:Y:S02]  /*17890*/  F2FP.F16.E4M3.UNPACK_B R42, R27.reuse ;  /* 0x0000001bff2a723e */ /* 0x080fe400020006ff */
[----:B------:R-:W-:Y:S01]  /*178a0*/  F2FP.F16.E4M3.UNPACK_B R45, R27.H1 ;  /* 0x0000001bff2d723e */ /* 0x000fe200030006ff */
[----:B------:R-:W-:Y:S01]  /*178b0*/  HADD2.F32 R27, -RZ, R36.H0_H0 ;  /* 0x20000024ff1b7230 */ /* 0x000fe20000004100 */
[----:B------:R-:W-:Y:S01]  /*178c0*/  LOP3.LUT R21, R21, 0xff000000, R28, 0xf8, !PT ;  /* 0xff00000015157812 */ /* 0x000fe200078ef81c */
[----:B--2---:R-:W0:Y:S02]  /*178d0*/  LDS.128 R4, [R61+0x1e200] ;  /* 0x01e200003d047984 */ /* 0x004e240000000c00 */
        /* <DEDUP_REMOVED lines=11> */
[----:B------:R-:W-:Y:S01]  /*17990*/  FFMA.FTZ R5, R9, R46, -R24 ;  /* 0x0000002e09057223 */ /* 0x000fe20000010818 */
[----:B------:R-:W-:-:S02]  /*179a0*/  HADD2.F32 R46, -RZ, R48.H0_H0 ;  /* 0x20000030ff2e7230 */ /* 0x000fc40000004100 */
[----:B------:R-:W-:Y:S01]  /*179b0*/  FFMA.FTZ R9, R9, R50, R25 ;  /* 0x0000003209097223 */ /* 0x000fe20000010019 */
[--C-:B------:R-:W-:Y:S02]  /*179c0*/  HADD2.F32 R24, -RZ, R30.reuse.H0_H0 ;  /* 0x2000001eff187230 */ /* 0x100fe40000004100 */
[C---:B------:R-:W-:Y:S01]  /*179d0*/  FMUL.FTZ R53, R11.reuse, R49 ;  /* 0x000000310b357220 */ /* 0x040fe20000410000 */
[----:B------:R-:W-:Y:S02]  /*179e0*/  HADD2.F32 R25, -RZ, R29.H0_H0 ;  /* 0x2000001dff197230 */ /* 0x000fe40000004100 */
        /* <DEDUP_REMOVED lines=8> */
[----:B------:R-:W-:Y:S01]  /*17a70*/  F2FP.F16.E4M3.UNPACK_B R50, R51 ;  /* 0x00000033ff32723e */ /* 0x000fe200020006ff */
[----:B------:R-:W-:Y:S01]  /*17a80*/  HADD2.F32 R40, -RZ, R36.H1_H1 ;  /* 0x30000024ff287230 */ /* 0x000fe20000004100 */
[-C--:B------:R-:W-:Y:S01]  /*17a90*/  F2FP.F16.E4M3.UNPACK_B R46, R47.reuse ;  /* 0x0000002fff2e723e */ /* 0x080fe200020006ff */
[----:B------:R-:W-:Y:S01]  /*17aa0*/  HADD2.F32 R49, -RZ, R48.H1_H1 ;  /* 0x30000030ff317230 */ /* 0x000fe20000004100 */
[----:B------:R-:W-:Y:S01]  /*17ab0*/  F2FP.F16.E4M3.UNPACK_B R47, R47.H1 ;  /* 0x0000002fff2f723e */ /* 0x000fe200030006ff */
[----:B------:R-:W-:-:S02]  /*17ac0*/  HADD2.F32 R52, -RZ, R50.H0_H0 ;  /* 0x20000032ff347230 */ /* 0x000fc40000004100 */
[C---:B------:R-:W-:Y:S01]  /*17ad0*/  FMUL.FTZ R56, R30.reuse, R40 ;  /* 0x000000281e387220 */ /* 0x040fe20000410000 */
[----:B------:R-:W-:Y:S02]  /*17ae0*/  HADD2.F32 R36, -RZ, R42.H0_H0 ;  /* 0x2000002aff247230 */ /* 0x000fe40000004100 */
[-C--:B------:R-:W-:Y:S01]  /*17af0*/  FMUL.FTZ R54, R30, R49.reuse ;  /* 0x000000311e367220 */ /* 0x080fe20000410000 */
[----:B------:R-:W-:Y:S01]  /*17b00*/  HADD2.F32 R48, -RZ, R46.H0_H0 ;  /* 0x2000002eff307230 */ /* 0x000fe20000004100 */
[----:B------:R-:W-:Y:S01]  /*17b10*/  F2FP.F16.E4M3.UNPACK_B R28, R4 ;  /* 0x00000004ff1c723e */ /* 0x000fe200020006ff */
[----:B------:R-:W-:Y:S02]  /*17b20*/  HADD2.F32 R29, -RZ, R29.H1_H1 ;  /* 0x3000001dff1d7230 */ /* 0x000fe40000004100 */
[C---:B------:R-:W-:Y:S01]  /*17b30*/  FMUL.FTZ R58, R36.reuse, R52 ;  /* 0x00000034243a7220 */ /* 0x040fe20000410000 */
[--C-:B------:R-:W-:Y:S02]  /*17b40*/  HADD2.F32 R27, -RZ, R38.reuse.H0_H0 ;  /* 0x20000026ff1b7230 */ /* 0x100fe40000004100 */
[----:B------:R-:W-:Y:S01]  /*17b50*/  FMUL.FTZ R53, R36, R48 ;  /* 0x0000003024357220 */ /* 0x000fe20000410000 */
[----:B------:R-:W-:Y:S01]  /*17b60*/  F2FP.F16.E4M3.UNPACK_B R4, R6 ;  /* 0x00000006ff04723e */ /* 0x000fe200020006ff */
        /* <DEDUP_REMOVED lines=8> */
[-C--:B------:R-:W-:Y:S01]  /*17bf0*/  F2FP.F16.E4M3.UNPACK_B R6, R26.reuse ;  /* 0x0000001aff06723e */ /* 0x080fe200020006ff */
        /* <DEDUP_REMOVED lines=8> */
[----:B------:R-:W-:Y:S02]  /*17c80*/  HADD2.F32 R51, -RZ, R47.H0_H0 ;  /* 0x2000002fff337230 */ /* 0x000fe40000004100 */
[----:B------:R-:W-:Y:S01]  /*17c90*/  FFMA.FTZ R38, R40, R49, -R57 ;  /* 0x0000003128267223 */ /* 0x000fe20000010839 */
[----:B------:R-:W-:Y:S02]  /*17ca0*/  HADD2.F32 R42, -RZ, R41.H0_H0 ;  /* 0x20000029ff2a7230 */ /* 0x000fe40000004100 */
[----:B------:R-:W-:Y:S01]  /*17cb0*/  FMUL.FTZ R59, R46, R55 ;  /* 0x000000372e3b7220 */ /* 0x000fe20000410000 */
[----:B------:R-:W-:Y:S01]  /*17cc0*/  FFMA.FTZ R40, R40, R53, R50 ;  /* 0x0000003528287223 */ /* 0x000fe20000010032 */
[----:B------:R-:W-:Y:S01]  /*17cd0*/  FMUL.FTZ R46, R46, R51 ;  /* 0x000000332e2e7220 */ /* 0x000fe20000410000 */
[----:B------:R-:W-:Y:S01]  /*17ce0*/  HADD2.F32 R49, -RZ, R47.H1_H1 ;  /* 0x3000002fff317230 */ /* 0x000fe20000004100 */
[----:B------:R-:W-:Y:S01]  /*17cf0*/  F2FP.F16.E4M3.UNPACK_B R50, R37.H1 ;  /* 0x00000025ff32723e */ /* 0x000fe200030006ff */
[C---:B------:R-:W-:Y:S01]  /*17d00*/  FFMA.FTZ R59, R42.reuse, R51, -R59 ;  /* 0x000000332a3b7223 */ /* 0x040fe2000001083b */
[----:B------:R-:W-:Y:S01]  /*17d10*/  F2FP.F16.E4M3.UNPACK_B R47, R21.H1 ;  /* 0x00000015ff2f723e */ /* 0x000fe200030006ff */
[----:B------:R-:W-:Y:S01]  /*17d20*/  FFMA.FTZ R55, R42, R55, R46 ;  /* 0x000000372a377223 */ /* 0x000fe2000001002e */
[----:B------:R-:W-:Y:S01]  /*17d30*/  HADD2.F32 R51, -RZ, R48.H1_H1 ;  /* 0x30000030ff337230 */ /* 0x000fe20000004100 */
[----:B------:R-:W-:Y:S01]  /*17d40*/  F2FP.SATFINITE.E4M3.F32.PACK_AB_MERGE_C R25, R36, R25, RZ ;  /* 0x000000192419723e */ /* 0x000fe200048070ff */
[----:B------:R-:W-:Y:S01]  /*17d50*/  HADD2.F32 R46, -RZ, R45.H1_H1 ;  /* 0x3000002dff2e7230 */ /* 0x000fe20000004100 */
[----:B------:R-:W-:Y:S01]  /*17d60*/  F2FP.SATFINITE.E4M3.F32.PACK_AB_MERGE_C R5, R24, R5, R11 ;  /* 0x000000051805723e */ /* 0x000fe2000480700b */
[----:B------:R-:W-:Y:S01]  /*17d70*/  HADD2.F32 R52, -RZ, R50.H0_H0 ;  /* 0x20000032ff347230 */ /* 0x000fe20000004100 */
[----:B------:R-:W-:Y:S01]  /*17d80*/  F2FP.SATFINITE.E4M3.F32.PACK_AB_MERGE_C R9, R10, R9, R25 ;  /* 0x000000090a09723e */ /* 0x000fe20004807019 */
        /* <DEDUP_REMOVED lines=10> */
[----:B------:R-:W-:Y:S02]  /*17e30*/  HADD2.F32 R43, -RZ, R43.H1_H1 ;  /* 0x3000002bff2b7230 */ /* 0x000fe40000004100 */
[----:B------:R-:W-:Y:S01]  /*17e40*/  FFMA.FTZ R60, R42, R51, R54 ;  /* 0x000000332a3c7223 */ /* 0x000fe20000010036 */
[C---:B------:R-:W-:Y:S01]  /*17e50*/  FFMA.FTZ R49, R41.reuse, R48, -R46 ;  /* 0x0000003029317223 */ /* 0x040fe2000001082e */
        /* <DEDUP_REMOVED lines=9> */
[----:B------:R-:W-:Y:S01]  /*17ef0*/  FFMA.FTZ R54, R39, R42, -R48 ;  /* 0x0000002a27367223 */ /* 0x000fe20000010830 */
[----:B------:R-:W-:-:S02]  /*17f00*/  HADD2.F32 R37, -RZ, R31.H0_H0 ;  /* 0x2000001fff257230 */ /* 0x000fc40000004100 */
[----:B------:R-:W-:Y:S01]  /*17f10*/  FFMA.FTZ R43, R39, R50, R43 ;  /* 0x00000032272b7223 */ /* 0x000fe2000001002b */
[----:B------:R-:W-:Y:S01]  /*17f20*/  HADD2.F32 R42, -RZ, R41.H0_H0 ;  /* 0x20000029ff2a7230 */ /* 0x000fe20000004100 */
[----:B------:R-:W-:Y:S01]  /*17f30*/  F2FP.F16.E4M3.UNPACK_B R39, R8.H1 ;  /* 0x00000008ff27723e */ /* 0x000fe200030006ff */
        /* <DEDUP_REMOVED lines=10> */
[-C--:B------:R-:W-:Y:S01]  /*17fe0*/  F2FP.F16.E4M3.UNPACK_B R21, R20.reuse.H1 ;  /* 0x00000014ff15723e */ /* 0x080fe200030006ff */
[-C--:B------:R-:W-:Y:S01]  /*17ff0*/  FMUL.FTZ R46, R31, R41.reuse ;  /* 0x000000291f2e7220 */ /* 0x080fe20000410000 */
[----:B------:R-:W-:Y:S02]  /*18000*/  HADD2.F32 R42, -RZ, R39.H0_H0 ;  /* 0x20000027ff2a7230 */ /* 0x000fe40000004100 */
[C---:B------:R-:W-:Y:S01]  /*18010*/  FFMA.FTZ R41, R28.reuse, R41, -R37 ;  /* 0x000000291c297223 */ /* 0x040fe20000010825 */
[----:B------:R-:W-:Y:S02]  /*18020*/  HADD2.F32 R31, -RZ, R26.H0_H0 ;  /* 0x2000001aff1f7230 */ /* 0x000fe40000004100 */
[----:B------:R-:W-:Y:S01]  /*18030*/  FFMA.FTZ R45, R28, R45, R46 ;  /* 0x0000002d1c2d7223 */ /* 0x000fe2000001002e */
[--C-:B------:R-:W-:Y:S01]  /*18040*/  HADD2.F32 R28, -RZ, R21.reuse.H0_H0 ;  /* 0x20000015ff1c7230 */ /* 0x100fe20000004100 */
[----:B------:R-:W-:Y:S01]  /*18050*/  F2FP.F16.E4M3.UNPACK_B R20, R20 ;  /* 0x00000014ff14723e */ /* 0x000fe200020006ff */
[----:B------:R-:W-:-:S02]  /*18060*/  HADD2.F32 R37, -RZ, R21.H1_H1 ;  /* 0x30000015ff257230 */ /* 0x000fc40000004100 */
[C---:B------:R-:W-:Y:S01]  /*18070*/  FMUL.FTZ R46, R31.reuse, R42 ;  /* 0x0000002a1f2e7220 */ /* 0x040fe20000410000 */
[----:B------:R-:W-:Y:S02]  /*18080*/  HADD2.F32 R21, -RZ, R7.H0_H0 ;  /* 0x20000007ff157230 */ /* 0x000fe40000004100 */
[----:B------:R-:W-:Y:S01]  /*18090*/  FMUL.FTZ R56, R31, R28 ;  /* 0x0000001c1f387220 */ /* 0x000fe20000410000 */
[----:B------:R-:W-:Y:S01]  /*180a0*/  HADD2.F32 R39, -RZ, R39.H1_H1 ;  /* 0x30000027ff277230 */ /* 0x000fe20000004100 */
[----:B------:R-:W-:Y:S01]  /*180b0*/  F2FP.F16.E4M3.UNPACK_B R8, R8 ;  /* 0x00000008ff08723e */ /* 0x000fe200020006ff */
[----:B------:R-:W-:Y:S02]  /*180c0*/  HADD2.F32 R26, -RZ, R26.H1_H1 ;  /* 0x3000001aff1a7230 */ /* 0x000fe40000004100 */
[C---:B------:R-:W-:Y:S01]  /*180d0*/  FFMA.FTZ R46, R21.reuse, R28, -R46 ;  /* 0x0000001c152e7223 */ /* 0x040fe2000001082e */
[----:B------:R-:W-:Y:S02]  /*180e0*/  HADD2.F32 R7, -RZ, R7.H1_H1 ;  /* 0x30000007ff077230 */ /* 0x000fe40000004100 */
[----:B------:R-:W-:Y:S01]  /*180f0*/  FFMA.FTZ R56, R21, R42, R56 ;  /* 0x0000002a15387223 */ /* 0x000fe20000010038 */
[----:B------:R-:W-:-:S02]  /*18100*/  HADD2.F32 R21, -RZ, R20.H0_H0 ;  /* 0x20000014ff157230 */ /* 0x000fc40000004100 */
[C---:B------:R-:W-:Y:S01]  /*18110*/  FMUL.FTZ R28, R26.reuse, R39 ;  /* 0x000000271a1c7220 */ /* 0x040fe20000410000 */
[----:B------:R-:W-:Y:S01]  /*18120*/  FMUL.FTZ R26, R26, R37 ;  /* 0x000000251a1a7220 */ /* 0x000fe20000410000 */
[----:B------:R-:W-:Y:S01]  /*18130*/  HADD2.F32 R31, -RZ, R20.H1_H1 ;  /* 0x30000014ff1f7230 */ /* 0x000fe20000004100 */
[----:B------:R-:W-:Y:S01]  /*18140*/  F2FP.SATFINITE.E4M3.F32.PACK_AB_MERGE_C R11, R40, R27, R55 ;  /* 0x0000001b280b723e */ /* 0x000fe20004807037 */
[C---:B------:R-:W-:Y:S01]  /*18150*/  FFMA.FTZ R51, R7.reuse, R37, -R28 ;  /* 0x0000002507337223 */ /* 0x040fe2000001081c */
[----:B------:R-:W-:Y:S01]  /*18160*/  FFMA.FTZ R53, R7, R39, R26 ;  /* 0x0000002707357223 */ /* 0x000fe2000001001a */
[----:B------:R-:W-:Y:S02]  /*18170*/  HADD2.F32 R20, -RZ, R8.H0_H0 ;  /* 0x20000008ff147230 */ /* 0x000fe40000004100 */
[----:B------:R-:W-:Y:S01]  /*18180*/  HADD2.F32 R7, -RZ, R6.H0_H0 ;  /* 0x20000006ff077230 */ /* 0x000fe20000004100 */
        /* <DEDUP_REMOVED lines=24> */
.L_x_6755:
[----:B------:R-:W-:Y:S05]  /*18310*/  BSYNC B1 ;  /* 0x0000000000017941 */ /* 0x000fea0003800000 */
.L_x_6754:
[----:B------:R-:W-:Y:S05]  /*18320*/  @P2 BRA `(.L_x_6736) ;  /* 0x0000000c00dc2947 */ /* 0x000fea0003800000 */
[----:B------:R-:W2:Y:S01]  /*18330*/  LDL R49, [R1+0x134] ;  /* 0x0001340001317983 */ /* 0x000ea20000100800 */
[----:B01---5:R-:W-:Y:S02]  /*18340*/  SHF.R.U32.HI R4, RZ, 0x8, R32 ;  /* 0x00000008ff047819 */ /* 0x023fe40000011620 */
[----:B------:R-:W-:Y:S02]  /*18350*/  LOP3.LUT R0, R32, 0xff, RZ, 0xc0, !PT ;  /* 0x000000ff20007812 */ /* 0x000fe400078ec0ff */
        /* <DEDUP_REMOVED lines=17> */
[----:B------:R-:W-:Y:S01]  /*18470*/  PRMT R20, R7, 0x7604, R6 ;  /* 0x0000760407147816 */ /* 0x000fe20000000006 */
[----:B------:R-:W-:Y:S01]  /*18480*/  IMAD.IADD R0, R18, 0x1, R3 ;  /* 0x0000000112007824 */ /* 0x000fe200078e0203 */
[----:B------:R-:W-:-:S02]  /*18490*/  SHF.R.U32.HI R5, RZ, 0x8, R35 ;  /* 0x00000008ff057819 */ /* 0x000fc40000011623 */
[----:B------:R-:W-:Y:S02]  /*184a0*/  SHF.R.U32.HI R7, RZ, 0x8, R12 ;  /* 0x00000008ff077819 */ /* 0x000fe4000001160c */
[----:B------:R-:W-:Y:S02]  /*184b0*/  SHF.R.U32.HI R8, RZ, 0x8, R13 ;  /* 0x00000008ff087819 */ /* 0x000fe4000001160d */
[----:B------:R-:W-:Y:S02]  /*184c0*/  PRMT R25, R9, 0x7604, R4 ;  /* 0x0000760409197816 */ /* 0x000fe40000000004 */
[----:B------:R-:W-:Y:S02]  /*184d0*/  LOP3.LUT R4, R35, 0xff, RZ, 0xc0, !PT ;  /* 0x000000ff23047812 */ /* 0x000fe400078ec0ff */
[----:B------:R-:W-:Y:S02]  /*184e0*/  LOP3.LUT R6, R12, 0xff, RZ, 0xc0, !PT ;  /* 0x000000ff0c067812 */ /* 0x000fe400078ec0ff */
[----:B------:R-:W-:-:S02]  /*184f0*/  LOP3.LUT R5, R5, 0xff, RZ, 0xc0, !PT ;  /* 0x000000ff05057812 */ /* 0x000fc400078ec0ff */
[----:B------:R-:W-:Y:S02]  /*18500*/  LOP3.LUT R7, R7, 0xff, RZ, 0xc0, !PT ;  /* 0x000000ff07077812 */ /* 0x000fe400078ec0ff */
[----:B------:R-:W-:Y:S02]  /*18510*/  LOP3.LUT R3, R8, 0xff, RZ, 0xc0, !PT ;  /* 0x000000ff08037812 */ /* 0x000fe400078ec0ff */
[----:B------:R-:W0:Y:S01]  /*18520*/  LDS.128 R8, [R0+0x1e200] ;  /* 0x01e2000000087984 */ /* 0x000e220000000c00 */
[----:B------:R-:W-:Y:S02]  /*18530*/  PRMT R24, R5, 0x7604, R4 ;  /* 0x0000760405187816 */ /* 0x000fe40000000004 */
        /* <DEDUP_REMOVED lines=14> */
[----:B------:R-:W-:Y:S02]  /*18620*/  SHF.R.U32.HI R39, RZ, 0x10, R15 ;  /* 0x00000010ff277819 */ /* 0x000fe4000001160f */
[----:B------:R-:W-:Y:S02]  /*18630*/  PRMT R37, R28, 0x7604, R27 ;  /* 0x000076041c257816 */ /* 0x000fe4000000001b */
        /* <DEDUP_REMOVED lines=14> */
[----:B------:R-:W-:Y:S01]  /*18720*/  F2FP.F16.E4M3.UNPACK_B R30, R26 ;  /* 0x0000001aff1e723e */ /* 0x000fe200020006ff */
[--C-:B------:R-:W-:Y:S01]  /*18730*/  HADD2.F32 R40, -RZ, R38.reuse.H0_H0 ;  /* 0x20000026ff287230 */ /* 0x100fe20000004100 */
[----:B------:R-:W-:Y:S01]  /*18740*/  LOP3.LUT R29, R29, 0xff0000, R12, 0xf8, !PT ;  /* 0x00ff00001d1d7812 */ /* 0x000fe200078ef80c */
[----:B------:R-:W-:Y:S01]  /*18750*/  HADD2.F32 R38, -RZ, R38.H1_H1 ;  /* 0x30000026ff267230 */ /* 0x000fe20000004100 */
[----:B------:R-:W-:-:S02]  /*18760*/  LOP3.LUT R41, R41, 0xff000000, R15, 0xf8, !PT ;  /* 0xff00000029297812 */ /* 0x000fc400078ef80f */
[----:B------:R-:W-:Y:S02]  /*18770*/  LOP3.LUT R25, R25, 0xff0000, R34, 0xf8, !PT ;  /* 0x00ff000019197812 */ /* 0x000fe400078ef822 */
[----:B------:R-:W-:Y:S01]  /*18780*/  LOP3.LUT R36, R27, 0xff000000, R35, 0xf8, !PT ;  /* 0xff0000001b247812 */ /* 0x000fe200078ef823 */
[--C-:B------:R-:W-:Y:S01]  /*18790*/  HADD2.F32 R35, -RZ, R30.reuse.H0_H0 ;  /* 0x2000001eff237230 */ /* 0x100fe20000004100 */
[----:B------:R-:W-:Y:S01]  /*187a0*/  LOP3.LUT R39, R29, 0xff000000, R12, 0xf8, !PT ;  /* 0xff0000001d277812 */ /* 0x000fe200078ef80c */
[----:B------:R-:W-:Y:S01]  /*187b0*/  HADD2.F32 R30, -RZ, R30.H1_H1 ;  /* 0x3000001eff1e7230 */ /* 0x000fe20000004100 */
[----:B------:R-:W-:Y:S02]  /*187c0*/  LOP3.LUT R3, R25, 0xff000000, R34, 0xf8, !PT ;  /* 0xff00000019037812 */ /* 0x000fe400078ef822 */
[----:B------:R-:W-:Y:S02]  /*187d0*/  LOP3.LUT R12, R21, 0xff000000, R14, 0xf8, !PT ;  /* 0xff000000150c7812 */ /* 0x000fe400078ef80e */
[----:B------:R-:W-:-:S02]  /*187e0*/  F2FP.F16.E4M3.UNPACK_B R25, R9.H1 ;  /* 0x00000009ff19723e */ /* 0x000fc400030006ff */
[-C--:B------:R-:W-:Y:S02]  /*187f0*/  F2FP.F16.E4M3.UNPACK_B R31, R11.reuse ;  /* 0x0000000bff1f723e */ /* 0x080fe400020006ff */
[----:B------:R-:W-:Y:S02]  /*18800*/  F2FP.F16.E4M3.UNPACK_B R34, R11.H1 ;  /* 0x0000000bff22723e */ /* 0x000fe400030006ff */
[----:B------:R-:W-:Y:S02]  /*18810*/  F2FP.F16.E4M3.UNPACK_B R26, R26.H1 ;  /* 0x0000001aff1a723e */ /* 0x000fe400030006ff */
[-C--:B------:R-:W-:Y:S02]  /*18820*/  F2FP.F16.E4M3.UNPACK_B R32, R8.reuse ;  /* 0x00000008ff20723e */ /* 0x080fe400020006ff */
[----:B------:R-:W-:Y:S01]  /*18830*/  F2FP.F16.E4M3.UNPACK_B R33, R8.H1 ;  /* 0x00000008ff21723e */ /* 0x000fe200030006ff */
[----:B------:R-:W-:Y:S01]  /*18840*/  HADD2.F32 R8, -RZ, R24.H1_H1 ;  /* 0x30000018ff087230 */ /* 0x000fe20000004100 */
[----:B------:R-:W-:-:S04]  /*18850*/  F2FP.F16.E4M3.UNPACK_B R37, R37.H1 ;  /* 0x00000025ff25723e */ /* 0x000fc800030006ff */
[----:B------:R-:W-:Y:S01]  /*18860*/  FMUL.FTZ R43, R8, R30 ;  /* 0x0000001e082b7220 */ /* 0x000fe20000410000 */
[----:B--2---:R-:W0:Y:S02]  /*18870*/  LDS.128 R4, [R49+0x1e200] ;  /* 0x01e2000031047984 */ /* 0x004e240000000c00 */
[-C--:B0-----:R-:W-:Y:S02]  /*18880*/  F2FP.F16.E4M3.UNPACK_B R13, R5.reuse ;  /* 0x00000005ff0d723e */ /* 0x081fe400020006ff */
[----:B------:R-:W-:Y:S01]  /*18890*/  F2FP.F16.E4M3.UNPACK_B R15, R5.H1 ;  /* 0x00000005ff0f723e */ /* 0x000fe200030006ff */
[----:B------:R-:W-:Y:S01]  /*188a0*/  HADD2.F32 R5, -RZ, R24.H0_H0 ;  /* 0x20000018ff057230 */ /* 0x000fe20000004100 */
[-C--:B------:R-:W-:Y:S01]  /*188b0*/  F2FP.F16.E4M3.UNPACK_B R28, R7.reuse ;  /* 0x00000007ff1c723e */ /* 0x080fe200020006ff */
[--C-:B------:R-:W-:Y:S01]  /*188c0*/  HADD2.F32 R14, -RZ, R13.reuse.H0_H0 ;  /* 0x2000000dff0e7230 */ /* 0x100fe20000004100 */
[----:B------:R-:W-:Y:S01]  /*188d0*/  F2FP.F16.E4M3.UNPACK_B R29, R7.H1 ;  /* 0x00000007ff1d723e */ /* 0x000fe200030006ff */
[----:B------:R-:W-:-:S02]  /*188e0*/  HADD2.F32 R13, -RZ, R13.H1_H1 ;  /* 0x3000000dff0d7230 */ /* 0x000fc40000004100 */
[C---:B------:R-:W-:Y:S01]  /*188f0*/  FMUL.FTZ R9, R5.reuse, R40 ;  /* 0x0000002805097220 */ /* 0x040fe20000410000 */
[-C--:B------:R-:W-:Y:S01]  /*18900*/  FMUL.FTZ R11, R5, R35.reuse ;  /* 0x00000023050b7220 */ /* 0x080fe20000410000 */
[----:B------:R-:W-:Y:S01]  /*18910*/  HADD2.F32 R24, -RZ, R15.H0_H0 ;  /* 0x2000000fff187230 */ /* 0x000fe20000004100 */
[----:B------:R-:W-:Y:S01]  /*18920*/  F2FP.F16.E4M3.UNPACK_B R27, R4.H1 ;  /* 0x00000004ff1b723e */ /* 0x000fe200030006ff */
[C---:B------:R-:W-:Y:S01]  /*18930*/  FFMA.FTZ R5, R14.reuse, R35, -R9 ;  /* 0x000000230e057223 */ /* 0x040fe20000010809 */
[----:B------:R-:W-:Y:S01]  /*18940*/  FFMA.FTZ R9, R14, R40, R11 ;  /* 0x000000280e097223 */ /* 0x000fe2000001000b */
[----:B------:R-:W-:Y:S02]  /*18950*/  HADD2.F32 R11, -RZ, R25.H0_H0 ;  /* 0x20000019ff0b7230 */ /* 0x000fe40000004100 */
[----:B------:R-:W-:Y:S01]  /*18960*/  FMUL.FTZ R14, R8, R38 ;  /* 0x00000026080e7220 */ /* 0x000fe20000410000 */
[----:B------:R-:W-:Y:S01]  /*18970*/  HADD2.F32 R35, -RZ, R26.H0_H0 ;  /* 0x2000001aff237230 */ /* 0x000fe20000004100 */
[----:B------:R-:W-:Y:S01]  /*18980*/  F2FP.F16.E4M3.UNPACK_B R21, R4 ;  /* 0x00000004ff15723e */ /* 0x000fe200020006ff */
[----:B------:R-:W-:-:S02]  /*18990*/  HADD2.F32 R40, -RZ, R37.H0_H0 ;  /* 0x20000025ff287230 */ /* 0x000fc40000004100 */
[C---:B------:R-:W-:Y:S01]  /*189a0*/  FFMA.FTZ R8, R13.reuse, R30, -R14 ;  /* 0x0000001e0d087223 */ /* 0x040fe2000001080e */
[----:B------:R-:W-:Y:S01]  /*189b0*/  FFMA.FTZ R14, R13, R38, R43 ;  /* 0x000000260d0e7223 */ /* 0x000fe2000001002b */
[C---:B------:R-:W-:Y:S01]  /*189c0*/  FMUL.FTZ R47, R11.reuse, R35 ;  /* 0x000000230b2f7220 */ /* 0x040fe20000410000 */
[----:B------:R-:W-:Y:S02]  /*189d0*/  HADD2.F32 R30, -RZ, R26.H1_H1 ;  /* 0x3000001aff1e7230 */ /* 0x000fe40000004100 */
[-C--:B----4-:R-:W-:Y:S01]  /*189e0*/  FMUL.FTZ R45, R11, R40.reuse ;  /* 0x000000280b2d7220 */ /* 0x090fe20000410000 */
[----:B------:R-:W-:Y:S02]  /*189f0*/  HADD2.F32 R38, -RZ, R37.H1_H1 ;  /* 0x30000025ff267230 */ /* 0x000fe40000004100 */
[C---:B------:R-:W-:Y:S01]  /*18a00*/  FFMA.FTZ R13, R24.reuse, R40, R47 ;  /* 0x00000028180d7223 */ /* 0x040fe2000001002f */
[----:B------:R-:W-:Y:S01]  /*18a10*/  F2FP.F16.E4M3.UNPACK_B R40, R41 ;  /* 0x00000029ff28723e */ /* 0x000fe200020006ff */
[----:B------:R-:W-:Y:S01]  /*18a20*/  FFMA.FTZ R11, R24, R35, -R45 ;  /* 0x00000023180b7223 */ /* 0x000fe2000001082d */
[-C--:B------:R-:W-:Y:S01]  /*18a30*/  F2FP.F16.E4M3.UNPACK_B R35, R36.reuse ;  /* 0x00000024ff23723e */ /* 0x080fe200020006ff */
        /* <DEDUP_REMOVED lines=8> */
[----:B------:R-:W-:Y:S02]  /*18ac0*/  HADD2.F32 R15, -RZ, R15.H1_H1 ;  /* 0x3000000fff0f7230 */ /* 0x000fe40000004100 */
[C---:B------:R-:W-:Y:S01]  /*18ad0*/  FMUL.FTZ R48, R26.reuse, R42 ;  /* 0x0000002a1a307220 */ /* 0x040fe20000410000 */
[--C-:B------:R-:W-:Y:S02]  /*18ae0*/  HADD2.F32 R25, -RZ, R28.reuse.H0_H0 ;  /* 0x2000001cff197230 */ /* 0x100fe40000004100 */
[-C--:B------:R-:W-:Y:S01]  /*18af0*/  FMUL.FTZ R45, R26, R37.reuse ;  /* 0x000000251a2d7220 */ /* 0x080fe20000410000 */
[----:B------:R-:W-:Y:S01]  /*18b00*/  F2FP.F16.E4M3.UNPACK_B R4, R6 ;  /* 0x00000006ff04723e */ /* 0x000fe200020006ff */
[C---:B------:R-:W-:Y:S01]  /*18b10*/  FFMA.FTZ R24, R15.reuse, R30, -R46 ;  /* 0x0000001e0f187223 */ /* 0x040fe2000001082e */
[----:B------:R-:W-:Y:S01]  /*18b20*/  FFMA.FTZ R26, R15, R38, R43 ;  /* 0x000000260f1a7223 */ /* 0x000fe2000001002b */
[----:B------:R-:W-:Y:S01]  /*18b30*/  FFMA.FTZ R15, R25, R37, -R48 ;  /* 0x00000025190f7223 */ /* 0x000fe20000010830 */
[----:B------:R-:W-:-:S02]  /*18b40*/  HADD2.F32 R30, -RZ, R28.H1_H1 ;  /* 0x3000001cff1e7230 */ /* 0x000fc40000004100 */
[----:B------:R-:W-:Y:S01]  /*18b50*/  FFMA.FTZ R25, R25, R42, R45 ;  /* 0x0000002a19197223 */ /* 0x000fe2000001002d */
[----:B------:R-:W-:Y:S01]  /*18b60*/  HADD2.F32 R37, -RZ, R35.H1_H1 ;  /* 0x30000023ff257230 */ /* 0x000fe20000004100 */
[----:B------:R-:W-:Y:S01]  /*18b70*/  F2FP.F16.E4M3.UNPACK_B R7, R6.H1 ;  /* 0x00000006ff07723e */ /* 0x000fe200030006ff */
[----:B------:R-:W-:Y:S01]  /*18b80*/  HADD2.F32 R43, -RZ, R40.H1_H1 ;  /* 0x30000028ff2b7230 */ /* 0x000fe20000004100 */
[-C--:B------:R-:W-:Y:S01]  /*18b90*/  F2FP.F16.E4M3.UNPACK_B R6, R10.reuse ;  /* 0x0000000aff06723e */ /* 0x080fe200020006ff */
[----:B------:R-:W-:Y:S01]  /*18ba0*/  HADD2.F32 R28, -RZ, R31.H1_H1 ;  /* 0x3000001fff1c7230 */ /* 0x000fe20000004100 */
[----:B------:R-:W-:Y:S01]  /*18bb0*/  F2FP.F16.E4M3.UNPACK_B R10, R10.H1 ;  /* 0x0000000aff0a723e */ /* 0x000fe200030006ff */
        /* <DEDUP_REMOVED lines=20> */
[----:B------:R-:W-:Y:S01]  /*18d00*/  F2FP.SATFINITE.E4M3.F32.PACK_AB_MERGE_C R13, R26, R13, RZ ;  /* 0x0000000d1a0d723e */ /* 0x000fe200048070ff */
        /* <DEDUP_REMOVED lines=24> */
[-C--:B------:R-:W-:Y:S01]  /*18e90*/  F2FP.F16.E4M3.UNPACK_B R34, R12.reuse.H1 ;  /* 0x0000000cff22723e */ /* 0x080fe200030006ff */
[----:B------:R-:W-:Y:S02]  /*18ea0*/  HADD2.F32 R39, -RZ, R39.H1_H1 ;  /* 0x30000027ff277230 */ /* 0x000fe40000004100 */
[C---:B------:R-:W-:Y:S01]  /*18eb0*/  FMUL.FTZ R35, R29.reuse, R33 ;  /* 0x000000211d237220 */ /* 0x040fe20000410000 */
[----:B------:R-:W-:Y:S02]  /*18ec0*/  HADD2.F32 R32, -RZ, R32.H1_H1 ;  /* 0x30000020ff207230 */ /* 0x000fe40000004100 */
[----:B------:R-:W-:Y:S01]  /*18ed0*/  FMUL.FTZ R29, R29, R27 ;  /* 0x0000001b1d1d7220 */ /* 0x000fe20000410000 */
[----:B------:R-:W-:Y:S01]  /*18ee0*/  HADD2.F32 R20, -RZ, R21.H0_H0 ;  /* 0x20000015ff147230 */ /* 0x000fe20000004100 */
[----:B------:R-:W-:Y:S01]  /*18ef0*/  F2FP.F16.E4M3.UNPACK_B R12, R12 ;  /* 0x0000000cff0c723e */ /* 0x000fe200020006ff */
        /* <DEDUP_REMOVED lines=13> */
[----:B------:R-:W-:Y:S01]  /*18fd0*/  F2FP.SATFINITE.E4M3.F32.PACK_AB_MERGE_C R45, R50, R45, RZ ;  /* 0x0000002d322d723e */ /* 0x000fe200048070ff */
        /* <DEDUP_REMOVED lines=10> */
[----:B------:R-:W-:Y:S02]  /*19080*/  HADD2.F32 R20, -RZ, R12.H0_H0 ;  /* 0x2000000cff147230 */ /* 0x000fe40000004100 */
[CC--:B------:R-:W-:Y:S01]  /*19090*/  FMUL.FTZ R38, R10.reuse, R34.reuse ;  /* 0x000000220a267220 */ /* 0x0c0fe20000410000 */
[----:B------:R-:W-:Y:S01]  /*190a0*/  FMUL.FTZ R21, R10, R29 ;  /* 0x0000001d0a157220 */ /* 0x000fe20000410000 */
[--C-:B------:R-:W-:Y:S01]  /*190b0*/  HADD2.F32 R10, -RZ, R3.reuse.H0_H0 ;  /* 0x20000003ff0a7230 */ /* 0x100fe20000004100 */
[----:B------:R-:W-:Y:S01]  /*190c0*/  F2FP.SATFINITE.E4M3.F32.PACK_AB_MERGE_C R5, R8, R5, R11 ;  /* 0x000000050805723e */ /* 0x000fe2000480700b */
[C---:B------:R-:W-:Y:S01]  /*190d0*/  FFMA.FTZ R38, R7.reuse, R29, -R38 ;  /* 0x0000001d07267223 */ /* 0x040fe20000010826 */
[----:B------:R-:W-:Y:S01]  /*190e0*/  FFMA.FTZ R42, R7, R34, R21 ;  /* 0x00000022072a7223 */ /* 0x000fe20000010015 */
[----:B------:R-:W-:Y:S01]  /*190f0*/  HADD2.F32 R7, -RZ, R6.H0_H0 ;  /* 0x20000006ff077230 */ /* 0x000fe20000004100 */
[----:B------:R-:W-:Y:S01]  /*19100*/  F2FP.SATFINITE.E4M3.F32.PACK_AB_MERGE_C R9, R14, R9, R13 ;  /* 0x000000090e09723e */ /* 0x000fe2000480700d */
[----:B------:R-:W-:Y:S01]  /*19110*/  HADD2.F32 R21, -RZ, R3.H1_H1 ;  /* 0x30000003ff157230 */ /* 0x000fe20000004100 */
[----:B------:R-:W-:Y:S01]  /*19120*/  F2FP.SATFINITE.E4M3.F32.PACK_AB_MERGE_C R38, R38, R39, RZ ;  /* 0x000000272626723e */ /* 0x000fe200048070ff */
[----:B------:R-:W-:-:S02]  /*19130*/  HADD2.F32 R27, -RZ, R12.H1_H1 ;  /* 0x3000000cff1b7230 */ /* 0x000fc40000004100 */
[C---:B------:R-:W-:Y:S01]  /*19140*/  FMUL.FTZ R12, R7.reuse, R20 ;  /* 0x00000014070c7220 */ /* 0x040fe20000410000 */
[----:B------:R-:W-:Y:S02]  /*19150*/  HADD2.F32 R6, -RZ, R6.H1_H1 ;  /* 0x30000006ff067230 */ /* 0x000fe40000004100 */
[-C--:B------:R-:W-:Y:S01]  /*19160*/  FMUL.FTZ R7, R7, R10.reuse ;  /* 0x0000000a07077220 */ /* 0x080fe20000410000 */
        /* <DEDUP_REMOVED lines=19> */
.L_x_6736:
[----:B------:R-:W-:Y:S05]  /*192a0*/  BSYNC B0 ;  /* 0x0000000000007941 */ /* 0x000fea0003800000 */
.L_x_6729:
        /* <DEDUP_REMOVED lines=8> */
.L_x_6727:
[----:B0-23--:R-:W-:-:S04]  /*19330*/  MOV R0, UR49 ;  /* 0x0000003100007c02 */ /* 0x00dfc80008000f00 */
[----:B------:R-:W-:-:S13]  /*19340*/  ISETP.NE.AND P0, PT, R0, 0x3, PT ;  /* 0x000000030000780c */ /* 0x000fda0003f05270 */
[----:B------:R-:W-:Y:S05]  /*19350*/  @!P0 BRA `(.L_x_6756) ;  /* 0x0000000000048947 */ /* 0x000fea0003800000 */
[----:B------:R-:W-:Y:S01]  /*19360*/  BPT.TRAP 0x1 ;  /* 0x000000040000795c */ /* 0x000fe20000300000 */
.L_x_6756:
[----:B------:R-:W2:Y:S01]  /*19370*/  LDL R0, [R1] ;  /* 0x0000000001007983 */ /* 0x000ea20000100800 */
[----:B-1--4-:R-:W-:Y:S01]  /*19380*/  IMAD R3, R222, 0x8, R18 ;  /* 0x00000008de037824 */ /* 0x012fe200078e0212 */
[----:B--2---:R-:W-:-:S04]  /*19390*/  SHF.L.U32 R0, R0, 0x1f, RZ ;  /* 0x0000001f00007819 */ /* 0x004fc800000006ff */
[----:B------:R0:W1:Y:S01]  /*193a0*/  SYNCS.PHASECHK.TRANS64.TRYWAIT P1, [R3+URZ+0x33430], R0 ;  /* 0x03343000030075a7 */ /* 0x000062000802017f */
[----:B------:R-:W-:Y:S05]  /*193b0*/  @!P0 BRA `(.L_x_6757) ;  /* 0x0000000000048947 */ /* 0x000fea0003800000 */
[----:B------:R-:W-:Y:S01]  /*193c0*/  BPT.TRAP 0x1 ;  /* 0x000000040000795c */ /* 0x000fe20000300000 */
.L_x_6757:
[----:B-1----:R-:W-:Y:S05]  /*193d0*/  @P1 BRA `(.L_x_6758) ;  /* 0x0000000000081947 */ /* 0x002fea0003800000 */
[----:B------:R-:W1:Y:S02]  /*193e0*/  SYNCS.PHASECHK.TRANS64.TRYWAIT P1, [R3+URZ+0x33430], R0 ;  /* 0x03343000030075a7 */ /* 0x000e64000802017f */
[----:B-1----:R-:W-:Y:S05]  /*193f0*/  @!P1 BRA `(.L_x_6759) ;  /* 0x000001c400a49947 */ /* 0x002fea0003800000 */
.L_x_6758:
[----:B------:R-:W-:Y:S05]  /*19400*/  WARPSYNC.ALL ;  /* 0x0000000000007948 */ /* 0x000fea0003800000 */
[----:B01----:R-:W-:Y:S01]  /*19410*/  VIADD R0, R18, 0x24200 ;  /* 0x0002420012007836 */ /* 0x003fe20000000000 */
[----:B------:R-:W-:Y:S01]  /*19420*/  R2UR UR24, R44 ;  /* 0x000000002c1872ca */ /* 0x000fe200000e0000 */
[----:B-----5:R-:W-:Y:S01]  /*19430*/  IMAD.MOV.U32 R5, RZ, RZ, -0x7fffffe0 ;  /* 0x80000020ff057424 */ /* 0x020fe200078e00ff */
[----:B------:R-:W-:Y:S01]  /*19440*/  WARPGROUP.ARRIVE ;  /* 0x00000000000079c5 */ /* 0x000fe20000000000 */
[----:B------:R-:W-:Y:S01]  /*19450*/  UMOV UR25, 0x80000020 ;  /* 0x8000002000197882 */ /* 0x000fe20000000000 */
[----:B------:R-:W-:Y:S01]  /*19460*/  SHF.R.U32.HI R0, RZ, 0x4, R0 ;  /* 0x00000004ff007819 */ /* 0x000fe20000011600 */
[----:B------:R-:W-:Y:S01]  /*19470*/  IMAD.MOV.U32 R7, RZ, RZ, -0x7fffffe0 ;  /* 0x80000020ff077424 */ /* 0x000fe200078e00ff */
[----:B------:R-:W-:Y:S01]  /*19480*/  R2UR UR27, R5 ;  /* 0x00000000051b72ca */ /* 0x000fe200000e0000 */
[----:B------:R-:W-:Y:S01]  /*19490*/  UMOV UR5, UR25 ;  /* 0x0000001900057c82 */ /* 0x000fe20008000000 */
[----:B------:R-:W-:Y:S01]  /*194a0*/  LOP3.LUT R0, R0, 0x3fff, RZ, 0xc0, !PT ;  /* 0x00003fff00007812 */ /* 0x000fe200078ec0ff */
[----:B------:R-:W-:Y:S01]  /*194b0*/  IMAD.MOV.U32 R9, RZ, RZ, -0x7fffffe0 ;  /* 0x80000020ff097424 */ /* 0x000fe200078e00ff */
[----:B------:R-:W-:Y:S01]  /*194c0*/  R2UR UR7, R7 ;  /* 0x00000000070772ca */ /* 0x000fe200000e0000 */
[----:B------:R-:W-:Y:S01]  /*194d0*/  UMOV UR9, UR25 ;  /* 0x0000001900097c82 */ /* 0x000fe20008000000 */
[----:B------:R-:W-:Y:S01]  /*194e0*/  LOP3.LUT R20, R0, 0x10000, RZ, 0xfc, !PT ;  /* 0x0001000000147812 */ /* 0x000fe200078efcff */
[----:B------:R-:W-:Y:S01]  /*194f0*/  ULOP3.LUT UR24, UR24, 0x10000, URZ, 0xfc, !UPT ;  /* 0x0001000018187892 */ /* 0x000fe2000f8efc3f */
[----:B------:R-:W-:Y:S01]  /*19500*/  R2UR UR11, R9 ;  /* 0x00000000090b72ca */ /* 0x000fe200000e0000 */
[----:B------:R-:W-:Y:S01]  /*19510*/  UMOV UR13, UR25 ;  /* 0x00000019000d7c82 */ /* 0x000fe20008000000 */
[----:B------:R-:W-:Y:S01]  /*19520*/  R2UR UR15, R7 ;  /* 0x00000000070f72ca */ /* 0x000fe200000e0000 */
[----:B------:R-:W-:Y:S01]  /*19530*/  IMAD R4, R222, 0x780, R20 ;  /* 0x00000780de047824 */ /* 0x000fe200078e0214 */
[----:B------:R-:W-:Y:S01]  /*19540*/  R2UR UR19, R9 ;  /* 0x00000000091372ca */ /* 0x000fe200000e0000 */
[----:B------:R-:W-:Y:S01]  /*19550*/  UMOV UR17, UR25 ;  /* 0x0000001900117c82 */ /* 0x000fe20008000000 */
[----:B------:R-:W-:Y:S01]  /*19560*/  UMOV UR4, UR24 ;  /* 0x0000001800047c82 */ /* 0x000fe20008000000 */
[C---:B------:R-:W-:Y:S01]  /*19570*/  VIADD R6, R4.reuse, 0x80 ;  /* 0x0000008004067836 */ /* 0x040fe20000000000 */
[C---:B------:R-:W-:Y:S01]  /*19580*/  R2UR UR26, R4.reuse ;  /* 0x00000000041a72ca */ /* 0x040fe200000e0000 */
[----:B------:R-:W-:Y:S01]  /*19590*/  VIADD R8, R4, 0x100 ;  /* 0x0000010004087836 */ /* 0x000fe20000000000 */
[----:B------:R-:W-:Y:S01]  /*195a0*/  UMOV UR8, UR24 ;  /* 0x0000001800087c82 */ /* 0x000fe20008000000 */
[----:B------:R-:W-:Y:S01]  /*195b0*/  UMOV UR12, UR24 ;  /* 0x00000018000c7c82 */ /* 0x000fe20008000000 */
[----:B------:R-:W-:Y:S01]  /*195c0*/  R2UR UR6, R6 ;  /* 0x00000000060672ca */ /* 0x000fe200000e0000 */
[----:B------:R-:W-:Y:S01]  /*195d0*/  VIADD R6, R4, 0x180 ;  /* 0x0000018004067836 */ /* 0x000fe20000000000 */
[----:B------:R-:W-:Y:S01]  /*195e0*/  R2UR UR10, R8 ;  /* 0x00000000080a72ca */ /* 0x000fe200000e0000 */
[----:B------:R-:W-:Y:S01]  /*195f0*/  VIADD R8, R4, 0x200 ;  /* 0x0000020004087836 */ /* 0x000fe20000000000 */
[----:B------:R-:W-:Y:S01]  /*19600*/  UMOV UR16, UR24 ;  /* 0x0000001800107c82 */ /* 0x000fe20008000000 */
[----:B------:R-:W-:Y:S01]  /*19610*/  IMAD.MOV.U32 R7, RZ, RZ, -0x7fffffe0 ;  /* 0x80000020ff077424 */ /* 0x000fe200078e00ff */
[----:B------:R-:W-:Y:S01]  /*19620*/  R2UR UR14, R6 ;  /* 0x00000000060e72ca */ /* 0x000fe200000e0000 */
[----:B------:R-:W-:Y:S01]  /*19630*/  VIADD R6, R4, 0x2 ;  /* 0x0000000204067836 */ /* 0x000fe20000000000 */
[----:B------:R-:W-:Y:S01]  /*19640*/  R2UR UR18, R8 ;  /* 0x00000000081272ca */ /* 0x000fe200000e0000 */
[----:B------:R-:W-:Y:S01]  /*19650*/  QGMMA.64x32x32.F32.E4M3.E4M3 R88, gdesc[UR24], RZ, !UPT, gsb0 ;  /* 0x00600000185879f3 */ /* 0x000fe2000c0008ff */
[C---:B------:R-:W-:Y:S01]  /*19660*/  VIADD R8, R4.reuse, 0x82 ;  /* 0x0000008204087836 */ /* 0x040fe20000000000 */
[----:B------:R-:W-:Y:S01]  /*19670*/  IADD3 R10, R4, 0x102, RZ ;  /* 0x00000102040a7810 */ /* 0x000fe20007ffe0ff */
[----:B------:R-:W-:-:S02]  /*19680*/  IMAD.MOV.U32 R9, RZ, RZ, -0x7fffffe0 ;  /* 0x80000020ff097424 */ /* 0x000fc400078e00ff */
[----:B------:R-:W-:Y:S02]  /*19690*/  IMAD.MOV.U32 R11, RZ, RZ, -0x7fffffe0 ;  /* 0x80000020ff0b7424 */ /* 0x000fe400078e00ff */
[----:B------:R-:W-:-:S05]  /*196a0*/  IMAD.MOV.U32 R5, RZ, RZ, -0x7fffffe0 ;  /* 0x80000020ff057424 */ /* 0x000fca00078e00ff */
[----:B------:R-:W-:Y:S01]  /*196b0*/  R2UR UR47, R5 ;  /* 0x00000000052f72ca */ /* 0x000fe200000e0000 */
[----:B------:R-:W-:Y:S02]  /*196c0*/  WARPGROUP.DEPBAR.LE gsb0, 0x0 ;  /* 0x00008000000079c5 */ /* 0x000fe40000010000 */
[----:B------:R-:W-:-:S06]  /*196d0*/  WARPGROUP.ARRIVE ;  /* 0x00000000000079c5 */ /* 0x000fcc0000000000 */
[----:B------:R-:W-:Y:S01]  /*196e0*/  QGMMA.64x32x32.F32.E4M3.E4M3 R72, gdesc[UR4], RZ, !UPT, gsb0 ;  /* 0x00600000044879f3 */ /* 0x000fe2000c0008ff */
        /* <DEDUP_REMOVED lines=140> */
[----:B------:R-:W-:Y:S01]  /*19fb0*/  MOV R7, 0x80000020 ;  /* 0x8000002000077802 */ /* 0x000fe20000000f00 */
[----:B------:R-:W-:Y:S02]  /*19fc0*/  UMOV UR41, UR17 ;  /* 0x0000001100297c82 */ /* 0x000fe40008000000 */
        /* <DEDUP_REMOVED lines=43> */
[----:B------:R-:W-:Y:S01]  /*1a280*/  UMOV UR45, UR21 ;  /* 0x00000015002d7c82 */ /* 0x000fe20008000000 */
[----:B------:R-:W-:Y:S02]  /*1a290*/  IMAD.MOV.U32 R7, RZ, RZ, -0x7fffffe0 ;  /* 0x80000020ff077424 */ /* 0x000fe400078e00ff */
[----:B------:R-:W-:Y:S01]  /*1a2a0*/  VIADD R4, R4, 0x702 ;  /* 0x0000070204047836 */ /* 0x000fe20000000000 */
[----:B------:R-:W-:-:S04]  /*1a2b0*/  UMOV UR44, UR20 ;  /* 0x00000014002c7c82 */ /* 0x000fc80008000000 */
        /* <DEDUP_REMOVED lines=40> */
.L_x_6760:
[----:B------:R-:W2:Y:S01]  /*1a540*/  LDL R0, [R1+0x5c] ;  /* 0x00005c0001007983 */ /* 0x000ea20000100800 */
[----:B------:R-:W0:Y:S03]  /*1a550*/  LDC R4, c[0x0][0x448] ;  /* 0x00011200ff047b82 */ /* 0x000e260000000800 */
[----:B------:R-:W2:Y:S04]  /*1a560*/  LDL R110, [R1+0x48] ;  /* 0x00004800016e7983 */ /* 0x000ea80000100800 */
[----:B------:R-:W3:Y:S04]  /*1a570*/  LDL R104, [R1+0x50] ;  /* 0x0000500001687983 */ /* 0x000ee80000100800 */
[----:B------:R-:W4:Y:S04]  /*1a580*/  LDL R8, [R1+0x54] ;  /* 0x0000540001087983 */ /* 0x000f280000100800 */
[----:B------:R-:W5:Y:S01]  /*1a590*/  LDL R108, [R1+0x4c] ;  /* 0x00004c00016c7983 */ /* 0x000f620000100800 */
[----:B0-----:R-:W-:-:S13]  /*1a5a0*/  ISETP.NE.AND P4, PT, R4, 0x1, PT ;  /* 0x000000010400780c */ /* 0x001fda0003f85270 */
[----:B------:R-:W0:Y:S08]  /*1a5b0*/  @P4 LDC R5, c[0x0][0x44c] ;  /* 0x00011300ff054b82 */ /* 0x000e300000000800 */
[----:B------:R-:W1:Y:S01]  /*1a5c0*/  @P4 LDC R7, c[0x0][0x450] ;  /* 0x00011400ff074b82 */ /* 0x000e620000000800 */
[----:B--2---:R-:W-:-:S05]  /*1a5d0*/  IADD3 R6, R0, R110, RZ ;  /* 0x0000006e00067210 */ /* 0x004fca0007ffe0ff */
[----:B0-----:R-:W-:-:S05]  /*1a5e0*/  @P4 IMAD.HI.U32 R0, R6, R5, RZ ;  /* 0x0000000506004227 */ /* 0x001fca00078e00ff */
[----:B-1----:R-:W-:-:S05]  /*1a5f0*/  @P4 SHF.R.U32.HI R6, RZ, R7, R0 ;  /* 0x00000007ff064219 */ /* 0x002fca0000011600 */
[----:B------:R-:W0:Y:S01]  /*1a600*/  SHFL.IDX PT, R7, R6, 0x1, 0x1c1f ;  /* 0x003c1f0006077f89 */ /* 0x000e2200000e0000 */
[C---:B------:R-:W-:Y:S02]  /*1a610*/  IMAD R0, R106.reuse, -0xa0, RZ ;  /* 0xffffff606a007824 */ /* 0x040fe400078e02ff */
[----:B---3--:R-:W-:-:S03]  /*1a620*/  IMAD R4, R106, -0xa0, R104 ;  /* 0xffffff606a047824 */ /* 0x008fc600078e0268 */
[C---:B----4-:R-:W-:Y:S02]  /*1a630*/  IADD3 R0, -R8.reuse, 0xa1, R0 ;  /* 0x000000a108007810 */ /* 0x050fe40007ffe100 */
[----:B------:R-:W-:Y:S02]  /*1a640*/  IADD3 R4, -R8, 0xa0, R4 ;  /* 0x000000a008047810 */ /* 0x000fe40007ffe104 */
[----:B-----5:R-:W-:-:S04]  /*1a650*/  IADD3 R5, -R108, R0, R104 ;  /* 0x000000006c057210 */ /* 0x020fc80007ffe168 */
        /* <DEDUP_REMOVED lines=120> */
[----:B------:R-:W0:Y:S04]  /*1ade0*/  SHFL.BFLY PT, R39, R10, 0x2, 0x1f ;  /* 0x0c401f000a277f89 */ /* 0x000e2800000e0000 */
[----:B------:R-:W1:Y:S01]  /*1adf0*/  SHFL.IDX PT, R6, R6, RZ, 0x1c1f ;  /* 0x001c1fff06067589 */ /* 0x000e6200000e0000 */
[----:B0-----:R-:W-:-:S05]  /*1ae00*/  FMNMX.FTZ R12, R10, R39, !PT ;  /* 0x000000270a0c7209 */ /* 0x001fca0007810000 */
[----:B------:R-:W0:Y:S01]  /*1ae10*/  SHFL.BFLY PT, R39, R12, 0x1, 0x1f ;  /* 0x0c201f000c277f89 */ /* 0x000e2200000e0000 */
[----:B-1----:R-:W-:-:S04]  /*1ae20*/  VIADDMNMX R4, R6, R5, R4, PT ;  /* 0x0000000506047246 */ /* 0x002fc80003800104 */
[C---:B------:R-:W-:Y:S02]  /*1ae30*/  ISETP.GT.AND P2, PT, R4.reuse, 0x1, PT ;  /* 0x000000010400780c */ /* 0x040fe40003f44270 */
[----:B------:R-:W-:Y:S02]  /*1ae40*/  ISETP.GT.AND P3, PT, R4, 0x8, PT ;  /* 0x000000080400780c */ /* 0x000fe40003f64270 */
[----:B0-----:R-:W-:-:S04]  /*1ae50*/  FMNMX.FTZ R0, R12, R39, !PT ;  /* 0x000000270c007209 */ /* 0x001fc80007810000 */
[----:B------:R-:W-:Y:S01]  /*1ae60*/  FSETP.NEU.FTZ.AND P1, PT, R0, -INF , PT ;  /* 0xff8000000000780b */ /* 0x000fe20003f3d000 */
[----:B------:R-:W-:-:S05]  /*1ae70*/  FFMA.FTZ R39, R2, R0, -8 ;  /* 0xc100000002277423 */ /* 0x000fca0000010000 */
[----:B------:R-:W-:Y:S02]  /*1ae80*/  FSEL R39, R39, RZ, P1 ;  /* 0x000000ff27277208 */ /* 0x000fe40000800000 */
[----:B------:R-:W-:Y:S02]  /*1ae90*/  ISETP.GT.AND P1, PT, R4, RZ, PT ;  /* 0x000000ff0400720c */ /* 0x000fe40003f24270 */
[----:B------:R-:W-:Y:S01]  /*1aea0*/  FSEL R89, R89, -INF , P2 ;  /* 0xff80000059597808 */ /* 0x000fe20001000000 */
[----:B------:R-:W-:-:S01]  /*1aeb0*/  FFMA.FTZ R91, R2, R91, -R39 ;  /* 0x0000005b025b7223 */ /* 0x000fc20000010827 */
[----:B------:R-:W-:Y:S01]  /*1aec0*/  FFMA.FTZ R5, R2, R11, -R39 ;  /* 0x0000000b02057223 */ /* 0x000fe20000010827 */
[----:B------:R-:W-:Y:S02]  /*1aed0*/  FSEL R11, R88, -INF , P1 ;  /* 0xff800000580b7808 */ /* 0x000fe40000800000 */
[----:B------:R0:W-:Y:S01]  /*1aee0*/  MUFU.EX2 R10, R91 ;  /* 0x0000005b000a7308 */ /* 0x0001e20000000800 */
[----:B------:R-:W-:-:S02]  /*1aef0*/  ISETP.GT.AND P1, PT, R4, 0x9, PT ;  /* 0x000000090400780c */ /* 0x000fc40003f24270 */
[----:B------:R-:W-:Y:S02]  /*1af00*/  FMNMX.FTZ R14, R11, R89, !PT ;  /* 0x000000590b0e7209 */ /* 0x000fe40007810000 */
[----:B------:R-:W-:Y:S02]  /*1af10*/  ISETP.GT.AND P2, PT, R4, 0x10, PT ;  /* 0x000000100400780c */ /* 0x000fe40003f44270 */
[----:B0-----:R-:W-:Y:S02]  /*1af20*/  FSEL R91, R92, -INF , P3 ;  /* 0xff8000005c5b7808 */ /* 0x001fe40001800000 */
[----:B------:R-:W-:Y:S02]  /*1af30*/  FSEL R93, R93, -INF , P1 ;  /* 0xff8000005d5d7808 */ /* 0x000fe40000800000 */
[----:B------:R-:W-:Y:S01]  /*1af40*/  FMNMX.FTZ R14, R91, R14, !PT ;  /* 0x0000000e5b0e7209 */ /* 0x000fe20007810000 */
[----:B------:R-:W-:-:S01]  /*1af50*/  FFMA.FTZ R12, R2, R95, -R39 ;  /* 0x0000005f020c7223 */ /* 0x000fc20000010827 */
[----:B------:R-:W-:-:S02]  /*1af60*/  ISETP.GT.AND P1, PT, R4, 0x11, PT ;  /* 0x000000110400780c */ /* 0x000fc40003f24270 */
[----:B------:R-:W-:Y:S02]  /*1af70*/  FSEL R95, R96, -INF , P2 ;  /* 0xff800000605f7808 */ /* 0x000fe40001000000 */
[----:B------:R-:W-:Y:S02]  /*1af80*/  FMNMX.FTZ R14, R93, R14, !PT ;  /* 0x0000000e5d0e7209 */ /* 0x000fe40007810000 */
[----:B------:R-:W-:Y:S02]  /*1af90*/  ISETP.GT.AND P2, PT, R4, 0x18, PT ;  /* 0x000000180400780c */ /* 0x000fe40003f44270 */
[----:B------:R-:W-:Y:S02]  /*1afa0*/  FSEL R97, R97, -INF , P1 ;  /* 0xff80000061617808 */ /* 0x000fe40000800000 */
[----:B------:R-:W-:Y:S01]  /*1afb0*/  FMNMX.FTZ R14, R95, R14, !PT ;  /* 0x0000000e5f0e7209 */ /* 0x000fe20007810000 */
[----:B------:R-:W-:Y:S01]  /*1afc0*/  FFMA.FTZ R6, R2, R99, -R39 ;  /* 0x0000006302067223 */ /* 0x000fe20000010827 */
[----:B------:R-:W-:-:S02]  /*1afd0*/  ISETP.GT.AND P1, PT, R4, 0x19, PT ;  /* 0x000000190400780c */ /* 0x000fc40003f24270 */
[----:B------:R-:W-:Y:S02]  /*1afe0*/  FSEL R99, R100, -INF , P2 ;  /* 0xff80000064637808 */ /* 0x000fe40001000000 */
[----:B------:R-:W-:Y:S02]  /*1aff0*/  FMNMX.FTZ R14, R97, R14, !PT ;  /* 0x0000000e610e7209 */ /* 0x000fe40007810000 */
[----:B------:R-:W-:Y:S02]  /*1b000*/  FSEL R101, R101, -INF , P1 ;  /* 0xff80000065657808 */ /* 0x000fe40000800000 */
[----:B------:R-:W-:Y:S02]  /*1b010*/  ISETP.GT.AND P1, PT, R4, 0x20, PT ;  /* 0x000000200400780c */ /* 0x000fe40003f24270 */
        /* <DEDUP_REMOVED lines=8> */
[C-C-:B------:R-:W-:Y:S01]  /*1b0a0*/  FFMA.FTZ R34, R2.reuse, R15, -R39.reuse ;  /* 0x0000000f02227223 */ /* 0x140fe20000010827 */
[----:B------:R-:W-:-:S01]  /*1b0b0*/  FFMA.FTZ R15, R2, R75, -R39 ;  /* 0x0000004b020f7223 */ /* 0x000fc20000010827 */
        /* <DEDUP_REMOVED lines=11> */
[----:B------:R-:W-:Y:S01]  /*1b170*/  FMNMX.FTZ R30, R133, R30, !PT ;  /* 0x0000001e851e7209 */ /* 0x000fe20007810000 */
[----:B------:R0:W-:Y:S01]  /*1b180*/  MUFU.EX2 R14, R34 ;  /* 0x00000022000e7308 */ /* 0x0001e20000000800 */
[----:B------:R-:W-:-:S02]  /*1b190*/  ISETP.GT.AND P2, PT, R4, 0x39, PT ;  /* 0x000000390400780c */ /* 0x000fc40003f44270 */
[----:B------:R-:W-:Y:S01]  /*1b1a0*/  FMNMX.FTZ R30, R81, R30, !PT ;  /* 0x0000001e511e7209 */ /* 0x000fe20007810000 */
[----:B0-----:R-:W-:-:S01]  /*1b1b0*/  FFMA.FTZ R34, R2, R79, -R39 ;  /* 0x0000004f02227223 */ /* 0x001fc20000010827 */
[----:B------:R-:W-:Y:S02]  /*1b1c0*/  FSEL R79, R84, -INF , P1 ;  /* 0xff800000544f7808 */ /* 0x000fe40000800000 */
[----:B------:R-:W-:Y:S02]  /*1b1d0*/  FSEL R85, R85, -INF , P2 ;  /* 0xff80000055557808 */ /* 0x000fe40001000000 */
[----:B------:R-:W-:Y:S02]  /*1b1e0*/  ISETP.GT.AND P1, PT, R4, 0x40, PT ;  /* 0x000000400400780c */ /* 0x000fe40003f24270 */
[----:B------:R-:W-:Y:S01]  /*1b1f0*/  FMNMX.FTZ R30, R79, R30, !PT ;  /* 0x0000001e4f1e7209 */ /* 0x000fe20007810000 */
[----:B------:R-:W-:Y:S01]  /*1b200*/  FFMA.FTZ R215, R2, R105, -R39 ;  /* 0x0000006902d77223 */ /* 0x000fe20000010827 */
[----:B------:R-:W-:-:S02]  /*1b210*/  ISETP.GT.AND P2, PT, R4, 0x41, PT ;  /* 0x000000410400780c */ /* 0x000fc40003f44270 */
[----:B------:R-:W-:Y:S02]  /*1b220*/  FSEL R105, R56, -INF , P1 ;  /* 0xff80000038697808 */ /* 0x000fe40000800000 */
[----:B------:R-:W-:Y:S02]  /*1b230*/  FMNMX.FTZ R30, R85, R30, !PT ;  /* 0x0000001e551e7209 */ /* 0x000fe40007810000 */
[----:B------:R-:W-:Y:S02]  /*1b240*/  ISETP.GT.AND P1, PT, R4, 0x48, PT ;  /* 0x000000480400780c */ /* 0x000fe40003f24270 */
        /* <DEDUP_REMOVED lines=76> */
[----:B------:R-:W-:Y:S02]  /*1b710*/  FSEL R37, R37, -INF , P2 ;  /* 0xff80000025257808 */ /* 0x000fe40001000000 */
[----:B------:R-:W-:-:S04]  /*1b720*/  FMNMX.FTZ R44, R71, R44, !PT ;  /* 0x0000002c472c7209 */ /* 0x000fc80007810000 */
[----:B------:R-:W-:-:S05]  /*1b730*/  FMNMX.FTZ R4, R37, R44, !PT ;  /* 0x0000002c25047209 */ /* 0x000fca0007810000 */
[----:B------:R-:W0:Y:S01]  /*1b740*/  SHFL.BFLY PT, R33, R4, 0x2, 0x1f ;  /* 0x0c401f0004217f89 */ /* 0x000e2200000e0000 */
[----:B------:R-:W-:-:S01]  /*1b750*/  FFMA.FTZ R28, R2, R43, -R39 ;  /* 0x0000002b021c7223 */ /* 0x000fc20000010827 */
[----:B0-----:R-:W-:-:S05]  /*1b760*/  FMNMX.FTZ R43, R4, R33, !PT ;  /* 0x00000021042b7209 */ /* 0x001fca0007810000 */
[----:B------:R-:W0:Y:S01]  /*1b770*/  SHFL.BFLY PT, R4, R43, 0x1, 0x1f ;  /* 0x0c201f002b047f89 */ /* 0x000e2200000e0000 */
[----:B------:R-:W-:-:S01]  /*1b780*/  FFMA.FTZ R7, R2, R7, -R39 ;  /* 0x0000000702077223 */ /* 0x000fc20000010827 */
[----:B------:R-:W-:Y:S01]  /*1b790*/  FFMA.FTZ R9, R2, R9, -R39 ;  /* 0x0000000902097223 */ /* 0x000fe20000010827 */
[----:B0-----:R-:W-:-:S04]  /*1b7a0*/  FMNMX.FTZ R4, R43, R4, !PT ;  /* 0x000000042b047209 */ /* 0x001fc80007810000 */
[----:B------:R-:W-:Y:S01]  /*1b7b0*/  FSETP.NEU.FTZ.AND P1, PT, R4, -INF , PT ;  /* 0xff8000000400780b */ /* 0x000fe20003f3d000 */
[----:B------:R-:W-:-:S05]  /*1b7c0*/  FFMA.FTZ R54, R2, R4, -8 ;  /* 0xc100000002367423 */ /* 0x000fca0000010004 */
[----:B------:R-:W-:-:S05]  /*1b7d0*/  FSEL R54, R54, RZ, P1 ;  /* 0x000000ff36367208 */ /* 0x000fca0000800000 */
[C-C-:B------:R-:W-:Y:S01]  /*1b7e0*/  FFMA.FTZ R216, R2.reuse, R11, -R54.reuse ;  /* 0x0000000b02d87223 */ /* 0x140fe20000010836 */
[----:B------:R-:W-:-:S01]  /*1b7f0*/  FFMA.FTZ R11, R2, R89, -R54 ;  /* 0x00000059020b7223 */ /* 0x000fc20000010836 */
[C-C-:B------:R-:W-:Y:S01]  /*1b800*/  FFMA.FTZ R43, R2.reuse, R91, -R54.reuse ;  /* 0x0000005b022b7223 */ /* 0x140fe20000010836 */
[----:B------:R-:W0:Y:S01]  /*1b810*/  MUFU.EX2 R7, R7 ;  /* 0x0000000700077308 */ /* 0x000e220000000800 */
[----:B------:R-:W-:-:S01]  /*1b820*/  FFMA.FTZ R56, R2, R93, -R54 ;  /* 0x0000005d02387223 */ /* 0x000fc20000010836 */
[----:B------:R-:W-:-:S06]  /*1b830*/  FFMA.FTZ R218, R2, R95, -R54 ;  /* 0x0000005f02da7223 */ /* 0x000fcc0000010836 */
[----:B------:R-:W-:Y:S08]  /*1b840*/  MUFU.EX2 R216, R216 ;  /* 0x000000d800d87308 */ /* 0x000ff00000000800 */
[----:B------:R-:W1:Y:S08]  /*1b850*/  MUFU.EX2 R11, R11 ;  /* 0x0000000b000b7308 */ /* 0x000e700000000800 */
[----:B------:R-:W2:Y:S08]  /*1b860*/  MUFU.EX2 R9, R9 ;  /* 0x0000000900097308 */ /* 0x000eb00000000800 */
[----:B------:R-:W3:Y:S01]  /*1b870*/  MUFU.EX2 R43, R43 ;  /* 0x0000002b002b7308 */ /* 0x000ee20000000800 */
[----:B------:R-:W-:-:S07]  /*1b880*/  FFMA.FTZ R36, R2, R51, -R39 ;  /* 0x0000003302247223 */ /* 0x000fce0000010827 */
[----:B------:R-:W4:Y:S01]  /*1b890*/  MUFU.EX2 R12, R12 ;  /* 0x0000000c000c7308 */ /* 0x000f220000000800 */
[----:B------:R-:W-:-:S07]  /*1b8a0*/  FFMA.FTZ R51, R2, R99, -R54 ;  /* 0x0000006302337223 */ /* 0x000fce0000010836 */
[----:B------:R5:W-:Y:S08]  /*1b8b0*/  MUFU.EX2 R38, R50 ;  /* 0x0000003200267308 */ /* 0x000bf00000000800 */
[----:B------:R-:W4:Y:S01]  /*1b8c0*/  MUFU.EX2 R56, R56 ;  /* 0x0000003800387308 */ /* 0x000f220000000800 */
[----:B-----5:R-:W-:-:S01]  /*1b8d0*/  FFMA.FTZ R50, R2, R35, -R39 ;  /* 0x0000002302327223 */ /* 0x020fc20000010827 */
[----:B------:R-:W-:Y:S01]  /*1b8e0*/  FFMA.FTZ R35, R2, R97, -R54 ;  /* 0x0000006102237223 */ /* 0x000fe20000010836 */
[----:B0-----:R-:W-:-:S05]  /*1b8f0*/  FADD.FTZ R72, R7, R10 ;  /* 0x0000000a07487221 */ /* 0x001fca0000010000 */
[----:B------:R-:W0:Y:S01]  /*1b900*/  MUFU.EX2 R5, R5 ;  /* 0x0000000500057308 */ /* 0x000e220000000800 */
[----:B------:R-:W-:-:S01]  /*1b910*/  FFMA.FTZ R13, R2, R13, -R39 ;  /* 0x0000000d020d7223 */ /* 0x000fc20000010827 */
[----:B-1----:R-:W-:-:S06]  /*1b920*/  FADD.FTZ R70, R216, R11 ;  /* 0x0000000bd8467221 */ /* 0x002fcc0000010000 */
[----:B------:R-:W1:Y:S01]  /*1b930*/  MUFU.EX2 R218, R218 ;  /* 0x000000da00da7308 */ /* 0x000e620000000800 */
[----:B------:R-:W-:-:S01]  /*1b940*/  FFMA.FTZ R48, R2, R27, -R39 ;  /* 0x0000001b02307223 */ /* 0x000fc20000010827 */
[C---:B------:R-:W-:Y:S01]  /*1b950*/  FFMA.FTZ R203, R2.reuse, R31, -R39 ;  /* 0x0000001f02cb7223 */ /* 0x040fe20000010827 */
[----:B------:R-:W-:-:S01]  /*1b960*/  FFMA.FTZ R58, R2, R101, -R54 ;  /* 0x00000065023a7223 */ /* 0x000fc20000010836 */
[C-C-:B------:R-:W-:Y:S01]  /*1b970*/  FFMA.FTZ R21, R2.reuse, R21, -R39.reuse ;  /* 0x0000001502157223 */ /* 0x140fe20000010827 */
[----:B------:R-:W-:-:S03]  /*1b980*/  FFMA.FTZ R87, R2, R87, -R39 ;  /* 0x0000005702577223 */ /* 0x000fc60000010827 */
[----:B------:R-:W5:Y:S01]  /*1b990*/  MUFU.EX2 R35, R35 ;  /* 0x0000002300237308 */ /* 0x000f620000000800 */
[----:B------:R-:W-:-:S01]  /*1b9a0*/  FFMA.FTZ R205, R2, R117, -R39 ;  /* 0x0000007502cd7223 */ /* 0x000fc20000010827 */
[C-C-:B------:R-:W-:Y:S01]  /*1b9b0*/  FFMA.FTZ R29, R2.reuse, R119, -R39.reuse ;  /* 0x00000077021d7223 */ /* 0x140fe20000010827 */
[----:B------:R-:W-:-:S01]  /*1b9c0*/  FFMA.FTZ R44, R2, R47, -R39 ;  /* 0x0000002f022c7223 */ /* 0x000fc20000010827 */
[C-C-:B------:R-:W-:Y:S01]  /*1b9d0*/  FFMA.FTZ R207, R2.reuse, R121, -R39.reuse ;  /* 0x0000007902cf7223 */ /* 0x140fe20000010827 */
[----:B------:R-:W-:-:S01]  /*1b9e0*/  FFMA.FTZ R33, R2, R55, -R39 ;  /* 0x0000003702217223 */ /* 0x000fc20000010827 */
[C-C-:B------:R-:W-:Y:S01]  /*1b9f0*/  FFMA.FTZ R201, R2.reuse, R125, -R39.reuse ;  /* 0x0000007d02c97223 */ /* 0x140fe20000010827 */
[----:B------:R-:W-:-:S01]  /*1ba00*/  FFMA.FTZ R27, R2, R127, -R39 ;  /* 0x0000007f021b7223 */ /* 0x000fc20000010827 */
[----:B------:R3:W-:Y:S01]  /*1ba10*/  MUFU.EX2 R42, R46 ;  /* 0x0000002e002a7308 */ /* 0x0007e20000000800 */
[----:B------:R-:W-:-:S01]  /*1ba20*/  FFMA.FTZ R52, R2, R129, -R39 ;  /* 0x0000008102347223 */ /* 0x000fc20000010827 */
[C---:B------:R-:W-:Y:S01]  /*1ba30*/  FFMA.FTZ R31, R2.reuse, R131, -R39 ;  /* 0x00000083021f7223 */ /* 0x040fe20000010827 */
[----:B------:R-:W-:-:S01]  /*1ba40*/  FFMA.FTZ R66, R2, R69, -R54 ;  /* 0x0000004502427223 */ /* 0x000fc20000010836 */
[----:B------:R-:W-:Y:S01]  /*1ba50*/  FFMA.FTZ R8, R2, R8, -R39 ;  /* 0x0000000802087223 */ /* 0x000fe20000010827 */
[----:B------:R-:W-:-:S02]  /*1ba60*/  VIADD R3, R3, 0x33440 ;  /* 0x0003344003037836 */ /* 0x000fc40000000000 */
[----:B--2---:R-:W-:Y:S01]  /*1ba70*/  FADD.FTZ R69, R9, R72 ;  /* 0x0000004809457221 */ /* 0x004fe20000010000 */
[----:B------:R-:W-:Y:S01]  /*1ba80*/  IMAD.U32 R68, RZ, RZ, UR38 ;  /* 0x00000026ff447e24 */ /* 0x000fe2000f8e00ff */
[----:B------:R-:W2:Y:S01]  /*1ba90*/  MUFU.EX2 R6, R6 ;  /* 0x0000000600067308 */ /* 0x000ea20000000800 */
[----:B---3--:R-:W-:-:S01]  /*1baa0*/  FFMA.FTZ R46, R2, R123, -R39 ;  /* 0x0000007b022e7223 */ /* 0x008fc20000010827 */
[----:B------:R-:W-:Y:S01]  /*1bab0*/  FFMA.FTZ R39, R2, R59, -R54 ;  /* 0x0000003b02277223 */ /* 0x000fe20000010836 */
[----:B------:R-:W-:-:S01]  /*1bac0*/  FADD.FTZ R59, R43, R70 ;  /* 0x000000462b3b7221 */ /* 0x000fc20000010000 */
[----:B------:R-:W-:-:S04]  /*1bad0*/  FFMA.FTZ R212, R2, R103, -R54 ;  /* 0x0000006702d47223 */ /* 0x000fc80000010836 */
[----:B------:R-:W3:Y:S01]  /*1bae0*/  MUFU.EX2 R51, R51 ;  /* 0x0000003300337308 */ /* 0x000ee20000000800 */
[----:B----4-:R-:W-:-:S01]  /*1baf0*/  FADD.FTZ R70, R12, R69 ;  /* 0x000000450c467221 */ /* 0x010fc20000010000 */
[----:B------:R-:W-:Y:S01]  /*1bb00*/  PRMT R3, R68, 0x654, R3 ;  /* 0x0000065444037816 */ /* 0x000fe20000000003 */
[----:B------:R-:W-:-:S01]  /*1bb10*/  FADD.FTZ R59, R56, R59 ;  /* 0x0000003b383b7221 */ /* 0x000fc20000010000 */
[C-C-:B------:R-:W-:Y:S01]  /*1bb20*/  FFMA.FTZ R47, R2.reuse, R73, -R54.reuse ;  /* 0x00000049022f7223 */ /* 0x140fe20000010836 */
[----:B------:R-:W-:-:S03]  /*1bb30*/  FFMA.FTZ R68, R2, R45, -R54 ;  /* 0x0000002d02447223 */ /* 0x000fc60000010836 */
[----:B------:R-:W4:Y:S01]  /*1bb40*/  MUFU.EX2 R13, R13 ;  /* 0x0000000d000d7308 */ /* 0x000f220000000800 */
[----:B------:R-:W-:-:S01]  /*1bb50*/  FFMA.FTZ R45, R2, R49, -R54 ;  /* 0x00000031022d7223 */ /* 0x000fc20000010836 */
[----:B0-----:R-:W-:Y:S01]  /*1bb60*/  FADD.FTZ R49, R5, R70 ;  /* 0x0000004605317221 */ /* 0x001fe20000010000 */
[----:B-1----:R-:W-:-:S05]  /*1bb70*/  FADD.FTZ R70, R218, R59 ;  /* 0x0000003bda467221 */ /* 0x002fca0000010000 */
[----:B------:R-:W0:Y:S01]  /*1bb80*/  MUFU.EX2 R58, R58 ;  /* 0x0000003a003a7308 */ /* 0x000e220000000800 */
[----:B------:R-:W-:-:S01]  /*1bb90*/  FFMA.FTZ R60, R2, R75, -R54 ;  /* 0x0000004b023c7223 */ /* 0x000fc20000010836 */
[----:B-----5:R-:W-:-:S06]  /*1bba0*/  FADD.FTZ R70, R35, R70 ;  /* 0x0000004623467221 */ /* 0x020fcc0000010000 */
[----:B------:R-:W1:Y:S01]  /*1bbb0*/  MUFU.EX2 R26, R26 ;  /* 0x0000001a001a7308 */ /* 0x000e620000000800 */
[----:B------:R-:W-:-:S07]  /*1bbc0*/  FFMA.FTZ R73, R2, R77, -R54 ;  /* 0x0000004d02497223 */ /* 0x000fce0000010836 */
[----:B------:R-:W5:Y:S01]  /*1bbd0*/  MUFU.EX2 R212, R212 ;  /* 0x000000d400d47308 */ /* 0x000f620000000800 */
[----:B--2---:R-:W-:-:S01]  /*1bbe0*/  FADD.FTZ R72, R6, R49 ;  /* 0x0000003106487221 */ /* 0x004fc20000010000 */
[----:B---3--:R-:W-:Y:S01]  /*1bbf0*/  FADD.FTZ R49, R51, R70 ;  /* 0x0000004633317221 */ /* 0x008fe20000010000 */
[----:B------:R-:W-:-:S05]  /*1bc00*/  FFMA.FTZ R214, R2, R133, -R54 ;  /* 0x0000008502d67223 */ /* 0x000fca0000010836 */
[----:B------:R-:W-:Y:S01]  /*1bc10*/  MUFU.EX2 R15, R15 ;  /* 0x0000000f000f7308 */ /* 0x000fe20000000800 */
[----:B------:R-:W-:-:S01]  /*1bc20*/  FFMA.FTZ R55, R2, R81, -R54 ;  /* 0x0000005102377223 */ /* 0x000fc20000010836 */
[----:B------:R-:W-:-:S06]  /*1bc30*/  FFMA.FTZ R62, R2, R79, -R54 ;  /* 0x0000004f023e7223 */ /* 0x000fcc0000010836 */
[----:B------:R-:W-:Y:S01]  /*1bc40*/  MUFU.EX2 R34, R34 ;  /* 0x0000002200227308 */ /* 0x000fe20000000800 */
[----:B------:R-:W-:-:S07]  /*1bc50*/  F2FP.SATFINITE.E4M3.F32.PACK_AB_MERGE_C R217, R12, R9, RZ ;  /* 0x000000090cd9723e */ /* 0x000fce00048070ff */
[----:B------:R-:W-:Y:S01]  /*1bc60*/  MUFU.EX2 R215, R215 ;  /* 0x000000d700d77308 */ /* 0x000fe20000000800 */
[----:B------:R-:W-:-:S01]  /*1bc70*/  FFMA.FTZ R208, R2, R105, -R54 ;  /* 0x0000006902d07223 */ /* 0x000fc20000010836 */
[C-C-:B------:R-:W-:Y:S01]  /*1bc80*/  FFMA.FTZ R57, R2.reuse, R57, -R54.reuse ;  /* 0x0000003902397223 */ /* 0x140fe20000010836 */
[----:B------:R-:W-:-:S05]  /*1bc90*/  FFMA.FTZ R64, R2, R83, -R54 ;  /* 0x0000005302407223 */ /* 0x000fca0000010836 */
[----:B------:R-:W-:Y:S01]  /*1bca0*/  MUFU.EX2 R209, R209 ;  /* 0x000000d100d17308 */ /* 0x000fe20000000800 */
[----:B------:R-:W-:-:S07]  /*1bcb0*/  FFMA.FTZ R210, R2, R107, -R54 ;  /* 0x0000006b02d27223 */ /* 0x000fce0000010836 */
[----:B------:R-:W-:Y:S08]  /*1bcc0*/  MUFU.EX2 R40, R40 ;  /* 0x0000002800287308 */ /* 0x000ff00000000800 */
[----:B------:R-:W-:Y:S01]  /*1bcd0*/  MUFU.EX2 R41, R41 ;  /* 0x0000002900297308 */ /* 0x000fe20000000800 */
[----:B------:R-:W-:-:S01]  /*1bce0*/  FFMA.FTZ R204, R2, R109, -R54 ;  /* 0x0000006d02cc7223 */ /* 0x000fc20000010836 */
[----:B------:R2:W-:Y:S06]  /*1bcf0*/  SYNCS.ARRIVE.TRANS64.RED.A1T0 RZ, [R3+URZ], RZ ;  /* 0x000000ff03ff79a7 */ /* 0x0005ec000810043f */
[----:B------:R-:W3:Y:S01]  /*1bd00*/  MUFU.EX2 R47, R47 ;  /* 0x0000002f002f7308 */ /* 0x000ee20000000800 */
[----:B----4-:R-:W-:-:S01]  /*1bd10*/  FADD.FTZ R59, R13, R72 ;  /* 0x000000480d3b7221 */ /* 0x010fc20000010000 */
[----:B0-----:R-:W-:-:S06]  /*1bd20*/  FADD.FTZ R49, R58, R49 ;  /* 0x000000313a317221 */ /* 0x001fcc0000010000 */
[----:B------:R-:W0:Y:S01]  /*1bd30*/  MUFU.EX2 R60, R60 ;  /* 0x0000003c003c7308 */ /* 0x000e220000000800 */
[----:B-1----:R-:W-:-:S01]  /*1bd40*/  FADD.FTZ R59, R26, R59 ;  /* 0x0000003b1a3b7221 */ /* 0x002fc20000010000 */
[----:B-----5:R-:W-:-:S06]  /*1bd50*/  FADD.FTZ R70, R212, R49 ;  /* 0x00000031d4467221 */ /* 0x020fcc0000010000 */
[----:B------:R-:W1:Y:S08]  /*1bd60*/  MUFU.EX2 R21, R21 ;  /* 0x0000001500157308 */ /* 0x000e700000000800 */
[----:B------:R-:W4:Y:S01]  /*1bd70*/  MUFU.EX2 R73, R73 ;  /* 0x0000004900497308 */ /* 0x000f220000000800 */
[----:B------:R-:W-:-:S01]  /*1bd80*/  FADD.FTZ R72, R14, R59 ;  /* 0x0000003b0e487221 */ /* 0x000fc20000010000 */
[----:B------:R-:W-:Y:S01]  /*1bd90*/  FFMA.FTZ R75, R2, R85, -R54 ;  /* 0x00000055024b7223 */ /* 0x000fe20000010836 */
[----:B---3--:R-:W-:-:S05]  /*1bda0*/  FADD.FTZ R49, R47, R70 ;  /* 0x000000462f317221 */ /* 0x008fca0000010000 */
[----:B------:R-:W3:Y:S01]  /*1bdb0*/  MUFU.EX2 R214, R214 ;  /* 0x000000d600d67308 */ /* 0x000ee20000000800 */
[----:B------:R-:W-:-:S01]  /*1bdc0*/  FADD.FTZ R72, R15, R72 ;  /* 0x000000480f487221 */ /* 0x000fc20000010000 */
[----:B0-----:R-:W-:-:S06]  /*1bdd0*/  FADD.FTZ R12, R60, R49 ;  /* 0x000000313c0c7221 */ /* 0x001fcc0000010000 */
[----:B------:R-:W0:Y:S01]  /*1bde0*/  MUFU.EX2 R55, R55 ;  /* 0x0000003700377308 */ /* 0x000e220000000800 */
[----:B-1----:R-:W-:-:S01]  /*1bdf0*/  FADD.FTZ R59, R21, R72 ;  /* 0x00000048153b7221 */ /* 0x002fc20000010000 */
[----:B------:R-:W-:Y:S01]  /*1be00*/  F2FP.SATFINITE.E4M3.F32.PACK_AB_MERGE_C R219, R26, R13, RZ ;  /* 0x0000000d1adb723e */ /* 0x000fe200048070ff */
[----:B----4-:R-:W-:-:S05]  /*1be10*/  FADD.FTZ R13, R73, R12 ;  /* 0x0000000c490d7221 */ /* 0x010fca0000010000 */
[----:B------:R-:W1:Y:S01]  /*1be20*/  MUFU.EX2 R62, R62 ;  /* 0x0000003e003e7308 */ /* 0x000e620000000800 */
[----:B------:R-:W-:-:S01]  /*1be30*/  FADD.FTZ R26, R34, R59 ;  /* 0x0000003b221a7221 */ /* 0x000fc20000010000 */
[----:B---3--:R-:W-:-:S06]  /*1be40*/  FADD.FTZ R12, R214, R13 ;  /* 0x0000000dd60c7221 */ /* 0x008fcc0000010000 */
[----:B------:R-:W3:Y:S01]  /*1be50*/  MUFU.EX2 R75, R75 ;  /* 0x0000004b004b7308 */ /* 0x000ee20000000800 */
[----:B------:R-:W-:Y:S01]  /*1be60*/  F2FP.SATFINITE.E4M3.F32.PACK_AB_MERGE_C R56, R56, R43, RZ ;  /* 0x0000002b3838723e */ /* 0x000fe200048070ff */
[----:B------:R-:W-:-:S06]  /*1be70*/  FADD.FTZ R43, R215, R26 ;  /* 0x0000001ad72b7221 */ /* 0x000fcc0000010000 */
[----:B------:R-:W4:Y:S01]  /*1be80*/  MUFU.EX2 R87, R87 ;  /* 0x0000005700577308 */ /* 0x000f220000000800 */
[----:B------:R-:W-:-:S01]  /*1be90*/  FFMA.FTZ R77, R2, R61, -R54 ;  /* 0x0000003d024d7223 */ /* 0x000fc20000010836 */
[----:B0-----:R-:W-:-:S06]  /*1bea0*/  FADD.FTZ R13, R55, R12 ;  /* 0x0000000c370d7221 */ /* 0x001fcc0000010000 */
[----:B------:R-:W0:Y:S01]  /*1beb0*/  MUFU.EX2 R208, R208 ;  /* 0x000000d000d07308 */ /* 0x000e220000000800 */
[----:B------:R-:W-:-:S01]  /*1bec0*/  FADD.FTZ R43, R30, R43 ;  /* 0x0000002b1e2b7221 */ /* 0x000fc20000010000 */
[----:B------:R-:W-:Y:S01]  /*1bed0*/  F2FP.SATFINITE.E4M3.F32.PACK_AB_MERGE_C R217, R10, R7, R217 ;  /* 0x000000070ad9723e */ /* 0x000fe200048070d9 */
[----:B-1----:R-:W-:-:S05]  /*1bee0*/  FADD.FTZ R10, R62, R13 ;  /* 0x0000000d3e0a7221 */ /* 0x002fca0000010000 */
[----:B------:R-:W1:Y:S01]  /*1bef0*/  MUFU.EX2 R57, R57 ;  /* 0x0000003900397308 */ /* 0x000e620000000800 */
[----:B------:R-:W-:-:S01]  /*1bf00*/  FADD.FTZ R26, R38, R43 ;  /* 0x0000002b261a7221 */ /* 0x000fc20000010000 */
[C---:B---3--:R-:W-:Y:S01]  /*1bf10*/  F2FP.SATFINITE.E4M3.F32.PACK_AB_MERGE_C R62, R75.reuse, R62, RZ ;  /* 0x0000003e4b3e723e */ /* 0x048fe200048070ff */
[----:B------:R-:W-:-:S05]  /*1bf20*/  FADD.FTZ R75, R75, R10 ;  /* 0x0000000a4b4b7221 */ /* 0x000fca0000010000 */
[----:B------:R-:W3:Y:S01]  /*1bf30*/  MUFU.EX2 R64, R64 ;  /* 0x0000004000407308 */ /* 0x000ee20000000800 */
[----:B------:R-:W-:-:S01]  /*1bf40*/  FFMA.FTZ R61, R2, R65, -R54 ;  /* 0x00000041023d7223 */ /* 0x000fc20000010836 */
[----:B----4-:R-:W-:Y:S01]  /*1bf50*/  FADD.FTZ R26, R87, R26 ;  /* 0x0000001a571a7221 */ /* 0x010fe20000010000 */
[----:B------:R-:W-:-:S05]  /*1bf60*/  F2FP.SATFINITE.E4M3.F32.PACK_AB_MERGE_C R219, R6, R5, R219 ;  /* 0x0000000506db723e */ /* 0x000fca00048070db */
[----:B------:R-:W4:Y:S01]  /*1bf70*/  MUFU.EX2 R77, R77 ;  /* 0x0000004d004d7308 */ /* 0x000f220000000800 */
[----:B0-----:R-:W-:-:S01]  /*1bf80*/  FADD.FTZ R6, R208, R75 ;  /* 0x0000004bd0067221 */ /* 0x001fc20000010000 */
[----:B------:R-:W-:Y:S01]  /*1bf90*/  FFMA.FTZ R65, R2, R135, -R54 ;  /* 0x0000008702417223 */ /* 0x000fe20000010836 */
[----:B------:R-:W-:-:S05]  /*1bfa0*/  FADD.FTZ R7, R209, R26 ;  /* 0x0000001ad1077221 */ /* 0x000fca0000010000 */
[----:B------:R-:W0:Y:S01]  /*1bfb0*/  MUFU.EX2 R210, R210 ;  /* 0x000000d200d27308 */ /* 0x000e220000000800 */
[----:B-1----:R-:W-:-:S01]  /*1bfc0*/  FADD.FTZ R5, R57, R6 ;  /* 0x0000000639057221 */ /* 0x002fc20000010000 */
[----:B------:R-:W-:-:S06]  /*1bfd0*/  FADD.FTZ R10, R40, R7 ;  /* 0x00000007280a7221 */ /* 0x000fcc0000010000 */
[----:B------:R-:W1:Y:S01]  /*1bfe0*/  MUFU.EX2 R211, R211 ;  /* 0x000000d300d37308 */ /* 0x000e620000000800 */
[----:B---3--:R-:W-:-:S07]  /*1bff0*/  FADD.FTZ R6, R64, R5 ;  /* 0x0000000540067221 */ /* 0x008fce0000010000 */
[----:B------:R-:W3:Y:S01]  /*1c000*/  MUFU.EX2 R61, R61 ;  /* 0x0000003d003d7308 */ /* 0x000ee20000000800 */
[----:B------:R-:W-:-:S01]  /*1c010*/  FADD.FTZ R7, R41, R10 ;  /* 0x0000000a29077221 */ /* 0x000fc20000010000 */
[----:B----4-:R-:W-:-:S06]  /*1c020*/  F2FP.SATFINITE.E4M3.F32.PACK_AB_MERGE_C R64, R77, R64, RZ ;  /* 0x000000404d40723e */ /* 0x010fcc00048070ff */
[----:B------:R-:W4:Y:S01]  /*1c030*/  MUFU.EX2 R24, R24 ;  /* 0x0000001800187308 */ /* 0x000f220000000800 */
[----:B------:R-:W-:-:S01]  /*1c040*/  FADD.FTZ R77, R77, R6 ;  /* 0x000000064d4d7221 */ /* 0x000fc20000010000 */
[----:B--2---:R-:W-:-:S06]  /*1c050*/  FFMA.FTZ R3, R2, R137, -R54 ;  /* 0x0000008902037223 */ /* 0x004fcc0000010836 */
[----:B------:R-:W2:Y:S01]  /*1c060*/  MUFU.EX2 R65, R65 ;  /* 0x0000004100417308 */ /* 0x000ea20000000800 */
[C---:B------:R-:W-:Y:S01]  /*1c070*/  F2FP.SATFINITE.E4M3.F32.PACK_AB_MERGE_C R41, R42.reuse, R41, RZ ;  /* 0x000000292a29723e */ /* 0x040fe200048070ff */
[----:B------:R-:W-:Y:S01]  /*1c080*/  FADD.FTZ R42, R42, R7 ;  /* 0x000000072a2a7221 */ /* 0x000fe20000010000 */
[----:B0-----:R-:W-:-:S05]  /*1c090*/  FADD.FTZ R6, R210, R77 ;  /* 0x0000004dd2067221 */ /* 0x001fca0000010000 */
[----:B------:R-:W0:Y:S01]  /*1c0a0*/  MUFU.EX2 R66, R66 ;  /* 0x0000004200427308 */ /* 0x000e220000000800 */
[----:B------:R-:W-:Y:S01]  /*1c0b0*/  F2FP.SATFINITE.E4M3.F32.PACK_AB_MERGE_C R213, R34, R21, RZ ;  /* 0x0000001522d5723e */ /* 0x000fe200048070ff */
[----:B-1----:R-:W-:Y:S01]  /*1c0c0*/  FADD.FTZ R5, R211, R42 ;  /* 0x0000002ad3057221 */ /* 0x002fe20000010000 */
[----:B---3--:R-:W-:-:S05]  /*1c0d0*/  FADD.FTZ R10, R61, R6 ;  /* 0x000000063d0a7221 */ /* 0x008fca0000010000 */
[----:B------:R-:W1:Y:S01]  /*1c0e0*/  MUFU.EX2 R204, R204 ;  /* 0x000000cc00cc7308 */ /* 0x000e620000000800 */
[----:B------:R-:W-:Y:S01]  /*1c0f0*/  F2FP.SATFINITE.E4M3.F32.PACK_AB_MERGE_C R213, R15, R14, R213 ;  /* 0x0000000e0fd5723e */ /* 0x000fe200048070d5 */
[----:B----4-:R-:W-:Y:S01]  /*1c100*/  FADD.FTZ R14, R24, R5 ;  /* 0x00000005180e7221 */ /* 0x010fe20000010000 */
[----:B--2---:R-:W-:-:S05]  /*1c110*/  FADD.FTZ R5, R65, R10 ;  /* 0x0000000a41057221 */ /* 0x004fca0000010000 */
[----:B------:R-:W2:Y:S01]  /*1c120*/  MUFU.EX2 R3, R3 ;  /* 0x0000000300037308 */ /* 0x000ea20000000800 */
[----:B------:R-:W-:-:S01]  /*1c130*/  FFMA.FTZ R206, R2, R111, -R54 ;  /* 0x0000006f02ce7223 */ /* 0x000fc20000010836 */
[----:B0-----:R-:W-:-:S06]  /*1c140*/  FADD.FTZ R5, R66, R5 ;  /* 0x0000000542057221 */ /* 0x001fcc0000010000 */
[----:B------:R-:W0:Y:S01]  /*1c150*/  MUFU.EX2 R39, R39 ;  /* 0x0000002700277308 */ /* 0x000e220000000800 */
[----:B-1----:R-:W-:-:S07]  /*1c160*/  FADD.FTZ R10, R204, R5 ;  /* 0x00000005cc0a7221 */ /* 0x002fce0000010000 */
[----:B------:R-:W1:Y:S01]  /*1c170*/  MUFU.EX2 R68, R68 ;  /* 0x0000004400447308 */ /* 0x000e620000000800 */
[----:B------:R-:W-:-:S01]  /*1c180*/  FFMA.FTZ R63, R2, R63, -R54 ;  /* 0x0000003f023f7223 */ /* 0x000fc20000010836 */
[----:B------:R-:W-:Y:S01]  /*1c190*/  FFMA.FTZ R53, R2, R53, -R54 ;  /* 0x0000003502357223 */ /* 0x000fe20000010836 */
[----:B--2---:R-:W-:-:S05]  /*1c1a0*/  FADD.FTZ R10, R3, R10 ;  /* 0x0000000a030a7221 */ /* 0x004fca0000010000 */
[----:B------:R-:W2:Y:S01]  /*1c1b0*/  MUFU.EX2 R206, R206 ;  /* 0x000000ce00ce7308 */ /* 0x000ea20000000800 */
[----:B------:R-:W-:Y:S01]  /*1c1c0*/  F2FP.SATFINITE.E4M3.F32.PACK_AB_MERGE_C R216, R11, R216, R56 ;  /* 0x000000d80bd8723e */ /* 0x000fe20004807038 */
[----:B0-----:R-:W-:Y:S01]  /*1c1d0*/  FADD.FTZ R5, R39, R10 ;  /* 0x0000000a27057221 */ /* 0x001fe20000010000 */
[----:B------:R-:W-:-:S01]  /*1c1e0*/  FFMA.FTZ R200, R2, R113, -R54 ;  /* 0x0000007102c87223 */ /* 0x000fc20000010836 */
[----:B------:R-:W0:Y:S04]  /*1c1f0*/  @P4 LDC R11, c[0x0][0x44c] ;  /* 0x00011300ff0b4b82 */ /* 0x000e280000000800 */
[----:B------:R-:W3:Y:S01]  /*1c200*/  MUFU.EX2 R45, R45 ;  /* 0x0000002d002d7308 */ /* 0x000ee20000000800 */
[----:B-1----:R-:W-:-:S07]  /*1c210*/  FADD.FTZ R5, R68, R5 ;  /* 0x0000000544057221 */ /* 0x002fce0000010000 */
[----:B------:R-:W-:Y:S08]  /*1c220*/  MUFU.EX2 R9, R63 ;  /* 0x0000003f00097308 */ /* 0x000ff00000000800 */
[----:B------:R-:W1:Y:S01]  /*1c230*/  MUFU.EX2 R12, R53 ;  /* 0x00000035000c7308 */ /* 0x000e620000000800 */
[----:B--2---:R-:W-:-:S07]  /*1c240*/  FADD.FTZ R10, R206, R5 ;  /* 0x00000005ce0a7221 */ /* 0x004fce0000010000 */
[----:B------:R-:W2:Y:S01]  /*1c250*/  MUFU.EX2 R200, R200 ;  /* 0x000000c800c87308 */ /* 0x000ea20000000800 */
[----:B---3--:R-:W-:-:S01]  /*1c260*/  FADD.FTZ R10, R45, R10 ;  /* 0x0000000a2d0a7221 */ /* 0x008fc20000010000 */
[----:B-1----:R-:W-:-:S03]  /*1c270*/  F2FP.SATFINITE.E4M3.F32.PACK_AB_MERGE_C R5, R12, R9, RZ ;  /* 0x000000090c05723e */ /* 0x002fc600048070ff */
[----:B------:R-:W-:-:S04]  /*1c280*/  FADD.FTZ R9, R9, R10 ;  /* 0x0000000a09097221 */ /* 0x000fc80000010000 */
[----:B------:R-:W-:-:S04]  /*1c290*/  FADD.FTZ R9, R12, R9 ;  /* 0x000000090c097221 */ /* 0x000fc80000010000 */
[----:B--2---:R-:W-:Y:S01]  /*1c2a0*/  FADD.FTZ R12, R200, R9 ;  /* 0x00000009c80c7221 */ /* 0x004fe20000010000 */
[----:B0-----:R-:W-:Y:S02]  /*1c2b0*/  @P4 IMAD.HI.U32 R9, R110, R11, RZ ;  /* 0x0000000b6e094227 */ /* 0x001fe400078e00ff */
[----:B------:R-:W2:Y:S01]  /*1c2c0*/  LDL R11, [R1+0x44] ;  /* 0x00004400010b7983 */ /* 0x000ea20000100800 */
[----:B------:R-:W0:Y:S08]  /*1c2d0*/  MUFU.EX2 R25, R25 ;  /* 0x0000001900197308 */ /* 0x000e300000000800 */
[----:B------:R-:W1:Y:S08]  /*1c2e0*/  MUFU.EX2 R32, R32 ;  /* 0x0000002000207308 */ /* 0x000e700000000800 */
[----:B------:R-:W3:Y:S01]  /*1c2f0*/  MUFU.EX2 R205, R205 ;  /* 0x000000cd00cd7308 */ /* 0x000ee20000000800 */
[----:B0-----:R-:W-:-:S07]  /*1c300*/  FADD.FTZ R7, R25, R14 ;  /* 0x0000000e19077221 */ /* 0x001fce0000010000 */
[----:B------:R-:W0:Y:S01]  /*1c310*/  MUFU.EX2 R28, R28 ;  /* 0x0000001c001c7308 */ /* 0x000e220000000800 */
[C---:B-1----:R-:W-:Y:S01]  /*1c320*/  F2FP.SATFINITE.E4M3.F32.PACK_AB_MERGE_C R25, R32.reuse, R25, RZ ;  /* 0x000000192019723e */ /* 0x042fe200048070ff */
[----:B------:R-:W-:-:S06]  /*1c330*/  FADD.FTZ R32, R32, R7 ;  /* 0x0000000720207221 */ /* 0x000fcc0000010000 */
[----:B------:R-:W1:Y:S01]  /*1c340*/  MUFU.EX2 R29, R29 ;  /* 0x0000001d001d7308 */ /* 0x000e620000000800 */
[----:B---3--:R-:W-:-:S07]  /*1c350*/  FADD.FTZ R7, R205, R32 ;  /* 0x00000020cd077221 */ /* 0x008fce0000010000 */
[----:B------:R-:W3:Y:S01]  /*1c360*/  MUFU.EX2 R44, R44 ;  /* 0x0000002c002c7308 */ /* 0x000ee20000000800 */
[----:B0-----:R-:W-:-:S07]  /*1c370*/  FADD.FTZ R14, R28, R7 ;  /* 0x000000071c0e7221 */ /* 0x001fce0000010000 */
[----:B------:R-:W0:Y:S01]  /*1c380*/  MUFU.EX2 R207, R207 ;  /* 0x000000cf00cf7308 */ /* 0x000e220000000800 */
[----:B-1----:R-:W-:-:S07]  /*1c390*/  FADD.FTZ R7, R29, R14 ;  /* 0x0000000e1d077221 */ /* 0x002fce0000010000 */
[----:B------:R-:W1:Y:S01]  /*1c3a0*/  MUFU.EX2 R36, R36 ;  /* 0x0000002400247308 */ /* 0x000e620000000800 */
[----:B------:R-:W-:-:S01]  /*1c3b0*/  FFMA.FTZ R139, R2, R139, -R54 ;  /* 0x0000008b028b7223 */ /* 0x000fc20000010836 */
[----:B------:R-:W-:-:S06]  /*1c3c0*/  F2FP.SATFINITE.E4M3.F32.PACK_AB_MERGE_C R39, R68, R39, RZ ;  /* 0x000000274427723e */ /* 0x000fcc00048070ff */
[----:B------:R-:W-:Y:S01]  /*1c3d0*/  MUFU.EX2 R46, R46 ;  /* 0x0000002e002e7308 */ /* 0x000fe20000000800 */
[C---:B---3--:R-:W-:Y:S01]  /*1c3e0*/  F2FP.SATFINITE.E4M3.F32.PACK_AB_MERGE_C R29, R44.reuse, R29, RZ ;  /* 0x0000001d2c1d723e */ /* 0x048fe200048070ff */
[----:B------:R-:W-:-:S06]  /*1c3f0*/  FADD.FTZ R44, R44, R7 ;  /* 0x000000072c2c7221 */ /* 0x000fcc0000010000 */
[----:B------:R-:W3:Y:S01]  /*1c400*/  MUFU.EX2 R33, R33 ;  /* 0x0000002100217308 */ /* 0x000ee20000000800 */
[----:B------:R-:W-:-:S01]  /*1c410*/  FFMA.FTZ R67, R2, R67, -R54 ;  /* 0x0000004302437223 */ /* 0x000fc20000010836 */
[----:B------:R-:W-:Y:S01]  /*1c420*/  FFMA.FTZ R141, R2, R141, -R54 ;  /* 0x0000008d028d7223 */ /* 0x000fe20000010836 */
[----:B------:R-:W-:Y:S02]  /*1c430*/  F2FP.SATFINITE.E4M3.F32.PACK_AB_MERGE_C R211, R24, R211, R25 ;  /* 0x000000d318d3723e */ /* 0x000fe40004807019 */
[----:B------:R-:W-:Y:S01]  /*1c440*/  F2FP.SATFINITE.E4M3.F32.PACK_AB_MERGE_C R204, R3, R204, R39 ;  /* 0x000000cc03cc723e */ /* 0x000fe20004807027 */
[----:B0-----:R-:W-:-:S01]  /*1c450*/  FADD.FTZ R3, R207, R44 ;  /* 0x0000002ccf037221 */ /* 0x001fc20000010000 */
[----:B------:R-:W0:Y:S01]  /*1c460*/  @P4 LDC R24, c[0x0][0x450] ;  /* 0x00011400ff184b82 */ /* 0x000e220000000800 */
[----:B------:R-:W4:Y:S02]  /*1c470*/  MUFU.EX2 R201, R201 ;  /* 0x000000c900c97308 */ /* 0x000f240000000800 */
[----:B-1----:R-:W-:-:S06]  /*1c480*/  FADD.FTZ R3, R36, R3 ;  /* 0x0000000324037221 */ /* 0x002fcc0000010000 */
[----:B------:R-:W1:Y:S01]  /*1c490*/  MUFU.EX2 R139, R139 ;  /* 0x0000008b008b7308 */ /* 0x000e620000000800 */
[----:B------:R-:W-:-:S01]  /*1c4a0*/  FFMA.FTZ R115, R2, R115, -R54 ;  /* 0x0000007302737223 */ /* 0x000fc20000010836 */
[----:B---3--:R-:W-:Y:S01]  /*1c4b0*/  F2FP.SATFINITE.E4M3.F32.PACK_AB_MERGE_C R7, R33, R46, RZ ;  /* 0x0000002e2107723e */ /* 0x008fe200048070ff */
[----:B------:R-:W-:-:S05]  /*1c4c0*/  FADD.FTZ R46, R46, R3 ;  /* 0x000000032e2e7221 */ /* 0x000fca0000010000 */
[----:B------:R-:W3:Y:S08]  /*1c4d0*/  MUFU.EX2 R48, R48 ;  /* 0x0000003000307308 */ /* 0x000ef00000000800 */
[----:B------:R-:W-:Y:S08]  /*1c4e0*/  MUFU.EX2 R67, R67 ;  /* 0x0000004300437308 */ /* 0x000ff00000000800 */
[----:B------:R-:W5:Y:S01]  /*1c4f0*/  MUFU.EX2 R6, R141 ;  /* 0x0000008d00067308 */ /* 0x000f620000000800 */
[----:B------:R-:W-:-:S01]  /*1c500*/  FFMA.FTZ R143, R2, R143, -R54 ;  /* 0x0000008f028f7223 */ /* 0x000fc20000010836 */
[----:B------:R-:W-:-:S06]  /*1c510*/  FADD.FTZ R46, R33, R46 ;  /* 0x0000002e212e7221 */ /* 0x000fcc0000010000 */
[----:B------:R-:W0:Y:S01]  /*1c520*/  MUFU.EX2 R27, R27 ;  /* 0x0000001b001b7308 */ /* 0x000e220000000800 */
[----:B------:R-:W-:-:S01]  /*1c530*/  FFMA.FTZ R71, R2, R71, -R54 ;  /* 0x0000004702477223 */ /* 0x000fc20000010836 */
[----:B----4-:R-:W-:-:S06]  /*1c540*/  FADD.FTZ R3, R201, R46 ;  /* 0x0000002ec9037221 */ /* 0x010fcc0000010000 */
[----:B------:R-:W4:Y:S01]  /*1c550*/  MUFU.EX2 R52, R52 ;  /* 0x0000003400347308 */ /* 0x000f220000000800 */
[----:B-1----:R-:W-:-:S07]  /*1c560*/  FADD.FTZ R12, R139, R12 ;  /* 0x0000000c8b0c7221 */ /* 0x002fce0000010000 */
[----:B------:R-:W1:Y:S01]  /*1c570*/  MUFU.EX2 R115, R115 ;  /* 0x0000007300737308 */ /* 0x000e620000000800 */
[----:B------:R-:W-:Y:S01]  /*1c580*/  F2FP.SATFINITE.E4M3.F32.PACK_AB_MERGE_C R206, R45, R206, R5 ;  /* 0x000000ce2dce723e */ /* 0x000fe20004807005 */
[----:B---3--:R-:W-:Y:S01]  /*1c590*/  FADD.FTZ R14, R48, R3 ;  /* 0x00000003300e7221 */ /* 0x008fe20000010000 */
[----:B-----5:R-:W-:-:S05]  /*1c5a0*/  F2FP.SATFINITE.E4M3.F32.PACK_AB_MERGE_C R5, R6, R67, RZ ;  /* 0x000000430605723e */ /* 0x020fca00048070ff */
[----:B------:R-:W3:Y:S01]  /*1c5b0*/  MUFU.EX2 R203, R203 ;  /* 0x000000cb00cb7308 */ /* 0x000ee20000000800 */
[----:B------:R-:W-:-:S01]  /*1c5c0*/  FADD.FTZ R67, R67, R12 ;  /* 0x0000000c43437221 */ /* 0x000fc20000010000 */
[----:B------:R-:W-:-:S06]  /*1c5d0*/  F2FP.SATFINITE.E4M3.F32.PACK_AB_MERGE_C R207, R36, R207, R7 ;  /* 0x000000cf24cf723e */ /* 0x000fcc0004807007 */
[----:B------:R-:W5:Y:S01]  /*1c5e0*/  MUFU.EX2 R202, R143 ;  /* 0x0000008f00ca7308 */ /* 0x000f620000000800 */
[----:B------:R-:W-:Y:S02]  /*1c5f0*/  IMAD.MOV.U32 R7, RZ, RZ, R110 ;  /* 0x000000ffff077224 */ /* 0x000fe400078e006e */
[----:B0-----:R-:W-:Y:S01]  /*1c600*/  FADD.FTZ R3, R27, R14 ;  /* 0x0000000e1b037221 */ /* 0x001fe20000010000 */
[----:B------:R-:W-:-:S04]  /*1c610*/  @P4 SHF.R.U32.HI R7, RZ, R24, R9 ;  /* 0x00000018ff074219 */ /* 0x000fc80000011609 */
[----:B------:R-:W0:Y:S01]  /*1c620*/  MUFU.EX2 R50, R50 ;  /* 0x0000003200327308 */ /* 0x000e220000000800 */
[----:B------:R-:W-:-:S07]  /*1c630*/  FADD.FTZ R6, R6, R67 ;  /* 0x0000004306067221 */ /* 0x000fce0000010000 */
[----:B------:R-:W0:Y:S01]  /*1c640*/  MUFU.EX2 R71, R71 ;  /* 0x0000004700477308 */ /* 0x000e220000000800 */
[C---:B----4-:R-:W-:Y:S01]  /*1c650*/  F2FP.SATFINITE.E4M3.F32.PACK_AB_MERGE_C R27, R52.reuse, R27, RZ ;  /* 0x0000001b341b723e */ /* 0x050fe200048070ff */
[----:B------:R-:W-:-:S06]  /*1c660*/  FADD.FTZ R52, R52, R3 ;  /* 0x0000000334347221 */ /* 0x000fcc0000010000 */
[----:B------:R-:W-:Y:S01]  /*1c670*/  MUFU.EX2 R31, R31 ;  /* 0x0000001f001f7308 */ /* 0x000fe20000000800 */
[----:B------:R-:W-:-:S07]  /*1c680*/  IADD3 R9, R7, R104, -R108 ;  /* 0x0000006807097210 */ /* 0x000fce0007ffe86c */
[----:B------:R-:W4:Y:S01]  /*1c690*/  MUFU.EX2 R8, R8 ;  /* 0x0000000800087308 */ /* 0x000f220000000800 */
[----:B-1----:R-:W-:-:S01]  /*1c6a0*/  FADD.FTZ R3, R115, R6 ;  /* 0x0000000673037221 */ /* 0x002fc20000010000 */
[----:B------:R-:W-:Y:S01]  /*1c6b0*/  F2FP.SATFINITE.E4M3.F32.PACK_AB_MERGE_C R200, R139, R200, R5 ;  /* 0x000000c88bc8723e */ /* 0x000fe20004807005 */
[----:B---3--:R-:W-:-:S01]  /*1c6c0*/  FADD.FTZ R5, R203, R52 ;  /* 0x00000034cb057221 */ /* 0x008fc20000010000 */
[----:B------:R-:W-:-:S04]  /*1c6d0*/  IMAD.HI R9, R9, 0x66666667, RZ ;  /* 0x6666666709097827 */ /* 0x000fc800078e02ff */
[----:B-----5:R-:W-:-:S01]  /*1c6e0*/  FADD.FTZ R6, R202, R3 ;  /* 0x00000003ca067221 */ /* 0x020fc20000010000 */
[----:B0-----:R-:W-:-:S03]  /*1c6f0*/  FADD.FTZ R12, R50, R5 ;  /* 0x00000005320c7221 */ /* 0x001fc60000010000 */
[----:B------:R-:W-:-:S01]  /*1c700*/  FADD.FTZ R13, R71, R6 ;  /* 0x00000006470d7221 */ /* 0x000fc20000010000 */
[----:B------:R-:W-:Y:S01]  /*1c710*/  SHF.R.U32.HI R6, RZ, 0x1f, R9 ;  /* 0x0000001fff067819 */ /* 0x000fe20000011609 */
[----:B------:R-:W-:-:S03]  /*1c720*/  FFMA.FTZ R37, R2, R37, -R54 ;  /* 0x0000002502257223 */ /* 0x000fc60000010836 */
[----:B------:R-:W-:Y:S02]  /*1c730*/  LEA.HI.SX32 R6, R9, R6, 0x1a ;  /* 0x0000000609067211 */ /* 0x000fe400078fd2ff */
[C---:B----4-:R-:W-:Y:S01]  /*1c740*/  F2FP.SATFINITE.E4M3.F32.PACK_AB_MERGE_C R3, R8.reuse, R31, RZ ;  /* 0x0000001f0803723e */ /* 0x050fe200048070ff */
[----:B------:R-:W-:Y:S01]  /*1c750*/  FADD.FTZ R31, R31, R12 ;  /* 0x0000000c1f1f7221 */ /* 0x000fe20000010000 */
[----:B------:R-:W0:Y:S03]  /*1c760*/  MUFU.EX2 R10, R37 ;  /* 0x00000025000a7308 */ /* 0x000e260000000800 */
[----:B------:R-:W-:-:S01]  /*1c770*/  FADD.FTZ R12, R8, R31 ;  /* 0x0000001f080c7221 */ /* 0x000fc20000010000 */
[----:B------:R-:W-:Y:S01]  /*1c780*/  VIADD R8, R106, 0xfffffffe ;  /* 0xfffffffe6a087836 */ /* 0x000fe20000000000 */
[----:B------:R-:W-:Y:S02]  /*1c790*/  F2FP.SATFINITE.E4M3.F32.PACK_AB_MERGE_C R51, R58, R51, RZ ;  /* 0x000000333a33723e */ /* 0x000fe400048070ff */
[----:B------:R-:W-:-:S02]  /*1c7a0*/  F2FP.SATFINITE.E4M3.F32.PACK_AB_MERGE_C R60, R73, R60, RZ ;  /* 0x0000003c493c723e */ /* 0x000fc400048070ff */
[----:B------:R-:W-:Y:S02]  /*1c7b0*/  F2FP.SATFINITE.E4M3.F32.PACK_AB_MERGE_C R38, R87, R38, RZ ;  /* 0x000000265726723e */ /* 0x000fe400048070ff */
[----:B------:R-:W-:Y:S02]  /*1c7c0*/  F2FP.SATFINITE.E4M3.F32.PACK_AB_MERGE_C R65, R66, R65, RZ ;  /* 0x000000414241723e */ /* 0x000fe400048070ff */
[----:B------:R-:W-:Y:S02]  /*1c7d0*/  LOP3.LUT R23, R23, 0xfffffff7, RZ, 0xc0, !PT ;  /* 0xfffffff717177812 */ /* 0x000fe400078ec0ff */
[C---:B0-----:R-:W-:Y:S01]  /*1c7e0*/  F2FP.SATFINITE.E4M3.F32.PACK_AB_MERGE_C R7, R10.reuse, R71, RZ ;  /* 0x000000470a07723e */ /* 0x041fe200048070ff */
[----:B------:R-:W-:-:S01]  /*1c7f0*/  FADD.FTZ R13, R10, R13 ;  /* 0x0000000d0a0d7221 */ /* 0x000fc20000010000 */
[----:B------:R-:W-:Y:S02]  /*1c800*/  F2FP.SATFINITE.E4M3.F32.PACK_AB_MERGE_C R218, R35, R218, R51 ;  /* 0x000000da23da723e */ /* 0x000fe40004807033 */
[----:B------:R-:W-:-:S02]  /*1c810*/  CS2R R24, SRZ ;  /* 0x0000000000187805 */ /* 0x000fc4000001ff00 */
[----:B------:R-:W-:Y:S02]  /*1c820*/  F2FP.SATFINITE.E4M3.F32.PACK_AB_MERGE_C R212, R47, R212, R60 ;  /* 0x000000d42fd4723e */ /* 0x000fe4000480703c */
[----:B------:R-:W-:Y:S02]  /*1c830*/  CS2R R32, SRZ ;  /* 0x0000000000207805 */ /* 0x000fe4000001ff00 */
[----:B------:R-:W-:Y:S02]  /*1c840*/  F2FP.SATFINITE.E4M3.F32.PACK_AB_MERGE_C R214, R55, R214, R62 ;  /* 0x000000d637d6723e */ /* 0x000fe4000480703e */
[----:B------:R-:W-:Y:S02]  /*1c850*/  CS2R R34, SRZ ;  /* 0x0000000000227805 */ /* 0x000fe4000001ff00 */
        /* <DEDUP_REMOVED lines=16> */
[----:B------:R-:W-:Y:S02]  /*1c960*/  @P4 LOP3.LUT R23, R23, 0x8, RZ, 0xfc, !PT ;  /* 0x0000000817174812 */ /* 0x000fe400078efcff */
        /* <DEDUP_REMOVED lines=36> */
[----:B--2---:R-:W-:-:S04]  /*1cbb0*/  VIMNMX R21, R11, R6, !PT ;  /* 0x000000060b157248 */ /* 0x004fc80007fe0100 */
[----:B------:R-:W-:Y:S02]  /*1cbc0*/  ISETP.GE.AND P1, PT, R8, R21, PT ;  /* 0x000000150800720c */ /* 0x000fe40003f26270 */
[----:B------:R-:W-:-:S11]  /*1cbd0*/  CS2R R118, SRZ ;  /* 0x0000000000767805 */ /* 0x000fd6000001ff00 */
[----:B------:R-:W-:Y:S05]  /*1cbe0*/  @!P1 BRA `(.L_x_6761) ;  /* 0x0000004400289947 */ /* 0x000fea0003800000 */
[----:B------:R0:W5:Y:S01]  /*1cbf0*/  LDL.LU R9, [R1] ;  /* 0x0000000001097983 */ /* 0x0001620000300800 */
        /* <DEDUP_REMOVED lines=51> */
.L_x_6773:
[----:B------:R-:W2:Y:S01]  /*1cf30*/  LDL R4, [R1+0x2c] ;  /* 0x00002c0001047983 */ /* 0x000ea20000100800 */
[----:B------:R-:W-:Y:S01]  /*1cf40*/  ISETP.NE.AND P1, PT, R3, 0x1, PT ;  /* 0x000000010300780c */ /* 0x000fe20003f25270 */
[----:B------:R-:W-:Y:S05]  /*1cf50*/  YIELD ;  /* 0x0000000000007946 */ /* 0x000fea0003800000 */
[----:B------:R-:W-:Y:S02]  /*1cf60*/  SEL R0, RZ, 0x1, P1 ;  /* 0x00000001ff007807 */ /* 0x000fe40000800000 */
[----:B--2---:R-:W-:Y:S02]  /*1cf70*/  ISETP.NE.AND P1, PT, R4, RZ, PT ;  /* 0x000000ff0400720c */ /* 0x004fe40003f25270 */
[----:B-----5:R-:W-:-:S05]  /*1cf80*/  LOP3.LUT R4, R9, R0, RZ, 0x3c, !PT ;  /* 0x0000000009047212 */ /* 0x020fca00078e3cff */
[----:B------:R0:W-:Y:S06]  /*1cf90*/  STL [R1], R4 ;  /* 0x0000000401007387 */ /* 0x0001ec0000100800 */
[----:B------:R-:W-:Y:S05]  /*1cfa0*/  @P1 BRA `(.L_x_6762) ;  /* 0x00000000003c1947 */ /* 0x000fea0003800000 */
[----:B------:R-:W-:Y:S05]  /*1cfb0*/  @!P0 BRA `(.L_x_6763) ;  /* 0x0000000000048947 */ /* 0x000fea0003800000 */
[----:B------:R-:W-:Y:S01]  /*1cfc0*/  BPT.TRAP 0x1 ;  /* 0x000000040000795c */ /* 0x000fe20000300000 */
.L_x_6763:
[----:B------:R-:W-:-:S05]  /*1cfd0*/  VIADD R0, R3, 0x1 ;  /* 0x0000000103007836 */ /* 0x000fca0000000000 */
[----:B------:R-:W-:-:S04]  /*1cfe0*/  ISETP.NE.AND P2, PT, R0, 0x2, PT ;  /* 0x000000020000780c */ /* 0x000fc80003f45270 */
[----:B------:R-:W-:Y:S02]  /*1cff0*/  SEL R5, R0, RZ, P2 ;  /* 0x000000ff00057207 */ /* 0x000fe40001000000 */
[----:B------:R-:W-:-:S03]  /*1d000*/  SHF.L.U32 R0, R4, 0x1f, RZ ;  /* 0x0000001f04007819 */ /* 0x000fc600000006ff */
[----:B------:R-:W-:-:S04]  /*1d010*/  IMAD R5, R5, 0x8, R18 ;  /* 0x0000000805057824 */ /* 0x000fc800078e0212 */
[----:B------:R1:W2:Y:S01]  /*1d020*/  SYNCS.PHASECHK.TRANS64.TRYWAIT P2, [R5+URZ+0x33430], R0 ;  /* 0x03343000050075a7 */ /* 0x0002a2000804017f */
[----:B------:R-:W-:Y:S05]  /*1d030*/  @!P0 BRA `(.L_x_6764) ;  /* 0x0000000000048947 */ /* 0x000fea0003800000 */
[----:B------:R-:W-:Y:S01]  /*1d040*/  BPT.TRAP 0x1 ;  /* 0x000000040000795c */ /* 0x000fe20000300000 */
.L_x_6764:
[----:B------:R-:W-:Y:S04]  /*1d050*/  BSSY B0, `(.L_x_6762) ;  /* 0x0000004000007945 */ /* 0x000fe80003800000 */
[----:B--2---:R-:W-:Y:S05]  /*1d060*/  @P2 BRA `(.L_x_6765) ;  /* 0x0000000000082947 */ /* 0x004fea0003800000 */
[----:B------:R-:W2:Y:S02]  /*1d070*/  SYNCS.PHASECHK.TRANS64.TRYWAIT P2, [R5+URZ+0x33430], R0 ;  /* 0x03343000050075a7 */ /* 0x000ea4000804017f */
[----:B--2---:R-:W-:Y:S05]  /*1d080*/  @!P2 BRA `(.L_x_6766) ;  /* 0x000001880094a947 */ /* 0x004fea0003800000 */
.L_x_6765:
[----:B------:R-:W-:Y:S05]  /*1d090*/  BSYNC B0 ;  /* 0x0000000000007941 */ /* 0x000fea0003800000 */
.L_x_6762:
[----:B-12---:R-:W1:Y:S01]  /*1d0a0*/  S2R R0, SR_TID.X ;  /* 0x0000000000007919 */ /* 0x006e620000002100 */
[----:B------:R-:W-:Y:S01]  /*1d0b0*/  VIADD R222, R3, 0x1 ;  /* 0x0000000103de7836 */ /* 0x000fe20000000000 */
[----:B------:R-:W-:Y:S05]  /*1d0c0*/  WARPSYNC.ALL ;  /* 0x0000000000007948 */ /* 0x000fea0003800000 */
[C---:B------:R-:W-:Y:S01]  /*1d0d0*/  ISETP.NE.AND P2, PT, R222.reuse, 0x2, PT ;  /* 0x00000002de00780c */ /* 0x040fe20003f45270 */
[----:B------:R-:W-:Y:S01]  /*1d0e0*/  IMAD.MOV.U32 R5, RZ, RZ, -0x7fffffe0 ;  /* 0x80000020ff057424 */ /* 0x000fe200078e00ff */
[----:B------:R-:W-:Y:S01]  /*1d0f0*/  UMOV UR44, UR24 ;  /* 0x00000018002c7c82 */ /* 0x000fe20008000000 */
[----:B------:R-:W-:Y:S01]  /*1d100*/  UMOV UR45, UR25 ;  /* 0x00000019002d7c82 */ /* 0x000fe20008000000 */
[----:B------:R-:W-:Y:S01]  /*1d110*/  SEL R222, R222, RZ, P2 ;  /* 0x000000ffdede7207 */ /* 0x000fe20001000000 */
[----:B------:R-:W-:Y:S01]  /*1d120*/  IMAD.MOV.U32 R121, RZ, RZ, -0x7fffffe0 ;  /* 0x80000020ff797424 */ /* 0x000fe200078e00ff */
[----:B------:R-:W-:Y:S01]  /*1d130*/  R2UR UR47, R5 ;  /* 0x00000000052f72ca */ /* 0x000fe200000e0000 */
[----:B------:R-:W-:Y:S01]  /*1d140*/  UMOV UR40, UR24 ;  /* 0x0000001800287c82 */ /* 0x000fe20008000000 */
[----:B------:R-:W-:Y:S01]  /*1d150*/  UMOV UR41, UR25 ;  /* 0x0000001900297c82 */ /* 0x000fe20008000000 */
[----:B0-----:R-:W-:Y:S01]  /*1d160*/  IMAD R4, R222, 0x780, R20 ;  /* 0x00000780de047824 */ /* 0x001fe200078e0214 */
[----:B------:R-:W-:Y:S01]  /*1d170*/  R2UR UR43, R121 ;  /* 0x00000000792b72ca */ /* 0x000fe200000e0000 */
[----:B------:R-:W-:Y:S01]  /*1d180*/  IMAD.MOV.U32 R7, RZ, RZ, -0x7fffffe0 ;  /* 0x80000020ff077424 */ /* 0x000fe200078e00ff */
[----:B------:R-:W-:Y:S01]  /*1d190*/  UMOV UR32, UR24 ;  /* 0x0000001800207c82 */ /* 0x000fe20008000000 */
[C---:B------:R-:W-:Y:S01]  /*1d1a0*/  VIADD R6, R4.reuse, 0x100 ;  /* 0x0000010004067836 */ /* 0x040fe20000000000 */
[C---:B------:R-:W-:Y:S01]  /*1d1b0*/  R2UR UR46, R4.reuse ;  /* 0x00000000042e72ca */ /* 0x040fe200000e0000 */
[C---:B------:R-:W-:Y:S01]  /*1d1c0*/  VIADD R14, R4.reuse, 0x180 ;  /* 0x00000180040e7836 */ /* 0x040fe20000000000 */
[----:B------:R-:W-:Y:S01]  /*1d1d0*/  IADD3 R120, R4, 0x80, RZ ;  /* 0x0000008004787810 */ /* 0x000fe20007ffe0ff */
[----:B------:R-:W-:Y:S01]  /*1d1e0*/  IMAD.MOV.U32 R15, RZ, RZ, -0x7fffffe0 ;  /* 0x80000020ff0f7424 */ /* 0x000fe200078e00ff */
        /* <DEDUP_REMOVED lines=8> */
[----:B-1----:R-:W-:Y:S01]  /*1d270*/  SHF.R.U32.HI R0, RZ, 0x7, R0 ;  /* 0x00000007ff007819 */ /* 0x002fe20000011600 */
[C---:B------:R-:W-:Y:S01]  /*1d280*/  VIADD R6, R4.reuse, 0x2 ;  /* 0x0000000204067836 */ /* 0x040fe20000000000 */
[----:B------:R-:W-:Y:S01]  /*1d290*/  R2UR UR35, R15 ;  /* 0x000000000f2372ca */ /* 0x000fe200000e0000 */
[----:B------:R-:W-:Y:S01]  /*1d2a0*/  VIADD R14, R4, 0x82 ;  /* 0x00000082040e7836 */ /* 0x000fe20000000000 */
[----:B------:R-:W-:Y:S01]  /*1d2b0*/  R2UR UR30, R120 ;  /* 0x00000000781e72ca */ /* 0x000fe200000e0000 */
[----:B------:R-:W-:Y:S01]  /*1d2c0*/  VIADD R0, R0, 0x8 ;  /* 0x0000000800007836 */ /* 0x000fe20000000000 */
[----:B------:R-:W-:Y:S01]  /*1d2d0*/  R2UR UR31, R121 ;  /* 0x00000000791f72ca */ /* 0x000fe200000e0000 */
[----:B------:R-:W-:Y:S01]  /*1d2e0*/  IMAD.MOV.U32 R15, RZ, RZ, -0x7fffffe0 ;  /* 0x80000020ff0f7424 */ /* 0x000fe200078e00ff */
[----:B------:R-:W-:Y:S01]  /*1d2f0*/  R2UR UR6, R6 ;  /* 0x00000000060672ca */ /* 0x000fe200000e0000 */
[----:B------:R-:W-:Y:S01]  /*1d300*/  VIADD R6, R4, 0x102 ;  /* 0x0000010204067836 */ /* 0x000fe20000000000 */
[----:B------:R0:W-:Y:S01]  /*1d310*/  BAR.SYNC.DEFER_BLOCKING R0, 0x100 ;  /* 0x000400000000751d */ /* 0x0001e20000010000 */
[----:B------:R-:W-:Y:S01]  /*1d320*/  R2UR UR7, R7 ;  /* 0x00000000070772ca */ /* 0x000fe200000e0000 */
[----:B------:R-:W-:Y:S01]  /*1d330*/  IMAD.MOV.U32 R5, RZ, RZ, -0x7fffffe0 ;  /* 0x80000020ff057424 */ /* 0x000fe200078e00ff */
[----:B------:R-:W-:-:S03]  /*1d340*/  MOV R7, 0x80000020 ;  /* 0x8000002000077802 */ /* 0x000fc60000000f00 */
        /* <DEDUP_REMOVED lines=15> */
[----:B------:R-:W-:Y:S02]  /*1d440*/  WARPGROUP.DEPBAR.LE gsb0, 0x0 ;  /* 0x00008000000079c5 */ /* 0x000fe40000010000 */
[----:B------:R-:W-:-:S06]  /*1d450*/  WARPGROUP.ARRIVE ;  /* 0x00000000000079c5 */ /* 0x000fcc0000000000 */
[----:B------:R-:W-:Y:S03]  /*1d460*/  QGMMA.64x32x32.F32.E4M3.E4M3 R152, gdesc[UR24], RZ, !UPT, gsb0 ;  /* 0x00600000189879f3 */ /* 0x000fe6000c0008ff */
[----:B------:R-:W-:Y:S02]  /*1d470*/  WARPGROUP.DEPBAR.LE gsb0, 0x0 ;  /* 0x00008000000079c5 */ /* 0x000fe40000010000 */
[----:B------:R-:W-:-:S06]  /*1d480*/  WARPGROUP.ARRIVE ;  /* 0x00000000000079c5 */ /* 0x000fcc0000000000 */
[----:B------:R-:W-:Y:S01]  /*1d490*/  QGMMA.64x32x32.F32.E4M3.E4M3 R136, gdesc[UR32], RZ, !UPT, gsb0 ;  /* 0x00600000208879f3 */ /* 0x000fe2000c0008ff */
[----:B------:R-:W-:Y:S01]  /*1d4a0*/  UMOV UR32, UR4 ;  /* 0x0000000400207c82 */ /* 0x000fe20008000000 */
[----:B------:R-:W-:Y:S01]  /*1d4b0*/  UMOV UR33, UR5 ;  /* 0x0000000500217c82 */ /* 0x000fe20008000000 */
        /* <DEDUP_REMOVED lines=47> */
[----:B------:R-:W-:-:S04]  /*1d7b0*/  MOV R7, 0x80000020 ;  /* 0x8000002000077802 */ /* 0x000fc80000000f00 */
[----:B------:R-:W-:Y:S01]  /*1d7c0*/  R2UR UR42, R6 ;  /* 0x00000000062a72ca */ /* 0x000fe200000e0000 */
[----:B------:R-:W-:Y:S01]  /*1d7d0*/  VIADD R6, R4, 0x480 ;  /* 0x0000048004067836 */ /* 0x000fe20000000000 */
[----:B------:R-:W-:Y:S01]  /*1d7e0*/  R2UR UR43, R7 ;  /* 0x00000000072b72ca */ /* 0x000fe200000e0000 */
        /* <DEDUP_REMOVED lines=114> */
[C---:B------:R-:W-:Y:S02]  /*1df10*/  VIADD R6, R4.reuse, 0x682 ;  /* 0x0000068204067836 */ /* 0x040fe40000000000 */
[----:B------:R-:W-:Y:S02]  /*1df20*/  IMAD.MOV.U32 R7, RZ, RZ, -0x7fffffe0 ;  /* 0x80000020ff077424 */ /* 0x000fe400078e00ff */
[----:B------:R-:W-:Y:S01]  /*1df30*/  VIADD R4, R4, 0x702 ;  /* 0x0000070204047836 */ /* 0x000fe20000000000 */
[----:B------:R-:W-:-:S02]  /*1df40*/  WARPGROUP.DEPBAR.LE gsb0, 0x0 ;  /* 0x00008000000079c5 */ /* 0x000fc40000010000 */
        /* <DEDUP_REMOVED lines=29> */
[----:B0-----:R-:W-:Y:S05]  /*1e120*/  @P1 BRA `(.L_x_6767) ;  /* 0x0000000000281947 */ /* 0x001fea0003800000 */
[----:B------:R-:W-:Y:S05]  /*1e130*/  @!P0 BRA `(.L_x_6768) ;  /* 0x0000000000048947 */ /* 0x000fea0003800000 */
[----:B------:R-:W-:Y:S01]  /*1e140*/  BPT.TRAP 0x1 ;  /* 0x000000040000795c */ /* 0x000fe20000300000 */
.L_x_6768:
[----:B------:R-:W-:Y:S01]  /*1e150*/  SHF.L.U32 R0, R9, 0x1f, RZ ;  /* 0x0000001f09007819 */ /* 0x000fe200000006ff */
[----:B------:R-:W-:-:S04]  /*1e160*/  IMAD R4, R3, 0x8, R18 ;  /* 0x0000000803047824 */ /* 0x000fc800078e0212 */
[----:B------:R0:W1:Y:S01]  /*1e170*/  SYNCS.PHASECHK.TRANS64.TRYWAIT P1, [R4+URZ+0x33450], R0 ;  /* 0x03345000040075a7 */ /* 0x000062000802017f */
[----:B------:R-:W-:Y:S05]  /*1e180*/  @!P0 BRA `(.L_x_6769) ;  /* 0x0000000000048947 */ /* 0x000fea0003800000 */
[----:B------:R-:W-:Y:S01]  /*1e190*/  BPT.TRAP 0x1 ;  /* 0x000000040000795c */ /* 0x000fe20000300000 */
.L_x_6769:
[----:B-1----:R-:W-:Y:S05]  /*1e1a0*/  @P1 BRA `(.L_x_6767) ;  /* 0x0000000000081947 */ /* 0x002fea0003800000 */
[----:B------:R-:W1:Y:S02]  /*1e1b0*/  SYNCS.PHASECHK.TRANS64.TRYWAIT P1, [R4+URZ+0x33450], R0 ;  /* 0x03345000040075a7 */ /* 0x000e64000802017f */
[----:B-1----:R-:W-:Y:S05]  /*1e1c0*/  @!P1 BRA `(.L_x_6770) ;  /* 0x0000017800589947 */ /* 0x002fea0003800000 */
.L_x_6767:
[----:B01----:R-:W-:Y:S01]  /*1e1d0*/  VIADD R0, R18, 0x200 ;  /* 0x0000020012007836 */ /* 0x003fe20000000000 */
[----:B------:R-:W-:Y:S05]  /*1e1e0*/  WARPSYNC.ALL ;  /* 0x0000000000007948 */ /* 0x000fea0003800000 */
[----:B------:R-:W-:Y:S01]  /*1e1f0*/  SHF.R.U32.HI R0, RZ, 0x4, R0 ;  /* 0x00000004ff007819 */ /* 0x000fe20000011600 */
[----:B------:R-:W-:Y:S01]  /*1e200*/  IMAD.MOV.U32 R5, RZ, RZ, -0x3ffffff0 ;  /* 0xc0000010ff057424 */ /* 0x000fe200078e00ff */
[----:B------:R-:W-:Y:S01]  /*1e210*/  WARPGROUP.ARRIVE ;  /* 0x00000000000079c5 */ /* 0x000fe20000000000 */
[----:B------:R-:W-:Y:S01]  /*1e220*/  IMAD.MOV.U32 R7, RZ, RZ, -0x3ffffff0 ;  /* 0xc0000010ff077424 */ /* 0x000fe200078e00ff */
[----:B------:R-:W-:-:S04]  /*1e230*/  LOP3.LUT R0, R0, 0x3fff, RZ, 0xc0, !PT ;  /* 0x00003fff00007812 */ /* 0x000fc800078ec0ff */
[----:B------:R-:W0:Y:S01]  /*1e240*/  S2R R9, SR_TID.X ;  /* 0x0000000000097919 */ /* 0x000e220000002100 */
[----:B------:R-:W-:Y:S01]  /*1e250*/  R2UR UR7, R5 ;  /* 0x00000000050772ca */ /* 0x000fe200000e0000 */
[----:B------:R-:W-:Y:S01]  /*1e260*/  IMAD.MOV.U32 R5, RZ, RZ, -0x3ffffff0 ;  /* 0xc0000010ff057424 */ /* 0x000fe200078e00ff */
[----:B------:R-:W-:-:S05]  /*1e270*/  LOP3.LUT R0, R0, 0x10000, RZ, 0xfc, !PT ;  /* 0x0001000000007812 */ /* 0x000fca00078efcff */
[----:B------:R-:W-:-:S05]  /*1e280*/  IMAD R4, R3, 0x780, R0 ;  /* 0x0000078003047824 */ /* 0x000fca00078e0200 */
[C---:B------:R-:W-:Y:S02]  /*1e290*/  R2UR UR6, R4.reuse ;  /* 0x00000000040672ca */ /* 0x040fe400000e0000 */
[----:B------:R-:W-:-:S11]  /*1e2a0*/  IADD3 R6, R4, 0x180, RZ ;  /* 0x0000018004067810 */ /* 0x000fd60007ffe0ff */
        /* <DEDUP_REMOVED lines=32> */
.L_x_6771:
[----:B------:R-:W2:Y:S01]  /*1e4b0*/  LDL R14, [R1+0x48] ;  /* 0x00004800010e7983 */ /* 0x000ea20000100800 */
[----:B------:R-:W1:Y:S03]  /*1e4c0*/  LDC R4, c[0x0][0x448] ;  /* 0x00011200ff047b82 */ /* 0x000e660000000800 */
[----:B0-----:R-:W2:Y:S04]  /*1e4d0*/  LDL R0, [R1+0x5c] ;  /* 0x00005c0001007983 */ /* 0x001ea80000100800 */
[----:B------:R-:W3:Y:S04]  /*1e4e0*/  LDL R9, [R1+0x54] ;  /* 0x0000540001097983 */ /* 0x000ee80000100800 */
[----:B------:R-:W4:Y:S04]  /*1e4f0*/  LDL R7, [R1+0x50] ;  /* 0x0000500001077983 */ /* 0x000f280000100800 */
[----:B------:R-:W4:Y:S01]  /*1e500*/  LDL R6, [R1+0x4c] ;  /* 0x00004c0001067983 */ /* 0x000f220000100800 */
[----:B------:R-:W-:-:S04]  /*1e510*/  LOP3.LUT R23, R23, 0xfffffeff, RZ, 0xc0, !PT ;  /* 0xfffffeff17177812 */ /* 0x000fc800078ec0ff */
[----:B------:R-:W-:Y:S02]  /*1e520*/  @P0 LOP3.LUT R23, R23, 0x100, RZ, 0xfc, !PT ;  /* 0x0000010017170812 */ /* 0x000fe400078efcff */
[----:B-1----:R-:W-:Y:S02]  /*1e530*/  ISETP.NE.AND P1, PT, R4, 0x1, PT ;  /* 0x000000010400780c */ /* 0x002fe40003f25270 */
[----:B------:R-:W-:-:S11]  /*1e540*/  LOP3.LUT R23, R23, 0xfffffdff, RZ, 0xc0, !PT ;  /* 0xfffffdff17177812 */ /* 0x000fd600078ec0ff */
[----:B------:R-:W0:Y:S08]  /*1e550*/  @P1 LDC R5, c[0x0][0x44c] ;  /* 0x00011300ff051b82 */ /* 0x000e300000000800 */
[----:B------:R-:W1:Y:S01]  /*1e560*/  @P1 LDC R4, c[0x0][0x450] ;  /* 0x00011400ff041b82 */ /* 0x000e620000000800 */
[----:B--2---:R-:W-:-:S04]  /*1e570*/  IMAD.IADD R0, R0, 0x1, R14 ;  /* 0x0000000100007824 */ /* 0x004fc800078e020e */
[----:B0-----:R-:W-:-:S05]  /*1e580*/  @P1 IMAD.HI.U32 R5, R0, R5, RZ ;  /* 0x0000000500051227 */ /* 0x001fca00078e00ff */
[----:B-1----:R-:W-:Y:S01]  /*1e590*/  @P1 SHF.R.U32.HI R0, RZ, R4, R5 ;  /* 0x00000004ff001219 */ /* 0x002fe20000011605 */
[----:B------:R-:W-:-:S04]  /*1e5a0*/  IMAD R5, R8, -0xa0, RZ ;  /* 0xffffff6008057824 */ /* 0x000fc800078e02ff */
[----:B------:R-:W0:Y:S01]  /*1e5b0*/  SHFL.IDX PT, R4, R0, RZ, 0x1c1f ;  /* 0x001c1fff00047589 */ /* 0x000e2200000e0000 */
[----:B---3--:R-:W-:-:S03]  /*1e5c0*/  IADD3 R5, -R9, 0x1, R5 ;  /* 0x0000000109057810 */ /* 0x008fc60007ffe105 */
[----:B------:R-:W1:Y:S01]  /*1e5d0*/  SHFL.IDX PT, R0, R0, 0x1, 0x1c1f ;  /* 0x003c1f0000007f89 */ /* 0x000e6200000e0000 */
[----:B----4-:R-:W-:-:S05]  /*1e5e0*/  IADD3 R5, -R6, R5, R7 ;  /* 0x0000000506057210 */ /* 0x010fca0007ffe107 */
[C---:B0-----:R-:W-:Y:S02]  /*1e5f0*/  IMAD.IADD R4, R5.reuse, 0x1, R4 ;  /* 0x0000000105047824 */ /* 0x041fe400078e0204 */
[----:B-1----:R-:W-:-:S03]  /*1e600*/  IMAD.IADD R0, R5, 0x1, R0 ;  /* 0x0000000105007824 */ /* 0x002fc600078e0200 */
        /* <DEDUP_REMOVED lines=76> */
[----:B------:R-:W-:Y:S02]  /*1ead0*/  FMNMX.FTZ R4, R184, R10, !PT ;  /* 0x0000000ab8047209 */ /* 0x000fe40007810000 */
[----:B------:R-:W-:-:S02]  /*1eae0*/  FSEL R128, R128, -INF , P3 ;  /* 0xff80000080807808 */ /* 0x000fc40001800000 */
[----:B------:R-:W-:Y:S02]  /*1eaf0*/  FMNMX.FTZ R4, R185, R4, !PT ;  /* 0x00000004b9047209 */ /* 0x000fe40007810000 */
[----:B------:R-:W-:Y:S02]  /*1eb00*/  ISETP.GT.AND P3, PT, R0, RZ, PT ;  /* 0x000000ff0000720c */ /* 0x000fe40003f64270 */
[----:B------:R-:W-:Y:S02]  /*1eb10*/  FMNMX.FTZ R4, R188, R4, !PT ;  /* 0x00000004bc047209 */ /* 0x000fe40007810000 */
[----:B------:R-:W-:Y:S02]  /*1eb20*/  FSEL R186, R186, -INF , P3 ;  /* 0xff800000baba7808 */ /* 0x000fe40001800000 */
[----:B------:R-:W-:Y:S02]  /*1eb30*/  FMNMX.FTZ R4, R189, R4, !PT ;  /* 0x00000004bd047209 */ /* 0x000fe40007810000 */
[----:B------:R-:W-:-:S02]  /*1eb40*/  ISETP.GT.AND P3, PT, R0, 0x1, PT ;  /* 0x000000010000780c */ /* 0x000fc40003f64270 */
[----:B------:R-:W-:Y:S02]  /*1eb50*/  FMNMX.FTZ R4, R192, R4, !PT ;  /* 0x00000004c0047209 */ /* 0x000fe40007810000 */
        /* <DEDUP_REMOVED lines=67> */
[----:B------:R-:W-:Y:S02]  /*1ef90*/  FSEL R133, R133, -INF , P1 ;  /* 0xff80000085857808 */ /* 0x000fe40000800000 */
[----:B------:R-:W-:Y:S02]  /*1efa0*/  FMNMX.FTZ R4, R132, R4, !PT ;  /* 0x0000000484047209 */ /* 0x000fe40007810000 */
[----:B------:R-:W-:Y:S02]  /*1efb0*/  FSEL R155, R155, -INF , P3 ;  /* 0xff8000009b9b7808 */ /* 0x000fe40001800000 */
[----:B------:R-:W-:-:S02]  /*1efc0*/  ISETP.GT.AND P3, PT, R0, 0x48, PT ;  /* 0x000000480000780c */ /* 0x000fc40003f64270 */
[----:B------:R-:W-:Y:S02]  /*1efd0*/  FMNMX.FTZ R4, R133, R4, !PT ;  /* 0x0000000485047209 */ /* 0x000fe40007810000 */
[----:B------:R-:W-:Y:S02]  /*1efe0*/  FSEL R158, R158, -INF , P3 ;  /* 0xff8000009e9e7808 */ /* 0x000fe40001800000 */
[C---:B------:R-:W-:Y:S01]  /*1eff0*/  ISETP.GT.AND P3, PT, R0.reuse, 0x49, PT ;  /* 0x000000490000780c */ /* 0x040fe20003f64270 */
[----:B------:R-:W0:Y:S01]  /*1f000*/  SHFL.BFLY PT, R5, R4, 0x2, 0x1f ;  /* 0x0c401f0004057f89 */ /* 0x000e2200000e0000 */
[C---:B------:R-:W-:Y:S02]  /*1f010*/  ISETP.GT.AND P0, PT, R0.reuse, 0x81, PT ;  /* 0x000000810000780c */ /* 0x040fe40003f04270 */
[----:B------:R-:W-:Y:S02]  /*1f020*/  FSEL R159, R159, -INF , P3 ;  /* 0xff8000009f9f7808 */ /* 0x000fe40001800000 */
[----:B------:R-:W-:-:S02]  /*1f030*/  ISETP.GT.AND P3, PT, R0, 0x50, PT ;  /* 0x000000500000780c */ /* 0x000fc40003f64270 */
[----:B------:R-:W-:Y:S02]  /*1f040*/  ISETP.GT.AND P1, PT, R0, 0x89, PT ;  /* 0x000000890000780c */ /* 0x000fe40003f24270 */
[----:B------:R-:W-:Y:S02]  /*1f050*/  FSEL R162, R162, -INF , P3 ;  /* 0xff800000a2a27808 */ /* 0x000fe40001800000 */
[C---:B------:R-:W-:Y:S02]  /*1f060*/  ISETP.GT.AND P3, PT, R0.reuse, 0x51, PT ;  /* 0x000000510000780c */ /* 0x040fe40003f64270 */
[C---:B------:R-:W-:Y:S02]  /*1f070*/  ISETP.GT.AND P2, PT, R0.reuse, 0x90, PT ;  /* 0x000000900000780c */ /* 0x040fe40003f44270 */
[----:B------:R-:W-:Y:S02]  /*1f080*/  FSEL R163, R163, -INF , P3 ;  /* 0xff800000a3a37808 */ /* 0x000fe40001800000 */
[----:B------:R-:W-:-:S02]  /*1f090*/  ISETP.GT.AND P3, PT, R0, 0x58, PT ;  /* 0x000000580000780c */ /* 0x000fc40003f64270 */
[----:B------:R-:W-:Y:S02]  /*1f0a0*/  @P0 LOP3.LUT R23, R23, 0x200, RZ, 0xfc, !PT ;  /* 0x0000020017170812 */ /* 0x000fe400078efcff */
[----:B------:R-:W-:Y:S02]  /*1f0b0*/  FSEL R166, R166, -INF , P3 ;  /* 0xff800000a6a67808 */ /* 0x000fe40001800000 */
[----:B------:R-:W-:Y:S02]  /*1f0c0*/  ISETP.GT.AND P3, PT, R0, 0x59, PT ;  /* 0x000000590000780c */ /* 0x000fe40003f64270 */
[----:B0-----:R-:W-:Y:S02]  /*1f0d0*/  FMNMX.FTZ R4, R4, R5, !PT ;  /* 0x0000000504047209 */ /* 0x001fe40007810000 */
[----:B------:R-:W-:Y:S02]  /*1f0e0*/  FSEL R167, R167, -INF , P3 ;  /* 0xff800000a7a77808 */ /* 0x000fe40001800000 */
[C---:B------:R-:W-:Y:S01]  /*1f0f0*/  ISETP.GT.AND P3, PT, R0.reuse, 0x60, PT ;  /* 0x000000600000780c */ /* 0x040fe20003f64270 */
[----:B------:R-:W0:Y:S01]  /*1f100*/  SHFL.BFLY PT, R5, R4, 0x1, 0x1f ;  /* 0x0c201f0004057f89 */ /* 0x000e2200000e0000 */
[----:B------:R-:W-:-:S02]  /*1f110*/  ISETP.GT.AND P4, PT, R0, 0x98, PT ;  /* 0x000000980000780c */ /* 0x000fc40003f84270 */
[----:B------:R-:W-:Y:S02]  /*1f120*/  FSEL R138, R138, -INF , P3 ;  /* 0xff8000008a8a7808 */ /* 0x000fe40001800000 */
[C---:B------:R-:W-:Y:S02]  /*1f130*/  ISETP.GT.AND P3, PT, R0.reuse, 0x61, PT ;  /* 0x000000610000780c */ /* 0x040fe40003f64270 */
[C---:B------:R-:W-:Y:S02]  /*1f140*/  ISETP.GT.AND P5, PT, R0.reuse, 0x99, PT ;  /* 0x000000990000780c */ /* 0x040fe40003fa4270 */
        /* <DEDUP_REMOVED lines=10> */
[----:B------:R-:W-:Y:S01]  /*1f1f0*/  ISETP.GT.AND P3, PT, R0, 0x71, PT ;  /* 0x000000710000780c */ /* 0x000fe20003f64270 */
[----:B------:R-:W-:-:S01]  /*1f200*/  FFMA.FTZ R7, R2, R4, -8 ;  /* 0xc100000002077423 */ /* 0x000fc20000010004 */
[----:B------:R-:W-:Y:S02]  /*1f210*/  FSETP.NEU.FTZ.AND P6, PT, R4, -INF , PT ;  /* 0xff8000000400780b */ /* 0x000fe40003fdd000 */
[----:B------:R-:W-:Y:S02]  /*1f220*/  FSEL R147, R147, -INF , P3 ;  /* 0xff80000093937808 */ /* 0x000fe40001800000 */
[----:B------:R-:W-:Y:S02]  /*1f230*/  ISETP.GT.AND P3, PT, R0, 0x78, PT ;  /* 0x000000780000780c */ /* 0x000fe40003f64270 */
[----:B------:R-:W-:-:S02]  /*1f240*/  FSEL R5, R4, RZ, P6 ;  /* 0x000000ff04057208 */ /* 0x000fc40003000000 */
[----:B------:R-:W-:Y:S02]  /*1f250*/  FSEL R150, R150, -INF , P3 ;  /* 0xff80000096967808 */ /* 0x000fe40001800000 */
[----:B------:R-:W-:Y:S01]  /*1f260*/  ISETP.GT.AND P3, PT, R0, 0x79, PT ;  /* 0x000000790000780c */ /* 0x000fe20003f64270 */
[----:B------:R-:W-:Y:S01]  /*1f270*/  FADD.FTZ R5, -R5, R10 ;  /* 0x0000000a05057221 */ /* 0x000fe20000010100 */
[----:B------:R-:W-:Y:S01]  /*1f280*/  FSEL R7, R7, RZ, P6 ;  /* 0x000000ff07077208 */ /* 0x000fe20003000000 */
[----:B------:R-:W-:Y:S01]  /*1f290*/  IMAD R10, R222, 0x8, R18 ;  /* 0x00000008de0a7824 */ /* 0x000fe200078e0212 */
[----:B------:R-:W-:Y:S01]  /*1f2a0*/  FSEL R151, R151, -INF , P3 ;  /* 0xff80000097977808 */ /* 0x000fe20001800000 */
[----:B------:R-:W-:Y:S01]  /*1f2b0*/  FMUL.FTZ R5, R2, R5 ;  /* 0x0000000502057220 */ /* 0x000fe20000410000 */
[----:B------:R-:W-:Y:S01]  /*1f2c0*/  ISETP.GT.AND P3, PT, R0, 0x91, PT ;  /* 0x000000910000780c */ /* 0x000fe20003f64270 */
[--C-:B------:R-:W-:Y:S01]  /*1f2d0*/  FFMA.FTZ R184, R2, R184, -R7.reuse ;  /* 0x000000b802b87223 */ /* 0x100fe20000010807 */
[----:B------:R-:W-:Y:S01]  /*1f2e0*/  ISETP.GT.AND P6, PT, R0, 0x88, PT ;  /* 0x000000880000780c */ /* 0x000fe20003fc4270 */
[--C-:B------:R-:W-:Y:S01]  /*1f2f0*/  FFMA.FTZ R185, R2, R185, -R7.reuse ;  /* 0x000000b902b97223 */ /* 0x100fe20000010807 */
[----:B------:R-:W-:Y:S01]  /*1f300*/  FMNMX.FTZ R0, R186, R11, !PT ;  /* 0x0000000bba007209 */ /* 0x000fe20007810000 */
[----:B------:R-:W-:Y:S01]  /*1f310*/  MUFU.EX2 R5, R5 ;  /* 0x0000000500057308 */ /* 0x000fe20000000800 */
[----:B------:R-:W-:Y:S01]  /*1f320*/  LOP3.LUT P0, RZ, R23, 0x200, RZ, 0xc0, !PT ;  /* 0x0000020017ff7812 */ /* 0x000fe2000780c0ff */
[C-C-:B------:R-:W-:Y:S01]  /*1f330*/  FFMA.FTZ R188, R2.reuse, R188, -R7.reuse ;  /* 0x000000bc02bc7223 */ /* 0x140fe20000010807 */
[----:B------:R-:W-:Y:S01]  /*1f340*/  FMNMX.FTZ R0, R187, R0, !PT ;  /* 0x00000000bb007209 */ /* 0x000fe20007810000 */
[C-C-:B------:R-:W-:Y:S01]  /*1f350*/  FFMA.FTZ R189, R2.reuse, R189, -R7.reuse ;  /* 0x000000bd02bd7223 */ /* 0x140fe20000010807 */
[----:B------:R-:W-:Y:S01]  /*1f360*/  FSEL R123, R123, -INF , P0 ;  /* 0xff8000007b7b7808 */ /* 0x000fe20000000000 */
[--C-:B------:R-:W-:Y:S01]  /*1f370*/  FFMA.FTZ R192, R2, R192, -R7.reuse ;  /* 0x000000c002c07223 */ /* 0x100fe20000010807 */
[----:B------:R-:W-:Y:S01]  /*1f380*/  FMNMX.FTZ R0, R190, R0, !PT ;  /* 0x00000000be007209 */ /* 0x000fe20007810000 */
[----:B------:R-:W0:Y:S01]  /*1f390*/  MUFU.EX2 R184, R184 ;  /* 0x000000b800b87308 */ /* 0x000e220000000800 */
[----:B------:R-:W-:Y:S01]  /*1f3a0*/  FSEL R126, R126, -INF , P6 ;  /* 0xff8000007e7e7808 */ /* 0x000fe20003000000 */
[C-C-:B------:R-:W-:Y:S01]  /*1f3b0*/  FFMA.FTZ R193, R2.reuse, R193, -R7.reuse ;  /* 0x000000c102c17223 */ /* 0x140fe20000010807 */
[----:B------:R-:W-:Y:S01]  /*1f3c0*/  FMNMX.FTZ R0, R191, R0, !PT ;  /* 0x00000000bf007209 */ /* 0x000fe20007810000 */
[C-C-:B------:R-:W-:Y:S01]  /*1f3d0*/  FFMA.FTZ R196, R2.reuse, R196, -R7.reuse ;  /* 0x000000c402c47223 */ /* 0x140fe20000010807 */
[----:B------:R-:W-:Y:S01]  /*1f3e0*/  FSEL R127, R127, -INF , P1 ;  /* 0xff8000007f7f7808 */ /* 0x000fe20000800000 */
[--C-:B------:R-:W-:Y:S01]  /*1f3f0*/  FFMA.FTZ R197, R2, R197, -R7.reuse ;  /* 0x000000c502c57223 */ /* 0x100fe20000010807 */
[----:B------:R-:W-:Y:S01]  /*1f400*/  FMNMX.FTZ R0, R194, R0, !PT ;  /* 0x00000000c2007209 */ /* 0x000fe20007810000 */
[----:B------:R-:W1:Y:S01]  /*1f410*/  MUFU.EX2 R185, R185 ;  /* 0x000000b900b97308 */ /* 0x000e620000000800 */
[----:B------:R-:W-:Y:S01]  /*1f420*/  FSEL R130, R130, -INF , P2 ;  /* 0xff80000082827808 */ /* 0x000fe20001000000 */
[C-C-:B------:R-:W-:Y:S01]  /*1f430*/  FFMA.FTZ R168, R2.reuse, R168, -R7.reuse ;  /* 0x000000a802a87223 */ /* 0x140fe20000010807 */
[----:B------:R-:W-:Y:S01]  /*1f440*/  FMNMX.FTZ R0, R195, R0, !PT ;  /* 0x00000000c3007209 */ /* 0x000fe20007810000 */
[C-C-:B------:R-:W-:Y:S01]  /*1f450*/  FFMA.FTZ R169, R2.reuse, R169, -R7.reuse ;  /* 0x000000a902a97223 */ /* 0x140fe20000010807 */
[----:B------:R-:W-:Y:S01]  /*1f460*/  FSEL R131, R131, -INF , P3 ;  /* 0xff80000083837808 */ /* 0x000fe20001800000 */
[--C-:B------:R-:W-:Y:S01]  /*1f470*/  FFMA.FTZ R172, R2, R172, -R7.reuse ;  /* 0x000000ac02ac7223 */ /* 0x100fe20000010807 */
[----:B------:R-:W-:Y:S01]  /*1f480*/  FMNMX.FTZ R0, R198, R0, !PT ;  /* 0x00000000c6007209 */ /* 0x000fe20007810000 */
[----:B------:R-:W2:Y:S01]  /*1f490*/  MUFU.EX2 R188, R188 ;  /* 0x000000bc00bc7308 */ /* 0x000ea20000000800 */
[----:B------:R-:W-:Y:S01]  /*1f4a0*/  FSEL R134, R134, -INF , P4 ;  /* 0xff80000086867808 */ /* 0x000fe20002000000 */
[----:B0-----:R-:W-:Y:S01]  /*1f4b0*/  FFMA.FTZ R13, R5, R13, R184 ;  /* 0x0000000d050d7223 */ /* 0x001fe200000100b8 */
[----:B------:R-:W-:Y:S01]  /*1f4c0*/  FMNMX.FTZ R0, R199, R0, !PT ;  /* 0x00000000c7007209 */ /* 0x000fe20007810000 */
[C-C-:B------:R-:W-:Y:S01]  /*1f4d0*/  FFMA.FTZ R173, R2.reuse, R173, -R7.reuse ;  /* 0x000000ad02ad7223 */ /* 0x140fe20000010807 */
[----:B------:R-:W-:Y:S01]  /*1f4e0*/  FSEL R135, R135, -INF , P5 ;  /* 0xff80000087877808 */ /* 0x000fe20002800000 */
[--C-:B------:R-:W-:Y:S01]  /*1f4f0*/  FFMA.FTZ R176, R2, R176, -R7.reuse ;  /* 0x000000b002b07223 */ /* 0x100fe20000010807 */
[----:B------:R-:W-:Y:S01]  /*1f500*/  FMNMX.FTZ R0, R170, R0, !PT ;  /* 0x00000000aa007209 */ /* 0x000fe20007810000 */
[----:B------:R-:W0:Y:S01]  /*1f510*/  MUFU.EX2 R189, R189 ;  /* 0x000000bd00bd7308 */ /* 0x000e220000000800 */
[----:B------:R-:W-:Y:S01]  /*1f520*/  IADD3 R10, R10, 0x33440, RZ ;  /* 0x000334400a0a7810 */ /* 0x000fe20007ffe0ff */
[C-C-:B------:R-:W-:Y:S01]  /*1f530*/  FFMA.FTZ R177, R2.reuse, R177, -R7.reuse ;  /* 0x000000b102b17223 */ /* 0x140fe20000010807 */
[----:B------:R-:W-:Y:S01]  /*1f540*/  FMNMX.FTZ R0, R171, R0, !PT ;  /* 0x00000000ab007209 */ /* 0x000fe20007810000 */
[C-C-:B------:R-:W-:Y:S01]  /*1f550*/  FFMA.FTZ R180, R2.reuse, R180, -R7.reuse ;  /* 0x000000b402b47223 */ /* 0x140fe20000010807 */
[----:B------:R-:W-:-:S01]  /*1f560*/  FFMA.FTZ R181, R2, R181, -R7 ;  /* 0x000000b502b57223 */ /* 0x000fc20000010807 */
[--C-:B------:R-:W-:Y:S01]  /*1f570*/  FFMA.FTZ R152, R2, R152, -R7.reuse ;  /* 0x0000009802987223 */ /* 0x100fe20000010807 */
[----:B------:R-:W-:Y:S01]  /*1f580*/  FMNMX.FTZ R0, R174, R0, !PT ;  /* 0x00000000ae007209 */ /* 0x000fe20007810000 */
[----:B------:R-:W-:Y:S01]  /*1f590*/  MUFU.EX2 R192, R192 ;  /* 0x000000c000c07308 */ /* 0x000fe20000000800 */
[----:B------:R-:W-:-:S01]  /*1f5a0*/  FFMA.FTZ R153, R2, R153, -R7 ;  /* 0x0000009902997223 */ /* 0x000fc20000010807 */
        /* <DEDUP_REMOVED lines=34> */
[----:B------:R-:W-:Y:S01]  /*1f7d0*/  FFMA.FTZ R7, R2, R133, -R7 ;  /* 0x0000008502077223 */ /* 0x000fe20000010807 */
[----:B------:R-:W-:-:S02]  /*1f7e0*/  LOP3.LUT P0, RZ, R23, 0x100, RZ, 0xc0, !PT ;  /* 0x0000010017ff7812 */ /* 0x000fc4000780c0ff */
        /* <DEDUP_REMOVED lines=29> */
[----:B------:R-:W-:-:S05]  /*1f9c0*/  FMNMX.FTZ R0, R135, R0, !PT ;  /* 0x0000000087007209 */ /* 0x000fca0007810000 */
[----:B------:R-:W3:Y:S01]  /*1f9d0*/  SHFL.BFLY PT, R6, R0, 0x2, 0x1f ;  /* 0x0c401f0000067f89 */ /* 0x000ee200000e0000 */
[----:B------:R-:W-:Y:S08]  /*1f9e0*/  MUFU.EX2 R157, R157 ;  /* 0x0000009d009d7308 */ /* 0x000ff00000000800 */
[----:B------:R-:W-:Y:S08]  /*1f9f0*/  MUFU.EX2 R160, R160 ;  /* 0x000000a000a07308 */ /* 0x000ff00000000800 */
[----:B------:R-:W-:Y:S01]  /*1fa00*/  MUFU.EX2 R161, R161 ;  /* 0x000000a100a17308 */ /* 0x000fe20000000800 */
[----:B---3--:R-:W-:-:S07]  /*1fa10*/  FMNMX.FTZ R0, R0, R6, !PT ;  /* 0x0000000600007209 */ /* 0x008fce0007810000 */
[----:B------:R-:W-:Y:S01]  /*1fa20*/  MUFU.EX2 R164, R164 ;  /* 0x000000a400a47308 */ /* 0x000fe20000000800 */
[----:B------:R-:W3:Y:S07]  /*1fa30*/  SHFL.BFLY PT, R6, R0, 0x1, 0x1f ;  /* 0x0c201f0000067f89 */ /* 0x000eee00000e0000 */
[----:B------:R-:W-:Y:S08]  /*1fa40*/  MUFU.EX2 R165, R165 ;  /* 0x000000a500a57308 */ /* 0x000ff00000000800 */
[----:B------:R-:W-:Y:S08]  /*1fa50*/  MUFU.EX2 R136, R136 ;  /* 0x0000008800887308 */ /* 0x000ff00000000800 */
[----:B------:R-:W-:Y:S01]  /*1fa60*/  MUFU.EX2 R137, R137 ;  /* 0x0000008900897308 */ /* 0x000fe20000000800 */
[----:B---3--:R-:W-:-:S04]  /*1fa70*/  FMNMX.FTZ R0, R0, R6, !PT ;  /* 0x0000000600007209 */ /* 0x008fc80007810000 */
[----:B------:R-:W-:Y:S01]  /*1fa80*/  FSETP.NEU.FTZ.AND P1, PT, R0, -INF , PT ;  /* 0xff8000000000780b */ /* 0x000fe20003f3d000 */
[----:B------:R-:W-:-:S02]  /*1fa90*/  FFMA.FTZ R9, R2, R0, -8 ;  /* 0xc100000002097423 */ /* 0x000fc40000010000 */
[----:B------:R-:W-:Y:S01]  /*1faa0*/  MUFU.EX2 R140, R140 ;  /* 0x0000008c008c7308 */ /* 0x000fe20000000800 */
[----:B------:R-:W-:Y:S02]  /*1fab0*/  FSEL R6, R0, RZ, P1 ;  /* 0x000000ff00067208 */ /* 0x000fe40000800000 */
[----:B------:R-:W-:-:S03]  /*1fac0*/  FSEL R9, R9, RZ, P1 ;  /* 0x000000ff09097208 */ /* 0x000fc60000800000 */
[----:B------:R-:W-:Y:S01]  /*1fad0*/  FADD.FTZ R6, -R6, R11 ;  /* 0x0000000b06067221 */ /* 0x000fe20000010100 */
[----:B------:R-:W-:Y:S02]  /*1fae0*/  IMAD.U32 R11, RZ, RZ, UR38 ;  /* 0x00000026ff0b7e24 */ /* 0x000fe4000f8e00ff */
        /* <DEDUP_REMOVED lines=8> */
[----:B------:R-:W-:Y:S01]  /*1fb70*/  PRMT R10, R11, 0x654, R10 ;  /* 0x000006540b0a7816 */ /* 0x000fe2000000000a */
[----:B------:R-:W-:-:S01]  /*1fb80*/  FFMA.FTZ R198, R2, R198, -R9 ;  /* 0x000000c602c67223 */ /* 0x000fc20000010809 */
[C-C-:B------:R-:W-:Y:S01]  /*1fb90*/  FFMA.FTZ R199, R2.reuse, R199, -R9.reuse ;  /* 0x000000c702c77223 */ /* 0x140fe20000010809 */
[----:B------:R-:W-:-:S01]  /*1fba0*/  FFMA.FTZ R170, R2, R170, -R9 ;  /* 0x000000aa02aa7223 */ /* 0x000fc20000010809 */
[----:B------:R1:W-:Y:S01]  /*1fbb0*/  SYNCS.ARRIVE.TRANS64.RED.A1T0 RZ, [R10+URZ], RZ ;  /* 0x000000ff0aff79a7 */ /* 0x0003e2000810043f */
[----:B------:R-:W-:-:S01]  /*1fbc0*/  FFMA.FTZ R171, R2, R171, -R9 ;  /* 0x000000ab02ab7223 */ /* 0x000fc20000010809 */
[----:B------:R-:W3:Y:S01]  /*1fbd0*/  MUFU.EX2 R6, R6 ;  /* 0x0000000600067308 */ /* 0x000ee20000000800 */
[----:B------:R-:W-:-:S01]  /*1fbe0*/  FFMA.FTZ R174, R2, R174, -R9 ;  /* 0x000000ae02ae7223 */ /* 0x000fc20000010809 */
[C-C-:B------:R-:W-:Y:S01]  /*1fbf0*/  FFMA.FTZ R175, R2.reuse, R175, -R9.reuse ;  /* 0x000000af02af7223 */ /* 0x140fe20000010809 */
[----:B------:R-:W-:-:S01]  /*1fc00*/  FFMA.FTZ R178, R2, R178, -R9 ;  /* 0x000000b202b27223 */ /* 0x000fc20000010809 */
[C-C-:B------:R-:W-:Y:S01]  /*1fc10*/  FFMA.FTZ R179, R2.reuse, R179, -R9.reuse ;  /* 0x000000b302b37223 */ /* 0x140fe20000010809 */
[----:B------:R-:W-:-:S01]  /*1fc20*/  FFMA.FTZ R182, R2, R182, -R9 ;  /* 0x000000b602b67223 */ /* 0x000fc20000010809 */
[----:B-1----:R-:W-:Y:S01]  /*1fc30*/  FADD.FTZ R10, R185, R13 ;  /* 0x0000000db90a7221 */ /* 0x002fe20000010000 */
[----:B------:R-:W-:-:S01]  /*1fc40*/  FFMA.FTZ R183, R2, R183, -R9 ;  /* 0x000000b702b77223 */ /* 0x000fc20000010809 */
[----:B------:R-:W1:Y:S01]  /*1fc50*/  MUFU.EX2 R187, R187 ;  /* 0x000000bb00bb7308 */ /* 0x000e620000000800 */
[----:B------:R-:W-:-:S01]  /*1fc60*/  FFMA.FTZ R154, R2, R154, -R9 ;  /* 0x0000009a029a7223 */ /* 0x000fc20000010809 */
[----:B--2---:R-:W-:Y:S01]  /*1fc70*/  FADD.FTZ R10, R188, R10 ;  /* 0x0000000abc0a7221 */ /* 0x004fe20000010000 */
[----:B------:R-:W-:-:S01]  /*1fc80*/  FFMA.FTZ R155, R2, R155, -R9 ;  /* 0x0000009b029b7223 */ /* 0x000fc20000010809 */
[C-C-:B------:R-:W-:Y:S01]  /*1fc90*/  FFMA.FTZ R158, R2.reuse, R158, -R9.reuse ;  /* 0x0000009e029e7223 */ /* 0x140fe20000010809 */
[----:B------:R-:W-:-:S01]  /*1fca0*/  FFMA.FTZ R159, R2, R159, -R9 ;  /* 0x0000009f029f7223 */ /* 0x000fc20000010809 */
[----:B0-----:R-:W-:Y:S01]  /*1fcb0*/  FADD.FTZ R10, R189, R10 ;  /* 0x0000000abd0a7221 */ /* 0x001fe20000010000 */
[----:B------:R-:W-:-:S01]  /*1fcc0*/  FFMA.FTZ R162, R2, R162, -R9 ;  /* 0x000000a202a27223 */ /* 0x000fc20000010809 */
[----:B------:R-:W0:Y:S01]  /*1fcd0*/  MUFU.EX2 R190, R190 ;  /* 0x000000be00be7308 */ /* 0x000e220000000800 */
[----:B---3--:R-:W-:-:S01]  /*1fce0*/  FFMA.FTZ R12, R6, R12, R186 ;  /* 0x0000000c060c7223 */ /* 0x008fc200000100ba */
[----:B------:R-:W-:Y:S01]  /*1fcf0*/  FADD.FTZ R10, R192, R10 ;  /* 0x0000000ac00a7221 */ /* 0x000fe20000010000 */
[----:B------:R-:W-:-:S01]  /*1fd00*/  FFMA.FTZ R163, R2, R163, -R9 ;  /* 0x000000a302a37223 */ /* 0x000fc20000010809 */
[C-C-:B------:R-:W-:Y:S01]  /*1fd10*/  FFMA.FTZ R166, R2.reuse, R166, -R9.reuse ;  /* 0x000000a602a67223 */ /* 0x140fe20000010809 */
[----:B------:R-:W-:-:S01]  /*1fd20*/  FFMA.FTZ R167, R2, R167, -R9 ;  /* 0x000000a702a77223 */ /* 0x000fc20000010809 */
[----:B------:R-:W-:Y:S01]  /*1fd30*/  FADD.FTZ R10, R193, R10 ;  /* 0x0000000ac10a7221 */ /* 0x000fe20000010000 */
[----:B------:R-:W-:-:S01]  /*1fd40*/  FFMA.FTZ R138, R2, R138, -R9 ;  /* 0x0000008a028a7223 */ /* 0x000fc20000010809 */
[----:B------:R-:W2:Y:S01]  /*1fd50*/  MUFU.EX2 R191, R191 ;  /* 0x000000bf00bf7308 */ /* 0x000ea20000000800 */
        /* <DEDUP_REMOVED lines=8> */
[----:B0-----:R-:W-:-:S01]  /*1fde0*/  FADD.FTZ R11, R190, R11 ;  /* 0x0000000bbe0b7221 */ /* 0x001fc20000010000 */
[----:B------:R-:W-:Y:S01]  /*1fdf0*/  FADD.FTZ R10, R168, R10 ;  /* 0x0000000aa80a7221 */ /* 0x000fe20000010000 */
[----:B------:R-:W-:-:S01]  /*1fe00*/  FFMA.FTZ R147, R2, R147, -R9 ;  /* 0x0000009302937223 */ /* 0x000fc20000010809 */
[C-C-:B------:R-:W-:Y:S01]  /*1fe10*/  FFMA.FTZ R150, R2.reuse, R150, -R9.reuse ;  /* 0x0000009602967223 */ /* 0x140fe20000010809 */
[----:B------:R-:W-:-:S01]  /*1fe20*/  FFMA.FTZ R151, R2, R151, -R9 ;  /* 0x0000009702977223 */ /* 0x000fc20000010809 */
[----:B------:R-:W-:Y:S01]  /*1fe30*/  FADD.FTZ R10, R169, R10 ;  /* 0x0000000aa90a7221 */ /* 0x000fe20000010000 */
[----:B------:R-:W-:-:S01]  /*1fe40*/  FFMA.FTZ R122, R2, R122, -R9 ;  /* 0x0000007a027a7223 */ /* 0x000fc20000010809 */
[----:B------:R-:W0:Y:S01]  /*1fe50*/  MUFU.EX2 R195, R195 ;  /* 0x000000c300c37308 */ /* 0x000e220000000800 */
[----:B--2---:R-:W-:-:S01]  /*1fe60*/  FADD.FTZ R11, R191, R11 ;  /* 0x0000000bbf0b7221 */ /* 0x004fc20000010000 */
        /* <DEDUP_REMOVED lines=12> */
[----:B------:R-:W-:-:S02]  /*1ff30*/  FADD.FTZ R10, R177, R10 ;  /* 0x0000000ab10a7221 */ /* 0x000fc40000010000 */
        /* <DEDUP_REMOVED lines=26> */
[----:B------:R-:W-:-:S06]  /*200e0*/  FADD.FTZ R10, R140, R10 ;  /* 0x0000000a8c0a7221 */ /* 0x000fcc0000010000 */
        /* <DEDUP_REMOVED lines=82> */
.L_x_6772:
[----:B------:R-:W-:Y:S01]  /*20610*/  F2FP.SATFINITE.E4M3.F32.PACK_AB_MERGE_C R9, R9, R134, RZ ;  /* 0x000000860909723e */ /* 0x000fe200048070ff */
[----:B------:R-:W-:Y:S01]  /*20620*/  IMAD R3, R3, 0x8, R18 ;  /* 0x0000000803037824 */ /* 0x000fe200078e0212 */
[----:B------:R-:W-:Y:S01]  /*20630*/  ISETP.GT.AND P1, PT, R8, R21, PT ;  /* 0x000000150800720c */ /* 0x000fe20003f24270 */
[----:B------:R-:W-:Y:S01]  /*20640*/  IMAD.U32 R10, RZ, RZ, UR38 ;  /* 0x00000026ff0a7e24 */ /* 0x000fe2000f8e00ff */
[----:B------:R-:W-:Y:S01]  /*20650*/  F2FP.SATFINITE.E4M3.F32.PACK_AB_MERGE_C R130, R131, R130, R9 ;  /* 0x000000828382723e */ /* 0x000fe20004807009 */
[----:B------:R-:W-:Y:S01]  /*20660*/  VIADD R3, R3, 0x33460 ;  /* 0x0003346003037836 */ /* 0x000fe20000000000 */
[----:B------:R0:W5:Y:S01]  /*20670*/  LDL R9, [R1] ;  /* 0x0000000001097983 */ /* 0x0001620000100800 */
        /* <DEDUP_REMOVED lines=136> */
[----:B------:R-:W-:Y:S01]  /*20f00*/  VIADD R8, R8, 0xffffffff ;  /* 0xffffffff08087836 */ /* 0x000fe20000000000 */
[----:B------:R-:W-:Y:S01]  /*20f10*/  MOV R219, R198 ;  /* 0x000000c600db7202 */ /* 0x000fe20000000f00 */
[----:B------:R-:W-:Y:S01]  /*20f20*/  IMAD.MOV.U32 R11, RZ, RZ, R0 ;  /* 0x000000ffff0b7224 */ /* 0x000fe200078e0000 */
[----:B------:R-:W-:Y:S01]  /*20f30*/  MOV R207, R150 ;  /* 0x0000009600cf7202 */ /* 0x000fe20000000f00 */
[----:B------:R-:W-:-:S02]  /*20f40*/  IMAD.MOV.U32 R10, RZ, RZ, R4 ;  /* 0x000000ffff0a7224 */ /* 0x000fc400078e0004 */
[----:B-1----:R-:W-:Y:S02]  /*20f50*/  IMAD.MOV.U32 R3, RZ, RZ, R222 ;  /* 0x000000ffff037224 */ /* 0x002fe400078e00de */
        /* <DEDUP_REMOVED lines=18> */
[----:B0-----:R-:W-:Y:S06]  /*21080*/  @P1 BRA `(.L_x_6773) ;  /* 0xffffffbc00a81947 */ /* 0x001fec000383ffff */
.L_x_6761:
[----:B------:R-:W2:Y:S02]  /*21090*/  LDL R3, [R1+0x44] ;  /* 0x0000440001037983 */ /* 0x000ea40000100800 */
[----:B--2---:R-:W-:-:S13]  /*210a0*/  ISETP.GE.AND P1, PT, R8, R3, PT ;  /* 0x000000030800720c */ /* 0x004fda0003f26270 */
[----:B------:R-:W-:Y:S05]  /*210b0*/  @!P1 BRA `(.L_x_6774) ;  /* 0x0000003400609947 */ /* 0x000fea0003800000 */
[----:B-----5:R0:W5:Y:S01]  /*210c0*/  LDL.LU R9, [R1] ;  /* 0x0000000001097983 */ /* 0x0201620000300800 */
[----:B------:R-:W-:Y:S02]  /*210d0*/  IMAD.MOV.U32 R11, RZ, RZ, R0 ;  /* 0x000000ffff0b7224 */ /* 0x000fe400078e0000 */
[----:B------:R-:W-:Y:S02]  /*210e0*/  IMAD.MOV.U32 R10, RZ, RZ, R4 ;  /* 0x000000ffff0a7224 */ /* 0x000fe400078e0004 */
[----:B------:R-:W-:-:S07]  /*210f0*/  IMAD.MOV.U32 R3, RZ, RZ, R222 ;  /* 0x000000ffff037224 */ /* 0x000fce00078e00de */
.L_x_6786:
[----:B------:R-:W2:Y:S01]  /*21100*/  LDL R4, [R1+0x2c] ;  /* 0x00002c0001047983 */ /* 0x000ea20000100800 */
[----:B------:R-:W-:Y:S01]  /*21110*/  VIADD R222, R3, 0x1 ;  /* 0x0000000103de7836 */ /* 0x000fe20000000000 */
[----:B------:R-:W-:Y:S05]  /*21120*/  YIELD ;  /* 0x0000000000007946 */ /* 0x000fea0003800000 */
[----:B------:R-:W-:-:S04]  /*21130*/  ISETP.NE.AND P1, PT, R222, 0x2, PT ;  /* 0x00000002de00780c */ /* 0x000fc80003f25270 */
[----:B------:R-:W-:Y:S02]  /*21140*/  SEL R0, RZ, 0x1, P1 ;  /* 0x00000001ff007807 */ /* 0x000fe40000800000 */
[----:B------:R-:W-:Y:S02]  /*21150*/  SEL R222, R222, RZ, P1 ;  /* 0x000000ffdede7207 */ /* 0x000fe40000800000 */
[----:B--2---:R-:W-:Y:S02]  /*21160*/  ISETP.NE.AND P2, PT, R4, RZ, PT ;  /* 0x000000ff0400720c */ /* 0x004fe40003f45270 */
[----:B-----5:R-:W-:-:S05]  /*21170*/  LOP3.LUT R4, R9, R0, RZ, 0x3c, !PT ;  /* 0x0000000009047212 */ /* 0x020fca00078e3cff */
[----:B------:R1:W-:Y:S06]  /*21180*/  STL [R1], R4 ;  /* 0x0000000401007387 */ /* 0x0003ec0000100800 */
[----:B------:R-:W-:Y:S05]  /*21190*/  @P2 BRA `(.L_x_6775) ;  /* 0x0000000000302947 */ /* 0x000fea0003800000 */
[----:B------:R-:W-:Y:S05]  /*211a0*/  @!P0 BRA `(.L_x_6776) ;  /* 0x0000000000048947 */ /* 0x000fea0003800000 */
[----:B------:R-:W-:Y:S01]  /*211b0*/  BPT.TRAP 0x1 ;  /* 0x000000040000795c */ /* 0x000fe20000300000 */
.L_x_6776:
[----:B------:R-:W-:Y:S01]  /*211c0*/  IMAD R0, R222, 0x8, R18 ;  /* 0x00000008de007824 */ /* 0x000fe200078e0212 */
[----:B------:R-:W-:-:S04]  /*211d0*/  SHF.L.U32 R5, R4, 0x1f, RZ ;  /* 0x0000001f04057819 */ /* 0x000fc800000006ff */
[----:B------:R2:W3:Y:S01]  /*211e0*/  SYNCS.PHASECHK.TRANS64.TRYWAIT P1, [R0+URZ+0x33430], R5 ;  /* 0x03343005000075a7 */ /* 0x0004e2000802017f */
[----:B------:R-:W-:Y:S05]  /*211f0*/  @!P0 BRA `(.L_x_6777) ;  /* 0x0000000000048947 */ /* 0x000fea0003800000 */
[----:B------:R-:W-:Y:S01]  /*21200*/  BPT.TRAP 0x1 ;  /* 0x000000040000795c */ /* 0x000fe20000300000 */
.L_x_6777:
[----:B------:R-:W-:Y:S04]  /*21210*/  BSSY B0, `(.L_x_6775) ;  /* 0x0000004000007945 */ /* 0x000fe80003800000 */
[----:B---3--:R-:W-:Y:S05]  /*21220*/  @P1 BRA `(.L_x_6778) ;  /* 0x0000000000081947 */ /* 0x008fea0003800000 */
[----:B------:R-:W3:Y:S02]  /*21230*/  SYNCS.PHASECHK.TRANS64.TRYWAIT P1, [R0+URZ+0x33430], R5 ;  /* 0x03343005000075a7 */ /* 0x000ee4000802017f */
[----:B---3--:R-:W-:Y:S05]  /*21240*/  @!P1 BRA `(.L_x_6779) ;  /* 0x00000148004c9947 */ /* 0x008fea0003800000 */
.L_x_6778:
[----:B------:R-:W-:Y:S05]  /*21250*/  BSYNC B0 ;  /* 0x0000000000007941 */ /* 0x000fea0003800000 */
.L_x_6775:
[----:B--23--:R-:W2:Y:S01]  /*21260*/  S2R R0, SR_TID.X ;  /* 0x0000000000007919 */ /* 0x00cea20000002100 */
[----:B------:R-:W-:Y:S05]  /*21270*/  WARPSYNC.ALL ;  /* 0x0000000000007948 */ /* 0x000fea0003800000 */
[----:B-1----:R-:W-:Y:S01]  /*21280*/  IMAD R4, R222, 0x780, R20 ;  /* 0x00000780de047824 */ /* 0x002fe200078e0214 */
[----:B------:R-:W-:Y:S01]  /*21290*/  MOV R5, 0x80000020 ;  /* 0x8000002000057802 */ /* 0x000fe20000000f00 */
[----:B------:R-:W-:Y:S01]  /*212a0*/  UMOV UR44, UR24 ;  /* 0x00000018002c7c82 */ /* 0x000fe20008000000 */
[----:B------:R-:W-:Y:S01]  /*212b0*/  UMOV UR45, UR25 ;  /* 0x00000019002d7c82 */ /* 0x000fe20008000000 */
[C---:B------:R-:W-:Y:S01]  /*212c0*/  VIADD R120, R4.reuse, 0x80 ;  /* 0x0000008004787836 */ /* 0x040fe20000000000 */
[----:B------:R-:W-:Y:S01]  /*212d0*/  R2UR UR46, R4 ;  /* 0x00000000042e72ca */ /* 0x000fe200000e0000 */
[----:B------:R-:W-:Y:S01]  /*212e0*/  IMAD.MOV.U32 R121, RZ, RZ, -0x7fffffe0 ;  /* 0x80000020ff797424 */ /* 0x000fe200078e00ff */
[----:B------:R-:W-:Y:S01]  /*212f0*/  R2UR UR47, R5 ;  /* 0x00000000052f72ca */ /* 0x000fe200000e0000 */
[----:B------:R-:W-:Y:S01]  /*21300*/  UMOV UR40, UR24 ;  /* 0x0000001800287c82 */ /* 0x000fe20008000000 */
[----:B------:R-:W-:Y:S01]  /*21310*/  R2UR UR42, R120 ;  /* 0x00000000782a72ca */ /* 0x000fe200000e0000 */
[----:B------:R-:W-:Y:S01]  /*21320*/  UMOV UR41, UR25 ;  /* 0x0000001900297c82 */ /* 0x000fe20008000000 */
[----:B------:R-:W-:Y:S01]  /*21330*/  R2UR UR43, R121 ;  /* 0x00000000792b72ca */ /* 0x000fe200000e0000 */
[C---:B------:R-:W-:Y:S01]  /*21340*/  VIADD R6, R4.reuse, 0x100 ;  /* 0x0000010004067836 */ /* 0x040fe20000000000 */
[----:B------:R-:W-:Y:S01]  /*21350*/  UMOV UR32, UR24 ;  /* 0x0000001800207c82 */ /* 0x000fe20008000000 */
[----:B------:R-:W-:Y:S01]  /*21360*/  IMAD.MOV.U32 R7, RZ, RZ, -0x7fffffe0 ;  /* 0x80000020ff077424 */ /* 0x000fe200078e00ff */
[----:B------:R-:W-:Y:S01]  /*21370*/  UMOV UR33, UR25 ;  /* 0x0000001900217c82 */ /* 0x000fe20008000000 */
[----:B------:R-:W-:Y:S01]  /*21380*/  VIADD R14, R4, 0x180 ;  /* 0x00000180040e7836 */ /* 0x000fe20000000000 */
[----:B------:R-:W-:Y:S01]  /*21390*/  R2UR UR26, R6 ;  /* 0x00000000061a72ca */ /* 0x000fe200000e0000 */
[----:B------:R-:W-:Y:S01]  /*213a0*/  IMAD.MOV.U32 R15, RZ, RZ, -0x7fffffe0 ;  /* 0x80000020ff0f7424 */ /* 0x000fe200078e00ff */
[----:B------:R-:W-:Y:S01]  /*213b0*/  R2UR UR27, R7 ;  /* 0x00000000071b72ca */ /* 0x000fe200000e0000 */
[----:B------:R-:W-:Y:S01]  /*213c0*/  VIADD R120, R4, 0x200 ;  /* 0x0000020004787836 */ /* 0x000fe20000000000 */
[----:B------:R-:W-:Y:S01]  /*213d0*/  R2UR UR34, R14 ;  /* 0x000000000e2272ca */ /* 0x000fe200000e0000 */
[----:B------:R-:W-:Y:S01]  /*213e0*/  UMOV UR28, UR24 ;  /* 0x00000018001c7c82 */ /* 0x000fe20008000000 */
[----:B------:R-:W-:Y:S01]  /*213f0*/  R2UR UR35, R15 ;  /* 0x000000000f2372ca */ /* 0x000fe200000e0000 */
[----:B------:R-:W-:Y:S01]  /*21400*/  UMOV UR29, UR25 ;  /* 0x00000019001d7c82 */ /* 0x000fe20008000000 */
[----:B------:R-:W-:Y:S01]  /*21410*/  R2UR UR30, R120 ;  /* 0x00000000781e72ca */ /* 0x000fe200000e0000 */
[C---:B------:R-:W-:Y:S01]  /*21420*/  VIADD R6, R4.reuse, 0x2 ;  /* 0x0000000204067836 */ /* 0x040fe20000000000 */
[----:B--2---:R-:W-:Y:S01]  /*21430*/  SHF.R.U32.HI R0, RZ, 0x7, R0 ;  /* 0x00000007ff007819 */ /* 0x004fe20000011600 */
[----:B------:R-:W-:Y:S01]  /*21440*/  VIADD R14, R4, 0x82 ;  /* 0x00000082040e7836 */ /* 0x000fe20000000000 */
[----:B------:R-:W-:Y:S01]  /*21450*/  R2UR UR31, R121 ;  /* 0x00000000791f72ca */ /* 0x000fe200000e0000 */
[----:B------:R-:W-:Y:S01]  /*21460*/  IMAD.MOV.U32 R15, RZ, RZ, -0x7fffffe0 ;  /* 0x80000020ff0f7424 */ /* 0x000fe200078e00ff */
[----:B------:R-:W-:Y:S01]  /*21470*/  R2UR UR6, R6 ;  /* 0x00000000060672ca */ /* 0x000fe200000e0000 */
[----:B------:R-:W-:Y:S01]  /*21480*/  VIADD R0, R0, 0x8 ;  /* 0x0000000800007836 */ /* 0x000fe20000000000 */
[----:B------:R-:W-:Y:S01]  /*21490*/  R2UR UR7, R7 ;  /* 0x00000000070772ca */ /* 0x000fe200000e0000 */
[----:B------:R-:W-:-:S02]  /*214a0*/  VIADD R6, R4, 0x102 ;  /* 0x0000010204067836 */ /* 0x000fc40000000000 */
[----:B------:R-:W-:Y:S01]  /*214b0*/  IMAD.MOV.U32 R7, RZ, RZ, -0x7fffffe0 ;  /* 0x80000020ff077424 */ /* 0x000fe200078e00ff */
[----:B------:R1:W-:Y:S01]  /*214c0*/  BAR.SYNC.DEFER_BLOCKING R0, 0x100 ;  /* 0x000400000000751d */ /* 0x0003e20000010000 */
[----:B------:R-:W-:-:S05]  /*214d0*/  IMAD.MOV.U32 R5, RZ, RZ, -0x7fffffe0 ;  /* 0x80000020ff057424 */ /* 0x000fca00078e00ff */
        /* <DEDUP_REMOVED lines=74> */
[----:B------:R-:W-:-:S04]  /*21980*/  IADD3 R6, R4, 0x480, RZ ;  /* 0x0000048004067810 */ /* 0x000fc80007ffe0ff */
        /* <DEDUP_REMOVED lines=146> */
[----:B-1----:R-:W-:Y:S05]  /*222b0*/  @P2 BRA `(.L_x_6780) ;  /* 0x0000000000282947 */ /* 0x002fea0003800000 */
[----:B------:R-:W-:Y:S05]  /*222c0*/  @!P0 BRA `(.L_x_6781) ;  /* 0x0000000000048947 */ /* 0x000fea0003800000 */
[----:B------:R-:W-:Y:S01]  /*222d0*/  BPT.TRAP 0x1 ;  /* 0x000000040000795c */ /* 0x000fe20000300000 */
.L_x_6781:
[----:B------:R-:W-:Y:S01]  /*222e0*/  SHF.L.U32 R0, R9, 0x1f, RZ ;  /* 0x0000001f09007819 */ /* 0x000fe200000006ff */
[----:B------:R-:W-:-:S04]  /*222f0*/  IMAD R4, R3, 0x8, R18 ;  /* 0x0000000803047824 */ /* 0x000fc800078e0212 */
[----:B------:R1:W2:Y:S01]  /*22300*/  SYNCS.PHASECHK.TRANS64.TRYWAIT P1, [R4+URZ+0x33450], R0 ;  /* 0x03345000040075a7 */ /* 0x0002a2000802017f */
[----:B------:R-:W-:Y:S05]  /*22310*/  @!P0 BRA `(.L_x_6782) ;  /* 0x0000000000048947 */ /* 0x000fea0003800000 */
[----:B------:R-:W-:Y:S01]  /*22320*/  BPT.TRAP 0x1 ;  /* 0x000000040000795c */ /* 0x000fe20000300000 */
.L_x_6782:
[----:B--2---:R-:W-:Y:S05]  /*22330*/  @P1 BRA `(.L_x_6780) ;  /* 0x0000000000081947 */ /* 0x004fea0003800000 */
[----:B------:R-:W2:Y:S02]  /*22340*/  SYNCS.PHASECHK.TRANS64.TRYWAIT P1, [R4+URZ+0x33450], R0 ;  /* 0x03345000040075a7 */ /* 0x000ea4000802017f */
[----:B--2---:R-:W-:Y:S05]  /*22350*/  @!P1 BRA `(.L_x_6783) ;  /* 0x00000138001c9947 */ /* 0x004fea0003800000 */
.L_x_6780:
[----:B-12---:R-:W-:Y:S01]  /*22360*/  VIADD R0, R18, 0x200 ;  /* 0x0000020012007836 */ /* 0x006fe20000000000 */
[----:B------:R-:W-:Y:S05]  /*22370*/  WARPSYNC.ALL ;  /* 0x0000000000007948 */ /* 0x000fea0003800000 */
[----:B------:R-:W-:Y:S01]  /*22380*/  SHF.R.U32.HI R0, RZ, 0x4, R0 ;  /* 0x00000004ff007819 */ /* 0x000fe20000011600 */
[----:B------:R-:W-:Y:S01]  /*22390*/  IMAD.MOV.U32 R5, RZ, RZ, -0x3ffffff0 ;  /* 0xc0000010ff057424 */ /* 0x000fe200078e00ff */
[----:B------:R-:W-:Y:S01]  /*223a0*/  WARPGROUP.ARRIVE ;  /* 0x00000000000079c5 */ /* 0x000fe20000000000 */
[----:B------:R-:W-:-:S05]  /*223b0*/  MOV R7, 0xc0000010 ;  /* 0xc000001000077802 */ /* 0x000fca0000000f00 */
[----:B------:R-:W1:Y:S01]  /*223c0*/  S2R R9, SR_TID.X ;  /* 0x0000000000097919 */ /* 0x000e620000002100 */
        /* <DEDUP_REMOVED lines=12> */
[----:B-1----:R-:W-:-:S04]  /*22490*/  SHF.R.U32.HI R9, RZ, 0x7, R9 ;  /* 0x00000007ff097819 */ /* 0x002fc80000011609 */
        /* <DEDUP_REMOVED lines=26> */
.L_x_6784:
[----:B-1----:R-:W-:Y:S02]  /*22640*/  IMAD R0, R222, 0x8, R18 ;  /* 0x00000008de007824 */ /* 0x002fe400078e0212 */
[----:B------:R-:W-:Y:S02]  /*22650*/  IMAD.U32 R4, RZ, RZ, UR38 ;  /* 0x00000026ff047e24 */ /* 0x000fe4000f8e00ff */
[----:B------:R-:W-:-:S05]  /*22660*/  VIADD R0, R0, 0x33440 ;  /* 0x0003344000007836 */ /* 0x000fca0000000000 */
[----:B------:R-:W-:-:S04]  /*22670*/  PRMT R0, R4, 0x654, R0 ;  /* 0x0000065404007816 */ /* 0x000fc80000000000 */
[----:B------:R1:W-:Y:S02]  /*22680*/  SYNCS.ARRIVE.TRANS64.RED.A1T0 RZ, [R0+URZ], RZ ;  /* 0x000000ff00ff79a7 */ /* 0x0003e4000810043f */
[----:B-1----:R-:W-:-:S04]  /*22690*/  FMNMX.FTZ R0, R184, R10, !PT ;  /* 0x0000000ab8007209 */ /* 0x002fc80007810000 */
        /* <DEDUP_REMOVED lines=42> */
[----:B-1----:R-:W-:Y:S02]  /*22940*/  FMNMX.FTZ R4, R4, R0, !PT ;  /* 0x0000000004047209 */ /* 0x002fe40007810000 */
        /* <DEDUP_REMOVED lines=46> */
[----:B-1----:R-:W-:Y:S01]  /*22c30*/  FMNMX.FTZ R0, R0, R5, !PT ;  /* 0x0000000500007209 */ /* 0x002fe20007810000 */
        /* <DEDUP_REMOVED lines=9> */
[----:B------:R-:W1:Y:S01]  /*22cd0*/  MUFU.EX2 R184, R184 ;  /* 0x000000b800b87308 */ /* 0x000e620000000800 */
        /* <DEDUP_REMOVED lines=31> */
[----:B------:R-:W3:Y:S01]  /*22ed0*/  MUFU.EX2 R187, R187 ;  /* 0x000000bb00bb7308 */ /* 0x000ee20000000800 */
[----:B--2---:R-:W-:-:S01]  /*22ee0*/  FFMA.FTZ R12, R7, R12, R186 ;  /* 0x0000000c070c7223 */ /* 0x004fc200000100ba */
        /* <DEDUP_REMOVED lines=15> */
[----:B---3--:R-:W-:-:S01]  /*22fe0*/  FADD.FTZ R11, R187, R12 ;  /* 0x0000000cbb0b7221 */ /* 0x008fc20000010000 */
[C---:B------:R-:W-:Y:S01]  /*22ff0*/  FFMA.FTZ R164, R2.reuse, R164, -R5 ;  /* 0x000000a402a47223 */ /* 0x040fe20000010805 */
[----:B------:R-:W-:-:S01]  /*23000*/  FFMA.FTZ R166, R2, R166, -R9 ;  /* 0x000000a602a67223 */ /* 0x000fc20000010809 */
[C---:B------:R-:W-:Y:S01]  /*23010*/  FFMA.FTZ R165, R2.reuse, R165, -R5 ;  /* 0x000000a502a57223 */ /* 0x040fe20000010805 */
[----:B------:R-:W-:-:S01]  /*23020*/  FFMA.FTZ R167, R2, R167, -R9 ;  /* 0x000000a702a77223 */ /* 0x000fc20000010809 */
[C---:B------:R-:W-:Y:S01]  /*23030*/  FFMA.FTZ R136, R2.reuse, R136, -R5 ;  /* 0x0000008802887223 */ /* 0x040fe20000010805 */
[----:B------:R-:W-:-:S01]  /*23040*/  FFMA.FTZ R138, R2, R138, -R9 ;  /* 0x0000008a028a7223 */ /* 0x000fc20000010809 */
[----:B------:R-:W3:Y:S01]  /*23050*/  MUFU.EX2 R189, R189 ;  /* 0x000000bd00bd7308 */ /* 0x000ee20000000800 */
        /* <DEDUP_REMOVED lines=177> */
[----:B---3--:R-:W-:-:S03]  /*23b70*/  FADD.FTZ R13, R5, R10 ;  /* 0x0000000a050d7221 */ /* 0x008fc60000010000 */
[----:B--2---:R-:W-:Y:S01]  /*23b80*/  FADD.FTZ R12, R9, R11 ;  /* 0x0000000b090c7221 */ /* 0x004fe20000010000 */
[----:B------:R-:W-:Y:S06]  /*23b90*/  @!P0 BRA `(.L_x_6785) ;  /* 0x0000000000048947 */ /* 0x000fec0003800000 */
[----:B------:R-:W-:Y:S01]  /*23ba0*/  BPT.TRAP 0x1 ;  /* 0x000000040000795c */ /* 0x000fe20000300000 */
.L_x_6785:
[----:B------:R-:W2:Y:S01]  /*23bb0*/  LDL R11, [R1+0x44] ;  /* 0x00004400010b7983 */ /* 0x000ea20000100800 */
[----:B------:R-:W-:Y:S01]  /*23bc0*/  F2FP.SATFINITE.E4M3.F32.PACK_AB_MERGE_C R9, R9, R134, RZ ;  /* 0x000000860909723e */ /* 0x000fe200048070ff */
[----:B------:R-:W-:Y:S01]  /*23bd0*/  IMAD R3, R3, 0x8, R18 ;  /* 0x0000000803037824 */ /* 0x000fe200078e0212 */
[----:B------:R-:W-:Y:S01]  /*23be0*/  MOV R10, UR38 ;  /* 0x00000026000a7c02 */ /* 0x000fe20008000f00 */
[----:B------:R-:W-:Y:S01]  /*23bf0*/  FMUL.FTZ R24, R24, R6 ;  /* 0x0000000618187220 */ /* 0x000fe20000410000 */
[----:B------:R-:W-:Y:S01]  /*23c00*/  F2FP.SATFINITE.E4M3.F32.PACK_AB_MERGE_C R130, R131, R130, R9 ;  /* 0x000000828382723e */ /* 0x000fe20004807009 */
[----:B------:R-:W-:Y:S01]  /*23c10*/  VIADD R3, R3, 0x33460 ;  /* 0x0003346003037836 */ /* 0x000fe20000000000 */
[----:B------:R1:W5:Y:S01]  /*23c20*/  LDL R9, [R1] ;  /* 0x0000000001097983 */ /* 0x0003620000100800 */
        /* <DEDUP_REMOVED lines=136> */
[----:B------:R-:W-:Y:S01]  /*244b0*/  MOV R215, R182 ;  /* 0x000000b600d77202 */ /* 0x000fe20000000f00 */
[----:B---3--:R-:W-:Y:S01]  /*244c0*/  IMAD.MOV.U32 R3, RZ, RZ, R222 ;  /* 0x000000ffff037224 */ /* 0x008fe200078e00de */
        /* <DEDUP_REMOVED lines=19> */
[C---:B--2---:R-:W-:Y:S01]  /*24600*/  ISETP.GT.AND P1, PT, R8.reuse, R11, PT ;  /* 0x0000000b0800720c */ /* 0x044fe20003f24270 */
[----:B------:R-:W-:-:S02]  /*24610*/  VIADD R8, R8, 0xffffffff ;  /* 0xffffffff08087836 */ /* 0x000fc40000000000 */
[----:B------:R-:W-:-:S10]  /*24620*/  IMAD.MOV.U32 R11, RZ, RZ, R0 ;  /* 0x000000ffff0b7224 */ /* 0x000fd400078e0000 */
[----:B-1----:R-:W-:Y:S05]  /*24630*/  @P1 BRA `(.L_x_6786) ;  /* 0xffffffc800b01947 */ /* 0x002fea000383ffff */
.L_x_6774:
[----:B------:R-:W-:Y:S05]  /*24640*/  WARPSYNC.ALL ;  /* 0x0000000000007948 */ /* 0x000fea0003800000 */
[----:B------:R-:W-:Y:S06]  /*24650*/  BAR.ARV 0x8, 0x180 ;  /* 0x0206000000007b1d */ /* 0x000fec0000002000 */
[----:B------:R-:W-:Y:S05]  /*24660*/  @!P0 BRA `(.L_x_6787) ;  /* 0x0000000000048947 */ /* 0x000fea0003800000 */
[----:B------:R-:W-:Y:S01]  /*24670*/  BPT.TRAP 0x1 ;  /* 0x000000040000795c */ /* 0x000fe20000300000 */
.L_x_6787:
[----:B------:R-:W2:Y:S01]  /*24680*/  LDL R5, [R1] ;  /* 0x0000000001057983 */ /* 0x000ea20000100800 */
[----:B------:R-:W-:Y:S01]  /*24690*/  IMAD R3, R222, 0x8, R18 ;  /* 0x00000008de037824 */ /* 0x000fe200078e0212 */
[----:B--2---:R-:W-:-:S04]  /*246a0*/  SHF.L.U32 R6, R5, 0x1f, RZ ;  /* 0x0000001f05067819 */ /* 0x004fc800000006ff */
[----:B------:R1:W2:Y:S01]  /*246b0*/  SYNCS.PHASECHK.TRANS64.TRYWAIT P1, [R3+URZ+0x33450], R6 ;  /* 0x03345006030075a7 */ /* 0x0002a2000802017f */
[----:B------:R-:W-:Y:S05]  /*246c0*/  @!P0 BRA `(.L_x_6788) ;  /* 0x0000000000048947 */ /* 0x000fea0003800000 */
[----:B------:R-:W-:Y:S01]  /*246d0*/  BPT.TRAP 0x1 ;  /* 0x000000040000795c */ /* 0x000fe20000300000 */
.L_x_6788:
[----:B------:R-:W-:-:S05]  /*246e0*/  VIADD R18, R18, 0x200 ;  /* 0x0000020012127836 */ /* 0x000fca0000000000 */
[----:B------:R-:W-:-:S04]  /*246f0*/  SHF.R.U32.HI R18, RZ, 0x4, R18 ;  /* 0x00000004ff127819 */ /* 0x000fc80000011612 */
[----:B------:R-:W-:-:S04]  /*24700*/  LOP3.LUT R18, R18, 0x3fff, RZ, 0xc0, !PT ;  /* 0x00003fff12127812 */ /* 0x000fc800078ec0ff */
[----:B------:R-:W-:Y:S01]  /*24710*/  LOP3.LUT R7, R18, 0x10000, RZ, 0xfc, !PT ;  /* 0x0001000012077812 */ /* 0x000fe200078efcff */
[----:B--2---:R-:W-:Y:S06]  /*24720*/  @P1 BRA `(.L_x_6789) ;  /* 0x0000000000081947 */ /* 0x004fec0003800000 */
[----:B------:R-:W2:Y:S02]  /*24730*/  SYNCS.PHASECHK.TRANS64.TRYWAIT P1, [R3+URZ+0x33450], R6 ;  /* 0x03345006030075a7 */ /* 0x000ea4000802017f */
[----:B--2---:R-:W-:Y:S05]  /*24740*/  @!P1 BRA `(.L_x_6790) ;  /* 0x0000011400349947 */ /* 0x004fea0003800000 */
.L_x_6789:
[----:B-12---:R-:W-:Y:S01]  /*24750*/  IMAD R6, R222, 0x780, R7 ;  /* 0x00000780de067824 */ /* 0x006fe200078e0207 */
[----:B------:R-:W2:Y:S01]  /*24760*/  LDL R5, [R1+0x70] ;  /* 0x0000700001057983 */ /* 0x000ea20000100800 */
[----:B------:R-:W-:Y:S01]  /*24770*/  IMAD.MOV.U32 R7, RZ, RZ, -0x3ffffff0 ;  /* 0xc0000010ff077424 */ /* 0x000fe200078e00ff */
[----:B------:R-:W-:Y:S05]  /*24780*/  WARPSYNC.ALL ;  /* 0x0000000000007948 */ /* 0x000fea0003800000 */
[C---:B------:R-:W-:Y:S01]  /*24790*/  R2UR UR6, R6.reuse ;  /* 0x00000000060672ca */ /* 0x040fe200000e0000 */
[----:B------:R-:W3:Y:S01]  /*247a0*/  LDL R15, [R1+0x60] ;  /* 0x00006000010f7983 */ /* 0x000ee20000100800 */
[----:B------:R-:W-:Y:S01]  /*247b0*/  R2UR UR7, R7 ;  /* 0x00000000070772ca */ /* 0x000fe200000e0000 */
[----:B------:R-:W-:Y:S01]  /*247c0*/  WARPGROUP.ARRIVE ;  /* 0x00000000000079c5 */ /* 0x000fe20000000000 */
[----:B------:R-:W-:Y:S01]  /*247d0*/  VIADD R8, R6, 0x180 ;  /* 0x0000018006087836 */ /* 0x000fe20000000000 */
[----:B------:R-:W-:Y:S01]  /*247e0*/  ULDC.64 UR4, c[0x0][0x9a0] ;  /* 0x0002680000047ab9 */ /* 0x000fe20000000a00 */
[----:B-----5:R-:W-:Y:S01]  /*247f0*/  IMAD.MOV.U32 R9, RZ, RZ, -0x3ffffff0 ;  /* 0xc0000010ff097424 */ /* 0x020fe200078e00ff */
[----:B------:R-:W-:-:S04]  /*24800*/  ISETP.NE.U32.AND P1, PT, RZ, UR4, PT ;  /* 0x00000004ff007c0c */ /* 0x000fc8000bf25070 */
[----:B------:R-:W-:-:S04]  /*24810*/  ISETP.NE.AND.EX P1, PT, RZ, UR5, PT, P1 ;  /* 0x00000005ff007c0c */ /* 0x000fc8000bf25310 */
[----:B------:R-:W-:Y:S01]  /*24820*/  QGMMA.64x192x32.F32.E4M3.E4M3 R24, R216, gdesc[UR4], R24, gsb0 ;  /* 0x02e00004d8187df3 */ /* 0x000fe20008000818 */
[----:B------:R-:W-:Y:S01]  /*24830*/  R2UR UR6, R8 ;  /* 0x00000000080672ca */ /* 0x000fe200000e0000 */
[----:B------:R-:W-:Y:S01]  /*24840*/  VIADD R8, R6, 0x300 ;  /* 0x0000030006087836 */ /* 0x000fe20000000000 */
[----:B------:R-:W-:Y:S01]  /*24850*/  R2UR UR7, R9 ;  /* 0x00000000090772ca */ /* 0x000fe200000e0000 */
[----:B------:R-:W-:-:S05]  /*24860*/  IMAD.MOV.U32 R9, RZ, RZ, -0x3ffffff0 ;  /* 0xc0000010ff097424 */ /* 0x000fca00078e00ff */
[----:B------:R-:W2:Y:S01]  /*24870*/  @P1 LDC.64 R10, c[0x0][0x9c8] ;  /* 0x00027200ff0a1b82 */ /* 0x000ea20000000a00 */
[----:B------:R-:W-:Y:S02]  /*24880*/  WARPGROUP.DEPBAR.LE gsb0, 0x0 ;  /* 0x00008000000079c5 */ /* 0x000fe40000010000 */
[----:B------:R-:W-:-:S08]  /*24890*/  WARPGROUP.ARRIVE ;  /* 0x00000000000079c5 */ /* 0x000fd00000000000 */
[----:B------:R-:W-:Y:S01]  /*248a0*/  QGMMA.64x192x32.F32.E4M3.E4M3 R24, R212, gdesc[UR4], R24, gsb0 ;  /* 0x02e00004d4187df3 */ /* 0x000fe20008000818 */
[----:B------:R-:W-:Y:S02]  /*248b0*/  R2UR UR6, R8 ;  /* 0x00000000080672ca */ /* 0x000fe400000e0000 */
[----:B------:R-:W-:Y:S02]  /*248c0*/  R2UR UR7, R9 ;  /* 0x00000000090772ca */ /* 0x000fe400000e0000 */
[----:B------:R-:W1:Y:S01]  /*248d0*/  @P1 LDC.64 R8, c[0x0][0x9d0] ;  /* 0x00027400ff081b82 */ /* 0x000e620000000a00 */
[----:B--2---:R-:W-:-:S04]  /*248e0*/  @P1 IMAD R14, R5, R10, RZ ;  /* 0x0000000a050e1224 */ /* 0x004fc800078e02ff */
[C---:B---3--:R-:W-:Y:S02]  /*248f0*/  @P1 IMAD R5, R15.reuse, R11, R14 ;  /* 0x0000000b0f051224 */ /* 0x048fe400078e020e */
[----:B------:R-:W-:-:S04]  /*24900*/  @P1 IMAD.WIDE.U32 R10, R15, R10, RZ ;  /* 0x0000000a0f0a1225 */ /* 0x000fc800078e00ff */
[----:B------:R-:W-:Y:S02]  /*24910*/  @P1 IMAD.IADD R11, R11, 0x1, R5 ;  /* 0x000000010b0b1824 */ /* 0x000fe400078e0205 */
[----:B------:R-:W-:Y:S02]  /*24920*/  IMAD.MOV.U32 R5, RZ, RZ, 0x3f800000 ;  /* 0x3f800000ff057424 */ /* 0x000fe400078e00ff */
[----:B-1----:R-:W-:-:S04]  /*24930*/  @P1 IMAD.WIDE.U32 R10, R225, R8, R10 ;  /* 0x00000008e10a1225 */ /* 0x002fc800078e000a */
[----:B------:R-:W-:Y:S01]  /*24940*/  @P1 IMAD R9, R225, R9, R11 ;  /* 0x00000009e1091224 */ /* 0x000fe200078e020b */
[----:B------:R-:W-:-:S04]  /*24950*/  @P1 LEA R8, P2, R10, UR4, 0x2 ;  /* 0x000000040a081c11 */ /* 0x000fc8000f8410ff */
[----:B------:R-:W-:-:S05]  /*24960*/  @P1 LEA.HI.X R9, R10, UR5, R9, 0x2, P2 ;  /* 0x000000050a091c11 */ /* 0x000fca00090f1409 */
[----:B------:R1:W2:Y:S01]  /*24970*/  @P1 LDG.E R5, desc[UR50][R8.64] ;  /* 0x0000003208051981 */ /* 0x0002a2000c1e1900 */
[----:B------:R-:W-:Y:S02]  /*24980*/  WARPGROUP.DEPBAR.LE gsb0, 0x0 ;  /* 0x00008000000079c5 */ /* 0x000fe40000010000 */
[----:B------:R-:W-:-:S06]  /*24990*/  WARPGROUP.ARRIVE ;  /* 0x00000000000079c5 */ /* 0x000fcc0000000000 */
[----:B------:R-:W-:Y:S01]  /*249a0*/  QGMMA.64x192x32.F32.E4M3.E4M3 R24, R208, gdesc[UR4], R24, gsb0 ;  /* 0x02e00004d0187df3 */ /* 0x000fe20008000818 */
[----:B-1----:R-:W-:Y:S02]  /*249b0*/  VIADD R8, R6, 0x480 ;  /* 0x0000048006087836 */ /* 0x002fe40000000000 */
[----:B------:R-:W-:-:S03]  /*249c0*/  IMAD.MOV.U32 R9, RZ, RZ, -0x3ffffff0 ;  /* 0xc0000010ff097424 */ /* 0x000fc600078e00ff */
[----:B------:R-:W-:Y:S02]  /*249d0*/  R2UR UR6, R8 ;  /* 0x00000000080672ca */ /* 0x000fe400000e0000 */
[----:B------:R-:W-:Y:S01]  /*249e0*/  R2UR UR7, R9 ;  /* 0x00000000090772ca */ /* 0x000fe200000e0000 */
[----:B------:R-:W-:Y:S01]  /*249f0*/  IMAD.MOV.U32 R7, RZ, RZ, -0x3ffffff0 ;  /* 0xc0000010ff077424 */ /* 0x000fe200078e00ff */
[----:B------:R-:W-:Y:S01]  /*24a00*/  IADD3 R6, R6, 0x600, RZ ;  /* 0x0000060006067810 */ /* 0x000fe20007ffe0ff */
[----:B------:R-:W1:Y:S01]  /*24a10*/  SHFL.BFLY PT, R11, R12, 0x2, 0x1f ;  /* 0x0c401f000c0b7f89 */ /* 0x000e6200000e0000 */
[----:B------:R-:W-:Y:S02]  /*24a20*/  WARPGROUP.DEPBAR.LE gsb0, 0x0 ;  /* 0x00008000000079c5 */ /* 0x000fe40000010000 */
[----:B------:R-:W-:-:S07]  /*24a30*/  WARPGROUP.ARRIVE ;  /* 0x00000000000079c5 */ /* 0x000fce0000000000 */
[----:B------:R-:W-:Y:S01]  /*24a40*/  QGMMA.64x192x32.F32.E4M3.E4M3 R24, R204, gdesc[UR4], R24, gsb0 ;  /* 0x02e00004cc187df3 */ /* 0x000fe20008000818 */
[----:B------:R-:W-:Y:S02]  /*24a50*/  R2UR UR6, R6 ;  /* 0x00000000060672ca */ /* 0x000fe400000e0000 */
[----:B------:R-:W-:Y:S01]  /*24a60*/  R2UR UR7, R7 ;  /* 0x00000000070772ca */ /* 0x000fe200000e0000 */
[----:B------:R-:W3:Y:S01]  /*24a70*/  SHFL.BFLY PT, R6, R13, 0x2, 0x1f ;  /* 0x0c401f000d067f89 */ /* 0x000ee200000e0000 */
[----:B-1----:R-:W-:-:S05]  /*24a80*/  FADD.FTZ R11, R11, R12 ;  /* 0x0000000c0b0b7221 */ /* 0x002fca0000010000 */
[----:B------:R-:W1:Y:S01]  /*24a90*/  SHFL.BFLY PT, R8, R11, 0x1, 0x1f ;  /* 0x0c201f000b087f89 */ /* 0x000e6200000e0000 */
[----:B---3--:R-:W-:-:S05]  /*24aa0*/  FADD.FTZ R6, R6, R13 ;  /* 0x0000000d06067221 */ /* 0x008fca0000010000 */
[----:B------:R-:W3:Y:S01]  /*24ab0*/  SHFL.BFLY PT, R7, R6, 0x1, 0x1f ;  /* 0x0c201f0006077f89 */ /* 0x000ee200000e0000 */
[----:B-1----:R-:W-:-:S01]  /*24ac0*/  FADD.FTZ R15, R11, R8 ;  /* 0x000000080b0f7221 */ /* 0x002fc20000010000 */
[----:B------:R-:W-:-:S03]  /*24ad0*/  IMAD.MOV.U32 R8, RZ, RZ, RZ ;  /* 0x000000ffff087224 */ /* 0x000fc600078e00ff */
[----:B------:R-:W-:-:S05]  /*24ae0*/  FMUL.FTZ R12, R15, 0.00390625 ;  /* 0x3b8000000f0c7820 */ /* 0x000fca0000410000 */
[----:B------:R-:W-:Y:S01]  /*24af0*/  FSETP.NE.FTZ.AND P3, PT, R12, RZ, PT ;  /* 0x000000ff0c00720b */ /* 0x000fe20003f75000 */
[----:B---3--:R-:W-:-:S05]  /*24b00*/  FADD.FTZ R14, R6, R7 ;  /* 0x00000007060e7221 */ /* 0x008fca0000010000 */
[C---:B------:R-:W-:Y:S01]  /*24b10*/  FSETP.NE.FTZ.AND P1, PT, R14.reuse, RZ, PT ;  /* 0x000000ff0e00720b */ /* 0x040fe20003f35000 */
[----:B------:R-:W-:-:S05]  /*24b20*/  FMUL.FTZ R18, R14, 0.00390625 ;  /* 0x3b8000000e127820 */ /* 0x000fca0000410000 */
[----:B------:R-:W-:-:S07]  /*24b30*/  FSETP.NE.FTZ.AND P2, PT, R18, RZ, PT ;  /* 0x000000ff1200720b */ /* 0x000fce0003f55000 */
[----:B------:R-:W-:Y:S01]  /*24b40*/  @P1 MUFU.RCP R8, R14 ;  /* 0x0000000e00081308 */ /* 0x000fe20000001000 */
[----:B------:R-:W-:Y:S01]  /*24b50*/  FSETP.NE.FTZ.AND P1, PT, R15, RZ, PT ;  /* 0x000000ff0f00720b */ /* 0x000fe20003f35000 */
[----:B------:R-:W-:-:S06]  /*24b60*/  IMAD.MOV.U32 R10, RZ, RZ, RZ ;  /* 0x000000ffff0a7224 */ /* 0x000fcc00078e00ff */
[----:B------:R-:W1:Y:S01]  /*24b70*/  @P3 MUFU.LG2 R9, R12 ;  /* 0x0000000c00093308 */ /* 0x000e620000000c00 */
[----:B------:R-:W-:Y:S02]  /*24b80*/  WARPGROUP.DEPBAR.LE gsb0, 0x0 ;  /* 0x00008000000079c5 */ /* 0x000fe40000010000 */
[----:B------:R-:W-:-:S06]  /*24b90*/  WARPGROUP.ARRIVE ;  /* 0x00000000000079c5 */ /* 0x000fcc0000000000 */
[----:B------:R-:W-:Y:S01]  /*24ba0*/  QGMMA.64x192x32.F32.E4M3.E4M3 R24, R200, gdesc[UR4], R24, gsb0 ;  /* 0x02e00004c8187df3 */ /* 0x000fe20008000818 */
[----:B------:R-:W3:Y:S08]  /*24bb0*/  @P2 MUFU.LG2 R6, R18 ;  /* 0x0000001200062308 */ /* 0x000ef00000000c00 */
[----:B------:R-:W4:Y:S01]  /*24bc0*/  @P1 MUFU.RCP R10, R15 ;  /* 0x0000000f000a1308 */ /* 0x000f220000001000 */
[C---:B------:R-:W-:Y:S01]  /*24bd0*/  @P2 FMUL.FTZ R7, R2.reuse, 0.69314718246459960938 ;  /* 0x3f31721802072820 */ /* 0x040fe20000410000 */
[----:B------:R-:W-:Y:S01]  /*24be0*/  @P3 FMUL.FTZ R2, R2, 0.69314718246459960938 ;  /* 0x3f31721802023820 */ /* 0x000fe20000410000 */
[----:B-1----:R-:W-:Y:S01]  /*24bf0*/  @P3 FMUL.FTZ R9, R9, 0.69314718246459960938 ;  /* 0x3f31721809093820 */ /* 0x002fe20000410000 */
[----:B------:R-:W-:-:S02]  /*24c00*/  IMAD.MOV.U32 R151, RZ, RZ, -0x800000 ;  /* 0xff800000ff977424 */ /* 0x000fc400078e00ff */
[----:B------:R-:W-:Y:S02]  /*24c10*/  IMAD.MOV.U32 R150, RZ, RZ, -0x800000 ;  /* 0xff800000ff967424 */ /* 0x000fe400078e00ff */
[----:B---3--:R-:W-:Y:S01]  /*24c20*/  @P2 FMUL.FTZ R6, R6, 0.69314718246459960938 ;  /* 0x3f31721806062820 */ /* 0x008fe20000410000 */
[----:B------:R-:W-:-:S01]  /*24c30*/  @P3 FFMA.FTZ R151, R2, R0, R9 ;  /* 0x0000000002973223 */ /* 0x000fc20000010009 */
[----:B--2---:R-:W-:Y:S02]  /*24c40*/  FMUL.FTZ R2, R8, R5 ;  /* 0x0000000508027220 */ /* 0x004fe40000410000 */
[----:B------:R-:W-:-:S01]  /*24c50*/  @P2 FFMA.FTZ R150, R7, R4, R6 ;  /* 0x0000000407962223 */ /* 0x000fc20000010006 */
[----:B----4-:R-:W-:Y:S01]  /*24c60*/  FMUL.FTZ R0, R10, R5 ;  /* 0x000000050a007220 */ /* 0x010fe20000410000 */
[----:B------:R-:W-:Y:S02]  /*24c70*/  WARPGROUP.DEPBAR.LE gsb0, 0x0 ;  /* 0x00008000000079c5 */ /* 0x000fe40000010000 */
[----:B------:R-:W-:Y:S05]  /*24c80*/  @!P0 BRA `(.L_x_6791) ;  /* 0x0000000000048947 */ /* 0x000fea0003800000 */
[----:B------:R-:W-:Y:S01]  /*24c90*/  BPT.TRAP 0x1 ;  /* 0x000000040000795c */ /* 0x000fe20000300000 */
.L_x_6791:
[----:B------:R-:W2:Y:S01]  /*24ca0*/  LDL.LU R13, [R1] ;  /* 0x00000000010d7983 */ /* 0x000ea20000300800 */
        /* <DEDUP_REMOVED lines=83> */
[-C--:B-1----:R-:W-:Y:S01]  /*251e0*/  FMUL.FTZ R5, R119, R0.reuse ;  /* 0x0000000077057220 */ /* 0x082fe20000410000 */
        /* <DEDUP_REMOVED lines=20> */
[----:B------:R-:W-:Y:S01]  /*25330*/  SEL R222, R222, RZ, P1 ;  /* 0x000000ffdede7207 */ /* 0x000fe20000800000 */
[----:B------:R-:W-:Y:S01]  /*25340*/  UIADD3 UR37, UR37, 0x1, URZ ;  /* 0x0000000125257890 */ /* 0x000fe2000fffe03f */
[----:B--2---:R-:W-:-:S05]  /*25350*/  LOP3.LUT R13, R13, R2, RZ, 0x3c, !PT ;  /* 0x000000020d0d7212 */ /* 0x004fca00078e3cff */
[----:B------:R1:W-:Y:S06]  /*25360*/  STL [R1], R13 ;  /* 0x0000000d01007387 */ /* 0x0003ec0000100800 */
.L_x_6720:
[----:B------:R-:W-:Y:S05]  /*25370*/  WARPSYNC.ALL ;  /* 0x0000000000007948 */ /* 0x000fea0003800000 */
[----:B------:R-:W2:Y:S01]  /*25380*/  LDL R166, [R1+0x64] ;  /* 0x0000640001a67983 */ /* 0x000ea20000100800 */
[----:B------:R-:W3:Y:S01]  /*25390*/  S2UR UR38, SR_CgaCtaId ;  /* 0x00000000002679c3 */ /* 0x000ee20000008800 */
[----:B------:R-:W-:Y:S01]  /*253a0*/  UMOV UR4, 0x400 ;  /* 0x0000040000047882 */ /* 0x000fe20000000000 */
[----:B------:R-:W-:Y:S01]  /*253b0*/  BSSY B0, `(.L_x_6792) ;  /* 0x00005c3000007945 */ /* 0x000fe20003800000 */
[----:B---3--:R-:W-:-:S06]  /*253c0*/  ULEA UR4, UR38, UR4, 0x18 ;  /* 0x0000000426047291 */ /* 0x008fcc000f8ec03f */
[----:B------:R-:W-:Y:S01]  /*253d0*/  IMAD.U32 R18, RZ, RZ, UR4 ;  /* 0x00000004ff127e24 */ /* 0x000fe2000f8e00ff */
[----:B------:R-:W-:Y:S06]  /*253e0*/  BAR.SYNC.DEFER_BLOCKING 0x5, 0x180 ;  /* 0x0146000000007b1d */ /* 0x000fec0000010000 */
[----:B------:R3:W4:Y:S02]  /*253f0*/  LDS.128 R28, [R18+0x334d0] ;  /* 0x0334d000121c7984 */ /* 0x0007240000000c00 */
[----:B------:R-:W-:Y:S06]  /*25400*/  BAR.ARV 0x4, 0x180 ;  /* 0x0106000000007b1d */ /* 0x000fec0000002000 */
[----:B--2---:R-:W-:-:S13]  /*25410*/  ISETP.NE.AND P1, PT, R166, RZ, PT ;  /* 0x000000ffa600720c */ /* 0x004fda0003f25270 */
[----:B------:R-:W2:Y:S02]  /*25420*/  @!P1 LDC R166, c[0x0][0xad4] ;  /* 0x0002b500ffa69b82 */ /* 0x000ea40000000800 */
[----:B--2---:R3:W-:Y:S01]  /*25430*/  @!P1 STL [R1+0x64], R166 ;  /* 0x000064a601009387 */ /* 0x0047e20000100800 */
[----:B----4-:R-:W-:Y:S05]  /*25440*/  @P0 BRA `(.L_x_6793) ;  /* 0x0000004c00640947 */ /* 0x010fea0003800000 */
[----:B------:R-:W2:Y:S01]  /*25450*/  LDL R26, [R1+0x144] ;  /* 0x00014400011a7983 */ /* 0x000ea20000100800 */
[----:B------:R-:W-:Y:S01]  /*25460*/  ULDC.64 UR4, c[0x4][0xd8] ;  /* 0x0100360000047ab9 */ /* 0x000fe20000000a00 */
[----:B-1----:R-:W1:Y:S01]  /*25470*/  S2R R13, SR_SWINHI ;  /* 0x00000000000d7919 */ /* 0x002e620000002f00 */
[----:B------:R-:W4:Y:S01]  /*25480*/  S2R R167, SR_TID.X ;  /* 0x0000000000a77919 */ /* 0x000f220000002100 */
[----:B------:R-:W-:Y:S02]  /*25490*/  MOV R80, R18 ;  /* 0x0000001200507202 */ /* 0x000fe40000000f00 */
[----:B-1----:R-:W-:Y:S01]  /*254a0*/  MOV R81, R13 ;  /* 0x0000000d00517202 */ /* 0x002fe20000000f00 */
[----:B----4-:R-:W-:-:S05]  /*254b0*/  IMAD.SHL.U32 R0, R167, 0x4, RZ ;  /* 0x00000004a7007824 */ /* 0x010fca00078e00ff */
[----:B------:R-:W-:-:S04]  /*254c0*/  LOP3.LUT R0, R0, 0xc, RZ, 0xc0, !PT ;  /* 0x0000000c00007812 */ /* 0x000fc800078ec0ff */
[----:B------:R-:W-:-:S05]  /*254d0*/  IADD3 R24, P0, R0, UR4, RZ ;  /* 0x0000000400187c10 */ /* 0x000fca000ff1e0ff */
[----:B------:R-:W-:-:S05]  /*254e0*/  IMAD.X R25, RZ, RZ, UR5, P0 ;  /* 0x00000005ff197e24 */ /* 0x000fca00080e06ff */
[----:B------:R1:W5:Y:S01]  /*254f0*/  LDG.E.CONSTANT R0, desc[UR50][R24.64] ;  /* 0x0000003218007981 */ /* 0x000362000c1e9900 */
[----:B------:R-:W-:Y:S01]  /*25500*/  LOP3.LUT P0, R2, R167, 0x3, RZ, 0xc0, !PT ;  /* 0x00000003a7027812 */ /* 0x000fe2000780c0ff */
[----:B------:R-:W-:-:S03]  /*25510*/  UMOV UR4, 0xffffffff ;  /* 0xffffffff00047882 */ /* 0x000fc60000000000 */
[----:B------:R-:W-:-:S04]  /*25520*/  ISETP.EQ.OR P0, PT, R2, 0x3, !P0 ;  /* 0x000000030200780c */ /* 0x000fc80004702670 */
[----:B------:R-:W-:Y:S02]  /*25530*/  SEL R2, R4, R149, P0 ;  /* 0x0000009504027207 */ /* 0x000fe40000000000 */
[----:B------:R-:W-:Y:S02]  /*25540*/  SEL R13, R148, R20, P0 ;  /* 0x00000014940d7207 */ /* 0x000fe40000000000 */
[----:B------:R-:W-:Y:S02]  /*25550*/  SEL R149, R149, R4, P0 ;  /* 0x0000000495957207 */ /* 0x000fe40000000000 */
[----:B------:R-:W-:Y:S01]  /*25560*/  SEL R148, R20, R148, P0 ;  /* 0x0000009414947207 */ /* 0x000fe20000000000 */
[----:B--2---:R-:W-:-:S03]  /*25570*/  IMAD.WIDE R54, R26, 0x2, R80 ;  /* 0x000000021a367825 */ /* 0x004fc600078e0250 */
[C---:B------:R-:W-:Y:S02]  /*25580*/  IADD3 R59, P3, R54.reuse, 0x8060, RZ ;  /* 0x00008060363b7810 */ /* 0x040fe40007f7e0ff */
[----:B------:R-:W-:Y:S02]  /*25590*/  IADD3 R69, P1, R54, 0x8000, RZ ;  /* 0x0000800036457810 */ /* 0x000fe40007f3e0ff */
[----:B------:R-:W-:Y:S02]  /*255a0*/  LOP3.LUT R58, R59, 0x380, RZ, 0xc0, !PT ;  /* 0x000003803b3a7812 */ /* 0x000fe400078ec0ff */
[----:B------:R-:W-:Y:S02]  /*255b0*/  LOP3.LUT R68, R69, 0x380, RZ, 0xc0, !PT ;  /* 0x0000038045447812 */ /* 0x000fe400078ec0ff */
[----:B------:R-:W-:Y:S02]  /*255c0*/  SHF.R.U64 R58, R58, 0x3, RZ ;  /* 0x000000033a3a7819 */ /* 0x000fe400000012ff */
[----:B------:R-:W-:-:S02]  /*255d0*/  SHF.R.U64 R68, R68, 0x3, RZ ;  /* 0x0000000344447819 */ /* 0x000fc400000012ff */
[----:B------:R-:W-:Y:S02]  /*255e0*/  LOP3.LUT R58, R58, R59, RZ, 0x3c, !PT ;  /* 0x0000003b3a3a7212 */ /* 0x000fe400078e3cff */
[----:B------:R-:W-:Y:S02]  /*255f0*/  IADD3.X R59, RZ, R55, RZ, P3, !PT ;  /* 0x00000037ff3b7210 */ /* 0x000fe40001ffe4ff */
[C---:B------:R-:W-:Y:S02]  /*25600*/  IADD3 R63, P4, R54.reuse, 0x8040, RZ ;  /* 0x00008040363f7810 */ /* 0x040fe40007f9e0ff */
[C---:B------:R-:W-:Y:S02]  /*25610*/  IADD3 R67, P5, R54.reuse, 0x8020, RZ ;  /* 0x0000802036437810 */ /* 0x040fe40007fbe0ff */
[C---:B------:R-:W-:Y:S02]  /*25620*/  IADD3 R71, P2, R54.reuse, 0x4060, RZ ;  /* 0x0000406036477810 */ /* 0x040fe40007f5e0ff */
[----:B------:R-:W-:-:S02]  /*25630*/  IADD3 R73, P3, R54, 0x4040, RZ ;  /* 0x0000404036497810 */ /* 0x000fc40007f7e0ff */
[----:B------:R-:W-:Y:S01]  /*25640*/  LOP3.LUT R68, R68, R69, RZ, 0x3c, !PT ;  /* 0x0000004544447212 */ /* 0x000fe200078e3cff */
[----:B------:R-:W-:Y:S01]  /*25650*/  IMAD.X R69, RZ, RZ, R55, P1 ;  /* 0x000000ffff457224 */ /* 0x000fe200008e0637 */
[----:B------:R-:W-:Y:S02]  /*25660*/  LOP3.LUT R62, R63, 0x380, RZ, 0xc0, !PT ;  /* 0x000003803f3e7812 */ /* 0x000fe400078ec0ff */
[----:B------:R-:W-:Y:S02]  /*25670*/  LOP3.LUT R66, R67, 0x380, RZ, 0xc0, !PT ;  /* 0x0000038043427812 */ /* 0x000fe400078ec0ff */
[----:B------:R-:W-:Y:S02]  /*25680*/  LOP3.LUT R70, R71, 0x380, RZ, 0xc0, !PT ;  /* 0x0000038047467812 */ /* 0x000fe400078ec0ff */
[----:B------:R-:W-:Y:S02]  /*25690*/  LOP3.LUT R72, R73, 0x380, RZ, 0xc0, !PT ;  /* 0x0000038049487812 */ /* 0x000fe400078ec0ff */
[----:B------:R-:W-:-:S02]  /*256a0*/  IADD3 R27, P1, R54, 0x60, RZ ;  /* 0x00000060361b7810 */ /* 0x000fc40007f3e0ff */
[----:B------:R-:W-:Y:S02]  /*256b0*/  SHF.R.U64 R62, R62, 0x3, RZ ;  /* 0x000000033e3e7819 */ /* 0x000fe400000012ff */
[----:B------:R-:W-:Y:S02]  /*256c0*/  SHF.R.U64 R66, R66, 0x3, RZ ;  /* 0x0000000342427819 */ /* 0x000fe400000012ff */
        /* <DEDUP_REMOVED lines=13> */
[C---:B-1----:R-:W-:Y:S02]  /*257a0*/  IADD3 R25, P5, R54.reuse, 0x4000, RZ ;  /* 0x0000400036197810 */ /* 0x042fe40007fbe0ff */
        /* <DEDUP_REMOVED lines=39> */
[----:B------:R-:W-:Y:S01]  /*25a20*/  SEL R32, R32, R33, P0 ;  /* 0x0000002120207207 */ /* 0x000fe20000000000 */
[----:B-----5:R-:W-:Y:S01]  /*25a30*/  SHFL.IDX PT, R28, R28, R0, 0x1c1f ;  /* 0x001c1f001c1c7589 */ /* 0x020fe200000e0000 */
[----:B------:R-:W-:Y:S02]  /*25a40*/  SEL R3, R14, R133, P0 ;  /* 0x000000850e037207 */ /* 0x000fe40000000000 */
[----:B------:R-:W-:-:S02]  /*25a50*/  SEL R33, R88, R121, P0 ;  /* 0x0000007958217207 */ /* 0x000fc40000000000 */
[----:B------:R-:W-:Y:S02]  /*25a60*/  SEL R34, R121, R88, P0 ;  /* 0x0000005879227207 */ /* 0x000fe40000000000 */
[----:B------:R-:W-:Y:S01]  /*25a70*/  SEL R119, R6, R127, P0 ;  /* 0x0000007f06777207 */ /* 0x000fe20000000000 */
[----:B------:R-:W-:Y:S01]  /*25a80*/  SHFL.IDX PT, R3, R3, R0, 0x1c1f ;  /* 0x001c1f0003037589 */ /* 0x000fe200000e0000 */
[----:B------:R-:W-:Y:S02]  /*25a90*/  SEL R146, R127, R6, P0 ;  /* 0x000000067f927207 */ /* 0x000fe40000000000 */
[----:B------:R-:W-:Y:S01]  /*25aa0*/  SEL R133, R133, R14, P0 ;  /* 0x0000000e85857207 */ /* 0x000fe20000000000 */
[----:B------:R-:W-:Y:S01]  /*25ab0*/  SHFL.IDX PT, R33, R33, R0, 0x1c1f ;  /* 0x001c1f0021217589 */ /* 0x000fe200000e0000 */
[----:B------:R-:W-:Y:S02]  /*25ac0*/  LOP3.LUT R121, R0, 0x2, RZ, 0x3c, !PT ;  /* 0x0000000200797812 */ /* 0x000fe400078e3cff */
        /* <DEDUP_REMOVED lines=41> */
[----:B------:R-:W-:Y:S01]  /*25d60*/  SEL R27, R128, R11, P0 ;  /* 0x0000000b801b7207 */ /* 0x000fe20000000000 */
[----:B------:R-:W-:Y:S01]  /*25d70*/  IMAD.MOV.U32 R128, RZ, RZ, RZ ;  /* 0x000000ffff807224 */ /* 0x000fe200078e00ff */
        /* <DEDUP_REMOVED lines=21> */
[----:B-1----:R-:W-:Y:S01]  /*25ed0*/  SEL R124, R3, R4, P0 ;  /* 0x00000004037c7207 */ /* 0x002fe20000000000 */
[----:B------:R-:W1:Y:S01]  /*25ee0*/  SHFL.IDX PT, R54, R54, R121, 0x1c1f ;  /* 0x001c1f7936367589 */ /* 0x000e6200000e0000 */
[----:B------:R-:W-:-:S02]  /*25ef0*/  SEL R3, R4, R3, P0 ;  /* 0x0000000304037207 */ /* 0x000fc40000000000 */
[----:B------:R-:W-:Y:S01]  /*25f00*/  SEL R65, R105, R141, P0 ;  /* 0x0000008d69417207 */ /* 0x000fe20000000000 */
[----:B------:R-:W-:Y:S01]  /*25f10*/  SHFL.IDX PT, R55, R55, R0, 0x1c1f ;  /* 0x001c1f0037377589 */ /* 0x000fe200000e0000 */
[----:B------:R-:W-:Y:S02]  /*25f20*/  SEL R66, R141, R105, P0 ;  /* 0x000000698d427207 */ /* 0x000fe40000000000 */
[----:B--2---:R-:W-:Y:S01]  /*25f30*/  SEL R4, R5, R6, P0 ;  /* 0x0000000605047207 */ /* 0x004fe20000000000 */
        /* <DEDUP_REMOVED lines=8> */
[----:B----4-:R-:W-:Y:S01]  /*25fc0*/  SEL R8, R9, R10, P0 ;  /* 0x0000000a09087207 */ /* 0x010fe20000000000 */
        /* <DEDUP_REMOVED lines=28> */
[----:B0-----:R-:W-:Y:S02]  /*26190*/  SEL R21, R24, R25, P0 ;  /* 0x0000001918157207 */ /* 0x001fe40000000000 */
        /* <DEDUP_REMOVED lines=43> */
[----:B------:R-:W3:Y:S01]  /*26450*/  SHFL.IDX PT, R92, R147, R121, 0x1c1f ;  /* 0x001c1f79935c7589 */ /* 0x000ee200000e0000 */
[----:B------:R-:W-:Y:S02]  /*26460*/  SEL R35, R52, R35, P0 ;  /* 0x0000002334237207 */ /* 0x000fe40000000000 */
[----:B-1----:R-:W-:Y:S01]  /*26470*/  SEL R52, R53, R54, P0 ;  /* 0x0000003635347207 */ /* 0x002fe20000000000 */
[----:B------:R-:W1:Y:S01]  /*26480*/  SHFL.IDX PT, R86, R145, R121, 0x1c1f ;  /* 0x001c1f7991567589 */ /* 0x000e6200000e0000 */
[----:B------:R-:W-:-:S02]  /*26490*/  SEL R53, R54, R53, P0 ;  /* 0x0000003536357207 */ /* 0x000fc40000000000 */
[----:B--2---:R-:W-:Y:S01]  /*264a0*/  SEL R54, R55, R56, P0 ;  /* 0x0000003837367207 */ /* 0x004fe20000000000 */
[----:B------:R-:W2:Y:S01]  /*264b0*/  SHFL.IDX PT, R88, R146, R121, 0x1c1f ;  /* 0x001c1f7992587589 */ /* 0x000ea200000e0000 */
[----:B------:R-:W-:Y:S02]  /*264c0*/  SEL R55, R56, R55, P0 ;  /* 0x0000003738377207 */ /* 0x000fe40000000000 */
[----:B------:R-:W-:Y:S01]  /*264d0*/  SEL R56, R57, R58, P0 ;  /* 0x0000003a39387207 */ /* 0x000fe20000000000 */
[----:B------:R-:W2:Y:S01]  /*264e0*/  SHFL.IDX PT, R84, R143, R121, 0x1c1f ;  /* 0x001c1f798f547589 */ /* 0x000ea200000e0000 */
[----:B------:R-:W-:Y:S02]  /*264f0*/  SEL R57, R58, R57, P0 ;  /* 0x000000393a397207 */ /* 0x000fe40000000000 */
[----:B----4-:R-:W-:Y:S01]  /*26500*/  SEL R58, R59, R60, P0 ;  /* 0x0000003c3b3a7207 */ /* 0x010fe20000000000 */
        /* <DEDUP_REMOVED lines=25> */
[----:B-1----:R-:W-:Y:S02]  /*266a0*/  SEL R112, R114, R86, P0 ;  /* 0x0000005672707207 */ /* 0x002fe40000000000 */
[----:B--2---:R-:W-:Y:S01]  /*266b0*/  SEL R117, R119, R88, P0 ;  /* 0x0000005877757207 */ /* 0x004fe20000000000 */
[----:B------:R-:W-:Y:S01]  /*266c0*/  SHFL.IDX PT, R91, R91, R0, 0x1c1f ;  /* 0x001c1f005b5b7589 */ /* 0x000fe200000e0000 */
[----:B------:R-:W-:-:S02]  /*266d0*/  SEL R116, R118, R84, P0 ;  /* 0x0000005476747207 */ /* 0x000fc40000000000 */
[----:B----4-:R-:W-:Y:S01]  /*266e0*/  SEL R72, R73, R74, P0 ;  /* 0x0000004a49487207 */ /* 0x010fe20000000000 */
        /* <DEDUP_REMOVED lines=10> */
[----:B------:R-:W-:-:S03]  /*26790*/  SEL R77, R78, R77, P0 ;  /* 0x0000004d4e4d7207 */ /* 0x000fc60000000000 */
        /* <DEDUP_REMOVED lines=10> */
[----:B------:R-:W4:Y:S04]  /*26840*/  SHFL.IDX PT, R44, R44, R121, 0x1c1f ;  /* 0x001c1f792c2c7589 */ /* 0x000f2800000e0000 */
[----:B------:R-:W-:Y:S01]  /*26850*/  SHFL.IDX PT, R47, R47, R121, 0x1c1f ;  /* 0x001c1f792f2f7589 */ /* 0x000fe200000e0000 */
        /* <DEDUP_REMOVED lines=12> */
[----:B------:R-:W3:Y:S01]  /*26920*/  SHFL.IDX PT, R38, R38, R121, 0x1c1f ;  /* 0x001c1f7926267589 */ /* 0x000ee200000e0000 */
[----:B----4-:R-:W-:Y:S02]  /*26930*/  SEL R88, R89, R44, P0 ;  /* 0x0000002c59587207 */ /* 0x010fe40000000000 */
[----:B------:R-:W-:Y:S01]  /*26940*/  SEL R89, R44, R89, P0 ;  /* 0x000000592c597207 */ /* 0x000fe20000000000 */
        /* <DEDUP_REMOVED lines=8> */
[----:B------:R-:W-:Y:S02]  /*269d0*/  SEL R96, R97, R40, P0 ;  /* 0x0000002861607207 */ /* 0x000fe40000000000 */
[----:B------:R-:W-:Y:S01]  /*269e0*/  SEL R97, R40, R97, P0 ;  /* 0x0000006128617207 */ /* 0x000fe20000000000 */
[----:B------:R-:W0:Y:S01]  /*269f0*/  SHFL.IDX PT, R127, R152, R0, 0x1c1f ;  /* 0x001c1f00987f7589 */ /* 0x000e2200000e0000 */
[----:B--2---:R-:W-:-:S02]  /*26a00*/  SEL R98, R99, R43, P0 ;  /* 0x0000002b63627207 */ /* 0x004fc40000000000 */
[----:B------:R-:W-:Y:S01]  /*26a10*/  SEL R99, R43, R99, P0 ;  /* 0x000000632b637207 */ /* 0x000fe20000000000 */
[----:B------:R2:W0:Y:S01]  /*26a20*/  SHFL.IDX PT, R125, R125, R0, 0x1c1f ;  /* 0x001c1f007d7d7589 */ /* 0x00042200000e0000 */
[----:B---3--:R-:W-:Y:S02]  /*26a30*/  SEL R100, R101, R38, P0 ;  /* 0x0000002665647207 */ /* 0x008fe40000000000 */
[----:B------:R-:W-:Y:S01]  /*26a40*/  SEL R101, R38, R101, P0 ;  /* 0x0000006526657207 */ /* 0x000fe20000000000 */
[----:B------:R-:W3:Y:S01]  /*26a50*/  SHFL.IDX PT, R11, R153, R121, 0x1c1f ;  /* 0x001c1f79990b7589 */ /* 0x000ee200000e0000 */
[----:B----4-:R-:W-:Y:S02]  /*26a60*/  SEL R102, R103, R41, P0 ;  /* 0x0000002967667207 */ /* 0x010fe40000000000 */
[----:B------:R-:W-:Y:S01]  /*26a70*/  SEL R103, R41, R103, P0 ;  /* 0x0000006729677207 */ /* 0x000fe20000000000 */
[----:B------:R4:W3:Y:S01]  /*26a80*/  SHFL.IDX PT, R126, R126, R121, 0x1c1f ;  /* 0x001c1f797e7e7589 */ /* 0x0008e200000e0000 */
[----:B------:R-:W-:-:S02]  /*26a90*/  SEL R104, R105, R37, P0 ;  /* 0x0000002569687207 */ /* 0x000fc40000000000 */
[----:B--2---:R-:W-:Y:S02]  /*26aa0*/  SEL R0, R111, R2, P0 ;  /* 0x000000026f007207 */ /* 0x004fe40000000000 */
[----:B------:R-:W-:Y:S02]  /*26ab0*/  SEL R111, R2, R111, P0 ;  /* 0x0000006f026f7207 */ /* 0x000fe40000000000 */
[----:B------:R-:W-:Y:S02]  /*26ac0*/  SEL R2, R110, R90, P0 ;  /* 0x0000005a6e027207 */ /* 0x000fe40000000000 */
[----:B------:R-:W-:Y:S02]  /*26ad0*/  SEL R110, R90, R110, P0 ;  /* 0x0000006e5a6e7207 */ /* 0x000fe40000000000 */
[----:B----4-:R-:W-:Y:S02]  /*26ae0*/  SEL R121, R123, R82, P0 ;  /* 0x000000527b797207 */ /* 0x010fe40000000000 */
[----:B------:R-:W-:-:S02]  /*26af0*/  SEL R123, R82, R123, P0 ;  /* 0x0000007b527b7207 */ /* 0x000fc40000000000 */
[----:B------:R-:W-:Y:S02]  /*26b00*/  SEL R82, R83, R51, P0 ;  /* 0x0000003353527207 */ /* 0x000fe40000000000 */
[----:B------:R-:W-:Y:S02]  /*26b10*/  SEL R90, R91, R47, P0 ;  /* 0x0000002f5b5a7207 */ /* 0x000fe40000000000 */
[----:B0-----:R-:W-:Y:S02]  /*26b20*/  SEL R106, R107, R39, P0 ;  /* 0x000000276b6a7207 */ /* 0x001fe40000000000 */
[----:B-1----:R-:W-:Y:S02]  /*26b30*/  SEL R108, R109, R36, P0 ;  /* 0x000000246d6c7207 */ /* 0x002fe40000000000 */
[----:B------:R-:W-:Y:S02]  /*26b40*/  SEL R83, R51, R83, P0 ;  /* 0x0000005333537207 */ /* 0x000fe40000000000 */
[----:B------:R-:W-:-:S02]  /*26b50*/  SEL R91, R47, R91, P0 ;  /* 0x0000005b2f5b7207 */ /* 0x000fc40000000000 */
[----:B------:R-:W-:Y:S02]  /*26b60*/  SEL R105, R37, R105, P0 ;  /* 0x0000006925697207 */ /* 0x000fe40000000000 */
[----:B------:R-:W-:Y:S02]  /*26b70*/  SEL R107, R39, R107, P0 ;  /* 0x0000006b276b7207 */ /* 0x000fe40000000000 */
[----:B---3--:R-:W-:-:S07]  /*26b80*/  SEL R109, R36, R109, P0 ;  /* 0x0000006d246d7207 */ /* 0x008fce0000000000 */
.L_x_7115:
        /* <DEDUP_REMOVED lines=62> */
[----:B------:R1:W-:Y:S01]  /*26f70*/  STSM.16.M88.4 [R163], R44 ;  /* 0x0000002ca3007844 */ /* 0x0003e20000000200 */
[----:B------:R-:W-:Y:S02]  /*26f80*/  F2FP.BF16.F32.PACK_AB R14, R59, R57 ;  /* 0x000000393b0e723e */ /* 0x000fe400000010ff */
[----:B------:R-:W-:Y:S02]  /*26f90*/  F2FP.BF16.F32.PACK_AB R15, R109, R107 ;  /* 0x0000006b6d0f723e */ /* 0x000fe400000010ff */
[----:B------:R-:W-:Y:S02]  /*26fa0*/  ISETP.NE.U32.AND P0, PT, RZ, UR4, PT ;  /* 0x00000004ff007c0c */ /* 0x000fe4000bf05070 */
[----:B----4-:R-:W-:Y:S01]  /*26fb0*/  F2FP.BF16.F32.PACK_AB R36, R62, R60 ;  /* 0x0000003c3e24723e */ /* 0x010fe200000010ff */
[----:B------:R4:W-:Y:S01]  /*26fc0*/  STSM.16.M88.4 [R164], R12 ;  /* 0x0000000ca4007844 */ /* 0x0009e20000000200 */
        /* <DEDUP_REMOVED lines=14> */
[----:B----4-:R-:W-:Y:S01]  /*270b0*/  @P3 IADD3 R12, P1, R130, UR6, RZ ;  /* 0x00000006820c3c10 */ /* 0x010fe2000ff3e0ff */
[----:B------:R-:W-:Y:S02]  /*270c0*/  ULDC UR6, c[0x0][0xa88] ;  /* 0x0002a20000067ab9 */ /* 0x000fe40000000800 */
[----:B------:R-:W-:Y:S02]  /*270d0*/  MOV R43, UR6 ;  /* 0x00000006002b7c02 */ /* 0x000fe40008000f00 */
[----:B------:R-:W-:Y:S01]  /*270e0*/  @P3 IADD3.X R13, R129, UR7, RZ, P1, !PT ;  /* 0x00000007810d3c10 */ /* 0x000fe20008ffe4ff */
[----:B0-----:R0:W1:Y:S04]  /*270f0*/  LDC.64 R36, c[0x0][R46+0x218] ;  /* 0x000086002e247b82 */ /* 0x0010680000000a00 */
[----:B------:R2:W5:Y:S01]  /*27100*/  @P3 LDG.E R43, desc[UR50][R12.64] ;  /* 0x000000320c2b3981 */ /* 0x000562000c1e1900 */
[----:B------:R-:W-:-:S03]  /*27110*/  ISETP.NE.AND P1, PT, R125, 0x1, PT ;  /* 0x000000017d00780c */ /* 0x000fc60003f25270 */
[----:B------:R0:W3:Y:S08]  /*27120*/  LDC.64 R14, c[0x0][R46+0x228] ;  /* 0x00008a002e0e7b82 */ /* 0x0000f00000000a00 */
[----:B--2---:R0:W2:Y:S01]  /*27130*/  LDC.64 R12, c[0x0][R46+0x220] ;  /* 0x000088002e0c7b82 */ /* 0x0040a20000000a00 */
[----:B------:R-:W-:Y:S05]  /*27140*/  @P3 BRA `(.L_x_6795) ;  /* 0x0000000000103947 */ /* 0x000fea0003800000 */
[----:B------:R-:W-:Y:S05]  /*27150*/  @!P0 BRA `(.L_x_6795) ;  /* 0x00000000000c8947 */ /* 0x000fea0003800000 */
[----:B------:R-:W4:Y:S04]  /*27160*/  LDG.E R38, desc[UR50][R40.64] ;  /* 0x0000003228267981 */ /* 0x000f28000c1e1900 */
[----:B-----5:R-:W4:Y:S02]  /*27170*/  LDG.E R43, desc[UR50][R40.64+0x4] ;  /* 0x00000432282b7981 */ /* 0x020f24000c1e1900 */
[----:B----4-:R-:W-:-:S07]  /*27180*/  IMAD.IADD R43, R43, 0x1, -R38 ;  /* 0x000000012b2b7824 */ /* 0x010fce00078e0a26 */
.L_x_6795:
[----:B------:R-:W4:Y:S01]  /*27190*/  LDL.LU R11, [R1+0x60] ;  /* 0x00006000010b7983 */ /* 0x000f220000300800 */
[----:B------:R0:W3:Y:S03]  /*271a0*/  LDC.64 R40, c[0x0][R46+0x210] ;  /* 0x000084002e287b82 */ /* 0x0000e60000000a00 */
[----:B------:R-:W2:Y:S04]  /*271b0*/  LDL.LU R38, [R1+0x70] ;  /* 0x0000700001267983 */ /* 0x000ea80000300800 */
[----:B------:R-:W3:Y:S01]  /*271c0*/  LDL R42, [R1+0x5c] ;  /* 0x00005c00012a7983 */ /* 0x000ee20000100800 */
[----:B------:R-:W-:Y:S01]  /*271d0*/  ISETP.NE.U32.AND P0, PT, RZ, UR4, PT ;  /* 0x00000004ff007c0c */ /* 0x000fe2000bf05070 */
[----:B------:R-:W3:Y:S02]  /*271e0*/  @P1 LDC R127, c[0x0][0xbec] ;  /* 0x0002fb00ff7f1b82 */ /* 0x000ee40000000800 */
[----:B------:R-:W3:Y:S04]  /*271f0*/  LDL R131, [R1+0x48] ;  /* 0x0000480001837983 */ /* 0x000ee80000100800 */
[----:B------:R-:W3:Y:S01]  /*27200*/  LDL R130, [R1+0x74] ;  /* 0x0000740001827983 */ /* 0x000ee20000100800 */
[----:B------:R-:W-:Y:S01]  /*27210*/  ISETP.NE.AND.EX P0, PT, RZ, UR5, PT, P0 ;  /* 0x00000005ff007c0c */ /* 0x000fe2000bf05300 */
[----:B------:R-:W3:Y:S02]  /*27220*/  @P1 LDC R129, c[0x0][0xbf0] ;  /* 0x0002fc00ff811b82 */ /* 0x000ee40000000800 */
[----:B------:R-:W3:Y:S04]  /*27230*/  LDL R132, [R1+0x140] ;  /* 0x0001400001847983 */ /* 0x000ee80000100800 */
[----:B0-----:R-:W3:Y:S01]  /*27240*/  LDL R46, [R1+0xd4] ;  /* 0x0000d400012e7983 */ /* 0x001ee20000100800 */
[----:B----4-:R-:W-:-:S02]  /*27250*/  SEL R11, R11, RZ, !P0 ;  /* 0x000000ff0b0b7207 */ /* 0x010fc40004000000 */
[----:B--2---:R-:W-:-:S03]  /*27260*/  SEL R45, R38, RZ, !P0 ;  /* 0x000000ff262d7207 */ /* 0x004fc60004000000 */
[----:B------:R-:W-:Y:S01]  /*27270*/  IMAD R13, R13, R11, RZ ;  /* 0x0000000b0d0d7224 */ /* 0x000fe200078e02ff */
[----:B------:R-:W0:Y:S03]  /*27280*/  LDC.64 R38, c[0x0][0xba8] ;  /* 0x0002ea00ff267b82 */ /* 0x000e260000000a00 */
[C---:B------:R-:W-:Y:S02]  /*27290*/  IMAD R47, R12.reuse, R45, R13 ;  /* 0x0000002d0c2f7224 */ /* 0x040fe400078e020d */
[----:B-1----:R-:W-:Y:S02]  /*272a0*/  IMAD R45, R37, R225, RZ ;  /* 0x000000e1252d7224 */ /* 0x002fe400078e02ff */
[----:B------:R-:W-:-:S04]  /*272b0*/  IMAD.WIDE.U32 R12, R12, R11, RZ ;  /* 0x0000000b0c0c7225 */ /* 0x000fc800078e00ff */
[----:B------:R-:W-:-:S04]  /*272c0*/  IMAD.WIDE.U32 R36, R36, R225, RZ ;  /* 0x000000e124247225 */ /* 0x000fc800078e00ff */
[----:B---3--:R-:W-:Y:S01]  /*272d0*/  IMAD.IADD R42, R42, 0x1, R131 ;  /* 0x000000012a2a7824 */ /* 0x008fe200078e0283 */
[----:B-----5:R-:W-:Y:S01]  /*272e0*/  IADD3 R44, P0, P3, R12, R36, R128 ;  /* 0x000000240c2c7210 */ /* 0x020fe20007b1e080 */
[----:B------:R-:W-:Y:S02]  /*272f0*/  IMAD.IADD R126, R13, 0x1, R47 ;  /* 0x000000010d7e7824 */ /* 0x000fe400078e022f */
[----:B------:R-:W-:Y:S01]  /*27300*/  @P1 IMAD.HI.U32 R12, R42, R127, RZ ;  /* 0x0000007f2a0c1227 */ /* 0x000fe200078e00ff */
[----:B------:R-:W-:-:S03]  /*27310*/  SEL R13, R130, RZ, P2 ;  /* 0x000000ff820d7207 */ /* 0x000fc60001000000 */
[----:B------:R-:W-:Y:S01]  /*27320*/  IMAD.IADD R45, R37, 0x1, R45 ;  /* 0x00000001252d7824 */ /* 0x000fe200078e022d */
[----:B0-----:R-:W0:Y:S01]  /*27330*/  @!P2 LDC R38, c[0x0][0xb50] ;  /* 0x0002d400ff26ab82 */ /* 0x001e220000000800 */
[----:B------:R-:W-:Y:S01]  /*27340*/  IMAD.MOV.U32 R37, RZ, RZ, R42 ;  /* 0x000000ffff257224 */ /* 0x000fe200078e002a */
[----:B------:R-:W-:Y:S01]  /*27350*/  @P1 SHF.R.U32.HI R37, RZ, R129, R12 ;  /* 0x00000081ff251219 */ /* 0x000fe2000001160c */
[-C--:B------:R-:W-:Y:S01]  /*27360*/  IMAD R47, R15, R13.reuse, RZ ;  /* 0x0000000d0f2f7224 */ /* 0x080fe200078e02ff */
[----:B------:R-:W-:Y:S01]  /*27370*/  SHF.R.S32.HI R36, RZ, 0x1f, R128 ;  /* 0x0000001fff247819 */ /* 0x000fe20000011480 */
[----:B------:R-:W-:-:S03]  /*27380*/  IMAD.WIDE.U32 R14, R14, R13, RZ ;  /* 0x0000000d0e0e7225 */ /* 0x000fc600078e00ff */
[----:B------:R-:W1:Y:S01]  /*27390*/  @!P2 LDC R39, c[0x0][0xb54] ;  /* 0x0002d500ff27ab82 */ /* 0x000e620000000800 */
[----:B------:R-:W-:Y:S01]  /*273a0*/  IMAD.MOV R13, RZ, RZ, -R37 ;  /* 0x000000ffff0d7224 */ /* 0x000fe200078e0a25 */
[----:B------:R-:W-:Y:S01]  /*273b0*/  IADD3.X R45, R126, R45, R36, P0, P3 ;  /* 0x0000002d7e2d7210 */ /* 0x000fe200007e6424 */
[----:B------:R-:W-:Y:S01]  /*273c0*/  IMAD.IADD R47, R15, 0x1, R47 ;  /* 0x000000010f2f7824 */ /* 0x000fe200078e022f */
[----:B------:R-:W-:Y:S01]  /*273d0*/  IADD3 R14, P0, P3, R37, R44, R14 ;  /* 0x0000002c250e7210 */ /* 0x000fe20007b1e00e */
[----:B------:R-:W-:Y:S01]  /*273e0*/  IMAD R13, R125, R13, R42 ;  /* 0x0000000d7d0d7224 */ /* 0x000fe200078e022a */
[----:B------:R-:W-:-:S04]  /*273f0*/  SHF.R.S32.HI R12, RZ, 0x1f, R37 ;  /* 0x0000001fff0c7819 */ /* 0x000fc80000011425 */
[----:B------:R-:W-:Y:S01]  /*27400*/  IADD3.X R15, R12, R45, R47, P0, P3 ;  /* 0x0000002d0c0f7210 */ /* 0x000fe200007e642f */
[-C--:B------:R-:W-:Y:S01]  /*27410*/  IMAD R12, R41, R13.reuse, RZ ;  /* 0x0000000d290c7224 */ /* 0x080fe200078e02ff */
[----:B------:R-:W-:Y:S01]  /*27420*/  SHF.R.S32.HI R37, RZ, 0x1f, R13 ;  /* 0x0000001fff257819 */ /* 0x000fe2000001140d */
[----:B------:R-:W-:-:S04]  /*27430*/  IMAD.WIDE.U32 R14, R40, R13, R14 ;  /* 0x0000000d280e7225 */ /* 0x000fc800078e000e */
[----:B------:R-:W-:Y:S01]  /*27440*/  IMAD R37, R40, R37, R12 ;  /* 0x0000002528257224 */ /* 0x000fe200078e020c */
[----:B0-----:R-:W-:-:S03]  /*27450*/  LEA R40, P0, R14, R38, 0x2 ;  /* 0x000000260e287211 */ /* 0x001fc600078010ff */
[----:B------:R-:W-:-:S05]  /*27460*/  IMAD.IADD R12, R15, 0x1, R37 ;  /* 0x000000010f0c7824 */ /* 0x000fca00078e0225 */
[----:B-1----:R-:W-:Y:S02]  /*27470*/  LEA.HI.X R41, R14, R39, R12, 0x2, P0 ;  /* 0x000000270e297211 */ /* 0x002fe400000f140c */
[----:B------:R-:W-:Y:S01]  /*27480*/  SHFL.IDX PT, R12, R40, RZ, 0x1c1f ;  /* 0x001c1fff280c7589 */ /* 0x000fe200000e0000 */
[----:B------:R-:W-:-:S03]  /*27490*/  IMAD.IADD R37, R132, 0x1, R131 ;  /* 0x0000000184257824 */ /* 0x000fc600078e0283 */
        /* <DEDUP_REMOVED lines=11> */
[----:B------:R-:W-:Y:S01]  /*27550*/  IADD3 R0, R167, -0x80, RZ ;  /* 0xffffff80a7007810 */ /* 0x000fe20007ffe0ff */
[----:B------:R-:W1:Y:S01]  /*27560*/  @P1 LDC R9, c[0x0][0xbec] ;  /* 0x0002fb00ff091b82 */ /* 0x000e620000000800 */
[----:B------:R-:W-:Y:S02]  /*27570*/  ULDC.64 UR4, c[0x0][0xaa0] ;  /* 0x0002a80000047ab9 */ /* 0x000fe40000000a00 */
[----:B------:R-:W-:-:S04]  /*27580*/  SHF.R.S32.HI R3, RZ, 0x1f, R0 ;  /* 0x0000001fff037819 */ /* 0x000fc80000011400 */
[----:B------:R-:W-:Y:S01]  /*27590*/  LEA.HI R3, R3, R0, RZ, 0x3 ;  /* 0x0000000003037211 */ /* 0x000fe200078f18ff */
[----:B0-----:R-:W0:Y:S03]  /*275a0*/  @P1 LDC R13, c[0x0][0xbf0] ;  /* 0x0002fc00ff0d1b82 */ /* 0x001e260000000800 */
        /* <DEDUP_REMOVED lines=17> */
[----:B------:R-:W5:Y:S01]  /*276c0*/  LD.E.128 R24, desc[UR50][R24.64] ;  /* 0x0000003218187980 */ /* 0x000f62000c101d00 */
[----:B------:R-:W-:Y:S02]  /*276d0*/  LOP3.LUT R32, R33, 0x380, RZ, 0xc0, !PT ;  /* 0x0000038021207812 */ /* 0x000fe400078ec0ff */
[----:B------:R-:W-:-:S02]  /*276e0*/  SHF.R.U64 R52, R52, 0x3, RZ ;  /* 0x0000000334347819 */ /* 0x000fc400000012ff */
        /* <DEDUP_REMOVED lines=19> */
[----:B------:R-:W-:Y:S01]  /*27820*/  LOP3.LUT R0, R3, 0x380, RZ, 0xc0, !PT ;  /* 0x0000038003007812 */ /* 0x000fe200078ec0ff */
[----:B------:R-:W-:Y:S01]  /*27830*/  IMAD.X R73, RZ, RZ, R81, P3 ;  /* 0x000000ffff497224 */ /* 0x000fe200018e0651 */
        /* <DEDUP_REMOVED lines=8> */
[----:B------:R-:W-:Y:S02]  /*278c0*/  LOP3.LUT R56, R57, 0x380, RZ, 0xc0, !PT ;  /* 0x0000038039387812 */ /* 0x000fe400078ec0ff */
[----:B------:R-:W-:Y:S01]  /*278d0*/  LOP3.LUT R60, R61, 0x380, RZ, 0xc0, !PT ;  /* 0x000003803d3c7812 */ /* 0x000fe200078ec0ff */
[----:B------:R-:W5:Y:S01]  /*278e0*/  LD.E.128 R48, desc[UR50][R48.64] ;  /* 0x0000003230307980 */ /* 0x000f62000c101d00 */
[----:B------:R-:W-:-:S02]  /*278f0*/  LOP3.LUT R64, R65, 0x380, RZ, 0xc0, !PT ;  /* 0x0000038041407812 */ /* 0x000fc400078ec0ff */
[----:B------:R-:W-:Y:S02]  /*27900*/  LOP3.LUT R68, R69, 0x380, RZ, 0xc0, !PT ;  /* 0x0000038045447812 */ /* 0x000fe400078ec0ff */
[----:B------:R-:W-:Y:S02]  /*27910*/  LOP3.LUT R5, R80, 0x380, RZ, 0xc0, !PT ;  /* 0x0000038050057812 */ /* 0x000fe400078ec0ff */
[----:B------:R-:W-:Y:S01]  /*27920*/  LOP3.LUT R72, R0, R3, RZ, 0x3c, !PT ;  /* 0x0000000300487212 */ /* 0x000fe200078e3cff */
[----:B------:R-:W-:Y:S01]  /*27930*/  IMAD R3, R36, UR4, RZ ;  /* 0x0000000424037c24 */ /* 0x000fe2000f8e02ff */
[----:B------:R-:W-:Y:S02]  /*27940*/  SHF.R.U64 R56, R56, 0x3, RZ ;  /* 0x0000000338387819 */ /* 0x000fe400000012ff */
[----:B------:R-:W-:Y:S02]  /*27950*/  SHF.R.U64 R60, R60, 0x3, RZ ;  /* 0x000000033c3c7819 */ /* 0x000fe400000012ff */
[----:B------:R-:W-:-:S02]  /*27960*/  SHF.R.U64 R64, R64, 0x3, RZ ;  /* 0x0000000340407819 */ /* 0x000fc400000012ff */
[----:B------:R-:W-:Y:S01]  /*27970*/  SHF.R.U64 R68, R68, 0x3, RZ ;  /* 0x0000000344447819 */ /* 0x000fe200000012ff */
[C---:B------:R-:W-:Y:S01]  /*27980*/  IMAD R3, R128.reuse, UR5, R3 ;  /* 0x0000000580037c24 */ /* 0x040fe2000f8e0203 */
[----:B------:R-:W-:Y:S01]  /*27990*/  SHF.R.U64 R5, R5, 0x3, RZ ;  /* 0x0000000305057819 */ /* 0x000fe200000012ff */
        /* <DEDUP_REMOVED lines=14> */
[----:B------:R-:W-:-:S02]  /*27a80*/  IMAD.IADD R12, R131, 0x1, R0 ;  /* 0x00000001830c7824 */ /* 0x000fc400078e0200 */
[C---:B------:R-:W-:Y:S01]  /*27a90*/  IMAD.WIDE.U32 R128, R225.reuse, UR4, R128 ;  /* 0x00000004e1807c25 */ /* 0x040fe2000f8e0080 */
[----:B------:R2:W5:Y:S01]  /*27aa0*/  LD.E.128 R4, desc[UR50][R80.64] ;  /* 0x0000003250047980 */ /* 0x000562000c101d00 */
[----:B------:R-:W-:Y:S02]  /*27ab0*/  SHF.R.S32.HI R8, RZ, 0x1f, R11 ;  /* 0x0000001fff087819 */ /* 0x000fe4000001140b */
[----:B-1----:R-:W-:Y:S01]  /*27ac0*/  @P1 IMAD.HI.U32 R0, R12, R9, RZ ;  /* 0x000000090c001227 */ /* 0x002fe200078e00ff */
        /* <DEDUP_REMOVED lines=10> */
[----:B------:R-:W-:Y:S01]  /*27b70*/  IMAD R129, R225, UR5, R129 ;  /* 0x00000005e1817c24 */ /* 0x000fe2000f8e0281 */
[----:B------:R-:W-:Y:S01]  /*27b80*/  ULDC.64 UR4, c[0x0][0xaf0] ;  /* 0x0002bc0000047ab9 */ /* 0x000fe20000000a00 */
[----:B------:R-:W-:Y:S01]  /*27b90*/  IMAD.MOV.U32 R3, RZ, RZ, R12 ;  /* 0x000000ffff037224 */ /* 0x000fe200078e000c */
[----:B0-----:R-:W-:Y:S01]  /*27ba0*/  @P1 SHF.R.U32.HI R3, RZ, R13, R0 ;  /* 0x0000000dff031219 */ /* 0x001fe20000011600 */
[----:B------:R-:W-:-:S03]  /*27bb0*/  IMAD R8, R8, UR4, RZ ;  /* 0x0000000408087c24 */ /* 0x000fc6000f8e02ff */
[----:B------:R-:W-:Y:S01]  /*27bc0*/  SHF.R.S32.HI R0, RZ, 0x1f, R3 ;  /* 0x0000001fff007819 */ /* 0x000fe20000011403 */
[C---:B------:R-:W-:Y:S02]  /*27bd0*/  IMAD R9, R11.reuse, UR5, R8 ;  /* 0x000000050b097c24 */ /* 0x040fe4000f8e0208 */
[----:B------:R-:W-:Y:S01]  /*27be0*/  IMAD.WIDE.U32 R128, R11, UR4, R128 ;  /* 0x000000040b807c25 */ /* 0x000fe2000f8e0080 */
[----:B------:R-:W-:-:S03]  /*27bf0*/  ULDC.64 UR4, c[0x0][0xae0] ;  /* 0x0002b80000047ab9 */ /* 0x000fc60000000a00 */
[----:B------:R-:W-:Y:S02]  /*27c00*/  IMAD.MOV R10, RZ, RZ, -R3 ;  /* 0x000000ffff0a7224 */ /* 0x000fe400078e0a03 */
        /* <DEDUP_REMOVED lines=9> */
[----:B-1----:R0:W-:Y:S01]  /*27ca0*/  SYNCS.ARRIVE.TRANS64.RED.A1T0 RZ, [R0+URZ], RZ ;  /* 0x000000ff00ff79a7 */ /* 0x0021e2000810043f */
        /* <DEDUP_REMOVED lines=8> */
[----:B------:R-:W-:-:S03]  /*27d30*/  IADD3 R39, R21, 0x80, RZ ;  /* 0x0000008015277810 */ /* 0x000fc60007ffe0ff */
[----:B------:R-:W-:Y:S01]  /*27d40*/  LEA.HI.X R128, R128, UR5, R3, 0x1, P0 ;  /* 0x0000000580807c11 */ /* 0x000fe200080f0c03 */
[----:B--2---:R-:W-:Y:S06]  /*27d50*/  BRA.DIV UR4, `(.L_x_6797) ;  /* 0x0000010a04f47947 */ /* 0x004fec000b800000 */
[----:B------:R0:W1:Y:S04]  /*27d60*/  SHFL.IDX PT, R0, R128, RZ, 0x181f ;  /* 0x00181fff80007589 */ /* 0x00006800000e0000 */
[----:B------:R0:W2:Y:S02]  /*27d70*/  SHFL.IDX PT, R14, R20, RZ, 0x181f ;  /* 0x00181fff140e7589 */ /* 0x0000a400000e0000 */
.L_x_7118:
[----:B------:R-:W-:Y:S01]  /*27d80*/  IMAD.IADD R37, R2, 0x1, R131 ;  /* 0x0000000102257824 */ /* 0x000fe200078e0283 */
        /* <DEDUP_REMOVED lines=22> */
.L_x_6799:
[----:B------:R-:W-:Y:S05]  /*27ef0*/  BSYNC B1 ;  /* 0x0000000000017941 */ /* 0x000fea0003800000 */
.L_x_6798:
[----:B------:R-:W-:Y:S01]  /*27f00*/  UMOV UR4, 0xffffffff ;  /* 0xffffffff00047882 */ /* 0x000fe20000000000 */
[----:B---3-5:R-:W-:Y:S02]  /*27f10*/  SHF.R.S32.HI R6, RZ, 0x1f, R39 ;  /* 0x0000001fff067819 */ /* 0x028fe40000011427 */
[----:B------:R-:W-:Y:S01]  /*27f20*/  SHF.R.S32.HI R7, RZ, 0x1f, R77 ;  /* 0x0000001fff077819 */ /* 0x000fe2000001144d */
[----:B------:R-:W-:Y:S06]  /*27f30*/  BRA.DIV UR4, `(.L_x_6800) ;  /* 0x0000010a04b07947 */ /* 0x000fec000b800000 */
[----:B-1----:R1:W3:Y:S04]  /*27f40*/  SHFL.IDX PT, R0, R128, 0x1, 0x181f ;  /* 0x00381f0080007f89 */ /* 0x0022e800000e0000 */
[----:B--2---:R1:W2:Y:S02]  /*27f50*/  SHFL.IDX PT, R14, R20, 0x1, 0x181f ;  /* 0x00381f00140e7f89 */ /* 0x0042a400000e0000 */
.L_x_7122:
        /* <DEDUP_REMOVED lines=17> */
.L_x_6802:
[----:B------:R-:W-:Y:S05]  /*28070*/  BSYNC B1 ;  /* 0x0000000000017941 */ /* 0x000fea0003800000 */
.L_x_6801:
[----:B------:R-:W-:-:S03]  /*28080*/  UMOV UR4, 0xffffffff ;  /* 0xffffffff00047882 */ /* 0x000fc60000000000 */
[----:B------:R-:W-:Y:S05]  /*28090*/  BRA.DIV UR4, `(.L_x_6803) ;  /* 0x0000010a04a07947 */ /* 0x000fea000b800000 */
[----:B---3--:R3:W0:Y:S04]  /*280a0*/  SHFL.IDX PT, R0, R128, 0x2, 0x181f ;  /* 0x00581f0080007f89 */ /* 0x00862800000e0000 */
[----:B--2-4-:R3:W2:Y:S02]  /*280b0*/  SHFL.IDX PT, R14, R20, 0x2, 0x181f ;  /* 0x00581f00140e7f89 */ /* 0x0146a400000e0000 */
.L_x_7126:
        /* <DEDUP_REMOVED lines=17> */
.L_x_6805:
[----:B------:R-:W-:Y:S05]  /*281d0*/  BSYNC B1 ;  /* 0x0000000000017941 */ /* 0x000fea0003800000 */
.L_x_6804:
[----:B------:R-:W-:-:S03]  /*281e0*/  UMOV UR4, 0xffffffff ;  /* 0xffffffff00047882 */ /* 0x000fc60000000000 */
[----:B------:R-:W-:Y:S05]  /*281f0*/  BRA.DIV UR4, `(.L_x_6806) ;  /* 0x0000010a04907947 */ /* 0x000fea000b800000 */
[----:B0-----:R0:W0:Y:S04]  /*28200*/  SHFL.IDX PT, R0, R128, 0x3, 0x181f ;  /* 0x00781f0080007f89 */ /* 0x00102800000e0000 */
[----:B--2-4-:R2:W4:Y:S02]  /*28210*/  SHFL.IDX PT, R14, R20, 0x3, 0x181f ;  /* 0x00781f00140e7f89 */ /* 0x01452400000e0000 */
.L_x_7130:
        /* <DEDUP_REMOVED lines=18> */
.L_x_6796:
[----:B------:R-:W-:Y:S01]  /*28340*/  ULDC.64 UR4, c[0x0][0xb08] ;  /* 0x0002c20000047ab9 */ /* 0x000fe20000000a00 */
[----:B------:R-:W1:Y:S01]  /*28350*/  @P1 LDC R41, c[0x0][0xbec] ;  /* 0x0002fb00ff291b82 */ /* 0x000e620000000800 */
[----:B0-----:R-:W-:Y:S01]  /*28360*/  IMAD R15, R36, UR4, RZ ;  /* 0x00000004240f7c24 */ /* 0x001fe2000f8e02ff */
[----:B------:R-:W-:Y:S01]  /*28370*/  SHF.R.S32.HI R14, RZ, 0x1f, R11 ;  /* 0x0000001fff0e7819 */ /* 0x000fe2000001140b */
[----:B------:R-:W-:-:S04]  /*28380*/  IMAD.WIDE.U32 R12, R128, UR4, RZ ;  /* 0x00000004800c7c25 */ /* 0x000fc8000f8e00ff */
[----:B------:R-:W-:Y:S01]  /*28390*/  IMAD R15, R128, UR5, R15 ;  /* 0x00000005800f7c24 */ /* 0x000fe2000f8e020f */
[----:B------:R-:W0:Y:S01]  /*283a0*/  @P1 LDC R36, c[0x0][0xbf0] ;  /* 0x0002fc00ff241b82 */ /* 0x000e220000000800 */
[----:B------:R-:W-:Y:S02]  /*283b0*/  ULDC.64 UR4, c[0x0][0xb38] ;  /* 0x0002ce0000047ab9 */ /* 0x000fe40000000a00 */
        /* <DEDUP_REMOVED lines=38> */
.L_x_7133:
[----:B------:R-:W-:Y:S01]  /*28620*/  ISETP.GE.AND P0, PT, R37, R38, PT ;  /* 0x000000262500720c */ /* 0x000fe20003f06270 */
[----:B------:R-:W-:-:S12]  /*28630*/  BSSY B1, `(.L_x_6809) ;  /* 0x00000c6000017945 */ /* 0x000fd80003800000 */
[----:B------:R-:W-:Y:S05]  /*28640*/  @P0 BRA `(.L_x_6810) ;  /* 0x0000000c00100947 */ /* 0x000fea0003800000 */
[----:B------:R-:W3:Y:S01]  /*28650*/  LDL R36, [R1+0x54] ;  /* 0x0000540001247983 */ /* 0x000ee20000100800 */
[----:B------:R-:W-:-:S03]  /*28660*/  ULDC UR4, c[0x0][0xac8] ;  /* 0x0002b20000047ab9 */ /* 0x000fc60000000800 */
[----:B------:R-:W4:Y:S04]  /*28670*/  LDL R46, [R1+0xd0] ;  /* 0x0000d000012e7983 */ /* 0x000f280000100800 */
[----:B------:R-:W5:Y:S04]  /*28680*/  LDL R80, [R1+0xcc] ;  /* 0x0000cc0001507983 */ /* 0x000f680000100800 */
[----:B------:R-:W2:Y:S04]  /*28690*/  LDL R125, [R1+0x130] ;  /* 0x00013000017d7983 */ /* 0x000ea80000100800 */
        /* <DEDUP_REMOVED lines=8> */
[----:B------:R-:W2:Y:S01]  /*28720*/  LDL R45, [R1+0xb8] ;  /* 0x0000b800012d7983 */ /* 0x000ea20000100800 */
[----:B---3--:R-:W-:-:S02]  /*28730*/  ISETP.GE.AND P2, PT, R36, UR4, PT ;  /* 0x0000000424007c0c */ /* 0x008fc4000bf46270 */
[----:B----4-:R-:W-:Y:S02]  /*28740*/  ISETP.GE.AND P3, PT, R46, UR4, PT ;  /* 0x000000042e007c0c */ /* 0x010fe4000bf66270 */
[----:B-----5:R-:W-:-:S09]  /*28750*/  ISETP.GE.AND P0, PT, R80, UR4, PT ;  /* 0x0000000450007c0c */ /* 0x020fd2000bf06270 */
[----:B--2---:R-:W-:Y:S02]  /*28760*/  @!P2 IMAD.MOV.U32 R14, RZ, RZ, R43 ;  /* 0x000000ffff0ea224 */ /* 0x004fe400078e002b */
[----:B-1----:R-:W-:Y:S01]  /*28770*/  @!P2 IMAD.MOV.U32 R15, RZ, RZ, R42 ;  /* 0x000000ffff0fa224 */ /* 0x002fe200078e002a */
[----:B------:R-:W-:Y:S01]  /*28780*/  @!P3 LEA R12, P4, R46, R43, 0x2 ;  /* 0x0000002b2e0cb211 */ /* 0x000fe200078810ff */
[----:B------:R-:W-:Y:S02]  /*28790*/  @!P2 IMAD.MOV.U32 R37, RZ, RZ, R2 ;  /* 0x000000ffff25a224 */ /* 0x000fe400078e0002 */
[----:B------:R-:W-:Y:S01]  /*287a0*/  @!P2 IMAD.WIDE R14, R36, 0x4, R14 ;  /* 0x00000004240ea825 */ /* 0x000fe200078e020e */
[----:B------:R-:W-:Y:S01]  /*287b0*/  @!P3 LEA.HI.X R13, R46, R42, R125, 0x2, P4 ;  /* 0x0000002a2e0db211 */ /* 0x000fe200020f147d */
[----:B------:R-:W2:Y:S02]  /*287c0*/  LDL R2, [R1+0xb0] ;  /* 0x0000b00001027983 */ /* 0x000ea40000100800 */
[----:B------:R-:W-:-:S02]  /*287d0*/  @!P2 IMAD.MOV.U32 R36, RZ, RZ, R0 ;  /* 0x000000ffff24a224 */ /* 0x000fc400078e0000 */
[----:B------:R-:W3:Y:S04]  /*287e0*/  LDL R46, [R1+0xb4] ;  /* 0x0000b400012e7983 */ /* 0x000ee80000100800 */
[----:B------:R1:W-:Y:S04]  /*287f0*/  @!P2 ST.E.64 desc[UR50][R14.64], R36 ;  /* 0x000000240e00a985 */ /* 0x0003e8000c101b32 */
[----:B------:R-:W4:Y:S01]  /*28800*/  LDL R125, [R1+0x11c] ;  /* 0x00011c00017d7983 */ /* 0x000f220000100800 */
[----:B------:R-:W-:Y:S02]  /*28810*/  ISETP.GE.AND P1, PT, R44, UR4, PT ;  /* 0x000000042c007c0c */ /* 0x000fe4000bf26270 */
[----:B------:R-:W-:Y:S01]  /*28820*/  @!P3 LOP3.LUT R111, R111, R110, RZ, 0x3c, !PT ;  /* 0x0000006e6f6fb212 */ /* 0x000fe200078e3cff */
[----:B------:R-:W5:Y:S01]  /*28830*/  LDL R0, [R1+0xa0] ;  /* 0x0000a00001007983 */ /* 0x000f620000100800 */
[----:B-1----:R-:W-:-:S03]  /*28840*/  @!P0 LEA R14, P4, R80, R43, 0x2 ;  /* 0x0000002b500e8211 */ /* 0x002fc600078810ff */
[----:B------:R-:W5:Y:S01]  /*28850*/  LDL R37, [R1+0x114] ;  /* 0x0001140001257983 */ /* 0x000f620000100800 */
[----:B------:R-:W-:-:S03]  /*28860*/  @!P0 LEA.HI.X R15, R80, R42, R126, 0x2, P4 ;  /* 0x0000002a500f8211 */ /* 0x000fc600020f147e */
[----:B------:R-:W5:Y:S04]  /*28870*/  LDL R36, [R1+0xa8] ;  /* 0x0000a80001247983 */ /* 0x000f680000100800 */
[----:B------:R-:W2:Y:S01]  /*28880*/  LDL R80, [R1+0x118] ;  /* 0x0001180001507983 */ /* 0x000ea20000100800 */
[----:B------:R-:W-:Y:S02]  /*28890*/  @!P3 LOP3.LUT R110, R111, R110, RZ, 0x3c, !PT ;  /* 0x0000006e6f6eb212 */ /* 0x000fe400078e3cff */
[----:B------:R-:W-:Y:S01]  /*288a0*/  @!P0 LOP3.LUT R113, R113, R112, RZ, 0x3c, !PT ;  /* 0x0000007071718212 */ /* 0x000fe200078e3cff */
[----:B------:R-:W5:Y:S01]  /*288b0*/  LDL R126, [R1+0xac] ;  /* 0x0000ac00017e7983 */ /* 0x000f620000100800 */
[----:B------:R-:W-:Y:S02]  /*288c0*/  @!P3 LOP3.LUT R111, R111, R110, RZ, 0x3c, !PT ;  /* 0x0000006e6f6fb212 */ /* 0x000fe400078e3cff */
[----:B------:R-:W-:-:S02]  /*288d0*/  ISETP.GE.AND P2, PT, R127, UR4, PT ;  /* 0x000000047f007c0c */ /* 0x000fc4000bf46270 */
[----:B------:R-:W-:Y:S01]  /*288e0*/  @!P0 LOP3.LUT R112, R113, R112, RZ, 0x3c, !PT ;  /* 0x0000007071708212 */ /* 0x000fe200078e3cff */
[----:B------:R1:W-:Y:S01]  /*288f0*/  @!P3 ST.E.64 desc[UR50][R12.64], R110 ;  /* 0x0000006e0c00b985 */ /* 0x0003e2000c101b32 */
[----:B------:R-:W-:Y:S02]  /*28900*/  @!P1 LOP3.LUT R115, R115, R114, RZ, 0x3c, !PT ;  /* 0x0000007273739212 */ /* 0x000fe400078e3cff */
[----:B------:R-:W-:Y:S02]  /*28910*/  ISETP.GE.AND P3, PT, R11, UR4, PT ;  /* 0x000000040b007c0c */ /* 0x000fe4000bf66270 */
[----:B------:R-:W-:Y:S02]  /*28920*/  @!P0 LOP3.LUT R113, R113, R112, RZ, 0x3c, !PT ;  /* 0x0000007071718212 */ /* 0x000fe400078e3cff */
[C---:B------:R-:W-:Y:S02]  /*28930*/  @!P1 LOP3.LUT R114, R115.reuse, R114, RZ, 0x3c, !PT ;  /* 0x0000007273729212 */ /* 0x040fe400078e3cff */
[----:B-1----:R-:W-:Y:S01]  /*28940*/  @!P1 LEA R12, P5, R44, R43, 0x2 ;  /* 0x0000002b2c0c9211 */ /* 0x002fe200078a10ff */
[----:B------:R1:W-:Y:S01]  /*28950*/  @!P0 ST.E.64 desc[UR50][R14.64], R112 ;  /* 0x000000700e008985 */ /* 0x0003e2000c101b32 */
[----:B------:R-:W-:-:S02]  /*28960*/  @!P1 LOP3.LUT R115, R115, R114, RZ, 0x3c, !PT ;  /* 0x0000007273739212 */ /* 0x000fc400078e3cff */
[----:B------:R-:W-:Y:S01]  /*28970*/  @!P1 LEA.HI.X R13, R44, R42, R129, 0x2, P5 ;  /* 0x0000002a2c0d9211 */ /* 0x000fe200028f1481 */
[----:B------:R-:W5:Y:S01]  /*28980*/  LDL R110, [R1+0x9c] ;  /* 0x00009c00016e7983 */ /* 0x000f620000100800 */
[----:B------:R-:W-:Y:S02]  /*28990*/  ISETP.GE.AND P0, PT, R81, UR4, PT ;  /* 0x0000000451007c0c */ /* 0x000fe4000bf06270 */
[-C--:B------:R-:W-:Y:S01]  /*289a0*/  @!P2 LOP3.LUT R117, R117, R116.reuse, RZ, 0x3c, !PT ;  /* 0x000000747575a212 */ /* 0x080fe200078e3cff */
[----:B------:R-:W5:Y:S03]  /*289b0*/  LDL R44, [R1+0x110] ;  /* 0x00011000012c7983 */ /* 0x000f660000100800 */
[----:B------:R-:W-:Y:S01]  /*289c0*/  @!P2 LOP3.LUT R116, R117, R116, RZ, 0x3c, !PT ;  /* 0x000000747574a212 */ /* 0x000fe200078e3cff */
[----:B------:R0:W-:Y:S01]  /*289d0*/  @!P1 ST.E.64 desc[UR50][R12.64], R114 ;  /* 0x000000720c009985 */ /* 0x0001e2000c101b32 */
[----:B-1----:R-:W-:-:S02]  /*289e0*/  @!P2 LEA R14, P4, R127, R43, 0x2 ;  /* 0x0000002b7f0ea211 */ /* 0x002fc400078810ff */
[----:B------:R-:W-:Y:S01]  /*289f0*/  @!P3 LOP3.LUT R119, R119, R118, RZ, 0x3c, !PT ;  /* 0x000000767777b212 */ /* 0x000fe200078e3cff */
[----:B------:R-:W5:Y:S01]  /*28a00*/  LDL R112, [R1+0x10c] ;  /* 0x00010c0001707983 */ /* 0x000f620000100800 */
[----:B------:R-:W-:Y:S02]  /*28a10*/  ISETP.GE.AND P1, PT, R45, UR4, PT ;  /* 0x000000042d007c0c */ /* 0x000fe4000bf26270 */
[----:B------:R-:W-:Y:S01]  /*28a20*/  @!P2 LEA.HI.X R15, R127, R42, R128, 0x2, P4 ;  /* 0x0000002a7f0fa211 */ /* 0x000fe200020f1480 */
[----:B------:R-:W5:Y:S01]  /*28a30*/  LDL R111, [R1+0xfc] ;  /* 0x0000fc00016f7983 */ /* 0x000f620000100800 */
[----:B------:R-:W-:Y:S02]  /*28a40*/  @!P2 LOP3.LUT R117, R117, R116, RZ, 0x3c, !PT ;  /* 0x000000747575a212 */ /* 0x000fe400078e3cff */
[----:B0-----:R-:W-:-:S04]  /*28a50*/  @!P3 LEA R12, P5, R11, R43, 0x2 ;  /* 0x0000002b0b0cb211 */ /* 0x001fc800078a10ff */
[----:B------:R-:W-:Y:S02]  /*28a60*/  @!P3 LEA.HI.X R13, R11, R42, R47, 0x2, P5 ;  /* 0x0000002a0b0db211 */ /* 0x000fe400028f142f */
[----:B------:R-:W5:Y:S01]  /*28a70*/  LDL R11, [R1+0xa4] ;  /* 0x0000a400010b7983 */ /* 0x000f620000100800 */
[----:B------:R-:W-:Y:S02]  /*28a80*/  @!P3 LOP3.LUT R118, R119, R118, RZ, 0x3c, !PT ;  /* 0x000000767776b212 */ /* 0x000fe400078e3cff */
[----:B------:R-:W-:Y:S01]  /*28a90*/  @!P0 LOP3.LUT R121, R121, R120, RZ, 0x3c, !PT ;  /* 0x0000007879798212 */ /* 0x000fe200078e3cff */
[----:B------:R0:W-:Y:S01]  /*28aa0*/  @!P2 ST.E.64 desc[UR50][R14.64], R116 ;  /* 0x000000740e00a985 */ /* 0x0001e2000c101b32 */
[----:B------:R-:W-:-:S03]  /*28ab0*/  @!P3 LOP3.LUT R119, R119, R118, RZ, 0x3c, !PT ;  /* 0x000000767777b212 */ /* 0x000fc600078e3cff */
[----:B------:R-:W5:Y:S01]  /*28ac0*/  LDL R47, [R1+0x108] ;  /* 0x00010800012f7983 */ /* 0x000f620000100800 */
[----:B------:R-:W-:-:S03]  /*28ad0*/  @!P0 LOP3.LUT R120, R121, R120, RZ, 0x3c, !PT ;  /* 0x0000007879788212 */ /* 0x000fc600078e3cff */
[----:B------:R1:W-:Y:S01]  /*28ae0*/  @!P3 ST.E.64 desc[UR50][R12.64], R118 ;  /* 0x000000760c00b985 */ /* 0x0003e2000c101b32 */
[----:B------:R-:W-:Y:S02]  /*28af0*/  @!P0 LOP3.LUT R121, R121, R120, RZ, 0x3c, !PT ;  /* 0x0000007879798212 */ /* 0x000fe400078e3cff */
[-C--:B0-----:R-:W-:Y:S02]  /*28b00*/  @!P0 LEA R14, P4, R81, R43.reuse, 0x2 ;  /* 0x0000002b510e8211 */ /* 0x081fe400078810ff */
[-C--:B------:R-:W-:Y:S02]  /*28b10*/  @!P1 LOP3.LUT R123, R123, R122.reuse, RZ, 0x3c, !PT ;  /* 0x0000007a7b7b9212 */ /* 0x080fe400078e3cff */
[----:B-1----:R-:W-:Y:S02]  /*28b20*/  @!P1 LEA R12, P5, R45, R43, 0x2 ;  /* 0x0000002b2d0c9211 */ /* 0x002fe400078a10ff */
[----:B------:R-:W-:-:S04]  /*28b30*/  @!P1 LOP3.LUT R122, R123, R122, RZ, 0x3c, !PT ;  /* 0x0000007a7b7a9212 */ /* 0x000fc800078e3cff */
[----:B------:R-:W-:Y:S02]  /*28b40*/  @!P1 LOP3.LUT R123, R123, R122, RZ, 0x3c, !PT ;  /* 0x0000007a7b7b9212 */ /* 0x000fe400078e3cff */
[----:B---3--:R-:W-:Y:S02]  /*28b50*/  ISETP.GE.AND P2, PT, R46, UR4, PT ;  /* 0x000000042e007c0c */ /* 0x008fe4000bf46270 */
[-C--:B----4-:R-:W-:Y:S02]  /*28b60*/  @!P0 LEA.HI.X R15, R81, R42.reuse, R125, 0x2, P4 ;  /* 0x0000002a510f8211 */ /* 0x090fe400020f147d */
[----:B------:R-:W3:Y:S04]  /*28b70*/  LDL R81, [R1+0x98] ;  /* 0x0000980001517983 */ /* 0x000ee80000100800 */
[----:B------:R0:W-:Y:S05]  /*28b80*/  @!P0 ST.E.64 desc[UR50][R14.64], R120 ;  /* 0x000000780e008985 */ /* 0x0001ea000c101b32 */
[----:B------:R-:W-:Y:S01]  /*28b90*/  @!P2 IMAD.MOV.U32 R125, RZ, RZ, R4 ;  /* 0x000000ffff7da224 */ /* 0x000fe200078e0004 */
[----:B--2---:R-:W-:-:S02]  /*28ba0*/  @!P1 LEA.HI.X R13, R45, R42, R80, 0x2, P5 ;  /* 0x0000002a2d0d9211 */ /* 0x004fc400028f1450 */
[----:B------:R-:W2:Y:S01]  /*28bb0*/  LDL R45, [R1+0x104] ;  /* 0x00010400012d7983 */ /* 0x000ea20000100800 */
[----:B0-----:R-:W-:Y:S02]  /*28bc0*/  @!P2 LEA R14, P4, R46, R43, 0x2 ;  /* 0x0000002b2e0ea211 */ /* 0x001fe400078810ff */
[----:B------:R-:W-:Y:S01]  /*28bd0*/  ISETP.GE.AND P3, PT, R2, UR4, PT ;  /* 0x0000000402007c0c */ /* 0x000fe2000bf66270 */
[----:B------:R-:W4:Y:S01]  /*28be0*/  LDL R80, [R1+0x94] ;  /* 0x0000940001507983 */ /* 0x000f220000100800 */
[----:B-----5:R-:W-:-:S03]  /*28bf0*/  @!P2 LEA.HI.X R15, R46, R42, R37, 0x2, P4 ;  /* 0x0000002a2e0fa211 */ /* 0x020fc600020f1425 */
[----:B------:R-:W5:Y:S04]  /*28c00*/  LDL R37, [R1+0x100] ;  /* 0x0001000001257983 */ /* 0x000f680000100800 */
[----:B------:R-:W-:Y:S04]  /*28c10*/  @!P1 ST.E.64 desc[UR50][R12.64], R122 ;  /* 0x0000007a0c009985 */ /* 0x000fe8000c101b32 */
[----:B------:R0:W-:Y:S01]  /*28c20*/  @!P2 ST.E.64 desc[UR50][R14.64], R124 ;  /* 0x0000007c0e00a985 */ /* 0x0001e2000c101b32 */
[----:B------:R-:W-:-:S03]  /*28c30*/  ISETP.GE.AND P0, PT, R126, UR4, PT ;  /* 0x000000047e007c0c */ /* 0x000fc6000bf06270 */
[----:B------:R-:W4:Y:S04]  /*28c40*/  LDL R46, [R1+0x90] ;  /* 0x00009000012e7983 */ /* 0x000f280000100800 */
[----:B0-----:R-:W4:Y:S01]  /*28c50*/  LDL R14, [R1+0xf8] ;  /* 0x0000f800010e7983 */ /* 0x001f220000100800 */
[----:B------:R-:W-:Y:S02]  /*28c60*/  ISETP.GE.AND P1, PT, R36, UR4, PT ;  /* 0x0000000424007c0c */ /* 0x000fe4000bf26270 */
[CC--:B------:R-:W-:Y:S01]  /*28c70*/  @!P3 LEA R12, P5, R2.reuse, R43.reuse, 0x2 ;  /* 0x0000002b020cb211 */ /* 0x0c0fe200078a10ff */
[----:B------:R-:W4:Y:S03]  /*28c80*/  LDL R15, [R1+0x84] ;  /* 0x00008400010f7983 */ /* 0x000f260000100800 */
[----:B------:R-:W-:Y:S01]  /*28c90*/  @!P3 LEA.HI.X R13, R2, R42, R44, 0x2, P5 ;  /* 0x0000002a020db211 */ /* 0x000fe200028f142c */
[----:B------:R-:W-:Y:S01]  /*28ca0*/  @!P3 IMAD.MOV.U32 R2, RZ, RZ, R3 ;  /* 0x000000ffff02b224 */ /* 0x000fe200078e0003 */
[----:B------:R-:W4:Y:S01]  /*28cb0*/  LDL R44, [R1+0x8c] ;  /* 0x00008c00012c7983 */ /* 0x000f220000100800 */
[----:B------:R-:W-:Y:S01]  /*28cc0*/  @!P3 IMAD.MOV.U32 R3, RZ, RZ, R5 ;  /* 0x000000ffff03b224 */ /* 0x000fe200078e0005 */
[----:B------:R-:W-:-:S04]  /*28cd0*/  @!P0 LEA R4, P5, R126, R43, 0x2 ;  /* 0x0000002b7e048211 */ /* 0x000fc800078a10ff */
[----:B------:R0:W-:Y:S01]  /*28ce0*/  @!P3 ST.E.64 desc[UR50][R12.64], R2 ;  /* 0x000000020c00b985 */ /* 0x0001e2000c101b32 */
[-C--:B------:R-:W-:Y:S02]  /*28cf0*/  @!P0 LEA.HI.X R5, R126, R42.reuse, R112, 0x2, P5 ;  /* 0x0000002a7e058211 */ /* 0x080fe400028f1470 */
[----:B------:R-:W-:Y:S02]  /*28d00*/  ISETP.GE.AND P4, PT, R0, UR4, PT ;  /* 0x0000000400007c0c */ /* 0x000fe4000bf86270 */
[C---:B------:R-:W-:Y:S02]  /*28d10*/  ISETP.GE.AND P2, PT, R11.reuse, UR4, PT ;  /* 0x000000040b007c0c */ /* 0x040fe4000bf46270 */
[CC--:B0-----:R-:W-:Y:S01]  /*28d20*/  @!P1 LEA R2, P3, R36.reuse, R43.reuse, 0x2 ;  /* 0x0000002b24029211 */ /* 0x0c1fe200078610ff */
[----:B------:R-:W-:Y:S02]  /*28d30*/  @!P0 IMAD.MOV.U32 R12, RZ, RZ, R6 ;  /* 0x000000ffff0c8224 */ /* 0x000fe400078e0006 */
[----:B------:R-:W-:Y:S01]  /*28d40*/  @!P0 IMAD.MOV.U32 R13, RZ, RZ, R8 ;  /* 0x000000ffff0d8224 */ /* 0x000fe200078e0008 */
[----:B------:R-:W-:Y:S01]  /*28d50*/  @!P1 LEA.HI.X R3, R36, R42, R47, 0x2, P3 ;  /* 0x0000002a24039211 */ /* 0x000fe200018f142f */
[----:B------:R-:W4:Y:S04]  /*28d60*/  LDL R8, [R1+0xf4] ;  /* 0x0000f40001087983 */ /* 0x000f280000100800 */
[----:B------:R-:W4:Y:S04]  /*28d70*/  LDL R36, [R1+0x88] ;  /* 0x0000880001247983 */ /* 0x000f280000100800 */
[----:B------:R0:W-:Y:S01]  /*28d80*/  @!P0 ST.E.64 desc[UR50][R4.64], R12 ;  /* 0x0000000c04008985 */ /* 0x0001e2000c101b32 */
[----:B------:R-:W-:-:S03]  /*28d90*/  @!P2 LEA R6, P3, R11, R43, 0x2 ;  /* 0x0000002b0b06a211 */ /* 0x000fc600078610ff */
[----:B------:R-:W4:Y:S01]  /*28da0*/  LDL R47, [R1+0xf0] ;  /* 0x0000f000012f7983 */ /* 0x000f220000100800 */
[----:B0-----:R-:W-:Y:S01]  /*28db0*/  @!P1 IMAD.MOV.U32 R4, RZ, RZ, R7 ;  /* 0x000000ffff049224 */ /* 0x001fe200078e0007 */
[----:B------:R-:W-:Y:S02]  /*28dc0*/  @!P1 MOV R5, R9 ;  /* 0x0000000900059202 */ /* 0x000fe40000000f00 */
[----:B------:R-:W4:Y:S04]  /*28dd0*/  LDL R13, [R1+0x80] ;  /* 0x00008000010d7983 */ /* 0x000f280000100800 */
[----:B------:R0:W-:Y:S04]  /*28de0*/  @!P1 ST.E.64 desc[UR50][R2.64], R4 ;  /* 0x0000000402009985 */ /* 0x0001e8000c101b32 */
[----:B------:R-:W4:Y:S01]  /*28df0*/  LDL R12, [R1+0x7c] ;  /* 0x00007c00010c7983 */ /* 0x000f220000100800 */
[----:B0-----:R-:W-:-:S02]  /*28e00*/  @!P4 LEA R2, P5, R0, R43, 0x2 ;  /* 0x0000002b0002c211 */ /* 0x001fc400078a10ff */
[----:B---3--:R-:W-:Y:S02]  /*28e10*/  ISETP.GE.AND P1, PT, R81, UR4, PT ;  /* 0x0000000451007c0c */ /* 0x008fe4000bf26270 */
[-C--:B--2---:R-:W-:Y:S02]  /*28e20*/  @!P2 LEA.HI.X R7, R11, R42.reuse, R45, 0x2, P3 ;  /* 0x0000002a0b07a211 */ /* 0x084fe400018f142d */
[----:B------:R-:W2:Y:S01]  /*28e30*/  LDL R45, [R1+0xec] ;  /* 0x0000ec00012d7983 */ /* 0x000ea20000100800 */
[----:B------:R-:W-:Y:S02]  /*28e40*/  @!P2 IMAD.MOV.U32 R11, RZ, RZ, R21 ;  /* 0x000000ffff0ba224 */ /* 0x000fe400078e0015 */
[----:B------:R-:W-:Y:S01]  /*28e50*/  @!P4 IMAD.MOV.U32 R21, RZ, RZ, R24 ;  /* 0x000000ffff15c224 */ /* 0x000fe200078e0018 */
[----:B-----5:R-:W-:Y:S02]  /*28e60*/  @!P4 LEA.HI.X R3, R0, R42, R37, 0x2, P5 ;  /* 0x0000002a0003c211 */ /* 0x020fe400028f1425 */
[----:B------:R-:W3:Y:S04]  /*28e70*/  LDL R37, [R1+0xe8] ;  /* 0x0000e80001257983 */ /* 0x000ee80000100800 */
[----:B------:R-:W5:Y:S04]  /*28e80*/  LDL R0, [R1+0x78] ;  /* 0x0000780001007983 */ /* 0x000f680000100800 */
[----:B------:R0:W-:Y:S04]  /*28e90*/  @!P2 ST.E.64 desc[UR50][R6.64], R10 ;  /* 0x0000000a0600a985 */ /* 0x0001e8000c101b32 */
[----:B------:R1:W-:Y:S04]  /*28ea0*/  @!P4 ST.E.64 desc[UR50][R2.64], R20 ;  /* 0x000000140200c985 */ /* 0x0003e8000c101b32 */
[----:B0-----:R-:W5:Y:S01]  /*28eb0*/  LDL R11, [R1+0xdc] ;  /* 0x0000dc00010b7983 */ /* 0x001f620000100800 */
[----:B-1----:R-:W-:-:S03]  /*28ec0*/  @!P1 LEA R2, P5, R81, R43, 0x2 ;  /* 0x0000002b51029211 */ /* 0x002fc600078a10ff */
[----:B------:R-:W5:Y:S01]  /*28ed0*/  LDL R20, [R1+0xe4] ;  /* 0x0000e40001147983 */ /* 0x000f620000100800 */
[----:B----4-:R-:W-:-:S03]  /*28ee0*/  @!P1 LEA.HI.X R3, R81, R42, R14, 0x2, P5 ;  /* 0x0000002a51039211 */ /* 0x010fc600028f140e */
[----:B------:R-:W4:Y:S04]  /*28ef0*/  LDL R10, [R1+0xd8] ;  /* 0x0000d800010a7983 */ /* 0x000f280000100800 */
[----:B------:R-:W4:Y:S01]  /*28f00*/  LDL R14, [R1+0xe0] ;  /* 0x0000e000010e7983 */ /* 0x000f220000100800 */
[----:B------:R-:W-:Y:S02]  /*28f10*/  ISETP.GE.AND P0, PT, R110, UR4, PT ;  /* 0x000000046e007c0c */ /* 0x000fe4000bf06270 */
[----:B------:R-:W-:Y:S02]  /*28f20*/  ISETP.GE.AND P2, PT, R80, UR4, PT ;  /* 0x0000000450007c0c */ /* 0x000fe4000bf46270 */
[----:B------:R-:W-:-:S09]  /*28f30*/  ISETP.GE.AND P4, PT, R46, UR4, PT ;  /* 0x000000042e007c0c */ /* 0x000fd2000bf86270 */
        /* <DEDUP_REMOVED lines=8> */
[CC--:B0-----:R-:W-:Y:S01]  /*28fc0*/  @!P2 LEA R4, P0, R80.reuse, R43.reuse, 0x2 ;  /* 0x0000002b5004a211 */ /* 0x0c1fe200078010ff */
[----:B------:R-:W-:Y:S02]  /*28fd0*/  @!P2 IMAD.MOV.U32 R6, RZ, RZ, R32 ;  /* 0x000000ffff06a224 */ /* 0x000fe400078e0020 */
[----:B------:R-:W-:Y:S01]  /*28fe0*/  @!P2 IMAD.MOV.U32 R7, RZ, RZ, R34 ;  /* 0x000000ffff07a224 */ /* 0x000fe200078e0022 */
[----:B------:R-:W-:Y:S02]  /*28ff0*/  @!P2 LEA.HI.X R5, R80, R42, R8, 0x2, P0 ;  /* 0x0000002a5005a211 */ /* 0x000fe400000f1408 */
[----:B-1----:R-:W-:-:S02]  /*29000*/  @!P4 LEA R2, P1, R46, R43, 0x2 ;  /* 0x0000002b2e02c211 */ /* 0x002fc400078210ff */
[----:B------:R-:W-:Y:S01]  /*29010*/  ISETP.GE.AND P0, PT, R36, UR4, PT ;  /* 0x0000000424007c0c */ /* 0x000fe2000bf06270 */
[----:B------:R0:W-:Y:S01]  /*29020*/  @!P2 ST.E.64 desc[UR50][R4.64], R6 ;  /* 0x000000060400a985 */ /* 0x0001e2000c101b32 */
[----:B------:R-:W-:Y:S02]  /*29030*/  @!P4 LEA.HI.X R3, R46, R42, R47, 0x2, P1 ;  /* 0x0000002a2e03c211 */ /* 0x000fe400008f142f */
[----:B------:R-:W-:Y:S02]  /*29040*/  ISETP.GE.AND P1, PT, R15, UR4, PT ;  /* 0x000000040f007c0c */ /* 0x000fe4000bf26270 */
[----:B------:R-:W-:Y:S01]  /*29050*/  @!P3 LEA R8, P5, R44, R43, 0x2 ;  /* 0x0000002b2c08b211 */ /* 0x000fe200078a10ff */
[----:B0-----:R-:W-:Y:S02]  /*29060*/  @!P4 IMAD.MOV.U32 R4, RZ, RZ, R33 ;  /* 0x000000ffff04c224 */ /* 0x001fe400078e0021 */
[----:B------:R-:W-:-:S05]  /*29070*/  @!P4 IMAD.MOV.U32 R5, RZ, RZ, R35 ;  /* 0x000000ffff05c224 */ /* 0x000fca00078e0023 */
[----:B------:R0:W-:Y:S01]  /*29080*/  @!P4 ST.E.64 desc[UR50][R2.64], R4 ;  /* 0x000000040200c985 */ /* 0x0001e2000c101b32 */
[----:B------:R-:W-:Y:S01]  /*29090*/  ISETP.GE.AND P4, PT, R13, UR4, PT ;  /* 0x000000040d007c0c */ /* 0x000fe2000bf86270 */
[----:B------:R-:W-:Y:S01]  /*290a0*/  @!P0 IMAD.MOV.U32 R7, RZ, RZ, R55 ;  /* 0x000000ffff078224 */ /* 0x000fe200078e0037 */
[----:B------:R-:W-:Y:S01]  /*290b0*/  @!P0 MOV R6, R53 ;  /* 0x0000003500068202 */ /* 0x000fe20000000f00 */
[----:B0-----:R-:W-:Y:S02]  /*290c0*/  @!P3 IMAD.MOV.U32 R2, RZ, RZ, R52 ;  /* 0x000000ffff02b224 */ /* 0x001fe400078e0034 */
[----:B------:R-:W-:Y:S01]  /*290d0*/  @!P3 IMAD.MOV.U32 R3, RZ, RZ, R54 ;  /* 0x000000ffff03b224 */ /* 0x000fe200078e0036 */
[----:B------:R-:W-:Y:S02]  /*290e0*/  @!P0 LEA R4, P2, R36, R43, 0x2 ;  /* 0x0000002b24048211 */ /* 0x000fe400078410ff */
[----:B--2---:R-:W-:Y:S02]  /*290f0*/  @!P3 LEA.HI.X R9, R44, R42, R45, 0x2, P5 ;  /* 0x0000002a2c09b211 */ /* 0x004fe400028f142d */
[----:B------:R-:W-:-:S03]  /*29100*/  ISETP.GE.AND P5, PT, R12, UR4, PT ;  /* 0x000000040c007c0c */ /* 0x000fc6000bfa6270 */
[----:B------:R0:W-:Y:S01]  /*29110*/  @!P3 ST.E.64 desc[UR50][R8.64], R2 ;  /* 0x000000020800b985 */ /* 0x0001e2000c101b32 */
[----:B---3--:R-:W-:Y:S02]  /*29120*/  @!P0 LEA.HI.X R5, R36, R42, R37, 0x2, P2 ;  /* 0x0000002a24058211 */ /* 0x008fe400010f1425 */
[----:B-----5:R-:W-:-:S03]  /*29130*/  ISETP.GE.AND P3, PT, R0, UR4, PT ;  /* 0x0000000400007c0c */ /* 0x020fc6000bf66270 */
[----:B------:R1:W-:Y:S01]  /*29140*/  @!P0 ST.E.64 desc[UR50][R4.64], R6 ;  /* 0x0000000604008985 */ /* 0x0003e2000c101b32 */
[-C--:B0-----:R-:W-:Y:S01]  /*29150*/  @!P1 LEA R2, P2, R15, R43.reuse, 0x2 ;  /* 0x0000002b0f029211 */ /* 0x081fe200078410ff */
[----:B------:R-:W-:Y:S02]  /*29160*/  @!P4 IMAD.MOV.U32 R8, RZ, RZ, R57 ;  /* 0x000000ffff08c224 */ /* 0x000fe400078e0039 */
[----:B------:R-:W-:Y:S02]  /*29170*/  @!P4 IMAD.MOV.U32 R9, RZ, RZ, R59 ;  /* 0x000000ffff09c224 */ /* 0x000fe400078e003b */
[----:B-1----:R-:W-:Y:S01]  /*29180*/  @!P1 IMAD.MOV.U32 R4, RZ, RZ, R56 ;  /* 0x000000ffff049224 */ /* 0x002fe200078e0038 */
[----:B------:R-:W-:Y:S01]  /*29190*/  @!P4 LEA R6, P0, R13, R43, 0x2 ;  /* 0x0000002b0d06c211 */ /* 0x000fe200078010ff */
[----:B------:R-:W-:Y:S01]  /*291a0*/  @!P1 IMAD.MOV.U32 R5, RZ, RZ, R58 ;  /* 0x000000ffff059224 */ /* 0x000fe200078e003a */
[----:B------:R-:W-:-:S05]  /*291b0*/  @!P1 LEA.HI.X R3, R15, R42, R20, 0x2, P2 ;  /* 0x0000002a0f039211 */ /* 0x000fca00010f1414 */
[----:B------:R0:W-:Y:S01]  /*291c0*/  @!P1 ST.E.64 desc[UR50][R2.64], R4 ;  /* 0x0000000402009985 */ /* 0x0001e2000c101b32 */
[----:B----4-:R-:W-:-:S05]  /*291d0*/  @!P4 LEA.HI.X R7, R13, R42, R14, 0x2, P0 ;  /* 0x0000002a0d07c211 */ /* 0x010fca00000f140e */
[----:B------:R1:W-:Y:S01]  /*291e0*/  @!P4 ST.E.64 desc[UR50][R6.64], R8 ;  /* 0x000000080600c985 */ /* 0x0003e2000c101b32 */
[-C--:B0-----:R-:W-:Y:S02]  /*291f0*/  @!P5 LEA R2, P1, R12, R43.reuse, 0x2 ;  /* 0x0000002b0c02d211 */ /* 0x081fe400078210ff */
[----:B------:R-:W-:Y:S02]  /*29200*/  @!P3 LEA R4, P2, R0, R43, 0x2 ;  /* 0x0000002b0004b211 */ /* 0x000fe400078410ff */
[-C--:B------:R-:W-:Y:S02]  /*29210*/  @!P5 LEA.HI.X R3, R12, R42.reuse, R11, 0x2, P1 ;  /* 0x0000002a0c03d211 */ /* 0x080fe400008f140b */
[----:B------:R-:W-:Y:S01]  /*29220*/  @!P3 LEA.HI.X R5, R0, R42, R10, 0x2, P2 ;  /* 0x0000002a0005b211 */ /* 0x000fe200010f140a */
[----:B-1----:R-:W-:Y:S02]  /*29230*/  @!P5 IMAD.MOV.U32 R6, RZ, RZ, R60 ;  /* 0x000000ffff06d224 */ /* 0x002fe400078e003c */
[----:B------:R-:W-:-:S02]  /*29240*/  @!P5 IMAD.MOV.U32 R7, RZ, RZ, R62 ;  /* 0x000000ffff07d224 */ /* 0x000fc400078e003e */
[----:B------:R-:W-:Y:S02]  /*29250*/  @!P3 IMAD.MOV.U32 R8, RZ, RZ, R61 ;  /* 0x000000ffff08b224 */ /* 0x000fe400078e003d */
[----:B------:R-:W-:Y:S01]  /*29260*/  @!P3 IMAD.MOV.U32 R9, RZ, RZ, R63 ;  /* 0x000000ffff09b224 */ /* 0x000fe200078e003f */
[----:B------:R3:W-:Y:S04]  /*29270*/  @!P5 ST.E.64 desc[UR50][R2.64], R6 ;  /* 0x000000060200d985 */ /* 0x0007e8000c101b32 */
[----:B------:R3:W-:Y:S02]  /*29280*/  @!P3 ST.E.64 desc[UR50][R4.64], R8 ;  /* 0x000000080400b985 */ /* 0x0007e4000c101b32 */
.L_x_6810:
[----:B------:R-:W-:Y:S05]  /*29290*/  BSYNC B1 ;  /* 0x0000000000017941 */ /* 0x000fea0003800000 */
.L_x_6809:
[----:B------:R-:W-:-:S03]  /*292a0*/  UMOV UR4, 0xffffffff ;  /* 0xffffffff00047882 */ /* 0x000fc60000000000 */
[----:B------:R-:W-:Y:S05]  /*292b0*/  BRA.DIV UR4, `(.L_x_6811) ;  /* 0x000000fa04e07947 */ /* 0x000fea000b800000 */
[----:B0-----:R-:W0:Y:S04]  /*292c0*/  SHFL.IDX PT, R41, R41, 0x1, 0x1c1f ;  /* 0x003c1f0029297f89 */ /* 0x001e2800000e0000 */
[----:B------:R4:W0:Y:S02]  /*292d0*/  SHFL.IDX PT, R14, R40, 0x1, 0x1c1f ;  /* 0x003c1f00280e7f89 */ /* 0x00082400000e0000 */
.L_x_7137:
[----:B------:R-:W-:-:S13]  /*292e0*/  ISETP.GE.AND P0, PT, R39, R38, PT ;  /* 0x000000262700720c */ /* 0x000fda0003f06270 */
[----:B------:R-:W-:Y:S05]  /*292f0*/  @P0 BRA `(.L_x_6807) ;  /* 0x0000001c00380947 */ /* 0x000fea0003800000 */
[----:B------:R-:W5:Y:S01]  /*29300*/  LDL R46, [R1+0x54] ;  /* 0x00005400012e7983 */ /* 0x000f620000100800 */
[----:B------:R-:W-:-:S03]  /*29310*/  ULDC UR4, c[0x0][0xac8] ;  /* 0x0002b20000047ab9 */ /* 0x000fc60000000800 */
[----:B------:R-:W5:Y:S04]  /*29320*/  LDL R58, [R1+0xd0] ;  /* 0x0000d000013a7983 */ /* 0x000f680000100800 */
[----:B------:R-:W5:Y:S04]  /*29330*/  LDL R44, [R1+0x130] ;  /* 0x00013000012c7983 */ /* 0x000f680000100800 */
[----:B---3--:R-:W3:Y:S04]  /*29340*/  LDL R6, [R1+0x108] ;  /* 0x0001080001067983 */ /* 0x008ee80000100800 */
        /* <DEDUP_REMOVED lines=25> */
[----:B----4-:R-:W4:Y:S04]  /*294e0*/  LDL R40, [R1+0xa0] ;  /* 0x0000a00001287983 */ /* 0x010f280000100800 */
        /* <DEDUP_REMOVED lines=9> */
[----:B-----5:R-:W-:-:S02]  /*29580*/  ISETP.GE.AND P3, PT, R46, UR4, PT ;  /* 0x000000042e007c0c */ /* 0x020fc4000bf66270 */
[----:B------:R-:W-:Y:S01]  /*29590*/  ISETP.GE.AND P0, PT, R58, UR4, PT ;  /* 0x000000043a007c0c */ /* 0x000fe2000bf06270 */
[----:B------:R-:W-:-:S10]  /*295a0*/  IMAD.MOV.U32 R63, RZ, RZ, R44 ;  /* 0x000000ffff3f7224 */ /* 0x000fd400078e002c */
[----:B0-----:R-:W-:Y:S02]  /*295b0*/  @!P3 IMAD.MOV.U32 R2, RZ, RZ, R14 ;  /* 0x000000ffff02b224 */ /* 0x001fe400078e000e */
[----:B------:R-:W-:Y:S02]  /*295c0*/  @!P3 IMAD.MOV.U32 R3, RZ, RZ, R41 ;  /* 0x000000ffff03b224 */ /* 0x000fe400078e0029 */
[----:B---3--:R-:W-:Y:S01]  /*295d0*/  IMAD.MOV.U32 R44, RZ, RZ, R6 ;  /* 0x000000ffff2c7224 */ /* 0x008fe200078e0006 */
[----:B------:R-:W-:Y:S01]  /*295e0*/  @!P0 LEA R6, P4, R58, R14, 0x2 ;  /* 0x0000000e3a068211 */ /* 0x000fe200078810ff */
[----:B------:R-:W-:Y:S01]  /*295f0*/  @!P3 IMAD.WIDE R2, R46, 0x4, R2 ;  /* 0x000000042e02b825 */ /* 0x000fe200078e0202 */
[----:B------:R-:W-:-:S03]  /*29600*/  MOV R46, R5 ;  /* 0x00000005002e7202 */ /* 0x000fc60000000f00 */
[----:B------:R-:W-:Y:S02]  /*29610*/  IMAD.MOV.U32 R56, RZ, RZ, R42 ;  /* 0x000000ffff387224 */ /* 0x000fe400078e002a */
[----:B------:R-:W-:Y:S01]  /*29620*/  IMAD.MOV.U32 R54, RZ, RZ, R35 ;  /* 0x000000ffff367224 */ /* 0x000fe200078e0023 */
[----:B------:R-:W3:Y:S01]  /*29630*/  LDL R42, [R1+0x11c] ;  /* 0x00011c00012a7983 */ /* 0x000ee20000100800 */
[----:B------:R-:W-:Y:S02]  /*29640*/  IMAD.MOV.U32 R52, RZ, RZ, R27 ;  /* 0x000000ffff347224 */ /* 0x000fe400078e001b */
[----:B------:R-:W-:Y:S02]  /*29650*/  IMAD.MOV.U32 R27, RZ, RZ, R13 ;  /* 0x000000ffff1b7224 */ /* 0x000fe400078e000d */
[----:B------:R-:W-:Y:S01]  /*29660*/  IMAD.MOV.U32 R13, RZ, RZ, R7 ;  /* 0x000000ffff0d7224 */ /* 0x000fe200078e0007 */
[----:B------:R-:W-:Y:S01]  /*29670*/  @!P0 LEA.HI.X R7, R58, R41, R63, 0x2, P4 ;  /* 0x000000293a078211 */ /* 0x000fe200020f143f */
[----:B------:R-:W-:-:S02]  /*29680*/  IMAD.MOV.U32 R58, RZ, RZ, R54 ;  /* 0x000000ffff3a7224 */ /* 0x000fc400078e0036 */
[----:B------:R-:W-:Y:S02]  /*29690*/  IMAD.MOV.U32 R54, RZ, RZ, R46 ;  /* 0x000000ffff367224 */ /* 0x000fe400078e002e */
[----:B------:R-:W-:Y:S01]  /*296a0*/  IMAD.MOV.U32 R46, RZ, RZ, R37 ;  /* 0x000000ffff2e7224 */ /* 0x000fe200078e0025 */
[----:B------:R-:W-:Y:S02]  /*296b0*/  MOV R37, R34 ;  /* 0x0000002200257202 */ /* 0x000fe40000000f00 */
[----:B------:R-:W5:Y:S01]  /*296c0*/  LDL R34, [R1+0x10c] ;  /* 0x00010c0001227983 */ /* 0x000f620000100800 */
[----:B------:R-:W-:Y:S01]  /*296d0*/  ISETP.GE.AND P1, PT, R62, UR4, PT ;  /* 0x000000043e007c0c */ /* 0x000fe2000bf26270 */
[----:B------:R-:W-:Y:S02]  /*296e0*/  @!P3 IMAD.MOV.U32 R5, RZ, RZ, R66 ;  /* 0x000000ffff05b224 */ /* 0x000fe400078e0042 */
[----:B------:R-:W-:Y:S02]  /*296f0*/  IMAD.MOV.U32 R35, RZ, RZ, R25 ;  /* 0x000000ffff237224 */ /* 0x000fe400078e0019 */
[----:B------:R-:W-:-:S02]  /*29700*/  IMAD.MOV.U32 R25, RZ, RZ, R4 ;  /* 0x000000ffff197224 */ /* 0x000fc400078e0004 */
[----:B------:R-:W-:Y:S02]  /*29710*/  @!P3 IMAD.MOV.U32 R4, RZ, RZ, R64 ;  /* 0x000000ffff04b224 */ /* 0x000fe400078e0040 */
[----:B------:R-:W-:-:S03]  /*29720*/  IMAD.MOV.U32 R63, RZ, RZ, R56 ;  /* 0x000000ffff3f7224 */ /* 0x000fc600078e0038 */
[----:B------:R0:W-:Y:S01]  /*29730*/  @!P3 ST.E.64 desc[UR50][R2.64], R4 ;  /* 0x000000040200b985 */ /* 0x0001e2000c101b32 */
[----:B------:R-:W-:Y:S01]  /*29740*/  IMAD.MOV.U32 R56, RZ, RZ, R52 ;  /* 0x000000ffff387224 */ /* 0x000fe200078e0034 */
[----:B0-----:R-:W-:-:S04]  /*29750*/  @!P1 LEA R2, P5, R62, R14, 0x2 ;  /* 0x0000000e3e029211 */ /* 0x001fc800078a10ff */
[----:B------:R-:W-:Y:S01]  /*29760*/  @!P1 LEA.HI.X R3, R62, R41, R63, 0x2, P5 ;  /* 0x000000293e039211 */ /* 0x000fe200028f143f */
[----:B------:R-:W-:Y:S02]  /*29770*/  IMAD.MOV.U32 R62, RZ, RZ, R58 ;  /* 0x000000ffff3e7224 */ /* 0x000fe400078e003a */
[----:B------:R-:W-:Y:S02]  /*29780*/  IMAD.MOV.U32 R58, RZ, RZ, R56 ;  /* 0x000000ffff3a7224 */ /* 0x000fe400078e0038 */
[----:B------:R-:W-:Y:S02]  /*29790*/  IMAD.MOV.U32 R56, RZ, RZ, R54 ;  /* 0x000000ffff387224 */ /* 0x000fe400078e0036 */
[----:B---3--:R-:W-:Y:S02]  /*297a0*/  IMAD.MOV.U32 R52, RZ, RZ, R42 ;  /* 0x000000ffff347224 */ /* 0x008fe400078e002a */
[----:B------:R-:W-:Y:S02]  /*297b0*/  IMAD.MOV.U32 R42, RZ, RZ, R36 ;  /* 0x000000ffff2a7224 */ /* 0x000fe400078e0024 */
[----:B------:R-:W-:-:S02]  /*297c0*/  IMAD.MOV.U32 R36, RZ, RZ, R32 ;  /* 0x000000ffff247224 */ /* 0x000fc400078e0020 */
[----:B------:R-:W-:Y:S01]  /*297d0*/  IMAD.MOV.U32 R54, RZ, RZ, R52 ;  /* 0x000000ffff367224 */ /* 0x000fe200078e0034 */
[----:B------:R-:W-:Y:S01]  /*297e0*/  ISETP.GE.AND P2, PT, R61, UR4, PT ;  /* 0x000000043d007c0c */ /* 0x000fe2000bf46270 */
[----:B------:R-:W-:Y:S02]  /*297f0*/  IMAD.MOV.U32 R52, RZ, RZ, R46 ;  /* 0x000000ffff347224 */ /* 0x000fe400078e002e */
[----:B------:R-:W-:Y:S02]  /*29800*/  @!P0 IMAD.MOV.U32 R4, RZ, RZ, R65 ;  /* 0x000000ffff048224 */ /* 0x000fe400078e0041 */
[----:B------:R-:W-:Y:S01]  /*29810*/  @!P0 IMAD.MOV.U32 R5, RZ, RZ, R67 ;  /* 0x000000ffff058224 */ /* 0x000fe200078e0043 */
[----:B------:R-:W-:Y:S01]  /*29820*/  MOV R47, R45 ;  /* 0x0000002d002f7202 */ /* 0x000fe20000000f00 */
[----:B------:R-:W-:Y:S01]  /*29830*/  IMAD.MOV.U32 R46, RZ, RZ, R42 ;  /* 0x000000ffff2e7224 */ /* 0x000fe200078e002a */
[----:B--2---:R-:W-:Y:S01]  /*29840*/  ISETP.GE.AND P3, PT, R60, UR4, PT ;  /* 0x000000043c007c0c */ /* 0x004fe2000bf66270 */
[----:B------:R-:W-:Y:S01]  /*29850*/  IMAD.MOV.U32 R42, RZ, RZ, R36 ;  /* 0x000000ffff2a7224 */ /* 0x000fe200078e0024 */
[----:B------:R-:W2:Y:S01]  /*29860*/  LDL R32, [R1+0x8c] ;  /* 0x00008c0001207983 */ /* 0x000ea20000100800 */
[----:B-----5:R-:W-:-:S03]  /*29870*/  MOV R36, R34 ;  /* 0x0000002200247202 */ /* 0x020fc60000000f00 */
[----:B------:R-:W3:Y:S04]  /*29880*/  LDL R34, [R1+0x100] ;  /* 0x0001000001227983 */ /* 0x000ee80000100800 */
[----:B------:R0:W-:Y:S01]  /*29890*/  @!P0 ST.E.64 desc[UR50][R6.64], R4 ;  /* 0x0000000406008985 */ /* 0x0001e2000c101b32 */
[----:B------:R-:W-:Y:S02]  /*298a0*/  IMAD.MOV.U32 R45, RZ, RZ, R43 ;  /* 0x000000ffff2d7224 */ /* 0x000fe400078e002b */
[----:B------:R-:W-:Y:S02]  /*298b0*/  IMAD.MOV.U32 R43, RZ, RZ, R24 ;  /* 0x000000ffff2b7224 */ /* 0x000fe400078e0018 */
[----:B------:R-:W5:Y:S01]  /*298c0*/  LDL R24, [R1+0x9c] ;  /* 0x00009c0001187983 */ /* 0x000f620000100800 */
[----:B0-----:R-:W-:-:S04]  /*298d0*/  @!P2 LEA R6, P4, R61, R14, 0x2 ;  /* 0x0000000e3d06a211 */ /* 0x001fc800078810ff */
[----:B------:R-:W-:Y:S01]  /*298e0*/  @!P2 LEA.HI.X R7, R61, R41, R62, 0x2, P4 ;  /* 0x000000293d07a211 */ /* 0x000fe200020f143e */
[----:B------:R-:W-:Y:S02]  /*298f0*/  IMAD.MOV.U32 R61, RZ, RZ, R58 ;  /* 0x000000ffff3d7224 */ /* 0x000fe400078e003a */
[----:B------:R-:W-:Y:S02]  /*29900*/  IMAD.MOV.U32 R58, RZ, RZ, R56 ;  /* 0x000000ffff3a7224 */ /* 0x000fe400078e0038 */
[----:B------:R-:W-:Y:S02]  /*29910*/  IMAD.MOV.U32 R56, RZ, RZ, R54 ;  /* 0x000000ffff387224 */ /* 0x000fe400078e0036 */
[----:B------:R-:W-:Y:S02]  /*29920*/  IMAD.MOV.U32 R54, RZ, RZ, R52 ;  /* 0x000000ffff367224 */ /* 0x000fe400078e0034 */
[----:B------:R-:W-:Y:S02]  /*29930*/  IMAD.MOV.U32 R52, RZ, RZ, R46 ;  /* 0x000000ffff347224 */ /* 0x000fe400078e002e */
[----:B------:R-:W-:-:S02]  /*29940*/  IMAD.MOV.U32 R46, RZ, RZ, R42 ;  /* 0x000000ffff2e7224 */ /* 0x000fc400078e002a */
[----:B------:R-:W-:Y:S02]  /*29950*/  IMAD.MOV.U32 R42, RZ, RZ, R36 ;  /* 0x000000ffff2a7224 */ /* 0x000fe400078e0024 */
        /* <DEDUP_REMOVED lines=10> */
[----:B---3--:R-:W-:Y:S01]  /*29a00*/  IMAD.MOV.U32 R36, RZ, RZ, R34 ;  /* 0x000000ffff247224 */ /* 0x008fe200078e0022 */
[----:B------:R-:W-:Y:S01]  /*29a10*/  MOV R34, R21 ;  /* 0x0000001500227202 */ /* 0x000fe20000000f00 */
[----:B------:R-:W-:-:S02]  /*29a20*/  IMAD.MOV.U32 R21, RZ, RZ, R12 ;  /* 0x000000ffff157224 */ /* 0x000fc400078e000c */
[----:B------:R-:W-:Y:S02]  /*29a30*/  IMAD.MOV.U32 R12, RZ, RZ, R8 ;  /* 0x000000ffff0c7224 */ /* 0x000fe400078e0008 */
[----:B------:R-:W3:Y:S01]  /*29a40*/  LDL R8, [R1+0xec] ;  /* 0x0000ec0001087983 */ /* 0x000ee20000100800 */
[----:B------:R-:W-:Y:S01]  /*29a50*/  IMAD.MOV.U32 R42, RZ, RZ, R36 ;  /* 0x000000ffff2a7224 */ /* 0x000fe200078e0024 */
[----:B------:R-:W-:Y:S02]  /*29a60*/  MOV R36, R21 ;  /* 0x0000001500247202 */ /* 0x000fe40000000f00 */
[----:B------:R-:W2:Y:S01]  /*29a70*/  LDL R21, [R1+0x80] ;  /* 0x0000800001157983 */ /* 0x000ea20000100800 */
[----:B------:R-:W-:Y:S01]  /*29a80*/  ISETP.GE.AND P0, PT, R59, UR4, PT ;  /* 0x000000043b007c0c */ /* 0x000fe2000bf06270 */
[----:B------:R-:W-:Y:S01]  /*29a90*/  @!P2 IMAD.MOV.U32 R4, RZ, RZ, R69 ;  /* 0x000000ffff04a224 */ /* 0x000fe200078e0045 */
[----:B------:R-:W-:Y:S01]  /*29aa0*/  ISETP.GE.AND P1, PT, R57, UR4, PT ;  /* 0x0000000439007c0c */ /* 0x000fe2000bf26270 */
[----:B------:R-:W-:-:S05]  /*29ab0*/  @!P2 IMAD.MOV.U32 R5, RZ, RZ, R71 ;  /* 0x000000ffff05a224 */ /* 0x000fca00078e0047 */
[----:B------:R0:W-:Y:S01]  /*29ac0*/  @!P2 ST.E.64 desc[UR50][R6.64], R4 ;  /* 0x000000040600a985 */ /* 0x0001e2000c101b32 */
[----:B------:R-:W-:Y:S01]  /*29ad0*/  ISETP.GE.AND P2, PT, R55, UR4, PT ;  /* 0x0000000437007c0c */ /* 0x000fe2000bf46270 */
        /* <DEDUP_REMOVED lines=23> */
[----:B------:R-:W-:Y:S02]  /*29c50*/  ISETP.GE.AND P2, PT, R43, UR4, PT ;  /* 0x000000042b007c0c */ /* 0x000fe4000bf46270 */
[----:B------:R-:W-:Y:S01]  /*29c60*/  ISETP.GE.AND P4, PT, R35, UR4, PT ;  /* 0x0000000423007c0c */ /* 0x000fe2000bf86270 */
[----:B0-----:R-:W-:Y:S02]  /*29c70*/  @!P3 IMAD.MOV.U32 R4, RZ, RZ, R82 ;  /* 0x000000ffff04b224 */ /* 0x001fe400078e0052 */
[----:B------:R-:W-:Y:S01]  /*29c80*/  @!P3 IMAD.MOV.U32 R5, RZ, RZ, R84 ;  /* 0x000000ffff05b224 */ /* 0x000fe200078e0054 */
[----:B------:R-:W-:-:S04]  /*29c90*/  @!P0 LEA R6, P5, R47, R14, 0x2 ;  /* 0x0000000e2f068211 */ /* 0x000fc800078a10ff */
[----:B------:R0:W-:Y:S01]  /*29ca0*/  @!P3 ST.E.64 desc[UR50][R2.64], R4 ;  /* 0x000000040200b985 */ /* 0x0001e2000c101b32 */
[----:B------:R-:W-:Y:S02]  /*29cb0*/  @!P0 LEA.HI.X R7, R47, R41, R52, 0x2, P5 ;  /* 0x000000292f078211 */ /* 0x000fe400028f1434 */
[----:B0-----:R-:W-:Y:S01]  /*29cc0*/  @!P0 MOV R4, R83 ;  /* 0x0000005300048202 */ /* 0x001fe20000000f00 */
[----:B------:R-:W-:Y:S01]  /*29cd0*/  @!P0 IMAD.MOV.U32 R5, RZ, RZ, R85 ;  /* 0x000000ffff058224 */ /* 0x000fe200078e0055 */
[----:B------:R-:W-:-:S04]  /*29ce0*/  @!P1 LEA R2, P3, R45, R14, 0x2 ;  /* 0x0000000e2d029211 */ /* 0x000fc800078610ff */
[----:B------:R0:W-:Y:S01]  /*29cf0*/  @!P0 ST.E.64 desc[UR50][R6.64], R4 ;  /* 0x0000000406008985 */ /* 0x0001e2000c101b32 */
[-C--:B------:R-:W-:Y:S02]  /*29d00*/  @!P1 LEA.HI.X R3, R45, R41.reuse, R46, 0x2, P3 ;  /* 0x000000292d039211 */ /* 0x080fe400018f142e */
[----:B----4-:R-:W-:Y:S01]  /*29d10*/  ISETP.GE.AND P0, PT, R40, UR4, PT ;  /* 0x0000000428007c0c */ /* 0x010fe2000bf06270 */
[----:B0-----:R-:W-:Y:S01]  /*29d20*/  @!P1 IMAD.MOV.U32 R4, RZ, RZ, R86 ;  /* 0x000000ffff049224 */ /* 0x001fe200078e0056 */
[C---:B------:R-:W-:Y:S01]  /*29d30*/  @!P2 LEA R6, P3, R43.reuse, R14, 0x2 ;  /* 0x0000000e2b06a211 */ /* 0x040fe200078610ff */
[----:B------:R-:W-:Y:S02]  /*29d40*/  @!P1 IMAD.MOV.U32 R5, RZ, RZ, R88 ;  /* 0x000000ffff059224 */ /* 0x000fe400078e0058 */
[----:B------:R-:W-:Y:S01]  /*29d50*/  @!P2 IMAD.MOV.U32 R88, RZ, RZ, R87 ;  /* 0x000000ffff58a224 */ /* 0x000fe200078e0057 */
[----:B------:R-:W-:Y:S02]  /*29d60*/  @!P2 LEA.HI.X R7, R43, R41, R44, 0x2, P3 ;  /* 0x000000292b07a211 */ /* 0x000fe400018f142c */
[----:B------:R0:W-:Y:S01]  /*29d70*/  @!P1 ST.E.64 desc[UR50][R2.64], R4 ;  /* 0x0000000402009985 */ /* 0x0001e2000c101b32 */
[----:B-----5:R-:W-:-:S03]  /*29d80*/  ISETP.GE.AND P1, PT, R24, UR4, PT ;  /* 0x0000000418007c0c */ /* 0x020fc6000bf26270 */
[----:B------:R1:W-:Y:S01]  /*29d90*/  @!P2 ST.E.64 desc[UR50][R6.64], R88 ;  /* 0x000000580600a985 */ /* 0x0003e2000c101b32 */
[----:B------:R-:W-:Y:S02]  /*29da0*/  ISETP.GE.AND P2, PT, R12, UR4, PT ;  /* 0x000000040c007c0c */ /* 0x000fe4000bf46270 */
[----:B0-----:R-:W-:-:S04]  /*29db0*/  @!P4 LEA R2, P5, R35, R14, 0x2 ;  /* 0x0000000e2302c211 */ /* 0x001fc800078a10ff */
[----:B------:R-:W-:Y:S01]  /*29dc0*/  @!P4 LEA.HI.X R3, R35, R41, R37, 0x2, P5 ;  /* 0x000000292303c211 */ /* 0x000fe200028f1425 */
[----:B-1----:R-:W-:Y:S02]  /*29dd0*/  @!P4 IMAD.MOV.U32 R6, RZ, RZ, R90 ;  /* 0x000000ffff06c224 */ /* 0x002fe400078e005a */
[----:B------:R-:W-:Y:S02]  /*29de0*/  @!P4 IMAD.MOV.U32 R7, RZ, RZ, R92 ;  /* 0x000000ffff07c224 */ /* 0x000fe400078e005c */
[----:B------:R-:W-:-:S03]  /*29df0*/  IMAD.MOV.U32 R37, RZ, RZ, R33 ;  /* 0x000000ffff257224 */ /* 0x000fc600078e0021 */
[----:B------:R0:W-:Y:S01]  /*29e00*/  @!P4 ST.E.64 desc[UR50][R2.64], R6 ;  /* 0x000000060200c985 */ /* 0x0001e2000c101b32 */
[----:B------:R-:W-:Y:S01]  /*29e10*/  ISETP.GE.AND P4, PT, R36, UR4, PT ;  /* 0x0000000424007c0c */ /* 0x000fe2000bf86270 */
[----:B------:R-:W-:Y:S01]  /*29e20*/  IMAD.MOV.U32 R35, RZ, RZ, R9 ;  /* 0x000000ffff237224 */ /* 0x000fe200078e0009 */
[----:B------:R-:W-:Y:S01]  /*29e30*/  @!P1 LEA R4, P5, R24, R14, 0x2 ;  /* 0x0000000e18049211 */ /* 0x000fe200078a10ff */
[----:B------:R-:W-:-:S03]  /*29e40*/  @!P0 IMAD.MOV.U32 R92, RZ, RZ, R91 ;  /* 0x000000ffff5c8224 */ /* 0x000fc600078e005b */
[----:B------:R-:W-:Y:S01]  /*29e50*/  @!P1 LEA.HI.X R5, R24, R41, R26, 0x2, P5 ;  /* 0x0000002918059211 */ /* 0x000fe200028f141a */
[----:B------:R-:W-:Y:S01]  /*29e60*/  IMAD.MOV.U32 R26, RZ, RZ, R10 ;  /* 0x000000ffff1a7224 */ /* 0x000fe200078e000a */
[----:B------:R-:W-:Y:S01]  /*29e70*/  MOV R24, R11 ;  /* 0x0000000b00187202 */ /* 0x000fe20000000f00 */
[----:B0-----:R-:W-:Y:S02]  /*29e80*/  @!P1 IMAD.MOV.U32 R2, RZ, RZ, R94 ;  /* 0x000000ffff029224 */ /* 0x001fe400078e005e */
[----:B------:R-:W-:Y:S02]  /*29e90*/  @!P1 IMAD.MOV.U32 R3, RZ, RZ, R96 ;  /* 0x000000ffff039224 */ /* 0x000fe400078e0060 */
[----:B------:R-:W-:Y:S02]  /*29ea0*/  @!P2 IMAD.MOV.U32 R96, RZ, RZ, R95 ;  /* 0x000000ffff60a224 */ /* 0x000fe400078e005f */
[----:B---3--:R-:W-:Y:S01]  /*29eb0*/  IMAD.MOV.U32 R33, RZ, RZ, R8 ;  /* 0x000000ffff217224 */ /* 0x008fe200078e0008 */
        /* <DEDUP_REMOVED lines=20> */
[----:B------:R-:W-:Y:S01]  /*2a000*/  ISETP.GE.AND P5, PT, R21, UR4, PT ;  /* 0x0000000415007c0c */ /* 0x000fe2000bfa6270 */
        /* <DEDUP_REMOVED lines=14> */
[-C--:B------:R-:W-:Y:S02]  /*2a0f0*/  @!P5 LEA.HI.X R11, R21, R41.reuse, R24, 0x2, P1 ;  /* 0x00000029150bd211 */ /* 0x080fe400008f1418 */
[----:B0-----:R-:W-:Y:S01]  /*2a100*/  @!P4 MOV R2, R106 ;  /* 0x0000006a0002c202 */ /* 0x001fe20000000f00 */
[----:B------:R-:W-:Y:S01]  /*2a110*/  @!P4 IMAD.MOV.U32 R3, RZ, RZ, R108 ;  /* 0x000000ffff03c224 */ /* 0x000fe200078e006c */
[----:B------:R-:W-:Y:S01]  /*2a120*/  @!P3 LEA.HI.X R13, R15, R41, R20, 0x2, P2 ;  /* 0x000000290f0db211 */ /* 0x000fe200010f1414 */
[----:B------:R-:W-:-:S03]  /*2a130*/  @!P5 IMAD.MOV.U32 R108, RZ, RZ, R107 ;  /* 0x000000ffff6cd224 */ /* 0x000fc600078e006b */
        /* <DEDUP_REMOVED lines=10> */
.L_x_6793:
[----:B------:R-:W2:Y:S01]  /*2a1e0*/  LDL.LU R4, [R1+0x68] ;  /* 0x0000680001047983 */ /* 0x000ea20000300800 */
[----:B------:R-:W-:Y:S01]  /*2a1f0*/  ULDC.64 UR6, c[0x0][0xc08] ;  /* 0x0003020000067ab9 */ /* 0x000fe20000000a00 */
[----:B------:R-:W-:Y:S02]  /*2a200*/  ULDC.64 UR4, c[0x0][0xc00] ;  /* 0x0003000000047ab9 */ /* 0x000fe40000000a00 */
[----:B------:R-:W4:Y:S01]  /*2a210*/  LDL.LU R0, [R1+0x6c] ;  /* 0x00006c0001007983 */ /* 0x000f220000300800 */
[----:B------:R-:W-:Y:S01]  /*2a220*/  ISETP.NE.U32.AND P1, PT, RZ, UR6, PT ;  /* 0x00000006ff007c0c */ /* 0x000fe2000bf25070 */
[----:B------:R-:W-:Y:S01]  /*2a230*/  IMAD.MOV.U32 R15, RZ, RZ, RZ ;  /* 0x000000ffff0f7224 */ /* 0x000fe200078e00ff */
[----:B------:R-:W-:Y:S02]  /*2a240*/  ISETP.NE.U32.AND P0, PT, RZ, UR4, PT ;  /* 0x00000004ff007c0c */ /* 0x000fe4000bf05070 */
[----:B------:R-:W-:Y:S02]  /*2a250*/  ISETP.NE.AND.EX P1, PT, RZ, UR7, PT, P1 ;  /* 0x00000007ff007c0c */ /* 0x000fe4000bf25310 */
[----:B------:R-:W-:Y:S01]  /*2a260*/  ISETP.NE.AND.EX P0, PT, RZ, UR5, PT, P0 ;  /* 0x00000005ff007c0c */ /* 0x000fe2000bf05300 */
[----:B------:R-:W0:Y:S01]  /*2a270*/  S2R R28, SR_TID.X ;  /* 0x00000000001c7919 */ /* 0x000e220000002100 */
[----:B--2---:R-:W-:Y:S01]  /*2a280*/  IADD3 R2, P2, R4, UR4, RZ ;  /* 0x0000000404027c10 */ /* 0x004fe2000ff5e0ff */
[----:B------:R-:W-:-:S03]  /*2a290*/  ULDC UR4, c[0x0][0xa88] ;  /* 0x0002a20000047ab9 */ /* 0x000fc60000000800 */
[----:B----4-:R-:W-:-:S05]  /*2a2a0*/  IADD3.X R3, R0, UR5, RZ, P2, !PT ;  /* 0x0000000500037c10 */ /* 0x010fca00097fe4ff */
[----:B------:R-:W-:Y:S01]  /*2a2b0*/  @P1 IADD3 R4, P2, R4, UR6, RZ ;  /* 0x0000000604041c10 */ /* 0x000fe2000ff5e0ff */
[----:B------:R-:W-:Y:S01]  /*2a2c0*/  IMAD.U32 R20, RZ, RZ, UR4 ;  /* 0x00000004ff147e24 */ /* 0x000fe2000f8e00ff */
[----:B------:R2:W5:Y:S02]  /*2a2d0*/  @P0 LDG.E R15, desc[UR50][R2.64] ;  /* 0x00000032020f0981 */ /* 0x000564000c1e1900 */
[----:B------:R-:W-:-:S05]  /*2a2e0*/  @P1 IADD3.X R5, R0, UR7, RZ, P2, !PT ;  /* 0x0000000700051c10 */ /* 0x000fca00097fe4ff */
[----:B------:R2:W5:Y:S01]  /*2a2f0*/  @P1 LDG.E R20, desc[UR50][R4.64] ;  /* 0x0000003204141981 */ /* 0x000562000c1e1900 */
[----:B0-----:R-:W-:Y:S01]  /*2a300*/  VIADD R0, R28, 0xffffff80 ;  /* 0xffffff801c007836 */ /* 0x001fe20000000000 */
[----:B------:R-:W-:-:S04]  /*2a310*/  ISETP.GT.AND P2, PT, R166, 0x1, PT ;  /* 0x00000001a600780c */ /* 0x000fc80003f44270 */
[----:B------:R-:W-:Y:S01]  /*2a320*/  ISETP.GT.AND P3, PT, R0, 0x7f, PT ;  /* 0x0000007f0000780c */ /* 0x000fe20003f64270 */
[----:B------:R-:W-:-:S12]  /*2a330*/  @P1 BRA `(.L_x_6812) ;  /* 0x0000000000101947 */ /* 0x000fd80003800000 */
[----:B------:R-:W-:Y:S05]  /*2a340*/  @!P0 BRA `(.L_x_6812) ;  /* 0x00000000000c8947 */ /* 0x000fea0003800000 */
[----:B--2---:R-:W2:Y:S04]  /*2a350*/  LDG.E R5, desc[UR50][R2.64] ;  /* 0x0000003202057981 */ /* 0x004ea8000c1e1900 */
[----:B-----5:R-:W2:Y:S02]  /*2a360*/  LDG.E R20, desc[UR50][R2.64+0x4] ;  /* 0x0000043202147981 */ /* 0x020ea4000c1e1900 */
[----:B--2---:R-:W-:-:S07]  /*2a370*/  IMAD.IADD R20, R20, 0x1, -R5 ;  /* 0x0000000114147824 */ /* 0x004fce00078e0a05 */
.L_x_6812:
[----:B--2---:R-:W2:Y:S04]  /*2a380*/  LDL.LU R2, [R1+0x60] ;  /* 0x0000600001027983 */ /* 0x004ea80000300800 */
[----:B------:R-:W4:Y:S01]  /*2a390*/  LDL.LU R0, [R1+0x70] ;  /* 0x0000700001007983 */ /* 0x000f220000300800 */
[----:B------:R-:W-:Y:S01]  /*2a3a0*/  BSSY B1, `(.L_x_6813) ;  /* 0x0000037000017945 */ /* 0x000fe20003800000 */
[----:B-----5:R-:W-:Y:S02]  /*2a3b0*/  SHF.R.S32.HI R14, RZ, 0x1f, R15 ;  /* 0x0000001fff0e7819 */ /* 0x020fe4000001140f */
[----:B--2---:R-:W-:Y:S02]  /*2a3c0*/  SEL R25, R2, RZ, !P0 ;  /* 0x000000ff02197207 */ /* 0x004fe40004000000 */
[----:B----4-:R-:W-:Y:S01]  /*2a3d0*/  SEL R24, R0, RZ, !P0 ;  /* 0x000000ff00187207 */ /* 0x010fe20004000000 */
        /* <DEDUP_REMOVED lines=14> */
[----:B------:R-:W4:Y:S08]  /*2a4c0*/  LDC.64 R10, c[0x0][R26+0x220] ;  /* 0x000088001a0a7b82 */ /* 0x000f300000000a00 */
[----:B------:R-:W5:Y:S08]  /*2a4d0*/  LDC.64 R8, c[0x0][R26+0x218] ;  /* 0x000086001a087b82 */ /* 0x000f700000000a00 */
[----:B------:R-:W3:Y:S08]  /*2a4e0*/  LDC.64 R6, c[0x0][R26+0x228] ;  /* 0x00008a001a067b82 */ /* 0x000ef00000000a00 */
[----:B------:R-:W3:Y:S08]  /*2a4f0*/  LDC.64 R4, c[0x0][R26+0x210] ;  /* 0x000084001a047b82 */ /* 0x000ef00000000a00 */
[----:B------:R-:W1:Y:S08]  /*2a500*/  @P0 LDC R0, c[0x0][0xbec] ;  /* 0x0002fb00ff000b82 */ /* 0x000e700000000800 */
[----:B------:R-:W3:Y:S01]  /*2a510*/  @P0 LDC R37, c[0x0][0xbf0] ;  /* 0x0002fc00ff250b82 */ /* 0x000ee20000000800 */
[----:B----4-:R-:W-:-:S07]  /*2a520*/  IMAD R11, R11, R25, RZ ;  /* 0x000000190b0b7224 */ /* 0x010fce00078e02ff */
[----:B0-----:R-:W0:Y:S01]  /*2a530*/  @!P3 LDC R2, c[0x0][0xb50] ;  /* 0x0002d400ff02bb82 */ /* 0x001e220000000800 */
[----:B------:R-:W-:Y:S02]  /*2a540*/  IMAD R11, R10, R24, R11 ;  /* 0x000000180a0b7224 */ /* 0x000fe400078e020b */
[----:B-1----:R-:W-:-:S05]  /*2a550*/  @P0 IMAD.HI.U32 R0, R27, R0, RZ ;  /* 0x000000001b000227 */ /* 0x002fca00078e00ff */
[----:B------:R-:W1:Y:S01]  /*2a560*/  @!P3 LDC R3, c[0x0][0xb54] ;  /* 0x0002d500ff03bb82 */ /* 0x000e620000000800 */
[-C--:B-----5:R-:W-:Y:S02]  /*2a570*/  IMAD R35, R9, R225.reuse, RZ ;  /* 0x000000e109237224 */ /* 0x0a0fe400078e02ff */
[----:B------:R-:W-:Y:S01]  /*2a580*/  IMAD.WIDE.U32 R12, R8, R225, RZ ;  /* 0x000000e1080c7225 */ /* 0x000fe200078e00ff */
[----:B---3--:R-:W-:-:S03]  /*2a590*/  @P0 SHF.R.U32.HI R21, RZ, R37, R0 ;  /* 0x00000025ff150219 */ /* 0x008fc60000011600 */
[----:B------:R-:W-:-:S04]  /*2a5a0*/  IMAD.WIDE.U32 R8, R10, R25, RZ ;  /* 0x000000190a087225 */ /* 0x000fc800078e00ff */
[----:B------:R-:W-:Y:S01]  /*2a5b0*/  IMAD.IADD R13, R35, 0x1, R13 ;  /* 0x00000001230d7824 */ /* 0x000fe200078e020d */
[----:B------:R-:W-:Y:S01]  /*2a5c0*/  IADD3 R12, P0, P1, R8, R12, R15 ;  /* 0x0000000c080c7210 */ /* 0x000fe2000791e00f */
[----:B------:R-:W-:Y:S01]  /*2a5d0*/  IMAD.MOV R0, RZ, RZ, -R21 ;  /* 0x000000ffff007224 */ /* 0x000fe200078e0a15 */
[----:B------:R-:W-:-:S03]  /*2a5e0*/  IADD3 R11, R9, R11, RZ ;  /* 0x0000000b090b7210 */ /* 0x000fc60007ffe0ff */
        /* <DEDUP_REMOVED lines=10> */
[----:B------:R-:W-:-:S04]  /*2a690*/  IMAD R0, R5, R9, RZ ;  /* 0x0000000905007224 */ /* 0x000fc800078e02ff */
[C---:B------:R-:W-:Y:S02]  /*2a6a0*/  IMAD R11, R4.reuse, R11, R0 ;  /* 0x0000000b040b7224 */ /* 0x040fe400078e0200 */
[----:B------:R-:W-:-:S04]  /*2a6b0*/  IMAD.WIDE.U32 R4, R4, R9, R6 ;  /* 0x0000000904047225 */ /* 0x000fc800078e0006 */
[----:B------:R-:W-:Y:S01]  /*2a6c0*/  IMAD.IADD R0, R5, 0x1, R11 ;  /* 0x0000000105007824 */ /* 0x000fe200078e020b */
[----:B0-----:R-:W-:Y:S01]  /*2a6d0*/  LEA R2, P0, R4, R2, 0x2 ;  /* 0x0000000204027211 */ /* 0x001fe200078010ff */
[----:B------:R-:W-:-:S03]  /*2a6e0*/  IMAD.MOV.U32 R5, RZ, RZ, -0x800000 ;  /* 0xff800000ff057424 */ /* 0x000fc600078e00ff */
[----:B-1----:R-:W-:-:S05]  /*2a6f0*/  LEA.HI.X R3, R4, R3, R0, 0x2, P0 ;  /* 0x0000000304037211 */ /* 0x002fca00000f1400 */
[----:B------:R0:W-:Y:S04]  /*2a700*/  STG.E desc[UR50][R2.64], R5 ;  /* 0x0000000502007986 */ /* 0x0001e8000c101932 */
.L_x_6814:
[----:B------:R-:W-:Y:S05]  /*2a710*/  BSYNC B1 ;  /* 0x0000000000017941 */ /* 0x000fea0003800000 */
.L_x_6813:
[----:B------:R-:W-:Y:S05]  /*2a720*/  @P2 BRA `(.L_x_6807) ;  /* 0x00000008002c2947 */ /* 0x000fea0003800000 */
[----:B------:R-:W2:Y:S01]  /*2a730*/  LDL R26, [R1+0x48] ;  /* 0x00004800011a7983 */ /* 0x000ea20000100800 */
[----:B------:R-:W4:Y:S01]  /*2a740*/  LDC R21, c[0x0][0xbe8] ;  /* 0x0002fa00ff157b82 */ /* 0x000f220000000800 */
[----:B------:R-:W-:Y:S01]  /*2a750*/  VIADD R4, R28, 0xffffff80 ;  /* 0xffffff801c047836 */ /* 0x000fe20000000000 */
[----:B------:R-:W-:Y:S01]  /*2a760*/  ULDC.64 UR4, c[0x0][0xaa0] ;  /* 0x0002a80000047ab9 */ /* 0x000fe20000000a00 */
[----:B------:R-:W-:Y:S01]  /*2a770*/  ULDC.64 UR6, c[0x0][0xaf0] ;  /* 0x0002bc0000067ab9 */ /* 0x000fe20000000a00 */
[----:B------:R-:W-:Y:S02]  /*2a780*/  IMAD R0, R14, UR4, RZ ;  /* 0x000000040e007c24 */ /* 0x000fe4000f8e02ff */
[----:B0-----:R-:W-:Y:S02]  /*2a790*/  SHF.R.S32.HI R3, RZ, 0x1f, R4 ;  /* 0x0000001fff037819 */ /* 0x001fe40000011404 */
        /* <DEDUP_REMOVED lines=9> */
[----:B----4-:R-:W-:-:S03]  /*2a830*/  ISETP.NE.AND P0, PT, R21, 0x1, PT ;  /* 0x000000011500780c */ /* 0x010fc60003f05270 */
[----:B------:R-:W-:Y:S02]  /*2a840*/  IMAD R0, R8, 0x20, R27 ;  /* 0x0000002008007824 */ /* 0x000fe400078e021b */
[----:B------:R-:W-:Y:S01]  /*2a850*/  IMAD R3, R225, UR5, R3 ;  /* 0x00000005e1037c24 */ /* 0x000fe2000f8e0203 */
[----:B------:R-:W-:Y:S01]  /*2a860*/  ULDC.64 UR4, c[0x0][0xae0] ;  /* 0x0002b80000047ab9 */ /* 0x000fe20000000a00 */
[----:B------:R-:W-:Y:S02]  /*2a870*/  IMAD R4, R24, UR6, RZ ;  /* 0x0000000618047c24 */ /* 0x000fe4000f8e02ff */
[----:B------:R-:W-:-:S04]  /*2a880*/  IMAD.WIDE.U32 R2, R25, UR6, R2 ;  /* 0x0000000619027c25 */ /* 0x000fc8000f8e0002 */
[----:B------:R-:W-:Y:S01]  /*2a890*/  IMAD R7, R25, UR7, R4 ;  /* 0x0000000719077c24 */ /* 0x000fe2000f8e0204 */
[----:B------:R-:W0:Y:S04]  /*2a8a0*/  @P0 LDC R6, c[0x0][0xbec] ;  /* 0x0002fb00ff060b82 */ /* 0x000e280000000800 */
[----:B------:R-:W-:-:S04]  /*2a8b0*/  IADD3 R3, R3, R7, RZ ;  /* 0x0000000703037210 */ /* 0x000fc80007ffe0ff */
[----:B------:R-:W4:Y:S01]  /*2a8c0*/  @P0 LDC R11, c[0x0][0xbf0] ;  /* 0x0002fc00ff0b0b82 */ /* 0x000f220000000800 */
[----:B--2---:R-:W-:-:S04]  /*2a8d0*/  IMAD.IADD R9, R26, 0x1, R0 ;  /* 0x000000011a097824 */ /* 0x004fc800078e0200 */
[----:B0-----:R-:W-:-:S04]  /*2a8e0*/  @P0 IMAD.HI.U32 R0, R9, R6, RZ ;  /* 0x0000000609000227 */ /* 0x001fc800078e00ff */
[----:B------:R-:W-:Y:S01]  /*2a8f0*/  IMAD.MOV.U32 R5, RZ, RZ, R9 ;  /* 0x000000ffff057224 */ /* 0x000fe200078e0009 */
[----:B----4-:R-:W-:-:S04]  /*2a900*/  @P0 SHF.R.U32.HI R5, RZ, R11, R0 ;  /* 0x0000000bff050219 */ /* 0x010fc80000011600 */
        /* <DEDUP_REMOVED lines=25> */
[----:B------:R0:W4:Y:S02]  /*2aaa0*/  SHFL.IDX PT, R14, R2, RZ, 0x181f ;  /* 0x00181fff020e7589 */ /* 0x00012400000e0000 */
.L_x_7140:
        /* <DEDUP_REMOVED lines=12> */
[-C--:B-12---:R-:W-:Y:S02]  /*2ab70*/  @!P3 LEA.HI.X R13, R7, R0.reuse, R24, 0x1, P0 ;  /* 0x00000000070db211 */ /* 0x086fe400000f0c18 */
[-C--:B------:R-:W-:Y:S02]  /*2ab80*/  @!P4 LEA.HI.X R27, R9, R0.reuse, R10, 0x1, P1 ;  /* 0x00000000091bc211 */ /* 0x080fe400008f0c0a */
[----:B------:R-:W-:Y:S01]  /*2ab90*/  @!P5 LEA.HI.X R15, R5, R0, R8, 0x1, P2 ;  /* 0x00000000050fd211 */ /* 0x000fe200010f0c08 */
[----:B------:R1:W-:Y:S04]  /*2aba0*/  @!P3 ST.E.128 desc[UR50][R12.64], RZ ;  /* 0x000000ff0c00b985 */ /* 0x0003e8000c101d32 */
[----:B------:R1:W-:Y:S04]  /*2abb0*/  @!P4 ST.E.128 desc[UR50][R26.64], RZ ;  /* 0x000000ff1a00c985 */ /* 0x0003e8000c101d32 */
[----:B------:R1:W-:Y:S02]  /*2abc0*/  @!P5 ST.E.128 desc[UR50][R14.64], RZ ;  /* 0x000000ff0e00d985 */ /* 0x0003e4000c101d32 */
.L_x_6817:
[----:B------:R-:W-:Y:S05]  /*2abd0*/  BSYNC B1 ;  /* 0x0000000000017941 */ /* 0x000fea0003800000 */
.L_x_6816:
[----:B------:R-:W-:-:S03]  /*2abe0*/  UMOV UR4, 0xffffffff ;  /* 0xffffffff00047882 */ /* 0x000fc60000000000 */
[----:B------:R-:W-:Y:S05]  /*2abf0*/  BRA.DIV UR4, `(.L_x_6818) ;  /* 0x000000e6040c7947 */ /* 0x000fea000b800000 */
[----:B--2---:R2:W0:Y:S04]  /*2ac00*/  SHFL.IDX PT, R0, R3, 0x1, 0x181f ;  /* 0x00381f0003007f89 */ /* 0x00442800000e0000 */
[----:B-1--4-:R2:W1:Y:S02]  /*2ac10*/  SHFL.IDX PT, R14, R2, 0x1, 0x181f ;  /* 0x00381f00020e7f89 */ /* 0x01246400000e0000 */
.L_x_7144:
        /* <DEDUP_REMOVED lines=17> */
.L_x_6820:
[----:B------:R-:W-:Y:S05]  /*2ad30*/  BSYNC B1 ;  /* 0x0000000000017941 */ /* 0x000fea0003800000 */
.L_x_6819:
[----:B------:R-:W-:-:S03]  /*2ad40*/  UMOV UR4, 0xffffffff ;  /* 0xffffffff00047882 */ /* 0x000fc60000000000 */
[----:B------:R-:W-:Y:S05]  /*2ad50*/  BRA.DIV UR4, `(.L_x_6821) ;  /* 0x000000e204fc7947 */ /* 0x000fea000b800000 */
[----:B0-----:R0:W0:Y:S04]  /*2ad60*/  SHFL.IDX PT, R0, R3, 0x2, 0x181f ;  /* 0x00581f0003007f89 */ /* 0x00102800000e0000 */
[----:B-1--4-:R1:W4:Y:S02]  /*2ad70*/  SHFL.IDX PT, R14, R2, 0x2, 0x181f ;  /* 0x00581f00020e7f89 */ /* 0x01232400000e0000 */
.L_x_7148:
        /* <DEDUP_REMOVED lines=17> */
.L_x_6823:
[----:B------:R-:W-:Y:S05]  /*2ae90*/  BSYNC B1 ;  /* 0x0000000000017941 */ /* 0x000fea0003800000 */
.L_x_6822:
[----:B------:R-:W-:-:S03]  /*2aea0*/  UMOV UR4, 0xffffffff ;  /* 0xffffffff00047882 */ /* 0x000fc60000000000 */
[----:B------:R-:W-:Y:S05]  /*2aeb0*/  BRA.DIV UR4, `(.L_x_6824) ;  /* 0x000000e204ec7947 */ /* 0x000fea000b800000 */
[----:B0-----:R0:W0:Y:S04]  /*2aec0*/  SHFL.IDX PT, R0, R3, 0x3, 0x181f ;  /* 0x00781f0003007f89 */ /* 0x00102800000e0000 */
[----:B----4-:R4:W0:Y:S02]  /*2aed0*/  SHFL.IDX PT, R14, R2, 0x3, 0x181f ;  /* 0x00781f00020e7f89 */ /* 0x01082400000e0000 */
.L_x_7152:
[----:B-12-4-:R-:W-:-:S05]  /*2aee0*/  VIADD R2, R6, 0x60 ;  /* 0x0000006006027836 */ /* 0x016fca0000000000 */
        /* <DEDUP_REMOVED lines=15> */
.L_x_6807:
[----:B------:R-:W-:Y:S05]  /*2afe0*/  BSYNC B0 ;  /* 0x0000000000007941 */ /* 0x000fea0003800000 */
.L_x_6792:
[----:B------:R-:W-:Y:S02]  /*2aff0*/  ULDC UR4, c[0x0][0xc3c] ;  /* 0x00030f0000047ab9 */ /* 0x000fe40000000800 */
[----:B------:R-:W-:-:S13]  /*2b000*/  ISETP.GE.AND P0, PT, R31, UR4, PT ;  /* 0x000000041f007c0c */ /* 0x000fda000bf06270 */
[----:B------:R-:W-:Y:S05]  /*2b010*/  @!P0 BRA `(.L_x_6825) ;  /* 0xfffffd6800608947 */ /* 0x000fea000383ffff */
[----:B------:R-:W-:Y:S05]  /*2b020*/  BRA `(.L_x_6600) ;  /* 0x0000009c00487947 */ /* 0x000fea0003800000 */
.L_x_6598:
        /* <DEDUP_REMOVED lines=15> */
[----:B------:R-:W-:Y:S01]  /*2b120*/  IMAD.MOV.U32 R0, RZ, RZ, RZ ;  /* 0x000000ffff007224 */ /* 0x000fe200078e00ff */
[----:B------:R-:W-:Y:S01]  /*2b130*/  MOV R9, RZ ;  /* 0x000000ff00097202 */ /* 0x000fe20000000f00 */
        /* <DEDUP_REMOVED lines=41> */
.L_x_6829:
        /* <DEDUP_REMOVED lines=13> */
[----:B-1----:R-:W-:Y:S01]  /*2b4a0*/  @!P6 IMAD.WIDE R2, R9, 0x4, R2 ;  /* 0x000000040902e825 */ /* 0x002fe200078e0202 */
[----:B------:R-:W-:-:S06]  /*2b4b0*/  MOV R9, RZ ;  /* 0x000000ff00097202 */ /* 0x000fcc0000000f00 */
        /* <DEDUP_REMOVED lines=22> */
.L_x_6827:
        /* <DEDUP_REMOVED lines=13> */
.L_x_6830:
        /* <DEDUP_REMOVED lines=11> */
[----:B0-----:R-:W-:-:S02]  /*2b7a0*/  IADD3 R2, R6, 0xffffffe, RZ ;  /* 0x0ffffffe06027810 */ /* 0x001fc40007ffe0ff */
[----:B------:R-:W-:-:S05]  /*2b7b0*/  IABS R6, R5 ;  /* 0x0000000500067213 */ /* 0x000fca0000000000 */
        /* <DEDUP_REMOVED lines=23> */
[----:B------:R-:W-:Y:S01]  /*2b930*/  IMAD R11, R11, R4, RZ ;  /* 0x000000040b0b7224 */ /* 0x000fe200078e02ff */
[----:B------:R-:W-:Y:S01]  /*2b940*/  IADD3 R10, RZ, -R2, RZ ;  /* 0x80000002ff0a7210 */ /* 0x000fe20007ffe0ff */
        /* <DEDUP_REMOVED lines=21> */
[----:B------:R-:W-:-:S03]  /*2baa0*/  IMAD R2, R0, R3, R5 ;  /* 0x0000000300027224 */ /* 0x000fc600078e0205 */
[----:B------:R-:W-:Y:S01]  /*2bab0*/  LEA R26, R26, R9, 0x10 ;  /* 0x000000091a1a7211 */ /* 0x000fe200078e80ff */
[----:B------:R-:W-:Y:S06]  /*2bac0*/  BRA `(.L_x_6832) ;  /* 0x0000000000f47947 */ /* 0x000fec0003800000 */
.L_x_6831:
        /* <DEDUP_REMOVED lines=28> */
[----:B------:R-:W-:Y:S01]  /*2bc90*/  IMAD R13, R11, R2, RZ ;  /* 0x000000020b0d7224 */ /* 0x000fe200078e02ff */
[----:B------:R-:W-:-:S03]  /*2bca0*/  IADD3 R2, -R2, RZ, RZ ;  /* 0x000000ff02027210 */ /* 0x000fc60007ffe1ff */
        /* <DEDUP_REMOVED lines=31> */
.L_x_6832:
[----:B------:R-:W-:-:S05]  /*2bea0*/  LOP3.LUT R25, RZ, R2, RZ, 0x33, !PT ;  /* 0x00000002ff197212 */ /* 0x000fca00078e33ff */
[----:B------:R-:W-:Y:S01]  /*2beb0*/  IMAD.IADD R25, R0, 0x1, R25 ;  /* 0x0000000100197824 */ /* 0x000fe200078e0219 */
[----:B------:R-:W-:Y:S06]  /*2bec0*/  BRA `(.L_x_6833) ;  /* 0x00000000000c7947 */ /* 0x000fec0003800000 */
.L_x_6828:
[----:B------:R-:W-:Y:S01]  /*2bed0*/  MOV R25, RZ ;  /* 0x000000ff00197202 */ /* 0x000fe20000000f00 */
[----:B------:R-:W-:Y:S02]  /*2bee0*/  IMAD.U32 R24, RZ, RZ, UR6 ;  /* 0x00000006ff187e24 */ /* 0x000fe4000f8e00ff */
[----:B------:R-:W-:-:S07]  /*2bef0*/  IMAD.MOV.U32 R26, RZ, RZ, RZ ;  /* 0x000000ffff1a7224 */ /* 0x000fce00078e00ff */
.L_x_6833:
[----:B------:R-:W-:-:S13]  /*2bf00*/  ISETP.NE.AND P0, PT, R7, RZ, PT ;  /* 0x000000ff0700720c */ /* 0x000fda0003f05270 */
[----:B------:R-:W0:Y:S01]  /*2bf10*/  @!P0 S2R R3, SR_CgaCtaId ;  /* 0x0000000000038919 */ /* 0x000e220000008800 */
[----:B------:R-:W-:-:S04]  /*2bf20*/  @!P0 MOV R0, 0x400 ;  /* 0x0000040000008802 */ /* 0x000fc80000000f00 */
[----:B0-----:R-:W-:-:S05]  /*2bf30*/  @!P0 LEA R0, R3, R0, 0x18 ;  /* 0x0000000003008211 */ /* 0x001fca00078ec0ff */
[----:B------:R2:W-:Y:S01]  /*2bf40*/  @!P0 STS.128 [R0+0x334d0], R24 ;  /* 0x0334d01800008388 */ /* 0x0005e20000000c00 */
[----:B------:R-:W-:Y:S06]  /*2bf50*/  BAR.ARV 0x5, 0x180 ;  /* 0x0146000000007b1d */ /* 0x000fec0000002000 */
.L_x_6826:
[----:B--2---:R-:W-:Y:S01]  /*2bf60*/  IMAD.MOV.U32 R0, RZ, RZ, 0x1 ;  /* 0x00000001ff007424 */ /* 0x004fe200078e00ff */
[----:B------:R-:W-:Y:S01]  /*2bf70*/  ULDC UR4, c[0x0][0xc3c] ;  /* 0x00030f0000047ab9 */ /* 0x000fe20000000800 */
[----:B------:R-:W-:Y:S01]  /*2bf80*/  IMAD.MOV.U32 R33, RZ, RZ, RZ ;  /* 0x000000ffff217224 */ /* 0x000fe200078e00ff */
[----:B-1----:R-:W-:Y:S02]  /*2bf90*/  ISETP.GE.AND P0, PT, R27, UR4, PT ;  /* 0x000000041b007c0c */ /* 0x002fe4000bf06270 */
[----:B------:R1:W-:Y:S04]  /*2bfa0*/  STL [R1], R0 ;  /* 0x0000000001007387 */ /* 0x0003e80000100800 */
[----:B------:R1:W-:Y:S07]  /*2bfb0*/  STL [R1+0x38], RZ ;  /* 0x000038ff01007387 */ /* 0x0003ee0000100800 */
[----:B------:R-:W-:Y:S05]  /*2bfc0*/  @P0 BRA `(.L_x_6834) ;  /* 0x00000088005c0947 */ /* 0x000fea0003800000 */
[----:B------:R-:W2:Y:S01]  /*2bfd0*/  S2R R9, SR_TID.X ;  /* 0x0000000000097919 */ /* 0x000ea20000002100 */
[----:B------:R-:W3:Y:S01]  /*2bfe0*/  S2UR UR4, SR_CgaCtaId ;  /* 0x00000000000479c3 */ /* 0x000ee20000008800 */
[----:B------:R-:W-:Y:S01]  /*2bff0*/  MOV R17, 0x400 ;  /* 0x0000040000117802 */ /* 0x000fe20000000f00 */
[----:B------:R-:W-:Y:S01]  /*2c000*/  BSSY B7, `(.L_x_6834) ;  /* 0x0000893000077945 */ /* 0x000fe20003800000 */
[----:B------:R-:W-:Y:S01]  /*2c010*/  IMAD.MOV.U32 R36, RZ, RZ, RZ ;  /* 0x000000ffff247224 */ /* 0x000fe200078e00ff */
[----:B------:R-:W-:Y:S01]  /*2c020*/  ULDC.64 UR40, c[0x0][0x198] ;  /* 0x0000660000287ab9 */ /* 0x000fe20000000a00 */
[----:B------:R-:W-:Y:S01]  /*2c030*/  IMAD.MOV.U32 R33, RZ, RZ, RZ ;  /* 0x000000ffff217224 */ /* 0x000fe200078e00ff */
[----:B------:R-:W-:Y:S02]  /*2c040*/  ULOP3.LUT UR39, UR36, 0x2, URZ, 0xfc, !UPT ;  /* 0x0000000224277892 */ /* 0x000fe4000f8efc3f */
[----:B------:R-:W-:Y:S01]  /*2c050*/  ULOP3.LUT UR37, UR36, 0x1, URZ, 0xfc, !UPT ;  /* 0x0000000124257892 */ /* 0x000fe2000f8efc3f */
[----:B------:R-:W-:Y:S01]  /*2c060*/  ULDC UR38, c[0x0][0xc] ;  /* 0x0000030000267ab9 */ /* 0x000fe20000000800 */
[C---:B--2---:R-:W-:Y:S01]  /*2c070*/  IMAD.SHL.U32 R22, R9.reuse, 0x40, RZ ;  /* 0x0000004009167824 */ /* 0x044fe200078e00ff */
[----:B0-----:R-:W-:Y:S01]  /*2c080*/  SHF.R.U32.HI R2, RZ, 0x1, R9 ;  /* 0x00000001ff027819 */ /* 0x001fe20000011609 */
[C---:B-1----:R-:W-:Y:S01]  /*2c090*/  IMAD.SHL.U32 R0, R9.reuse, 0x10, RZ ;  /* 0x0000001009007824 */ /* 0x042fe200078e00ff */
[C---:B------:R-:W-:Y:S01]  /*2c0a0*/  LOP3.LUT R11, R9.reuse, 0x7f, RZ, 0xc0, !PT ;  /* 0x0000007f090b7812 */ /* 0x040fe200078ec0ff */
[----:B------:R-:W-:Y:S01]  /*2c0b0*/  IMAD.SHL.U32 R6, R9, 0x2, RZ ;  /* 0x0000000209067824 */ /* 0x000fe200078e00ff */
[----:B------:R-:W-:-:S02]  /*2c0c0*/  LOP3.LUT R3, R22, 0x180, RZ, 0xc0, !PT ;  /* 0x0000018016037812 */ /* 0x000fc400078ec0ff */
[----:B------:R-:W-:Y:S01]  /*2c0d0*/  LOP3.LUT R5, R0, 0x1b0, RZ, 0xc0, !PT ;  /* 0x000001b000057812 */ /* 0x000fe200078ec0ff */
[----:B------:R-:W-:Y:S01]  /*2c0e0*/  IMAD.SHL.U32 R4, R11, 0x10, RZ ;  /* 0x000000100b047824 */ /* 0x000fe200078e00ff */
[----:B------:R-:W-:Y:S01]  /*2c0f0*/  LOP3.LUT R3, R3, 0x30, R2, 0xf8, !PT ;  /* 0x0000003003037812 */ /* 0x000fe200078ef802 */
[----:B------:R-:W-:Y:S01]  /*2c100*/  IMAD.SHL.U32 R2, R9, 0x20, RZ ;  /* 0x0000002009027824 */ /* 0x000fe200078e00ff */
[----:B------:R-:W-:Y:S02]  /*2c110*/  LOP3.LUT R6, R5, 0x30, R6, 0x78, !PT ;  /* 0x0000003005067812 */ /* 0x000fe400078e7806 */
[----:B------:R-:W-:Y:S01]  /*2c120*/  LOP3.LUT R7, R4, 0x600, RZ, 0xc0, !PT ;  /* 0x0000060004077812 */ /* 0x000fe200078ec0ff */
[C---:B------:R-:W-:Y:S01]  /*2c130*/  IMAD.SHL.U32 R4, R9.reuse, 0x8, RZ ;  /* 0x0000000809047824 */ /* 0x040fe200078e00ff */
[----:B------:R-:W-:Y:S02]  /*2c140*/  LOP3.LUT R5, R2, 0x80, RZ, 0xc0, !PT ;  /* 0x0000008002057812 */ /* 0x000fe400078ec0ff */
[----:B------:R-:W-:-:S02]  /*2c150*/  SHF.L.U32 R8, R9, 0x2, RZ ;  /* 0x0000000209087819 */ /* 0x000fc400000006ff */
[----:B------:R-:W-:Y:S02]  /*2c160*/  LOP3.LUT R5, R5, 0x10, R9, 0xf8, !PT ;  /* 0x0000001005057812 */ /* 0x000fe400078ef809 */
[----:B------:R-:W-:Y:S02]  /*2c170*/  LOP3.LUT R9, R7, 0x40, R0, 0xf8, !PT ;  /* 0x0000004007097812 */ /* 0x000fe400078ef800 */
[----:B------:R-:W-:Y:S02]  /*2c180*/  LOP3.LUT R3, R3, 0x30, R4, 0x78, !PT ;  /* 0x0000003003037812 */ /* 0x000fe400078e7804 */
[----:B------:R-:W-:Y:S02]  /*2c190*/  LOP3.LUT R10, R9, R6, RZ, 0xfc, !PT ;  /* 0x00000006090a7212 */ /* 0x000fe400078efcff */
[----:B------:R-:W-:Y:S01]  /*2c1a0*/  LOP3.LUT R22, R3, 0x640, R22, 0xf8, !PT ;  /* 0x0000064003167812 */ /* 0x000fe200078ef816 */
[----:B------:R-:W-:Y:S01]  /*2c1b0*/  IMAD.MOV.U32 R3, RZ, RZ, 0x1 ;  /* 0x00000001ff037424 */ /* 0x000fe200078e00ff */
[----:B------:R-:W-:Y:S01]  /*2c1c0*/  LOP3.LUT R7, R7, 0x60, R2, 0xf8, !PT ;  /* 0x0000006007077812 */ /* 0x000fe200078ef802 */
[----:B------:R-:W-:Y:S01]  /*2c1d0*/  STL [R1+0x1c], R10 ;  /* 0x00001c0a01007387 */ /* 0x000fe20000100800 */
[----:B------:R-:W-:-:S02]  /*2c1e0*/  SHF.R.U32.HI R4, RZ, 0x2, R11 ;  /* 0x00000002ff047819 */ /* 0x000fc4000001160b */
[----:B------:R-:W-:Y:S01]  /*2c1f0*/  LOP3.LUT R0, R0, 0x30, RZ, 0xc0, !PT ;  /* 0x0000003000007812 */ /* 0x000fe200078ec0ff */
[----:B------:R-:W-:Y:S01]  /*2c200*/  STL [R1+0x38], RZ ;  /* 0x000038ff01007387 */ /* 0x000fe20000100800 */
[--C-:B------:R-:W-:Y:S02]  /*2c210*/  LOP3.LUT R16, R7, 0x100, R2.reuse, 0xf8, !PT ;  /* 0x0000010007107812 */ /* 0x100fe400078ef802 */
[----:B------:R-:W-:Y:S01]  /*2c220*/  LOP3.LUT R2, R4, 0x60, R2, 0xf8, !PT ;  /* 0x0000006004027812 */ /* 0x000fe200078ef802 */
[----:B------:R3:W-:Y:S01]  /*2c230*/  STL [R1+0x4], R3 ;  /* 0x0000040301007387 */ /* 0x0007e20000100800 */
[----:B------:R-:W-:Y:S02]  /*2c240*/  LOP3.LUT R4, R0, 0x40, RZ, 0xfc, !PT ;  /* 0x0000004000047812 */ /* 0x000fe400078efcff */
[----:B------:R-:W-:Y:S02]  /*2c250*/  LOP3.LUT R5, R5, 0x10, R8, 0x78, !PT ;  /* 0x0000001005057812 */ /* 0x000fe400078e7808 */
[----:B------:R-:W-:-:S02]  /*2c260*/  LOP3.LUT R2, R2, 0x80, RZ, 0xfc, !PT ;  /* 0x0000008002027812 */ /* 0x000fc400078efcff */
[----:B------:R-:W-:Y:S01]  /*2c270*/  LOP3.LUT R16, R16, R5, RZ, 0xfc, !PT ;  /* 0x0000000510107212 */ /* 0x000fe200078efcff */
[----:B---3--:R-:W-:-:S05]  /*2c280*/  IMAD.U32 R3, RZ, RZ, UR4 ;  /* 0x00000004ff037e24 */ /* 0x008fca000f8e00ff */
[----:B------:R0:W-:Y:S01]  /*2c290*/  STL [R1+0x18], R3 ;  /* 0x0000180301007387 */ /* 0x0001e20000100800 */
[----:B------:R-:W-:Y:S01]  /*2c2a0*/  LEA R17, R3, R17, 0x18 ;  /* 0x0000001103117211 */ /* 0x000fe200078ec0ff */
[----:B0-----:R-:W-:-:S05]  /*2c2b0*/  IMAD.MOV.U32 R3, RZ, RZ, 0x1 ;  /* 0x00000001ff037424 */ /* 0x001fca00078e00ff */
[----:B------:R0:W-:Y:S02]  /*2c2c0*/  STL [R1], R3 ;  /* 0x0000000301007387 */ /* 0x0001e40000100800 */
[----:B0-----:R-:W-:Y:S01]  /*2c2d0*/  LOP3.LUT R3, R0, 0x80, RZ, 0xfc, !PT ;  /* 0x0000008000037812 */ /* 0x001fe200078efcff */
[----:B------:R-:W-:-:S05]  /*2c2e0*/  IMAD.IADD R0, R17, 0x1, R10 ;  /* 0x0000000111007824 */ /* 0x000fca00078e020a */
[----:B------:R0:W-:Y:S02]  /*2c2f0*/  STL [R1+0x20], R0 ;  /* 0x0000200001007387 */ /* 0x0001e40000100800 */
.L_x_6958:
[----:B------:R-:W1:Y:S02]  /*2c300*/  LDC.64 R28, c[0x0][0xc88] ;  /* 0x00032200ff1c7b82 */ /* 0x000e640000000a00 */
[----:B-1----:R-:W-:-:S06]  /*2c310*/  IMAD.WIDE R28, R27, 0x4, R28 ;  /* 0x000000041b1c7825 */ /* 0x002fcc00078e021c */
[----:B0-----:R-:W0:Y:S01]  /*2c320*/  LDG.E R28, desc[UR50][R28.64] ;  /* 0x000000321c1c7981 */ /* 0x001e22000c1e1900 */
[----:B------:R-:W-:Y:S05]  /*2c330*/  YIELD ;  /* 0x0000000000007946 */ /* 0x000fea0003800000 */
[----:B------:R-:W-:Y:S01]  /*2c340*/  ULDC.64 UR4, c[0x0][0xa28] ;  /* 0x00028a0000047ab9 */ /* 0x000fe20000000a00 */
[----:B------:R-:W-:Y:S01]  /*2c350*/  IMAD.MOV.U32 R10, RZ, RZ, RZ ;  /* 0x000000ffff0a7224 */ /* 0x000fe200078e00ff */
[----:B------:R-:W-:Y:S01]  /*2c360*/  ISETP.NE.U32.AND P0, PT, RZ, UR4, PT ;  /* 0x00000004ff007c0c */ /* 0x000fe2000bf05070 */
[----:B------:R-:W-:Y:S01]  /*2c370*/  ULDC.64 UR6, c[0x0][0xa10] ;  /* 0x0002840000067ab9 */ /* 0x000fe20000000a00 */
[----:B------:R-:W-:Y:S01]  /*2c380*/  IMAD.MOV.U32 R31, RZ, RZ, RZ ;  /* 0x000000ffff1f7224 */ /* 0x000fe200078e00ff */
[----:B------:R-:W-:Y:S01]  /*2c390*/  ULDC.64 UR8, c[0x0][0xa18] ;  /* 0x0002860000087ab9 */ /* 0x000fe20000000a00 */
[----:B------:R-:W-:-:S02]  /*2c3a0*/  ISETP.NE.AND.EX P0, PT, RZ, UR5, PT, P0 ;  /* 0x00000005ff007c0c */ /* 0x000fc4000bf05300 */
[----:B0-2---:R-:W-:-:S11]  /*2c3b0*/  SHF.R.S32.HI R0, RZ, 0x1f, R28 ;  /* 0x0000001fff007819 */ /* 0x005fd6000001141c */
[C---:B---3--:R-:W-:Y:S01]  /*2c3c0*/  @P0 LEA R2, P1, R28.reuse, UR4, 0x2 ;  /* 0x000000041c020c11 */ /* 0x048fe2000f8210ff */
        /* <DEDUP_REMOVED lines=11> */
[C---:B------:R-:W-:Y:S02]  /*2c480*/  IADD3 R4, P4, R29.reuse, UR6, RZ ;  /* 0x000000061d047c10 */ /* 0x040fe4000ff9e0ff */
[----:B-1----:R-:W-:-:S02]  /*2c490*/  IADD3 R2, P3, R29, UR4, RZ ;  /* 0x000000041d027c10 */ /* 0x002fc4000ff7e0ff */
[C---:B------:R-:W-:Y:S02]  /*2c4a0*/  IADD3.X R5, R30.reuse, UR7, RZ, P4, !PT ;  /* 0x000000071e057c10 */ /* 0x040fe4000a7fe4ff */
[----:B------:R-:W-:Y:S02]  /*2c4b0*/  IADD3.X R3, R30, UR5, RZ, P3, !PT ;  /* 0x000000051e037c10 */ /* 0x000fe40009ffe4ff */
[----:B------:R-:W-:-:S03]  /*2c4c0*/  ISETP.NE.U32.AND P2, PT, RZ, UR8, PT ;  /* 0x00000008ff007c0c */ /* 0x000fc6000bf45070 */
[----:B------:R-:W5:Y:S01]  /*2c4d0*/  @P0 LDG.E R31, desc[UR50][R2.64] ;  /* 0x00000032021f0981 */ /* 0x000f62000c1e1900 */
[----:B------:R-:W-:-:S03]  /*2c4e0*/  ISETP.NE.AND.EX P2, PT, RZ, UR9, PT, P2 ;  /* 0x00000009ff007c0c */ /* 0x000fc6000bf45320 */
[----:B------:R-:W5:Y:S01]  /*2c4f0*/  @P1 LDG.E R0, desc[UR50][R4.64] ;  /* 0x0000003204001981 */ /* 0x000f62000c1e1900 */
[----:B------:R-:W-:Y:S02]  /*2c500*/  ULDC UR4, c[0x0][0x288] ;  /* 0x0000a20000047ab9 */ /* 0x000fe40000000800 */
[----:B------:R-:W-:Y:S01]  /*2c510*/  MOV R34, UR4 ;  /* 0x0000000400227c02 */ /* 0x000fe20008000f00 */
[----:B------:R-:W-:Y:S02]  /*2c520*/  ULDC.64 UR4, c[0x0][0x418] ;  /* 0x0001060000047ab9 */ /* 0x000fe40000000a00 */
[----:B------:R-:W-:-:S03]  /*2c530*/  UISETP.NE.U32.AND UP0, UPT, UR4, URZ, UPT ;  /* 0x0000003f0400728c */ /* 0x000fc6000bf05070 */
[----:B------:R-:W-:Y:S01]  /*2c540*/  ULDC UR4, c[0x0][0x424] ;  /* 0x0001090000047ab9 */ /* 0x000fe20000000800 */
[----:B------:R-:W-:Y:S01]  /*2c550*/  UISETP.NE.AND.EX UP0, UPT, UR5, URZ, UPT, UP0 ;  /* 0x0000003f0500728c */ /* 0x000fe2000bf05300 */
[----:B------:R-:W-:Y:S02]  /*2c560*/  @P2 IADD3 R6, P3, R29, UR8, RZ ;  /* 0x000000081d062c10 */ /* 0x000fe4000ff7e0ff */
[----:B------:R-:W-:Y:S01]  /*2c570*/  ULDC UR5, c[0x0][0x2f0] ;  /* 0x0000bc0000057ab9 */ /* 0x000fe20000000800 */
[----:B------:R-:W-:Y:S01]  /*2c580*/  USEL UR4, UR4, 0x1, UP0 ;  /* 0x0000000104047887 */ /* 0x000fe20008000000 */
[----:B------:R-:W-:-:S03]  /*2c590*/  @P2 IADD3.X R7, R30, UR9, RZ, P3, !PT ;  /* 0x000000091e072c10 */ /* 0x000fc60009ffe4ff */
[----:B------:R-:W-:Y:S02]  /*2c5a0*/  UIMAD UR4, UR4, UR5, URZ ;  /* 0x00000005040472a4 */ /* 0x000fe4000f8e023f */
[----:B------:R0:W5:Y:S01]  /*2c5b0*/  @P2 LDG.E R34, desc[UR50][R6.64] ;  /* 0x0000003206222981 */ /* 0x000162000c1e1900 */
[----:B------:R-:W-:-:S03]  /*2c5c0*/  ULDC UR5, c[0x0][0x348] ;  /* 0x0000d20000057ab9 */ /* 0x000fc60000000800 */
[----:B------:R-:W-:Y:S02]  /*2c5d0*/  IMAD.U32 R9, RZ, RZ, UR4 ;  /* 0x00000004ff097e24 */ /* 0x000fe4000f8e00ff */
[----:B0-----:R-:W-:Y:S01]  /*2c5e0*/  IMAD.U32 R6, RZ, RZ, UR5 ;  /* 0x00000005ff067e24 */ /* 0x001fe2000f8e00ff */
[----:B--2---:R0:W-:Y:S01]  /*2c5f0*/  STL [R1+0xc], R10 ;  /* 0x00000c0a01007387 */ /* 0x0041e20000100800 */
[----:B------:R-:W-:Y:S05]  /*2c600*/  @P2 BRA `(.L_x_6835) ;  /* 0x0000000000102947 */ /* 0x000fea0003800000 */
[----:B------:R-:W-:Y:S05]  /*2c610*/  @!P0 BRA `(.L_x_6835) ;  /* 0x00000000000c8947 */ /* 0x000fea0003800000 */
[----:B-----5:R-:W2:Y:S04]  /*2c620*/  LDG.E R34, desc[UR50][R2.64] ;  /* 0x0000003202227981 */ /* 0x020ea8000c1e1900 */
[----:B------:R-:W2:Y:S02]  /*2c630*/  LDG.E R2, desc[UR50][R2.64+0x4] ;  /* 0x0000043202027981 */ /* 0x000ea4000c1e1900 */
[----:B--2---:R-:W-:-:S07]  /*2c640*/  IMAD.IADD R34, R2, 0x1, -R34 ;  /* 0x0000000102227824 */ /* 0x004fce00078e0a22 */
.L_x_6835:
[----:B------:R-:W-:Y:S01]  /*2c650*/  ULDC.64 UR4, c[0x0][0xa20] ;  /* 0x0002880000047ab9 */ /* 0x000fe20000000a00 */
[C---:B------:R-:W-:Y:S01]  /*2c660*/  LOP3.LUT R8, R26.reuse, 0xff000000, RZ, 0xc0, !PT ;  /* 0xff0000001a087812 */ /* 0x040fe200078ec0ff */
[----:B------:R-:W-:Y:S01]  /*2c670*/  IMAD.MOV.U32 R37, RZ, RZ, R28 ;  /* 0x000000ffff257224 */ /* 0x000fe200078e001c */
[----:B------:R-:W-:Y:S02]  /*2c680*/  ISETP.NE.U32.AND P0, PT, RZ, UR4, PT ;  /* 0x00000004ff007c0c */ /* 0x000fe4000bf05070 */
[----:B------:R-:W-:Y:S02]  /*2c690*/  SHF.R.U32.HI R8, RZ, 0x8, R8 ;  /* 0x00000008ff087819 */ /* 0x000fe40000011608 */
[----:B------:R-:W-:Y:S02]  /*2c6a0*/  ISETP.NE.AND.EX P0, PT, RZ, UR5, PT, P0 ;  /* 0x00000005ff007c0c */ /* 0x000fe4000bf05300 */
[C---:B------:R-:W-:Y:S02]  /*2c6b0*/  LOP3.LUT R2, R26.reuse, 0xff0000, RZ, 0xc0, !PT ;  /* 0x00ff00001a027812 */ /* 0x040fe400078ec0ff */
[----:B------:R-:W-:-:S02]  /*2c6c0*/  LOP3.LUT R18, R26, 0xffff, RZ, 0xc0, !PT ;  /* 0x0000ffff1a127812 */ /* 0x000fc400078ec0ff */
[----:B------:R-:W-:-:S07]  /*2c6d0*/  LEA.HI R8, R2, R8, RZ, 0x10 ;  /* 0x0000000802087211 */ /* 0x000fce00078f80ff */
[----:B------:R-:W-:Y:S05]  /*2c6e0*/  @!P0 BRA `(.L_x_6836) ;  /* 0x0000000000108947 */ /* 0x000fea0003800000 */
[----:B------:R-:W-:-:S04]  /*2c6f0*/  IADD3 R2, P0, R29, UR4, RZ ;  /* 0x000000041d027c10 */ /* 0x000fc8000ff1e0ff */
[----:B------:R-:W-:-:S05]  /*2c700*/  IADD3.X R3, R30, UR5, RZ, P0, !PT ;  /* 0x000000051e037c10 */ /* 0x000fca00087fe4ff */
[----:B------:R1:W5:Y:S01]  /*2c710*/  LDG.E R9, desc[UR50][R2.64] ;  /* 0x0000003202097981 */ /* 0x000362000c1e1900 */
[----:B------:R-:W-:Y:S05]  /*2c720*/  BRA `(.L_x_6837) ;  /* 0x0000000000247947 */ /* 0x000fea0003800000 */
.L_x_6836:
        /* <DEDUP_REMOVED lines=9> */
.L_x_6837:
[----:B-1----:R-:W2:Y:S01]  /*2c7c0*/  @P1 LDG.E R2, desc[UR50][R4.64] ;  /* 0x0000003204021981 */ /* 0x002ea2000c1e1900 */
[----:B------:R-:W1:Y:S03]  /*2c7d0*/  LDC R3, c[0x0][0x448] ;  /* 0x00011200ff037b82 */ /* 0x000e660000000800 */
[----:B------:R3:W2:Y:S01]  /*2c7e0*/  @P1 LDG.E R5, desc[UR50][R4.64+0x4] ;  /* 0x0000043204051981 */ /* 0x0006a2000c1e1900 */
[----:B-----5:R-:W-:Y:S01]  /*2c7f0*/  IMAD.IADD R9, R9, 0x1, -R10 ;  /* 0x0000000109097824 */ /* 0x020fe200078e0a0a */
[----:B------:R-:W-:Y:S01]  /*2c800*/  BSSY B0, `(.L_x_6838) ;  /* 0x0000036000007945 */ /* 0x000fe20003800000 */
[----:B------:R-:W-:Y:S02]  /*2c810*/  LOP3.LUT R19, R8, 0xff, RZ, 0xc0, !PT ;  /* 0x000000ff08137812 */ /* 0x000fe400078ec0ff */
[----:B-1----:R-:W-:-:S13]  /*2c820*/  ISETP.NE.AND P0, PT, R3, 0x1, PT ;  /* 0x000000010300780c */ /* 0x002fda0003f05270 */
[----:B---3--:R-:W1:Y:S08]  /*2c830*/  @P0 LDC R4, c[0x0][0x44c] ;  /* 0x00011300ff040b82 */ /* 0x008e700000000800 */
[----:B------:R-:W3:Y:S01]  /*2c840*/  @P0 LDC R3, c[0x0][0x450] ;  /* 0x00011400ff030b82 */ /* 0x000ee20000000800 */
[----:B--2---:R-:W-:Y:S02]  /*2c850*/  @P1 IMAD.IADD R6, R5, 0x1, -R2 ;  /* 0x0000000105061824 */ /* 0x004fe400078e0a02 */
[----:B------:R-:W-:-:S02]  /*2c860*/  IMAD.SHL.U32 R2, R25, 0x80, RZ ;  /* 0x0000008019027824 */ /* 0x000fc400078e00ff */
[----:B------:R-:W-:Y:S02]  /*2c870*/  IMAD.IADD R26, R9, 0x1, R6 ;  /* 0x00000001091a7824 */ /* 0x000fe400078e0206 */
[----:B------:R-:W-:-:S03]  /*2c880*/  VIADD R2, R2, 0x7f ;  /* 0x0000007f02027836 */ /* 0x000fc60000000000 */
[----:B------:R-:W-:Y:S01]  /*2c890*/  IADD3 R5, R26, 0x9f, RZ ;  /* 0x0000009f1a057810 */ /* 0x000fe20007ffe0ff */
[----:B-1----:R-:W-:Y:S01]  /*2c8a0*/  @P0 IMAD.HI.U32 R4, R2, R4, RZ ;  /* 0x0000000402040227 */ /* 0x002fe200078e00ff */
[----:B------:R-:W-:-:S03]  /*2c8b0*/  IADD3 R7, R26, 0xa0, -R34 ;  /* 0x000000a01a077810 */ /* 0x000fc60007ffe822 */
[----:B------:R-:W-:Y:S01]  /*2c8c0*/  IMAD.HI R5, R5, 0x66666667, RZ ;  /* 0x6666666705057827 */ /* 0x000fe200078e02ff */
[----:B---3--:R-:W-:Y:S02]  /*2c8d0*/  @P0 SHF.R.U32.HI R2, RZ, R3, R4 ;  /* 0x00000003ff020219 */ /* 0x008fe40000011604 */
[----:B------:R-:W-:Y:S02]  /*2c8e0*/  SHF.R.U32.HI R4, RZ, 0x10, R8 ;  /* 0x00000010ff047819 */ /* 0x000fe40000011608 */
[----:B------:R-:W-:Y:S01]  /*2c8f0*/  SHF.R.U32.HI R3, RZ, 0x1f, R5 ;  /* 0x0000001fff037819 */ /* 0x000fe20000011605 */
[----:B------:R-:W-:-:S03]  /*2c900*/  IMAD.IADD R2, R7, 0x1, R2 ;  /* 0x0000000107027824 */ /* 0x000fc600078e0202 */
[----:B------:R-:W-:Y:S01]  /*2c910*/  LEA.HI.SX32 R5, R5, R3, 0x1a ;  /* 0x0000000305057211 */ /* 0x000fe200078fd2ff */
[----:B------:R-:W-:-:S05]  /*2c920*/  IMAD.HI R2, R2, 0x66666667, RZ ;  /* 0x6666666702027827 */ /* 0x000fca00078e02ff */
[----:B------:R-:W-:-:S04]  /*2c930*/  SHF.R.U32.HI R3, RZ, 0x1f, R2 ;  /* 0x0000001fff037819 */ /* 0x000fc80000011602 */
[----:B------:R-:W-:Y:S01]  /*2c940*/  LEA.HI.SX32 R3, R2, R3, 0x1a ;  /* 0x0000000302037211 */ /* 0x000fe200078fd2ff */
[----:B------:R-:W-:-:S03]  /*2c950*/  IMAD.MOV.U32 R2, RZ, RZ, RZ ;  /* 0x000000ffff027224 */ /* 0x000fc600078e00ff */
[----:B0-----:R-:W-:-:S04]  /*2c960*/  VIMNMX R10, R5, R3, PT ;  /* 0x00000003050a7248 */ /* 0x001fc80003fe0100 */
[----:B------:R-:W-:-:S13]  /*2c970*/  ISETP.GE.AND P0, PT, R10, 0x1, PT ;  /* 0x000000010a00780c */ /* 0x000fda0003f06270 */
[----:B------:R-:W-:Y:S05]  /*2c980*/  @!P0 BRA `(.L_x_6839) ;  /* 0x0000000000748947 */ /* 0x000fea0003800000 */
        /* <DEDUP_REMOVED lines=22> */
[----:B------:R-:W-:Y:S02]  /*2caf0*/  @!P2 IMAD.IADD R3, R3, 0x1, -R11 ;  /* 0x000000010303a824 */ /* 0x000fe400078e0a0b */
[----:B------:R-:W-:Y:S01]  /*2cb00*/  @!P2 VIADD R2, R2, 0x1 ;  /* 0x000000010202a836 */ /* 0x000fe20000000000 */
[----:B------:R-:W-:Y:S02]  /*2cb10*/  ISETP.NE.AND P2, PT, R8, RZ, PT ;  /* 0x000000ff0800720c */ /* 0x000fe40003f45270 */
[----:B------:R-:W-:-:S13]  /*2cb20*/  ISETP.GE.U32.AND P0, PT, R3, R11, PT ;  /* 0x0000000b0300720c */ /* 0x000fda0003f06070 */
[----:B------:R-:W-:-:S05]  /*2cb30*/  @P0 VIADD R2, R2, 0x1 ;  /* 0x0000000102020836 */ /* 0x000fca0000000000 */
[----:B------:R-:W-:Y:S02]  /*2cb40*/  @!P3 IADD3 R2, -R2, RZ, RZ ;  /* 0x000000ff0202b210 */ /* 0x000fe40007ffe1ff */
[----:B------:R-:W-:-:S07]  /*2cb50*/  @!P2 LOP3.LUT R2, RZ, R8, RZ, 0x33, !PT ;  /* 0x00000008ff02a212 */ /* 0x000fce00078e33ff */
.L_x_6839:
[----:B------:R-:W-:Y:S05]  /*2cb60*/  BSYNC B0 ;  /* 0x0000000000007941 */ /* 0x000fea0003800000 */
.L_x_6838:
[-C--:B------:R-:W-:Y:S01]  /*2cb70*/  IMAD R3, R19, R2.reuse, RZ ;  /* 0x0000000213037224 */ /* 0x080fe200078e02ff */
[----:B------:R-:W-:Y:S04]  /*2cb80*/  BSSY B0, `(.L_x_6840) ;  /* 0x0000157000007945 */ /* 0x000fe80003800000 */
[C---:B------:R-:W-:Y:S01]  /*2cb90*/  VIADDMNMX R2, R3.reuse, R2, R10, PT ;  /* 0x0000000203027246 */ /* 0x040fe2000380010a */
[----:B------:R-:W-:-:S04]  /*2cba0*/  IMAD R3, R3, 0xa0, -R9 ;  /* 0x000000a003037824 */ /* 0x000fc800078e0a09 */
[----:B------:R-:W-:Y:S01]  /*2cbb0*/  IMAD R2, R2, 0xa0, -R9 ;  /* 0x000000a002027824 */ /* 0x000fe200078e0a09 */
[----:B------:R-:W-:-:S04]  /*2cbc0*/  VIMNMX R3, RZ, R3, !PT ;  /* 0x00000003ff037248 */ /* 0x000fc80007fe0100 */
[----:B------:R-:W-:-:S04]  /*2cbd0*/  VIMNMX R2, R2, R6, PT ;  /* 0x0000000602027248 */ /* 0x000fc80003fe0100 */
[----:B------:R-:W-:-:S13]  /*2cbe0*/  ISETP.GT.AND P0, PT, R2, R3, PT ;  /* 0x000000030200720c */ /* 0x000fda0003f04270 */
[----:B------:R-:W-:Y:S02]  /*2cbf0*/  @P0 VIADD R8, R2, 0x9f ;  /* 0x0000009f02080836 */ /* 0x000fe40000000000 */
[----:B------:R-:W-:-:S04]  /*2cc00*/  IMAD.WIDE.U32 R2, R3, -0x33333333, RZ ;  /* 0xcccccccd03027825 */ /* 0x000fc800078e00ff */
[----:B------:R-:W-:Y:S01]  /*2cc10*/  @P0 IMAD.HI R8, R8, 0x66666667, RZ ;  /* 0x6666666708080827 */ /* 0x000fe200078e02ff */
[----:B------:R-:W-:-:S04]  /*2cc20*/  SHF.R.U32.HI R6, RZ, 0x7, R3 ;  /* 0x00000007ff067819 */ /* 0x000fc80000011603 */
[----:B------:R-:W-:Y:S01]  /*2cc30*/  @P0 SHF.R.U32.HI R2, RZ, 0x1f, R8 ;  /* 0x0000001fff020819 */ /* 0x000fe20000011608 */
[----:B------:R-:W-:-:S03]  /*2cc40*/  IMAD.MOV.U32 R3, RZ, RZ, R6 ;  /* 0x000000ffff037224 */ /* 0x000fc600078e0006 */
        /* <DEDUP_REMOVED lines=11> */
.L_x_7155:
[----:B-1----:R-:W-:Y:S02]  /*2cd00*/  ISETP.NE.AND P0, PT, R14, RZ, PT ;  /* 0x000000ff0e00720c */ /* 0x002fe40003f05270 */
[----:B------:R-:W-:-:S11]  /*2cd10*/  PLOP3.LUT P6, PT, PT, PT, PT, 0x8, 0x0 ;  /* 0x000000000000781c */ /* 0x000fd60003fce170 */
[----:B------:R-:W-:Y:S05]  /*2cd20*/  @P0 BRA `(.L_x_6843) ;  /* 0x00000000000c0947 */ /* 0x000fea0003800000 */
[----:B------:R-:W-:-:S03]  /*2cd30*/  UMOV UR4, 0xffffffff ;  /* 0xffffffff00047882 */ /* 0x000fc60000000000 */
[----:B------:R-:W-:Y:S05]  /*2cd40*/  BRA.DIV UR4, `(.L_x_6844) ;  /* 0x000000c604c47947 */ /* 0x000fea000b800000 */
[----:B------:R-:W-:-:S13]  /*2cd50*/  ELECT P6, URZ, PT ;  /* 0x00000000003f782f */ /* 0x000fda00038c0000 */
.L_x_6843:
        /* <DEDUP_REMOVED lines=9> */
.L_x_7158:
[----:B------:R-:W-:Y:S05]  /*2cdf0*/  BSYNC B1 ;  /* 0x0000000000017941 */ /* 0x000fea0003800000 */
.L_x_6845:
[----:B------:R-:W-:Y:S04]  /*2ce00*/  BSSY B1, `(.L_x_6847) ;  /* 0x000008c000017945 */ /* 0x000fe80003800000 */
[----:B------:R-:W-:Y:S05]  /*2ce10*/  @!P6 BRA `(.L_x_6848) ;  /* 0x000000080028e947 */ /* 0x000fea0003800000 */
[----:B------:R-:W2:Y:S01]  /*2ce20*/  LDL R10, [R1+0x4] ;  /* 0x00000400010a7983 */ /* 0x000ea20000100800 */
        /* <DEDUP_REMOVED lines=8> */
.L_x_7159:
[----:B------:R-:W-:Y:S05]  /*2ceb0*/  BSYNC B2 ;  /* 0x0000000000027941 */ /* 0x000fea0003800000 */
.L_x_6849:
        /* <DEDUP_REMOVED lines=9> */
.L_x_6852:
[----:B------:R-:W-:Y:S05]  /*2cf50*/  BSYNC B2 ;  /* 0x0000000000027941 */ /* 0x000fea0003800000 */
.L_x_6851:
        /* <DEDUP_REMOVED lines=12> */
.L_x_6853:
        /* <DEDUP_REMOVED lines=10> */
[----:B------:R-:W-:Y:S01]  /*2d0c0*/  MOV R21, 0x40 ;  /* 0x0000004000157802 */ /* 0x000fe20000000f00 */
[----:B------:R-:W-:Y:S01]  /*2d0d0*/  VIADD R13, R10, 0x26a00 ;  /* 0x00026a000a0d7836 */ /* 0x000fe20000000000 */
[----:B------:R-:W-:Y:S01]  /*2d0e0*/  PLOP3.LUT P0, PT, PT, PT, PT, 0x80, 0x0 ;  /* 0x000000000000781c */ /* 0x000fe20003f0f070 */
[----:B------:R-:W-:Y:S01]  /*2d0f0*/  UMOV UR6, 0x0 ;  /* 0x0000000000067882 */ /* 0x000fe20000000000 */
[----:B------:R-:W-:Y:S01]  /*2d100*/  R2UR UR10, R21 ;  /* 0x00000000150a72ca */ /* 0x000fe200000e0000 */
[----:B------:R-:W-:-:S14]  /*2d110*/  UMOV UR7, 0x12f00000 ;  /* 0x12f0000000077882 */ /* 0x000fdc0000000000 */
.L_x_6854:
        /* <DEDUP_REMOVED lines=16> */
.L_x_6855:
        /* <DEDUP_REMOVED lines=13> */
.L_x_7160:
[----:B------:R-:W-:Y:S05]  /*2d2f0*/  BSYNC B2 ;  /* 0x0000000000027941 */ /* 0x000fea0003800000 */
.L_x_6856:
        /* <DEDUP_REMOVED lines=11> */
.L_x_6859:
[----:B------:R-:W-:Y:S05]  /*2d3b0*/  BSYNC B2 ;  /* 0x0000000000027941 */ /* 0x000fea0003800000 */
.L_x_6858:
        /* <DEDUP_REMOVED lines=8> */
.L_x_6860:
        /* <DEDUP_REMOVED lines=15> */
.L_x_6861:
        /* <DEDUP_REMOVED lines=15> */
.L_x_6862:
        /* <DEDUP_REMOVED lines=10> */
.L_x_6848:
[----:B------:R-:W-:Y:S05]  /*2d6c0*/  BSYNC B1 ;  /* 0x0000000000017941 */ /* 0x000fea0003800000 */
.L_x_6847:
[----:B0-----:R-:W2:Y:S01]  /*2d6d0*/  LDL.LU R8, [R1+0x4] ;  /* 0x0000040001087983 */ /* 0x001ea20000300800 */
        /* <DEDUP_REMOVED lines=8> */
[----:B------:R0:W-:Y:S02]  /*2d760*/  STL [R1+0x4], R8 ;  /* 0x0000040801007387 */ /* 0x0001e40000100800 */
[----:B------:R-:W-:Y:S05]  /*2d770*/  @!P2 BRA `(.L_x_6841) ;  /* 0x00000008005ca947 */ /* 0x000fea0003800000 */
.L_x_6879:
[----:B------:R-:W-:Y:S05]  /*2d780*/  YIELD ;  /* 0x0000000000007946 */ /* 0x000fea0003800000 */
[----:B------:R-:W-:Y:S04]  /*2d790*/  BSSY B1, `(.L_x_6863) ;  /* 0x000008b000017945 */ /* 0x000fe80003800000 */
[----:B-1----:R-:W-:Y:S05]  /*2d7a0*/  @!P6 BRA `(.L_x_6864) ;  /* 0x000000080024e947 */ /* 0x002fea0003800000 */
[----:B0-----:R-:W2:Y:S01]  /*2d7b0*/  LDL R8, [R1+0x4] ;  /* 0x0000040001087983 */ /* 0x001ea20000100800 */
        /* <DEDUP_REMOVED lines=8> */
.L_x_7161:
[----:B------:R-:W-:Y:S05]  /*2d840*/  BSYNC B2 ;  /* 0x0000000000027941 */ /* 0x000fea0003800000 */
.L_x_6865:
        /* <DEDUP_REMOVED lines=9> */
.L_x_6868:
[----:B------:R-:W-:Y:S05]  /*2d8e0*/  BSYNC B2 ;  /* 0x0000000000027941 */ /* 0x000fea0003800000 */
.L_x_6867:
        /* <DEDUP_REMOVED lines=11> */
.L_x_6869:
        /* <DEDUP_REMOVED lines=16> */
.L_x_6870:
        /* <DEDUP_REMOVED lines=16> */
.L_x_6871:
        /* <DEDUP_REMOVED lines=13> */
.L_x_7162:
[----:B------:R-:W-:Y:S05]  /*2dc70*/  BSYNC B2 ;  /* 0x0000000000027941 */ /* 0x000fea0003800000 */
.L_x_6872:
[----:B------:R-:W-:Y:S01]  /*2dc80*/  BSSY B2, `(.L_x_6874) ;  /* 0x000000b000027945 */ /* 0x000fe20003800000 */
[----:B------:R-:W-:Y:S01]  /*2dc90*/  MOV R14, 0x0 ;  /* 0x00000000000e7802 */ /* 0x000fe20000000f00 */
[----:B------:R-:W-:Y:S02]  /*2dca0*/  IMAD.MOV.U32 R15, RZ, RZ, 0x12f00000 ;  /* 0x12f00000ff0f7424 */ /* 0x000fe400078e00ff */
[----:B------:R-:W-:Y:S05]  /*2dcb0*/  @P2 BRA `(.L_x_6875) ;  /* 0x00000000001c2947 */ /* 0x000fea0003800000 */
[----:B------:R-:W2:Y:S02]  /*2dcc0*/  S2R R3, SR_TID.X ;  /* 0x0000000000037919 */ /* 0x000ea40000002100 */
[----:B--2---:R-:W-:Y:S01]  /*2dcd0*/  LOP3.LUT R13, R3, 0x1f, RZ, 0xc0, !PT ;  /* 0x0000001f030d7812 */ /* 0x004fe200078ec0ff */
[----:B------:R-:W-:-:S03]  /*2dce0*/  IMAD.MOV.U32 R3, RZ, RZ, 0x7800 ;  /* 0x00007800ff037424 */ /* 0x000fc600078e00ff */
[----:B------:R-:W-:Y:S01]  /*2dcf0*/  ISETP.NE.AND P1, PT, R13, RZ, PT ;  /* 0x000000ff0d00720c */ /* 0x000fe20003f25270 */
[----:B------:R2:W-:-:S12]  /*2dd00*/  SYNCS.ARRIVE.TRANS64 RZ, [R11+URZ+0x334b0], R3 ;  /* 0x0334b0030bff79a7 */ /* 0x0005d8000800003f */
[----:B--2---:R-:W-:Y:S05]  /*2dd10*/  @!P1 BRA `(.L_x_6875) ;  /* 0x0000000000049947 */ /* 0x004fea0003800000 */
[----:B------:R-:W-:Y:S01]  /*2dd20*/  BPT.TRAP 0x1 ;  /* 0x000000040000795c */ /* 0x000fe20000300000 */
.L_x_6875:
[----:B------:R-:W-:Y:S05]  /*2dd30*/  BSYNC B2 ;  /* 0x0000000000027941 */ /* 0x000fea0003800000 */
.L_x_6874:
        /* <DEDUP_REMOVED lines=8> */
.L_x_6876:
        /* <DEDUP_REMOVED lines=15> */
.L_x_6877:
        /* <DEDUP_REMOVED lines=15> */
.L_x_6878:
        /* <DEDUP_REMOVED lines=10> */
.L_x_6864:
[----:B------:R-:W-:Y:S05]  /*2e040*/  BSYNC B1 ;  /* 0x0000000000017941 */ /* 0x000fea0003800000 */
.L_x_6863:
[----:B------:R-:W2:Y:S01]  /*2e050*/  LDL.LU R10, [R1+0x4] ;  /* 0x00000400010a7983 */ /* 0x000ea20000300800 */
[----:B------:R-:W-:Y:S01]  /*2e060*/  VIADD R36, R36, 0x1 ;  /* 0x0000000124247836 */ /* 0x000fe20000000000 */
[C---:B------:R-:W-:Y:S01]  /*2e070*/  ISETP.GT.AND P2, PT, R12.reuse, R6, PT ;  /* 0x000000060c00720c */ /* 0x040fe20003f44270 */
[----:B------:R-:W-:-:S03]  /*2e080*/  VIADD R12, R12, 0xffffffff ;  /* 0xffffffff0c0c7836 */ /* 0x000fc60000000000 */
[----:B------:R-:W-:-:S04]  /*2e090*/  ISETP.NE.AND P1, PT, R36, 0x2, PT ;  /* 0x000000022400780c */ /* 0x000fc80003f25270 */
[----:B------:R-:W-:Y:S02]  /*2e0a0*/  SEL R3, RZ, 0x1, P1 ;  /* 0x00000001ff037807 */ /* 0x000fe40000800000 */
[----:B------:R-:W-:Y:S02]  /*2e0b0*/  SEL R36, R36, RZ, P1 ;  /* 0x000000ff24247207 */ /* 0x000fe40000800000 */
[----:B--2---:R-:W-:-:S05]  /*2e0c0*/  LOP3.LUT R10, R10, R3, RZ, 0x3c, !PT ;  /* 0x000000030a0a7212 */ /* 0x004fca00078e3cff */
[----:B------:R1:W-:Y:S01]  /*2e0d0*/  STL [R1+0x4], R10 ;  /* 0x0000040a01007387 */ /* 0x0003e20000100800 */
[----:B------:R-:W-:Y:S05]  /*2e0e0*/  @P2 BRA `(.L_x_6879) ;  /* 0xfffffff400a42947 */ /* 0x000fea000383ffff */
.L_x_6841:
[----:B------:R-:W-:Y:S05]  /*2e0f0*/  BSYNC B0 ;  /* 0x0000000000007941 */ /* 0x000fea0003800000 */
.L_x_6840:
[----:B------:R-:W2:Y:S01]  /*2e100*/  LDC R0, c[0x0][0x448] ;  /* 0x00011200ff007b82 */ /* 0x000ea20000000800 */
[----:B------:R-:W-:Y:S01]  /*2e110*/  LEA R2, R25, 0x7f, 0x7 ;  /* 0x0000007f19027811 */ /* 0x000fe200078e38ff */
[----:B------:R-:W-:Y:S06]  /*2e120*/  @!P0 WARPSYNC.ALL ;  /* 0x0000000000008948 */ /* 0x000fec0003800000 */
[----:B------:R-:W-:Y:S01]  /*2e130*/  @!P0 BAR.SYNC.DEFER_BLOCKING 0xc, 0x180 ;  /* 0x0306000000008b1d */ /* 0x000fe20000010000 */
[----:B------:R-:W-:Y:S01]  /*2e140*/  ISETP.NE.AND P2, PT, R4, RZ, PT ;  /* 0x000000ff0400720c */ /* 0x000fe20003f45270 */
[----:B------:R-:W-:-:S04]  /*2e150*/  IMAD.MOV.U32 R32, RZ, RZ, RZ ;  /* 0x000000ffff207224 */ /* 0x000fc800078e00ff */
[----:B------:R-:W-:Y:S08]  /*2e160*/  BSSY B0, `(.L_x_6880) ;  /* 0x0000028000007945 */ /* 0x000ff00003800000 */
[----:B------:R-:W3:Y:S01]  /*2e170*/  @!P2 LDC R4, c[0x0][0x9f0] ;  /* 0x00027c00ff04ab82 */ /* 0x000ee20000000800 */
[----:B--2---:R-:W-:-:S13]  /*2e180*/  ISETP.NE.AND P1, PT, R0, 0x1, PT ;  /* 0x000000010000780c */ /* 0x004fda0003f25270 */
[----:B------:R-:W2:Y:S08]  /*2e190*/  @P1 LDC R3, c[0x0][0x44c] ;  /* 0x00011300ff031b82 */ /* 0x000eb00000000800 */
[----:B------:R-:W4:Y:S01]  /*2e1a0*/  @P1 LDC R0, c[0x0][0x450] ;  /* 0x00011400ff001b82 */ /* 0x000f220000000800 */
[----:B--2---:R-:W-:-:S05]  /*2e1b0*/  @P1 IMAD.HI.U32 R3, R2, R3, RZ ;  /* 0x0000000302031227 */ /* 0x004fca00078e00ff */
[----:B----4-:R-:W-:-:S05]  /*2e1c0*/  @P1 SHF.R.U32.HI R2, RZ, R0, R3 ;  /* 0x00000000ff021219 */ /* 0x010fca0000011603 */
[----:B------:R-:W-:-:S04]  /*2e1d0*/  IMAD.IADD R0, R7, 0x1, R2 ;  /* 0x0000000107007824 */ /* 0x000fc800078e0202 */
[----:B------:R-:W-:-:S05]  /*2e1e0*/  IMAD.HI R0, R0, 0x66666667, RZ ;  /* 0x6666666700007827 */ /* 0x000fca00078e02ff */
[----:B------:R-:W-:-:S04]  /*2e1f0*/  SHF.R.U32.HI R2, RZ, 0x1f, R0 ;  /* 0x0000001fff027819 */ /* 0x000fc80000011600 */
[----:B------:R-:W-:-:S04]  /*2e200*/  LEA.HI.SX32 R2, R0, R2, 0x1a ;  /* 0x0000000200027211 */ /* 0x000fc800078fd2ff */
[----:B------:R-:W-:-:S04]  /*2e210*/  VIMNMX R5, R5, R2, PT ;  /* 0x0000000205057248 */ /* 0x000fc80003fe0100 */
[----:B------:R-:W-:-:S13]  /*2e220*/  ISETP.GE.AND P1, PT, R5, 0x1, PT ;  /* 0x000000010500780c */ /* 0x000fda0003f26270 */
[----:B---3--:R-:W-:Y:S05]  /*2e230*/  @!P1 BRA `(.L_x_6881) ;  /* 0x0000000000689947 */ /* 0x008fea0003800000 */
[-C--:B------:R-:W-:Y:S02]  /*2e240*/  IABS R0, R4.reuse ;  /* 0x0000000400007213 */ /* 0x080fe40000000000 */
[----:B------:R-:W-:Y:S02]  /*2e250*/  IABS R7, R4 ;  /* 0x0000000400077213 */ /* 0x000fe40000000000 */
[----:B------:R-:W2:Y:S03]  /*2e260*/  I2F.RP R2, R0 ;  /* 0x0000000000027306 */ /* 0x000ea60000209400 */
[----:B------:R-:W-:-:S05]  /*2e270*/  IMAD.MOV R7, RZ, RZ, -R7 ;  /* 0x000000ffff077224 */ /* 0x000fca00078e0a07 */
[----:B--2---:R-:W2:Y:S02]  /*2e280*/  MUFU.RCP R2, R2 ;  /* 0x0000000200027308 */ /* 0x004ea40000001000 */
[----:B--2---:R-:W-:-:S06]  /*2e290*/  IADD3 R2, R2, 0xffffffe, RZ ;  /* 0x0ffffffe02027810 */ /* 0x004fcc0007ffe0ff */
        /* <DEDUP_REMOVED lines=20> */
.L_x_6881:
[----:B------:R-:W-:Y:S05]  /*2e3e0*/  BSYNC B0 ;  /* 0x0000000000007941 */ /* 0x000fea0003800000 */
.L_x_6880:
        /* <DEDUP_REMOVED lines=22> */
.L_x_6882:
        /* <DEDUP_REMOVED lines=12> */
[----:B------:R-:W-:Y:S02]  /*2e610*/  IMAD.U32 R7, RZ, RZ, UR9 ;  /* 0x00000009ff077e24 */ /* 0x000fe4000f8e00ff */
[----:B-1----:R-:W-:-:S02]  /*2e620*/  IMAD.U32 R10, RZ, RZ, UR4 ;  /* 0x00000004ff0a7e24 */ /* 0x002fc4000f8e00ff */
[----:B------:R-:W-:Y:S02]  /*2e630*/  IMAD.U32 R11, RZ, RZ, UR5 ;  /* 0x00000005ff0b7e24 */ /* 0x000fe4000f8e00ff */
[----:B0-----:R-:W-:Y:S02]  /*2e640*/  IMAD.MOV.U32 R8, RZ, RZ, 0x70 ;  /* 0x00000070ff087424 */ /* 0x001fe400078e00ff */
[----:B------:R-:W-:Y:S02]  /*2e650*/  IMAD.MOV.U32 R12, RZ, RZ, 0x1 ;  /* 0x00000001ff0c7424 */ /* 0x000fe400078e00ff */
[----:B------:R-:W-:-:S07]  /*2e660*/  IMAD.MOV.U32 R13, RZ, RZ, RZ ;  /* 0x000000ffff0d7224 */ /* 0x000fce00078e00ff */
[----:B------:R-:W-:-:S07]  /*2e670*/  LEPC R20, `(.L_x_6885) ;  /* 0x000000001014794e */ /* 0x000fce0000000000 */
[----:B--2---:R-:W-:Y:S05]  /*2e680*/  CALL.ABS.NOINC R2 ;  /* 0x0000000002007343 */ /* 0x004fea0003c00000 */
.L_x_6885:
[----:B------:R-:W-:Y:S05]  /*2e690*/  BSYNC B6 ;  /* 0x0000000000067941 */ /* 0x000fea0003800000 */
.L_x_6884:
        /* <DEDUP_REMOVED lines=22> */
.L_x_6887:
[----:B------:R-:W-:Y:S05]  /*2e800*/  BSYNC B6 ;  /* 0x0000000000067941 */ /* 0x000fea0003800000 */
.L_x_6886:
        /* <DEDUP_REMOVED lines=20> */
.L_x_6889:
[----:B------:R-:W-:Y:S05]  /*2e950*/  BSYNC B6 ;  /* 0x0000000000067941 */ /* 0x000fea0003800000 */
.L_x_6888:
        /* <DEDUP_REMOVED lines=12> */
[----:B------:R-:W-:-:S02]  /*2ea20*/  IMAD.U32 R7, RZ, RZ, UR7 ;  /* 0x00000007ff077e24 */ /* 0x000fc4000f8e00ff */
[----:B-1----:R-:W-:Y:S02]  /*2ea30*/  IMAD.U32 R10, RZ, RZ, UR8 ;  /* 0x00000008ff0a7e24 */ /* 0x002fe4000f8e00ff */
[----:B0-----:R-:W-:Y:S02]  /*2ea40*/  IMAD.MOV.U32 R8, RZ, RZ, 0x70 ;  /* 0x00000070ff087424 */ /* 0x001fe400078e00ff */
[----:B------:R-:W-:Y:S02]  /*2ea50*/  IMAD.MOV.U32 R12, RZ, RZ, 0x1 ;  /* 0x00000001ff0c7424 */ /* 0x000fe400078e00ff */
[----:B------:R-:W-:-:S07]  /*2ea60*/  IMAD.MOV.U32 R13, RZ, RZ, RZ ;  /* 0x000000ffff0d7224 */ /* 0x000fce00078e00ff */
[----:B------:R-:W-:-:S07]  /*2ea70*/  LEPC R20, `(.L_x_6891) ;  /* 0x000000001014794e */ /* 0x000fce0000000000 */
[----:B--2---:R-:W-:Y:S05]  /*2ea80*/  CALL.ABS.NOINC R2 ;  /* 0x0000000002007343 */ /* 0x004fea0003c00000 */
.L_x_6891:
[----:B------:R-:W-:Y:S05]  /*2ea90*/  BSYNC B6 ;  /* 0x0000000000067941 */ /* 0x000fea0003800000 */
.L_x_6890:
[----:B------:R-:W2:Y:S01]  /*2eaa0*/  LDL R21, [R1+0xc] ;  /* 0x00000c0001157983 */ /* 0x000ea20000100800 */
[----:B------:R-:W-:Y:S01]  /*2eab0*/  ULDC.64 UR4, c[0x0][0x9f8] ;  /* 0x00027e0000047ab9 */ /* 0x000fe20000000a00 */
[----:B------:R-:W3:Y:S01]  /*2eac0*/  LDC R12, c[0x0][0x430] ;  /* 0x00010c00ff0c7b82 */ /* 0x000ee20000000800 */
[----:B------:R-:W-:Y:S01]  /*2ead0*/  ISETP.NE.U32.AND P0, PT, RZ, UR4, PT ;  /* 0x00000004ff007c0c */ /* 0x000fe2000bf05070 */
[----:B------:R-:W4:Y:S03]  /*2eae0*/  S2R R20, SR_TID.X ;  /* 0x0000000000147919 */ /* 0x000f260000002100 */
[----:B------:R-:W-:-:S13]  /*2eaf0*/  ISETP.NE.AND.EX P0, PT, RZ, UR5, PT, P0 ;  /* 0x00000005ff007c0c */ /* 0x000fda000bf05300 */
[----:B------:R-:W-:-:S04]  /*2eb00*/  @P0 IADD3 R2, P1, R29, UR4, RZ ;  /* 0x000000041d020c10 */ /* 0x000fc8000ff3e0ff */
[----:B------:R-:W-:-:S05]  /*2eb10*/  @P0 IADD3.X R3, R30, UR5, RZ, P1, !PT ;  /* 0x000000051e030c10 */ /* 0x000fca0008ffe4ff */
[----:B------:R0:W2:Y:S01]  /*2eb20*/  @P0 LDG.E R37, desc[UR50][R2.64] ;  /* 0x0000003202250981 */ /* 0x0000a2000c1e1900 */
[----:B------:R-:W-:Y:S01]  /*2eb30*/  IMAD.MOV.U32 R5, RZ, RZ, 0xa0 ;  /* 0x000000a0ff057424 */ /* 0x000fe200078e00ff */
[----:B---3--:R-:W-:Y:S01]  /*2eb40*/  ISETP.NE.AND P0, PT, R12, 0x1, PT ;  /* 0x000000010c00780c */ /* 0x008fe20003f05270 */
[----:B------:R-:W3:Y:S02]  /*2eb50*/  S2R R35, SR_TID.X ;  /* 0x0000000000237919 */ /* 0x000ee40000002100 */
[----:B------:R-:W-:Y:S01]  /*2eb60*/  IMAD R5, R32, R5, -0xa0 ;  /* 0xffffff6020057424 */ /* 0x000fe200078e0205 */
[----:B----4-:R-:W-:-:S04]  /*2eb70*/  LOP3.LUT R20, R20, 0x7f, RZ, 0xc0, !PT ;  /* 0x0000007f14147812 */ /* 0x010fc800078ec0ff */
[----:B------:R-:W-:-:S05]  /*2eb80*/  SHF.R.U32.HI R20, RZ, 0x2, R20 ;  /* 0x00000002ff147819 */ /* 0x000fca0000011614 */
[----:B0-----:R-:W0:Y:S08]  /*2eb90*/  @P0 LDC R3, c[0x0][0x434] ;  /* 0x00010d00ff030b82 */ /* 0x001e300000000800 */
[----:B------:R-:W4:Y:S08]  /*2eba0*/  @P0 LDC R0, c[0x0][0x438] ;  /* 0x00010e00ff000b82 */ /* 0x000f300000000800 */
[----:B------:R-:W1:Y:S01]  /*2ebb0*/  @P0 LDC R9, c[0x0][0x434] ;  /* 0x00010d00ff090b82 */ /* 0x000e620000000800 */
[----:B---3--:R-:W-:-:S05]  /*2ebc0*/  IMAD.SHL.U32 R35, R35, 0x20, RZ ;  /* 0x0000002023237824 */ /* 0x008fca00078e00ff */
[----:B------:R-:W-:Y:S02]  /*2ebd0*/  LOP3.LUT R35, R20, 0x60, R35, 0xf8, !PT ;  /* 0x0000006014237812 */ /* 0x000fe400078ef823 */
[----:B------:R-:W3:Y:S03]  /*2ebe0*/  S2R R20, SR_TID.X ;  /* 0x0000000000147919 */ /* 0x000ee60000002100 */
[----:B------:R-:W-:Y:S02]  /*2ebf0*/  IMAD.IADD R2, R35, 0x1, R5 ;  /* 0x0000000123027824 */ /* 0x000fe400078e0205 */
[----:B------:R-:W0:Y:S03]  /*2ec00*/  S2R R35, SR_TID.X ;  /* 0x0000000000237919 */ /* 0x000e260000002100 */
[----:B------:R-:W-:-:S02]  /*2ec10*/  ISETP.GE.AND P1, PT, R2, R26, PT ;  /* 0x0000001a0200720c */ /* 0x000fc40003f26270 */
[----:B---3--:R-:W-:-:S04]  /*2ec20*/  LOP3.LUT R20, R20, 0x7f, RZ, 0xc0, !PT ;  /* 0x0000007f14147812 */ /* 0x008fc800078ec0ff */
[----:B------:R-:W-:Y:S01]  /*2ec30*/  SHF.R.U32.HI R4, RZ, 0x2, R20 ;  /* 0x00000002ff047819 */ /* 0x000fe20000011614 */
[----:B0-----:R-:W-:-:S05]  /*2ec40*/  IMAD.SHL.U32 R20, R35, 0x20, RZ ;  /* 0x0000002023147824 */ /* 0x001fca00078e00ff */
[----:B------:R-:W-:Y:S02]  /*2ec50*/  LOP3.LUT R20, R4, 0x60, R20, 0xf8, !PT ;  /* 0x0000006004147812 */ /* 0x000fe400078ef814 */
[----:B------:R-:W0:Y:S02]  /*2ec60*/  @P0 LDC R4, c[0x0][0x438] ;  /* 0x00010e00ff040b82 */ /* 0x000e240000000800 */
[----:B------:R-:W-:-:S05]  /*2ec70*/  LOP3.LUT R20, R20, 0x80, RZ, 0xfc, !PT ;  /* 0x0000008014147812 */ /* 0x000fca00078efcff */
[----:B------:R-:W-:Y:S01]  /*2ec80*/  IMAD.IADD R5, R20, 0x1, R5 ;  /* 0x0000000114057824 */ /* 0x000fe200078e0205 */
[----:B------:R-:W-:Y:S01]  /*2ec90*/  LOP3.LUT R23, R23, 0xfffffff7, RZ, 0xc0, !PT ;  /* 0xfffffff717177812 */ /* 0x000fe200078ec0ff */
[----:B------:R-:W-:Y:S01]  /*2eca0*/  UMOV UR4, 0xffffffff ;  /* 0xffffffff00047882 */ /* 0x000fe20000000000 */
[----:B--2---:R-:W-:Y:S02]  /*2ecb0*/  IMAD.IADD R6, R2, 0x1, R21 ;  /* 0x0000000102067824 */ /* 0x004fe400078e0215 */
[----:B------:R-:W-:Y:S02]  /*2ecc0*/  IADD3 R7, R5, R21, RZ ;  /* 0x0000001505077210 */ /* 0x000fe40007ffe0ff */
[----:B------:R-:W-:-:S04]  /*2ecd0*/  @P0 IMAD.HI.U32 R3, R6, R3, RZ ;  /* 0x0000000306030227 */ /* 0x000fc800078e00ff */
[----:B------:R-:W-:Y:S01]  /*2ece0*/  IMAD.MOV.U32 R8, RZ, RZ, R6 ;  /* 0x000000ffff087224 */ /* 0x000fe200078e0006 */
[----:B----4-:R-:W-:Y:S01]  /*2ecf0*/  @P0 SHF.R.U32.HI R8, RZ, R0, R3 ;  /* 0x00000000ff080219 */ /* 0x010fe20000011603 */
[----:B-1----:R-:W-:Y:S01]  /*2ed00*/  @P0 IMAD.HI.U32 R9, R7, R9, RZ ;  /* 0x0000000907090227 */ /* 0x002fe200078e00ff */
[----:B------:R-:W1:Y:S03]  /*2ed10*/  @!P1 LDC.64 R2, c[0x0][0x428] ;  /* 0x00010a00ff029b82 */ /* 0x000e660000000a00 */
[----:B------:R-:W-:Y:S01]  /*2ed20*/  IMAD.MOV.U32 R0, RZ, RZ, R7 ;  /* 0x000000ffff007224 */ /* 0x000fe200078e0007 */
[----:B0-----:R-:W-:Y:S01]  /*2ed30*/  @P0 SHF.R.U32.HI R0, RZ, R4, R9 ;  /* 0x00000004ff000219 */ /* 0x001fe20000011609 */
[--C-:B------:R-:W-:Y:S01]  /*2ed40*/  @!P1 IMAD.MOV.U32 R4, RZ, RZ, R8.reuse ;  /* 0x000000ffff049224 */ /* 0x100fe200078e0008 */
[----:B------:R-:W-:Y:S02]  /*2ed50*/  ISETP.GE.AND P0, PT, R5, R26, PT ;  /* 0x0000001a0500720c */ /* 0x000fe40003f06270 */
[----:B------:R-:W-:-:S02]  /*2ed60*/  @!P1 SHF.R.S32.HI R5, RZ, 0x1f, R8 ;  /* 0x0000001fff059819 */ /* 0x000fc40000011408 */
[----:B------:R-:W-:Y:S02]  /*2ed70*/  ISETP.GT.U32.OR P0, PT, R20, 0x9f, P0 ;  /* 0x0000009f1400780c */ /* 0x000fe40000704470 */
[----:B------:R-:W-:-:S05]  /*2ed80*/  SHF.R.S32.HI R13, RZ, 0x1f, R37 ;  /* 0x0000001fff0d7819 */ /* 0x000fca0000011425 */
[----:B------:R0:W-:Y:S01]  /*2ed90*/  STL [R1+0x10], R13 ;  /* 0x0000100d01007387 */ /* 0x0001e20000100800 */
[-C--:B-1----:R-:W-:Y:S02]  /*2eda0*/  @!P1 IMAD R9, R13, R2.reuse, RZ ;  /* 0x000000020d099224 */ /* 0x082fe400078e02ff */
[----:B------:R-:W-:-:S04]  /*2edb0*/  @!P1 IMAD.WIDE.U32 R4, R37, R2, R4 ;  /* 0x0000000225049225 */ /* 0x000fc800078e0004 */
[----:B------:R-:W-:Y:S02]  /*2edc0*/  @!P1 IMAD R9, R37, R3, R9 ;  /* 0x0000000325099224 */ /* 0x000fe400078e0209 */
[----:B------:R-:W1:Y:S02]  /*2edd0*/  @!P1 LDC.64 R2, c[0x0][0x418] ;  /* 0x00010600ff029b82 */ /* 0x000e640000000a00 */
[----:B-1----:R-:W-:Y:S01]  /*2ede0*/  @!P1 LEA R10, P2, R4, R2, 0x2 ;  /* 0x00000002040a9211 */ /* 0x002fe200078410ff */
[----:B------:R-:W-:Y:S01]  /*2edf0*/  @!P1 IMAD.IADD R2, R5, 0x1, R9 ;  /* 0x0000000105029824 */ /* 0x000fe200078e0209 */
[----:B------:R-:W-:-:S04]  /*2ee00*/  @!P0 SHF.R.S32.HI R9, RZ, 0x1f, R0 ;  /* 0x0000001fff098819 */ /* 0x000fc80000011400 */
[----:B------:R-:W-:Y:S01]  /*2ee10*/  @!P1 LEA.HI.X R11, R4, R3, R2, 0x2, P2 ;  /* 0x00000003040b9211 */ /* 0x000fe200010f1402 */
[----:B------:R-:W-:Y:S01]  /*2ee20*/  IMAD.MOV R2, RZ, RZ, -R8 ;  /* 0x000000ffff027224 */ /* 0x000fe200078e0a08 */
[----:B------:R-:W1:Y:S01]  /*2ee30*/  @!P0 LDC.64 R4, c[0x0][0x418] ;  /* 0x00010600ff048b82 */ /* 0x000e620000000a00 */
[----:B------:R-:W-:Y:S02]  /*2ee40*/  @!P0 IMAD.MOV.U32 R8, RZ, RZ, R0 ;  /* 0x000000ffff088224 */ /* 0x000fe400078e0000 */
[----:B------:R-:W-:Y:S02]  /*2ee50*/  IMAD R6, R12, R2, R6 ;  /* 0x000000020c067224 */ /* 0x000fe400078e0206 */
[----:B------:R-:W-:-:S04]  /*2ee60*/  IMAD.MOV R2, RZ, RZ, -R0 ;  /* 0x000000ffff027224 */ /* 0x000fc800078e0a00 */
[----:B------:R-:W-:Y:S02]  /*2ee70*/  IMAD R7, R12, R2, R7 ;  /* 0x000000020c077224 */ /* 0x000fe400078e0207 */
[----:B------:R-:W2:Y:S08]  /*2ee80*/  @!P0 LDC.64 R2, c[0x0][0x428] ;  /* 0x00010a00ff028b82 */ /* 0x000eb00000000a00 */
[----:B------:R-:W3:Y:S01]  /*2ee90*/  LDC R12, c[0x0][0x2f4] ;  /* 0x0000bd00ff0c7b82 */ /* 0x000ee20000000800 */
[----:B--2---:R-:W-:-:S04]  /*2eea0*/  @!P0 IMAD.WIDE.U32 R8, R37, R2, R8 ;  /* 0x0000000225088225 */ /* 0x004fc800078e0008 */
[----:B------:R-:W-:-:S04]  /*2eeb0*/  @!P0 IMAD R2, R13, R2, RZ ;  /* 0x000000020d028224 */ /* 0x000fc800078e02ff */
[----:B------:R-:W-:Y:S01]  /*2eec0*/  @!P0 IMAD R0, R37, R3, R2 ;  /* 0x0000000325008224 */ /* 0x000fe200078e0202 */
[----:B-1----:R-:W-:-:S03]  /*2eed0*/  @!P0 LEA R2, P2, R8, R4, 0x2 ;  /* 0x0000000408028211 */ /* 0x002fc600078410ff */
[----:B------:R-:W-:-:S05]  /*2eee0*/  @!P0 IMAD.IADD R0, R0, 0x1, R9 ;  /* 0x0000000100008824 */ /* 0x000fca00078e0209 */
[----:B------:R-:W-:Y:S01]  /*2eef0*/  @!P0 LEA.HI.X R3, R8, R5, R0, 0x2, P2 ;  /* 0x0000000508038211 */ /* 0x000fe200010f1400 */
[----:B------:R-:W-:Y:S01]  /*2ef00*/  IMAD.MOV.U32 R8, RZ, RZ, RZ ;  /* 0x000000ffff087224 */ /* 0x000fe200078e00ff */
[----:B------:R-:W-:Y:S02]  /*2ef10*/  ISETP.GT.U32.AND P2, PT, R20, 0x9f, PT ;  /* 0x0000009f1400780c */ /* 0x000fe40003f44070 */
[C---:B0-----:R-:W-:Y:S01]  /*2ef20*/  SHF.L.U32 R13, R35.reuse, 0x4, RZ ;  /* 0x00000004230d7819 */ /* 0x041fe200000006ff */
[----:B------:R-:W-:Y:S02]  /*2ef30*/  IMAD.SHL.U32 R21, R35, 0x10, RZ ;  /* 0x0000001023157824 */ /* 0x000fe400078e00ff */
[----:B------:R0:W5:Y:S01]  /*2ef40*/  @!P1 LDG.E R8, desc[UR50][R10.64] ;  /* 0x000000320a089981 */ /* 0x000162000c1e1900 */
[----:B------:R-:W-:Y:S01]  /*2ef50*/  LOP3.LUT R13, R13, 0x30, RZ, 0xc0, !PT ;  /* 0x000000300d0d7812 */ /* 0x000fe200078ec0ff */
[----:B------:R-:W-:Y:S02]  /*2ef60*/  IMAD.U32 R0, RZ, RZ, UR39 ;  /* 0x00000027ff007e24 */ /* 0x000fe4000f8e00ff */
[----:B------:R-:W-:Y:S01]  /*2ef70*/  IMAD.MOV.U32 R5, RZ, RZ, RZ ;  /* 0x000000ffff057224 */ /* 0x000fe200078e00ff */
[----:B---3--:R-:W-:-:S03]  /*2ef80*/  ISETP.GE.AND P1, PT, R13, R12, PT ;  /* 0x0000000c0d00720c */ /* 0x008fc60003f26270 */
[----:B------:R-:W-:Y:S02]  /*2ef90*/  @P2 LOP3.LUT R23, R23, 0x8, RZ, 0xfc, !PT ;  /* 0x0000000817172812 */ /* 0x000fe400078efcff */
[----:B------:R-:W-:Y:S01]  /*2efa0*/  LOP3.LUT R21, R21, 0x30, RZ, 0xc0, !PT ;  /* 0x0000003015157812 */ /* 0x000fe200078ec0ff */
[----:B------:R0:W5:Y:S01]  /*2efb0*/  @!P0 LDG.E R5, desc[UR50][R2.64] ;  /* 0x0000003202058981 */ /* 0x000162000c1e1900 */
[----:B------:R-:W-:Y:S02]  /*2efc0*/  ISETP.NE.AND P3, PT, R0, 0x3, PT ;  /* 0x000000030000780c */ /* 0x000fe40003f65270 */
[----:B------:R-:W-:Y:S02]  /*2efd0*/  LOP3.LUT R23, R23, 0xffffffef, RZ, 0xc0, !PT ;  /* 0xffffffef17177812 */ /* 0x000fe400078ec0ff */
[----:B------:R-:W-:Y:S02]  /*2efe0*/  LOP3.LUT R14, R21, 0x40, RZ, 0xfc, !PT ;  /* 0x00000040150e7812 */ /* 0x000fe400078efcff */
[----:B------:R-:W-:-:S02]  /*2eff0*/  LOP3.LUT R23, R23, 0xfffffffb, RZ, 0xc0, !PT ;  /* 0xfffffffb17177812 */ /* 0x000fc400078ec0ff */
[----:B------:R-:W-:Y:S02]  /*2f000*/  ISETP.GE.AND P0, PT, R14, R12, PT ;  /* 0x0000000c0e00720c */ /* 0x000fe40003f06270 */
[----:B------:R-:W-:Y:S02]  /*2f010*/  @P1 LOP3.LUT R23, R23, 0x4, RZ, 0xfc, !PT ;  /* 0x0000000417171812 */ /* 0x000fe400078efcff */
[----:B------:R-:W-:Y:S02]  /*2f020*/  LOP3.LUT R13, R13, 0x80, RZ, 0xfc, !PT ;  /* 0x000000800d0d7812 */ /* 0x000fe400078efcff */
[----:B------:R-:W-:-:S04]  /*2f030*/  @P3 LOP3.LUT R23, R23, 0x10, RZ, 0xfc, !PT ;  /* 0x0000001017173812 */ /* 0x000fc800078efcff */
[----:B------:R-:W-:-:S04]  /*2f040*/  LOP3.LUT R23, R23, 0xfffffffd, RZ, 0xc0, !PT ;  /* 0xfffffffd17177812 */ /* 0x000fc800078ec0ff */
[----:B------:R-:W-:Y:S02]  /*2f050*/  @P0 LOP3.LUT R23, R23, 0x2, RZ, 0xfc, !PT ;  /* 0x0000000217170812 */ /* 0x000fe400078efcff */
[----:B------:R-:W-:Y:S02]  /*2f060*/  ISETP.GE.AND P0, PT, R13, R12, PT ;  /* 0x0000000c0d00720c */ /* 0x000fe40003f06270 */
[----:B------:R-:W-:-:S11]  /*2f070*/  LOP3.LUT R23, R23, 0xfffffffe, RZ, 0xc0, !PT ;  /* 0xfffffffe17177812 */ /* 0x000fd600078ec0ff */
[----:B------:R-:W-:Y:S01]  /*2f080*/  @P0 LOP3.LUT R23, R23, 0x1, RZ, 0xfc, !PT ;  /* 0x0000000117170812 */ /* 0x000fe200078efcff */
[----:B0-----:R-:W-:Y:S06]  /*2f090*/  BRA.DIV UR4, `(.L_x_6892) ;  /* 0x000000a604747947 */ /* 0x001fec000b800000 */
.L_x_7165:
[----:B------:R-:W-:Y:S01]  /*2f0a0*/  VIADD R9, R32, 0xffffffff ;  /* 0xffffffff20097836 */ /* 0x000fe20000000000 */
[----:B------:R-:W-:Y:S06]  /*2f0b0*/  @!P3 BRA `(.L_x_6893) ;  /* 0x000000000004b947 */ /* 0x000fec0003800000 */
[----:B------:R-:W-:Y:S01]  /*2f0c0*/  BPT.TRAP 0x1 ;  /* 0x000000040000795c */ /* 0x000fe20000300000 */
.L_x_6893:
[----:B------:R-:W2:Y:S01]  /*2f0d0*/  LDL R0, [R1] ;  /* 0x0000000001007983 */ /* 0x000ea20000100800 */
[----:B------:R-:W-:Y:S01]  /*2f0e0*/  IMAD R4, R33, 0x8, R17 ;  /* 0x0000000821047824 */ /* 0x000fe200078e0211 */
[----:B------:R-:W-:Y:S01]  /*2f0f0*/  BSSY B0, `(.L_x_6894) ;  /* 0x0000007000007945 */ /* 0x000fe20003800000 */
[----:B--2---:R-:W-:-:S04]  /*2f100*/  SHF.L.U32 R0, R0, 0x1f, RZ ;  /* 0x0000001f00007819 */ /* 0x004fc800000006ff */
[----:B------:R0:W1:Y:S01]  /*2f110*/  SYNCS.PHASECHK.TRANS64.TRYWAIT P0, [R4+URZ+0x33480], R0 ;  /* 0x03348000040075a7 */ /* 0x000062000800017f */
[----:B------:R0:W-:Y:S02]  /*2f120*/  STL [R1+0x30], R0 ;  /* 0x0000300001007387 */ /* 0x0001e40000100800 */
[----:B0-----:R-:W-:-:S05]  /*2f130*/  SHF.R.S32.HI R0, RZ, 0x1f, R6 ;  /* 0x0000001fff007819 */ /* 0x001fca0000011406 */
[----:B------:R0:W-:Y:S02]  /*2f140*/  STL [R1+0x2c], R0 ;  /* 0x00002c0001007387 */ /* 0x0001e40000100800 */
[----:B01----:R-:W-:Y:S05]  /*2f150*/  @!P0 BRA `(.L_x_6895) ;  /* 0x000000a400748947 */ /* 0x003fea0003800000 */
.L_x_7166:
[----:B------:R-:W-:Y:S05]  /*2f160*/  BSYNC B0 ;  /* 0x0000000000007941 */ /* 0x000fea0003800000 */
.L_x_6894:
[----:B0-----:R-:W2:Y:S01]  /*2f170*/  LDL R0, [R1+0x2c] ;  /* 0x00002c0001007983 */ /* 0x001ea20000100800 */
[----:B------:R-:W-:-:S03]  /*2f180*/  ULDC.64 UR4, c[0x0][0x328] ;  /* 0x0000ca0000047ab9 */ /* 0x000fc60000000a00 */
[----:B------:R-:W3:Y:S01]  /*2f190*/  LDL R12, [R1+0x1c] ;  /* 0x00001c00010c7983 */ /* 0x000ee20000100800 */
[----:B------:R-:W-:Y:S01]  /*2f1a0*/  IMAD.WIDE.U32 R2, R6, UR4, RZ ;  /* 0x0000000406027c25 */ /* 0x000fe2000f8e00ff */
[----:B-----5:R-:W-:Y:S01]  /*2f1b0*/  SHF.R.S32.HI R30, RZ, 0x1f, R8 ;  /* 0x0000001fff1e7819 */ /* 0x020fe20000011408 */
[----:B------:R-:W-:Y:S01]  /*2f1c0*/  ULDC.64 UR6, c[0x0][0x338] ;  /* 0x0000ce0000067ab9 */ /* 0x000fe20000000a00 */
[----:B------:R-:W-:Y:S02]  /*2f1d0*/  SHF.R.S32.HI R35, RZ, 0x1f, R5 ;  /* 0x0000001fff237819 */ /* 0x000fe40000011405 */
[----:B------:R-:W-:-:S05]  /*2f1e0*/  SHF.R.S32.HI R13, RZ, 0x1f, R7 ;  /* 0x0000001fff0d7819 */ /* 0x000fca0000011407 */
[----:B------:R0:W-:Y:S01]  /*2f1f0*/  STL [R1+0x28], R13 ;  /* 0x0000280d01007387 */ /* 0x0001e20000100800 */
[----:B------:R-:W-:Y:S01]  /*2f200*/  IMAD R9, R9, -0xa0, R26 ;  /* 0xffffff6009097824 */ /* 0x000fe200078e021a */
[----:B------:R-:W-:Y:S01]  /*2f210*/  LOP3.LUT R23, R23, 0xffffffdf, RZ, 0xc0, !PT ;  /* 0xffffffdf17177812 */ /* 0x000fe200078ec0ff */
        /* <DEDUP_REMOVED lines=14> */
[----:B0-----:R-:W0:Y:S01]  /*2f300*/  S2R R13, SR_TID.X ;  /* 0x00000000000d7919 */ /* 0x001e220000002100 */
        /* <DEDUP_REMOVED lines=9> */
[----:B------:R-:W-:Y:S02]  /*2f3a0*/  IADD3 R29, P0, R2, UR6, RZ ;  /* 0x00000006021d7c10 */ /* 0x000fe4000ff1e0ff */
[----:B0-----:R-:W-:-:S04]  /*2f3b0*/  LOP3.LUT R13, R13, 0x7f, RZ, 0xc0, !PT ;  /* 0x0000007f0d0d7812 */ /* 0x001fc800078ec0ff */
[----:B------:R-:W-:-:S05]  /*2f3c0*/  SHF.R.U32.HI R13, RZ, 0x2, R13 ;  /* 0x00000002ff0d7819 */ /* 0x000fca000001160d */
[----:B------:R-:W-:Y:S01]  /*2f3d0*/  IMAD.IADD R9, R9, 0x1, -R13 ;  /* 0x0000000109097824 */ /* 0x000fe200078e0a0d */
[----:B------:R-:W-:-:S04]  /*2f3e0*/  IADD3.X R26, R0, UR7, R3, P0, !PT ;  /* 0x00000007001a7c10 */ /* 0x000fc800087fe403 */
[----:B------:R-:W-:Y:S01]  /*2f3f0*/  ISETP.GE.AND P0, PT, R9, 0x1, PT ;  /* 0x000000010900780c */ /* 0x000fe20003f06270 */
[----:B------:R-:W-:Y:S01]  /*2f400*/  UMOV UR4, 0xffffffff ;  /* 0xffffffff00047882 */ /* 0x000fe20000000000 */
[----:B---3--:R-:W-:-:S11]  /*2f410*/  IMAD R21, R33, 0x7800, R12 ;  /* 0x0000780021157824 */ /* 0x008fd600078e020c */
[----:B------:R-:W-:Y:S01]  /*2f420*/  @P0 LOP3.LUT R23, R23, 0x20, RZ, 0xfc, !PT ;  /* 0x0000002017170812 */ /* 0x000fe200078efcff */
[----:B------:R-:W-:Y:S06]  /*2f430*/  BRA.DIV UR4, `(.L_x_6896) ;  /* 0x000000a204d47947 */ /* 0x000fec000b800000 */
[----:B------:R-:W0:Y:S01]  /*2f440*/  S2R R12, SR_TID.X ;  /* 0x00000000000c7919 */ /* 0x000e220000002100 */
[----:B------:R-:W1:Y:S01]  /*2f450*/  LDC R13, c[0x0][0x2f4] ;  /* 0x0000bd00ff0d7b82 */ /* 0x000e620000000800 */
[----:B------:R-:W-:Y:S01]  /*2f460*/  ISETP.GE.AND P6, PT, R9, 0x81, PT ;  /* 0x000000810900780c */ /* 0x000fe20003fc6270 */
[----:B------:R-:W2:Y:S01]  /*2f470*/  SHFL.IDX PT, R2, R10, RZ, 0x1c1f ;  /* 0x001c1fff0a027589 */ /* 0x000ea200000e0000 */
[----:B------:R-:W-:Y:S02]  /*2f480*/  LOP3.LUT R23, R23, 0xffffffbf, RZ, 0xc0, !PT ;  /* 0xffffffbf17177812 */ /* 0x000fe400078ec0ff */
[C---:B------:R-:W-:Y:S01]  /*2f490*/  ISETP.GE.AND P5, PT, R9.reuse, 0x21, PT ;  /* 0x000000210900780c */ /* 0x040fe20003fa6270 */
[----:B------:R-:W3:Y:S01]  /*2f4a0*/  SHFL.IDX PT, R0, R20, RZ, 0x1c1f ;  /* 0x001c1fff14007589 */ /* 0x000ee200000e0000 */
[----:B------:R-:W-:-:S07]  /*2f4b0*/  ISETP.GE.AND P4, PT, R9, 0x41, PT ;  /* 0x000000410900780c */ /* 0x000fce0003f86270 */
[----:B------:R-:W-:Y:S01]  /*2f4c0*/  @P6 LOP3.LUT R23, R23, 0x40, RZ, 0xfc, !PT ;  /* 0x0000004017176812 */ /* 0x000fe200078efcff */
[C---:B0-----:R-:W-:Y:S01]  /*2f4d0*/  IMAD.SHL.U32 R11, R12.reuse, 0x10, RZ ;  /* 0x000000100c0b7824 */ /* 0x041fe200078e00ff */
[----:B------:R-:W-:-:S04]  /*2f4e0*/  SHF.L.U32 R12, R12, 0x4, RZ ;  /* 0x000000040c0c7819 */ /* 0x000fc800000006ff */
[----:B------:R-:W-:Y:S02]  /*2f4f0*/  LOP3.LUT R11, R11, 0x30, RZ, 0xc0, !PT ;  /* 0x000000300b0b7812 */ /* 0x000fe400078ec0ff */
[----:B------:R-:W-:Y:S02]  /*2f500*/  LOP3.LUT R12, R12, 0x30, RZ, 0xc0, !PT ;  /* 0x000000300c0c7812 */ /* 0x000fe400078ec0ff */
[C---:B--2---:R-:W-:Y:S02]  /*2f510*/  IADD3 R2, P0, R11.reuse, R2, RZ ;  /* 0x000000020b027210 */ /* 0x044fe40007f1e0ff */
[-C--:B-1----:R-:W-:Y:S02]  /*2f520*/  ISETP.GE.AND P3, PT, R11, R13.reuse, PT ;  /* 0x0000000d0b00720c */ /* 0x082fe40003f66270 */
[----:B------:R-:W-:Y:S01]  /*2f530*/  LOP3.LUT R14, R12, 0x40, RZ, 0xfc, !PT ;  /* 0x000000400c0e7812 */ /* 0x000fe200078efcff */
[----:B---3--:R-:W-:Y:S01]  /*2f540*/  IMAD.X R3, RZ, RZ, R0, P0 ;  /* 0x000000ffff037224 */ /* 0x008fe200000e0600 */
[----:B------:R-:W-:Y:S01]  /*2f550*/  ISETP.LT.OR P0, PT, R9, 0x1, P3 ;  /* 0x000000010900780c */ /* 0x000fe20001f01670 */
[----:B------:R-:W-:Y:S01]  /*2f560*/  IMAD.IADD R0, R17, 0x1, R21 ;  /* 0x0000000111007824 */ /* 0x000fe200078e0215 */
[----:B------:R-:W-:-:S02]  /*2f570*/  ISETP.GE.AND P2, PT, R14, R13, PT ;  /* 0x0000000d0e00720c */ /* 0x000fc40003f46270 */
[----:B------:R-:W-:Y:S02]  /*2f580*/  LOP3.LUT R12, R12, 0x80, RZ, 0xfc, !PT ;  /* 0x000000800c0c7812 */ /* 0x000fe400078efcff */
[----:B------:R-:W-:-:S07]  /*2f590*/  ISETP.LT.OR P1, PT, R9, 0x1, P2 ;  /* 0x000000010900780c */ /* 0x000fce0001721670 */
[----:B------:R-:W-:Y:S01]  /*2f5a0*/  @!PT LDS RZ, [RZ] ;  /* 0x00000000fffff984 */ /* 0x000fe20000000800 */
[----:B------:R-:W-:Y:S01]  /*2f5b0*/  LDGSTS.E.BYPASS.LTC128B.128 [R0+0xf200], desc[UR50][R2.64], !P0 ;  /* 0x0f20000002007fae */ /* 0x000fe2000c101d72 */
[----:B------:R-:W-:-:S05]  /*2f5c0*/  ISETP.GE.AND P0, PT, R12, R13, PT ;  /* 0x0000000d0c00720c */ /* 0x000fca0003f06270 */
        /* <DEDUP_REMOVED lines=35> */
[----:B------:R0:W2:Y:S06]  /*2f800*/  SHFL.IDX PT, R2, R29, RZ, 0x1c1f ;  /* 0x001c1fff1d027589 */ /* 0x0000ac00000e0000 */
.L_x_7178:
[----:B------:R-:W3:Y:S01]  /*2f810*/  S2R R10, SR_TID.X ;  /* 0x00000000000a7919 */ /* 0x000ee20000002100 */
[C---:B------:R-:W-:Y:S02]  /*2f820*/  ISETP.LT.OR P3, PT, R9.reuse, 0x81, P3 ;  /* 0x000000810900780c */ /* 0x040fe40001f61670 */
[C---:B------:R-:W-:Y:S02]  /*2f830*/  ISETP.LT.OR P2, PT, R9.reuse, 0x81, P2 ;  /* 0x000000810900780c */ /* 0x040fe40001741670 */
[----:B------:R-:W-:Y:S01]  /*2f840*/  ISETP.LT.OR P0, PT, R9, 0x81, P0 ;  /* 0x000000810900780c */ /* 0x000fe20000701670 */
[----:B---3--:R-:W-:-:S05]  /*2f850*/  IMAD.SHL.U32 R10, R10, 0x10, RZ ;  /* 0x000000100a0a7824 */ /* 0x008fca00078e00ff */
[----:B------:R-:W-:-:S04]  /*2f860*/  LOP3.LUT R10, R10, 0x30, RZ, 0xc0, !PT ;  /* 0x000000300a0a7812 */ /* 0x000fc800078ec0ff */
[----:B--2---:R-:W-:-:S05]  /*2f870*/  IADD3 R2, P6, R10, R2, RZ ;  /* 0x000000020a027210 */ /* 0x004fca0007fde0ff */
        /* <DEDUP_REMOVED lines=9> */
.L_x_6897:
        /* <DEDUP_REMOVED lines=11> */
.L_x_6898:
[----:B------:R1:W-:Y:S01]  /*2f9c0*/  SYNCS.ARRIVE.TRANS64.A1T0 RZ, [R4+URZ+0x33470], RZ ;  /* 0x033470ff04ff79a7 */ /* 0x0003e2000810003f */
[----:B------:R-:W-:Y:S05]  /*2f9d0*/  @!P3 BRA `(.L_x_6899) ;  /* 0x000000000004b947 */ /* 0x000fea0003800000 */
[----:B------:R-:W-:Y:S01]  /*2f9e0*/  BPT.TRAP 0x1 ;  /* 0x000000040000795c */ /* 0x000fe20000300000 */
.L_x_6899:
[----:B------:R-:W2:Y:S01]  /*2f9f0*/  LDL R2, [R1+0x30] ;  /* 0x0000300001027983 */ /* 0x000ea20000100800 */
[----:B------:R-:W-:Y:S01]  /*2fa00*/  BSSY B0, `(.L_x_6900) ;  /* 0x0000003000007945 */ /* 0x000fe20003800000 */
[----:B--2---:R-:W2:Y:S03]  /*2fa10*/  SYNCS.PHASECHK.TRANS64.TRYWAIT P0, [R4+URZ+0x33440], R2 ;  /* 0x03344002040075a7 */ /* 0x004ea6000800017f */
[----:B--2---:R-:W-:Y:S05]  /*2fa20*/  @!P0 BRA `(.L_x_6901) ;  /* 0x000000a4006c8947 */ /* 0x004fea0003800000 */
.L_x_7179:
[----:B------:R-:W-:Y:S05]  /*2fa30*/  BSYNC B0 ;  /* 0x0000000000007941 */ /* 0x000fea0003800000 */
.L_x_6900:
[----:B------:R-:W3:Y:S01]  /*2fa40*/  LDL.LU R11, [R1+0x2c] ;  /* 0x00002c00010b7983 */ /* 0x000ee20000300800 */
[----:B------:R-:W-:Y:S01]  /*2fa50*/  ULDC.64 UR4, c[0x0][0x310] ;  /* 0x0000c40000047ab9 */ /* 0x000fe20000000a00 */
[----:B------:R-:W-:Y:S02]  /*2fa60*/  ULDC.64 UR6, c[0x0][0x300] ;  /* 0x0000c00000067ab9 */ /* 0x000fe40000000a00 */
[----:B------:R-:W4:Y:S01]  /*2fa70*/  LDL.LU R10, [R1+0x28] ;  /* 0x00002800010a7983 */ /* 0x000f220000300800 */
[----:B------:R-:W-:Y:S02]  /*2fa80*/  IMAD R9, R30, UR4, RZ ;  /* 0x000000041e097c24 */ /* 0x000fe4000f8e02ff */
[----:B--2---:R-:W-:-:S04]  /*2fa90*/  IMAD.WIDE.U32 R2, R8, UR4, RZ ;  /* 0x0000000408027c25 */ /* 0x004fc8000f8e00ff */
[----:B------:R-:W-:-:S04]  /*2faa0*/  IMAD R9, R8, UR5, R9 ;  /* 0x0000000508097c24 */ /* 0x000fc8000f8e0209 */
[----:B------:R-:W-:Y:S02]  /*2fab0*/  IMAD.IADD R3, R3, 0x1, R9 ;  /* 0x0000000103037824 */ /* 0x000fe400078e0209 */
[----:B------:R-:W-:-:S04]  /*2fac0*/  IMAD.WIDE.U32 R2, R6, UR6, R2 ;  /* 0x0000000606027c25 */ /* 0x000fc8000f8e0002 */
[----:B---3--:R-:W-:-:S04]  /*2fad0*/  IMAD R8, R11, UR6, RZ ;  /* 0x000000060b087c24 */ /* 0x008fc8000f8e02ff */
[----:B------:R-:W-:Y:S02]  /*2fae0*/  IMAD R8, R6, UR7, R8 ;  /* 0x0000000706087c24 */ /* 0x000fe4000f8e0208 */
[----:B------:R-:W-:Y:S02]  /*2faf0*/  IMAD R6, R35, UR4, RZ ;  /* 0x0000000423067c24 */ /* 0x000fe4000f8e02ff */
[----:B------:R-:W-:Y:S01]  /*2fb00*/  IMAD.IADD R9, R3, 0x1, R8 ;  /* 0x0000000103097824 */ /* 0x000fe200078e0208 */
[----:B------:R-:W-:Y:S01]  /*2fb10*/  MOV R8, R2 ;  /* 0x0000000200087202 */ /* 0x000fe20000000f00 */
[C---:B------:R-:W-:Y:S02]  /*2fb20*/  IMAD R6, R5.reuse, UR5, R6 ;  /* 0x0000000505067c24 */ /* 0x040fe4000f8e0206 */
[----:B------:R-:W-:Y:S01]  /*2fb30*/  IMAD.WIDE.U32 R2, R5, UR4, RZ ;  /* 0x0000000405027c25 */ /* 0x000fe2000f8e00ff */
[----:B------:R-:W-:-:S03]  /*2fb40*/  ULDC.64 UR4, c[0x0][0x308] ;  /* 0x0000c20000047ab9 */ /* 0x000fc60000000a00 */
[----:B------:R-:W-:Y:S02]  /*2fb50*/  IMAD.IADD R3, R3, 0x1, R6 ;  /* 0x0000000103037824 */ /* 0x000fe400078e0206 */
[----:B----4-:R-:W-:Y:S02]  /*2fb60*/  IMAD R10, R10, UR6, RZ ;  /* 0x000000060a0a7c24 */ /* 0x010fe4000f8e02ff */
        /* <DEDUP_REMOVED lines=13> */
[----:B------:R-:W2:Y:S01]  /*2fc40*/  S2R R10, SR_TID.X ;  /* 0x00000000000a7919 */ /* 0x000ea20000002100 */
[----:B------:R-:W-:Y:S01]  /*2fc50*/  LOP3.LUT R23, R23, 0xfffffeff, RZ, 0xc0, !PT ;  /* 0xfffffeff17177812 */ /* 0x000fe200078ec0ff */
[----:B------:R-:W3:Y:S01]  /*2fc60*/  LDC R11, c[0x0][0x2f4] ;  /* 0x0000bd00ff0b7b82 */ /* 0x000ee20000000800 */
[----:B------:R-:W4:Y:S02]  /*2fc70*/  SHFL.IDX PT, R3, R5, RZ, 0x1c1f ;  /* 0x001c1fff05037589 */ /* 0x000f2400000e0000 */
[----:B------:R-:W-:Y:S02]  /*2fc80*/  @P1 LOP3.LUT R23, R23, 0x100, RZ, 0xfc, !PT ;  /* 0x0000010017171812 */ /* 0x000fe400078efcff */
[----:B------:R-:W5:Y:S02]  /*2fc90*/  SHFL.IDX PT, R2, R6, RZ, 0x1c1f ;  /* 0x001c1fff06027589 */ /* 0x000f6400000e0000 */
[----:B------:R-:W-:Y:S02]  /*2fca0*/  LOP3.LUT P1, RZ, R23, 0x20, RZ, 0xc0, !PT ;  /* 0x0000002017ff7812 */ /* 0x000fe4000782c0ff */
[----:B------:R-:W-:Y:S01]  /*2fcb0*/  SHFL.IDX PT, R7, R7, RZ, 0x1c1f ;  /* 0x001c1fff07077589 */ /* 0x000fe200000e0000 */
[----:B--2---:R-:W-:-:S02]  /*2fcc0*/  IMAD.SHL.U32 R8, R10, 0x10, RZ ;  /* 0x000000100a087824 */ /* 0x004fc400078e00ff */
[----:B------:R-:W-:-:S03]  /*2fcd0*/  IMAD.SHL.U32 R10, R10, 0x10, RZ ;  /* 0x000000100a0a7824 */ /* 0x000fc600078e00ff */
[----:B------:R-:W-:Y:S02]  /*2fce0*/  LOP3.LUT R8, R8, 0x30, RZ, 0xc0, !PT ;  /* 0x0000003008087812 */ /* 0x000fe400078ec0ff */
[----:B------:R-:W-:-:S03]  /*2fcf0*/  LOP3.LUT R10, R10, 0x30, RZ, 0xc0, !PT ;  /* 0x000000300a0a7812 */ /* 0x000fc600078ec0ff */
[----:B----4-:R-:W-:Y:S02]  /*2fd00*/  @P1 IADD3 R3, P0, R8, R3, RZ ;  /* 0x0000000308031210 */ /* 0x010fe40007f1e0ff */
[C---:B------:R-:W-:Y:S02]  /*2fd10*/  LOP3.LUT R12, R10.reuse, 0x40, RZ, 0xfc, !PT ;  /* 0x000000400a0c7812 */ /* 0x040fe400078efcff */
[----:B------:R-:W-:Y:S01]  /*2fd20*/  LOP3.LUT R10, R10, 0x80, RZ, 0xfc, !PT ;  /* 0x000000800a0a7812 */ /* 0x000fe200078efcff */
[----:B-----5:R-:W-:Y:S01]  /*2fd30*/  @P1 IMAD.X R2, RZ, RZ, R2, P0 ;  /* 0x000000ffff021224 */ /* 0x020fe200000e0602 */
[-C--:B---3--:R-:W-:Y:S02]  /*2fd40*/  ISETP.GE.AND P6, PT, R8, R11.reuse, PT ;  /* 0x0000000b0800720c */ /* 0x088fe40003fc6270 */
[----:B------:R-:W-:Y:S02]  /*2fd50*/  ISETP.GE.AND P3, PT, R12, R11, PT ;  /* 0x0000000b0c00720c */ /* 0x000fe40003f66270 */
[----:B------:R-:W-:-:S02]  /*2fd60*/  @P1 LOP3.LUT R3, R3, R2, RZ, 0x3c, !PT ;  /* 0x0000000203031212 */ /* 0x000fc400078e3cff */
[----:B------:R-:W-:Y:S02]  /*2fd70*/  ISETP.GE.AND P2, PT, R10, R11, PT ;  /* 0x0000000b0a00720c */ /* 0x000fe40003f46270 */
[----:B------:R-:W-:-:S04]  /*2fd80*/  @P1 LOP3.LUT R2, R3, R2, RZ, 0x3c, !PT ;  /* 0x0000000203021212 */ /* 0x000fc800078e3cff */
[----:B------:R-:W-:-:S05]  /*2fd90*/  @P1 LOP3.LUT R3, R3, R2, RZ, 0x3c, !PT ;  /* 0x0000000203031212 */ /* 0x000fca00078e3cff */
[----:B------:R-:W-:Y:S04]  /*2fda0*/  @P1 LDGSTS.E.BYPASS.LTC128B.128 [R0+0x24200], desc[UR50][R2.64], !P6 ;  /* 0x2420000002001fae */ /* 0x000fe8000f101d72 */
[----:B------:R-:W-:Y:S04]  /*2fdb0*/  @P1 LDGSTS.E.BYPASS.LTC128B.128 [R0+0x26a00], desc[UR50][R2.64+0x40], !P3 ;  /* 0x26a0004002001fae */ /* 0x000fe8000d901d72 */
[----:B------:R2:W-:Y:S01]  /*2fdc0*/  @P1 LDGSTS.E.BYPASS.LTC128B.128 [R0+0x29200], desc[UR50][R2.64+0x80], !P2 ;  /* 0x2920008002001fae */ /* 0x0005e2000d101d72 */
[----:B------:R-:W-:-:S03]  /*2fdd0*/  LOP3.LUT P1, RZ, R23, 0x100, RZ, 0xc0, !PT ;  /* 0x0000010017ff7812 */ /* 0x000fc6000782c0ff */
[----:B--2---:R-:W2:Y:S04]  /*2fde0*/  SHFL.IDX PT, R3, R5, 0x1, 0x1c1f ;  /* 0x003c1f0005037f89 */ /* 0x004ea800000e0000 */
[----:B------:R-:W3:Y:S01]  /*2fdf0*/  SHFL.IDX PT, R2, R6, 0x1, 0x1c1f ;  /* 0x003c1f0006027f89 */ /* 0x000ee200000e0000 */
[----:B--2---:R-:W-:-:S05]  /*2fe00*/  @P5 IADD3 R3, P0, R8, R3, RZ ;  /* 0x0000000308035210 */ /* 0x004fca0007f1e0ff */
[----:B---3--:R-:W-:-:S05]  /*2fe10*/  @P5 IMAD.X R2, RZ, RZ, R2, P0 ;  /* 0x000000ffff025224 */ /* 0x008fca00000e0602 */
[----:B------:R-:W-:-:S04]  /*2fe20*/  @P5 LOP3.LUT R3, R3, R2, RZ, 0x3c, !PT ;  /* 0x0000000203035212 */ /* 0x000fc800078e3cff */
[----:B------:R-:W-:-:S04]  /*2fe30*/  @P5 LOP3.LUT R2, R3, R2, RZ, 0x3c, !PT ;  /* 0x0000000203025212 */ /* 0x000fc800078e3cff */
[----:B------:R-:W-:-:S05]  /*2fe40*/  @P5 LOP3.LUT R3, R3, R2, RZ, 0x3c, !PT ;  /* 0x0000000203035212 */ /* 0x000fca00078e3cff */
[----:B------:R-:W-:Y:S04]  /*2fe50*/  @P5 LDGSTS.E.BYPASS.LTC128B.128 [R0+0x24a00], desc[UR50][R2.64], !P6 ;  /* 0x24a0000002005fae */ /* 0x000fe8000f101d72 */
[----:B------:R-:W-:Y:S04]  /*2fe60*/  @P5 LDGSTS.E.BYPASS.LTC128B.128 [R0+0x27200], desc[UR50][R2.64+0x40], !P3 ;  /* 0x2720004002005fae */ /* 0x000fe8000d901d72 */
[----:B------:R2:W-:Y:S04]  /*2fe70*/  @P5 LDGSTS.E.BYPASS.LTC128B.128 [R0+0x29a00], desc[UR50][R2.64+0x80], !P2 ;  /* 0x29a0008002005fae */ /* 0x0005e8000d101d72 */
[----:B--2---:R-:W2:Y:S04]  /*2fe80*/  SHFL.IDX PT, R3, R5, 0x2, 0x1c1f ;  /* 0x005c1f0005037f89 */ /* 0x004ea800000e0000 */
[----:B------:R-:W3:Y:S04]  /*2fe90*/  SHFL.IDX PT, R2, R6, 0x2, 0x1c1f ;  /* 0x005c1f0006027f89 */ /* 0x000ee800000e0000 */
[----:B------:R-:W4:Y:S04]  /*2fea0*/  SHFL.IDX PT, R5, R5, 0x3, 0x1c1f ;  /* 0x007c1f0005057f89 */ /* 0x000f2800000e0000 */
[----:B------:R-:W5:Y:S01]  /*2feb0*/  SHFL.IDX PT, R6, R6, 0x3, 0x1c1f ;  /* 0x007c1f0006067f89 */ /* 0x000f6200000e0000 */
[----:B--2---:R-:W-:-:S05]  /*2fec0*/  @P4 IADD3 R3, P0, R8, R3, RZ ;  /* 0x0000000308034210 */ /* 0x004fca0007f1e0ff */
[----:B---3--:R-:W-:-:S05]  /*2fed0*/  @P4 IMAD.X R2, RZ, RZ, R2, P0 ;  /* 0x000000ffff024224 */ /* 0x008fca00000e0602 */
[----:B------:R-:W-:-:S04]  /*2fee0*/  @P4 LOP3.LUT R3, R3, R2, RZ, 0x3c, !PT ;  /* 0x0000000203034212 */ /* 0x000fc800078e3cff */
[----:B------:R-:W-:-:S04]  /*2fef0*/  @P4 LOP3.LUT R2, R3, R2, RZ, 0x3c, !PT ;  /* 0x0000000203024212 */ /* 0x000fc800078e3cff */
[----:B------:R-:W-:-:S05]  /*2ff00*/  @P4 LOP3.LUT R3, R3, R2, RZ, 0x3c, !PT ;  /* 0x0000000203034212 */ /* 0x000fca00078e3cff */
[----:B------:R-:W-:Y:S04]  /*2ff10*/  @P4 LDGSTS.E.BYPASS.LTC128B.128 [R0+0x25200], desc[UR50][R2.64], !P6 ;  /* 0x2520000002004fae */ /* 0x000fe8000f101d72 */
[----:B------:R-:W-:Y:S04]  /*2ff20*/  @P4 LDGSTS.E.BYPASS.LTC128B.128 [R0+0x27a00], desc[UR50][R2.64+0x40], !P3 ;  /* 0x27a0004002004fae */ /* 0x000fe8000d901d72 */
[----:B------:R4:W-:Y:S02]  /*2ff30*/  @P4 LDGSTS.E.BYPASS.LTC128B.128 [R0+0x2a200], desc[UR50][R2.64+0x80], !P2 ;  /* 0x2a20008002004fae */ /* 0x0009e4000d101d72 */
[----:B----4-:R-:W-:-:S05]  /*2ff40*/  @P1 IADD3 R2, P0, R8, R5, RZ ;  /* 0x0000000508021210 */ /* 0x010fca0007f1e0ff */
[----:B-----5:R-:W-:-:S05]  /*2ff50*/  @P1 IMAD.X R3, RZ, RZ, R6, P0 ;  /* 0x000000ffff031224 */ /* 0x020fca00000e0606 */
[----:B------:R-:W-:Y:S04]  /*2ff60*/  @P1 LDGSTS.E.BYPASS.LTC128B.128 [R0+0x25a00], desc[UR50][R2.64], !P6 ;  /* 0x25a0000002001fae */ /* 0x000fe8000f101d72 */
[----:B------:R-:W-:Y:S04]  /*2ff70*/  @P1 LDGSTS.E.BYPASS.LTC128B.128 [R0+0x28200], desc[UR50][R2.64+0x40], !P3 ;  /* 0x2820004002001fae */ /* 0x000fe8000d901d72 */
[----:B------:R2:W-:Y:S04]  /*2ff80*/  @P1 LDGSTS.E.BYPASS.LTC128B.128 [R0+0x2aa00], desc[UR50][R2.64+0x80], !P2 ;  /* 0x2aa0008002001fae */ /* 0x0005e8000d101d72 */
[----:B--2---:R2:W3:Y:S02]  /*2ff90*/  SHFL.IDX PT, R2, R9, RZ, 0x1c1f ;  /* 0x001c1fff09027589 */ /* 0x0044e400000e0000 */
.L_x_7191:
[----:B------:R-:W-:Y:S01]  /*2ffa0*/  LOP3.LUT P0, RZ, R23, 0x40, RZ, 0xc0, !PT ;  /* 0x0000004017ff7812 */ /* 0x000fe2000780c0ff */
[----:B------:R-:W-:-:S12]  /*2ffb0*/  BSSY B0, `(.L_x_6903) ;  /* 0x0000013000007945 */ /* 0x000fd80003800000 */
[----:B------:R-:W-:Y:S05]  /*2ffc0*/  @!P0 BRA `(.L_x_6904) ;  /* 0x0000000000448947 */ /* 0x000fea0003800000 */
[----:B------:R-:W2:Y:S01]  /*2ffd0*/  S2R R3, SR_TID.X ;  /* 0x0000000000037919 */ /* 0x000ea20000002100 */
[----:B------:R-:W4:Y:S01]  /*2ffe0*/  LDC R6, c[0x0][0x2f4] ;  /* 0x0000bd00ff067b82 */ /* 0x000f220000000800 */
[----:B--2---:R-:W-:-:S05]  /*2fff0*/  IMAD.SHL.U32 R9, R3, 0x10, RZ ;  /* 0x0000001003097824 */ /* 0x004fca00078e00ff */
[----:B------:R-:W-:-:S04]  /*30000*/  LOP3.LUT R9, R9, 0x30, RZ, 0xc0, !PT ;  /* 0x0000003009097812 */ /* 0x000fc800078ec0ff */
[C---:B------:R-:W-:Y:S02]  /*30010*/  LOP3.LUT R8, R9.reuse, 0x40, RZ, 0xfc, !PT ;  /* 0x0000004009087812 */ /* 0x040fe400078efcff */
[C---:B------:R-:W-:Y:S02]  /*30020*/  LOP3.LUT R5, R9.reuse, 0x80, RZ, 0xfc, !PT ;  /* 0x0000008009057812 */ /* 0x040fe400078efcff */
[-C--:B----4-:R-:W-:Y:S02]  /*30030*/  ISETP.GE.AND P3, PT, R9, R6.reuse, PT ;  /* 0x000000060900720c */ /* 0x090fe40003f66270 */
[-C--:B------:R-:W-:Y:S02]  /*30040*/  ISETP.GE.AND P2, PT, R8, R6.reuse, PT ;  /* 0x000000060800720c */ /* 0x080fe40003f46270 */
[----:B------:R-:W-:Y:S02]  /*30050*/  ISETP.GE.AND P1, PT, R5, R6, PT ;  /* 0x000000060500720c */ /* 0x000fe40003f26270 */
[----:B---3--:R-:W-:-:S05]  /*30060*/  IADD3 R2, P0, R9, R2, RZ ;  /* 0x0000000209027210 */ /* 0x008fca0007f1e0ff */
[----:B------:R-:W-:-:S05]  /*30070*/  IMAD.X R3, RZ, RZ, R7, P0 ;  /* 0x000000ffff037224 */ /* 0x000fca00000e0607 */
[----:B------:R-:W-:Y:S01]  /*30080*/  @!PT LDS RZ, [RZ] ;  /* 0x00000000fffff984 */ /* 0x000fe20000000800 */
[----:B------:R-:W-:Y:S01]  /*30090*/  @!PT LDS RZ, [RZ] ;  /* 0x00000000fffff984 */ /* 0x000fe20000000800 */
[----:B------:R-:W-:Y:S01]  /*300a0*/  @!PT LDS RZ, [RZ] ;  /* 0x00000000fffff984 */ /* 0x000fe20000000800 */
[----:B------:R4:W-:Y:S04]  /*300b0*/  LDGSTS.E.BYPASS.LTC128B.128 [R0+0x26200], desc[UR50][R2.64], !P3 ;  /* 0x2620000002007fae */ /* 0x0009e8000d901d72 */
[----:B------:R4:W-:Y:S04]  /*300c0*/  LDGSTS.E.BYPASS.LTC128B.128 [R0+0x28a00], desc[UR50][R2.64+0x40], !P2 ;  /* 0x28a0004002007fae */ /* 0x0009e8000d101d72 */
[----:B------:R4:W-:Y:S02]  /*300d0*/  LDGSTS.E.BYPASS.LTC128B.128 [R0+0x2b200], desc[UR50][R2.64+0x80], !P1 ;  /* 0x2b20008002007fae */ /* 0x0009e4000c901d72 */
.L_x_6904:
[----:B------:R-:W-:Y:S05]  /*300e0*/  BSYNC B0 ;  /* 0x0000000000007941 */ /* 0x000fea0003800000 */
.L_x_6903:
[----:B------:R-:W-:Y:S01]  /*300f0*/  NOP ;  /* 0x0000000000007918 */ /* 0x000fe20000000000 */
[----:B------:R-:W-:-:S13]  /*30100*/  PLOP3.LUT P0, PT, PT, PT, PT, 0x80, 0x0 ;  /* 0x000000000000781c */ /* 0x000fda0003f0f070 */
.L_x_6905:
[----:B------:R-:W-:Y:S02]  /*30110*/  PLOP3.LUT P1, PT, P1, P0, PT, 0xa2, 0x0 ;  /* 0x000000000000781c */ /* 0x000fe40000f21472 */
[----:B------:R-:W-:-:S08]  /*30120*/  @P0 R2UR P1, UR4, R4 ;  /* 0x00000000040402ca */ /* 0x000fd00000020000 */
[----:B------:R-:W-:-:S05]  /*30130*/  @P0 PLOP3.LUT P0, PT, P1, PT, PT, 0x80, 0x0 ;  /* 0x000000000000081c */ /* 0x000fca0000f0f070 */
[----:B------:R-:W-:Y:S01]  /*30140*/  @!P1 SYNCS.ARRIVE.TRANS64.RED.A0T1 RZ, [UR4+0x33430], RZ ;  /* 0x033430ffffff99a7 */ /* 0x000fe20008200404 */
[----:B------:R-:W-:Y:S07]  /*30150*/  @!P1 ARRIVES.LDGSTSBAR.64.TRANSCNT [UR4+0x33430] ;  /* 0x03343000ff0099b0 */ /* 0x000fee0008000a84 */
[----:B------:R-:W-:Y:S05]  /*30160*/  @P0 BRA.U.ANY `(.L_x_6905) ;  /* 0xfffffffd00e80947 */ /* 0x000fea000393ffff */
[----:B------:R-:W-:Y:S01]  /*30170*/  NOP ;  /* 0x0000000000007918 */ /* 0x000fe20000000000 */
[----:B----4-:R-:W-:-:S04]  /*30180*/  MOV R0, UR39 ;  /* 0x0000002700007c02 */ /* 0x010fc80008000f00 */
[----:B------:R-:W-:-:S13]  /*30190*/  ISETP.NE.AND P2, PT, R0, 0x3, PT ;  /* 0x000000030000780c */ /* 0x000fda0003f45270 */
[----:B------:R-:W-:Y:S05]  /*301a0*/  @!P2 BRA `(.L_x_6906) ;  /* 0x000000000004a947 */ /* 0x000fea0003800000 */
[----:B------:R-:W-:Y:S01]  /*301b0*/  BPT.TRAP 0x1 ;  /* 0x000000040000795c */ /* 0x000fe20000300000 */
.L_x_6906:
[----:B------:R4:W5:Y:S01]  /*301c0*/  LDL.LU R3, [R1+0x34] ;  /* 0x0000340001037983 */ /* 0x0009620000300800 */
[----:B------:R4:W-:Y:S02]  /*301d0*/  SYNCS.ARRIVE.TRANS64.A1T0 RZ, [R4+URZ+0x33430], RZ ;  /* 0x033430ff04ff79a7 */ /* 0x0009e4000810003f */
[----:B------:R-:W-:Y:S05]  /*301e0*/  WARPSYNC.ALL ;  /* 0x0000000000007948 */ /* 0x000fea0003800000 */
[----:B------:R-:W-:Y:S01]  /*301f0*/  ULDC.64 UR6, c[0x0][0xa00] ;  /* 0x0002800000067ab9 */ /* 0x000fe20000000a00 */
[----:B---3--:R-:W-:Y:S01]  /*30200*/  VIADD R2, R17, 0x1e200 ;  /* 0x0001e20011027836 */ /* 0x008fe20000000000 */
[----:B------:R-:W-:Y:S01]  /*30210*/  BAR.SYNC.DEFER_BLOCKING 0x8, 0x180 ;  /* 0x0206000000007b1d */ /* 0x000fe20000010000 */
[----:B------:R-:W-:Y:S02]  /*30220*/  ISETP.NE.U32.AND P0, PT, RZ, UR6, PT ;  /* 0x00000006ff007c0c */ /* 0x000fe4000bf05070 */
[----:B------:R-:W-:-:S02]  /*30230*/  SHF.R.S32.HI R0, RZ, 0x1f, R31 ;  /* 0x0000001fff007819 */ /* 0x000fc4000001141f */
[----:B------:R-:W-:Y:S01]  /*30240*/  ISETP.NE.AND.EX P0, PT, RZ, UR7, PT, P0 ;  /* 0x00000007ff007c0c */ /* 0x000fe2000bf05300 */
[----:B------:R-:W-:Y:S01]  /*30250*/  ULDC.64 UR4, c[0x0][0x298] ;  /* 0x0000a60000047ab9 */ /* 0x000fe20000000a00 */
[----:B------:R-:W-:Y:S01]  /*30260*/  BSSY B6, `(.L_x_6907) ;  /* 0x0000019000067945 */ /* 0x000fe20003800000 */
[----:B------:R-:W-:Y:S01]  /*30270*/  IMAD R0, R0, UR4, RZ ;  /* 0x0000000400007c24 */ /* 0x000fe2000f8e02ff */
[----:B0-----:R-:W-:Y:S01]  /*30280*/  SEL R26, R28, RZ, !P0 ;  /* 0x000000ff1c1a7207 */ /* 0x001fe20004000000 */
        /* <DEDUP_REMOVED lines=10> */
[----:B-1--4-:R-:W-:Y:S01]  /*30330*/  IMAD.U32 R4, RZ, RZ, UR4 ;  /* 0x00000004ff047e24 */ /* 0x012fe2000f8e00ff */
[----:B------:R-:W-:Y:S01]  /*30340*/  MOV R13, RZ ;  /* 0x000000ff000d7202 */ /* 0x000fe20000000f00 */
[----:B------:R-:W0:Y:S01]  /*30350*/  LDC.64 R2, c[0x4][R2] ;  /* 0x0100000002027b82 */ /* 0x000e220000000a00 */
[----:B------:R-:W-:Y:S02]  /*30360*/  IMAD.U32 R5, RZ, RZ, UR5 ;  /* 0x00000005ff057e24 */ /* 0x000fe4000f8e00ff */
[----:B------:R-:W-:Y:S02]  /*30370*/  IMAD.U32 R6, RZ, RZ, UR6 ;  /* 0x00000006ff067e24 */ /* 0x000fe4000f8e00ff */
[----:B------:R-:W-:-:S02]  /*30380*/  IMAD.U32 R7, RZ, RZ, UR7 ;  /* 0x00000007ff077e24 */ /* 0x000fc4000f8e00ff */
[----:B------:R-:W-:Y:S02]  /*30390*/  IMAD.U32 R10, RZ, RZ, UR8 ;  /* 0x00000008ff0a7e24 */ /* 0x000fe4000f8e00ff */
[----:B------:R-:W-:Y:S02]  /*303a0*/  IMAD.U32 R11, RZ, RZ, UR9 ;  /* 0x00000009ff0b7e24 */ /* 0x000fe4000f8e00ff */
[----:B------:R-:W-:Y:S02]  /*303b0*/  IMAD.MOV.U32 R8, RZ, RZ, 0x70 ;  /* 0x00000070ff087424 */ /* 0x000fe400078e00ff */
[----:B------:R-:W-:-:S07]  /*303c0*/  IMAD.MOV.U32 R12, RZ, RZ, 0x1 ;  /* 0x00000001ff0c7424 */ /* 0x000fce00078e00ff */
[----:B------:R-:W-:-:S07]  /*303d0*/  LEPC R20, `(.L_x_6908) ;  /* 0x000000001014794e */ /* 0x000fce0000000000 */
[----:B0-2---:R-:W-:Y:S05]  /*303e0*/  CALL.ABS.NOINC R2 ;  /* 0x0000000002007343 */ /* 0x005fea0003c00000 */
.L_x_6908:
[----:B------:R-:W-:Y:S05]  /*303f0*/  BSYNC B6 ;  /* 0x0000000000067941 */ /* 0x000fea0003800000 */
.L_x_6907:
[----:B------:R0:W5:Y:S01]  /*30400*/  LDL R8, [R1+0x20] ;  /* 0x0000200001087983 */ /* 0x0001620000100800 */
[----:B------:R-:W3:Y:S01]  /*30410*/  LDC R7, c[0x0][0x448] ;  /* 0x00011200ff077b82 */ /* 0x000ee20000000800 */
[----:B------:R-:W-:Y:S01]  /*30420*/  IMAD.MOV.U32 R2, RZ, RZ, R28 ;  /* 0x000000ffff027224 */ /* 0x000fe200078e001c */
[----:B------:R-:W-:Y:S01]  /*30430*/  ULDC.64 UR4, c[0x0][0x2d8] ;  /* 0x0000b60000047ab9 */ /* 0x000fe20000000a00 */
[----:B------:R-:W1:Y:S01]  /*30440*/  S2R R20, SR_TID.X ;  /* 0x0000000000147919 */ /* 0x000e620000002100 */
[----:B------:R-:W-:Y:S02]  /*30450*/  IMAD.MOV.U32 R3, RZ, RZ, R30 ;  /* 0x000000ffff037224 */ /* 0x000fe400078e001e */
[----:B------:R-:W-:-:S04]  /*30460*/  IMAD.WIDE.U32 R2, R18, UR4, R2 ;  /* 0x0000000412027c25 */ /* 0x000fc8000f8e0002 */
[----:B------:R-:W-:Y:S01]  /*30470*/  IMAD R3, R18, UR5, R3 ;  /* 0x0000000512037c24 */ /* 0x000fe2000f8e0203 */
[----:B------:R-:W-:Y:S02]  /*30480*/  ULDC.64 UR4, c[0x0][0x2e0] ;  /* 0x0000b80000047ab9 */ /* 0x000fe40000000a00 */
[----:B------:R-:W-:Y:S02]  /*30490*/  IMAD R0, R35, UR4, RZ ;  /* 0x0000000423007c24 */ /* 0x000fe4000f8e02ff */
[----:B------:R-:W-:-:S04]  /*304a0*/  IMAD.WIDE.U32 R2, R26, UR4, R2 ;  /* 0x000000041a027c25 */ /* 0x000fc8000f8e0002 */
[----:B------:R-:W-:Y:S01]  /*304b0*/  IMAD R0, R26, UR5, R0 ;  /* 0x000000051a007c24 */ /* 0x000fe2000f8e0200 */
[----:B------:R-:W2:Y:S01]  /*304c0*/  S2R R31, SR_TID.X ;  /* 0x00000000001f7919 */ /* 0x000ea20000002100 */
[----:B------:R-:W-:Y:S01]  /*304d0*/  ULDC.64 UR4, c[0x0][0x2d0] ;  /* 0x0000b40000047ab9 */ /* 0x000fe20000000a00 */
[----:B---3--:R-:W-:Y:S01]  /*304e0*/  ISETP.NE.AND P0, PT, R7, 0x1, PT ;  /* 0x000000010700780c */ /* 0x008fe20003f05270 */
[----:B------:R-:W-:Y:S01]  /*304f0*/  IMAD.IADD R3, R3, 0x1, R0 ;  /* 0x0000000103037824 */ /* 0x000fe200078e0200 */
[C---:B-1----:R-:W-:Y:S01]  /*30500*/  LOP3.LUT R21, R20.reuse, 0x7f, RZ, 0xc0, !PT ;  /* 0x0000007f14157812 */ /* 0x042fe200078ec0ff */
[----:B------:R-:W-:-:S10]  /*30510*/  IMAD.SHL.U32 R20, R20, 0x20, RZ ;  /* 0x0000002014147824 */ /* 0x000fd400078e00ff */
[----:B------:R-:W1:Y:S01]  /*30520*/  @P0 LDC R6, c[0x0][0x44c] ;  /* 0x00011300ff060b82 */ /* 0x000e620000000800 */
[----:B------:R-:W-:-:S04]  /*30530*/  SHF.R.U32.HI R21, RZ, 0x2, R21 ;  /* 0x00000002ff157819 */ /* 0x000fc80000011615 */
[----:B------:R-:W-:-:S03]  /*30540*/  LOP3.LUT R20, R21, 0x60, R20, 0xf8, !PT ;  /* 0x0000006015147812 */ /* 0x000fc600078ef814 */
[----:B------:R-:W3:Y:S02]  /*30550*/  @P0 LDC R0, c[0x0][0x450] ;  /* 0x00011400ff000b82 */ /* 0x000ee40000000800 */
[----:B------:R-:W-:-:S04]  /*30560*/  IMAD R5, R25, 0x80, R20 ;  /* 0x0000008019057824 */ /* 0x000fc800078e0214 */
[----:B----4-:R-:W-:Y:S02]  /*30570*/  IMAD.MOV.U32 R4, RZ, RZ, R5 ;  /* 0x000000ffff047224 */ /* 0x010fe400078e0005 */
[----:B-1----:R-:W-:-:S05]  /*30580*/  @P0 IMAD.HI.U32 R6, R5, R6, RZ ;  /* 0x0000000605060227 */ /* 0x002fca00078e00ff */
        /* <DEDUP_REMOVED lines=11> */
[----:B--2---:R-:W-:Y:S02]  /*30640*/  IMAD.SHL.U32 R21, R31, 0x10, RZ ;  /* 0x000000101f157824 */ /* 0x004fe400078e00ff */
        /* <DEDUP_REMOVED lines=17> */
[----:B0-----:R-:W-:Y:S10]  /*30760*/  BRA.DIV UR5, `(.L_x_6909) ;  /* 0x000000a205187947 */ /* 0x001ff4000b800000 */
[----:B------:R-:W0:Y:S01]  /*30770*/  SHFL.IDX PT, R3, R0, RZ, 0x1c1f ;  /* 0x001c1fff00037589 */ /* 0x000e2200000e0000 */
[----:B------:R-:W-:Y:S01]  /*30780*/  IMAD R34, R34, R7, RZ ;  /* 0x0000000722227224 */ /* 0x000fe200078e02ff */
[----:B------:R-:W-:Y:S02]  /*30790*/  LEA R25, R25, R9, 0x7 ;  /* 0x0000000919197211 */ /* 0x000fe400078e38ff */
[----:B------:R-:W1:Y:S02]  /*307a0*/  SHFL.IDX PT, R2, R4, RZ, 0x1c1f ;  /* 0x001c1fff04027589 */ /* 0x000e6400000e0000 */
[C---:B------:R-:W-:Y:S01]  /*307b0*/  ISETP.GE.AND P1, PT, R25.reuse, R34, PT ;  /* 0x000000221900720c */ /* 0x040fe20003f26270 */
[----:B------:R-:W-:Y:S01]  /*307c0*/  VIADD R5, R25, 0x20 ;  /* 0x0000002019057836 */ /* 0x000fe20000000000 */
[----:B------:R-:W-:Y:S11]  /*307d0*/  SHFL.IDX PT, R14, R0, 0x3, 0x1c1f ;  /* 0x007c1f00000e7f89 */ /* 0x000ff600000e0000 */
[----:B0-----:R-:W-:-:S05]  /*307e0*/  @!P1 IADD3 R3, P4, R20, R3, RZ ;  /* 0x0000000314039210 */ /* 0x001fca0007f9e0ff */
[----:B-1----:R-:W-:-:S05]  /*307f0*/  @!P1 IMAD.X R2, RZ, RZ, R2, P4 ;  /* 0x000000ffff029224 */ /* 0x002fca00020e0602 */
[----:B------:R-:W-:-:S04]  /*30800*/  @!P1 LOP3.LUT R3, R3, R2, RZ, 0x3c, !PT ;  /* 0x0000000203039212 */ /* 0x000fc800078e3cff */
[----:B------:R-:W-:-:S04]  /*30810*/  @!P1 LOP3.LUT R2, R3, R2, RZ, 0x3c, !PT ;  /* 0x0000000203029212 */ /* 0x000fc800078e3cff */
[----:B------:R-:W-:-:S05]  /*30820*/  @!P1 LOP3.LUT R3, R3, R2, RZ, 0x3c, !PT ;  /* 0x0000000203039212 */ /* 0x000fca00078e3cff */
[----:B-----5:R-:W-:Y:S04]  /*30830*/  @!P1 LDGSTS.E.BYPASS.LTC128B.128 [R8+0x1e200], desc[UR50][R2.64], !P3 ;  /* 0x1e20000002089fae */ /* 0x020fe8000d901d72 */
        /* <DEDUP_REMOVED lines=26> */
.L_x_7200:
        /* <DEDUP_REMOVED lines=12> */
.L_x_6911:
[----:B------:R-:W-:Y:S05]  /*30aa0*/  BSYNC B0 ;  /* 0x0000000000007941 */ /* 0x000fea0003800000 */
.L_x_6910:
[----:B------:R-:W-:Y:S01]  /*30ab0*/  NOP ;  /* 0x0000000000007918 */ /* 0x000fe20000000000 */
[----:B------:R-:W-:-:S13]  /*30ac0*/  PLOP3.LUT P0, PT, PT, PT, PT, 0x80, 0x0 ;  /* 0x000000000000781c */ /* 0x000fda0003f0f070 */
.L_x_6912:
        /* <DEDUP_REMOVED lines=19> */
.L_x_7201:
[----:B------:R-:W-:Y:S05]  /*30c00*/  BSYNC B0 ;  /* 0x0000000000007941 */ /* 0x000fea0003800000 */
.L_x_6913:
[----:B------:R-:W2:Y:S02]  /*30c10*/  LDL R2, [R1+0x14] ;  /* 0x0000140001027983 */ /* 0x000ea40000100800 */
[----:B--2---:R-:W-:-:S13]  /*30c20*/  ISETP.GE.AND P0, PT, R34, R2, PT ;  /* 0x000000022200720c */ /* 0x004fda0003f06270 */
[----:B------:R-:W-:Y:S05]  /*30c30*/  @!P0 BRA `(.L_x_6915) ;  /* 0x0000001c00908947 */ /* 0x000fea0003800000 */
[----:B------:R1:W5:Y:S01]  /*30c40*/  LDL.LU R21, [R1] ;  /* 0x0000000001157983 */ /* 0x0003620000300800 */
[----:B------:R-:W-:-:S07]  /*30c50*/  MOV R20, R33 ;  /* 0x0000002100147202 */ /* 0x000fce0000000f00 */
.L_x_6935:
[----:B0-2---:R-:W2:Y:S01]  /*30c60*/  LDL R0, [R1+0xc] ;  /* 0x00000c0001007983 */ /* 0x005ea20000100800 */
[----:B------:R-:W0:Y:S03]  /*30c70*/  LDC R6, c[0x0][0x430] ;  /* 0x00010c00ff067b82 */ /* 0x000e260000000800 */
[----:B------:R-:W3:Y:S01]  /*30c80*/  LDL R9, [R1+0x10] ;  /* 0x0000100001097983 */ /* 0x000ee20000100800 */
[----:B------:R-:W4:Y:S01]  /*30c90*/  S2R R2, SR_TID.X ;  /* 0x0000000000027919 */ /* 0x000f220000002100 */
[----:B-1----:R-:W1:Y:S02]  /*30ca0*/  S2R R8, SR_TID.X ;  /* 0x0000000000087919 */ /* 0x002e640000002100 */
[----:B------:R-:W3:Y:S01]  /*30cb0*/  LDL R13, [R1+0x14] ;  /* 0x00001400010d7983 */ /* 0x000ee20000100800 */
[----:B0-----:R-:W-:-:S13]  /*30cc0*/  ISETP.NE.AND P0, PT, R6, 0x1, PT ;  /* 0x000000010600780c */ /* 0x001fda0003f05270 */
[----:B------:R-:W0:Y:S01]  /*30cd0*/  @P0 LDC R4, c[0x0][0x434] ;  /* 0x00010d00ff040b82 */ /* 0x000e220000000800 */
[C---:B----4-:R-:W-:Y:S01]  /*30ce0*/  LOP3.LUT R3, R2.reuse, 0x7f, RZ, 0xc0, !PT ;  /* 0x0000007f02037812 */ /* 0x050fe200078ec0ff */
[----:B------:R-:W-:-:S03]  /*30cf0*/  IMAD.SHL.U32 R5, R2, 0x20, RZ ;  /* 0x0000002002057824 */ /* 0x000fc600078e00ff */
[----:B------:R-:W-:-:S04]  /*30d00*/  SHF.R.U32.HI R3, RZ, 0x2, R3 ;  /* 0x00000002ff037819 */ /* 0x000fc80000011603 */
[----:B------:R-:W-:Y:S02]  /*30d10*/  LOP3.LUT R5, R3, 0x60, R5, 0xf8, !PT ;  /* 0x0000006003057812 */ /* 0x000fe400078ef805 */
[----:B------:R-:W4:Y:S01]  /*30d20*/  @P0 LDC R3, c[0x0][0x438] ;  /* 0x00010e00ff030b82 */ /* 0x000f220000000800 */
[----:B------:R-:W-:Y:S01]  /*30d30*/  LOP3.LUT R2, R2, 0x7f, RZ, 0xc0, !PT ;  /* 0x0000007f02027812 */ /* 0x000fe200078ec0ff */
[----:B-1----:R-:W-:-:S03]  /*30d40*/  IMAD.SHL.U32 R8, R8, 0x20, RZ ;  /* 0x0000002008087824 */ /* 0x002fc600078e00ff */
[----:B------:R-:W-:-:S04]  /*30d50*/  SHF.R.U32.HI R7, RZ, 0x2, R2 ;  /* 0x00000002ff077819 */ /* 0x000fc80000011602 */
[----:B------:R-:W-:Y:S02]  /*30d60*/  LOP3.LUT R8, R7, 0x60, R8, 0xf8, !PT ;  /* 0x0000006007087812 */ /* 0x000fe400078ef808 */
[----:B------:R-:W1:Y:S02]  /*30d70*/  @P0 LDC R7, c[0x0][0x434] ;  /* 0x00010d00ff070b82 */ /* 0x000e640000000800 */
        /* <DEDUP_REMOVED lines=9> */
[----:B----4-:R-:W-:Y:S02]  /*30e10*/  @P0 SHF.R.U32.HI R2, RZ, R3, R4 ;  /* 0x00000003ff020219 */ /* 0x010fe40000011604 */
[----:B------:R-:W0:Y:S01]  /*30e20*/  @P0 LDC R3, c[0x0][0x438] ;  /* 0x00010e00ff030b82 */ /* 0x000e220000000800 */
[----:B------:R-:W-:-:S04]  /*30e30*/  IMAD.IADD R0, R8, 0x1, R0 ;  /* 0x0000000108007824 */ /* 0x000fc800078e0200 */
[----:B-1----:R-:W-:-:S04]  /*30e40*/  @P0 IMAD.HI.U32 R7, R0, R7, RZ ;  /* 0x0000000700070227 */ /* 0x002fc800078e00ff */
        /* <DEDUP_REMOVED lines=15> */
[----:B------:R-:W-:-:S04]  /*30f40*/  @!P1 IMAD.MOV.U32 R2, RZ, RZ, R4 ;  /* 0x000000ffff029224 */ /* 0x000fc800078e0004 */
[----:B------:R-:W-:-:S04]  /*30f50*/  @!P1 IMAD.WIDE.U32 R2, R37, UR4, R2 ;  /* 0x0000000425029c25 */ /* 0x000fc8000f8e0002 */
[----:B------:R-:W-:Y:S01]  /*30f60*/  VIADD R33, R20, 0x1 ;  /* 0x0000000114217836 */ /* 0x000fe20000000000 */
[----:B------:R-:W-:Y:S02]  /*30f70*/  @!P1 IADD3 R0, R0, R3, RZ ;  /* 0x0000000300009210 */ /* 0x000fe40007ffe0ff */
[----:B------:R-:W-:-:S04]  /*30f80*/  @!P1 LEA R10, P0, R2, UR6, 0x2 ;  /* 0x00000006020a9c11 */ /* 0x000fc8000f8010ff */
[----:B------:R-:W-:Y:S02]  /*30f90*/  @!P1 LEA.HI.X R11, R2, UR7, R0, 0x2, P0 ;  /* 0x00000007020b9c11 */ /* 0x000fe400080f1400 */
[----:B------:R-:W-:-:S04]  /*30fa0*/  ISETP.NE.AND P0, PT, R33, 0x2, PT ;  /* 0x000000022100780c */ /* 0x000fc80003f05270 */
[----:B------:R-:W-:-:S04]  /*30fb0*/  SEL R0, RZ, 0x1, P0 ;  /* 0x00000001ff007807 */ /* 0x000fc80000000000 */
[----:B-----5:R-:W-:Y:S01]  /*30fc0*/  LOP3.LUT R0, R21, R0, RZ, 0x3c, !PT ;  /* 0x0000000015007212 */ /* 0x020fe200078e3cff */
[----:B------:R-:W-:-:S04]  /*30fd0*/  IMAD.U32 R12, RZ, RZ, UR39 ;  /* 0x00000027ff0c7e24 */ /* 0x000fc8000f8e00ff */
[----:B------:R1:W-:Y:S01]  /*30fe0*/  STL [R1], R0 ;  /* 0x0000000001007387 */ /* 0x0003e20000100800 */
[----:B------:R-:W-:Y:S01]  /*30ff0*/  ISETP.NE.AND P2, PT, R12, 0x3, PT ;  /* 0x000000030c00780c */ /* 0x000fe20003f45270 */
[----:B0-----:R-:W-:Y:S02]  /*31000*/  IMAD.MOV.U32 R8, RZ, RZ, RZ ;  /* 0x000000ffff087224 */ /* 0x001fe400078e00ff */
[----:B------:R-:W-:Y:S01]  /*31010*/  IMAD.MOV.U32 R2, RZ, RZ, R34 ;  /* 0x000000ffff027224 */ /* 0x000fe200078e0022 */
[----:B------:R-:W-:Y:S01]  /*31020*/  SEL R33, R33, RZ, P0 ;  /* 0x000000ff21217207 */ /* 0x000fe20000000000 */
[----:B------:R-:W-:Y:S02]  /*31030*/  VIADD R34, R34, 0xffffffff ;  /* 0xffffffff22227836 */ /* 0x000fe40000000000 */
[----:B------:R1:W5:Y:S01]  /*31040*/  @!P1 LDG.E R8, desc[UR50][R10.64] ;  /* 0x000000320a089981 */ /* 0x000362000c1e1900 */
[----:B------:R-:W-:Y:S02]  /*31050*/  ISETP.GT.AND P1, PT, R2, R13, PT ;  /* 0x0000000d0200720c */ /* 0x000fe40003f24270 */
[----:B--2---:R-:W-:-:S03]  /*31060*/  SHF.R.S32.HI R28, RZ, 0x1f, R7 ;  /* 0x0000001fff1c7819 */ /* 0x004fc60000011407 */
[----:B-1----:R-:W-:Y:S08]  /*31070*/  @!P2 BRA `(.L_x_6916) ;  /* 0x000000000004a947 */ /* 0x002ff00003800000 */
[----:B------:R-:W-:Y:S01]  /*31080*/  BPT.TRAP 0x1 ;  /* 0x000000040000795c */ /* 0x000fe20000300000 */
.L_x_6916:
[----:B------:R-:W-:Y:S01]  /*31090*/  IMAD R4, R33, 0x8, R17 ;  /* 0x0000000821047824 */ /* 0x000fe200078e0211 */
[----:B------:R-:W-:Y:S01]  /*310a0*/  SHF.L.U32 R32, R0, 0x1f, RZ ;  /* 0x0000001f00207819 */ /* 0x000fe200000006ff */
[----:B------:R-:W-:Y:S01]  /*310b0*/  BSSY B0, `(.L_x_6917) ;  /* 0x0000004000007945 */ /* 0x000fe20003800000 */
[----:B------:R-:W-:Y:S02]  /*310c0*/  SHF.R.S32.HI R31, RZ, 0x1f, R5 ;  /* 0x0000001fff1f7819 */ /* 0x000fe40000011405 */
[----:B------:R-:W0:Y:S02]  /*310d0*/  SYNCS.PHASECHK.TRANS64.TRYWAIT P0, [R4+URZ+0x33480], R32 ;  /* 0x03348020040075a7 */ /* 0x000e24000800017f */
[----:B0-----:R-:W-:Y:S05]  /*310e0*/  @!P0 BRA `(.L_x_6918) ;  /* 0x0000009c00248947 */ /* 0x001fea0003800000 */
.L_x_7202:
[----:B------:R-:W-:Y:S05]  /*310f0*/  BSYNC B0 ;  /* 0x0000000000007941 */ /* 0x000fea0003800000 */
.L_x_6917:
[----:B------:R-:W2:Y:S01]  /*31100*/  LDL R15, [R1+0x1c] ;  /* 0x00001c00010f7983 */ /* 0x000ea20000100800 */
[----:B------:R-:W-:Y:S01]  /*31110*/  ULDC.64 UR4, c[0x0][0x328] ;  /* 0x0000ca0000047ab9 */ /* 0x000fe20000000a00 */
[----:B------:R-:W-:Y:S01]  /*31120*/  ULDC.64 UR6, c[0x0][0x338] ;  /* 0x0000ce0000067ab9 */ /* 0x000fe20000000a00 */
[----:B------:R-:W-:Y:S01]  /*31130*/  IMAD R0, R31, UR4, RZ ;  /* 0x000000041f007c24 */ /* 0x000fe2000f8e02ff */
[----:B-----5:R-:W-:Y:S01]  /*31140*/  SHF.R.S32.HI R29, RZ, 0x1f, R8 ;  /* 0x0000001fff1d7819 */ /* 0x020fe20000011408 */
[C---:B------:R-:W-:Y:S01]  /*31150*/  IMAD.WIDE.U32 R2, R5.reuse, UR4, RZ ;  /* 0x0000000405027c25 */ /* 0x040fe2000f8e00ff */
[----:B------:R-:W1:Y:S01]  /*31160*/  S2R R14, SR_TID.X ;  /* 0x00000000000e7919 */ /* 0x000e620000002100 */
[----:B------:R-:W-:Y:S01]  /*31170*/  SHF.R.S32.HI R30, RZ, 0x1f, R6 ;  /* 0x0000001fff1e7819 */ /* 0x000fe20000011406 */
[----:B------:R-:W3:Y:S01]  /*31180*/  LDC R12, c[0x0][0x2f4] ;  /* 0x0000bd00ff0c7b82 */ /* 0x000ee20000000800 */
        /* <DEDUP_REMOVED lines=17> */
[C---:B------:R-:W-:Y:S01]  /*312a0*/  IMAD.WIDE.U32 R10, R18.reuse, UR4, R10 ;  /* 0x00000004120a7c25 */ /* 0x040fe2000f8e000a */
[----:B------:R-:W-:Y:S02]  /*312b0*/  IADD3 R3, R3, R0, RZ ;  /* 0x0000000003037210 */ /* 0x000fe40007ffe0ff */
[----:B------:R-:W-:Y:S01]  /*312c0*/  LOP3.LUT R13, R13, 0x30, RZ, 0xc0, !PT ;  /* 0x000000300d0d7812 */ /* 0x000fe200078ec0ff */
[----:B------:R-:W-:Y:S01]  /*312d0*/  IMAD R25, R18, UR5, RZ ;  /* 0x0000000512197c24 */ /* 0x000fe2000f8e02ff */
[----:B------:R-:W-:Y:S01]  /*312e0*/  IADD3 R9, P0, R10, UR6, RZ ;  /* 0x000000060a097c10 */ /* 0x000fe2000ff1e0ff */
[----:B------:R-:W-:Y:S01]  /*312f0*/  IMAD.WIDE.U32 R2, R18, UR4, R2 ;  /* 0x0000000412027c25 */ /* 0x000fe2000f8e0002 */
[----:B------:R-:W-:-:S02]  /*31300*/  UMOV UR4, 0xffffffff ;  /* 0xffffffff00047882 */ /* 0x000fc40000000000 */
        /* <DEDUP_REMOVED lines=18> */
[----:B--2---:R-:W-:-:S05]  /*31430*/  IADD3 R2, P0, R11, R2, RZ ;  /* 0x000000020b027210 */ /* 0x004fca0007f1e0ff */
[----:B---3--:R-:W-:Y:S02]  /*31440*/  IMAD.X R3, RZ, RZ, R0, P0 ;  /* 0x000000ffff037224 */ /* 0x008fe400000e0600 */
        /* <DEDUP_REMOVED lines=26> */
.L_x_7214:
        /* <DEDUP_REMOVED lines=13> */
.L_x_6920:
        /* <DEDUP_REMOVED lines=11> */
.L_x_6921:
[----:B------:R2:W-:Y:S01]  /*31770*/  SYNCS.ARRIVE.TRANS64.A1T0 RZ, [R4+URZ+0x33470], RZ ;  /* 0x033470ff04ff79a7 */ /* 0x0005e2000810003f */
[----:B------:R-:W-:Y:S05]  /*31780*/  @!P3 BRA `(.L_x_6922) ;  /* 0x000000000004b947 */ /* 0x000fea0003800000 */
[----:B------:R-:W-:Y:S01]  /*31790*/  BPT.TRAP 0x1 ;  /* 0x000000040000795c */ /* 0x000fe20000300000 */
.L_x_6922:
[----:B------:R-:W3:Y:S01]  /*317a0*/  SYNCS.PHASECHK.TRANS64.TRYWAIT P0, [R4+URZ+0x33440], R32 ;  /* 0x03344020040075a7 */ /* 0x000ee2000800017f */
[----:B------:R-:W-:Y:S04]  /*317b0*/  BSSY B0, `(.L_x_6923) ;  /* 0x0000002000007945 */ /* 0x000fe80003800000 */
[----:B---3--:R-:W-:Y:S05]  /*317c0*/  @!P0 BRA `(.L_x_6924) ;  /* 0x0000009c00248947 */ /* 0x008fea0003800000 */
.L_x_7215:
[----:B------:R-:W-:Y:S05]  /*317d0*/  BSYNC B0 ;  /* 0x0000000000007941 */ /* 0x000fea0003800000 */
.L_x_6923:
        /* <DEDUP_REMOVED lines=25> */
[----:B----4-:R-:W-:Y:S02]  /*31970*/  IMAD.SHL.U32 R13, R14, 0x10, RZ ;  /* 0x000000100e0d7824 */ /* 0x010fe400078e00ff */
[C---:B------:R-:W-:Y:S02]  /*31980*/  IMAD R8, R18.reuse, UR5, RZ ;  /* 0x0000000512087c24 */ /* 0x040fe4000f8e02ff */
[----:B------:R-:W-:Y:S01]  /*31990*/  IMAD.WIDE.U32 R2, R18, UR4, R2 ;  /* 0x0000000412027c25 */ /* 0x000fe2000f8e0002 */
[----:B------:R-:W-:Y:S01]  /*319a0*/  LOP3.LUT R13, R13, 0x30, RZ, 0xc0, !PT ;  /* 0x000000300d0d7812 */ /* 0x000fe200078ec0ff */
[----:B------:R-:W-:Y:S01]  /*319b0*/  UMOV UR4, 0xffffffff ;  /* 0xffffffff00047882 */ /* 0x000fe20000000000 */
[----:B------:R-:W-:Y:S01]  /*319c0*/  IADD3.X R10, R8, UR7, R11, P0, !PT ;  /* 0x00000007080a7c10 */ /* 0x000fe200087fe40b */
[----:B------:R-:W-:Y:S01]  /*319d0*/  IMAD.SHL.U32 R25, R14, 0x10, RZ ;  /* 0x000000100e197824 */ /* 0x000fe200078e00ff */
[----:B------:R-:W-:-:S02]  /*319e0*/  IADD3 R6, P0, R2, UR6, RZ ;  /* 0x0000000602067c10 */ /* 0x000fc4000ff1e0ff */
[C---:B------:R-:W-:Y:S02]  /*319f0*/  LOP3.LUT R14, R13.reuse, 0x80, RZ, 0xfc, !PT ;  /* 0x000000800d0e7812 */ /* 0x040fe400078efcff */
[----:B------:R-:W-:Y:S02]  /*31a00*/  LOP3.LUT R13, R13, 0x40, RZ, 0xfc, !PT ;  /* 0x000000400d0d7812 */ /* 0x000fe400078efcff */
[----:B------:R-:W-:Y:S02]  /*31a10*/  LOP3.LUT R25, R25, 0x30, RZ, 0xc0, !PT ;  /* 0x0000003019197812 */ /* 0x000fe400078ec0ff */
[----:B------:R-:W-:Y:S02]  /*31a20*/  IADD3.X R7, R8, UR7, R3, P0, !PT ;  /* 0x0000000708077c10 */ /* 0x000fe400087fe403 */
[-C--:B-----5:R-:W-:Y:S02]  /*31a30*/  ISETP.GE.AND P2, PT, R14, R12.reuse, PT ;  /* 0x0000000c0e00720c */ /* 0x0a0fe40003f46270 */
[----:B------:R-:W-:-:S02]  /*31a40*/  ISETP.GE.AND P3, PT, R13, R12, PT ;  /* 0x0000000c0d00720c */ /* 0x000fc40003f66270 */
        /* <DEDUP_REMOVED lines=26> */
[----:B----4-:R-:W-:-:S04]  /*31bf0*/  IADD3 R2, P0, R25, R2, RZ ;  /* 0x0000000219027210 */ /* 0x010fc80007f1e0ff */
[----:B------:R-:W-:-:S05]  /*31c00*/  IADD3.X R3, RZ, R8, RZ, P0, !PT ;  /* 0x00000008ff037210 */ /* 0x000fca00007fe4ff */
[----:B------:R-:W-:Y:S04]  /*31c10*/  LDGSTS.E.BYPASS.LTC128B.128 [R0+0x25a00], desc[UR50][R2.64], !P4 ;  /* 0x25a0000002007fae */ /* 0x000fe8000e101d72 */
[----:B------:R-:W-:Y:S04]  /*31c20*/  LDGSTS.E.BYPASS.LTC128B.128 [R0+0x28200], desc[UR50][R2.64+0x40], !P3 ;  /* 0x2820004002007fae */ /* 0x000fe8000d901d72 */
[----:B------:R4:W-:Y:S04]  /*31c30*/  LDGSTS.E.BYPASS.LTC128B.128 [R0+0x2aa00], desc[UR50][R2.64+0x80], !P2 ;  /* 0x2aa0008002007fae */ /* 0x0009e8000d101d72 */
[----:B----4-:R4:W0:Y:S02]  /*31c40*/  SHFL.IDX PT, R2, R6, RZ, 0x1c1f ;  /* 0x001c1fff06027589 */ /* 0x01082400000e0000 */
.L_x_7227:
        /* <DEDUP_REMOVED lines=10> */
.L_x_6926:
        /* <DEDUP_REMOVED lines=11> */
.L_x_6927:
[----:B------:R-:W-:Y:S01]  /*31da0*/  IMAD.U32 R0, RZ, RZ, UR37 ;  /* 0x00000025ff007e24 */ /* 0x000fe2000f8e00ff */
[----:B------:R0:W-:Y:S04]  /*31db0*/  SYNCS.ARRIVE.TRANS64.A1T0 RZ, [R4+URZ+0x33430], RZ ;  /* 0x033430ff04ff79a7 */ /* 0x0001e8000810003f */
[----:B------:R-:W-:-:S13]  /*31dc0*/  ISETP.NE.AND P0, PT, R0, 0x3, PT ;  /* 0x000000030000780c */ /* 0x000fda0003f05270 */
[----:B0-----:R-:W-:Y:S05]  /*31dd0*/  @!P0 BRA `(.L_x_6928) ;  /* 0x0000000000048947 */ /* 0x001fea0003800000 */
[----:B------:R-:W-:Y:S01]  /*31de0*/  BPT.TRAP 0x1 ;  /* 0x000000040000795c */ /* 0x000fe20000300000 */
.L_x_6928:
[----:B------:R-:W-:Y:S01]  /*31df0*/  LOP3.LUT R3, R21, 0x1, RZ, 0x3c, !PT ;  /* 0x0000000115037812 */ /* 0x000fe200078e3cff */
[----:B------:R-:W-:Y:S01]  /*31e00*/  IMAD R2, R20, 0x8, R17 ;  /* 0x0000000814027824 */ /* 0x000fe200078e0211 */
[----:B------:R-:W-:Y:S02]  /*31e10*/  BSSY B0, `(.L_x_6929) ;  /* 0x0000004000007945 */ /* 0x000fe40003800000 */
[----:B------:R-:W-:-:S04]  /*31e20*/  SHF.L.U32 R3, R3, 0x1f, RZ ;  /* 0x0000001f03037819 */ /* 0x000fc800000006ff */
[----:B------:R-:W0:Y:S02]  /*31e30*/  SYNCS.PHASECHK.TRANS64.TRYWAIT P2, [R2+URZ+0x33470], R3 ;  /* 0x03347003020075a7 */ /* 0x000e24000804017f */
[----:B0-----:R-:W-:Y:S05]  /*31e40*/  @!P2 BRA `(.L_x_6930) ;  /* 0x0000009c0014a947 */ /* 0x001fea0003800000 */
.L_x_7228:
[----:B------:R-:W-:Y:S05]  /*31e50*/  BSYNC B0 ;  /* 0x0000000000007941 */ /* 0x000fea0003800000 */
.L_x_6929:
[----:B------:R-:W-:-:S05]  /*31e60*/  IMAD.U32 R0, RZ, RZ, UR39 ;  /* 0x00000027ff007e24 */ /* 0x000fca000f8e00ff */
[----:B------:R-:W-:-:S13]  /*31e70*/  ISETP.NE.AND P2, PT, R0, 0x3, PT ;  /* 0x000000030000780c */ /* 0x000fda0003f45270 */
[----:B------:R-:W-:Y:S05]  /*31e80*/  @!P2 BRA `(.L_x_6931) ;  /* 0x000000000004a947 */ /* 0x000fea0003800000 */
[----:B------:R-:W-:Y:S01]  /*31e90*/  BPT.TRAP 0x1 ;  /* 0x000000040000795c */ /* 0x000fe20000300000 */
.L_x_6931:
[----:B------:R-:W-:Y:S01]  /*31ea0*/  SHF.L.U32 R3, R21, 0x1f, RZ ;  /* 0x0000001f15037819 */ /* 0x000fe200000006ff */
[----:B------:R-:W-:-:S03]  /*31eb0*/  IMAD R0, R20, 0x7800, RZ ;  /* 0x0000780014007824 */ /* 0x000fc600078e02ff */
[----:B------:R-:W0:Y:S02]  /*31ec0*/  SYNCS.PHASECHK.TRANS64.TRYWAIT P2, [R2+URZ+0x33460], R3 ;  /* 0x03346003020075a7 */ /* 0x000e24000804017f */
[----:B0-----:R-:W-:Y:S05]  /*31ed0*/  @!P2 BRA `(.L_x_6932) ;  /* 0x0000009c0004a947 */ /* 0x001fea0003800000 */
.L_x_7229:
[C---:B--23--:R-:W-:Y:S01]  /*31ee0*/  LOP3.LUT R4, R0.reuse, R22, RZ, 0xfc, !PT ;  /* 0x0000001600047212 */ /* 0x04cfe200078efcff */
[----:B------:R-:W-:Y:S05]  /*31ef0*/  WARPSYNC.ALL ;  /* 0x0000000000007948 */ /* 0x000fea0003800000 */
[----:B------:R-:W-:Y:S01]  /*31f00*/  IMAD.IADD R5, R17, 0x1, R4 ;  /* 0x0000000111057824 */ /* 0x000fe200078e0204 */
[C---:B------:R-:W-:Y:S01]  /*31f10*/  LOP3.LUT R3, R0.reuse, R16, RZ, 0xfc, !PT ;  /* 0x0000001000037212 */ /* 0x040fe200078efcff */
[C---:B------:R-:W-:Y:S02]  /*31f20*/  VIADD R12, R0.reuse, 0x2800 ;  /* 0x00002800000c7836 */ /* 0x040fe40000000000 */
[----:B------:R-:W-:-:S02]  /*31f30*/  VIADD R13, R0, 0x800 ;  /* 0x00000800000d7836 */ /* 0x000fc40000000000 */
[----:B----4-:R-:W0:Y:S01]  /*31f40*/  LDSM.16.MT88.4 R4, [R5+0xf200] ;  /* 0x00f200000504783b */ /* 0x010e220000004200 */
[----:B------:R-:W-:Y:S02]  /*31f50*/  IMAD.IADD R3, R19, 0x1, R3 ;  /* 0x0000000113037824 */ /* 0x000fe400078e0203 */
        /* <DEDUP_REMOVED lines=17> */
[----:B------:R-:W-:Y:S02]  /*32070*/  LOP3.LUT R13, R13, R22, RZ, 0xfc, !PT ;  /* 0x000000160d0d7212 */ /* 0x000fe400078efcff */
[----:B------:R-:W-:Y:S02]  /*32080*/  IADD3 R3, R19, R3, RZ ;  /* 0x0000000313037210 */ /* 0x000fe40007ffe0ff */
[----:B--2---:R-:W-:-:S02]  /*32090*/  PRMT R8, R4, 0x6420, R5 ;  /* 0x0000642004087816 */ /* 0x004fc40000000005 */
        /* <DEDUP_REMOVED lines=19> */
[----:B0-----:R-:W-:Y:S02]  /*321d0*/  IMAD.IADD R4, R17, 0x1, R13 ;  /* 0x0000000111047824 */ /* 0x001fe400078e020d */
[----:B------:R-:W-:-:S04]  /*321e0*/  VIADD R13, R0, 0x1800 ;  /* 0x00001800000d7836 */ /* 0x000fc80000000000 */
        /* <DEDUP_REMOVED lines=18> */
[----:B------:R-:W-:-:S02]  /*32310*/  PRMT R11, R6, 0x7531, R7 ;  /* 0x00007531060b7816 */ /* 0x000fc40000000007 */
[----:B------:R-:W-:Y:S02]  /*32320*/  IADD3 R4, R19, R4, RZ ;  /* 0x0000000413047210 */ /* 0x000fe40007ffe0ff */
[----:B------:R-:W-:-:S03]  /*32330*/  LOP3.LUT R20, R20, R22, RZ, 0xfc, !PT ;  /* 0x0000001614147212 */ /* 0x000fc600078efcff */
        /* <DEDUP_REMOVED lines=24> */
[----:B0-----:R-:W-:Y:S02]  /*324c0*/  IADD3 R15, R0, 0x4000, RZ ;  /* 0x00004000000f7810 */ /* 0x001fe40007ffe0ff */
[C-C-:B--2---:R-:W-:Y:S02]  /*324d0*/  PRMT R8, R4.reuse, 0x6420, R5.reuse ;  /* 0x0000642004087816 */ /* 0x144fe40000000005 */
[----:B------:R-:W-:Y:S02]  /*324e0*/  PRMT R9, R4, 0x7531, R5 ;  /* 0x0000753104097816 */ /* 0x000fe40000000005 */
[----:B------:R-:W-:-:S02]  /*324f0*/  PRMT R10, R6, 0x6420, R7 ;  /* 0x00006420060a7816 */ /* 0x000fc40000000007 */
[----:B------:R-:W-:-:S05]  /*32500*/  PRMT R11, R6, 0x7531, R7 ;  /* 0x00007531060b7816 */ /* 0x000fca0000000007 */
[----:B------:R0:W-:Y:S02]  /*32510*/  STSM.16.M88.4 [R3], R8 ;  /* 0x0000000803007844 */ /* 0x0001e40000000200 */
[C---:B0-----:R-:W-:Y:S02]  /*32520*/  LOP3.LUT R3, R12.reuse, R22, RZ, 0xfc, !PT ;  /* 0x000000160c037212 */ /* 0x041fe400078efcff */
[----:B------:R-:W-:-:S03]  /*32530*/  LOP3.LUT R12, R12, R16, RZ, 0xfc, !PT ;  /* 0x000000100c0c7212 */ /* 0x000fc600078efcff */
[----:B------:R-:W-:Y:S01]  /*32540*/  IMAD.IADD R3, R17, 0x1, R3 ;  /* 0x0000000111037824 */ /* 0x000fe200078e0203 */
[----:B------:R-:W-:-:S04]  /*32550*/  IADD3 R12, R19, R12, RZ ;  /* 0x0000000c130c7210 */ /* 0x000fc80007ffe0ff */
        /* <DEDUP_REMOVED lines=71> */
.L_x_6933:
[----:B--2---:R2:W-:Y:S01]  /*329d0*/  SYNCS.ARRIVE.TRANS64.A1T0 RZ, [R2+URZ+0x33450], RZ ;  /* 0x033450ff02ff79a7 */ /* 0x0045e2000810003f */
[----:B------:R-:W-:Y:S06]  /*329e0*/  BAR.SYNC.DEFER_BLOCKING 0x2, 0x80 ;  /* 0x0082000000007b1d */ /* 0x000fec0000010000 */
[----:B------:R-:W-:Y:S05]  /*329f0*/  @!P0 BRA `(.L_x_6934) ;  /* 0x0000000000048947 */ /* 0x000fea0003800000 */
[----:B------:R-:W-:Y:S01]  /*32a00*/  BPT.TRAP 0x1 ;  /* 0x000000040000795c */ /* 0x000fe20000300000 */
.L_x_6934:
[----:B0-----:R-:W3:Y:S01]  /*32a10*/  LDL R0, [R1+0x18] ;  /* 0x0000180001007983 */ /* 0x001ee20000100800 */
[----:B--2---:R-:W-:Y:S02]  /*32a20*/  VIADD R2, R2, 0x33480 ;  /* 0x0003348002027836 */ /* 0x004fe40000000000 */
[----:B------:R-:W-:Y:S01]  /*32a30*/  IMAD.MOV.U32 R20, RZ, RZ, R33 ;  /* 0x000000ffff147224 */ /* 0x000fe200078e0021 */
[----:B------:R2:W5:Y:S02]  /*32a40*/  LDL R21, [R1] ;  /* 0x0000000001157983 */ /* 0x0005640000100800 */
[----:B---3--:R-:W-:-:S04]  /*32a50*/  PRMT R2, R0, 0x654, R2 ;  /* 0x0000065400027816 */ /* 0x008fc80000000002 */
[----:B------:R2:W-:Y:S01]  /*32a60*/  SYNCS.ARRIVE.TRANS64.RED.A1T0 RZ, [R2+URZ], RZ ;  /* 0x000000ff02ff79a7 */ /* 0x0005e2000810043f */
[----:B------:R-:W-:Y:S05]  /*32a70*/  @P1 BRA `(.L_x_6935) ;  /* 0xffffffe000781947 */ /* 0x000fea000383ffff */
.L_x_6915:
        /* <DEDUP_REMOVED lines=19> */
.L_x_6937:
[----:B------:R-:W-:Y:S05]  /*32bb0*/  BSYNC B0 ;  /* 0x0000000000007941 */ /* 0x000fea0003800000 */
.L_x_6936:
[----:B------:R-:W-:Y:S05]  /*32bc0*/  @!P0 BRA `(.L_x_6938) ;  /* 0x0000000000048947 */ /* 0x000fea0003800000 */
[----:B------:R-:W-:Y:S01]  /*32bd0*/  BPT.TRAP 0x1 ;  /* 0x000000040000795c */ /* 0x000fe20000300000 */
.L_x_6938:
[----:B------:R-:W2:Y:S01]  /*32be0*/  LDL R0, [R1] ;  /* 0x0000000001007983 */ /* 0x000ea20000100800 */
[----:B------:R-:W-:Y:S01]  /*32bf0*/  BSSY B0, `(.L_x_6939) ;  /* 0x0000006000007945 */ /* 0x000fe20003800000 */
[----:B--2---:R-:W-:Y:S01]  /*32c00*/  LOP3.LUT R3, R0, 0x1, RZ, 0x3c, !PT ;  /* 0x0000000100037812 */ /* 0x004fe200078e3cff */
[----:B------:R-:W-:-:S03]  /*32c10*/  IMAD R0, R33, 0x8, R17 ;  /* 0x0000000821007824 */ /* 0x000fc600078e0211 */
[----:B------:R-:W-:-:S04]  /*32c20*/  SHF.L.U32 R3, R3, 0x1f, RZ ;  /* 0x0000001f03037819 */ /* 0x000fc800000006ff */
[----:B------:R-:W0:Y:S02]  /*32c30*/  SYNCS.PHASECHK.TRANS64.TRYWAIT P1, [R0+URZ+0x33470], R3 ;  /* 0x03347003000075a7 */ /* 0x000e24000802017f */
[----:B0-----:R-:W-:Y:S05]  /*32c40*/  @!P1 BRA `(.L_x_6940) ;  /* 0x0000008c00bc9947 */ /* 0x001fea0003800000 */
.L_x_7230:
[----:B------:R-:W-:Y:S05]  /*32c50*/  BSYNC B0 ;  /* 0x0000000000007941 */ /* 0x000fea0003800000 */
.L_x_6939:
[----:B------:R-:W-:-:S04]  /*32c60*/  MOV R2, UR39 ;  /* 0x0000002700027c02 */ /* 0x000fc80008000f00 */
[----:B------:R-:W-:-:S13]  /*32c70*/  ISETP.NE.AND P1, PT, R2, 0x3, PT ;  /* 0x000000030200780c */ /* 0x000fda0003f25270 */
[----:B------:R-:W-:Y:S05]  /*32c80*/  @!P1 BRA `(.L_x_6941) ;  /* 0x0000000000049947 */ /* 0x000fea0003800000 */
[----:B------:R-:W-:Y:S01]  /*32c90*/  BPT.TRAP 0x1 ;  /* 0x000000040000795c */ /* 0x000fe20000300000 */
.L_x_6941:
[----:B------:R-:W0:Y:S02]  /*32ca0*/  LDL R2, [R1] ;  /* 0x0000000001027983 */ /* 0x000e240000100800 */
[----:B0-----:R-:W-:-:S04]  /*32cb0*/  SHF.L.U32 R3, R2, 0x1f, RZ ;  /* 0x0000001f02037819 */ /* 0x001fc800000006ff */
[----:B------:R-:W0:Y:S02]  /*32cc0*/  SYNCS.PHASECHK.TRANS64.TRYWAIT P1, [R0+URZ+0x33460], R3 ;  /* 0x03346003000075a7 */ /* 0x000e24000802017f */
[----:B0-----:R-:W-:Y:S05]  /*32cd0*/  @!P1 BRA `(.L_x_6942) ;  /* 0x0000008c00ac9947 */ /* 0x001fea0003800000 */
.L_x_7231:
[----:B------:R-:W-:Y:S01]  /*32ce0*/  IMAD R2, R33, 0x7800, RZ ;  /* 0x0000780021027824 */ /* 0x000fe200078e02ff */
[----:B------:R-:W-:Y:S05]  /*32cf0*/  WARPSYNC.ALL ;  /* 0x0000000000007948 */ /* 0x000fea0003800000 */
[C---:B------:R-:W-:Y:S01]  /*32d00*/  LOP3.LUT R4, R2.reuse, R22, RZ, 0xfc, !PT ;  /* 0x0000001602047212 */ /* 0x040fe200078efcff */
[C---:B------:R-:W-:Y:S02]  /*32d10*/  VIADD R13, R2.reuse, 0x2800 ;  /* 0x00002800020d7836 */ /* 0x040fe40000000000 */
[----:B0-----:R-:W-:Y:S02]  /*32d20*/  VIADD R3, R2, 0x800 ;  /* 0x0000080002037836 */ /* 0x001fe40000000000 */
[----:B------:R-:W-:-:S02]  /*32d30*/  IMAD.IADD R5, R17, 0x1, R4 ;  /* 0x0000000111057824 */ /* 0x000fc400078e0204 */
[C---:B------:R-:W-:Y:S02]  /*32d40*/  VIADD R20, R2.reuse, 0x5000 ;  /* 0x0000500002147836 */ /* 0x040fe40000000000 */
[----:B------:R-:W-:Y:S02]  /*32d50*/  VIADD R18, R2, 0x2000 ;  /* 0x0000200002127836 */ /* 0x000fe40000000000 */
[----:B------:R-:W0:Y:S01]  /*32d60*/  LDSM.16.MT88.4 R4, [R5+0xf200] ;  /* 0x00f200000504783b */ /* 0x000e220000004200 */
        /* <DEDUP_REMOVED lines=34> */
[-C--:B------:R-:W-:Y:S01]  /*32f90*/  LOP3.LUT R4, R3, R22.reuse, RZ, 0xfc, !PT ;  /* 0x0000001603047212 */ /* 0x080fe200078efcff */
[----:B------:R-:W-:Y:S01]  /*32fa0*/  VIADD R3, R2, 0x3000 ;  /* 0x0000300002037836 */ /* 0x000fe20000000000 */
[----:B------:R-:W-:-:S02]  /*32fb0*/  LOP3.LUT R12, R12, R22, RZ, 0xfc, !PT ;  /* 0x000000160c0c7212 */ /* 0x000fc400078efcff */
[----:B------:R-:W-:Y:S01]  /*32fc0*/  IADD3 R6, R17, R4, RZ ;  /* 0x0000000411067210 */ /* 0x000fe20007ffe0ff */
[----:B------:R0:W-:Y:S05]  /*32fd0*/  STSM.16.M88.4 [R15], R8 ;  /* 0x000000080f007844 */ /* 0x0001ea0000000200 */
[----:B------:R-:W2:Y:S01]  /*32fe0*/  LDSM.16.MT88.4 R4, [R6+0xf200] ;  /* 0x00f200000604783b */ /* 0x000ea20000004200 */
[----:B0-----:R-:W-:Y:S01]  /*32ff0*/  VIADD R15, R2, 0x5800 ;  /* 0x00005800020f7836 */ /* 0x001fe20000000000 */
[C-C-:B--2---:R-:W-:Y:S02]  /*33000*/  PRMT R8, R4.reuse, 0x6420, R5.reuse ;  /* 0x0000642004087816 */ /* 0x144fe40000000005 */
[----:B------:R-:W-:-:S02]  /*33010*/  PRMT R9, R4, 0x7531, R5 ;  /* 0x0000753104097816 */ /* 0x000fc40000000005 */
[----:B------:R-:W-:Y:S02]  /*33020*/  LOP3.LUT R4, R14, R16, RZ, 0xfc, !PT ;  /* 0x000000100e047212 */ /* 0x000fe400078efcff */
[C-C-:B------:R-:W-:Y:S02]  /*33030*/  PRMT R10, R6.reuse, 0x6420, R7.reuse ;  /* 0x00006420060a7816 */ /* 0x140fe40000000007 */
[----:B------:R-:W-:Y:S01]  /*33040*/  PRMT R11, R6, 0x7531, R7 ;  /* 0x00007531060b7816 */ /* 0x000fe20000000007 */
[----:B-----5:R-:W-:Y:S01]  /*33050*/  IMAD.IADD R21, R19, 0x1, R4 ;  /* 0x0000000113157824 */ /* 0x020fe200078e0204 */
[C---:B------:R-:W-:Y:S02]  /*33060*/  LOP3.LUT R4, R3.reuse, R22, RZ, 0xfc, !PT ;  /* 0x0000001603047212 */ /* 0x040fe400078efcff */
[----:B------:R-:W-:Y:S02]  /*33070*/  LOP3.LUT R3, R3, R16, RZ, 0xfc, !PT ;  /* 0x0000001003037212 */ /* 0x000fe400078efcff */
        /* <DEDUP_REMOVED lines=9> */
[C---:B------:R-:W-:Y:S02]  /*33110*/  LOP3.LUT R6, R15.reuse, R22, RZ, 0xfc, !PT ;  /* 0x000000160f067212 */ /* 0x040fe400078efcff */
[----:B------:R-:W-:Y:S01]  /*33120*/  LOP3.LUT R15, R15, R16, RZ, 0xfc, !PT ;  /* 0x000000100f0f7212 */ /* 0x000fe200078efcff */
[----:B------:R-:W-:Y:S01]  /*33130*/  IMAD.IADD R4, R19, 0x1, R4 ;  /* 0x0000000113047824 */ /* 0x000fe200078e0204 */
[----:B------:R-:W-:Y:S01]  /*33140*/  LOP3.LUT R18, R18, R22, RZ, 0xfc, !PT ;  /* 0x0000001612127212 */ /* 0x000fe200078efcff */
[----:B------:R-:W-:Y:S02]  /*33150*/  IMAD.IADD R21, R17, 0x1, R6 ;  /* 0x0000000111157824 */ /* 0x000fe400078e0206 */
[----:B------:R-:W-:Y:S01]  /*33160*/  IMAD.IADD R15, R19, 0x1, R15 ;  /* 0x00000001130f7824 */ /* 0x000fe200078e020f */
[----:B------:R-:W-:Y:S01]  /*33170*/  STSM.16.M88.4 [R4], R8 ;  /* 0x0000000804007844 */ /* 0x000fe20000000200 */
[----:B------:R-:W-:-:S03]  /*33180*/  IMAD.IADD R18, R17, 0x1, R18 ;  /* 0x0000000111127824 */ /* 0x000fc600078e0212 */
[----:B------:R-:W0:Y:S02]  /*33190*/  LDSM.16.MT88.4 R4, [R21+0xf200] ;  /* 0x00f200001504783b */ /* 0x000e240000004200 */
[C-C-:B0-----:R-:W-:Y:S02]  /*331a0*/  PRMT R8, R4.reuse, 0x6420, R5.reuse ;  /* 0x0000642004087816 */ /* 0x141fe40000000005 */
[----:B------:R-:W-:Y:S01]  /*331b0*/  PRMT R9, R4, 0x7531, R5 ;  /* 0x0000753104097816 */ /* 0x000fe20000000005 */
[----:B------:R-:W-:Y:S01]  /*331c0*/  IMAD.IADD R5, R17, 0x1, R12 ;  /* 0x0000000111057824 */ /* 0x000fe200078e020c */
[C-C-:B------:R-:W-:Y:S02]  /*331d0*/  PRMT R10, R6.reuse, 0x6420, R7.reuse ;  /* 0x00006420060a7816 */ /* 0x140fe40000000007 */
[----:B------:R-:W-:Y:S02]  /*331e0*/  PRMT R11, R6, 0x7531, R7 ;  /* 0x00007531060b7816 */ /* 0x000fe40000000007 */
[----:B------:R-:W-:Y:S01]  /*331f0*/  IADD3 R12, R19, R3, RZ ;  /* 0x00000003130c7210 */ /* 0x000fe20007ffe0ff */
[----:B------:R-:W-:-:S02]  /*33200*/  VIADD R3, R2, 0x3800 ;  /* 0x0000380002037836 */ /* 0x000fc40000000000 */
        /* <DEDUP_REMOVED lines=13> */
[C---:B------:R-:W-:Y:S02]  /*332e0*/  VIADD R3, R2.reuse, 0x4000 ;  /* 0x0000400002037836 */ /* 0x040fe40000000000 */
[----:B0-----:R-:W-:Y:S01]  /*332f0*/  VIADD R12, R2, 0x4800 ;  /* 0x00004800020c7836 */ /* 0x001fe20000000000 */
[C-C-:B--2---:R-:W-:Y:S02]  /*33300*/  PRMT R8, R4.reuse, 0x6420, R5.reuse ;  /* 0x0000642004087816 */ /* 0x144fe40000000005 */
        /* <DEDUP_REMOVED lines=24> */
[----:B------:R-:W-:Y:S01]  /*33490*/  IMAD.IADD R4, R19, 0x1, R4 ;  /* 0x0000000113047824 */ /* 0x000fe200078e0204 */
[----:B------:R-:W-:-:S04]  /*334a0*/  IADD3 R6, R17, R6, RZ ;  /* 0x0000000611067210 */ /* 0x000fc80007ffe0ff */
        /* <DEDUP_REMOVED lines=35> */
[----:B------:R-:W-:Y:S02]  /*336e0*/  STSM.16.M88.4 [R3], R8 ;  /* 0x0000000803007844 */ /* 0x000fe40000000200 */
[----:B------:R-:W-:Y:S02]  /*336f0*/  IADD3 R2, R19, R2, RZ ;  /* 0x0000000213027210 */ /* 0x000fe40007ffe0ff */
        /* <DEDUP_REMOVED lines=14> */
.L_x_6943:
[----:B--2---:R2:W-:Y:S01]  /*337e0*/  SYNCS.ARRIVE.TRANS64.A1T0 RZ, [R0+URZ+0x33450], RZ ;  /* 0x033450ff00ff79a7 */ /* 0x0045e2000810003f */
[----:B------:R-:W-:Y:S06]  /*337f0*/  BAR.SYNC.DEFER_BLOCKING 0x2, 0x80 ;  /* 0x0082000000007b1d */ /* 0x000fec0000010000 */
[----:B------:R-:W-:Y:S05]  /*33800*/  @!P0 BRA `(.L_x_6944) ;  /* 0x0000000000048947 */ /* 0x000fea0003800000 */
[----:B------:R-:W-:Y:S01]  /*33810*/  BPT.TRAP 0x1 ;  /* 0x000000040000795c */ /* 0x000fe20000300000 */
.L_x_6944:
[----:B------:R-:W3:Y:S04]  /*33820*/  LDL R3, [R1+0x18] ;  /* 0x0000180001037983 */ /* 0x000ee80000100800 */
[----:B0-----:R-:W4:Y:S01]  /*33830*/  LDL.LU R2, [R1] ;  /* 0x0000000001027983 */ /* 0x001f220000300800 */
[----:B--2---:R-:W-:Y:S02]  /*33840*/  VIADD R0, R0, 0x33480 ;  /* 0x0003348000007836 */ /* 0x004fe40000000000 */
[----:B------:R-:W-:-:S05]  /*33850*/  VIADD R33, R33, 0x1 ;  /* 0x0000000121217836 */ /* 0x000fca0000000000 */
[----:B------:R-:W-:-:S04]  /*33860*/  ISETP.NE.AND P0, PT, R33, 0x2, PT ;  /* 0x000000022100780c */ /* 0x000fc80003f05270 */
[----:B------:R-:W-:Y:S02]  /*33870*/  SEL R33, R33, RZ, P0 ;  /* 0x000000ff21217207 */ /* 0x000fe40000000000 */
[----:B---3--:R-:W-:-:S04]  /*33880*/  PRMT R0, R3, 0x654, R0 ;  /* 0x0000065403007816 */ /* 0x008fc80000000000 */
[----:B------:R0:W-:Y:S02]  /*33890*/  SYNCS.ARRIVE.TRANS64.RED.A1T0 RZ, [R0+URZ], RZ ;  /* 0x000000ff00ff79a7 */ /* 0x0001e4000810043f */
[----:B0-----:R-:W-:-:S04]  /*338a0*/  SEL R0, RZ, 0x1, P0 ;  /* 0x00000001ff007807 */ /* 0x001fc80000000000 */
[----:B----4-:R-:W-:-:S05]  /*338b0*/  LOP3.LUT R2, R2, R0, RZ, 0x3c, !PT ;  /* 0x0000000002027212 */ /* 0x010fca00078e3cff */
[----:B------:R0:W-:Y:S02]  /*338c0*/  STL [R1], R2 ;  /* 0x0000000201007387 */ /* 0x0001e40000100800 */
.L_x_6883:
[----:B------:R-:W-:-:S13]  /*338d0*/  LOP3.LUT P0, RZ, R23, 0x80, RZ, 0xc0, !PT ;  /* 0x0000008017ff7812 */ /* 0x000fda000780c0ff */
        /* <DEDUP_REMOVED lines=8> */
[----:B-1----:R2:W1:Y:S01]  /*33960*/  LDS.128 R24, [R17+0x334d0] ;  /* 0x0334d00011187984 */ /* 0x0024620000000c00 */
[----:B------:R-:W-:Y:S06]  /*33970*/  BAR.ARV 0x4, 0x180 ;  /* 0x0106000000007b1d */ /* 0x000fec0000002000 */
[----:B------:R-:W-:Y:S05]  /*33980*/  BRA `(.L_x_6946) ;  /* 0x0000000c00dc7947 */ /* 0x000fea0003800000 */
.L_x_6945:
        /* <DEDUP_REMOVED lines=8> */
[----:B------:R-:W0:Y:S08]  /*33a10*/  @!P1 LDC.64 R2, c[0x0][0xc80] ;  /* 0x00032000ff029b82 */ /* 0x000e300000000a00 */
[----:B------:R-:W2:Y:S01]  /*33a20*/  @!P1 LDC.64 R4, c[0x0][0xc78] ;  /* 0x00031e00ff049b82 */ /* 0x000ea20000000a00 */
[----:B0-----:R-:W-:-:S05]  /*33a30*/  @!P1 IMAD.WIDE R2, R9, 0x4, R2 ;  /* 0x0000000409029825 */ /* 0x001fca00078e0202 */
        /* <DEDUP_REMOVED lines=12> */
[----:B---3--:R-:W-:Y:S02]  /*33b00*/  @!P1 IMAD.MOV.U32 R25, RZ, RZ, R7 ;  /* 0x000000ffff199224 */ /* 0x008fe400078e0007 */
[----:B--2---:R-:W-:Y:S01]  /*33b10*/  @!P1 IMAD.MOV.U32 R5, RZ, RZ, R4 ;  /* 0x000000ffff059224 */ /* 0x004fe200078e0004 */
[----:B------:R-:W-:-:S03]  /*33b20*/  ISETP.NE.AND P1, PT, R8, RZ, PT ;  /* 0x000000ff0800720c */ /* 0x000fc60003f25270 */
[----:B------:R-:W-:-:S05]  /*33b30*/  IMAD R13, R5, R25, RZ ;  /* 0x00000019050d7224 */ /* 0x000fca00078e02ff */
        /* <DEDUP_REMOVED lines=16> */
.L_x_7241:
[----:B------:R-:W-:Y:S02]  /*33c40*/  ULDC UR4, c[0x0][0xc38] ;  /* 0x00030e0000047ab9 */ /* 0x000fe40000000800 */
[----:B------:R-:W-:-:S04]  /*33c50*/  IMAD.U32 R4, RZ, RZ, UR4 ;  /* 0x00000004ff047e24 */ /* 0x000fc8000f8e00ff */
[----:B--2---:R-:W-:-:S04]  /*33c60*/  IMAD R7, R14, R4, RZ ;  /* 0x000000040e077224 */ /* 0x004fc800078e02ff */
[----:B------:R-:W-:-:S05]  /*33c70*/  IMAD.IADD R6, R6, 0x1, R7 ;  /* 0x0000000106067824 */ /* 0x000fca00078e0207 */
[----:B------:R-:W-:-:S13]  /*33c80*/  ISETP.GT.AND P6, PT, R6, R0, PT ;  /* 0x000000000600720c */ /* 0x000fda0003fc4270 */
[----:B------:R-:W-:Y:S05]  /*33c90*/  @P6 BRA `(.L_x_6948) ;  /* 0x0000000000a46947 */ /* 0x000fea0003800000 */
.L_x_6951:
[----:B------:R-:W2:Y:S01]  /*33ca0*/  LDC R2, c[0x0][0xc3c] ;  /* 0x00030f00ff027b82 */ /* 0x000ea20000000800 */
[----:B------:R-:W-:-:S05]  /*33cb0*/  VIADD R27, R27, 0x1f ;  /* 0x0000001f1b1b7836 */ /* 0x000fca0000000000 */
[----:B--2---:R-:W-:-:S13]  /*33cc0*/  ISETP.GE.AND P6, PT, R27, R2, PT ;  /* 0x000000021b00720c */ /* 0x004fda0003fc6270 */
[----:B------:R-:W-:Y:S05]  /*33cd0*/  @P6 BRA `(.L_x_6949) ;  /* 0x0000000800bc6947 */ /* 0x000fea0003800000 */
[----:B0-----:R-:W0:Y:S01]  /*33ce0*/  S2R R3, SR_TID.X ;  /* 0x0000000000037919 */ /* 0x001e220000002100 */
        /* <DEDUP_REMOVED lines=30> */
.L_x_7249:
[----:B------:R-:W-:Y:S02]  /*33ed0*/  ULDC UR4, c[0x0][0xc38] ;  /* 0x00030e0000047ab9 */ /* 0x000fe40000000800 */
[----:B------:R-:W-:-:S04]  /*33ee0*/  IMAD.U32 R4, RZ, RZ, UR4 ;  /* 0x00000004ff047e24 */ /* 0x000fc8000f8e00ff */
[----:B--2---:R-:W-:-:S04]  /*33ef0*/  IMAD R7, R14, R4, RZ ;  /* 0x000000040e077224 */ /* 0x004fc800078e02ff */
[----:B------:R-:W-:-:S05]  /*33f00*/  IMAD.IADD R6, R7, 0x1, R6 ;  /* 0x0000000107067824 */ /* 0x000fca00078e0206 */
[----:B------:R-:W-:-:S13]  /*33f10*/  ISETP.GT.AND P6, PT, R6, R0, PT ;  /* 0x000000000600720c */ /* 0x000fda0003fc4270 */
[----:B------:R-:W-:Y:S05]  /*33f20*/  @!P6 BRA `(.L_x_6951) ;  /* 0xfffffffc005ce947 */ /* 0x000fea000383ffff */
.L_x_6948:
        /* <DEDUP_REMOVED lines=10> */
.L_x_7254:
[----:B------:R-:W-:-:S13]  /*33fd0*/  ISETP.NE.AND P0, PT, R2, RZ, PT ;  /* 0x000000ff0200720c */ /* 0x000fda0003f05270 */
[----:B------:R-:W-:Y:S05]  /*33fe0*/  @!P0 BRA `(.L_x_6953) ;  /* 0x0000000000108947 */ /* 0x000fea0003800000 */
[----:B------:R-:W-:Y:S01]  /*33ff0*/  UMOV UR4, 0xffffffff ;  /* 0xffffffff00047882 */ /* 0x000fe20000000000 */
[----:B--2---:R-:W-:Y:S02]  /*34000*/  VIADD R12, R12, 0xffffffff ;  /* 0xffffffff0c0c7836 */ /* 0x004fe40000000000 */
[----:B------:R-:W-:Y:S05]  /*34010*/  BRA.DIV UR4, `(.L_x_6954) ;  /* 0x00000086043c7947 */ /* 0x000fea000b800000 */
[----:B------:R2:W0:Y:S02]  /*34020*/  SHFL.IDX PT, R24, R3, R12, 0x1f ;  /* 0x00001f0c03187589 */ /* 0x00042400000e0000 */
.L_x_6953:
[----:B----4-:R-:W-:Y:S01]  /*34030*/  ISETP.NE.AND P0, PT, R5, 0x1, PT ;  /* 0x000000010500780c */ /* 0x010fe20003f05270 */
[----:B0-----:R-:W-:-:S04]  /*34040*/  IMAD R24, R24, R4, R7 ;  /* 0x0000000418187224 */ /* 0x001fc800078e0207 */
[----:B------:R-:W-:-:S08]  /*34050*/  IMAD.IADD R0, R0, 0x1, -R24 ;  /* 0x0000000100007824 */ /* 0x000fd000078e0a18 */
[----:B------:R-:W-:Y:S05]  /*34060*/  @!P0 BRA `(.L_x_6955) ;  /* 0x0000000000dc8947 */ /* 0x000fea0003800000 */
[----:B---3--:R-:W-:Y:S02]  /*34070*/  IABS R4, R25 ;  /* 0x0000001900047213 */ /* 0x008fe40000000000 */
[----:B------:R-:W-:Y:S02]  /*34080*/  IABS R6, R5 ;  /* 0x0000000500067213 */ /* 0x000fe40000000000 */
[----:B------:R-:W0:Y:S08]  /*34090*/  I2F.RP R7, R4 ;  /* 0x0000000400077306 */ /* 0x000e300000209400 */
[----:B------:R-:W3:Y:S08]  /*340a0*/  I2F.RP R8, R6 ;  /* 0x0000000600087306 */ /* 0x000ef00000209400 */
[----:B0-----:R-:W0:Y:S08]  /*340b0*/  MUFU.RCP R7, R7 ;  /* 0x0000000700077308 */ /* 0x001e300000001000 */
[----:B---3--:R-:W-:Y:S01]  /*340c0*/  MUFU.RCP R8, R8 ;  /* 0x0000000800087308 */ /* 0x008fe20000001000 */
[----:B0-----:R-:W-:-:S02]  /*340d0*/  IADD3 R2, R7, 0xffffffe, RZ ;  /* 0x0ffffffe07027810 */ /* 0x001fc40007ffe0ff */
[----:B------:R-:W-:-:S05]  /*340e0*/  IABS R7, R25 ;  /* 0x0000001900077213 */ /* 0x000fca0000000000 */
[----:B--2---:R0:W2:Y:S02]  /*340f0*/  F2I.FTZ.U32.TRUNC.NTZ R3, R2 ;  /* 0x0000000200037305 */ /* 0x0040a4000021f000 */
        /* <DEDUP_REMOVED lines=22> */
[----:B------:R-:W-:-:S04]  /*34260*/  IABS R2, R5 ;  /* 0x0000000500027213 */ /* 0x000fc80000000000 */
[----:B------:R-:W-:-:S07]  /*34270*/  IADD3 R2, RZ, -R2, RZ ;  /* 0x80000002ff027210 */ /* 0x000fce0007ffe0ff */
        /* <DEDUP_REMOVED lines=11> */
[----:B------:R-:W-:Y:S01]  /*34330*/  ISETP.GE.U32.AND P0, PT, R3, R6, PT ;  /* 0x000000060300720c */ /* 0x000fe20003f06070 */
[----:B------:R-:W-:-:S04]  /*34340*/  IMAD.MOV R3, RZ, RZ, -R7 ;  /* 0x000000ffff037224 */ /* 0x000fc800078e0a07 */
[----:B------:R-:W-:-:S08]  /*34350*/  IMAD R3, R25, R3, R0 ;  /* 0x0000000319037224 */ /* 0x000fd000078e0200 */
[----:B------:R-:W-:-:S04]  /*34360*/  @P0 VIADD R4, R4, 0x1 ;  /* 0x0000000104040836 */ /* 0x000fc80000000000 */
[----:B------:R-:W-:Y:S01]  /*34370*/  @!P2 IMAD.MOV R4, RZ, RZ, -R4 ;  /* 0x000000ffff04a224 */ /* 0x000fe200078e0a04 */
[----:B------:R-:W-:-:S05]  /*34380*/  @!P1 LOP3.LUT R4, RZ, R5, RZ, 0x33, !PT ;  /* 0x00000005ff049212 */ /* 0x000fca00078e33ff */
[--C-:B------:R-:W-:Y:S02]  /*34390*/  IMAD.MOV R2, RZ, RZ, -R4.reuse ;  /* 0x000000ffff027224 */ /* 0x100fe400078e0a04 */
[C---:B------:R-:W-:Y:S02]  /*343a0*/  IMAD R4, R5.reuse, 0x1000000, R4 ;  /* 0x0100000005047824 */ /* 0x040fe400078e0204 */
[----:B------:R-:W-:-:S04]  /*343b0*/  IMAD R5, R5, R2, R7 ;  /* 0x0000000205057224 */ /* 0x000fc800078e0207 */
[----:B-1----:R-:W-:Y:S01]  /*343c0*/  IMAD R26, R5, 0x10000, R4 ;  /* 0x00010000051a7824 */ /* 0x002fe200078e0204 */
[----:B------:R-:W-:Y:S06]  /*343d0*/  BRA `(.L_x_6956) ;  /* 0x0000000000f07947 */ /* 0x000fec0003800000 */
.L_x_6955:
[----:B--2---:R-:W0:Y:S02]  /*343e0*/  LDC.64 R2, c[0x0][0xc90] ;  /* 0x00032400ff027b82 */ /* 0x004e240000000a00 */
[----:B0-----:R-:W-:-:S05]  /*343f0*/  IMAD.WIDE R2, R27, 0x4, R2 ;  /* 0x000000041b027825 */ /* 0x001fca00078e0202 */
[----:B------:R0:W3:Y:S02]  /*34400*/  LDG.E R6, desc[UR50][R2.64] ;  /* 0x0000003202067981 */ /* 0x0000e4000c1e1900 */
[----:B0-----:R-:W-:Y:S01]  /*34410*/  MOV R2, RZ ;  /* 0x000000ff00027202 */ /* 0x001fe20000000f00 */
[----:B---3--:R-:W-:-:S05]  /*34420*/  IMAD R5, R25, R6, RZ ;  /* 0x0000000619057224 */ /* 0x008fca00078e02ff */
[----:B------:R-:W-:-:S04]  /*34430*/  IABS R7, R5 ;  /* 0x0000000500077213 */ /* 0x000fc80000000000 */
[----:B------:R-:W0:Y:S08]  /*34440*/  I2F.RP R8, R7 ;  /* 0x0000000700087306 */ /* 0x000e300000209400 */
[----:B0-----:R-:W0:Y:S02]  /*34450*/  MUFU.RCP R8, R8 ;  /* 0x0000000800087308 */ /* 0x001e240000001000 */
[----:B0-----:R-:W-:-:S06]  /*34460*/  VIADD R9, R8, 0xffffffe ;  /* 0x0ffffffe08097836 */ /* 0x001fcc0000000000 */
[----:B------:R-:W1:Y:S02]  /*34470*/  F2I.FTZ.U32.TRUNC.NTZ R3, R9 ;  /* 0x0000000900037305 */ /* 0x000e64000021f000 */
[----:B-1----:R-:W-:-:S04]  /*34480*/  IMAD.MOV R10, RZ, RZ, -R3 ;  /* 0x000000ffff0a7224 */ /* 0x002fc800078e0a03 */
        /* <DEDUP_REMOVED lines=25> */
[----:B0-----:R-:W-:Y:S01]  /*34620*/  VIADD R2, R8, 0xffffffe ;  /* 0x0ffffffe08027836 */ /* 0x001fe20000000000 */
[----:B------:R-:W-:-:S05]  /*34630*/  IABS R8, R0 ;  /* 0x0000000000087213 */ /* 0x000fca0000000000 */
[----:B------:R0:W1:Y:S02]  /*34640*/  F2I.FTZ.U32.TRUNC.NTZ R3, R2 ;  /* 0x0000000200037305 */ /* 0x000064000021f000 */
[----:B0-----:R-:W-:Y:S02]  /*34650*/  IMAD.MOV.U32 R2, RZ, RZ, RZ ;  /* 0x000000ffff027224 */ /* 0x001fe400078e00ff */
[----:B-1----:R-:W-:-:S04]  /*34660*/  IMAD.MOV R5, RZ, RZ, -R3 ;  /* 0x000000ffff057224 */ /* 0x002fc800078e0a03 */
[----:B------:R-:W-:-:S04]  /*34670*/  IMAD R5, R5, R6, RZ ;  /* 0x0000000605057224 */ /* 0x000fc800078e02ff */
[----:B------:R-:W-:Y:S01]  /*34680*/  IMAD.HI.U32 R3, R3, R5, R2 ;  /* 0x0000000503037227 */ /* 0x000fe200078e0002 */
[-C--:B------:R-:W-:Y:S02]  /*34690*/  IABS R5, R4.reuse ;  /* 0x0000000400057213 */ /* 0x080fe40000000000 */
[----:B------:R-:W-:Y:S02]  /*346a0*/  LOP3.LUT R2, R0, R4, RZ, 0x3c, !PT ;  /* 0x0000000400027212 */ /* 0x000fe400078e3cff */
[----:B------:R-:W-:Y:S01]  /*346b0*/  IADD3 R5, RZ, -R5, RZ ;  /* 0x80000005ff057210 */ /* 0x000fe20007ffe0ff */
[----:B------:R-:W-:Y:S01]  /*346c0*/  IMAD.HI.U32 R3, R3, R8, RZ ;  /* 0x0000000803037227 */ /* 0x000fe200078e00ff */
[----:B------:R-:W-:Y:S02]  /*346d0*/  ISETP.GE.AND P2, PT, R2, RZ, PT ;  /* 0x000000ff0200720c */ /* 0x000fe40003f46270 */
[----:B------:R-:W-:Y:S01]  /*346e0*/  IADD3 R0, R7, 0x1000000, R0 ;  /* 0x0100000007007810 */ /* 0x000fe20007ffe000 */
        /* <DEDUP_REMOVED lines=11> */
.L_x_6956:
[----:B------:R-:W-:-:S05]  /*347a0*/  LOP3.LUT R0, RZ, R3, RZ, 0x33, !PT ;  /* 0x00000003ff007212 */ /* 0x000fca00078e33ff */
[----:B------:R-:W-:Y:S01]  /*347b0*/  IMAD.IADD R25, R25, 0x1, R0 ;  /* 0x0000000119197824 */ /* 0x000fe200078e0200 */
[----:B------:R-:W-:Y:S06]  /*347c0*/  BRA `(.L_x_6957) ;  /* 0x00000000001c7947 */ /* 0x000fec0003800000 */
.L_x_6949:
[----:B------:R-:W-:Y:S01]  /*347d0*/  UMOV UR4, URZ ;  /* 0x0000003f00047c82 */ /* 0x000fe20008000000 */
[----:B------:R-:W-:Y:S01]  /*347e0*/  UMOV UR5, URZ ;  /* 0x0000003f00057c82 */ /* 0x000fe20008000000 */
[----:B------:R-:W-:Y:S01]  /*347f0*/  ULDC UR6, c[0x0][0xc3c] ;  /* 0x00030f0000067ab9 */ /* 0x000fe20000000800 */
[----:B------:R-:W-:Y:S02]  /*34800*/  IMAD.MOV.U32 R24, RZ, RZ, R0 ;  /* 0x000000ffff187224 */ /* 0x000fe400078e0000 */
[----:B------:R-:W-:Y:S02]  /*34810*/  IMAD.U32 R25, RZ, RZ, UR4 ;  /* 0x00000004ff197e24 */ /* 0x000fe4000f8e00ff */
[----:B-1----:R-:W-:Y:S02]  /*34820*/  IMAD.U32 R26, RZ, RZ, UR5 ;  /* 0x00000005ff1a7e24 */ /* 0x002fe4000f8e00ff */
[----:B------:R-:W-:-:S07]  /*34830*/  IMAD.U32 R27, RZ, RZ, UR6 ;  /* 0x00000006ff1b7e24 */ /* 0x000fce000f8e00ff */
.L_x_6957:
[----:B------:R3:W2:Y:S01]  /*34840*/  LDL R2, [R1+0x18] ;  /* 0x0000180001027983 */ /* 0x0006a20000100800 */
[----:B------:R-:W1:Y:S01]  /*34850*/  S2R R0, SR_TID.X ;  /* 0x0000000000007919 */ /* 0x000e620000002100 */
[----:B------:R-:W-:Y:S05]  /*34860*/  WARPSYNC.ALL ;  /* 0x0000000000007948 */ /* 0x000fea0003800000 */
[----:B-1----:R-:W-:Y:S01]  /*34870*/  LOP3.LUT R0, R0, 0x1f, RZ, 0xc0, !PT ;  /* 0x0000001f00007812 */ /* 0x002fe200078ec0ff */
[----:B------:R-:W-:Y:S03]  /*34880*/  BAR.SYNC.DEFER_BLOCKING 0x4, 0x180 ;  /* 0x0106000000007b1d */ /* 0x000fe60000010000 */
[----:B------:R-:W-:-:S13]  /*34890*/  ISETP.NE.AND P0, PT, R0, RZ, PT ;  /* 0x000000ff0000720c */ /* 0x000fda0003f05270 */
[----:B------:R-:W-:Y:S01]  /*348a0*/  @!P0 MOV R0, 0x400 ;  /* 0x0000040000008802 */ /* 0x000fe20000000f00 */
[----:B--2---:R-:W1:Y:S03]  /*348b0*/  @!P0 S2R R2, SR_CgaCtaId ;  /* 0x0000000000028919 */ /* 0x004e660000008800 */
[----:B-1----:R-:W-:Y:S01]  /*348c0*/  @!P0 LEA R17, R2, R0, 0x18 ;  /* 0x0000000002118211 */ /* 0x002fe200078ec0ff */
[----:B------:R3:W-:Y:S04]  /*348d0*/  @!P0 STL [R1+0x18], R2 ;  /* 0x0000180201008387 */ /* 0x0007e80000100800 */
[----:B------:R3:W-:Y:S01]  /*348e0*/  @!P0 STS.128 [R17+0x334d0], R24 ;  /* 0x0334d01811008388 */ /* 0x0007e20000000c00 */
[----:B------:R-:W-:Y:S06]  /*348f0*/  BAR.ARV 0x5, 0x180 ;  /* 0x0146000000007b1d */ /* 0x000fec0000002000 */
.L_x_6946:
[----:B------:R-:W-:Y:S02]  /*34900*/  ULDC UR4, c[0x0][0xc3c] ;  /* 0x00030f0000047ab9 */ /* 0x000fe40000000800 */
[----:B-1----:R-:W-:-:S13]  /*34910*/  ISETP.GE.AND P0, PT, R27, UR4, PT ;  /* 0x000000041b007c0c */ /* 0x002fda000bf06270 */
[----:B------:R-:W-:Y:S05]  /*34920*/  @!P0 BRA `(.L_x_6958) ;  /* 0xffffff7800748947 */ /* 0x000fea000383ffff */
[----:B------:R-:W-:Y:S05]  /*34930*/  BSYNC B7 ;  /* 0x0000000000077941 */ /* 0x000fea0003800000 */
.L_x_6834:
[----:B-12---:R-:W2:Y:S01]  /*34940*/  LDL.LU R0, [R1+0x38] ;  /* 0x0000380001007983 */ /* 0x006ea20000300800 */
[----:B------:R-:W-:Y:S01]  /*34950*/  BSSY B0, `(.L_x_6959) ;  /* 0x000000b000007945 */ /* 0x000fe20003800000 */
[----:B------:R-:W1:Y:S01]  /*34960*/  S2R R5, SR_CgaCtaId ;  /* 0x0000000000057919 */ /* 0x000e620000008800 */
[----:B--2---:R-:W-:-:S04]  /*34970*/  IADD3 R0, R0, 0x1, RZ ;  /* 0x0000000100007810 */ /* 0x004fc80007ffe0ff */
[----:B0--3--:R-:W-:-:S04]  /*34980*/  LEA.HI R2, R0, R0, RZ, 0x1 ;  /* 0x0000000000027211 */ /* 0x009fc800078f08ff */
[----:B------:R-:W-:Y:S02]  /*34990*/  LOP3.LUT R3, R2, 0xfffffffe, RZ, 0xc0, !PT ;  /* 0xfffffffe02037812 */ /* 0x000fe400078ec0ff */
[----:B------:R-:W-:-:S03]  /*349a0*/  MOV R2, 0x400 ;  /* 0x0000040000027802 */ /* 0x000fc60000000f00 */
[----:B------:R-:W-:Y:S01]  /*349b0*/  IMAD.IADD R0, R0, 0x1, -R3 ;  /* 0x0000000100007824 */ /* 0x000fe200078e0a03 */
[----:B-1----:R-:W-:-:S04]  /*349c0*/  LEA R5, R5, R2, 0x18 ;  /* 0x0000000205057211 */ /* 0x002fc800078ec0ff */
[----:B------:R-:W-:-:S04]  /*349d0*/  SHF.L.U32 R0, R0, 0x1f, RZ ;  /* 0x0000001f00007819 */ /* 0x000fc800000006ff */
[----:B------:R-:W0:Y:S02]  /*349e0*/  SYNCS.PHASECHK.TRANS64.TRYWAIT P0, [R5+URZ+0x33420], R0 ;  /* 0x03342000050075a7 */ /* 0x000e24000800017f */
[----:B0-----:R-:W-:Y:S05]  /*349f0*/  @!P0 BRA `(.L_x_6960) ;  /* 0x0000007800ec8947 */ /* 0x001fea0003800000 */
.L_x_7257:
[----:B------:R-:W-:Y:S05]  /*34a00*/  BSYNC B0 ;  /* 0x0000000000007941 */ /* 0x000fea0003800000 */
.L_x_6959:
[----:B------:R-:W-:-:S03]  /*34a10*/  UMOV UR4, 0xffffffff ;  /* 0xffffffff00047882 */ /* 0x000fc60000000000 */
[----:B------:R-:W-:Y:S05]  /*34a20*/  BRA.DIV UR4, `(.L_x_6961) ;  /* 0x0000007a04f47947 */ /* 0x000fea000b800000 */
[----:B0-----:R-:W0:Y:S02]  /*34a30*/  S2R R0, SR_TID.X ;  /* 0x0000000000007919 */ /* 0x001e240000002100 */
[----:B0-----:R-:W-:-:S04]  /*34a40*/  SHF.R.U32.HI R0, RZ, 0x5, R0 ;  /* 0x00000005ff007819 */ /* 0x001fc80000011600 */
[----:B------:R-:W-:-:S05]  /*34a50*/  LOP3.LUT R0, R0, 0x3, RZ, 0xc0, !PT ;  /* 0x0000000300007812 */ /* 0x000fca00078ec0ff */
[----:B------:R0:W1:Y:S02]  /*34a60*/  SHFL.IDX PT, R14, R0, RZ, 0x1f ;  /* 0x00001fff000e7589 */ /* 0x00006400000e0000 */
.L_x_7260:
[----:B-1----:R-:W-:-:S13]  /*34a70*/  ISETP.NE.AND P0, PT, R14, RZ, PT ;  /* 0x000000ff0e00720c */ /* 0x002fda0003f05270 */
[----:B------:R-:W-:Y:S05]  /*34a80*/  @P0 BRA `(.L_x_6600) ;  /* 0x0000000000b00947 */ /* 0x000fea0003800000 */
[----:B------:R-:W-:-:S03]  /*34a90*/  UMOV UR4, 0xffffffff ;  /* 0xffffffff00047882 */ /* 0x000fc60000000000 */
[----:B------:R-:W-:Y:S05]  /*34aa0*/  BRA.DIV UR4, `(.L_x_6962) ;  /* 0x0000007e04087947 */ /* 0x000fea000b800000 */
[----:B------:R-:W-:-:S13]  /*34ab0*/  ELECT P6, URZ, PT ;  /* 0x00000000003f782f */ /* 0x000fda00038c0000 */
.L_x_7263:
[----:B------:R-:W-:Y:S05]  /*34ac0*/  @!P6 BRA `(.L_x_6600) ;  /* 0x0000000000a0e947 */ /* 0x000fea0003800000 */
[----:B------:R-:W-:-:S06]  /*34ad0*/  ULOP3.LUT UR4, UR36, 0x2, URZ, 0xfc, !UPT ;  /* 0x0000000224047892 */ /* 0x000fcc000f8efc3f */
[----:B0-----:R-:W-:-:S05]  /*34ae0*/  IMAD.U32 R0, RZ, RZ, UR4 ;  /* 0x00000004ff007e24 */ /* 0x001fca000f8e00ff */
[----:B------:R-:W-:-:S13]  /*34af0*/  ISETP.NE.AND P0, PT, R0, 0x3, PT ;  /* 0x000000030000780c */ /* 0x000fda0003f05270 */
[----:B------:R-:W-:Y:S05]  /*34b00*/  @!P0 BRA `(.L_x_6963) ;  /* 0x0000000000048947 */ /* 0x000fea0003800000 */
[----:B------:R-:W-:Y:S01]  /*34b10*/  BPT.TRAP 0x1 ;  /* 0x000000040000795c */ /* 0x000fe20000300000 */
.L_x_6963:
[----:B------:R-:W2:Y:S01]  /*34b20*/  LDL R0, [R1] ;  /* 0x0000000001007983 */ /* 0x000ea20000100800 */
[C---:B------:R-:W-:Y:S02]  /*34b30*/  IMAD R3, R33.reuse, 0x8, R5 ;  /* 0x0000000821037824 */ /* 0x040fe400078e0205 */
[----:B------:R-:W-:-:S05]  /*34b40*/  VIADD R33, R33, 0x1 ;  /* 0x0000000121217836 */ /* 0x000fca0000000000 */
[----:B------:R-:W-:Y:S02]  /*34b50*/  ISETP.NE.AND P2, PT, R33, 0x2, PT ;  /* 0x000000022100780c */ /* 0x000fe40003f45270 */
[----:B--2---:R-:W-:Y:S02]  /*34b60*/  SHF.L.U32 R2, R0, 0x1f, RZ ;  /* 0x0000001f00027819 */ /* 0x004fe400000006ff */
[----:B------:R-:W-:Y:S02]  /*34b70*/  SEL R0, RZ, 0x1, P2 ;  /* 0x00000001ff007807 */ /* 0x000fe40001000000 */
[----:B------:R-:W0:Y:S02]  /*34b80*/  SYNCS.PHASECHK.TRANS64.TRYWAIT P1, [R3+URZ+0x33440], R2 ;  /* 0x03344002030075a7 */ /* 0x000e24000802017f */
[----:B0-----:R-:W-:Y:S05]  /*34b90*/  @!P1 BRA `(.L_x_6964) ;  /* 0x0000007800ec9947 */ /* 0x001fea0003800000 */
.L_x_7264:
[----:B------:R-:W2:Y:S01]  /*34ba0*/  LDL.LU R4, [R1] ;  /* 0x0000000001047983 */ /* 0x000ea20000300800 */
[----:B------:R-:W-:Y:S02]  /*34bb0*/  SEL R33, R33, RZ, P2 ;  /* 0x000000ff21217207 */ /* 0x000fe40001000000 */
[----:B--2---:R-:W-:Y:S01]  /*34bc0*/  LOP3.LUT R0, R4, R0, RZ, 0x3c, !PT ;  /* 0x0000000004007212 */ /* 0x004fe200078e3cff */
[----:B------:R-:W-:Y:S06]  /*34bd0*/  @!P0 BRA `(.L_x_6965) ;  /* 0x0000000000048947 */ /* 0x000fec0003800000 */
[----:B------:R-:W-:Y:S01]  /*34be0*/  BPT.TRAP 0x1 ;  /* 0x000000040000795c */ /* 0x000fe20000300000 */
.L_x_6965:
[----:B------:R-:W-:Y:S01]  /*34bf0*/  IMAD R33, R33, 0x8, R5 ;  /* 0x0000000821217824 */ /* 0x000fe200078e0205 */
[----:B------:R-:W-:-:S04]  /*34c00*/  SHF.L.U32 R0, R0, 0x1f, RZ ;  /* 0x0000001f00007819 */ /* 0x000fc800000006ff */
[----:B------:R-:W1:Y:S02]  /*34c10*/  SYNCS.PHASECHK.TRANS64.TRYWAIT P1, [R33+URZ+0x33440], R0 ;  /* 0x03344000210075a7 */ /* 0x000e64000802017f */
[----:B-1----:R-:W-:Y:S05]  /*34c20*/  @!P1 BRA `(.L_x_6966) ;  /* 0x0000007800dc9947 */ /* 0x002fea0003800000 */
.L_x_7265:
[----:B------:R-:W-:Y:S05]  /*34c30*/  @!P0 BRA `(.L_x_6967) ;  /* 0x0000000000048947 */ /* 0x000fea0003800000 */
[----:B------:R-:W-:Y:S01]  /*34c40*/  BPT.TRAP 0x1 ;  /* 0x000000040000795c */ /* 0x000fe20000300000 */
.L_x_6967:
[----:B------:R-:W2:Y:S02]  /*34c50*/  SYNCS.PHASECHK.TRANS64.TRYWAIT P1, [R3+URZ+0x33460], R2 ;  /* 0x03346002030075a7 */ /* 0x000ea4000802017f */
[----:B--2---:R-:W-:Y:S05]  /*34c60*/  @!P1 BRA `(.L_x_6968) ;  /* 0x0000007800e09947 */ /* 0x004fea0003800000 */
.L_x_7266:
[----:B------:R-:W-:Y:S05]  /*34c70*/  @!P0 BRA `(.L_x_6969) ;  /* 0x0000000000048947 */ /* 0x000fea0003800000 */
[----:B------:R-:W-:Y:S01]  /*34c80*/  BPT.TRAP 0x1 ;  /* 0x000000040000795c */ /* 0x000fe20000300000 */
.L_x_6969:
[----:B------:R-:W3:Y:S02]  /*34c90*/  SYNCS.PHASECHK.TRANS64.TRYWAIT P1, [R33+URZ+0x33460], R0 ;  /* 0x03346000210075a7 */ /* 0x000ee4000802017f */
[----:B---3--:R-:W-:Y:S05]  /*34ca0*/  @!P1 BRA `(.L_x_6970) ;  /* 0x0000007800e49947 */ /* 0x008fea0003800000 */
.L_x_7267:
[----:B------:R-:W-:Y:S05]  /*34cb0*/  @!P0 BRA `(.L_x_6971) ;  /* 0x0000000000048947 */ /* 0x000fea0003800000 */
[----:B------:R-:W-:Y:S01]  /*34cc0*/  BPT.TRAP 0x1 ;  /* 0x000000040000795c */ /* 0x000fe20000300000 */
.L_x_6971:
[----:B------:R-:W4:Y:S02]  /*34cd0*/  SYNCS.PHASECHK.TRANS64.TRYWAIT P1, [R3+URZ+0x33480], R2 ;  /* 0x03348002030075a7 */ /* 0x000f24000802017f */
[----:B----4-:R-:W-:Y:S05]  /*34ce0*/  @!P1 BRA `(.L_x_6972) ;  /* 0x0000007800e89947 */ /* 0x010fea0003800000 */
.L_x_7268:
[----:B------:R-:W-:Y:S05]  /*34cf0*/  @!P0 BRA `(.L_x_6973) ;  /* 0x0000000000048947 */ /* 0x000fea0003800000 */
[----:B------:R-:W-:Y:S01]  /*34d00*/  BPT.TRAP 0x1 ;  /* 0x000000040000795c */ /* 0x000fe20000300000 */
.L_x_6973:
[----:B------:R0:W0:Y:S02]  /*34d10*/  SYNCS.PHASECHK.TRANS64.TRYWAIT P0, [R33+URZ+0x33480], R0 ;  /* 0x03348000210075a7 */ /* 0x000024000800017f */
[----:B0-----:R-:W-:Y:S05]  /*34d20*/  @!P0 NANOSLEEP.SYNCS 0x989680 ;  /* 0x009896800000895d */ /* 0x001fea0003900000 */
[----:B------:R-:W0:Y:S02]  /*34d30*/  @!P0 SYNCS.PHASECHK.TRANS64 P0, [R33+URZ+0x33480], R0 ;  /* 0x03348000210085a7 */ /* 0x000e24000800007f */
[----:B0-----:R-:W-:Y:S05]  /*34d40*/  @!P0 BRA `(.L_x_6973) ;  /* 0xfffffffc00f08947 */ /* 0x001fea000383ffff */
.L_x_6600:
[----:B------:R-:W-:Y:S05]  /*34d50*/  BSYNC B8 ;  /* 0x0000000000087941 */ /* 0x000fea0003800000 */
.L_x_6597:
[----:B------:R-:W-:Y:S05]  /*34d60*/  EXIT ;  /* 0x000000000000794d */ /* 0x000fea0003800000 */
.L_x_6620:
[----:B-1----:R1:W2:Y:S02]  /*34d70*/  SYNCS.PHASECHK.TRANS64.TRYWAIT P5, [R93+URZ+0x33490], R94 ;  /* 0x0334905e5d0075a7 */ /* 0x0022a400080a017f */
[----:B--2---:R-:W-:Y:S05]  /*34d80*/  @!P5 NANOSLEEP.SYNCS 0x989680 ;  /* 0x009896800000d95d */ /* 0x004fea0003900000 */
[----:B------:R-:W2:Y:S02]  /*34d90*/  @!P5 SYNCS.PHASECHK.TRANS64 P5, [R93+URZ+0x33490], R94 ;  /* 0x0334905e5d00d5a7 */ /* 0x000ea400080a007f */
[----:B--2---:R-:W-:Y:S05]  /*34da0*/  @!P5 BRA `(.L_x_6620) ;  /* 0xfffffffc00f0d947 */ /* 0x004fea000383ffff */
[----:B------:R-:W-:Y:S05]  /*34db0*/  BRA `(.L_x_6974) ;  /* 0xfffffcf000547947 */ /* 0x000fea000383ffff */
.L_x_6621:
        /* <DEDUP_REMOVED lines=8> */
.L_x_6976:
[----:B------:R-:W-:Y:S05]  /*34e40*/  BSYNC B1 ;  /* 0x0000000000017941 */ /* 0x000fea0003800000 */
.L_x_6975:
        /* <DEDUP_REMOVED lines=8> */
.L_x_6977:
[----:B------:R-:W-:Y:S01]  /*34ed0*/  IMAD.MOV.U32 R11, RZ, RZ, R14 ;  /* 0x000000ffff0b7224 */ /* 0x000fe200078e000e */
[----:B------:R-:W-:Y:S06]  /*34ee0*/  BRA `(.L_x_6978) ;  /* 0xfffffcf0001c7947 */ /* 0x000fec000383ffff */
.L_x_6646:
        /* <DEDUP_REMOVED lines=8> */
.L_x_6980:
[----:B------:R-:W-:Y:S05]  /*34f70*/  BSYNC B1 ;  /* 0x0000000000017941 */ /* 0x000fea0003800000 */
.L_x_6979:
        /* <DEDUP_REMOVED lines=8> */
.L_x_6981:
[----:B------:R-:W-:Y:S01]  /*35000*/  IMAD.MOV.U32 R120, RZ, RZ, R14 ;  /* 0x000000ffff787224 */ /* 0x000fe200078e000e */
[----:B------:R-:W-:Y:S06]  /*35010*/  BRA `(.L_x_6982) ;  /* 0xfffffd1c00747947 */ /* 0x000fec000383ffff */
.L_x_6676:
[----:B-1----:R1:W2:Y:S02]  /*35020*/  SYNCS.PHASECHK.TRANS64.TRYWAIT P5, [R93+URZ+0x33490], R94 ;  /* 0x0334905e5d0075a7 */ /* 0x0022a400080a017f */
[----:B--2---:R-:W-:Y:S05]  /*35030*/  @!P5 NANOSLEEP.SYNCS 0x989680 ;  /* 0x009896800000d95d */ /* 0x004fea0003900000 */
[----:B------:R-:W2:Y:S02]  /*35040*/  @!P5 SYNCS.PHASECHK.TRANS64 P5, [R93+URZ+0x33490], R94 ;  /* 0x0334905e5d00d5a7 */ /* 0x000ea400080a007f */
[----:B--2---:R-:W-:Y:S05]  /*35050*/  @!P5 BRA `(.L_x_6676) ;  /* 0xfffffffc00f0d947 */ /* 0x004fea000383ffff */
[----:B------:R-:W-:Y:S05]  /*35060*/  BRA `(.L_x_6983) ;  /* 0xfffffd5000dc7947 */ /* 0x000fea000383ffff */
.L_x_6677:
        /* <DEDUP_REMOVED lines=8> */
.L_x_6985:
[----:B------:R-:W-:Y:S05]  /*350f0*/  BSYNC B1 ;  /* 0x0000000000017941 */ /* 0x000fea0003800000 */
.L_x_6984:
        /* <DEDUP_REMOVED lines=8> */
.L_x_6986:
[----:B------:R-:W-:Y:S01]  /*35180*/  IMAD.MOV.U32 R11, RZ, RZ, R14 ;  /* 0x000000ffff0b7224 */ /* 0x000fe200078e000e */
[----:B------:R-:W-:Y:S06]  /*35190*/  BRA `(.L_x_6987) ;  /* 0xfffffd5000ac7947 */ /* 0x000fec000383ffff */
.L_x_6690:
        /* <DEDUP_REMOVED lines=8> */
.L_x_6989:
[----:B------:R-:W-:Y:S05]  /*35220*/  BSYNC B1 ;  /* 0x0000000000017941 */ /* 0x000fea0003800000 */
.L_x_6988:
        /* <DEDUP_REMOVED lines=8> */
.L_x_6990:
[----:B------:R-:W-:Y:S01]  /*352b0*/  IMAD.MOV.U32 R120, RZ, RZ, R14 ;  /* 0x000000ffff787224 */ /* 0x000fe200078e000e */
[----:B------:R-:W-:Y:S06]  /*352c0*/  BRA `(.L_x_6991) ;  /* 0xfffffd80009c7947 */ /* 0x000fec000383ffff */
.L_x_6703:
[----:B0-----:R0:W1:Y:S02]  /*352d0*/  SYNCS.PHASECHK.TRANS64.TRYWAIT P3, [R93+URZ+0x33490], R94 ;  /* 0x0334905e5d0075a7 */ /* 0x001064000806017f */
[----:B-1----:R-:W-:Y:S05]  /*352e0*/  @!P3 NANOSLEEP.SYNCS 0x989680 ;  /* 0x009896800000b95d */ /* 0x002fea0003900000 */
[----:B------:R-:W1:Y:S02]  /*352f0*/  @!P3 SYNCS.PHASECHK.TRANS64 P3, [R93+URZ+0x33490], R94 ;  /* 0x0334905e5d00b5a7 */ /* 0x000e64000806007f */
[----:B-1----:R-:W-:Y:S05]  /*35300*/  @!P3 BRA `(.L_x_6703) ;  /* 0xfffffffc00f0b947 */ /* 0x002fea000383ffff */
[----:B------:R-:W-:Y:S05]  /*35310*/  BRA `(.L_x_6992) ;  /* 0xfffffdb000887947 */ /* 0x000fea000383ffff */
.L_x_6704:
        /* <DEDUP_REMOVED lines=8> */
.L_x_6994:
[----:B------:R-:W-:Y:S05]  /*353a0*/  BSYNC B1 ;  /* 0x0000000000017941 */ /* 0x000fea0003800000 */
.L_x_6993:
        /* <DEDUP_REMOVED lines=8> */
.L_x_6995:
[----:B------:R-:W-:Y:S01]  /*35430*/  MOV R45, R14 ;  /* 0x0000000e002d7202 */ /* 0x000fe20000000f00 */
[----:B------:R-:W-:Y:S06]  /*35440*/  BRA `(.L_x_6996) ;  /* 0xfffffdb000b87947 */ /* 0x000fec000383ffff */
.L_x_6707:
        /* <DEDUP_REMOVED lines=8> */
.L_x_6998:
[----:B------:R-:W-:Y:S05]  /*354d0*/  BSYNC B1 ;  /* 0x0000000000017941 */ /* 0x000fea0003800000 */
.L_x_6997:
        /* <DEDUP_REMOVED lines=8> */
.L_x_6999:
[----:B------:R-:W-:Y:S01]  /*35560*/  IMAD.MOV.U32 R45, RZ, RZ, R14 ;  /* 0x000000ffff2d7224 */ /* 0x000fe200078e000e */
[----:B------:R-:W-:Y:S06]  /*35570*/  BRA `(.L_x_7000) ;  /* 0xfffffdb400187947 */ /* 0x000fec000383ffff */
.L_x_6711:
[----:B------:R0:W0:Y:S02]  /*35580*/  SYNCS.PHASECHK.TRANS64.TRYWAIT P2, [R93+URZ+0x334b0], R94 ;  /* 0x0334b05e5d0075a7 */ /* 0x000024000804017f */
[----:B0-----:R-:W-:Y:S05]  /*35590*/  @!P2 NANOSLEEP.SYNCS 0x989680 ;  /* 0x009896800000a95d */ /* 0x001fea0003900000 */
[----:B------:R-:W0:Y:S02]  /*355a0*/  @!P2 SYNCS.PHASECHK.TRANS64 P2, [R93+URZ+0x334b0], R94 ;  /* 0x0334b05e5d00a5a7 */ /* 0x000e24000804007f */
[----:B0-----:R-:W-:Y:S05]  /*355b0*/  @!P2 BRA `(.L_x_6711) ;  /* 0xfffffffc00f0a947 */ /* 0x001fea000383ffff */
[----:B------:R-:W-:Y:S05]  /*355c0*/  BRA `(.L_x_7001) ;  /* 0xfffffdb400f47947 */ /* 0x000fea000383ffff */
.L_x_6721:
[----:B------:R-:W-:Y:S01]  /*355d0*/  BSSY B0, `(.L_x_7002) ;  /* 0x0000007000007945 */ /* 0x000fe20003800000 */
[----:B------:R-:W-:Y:S01]  /*355e0*/  MOV R12, RZ ;  /* 0x000000ff000c7202 */ /* 0x000fe20000000f00 */
[----:B------:R-:W-:Y:S02]  /*355f0*/  IMAD.MOV.U32 R11, RZ, RZ, 0x1f ;  /* 0x0000001fff0b7424 */ /* 0x000fe400078e00ff */
[----:B------:R-:W-:-:S07]  /*35600*/  IMAD.MOV.U32 R15, RZ, RZ, -0x1 ;  /* 0xffffffffff0f7424 */ /* 0x000fce00078e00ff */
[----:B------:R-:W-:Y:S05]  /*35610*/  WARPSYNC.COLLECTIVE R15, `(.L_x_7003) ;  /* 0x000000000f087348 */ /* 0x000fea0003c00000 */
[----:B------:R0:W1:Y:S02]  /*35620*/  SHFL.IDX P6, R14, R13, R12, R11 ;  /* 0x0000000c0d0e7389 */ /* 0x00006400000c000b */
[----:B01----:R-:W-:Y:S01]  /*35630*/  ENDCOLLECTIVE ;  /* 0x000000000000791b */ /* 0x003fe20003800000 */
.L_x_7003:
[----:B------:R-:W-:Y:S05]  /*35640*/  BSYNC B0 ;  /* 0x0000000000007941 */ /* 0x000fea0003800000 */
.L_x_7002:
[----:B------:R0:W-:Y:S01]  /*35650*/  STL [R1+0x2c], R14 ;  /* 0x00002c0e01007387 */ /* 0x0001e20000100800 */
[----:B------:R-:W-:Y:S05]  /*35660*/  BRA `(.L_x_7004) ;  /* 0xfffffdc800347947 */ /* 0x000fea000383ffff */
.L_x_6731:
[----:B------:R-:W-:Y:S01]  /*35670*/  BSSY B1, `(.L_x_7005) ;  /* 0x0000007000017945 */ /* 0x000fe20003800000 */
[----:B------:R-:W-:Y:S02]  /*35680*/  IMAD.MOV.U32 R12, RZ, RZ, RZ ;  /* 0x000000ffff0c7224 */ /* 0x000fe400078e00ff */
[----:B------:R-:W-:Y:S02]  /*35690*/  IMAD.MOV.U32 R11, RZ, RZ, 0x1e1f ;  /* 0x00001e1fff0b7424 */ /* 0x000fe400078e00ff */
[----:B------:R-:W-:-:S07]  /*356a0*/  IMAD.MOV.U32 R15, RZ, RZ, -0x1 ;  /* 0xffffffffff0f7424 */ /* 0x000fce00078e00ff */
[----:B0-----:R-:W-:Y:S05]  /*356b0*/  WARPSYNC.COLLECTIVE R15, `(.L_x_7006) ;  /* 0x000000000f087348 */ /* 0x001fea0003c00000 */
[----:B0-----:R0:W1:Y:S02]  /*356c0*/  SHFL.IDX P6, R14, R13, R12, R11 ;  /* 0x0000000c0d0e7389 */ /* 0x00106400000c000b */
[----:B01----:R-:W-:Y:S01]  /*356d0*/  ENDCOLLECTIVE ;  /* 0x000000000000791b */ /* 0x003fe20003800000 */
.L_x_7006:
[----:B------:R-:W-:Y:S05]  /*356e0*/  BSYNC B1 ;  /* 0x0000000000017941 */ /* 0x000fea0003800000 */
.L_x_7005:
        /* <DEDUP_REMOVED lines=8> */
.L_x_7007:
[----:B------:R-:W-:Y:S01]  /*35770*/  IMAD.MOV.U32 R13, RZ, RZ, R3 ;  /* 0x000000ffff0d7224 */ /* 0x000fe200078e0003 */
[----:B------:R-:W-:-:S07]  /*35780*/  MOV R7, R14 ;  /* 0x0000000e00077202 */ /* 0x000fce0000000f00 */
[----:B------:R-:W-:Y:S05]  /*35790*/  WARPSYNC.COLLECTIVE R15, `(.L_x_7008) ;  /* 0x000000000f087348 */ /* 0x000fea0003c00000 */
[----:B------:R0:W1:Y:S02]  /*357a0*/  SHFL.IDX P6, R14, R13, R12, R11 ;  /* 0x0000000c0d0e7389 */ /* 0x00006400000c000b */
[----:B01----:R-:W-:Y:S01]  /*357b0*/  ENDCOLLECTIVE ;  /* 0x000000000000791b */ /* 0x003fe20003800000 */
.L_x_7008:
[----:B------:R-:W-:Y:S02]  /*357c0*/  IMAD.MOV.U32 R13, RZ, RZ, R39 ;  /* 0x000000ffff0d7224 */ /* 0x000fe400078e0027 */
[----:B------:R-:W-:-:S07]  /*357d0*/  IMAD.MOV.U32 R3, RZ, RZ, R14 ;  /* 0x000000ffff037224 */ /* 0x000fce00078e000e */
[----:B------:R-:W-:Y:S05]  /*357e0*/  WARPSYNC.COLLECTIVE R15, `(.L_x_7009) ;  /* 0x000000000f087348 */ /* 0x000fea0003c00000 */
[----:B------:R0:W1:Y:S02]  /*357f0*/  SHFL.IDX P6, R14, R13, R12, R11 ;  /* 0x0000000c0d0e7389 */ /* 0x00006400000c000b */
[----:B01----:R-:W-:Y:S01]  /*35800*/  ENDCOLLECTIVE ;  /* 0x000000000000791b */ /* 0x003fe20003800000 */
.L_x_7009:
[----:B------:R-:W-:Y:S01]  /*35810*/  IMAD.MOV.U32 R39, RZ, RZ, R14 ;  /* 0x000000ffff277224 */ /* 0x000fe200078e000e */
[----:B------:R-:W-:Y:S06]  /*35820*/  BRA `(.L_x_7010) ;  /* 0xfffffdcc009c7947 */ /* 0x000fec000383ffff */
.L_x_6735:
[----:B-1----:R1:W2:Y:S02]  /*35830*/  SYNCS.PHASECHK.TRANS64.TRYWAIT P0, [R18+URZ+0x33400], R3 ;  /* 0x03340003120075a7 */ /* 0x0022a4000800017f */
[----:B--2---:R-:W-:Y:S05]  /*35840*/  @!P0 NANOSLEEP.SYNCS 0x989680 ;  /* 0x009896800000895d */ /* 0x004fea0003900000 */
[----:B------:R-:W2:Y:S02]  /*35850*/  @!P0 SYNCS.PHASECHK.TRANS64 P0, [R18+URZ+0x33400], R3 ;  /* 0x03340003120085a7 */ /* 0x000ea4000800007f */
[----:B--2---:R-:W-:Y:S05]  /*35860*/  @!P0 BRA `(.L_x_6735) ;  /* 0xfffffffc00f08947 */ /* 0x004fea000383ffff */
[----:B------:R-:W-:Y:S05]  /*35870*/  BRA `(.L_x_7011) ;  /* 0xfffffdd400007947 */ /* 0x000fea000383ffff */
.L_x_6747:
[----:B------:R-:W-:Y:S01]  /*35880*/  BSSY B1, `(.L_x_7012) ;  /* 0x0000007000017945 */ /* 0x000fe20003800000 */
[----:B------:R-:W-:Y:S02]  /*35890*/  IMAD.MOV.U32 R12, RZ, RZ, RZ ;  /* 0x000000ffff0c7224 */ /* 0x000fe400078e00ff */
[----:B------:R-:W-:Y:S02]  /*358a0*/  IMAD.MOV.U32 R11, RZ, RZ, 0x1e1f ;  /* 0x00001e1fff0b7424 */ /* 0x000fe400078e00ff */
[----:B------:R-:W-:-:S07]  /*358b0*/  IMAD.MOV.U32 R15, RZ, RZ, -0x1 ;  /* 0xffffffffff0f7424 */ /* 0x000fce00078e00ff */
[----:B0-----:R-:W-:Y:S05]  /*358c0*/  WARPSYNC.COLLECTIVE R15, `(.L_x_7013) ;  /* 0x000000000f087348 */ /* 0x001fea0003c00000 */
[----:B0-----:R0:W1:Y:S02]  /*358d0*/  SHFL.IDX P6, R14, R13, R12, R11 ;  /* 0x0000000c0d0e7389 */ /* 0x00106400000c000b */
[----:B01----:R-:W-:Y:S01]  /*358e0*/  ENDCOLLECTIVE ;  /* 0x000000000000791b */ /* 0x003fe20003800000 */
.L_x_7013:
[----:B------:R-:W-:Y:S05]  /*358f0*/  BSYNC B1 ;  /* 0x0000000000017941 */ /* 0x000fea0003800000 */
.L_x_7012:
        /* <DEDUP_REMOVED lines=8> */
.L_x_7014:
[----:B------:R-:W-:Y:S02]  /*35980*/  IMAD.MOV.U32 R13, RZ, RZ, R45 ;  /* 0x000000ffff0d7224 */ /* 0x000fe400078e002d */
[----:B------:R-:W-:-:S07]  /*35990*/  IMAD.MOV.U32 R37, RZ, RZ, R14 ;  /* 0x000000ffff257224 */ /* 0x000fce00078e000e */
[----:B------:R-:W-:Y:S05]  /*359a0*/  WARPSYNC.COLLECTIVE R15, `(.L_x_7015) ;  /* 0x000000000f087348 */ /* 0x000fea0003c00000 */
[----:B------:R0:W1:Y:S02]  /*359b0*/  SHFL.IDX P6, R14, R13, R12, R11 ;  /* 0x0000000c0d0e7389 */ /* 0x00006400000c000b */
[----:B01----:R-:W-:Y:S01]  /*359c0*/  ENDCOLLECTIVE ;  /* 0x000000000000791b */ /* 0x003fe20003800000 */
.L_x_7015:
[----:B------:R-:W-:Y:S02]  /*359d0*/  IMAD.MOV.U32 R13, RZ, RZ, R47 ;  /* 0x000000ffff0d7224 */ /* 0x000fe400078e002f */
[----:B------:R-:W-:-:S07]  /*359e0*/  IMAD.MOV.U32 R45, RZ, RZ, R14 ;  /* 0x000000ffff2d7224 */ /* 0x000fce00078e000e */
[----:B------:R-:W-:Y:S05]  /*359f0*/  WARPSYNC.COLLECTIVE R15, `(.L_x_7016) ;  /* 0x000000000f087348 */ /* 0x000fea0003c00000 */
[----:B------:R0:W1:Y:S02]  /*35a00*/  SHFL.IDX P6, R14, R13, R12, R11 ;  /* 0x0000000c0d0e7389 */ /* 0x00006400000c000b */
[----:B01----:R-:W-:Y:S01]  /*35a10*/  ENDCOLLECTIVE ;  /* 0x000000000000791b */ /* 0x003fe20003800000 */
.L_x_7016:
[----:B------:R-:W-:Y:S01]  /*35a20*/  IMAD.MOV.U32 R47, RZ, RZ, R14 ;  /* 0x000000ffff2f7224 */ /* 0x000fe200078e000e */
[----:B------:R-:W-:Y:S06]  /*35a30*/  BRA `(.L_x_7017) ;  /* 0xfffffe0000f87947 */ /* 0x000fec000383ffff */
.L_x_6751:
[----:B0-----:R0:W1:Y:S02]  /*35a40*/  SYNCS.PHASECHK.TRANS64.TRYWAIT P0, [R18+URZ+0x33400], R3 ;  /* 0x03340003120075a7 */ /* 0x001064000800017f */
[----:B-1----:R-:W-:Y:S05]  /*35a50*/  @!P0 NANOSLEEP.SYNCS 0x989680 ;  /* 0x009896800000895d */ /* 0x002fea0003900000 */
[----:B------:R-:W1:Y:S02]  /*35a60*/  @!P0 SYNCS.PHASECHK.TRANS64 P0, [R18+URZ+0x33400], R3 ;  /* 0x03340003120085a7 */ /* 0x000e64000800007f */
[----:B-1----:R-:W-:Y:S05]  /*35a70*/  @!P0 BRA `(.L_x_6751) ;  /* 0xfffffffc00f08947 */ /* 0x002fea000383ffff */
[----:B------:R-:W-:Y:S05]  /*35a80*/  BRA `(.L_x_7018) ;  /* 0xfffffe0800047947 */ /* 0x000fea000383ffff */
.L_x_6759:
[----:B-1----:R1:W2:Y:S02]  /*35a90*/  SYNCS.PHASECHK.TRANS64.TRYWAIT P1, [R3+URZ+0x33430], R0 ;  /* 0x03343000030075a7 */ /* 0x0022a4000802017f */
[----:B--2---:R-:W-:Y:S05]  /*35aa0*/  @!P1 NANOSLEEP.SYNCS 0x989680 ;  /* 0x009896800000995d */ /* 0x004fea0003900000 */
[----:B------:R-:W2:Y:S02]  /*35ab0*/  @!P1 SYNCS.PHASECHK.TRANS64 P1, [R3+URZ+0x33430], R0 ;  /* 0x03343000030095a7 */ /* 0x000ea4000802007f */
[----:B--2---:R-:W-:Y:S05]  /*35ac0*/  @!P1 BRA `(.L_x_6759) ;  /* 0xfffffffc00f09947 */ /* 0x004fea000383ffff */
[----:B------:R-:W-:Y:S05]  /*35ad0*/  BRA `(.L_x_6758) ;  /* 0xfffffe3800487947 */ /* 0x000fea000383ffff */
.L_x_6766:
[----:B--2---:R2:W3:Y:S02]  /*35ae0*/  SYNCS.PHASECHK.TRANS64.TRYWAIT P2, [R5+URZ+0x33430], R0 ;  /* 0x03343000050075a7 */ /* 0x0044e4000804017f */
[----:B---3--:R-:W-:Y:S05]  /*35af0*/  @!P2 NANOSLEEP.SYNCS 0x989680 ;  /* 0x009896800000a95d */ /* 0x008fea0003900000 */
[----:B------:R-:W3:Y:S02]  /*35b00*/  @!P2 SYNCS.PHASECHK.TRANS64 P2, [R5+URZ+0x33430], R0 ;  /* 0x033430000500a5a7 */ /* 0x000ee4000804007f */
[----:B---3--:R-:W-:Y:S05]  /*35b10*/  @!P2 BRA `(.L_x_6766) ;  /* 0xfffffffc00f0a947 */ /* 0x008fea000383ffff */
[----:B------:R-:W-:Y:S05]  /*35b20*/  BRA `(.L_x_6765) ;  /* 0xfffffe7400587947 */ /* 0x000fea000383ffff */
.L_x_6770:
[----:B-1----:R1:W2:Y:S02]  /*35b30*/  SYNCS.PHASECHK.TRANS64.TRYWAIT P1, [R4+URZ+0x33450], R0 ;  /* 0x03345000040075a7 */ /* 0x0022a4000802017f */
[----:B--2---:R-:W-:Y:S05]  /*35b40*/  @!P1 NANOSLEEP.SYNCS 0x989680 ;  /* 0x009896800000995d */ /* 0x004fea0003900000 */
[----:B------:R-:W2:Y:S02]  /*35b50*/  @!P1 SYNCS.PHASECHK.TRANS64 P1, [R4+URZ+0x33450], R0 ;  /* 0x03345000040095a7 */ /* 0x000ea4000802007f */
[----:B--2---:R-:W-:Y:S05]  /*35b60*/  @!P1 BRA `(.L_x_6770) ;  /* 0xfffffffc00f09947 */ /* 0x004fea000383ffff */
[----:B------:R-:W-:Y:S05]  /*35b70*/  BRA `(.L_x_6767) ;  /* 0xfffffe8400947947 */ /* 0x000fea000383ffff */
.L_x_6779:
[----:B---3--:R3:W4:Y:S02]  /*35b80*/  SYNCS.PHASECHK.TRANS64.TRYWAIT P1, [R0+URZ+0x33430], R5 ;  /* 0x03343005000075a7 */ /* 0x008724000802017f */
[----:B----4-:R-:W-:Y:S05]  /*35b90*/  @!P1 NANOSLEEP.SYNCS 0x989680 ;  /* 0x009896800000995d */ /* 0x010fea0003900000 */
[----:B------:R-:W4:Y:S02]  /*35ba0*/  @!P1 SYNCS.PHASECHK.TRANS64 P1, [R0+URZ+0x33430], R5 ;  /* 0x03343005000095a7 */ /* 0x000f24000802007f */
[----:B----4-:R-:W-:Y:S05]  /*35bb0*/  @!P1 BRA `(.L_x_6779) ;  /* 0xfffffffc00f09947 */ /* 0x010fea000383ffff */
[----:B------:R-:W-:Y:S05]  /*35bc0*/  BRA `(.L_x_6778) ;  /* 0xfffffeb400a07947 */ /* 0x000fea000383ffff */
.L_x_6783:
[----:B--2---:R2:W3:Y:S02]  /*35bd0*/  SYNCS.PHASECHK.TRANS64.TRYWAIT P1, [R4+URZ+0x33450], R0 ;  /* 0x03345000040075a7 */ /* 0x0044e4000802017f */
[----:B---3--:R-:W-:Y:S05]  /*35be0*/  @!P1 NANOSLEEP.SYNCS 0x989680 ;  /* 0x009896800000995d */ /* 0x008fea0003900000 */
[----:B------:R-:W3:Y:S02]  /*35bf0*/  @!P1 SYNCS.PHASECHK.TRANS64 P1, [R4+URZ+0x33450], R0 ;  /* 0x03345000040095a7 */ /* 0x000ee4000802007f */
[----:B---3--:R-:W-:Y:S05]  /*35c00*/  @!P1 BRA `(.L_x_6783) ;  /* 0xfffffffc00f09947 */ /* 0x008fea000383ffff */
[----:B------:R-:W-:Y:S05]  /*35c10*/  BRA `(.L_x_6780) ;  /* 0xfffffec400d07947 */ /* 0x000fea000383ffff */
.L_x_6790:
[----:B--2---:R2:W3:Y:S02]  /*35c20*/  SYNCS.PHASECHK.TRANS64.TRYWAIT P1, [R3+URZ+0x33450], R6 ;  /* 0x03345006030075a7 */ /* 0x0044e4000802017f */
[----:B---3--:R-:W-:Y:S05]  /*35c30*/  @!P1 NANOSLEEP.SYNCS 0x989680 ;  /* 0x009896800000995d */ /* 0x008fea0003900000 */
[----:B------:R-:W3:Y:S02]  /*35c40*/  @!P1 SYNCS.PHASECHK.TRANS64 P1, [R3+URZ+0x33450], R6 ;  /* 0x03345006030095a7 */ /* 0x000ee4000802007f */
[----:B---3--:R-:W-:Y:S05]  /*35c50*/  @!P1 BRA `(.L_x_6790) ;  /* 0xfffffffc00f09947 */ /* 0x008fea000383ffff */
[----:B------:R-:W-:Y:S05]  /*35c60*/  BRA `(.L_x_6789) ;  /* 0xfffffee800b87947 */ /* 0x000fea000383ffff */
.L_x_6794:
        /* <DEDUP_REMOVED lines=11> */
[----:B-----5:R-:W-:Y:S01]  /*35d20*/  IMAD.MOV.U32 R12, RZ, RZ, R0 ;  /* 0x000000ffff0c7224 */ /* 0x020fe200078e0000 */
[----:B------:R-:W-:-:S02]  /*35d30*/  SEL R26, R11, R128, P0 ;  /* 0x000000800b1a7207 */ /* 0x000fc40000000000 */
[----:B------:R-:W-:Y:S01]  /*35d40*/  SEL R27, R128, R11, P0 ;  /* 0x0000000b801b7207 */ /* 0x000fe20000000000 */
[----:B------:R-:W-:Y:S01]  /*35d50*/  IMAD.MOV.U32 R11, RZ, RZ, 0x1c1f ;  /* 0x00001c1fff0b7424 */ /* 0x000fe200078e00ff */
[----:B------:R-:W-:Y:S01]  /*35d60*/  SEL R46, R15, R46, P0 ;  /* 0x0000002e0f2e7207 */ /* 0x000fe20000000000 */
[----:B------:R-:W-:Y:S01]  /*35d70*/  IMAD.MOV.U32 R15, RZ, RZ, -0x1 ;  /* 0xffffffffff0f7424 */ /* 0x000fe200078e00ff */
[----:B------:R-:W-:Y:S01]  /*35d80*/  SEL R4, R3, R123, P0 ;  /* 0x0000007b03047207 */ /* 0x000fe20000000000 */
[----:B------:R-:W-:Y:S01]  /*35d90*/  IMAD.MOV.U32 R128, RZ, RZ, RZ ;  /* 0x000000ffff807224 */ /* 0x000fe200078e00ff */
[----:B------:R-:W-:Y:S02]  /*35da0*/  SEL R147, R123, R3, P0 ;  /* 0x000000037b937207 */ /* 0x000fe40000000000 */
[----:B------:R-:W-:Y:S02]  /*35db0*/  SEL R3, R14, R133, P0 ;  /* 0x000000850e037207 */ /* 0x000fe40000000000 */
[----:B------:R-:W-:-:S07]  /*35dc0*/  SEL R133, R133, R14, P0 ;  /* 0x0000000e85857207 */ /* 0x000fce0000000000 */
[----:B0--3--:R-:W-:Y:S05]  /*35dd0*/  WARPSYNC.COLLECTIVE R15, `(.L_x_7019) ;  /* 0x000000000f087348 */ /* 0x009fea0003c00000 */
[----:B------:R1:W2:Y:S02]  /*35de0*/  SHFL.IDX P6, R14, R13, R12, R11 ;  /* 0x0000000c0d0e7389 */ /* 0x0002a400000c000b */
[----:B0123--:R-:W-:Y:S01]  /*35df0*/  ENDCOLLECTIVE ;  /* 0x000000000000791b */ /* 0x00ffe20003800000 */
.L_x_7019:
        /* <DEDUP_REMOVED lines=9> */
[----:B------:R-:W-:Y:S02]  /*35e90*/  LOP3.LUT R121, R0, 0x2, RZ, 0x3c, !PT ;  /* 0x0000000200797812 */ /* 0x000fe400078e3cff */
[----:B------:R-:W-:Y:S02]  /*35ea0*/  SEL R123, R48, R132, P0 ;  /* 0x00000084307b7207 */ /* 0x000fe40000000000 */
[----:B------:R-:W-:Y:S01]  /*35eb0*/  SEL R144, R132, R48, P0 ;  /* 0x0000003084907207 */ /* 0x000fe20000000000 */
[----:B------:R-:W-:Y:S01]  /*35ec0*/  IMAD.MOV.U32 R110, RZ, RZ, R14 ;  /* 0x000000ffff6e7224 */ /* 0x000fe200078e000e */
[----:B------:R-:W-:-:S07]  /*35ed0*/  SEL R75, R79, R89, P0 ;  /* 0x000000594f4b7207 */ /* 0x000fce0000000000 */
[----:B------:R-:W-:Y:S05]  /*35ee0*/  WARPSYNC.COLLECTIVE R15, `(.L_x_7020) ;  /* 0x000000000f087348 */ /* 0x000fea0003c00000 */
[----:B------:R0:W1:Y:S02]  /*35ef0*/  SHFL.IDX P6, R14, R13, R12, R11 ;  /* 0x0000000c0d0e7389 */ /* 0x00006400000c000b */
[----:B01----:R-:W-:Y:S01]  /*35f00*/  ENDCOLLECTIVE ;  /* 0x000000000000791b */ /* 0x003fe20003800000 */
.L_x_7020:
        /* <DEDUP_REMOVED lines=19> */
.L_x_7021:
        /* <DEDUP_REMOVED lines=18> */
.L_x_7022:
        /* <DEDUP_REMOVED lines=19> */
.L_x_7023:
        /* <DEDUP_REMOVED lines=18> */
.L_x_7024:
        /* <DEDUP_REMOVED lines=17> */
.L_x_7025:
[----:B------:R-:W-:Y:S02]  /*364c0*/  IMAD.MOV.U32 R13, RZ, RZ, R147 ;  /* 0x000000ffff0d7224 */ /* 0x000fe400078e0093 */
[----:B------:R-:W-:-:S07]  /*364d0*/  IMAD.MOV.U32 R86, RZ, RZ, R14 ;  /* 0x000000ffff567224 */ /* 0x000fce00078e000e */
[----:B------:R-:W-:Y:S05]  /*364e0*/  WARPSYNC.COLLECTIVE R15, `(.L_x_7026) ;  /* 0x000000000f087348 */ /* 0x000fea0003c00000 */
[----:B------:R0:W1:Y:S02]  /*364f0*/  SHFL.IDX P6, R14, R13, R12, R11 ;  /* 0x0000000c0d0e7389 */ /* 0x00006400000c000b */
[----:B01----:R-:W-:Y:S01]  /*36500*/  ENDCOLLECTIVE ;  /* 0x000000000000791b */ /* 0x003fe20003800000 */
.L_x_7026:
        /* <DEDUP_REMOVED lines=8> */
.L_x_7027:
[----:B------:R-:W-:Y:S02]  /*36590*/  SEL R113, R115, R92, P0 ;  /* 0x0000005c73717207 */ /* 0x000fe40000000000 */
[----:B------:R-:W-:Y:S01]  /*365a0*/  SEL R115, R92, R115, P0 ;  /* 0x000000735c737207 */ /* 0x000fe20000000000 */
[----:B------:R-:W-:Y:S02]  /*365b0*/  IMAD.MOV.U32 R13, RZ, RZ, R119 ;  /* 0x000000ffff0d7224 */ /* 0x000fe400078e0077 */
[----:B------:R-:W-:-:S07]  /*365c0*/  IMAD.MOV.U32 R118, RZ, RZ, R14 ;  /* 0x000000ffff767224 */ /* 0x000fce00078e000e */
[----:B------:R-:W-:Y:S05]  /*365d0*/  WARPSYNC.COLLECTIVE R15, `(.L_x_7028) ;  /* 0x000000000f087348 */ /* 0x000fea0003c00000 */
[----:B------:R0:W1:Y:S02]  /*365e0*/  SHFL.IDX P6, R14, R13, R12, R11 ;  /* 0x0000000c0d0e7389 */ /* 0x00006400000c000b */
[----:B01----:R-:W-:Y:S01]  /*365f0*/  ENDCOLLECTIVE ;  /* 0x000000000000791b */ /* 0x003fe20003800000 */
.L_x_7028:
[----:B------:R-:W-:Y:S01]  /*36600*/  MOV R13, R143 ;  /* 0x0000008f000d7202 */ /* 0x000fe20000000f00 */
[----:B------:R-:W-:Y:S02]  /*36610*/  IMAD.MOV.U32 R12, RZ, RZ, R121 ;  /* 0x000000ffff0c7224 */ /* 0x000fe400078e0079 */
[----:B------:R-:W-:-:S07]  /*36620*/  IMAD.MOV.U32 R119, RZ, RZ, R14 ;  /* 0x000000ffff777224 */ /* 0x000fce00078e000e */
[----:B------:R-:W-:Y:S05]  /*36630*/  WARPSYNC.COLLECTIVE R15, `(.L_x_7029) ;  /* 0x000000000f087348 */ /* 0x000fea0003c00000 */
[----:B------:R0:W1:Y:S02]  /*36640*/  SHFL.IDX P6, R14, R13, R12, R11 ;  /* 0x0000000c0d0e7389 */ /* 0x00006400000c000b */
[----:B01----:R-:W-:Y:S01]  /*36650*/  ENDCOLLECTIVE ;  /* 0x000000000000791b */ /* 0x003fe20003800000 */
.L_x_7029:
[----:B------:R-:W-:Y:S02]  /*36660*/  IMAD.MOV.U32 R13, RZ, RZ, R146 ;  /* 0x000000ffff0d7224 */ /* 0x000fe400078e0092 */
[----:B------:R-:W-:-:S07]  /*36670*/  IMAD.MOV.U32 R84, RZ, RZ, R14 ;  /* 0x000000ffff547224 */ /* 0x000fce00078e000e */
[----:B------:R-:W-:Y:S05]  /*36680*/  WARPSYNC.COLLECTIVE R15, `(.L_x_7030) ;  /* 0x000000000f087348 */ /* 0x000fea0003c00000 */
[----:B------:R0:W1:Y:S02]  /*36690*/  SHFL.IDX P6, R14, R13, R12, R11 ;  /* 0x0000000c0d0e7389 */ /* 0x00006400000c000b */
[----:B01----:R-:W-:Y:S01]  /*366a0*/  ENDCOLLECTIVE ;  /* 0x000000000000791b */ /* 0x003fe20003800000 */
.L_x_7030:
        /* <DEDUP_REMOVED lines=8> */
.L_x_7031:
[----:B------:R-:W-:Y:S02]  /*36730*/  SEL R117, R119, R88, P0 ;  /* 0x0000005877757207 */ /* 0x000fe40000000000 */
[----:B------:R-:W-:Y:S01]  /*36740*/  SEL R119, R88, R119, P0 ;  /* 0x0000007758777207 */ /* 0x000fe20000000000 */
[----:B------:R-:W-:Y:S02]  /*36750*/  IMAD.MOV.U32 R13, RZ, RZ, R123 ;  /* 0x000000ffff0d7224 */ /* 0x000fe400078e007b */
[----:B------:R-:W-:-:S07]  /*36760*/  IMAD.MOV.U32 R122, RZ, RZ, R14 ;  /* 0x000000ffff7a7224 */ /* 0x000fce00078e000e */
[----:B------:R-:W-:Y:S05]  /*36770*/  WARPSYNC.COLLECTIVE R15, `(.L_x_7032) ;  /* 0x000000000f087348 */ /* 0x000fea0003c00000 */
[----:B------:R0:W1:Y:S02]  /*36780*/  SHFL.IDX P6, R14, R13, R12, R11 ;  /* 0x0000000c0d0e7389 */ /* 0x00006400000c000b */
[----:B01----:R-:W-:Y:S01]  /*36790*/  ENDCOLLECTIVE ;  /* 0x000000000000791b */ /* 0x003fe20003800000 */
.L_x_7032:
[----:B------:R-:W-:Y:S01]  /*367a0*/  IMAD.MOV.U32 R13, RZ, RZ, R132 ;  /* 0x000000ffff0d7224 */ /* 0x000fe200078e0084 */
[----:B------:R-:W-:Y:S01]  /*367b0*/  MOV R12, R121 ;  /* 0x00000079000c7202 */ /* 0x000fe20000000f00 */
[----:B------:R-:W-:-:S07]  /*367c0*/  IMAD.MOV.U32 R123, RZ, RZ, R14 ;  /* 0x000000ffff7b7224 */ /* 0x000fce00078e000e */
[----:B------:R-:W-:Y:S05]  /*367d0*/  WARPSYNC.COLLECTIVE R15, `(.L_x_7033) ;  /* 0x000000000f087348 */ /* 0x000fea0003c00000 */
[----:B------:R0:W1:Y:S02]  /*367e0*/  SHFL.IDX P6, R14, R13, R12, R11 ;  /* 0x0000000c0d0e7389 */ /* 0x00006400000c000b */
[----:B01----:R-:W-:Y:S01]  /*367f0*/  ENDCOLLECTIVE ;  /* 0x000000000000791b */ /* 0x003fe20003800000 */
.L_x_7033:
[----:B------:R-:W-:Y:S02]  /*36800*/  IMAD.MOV.U32 R13, RZ, RZ, R144 ;  /* 0x000000ffff0d7224 */ /* 0x000fe400078e0090 */
[----:B------:R-:W-:-:S07]  /*36810*/  IMAD.MOV.U32 R76, RZ, RZ, R14 ;  /* 0x000000ffff4c7224 */ /* 0x000fce00078e000e */
[----:B------:R-:W-:Y:S05]  /*36820*/  WARPSYNC.COLLECTIVE R15, `(.L_x_7034) ;  /* 0x000000000f087348 */ /* 0x000fea0003c00000 */
[----:B------:R0:W1:Y:S02]  /*36830*/  SHFL.IDX P6, R14, R13, R12, R11 ;  /* 0x0000000c0d0e7389 */ /* 0x00006400000c000b */
[----:B01----:R-:W-:Y:S01]  /*36840*/  ENDCOLLECTIVE ;  /* 0x000000000000791b */ /* 0x003fe20003800000 */
.L_x_7034:
        /* <DEDUP_REMOVED lines=8> */
.L_x_7035:
[----:B------:R-:W-:Y:S02]  /*368d0*/  IMAD.MOV.U32 R13, RZ, RZ, R3 ;  /* 0x000000ffff0d7224 */ /* 0x000fe400078e0003 */
[----:B------:R-:W-:-:S07]  /*368e0*/  IMAD.MOV.U32 R5, RZ, RZ, R14 ;  /* 0x000000ffff057224 */ /* 0x000fce00078e000e */
[----:B------:R-:W-:Y:S05]  /*368f0*/  WARPSYNC.COLLECTIVE R15, `(.L_x_7036) ;  /* 0x000000000f087348 */ /* 0x000fea0003c00000 */
[----:B------:R0:W1:Y:S02]  /*36900*/  SHFL.IDX P6, R14, R13, R12, R11 ;  /* 0x0000000c0d0e7389 */ /* 0x00006400000c000b */
[----:B01----:R-:W-:Y:S01]  /*36910*/  ENDCOLLECTIVE ;  /* 0x000000000000791b */ /* 0x003fe20003800000 */
.L_x_7036:
[----:B------:R-:W-:Y:S02]  /*36920*/  IMAD.MOV.U32 R13, RZ, RZ, R6 ;  /* 0x000000ffff0d7224 */ /* 0x000fe400078e0006 */
[----:B------:R-:W-:Y:S02]  /*36930*/  IMAD.MOV.U32 R12, RZ, RZ, R121 ;  /* 0x000000ffff0c7224 */ /* 0x000fe400078e0079 */
[----:B------:R-:W-:-:S07]  /*36940*/  IMAD.MOV.U32 R3, RZ, RZ, R14 ;  /* 0x000000ffff037224 */ /* 0x000fce00078e000e */
[----:B------:R-:W-:Y:S05]  /*36950*/  WARPSYNC.COLLECTIVE R15, `(.L_x_7037) ;  /* 0x000000000f087348 */ /* 0x000fea0003c00000 */
[----:B------:R0:W1:Y:S02]  /*36960*/  SHFL.IDX P6, R14, R13, R12, R11 ;  /* 0x0000000c0d0e7389 */ /* 0x00006400000c000b */
[----:B01----:R-:W-:Y:S01]  /*36970*/  ENDCOLLECTIVE ;  /* 0x000000000000791b */ /* 0x003fe20003800000 */
.L_x_7037:
[----:B------:R-:W-:Y:S01]  /*36980*/  IMAD.MOV.U32 R13, RZ, RZ, R133 ;  /* 0x000000ffff0d7224 */ /* 0x000fe200078e0085 */
[----:B------:R-:W-:-:S07]  /*36990*/  MOV R6, R14 ;  /* 0x0000000e00067202 */ /* 0x000fce0000000f00 */
[----:B------:R-:W-:Y:S05]  /*369a0*/  WARPSYNC.COLLECTIVE R15, `(.L_x_7038) ;  /* 0x000000000f087348 */ /* 0x000fea0003c00000 */
[----:B------:R0:W1:Y:S02]  /*369b0*/  SHFL.IDX P6, R14, R13, R12, R11 ;  /* 0x0000000c0d0e7389 */ /* 0x00006400000c000b */
[----:B01----:R-:W-:Y:S01]  /*369c0*/  ENDCOLLECTIVE ;  /* 0x000000000000791b */ /* 0x003fe20003800000 */
.L_x_7038:
[----:B------:R-:W-:Y:S02]  /*369d0*/  IMAD.MOV.U32 R13, RZ, RZ, R106 ;  /* 0x000000ffff0d7224 */ /* 0x000fe400078e006a */
[----:B------:R-:W-:Y:S02]  /*369e0*/  IMAD.MOV.U32 R12, RZ, RZ, R0 ;  /* 0x000000ffff0c7224 */ /* 0x000fe400078e0000 */
[----:B------:R-:W-:-:S07]  /*369f0*/  IMAD.MOV.U32 R4, RZ, RZ, R14 ;  /* 0x000000ffff047224 */ /* 0x000fce00078e000e */
[----:B------:R-:W-:Y:S05]  /*36a00*/  WARPSYNC.COLLECTIVE R15, `(.L_x_7039) ;  /* 0x000000000f087348 */ /* 0x000fea0003c00000 */
[----:B------:R0:W1:Y:S02]  /*36a10*/  SHFL.IDX P6, R14, R13, R12, R11 ;  /* 0x0000000c0d0e7389 */ /* 0x00006400000c000b */
[----:B01----:R-:W-:Y:S01]  /*36a20*/  ENDCOLLECTIVE ;  /* 0x000000000000791b */ /* 0x003fe20003800000 */
.L_x_7039:
        /* <DEDUP_REMOVED lines=9> */
.L_x_7040:
[----:B------:R-:W-:Y:S02]  /*36ac0*/  IMAD.MOV.U32 R13, RZ, RZ, R10 ;  /* 0x000000ffff0d7224 */ /* 0x000fe400078e000a */
[----:B------:R-:W-:Y:S02]  /*36ad0*/  IMAD.MOV.U32 R12, RZ, RZ, R121 ;  /* 0x000000ffff0c7224 */ /* 0x000fe400078e0079 */
[----:B------:R-:W-:-:S07]  /*36ae0*/  IMAD.MOV.U32 R7, RZ, RZ, R14 ;  /* 0x000000ffff077224 */ /* 0x000fce00078e000e */
[----:B------:R-:W-:Y:S05]  /*36af0*/  WARPSYNC.COLLECTIVE R15, `(.L_x_7041) ;  /* 0x000000000f087348 */ /* 0x000fea0003c00000 */
[----:B------:R0:W1:Y:S02]  /*36b00*/  SHFL.IDX P6, R14, R13, R12, R11 ;  /* 0x0000000c0d0e7389 */ /* 0x00006400000c000b */
[----:B01----:R-:W-:Y:S01]  /*36b10*/  ENDCOLLECTIVE ;  /* 0x000000000000791b */ /* 0x003fe20003800000 */
.L_x_7041:
[----:B------:R-:W-:Y:S01]  /*36b20*/  MOV R13, R8 ;  /* 0x00000008000d7202 */ /* 0x000fe20000000f00 */
[----:B------:R-:W-:-:S07]  /*36b30*/  IMAD.MOV.U32 R10, RZ, RZ, R14 ;  /* 0x000000ffff0a7224 */ /* 0x000fce00078e000e */
[----:B------:R-:W-:Y:S05]  /*36b40*/  WARPSYNC.COLLECTIVE R15, `(.L_x_7042) ;  /* 0x000000000f087348 */ /* 0x000fea0003c00000 */
[----:B------:R0:W1:Y:S02]  /*36b50*/  SHFL.IDX P6, R14, R13, R12, R11 ;  /* 0x0000000c0d0e7389 */ /* 0x00006400000c000b */
[----:B01----:R-:W-:Y:S01]  /*36b60*/  ENDCOLLECTIVE ;  /* 0x000000000000791b */ /* 0x003fe20003800000 */
.L_x_7042:
[----:B------:R-:W-:Y:S02]  /*36b70*/  IMAD.MOV.U32 R13, RZ, RZ, R24 ;  /* 0x000000ffff0d7224 */ /* 0x000fe400078e0018 */
[----:B------:R-:W-:Y:S02]  /*36b80*/  IMAD.MOV.U32 R12, RZ, RZ, R0 ;  /* 0x000000ffff0c7224 */ /* 0x000fe400078e0000 */
[----:B------:R-:W-:-:S07]  /*36b90*/  IMAD.MOV.U32 R8, RZ, RZ, R14 ;  /* 0x000000ffff087224 */ /* 0x000fce00078e000e */
[----:B------:R-:W-:Y:S05]  /*36ba0*/  WARPSYNC.COLLECTIVE R15, `(.L_x_7043) ;  /* 0x000000000f087348 */ /* 0x000fea0003c00000 */
[----:B------:R0:W1:Y:S02]  /*36bb0*/  SHFL.IDX P6, R14, R13, R12, R11 ;  /* 0x0000000c0d0e7389 */ /* 0x00006400000c000b */
[----:B01----:R-:W-:Y:S01]  /*36bc0*/  ENDCOLLECTIVE ;  /* 0x000000000000791b */ /* 0x003fe20003800000 */
.L_x_7043:
        /* <DEDUP_REMOVED lines=9> */
.L_x_7044:
[----:B------:R-:W-:Y:S02]  /*36c60*/  IMAD.MOV.U32 R13, RZ, RZ, R25 ;  /* 0x000000ffff0d7224 */ /* 0x000fe400078e0019 */
[----:B------:R-:W-:Y:S02]  /*36c70*/  IMAD.MOV.U32 R12, RZ, RZ, R121 ;  /* 0x000000ffff0c7224 */ /* 0x000fe400078e0079 */
[----:B------:R-:W-:-:S07]  /*36c80*/  IMAD.MOV.U32 R20, RZ, RZ, R14 ;  /* 0x000000ffff147224 */ /* 0x000fce00078e000e */
[----:B------:R-:W-:Y:S05]  /*36c90*/  WARPSYNC.COLLECTIVE R15, `(.L_x_7045) ;  /* 0x000000000f087348 */ /* 0x000fea0003c00000 */
[----:B------:R0:W1:Y:S02]  /*36ca0*/  SHFL.IDX P6, R14, R13, R12, R11 ;  /* 0x0000000c0d0e7389 */ /* 0x00006400000c000b */
[----:B01----:R-:W-:Y:S01]  /*36cb0*/  ENDCOLLECTIVE ;  /* 0x000000000000791b */ /* 0x003fe20003800000 */
.L_x_7045:
[----:B------:R-:W-:Y:S02]  /*36cc0*/  IMAD.MOV.U32 R13, RZ, RZ, R21 ;  /* 0x000000ffff0d7224 */ /* 0x000fe400078e0015 */
[----:B------:R-:W-:-:S07]  /*36cd0*/  IMAD.MOV.U32 R25, RZ, RZ, R14 ;  /* 0x000000ffff197224 */ /* 0x000fce00078e000e */
[----:B------:R-:W-:Y:S05]  /*36ce0*/  WARPSYNC.COLLECTIVE R15, `(.L_x_7046) ;  /* 0x000000000f087348 */ /* 0x000fea0003c00000 */
[----:B------:R0:W1:Y:S02]  /*36cf0*/  SHFL.IDX P6, R14, R13, R12, R11 ;  /* 0x0000000c0d0e7389 */ /* 0x00006400000c000b */
[----:B01----:R-:W-:Y:S01]  /*36d00*/  ENDCOLLECTIVE ;  /* 0x000000000000791b */ /* 0x003fe20003800000 */
.L_x_7046:
[----:B------:R-:W-:Y:S02]  /*36d10*/  IMAD.MOV.U32 R13, RZ, RZ, R28 ;  /* 0x000000ffff0d7224 */ /* 0x000fe400078e001c */
[----:B------:R-:W-:Y:S01]  /*36d20*/  IMAD.MOV.U32 R12, RZ, RZ, R0 ;  /* 0x000000ffff0c7224 */ /* 0x000fe200078e0000 */
[----:B------:R-:W-:-:S07]  /*36d30*/  MOV R21, R14 ;  /* 0x0000000e00157202 */ /* 0x000fce0000000f00 */
[----:B------:R-:W-:Y:S05]  /*36d40*/  WARPSYNC.COLLECTIVE R15, `(.L_x_7047) ;  /* 0x000000000f087348 */ /* 0x000fea0003c00000 */
[----:B------:R0:W1:Y:S02]  /*36d50*/  SHFL.IDX P6, R14, R13, R12, R11 ;  /* 0x0000000c0d0e7389 */ /* 0x00006400000c000b */
[----:B01----:R-:W-:Y:S01]  /*36d60*/  ENDCOLLECTIVE ;  /* 0x000000000000791b */ /* 0x003fe20003800000 */
.L_x_7047:
        /* <DEDUP_REMOVED lines=9> */
.L_x_7048:
[----:B------:R-:W-:Y:S02]  /*36e00*/  IMAD.MOV.U32 R13, RZ, RZ, R32 ;  /* 0x000000ffff0d7224 */ /* 0x000fe400078e0020 */
[----:B------:R-:W-:Y:S02]  /*36e10*/  IMAD.MOV.U32 R12, RZ, RZ, R121 ;  /* 0x000000ffff0c7224 */ /* 0x000fe400078e0079 */
[----:B------:R-:W-:-:S07]  /*36e20*/  IMAD.MOV.U32 R26, RZ, RZ, R14 ;  /* 0x000000ffff1a7224 */ /* 0x000fce00078e000e */
[----:B------:R-:W-:Y:S05]  /*36e30*/  WARPSYNC.COLLECTIVE R15, `(.L_x_7049) ;  /* 0x000000000f087348 */ /* 0x000fea0003c00000 */
[----:B------:R0:W1:Y:S02]  /*36e40*/  SHFL.IDX P6, R14, R13, R12, R11 ;  /* 0x0000000c0d0e7389 */ /* 0x00006400000c000b */
[----:B01----:R-:W-:Y:S01]  /*36e50*/  ENDCOLLECTIVE ;  /* 0x000000000000791b */ /* 0x003fe20003800000 */
.L_x_7049:
[----:B------:R-:W-:Y:S02]  /*36e60*/  IMAD.MOV.U32 R13, RZ, RZ, R27 ;  /* 0x000000ffff0d7224 */ /* 0x000fe400078e001b */
[----:B------:R-:W-:-:S07]  /*36e70*/  IMAD.MOV.U32 R32, RZ, RZ, R14 ;  /* 0x000000ffff207224 */ /* 0x000fce00078e000e */
[----:B------:R-:W-:Y:S05]  /*36e80*/  WARPSYNC.COLLECTIVE R15, `(.L_x_7050) ;  /* 0x000000000f087348 */ /* 0x000fea0003c00000 */
[----:B------:R0:W1:Y:S02]  /*36e90*/  SHFL.IDX P6, R14, R13, R12, R11 ;  /* 0x0000000c0d0e7389 */ /* 0x00006400000c000b */
[----:B01----:R-:W-:Y:S01]  /*36ea0*/  ENDCOLLECTIVE ;  /* 0x000000000000791b */ /* 0x003fe20003800000 */
.L_x_7050:
[----:B------:R-:W-:Y:S01]  /*36eb0*/  MOV R13, R35 ;  /* 0x00000023000d7202 */ /* 0x000fe20000000f00 */
[----:B------:R-:W-:Y:S02]  /*36ec0*/  IMAD.MOV.U32 R12, RZ, RZ, R0 ;  /* 0x000000ffff0c7224 */ /* 0x000fe400078e0000 */
[----:B------:R-:W-:-:S07]  /*36ed0*/  IMAD.MOV.U32 R27, RZ, RZ, R14 ;  /* 0x000000ffff1b7224 */ /* 0x000fce00078e000e */
[----:B------:R-:W-:Y:S05]  /*36ee0*/  WARPSYNC.COLLECTIVE R15, `(.L_x_7051) ;  /* 0x000000000f087348 */ /* 0x000fea0003c00000 */
[----:B------:R0:W1:Y:S02]  /*36ef0*/  SHFL.IDX P6, R14, R13, R12, R11 ;  /* 0x0000000c0d0e7389 */ /* 0x00006400000c000b */
[----:B01----:R-:W-:Y:S01]  /*36f00*/  ENDCOLLECTIVE ;  /* 0x000000000000791b */ /* 0x003fe20003800000 */
.L_x_7051:
        /* <DEDUP_REMOVED lines=9> */
.L_x_7052:
[----:B------:R-:W-:Y:S02]  /*36fa0*/  IMAD.MOV.U32 R13, RZ, RZ, R52 ;  /* 0x000000ffff0d7224 */ /* 0x000fe400078e0034 */
[----:B------:R-:W-:Y:S02]  /*36fb0*/  IMAD.MOV.U32 R12, RZ, RZ, R121 ;  /* 0x000000ffff0c7224 */ /* 0x000fe400078e0079 */
[----:B------:R-:W-:-:S07]  /*36fc0*/  IMAD.MOV.U32 R33, RZ, RZ, R14 ;  /* 0x000000ffff217224 */ /* 0x000fce00078e000e */
[----:B------:R-:W-:Y:S05]  /*36fd0*/  WARPSYNC.COLLECTIVE R15, `(.L_x_7053) ;  /* 0x000000000f087348 */ /* 0x000fea0003c00000 */
[----:B------:R0:W1:Y:S02]  /*36fe0*/  SHFL.IDX P6, R14, R13, R12, R11 ;  /* 0x0000000c0d0e7389 */ /* 0x00006400000c000b */
[----:B01----:R-:W-:Y:S01]  /*36ff0*/  ENDCOLLECTIVE ;  /* 0x000000000000791b */ /* 0x003fe20003800000 */
.L_x_7053:
[----:B------:R-:W-:Y:S02]  /*37000*/  IMAD.MOV.U32 R13, RZ, RZ, R34 ;  /* 0x000000ffff0d7224 */ /* 0x000fe400078e0022 */
[----:B------:R-:W-:-:S07]  /*37010*/  IMAD.MOV.U32 R52, RZ, RZ, R14 ;  /* 0x000000ffff347224 */ /* 0x000fce00078e000e */
[----:B------:R-:W-:Y:S05]  /*37020*/  WARPSYNC.COLLECTIVE R15, `(.L_x_7054) ;  /* 0x000000000f087348 */ /* 0x000fea0003c00000 */
[----:B------:R0:W1:Y:S02]  /*37030*/  SHFL.IDX P6, R14, R13, R12, R11 ;  /* 0x0000000c0d0e7389 */ /* 0x00006400000c000b */
[----:B01----:R-:W-:Y:S01]  /*37040*/  ENDCOLLECTIVE ;  /* 0x000000000000791b */ /* 0x003fe20003800000 */
.L_x_7054:
[----:B------:R-:W-:Y:S01]  /*37050*/  IMAD.MOV.U32 R13, RZ, RZ, R55 ;  /* 0x000000ffff0d7224 */ /* 0x000fe200078e0037 */
[----:B------:R-:W-:Y:S01]  /*37060*/  MOV R12, R0 ;  /* 0x00000000000c7202 */ /* 0x000fe20000000f00 */
[----:B------:R-:W-:-:S07]  /*37070*/  IMAD.MOV.U32 R34, RZ, RZ, R14 ;  /* 0x000000ffff227224 */ /* 0x000fce00078e000e */
[----:B------:R-:W-:Y:S05]  /*37080*/  WARPSYNC.COLLECTIVE R15, `(.L_x_7055) ;  /* 0x000000000f087348 */ /* 0x000fea0003c00000 */
[----:B------:R0:W1:Y:S02]  /*37090*/  SHFL.IDX P6, R14, R13, R12, R11 ;  /* 0x0000000c0d0e7389 */ /* 0x00006400000c000b */
[----:B01----:R-:W-:Y:S01]  /*370a0*/  ENDCOLLECTIVE ;  /* 0x000000000000791b */ /* 0x003fe20003800000 */
.L_x_7055:
        /* <DEDUP_REMOVED lines=9> */
.L_x_7056:
[----:B------:R-:W-:Y:S02]  /*37140*/  IMAD.MOV.U32 R13, RZ, RZ, R56 ;  /* 0x000000ffff0d7224 */ /* 0x000fe400078e0038 */
[----:B------:R-:W-:Y:S02]  /*37150*/  IMAD.MOV.U32 R12, RZ, RZ, R121 ;  /* 0x000000ffff0c7224 */ /* 0x000fe400078e0079 */
[----:B------:R-:W-:-:S07]  /*37160*/  IMAD.MOV.U32 R53, RZ, RZ, R14 ;  /* 0x000000ffff357224 */ /* 0x000fce00078e000e */
[----:B------:R-:W-:Y:S05]  /*37170*/  WARPSYNC.COLLECTIVE R15, `(.L_x_7057) ;  /* 0x000000000f087348 */ /* 0x000fea0003c00000 */
[----:B------:R0:W1:Y:S02]  /*37180*/  SHFL.IDX P6, R14, R13, R12, R11 ;  /* 0x0000000c0d0e7389 */ /* 0x00006400000c000b */
[----:B01----:R-:W-:Y:S01]  /*37190*/  ENDCOLLECTIVE ;  /* 0x000000000000791b */ /* 0x003fe20003800000 */
.L_x_7057:
[----:B------:R-:W-:Y:S02]  /*371a0*/  IMAD.MOV.U32 R13, RZ, RZ, R54 ;  /* 0x000000ffff0d7224 */ /* 0x000fe400078e0036 */
[----:B------:R-:W-:-:S07]  /*371b0*/  IMAD.MOV.U32 R56, RZ, RZ, R14 ;  /* 0x000000ffff387224 */ /* 0x000fce00078e000e */
[----:B------:R-:W-:Y:S05]  /*371c0*/  WARPSYNC.COLLECTIVE R15, `(.L_x_7058) ;  /* 0x000000000f087348 */ /* 0x000fea0003c00000 */
[----:B------:R0:W1:Y:S02]  /*371d0*/  SHFL.IDX P6, R14, R13, R12, R11 ;  /* 0x0000000c0d0e7389 */ /* 0x00006400000c000b */
[----:B01----:R-:W-:Y:S01]  /*371e0*/  ENDCOLLECTIVE ;  /* 0x000000000000791b */ /* 0x003fe20003800000 */
.L_x_7058:
[----:B------:R-:W-:Y:S02]  /*371f0*/  IMAD.MOV.U32 R13, RZ, RZ, R59 ;  /* 0x000000ffff0d7224 */ /* 0x000fe400078e003b */
[----:B------:R-:W-:Y:S02]  /*37200*/  IMAD.MOV.U32 R12, RZ, RZ, R0 ;  /* 0x000000ffff0c7224 */ /* 0x000fe400078e0000 */
[----:B------:R-:W-:-:S07]  /*37210*/  IMAD.MOV.U32 R54, RZ, RZ, R14 ;  /* 0x000000ffff367224 */ /* 0x000fce00078e000e */
[----:B------:R-:W-:Y:S05]  /*37220*/  WARPSYNC.COLLECTIVE R15, `(.L_x_7059) ;  /* 0x000000000f087348 */ /* 0x000fea0003c00000 */
[----:B------:R0:W1:Y:S02]  /*37230*/  SHFL.IDX P6, R14, R13, R12, R11 ;  /* 0x0000000c0d0e7389 */ /* 0x00006400000c000b */
[----:B01----:R-:W-:Y:S01]  /*37240*/  ENDCOLLECTIVE ;  /* 0x000000000000791b */ /* 0x003fe20003800000 */
.L_x_7059:
        /* <DEDUP_REMOVED lines=9> */
.L_x_7060:
[----:B------:R-:W-:Y:S02]  /*372e0*/  IMAD.MOV.U32 R13, RZ, RZ, R60 ;  /* 0x000000ffff0d7224 */ /* 0x000fe400078e003c */
[----:B------:R-:W-:Y:S02]  /*372f0*/  IMAD.MOV.U32 R12, RZ, RZ, R121 ;  /* 0x000000ffff0c7224 */ /* 0x000fe400078e0079 */
[----:B------:R-:W-:-:S07]  /*37300*/  IMAD.MOV.U32 R57, RZ, RZ, R14 ;  /* 0x000000ffff397224 */ /* 0x000fce00078e000e */
[----:B------:R-:W-:Y:S05]  /*37310*/  WARPSYNC.COLLECTIVE R15, `(.L_x_7061) ;  /* 0x000000000f087348 */ /* 0x000fea0003c00000 */
[----:B------:R0:W1:Y:S02]  /*37320*/  SHFL.IDX P6, R14, R13, R12, R11 ;  /* 0x0000000c0d0e7389 */ /* 0x00006400000c000b */
[----:B01----:R-:W-:Y:S01]  /*37330*/  ENDCOLLECTIVE ;  /* 0x000000000000791b */ /* 0x003fe20003800000 */
.L_x_7061:
[----:B------:R-:W-:Y:S02]  /*37340*/  IMAD.MOV.U32 R13, RZ, RZ, R58 ;  /* 0x000000ffff0d7224 */ /* 0x000fe400078e003a */
[----:B------:R-:W-:-:S07]  /*37350*/  IMAD.MOV.U32 R60, RZ, RZ, R14 ;  /* 0x000000ffff3c7224 */ /* 0x000fce00078e000e */
[----:B------:R-:W-:Y:S05]  /*37360*/  WARPSYNC.COLLECTIVE R15, `(.L_x_7062) ;  /* 0x000000000f087348 */ /* 0x000fea0003c00000 */
[----:B------:R0:W1:Y:S02]  /*37370*/  SHFL.IDX P6, R14, R13, R12, R11 ;  /* 0x0000000c0d0e7389 */ /* 0x00006400000c000b */
[----:B01----:R-:W-:Y:S01]  /*37380*/  ENDCOLLECTIVE ;  /* 0x000000000000791b */ /* 0x003fe20003800000 */
.L_x_7062:
[----:B------:R-:W-:Y:S02]  /*37390*/  IMAD.MOV.U32 R13, RZ, RZ, R63 ;  /* 0x000000ffff0d7224 */ /* 0x000fe400078e003f */
[----:B------:R-:W-:Y:S02]  /*373a0*/  IMAD.MOV.U32 R12, RZ, RZ, R0 ;  /* 0x000000ffff0c7224 */ /* 0x000fe400078e0000 */
[----:B------:R-:W-:-:S07]  /*373b0*/  IMAD.MOV.U32 R58, RZ, RZ, R14 ;  /* 0x000000ffff3a7224 */ /* 0x000fce00078e000e */
[----:B------:R-:W-:Y:S05]  /*373c0*/  WARPSYNC.COLLECTIVE R15, `(.L_x_7063) ;  /* 0x000000000f087348 */ /* 0x000fea0003c00000 */
[----:B------:R0:W1:Y:S02]  /*373d0*/  SHFL.IDX P6, R14, R13, R12, R11 ;  /* 0x0000000c0d0e7389 */ /* 0x00006400000c000b */
[----:B01----:R-:W-:Y:S01]  /*373e0*/  ENDCOLLECTIVE ;  /* 0x000000000000791b */ /* 0x003fe20003800000 */
.L_x_7063:
        /* <DEDUP_REMOVED lines=9> */
.L_x_7064:
[----:B------:R-:W-:Y:S02]  /*37480*/  IMAD.MOV.U32 R13, RZ, RZ, R64 ;  /* 0x000000ffff0d7224 */ /* 0x000fe400078e0040 */
[----:B------:R-:W-:Y:S02]  /*37490*/  IMAD.MOV.U32 R12, RZ, RZ, R121 ;  /* 0x000000ffff0c7224 */ /* 0x000fe400078e0079 */
[----:B------:R-:W-:-:S07]  /*374a0*/  IMAD.MOV.U32 R61, RZ, RZ, R14 ;  /* 0x000000ffff3d7224 */ /* 0x000fce00078e000e */
[----:B------:R-:W-:Y:S05]  /*374b0*/  WARPSYNC.COLLECTIVE R15, `(.L_x_7065) ;  /* 0x000000000f087348 */ /* 0x000fea0003c00000 */
[----:B------:R0:W1:Y:S02]  /*374c0*/  SHFL.IDX P6, R14, R13, R12, R11 ;  /* 0x0000000c0d0e7389 */ /* 0x00006400000c000b */
[----:B01----:R-:W-:Y:S01]  /*374d0*/  ENDCOLLECTIVE ;  /* 0x000000000000791b */ /* 0x003fe20003800000 */
.L_x_7065:
[----:B------:R-:W-:Y:S02]  /*374e0*/  IMAD.MOV.U32 R13, RZ, RZ, R62 ;  /* 0x000000ffff0d7224 */ /* 0x000fe400078e003e */
[----:B------:R-:W-:-:S07]  /*374f0*/  IMAD.MOV.U32 R64, RZ, RZ, R14 ;  /* 0x000000ffff407224 */ /* 0x000fce00078e000e */
[----:B------:R-:W-:Y:S05]  /*37500*/  WARPSYNC.COLLECTIVE R15, `(.L_x_7066) ;  /* 0x000000000f087348 */ /* 0x000fea0003c00000 */
[----:B------:R0:W1:Y:S02]  /*37510*/  SHFL.IDX P6, R14, R13, R12, R11 ;  /* 0x0000000c0d0e7389 */ /* 0x00006400000c000b */
[----:B01----:R-:W-:Y:S01]  /*37520*/  ENDCOLLECTIVE ;  /* 0x000000000000791b */ /* 0x003fe20003800000 */
.L_x_7066:
[----:B------:R-:W-:Y:S02]  /*37530*/  IMAD.MOV.U32 R13, RZ, RZ, R67 ;  /* 0x000000ffff0d7224 */ /* 0x000fe400078e0043 */
[----:B------:R-:W-:Y:S02]  /*37540*/  IMAD.MOV.U32 R12, RZ, RZ, R0 ;  /* 0x000000ffff0c7224 */ /* 0x000fe400078e0000 */
[----:B------:R-:W-:-:S07]  /*37550*/  IMAD.MOV.U32 R62, RZ, RZ, R14 ;  /* 0x000000ffff3e7224 */ /* 0x000fce00078e000e */
[----:B------:R-:W-:Y:S05]  /*37560*/  WARPSYNC.COLLECTIVE R15, `(.L_x_7067) ;  /* 0x000000000f087348 */ /* 0x000fea0003c00000 */
[----:B------:R0:W1:Y:S02]  /*37570*/  SHFL.IDX P6, R14, R13, R12, R11 ;  /* 0x0000000c0d0e7389 */ /* 0x00006400000c000b */
[----:B01----:R-:W-:Y:S01]  /*37580*/  ENDCOLLECTIVE ;  /* 0x000000000000791b */ /* 0x003fe20003800000 */
.L_x_7067:
        /* <DEDUP_REMOVED lines=9> */
.L_x_7068:
[----:B------:R-:W-:Y:S02]  /*37620*/  IMAD.MOV.U32 R13, RZ, RZ, R68 ;  /* 0x000000ffff0d7224 */ /* 0x000fe400078e0044 */
[----:B------:R-:W-:Y:S01]  /*37630*/  IMAD.MOV.U32 R12, RZ, RZ, R121 ;  /* 0x000000ffff0c7224 */ /* 0x000fe200078e0079 */
[----:B------:R-:W-:-:S07]  /*37640*/  MOV R65, R14 ;  /* 0x0000000e00417202 */ /* 0x000fce0000000f00 */
[----:B------:R-:W-:Y:S05]  /*37650*/  WARPSYNC.COLLECTIVE R15, `(.L_x_7069) ;  /* 0x000000000f087348 */ /* 0x000fea0003c00000 */
[----:B------:R0:W1:Y:S02]  /*37660*/  SHFL.IDX P6, R14, R13, R12, R11 ;  /* 0x0000000c0d0e7389 */ /* 0x00006400000c000b */
[----:B01----:R-:W-:Y:S01]  /*37670*/  ENDCOLLECTIVE ;  /* 0x000000000000791b */ /* 0x003fe20003800000 */
.L_x_7069:
[----:B------:R-:W-:Y:S02]  /*37680*/  IMAD.MOV.U32 R13, RZ, RZ, R66 ;  /* 0x000000ffff0d7224 */ /* 0x000fe400078e0042 */
[----:B------:R-:W-:-:S07]  /*37690*/  IMAD.MOV.U32 R68, RZ, RZ, R14 ;  /* 0x000000ffff447224 */ /* 0x000fce00078e000e */
[----:B------:R-:W-:Y:S05]  /*376a0*/  WARPSYNC.COLLECTIVE R15, `(.L_x_7070) ;  /* 0x000000000f087348 */ /* 0x000fea0003c00000 */
[----:B------:R0:W1:Y:S02]  /*376b0*/  SHFL.IDX P6, R14, R13, R12, R11 ;  /* 0x0000000c0d0e7389 */ /* 0x00006400000c000b */
[----:B01----:R-:W-:Y:S01]  /*376c0*/  ENDCOLLECTIVE ;  /* 0x000000000000791b */ /* 0x003fe20003800000 */
.L_x_7070:
[----:B------:R-:W-:Y:S02]  /*376d0*/  IMAD.MOV.U32 R13, RZ, RZ, R71 ;  /* 0x000000ffff0d7224 */ /* 0x000fe400078e0047 */
[----:B------:R-:W-:Y:S02]  /*376e0*/  IMAD.MOV.U32 R12, RZ, RZ, R0 ;  /* 0x000000ffff0c7224 */ /* 0x000fe400078e0000 */
[----:B------:R-:W-:-:S07]  /*376f0*/  IMAD.MOV.U32 R66, RZ, RZ, R14 ;  /* 0x000000ffff427224 */ /* 0x000fce00078e000e */
[----:B------:R-:W-:Y:S05]  /*37700*/  WARPSYNC.COLLECTIVE R15, `(.L_x_7071) ;  /* 0x000000000f087348 */ /* 0x000fea0003c00000 */
[----:B------:R0:W1:Y:S02]  /*37710*/  SHFL.IDX P6, R14, R13, R12, R11 ;  /* 0x0000000c0d0e7389 */ /* 0x00006400000c000b */
[----:B01----:R-:W-:Y:S01]  /*37720*/  ENDCOLLECTIVE ;  /* 0x000000000000791b */ /* 0x003fe20003800000 */
.L_x_7071:
        /* <DEDUP_REMOVED lines=9> */
.L_x_7072:
[----:B------:R-:W-:Y:S01]  /*377c0*/  MOV R13, R72 ;  /* 0x00000048000d7202 */ /* 0x000fe20000000f00 */
[----:B------:R-:W-:Y:S02]  /*377d0*/  IMAD.MOV.U32 R12, RZ, RZ, R121 ;  /* 0x000000ffff0c7224 */ /* 0x000fe400078e0079 */
[----:B------:R-:W-:-:S07]  /*377e0*/  IMAD.MOV.U32 R69, RZ, RZ, R14 ;  /* 0x000000ffff457224 */ /* 0x000fce00078e000e */
[----:B------:R-:W-:Y:S05]  /*377f0*/  WARPSYNC.COLLECTIVE R15, `(.L_x_7073) ;  /* 0x000000000f087348 */ /* 0x000fea0003c00000 */
[----:B------:R0:W1:Y:S02]  /*37800*/  SHFL.IDX P6, R14, R13, R12, R11 ;  /* 0x0000000c0d0e7389 */ /* 0x00006400000c000b */
[----:B01----:R-:W-:Y:S01]  /*37810*/  ENDCOLLECTIVE ;  /* 0x000000000000791b */ /* 0x003fe20003800000 */
.L_x_7073:
[----:B------:R-:W-:Y:S02]  /*37820*/  IMAD.MOV.U32 R13, RZ, RZ, R70 ;  /* 0x000000ffff0d7224 */ /* 0x000fe400078e0046 */
[----:B------:R-:W-:-:S07]  /*37830*/  IMAD.MOV.U32 R72, RZ, RZ, R14 ;  /* 0x000000ffff487224 */ /* 0x000fce00078e000e */
[----:B------:R-:W-:Y:S05]  /*37840*/  WARPSYNC.COLLECTIVE R15, `(.L_x_7074) ;  /* 0x000000000f087348 */ /* 0x000fea0003c00000 */
[----:B------:R0:W1:Y:S02]  /*37850*/  SHFL.IDX P6, R14, R13, R12, R11 ;  /* 0x0000000c0d0e7389 */ /* 0x00006400000c000b */
[----:B01----:R-:W-:Y:S01]  /*37860*/  ENDCOLLECTIVE ;  /* 0x000000000000791b */ /* 0x003fe20003800000 */
.L_x_7074:
[----:B------:R-:W-:Y:S02]  /*37870*/  IMAD.MOV.U32 R13, RZ, RZ, R75 ;  /* 0x000000ffff0d7224 */ /* 0x000fe400078e004b */
[----:B------:R-:W-:Y:S02]  /*37880*/  IMAD.MOV.U32 R12, RZ, RZ, R0 ;  /* 0x000000ffff0c7224 */ /* 0x000fe400078e0000 */
[----:B------:R-:W-:-:S07]  /*37890*/  IMAD.MOV.U32 R70, RZ, RZ, R14 ;  /* 0x000000ffff467224 */ /* 0x000fce00078e000e */
[----:B------:R-:W-:Y:S05]  /*378a0*/  WARPSYNC.COLLECTIVE R15, `(.L_x_7075) ;  /* 0x000000000f087348 */ /* 0x000fea0003c00000 */
[----:B------:R0:W1:Y:S02]  /*378b0*/  SHFL.IDX P6, R14, R13, R12, R11 ;  /* 0x0000000c0d0e7389 */ /* 0x00006400000c000b */
[----:B01----:R-:W-:Y:S01]  /*378c0*/  ENDCOLLECTIVE ;  /* 0x000000000000791b */ /* 0x003fe20003800000 */
.L_x_7075:
        /* <DEDUP_REMOVED lines=9> */
.L_x_7076:
[----:B------:R-:W-:Y:S01]  /*37960*/  IMAD.MOV.U32 R13, RZ, RZ, R50 ;  /* 0x000000ffff0d7224 */ /* 0x000fe200078e0032 */
[----:B------:R-:W-:Y:S01]  /*37970*/  MOV R12, R121 ;  /* 0x00000079000c7202 */ /* 0x000fe20000000f00 */
[----:B------:R-:W-:-:S07]  /*37980*/  IMAD.MOV.U32 R73, RZ, RZ, R14 ;  /* 0x000000ffff497224 */ /* 0x000fce00078e000e */
[----:B------:R-:W-:Y:S05]  /*37990*/  WARPSYNC.COLLECTIVE R15, `(.L_x_7077) ;  /* 0x000000000f087348 */ /* 0x000fea0003c00000 */
[----:B------:R0:W1:Y:S02]  /*379a0*/  SHFL.IDX P6, R14, R13, R12, R11 ;  /* 0x0000000c0d0e7389 */ /* 0x00006400000c000b */
[----:B01----:R-:W-:Y:S01]  /*379b0*/  ENDCOLLECTIVE ;  /* 0x000000000000791b */ /* 0x003fe20003800000 */
.L_x_7077:
[----:B------:R-:W-:Y:S02]  /*379c0*/  IMAD.MOV.U32 R13, RZ, RZ, R74 ;  /* 0x000000ffff0d7224 */ /* 0x000fe400078e004a */
[----:B------:R-:W-:-:S07]  /*379d0*/  IMAD.MOV.U32 R50, RZ, RZ, R14 ;  /* 0x000000ffff327224 */ /* 0x000fce00078e000e */
[----:B------:R-:W-:Y:S05]  /*379e0*/  WARPSYNC.COLLECTIVE R15, `(.L_x_7078) ;  /* 0x000000000f087348 */ /* 0x000fea0003c00000 */
[----:B------:R0:W1:Y:S02]  /*379f0*/  SHFL.IDX P6, R14, R13, R12, R11 ;  /* 0x0000000c0d0e7389 */ /* 0x00006400000c000b */
[----:B01----:R-:W-:Y:S01]  /*37a00*/  ENDCOLLECTIVE ;  /* 0x000000000000791b */ /* 0x003fe20003800000 */
.L_x_7078:
[----:B------:R-:W-:Y:S02]  /*37a10*/  IMAD.MOV.U32 R13, RZ, RZ, R79 ;  /* 0x000000ffff0d7224 */ /* 0x000fe400078e004f */
[----:B------:R-:W-:Y:S02]  /*37a20*/  IMAD.MOV.U32 R12, RZ, RZ, R0 ;  /* 0x000000ffff0c7224 */ /* 0x000fe400078e0000 */
[----:B------:R-:W-:-:S07]  /*37a30*/  IMAD.MOV.U32 R74, RZ, RZ, R14 ;  /* 0x000000ffff4a7224 */ /* 0x000fce00078e000e */
[----:B------:R-:W-:Y:S05]  /*37a40*/  WARPSYNC.COLLECTIVE R15, `(.L_x_7079) ;  /* 0x000000000f087348 */ /* 0x000fea0003c00000 */
[----:B------:R0:W1:Y:S02]  /*37a50*/  SHFL.IDX P6, R14, R13, R12, R11 ;  /* 0x0000000c0d0e7389 */ /* 0x00006400000c000b */
[----:B01----:R-:W-:Y:S01]  /*37a60*/  ENDCOLLECTIVE ;  /* 0x000000000000791b */ /* 0x003fe20003800000 */
.L_x_7079:
        /* <DEDUP_REMOVED lines=9> */
.L_x_7080:
[----:B------:R-:W-:Y:S02]  /*37b00*/  IMAD.MOV.U32 R13, RZ, RZ, R48 ;  /* 0x000000ffff0d7224 */ /* 0x000fe400078e0030 */
[----:B------:R-:W-:Y:S02]  /*37b10*/  IMAD.MOV.U32 R12, RZ, RZ, R121 ;  /* 0x000000ffff0c7224 */ /* 0x000fe400078e0079 */
[----:B------:R-:W-:-:S07]  /*37b20*/  IMAD.MOV.U32 R77, RZ, RZ, R14 ;  /* 0x000000ffff4d7224 */ /* 0x000fce00078e000e */
[----:B------:R-:W-:Y:S05]  /*37b30*/  WARPSYNC.COLLECTIVE R15, `(.L_x_7081) ;  /* 0x000000000f087348 */ /* 0x000fea0003c00000 */
[----:B------:R0:W1:Y:S02]  /*37b40*/  SHFL.IDX P6, R14, R13, R12, R11 ;  /* 0x0000000c0d0e7389 */ /* 0x00006400000c000b */
[----:B01----:R-:W-:Y:S01]  /*37b50*/  ENDCOLLECTIVE ;  /* 0x000000000000791b */ /* 0x003fe20003800000 */
.L_x_7081:
[----:B------:R-:W-:Y:S01]  /*37b60*/  IMAD.MOV.U32 R13, RZ, RZ, R78 ;  /* 0x000000ffff0d7224 */ /* 0x000fe200078e004e */
[----:B------:R-:W-:-:S07]  /*37b70*/  MOV R48, R14 ;  /* 0x0000000e00307202 */ /* 0x000fce0000000f00 */
[----:B------:R-:W-:Y:S05]  /*37b80*/  WARPSYNC.COLLECTIVE R15, `(.L_x_7082) ;  /* 0x000000000f087348 */ /* 0x000fea0003c00000 */
[----:B------:R0:W1:Y:S02]  /*37b90*/  SHFL.IDX P6, R14, R13, R12, R11 ;  /* 0x0000000c0d0e7389 */ /* 0x00006400000c000b */
[----:B01----:R-:W-:Y:S01]  /*37ba0*/  ENDCOLLECTIVE ;  /* 0x000000000000791b */ /* 0x003fe20003800000 */
.L_x_7082:
[----:B------:R-:W-:Y:S02]  /*37bb0*/  IMAD.MOV.U32 R13, RZ, RZ, R85 ;  /* 0x000000ffff0d7224 */ /* 0x000fe400078e0055 */
[----:B------:R-:W-:Y:S02]  /*37bc0*/  IMAD.MOV.U32 R12, RZ, RZ, R0 ;  /* 0x000000ffff0c7224 */ /* 0x000fe400078e0000 */
[----:B------:R-:W-:-:S07]  /*37bd0*/  IMAD.MOV.U32 R78, RZ, RZ, R14 ;  /* 0x000000ffff4e7224 */ /* 0x000fce00078e000e */
[----:B------:R-:W-:Y:S05]  /*37be0*/  WARPSYNC.COLLECTIVE R15, `(.L_x_7083) ;  /* 0x000000000f087348 */ /* 0x000fea0003c00000 */
[----:B------:R0:W1:Y:S02]  /*37bf0*/  SHFL.IDX P6, R14, R13, R12, R11 ;  /* 0x0000000c0d0e7389 */ /* 0x00006400000c000b */
[----:B01----:R-:W-:Y:S01]  /*37c00*/  ENDCOLLECTIVE ;  /* 0x000000000000791b */ /* 0x003fe20003800000 */
.L_x_7083:
        /* <DEDUP_REMOVED lines=9> */
.L_x_7084:
[----:B------:R-:W-:Y:S02]  /*37ca0*/  IMAD.MOV.U32 R13, RZ, RZ, R46 ;  /* 0x000000ffff0d7224 */ /* 0x000fe400078e002e */
[----:B------:R-:W-:Y:S02]  /*37cb0*/  IMAD.MOV.U32 R12, RZ, RZ, R121 ;  /* 0x000000ffff0c7224 */ /* 0x000fe400078e0079 */
[----:B------:R-:W-:-:S07]  /*37cc0*/  IMAD.MOV.U32 R83, RZ, RZ, R14 ;  /* 0x000000ffff537224 */ /* 0x000fce00078e000e */
[----:B------:R-:W-:Y:S05]  /*37cd0*/  WARPSYNC.COLLECTIVE R15, `(.L_x_7085) ;  /* 0x000000000f087348 */ /* 0x000fea0003c00000 */
[----:B------:R0:W1:Y:S02]  /*37ce0*/  SHFL.IDX P6, R14, R13, R12, R11 ;  /* 0x0000000c0d0e7389 */ /* 0x00006400000c000b */
[----:B01----:R-:W-:Y:S01]  /*37cf0*/  ENDCOLLECTIVE ;  /* 0x000000000000791b */ /* 0x003fe20003800000 */
.L_x_7085:
[----:B------:R-:W-:Y:S01]  /*37d00*/  MOV R13, R51 ;  /* 0x00000033000d7202 */ /* 0x000fe20000000f00 */
[----:B------:R-:W-:-:S07]  /*37d10*/  IMAD.MOV.U32 R46, RZ, RZ, R14 ;  /* 0x000000ffff2e7224 */ /* 0x000fce00078e000e */
[----:B------:R-:W-:Y:S05]  /*37d20*/  WARPSYNC.COLLECTIVE R15, `(.L_x_7086) ;  /* 0x000000000f087348 */ /* 0x000fea0003c00000 */
[----:B------:R0:W1:Y:S02]  /*37d30*/  SHFL.IDX P6, R14, R13, R12, R11 ;  /* 0x0000000c0d0e7389 */ /* 0x00006400000c000b */
[----:B01----:R-:W-:Y:S01]  /*37d40*/  ENDCOLLECTIVE ;  /* 0x000000000000791b */ /* 0x003fe20003800000 */
.L_x_7086:
        /* <DEDUP_REMOVED lines=8> */
.L_x_7087:
[----:B------:R-:W-:Y:S02]  /*37dd0*/  IMAD.MOV.U32 R13, RZ, RZ, R87 ;  /* 0x000000ffff0d7224 */ /* 0x000fe400078e0057 */
[----:B------:R-:W-:-:S07]  /*37de0*/  IMAD.MOV.U32 R89, RZ, RZ, R14 ;  /* 0x000000ffff597224 */ /* 0x000fce00078e000e */
[----:B------:R-:W-:Y:S05]  /*37df0*/  WARPSYNC.COLLECTIVE R15, `(.L_x_7088) ;  /* 0x000000000f087348 */ /* 0x000fea0003c00000 */
[----:B------:R0:W1:Y:S02]  /*37e00*/  SHFL.IDX P6, R14, R13, R12, R11 ;  /* 0x0000000c0d0e7389 */ /* 0x00006400000c000b */
[----:B01----:R-:W-:Y:S01]  /*37e10*/  ENDCOLLECTIVE ;  /* 0x000000000000791b */ /* 0x003fe20003800000 */
.L_x_7088:
[----:B------:R-:W-:Y:S02]  /*37e20*/  IMAD.MOV.U32 R13, RZ, RZ, R44 ;  /* 0x000000ffff0d7224 */ /* 0x000fe400078e002c */
[----:B------:R-:W-:Y:S02]  /*37e30*/  IMAD.MOV.U32 R12, RZ, RZ, R121 ;  /* 0x000000ffff0c7224 */ /* 0x000fe400078e0079 */
[----:B------:R-:W-:-:S07]  /*37e40*/  IMAD.MOV.U32 R87, RZ, RZ, R14 ;  /* 0x000000ffff577224 */ /* 0x000fce00078e000e */
[----:B------:R-:W-:Y:S05]  /*37e50*/  WARPSYNC.COLLECTIVE R15, `(.L_x_7089) ;  /* 0x000000000f087348 */ /* 0x000fea0003c00000 */
[----:B------:R0:W1:Y:S02]  /*37e60*/  SHFL.IDX P6, R14, R13, R12, R11 ;  /* 0x0000000c0d0e7389 */ /* 0x00006400000c000b */
[----:B01----:R-:W-:Y:S01]  /*37e70*/  ENDCOLLECTIVE ;  /* 0x000000000000791b */ /* 0x003fe20003800000 */
.L_x_7089:
[----:B------:R-:W-:Y:S02]  /*37e80*/  IMAD.MOV.U32 R13, RZ, RZ, R49 ;  /* 0x000000ffff0d7224 */ /* 0x000fe400078e0031 */
[----:B------:R-:W-:-:S07]  /*37e90*/  IMAD.MOV.U32 R44, RZ, RZ, R14 ;  /* 0x000000ffff2c7224 */ /* 0x000fce00078e000e */
[----:B------:R-:W-:Y:S05]  /*37ea0*/  WARPSYNC.COLLECTIVE R15, `(.L_x_7090) ;  /* 0x000000000f087348 */ /* 0x000fea0003c00000 */
[----:B------:R0:W1:Y:S02]  /*37eb0*/  SHFL.IDX P6, R14, R13, R12, R11 ;  /* 0x0000000c0d0e7389 */ /* 0x00006400000c000b */
[----:B01----:R-:W-:Y:S01]  /*37ec0*/  ENDCOLLECTIVE ;  /* 0x000000000000791b */ /* 0x003fe20003800000 */
.L_x_7090:
        /* <DEDUP_REMOVED lines=8> */
.L_x_7091:
[----:B------:R-:W-:Y:S02]  /*37f50*/  SEL R86, R87, R49, P0 ;  /* 0x0000003157567207 */ /* 0x000fe40000000000 */
[----:B------:R-:W-:Y:S01]  /*37f60*/  SEL R87, R49, R87, P0 ;  /* 0x0000005731577207 */ /* 0x000fe20000000000 */
[----:B------:R-:W-:Y:S02]  /*37f70*/  IMAD.MOV.U32 R13, RZ, RZ, R91 ;  /* 0x000000ffff0d7224 */ /* 0x000fe400078e005b */
[----:B------:R-:W-:-:S07]  /*37f80*/  IMAD.MOV.U32 R93, RZ, RZ, R14 ;  /* 0x000000ffff5d7224 */ /* 0x000fce00078e000e */
[----:B------:R-:W-:Y:S05]  /*37f90*/  WARPSYNC.COLLECTIVE R15, `(.L_x_7092) ;  /* 0x000000000f087348 */ /* 0x000fea0003c00000 */
[----:B------:R0:W1:Y:S02]  /*37fa0*/  SHFL.IDX P6, R14, R13, R12, R11 ;  /* 0x0000000c0d0e7389 */ /* 0x00006400000c000b */
[----:B01----:R-:W-:Y:S01]  /*37fb0*/  ENDCOLLECTIVE ;  /* 0x000000000000791b */ /* 0x003fe20003800000 */
.L_x_7092:
[----:B------:R-:W-:Y:S02]  /*37fc0*/  IMAD.MOV.U32 R13, RZ, RZ, R42 ;  /* 0x000000ffff0d7224 */ /* 0x000fe400078e002a */
[----:B------:R-:W-:Y:S02]  /*37fd0*/  IMAD.MOV.U32 R12, RZ, RZ, R121 ;  /* 0x000000ffff0c7224 */ /* 0x000fe400078e0079 */
[----:B------:R-:W-:-:S07]  /*37fe0*/  IMAD.MOV.U32 R91, RZ, RZ, R14 ;  /* 0x000000ffff5b7224 */ /* 0x000fce00078e000e */
[----:B------:R-:W-:Y:S05]  /*37ff0*/  WARPSYNC.COLLECTIVE R15, `(.L_x_7093) ;  /* 0x000000000f087348 */ /* 0x000fea0003c00000 */
[----:B------:R0:W1:Y:S02]  /*38000*/  SHFL.IDX P6, R14, R13, R12, R11 ;  /* 0x0000000c0d0e7389 */ /* 0x00006400000c000b */
[----:B01----:R-:W-:Y:S01]  /*38010*/  ENDCOLLECTIVE ;  /* 0x000000000000791b */ /* 0x003fe20003800000 */
.L_x_7093:
[----:B------:R-:W-:Y:S02]  /*38020*/  IMAD.MOV.U32 R13, RZ, RZ, R47 ;  /* 0x000000ffff0d7224 */ /* 0x000fe400078e002f */
[----:B------:R-:W-:-:S07]  /*38030*/  IMAD.MOV.U32 R42, RZ, RZ, R14 ;  /* 0x000000ffff2a7224 */ /* 0x000fce00078e000e */
[----:B------:R-:W-:Y:S05]  /*38040*/  WARPSYNC.COLLECTIVE R15, `(.L_x_7094) ;  /* 0x000000000f087348 */ /* 0x000fea0003c00000 */
[----:B------:R0:W1:Y:S02]  /*38050*/  SHFL.IDX P6, R14, R13, R12, R11 ;  /* 0x0000000c0d0e7389 */ /* 0x00006400000c000b */
[----:B01----:R-:W-:Y:S01]  /*38060*/  ENDCOLLECTIVE ;  /* 0x000000000000791b */ /* 0x003fe20003800000 */
.L_x_7094:
        /* <DEDUP_REMOVED lines=8> */
.L_x_7095:
[----:B------:R-:W-:Y:S02]  /*380f0*/  IMAD.MOV.U32 R13, RZ, RZ, R95 ;  /* 0x000000ffff0d7224 */ /* 0x000fe400078e005f */
[----:B------:R-:W-:-:S07]  /*38100*/  IMAD.MOV.U32 R97, RZ, RZ, R14 ;  /* 0x000000ffff617224 */ /* 0x000fce00078e000e */
[----:B------:R-:W-:Y:S05]  /*38110*/  WARPSYNC.COLLECTIVE R15, `(.L_x_7096) ;  /* 0x000000000f087348 */ /* 0x000fea0003c00000 */
[----:B------:R0:W1:Y:S02]  /*38120*/  SHFL.IDX P6, R14, R13, R12, R11 ;  /* 0x0000000c0d0e7389 */ /* 0x00006400000c000b */
[----:B01----:R-:W-:Y:S01]  /*38130*/  ENDCOLLECTIVE ;  /* 0x000000000000791b */ /* 0x003fe20003800000 */
.L_x_7096:
[----:B------:R-:W-:Y:S02]  /*38140*/  IMAD.MOV.U32 R13, RZ, RZ, R40 ;  /* 0x000000ffff0d7224 */ /* 0x000fe400078e0028 */
[----:B------:R-:W-:Y:S02]  /*38150*/  IMAD.MOV.U32 R12, RZ, RZ, R121 ;  /* 0x000000ffff0c7224 */ /* 0x000fe400078e0079 */
[----:B------:R-:W-:-:S07]  /*38160*/  IMAD.MOV.U32 R95, RZ, RZ, R14 ;  /* 0x000000ffff5f7224 */ /* 0x000fce00078e000e */
[----:B------:R-:W-:Y:S05]  /*38170*/  WARPSYNC.COLLECTIVE R15, `(.L_x_7097) ;  /* 0x000000000f087348 */ /* 0x000fea0003c00000 */
[----:B------:R0:W1:Y:S02]  /*38180*/  SHFL.IDX P6, R14, R13, R12, R11 ;  /* 0x0000000c0d0e7389 */ /* 0x00006400000c000b */
[----:B01----:R-:W-:Y:S01]  /*38190*/  ENDCOLLECTIVE ;  /* 0x000000000000791b */ /* 0x003fe20003800000 */
.L_x_7097:
[----:B------:R-:W-:Y:S02]  /*381a0*/  IMAD.MOV.U32 R13, RZ, RZ, R45 ;  /* 0x000000ffff0d7224 */ /* 0x000fe400078e002d */
[----:B------:R-:W-:-:S07]  /*381b0*/  IMAD.MOV.U32 R40, RZ, RZ, R14 ;  /* 0x000000ffff287224 */ /* 0x000fce00078e000e */
[----:B------:R-:W-:Y:S05]  /*381c0*/  WARPSYNC.COLLECTIVE R15, `(.L_x_7098) ;  /* 0x000000000f087348 */ /* 0x000fea0003c00000 */
[----:B------:R0:W1:Y:S02]  /*381d0*/  SHFL.IDX P6, R14, R13, R12, R11 ;  /* 0x0000000c0d0e7389 */ /* 0x00006400000c000b */
[----:B01----:R-:W-:Y:S01]  /*381e0*/  ENDCOLLECTIVE ;  /* 0x000000000000791b */ /* 0x003fe20003800000 */
.L_x_7098:
        /* <DEDUP_REMOVED lines=8> */
.L_x_7099:
[----:B------:R-:W-:Y:S02]  /*38270*/  SEL R94, R95, R45, P0 ;  /* 0x0000002d5f5e7207 */ /* 0x000fe40000000000 */
[----:B------:R-:W-:Y:S01]  /*38280*/  SEL R95, R45, R95, P0 ;  /* 0x0000005f2d5f7207 */ /* 0x000fe20000000000 */
[----:B------:R-:W-:Y:S02]  /*38290*/  IMAD.MOV.U32 R13, RZ, RZ, R99 ;  /* 0x000000ffff0d7224 */ /* 0x000fe400078e0063 */
[----:B------:R-:W-:-:S07]  /*382a0*/  IMAD.MOV.U32 R101, RZ, RZ, R14 ;  /* 0x000000ffff657224 */ /* 0x000fce00078e000e */
[----:B------:R-:W-:Y:S05]  /*382b0*/  WARPSYNC.COLLECTIVE R15, `(.L_x_7100) ;  /* 0x000000000f087348 */ /* 0x000fea0003c00000 */
[----:B------:R0:W1:Y:S02]  /*382c0*/  SHFL.IDX P6, R14, R13, R12, R11 ;  /* 0x0000000c0d0e7389 */ /* 0x00006400000c000b */
[----:B01----:R-:W-:Y:S01]  /*382d0*/  ENDCOLLECTIVE ;  /* 0x000000000000791b */ /* 0x003fe20003800000 */
.L_x_7100:
[----:B------:R-:W-:Y:S02]  /*382e0*/  IMAD.MOV.U32 R13, RZ, RZ, R38 ;  /* 0x000000ffff0d7224 */ /* 0x000fe400078e0026 */
[----:B------:R-:W-:Y:S02]  /*382f0*/  IMAD.MOV.U32 R12, RZ, RZ, R121 ;  /* 0x000000ffff0c7224 */ /* 0x000fe400078e0079 */
[----:B------:R-:W-:-:S07]  /*38300*/  IMAD.MOV.U32 R99, RZ, RZ, R14 ;  /* 0x000000ffff637224 */ /* 0x000fce00078e000e */
[----:B------:R-:W-:Y:S05]  /*38310*/  WARPSYNC.COLLECTIVE R15, `(.L_x_7101) ;  /* 0x000000000f087348 */ /* 0x000fea0003c00000 */
[----:B------:R0:W1:Y:S02]  /*38320*/  SHFL.IDX P6, R14, R13, R12, R11 ;  /* 0x0000000c0d0e7389 */ /* 0x00006400000c000b */
[----:B01----:R-:W-:Y:S01]  /*38330*/  ENDCOLLECTIVE ;  /* 0x000000000000791b */ /* 0x003fe20003800000 */
.L_x_7101:
[----:B------:R-:W-:Y:S02]  /*38340*/  IMAD.MOV.U32 R13, RZ, RZ, R43 ;  /* 0x000000ffff0d7224 */ /* 0x000fe400078e002b */
[----:B------:R-:W-:-:S07]  /*38350*/  IMAD.MOV.U32 R38, RZ, RZ, R14 ;  /* 0x000000ffff267224 */ /* 0x000fce00078e000e */
[----:B------:R-:W-:Y:S05]  /*38360*/  WARPSYNC.COLLECTIVE R15, `(.L_x_7102) ;  /* 0x000000000f087348 */ /* 0x000fea0003c00000 */
[----:B------:R0:W1:Y:S02]  /*38370*/  SHFL.IDX P6, R14, R13, R12, R11 ;  /* 0x0000000c0d0e7389 */ /* 0x00006400000c000b */
[----:B01----:R-:W-:Y:S01]  /*38380*/  ENDCOLLECTIVE ;  /* 0x000000000000791b */ /* 0x003fe20003800000 */
.L_x_7102:
        /* <DEDUP_REMOVED lines=8> */
.L_x_7103:
[----:B------:R-:W-:Y:S02]  /*38410*/  SEL R98, R99, R43, P0 ;  /* 0x0000002b63627207 */ /* 0x000fe40000000000 */
[----:B------:R-:W-:Y:S01]  /*38420*/  SEL R99, R43, R99, P0 ;  /* 0x000000632b637207 */ /* 0x000fe20000000000 */
[----:B------:R-:W-:Y:S01]  /*38430*/  IMAD.MOV.U32 R13, RZ, RZ, R103 ;  /* 0x000000ffff0d7224 */ /* 0x000fe200078e0067 */
[----:B------:R-:W-:-:S07]  /*38440*/  MOV R105, R14 ;  /* 0x0000000e00697202 */ /* 0x000fce0000000f00 */
[----:B------:R-:W-:Y:S05]  /*38450*/  WARPSYNC.COLLECTIVE R15, `(.L_x_7104) ;  /* 0x000000000f087348 */ /* 0x000fea0003c00000 */
[----:B------:R0:W1:Y:S02]  /*38460*/  SHFL.IDX P6, R14, R13, R12, R11 ;  /* 0x0000000c0d0e7389 */ /* 0x00006400000c000b */
[----:B01----:R-:W-:Y:S01]  /*38470*/  ENDCOLLECTIVE ;  /* 0x000000000000791b */ /* 0x003fe20003800000 */
.L_x_7104:
[----:B------:R-:W-:Y:S02]  /*38480*/  IMAD.MOV.U32 R13, RZ, RZ, R37 ;  /* 0x000000ffff0d7224 */ /* 0x000fe400078e0025 */
[----:B------:R-:W-:Y:S02]  /*38490*/  IMAD.MOV.U32 R12, RZ, RZ, R121 ;  /* 0x000000ffff0c7224 */ /* 0x000fe400078e0079 */
[----:B------:R-:W-:-:S07]  /*384a0*/  IMAD.MOV.U32 R103, RZ, RZ, R14 ;  /* 0x000000ffff677224 */ /* 0x000fce00078e000e */
[----:B------:R-:W-:Y:S05]  /*384b0*/  WARPSYNC.COLLECTIVE R15, `(.L_x_7105) ;  /* 0x000000000f087348 */ /* 0x000fea0003c00000 */
[----:B------:R0:W1:Y:S02]  /*384c0*/  SHFL.IDX P6, R14, R13, R12, R11 ;  /* 0x0000000c0d0e7389 */ /* 0x00006400000c000b */
[----:B01----:R-:W-:Y:S01]  /*384d0*/  ENDCOLLECTIVE ;  /* 0x000000000000791b */ /* 0x003fe20003800000 */
.L_x_7105:
[----:B------:R-:W-:Y:S02]  /*384e0*/  IMAD.MOV.U32 R13, RZ, RZ, R41 ;  /* 0x000000ffff0d7224 */ /* 0x000fe400078e0029 */
[----:B------:R-:W-:-:S07]  /*384f0*/  IMAD.MOV.U32 R37, RZ, RZ, R14 ;  /* 0x000000ffff257224 */ /* 0x000fce00078e000e */
[----:B------:R-:W-:Y:S05]  /*38500*/  WARPSYNC.COLLECTIVE R15, `(.L_x_7106) ;  /* 0x000000000f087348 */ /* 0x000fea0003c00000 */
[----:B------:R0:W1:Y:S02]  /*38510*/  SHFL.IDX P6, R14, R13, R12, R11 ;  /* 0x0000000c0d0e7389 */ /* 0x00006400000c000b */
[----:B01----:R-:W-:Y:S01]  /*38520*/  ENDCOLLECTIVE ;  /* 0x000000000000791b */ /* 0x003fe20003800000 */
.L_x_7106:
        /* <DEDUP_REMOVED lines=8> */
.L_x_7107:
[----:B------:R-:W-:Y:S02]  /*385b0*/  SEL R102, R103, R41, P0 ;  /* 0x0000002967667207 */ /* 0x000fe40000000000 */
[----:B------:R-:W-:Y:S02]  /*385c0*/  SEL R103, R41, R103, P0 ;  /* 0x0000006729677207 */ /* 0x000fe40000000000 */
[----:B------:R-:W-:Y:S01]  /*385d0*/  MOV R13, R107 ;  /* 0x0000006b000d7202 */ /* 0x000fe20000000f00 */
[----:B------:R-:W-:-:S07]  /*385e0*/  IMAD.MOV.U32 R109, RZ, RZ, R14 ;  /* 0x000000ffff6d7224 */ /* 0x000fce00078e000e */
[----:B------:R-:W-:Y:S05]  /*385f0*/  WARPSYNC.COLLECTIVE R15, `(.L_x_7108) ;  /* 0x000000000f087348 */ /* 0x000fea0003c00000 */
[----:B------:R0:W1:Y:S02]  /*38600*/  SHFL.IDX P6, R14, R13, R12, R11 ;  /* 0x0000000c0d0e7389 */ /* 0x00006400000c000b */
[----:B01----:R-:W-:Y:S01]  /*38610*/  ENDCOLLECTIVE ;  /* 0x000000000000791b */ /* 0x003fe20003800000 */
.L_x_7108:
[----:B------:R-:W-:Y:S02]  /*38620*/  IMAD.MOV.U32 R13, RZ, RZ, R36 ;  /* 0x000000ffff0d7224 */ /* 0x000fe400078e0024 */
[----:B------:R-:W-:Y:S02]  /*38630*/  IMAD.MOV.U32 R12, RZ, RZ, R121 ;  /* 0x000000ffff0c7224 */ /* 0x000fe400078e0079 */
[----:B------:R-:W-:-:S07]  /*38640*/  IMAD.MOV.U32 R107, RZ, RZ, R14 ;  /* 0x000000ffff6b7224 */ /* 0x000fce00078e000e */
[----:B------:R-:W-:Y:S05]  /*38650*/  WARPSYNC.COLLECTIVE R15, `(.L_x_7109) ;  /* 0x000000000f087348 */ /* 0x000fea0003c00000 */
[----:B------:R0:W1:Y:S02]  /*38660*/  SHFL.IDX P6, R14, R13, R12, R11 ;  /* 0x0000000c0d0e7389 */ /* 0x00006400000c000b */
[----:B01----:R-:W-:Y:S01]  /*38670*/  ENDCOLLECTIVE ;  /* 0x000000000000791b */ /* 0x003fe20003800000 */
.L_x_7109:
[----:B------:R-:W-:Y:S02]  /*38680*/  IMAD.MOV.U32 R13, RZ, RZ, R39 ;  /* 0x000000ffff0d7224 */ /* 0x000fe400078e0027 */
[----:B------:R-:W-:-:S07]  /*38690*/  IMAD.MOV.U32 R36, RZ, RZ, R14 ;  /* 0x000000ffff247224 */ /* 0x000fce00078e000e */
[----:B------:R-:W-:Y:S05]  /*386a0*/  WARPSYNC.COLLECTIVE R15, `(.L_x_7110) ;  /* 0x000000000f087348 */ /* 0x000fea0003c00000 */
[----:B------:R0:W1:Y:S02]  /*386b0*/  SHFL.IDX P6, R14, R13, R12, R11 ;  /* 0x0000000c0d0e7389 */ /* 0x00006400000c000b */
[----:B01----:R-:W-:Y:S01]  /*386c0*/  ENDCOLLECTIVE ;  /* 0x000000000000791b */ /* 0x003fe20003800000 */
.L_x_7110:
        /* <DEDUP_REMOVED lines=13> */
.L_x_7111:
        /* <DEDUP_REMOVED lines=8> */
.L_x_7112:
[----:B------:R-:W-:Y:S02]  /*38820*/  IMAD.MOV.U32 R13, RZ, RZ, R126 ;  /* 0x000000ffff0d7224 */ /* 0x000fe400078e007e */
[----:B------:R-:W-:Y:S01]  /*38830*/  IMAD.MOV.U32 R12, RZ, RZ, R121 ;  /* 0x000000ffff0c7224 */ /* 0x000fe200078e0079 */
[----:B------:R-:W-:Y:S02]  /*38840*/  SEL R121, R123, R82, P0 ;  /* 0x000000527b797207 */ /* 0x000fe40000000000 */
[----:B------:R-:W-:Y:S02]  /*38850*/  SEL R123, R82, R123, P0 ;  /* 0x0000007b527b7207 */ /* 0x000fe40000000000 */
[----:B------:R-:W-:Y:S02]  /*38860*/  SEL R82, R83, R51, P0 ;  /* 0x0000003353527207 */ /* 0x000fe40000000000 */
[----:B------:R-:W-:Y:S02]  /*38870*/  SEL R83, R51, R83, P0 ;  /* 0x0000005333537207 */ /* 0x000fe40000000000 */
[----:B------:R-:W-:-:S07]  /*38880*/  MOV R127, R14 ;  /* 0x0000000e007f7202 */ /* 0x000fce0000000f00 */
[----:B------:R-:W-:Y:S05]  /*38890*/  WARPSYNC.COLLECTIVE R15, `(.L_x_7113) ;  /* 0x000000000f087348 */ /* 0x000fea0003c00000 */
[----:B------:R0:W1:Y:S02]  /*388a0*/  SHFL.IDX P6, R14, R13, R12, R11 ;  /* 0x0000000c0d0e7389 */ /* 0x00006400000c000b */
[----:B01----:R-:W-:Y:S01]  /*388b0*/  ENDCOLLECTIVE ;  /* 0x000000000000791b */ /* 0x003fe20003800000 */
.L_x_7113:
[----:B------:R-:W-:Y:S02]  /*388c0*/  IMAD.MOV.U32 R13, RZ, RZ, R153 ;  /* 0x000000ffff0d7224 */ /* 0x000fe400078e0099 */
[----:B------:R-:W-:-:S07]  /*388d0*/  IMAD.MOV.U32 R126, RZ, RZ, R14 ;  /* 0x000000ffff7e7224 */ /* 0x000fce00078e000e */
[----:B------:R-:W-:Y:S05]  /*388e0*/  WARPSYNC.COLLECTIVE R15, `(.L_x_7114) ;  /* 0x000000000f087348 */ /* 0x000fea0003c00000 */
[----:B------:R0:W1:Y:S02]  /*388f0*/  SHFL.IDX P6, R14, R13, R12, R11 ;  /* 0x0000000c0d0e7389 */ /* 0x00006400000c000b */
[----:B01----:R-:W-:Y:S01]  /*38900*/  ENDCOLLECTIVE ;  /* 0x000000000000791b */ /* 0x003fe20003800000 */
.L_x_7114:
[----:B------:R-:W-:Y:S01]  /*38910*/  IMAD.MOV.U32 R11, RZ, RZ, R14 ;  /* 0x000000ffff0b7224 */ /* 0x000fe200078e000e */
[----:B------:R-:W-:Y:S06]  /*38920*/  BRA `(.L_x_7115) ;  /* 0xfffffee000987947 */ /* 0x000fec000383ffff */
.L_x_6797:
[----:B------:R-:W-:Y:S02]  /*38930*/  IMAD.MOV.U32 R13, RZ, RZ, R128 ;  /* 0x000000ffff0d7224 */ /* 0x000fe400078e0080 */
[----:B------:R-:W-:Y:S02]  /*38940*/  IMAD.MOV.U32 R12, RZ, RZ, RZ ;  /* 0x000000ffff0c7224 */ /* 0x000fe400078e00ff */
[----:B------:R-:W-:Y:S02]  /*38950*/  IMAD.MOV.U32 R11, RZ, RZ, 0x181f ;  /* 0x0000181fff0b7424 */ /* 0x000fe400078e00ff */
[----:B------:R-:W-:-:S07]  /*38960*/  IMAD.MOV.U32 R15, RZ, RZ, -0x1 ;  /* 0xffffffffff0f7424 */ /* 0x000fce00078e00ff */
[----:B-----5:R-:W-:Y:S05]  /*38970*/  WARPSYNC.COLLECTIVE R15, `(.L_x_7116) ;  /* 0x000000000f087348 */ /* 0x020fea0003c00000 */
[----:B------:R0:W1:Y:S02]  /*38980*/  SHFL.IDX P6, R14, R13, R12, R11 ;  /* 0x0000000c0d0e7389 */ /* 0x00006400000c000b */
[----:B01---5:R-:W-:Y:S01]  /*38990*/  ENDCOLLECTIVE ;  /* 0x000000000000791b */ /* 0x023fe20003800000 */
.L_x_7116:
[----:B------:R-:W-:Y:S01]  /*389a0*/  IMAD.MOV.U32 R13, RZ, RZ, R20 ;  /* 0x000000ffff0d7224 */ /* 0x000fe200078e0014 */
[----:B------:R-:W-:-:S07]  /*389b0*/  MOV R0, R14 ;  /* 0x0000000e00007202 */ /* 0x000fce0000000f00 */
[----:B------:R-:W-:Y:S05]  /*389c0*/  WARPSYNC.COLLECTIVE R15, `(.L_x_7117) ;  /* 0x000000000f087348 */ /* 0x000fea0003c00000 */
[----:B------:R0:W1:Y:S02]  /*389d0*/  SHFL.IDX P6, R14, R13, R12, R11 ;  /* 0x0000000c0d0e7389 */ /* 0x00006400000c000b */
[----:B01----:R-:W-:Y:S01]  /*389e0*/  ENDCOLLECTIVE ;  /* 0x000000000000791b */ /* 0x003fe20003800000 */
.L_x_7117:
[----:B------:R-:W-:Y:S05]  /*389f0*/  BRA `(.L_x_7118) ;  /* 0xfffffef000e07947 */ /* 0x000fea000383ffff */
.L_x_6800:
        /* <DEDUP_REMOVED lines=8> */
.L_x_7120:
[----:B------:R-:W-:Y:S05]  /*38a80*/  BSYNC B1 ;  /* 0x0000000000017941 */ /* 0x000fea0003800000 */
.L_x_7119:
        /* <DEDUP_REMOVED lines=8> */
.L_x_7121:
[----:B------:R-:W-:Y:S05]  /*38b10*/  BRA `(.L_x_7122) ;  /* 0xfffffef400107947 */ /* 0x000fea000383ffff */
.L_x_6803:
[----:B------:R-:W-:Y:S01]  /*38b20*/  BSSY B1, `(.L_x_7123) ;  /* 0x0000008000017945 */ /* 0x000fe20003800000 */
[----:B------:R-:W-:Y:S01]  /*38b30*/  MOV R13, R128 ;  /* 0x00000080000d7202 */ /* 0x000fe20000000f00 */
[----:B------:R-:W-:Y:S02]  /*38b40*/  IMAD.MOV.U32 R12, RZ, RZ, 0x2 ;  /* 0x00000002ff0c7424 */ /* 0x000fe400078e00ff */
[----:B------:R-:W-:Y:S02]  /*38b50*/  IMAD.MOV.U32 R11, RZ, RZ, 0x181f ;  /* 0x0000181fff0b7424 */ /* 0x000fe400078e00ff */
[----:B----4-:R-:W-:-:S07]  /*38b60*/  IMAD.MOV.U32 R15, RZ, RZ, -0x1 ;  /* 0xffffffffff0f7424 */ /* 0x010fce00078e00ff */
[----:B0123--:R-:W-:Y:S05]  /*38b70*/  WARPSYNC.COLLECTIVE R15, `(.L_x_7124) ;  /* 0x000000000f087348 */ /* 0x00ffea0003c00000 */
[----:B--2---:R2:W4:Y:S02]  /*38b80*/  SHFL.IDX P6, R14, R13, R12, R11 ;  /* 0x0000000c0d0e7389 */ /* 0x00452400000c000b */
[----:B01234-:R-:W-:Y:S01]  /*38b90*/  ENDCOLLECTIVE ;  /* 0x000000000000791b */ /* 0x01ffe20003800000 */
.L_x_7124:
[----:B------:R-:W-:Y:S05]  /*38ba0*/  BSYNC B1 ;  /* 0x0000000000017941 */ /* 0x000fea0003800000 */
.L_x_7123:
        /* <DEDUP_REMOVED lines=8> */
.L_x_7125:
[----:B------:R-:W-:Y:S05]  /*38c30*/  BRA `(.L_x_7126) ;  /* 0xfffffef400207947 */ /* 0x000fea000383ffff */
.L_x_6806:
        /* <DEDUP_REMOVED lines=8> */
.L_x_7128:
[----:B------:R-:W-:Y:S05]  /*38cc0*/  BSYNC B1 ;  /* 0x0000000000017941 */ /* 0x000fea0003800000 */
.L_x_7127:
        /* <DEDUP_REMOVED lines=8> */
.L_x_7129:
[----:B------:R-:W-:Y:S05]  /*38d50*/  BRA `(.L_x_7130) ;  /* 0xfffffef400307947 */ /* 0x000fea000383ffff */
.L_x_6808:
[----:B------:R-:W-:Y:S02]  /*38d60*/  IMAD.MOV.U32 R13, RZ, RZ, R41 ;  /* 0x000000ffff0d7224 */ /* 0x000fe400078e0029 */
[----:B------:R-:W-:Y:S02]  /*38d70*/  IMAD.MOV.U32 R12, RZ, RZ, RZ ;  /* 0x000000ffff0c7224 */ /* 0x000fe400078e00ff */
[----:B------:R-:W-:Y:S02]  /*38d80*/  IMAD.MOV.U32 R11, RZ, RZ, 0x1c1f ;  /* 0x00001c1fff0b7424 */ /* 0x000fe400078e00ff */
[----:B------:R-:W-:-:S07]  /*38d90*/  IMAD.MOV.U32 R15, RZ, RZ, -0x1 ;  /* 0xffffffffff0f7424 */ /* 0x000fce00078e00ff */
[----:B------:R-:W-:Y:S05]  /*38da0*/  WARPSYNC.COLLECTIVE R15, `(.L_x_7131) ;  /* 0x000000000f087348 */ /* 0x000fea0003c00000 */
[----:B------:R0:W1:Y:S02]  /*38db0*/  SHFL.IDX P6, R14, R13, R12, R11 ;  /* 0x0000000c0d0e7389 */ /* 0x00006400000c000b */
[----:B01----:R-:W-:Y:S01]  /*38dc0*/  ENDCOLLECTIVE ;  /* 0x000000000000791b */ /* 0x003fe20003800000 */
.L_x_7131:
[----:B------:R-:W-:Y:S01]  /*38dd0*/  IMAD.MOV.U32 R13, RZ, RZ, R40 ;  /* 0x000000ffff0d7224 */ /* 0x000fe200078e0028 */
[----:B------:R-:W-:-:S07]  /*38de0*/  MOV R42, R14 ;  /* 0x0000000e002a7202 */ /* 0x000fce0000000f00 */
[----:B------:R-:W-:Y:S05]  /*38df0*/  WARPSYNC.COLLECTIVE R15, `(.L_x_7132) ;  /* 0x000000000f087348 */ /* 0x000fea0003c00000 */
[----:B------:R0:W1:Y:S02]  /*38e00*/  SHFL.IDX P6, R14, R13, R12, R11 ;  /* 0x0000000c0d0e7389 */ /* 0x00006400000c000b */
[----:B01----:R-:W-:Y:S01]  /*38e10*/  ENDCOLLECTIVE ;  /* 0x000000000000791b */ /* 0x003fe20003800000 */
.L_x_7132:
[----:B------:R-:W-:Y:S01]  /*38e20*/  IMAD.MOV.U32 R43, RZ, RZ, R14 ;  /* 0x000000ffff2b7224 */ /* 0x000fe200078e000e */
[----:B------:R-:W-:Y:S06]  /*38e30*/  BRA `(.L_x_7133) ;  /* 0xfffffef400f87947 */ /* 0x000fec000383ffff */
.L_x_6811:
        /* <DEDUP_REMOVED lines=8> */
.L_x_7135:
[----:B------:R-:W-:Y:S05]  /*38ec0*/  BSYNC B1 ;  /* 0x0000000000017941 */ /* 0x000fea0003800000 */
.L_x_7134:
        /* <DEDUP_REMOVED lines=8> */
.L_x_7136:
[----:B------:R-:W-:Y:S05]  /*38f50*/  BRA `(.L_x_7137) ;  /* 0xffffff0000e07947 */ /* 0x000fea000383ffff */
.L_x_6815:
[----:B-1----:R-:W-:Y:S02]  /*38f60*/  IMAD.MOV.U32 R13, RZ, RZ, R3 ;  /* 0x000000ffff0d7224 */ /* 0x002fe400078e0003 */
[----:B------:R-:W-:Y:S02]  /*38f70*/  IMAD.MOV.U32 R12, RZ, RZ, RZ ;  /* 0x000000ffff0c7224 */ /* 0x000fe400078e00ff */
[----:B------:R-:W-:Y:S02]  /*38f80*/  IMAD.MOV.U32 R11, RZ, RZ, 0x181f ;  /* 0x0000181fff0b7424 */ /* 0x000fe400078e00ff */
[----:B------:R-:W-:-:S07]  /*38f90*/  IMAD.MOV.U32 R15, RZ, RZ, -0x1 ;  /* 0xffffffffff0f7424 */ /* 0x000fce00078e00ff */
[----:B---3--:R-:W-:Y:S05]  /*38fa0*/  WARPSYNC.COLLECTIVE R15, `(.L_x_7138) ;  /* 0x000000000f087348 */ /* 0x008fea0003c00000 */
[----:B------:R0:W1:Y:S02]  /*38fb0*/  SHFL.IDX P6, R14, R13, R12, R11 ;  /* 0x0000000c0d0e7389 */ /* 0x00006400000c000b */
[----:B01-3--:R-:W-:Y:S01]  /*38fc0*/  ENDCOLLECTIVE ;  /* 0x000000000000791b */ /* 0x00bfe20003800000 */
.L_x_7138:
[----:B------:R-:W-:Y:S02]  /*38fd0*/  IMAD.MOV.U32 R13, RZ, RZ, R2 ;  /* 0x000000ffff0d7224 */ /* 0x000fe400078e0002 */
[----:B------:R-:W-:-:S07]  /*38fe0*/  IMAD.MOV.U32 R0, RZ, RZ, R14 ;  /* 0x000000ffff007224 */ /* 0x000fce00078e000e */
[----:B------:R-:W-:Y:S05]  /*38ff0*/  WARPSYNC.COLLECTIVE R15, `(.L_x_7139) ;  /* 0x000000000f087348 */ /* 0x000fea0003c00000 */
[----:B------:R0:W1:Y:S02]  /*39000*/  SHFL.IDX P6, R14, R13, R12, R11 ;  /* 0x0000000c0d0e7389 */ /* 0x00006400000c000b */
[----:B01----:R-:W-:Y:S01]  /*39010*/  ENDCOLLECTIVE ;  /* 0x000000000000791b */ /* 0x003fe20003800000 */
.L_x_7139:
[----:B------:R-:W-:Y:S05]  /*39020*/  BRA `(.L_x_7140) ;  /* 0xffffff1800a07947 */ /* 0x000fea000383ffff */
.L_x_6818:
[----:B------:R-:W-:Y:S01]  /*39030*/  BSSY B1, `(.L_x_7141) ;  /* 0x0000008000017945 */ /* 0x000fe20003800000 */
[----:B-1----:R-:W-:Y:S02]  /*39040*/  IMAD.MOV.U32 R13, RZ, RZ, R3 ;  /* 0x000000ffff0d7224 */ /* 0x002fe400078e0003 */
[----:B------:R-:W-:Y:S02]  /*39050*/  IMAD.MOV.U32 R12, RZ, RZ, 0x1 ;  /* 0x00000001ff0c7424 */ /* 0x000fe400078e00ff */
[----:B------:R-:W-:Y:S02]  /*39060*/  IMAD.MOV.U32 R11, RZ, RZ, 0x181f ;  /* 0x0000181fff0b7424 */ /* 0x000fe400078e00ff */
[----:B------:R-:W-:-:S07]  /*39070*/  IMAD.MOV.U32 R15, RZ, RZ, -0x1 ;  /* 0xffffffffff0f7424 */ /* 0x000fce00078e00ff */
[----:B0-234-:R-:W-:Y:S05]  /*39080*/  WARPSYNC.COLLECTIVE R15, `(.L_x_7142) ;  /* 0x000000000f087348 */ /* 0x01dfea0003c00000 */
[----:B----4-:R1:W4:Y:S02]  /*39090*/  SHFL.IDX P6, R14, R13, R12, R11 ;  /* 0x0000000c0d0e7389 */ /* 0x01032400000c000b */
[----:B01234-:R-:W-:Y:S01]  /*390a0*/  ENDCOLLECTIVE ;  /* 0x000000000000791b */ /* 0x01ffe20003800000 */
.L_x_7142:
[----:B------:R-:W-:Y:S05]  /*390b0*/  BSYNC B1 ;  /* 0x0000000000017941 */ /* 0x000fea0003800000 */
.L_x_7141:
        /* <DEDUP_REMOVED lines=8> */
.L_x_7143:
[----:B------:R-:W-:Y:S05]  /*39140*/  BRA `(.L_x_7144) ;  /* 0xffffff1800b47947 */ /* 0x000fea000383ffff */
.L_x_6821:
[----:B------:R-:W-:Y:S01]  /*39150*/  BSSY B1, `(.L_x_7145) ;  /* 0x0000008000017945 */ /* 0x000fe20003800000 */
[----:B----4-:R-:W-:Y:S02]  /*39160*/  IMAD.MOV.U32 R13, RZ, RZ, R3 ;  /* 0x000000ffff0d7224 */ /* 0x010fe400078e0003 */
[----:B------:R-:W-:Y:S02]  /*39170*/  IMAD.MOV.U32 R12, RZ, RZ, 0x2 ;  /* 0x00000002ff0c7424 */ /* 0x000fe400078e00ff */
[----:B------:R-:W-:Y:S02]  /*39180*/  IMAD.MOV.U32 R11, RZ, RZ, 0x181f ;  /* 0x0000181fff0b7424 */ /* 0x000fe400078e00ff */
[----:B------:R-:W-:-:S07]  /*39190*/  IMAD.MOV.U32 R15, RZ, RZ, -0x1 ;  /* 0xffffffffff0f7424 */ /* 0x000fce00078e00ff */
[----:B0123--:R-:W-:Y:S05]  /*391a0*/  WARPSYNC.COLLECTIVE R15, `(.L_x_7146) ;  /* 0x000000000f087348 */ /* 0x00ffea0003c00000 */
[----:B-1----:R1:W4:Y:S02]  /*391b0*/  SHFL.IDX P6, R14, R13, R12, R11 ;  /* 0x0000000c0d0e7389 */ /* 0x00232400000c000b */
[----:B01234-:R-:W-:Y:S01]  /*391c0*/  ENDCOLLECTIVE ;  /* 0x000000000000791b */ /* 0x01ffe20003800000 */
.L_x_7146:
[----:B------:R-:W-:Y:S05]  /*391d0*/  BSYNC B1 ;  /* 0x0000000000017941 */ /* 0x000fea0003800000 */
.L_x_7145:
        /* <DEDUP_REMOVED lines=8> */
.L_x_7147:
[----:B------:R-:W-:Y:S05]  /*39260*/  BRA `(.L_x_7148) ;  /* 0xffffff1800c47947 */ /* 0x000fea000383ffff */
.L_x_6824:
        /* <DEDUP_REMOVED lines=8> */
.L_x_7150:
[----:B------:R-:W-:Y:S05]  /*392f0*/  BSYNC B1 ;  /* 0x0000000000017941 */ /* 0x000fea0003800000 */
.L_x_7149:
        /* <DEDUP_REMOVED lines=8> */
.L_x_7151:
[----:B------:R-:W-:Y:S05]  /*39380*/  BRA `(.L_x_7152) ;  /* 0xffffff1800d47947 */ /* 0x000fea000383ffff */
.L_x_6842:
[----:B------:R-:W0:Y:S01]  /*39390*/  S2R R11, SR_TID.X ;  /* 0x00000000000b7919 */ /* 0x000e220000002100 */
[----:B------:R-:W-:Y:S01]  /*393a0*/  BSSY B1, `(.L_x_7153) ;  /* 0x000000a000017945 */ /* 0x000fe20003800000 */
[----:B------:R-:W-:Y:S02]  /*393b0*/  IMAD.MOV.U32 R12, RZ, RZ, RZ ;  /* 0x000000ffff0c7224 */ /* 0x000fe400078e00ff */
[----:B------:R-:W-:Y:S01]  /*393c0*/  IMAD.MOV.U32 R15, RZ, RZ, -0x1 ;  /* 0xffffffffff0f7424 */ /* 0x000fe200078e00ff */
[----:B0-----:R-:W-:-:S04]  /*393d0*/  SHF.R.U32.HI R11, RZ, 0x5, R11 ;  /* 0x00000005ff0b7819 */ /* 0x001fc8000001160b */
[----:B------:R-:W-:-:S05]  /*393e0*/  LOP3.LUT R11, R11, 0x3, RZ, 0xc0, !PT ;  /* 0x000000030b0b7812 */ /* 0x000fca00078ec0ff */
[----:B------:R-:W-:Y:S02]  /*393f0*/  IMAD.MOV.U32 R13, RZ, RZ, R11 ;  /* 0x000000ffff0d7224 */ /* 0x000fe400078e000b */
[----:B------:R-:W-:-:S07]  /*39400*/  IMAD.MOV.U32 R11, RZ, RZ, 0x1f ;  /* 0x0000001fff0b7424 */ /* 0x000fce00078e00ff */
[----:B------:R-:W-:Y:S05]  /*39410*/  WARPSYNC.COLLECTIVE R15, `(.L_x_7154) ;  /* 0x000000000f087348 */ /* 0x000fea0003c00000 */
[----:B------:R0:W1:Y:S02]  /*39420*/  SHFL.IDX P6, R14, R13, R12, R11 ;  /* 0x0000000c0d0e7389 */ /* 0x00006400000c000b */
[----:B01----:R-:W-:Y:S01]  /*39430*/  ENDCOLLECTIVE ;  /* 0x000000000000791b */ /* 0x003fe20003800000 */
.L_x_7154:
[----:B------:R-:W-:Y:S05]  /*39440*/  BSYNC B1 ;  /* 0x0000000000017941 */ /* 0x000fea0003800000 */
.L_x_7153:
[----:B------:R-:W-:Y:S05]  /*39450*/  BRA `(.L_x_7155) ;  /* 0xffffff3800287947 */ /* 0x000fea000383ffff */
.L_x_6844:
[----:B------:R-:W-:Y:S01]  /*39460*/  BSSY B1, `(.L_x_7156) ;  /* 0x0000006000017945 */ /* 0x000fe20003800000 */
[----:B------:R-:W-:-:S07]  /*39470*/  IMAD.MOV.U32 R15, RZ, RZ, -0x1 ;  /* 0xffffffffff0f7424 */ /* 0x000fce00078e00ff */
[----:B0-----:R-:W-:Y:S05]  /*39480*/  WARPSYNC.COLLECTIVE R15, `(.L_x_7157) ;  /* 0x000000000f0c7348 */ /* 0x001fea0003c00000 */
[----:B------:R-:W-:Y:S02]  /*39490*/  ELECT P6, UR62, PT ;  /* 0x00000000003e782f */ /* 0x000fe400038c0000 */
[----:B------:R-:W-:Y:S01]  /*394a0*/  MOV R14, UR62 ;  /* 0x0000003e000e7c02 */ /* 0x000fe20008000f00 */
[----:B0-----:R-:W-:Y:S10]  /*394b0*/  ENDCOLLECTIVE ;  /* 0x000000000000791b */ /* 0x001ff40003800000 */
.L_x_7157:
[----:B------:R-:W-:Y:S05]  /*394c0*/  BSYNC B1 ;  /* 0x0000000000017941 */ /* 0x000fea0003800000 */
.L_x_7156:
[----:B------:R-:W-:Y:S05]  /*394d0*/  BRA `(.L_x_6843) ;  /* 0xffffff3800207947 */ /* 0x000fea000383ffff */
.L_x_6846:
[----:B0-----:R0:W1:Y:S02]  /*394e0*/  SYNCS.PHASECHK.TRANS64.TRYWAIT P0, [R17+URZ+0x33420], R8 ;  /* 0x03342008110075a7 */ /* 0x001064000800017f */
[----:B-1----:R-:W-:Y:S05]  /*394f0*/  @!P0 NANOSLEEP.SYNCS 0x989680 ;  /* 0x009896800000895d */ /* 0x002fea0003900000 */
[----:B------:R-:W1:Y:S02]  /*39500*/  @!P0 SYNCS.PHASECHK.TRANS64 P0, [R17+URZ+0x33420], R8 ;  /* 0x03342008110085a7 */ /* 0x000e64000800007f */
[----:B-1----:R-:W-:Y:S05]  /*39510*/  @!P0 BRA `(.L_x_6846) ;  /* 0xfffffffc00f08947 */ /* 0x002fea000383ffff */
[----:B------:R-:W-:Y:S05]  /*39520*/  BRA `(.L_x_7158) ;  /* 0xffffff3800307947 */ /* 0x000fea000383ffff */
.L_x_6850:
[----:B-1----:R1:W2:Y:S02]  /*39530*/  SYNCS.PHASECHK.TRANS64.TRYWAIT P0, [R12+URZ+0x334a0], R11 ;  /* 0x0334a00b0c0075a7 */ /* 0x0022a4000800017f */
[----:B--2---:R-:W-:Y:S05]  /*39540*/  @!P0 NANOSLEEP.SYNCS 0x989680 ;  /* 0x009896800000895d */ /* 0x004fea0003900000 */
[----:B------:R-:W2:Y:S02]  /*39550*/  @!P0 SYNCS.PHASECHK.TRANS64 P0, [R12+URZ+0x334a0], R11 ;  /* 0x0334a00b0c0085a7 */ /* 0x000ea4000800007f */
[----:B--2---:R-:W-:Y:S05]  /*39560*/  @!P0 BRA `(.L_x_6850) ;  /* 0xfffffffc00f08947 */ /* 0x004fea000383ffff */
[----:B------:R-:W-:Y:S05]  /*39570*/  BRA `(.L_x_7159) ;  /* 0xffffff38004c7947 */ /* 0x000fea000383ffff */
.L_x_6857:
[----:B0-----:R0:W2:Y:S02]  /*39580*/  SYNCS.PHASECHK.TRANS64.TRYWAIT P0, [R12+URZ+0x334c0], R11 ;  /* 0x0334c00b0c0075a7 */ /* 0x0010a4000800017f */
[----:B--2---:R-:W-:Y:S05]  /*39590*/  @!P0 NANOSLEEP.SYNCS 0x989680 ;  /* 0x009896800000895d */ /* 0x004fea0003900000 */
[----:B------:R-:W2:Y:S02]  /*395a0*/  @!P0 SYNCS.PHASECHK.TRANS64 P0, [R12+URZ+0x334c0], R11 ;  /* 0x0334c00b0c0085a7 */ /* 0x000ea4000800007f */
[----:B--2---:R-:W-:Y:S05]  /*395b0*/  @!P0 BRA `(.L_x_6857) ;  /* 0xfffffffc00f08947 */ /* 0x004fea000383ffff */
[----:B------:R-:W-:Y:S05]  /*395c0*/  BRA `(.L_x_7160) ;  /* 0xffffff3c00487947 */ /* 0x000fea000383ffff */
.L_x_6866:
[----:B0-----:R0:W1:Y:S02]  /*395d0*/  SYNCS.PHASECHK.TRANS64.TRYWAIT P1, [R11+URZ+0x334a0], R10 ;  /* 0x0334a00a0b0075a7 */ /* 0x001064000802017f */
[----:B-1----:R-:W-:Y:S05]  /*395e0*/  @!P1 NANOSLEEP.SYNCS 0x989680 ;  /* 0x009896800000995d */ /* 0x002fea0003900000 */
[----:B------:R-:W1:Y:S02]  /*395f0*/  @!P1 SYNCS.PHASECHK.TRANS64 P1, [R11+URZ+0x334a0], R10 ;  /* 0x0334a00a0b0095a7 */ /* 0x000e64000802007f */
[----:B-1----:R-:W-:Y:S05]  /*39600*/  @!P1 BRA `(.L_x_6866) ;  /* 0xfffffffc00f09947 */ /* 0x002fea000383ffff */
[----:B------:R-:W-:Y:S05]  /*39610*/  BRA `(.L_x_7161) ;  /* 0xffffff4000887947 */ /* 0x000fea000383ffff */
.L_x_6873:
[----:B-1----:R1:W2:Y:S02]  /*39620*/  SYNCS.PHASECHK.TRANS64.TRYWAIT P1, [R11+URZ+0x334c0], R10 ;  /* 0x0334c00a0b0075a7 */ /* 0x0022a4000802017f */
[----:B--2---:R-:W-:Y:S05]  /*39630*/  @!P1 NANOSLEEP.SYNCS 0x989680 ;  /* 0x009896800000995d */ /* 0x004fea0003900000 */
[----:B------:R-:W2:Y:S02]  /*39640*/  @!P1 SYNCS.PHASECHK.TRANS64 P1, [R11+URZ+0x334c0], R10 ;  /* 0x0334c00a0b0095a7 */ /* 0x000ea4000802007f */
[----:B--2---:R-:W-:Y:S05]  /*39650*/  @!P1 BRA `(.L_x_6873) ;  /* 0xfffffffc00f09947 */ /* 0x004fea000383ffff */
[----:B------:R-:W-:Y:S05]  /*39660*/  BRA `(.L_x_7162) ;  /* 0xffffff4400807947 */ /* 0x000fea000383ffff */
.L_x_6892:
[----:B------:R-:W0:Y:S01]  /*39670*/  S2R R20, SR_TID.X ;  /* 0x0000000000147919 */ /* 0x000e220000002100 */
[----:B------:R-:W-:Y:S01]  /*39680*/  BSSY B0, `(.L_x_7163) ;  /* 0x0000009000007945 */ /* 0x000fe20003800000 */
[----:B------:R-:W-:Y:S02]  /*39690*/  IMAD.MOV.U32 R12, RZ, RZ, RZ ;  /* 0x000000ffff0c7224 */ /* 0x000fe400078e00ff */
[----:B------:R-:W-:Y:S02]  /*396a0*/  IMAD.MOV.U32 R11, RZ, RZ, 0x1f ;  /* 0x0000001fff0b7424 */ /* 0x000fe400078e00ff */
[----:B------:R-:W-:Y:S01]  /*396b0*/  IMAD.MOV.U32 R15, RZ, RZ, -0x1 ;  /* 0xffffffffff0f7424 */ /* 0x000fe200078e00ff */
[----:B0-----:R-:W-:-:S04]  /*396c0*/  SHF.R.U32.HI R13, RZ, 0x5, R20 ;  /* 0x00000005ff0d7819 */ /* 0x001fc80000011614 */
[----:B------:R-:W-:-:S07]  /*396d0*/  LOP3.LUT R13, R13, 0x3, RZ, 0xc0, !PT ;  /* 0x000000030d0d7812 */ /* 0x000fce00078ec0ff */
[----:B-----5:R-:W-:Y:S05]  /*396e0*/  WARPSYNC.COLLECTIVE R15, `(.L_x_7164) ;  /* 0x000000000f087348 */ /* 0x020fea0003c00000 */
[----:B------:R0:W1:Y:S02]  /*396f0*/  SHFL.IDX P6, R14, R13, R12, R11 ;  /* 0x0000000c0d0e7389 */ /* 0x00006400000c000b */
[----:B01---5:R-:W-:Y:S01]  /*39700*/  ENDCOLLECTIVE ;  /* 0x000000000000791b */ /* 0x023fe20003800000 */
.L_x_7164:
[----:B------:R-:W-:Y:S05]  /*39710*/  BSYNC B0 ;  /* 0x0000000000007941 */ /* 0x000fea0003800000 */
.L_x_7163:
[----:B------:R-:W-:Y:S05]  /*39720*/  BRA `(.L_x_7165) ;  /* 0xffffff58005c7947 */ /* 0x000fea000383ffff */
.L_x_6895:
[----:B0-----:R-:W2:Y:S02]  /*39730*/  LDL R0, [R1+0x30] ;  /* 0x0000300001007983 */ /* 0x001ea40000100800 */
[----:B--2---:R0:W1:Y:S02]  /*39740*/  SYNCS.PHASECHK.TRANS64.TRYWAIT P0, [R4+URZ+0x33480], R0 ;  /* 0x03348000040075a7 */ /* 0x004064000800017f */
[----:B-1----:R-:W-:Y:S05]  /*39750*/  @!P0 NANOSLEEP.SYNCS 0x989680 ;  /* 0x009896800000895d */ /* 0x002fea0003900000 */
[----:B------:R-:W1:Y:S02]  /*39760*/  @!P0 SYNCS.PHASECHK.TRANS64 P0, [R4+URZ+0x33480], R0 ;  /* 0x03348000040085a7 */ /* 0x000e64000800007f */
[----:B-1----:R-:W-:Y:S05]  /*39770*/  @!P0 BRA `(.L_x_6895) ;  /* 0xfffffffc00ec8947 */ /* 0x002fea000383ffff */
[----:B------:R-:W-:Y:S05]  /*39780*/  BRA `(.L_x_7166) ;  /* 0xffffff5800747947 */ /* 0x000fea000383ffff */
.L_x_6896:
[----:B------:R-:W-:Y:S01]  /*39790*/  BSSY B0, `(.L_x_7167) ;  /* 0x0000008000007945 */ /* 0x000fe20003800000 */
[----:B------:R-:W-:Y:S01]  /*397a0*/  IMAD.MOV.U32 R13, RZ, RZ, R20 ;  /* 0x000000ffff0d7224 */ /* 0x000fe200078e0014 */
[----:B------:R-:W-:Y:S01]  /*397b0*/  MOV R11, 0x1c1f ;  /* 0x00001c1f000b7802 */ /* 0x000fe20000000f00 */
[----:B------:R-:W-:Y:S02]  /*397c0*/  IMAD.MOV.U32 R12, RZ, RZ, RZ ;  /* 0x000000ffff0c7224 */ /* 0x000fe400078e00ff */
[----:B------:R-:W-:-:S07]  /*397d0*/  IMAD.MOV.U32 R15, RZ, RZ, -0x1 ;  /* 0xffffffffff0f7424 */ /* 0x000fce00078e00ff */
[----:B------:R-:W-:Y:S05]  /*397e0*/  WARPSYNC.COLLECTIVE R15, `(.L_x_7168) ;  /* 0x000000000f087348 */ /* 0x000fea0003c00000 */
[----:B------:R0:W1:Y:S02]  /*397f0*/  SHFL.IDX P6, R14, R13, R12, R11 ;  /* 0x0000000c0d0e7389 */ /* 0x00006400000c000b */
[----:B01----:R-:W-:Y:S01]  /*39800*/  ENDCOLLECTIVE ;  /* 0x000000000000791b */ /* 0x003fe20003800000 */
.L_x_7168:
[----:B------:R-:W-:Y:S05]  /*39810*/  BSYNC B0 ;  /* 0x0000000000007941 */ /* 0x000fea0003800000 */
.L_x_7167:
        /* <DEDUP_REMOVED lines=11> */
.L_x_7169:
[----:B------:R-:W0:Y:S01]  /*398d0*/  S2R R12, SR_TID.X ;  /* 0x00000000000c7919 */ /* 0x000e220000002100 */
[----:B------:R-:W1:Y:S01]  /*398e0*/  LDC R11, c[0x0][0x2f4] ;  /* 0x0000bd00ff0b7b82 */ /* 0x000e620000000800 */
[----:B------:R-:W-:Y:S02]  /*398f0*/  IMAD.MOV.U32 R13, RZ, RZ, R20 ;  /* 0x000000ffff0d7224 */ /* 0x000fe400078e0014 */
[----:B------:R-:W-:Y:S02]  /*39900*/  IMAD.MOV.U32 R2, RZ, RZ, R14 ;  /* 0x000000ffff027224 */ /* 0x000fe400078e000e */
[----:B0-----:R-:W-:-:S05]  /*39910*/  IMAD.SHL.U32 R15, R12, 0x10, RZ ;  /* 0x000000100c0f7824 */ /* 0x001fca00078e00ff */
[----:B------:R-:W-:-:S04]  /*39920*/  LOP3.LUT R15, R15, 0x30, RZ, 0xc0, !PT ;  /* 0x000000300f0f7812 */ /* 0x000fc800078ec0ff */
[----:B------:R-:W-:-:S05]  /*39930*/  IADD3 R2, P0, R15, R2, RZ ;  /* 0x000000020f027210 */ /* 0x000fca0007f1e0ff */
[----:B------:R-:W-:Y:S02]  /*39940*/  IMAD.X R3, RZ, RZ, R0, P0 ;  /* 0x000000ffff037224 */ /* 0x000fe400000e0600 */
[----:B------:R-:W-:Y:S01]  /*39950*/  IMAD.IADD R0, R17, 0x1, R21 ;  /* 0x0000000111007824 */ /* 0x000fe200078e0215 */
[----:B------:R-:W-:Y:S02]  /*39960*/  SHF.L.U32 R21, R12, 0x4, RZ ;  /* 0x000000040c157819 */ /* 0x000fe400000006ff */
[----:B------:R-:W-:Y:S02]  /*39970*/  LOP3.LUT R12, R15, 0x40, RZ, 0xfc, !PT ;  /* 0x000000400f0c7812 */ /* 0x000fe400078efcff */
[----:B------:R-:W-:Y:S02]  /*39980*/  LOP3.LUT R21, R21, 0x30, RZ, 0xc0, !PT ;  /* 0x0000003015157812 */ /* 0x000fe400078ec0ff */
[----:B------:R-:W-:Y:S02]  /*39990*/  LOP3.LUT R15, R15, 0x80, RZ, 0xfc, !PT ;  /* 0x000000800f0f7812 */ /* 0x000fe400078efcff */
[----:B-1----:R-:W-:-:S02]  /*399a0*/  ISETP.GE.AND P3, PT, R21, R11, PT ;  /* 0x0000000b1500720c */ /* 0x002fc40003f66270 */
        /* <DEDUP_REMOVED lines=16> */
.L_x_7170:
        /* <DEDUP_REMOVED lines=9> */
.L_x_7171:
[----:B------:R-:W-:Y:S02]  /*39b40*/  IMAD.MOV.U32 R13, RZ, RZ, R20 ;  /* 0x000000ffff0d7224 */ /* 0x000fe400078e0014 */
[----:B------:R-:W-:Y:S02]  /*39b50*/  IMAD.MOV.U32 R12, RZ, RZ, 0x2 ;  /* 0x00000002ff0c7424 */ /* 0x000fe400078e00ff */
[----:B------:R-:W-:-:S07]  /*39b60*/  IMAD.MOV.U32 R2, RZ, RZ, R14 ;  /* 0x000000ffff027224 */ /* 0x000fce00078e000e */
[----:B------:R-:W-:Y:S05]  /*39b70*/  WARPSYNC.COLLECTIVE R15, `(.L_x_7172) ;  /* 0x000000000f087348 */ /* 0x000fea0003c00000 */
[----:B------:R0:W1:Y:S02]  /*39b80*/  SHFL.IDX P6, R14, R13, R12, R11 ;  /* 0x0000000c0d0e7389 */ /* 0x00006400000c000b */
[----:B01----:R-:W-:Y:S01]  /*39b90*/  ENDCOLLECTIVE ;  /* 0x000000000000791b */ /* 0x003fe20003800000 */
.L_x_7172:
        /* <DEDUP_REMOVED lines=12> */
[----:B0-----:R-:W-:-:S07]  /*39c60*/  MOV R3, R14 ;  /* 0x0000000e00037202 */ /* 0x001fce0000000f00 */
[----:B------:R-:W-:Y:S05]  /*39c70*/  WARPSYNC.COLLECTIVE R15, `(.L_x_7173) ;  /* 0x000000000f087348 */ /* 0x000fea0003c00000 */
[----:B------:R0:W1:Y:S02]  /*39c80*/  SHFL.IDX P6, R14, R13, R12, R11 ;  /* 0x0000000c0d0e7389 */ /* 0x00006400000c000b */
[----:B01----:R-:W-:Y:S01]  /*39c90*/  ENDCOLLECTIVE ;  /* 0x000000000000791b */ /* 0x003fe20003800000 */
.L_x_7173:
[----:B------:R-:W-:Y:S02]  /*39ca0*/  IMAD.MOV.U32 R13, RZ, RZ, R20 ;  /* 0x000000ffff0d7224 */ /* 0x000fe400078e0014 */
[----:B------:R-:W-:Y:S02]  /*39cb0*/  IMAD.MOV.U32 R12, RZ, RZ, 0x3 ;  /* 0x00000003ff0c7424 */ /* 0x000fe400078e00ff */
[----:B------:R-:W-:-:S07]  /*39cc0*/  IMAD.MOV.U32 R2, RZ, RZ, R14 ;  /* 0x000000ffff027224 */ /* 0x000fce00078e000e */
[----:B------:R-:W-:Y:S05]  /*39cd0*/  WARPSYNC.COLLECTIVE R15, `(.L_x_7174) ;  /* 0x000000000f087348 */ /* 0x000fea0003c00000 */
[----:B------:R0:W1:Y:S02]  /*39ce0*/  SHFL.IDX P6, R14, R13, R12, R11 ;  /* 0x0000000c0d0e7389 */ /* 0x00006400000c000b */
[----:B01----:R-:W-:Y:S01]  /*39cf0*/  ENDCOLLECTIVE ;  /* 0x000000000000791b */ /* 0x003fe20003800000 */
.L_x_7174:
        /* <DEDUP_REMOVED lines=13> */
.L_x_7175:
[----:B------:R-:W-:Y:S01]  /*39dd0*/  @!PT LDS RZ, [RZ] ;  /* 0x00000000fffff984 */ /* 0x000fe20000000800 */
[----:B------:R-:W-:Y:S01]  /*39de0*/  @!PT LDS RZ, [RZ] ;  /* 0x00000000fffff984 */ /* 0x000fe20000000800 */
[----:B------:R-:W-:Y:S01]  /*39df0*/  @!PT LDS RZ, [RZ] ;  /* 0x00000000fffff984 */ /* 0x000fe20000000800 */
[----:B------:R-:W-:Y:S01]  /*39e00*/  LDGSTS.E.BYPASS.LTC128B.128 [R0+0x12a00], desc[UR50][R2.64+0x40], !P1 ;  /* 0x12a0004002007fae */ /* 0x000fe2000c901d72 */
[----:B------:R-:W-:Y:S01]  /*39e10*/  ISETP.LT.OR P1, PT, R9, 0x41, P0 ;  /* 0x000000410900780c */ /* 0x000fe20000721670 */
[----:B------:R-:W-:Y:S01]  /*39e20*/  IMAD.MOV.U32 R13, RZ, RZ, R26 ;  /* 0x000000ffff0d7224 */ /* 0x000fe200078e001a */
[----:B------:R-:W-:-:S11]  /*39e30*/  MOV R12, RZ ;  /* 0x000000ff000c7202 */ /* 0x000fd60000000f00 */
[----:B------:R0:W-:Y:S02]  /*39e40*/  LDGSTS.E.BYPASS.LTC128B.128 [R0+0x15200], desc[UR50][R2.64+0x80], !P1 ;  /* 0x1520008002007fae */ /* 0x0001e4000c901d72 */
[----:B0-----:R-:W-:-:S07]  /*39e50*/  IMAD.MOV.U32 R2, RZ, RZ, R14 ;  /* 0x000000ffff027224 */ /* 0x001fce00078e000e */
[----:B------:R-:W-:Y:S05]  /*39e60*/  WARPSYNC.COLLECTIVE R15, `(.L_x_7176) ;  /* 0x000000000f087348 */ /* 0x000fea0003c00000 */
[----:B------:R0:W1:Y:S02]  /*39e70*/  SHFL.IDX P6, R14, R13, R12, R11 ;  /* 0x0000000c0d0e7389 */ /* 0x00006400000c000b */
[----:B01----:R-:W-:Y:S01]  /*39e80*/  ENDCOLLECTIVE ;  /* 0x000000000000791b */ /* 0x003fe20003800000 */
.L_x_7176:
        /* <DEDUP_REMOVED lines=11> */
[----:B------:R0:W-:Y:S01]  /*39f40*/  LDGSTS.E.BYPASS.LTC128B.128 [R0+0x15a00], desc[UR50][R2.64+0x80], !P1 ;  /* 0x15a0008002007fae */ /* 0x0001e2000c901d72 */
[----:B------:R-:W-:Y:S01]  /*39f50*/  ISETP.GE.AND P1, PT, R9, 0x61, PT ;  /* 0x000000610900780c */ /* 0x000fe20003f26270 */
[----:B0-----:R-:W-:-:S12]  /*39f60*/  IMAD.MOV.U32 R3, RZ, RZ, R14 ;  /* 0x000000ffff037224 */ /* 0x001fd800078e000e */
[----:B------:R-:W-:Y:S05]  /*39f70*/  WARPSYNC.COLLECTIVE R15, `(.L_x_7177) ;  /* 0x000000000f087348 */ /* 0x000fea0003c00000 */
[----:B------:R0:W1:Y:S02]  /*39f80*/  SHFL.IDX P6, R14, R13, R12, R11 ;  /* 0x0000000c0d0e7389 */ /* 0x00006400000c000b */
[----:B01----:R-:W-:Y:S01]  /*39f90*/  ENDCOLLECTIVE ;  /* 0x000000000000791b */ /* 0x003fe20003800000 */
.L_x_7177:
[----:B------:R-:W-:Y:S01]  /*39fa0*/  ISETP.GE.AND P6, PT, R9, 0x81, PT ;  /* 0x000000810900780c */ /* 0x000fe20003fc6270 */
[----:B------:R-:W-:-:S12]  /*39fb0*/  IMAD.MOV.U32 R2, RZ, RZ, R14 ;  /* 0x000000ffff027224 */ /* 0x000fd800078e000e */
[----:B------:R-:W-:Y:S01]  /*39fc0*/  @P6 LOP3.LUT R23, R23, 0x40, RZ, 0xfc, !PT ;  /* 0x0000004017176812 */ /* 0x000fe200078efcff */
[----:B------:R-:W-:Y:S06]  /*39fd0*/  BRA `(.L_x_7178) ;  /* 0xffffff58000c7947 */ /* 0x000fec000383ffff */
.L_x_6901:
[----:B--2---:R-:W2:Y:S02]  /*39fe0*/  LDL R2, [R1+0x30] ;  /* 0x0000300001027983 */ /* 0x004ea40000100800 */
[----:B--2---:R2:W3:Y:S02]  /*39ff0*/  SYNCS.PHASECHK.TRANS64.TRYWAIT P0, [R4+URZ+0x33440], R2 ;  /* 0x03344002040075a7 */ /* 0x0044e4000800017f */
[----:B---3--:R-:W-:Y:S05]  /*3a000*/  @!P0 NANOSLEEP.SYNCS 0x989680 ;  /* 0x009896800000895d */ /* 0x008fea0003900000 */
[----:B------:R-:W3:Y:S02]  /*3a010*/  @!P0 SYNCS.PHASECHK.TRANS64 P0, [R4+URZ+0x33440], R2 ;  /* 0x03344002040085a7 */ /* 0x000ee4000800007f */
[----:B---3--:R-:W-:Y:S05]  /*3a020*/  @!P0 BRA `(.L_x_6901) ;  /* 0xfffffffc00ec8947 */ /* 0x008fea000383ffff */
[----:B------:R-:W-:Y:S05]  /*3a030*/  BRA `(.L_x_7179) ;  /* 0xffffff58007c7947 */ /* 0x000fea000383ffff */
.L_x_6902:
        /* <DEDUP_REMOVED lines=8> */
.L_x_7181:
[----:B------:R-:W-:Y:S05]  /*3a0c0*/  BSYNC B0 ;  /* 0x0000000000007941 */ /* 0x000fea0003800000 */
.L_x_7180:
[----:B------:R-:W0:Y:S01]  /*3a0d0*/  S2R R21, SR_TID.X ;  /* 0x0000000000157919 */ /* 0x000e220000002100 */
[----:B------:R-:W-:Y:S01]  /*3a0e0*/  IMAD.MOV.U32 R13, RZ, RZ, R5 ;  /* 0x000000ffff0d7224 */ /* 0x000fe200078e0005 */
[----:B------:R-:W-:Y:S01]  /*3a0f0*/  MOV R11, 0x1c1f ;  /* 0x00001c1f000b7802 */ /* 0x000fe20000000f00 */
[----:B------:R-:W-:Y:S02]  /*3a100*/  IMAD.MOV.U32 R12, RZ, RZ, RZ ;  /* 0x000000ffff0c7224 */ /* 0x000fe400078e00ff */
[----:B------:R-:W-:Y:S02]  /*3a110*/  IMAD.MOV.U32 R15, RZ, RZ, -0x1 ;  /* 0xffffffffff0f7424 */ /* 0x000fe400078e00ff */
[----:B------:R-:W-:-:S07]  /*3a120*/  IMAD.MOV.U32 R2, RZ, RZ, R14 ;  /* 0x000000ffff027224 */ /* 0x000fce00078e000e */
[----:B0-----:R-:W-:Y:S05]  /*3a130*/  WARPSYNC.COLLECTIVE R15, `(.L_x_7182) ;  /* 0x000000000f087348 */ /* 0x001fea0003c00000 */
[----:B------:R1:W2:Y:S02]  /*3a140*/  SHFL.IDX P6, R14, R13, R12, R11 ;  /* 0x0000000c0d0e7389 */ /* 0x0002a400000c000b */
[----:B012---:R-:W-:Y:S01]  /*3a150*/  ENDCOLLECTIVE ;  /* 0x000000000000791b */ /* 0x007fe20003800000 */
.L_x_7182:
[----:B------:R-:W-:Y:S02]  /*3a160*/  IMAD.MOV.U32 R13, RZ, RZ, R6 ;  /* 0x000000ffff0d7224 */ /* 0x000fe400078e0006 */
[----:B------:R-:W-:Y:S02]  /*3a170*/  IMAD.MOV.U32 R12, RZ, RZ, 0x1 ;  /* 0x00000001ff0c7424 */ /* 0x000fe400078e00ff */
[C---:B------:R-:W-:Y:S02]  /*3a180*/  IMAD.SHL.U32 R20, R21.reuse, 0x10, RZ ;  /* 0x0000001015147824 */ /* 0x040fe400078e00ff */
[----:B------:R-:W-:Y:S01]  /*3a190*/  IMAD.SHL.U32 R26, R21, 0x10, RZ ;  /* 0x00000010151a7824 */ /* 0x000fe200078e00ff */
[----:B------:R-:W-:Y:S01]  /*3a1a0*/  LOP3.LUT P6, RZ, R23, 0x20, RZ, 0xc0, !PT ;  /* 0x0000002017ff7812 */ /* 0x000fe200078cc0ff */
[----:B------:R-:W0:Y:S01]  /*3a1b0*/  LDC R21, c[0x0][0x2f4] ;  /* 0x0000bd00ff157b82 */ /* 0x000e220000000800 */
[----:B------:R-:W-:Y:S01]  /*3a1c0*/  IMAD.MOV.U32 R3, RZ, RZ, R14 ;  /* 0x000000ffff037224 */ /* 0x000fe200078e000e */
[----:B------:R-:W-:-:S02]  /*3a1d0*/  LOP3.LUT R20, R20, 0x30, RZ, 0xc0, !PT ;  /* 0x0000003014147812 */ /* 0x000fc400078ec0ff */
[----:B------:R-:W-:-:S04]  /*3a1e0*/  LOP3.LUT R26, R26, 0x30, RZ, 0xc0, !PT ;  /* 0x000000301a1a7812 */ /* 0x000fc800078ec0ff */
[C---:B------:R-:W-:Y:S02]  /*3a1f0*/  LOP3.LUT R29, R26.reuse, 0x40, RZ, 0xfc, !PT ;  /* 0x000000401a1d7812 */ /* 0x040fe400078efcff */
[----:B------:R-:W-:Y:S02]  /*3a200*/  LOP3.LUT R26, R26, 0x80, RZ, 0xfc, !PT ;  /* 0x000000801a1a7812 */ /* 0x000fe400078efcff */
[----:B------:R-:W-:-:S05]  /*3a210*/  @P6 IADD3 R3, P0, R20, R3, RZ ;  /* 0x0000000314036210 */ /* 0x000fca0007f1e0ff */
[----:B------:R-:W-:-:S05]  /*3a220*/  @P6 IMAD.X R2, RZ, RZ, R2, P0 ;  /* 0x000000ffff026224 */ /* 0x000fca00000e0602 */
[-C--:B------:R-:W-:Y:S02]  /*3a230*/  @P6 LOP3.LUT R3, R3, R2.reuse, RZ, 0x3c, !PT ;  /* 0x0000000203036212 */ /* 0x080fe400078e3cff */
[-C--:B0-----:R-:W-:Y:S02]  /*3a240*/  ISETP.GE.AND P0, PT, R20, R21.reuse, PT ;  /* 0x000000151400720c */ /* 0x081fe40003f06270 */
        /* <DEDUP_REMOVED lines=13> */
.L_x_7183:
[----:B------:R-:W-:Y:S02]  /*3a320*/  IMAD.MOV.U32 R13, RZ, RZ, R5 ;  /* 0x000000ffff0d7224 */ /* 0x000fe400078e0005 */
[----:B------:R-:W-:-:S07]  /*3a330*/  IMAD.MOV.U32 R2, RZ, RZ, R14 ;  /* 0x000000ffff027224 */ /* 0x000fce00078e000e */
[----:B------:R-:W-:Y:S05]  /*3a340*/  WARPSYNC.COLLECTIVE R15, `(.L_x_7184) ;  /* 0x000000000f087348 */ /* 0x000fea0003c00000 */
[----:B------:R0:W1:Y:S02]  /*3a350*/  SHFL.IDX P6, R14, R13, R12, R11 ;  /* 0x0000000c0d0e7389 */ /* 0x00006400000c000b */
[----:B01----:R-:W-:Y:S01]  /*3a360*/  ENDCOLLECTIVE ;  /* 0x000000000000791b */ /* 0x003fe20003800000 */
.L_x_7184:
        /* <DEDUP_REMOVED lines=16> */
.L_x_7185:
        /* <DEDUP_REMOVED lines=11> */
.L_x_7186:
[----:B------:R-:W-:Y:S02]  /*3a520*/  IMAD.MOV.U32 R13, RZ, RZ, R6 ;  /* 0x000000ffff0d7224 */ /* 0x000fe400078e0006 */
[----:B------:R-:W-:Y:S02]  /*3a530*/  IMAD.MOV.U32 R12, RZ, RZ, 0x3 ;  /* 0x00000003ff0c7424 */ /* 0x000fe400078e00ff */
[----:B------:R-:W-:-:S07]  /*3a540*/  IMAD.MOV.U32 R3, RZ, RZ, R14 ;  /* 0x000000ffff037224 */ /* 0x000fce00078e000e */
[----:B------:R-:W-:Y:S05]  /*3a550*/  WARPSYNC.COLLECTIVE R15, `(.L_x_7187) ;  /* 0x000000000f087348 */ /* 0x000fea0003c00000 */
[----:B------:R0:W1:Y:S02]  /*3a560*/  SHFL.IDX P6, R14, R13, R12, R11 ;  /* 0x0000000c0d0e7389 */ /* 0x00006400000c000b */
[----:B01----:R-:W-:Y:S01]  /*3a570*/  ENDCOLLECTIVE ;  /* 0x000000000000791b */ /* 0x003fe20003800000 */
.L_x_7187:
        /* <DEDUP_REMOVED lines=10> */
.L_x_7188:
[----:B------:R-:W-:Y:S01]  /*3a620*/  @!PT LDS RZ, [RZ] ;  /* 0x00000000fffff984 */ /* 0x000fe20000000800 */
[----:B------:R-:W-:Y:S01]  /*3a630*/  @!PT LDS RZ, [RZ] ;  /* 0x00000000fffff984 */ /* 0x000fe20000000800 */
[----:B------:R-:W-:Y:S01]  /*3a640*/  @!PT LDS RZ, [RZ] ;  /* 0x00000000fffff984 */ /* 0x000fe20000000800 */
[----:B------:R0:W-:Y:S04]  /*3a650*/  @P4 LDGSTS.E.BYPASS.LTC128B.128 [R0+0x25200], desc[UR50][R2.64], !P5 ;  /* 0x2520000002004fae */ /* 0x0001e8000e901d72 */
[----:B------:R0:W-:Y:S04]  /*3a660*/  @P4 LDGSTS.E.BYPASS.LTC128B.128 [R0+0x27a00], desc[UR50][R2.64+0x40], !P3 ;  /* 0x27a0004002004fae */ /* 0x0001e8000d901d72 */
[----:B------:R0:W-:Y:S01]  /*3a670*/  @P4 LDGSTS.E.BYPASS.LTC128B.128 [R0+0x2a200], desc[UR50][R2.64+0x80], !P2 ;  /* 0x2a20008002004fae */ /* 0x0001e2000d101d72 */
[----:B------:R-:W-:Y:S02]  /*3a680*/  IMAD.MOV.U32 R13, RZ, RZ, R7 ;  /* 0x000000ffff0d7224 */ /* 0x000fe400078e0007 */
[----:B------:R-:W-:Y:S01]  /*3a690*/  IMAD.MOV.U32 R12, RZ, RZ, RZ ;  /* 0x000000ffff0c7224 */ /* 0x000fe200078e00ff */
[----:B------:R-:W-:-:S07]  /*3a6a0*/  MOV R5, R14 ;  /* 0x0000000e00057202 */ /* 0x000fce0000000f00 */
[----:B0-----:R-:W-:Y:S05]  /*3a6b0*/  WARPSYNC.COLLECTIVE R15, `(.L_x_7189) ;  /* 0x000000000f087348 */ /* 0x001fea0003c00000 */
[----:B------:R1:W2:Y:S02]  /*3a6c0*/  SHFL.IDX P6, R14, R13, R12, R11 ;  /* 0x0000000c0d0e7389 */ /* 0x0002a400000c000b */
[----:B012---:R-:W-:Y:S01]  /*3a6d0*/  ENDCOLLECTIVE ;  /* 0x000000000000791b */ /* 0x007fe20003800000 */
.L_x_7189:
        /* <DEDUP_REMOVED lines=13> */
.L_x_7190:
[----:B------:R-:W-:Y:S01]  /*3a7b0*/  IMAD.MOV.U32 R2, RZ, RZ, R14 ;  /* 0x000000ffff027224 */ /* 0x000fe200078e000e */
[----:B------:R-:W-:Y:S06]  /*3a7c0*/  BRA `(.L_x_7191) ;  /* 0xffffff5400f47947 */ /* 0x000fec000383ffff */
.L_x_6909:
        /* <DEDUP_REMOVED lines=9> */
.L_x_7192:
[C---:B------:R-:W-:Y:S01]  /*3a860*/  VIADD R5, R25.reuse, 0x20 ;  /* 0x0000002019057836 */ /* 0x040fe20000000000 */
[----:B------:R-:W-:Y:S01]  /*3a870*/  ISETP.GE.AND P1, PT, R25, R34, PT ;  /* 0x000000221900720c */ /* 0x000fe20003f26270 */
[----:B------:R-:W-:Y:S01]  /*3a880*/  IMAD.MOV.U32 R13, RZ, RZ, R0 ;  /* 0x000000ffff0d7224 */ /* 0x000fe200078e0000 */
[----:B------:R-:W-:-:S11]  /*3a890*/  MOV R2, R14 ;  /* 0x0000000e00027202 */ /* 0x000fd60000000f00 */
[----:B------:R-:W-:Y:S05]  /*3a8a0*/  WARPSYNC.COLLECTIVE R15, `(.L_x_7193) ;  /* 0x000000000f087348 */ /* 0x000fea0003c00000 */
[----:B------:R0:W1:Y:S02]  /*3a8b0*/  SHFL.IDX P6, R14, R13, R12, R11 ;  /* 0x0000000c0d0e7389 */ /* 0x00006400000c000b */
[----:B01----:R-:W-:Y:S01]  /*3a8c0*/  ENDCOLLECTIVE ;  /* 0x000000000000791b */ /* 0x003fe20003800000 */
.L_x_7193:
[----:B------:R-:W-:Y:S02]  /*3a8d0*/  IMAD.MOV.U32 R13, RZ, RZ, R4 ;  /* 0x000000ffff0d7224 */ /* 0x000fe400078e0004 */
[----:B------:R-:W-:Y:S02]  /*3a8e0*/  IMAD.MOV.U32 R12, RZ, RZ, 0x1 ;  /* 0x00000001ff0c7424 */ /* 0x000fe400078e00ff */
[----:B------:R-:W-:-:S07]  /*3a8f0*/  IMAD.MOV.U32 R3, RZ, RZ, R14 ;  /* 0x000000ffff037224 */ /* 0x000fce00078e000e */
[----:B------:R-:W-:Y:S05]  /*3a900*/  WARPSYNC.COLLECTIVE R15, `(.L_x_7194) ;  /* 0x000000000f087348 */ /* 0x000fea0003c00000 */
[----:B------:R0:W1:Y:S02]  /*3a910*/  SHFL.IDX P6, R14, R13, R12, R11 ;  /* 0x0000000c0d0e7389 */ /* 0x00006400000c000b */
[----:B01----:R-:W-:Y:S01]  /*3a920*/  ENDCOLLECTIVE ;  /* 0x000000000000791b */ /* 0x003fe20003800000 */
.L_x_7194:
        /* <DEDUP_REMOVED lines=18> */
.L_x_7195:
[----:B------:R-:W-:Y:S02]  /*3aa50*/  IMAD.MOV.U32 R13, RZ, RZ, R4 ;  /* 0x000000ffff0d7224 */ /* 0x000fe400078e0004 */
[----:B------:R-:W-:Y:S02]  /*3aa60*/  IMAD.MOV.U32 R12, RZ, RZ, 0x2 ;  /* 0x00000002ff0c7424 */ /* 0x000fe400078e00ff */
[----:B------:R-:W-:-:S07]  /*3aa70*/  IMAD.MOV.U32 R3, RZ, RZ, R14 ;  /* 0x000000ffff037224 */ /* 0x000fce00078e000e */
[----:B------:R-:W-:Y:S05]  /*3aa80*/  WARPSYNC.COLLECTIVE R15, `(.L_x_7196) ;  /* 0x000000000f087348 */ /* 0x000fea0003c00000 */
[----:B------:R0:W1:Y:S02]  /*3aa90*/  SHFL.IDX P6, R14, R13, R12, R11 ;  /* 0x0000000c0d0e7389 */ /* 0x00006400000c000b */
[----:B01----:R-:W-:Y:S01]  /*3aaa0*/  ENDCOLLECTIVE ;  /* 0x000000000000791b */ /* 0x003fe20003800000 */
.L_x_7196:
        /* <DEDUP_REMOVED lines=17> */
.L_x_7197:
[----:B------:R-:W-:Y:S02]  /*3abc0*/  IMAD.MOV.U32 R13, RZ, RZ, R4 ;  /* 0x000000ffff0d7224 */ /* 0x000fe400078e0004 */
[----:B------:R-:W-:Y:S02]  /*3abd0*/  IMAD.MOV.U32 R12, RZ, RZ, 0x3 ;  /* 0x00000003ff0c7424 */ /* 0x000fe400078e00ff */
[----:B------:R-:W-:-:S07]  /*3abe0*/  IMAD.MOV.U32 R3, RZ, RZ, R14 ;  /* 0x000000ffff037224 */ /* 0x000fce00078e000e */
[----:B------:R-:W-:Y:S05]  /*3abf0*/  WARPSYNC.COLLECTIVE R15, `(.L_x_7198) ;  /* 0x000000000f087348 */ /* 0x000fea0003c00000 */
[----:B------:R0:W1:Y:S02]  /*3ac00*/  SHFL.IDX P6, R14, R13, R12, R11 ;  /* 0x0000000c0d0e7389 */ /* 0x00006400000c000b */
[----:B01----:R-:W-:Y:S01]  /*3ac10*/  ENDCOLLECTIVE ;  /* 0x000000000000791b */ /* 0x003fe20003800000 */
.L_x_7198:
[----:B------:R-:W-:-:S05]  /*3ac20*/  @!P1 IADD3 R3, P4, R20, R3, RZ ;  /* 0x0000000314039210 */ /* 0x000fca0007f9e0ff */
[----:B------:R-:W-:-:S05]  /*3ac30*/  @!P1 IMAD.X R2, RZ, RZ, R2, P4 ;  /* 0x000000ffff029224 */ /* 0x000fca00020e0602 */
[----:B------:R-:W-:Y:S02]  /*3ac40*/  @!P1 LOP3.LUT R3, R3, R2, RZ, 0x3c, !PT ;  /* 0x0000000203039212 */ /* 0x000fe400078e3cff */
[----:B------:R-:W-:Y:S02]  /*3ac50*/  MOV R13, R0 ;  /* 0x00000000000d7202 */ /* 0x000fe40000000f00 */
        /* <DEDUP_REMOVED lines=12> */
.L_x_7199:
[----:B------:R-:W-:Y:S05]  /*3ad20*/  BRA `(.L_x_7200) ;  /* 0xffffff5c002c7947 */ /* 0x000fea000383ffff */
.L_x_6914:
[----:B0-----:R0:W1:Y:S02]  /*3ad30*/  SYNCS.PHASECHK.TRANS64.TRYWAIT P0, [R17+URZ+0x33420], R0 ;  /* 0x03342000110075a7 */ /* 0x001064000800017f */
[----:B-1----:R-:W-:Y:S05]  /*3ad40*/  @!P0 NANOSLEEP.SYNCS 0x989680 ;  /* 0x009896800000895d */ /* 0x002fea0003900000 */
[----:B------:R-:W1:Y:S02]  /*3ad50*/  @!P0 SYNCS.PHASECHK.TRANS64 P0, [R17+URZ+0x33420], R0 ;  /* 0x03342000110085a7 */ /* 0x000e64000800007f */
[----:B-1----:R-:W-:Y:S05]  /*3ad60*/  @!P0 BRA `(.L_x_6914) ;  /* 0xfffffffc00f08947 */ /* 0x002fea000383ffff */
[----:B------:R-:W-:Y:S05]  /*3ad70*/  BRA `(.L_x_7201) ;  /* 0xffffff5c00a07947 */ /* 0x000fea000383ffff */
.L_x_6918:
[----:B0-----:R0:W1:Y:S02]  /*3ad80*/  SYNCS.PHASECHK.TRANS64.TRYWAIT P0, [R4+URZ+0x33480], R32 ;  /* 0x03348020040075a7 */ /* 0x001064000800017f */
[----:B-1----:R-:W-:Y:S05]  /*3ad90*/  @!P0 NANOSLEEP.SYNCS 0x989680 ;  /* 0x009896800000895d */ /* 0x002fea0003900000 */
[----:B------:R-:W1:Y:S02]  /*3ada0*/  @!P0 SYNCS.PHASECHK.TRANS64 P0, [R4+URZ+0x33480], R32 ;  /* 0x03348020040085a7 */ /* 0x000e64000800007f */
[----:B-1----:R-:W-:Y:S05]  /*3adb0*/  @!P0 BRA `(.L_x_6918) ;  /* 0xfffffffc00f08947 */ /* 0x002fea000383ffff */
[----:B------:R-:W-:Y:S05]  /*3adc0*/  BRA `(.L_x_7202) ;  /* 0xffffff6000c87947 */ /* 0x000fea000383ffff */
.L_x_6919:
        /* <DEDUP_REMOVED lines=8> */
.L_x_7204:
[----:B------:R-:W-:Y:S05]  /*3ae50*/  BSYNC B0 ;  /* 0x0000000000007941 */ /* 0x000fea0003800000 */
.L_x_7203:
        /* <DEDUP_REMOVED lines=8> */
.L_x_7205:
[----:B------:R-:W-:Y:S02]  /*3aee0*/  IMAD.MOV.U32 R13, RZ, RZ, R10 ;  /* 0x000000ffff0d7224 */ /* 0x000fe400078e000a */
[----:B------:R-:W-:Y:S02]  /*3aef0*/  IMAD.MOV.U32 R12, RZ, RZ, 0x1 ;  /* 0x00000001ff0c7424 */ /* 0x000fe400078e00ff */
[----:B------:R-:W-:-:S07]  /*3af00*/  IMAD.MOV.U32 R2, RZ, RZ, R14 ;  /* 0x000000ffff027224 */ /* 0x000fce00078e000e */
[----:B------:R-:W-:Y:S05]  /*3af10*/  WARPSYNC.COLLECTIVE R15, `(.L_x_7206) ;  /* 0x000000000f087348 */ /* 0x000fea0003c00000 */
[----:B------:R0:W1:Y:S02]  /*3af20*/  SHFL.IDX P6, R14, R13, R12, R11 ;  /* 0x0000000c0d0e7389 */ /* 0x00006400000c000b */
[----:B01----:R-:W-:Y:S01]  /*3af30*/  ENDCOLLECTIVE ;  /* 0x000000000000791b */ /* 0x003fe20003800000 */
.L_x_7206:
[----:B------:R-:W-:-:S04]  /*3af40*/  IADD3 R2, P0, R3, R2, RZ ;  /* 0x0000000203027210 */ /* 0x000fc80007f1e0ff */
[----:B------:R-:W-:Y:S01]  /*3af50*/  IADD3.X R3, RZ, R0, RZ, P0, !PT ;  /* 0x00000000ff037210 */ /* 0x000fe200007fe4ff */
[----:B------:R-:W-:Y:S02]  /*3af60*/  IMAD.IADD R0, R17, 0x1, R35 ;  /* 0x0000000111007824 */ /* 0x000fe400078e0223 */
        /* <DEDUP_REMOVED lines=12> */
.L_x_7207:
        /* <DEDUP_REMOVED lines=8> */
.L_x_7208:
        /* <DEDUP_REMOVED lines=9> */
[----:B------:R-:W-:-:S07]  /*3b140*/  MOV R35, R14 ;  /* 0x0000000e00237202 */ /* 0x000fce0000000f00 */
[----:B0-----:R-:W-:Y:S05]  /*3b150*/  WARPSYNC.COLLECTIVE R15, `(.L_x_7209) ;  /* 0x000000000f087348 */ /* 0x001fea0003c00000 */
[----:B------:R1:W2:Y:S02]  /*3b160*/  SHFL.IDX P6, R14, R13, R12, R11 ;  /* 0x0000000c0d0e7389 */ /* 0x0002a400000c000b */
[----:B012---:R-:W-:Y:S01]  /*3b170*/  ENDCOLLECTIVE ;  /* 0x000000000000791b */ /* 0x007fe20003800000 */
.L_x_7209:
[----:B------:R-:W0:Y:S01]  /*3b180*/  S2R R3, SR_TID.X ;  /* 0x0000000000037919 */ /* 0x000e220000002100 */
[----:B------:R-:W-:Y:S02]  /*3b190*/  IMAD.MOV.U32 R13, RZ, RZ, R10 ;  /* 0x000000ffff0d7224 */ /* 0x000fe400078e000a */
[----:B------:R-:W-:Y:S02]  /*3b1a0*/  IMAD.MOV.U32 R12, RZ, RZ, 0x3 ;  /* 0x00000003ff0c7424 */ /* 0x000fe400078e00ff */
[----:B------:R-:W-:-:S07]  /*3b1b0*/  IMAD.MOV.U32 R2, RZ, RZ, R14 ;  /* 0x000000ffff027224 */ /* 0x000fce00078e000e */
[----:B0-----:R-:W-:Y:S05]  /*3b1c0*/  WARPSYNC.COLLECTIVE R15, `(.L_x_7210) ;  /* 0x000000000f087348 */ /* 0x001fea0003c00000 */
[----:B------:R1:W2:Y:S02]  /*3b1d0*/  SHFL.IDX P6, R14, R13, R12, R11 ;  /* 0x0000000c0d0e7389 */ /* 0x0002a400000c000b */
[----:B012---:R-:W-:Y:S01]  /*3b1e0*/  ENDCOLLECTIVE ;  /* 0x000000000000791b */ /* 0x007fe20003800000 */
.L_x_7210:
[----:B------:R-:W-:Y:S02]  /*3b1f0*/  IMAD.SHL.U32 R3, R3, 0x10, RZ ;  /* 0x0000001003037824 */ /* 0x000fe400078e00ff */
[----:B------:R-:W-:-:S03]  /*3b200*/  IMAD.MOV.U32 R13, RZ, RZ, R9 ;  /* 0x000000ffff0d7224 */ /* 0x000fc600078e0009 */
[----:B------:R-:W-:-:S04]  /*3b210*/  LOP3.LUT R3, R3, 0x30, RZ, 0xc0, !PT ;  /* 0x0000003003037812 */ /* 0x000fc800078ec0ff */
[----:B------:R-:W-:-:S05]  /*3b220*/  IADD3 R2, P0, R3, R2, RZ ;  /* 0x0000000203027210 */ /* 0x000fca0007f1e0ff */
[----:B------:R-:W-:Y:S02]  /*3b230*/  IMAD.X R3, RZ, RZ, R35, P0 ;  /* 0x000000ffff037224 */ /* 0x000fe400000e0623 */
[----:B------:R-:W-:-:S07]  /*3b240*/  IMAD.MOV.U32 R35, RZ, RZ, R14 ;  /* 0x000000ffff237224 */ /* 0x000fce00078e000e */
[----:B------:R-:W-:Y:S05]  /*3b250*/  WARPSYNC.COLLECTIVE R15, `(.L_x_7211) ;  /* 0x000000000f087348 */ /* 0x000fea0003c00000 */
[----:B------:R0:W1:Y:S02]  /*3b260*/  SHFL.IDX P6, R14, R13, R12, R11 ;  /* 0x0000000c0d0e7389 */ /* 0x00006400000c000b */
[----:B01----:R-:W-:Y:S01]  /*3b270*/  ENDCOLLECTIVE ;  /* 0x000000000000791b */ /* 0x003fe20003800000 */
.L_x_7211:
        /* <DEDUP_REMOVED lines=13> */
.L_x_7212:
[----:B------:R-:W-:Y:S02]  /*3b350*/  IMAD.MOV.U32 R13, RZ, RZ, R26 ;  /* 0x000000ffff0d7224 */ /* 0x000fe400078e001a */
[----:B------:R-:W-:-:S07]  /*3b360*/  IMAD.MOV.U32 R25, RZ, RZ, R14 ;  /* 0x000000ffff197224 */ /* 0x000fce00078e000e */
[----:B------:R-:W-:Y:S05]  /*3b370*/  WARPSYNC.COLLECTIVE R15, `(.L_x_7213) ;  /* 0x000000000f087348 */ /* 0x000fea0003c00000 */
[----:B------:R0:W1:Y:S02]  /*3b380*/  SHFL.IDX P6, R14, R13, R12, R11 ;  /* 0x0000000c0d0e7389 */ /* 0x00006400000c000b */
[----:B01----:R-:W-:Y:S01]  /*3b390*/  ENDCOLLECTIVE ;  /* 0x000000000000791b */ /* 0x003fe20003800000 */
.L_x_7213:
        /* <DEDUP_REMOVED lines=12> */
.L_x_6924:
[----:B---3--:R3:W4:Y:S02]  /*3b460*/  SYNCS.PHASECHK.TRANS64.TRYWAIT P0, [R4+URZ+0x33440], R32 ;  /* 0x03344020040075a7 */ /* 0x008724000800017f */
[----:B----4-:R-:W-:Y:S05]  /*3b470*/  @!P0 NANOSLEEP.SYNCS 0x989680 ;  /* 0x009896800000895d */ /* 0x010fea0003900000 */
[----:B------:R-:W4:Y:S02]  /*3b480*/  @!P0 SYNCS.PHASECHK.TRANS64 P0, [R4+URZ+0x33440], R32 ;  /* 0x03344020040085a7 */ /* 0x000f24000800007f */
[----:B----4-:R-:W-:Y:S05]  /*3b490*/  @!P0 BRA `(.L_x_6924) ;  /* 0xfffffffc00f08947 */ /* 0x010fea000383ffff */
[----:B------:R-:W-:Y:S05]  /*3b4a0*/  BRA `(.L_x_7215) ;  /* 0xffffff6000c87947 */ /* 0x000fea000383ffff */
.L_x_6925:
        /* <DEDUP_REMOVED lines=8> */
.L_x_7217:
[----:B------:R-:W-:Y:S05]  /*3b530*/  BSYNC B0 ;  /* 0x0000000000007941 */ /* 0x000fea0003800000 */
.L_x_7216:
        /* <DEDUP_REMOVED lines=8> */
.L_x_7218:
[----:B------:R-:W-:Y:S02]  /*3b5c0*/  IMAD.MOV.U32 R13, RZ, RZ, R10 ;  /* 0x000000ffff0d7224 */ /* 0x000fe400078e000a */
[----:B------:R-:W-:Y:S02]  /*3b5d0*/  IMAD.MOV.U32 R12, RZ, RZ, 0x1 ;  /* 0x00000001ff0c7424 */ /* 0x000fe400078e00ff */
[----:B------:R-:W-:-:S07]  /*3b5e0*/  IMAD.MOV.U32 R2, RZ, RZ, R14 ;  /* 0x000000ffff027224 */ /* 0x000fce00078e000e */
[----:B------:R-:W-:Y:S05]  /*3b5f0*/  WARPSYNC.COLLECTIVE R15, `(.L_x_7219) ;  /* 0x000000000f087348 */ /* 0x000fea0003c00000 */
[----:B------:R0:W1:Y:S02]  /*3b600*/  SHFL.IDX P6, R14, R13, R12, R11 ;  /* 0x0000000c0d0e7389 */ /* 0x00006400000c000b */
[----:B01----:R-:W-:Y:S01]  /*3b610*/  ENDCOLLECTIVE ;  /* 0x000000000000791b */ /* 0x003fe20003800000 */
.L_x_7219:
        /* <DEDUP_REMOVED lines=13> */
.L_x_7220:
[----:B------:R-:W-:Y:S02]  /*3b6f0*/  IMAD.MOV.U32 R13, RZ, RZ, R10 ;  /* 0x000000ffff0d7224 */ /* 0x000fe400078e000a */
[----:B------:R-:W-:Y:S02]  /*3b700*/  IMAD.MOV.U32 R12, RZ, RZ, 0x2 ;  /* 0x00000002ff0c7424 */ /* 0x000fe400078e00ff */
[----:B------:R-:W-:-:S07]  /*3b710*/  IMAD.MOV.U32 R2, RZ, RZ, R14 ;  /* 0x000000ffff027224 */ /* 0x000fce00078e000e */
[----:B------:R-:W-:Y:S05]  /*3b720*/  WARPSYNC.COLLECTIVE R15, `(.L_x_7221) ;  /* 0x000000000f087348 */ /* 0x000fea0003c00000 */
[----:B------:R0:W1:Y:S02]  /*3b730*/  SHFL.IDX P6, R14, R13, R12, R11 ;  /* 0x0000000c0d0e7389 */ /* 0x00006400000c000b */
[----:B01----:R-:W-:Y:S01]  /*3b740*/  ENDCOLLECTIVE ;  /* 0x000000000000791b */ /* 0x003fe20003800000 */
.L_x_7221:
        /* <DEDUP_REMOVED lines=13> */
.L_x_7222:
[----:B------:R-:W-:Y:S02]  /*3b820*/  IMAD.MOV.U32 R13, RZ, RZ, R10 ;  /* 0x000000ffff0d7224 */ /* 0x000fe400078e000a */
[----:B------:R-:W-:Y:S02]  /*3b830*/  IMAD.MOV.U32 R12, RZ, RZ, 0x3 ;  /* 0x00000003ff0c7424 */ /* 0x000fe400078e00ff */
[----:B------:R-:W-:-:S07]  /*3b840*/  IMAD.MOV.U32 R2, RZ, RZ, R14 ;  /* 0x000000ffff027224 */ /* 0x000fce00078e000e */
[----:B------:R-:W-:Y:S05]  /*3b850*/  WARPSYNC.COLLECTIVE R15, `(.L_x_7223) ;  /* 0x000000000f087348 */ /* 0x000fea0003c00000 */
[----:B------:R0:W1:Y:S02]  /*3b860*/  SHFL.IDX P6, R14, R13, R12, R11 ;  /* 0x0000000c0d0e7389 */ /* 0x00006400000c000b */
[----:B01----:R-:W-:Y:S01]  /*3b870*/  ENDCOLLECTIVE ;  /* 0x000000000000791b */ /* 0x003fe20003800000 */
.L_x_7223:
        /* <DEDUP_REMOVED lines=13> */
.L_x_7224:
[----:B------:R-:W-:Y:S02]  /*3b950*/  IMAD.MOV.U32 R13, RZ, RZ, R7 ;  /* 0x000000ffff0d7224 */ /* 0x000fe400078e0007 */
[----:B------:R-:W-:Y:S01]  /*3b960*/  IMAD.MOV.U32 R12, RZ, RZ, RZ ;  /* 0x000000ffff0c7224 */ /* 0x000fe200078e00ff */
[----:B------:R-:W-:-:S07]  /*3b970*/  MOV R2, R14 ;  /* 0x0000000e00027202 */ /* 0x000fce0000000f00 */
[----:B------:R-:W-:Y:S05]  /*3b980*/  WARPSYNC.COLLECTIVE R15, `(.L_x_7225) ;  /* 0x000000000f087348 */ /* 0x000fea0003c00000 */
[----:B------:R0:W1:Y:S02]  /*3b990*/  SHFL.IDX P6, R14, R13, R12, R11 ;  /* 0x0000000c0d0e7389 */ /* 0x00006400000c000b */
[----:B01----:R-:W-:Y:S01]  /*3b9a0*/  ENDCOLLECTIVE ;  /* 0x000000000000791b */ /* 0x003fe20003800000 */
.L_x_7225:
        /* <DEDUP_REMOVED lines=13> */
.L_x_7226:
[----:B------:R-:W-:Y:S01]  /*3ba80*/  IMAD.MOV.U32 R2, RZ, RZ, R14 ;  /* 0x000000ffff027224 */ /* 0x000fe200078e000e */
[----:B------:R-:W-:Y:S06]  /*3ba90*/  BRA `(.L_x_7227) ;  /* 0xffffff60006c7947 */ /* 0x000fec000383ffff */
.L_x_6930:
[----:B------:R0:W0:Y:S02]  /*3baa0*/  SYNCS.PHASECHK.TRANS64.TRYWAIT P2, [R2+URZ+0x33470], R3 ;  /* 0x03347003020075a7 */ /* 0x000024000804017f */
[----:B0-----:R-:W-:Y:S05]  /*3bab0*/  @!P2 NANOSLEEP.SYNCS 0x989680 ;  /* 0x009896800000a95d */ /* 0x001fea0003900000 */
[----:B------:R-:W0:Y:S02]  /*3bac0*/  @!P2 SYNCS.PHASECHK.TRANS64 P2, [R2+URZ+0x33470], R3 ;  /* 0x033470030200a5a7 */ /* 0x000e24000804007f */
[----:B0-----:R-:W-:Y:S05]  /*3bad0*/  @!P2 BRA `(.L_x_6930) ;  /* 0xfffffffc00f0a947 */ /* 0x001fea000383ffff */
[----:B------:R-:W-:Y:S05]  /*3bae0*/  BRA `(.L_x_7228) ;  /* 0xffffff6000d87947 */ /* 0x000fea000383ffff */
.L_x_6932:
[----:B------:R0:W0:Y:S02]  /*3baf0*/  SYNCS.PHASECHK.TRANS64.TRYWAIT P2, [R2+URZ+0x33460], R3 ;  /* 0x03346003020075a7 */ /* 0x000024000804017f */
[----:B0-----:R-:W-:Y:S05]  /*3bb00*/  @!P2 NANOSLEEP.SYNCS 0x989680 ;  /* 0x009896800000a95d */ /* 0x001fea0003900000 */
[----:B------:R-:W0:Y:S02]  /*3bb10*/  @!P2 SYNCS.PHASECHK.TRANS64 P2, [R2+URZ+0x33460], R3 ;  /* 0x033460030200a5a7 */ /* 0x000e24000804007f */
[----:B0-----:R-:W-:Y:S05]  /*3bb20*/  @!P2 BRA `(.L_x_6932) ;  /* 0xfffffffc00f0a947 */ /* 0x001fea000383ffff */
[----:B------:R-:W-:Y:S05]  /*3bb30*/  BRA `(.L_x_7229) ;  /* 0xffffff6000e87947 */ /* 0x000fea000383ffff */
.L_x_6940:
[----:B0-----:R0:W2:Y:S02]  /*3bb40*/  SYNCS.PHASECHK.TRANS64.TRYWAIT P1, [R0+URZ+0x33470], R3 ;  /* 0x03347003000075a7 */ /* 0x0010a4000802017f */
[----:B--2---:R-:W-:Y:S05]  /*3bb50*/  @!P1 NANOSLEEP.SYNCS 0x989680 ;  /* 0x009896800000995d */ /* 0x004fea0003900000 */
[----:B------:R-:W2:Y:S02]  /*3bb60*/  @!P1 SYNCS.PHASECHK.TRANS64 P1, [R0+URZ+0x33470], R3 ;  /* 0x03347003000095a7 */ /* 0x000ea4000802007f */
[----:B--2---:R-:W-:Y:S05]  /*3bb70*/  @!P1 BRA `(.L_x_6940) ;  /* 0xfffffffc00f09947 */ /* 0x004fea000383ffff */
[----:B------:R-:W-:Y:S05]  /*3bb80*/  BRA `(.L_x_7230) ;  /* 0xffffff7000307947 */ /* 0x000fea000383ffff */
.L_x_6942:
[----:B0-----:R0:W2:Y:S02]  /*3bb90*/  SYNCS.PHASECHK.TRANS64.TRYWAIT P1, [R0+URZ+0x33460], R3 ;  /* 0x03346003000075a7 */ /* 0x0010a4000802017f */
[----:B--2---:R-:W-:Y:S05]  /*3bba0*/  @!P1 NANOSLEEP.SYNCS 0x989680 ;  /* 0x009896800000995d */ /* 0x004fea0003900000 */
[----:B------:R-:W2:Y:S02]  /*3bbb0*/  @!P1 SYNCS.PHASECHK.TRANS64 P1, [R0+URZ+0x33460], R3 ;  /* 0x03346003000095a7 */ /* 0x000ea4000802007f */
[----:B--2---:R-:W-:Y:S05]  /*3bbc0*/  @!P1 BRA `(.L_x_6942) ;  /* 0xfffffffc00f09947 */ /* 0x004fea000383ffff */
[----:B------:R-:W-:Y:S05]  /*3bbd0*/  BRA `(.L_x_7231) ;  /* 0xffffff7000407947 */ /* 0x000fea000383ffff */
.L_x_6947:
        /* <DEDUP_REMOVED lines=8> */
.L_x_7233:
[----:B------:R-:W-:Y:S05]  /*3bc60*/  BSYNC B0 ;  /* 0x0000000000007941 */ /* 0x000fea0003800000 */
.L_x_7232:
[----:B------:R-:W-:Y:S01]  /*3bc70*/  IMAD.MOV.U32 R13, RZ, RZ, R24 ;  /* 0x000000ffff0d7224 */ /* 0x000fe200078e0018 */
[----:B------:R-:W-:Y:S01]  /*3bc80*/  MOV R0, R14 ;  /* 0x0000000e00007202 */ /* 0x000fe20000000f00 */
[----:B------:R-:W-:Y:S02]  /*3bc90*/  IMAD.MOV.U32 R12, RZ, RZ, 0x1 ;  /* 0x00000001ff0c7424 */ /* 0x000fe400078e00ff */
[----:B------:R-:W-:Y:S02]  /*3bca0*/  IMAD.MOV.U32 R11, RZ, RZ, 0x1f ;  /* 0x0000001fff0b7424 */ /* 0x000fe400078e00ff */
[----:B------:R-:W-:Y:S02]  /*3bcb0*/  IMAD.MOV.U32 R15, RZ, RZ, -0x1 ;  /* 0xffffffffff0f7424 */ /* 0x000fe400078e00ff */
[----:B------:R-:W-:-:S07]  /*3bcc0*/  IMAD.IADD R9, R27, 0x1, R8 ;  /* 0x000000011b097824 */ /* 0x000fce00078e0208 */
[----:B------:R-:W-:Y:S05]  /*3bcd0*/  WARPSYNC.COLLECTIVE R15, `(.L_x_7234) ;  /* 0x000000000f087348 */ /* 0x000fea0003c00000 */
[----:B------:R0:W1:Y:S02]  /*3bce0*/  SHFL.IDX P6, R14, R13, R12, R11 ;  /* 0x0000000c0d0e7389 */ /* 0x00006400000c000b */
[----:B01----:R-:W-:Y:S01]  /*3bcf0*/  ENDCOLLECTIVE ;  /* 0x000000000000791b */ /* 0x003fe20003800000 */
.L_x_7234:
        /* <DEDUP_REMOVED lines=23> */
.L_x_7235:
[----:B------:R-:W-:Y:S01]  /*3be70*/  IMAD.MOV.U32 R12, RZ, RZ, 0x2 ;  /* 0x00000002ff0c7424 */ /* 0x000fe200078e00ff */
[----:B------:R-:W-:-:S04]  /*3be80*/  SEL R4, R14, RZ, P1 ;  /* 0x000000ff0e047207 */ /* 0x000fc80000800000 */
[----:B------:R-:W-:-:S05]  /*3be90*/  IADD3 R4, R13, R4, RZ ;  /* 0x000000040d047210 */ /* 0x000fca0007ffe0ff */
[----:B------:R-:W-:-:S07]  /*3bea0*/  IMAD.MOV.U32 R13, RZ, RZ, R4 ;  /* 0x000000ffff0d7224 */ /* 0x000fce00078e0004 */
[----:B------:R-:W-:Y:S05]  /*3beb0*/  WARPSYNC.COLLECTIVE R15, `(.L_x_7236) ;  /* 0x000000000f087348 */ /* 0x000fea0003c00000 */
[----:B------:R0:W1:Y:S02]  /*3bec0*/  SHFL.UP P6, R14, R13, R12, R11 ;  /* 0x0400000c0d0e7389 */ /* 0x00006400000c000b */
[----:B01----:R-:W-:Y:S01]  /*3bed0*/  ENDCOLLECTIVE ;  /* 0x000000000000791b */ /* 0x003fe20003800000 */
.L_x_7236:
[----:B------:R-:W-:Y:S01]  /*3bee0*/  IMAD.MOV.U32 R12, RZ, RZ, 0x4 ;  /* 0x00000004ff0c7424 */ /* 0x000fe200078e00ff */
[----:B------:R-:W-:-:S05]  /*3bef0*/  SEL R3, R14, RZ, P2 ;  /* 0x000000ff0e037207 */ /* 0x000fca0001000000 */
[----:B------:R-:W-:-:S04]  /*3bf00*/  IMAD.IADD R2, R4, 0x1, R3 ;  /* 0x0000000104027824 */ /* 0x000fc800078e0203 */
[----:B------:R-:W-:-:S07]  /*3bf10*/  IMAD.MOV.U32 R13, RZ, RZ, R2 ;  /* 0x000000ffff0d7224 */ /* 0x000fce00078e0002 */
[----:B------:R-:W-:Y:S05]  /*3bf20*/  WARPSYNC.COLLECTIVE R15, `(.L_x_7237) ;  /* 0x000000000f087348 */ /* 0x000fea0003c00000 */
[----:B------:R0:W1:Y:S02]  /*3bf30*/  SHFL.UP P6, R14, R13, R12, R11 ;  /* 0x0400000c0d0e7389 */ /* 0x00006400000c000b */
[----:B01----:R-:W-:Y:S01]  /*3bf40*/  ENDCOLLECTIVE ;  /* 0x000000000000791b */ /* 0x003fe20003800000 */
.L_x_7237:
[----:B------:R-:W-:Y:S01]  /*3bf50*/  IMAD.MOV.U32 R12, RZ, RZ, 0x8 ;  /* 0x00000008ff0c7424 */ /* 0x000fe200078e00ff */
[----:B------:R-:W-:-:S05]  /*3bf60*/  SEL R3, R14, RZ, P3 ;  /* 0x000000ff0e037207 */ /* 0x000fca0001800000 */
[----:B------:R-:W-:-:S04]  /*3bf70*/  IMAD.IADD R3, R2, 0x1, R3 ;  /* 0x0000000102037824 */ /* 0x000fc800078e0203 */
[----:B------:R-:W-:-:S07]  /*3bf80*/  IMAD.MOV.U32 R13, RZ, RZ, R3 ;  /* 0x000000ffff0d7224 */ /* 0x000fce00078e0003 */
[----:B------:R-:W-:Y:S05]  /*3bf90*/  WARPSYNC.COLLECTIVE R15, `(.L_x_7238) ;  /* 0x000000000f087348 */ /* 0x000fea0003c00000 */
[----:B------:R0:W1:Y:S02]  /*3bfa0*/  SHFL.UP P6, R14, R13, R12, R11 ;  /* 0x0400000c0d0e7389 */ /* 0x00006400000c000b */
[----:B01----:R-:W-:Y:S01]  /*3bfb0*/  ENDCOLLECTIVE ;  /* 0x000000000000791b */ /* 0x003fe20003800000 */
.L_x_7238:
[----:B------:R-:W-:Y:S02]  /*3bfc0*/  MOV R12, 0x10 ;  /* 0x00000010000c7802 */ /* 0x000fe40000000f00 */
[----:B------:R-:W-:-:S05]  /*3bfd0*/  SEL R4, R14, RZ, P4 ;  /* 0x000000ff0e047207 */ /* 0x000fca0002000000 */
[----:B------:R-:W-:-:S04]  /*3bfe0*/  IMAD.IADD R4, R3, 0x1, R4 ;  /* 0x0000000103047824 */ /* 0x000fc800078e0204 */
[----:B------:R-:W-:-:S07]  /*3bff0*/  IMAD.MOV.U32 R13, RZ, RZ, R4 ;  /* 0x000000ffff0d7224 */ /* 0x000fce00078e0004 */
[----:B------:R-:W-:Y:S05]  /*3c000*/  WARPSYNC.COLLECTIVE R15, `(.L_x_7239) ;  /* 0x000000000f087348 */ /* 0x000fea0003c00000 */
[----:B------:R0:W1:Y:S02]  /*3c010*/  SHFL.UP P6, R14, R13, R12, R11 ;  /* 0x0400000c0d0e7389 */ /* 0x00006400000c000b */
[----:B01----:R-:W-:Y:S01]  /*3c020*/  ENDCOLLECTIVE ;  /* 0x000000000000791b */ /* 0x003fe20003800000 */
.L_x_7239:
        /* <DEDUP_REMOVED lines=8> */
.L_x_7240:
[----:B------:R-:W-:Y:S05]  /*3c0b0*/  BRA `(.L_x_7241) ;  /* 0xffffff7800e07947 */ /* 0x000fea000383ffff */
.L_x_6950:
[----:B------:R-:W-:Y:S01]  /*3c0c0*/  BSSY B0, `(.L_x_7242) ;  /* 0x0000007000007945 */ /* 0x000fe20003800000 */
[----:B------:R-:W-:Y:S02]  /*3c0d0*/  IMAD.MOV.U32 R12, RZ, RZ, 0x1 ;  /* 0x00000001ff0c7424 */ /* 0x000fe400078e00ff */
[----:B------:R-:W-:Y:S02]  /*3c0e0*/  IMAD.MOV.U32 R11, RZ, RZ, RZ ;  /* 0x000000ffff0b7224 */ /* 0x000fe400078e00ff */
[----:B------:R-:W-:-:S07]  /*3c0f0*/  IMAD.MOV.U32 R15, RZ, RZ, -0x1 ;  /* 0xffffffffff0f7424 */ /* 0x000fce00078e00ff */
[----:B-1----:R-:W-:Y:S05]  /*3c100*/  WARPSYNC.COLLECTIVE R15, `(.L_x_7243) ;  /* 0x000000000f087348 */ /* 0x002fea0003c00000 */
[----:B------:R0:W2:Y:S02]  /*3c110*/  SHFL.UP P6, R14, R13, R12, R11 ;  /* 0x0400000c0d0e7389 */ /* 0x0000a400000c000b */
[----:B012---:R-:W-:Y:S01]  /*3c120*/  ENDCOLLECTIVE ;  /* 0x000000000000791b */ /* 0x007fe20003800000 */
.L_x_7243:
[----:B------:R-:W-:Y:S05]  /*3c130*/  BSYNC B0 ;  /* 0x0000000000007941 */ /* 0x000fea0003800000 */
.L_x_7242:
[----:B------:R-:W-:Y:S01]  /*3c140*/  SEL R14, R14, RZ, P1 ;  /* 0x000000ff0e0e7207 */ /* 0x000fe20000800000 */
[----:B------:R-:W-:Y:S01]  /*3c150*/  IMAD.MOV.U32 R12, RZ, RZ, 0x2 ;  /* 0x00000002ff0c7424 */ /* 0x000fe200078e00ff */
[----:B------:R-:W-:Y:S01]  /*3c160*/  MOV R15, 0xffffffff ;  /* 0xffffffff000f7802 */ /* 0x000fe20000000f00 */
[----:B------:R-:W-:Y:S02]  /*3c170*/  IMAD.MOV.U32 R11, RZ, RZ, RZ ;  /* 0x000000ffff0b7224 */ /* 0x000fe400078e00ff */
[----:B------:R-:W-:-:S07]  /*3c180*/  IMAD.IADD R13, R13, 0x1, R14 ;  /* 0x000000010d0d7824 */ /* 0x000fce00078e020e */
[----:B------:R-:W-:Y:S05]  /*3c190*/  WARPSYNC.COLLECTIVE R15, `(.L_x_7244) ;  /* 0x000000000f087348 */ /* 0x000fea0003c00000 */
[----:B------:R0:W1:Y:S02]  /*3c1a0*/  SHFL.UP P6, R14, R13, R12, R11 ;  /* 0x0400000c0d0e7389 */ /* 0x00006400000c000b */
[----:B01----:R-:W-:Y:S01]  /*3c1b0*/  ENDCOLLECTIVE ;  /* 0x000000000000791b */ /* 0x003fe20003800000 */
.L_x_7244:
[----:B------:R-:W-:Y:S01]  /*3c1c0*/  IMAD.MOV.U32 R12, RZ, RZ, 0x4 ;  /* 0x00000004ff0c7424 */ /* 0x000fe200078e00ff */
[----:B------:R-:W-:-:S05]  /*3c1d0*/  SEL R2, R14, RZ, P2 ;  /* 0x000000ff0e027207 */ /* 0x000fca0001000000 */
[----:B------:R-:W-:-:S04]  /*3c1e0*/  IMAD.IADD R2, R13, 0x1, R2 ;  /* 0x000000010d027824 */ /* 0x000fc800078e0202 */
[----:B------:R-:W-:-:S07]  /*3c1f0*/  IMAD.MOV.U32 R13, RZ, RZ, R2 ;  /* 0x000000ffff0d7224 */ /* 0x000fce00078e0002 */
[----:B------:R-:W-:Y:S05]  /*3c200*/  WARPSYNC.COLLECTIVE R15, `(.L_x_7245) ;  /* 0x000000000f087348 */ /* 0x000fea0003c00000 */
[----:B------:R0:W1:Y:S02]  /*3c210*/  SHFL.UP P6, R14, R13, R12, R11 ;  /* 0x0400000c0d0e7389 */ /* 0x00006400000c000b */
[----:B01----:R-:W-:Y:S01]  /*3c220*/  ENDCOLLECTIVE ;  /* 0x000000000000791b */ /* 0x003fe20003800000 */
.L_x_7245:
[----:B------:R-:W-:Y:S01]  /*3c230*/  IMAD.MOV.U32 R12, RZ, RZ, 0x8 ;  /* 0x00000008ff0c7424 */ /* 0x000fe200078e00ff */
[----:B------:R-:W-:-:S05]  /*3c240*/  SEL R3, R14, RZ, P3 ;  /* 0x000000ff0e037207 */ /* 0x000fca0001800000 */
[----:B------:R-:W-:-:S04]  /*3c250*/  IMAD.IADD R3, R2, 0x1, R3 ;  /* 0x0000000102037824 */ /* 0x000fc800078e0203 */
[----:B------:R-:W-:-:S07]  /*3c260*/  IMAD.MOV.U32 R13, RZ, RZ, R3 ;  /* 0x000000ffff0d7224 */ /* 0x000fce00078e0003 */
[----:B------:R-:W-:Y:S05]  /*3c270*/  WARPSYNC.COLLECTIVE R15, `(.L_x_7246) ;  /* 0x000000000f087348 */ /* 0x000fea0003c00000 */
[----:B------:R0:W1:Y:S02]  /*3c280*/  SHFL.UP P6, R14, R13, R12, R11 ;  /* 0x0400000c0d0e7389 */ /* 0x00006400000c000b */
[----:B01----:R-:W-:Y:S01]  /*3c290*/  ENDCOLLECTIVE ;  /* 0x000000000000791b */ /* 0x003fe20003800000 */
.L_x_7246:
[----:B------:R-:W-:Y:S01]  /*3c2a0*/  IMAD.MOV.U32 R12, RZ, RZ, 0x10 ;  /* 0x00000010ff0c7424 */ /* 0x000fe200078e00ff */
[----:B------:R-:W-:-:S05]  /*3c2b0*/  SEL R4, R14, RZ, P4 ;  /* 0x000000ff0e047207 */ /* 0x000fca0002000000 */
[----:B------:R-:W-:-:S04]  /*3c2c0*/  IMAD.IADD R4, R3, 0x1, R4 ;  /* 0x0000000103047824 */ /* 0x000fc800078e0204 */
[----:B------:R-:W-:-:S07]  /*3c2d0*/  IMAD.MOV.U32 R13, RZ, RZ, R4 ;  /* 0x000000ffff0d7224 */ /* 0x000fce00078e0004 */
[----:B------:R-:W-:Y:S05]  /*3c2e0*/  WARPSYNC.COLLECTIVE R15, `(.L_x_7247) ;  /* 0x000000000f087348 */ /* 0x000fea0003c00000 */
[----:B------:R0:W1:Y:S02]  /*3c2f0*/  SHFL.UP P6, R14, R13, R12, R11 ;  /* 0x0400000c0d0e7389 */ /* 0x00006400000c000b */
[----:B01----:R-:W-:Y:S01]  /*3c300*/  ENDCOLLECTIVE ;  /* 0x000000000000791b */ /* 0x003fe20003800000 */
.L_x_7247:
        /* <DEDUP_REMOVED lines=8> */
.L_x_7248:
[----:B------:R-:W-:Y:S05]  /*3c390*/  BRA `(.L_x_7249) ;  /* 0xffffff7800cc7947 */ /* 0x000fea000383ffff */
.L_x_6952:
[----:B------:R-:W-:Y:S01]  /*3c3a0*/  BSSY B0, `(.L_x_7250) ;  /* 0x0000006000007945 */ /* 0x000fe20003800000 */
[----:B------:R-:W-:Y:S01]  /*3c3b0*/  PLOP3.LUT P6, PT, P6, PT, PT, 0x8, 0x0 ;  /* 0x000000000000781c */ /* 0x000fe200037ce170 */
[----:B------:R-:W-:-:S12]  /*3c3c0*/  IMAD.MOV.U32 R15, RZ, RZ, -0x1 ;  /* 0xffffffffff0f7424 */ /* 0x000fd800078e00ff */
[----:B01----:R-:W-:Y:S05]  /*3c3d0*/  WARPSYNC.COLLECTIVE R15, `(.L_x_7251) ;  /* 0x000000000f087348 */ /* 0x003fea0003c00000 */
[----:B------:R-:W-:Y:S01]  /*3c3e0*/  VOTE.ANY R14, PT, P6 ;  /* 0x00000000000e7806 */ /* 0x000fe200030e0100 */
[----:B01----:R-:W-:Y:S06]  /*3c3f0*/  ENDCOLLECTIVE ;  /* 0x000000000000791b */ /* 0x003fec0003800000 */
.L_x_7251:
[----:B------:R-:W-:Y:S05]  /*3c400*/  BSYNC B0 ;  /* 0x0000000000007941 */ /* 0x000fea0003800000 */
.L_x_7250:
[----:B------:R-:W-:Y:S02]  /*3c410*/  IMAD.MOV.U32 R2, RZ, RZ, R14 ;  /* 0x000000ffff027224 */ /* 0x000fe400078e000e */
[----:B------:R-:W-:Y:S02]  /*3c420*/  IMAD.MOV.U32 R13, RZ, RZ, R25 ;  /* 0x000000ffff0d7224 */ /* 0x000fe400078e0019 */
[----:B------:R0:W1:Y:S01]  /*3c430*/  POPC R12, R2 ;  /* 0x00000002000c7309 */ /* 0x0000620000000000 */
[----:B------:R-:W-:Y:S02]  /*3c440*/  IMAD.MOV.U32 R11, RZ, RZ, 0x1f ;  /* 0x0000001fff0b7424 */ /* 0x000fe400078e00ff */
[----:B------:R-:W-:-:S07]  /*3c450*/  IMAD.MOV.U32 R15, RZ, RZ, -0x1 ;  /* 0xffffffffff0f7424 */ /* 0x000fce00078e00ff */
[----:B01----:R-:W-:Y:S05]  /*3c460*/  WARPSYNC.COLLECTIVE R15, `(.L_x_7252) ;  /* 0x000000000f087348 */ /* 0x003fea0003c00000 */
[----:B-1----:R1:W2:Y:S02]  /*3c470*/  SHFL.IDX P6, R14, R13, R12, R11 ;  /* 0x0000000c0d0e7389 */ /* 0x0022a400000c000b */
[----:B012---:R-:W-:Y:S01]  /*3c480*/  ENDCOLLECTIVE ;  /* 0x000000000000791b */ /* 0x007fe20003800000 */
.L_x_7252:
[----:B------:R-:W-:Y:S01]  /*3c490*/  IADD3 R27, R12, R27, RZ ;  /* 0x0000001b0c1b7210 */ /* 0x000fe20007ffe0ff */
[----:B------:R-:W-:Y:S02]  /*3c4a0*/  IMAD.MOV.U32 R13, RZ, RZ, R5 ;  /* 0x000000ffff0d7224 */ /* 0x000fe400078e0005 */
[----:B------:R-:W-:-:S07]  /*3c4b0*/  IMAD.MOV.U32 R25, RZ, RZ, R14 ;  /* 0x000000ffff197224 */ /* 0x000fce00078e000e */
[----:B------:R-:W-:Y:S05]  /*3c4c0*/  WARPSYNC.COLLECTIVE R15, `(.L_x_7253) ;  /* 0x000000000f087348 */ /* 0x000fea0003c00000 */
[----:B------:R0:W1:Y:S02]  /*3c4d0*/  SHFL.IDX P6, R14, R13, R12, R11 ;  /* 0x0000000c0d0e7389 */ /* 0x00006400000c000b */
[----:B01----:R-:W-:Y:S01]  /*3c4e0*/  ENDCOLLECTIVE ;  /* 0x000000000000791b */ /* 0x003fe20003800000 */
.L_x_7253:
[----:B------:R-:W-:Y:S01]  /*3c4f0*/  IMAD.MOV.U32 R5, RZ, RZ, R14 ;  /* 0x000000ffff057224 */ /* 0x000fe200078e000e */
[----:B------:R-:W-:Y:S06]  /*3c500*/  BRA `(.L_x_7254) ;  /* 0xffffff7800b07947 */ /* 0x000fec000383ffff */
.L_x_6954:
[----:B------:R-:W-:Y:S01]  /*3c510*/  BSSY B0, `(.L_x_7255) ;  /* 0x0000007000007945 */ /* 0x000fe20003800000 */
[----:B------:R-:W-:Y:S02]  /*3c520*/  IMAD.MOV.U32 R13, RZ, RZ, R3 ;  /* 0x000000ffff0d7224 */ /* 0x000fe400078e0003 */
[----:B------:R-:W-:Y:S02]  /*3c530*/  IMAD.MOV.U32 R11, RZ, RZ, 0x1f ;  /* 0x0000001fff0b7424 */ /* 0x000fe400078e00ff */
[----:B------:R-:W-:-:S07]  /*3c540*/  IMAD.MOV.U32 R15, RZ, RZ, -0x1 ;  /* 0xffffffffff0f7424 */ /* 0x000fce00078e00ff */
[----:B01-34-:R-:W-:Y:S05]  /*3c550*/  WARPSYNC.COLLECTIVE R15, `(.L_x_7256) ;  /* 0x000000000f087348 */ /* 0x01bfea0003c00000 */
[----:B------:R2:W0:Y:S02]  /*3c560*/  SHFL.IDX P6, R14, R13, R12, R11 ;  /* 0x0000000c0d0e7389 */ /* 0x00042400000c000b */
[----:B01234-:R-:W-:Y:S01]  /*3c570*/  ENDCOLLECTIVE ;  /* 0x000000000000791b */ /* 0x01ffe20003800000 */
.L_x_7256:
[----:B------:R-:W-:Y:S05]  /*3c580*/  BSYNC B0 ;  /* 0x0000000000007941 */ /* 0x000fea0003800000 */
.L_x_7255:
[----:B------:R-:W-:Y:S01]  /*3c590*/  IMAD.MOV.U32 R24, RZ, RZ, R14 ;  /* 0x000000ffff187224 */ /* 0x000fe200078e000e */
[----:B------:R-:W-:Y:S06]  /*3c5a0*/  BRA `(.L_x_6953) ;  /* 0xffffff7800a07947 */ /* 0x000fec000383ffff */
.L_x_6960:
[----:B0-----:R0:W1:Y:S02]  /*3c5b0*/  SYNCS.PHASECHK.TRANS64.TRYWAIT P0, [R5+URZ+0x33420], R0 ;  /* 0x03342000050075a7 */ /* 0x001064000800017f */
[----:B-1----:R-:W-:Y:S05]  /*3c5c0*/  @!P0 NANOSLEEP.SYNCS 0x989680 ;  /* 0x009896800000895d */ /* 0x002fea0003900000 */
[----:B------:R-:W1:Y:S02]  /*3c5d0*/  @!P0 SYNCS.PHASECHK.TRANS64 P0, [R5+URZ+0x33420], R0 ;  /* 0x03342000050085a7 */ /* 0x000e64000800007f */
[----:B-1----:R-:W-:Y:S05]  /*3c5e0*/  @!P0 BRA `(.L_x_6960) ;  /* 0xfffffffc00f08947 */ /* 0x002fea000383ffff */
[----:B------:R-:W-:Y:S05]  /*3c5f0*/  BRA `(.L_x_7257) ;  /* 0xffffff8400007947 */ /* 0x000fea000383ffff */
.L_x_6961:
        /* <DEDUP_REMOVED lines=11> */
.L_x_7259:
[----:B------:R-:W-:Y:S05]  /*3c6b0*/  BSYNC B0 ;  /* 0x0000000000007941 */ /* 0x000fea0003800000 */
.L_x_7258:
[----:B------:R-:W-:Y:S05]  /*3c6c0*/  BRA `(.L_x_7260) ;  /* 0xffffff8000e87947 */ /* 0x000fea000383ffff */
.L_x_6962:
[----:B------:R-:W-:Y:S01]  /*3c6d0*/  BSSY B0, `(.L_x_7261) ;  /* 0x0000006000007945 */ /* 0x000fe20003800000 */
[----:B------:R-:W-:-:S07]  /*3c6e0*/  IMAD.MOV.U32 R15, RZ, RZ, -0x1 ;  /* 0xffffffffff0f7424 */ /* 0x000fce00078e00ff */
[----:B0-----:R-:W-:Y:S05]  /*3c6f0*/  WARPSYNC.COLLECTIVE R15, `(.L_x_7262) ;  /* 0x000000000f0c7348 */ /* 0x001fea0003c00000 */
[----:B------:R-:W-:Y:S02]  /*3c700*/  ELECT P6, UR62, PT ;  /* 0x00000000003e782f */ /* 0x000fe400038c0000 */
[----:B------:R-:W-:Y:S01]  /*3c710*/  MOV R14, UR62 ;  /* 0x0000003e000e7c02 */ /* 0x000fe20008000f00 */
[----:B0-----:R-:W-:Y:S10]  /*3c720*/  ENDCOLLECTIVE ;  /* 0x000000000000791b */ /* 0x001ff40003800000 */
.L_x_7262:
[----:B------:R-:W-:Y:S05]  /*3c730*/  BSYNC B0 ;  /* 0x0000000000007941 */ /* 0x000fea0003800000 */
.L_x_7261:
[----:B------:R-:W-:Y:S05]  /*3c740*/  BRA `(.L_x_7263) ;  /* 0xffffff8000dc7947 */ /* 0x000fea000383ffff */
.L_x_6964:
[----:B0-----:R0:W1:Y:S02]  /*3c750*/  SYNCS.PHASECHK.TRANS64.TRYWAIT P1, [R3+URZ+0x33440], R2 ;  /* 0x03344002030075a7 */ /* 0x001064000802017f */
[----:B-1----:R-:W-:Y:S05]  /*3c760*/  @!P1 NANOSLEEP.SYNCS 0x989680 ;  /* 0x009896800000995d */ /* 0x002fea0003900000 */
[----:B------:R-:W1:Y:S02]  /*3c770*/  @!P1 SYNCS.PHASECHK.TRANS64 P1, [R3+URZ+0x33440], R2 ;  /* 0x03344002030095a7 */ /* 0x000e64000802007f */
[----:B-1----:R-:W-:Y:S05]  /*3c780*/  @!P1 BRA `(.L_x_6964) ;  /* 0xfffffffc00f09947 */ /* 0x002fea000383ffff */
[----:B------:R-:W-:Y:S05]  /*3c790*/  BRA `(.L_x_7264) ;  /* 0xffffff8400007947 */ /* 0x000fea000383ffff */
.L_x_6966:
[----:B-1----:R1:W2:Y:S02]  /*3c7a0*/  SYNCS.PHASECHK.TRANS64.TRYWAIT P1, [R33+URZ+0x33440], R0 ;  /* 0x03344000210075a7 */ /* 0x0022a4000802017f */
[----:B--2---:R-:W-:Y:S05]  /*3c7b0*/  @!P1 NANOSLEEP.SYNCS 0x989680 ;  /* 0x009896800000995d */ /* 0x004fea0003900000 */
[----:B------:R-:W2:Y:S02]  /*3c7c0*/  @!P1 SYNCS.PHASECHK.TRANS64 P1, [R33+URZ+0x33440], R0 ;  /* 0x03344000210095a7 */ /* 0x000ea4000802007f */
[----:B--2---:R-:W-:Y:S05]  /*3c7d0*/  @!P1 BRA `(.L_x_6966) ;  /* 0xfffffffc00f09947 */ /* 0x004fea000383ffff */
[----:B------:R-:W-:Y:S05]  /*3c7e0*/  BRA `(.L_x_7265) ;  /* 0xffffff8400107947 */ /* 0x000fea000383ffff */
.L_x_6968:
[----:B--2---:R2:W3:Y:S02]  /*3c7f0*/  SYNCS.PHASECHK.TRANS64.TRYWAIT P1, [R3+URZ+0x33460], R2 ;  /* 0x03346002030075a7 */ /* 0x0044e4000802017f */
[----:B---3--:R-:W-:Y:S05]  /*3c800*/  @!P1 NANOSLEEP.SYNCS 0x989680 ;  /* 0x009896800000995d */ /* 0x008fea0003900000 */
[----:B------:R-:W3:Y:S02]  /*3c810*/  @!P1 SYNCS.PHASECHK.TRANS64 P1, [R3+URZ+0x33460], R2 ;  /* 0x03346002030095a7 */ /* 0x000ee4000802007f */
[----:B---3--:R-:W-:Y:S05]  /*3c820*/  @!P1 BRA `(.L_x_6968) ;  /* 0xfffffffc00f09947 */ /* 0x008fea000383ffff */
[----:B------:R-:W-:Y:S05]  /*3c830*/  BRA `(.L_x_7266) ;  /* 0xffffff84000c7947 */ /* 0x000fea000383ffff */
.L_x_6970:
[----:B---3--:R3:W4:Y:S02]  /*3c840*/  SYNCS.PHASECHK.TRANS64.TRYWAIT P1, [R33+URZ+0x33460], R0 ;  /* 0x03346000210075a7 */ /* 0x008724000802017f */
[----:B----4-:R-:W-:Y:S05]  /*3c850*/  @!P1 NANOSLEEP.SYNCS 0x989680 ;  /* 0x009896800000995d */ /* 0x010fea0003900000 */
[----:B------:R-:W4:Y:S02]  /*3c860*/  @!P1 SYNCS.PHASECHK.TRANS64 P1, [R33+URZ+0x33460], R0 ;  /* 0x03346000210095a7 */ /* 0x000f24000802007f */
[----:B----4-:R-:W-:Y:S05]  /*3c870*/  @!P1 BRA `(.L_x_6970) ;  /* 0xfffffffc00f09947 */ /* 0x010fea000383ffff */
[----:B------:R-:W-:Y:S05]  /*3c880*/  BRA `(.L_x_7267) ;  /* 0xffffff8400087947 */ /* 0x000fea000383ffff */
.L_x_6972:
[----:B----4-:R4:W0:Y:S02]  /*3c890*/  SYNCS.PHASECHK.TRANS64.TRYWAIT P1, [R3+URZ+0x33480], R2 ;  /* 0x03348002030075a7 */ /* 0x010824000802017f */
[----:B0-----:R-:W-:Y:S05]  /*3c8a0*/  @!P1 NANOSLEEP.SYNCS 0x989680 ;  /* 0x009896800000995d */ /* 0x001fea0003900000 */
[----:B------:R-:W0:Y:S02]  /*3c8b0*/  @!P1 SYNCS.PHASECHK.TRANS64 P1, [R3+URZ+0x33480], R2 ;  /* 0x03348002030095a7 */ /* 0x000e24000802007f */
[----:B0-----:R-:W-:Y:S05]  /*3c8c0*/  @!P1 BRA `(.L_x_6972) ;  /* 0xfffffffc00f09947 */ /* 0x001fea000383ffff */
[----:B------:R-:W-:Y:S05]  /*3c8d0*/  BRA `(.L_x_7268) ;  /* 0xffffff8400047947 */ /* 0x000fea000383ffff */
.L_x_7269:
        /* <DEDUP_REMOVED lines=10> */
.L_x_16283:


//--------------------- .text._ZN7cutlass13device_kernelIN5flash11enable_sm90INS1_16FlashAttnFwdSm90INS1_25CollectiveMainloopFwdSm90ILi2EN4cute5tupleIJNS5_1CILi1EEES8_S8_EEENS6_IJNS7_ILi128EEENS7_ILi160EEESA_EEELi128ENS_12float_e4m3_tEfNS_4arch4Sm90ELb0ELb0ELb0ELb0ELb1ELb0ELb0ELb1ELb1ELb1ELb1ELb0EEENS1_21CollectiveEpilogueFwdINS6_IJSA_SA_SB_EEES9_NS_10bfloat16_tESF_Li256ELb0ELb1ELb1ELb1EEENS1_19SingleTileSchedulerILb0ELb1ELb1ELi128EEEEEEEEEvNT_6ParamsE --------------------------
	.section	.text._ZN7cutlass13device_kernelIN5flash11enable_sm90INS1_16FlashAttnFwdSm90INS1_25CollectiveMainloopFwdSm90ILi2EN4cute5tupleIJNS5_1CILi1EEES8_S8_EEENS6_IJNS7_ILi128EEENS7_ILi160EEESA_EEELi128ENS_12float_e4m3_tEfNS_4arch4Sm90ELb0ELb0ELb0ELb0ELb1ELb0ELb0ELb1ELb1ELb1ELb1ELb0EEENS1_21CollectiveEpilogueFwdINS6_IJSA_SA_SB_EEES9_NS_10bfloat16_tESF_Li256ELb0ELb1ELb1ELb1EEENS1_19SingleTileSchedulerILb0ELb1ELb1ELi128EEEEEEEEEvNT_6ParamsE,"ax",@progbits
	.align	128
.text._ZN7cutlass13device_kernelIN5flash11enable_sm90INS1_16FlashAttnFwdSm90INS1_25CollectiveMainloopFwdSm90ILi2EN4cute5tupleIJNS5_1CILi1EEES8_S8_EEENS6_IJNS7_ILi128EEENS7_ILi160EEESA_EEELi128ENS_12float_e4m3_tEfNS_4arch4Sm90ELb0ELb0ELb0ELb0ELb1ELb0ELb0ELb1ELb1ELb1ELb1ELb0EEENS1_21CollectiveEpilogueFwdINS6_IJSA_SA_SB_EEES9_NS_10bfloat16_tESF_Li256ELb0ELb1ELb1ELb1EEENS1_19SingleTileSchedulerILb0ELb1ELb1ELi128EEEEEEEEEvNT_6ParamsE:
        .type           _ZN7cutlass13device_kernelIN5flash11enable_sm90INS1_16FlashAttnFwdSm90INS1_25CollectiveMainloopFwdSm90ILi2EN4cute5tupleIJNS5_1CILi1EEES8_S8_EEENS6_IJNS7_ILi128EEENS7_ILi160EEESA_EEELi128ENS_12float_e4m3_tEfNS_4arch4Sm90ELb0ELb0ELb0ELb0ELb1ELb0ELb0ELb1ELb1ELb1ELb1ELb0EEENS1_21CollectiveEpilogueFwdINS6_IJSA_SA_SB_EEES9_NS_10bfloat16_tESF_Li256ELb0ELb1ELb1ELb1EEENS1_19SingleTileSchedulerILb0ELb1ELb1ELi128EEEEEEEEEvNT_6ParamsE,@function
        .size           _ZN7cutlass13device_kernelIN5flash11enable_sm90INS1_16FlashAttnFwdSm90INS1_25CollectiveMainloopFwdSm90ILi2EN4cute5tupleIJNS5_1CILi1EEES8_S8_EEENS6_IJNS7_ILi128EEENS7_ILi160EEESA_EEELi128ENS_12float_e4m3_tEfNS_4arch4Sm90ELb0ELb0ELb0ELb0ELb1ELb0ELb0ELb1ELb1ELb1ELb1ELb0EEENS1_21CollectiveEpilogueFwdINS6_IJSA_SA_SB_EEES9_NS_10bfloat16_tESF_Li256ELb0ELb1ELb1ELb1EEENS1_19SingleTileSchedulerILb0ELb1ELb1ELi128EEEEEEEEEvNT_6ParamsE,(.L_x_16284 - _ZN7cutlass13device_kernelIN5flash11enable_sm90INS1_16FlashAttnFwdSm90INS1_25CollectiveMainloopFwdSm90ILi2EN4cute5tupleIJNS5_1CILi1EEES8_S8_EEENS6_IJNS7_ILi128EEENS7_ILi160EEESA_EEELi128ENS_12float_e4m3_tEfNS_4arch4Sm90ELb0ELb0ELb0ELb0ELb1ELb0ELb0ELb1ELb1ELb1ELb1ELb0EEENS1_21CollectiveEpilogueFwdINS6_IJSA_SA_SB_EEES9_NS_10bfloat16_tESF_Li256ELb0ELb1ELb1ELb1EEENS1_19SingleTileSchedulerILb0ELb1ELb1ELi128EEEEEEEEEvNT_6ParamsE)
        .other          _ZN7cutlass13device_kernelIN5flash11enable_sm90INS1_16FlashAttnFwdSm90INS1_25CollectiveMainloopFwdSm90ILi2EN4cute5tupleIJNS5_1CILi1EEES8_S8_EEENS6_IJNS7_ILi128EEENS7_ILi160EEESA_EEELi128ENS_12float_e4m3_tEfNS_4arch4Sm90ELb0ELb0ELb0ELb0ELb1ELb0ELb0ELb1ELb1ELb1ELb1ELb0EEENS1_21CollectiveEpilogueFwdINS6_IJSA_SA_SB_EEES9_NS_10bfloat16_tESF_Li256ELb0ELb1ELb1ELb1EEENS1_19SingleTileSchedulerILb0ELb1ELb1ELi128EEEEEEEEEvNT_6ParamsE,@"STO_CUDA_ENTRY STV_DEFAULT"
_ZN7cutlass13device_kernelIN5flash11enable_sm90INS1_16FlashAttnFwdSm90INS1_25CollectiveMainloopFwdSm90ILi2EN4cute5tupleIJNS5_1CILi1EEES8_S8_EEENS6_IJNS7_ILi128EEENS7_ILi160EEESA_EEELi128ENS_12float_e4m3_tEfNS_4arch4Sm90ELb0ELb0ELb0ELb0ELb1ELb0ELb0ELb1ELb1ELb1ELb1ELb0EEENS1_21CollectiveEpilogueFwdINS6_IJSA_SA_SB_EEES9_NS_10bfloat16_tESF_Li256ELb0ELb1ELb1ELb1EEENS1_19SingleTileSchedulerILb0ELb1ELb1ELi128EEEEEEEEEvNT_6ParamsE:
[----:B------:R-:W0:Y:S02]  /*0000*/  LDC R1, c[0x0][0x28] ;  /* 0x00000a00ff017b82 */ /* 0x000e240000000800 */
[----:B0-----:R-:W-:Y:S01]  /*0010*/  VIADD R1, R1, 0xfffffff0 ;  /* 0xfffffff001017836 */ /* 0x001fe20000000000 */
[----:B------:R-:W0:Y:S01]  /*0020*/  S2R R16, SR_TID.X ;  /* 0x0000000000107919 */ /* 0x000e220000002100 */
[----:B------:R-:W-:Y:S01]  /*0030*/  ELECT P0, URZ, PT ;  /* 0x00000000003f782f */ /* 0x000fe20003800000 */
[----:B------:R-:W-:Y:S01]  /*0040*/  UMOV UR4, 0x80 ;  /* 0x0000008000047882 */ /* 0x000fe20000000000 */
[----:B------:R-:W-:Y:S01]  /*0050*/  UMOV UR7, 0x100 ;  /* 0x0000010000077882 */ /* 0x000fe20000000000 */
[----:B0-----:R-:W-:-:S05]  /*0060*/  SHF.R.U32.HI R0, RZ, 0x5, R16 ;  /* 0x00000005ff007819 */ /* 0x001fca0000011610 */
[----:B------:R-:W0:Y:S02]  /*0070*/  SHFL.IDX PT, R2, R0, RZ, 0x1f ;  /* 0x00001fff00027589 */ /* 0x000e2400000e0000 */
[C---:B0-----:R-:W-:Y:S02]  /*0080*/  ISETP.NE.OR P0, PT, R2.reuse, RZ, !P0 ;  /* 0x000000ff0200720c */ /* 0x041fe40004705670 */
[----:B------:R-:W-:Y:S02]  /*0090*/  ISETP.NE.AND P1, PT, R2, RZ, PT ;  /* 0x000000ff0200720c */ /* 0x000fe40003f25270 */
[----:B------:R-:W-:-:S05]  /*00a0*/  SHF.R.U32.HI R2, RZ, 0x7, R16 ;  /* 0x00000007ff027819 */ /* 0x000fca0000011610 */
[----:B------:R0:W1:Y:S04]  /*00b0*/  SHFL.IDX PT, R4, R2, RZ, 0x1f ;  /* 0x00001fff02047589 */ /* 0x00006800000e0000 */
[----:B------:R-:W-:Y:S01]  /*00c0*/  VOTEU.ALL UP0, P0 ;  /* 0x00000000003f7886 */ /* 0x000fe20000000000 */
[----:B------:R-:W-:-:S04]  /*00d0*/  VOTEU.ALL UP1, P0 ;  /* 0x00000000003f7886 */ /* 0x000fc80000020000 */
[----:B------:R-:W2:Y:S01]  /*00e0*/  @!UP0 S2UR UR8, SR_CgaCtaId ;  /* 0x00000000000889c3 */ /* 0x000ea20000008800 */
[----:B------:R-:W-:Y:S01]  /*00f0*/  @!UP0 UMOV UR6, 0x400 ;  /* 0x0000040000068882 */ /* 0x000fe20000000000 */
[----:B------:R-:W-:-:S04]  /*0100*/  @!UP0 UIADD3 UR4, -UR4, 0x100000, URZ ;  /* 0x0010000004048890 */ /* 0x000fc8000fffe13f */
[----:B------:R-:W-:Y:S02]  /*0110*/  @!UP0 USHF.L.U32 UR5, UR4, 0xb, URZ ;  /* 0x0000000b04058899 */ /* 0x000fe4000800063f */
[----:B------:R-:W-:Y:S02]  /*0120*/  @!UP0 USHF.L.U32 UR4, UR4, 0x1, URZ ;  /* 0x0000000104048899 */ /* 0x000fe4000800063f */
[----:B--2---:R-:W-:Y:S02]  /*0130*/  @!UP0 ULEA UR8, UR8, UR6, 0x18 ;  /* 0x0000000608088291 */ /* 0x004fe4000f8ec03f */
[----:B------:R-:W-:-:S04]  /*0140*/  @!UP0 UIADD3 UR6, -UR7, 0x100000, URZ ;  /* 0x0010000007068890 */ /* 0x000fc8000fffe13f */
[----:B------:R-:W-:Y:S02]  /*0150*/  @!UP0 USHF.L.U32 UR7, UR6, 0xb, URZ ;  /* 0x0000000b06078899 */ /* 0x000fe4000800063f */
[----:B------:R-:W-:Y:S01]  /*0160*/  @!UP0 USHF.L.U32 UR6, UR6, 0x1, URZ ;  /* 0x0000000106068899 */ /* 0x000fe2000800063f */
[----:B------:R-:W-:-:S05]  /*0170*/  VOTEU.ALL UP0, P0 ;  /* 0x00000000003f7886 */ /* 0x000fca0000000000 */
[----:B------:R0:W2:Y:S06]  /*0180*/  @!UP0 SYNCS.EXCH.64 URZ, [UR8+0x22800], UR4 ;  /* 0x02280004083f85b2 */ /* 0x0000ac0008000100 */
[----:B------:R0:W3:Y:S02]  /*0190*/  @!UP1 SYNCS.EXCH.64 URZ, [UR8+0x22820], UR6 ;  /* 0x02282006083f95b2 */ /* 0x0000e40008000100 */
[----:B01----:R-:W-:Y:S05]  /*01a0*/  @P1 BRA `(.L_x_7270) ;  /* 0x0000000000481947 */ /* 0x003fea0003800000 */
        /* <DEDUP_REMOVED lines=14> */
[----:B------:R0:W4:Y:S01]  /*0290*/  SYNCS.EXCH.64 URZ, [UR8+0x22840], UR6 ;  /* 0x02284006083f75b2 */ /* 0x0001220008000100 */
[----:B------:R0:W0:Y:S01]  /*02a0*/  SYNCS.EXCH.64 URZ, [UR8+0x22838], UR4 ;  /* 0x02283804083f75b2 */ /* 0x0000220008000100 */
[----:B------:R0:W0:Y:S01]  /*02b0*/  SYNCS.EXCH.64 URZ, [UR8+0x22848], UR6 ;  /* 0x02284806083f75b2 */ /* 0x0000220008000100 */
[----:B------:R-:W-:Y:S01]  /*02c0*/  NOP ;  /* 0x0000000000007918 */ /* 0x000fe20000000000 */
.L_x_7270:
[----:B------:R-:W5:Y:S01]  /*02d0*/  SHFL.IDX PT, R3, R0, RZ, 0x1f ;  /* 0x00001fff00037589 */ /* 0x000f6200000e0000 */
[----:B------:R-:W-:Y:S01]  /*02e0*/  NOP ;  /* 0x0000000000007918 */ /* 0x000fe20000000000 */
[----:B-----5:R-:W-:-:S13]  /*02f0*/  ISETP.NE.AND P0, PT, R3, RZ, PT ;  /* 0x000000ff0300720c */ /* 0x020fda0003f05270 */
        /* <DEDUP_REMOVED lines=17> */
[----:B------:R0:W0:Y:S01]  /*0410*/  SYNCS.EXCH.64 URZ, [UR8+0x22868], UR6 ;  /* 0x02286806083f75b2 */ /* 0x0000220008000100 */
[----:B------:R-:W-:Y:S01]  /*0420*/  NOP ;  /* 0x0000000000007918 */ /* 0x000fe20000000000 */
.L_x_7271:
[----:B------:R-:W5:Y:S01]  /*0430*/  SHFL.IDX PT, R3, R0, RZ, 0x1f ;  /* 0x00001fff00037589 */ /* 0x000f6200000e0000 */
[----:B------:R-:W-:Y:S01]  /*0440*/  NOP ;  /* 0x0000000000007918 */ /* 0x000fe20000000000 */
[----:B-----5:R-:W-:-:S13]  /*0450*/  ISETP.NE.AND P0, PT, R3, RZ, PT ;  /* 0x000000ff0300720c */ /* 0x020fda0003f05270 */
        /* <DEDUP_REMOVED lines=13> */
[----:B------:R0:W0:Y:S01]  /*0530*/  SYNCS.EXCH.64 URZ, [UR6+0x22888], UR4 ;  /* 0x02288804063f75b2 */ /* 0x0000220008000100 */
[----:B------:R-:W-:Y:S01]  /*0540*/  NOP ;  /* 0x0000000000007918 */ /* 0x000fe20000000000 */
.L_x_7272:
        /* <DEDUP_REMOVED lines=22> */
.L_x_7273:
[----:B------:R-:W5:Y:S01]  /*06b0*/  SHFL.IDX PT, R3, R0, RZ, 0x1f ;  /* 0x00001fff00037589 */ /* 0x000f6200000e0000 */
[----:B------:R-:W-:Y:S01]  /*06c0*/  R2UR UR9, R4 ;  /* 0x00000000040972ca */ /* 0x000fe200000e0000 */
        /* <DEDUP_REMOVED lines=21> */
.L_x_7274:
[----:B------:R-:W-:Y:S01]  /*0820*/  UISETP.NE.AND UP0, UPT, UR9, URZ, UPT ;  /* 0x0000003f0900728c */ /* 0x000fe2000bf05270 */
[----:B------:R-:W-:Y:S01]  /*0830*/  NOP ;  /* 0x0000000000007918 */ /* 0x000fe20000000000 */
[----:B------:R-:W-:Y:S01]  /*0840*/  UMOV UR36, 0x1 ;  /* 0x0000000100247882 */ /* 0x000fe20000000000 */
[----:B------:R-:W-:Y:S01]  /*0850*/  ULDC.64 UR48, c[0x0][0x208] ;  /* 0x0000820000307ab9 */ /* 0x000fe20000000a00 */
[----:B------:R-:W-:Y:S01]  /*0860*/  USEL UR36, UR36, 0x2, !UP0 ;  /* 0x0000000224247887 */ /* 0x000fe2000c000000 */
[----:B------:R-:W-:Y:S01]  /*0870*/  BSSY B6, `(.L_x_7275) ;  /* 0x0000e76000067945 */ /* 0x000fe20003800000 */
[----:B01234-:R-:W-:Y:S01]  /*0880*/  BAR.SYNC.DEFER_BLOCKING 0x0 ;  /* 0x0000000000007b1d */ /* 0x01ffe20000010000 */
[----:B------:R-:W-:-:S13]  /*0890*/  PLOP3.LUT P0, PT, PT, PT, UP0, 0x80, 0x0 ;  /* 0x000000000000781c */ /* 0x000fda0003f0f008 */
[----:B------:R-:W-:Y:S05]  /*08a0*/  @!P0 BRA `(.L_x_7276) ;  /* 0x0000009400c88947 */ /* 0x000fea0003800000 */
.L_x_7277:
[----:B------:R-:W-:-:S08]  /*08b0*/  NOP ;  /* 0x0000000000007918 */ /* 0x000fd00000000000 */
[----:B------:R-:W0:Y:S02]  /*08c0*/  USETMAXREG.TRY_ALLOC.CTAPOOL UP0, 0xe8 ;  /* 0x000000e8000079c8 */ /* 0x000e240008000600 */
[----:B0-----:R-:W-:-:S13]  /*08d0*/  PLOP3.LUT P0, PT, PT, PT, UP0, 0x80, 0x0 ;  /* 0x000000000000781c */ /* 0x001fda0003f0f008 */
[----:B------:R-:W-:Y:S05]  /*08e0*/  @!P0 BRA `(.L_x_7277) ;  /* 0xfffffffc00f08947 */ /* 0x000fea000383ffff */
[----:B------:R-:W0:Y:S01]  /*08f0*/  S2UR UR6, SR_CTAID.Y ;  /* 0x00000000000679c3 */ /* 0x000e220000002600 */
        /* <DEDUP_REMOVED lines=82> */
[----:B------:R-:W-:Y:S01]  /*0e20*/  MOV R7, UR7 ;  /* 0x0000000700077c02 */ /* 0x000fe20008000f00 */
[----:B------:R-:W-:Y:S01]  /*0e30*/  ULOP3.LUT UR7, UR7, UR8, URZ, 0x3c, !UPT ;  /* 0x0000000807077292 */ /* 0x000fe2000f8e3c3f */
[----:B------:R-:W-:Y:S02]  /*0e40*/  R2UR UR11, R4 ;  /* 0x00000000040b72ca */ /* 0x000fe400000e0000 */
[----:B------:R-:W-:Y:S02]  /*0e50*/  IABS R7, R7 ;  /* 0x0000000700077213 */ /* 0x000fe40000000000 */
[----:B------:R-:W-:-:S03]  /*0e60*/  IABS R8, R6 ;  /* 0x0000000600087213 */ /* 0x000fc60000000000 */
        /* <DEDUP_REMOVED lines=24> */
.L_x_7279:
[----:B------:R-:W-:Y:S01]  /*0ff0*/  UIMAD UR39, UR39, UR4, URZ ;  /* 0x00000004272772a4 */ /* 0x000fe2000f8e023f */
[----:B------:R-:W-:Y:S02]  /*1000*/  IMAD.U32 R4, RZ, RZ, UR6 ;  /* 0x00000006ff047e24 */ /* 0x000fe4000f8e00ff */
[----:B-----5:R-:W-:Y:S01]  /*1010*/  FMUL.FTZ R0, R3, R0 ;  /* 0x0000000003007220 */ /* 0x020fe20000410000 */
[----:B------:R-:W-:Y:S01]  /*1020*/  IMAD.U32 R5, RZ, RZ, UR4 ;  /* 0x00000004ff057e24 */ /* 0x000fe2000f8e00ff */
[----:B------:R-:W-:Y:S01]  /*1030*/  ULDC UR4, c[0x0][0x988] ;  /* 0x0002620000047ab9 */ /* 0x000fe20000000800 */
[----:B------:R-:W-:Y:S02]  /*1040*/  VIADD R16, R16, 0xffffff80 ;  /* 0xffffff8010107836 */ /* 0x000fe40000000000 */
[----:B------:R-:W-:Y:S01]  /*1050*/  FMUL.FTZ R0, R0, UR4 ;  /* 0x0000000400007c20 */ /* 0x000fe20008410000 */
[----:B------:R-:W-:Y:S01]  /*1060*/  PLOP3.LUT P0, PT, PT, PT, PT, 0x80, 0x0 ;  /* 0x000000000000781c */ /* 0x000fe20003f0f070 */
[----:B------:R-:W-:Y:S01]  /*1070*/  IMAD.MOV.U32 R3, RZ, RZ, RZ ;  /* 0x000000ffff037224 */ /* 0x000fe200078e00ff */
[----:B------:R-:W-:-:S02]  /*1080*/  VIADDMNMX R4, R5, UR39, R4, PT ;  /* 0x0000002705047c46 */ /* 0x000fc4000b800104 */
[----:B------:R-:W-:Y:S02]  /*1090*/  CS2R R30, SRZ ;  /* 0x00000000001e7805 */ /* 0x000fe4000001ff00 */
[----:B------:R-:W-:Y:S01]  /*10a0*/  R2UR UR40, R0 ;  /* 0x00000000002872ca */ /* 0x000fe200000e0000 */
[----:B------:R-:W-:Y:S01]  /*10b0*/  IMAD.MOV.U32 R0, RZ, RZ, RZ ;  /* 0x000000ffff007224 */ /* 0x000fe200078e00ff */
[----:B------:R-:W-:Y:S02]  /*10c0*/  R2UR UR45, R4 ;  /* 0x00000000042d72ca */ /* 0x000fe400000e0000 */
        /* <DEDUP_REMOVED lines=8> */
[----:B------:R-:W-:Y:S02]  /*1150*/  MOV R44, RZ ;  /* 0x000000ff002c7202 */ /* 0x000fe40000000f00 */
[----:B------:R-:W-:Y:S02]  /*1160*/  CS2R R12, SRZ ;  /* 0x00000000000c7805 */ /* 0x000fe4000001ff00 */
[----:B------:R-:W-:Y:S02]  /*1170*/  CS2R R46, SRZ ;  /* 0x00000000002e7805 */ /* 0x000fe4000001ff00 */
[----:B------:R-:W-:Y:S01]  /*1180*/  CS2R R42, SRZ ;  /* 0x00000000002a7805 */ /* 0x000fe2000001ff00 */
[----:B------:R-:W-:Y:S01]  /*1190*/  UISETP.GT.AND UP0, UPT, UR45, UR39, UPT ;  /* 0x000000272d00728c */ /* 0x000fe2000bf04270 */
[----:B------:R-:W-:Y:S01]  /*11a0*/  IMAD.MOV.U32 R41, RZ, RZ, RZ ;  /* 0x000000ffff297224 */ /* 0x000fe200078e00ff */
[----:B------:R-:W-:Y:S01]  /*11b0*/  CS2R R14, SRZ ;  /* 0x00000000000e7805 */ /* 0x000fe2000001ff00 */
[----:B------:R-:W-:Y:S01]  /*11c0*/  IMAD.MOV.U32 R52, RZ, RZ, RZ ;  /* 0x000000ffff347224 */ /* 0x000fe200078e00ff */
[----:B------:R-:W-:-:S02]  /*11d0*/  CS2R R54, SRZ ;  /* 0x0000000000367805 */ /* 0x000fc4000001ff00 */
[----:B------:R-:W-:Y:S02]  /*11e0*/  CS2R R50, SRZ ;  /* 0x0000000000327805 */ /* 0x000fe4000001ff00 */
[----:B------:R-:W-:Y:S01]  /*11f0*/  PLOP3.LUT P1, PT, PT, PT, UP0, 0x80, 0x0 ;  /* 0x000000000000781c */ /* 0x000fe20003f2f008 */
        /* <DEDUP_REMOVED lines=14> */
[----:B------:R-:W-:Y:S01]  /*12e0*/  CS2R R74, SRZ ;  /* 0x00000000004a7805 */ /* 0x000fe2000001ff00 */
[----:B------:R-:W-:Y:S01]  /*12f0*/  IMAD.MOV.U32 R73, RZ, RZ, RZ ;  /* 0x000000ffff497224 */ /* 0x000fe200078e00ff */
[----:B------:R-:W-:Y:S01]  /*1300*/  MOV R84, RZ ;  /* 0x000000ff00547202 */ /* 0x000fe20000000f00 */
[----:B------:R-:W-:Y:S01]  /*1310*/  IMAD.MOV.U32 R24, RZ, RZ, RZ ;  /* 0x000000ffff187224 */ /* 0x000fe200078e00ff */
        /* <DEDUP_REMOVED lines=30> */
[----:B------:R-:W-:Y:S01]  /*1500*/  IMAD.U32 R10, RZ, RZ, UR6 ;  /* 0x00000006ff0a7e24 */ /* 0x000fe2000f8e00ff */
[----:B------:R-:W-:Y:S01]  /*1510*/  MOV R8, 0x70 ;  /* 0x0000007000087802 */ /* 0x000fe20000000f00 */
[----:B------:R-:W-:Y:S02]  /*1520*/  IMAD.U32 R6, RZ, RZ, UR4 ;  /* 0x00000004ff067e24 */ /* 0x000fe4000f8e00ff */
[----:B------:R-:W-:-:S02]  /*1530*/  IMAD.U32 R7, RZ, RZ, UR5 ;  /* 0x00000005ff077e24 */ /* 0x000fc4000f8e00ff */
[----:B------:R-:W-:Y:S02]  /*1540*/  IMAD.U32 R11, RZ, RZ, UR7 ;  /* 0x00000007ff0b7e24 */ /* 0x000fe4000f8e00ff */
[----:B------:R-:W-:Y:S02]  /*1550*/  IMAD.MOV.U32 R12, RZ, RZ, 0x1 ;  /* 0x00000001ff0c7424 */ /* 0x000fe400078e00ff */
[----:B0-----:R-:W-:-:S07]  /*1560*/  IMAD.MOV.U32 R13, RZ, RZ, RZ ;  /* 0x000000ffff0d7224 */ /* 0x001fce00078e00ff */
[----:B------:R-:W-:-:S07]  /*1570*/  LEPC R20, `(.L_x_7281) ;  /* 0x000000001014794e */ /* 0x000fce0000000000 */
[----:B-1----:R-:W-:Y:S05]  /*1580*/  CALL.ABS.NOINC R14 ;  /* 0x000000000e007343 */ /* 0x002fea0003c00000 */
.L_x_7281:
[----:B------:R-:W-:-:S04]  /*1590*/  SHF.L.U32 R0, RZ, 0x1f, RZ ;  /* 0x0000001fff007819 */ /* 0x000fc800000006ff */
[----:B------:R-:W0:Y:S02]  /*15a0*/  SYNCS.PHASECHK.TRANS64.TRYWAIT P0, [UR41+0x22800], R0 ;  /* 0x02280000ff0075a7 */ /* 0x000e240008000169 */
[----:B0-----:R-:W-:Y:S05]  /*15b0*/  @!P0 BRA `(.L_x_7282) ;  /* 0x000000d8008c8947 */ /* 0x001fea0003800000 */
.L_x_7364:
[----:B------:R-:W-:-:S06]  /*15c0*/  ULOP3.LUT UR4, UR36, 0x1, URZ, 0xfc, !UPT ;  /* 0x0000000124047892 */ /* 0x000fcc000f8efc3f */
[----:B0-----:R-:W-:-:S05]  /*15d0*/  IMAD.U32 R3, RZ, RZ, UR4 ;  /* 0x00000004ff037e24 */ /* 0x001fca000f8e00ff */
[----:B------:R-:W-:-:S13]  /*15e0*/  ISETP.NE.AND P0, PT, R3, 0x3, PT ;  /* 0x000000030300780c */ /* 0x000fda0003f05270 */
[----:B------:R-:W-:Y:S05]  /*15f0*/  @!P0 BRA `(.L_x_7283) ;  /* 0x0000000000048947 */ /* 0x000fea0003800000 */
[----:B------:R-:W-:Y:S01]  /*1600*/  BPT.TRAP 0x1 ;  /* 0x000000040000795c */ /* 0x000fe20000300000 */
.L_x_7283:
[----:B------:R0:W1:Y:S01]  /*1610*/  SYNCS.PHASECHK.TRANS64.TRYWAIT P1, [UR41+0x22830], R0 ;  /* 0x02283000ff0075a7 */ /* 0x0000620008020169 */
[----:B------:R-:W-:Y:S05]  /*1620*/  @!P0 BRA `(.L_x_7284) ;  /* 0x0000000000048947 */ /* 0x000fea0003800000 */
[----:B------:R-:W-:Y:S01]  /*1630*/  BPT.TRAP 0x1 ;  /* 0x000000040000795c */ /* 0x000fe20000300000 */
.L_x_7284:
[----:B------:R-:W-:Y:S02]  /*1640*/  IMAD.U32 R4, RZ, RZ, UR47 ;  /* 0x0000002fff047e24 */ /* 0x000fe4000f8e00ff */
[----:B------:R-:W-:Y:S01]  /*1650*/  IMAD.MOV.U32 R3, RZ, RZ, RZ ;  /* 0x000000ffff037224 */ /* 0x000fe200078e00ff */
[----:B-1----:R-:W-:Y:S06]  /*1660*/  @P1 BRA `(.L_x_7285) ;  /* 0x0000000000081947 */ /* 0x002fec0003800000 */
[----:B------:R-:W1:Y:S02]  /*1670*/  SYNCS.PHASECHK.TRANS64.TRYWAIT P1, [UR41+0x22830], R0 ;  /* 0x02283000ff0075a7 */ /* 0x000e640008020169 */
[----:B-1----:R-:W-:Y:S05]  /*1680*/  @!P1 BRA `(.L_x_7286) ;  /* 0x000000d800709947 */ /* 0x002fea0003800000 */
.L_x_7285:
[----:B------:R-:W-:Y:S05]  /*1690*/  WARPSYNC.ALL ;  /* 0x0000000000007948 */ /* 0x000fea0003800000 */
[----:B------:R-:W-:Y:S01]  /*16a0*/  IMAD.MOV.U32 R25, RZ, RZ, RZ ;  /* 0x000000ffff197224 */ /* 0x000fe200078e00ff */
[----:B------:R-:W-:Y:S01]  /*16b0*/  LOP3.LUT R4, R4, 0x10000, RZ, 0xfc, !PT ;  /* 0x0001000004047812 */ /* 0x000fe200078efcff */
[----:B-1----:R-:W-:Y:S01]  /*16c0*/  IMAD.MOV.U32 R5, RZ, RZ, 0x40000040 ;  /* 0x40000040ff057424 */ /* 0x002fe200078e00ff */
        /* <DEDUP_REMOVED lines=50> */
[----:B------:R-:W-:-:S03]  /*19f0*/  UIADD3 UR32, UR12, 0x6, URZ ;  /* 0x000000060c207890 */ /* 0x000fc6000fffe03f */
[----:B------:R-:W-:Y:S01]  /*1a00*/  UMOV UR4, UR24 ;  /* 0x0000001800047c82 */ /* 0x000fe20008000000 */
[----:B------:R-:W-:Y:S01]  /*1a10*/  UMOV UR8, UR24 ;  /* 0x0000001800087c82 */ /* 0x000fe20008000000 */
        /* <DEDUP_REMOVED lines=85> */
.L_x_7287:
[----:B------:R-:W-:Y:S01]  /*1f70*/  LOP3.LUT R17, R17, 0xffffff80, RZ, 0xc0, !PT ;  /* 0xffffff8011117812 */ /* 0x000fe200078ec0ff */
[----:B------:R-:W-:Y:S01]  /*1f80*/  IMAD.MOV.U32 R7, RZ, RZ, -0x2 ;  /* 0xfffffffeff077424 */ /* 0x000fe200078e00ff */
[----:B------:R-:W-:Y:S01]  /*1f90*/  P2R R18, PR, RZ, 0x1 ;  /* 0x00000001ff127803 */ /* 0x000fe20000000000 */
[----:B------:R-:W-:Y:S02]  /*1fa0*/  UIADD3 UR50, UR45, -0x2, URZ ;  /* 0xfffffffe2d327890 */ /* 0x000fe4000fffe03f */
[----:B------:R-:W-:Y:S01]  /*1fb0*/  IMAD.IADD R17, R16, 0x1, -R17 ;  /* 0x0000000110117824 */ /* 0x000fe200078e0a11 */
[----:B------:R-:W-:Y:S02]  /*1fc0*/  UIADD3 UR4, UR41, 0x22840, URZ ;  /* 0x0002284029047890 */ /* 0x000fe4000fffe03f */
[----:B------:R-:W-:Y:S02]  /*1fd0*/  UISETP.GE.AND UP0, UPT, UR50, UR39, UPT ;  /* 0x000000273200728c */ /* 0x000fe4000bf06270 */
[----:B0-----:R-:W-:Y:S01]  /*1fe0*/  SHF.R.S32.HI R0, RZ, 0x1f, R17 ;  /* 0x0000001fff007819 */ /* 0x001fe20000011411 */
[----:B------:R-:W-:-:S03]  /*1ff0*/  UPRMT UR4, UR44, 0x654, UR4 ;  /* 0x000006542c047896 */ /* 0x000fc60008000004 */
[----:B------:R-:W-:-:S04]  /*2000*/  LEA.HI R0, R0, R17, RZ, 0x2 ;  /* 0x0000001100007211 */ /* 0x000fc800078f10ff */
[----:B------:R-:W-:Y:S02]  /*2010*/  LOP3.LUT R0, R0, 0x7ffffffc, RZ, 0xc0, !PT ;  /* 0x7ffffffc00007812 */ /* 0x000fe400078ec0ff */
[----:B------:R-:W-:Y:S02]  /*2020*/  SYNCS.ARRIVE.TRANS64.RED.A1T0 RZ, [UR4], RZ ;  /* 0x000000ffffff79a7 */ /* 0x000fe40008100404 */
[----:B------:R-:W-:-:S05]  /*2030*/  IADD3 R0, R17, -R0, RZ ;  /* 0x8000000011007210 */ /* 0x000fca0007ffe0ff */
[----:B------:R-:W-:Y:S02]  /*2040*/  IMAD R0, R0, R7, 0xa0 ;  /* 0x000000a000007424 */ /* 0x000fe400078e0207 */
[----:B------:R-:W-:Y:S01]  /*2050*/  IMAD.U32 R7, RZ, RZ, UR45 ;  /* 0x0000002dff077e24 */ /* 0x000fe2000f8e00ff */
[----:B------:R-:W0:Y:S01]  /*2060*/  S2UR UR45, SR_CgaCtaId ;  /* 0x00000000002d79c3 */ /* 0x000e220000008800 */
        /* <DEDUP_REMOVED lines=113> */
[C---:B------:R-:W-:Y:S02]  /*2780*/  ISETP.GT.AND P0, PT, R7.reuse, 0x79, PT ;  /* 0x000000790700780c */ /* 0x040fe40003f04270 */
        /* <DEDUP_REMOVED lines=9> */
[----:B------:R-:W-:Y:S02]  /*2820*/  FSEL R61, R29, -INF , P0 ;  /* 0xff8000001d3d7808 */ /* 0x000fe40000000000 */
[----:B------:R-:W-:Y:S02]  /*2830*/  P2R R15, PR, RZ, 0x1 ;  /* 0x00000001ff0f7803 */ /* 0x000fe40000000000 */
[C---:B------:R-:W-:Y:S02]  /*2840*/  ISETP.GT.AND P5, PT, R7.reuse, 0x80, PT ;  /* 0x000000800700780c */ /* 0x040fe40003fa4270 */
[----:B------:R-:W-:Y:S02]  /*2850*/  FMNMX.FTZ R9, R6, R9, !PT ;  /* 0x0000000906097209 */ /* 0x000fe40007810000 */
[----:B------:R-:W-:Y:S02]  /*2860*/  ISETP.GT.AND P0, PT, R7, 0x80, PT ;  /* 0x000000800700780c */ /* 0x000fe40003f04270 */
[----:B------:R-:W-:-:S02]  /*2870*/  FSEL R64, R28, -INF , P5 ;  /* 0xff8000001c407808 */ /* 0x000fc40002800000 */
[----:B------:R-:W-:Y:S02]  /*2880*/  FMNMX.FTZ R9, R44, R9, !PT ;  /* 0x000000092c097209 */ /* 0x000fe40007810000 */
[----:B------:R-:W-:Y:S02]  /*2890*/  FSEL R30, R30, -INF , P0 ;  /* 0xff8000001e1e7808 */ /* 0x000fe40000000000 */
[----:B------:R-:W-:Y:S02]  /*28a0*/  ISETP.NE.AND P0, PT, R15, RZ, PT ;  /* 0x000000ff0f00720c */ /* 0x000fe40003f05270 */
[----:B------:R-:W-:Y:S02]  /*28b0*/  FMNMX.FTZ R15, R94, R95, !PT ;  /* 0x0000005f5e0f7209 */ /* 0x000fe40007810000 */
[----:B------:R-:W-:Y:S02]  /*28c0*/  FSEL R54, R54, -INF , P1 ;  /* 0xff80000036367808 */ /* 0x000fe40000800000 */
[----:B------:R-:W-:-:S02]  /*28d0*/  ISETP.GT.AND P1, PT, R7, 0x88, PT ;  /* 0x000000880700780c */ /* 0x000fc40003f24270 */
[----:B------:R-:W-:Y:S02]  /*28e0*/  FMNMX.FTZ R0, R64, R9, !PT ;  /* 0x0000000940007209 */ /* 0x000fe40007810000 */
[----:B------:R-:W-:Y:S02]  /*28f0*/  FMNMX.FTZ R16, R98, R15, !PT ;  /* 0x0000000f62107209 */ /* 0x000fe40007810000 */
[----:B------:R-:W-:Y:S02]  /*2900*/  FSEL R55, R55, -INF , P2 ;  /* 0xff80000037377808 */ /* 0x000fe40001000000 */
[----:B------:R-:W-:Y:S02]  /*2910*/  ISETP.GT.AND P2, PT, R7, 0x89, PT ;  /* 0x000000890700780c */ /* 0x000fe40003f44270 */
[----:B------:R-:W-:Y:S02]  /*2920*/  FSEL R68, R32, -INF , P1 ;  /* 0xff80000020447808 */ /* 0x000fe40000800000 */
[----:B------:R-:W-:-:S02]  /*2930*/  FMNMX.FTZ R9, R61, R0, !PT ;  /* 0x000000003d097209 */ /* 0x000fc40007810000 */
        /* <DEDUP_REMOVED lines=14> */
[----:B------:R-:W-:Y:S02]  /*2a20*/  FSEL R31, R31, -INF , P0 ;  /* 0xff8000001f1f7808 */ /* 0x000fe40000000000 */
[----:B------:R-:W-:Y:S02]  /*2a30*/  ISETP.NE.AND P0, PT, R18, RZ, PT ;  /* 0x000000ff1200720c */ /* 0x000fe40003f05270 */
[----:B------:R-:W-:Y:S02]  /*2a40*/  FMNMX.FTZ R18, R106, R17, !PT ;  /* 0x000000116a127209 */ /* 0x000fe40007810000 */
[----:B------:R-:W-:-:S02]  /*2a50*/  FSEL R57, R40, -INF , P5 ;  /* 0xff80000028397808 */ /* 0x000fc40002800000 */
[----:B------:R-:W-:Y:S02]  /*2a60*/  FMNMX.FTZ R0, R65, R0, !PT ;  /* 0x0000000041007209 */ /* 0x000fe40007810000 */
[----:B------:R-:W-:Y:S02]  /*2a70*/  ISETP.GT.AND P6, PT, R7, 0x99, PT ;  /* 0x000000990700780c */ /* 0x000fe40003fc4270 */
[----:B------:R-:W-:Y:S02]  /*2a80*/  FMNMX.FTZ R17, R107, R18, !PT ;  /* 0x000000126b117209 */ /* 0x000fe40007810000 */
[----:B------:R-:W-:Y:S02]  /*2a90*/  FSEL R56, R41, -INF , P6 ;  /* 0xff80000029387808 */ /* 0x000fe40003000000 */
[----:B------:R-:W-:Y:S02]  /*2aa0*/  FMNMX.FTZ R9, R57, R0, !PT ;  /* 0x0000000039097209 */ /* 0x000fe40007810000 */
[----:B------:R-:W-:-:S02]  /*2ab0*/  FMNMX.FTZ R18, R78, R17, !PT ;  /* 0x000000114e127209 */ /* 0x000fc40007810000 */
[----:B------:R-:W-:Y:S02]  /*2ac0*/  FMNMX.FTZ R9, R56, R9, !PT ;  /* 0x0000000938097209 */ /* 0x000fe40007810000 */
[----:B------:R-:W-:Y:S02]  /*2ad0*/  FMNMX.FTZ R19, R79, R18, !PT ;  /* 0x000000124f137209 */ /* 0x000fe40007810000 */
[----:B------:R-:W-:Y:S01]  /*2ae0*/  P2R R12, PR, RZ, 0x8 ;  /* 0x00000008ff0c7803 */ /* 0x000fe20000000000 */
[----:B------:R-:W1:Y:S01]  /*2af0*/  SHFL.BFLY PT, R0, R9, 0x2, 0x1f ;  /* 0x0c401f0009007f89 */ /* 0x000e6200000e0000 */
[----:B------:R-:W-:Y:S02]  /*2b00*/  FMNMX.FTZ R20, R82, R19, !PT ;  /* 0x0000001352147209 */ /* 0x000fe40007810000 */
[----:B------:R-:W-:Y:S02]  /*2b10*/  P2R R13, PR, RZ, 0x4 ;  /* 0x00000004ff0d7803 */ /* 0x000fe40000000000 */
[----:B------:R-:W-:-:S02]  /*2b20*/  FMNMX.FTZ R19, R83, R20, !PT ;  /* 0x0000001453137209 */ /* 0x000fc40007810000 */
[----:B------:R-:W-:Y:S02]  /*2b30*/  ISETP.GT.AND P2, PT, R7, 0x78, PT ;  /* 0x000000780700780c */ /* 0x000fe40003f44270 */
[----:B------:R-:W-:Y:S02]  /*2b40*/  FMNMX.FTZ R20, R86, R19, !PT ;  /* 0x0000001356147209 */ /* 0x000fe40007810000 */
[----:B------:R-:W-:Y:S02]  /*2b50*/  P2R R14, PR, RZ, 0x2 ;  /* 0x00000002ff0e7803 */ /* 0x000fe40000000000 */
[----:B------:R-:W-:Y:S02]  /*2b60*/  FMNMX.FTZ R21, R87, R20, !PT ;  /* 0x0000001457157209 */ /* 0x000fe40007810000 */
[----:B------:R-:W-:Y:S02]  /*2b70*/  ISETP.GT.AND P1, PT, R7, 0x79, PT ;  /* 0x000000790700780c */ /* 0x000fe40003f24270 */
[----:B------:R-:W-:-:S02]  /*2b80*/  FMNMX.FTZ R22, R90, R21, !PT ;  /* 0x000000155a167209 */ /* 0x000fc40007810000 */
[----:B------:R-:W-:Y:S02]  /*2b90*/  FSEL R58, R58, -INF , P2 ;  /* 0xff8000003a3a7808 */ /* 0x000fe40001000000 */
[----:B------:R-:W-:Y:S02]  /*2ba0*/  FMNMX.FTZ R21, R91, R22, !PT ;  /* 0x000000165b157209 */ /* 0x000fe40007810000 */
[----:B------:R-:W-:Y:S02]  /*2bb0*/  FSEL R59, R59, -INF , P1 ;  /* 0xff8000003b3b7808 */ /* 0x000fe40000800000 */
[----:B-1----:R-:W-:Y:S02]  /*2bc0*/  FMNMX.FTZ R8, R9, R0, !PT ;  /* 0x0000000009087209 */ /* 0x002fe40007810000 */
[----:B------:R-:W-:Y:S02]  /*2bd0*/  FMNMX.FTZ R22, R62, R21, !PT ;  /* 0x000000153e167209 */ /* 0x000fe40007810000 */
[----:B------:R-:W-:Y:S01]  /*2be0*/  ISETP.NE.AND P1, PT, R14, RZ, PT ;  /* 0x000000ff0e00720c */ /* 0x000fe20003f25270 */
[----:B------:R-:W1:Y:S01]  /*2bf0*/  SHFL.BFLY PT, R11, R8, 0x1, 0x1f ;  /* 0x0c201f00080b7f89 */ /* 0x000e6200000e0000 */
[----:B------:R-:W-:-:S02]  /*2c00*/  FMNMX.FTZ R29, R63, R22, !PT ;  /* 0x000000163f1d7209 */ /* 0x000fc40007810000 */
[----:B------:R-:W-:Y:S02]  /*2c10*/  ISETP.NE.AND P2, PT, R13, RZ, PT ;  /* 0x000000ff0d00720c */ /* 0x000fe40003f45270 */
        /* <DEDUP_REMOVED lines=31> */
[----:B------:R-:W-:Y:S01]  /*2e10*/  FFMA.FTZ R38, R53, UR40, -R111 ;  /* 0x0000002835267c23 */ /* 0x000fe2000801086f */
[----:B------:R-:W-:Y:S01]  /*2e20*/  FMNMX.FTZ R33, R59, R32, !PT ;  /* 0x000000203b217209 */ /* 0x000fe20007810000 */
[----:B------:R-:W-:-:S02]  /*2e30*/  IMAD.U32 R53, RZ, RZ, UR40 ;  /* 0x00000028ff357e24 */ /* 0x000fc4000f8e00ff */
        /* <DEDUP_REMOVED lines=25> */
[----:B------:R-:W-:Y:S01]  /*2fd0*/  MUFU.EX2 R7, R7 ;  /* 0x0000000700077308 */ /* 0x000fe20000000800 */
[----:B------:R-:W-:Y:S01]  /*2fe0*/  FMNMX.FTZ R37, R81, R36, !PT ;  /* 0x0000002451257209 */ /* 0x000fe20007810000 */
[--C-:B--2---:R-:W-:Y:S01]  /*2ff0*/  FFMA.FTZ R40, R6, UR40, -R111.reuse ;  /* 0x0000002806287c23 */ /* 0x104fe2000801086f */
[--C-:B------:R-:W-:Y:S01]  /*3000*/  FFMA.FTZ R36, R48, UR40, -R111.reuse ;  /* 0x0000002830247c23 */ /* 0x100fe2000801086f */
[--C-:B------:R-:W-:Y:S01]  /*3010*/  FFMA.FTZ R48, R44, UR40, -R111.reuse ;  /* 0x000000282c307c23 */ /* 0x100fe2000801086f */
[----:B------:R-:W-:Y:S01]  /*3020*/  FMNMX.FTZ R41, R84, R37, !PT ;  /* 0x0000002554297209 */ /* 0x000fe20007810000 */
[--C-:B------:R-:W-:Y:S01]  /*3030*/  FFMA.FTZ R37, R52, UR40, -R111.reuse ;  /* 0x0000002834257c23 */ /* 0x100fe2000801086f */
[--C-:B------:R-:W-:Y:S01]  /*3040*/  FFMA.FTZ R52, R57, UR40, -R111.reuse ;  /* 0x0000002839347c23 */ /* 0x100fe2000801086f */
[----:B------:R-:W1:Y:S01]  /*3050*/  MUFU.EX2 R8, R8 ;  /* 0x0000000800087308 */ /* 0x000e620000000800 */
[--C-:B------:R-:W-:Y:S01]  /*3060*/  FFMA.FTZ R35, R45, UR40, -R111.reuse ;  /* 0x000000282d237c23 */ /* 0x100fe2000801086f */
[----:B------:R-:W2:Y:S01]  /*3070*/  SHFL.BFLY PT, R42, R41, 0x2, 0x1f ;  /* 0x0c401f00292a7f89 */ /* 0x000ea200000e0000 */
[--C-:B------:R-:W-:Y:S01]  /*3080*/  FFMA.FTZ R45, R69, UR40, -R111.reuse ;  /* 0x00000028452d7c23 */ /* 0x100fe2000801086f */
[--C-:B------:R-:W-:Y:S01]  /*3090*/  FFMA.FTZ R44, R68, UR40, -R111.reuse ;  /* 0x00000028442c7c23 */ /* 0x100fe2000801086f */
[--C-:B------:R-:W-:Y:S01]  /*30a0*/  FFMA.FTZ R88, R88, UR40, -R111.reuse ;  /* 0x0000002858587c23 */ /* 0x100fe2000801086f */
[--C-:B------:R-:W-:Y:S01]  /*30b0*/  FFMA.FTZ R22, R89, UR40, -R111.reuse ;  /* 0x0000002859167c23 */ /* 0x100fe2000801086f */
[--C-:B------:R-:W-:Y:S01]  /*30c0*/  FFMA.FTZ R23, R23, UR40, -R111.reuse ;  /* 0x0000002817177c23 */ /* 0x100fe2000801086f */
[----:B------:R-:W3:Y:S01]  /*30d0*/  MUFU.EX2 R9, R9 ;  /* 0x0000000900097308 */ /* 0x000ee20000000800 */
[--C-:B------:R-:W-:Y:S01]  /*30e0*/  FFMA.FTZ R24, R24, UR40, -R111.reuse ;  /* 0x0000002818187c23 */ /* 0x100fe2000801086f */
[--C-:B------:R-:W-:Y:S01]  /*30f0*/  FFMA.FTZ R26, R26, UR40, -R111.reuse ;  /* 0x000000281a1a7c23 */ /* 0x100fe2000801086f */
[--C-:B------:R-:W-:Y:S01]  /*3100*/  FFMA.FTZ R108, R108, UR40, -R111.reuse ;  /* 0x000000286c6c7c23 */ /* 0x100fe2000801086f */
[--C-:B------:R-:W-:Y:S01]  /*3110*/  FFMA.FTZ R28, R109, UR40, -R111.reuse ;  /* 0x000000286d1c7c23 */ /* 0x100fe2000801086f */
[----:B------:R-:W-:-:S03]  /*3120*/  FFMA.FTZ R32, R110, UR40, -R111 ;  /* 0x000000286e207c23 */ /* 0x000fc6000801086f */
[----:B------:R-:W-:Y:S08]  /*3130*/  MUFU.EX2 R34, R60 ;  /* 0x0000003c00227308 */ /* 0x000ff00000000800 */
[----:B------:R-:W4:Y:S01]  /*3140*/  MUFU.EX2 R10, R10 ;  /* 0x0000000a000a7308 */ /* 0x000f220000000800 */
[----:B--2---:R-:W-:Y:S01]  /*3150*/  FMNMX.FTZ R49, R41, R42, !PT ;  /* 0x0000002a29317209 */ /* 0x004fe20007810000 */
[----:B------:R-:W-:-:S04]  /*3160*/  FFMA.FTZ R42, R64, UR40, -R111 ;  /* 0x00000028402a7c23 */ /* 0x000fc8000801086f */
[----:B------:R-:W2:Y:S02]  /*3170*/  SHFL.BFLY PT, R6, R49, 0x1, 0x1f ;  /* 0x0c201f0031067f89 */ /* 0x000ea400000e0000 */
[----:B------:R-:W5:Y:S08]  /*3180*/  MUFU.EX2 R11, R11 ;  /* 0x0000000b000b7308 */ /* 0x000f700000000800 */
[----:B------:R-:W-:Y:S08]  /*3190*/  MUFU.EX2 R41, R48 ;  /* 0x0000003000297308 */ /* 0x000ff00000000800 */
[----:B------:R-:W0:Y:S01]  /*31a0*/  MUFU.EX2 R12, R12 ;  /* 0x0000000c000c7308 */ /* 0x000e220000000800 */
[----:B--2---:R-:W-:-:S07]  /*31b0*/  FMNMX.FTZ R6, R49, R6, !PT ;  /* 0x0000000631067209 */ /* 0x004fce0007810000 */
[----:B------:R1:W-:Y:S01]  /*31c0*/  MUFU.EX2 R48, R72 ;  /* 0x0000004800307308 */ /* 0x0003e20000000800 */
[--C-:B------:R-:W-:Y:S01]  /*31d0*/  FFMA.FTZ R49, R65, UR40, -R111.reuse ;  /* 0x0000002841317c23 */ /* 0x100fe2000801086f */
[C---:B------:R-:W-:Y:S01]  /*31e0*/  FSETP.NEU.FTZ.AND P1, PT, R6.reuse, -INF , PT ;  /* 0xff8000000600780b */ /* 0x040fe20003f3d000 */
[----:B------:R-:W-:Y:S01]  /*31f0*/  FFMA.FTZ R57, R6, R53, -8 ;  /* 0xc100000006397423 */ /* 0x000fe20000010035 */
[----:B------:R-:W-:-:S04]  /*3200*/  FFMA.FTZ R53, R56, UR40, -R111 ;  /* 0x0000002838357c23 */ /* 0x000fc8000801086f */
[----:B------:R-:W2:Y:S01]  /*3210*/  MUFU.EX2 R13, R13 ;  /* 0x0000000d000d7308 */ /* 0x000ea20000000800 */
[----:B------:R-:W-:Y:S01]  /*3220*/  FSEL R85, R57, RZ, P1 ;  /* 0x000000ff39557208 */ /* 0x000fe20000800000 */
[----:B-1----:R-:W-:Y:S01]  /*3230*/  FADD.FTZ R72, R7, R8 ;  /* 0x0000000807487221 */ /* 0x002fe20000010000 */
        /* <DEDUP_REMOVED lines=12> */
[----:B---3--:R-:W-:Y:S01]  /*3300*/  FADD.FTZ R87, R9, R72 ;  /* 0x0000004809577221 */ /* 0x008fe20000010000 */
[--C-:B------:R-:W-:Y:S01]  /*3310*/  FFMA.FTZ R64, R78, UR40, -R85.reuse ;  /* 0x000000284e407c23 */ /* 0x100fe20008010855 */
[----:B------:R-:W-:Y:S01]  /*3320*/  FFMA.FTZ R82, R82, UR40, -R85 ;  /* 0x0000002852527c23 */ /* 0x000fe20008010855 */
[----:B------:R-:W1:Y:S01]  /*3330*/  MUFU.EX2 R57, R57 ;  /* 0x0000003900397308 */ /* 0x000e620000000800 */
[----:B----4-:R-:W-:Y:S01]  /*3340*/  FADD.FTZ R78, R10, R87 ;  /* 0x000000570a4e7221 */ /* 0x010fe20000010000 */
[--C-:B------:R-:W-:Y:S01]  /*3350*/  FFMA.FTZ R83, R83, UR40, -R85.reuse ;  /* 0x0000002853537c23 */ /* 0x100fe20008010855 */
[--C-:B------:R-:W-:Y:S01]  /*3360*/  FFMA.FTZ R68, R86, UR40, -R85.reuse ;  /* 0x0000002856447c23 */ /* 0x100fe20008010855 */
[--C-:B------:R-:W-:Y:S01]  /*3370*/  FFMA.FTZ R90, R90, UR40, -R85.reuse ;  /* 0x000000285a5a7c23 */ /* 0x100fe20008010855 */
[----:B-----5:R-:W-:Y:S01]  /*3380*/  FADD.FTZ R87, R11, R78 ;  /* 0x0000004e0b577221 */ /* 0x020fe20000010000 */
[--C-:B------:R-:W-:Y:S01]  /*3390*/  FFMA.FTZ R91, R91, UR40, -R85.reuse ;  /* 0x000000285b5b7c23 */ /* 0x100fe20008010855 */
[----:B------:R-:W-:Y:S01]  /*33a0*/  FFMA.FTZ R62, R62, UR40, -R85 ;  /* 0x000000283e3e7c23 */ /* 0x000fe20008010855 */
[----:B------:R-:W3:Y:S01]  /*33b0*/  MUFU.EX2 R98, R98 ;  /* 0x0000006200627308 */ /* 0x000ee20000000800 */
[----:B0-----:R-:W-:Y:S01]  /*33c0*/  FADD.FTZ R78, R12, R87 ;  /* 0x000000570c4e7221 */ /* 0x001fe20000010000 */
[--C-:B------:R-:W-:Y:S01]  /*33d0*/  FFMA.FTZ R63, R63, UR40, -R85.reuse ;  /* 0x000000283f3f7c23 */ /* 0x100fe20008010855 */
[--C-:B------:R-:W-:Y:S01]  /*33e0*/  FFMA.FTZ R66, R66, UR40, -R85.reuse ;  /* 0x0000002842427c23 */ /* 0x100fe20008010855 */
[--C-:B------:R-:W-:Y:S01]  /*33f0*/  FFMA.FTZ R67, R67, UR40, -R85.reuse ;  /* 0x0000002843437c23 */ /* 0x100fe20008010855 */
[----:B--2---:R-:W-:Y:S01]  /*3400*/  FADD.FTZ R87, R13, R78 ;  /* 0x0000004e0d577221 */ /* 0x004fe20000010000 */
[--C-:B------:R-:W-:Y:S01]  /*3410*/  FFMA.FTZ R70, R70, UR40, -R85.reuse ;  /* 0x0000002846467c23 */ /* 0x100fe20008010855 */
[----:B------:R-:W-:Y:S01]  /*3420*/  FFMA.FTZ R71, R71, UR40, -R85 ;  /* 0x0000002847477c23 */ /* 0x000fe20008010855 */
[----:B------:R-:W0:Y:S01]  /*3430*/  MUFU.EX2 R99, R99 ;  /* 0x0000006300637308 */ /* 0x000e220000000800 */
        /* <DEDUP_REMOVED lines=8> */
[----:B---3--:R-:W-:Y:S01]  /*34c0*/  FADD.FTZ R72, R98, R79 ;  /* 0x0000004f62487221 */ /* 0x008fe20000010000 */
[--C-:B------:R-:W-:Y:S01]  /*34d0*/  FFMA.FTZ R54, R54, UR40, -R85.reuse ;  /* 0x0000002836367c23 */ /* 0x100fe20008010855 */
[--C-:B------:R-:W-:Y:S01]  /*34e0*/  FFMA.FTZ R55, R55, UR40, -R85.reuse ;  /* 0x0000002837377c23 */ /* 0x100fe20008010855 */
[--C-:B------:R-:W-:Y:S01]  /*34f0*/  FFMA.FTZ R58, R58, UR40, -R85.reuse ;  /* 0x000000283a3a7c23 */ /* 0x100fe20008010855 */
[--C-:B------:R-:W-:Y:S01]  /*3500*/  FFMA.FTZ R59, R59, UR40, -R85.reuse ;  /* 0x000000283b3b7c23 */ /* 0x100fe20008010855 */
[--C-:B------:R-:W-:Y:S01]  /*3510*/  FFMA.FTZ R30, R30, UR40, -R85.reuse ;  /* 0x000000281e1e7c23 */ /* 0x100fe20008010855 */
[--C-:B------:R-:W-:Y:S01]  /*3520*/  FFMA.FTZ R31, R31, UR40, -R85.reuse ;  /* 0x000000281f1f7c23 */ /* 0x100fe20008010855 */
[----:B------:R-:W2:Y:S01]  /*3530*/  MUFU.EX2 R61, R61 ;  /* 0x0000003d003d7308 */ /* 0x000ea20000000800 */
[----:B0-----:R-:W-:Y:S01]  /*3540*/  FADD.FTZ R79, R99, R72 ;  /* 0x00000048634f7221 */ /* 0x001fe20000010000 */
[--C-:B------:R-:W-:Y:S01]  /*3550*/  FFMA.FTZ R76, R76, UR40, -R85.reuse ;  /* 0x000000284c4c7c23 */ /* 0x100fe20008010855 */
[--C-:B------:R-:W-:Y:S01]  /*3560*/  FFMA.FTZ R77, R77, UR40, -R85.reuse ;  /* 0x000000284d4d7c23 */ /* 0x100fe20008010855 */
[--C-:B------:R-:W-:Y:S01]  /*3570*/  FFMA.FTZ R73, R73, UR40, -R85.reuse ;  /* 0x0000002849497c23 */ /* 0x100fe20008010855 */
[--C-:B------:R-:W-:Y:S01]  /*3580*/  FFMA.FTZ R80, R80, UR40, -R85.reuse ;  /* 0x0000002850507c23 */ /* 0x100fe20008010855 */
[--C-:B------:R-:W-:Y:S01]  /*3590*/  FFMA.FTZ R81, R81, UR40, -R85.reuse ;  /* 0x0000002851517c23 */ /* 0x100fe20008010855 */
[----:B------:R-:W-:Y:S01]  /*35a0*/  FFMA.FTZ R84, R84, UR40, -R85 ;  /* 0x0000002854547c23 */ /* 0x000fe20008010855 */
[----:B------:R-:W0:Y:S01]  /*35b0*/  MUFU.EX2 R106, R106 ;  /* 0x0000006a006a7308 */ /* 0x000e220000000800 */
[----:B-1----:R-:W-:Y:S01]  /*35c0*/  FADD.FTZ R72, R60, R79 ;  /* 0x0000004f3c487221 */ /* 0x002fe20000010000 */
[----:B------:R-:W-:Y:S01]  /*35d0*/  F2FP.SATFINITE.E4M3.F32.PACK_AB_MERGE_C R85, R10, R9, RZ ;  /* 0x000000090a55723e */ /* 0x000fe200048070ff */
[----:B------:R-:W-:Y:S01]  /*35e0*/  IMAD.MOV.U32 R86, RZ, RZ, R25 ;  /* 0x000000ffff567224 */ /* 0x000fe200078e0019 */
[----:B------:R-:W-:-:S02]  /*35f0*/  F2FP.SATFINITE.E4M3.F32.PACK_AB_MERGE_C R98, R99, R98, RZ ;  /* 0x000000626362723e */ /* 0x000fc400048070ff */
[----:B------:R-:W-:Y:S01]  /*3600*/  F2FP.SATFINITE.E4M3.F32.PACK_AB_MERGE_C R180, R8, R7, R85 ;  /* 0x0000000708b4723e */ /* 0x000fe20004807055 */
[--C-:B------:R-:W-:Y:S01]  /*3610*/  IMAD.MOV.U32 R85, RZ, RZ, R25.reuse ;  /* 0x000000ffff557224 */ /* 0x100fe200078e0019 */
[----:B------:R-:W1:Y:S01]  /*3620*/  MUFU.EX2 R14, R14 ;  /* 0x0000000e000e7308 */ /* 0x000e620000000800 */
[----:B--2---:R-:W-:Y:S01]  /*3630*/  FADD.FTZ R79, R61, R72 ;  /* 0x000000483d4f7221 */ /* 0x004fe20000010000 */
[----:B------:R-:W-:Y:S01]  /*3640*/  F2FP.SATFINITE.E4M3.F32.PACK_AB_MERGE_C R181, R57, R56, R98 ;  /* 0x0000003839b5723e */ /* 0x000fe20004807062 */
[--C-:B------:R-:W-:Y:S02]  /*3650*/  IMAD.MOV.U32 R57, RZ, RZ, R25.reuse ;  /* 0x000000ffff397224 */ /* 0x100fe400078e0019 */
[----:B------:R-:W-:-:S03]  /*3660*/  IMAD.MOV.U32 R56, RZ, RZ, R25 ;  /* 0x000000ffff387224 */ /* 0x000fc600078e0019 */
[----:B------:R-:W2:Y:S01]  /*3670*/  MUFU.EX2 R107, R107 ;  /* 0x0000006b006b7308 */ /* 0x000ea20000000800 */
[----:B0-----:R-:W-:-:S07]  /*3680*/  FADD.FTZ R72, R106, R79 ;  /* 0x0000004f6a487221 */ /* 0x001fce0000010000 */
[----:B------:R-:W0:Y:S01]  /*3690*/  MUFU.EX2 R64, R64 ;  /* 0x0000004000407308 */ /* 0x000e220000000800 */
[----:B-1----:R-:W-:-:S04]  /*36a0*/  FADD.FTZ R78, R14, R87 ;  /* 0x000000570e4e7221 */ /* 0x002fc80000010000 */
[----:B------:R-:W-:-:S03]  /*36b0*/  FADD.FTZ R87, R15, R78 ;  /* 0x0000004e0f577221 */ /* 0x000fc60000010000 */
[----:B------:R-:W1:Y:S01]  /*36c0*/  MUFU.EX2 R16, R16 ;  /* 0x0000001000107308 */ /* 0x000e620000000800 */
[C---:B--2---:R-:W-:Y:S01]  /*36d0*/  FADD.FTZ R79, R107.reuse, R72 ;  /* 0x000000486b4f7221 */ /* 0x044fe20000010000 */
[----:B------:R-:W-:-:S04]  /*36e0*/  F2FP.SATFINITE.E4M3.F32.PACK_AB_MERGE_C R106, R107, R106, RZ ;  /* 0x0000006a6b6a723e */ /* 0x000fc800048070ff */
[----:B------:R-:W-:Y:S01]  /*36f0*/  F2FP.SATFINITE.E4M3.F32.PACK_AB_MERGE_C R183, R61, R60, R106 ;  /* 0x0000003c3db7723e */ /* 0x000fe2000480706a */
[----:B------:R-:W-:Y:S01]  /*3700*/  IMAD.MOV.U32 R60, RZ, RZ, R25 ;  /* 0x000000ffff3c7224 */ /* 0x000fe200078e0019 */
[----:B------:R-:W2:Y:S01]  /*3710*/  MUFU.EX2 R65, R65 ;  /* 0x0000004100417308 */ /* 0x000ea20000000800 */
[----:B0-----:R-:W-:Y:S01]  /*3720*/  FADD.FTZ R72, R64, R79 ;  /* 0x0000004f40487221 */ /* 0x001fe20000010000 */
[----:B------:R-:W-:-:S06]  /*3730*/  MOV R61, R25 ;  /* 0x00000019003d7202 */ /* 0x000fcc0000000f00 */
        /* <DEDUP_REMOVED lines=19> */
[----:B0-----:R-:W-:Y:S01]  /*3870*/  FADD.FTZ R72, R68, R79 ;  /* 0x0000004f44487221 */ /* 0x001fe20000010000 */
[--C-:B------:R-:W-:Y:S02]  /*3880*/  IMAD.MOV.U32 R64, RZ, RZ, R25.reuse ;  /* 0x000000ffff407224 */ /* 0x100fe400078e0019 */
[----:B------:R-:W-:-:S04]  /*3890*/  IMAD.MOV.U32 R82, RZ, RZ, R25 ;  /* 0x000000ffff527224 */ /* 0x000fc800078e0019 */
        /* <DEDUP_REMOVED lines=10> */
[----:B------:R-:W-:Y:S01]  /*3940*/  F2FP.SATFINITE.E4M3.F32.PACK_AB_MERGE_C R21, R22, R21, RZ ;  /* 0x000000151615723e */ /* 0x000fe200048070ff */
[----:B------:R-:W-:-:S03]  /*3950*/  IMAD.MOV.U32 R87, RZ, RZ, R25 ;  /* 0x000000ffff577224 */ /* 0x000fc600078e0019 */
[----:B------:R-:W-:Y:S02]  /*3960*/  F2FP.SATFINITE.E4M3.F32.PACK_AB_MERGE_C R186, R20, R19, R21 ;  /* 0x0000001314ba723e */ /* 0x000fe40004807015 */
[----:B------:R-:W2:Y:S01]  /*3970*/  MUFU.EX2 R62, R62 ;  /* 0x0000003e003e7308 */ /* 0x000ea20000000800 */
[C---:B0-----:R-:W-:Y:S01]  /*3980*/  FADD.FTZ R9, R91.reuse, R72 ;  /* 0x000000485b097221 */ /* 0x041fe20000010000 */
[----:B------:R-:W-:Y:S02]  /*3990*/  F2FP.SATFINITE.E4M3.F32.PACK_AB_MERGE_C R72, R14, R13, RZ ;  /* 0x0000000d0e48723e */ /* 0x000fe400048070ff */
[----:B------:R-:W-:Y:S02]  /*39a0*/  F2FP.SATFINITE.E4M3.F32.PACK_AB_MERGE_C R90, R91, R90, RZ ;  /* 0x0000005a5b5a723e */ /* 0x000fe400048070ff */
[----:B------:R-:W-:Y:S01]  /*39b0*/  F2FP.SATFINITE.E4M3.F32.PACK_AB_MERGE_C R182, R12, R11, R72 ;  /* 0x0000000b0cb6723e */ /* 0x000fe20004807048 */
[--C-:B------:R-:W-:Y:S01]  /*39c0*/  IMAD.MOV.U32 R72, RZ, RZ, R25.reuse ;  /* 0x000000ffff487224 */ /* 0x100fe200078e0019 */
[----:B------:R-:W0:Y:S01]  /*39d0*/  MUFU.EX2 R24, R24 ;  /* 0x0000001800187308 */ /* 0x000e220000000800 */
[----:B-1----:R-:W-:Y:S01]  /*39e0*/  FADD.FTZ R79, R23, R78 ;  /* 0x0000004e174f7221 */ /* 0x002fe20000010000 */
[----:B------:R-:W-:Y:S01]  /*39f0*/  F2FP.SATFINITE.E4M3.F32.PACK_AB_MERGE_C R187, R69, R68, R90 ;  /* 0x0000004445bb723e */ /* 0x000fe2000480705a */
[----:B------:R-:W-:-:S02]  /*3a00*/  IMAD.MOV.U32 R69, RZ, RZ, R25 ;  /* 0x000000ffff457224 */ /* 0x000fc400078e0019 */
[--C-:B------:R-:W-:Y:S02]  /*3a10*/  IMAD.MOV.U32 R68, RZ, RZ, R25.reuse ;  /* 0x000000ffff447224 */ /* 0x100fe400078e0019 */
[----:B------:R-:W-:Y:S01]  /*3a20*/  IMAD.MOV.U32 R78, RZ, RZ, R25 ;  /* 0x000000ffff4e7224 */ /* 0x000fe200078e0019 */
        /* <DEDUP_REMOVED lines=13> */
[----:B------:R-:W2:Y:S01]  /*3b00*/  MUFU.EX2 R27, R108 ;  /* 0x0000006c001b7308 */ /* 0x000ea20000000800 */
[----:B0-----:R-:W-:Y:S01]  /*3b10*/  FADD.FTZ R14, R66, R9 ;  /* 0x00000009420e7221 */ /* 0x001fe20000010000 */
[----:B------:R-:W-:-:S02]  /*3b20*/  IMAD.MOV.U32 R26, RZ, RZ, R25 ;  /* 0x000000ffff1a7224 */ /* 0x000fc400078e0019 */
[----:B------:R-:W-:-:S04]  /*3b30*/  IMAD.MOV.U32 R29, RZ, RZ, R25 ;  /* 0x000000ffff1d7224 */ /* 0x000fc800078e0019 */
[----:B------:R-:W0:Y:S01]  /*3b40*/  MUFU.EX2 R70, R70 ;  /* 0x0000004600467308 */ /* 0x000e220000000800 */
[C---:B-1----:R-:W-:Y:S01]  /*3b50*/  FADD.FTZ R9, R67.reuse, R14 ;  /* 0x0000000e43097221 */ /* 0x042fe20000010000 */
[----:B------:R-:W-:Y:S01]  /*3b60*/  F2FP.SATFINITE.E4M3.F32.PACK_AB_MERGE_C R66, R67, R66, RZ ;  /* 0x000000424342723e */ /* 0x000fe200048070ff */
[----:B------:R-:W-:-:S03]  /*3b70*/  IMAD.MOV.U32 R67, RZ, RZ, R25 ;  /* 0x000000ffff437224 */ /* 0x000fc600078e0019 */
[----:B------:R-:W-:Y:S01]  /*3b80*/  F2FP.SATFINITE.E4M3.F32.PACK_AB_MERGE_C R177, R63, R62, R66 ;  /* 0x0000003e3fb1723e */ /* 0x000fe20004807042 */
[--C-:B------:R-:W-:Y:S01]  /*3b90*/  IMAD.MOV.U32 R63, RZ, RZ, R25.reuse ;  /* 0x000000ffff3f7224 */ /* 0x100fe200078e0019 */
[----:B------:R-:W1:Y:S01]  /*3ba0*/  MUFU.EX2 R28, R28 ;  /* 0x0000001c001c7308 */ /* 0x000e620000000800 */
[----:B--2---:R-:W-:Y:S01]  /*3bb0*/  FADD.FTZ R13, R27, R10 ;  /* 0x0000000a1b0d7221 */ /* 0x004fe20000010000 */
[--C-:B------:R-:W-:Y:S02]  /*3bc0*/  IMAD.MOV.U32 R62, RZ, RZ, R25.reuse ;  /* 0x000000ffff3e7224 */ /* 0x100fe400078e0019 */
[----:B------:R-:W-:-:S04]  /*3bd0*/  IMAD.MOV.U32 R66, RZ, RZ, R25 ;  /* 0x000000ffff427224 */ /* 0x000fc800078e0019 */
        /* <DEDUP_REMOVED lines=8> */
[----:B------:R-:W-:-:S03]  /*3c60*/  F2FP.SATFINITE.E4M3.F32.PACK_AB_MERGE_C R32, R33, R32, RZ ;  /* 0x000000202120723e */ /* 0x000fc600048070ff */
[----:B------:R-:W-:Y:S01]  /*3c70*/  FADD.FTZ R33, R33, R10 ;  /* 0x0000000a21217221 */ /* 0x000fe20000010000 */
[----:B------:R-:W-:Y:S01]  /*3c80*/  F2FP.SATFINITE.E4M3.F32.PACK_AB_MERGE_C R178, R28, R27, R32 ;  /* 0x0000001b1cb2723e */ /* 0x000fe20004807020 */
[----:B------:R-:W-:Y:S01]  /*3c90*/  IMAD.MOV.U32 R27, RZ, RZ, R25 ;  /* 0x000000ffff1b7224 */ /* 0x000fe200078e0019 */
[----:B------:R-:W0:Y:S01]  /*3ca0*/  MUFU.EX2 R46, R46 ;  /* 0x0000002e002e7308 */ /* 0x000e220000000800 */
        /* <DEDUP_REMOVED lines=9> */
[----:B------:R-:W-:Y:S01]  /*3d40*/  IMAD.MOV.U32 R70, RZ, RZ, R25 ;  /* 0x000000ffff467224 */ /* 0x000fe200078e0019 */
[----:B------:R-:W-:Y:S01]  /*3d50*/  MOV R71, R25 ;  /* 0x0000001900477202 */ /* 0x000fe20000000f00 */
[----:B------:R-:W2:Y:S01]  /*3d60*/  MUFU.EX2 R47, R47 ;  /* 0x0000002f002f7308 */ /* 0x000ea20000000800 */
[----:B0-----:R-:W-:Y:S01]  /*3d70*/  FADD.FTZ R10, R46, R75 ;  /* 0x0000004b2e0a7221 */ /* 0x001fe20000010000 */
[----:B------:R-:W-:-:S02]  /*3d80*/  IMAD.MOV.U32 R75, RZ, RZ, R25 ;  /* 0x000000ffff4b7224 */ /* 0x000fc400078e0019 */
        /* <DEDUP_REMOVED lines=16> */
[C---:B0-----:R-:W-:Y:S01]  /*3e90*/  F2FP.SATFINITE.E4M3.F32.PACK_AB_MERGE_C R50, R51.reuse, R50, RZ ;  /* 0x000000323332723e */ /* 0x041fe200048070ff */
[----:B------:R-:W-:Y:S01]  /*3ea0*/  FADD.FTZ R51, R51, R10 ;  /* 0x0000000a33337221 */ /* 0x000fe20000010000 */
[--C-:B------:R-:W-:Y:S02]  /*3eb0*/  IMAD.MOV.U32 R34, RZ, RZ, R25.reuse ;  /* 0x000000ffff227224 */ /* 0x100fe400078e0019 */
[----:B------:R-:W-:Y:S01]  /*3ec0*/  F2FP.SATFINITE.E4M3.F32.PACK_AB_MERGE_C R173, R47, R46, R50 ;  /* 0x0000002e2fad723e */ /* 0x000fe20004807032 */
[--C-:B------:R-:W-:Y:S02]  /*3ed0*/  IMAD.MOV.U32 R36, RZ, RZ, R25.reuse ;  /* 0x000000ffff247224 */ /* 0x100fe400078e0019 */
[----:B------:R-:W0:Y:S01]  /*3ee0*/  MUFU.EX2 R38, R38 ;  /* 0x0000002600267308 */ /* 0x000e220000000800 */
[----:B-1----:R-:W-:Y:S01]  /*3ef0*/  FADD.FTZ R7, R37, R8 ;  /* 0x0000000825077221 */ /* 0x002fe20000010000 */
[----:B------:R-:W-:-:S02]  /*3f00*/  IMAD.MOV.U32 R47, RZ, RZ, R25 ;  /* 0x000000ffff2f7224 */ /* 0x000fc400078e0019 */
[--C-:B------:R-:W-:Y:S02]  /*3f10*/  IMAD.MOV.U32 R46, RZ, RZ, R25.reuse ;  /* 0x000000ffff2e7224 */ /* 0x100fe400078e0019 */
[----:B------:R-:W-:Y:S02]  /*3f20*/  IMAD.MOV.U32 R50, RZ, RZ, R25 ;  /* 0x000000ffff327224 */ /* 0x000fe400078e0019 */
[----:B------:R-:W1:Y:S01]  /*3f30*/  MUFU.EX2 R55, R55 ;  /* 0x0000003700377308 */ /* 0x000e620000000800 */
[----:B--2---:R-:W-:Y:S01]  /*3f40*/  FADD.FTZ R8, R54, R51 ;  /* 0x0000003336087221 */ /* 0x004fe20000010000 */
[----:B------:R-:W-:-:S06]  /*3f50*/  MOV R51, R25 ;  /* 0x0000001900337202 */ /* 0x000fcc0000000f00 */
[----:B------:R-:W2:Y:S01]  /*3f60*/  MUFU.EX2 R40, R40 ;  /* 0x0000002800287308 */ /* 0x000ea20000000800 */
[----:B0-----:R-:W-:-:S07]  /*3f70*/  FADD.FTZ R7, R38, R7 ;  /* 0x0000000726077221 */ /* 0x001fce0000010000 */
[----:B------:R-:W0:Y:S01]  /*3f80*/  MUFU.EX2 R58, R58 ;  /* 0x0000003a003a7308 */ /* 0x000e220000000800 */
        /* <DEDUP_REMOVED lines=8> */
[----:B0-----:R-:W-:Y:S01]  /*4010*/  FADD.FTZ R8, R58, R9 ;  /* 0x000000093a087221 */ /* 0x001fe20000010000 */
[--C-:B------:R-:W-:Y:S02]  /*4020*/  IMAD.MOV.U32 R38, RZ, RZ, R25.reuse ;  /* 0x000000ffff267224 */ /* 0x100fe400078e0019 */
[----:B------:R-:W-:-:S04]  /*4030*/  IMAD.MOV.U32 R40, RZ, RZ, R25 ;  /* 0x000000ffff287224 */ /* 0x000fc800078e0019 */
[----:B------:R-:W0:Y:S01]  /*4040*/  MUFU.EX2 R45, R45 ;  /* 0x0000002d002d7308 */ /* 0x000e220000000800 */
[C---:B-1----:R-:W-:Y:S01]  /*4050*/  F2FP.SATFINITE.E4M3.F32.PACK_AB_MERGE_C R58, R59.reuse, R58, RZ ;  /* 0x0000003a3b3a723e */ /* 0x042fe200048070ff */
        /* <DEDUP_REMOVED lines=9> */
[----:B-1----:R-:W-:Y:S01]  /*40f0*/  FADD.FTZ R8, R42, R41 ;  /* 0x000000292a087221 */ /* 0x002fe20000010000 */
[----:B------:R-:W-:-:S06]  /*4100*/  MOV R41, R25 ;  /* 0x0000001900297202 */ /* 0x000fcc0000000f00 */
[----:B------:R-:W1:Y:S01]  /*4110*/  MUFU.EX2 R31, R31 ;  /* 0x0000001f001f7308 */ /* 0x000e620000000800 */
[----:B--2---:R-:W-:Y:S01]  /*4120*/  FADD.FTZ R10, R30, R59 ;  /* 0x0000003b1e0a7221 */ /* 0x004fe20000010000 */
[----:B------:R-:W-:-:S06]  /*4130*/  IMAD.MOV.U32 R59, RZ, RZ, R25 ;  /* 0x000000ffff3b7224 */ /* 0x000fcc00078e0019 */
[----:B------:R-:W2:Y:S01]  /*4140*/  MUFU.EX2 R76, R76 ;  /* 0x0000004c004c7308 */ /* 0x000ea20000000800 */
[C---:B0-----:R-:W-:Y:S01]  /*4150*/  F2FP.SATFINITE.E4M3.F32.PACK_AB_MERGE_C R168, R43.reuse, R42, R7 ;  /* 0x0000002a2ba8723e */ /* 0x041fe20004807007 */
[----:B------:R-:W-:Y:S01]  /*4160*/  FADD.FTZ R43, R43, R8 ;  /* 0x000000082b2b7221 */ /* 0x000fe20000010000 */
[----:B------:R-:W-:-:S03]  /*4170*/  IMAD.MOV.U32 R42, RZ, RZ, R25 ;  /* 0x000000ffff2a7224 */ /* 0x000fc600078e0019 */
[----:B------:R-:W-:Y:S01]  /*4180*/  FADD.FTZ R44, R44, R43 ;  /* 0x0000002b2c2c7221 */ /* 0x000fe20000010000 */
[--C-:B------:R-:W-:Y:S01]  /*4190*/  IMAD.MOV.U32 R43, RZ, RZ, R25.reuse ;  /* 0x000000ffff2b7224 */ /* 0x100fe200078e0019 */
[----:B------:R-:W0:Y:S01]  /*41a0*/  MUFU.EX2 R77, R77 ;  /* 0x0000004d004d7308 */ /* 0x000e220000000800 */
[----:B-1----:R-:W-:Y:S01]  /*41b0*/  FADD.FTZ R7, R31, R10 ;  /* 0x0000000a1f077221 */ /* 0x002fe20000010000 */
[----:B------:R-:W-:Y:S01]  /*41c0*/  FADD.FTZ R45, R45, R44 ;  /* 0x0000002c2d2d7221 */ /* 0x000fe20000010000 */
[----:B------:R-:W-:-:S03]  /*41d0*/  IMAD.MOV.U32 R44, RZ, RZ, R25 ;  /* 0x000000ffff2c7224 */ /* 0x000fc600078e0019 */
[----:B------:R-:W-:Y:S01]  /*41e0*/  FADD.FTZ R10, R48, R45 ;  /* 0x0000002d300a7221 */ /* 0x000fe20000010000 */
[----:B------:R-:W-:Y:S01]  /*41f0*/  IMAD.MOV.U32 R45, RZ, RZ, R25 ;  /* 0x000000ffff2d7224 */ /* 0x000fe200078e0019 */
[----:B------:R-:W1:Y:S01]  /*4200*/  MUFU.EX2 R73, R73 ;  /* 0x0000004900497308 */ /* 0x000e620000000800 */
[----:B--2---:R-:W-:-:S07]  /*4210*/  FADD.FTZ R8, R76, R7 ;  /* 0x000000074c087221 */ /* 0x004fce0000010000 */
[----:B------:R-:W2:Y:S01]  /*4220*/  MUFU.EX2 R49, R49 ;  /* 0x0000003100317308 */ /* 0x000ea20000000800 */
[C---:B0-----:R-:W-:Y:S01]  /*4230*/  FADD.FTZ R8, R77.reuse, R8 ;  /* 0x000000084d087221 */ /* 0x041fe20000010000 */
[----:B------:R-:W-:Y:S01]  /*4240*/  F2FP.SATFINITE.E4M3.F32.PACK_AB_MERGE_C R76, R77, R76, RZ ;  /* 0x0000004c4d4c723e */ /* 0x000fe200048070ff */
[----:B------:R-:W-:-:S03]  /*4250*/  IMAD.MOV.U32 R77, RZ, RZ, R25 ;  /* 0x000000ffff4d7224 */ /* 0x000fc600078e0019 */
[----:B------:R-:W-:Y:S01]  /*4260*/  F2FP.SATFINITE.E4M3.F32.PACK_AB_MERGE_C R169, R31, R30, R76 ;  /* 0x0000001e1fa9723e */ /* 0x000fe2000480704c */
[--C-:B------:R-:W-:Y:S01]  /*4270*/  IMAD.MOV.U32 R30, RZ, RZ, R25.reuse ;  /* 0x000000ffff1e7224 */ /* 0x100fe200078e0019 */
[----:B------:R-:W0:Y:S01]  /*4280*/  MUFU.EX2 R80, R80 ;  /* 0x0000005000507308 */ /* 0x000e220000000800 */
[----:B-1----:R-:W-:Y:S01]  /*4290*/  FADD.FTZ R7, R73, R8 ;  /* 0x0000000849077221 */ /* 0x002fe20000010000 */
[----:B------:R-:W-:Y:S01]  /*42a0*/  MOV R31, R25 ;  /* 0x00000019001f7202 */ /* 0x000fe20000000f00 */
[----:B------:R-:W-:-:S05]  /*42b0*/  IMAD.MOV.U32 R76, RZ, RZ, R25 ;  /* 0x000000ffff4c7224 */ /* 0x000fca00078e0019 */
[----:B------:R-:W-:Y:S01]  /*42c0*/  MUFU.EX2 R52, R52 ;  /* 0x0000003400347308 */ /* 0x000fe20000000800 */
[----:B--2---:R-:W-:-:S07]  /*42d0*/  FADD.FTZ R9, R49, R10 ;  /* 0x0000000a31097221 */ /* 0x004fce0000010000 */
[----:B------:R-:W1:Y:S01]  /*42e0*/  MUFU.EX2 R53, R53 ;  /* 0x0000003500357308 */ /* 0x000e620000000800 */
[----:B0-----:R-:W-:-:S07]  /*42f0*/  FADD.FTZ R8, R80, R7 ;  /* 0x0000000750087221 */ /* 0x001fce0000010000 */
[----:B------:R-:W0:Y:S08]  /*4300*/  MUFU.EX2 R81, R81 ;  /* 0x0000005100517308 */ /* 0x000e300000000800 */
[----:B------:R-:W2:Y:S01]  /*4310*/  MUFU.EX2 R84, R84 ;  /* 0x0000005400547308 */ /* 0x000ea20000000800 */
[----:B-1----:R-:W-:Y:S01]  /*4320*/  F2FP.SATFINITE.E4M3.F32.PACK_AB_MERGE_C R10, R53, R52, RZ ;  /* 0x00000034350a723e */ /* 0x002fe200048070ff */
[----:B------:R-:W-:-:S03]  /*4330*/  FADD.FTZ R52, R52, R9 ;  /* 0x0000000934347221 */ /* 0x000fc60000010000 */
[----:B------:R-:W-:Y:S01]  /*4340*/  F2FP.SATFINITE.E4M3.F32.PACK_AB_MERGE_C R170, R49, R48, R10 ;  /* 0x0000003031aa723e */ /* 0x000fe2000480700a */
[--C-:B------:R-:W-:Y:S02]  /*4350*/  IMAD.MOV.U32 R49, RZ, RZ, R25.reuse ;  /* 0x000000ffff317224 */ /* 0x100fe400078e0019 */
[--C-:B------:R-:W-:Y:S02]  /*4360*/  IMAD.MOV.U32 R48, RZ, RZ, R25.reuse ;  /* 0x000000ffff307224 */ /* 0x100fe400078e0019 */
[----:B0-----:R-:W-:Y:S01]  /*4370*/  FADD.FTZ R7, R81, R8 ;  /* 0x0000000851077221 */ /* 0x001fe20000010000 */
[----:B------:R-:W-:Y:S01]  /*4380*/  FADD.FTZ R8, R53, R52 ;  /* 0x0000003435087221 */ /* 0x000fe20000010000 */
[--C-:B------:R-:W-:Y:S02]  /*4390*/  IMAD.MOV.U32 R53, RZ, RZ, R25.reuse ;  /* 0x000000ffff357224 */ /* 0x100fe400078e0019 */
[----:B------:R-:W-:Y:S01]  /*43a0*/  IMAD.MOV.U32 R52, RZ, RZ, R25 ;  /* 0x000000ffff347224 */ /* 0x000fe200078e0019 */
[C---:B--2---:R-:W-:Y:S01]  /*43b0*/  F2FP.SATFINITE.E4M3.F32.PACK_AB_MERGE_C R11, R84.reuse, R81, RZ ;  /* 0x00000051540b723e */ /* 0x044fe200048070ff */
[----:B------:R-:W-:Y:S01]  /*43c0*/  FADD.FTZ R7, R84, R7 ;  /* 0x0000000754077221 */ /* 0x000fe20000010000 */
[----:B------:R-:W-:Y:S01]  /*43d0*/  MOV R81, R25 ;  /* 0x0000001900517202 */ /* 0x000fe20000000f00 */
[----:B------:R-:W-:Y:S01]  /*43e0*/  IMAD.MOV.U32 R84, RZ, RZ, R25 ;  /* 0x000000ffff547224 */ /* 0x000fe200078e0019 */
[----:B------:R-:W-:Y:S01]  /*43f0*/  F2FP.SATFINITE.E4M3.F32.PACK_AB_MERGE_C R171, R80, R73, R11 ;  /* 0x0000004950ab723e */ /* 0x000fe2000480700b */
[----:B------:R-:W-:-:S02]  /*4400*/  IMAD.MOV.U32 R73, RZ, RZ, R25 ;  /* 0x000000ffff497224 */ /* 0x000fc400078e0019 */
        /* <DEDUP_REMOVED lines=36> */
[----:B------:R-:W-:Y:S01]  /*4650*/  UMOV UR52, URZ ;  /* 0x0000003f00347c82 */ /* 0x000fe20008000000 */
[----:B------:R-:W-:-:S05]  /*4660*/  UMOV UR44, URZ ;  /* 0x0000003f002c7c82 */ /* 0x000fca0008000000 */
.L_x_7299:
[----:B------:R-:W-:Y:S01]  /*4670*/  ISETP.NE.AND P2, PT, RZ, UR42, PT ;  /* 0x0000002aff007c0c */ /* 0x000fe2000bf45270 */
[----:B------:R-:W-:-:S04]  /*4680*/  UISETP.NE.AND UP0, UPT, UR44, 0x1, UPT ;  /* 0x000000012c00788c */ /* 0x000fc8000bf05270 */
[----:B------:R-:W-:-:S04]  /*4690*/  USEL UR46, URZ, 0x1, UP0 ;  /* 0x000000013f2e7887 */ /* 0x000fc80008000000 */
[----:B------:R-:W-:-:S04]  /*46a0*/  ULOP3.LUT UR46, UR52, UR46, URZ, 0x3c, !UPT ;  /* 0x0000002e342e7292 */ /* 0x000fc8000f8e3c3f */
[----:B------:R-:W-:Y:S08]  /*46b0*/  @P2 BRA `(.L_x_7289) ;  /* 0x0000000000382947 */ /* 0x000ff00003800000 */
[----:B------:R-:W-:Y:S05]  /*46c0*/  @!P0 BRA `(.L_x_7290) ;  /* 0x0000000000048947 */ /* 0x000fea0003800000 */
[----:B------:R-:W-:Y:S01]  /*46d0*/  BPT.TRAP 0x1 ;  /* 0x000000040000795c */ /* 0x000fe20000300000 */
.L_x_7290:
[----:B------:R-:W-:Y:S01]  /*46e0*/  UIADD3 UR4, UR44, 0x1, URZ ;  /* 0x000000012c047890 */ /* 0x000fe2000fffe03f */
[----:B------:R-:W-:-:S03]  /*46f0*/  MOV R0, UR46 ;  /* 0x0000002e00007c02 */ /* 0x000fc60008000f00 */
[----:B------:R-:W-:Y:S01]  /*4700*/  UISETP.NE.AND UP0, UPT, UR4, 0x2, UPT ;  /* 0x000000020400788c */ /* 0x000fe2000bf05270 */
[----:B------:R-:W-:-:S03]  /*4710*/  SHF.L.U32 R0, R0, 0x1f, RZ ;  /* 0x0000001f00007819 */ /* 0x000fc600000006ff */
[----:B------:R-:W-:-:S04]  /*4720*/  USEL UR4, UR4, URZ, UP0 ;  /* 0x0000003f04047287 */ /* 0x000fc80008000000 */
[----:B------:R-:W-:-:S09]  /*4730*/  ULEA UR4, UR4, UR41, 0x3 ;  /* 0x0000002904047291 */ /* 0x000fd2000f8e183f */
[----:B------:R0:W1:Y:S01]  /*4740*/  SYNCS.PHASECHK.TRANS64.TRYWAIT P1, [UR4+0x22830], R0 ;  /* 0x02283000ff0075a7 */ /* 0x0000620008020144 */
[----:B------:R-:W-:Y:S05]  /*4750*/  @!P0 BRA `(.L_x_7291) ;  /* 0x0000000000048947 */ /* 0x000fea0003800000 */
[----:B------:R-:W-:Y:S01]  /*4760*/  BPT.TRAP 0x1 ;  /* 0x000000040000795c */ /* 0x000fe20000300000 */
.L_x_7291:
[----:B-1----:R-:W-:Y:S05]  /*4770*/  @P1 BRA `(.L_x_7289) ;  /* 0x0000000000081947 */ /* 0x002fea0003800000 */
[----:B------:R-:W1:Y:S02]  /*4780*/  SYNCS.PHASECHK.TRANS64.TRYWAIT P1, [UR4+0x22830], R0 ;  /* 0x02283000ff0075a7 */ /* 0x000e640008020144 */
[----:B-1----:R-:W-:Y:S05]  /*4790*/  @!P1 BRA `(.L_x_7292) ;  /* 0x000000a800449947 */ /* 0x002fea0003800000 */
.L_x_7289:
        /* <DEDUP_REMOVED lines=23> */
[----:B------:R-:W-:Y:S01]  /*4910*/  IMAD.U32 R3, RZ, RZ, UR51 ;  /* 0x00000033ff037e24 */ /* 0x000fe2000f8e00ff */
        /* <DEDUP_REMOVED lines=15> */
[----:B------:R-:W-:Y:S02]  /*4a10*/  WARPGROUP.DEPBAR.LE gsb0, 0x0 ;  /* 0x00008000000079c5 */ /* 0x000fe40000010000 */
        /* <DEDUP_REMOVED lines=98> */
.L_x_7294:
[----:B------:R-:W-:Y:S01]  /*5040*/  ULEA UR4, UR44, UR41, 0x3 ;  /* 0x000000292c047291 */ /* 0x000fe2000f8e183f */
[----:B------:R-:W-:-:S05]  /*5050*/  IMAD.U32 R0, RZ, RZ, UR52 ;  /* 0x00000034ff007e24 */ /* 0x000fca000f8e00ff */
[----:B------:R-:W-:-:S04]  /*5060*/  SHF.L.U32 R0, R0, 0x1f, RZ ;  /* 0x0000001f00007819 */ /* 0x000fc800000006ff */
[----:B------:R0:W1:Y:S01]  /*5070*/  SYNCS.PHASECHK.TRANS64.TRYWAIT P1, [UR4+0x22850], R0 ;  /* 0x02285000ff0075a7 */ /* 0x0000620008020144 */
[----:B------:R-:W-:Y:S05]  /*5080*/  @!P0 BRA `(.L_x_7295) ;  /* 0x0000000000048947 */ /* 0x000fea0003800000 */
[----:B------:R-:W-:Y:S01]  /*5090*/  BPT.TRAP 0x1 ;  /* 0x000000040000795c */ /* 0x000fe20000300000 */
.L_x_7295:
[----:B-1----:R-:W-:Y:S05]  /*50a0*/  @P1 BRA `(.L_x_7293) ;  /* 0x0000000000081947 */ /* 0x002fea0003800000 */
[----:B------:R-:W1:Y:S02]  /*50b0*/  SYNCS.PHASECHK.TRANS64.TRYWAIT P1, [UR4+0x22850], R0 ;  /* 0x02285000ff0075a7 */ /* 0x000e640008020144 */
[----:B-1----:R-:W-:Y:S05]  /*50c0*/  @!P1 BRA `(.L_x_7296) ;  /* 0x000000a000109947 */ /* 0x002fea0003800000 */
.L_x_7293:
        /* <DEDUP_REMOVED lines=9> */
[----:B------:R-:W-:Y:S01]  /*5160*/  QGMMA.64x128x32.F32.E4M3.E4M3 R24, R180, gdesc[UR4], R24, gsb0 ;  /* 0x01e00004b4187df3 */ /* 0x000fe20008000818 */
[----:B------:R-:W-:Y:S01]  /*5170*/  UIADD3 UR6, UR4, 0x100, URZ ;  /* 0x0000010004067890 */ /* 0x000fe2000fffe03f */
[----:B------:R-:W-:Y:S01]  /*5180*/  UMOV UR7, 0xc0000010 ;  /* 0xc000001000077882 */ /* 0x000fe20000000000 */
[----:B------:R-:W-:Y:S02]  /*5190*/  WARPGROUP.DEPBAR.LE gsb0, 0x0 ;  /* 0x00008000000079c5 */ /* 0x000fe40000010000 */
[----:B------:R-:W-:-:S07]  /*51a0*/  WARPGROUP.ARRIVE ;  /* 0x00000000000079c5 */ /* 0x000fce0000000000 */
        /* <DEDUP_REMOVED lines=15> */
[----:B------:R-:W-:Y:S03]  /*52a0*/  QGMMA.64x128x32.F32.E4M3.E4M3 R24, R168, gdesc[UR4], R24, gsb0 ;  /* 0x01e00004a8187df3 */ /* 0x000fe60008000818 */
[----:B------:R-:W-:Y:S02]  /*52b0*/  WARPGROUP.DEPBAR.LE gsb0, 0x0 ;  /* 0x00008000000079c5 */ /* 0x000fe40000010000 */
[----:B------:R0:W-:Y:S06]  /*52c0*/  BAR.ARV R0, 0x100 ;  /* 0x000400000000751d */ /* 0x0001ec0000002000 */
[----:B------:R-:W-:Y:S05]  /*52d0*/  @!P0 BRA `(.L_x_7297) ;  /* 0x0000000000048947 */ /* 0x000fea0003800000 */
[----:B------:R-:W-:Y:S01]  /*52e0*/  BPT.TRAP 0x1 ;  /* 0x000000040000795c */ /* 0x000fe20000300000 */
.L_x_7297:
        /* <DEDUP_REMOVED lines=88> */
[----:B-1----:R-:W-:-:S03]  /*5870*/  FMNMX.FTZ R15, R12, R15, !PT ;  /* 0x0000000f0c0f7209 */ /* 0x002fc60007810000 */
[----:B------:R-:W0:Y:S03]  /*5880*/  SHFL.BFLY PT, R0, R13, 0x1, 0x1f ;  /* 0x0c201f000d007f89 */ /* 0x000e2600000e0000 */
[----:B------:R-:W-:Y:S01]  /*5890*/  SYNCS.ARRIVE.TRANS64.RED.A1T0 RZ, [UR4], RZ ;  /* 0x000000ffffff79a7 */ /* 0x000fe20008100404 */
        /* <DEDUP_REMOVED lines=9> */
[----:B------:R-:W-:Y:S01]  /*5930*/  FFMA.FTZ R141, R101, UR40, -R168 ;  /* 0x00000028658d7c23 */ /* 0x000fe200080108a8 */
[----:B------:R-:W-:-:S01]  /*5940*/  FADD.FTZ R10, -R6, R11 ;  /* 0x0000000b060a7221 */ /* 0x000fc20000010100 */
[----:B------:R-:W-:Y:S01]  /*5950*/  FFMA.FTZ R101, R6, R145, -8 ;  /* 0xc100000006657423 */ /* 0x000fe20000010091 */
[----:B------:R-:W-:Y:S01]  /*5960*/  FMUL.FTZ R9, R9, UR40 ;  /* 0x0000002809097c20 */ /* 0x000fe20008410000 */
[--C-:B------:R-:W-:Y:S01]  /*5970*/  FFMA.FTZ R12, R152, UR40, -R168.reuse ;  /* 0x00000028980c7c23 */ /* 0x100fe200080108a8 */
[----:B------:R-:W-:Y:S01]  /*5980*/  FMUL.FTZ R10, R10, UR40 ;  /* 0x000000280a0a7c20 */ /* 0x000fe20008410000 */
        /* <DEDUP_REMOVED lines=169> */
[----:B------:R-:W-:Y:S01]  /*6420*/  MUFU.EX2 R135, R135 ;  /* 0x0000008700877308 */ /* 0x000fe20000000800 */
[----:B--2---:R-:W-:-:S07]  /*6430*/  FADD.FTZ R156, R134, R157 ;  /* 0x0000009d869c7221 */ /* 0x004fce0000010000 */
[----:B------:R-:W0:Y:S01]  /*6440*/  MUFU.EX2 R104, R104 ;  /* 0x0000006800687308 */ /* 0x000e220000000800 */
[----:B-1----:R-:W-:-:S07]  /*6450*/  FADD.FTZ R7, R133, R8 ;  /* 0x0000000885077221 */ /* 0x002fce0000010000 */
[----:B------:R-:W-:Y:S08]  /*6460*/  MUFU.EX2 R106, R106 ;  /* 0x0000006a006a7308 */ /* 0x000ff00000000800 */
[----:B------:R-:W1:Y:S01]  /*6470*/  MUFU.EX2 R105, R105 ;  /* 0x0000006900697308 */ /* 0x000e620000000800 */
[----:B0-----:R-:W-:-:S07]  /*6480*/  FADD.FTZ R8, R104, R7 ;  /* 0x0000000768087221 */ /* 0x001fce0000010000 */
[----:B------:R-:W-:Y:S08]  /*6490*/  MUFU.EX2 R107, R107 ;  /* 0x0000006b006b7308 */ /* 0x000ff00000000800 */
[----:B------:R-:W0:Y:S01]  /*64a0*/  MUFU.EX2 R108, R108 ;  /* 0x0000006c006c7308 */ /* 0x000e220000000800 */
[----:B-1----:R-:W-:-:S07]  /*64b0*/  FADD.FTZ R7, R105, R8 ;  /* 0x0000000869077221 */ /* 0x002fce0000010000 */
[----:B------:R-:W-:Y:S08]  /*64c0*/  MUFU.EX2 R110, R110 ;  /* 0x0000006e006e7308 */ /* 0x000ff00000000800 */
[----:B------:R-:W1:Y:S01]  /*64d0*/  MUFU.EX2 R109, R109 ;  /* 0x0000006d006d7308 */ /* 0x000e620000000800 */
[----:B0-----:R-:W-:-:S07]  /*64e0*/  FADD.FTZ R8, R108, R7 ;  /* 0x000000076c087221 */ /* 0x001fce0000010000 */
[----:B------:R-:W0:Y:S08]  /*64f0*/  MUFU.EX2 R111, R111 ;  /* 0x0000006f006f7308 */ /* 0x000e300000000800 */
[----:B------:R2:W-:Y:S01]  /*6500*/  MUFU.EX2 R158, R119 ;  /* 0x00000077009e7308 */ /* 0x0005e20000000800 */
[----:B-1----:R-:W-:-:S07]  /*6510*/  FADD.FTZ R7, R109, R8 ;  /* 0x000000086d077221 */ /* 0x002fce0000010000 */
[----:B------:R-:W1:Y:S01]  /*6520*/  MUFU.EX2 R112, R112 ;  /* 0x0000007000707308 */ /* 0x000e620000000800 */
[----:B--2---:R-:W-:-:S04]  /*6530*/  FADD.FTZ R119, R135, R156 ;  /* 0x0000009c87777221 */ /* 0x004fc80000010000 */
[----:B------:R-:W-:-:S03]  /*6540*/  FADD.FTZ R156, R106, R119 ;  /* 0x000000776a9c7221 */ /* 0x000fc60000010000 */
[----:B------:R-:W-:Y:S01]  /*6550*/  MUFU.EX2 R114, R114 ;  /* 0x0000007200727308 */ /* 0x000fe20000000800 */
[----:B------:R-:W-:-:S04]  /*6560*/  FADD.FTZ R119, R107, R156 ;  /* 0x0000009c6b777221 */ /* 0x000fc80000010000 */
[----:B------:R-:W-:-:S03]  /*6570*/  FADD.FTZ R156, R110, R119 ;  /* 0x000000776e9c7221 */ /* 0x000fc60000010000 */
[----:B------:R-:W2:Y:S01]  /*6580*/  MUFU.EX2 R113, R113 ;  /* 0x0000007100717308 */ /* 0x000ea20000000800 */
[----:B0-----:R-:W-:-:S01]  /*6590*/  FADD.FTZ R119, R111, R156 ;  /* 0x0000009c6f777221 */ /* 0x001fc20000010000 */
[----:B-1----:R-:W-:-:S06]  /*65a0*/  FADD.FTZ R8, R112, R7 ;  /* 0x0000000770087221 */ /* 0x002fcc0000010000 */
[----:B------:R-:W-:Y:S08]  /*65b0*/  MUFU.EX2 R115, R115 ;  /* 0x0000007300737308 */ /* 0x000ff00000000800 */
[----:B------:R-:W0:Y:S01]  /*65c0*/  MUFU.EX2 R116, R116 ;  /* 0x0000007400747308 */ /* 0x000e220000000800 */
[----:B--2---:R-:W-:-:S07]  /*65d0*/  FADD.FTZ R7, R113, R8 ;  /* 0x0000000871077221 */ /* 0x004fce0000010000 */
[----:B------:R-:W-:Y:S08]  /*65e0*/  MUFU.EX2 R118, R118 ;  /* 0x0000007600767308 */ /* 0x000ff00000000800 */
[----:B------:R-:W1:Y:S01]  /*65f0*/  MUFU.EX2 R117, R117 ;  /* 0x0000007500757308 */ /* 0x000e620000000800 */
[----:B0-----:R-:W-:-:S07]  /*6600*/  FADD.FTZ R8, R116, R7 ;  /* 0x0000000774087221 */ /* 0x001fce0000010000 */
[----:B------:R-:W0:Y:S08]  /*6610*/  MUFU.EX2 R88, R88 ;  /* 0x0000005800587308 */ /* 0x000e300000000800 */
[----:B------:R-:W2:Y:S01]  /*6620*/  MUFU.EX2 R90, R90 ;  /* 0x0000005a005a7308 */ /* 0x000ea20000000800 */
[----:B-1----:R-:W-:-:S07]  /*6630*/  FADD.FTZ R7, R117, R8 ;  /* 0x0000000875077221 */ /* 0x002fce0000010000 */
[----:B------:R1:W-:Y:S01]  /*6640*/  MUFU.EX2 R157, R94 ;  /* 0x0000005e009d7308 */ /* 0x0003e20000000800 */
[----:B0-----:R-:W-:-:S07]  /*6650*/  FADD.FTZ R8, R88, R7 ;  /* 0x0000000758087221 */ /* 0x001fce0000010000 */
[----:B------:R-:W0:Y:S01]  /*6660*/  MUFU.EX2 R89, R89 ;  /* 0x0000005900597308 */ /* 0x000e220000000800 */
[----:B-1----:R-:W-:-:S04]  /*6670*/  FADD.FTZ R94, R114, R119 ;  /* 0x00000077725e7221 */ /* 0x002fc80000010000 */
[----:B------:R-:W-:-:S03]  /*6680*/  FADD.FTZ R119, R115, R94 ;  /* 0x0000005e73777221 */ /* 0x000fc60000010000 */
[----:B------:R-:W1:Y:S01]  /*6690*/  MUFU.EX2 R91, R91 ;  /* 0x0000005b005b7308 */ /* 0x000e620000000800 */
[----:B------:R-:W-:-:S04]  /*66a0*/  FADD.FTZ R119, R118, R119 ;  /* 0x0000007776777221 */ /* 0x000fc80000010000 */
[----:B------:R-:W-:-:S03]  /*66b0*/  FADD.FTZ R119, R158, R119 ;  /* 0x000000779e777221 */ /* 0x000fc60000010000 */
[----:B------:R-:W3:Y:S01]  /*66c0*/  MUFU.EX2 R92, R92 ;  /* 0x0000005c005c7308 */ /* 0x000ee20000000800 */
[----:B--2---:R-:W-:-:S01]  /*66d0*/  FADD.FTZ R94, R90, R119 ;  /* 0x000000775a5e7221 */ /* 0x004fc20000010000 */
[----:B0-----:R-:W-:-:S06]  /*66e0*/  FADD.FTZ R7, R89, R8 ;  /* 0x0000000859077221 */ /* 0x001fcc0000010000 */
[----:B------:R-:W0:Y:S01]  /*66f0*/  MUFU.EX2 R93, R93 ;  /* 0x0000005d005d7308 */ /* 0x000e220000000800 */
[----:B-1----:R-:W-:-:S04]  /*6700*/  FADD.FTZ R94, R91, R94 ;  /* 0x0000005e5b5e7221 */ /* 0x002fc80000010000 */
[----:B------:R-:W-:-:S03]  /*6710*/  FADD.FTZ R94, R157, R94 ;  /* 0x0000005e9d5e7221 */ /* 0x000fc60000010000 */
[----:B------:R-:W1:Y:S01]  /*6720*/  MUFU.EX2 R95, R95 ;  /* 0x0000005f005f7308 */ /* 0x000e620000000800 */
[----:B---3--:R-:W-:-:S07]  /*6730*/  FADD.FTZ R8, R92, R7 ;  /* 0x000000075c087221 */ /* 0x008fce0000010000 */
        /* <DEDUP_REMOVED lines=20> */
.L_x_7298:
        /* <DEDUP_REMOVED lines=43> */
[----:B------:R-:W-:Y:S01]  /*6b30*/  R2UR UR44, R3 ;  /* 0x00000000032c72ca */ /* 0x000fe200000e0000 */
        /* <DEDUP_REMOVED lines=72> */
.L_x_7288:
[----:B------:R-:W-:Y:S06]  /*6fc0*/  BAR.ARV 0x8, 0x180 ;  /* 0x0206000000007b1d */ /* 0x000fec0000002000 */
[----:B------:R-:W-:Y:S05]  /*6fd0*/  @!P0 BRA `(.L_x_7300) ;  /* 0x0000000000048947 */ /* 0x000fea0003800000 */
[----:B------:R-:W-:Y:S01]  /*6fe0*/  BPT.TRAP 0x1 ;  /* 0x000000040000795c */ /* 0x000fe20000300000 */
.L_x_7300:
[----:B------:R-:W-:Y:S01]  /*6ff0*/  R2UR UR9, R3 ;  /* 0x00000000030972ca */ /* 0x000fe200000e0000 */
[----:B------:R-:W-:-:S05]  /*7000*/  IMAD.U32 R2, RZ, RZ, UR46 ;  /* 0x0000002eff027e24 */ /* 0x000fca000f8e00ff */
[----:B------:R-:W-:-:S07]  /*7010*/  SHF.L.U32 R2, R2, 0x1f, RZ ;  /* 0x0000001f02027819 */ /* 0x000fce00000006ff */
[----:B------:R-:W-:-:S09]  /*7020*/  ULEA UR9, UR9, UR41, 0x3 ;  /* 0x0000002909097291 */ /* 0x000fd2000f8e183f */
[----:B------:R0:W1:Y:S01]  /*7030*/  SYNCS.PHASECHK.TRANS64.TRYWAIT P1, [UR9+0x22850], R2 ;  /* 0x02285002ff0075a7 */ /* 0x0000620008020149 */
[----:B------:R-:W-:Y:S05]  /*7040*/  @!P0 BRA `(.L_x_7301) ;  /* 0x0000000000048947 */ /* 0x000fea0003800000 */
[----:B------:R-:W-:Y:S01]  /*7050*/  BPT.TRAP 0x1 ;  /* 0x000000040000795c */ /* 0x000fe20000300000 */
.L_x_7301:
[----:B-1----:R-:W-:Y:S05]  /*7060*/  @P1 BRA `(.L_x_7302) ;  /* 0x0000000000081947 */ /* 0x002fea0003800000 */
[----:B------:R-:W1:Y:S02]  /*7070*/  SYNCS.PHASECHK.TRANS64.TRYWAIT P1, [UR9+0x22850], R2 ;  /* 0x02285002ff0075a7 */ /* 0x000e640008020149 */
[----:B-1----:R-:W-:Y:S05]  /*7080*/  @!P1 BRA `(.L_x_7303) ;  /* 0x0000008000389947 */ /* 0x002fea0003800000 */
.L_x_7302:
[----:B------:R-:W-:Y:S01]  /*7090*/  UIADD3 UR41, UR41, 0x400, URZ ;  /* 0x0000040029297890 */ /* 0x000fe2000fffe03f */
[----:B------:R-:W-:Y:S01]  /*70a0*/  R2UR UR4, R3 ;  /* 0x00000000030472ca */ /* 0x000fe200000e0000 */
[----:B------:R-:W-:Y:S01]  /*70b0*/  WARPGROUP.ARRIVE ;  /* 0x00000000000079c5 */ /* 0x000fe20000000000 */
[----:B------:R-:W-:Y:S01]  /*70c0*/  UMOV UR7, 0xc0000010 ;  /* 0xc000001000077882 */ /* 0x000fe20000000000 */
[----:B------:R-:W-:Y:S01]  /*70d0*/  USHF.R.U32.HI UR41, URZ, 0x4, UR41 ;  /* 0x000000043f297899 */ /* 0x000fe20008011629 */
[----:B-1----:R-:W-:Y:S01]  /*70e0*/  IMAD.MOV.U32 R5, RZ, RZ, 0x3f800000 ;  /* 0x3f800000ff057424 */ /* 0x002fe200078e00ff */
        /* <DEDUP_REMOVED lines=9> */
[----:B------:R-:W-:Y:S01]  /*7180*/  QGMMA.64x128x32.F32.E4M3.E4M3 R24, R180, gdesc[UR4], R24, gsb0 ;  /* 0x01e00004b4187df3 */ /* 0x000fe20008000818 */
[----:B------:R-:W-:Y:S01]  /*7190*/  UMOV UR7, 0xc0000010 ;  /* 0xc000001000077882 */ /* 0x000fe20000000000 */
[----:B------:R-:W-:Y:S01]  /*71a0*/  UMOV UR6, UR4 ;  /* 0x0000000400067c82 */ /* 0x000fe20008000000 */
[----:B------:R-:W-:Y:S02]  /*71b0*/  @UP0 ULDC.64 UR12, c[0x0][0x9c8] ;  /* 0x00027200000c0ab9 */ /* 0x000fe40000000a00 */
[----:B------:R-:W-:Y:S01]  /*71c0*/  @UP0 UIMAD.WIDE.U32 UR4, UR37, UR12, URZ ;  /* 0x0000000c250402a5 */ /* 0x000fe2000f8e003f */
[----:B------:R-:W-:Y:S02]  /*71d0*/  WARPGROUP.DEPBAR.LE gsb0, 0x0 ;  /* 0x00008000000079c5 */ /* 0x000fe40000010000 */
[----:B------:R-:W-:-:S06]  /*71e0*/  WARPGROUP.ARRIVE ;  /* 0x00000000000079c5 */ /* 0x000fcc0000000000 */
[----:B------:R-:W-:Y:S01]  /*71f0*/  QGMMA.64x128x32.F32.E4M3.E4M3 R24, R184, gdesc[UR4], R24, gsb0 ;  /* 0x01e00004b8187df3 */ /* 0x000fe20008000818 */
        /* <DEDUP_REMOVED lines=11> */
[----:B------:R-:W-:Y:S01]  /*72b0*/  UIADD3 UR4, UR8, 0x200, URZ ;  /* 0x0000020008047890 */ /* 0x000fe2000fffe03f */
[----:B0-----:R-:W-:-:S03]  /*72c0*/  MOV R2, UR6 ;  /* 0x0000000600027c02 */ /* 0x001fc60008000f00 */
[----:B------:R-:W-:Y:S01]  /*72d0*/  IMAD.U32 R3, RZ, RZ, UR7 ;  /* 0x00000007ff037e24 */ /* 0x000fe2000f8e00ff */
[----:B------:R-:W-:Y:S02]  /*72e0*/  UMOV UR7, 0xc0000010 ;  /* 0xc000001000077882 */ /* 0x000fe40000000000 */
[----:B------:R-:W-:Y:S02]  /*72f0*/  UMOV UR6, UR4 ;  /* 0x0000000400067c82 */ /* 0x000fe40008000000 */
[----:B------:R0:W2:Y:S01]  /*7300*/  @P1 LDG.E R5, desc[UR48][R2.64] ;  /* 0x0000003002051981 */ /* 0x0000a2000c1e1900 */
[----:B------:R-:W-:Y:S01]  /*7310*/  UIADD3 UR4, UR8, 0x300, URZ ;  /* 0x0000030008047890 */ /* 0x000fe2000fffe03f */
[----:B------:R-:W-:Y:S02]  /*7320*/  WARPGROUP.DEPBAR.LE gsb0, 0x0 ;  /* 0x00008000000079c5 */ /* 0x000fe40000010000 */
[----:B------:R-:W-:-:S06]  /*7330*/  WARPGROUP.ARRIVE ;  /* 0x00000000000079c5 */ /* 0x000fcc0000000000 */
[----:B------:R-:W-:Y:S01]  /*7340*/  QGMMA.64x128x32.F32.E4M3.E4M3 R24, R176, gdesc[UR4], R24, gsb0 ;  /* 0x01e00004b0187df3 */ /* 0x000fe20008000818 */
[----:B------:R-:W-:Y:S01]  /*7350*/  UMOV UR6, UR4 ;  /* 0x0000000400067c82 */ /* 0x000fe20008000000 */
[----:B------:R-:W-:Y:S01]  /*7360*/  UMOV UR7, 0xc0000010 ;  /* 0xc000001000077882 */ /* 0x000fe20000000000 */
[----:B------:R-:W-:Y:S01]  /*7370*/  UIADD3 UR8, UR8, 0x400, URZ ;  /* 0x0000040008087890 */ /* 0x000fe2000fffe03f */
[----:B------:R-:W1:Y:S04]  /*7380*/  SHFL.BFLY PT, R9, R8, 0x2, 0x1f ;  /* 0x0c401f0008097f89 */ /* 0x000e6800000e0000 */
[----:B------:R-:W3:Y:S01]  /*7390*/  SHFL.BFLY PT, R4, R7, 0x2, 0x1f ;  /* 0x0c401f0007047f89 */ /* 0x000ee200000e0000 */
[----:B------:R-:W-:Y:S02]  /*73a0*/  WARPGROUP.DEPBAR.LE gsb0, 0x0 ;  /* 0x00008000000079c5 */ /* 0x000fe40000010000 */
[----:B------:R-:W-:-:S06]  /*73b0*/  WARPGROUP.ARRIVE ;  /* 0x00000000000079c5 */ /* 0x000fcc0000000000 */
[----:B------:R-:W-:Y:S01]  /*73c0*/  QGMMA.64x128x32.F32.E4M3.E4M3 R24, R172, gdesc[UR4], R24, gsb0 ;  /* 0x01e00004ac187df3 */ /* 0x000fe20008000818 */
[----:B------:R-:W-:Y:S01]  /*73d0*/  UMOV UR6, UR8 ;  /* 0x0000000800067c82 */ /* 0x000fe20008000000 */
[----:B------:R-:W-:Y:S01]  /*73e0*/  UMOV UR7, 0xc0000010 ;  /* 0xc000001000077882 */ /* 0x000fe20000000000 */
[----:B-1----:R-:W-:Y:S01]  /*73f0*/  FADD.FTZ R9, R9, R8 ;  /* 0x0000000809097221 */ /* 0x002fe20000010000 */
[----:B---3--:R-:W-:-:S04]  /*7400*/  FADD.FTZ R4, R4, R7 ;  /* 0x0000000704047221 */ /* 0x008fc80000010000 */
[----:B0-----:R-:W0:Y:S04]  /*7410*/  SHFL.BFLY PT, R2, R9, 0x1, 0x1f ;  /* 0x0c201f0009027f89 */ /* 0x001e2800000e0000 */
[----:B------:R-:W1:Y:S01]  /*7420*/  SHFL.BFLY PT, R3, R4, 0x1, 0x1f ;  /* 0x0c201f0004037f89 */ /* 0x000e6200000e0000 */
[----:B0-----:R-:W-:Y:S01]  /*7430*/  FADD.FTZ R11, R9, R2 ;  /* 0x00000002090b7221 */ /* 0x001fe20000010000 */
[----:B-1----:R-:W-:-:S04]  /*7440*/  FADD.FTZ R12, R4, R3 ;  /* 0x00000003040c7221 */ /* 0x002fc80000010000 */
        /* <DEDUP_REMOVED lines=11> */
[----:B------:R-:W-:Y:S01]  /*7500*/  QGMMA.64x128x32.F32.E4M3.E4M3 R24, R168, gdesc[UR4], R24, gsb0 ;  /* 0x01e00004a8187df3 */ /* 0x000fe20008000818 */
        /* <DEDUP_REMOVED lines=18> */
.L_x_7304:
        /* <DEDUP_REMOVED lines=68> */
.L_x_7280:
        /* <DEDUP_REMOVED lines=11> */
[----:B------:R-:W-:-:S06]  /*7b20*/  IMAD.X R7, RZ, RZ, UR5, P0 ;  /* 0x00000005ff077e24 */ /* 0x000fcc00080e06ff */
[----:B------:R0:W2:Y:S01]  /*7b30*/  LDG.E.CONSTANT R7, desc[UR48][R6.64] ;  /* 0x0000003006077981 */ /* 0x0000a2000c1e9900 */
[C---:B------:R-:W-:Y:S01]  /*7b40*/  LOP3.LUT P0, R2, R25.reuse, 0x3, RZ, 0xc0, !PT ;  /* 0x0000000319027812 */ /* 0x040fe2000780c0ff */
[----:B------:R-:W-:Y:S01]  /*7b50*/  UIMAD.WIDE.U32 UR4, UR43, UR8, URZ ;  /* 0x000000082b0472a5 */ /* 0x000fe2000f8e003f */
[----:B------:R-:W-:Y:S01]  /*7b60*/  IADD3 R25, R25, -0x80, RZ ;  /* 0xffffff8019197810 */ /* 0x000fe20007ffe0ff */
[----:B------:R-:W-:Y:S01]  /*7b70*/  UIMAD UR6, UR7, UR8, URZ ;  /* 0x00000008070672a4 */ /* 0x000fe2000f8e023f */
[----:B------:R-:W-:Y:S01]  /*7b80*/  ISETP.EQ.OR P0, PT, R2, 0x3, !P0 ;  /* 0x000000030200780c */ /* 0x000fe20004702670 */
[----:B------:R-:W-:Y:S01]  /*7b90*/  UIMAD UR8, UR7, UR10, URZ ;  /* 0x0000000a070872a4 */ /* 0x000fe2000f8e023f */
[----:B------:R-:W-:Y:S01]  /*7ba0*/  SHF.R.S32.HI R2, RZ, 0x1f, R25 ;  /* 0x0000001fff027819 */ /* 0x000fe20000011419 */
[----:B------:R-:W-:Y:S01]  /*7bb0*/  IMAD.U32 R32, RZ, RZ, UR4 ;  /* 0x00000004ff207e24 */ /* 0x000fe2000f8e00ff */
[----:B------:R-:W-:Y:S01]  /*7bc0*/  SEL R108, R0, R9, P0 ;  /* 0x00000009006c7207 */ /* 0x000fe20000000000 */
[----:B------:R-:W-:Y:S01]  /*7bd0*/  UIMAD UR9, UR43, UR9, UR6 ;  /* 0x000000092b0972a4 */ /* 0x000fe2000f8e0206 */
[----:B------:R-:W-:Y:S01]  /*7be0*/  SEL R117, R9, R0, P0 ;  /* 0x0000000009757207 */ /* 0x000fe20000000000 */
[----:B------:R-:W-:Y:S01]  /*7bf0*/  UIMAD.WIDE.U32 UR6, UR43, UR10, URZ ;  /* 0x0000000a2b0672a5 */ /* 0x000fe2000f8e003f */
[----:B------:R-:W-:Y:S01]  /*7c00*/  LEA.HI R0, R2, R25, RZ, 0x7 ;  /* 0x0000001902007211 */ /* 0x000fe200078f38ff */
[----:B------:R-:W3:Y:S01]  /*7c10*/  S2UR UR4, SR_CTAID.Y ;  /* 0x00000000000479c3 */ /* 0x000ee20000002600 */
[----:B------:R-:W-:Y:S01]  /*7c20*/  SEL R104, R36, R11, P0 ;  /* 0x0000000b24687207 */ /* 0x000fe20000000000 */
[----:B------:R-:W-:Y:S01]  /*7c30*/  UIADD3 UR9, UR5, UR9, URZ ;  /* 0x0000000905097290 */ /* 0x000fe2000fffe03f */
[----:B0-----:R-:W-:Y:S01]  /*7c40*/  LOP3.LUT R6, R0, 0xffffff80, RZ, 0xc0, !PT ;  /* 0xffffff8000067812 */ /* 0x001fe200078ec0ff */
[----:B------:R-:W-:Y:S01]  /*7c50*/  UIMAD UR8, UR43, UR11, UR8 ;  /* 0x0000000b2b0872a4 */ /* 0x000fe2000f8e0208 */
[----:B------:R-:W-:Y:S01]  /*7c60*/  SEL R113, R11, R36, P0 ;  /* 0x000000240b717207 */ /* 0x000fe20000000000 */
[----:B------:R-:W-:Y:S01]  /*7c70*/  BSSY B0, `(.L_x_7306) ;  /* 0x0000181000007945 */ /* 0x000fe20003800000 */
[----:B------:R-:W-:Y:S01]  /*7c80*/  SHF.R.S32.HI R9, RZ, 0x7, R0 ;  /* 0x00000007ff097819 */ /* 0x000fe20000011400 */
[----:B------:R-:W-:Y:S01]  /*7c90*/  IMAD.IADD R64, R25, 0x1, -R6 ;  /* 0x0000000119407824 */ /* 0x000fe200078e0a06 */
[----:B------:R-:W-:Y:S01]  /*7ca0*/  SEL R16, R10, R33, P0 ;  /* 0x000000210a107207 */ /* 0x000fe20000000000 */
[----:B------:R-:W-:Y:S01]  /*7cb0*/  UIADD3 UR8, UR7, UR8, URZ ;  /* 0x0000000807087290 */ /* 0x000fe2000fffe03f */
[----:B------:R-:W-:Y:S01]  /*7cc0*/  SEL R111, R33, R10, P0 ;  /* 0x0000000a216f7207 */ /* 0x000fe20000000000 */
[----:B------:R-:W-:Y:S01]  /*7cd0*/  IMAD.U32 R33, RZ, RZ, UR5 ;  /* 0x00000005ff217e24 */ /* 0x000fe2000f8e00ff */
[----:B------:R-:W-:Y:S01]  /*7ce0*/  SHF.R.S32.HI R11, RZ, 0x1f, R64 ;  /* 0x0000001fff0b7819 */ /* 0x000fe20000011440 */
[----:B------:R-:W-:Y:S01]  /*7cf0*/  IMAD.U32 R33, RZ, RZ, UR9 ;  /* 0x00000009ff217e24 */ /* 0x000fe2000f8e00ff */
[----:B------:R-:W-:-:S02]  /*7d00*/  LEA.HI R2, R2, R25, RZ, 0x2 ;  /* 0x0000001902027211 */ /* 0x000fc400078f10ff */
[----:B------:R-:W-:Y:S02]  /*7d10*/  SEL R100, R12, R41, P0 ;  /* 0x000000290c647207 */ /* 0x000fe40000000000 */
[----:B------:R-:W-:Y:S02]  /*7d20*/  SEL R107, R41, R12, P0 ;  /* 0x0000000c296b7207 */ /* 0x000fe40000000000 */
[----:B------:R-:W-:Y:S02]  /*7d30*/  SEL R48, R26, R27, P0 ;  /* 0x0000001b1a307207 */ /* 0x000fe40000000000 */
[----:B------:R-:W-:Y:S02]  /*7d40*/  SEL R85, R27, R26, P0 ;  /* 0x0000001a1b557207 */ /* 0x000fe40000000000 */
[----:B------:R-:W-:Y:S02]  /*7d50*/  LEA.HI R10, R11, R64, RZ, 0x2 ;  /* 0x000000400b0a7211 */ /* 0x000fe400078f10ff */
[----:B------:R-:W-:-:S02]  /*7d60*/  SEL R26, R74, R75, P0 ;  /* 0x0000004b4a1a7207 */ /* 0x000fc40000000000 */
[----:B------:R-:W-:Y:S02]  /*7d70*/  SEL R41, R75, R74, P0 ;  /* 0x0000004a4b297207 */ /* 0x000fe40000000000 */
[----:B------:R-:W0:Y:S01]  /*7d80*/  S2R R74, SR_CTAID.X ;  /* 0x00000000004a7919 */ /* 0x000e220000002500 */
[----:B------:R-:W-:Y:S02]  /*7d90*/  LEA.HI R0, R0, R9, RZ, 0x1 ;  /* 0x0000000900007211 */ /* 0x000fe400078f08ff */
[----:B------:R-:W-:Y:S02]  /*7da0*/  SEL R106, R5, R8, P0 ;  /* 0x00000008056a7207 */ /* 0x000fe40000000000 */
[----:B------:R-:W-:Y:S02]  /*7db0*/  SEL R115, R8, R5, P0 ;  /* 0x0000000508737207 */ /* 0x000fe40000000000 */
[----:B------:R-:W-:Y:S02]  /*7dc0*/  LOP3.LUT R6, R2, 0xfffffffc, RZ, 0xc0, !PT ;  /* 0xfffffffc02067812 */ /* 0x000fe400078ec0ff */
[----:B------:R-:W-:-:S02]  /*7dd0*/  SHF.R.S32.HI R2, RZ, 0x2, R10 ;  /* 0x00000002ff027819 */ /* 0x000fc4000001140a */
[----:B------:R-:W-:Y:S01]  /*7de0*/  SHF.R.S32.HI R5, RZ, 0x1f, R10 ;  /* 0x0000001fff057819 */ /* 0x000fe2000001140a */
[----:B------:R-:W-:Y:S01]  /*7df0*/  IMAD.IADD R6, R25, 0x1, -R6 ;  /* 0x0000000119067824 */ /* 0x000fe200078e0a06 */
[----:B------:R-:W-:Y:S02]  /*7e00*/  LOP3.LUT R0, R0, 0x3fffffe, RZ, 0xc0, !PT ;  /* 0x03fffffe00007812 */ /* 0x000fe400078ec0ff */
[----:B------:R-:W-:Y:S02]  /*7e10*/  LEA.HI R5, R5, R2, RZ, 0x3 ;  /* 0x0000000205057211 */ /* 0x000fe400078f18ff */
[----:B------:R-:W-:Y:S01]  /*7e20*/  LEA.HI R8, R6, R6, RZ, 0x1 ;  /* 0x0000000606087211 */ /* 0x000fe200078f08ff */
[----:B------:R-:W-:Y:S01]  /*7e30*/  IMAD.IADD R0, R9, 0x1, -R0 ;  /* 0x0000000109007824 */ /* 0x000fe200078e0a00 */
[----:B------:R-:W-:Y:S02]  /*7e40*/  LOP3.LUT R9, R5, 0xfffffff8, RZ, 0xc0, !PT ;  /* 0xfffffff805097812 */ /* 0x000fe400078ec0ff */
[----:B------:R-:W-:-:S02]  /*7e50*/  LEA.HI R5, R11, R64, RZ, 0x5 ;  /* 0x000000400b057211 */ /* 0x000fc400078f28ff */
[----:B------:R-:W-:Y:S01]  /*7e60*/  SEL R96, R14, R49, P0 ;  /* 0x000000310e607207 */ /* 0x000fe20000000000 */
[----:B------:R-:W-:Y:S01]  /*7e70*/  IMAD.IADD R2, R2, 0x1, -R9 ;  /* 0x0000000102027824 */ /* 0x000fe200078e0a09 */
[----:B------:R-:W-:Y:S02]  /*7e80*/  SHF.R.S32.HI R5, RZ, 0x5, R5 ;  /* 0x00000005ff057819 */ /* 0x000fe40000011405 */
[----:B------:R-:W-:Y:S02]  /*7e90*/  LOP3.LUT R9, R8, 0x1ffffffe, RZ, 0xc0, !PT ;  /* 0x1ffffffe08097812 */ /* 0x000fe400078ec0ff */
[----:B------:R-:W-:Y:S01]  /*7ea0*/  SEL R103, R49, R14, P0 ;  /* 0x0000000e31677207 */ /* 0x000fe20000000000 */
[----:B------:R-:W-:Y:S01]  /*7eb0*/  IMAD R5, R5, 0x10, R2 ;  /* 0x0000001005057824 */ /* 0x000fe200078e0202 */
[----:B------:R-:W-:Y:S01]  /*7ec0*/  SEL R14, R30, R31, P0 ;  /* 0x0000001f1e0e7207 */ /* 0x000fe20000000000 */
[----:B------:R-:W-:Y:S01]  /*7ed0*/  IMAD.IADD R9, R6, 0x1, -R9 ;  /* 0x0000000106097824 */ /* 0x000fe200078e0a09 */
[----:B------:R-:W-:Y:S01]  /*7ee0*/  SEL R98, R52, R15, P0 ;  /* 0x0000000f34627207 */ /* 0x000fe20000000000 */
[----:B------:R-:W-:Y:S01]  /*7ef0*/  IMAD R0, R0, 0x40, R5 ;  /* 0x0000004000007824 */ /* 0x000fe200078e0205 */
[----:B------:R-:W-:-:S02]  /*7f00*/  SEL R105, R15, R52, P0 ;  /* 0x000000340f697207 */ /* 0x000fc40000000000 */
[----:B------:R-:W-:Y:S01]  /*7f10*/  SEL R72, R24, R81, P0 ;  /* 0x0000005118487207 */ /* 0x000fe20000000000 */
[----:B------:R-:W-:Y:S01]  /*7f20*/  IMAD R9, R9, 0x8, R0 ;  /* 0x0000000809097824 */ /* 0x000fe200078e0200 */
[----:B------:R-:W-:Y:S02]  /*7f30*/  SEL R91, R81, R24, P0 ;  /* 0x00000018515b7207 */ /* 0x000fe40000000000 */
[----:B------:R-:W-:Y:S02]  /*7f40*/  SEL R52, R34, R35, P0 ;  /* 0x0000002322347207 */ /* 0x000fe40000000000 */
[----:B------:R-:W-:Y:S02]  /*7f50*/  SEL R81, R35, R34, P0 ;  /* 0x0000002223517207 */ /* 0x000fe40000000000 */
[----:B------:R-:W-:Y:S02]  /*7f60*/  SEL R34, R86, R87, P0 ;  /* 0x0000005756227207 */ /* 0x000fe40000000000 */
[----:B------:R-:W-:-:S02]  /*7f70*/  LOP3.LUT R5, R10, 0x7ffffffc, RZ, 0xc0, !PT ;  /* 0x7ffffffc0a057812 */ /* 0x000fc400078ec0ff */
        /* <DEDUP_REMOVED lines=16> */
[C---:B------:R-:W-:Y:S01]  /*8080*/  LOP3.LUT P1, RZ, R64.reuse, 0x3, RZ, 0xc0, !PT ;  /* 0x0000000340ff7812 */ /* 0x040fe2000782c0ff */
[----:B------:R-:W-:Y:S01]  /*8090*/  IMAD.IADD R64, R64, 0x1, -R5 ;  /* 0x0000000140407824 */ /* 0x000fe200078e0a05 */
[----:B------:R-:W-:-:S02]  /*80a0*/  SEL R38, R66, R67, P0 ;  /* 0x0000004342267207 */ /* 0x000fc40000000000 */
[----:B------:R-:W-:Y:S01]  /*80b0*/  SEL R47, R67, R66, P0 ;  /* 0x00000042432f7207 */ /* 0x000fe20000000000 */
[----:B0-----:R-:W-:Y:S01]  /*80c0*/  IMAD R66, R74, 0x80, R0 ;  /* 0x000000804a427824 */ /* 0x001fe200078e0200 */
[----:B------:R-:W-:Y:S01]  /*80d0*/  SEL R46, R54, R55, P0 ;  /* 0x00000037362e7207 */ /* 0x000fe20000000000 */
[----:B------:R-:W-:Y:S01]  /*80e0*/  IMAD R74, R74, 0x80, R9 ;  /* 0x000000804a4a7824 */ /* 0x000fe200078e0209 */
[----:B------:R-:W-:Y:S02]  /*80f0*/  SEL R61, R55, R54, P0 ;  /* 0x00000036373d7207 */ /* 0x000fe40000000000 */
[----:B-1----:R-:W-:Y:S02]  /*8100*/  ISETP.NE.AND P2, PT, R119, 0x1, PT ;  /* 0x000000017700780c */ /* 0x002fe40003f45270 */
[----:B------:R-:W-:Y:S02]  /*8110*/  SEL R102, R44, R13, P0 ;  /* 0x0000000d2c667207 */ /* 0x000fe40000000000 */
[----:B------:R-:W-:Y:S01]  /*8120*/  SEL R109, R13, R44, P0 ;  /* 0x0000002c0d6d7207 */ /* 0x000fe20000000000 */
[----:B------:R-:W-:Y:S01]  /*8130*/  IMAD.U32 R44, RZ, RZ, UR6 ;  /* 0x00000006ff2c7e24 */ /* 0x000fe2000f8e00ff */
[----:B------:R-:W-:-:S02]  /*8140*/  SEL R94, R60, R19, P0 ;  /* 0x000000133c5e7207 */ /* 0x000fc40000000000 */
[----:B------:R-:W-:Y:S02]  /*8150*/  SEL R101, R19, R60, P0 ;  /* 0x0000003c13657207 */ /* 0x000fe40000000000 */
[----:B------:R-:W-:Y:S02]  /*8160*/  SEL R80, R76, R23, P0 ;  /* 0x000000174c507207 */ /* 0x000fe40000000000 */
[----:B------:R-:W-:Y:S02]  /*8170*/  SEL R93, R23, R76, P0 ;  /* 0x0000004c175d7207 */ /* 0x000fe40000000000 */
[----:B------:R-:W-:Y:S01]  /*8180*/  SEL R60, R42, R43, P0 ;  /* 0x0000002b2a3c7207 */ /* 0x000fe20000000000 */
[----:B------:R-:W3:Y:S01]  /*8190*/  LDC R76, c[0x0][0xc50] ;  /* 0x00031400ff4c7b82 */ /* 0x000ee20000000800 */
        /* <DEDUP_REMOVED lines=12> */
[----:B------:R-:W0:Y:S01]  /*8260*/  @P2 LDC R83, c[0x0][0xbf0] ;  /* 0x0002fc00ff532b82 */ /* 0x000e220000000800 */
[----:B------:R-:W-:Y:S02]  /*8270*/  SEL R43, R71, R70, P0 ;  /* 0x00000046472b7207 */ /* 0x000fe40000000000 */
[----:B------:R-:W-:Y:S01]  /*8280*/  MOV R45, UR7 ;  /* 0x00000007002d7c02 */ /* 0x000fe20008000f00 */
[----:B------:R-:W-:Y:S01]  /*8290*/  IMAD.U32 R45, RZ, RZ, UR8 ;  /* 0x00000008ff2d7e24 */ /* 0x000fe2000f8e00ff */
[----:B------:R-:W-:Y:S01]  /*82a0*/  ULDC.64 UR6, c[0x0][0xb48] ;  /* 0x0002d20000067ab9 */ /* 0x000fe20000000a00 */
[----:B------:R-:W-:-:S02]  /*82b0*/  ULDC.64 UR8, c[0x0][0xb28] ;  /* 0x0002ca0000087ab9 */ /* 0x000fc40000000a00 */
[----:B------:R-:W1:Y:S01]  /*82c0*/  @P2 LDC R82, c[0x0][0xbf0] ;  /* 0x0002fc00ff522b82 */ /* 0x000e620000000800 */
[----:B--2---:R2:W-:Y:S04]  /*82d0*/  SHFL.IDX PT, R49, R14, R7, 0x1c1f ;  /* 0x001c1f070e317589 */ /* 0x0045e800000e0000 */
[----:B------:R-:W-:Y:S04]  /*82e0*/  SHFL.IDX PT, R5, R34, R7, 0x1c1f ;  /* 0x001c1f0722057589 */ /* 0x000fe800000e0000 */
[----:B------:R-:W-:Y:S01]  /*82f0*/  SHFL.IDX PT, R10, R106, R7, 0x1c1f ;  /* 0x001c1f076a0a7589 */ /* 0x000fe200000e0000 */
[----:B--2---:R-:W-:-:S03]  /*8300*/  LOP3.LUT R14, R7, 0x2, RZ, 0x3c, !PT ;  /* 0x00000002070e7812 */ /* 0x004fc600078e3cff */
[----:B------:R-:W-:Y:S04]  /*8310*/  SHFL.IDX PT, R54, R12, R7, 0x1c1f ;  /* 0x001c1f070c367589 */ /* 0x000fe800000e0000 */
[----:B------:R2:W4:Y:S04]  /*8320*/  SHFL.IDX PT, R8, R87, R14, 0x1c1f ;  /* 0x001c1f0e57087589 */ /* 0x00052800000e0000 */
[----:B------:R-:W5:Y:S04]  /*8330*/  SHFL.IDX PT, R9, R115, R14, 0x1c1f ;  /* 0x001c1f0e73097589 */ /* 0x000f6800000e0000 */
[----:B------:R-:W-:Y:S01]  /*8340*/  SHFL.IDX PT, R11, R108, R7, 0x1c1f ;  /* 0x001c1f076c0b7589 */ /* 0x000fe200000e0000 */
[----:B--2---:R-:W2:Y:S03]  /*8350*/  LDC.64 R86, c[0x0][0xb40] ;  /* 0x0002d000ff567b82 */ /* 0x004ea60000000a00 */
[----:B------:R-:W3:Y:S04]  /*8360*/  SHFL.IDX PT, R12, R117, R14, 0x1c1f ;  /* 0x001c1f0e750c7589 */ /* 0x000ee800000e0000 */
[----:B------:R-:W-:Y:S04]  /*8370*/  SHFL.IDX PT, R16, R16, R7, 0x1c1f ;  /* 0x001c1f0710107589 */ /* 0x000fe800000e0000 */
[----:B------:R-:W0:Y:S04]  /*8380*/  SHFL.IDX PT, R17, R111, R14, 0x1c1f ;  /* 0x001c1f0e6f117589 */ /* 0x000e2800000e0000 */
[----:B------:R-:W-:Y:S04]  /*8390*/  SHFL.IDX PT, R22, R100, R7, 0x1c1f ;  /* 0x001c1f0764167589 */ /* 0x000fe800000e0000 */
[----:B------:R-:W-:Y:S04]  /*83a0*/  SHFL.IDX PT, R53, R18, R7, 0x1c1f ;  /* 0x001c1f0712357589 */ /* 0x000fe800000e0000 */
[----:B------:R-:W-:Y:S01]  /*83b0*/  SHFL.IDX PT, R23, R107, R14, 0x1c1f ;  /* 0x001c1f0e6b177589 */ /* 0x000fe200000e0000 */
[----:B--2---:R-:W-:-:S03]  /*83c0*/  IMAD.WIDE.U32 R44, R86, UR37, R44 ;  /* 0x00000025562c7c25 */ /* 0x004fc6000f8e002c */
[----:B------:R-:W-:Y:S04]  /*83d0*/  SHFL.IDX PT, R15, R104, R7, 0x1c1f ;  /* 0x001c1f07680f7589 */ /* 0x000fe800000e0000 */
[----:B------:R-:W-:Y:S04]  /*83e0*/  SHFL.IDX PT, R30, R92, R7, 0x1c1f ;  /* 0x001c1f075c1e7589 */ /* 0x000fe800000e0000 */
[----:B------:R-:W-:Y:S04]  /*83f0*/  SHFL.IDX PT, R50, R20, R7, 0x1c1f ;  /* 0x001c1f0714327589 */ /* 0x000fe800000e0000 */
[----:B------:R-:W2:Y:S04]  /*8400*/  SHFL.IDX PT, R18, R113, R14, 0x1c1f ;  /* 0x001c1f0e71127589 */ /* 0x000ea800000e0000 */
[----:B------:R-:W1:Y:S04]  /*8410*/  SHFL.IDX PT, R31, R99, R14, 0x1c1f ;  /* 0x001c1f0e631f7589 */ /* 0x000e6800000e0000 */
[----:B------:R-:W-:Y:S04]  /*8420*/  SHFL.IDX PT, R19, R102, R7, 0x1c1f ;  /* 0x001c1f0766137589 */ /* 0x000fe800000e0000 */
[----:B------:R-:W-:Y:S04]  /*8430*/  SHFL.IDX PT, R20, R109, R14, 0x1c1f ;  /* 0x001c1f0e6d147589 */ /* 0x000fe800000e0000 */
[----:B------:R-:W-:Y:S04]  /*8440*/  SHFL.IDX PT, R24, R96, R7, 0x1c1f ;  /* 0x001c1f0760187589 */ /* 0x000fe800000e0000 */
[----:B------:R-:W-:Y:S04]  /*8450*/  SHFL.IDX PT, R27, R94, R7, 0x1c1f ;  /* 0x001c1f075e1b7589 */ /* 0x000fe800000e0000 */
[----:B------:R-:W-:Y:S04]  /*8460*/  SHFL.IDX PT, R21, R103, R14, 0x1c1f ;  /* 0x001c1f0e67157589 */ /* 0x000fe800000e0000 */
[----:B------:R-:W1:Y:S04]  /*8470*/  SHFL.IDX PT, R34, R101, R14, 0x1c1f ;  /* 0x001c1f0e65227589 */ /* 0x000e6800000e0000 */
[----:B------:R4:W-:Y:S04]  /*8480*/  SHFL.IDX PT, R79, R85, R14, 0x1c1f ;  /* 0x001c1f0e554f7589 */ /* 0x0009e800000e0000 */
[----:B------:R-:W-:Y:S04]  /*8490*/  SHFL.IDX PT, R6, R26, R7, 0x1c1f ;  /* 0x001c1f071a067589 */ /* 0x000fe800000e0000 */
[----:B------:R-:W-:Y:S01]  /*84a0*/  SHFL.IDX PT, R25, R98, R7, 0x1c1f ;  /* 0x001c1f0762197589 */ /* 0x000fe200000e0000 */
[----:B----4-:R-:W4:Y:S03]  /*84b0*/  LDC.64 R84, c[0x0][0xbd8] ;  /* 0x0002f600ff547b82 */ /* 0x010f260000000a00 */
[----:B------:R-:W-:Y:S04]  /*84c0*/  SHFL.IDX PT, R26, R105, R14, 0x1c1f ;  /* 0x001c1f0e691a7589 */ /* 0x000fe800000e0000 */
[----:B------:R-:W-:Y:S04]  /*84d0*/  SHFL.IDX PT, R0, R58, R7, 0x1c1f ;  /* 0x001c1f073a007589 */ /* 0x000fe800000e0000 */
[----:B------:R-:W-:Y:S04]  /*84e0*/  SHFL.IDX PT, R51, R88, R7, 0x1c1f ;  /* 0x001c1f0758337589 */ /* 0x000fe800000e0000 */
[----:B------:R-:W-:Y:S04]  /*84f0*/  SHFL.IDX PT, R63, R80, R7, 0x1c1f ;  /* 0x001c1f07503f7589 */ /* 0x000fe800000e0000 */
[----:B------:R-:W-:Y:S04]  /*8500*/  SHFL.IDX PT, R58, R95, R14, 0x1c1f ;  /* 0x001c1f0e5f3a7589 */ /* 0x000fe800000e0000 */
[----:B------:R-:W-:Y:S04]  /*8510*/  SHFL.IDX PT, R35, R90, R7, 0x1c1f ;  /* 0x001c1f075a237589 */ /* 0x000fe800000e0000 */
[----:B------:R-:W4:Y:S04]  /*8520*/  SHFL.IDX PT, R62, R97, R14, 0x1c1f ;  /* 0x001c1f0e613e7589 */ /* 0x000f2800000e0000 */
[----:B------:R5:W-:Y:S04]  /*8530*/  SHFL.IDX PT, R80, R77, R14, 0x1c1f ;  /* 0x001c1f0e4d507589 */ /* 0x000be800000e0000 */
[----:B------:R-:W-:Y:S04]  /*8540*/  SHFL.IDX PT, R68, R68, R7, 0x1c1f ;  /* 0x001c1f0744447589 */ /* 0x000fe800000e0000 */
[----:B------:R-:W4:Y:S01]  /*8550*/  SHFL.IDX PT, R69, R69, R14, 0x1c1f ;  /* 0x001c1f0e45457589 */ /* 0x000f2200000e0000 */
[----:B-----5:R-:W5:Y:S03]  /*8560*/  @P2 LDC R77, c[0x0][0xbec] ;  /* 0x0002fb00ff4d2b82 */ /* 0x020f660000000800 */
        /* <DEDUP_REMOVED lines=11> */
[----:B------:R-:W5:Y:S04]  /*8620*/  SHFL.IDX PT, R70, R93, R14, 0x1c1f ;  /* 0x001c1f0e5d467589 */ /* 0x000f6800000e0000 */
[----:B------:R-:W-:Y:S01]  /*8630*/  SHFL.IDX PT, R73, R73, R14, 0x1c1f ;  /* 0x001c1f0e49497589 */ /* 0x000fe200000e0000 */
[----:B---3--:R-:W-:-:S02]  /*8640*/  SEL R7, R5, R8, P0 ;  /* 0x0000000805077207 */ /* 0x008fc40000000000 */
[----:B------:R-:W-:Y:S01]  /*8650*/  SEL R5, R8, R5, P0 ;  /* 0x0000000508057207 */ /* 0x000fe20000000000 */
[----:B------:R-:W3:Y:S01]  /*8660*/  SHFL.IDX PT, R75, R91, R14, 0x1c1f ;  /* 0x001c1f0e5b4b7589 */ /* 0x000ee200000e0000 */
[----:B------:R-:W-:Y:S02]  /*8670*/  SEL R8, R10, R9, P0 ;  /* 0x000000090a087207 */ /* 0x000fe40000000000 */
[----:B------:R-:W-:Y:S01]  /*8680*/  SEL R10, R9, R10, P0 ;  /* 0x0000000a090a7207 */ /* 0x000fe20000000000 */
[----:B------:R1:W3:Y:S01]  /*8690*/  SHFL.IDX PT, R78, R89, R14, 0x1c1f ;  /* 0x001c1f0e594e7589 */ /* 0x0002e200000e0000 */
[----:B------:R-:W-:Y:S02]  /*86a0*/  SEL R9, R11, R12, P0 ;  /* 0x0000000c0b097207 */ /* 0x000fe40000000000 */
[----:B------:R-:W-:Y:S01]  /*86b0*/  SEL R11, R12, R11, P0 ;  /* 0x0000000b0c0b7207 */ /* 0x000fe20000000000 */
[----:B------:R-:W3:Y:S01]  /*86c0*/  SHFL.IDX PT, R81, R81, R14, 0x1c1f ;  /* 0x001c1f0e51517589 */ /* 0x000ee200000e0000 */
[----:B0-----:R-:W-:-:S02]  /*86d0*/  SEL R12, R16, R17, P0 ;  /* 0x00000011100c7207 */ /* 0x001fc40000000000 */
[----:B------:R-:W-:Y:S01]  /*86e0*/  SEL R16, R17, R16, P0 ;  /* 0x0000001011107207 */ /* 0x000fe20000000000 */
[----:B------:R0:W-:Y:S01]  /*86f0*/  SHFL.IDX PT, R67, R29, R14, 0x1c1f ;  /* 0x001c1f0e1d437589 */ /* 0x0001e200000e0000 */
[----:B--2---:R-:W-:Y:S01]  /*8700*/  SEL R17, R18, R15, P0 ;  /* 0x0000000f12117207 */ /* 0x004fe20000000000 */
[----:B-1----:R-:W1:Y:S01]  /*8710*/  @P2 LDC R89, c[0x0][0xbec] ;  /* 0x0002fb00ff592b82 */ /* 0x002e620000000800 */
[----:B------:R-:W-:Y:S01]  /*8720*/  SEL R28, R30, R31, P0 ;  /* 0x0000001f1e1c7207 */ /* 0x000fe20000000000 */
[----:B------:R2:W-:Y:S01]  /*8730*/  SHFL.IDX PT, R71, R13, R14, 0x1c1f ;  /* 0x001c1f0e0d477589 */ /* 0x0005e200000e0000 */
[----:B------:R-:W-:Y:S02]  /*8740*/  SEL R30, R31, R30, P0 ;  /* 0x0000001e1f1e7207 */ /* 0x000fe40000000000 */
[----:B------:R-:W-:Y:S01]  /*8750*/  SEL R31, R34, R27, P0 ;  /* 0x0000001b221f7207 */ /* 0x000fe20000000000 */
[----:B------:R-:W-:Y:S01]  /*8760*/  SHFL.IDX PT, R61, R61, R14, 0x1c1f ;  /* 0x001c1f0e3d3d7589 */ /* 0x000fe200000e0000 */
[----:B0-----:R-:W-:Y:S01]  /*8770*/  SEL R29, R27, R34, P0 ;  /* 0x000000221b1d7207 */ /* 0x001fe20000000000 */
[----:B----4-:R-:W-:-:S02]  /*8780*/  IMAD R34, R84, UR38, RZ ;  /* 0x0000002654227c24 */ /* 0x010fc4000f8e02ff */
[----:B------:R-:W-:Y:S01]  /*8790*/  SHFL.IDX PT, R65, R65, R14, 0x1c1f ;  /* 0x001c1f0e41417589 */ /* 0x000fe200000e0000 */
[----:B------:R-:W-:Y:S02]  /*87a0*/  SEL R27, R62, R35, P0 ;  /* 0x000000233e1b7207 */ /* 0x000fe40000000000 */
[----:B--2---:R-:W-:Y:S01]  /*87b0*/  SEL R13, R15, R18, P0 ;  /* 0x000000120f0d7207 */ /* 0x004fe20000000000 */
[----:B------:R-:W-:Y:S01]  /*87c0*/  SHFL.IDX PT, R55, R55, R14, 0x1c1f ;  /* 0x001c1f0e37377589 */ /* 0x000fe200000e0000 */
[----:B------:R-:W-:Y:S02]  /*87d0*/  SEL R15, R19, R20, P0 ;  /* 0x00000014130f7207 */ /* 0x000fe40000000000 */
[----:B------:R-:W-:Y:S01]  /*87e0*/  SEL R18, R51, R58, P0 ;  /* 0x0000003a33127207 */ /* 0x000fe20000000000 */
[----:B------:R-:W-:Y:S04]  /*87f0*/  SHFL.IDX PT, R57, R57, R14, 0x1c1f ;  /* 0x001c1f0e39397589 */ /* 0x000fe800000e0000 */
[----:B------:R-:W-:Y:S01]  /*8800*/  SHFL.IDX PT, R43, R43, R14, 0x1c1f ;  /* 0x001c1f0e2b2b7589 */ /* 0x000fe200000e0000 */
[----:B-1----:R-:W-:-:S03]  /*8810*/  @P2 IMAD.HI.U32 R89, R74, R89, RZ ;  /* 0x000000594a592227 */ /* 0x002fc600078e00ff */
[----:B------:R-:W-:Y:S04]  /*8820*/  SHFL.IDX PT, R47, R47, R14, 0x1c1f ;  /* 0x001c1f0e2f2f7589 */ /* 0x000fe800000e0000 */
[----:B------:R-:W-:Y:S04]  /*8830*/  SHFL.IDX PT, R37, R37, R14, 0x1c1f ;  /* 0x001c1f0e25257589 */ /* 0x000fe800000e0000 */
[----:B------:R-:W-:Y:S04]  /*8840*/  SHFL.IDX PT, R41, R41, R14, 0x1c1f ;  /* 0x001c1f0e29297589 */ /* 0x000fe800000e0000 */
[----:B------:R0:W-:Y:S02]  /*8850*/  SHFL.IDX PT, R39, R39, R14, 0x1c1f ;  /* 0x001c1f0e27277589 */ /* 0x0001e400000e0000 */
[----:B0-----:R-:W-:-:S02]  /*8860*/  SEL R14, R22, R23, P0 ;  /* 0x00000017160e7207 */ /* 0x001fc40000000000 */
[----:B------:R-:W-:Y:S02]  /*8870*/  SEL R22, R23, R22, P0 ;  /* 0x0000001617167207 */ /* 0x000fe40000000000 */
[----:B------:R-:W-:Y:S02]  /*8880*/  SEL R23, R20, R19, P0 ;  /* 0x0000001314177207 */ /* 0x000fe40000000000 */
[----:B------:R-:W-:Y:S02]  /*8890*/  SEL R20, R24, R21, P0 ;  /* 0x0000001518147207 */ /* 0x000fe40000000000 */
[----:B------:R-:W-:Y:S02]  /*88a0*/  SEL R24, R21, R24, P0 ;  /* 0x0000001815187207 */ /* 0x000fe40000000000 */
[----:B------:R-:W-:Y:S02]  /*88b0*/  SEL R21, R25, R26, P0 ;  /* 0x0000001a19157207 */ /* 0x000fe40000000000 */
[----:B------:R-:W-:-:S02]  /*88c0*/  SEL R25, R26, R25, P0 ;  /* 0x000000191a197207 */ /* 0x000fc40000000000 */
[----:B------:R-:W-:Y:S01]  /*88d0*/  SEL R26, R58, R51, P0 ;  /* 0x000000333a1a7207 */ /* 0x000fe20000000000 */
[----:B------:R-:W-:Y:S01]  /*88e0*/  IMAD R51, R85, UR37, R34 ;  /* 0x0000002555337c24 */ /* 0x000fe2000f8e0222 */
[----:B------:R-:W-:Y:S01]  /*88f0*/  SEL R19, R35, R62, P0 ;  /* 0x0000003e23137207 */ /* 0x000fe20000000000 */
[----:B------:R-:W-:Y:S01]  /*8900*/  IMAD.WIDE.U32 R58, R84, UR37, R32 ;  /* 0x00000025543a7c25 */ /* 0x000fe2000f8e0020 */
[----:B------:R-:W-:Y:S02]  /*8910*/  SEL R32, R68, R69, P0 ;  /* 0x0000004544207207 */ /* 0x000fe40000000000 */
[----:B------:R-:W-:Y:S01]  /*8920*/  SEL R34, R69, R68, P0 ;  /* 0x0000004445227207 */ /* 0x000fe20000000000 */
[----:B-----5:R-:W-:Y:S01]  /*8930*/  @P2 IMAD.HI.U32 R62, R74, R77, RZ ;  /* 0x0000004d4a3e2227 */ /* 0x020fe200078e00ff */
[----:B------:R-:W-:Y:S02]  /*8940*/  SEL R33, R63, R70, P0 ;  /* 0x000000463f217207 */ /* 0x000fe40000000000 */
[----:B------:R-:W-:Y:S01]  /*8950*/  SEL R35, R70, R63, P0 ;  /* 0x0000003f46237207 */ /* 0x000fe20000000000 */
[----:B------:R-:W-:-:S02]  /*8960*/  IMAD R69, RZ, RZ, -UR43 ;  /* 0x8000002bff457e24 */ /* 0x000fc4000f8e02ff */
[----:B------:R-:W-:Y:S01]  /*8970*/  IMAD.IADD R59, R59, 0x1, R51 ;  /* 0x000000013b3b7824 */ /* 0x000fe200078e0233 */
[----:B------:R-:W-:Y:S01]  /*8980*/  MOV R51, R74 ;  /* 0x0000004a00337202 */ /* 0x000fe20000000f00 */
[----:B------:R-:W-:Y:S01]  /*8990*/  IMAD R68, R86, UR38, RZ ;  /* 0x0000002656447c24 */ /* 0x000fe2000f8e02ff */
[----:B------:R-:W-:Y:S01]  /*89a0*/  @P2 SHF.R.U32.HI R51, RZ, R83, R62 ;  /* 0x00000053ff332219 */ /* 0x000fe2000001163e */
[----:B------:R-:W-:Y:S01]  /*89b0*/  IMAD R83, R76, R69, UR4 ;  /* 0x000000044c537e24 */ /* 0x000fe2000f8e0245 */
[----:B------:R-:W-:Y:S01]  /*89c0*/  ULDC.64 UR4, c[0x0][0xbe0] ;  /* 0x0002f80000047ab9 */ /* 0x000fe20000000a00 */
[----:B------:R-:W-:Y:S02]  /*89d0*/  IMAD R63, R87, UR37, R68 ;  /* 0x00000025573f7c24 */ /* 0x000fe4000f8e0244 */
[----:B------:R-:W-:Y:S01]  /*89e0*/  IMAD.MOV.U32 R62, RZ, RZ, R44 ;  /* 0x000000ffff3e7224 */ /* 0x000fe200078e002c */
[----:B------:R-:W-:Y:S01]  /*89f0*/  SHF.R.S32.HI R70, RZ, 0x1f, R83 ;  /* 0x0000001fff467819 */ /* 0x000fe20000011453 */
[----:B------:R-:W-:-:S02]  /*8a00*/  IMAD.IADD R63, R45, 0x1, R63 ;  /* 0x000000012d3f7824 */ /* 0x000fc400078e023f */
[----:B------:R-:W-:Y:S01]  /*8a10*/  IMAD.MOV.U32 R69, RZ, RZ, R74 ;  /* 0x000000ffff457224 */ /* 0x000fe200078e004a */
[----:B------:R-:W-:Y:S01]  /*8a20*/  @P2 SHF.R.U32.HI R69, RZ, R82, R89 ;  /* 0x00000052ff452219 */ /* 0x000fe20000011659 */
[C---:B------:R-:W-:Y:S02]  /*8a30*/  IMAD R45, R70.reuse, UR4, RZ ;  /* 0x00000004462d7c24 */ /* 0x040fe4000f8e02ff */
[----:B------:R-:W-:Y:S02]  /*8a40*/  IMAD R70, R70, UR6, RZ ;  /* 0x0000000646467c24 */ /* 0x000fe4000f8e02ff */
[C---:B------:R-:W-:Y:S02]  /*8a50*/  IMAD R68, R83.reuse, UR5, R45 ;  /* 0x0000000553447c24 */ /* 0x040fe4000f8e022d */
[----:B------:R-:W-:Y:S01]  /*8a60*/  IMAD.WIDE.U32 R44, R83, UR4, R58 ;  /* 0x00000004532c7c25 */ /* 0x000fe2000f8e003a */
[----:B------:R-:W-:-:S03]  /*8a70*/  ULDC.64 UR4, c[0x0][0xb30] ;  /* 0x0002cc0000047ab9 */ /* 0x000fc60000000a00 */
[----:B------:R-:W-:Y:S01]  /*8a80*/  IMAD.WIDE.U32 R58, R83, UR6, R62 ;  /* 0x00000006533a7c25 */ /* 0x000fe2000f8e003e */
[--C-:B------:R-:W-:Y:S02]  /*8a90*/  SHF.R.S32.HI R63, RZ, 0x1f, R51.reuse ;  /* 0x0000001fff3f7819 */ /* 0x100fe40000011433 */
[----:B------:R-:W-:Y:S01]  /*8aa0*/  IADD3 R44, P2, R51, R44, RZ ;  /* 0x0000002c332c7210 */ /* 0x000fe20007f5e0ff */
[----:B------:R-:W-:Y:S01]  /*8ab0*/  IMAD.MOV R51, RZ, RZ, -R51 ;  /* 0x000000ffff337224 */ /* 0x000fe200078e0a33 */
[--C-:B------:R-:W-:Y:S01]  /*8ac0*/  SHF.R.S32.HI R62, RZ, 0x1f, R69.reuse ;  /* 0x0000001fff3e7819 */ /* 0x100fe20000011445 */
[----:B------:R-:W-:Y:S01]  /*8ad0*/  IMAD R77, R83, UR7, R70 ;  /* 0x00000007534d7c24 */ /* 0x000fe2000f8e0246 */
[----:B------:R-:W-:Y:S01]  /*8ae0*/  IADD3.X R45, R63, R45, R68, P2, !PT ;  /* 0x0000002d3f2d7210 */ /* 0x000fe200017fe444 */
[----:B------:R-:W-:Y:S01]  /*8af0*/  IMAD.MOV R70, RZ, RZ, -R69 ;  /* 0x000000ffff467224 */ /* 0x000fe200078e0a45 */
[----:B------:R-:W-:Y:S01]  /*8b00*/  ULDC.64 UR6, c[0x0][0xbc8] ;  /* 0x0002f20000067ab9 */ /* 0x000fe20000000a00 */
[----:B------:R-:W-:-:S02]  /*8b10*/  IMAD R62, R62, UR4, RZ ;  /* 0x000000043e3e7c24 */ /* 0x000fc4000f8e02ff */
[C-C-:B------:R-:W-:Y:S02]  /*8b20*/  IMAD R51, R119.reuse, R51, R74.reuse ;  /* 0x0000003377337224 */ /* 0x140fe400078e024a */
[----:B------:R-:W-:Y:S01]  /*8b30*/  IMAD R63, R119, R70, R74 ;  /* 0x00000046773f7224 */ /* 0x000fe200078e024a */
[----:B------:R-:W-:Y:S01]  /*8b40*/  IADD3 R70, R66, 0x8, RZ ;  /* 0x0000000842467810 */ /* 0x000fe20007ffe0ff */
[----:B------:R-:W-:Y:S02]  /*8b50*/  IMAD.IADD R59, R59, 0x1, R77 ;  /* 0x000000013b3b7824 */ /* 0x000fe400078e024d */
[C---:B------:R-:W-:Y:S01]  /*8b60*/  IMAD R77, R69.reuse, UR5, R62 ;  /* 0x00000005454d7c24 */ /* 0x040fe2000f8e023e */
[----:B------:R-:W-:Y:S01]  /*8b70*/  SHF.R.S32.HI R62, RZ, 0x1f, R51 ;  /* 0x0000001fff3e7819 */ /* 0x000fe20000011433 */
[----:B------:R-:W-:Y:S01]  /*8b80*/  IMAD.WIDE.U32 R58, R69, UR4, R58 ;  /* 0x00000004453a7c25 */ /* 0x000fe2000f8e003a */
[----:B------:R-:W-:Y:S01]  /*8b90*/  SHF.R.S32.HI R68, RZ, 0x1f, R63 ;  /* 0x0000001fff447819 */ /* 0x000fe2000001143f */
[----:B------:R-:W0:Y:S01]  /*8ba0*/  S2UR UR5, SR_CgaCtaId ;  /* 0x00000000000579c3 */ /* 0x000e220000008800 */
[----:B------:R-:W-:Y:S01]  /*8bb0*/  UMOV UR4, 0x400 ;  /* 0x0000040000047882 */ /* 0x000fe20000000000 */
[----:B------:R-:W-:-:S02]  /*8bc0*/  IMAD R62, R62, UR6, RZ ;  /* 0x000000063e3e7c24 */ /* 0x000fc4000f8e02ff */
[----:B------:R-:W-:Y:S02]  /*8bd0*/  IMAD R68, R68, UR8, RZ ;  /* 0x0000000844447c24 */ /* 0x000fe4000f8e02ff */
[----:B------:R-:W-:Y:S02]  /*8be0*/  IMAD.IADD R59, R59, 0x1, R77 ;  /* 0x000000013b3b7824 */ /* 0x000fe400078e024d */
[----:B------:R-:W-:Y:S01]  /*8bf0*/  IMAD R77, R51, UR7, R62 ;  /* 0x00000007334d7c24 */ /* 0x000fe2000f8e023e */
[----:B---3--:R-:W-:Y:S01]  /*8c00*/  SEL R62, R75, R72, P0 ;  /* 0x000000484b3e7207 */ /* 0x008fe20000000000 */
[----:B------:R-:W-:Y:S01]  /*8c10*/  IMAD.WIDE.U32 R44, R51, UR6, R44 ;  /* 0x00000006332c7c25 */ /* 0x000fe2000f8e002c */
[----:B------:R-:W-:-:S03]  /*8c20*/  ULDC.64 UR6, c[0x0][0xba8] ;  /* 0x0002ea0000067ab9 */ /* 0x000fc60000000a00 */
[C---:B------:R-:W-:Y:S02]  /*8c30*/  IMAD R83, R63.reuse, UR9, R68 ;  /* 0x000000093f537c24 */ /* 0x040fe4000f8e0244 */
[----:B------:R-:W-:Y:S01]  /*8c40*/  IMAD.WIDE.U32 R68, R63, UR8, R58 ;  /* 0x000000083f447c25 */ /* 0x000fe2000f8e003a */
[----:B------:R-:W-:Y:S01]  /*8c50*/  SEL R58, R72, R75, P0 ;  /* 0x0000004b483a7207 */ /* 0x000fe20000000000 */
[----:B------:R-:W-:Y:S01]  /*8c60*/  ULDC.64 UR8, c[0x0][0xb00] ;  /* 0x0002c00000087ab9 */ /* 0x000fe20000000a00 */
[----:B------:R-:W-:Y:S01]  /*8c70*/  LEA R72, P2, R44, UR6, 0x2 ;  /* 0x000000062c487c11 */ /* 0x000fe2000f8410ff */
[----:B------:R-:W-:Y:S01]  /*8c80*/  IMAD.IADD R51, R45, 0x1, R77 ;  /* 0x000000012d337824 */ /* 0x000fe200078e024d */
[----:B------:R-:W-:Y:S01]  /*8c90*/  ULDC UR6, c[0x0][0xa88] ;  /* 0x0002a20000067ab9 */ /* 0x000fe20000000800 */
[----:B------:R-:W-:Y:S01]  /*8ca0*/  IMAD.IADD R45, R69, 0x1, R83 ;  /* 0x00000001452d7824 */ /* 0x000fe200078e0253 */
[----:B------:R-:W-:Y:S01]  /*8cb0*/  LEA R82, P3, R68, UR8, 0x2 ;  /* 0x0000000844527c11 */ /* 0x000fe2000f8610ff */
[----:B------:R-:W-:Y:S01]  /*8cc0*/  SHFL.IDX PT, R74, R72, RZ, 0x1c1f ;  /* 0x001c1fff484a7589 */ /* 0x000fe200000e0000 */
[----:B------:R-:W-:Y:S01]  /*8cd0*/  LEA.HI.X R51, R44, UR7, R51, 0x2, P2 ;  /* 0x000000072c337c11 */ /* 0x000fe200090f1433 */
[----:B0-----:R-:W-:Y:S01]  /*8ce0*/  ULEA UR4, UR5, UR4, 0x18 ;  /* 0x0000000405047291 */ /* 0x001fe2000f8ec03f */
[----:B------:R-:W-:Y:S01]  /*8cf0*/  IMAD R83, R119, UR6, RZ ;  /* 0x0000000677537c24 */ /* 0x000fe2000f8e02ff */
[----:B------:R-:W-:Y:S01]  /*8d00*/  SHFL.IDX PT, R76, R72, 0x1, 0x1c1f ;  /* 0x003c1f00484c7f89 */ /* 0x000fe200000e0000 */
[----:B------:R-:W-:Y:S01]  /*8d10*/  LEA.HI.X R84, R68, UR9, R45, 0x2, P3 ;  /* 0x0000000944547c11 */ /* 0x000fe200098f142d */
[----:B------:R-:W-:Y:S01]  /*8d20*/  UIADD3 UR4, UR4, 0x22820, URZ ;  /* 0x0002282004047890 */ /* 0x000fe2000fffe03f */
[----:B------:R-:W-:Y:S01]  /*8d30*/  SEL R59, R50, R73, P0 ;  /* 0x00000049323b7207 */ /* 0x000fe20000000000 */
[----:B------:R-:W0:Y:S01]  /*8d40*/  SHFL.IDX PT, R75, R51, RZ, 0x1c1f ;  /* 0x001c1fff334b7589 */ /* 0x000e2200000e0000 */
[-C--:B------:R-:W-:Y:S01]  /*8d50*/  ISETP.GE.OR P2, PT, R66, R83.reuse, P1 ;  /* 0x000000534200720c */ /* 0x080fe20000f46670 */
[----:B------:R-:W-:Y:S01]  /*8d60*/  UPRMT UR4, URZ, 0x654, UR4 ;  /* 0x000006543f047896 */ /* 0x000fe20008000004 */
[-C--:B------:R-:W-:Y:S01]  /*8d70*/  ISETP.GE.OR P1, PT, R70, R83.reuse, P1 ;  /* 0x000000534600720c */ /* 0x080fe20000f26670 */
[----:B------:R1:W2:Y:S01]  /*8d80*/  SHFL.IDX PT, R77, R51, 0x1, 0x1c1f ;  /* 0x003c1f00334d7f89 */ /* 0x0002a200000e0000 */
[----:B------:R-:W-:-:S02]  /*8d90*/  ISETP.GE.AND P3, PT, R66, R83, PT ;  /* 0x000000534200720c */ /* 0x000fc40003f66270 */
[----:B------:R-:W-:Y:S01]  /*8da0*/  SEL R63, R73, R50, P0 ;  /* 0x00000032493f7207 */ /* 0x000fe20000000000 */
[----:B------:R3:W4:Y:S01]  /*8db0*/  SHFL.IDX PT, R68, R82, RZ, 0x1c1f ;  /* 0x001c1fff52447589 */ /* 0x00072200000e0000 */
[----:B------:R-:W-:Y:S01]  /*8dc0*/  SEL R44, R48, R79, P0 ;  /* 0x0000004f302c7207 */ /* 0x000fe20000000000 */
[----:B------:R-:W-:Y:S01]  /*8dd0*/  IMAD.SHL.U32 R73, R64, 0x2, RZ ;  /* 0x0000000240497824 */ /* 0x000fe200078e00ff */
[----:B------:R-:W-:Y:S01]  /*8de0*/  SYNCS.ARRIVE.TRANS64.RED.A1T0 RZ, [UR4], RZ ;  /* 0x000000ffffff79a7 */ /* 0x000fe20008100404 */
[----:B------:R3:W3:Y:S01]  /*8df0*/  SHFL.IDX PT, R69, R84, RZ, 0x1c1f ;  /* 0x001c1fff54457589 */ /* 0x0006e200000e0000 */
[----:B------:R-:W-:Y:S02]  /*8e00*/  SEL R45, R49, R78, P0 ;  /* 0x0000004e312d7207 */ /* 0x000fe40000000000 */
[----:B------:R-:W-:Y:S02]  /*8e10*/  SEL R50, R52, R81, P0 ;  /* 0x0000005134327207 */ /* 0x000fe40000000000 */
[----:B-1----:R-:W-:-:S02]  /*8e20*/  SEL R51, R53, R80, P0 ;  /* 0x0000005035337207 */ /* 0x002fc40000000000 */
[----:B------:R-:W-:Y:S02]  /*8e30*/  SEL R48, R79, R48, P0 ;  /* 0x000000304f307207 */ /* 0x000fe40000000000 */
[----:B------:R-:W-:Y:S02]  /*8e40*/  SEL R49, R78, R49, P0 ;  /* 0x000000314e317207 */ /* 0x000fe40000000000 */
[----:B------:R-:W-:Y:S01]  /*8e50*/  SEL R52, R81, R52, P0 ;  /* 0x0000003451347207 */ /* 0x000fe20000000000 */
[----:B0-----:R0:W-:Y:S01]  /*8e60*/  @!P2 ST.E desc[UR48][R74.64], R3 ;  /* 0x000000034a00a985 */ /* 0x0011e2000c101930 */
[----:B------:R-:W-:-:S03]  /*8e70*/  SEL R53, R80, R53, P0 ;  /* 0x0000003550357207 */ /* 0x000fc60000000000 */
        /* <DEDUP_REMOVED lines=11> */
[----:B------:R-:W-:-:S04]  /*8f30*/  ISETP.GE.AND P1, PT, R66, UR4, PT ;  /* 0x0000000442007c0c */ /* 0x000fc8000bf26270 */
[----:B------:R-:W-:-:S03]  /*8f40*/  ISETP.GE.AND P5, PT, R80, UR4, PT ;  /* 0x0000000450007c0c */ /* 0x000fc6000bfa6270 */
[--C-:B---34-:R-:W-:Y:S02]  /*8f50*/  @!P2 IMAD.WIDE R74, R73, 0x4, R68.reuse ;  /* 0x00000004494aa825 */ /* 0x118fe400078e0244 */
[----:B------:R-:W-:Y:S02]  /*8f60*/  @!P3 LEA.HI R3, R3, R3, RZ, 0x1 ;  /* 0x000000030303b211 */ /* 0x000fe400078f08ff */
[----:B------:R-:W-:Y:S01]  /*8f70*/  @!P4 LEA.HI R64, R64, R64, RZ, 0x1 ;  /* 0x000000404040c211 */ /* 0x000fe200078f08ff */
[----:B------:R0:W-:Y:S01]  /*8f80*/  @!P2 ST.E.64 desc[UR48][R74.64], R8 ;  /* 0x000000084a00a985 */ /* 0x0001e2000c101b30 */
[----:B------:R-:W-:Y:S02]  /*8f90*/  @!P3 LOP3.LUT R3, R3, 0xfffffffe, RZ, 0xc0, !PT ;  /* 0xfffffffe0303b812 */ /* 0x000fe400078ec0ff */
[----:B------:R-:W-:Y:S02]  /*8fa0*/  @!P1 LEA.HI R66, R66, R66, RZ, 0x1 ;  /* 0x0000004242429211 */ /* 0x000fe400078f08ff */
[----:B------:R-:W-:Y:S01]  /*8fb0*/  @!P4 LOP3.LUT R79, R64, 0xfffffffe, RZ, 0xc0, !PT ;  /* 0xfffffffe404fc812 */ /* 0x000fe200078ec0ff */
[----:B------:R-:W-:Y:S01]  /*8fc0*/  @!P3 IMAD.WIDE R76, R3, 0x4, R68 ;  /* 0x00000004034cb825 */ /* 0x000fe200078e0244 */
[----:B------:R-:W-:-:S02]  /*8fd0*/  ISETP.GE.AND P2, PT, R72, UR4, PT ;  /* 0x0000000448007c0c */ /* 0x000fc4000bf46270 */
[----:B------:R-:W-:Y:S01]  /*8fe0*/  @!P5 LEA.HI R80, R80, R80, RZ, 0x1 ;  /* 0x000000505050d211 */ /* 0x000fe200078f08ff */
[C---:B------:R-:W-:Y:S01]  /*8ff0*/  VIADD R3, R73.reuse, 0x28 ;  /* 0x0000002849037836 */ /* 0x040fe20000000000 */
[----:B------:R1:W-:Y:S01]  /*9000*/  @!P3 ST.E.64 desc[UR48][R76.64], R10 ;  /* 0x0000000a4c00b985 */ /* 0x0003e2000c101b30 */
[----:B------:R-:W-:Y:S01]  /*9010*/  VIADD R64, R73, 0x30 ;  /* 0x0000003049407836 */ /* 0x000fe20000000000 */
[----:B0-----:R-:W-:Y:S01]  /*9020*/  @!P1 LOP3.LUT R9, R66, 0xfffffffe, RZ, 0xc0, !PT ;  /* 0xfffffffe42099812 */ /* 0x001fe200078ec0ff */
[--C-:B------:R-:W-:Y:S01]  /*9030*/  @!P4 IMAD.WIDE R78, R79, 0x4, R68.reuse ;  /* 0x000000044f4ec825 */ /* 0x100fe200078e0244 */
[----:B------:R-:W-:Y:S02]  /*9040*/  ISETP.GE.AND P3, PT, R3, UR4, PT ;  /* 0x0000000403007c0c */ /* 0x000fe4000bf66270 */
[----:B------:R-:W-:Y:S01]  /*9050*/  ISETP.GE.AND P6, PT, R64, UR4, PT ;  /* 0x0000000440007c0c */ /* 0x000fe2000bfc6270 */
[C---:B------:R-:W-:Y:S01]  /*9060*/  VIADD R74, R73.reuse, 0x40 ;  /* 0x00000040494a7836 */ /* 0x040fe20000000000 */
[----:B------:R-:W-:Y:S01]  /*9070*/  IADD3 R66, R73, 0x48, RZ ;  /* 0x0000004849427810 */ /* 0x000fe20007ffe0ff */
[----:B------:R-:W-:Y:S01]  /*9080*/  @!P1 IMAD.WIDE R8, R9, 0x4, R68 ;  /* 0x0000000409089825 */ /* 0x000fe200078e0244 */
[----:B------:R0:W-:Y:S01]  /*9090*/  @!P4 ST.E.64 desc[UR48][R78.64], R12 ;  /* 0x0000000c4e00c985 */ /* 0x0001e2000c101b30 */
[----:B------:R-:W-:-:S02]  /*90a0*/  @!P2 LEA.HI R72, R72, R72, RZ, 0x1 ;  /* 0x000000484848a211 */ /* 0x000fc400078f08ff */
[----:B------:R-:W-:Y:S01]  /*90b0*/  ISETP.GE.AND P4, PT, R74, UR4, PT ;  /* 0x000000044a007c0c */ /* 0x000fe2000bf86270 */
[----:B------:R2:W-:Y:S01]  /*90c0*/  @!P1 ST.E.64 desc[UR48][R8.64], R16 ;  /* 0x0000001008009985 */ /* 0x0005e2000c101b30 */
[----:B------:R-:W-:Y:S02]  /*90d0*/  ISETP.GE.AND P1, PT, R66, UR4, PT ;  /* 0x0000000442007c0c */ /* 0x000fe4000bf26270 */
[----:B------:R-:W-:Y:S02]  /*90e0*/  @!P3 LEA.HI R3, R3, R3, RZ, 0x1 ;  /* 0x000000030303b211 */ /* 0x000fe400078f08ff */
[----:B-1----:R-:W-:Y:S02]  /*90f0*/  @!P2 LOP3.LUT R11, R72, 0xfffffffe, RZ, 0xc0, !PT ;  /* 0xfffffffe480ba812 */ /* 0x002fe400078ec0ff */
[----:B------:R-:W-:Y:S02]  /*9100*/  @!P3 LOP3.LUT R3, R3, 0xfffffffe, RZ, 0xc0, !PT ;  /* 0xfffffffe0303b812 */ /* 0x000fe400078ec0ff */
[----:B------:R-:W-:Y:S01]  /*9110*/  @!P6 LEA.HI R64, R64, R64, RZ, 0x1 ;  /* 0x000000404040e211 */ /* 0x000fe200078f08ff */
[----:B------:R-:W-:-:S02]  /*9120*/  @!P2 IMAD.WIDE R10, R11, 0x4, R68 ;  /* 0x000000040b0aa825 */ /* 0x000fc400078e0244 */
[----:B------:R-:W-:Y:S02]  /*9130*/  @!P4 LEA.HI R74, R74, R74, RZ, 0x1 ;  /* 0x0000004a4a4ac211 */ /* 0x000fe400078f08ff */
[--C-:B0-----:R-:W-:Y:S01]  /*9140*/  @!P3 IMAD.WIDE R12, R3, 0x4, R68.reuse ;  /* 0x00000004030cb825 */ /* 0x101fe200078e0244 */
[----:B------:R-:W-:Y:S01]  /*9150*/  @!P6 LOP3.LUT R3, R64, 0xfffffffe, RZ, 0xc0, !PT ;  /* 0xfffffffe4003e812 */ /* 0x000fe200078ec0ff */
[----:B------:R0:W-:Y:S01]  /*9160*/  @!P2 ST.E.64 desc[UR48][R10.64], R14 ;  /* 0x0000000e0a00a985 */ /* 0x0001e2000c101b30 */
[----:B------:R-:W-:Y:S02]  /*9170*/  @!P1 LEA.HI R66, R66, R66, RZ, 0x1 ;  /* 0x0000004242429211 */ /* 0x000fe400078f08ff */
[----:B--2---:R-:W-:Y:S01]  /*9180*/  @!P5 LOP3.LUT R17, R80, 0xfffffffe, RZ, 0xc0, !PT ;  /* 0xfffffffe5011d812 */ /* 0x004fe200078ec0ff */
[--C-:B------:R-:W-:Y:S01]  /*9190*/  @!P6 IMAD.WIDE R8, R3, 0x4, R68.reuse ;  /* 0x000000040308e825 */ /* 0x100fe200078e0244 */
[----:B------:R-:W-:Y:S01]  /*91a0*/  @!P4 LOP3.LUT R3, R74, 0xfffffffe, RZ, 0xc0, !PT ;  /* 0xfffffffe4a03c812 */ /* 0x000fe200078ec0ff */
[----:B------:R1:W-:Y:S02]  /*91b0*/  @!P3 ST.E.64 desc[UR48][R12.64], R22 ;  /* 0x000000160c00b985 */ /* 0x0003e4000c101b30 */
[----:B------:R-:W-:-:S02]  /*91c0*/  @!P5 IMAD.WIDE R16, R17, 0x4, R68 ;  /* 0x000000041110d825 */ /* 0x000fc400078e0244 */
[----:B------:R2:W-:Y:S01]  /*91d0*/  @!P6 ST.E.64 desc[UR48][R8.64], R20 ;  /* 0x000000140800e985 */ /* 0x0005e2000c101b30 */
[----:B0-----:R-:W-:Y:S01]  /*91e0*/  @!P1 LOP3.LUT R15, R66, 0xfffffffe, RZ, 0xc0, !PT ;  /* 0xfffffffe420f9812 */ /* 0x001fe200078ec0ff */
[--C-:B------:R-:W-:Y:S02]  /*91f0*/  @!P4 IMAD.WIDE R10, R3, 0x4, R68.reuse ;  /* 0x00000004030ac825 */ /* 0x100fe400078e0244 */
[----:B------:R-:W-:Y:S02]  /*9200*/  @!P5 ST.E.64 desc[UR48][R16.64], R24 ;  /* 0x000000181000d985 */ /* 0x000fe4000c101b30 */
[----:B------:R-:W-:Y:S02]  /*9210*/  VIADD R3, R73, 0x50 ;  /* 0x0000005049037836 */ /* 0x000fe40000000000 */
[----:B------:R0:W-:Y:S01]  /*9220*/  @!P4 ST.E.64 desc[UR48][R10.64], R28 ;  /* 0x0000001c0a00c985 */ /* 0x0001e2000c101b30 */
[----:B-1----:R-:W-:-:S04]  /*9230*/  @!P1 IMAD.WIDE R12, R15, 0x4, R68 ;  /* 0x000000040f0c9825 */ /* 0x002fc800078e0244 */
[C---:B------:R-:W-:Y:S01]  /*9240*/  VIADD R14, R73.reuse, 0x58 ;  /* 0x00000058490e7836 */ /* 0x040fe20000000000 */
[----:B------:R1:W-:Y:S01]  /*9250*/  @!P1 ST.E.64 desc[UR48][R12.64], R30 ;  /* 0x0000001e0c009985 */ /* 0x0003e2000c101b30 */
[----:B------:R-:W-:Y:S01]  /*9260*/  VIADD R15, R73, 0x60 ;  /* 0x00000060490f7836 */ /* 0x000fe20000000000 */
[----:B------:R-:W-:Y:S01]  /*9270*/  ISETP.GE.AND P1, PT, R3, UR4, PT ;  /* 0x0000000403007c0c */ /* 0x000fe2000bf26270 */
[C---:B------:R-:W-:Y:S01]  /*9280*/  VIADD R22, R73.reuse, 0x68 ;  /* 0x0000006849167836 */ /* 0x040fe20000000000 */
[----:B------:R-:W-:Y:S01]  /*9290*/  ISETP.GE.AND P2, PT, R14, UR4, PT ;  /* 0x000000040e007c0c */ /* 0x000fe2000bf46270 */
[----:B--2---:R-:W-:Y:S01]  /*92a0*/  VIADD R8, R73, 0x70 ;  /* 0x0000007049087836 */ /* 0x004fe20000000000 */
[----:B------:R-:W-:Y:S01]  /*92b0*/  ISETP.GE.AND P3, PT, R15, UR4, PT ;  /* 0x000000040f007c0c */ /* 0x000fe2000bf66270 */
[----:B------:R-:W-:Y:S01]  /*92c0*/  VIADD R9, R73, 0x78 ;  /* 0x0000007849097836 */ /* 0x000fe20000000000 */
[----:B------:R-:W-:Y:S02]  /*92d0*/  ISETP.GE.AND P4, PT, R22, UR4, PT ;  /* 0x0000000416007c0c */ /* 0x000fe4000bf86270 */
[----:B------:R-:W-:-:S02]  /*92e0*/  ISETP.GE.AND P5, PT, R8, UR4, PT ;  /* 0x0000000408007c0c */ /* 0x000fc4000bfa6270 */
[----:B------:R-:W-:-:S03]  /*92f0*/  ISETP.GE.AND P6, PT, R9, UR4, PT ;  /* 0x0000000409007c0c */ /* 0x000fc6000bfc6270 */
[----:B------:R-:W-:Y:S02]  /*9300*/  @!P1 LEA.HI R3, R3, R3, RZ, 0x1 ;  /* 0x0000000303039211 */ /* 0x000fe400078f08ff */
[----:B------:R-:W-:Y:S02]  /*9310*/  @!P2 LEA.HI R14, R14, R14, RZ, 0x1 ;  /* 0x0000000e0e0ea211 */ /* 0x000fe400078f08ff */
[----:B------:R-:W-:Y:S02]  /*9320*/  @!P3 LEA.HI R15, R15, R15, RZ, 0x1 ;  /* 0x0000000f0f0fb211 */ /* 0x000fe400078f08ff */
[----:B------:R-:W-:Y:S02]  /*9330*/  @!P4 LEA.HI R22, R22, R22, RZ, 0x1 ;  /* 0x000000161616c211 */ /* 0x000fe400078f08ff */
[----:B------:R-:W-:Y:S02]  /*9340*/  @!P5 LEA.HI R8, R8, R8, RZ, 0x1 ;  /* 0x000000080808d211 */ /* 0x000fe400078f08ff */
[----:B------:R-:W-:-:S02]  /*9350*/  @!P6 LEA.HI R9, R9, R9, RZ, 0x1 ;  /* 0x000000090909e211 */ /* 0x000fc400078f08ff */
[----:B------:R-:W-:Y:S02]  /*9360*/  @!P1 LOP3.LUT R3, R3, 0xfffffffe, RZ, 0xc0, !PT ;  /* 0xfffffffe03039812 */ /* 0x000fe400078ec0ff */
[----:B0-----:R-:W-:Y:S02]  /*9370*/  @!P2 LOP3.LUT R11, R14, 0xfffffffe, RZ, 0xc0, !PT ;  /* 0xfffffffe0e0ba812 */ /* 0x001fe400078ec0ff */
[----:B-1----:R-:W-:Y:S02]  /*9380*/  @!P3 LOP3.LUT R13, R15, 0xfffffffe, RZ, 0xc0, !PT ;  /* 0xfffffffe0f0db812 */ /* 0x002fe400078ec0ff */
[----:B------:R-:W-:Y:S01]  /*9390*/  @!P4 LOP3.LUT R15, R22, 0xfffffffe, RZ, 0xc0, !PT ;  /* 0xfffffffe160fc812 */ /* 0x000fe200078ec0ff */
[--C-:B------:R-:W-:Y:S01]  /*93a0*/  @!P2 IMAD.WIDE R10, R11, 0x4, R68.reuse ;  /* 0x000000040b0aa825 */ /* 0x100fe200078e0244 */
[----:B------:R-:W-:Y:S02]  /*93b0*/  @!P5 LOP3.LUT R17, R8, 0xfffffffe, RZ, 0xc0, !PT ;  /* 0xfffffffe0811d812 */ /* 0x000fe400078ec0ff */
        /* <DEDUP_REMOVED lines=12> */
.L_x_7307:
[----:B------:R-:W-:Y:S05]  /*9480*/  BSYNC B0 ;  /* 0x0000000000007941 */ /* 0x000fea0003800000 */
.L_x_7306:
[----:B------:R-:W-:Y:S01]  /*9490*/  ISETP.GE.AND P1, PT, R70, R83, PT ;  /* 0x000000534600720c */ /* 0x000fe20003f26270 */
[----:B-1----:R1:W2:Y:S01]  /*94a0*/  SHFL.IDX PT, R35, R84, 0x1, 0x1c1f ;  /* 0x003c1f0054237f89 */ /* 0x0022a200000e0000 */
        /* <DEDUP_REMOVED lines=22> */
[----:B0-----:R-:W-:Y:S01]  /*9610*/  SEL R4, R39, R2, P0 ;  /* 0x0000000227047207 */ /* 0x001fe20000000000 */
[----:B-12---:R-:W-:Y:S06]  /*9620*/  @P1 BRA `(.L_x_7278) ;  /* 0x0000005800681947 */ /* 0x006fec0003800000 */
        /* <DEDUP_REMOVED lines=8> */
[----:B------:R-:W-:Y:S01]  /*96b0*/  VIADD R37, R73, 0x30 ;  /* 0x0000003049257836 */ /* 0x000fe20000000000 */
[----:B------:R-:W-:Y:S01]  /*96c0*/  ISETP.GE.AND P2, PT, R11, UR4, PT ;  /* 0x000000040b007c0c */ /* 0x000fe2000bf46270 */
[C---:B------:R-:W-:Y:S01]  /*96d0*/  VIADD R38, R73.reuse, 0x38 ;  /* 0x0000003849267836 */ /* 0x040fe20000000000 */
[----:B------:R-:W-:-:S02]  /*96e0*/  IADD3 R12, R73, 0x20, RZ ;  /* 0x00000020490c7810 */ /* 0x000fc40007ffe0ff */
[----:B------:R-:W-:Y:S02]  /*96f0*/  ISETP.GE.AND P5, PT, R36, UR4, PT ;  /* 0x0000000424007c0c */ /* 0x000fe4000bfa6270 */
[----:B------:R-:W-:Y:S01]  /*9700*/  ISETP.GE.AND P3, PT, R12, UR4, PT ;  /* 0x000000040c007c0c */ /* 0x000fe2000bf66270 */
[----:B------:R-:W-:Y:S02]  /*9710*/  @!P0 IMAD.WIDE R2, R73, 0x4, R34 ;  /* 0x0000000449028825 */ /* 0x000fe400078e0222 */
[----:B------:R-:W-:Y:S02]  /*9720*/  @!P4 LEA.HI R0, R0, R0, RZ, 0x1 ;  /* 0x000000000000c211 */ /* 0x000fe400078f08ff */
[----:B------:R-:W-:Y:S01]  /*9730*/  @!P1 LEA.HI R10, R10, R10, RZ, 0x1 ;  /* 0x0000000a0a0a9211 */ /* 0x000fe200078f08ff */
[----:B------:R0:W-:Y:S01]  /*9740*/  @!P0 ST.E.64 desc[UR48][R2.64], R44 ;  /* 0x0000002c02008985 */ /* 0x0001e2000c101b30 */
[----:B------:R-:W-:Y:S02]  /*9750*/  @!P4 LOP3.LUT R9, R0, 0xfffffffe, RZ, 0xc0, !PT ;  /* 0xfffffffe0009c812 */ /* 0x000fe400078ec0ff */
[----:B------:R-:W-:-:S02]  /*9760*/  ISETP.GE.AND P0, PT, R38, UR4, PT ;  /* 0x0000000426007c0c */ /* 0x000fc4000bf06270 */
[----:B------:R-:W-:Y:S01]  /*9770*/  @!P2 LEA.HI R0, R11, R11, RZ, 0x1 ;  /* 0x0000000b0b00a211 */ /* 0x000fe200078f08ff */
[--C-:B------:R-:W-:Y:S01]  /*9780*/  @!P4 IMAD.WIDE R8, R9, 0x4, R34.reuse ;  /* 0x000000040908c825 */ /* 0x100fe200078e0222 */
[----:B------:R-:W-:Y:S02]  /*9790*/  @!P1 LOP3.LUT R11, R10, 0xfffffffe, RZ, 0xc0, !PT ;  /* 0xfffffffe0a0b9812 */ /* 0x000fe400078ec0ff */
[----:B------:R-:W-:Y:S01]  /*97a0*/  @!P2 LOP3.LUT R13, R0, 0xfffffffe, RZ, 0xc0, !PT ;  /* 0xfffffffe000da812 */ /* 0x000fe200078ec0ff */
[----:B------:R-:W-:Y:S01]  /*97b0*/  VIADD R0, R73, 0x40 ;  /* 0x0000004049007836 */ /* 0x000fe20000000000 */
[----:B------:R1:W-:Y:S01]  /*97c0*/  @!P4 ST.E.64 desc[UR48][R8.64], R48 ;  /* 0x000000300800c985 */ /* 0x0003e2000c101b30 */
[----:B------:R-:W-:Y:S02]  /*97d0*/  ISETP.GE.AND P4, PT, R37, UR4, PT ;  /* 0x0000000425007c0c */ /* 0x000fe4000bf86270 */
[----:B------:R-:W-:Y:S01]  /*97e0*/  @!P3 LEA.HI R12, R12, R12, RZ, 0x1 ;  /* 0x0000000c0c0cb211 */ /* 0x000fe200078f08ff */
[----:B0-----:R-:W-:Y:S01]  /*97f0*/  @!P1 IMAD.WIDE R2, R11, 0x4, R34 ;  /* 0x000000040b029825 */ /* 0x001fe200078e0222 */
[----:B------:R-:W-:-:S02]  /*9800*/  @!P5 LEA.HI R36, R36, R36, RZ, 0x1 ;  /* 0x000000242424d211 */ /* 0x000fc400078f08ff */
[----:B------:R-:W-:Y:S02]  /*9810*/  @!P3 LOP3.LUT R11, R12, 0xfffffffe, RZ, 0xc0, !PT ;  /* 0xfffffffe0c0bb812 */ /* 0x000fe400078ec0ff */
[----:B------:R-:W-:Y:S01]  /*9820*/  @!P0 LEA.HI R38, R38, R38, RZ, 0x1 ;  /* 0x0000002626268211 */ /* 0x000fe200078f08ff */
[----:B------:R0:W-:Y:S01]  /*9830*/  @!P1 ST.E.64 desc[UR48][R2.64], R50 ;  /* 0x0000003202009985 */ /* 0x0001e2000c101b30 */
[----:B------:R-:W-:Y:S01]  /*9840*/  ISETP.GE.AND P1, PT, R0, UR4, PT ;  /* 0x0000000400007c0c */ /* 0x000fe2000bf26270 */
[--C-:B------:R-:W-:Y:S01]  /*9850*/  @!P3 IMAD.WIDE R10, R11, 0x4, R34.reuse ;  /* 0x000000040b0ab825 */ /* 0x100fe200078e0222 */
[----:B------:R-:W-:Y:S02]  /*9860*/  @!P0 LOP3.LUT R39, R38, 0xfffffffe, RZ, 0xc0, !PT ;  /* 0xfffffffe26278812 */ /* 0x000fe400078ec0ff */
[----:B------:R-:W-:Y:S01]  /*9870*/  @!P4 LEA.HI R37, R37, R37, RZ, 0x1 ;  /* 0x000000252525c211 */ /* 0x000fe200078f08ff */
[----:B-1----:R-:W-:Y:S01]  /*9880*/  @!P2 IMAD.WIDE R8, R13, 0x4, R34 ;  /* 0x000000040d08a825 */ /* 0x002fe200078e0222 */
[----:B------:R-:W-:-:S02]  /*9890*/  @!P5 LOP3.LUT R13, R36, 0xfffffffe, RZ, 0xc0, !PT ;  /* 0xfffffffe240dd812 */ /* 0x000fc400078ec0ff */
[----:B------:R-:W-:Y:S01]  /*98a0*/  @!P4 LOP3.LUT R37, R37, 0xfffffffe, RZ, 0xc0, !PT ;  /* 0xfffffffe2525c812 */ /* 0x000fe200078ec0ff */
[----:B------:R-:W-:Y:S01]  /*98b0*/  VIADD R36, R73, 0x48 ;  /* 0x0000004849247836 */ /* 0x000fe20000000000 */
[----:B------:R1:W-:Y:S01]  /*98c0*/  @!P2 ST.E.64 desc[UR48][R8.64], R52 ;  /* 0x000000340800a985 */ /* 0x0003e2000c101b30 */
[--C-:B------:R-:W-:Y:S02]  /*98d0*/  @!P5 IMAD.WIDE R12, R13, 0x4, R34.reuse ;  /* 0x000000040d0cd825 */ /* 0x100fe400078e0222 */
[----:B------:R-:W-:Y:S01]  /*98e0*/  @!P1 LEA.HI R0, R0, R0, RZ, 0x1 ;  /* 0x0000000000009211 */ /* 0x000fe200078f08ff */
[----:B------:R2:W-:Y:S01]  /*98f0*/  @!P3 ST.E.64 desc[UR48][R10.64], R14 ;  /* 0x0000000e0a00b985 */ /* 0x0005e2000c101b30 */
[--C-:B0-----:R-:W-:Y:S01]  /*9900*/  @!P4 IMAD.WIDE R2, R37, 0x4, R34.reuse ;  /* 0x000000042502c825 */ /* 0x101fe200078e0222 */
[----:B------:R-:W-:Y:S02]  /*9910*/  ISETP.GE.AND P2, PT, R36, UR4, PT ;  /* 0x0000000424007c0c */ /* 0x000fe4000bf46270 */
[----:B------:R0:W-:Y:S04]  /*9920*/  @!P5 ST.E.64 desc[UR48][R12.64], R16 ;  /* 0x000000100c00d985 */ /* 0x0001e8000c101b30 */
[----:B------:R-:W-:Y:S01]  /*9930*/  @!P4 ST.E.64 desc[UR48][R2.64], R18 ;  /* 0x000000120200c985 */ /* 0x000fe2000c101b30 */
[----:B-1----:R-:W-:-:S04]  /*9940*/  @!P0 IMAD.WIDE R8, R39, 0x4, R34 ;  /* 0x0000000427088825 */ /* 0x002fc800078e0222 */
[C---:B--2---:R-:W-:Y:S01]  /*9950*/  VIADD R10, R73.reuse, 0x50 ;  /* 0x00000050490a7836 */ /* 0x044fe20000000000 */
[----:B------:R1:W-:Y:S01]  /*9960*/  @!P0 ST.E.64 desc[UR48][R8.64], R20 ;  /* 0x0000001408008985 */ /* 0x0003e2000c101b30 */
[C---:B------:R-:W-:Y:S01]  /*9970*/  VIADD R14, R73.reuse, 0x68 ;  /* 0x00000068490e7836 */ /* 0x040fe20000000000 */
[C---:B------:R-:W-:Y:S01]  /*9980*/  IADD3 R15, R73.reuse, 0x70, RZ ;  /* 0x00000070490f7810 */ /* 0x040fe20007ffe0ff */
[C---:B0-----:R-:W-:Y:S01]  /*9990*/  VIADD R12, R73.reuse, 0x58 ;  /* 0x00000058490c7836 */ /* 0x041fe20000000000 */
[----:B------:R-:W-:Y:S01]  /*99a0*/  ISETP.GE.AND P3, PT, R10, UR4, PT ;  /* 0x000000040a007c0c */ /* 0x000fe2000bf66270 */
[C---:B------:R-:W-:Y:S01]  /*99b0*/  VIADD R13, R73.reuse, 0x60 ;  /* 0x00000060490d7836 */ /* 0x040fe20000000000 */
[----:B------:R-:W-:Y:S01]  /*99c0*/  ISETP.GE.AND P5, PT, R14, UR4, PT ;  /* 0x000000040e007c0c */ /* 0x000fe2000bfa6270 */
[----:B------:R-:W-:Y:S01]  /*99d0*/  VIADD R73, R73, 0x78 ;  /* 0x0000007849497836 */ /* 0x000fe20000000000 */
[----:B------:R-:W-:Y:S02]  /*99e0*/  ISETP.GE.AND P0, PT, R12, UR4, PT ;  /* 0x000000040c007c0c */ /* 0x000fe4000bf06270 */
[----:B------:R-:W-:-:S02]  /*99f0*/  ISETP.GE.AND P4, PT, R13, UR4, PT ;  /* 0x000000040d007c0c */ /* 0x000fc4000bf86270 */
[----:B------:R-:W-:Y:S02]  /*9a00*/  ISETP.GE.AND P6, PT, R15, UR4, PT ;  /* 0x000000040f007c0c */ /* 0x000fe4000bfc6270 */
[----:B------:R-:W-:Y:S02]  /*9a10*/  @!P2 LEA.HI R36, R36, R36, RZ, 0x1 ;  /* 0x000000242424a211 */ /* 0x000fe400078f08ff */
[----:B------:R-:W-:Y:S02]  /*9a20*/  @!P1 LOP3.LUT R11, R0, 0xfffffffe, RZ, 0xc0, !PT ;  /* 0xfffffffe000b9812 */ /* 0x000fe400078ec0ff */
[----:B------:R-:W-:Y:S02]  /*9a30*/  @!P3 LEA.HI R10, R10, R10, RZ, 0x1 ;  /* 0x0000000a0a0ab211 */ /* 0x000fe400078f08ff */
[----:B-1----:R-:W-:Y:S01]  /*9a40*/  @!P2 LOP3.LUT R9, R36, 0xfffffffe, RZ, 0xc0, !PT ;  /* 0xfffffffe2409a812 */ /* 0x002fe200078ec0ff */
[----:B------:R-:W-:Y:S01]  /*9a50*/  @!P1 IMAD.WIDE R2, R11, 0x4, R34 ;  /* 0x000000040b029825 */ /* 0x000fe200078e0222 */
[----:B------:R-:W-:-:S02]  /*9a60*/  @!P0 LEA.HI R12, R12, R12, RZ, 0x1 ;  /* 0x0000000c0c0c8211 */ /* 0x000fc400078f08ff */
[----:B------:R-:W-:Y:S01]  /*9a70*/  @!P4 LEA.HI R0, R13, R13, RZ, 0x1 ;  /* 0x0000000d0d00c211 */ /* 0x000fe200078f08ff */
[--C-:B------:R-:W-:Y:S01]  /*9a80*/  @!P2 IMAD.WIDE R8, R9, 0x4, R34.reuse ;  /* 0x000000040908a825 */ /* 0x100fe200078e0222 */
[----:B------:R-:W-:Y:S01]  /*9a90*/  @!P5 LEA.HI R14, R14, R14, RZ, 0x1 ;  /* 0x0000000e0e0ed211 */ /* 0x000fe200078f08ff */
[----:B------:R0:W-:Y:S01]  /*9aa0*/  @!P1 ST.E.64 desc[UR48][R2.64], R22 ;  /* 0x0000001602009985 */ /* 0x0001e2000c101b30 */
[----:B------:R-:W-:Y:S02]  /*9ab0*/  @!P3 LOP3.LUT R11, R10, 0xfffffffe, RZ, 0xc0, !PT ;  /* 0xfffffffe0a0bb812 */ /* 0x000fe400078ec0ff */
[----:B------:R-:W-:Y:S01]  /*9ac0*/  @!P6 LEA.HI R16, R15, R15, RZ, 0x1 ;  /* 0x0000000f0f10e211 */ /* 0x000fe200078f08ff */
[----:B------:R1:W-:Y:S01]  /*9ad0*/  @!P2 ST.E.64 desc[UR48][R8.64], R24 ;  /* 0x000000180800a985 */ /* 0x0003e2000c101b30 */
[----:B------:R-:W-:Y:S01]  /*9ae0*/  @!P0 LOP3.LUT R13, R12, 0xfffffffe, RZ, 0xc0, !PT ;  /* 0xfffffffe0c0d8812 */ /* 0x000fe200078ec0ff */
[----:B------:R-:W-:Y:S01]  /*9af0*/  @!P3 IMAD.WIDE R10, R11, 0x4, R34 ;  /* 0x000000040b0ab825 */ /* 0x000fe200078e0222 */
[----:B------:R-:W-:-:S02]  /*9b00*/  @!P4 LOP3.LUT R15, R0, 0xfffffffe, RZ, 0xc0, !PT ;  /* 0xfffffffe000fc812 */ /* 0x000fc400078ec0ff */
[----:B------:R-:W-:Y:S01]  /*9b10*/  @!P5 LOP3.LUT R17, R14, 0xfffffffe, RZ, 0xc0, !PT ;  /* 0xfffffffe0e11d812 */ /* 0x000fe200078ec0ff */
[--C-:B------:R-:W-:Y:S01]  /*9b20*/  @!P0 IMAD.WIDE R12, R13, 0x4, R34.reuse ;  /* 0x000000040d0c8825 */ /* 0x100fe200078e0222 */
[----:B------:R-:W-:Y:S01]  /*9b30*/  @!P6 LOP3.LUT R19, R16, 0xfffffffe, RZ, 0xc0, !PT ;  /* 0xfffffffe1013e812 */ /* 0x000fe200078ec0ff */
[----:B------:R2:W-:Y:S02]  /*9b40*/  @!P3 ST.E.64 desc[UR48][R10.64], R26 ;  /* 0x0000001a0a00b985 */ /* 0x0005e4000c101b30 */
[--C-:B0-----:R-:W-:Y:S02]  /*9b50*/  @!P4 IMAD.WIDE R2, R15, 0x4, R34.reuse ;  /* 0x000000040f02c825 */ /* 0x101fe400078e0222 */
[----:B------:R2:W-:Y:S01]  /*9b60*/  @!P0 ST.E.64 desc[UR48][R12.64], R28 ;  /* 0x0000001c0c008985 */ /* 0x0005e2000c101b30 */
[----:B------:R-:W-:Y:S01]  /*9b70*/  ISETP.GE.AND P0, PT, R73, UR4, PT ;  /* 0x0000000449007c0c */ /* 0x000fe2000bf06270 */
[--C-:B-1----:R-:W-:Y:S02]  /*9b80*/  @!P5 IMAD.WIDE R8, R17, 0x4, R34.reuse ;  /* 0x000000041108d825 */ /* 0x102fe400078e0222 */
[----:B------:R2:W-:Y:S02]  /*9b90*/  @!P4 ST.E.64 desc[UR48][R2.64], R30 ;  /* 0x0000001e0200c985 */ /* 0x0005e4000c101b30 */
[----:B------:R-:W-:-:S02]  /*9ba0*/  @!P6 IMAD.WIDE R14, R19, 0x4, R34 ;  /* 0x00000004130ee825 */ /* 0x000fc400078e0222 */
[----:B------:R2:W-:Y:S04]  /*9bb0*/  @!P5 ST.E.64 desc[UR48][R8.64], R32 ;  /* 0x000000200800d985 */ /* 0x0005e8000c101b30 */
[----:B------:R2:W-:Y:S02]  /*9bc0*/  @!P6 ST.E.64 desc[UR48][R14.64], R6 ;  /* 0x000000060e00e985 */ /* 0x0005e4000c101b30 */
[----:B------:R-:W-:Y:S05]  /*9bd0*/  @P0 BRA `(.L_x_7278) ;  /* 0x0000005000fc0947 */ /* 0x000fea0003800000 */
[----:B------:R-:W-:-:S04]  /*9be0*/  LEA.HI R73, R73, R73, RZ, 0x1 ;  /* 0x0000004949497211 */ /* 0x000fc800078f08ff */
[----:B--2---:R-:W-:-:S05]  /*9bf0*/  LOP3.LUT R3, R73, 0xfffffffe, RZ, 0xc0, !PT ;  /* 0xfffffffe49037812 */ /* 0x004fca00078ec0ff */
[----:B------:R-:W-:-:S05]  /*9c00*/  IMAD.WIDE R2, R3, 0x4, R34 ;  /* 0x0000000403027825 */ /* 0x000fca00078e0222 */
[----:B------:R1:W-:Y:S01]  /*9c10*/  ST.E.64 desc[UR48][R2.64], R4 ;  /* 0x0000000402007985 */ /* 0x0003e2000c101b30 */
[----:B------:R-:W-:Y:S05]  /*9c20*/  BRA `(.L_x_7278) ;  /* 0x0000005000e87947 */ /* 0x000fea0003800000 */
.L_x_7305:
        /* <DEDUP_REMOVED lines=36> */
[----:B-1----:R-:W-:Y:S01]  /*9e70*/  IMAD R9, R8, R7, UR7 ;  /* 0x0000000708097e24 */ /* 0x002fe2000f8e0207 */
[----:B------:R-:W-:-:S03]  /*9e80*/  IADD3 R7, -R5, RZ, RZ ;  /* 0x000000ff05077210 */ /* 0x000fc60007ffe1ff */
        /* <DEDUP_REMOVED lines=20> */
.L_x_7276:
[----:B------:R-:W-:-:S08]  /*9fd0*/  NOP ;  /* 0x0000000000007918 */ /* 0x000fd00000000000 */
[----:B------:R-:W0:-:S00]  /*9fe0*/  USETMAXREG.DEALLOC.CTAPOOL 0x28 ;  /* 0x00000028000079c8 */ /* 0x000e0000080e0500 */
        /* <DEDUP_REMOVED lines=16> */
.L_x_7308:
[----:B------:R-:W-:Y:S01]  /*a0f0*/  ULDC UR7, c[0x0][0xc50] ;  /* 0x0003140000077ab9 */ /* 0x000fe20000000800 */
[----:B------:R-:W-:Y:S01]  /*a100*/  UMOV UR40, UR6 ;  /* 0x0000000600287c82 */ /* 0x000fe20008000000 */
[----:B------:R-:W-:-:S11]  /*a110*/  UISETP.NE.AND UP0, UPT, UR7, 0x1, UPT ;  /* 0x000000010700788c */ /* 0x000fd6000bf05270 */
[----:B------:R-:W-:Y:S01]  /*a120*/  @UP0 ULDC UR4, c[0x0][0xc54] ;  /* 0x0003150000040ab9 */ /* 0x000fe20000000800 */
[----:B------:R-:W-:Y:S01]  /*a130*/  @UP0 ULDC UR8, c[0x0][0xc58] ;  /* 0x0003160000080ab9 */ /* 0x000fe20000000800 */
[----:B------:R-:W-:-:S04]  /*a140*/  UIMAD.WIDE.U32 UR4, UR6, UR4, URZ ;  /* 0x00000004060472a5 */ /* 0x000fc8000f8e003f */
[----:B------:R-:W-:-:S12]  /*a150*/  @UP0 USHF.R.U32.HI UR40, URZ, UR8, UR5 ;  /* 0x000000083f280299 */ /* 0x000fd80008011605 */
.L_x_7309:
        /* <DEDUP_REMOVED lines=64> */
.L_x_7311:
[----:B------:R-:W-:Y:S02]  /*a560*/  UIMAD UR45, UR44, UR37, URZ ;  /* 0x000000252c2d72a4 */ /* 0x000fe4000f8e023f */
[----:B------:R-:W-:-:S04]  /*a570*/  MOV R3, UR37 ;  /* 0x0000002500037c02 */ /* 0x000fc80008000f00 */
        /* <DEDUP_REMOVED lines=32> */
.L_x_7312:
[----:B------:R-:W-:-:S06]  /*a780*/  UIADD3 UR4, UR42, 0xa400, URZ ;  /* 0x0000a4002a047890 */ /* 0x000fcc000fffe03f */
[----:B------:R-:W-:-:S05]  /*a790*/  IMAD.U32 R17, RZ, RZ, UR4 ;  /* 0x00000004ff117e24 */ /* 0x000fca000f8e00ff */
        /* <DEDUP_REMOVED lines=18> */
.L_x_7313:
        /* <DEDUP_REMOVED lines=11> */
[----:B------:R-:W-:Y:S01]  /*a970*/  IMAD.U32 R6, RZ, RZ, UR6 ;  /* 0x00000006ff067e24 */ /* 0x000fe2000f8e00ff */
[----:B------:R-:W-:Y:S01]  /*a980*/  MOV R11, UR5 ;  /* 0x00000005000b7c02 */ /* 0x000fe20008000f00 */
[----:B------:R-:W-:-:S02]  /*a990*/  IMAD.U32 R7, RZ, RZ, UR7 ;  /* 0x00000007ff077e24 */ /* 0x000fc4000f8e00ff */
[----:B------:R-:W-:Y:S02]  /*a9a0*/  IMAD.U32 R10, RZ, RZ, UR4 ;  /* 0x00000004ff0a7e24 */ /* 0x000fe4000f8e00ff */
[----:B------:R-:W-:Y:S02]  /*a9b0*/  IMAD.MOV.U32 R8, RZ, RZ, 0x70 ;  /* 0x00000070ff087424 */ /* 0x000fe400078e00ff */
[----:B------:R-:W-:Y:S02]  /*a9c0*/  IMAD.MOV.U32 R12, RZ, RZ, 0x1 ;  /* 0x00000001ff0c7424 */ /* 0x000fe400078e00ff */
[----:B------:R-:W-:-:S07]  /*a9d0*/  IMAD.MOV.U32 R13, RZ, RZ, RZ ;  /* 0x000000ffff0d7224 */ /* 0x000fce00078e00ff */
[----:B------:R-:W-:-:S07]  /*a9e0*/  LEPC R20, `(.L_x_7314) ;  /* 0x000000001014794e */ /* 0x000fce0000000000 */
[----:B0----5:R-:W-:Y:S05]  /*a9f0*/  CALL.ABS.NOINC R2 ;  /* 0x0000000002007343 */ /* 0x021fea0003c00000 */
.L_x_7314:
        /* <DEDUP_REMOVED lines=18> */
.L_x_7315:
        /* <DEDUP_REMOVED lines=8> */
[C---:B------:R-:W-:Y:S01]  /*aba0*/  IMAD.SHL.U32 R30, R16.reuse, 0x10, RZ ;  /* 0x00000010101e7824 */ /* 0x040fe200078e00ff */
[----:B------:R-:W-:Y:S01]  /*abb0*/  UMOV UR4, 0xffffffff ;  /* 0xffffffff00047882 */ /* 0x000fe20000000000 */
[----:B------:R-:W-:-:S03]  /*abc0*/  LOP3.LUT R27, R16, 0x7f, RZ, 0xc0, !PT ;  /* 0x0000007f101b7812 */ /* 0x000fc600078ec0ff */
[----:B------:R-:W-:Y:S02]  /*abd0*/  LOP3.LUT R30, R30, 0x70, RZ, 0xc0, !PT ;  /* 0x000000701e1e7812 */ /* 0x000fe400078ec0ff */
[----:B------:R-:W-:Y:S01]  /*abe0*/  SHF.R.U32.HI R24, RZ, 0x3, R27 ;  /* 0x00000003ff187819 */ /* 0x000fe2000001161b */
[----:B-1----:R-:W-:Y:S06]  /*abf0*/  BRA.DIV UR4, `(.L_x_7316) ;  /* 0x0000004604747947 */ /* 0x002fec000b800000 */
.L_x_7366:
[----:B------:R-:W-:Y:S01]  /*ac00*/  UMOV UR4, 0xa0 ;  /* 0x000000a000047882 */ /* 0x000fe20000000000 */
[----:B------:R-:W-:Y:S01]  /*ac10*/  LOP3.LUT R23, R24, R30, RZ, 0xfc, !PT ;  /* 0x0000001e18177212 */ /* 0x000fe200078efcff */
[----:B------:R-:W-:Y:S01]  /*ac20*/  UIMAD UR4, UR46, UR4, -0xa0 ;  /* 0xffffff602e0474a4 */ /* 0x000fe2000f8e0204 */
[----:B------:R-:W-:Y:S01]  /*ac30*/  ISETP.NE.AND P3, PT, R20, 0x1, PT ;  /* 0x000000011400780c */ /* 0x000fe20003f65270 */
[----:B------:R-:W-:Y:S01]  /*ac40*/  IMAD.MOV.U32 R10, RZ, RZ, RZ ;  /* 0x000000ffff0a7224 */ /* 0x000fe200078e00ff */
[----:B------:R-:W-:Y:S02]  /*ac50*/  LOP3.LUT R19, R24, 0x80, R30, 0xfe, !PT ;  /* 0x0000008018137812 */ /* 0x000fe400078efe1e */
[----:B-----5:R-:W-:Y:S01]  /*ac60*/  SHF.R.S32.HI R36, RZ, 0x1f, R32 ;  /* 0x0000001fff247819 */ /* 0x020fe20000011420 */
[----:B------:R-:W-:Y:S01]  /*ac70*/  VIADD R11, R23, UR4 ;  /* 0x00000004170b7c36 */ /* 0x000fe20008000000 */
[----:B------:R-:W-:Y:S01]  /*ac80*/  LOP3.LUT R0, R0, 0xfffffff7, RZ, 0xc0, !PT ;  /* 0xfffffff700007812 */ /* 0x000fe200078ec0ff */
[----:B------:R-:W-:-:S03]  /*ac90*/  VIADD R13, R19, UR4 ;  /* 0x00000004130d7c36 */ /* 0x000fc60008000000 */
[C---:B------:R-:W-:Y:S01]  /*aca0*/  ISETP.GE.AND P1, PT, R11.reuse, UR38, PT ;  /* 0x000000260b007c0c */ /* 0x040fe2000bf26270 */
[--C-:B------:R-:W-:Y:S01]  /*acb0*/  IMAD.IADD R11, R11, 0x1, R18.reuse ;  /* 0x000000010b0b7824 */ /* 0x100fe200078e0212 */
[C---:B------:R-:W-:Y:S01]  /*acc0*/  ISETP.GE.AND P0, PT, R13.reuse, UR38, PT ;  /* 0x000000260d007c0c */ /* 0x040fe2000bf06270 */
[----:B0-----:R-:W0:Y:S01]  /*acd0*/  @P3 LDC R2, c[0x0][0x434] ;  /* 0x00010d00ff023b82 */ /* 0x001e220000000800 */
[----:B------:R-:W-:Y:S01]  /*ace0*/  IMAD.IADD R13, R13, 0x1, R18 ;  /* 0x000000010d0d7824 */ /* 0x000fe200078e0212 */
[----:B------:R-:W-:Y:S01]  /*acf0*/  @P3 LOP3.LUT R0, R0, 0x8, RZ, 0xfc, !PT ;  /* 0x0000000800003812 */ /* 0x000fe200078efcff */
[----:B------:R-:W-:Y:S01]  /*ad00*/  IMAD.MOV.U32 R12, RZ, RZ, R11 ;  /* 0x000000ffff0c7224 */ /* 0x000fe200078e000b */
[----:B------:R-:W-:Y:S01]  /*ad10*/  ISETP.GT.U32.OR P0, PT, R19, 0x9f, P0 ;  /* 0x0000009f1300780c */ /* 0x000fe20000704470 */
[----:B------:R-:W-:-:S03]  /*ad20*/  IMAD.MOV.U32 R15, RZ, RZ, R13 ;  /* 0x000000ffff0f7224 */ /* 0x000fc600078e000d */
[----:B------:R-:W1:Y:S08]  /*ad30*/  @P3 LDC R3, c[0x0][0x438] ;  /* 0x00010e00ff033b82 */ /* 0x000e700000000800 */
[----:B------:R-:W2:Y:S01]  /*ad40*/  @!P1 LDC.64 R4, c[0x0][0x428] ;  /* 0x00010a00ff049b82 */ /* 0x000ea20000000a00 */
[----:B0-----:R-:W-:-:S07]  /*ad50*/  @P3 IMAD.HI.U32 R2, R11, R2, RZ ;  /* 0x000000020b023227 */ /* 0x001fce00078e00ff */
[----:B------:R-:W0:Y:S01]  /*ad60*/  @!P1 LDC.64 R6, c[0x0][0x418] ;  /* 0x00010600ff069b82 */ /* 0x000e220000000a00 */
[----:B-1----:R-:W-:-:S07]  /*ad70*/  @P3 SHF.R.U32.HI R12, RZ, R3, R2 ;  /* 0x00000003ff0c3219 */ /* 0x002fce0000011602 */
[----:B------:R-:W1:Y:S01]  /*ad80*/  @P3 LDC R17, c[0x0][0x438] ;  /* 0x00010e00ff113b82 */ /* 0x000e620000000800 */
[----:B------:R-:W-:Y:S01]  /*ad90*/  @!P1 SHF.R.S32.HI R3, RZ, 0x1f, R12 ;  /* 0x0000001fff039819 */ /* 0x000fe2000001140c */
[----:B--2---:R-:W-:-:S06]  /*ada0*/  @!P1 IMAD R2, R36, R4, RZ ;  /* 0x0000000424029224 */ /* 0x004fcc00078e02ff */
[----:B------:R-:W2:Y:S01]  /*adb0*/  @!P0 LDC.64 R8, c[0x0][0x428] ;  /* 0x00010a00ff088b82 */ /* 0x000ea20000000a00 */
[----:B------:R-:W-:Y:S02]  /*adc0*/  @!P1 IMAD R5, R32, R5, R2 ;  /* 0x0000000520059224 */ /* 0x000fe400078e0202 */
[----:B------:R-:W-:-:S04]  /*add0*/  @!P1 IMAD.MOV.U32 R2, RZ, RZ, R12 ;  /* 0x000000ffff029224 */ /* 0x000fc800078e000c */
[----:B------:R-:W-:Y:S02]  /*ade0*/  @!P1 IMAD.WIDE.U32 R2, R32, R4, R2 ;  /* 0x0000000420029225 */ /* 0x000fe400078e0002 */
[----:B------:R-:W3:Y:S03]  /*adf0*/  @P3 LDC R4, c[0x0][0x434] ;  /* 0x00010d00ff043b82 */ /* 0x000ee60000000800 */
[----:B------:R-:W-:Y:S02]  /*ae00*/  @!P1 IADD3 R3, R3, R5, RZ ;  /* 0x0000000503039210 */ /* 0x000fe40007ffe0ff */
[----:B0-----:R-:W-:-:S04]  /*ae10*/  @!P1 LEA R6, P2, R2, R6, 0x2 ;  /* 0x0000000602069211 */ /* 0x001fc800078410ff */
[----:B------:R-:W-:Y:S01]  /*ae20*/  @!P1 LEA.HI.X R7, R2, R7, R3, 0x2, P2 ;  /* 0x0000000702079211 */ /* 0x000fe200010f1403 */
[C---:B------:R-:W-:Y:S02]  /*ae30*/  IMAD.SHL.U32 R14, R16.reuse, 0x4, RZ ;  /* 0x00000004100e7824 */ /* 0x040fe400078e00ff */
[----:B------:R-:W-:Y:S01]  /*ae40*/  IMAD.SHL.U32 R28, R16, 0x80, RZ ;  /* 0x00000080101c7824 */ /* 0x000fe200078e00ff */
[----:B------:R-:W-:Y:S01]  /*ae50*/  ULOP3.LUT UR4, UR36, 0x2, URZ, 0xfc, !UPT ;  /* 0x0000000224047892 */ /* 0x000fe2000f8efc3f */
[----:B------:R-:W-:Y:S01]  /*ae60*/  LOP3.LUT R0, R0, 0xfffffffd, RZ, 0xc0, !PT ;  /* 0xfffffffd00007812 */ /* 0x000fe200078ec0ff */
[----:B------:R-:W5:Y:S01]  /*ae70*/  @!P1 LDG.E R10, desc[UR48][R6.64] ;  /* 0x00000030060a9981 */ /* 0x000f62000c1e1900 */
[----:B---3--:R-:W-:Y:S02]  /*ae80*/  @P3 IMAD.HI.U32 R2, R13, R4, RZ ;  /* 0x000000040d023227 */ /* 0x008fe400078e00ff */
[----:B------:R-:W0:Y:S03]  /*ae90*/  @!P0 LDC.64 R4, c[0x0][0x418] ;  /* 0x00010600ff048b82 */ /* 0x000e260000000a00 */
[----:B-1----:R-:W-:Y:S01]  /*aea0*/  @P3 SHF.R.U32.HI R15, RZ, R17, R2 ;  /* 0x00000011ff0f3219 */ /* 0x002fe20000011602 */
[----:B--2---:R-:W-:-:S03]  /*aeb0*/  @!P0 IMAD R2, R36, R8, RZ ;  /* 0x0000000824028224 */ /* 0x004fc600078e02ff */
[--C-:B------:R-:W-:Y:S01]  /*aec0*/  @!P0 SHF.R.S32.HI R3, RZ, 0x1f, R15.reuse ;  /* 0x0000001fff038819 */ /* 0x100fe2000001140f */
[----:B------:R-:W-:Y:S02]  /*aed0*/  @!P0 IMAD R9, R32, R9, R2 ;  /* 0x0000000920098224 */ /* 0x000fe400078e0202 */
[----:B------:R-:W-:-:S04]  /*aee0*/  @!P0 IMAD.MOV.U32 R2, RZ, RZ, R15 ;  /* 0x000000ffff028224 */ /* 0x000fc800078e000f */
[----:B------:R-:W-:-:S04]  /*aef0*/  @!P0 IMAD.WIDE.U32 R2, R32, R8, R2 ;  /* 0x0000000820028225 */ /* 0x000fc800078e0002 */
[----:B------:R-:W-:Y:S01]  /*af00*/  @!P0 IMAD.IADD R3, R9, 0x1, R3 ;  /* 0x0000000109038824 */ /* 0x000fe200078e0203 */
[----:B0-----:R-:W-:-:S04]  /*af10*/  @!P0 LEA R4, P2, R2, R4, 0x2 ;  /* 0x0000000402048211 */ /* 0x001fc800078410ff */
[----:B------:R-:W-:Y:S01]  /*af20*/  @!P0 LEA.HI.X R5, R2, R5, R3, 0x2, P2 ;  /* 0x0000000502058211 */ /* 0x000fe200010f1403 */
[----:B------:R-:W-:-:S05]  /*af30*/  IMAD.SHL.U32 R2, R16, 0x20, RZ ;  /* 0x0000002010027824 */ /* 0x000fca00078e00ff */
[----:B------:R-:W-:-:S04]  /*af40*/  LOP3.LUT R3, R2, 0x80, RZ, 0xc0, !PT ;  /* 0x0000008002037812 */ /* 0x000fc800078ec0ff */
[----:B------:R-:W-:-:S04]  /*af50*/  LOP3.LUT R3, R3, 0x10, R16, 0xf8, !PT ;  /* 0x0000001003037812 */ /* 0x000fc800078ef810 */
[----:B------:R-:W-:Y:S02]  /*af60*/  LOP3.LUT R9, R3, 0x10, R14, 0x78, !PT ;  /* 0x0000001003097812 */ /* 0x000fe400078e780e */
[----:B------:R-:W-:Y:S02]  /*af70*/  SHF.R.U32.HI R3, RZ, 0x5, R27 ;  /* 0x00000005ff037819 */ /* 0x000fe4000001161b */
[C---:B------:R-:W-:Y:S01]  /*af80*/  LOP3.LUT R14, R2.reuse, 0x60, RZ, 0xc0, !PT ;  /* 0x00000060020e7812 */ /* 0x040fe200078ec0ff */
[----:B------:R-:W-:Y:S01]  /*af90*/  IMAD.MOV.U32 R8, RZ, RZ, RZ ;  /* 0x000000ffff087224 */ /* 0x000fe200078e00ff */
[----:B------:R-:W-:-:S03]  /*afa0*/  LOP3.LUT R2, R2, 0x100, RZ, 0xc0, !PT ;  /* 0x0000010002027812 */ /* 0x000fc600078ec0ff */
[----:B------:R-:W-:Y:S02]  /*afb0*/  IMAD R14, R3, 0x200, R14 ;  /* 0x00000200030e7824 */ /* 0x000fe400078e020e */
[----:B------:R0:W5:Y:S01]  /*afc0*/  @!P0 LDG.E R8, desc[UR48][R4.64] ;  /* 0x0000003004088981 */ /* 0x000162000c1e1900 */
[----:B------:R-:W-:Y:S02]  /*afd0*/  ISETP.GT.U32.AND P0, PT, R19, 0x9f, PT ;  /* 0x0000009f1300780c */ /* 0x000fe40003f04070 */
[----:B0-----:R-:W-:Y:S01]  /*afe0*/  IADD3 R4, R9, R14, R2 ;  /* 0x0000000e09047210 */ /* 0x001fe20007ffe002 */
[----:B------:R-:W-:-:S04]  /*aff0*/  IMAD.MOV R2, RZ, RZ, -R15 ;  /* 0x000000ffff027224 */ /* 0x000fc800078e0a0f */
[----:B------:R-:W-:Y:S01]  /*b000*/  IMAD R9, R20, R2, R13 ;  /* 0x0000000214097224 */ /* 0x000fe200078e020d */
[----:B------:R-:W-:-:S05]  /*b010*/  LOP3.LUT R2, R28, 0x380, RZ, 0xc0, !PT ;  /* 0x000003801c027812 */ /* 0x000fca00078ec0ff */
[----:B------:R-:W-:Y:S02]  /*b020*/  IMAD R3, R3, 0x10, R2 ;  /* 0x0000001003037824 */ /* 0x000fe400078e0202 */
[----:B------:R-:W-:Y:S01]  /*b030*/  IMAD.U32 R2, RZ, RZ, UR4 ;  /* 0x00000004ff027e24 */ /* 0x000fe2000f8e00ff */
[----:B------:R-:W-:Y:S02]  /*b040*/  @P0 LOP3.LUT R0, R0, 0x2, RZ, 0xfc, !PT ;  /* 0x0000000200000812 */ /* 0x000fe400078efcff */
[----:B------:R-:W-:Y:S02]  /*b050*/  LOP3.LUT P0, RZ, R16, 0x4, RZ, 0xc0, !PT ;  /* 0x0000000410ff7812 */ /* 0x000fe4000780c0ff */
[----:B------:R-:W-:Y:S01]  /*b060*/  ISETP.NE.AND P1, PT, R2, 0x3, PT ;  /* 0x000000030200780c */ /* 0x000fe20003f25270 */
[----:B------:R-:W-:Y:S01]  /*b070*/  IMAD.MOV.U32 R2, RZ, RZ, 0x40 ;  /* 0x00000040ff027424 */ /* 0x000fe200078e00ff */
[----:B------:R0:W-:Y:S04]  /*b080*/  STL [R1], R4 ;  /* 0x0000000401007387 */ /* 0x0001e80000100800 */
[----:B------:R-:W-:-:S05]  /*b090*/  SEL R2, R2, 0xffffffc0, !P0 ;  /* 0xffffffc002027807 */ /* 0x000fca0004000000 */
[----:B------:R0:W-:Y:S01]  /*b0a0*/  STL [R1+0x8], R2 ;  /* 0x0000080201007387 */ /* 0x0001e20000100800 */
[----:B------:R-:W-:Y:S01]  /*b0b0*/  IADD3 R6, -R12, RZ, RZ ;  /* 0x000000ff0c067210 */ /* 0x000fe20007ffe1ff */
[----:B------:R-:W-:Y:S01]  /*b0c0*/  IMAD.U32 R34, RZ, RZ, UR40 ;  /* 0x00000028ff227e24 */ /* 0x000fe2000f8e00ff */
[----:B------:R-:W-:Y:S02]  /*b0d0*/  LOP3.LUT R3, R3, R30, RZ, 0x3c, !PT ;  /* 0x0000001e03037212 */ /* 0x000fe400078e3cff */
[----:B------:R-:W-:Y:S01]  /*b0e0*/  LOP3.LUT R0, R0, 0xfffffffb, RZ, 0xc0, !PT ;  /* 0xfffffffb00007812 */ /* 0x000fe200078ec0ff */
[----:B------:R-:W-:Y:S02]  /*b0f0*/  IMAD R6, R20, R6, R11 ;  /* 0x0000000614067224 */ /* 0x000fe400078e020b */
[----:B------:R-:W-:Y:S01]  /*b100*/  IMAD.U32 R11, RZ, RZ, UR46 ;  /* 0x0000002eff0b7e24 */ /* 0x000fe2000f8e00ff */
[----:B------:R-:W-:Y:S02]  /*b110*/  LOP3.LUT R28, R3, 0xc00, R28, 0xf8, !PT ;  /* 0x00000c00031c7812 */ /* 0x000fe400078ef81c */
[----:B------:R-:W-:Y:S01]  /*b120*/  SHF.R.U32.HI R16, RZ, 0x3, R16 ;  /* 0x00000003ff107819 */ /* 0x000fe20000011610 */
[----:B------:R-:W-:Y:S01]  /*b130*/  VIADD R11, R11, 0xffffffff ;  /* 0xffffffff0b0b7836 */ /* 0x000fe20000000000 */
[----:B------:R-:W-:-:S02]  /*b140*/  @P1 LOP3.LUT R0, R0, 0x4, RZ, 0xfc, !PT ;  /* 0x0000000400001812 */ /* 0x000fc400078efcff */
[----:B------:R-:W-:Y:S01]  /*b150*/  SHF.R.S32.HI R34, RZ, 0x1f, R34 ;  /* 0x0000001fff227819 */ /* 0x000fe20000011422 */
[----:B0-----:R-:W-:Y:S06]  /*b160*/  @!P1 BRA `(.L_x_7317) ;  /* 0x0000000000049947 */ /* 0x001fec0003800000 */
[----:B------:R-:W-:Y:S01]  /*b170*/  BPT.TRAP 0x1 ;  /* 0x000000040000795c */ /* 0x000fe20000300000 */
.L_x_7317:
[----:B------:R-:W-:-:S05]  /*b180*/  IMAD.MOV.U32 R33, RZ, RZ, 0x1 ;  /* 0x00000001ff217424 */ /* 0x000fca00078e00ff */
[----:B------:R-:W-:-:S04]  /*b190*/  SHF.L.U32 R33, R33, 0x1f, RZ ;  /* 0x0000001f21217819 */ /* 0x000fc800000006ff */
[----:B------:R-:W0:Y:S02]  /*b1a0*/  SYNCS.PHASECHK.TRANS64.TRYWAIT P0, [UR42+0x22880], R33 ;  /* 0x02288021ff0075a7 */ /* 0x000e24000800016a */
[----:B0-----:R-:W-:Y:S05]  /*b1b0*/  @!P0 BRA `(.L_x_7318) ;  /* 0x0000004000248947 */ /* 0x001fea0003800000 */
.L_x_7367:
[----:B------:R-:W-:Y:S01]  /*b1c0*/  SHF.R.S32.HI R20, RZ, 0x1f, R6 ;  /* 0x0000001fff147819 */ /* 0x000fe20000011406 */
[----:B------:R-:W-:Y:S01]  /*b1d0*/  ULDC.64 UR4, c[0x0][0x328] ;  /* 0x0000ca0000047ab9 */ /* 0x000fe20000000a00 */
[----:B------:R-:W-:Y:S01]  /*b1e0*/  SHF.R.S32.HI R22, RZ, 0x1f, R9 ;  /* 0x0000001fff167819 */ /* 0x000fe20000011409 */
[C---:B------:R-:W-:Y:S01]  /*b1f0*/  IMAD.SHL.U32 R35, R16.reuse, 0x10, RZ ;  /* 0x0000001010237824 */ /* 0x040fe200078e00ff */
[----:B------:R-:W-:Y:S01]  /*b200*/  SHF.L.U32 R7, R16, 0x7, RZ ;  /* 0x0000000710077819 */ /* 0x000fe200000006ff */
[----:B------:R-:W-:Y:S01]  /*b210*/  IMAD R13, R20, UR4, RZ ;  /* 0x00000004140d7c24 */ /* 0x000fe2000f8e02ff */
[----:B-----5:R-:W-:Y:S01]  /*b220*/  SHF.R.S32.HI R19, RZ, 0x1f, R10 ;  /* 0x0000001fff137819 */ /* 0x020fe2000001140a */
[----:B------:R-:W-:Y:S01]  /*b230*/  IMAD R12, R22, UR4, RZ ;  /* 0x00000004160c7c24 */ /* 0x000fe2000f8e02ff */
[----:B------:R-:W-:Y:S01]  /*b240*/  LOP3.LUT R7, R30, 0x380, R7, 0xf8, !PT ;  /* 0x000003801e077812 */ /* 0x000fe200078ef807 */
[C---:B------:R-:W-:Y:S01]  /*b250*/  IMAD R13, R6.reuse, UR5, R13 ;  /* 0x00000005060d7c24 */ /* 0x040fe2000f8e020d */
[----:B------:R-:W-:Y:S01]  /*b260*/  SHF.R.S32.HI R21, RZ, 0x1f, R8 ;  /* 0x0000001fff157819 */ /* 0x000fe20000011408 */
[----:B------:R-:W-:Y:S01]  /*b270*/  IMAD R12, R9, UR5, R12 ;  /* 0x00000005090c7c24 */ /* 0x000fe2000f8e020c */
[----:B------:R-:W-:Y:S01]  /*b280*/  LOP3.LUT R35, R7, 0x70, R35, 0x78, !PT ;  /* 0x0000007007237812 */ /* 0x000fe200078e7823 */
[----:B------:R-:W-:Y:S01]  /*b290*/  IMAD.WIDE.U32 R4, R6, UR4, RZ ;  /* 0x0000000406047c25 */ /* 0x000fe2000f8e00ff */
[----:B------:R-:W-:Y:S01]  /*b2a0*/  R2UR UR6, R34 ;  /* 0x00000000220672ca */ /* 0x000fe200000e0000 */
[----:B------:R-:W1:Y:S01]  /*b2b0*/  LDC R14, c[0x0][0x2f4] ;  /* 0x0000bd00ff0e7b82 */ /* 0x000e620000000800 */
[----:B------:R-:W-:Y:S01]  /*b2c0*/  LOP3.LUT R0, R0, 0xffffff7f, RZ, 0xc0, !PT ;  /* 0xffffff7f00007812 */ /* 0x000fe200078ec0ff */
[----:B------:R-:W-:Y:S01]  /*b2d0*/  IMAD.WIDE.U32 R2, R9, UR4, RZ ;  /* 0x0000000409027c25 */ /* 0x000fe2000f8e00ff */
[----:B------:R-:W-:-:S03]  /*b2e0*/  ULDC.64 UR4, c[0x0][0x338] ;  /* 0x0000ce0000047ab9 */ /* 0x000fc60000000a00 */
[----:B------:R-:W-:Y:S02]  /*b2f0*/  IMAD R7, R19, UR4, RZ ;  /* 0x0000000413077c24 */ /* 0x000fe4000f8e02ff */
[----:B------:R-:W-:Y:S02]  /*b300*/  IMAD.IADD R3, R3, 0x1, R12 ;  /* 0x0000000103037824 */ /* 0x000fe400078e020c */
[----:B------:R-:W-:Y:S02]  /*b310*/  IMAD R12, R10, UR5, R7 ;  /* 0x000000050a0c7c24 */ /* 0x000fe4000f8e0207 */
[----:B------:R-:W-:Y:S02]  /*b320*/  IMAD R7, R21, UR4, RZ ;  /* 0x0000000415077c24 */ /* 0x000fe4000f8e02ff */
[----:B------:R-:W-:Y:S02]  /*b330*/  IMAD.IADD R5, R5, 0x1, R13 ;  /* 0x0000000105057824 */ /* 0x000fe400078e020d */
[----:B------:R-:W-:-:S02]  /*b340*/  IMAD R7, R8, UR5, R7 ;  /* 0x0000000508077c24 */ /* 0x000fc4000f8e0207 */
[----:B------:R-:W-:-:S04]  /*b350*/  IMAD.WIDE.U32 R2, R8, UR4, R2 ;  /* 0x0000000408027c25 */ /* 0x000fc8000f8e0002 */
[----:B------:R-:W-:Y:S01]  /*b360*/  IMAD.WIDE.U32 R4, R10, UR4, R4 ;  /* 0x000000040a047c25 */ /* 0x000fe2000f8e0004 */
[----:B------:R-:W-:Y:S01]  /*b370*/  ULDC.64 UR4, c[0x0][0x330] ;  /* 0x0000cc0000047ab9 */ /* 0x000fe20000000a00 */
[----:B-1----:R-:W-:Y:S02]  /*b380*/  ISETP.GE.AND P2, PT, R30, R14, PT ;  /* 0x0000000e1e00720c */ /* 0x002fe40003f46270 */
[----:B------:R-:W-:Y:S02]  /*b390*/  IMAD.IADD R3, R3, 0x1, R7 ;  /* 0x0000000103037824 */ /* 0x000fe400078e0207 */
[----:B------:R-:W-:Y:S02]  /*b3a0*/  IMAD.IADD R5, R5, 0x1, R12 ;  /* 0x0000000105057824 */ /* 0x000fe400078e020c */
[----:B------:R-:W-:Y:S01]  /*b3b0*/  IMAD.U32 R7, RZ, RZ, UR4 ;  /* 0x00000004ff077e24 */ /* 0x000fe2000f8e00ff */
[----:B------:R-:W-:-:S03]  /*b3c0*/  UIMAD UR4, UR6, UR4, URZ ;  /* 0x00000004060472a4 */ /* 0x000fc6000f8e023f */
[C---:B------:R-:W-:Y:S01]  /*b3d0*/  IMAD.WIDE.U32 R4, R7.reuse, UR40, R4 ;  /* 0x0000002807047c25 */ /* 0x040fe2000f8e0004 */
[----:B------:R-:W-:Y:S01]  /*b3e0*/  ULDC.64 UR6, c[0x0][0x318] ;  /* 0x0000c60000067ab9 */ /* 0x000fe20000000a00 */
[----:B------:R-:W-:Y:S02]  /*b3f0*/  UIMAD UR4, UR40, UR5, UR4 ;  /* 0x00000005280472a4 */ /* 0x000fe4000f8e0204 */
[----:B------:R-:W-:Y:S01]  /*b400*/  IMAD.WIDE.U32 R2, R7, UR40, R2 ;  /* 0x0000002807027c25 */ /* 0x000fe2000f8e0002 */
[----:B------:R-:W-:-:S03]  /*b410*/  IADD3 R16, P0, R4, UR6, RZ ;  /* 0x0000000604107c10 */ /* 0x000fc6000ff1e0ff */
[----:B------:R-:W-:-:S05]  /*b420*/  IMAD.U32 R7, RZ, RZ, UR7 ;  /* 0x00000007ff077e24 */ /* 0x000fca000f8e00ff */
[----:B------:R-:W-:Y:S02]  /*b430*/  IADD3.X R17, R7, UR4, R5, P0, !PT ;  /* 0x0000000407117c10 */ /* 0x000fe400087fe405 */
[----:B------:R-:W-:Y:S01]  /*b440*/  IADD3 R4, P0, R2, UR6, RZ ;  /* 0x0000000602047c10 */ /* 0x000fe2000ff1e0ff */
[----:B------:R-:W-:-:S03]  /*b450*/  IMAD.MOV.U32 R2, RZ, RZ, -0xa0 ;  /* 0xffffff60ff027424 */ /* 0x000fc600078e00ff */
[----:B------:R-:W-:Y:S01]  /*b460*/  IADD3.X R7, R7, UR4, R3, P0, !PT ;  /* 0x0000000407077c10 */ /* 0x000fe200087fe403 */
[----:B------:R-:W-:Y:S01]  /*b470*/  IMAD R5, R11, R2, UR38 ;  /* 0x000000260b057e24 */ /* 0x000fe2000f8e0202 */
[----:B------:R-:W-:Y:S01]  /*b480*/  UMOV UR4, 0xffffffff ;  /* 0xffffffff00047882 */ /* 0x000fe20000000000 */
[----:B------:R-:W-:Y:S02]  /*b490*/  SHF.L.U32 R2, R27, 0x4, RZ ;  /* 0x000000041b027819 */ /* 0x000fe400000006ff */
[----:B------:R-:W-:Y:S02]  /*b4a0*/  IMAD.IADD R5, R5, 0x1, -R24 ;  /* 0x0000000105057824 */ /* 0x000fe400078e0a18 */
[----:B------:R-:W-:-:S03]  /*b4b0*/  LOP3.LUT R35, R35, 0x400, R2, 0xf8, !PT ;  /* 0x0000040023237812 */ /* 0x000fc600078ef802 */
[----:B------:R-:W-:-:S13]  /*b4c0*/  ISETP.GE.AND P0, PT, R5, 0x1, PT ;  /* 0x000000010500780c */ /* 0x000fda0003f06270 */
[----:B------:R-:W-:Y:S01]  /*b4d0*/  @P0 LOP3.LUT R0, R0, 0x80, RZ, 0xfc, !PT ;  /* 0x0000008000000812 */ /* 0x000fe200078efcff */
[----:B------:R-:W-:Y:S06]  /*b4e0*/  BRA.DIV UR4, `(.L_x_7319) ;  /* 0x0000003e046c7947 */ /* 0x000fec000b800000 */
[----:B------:R-:W1:Y:S01]  /*b4f0*/  SHFL.IDX PT, R2, R16, RZ, 0x181f ;  /* 0x00181fff10027589 */ /* 0x000e6200000e0000 */
[----:B------:R-:W-:Y:S01]  /*b500*/  ISETP.LT.OR P0, PT, R5, 0x1, P2 ;  /* 0x000000010500780c */ /* 0x000fe20001701670 */
[----:B------:R-:W-:Y:S01]  /*b510*/  VIADD R29, R35, UR42 ;  /* 0x0000002a231d7c36 */ /* 0x000fe20008000000 */
[----:B------:R-:W-:Y:S01]  /*b520*/  LOP3.LUT R0, R0, 0xffffffdf, RZ, 0xc0, !PT ;  /* 0xffffffdf00007812 */ /* 0x000fe200078ec0ff */
[----:B------:R-:W2:Y:S01]  /*b530*/  SHFL.IDX PT, R3, R17, RZ, 0x181f ;  /* 0x00181fff11037589 */ /* 0x000ea200000e0000 */
[C---:B------:R-:W-:Y:S02]  /*b540*/  ISETP.GE.AND P6, PT, R5.reuse, 0x61, PT ;  /* 0x000000610500780c */ /* 0x040fe40003fc6270 */
[C---:B------:R-:W-:Y:S01]  /*b550*/  ISETP.GE.AND P5, PT, R5.reuse, 0x31, PT ;  /* 0x000000310500780c */ /* 0x040fe20003fa6270 */
[----:B------:R-:W-:Y:S01]  /*b560*/  SHFL.IDX PT, R14, R4, RZ, 0x181f ;  /* 0x00181fff040e7589 */ /* 0x000fe200000e0000 */
[C---:B------:R-:W-:Y:S02]  /*b570*/  ISETP.GE.AND P4, PT, R5.reuse, 0x41, PT ;  /* 0x000000410500780c */ /* 0x040fe40003f86270 */
[----:B------:R-:W-:-:S02]  /*b580*/  ISETP.GE.AND P3, PT, R5, 0x51, PT ;  /* 0x000000510500780c */ /* 0x000fc40003f66270 */
[----:B-1----:R-:W-:-:S05]  /*b590*/  IADD3 R2, P1, R30, R2, RZ ;  /* 0x000000021e027210 */ /* 0x002fca0007f3e0ff */
[----:B--2---:R-:W-:-:S05]  /*b5a0*/  IMAD.X R3, RZ, RZ, R3, P1 ;  /* 0x000000ffff037224 */ /* 0x004fca00008e0603 */
[----:B------:R1:W-:Y:S01]  /*b5b0*/  LDGSTS.E.BYPASS.LTC128B.128 [R29+0xa400], desc[UR48][R2.64], !P0 ;  /* 0x0a400000021d7fae */ /* 0x0003e2000c101d70 */
[----:B------:R-:W-:-:S03]  /*b5c0*/  ISETP.LT.OR P0, PT, R5, 0x11, P2 ;  /* 0x000000110500780c */ /* 0x000fc60001701670 */
[----:B-1----:R-:W1:Y:S04]  /*b5d0*/  SHFL.IDX PT, R2, R16, 0x1, 0x181f ;  /* 0x00381f0010027f89 */ /* 0x002e6800000e0000 */
[----:B------:R-:W2:Y:S01]  /*b5e0*/  SHFL.IDX PT, R3, R17, 0x1, 0x181f ;  /* 0x00381f0011037f89 */ /* 0x000ea200000e0000 */
        /* <DEDUP_REMOVED lines=29> */
[----:B------:R-:W2:Y:S04]  /*b7c0*/  SHFL.IDX PT, R3, R17, 0x6, 0x181f ;  /* 0x00d81f0011037f89 */ /* 0x000ea800000e0000 */
[----:B------:R-:W-:Y:S01]  /*b7d0*/  SHFL.IDX PT, R17, R17, 0x7, 0x181f ;  /* 0x00f81f0011117f89 */ /* 0x000fe200000e0000 */
[----:B-1----:R-:W-:-:S05]  /*b7e0*/  IADD3 R2, P1, R30, R2, RZ ;  /* 0x000000021e027210 */ /* 0x002fca0007f3e0ff */
[----:B--2---:R-:W-:-:S05]  /*b7f0*/  IMAD.X R3, RZ, RZ, R3, P1 ;  /* 0x000000ffff037224 */ /* 0x004fca00008e0603 */
[----:B------:R1:W-:Y:S01]  /*b800*/  LDGSTS.E.BYPASS.LTC128B.128 [R29+0xd400], desc[UR48][R2.64], !P0 ;  /* 0x0d400000021d7fae */ /* 0x0003e2000c101d70 */
[----:B------:R-:W-:-:S03]  /*b810*/  ISETP.LT.OR P0, PT, R5, 0x71, P2 ;  /* 0x000000710500780c */ /* 0x000fc60001701670 */
[----:B-1----:R-:W1:Y:S02]  /*b820*/  SHFL.IDX PT, R2, R16, 0x7, 0x181f ;  /* 0x00f81f0010027f89 */ /* 0x002e6400000e0000 */
[----:B-1----:R-:W-:-:S05]  /*b830*/  IADD3 R2, P1, R30, R2, RZ ;  /* 0x000000021e027210 */ /* 0x002fca0007f3e0ff */
[----:B------:R-:W-:-:S05]  /*b840*/  IMAD.X R3, RZ, RZ, R17, P1 ;  /* 0x000000ffff037224 */ /* 0x000fca00008e0611 */
[----:B------:R1:W-:Y:S01]  /*b850*/  LDGSTS.E.BYPASS.LTC128B.128 [R29+0xdc00], desc[UR48][R2.64], !P0 ;  /* 0x0dc00000021d7fae */ /* 0x0003e2000c101d70 */
[----:B------:R-:W-:-:S03]  /*b860*/  ISETP.LT.OR P0, PT, R5, 0x81, P2 ;  /* 0x000000810500780c */ /* 0x000fc60001701670 */
[----:B-1----:R-:W1:Y:S01]  /*b870*/  SHFL.IDX PT, R3, R7, RZ, 0x181f ;  /* 0x00181fff07037589 */ /* 0x002e6200000e0000 */
[----:B------:R-:W-:-:S03]  /*b880*/  IADD3 R2, P1, R30, R14, RZ ;  /* 0x0000000e1e027210 */ /* 0x000fc60007f3e0ff */
[----:B------:R-:W2:Y:S04]  /*b890*/  SHFL.IDX PT, R7, R7, 0x1, 0x181f ;  /* 0x00381f0007077f89 */ /* 0x000ea800000e0000 */
[----:B------:R3:W4:Y:S01]  /*b8a0*/  SHFL.IDX PT, R14, R4, 0x1, 0x181f ;  /* 0x00381f00040e7f89 */ /* 0x00072200000e0000 */
[----:B-1----:R-:W-:Y:S02]  /*b8b0*/  IADD3.X R3, RZ, R3, RZ, P1, !PT ;  /* 0x00000003ff037210 */ /* 0x002fe40000ffe4ff */
[----:B------:R-:W-:-:S03]  /*b8c0*/  ISETP.GE.AND P1, PT, R5, 0x11, PT ;  /* 0x000000110500780c */ /* 0x000fc60003f26270 */
[----:B------:R3:W-:Y:S01]  /*b8d0*/  LDGSTS.E.BYPASS.LTC128B.128 [R29+0xe400], desc[UR48][R2.64], !P0 ;  /* 0x0e400000021d7fae */ /* 0x0007e2000c101d70 */
[----:B------:R-:W-:-:S09]  /*b8e0*/  ISETP.GE.AND P0, PT, R5, 0x21, PT ;  /* 0x000000210500780c */ /* 0x000fd20003f06270 */
[----:B------:R-:W-:Y:S02]  /*b8f0*/  @P1 LOP3.LUT R0, R0, 0x20, RZ, 0xfc, !PT ;  /* 0x0000002000001812 */ /* 0x000fe400078efcff */
[----:B------:R-:W-:Y:S02]  /*b900*/  ISETP.GE.AND P1, PT, R5, 0x81, PT ;  /* 0x000000810500780c */ /* 0x000fe40003f26270 */
[----:B------:R-:W-:-:S04]  /*b910*/  LOP3.LUT R0, R0, 0xffffffef, RZ, 0xc0, !PT ;  /* 0xffffffef00007812 */ /* 0x000fc800078ec0ff */
[----:B------:R-:W-:Y:S02]  /*b920*/  @P0 LOP3.LUT R0, R0, 0x10, RZ, 0xfc, !PT ;  /* 0x0000001000000812 */ /* 0x000fe400078efcff */
[----:B------:R-:W-:Y:S02]  /*b930*/  ISETP.GE.AND P0, PT, R5, 0x71, PT ;  /* 0x000000710500780c */ /* 0x000fe40003f06270 */
[----:B------:R-:W-:-:S04]  /*b940*/  LOP3.LUT R0, R0, 0xffffffbf, RZ, 0xc0, !PT ;  /* 0xffffffbf00007812 */ /* 0x000fc800078ec0ff */
[----:B------:R-:W-:Y:S02]  /*b950*/  @P6 LOP3.LUT R0, R0, 0x40, RZ, 0xfc, !PT ;  /* 0x0000004000006812 */ /* 0x000fe400078efcff */
[----:B------:R-:W-:Y:S02]  /*b960*/  ISETP.GE.AND P6, PT, R5, 0x91, PT ;  /* 0x000000910500780c */ /* 0x000fe40003fc6270 */
[----:B------:R-:W-:-:S11]  /*b970*/  LOP3.LUT R0, R0, 0xfffffeff, RZ, 0xc0, !PT ;  /* 0xfffffeff00007812 */ /* 0x000fd600078ec0ff */
[----:B--234-:R-:W-:-:S07]  /*b980*/  @P6 LOP3.LUT R0, R0, 0x100, RZ, 0xfc, !PT ;  /* 0x0000010000006812 */ /* 0x01cfce00078efcff */
.L_x_7389:
[----:B------:R-:W-:Y:S02]  /*b990*/  ISETP.LT.OR P2, PT, R5, 0x91, P2 ;  /* 0x000000910500780c */ /* 0x000fe40001741670 */
[----:B------:R-:W-:-:S05]  /*b9a0*/  IADD3 R2, P6, R30, R14, RZ ;  /* 0x0000000e1e027210 */ /* 0x000fca0007fde0ff */
[----:B------:R-:W-:-:S06]  /*b9b0*/  IMAD.X R3, RZ, RZ, R7, P6 ;  /* 0x000000ffff037224 */ /* 0x000fcc00030e0607 */
[----:B------:R-:W-:Y:S01]  /*b9c0*/  @!PT LDS RZ, [RZ] ;  /* 0x00000000fffff984 */ /* 0x000fe20000000800 */
[----:B------:R-:W-:Y:S01]  /*b9d0*/  @!PT LDS RZ, [RZ] ;  /* 0x00000000fffff984 */ /* 0x000fe20000000800 */
[----:B------:R-:W-:Y:S01]  /*b9e0*/  @!PT LDS RZ, [RZ] ;  /* 0x00000000fffff984 */ /* 0x000fe20000000800 */
        /* <DEDUP_REMOVED lines=10> */
.L_x_7320:
[----:B------:R-:W-:Y:S01]  /*ba90*/  SYNCS.ARRIVE.TRANS64.A1T0 RZ, [UR42+0x22870], RZ ;  /* 0x022870ffffff79a7 */ /* 0x000fe2000810002a */
[----:B------:R-:W-:Y:S05]  /*baa0*/  @!P6 BRA `(.L_x_7321) ;  /* 0x000000000004e947 */ /* 0x000fea0003800000 */
[----:B------:R-:W-:Y:S01]  /*bab0*/  BPT.TRAP 0x1 ;  /* 0x000000040000795c */ /* 0x000fe20000300000 */
.L_x_7321:
[----:B------:R-:W1:Y:S02]  /*bac0*/  SYNCS.PHASECHK.TRANS64.TRYWAIT P2, [UR42+0x22840], R33 ;  /* 0x02284021ff0075a7 */ /* 0x000e64000804016a */
[----:B-1----:R-:W-:Y:S05]  /*bad0*/  @!P2 BRA `(.L_x_7322) ;  /* 0x000000440004a947 */ /* 0x002fea0003800000 */
.L_x_7390:
[----:B------:R-:W-:Y:S01]  /*bae0*/  ULDC.64 UR8, c[0x0][0x300] ;  /* 0x0000c00000087ab9 */ /* 0x000fe20000000a00 */
[----:B------:R-:W-:Y:S01]  /*baf0*/  ULDC.64 UR10, c[0x0][0x310] ;  /* 0x0000c400000a7ab9 */ /* 0x000fe20000000a00 */
[----:B------:R-:W-:Y:S01]  /*bb00*/  IMAD R3, R20, UR8, RZ ;  /* 0x0000000814037c24 */ /* 0x000fe2000f8e02ff */
[----:B------:R-:W-:Y:S01]  /*bb10*/  R2UR UR6, R34 ;  /* 0x00000000220672ca */ /* 0x000fe200000e0000 */
[----:B------:R-:W-:Y:S01]  /*bb20*/  IMAD R19, R19, UR10, RZ ;  /* 0x0000000a13137c24 */ /* 0x000fe2000f8e02ff */
[----:B------:R-:W-:Y:S01]  /*bb30*/  ULDC.64 UR4, c[0x0][0x308] ;  /* 0x0000c20000047ab9 */ /* 0x000fe20000000a00 */
[C---:B------:R-:W-:Y:S01]  /*bb40*/  IMAD R5, R6.reuse, UR9, R3 ;  /* 0x0000000906057c24 */ /* 0x040fe2000f8e0203 */
[----:B------:R-:W2:Y:S01]  /*bb50*/  LDC R16, c[0x0][0x2f4] ;  /* 0x0000bd00ff107b82 */ /* 0x000ea20000000800 */
[----:B------:R-:W-:Y:S01]  /*bb60*/  IMAD.WIDE.U32 R2, R6, UR8, RZ ;  /* 0x0000000806027c25 */ /* 0x000fe2000f8e00ff */
[----:B------:R-:W-:-:S03]  /*bb70*/  LOP3.LUT R0, R0, 0xfffffffe, RZ, 0xc0, !PT ;  /* 0xfffffffe00007812 */ /* 0x000fc600078ec0ff */
[----:B------:R-:W-:Y:S02]  /*bb80*/  IMAD.IADD R3, R3, 0x1, R5 ;  /* 0x0000000103037824 */ /* 0x000fe400078e0205 */
[C---:B------:R-:W-:Y:S02]  /*bb90*/  IMAD R19, R10.reuse, UR11, R19 ;  /* 0x0000000b0a137c24 */ /* 0x040fe4000f8e0213 */
[----:B------:R-:W-:-:S04]  /*bba0*/  IMAD.WIDE.U32 R2, R10, UR10, R2 ;  /* 0x0000000a0a027c25 */ /* 0x000fc8000f8e0002 */
[----:B------:R-:W-:Y:S02]  /*bbb0*/  IMAD.IADD R3, R3, 0x1, R19 ;  /* 0x0000000103037824 */ /* 0x000fe400078e0213 */
[----:B------:R-:W-:Y:S01]  /*bbc0*/  IMAD.U32 R5, RZ, RZ, UR4 ;  /* 0x00000004ff057e24 */ /* 0x000fe2000f8e00ff */
[----:B------:R-:W-:Y:S01]  /*bbd0*/  UIMAD UR4, UR6, UR4, URZ ;  /* 0x00000004060472a4 */ /* 0x000fe2000f8e023f */
[----:B------:R-:W-:Y:S02]  /*bbe0*/  IMAD R22, R22, UR8, RZ ;  /* 0x0000000816167c24 */ /* 0x000fe4000f8e02ff */
[----:B------:R-:W-:Y:S01]  /*bbf0*/  IMAD.WIDE.U32 R2, R5, UR40, R2 ;  /* 0x0000002805027c25 */ /* 0x000fe2000f8e0002 */
[----:B------:R-:W-:Y:S01]  /*bc00*/  ULDC.64 UR6, c[0x0][0x2e8] ;  /* 0x0000ba0000067ab9 */ /* 0x000fe20000000a00 */
[----:B------:R-:W-:Y:S02]  /*bc10*/  UIMAD UR4, UR40, UR5, UR4 ;  /* 0x00000005280472a4 */ /* 0x000fe4000f8e0204 */
[----:B------:R-:W-:Y:S01]  /*bc20*/  IMAD.U32 R4, RZ, RZ, UR7 ;  /* 0x00000007ff047e24 */ /* 0x000fe2000f8e00ff */
[----:B------:R-:W-:Y:S01]  /*bc30*/  IADD3 R7, P2, R2, UR6, RZ ;  /* 0x0000000602077c10 */ /* 0x000fe2000ff5e0ff */
[----:B------:R-:W-:-:S02]  /*bc40*/  IMAD R11, R9, UR9, R22 ;  /* 0x00000009090b7c24 */ /* 0x000fc4000f8e0216 */
        /* <DEDUP_REMOVED lines=10> */
[----:B------:R-:W-:Y:S01]  /*bcf0*/  UMOV UR4, 0xffffffff ;  /* 0xffffffff00047882 */ /* 0x000fe20000000000 */
[----:B--2---:R-:W-:-:S13]  /*bd00*/  ISETP.GE.AND P2, PT, R30, R16, PT ;  /* 0x000000101e00720c */ /* 0x004fda0003f46270 */
[----:B------:R-:W-:Y:S01]  /*bd10*/  @P2 LOP3.LUT R0, R0, 0x1, RZ, 0xfc, !PT ;  /* 0x0000000100002812 */ /* 0x000fe200078efcff */
[----:B------:R-:W-:Y:S06]  /*bd20*/  BRA.DIV UR4, `(.L_x_7323) ;  /* 0x0000004204847947 */ /* 0x000fec000b800000 */
[----:B------:R-:W2:Y:S01]  /*bd30*/  SHFL.IDX PT, R14, R7, RZ, 0x181f ;  /* 0x00181fff070e7589 */ /* 0x000ea200000e0000 */
[----:B------:R-:W-:Y:S02]  /*bd40*/  P2R R10, PR, RZ, 0x8 ;  /* 0x00000008ff0a7803 */ /* 0x000fe40000000000 */
[----:B------:R-:W-:Y:S01]  /*bd50*/  LOP3.LUT P3, RZ, R0, 0x80, RZ, 0xc0, !PT ;  /* 0x0000008000ff7812 */ /* 0x000fe2000786c0ff */
[----:B------:R-:W3:Y:S01]  /*bd60*/  SHFL.IDX PT, R2, R6, RZ, 0x181f ;  /* 0x00181fff06027589 */ /* 0x000ee200000e0000 */
[----:B------:R-:W-:Y:S02]  /*bd70*/  ISETP.GE.AND P6, PT, R30, R16, PT ;  /* 0x000000101e00720c */ /* 0x000fe40003fc6270 */
[----:B------:R-:W-:Y:S02]  /*bd80*/  P2R R9, PR, RZ, 0x1 ;  /* 0x00000001ff097803 */ /* 0x000fe40000000000 */
[----:B------:R-:W-:Y:S02]  /*bd90*/  LOP3.LUT P0, RZ, R0, 0x20, RZ, 0xc0, !PT ;  /* 0x0000002000ff7812 */ /* 0x000fe4000780c0ff */
[----:B------:R-:W-:-:S02]  /*bda0*/  P2R R8, PR, RZ, 0x2 ;  /* 0x00000002ff087803 */ /* 0x000fc40000000000 */
[----:B------:R-:W-:-:S03]  /*bdb0*/  LOP3.LUT P1, RZ, R0, 0x10, RZ, 0xc0, !PT ;  /* 0x0000001000ff7812 */ /* 0x000fc6000782c0ff */
[----:B--2---:R-:W-:-:S05]  /*bdc0*/  @P3 IADD3 R14, P2, R30, R14, RZ ;  /* 0x0000000e1e0e3210 */ /* 0x004fca0007f5e0ff */
[----:B---3--:R-:W-:Y:S01]  /*bdd0*/  @P3 IMAD.X R3, RZ, RZ, R2, P2 ;  /* 0x000000ffff033224 */ /* 0x008fe200010e0602 */
[----:B------:R-:W-:Y:S02]  /*bde0*/  @P3 MOV R2, R14 ;  /* 0x0000000e00023202 */ /* 0x000fe40000000f00 */
[----:B------:R-:W2:Y:S04]  /*bdf0*/  SHFL.IDX PT, R14, R7, 0x1, 0x181f ;  /* 0x00381f00070e7f89 */ /* 0x000ea800000e0000 */
[----:B------:R2:W-:Y:S01]  /*be00*/  @P3 LDGSTS.E.BYPASS.LTC128B.128 [R29+0x18400], desc[UR48][R2.64], !P6 ;  /* 0x18400000021d3fae */ /* 0x0005e2000f101d70 */
[----:B------:R-:W-:-:S03]  /*be10*/  ISETP.NE.AND P3, PT, R10, RZ, PT ;  /* 0x000000ff0a00720c */ /* 0x000fc60003f65270 */
[----:B------:R-:W3:Y:S01]  /*be20*/  SHFL.IDX PT, R10, R6, 0x1, 0x181f ;  /* 0x00381f00060a7f89 */ /* 0x000ee200000e0000 */
[----:B--2---:R-:W-:-:S03]  /*be30*/  @P0 IADD3 R2, P2, R30, R14, RZ ;  /* 0x0000000e1e020210 */ /* 0x004fc60007f5e0ff */
[----:B------:R-:W2:Y:S02]  /*be40*/  SHFL.IDX PT, R14, R7, 0x2, 0x181f ;  /* 0x00581f00070e7f89 */ /* 0x000ea400000e0000 */
[----:B---3--:R-:W-:-:S05]  /*be50*/  @P0 IMAD.X R3, RZ, RZ, R10, P2 ;  /* 0x000000ffff030224 */ /* 0x008fca00010e060a */
[----:B------:R3:W-:Y:S01]  /*be60*/  @P0 LDGSTS.E.BYPASS.LTC128B.128 [R29+0x18c00], desc[UR48][R2.64], !P6 ;  /* 0x18c00000021d0fae */ /* 0x0007e2000f101d70 */
[----:B------:R-:W-:-:S03]  /*be70*/  ISETP.NE.AND P0, PT, R9, RZ, PT ;  /* 0x000000ff0900720c */ /* 0x000fc60003f05270 */
[----:B------:R-:W4:Y:S01]  /*be80*/  SHFL.IDX PT, R9, R6, 0x2, 0x181f ;  /* 0x00581f0006097f89 */ /* 0x000f2200000e0000 */
[----:B--2---:R-:W-:-:S05]  /*be90*/  @P1 IADD3 R14, P2, R30, R14, RZ ;  /* 0x0000000e1e0e1210 */ /* 0x004fca0007f5e0ff */
[----:B---3--:R-:W-:Y:S02]  /*bea0*/  @P1 IMAD.MOV.U32 R2, RZ, RZ, R14 ;  /* 0x000000ffff021224 */ /* 0x008fe400078e000e */
[----:B------:R-:W2:Y:S01]  /*beb0*/  SHFL.IDX PT, R14, R7, 0x3, 0x181f ;  /* 0x00781f00070e7f89 */ /* 0x000ea200000e0000 */
[----:B----4-:R-:W-:-:S04]  /*bec0*/  @P1 IMAD.X R9, RZ, RZ, R9, P2 ;  /* 0x000000ffff091224 */ /* 0x010fc800010e0609 */
[----:B------:R-:W-:-:S05]  /*bed0*/  @P1 IMAD.MOV.U32 R3, RZ, RZ, R9 ;  /* 0x000000ffff031224 */ /* 0x000fca00078e0009 */
        /* <DEDUP_REMOVED lines=9> */
[----:B------:R4:W-:Y:S01]  /*bf70*/  @P5 LDGSTS.E.BYPASS.LTC128B.128 [R29+0x19c00], desc[UR48][R2.64], !P6 ;  /* 0x19c00000021d5fae */ /* 0x0009e2000f101d70 */
[----:B--2---:R-:W-:Y:S02]  /*bf80*/  @P4 IADD3 R14, P2, R30, R14, RZ ;  /* 0x0000000e1e0e4210 */ /* 0x004fe40007f5e0ff */
[----:B------:R-:W-:-:S03]  /*bf90*/  LOP3.LUT P5, RZ, R0, 0x40, RZ, 0xc0, !PT ;  /* 0x0000004000ff7812 */ /* 0x000fc600078ac0ff */
[----:B----4-:R-:W-:Y:S02]  /*bfa0*/  @P4 IMAD.MOV.U32 R2, RZ, RZ, R14 ;  /* 0x000000ffff024224 */ /* 0x010fe400078e000e */
[----:B------:R-:W2:Y:S01]  /*bfb0*/  SHFL.IDX PT, R14, R7, 0x5, 0x181f ;  /* 0x00b81f00070e7f89 */ /* 0x000ea200000e0000 */
[----:B---3--:R-:W-:-:S03]  /*bfc0*/  @P4 IMAD.X R9, RZ, RZ, R8, P2 ;  /* 0x000000ffff094224 */ /* 0x008fc600010e0608 */
[----:B------:R-:W3:Y:S02]  /*bfd0*/  SHFL.IDX PT, R8, R6, 0x5, 0x181f ;  /* 0x00b81f0006087f89 */ /* 0x000ee400000e0000 */
[----:B------:R-:W-:-:S05]  /*bfe0*/  @P4 MOV R3, R9 ;  /* 0x0000000900034202 */ /* 0x000fca0000000f00 */
[----:B------:R4:W-:Y:S01]  /*bff0*/  @P4 LDGSTS.E.BYPASS.LTC128B.128 [R29+0x1a400], desc[UR48][R2.64], !P6 ;  /* 0x1a400000021d4fae */ /* 0x0009e2000f101d70 */
[----:B--2---:R-:W-:-:S05]  /*c000*/  @P3 IADD3 R14, P2, R30, R14, RZ ;  /* 0x0000000e1e0e3210 */ /* 0x004fca0007f5e0ff */
[----:B----4-:R-:W-:Y:S02]  /*c010*/  @P3 IMAD.MOV.U32 R2, RZ, RZ, R14 ;  /* 0x000000ffff023224 */ /* 0x010fe400078e000e */
[----:B------:R-:W2:Y:S01]  /*c020*/  SHFL.IDX PT, R14, R7, 0x6, 0x181f ;  /* 0x00d81f00070e7f89 */ /* 0x000ea200000e0000 */
[----:B---3--:R-:W-:-:S03]  /*c030*/  @P3 IMAD.X R9, RZ, RZ, R8, P2 ;  /* 0x000000ffff093224 */ /* 0x008fc600010e0608 */
[----:B------:R-:W3:Y:S01]  /*c040*/  SHFL.IDX PT, R8, R6, 0x6, 0x181f ;  /* 0x00d81f0006087f89 */ /* 0x000ee200000e0000 */
[----:B------:R-:W-:-:S05]  /*c050*/  @P3 IMAD.MOV.U32 R3, RZ, RZ, R9 ;  /* 0x000000ffff033224 */ /* 0x000fca00078e0009 */
[----:B------:R4:W-:Y:S01]  /*c060*/  @P3 LDGSTS.E.BYPASS.LTC128B.128 [R29+0x1ac00], desc[UR48][R2.64], !P6 ;  /* 0x1ac00000021d3fae */ /* 0x0009e2000f101d70 */
[----:B--2---:R-:W-:-:S05]  /*c070*/  @P5 IADD3 R14, P2, R30, R14, RZ ;  /* 0x0000000e1e0e5210 */ /* 0x004fca0007f5e0ff */
[----:B----4-:R-:W-:Y:S02]  /*c080*/  @P5 IMAD.MOV.U32 R2, RZ, RZ, R14 ;  /* 0x000000ffff025224 */ /* 0x010fe400078e000e */
[----:B------:R-:W2:Y:S01]  /*c090*/  SHFL.IDX PT, R14, R7, 0x7, 0x181f ;  /* 0x00f81f00070e7f89 */ /* 0x000ea200000e0000 */
[----:B---3--:R-:W-:-:S03]  /*c0a0*/  @P5 IMAD.X R9, RZ, RZ, R8, P2 ;  /* 0x000000ffff095224 */ /* 0x008fc600010e0608 */
[----:B------:R-:W3:Y:S01]  /*c0b0*/  SHFL.IDX PT, R8, R6, 0x7, 0x181f ;  /* 0x00f81f0006087f89 */ /* 0x000ee200000e0000 */
[----:B------:R-:W-:-:S03]  /*c0c0*/  @P5 IMAD.MOV.U32 R3, RZ, RZ, R9 ;  /* 0x000000ffff035224 */ /* 0x000fc600078e0009 */
[----:B------:R-:W-:Y:S04]  /*c0d0*/  SHFL.IDX PT, R6, R4, 0x1, 0x181f ;  /* 0x00381f0004067f89 */ /* 0x000fe800000e0000 */
[----:B------:R4:W-:Y:S01]  /*c0e0*/  @P5 LDGSTS.E.BYPASS.LTC128B.128 [R29+0x1b400], desc[UR48][R2.64], !P6 ;  /* 0x1b400000021d5fae */ /* 0x0009e2000f101d70 */
[----:B--2---:R-:W-:-:S03]  /*c0f0*/  @P0 IADD3 R9, P2, R30, R14, RZ ;  /* 0x0000000e1e090210 */ /* 0x004fc60007f5e0ff */
[----:B------:R-:W2:Y:S02]  /*c100*/  SHFL.IDX PT, R14, R5, RZ, 0x181f ;  /* 0x00181fff050e7589 */ /* 0x000ea400000e0000 */
[----:B---3--:R-:W-:Y:S02]  /*c110*/  @P0 IMAD.X R10, RZ, RZ, R8, P2 ;  /* 0x000000ffff0a0224 */ /* 0x008fe400010e0608 */
[----:B------:R-:W3:Y:S01]  /*c120*/  SHFL.IDX PT, R8, R4, RZ, 0x181f ;  /* 0x00181fff04087589 */ /* 0x000ee200000e0000 */
[----:B----4-:R-:W-:Y:S02]  /*c130*/  @P0 IMAD.MOV.U32 R2, RZ, RZ, R9 ;  /* 0x000000ffff020224 */ /* 0x010fe400078e0009 */
[----:B------:R-:W-:-:S05]  /*c140*/  @P0 IMAD.MOV.U32 R3, RZ, RZ, R10 ;  /* 0x000000ffff030224 */ /* 0x000fca00078e000a */
[----:B------:R4:W-:Y:S01]  /*c150*/  @P0 LDGSTS.E.BYPASS.LTC128B.128 [R29+0x1bc00], desc[UR48][R2.64], !P6 ;  /* 0x1bc00000021d0fae */ /* 0x0009e2000f101d70 */
[----:B--2---:R-:W-:-:S04]  /*c160*/  @P1 IADD3 R14, P0, R30, R14, RZ ;  /* 0x0000000e1e0e1210 */ /* 0x004fc80007f1e0ff */
[----:B---3--:R-:W-:Y:S01]  /*c170*/  @P1 IADD3.X R9, RZ, R8, RZ, P0, !PT ;  /* 0x00000008ff091210 */ /* 0x008fe200007fe4ff */
[----:B----4-:R-:W-:Y:S02]  /*c180*/  @P1 IMAD.MOV.U32 R2, RZ, RZ, R14 ;  /* 0x000000ffff021224 */ /* 0x010fe400078e000e */
[----:B------:R2:W3:Y:S02]  /*c190*/  SHFL.IDX PT, R14, R5, 0x1, 0x181f ;  /* 0x00381f00050e7f89 */ /* 0x0004e400000e0000 */
[----:B------:R-:W-:-:S05]  /*c1a0*/  @P1 IMAD.MOV.U32 R3, RZ, RZ, R9 ;  /* 0x000000ffff031224 */ /* 0x000fca00078e0009 */
[----:B------:R2:W-:Y:S02]  /*c1b0*/  @P1 LDGSTS.E.BYPASS.LTC128B.128 [R29+0x1c400], desc[UR48][R2.64], !P6 ;  /* 0x1c400000021d1fae */ /* 0x0005e4000f101d70 */
.L_x_7412:
[----:B------:R-:W-:Y:S02]  /*c1c0*/  LOP3.LUT P2, RZ, R0, 0x100, RZ, 0xc0, !PT ;  /* 0x0000010000ff7812 */ /* 0x000fe4000784c0ff */
[----:B------:R-:W-:-:S11]  /*c1d0*/  ISETP.GE.AND P1, PT, R30, R16, PT ;  /* 0x000000101e00720c */ /* 0x000fd60003f26270 */
[----:B--23--:R-:W-:-:S05]  /*c1e0*/  @P2 IADD3 R2, P0, R30, R14, RZ ;  /* 0x0000000e1e022210 */ /* 0x00cfca0007f1e0ff */
[----:B------:R-:W-:-:S05]  /*c1f0*/  @P2 IMAD.X R3, RZ, RZ, R6, P0 ;  /* 0x000000ffff032224 */ /* 0x000fca00000e0606 */
[----:B------:R-:W-:Y:S01]  /*c200*/  @!PT LDS RZ, [RZ] ;  /* 0x00000000fffff984 */ /* 0x000fe20000000800 */
[----:B------:R-:W-:Y:S01]  /*c210*/  @!PT LDS RZ, [RZ] ;  /* 0x00000000fffff984 */ /* 0x000fe20000000800 */
[----:B------:R-:W-:Y:S01]  /*c220*/  @!PT LDS RZ, [RZ] ;  /* 0x00000000fffff984 */ /* 0x000fe20000000800 */
        /* <DEDUP_REMOVED lines=10> */
.L_x_7324:
        /* <DEDUP_REMOVED lines=29> */
[----:B012---:R-:W-:Y:S05]  /*c4a0*/  CALL.ABS.NOINC R2 ;  /* 0x0000000002007343 */ /* 0x007fea0003c00000 */
.L_x_7325:
[----:B------:R-:W2:Y:S01]  /*c4b0*/  LDC R6, c[0x0][0x448] ;  /* 0x00011200ff067b82 */ /* 0x000ea20000000800 */
[----:B------:R-:W-:Y:S01]  /*c4c0*/  IMAD R23, R26, 0x80, R23 ;  /* 0x000000801a177824 */ /* 0x000fe200078e0217 */
[----:B------:R-:W-:Y:S01]  /*c4d0*/  ULDC.64 UR4, c[0x0][0x2e0] ;  /* 0x0000b80000047ab9 */ /* 0x000fe20000000a00 */
[----:B------:R-:W-:Y:S01]  /*c4e0*/  IMAD.U32 R4, RZ, RZ, UR38 ;  /* 0x00000026ff047e24 */ /* 0x000fe2000f8e00ff */
[----:B------:R-:W-:Y:S01]  /*c4f0*/  ULDC UR6, c[0x0][0x2b8] ;  /* 0x0000ae0000067ab9 */ /* 0x000fe20000000800 */
[----:B------:R-:W-:Y:S02]  /*c500*/  IMAD.U32 R5, RZ, RZ, UR39 ;  /* 0x00000027ff057e24 */ /* 0x000fe4000f8e00ff */
[----:B------:R-:W-:Y:S02]  /*c510*/  IMAD.MOV.U32 R5, RZ, RZ, R23 ;  /* 0x000000ffff057224 */ /* 0x000fe400078e0017 */
[----:B------:R-:W-:Y:S02]  /*c520*/  IMAD R16, R16, UR4, RZ ;  /* 0x0000000410107c24 */ /* 0x000fe4000f8e02ff */
[----:B------:R-:W-:-:S02]  /*c530*/  IMAD.U32 R3, RZ, RZ, UR43 ;  /* 0x0000002bff037e24 */ /* 0x000fc4000f8e00ff */
[----:B------:R-:W-:Y:S02]  /*c540*/  IMAD.MOV.U32 R2, RZ, RZ, R4 ;  /* 0x000000ffff027224 */ /* 0x000fe400078e0004 */
[C---:B------:R-:W-:Y:S02]  /*c550*/  IMAD R7, R31.reuse, UR5, R16 ;  /* 0x000000051f077c24 */ /* 0x040fe4000f8e0210 */
[----:B------:R-:W-:Y:S01]  /*c560*/  IMAD.WIDE.U32 R2, R31, UR4, R2 ;  /* 0x000000041f027c25 */ /* 0x000fe2000f8e0002 */
[----:B------:R-:W-:-:S04]  /*c570*/  ULDC.64 UR4, c[0x0][0x2d0] ;  /* 0x0000b40000047ab9 */ /* 0x000fc80000000a00 */
[----:B------:R-:W-:Y:S02]  /*c580*/  IADD3 R3, R3, R7, RZ ;  /* 0x0000000703037210 */ /* 0x000fe40007ffe0ff */
[----:B--2---:R-:W-:-:S13]  /*c590*/  ISETP.NE.AND P0, PT, R6, 0x1, PT ;  /* 0x000000010600780c */ /* 0x004fda0003f05270 */
[----:B------:R-:W2:Y:S08]  /*c5a0*/  @P0 LDC R0, c[0x0][0x44c] ;  /* 0x00011300ff000b82 */ /* 0x000eb00000000800 */
[----:B------:R-:W3:Y:S01]  /*c5b0*/  @P0 LDC R9, c[0x0][0x450] ;  /* 0x00011400ff090b82 */ /* 0x000ee20000000800 */
[----:B--2---:R-:W-:-:S05]  /*c5c0*/  @P0 IMAD.HI.U32 R0, R23, R0, RZ ;  /* 0x0000000017000227 */ /* 0x004fca00078e00ff */
[----:B---3--:R-:W-:Y:S02]  /*c5d0*/  @P0 SHF.R.U32.HI R5, RZ, R9, R0 ;  /* 0x00000009ff050219 */ /* 0x008fe40000011600 */
[----:B------:R-:W-:Y:S02]  /*c5e0*/  ISETP.GE.AND P0, PT, R30, UR6, PT ;  /* 0x000000061e007c0c */ /* 0x000fe4000bf06270 */
        /* <DEDUP_REMOVED lines=14> */
[----:B------:R-:W-:-:S03]  /*c6d0*/  UMOV UR4, 0xffffffff ;  /* 0xffffffff00047882 */ /* 0x000fc60000000000 */
[----:B------:R-:W-:Y:S01]  /*c6e0*/  IADD3.X R4, R3, UR5, R23, P1, !PT ;  /* 0x0000000503047c10 */ /* 0x000fe20008ffe417 */
[----:B------:R-:W-:Y:S08]  /*c6f0*/  BRA.DIV UR4, `(.L_x_7326) ;  /* 0x0000004604087947 */ /* 0x000ff0000b800000 */
[----:B------:R-:W2:Y:S01]  /*c700*/  SHFL.IDX PT, R14, R0, RZ, 0x181f ;  /* 0x00181fff000e7589 */ /* 0x000ea200000e0000 */
[----:B------:R-:W-:Y:S02]  /*c710*/  ULDC UR4, c[0x0][0x288] ;  /* 0x0000a20000047ab9 */ /* 0x000fe40000000800 */
[----:B------:R-:W-:Y:S01]  /*c720*/  IMAD R5, R6, UR4, RZ ;  /* 0x0000000406057c24 */ /* 0x000fe2000f8e02ff */
[----:B------:R-:W3:Y:S01]  /*c730*/  SHFL.IDX PT, R2, R4, RZ, 0x181f ;  /* 0x00181fff04027589 */ /* 0x000ee200000e0000 */
[----:B------:R-:W-:-:S03]  /*c740*/  IMAD R6, R26, 0x80, R24 ;  /* 0x000000801a067824 */ /* 0x000fc600078e0218 */
[----:B------:R-:W4:Y:S01]  /*c750*/  SHFL.IDX PT, R3, R0, 0x1, 0x181f ;  /* 0x00381f0000037f89 */ /* 0x000f2200000e0000 */
[C---:B------:R-:W-:Y:S01]  /*c760*/  VIADD R8, R6.reuse, 0x10 ;  /* 0x0000001006087836 */ /* 0x040fe20000000000 */
[C---:B------:R-:W-:Y:S01]  /*c770*/  ISETP.GE.AND P1, PT, R6.reuse, R5, PT ;  /* 0x000000050600720c */ /* 0x040fe20003f26270 */
[----:B------:R-:W-:Y:S01]  /*c780*/  VIADD R12, R6, 0x20 ;  /* 0x00000020060c7836 */ /* 0x000fe20000000000 */
[----:B------:R-:W5:Y:S11]  /*c790*/  SHFL.IDX PT, R7, R4, 0x1, 0x181f ;  /* 0x00381f0004077f89 */ /* 0x000f7600000e0000 */
[----:B--2---:R-:W-:-:S05]  /*c7a0*/  @!P1 IADD3 R14, P2, R30, R14, RZ ;  /* 0x0000000e1e0e9210 */ /* 0x004fca0007f5e0ff */
[----:B---3--:R-:W-:Y:S01]  /*c7b0*/  @!P1 IMAD.X R17, RZ, RZ, R2, P2 ;  /* 0x000000ffff119224 */ /* 0x008fe200010e0602 */
[----:B------:R-:W-:Y:S01]  /*c7c0*/  ISETP.GE.AND P2, PT, R8, R5, PT ;  /* 0x000000050800720c */ /* 0x000fe20003f46270 */
[----:B------:R-:W-:Y:S01]  /*c7d0*/  @!P1 IMAD.MOV.U32 R2, RZ, RZ, R14 ;  /* 0x000000ffff029224 */ /* 0x000fe200078e000e */
[----:B------:R-:W-:Y:S04]  /*c7e0*/  SHFL.IDX PT, R8, R4, 0x2, 0x181f ;  /* 0x00581f0004087f89 */ /* 0x000fe800000e0000 */
[----:B------:R-:W2:Y:S07]  /*c7f0*/  SHFL.IDX PT, R14, R0, 0x2, 0x181f ;  /* 0x00581f00000e7f89 */ /* 0x000eae00000e0000 */
[----:B----4-:R-:W-:Y:S01]  /*c800*/  @!P2 IADD3 R9, P3, R30, R3, RZ ;  /* 0x000000031e09a210 */ /* 0x010fe20007f7e0ff */
[----:B------:R-:W-:-:S04]  /*c810*/  @!P1 IMAD.MOV.U32 R3, RZ, RZ, R17 ;  /* 0x000000ffff039224 */ /* 0x000fc800078e0011 */
[----:B-----5:R-:W-:Y:S01]  /*c820*/  @!P2 IMAD.X R10, RZ, RZ, R7, P3 ;  /* 0x000000ffff0aa224 */ /* 0x020fe200018e0607 */
[----:B------:R3:W-:Y:S01]  /*c830*/  @!P1 LDGSTS.E.BYPASS.LTC128B.128 [R29+0x14400], desc[UR48][R2.64], !P0 ;  /* 0x14400000021d9fae */ /* 0x0007e2000c101d70 */
[----:B------:R-:W-:-:S03]  /*c840*/  ISETP.GE.AND P1, PT, R12, R5, PT ;  /* 0x000000050c00720c */ /* 0x000fc60003f26270 */
[----:B------:R-:W-:Y:S01]  /*c850*/  SHFL.IDX PT, R7, R4, 0x3, 0x181f ;  /* 0x00781f0004077f89 */ /* 0x000fe200000e0000 */
[----:B---3--:R-:W-:Y:S01]  /*c860*/  @!P2 MOV R2, R9 ;  /* 0x000000090002a202 */ /* 0x008fe20000000f00 */
[----:B------:R-:W-:Y:S02]  /*c870*/  @!P2 IMAD.MOV.U32 R3, RZ, RZ, R10 ;  /* 0x000000ffff03a224 */ /* 0x000fe400078e000a */
[----:B------:R-:W3:Y:S01]  /*c880*/  SHFL.IDX PT, R9, R0, 0x3, 0x181f ;  /* 0x00781f0000097f89 */ /* 0x000ee200000e0000 */
[----:B------:R-:W-:-:S03]  /*c890*/  VIADD R10, R6, 0x30 ;  /* 0x00000030060a7836 */ /* 0x000fc60000000000 */
[----:B------:R4:W-:Y:S02]  /*c8a0*/  @!P2 LDGSTS.E.BYPASS.LTC128B.128 [R29+0x14c00], desc[UR48][R2.64], !P0 ;  /* 0x14c00000021dafae */ /* 0x0009e4000c101d70 */
[----:B--2---:R-:W-:-:S05]  /*c8b0*/  @!P1 IADD3 R14, P2, R30, R14, RZ ;  /* 0x0000000e1e0e9210 */ /* 0x004fca0007f5e0ff */
[----:B----4-:R-:W-:Y:S01]  /*c8c0*/  @!P1 IMAD.X R3, RZ, RZ, R8, P2 ;  /* 0x000000ffff039224 */ /* 0x010fe200010e0608 */
[----:B------:R-:W-:Y:S01]  /*c8d0*/  ISETP.GE.AND P2, PT, R10, R5, PT ;  /* 0x000000050a00720c */ /* 0x000fe20003f46270 */
[----:B------:R-:W-:Y:S01]  /*c8e0*/  @!P1 IMAD.MOV.U32 R2, RZ, RZ, R14 ;  /* 0x000000ffff029224 */ /* 0x000fe200078e000e */
[----:B------:R-:W-:Y:S01]  /*c8f0*/  SHFL.IDX PT, R8, R4, 0x4, 0x181f ;  /* 0x00981f0004087f89 */ /* 0x000fe200000e0000 */
[----:B------:R-:W-:-:S03]  /*c900*/  VIADD R10, R6, 0x40 ;  /* 0x00000040060a7836 */ /* 0x000fc60000000000 */
[----:B------:R-:W2:Y:S04]  /*c910*/  SHFL.IDX PT, R14, R0, 0x4, 0x181f ;  /* 0x00981f00000e7f89 */ /* 0x000ea800000e0000 */
[----:B------:R3:W-:Y:S03]  /*c920*/  @!P1 LDGSTS.E.BYPASS.LTC128B.128 [R29+0x15400], desc[UR48][R2.64], !P0 ;  /* 0x15400000021d9fae */ /* 0x0007e6000c101d70 */
[----:B---3--:R-:W-:Y:S02]  /*c930*/  @!P2 IADD3 R2, P1, R30, R9, RZ ;  /* 0x000000091e02a210 */ /* 0x008fe40007f3e0ff */
[----:B------:R-:W3:Y:S03]  /*c940*/  SHFL.IDX PT, R9, R0, 0x5, 0x181f ;  /* 0x00b81f0000097f89 */ /* 0x000ee600000e0000 */
[----:B------:R-:W-:Y:S01]  /*c950*/  @!P2 IMAD.X R3, RZ, RZ, R7, P1 ;  /* 0x000000ffff03a224 */ /* 0x000fe200008e0607 */
[----:B------:R-:W-:Y:S01]  /*c960*/  ISETP.GE.AND P1, PT, R10, R5, PT ;  /* 0x000000050a00720c */ /* 0x000fe20003f26270 */
[----:B------:R-:W4:Y:S01]  /*c970*/  SHFL.IDX PT, R7, R4, 0x5, 0x181f ;  /* 0x00b81f0004077f89 */ /* 0x000f2200000e0000 */
[----:B------:R-:W-:-:S03]  /*c980*/  VIADD R10, R6, 0x50 ;  /* 0x00000050060a7836 */ /* 0x000fc60000000000 */
[----:B------:R2:W-:Y:S08]  /*c990*/  @!P2 LDGSTS.E.BYPASS.LTC128B.128 [R29+0x15c00], desc[UR48][R2.64], !P0 ;  /* 0x15c00000021dafae */ /* 0x0005f0000c101d70 */
[----:B--2---:R-:W-:Y:S02]  /*c9a0*/  @!P1 IADD3 R2, P2, R30, R14, RZ ;  /* 0x0000000e1e029210 */ /* 0x004fe40007f5e0ff */
[----:B------:R-:W2:Y:S03]  /*c9b0*/  SHFL.IDX PT, R14, R0, 0x6, 0x181f ;  /* 0x00d81f00000e7f89 */ /* 0x000ea600000e0000 */
[----:B------:R-:W-:Y:S01]  /*c9c0*/  @!P1 IMAD.X R3, RZ, RZ, R8, P2 ;  /* 0x000000ffff039224 */ /* 0x000fe200010e0608 */
[----:B------:R-:W-:Y:S01]  /*c9d0*/  ISETP.GE.AND P2, PT, R10, R5, PT ;  /* 0x000000050a00720c */ /* 0x000fe20003f46270 */
[----:B------:R-:W5:Y:S01]  /*c9e0*/  SHFL.IDX PT, R8, R4, 0x6, 0x181f ;  /* 0x00d81f0004087f89 */ /* 0x000f6200000e0000 */
[----:B------:R-:W-:-:S03]  /*c9f0*/  VIADD R10, R6, 0x60 ;  /* 0x00000060060a7836 */ /* 0x000fc60000000000 */
[----:B------:R3:W-:Y:S04]  /*ca00*/  @!P1 LDGSTS.E.BYPASS.LTC128B.128 [R29+0x16400], desc[UR48][R2.64], !P0 ;  /* 0x16400000021d9fae */ /* 0x0007e8000c101d70 */
[----:B------:R-:W0:Y:S04]  /*ca10*/  SHFL.IDX PT, R4, R4, 0x7, 0x181f ;  /* 0x00f81f0004047f89 */ /* 0x000e2800000e0000 */
[----:B---3--:R-:W-:-:S04]  /*ca20*/  @!P2 IADD3 R2, P1, R30, R9, RZ ;  /* 0x000000091e02a210 */ /* 0x008fc80007f3e0ff */
[----:B----4-:R-:W-:Y:S02]  /*ca30*/  @!P2 IADD3.X R3, RZ, R7, RZ, P1, !PT ;  /* 0x00000007ff03a210 */ /* 0x010fe40000ffe4ff */
[----:B------:R-:W-:-:S03]  /*ca40*/  ISETP.GE.AND P1, PT, R10, R5, PT ;  /* 0x000000050a00720c */ /* 0x000fc60003f26270 */
[----:B------:R3:W-:Y:S10]  /*ca50*/  @!P2 LDGSTS.E.BYPASS.LTC128B.128 [R29+0x16c00], desc[UR48][R2.64], !P0 ;  /* 0x16c00000021dafae */ /* 0x0007f4000c101d70 */
[----:B--2---:R-:W-:-:S05]  /*ca60*/  @!P1 IADD3 R14, P2, R30, R14, RZ ;  /* 0x0000000e1e0e9210 */ /* 0x004fca0007f5e0ff */
[----:B-----5:R-:W-:Y:S02]  /*ca70*/  @!P1 IMAD.X R7, RZ, RZ, R8, P2 ;  /* 0x000000ffff079224 */ /* 0x020fe400010e0608 */
[----:B---3--:R-:W-:Y:S02]  /*ca80*/  @!P1 IMAD.MOV.U32 R2, RZ, RZ, R14 ;  /* 0x000000ffff029224 */ /* 0x008fe400078e000e */
[----:B------:R-:W-:Y:S01]  /*ca90*/  @!P1 IMAD.MOV.U32 R3, RZ, RZ, R7 ;  /* 0x000000ffff039224 */ /* 0x000fe200078e0007 */
[----:B------:R2:W3:Y:S04]  /*caa0*/  SHFL.IDX PT, R14, R0, 0x7, 0x181f ;  /* 0x00f81f00000e7f89 */ /* 0x0004e800000e0000 */
[----:B0-----:R2:W-:Y:S02]  /*cab0*/  @!P1 LDGSTS.E.BYPASS.LTC128B.128 [R29+0x17400], desc[UR48][R2.64], !P0 ;  /* 0x17400000021d9fae */ /* 0x0015e4000c101d70 */
.L_x_7429:
[----:B------:R-:W-:Y:S02]  /*cac0*/  VIADD R6, R6, 0x70 ;  /* 0x0000007006067836 */ /* 0x000fe40000000000 */
[----:B--2---:R-:W-:-:S03]  /*cad0*/  IMAD.MOV.U32 R0, RZ, RZ, 0x1 ;  /* 0x00000001ff007424 */ /* 0x004fc600078e00ff */
[----:B------:R-:W-:Y:S02]  /*cae0*/  ISETP.GE.AND P1, PT, R6, R5, PT ;  /* 0x000000050600720c */ /* 0x000fe40003f26270 */
[----:B------:R-:W-:-:S11]  /*caf0*/  SHF.L.U32 R0, R0, 0x1f, RZ ;  /* 0x0000001f00007819 */ /* 0x000fd600000006ff */
[----:B---3--:R-:W-:-:S05]  /*cb00*/  @!P1 IADD3 R2, P2, R30, R14, RZ ;  /* 0x0000000e1e029210 */ /* 0x008fca0007f5e0ff */
[----:B------:R-:W-:-:S05]  /*cb10*/  @!P1 IMAD.X R3, RZ, RZ, R4, P2 ;  /* 0x000000ffff039224 */ /* 0x000fca00010e0604 */
[----:B------:R-:W-:Y:S01]  /*cb20*/  @!PT LDS RZ, [RZ] ;  /* 0x00000000fffff984 */ /* 0x000fe20000000800 */
[----:B------:R-:W-:Y:S01]  /*cb30*/  @!PT LDS RZ, [RZ] ;  /* 0x00000000fffff984 */ /* 0x000fe20000000800 */
[----:B------:R-:W-:Y:S01]  /*cb40*/  @!PT LDS RZ, [RZ] ;  /* 0x00000000fffff984 */ /* 0x000fe20000000800 */
[----:B------:R0:W-:Y:S01]  /*cb50*/  @!P1 LDGSTS.E.BYPASS.LTC128B.128 [R29+0x17c00], desc[UR48][R2.64], !P0 ;  /* 0x17c00000021d9fae */ /* 0x0001e2000c101d70 */
[----:B------:R-:W-:Y:S01]  /*cb60*/  NOP ;  /* 0x0000000000007918 */ /* 0x000fe20000000000 */
[----:B------:R-:W-:Y:S02]  /*cb70*/  SYNCS.ARRIVE.TRANS64.RED.A0T1 RZ, [UR42+0x22800], RZ ;  /* 0x022800ffffff79a7 */ /* 0x000fe4000820042a */
[----:B------:R-:W-:Y:S01]  /*cb80*/  ARRIVES.LDGSTSBAR.64.TRANSCNT [UR42+0x22800] ;  /* 0x02280000ff0079b0 */ /* 0x000fe20008000aaa */
[----:B------:R-:W-:Y:S01]  /*cb90*/  NOP ;  /* 0x0000000000007918 */ /* 0x000fe20000000000 */
[----:B------:R-:W-:Y:S01]  /*cba0*/  SYNCS.ARRIVE.TRANS64.A1T0 RZ, [UR42+0x22800], RZ ;  /* 0x022800ffffff79a7 */ /* 0x000fe2000810002a */
[----:B------:R-:W2:Y:S02]  /*cbb0*/  SYNCS.PHASECHK.TRANS64.TRYWAIT P0, [UR42+0x22820], R0 ;  /* 0x02282000ff0075a7 */ /* 0x000ea4000800016a */
[----:B0-2---:R-:W-:Y:S05]  /*cbc0*/  @!P0 BRA `(.L_x_7327) ;  /* 0x0000004800308947 */ /* 0x005fea0003800000 */
.L_x_7430:
[----:B------:R-:W-:Y:S01]  /*cbd0*/  UIADD3 UR4, UR46, -0x2, URZ ;  /* 0xfffffffe2e047890 */ /* 0x000fe2000fffe03f */
[----:B------:R-:W-:-:S03]  /*cbe0*/  IMAD.MOV.U32 R31, RZ, RZ, 0x1 ;  /* 0x00000001ff1f7424 */ /* 0x000fc600078e00ff */
[----:B------:R-:W-:-:S06]  /*cbf0*/  UISETP.GE.AND UP0, UPT, UR4, UR45, UPT ;  /* 0x0000002d0400728c */ /* 0x000fcc000bf06270 */
[----:B------:R-:W-:-:S13]  /*cc00*/  PLOP3.LUT P0, PT, PT, PT, UP0, 0x80, 0x0 ;  /* 0x000000000000781c */ /* 0x000fda0003f0f008 */
[----:B------:R-:W-:Y:S05]  /*cc10*/  @!P0 BRA `(.L_x_7328) ;  /* 0x0000001800388947 */ /* 0x000fea0003800000 */
[----:B------:R-:W2:Y:S01]  /*cc20*/  LDL R4, [R1+0x8] ;  /* 0x0000080001047983 */ /* 0x000ea20000100800 */
[----:B------:R-:W-:Y:S01]  /*cc30*/  UIADD3 UR4, UR44, 0x1, URZ ;  /* 0x000000012c047890 */ /* 0x000fe2000fffe03f */
[----:B------:R-:W-:Y:S01]  /*cc40*/  LOP3.LUT R3, RZ, UR41, RZ, 0x33, !PT ;  /* 0x00000029ff037c12 */ /* 0x000fe2000f8e33ff */
[----:B------:R-:W-:Y:S01]  /*cc50*/  IMAD.MOV.U32 R20, RZ, RZ, RZ ;  /* 0x000000ffff147224 */ /* 0x000fe200078e00ff */
[----:B------:R-:W-:Y:S01]  /*cc60*/  IADD3 R18, R30, R18, R24 ;  /* 0x000000121e127210 */ /* 0x000fe20007ffe018 */
[----:B------:R-:W-:Y:S01]  /*cc70*/  UIMAD UR4, UR4, UR37, URZ ;  /* 0x00000025040472a4 */ /* 0x000fe2000f8e023f */
[----:B------:R-:W-:-:S03]  /*cc80*/  MOV R21, 0x1 ;  /* 0x0000000100157802 */ /* 0x000fc60000000f00 */
[----:B------:R-:W-:Y:S02]  /*cc90*/  VIADD R18, R18, 0xfffffe20 ;  /* 0xfffffe2012127836 */ /* 0x000fe40000000000 */
[----:B0-----:R-:W-:-:S04]  /*cca0*/  LOP3.LUT R0, RZ, UR4, RZ, 0x33, !PT ;  /* 0x00000004ff007c12 */ /* 0x001fc8000f8e33ff */
[----:B------:R-:W-:-:S04]  /*ccb0*/  VIMNMX R3, R0, R3, !PT ;  /* 0x0000000300037248 */ /* 0x000fc80007fe0100 */
[----:B-1----:R-:W-:Y:S01]  /*ccc0*/  IADD3 R33, -R3, -0x2, RZ ;  /* 0xfffffffe03217810 */ /* 0x002fe20007ffe1ff */
[----:B--2---:R-:W-:-:S05]  /*ccd0*/  IMAD.IADD R0, R4, 0x1, R28 ;  /* 0x0000000104007824 */ /* 0x004fca00078e021c */
[----:B------:R0:W-:Y:S02]  /*cce0*/  STL [R1+0x4], R0 ;  /* 0x0000040001007387 */ /* 0x0001e40000100800 */
[----:B0-----:R-:W-:-:S07]  /*ccf0*/  IMAD R0, R3, -0xa0, R18 ;  /* 0xffffff6003007824 */ /* 0x001fce00078e0212 */
.L_x_7343:
[----:B0-----:R-:W0:Y:S01]  /*cd00*/  LDC R2, c[0x0][0x430] ;  /* 0x00010c00ff027b82 */ /* 0x001e220000000800 */
[----:B------:R-:W1:Y:S01]  /*cd10*/  S2R R6, SR_TID.X ;  /* 0x0000000000067919 */ /* 0x000e620000002100 */
[----:B------:R-:W-:Y:S01]  /*cd20*/  VIADD R10, R0, 0x80 ;  /* 0x00000080000a7836 */ /* 0x000fe20000000000 */
[----:B------:R-:W-:Y:S01]  /*cd30*/  ULDC.64 UR4, c[0x0][0x428] ;  /* 0x00010a0000047ab9 */ /* 0x000fe20000000a00 */
[----:B------:R-:W-:Y:S01]  /*cd40*/  IMAD.MOV.U32 R9, RZ, RZ, R0 ;  /* 0x000000ffff097224 */ /* 0x000fe200078e0000 */
[----:B0-----:R-:W-:Y:S02]  /*cd50*/  ISETP.NE.AND P0, PT, R2, 0x1, PT ;  /* 0x000000010200780c */ /* 0x001fe40003f05270 */
[----:B-1----:R-:W-:-:S11]  /*cd60*/  LOP3.LUT R6, R6, 0x7f, RZ, 0xc0, !PT ;  /* 0x0000007f06067812 */ /* 0x002fd600078ec0ff */
[----:B------:R-:W0:Y:S01]  /*cd70*/  @P0 LDC R3, c[0x0][0x434] ;  /* 0x00010d00ff030b82 */ /* 0x000e220000000800 */
[----:B------:R-:W-:-:S04]  /*cd80*/  SHF.R.U32.HI R6, RZ, 0x3, R6 ;  /* 0x00000003ff067819 */ /* 0x000fc80000011606 */
[----:B------:R-:W-:-:S03]  /*cd90*/  LOP3.LUT R6, R6, 0x80, R30, 0xfe, !PT ;  /* 0x0000008006067812 */ /* 0x000fc600078efe1e */
[----:B------:R-:W1:Y:S01]  /*cda0*/  @P0 LDC R5, c[0x0][0x438] ;  /* 0x00010e00ff050b82 */ /* 0x000e620000000800 */
[----:B------:R-:W-:-:S07]  /*cdb0*/  ISETP.GT.U32.AND P1, PT, R6, 0x9f, PT ;  /* 0x0000009f0600780c */ /* 0x000fce0003f24070 */
[----:B------:R-:W2:Y:S08]  /*cdc0*/  @P0 LDC R7, c[0x0][0x434] ;  /* 0x00010d00ff070b82 */ /* 0x000eb00000000800 */
[----:B------:R-:W3:Y:S01]  /*cdd0*/  @P0 LDC R11, c[0x0][0x438] ;  /* 0x00010e00ff0b0b82 */ /* 0x000ee20000000800 */
[----:B0-----:R-:W-:-:S04]  /*cde0*/  @P0 IMAD.HI.U32 R2, R0, R3, RZ ;  /* 0x0000000300020227 */ /* 0x001fc800078e00ff */
[----:B------:R-:W-:Y:S01]  /*cdf0*/  IMAD R3, R36, UR4, RZ ;  /* 0x0000000424037c24 */ /* 0x000fe2000f8e02ff */
[----:B-1----:R-:W-:-:S04]  /*ce00*/  @P0 SHF.R.U32.HI R9, RZ, R5, R2 ;  /* 0x00000005ff090219 */ /* 0x002fc80000011602 */
[--C-:B------:R-:W-:Y:S01]  /*ce10*/  SHF.R.S32.HI R5, RZ, 0x1f, R9.reuse ;  /* 0x0000001fff057819 */ /* 0x100fe20000011409 */
[----:B------:R-:W-:Y:S02]  /*ce20*/  IMAD.MOV.U32 R4, RZ, RZ, R9 ;  /* 0x000000ffff047224 */ /* 0x000fe400078e0009 */
[----:B--2---:R-:W-:-:S04]  /*ce30*/  @P0 IMAD.HI.U32 R2, R10, R7, RZ ;  /* 0x000000070a020227 */ /* 0x004fc800078e00ff */
[----:B------:R-:W-:Y:S01]  /*ce40*/  IMAD.WIDE.U32 R4, R32, UR4, R4 ;  /* 0x0000000420047c25 */ /* 0x000fe2000f8e0004 */
[----:B---3--:R-:W-:-:S03]  /*ce50*/  @P0 SHF.R.U32.HI R10, RZ, R11, R2 ;  /* 0x0000000bff0a0219 */ /* 0x008fc60000011602 */
[C---:B------:R-:W-:Y:S01]  /*ce60*/  IMAD R11, R32.reuse, UR5, R3 ;  /* 0x00000005200b7c24 */ /* 0x040fe2000f8e0203 */
[--C-:B------:R-:W-:Y:S01]  /*ce70*/  @!P1 SHF.R.S32.HI R3, RZ, 0x1f, R10.reuse ;  /* 0x0000001fff039819 */ /* 0x100fe2000001140a */
[----:B------:R-:W-:Y:S02]  /*ce80*/  @!P1 IMAD.MOV.U32 R2, RZ, RZ, R10 ;  /* 0x000000ffff029224 */ /* 0x000fe400078e000a */
[C---:B------:R-:W-:Y:S02]  /*ce90*/  IMAD.IADD R5, R11.reuse, 0x1, R5 ;  /* 0x000000010b057824 */ /* 0x040fe400078e0205 */
[----:B------:R-:W-:Y:S01]  /*cea0*/  @!P1 IMAD.WIDE.U32 R2, R32, UR4, R2 ;  /* 0x0000000420029c25 */ /* 0x000fe2000f8e0002 */
[----:B------:R-:W-:Y:S02]  /*ceb0*/  ULDC.64 UR4, c[0x0][0x418] ;  /* 0x0001060000047ab9 */ /* 0x000fe40000000a00 */
[----:B------:R-:W-:Y:S01]  /*cec0*/  LEA R6, P0, R4, UR4, 0x2 ;  /* 0x0000000404067c11 */ /* 0x000fe2000f8010ff */
[----:B------:R-:W-:Y:S01]  /*ced0*/  ULOP3.LUT UR6, UR36, 0x2, URZ, 0xfc, !UPT ;  /* 0x0000000224067892 */ /* 0x000fe2000f8efc3f */
[----:B------:R-:W-:-:S02]  /*cee0*/  @!P1 IMAD.IADD R3, R11, 0x1, R3 ;  /* 0x000000010b039824 */ /* 0x000fc400078e0203 */
[----:B------:R-:W-:Y:S02]  /*cef0*/  LEA.HI.X R7, R4, UR5, R5, 0x2, P0 ;  /* 0x0000000504077c11 */ /* 0x000fe400080f1405 */
[----:B------:R-:W-:-:S03]  /*cf00*/  @!P1 LEA R4, P0, R2, UR4, 0x2 ;  /* 0x0000000402049c11 */ /* 0x000fc6000f8010ff */
[----:B------:R-:W2:Y:S01]  /*cf10*/  LDG.E R16, desc[UR48][R6.64] ;  /* 0x0000003006107981 */ /* 0x000ea2000c1e1900 */
[----:B------:R-:W-:Y:S01]  /*cf20*/  IMAD.U32 R13, RZ, RZ, UR6 ;  /* 0x00000006ff0d7e24 */ /* 0x000fe2000f8e00ff */
[----:B------:R-:W-:Y:S01]  /*cf30*/  @!P1 LEA.HI.X R5, R2, UR5, R3, 0x2, P0 ;  /* 0x0000000502059c11 */ /* 0x000fe200080f1403 */
[----:B------:R-:W-:-:S03]  /*cf40*/  IMAD.MOV.U32 R8, RZ, RZ, RZ ;  /* 0x000000ffff087224 */ /* 0x000fc600078e00ff */
[----:B------:R-:W-:Y:S01]  /*cf50*/  ISETP.NE.AND P2, PT, R13, 0x3, PT ;  /* 0x000000030d00780c */ /* 0x000fe20003f45270 */
[----:B------:R-:W-:Y:S02]  /*cf60*/  VIADD R2, R20, 0x1 ;  /* 0x0000000114027836 */ /* 0x000fe40000000000 */
[----:B------:R0:W5:Y:S03]  /*cf70*/  @!P1 LDG.E R8, desc[UR48][R4.64] ;  /* 0x0000003004089981 */ /* 0x000166000c1e1900 */
[----:B------:R-:W-:Y:S02]  /*cf80*/  ISETP.NE.AND P1, PT, R2, 0x2, PT ;  /* 0x000000020200780c */ /* 0x000fe40003f25270 */
[----:B------:R-:W-:Y:S02]  /*cf90*/  IADD3 R33, R33, -0x1, RZ ;  /* 0xffffffff21217810 */ /* 0x000fe40007ffe0ff */
[----:B------:R-:W-:-:S02]  /*cfa0*/  SEL R12, RZ, 0x1, P1 ;  /* 0x00000001ff0c7807 */ /* 0x000fc40000800000 */
[----:B------:R-:W-:Y:S02]  /*cfb0*/  ISETP.GT.AND P0, PT, R33, UR45, PT ;  /* 0x0000002d21007c0c */ /* 0x000fe4000bf04270 */
[----:B------:R-:W-:Y:S02]  /*cfc0*/  SEL R2, R2, RZ, P1 ;  /* 0x000000ff02027207 */ /* 0x000fe40000800000 */
[----:B------:R-:W-:Y:S02]  /*cfd0*/  LOP3.LUT R31, R21, R12, RZ, 0x3c, !PT ;  /* 0x0000000c151f7212 */ /* 0x000fe400078e3cff */
[----:B--2---:R-:W-:Y:S01]  /*cfe0*/  SHF.R.S32.HI R23, RZ, 0x1f, R16 ;  /* 0x0000001fff177819 */ /* 0x004fe20000011410 */
[----:B0-----:R-:W-:Y:S06]  /*cff0*/  @!P2 BRA `(.L_x_7329) ;  /* 0x000000000004a947 */ /* 0x001fec0003800000 */
[----:B------:R-:W-:Y:S01]  /*d000*/  BPT.TRAP 0x1 ;  /* 0x000000040000795c */ /* 0x000fe20000300000 */
.L_x_7329:
[----:B------:R-:W-:Y:S02]  /*d010*/  LEA R3, R2, UR42, 0x3 ;  /* 0x0000002a02037c11 */ /* 0x000fe4000f8e18ff */
[----:B------:R-:W-:-:S04]  /*d020*/  SHF.L.U32 R26, R31, 0x1f, RZ ;  /* 0x0000001f1f1a7819 */ /* 0x000fc800000006ff */
[----:B------:R-:W0:Y:S02]  /*d030*/  SYNCS.PHASECHK.TRANS64.TRYWAIT P1, [R3+URZ+0x22880], R26 ;  /* 0x0228801a030075a7 */ /* 0x000e24000802017f */
[----:B0-----:R-:W-:Y:S05]  /*d040*/  @!P1 BRA `(.L_x_7330) ;  /* 0x0000004400249947 */ /* 0x001fea0003800000 */
.L_x_7431:
[----:B------:R-:W-:Y:S01]  /*d050*/  ULDC UR4, c[0x0][0x430] ;  /* 0x00010c0000047ab9 */ /* 0x000fe20000000800 */
[----:B------:R-:W-:Y:S01]  /*d060*/  ULDC.64 UR6, c[0x0][0x328] ;  /* 0x0000ca0000067ab9 */ /* 0x000fe20000000a00 */
[----:B------:R-:W-:Y:S01]  /*d070*/  UIADD3 UR4, -UR4, URZ, URZ ;  /* 0x0000003f04047290 */ /* 0x000fe2000fffe13f */
[----:B-----5:R-:W-:Y:S01]  /*d080*/  SHF.R.S32.HI R22, RZ, 0x1f, R8 ;  /* 0x0000001fff167819 */ /* 0x020fe20000011408 */
[----:B------:R-:W-:Y:S01]  /*d090*/  ULDC.64 UR8, c[0x0][0x338] ;  /* 0x0000ce0000087ab9 */ /* 0x000fe20000000a00 */
[----:B------:R-:W1:Y:S03]  /*d0a0*/  LDC R12, c[0x0][0x2f4] ;  /* 0x0000bd00ff0c7b82 */ /* 0x000e660000000800 */
[--C-:B------:R-:W-:Y:S02]  /*d0b0*/  IMAD R9, R9, UR4, R0.reuse ;  /* 0x0000000409097c24 */ /* 0x100fe4000f8e0200 */
[----:B------:R-:W-:Y:S01]  /*d0c0*/  IMAD R10, R10, UR4, R0 ;  /* 0x000000040a0a7c24 */ /* 0x000fe2000f8e0200 */
[----:B------:R-:W-:-:S02]  /*d0d0*/  ULDC.64 UR4, c[0x0][0x330] ;  /* 0x0000cc0000047ab9 */ /* 0x000fc40000000a00 */
[----:B------:R-:W-:Y:S01]  /*d0e0*/  SHF.R.S32.HI R25, RZ, 0x1f, R9 ;  /* 0x0000001fff197819 */ /* 0x000fe20000011409 */
[----:B------:R-:W-:-:S04]  /*d0f0*/  VIADD R10, R10, 0x80 ;  /* 0x000000800a0a7836 */ /* 0x000fc80000000000 */
[----:B------:R-:W-:Y:S01]  /*d100*/  IMAD R4, R25, UR6, RZ ;  /* 0x0000000619047c24 */ /* 0x000fe2000f8e02ff */
[----:B------:R-:W-:-:S03]  /*d110*/  SHF.R.S32.HI R24, RZ, 0x1f, R10 ;  /* 0x0000001fff187819 */ /* 0x000fc6000001140a */
[C---:B------:R-:W-:Y:S02]  /*d120*/  IMAD R7, R9.reuse, UR7, R4 ;  /* 0x0000000709077c24 */ /* 0x040fe4000f8e0204 */
[----:B------:R-:W-:-:S04]  /*d130*/  IMAD.WIDE.U32 R4, R9, UR6, RZ ;  /* 0x0000000609047c25 */ /* 0x000fc8000f8e00ff */
[----:B------:R-:W-:Y:S01]  /*d140*/  IMAD.IADD R5, R5, 0x1, R7 ;  /* 0x0000000105057824 */ /* 0x000fe200078e0207 */
[----:B-1----:R-:W-:Y:S01]  /*d150*/  ISETP.GE.AND P2, PT, R30, R12, PT ;  /* 0x0000000c1e00720c */ /* 0x002fe20003f46270 */
[----:B------:R-:W-:Y:S02]  /*d160*/  IMAD R7, R23, UR8, RZ ;  /* 0x0000000817077c24 */ /* 0x000fe4000f8e02ff */
[----:B------:R-:W-:-:S04]  /*d170*/  IMAD.WIDE.U32 R4, R16, UR8, R4 ;  /* 0x0000000810047c25 */ /* 0x000fc8000f8e0004 */
[----:B------:R-:W-:Y:S02]  /*d180*/  IMAD R7, R16, UR9, R7 ;  /* 0x0000000910077c24 */ /* 0x000fe4000f8e0207 */
[----:B------:R-:W-:Y:S02]  /*d190*/  IMAD R11, R24, UR6, RZ ;  /* 0x00000006180b7c24 */ /* 0x000fe4000f8e02ff */
[----:B------:R-:W-:Y:S02]  /*d1a0*/  IMAD.IADD R7, R5, 0x1, R7 ;  /* 0x0000000105077824 */ /* 0x000fe400078e0207 */
[----:B------:R-:W-:Y:S02]  /*d1b0*/  IMAD.MOV.U32 R6, RZ, RZ, R4 ;  /* 0x000000ffff067224 */ /* 0x000fe400078e0004 */
[C---:B------:R-:W-:Y:S02]  /*d1c0*/  IMAD R11, R10.reuse, UR7, R11 ;  /* 0x000000070a0b7c24 */ /* 0x040fe4000f8e020b */
[----:B------:R-:W-:Y:S01]  /*d1d0*/  IMAD.WIDE.U32 R4, R10, UR6, RZ ;  /* 0x000000060a047c25 */ /* 0x000fe2000f8e00ff */
[----:B------:R-:W-:-:S03]  /*d1e0*/  R2UR UR6, R34 ;  /* 0x00000000220672ca */ /* 0x000fc600000e0000 */
[----:B------:R-:W-:Y:S02]  /*d1f0*/  IMAD.IADD R5, R5, 0x1, R11 ;  /* 0x0000000105057824 */ /* 0x000fe400078e020b */
[----:B------:R-:W-:Y:S02]  /*d200*/  IMAD R11, R22, UR8, RZ ;  /* 0x00000008160b7c24 */ /* 0x000fe4000f8e02ff */
[----:B------:R-:W-:-:S04]  /*d210*/  IMAD.WIDE.U32 R4, R8, UR8, R4 ;  /* 0x0000000808047c25 */ /* 0x000fc8000f8e0004 */
[----:B------:R-:W-:-:S04]  /*d220*/  IMAD R11, R8, UR9, R11 ;  /* 0x00000009080b7c24 */ /* 0x000fc8000f8e020b */
[----:B------:R-:W-:Y:S02]  /*d230*/  IMAD.IADD R5, R5, 0x1, R11 ;  /* 0x0000000105057824 */ /* 0x000fe400078e020b */
[----:B------:R-:W-:Y:S01]  /*d240*/  IMAD.U32 R11, RZ, RZ, UR4 ;  /* 0x00000004ff0b7e24 */ /* 0x000fe2000f8e00ff */
[----:B------:R-:W-:-:S03]  /*d250*/  UIMAD UR4, UR6, UR4, URZ ;  /* 0x00000004060472a4 */ /* 0x000fc6000f8e023f */
        /* <DEDUP_REMOVED lines=16> */
[----:B------:R-:W-:Y:S01]  /*d360*/  SHFL.IDX PT, R14, R18, 0x1, 0x181f ;  /* 0x00381f00120e7f89 */ /* 0x000fe200000e0000 */
[----:B-1----:R-:W-:-:S04]  /*d370*/  IADD3 R4, P1, R30, R4, RZ ;  /* 0x000000041e047210 */ /* 0x002fc80007f3e0ff */
[----:B--2---:R-:W-:-:S05]  /*d380*/  IADD3.X R5, RZ, R5, RZ, P1, !PT ;  /* 0x00000005ff057210 */ /* 0x004fca0000ffe4ff */
[----:B------:R3:W-:Y:S02]  /*d390*/  LDGSTS.E.BYPASS.LTC128B.128 [R17+0xa400], desc[UR48][R4.64], !P2 ;  /* 0x0a40000004117fae */ /* 0x0007e4000d101d70 */
[C---:B---3--:R-:W-:Y:S02]  /*d3a0*/  IADD3 R4, P1, R30.reuse, R11, RZ ;  /* 0x0000000b1e047210 */ /* 0x048fe40007f3e0ff */
[----:B------:R-:W-:Y:S03]  /*d3b0*/  SHFL.IDX PT, R11, R6, 0x7, 0x181f ;  /* 0x00f81f00060b7f89 */ /* 0x000fe600000e0000 */
[----:B----4-:R-:W-:Y:S02]  /*d3c0*/  IMAD.X R5, RZ, RZ, R27, P1 ;  /* 0x000000ffff057224 */ /* 0x010fe400008e061b */
[----:B------:R-:W-:Y:S04]  /*d3d0*/  SHFL.IDX PT, R27, R7, 0x6, 0x181f ;  /* 0x00d81f00071b7f89 */ /* 0x000fe800000e0000 */
[----:B------:R1:W-:Y:S04]  /*d3e0*/  LDGSTS.E.BYPASS.LTC128B.128 [R17+0xac00], desc[UR48][R4.64], !P2 ;  /* 0x0ac0000004117fae */ /* 0x0003e8000d101d70 */
[----:B-1----:R-:W1:Y:S04]  /*d3f0*/  SHFL.IDX PT, R4, R6, 0x2, 0x181f ;  /* 0x00581f0006047f89 */ /* 0x002e6800000e0000 */
[----:B------:R-:W2:Y:S01]  /*d400*/  SHFL.IDX PT, R5, R7, 0x2, 0x181f ;  /* 0x00581f0007057f89 */ /* 0x000ea200000e0000 */
[----:B-1----:R-:W-:-:S05]  /*d410*/  IADD3 R4, P1, R30, R4, RZ ;  /* 0x000000041e047210 */ /* 0x002fca0007f3e0ff */
[----:B--2---:R-:W-:-:S05]  /*d420*/  IMAD.X R5, RZ, RZ, R5, P1 ;  /* 0x000000ffff057224 */ /* 0x004fca00008e0605 */
        /* <DEDUP_REMOVED lines=17> */
[----:B------:R-:W-:Y:S04]  /*d540*/  SHFL.IDX PT, R6, R19, RZ, 0x181f ;  /* 0x00181fff13067589 */ /* 0x000fe800000e0000 */
[----:B------:R-:W-:Y:S01]  /*d550*/  SHFL.IDX PT, R19, R19, 0x1, 0x181f ;  /* 0x00381f0013137f89 */ /* 0x000fe200000e0000 */
[----:B-1----:R-:W-:-:S05]  /*d560*/  IADD3 R4, P1, R30, R4, RZ ;  /* 0x000000041e047210 */ /* 0x002fca0007f3e0ff */
[----:B------:R-:W-:-:S05]  /*d570*/  IMAD.X R5, RZ, RZ, R27, P1 ;  /* 0x000000ffff057224 */ /* 0x000fca00008e061b */
[----:B------:R1:W-:Y:S04]  /*d580*/  LDGSTS.E.BYPASS.LTC128B.128 [R17+0xd400], desc[UR48][R4.64], !P2 ;  /* 0x0d40000004117fae */ /* 0x0003e8000d101d70 */
[----:B-1----:R-:W1:Y:S01]  /*d590*/  SHFL.IDX PT, R5, R7, 0x7, 0x181f ;  /* 0x00f81f0007057f89 */ /* 0x002e6200000e0000 */
[----:B------:R-:W-:-:S03]  /*d5a0*/  IADD3 R4, P1, R30, R11, RZ ;  /* 0x0000000b1e047210 */ /* 0x000fc60007f3e0ff */
[----:B------:R-:W2:Y:S02]  /*d5b0*/  SHFL.IDX PT, R7, R18, RZ, 0x181f ;  /* 0x00181fff12077589 */ /* 0x000ea400000e0000 */
[----:B-1----:R-:W-:-:S05]  /*d5c0*/  IMAD.X R5, RZ, RZ, R5, P1 ;  /* 0x000000ffff057224 */ /* 0x002fca00008e0605 */
[----:B------:R2:W-:Y:S02]  /*d5d0*/  LDGSTS.E.BYPASS.LTC128B.128 [R17+0xdc00], desc[UR48][R4.64], !P2 ;  /* 0x0dc0000004117fae */ /* 0x0005e4000d101d70 */
[----:B--2---:R-:W-:-:S05]  /*d5e0*/  IADD3 R4, P1, R30, R7, RZ ;  /* 0x000000071e047210 */ /* 0x004fca0007f3e0ff */
[----:B------:R-:W-:-:S05]  /*d5f0*/  IMAD.X R5, RZ, RZ, R6, P1 ;  /* 0x000000ffff057224 */ /* 0x000fca00008e0606 */
[----:B------:R1:W-:Y:S03]  /*d600*/  LDGSTS.E.BYPASS.LTC128B.128 [R17+0xe400], desc[UR48][R4.64], !P2 ;  /* 0x0e40000004117fae */ /* 0x0003e6000d101d70 */
.L_x_7453:
[----:B------:R-:W-:Y:S02]  /*d610*/  R2UR UR4, R3 ;  /* 0x00000000030472ca */ /* 0x000fe400000e0000 */
[----:B-1----:R-:W-:-:S05]  /*d620*/  IADD3 R4, P1, R30, R14, RZ ;  /* 0x0000000e1e047210 */ /* 0x002fca0007f3e0ff */
[----:B------:R-:W-:-:S05]  /*d630*/  IMAD.X R5, RZ, RZ, R19, P1 ;  /* 0x000000ffff057224 */ /* 0x000fca00008e0613 */
        /* <DEDUP_REMOVED lines=9> */
[----:B------:R-:W-:-:S04]  /*d6d0*/  MOV R7, UR5 ;  /* 0x0000000500077c02 */ /* 0x000fc80008000f00 */
[----:B------:R-:W-:-:S13]  /*d6e0*/  ISETP.NE.AND P2, PT, R7, 0x3, PT ;  /* 0x000000030700780c */ /* 0x000fda0003f45270 */
[----:B-1----:R-:W-:Y:S05]  /*d6f0*/  @!P2 BRA `(.L_x_7332) ;  /* 0x000000000004a947 */ /* 0x002fea0003800000 */
[----:B------:R-:W-:Y:S01]  /*d700*/  BPT.TRAP 0x1 ;  /* 0x000000040000795c */ /* 0x000fe20000300000 */
.L_x_7332:
[----:B------:R1:W-:Y:S01]  /*d710*/  SYNCS.ARRIVE.TRANS64.A1T0 RZ, [R3+URZ+0x22870], RZ ;  /* 0x022870ff03ff79a7 */ /* 0x0003e2000810003f */
[----:B------:R-:W-:Y:S05]  /*d720*/  @!P2 BRA `(.L_x_7333) ;  /* 0x000000000004a947 */ /* 0x000fea0003800000 */
[----:B------:R-:W-:Y:S01]  /*d730*/  BPT.TRAP 0x1 ;  /* 0x000000040000795c */ /* 0x000fe20000300000 */
.L_x_7333:
[----:B------:R-:W2:Y:S02]  /*d740*/  SYNCS.PHASECHK.TRANS64.TRYWAIT P1, [R3+URZ+0x22840], R26 ;  /* 0x0228401a030075a7 */ /* 0x000ea4000802017f */
[----:B--2---:R-:W-:Y:S05]  /*d750*/  @!P1 BRA `(.L_x_7334) ;  /* 0x00000048002c9947 */ /* 0x004fea0003800000 */
.L_x_7454:
[----:B------:R-:W-:Y:S01]  /*d760*/  ULDC.64 UR4, c[0x0][0x310] ;  /* 0x0000c40000047ab9 */ /* 0x000fe20000000a00 */
[----:B------:R-:W-:Y:S01]  /*d770*/  ULDC.64 UR6, c[0x0][0x300] ;  /* 0x0000c00000067ab9 */ /* 0x000fe20000000a00 */
[----:B------:R-:W-:Y:S01]  /*d780*/  IMAD R23, R23, UR4, RZ ;  /* 0x0000000417177c24 */ /* 0x000fe2000f8e02ff */
[----:B------:R-:W3:Y:S01]  /*d790*/  LDC R12, c[0x0][0x2f4] ;  /* 0x0000bd00ff0c7b82 */ /* 0x000ee20000000800 */
[----:B------:R-:W-:-:S04]  /*d7a0*/  IMAD.WIDE.U32 R4, R16, UR4, RZ ;  /* 0x0000000410047c25 */ /* 0x000fc8000f8e00ff */
[----:B------:R-:W-:Y:S02]  /*d7b0*/  IMAD R23, R16, UR5, R23 ;  /* 0x0000000510177c24 */ /* 0x000fe4000f8e0217 */
[----:B------:R-:W-:Y:S02]  /*d7c0*/  IMAD R6, R25, UR6, RZ ;  /* 0x0000000619067c24 */ /* 0x000fe4000f8e02ff */
[----:B------:R-:W-:Y:S02]  /*d7d0*/  IMAD.IADD R5, R5, 0x1, R23 ;  /* 0x0000000105057824 */ /* 0x000fe400078e0217 */
[----:B------:R-:W-:Y:S02]  /*d7e0*/  IMAD R13, R22, UR4, RZ ;  /* 0x00000004160d7c24 */ /* 0x000fe4000f8e02ff */
[C---:B------:R-:W-:Y:S02]  /*d7f0*/  IMAD R11, R9.reuse, UR7, R6 ;  /* 0x00000007090b7c24 */ /* 0x040fe4000f8e0206 */
[----:B------:R-:W-:-:S04]  /*d800*/  IMAD.WIDE.U32 R6, R9, UR6, R4 ;  /* 0x0000000609067c25 */ /* 0x000fc8000f8e0004 */
[C---:B------:R-:W-:Y:S02]  /*d810*/  IMAD R13, R8.reuse, UR5, R13 ;  /* 0x00000005080d7c24 */ /* 0x040fe4000f8e020d */
[----:B------:R-:W-:Y:S01]  /*d820*/  IMAD.WIDE.U32 R4, R8, UR4, RZ ;  /* 0x0000000408047c25 */ /* 0x000fe2000f8e00ff */
[----:B------:R-:W-:Y:S01]  /*d830*/  ULDC.64 UR4, c[0x0][0x308] ;  /* 0x0000c20000047ab9 */ /* 0x000fe20000000a00 */
[----:B---3--:R-:W-:Y:S02]  /*d840*/  ISETP.GE.AND P2, PT, R30, R12, PT ;  /* 0x0000000c1e00720c */ /* 0x008fe40003f46270 */
[----:B------:R-:W-:Y:S02]  /*d850*/  IMAD.IADD R5, R5, 0x1, R13 ;  /* 0x0000000105057824 */ /* 0x000fe400078e020d */
[----:B------:R-:W-:Y:S02]  /*d860*/  IMAD R9, R24, UR6, RZ ;  /* 0x0000000618097c24 */ /* 0x000fe4000f8e02ff */
[----:B------:R-:W-:Y:S01]  /*d870*/  IMAD.WIDE.U32 R4, R10, UR6, R4 ;  /* 0x000000060a047c25 */ /* 0x000fe2000f8e0004 */
[----:B------:R-:W-:-:S03]  /*d880*/  R2UR UR6, R34 ;  /* 0x00000000220672ca */ /* 0x000fc600000e0000 */
[----:B------:R-:W-:Y:S02]  /*d890*/  IMAD R9, R10, UR7, R9 ;  /* 0x000000070a097c24 */ /* 0x000fe4000f8e0209 */
[----:B------:R-:W-:Y:S02]  /*d8a0*/  IMAD.IADD R7, R7, 0x1, R11 ;  /* 0x0000000107077824 */ /* 0x000fe400078e020b */
[----:B------:R-:W-:Y:S02]  /*d8b0*/  IMAD.IADD R5, R5, 0x1, R9 ;  /* 0x0000000105057824 */ /* 0x000fe400078e0209 */
[----:B------:R-:W-:-:S04]  /*d8c0*/  IMAD.U32 R9, RZ, RZ, UR4 ;  /* 0x00000004ff097e24 */ /* 0x000fc8000f8e00ff */
[----:B------:R-:W-:Y:S01]  /*d8d0*/  UIMAD UR4, UR6, UR4, URZ ;  /* 0x00000004060472a4 */ /* 0x000fe2000f8e023f */
[C---:B------:R-:W-:Y:S02]  /*d8e0*/  IMAD.WIDE.U32 R6, R9.reuse, UR40, R6 ;  /* 0x0000002809067c25 */ /* 0x040fe4000f8e0006 */
[----:B------:R-:W-:Y:S01]  /*d8f0*/  ULDC.64 UR6, c[0x0][0x2e8] ;  /* 0x0000ba0000067ab9 */ /* 0x000fe20000000a00 */
[----:B------:R-:W-:Y:S01]  /*d900*/  UIMAD UR4, UR40, UR5, UR4 ;  /* 0x00000005280472a4 */ /* 0x000fe2000f8e0204 */
        /* <DEDUP_REMOVED lines=12> */
[----:B------:R-:W-:Y:S04]  /*d9d0*/  SHFL.IDX PT, R17, R7, 0x1, 0x181f ;  /* 0x00381f0007117f89 */ /* 0x000fe800000e0000 */
[----:B------:R-:W-:Y:S04]  /*d9e0*/  SHFL.IDX PT, R19, R6, 0x2, 0x181f ;  /* 0x00581f0006137f89 */ /* 0x000fe800000e0000 */
[----:B------:R-:W-:Y:S04]  /*d9f0*/  SHFL.IDX PT, R16, R7, 0x2, 0x181f ;  /* 0x00581f0007107f89 */ /* 0x000fe800000e0000 */
[----:B------:R-:W-:Y:S01]  /*da00*/  SHFL.IDX PT, R12, R6, 0x5, 0x181f ;  /* 0x00b81f00060c7f89 */ /* 0x000fe200000e0000 */
[----:B---3--:R-:W-:-:S03]  /*da10*/  IADD3 R4, P1, R30, R14, RZ ;  /* 0x0000000e1e047210 */ /* 0x008fc60007f3e0ff */
[----:B------:R-:W-:Y:S04]  /*da20*/  SHFL.IDX PT, R18, R7, 0x5, 0x181f ;  /* 0x00b81f0007127f89 */ /* 0x000fe800000e0000 */
[----:B------:R-:W3:Y:S01]  /*da30*/  SHFL.IDX PT, R14, R6, 0x1, 0x181f ;  /* 0x00381f00060e7f89 */ /* 0x000ee200000e0000 */
[----:B----4-:R-:W-:-:S03]  /*da40*/  IMAD.X R5, RZ, RZ, R5, P1 ;  /* 0x000000ffff057224 */ /* 0x010fc600008e0605 */
[----:B------:R-:W-:Y:S04]  /*da50*/  SHFL.IDX PT, R11, R6, 0x7, 0x181f ;  /* 0x00f81f00060b7f89 */ /* 0x000fe800000e0000 */
[----:B------:R3:W-:Y:S02]  /*da60*/  LDGSTS.E.BYPASS.LTC128B.128 [R8+0x18400], desc[UR48][R4.64], !P2 ;  /* 0x1840000004087fae */ /* 0x0007e4000d101d70 */
[----:B---3--:R-:W-:Y:S02]  /*da70*/  IADD3 R4, P1, R30, R14, RZ ;  /* 0x0000000e1e047210 */ /* 0x008fe40007f3e0ff */
[----:B------:R-:W3:Y:S03]  /*da80*/  SHFL.IDX PT, R14, R6, 0x3, 0x181f ;  /* 0x00781f00060e7f89 */ /* 0x000ee600000e0000 */
[----:B------:R-:W-:-:S02]  /*da90*/  IMAD.X R5, RZ, RZ, R17, P1 ;  /* 0x000000ffff057224 */ /* 0x000fc400008e0611 */
[----:B------:R-:W4:Y:S04]  /*daa0*/  SHFL.IDX PT, R17, R7, 0x3, 0x181f ;  /* 0x00781f0007117f89 */ /* 0x000f2800000e0000 */
[----:B------:R5:W-:Y:S02]  /*dab0*/  LDGSTS.E.BYPASS.LTC128B.128 [R8+0x18c00], desc[UR48][R4.64], !P2 ;  /* 0x18c0000004087fae */ /* 0x000be4000d101d70 */
[----:B-----5:R-:W-:Y:S02]  /*dac0*/  IADD3 R4, P1, R30, R19, RZ ;  /* 0x000000131e047210 */ /* 0x020fe40007f3e0ff */
[----:B------:R-:W5:Y:S02]  /*dad0*/  SHFL.IDX PT, R19, R6, 0x4, 0x181f ;  /* 0x00981f0006137f89 */ /* 0x000f6400000e0000 */
[----:B------:R-:W-:-:S02]  /*dae0*/  IADD3.X R5, RZ, R16, RZ, P1, !PT ;  /* 0x00000010ff057210 */ /* 0x000fc40000ffe4ff */
[----:B------:R-:W0:Y:S04]  /*daf0*/  SHFL.IDX PT, R16, R7, 0x4, 0x181f ;  /* 0x00981f0007107f89 */ /* 0x000e2800000e0000 */
[----:B------:R3:W-:Y:S02]  /*db00*/  LDGSTS.E.BYPASS.LTC128B.128 [R8+0x19400], desc[UR48][R4.64], !P2 ;  /* 0x1940000004087fae */ /* 0x0007e4000d101d70 */
[----:B---3--:R-:W-:Y:S02]  /*db10*/  IADD3 R4, P1, R30, R14, RZ ;  /* 0x0000000e1e047210 */ /* 0x008fe40007f3e0ff */
[----:B------:R-:W-:Y:S03]  /*db20*/  SHFL.IDX PT, R14, R9, 0x1, 0x181f ;  /* 0x00381f00090e7f89 */ /* 0x000fe600000e0000 */
[----:B----4-:R-:W-:-:S02]  /*db30*/  IMAD.X R5, RZ, RZ, R17, P1 ;  /* 0x000000ffff057224 */ /* 0x010fc400008e0611 */
[----:B------:R-:W-:Y:S04]  /*db40*/  SHFL.IDX PT, R17, R7, 0x6, 0x181f ;  /* 0x00d81f0007117f89 */ /* 0x000fe800000e0000 */
[----:B------:R5:W-:Y:S02]  /*db50*/  LDGSTS.E.BYPASS.LTC128B.128 [R8+0x19c00], desc[UR48][R4.64], !P2 ;  /* 0x19c0000004087fae */ /* 0x000be4000d101d70 */
[C---:B-----5:R-:W-:Y:S02]  /*db60*/  IADD3 R4, P1, R30.reuse, R19, RZ ;  /* 0x000000131e047210 */ /* 0x060fe40007f3e0ff */
[----:B------:R-:W3:Y:S03]  /*db70*/  SHFL.IDX PT, R19, R6, 0x6, 0x181f ;  /* 0x00d81f0006137f89 */ /* 0x000ee600000e0000 */
[----:B0-----:R-:W-:Y:S01]  /*db80*/  IMAD.X R5, RZ, RZ, R16, P1 ;  /* 0x000000ffff057224 */ /* 0x001fe200008e0610 */
[----:B------:R-:W-:Y:S04]  /*db90*/  SHFL.IDX PT, R6, R10, RZ, 0x181f ;  /* 0x00181fff0a067589 */ /* 0x000fe800000e0000 */
[----:B------:R0:W-:Y:S04]  /*dba0*/  LDGSTS.E.BYPASS.LTC128B.128 [R8+0x1a400], desc[UR48][R4.64], !P2 ;  /* 0x1a40000004087fae */ /* 0x0001e8000d101d70 */
[----:B------:R-:W4:Y:S04]  /*dbb0*/  SHFL.IDX PT, R16, R7, 0x7, 0x181f ;  /* 0x00f81f0007107f89 */ /* 0x000f2800000e0000 */
[----:B------:R-:W5:Y:S01]  /*dbc0*/  SHFL.IDX PT, R7, R9, RZ, 0x181f ;  /* 0x00181fff09077589 */ /* 0x000f6200000e0000 */
[----:B0-----:R-:W-:-:S05]  /*dbd0*/  IADD3 R4, P1, R30, R12, RZ ;  /* 0x0000000c1e047210 */ /* 0x001fca0007f3e0ff */
[----:B------:R-:W-:-:S05]  /*dbe0*/  IMAD.X R5, RZ, RZ, R18, P1 ;  /* 0x000000ffff057224 */ /* 0x000fca00008e0612 */
[----:B------:R3:W-:Y:S02]  /*dbf0*/  LDGSTS.E.BYPASS.LTC128B.128 [R8+0x1ac00], desc[UR48][R4.64], !P2 ;  /* 0x1ac0000004087fae */ /* 0x0007e4000d101d70 */
[----:B---3--:R-:W-:-:S05]  /*dc00*/  IADD3 R4, P1, R30, R19, RZ ;  /* 0x000000131e047210 */ /* 0x008fca0007f3e0ff */
[----:B------:R-:W-:-:S05]  /*dc10*/  IMAD.X R5, RZ, RZ, R17, P1 ;  /* 0x000000ffff057224 */ /* 0x000fca00008e0611 */
[----:B------:R0:W-:Y:S02]  /*dc20*/  LDGSTS.E.BYPASS.LTC128B.128 [R8+0x1b400], desc[UR48][R4.64], !P2 ;  /* 0x1b40000004087fae */ /* 0x0001e4000d101d70 */
[----:B0-----:R-:W-:-:S05]  /*dc30*/  IADD3 R4, P1, R30, R11, RZ ;  /* 0x0000000b1e047210 */ /* 0x001fca0007f3e0ff */
[----:B----4-:R-:W-:-:S05]  /*dc40*/  IMAD.X R5, RZ, RZ, R16, P1 ;  /* 0x000000ffff057224 */ /* 0x010fca00008e0610 */
[----:B------:R5:W-:Y:S02]  /*dc50*/  LDGSTS.E.BYPASS.LTC128B.128 [R8+0x1bc00], desc[UR48][R4.64], !P2 ;  /* 0x1bc0000004087fae */ /* 0x000be4000d101d70 */
[----:B-----5:R-:W-:-:S05]  /*dc60*/  IADD3 R4, P1, R30, R7, RZ ;  /* 0x000000071e047210 */ /* 0x020fca0007f3e0ff */
[----:B------:R-:W-:Y:S02]  /*dc70*/  IMAD.X R5, RZ, RZ, R6, P1 ;  /* 0x000000ffff057224 */ /* 0x000fe400008e0606 */
[----:B------:R0:W3:Y:S04]  /*dc80*/  SHFL.IDX PT, R6, R10, 0x1, 0x181f ;  /* 0x00381f000a067f89 */ /* 0x0000e800000e0000 */
[----:B------:R0:W-:Y:S02]  /*dc90*/  LDGSTS.E.BYPASS.LTC128B.128 [R8+0x1c400], desc[UR48][R4.64], !P2 ;  /* 0x1c40000004087fae */ /* 0x0001e4000d101d70 */
.L_x_7476:
[----:B------:R-:W-:Y:S02]  /*dca0*/  R2UR UR4, R3 ;  /* 0x00000000030472ca */ /* 0x000fe400000e0000 */
[----:B0-----:R-:W-:-:S05]  /*dcb0*/  IADD3 R4, P1, R30, R14, RZ ;  /* 0x0000000e1e047210 */ /* 0x001fca0007f3e0ff */
[----:B---3--:R-:W-:-:S05]  /*dcc0*/  IMAD.X R5, RZ, RZ, R6, P1 ;  /* 0x000000ffff057224 */ /* 0x008fca00008e0606 */
        /* <DEDUP_REMOVED lines=13> */
.L_x_7336:
[----:B------:R-:W-:Y:S01]  /*dda0*/  IMAD.U32 R4, RZ, RZ, UR36 ;  /* 0x00000024ff047e24 */ /* 0x000fe2000f8e00ff */
[----:B------:R0:W-:Y:S04]  /*ddb0*/  SYNCS.ARRIVE.TRANS64.A1T0 RZ, [R3+URZ+0x22830], RZ ;  /* 0x022830ff03ff79a7 */ /* 0x0001e8000810003f */
[----:B------:R-:W-:-:S04]  /*ddc0*/  LOP3.LUT R4, R4, 0x1, RZ, 0xfc, !PT ;  /* 0x0000000104047812 */ /* 0x000fc800078efcff */
[----:B------:R-:W-:-:S13]  /*ddd0*/  ISETP.NE.AND P1, PT, R4, 0x3, PT ;  /* 0x000000030400780c */ /* 0x000fda0003f25270 */
[----:B0-----:R-:W-:Y:S05]  /*dde0*/  @!P1 BRA `(.L_x_7337) ;  /* 0x0000000000049947 */ /* 0x001fea0003800000 */
[----:B------:R-:W-:Y:S01]  /*ddf0*/  BPT.TRAP 0x1 ;  /* 0x000000040000795c */ /* 0x000fe20000300000 */
.L_x_7337:
[----:B-12---:R-:W-:Y:S02]  /*de00*/  LOP3.LUT R3, R21, 0x1, RZ, 0x3c, !PT ;  /* 0x0000000115037812 */ /* 0x006fe400078e3cff */
[----:B------:R-:W-:Y:S02]  /*de10*/  LEA R6, R20, UR42, 0x3 ;  /* 0x0000002a14067c11 */ /* 0x000fe4000f8e18ff */
[----:B------:R-:W-:-:S04]  /*de20*/  SHF.L.U32 R3, R3, 0x1f, RZ ;  /* 0x0000001f03037819 */ /* 0x000fc800000006ff */
[----:B------:R-:W0:Y:S02]  /*de30*/  SYNCS.PHASECHK.TRANS64.TRYWAIT P2, [R6+URZ+0x22870], R3 ;  /* 0x02287003060075a7 */ /* 0x000e24000804017f */
[----:B0-----:R-:W-:Y:S05]  /*de40*/  @!P2 BRA `(.L_x_7338) ;  /* 0x0000004c0030a947 */ /* 0x001fea0003800000 */
.L_x_7477:
[----:B------:R-:W-:-:S06]  /*de50*/  ULOP3.LUT UR4, UR36, 0x2, URZ, 0xfc, !UPT ;  /* 0x0000000224047892 */ /* 0x000fcc000f8efc3f */
[----:B------:R-:W-:-:S04]  /*de60*/  MOV R4, UR4 ;  /* 0x0000000400047c02 */ /* 0x000fc80008000f00 */
[----:B------:R-:W-:-:S13]  /*de70*/  ISETP.NE.AND P2, PT, R4, 0x3, PT ;  /* 0x000000030400780c */ /* 0x000fda0003f45270 */
[----:B------:R-:W-:Y:S05]  /*de80*/  @!P2 BRA `(.L_x_7339) ;  /* 0x000000000004a947 */ /* 0x000fea0003800000 */
[----:B------:R-:W-:Y:S01]  /*de90*/  BPT.TRAP 0x1 ;  /* 0x000000040000795c */ /* 0x000fe20000300000 */
.L_x_7339:
[----:B0-----:R-:W-:Y:S01]  /*dea0*/  SHF.L.U32 R3, R21, 0x1f, RZ ;  /* 0x0000001f15037819 */ /* 0x001fe200000006ff */
[----:B------:R-:W-:-:S03]  /*deb0*/  IMAD R4, R20, 0x5000, RZ ;  /* 0x0000500014047824 */ /* 0x000fc600078e02ff */
[----:B------:R-:W0:Y:S02]  /*dec0*/  SYNCS.PHASECHK.TRANS64.TRYWAIT P2, [R6+URZ+0x22860], R3 ;  /* 0x02286003060075a7 */ /* 0x000e24000804017f */
[----:B0-----:R-:W-:Y:S05]  /*ded0*/  @!P2 BRA `(.L_x_7340) ;  /* 0x0000004c0020a947 */ /* 0x001fea0003800000 */
.L_x_7478:
[----:B------:R-:W2:Y:S04]  /*dee0*/  LDL R5, [R1+0x4] ;  /* 0x0000040001057983 */ /* 0x000ea80000100800 */
[----:B------:R-:W0:Y:S01]  /*def0*/  LDL R7, [R1] ;  /* 0x0000000001077983 */ /* 0x000e220000100800 */
[----:B------:R-:W-:Y:S01]  /*df00*/  LOP3.LUT R16, R4, R28, RZ, 0xfc, !PT ;  /* 0x0000001c04107212 */ /* 0x000fe200078efcff */
[----:B------:R-:W-:Y:S05]  /*df10*/  WARPSYNC.ALL ;  /* 0x0000000000007948 */ /* 0x000fea0003800000 */
[----:B------:R-:W1:Y:S01]  /*df20*/  LDSM.16.MT88.4 R16, [R16+UR42+0xa400] ;  /* 0x00a4002a1010783b */ /* 0x000e620008004200 */
[----:B------:R-:W-:Y:S01]  /*df30*/  ULOP3.LUT UR4, UR36, 0x2, URZ, 0xfc, !UPT ;  /* 0x0000000224047892 */ /* 0x000fe2000f8efc3f */
[----:B-1----:R-:W-:-:S02]  /*df40*/  PRMT R12, R16, 0x6420, R17 ;  /* 0x00006420100c7816 */ /* 0x002fc40000000011 */
[----:B------:R-:W-:Y:S02]  /*df50*/  PRMT R13, R16, 0x7531, R17 ;  /* 0x00007531100d7816 */ /* 0x000fe40000000011 */
[C-C-:B------:R-:W-:Y:S02]  /*df60*/  PRMT R14, R18.reuse, 0x6420, R19.reuse ;  /* 0x00006420120e7816 */ /* 0x140fe40000000013 */
[----:B------:R-:W-:Y:S02]  /*df70*/  PRMT R15, R18, 0x7531, R19 ;  /* 0x00007531120f7816 */ /* 0x000fe40000000013 */
[----:B--2---:R-:W-:Y:S02]  /*df80*/  IADD3 R5, R5, UR42, R4 ;  /* 0x0000002a05057c10 */ /* 0x004fe4000fffe004 */
[----:B0-----:R-:W-:-:S03]  /*df90*/  IADD3 R3, R37, R4, R7 ;  /* 0x0000000425037210 */ /* 0x001fc60007ffe007 */
[----:B------:R-:W0:Y:S01]  /*dfa0*/  LDSM.16.MT88.4 R8, [R5+0xa400] ;  /* 0x00a400000508783b */ /* 0x000e220000004200 */
[----:B------:R-:W-:-:S03]  /*dfb0*/  VIADD R7, R4, 0x1000 ;  /* 0x0000100004077836 */ /* 0x000fc60000000000 */
[----:B------:R-:W-:Y:S02]  /*dfc0*/  STSM.16.M88.4 [R3], R12 ;  /* 0x0000000c03007844 */ /* 0x000fe40000000200 */
[----:B------:R-:W-:Y:S02]  /*dfd0*/  LOP3.LUT R7, R7, R28, RZ, 0xfc, !PT ;  /* 0x0000001c07077212 */ /* 0x000fe400078efcff */
[C-C-:B0-----:R-:W-:Y:S02]  /*dfe0*/  PRMT R20, R8.reuse, 0x6420, R9.reuse ;  /* 0x0000642008147816 */ /* 0x141fe40000000009 */
[----:B------:R-:W-:Y:S02]  /*dff0*/  PRMT R21, R8, 0x7531, R9 ;  /* 0x0000753108157816 */ /* 0x000fe40000000009 */
[C-C-:B------:R-:W-:Y:S02]  /*e000*/  PRMT R22, R10.reuse, 0x6420, R11.reuse ;  /* 0x000064200a167816 */ /* 0x140fe4000000000b */
[----:B------:R-:W-:-:S05]  /*e010*/  PRMT R23, R10, 0x7531, R11 ;  /* 0x000075310a177816 */ /* 0x000fca000000000b */
[----:B------:R-:W-:Y:S04]  /*e020*/  STSM.16.M88.4 [R3+0x800], R20 ;  /* 0x0008001403007844 */ /* 0x000fe80000000200 */
[----:B------:R0:W1:Y:S04]  /*e030*/  LDSM.16.MT88.4 R8, [R7+UR42+0xa400] ;  /* 0x00a4002a0708783b */ /* 0x0000680008004200 */
[----:B------:R-:W2:Y:S01]  /*e040*/  LDSM.16.MT88.4 R12, [R5+0xb400] ;  /* 0x00b40000050c783b */ /* 0x000ea20000004200 */
[----:B0-----:R-:W-:-:S05]  /*e050*/  VIADD R7, R4, 0x2000 ;  /* 0x0000200004077836 */ /* 0x001fca0000000000 */
        /* <DEDUP_REMOVED lines=11> */
[----:B------:R0:W1:Y:S04]  /*e110*/  LDSM.16.MT88.4 R8, [R7+UR42+0xa400] ;  /* 0x00a4002a0708783b */ /* 0x0000680008004200 */
[----:B------:R-:W2:Y:S01]  /*e120*/  LDSM.16.MT88.4 R12, [R5+0xc400] ;  /* 0x00c40000050c783b */ /* 0x000ea20000004200 */
[----:B0-----:R-:W-:Y:S02]  /*e130*/  VIADD R7, R4, 0x3000 ;  /* 0x0000300004077836 */ /* 0x001fe40000000000 */
[----:B------:R-:W-:-:S03]  /*e140*/  IMAD.U32 R27, RZ, RZ, UR4 ;  /* 0x00000004ff1b7e24 */ /* 0x000fc6000f8e00ff */
[----:B------:R-:W-:Y:S02]  /*e150*/  LOP3.LUT R7, R7, R28, RZ, 0xfc, !PT ;  /* 0x0000001c07077212 */ /* 0x000fe400078efcff */
[----:B------:R-:W-:Y:S02]  /*e160*/  ISETP.NE.AND P2, PT, R27, 0x3, PT ;  /* 0x000000031b00780c */ /* 0x000fe40003f45270 */
[C-C-:B-1----:R-:W-:Y:S02]  /*e170*/  PRMT R16, R8.reuse, 0x6420, R9.reuse ;  /* 0x0000642008107816 */ /* 0x142fe40000000009 */
[----:B------:R-:W-:Y:S02]  /*e180*/  PRMT R17, R8, 0x7531, R9 ;  /* 0x0000753108117816 */ /* 0x000fe40000000009 */
[C-C-:B------:R-:W-:Y:S02]  /*e190*/  PRMT R18, R10.reuse, 0x6420, R11.reuse ;  /* 0x000064200a127816 */ /* 0x140fe4000000000b */
[----:B------:R-:W-:-:S02]  /*e1a0*/  PRMT R19, R10, 0x7531, R11 ;  /* 0x000075310a137816 */ /* 0x000fc4000000000b */
[C-C-:B--2---:R-:W-:Y:S02]  /*e1b0*/  PRMT R20, R12.reuse, 0x6420, R13.reuse ;  /* 0x000064200c147816 */ /* 0x144fe4000000000d */
[----:B------:R-:W-:Y:S01]  /*e1c0*/  PRMT R21, R12, 0x7531, R13 ;  /* 0x000075310c157816 */ /* 0x000fe2000000000d */
[----:B------:R-:W-:Y:S01]  /*e1d0*/  STSM.16.M88.4 [R3+0x2000], R16 ;  /* 0x0020001003007844 */ /* 0x000fe20000000200 */
        /* <DEDUP_REMOVED lines=37> */
.L_x_7341:
[----:B-1----:R1:W-:Y:S01]  /*e430*/  SYNCS.ARRIVE.TRANS64.A1T0 RZ, [R6+URZ+0x22850], RZ ;  /* 0x022850ff06ff79a7 */ /* 0x0023e2000810003f */
[----:B------:R-:W-:Y:S06]  /*e440*/  BAR.SYNC.DEFER_BLOCKING 0x2, 0x80 ;  /* 0x0082000000007b1d */ /* 0x000fec0000010000 */
[----:B------:R-:W-:Y:S05]  /*e450*/  @!P1 BRA `(.L_x_7342) ;  /* 0x0000000000049947 */ /* 0x000fea0003800000 */
[----:B------:R-:W-:Y:S01]  /*e460*/  BPT.TRAP 0x1 ;  /* 0x000000040000795c */ /* 0x000fe20000300000 */
.L_x_7342:
        /* <DEDUP_REMOVED lines=9> */
.L_x_7328:
[----:B------:R-:W-:-:S07]  /*e500*/  MOV R2, RZ ;  /* 0x000000ff00027202 */ /* 0x000fce0000000f00 */
.L_x_7344:
[----:B------:R-:W-:-:S06]  /*e510*/  ULOP3.LUT UR4, UR36, 0x1, URZ, 0xfc, !UPT ;  /* 0x0000000124047892 */ /* 0x000fcc000f8efc3f */
[----:B0-----:R-:W-:-:S05]  /*e520*/  IMAD.U32 R0, RZ, RZ, UR4 ;  /* 0x00000004ff007e24 */ /* 0x001fca000f8e00ff */
[----:B------:R-:W-:-:S13]  /*e530*/  ISETP.NE.AND P1, PT, R0, 0x3, PT ;  /* 0x000000030000780c */ /* 0x000fda0003f25270 */
[----:B------:R-:W-:Y:S05]  /*e540*/  @!P1 BRA `(.L_x_7345) ;  /* 0x0000000000049947 */ /* 0x000fea0003800000 */
[----:B------:R-:W-:Y:S01]  /*e550*/  BPT.TRAP 0x1 ;  /* 0x000000040000795c */ /* 0x000fe20000300000 */
.L_x_7345:
[----:B------:R-:W-:Y:S01]  /*e560*/  LOP3.LUT R3, R31, 0x1, RZ, 0x3c, !PT ;  /* 0x000000011f037812 */ /* 0x000fe200078e3cff */
[----:B------:R-:W-:Y:S01]  /*e570*/  BSSY B0, `(.L_x_7346) ;  /* 0x0000005000007945 */ /* 0x000fe20003800000 */
[----:B------:R-:W-:Y:S02]  /*e580*/  LEA R16, R2, UR42, 0x3 ;  /* 0x0000002a02107c11 */ /* 0x000fe4000f8e18ff */
[----:B------:R-:W-:-:S04]  /*e590*/  SHF.L.U32 R3, R3, 0x1f, RZ ;  /* 0x0000001f03037819 */ /* 0x000fc800000006ff */
[----:B------:R-:W0:Y:S02]  /*e5a0*/  SYNCS.PHASECHK.TRANS64.TRYWAIT P0, [R16+URZ+0x22870], R3 ;  /* 0x02287003100075a7 */ /* 0x000e24000800017f */
[----:B0-----:R-:W-:Y:S05]  /*e5b0*/  @!P0 BRA `(.L_x_7347) ;  /* 0x00000044007c8947 */ /* 0x001fea0003800000 */
.L_x_7479:
[----:B------:R-:W-:Y:S05]  /*e5c0*/  BSYNC B0 ;  /* 0x0000000000007941 */ /* 0x000fea0003800000 */
.L_x_7346:
[----:B------:R-:W-:-:S06]  /*e5d0*/  ULOP3.LUT UR4, UR36, 0x2, URZ, 0xfc, !UPT ;  /* 0x0000000224047892 */ /* 0x000fcc000f8efc3f */
[----:B------:R-:W-:-:S05]  /*e5e0*/  IMAD.U32 R0, RZ, RZ, UR4 ;  /* 0x00000004ff007e24 */ /* 0x000fca000f8e00ff */
[----:B------:R-:W-:-:S13]  /*e5f0*/  ISETP.NE.AND P0, PT, R0, 0x3, PT ;  /* 0x000000030000780c */ /* 0x000fda0003f05270 */
[----:B------:R-:W-:Y:S05]  /*e600*/  @!P0 BRA `(.L_x_7348) ;  /* 0x0000000000048947 */ /* 0x000fea0003800000 */
[----:B------:R-:W-:Y:S01]  /*e610*/  BPT.TRAP 0x1 ;  /* 0x000000040000795c */ /* 0x000fe20000300000 */
.L_x_7348:
[----:B0-----:R-:W2:Y:S01]  /*e620*/  LDL.LU R3, [R1+0x8] ;  /* 0x0000080001037983 */ /* 0x001ea20000300800 */
[----:B------:R-:W-:Y:S01]  /*e630*/  SHF.L.U32 R5, R31, 0x1f, RZ ;  /* 0x0000001f1f057819 */ /* 0x000fe200000006ff */
[----:B------:R-:W-:-:S03]  /*e640*/  IMAD R0, R2, 0x5000, RZ ;  /* 0x0000500002007824 */ /* 0x000fc600078e02ff */
[----:B------:R-:W0:Y:S02]  /*e650*/  SYNCS.PHASECHK.TRANS64.TRYWAIT P0, [R16+URZ+0x22860], R5 ;  /* 0x02286005100075a7 */ /* 0x000e24000800017f */
[CC--:B------:R-:W-:Y:S02]  /*e660*/  LOP3.LUT R11, R0.reuse, R28.reuse, RZ, 0xfc, !PT ;  /* 0x0000001c000b7212 */ /* 0x0c0fe400078efcff */
[----:B--2---:R-:W-:Y:S01]  /*e670*/  IADD3 R3, R0, R28, R3 ;  /* 0x0000001c00037210 */ /* 0x004fe20007ffe003 */
[----:B0-----:R-:W-:Y:S06]  /*e680*/  @!P0 BRA `(.L_x_7349) ;  /* 0x00000044005c8947 */ /* 0x001fec0003800000 */
.L_x_7480:
[----:B------:R-:W2:Y:S01]  /*e690*/  LDL.LU R12, [R1] ;  /* 0x00000000010c7983 */ /* 0x000ea20000300800 */
[----:B------:R-:W-:Y:S05]  /*e6a0*/  WARPSYNC.ALL ;  /* 0x0000000000007948 */ /* 0x000fea0003800000 */
[----:B------:R-:W3:Y:S01]  /*e6b0*/  LDSM.16.MT88.4 R8, [R11+UR42+0xa400] ;  /* 0x00a4002a0b08783b */ /* 0x000ee20008004200 */
[C---:B------:R-:W-:Y:S01]  /*e6c0*/  VIADD R17, R0.reuse, 0x1000 ;  /* 0x0000100000117836 */ /* 0x040fe20000000000 */
[----:B------:R-:W-:Y:S01]  /*e6d0*/  ULOP3.LUT UR4, UR36, 0x2, URZ, 0xfc, !UPT ;  /* 0x0000000224047892 */ /* 0x000fe2000f8efc3f */
[----:B------:R-:W-:Y:S01]  /*e6e0*/  VIADD R19, R0, 0x2000 ;  /* 0x0000200000137836 */ /* 0x000fe20000000000 */
[----:B0-----:R-:W0:Y:S02]  /*e6f0*/  LDSM.16.MT88.4 R4, [R3+UR42+0xa400] ;  /* 0x00a4002a0304783b */ /* 0x001e240008004200 */
[----:B------:R-:W-:-:S02]  /*e700*/  LOP3.LUT R17, R17, R28, RZ, 0xfc, !PT ;  /* 0x0000001c11117212 */ /* 0x000fc400078efcff */
[----:B------:R-:W-:Y:S01]  /*e710*/  LOP3.LUT R19, R19, R28, RZ, 0xfc, !PT ;  /* 0x0000001c13137212 */ /* 0x000fe200078efcff */
[----:B------:R-:W-:-:S05]  /*e720*/  IMAD.U32 R18, RZ, RZ, UR4 ;  /* 0x00000004ff127e24 */ /* 0x000fca000f8e00ff */
[----:B------:R-:W-:Y:S02]  /*e730*/  ISETP.NE.AND P0, PT, R18, 0x3, PT ;  /* 0x000000031200780c */ /* 0x000fe40003f05270 */
[----:B---3--:R-:W-:Y:S02]  /*e740*/  PRMT R13, R8, 0x7531, R9 ;  /* 0x00007531080d7816 */ /* 0x008fe40000000009 */
[C-C-:B------:R-:W-:Y:S02]  /*e750*/  PRMT R14, R10.reuse, 0x6420, R11.reuse ;  /* 0x000064200a0e7816 */ /* 0x140fe4000000000b */
[----:B------:R-:W-:Y:S02]  /*e760*/  PRMT R15, R10, 0x7531, R11 ;  /* 0x000075310a0f7816 */ /* 0x000fe4000000000b */
[C-C-:B0-----:R-:W-:Y:S02]  /*e770*/  PRMT R10, R6.reuse, 0x6420, R7.reuse ;  /* 0x00006420060a7816 */ /* 0x141fe40000000007 */
[----:B------:R-:W-:-:S02]  /*e780*/  PRMT R11, R6, 0x7531, R7 ;  /* 0x00007531060b7816 */ /* 0x000fc40000000007 */
[----:B--2---:R-:W-:Y:S02]  /*e790*/  IADD3 R37, R37, R0, R12 ;  /* 0x0000000025257210 */ /* 0x004fe40007ffe00c */
[----:B------:R-:W-:Y:S02]  /*e7a0*/  PRMT R12, R8, 0x6420, R9 ;  /* 0x00006420080c7816 */ /* 0x000fe40000000009 */
[C-C-:B------:R-:W-:Y:S02]  /*e7b0*/  PRMT R8, R4.reuse, 0x6420, R5.reuse ;  /* 0x0000642004087816 */ /* 0x140fe40000000005 */
[----:B------:R-:W-:Y:S01]  /*e7c0*/  PRMT R9, R4, 0x7531, R5 ;  /* 0x0000753104097816 */ /* 0x000fe20000000005 */
[----:B------:R-:W-:Y:S04]  /*e7d0*/  STSM.16.M88.4 [R37], R12 ;  /* 0x0000000c25007844 */ /* 0x000fe80000000200 */
[----:B------:R-:W-:Y:S04]  /*e7e0*/  STSM.16.M88.4 [R37+0x800], R8 ;  /* 0x0008000825007844 */ /* 0x000fe80000000200 */
[----:B------:R0:W2:Y:S04]  /*e7f0*/  LDSM.16.MT88.4 R12, [R17+UR42+0xa400] ;  /* 0x00a4002a110c783b */ /* 0x0000a80008004200 */
[----:B------:R-:W3:Y:S01]  /*e800*/  LDSM.16.MT88.4 R8, [R3+UR42+0xb400] ;  /* 0x00b4002a0308783b */ /* 0x000ee20008004200 */
[----:B0-----:R-:W-:-:S05]  /*e810*/  VIADD R17, R0, 0x3000 ;  /* 0x0000300000117836 */ /* 0x001fca0000000000 */
[----:B------:R-:W-:Y:S02]  /*e820*/  LOP3.LUT R17, R17, R28, RZ, 0xfc, !PT ;  /* 0x0000001c11117212 */ /* 0x000fe400078efcff */
[C-C-:B--2---:R-:W-:Y:S02]  /*e830*/  PRMT R4, R12.reuse, 0x6420, R13.reuse ;  /* 0x000064200c047816 */ /* 0x144fe4000000000d */
[----:B------:R-:W-:Y:S02]  /*e840*/  PRMT R5, R12, 0x7531, R13 ;  /* 0x000075310c057816 */ /* 0x000fe4000000000d */
[C-C-:B------:R-:W-:Y:S02]  /*e850*/  PRMT R6, R14.reuse, 0x6420, R15.reuse ;  /* 0x000064200e067816 */ /* 0x140fe4000000000f */
[----:B------:R-:W-:Y:S02]  /*e860*/  PRMT R7, R14, 0x7531, R15 ;  /* 0x000075310e077816 */ /* 0x000fe4000000000f */
[----:B---3--:R-:W-:-:S02]  /*e870*/  PRMT R12, R8, 0x6420, R9 ;  /* 0x00006420080c7816 */ /* 0x008fc40000000009 */
[----:B------:R-:W-:Y:S01]  /*e880*/  PRMT R13, R8, 0x7531, R9 ;  /* 0x00007531080d7816 */ /* 0x000fe20000000009 */
[----:B------:R-:W-:Y:S01]  /*e890*/  STSM.16.M88.4 [R37+0x1000], R4 ;  /* 0x0010000425007844 */ /* 0x000fe20000000200 */
[C-C-:B------:R-:W-:Y:S02]  /*e8a0*/  PRMT R14, R10.reuse, 0x6420, R11.reuse ;  /* 0x000064200a0e7816 */ /* 0x140fe4000000000b */
[----:B------:R-:W-:-:S05]  /*e8b0*/  PRMT R15, R10, 0x7531, R11 ;  /* 0x000075310a0f7816 */ /* 0x000fca000000000b */
        /* <DEDUP_REMOVED lines=15> */
[----:B------:R-:W0:Y:S04]  /*e9b0*/  LDSM.16.MT88.4 R4, [R17+UR42+0xa400] ;  /* 0x00a4002a1104783b */ /* 0x000e280008004200 */
[----:B------:R-:W2:Y:S01]  /*e9c0*/  LDSM.16.MT88.4 R8, [R3+UR42+0xd400] ;  /* 0x00d4002a0308783b */ /* 0x000ea20008004200 */
[C-C-:B0-----:R-:W-:Y:S02]  /*e9d0*/  PRMT R12, R4.reuse, 0x6420, R5.reuse ;  /* 0x00006420040c7816 */ /* 0x141fe40000000005 */
[----:B------:R-:W-:-:S02]  /*e9e0*/  PRMT R13, R4, 0x7531, R5 ;  /* 0x00007531040d7816 */ /* 0x000fc40000000005 */
[C-C-:B------:R-:W-:Y:S02]  /*e9f0*/  PRMT R14, R6.reuse, 0x6420, R7.reuse ;  /* 0x00006420060e7816 */ /* 0x140fe40000000007 */
[----:B------:R-:W-:Y:S02]  /*ea00*/  PRMT R15, R6, 0x7531, R7 ;  /* 0x00007531060f7816 */ /* 0x000fe40000000007 */
[C-C-:B--2---:R-:W-:Y:S02]  /*ea10*/  PRMT R4, R8.reuse, 0x6420, R9.reuse ;  /* 0x0000642008047816 */ /* 0x144fe40000000009 */
        /* <DEDUP_REMOVED lines=25> */
.L_x_7350:
[----:B--2---:R2:W-:Y:S01]  /*ebb0*/  SYNCS.ARRIVE.TRANS64.A1T0 RZ, [R16+URZ+0x22850], RZ ;  /* 0x022850ff10ff79a7 */ /* 0x0045e2000810003f */
[----:B------:R-:W-:Y:S06]  /*ebc0*/  BAR.SYNC.DEFER_BLOCKING 0x2, 0x80 ;  /* 0x0082000000007b1d */ /* 0x000fec0000010000 */
[----:B------:R-:W-:Y:S05]  /*ebd0*/  @!P1 BRA `(.L_x_7351) ;  /* 0x0000000000049947 */ /* 0x000fea0003800000 */
[----:B------:R-:W-:Y:S01]  /*ebe0*/  BPT.TRAP 0x1 ;  /* 0x000000040000795c */ /* 0x000fe20000300000 */
.L_x_7351:
[----:B------:R-:W3:Y:S01]  /*ebf0*/  S2R R0, SR_CgaCtaId ;  /* 0x0000000000007919 */ /* 0x000ee20000008800 */
[----:B--2---:R-:W-:Y:S01]  /*ec00*/  VIADD R16, R16, 0x22880 ;  /* 0x0002288010107836 */ /* 0x004fe20000000000 */
[----:B------:R-:W-:Y:S01]  /*ec10*/  MOV R3, RZ ;  /* 0x000000ff00037202 */ /* 0x000fe20000000f00 */
[----:B------:R-:W-:-:S05]  /*ec20*/  VIADD R2, R2, 0x1 ;  /* 0x0000000102027836 */ /* 0x000fca0000000000 */
[----:B------:R-:W-:-:S04]  /*ec30*/  ISETP.NE.AND P0, PT, R2, 0x2, PT ;  /* 0x000000020200780c */ /* 0x000fc80003f05270 */
[----:B------:R-:W-:Y:S02]  /*ec40*/  SEL R2, R2, RZ, P0 ;  /* 0x000000ff02027207 */ /* 0x000fe40000000000 */
[----:B---3--:R-:W-:Y:S02]  /*ec50*/  PRMT R16, R0, 0x654, R16 ;  /* 0x0000065400107816 */ /* 0x008fe40000000010 */
[----:B------:R-:W-:Y:S02]  /*ec60*/  SEL R0, RZ, 0x1, P0 ;  /* 0x00000001ff007807 */ /* 0x000fe40000000000 */
[----:B------:R2:W-:Y:S02]  /*ec70*/  SYNCS.ARRIVE.TRANS64.RED.A1T0 RZ, [R16+URZ], RZ ;  /* 0x000000ff10ff79a7 */ /* 0x0005e4000810043f */
[----:B------:R-:W-:-:S07]  /*ec80*/  LOP3.LUT R0, R31, R0, RZ, 0x3c, !PT ;  /* 0x000000001f007212 */ /* 0x000fce00078e3cff */
.L_x_7310:
[----:B0-----:R-:W0:Y:S01]  /*ec90*/  S2R R5, SR_CgaCtaId ;  /* 0x0000000000057919 */ /* 0x001e220000008800 */
[----:B------:R-:W-:Y:S02]  /*eca0*/  MOV R4, 0x400 ;  /* 0x0000040000047802 */ /* 0x000fe40000000f00 */
[----:B------:R-:W-:Y:S02]  /*ecb0*/  SHF.L.U32 R3, R3, 0x1f, RZ ;  /* 0x0000001f03037819 */ /* 0x000fe400000006ff */
[----:B0-----:R-:W-:-:S04]  /*ecc0*/  LEA R6, R5, R4, 0x18 ;  /* 0x0000000405067211 */ /* 0x001fc800078ec0ff */
[----:B------:R-:W0:Y:S02]  /*ecd0*/  SYNCS.PHASECHK.TRANS64.TRYWAIT P0, [R6+URZ+0x22820], R3 ;  /* 0x02282003060075a7 */ /* 0x000e24000800017f */
[----:B0-----:R-:W-:Y:S05]  /*ece0*/  @!P0 BRA `(.L_x_7352) ;  /* 0x0000003c00d88947 */ /* 0x001fea0003800000 */
.L_x_7481:
[----:B------:R-:W3:Y:S02]  /*ecf0*/  S2R R4, SR_TID.X ;  /* 0x0000000000047919 */ /* 0x000ee40000002100 */
[----:B---3--:R-:W-:-:S04]  /*ed00*/  SHF.R.U32.HI R4, RZ, 0x5, R4 ;  /* 0x00000005ff047819 */ /* 0x008fc80000011604 */
        /* <DEDUP_REMOVED lines=11> */
.L_x_7353:
[----:B------:R-:W-:Y:S01]  /*edc0*/  IMAD R5, R2, 0x8, R6 ;  /* 0x0000000802057824 */ /* 0x000fe200078e0206 */
[----:B------:R-:W-:Y:S01]  /*edd0*/  SHF.L.U32 R4, R0, 0x1f, RZ ;  /* 0x0000001f00047819 */ /* 0x000fe200000006ff */
[----:B------:R-:W-:-:S03]  /*ede0*/  VIADD R2, R2, 0x1 ;  /* 0x0000000102027836 */ /* 0x000fc60000000000 */
[----:B------:R-:W0:Y:S02]  /*edf0*/  SYNCS.PHASECHK.TRANS64.TRYWAIT P1, [R5+URZ+0x22840], R4 ;  /* 0x02284004050075a7 */ /* 0x000e24000802017f */
[----:B------:R-:W-:-:S04]  /*ee00*/  ISETP.NE.AND P2, PT, R2, 0x2, PT ;  /* 0x000000020200780c */ /* 0x000fc80003f45270 */
[----:B------:R-:W-:Y:S01]  /*ee10*/  SEL R3, RZ, 0x1, P2 ;  /* 0x00000001ff037807 */ /* 0x000fe20001000000 */
[----:B0-----:R-:W-:Y:S08]  /*ee20*/  @!P1 BRA `(.L_x_7354) ;  /* 0x0000003c009c9947 */ /* 0x001ff00003800000 */
.L_x_7482:
[----:B------:R-:W-:Y:S02]  /*ee30*/  SEL R2, R2, RZ, P2 ;  /* 0x000000ff02027207 */ /* 0x000fe40001000000 */
[----:B------:R-:W-:Y:S01]  /*ee40*/  LOP3.LUT R0, R0, R3, RZ, 0x3c, !PT ;  /* 0x0000000300007212 */ /* 0x000fe200078e3cff */
[----:B------:R-:W-:Y:S06]  /*ee50*/  @!P0 BRA `(.L_x_7355) ;  /* 0x0000000000048947 */ /* 0x000fec0003800000 */
[----:B------:R-:W-:Y:S01]  /*ee60*/  BPT.TRAP 0x1 ;  /* 0x000000040000795c */ /* 0x000fe20000300000 */
.L_x_7355:
[----:B------:R-:W-:Y:S01]  /*ee70*/  IMAD R3, R2, 0x8, R6 ;  /* 0x0000000802037824 */ /* 0x000fe200078e0206 */
[----:B------:R-:W-:-:S04]  /*ee80*/  SHF.L.U32 R0, R0, 0x1f, RZ ;  /* 0x0000001f00007819 */ /* 0x000fc800000006ff */
[----:B------:R-:W3:Y:S02]  /*ee90*/  SYNCS.PHASECHK.TRANS64.TRYWAIT P1, [R3+URZ+0x22840], R0 ;  /* 0x02284000030075a7 */ /* 0x000ee4000802017f */
[----:B---3--:R-:W-:Y:S05]  /*eea0*/  @!P1 BRA `(.L_x_7356) ;  /* 0x0000003c00909947 */ /* 0x008fea0003800000 */
.L_x_7483:
[----:B------:R-:W-:Y:S05]  /*eeb0*/  @!P0 BRA `(.L_x_7357) ;  /* 0x0000000000048947 */ /* 0x000fea0003800000 */
[----:B------:R-:W-:Y:S01]  /*eec0*/  BPT.TRAP 0x1 ;  /* 0x000000040000795c */ /* 0x000fe20000300000 */
.L_x_7357:
[----:B------:R-:W4:Y:S02]  /*eed0*/  SYNCS.PHASECHK.TRANS64.TRYWAIT P1, [R5+URZ+0x22860], R4 ;  /* 0x02286004050075a7 */ /* 0x000f24000802017f */
[----:B----4-:R-:W-:Y:S05]  /*eee0*/  @!P1 BRA `(.L_x_7358) ;  /* 0x0000003c00949947 */ /* 0x010fea0003800000 */
.L_x_7484:
[----:B------:R-:W-:Y:S05]  /*eef0*/  @!P0 BRA `(.L_x_7359) ;  /* 0x0000000000048947 */ /* 0x000fea0003800000 */
[----:B------:R-:W-:Y:S01]  /*ef00*/  BPT.TRAP 0x1 ;  /* 0x000000040000795c */ /* 0x000fe20000300000 */
.L_x_7359:
[----:B------:R-:W0:Y:S02]  /*ef10*/  SYNCS.PHASECHK.TRANS64.TRYWAIT P1, [R3+URZ+0x22860], R0 ;  /* 0x02286000030075a7 */ /* 0x000e24000802017f */
[----:B0-----:R-:W-:Y:S05]  /*ef20*/  @!P1 BRA `(.L_x_7360) ;  /* 0x0000003c00989947 */ /* 0x001fea0003800000 */
.L_x_7485:
[----:B------:R-:W-:Y:S05]  /*ef30*/  @!P0 BRA `(.L_x_7361) ;  /* 0x0000000000048947 */ /* 0x000fea0003800000 */
[----:B------:R-:W-:Y:S01]  /*ef40*/  BPT.TRAP 0x1 ;  /* 0x000000040000795c */ /* 0x000fe20000300000 */
.L_x_7361:
[----:B------:R-:W0:Y:S02]  /*ef50*/  SYNCS.PHASECHK.TRANS64.TRYWAIT P1, [R5+URZ+0x22880], R4 ;  /* 0x02288004050075a7 */ /* 0x000e24000802017f */
[----:B0-----:R-:W-:Y:S05]  /*ef60*/  @!P1 BRA `(.L_x_7362) ;  /* 0x0000003c009c9947 */ /* 0x001fea0003800000 */
.L_x_7486:
[----:B------:R-:W-:Y:S05]  /*ef70*/  @!P0 BRA `(.L_x_7363) ;  /* 0x0000000000048947 */ /* 0x000fea0003800000 */
[----:B------:R-:W-:Y:S01]  /*ef80*/  BPT.TRAP 0x1 ;  /* 0x000000040000795c */ /* 0x000fe20000300000 */
.L_x_7363:
[----:B------:R0:W0:Y:S02]  /*ef90*/  SYNCS.PHASECHK.TRANS64.TRYWAIT P0, [R3+URZ+0x22880], R0 ;  /* 0x02288000030075a7 */ /* 0x000024000800017f */
[----:B0-----:R-:W-:Y:S05]  /*efa0*/  @!P0 NANOSLEEP.SYNCS 0x989680 ;  /* 0x009896800000895d */ /* 0x001fea0003900000 */
[----:B------:R-:W0:Y:S02]  /*efb0*/  @!P0 SYNCS.PHASECHK.TRANS64 P0, [R3+URZ+0x22880], R0 ;  /* 0x02288000030085a7 */ /* 0x000e24000800007f */
[----:B0-----:R-:W-:Y:S05]  /*efc0*/  @!P0 BRA `(.L_x_7363) ;  /* 0xfffffffc00f08947 */ /* 0x001fea000383ffff */
.L_x_7278:
[----:B------:R-:W-:Y:S05]  /*efd0*/  BSYNC B6 ;  /* 0x0000000000067941 */ /* 0x000fea0003800000 */
.L_x_7275:
[----:B------:R-:W-:Y:S05]  /*efe0*/  EXIT ;  /* 0x000000000000794d */ /* 0x000fea0003800000 */
.L_x_7282:
[----:B0-----:R-:W-:-:S04]  /*eff0*/  IMAD.U32 R3, RZ, RZ, UR41 ;  /* 0x00000029ff037e24 */ /* 0x001fc8000f8e00ff */
[----:B------:R0:W1:Y:S03]  /*f000*/  SYNCS.PHASECHK.TRANS64.TRYWAIT P0, [R3+URZ+0x22800], R0 ;  /* 0x02280000030075a7 */ /* 0x000066000800017f */
[----:B-1----:R-:W-:Y:S05]  /*f010*/  @!P0 NANOSLEEP.SYNCS 0x989680 ;  /* 0x009896800000895d */ /* 0x002fea0003900000 */
[----:B------:R-:W1:Y:S02]  /*f020*/  @!P0 SYNCS.PHASECHK.TRANS64 P0, [R3+URZ+0x22800], R0 ;  /* 0x02280000030085a7 */ /* 0x000e64000800007f */
[----:B-1----:R-:W-:Y:S05]  /*f030*/  @!P0 BRA `(.L_x_7282) ;  /* 0xfffffffc00ec8947 */ /* 0x002fea000383ffff */
[----:B------:R-:W-:Y:S05]  /*f040*/  BRA `(.L_x_7364) ;  /* 0xffffff24005c7947 */ /* 0x000fea000383ffff */
.L_x_7286:
[----:B-1----:R-:W-:-:S04]  /*f050*/  IMAD.U32 R5, RZ, RZ, UR41 ;  /* 0x00000029ff057e24 */ /* 0x002fc8000f8e00ff */
[----:B------:R1:W2:Y:S03]  /*f060*/  SYNCS.PHASECHK.TRANS64.TRYWAIT P1, [R5+URZ+0x22830], R0 ;  /* 0x02283000050075a7 */ /* 0x0002a6000802017f */
[----:B--2---:R-:W-:Y:S05]  /*f070*/  @!P1 NANOSLEEP.SYNCS 0x989680 ;  /* 0x009896800000995d */ /* 0x004fea0003900000 */
[----:B------:R-:W2:Y:S02]  /*f080*/  @!P1 SYNCS.PHASECHK.TRANS64 P1, [R5+URZ+0x22830], R0 ;  /* 0x02283000050095a7 */ /* 0x000ea4000802007f */
[----:B--2---:R-:W-:Y:S05]  /*f090*/  @!P1 BRA `(.L_x_7286) ;  /* 0xfffffffc00ec9947 */ /* 0x004fea000383ffff */
[----:B------:R-:W-:Y:S05]  /*f0a0*/  BRA `(.L_x_7285) ;  /* 0xffffff2400787947 */ /* 0x000fea000383ffff */
.L_x_7292:
[----:B-1----:R-:W-:-:S04]  /*f0b0*/  IMAD.U32 R3, RZ, RZ, UR4 ;  /* 0x00000004ff037e24 */ /* 0x002fc8000f8e00ff */
[----:B------:R1:W2:Y:S03]  /*f0c0*/  SYNCS.PHASECHK.TRANS64.TRYWAIT P1, [R3+URZ+0x22830], R0 ;  /* 0x02283000030075a7 */ /* 0x0002a6000802017f */
[----:B--2---:R-:W-:Y:S05]  /*f0d0*/  @!P1 NANOSLEEP.SYNCS 0x989680 ;  /* 0x009896800000995d */ /* 0x004fea0003900000 */
[----:B------:R-:W2:Y:S02]  /*f0e0*/  @!P1 SYNCS.PHASECHK.TRANS64 P1, [R3+URZ+0x22830], R0 ;  /* 0x02283000030095a7 */ /* 0x000ea4000802007f */
[----:B--2---:R-:W-:Y:S05]  /*f0f0*/  @!P1 BRA `(.L_x_7292) ;  /* 0xfffffffc00ec9947 */ /* 0x004fea000383ffff */
[----:B------:R-:W-:Y:S05]  /*f100*/  BRA `(.L_x_7289) ;  /* 0xffffff5400a47947 */ /* 0x000fea000383ffff */
.L_x_7296:
[----:B-1----:R-:W-:-:S04]  /*f110*/  IMAD.U32 R13, RZ, RZ, UR4 ;  /* 0x00000004ff0d7e24 */ /* 0x002fc8000f8e00ff */
[----:B------:R1:W2:Y:S03]  /*f120*/  SYNCS.PHASECHK.TRANS64.TRYWAIT P1, [R13+URZ+0x22850], R0 ;  /* 0x022850000d0075a7 */ /* 0x0002a6000802017f */
[----:B--2---:R-:W-:Y:S05]  /*f130*/  @!P1 NANOSLEEP.SYNCS 0x989680 ;  /* 0x009896800000995d */ /* 0x004fea0003900000 */
[----:B------:R-:W2:Y:S02]  /*f140*/  @!P1 SYNCS.PHASECHK.TRANS64 P1, [R13+URZ+0x22850], R0 ;  /* 0x022850000d0095a7 */ /* 0x000ea4000802007f */
[----:B--2---:R-:W-:Y:S05]  /*f150*/  @!P1 BRA `(.L_x_7296) ;  /* 0xfffffffc00ec9947 */ /* 0x004fea000383ffff */
[----:B------:R-:W-:Y:S05]  /*f160*/  BRA `(.L_x_7293) ;  /* 0xffffff5c00d87947 */ /* 0x000fea000383ffff */
.L_x_7303:
[----:B-1----:R-:W-:-:S04]  /*f170*/  IMAD.U32 R5, RZ, RZ, UR9 ;  /* 0x00000009ff057e24 */ /* 0x002fc8000f8e00ff */
[----:B------:R1:W2:Y:S03]  /*f180*/  SYNCS.PHASECHK.TRANS64.TRYWAIT P1, [R5+URZ+0x22850], R2 ;  /* 0x02285002050075a7 */ /* 0x0002a6000802017f */
[----:B--2---:R-:W-:Y:S05]  /*f190*/  @!P1 NANOSLEEP.SYNCS 0x989680 ;  /* 0x009896800000995d */ /* 0x004fea0003900000 */
[----:B------:R-:W2:Y:S02]  /*f1a0*/  @!P1 SYNCS.PHASECHK.TRANS64 P1, [R5+URZ+0x22850], R2 ;  /* 0x02285002050095a7 */ /* 0x000ea4000802007f */
[----:B--2---:R-:W-:Y:S05]  /*f1b0*/  @!P1 BRA `(.L_x_7303) ;  /* 0xfffffffc00ec9947 */ /* 0x004fea000383ffff */
[----:B------:R-:W-:Y:S05]  /*f1c0*/  BRA `(.L_x_7302) ;  /* 0xffffff7c00b07947 */ /* 0x000fea000383ffff */
.L_x_7316:
[----:B------:R-:W-:Y:S01]  /*f1d0*/  MOV R13, R19 ;  /* 0x00000013000d7202 */ /* 0x000fe20000000f00 */
[----:B------:R-:W-:Y:S02]  /*f1e0*/  IMAD.MOV.U32 R12, RZ, RZ, RZ ;  /* 0x000000ffff0c7224 */ /* 0x000fe400078e00ff */
[----:B------:R-:W-:Y:S02]  /*f1f0*/  IMAD.MOV.U32 R11, RZ, RZ, 0x1f ;  /* 0x0000001fff0b7424 */ /* 0x000fe400078e00ff */
[----:B------:R-:W-:-:S07]  /*f200*/  IMAD.MOV.U32 R15, RZ, RZ, -0x1 ;  /* 0xffffffffff0f7424 */ /* 0x000fce00078e00ff */
[----:B0----5:R-:W-:Y:S05]  /*f210*/  WARPSYNC.COLLECTIVE R15, `(.L_x_7365) ;  /* 0x000000000f087348 */ /* 0x021fea0003c00000 */
[----:B------:R1:W2:Y:S02]  /*f220*/  SHFL.IDX P6, R14, R13, R12, R11 ;  /* 0x0000000c0d0e7389 */ /* 0x0002a400000c000b */
[----:B012--5:R-:W-:Y:S01]  /*f230*/  ENDCOLLECTIVE ;  /* 0x000000000000791b */ /* 0x027fe20003800000 */
.L_x_7365:
[----:B------:R-:W-:Y:S05]  /*f240*/  BRA `(.L_x_7366) ;  /* 0xffffffb8006c7947 */ /* 0x000fea000383ffff */
.L_x_7318:
[----:B0-----:R0:W1:Y:S02]  /*f250*/  SYNCS.PHASECHK.TRANS64.TRYWAIT P0, [R25+URZ+0x22880], R33 ;  /* 0x02288021190075a7 */ /* 0x001064000800017f */
[----:B-1----:R-:W-:Y:S05]  /*f260*/  @!P0 NANOSLEEP.SYNCS 0x989680 ;  /* 0x009896800000895d */ /* 0x002fea0003900000 */
[----:B------:R-:W1:Y:S02]  /*f270*/  @!P0 SYNCS.PHASECHK.TRANS64 P0, [R25+URZ+0x22880], R33 ;  /* 0x02288021190085a7 */ /* 0x000e64000800007f */
[----:B-1----:R-:W-:Y:S05]  /*f280*/  @!P0 BRA `(.L_x_7318) ;  /* 0xfffffffc00f08947 */ /* 0x002fea000383ffff */
[----:B------:R-:W-:Y:S05]  /*f290*/  BRA `(.L_x_7367) ;  /* 0xffffffbc00c87947 */ /* 0x000fea000383ffff */
.L_x_7319:
        /* <DEDUP_REMOVED lines=8> */
.L_x_7369:
[----:B------:R-:W-:Y:S05]  /*f320*/  BSYNC B0 ;  /* 0x0000000000007941 */ /* 0x000fea0003800000 */
.L_x_7368:
[----:B------:R-:W-:Y:S01]  /*f330*/  IMAD.MOV.U32 R13, RZ, RZ, R16 ;  /* 0x000000ffff0d7224 */ /* 0x000fe200078e0010 */
[----:B------:R-:W-:Y:S01]  /*f340*/  MOV R12, RZ ;  /* 0x000000ff000c7202 */ /* 0x000fe20000000f00 */
[----:B------:R-:W-:Y:S01]  /*f350*/  IMAD.MOV.U32 R11, RZ, RZ, 0x181f ;  /* 0x0000181fff0b7424 */ /* 0x000fe200078e00ff */
[C---:B------:R-:W-:Y:S01]  /*f360*/  ISETP.LT.OR P1, PT, R5.reuse, 0x1, P2 ;  /* 0x000000010500780c */ /* 0x040fe20001721670 */
[----:B------:R-:W-:Y:S01]  /*f370*/  IMAD.MOV.U32 R15, RZ, RZ, -0x1 ;  /* 0xffffffffff0f7424 */ /* 0x000fe200078e00ff */
[----:B------:R-:W-:Y:S01]  /*f380*/  LOP3.LUT R0, R0, 0xffffffdf, RZ, 0xc0, !PT ;  /* 0xffffffdf00007812 */ /* 0x000fe200078ec0ff */
[----:B------:R-:W-:Y:S01]  /*f390*/  IMAD.MOV.U32 R3, RZ, RZ, R14 ;  /* 0x000000ffff037224 */ /* 0x000fe200078e000e */
[----:B------:R-:W-:Y:S01]  /*f3a0*/  ISETP.GE.AND P5, PT, R5, 0x31, PT ;  /* 0x000000310500780c */ /* 0x000fe20003fa6270 */
[----:B------:R-:W-:-:S12]  /*f3b0*/  VIADD R29, R35, UR42 ;  /* 0x0000002a231d7c36 */ /* 0x000fd80008000000 */
[----:B------:R-:W-:Y:S05]  /*f3c0*/  WARPSYNC.COLLECTIVE R15, `(.L_x_7370) ;  /* 0x000000000f087348 */ /* 0x000fea0003c00000 */
[----:B------:R0:W1:Y:S02]  /*f3d0*/  SHFL.IDX P6, R14, R13, R12, R11 ;  /* 0x0000000c0d0e7389 */ /* 0x00006400000c000b */
[----:B01----:R-:W-:Y:S01]  /*f3e0*/  ENDCOLLECTIVE ;  /* 0x000000000000791b */ /* 0x003fe20003800000 */
.L_x_7370:
[C---:B------:R-:W-:Y:S02]  /*f3f0*/  ISETP.GE.AND P4, PT, R5.reuse, 0x41, PT ;  /* 0x000000410500780c */ /* 0x040fe40003f86270 */
[----:B------:R-:W-:Y:S01]  /*f400*/  ISETP.GE.AND P3, PT, R5, 0x51, PT ;  /* 0x000000510500780c */ /* 0x000fe20003f66270 */
[----:B------:R-:W-:Y:S02]  /*f410*/  IMAD.MOV.U32 R13, RZ, RZ, R17 ;  /* 0x000000ffff0d7224 */ /* 0x000fe400078e0011 */
[----:B------:R-:W-:Y:S02]  /*f420*/  IMAD.MOV.U32 R12, RZ, RZ, 0x1 ;  /* 0x00000001ff0c7424 */ /* 0x000fe400078e00ff */
[----:B------:R-:W-:-:S08]  /*f430*/  IMAD.MOV.U32 R2, RZ, RZ, R14 ;  /* 0x000000ffff027224 */ /* 0x000fd000078e000e */
[----:B------:R-:W-:Y:S05]  /*f440*/  WARPSYNC.COLLECTIVE R15, `(.L_x_7371) ;  /* 0x000000000f087348 */ /* 0x000fea0003c00000 */
[----:B------:R0:W1:Y:S02]  /*f450*/  SHFL.IDX P6, R14, R13, R12, R11 ;  /* 0x0000000c0d0e7389 */ /* 0x00006400000c000b */
[----:B01----:R-:W-:Y:S01]  /*f460*/  ENDCOLLECTIVE ;  /* 0x000000000000791b */ /* 0x003fe20003800000 */
.L_x_7371:
[----:B------:R-:W-:-:S05]  /*f470*/  IADD3 R2, P0, R30, R2, RZ ;  /* 0x000000021e027210 */ /* 0x000fca0007f1e0ff */
[----:B------:R-:W-:-:S05]  /*f480*/  IMAD.X R3, RZ, RZ, R3, P0 ;  /* 0x000000ffff037224 */ /* 0x000fca00000e0603 */
[----:B------:R-:W-:Y:S01]  /*f490*/  @!PT LDS RZ, [RZ] ;  /* 0x00000000fffff984 */ /* 0x000fe20000000800 */
[----:B------:R-:W-:Y:S01]  /*f4a0*/  @!PT LDS RZ, [RZ] ;  /* 0x00000000fffff984 */ /* 0x000fe20000000800 */
[----:B------:R-:W-:Y:S01]  /*f4b0*/  @!PT LDS RZ, [RZ] ;  /* 0x00000000fffff984 */ /* 0x000fe20000000800 */
[----:B------:R0:W-:Y:S01]  /*f4c0*/  LDGSTS.E.BYPASS.LTC128B.128 [R29+0xa400], desc[UR48][R2.64], !P1 ;  /* 0x0a400000021d7fae */ /* 0x0001e2000c901d70 */
[----:B------:R-:W-:Y:S01]  /*f4d0*/  IMAD.MOV.U32 R13, RZ, RZ, R16 ;  /* 0x000000ffff0d7224 */ /* 0x000fe200078e0010 */
[----:B------:R-:W-:Y:S01]  /*f4e0*/  ISETP.LT.OR P1, PT, R5, 0x11, P2 ;  /* 0x000000110500780c */ /* 0x000fe20001721670 */
[----:B0-----:R-:W-:-:S12]  /*f4f0*/  IMAD.MOV.U32 R3, RZ, RZ, R14 ;  /* 0x000000ffff037224 */ /* 0x001fd800078e000e */
[----:B------:R-:W-:Y:S05]  /*f500*/  WARPSYNC.COLLECTIVE R15, `(.L_x_7372) ;  /* 0x000000000f087348 */ /* 0x000fea0003c00000 */
[----:B------:R0:W1:Y:S02]  /*f510*/  SHFL.IDX P6, R14, R13, R12, R11 ;  /* 0x0000000c0d0e7389 */ /* 0x00006400000c000b */
[----:B01----:R-:W-:Y:S01]  /*f520*/  ENDCOLLECTIVE ;  /* 0x000000000000791b */ /* 0x003fe20003800000 */
.L_x_7372:
[----:B------:R-:W-:Y:S02]  /*f530*/  IMAD.MOV.U32 R13, RZ, RZ, R17 ;  /* 0x000000ffff0d7224 */ /* 0x000fe400078e0011 */
[----:B------:R-:W-:Y:S01]  /*f540*/  IMAD.MOV.U32 R12, RZ, RZ, 0x2 ;  /* 0x00000002ff0c7424 */ /* 0x000fe200078e00ff */
[----:B------:R-:W-:-:S07]  /*f550*/  MOV R2, R14 ;  /* 0x0000000e00027202 */ /* 0x000fce0000000f00 */
[----:B------:R-:W-:Y:S05]  /*f560*/  WARPSYNC.COLLECTIVE R15, `(.L_x_7373) ;  /* 0x000000000f087348 */ /* 0x000fea0003c00000 */
[----:B------:R0:W1:Y:S02]  /*f570*/  SHFL.IDX P6, R14, R13, R12, R11 ;  /* 0x0000000c0d0e7389 */ /* 0x00006400000c000b */
[----:B01----:R-:W-:Y:S01]  /*f580*/  ENDCOLLECTIVE ;  /* 0x000000000000791b */ /* 0x003fe20003800000 */
.L_x_7373:
[----:B------:R-:W-:-:S05]  /*f590*/  IADD3 R2, P0, R30, R2, RZ ;  /* 0x000000021e027210 */ /* 0x000fca0007f1e0ff */
[----:B------:R-:W-:-:S05]  /*f5a0*/  IMAD.X R3, RZ, RZ, R3, P0 ;  /* 0x000000ffff037224 */ /* 0x000fca00000e0603 */
[----:B------:R-:W-:Y:S01]  /*f5b0*/  @!PT LDS RZ, [RZ] ;  /* 0x00000000fffff984 */ /* 0x000fe20000000800 */
[----:B------:R-:W-:Y:S01]  /*f5c0*/  @!PT LDS RZ, [RZ] ;  /* 0x00000000fffff984 */ /* 0x000fe20000000800 */
[----:B------:R-:W-:Y:S01]  /*f5d0*/  @!PT LDS RZ, [RZ] ;  /* 0x00000000fffff984 */ /* 0x000fe20000000800 */
[----:B------:R0:W-:Y:S01]  /*f5e0*/  LDGSTS.E.BYPASS.LTC128B.128 [R29+0xac00], desc[UR48][R2.64], !P1 ;  /* 0x0ac00000021d7fae */ /* 0x0001e2000c901d70 */
[----:B------:R-:W-:Y:S01]  /*f5f0*/  ISETP.LT.OR P1, PT, R5, 0x21, P2 ;  /* 0x000000210500780c */ /* 0x000fe20001721670 */
[----:B------:R-:W-:Y:S02]  /*f600*/  IMAD.MOV.U32 R13, RZ, RZ, R16 ;  /* 0x000000ffff0d7224 */ /* 0x000fe400078e0010 */
[----:B0-----:R-:W-:-:S10]  /*f610*/  IMAD.MOV.U32 R3, RZ, RZ, R14 ;  /* 0x000000ffff037224 */ /* 0x001fd400078e000e */
[----:B------:R-:W-:Y:S05]  /*f620*/  WARPSYNC.COLLECTIVE R15, `(.L_x_7374) ;  /* 0x000000000f087348 */ /* 0x000fea0003c00000 */
[----:B------:R0:W1:Y:S02]  /*f630*/  SHFL.IDX P6, R14, R13, R12, R11 ;  /* 0x0000000c0d0e7389 */ /* 0x00006400000c000b */
[----:B01----:R-:W-:Y:S01]  /*f640*/  ENDCOLLECTIVE ;  /* 0x000000000000791b */ /* 0x003fe20003800000 */
.L_x_7374:
[----:B------:R-:W-:Y:S02]  /*f650*/  IMAD.MOV.U32 R13, RZ, RZ, R17 ;  /* 0x000000ffff0d7224 */ /* 0x000fe400078e0011 */
[----:B------:R-:W-:Y:S02]  /*f660*/  IMAD.MOV.U32 R12, RZ, RZ, 0x3 ;  /* 0x00000003ff0c7424 */ /* 0x000fe400078e00ff */
[----:B------:R-:W-:-:S07]  /*f670*/  IMAD.MOV.U32 R2, RZ, RZ, R14 ;  /* 0x000000ffff027224 */ /* 0x000fce00078e000e */
[----:B------:R-:W-:Y:S05]  /*f680*/  WARPSYNC.COLLECTIVE R15, `(.L_x_7375) ;  /* 0x000000000f087348 */ /* 0x000fea0003c00000 */
[----:B------:R0:W1:Y:S02]  /*f690*/  SHFL.IDX P6, R14, R13, R12, R11 ;  /* 0x0000000c0d0e7389 */ /* 0x00006400000c000b */
[----:B01----:R-:W-:Y:S01]  /*f6a0*/  ENDCOLLECTIVE ;  /* 0x000000000000791b */ /* 0x003fe20003800000 */
.L_x_7375:
[----:B------:R-:W-:-:S05]  /*f6b0*/  IADD3 R2, P0, R30, R2, RZ ;  /* 0x000000021e027210 */ /* 0x000fca0007f1e0ff */
[----:B------:R-:W-:-:S05]  /*f6c0*/  IMAD.X R3, RZ, RZ, R3, P0 ;  /* 0x000000ffff037224 */ /* 0x000fca00000e0603 */
[----:B------:R-:W-:Y:S01]  /*f6d0*/  @!PT LDS RZ, [RZ] ;  /* 0x00000000fffff984 */ /* 0x000fe20000000800 */
[----:B------:R-:W-:Y:S01]  /*f6e0*/  @!PT LDS RZ, [RZ] ;  /* 0x00000000fffff984 */ /* 0x000fe20000000800 */
[----:B------:R-:W-:Y:S01]  /*f6f0*/  @!PT LDS RZ, [RZ] ;  /* 0x00000000fffff984 */ /* 0x000fe20000000800 */
[----:B------:R0:W-:Y:S01]  /*f700*/  LDGSTS.E.BYPASS.LTC128B.128 [R29+0xb400], desc[UR48][R2.64], !P1 ;  /* 0x0b400000021d7fae */ /* 0x0001e2000c901d70 */
[----:B------:R-:W-:Y:S01]  /*f710*/  IMAD.MOV.U32 R13, RZ, RZ, R16 ;  /* 0x000000ffff0d7224 */ /* 0x000fe200078e0010 */
[----:B------:R-:W-:Y:S02]  /*f720*/  ISETP.LT.OR P1, PT, R5, 0x31, P2 ;  /* 0x000000310500780c */ /* 0x000fe40001721670 */
[----:B0-----:R-:W-:-:S11]  /*f730*/  MOV R3, R14 ;  /* 0x0000000e00037202 */ /* 0x001fd60000000f00 */
[----:B------:R-:W-:Y:S05]  /*f740*/  WARPSYNC.COLLECTIVE R15, `(.L_x_7376) ;  /* 0x000000000f087348 */ /* 0x000fea0003c00000 */
[----:B------:R0:W1:Y:S02]  /*f750*/  SHFL.IDX P6, R14, R13, R12, R11 ;  /* 0x0000000c0d0e7389 */ /* 0x00006400000c000b */
[----:B01----:R-:W-:Y:S01]  /*f760*/  ENDCOLLECTIVE ;  /* 0x000000000000791b */ /* 0x003fe20003800000 */
.L_x_7376:
[----:B------:R-:W-:Y:S02]  /*f770*/  IMAD.MOV.U32 R13, RZ, RZ, R17 ;  /* 0x000000ffff0d7224 */ /* 0x000fe400078e0011 */
[----:B------:R-:W-:Y:S02]  /*f780*/  IMAD.MOV.U32 R12, RZ, RZ, 0x4 ;  /* 0x00000004ff0c7424 */ /* 0x000fe400078e00ff */
[----:B------:R-:W-:-:S07]  /*f790*/  IMAD.MOV.U32 R2, RZ, RZ, R14 ;  /* 0x000000ffff027224 */ /* 0x000fce00078e000e */
[----:B------:R-:W-:Y:S05]  /*f7a0*/  WARPSYNC.COLLECTIVE R15, `(.L_x_7377) ;  /* 0x000000000f087348 */ /* 0x000fea0003c00000 */
[----:B------:R0:W1:Y:S02]  /*f7b0*/  SHFL.IDX P6, R14, R13, R12, R11 ;  /* 0x0000000c0d0e7389 */ /* 0x00006400000c000b */
[----:B01----:R-:W-:Y:S01]  /*f7c0*/  ENDCOLLECTIVE ;  /* 0x000000000000791b */ /* 0x003fe20003800000 */
.L_x_7377:
        /* <DEDUP_REMOVED lines=12> */
.L_x_7378:
[----:B------:R-:W-:Y:S01]  /*f890*/  MOV R13, R17 ;  /* 0x00000011000d7202 */ /* 0x000fe20000000f00 */
[----:B------:R-:W-:Y:S02]  /*f8a0*/  IMAD.MOV.U32 R12, RZ, RZ, 0x5 ;  /* 0x00000005ff0c7424 */ /* 0x000fe400078e00ff */
[----:B------:R-:W-:-:S07]  /*f8b0*/  IMAD.MOV.U32 R2, RZ, RZ, R14 ;  /* 0x000000ffff027224 */ /* 0x000fce00078e000e */
[----:B------:R-:W-:Y:S05]  /*f8c0*/  WARPSYNC.COLLECTIVE R15, `(.L_x_7379) ;  /* 0x000000000f087348 */ /* 0x000fea0003c00000 */
[----:B------:R0:W1:Y:S02]  /*f8d0*/  SHFL.IDX P6, R14, R13, R12, R11 ;  /* 0x0000000c0d0e7389 */ /* 0x00006400000c000b */
[----:B01----:R-:W-:Y:S01]  /*f8e0*/  ENDCOLLECTIVE ;  /* 0x000000000000791b */ /* 0x003fe20003800000 */
.L_x_7379:
        /* <DEDUP_REMOVED lines=12> */
.L_x_7380:
[----:B------:R-:W-:Y:S02]  /*f9b0*/  IMAD.MOV.U32 R13, RZ, RZ, R17 ;  /* 0x000000ffff0d7224 */ /* 0x000fe400078e0011 */
[----:B------:R-:W-:Y:S02]  /*f9c0*/  IMAD.MOV.U32 R12, RZ, RZ, 0x6 ;  /* 0x00000006ff0c7424 */ /* 0x000fe400078e00ff */
[----:B------:R-:W-:-:S07]  /*f9d0*/  IMAD.MOV.U32 R2, RZ, RZ, R14 ;  /* 0x000000ffff027224 */ /* 0x000fce00078e000e */
[----:B------:R-:W-:Y:S05]  /*f9e0*/  WARPSYNC.COLLECTIVE R15, `(.L_x_7381) ;  /* 0x000000000f087348 */ /* 0x000fea0003c00000 */
[----:B------:R0:W1:Y:S02]  /*f9f0*/  SHFL.IDX P6, R14, R13, R12, R11 ;  /* 0x0000000c0d0e7389 */ /* 0x00006400000c000b */
[----:B01----:R-:W-:Y:S01]  /*fa00*/  ENDCOLLECTIVE ;  /* 0x000000000000791b */ /* 0x003fe20003800000 */
.L_x_7381:
        /* <DEDUP_REMOVED lines=12> */
.L_x_7382:
[----:B------:R-:W-:Y:S02]  /*fad0*/  IMAD.MOV.U32 R13, RZ, RZ, R17 ;  /* 0x000000ffff0d7224 */ /* 0x000fe400078e0011 */
[----:B------:R-:W-:Y:S01]  /*fae0*/  IMAD.MOV.U32 R12, RZ, RZ, 0x7 ;  /* 0x00000007ff0c7424 */ /* 0x000fe200078e00ff */
[----:B------:R-:W-:-:S07]  /*faf0*/  MOV R2, R14 ;  /* 0x0000000e00027202 */ /* 0x000fce0000000f00 */
[----:B------:R-:W-:Y:S05]  /*fb00*/  WARPSYNC.COLLECTIVE R15, `(.L_x_7383) ;  /* 0x000000000f087348 */ /* 0x000fea0003c00000 */
[----:B------:R0:W1:Y:S02]  /*fb10*/  SHFL.IDX P6, R14, R13, R12, R11 ;  /* 0x0000000c0d0e7389 */ /* 0x00006400000c000b */
[----:B01----:R-:W-:Y:S01]  /*fb20*/  ENDCOLLECTIVE ;  /* 0x000000000000791b */ /* 0x003fe20003800000 */
.L_x_7383:
        /* <DEDUP_REMOVED lines=8> */
[----:B------:R-:W-:-:S10]  /*fbb0*/  IMAD.MOV.U32 R17, RZ, RZ, R14 ;  /* 0x000000ffff117224 */ /* 0x000fd400078e000e */
[----:B0-----:R-:W-:Y:S05]  /*fbc0*/  WARPSYNC.COLLECTIVE R15, `(.L_x_7384) ;  /* 0x000000000f087348 */ /* 0x001fea0003c00000 */
[----:B------:R1:W2:Y:S02]  /*fbd0*/  SHFL.IDX P6, R14, R13, R12, R11 ;  /* 0x0000000c0d0e7389 */ /* 0x0002a400000c000b */
[----:B012---:R-:W-:Y:S01]  /*fbe0*/  ENDCOLLECTIVE ;  /* 0x000000000000791b */ /* 0x007fe20003800000 */
.L_x_7384:
[----:B------:R-:W-:Y:S02]  /*fbf0*/  IMAD.MOV.U32 R13, RZ, RZ, R7 ;  /* 0x000000ffff0d7224 */ /* 0x000fe400078e0007 */
[----:B------:R-:W-:Y:S02]  /*fc00*/  IMAD.MOV.U32 R12, RZ, RZ, RZ ;  /* 0x000000ffff0c7224 */ /* 0x000fe400078e00ff */
[----:B------:R-:W-:-:S07]  /*fc10*/  IMAD.MOV.U32 R2, RZ, RZ, R14 ;  /* 0x000000ffff027224 */ /* 0x000fce00078e000e */
[----:B------:R-:W-:Y:S05]  /*fc20*/  WARPSYNC.COLLECTIVE R15, `(.L_x_7385) ;  /* 0x000000000f087348 */ /* 0x000fea0003c00000 */
[----:B------:R0:W1:Y:S02]  /*fc30*/  SHFL.IDX P6, R14, R13, R12, R11 ;  /* 0x0000000c0d0e7389 */ /* 0x00006400000c000b */
[----:B01----:R-:W-:Y:S01]  /*fc40*/  ENDCOLLECTIVE ;  /* 0x000000000000791b */ /* 0x003fe20003800000 */
.L_x_7385:
        /* <DEDUP_REMOVED lines=12> */
.L_x_7386:
[----:B------:R-:W-:Y:S02]  /*fd10*/  IMAD.MOV.U32 R13, RZ, RZ, R7 ;  /* 0x000000ffff0d7224 */ /* 0x000fe400078e0007 */
[----:B------:R-:W-:Y:S01]  /*fd20*/  IMAD.MOV.U32 R12, RZ, RZ, 0x1 ;  /* 0x00000001ff0c7424 */ /* 0x000fe200078e00ff */
[----:B------:R-:W-:-:S13]  /*fd30*/  IADD3 R2, P0, R30, R14, RZ ;  /* 0x0000000e1e027210 */ /* 0x000fda0007f1e0ff */
[----:B------:R-:W-:Y:S05]  /*fd40*/  WARPSYNC.COLLECTIVE R15, `(.L_x_7387) ;  /* 0x000000000f087348 */ /* 0x000fea0003c00000 */
[----:B------:R0:W1:Y:S02]  /*fd50*/  SHFL.IDX P6, R14, R13, R12, R11 ;  /* 0x0000000c0d0e7389 */ /* 0x00006400000c000b */
[----:B01----:R-:W-:Y:S01]  /*fd60*/  ENDCOLLECTIVE ;  /* 0x000000000000791b */ /* 0x003fe20003800000 */
.L_x_7387:
[----:B------:R-:W-:Y:S01]  /*fd70*/  IMAD.X R3, RZ, RZ, R3, P0 ;  /* 0x000000ffff037224 */ /* 0x000fe200000e0603 */
[----:B------:R-:W-:-:S04]  /*fd80*/  ISETP.GE.AND P0, PT, R5, 0x21, PT ;  /* 0x000000210500780c */ /* 0x000fc80003f06270 */
[----:B------:R-:W-:Y:S01]  /*fd90*/  @!PT LDS RZ, [RZ] ;  /* 0x00000000fffff984 */ /* 0x000fe20000000800 */
[----:B------:R-:W-:Y:S01]  /*fda0*/  @!PT LDS RZ, [RZ] ;  /* 0x00000000fffff984 */ /* 0x000fe20000000800 */
[----:B------:R-:W-:Y:S01]  /*fdb0*/  @!PT LDS RZ, [RZ] ;  /* 0x00000000fffff984 */ /* 0x000fe20000000800 */
[----:B------:R0:W-:Y:S01]  /*fdc0*/  LDGSTS.E.BYPASS.LTC128B.128 [R29+0xe400], desc[UR48][R2.64], !P1 ;  /* 0x0e400000021d7fae */ /* 0x0001e2000c901d70 */
[----:B------:R-:W-:Y:S01]  /*fdd0*/  ISETP.GE.AND P1, PT, R5, 0x11, PT ;  /* 0x000000110500780c */ /* 0x000fe20003f26270 */
[----:B------:R-:W-:-:S12]  /*fde0*/  IMAD.MOV.U32 R13, RZ, RZ, R4 ;  /* 0x000000ffff0d7224 */ /* 0x000fd800078e0004 */
[----:B------:R-:W-:Y:S01]  /*fdf0*/  @P1 LOP3.LUT R0, R0, 0x20, RZ, 0xfc, !PT ;  /* 0x0000002000001812 */ /* 0x000fe200078efcff */
[----:B------:R-:W-:Y:S01]  /*fe00*/  IMAD.MOV.U32 R7, RZ, RZ, R14 ;  /* 0x000000ffff077224 */ /* 0x000fe200078e000e */
[----:B0-----:R-:W-:-:S13]  /*fe10*/  ISETP.GE.AND P1, PT, R5, 0x81, PT ;  /* 0x000000810500780c */ /* 0x001fda0003f26270 */
[----:B------:R-:W-:Y:S05]  /*fe20*/  WARPSYNC.COLLECTIVE R15, `(.L_x_7388) ;  /* 0x000000000f087348 */ /* 0x000fea0003c00000 */
[----:B------:R0:W1:Y:S02]  /*fe30*/  SHFL.IDX P6, R14, R13, R12, R11 ;  /* 0x0000000c0d0e7389 */ /* 0x00006400000c000b */
[----:B01----:R-:W-:Y:S01]  /*fe40*/  ENDCOLLECTIVE ;  /* 0x000000000000791b */ /* 0x003fe20003800000 */
.L_x_7388:
[----:B------:R-:W-:-:S04]  /*fe50*/  LOP3.LUT R0, R0, 0xffffffef, RZ, 0xc0, !PT ;  /* 0xffffffef00007812 */ /* 0x000fc800078ec0ff */
[----:B------:R-:W-:Y:S02]  /*fe60*/  @P0 LOP3.LUT R0, R0, 0x10, RZ, 0xfc, !PT ;  /* 0x0000001000000812 */ /* 0x000fe400078efcff */
[C---:B------:R-:W-:Y:S02]  /*fe70*/  ISETP.GE.AND P0, PT, R5.reuse, 0x71, PT ;  /* 0x000000710500780c */ /* 0x040fe40003f06270 */
[----:B------:R-:W-:Y:S02]  /*fe80*/  LOP3.LUT R0, R0, 0xffffffbf, RZ, 0xc0, !PT ;  /* 0xffffffbf00007812 */ /* 0x000fe400078ec0ff */
[----:B------:R-:W-:-:S13]  /*fe90*/  ISETP.GE.AND P6, PT, R5, 0x61, PT ;  /* 0x000000610500780c */ /* 0x000fda0003fc6270 */
[----:B------:R-:W-:Y:S02]  /*fea0*/  @P6 LOP3.LUT R0, R0, 0x40, RZ, 0xfc, !PT ;  /* 0x0000004000006812 */ /* 0x000fe400078efcff */
[----:B------:R-:W-:Y:S02]  /*feb0*/  ISETP.GE.AND P6, PT, R5, 0x91, PT ;  /* 0x000000910500780c */ /* 0x000fe40003fc6270 */
[----:B------:R-:W-:-:S11]  /*fec0*/  LOP3.LUT R0, R0, 0xfffffeff, RZ, 0xc0, !PT ;  /* 0xfffffeff00007812 */ /* 0x000fd600078ec0ff */
[----:B------:R-:W-:Y:S01]  /*fed0*/  @P6 LOP3.LUT R0, R0, 0x100, RZ, 0xfc, !PT ;  /* 0x0000010000006812 */ /* 0x000fe200078efcff */
[----:B------:R-:W-:Y:S06]  /*fee0*/  BRA `(.L_x_7389) ;  /* 0xffffffb800a87947 */ /* 0x000fec000383ffff */
.L_x_7322:
[----:B-1----:R1:W2:Y:S02]  /*fef0*/  SYNCS.PHASECHK.TRANS64.TRYWAIT P2, [R25+URZ+0x22840], R33 ;  /* 0x02284021190075a7 */ /* 0x0022a4000804017f */
[----:B--2---:R-:W-:Y:S05]  /*ff00*/  @!P2 NANOSLEEP.SYNCS 0x989680 ;  /* 0x009896800000a95d */ /* 0x004fea0003900000 */
[----:B------:R-:W2:Y:S02]  /*ff10*/  @!P2 SYNCS.PHASECHK.TRANS64 P2, [R25+URZ+0x22840], R33 ;  /* 0x022840211900a5a7 */ /* 0x000ea4000804007f */
[----:B--2---:R-:W-:Y:S05]  /*ff20*/  @!P2 BRA `(.L_x_7322) ;  /* 0xfffffffc00f0a947 */ /* 0x004fea000383ffff */
[----:B------:R-:W-:Y:S05]  /*ff30*/  BRA `(.L_x_7390) ;  /* 0xffffffb800e87947 */ /* 0x000fea000383ffff */
.L_x_7323:
        /* <DEDUP_REMOVED lines=8> */
.L_x_7392:
[----:B------:R-:W-:Y:S05]  /*ffc0*/  BSYNC B0 ;  /* 0x0000000000007941 */ /* 0x000fea0003800000 */
.L_x_7391:
[----:B------:R-:W-:Y:S01]  /*ffd0*/  IMAD.MOV.U32 R13, RZ, RZ, R7 ;  /* 0x000000ffff0d7224 */ /* 0x000fe200078e0007 */
[----:B------:R-:W-:Y:S01]  /*ffe0*/  P2R R8, PR, RZ, 0x2 ;  /* 0x00000002ff087803 */ /* 0x000fe20000000000 */
[----:B------:R-:W-:Y:S01]  /*fff0*/  IMAD.MOV.U32 R12, RZ, RZ, RZ ;  /* 0x000000ffff0c7224 */ /* 0x000fe200078e00ff */
[----:B------:R-:W-:Y:S01]  /*10000*/  ISETP.GE.AND P1, PT, R30, R16, PT ;  /* 0x000000101e00720c */ /* 0x000fe20003f26270 */
[----:B------:R-:W-:Y:S01]  /*10010*/  IMAD.MOV.U32 R11, RZ, RZ, 0x181f ;  /* 0x0000181fff0b7424 */ /* 0x000fe200078e00ff */
[----:B------:R-:W-:Y:S01]  /*10020*/  P2R R9, PR, RZ, 0x1 ;  /* 0x00000001ff097803 */ /* 0x000fe20000000000 */
[----:B------:R-:W-:Y:S01]  /*10030*/  IMAD.MOV.U32 R15, RZ, RZ, -0x1 ;  /* 0xffffffffff0f7424 */ /* 0x000fe200078e00ff */
[----:B------:R-:W-:Y:S01]  /*10040*/  LOP3.LUT P0, RZ, R0, 0x20, RZ, 0xc0, !PT ;  /* 0x0000002000ff7812 */ /* 0x000fe2000780c0ff */
[----:B------:R-:W-:-:S12]  /*10050*/  IMAD.MOV.U32 R2, RZ, RZ, R14 ;  /* 0x000000ffff027224 */ /* 0x000fd800078e000e */
[----:B------:R-:W-:Y:S05]  /*10060*/  WARPSYNC.COLLECTIVE R15, `(.L_x_7393) ;  /* 0x000000000f087348 */ /* 0x000fea0003c00000 */
[----:B------:R0:W1:Y:S02]  /*10070*/  SHFL.IDX P6, R14, R13, R12, R11 ;  /* 0x0000000c0d0e7389 */ /* 0x00006400000c000b */
[----:B01----:R-:W-:Y:S01]  /*10080*/  ENDCOLLECTIVE ;  /* 0x000000000000791b */ /* 0x003fe20003800000 */
.L_x_7393:
[----:B------:R-:W-:Y:S02]  /*10090*/  IMAD.MOV.U32 R13, RZ, RZ, R6 ;  /* 0x000000ffff0d7224 */ /* 0x000fe400078e0006 */
[----:B------:R-:W-:Y:S01]  /*100a0*/  IMAD.MOV.U32 R12, RZ, RZ, 0x1 ;  /* 0x00000001ff0c7424 */ /* 0x000fe200078e00ff */
[----:B------:R-:W-:-:S13]  /*100b0*/  LOP3.LUT P6, RZ, R0, 0x80, RZ, 0xc0, !PT ;  /* 0x0000008000ff7812 */ /* 0x000fda00078cc0ff */
[----:B------:R-:W-:-:S05]  /*100c0*/  @P6 IADD3 R14, P2, R30, R14, RZ ;  /* 0x0000000e1e0e6210 */ /* 0x000fca0007f5e0ff */
[----:B------:R-:W-:Y:S02]  /*100d0*/  @P6 IMAD.X R3, RZ, RZ, R2, P2 ;  /* 0x000000ffff036224 */ /* 0x000fe400010e0602 */
[----:B------:R-:W-:-:S05]  /*100e0*/  @P6 IMAD.MOV.U32 R2, RZ, RZ, R14 ;  /* 0x000000ffff026224 */ /* 0x000fca00078e000e */
[----:B------:R-:W-:Y:S01]  /*100f0*/  @!PT LDS RZ, [RZ] ;  /* 0x00000000fffff984 */ /* 0x000fe20000000800 */
[----:B------:R-:W-:Y:S01]  /*10100*/  @!PT LDS RZ, [RZ] ;  /* 0x00000000fffff984 */ /* 0x000fe20000000800 */
[----:B------:R-:W-:Y:S01]  /*10110*/  @!PT LDS RZ, [RZ] ;  /* 0x00000000fffff984 */ /* 0x000fe20000000800 */
[----:B------:R0:W-:Y:S01]  /*10120*/  @P6 LDGSTS.E.BYPASS.LTC128B.128 [R29+0x18400], desc[UR48][R2.64], !P1 ;  /* 0x18400000021d6fae */ /* 0x0001e2000c901d70 */
[----:B------:R-:W-:-:S13]  /*10130*/  LOP3.LUT P1, RZ, R0, 0x10, RZ, 0xc0, !PT ;  /* 0x0000001000ff7812 */ /* 0x000fda000782c0ff */
[----:B0-----:R-:W-:Y:S05]  /*10140*/  WARPSYNC.COLLECTIVE R15, `(.L_x_7394) ;  /* 0x000000000f087348 */ /* 0x001fea0003c00000 */
[----:B------:R1:W2:Y:S02]  /*10150*/  SHFL.IDX P6, R14, R13, R12, R11 ;  /* 0x0000000c0d0e7389 */ /* 0x0002a400000c000b */
[----:B012---:R-:W-:Y:S01]  /*10160*/  ENDCOLLECTIVE ;  /* 0x000000000000791b */ /* 0x007fe20003800000 */
.L_x_7394:
[----:B------:R-:W-:Y:S01]  /*10170*/  IMAD.MOV.U32 R13, RZ, RZ, R7 ;  /* 0x000000ffff0d7224 */ /* 0x000fe200078e0007 */
[----:B------:R-:W-:-:S07]  /*10180*/  MOV R10, R14 ;  /* 0x0000000e000a7202 */ /* 0x000fce0000000f00 */
[----:B------:R-:W-:Y:S05]  /*10190*/  WARPSYNC.COLLECTIVE R15, `(.L_x_7395) ;  /* 0x000000000f087348 */ /* 0x000fea0003c00000 */
[----:B------:R0:W1:Y:S02]  /*101a0*/  SHFL.IDX P6, R14, R13, R12, R11 ;  /* 0x0000000c0d0e7389 */ /* 0x00006400000c000b */
[----:B01----:R-:W-:Y:S01]  /*101b0*/  ENDCOLLECTIVE ;  /* 0x000000000000791b */ /* 0x003fe20003800000 */
.L_x_7395:
[----:B------:R-:W-:Y:S02]  /*101c0*/  IMAD.MOV.U32 R13, RZ, RZ, R6 ;  /* 0x000000ffff0d7224 */ /* 0x000fe400078e0006 */
[----:B------:R-:W-:Y:S01]  /*101d0*/  IMAD.MOV.U32 R12, RZ, RZ, 0x2 ;  /* 0x00000002ff0c7424 */ /* 0x000fe200078e00ff */
[C---:B------:R-:W-:Y:S02]  /*101e0*/  ISETP.GE.AND P6, PT, R30.reuse, R16, PT ;  /* 0x000000101e00720c */ /* 0x040fe40003fc6270 */
[----:B------:R-:W-:-:S05]  /*101f0*/  @P0 IADD3 R2, P2, R30, R14, RZ ;  /* 0x0000000e1e020210 */ /* 0x000fca0007f5e0ff */
[----:B------:R-:W-:-:S06]  /*10200*/  @P0 IMAD.X R3, RZ, RZ, R10, P2 ;  /* 0x000000ffff030224 */ /* 0x000fcc00010e060a */
[----:B------:R-:W-:Y:S01]  /*10210*/  @!PT LDS RZ, [RZ] ;  /* 0x00000000fffff984 */ /* 0x000fe20000000800 */
[----:B------:R-:W-:Y:S01]  /*10220*/  @!PT LDS RZ, [RZ] ;  /* 0x00000000fffff984 */ /* 0x000fe20000000800 */
[----:B------:R-:W-:Y:S01]  /*10230*/  @!PT LDS RZ, [RZ] ;  /* 0x00000000fffff984 */ /* 0x000fe20000000800 */
[----:B------:R0:W-:Y:S01]  /*10240*/  @P0 LDGSTS.E.BYPASS.LTC128B.128 [R29+0x18c00], desc[UR48][R2.64], !P6 ;  /* 0x18c00000021d0fae */ /* 0x0001e2000f101d70 */
[----:B------:R-:W-:-:S13]  /*10250*/  ISETP.NE.AND P0, PT, R9, RZ, PT ;  /* 0x000000ff0900720c */ /* 0x000fda0003f05270 */
[----:B0-----:R-:W-:Y:S05]  /*10260*/  WARPSYNC.COLLECTIVE R15, `(.L_x_7396) ;  /* 0x000000000f087348 */ /* 0x001fea0003c00000 */
[----:B------:R1:W2:Y:S02]  /*10270*/  SHFL.IDX P6, R14, R13, R12, R11 ;  /* 0x0000000c0d0e7389 */ /* 0x0002a400000c000b */
[----:B012---:R-:W-:Y:S01]  /*10280*/  ENDCOLLECTIVE ;  /* 0x000000000000791b */ /* 0x007fe20003800000 */
.L_x_7396:
[----:B------:R-:W-:Y:S02]  /*10290*/  IMAD.MOV.U32 R13, RZ, RZ, R7 ;  /* 0x000000ffff0d7224 */ /* 0x000fe400078e0007 */
[----:B------:R-:W-:-:S07]  /*102a0*/  IMAD.MOV.U32 R9, RZ, RZ, R14 ;  /* 0x000000ffff097224 */ /* 0x000fce00078e000e */
[----:B------:R-:W-:Y:S05]  /*102b0*/  WARPSYNC.COLLECTIVE R15, `(.L_x_7397) ;  /* 0x000000000f087348 */ /* 0x000fea0003c00000 */
[----:B------:R0:W1:Y:S02]  /*102c0*/  SHFL.IDX P6, R14, R13, R12, R11 ;  /* 0x0000000c0d0e7389 */ /* 0x00006400000c000b */
[----:B01----:R-:W-:Y:S01]  /*102d0*/  ENDCOLLECTIVE ;  /* 0x000000000000791b */ /* 0x003fe20003800000 */
.L_x_7397:
[----:B------:R-:W-:Y:S01]  /*102e0*/  MOV R13, R6 ;  /* 0x00000006000d7202 */ /* 0x000fe20000000f00 */
        /* <DEDUP_REMOVED lines=14> */
.L_x_7398:
[----:B------:R-:W-:Y:S02]  /*103d0*/  IMAD.MOV.U32 R13, RZ, RZ, R7 ;  /* 0x000000ffff0d7224 */ /* 0x000fe400078e0007 */
[----:B------:R-:W-:-:S07]  /*103e0*/  IMAD.MOV.U32 R8, RZ, RZ, R14 ;  /* 0x000000ffff087224 */ /* 0x000fce00078e000e */
[----:B------:R-:W-:Y:S05]  /*103f0*/  WARPSYNC.COLLECTIVE R15, `(.L_x_7399) ;  /* 0x000000000f087348 */ /* 0x000fea0003c00000 */
[----:B------:R0:W1:Y:S02]  /*10400*/  SHFL.IDX P6, R14, R13, R12, R11 ;  /* 0x0000000c0d0e7389 */ /* 0x00006400000c000b */
[----:B01----:R-:W-:Y:S01]  /*10410*/  ENDCOLLECTIVE ;  /* 0x000000000000791b */ /* 0x003fe20003800000 */
.L_x_7399:
        /* <DEDUP_REMOVED lines=11> */
[----:B------:R-:W-:-:S13]  /*104d0*/  ISETP.GE.AND P5, PT, R30, R16, PT ;  /* 0x000000101e00720c */ /* 0x000fda0003fa6270 */
[----:B0-----:R-:W-:Y:S05]  /*104e0*/  WARPSYNC.COLLECTIVE R15, `(.L_x_7400) ;  /* 0x000000000f087348 */ /* 0x001fea0003c00000 */
[----:B------:R1:W2:Y:S02]  /*104f0*/  SHFL.IDX P6, R14, R13, R12, R11 ;  /* 0x0000000c0d0e7389 */ /* 0x0002a400000c000b */
[----:B012---:R-:W-:Y:S01]  /*10500*/  ENDCOLLECTIVE ;  /* 0x000000000000791b */ /* 0x007fe20003800000 */
.L_x_7400:
[----:B------:R-:W-:Y:S01]  /*10510*/  MOV R13, R7 ;  /* 0x00000007000d7202 */ /* 0x000fe20000000f00 */
[----:B------:R-:W-:-:S07]  /*10520*/  IMAD.MOV.U32 R8, RZ, RZ, R14 ;  /* 0x000000ffff087224 */ /* 0x000fce00078e000e */
[----:B------:R-:W-:Y:S05]  /*10530*/  WARPSYNC.COLLECTIVE R15, `(.L_x_7401) ;  /* 0x000000000f087348 */ /* 0x000fea0003c00000 */
[----:B------:R0:W1:Y:S02]  /*10540*/  SHFL.IDX P6, R14, R13, R12, R11 ;  /* 0x0000000c0d0e7389 */ /* 0x00006400000c000b */
[----:B01----:R-:W-:Y:S01]  /*10550*/  ENDCOLLECTIVE ;  /* 0x000000000000791b */ /* 0x003fe20003800000 */
.L_x_7401:
[----:B------:R-:W-:Y:S02]  /*10560*/  IMAD.MOV.U32 R13, RZ, RZ, R6 ;  /* 0x000000ffff0d7224 */ /* 0x000fe400078e0006 */
[----:B------:R-:W-:Y:S01]  /*10570*/  IMAD.MOV.U32 R12, RZ, RZ, 0x5 ;  /* 0x00000005ff0c7424 */ /* 0x000fe200078e00ff */
[----:B------:R-:W-:-:S05]  /*10580*/  @P4 IADD3 R14, P2, R30, R14, RZ ;  /* 0x0000000e1e0e4210 */ /* 0x000fca0007f5e0ff */
[----:B------:R-:W-:-:S08]  /*10590*/  @P4 IMAD.MOV.U32 R2, RZ, RZ, R14 ;  /* 0x000000ffff024224 */ /* 0x000fd000078e000e */
[----:B------:R-:W-:Y:S05]  /*105a0*/  WARPSYNC.COLLECTIVE R15, `(.L_x_7402) ;  /* 0x000000000f087348 */ /* 0x000fea0003c00000 */
[----:B------:R0:W1:Y:S02]  /*105b0*/  SHFL.IDX P6, R14, R13, R12, R11 ;  /* 0x0000000c0d0e7389 */ /* 0x00006400000c000b */
[----:B01----:R-:W-:Y:S01]  /*105c0*/  ENDCOLLECTIVE ;  /* 0x000000000000791b */ /* 0x003fe20003800000 */
.L_x_7402:
[----:B------:R-:W-:-:S04]  /*105d0*/  @P4 IMAD.X R9, RZ, RZ, R8, P2 ;  /* 0x000000ffff094224 */ /* 0x000fc800010e0608 */
[----:B------:R-:W-:-:S05]  /*105e0*/  @P4 IMAD.MOV.U32 R3, RZ, RZ, R9 ;  /* 0x000000ffff034224 */ /* 0x000fca00078e0009 */
[----:B------:R-:W-:Y:S01]  /*105f0*/  @!PT LDS RZ, [RZ] ;  /* 0x00000000fffff984 */ /* 0x000fe20000000800 */
[----:B------:R-:W-:Y:S01]  /*10600*/  @!PT LDS RZ, [RZ] ;  /* 0x00000000fffff984 */ /* 0x000fe20000000800 */
[----:B------:R-:W-:Y:S01]  /*10610*/  @!PT LDS RZ, [RZ] ;  /* 0x00000000fffff984 */ /* 0x000fe20000000800 */
[----:B------:R0:W-:Y:S01]  /*10620*/  @P4 LDGSTS.E.BYPASS.LTC128B.128 [R29+0x1a400], desc[UR48][R2.64], !P5 ;  /* 0x1a400000021d4fae */ /* 0x0001e2000e901d70 */
[----:B------:R-:W-:Y:S01]  /*10630*/  LOP3.LUT P4, RZ, R0, 0x40, RZ, 0xc0, !PT ;  /* 0x0000004000ff7812 */ /* 0x000fe2000788c0ff */
[----:B------:R-:W-:Y:S02]  /*10640*/  IMAD.MOV.U32 R13, RZ, RZ, R7 ;  /* 0x000000ffff0d7224 */ /* 0x000fe400078e0007 */
[----:B------:R-:W-:-:S10]  /*10650*/  IMAD.MOV.U32 R8, RZ, RZ, R14 ;  /* 0x000000ffff087224 */ /* 0x000fd400078e000e */
[----:B0-----:R-:W-:Y:S05]  /*10660*/  WARPSYNC.COLLECTIVE R15, `(.L_x_7403) ;  /* 0x000000000f087348 */ /* 0x001fea0003c00000 */
[----:B------:R1:W2:Y:S02]  /*10670*/  SHFL.IDX P6, R14, R13, R12, R11 ;  /* 0x0000000c0d0e7389 */ /* 0x0002a400000c000b */
[----:B012---:R-:W-:Y:S01]  /*10680*/  ENDCOLLECTIVE ;  /* 0x000000000000791b */ /* 0x007fe20003800000 */
.L_x_7403:
[----:B------:R-:W-:Y:S02]  /*10690*/  IMAD.MOV.U32 R13, RZ, RZ, R6 ;  /* 0x000000ffff0d7224 */ /* 0x000fe400078e0006 */
[----:B------:R-:W-:Y:S01]  /*106a0*/  IMAD.MOV.U32 R12, RZ, RZ, 0x6 ;  /* 0x00000006ff0c7424 */ /* 0x000fe200078e00ff */
[----:B------:R-:W-:-:S05]  /*106b0*/  @P3 IADD3 R14, P2, R30, R14, RZ ;  /* 0x0000000e1e0e3210 */ /* 0x000fca0007f5e0ff */
[----:B------:R-:W-:-:S08]  /*106c0*/  @P3 IMAD.MOV.U32 R2, RZ, RZ, R14 ;  /* 0x000000ffff023224 */ /* 0x000fd000078e000e */
[----:B------:R-:W-:Y:S05]  /*106d0*/  WARPSYNC.COLLECTIVE R15, `(.L_x_7404) ;  /* 0x000000000f087348 */ /* 0x000fea0003c00000 */
[----:B------:R0:W1:Y:S02]  /*106e0*/  SHFL.IDX P6, R14, R13, R12, R11 ;  /* 0x0000000c0d0e7389 */ /* 0x00006400000c000b */
[----:B01----:R-:W-:Y:S01]  /*106f0*/  ENDCOLLECTIVE ;  /* 0x000000000000791b */ /* 0x003fe20003800000 */
.L_x_7404:
[----:B------:R-:W-:-:S05]  /*10700*/  @P3 IMAD.X R9, RZ, RZ, R8, P2 ;  /* 0x000000ffff093224 */ /* 0x000fca00010e0608 */
[----:B------:R-:W-:-:S05]  /*10710*/  @P3 MOV R3, R9 ;  /* 0x0000000900033202 */ /* 0x000fca0000000f00 */
[----:B------:R-:W-:Y:S01]  /*10720*/  @!PT LDS RZ, [RZ] ;  /* 0x00000000fffff984 */ /* 0x000fe20000000800 */
[----:B------:R-:W-:Y:S01]  /*10730*/  @!PT LDS RZ, [RZ] ;  /* 0x00000000fffff984 */ /* 0x000fe20000000800 */
[----:B------:R-:W-:Y:S01]  /*10740*/  @!PT LDS RZ, [RZ] ;  /* 0x00000000fffff984 */ /* 0x000fe20000000800 */
[----:B------:R0:W-:Y:S01]  /*10750*/  @P3 LDGSTS.E.BYPASS.LTC128B.128 [R29+0x1ac00], desc[UR48][R2.64], !P5 ;  /* 0x1ac00000021d3fae */ /* 0x0001e2000e901d70 */
[----:B------:R-:W-:Y:S02]  /*10760*/  IMAD.MOV.U32 R13, RZ, RZ, R7 ;  /* 0x000000ffff0d7224 */ /* 0x000fe400078e0007 */
[----:B------:R-:W-:-:S07]  /*10770*/  IMAD.MOV.U32 R8, RZ, RZ, R14 ;  /* 0x000000ffff087224 */ /* 0x000fce00078e000e */
[----:B0-----:R-:W-:Y:S05]  /*10780*/  WARPSYNC.COLLECTIVE R15, `(.L_x_7405) ;  /* 0x000000000f087348 */ /* 0x001fea0003c00000 */
[----:B------:R1:W2:Y:S02]  /*10790*/  SHFL.IDX P6, R14, R13, R12, R11 ;  /* 0x0000000c0d0e7389 */ /* 0x0002a400000c000b */
[----:B012---:R-:W-:Y:S01]  /*107a0*/  ENDCOLLECTIVE ;  /* 0x000000000000791b */ /* 0x007fe20003800000 */
.L_x_7405:
[----:B------:R-:W-:Y:S02]  /*107b0*/  IMAD.MOV.U32 R13, RZ, RZ, R6 ;  /* 0x000000ffff0d7224 */ /* 0x000fe400078e0006 */
[----:B------:R-:W-:Y:S01]  /*107c0*/  IMAD.MOV.U32 R12, RZ, RZ, 0x7 ;  /* 0x00000007ff0c7424 */ /* 0x000fe200078e00ff */
[----:B------:R-:W-:-:S05]  /*107d0*/  @P4 IADD3 R14, P2, R30, R14, RZ ;  /* 0x0000000e1e0e4210 */ /* 0x000fca0007f5e0ff */
[----:B------:R-:W-:-:S08]  /*107e0*/  @P4 IMAD.MOV.U32 R2, RZ, RZ, R14 ;  /* 0x000000ffff024224 */ /* 0x000fd000078e000e */
[----:B------:R-:W-:Y:S05]  /*107f0*/  WARPSYNC.COLLECTIVE R15, `(.L_x_7406) ;  /* 0x000000000f087348 */ /* 0x000fea0003c00000 */
[----:B------:R0:W1:Y:S02]  /*10800*/  SHFL.IDX P6, R14, R13, R12, R11 ;  /* 0x0000000c0d0e7389 */ /* 0x00006400000c000b */
[----:B01----:R-:W-:Y:S01]  /*10810*/  ENDCOLLECTIVE ;  /* 0x000000000000791b */ /* 0x003fe20003800000 */
.L_x_7406:
[----:B------:R-:W-:-:S04]  /*10820*/  @P4 IMAD.X R9, RZ, RZ, R8, P2 ;  /* 0x000000ffff094224 */ /* 0x000fc800010e0608 */
[----:B------:R-:W-:-:S05]  /*10830*/  @P4 IMAD.MOV.U32 R3, RZ, RZ, R9 ;  /* 0x000000ffff034224 */ /* 0x000fca00078e0009 */
[----:B------:R-:W-:Y:S01]  /*10840*/  @!PT LDS RZ, [RZ] ;  /* 0x00000000fffff984 */ /* 0x000fe20000000800 */
[----:B------:R-:W-:Y:S01]  /*10850*/  @!PT LDS RZ, [RZ] ;  /* 0x00000000fffff984 */ /* 0x000fe20000000800 */
[----:B------:R-:W-:Y:S01]  /*10860*/  @!PT LDS RZ, [RZ] ;  /* 0x00000000fffff984 */ /* 0x000fe20000000800 */
[----:B------:R0:W-:Y:S01]  /*10870*/  @P4 LDGSTS.E.BYPASS.LTC128B.128 [R29+0x1b400], desc[UR48][R2.64], !P5 ;  /* 0x1b400000021d4fae */ /* 0x0001e2000e901d70 */
[----:B------:R-:W-:Y:S01]  /*10880*/  IMAD.MOV.U32 R13, RZ, RZ, R7 ;  /* 0x000000ffff0d7224 */ /* 0x000fe200078e0007 */
[----:B------:R-:W-:-:S07]  /*10890*/  MOV R8, R14 ;  /* 0x0000000e00087202 */ /* 0x000fce0000000f00 */
[----:B0-----:R-:W-:Y:S05]  /*108a0*/  WARPSYNC.COLLECTIVE R15, `(.L_x_7407) ;  /* 0x000000000f087348 */ /* 0x001fea0003c00000 */
[----:B------:R1:W2:Y:S02]  /*108b0*/  SHFL.IDX P6, R14, R13, R12, R11 ;  /* 0x0000000c0d0e7389 */ /* 0x0002a400000c000b */
[----:B012---:R-:W-:Y:S01]  /*108c0*/  ENDCOLLECTIVE ;  /* 0x000000000000791b */ /* 0x007fe20003800000 */
.L_x_7407:
[----:B------:R-:W-:Y:S02]  /*108d0*/  IMAD.MOV.U32 R13, RZ, RZ, R4 ;  /* 0x000000ffff0d7224 */ /* 0x000fe400078e0004 */
[----:B------:R-:W-:Y:S01]  /*108e0*/  IMAD.MOV.U32 R12, RZ, RZ, RZ ;  /* 0x000000ffff0c7224 */ /* 0x000fe200078e00ff */
[----:B------:R-:W-:-:S13]  /*108f0*/  @P0 IADD3 R9, P2, R30, R14, RZ ;  /* 0x0000000e1e090210 */ /* 0x000fda0007f5e0ff */
[----:B------:R-:W-:Y:S05]  /*10900*/  WARPSYNC.COLLECTIVE R15, `(.L_x_7408) ;  /* 0x000000000f087348 */ /* 0x000fea0003c00000 */
[----:B------:R0:W1:Y:S02]  /*10910*/  SHFL.IDX P6, R14, R13, R12, R11 ;  /* 0x0000000c0d0e7389 */ /* 0x00006400000c000b */
[----:B01----:R-:W-:Y:S01]  /*10920*/  ENDCOLLECTIVE ;  /* 0x000000000000791b */ /* 0x003fe20003800000 */
.L_x_7408:
[----:B------:R-:W-:Y:S02]  /*10930*/  @P0 IMAD.X R10, RZ, RZ, R8, P2 ;  /* 0x000000ffff0a0224 */ /* 0x000fe400010e0608 */
[----:B------:R-:W-:Y:S02]  /*10940*/  @P0 IMAD.MOV.U32 R2, RZ, RZ, R9 ;  /* 0x000000ffff020224 */ /* 0x000fe400078e0009 */
[----:B------:R-:W-:-:S05]  /*10950*/  @P0 IMAD.MOV.U32 R3, RZ, RZ, R10 ;  /* 0x000000ffff030224 */ /* 0x000fca00078e000a */
        /* <DEDUP_REMOVED lines=9> */
.L_x_7409:
[----:B------:R-:W-:Y:S02]  /*109f0*/  IMAD.MOV.U32 R13, RZ, RZ, R4 ;  /* 0x000000ffff0d7224 */ /* 0x000fe400078e0004 */
[----:B------:R-:W-:Y:S01]  /*10a00*/  IMAD.MOV.U32 R12, RZ, RZ, 0x1 ;  /* 0x00000001ff0c7424 */ /* 0x000fe200078e00ff */
[----:B------:R-:W-:-:S04]  /*10a10*/  @P1 IADD3 R14, P0, R30, R14, RZ ;  /* 0x0000000e1e0e1210 */ /* 0x000fc80007f1e0ff */
[----:B------:R-:W-:Y:S01]  /*10a20*/  @P1 MOV R2, R14 ;  /* 0x0000000e00021202 */ /* 0x000fe20000000f00 */
[----:B------:R-:W-:-:S08]  /*10a30*/  @P1 IMAD.X R9, RZ, RZ, R8, P0 ;  /* 0x000000ffff091224 */ /* 0x000fd000000e0608 */
[----:B------:R-:W-:Y:S05]  /*10a40*/  WARPSYNC.COLLECTIVE R15, `(.L_x_7410) ;  /* 0x000000000f087348 */ /* 0x000fea0003c00000 */
[----:B------:R0:W1:Y:S02]  /*10a50*/  SHFL.IDX P6, R14, R13, R12, R11 ;  /* 0x0000000c0d0e7389 */ /* 0x00006400000c000b */
[----:B01----:R-:W-:Y:S01]  /*10a60*/  ENDCOLLECTIVE ;  /* 0x000000000000791b */ /* 0x003fe20003800000 */
.L_x_7410:
        /* <DEDUP_REMOVED lines=10> */
.L_x_7411:
[----:B------:R-:W-:Y:S05]  /*10b10*/  BRA `(.L_x_7412) ;  /* 0xffffffb400a87947 */ /* 0x000fea000383ffff */
.L_x_7326:
[----:B------:R-:W-:Y:S02]  /*10b20*/  IMAD.MOV.U32 R13, RZ, RZ, R4 ;  /* 0x000000ffff0d7224 */ /* 0x000fe400078e0004 */
[----:B------:R-:W-:Y:S02]  /*10b30*/  IMAD.MOV.U32 R12, RZ, RZ, RZ ;  /* 0x000000ffff0c7224 */ /* 0x000fe400078e00ff */
[----:B------:R-:W-:Y:S02]  /*10b40*/  IMAD.MOV.U32 R11, RZ, RZ, 0x181f ;  /* 0x0000181fff0b7424 */ /* 0x000fe400078e00ff */
[----:B------:R-:W-:-:S07]  /*10b50*/  IMAD.MOV.U32 R15, RZ, RZ, -0x1 ;  /* 0xffffffffff0f7424 */ /* 0x000fce00078e00ff */
[----:B01----:R-:W-:Y:S05]  /*10b60*/  WARPSYNC.COLLECTIVE R15, `(.L_x_7413) ;  /* 0x000000000f087348 */ /* 0x003fea0003c00000 */
[----:B------:R2:W3:Y:S02]  /*10b70*/  SHFL.IDX P6, R14, R13, R12, R11 ;  /* 0x0000000c0d0e7389 */ /* 0x0004e400000c000b */
[----:B0123--:R-:W-:Y:S01]  /*10b80*/  ENDCOLLECTIVE ;  /* 0x000000000000791b */ /* 0x00ffe20003800000 */
.L_x_7413:
[----:B------:R-:W-:Y:S01]  /*10b90*/  IMAD.MOV.U32 R13, RZ, RZ, R0 ;  /* 0x000000ffff0d7224 */ /* 0x000fe200078e0000 */
[----:B------:R-:W-:-:S07]  /*10ba0*/  MOV R2, R14 ;  /* 0x0000000e00027202 */ /* 0x000fce0000000f00 */
[----:B------:R-:W-:Y:S05]  /*10bb0*/  WARPSYNC.COLLECTIVE R15, `(.L_x_7414) ;  /* 0x000000000f087348 */ /* 0x000fea0003c00000 */
[----:B------:R0:W1:Y:S02]  /*10bc0*/  SHFL.IDX P6, R14, R13, R12, R11 ;  /* 0x0000000c0d0e7389 */ /* 0x00006400000c000b */
[----:B01----:R-:W-:Y:S01]  /*10bd0*/  ENDCOLLECTIVE ;  /* 0x000000000000791b */ /* 0x003fe20003800000 */
.L_x_7414:
        /* <DEDUP_REMOVED lines=13> */
.L_x_7415:
[----:B------:R-:W-:-:S05]  /*10cb0*/  @!P1 IMAD.MOV.U32 R3, RZ, RZ, R17 ;  /* 0x000000ffff039224 */ /* 0x000fca00078e0011 */
[----:B------:R-:W-:Y:S01]  /*10cc0*/  @!PT LDS RZ, [RZ] ;  /* 0x00000000fffff984 */ /* 0x000fe20000000800 */
[----:B------:R-:W-:Y:S01]  /*10cd0*/  @!PT LDS RZ, [RZ] ;  /* 0x00000000fffff984 */ /* 0x000fe20000000800 */
[----:B------:R-:W-:Y:S01]  /*10ce0*/  @!PT LDS RZ, [RZ] ;  /* 0x00000000fffff984 */ /* 0x000fe20000000800 */
[----:B------:R0:W-:Y:S01]  /*10cf0*/  @!P1 LDGSTS.E.BYPASS.LTC128B.128 [R29+0x14400], desc[UR48][R2.64], !P0 ;  /* 0x14400000021d9fae */ /* 0x0001e2000c101d70 */
[----:B------:R-:W-:Y:S01]  /*10d00*/  ISETP.GE.AND P1, PT, R8, R5, PT ;  /* 0x000000050800720c */ /* 0x000fe20003f26270 */
[----:B------:R-:W-:Y:S01]  /*10d10*/  VIADD R8, R6, 0x20 ;  /* 0x0000002006087836 */ /* 0x000fe20000000000 */
[----:B------:R-:W-:Y:S01]  /*10d20*/  MOV R13, R0 ;  /* 0x00000000000d7202 */ /* 0x000fe20000000f00 */
[----:B------:R-:W-:-:S10]  /*10d30*/  IMAD.MOV.U32 R7, RZ, RZ, R14 ;  /* 0x000000ffff077224 */ /* 0x000fd400078e000e */
[----:B0-----:R-:W-:Y:S05]  /*10d40*/  WARPSYNC.COLLECTIVE R15, `(.L_x_7416) ;  /* 0x000000000f087348 */ /* 0x001fea0003c00000 */
[----:B------:R1:W2:Y:S02]  /*10d50*/  SHFL.IDX P6, R14, R13, R12, R11 ;  /* 0x0000000c0d0e7389 */ /* 0x0002a400000c000b */
[----:B012---:R-:W-:Y:S01]  /*10d60*/  ENDCOLLECTIVE ;  /* 0x000000000000791b */ /* 0x007fe20003800000 */
.L_x_7416:
[----:B------:R-:W-:Y:S02]  /*10d70*/  IMAD.MOV.U32 R13, RZ, RZ, R4 ;  /* 0x000000ffff0d7224 */ /* 0x000fe400078e0004 */
[----:B------:R-:W-:Y:S02]  /*10d80*/  IMAD.MOV.U32 R12, RZ, RZ, 0x2 ;  /* 0x00000002ff0c7424 */ /* 0x000fe400078e00ff */
[----:B------:R-:W-:-:S07]  /*10d90*/  IMAD.MOV.U32 R3, RZ, RZ, R14 ;  /* 0x000000ffff037224 */ /* 0x000fce00078e000e */
[----:B------:R-:W-:Y:S05]  /*10da0*/  WARPSYNC.COLLECTIVE R15, `(.L_x_7417) ;  /* 0x000000000f087348 */ /* 0x000fea0003c00000 */
[----:B------:R0:W1:Y:S02]  /*10db0*/  SHFL.IDX P6, R14, R13, R12, R11 ;  /* 0x0000000c0d0e7389 */ /* 0x00006400000c000b */
[----:B01----:R-:W-:Y:S01]  /*10dc0*/  ENDCOLLECTIVE ;  /* 0x000000000000791b */ /* 0x003fe20003800000 */
.L_x_7417:
[----:B------:R-:W-:-:S05]  /*10dd0*/  @!P1 IADD3 R9, P3, R30, R3, RZ ;  /* 0x000000031e099210 */ /* 0x000fca0007f7e0ff */
[----:B------:R-:W-:Y:S02]  /*10de0*/  @!P1 IMAD.X R10, RZ, RZ, R7, P3 ;  /* 0x000000ffff0a9224 */ /* 0x000fe400018e0607 */
[----:B------:R-:W-:Y:S02]  /*10df0*/  @!P1 IMAD.MOV.U32 R2, RZ, RZ, R9 ;  /* 0x000000ffff029224 */ /* 0x000fe400078e0009 */
[----:B------:R-:W-:Y:S02]  /*10e00*/  @!P1 IMAD.MOV.U32 R3, RZ, RZ, R10 ;  /* 0x000000ffff039224 */ /* 0x000fe400078e000a */
[----:B------:R-:W-:-:S03]  /*10e10*/  IMAD.MOV.U32 R13, RZ, RZ, R0 ;  /* 0x000000ffff0d7224 */ /* 0x000fc600078e0000 */
[----:B------:R-:W-:Y:S01]  /*10e20*/  @!PT LDS RZ, [RZ] ;  /* 0x00000000fffff984 */ /* 0x000fe20000000800 */
[----:B------:R-:W-:Y:S01]  /*10e30*/  @!PT LDS RZ, [RZ] ;  /* 0x00000000fffff984 */ /* 0x000fe20000000800 */
[----:B------:R-:W-:Y:S01]  /*10e40*/  @!PT LDS RZ, [RZ] ;  /* 0x00000000fffff984 */ /* 0x000fe20000000800 */
[----:B------:R0:W-:Y:S01]  /*10e50*/  @!P1 LDGSTS.E.BYPASS.LTC128B.128 [R29+0x14c00], desc[UR48][R2.64], !P0 ;  /* 0x14c00000021d9fae */ /* 0x0001e2000c101d70 */
[----:B------:R-:W-:Y:S01]  /*10e60*/  ISETP.GE.AND P1, PT, R8, R5, PT ;  /* 0x000000050800720c */ /* 0x000fe20003f26270 */
[----:B------:R-:W-:-:S12]  /*10e70*/  IMAD.MOV.U32 R8, RZ, RZ, R14 ;  /* 0x000000ffff087224 */ /* 0x000fd800078e000e */
[----:B0-----:R-:W-:Y:S05]  /*10e80*/  WARPSYNC.COLLECTIVE R15, `(.L_x_7418) ;  /* 0x000000000f087348 */ /* 0x001fea0003c00000 */
[----:B------:R1:W2:Y:S02]  /*10e90*/  SHFL.IDX P6, R14, R13, R12, R11 ;  /* 0x0000000c0d0e7389 */ /* 0x0002a400000c000b */
[----:B012---:R-:W-:Y:S01]  /*10ea0*/  ENDCOLLECTIVE ;  /* 0x000000000000791b */ /* 0x007fe20003800000 */
.L_x_7418:
[----:B------:R-:W-:Y:S02]  /*10eb0*/  IMAD.MOV.U32 R13, RZ, RZ, R4 ;  /* 0x000000ffff0d7224 */ /* 0x000fe400078e0004 */
[----:B------:R-:W-:Y:S01]  /*10ec0*/  IMAD.MOV.U32 R12, RZ, RZ, 0x3 ;  /* 0x00000003ff0c7424 */ /* 0x000fe200078e00ff */
[----:B------:R-:W-:-:S04]  /*10ed0*/  @!P1 IADD3 R14, P2, R30, R14, RZ ;  /* 0x0000000e1e0e9210 */ /* 0x000fc80007f5e0ff */
[----:B------:R-:W-:Y:S01]  /*10ee0*/  @!P1 IADD3.X R3, RZ, R8, RZ, P2, !PT ;  /* 0x00000008ff039210 */ /* 0x000fe200017fe4ff */
[----:B------:R-:W-:-:S08]  /*10ef0*/  @!P1 IMAD.MOV.U32 R2, RZ, RZ, R14 ;  /* 0x000000ffff029224 */ /* 0x000fd000078e000e */
[----:B------:R-:W-:Y:S05]  /*10f00*/  WARPSYNC.COLLECTIVE R15, `(.L_x_7419) ;  /* 0x000000000f087348 */ /* 0x000fea0003c00000 */
[----:B------:R0:W1:Y:S02]  /*10f10*/  SHFL.IDX P6, R14, R13, R12, R11 ;  /* 0x0000000c0d0e7389 */ /* 0x00006400000c000b */
[----:B01----:R-:W-:Y:S01]  /*10f20*/  ENDCOLLECTIVE ;  /* 0x000000000000791b */ /* 0x003fe20003800000 */
.L_x_7419:
[----:B------:R-:W-:Y:S01]  /*10f30*/  VIADD R8, R6, 0x30 ;  /* 0x0000003006087836 */ /* 0x000fe20000000000 */
[----:B------:R-:W-:Y:S01]  /*10f40*/  @!PT LDS RZ, [RZ] ;  /* 0x00000000fffff984 */ /* 0x000fe20000000800 */
[----:B------:R-:W-:Y:S01]  /*10f50*/  @!PT LDS RZ, [RZ] ;  /* 0x00000000fffff984 */ /* 0x000fe20000000800 */
[----:B------:R-:W-:Y:S01]  /*10f60*/  @!PT LDS RZ, [RZ] ;  /* 0x00000000fffff984 */ /* 0x000fe20000000800 */
[----:B------:R0:W-:Y:S04]  /*10f70*/  @!P1 LDGSTS.E.BYPASS.LTC128B.128 [R29+0x15400], desc[UR48][R2.64], !P0 ;  /* 0x15400000021d9fae */ /* 0x0001e8000c101d70 */
[----:B------:R-:W-:Y:S02]  /*10f80*/  ISETP.GE.AND P2, PT, R8, R5, PT ;  /* 0x000000050800720c */ /* 0x000fe40003f46270 */
[----:B------:R-:W-:Y:S01]  /*10f90*/  IADD3 R8, R6, 0x40, RZ ;  /* 0x0000004006087810 */ /* 0x000fe20007ffe0ff */
[----:B------:R-:W-:Y:S02]  /*10fa0*/  IMAD.MOV.U32 R13, RZ, RZ, R0 ;  /* 0x000000ffff0d7224 */ /* 0x000fe400078e0000 */
[----:B------:R-:W-:-:S08]  /*10fb0*/  IMAD.MOV.U32 R7, RZ, RZ, R14 ;  /* 0x000000ffff077224 */ /* 0x000fd000078e000e */
[----:B0-----:R-:W-:Y:S05]  /*10fc0*/  WARPSYNC.COLLECTIVE R15, `(.L_x_7420) ;  /* 0x000000000f087348 */ /* 0x001fea0003c00000 */
[----:B------:R1:W2:Y:S02]  /*10fd0*/  SHFL.IDX P6, R14, R13, R12, R11 ;  /* 0x0000000c0d0e7389 */ /* 0x0002a400000c000b */
[----:B012---:R-:W-:Y:S01]  /*10fe0*/  ENDCOLLECTIVE ;  /* 0x000000000000791b */ /* 0x007fe20003800000 */
.L_x_7420:
[----:B------:R-:W-:Y:S02]  /*10ff0*/  IMAD.MOV.U32 R13, RZ, RZ, R4 ;  /* 0x000000ffff0d7224 */ /* 0x000fe400078e0004 */
[----:B------:R-:W-:Y:S02]  /*11000*/  IMAD.MOV.U32 R12, RZ, RZ, 0x4 ;  /* 0x00000004ff0c7424 */ /* 0x000fe400078e00ff */
[----:B------:R-:W-:-:S07]  /*11010*/  IMAD.MOV.U32 R9, RZ, RZ, R14 ;  /* 0x000000ffff097224 */ /* 0x000fce00078e000e */
[----:B------:R-:W-:Y:S05]  /*11020*/  WARPSYNC.COLLECTIVE R15, `(.L_x_7421) ;  /* 0x000000000f087348 */ /* 0x000fea0003c00000 */
[----:B------:R0:W1:Y:S02]  /*11030*/  SHFL.IDX P6, R14, R13, R12, R11 ;  /* 0x0000000c0d0e7389 */ /* 0x00006400000c000b */
[----:B01----:R-:W-:Y:S01]  /*11040*/  ENDCOLLECTIVE ;  /* 0x000000000000791b */ /* 0x003fe20003800000 */
.L_x_7421:
[----:B------:R-:W-:-:S05]  /*11050*/  @!P2 IADD3 R2, P1, R30, R9, RZ ;  /* 0x000000091e02a210 */ /* 0x000fca0007f3e0ff */
[----:B------:R-:W-:Y:S01]  /*11060*/  @!P2 IMAD.X R3, RZ, RZ, R7, P1 ;  /* 0x000000ffff03a224 */ /* 0x000fe200008e0607 */
[----:B------:R-:W-:-:S04]  /*11070*/  ISETP.GE.AND P1, PT, R8, R5, PT ;  /* 0x000000050800720c */ /* 0x000fc80003f26270 */
[----:B------:R-:W-:Y:S01]  /*11080*/  @!PT LDS RZ, [RZ] ;  /* 0x00000000fffff984 */ /* 0x000fe20000000800 */
[----:B------:R-:W-:Y:S01]  /*11090*/  @!PT LDS RZ, [RZ] ;  /* 0x00000000fffff984 */ /* 0x000fe20000000800 */
[----:B------:R-:W-:Y:S01]  /*110a0*/  @!PT LDS RZ, [RZ] ;  /* 0x00000000fffff984 */ /* 0x000fe20000000800 */
[----:B------:R0:W-:Y:S01]  /*110b0*/  @!P2 LDGSTS.E.BYPASS.LTC128B.128 [R29+0x15c00], desc[UR48][R2.64], !P0 ;  /* 0x15c00000021dafae */ /* 0x0001e2000c101d70 */
[----:B------:R-:W-:Y:S02]  /*110c0*/  IMAD.MOV.U32 R13, RZ, RZ, R0 ;  /* 0x000000ffff0d7224 */ /* 0x000fe400078e0000 */
[----:B------:R-:W-:-:S07]  /*110d0*/  IMAD.MOV.U32 R8, RZ, RZ, R14 ;  /* 0x000000ffff087224 */ /* 0x000fce00078e000e */
[----:B0-----:R-:W-:Y:S05]  /*110e0*/  WARPSYNC.COLLECTIVE R15, `(.L_x_7422) ;  /* 0x000000000f087348 */ /* 0x001fea0003c00000 */
[----:B------:R1:W2:Y:S02]  /*110f0*/  SHFL.IDX P6, R14, R13, R12, R11 ;  /* 0x0000000c0d0e7389 */ /* 0x0002a400000c000b */
[----:B012---:R-:W-:Y:S01]  /*11100*/  ENDCOLLECTIVE ;  /* 0x000000000000791b */ /* 0x007fe20003800000 */
.L_x_7422:
[----:B------:R-:W-:Y:S02]  /*11110*/  IMAD.MOV.U32 R13, RZ, RZ, R4 ;  /* 0x000000ffff0d7224 */ /* 0x000fe400078e0004 */
[----:B------:R-:W-:Y:S01]  /*11120*/  IMAD.MOV.U32 R12, RZ, RZ, 0x5 ;  /* 0x00000005ff0c7424 */ /* 0x000fe200078e00ff */
[----:B------:R-:W-:-:S13]  /*11130*/  @!P1 IADD3 R2, P2, R30, R14, RZ ;  /* 0x0000000e1e029210 */ /* 0x000fda0007f5e0ff */
[----:B------:R-:W-:Y:S05]  /*11140*/  WARPSYNC.COLLECTIVE R15, `(.L_x_7423) ;  /* 0x000000000f087348 */ /* 0x000fea0003c00000 */
[----:B------:R0:W1:Y:S02]  /*11150*/  SHFL.IDX P6, R14, R13, R12, R11 ;  /* 0x0000000c0d0e7389 */ /* 0x00006400000c000b */
[----:B01----:R-:W-:Y:S01]  /*11160*/  ENDCOLLECTIVE ;  /* 0x000000000000791b */ /* 0x003fe20003800000 */
.L_x_7423:
[----:B------:R-:W-:Y:S02]  /*11170*/  @!P1 IMAD.X R3, RZ, RZ, R8, P2 ;  /* 0x000000ffff039224 */ /* 0x000fe400010e0608 */
[----:B------:R-:W-:-:S03]  /*11180*/  VIADD R8, R6, 0x50 ;  /* 0x0000005006087836 */ /* 0x000fc60000000000 */
[----:B------:R-:W-:Y:S01]  /*11190*/  @!PT LDS RZ, [RZ] ;  /* 0x00000000fffff984 */ /* 0x000fe20000000800 */
[----:B------:R-:W-:Y:S01]  /*111a0*/  @!PT LDS RZ, [RZ] ;  /* 0x00000000fffff984 */ /* 0x000fe20000000800 */
[----:B------:R-:W-:Y:S01]  /*111b0*/  @!PT LDS RZ, [RZ] ;  /* 0x00000000fffff984 */ /* 0x000fe20000000800 */
[----:B------:R0:W-:Y:S02]  /*111c0*/  @!P1 LDGSTS.E.BYPASS.LTC128B.128 [R29+0x16400], desc[UR48][R2.64], !P0 ;  /* 0x16400000021d9fae */ /* 0x0001e4000c101d70 */
[----:B------:R-:W-:Y:S01]  /*111d0*/  ISETP.GE.AND P2, PT, R8, R5, PT ;  /* 0x000000050800720c */ /* 0x000fe20003f46270 */
[----:B------:R-:W-:Y:S01]  /*111e0*/  IMAD.MOV.U32 R13, RZ, RZ, R0 ;  /* 0x000000ffff0d7224 */ /* 0x000fe200078e0000 */
[----:B------:R-:W-:-:S11]  /*111f0*/  MOV R7, R14 ;  /* 0x0000000e00077202 */ /* 0x000fd60000000f00 */
[----:B0-----:R-:W-:Y:S05]  /*11200*/  WARPSYNC.COLLECTIVE R15, `(.L_x_7424) ;  /* 0x000000000f087348 */ /* 0x001fea0003c00000 */
[----:B------:R1:W2:Y:S02]  /*11210*/  SHFL.IDX P6, R14, R13, R12, R11 ;  /* 0x0000000c0d0e7389 */ /* 0x0002a400000c000b */
[----:B012---:R-:W-:Y:S01]  /*11220*/  ENDCOLLECTIVE ;  /* 0x000000000000791b */ /* 0x007fe20003800000 */
.L_x_7424:
[----:B------:R-:W-:Y:S02]  /*11230*/  IMAD.MOV.U32 R13, RZ, RZ, R4 ;  /* 0x000000ffff0d7224 */ /* 0x000fe400078e0004 */
[----:B------:R-:W-:Y:S02]  /*11240*/  IMAD.MOV.U32 R12, RZ, RZ, 0x6 ;  /* 0x00000006ff0c7424 */ /* 0x000fe400078e00ff */
[----:B------:R-:W-:-:S07]  /*11250*/  IMAD.MOV.U32 R9, RZ, RZ, R14 ;  /* 0x000000ffff097224 */ /* 0x000fce00078e000e */
[----:B------:R-:W-:Y:S05]  /*11260*/  WARPSYNC.COLLECTIVE R15, `(.L_x_7425) ;  /* 0x000000000f087348 */ /* 0x000fea0003c00000 */
[----:B------:R0:W1:Y:S02]  /*11270*/  SHFL.IDX P6, R14, R13, R12, R11 ;  /* 0x0000000c0d0e7389 */ /* 0x00006400000c000b */
[----:B01----:R-:W-:Y:S01]  /*11280*/  ENDCOLLECTIVE ;  /* 0x000000000000791b */ /* 0x003fe20003800000 */
.L_x_7425:
[----:B------:R-:W-:-:S05]  /*11290*/  @!P2 IADD3 R2, P1, R30, R9, RZ ;  /* 0x000000091e02a210 */ /* 0x000fca0007f3e0ff */
[----:B------:R-:W-:-:S05]  /*112a0*/  @!P2 IMAD.X R3, RZ, RZ, R7, P1 ;  /* 0x000000ffff03a224 */ /* 0x000fca00008e0607 */
        /* <DEDUP_REMOVED lines=9> */
.L_x_7426:
[----:B------:R-:W-:-:S05]  /*11340*/  VIADD R2, R6, 0x60 ;  /* 0x0000006006027836 */ /* 0x000fca0000000000 */
[----:B------:R-:W-:Y:S01]  /*11350*/  ISETP.GE.AND P1, PT, R2, R5, PT ;  /* 0x000000050200720c */ /* 0x000fe20003f26270 */
[----:B------:R-:W-:Y:S02]  /*11360*/  IMAD.MOV.U32 R13, RZ, RZ, R4 ;  /* 0x000000ffff0d7224 */ /* 0x000fe400078e0004 */
[----:B------:R-:W-:-:S10]  /*11370*/  IMAD.MOV.U32 R12, RZ, RZ, 0x7 ;  /* 0x00000007ff0c7424 */ /* 0x000fd400078e00ff */
[----:B------:R-:W-:-:S04]  /*11380*/  @!P1 IADD3 R14, P2, R30, R14, RZ ;  /* 0x0000000e1e0e9210 */ /* 0x000fc80007f5e0ff */
[----:B------:R-:W-:Y:S01]  /*11390*/  @!P1 IADD3.X R7, RZ, R8, RZ, P2, !PT ;  /* 0x00000008ff079210 */ /* 0x000fe200017fe4ff */
[----:B------:R-:W-:-:S08]  /*113a0*/  @!P1 IMAD.MOV.U32 R2, RZ, RZ, R14 ;  /* 0x000000ffff029224 */ /* 0x000fd000078e000e */
[----:B------:R-:W-:Y:S05]  /*113b0*/  WARPSYNC.COLLECTIVE R15, `(.L_x_7427) ;  /* 0x000000000f087348 */ /* 0x000fea0003c00000 */
[----:B------:R0:W1:Y:S02]  /*113c0*/  SHFL.IDX P6, R14, R13, R12, R11 ;  /* 0x0000000c0d0e7389 */ /* 0x00006400000c000b */
[----:B01----:R-:W-:Y:S01]  /*113d0*/  ENDCOLLECTIVE ;  /* 0x000000000000791b */ /* 0x003fe20003800000 */
.L_x_7427:
[----:B------:R-:W-:-:S05]  /*113e0*/  @!P1 IMAD.MOV.U32 R3, RZ, RZ, R7 ;  /* 0x000000ffff039224 */ /* 0x000fca00078e0007 */
        /* <DEDUP_REMOVED lines=9> */
.L_x_7428:
[----:B------:R-:W-:Y:S05]  /*11480*/  BRA `(.L_x_7429) ;  /* 0xffffffb4008c7947 */ /* 0x000fea000383ffff */
.L_x_7327:
[----:B0-----:R0:W2:Y:S02]  /*11490*/  SYNCS.PHASECHK.TRANS64.TRYWAIT P0, [R25+URZ+0x22820], R0 ;  /* 0x02282000190075a7 */ /* 0x0010a4000800017f */
[----:B--2---:R-:W-:Y:S05]  /*114a0*/  @!P0 NANOSLEEP.SYNCS 0x989680 ;  /* 0x009896800000895d */ /* 0x004fea0003900000 */
[----:B------:R-:W2:Y:S02]  /*114b0*/  @!P0 SYNCS.PHASECHK.TRANS64 P0, [R25+URZ+0x22820], R0 ;  /* 0x02282000190085a7 */ /* 0x000ea4000800007f */
[----:B--2---:R-:W-:Y:S05]  /*114c0*/  @!P0 BRA `(.L_x_7327) ;  /* 0xfffffffc00f08947 */ /* 0x004fea000383ffff */
[----:B------:R-:W-:Y:S05]  /*114d0*/  BRA `(.L_x_7430) ;  /* 0xffffffb400bc7947 */ /* 0x000fea000383ffff */
.L_x_7330:
[----:B0-----:R0:W1:Y:S02]  /*114e0*/  SYNCS.PHASECHK.TRANS64.TRYWAIT P1, [R3+URZ+0x22880], R26 ;  /* 0x0228801a030075a7 */ /* 0x001064000802017f */
[----:B-1----:R-:W-:Y:S05]  /*114f0*/  @!P1 NANOSLEEP.SYNCS 0x989680 ;  /* 0x009896800000995d */ /* 0x002fea0003900000 */
[----:B------:R-:W1:Y:S02]  /*11500*/  @!P1 SYNCS.PHASECHK.TRANS64 P1, [R3+URZ+0x22880], R26 ;  /* 0x0228801a030095a7 */ /* 0x000e64000802007f */
[----:B-1----:R-:W-:Y:S05]  /*11510*/  @!P1 BRA `(.L_x_7330) ;  /* 0xfffffffc00f09947 */ /* 0x002fea000383ffff */
[----:B------:R-:W-:Y:S05]  /*11520*/  BRA `(.L_x_7431) ;  /* 0xffffffb800c87947 */ /* 0x000fea000383ffff */
.L_x_7331:
        /* <DEDUP_REMOVED lines=8> */
.L_x_7433:
[----:B------:R-:W-:Y:S05]  /*115b0*/  BSYNC B0 ;  /* 0x0000000000007941 */ /* 0x000fea0003800000 */
.L_x_7432:
        /* <DEDUP_REMOVED lines=9> */
.L_x_7434:
[----:B------:R-:W-:Y:S01]  /*11650*/  MOV R13, R7 ;  /* 0x00000007000d7202 */ /* 0x000fe20000000f00 */
[----:B------:R-:W-:Y:S02]  /*11660*/  IMAD.MOV.U32 R12, RZ, RZ, 0x1 ;  /* 0x00000001ff0c7424 */ /* 0x000fe400078e00ff */
[----:B------:R-:W-:-:S07]  /*11670*/  IMAD.MOV.U32 R4, RZ, RZ, R14 ;  /* 0x000000ffff047224 */ /* 0x000fce00078e000e */
[----:B------:R-:W-:Y:S05]  /*11680*/  WARPSYNC.COLLECTIVE R15, `(.L_x_7435) ;  /* 0x000000000f087348 */ /* 0x000fea0003c00000 */
[----:B------:R0:W1:Y:S02]  /*11690*/  SHFL.IDX P6, R14, R13, R12, R11 ;  /* 0x0000000c0d0e7389 */ /* 0x00006400000c000b */
[----:B01----:R-:W-:Y:S01]  /*116a0*/  ENDCOLLECTIVE ;  /* 0x000000000000791b */ /* 0x003fe20003800000 */
.L_x_7435:
[----:B------:R-:W-:-:S05]  /*116b0*/  IADD3 R4, P1, R30, R4, RZ ;  /* 0x000000041e047210 */ /* 0x000fca0007f3e0ff */
[----:B------:R-:W-:-:S05]  /*116c0*/  IMAD.X R5, RZ, RZ, R5, P1 ;  /* 0x000000ffff057224 */ /* 0x000fca00008e0605 */
[----:B------:R-:W-:Y:S01]  /*116d0*/  @!PT LDS RZ, [RZ] ;  /* 0x00000000fffff984 */ /* 0x000fe20000000800 */
[----:B------:R-:W-:Y:S01]  /*116e0*/  @!PT LDS RZ, [RZ] ;  /* 0x00000000fffff984 */ /* 0x000fe20000000800 */
[----:B------:R-:W-:Y:S01]  /*116f0*/  @!PT LDS RZ, [RZ] ;  /* 0x00000000fffff984 */ /* 0x000fe20000000800 */
[----:B------:R0:W-:Y:S01]  /*11700*/  LDGSTS.E.BYPASS.LTC128B.128 [R17+0xa400], desc[UR48][R4.64], !P2 ;  /* 0x0a40000004117fae */ /* 0x0001e2000d101d70 */
[----:B------:R-:W-:Y:S02]  /*11710*/  IMAD.MOV.U32 R13, RZ, RZ, R6 ;  /* 0x000000ffff0d7224 */ /* 0x000fe400078e0006 */
[----:B------:R-:W-:-:S07]  /*11720*/  IMAD.MOV.U32 R27, RZ, RZ, R14 ;  /* 0x000000ffff1b7224 */ /* 0x000fce00078e000e */
[----:B0-----:R-:W-:Y:S05]  /*11730*/  WARPSYNC.COLLECTIVE R15, `(.L_x_7436) ;  /* 0x000000000f087348 */ /* 0x001fea0003c00000 */
[----:B------:R1:W2:Y:S02]  /*11740*/  SHFL.IDX P6, R14, R13, R12, R11 ;  /* 0x0000000c0d0e7389 */ /* 0x0002a400000c000b */
[----:B012---:R-:W-:Y:S01]  /*11750*/  ENDCOLLECTIVE ;  /* 0x000000000000791b */ /* 0x007fe20003800000 */
.L_x_7436:
        /* <DEDUP_REMOVED lines=9> */
.L_x_7437:
[----:B------:R-:W-:Y:S01]  /*117f0*/  @!PT LDS RZ, [RZ] ;  /* 0x00000000fffff984 */ /* 0x000fe20000000800 */
[----:B------:R-:W-:Y:S01]  /*11800*/  @!PT LDS RZ, [RZ] ;  /* 0x00000000fffff984 */ /* 0x000fe20000000800 */
[----:B------:R-:W-:Y:S01]  /*11810*/  @!PT LDS RZ, [RZ] ;  /* 0x00000000fffff984 */ /* 0x000fe20000000800 */
[----:B------:R0:W-:Y:S01]  /*11820*/  LDGSTS.E.BYPASS.LTC128B.128 [R17+0xac00], desc[UR48][R4.64], !P2 ;  /* 0x0ac0000004117fae */ /* 0x0001e2000d101d70 */
[----:B------:R-:W-:Y:S01]  /*11830*/  IMAD.MOV.U32 R13, RZ, RZ, R6 ;  /* 0x000000ffff0d7224 */ /* 0x000fe200078e0006 */
[----:B0-----:R-:W-:-:S07]  /*11840*/  MOV R5, R14 ;  /* 0x0000000e00057202 */ /* 0x001fce0000000f00 */
[----:B------:R-:W-:Y:S05]  /*11850*/  WARPSYNC.COLLECTIVE R15, `(.L_x_7438) ;  /* 0x000000000f087348 */ /* 0x000fea0003c00000 */
[----:B------:R0:W1:Y:S02]  /*11860*/  SHFL.IDX P6, R14, R13, R12, R11 ;  /* 0x0000000c0d0e7389 */ /* 0x00006400000c000b */
[----:B01----:R-:W-:Y:S01]  /*11870*/  ENDCOLLECTIVE ;  /* 0x000000000000791b */ /* 0x003fe20003800000 */
.L_x_7438:
[----:B------:R-:W-:Y:S02]  /*11880*/  IMAD.MOV.U32 R13, RZ, RZ, R7 ;  /* 0x000000ffff0d7224 */ /* 0x000fe400078e0007 */
[----:B------:R-:W-:Y:S02]  /*11890*/  IMAD.MOV.U32 R12, RZ, RZ, 0x3 ;  /* 0x00000003ff0c7424 */ /* 0x000fe400078e00ff */
[----:B------:R-:W-:-:S07]  /*118a0*/  IMAD.MOV.U32 R4, RZ, RZ, R14 ;  /* 0x000000ffff047224 */ /* 0x000fce00078e000e */
[----:B------:R-:W-:Y:S05]  /*118b0*/  WARPSYNC.COLLECTIVE R15, `(.L_x_7439) ;  /* 0x000000000f087348 */ /* 0x000fea0003c00000 */
[----:B------:R0:W1:Y:S02]  /*118c0*/  SHFL.IDX P6, R14, R13, R12, R11 ;  /* 0x0000000c0d0e7389 */ /* 0x00006400000c000b */
[----:B01----:R-:W-:Y:S01]  /*118d0*/  ENDCOLLECTIVE ;  /* 0x000000000000791b */ /* 0x003fe20003800000 */
.L_x_7439:
[----:B------:R-:W-:-:S05]  /*118e0*/  IADD3 R4, P1, R30, R4, RZ ;  /* 0x000000041e047210 */ /* 0x000fca0007f3e0ff */
[----:B------:R-:W-:-:S05]  /*118f0*/  IMAD.X R5, RZ, RZ, R5, P1 ;  /* 0x000000ffff057224 */ /* 0x000fca00008e0605 */
        /* <DEDUP_REMOVED lines=9> */
.L_x_7440:
[----:B------:R-:W-:Y:S02]  /*11990*/  IMAD.MOV.U32 R13, RZ, RZ, R7 ;  /* 0x000000ffff0d7224 */ /* 0x000fe400078e0007 */
[----:B------:R-:W-:Y:S02]  /*119a0*/  IMAD.MOV.U32 R12, RZ, RZ, 0x4 ;  /* 0x00000004ff0c7424 */ /* 0x000fe400078e00ff */
[----:B------:R-:W-:-:S07]  /*119b0*/  IMAD.MOV.U32 R4, RZ, RZ, R14 ;  /* 0x000000ffff047224 */ /* 0x000fce00078e000e */
[----:B------:R-:W-:Y:S05]  /*119c0*/  WARPSYNC.COLLECTIVE R15, `(.L_x_7441) ;  /* 0x000000000f087348 */ /* 0x000fea0003c00000 */
[----:B------:R0:W1:Y:S02]  /*119d0*/  SHFL.IDX P6, R14, R13, R12, R11 ;  /* 0x0000000c0d0e7389 */ /* 0x00006400000c000b */
[----:B01----:R-:W-:Y:S01]  /*119e0*/  ENDCOLLECTIVE ;  /* 0x000000000000791b */ /* 0x003fe20003800000 */
.L_x_7441:
[----:B------:R-:W-:-:S04]  /*119f0*/  IADD3 R4, P1, R30, R4, RZ ;  /* 0x000000041e047210 */ /* 0x000fc80007f3e0ff */
[----:B------:R-:W-:-:S05]  /*11a00*/  IADD3.X R5, RZ, R5, RZ, P1, !PT ;  /* 0x00000005ff057210 */ /* 0x000fca0000ffe4ff */
        /* <DEDUP_REMOVED lines=9> */
.L_x_7442:
[----:B------:R-:W-:Y:S02]  /*11aa0*/  IMAD.MOV.U32 R13, RZ, RZ, R7 ;  /* 0x000000ffff0d7224 */ /* 0x000fe400078e0007 */
[----:B------:R-:W-:Y:S02]  /*11ab0*/  IMAD.MOV.U32 R12, RZ, RZ, 0x5 ;  /* 0x00000005ff0c7424 */ /* 0x000fe400078e00ff */
[----:B------:R-:W-:-:S07]  /*11ac0*/  IMAD.MOV.U32 R4, RZ, RZ, R14 ;  /* 0x000000ffff047224 */ /* 0x000fce00078e000e */
[----:B------:R-:W-:Y:S05]  /*11ad0*/  WARPSYNC.COLLECTIVE R15, `(.L_x_7443) ;  /* 0x000000000f087348 */ /* 0x000fea0003c00000 */
[----:B------:R0:W1:Y:S02]  /*11ae0*/  SHFL.IDX P6, R14, R13, R12, R11 ;  /* 0x0000000c0d0e7389 */ /* 0x00006400000c000b */
[----:B01----:R-:W-:Y:S01]  /*11af0*/  ENDCOLLECTIVE ;  /* 0x000000000000791b */ /* 0x003fe20003800000 */
.L_x_7443:
[----:B------:R-:W-:-:S05]  /*11b00*/  IADD3 R4, P1, R30, R4, RZ ;  /* 0x000000041e047210 */ /* 0x000fca0007f3e0ff */
[----:B------:R-:W-:-:S05]  /*11b10*/  IMAD.X R5, RZ, RZ, R5, P1 ;  /* 0x000000ffff057224 */ /* 0x000fca00008e0605 */
        /* <DEDUP_REMOVED lines=9> */
.L_x_7444:
[----:B------:R-:W-:Y:S02]  /*11bb0*/  IMAD.MOV.U32 R13, RZ, RZ, R7 ;  /* 0x000000ffff0d7224 */ /* 0x000fe400078e0007 */
[----:B------:R-:W-:Y:S02]  /*11bc0*/  IMAD.MOV.U32 R12, RZ, RZ, 0x6 ;  /* 0x00000006ff0c7424 */ /* 0x000fe400078e00ff */
[----:B------:R-:W-:-:S07]  /*11bd0*/  IMAD.MOV.U32 R4, RZ, RZ, R14 ;  /* 0x000000ffff047224 */ /* 0x000fce00078e000e */
[----:B------:R-:W-:Y:S05]  /*11be0*/  WARPSYNC.COLLECTIVE R15, `(.L_x_7445) ;  /* 0x000000000f087348 */ /* 0x000fea0003c00000 */
[----:B------:R0:W1:Y:S02]  /*11bf0*/  SHFL.IDX P6, R14, R13, R12, R11 ;  /* 0x0000000c0d0e7389 */ /* 0x00006400000c000b */
[----:B01----:R-:W-:Y:S01]  /*11c00*/  ENDCOLLECTIVE ;  /* 0x000000000000791b */ /* 0x003fe20003800000 */
.L_x_7445:
        /* <DEDUP_REMOVED lines=11> */
.L_x_7446:
[----:B------:R-:W-:Y:S01]  /*11cc0*/  MOV R13, R7 ;  /* 0x00000007000d7202 */ /* 0x000fe20000000f00 */
[----:B------:R-:W-:Y:S02]  /*11cd0*/  IMAD.MOV.U32 R12, RZ, RZ, 0x7 ;  /* 0x00000007ff0c7424 */ /* 0x000fe400078e00ff */
[----:B------:R-:W-:-:S07]  /*11ce0*/  IMAD.MOV.U32 R4, RZ, RZ, R14 ;  /* 0x000000ffff047224 */ /* 0x000fce00078e000e */
[----:B------:R-:W-:Y:S05]  /*11cf0*/  WARPSYNC.COLLECTIVE R15, `(.L_x_7447) ;  /* 0x000000000f087348 */ /* 0x000fea0003c00000 */
[----:B------:R0:W1:Y:S02]  /*11d00*/  SHFL.IDX P6, R14, R13, R12, R11 ;  /* 0x0000000c0d0e7389 */ /* 0x00006400000c000b */
[----:B01----:R-:W-:Y:S01]  /*11d10*/  ENDCOLLECTIVE ;  /* 0x000000000000791b */ /* 0x003fe20003800000 */
.L_x_7447:
[----:B------:R-:W-:Y:S01]  /*11d20*/  IMAD.MOV.U32 R13, RZ, RZ, R6 ;  /* 0x000000ffff0d7224 */ /* 0x000fe200078e0006 */
[----:B------:R-:W-:-:S05]  /*11d30*/  IADD3 R6, P1, R30, R4, RZ ;  /* 0x000000041e067210 */ /* 0x000fca0007f3e0ff */
[----:B------:R-:W-:Y:S02]  /*11d40*/  IMAD.X R7, RZ, RZ, R27, P1 ;  /* 0x000000ffff077224 */ /* 0x000fe400008e061b */
[----:B------:R-:W-:-:S03]  /*11d50*/  IMAD.MOV.U32 R5, RZ, RZ, R14 ;  /* 0x000000ffff057224 */ /* 0x000fc600078e000e */
[----:B------:R-:W-:Y:S01]  /*11d60*/  @!PT LDS RZ, [RZ] ;  /* 0x00000000fffff984 */ /* 0x000fe20000000800 */
[----:B------:R-:W-:Y:S01]  /*11d70*/  @!PT LDS RZ, [RZ] ;  /* 0x00000000fffff984 */ /* 0x000fe20000000800 */
[----:B------:R-:W-:Y:S01]  /*11d80*/  @!PT LDS RZ, [RZ] ;  /* 0x00000000fffff984 */ /* 0x000fe20000000800 */
[----:B------:R0:W-:Y:S04]  /*11d90*/  LDGSTS.E.BYPASS.LTC128B.128 [R17+0xd400], desc[UR48][R6.64], !P2 ;  /* 0x0d40000006117fae */ /* 0x0001e8000d101d70 */
[----:B0-----:R-:W-:Y:S05]  /*11da0*/  WARPSYNC.COLLECTIVE R15, `(.L_x_7448) ;  /* 0x000000000f087348 */ /* 0x001fea0003c00000 */
[----:B------:R1:W2:Y:S02]  /*11db0*/  SHFL.IDX P6, R14, R13, R12, R11 ;  /* 0x0000000c0d0e7389 */ /* 0x0002a400000c000b */
[----:B012---:R-:W-:Y:S01]  /*11dc0*/  ENDCOLLECTIVE ;  /* 0x000000000000791b */ /* 0x007fe20003800000 */
.L_x_7448:
[----:B------:R-:W-:Y:S02]  /*11dd0*/  IMAD.MOV.U32 R13, RZ, RZ, R19 ;  /* 0x000000ffff0d7224 */ /* 0x000fe400078e0013 */
[----:B------:R-:W-:Y:S02]  /*11de0*/  IMAD.MOV.U32 R12, RZ, RZ, RZ ;  /* 0x000000ffff0c7224 */ /* 0x000fe400078e00ff */
[----:B------:R-:W-:-:S05]  /*11df0*/  IMAD.MOV.U32 R11, RZ, RZ, R14 ;  /* 0x000000ffff0b7224 */ /* 0x000fca00078e000e */
[----:B------:R-:W-:Y:S02]  /*11e00*/  IADD3 R4, P1, R30, R11, RZ ;  /* 0x0000000b1e047210 */ /* 0x000fe40007f3e0ff */
[----:B------:R-:W-:-:S03]  /*11e10*/  MOV R11, 0x181f ;  /* 0x0000181f000b7802 */ /* 0x000fc60000000f00 */
[----:B------:R-:W-:-:S08]  /*11e20*/  IMAD.X R5, RZ, RZ, R5, P1 ;  /* 0x000000ffff057224 */ /* 0x000fd000008e0605 */
[----:B------:R-:W-:Y:S05]  /*11e30*/  WARPSYNC.COLLECTIVE R15, `(.L_x_7449) ;  /* 0x000000000f087348 */ /* 0x000fea0003c00000 */
[----:B------:R0:W1:Y:S02]  /*11e40*/  SHFL.IDX P6, R14, R13, R12, R11 ;  /* 0x0000000c0d0e7389 */ /* 0x00006400000c000b */
[----:B01----:R-:W-:Y:S01]  /*11e50*/  ENDCOLLECTIVE ;  /* 0x000000000000791b */ /* 0x003fe20003800000 */
.L_x_7449:
        /* <DEDUP_REMOVED lines=9> */
.L_x_7450:
[----:B------:R-:W-:Y:S02]  /*11ef0*/  IMAD.MOV.U32 R13, RZ, RZ, R19 ;  /* 0x000000ffff0d7224 */ /* 0x000fe400078e0013 */
[----:B------:R-:W-:Y:S02]  /*11f00*/  IMAD.MOV.U32 R12, RZ, RZ, 0x1 ;  /* 0x00000001ff0c7424 */ /* 0x000fe400078e00ff */
[----:B------:R-:W-:-:S07]  /*11f10*/  IMAD.MOV.U32 R7, RZ, RZ, R14 ;  /* 0x000000ffff077224 */ /* 0x000fce00078e000e */
[----:B------:R-:W-:Y:S05]  /*11f20*/  WARPSYNC.COLLECTIVE R15, `(.L_x_7451) ;  /* 0x000000000f087348 */ /* 0x000fea0003c00000 */
[----:B------:R0:W1:Y:S02]  /*11f30*/  SHFL.IDX P6, R14, R13, R12, R11 ;  /* 0x0000000c0d0e7389 */ /* 0x00006400000c000b */
[----:B01----:R-:W-:Y:S01]  /*11f40*/  ENDCOLLECTIVE ;  /* 0x000000000000791b */ /* 0x003fe20003800000 */
.L_x_7451:
        /* <DEDUP_REMOVED lines=11> */
.L_x_7452:
[----:B------:R-:W-:Y:S05]  /*12000*/  BRA `(.L_x_7453) ;  /* 0xffffffb400807947 */ /* 0x000fea000383ffff */
.L_x_7334:
[----:B--2---:R2:W3:Y:S02]  /*12010*/  SYNCS.PHASECHK.TRANS64.TRYWAIT P1, [R3+URZ+0x22840], R26 ;  /* 0x0228401a030075a7 */ /* 0x0044e4000802017f */
[----:B---3--:R-:W-:Y:S05]  /*12020*/  @!P1 NANOSLEEP.SYNCS 0x989680 ;  /* 0x009896800000995d */ /* 0x008fea0003900000 */
[----:B------:R-:W3:Y:S02]  /*12030*/  @!P1 SYNCS.PHASECHK.TRANS64 P1, [R3+URZ+0x22840], R26 ;  /* 0x0228401a030095a7 */ /* 0x000ee4000802007f */
[----:B---3--:R-:W-:Y:S05]  /*12040*/  @!P1 BRA `(.L_x_7334) ;  /* 0xfffffffc00f09947 */ /* 0x008fea000383ffff */
[----:B------:R-:W-:Y:S05]  /*12050*/  BRA `(.L_x_7454) ;  /* 0xffffffb400c07947 */ /* 0x000fea000383ffff */
.L_x_7335:
[----:B------:R-:W-:Y:S01]  /*12060*/  BSSY B0, `(.L_x_7455) ;  /* 0x0000008000007945 */ /* 0x000fe20003800000 */
[----:B------:R-:W-:Y:S01]  /*12070*/  MOV R13, R7 ;  /* 0x00000007000d7202 */ /* 0x000fe20000000f00 */
[----:B------:R-:W-:Y:S02]  /*12080*/  IMAD.MOV.U32 R12, RZ, RZ, RZ ;  /* 0x000000ffff0c7224 */ /* 0x000fe400078e00ff */
[----:B------:R-:W-:Y:S02]  /*12090*/  IMAD.MOV.U32 R11, RZ, RZ, 0x181f ;  /* 0x0000181fff0b7424 */ /* 0x000fe400078e00ff */
[----:B------:R-:W-:-:S07]  /*120a0*/  IMAD.MOV.U32 R15, RZ, RZ, -0x1 ;  /* 0xffffffffff0f7424 */ /* 0x000fce00078e00ff */
[----:B012---:R-:W-:Y:S05]  /*120b0*/  WARPSYNC.COLLECTIVE R15, `(.L_x_7456) ;  /* 0x000000000f087348 */ /* 0x007fea0003c00000 */
[----:B------:R3:W4:Y:S02]  /*120c0*/  SHFL.IDX P6, R14, R13, R12, R11 ;  /* 0x0000000c0d0e7389 */ /* 0x00072400000c000b */
[----:B01234-:R-:W-:Y:S01]  /*120d0*/  ENDCOLLECTIVE ;  /* 0x000000000000791b */ /* 0x01ffe20003800000 */
.L_x_7456:
[----:B------:R-:W-:Y:S05]  /*120e0*/  BSYNC B0 ;  /* 0x0000000000007941 */ /* 0x000fea0003800000 */
.L_x_7455:
        /* <DEDUP_REMOVED lines=9> */
.L_x_7457:
[----:B------:R-:W-:Y:S02]  /*12180*/  VIADD R8, R8, UR42 ;  /* 0x0000002a08087c36 */ /* 0x000fe40008000000 */
[----:B------:R-:W-:Y:S02]  /*12190*/  IMAD.MOV.U32 R13, RZ, RZ, R7 ;  /* 0x000000ffff0d7224 */ /* 0x000fe400078e0007 */
[----:B------:R-:W-:Y:S01]  /*121a0*/  IMAD.MOV.U32 R12, RZ, RZ, 0x1 ;  /* 0x00000001ff0c7424 */ /* 0x000fe200078e00ff */
[----:B------:R-:W-:-:S13]  /*121b0*/  IADD3 R4, P1, R30, R14, RZ ;  /* 0x0000000e1e047210 */ /* 0x000fda0007f3e0ff */
[----:B------:R-:W-:Y:S05]  /*121c0*/  WARPSYNC.COLLECTIVE R15, `(.L_x_7458) ;  /* 0x000000000f087348 */ /* 0x000fea0003c00000 */
[----:B------:R0:W1:Y:S02]  /*121d0*/  SHFL.IDX P6, R14, R13, R12, R11 ;  /* 0x0000000c0d0e7389 */ /* 0x00006400000c000b */
[----:B01----:R-:W-:Y:S01]  /*121e0*/  ENDCOLLECTIVE ;  /* 0x000000000000791b */ /* 0x003fe20003800000 */
.L_x_7458:
[----:B------:R-:W-:-:S05]  /*121f0*/  IADD3.X R5, RZ, R5, RZ, P1, !PT ;  /* 0x00000005ff057210 */ /* 0x000fca0000ffe4ff */
        /* <DEDUP_REMOVED lines=9> */
.L_x_7459:
[----:B------:R-:W-:Y:S02]  /*12290*/  IMAD.MOV.U32 R13, RZ, RZ, R7 ;  /* 0x000000ffff0d7224 */ /* 0x000fe400078e0007 */
[----:B------:R-:W-:Y:S01]  /*122a0*/  IMAD.MOV.U32 R12, RZ, RZ, 0x2 ;  /* 0x00000002ff0c7424 */ /* 0x000fe200078e00ff */
[----:B------:R-:W-:-:S13]  /*122b0*/  IADD3 R4, P1, R30, R14, RZ ;  /* 0x0000000e1e047210 */ /* 0x000fda0007f3e0ff */
[----:B------:R-:W-:Y:S05]  /*122c0*/  WARPSYNC.COLLECTIVE R15, `(.L_x_7460) ;  /* 0x000000000f087348 */ /* 0x000fea0003c00000 */
[----:B------:R0:W1:Y:S02]  /*122d0*/  SHFL.IDX P6, R14, R13, R12, R11 ;  /* 0x0000000c0d0e7389 */ /* 0x00006400000c000b */
[----:B01----:R-:W-:Y:S01]  /*122e0*/  ENDCOLLECTIVE ;  /* 0x000000000000791b */ /* 0x003fe20003800000 */
.L_x_7460:
[----:B------:R-:W-:-:S05]  /*122f0*/  IMAD.X R5, RZ, RZ, R17, P1 ;  /* 0x000000ffff057224 */ /* 0x000fca00008e0611 */
[----:B------:R-:W-:Y:S01]  /*12300*/  @!PT LDS RZ, [RZ] ;  /* 0x00000000fffff984 */ /* 0x000fe20000000800 */
[----:B------:R-:W-:Y:S01]  /*12310*/  @!PT LDS RZ, [RZ] ;  /* 0x00000000fffff984 */ /* 0x000fe20000000800 */
[----:B------:R-:W-:Y:S01]  /*12320*/  @!PT LDS RZ, [RZ] ;  /* 0x00000000fffff984 */ /* 0x000fe20000000800 */
[----:B------:R0:W-:Y:S01]  /*12330*/  LDGSTS.E.BYPASS.LTC128B.128 [R8+0x18c00], desc[UR48][R4.64], !P2 ;  /* 0x18c0000004087fae */ /* 0x0001e2000d101d70 */
[----:B------:R-:W-:Y:S01]  /*12340*/  IMAD.MOV.U32 R13, RZ, RZ, R6 ;  /* 0x000000ffff0d7224 */ /* 0x000fe200078e0006 */
[----:B------:R-:W-:-:S07]  /*12350*/  MOV R16, R14 ;  /* 0x0000000e00107202 */ /* 0x000fce0000000f00 */
[----:B0-----:R-:W-:Y:S05]  /*12360*/  WARPSYNC.COLLECTIVE R15, `(.L_x_7461) ;  /* 0x000000000f087348 */ /* 0x001fea0003c00000 */
[----:B------:R1:W2:Y:S02]  /*12370*/  SHFL.IDX P6, R14, R13, R12, R11 ;  /* 0x0000000c0d0e7389 */ /* 0x0002a400000c000b */
[----:B012---:R-:W-:Y:S01]  /*12380*/  ENDCOLLECTIVE ;  /* 0x000000000000791b */ /* 0x007fe20003800000 */
.L_x_7461:
[----:B------:R-:W-:Y:S02]  /*12390*/  IMAD.MOV.U32 R13, RZ, RZ, R7 ;  /* 0x000000ffff0d7224 */ /* 0x000fe400078e0007 */
[----:B------:R-:W-:Y:S02]  /*123a0*/  IMAD.MOV.U32 R12, RZ, RZ, 0x3 ;  /* 0x00000003ff0c7424 */ /* 0x000fe400078e00ff */
[----:B------:R-:W-:-:S07]  /*123b0*/  IMAD.MOV.U32 R19, RZ, RZ, R14 ;  /* 0x000000ffff137224 */ /* 0x000fce00078e000e */
[----:B------:R-:W-:Y:S05]  /*123c0*/  WARPSYNC.COLLECTIVE R15, `(.L_x_7462) ;  /* 0x000000000f087348 */ /* 0x000fea0003c00000 */
[----:B------:R0:W1:Y:S02]  /*123d0*/  SHFL.IDX P6, R14, R13, R12, R11 ;  /* 0x0000000c0d0e7389 */ /* 0x00006400000c000b */
[----:B01----:R-:W-:Y:S01]  /*123e0*/  ENDCOLLECTIVE ;  /* 0x000000000000791b */ /* 0x003fe20003800000 */
.L_x_7462:
        /* <DEDUP_REMOVED lines=11> */
.L_x_7463:
[----:B------:R-:W-:Y:S01]  /*124a0*/  MOV R13, R7 ;  /* 0x00000007000d7202 */ /* 0x000fe20000000f00 */
[----:B------:R-:W-:Y:S01]  /*124b0*/  IMAD.MOV.U32 R12, RZ, RZ, 0x4 ;  /* 0x00000004ff0c7424 */ /* 0x000fe200078e00ff */
[----:B------:R-:W-:-:S13]  /*124c0*/  IADD3 R4, P1, R30, R14, RZ ;  /* 0x0000000e1e047210 */ /* 0x000fda0007f3e0ff */
[----:B------:R-:W-:Y:S05]  /*124d0*/  WARPSYNC.COLLECTIVE R15, `(.L_x_7464) ;  /* 0x000000000f087348 */ /* 0x000fea0003c00000 */
[----:B------:R0:W1:Y:S02]  /*124e0*/  SHFL.IDX P6, R14, R13, R12, R11 ;  /* 0x0000000c0d0e7389 */ /* 0x00006400000c000b */
[----:B01----:R-:W-:Y:S01]  /*124f0*/  ENDCOLLECTIVE ;  /* 0x000000000000791b */ /* 0x003fe20003800000 */
.L_x_7464:
        /* <DEDUP_REMOVED lines=10> */
.L_x_7465:
[----:B------:R-:W-:Y:S02]  /*125a0*/  IMAD.MOV.U32 R13, RZ, RZ, R7 ;  /* 0x000000ffff0d7224 */ /* 0x000fe400078e0007 */
[----:B------:R-:W-:Y:S02]  /*125b0*/  IMAD.MOV.U32 R12, RZ, RZ, 0x5 ;  /* 0x00000005ff0c7424 */ /* 0x000fe400078e00ff */
[----:B------:R-:W-:-:S07]  /*125c0*/  IMAD.MOV.U32 R19, RZ, RZ, R14 ;  /* 0x000000ffff137224 */ /* 0x000fce00078e000e */
[----:B------:R-:W-:Y:S05]  /*125d0*/  WARPSYNC.COLLECTIVE R15, `(.L_x_7466) ;  /* 0x000000000f087348 */ /* 0x000fea0003c00000 */
[----:B------:R0:W1:Y:S02]  /*125e0*/  SHFL.IDX P6, R14, R13, R12, R11 ;  /* 0x0000000c0d0e7389 */ /* 0x00006400000c000b */
[----:B01----:R-:W-:Y:S01]  /*125f0*/  ENDCOLLECTIVE ;  /* 0x000000000000791b */ /* 0x003fe20003800000 */
.L_x_7466:
[----:B------:R-:W-:-:S05]  /*12600*/  IADD3 R4, P1, R30, R19, RZ ;  /* 0x000000131e047210 */ /* 0x000fca0007f3e0ff */
[----:B------:R-:W-:-:S05]  /*12610*/  IMAD.X R5, RZ, RZ, R16, P1 ;  /* 0x000000ffff057224 */ /* 0x000fca00008e0610 */
[----:B------:R-:W-:Y:S01]  /*12620*/  @!PT LDS RZ, [RZ] ;  /* 0x00000000fffff984 */ /* 0x000fe20000000800 */
[----:B------:R-:W-:Y:S01]  /*12630*/  @!PT LDS RZ, [RZ] ;  /* 0x00000000fffff984 */ /* 0x000fe20000000800 */
[----:B------:R-:W-:Y:S01]  /*12640*/  @!PT LDS RZ, [RZ] ;  /* 0x00000000fffff984 */ /* 0x000fe20000000800 */
[----:B------:R0:W-:Y:S01]  /*12650*/  LDGSTS.E.BYPASS.LTC128B.128 [R8+0x1a400], desc[UR48][R4.64], !P2 ;  /* 0x1a40000004087fae */ /* 0x0001e2000d101d70 */
[----:B------:R-:W-:Y:S01]  /*12660*/  MOV R13, R6 ;  /* 0x00000006000d7202 */ /* 0x000fe20000000f00 */
[----:B------:R-:W-:-:S07]  /*12670*/  IMAD.MOV.U32 R18, RZ, RZ, R14 ;  /* 0x000000ffff127224 */ /* 0x000fce00078e000e */
[----:B0-----:R-:W-:Y:S05]  /*12680*/  WARPSYNC.COLLECTIVE R15, `(.L_x_7467) ;  /* 0x000000000f087348 */ /* 0x001fea0003c00000 */
[----:B------:R1:W2:Y:S02]  /*12690*/  SHFL.IDX P6, R14, R13, R12, R11 ;  /* 0x0000000c0d0e7389 */ /* 0x0002a400000c000b */
[----:B012---:R-:W-:Y:S01]  /*126a0*/  ENDCOLLECTIVE ;  /* 0x000000000000791b */ /* 0x007fe20003800000 */
.L_x_7467:
        /* <DEDUP_REMOVED lines=8> */
.L_x_7468:
        /* <DEDUP_REMOVED lines=9> */
.L_x_7469:
[----:B------:R-:W-:Y:S01]  /*127c0*/  IMAD.MOV.U32 R13, RZ, RZ, R7 ;  /* 0x000000ffff0d7224 */ /* 0x000fe200078e0007 */
[----:B------:R-:W-:Y:S01]  /*127d0*/  MOV R12, 0x7 ;  /* 0x00000007000c7802 */ /* 0x000fe20000000f00 */
[----:B------:R-:W-:-:S07]  /*127e0*/  IMAD.MOV.U32 R19, RZ, RZ, R14 ;  /* 0x000000ffff137224 */ /* 0x000fce00078e000e */
[----:B------:R-:W-:Y:S05]  /*127f0*/  WARPSYNC.COLLECTIVE R15, `(.L_x_7470) ;  /* 0x000000000f087348 */ /* 0x000fea0003c00000 */
[----:B------:R0:W1:Y:S02]  /*12800*/  SHFL.IDX P6, R14, R13, R12, R11 ;  /* 0x0000000c0d0e7389 */ /* 0x00006400000c000b */
[----:B01----:R-:W-:Y:S01]  /*12810*/  ENDCOLLECTIVE ;  /* 0x000000000000791b */ /* 0x003fe20003800000 */
.L_x_7470:
        /* <DEDUP_REMOVED lines=11> */
.L_x_7471:
[----:B------:R-:W-:Y:S02]  /*128d0*/  IMAD.MOV.U32 R13, RZ, RZ, R10 ;  /* 0x000000ffff0d7224 */ /* 0x000fe400078e000a */
[----:B------:R-:W-:Y:S02]  /*128e0*/  IMAD.MOV.U32 R12, RZ, RZ, RZ ;  /* 0x000000ffff0c7224 */ /* 0x000fe400078e00ff */
[----:B------:R-:W-:-:S05]  /*128f0*/  IMAD.MOV.U32 R11, RZ, RZ, R14 ;  /* 0x000000ffff0b7224 */ /* 0x000fca00078e000e */
[----:B------:R-:W-:Y:S01]  /*12900*/  IADD3 R4, P1, R30, R11, RZ ;  /* 0x0000000b1e047210 */ /* 0x000fe20007f3e0ff */
[----:B------:R-:W-:-:S04]  /*12910*/  IMAD.MOV.U32 R11, RZ, RZ, 0x181f ;  /* 0x0000181fff0b7424 */ /* 0x000fc800078e00ff */
[----:B------:R-:W-:-:S08]  /*12920*/  IMAD.X R5, RZ, RZ, R16, P1 ;  /* 0x000000ffff057224 */ /* 0x000fd000008e0610 */
[----:B------:R-:W-:Y:S05]  /*12930*/  WARPSYNC.COLLECTIVE R15, `(.L_x_7472) ;  /* 0x000000000f087348 */ /* 0x000fea0003c00000 */
[----:B------:R0:W1:Y:S02]  /*12940*/  SHFL.IDX P6, R14, R13, R12, R11 ;  /* 0x0000000c0d0e7389 */ /* 0x00006400000c000b */
[----:B01----:R-:W-:Y:S01]  /*12950*/  ENDCOLLECTIVE ;  /* 0x000000000000791b */ /* 0x003fe20003800000 */
.L_x_7472:
        /* <DEDUP_REMOVED lines=9> */
.L_x_7473:
[----:B------:R-:W-:Y:S02]  /*129f0*/  IMAD.MOV.U32 R13, RZ, RZ, R10 ;  /* 0x000000ffff0d7224 */ /* 0x000fe400078e000a */
[----:B------:R-:W-:Y:S02]  /*12a00*/  IMAD.MOV.U32 R12, RZ, RZ, 0x1 ;  /* 0x00000001ff0c7424 */ /* 0x000fe400078e00ff */
[----:B------:R-:W-:-:S07]  /*12a10*/  IMAD.MOV.U32 R7, RZ, RZ, R14 ;  /* 0x000000ffff077224 */ /* 0x000fce00078e000e */
[----:B------:R-:W-:Y:S05]  /*12a20*/  WARPSYNC.COLLECTIVE R15, `(.L_x_7474) ;  /* 0x000000000f087348 */ /* 0x000fea0003c00000 */
[----:B------:R0:W1:Y:S02]  /*12a30*/  SHFL.IDX P6, R14, R13, R12, R11 ;  /* 0x0000000c0d0e7389 */ /* 0x00006400000c000b */
[----:B01----:R-:W-:Y:S01]  /*12a40*/  ENDCOLLECTIVE ;  /* 0x000000000000791b */ /* 0x003fe20003800000 */
.L_x_7474:
        /* <DEDUP_REMOVED lines=11> */
.L_x_7475:
[----:B------:R-:W-:Y:S05]  /*12b00*/  BRA `(.L_x_7476) ;  /* 0xffffffb000647947 */ /* 0x000fea000383ffff */
.L_x_7338:
[----:B0-----:R0:W1:Y:S02]  /*12b10*/  SYNCS.PHASECHK.TRANS64.TRYWAIT P2, [R6+URZ+0x22870], R3 ;  /* 0x02287003060075a7 */ /* 0x001064000804017f */
[----:B-1----:R-:W-:Y:S05]  /*12b20*/  @!P2 NANOSLEEP.SYNCS 0x989680 ;  /* 0x009896800000a95d */ /* 0x002fea0003900000 */
[----:B------:R-:W1:Y:S02]  /*12b30*/  @!P2 SYNCS.PHASECHK.TRANS64 P2, [R6+URZ+0x22870], R3 ;  /* 0x022870030600a5a7 */ /* 0x000e64000804007f */
[----:B-1----:R-:W-:Y:S05]  /*12b40*/  @!P2 BRA `(.L_x_7338) ;  /* 0xfffffffc00f0a947 */ /* 0x002fea000383ffff */
[----:B------:R-:W-:Y:S05]  /*12b50*/  BRA `(.L_x_7477) ;  /* 0xffffffb000bc7947 */ /* 0x000fea000383ffff */
.L_x_7340:
[----:B0-----:R0:W1:Y:S02]  /*12b60*/  SYNCS.PHASECHK.TRANS64.TRYWAIT P2, [R6+URZ+0x22860], R3 ;  /* 0x02286003060075a7 */ /* 0x001064000804017f */
[----:B-1----:R-:W-:Y:S05]  /*12b70*/  @!P2 NANOSLEEP.SYNCS 0x989680 ;  /* 0x009896800000a95d */ /* 0x002fea0003900000 */
[----:B------:R-:W1:Y:S02]  /*12b80*/  @!P2 SYNCS.PHASECHK.TRANS64 P2, [R6+URZ+0x22860], R3 ;  /* 0x022860030600a5a7 */ /* 0x000e64000804007f */
[----:B-1----:R-:W-:Y:S05]  /*12b90*/  @!P2 BRA `(.L_x_7340) ;  /* 0xfffffffc00f0a947 */ /* 0x002fea000383ffff */
[----:B------:R-:W-:Y:S05]  /*12ba0*/  BRA `(.L_x_7478) ;  /* 0xffffffb000cc7947 */ /* 0x000fea000383ffff */
.L_x_7347:
[----:B0-----:R0:W2:Y:S02]  /*12bb0*/  SYNCS.PHASECHK.TRANS64.TRYWAIT P0, [R16+URZ+0x22870], R3 ;  /* 0x02287003100075a7 */ /* 0x0010a4000800017f */
[----:B--2---:R-:W-:Y:S05]  /*12bc0*/  @!P0 NANOSLEEP.SYNCS 0x989680 ;  /* 0x009896800000895d */ /* 0x004fea0003900000 */
[----:B------:R-:W2:Y:S02]  /*12bd0*/  @!P0 SYNCS.PHASECHK.TRANS64 P0, [R16+URZ+0x22870], R3 ;  /* 0x02287003100085a7 */ /* 0x000ea4000800007f */
[----:B--2---:R-:W-:Y:S05]  /*12be0*/  @!P0 BRA `(.L_x_7347) ;  /* 0xfffffffc00f08947 */ /* 0x004fea000383ffff */
[----:B------:R-:W-:Y:S05]  /*12bf0*/  BRA `(.L_x_7479) ;  /* 0xffffffb800707947 */ /* 0x000fea000383ffff */
.L_x_7349:
[----:B0-----:R0:W2:Y:S02]  /*12c00*/  SYNCS.PHASECHK.TRANS64.TRYWAIT P0, [R16+URZ+0x22860], R5 ;  /* 0x02286005100075a7 */ /* 0x0010a4000800017f */
[----:B--2---:R-:W-:Y:S05]  /*12c10*/  @!P0 NANOSLEEP.SYNCS 0x989680 ;  /* 0x009896800000895d */ /* 0x004fea0003900000 */
[----:B------:R-:W2:Y:S02]  /*12c20*/  @!P0 SYNCS.PHASECHK.TRANS64 P0, [R16+URZ+0x22860], R5 ;  /* 0x02286005100085a7 */ /* 0x000ea4000800007f */
[----:B--2---:R-:W-:Y:S05]  /*12c30*/  @!P0 BRA `(.L_x_7349) ;  /* 0xfffffffc00f08947 */ /* 0x004fea000383ffff */
[----:B------:R-:W-:Y:S05]  /*12c40*/  BRA `(.L_x_7480) ;  /* 0xffffffb800907947 */ /* 0x000fea000383ffff */
.L_x_7352:
[----:B0-----:R0:W3:Y:S02]  /*12c50*/  SYNCS.PHASECHK.TRANS64.TRYWAIT P0, [R6+URZ+0x22820], R3 ;  /* 0x02282003060075a7 */ /* 0x0010e4000800017f */
[----:B---3--:R-:W-:Y:S05]  /*12c60*/  @!P0 NANOSLEEP.SYNCS 0x989680 ;  /* 0x009896800000895d */ /* 0x008fea0003900000 */
[----:B------:R-:W3:Y:S02]  /*12c70*/  @!P0 SYNCS.PHASECHK.TRANS64 P0, [R6+URZ+0x22820], R3 ;  /* 0x02282003060085a7 */ /* 0x000ee4000800007f */
[----:B---3--:R-:W-:Y:S05]  /*12c80*/  @!P0 BRA `(.L_x_7352) ;  /* 0xfffffffc00f08947 */ /* 0x008fea000383ffff */
[----:B------:R-:W-:Y:S05]  /*12c90*/  BRA `(.L_x_7481) ;  /* 0xffffffc000147947 */ /* 0x000fea000383ffff */
.L_x_7354:
[----:B0-----:R0:W3:Y:S02]  /*12ca0*/  SYNCS.PHASECHK.TRANS64.TRYWAIT P1, [R5+URZ+0x22840], R4 ;  /* 0x02284004050075a7 */ /* 0x0010e4000802017f */
[----:B---3--:R-:W-:Y:S05]  /*12cb0*/  @!P1 NANOSLEEP.SYNCS 0x989680 ;  /* 0x009896800000995d */ /* 0x008fea0003900000 */
[----:B------:R-:W3:Y:S02]  /*12cc0*/  @!P1 SYNCS.PHASECHK.TRANS64 P1, [R5+URZ+0x22840], R4 ;  /* 0x02284004050095a7 */ /* 0x000ee4000802007f */
[----:B---3--:R-:W-:Y:S05]  /*12cd0*/  @!P1 BRA `(.L_x_7354) ;  /* 0xfffffffc00f09947 */ /* 0x008fea000383ffff */
[----:B------:R-:W-:Y:S05]  /*12ce0*/  BRA `(.L_x_7482) ;  /* 0xffffffc000507947 */ /* 0x000fea000383ffff */
.L_x_7356:
[----:B---3--:R3:W4:Y:S02]  /*12cf0*/  SYNCS.PHASECHK.TRANS64.TRYWAIT P1, [R3+URZ+0x22840], R0 ;  /* 0x02284000030075a7 */ /* 0x008724000802017f */
[----:B----4-:R-:W-:Y:S05]  /*12d00*/  @!P1 NANOSLEEP.SYNCS 0x989680 ;  /* 0x009896800000995d */ /* 0x010fea0003900000 */
[----:B------:R-:W4:Y:S02]  /*12d10*/  @!P1 SYNCS.PHASECHK.TRANS64 P1, [R3+URZ+0x22840], R0 ;  /* 0x02284000030095a7 */ /* 0x000f24000802007f */
[----:B----4-:R-:W-:Y:S05]  /*12d20*/  @!P1 BRA `(.L_x_7356) ;  /* 0xfffffffc00f09947 */ /* 0x010fea000383ffff */
[----:B------:R-:W-:Y:S05]  /*12d30*/  BRA `(.L_x_7483) ;  /* 0xffffffc0005c7947 */ /* 0x000fea000383ffff */
.L_x_7358:
[----:B----4-:R4:W0:Y:S02]  /*12d40*/  SYNCS.PHASECHK.TRANS64.TRYWAIT P1, [R5+URZ+0x22860], R4 ;  /* 0x02286004050075a7 */ /* 0x010824000802017f */
[----:B0-----:R-:W-:Y:S05]  /*12d50*/  @!P1 NANOSLEEP.SYNCS 0x989680 ;  /* 0x009896800000995d */ /* 0x001fea0003900000 */
[----:B------:R-:W0:Y:S02]  /*12d60*/  @!P1 SYNCS.PHASECHK.TRANS64 P1, [R5+URZ+0x22860], R4 ;  /* 0x02286004050095a7 */ /* 0x000e24000802007f */
[----:B0-----:R-:W-:Y:S05]  /*12d70*/  @!P1 BRA `(.L_x_7358) ;  /* 0xfffffffc00f09947 */ /* 0x001fea000383ffff */
[----:B------:R-:W-:Y:S05]  /*12d80*/  BRA `(.L_x_7484) ;  /* 0xffffffc000587947 */ /* 0x000fea000383ffff */
.L_x_7360:
[----:B------:R0:W0:Y:S02]  /*12d90*/  SYNCS.PHASECHK.TRANS64.TRYWAIT P1, [R3+URZ+0x22860], R0 ;  /* 0x02286000030075a7 */ /* 0x000024000802017f */
[----:B0-----:R-:W-:Y:S05]  /*12da0*/  @!P1 NANOSLEEP.SYNCS 0x989680 ;  /* 0x009896800000995d */ /* 0x001fea0003900000 */
[----:B------:R-:W0:Y:S02]  /*12db0*/  @!P1 SYNCS.PHASECHK.TRANS64 P1, [R3+URZ+0x22860], R0 ;  /* 0x02286000030095a7 */ /* 0x000e24000802007f */
[----:B0-----:R-:W-:Y:S05]  /*12dc0*/  @!P1 BRA `(.L_x_7360) ;  /* 0xfffffffc00f09947 */ /* 0x001fea000383ffff */
[----:B------:R-:W-:Y:S05]  /*12dd0*/  BRA `(.L_x_7485) ;  /* 0xffffffc000547947 */ /* 0x000fea000383ffff */
.L_x_7362:
[----:B------:R0:W0:Y:S02]  /*12de0*/  SYNCS.PHASECHK.TRANS64.TRYWAIT P1, [R5+URZ+0x22880], R4 ;  /* 0x02288004050075a7 */ /* 0x000024000802017f */
[----:B0-----:R-:W-:Y:S05]  /*12df0*/  @!P1 NANOSLEEP.SYNCS 0x989680 ;  /* 0x009896800000995d */ /* 0x001fea0003900000 */
[----:B------:R-:W0:Y:S02]  /*12e00*/  @!P1 SYNCS.PHASECHK.TRANS64 P1, [R5+URZ+0x22880], R4 ;  /* 0x02288004050095a7 */ /* 0x000e24000802007f */
[----:B0-----:R-:W-:Y:S05]  /*12e10*/  @!P1 BRA `(.L_x_7362) ;  /* 0xfffffffc00f09947 */ /* 0x001fea000383ffff */
[----:B------:R-:W-:Y:S05]  /*12e20*/  BRA `(.L_x_7486) ;  /* 0xffffffc000507947 */ /* 0x000fea000383ffff */
.L_x_7487:
        /* <DEDUP_REMOVED lines=13> */
.L_x_16284:


//--------------------- .text._ZN7cutlass13device_kernelIN5flash11enable_sm90INS1_16FlashAttnFwdSm90INS1_25CollectiveMainloopFwdSm90ILi2EN4cute5tupleIJNS5_1CILi1EEES8_S8_EEENS6_IJNS7_ILi128EEENS7_ILi160EEESA_EEELi128ENS_12float_e4m3_tEfNS_4arch4Sm90ELb0ELb0ELb0ELb1ELb1ELb0ELb0ELb1ELb1ELb1ELb1ELb0EEENS1_21CollectiveEpilogueFwdINS6_IJSA_SA_SB_EEES9_NS_10bfloat16_tESF_Li256ELb1ELb1ELb1ELb1EEENS1_36VarlenDynamicPersistentTileSchedulerILi128ELi160ELi256ELi128ELb1ELb1ELb1ELb0ELb1ELb1EEEEEEEEEvNT_6ParamsE --------------------------
	.section	.text._ZN7cutlass13device_kernelIN5flash11enable_sm90INS1_16FlashAttnFwdSm90INS1_25CollectiveMainloopFwdSm90ILi2EN4cute5tupleIJNS5_1CILi1EEES8_S8_EEENS6_IJNS7_ILi128EEENS7_ILi160EEESA_EEELi128ENS_12float_e4m3_tEfNS_4arch4Sm90ELb0ELb0ELb0ELb1ELb1ELb0ELb0ELb1ELb1ELb1ELb1ELb0EEENS1_21CollectiveEpilogueFwdINS6_IJSA_SA_SB_EEES9_NS_10bfloat16_tESF_Li256ELb1ELb1ELb1ELb1EEENS1_36VarlenDynamicPersistentTileSchedulerILi128ELi160ELi256ELi128ELb1ELb1ELb1ELb0ELb1ELb1EEEEEEEEEvNT_6ParamsE,"ax",@progbits
	.align	128
.text._ZN7cutlass13device_kernelIN5flash11enable_sm90INS1_16FlashAttnFwdSm90INS1_25CollectiveMainloopFwdSm90ILi2EN4cute5tupleIJNS5_1CILi1EEES8_S8_EEENS6_IJNS7_ILi128EEENS7_ILi160EEESA_EEELi128ENS_12float_e4m3_tEfNS_4arch4Sm90ELb0ELb0ELb0ELb1ELb1ELb0ELb0ELb1ELb1ELb1ELb1ELb0EEENS1_21CollectiveEpilogueFwdINS6_IJSA_SA_SB_EEES9_NS_10bfloat16_tESF_Li256ELb1ELb1ELb1ELb1EEENS1_36VarlenDynamicPersistentTileSchedulerILi128ELi160ELi256ELi128ELb1ELb1ELb1ELb0ELb1ELb1EEEEEEEEEvNT_6ParamsE:
        .type           _ZN7cutlass13device_kernelIN5flash11enable_sm90INS1_16FlashAttnFwdSm90INS1_25CollectiveMainloopFwdSm90ILi2EN4cute5tupleIJNS5_1CILi1EEES8_S8_EEENS6_IJNS7_ILi128EEENS7_ILi160EEESA_EEELi128ENS_12float_e4m3_tEfNS_4arch4Sm90ELb0ELb0ELb0ELb1ELb1ELb0ELb0ELb1ELb1ELb1ELb1ELb0EEENS1_21CollectiveEpilogueFwdINS6_IJSA_SA_SB_EEES9_NS_10bfloat16_tESF_Li256ELb1ELb1ELb1ELb1EEENS1_36VarlenDynamicPersistentTileSchedulerILi128ELi160ELi256ELi128ELb1ELb1ELb1ELb0ELb1ELb1EEEEEEEEEvNT_6ParamsE,@function
        .size           _ZN7cutlass13device_kernelIN5flash11enable_sm90INS1_16FlashAttnFwdSm90INS1_25CollectiveMainloopFwdSm90ILi2EN4cute5tupleIJNS5_1CILi1EEES8_S8_EEENS6_IJNS7_ILi128EEENS7_ILi160EEESA_EEELi128ENS_12float_e4m3_tEfNS_4arch4Sm90ELb0ELb0ELb0ELb1ELb1ELb0ELb0ELb1ELb1ELb1ELb1ELb0EEENS1_21CollectiveEpilogueFwdINS6_IJSA_SA_SB_EEES9_NS_10bfloat16_tESF_Li256ELb1ELb1ELb1ELb1EEENS1_36VarlenDynamicPersistentTileSchedulerILi128ELi160ELi256ELi128ELb1ELb1ELb1ELb0ELb1ELb1EEEEEEEEEvNT_6ParamsE,(.L_x_16285 - _ZN7cutlass13device_kernelIN5flash11enable_sm90INS1_16FlashAttnFwdSm90INS1_25CollectiveMainloopFwdSm90ILi2EN4cute5tupleIJNS5_1CILi1EEES8_S8_EEENS6_IJNS7_ILi128EEENS7_ILi160EEESA_EEELi128ENS_12float_e4m3_tEfNS_4arch4Sm90ELb0ELb0ELb0ELb1ELb1ELb0ELb0ELb1ELb1ELb1ELb1ELb0EEENS1_21CollectiveEpilogueFwdINS6_IJSA_SA_SB_EEES9_NS_10bfloat16_tESF_Li256ELb1ELb1ELb1ELb1EEENS1_36VarlenDynamicPersistentTileSchedulerILi128ELi160ELi256ELi128ELb1ELb1ELb1ELb0ELb1ELb1EEEEEEEEEvNT_6ParamsE)
        .other          _ZN7cutlass13device_kernelIN5flash11enable_sm90INS1_16FlashAttnFwdSm90INS1_25CollectiveMainloopFwdSm90ILi2EN4cute5tupleIJNS5_1CILi1EEES8_S8_EEENS6_IJNS7_ILi128EEENS7_ILi160EEESA_EEELi128ENS_12float_e4m3_tEfNS_4arch4Sm90ELb0ELb0ELb0ELb1ELb1ELb0ELb0ELb1ELb1ELb1ELb1ELb0EEENS1_21CollectiveEpilogueFwdINS6_IJSA_SA_SB_EEES9_NS_10bfloat16_tESF_Li256ELb1ELb1ELb1ELb1EEENS1_36VarlenDynamicPersistentTileSchedulerILi128ELi160ELi256ELi128ELb1ELb1ELb1ELb0ELb1ELb1EEEEEEEEEvNT_6ParamsE,@"STO_CUDA_ENTRY STV_DEFAULT"
_ZN7cutlass13device_kernelIN5flash11enable_sm90INS1_16FlashAttnFwdSm90INS1_25CollectiveMainloopFwdSm90ILi2EN4cute5tupleIJNS5_1CILi1EEES8_S8_EEENS6_IJNS7_ILi128EEENS7_ILi160EEESA_EEELi128ENS_12float_e4m3_tEfNS_4arch4Sm90ELb0ELb0ELb0ELb1ELb1ELb0ELb0ELb1ELb1ELb1ELb1ELb0EEENS1_21CollectiveEpilogueFwdINS6_IJSA_SA_SB_EEES9_NS_10bfloat16_tESF_Li256ELb1ELb1ELb1ELb1EEENS1_36VarlenDynamicPersistentTileSchedulerILi128ELi160ELi256ELi128ELb1ELb1ELb1ELb0ELb1ELb1EEEEEEEEEvNT_6ParamsE:
        /* <DEDUP_REMOVED lines=45> */
.L_x_7488:
        /* <DEDUP_REMOVED lines=22> */
.L_x_7489:
        /* <DEDUP_REMOVED lines=18> */
.L_x_7490:
        /* <DEDUP_REMOVED lines=22> */
.L_x_7491:
        /* <DEDUP_REMOVED lines=24> */
.L_x_7492:
        /* <DEDUP_REMOVED lines=8> */
.L_x_7494:
        /* <DEDUP_REMOVED lines=25> */
[----:B------:R-:W-:Y:S02]  /*0a40*/  UMOV UR46, URZ ;  /* 0x0000003f002e7c82 */ /* 0x000fe40008000000 */
[CC--:B------:R-:W-:Y:S02]  /*0a50*/  LEA.HI R2, R0.reuse, R223.reuse, RZ, 0x7 ;  /* 0x000000df00027211 */ /* 0x0c0fe400078f38ff */
[----:B------:R-:W-:-:S02]  /*0a60*/  LEA.HI R3, R0, R223, RZ, 0x4 ;  /* 0x000000df00037211 */ /* 0x000fc400078f20ff */
[----:B------:R-:W-:Y:S02]  /*0a70*/  LOP3.LUT R4, R2, 0xffffff80, RZ, 0xc0, !PT ;  /* 0xffffff8002047812 */ /* 0x000fe400078ec0ff */
[----:B------:R-:W-:Y:S02]  /*0a80*/  SHF.R.S32.HI R6, RZ, 0x4, R3 ;  /* 0x00000004ff067819 */ /* 0x000fe40000011403 */
[----:B------:R-:W-:Y:S01]  /*0a90*/  SHF.R.S32.HI R217, RZ, 0x7, R2 ;  /* 0x00000007ffd97819 */ /* 0x000fe20000011402 */
[----:B------:R-:W-:Y:S01]  /*0aa0*/  IMAD.IADD R201, R223, 0x1, -R4 ;  /* 0x00000001dfc97824 */ /* 0x000fe200078e0a04 */
[----:B------:R-:W-:Y:S02]  /*0ab0*/  LEA.HI R4, R0, R223, RZ, 0x5 ;  /* 0x000000df00047211 */ /* 0x000fe400078f28ff */
[----:B------:R-:W-:Y:S02]  /*0ac0*/  LEA.HI R2, R2, R217, RZ, 0x1 ;  /* 0x000000d902027211 */ /* 0x000fe400078f08ff */
[----:B------:R-:W-:Y:S01]  /*0ad0*/  SHF.R.S32.HI R8, RZ, 0x1f, R201 ;  /* 0x0000001fff087819 */ /* 0x000fe200000114c9 */
[----:B------:R-:W-:Y:S01]  /*0ae0*/  IMAD.SHL.U32 R5, R4, 0x20, RZ ;  /* 0x0000002004057824 */ /* 0x000fe200078e00ff */
[----:B------:R-:W-:-:S02]  /*0af0*/  LOP3.LUT R4, R3, 0x3fffff0, RZ, 0xc0, !PT ;  /* 0x03fffff003047812 */ /* 0x000fc400078ec0ff */
[----:B------:R-:W-:Y:S02]  /*0b00*/  LEA.HI R3, R3, R6, RZ, 0x1 ;  /* 0x0000000603037211 */ /* 0x000fe400078f08ff */
[----:B------:R-:W-:Y:S01]  /*0b10*/  LOP3.LUT R5, R5, 0xfffffc00, RZ, 0xc0, !PT ;  /* 0xfffffc0005057812 */ /* 0x000fe200078ec0ff */
[----:B------:R-:W-:Y:S01]  /*0b20*/  IMAD.IADD R4, R223, 0x1, -R4 ;  /* 0x00000001df047824 */ /* 0x000fe200078e0a04 */
[----:B------:R-:W-:Y:S02]  /*0b30*/  LOP3.LUT R3, R3, 0x1ffffffe, RZ, 0xc0, !PT ;  /* 0x1ffffffe03037812 */ /* 0x000fe400078ec0ff */
[----:B------:R-:W-:Y:S01]  /*0b40*/  LEA.HI R7, R8, R201, RZ, 0x2 ;  /* 0x000000c908077211 */ /* 0x000fe200078f10ff */
[----:B------:R-:W-:Y:S01]  /*0b50*/  IMAD R4, R4, 0x40, R5 ;  /* 0x0000004004047824 */ /* 0x000fe200078e0205 */
[----:B------:R-:W-:Y:S01]  /*0b60*/  LEA.HI R5, R0, R223, RZ, 0x2 ;  /* 0x000000df00057211 */ /* 0x000fe200078f10ff */
[----:B------:R-:W-:Y:S01]  /*0b70*/  IMAD.IADD R3, R6, 0x1, -R3 ;  /* 0x0000000106037824 */ /* 0x000fe200078e0a03 */
[----:B------:R-:W-:-:S02]  /*0b80*/  SHF.R.S32.HI R9, RZ, 0x2, R7 ;  /* 0x00000002ff097819 */ /* 0x000fc40000011407 */
[----:B------:R-:W-:Y:S01]  /*0b90*/  LOP3.LUT R6, R5, 0xfffffffc, RZ, 0xc0, !PT ;  /* 0xfffffffc05067812 */ /* 0x000fe200078ec0ff */
[----:B------:R-:W-:Y:S01]  /*0ba0*/  IMAD R220, R3, 0x8, R4 ;  /* 0x0000000803dc7824 */ /* 0x000fe200078e0204 */
[----:B------:R-:W-:Y:S02]  /*0bb0*/  SHF.R.S32.HI R10, RZ, 0x1f, R7 ;  /* 0x0000001fff0a7819 */ /* 0x000fe40000011407 */
[----:B------:R-:W-:Y:S01]  /*0bc0*/  LEA.HI R0, R0, R223, RZ, 0x3 ;  /* 0x000000df00007211 */ /* 0x000fe200078f18ff */
[----:B------:R-:W-:Y:S01]  /*0bd0*/  IMAD.IADD R6, R223, 0x1, -R6 ;  /* 0x00000001df067824 */ /* 0x000fe200078e0a06 */
[----:B------:R-:W-:Y:S02]  /*0be0*/  LEA.HI R10, R10, R9, RZ, 0x3 ;  /* 0x000000090a0a7211 */ /* 0x000fe400078f18ff */
[----:B------:R-:W-:Y:S02]  /*0bf0*/  LOP3.LUT R4, R2, 0x3fffffe, RZ, 0xc0, !PT ;  /* 0x03fffffe02047812 */ /* 0x000fe400078ec0ff */
[----:B------:R-:W-:-:S02]  /*0c00*/  LEA.HI R3, R6, R6, RZ, 0x1 ;  /* 0x0000000606037211 */ /* 0x000fc400078f08ff */
[----:B------:R-:W-:Y:S01]  /*0c10*/  LOP3.LUT R2, R0, 0xfffffff8, RZ, 0xc0, !PT ;  /* 0xfffffff800027812 */ /* 0x000fe200078ec0ff */
[----:B------:R-:W-:Y:S01]  /*0c20*/  IMAD.IADD R4, R217, 0x1, -R4 ;  /* 0x00000001d9047824 */ /* 0x000fe200078e0a04 */
[----:B------:R-:W-:Y:S02]  /*0c30*/  LOP3.LUT R3, R3, 0x1ffffffe, RZ, 0xc0, !PT ;  /* 0x1ffffffe03037812 */ /* 0x000fe400078ec0ff */
[----:B------:R-:W-:Y:S01]  /*0c40*/  LOP3.LUT R10, R10, 0xfffffff8, RZ, 0xc0, !PT ;  /* 0xfffffff80a0a7812 */ /* 0x000fe200078ec0ff */
[----:B------:R-:W-:Y:S01]  /*0c50*/  IMAD.IADD R17, R223, 0x1, -R2 ;  /* 0x00000001df117824 */ /* 0x000fe200078e0a02 */
[----:B------:R-:W-:Y:S01]  /*0c60*/  LEA.HI R8, R8, R201, RZ, 0x5 ;  /* 0x000000c908087211 */ /* 0x000fe200078f28ff */
[----:B------:R-:W-:Y:S01]  /*0c70*/  IMAD.IADD R3, R6, 0x1, -R3 ;  /* 0x0000000106037824 */ /* 0x000fe200078e0a03 */
[----:B------:R-:W-:Y:S01]  /*0c80*/  LOP3.LUT R6, R7, 0x7ffffffc, RZ, 0xc0, !PT ;  /* 0x7ffffffc07067812 */ /* 0x000fe200078ec0ff */
[----:B------:R-:W-:Y:S01]  /*0c90*/  IMAD.IADD R9, R9, 0x1, -R10 ;  /* 0x0000000109097824 */ /* 0x000fe200078e0a0a */
[----:B------:R-:W-:Y:S01]  /*0ca0*/  SHF.R.S32.HI R8, RZ, 0x5, R8 ;  /* 0x00000005ff087819 */ /* 0x000fe20000011408 */
[----:B------:R-:W-:Y:S01]  /*0cb0*/  IMAD.SHL.U32 R2, R17, 0x8, RZ ;  /* 0x0000000811027824 */ /* 0x000fe200078e00ff */
[----:B------:R-:W-:Y:S01]  /*0cc0*/  SHF.R.S32.HI R200, RZ, 0x3, R0 ;  /* 0x00000003ffc87819 */ /* 0x000fe20000011400 */
[----:B------:R-:W-:-:S02]  /*0cd0*/  IMAD.IADD R6, R201, 0x1, -R6 ;  /* 0x00000001c9067824 */ /* 0x000fc400078e0a06 */
[----:B------:R-:W-:Y:S01]  /*0ce0*/  IMAD R9, R8, 0x10, R9 ;  /* 0x0000001008097824 */ /* 0x000fe200078e0209 */
[----:B------:R-:W-:Y:S01]  /*0cf0*/  SHF.R.S32.HI R222, RZ, 0x1f, R2 ;  /* 0x0000001fffde7819 */ /* 0x000fe20000011402 */
[----:B------:R-:W-:Y:S02]  /*0d00*/  IMAD.SHL.U32 R199, R6, 0x2, RZ ;  /* 0x0000000206c77824 */ /* 0x000fe400078e00ff */
[----:B------:R-:W-:Y:S02]  /*0d10*/  VIADD R16, R2, 0x40 ;  /* 0x0000004002107836 */ /* 0x000fe40000000000 */
[C---:B------:R-:W-:Y:S02]  /*0d20*/  VIADD R198, R199.reuse, 0x8 ;  /* 0x00000008c7c67836 */ /* 0x040fe40000000000 */
        /* <DEDUP_REMOVED lines=30> */
[----:B------:R-:W-:Y:S01]  /*0f10*/  SHF.R.S32.HI R202, RZ, 0x1f, R18 ;  /* 0x0000001fffca7819 */ /* 0x000fe20000011412 */
[----:B------:R-:W-:-:S07]  /*0f20*/  IMAD R219, R3, 0x8, R218 ;  /* 0x0000000803db7824 */ /* 0x000fce00078e02da */
.L_x_7544:
[----:B0-2-4-:R-:W0:Y:S01]  /*0f30*/  LDC.64 R4, c[0x0][0xc88] ;  /* 0x00032200ff047b82 */ /* 0x015e220000000a00 */
[----:B------:R-:W-:Y:S01]  /*0f40*/  ULDC.64 UR14, c[0x0][0x998] ;  /* 0x00026600000e7ab9 */ /* 0x000fe20000000a00 */
[----:B------:R-:W-:Y:S01]  /*0f50*/  ULDC.64 UR12, c[0x0][0x990] ;  /* 0x00026400000c7ab9 */ /* 0x000fe20000000a00 */
[----:B------:R-:W-:Y:S01]  /*0f60*/  ULDC.64 UR8, c[0x0][0xa28] ;  /* 0x00028a0000087ab9 */ /* 0x000fe20000000a00 */
[----:B------:R-:W-:Y:S01]  /*0f70*/  ULDC.64 UR10, c[0x0][0xa20] ;  /* 0x00028800000a7ab9 */ /* 0x000fe20000000a00 */
[----:B------:R-:W-:Y:S01]  /*0f80*/  ULOP3.LUT UR39, UR5, 0xffff, URZ, 0xc0, !UPT ;  /* 0x0000ffff05277892 */ /* 0x000fe2000f8ec03f */
[----:B------:R-:W-:Y:S01]  /*0f90*/  ULDC UR4, c[0x0][0x424] ;  /* 0x0001090000047ab9 */ /* 0x000fe20000000800 */
[----:B------:R-:W-:Y:S01]  /*0fa0*/  ULDC UR7, c[0x0][0x2f0] ;  /* 0x0000bc0000077ab9 */ /* 0x000fe20000000800 */
[----:B0-----:R-:W-:-:S06]  /*0fb0*/  IMAD.WIDE R4, R31, 0x4, R4 ;  /* 0x000000041f047825 */ /* 0x001fcc00078e0204 */
[----:B------:R-:W2:Y:S01]  /*0fc0*/  LDG.E R4, desc[UR50][R4.64] ;  /* 0x0000003204047981 */ /* 0x000ea2000c1e1900 */
[----:B------:R-:W-:Y:S01]  /*0fd0*/  ISETP.NE.U32.AND P1, PT, RZ, UR14, PT ;  /* 0x0000000eff007c0c */ /* 0x000fe2000bf25070 */
[----:B------:R-:W-:Y:S01]  /*0fe0*/  UISETP.NE.U32.AND UP0, UPT, UR8, URZ, UPT ;  /* 0x0000003f0800728c */ /* 0x000fe2000bf05070 */
[----:B------:R-:W-:Y:S01]  /*0ff0*/  ISETP.NE.U32.AND P0, PT, RZ, UR12, PT ;  /* 0x0000000cff007c0c */ /* 0x000fe2000bf05070 */
[----:B------:R-:W-:Y:S01]  /*1000*/  UISETP.NE.U32.AND UP1, UPT, UR10, URZ, UPT ;  /* 0x0000003f0a00728c */ /* 0x000fe2000bf25070 */
[----:B------:R-:W-:Y:S01]  /*1010*/  ISETP.NE.AND.EX P1, PT, RZ, UR15, PT, P1 ;  /* 0x0000000fff007c0c */ /* 0x000fe2000bf25310 */
[----:B------:R-:W-:Y:S01]  /*1020*/  UISETP.NE.AND.EX UP0, UPT, UR9, URZ, UPT, UP0 ;  /* 0x0000003f0900728c */ /* 0x000fe2000bf05300 */
[----:B------:R-:W-:Y:S01]  /*1030*/  ISETP.NE.AND.EX P0, PT, RZ, UR13, PT, P0 ;  /* 0x0000000dff007c0c */ /* 0x000fe2000bf05300 */
[----:B------:R-:W-:-:S04]  /*1040*/  UISETP.NE.AND.EX UP1, UPT, UR11, URZ, UPT, UP1 ;  /* 0x0000003f0b00728c */ /* 0x000fc8000bf25310 */
[----:B------:R-:W-:Y:S02]  /*1050*/  PLOP3.LUT P4, PT, PT, PT, UP0, 0x80, 0x0 ;  /* 0x000000000000781c */ /* 0x000fe40003f8f008 */
[----:B------:R-:W-:-:S04]  /*1060*/  PLOP3.LUT P5, PT, PT, PT, UP1, 0x80, 0x0 ;  /* 0x000000000000781c */ /* 0x000fc80003faf018 */
[----:B------:R-:W0:Y:S08]  /*1070*/  @P1 LDC.64 R8, c[0x0][0x9b8] ;  /* 0x00026e00ff081b82 */ /* 0x000e300000000a00 */
[----:B-1-3--:R-:W1:Y:S08]  /*1080*/  @P0 LDC.64 R6, c[0x0][0x9a8] ;  /* 0x00026a00ff060b82 */ /* 0x00ae700000000a00 */
        /* <DEDUP_REMOVED lines=58> */
.L_x_7495:
        /* <DEDUP_REMOVED lines=52> */
.L_x_7496:
        /* <DEDUP_REMOVED lines=9> */
[----:B------:R-:W-:Y:S01]  /*1800*/  VIADDMNMX R3, R4, UR42, R3, PT ;  /* 0x0000002a04037c46 */ /* 0x000fe2000b800103 */
[----:B------:R-:W-:Y:S01]  /*1810*/  IMAD.MOV.U32 R15, RZ, RZ, RZ ;  /* 0x000000ffff0f7224 */ /* 0x000fe200078e00ff */
[----:B------:R-:W-:Y:S01]  /*1820*/  CS2R R8, SRZ ;  /* 0x0000000000087805 */ /* 0x000fe2000001ff00 */
[----:B------:R-:W-:Y:S01]  /*1830*/  IMAD.MOV.U32 R47, RZ, RZ, RZ ;  /* 0x000000ffff2f7224 */ /* 0x000fe200078e00ff */
[----:B------:R-:W-:-:S02]  /*1840*/  R2UR UR53, R3 ;  /* 0x00000000033572ca */ /* 0x000fc400000e0000 */
        /* <DEDUP_REMOVED lines=13> */
[----:B------:R-:W-:-:S02]  /*1920*/  CS2R R60, SRZ ;  /* 0x00000000003c7805 */ /* 0x000fc4000001ff00 */
[----:B------:R-:W-:Y:S01]  /*1930*/  CS2R R64, SRZ ;  /* 0x0000000000407805 */ /* 0x000fe2000001ff00 */
[----:B------:R-:W-:Y:S01]  /*1940*/  IMAD.MOV.U32 R55, RZ, RZ, RZ ;  /* 0x000000ffff377224 */ /* 0x000fe200078e00ff */
        /* <DEDUP_REMOVED lines=14> */
[----:B------:R-:W-:Y:S01]  /*1a30*/  IMAD.MOV.U32 R96, RZ, RZ, RZ ;  /* 0x000000ffff607224 */ /* 0x000fe200078e00ff */
[----:B------:R-:W-:Y:S02]  /*1a40*/  CS2R R86, SRZ ;  /* 0x0000000000567805 */ /* 0x000fe4000001ff00 */
[----:B------:R-:W-:Y:S01]  /*1a50*/  CS2R R82, SRZ ;  /* 0x0000000000527805 */ /* 0x000fe2000001ff00 */
[----:B------:R-:W-:Y:S06]  /*1a60*/  @!P1 BRA `(.L_x_7497) ;  /* 0x0000006400989947 */ /* 0x000fec0003800000 */
[----:B------:R-:W0:Y:S01]  /*1a70*/  SHFL.IDX PT, R0, R217, RZ, 0x1f ;  /* 0x00001fffd9007589 */ /* 0x000e2200000e0000 */
[----:B------:R-:W1:Y:S01]  /*1a80*/  S2UR UR52, SR_CgaCtaId ;  /* 0x00000000003479c3 */ /* 0x000e620000008800 */
[----:B------:R-:W-:Y:S01]  /*1a90*/  UMOV UR55, 0x400 ;  /* 0x0000040000377882 */ /* 0x000fe20000000000 */
[----:B0-----:R-:W-:Y:S01]  /*1aa0*/  R2UR UR44, R0 ;  /* 0x00000000002c72ca */ /* 0x001fe200000e0000 */
[----:B-1----:R-:W-:-:S04]  /*1ab0*/  ULEA UR55, UR52, UR55, 0x18 ;  /* 0x0000003734377291 */ /* 0x002fc8000f8ec03f */
[----:B------:R-:W-:-:S04]  /*1ac0*/  UIADD3 UR5, UR55, 0x14400, URZ ;  /* 0x0001440037057890 */ /* 0x000fc8000fffe03f */
[----:B------:R-:W-:-:S04]  /*1ad0*/  ULOP3.LUT UP0, URZ, UR5, 0x9f, URZ, 0xc0, !UPT ;  /* 0x0000009f053f7892 */ /* 0x000fc8000f80c03f */
[----:B------:R-:W-:Y:S02]  /*1ae0*/  ULEA.HI UR4, UR44, UR44, URZ, 0x1 ;  /* 0x0000002c2c047291 */ /* 0x000fe4000f8f083f */
[----:B------:R-:W-:Y:S02]  /*1af0*/  PLOP3.LUT P0, PT, PT, PT, UP0, 0x80, 0x0 ;  /* 0x000000000000781c */ /* 0x000fe40003f0f008 */
        /* <DEDUP_REMOVED lines=22> */
.L_x_7498:
        /* <DEDUP_REMOVED lines=9> */
.L_x_7641:
[----:B------:R-:W-:Y:S05]  /*1cf0*/  @!P0 BRA `(.L_x_7500) ;  /* 0x0000000000048947 */ /* 0x000fea0003800000 */
[----:B------:R-:W-:Y:S01]  /*1d00*/  BPT.TRAP 0x1 ;  /* 0x000000040000795c */ /* 0x000fe20000300000 */
.L_x_7500:
[----:B------:R-:W-:Y:S02]  /*1d10*/  IMAD.U32 R4, RZ, RZ, UR46 ;  /* 0x0000002eff047e24 */ /* 0x000fe4000f8e00ff */
[----:B0-----:R-:W-:-:S03]  /*1d20*/  IMAD.U32 R3, RZ, RZ, UR47 ;  /* 0x0000002fff037e24 */ /* 0x001fc6000f8e00ff */
[----:B------:R-:W-:Y:S02]  /*1d30*/  LEA R4, R4, UR55, 0x3 ;  /* 0x0000003704047c11 */ /* 0x000fe4000f8e18ff */
[----:B------:R-:W-:-:S04]  /*1d40*/  SHF.L.U32 R3, R3, 0x1f, RZ ;  /* 0x0000001f03037819 */ /* 0x000fc800000006ff */
[----:B------:R0:W1:Y:S01]  /*1d50*/  SYNCS.PHASECHK.TRANS64.TRYWAIT P1, [R4+URZ+0x22830], R3 ;  /* 0x02283003040075a7 */ /* 0x000062000802017f */
[----:B------:R-:W-:Y:S05]  /*1d60*/  @!P0 BRA `(.L_x_7501) ;  /* 0x0000000000048947 */ /* 0x000fea0003800000 */
[----:B------:R-:W-:Y:S01]  /*1d70*/  BPT.TRAP 0x1 ;  /* 0x000000040000795c */ /* 0x000fe20000300000 */
.L_x_7501:
[----:B-1----:R-:W-:Y:S05]  /*1d80*/  @P1 BRA `(.L_x_7502) ;  /* 0x0000000000081947 */ /* 0x002fea0003800000 */
[----:B------:R-:W1:Y:S02]  /*1d90*/  SYNCS.PHASECHK.TRANS64.TRYWAIT P1, [R4+URZ+0x22830], R3 ;  /* 0x02283003040075a7 */ /* 0x000e64000802017f */
[----:B-1----:R-:W-:Y:S05]  /*1da0*/  @!P1 BRA `(.L_x_7503) ;  /* 0x0000011000889947 */ /* 0x002fea0003800000 */
.L_x_7502:
[----:B------:R-:W-:Y:S01]  /*1db0*/  UIADD3 UR4, UR55, 0x18400, URZ ;  /* 0x0001840037047890 */ /* 0x000fe2000fffe03f */
[----:B------:R-:W-:-:S03]  /*1dc0*/  IMAD.MOV.U32 R25, RZ, RZ, RZ ;  /* 0x000000ffff197224 */ /* 0x000fc600078e00ff */
[----:B------:R-:W-:-:S04]  /*1dd0*/  USHF.R.U32.HI UR4, URZ, 0x4, UR4 ;  /* 0x000000043f047899 */ /* 0x000fc80008011604 */
[----:B------:R-:W-:-:S06]  /*1de0*/  ULOP3.LUT UR4, UR4, 0x3fff, URZ, 0xc0, !UPT ;  /* 0x00003fff04047892 */ /* 0x000fcc000f8ec03f */
[----:B------:R-:W-:Y:S01]  /*1df0*/  IMAD.U32 R0, RZ, RZ, UR4 ;  /* 0x00000004ff007e24 */ /* 0x000fe2000f8e00ff */
[----:B------:R-:W-:Y:S05]  /*1e00*/  WARPSYNC.ALL ;  /* 0x0000000000007948 */ /* 0x000fea0003800000 */
[----:B------:R-:W-:-:S04]  /*1e10*/  LOP3.LUT R0, R0, 0x10000, RZ, 0xfc, !PT ;  /* 0x0001000000007812 */ /* 0x000fc800078efcff */
[----:B------:R-:W-:Y:S01]  /*1e20*/  R2UR UR20, R0 ;  /* 0x00000000001472ca */ /* 0x000fe200000e0000 */
[----:B------:R-:W-:Y:S01]  /*1e30*/  ULOP3.LUT UR12, UR56, 0x10000, URZ, 0xfc, !UPT ;  /* 0x00010000380c7892 */ /* 0x000fe2000f8efc3f */
[----:B------:R-:W-:Y:S01]  /*1e40*/  WARPGROUP.ARRIVE ;  /* 0x00000000000079c5 */ /* 0x000fe20000000000 */
[----:B------:R-:W-:Y:S01]  /*1e50*/  UMOV UR17, 0x40000040 ;  /* 0x4000004000117882 */ /* 0x000fe20000000000 */
[----:B------:R-:W-:Y:S01]  /*1e60*/  UMOV UR19, 0x40000040 ;  /* 0x4000004000137882 */ /* 0x000fe20000000000 */
[----:B------:R-:W-:Y:S01]  /*1e70*/  UMOV UR7, 0x40000040 ;  /* 0x4000004000077882 */ /* 0x000fe20000000000 */
[----:B------:R-:W-:Y:S01]  /*1e80*/  UMOV UR11, 0x40000040 ;  /* 0x40000040000b7882 */ /* 0x000fe20000000000 */
[----:B------:R-:W-:Y:S01]  /*1e90*/  UMOV UR15, 0x40000040 ;  /* 0x40000040000f7882 */ /* 0x000fe20000000000 */
[----:B------:R-:W-:-:S05]  /*1ea0*/  UMOV UR16, UR12 ;  /* 0x0000000c00107c82 */ /* 0x000fca0008000000 */
[----:B------:R-:W-:-:S04]  /*1eb0*/  UIMAD UR20, UR46, 0x500, UR20 ;  /* 0x000005002e1478a4 */ /* 0x000fc8000f8e0214 */
[----:B------:R-:W-:Y:S02]  /*1ec0*/  UIADD3 UR4, UR20, 0x100, URZ ;  /* 0x0000010014047890 */ /* 0x000fe4000fffe03f */
[----:B------:R-:W-:Y:S02]  /*1ed0*/  UIADD3 UR5, UR20, 0x200, URZ ;  /* 0x0000020014057890 */ /* 0x000fe4000fffe03f */
[----:B------:R-:W-:Y:S01]  /*1ee0*/  UMOV UR18, UR20 ;  /* 0x0000001400127c82 */ /* 0x000fe20008000000 */
[----:B------:R-:W-:Y:S01]  /*1ef0*/  UIADD3 UR6, UR20, 0x300, URZ ;  /* 0x0000030014067890 */ /* 0x000fe2000fffe03f */
[----:B------:R-:W-:Y:S01]  /*1f00*/  QGMMA.64x32x32.F32.E4M3.E4M3 R92, gdesc[UR16], RZ, !UPT, gsb0 ;  /* 0x00600000105c79f3 */ /* 0x000fe2000c0008ff */
[----:B------:R-:W-:Y:S01]  /*1f10*/  UMOV UR18, UR4 ;  /* 0x0000000400127c82 */ /* 0x000fe20008000000 */
[----:B------:R-:W-:Y:S01]  /*1f20*/  UMOV UR19, 0x40000040 ;  /* 0x4000004000137882 */ /* 0x000fe20000000000 */
[----:B------:R-:W-:Y:S02]  /*1f30*/  UIADD3 UR4, UR20, 0x400, URZ ;  /* 0x0000040014047890 */ /* 0x000fe4000fffe03f */
[----:B------:R-:W-:-:S02]  /*1f40*/  UIADD3 UR8, UR20, 0x102, URZ ;  /* 0x0000010214087890 */ /* 0x000fc4000fffe03f */
[----:B------:R-:W-:Y:S02]  /*1f50*/  UIADD3 UR9, UR20, 0x202, URZ ;  /* 0x0000020214097890 */ /* 0x000fe4000fffe03f */
[----:B------:R-:W-:Y:S02]  /*1f60*/  UIADD3 UR10, UR20, 0x302, URZ ;  /* 0x00000302140a7890 */ /* 0x000fe4000fffe03f */
[----:B------:R-:W-:Y:S02]  /*1f70*/  UIADD3 UR13, UR20, 0x304, URZ ;  /* 0x00000304140d7890 */ /* 0x000fe4000fffe03f */
[----:B------:R-:W-:Y:S01]  /*1f80*/  UIADD3 UR14, UR20, 0x6, URZ ;  /* 0x00000006140e7890 */ /* 0x000fe2000fffe03f */
[----:B------:R-:W-:Y:S02]  /*1f90*/  WARPGROUP.DEPBAR.LE gsb0, 0x0 ;  /* 0x00008000000079c5 */ /* 0x000fe40000010000 */
[----:B------:R-:W-:-:S06]  /*1fa0*/  WARPGROUP.ARRIVE ;  /* 0x00000000000079c5 */ /* 0x000fcc0000000000 */
[----:B------:R-:W-:Y:S01]  /*1fb0*/  QGMMA.64x32x32.F32.E4M3.E4M3 R76, gdesc[UR16], RZ, !UPT, gsb0 ;  /* 0x00600000104c79f3 */ /* 0x000fe2000c0008ff */
[----:B------:R-:W-:Y:S01]  /*1fc0*/  UMOV UR18, UR5 ;  /* 0x0000000500127c82 */ /* 0x000fe20008000000 */
[----:B------:R-:W-:Y:S01]  /*1fd0*/  UMOV UR19, 0x40000040 ;  /* 0x4000004000137882 */ /* 0x000fe20000000000 */
[----:B------:R-:W-:Y:S01]  /*1fe0*/  UMOV UR5, 0x40000040 ;  /* 0x4000004000057882 */ /* 0x000fe20000000000 */
        /* <DEDUP_REMOVED lines=38> */
[----:B------:R-:W-:Y:S02]  /*2250*/  UIADD3 UR8, UR12, 0x4, URZ ;  /* 0x000000040c087890 */ /* 0x000fe4000fffe03f */
        /* <DEDUP_REMOVED lines=61> */
.L_x_7504:
[----:B------:R-:W-:Y:S01]  /*2630*/  IMAD.U32 R6, RZ, RZ, UR54 ;  /* 0x00000036ff067e24 */ /* 0x000fe2000f8e00ff */
[----:B------:R-:W-:Y:S01]  /*2640*/  P2R R7, PR, RZ, 0x1 ;  /* 0x00000001ff077803 */ /* 0x000fe20000000000 */
[----:B------:R-:W-:Y:S01]  /*2650*/  IMAD.U32 R8, RZ, RZ, UR53 ;  /* 0x00000035ff087e24 */ /* 0x000fe2000f8e00ff */
[----:B------:R-:W-:Y:S01]  /*2660*/  R2UR UR6, R4 ;  /* 0x00000000040672ca */ /* 0x000fe200000e0000 */
[----:B------:R-:W-:Y:S01]  /*2670*/  IMAD.U32 R10, RZ, RZ, UR43 ;  /* 0x0000002bff0a7e24 */ /* 0x000fe2000f8e00ff */
[----:B------:R-:W-:Y:S01]  /*2680*/  IADD3 R5, R6, 0xa0, -R199 ;  /* 0x000000a006057810 */ /* 0x000fe20007ffe8c7 */
[----:B------:R-:W-:-:S04]  /*2690*/  UIADD3 UR29, UR53, -0x2, URZ ;  /* 0xfffffffe351d7890 */ /* 0x000fc8000fffe03f */
[----:B------:R-:W-:Y:S01]  /*26a0*/  IMAD R5, R8, -0xa0, R5 ;  /* 0xffffff6008057824 */ /* 0x000fe200078e0205 */
[----:B------:R-:W-:-:S04]  /*26b0*/  UISETP.GE.AND UP0, UPT, UR29, UR42, UPT ;  /* 0x0000002a1d00728c */ /* 0x000fc8000bf06270 */
[C---:B------:R-:W-:Y:S01]  /*26c0*/  ISETP.GT.AND P6, PT, R5.reuse, RZ, PT ;  /* 0x000000ff0500720c */ /* 0x040fe20003fc4270 */
[----:B------:R-:W-:Y:S01]  /*26d0*/  UIADD3 UR6, UR6, 0x22840, URZ ;  /* 0x0002284006067890 */ /* 0x000fe2000fffe03f */
[C---:B------:R-:W-:Y:S02]  /*26e0*/  ISETP.GT.AND P5, PT, R5.reuse, 0x1, PT ;  /* 0x000000010500780c */ /* 0x040fe40003fa4270 */
[----:B------:R-:W-:Y:S01]  /*26f0*/  ISETP.GT.AND P4, PT, R5, 0x8, PT ;  /* 0x000000080500780c */ /* 0x000fe20003f84270 */
[----:B------:R-:W-:Y:S01]  /*2700*/  UPRMT UR6, UR52, 0x654, UR6 ;  /* 0x0000065434067896 */ /* 0x000fe20008000006 */
[----:B------:R-:W-:Y:S02]  /*2710*/  FSEL R92, R92, -INF , P6 ;  /* 0xff8000005c5c7808 */ /* 0x000fe40003000000 */
[----:B------:R-:W-:Y:S02]  /*2720*/  FSEL R93, R93, -INF , P5 ;  /* 0xff8000005d5d7808 */ /* 0x000fe40002800000 */
[----:B------:R-:W-:-:S02]  /*2730*/  ISETP.GT.AND P3, PT, R5, 0x9, PT ;  /* 0x000000090500780c */ /* 0x000fc40003f64270 */
[----:B------:R-:W-:Y:S02]  /*2740*/  FSEL R96, R96, -INF , P4 ;  /* 0xff80000060607808 */ /* 0x000fe40002000000 */
[----:B01----:R-:W-:Y:S01]  /*2750*/  FMNMX.FTZ R3, R92, R93, !PT ;  /* 0x0000005d5c037209 */ /* 0x003fe20007810000 */
[----:B------:R-:W-:Y:S01]  /*2760*/  SYNCS.ARRIVE.TRANS64.RED.A1T0 RZ, [UR6], RZ ;  /* 0x000000ffffff79a7 */ /* 0x000fe20008100406 */
        /* <DEDUP_REMOVED lines=140> */
[----:B------:R-:W-:Y:S02]  /*3030*/  FMNMX.FTZ R15, R94, R95, !PT ;  /* 0x0000005f5e0f7209 */ /* 0x000fe40007810000 */
[----:B------:R-:W-:-:S02]  /*3040*/  FMNMX.FTZ R6, R41, R6, !PT ;  /* 0x0000000629067209 */ /* 0x000fc40007810000 */
[----:B------:R-:W-:Y:S02]  /*3050*/  P2R R9, PR, RZ, 0x8 ;  /* 0x00000008ff097803 */ /* 0x000fe40000000000 */
[----:B------:R-:W-:Y:S01]  /*3060*/  P2R R11, PR, RZ, 0x4 ;  /* 0x00000004ff0b7803 */ /* 0x000fe20000000000 */
[----:B------:R-:W0:Y:S01]  /*3070*/  SHFL.BFLY PT, R3, R6, 0x2, 0x1f ;  /* 0x0c401f0006037f89 */ /* 0x000e2200000e0000 */
[C---:B------:R-:W-:Y:S02]  /*3080*/  ISETP.GT.AND P2, PT, R5.reuse, 0x78, PT ;  /* 0x000000780500780c */ /* 0x040fe40003f44270 */
[----:B------:R-:W-:Y:S02]  /*3090*/  P2R R12, PR, RZ, 0x2 ;  /* 0x00000002ff0c7803 */ /* 0x000fe40000000000 */
[----:B------:R-:W-:Y:S02]  /*30a0*/  ISETP.GT.AND P1, PT, R5, 0x79, PT ;  /* 0x000000790500780c */ /* 0x000fe40003f24270 */
[----:B------:R-:W-:-:S02]  /*30b0*/  FSEL R58, R58, -INF , P2 ;  /* 0xff8000003a3a7808 */ /* 0x000fc40001000000 */
[----:B------:R-:W-:Y:S02]  /*30c0*/  P2R R14, PR, RZ, 0x1 ;  /* 0x00000001ff0e7803 */ /* 0x000fe40000000000 */
[----:B------:R-:W-:Y:S02]  /*30d0*/  ISETP.GT.AND P0, PT, R5, 0x80, PT ;  /* 0x000000800500780c */ /* 0x000fe40003f04270 */
[----:B------:R-:W-:Y:S02]  /*30e0*/  FSEL R59, R59, -INF , P1 ;  /* 0xff8000003b3b7808 */ /* 0x000fe40000800000 */
[----:B------:R-:W-:Y:S02]  /*30f0*/  FSEL R30, R30, -INF , P0 ;  /* 0xff8000001e1e7808 */ /* 0x000fe40000000000 */
[----:B------:R-:W-:Y:S02]  /*3100*/  ISETP.NE.AND P0, PT, R14, RZ, PT ;  /* 0x000000ff0e00720c */ /* 0x000fe40003f05270 */
[----:B------:R-:W-:-:S02]  /*3110*/  ISETP.NE.AND P1, PT, R12, RZ, PT ;  /* 0x000000ff0c00720c */ /* 0x000fc40003f25270 */
[----:B------:R-:W-:Y:S02]  /*3120*/  FSEL R31, R31, -INF , P0 ;  /* 0xff8000001f1f7808 */ /* 0x000fe40000000000 */
[----:B------:R-:W-:Y:S02]  /*3130*/  ISETP.NE.AND P2, PT, R11, RZ, PT ;  /* 0x000000ff0b00720c */ /* 0x000fe40003f45270 */
[----:B0-----:R-:W-:Y:S02]  /*3140*/  FMNMX.FTZ R8, R6, R3, !PT ;  /* 0x0000000306087209 */ /* 0x001fe40007810000 */
[----:B------:R-:W-:Y:S02]  /*3150*/  FMNMX.FTZ R6, R98, R15, !PT ;  /* 0x0000000f62067209 */ /* 0x000fe40007810000 */
[----:B------:R-:W-:Y:S01]  /*3160*/  FSEL R35, R35, -INF , P2 ;  /* 0xff80000023237808 */ /* 0x000fe20001000000 */
[----:B------:R-:W0:Y:S01]  /*3170*/  SHFL.BFLY PT, R3, R8, 0x1, 0x1f ;  /* 0x0c201f0008037f89 */ /* 0x000e2200000e0000 */
[----:B------:R-:W-:-:S02]  /*3180*/  FMNMX.FTZ R15, R99, R6, !PT ;  /* 0x00000006630f7209 */ /* 0x000fc40007810000 */
[----:B------:R-:W-:Y:S02]  /*3190*/  FSEL R42, R42, -INF , P5 ;  /* 0xff8000002a2a7808 */ /* 0x000fe40002800000 */
[----:B------:R-:W-:Y:S02]  /*31a0*/  FMNMX.FTZ R6, R102, R15, !PT ;  /* 0x0000000f66067209 */ /* 0x000fe40007810000 */
[----:B------:R-:W-:Y:S02]  /*31b0*/  FSEL R43, R43, -INF , P6 ;  /* 0xff8000002b2b7808 */ /* 0x000fe40003000000 */
[----:B------:R-:W-:Y:S02]  /*31c0*/  FMNMX.FTZ R21, R103, R6, !PT ;  /* 0x0000000667157209 */ /* 0x000fe40007810000 */
[----:B------:R-:W-:Y:S02]  /*31d0*/  ISETP.NE.AND P0, PT, R7, RZ, PT ;  /* 0x000000ff0700720c */ /* 0x000fe40003f05270 */
[----:B------:R-:W-:-:S04]  /*31e0*/  FMNMX.FTZ R6, R106, R21, !PT ;  /* 0x000000156a067209 */ /* 0x000fc80007810000 */
[----:B------:R-:W-:-:S04]  /*31f0*/  FMNMX.FTZ R21, R107, R6, !PT ;  /* 0x000000066b157209 */ /* 0x000fc80007810000 */
[----:B------:R-:W-:Y:S02]  /*3200*/  FMNMX.FTZ R6, R78, R21, !PT ;  /* 0x000000154e067209 */ /* 0x000fe40007810000 */
[----:B0-----:R-:W-:Y:S02]  /*3210*/  FMNMX.FTZ R3, R8, R3, !PT ;  /* 0x0000000308037209 */ /* 0x001fe40007810000 */
[----:B------:R-:W-:Y:S02]  /*3220*/  FMNMX.FTZ R27, R79, R6, !PT ;  /* 0x000000064f1b7209 */ /* 0x000fe40007810000 */
[C---:B------:R-:W-:Y:S01]  /*3230*/  FSETP.NEU.FTZ.AND P3, PT, R3.reuse, -INF , PT ;  /* 0xff8000000300780b */ /* 0x040fe20003f7d000 */
[----:B------:R-:W-:-:S01]  /*3240*/  FFMA.FTZ R13, R3, R10, -8 ;  /* 0xc1000000030d7423 */ /* 0x000fc2000001000a */
        /* <DEDUP_REMOVED lines=13> */
[----:B------:R-:W-:-:S01]  /*3320*/  FFMA.FTZ R84, R68, UR43, -R13 ;  /* 0x0000002b44547c23 */ /* 0x000fc2000801080d */
[----:B------:R-:W-:Y:S01]  /*3330*/  FMNMX.FTZ R77, R91, R6, !PT ;  /* 0x000000065b4d7209 */ /* 0x000fe20007810000 */
[----:B------:R-:W-:-:S01]  /*3340*/  FFMA.FTZ R68, R69, UR43, -R13 ;  /* 0x0000002b45447c23 */ /* 0x000fc2000801080d */
[--C-:B------:R-:W-:Y:S01]  /*3350*/  FFMA.FTZ R76, R76, UR43, -R13.reuse ;  /* 0x0000002b4c4c7c23 */ /* 0x100fe2000801080d */
[----:B------:R-:W-:Y:S01]  /*3360*/  FSEL R38, R38, -INF , P3 ;  /* 0xff80000026267808 */ /* 0x000fe20001800000 */
[--C-:B------:R-:W-:Y:S01]  /*3370*/  FFMA.FTZ R8, R93, UR43, -R13.reuse ;  /* 0x0000002b5d087c23 */ /* 0x100fe2000801080d */
[----:B------:R-:W-:Y:S01]  /*3380*/  FMNMX.FTZ R6, R62, R77, !PT ;  /* 0x0000004d3e067209 */ /* 0x000fe20007810000 */
[----:B------:R-:W-:Y:S01]  /*3390*/  MUFU.EX2 R27, R85 ;  /* 0x00000055001b7308 */ /* 0x000fe20000000800 */
[----:B0-----:R-:W-:-:S01]  /*33a0*/  FFMA.FTZ R80, R65, UR43, -R13 ;  /* 0x0000002b41507c23 */ /* 0x001fc2000801080d */
        /* <DEDUP_REMOVED lines=43> */
[----:B------:R-:W-:Y:S01]  /*3660*/  MUFU.EX2 R81, R80 ;  /* 0x0000005000517308 */ /* 0x000fe20000000800 */
[----:B------:R-:W-:-:S01]  /*3670*/  FFMA.FTZ R13, R41, UR43, -R13 ;  /* 0x0000002b290d7c23 */ /* 0x000fc2000801080d */
[----:B------:R-:W-:-:S04]  /*3680*/  FMNMX.FTZ R6, R54, R65, !PT ;  /* 0x0000004136067209 */ /* 0x000fc80007810000 */
[----:B------:R-:W-:Y:S02]  /*3690*/  FMNMX.FTZ R85, R55, R6, !PT ;  /* 0x0000000637557209 */ /* 0x000fe40007810000 */
[----:B------:R-:W-:Y:S02]  /*36a0*/  MUFU.EX2 R5, R5 ;  /* 0x0000000500057308 */ /* 0x000fe40000000800 */
[----:B------:R-:W-:-:S04]  /*36b0*/  FMNMX.FTZ R6, R58, R85, !PT ;  /* 0x000000553a067209 */ /* 0x000fc80007810000 */
[----:B------:R-:W-:Y:S02]  /*36c0*/  FMNMX.FTZ R69, R59, R6, !PT ;  /* 0x000000063b457209 */ /* 0x000fe40007810000 */
[----:B------:R-:W-:Y:S02]  /*36d0*/  MUFU.EX2 R8, R8 ;  /* 0x0000000800087308 */ /* 0x000fe40000000800 */
[----:B------:R-:W-:Y:S02]  /*36e0*/  FMNMX.FTZ R6, R30, R69, !PT ;  /* 0x000000451e067209 */ /* 0x000fe40007810000 */
[----:B------:R-:W-:Y:S02]  /*36f0*/  FSEL R69, R34, -INF , P1 ;  /* 0xff80000022457808 */ /* 0x000fe40000800000 */
[----:B------:R-:W-:Y:S02]  /*3700*/  FMNMX.FTZ R6, R31, R6, !PT ;  /* 0x000000061f067209 */ /* 0x000fe40007810000 */
[----:B------:R-:W-:Y:S02]  /*3710*/  MUFU.EX2 R34, R88 ;  /* 0x0000005800227308 */ /* 0x000fe40000000800 */
[----:B------:R-:W-:-:S04]  /*3720*/  FMNMX.FTZ R6, R69, R6, !PT ;  /* 0x0000000645067209 */ /* 0x000fc80007810000 */
[----:B------:R-:W-:Y:S02]  /*3730*/  FMNMX.FTZ R85, R35, R6, !PT ;  /* 0x0000000623557209 */ /* 0x000fe40007810000 */
[----:B------:R-:W-:Y:S02]  /*3740*/  MUFU.EX2 R7, R7 ;  /* 0x0000000700077308 */ /* 0x000fe40000000800 */
[----:B------:R-:W-:-:S04]  /*3750*/  FMNMX.FTZ R85, R38, R85, !PT ;  /* 0x0000005526557209 */ /* 0x000fc80007810000 */
[----:B------:R-:W-:Y:S02]  /*3760*/  FMNMX.FTZ R85, R72, R85, !PT ;  /* 0x0000005548557209 */ /* 0x000fe40007810000 */
[----:B------:R-:W0:Y:S02]  /*3770*/  MUFU.EX2 R10, R10 ;  /* 0x0000000a000a7308 */ /* 0x000e240000000800 */
[----:B------:R-:W-:-:S04]  /*3780*/  FMNMX.FTZ R6, R42, R85, !PT ;  /* 0x000000552a067209 */ /* 0x000fc80007810000 */
[----:B------:R-:W-:Y:S02]  /*3790*/  FMNMX.FTZ R6, R43, R6, !PT ;  /* 0x000000062b067209 */ /* 0x000fe40007810000 */
[----:B------:R-:W-:Y:S03]  /*37a0*/  MUFU.EX2 R65, R84 ;  /* 0x0000005400417308 */ /* 0x000fe60000000800 */
[----:B------:R-:W1:Y:S05]  /*37b0*/  SHFL.BFLY PT, R85, R6, 0x2, 0x1f ;  /* 0x0c401f0006557f89 */ /* 0x000e6a00000e0000 */
[----:B------:R-:W-:Y:S01]  /*37c0*/  MUFU.EX2 R9, R9 ;  /* 0x0000000900097308 */ /* 0x000fe20000000800 */
[----:B0-----:R-:W-:-:S04]  /*37d0*/  F2FP.SATFINITE.E4M3.F32.PACK_AB_MERGE_C R172, R10, R7, RZ ;  /* 0x000000070aac723e */ /* 0x001fc800048070ff */
[----:B------:R-:W-:-:S03]  /*37e0*/  F2FP.SATFINITE.E4M3.F32.PACK_AB_MERGE_C R172, R8, R5, R172 ;  /* 0x0000000508ac723e */ /* 0x000fc600048070ac */
[----:B------:R-:W-:Y:S08]  /*37f0*/  MUFU.EX2 R77, R89 ;  /* 0x00000059004d7308 */ /* 0x000ff00000000800 */
[----:B------:R-:W-:Y:S01]  /*3800*/  MUFU.EX2 R12, R12 ;  /* 0x0000000c000c7308 */ /* 0x000fe20000000800 */
[----:B-1----:R-:W-:-:S05]  /*3810*/  FMNMX.FTZ R85, R6, R85, !PT ;  /* 0x0000005506557209 */ /* 0x002fca0007810000 */
[----:B------:R-:W0:Y:S02]  /*3820*/  SHFL.BFLY PT, R6, R85, 0x1, 0x1f ;  /* 0x0c201f0055067f89 */ /* 0x000e2400000e0000 */
[----:B------:R-:W-:Y:S08]  /*3830*/  MUFU.EX2 R11, R11 ;  /* 0x0000000b000b7308 */ /* 0x000ff00000000800 */
[----:B------:R-:W1:Y:S08]  /*3840*/  MUFU.EX2 R14, R14 ;  /* 0x0000000e000e7308 */ /* 0x000e700000000800 */
[----:B------:R-:W-:Y:S01]  /*3850*/  MUFU.EX2 R20, R20 ;  /* 0x0000001400147308 */ /* 0x000fe20000000800 */
[----:B0-----:R-:W-:-:S07]  /*3860*/  FMNMX.FTZ R6, R85, R6, !PT ;  /* 0x0000000655067209 */ /* 0x001fce0007810000 */
[----:B------:R-:W-:Y:S01]  /*3870*/  MUFU.EX2 R24, R24 ;  /* 0x0000001800187308 */ /* 0x000fe20000000800 */
[----:B-1----:R-:W-:Y:S02]  /*3880*/  F2FP.SATFINITE.E4M3.F32.PACK_AB_MERGE_C R174, R14, R11, RZ ;  /* 0x0000000b0eae723e */ /* 0x002fe400048070ff */
[C---:B------:R-:W-:Y:S01]  /*3890*/  FSETP.NEU.FTZ.AND P1, PT, R6.reuse, -INF , PT ;  /* 0xff8000000600780b */ /* 0x040fe20003f3d000 */
[----:B------:R-:W-:-:S01]  /*38a0*/  FFMA.FTZ R57, R6, R57, -8 ;  /* 0xc100000006397423 */ /* 0x000fc20000010039 */
[----:B------:R-:W-:-:S03]  /*38b0*/  F2FP.SATFINITE.E4M3.F32.PACK_AB_MERGE_C R174, R12, R9, R174 ;  /* 0x000000090cae723e */ /* 0x000fc600048070ae */
[----:B------:R-:W-:Y:S01]  /*38c0*/  MUFU.EX2 R26, R26 ;  /* 0x0000001a001a7308 */ /* 0x000fe20000000800 */
        /* <DEDUP_REMOVED lines=15> */
[----:B------:R-:W-:-:S01]  /*39c0*/  FADD.FTZ R70, R5, R8 ;  /* 0x0000000805467221 */ /* 0x000fc20000010000 */
[----:B------:R-:W0:Y:S01]  /*39d0*/  MUFU.EX2 R80, R80 ;  /* 0x0000005000507308 */ /* 0x000e220000000800 */
[----:B------:R-:W-:-:S01]  /*39e0*/  FFMA.FTZ R83, R87, UR43, -R93 ;  /* 0x0000002b57537c23 */ /* 0x000fc2000801085d */
[--C-:B------:R-:W-:Y:S01]  /*39f0*/  FFMA.FTZ R92, R107, UR43, -R93.reuse ;  /* 0x0000002b6b5c7c23 */ /* 0x100fe2000801085d */
[----:B------:R-:W-:-:S01]  /*3a00*/  FFMA.FTZ R87, R67, UR43, -R93 ;  /* 0x0000002b43577c23 */ /* 0x000fc2000801085d */
[----:B------:R-:W-:Y:S01]  /*3a10*/  FFMA.FTZ R67, R71, UR43, -R93 ;  /* 0x0000002b47437c23 */ /* 0x000fe2000801085d */
[----:B------:R-:W-:-:S01]  /*3a20*/  FADD.FTZ R71, R7, R70 ;  /* 0x0000004607477221 */ /* 0x000fc20000010000 */
[--C-:B------:R-:W-:Y:S01]  /*3a30*/  FFMA.FTZ R78, R78, UR43, -R93.reuse ;  /* 0x0000002b4e4e7c23 */ /* 0x100fe2000801085d */
[----:B------:R-:W-:-:S01]  /*3a40*/  FFMA.FTZ R79, R79, UR43, -R93 ;  /* 0x0000002b4f4f7c23 */ /* 0x000fc2000801085d */
[----:B------:R-:W1:Y:S01]  /*3a50*/  MUFU.EX2 R85, R85 ;  /* 0x0000005500557308 */ /* 0x000e620000000800 */
[----:B------:R-:W-:-:S01]  /*3a60*/  FADD.FTZ R70, R10, R71 ;  /* 0x000000470a467221 */ /* 0x000fc20000010000 */
[--C-:B------:R-:W-:Y:S01]  /*3a70*/  FFMA.FTZ R90, R90, UR43, -R93.reuse ;  /* 0x0000002b5a5a7c23 */ /* 0x100fe2000801085d */
[----:B------:R-:W-:-:S01]  /*3a80*/  FFMA.FTZ R91, R91, UR43, -R93 ;  /* 0x0000002b5b5b7c23 */ /* 0x000fc2000801085d */
[----:B------:R-:W-:Y:S01]  /*3a90*/  FFMA.FTZ R62, R62, UR43, -R93 ;  /* 0x0000002b3e3e7c23 */ /* 0x000fe2000801085d */
[----:B------:R-:W-:-:S01]  /*3aa0*/  FADD.FTZ R71, R9, R70 ;  /* 0x0000004609477221 */ /* 0x000fc20000010000 */
[--C-:B------:R-:W-:Y:S01]  /*3ab0*/  FFMA.FTZ R63, R63, UR43, -R93.reuse ;  /* 0x0000002b3f3f7c23 */ /* 0x100fe2000801085d */
[----:B------:R-:W-:-:S01]  /*3ac0*/  FFMA.FTZ R74, R74, UR43, -R93 ;  /* 0x0000002b4a4a7c23 */ /* 0x000fc2000801085d */
[----:B------:R-:W2:Y:S01]  /*3ad0*/  MUFU.EX2 R88, R88 ;  /* 0x0000005800587308 */ /* 0x000ea20000000800 */
[----:B0-----:R-:W-:-:S01]  /*3ae0*/  FADD.FTZ R96, R41, R80 ;  /* 0x0000005029607221 */ /* 0x001fc20000010000 */
[----:B------:R-:W-:Y:S01]  /*3af0*/  FADD.FTZ R70, R12, R71 ;  /* 0x000000470c467221 */ /* 0x000fe20000010000 */
[----:B------:R-:W-:-:S01]  /*3b00*/  FFMA.FTZ R75, R75, UR43, -R93 ;  /* 0x0000002b4b4b7c23 */ /* 0x000fc2000801085d */
[--C-:B------:R-:W-:Y:S01]  /*3b10*/  FFMA.FTZ R46, R46, UR43, -R93.reuse ;  /* 0x0000002b2e2e7c23 */ /* 0x100fe2000801085d */
[----:B------:R-:W-:-:S01]  /*3b20*/  FFMA.FTZ R47, R47, UR43, -R93 ;  /* 0x0000002b2f2f7c23 */ /* 0x000fc2000801085d */
[----:B------:R-:W-:Y:S01]  /*3b30*/  FADD.FTZ R71, R11, R70 ;  /* 0x000000460b477221 */ /* 0x000fe20000010000 */
        /* <DEDUP_REMOVED lines=21> */
[----:B------:R-:W-:Y:S01]  /*3c90*/  FFMA.FTZ R43, R43, UR43, -R93 ;  /* 0x0000002b2b2b7c23 */ /* 0x000fe2000801085d */
[----:B------:R-:W-:-:S02]  /*3ca0*/  F2FP.SATFINITE.E4M3.F32.PACK_AB_MERGE_C R85, R88, R85, RZ ;  /* 0x000000555855723e */ /* 0x000fc400048070ff */
[----:B------:R-:W-:Y:S01]  /*3cb0*/  F2FP.SATFINITE.E4M3.F32.PACK_AB_MERGE_C R176, R24, R21, RZ ;  /* 0x0000001518b0723e */ /* 0x000fe200048070ff */
[----:B------:R-:W0:Y:S01]  /*3cc0*/  MUFU.EX2 R92, R92 ;  /* 0x0000005c005c7308 */ /* 0x000e220000000800 */
[----:B-1----:R-:W-:-:S01]  /*3cd0*/  FADD.FTZ R4, R84, R97 ;  /* 0x0000006154047221 */ /* 0x002fc20000010000 */
[----:B------:R-:W-:Y:S01]  /*3ce0*/  F2FP.SATFINITE.E4M3.F32.PACK_AB_MERGE_C R173, R80, R41, R85 ;  /* 0x0000002950ad723e */ /* 0x000fe20004807055 */
[--C-:B------:R-:W-:Y:S01]  /*3cf0*/  IMAD.MOV.U32 R41, RZ, RZ, R25.reuse ;  /* 0x000000ffff297224 */ /* 0x100fe200078e0019 */
[----:B------:R-:W-:Y:S01]  /*3d00*/  F2FP.SATFINITE.E4M3.F32.PACK_AB_MERGE_C R176, R20, R15, R176 ;  /* 0x0000000f14b0723e */ /* 0x000fe200048070b0 */
[--C-:B------:R-:W-:Y:S02]  /*3d10*/  IMAD.MOV.U32 R80, RZ, RZ, R25.reuse ;  /* 0x000000ffff507224 */ /* 0x100fe400078e0019 */
[----:B------:R-:W-:Y:S01]  /*3d20*/  IMAD.MOV.U32 R85, RZ, RZ, R25 ;  /* 0x000000ffff557224 */ /* 0x000fe200078e0019 */
[----:B------:R-:W1:Y:S01]  /*3d30*/  MUFU.EX2 R78, R78 ;  /* 0x0000004e004e7308 */ /* 0x000e620000000800 */
[----:B--2---:R-:W-:-:S01]  /*3d40*/  FADD.FTZ R97, R89, R4 ;  /* 0x0000000459617221 */ /* 0x004fc20000010000 */
[----:B------:R-:W-:-:S06]  /*3d50*/  FFMA.FTZ R4, R54, UR43, -R93 ;  /* 0x0000002b36047c23 */ /* 0x000fcc000801085d */
[----:B------:R-:W2:Y:S01]  /*3d60*/  MUFU.EX2 R79, R79 ;  /* 0x0000004f004f7308 */ /* 0x000ea20000000800 */
[----:B0-----:R-:W-:-:S01]  /*3d70*/  FADD.FTZ R97, R92, R97 ;  /* 0x000000615c617221 */ /* 0x001fc20000010000 */
[----:B------:R-:W-:-:S04]  /*3d80*/  F2FP.SATFINITE.E4M3.F32.PACK_AB_MERGE_C R89, R92, R89, RZ ;  /* 0x000000595c59723e */ /* 0x000fc800048070ff */
[----:B------:R-:W-:Y:S01]  /*3d90*/  F2FP.SATFINITE.E4M3.F32.PACK_AB_MERGE_C R175, R84, R57, R89 ;  /* 0x0000003954af723e */ /* 0x000fe20004807059 */
[----:B------:R-:W-:Y:S01]  /*3da0*/  IMAD.MOV.U32 R57, RZ, RZ, R25 ;  /* 0x000000ffff397224 */ /* 0x000fe200078e0019 */
[----:B------:R-:W0:Y:S01]  /*3db0*/  MUFU.EX2 R94, R94 ;  /* 0x0000005e005e7308 */ /* 0x000e220000000800 */
[----:B-1----:R-:W-:-:S01]  /*3dc0*/  FADD.FTZ R54, R78, R97 ;  /* 0x000000614e367221 */ /* 0x002fc20000010000 */
[----:B------:R-:W-:Y:S01]  /*3dd0*/  FADD.FTZ R97, R21, R70 ;  /* 0x0000004615617221 */ /* 0x000fe20000010000 */
[----:B------:R-:W-:-:S03]  /*3de0*/  IMAD.MOV.U32 R84, RZ, RZ, R25 ;  /* 0x000000ffff547224 */ /* 0x000fc600078e0019 */
[----:B------:R-:W-:Y:S01]  /*3df0*/  FADD.FTZ R97, R24, R97 ;  /* 0x0000006118617221 */ /* 0x000fe20000010000 */
[----:B------:R-:W-:Y:S01]  /*3e00*/  IMAD.MOV.U32 R24, RZ, RZ, R25 ;  /* 0x000000ffff187224 */ /* 0x000fe200078e0019 */
[----:B------:R-:W1:Y:S01]  /*3e10*/  MUFU.EX2 R95, R95 ;  /* 0x0000005f005f7308 */ /* 0x000e620000000800 */
[----:B--2---:R-:W-:-:S07]  /*3e20*/  FADD.FTZ R71, R79, R54 ;  /* 0x000000364f477221 */ /* 0x004fce0000010000 */
[----:B------:R-:W2:Y:S01]  /*3e30*/  MUFU.EX2 R82, R82 ;  /* 0x0000005200527308 */ /* 0x000ea20000000800 */
[----:B0-----:R-:W-:-:S07]  /*3e40*/  FADD.FTZ R54, R94, R71 ;  /* 0x000000475e367221 */ /* 0x001fce0000010000 */
[----:B------:R-:W0:Y:S01]  /*3e50*/  MUFU.EX2 R83, R83 ;  /* 0x0000005300537308 */ /* 0x000e220000000800 */
[----:B-1----:R-:W-:-:S01]  /*3e60*/  FADD.FTZ R71, R95, R54 ;  /* 0x000000365f477221 */ /* 0x002fc20000010000 */
[----:B------:R-:W-:Y:S01]  /*3e70*/  FADD.FTZ R54, R26, R97 ;  /* 0x000000611a367221 */ /* 0x000fe20000010000 */
[----:B------:R-:W-:-:S04]  /*3e80*/  F2FP.SATFINITE.E4M3.F32.PACK_AB_MERGE_C R94, R95, R94, RZ ;  /* 0x0000005e5f5e723e */ /* 0x000fc800048070ff */
[----:B------:R-:W-:Y:S01]  /*3e90*/  F2FP.SATFINITE.E4M3.F32.PACK_AB_MERGE_C R177, R79, R78, R94 ;  /* 0x0000004e4fb1723e */ /* 0x000fe2000480705e */
[----:B------:R-:W1:Y:S01]  /*3ea0*/  MUFU.EX2 R76, R76 ;  /* 0x0000004c004c7308 */ /* 0x000e620000000800 */
[----:B--2---:R-:W-:-:S01]  /*3eb0*/  FADD.FTZ R70, R82, R71 ;  /* 0x0000004752467221 */ /* 0x004fc20000010000 */
[----:B------:R-:W-:Y:S01]  /*3ec0*/  FADD.FTZ R71, R27, R54 ;  /* 0x000000361b477221 */ /* 0x000fe20000010000 */
[--C-:B------:R-:W-:Y:S02]  /*3ed0*/  IMAD.MOV.U32 R79, RZ, RZ, R25.reuse ;  /* 0x000000ffff4f7224 */ /* 0x100fe400078e0019 */
[----:B------:R-:W-:-:S03]  /*3ee0*/  IMAD.MOV.U32 R78, RZ, RZ, R25 ;  /* 0x000000ffff4e7224 */ /* 0x000fc600078e0019 */
[----:B------:R-:W2:Y:S01]  /*3ef0*/  MUFU.EX2 R90, R90 ;  /* 0x0000005a005a7308 */ /* 0x000ea20000000800 */
[----:B0-----:R-:W-:-:S07]  /*3f00*/  FADD.FTZ R97, R83, R70 ;  /* 0x0000004653617221 */ /* 0x001fce0000010000 */
[----:B------:R-:W0:Y:S01]  /*3f10*/  MUFU.EX2 R91, R91 ;  /* 0x0000005b005b7308 */ /* 0x000e220000000800 */
[----:B-1----:R-:W-:-:S01]  /*3f20*/  FADD.FTZ R54, R76, R71 ;  /* 0x000000474c367221 */ /* 0x002fc20000010000 */
[C---:B------:R-:W-:Y:S01]  /*3f30*/  F2FP.SATFINITE.E4M3.F32.PACK_AB_MERGE_C R178, R77.reuse, R76, RZ ;  /* 0x0000004c4db2723e */ /* 0x040fe200048070ff */
[--C-:B------:R-:W-:Y:S02]  /*3f40*/  IMAD.MOV.U32 R76, RZ, RZ, R25.reuse ;  /* 0x000000ffff4c7224 */ /* 0x100fe400078e0019 */
[----:B------:R-:W-:Y:S01]  /*3f50*/  FADD.FTZ R71, R77, R54 ;  /* 0x000000364d477221 */ /* 0x000fe20000010000 */
[----:B------:R-:W-:Y:S01]  /*3f60*/  F2FP.SATFINITE.E4M3.F32.PACK_AB_MERGE_C R178, R27, R26, R178 ;  /* 0x0000001a1bb2723e */ /* 0x000fe200048070b2 */
[----:B------:R-:W-:Y:S01]  /*3f70*/  IMAD.MOV.U32 R27, RZ, RZ, R25 ;  /* 0x000000ffff1b7224 */ /* 0x000fe200078e0019 */
[----:B------:R-:W1:Y:S01]  /*3f80*/  MUFU.EX2 R60, R60 ;  /* 0x0000003c003c7308 */ /* 0x000e620000000800 */
[----:B--2---:R-:W-:-:S01]  /*3f90*/  FADD.FTZ R70, R90, R97 ;  /* 0x000000615a467221 */ /* 0x004fc20000010000 */
[----:B------:R-:W-:-:S02]  /*3fa0*/  IMAD.MOV.U32 R26, RZ, RZ, R25 ;  /* 0x000000ffff1a7224 */ /* 0x000fc400078e0019 */
[--C-:B------:R-:W-:Y:S02]  /*3fb0*/  IMAD.MOV.U32 R54, RZ, RZ, R25.reuse ;  /* 0x000000ffff367224 */ /* 0x100fe400078e0019 */
[----:B------:R-:W-:Y:S02]  /*3fc0*/  IMAD.MOV.U32 R77, RZ, RZ, R25 ;  /* 0x000000ffff4d7224 */ /* 0x000fe400078e0019 */
[----:B------:R-:W2:Y:S01]  /*3fd0*/  MUFU.EX2 R62, R62 ;  /* 0x0000003e003e7308 */ /* 0x000ea20000000800 */
[----:B0-----:R-:W-:-:S01]  /*3fe0*/  FADD.FTZ R7, R91, R70 ;  /* 0x000000465b077221 */ /* 0x001fc20000010000 */
[----:B------:R-:W-:Y:S01]  /*3ff0*/  F2FP.SATFINITE.E4M3.F32.PACK_AB_MERGE_C R90, R91, R90, RZ ;  /* 0x0000005a5b5a723e */ /* 0x000fe200048070ff */
[----:B------:R-:W-:-:S03]  /*4000*/  IMAD.MOV.U32 R70, RZ, RZ, R25 ;  /* 0x000000ffff467224 */ /* 0x000fc600078e0019 */
[----:B------:R-:W-:Y:S01]  /*4010*/  F2FP.SATFINITE.E4M3.F32.PACK_AB_MERGE_C R179, R83, R82, R90 ;  /* 0x0000005253b3723e */ /* 0x000fe2000480705a */
[----:B------:R-:W-:Y:S01]  /*4020*/  IMAD.MOV.U32 R83, RZ, RZ, R25 ;  /* 0x000000ffff537224 */ /* 0x000fe200078e0019 */
[----:B------:R-:W0:Y:S01]  /*4030*/  MUFU.EX2 R61, R61 ;  /* 0x0000003d003d7308 */ /* 0x000e220000000800 */
[----:B-1----:R-:W-:-:S01]  /*4040*/  FADD.FTZ R10, R60, R71 ;  /* 0x000000473c0a7221 */ /* 0x002fc20000010000 */
[--C-:B------:R-:W-:Y:S02]  /*4050*/  IMAD.MOV.U32 R71, RZ, RZ, R25.reuse ;  /* 0x000000ffff477224 */ /* 0x100fe400078e0019 */
[----:B------:R-:W-:-:S04]  /*4060*/  IMAD.MOV.U32 R82, RZ, RZ, R25 ;  /* 0x000000ffff527224 */ /* 0x000fc800078e0019 */
        /* <DEDUP_REMOVED lines=8> */
[C---:B------:R-:W-:Y:S01]  /*40f0*/  F2FP.SATFINITE.E4M3.F32.PACK_AB_MERGE_C R180, R81.reuse, R64, RZ ;  /* 0x0000004051b4723e */ /* 0x040fe200048070ff */
[--C-:B------:R-:W-:Y:S02]  /*4100*/  IMAD.MOV.U32 R64, RZ, RZ, R25.reuse ;  /* 0x000000ffff407224 */ /* 0x100fe400078e0019 */
[----:B------:R-:W-:Y:S01]  /*4110*/  FADD.FTZ R10, R81, R10 ;  /* 0x0000000a510a7221 */ /* 0x000fe20000010000 */
[----:B------:R-:W-:Y:S01]  /*4120*/  F2FP.SATFINITE.E4M3.F32.PACK_AB_MERGE_C R180, R61, R60, R180 ;  /* 0x0000003c3db4723e */ /* 0x000fe200048070b4 */
[----:B------:R-:W-:Y:S01]  /*4130*/  IMAD.MOV.U32 R61, RZ, RZ, R25 ;  /* 0x000000ffff3d7224 */ /* 0x000fe200078e0019 */
[----:B------:R-:W2:Y:S01]  /*4140*/  MUFU.EX2 R66, R66 ;  /* 0x0000004200427308 */ /* 0x000ea20000000800 */
[----:B0-----:R-:W-:-:S01]  /*4150*/  FADD.FTZ R14, R86, R11 ;  /* 0x0000000b560e7221 */ /* 0x001fc20000010000 */
[----:B------:R-:W-:Y:S01]  /*4160*/  FADD.FTZ R11, R65, R10 ;  /* 0x0000000a410b7221 */ /* 0x000fe20000010000 */
[----:B------:R-:W-:-:S02]  /*4170*/  IMAD.MOV.U32 R60, RZ, RZ, R25 ;  /* 0x000000ffff3c7224 */ /* 0x000fc400078e0019 */
[----:B------:R-:W-:-:S03]  /*4180*/  IMAD.MOV.U32 R81, RZ, RZ, R25 ;  /* 0x000000ffff517224 */ /* 0x000fc600078e0019 */
[----:B------:R-:W0:Y:S01]  /*4190*/  MUFU.EX2 R68, R68 ;  /* 0x0000004400447308 */ /* 0x000e220000000800 */
[----:B-1----:R-:W-:-:S01]  /*41a0*/  FADD.FTZ R7, R87, R14 ;  /* 0x0000000e57077221 */ /* 0x002fc20000010000 */
[----:B------:R-:W-:Y:S01]  /*41b0*/  F2FP.SATFINITE.E4M3.F32.PACK_AB_MERGE_C R86, R87, R86, RZ ;  /* 0x000000565756723e */ /* 0x000fe200048070ff */
[----:B------:R-:W-:-:S03]  /*41c0*/  IMAD.MOV.U32 R87, RZ, RZ, R25 ;  /* 0x000000ffff577224 */ /* 0x000fc600078e0019 */
[----:B------:R-:W-:Y:S01]  /*41d0*/  F2FP.SATFINITE.E4M3.F32.PACK_AB_MERGE_C R181, R63, R62, R86 ;  /* 0x0000003e3fb5723e */ /* 0x000fe20004807056 */
[----:B------:R-:W-:Y:S01]  /*41e0*/  IMAD.MOV.U32 R63, RZ, RZ, R25 ;  /* 0x000000ffff3f7224 */ /* 0x000fe200078e0019 */
[----:B------:R-:W1:Y:S01]  /*41f0*/  MUFU.EX2 R67, R67 ;  /* 0x0000004300437308 */ /* 0x000e620000000800 */
[----:B--2---:R-:W-:-:S01]  /*4200*/  FADD.FTZ R10, R66, R7 ;  /* 0x00000007420a7221 */ /* 0x004fc20000010000 */
[--C-:B------:R-:W-:Y:S02]  /*4210*/  IMAD.MOV.U32 R62, RZ, RZ, R25.reuse ;  /* 0x000000ffff3e7224 */ /* 0x100fe400078e0019 */
[----:B------:R-:W-:-:S04]  /*4220*/  IMAD.MOV.U32 R86, RZ, RZ, R25 ;  /* 0x000000ffff567224 */ /* 0x000fc800078e0019 */
[----:B------:R-:W2:Y:S01]  /*4230*/  MUFU.EX2 R74, R74 ;  /* 0x0000004a004a7308 */ /* 0x000ea20000000800 */
[----:B0-----:R-:W-:-:S07]  /*4240*/  FADD.FTZ R11, R68, R11 ;  /* 0x0000000b440b7221 */ /* 0x001fce0000010000 */
[----:B------:R-:W0:Y:S01]  /*4250*/  MUFU.EX2 R73, R73 ;  /* 0x0000004900497308 */ /* 0x000e220000000800 */
[----:B-1----:R-:W-:-:S01]  /*4260*/  FADD.FTZ R7, R67, R10 ;  /* 0x0000000a43077221 */ /* 0x002fc20000010000 */
[----:B------:R-:W-:-:S06]  /*4270*/  FADD.FTZ R10, R34, R11 ;  /* 0x0000000b220a7221 */ /* 0x000fcc0000010000 */
[----:B------:R-:W1:Y:S01]  /*4280*/  MUFU.EX2 R75, R75 ;  /* 0x0000004b004b7308 */ /* 0x000e620000000800 */
[----:B--2---:R-:W-:-:S07]  /*4290*/  FADD.FTZ R8, R74, R7 ;  /* 0x000000074a087221 */ /* 0x004fce0000010000 */
[----:B------:R-:W2:Y:S01]  /*42a0*/  MUFU.EX2 R39, R39 ;  /* 0x0000002700277308 */ /* 0x000ea20000000800 */
[----:B0-----:R-:W-:-:S01]  /*42b0*/  FADD.FTZ R10, R73, R10 ;  /* 0x0000000a490a7221 */ /* 0x001fc20000010000 */
[----:B------:R-:W-:Y:S01]  /*42c0*/  F2FP.SATFINITE.E4M3.F32.PACK_AB_MERGE_C R34, R73, R34, RZ ;  /* 0x000000224922723e */ /* 0x000fe200048070ff */
[----:B------:R-:W-:-:S03]  /*42d0*/  IMAD.MOV.U32 R73, RZ, RZ, R25 ;  /* 0x000000ffff497224 */ /* 0x000fc600078e0019 */
[----:B------:R-:W-:Y:S01]  /*42e0*/  F2FP.SATFINITE.E4M3.F32.PACK_AB_MERGE_C R182, R68, R65, R34 ;  /* 0x0000004144b6723e */ /* 0x000fe20004807022 */
[--C-:B------:R-:W-:Y:S01]  /*42f0*/  IMAD.MOV.U32 R34, RZ, RZ, R25.reuse ;  /* 0x000000ffff227224 */ /* 0x100fe200078e0019 */
[----:B------:R-:W0:Y:S01]  /*4300*/  MUFU.EX2 R46, R46 ;  /* 0x0000002e002e7308 */ /* 0x000e220000000800 */
[C---:B-1----:R-:W-:Y:S01]  /*4310*/  F2FP.SATFINITE.E4M3.F32.PACK_AB_MERGE_C R74, R75.reuse, R74, RZ ;  /* 0x0000004a4b4a723e */ /* 0x042fe200048070ff */
[----:B------:R-:W-:Y:S01]  /*4320*/  FADD.FTZ R75, R75, R8 ;  /* 0x000000084b4b7221 */ /* 0x000fe20000010000 */
[--C-:B------:R-:W-:Y:S02]  /*4330*/  IMAD.MOV.U32 R65, RZ, RZ, R25.reuse ;  /* 0x000000ffff417224 */ /* 0x100fe400078e0019 */
[----:B------:R-:W-:Y:S01]  /*4340*/  F2FP.SATFINITE.E4M3.F32.PACK_AB_MERGE_C R183, R67, R66, R74 ;  /* 0x0000004243b7723e */ /* 0x000fe2000480704a */
[----:B------:R-:W-:Y:S02]  /*4350*/  IMAD.MOV.U32 R67, RZ, RZ, R25 ;  /* 0x000000ffff437224 */ /* 0x000fe400078e0019 */
[----:B------:R-:W1:Y:S01]  /*4360*/  MUFU.EX2 R44, R44 ;  /* 0x0000002c002c7308 */ /* 0x000e620000000800 */
[----:B--2---:R-:W-:-:S01]  /*4370*/  FADD.FTZ R5, R39, R10 ;  /* 0x0000000a27057221 */ /* 0x004fc20000010000 */
[----:B------:R-:W-:-:S02]  /*4380*/  IMAD.MOV.U32 R66, RZ, RZ, R25 ;  /* 0x000000ffff427224 */ /* 0x000fc400078e0019 */
[--C-:B------:R-:W-:Y:S02]  /*4390*/  IMAD.MOV.U32 R68, RZ, RZ, R25.reuse ;  /* 0x000000ffff447224 */ /* 0x100fe400078e0019 */
[----:B------:R-:W-:Y:S02]  /*43a0*/  IMAD.MOV.U32 R74, RZ, RZ, R25 ;  /* 0x000000ffff4a7224 */ /* 0x000fe400078e0019 */
[----:B------:R-:W2:Y:S01]  /*43b0*/  MUFU.EX2 R47, R47 ;  /* 0x0000002f002f7308 */ /* 0x000ea20000000800 */
[----:B0-----:R-:W-:-:S01]  /*43c0*/  FADD.FTZ R8, R46, R75 ;  /* 0x0000004b2e087221 */ /* 0x001fc20000010000 */
[----:B------:R-:W-:-:S06]  /*43d0*/  IMAD.MOV.U32 R75, RZ, RZ, R25 ;  /* 0x000000ffff4b7224 */ /* 0x000fcc00078e0019 */
        /* <DEDUP_REMOVED lines=11> */
[----:B------:R-:W-:Y:S01]  /*4490*/  F2FP.SATFINITE.E4M3.F32.PACK_AB_MERGE_C R184, R44, R39, R45 ;  /* 0x000000272cb8723e */ /* 0x000fe2000480702d */
[--C-:B------:R-:W-:Y:S02]  /*44a0*/  IMAD.MOV.U32 R39, RZ, RZ, R25.reuse ;  /* 0x000000ffff277224 */ /* 0x100fe400078e0019 */
[----:B------:R-:W2:Y:S01]  /*44b0*/  MUFU.EX2 R4, R4 ;  /* 0x0000000400047308 */ /* 0x000ea20000000800 */
[C---:B0-----:R-:W-:Y:S01]  /*44c0*/  F2FP.SATFINITE.E4M3.F32.PACK_AB_MERGE_C R50, R51.reuse, R50, RZ ;  /* 0x000000323332723e */ /* 0x041fe200048070ff */
[----:B------:R-:W-:Y:S01]  /*44d0*/  FADD.FTZ R51, R51, R10 ;  /* 0x0000000a33337221 */ /* 0x000fe20000010000 */
[--C-:B------:R-:W-:Y:S02]  /*44e0*/  IMAD.MOV.U32 R45, RZ, RZ, R25.reuse ;  /* 0x000000ffff2d7224 */ /* 0x100fe400078e0019 */
[----:B------:R-:W-:Y:S01]  /*44f0*/  F2FP.SATFINITE.E4M3.F32.PACK_AB_MERGE_C R185, R47, R46, R50 ;  /* 0x0000002e2fb9723e */ /* 0x000fe20004807032 */
[----:B------:R-:W-:Y:S02]  /*4500*/  IMAD.MOV.U32 R44, RZ, RZ, R25 ;  /* 0x000000ffff2c7224 */ /* 0x000fe400078e0019 */
[----:B------:R-:W0:Y:S01]  /*4510*/  MUFU.EX2 R52, R52 ;  /* 0x0000003400347308 */ /* 0x000e220000000800 */
[----:B-1----:R-:W-:-:S01]  /*4520*/  FADD.FTZ R5, R49, R48 ;  /* 0x0000003031057221 */ /* 0x002fc20000010000 */
[----:B------:R-:W-:-:S02]  /*4530*/  IMAD.MOV.U32 R47, RZ, RZ, R25 ;  /* 0x000000ffff2f7224 */ /* 0x000fc400078e0019 */
[--C-:B------:R-:W-:Y:S02]  /*4540*/  IMAD.MOV.U32 R46, RZ, RZ, R25.reuse ;  /* 0x000000ffff2e7224 */ /* 0x100fe400078e0019 */
[----:B------:R-:W-:Y:S02]  /*4550*/  IMAD.MOV.U32 R48, RZ, RZ, R25 ;  /* 0x000000ffff307224 */ /* 0x000fe400078e0019 */
[----:B------:R-:W1:Y:S01]  /*4560*/  MUFU.EX2 R55, R55 ;  /* 0x0000003700377308 */ /* 0x000e620000000800 */
[----:B--2---:R-:W-:-:S01]  /*4570*/  FADD.FTZ R10, R4, R51 ;  /* 0x00000033040a7221 */ /* 0x004fc20000010000 */
[--C-:B------:R-:W-:Y:S02]  /*4580*/  IMAD.MOV.U32 R51, RZ, RZ, R25.reuse ;  /* 0x000000ffff337224 */ /* 0x100fe400078e0019 */
[----:B------:R-:W-:-:S04]  /*4590*/  IMAD.MOV.U32 R50, RZ, RZ, R25 ;  /* 0x000000ffff327224 */ /* 0x000fc800078e0019 */
[----:B------:R-:W-:Y:S01]  /*45a0*/  MUFU.EX2 R53, R53 ;  /* 0x0000003500357308 */ /* 0x000fe20000000800 */
[----:B0-----:R-:W-:-:S07]  /*45b0*/  FADD.FTZ R12, R52, R5 ;  /* 0x00000005340c7221 */ /* 0x001fce0000010000 */
        /* <DEDUP_REMOVED lines=19> */
[----:B------:R-:W-:-:S07]  /*46f0*/  IMAD.MOV.U32 R58, RZ, RZ, R25 ;  /* 0x000000ffff3a7224 */ /* 0x000fce00078e0019 */
        /* <DEDUP_REMOVED lines=36> */
[----:B------:R-:W2:Y:S01]  /*4940*/  MUFU.EX2 R42, R42 ;  /* 0x0000002a002a7308 */ /* 0x000ea20000000800 */
[C---:B0-----:R-:W-:Y:S01]  /*4950*/  F2FP.SATFINITE.E4M3.F32.PACK_AB_MERGE_C R190, R37.reuse, R36, R9 ;  /* 0x0000002425be723e */ /* 0x041fe20004807009 */
[----:B------:R-:W-:Y:S01]  /*4960*/  FADD.FTZ R37, R37, R8 ;  /* 0x0000000825257221 */ /* 0x000fe20000010000 */
[--C-:B------:R-:W-:Y:S02]  /*4970*/  IMAD.MOV.U32 R36, RZ, RZ, R25.reuse ;  /* 0x000000ffff247224 */ /* 0x100fe400078e0019 */
[----:B-1----:R-:W-:Y:S02]  /*4980*/  IMAD.MOV.U32 R72, RZ, RZ, R25 ;  /* 0x000000ffff487224 */ /* 0x002fe400078e0019 */
[----:B------:R-:W-:-:S01]  /*4990*/  FADD.FTZ R40, R40, R37 ;  /* 0x0000002528287221 */ /* 0x000fc20000010000 */
[----:B------:R-:W-:Y:S01]  /*49a0*/  IMAD.MOV.U32 R37, RZ, RZ, R25 ;  /* 0x000000ffff257224 */ /* 0x000fe200078e0019 */
[----:B------:R-:W0:Y:S01]  /*49b0*/  MUFU.EX2 R43, R43 ;  /* 0x0000002b002b7308 */ /* 0x000e220000000800 */
[----:B---3--:R-:W-:-:S04]  /*49c0*/  FADD.FTZ R7, R5, R10 ;  /* 0x0000000a05077221 */ /* 0x008fc80000010000 */
[----:B--2---:R-:W-:Y:S01]  /*49d0*/  FADD.FTZ R4, R42, R7 ;  /* 0x000000072a047221 */ /* 0x004fe20000010000 */
[----:B0-----:R-:W-:-:S03]  /*49e0*/  F2FP.SATFINITE.E4M3.F32.PACK_AB_MERGE_C R8, R43, R42, RZ ;  /* 0x0000002a2b08723e */ /* 0x001fc600048070ff */
[----:B------:R-:W-:Y:S01]  /*49f0*/  FADD.FTZ R4, R43, R4 ;  /* 0x000000042b047221 */ /* 0x000fe20000010000 */
[----:B------:R-:W-:Y:S01]  /*4a00*/  IMAD.MOV.U32 R43, RZ, RZ, R25 ;  /* 0x000000ffff2b7224 */ /* 0x000fe200078e0019 */
        /* <DEDUP_REMOVED lines=40> */
[----:B------:R-:W-:Y:S01]  /*4c90*/  UMOV UR30, UR47 ;  /* 0x0000002f001e7c82 */ /* 0x000fe20008000000 */
[----:B------:R-:W-:-:S05]  /*4ca0*/  UMOV UR28, UR46 ;  /* 0x0000002e001c7c82 */ /* 0x000fca0008000000 */
.L_x_7516:
[----:B------:R-:W-:Y:S01]  /*4cb0*/  ISETP.NE.AND P2, PT, RZ, UR44, PT ;  /* 0x0000002cff007c0c */ /* 0x000fe2000bf45270 */
[----:B------:R-:W-:-:S04]  /*4cc0*/  UISETP.NE.AND UP0, UPT, UR28, 0x1, UPT ;  /* 0x000000011c00788c */ /* 0x000fc8000bf05270 */
[----:B------:R-:W-:-:S04]  /*4cd0*/  USEL UR47, URZ, 0x1, UP0 ;  /* 0x000000013f2f7887 */ /* 0x000fc80008000000 */
[----:B------:R-:W-:-:S04]  /*4ce0*/  ULOP3.LUT UR47, UR30, UR47, URZ, 0x3c, !UPT ;  /* 0x0000002f1e2f7292 */ /* 0x000fc8000f8e3c3f */
[----:B------:R-:W-:Y:S08]  /*4cf0*/  @P2 BRA `(.L_x_7506) ;  /* 0x0000000000442947 */ /* 0x000ff00003800000 */
[----:B------:R-:W-:Y:S05]  /*4d00*/  @!P0 BRA `(.L_x_7507) ;  /* 0x0000000000048947 */ /* 0x000fea0003800000 */
[----:B------:R-:W-:Y:S01]  /*4d10*/  BPT.TRAP 0x1 ;  /* 0x000000040000795c */ /* 0x000fe20000300000 */
.L_x_7507:
        /* <DEDUP_REMOVED lines=12> */
.L_x_7508:
[----:B-1----:R-:W-:Y:S05]  /*4de0*/  @P1 BRA `(.L_x_7506) ;  /* 0x0000000000081947 */ /* 0x002fea0003800000 */
[----:B------:R-:W1:Y:S02]  /*4df0*/  SYNCS.PHASECHK.TRANS64.TRYWAIT P1, [UR6+0x22830], R3 ;  /* 0x02283003ff0075a7 */ /* 0x000e640008020146 */
[----:B-1----:R-:W-:Y:S05]  /*4e00*/  @!P1 BRA `(.L_x_7509) ;  /* 0x000000e000849947 */ /* 0x002fea0003800000 */
.L_x_7506:
[----:B-1----:R-:W1:Y:S01]  /*4e10*/  S2R R6, SR_TID.X ;  /* 0x0000000000067919 */ /* 0x002e620000002100 */
[----:B------:R-:W-:Y:S01]  /*4e20*/  R2UR UR31, R0 ;  /* 0x00000000001f72ca */ /* 0x000fe200000e0000 */
        /* <DEDUP_REMOVED lines=130> */
.L_x_7511:
        /* <DEDUP_REMOVED lines=9> */
.L_x_7512:
[----:B-1----:R-:W-:Y:S05]  /*56e0*/  @P1 BRA `(.L_x_7510) ;  /* 0x0000000000081947 */ /* 0x002fea0003800000 */
[----:B------:R-:W1:Y:S02]  /*56f0*/  SYNCS.PHASECHK.TRANS64.TRYWAIT P1, [UR6+0x22850], R3 ;  /* 0x02285003ff0075a7 */ /* 0x000e640008020146 */
[----:B-1----:R-:W-:Y:S05]  /*5700*/  @!P1 BRA `(.L_x_7513) ;  /* 0x000000d8005c9947 */ /* 0x002fea0003800000 */
.L_x_7510:
        /* <DEDUP_REMOVED lines=39> */
.L_x_7514:
[----:B------:R-:W-:Y:S01]  /*5980*/  FMNMX.FTZ R6, R152, R7, !PT ;  /* 0x0000000798067209 */ /* 0x000fe20007810000 */
[----:B------:R-:W-:Y:S01]  /*5990*/  ULEA UR6, UR46, UR14, 0x3 ;  /* 0x0000000e2e067291 */ /* 0x000fe2000f8e183f */
[----:B------:R-:W-:Y:S02]  /*59a0*/  FMNMX.FTZ R8, R154, R9, !PT ;  /* 0x000000099a087209 */ /* 0x000fe40007810000 */
[----:B0-----:R-:W-:Y:S01]  /*59b0*/  FMNMX.FTZ R3, R153, R6, !PT ;  /* 0x0000000699037209 */ /* 0x001fe20007810000 */
        /* <DEDUP_REMOVED lines=88> */
[----:B------:R-:W-:Y:S01]  /*5f40*/  FADD.FTZ R7, -R3, R7 ;  /* 0x0000000703077221 */ /* 0x000fe20000010100 */
[----:B------:R-:W-:-:S03]  /*5f50*/  IMAD.U32 R12, RZ, RZ, UR43 ;  /* 0x0000002bff0c7e24 */ /* 0x000fc6000f8e00ff */
[----:B------:R-:W-:Y:S01]  /*5f60*/  FMUL.FTZ R14, R7, UR43 ;  /* 0x0000002b070e7c20 */ /* 0x000fe20008410000 */
[----:B------:R-:W-:-:S01]  /*5f70*/  FADD.FTZ R7, -R6, R9 ;  /* 0x0000000906077221 */ /* 0x000fc20000010100 */
[----:B------:R-:W-:Y:S02]  /*5f80*/  FFMA.FTZ R9, R3, R12, -8 ;  /* 0xc100000003097423 */ /* 0x000fe4000001000c */
[----:B------:R0:W-:Y:S01]  /*5f90*/  MUFU.EX2 R8, R14 ;  /* 0x0000000e00087308 */ /* 0x0001e20000000800 */
[----:B------:R-:W-:Y:S01]  /*5fa0*/  FMUL.FTZ R7, R7, UR43 ;  /* 0x0000002b07077c20 */ /* 0x000fe20008410000 */
[--C-:B------:R-:W-:Y:S01]  /*5fb0*/  FFMA.FTZ R10, R153, UR43, -R9.reuse ;  /* 0x0000002b990a7c23 */ /* 0x100fe20008010809 */
[----:B------:R-:W-:Y:S02]  /*5fc0*/  IMAD.U32 R153, RZ, RZ, UR43 ;  /* 0x0000002bff997e24 */ /* 0x000fe4000f8e00ff */
        /* <DEDUP_REMOVED lines=39> */
[----:B------:R-:W-:-:S01]  /*6240*/  FFMA.FTZ R101, R6, R153, -8 ;  /* 0xc100000006657423 */ /* 0x000fc20000010099 */
[----:B------:R-:W0:Y:S03]  /*6250*/  MUFU.EX2 R11, R11 ;  /* 0x0000000b000b7308 */ /* 0x000e260000000800 */
        /* <DEDUP_REMOVED lines=202> */
.L_x_7515:
        /* <DEDUP_REMOVED lines=116> */
.L_x_7505:
[----:B------:R-:W-:Y:S06]  /*7640*/  BAR.ARV 0x8, 0x180 ;  /* 0x0206000000007b1d */ /* 0x000fec0000002000 */
[----:B------:R-:W-:Y:S05]  /*7650*/  @!P0 BRA `(.L_x_7517) ;  /* 0x0000000000048947 */ /* 0x000fea0003800000 */
[----:B------:R-:W-:Y:S01]  /*7660*/  BPT.TRAP 0x1 ;  /* 0x000000040000795c */ /* 0x000fe20000300000 */
.L_x_7517:
        /* <DEDUP_REMOVED lines=9> */
.L_x_7518:
[----:B-1----:R-:W-:Y:S05]  /*7700*/  @P1 BRA `(.L_x_7519) ;  /* 0x0000000000081947 */ /* 0x002fea0003800000 */
[----:B------:R-:W1:Y:S02]  /*7710*/  SYNCS.PHASECHK.TRANS64.TRYWAIT P1, [UR5+0x22850], R0 ;  /* 0x02285000ff0075a7 */ /* 0x000e640008020145 */
[----:B-1----:R-:W-:Y:S05]  /*7720*/  @!P1 BRA `(.L_x_7520) ;  /* 0x000000b8006c9947 */ /* 0x002fea0003800000 */
.L_x_7519:
        /* <DEDUP_REMOVED lines=25> */
[----:B------:R-:W-:Y:S01]  /*78c0*/  @P1 LEA R10, P2, R8, UR6, 0x2 ;  /* 0x00000006080a1c11 */ /* 0x000fe2000f8410ff */
[----:B------:R-:W-:-:S03]  /*78d0*/  UIADD3 UR6, UR4, 0x200, URZ ;  /* 0x0000020004067890 */ /* 0x000fc6000fffe03f */
[----:B------:R-:W-:Y:S01]  /*78e0*/  @P1 LEA.HI.X R11, R8, UR7, R7, 0x2, P2 ;  /* 0x00000007080b1c11 */ /* 0x000fe200090f1407 */
[----:B------:R-:W-:Y:S01]  /*78f0*/  UMOV UR7, 0xc0000010 ;  /* 0xc000001000077882 */ /* 0x000fe20000000000 */
[----:B------:R-:W-:-:S06]  /*7900*/  IMAD.MOV.U32 R7, RZ, RZ, 0x3f800000 ;  /* 0x3f800000ff077424 */ /* 0x000fcc00078e00ff */
[----:B------:R0:W2:Y:S01]  /*7910*/  @P1 LDG.E R7, desc[UR50][R10.64] ;  /* 0x000000320a071981 */ /* 0x0000a2000c1e1900 */
[----:B------:R-:W-:Y:S02]  /*7920*/  WARPGROUP.DEPBAR.LE gsb0, 0x0 ;  /* 0x00008000000079c5 */ /* 0x000fe40000010000 */
[----:B------:R-:W-:-:S06]  /*7930*/  WARPGROUP.ARRIVE ;  /* 0x00000000000079c5 */ /* 0x000fcc0000000000 */
[----:B------:R-:W-:Y:S01]  /*7940*/  QGMMA.64x128x32.F32.E4M3.E4M3 R24, R180, gdesc[UR4], R24, gsb0 ;  /* 0x01e00004b4187df3 */ /* 0x000fe20008000818 */
[----:B------:R-:W-:Y:S01]  /*7950*/  UIADD3 UR6, UR4, 0x300, URZ ;  /* 0x0000030004067890 */ /* 0x000fe2000fffe03f */
        /* <DEDUP_REMOVED lines=9> */
[----:B-1----:R-:W-:-:S01]  /*79f0*/  FADD.FTZ R0, R0, R5 ;  /* 0x0000000500007221 */ /* 0x002fc20000010000 */
[----:B---3--:R-:W-:-:S04]  /*7a00*/  FADD.FTZ R13, R13, R4 ;  /* 0x000000040d0d7221 */ /* 0x008fc80000010000 */
[----:B------:R-:W0:Y:S04]  /*7a10*/  SHFL.BFLY PT, R9, R0, 0x1, 0x1f ;  /* 0x0c201f0000097f89 */ /* 0x000e2800000e0000 */
[----:B------:R-:W1:Y:S01]  /*7a20*/  SHFL.BFLY PT, R8, R13, 0x1, 0x1f ;  /* 0x0c201f000d087f89 */ /* 0x000e6200000e0000 */
[----:B------:R-:W-:Y:S02]  /*7a30*/  IMAD.MOV.U32 R4, RZ, RZ, RZ ;  /* 0x000000ffff047224 */ /* 0x000fe400078e00ff */
[----:B0-----:R-:W-:Y:S01]  /*7a40*/  FADD.FTZ R11, R0, R9 ;  /* 0x00000009000b7221 */ /* 0x001fe20000010000 */
[----:B-1----:R-:W-:-:S04]  /*7a50*/  FADD.FTZ R12, R13, R8 ;  /* 0x000000080d0c7221 */ /* 0x002fc80000010000 */
[C---:B------:R-:W-:Y:S01]  /*7a60*/  FSETP.NE.FTZ.AND P1, PT, R11.reuse, RZ, PT ;  /* 0x000000ff0b00720b */ /* 0x040fe20003f35000 */
[----:B------:R-:W-:Y:S01]  /*7a70*/  FMUL.FTZ R5, R11, 0.00390625 ;  /* 0x3b8000000b057820 */ /* 0x000fe20000410000 */
[----:B------:R-:W-:-:S04]  /*7a80*/  FMUL.FTZ R14, R12, 0.00390625 ;  /* 0x3b8000000c0e7820 */ /* 0x000fc80000410000 */
        /* <DEDUP_REMOVED lines=26> */
.L_x_7521:
        /* <DEDUP_REMOVED lines=74> */
.L_x_7497:
[----:B------:R-:W0:Y:S01]  /*80d0*/  S2R R4, SR_CgaCtaId ;  /* 0x0000000000047919 */ /* 0x000e220000008800 */
[----:B------:R-:W-:Y:S01]  /*80e0*/  MOV R3, 0x400 ;  /* 0x0000040000037802 */ /* 0x000fe20000000f00 */
[----:B------:R-:W-:Y:S01]  /*80f0*/  UISETP.NE.AND UP0, UPT, UR45, URZ, UPT ;  /* 0x0000003f2d00728c */ /* 0x000fe2000bf05270 */
[----:B------:R-:W-:Y:S01]  /*8100*/  BSSY B0, `(.L_x_7522) ;  /* 0x00003af000007945 */ /* 0x000fe20003800000 */
[----:B------:R-:W-:Y:S09]  /*8110*/  BAR.SYNC.DEFER_BLOCKING 0x5, 0x180 ;  /* 0x0146000000007b1d */ /* 0x000ff20000010000 */
[----:B------:R-:W-:Y:S01]  /*8120*/  @!UP0 ULDC UR45, c[0x0][0xad4] ;  /* 0x0002b500002d8ab9 */ /* 0x000fe20000000800 */
[----:B0-----:R-:W-:-:S05]  /*8130*/  LEA R3, R4, R3, 0x18 ;  /* 0x0000000304037211 */ /* 0x001fca00078ec0ff */
[----:B------:R-:W0:Y:S02]  /*8140*/  LDS.128 R28, [R3+0x228d0] ;  /* 0x0228d000031c7984 */ /* 0x000e240000000c00 */
[----:B0-----:R-:W-:Y:S02]  /*8150*/  R2UR UR6, R29 ;  /* 0x000000001d0672ca */ /* 0x001fe400000e0000 */
[----:B------:R-:W-:Y:S01]  /*8160*/  R2UR UR5, R30 ;  /* 0x000000001e0572ca */ /* 0x000fe200000e0000 */
[----:B------:R-:W-:Y:S06]  /*8170*/  BAR.ARV 0x4, 0x180 ;  /* 0x0106000000007b1d */ /* 0x000fec0000002000 */
[----:B------:R-:W-:Y:S08]  /*8180*/  @P0 BRA `(.L_x_7523) ;  /* 0x0000002c00800947 */ /* 0x000ff00003800000 */
[----:B------:R-:W0:Y:S01]  /*8190*/  S2R R26, SR_TID.X ;  /* 0x00000000001a7919 */ /* 0x000e220000002100 */
[----:B------:R-:W-:Y:S01]  /*81a0*/  ULDC.64 UR8, c[0x4][0xa8] ;  /* 0x01002a0000087ab9 */ /* 0x000fe20000000a00 */
[----:B------:R-:W-:Y:S01]  /*81b0*/  ULDC.64 UR10, c[0x0][0xc00] ;  /* 0x00030000000a7ab9 */ /* 0x000fe20000000a00 */
[----:B0-----:R-:W-:-:S05]  /*81c0*/  IMAD.SHL.U32 R4, R26, 0x4, RZ ;  /* 0x000000041a047824 */ /* 0x001fca00078e00ff */
[----:B------:R-:W-:Y:S01]  /*81d0*/  LOP3.LUT R4, R4, 0xc, RZ, 0xc0, !PT ;  /* 0x0000000c04047812 */ /* 0x000fe200078ec0ff */
[----:B------:R-:W-:Y:S03]  /*81e0*/  BAR.SYNC.DEFER_BLOCKING 0x1, 0x100 ;  /* 0x0044000000007b1d */ /* 0x000fe60000010000 */
[----:B------:R-:W-:-:S05]  /*81f0*/  IADD3 R4, P0, R4, UR8, RZ ;  /* 0x0000000804047c10 */ /* 0x000fca000ff1e0ff */
[----:B------:R-:W-:Y:S01]  /*8200*/  IMAD.X R5, RZ, RZ, UR9, P0 ;  /* 0x00000009ff057e24 */ /* 0x000fe200080e06ff */
[----:B------:R-:W-:-:S04]  /*8210*/  ULDC.64 UR8, c[0x0][0xc00] ;  /* 0x0003000000087ab9 */ /* 0x000fc80000000a00 */
[----:B------:R0:W2:Y:S01]  /*8220*/  LDG.E.CONSTANT R14, desc[UR50][R4.64] ;  /* 0x00000032040e7981 */ /* 0x0000a2000c1e9900 */
[----:B------:R-:W-:Y:S01]  /*8230*/  LOP3.LUT P0, R26, R26, 0x3, RZ, 0xc0, !PT ;  /* 0x000000031a1a7812 */ /* 0x000fe2000780c0ff */
[----:B------:R-:W-:-:S03]  /*8240*/  UIMAD.WIDE UR8, UR37, 0x4, UR8 ;  /* 0x00000004250878a5 */ /* 0x000fc6000f8e0208 */
[----:B------:R-:W-:-:S04]  /*8250*/  ISETP.EQ.OR P0, PT, R26, 0x3, !P0 ;  /* 0x000000031a00780c */ /* 0x000fc80004702670 */
[----:B------:R-:W-:Y:S01]  /*8260*/  SEL R109, R47, R10, P0 ;  /* 0x0000000a2f6d7207 */ /* 0x000fe20000000000 */
[----:B0-----:R-:W0:Y:S01]  /*8270*/  S2R R4, SR_SWINHI ;  /* 0x0000000000047919 */ /* 0x001e220000002f00 */
        /* <DEDUP_REMOVED lines=16> */
[----:B------:R-:W-:-:S02]  /*8380*/  MOV R28, R3 ;  /* 0x00000003001c7202 */ /* 0x000fc40000000f00 */
[----:B0-----:R-:W-:Y:S02]  /*8390*/  MOV R29, R4 ;  /* 0x00000004001d7202 */ /* 0x001fe40000000f00 */
[----:B------:R-:W-:Y:S02]  /*83a0*/  SEL R27, R9, R6, P0 ;  /* 0x00000006091b7207 */ /* 0x000fe40000000000 */
[----:B------:R-:W-:Y:S01]  /*83b0*/  SEL R137, R36, R13, P0 ;  /* 0x0000000d24897207 */ /* 0x000fe20000000000 */
[----:B------:R-:W-:Y:S01]  /*83c0*/  IMAD.WIDE R10, R220, 0x2, R28 ;  /* 0x00000002dc0a7825 */ /* 0x000fe200078e021c */
[----:B------:R-:W-:Y:S02]  /*83d0*/  SEL R33, R13, R36, P0 ;  /* 0x000000240d217207 */ /* 0x000fe40000000000 */
[----:B------:R-:W-:Y:S02]  /*83e0*/  SEL R123, R90, R77, P0 ;  /* 0x0000004d5a7b7207 */ /* 0x000fe40000000000 */
[----:B------:R-:W-:-:S02]  /*83f0*/  IADD3 R59, P1, R10, 0x40, RZ ;  /* 0x000000400a3b7810 */ /* 0x000fc40007f3e0ff */
[----:B------:R-:W-:Y:S02]  /*8400*/  IADD3 R21, P6, R10, 0x20, RZ ;  /* 0x000000200a157810 */ /* 0x000fe40007fde0ff */
[----:B------:R-:W-:Y:S01]  /*8410*/  LOP3.LUT R6, R59, 0x380, RZ, 0xc0, !PT ;  /* 0x000003803b067812 */ /* 0x000fe200078ec0ff */
[----:B------:R-:W-:Y:S01]  /*8420*/  IMAD.X R99, RZ, RZ, R11, P1 ;  /* 0x000000ffff637224 */ /* 0x000fe200008e060b */
[----:B------:R-:W-:Y:S02]  /*8430*/  SEL R36, R77, R90, P0 ;  /* 0x0000005a4d247207 */ /* 0x000fe40000000000 */
[----:B------:R-:W-:Y:S02]  /*8440*/  SEL R77, R53, R64, P0 ;  /* 0x00000040354d7207 */ /* 0x000fe40000000000 */
[----:B------:R-:W-:Y:S02]  /*8450*/  SEL R53, R64, R53, P0 ;  /* 0x0000003540357207 */ /* 0x000fe40000000000 */
[----:B------:R-:W-:-:S02]  /*8460*/  LOP3.LUT R4, R21, 0x380, RZ, 0xc0, !PT ;  /* 0x0000038015047812 */ /* 0x000fc400078ec0ff */
[----:B------:R-:W-:Y:S02]  /*8470*/  SEL R103, R74, R75, P0 ;  /* 0x0000004b4a677207 */ /* 0x000fe40000000000 */
[----:B------:R-:W-:Y:S02]  /*8480*/  SEL R64, R75, R74, P0 ;  /* 0x0000004a4b407207 */ /* 0x000fe40000000000 */
[----:B------:R-:W-:Y:S02]  /*8490*/  SHF.R.U64 R6, R6, 0x3, RZ ;  /* 0x0000000306067819 */ /* 0x000fe400000012ff */
[----:B------:R-:W-:Y:S02]  /*84a0*/  IADD3 R75, P4, R10, 0x4020, RZ ;  /* 0x000040200a4b7810 */ /* 0x000fe40007f9e0ff */
[----:B------:R-:W-:Y:S02]  /*84b0*/  SHF.R.U64 R4, R4, 0x3, RZ ;  /* 0x0000000304047819 */ /* 0x000fe400000012ff */
[----:B------:R-:W-:-:S02]  /*84c0*/  SEL R125, R69, R92, P0 ;  /* 0x0000005c457d7207 */ /* 0x000fc40000000000 */
[----:B------:R-:W-:Y:S02]  /*84d0*/  SEL R39, R92, R69, P0 ;  /* 0x000000455c277207 */ /* 0x000fe40000000000 */
[----:B------:R-:W-:Y:S02]  /*84e0*/  SEL R105, R45, R50, P0 ;  /* 0x000000322d697207 */ /* 0x000fe40000000000 */
[----:B------:R-:W-:Y:S02]  /*84f0*/  IADD3 R30, P5, R10, 0x4040, RZ ;  /* 0x000040400a1e7810 */ /* 0x000fe40007fbe0ff */
[----:B------:R-:W-:Y:S02]  /*8500*/  LOP3.LUT R98, R6, R59, RZ, 0x3c, !PT ;  /* 0x0000003b06627212 */ /* 0x000fe400078e3cff */
[----:B------:R-:W-:Y:S01]  /*8510*/  SEL R131, R32, R41, P0 ;  /* 0x0000002920837207 */ /* 0x000fe20000000000 */
[----:B------:R-:W-:Y:S01]  /*8520*/  IMAD.X R97, RZ, RZ, R11, P5 ;  /* 0x000000ffff617224 */ /* 0x000fe200028e060b */
[----:B------:R-:W-:-:S02]  /*8530*/  SEL R121, R68, R93, P0 ;  /* 0x0000005d44797207 */ /* 0x000fc40000000000 */
[----:B------:R-:W-:Y:S02]  /*8540*/  SEL R42, R93, R68, P0 ;  /* 0x000000445d2a7207 */ /* 0x000fe40000000000 */
[----:B------:R-:W-:Y:S02]  /*8550*/  SEL R45, R50, R45, P0 ;  /* 0x0000002d322d7207 */ /* 0x000fe40000000000 */
[----:B------:R-:W-:Y:S02]  /*8560*/  SEL R69, R49, R48, P0 ;  /* 0x0000003031457207 */ /* 0x000fe40000000000 */
[----:B------:R-:W-:Y:S02]  /*8570*/  LOP3.LUT R6, R75, 0x380, RZ, 0xc0, !PT ;  /* 0x000003804b067812 */ /* 0x000fe400078ec0ff */
        /* <DEDUP_REMOVED lines=17> */
[----:B------:R-:W-:Y:S02]  /*8690*/  LOP3.LUT R24, R4, R21, RZ, 0x3c, !PT ;  /* 0x0000001504187212 */ /* 0x000fe400078e3cff */
[----:B------:R-:W-:Y:S02]  /*86a0*/  SEL R81, R70, R71, P0 ;  /* 0x0000004746517207 */ /* 0x000fe40000000000 */
[----:B------:R-:W-:Y:S02]  /*86b0*/  SEL R56, R71, R70, P0 ;  /* 0x0000004647387207 */ /* 0x000fe40000000000 */
[----:B------:R-:W-:-:S02]  /*86c0*/  SEL R63, R82, R83, P0 ;  /* 0x00000053523f7207 */ /* 0x000fc40000000000 */
[----:B------:R-:W-:Y:S02]  /*86d0*/  SEL R66, R83, R82, P0 ;  /* 0x0000005253427207 */ /* 0x000fe40000000000 */
[----:B------:R-:W-:Y:S02]  /*86e0*/  IADD3 R67, P2, R10, 0x60, RZ ;  /* 0x000000600a437810 */ /* 0x000fe40007f5e0ff */
[----:B------:R-:W-:Y:S02]  /*86f0*/  LOP3.LUT R21, R30, 0x380, RZ, 0xc0, !PT ;  /* 0x000003801e157812 */ /* 0x000fe400078ec0ff */
[C---:B------:R-:W-:Y:S01]  /*8700*/  IADD3 R71, P3, R10.reuse, 0x4000, RZ ;  /* 0x000040000a477810 */ /* 0x040fe20007f7e0ff */
[--C-:B------:R-:W-:Y:S01]  /*8710*/  IMAD.X R13, RZ, RZ, R11.reuse, P2 ;  /* 0x000000ffff0d7224 */ /* 0x100fe200010e060b */
[----:B------:R-:W-:Y:S02]  /*8720*/  IADD3 R83, P6, R10, 0x4060, RZ ;  /* 0x000040600a537810 */ /* 0x000fe40007fde0ff */
[----:B------:R-:W-:Y:S01]  /*8730*/  SHF.R.U64 R6, R6, 0x3, RZ ;  /* 0x0000000306067819 */ /* 0x000fe200000012ff */
[----:B------:R-:W-:Y:S01]  /*8740*/  IMAD.X R9, RZ, RZ, R11, P3 ;  /* 0x000000ffff097224 */ /* 0x000fe200018e060b */
[----:B------:R-:W-:-:S02]  /*8750*/  SEL R57, R15, R8, P0 ;  /* 0x000000080f397207 */ /* 0x000fc40000000000 */
[----:B------:R-:W-:Y:S02]  /*8760*/  SEL R15, R8, R15, P0 ;  /* 0x0000000f080f7207 */ /* 0x000fe40000000000 */
[----:B------:R-:W-:Y:S02]  /*8770*/  SEL R107, R7, R12, P0 ;  /* 0x0000000c076b7207 */ /* 0x000fe40000000000 */
[----:B------:R-:W-:Y:S01]  /*8780*/  SEL R46, R12, R7, P0 ;  /* 0x000000070c2e7207 */ /* 0x000fe20000000000 */
[----:B------:R-:W-:Y:S01]  /*8790*/  IMAD.X R7, RZ, RZ, R11, P4 ;  /* 0x000000ffff077224 */ /* 0x000fe200020e060b */
[----:B------:R-:W-:Y:S02]  /*87a0*/  LOP3.LUT R8, R67, 0x380, RZ, 0xc0, !PT ;  /* 0x0000038043087812 */ /* 0x000fe400078ec0ff */
[----:B------:R-:W-:Y:S02]  /*87b0*/  SHF.R.U64 R21, R21, 0x3, RZ ;  /* 0x0000000315157819 */ /* 0x000fe400000012ff */
[----:B------:R-:W-:-:S02]  /*87c0*/  LOP3.LUT R4, R71, 0x380, RZ, 0xc0, !PT ;  /* 0x0000038047047812 */ /* 0x000fc400078ec0ff */
[----:B------:R-:W-:Y:S02]  /*87d0*/  LOP3.LUT R58, R83, 0x380, RZ, 0xc0, !PT ;  /* 0x00000380533a7812 */ /* 0x000fe400078ec0ff */
[----:B------:R-:W-:Y:S02]  /*87e0*/  LOP3.LUT R6, R6, R75, RZ, 0x3c, !PT ;  /* 0x0000004b06067212 */ /* 0x000fe400078e3cff */
[----:B------:R-:W-:Y:S02]  /*87f0*/  LOP3.LUT R5, R10, 0x380, RZ, 0xc0, !PT ;  /* 0x000003800a057812 */ /* 0x000fe400078ec0ff */
[----:B------:R-:W-:Y:S02]  /*8800*/  SEL R127, R88, R61, P0 ;  /* 0x0000003d587f7207 */ /* 0x000fe40000000000 */
[----:B------:R-:W-:Y:S02]  /*8810*/  SEL R34, R61, R88, P0 ;  /* 0x000000583d227207 */ /* 0x000fe40000000000 */
[----:B------:R-:W-:-:S02]  /*8820*/  SHF.R.U64 R8, R8, 0x3, RZ ;  /* 0x0000000308087819 */ /* 0x000fc400000012ff */
[----:B------:R-:W-:Y:S02]  /*8830*/  LOP3.LUT R96, R21, R30, RZ, 0x3c, !PT ;  /* 0x0000001e15607212 */ /* 0x000fe400078e3cff */
[----:B------:R-:W-:Y:S02]  /*8840*/  SEL R61, R65, R80, P0 ;  /* 0x00000050413d7207 */ /* 0x000fe40000000000 */
[----:B------:R-:W-:Y:S02]  /*8850*/  SHF.R.U64 R4, R4, 0x3, RZ ;  /* 0x0000000304047819 */ /* 0x000fe400000012ff */
[----:B------:R-:W-:Y:S02]  /*8860*/  SHF.R.U64 R58, R58, 0x3, RZ ;  /* 0x000000033a3a7819 */ /* 0x000fe400000012ff */
[----:B------:R-:W-:Y:S02]  /*8870*/  MOV R21, R6 ;  /* 0x0000000600157202 */ /* 0x000fe40000000f00 */
[----:B------:R-:W-:-:S02]  /*8880*/  SEL R79, R86, R87, P0 ;  /* 0x00000057564f7207 */ /* 0x000fc40000000000 */
[----:B------:R-:W-:Y:S02]  /*8890*/  SEL R60, R87, R86, P0 ;  /* 0x00000056573c7207 */ /* 0x000fe40000000000 */
[----:B------:R-:W-:Y:S02]  /*88a0*/  SHF.R.U64 R5, R5, 0x3, RZ ;  /* 0x0000000305057819 */ /* 0x000fe400000012ff */
[----:B------:R-:W-:Y:S02]  /*88b0*/  LOP3.LUT R12, R8, R67, RZ, 0x3c, !PT ;  /* 0x00000043080c7212 */ /* 0x000fe400078e3cff */
[----:B------:R-:W-:Y:S02]  /*88c0*/  LOP3.LUT R8, R4, R71, RZ, 0x3c, !PT ;  /* 0x0000004704087212 */ /* 0x000fe400078e3cff */
[----:B------:R-:W-:Y:S02]  /*88d0*/  LOP3.LUT R4, R58, R83, RZ, 0x3c, !PT ;  /* 0x000000533a047212 */ /* 0x000fe400078e3cff */
[----:B------:R-:W-:Y:S01]  /*88e0*/  LOP3.LUT R10, R5, R10, RZ, 0x3c, !PT ;  /* 0x0000000a050a7212 */ /* 0x000fe200078e3cff */
[----:B------:R-:W-:Y:S01]  /*88f0*/  IMAD.X R5, RZ, RZ, R11, P6 ;  /* 0x000000ffff057224 */ /* 0x000fe200030e060b */
[----:B------:R-:W-:-:S02]  /*8900*/  MOV R101, R24 ;  /* 0x0000001800657202 */ /* 0x000fc40000000f00 */
[----:B------:R-:W-:Y:S02]  /*8910*/  MOV R98, R98 ;  /* 0x0000006200627202 */ /* 0x000fe40000000f00 */
[----:B------:R-:W-:Y:S02]  /*8920*/  SEL R65, R80, R65, P0 ;  /* 0x0000004150417207 */ /* 0x000fe40000000000 */
[----:B------:R-:W-:Y:S02]  /*8930*/  MOV R99, R12 ;  /* 0x0000000c00637202 */ /* 0x000fe40000000f00 */
[----:B------:R-:W-:Y:S02]  /*8940*/  MOV R30, R8 ;  /* 0x00000008001e7202 */ /* 0x000fe40000000f00 */
[----:B------:R-:W-:Y:S02]  /*8950*/  MOV R100, R10 ;  /* 0x0000000a00647202 */ /* 0x000fe40000000f00 */
[----:B------:R-:W-:-:S02]  /*8960*/  MOV R96, R96 ;  /* 0x0000006000607202 */ /* 0x000fc40000000f00 */
[----:B------:R-:W-:Y:S02]  /*8970*/  MOV R97, R4 ;  /* 0x0000000400617202 */ /* 0x000fe40000000f00 */
[----:B--2---:R-:W-:Y:S01]  /*8980*/  LOP3.LUT R7, R14, 0x2, RZ, 0x3c, !PT ;  /* 0x000000020e077812 */ /* 0x004fe200078e3cff */
[----:B------:R-:W-:Y:S04]  /*8990*/  SHFL.IDX PT, R102, R61, R14, 0x1c1f ;  /* 0x001c1f0e3d667589 */ /* 0x000fe800000e0000 */
[----:B------:R-:W-:Y:S04]  /*89a0*/  SHFL.IDX PT, R57, R57, R14, 0x1c1f ;  /* 0x001c1f0e39397589 */ /* 0x000fe800000e0000 */
[----:B------:R-:W-:Y:S04]  /*89b0*/  SHFL.IDX PT, R58, R79, R14, 0x1c1f ;  /* 0x001c1f0e4f3a7589 */ /* 0x000fe800000e0000 */
[----:B------:R-:W0:Y:S04]  /*89c0*/  SHFL.IDX PT, R62, R15, R7, 0x1c1f ;  /* 0x001c1f070f3e7589 */ /* 0x000e2800000e0000 */
[----:B------:R0:W-:Y:S04]  /*89d0*/  SHFL.IDX PT, R61, R60, R7, 0x1c1f ;  /* 0x001c1f073c3d7589 */ /* 0x0001e800000e0000 */
[----:B------:R-:W-:Y:S04]  /*89e0*/  SHFL.IDX PT, R59, R107, R14, 0x1c1f ;  /* 0x001c1f0e6b3b7589 */ /* 0x000fe800000e0000 */
[----:B------:R-:W-:Y:S04]  /*89f0*/  SHFL.IDX PT, R46, R46, R7, 0x1c1f ;  /* 0x001c1f072e2e7589 */ /* 0x000fe800000e0000 */
[----:B------:R-:W-:Y:S04]  /*8a00*/  SHFL.IDX PT, R68, R109, R14, 0x1c1f ;  /* 0x001c1f0e6d447589 */ /* 0x000fe800000e0000 */
[----:B------:R-:W-:Y:S04]  /*8a10*/  SHFL.IDX PT, R72, R105, R14, 0x1c1f ;  /* 0x001c1f0e69487589 */ /* 0x000fe800000e0000 */
[----:B------:R-:W-:Y:S01]  /*8a20*/  SHFL.IDX PT, R79, R36, R7, 0x1c1f ;  /* 0x001c1f07244f7589 */ /* 0x000fe200000e0000 */
[----:B0-----:R-:W-:-:S02]  /*8a30*/  SEL R60, R57, R62, P0 ;  /* 0x0000003e393c7207 */ /* 0x001fc40000000000 */
[----:B------:R-:W-:Y:S01]  /*8a40*/  SEL R62, R62, R57, P0 ;  /* 0x000000393e3e7207 */ /* 0x000fe20000000000 */
[----:B------:R-:W0:Y:S04]  /*8a50*/  SHFL.IDX PT, R47, R47, R7, 0x1c1f ;  /* 0x001c1f072f2f7589 */ /* 0x000e2800000e0000 */
[----:B------:R-:W1:Y:S04]  /*8a60*/  SHFL.IDX PT, R45, R45, R7, 0x1c1f ;  /* 0x001c1f072d2d7589 */ /* 0x000e6800000e0000 */
        /* <DEDUP_REMOVED lines=18> */
[----:B------:R-:W2:Y:S04]  /*8b90*/  SHFL.IDX PT, R89, R55, R7, 0x1c1f ;  /* 0x001c1f0737597589 */ /* 0x000ea800000e0000 */
[----:B------:R1:W-:Y:S04]  /*8ba0*/  SHFL.IDX PT, R92, R54, R7, 0x1c1f ;  /* 0x001c1f07365c7589 */ /* 0x0003e800000e0000 */
[----:B------:R-:W-:Y:S04]  /*8bb0*/  SHFL.IDX PT, R8, R137, R14, 0x1c1f ;  /* 0x001c1f0e89087589 */ /* 0x000fe800000e0000 */
[----:B------:R-:W-:Y:S01]  /*8bc0*/  SHFL.IDX PT, R12, R129, R14, 0x1c1f ;  /* 0x001c1f0e810c7589 */ /* 0x000fe200000e0000 */
[----:B-1----:R-:W-:-:S03]  /*8bd0*/  SEL R54, R72, R45, P0 ;  /* 0x0000002d48367207 */ /* 0x002fc60000000000 */
[----:B------:R-:W-:Y:S04]  /*8be0*/  SHFL.IDX PT, R86, R115, R14, 0x1c1f ;  /* 0x001c1f0e73567589 */ /* 0x000fe800000e0000 */
[----:B------:R-:W-:Y:S01]  /*8bf0*/  SHFL.IDX PT, R94, R111, R14, 0x1c1f ;  /* 0x001c1f0e6f5e7589 */ /* 0x000fe200000e0000 */
[----:B0-----:R-:W-:-:S03]  /*8c00*/  SEL R51, R73, R34, P0 ;  /* 0x0000002249337207 */ /* 0x001fc60000000000 */
[----:B------:R-:W-:Y:S04]  /*8c10*/  SHFL.IDX PT, R69, R69, R14, 0x1c1f ;  /* 0x001c1f0e45457589 */ /* 0x000fe800000e0000 */
[----:B------:R-:W-:Y:S04]  /*8c20*/  SHFL.IDX PT, R80, R93, R14, 0x1c1f ;  /* 0x001c1f0e5d507589 */ /* 0x000fe800000e0000 */
[----:B------:R-:W-:Y:S04]  /*8c30*/  SHFL.IDX PT, R85, R85, R14, 0x1c1f ;  /* 0x001c1f0e55557589 */ /* 0x000fe800000e0000 */
[----:B------:R-:W-:Y:S04]  /*8c40*/  SHFL.IDX PT, R90, R81, R14, 0x1c1f ;  /* 0x001c1f0e515a7589 */ /* 0x000fe800000e0000 */
[----:B------:R0:W-:Y:S04]  /*8c50*/  SHFL.IDX PT, R9, R33, R7, 0x1c1f ;  /* 0x001c1f0721097589 */ /* 0x0001e800000e0000 */
[----:B------:R-:W1:Y:S04]  /*8c60*/  SHFL.IDX PT, R37, R37, R7, 0x1c1f ;  /* 0x001c1f0725257589 */ /* 0x000e6800000e0000 */
[----:B------:R2:W-:Y:S01]  /*8c70*/  SHFL.IDX PT, R95, R41, R7, 0x1c1f ;  /* 0x001c1f07295f7589 */ /* 0x0005e200000e0000 */
[----:B0-----:R-:W-:-:S03]  /*8c80*/  SEL R33, R61, R58, P0 ;  /* 0x0000003a3d217207 */ /* 0x001fc60000000000 */
[----:B------:R0:W3:Y:S04]  /*8c90*/  SHFL.IDX PT, R32, R49, R7, 0x1c1f ;  /* 0x001c1f0731207589 */ /* 0x0000e800000e0000 */
[----:B------:R-:W4:Y:S01]  /*8ca0*/  SHFL.IDX PT, R39, R48, R7, 0x1c1f ;  /* 0x001c1f0730277589 */ /* 0x000f2200000e0000 */
[----:B--2---:R-:W-:-:S03]  /*8cb0*/  SEL R41, R89, R84, P0 ;  /* 0x0000005459297207 */ /* 0x004fc60000000000 */
[----:B------:R2:W-:Y:S01]  /*8cc0*/  SHFL.IDX PT, R40, R52, R7, 0x1c1f ;  /* 0x001c1f0734287589 */ /* 0x0005e200000e0000 */
[----:B0-----:R-:W-:-:S03]  /*8cd0*/  SEL R49, R34, R73, P0 ;  /* 0x0000004922317207 */ /* 0x001fc60000000000 */
[----:B------:R-:W-:Y:S04]  /*8ce0*/  SHFL.IDX PT, R10, R133, R14, 0x1c1f ;  /* 0x001c1f0e850a7589 */ /* 0x000fe800000e0000 */
[----:B------:R0:W4:Y:S01]  /*8cf0*/  SHFL.IDX PT, R11, R35, R7, 0x1c1f ;  /* 0x001c1f07230b7589 */ /* 0x00012200000e0000 */
[----:B-1----:R-:W-:Y:S02]  /*8d00*/  SEL R73, R12, R37, P0 ;  /* 0x000000250c497207 */ /* 0x002fe40000000000 */
[----:B--2---:R-:W-:Y:S01]  /*8d10*/  SEL R52, R45, R72, P0 ;  /* 0x000000482d347207 */ /* 0x004fe20000000000 */
[----:B------:R-:W1:Y:S01]  /*8d20*/  SHFL.IDX PT, R81, R50, R7, 0x1c1f ;  /* 0x001c1f0732517589 */ /* 0x000e6200000e0000 */
[----:B------:R-:W-:Y:S02]  /*8d30*/  SEL R72, R74, R75, P0 ;  /* 0x0000004b4a487207 */ /* 0x000fe40000000000 */
[----:B------:R-:W-:Y:S01]  /*8d40*/  SEL R45, R36, R77, P0 ;  /* 0x0000004d242d7207 */ /* 0x000fe20000000000 */
[----:B------:R2:W1:Y:S01]  /*8d50*/  SHFL.IDX PT, R93, R56, R7, 0x1c1f ;  /* 0x001c1f07385d7589 */ /* 0x00046200000e0000 */
[----:B------:R-:W-:-:S02]  /*8d60*/  SEL R74, R75, R74, P0 ;  /* 0x0000004a4b4a7207 */ /* 0x000fc40000000000 */
[----:B0-----:R-:W-:Y:S01]  /*8d70*/  SEL R35, R58, R61, P0 ;  /* 0x0000003d3a237207 */ /* 0x001fe20000000000 */
[----:B------:R-:W0:Y:S01]  /*8d80*/  SHFL.IDX PT, R78, R123, R14, 0x1c1f ;  /* 0x001c1f0e7b4e7589 */ /* 0x000e2200000e0000 */
[----:B------:R-:W-:Y:S02]  /*8d90*/  SEL R58, R59, R46, P0 ;  /* 0x0000002e3b3a7207 */ /* 0x000fe40000000000 */
[----:B------:R-:W-:Y:S01]  /*8da0*/  SEL R61, R6, R27, P0 ;  /* 0x0000001b063d7207 */ /* 0x000fe20000000000 */
[----:B------:R-:W-:Y:S01]  /*8db0*/  SHFL.IDX PT, R82, R119, R14, 0x1c1f ;  /* 0x001c1f0e77527589 */ /* 0x000fe200000e0000 */
[----:B---3--:R-:W-:Y:S02]  /*8dc0*/  SEL R55, R69, R32, P0 ;  /* 0x0000002045377207 */ /* 0x008fe40000000000 */
[----:B--2---:R-:W-:Y:S01]  /*8dd0*/  SEL R56, R46, R59, P0 ;  /* 0x0000003b2e387207 */ /* 0x004fe20000000000 */
[----:B------:R-:W-:Y:S01]  /*8de0*/  SHFL.IDX PT, R5, R117, R14, 0x1c1f ;  /* 0x001c1f0e75057589 */ /* 0x000fe200000e0000 */
[----:B------:R-:W-:-:S02]  /*8df0*/  SEL R59, R68, R47, P0 ;  /* 0x0000002f443b7207 */ /* 0x000fc40000000000 */
[----:B------:R-:W-:Y:S01]  /*8e00*/  SEL R47, R77, R36, P0 ;  /* 0x000000244d2f7207 */ /* 0x000fe20000000000 */
[----:B------:R-:W-:Y:S01]  /*8e10*/  SHFL.IDX PT, R4, R113, R14, 0x1c1f ;  /* 0x001c1f0e71047589 */ /* 0x000fe200000e0000 */
[----:B------:R-:W-:Y:S02]  /*8e20*/  SEL R68, R70, R71, P0 ;  /* 0x0000004746447207 */ /* 0x000fe40000000000 */
[----:B------:R-:W-:Y:S01]  /*8e30*/  SEL R36, R92, R91, P0 ;  /* 0x0000005b5c247207 */ /* 0x000fe20000000000 */
[----:B------:R2:W3:Y:S01]  /*8e40*/  SHFL.IDX PT, R83, R38, R7, 0x1c1f ;  /* 0x001c1f0726537589 */ /* 0x0004e200000e0000 */
[----:B------:R-:W-:Y:S02]  /*8e50*/  SEL R53, R32, R69, P0 ;  /* 0x0000004520357207 */ /* 0x000fe40000000000 */
[----:B------:R-:W-:Y:S01]  /*8e60*/  SEL R70, R71, R70, P0 ;  /* 0x0000004647467207 */ /* 0x000fe20000000000 */
[----:B------:R-:W3:Y:S01]  /*8e70*/  SHFL.IDX PT, R88, R44, R7, 0x1c1f ;  /* 0x001c1f072c587589 */ /* 0x000ee200000e0000 */
[----:B----4-:R-:W-:-:S02]  /*8e80*/  SEL R50, R76, R39, P0 ;  /* 0x000000274c327207 */ /* 0x010fc40000000000 */
[----:B------:R-:W-:Y:S01]  /*8e90*/  SEL R48, R39, R76, P0 ;  /* 0x0000004c27307207 */ /* 0x000fe20000000000 */
[----:B------:R4:W3:Y:S01]  /*8ea0*/  SHFL.IDX PT, R15, R43, R7, 0x1c1f ;  /* 0x001c1f072b0f7589 */ /* 0x0008e200000e0000 */
[----:B------:R-:W-:Y:S02]  /*8eb0*/  SEL R75, R37, R12, P0 ;  /* 0x0000000c254b7207 */ /* 0x000fe40000000000 */
[----:B--2---:R-:W-:Y:S01]  /*8ec0*/  SEL R38, R91, R92, P0 ;  /* 0x0000005c5b267207 */ /* 0x004fe20000000000 */
[----:B------:R-:W2:Y:S01]  /*8ed0*/  SHFL.IDX PT, R13, R125, R14, 0x1c1f ;  /* 0x001c1f0e7d0d7589 */ /* 0x000ea200000e0000 */
[----:B------:R-:W-:Y:S02]  /*8ee0*/  SEL R92, R94, R95, P0 ;  /* 0x0000005f5e5c7207 */ /* 0x000fe40000000000 */
[----:B------:R-:W-:Y:S01]  /*8ef0*/  SEL R69, R10, R11, P0 ;  /* 0x0000000b0a457207 */ /* 0x000fe20000000000 */
[----:B------:R-:W-:Y:S01]  /*8f00*/  SHFL.IDX PT, R25, R121, R14, 0x1c1f ;  /* 0x001c1f0e79197589 */ /* 0x000fe200000e0000 */
[----:B------:R-:W-:-:S02]  /*8f10*/  SEL R71, R11, R10, P0 ;  /* 0x0000000a0b477207 */ /* 0x000fc40000000000 */
[----:B----4-:R-:W-:Y:S01]  /*8f20*/  SEL R43, R84, R89, P0 ;  /* 0x00000059542b7207 */ /* 0x010fe20000000000 */
[----:B------:R-:W-:Y:S01]  /*8f30*/  SHFL.IDX PT, R103, R103, R14, 0x1c1f ;  /* 0x001c1f0e67677589 */ /* 0x000fe200000e0000 */
[----:B------:R-:W-:Y:S02]  /*8f40*/  SEL R84, R86, R87, P0 ;  /* 0x0000005756547207 */ /* 0x000fe40000000000 */
[----:B-1----:R-:W-:Y:S01]  /*8f50*/  SEL R46, R80, R81, P0 ;  /* 0x00000051502e7207 */ /* 0x002fe20000000000 */
[----:B------:R1:W-:Y:S01]  /*8f60*/  SHFL.IDX PT, R106, R63, R14, 0x1c1f ;  /* 0x001c1f0e3f6a7589 */ /* 0x0003e200000e0000 */
[----:B------:R-:W-:Y:S02]  /*8f70*/  SEL R44, R81, R80, P0 ;  /* 0x00000050512c7207 */ /* 0x000fe40000000000 */
[----:B------:R-:W-:Y:S01]  /*8f80*/  SEL R39, R90, R93, P0 ;  /* 0x0000005d5a277207 */ /* 0x000fe20000000000 */
[----:B------:R4:W2:Y:S01]  /*8f90*/  SHFL.IDX PT, R14, R42, R7, 0x1c1f ;  /* 0x001c1f072a0e7589 */ /* 0x0008a200000e0000 */
[----:B------:R-:W-:-:S02]  /*8fa0*/  SEL R37, R93, R90, P0 ;  /* 0x0000005a5d257207 */ /* 0x000fc40000000000 */
[----:B------:R-:W-:Y:S01]  /*8fb0*/  SEL R86, R87, R86, P0 ;  /* 0x0000005657567207 */ /* 0x000fe20000000000 */
[----:B------:R3:W-:Y:S01]  /*8fc0*/  SHFL.IDX PT, R105, R65, R7, 0x1c1f ;  /* 0x001c1f0741697589 */ /* 0x0007e200000e0000 */
[----:B------:R-:W-:Y:S02]  /*8fd0*/  SEL R94, R95, R94, P0 ;  /* 0x0000005e5f5e7207 */ /* 0x000fe40000000000 */
[----:B-1----:R-:W-:Y:S01]  /*8fe0*/  SEL R63, R27, R6, P0 ;  /* 0x000000061b3f7207 */ /* 0x002fe20000000000 */
[----:B------:R1:W2:Y:S01]  /*8ff0*/  SHFL.IDX PT, R104, R64, R7, 0x1c1f ;  /* 0x001c1f0740687589 */ /* 0x0002a200000e0000 */
[----:B0-----:R-:W-:Y:S02]  /*9000*/  SEL R76, R78, R79, P0 ;  /* 0x0000004f4e4c7207 */ /* 0x001fe40000000000 */
[----:B----4-:R-:W-:Y:S01]  /*9010*/  SEL R42, R85, R40, P0 ;  /* 0x00000028552a7207 */ /* 0x010fe20000000000 */
[----:B------:R0:W4:Y:S01]  /*9020*/  SHFL.IDX PT, R107, R66, R7, 0x1c1f ;  /* 0x001c1f07426b7589 */ /* 0x00012200000e0000 */
[----:B------:R-:W-:-:S02]  /*9030*/  SEL R40, R40, R85, P0 ;  /* 0x0000005528287207 */ /* 0x000fc40000000000 */
[----:B---3--:R-:W-:Y:S02]  /*9040*/  SEL R65, R8, R9, P0 ;  /* 0x0000000908417207 */ /* 0x008fe40000000000 */
[----:B------:R-:W-:Y:S02]  /*9050*/  SEL R80, R82, R83, P0 ;  /* 0x0000005352507207 */ /* 0x000fe40000000000 */
[----:B-1----:R-:W-:Y:S02]  /*9060*/  SEL R64, R67, R26, P0 ;  /* 0x0000001a43407207 */ /* 0x002fe40000000000 */
[----:B------:R-:W-:Y:S02]  /*9070*/  SEL R85, R5, R88, P0 ;  /* 0x0000005805557207 */ /* 0x000fe40000000000 */
[----:B0-----:R-:W-:Y:S02]  /*9080*/  SEL R66, R26, R67, P0 ;  /* 0x000000431a427207 */ /* 0x001fe40000000000 */
        /* <DEDUP_REMOVED lines=10> */
[----:B--2---:R-:W-:Y:S02]  /*9130*/  SEL R77, R13, R24, P0 ;  /* 0x000000180d4d7207 */ /* 0x004fe40000000000 */
[----:B------:R-:W-:Y:S01]  /*9140*/  SEL R79, R24, R13, P0 ;  /* 0x0000000d184f7207 */ /* 0x000fe20000000000 */
[----:B------:R-:W-:Y:S01]  /*9150*/  STSM.16.M88.4 [R100], R4 ;  /* 0x0000000464007844 */ /* 0x000fe20000000200 */
[----:B------:R-:W-:-:S02]  /*9160*/  SEL R81, R25, R14, P0 ;  /* 0x0000000e19517207 */ /* 0x000fc40000000000 */
[----:B------:R-:W-:Y:S02]  /*9170*/  SEL R83, R14, R25, P0 ;  /* 0x000000190e537207 */ /* 0x000fe40000000000 */
[----:B------:R-:W-:Y:S02]  /*9180*/  F2FP.BF16.F32.PACK_AB R8, R65, R64 ;  /* 0x000000404108723e */ /* 0x000fe400000010ff */
[----:B------:R-:W-:Y:S02]  /*9190*/  F2FP.BF16.F32.PACK_AB R9, R55, R54 ;  /* 0x000000363709723e */ /* 0x000fe400000010ff */
[----:B------:R-:W-:Y:S02]  /*91a0*/  F2FP.BF16.F32.PACK_AB R10, R67, R66 ;  /* 0x00000042430a723e */ /* 0x000fe400000010ff */
[----:B------:R-:W-:Y:S02]  /*91b0*/  F2FP.BF16.F32.PACK_AB R11, R53, R52 ;  /* 0x00000034350b723e */ /* 0x000fe400000010ff */
[----:B------:R-:W-:-:S02]  /*91c0*/  F2FP.BF16.F32.PACK_AB R12, R69, R68 ;  /* 0x00000044450c723e */ /* 0x000fc400000010ff */
        /* <DEDUP_REMOVED lines=9> */
[----:B------:R-:W-:Y:S02]  /*9260*/  SEL R88, R103, R104, P0 ;  /* 0x0000006867587207 */ /* 0x000fe40000000000 */
[----:B------:R-:W-:Y:S01]  /*9270*/  SEL R90, R104, R103, P0 ;  /* 0x00000067685a7207 */ /* 0x000fe20000000000 */
[----:B------:R1:W-:Y:S01]  /*9280*/  STSM.16.M88.4 [R99], R24 ;  /* 0x0000001863007844 */ /* 0x0003e20000000200 */
[----:B------:R-:W-:Y:S02]  /*9290*/  SEL R89, R102, R105, P0 ;  /* 0x0000006966597207 */ /* 0x000fe40000000000 */
[----:B------:R-:W-:Y:S02]  /*92a0*/  SEL R91, R105, R102, P0 ;  /* 0x00000066695b7207 */ /* 0x000fe40000000000 */
[----:B----4-:R-:W-:-:S02]  /*92b0*/  SEL R34, R106, R107, P0 ;  /* 0x0000006b6a227207 */ /* 0x010fc40000000000 */
[----:B------:R-:W-:Y:S01]  /*92c0*/  SEL R32, R107, R106, P0 ;  /* 0x0000006a6b207207 */ /* 0x000fe20000000000 */
[----:B0-----:R-:W-:Y:S01]  /*92d0*/  IMAD.U32 R98, RZ, RZ, UR8 ;  /* 0x00000008ff627e24 */ /* 0x001fe2000f8e00ff */
[----:B------:R-:W-:Y:S02]  /*92e0*/  F2FP.BF16.F32.PACK_AB R4, R77, R76 ;  /* 0x0000004c4d04723e */ /* 0x000fe400000010ff */
[----:B------:R-:W-:Y:S02]  /*92f0*/  F2FP.BF16.F32.PACK_AB R5, R43, R42 ;  /* 0x0000002a2b05723e */ /* 0x000fe400000010ff */
[----:B------:R-:W-:Y:S02]  /*9300*/  F2FP.BF16.F32.PACK_AB R6, R79, R78 ;  /* 0x0000004e4f06723e */ /* 0x000fe400000010ff */
[----:B------:R-:W-:Y:S01]  /*9310*/  F2FP.BF16.F32.PACK_AB R7, R41, R40 ;  /* 0x000000282907723e */ /* 0x000fe200000010ff */
[----:B-1----:R-:W-:Y:S01]  /*9320*/  IMAD.U32 R99, RZ, RZ, UR9 ;  /* 0x00000009ff637e24 */ /* 0x002fe2000f8e00ff */
[----:B------:R-:W-:Y:S01]  /*9330*/  F2FP.BF16.F32.PACK_AB R8, R81, R80 ;  /* 0x000000505108723e */ /* 0x000fe200000010ff */
[----:B------:R-:W-:Y:S01]  /*9340*/  ULDC.64 UR8, c[0x0][0xc08] ;  /* 0x0003020000087ab9 */ /* 0x000fe20000000a00 */
[----:B------:R-:W-:Y:S01]  /*9350*/  F2FP.BF16.F32.PACK_AB R9, R39, R38 ;  /* 0x000000262709723e */ /* 0x000fe200000010ff */
[----:B------:R0:W-:Y:S01]  /*9360*/  STSM.16.M88.4 [R30], R4 ;  /* 0x000000041e007844 */ /* 0x0001e20000000200 */
        /* <DEDUP_REMOVED lines=10> */
[----:B------:R-:W-:Y:S01]  /*9410*/  F2FP.BF16.F32.PACK_AB R26, R95, R94 ;  /* 0x0000005e5f1a723e */ /* 0x000fe200000010ff */
[----:B0-----:R-:W0:Y:S01]  /*9420*/  LDC R30, c[0x0][0xbe8] ;  /* 0x0002fa00ff1e7b82 */ /* 0x001e220000000800 */
[----:B------:R-:W-:Y:S02]  /*9430*/  F2FP.BF16.F32.PACK_AB R27, R33, R32 ;  /* 0x00000020211b723e */ /* 0x000fe400000010ff */
[----:B------:R-:W-:-:S03]  /*9440*/  ISETP.NE.U32.AND P0, PT, RZ, UR10, PT ;  /* 0x0000000aff007c0c */ /* 0x000fc6000bf05070 */
[----:B------:R2:W-:Y:S02]  /*9450*/  STSM.16.M88.4 [R97], R24 ;  /* 0x0000001861007844 */ /* 0x0005e40000000200 */
[----:B------:R-:W-:Y:S01]  /*9460*/  BAR.SYNC.DEFER_BLOCKING 0x1, 0x100 ;  /* 0x0044000000007b1d */ /* 0x000fe20000010000 */
[----:B------:R-:W-:-:S13]  /*9470*/  ISETP.NE.AND.EX P0, PT, RZ, UR11, PT, P0 ;  /* 0x0000000bff007c0c */ /* 0x000fda000bf05300 */
[----:B------:R-:W3:Y:S01]  /*9480*/  @P0 LDG.E R100, desc[UR50][R98.64] ;  /* 0x0000003262640981 */ /* 0x000ee2000c1e1900 */
[----:B------:R-:W-:Y:S01]  /*9490*/  UISETP.NE.U32.AND UP0, UPT, UR8, URZ, UPT ;  /* 0x0000003f0800728c */ /* 0x000fe2000bf05070 */
[----:B0-----:R-:W-:Y:S01]  /*94a0*/  ISETP.NE.AND P1, PT, R30, 0x1, PT ;  /* 0x000000011e00780c */ /* 0x001fe20003f25270 */
[----:B------:R-:W-:Y:S02]  /*94b0*/  ULDC UR4, c[0x0][0xa88] ;  /* 0x0002a20000047ab9 */ /* 0x000fe40000000800 */
[----:B------:R-:W-:Y:S01]  /*94c0*/  UISETP.NE.AND.EX UP0, UPT, UR9, URZ, UPT, UP0 ;  /* 0x0000003f0900728c */ /* 0x000fe2000bf05300 */
[----:B-1----:R-:W-:-:S05]  /*94d0*/  IMAD.U32 R21, RZ, RZ, UR4 ;  /* 0x00000004ff157e24 */ /* 0x002fca000f8e00ff */
[----:B------:R-:W-:-:S04]  /*94e0*/  PLOP3.LUT P4, PT, PT, PT, UP0, 0x80, 0x0 ;  /* 0x000000000000781c */ /* 0x000fc80003f8f008 */
[----:B------:R-:W0:Y:S01]  /*94f0*/  @P1 LDC R6, c[0x0][0xbec] ;  /* 0x0002fb00ff061b82 */ /* 0x000e220000000800 */
[----:B------:R-:W-:-:S04]  /*9500*/  @UP0 ULEA UR8, UP1, UR37, UR8, 0x2 ;  /* 0x0000000825080291 */ /* 0x000fc8000f82103f */
[----:B------:R-:W-:Y:S02]  /*9510*/  @UP0 ULEA.HI.X UR9, UR37, UR9, UR38, 0x2, UP1 ;  /* 0x0000000925090291 */ /* 0x000fe400088f1426 */
[----:B------:R-:W-:Y:S01]  /*9520*/  UISETP.GT.AND UP1, UPT, UR45, 0x1, UPT ;  /* 0x000000012d00788c */ /* 0x000fe2000bf24270 */
[----:B------:R-:W1:Y:S01]  /*9530*/  @P1 LDC R9, c[0x0][0xbf0] ;  /* 0x0002fc00ff091b82 */ /* 0x000e620000000800 */
[----:B------:R-:W-:Y:S01]  /*9540*/  UMOV UR16, 0x9b8 ;  /* 0x000009b800107882 */ /* 0x000fe20000000000 */
[----:B------:R-:W-:Y:S01]  /*9550*/  IMAD.U32 R4, RZ, RZ, UR8 ;  /* 0x00000008ff047e24 */ /* 0x000fe2000f8e00ff */
[----:B------:R-:W-:Y:S01]  /*9560*/  USEL UR16, UR16, 0x978, UP1 ;  /* 0x0000097810107887 */ /* 0x000fe20008800000 */
[----:B------:R-:W-:Y:S01]  /*9570*/  IMAD.U32 R5, RZ, RZ, UR9 ;  /* 0x00000009ff057e24 */ /* 0x000fe2000f8e00ff */
[----:B------:R-:W-:-:S04]  /*9580*/  UISETP.NE.U32.AND UP0, UPT, UR10, URZ, UPT ;  /* 0x0000003f0a00728c */ /* 0x000fc8000bf05070 */
[----:B------:R4:W5:Y:S01]  /*9590*/  @P4 LDG.E R21, desc[UR50][R4.64] ;  /* 0x0000003204154981 */ /* 0x000962000c1e1900 */
[----:B------:R-:W-:Y:S01]  /*95a0*/  UISETP.NE.AND.EX UP0, UPT, UR11, URZ, UPT, UP0 ;  /* 0x0000003f0b00728c */ /* 0x000fe2000bf05300 */
[----:B------:R-:W-:Y:S01]  /*95b0*/  UMOV UR4, URZ ;  /* 0x0000003f00047c82 */ /* 0x000fe20008000000 */
[----:B------:R-:W-:-:S03]  /*95c0*/  USEL UR7, UR41, URZ, UP1 ;  /* 0x0000003f29077287 */ /* 0x000fc60008800000 */
[----:B------:R-:W-:Y:S01]  /*95d0*/  ULDC.64 UR10, c[0x0][UR16+0x218] ;  /* 0x00008600100a7abb */ /* 0x000fe20008000a00 */
[----:B------:R-:W-:Y:S01]  /*95e0*/  ULDC.64 UR14, c[0x0][UR16+0x228] ;  /* 0x00008a00100e7abb */ /* 0x000fe20008000a00 */
[----:B------:R-:W-:Y:S01]  /*95f0*/  USEL UR37, UR37, URZ, !UP0 ;  /* 0x0000003f25257287 */ /* 0x000fe2000c000000 */
[----:B----4-:R-:W-:Y:S01]  /*9600*/  IMAD.U32 R4, RZ, RZ, UR40 ;  /* 0x00000028ff047e24 */ /* 0x010fe2000f8e00ff */
[----:B------:R-:W-:Y:S01]  /*9610*/  ULDC.64 UR12, c[0x0][UR16+0x220] ;  /* 0x00008800100c7abb */ /* 0x000fe20008000a00 */
[----:B------:R-:W-:Y:S02]  /*9620*/  UIMAD.WIDE.U32 UR8, UR10, UR39, URZ ;  /* 0x000000270a0872a5 */ /* 0x000fe4000f8e003f */
[----:B------:R-:W-:Y:S01]  /*9630*/  IMAD R11, R4, 0x80, R219 ;  /* 0x00000080040b7824 */ /* 0x000fe200078e02db */
[----:B------:R-:W-:Y:S02]  /*9640*/  UIMAD.WIDE.U32 UR18, UR14, UR7, URZ ;  /* 0x000000070e1272a5 */ /* 0x000fe4000f8e003f */
[----:B------:R-:W-:Y:S01]  /*9650*/  UIMAD UR10, UR11, UR39, URZ ;  /* 0x000000270b0a72a4 */ /* 0x000fe2000f8e023f */
[----:B0-----:R-:W-:Y:S01]  /*9660*/  @P1 IMAD.HI.U32 R4, R11, R6, RZ ;  /* 0x000000060b041227 */ /* 0x001fe200078e00ff */
[----:B------:R-:W-:-:S02]  /*9670*/  UIMAD UR14, UR15, UR7, URZ ;  /* 0x000000070f0e72a4 */ /* 0x000fc4000f8e023f */
[----:B------:R-:W-:Y:S01]  /*9680*/  USEL UR38, UR38, URZ, !UP0 ;  /* 0x0000003f26267287 */ /* 0x000fe2000c000000 */
[----:B------:R-:W-:Y:S01]  /*9690*/  IMAD.MOV.U32 R7, RZ, RZ, R11 ;  /* 0x000000ffff077224 */ /* 0x000fe200078e000b */
[----:B------:R-:W-:Y:S01]  /*96a0*/  UIMAD UR7, UR13, UR37, URZ ;  /* 0x000000250d0772a4 */ /* 0x000fe2000f8e023f */
[----:B-1----:R-:W-:Y:S01]  /*96b0*/  @P1 SHF.R.U32.HI R7, RZ, R9, R4 ;  /* 0x00000009ff071219 */ /* 0x002fe20000011604 */
[----:B------:R-:W-:Y:S01]  /*96c0*/  UIADD3 UR9, UR9, UR10, URZ ;  /* 0x0000000a09097290 */ /* 0x000fe2000fffe03f */
[----:B------:R-:W-:Y:S01]  /*96d0*/  IMAD.U32 R4, RZ, RZ, UR18 ;  /* 0x00000012ff047e24 */ /* 0x000fe2000f8e00ff */
[----:B------:R-:W-:Y:S01]  /*96e0*/  UIMAD.WIDE.U32 UR10, UR12, UR37, URZ ;  /* 0x000000250c0a72a5 */ /* 0x000fe2000f8e003f */
[----:B------:R-:W-:Y:S01]  /*96f0*/  IMAD.U32 R5, RZ, RZ, UR19 ;  /* 0x00000013ff057e24 */ /* 0x000fe2000f8e00ff */
[----:B------:R-:W-:Y:S01]  /*9700*/  UIMAD UR7, UR12, UR38, UR7 ;  /* 0x000000260c0772a4 */ /* 0x000fe2000f8e0207 */
[--C-:B------:R-:W-:Y:S01]  /*9710*/  IMAD.MOV R9, RZ, RZ, -R7.reuse ;  /* 0x000000ffff097224 */ /* 0x100fe200078e0a07 */
[----:B------:R-:W-:Y:S01]  /*9720*/  UIADD3 UR14, UR19, UR14, URZ ;  /* 0x0000000e130e7290 */ /* 0x000fe2000fffe03f */
[----:B------:R-:W-:Y:S01]  /*9730*/  SHF.R.S32.HI R5, RZ, 0x1f, R7 ;  /* 0x0000001fff057819 */ /* 0x000fe20000011407 */
[----:B------:R-:W-:Y:S01]  /*9740*/  UIADD3 UR7, UR11, UR7, URZ ;  /* 0x000000070b077290 */ /* 0x000fe2000fffe03f */
[----:B------:R-:W-:-:S03]  /*9750*/  IMAD R9, R30, R9, R11 ;  /* 0x000000091e097224 */ /* 0x000fc600078e020b */
[----:B------:R-:W-:Y:S02]  /*9760*/  IMAD.U32 R8, RZ, RZ, UR14 ;  /* 0x0000000eff087e24 */ /* 0x000fe4000f8e00ff */
[----:B------:R-:W-:Y:S02]  /*9770*/  SHF.R.S32.HI R6, RZ, 0x1f, R9 ;  /* 0x0000001fff067819 */ /* 0x000fe40000011409 */
[----:B---3--:R-:W-:-:S13]  /*9780*/  @P0 R2UR UR4, R100 ;  /* 0x00000000640402ca */ /* 0x008fda00000e0000 */
        /* <DEDUP_REMOVED lines=15> */
[----:B--2---:R-:W-:Y:S08]  /*9880*/  @P4 BRA `(.L_x_7524) ;  /* 0x0000000000104947 */ /* 0x004ff00003800000 */
[----:B------:R-:W-:Y:S05]  /*9890*/  @!P0 BRA `(.L_x_7524) ;  /* 0x00000000000c8947 */ /* 0x000fea0003800000 */
[----:B------:R-:W2:Y:S04]  /*98a0*/  LDG.E R4, desc[UR50][R98.64] ;  /* 0x0000003262047981 */ /* 0x000ea8000c1e1900 */
[----:B-----5:R-:W2:Y:S02]  /*98b0*/  LDG.E R21, desc[UR50][R98.64+0x4] ;  /* 0x0000043262157981 */ /* 0x020ea4000c1e1900 */
[----:B--2---:R-:W-:-:S07]  /*98c0*/  IMAD.IADD R21, R21, 0x1, -R4 ;  /* 0x0000000115157824 */ /* 0x004fce00078e0a04 */
.L_x_7524:
[----:B------:R-:W-:Y:S01]  /*98d0*/  IMAD.U32 R13, RZ, RZ, UR40 ;  /* 0x00000028ff0d7e24 */ /* 0x000fe2000f8e00ff */
[----:B------:R-:W-:Y:S01]  /*98e0*/  SHFL.IDX PT, R4, R9, RZ, 0x1c1f ;  /* 0x001c1fff09047589 */ /* 0x000fe200000e0000 */
[----:B-----5:R-:W-:Y:S01]  /*98f0*/  IMAD R21, R21, R30, RZ ;  /* 0x0000001e15157224 */ /* 0x020fe200078e02ff */
[----:B------:R-:W-:Y:S01]  /*9900*/  LOP3.LUT P0, RZ, R201, 0x3, RZ, 0xc0, !PT ;  /* 0x00000003c9ff7812 */ /* 0x000fe2000780c0ff */
[----:B------:R-:W-:Y:S01]  /*9910*/  IMAD R12, R13, 0x80, R218 ;  /* 0x000000800d0c7824 */ /* 0x000fe200078e02da */
[----:B------:R-:W0:Y:S01]  /*9920*/  SHFL.IDX PT, R5, R10, RZ, 0x1c1f ;  /* 0x001c1fff0a057589 */ /* 0x000e2200000e0000 */
[----:B------:R-:W-:Y:S02]  /*9930*/  PLOP3.LUT P3, PT, PT, PT, UP1, 0x80, 0x0 ;  /* 0x000000000000781c */ /* 0x000fe40003f6f018 */
[C---:B------:R-:W-:Y:S01]  /*9940*/  VIADD R8, R12.reuse, 0x8 ;  /* 0x000000080c087836 */ /* 0x040fe20000000000 */
[----:B------:R-:W-:Y:S01]  /*9950*/  SHFL.IDX PT, R6, R9, 0x1, 0x1c1f ;  /* 0x003c1f0009067f89 */ /* 0x000fe200000e0000 */
[----:B------:R-:W-:-:S03]  /*9960*/  ISETP.GE.OR P2, PT, R12, R21, P0 ;  /* 0x000000150c00720c */ /* 0x000fc60000746670 */
[----:B------:R-:W1:Y:S01]  /*9970*/  SHFL.IDX PT, R7, R10, 0x1, 0x1c1f ;  /* 0x003c1f000a077f89 */ /* 0x000e6200000e0000 */
[----:B------:R-:W-:-:S09]  /*9980*/  ISETP.GE.OR P0, PT, R8, R21, P0 ;  /* 0x000000150800720c */ /* 0x000fd20000706670 */
[----:B0-----:R0:W-:Y:S01]  /*9990*/  @!P2 ST.E desc[UR50][R4.64], R20 ;  /* 0x000000140400a985 */ /* 0x0011e2000c101932 */
[----:B------:R-:W-:-:S03]  /*99a0*/  ISETP.GE.AND P2, PT, R12, R21, PT ;  /* 0x000000150c00720c */ /* 0x000fc60003f46270 */
[----:B-1----:R0:W-:Y:S01]  /*99b0*/  @!P0 ST.E desc[UR50][R6.64], R0 ;  /* 0x0000000006008985 */ /* 0x0021e2000c101932 */
[----:B------:R-:W-:Y:S01]  /*99c0*/  ISETP.GE.AND P0, PT, R8, R21, PT ;  /* 0x000000150800720c */ /* 0x000fe20003f06270 */
[----:B------:R-:W-:-:S12]  /*99d0*/  @P3 BRA `(.L_x_7525) ;  /* 0x0000000800903947 */ /* 0x000fd80003800000 */
[----:B0-----:R-:W-:Y:S01]  /*99e0*/  IMAD R5, R200, 0x40, R2 ;  /* 0x00000040c8057824 */ /* 0x001fe200078e0202 */
[----:B------:R-:W0:Y:S01]  /*99f0*/  @P1 LDC R51, c[0x0][0xbec] ;  /* 0x0002fb00ff331b82 */ /* 0x000e220000000800 */
[----:B------:R-:W-:Y:S02]  /*9a00*/  ULDC.64 UR10, c[0x0][0xaa0] ;  /* 0x0002a800000a7ab9 */ /* 0x000fe40000000a00 */
        /* <DEDUP_REMOVED lines=8> */
[--C-:B------:R-:W-:Y:S01]  /*9a90*/  IMAD.X R9, RZ, RZ, R29.reuse, P6 ;  /* 0x000000ffff097224 */ /* 0x100fe200030e061d */
[C---:B------:R-:W-:Y:S02]  /*9aa0*/  IADD3 R37, P2, R28.reuse, 0x5000, RZ ;  /* 0x000050001c257810 */ /* 0x040fe40007f5e0ff */
[C---:B------:R-:W-:Y:S02]  /*9ab0*/  IADD3 R41, P0, R28.reuse, 0x6000, RZ ;  /* 0x000060001c297810 */ /* 0x040fe40007f1e0ff */
[C---:B------:R-:W-:Y:S01]  /*9ac0*/  LOP3.LUT R7, R28.reuse, 0x380, RZ, 0xc0, !PT ;  /* 0x000003801c077812 */ /* 0x040fe200078ec0ff */
[----:B------:R-:W-:Y:S01]  /*9ad0*/  UIMAD UR7, UR12, UR10, URZ ;  /* 0x0000000a0c0772a4 */ /* 0x000fe2000f8e023f */
[----:B------:R-:W-:Y:S01]  /*9ae0*/  IADD3 R5, P6, R28, 0x7000, RZ ;  /* 0x000070001c057810 */ /* 0x000fe20007fde0ff */
[----:B------:R-:W-:Y:S01]  /*9af0*/  UIMAD.WIDE.U32 UR8, UR4, UR10, URZ ;  /* 0x0000000a040872a5 */ /* 0x000fe2000f8e003f */
[----:B------:R-:W-:Y:S01]  /*9b00*/  LOP3.LUT R12, R13, 0x380, RZ, 0xc0, !PT ;  /* 0x000003800d0c7812 */ /* 0x000fe200078ec0ff */
[----:B------:R-:W-:Y:S01]  /*9b10*/  IMAD.U32 R49, RZ, RZ, UR40 ;  /* 0x00000028ff317e24 */ /* 0x000fe2000f8e00ff */
[----:B------:R-:W-:Y:S01]  /*9b20*/  LOP3.LUT R24, R25, 0x380, RZ, 0xc0, !PT ;  /* 0x0000038019187812 */ /* 0x000fe200078ec0ff */
[----:B------:R-:W-:Y:S01]  /*9b30*/  IMAD.X R45, RZ, RZ, R29, P6 ;  /* 0x000000ffff2d7224 */ /* 0x000fe200030e061d */
[----:B------:R-:W-:Y:S01]  /*9b40*/  LOP3.LUT R32, R33, 0x380, RZ, 0xc0, !PT ;  /* 0x0000038021207812 */ /* 0x000fe200078ec0ff */
[----:B------:R-:W-:Y:S01]  /*9b50*/  ULDC.64 UR12, c[0x0][0xaf0] ;  /* 0x0002bc00000c7ab9 */ /* 0x000fe20000000a00 */
[----:B------:R-:W-:Y:S01]  /*9b60*/  LOP3.LUT R36, R37, 0x380, RZ, 0xc0, !PT ;  /* 0x0000038025247812 */ /* 0x000fe200078ec0ff */
[----:B------:R-:W5:Y:S01]  /*9b70*/  LD.E.128 R8, desc[UR50][R8.64] ;  /* 0x0000003208087980 */ /* 0x000f62000c101d00 */
[----:B------:R-:W-:-:S02]  /*9b80*/  LOP3.LUT R40, R41, 0x380, RZ, 0xc0, !PT ;  /* 0x0000038029287812 */ /* 0x000fc400078ec0ff */
[----:B------:R-:W-:Y:S02]  /*9b90*/  SHF.R.U64 R7, R7, 0x3, RZ ;  /* 0x0000000307077819 */ /* 0x000fe400000012ff */
[----:B------:R-:W-:Y:S02]  /*9ba0*/  LOP3.LUT R0, R5, 0x380, RZ, 0xc0, !PT ;  /* 0x0000038005007812 */ /* 0x000fe400078ec0ff */
[----:B------:R-:W-:Y:S02]  /*9bb0*/  SHF.R.U64 R12, R12, 0x3, RZ ;  /* 0x000000030c0c7819 */ /* 0x000fe400000012ff */
[----:B------:R-:W-:Y:S02]  /*9bc0*/  SHF.R.U64 R24, R24, 0x3, RZ ;  /* 0x0000000318187819 */ /* 0x000fe400000012ff */
[----:B------:R-:W-:Y:S02]  /*9bd0*/  SHF.R.U64 R32, R32, 0x3, RZ ;  /* 0x0000000320207819 */ /* 0x000fe400000012ff */
[----:B------:R-:W-:-:S02]  /*9be0*/  SHF.R.U64 R36, R36, 0x3, RZ ;  /* 0x0000000324247819 */ /* 0x000fc400000012ff */
[----:B------:R-:W-:Y:S02]  /*9bf0*/  SHF.R.U64 R40, R40, 0x3, RZ ;  /* 0x0000000328287819 */ /* 0x000fe400000012ff */
[----:B------:R-:W-:Y:S02]  /*9c00*/  LOP3.LUT R28, R7, R28, RZ, 0x3c, !PT ;  /* 0x0000001c071c7212 */ /* 0x000fe400078e3cff */
        /* <DEDUP_REMOVED lines=12> */
[----:B------:R-:W-:Y:S01]  /*9cd0*/  UIMAD UR7, UR4, UR11, UR7 ;  /* 0x0000000b040772a4 */ /* 0x000fe2000f8e0207 */
[----:B------:R1:W5:Y:S01]  /*9ce0*/  LD.E.128 R4, desc[UR50][R28.64] ;  /* 0x000000321c047980 */ /* 0x000362000c101d00 */
[----:B------:R-:W-:Y:S01]  /*9cf0*/  IMAD R0, R17, 0x20, R200 ;  /* 0x0000002011007824 */ /* 0x000fe200078e02c8 */
[----:B------:R-:W-:-:S02]  /*9d00*/  ULDC.64 UR10, c[0x0][0xae8] ;  /* 0x0002ba00000a7ab9 */ /* 0x000fc40000000a00 */
[----:B------:R-:W5:Y:S04]  /*9d10*/  LD.E.128 R12, desc[UR50][R12.64] ;  /* 0x000000320c0c7980 */ /* 0x000f68000c101d00 */
[----:B------:R-:W5:Y:S01]  /*9d20*/  LD.E.128 R24, desc[UR50][R24.64] ;  /* 0x0000003218187980 */ /* 0x000f62000c101d00 */
[----:B-1----:R-:W1:Y:S01]  /*9d30*/  @P1 LDC R29, c[0x0][0xbf0] ;  /* 0x0002fc00ff1d1b82 */ /* 0x002e620000000800 */
[----:B------:R-:W-:Y:S01]  /*9d40*/  UIADD3 UR9, UR9, UR7, URZ ;  /* 0x0000000709097290 */ /* 0x000fe2000fffe03f */
[----:B------:R-:W-:Y:S01]  /*9d50*/  IMAD R20, R49, 0x80, R0 ;  /* 0x0000008031147824 */ /* 0x000fe200078e0200 */
[----:B------:R-:W-:Y:S01]  /*9d60*/  USHF.R.S32.HI UR4, URZ, 0x1f, UR37 ;  /* 0x0000001f3f047899 */ /* 0x000fe20008011425 */
[----:B------:R-:W5:Y:S01]  /*9d70*/  LD.E.128 R32, desc[UR50][R32.64] ;  /* 0x0000003220207980 */ /* 0x000f62000c101d00 */
[----:B------:R-:W-:Y:S01]  /*9d80*/  UIMAD.WIDE.U32 UR8, UR39, UR10, UR8 ;  /* 0x0000000a270872a5 */ /* 0x000fe2000f8e0008 */
[----:B0-----:R-:W-:Y:S01]  /*9d90*/  @P1 IMAD.HI.U32 R0, R20, R51, RZ ;  /* 0x0000003314001227 */ /* 0x001fe200078e00ff */
[----:B------:R-:W-:Y:S01]  /*9da0*/  UIMAD UR4, UR4, UR12, URZ ;  /* 0x0000000c040472a4 */ /* 0x000fe2000f8e023f */
[----:B------:R-:W5:Y:S01]  /*9db0*/  LD.E.128 R36, desc[UR50][R36.64] ;  /* 0x0000003224247980 */ /* 0x000f62000c101d00 */
[----:B------:R-:W-:Y:S01]  /*9dc0*/  UIMAD UR9, UR39, UR11, UR9 ;  /* 0x0000000b270972a4 */ /* 0x000fe2000f8e0209 */
[----:B------:R-:W-:Y:S01]  /*9dd0*/  IMAD.MOV.U32 R49, RZ, RZ, R20 ;  /* 0x000000ffff317224 */ /* 0x000fe200078e0014 */
[----:B------:R-:W-:Y:S01]  /*9de0*/  UIMAD UR4, UR37, UR13, UR4 ;  /* 0x0000000d250472a4 */ /* 0x000fe2000f8e0204 */
[----:B------:R-:W5:Y:S01]  /*9df0*/  LD.E.128 R40, desc[UR50][R40.64] ;  /* 0x0000003228287980 */ /* 0x000f62000c101d00 */
[----:B------:R-:W-:Y:S01]  /*9e00*/  UIMAD.WIDE.U32 UR8, UR37, UR12, UR8 ;  /* 0x0000000c250872a5 */ /* 0x000fe2000f8e0008 */
[----:B------:R-:W-:-:S02]  /*9e10*/  ULDC.64 UR10, c[0x0][0xae0] ;  /* 0x0002b800000a7ab9 */ /* 0x000fc40000000a00 */
[----:B------:R-:W5:Y:S01]  /*9e20*/  LD.E.128 R44, desc[UR50][R44.64] ;  /* 0x000000322c2c7980 */ /* 0x000f62000c101d00 */
[----:B------:R-:W-:Y:S01]  /*9e30*/  UIADD3 UR4, UR9, UR4, URZ ;  /* 0x0000000409047290 */ /* 0x000fe2000fffe03f */
[----:B-1----:R-:W-:Y:S01]  /*9e40*/  @P1 SHF.R.U32.HI R49, RZ, R29, R0 ;  /* 0x0000001dff311219 */ /* 0x002fe20000011600 */
[----:B------:R-:W-:Y:S01]  /*9e50*/  IMAD.U32 R28, RZ, RZ, UR8 ;  /* 0x00000008ff1c7e24 */ /* 0x000fe2000f8e00ff */
[----:B------:R-:W-:Y:S01]  /*9e60*/  @!PT LDS RZ, [RZ] ;  /* 0x00000000fffff984 */ /* 0x000fe20000000800 */
[----:B------:R-:W-:Y:S01]  /*9e70*/  @!PT LDS RZ, [RZ] ;  /* 0x00000000fffff984 */ /* 0x000fe20000000800 */
[----:B------:R-:W-:Y:S01]  /*9e80*/  @!PT LDS RZ, [RZ] ;  /* 0x00000000fffff984 */ /* 0x000fe20000000800 */
[----:B------:R-:W-:Y:S01]  /*9e90*/  @!PT LDS RZ, [RZ] ;  /* 0x00000000fffff984 */ /* 0x000fe20000000800 */
[----:B------:R0:W-:Y:S06]  /*9ea0*/  MEMBAR.ALL.CTA ;  /* 0x0000000000007992 */ /* 0x0001ec0000008000 */
[----:B0-----:R-:W0:Y:S01]  /*9eb0*/  FENCE.VIEW.ASYNC.S ;  /* 0x00000000000073c6 */ /* 0x001e220000000000 */
[--C-:B------:R-:W-:Y:S01]  /*9ec0*/  SHF.R.S32.HI R0, RZ, 0x1f, R49.reuse ;  /* 0x0000001fff007819 */ /* 0x100fe20000011431 */
[----:B------:R-:W-:-:S02]  /*9ed0*/  IMAD.MOV R51, RZ, RZ, -R49 ;  /* 0x000000ffff337224 */ /* 0x000fc400078e0a31 */
[----:B------:R-:W-:Y:S01]  /*9ee0*/  IMAD.U32 R29, RZ, RZ, UR9 ;  /* 0x00000009ff1d7e24 */ /* 0x000fe2000f8e00ff */
[----:B------:R-:W-:Y:S01]  /*9ef0*/  ULDC.64 UR8, c[0x0][0xad8] ;  /* 0x0002b60000087ab9 */ /* 0x000fe20000000a00 */
[----:B------:R-:W-:Y:S02]  /*9f00*/  IMAD R0, R0, UR10, RZ ;  /* 0x0000000a00007c24 */ /* 0x000fe4000f8e02ff */
[----:B------:R-:W-:Y:S02]  /*9f10*/  IMAD R51, R30, R51, R20 ;  /* 0x000000331e337224 */ /* 0x000fe400078e0214 */
[----:B------:R-:W-:Y:S02]  /*9f20*/  IMAD.U32 R29, RZ, RZ, UR4 ;  /* 0x00000004ff1d7e24 */ /* 0x000fe4000f8e00ff */
[C---:B------:R-:W-:Y:S01]  /*9f30*/  IMAD R53, R49.reuse, UR11, R0 ;  /* 0x0000000b31357c24 */ /* 0x040fe2000f8e0200 */
[----:B------:R-:W-:Y:S01]  /*9f40*/  SHF.R.S32.HI R0, RZ, 0x1f, R51 ;  /* 0x0000001fff007819 */ /* 0x000fe20000011433 */
[----:B------:R-:W-:-:S04]  /*9f50*/  IMAD.WIDE.U32 R28, R49, UR10, R28 ;  /* 0x0000000a311c7c25 */ /* 0x000fc8000f8e001c */
[----:B------:R-:W-:Y:S02]  /*9f60*/  IMAD.U32 R49, RZ, RZ, UR40 ;  /* 0x00000028ff317e24 */ /* 0x000fe4000f8e00ff */
[----:B------:R-:W-:Y:S02]  /*9f70*/  IMAD.IADD R29, R29, 0x1, R53 ;  /* 0x000000011d1d7824 */ /* 0x000fe400078e0235 */
[----:B------:R-:W-:Y:S02]  /*9f80*/  IMAD R20, R0, UR8, RZ ;  /* 0x0000000800147c24 */ /* 0x000fe4000f8e02ff */
[----:B------:R-:W-:Y:S02]  /*9f90*/  IMAD R50, R49, 0x80, R200 ;  /* 0x0000008031327824 */ /* 0x000fe400078e02c8 */
[C---:B------:R-:W-:Y:S02]  /*9fa0*/  IMAD R49, R51.reuse, UR9, R20 ;  /* 0x0000000933317c24 */ /* 0x040fe4000f8e0214 */
[----:B------:R-:W-:Y:S01]  /*9fb0*/  IMAD.WIDE.U32 R28, R51, UR8, R28 ;  /* 0x00000008331c7c25 */ /* 0x000fe2000f8e001c */
[----:B------:R-:W-:Y:S01]  /*9fc0*/  ISETP.GE.AND P2, PT, R50, R21, PT ;  /* 0x000000153200720c */ /* 0x000fe20003f46270 */
[----:B------:R-:W-:-:S02]  /*9fd0*/  ULDC.64 UR8, c[0x0][0xa80] ;  /* 0x0002a00000087ab9 */ /* 0x000fc40000000a00 */
[----:B------:R-:W-:Y:S01]  /*9fe0*/  VIADD R3, R3, 0x22820 ;  /* 0x0002282003037836 */ /* 0x000fe20000000000 */
[----:B------:R-:W-:Y:S01]  /*9ff0*/  LEA R20, P3, R28, UR8, 0x1 ;  /* 0x000000081c147c11 */ /* 0x000fe2000f8608ff */
[----:B------:R-:W-:Y:S02]  /*a000*/  IMAD.IADD R29, R29, 0x1, R49 ;  /* 0x000000011d1d7824 */ /* 0x000fe400078e0231 */
[----:B------:R-:W-:Y:S01]  /*a010*/  VIADD R0, R50, 0x20 ;  /* 0x0000002032007836 */ /* 0x000fe20000000000 */
[----:B------:R-:W-:Y:S02]  /*a020*/  PRMT R3, RZ, 0x654, R3 ;  /* 0x00000654ff037816 */ /* 0x000fe40000000003 */
[----:B------:R-:W-:Y:S02]  /*a030*/  LEA.HI.X R30, R28, UR9, R29, 0x1, P3 ;  /* 0x000000091c1e7c11 */ /* 0x000fe400098f0c1d */
[-C--:B------:R-:W-:Y:S01]  /*a040*/  ISETP.GE.AND P0, PT, R0, R21.reuse, PT ;  /* 0x000000150000720c */ /* 0x080fe20003f06270 */
[----:B------:R-:W-:Y:S01]  /*a050*/  VIADD R0, R50, 0x40 ;  /* 0x0000004032007836 */ /* 0x000fe20000000000 */
[----:B0-----:R0:W-:Y:S01]  /*a060*/  SYNCS.ARRIVE.TRANS64.RED.A1T0 RZ, [R3+URZ], RZ ;  /* 0x000000ff03ff79a7 */ /* 0x0011e2000810043f */
[----:B------:R1:W2:Y:S01]  /*a070*/  SHFL.IDX PT, R49, R20, RZ, 0x181f ;  /* 0x00181fff14317589 */ /* 0x0002a200000e0000 */
[----:B------:R-:W-:Y:S02]  /*a080*/  BSSY B1, `(.L_x_7526) ;  /* 0x000000d000017945 */ /* 0x000fe40003800000 */
[----:B------:R-:W-:Y:S01]  /*a090*/  ISETP.GE.AND P1, PT, R0, R21, PT ;  /* 0x000000150000720c */ /* 0x000fe20003f26270 */
[----:B0-----:R1:W0:Y:S01]  /*a0a0*/  SHFL.IDX PT, R3, R30, RZ, 0x181f ;  /* 0x00181fff1e037589 */ /* 0x00122200000e0000 */
[----:B------:R-:W-:Y:S11]  /*a0b0*/  @P2 BRA `(.L_x_7527) ;  /* 0x0000000000242947 */ /* 0x000ff60003800000 */
[----:B------:R-:W-:Y:S02]  /*a0c0*/  ULDC UR4, c[0x0][0xac8] ;  /* 0x0002b20000047ab9 */ /* 0x000fe40000000800 */
[----:B------:R-:W-:Y:S02]  /*a0d0*/  ISETP.GE.AND P2, PT, R2, UR4, PT ;  /* 0x0000000402007c0c */ /* 0x000fe4000bf46270 */
[----:B------:R-:W-:-:S11]  /*a0e0*/  ISETP.GE.AND P3, PT, R16, UR4, PT ;  /* 0x0000000410007c0c */ /* 0x000fd6000bf66270 */
[-C--:B--2---:R-:W-:Y:S02]  /*a0f0*/  @!P2 LEA R28, P4, R2, R49.reuse, 0x1 ;  /* 0x00000031021ca211 */ /* 0x084fe400078808ff */
[----:B------:R-:W-:Y:S02]  /*a100*/  @!P3 LEA R48, P5, R16, R49, 0x1 ;  /* 0x000000311030b211 */ /* 0x000fe400078a08ff */
[-C--:B0-----:R-:W-:Y:S02]  /*a110*/  @!P2 LEA.HI.X R29, R2, R3.reuse, R222, 0x1, P4 ;  /* 0x00000003021da211 */ /* 0x081fe400020f0cde */
[----:B------:R-:W-:-:S03]  /*a120*/  @!P3 LEA.HI.X R49, R16, R3, R221, 0x1, P5 ;  /* 0x000000031031b211 */ /* 0x000fc600028f0cdd */
[----:B-----5:R3:W-:Y:S04]  /*a130*/  @!P2 ST.E.128 desc[UR50][R28.64], R4 ;  /* 0x000000041c00a985 */ /* 0x0207e8000c101d32 */
[----:B------:R3:W-:Y:S02]  /*a140*/  @!P3 ST.E.128 desc[UR50][R48.64], R32 ;  /* 0x000000203000b985 */ /* 0x0007e4000c101d32 */
.L_x_7527:
[----:B------:R-:W-:Y:S05]  /*a150*/  BSYNC B1 ;  /* 0x0000000000017941 */ /* 0x000fea0003800000 */
.L_x_7526:
[----:B0-----:R0:W4:Y:S01]  /*a160*/  SHFL.IDX PT, R3, R30, 0x1, 0x181f ;  /* 0x00381f001e037f89 */ /* 0x00112200000e0000 */
[----:B------:R-:W-:Y:S03]  /*a170*/  BSSY B1, `(.L_x_7528) ;  /* 0x000000c000017945 */ /* 0x000fe60003800000 */
[----:B---3-5:R0:W3:Y:S01]  /*a180*/  SHFL.IDX PT, R7, R20, 0x1, 0x181f ;  /* 0x00381f0014077f89 */ /* 0x0280e200000e0000 */
[----:B------:R-:W-:Y:S05]  /*a190*/  @P0 BRA `(.L_x_7529) ;  /* 0x0000000000240947 */ /* 0x000fea0003800000 */
[----:B------:R-:W-:Y:S02]  /*a1a0*/  ULDC UR4, c[0x0][0xac8] ;  /* 0x0002b20000047ab9 */ /* 0x000fe40000000800 */
[----:B------:R-:W-:Y:S02]  /*a1b0*/  ISETP.GE.AND P3, PT, R2, UR4, PT ;  /* 0x0000000402007c0c */ /* 0x000fe4000bf66270 */
[----:B------:R-:W-:-:S11]  /*a1c0*/  ISETP.GE.AND P4, PT, R16, UR4, PT ;  /* 0x0000000410007c0c */ /* 0x000fd6000bf86270 */
[-C--:B---3--:R-:W-:Y:S02]  /*a1d0*/  @!P3 LEA R4, P0, R2, R7.reuse, 0x1 ;  /* 0x000000070204b211 */ /* 0x088fe400078008ff */
[----:B------:R-:W-:Y:S02]  /*a1e0*/  @!P4 LEA R6, P2, R16, R7, 0x1 ;  /* 0x000000071006c211 */ /* 0x000fe400078408ff */
[-C--:B----4-:R-:W-:Y:S02]  /*a1f0*/  @!P3 LEA.HI.X R5, R2, R3.reuse, R222, 0x1, P0 ;  /* 0x000000030205b211 */ /* 0x090fe400000f0cde */
[----:B------:R-:W-:-:S03]  /*a200*/  @!P4 LEA.HI.X R7, R16, R3, R221, 0x1, P2 ;  /* 0x000000031007c211 */ /* 0x000fc600010f0cdd */
[----:B------:R3:W-:Y:S04]  /*a210*/  @!P3 ST.E.128 desc[UR50][R4.64], R8 ;  /* 0x000000080400b985 */ /* 0x0007e8000c101d32 */
[----:B------:R3:W-:Y:S02]  /*a220*/  @!P4 ST.E.128 desc[UR50][R6.64], R36 ;  /* 0x000000240600c985 */ /* 0x0007e4000c101d32 */
.L_x_7529:
[----:B------:R-:W-:Y:S05]  /*a230*/  BSYNC B1 ;  /* 0x0000000000017941 */ /* 0x000fea0003800000 */
.L_x_7528:
[----:B----4-:R4:W0:Y:S01]  /*a240*/  SHFL.IDX PT, R3, R30, 0x2, 0x181f ;  /* 0x00581f001e037f89 */ /* 0x01082200000e0000 */
[----:B------:R-:W-:Y:S03]  /*a250*/  BSSY B1, `(.L_x_7530) ;  /* 0x000000c000017945 */ /* 0x000fe60003800000 */
[----:B---3--:R4:W3:Y:S01]  /*a260*/  SHFL.IDX PT, R7, R20, 0x2, 0x181f ;  /* 0x00581f0014077f89 */ /* 0x0088e200000e0000 */
[----:B------:R-:W-:Y:S05]  /*a270*/  @P1 BRA `(.L_x_7531) ;  /* 0x0000000000241947 */ /* 0x000fea0003800000 */
[----:B------:R-:W-:Y:S02]  /*a280*/  ULDC UR4, c[0x0][0xac8] ;  /* 0x0002b20000047ab9 */ /* 0x000fe40000000800 */
[----:B------:R-:W-:Y:S02]  /*a290*/  ISETP.GE.AND P2, PT, R2, UR4, PT ;  /* 0x0000000402007c0c */ /* 0x000fe4000bf46270 */
[----:B------:R-:W-:-:S11]  /*a2a0*/  ISETP.GE.AND P3, PT, R16, UR4, PT ;  /* 0x0000000410007c0c */ /* 0x000fd6000bf66270 */
[-C--:B---3--:R-:W-:Y:S02]  /*a2b0*/  @!P2 LEA R4, P0, R2, R7.reuse, 0x1 ;  /* 0x000000070204a211 */ /* 0x088fe400078008ff */
[----:B------:R-:W-:Y:S02]  /*a2c0*/  @!P3 LEA R6, P1, R16, R7, 0x1 ;  /* 0x000000071006b211 */ /* 0x000fe400078208ff */
[-C--:B0-----:R-:W-:Y:S02]  /*a2d0*/  @!P2 LEA.HI.X R5, R2, R3.reuse, R222, 0x1, P0 ;  /* 0x000000030205a211 */ /* 0x081fe400000f0cde */
[----:B------:R-:W-:-:S03]  /*a2e0*/  @!P3 LEA.HI.X R7, R16, R3, R221, 0x1, P1 ;  /* 0x000000031007b211 */ /* 0x000fc600008f0cdd */
[----:B------:R0:W-:Y:S04]  /*a2f0*/  @!P2 ST.E.128 desc[UR50][R4.64], R12 ;  /* 0x0000000c0400a985 */ /* 0x0001e8000c101d32 */
[----:B------:R0:W-:Y:S02]  /*a300*/  @!P3 ST.E.128 desc[UR50][R6.64], R40 ;  /* 0x000000280600b985 */ /* 0x0001e4000c101d32 */
.L_x_7531:
[----:B------:R-:W-:Y:S05]  /*a310*/  BSYNC B1 ;  /* 0x0000000000017941 */ /* 0x000fea0003800000 */
.L_x_7530:
[----:B------:R-:W-:Y:S01]  /*a320*/  VIADD R0, R50, 0x60 ;  /* 0x0000006032007836 */ /* 0x000fe20000000000 */
[----:B0-----:R0:W0:Y:S04]  /*a330*/  SHFL.IDX PT, R3, R30, 0x3, 0x181f ;  /* 0x00781f001e037f89 */ /* 0x00102800000e0000 */
[----:B------:R-:W-:Y:S01]  /*a340*/  ISETP.GE.AND P0, PT, R0, R21, PT ;  /* 0x000000150000720c */ /* 0x000fe20003f06270 */
[----:B---3--:R3:W0:-:S12]  /*a350*/  SHFL.IDX PT, R7, R20, 0x3, 0x181f ;  /* 0x00781f0014077f89 */ /* 0x00861800000e0000 */
[----:B---3--:R-:W-:Y:S05]  /*a360*/  @P0 BRA `(.L_x_7532) ;  /* 0x0000001800200947 */ /* 0x008fea0003800000 */
[----:B------:R-:W-:Y:S02]  /*a370*/  ULDC UR4, c[0x0][0xac8] ;  /* 0x0002b20000047ab9 */ /* 0x000fe40000000800 */
[----:B------:R-:W-:-:S13]  /*a380*/  ISETP.GE.AND P1, PT, R2, UR4, PT ;  /* 0x0000000402007c0c */ /* 0x000fda000bf26270 */
[----:B0-----:R-:W-:-:S04]  /*a390*/  @!P1 LEA R4, P0, R2, R7, 0x1 ;  /* 0x0000000702049211 */ /* 0x001fc800078008ff */
[----:B------:R-:W-:Y:S02]  /*a3a0*/  @!P1 LEA.HI.X R5, R2, R3, R222, 0x1, P0 ;  /* 0x0000000302059211 */ /* 0x000fe400000f0cde */
[----:B------:R-:W-:-:S03]  /*a3b0*/  ISETP.GE.AND P0, PT, R16, UR4, PT ;  /* 0x0000000410007c0c */ /* 0x000fc6000bf06270 */
[----:B------:R0:W-:Y:S10]  /*a3c0*/  @!P1 ST.E.128 desc[UR50][R4.64], R24 ;  /* 0x0000001804009985 */ /* 0x0001f4000c101d32 */
[----:B------:R-:W-:Y:S05]  /*a3d0*/  @P0 BRA `(.L_x_7532) ;  /* 0x0000001800040947 */ /* 0x000fea0003800000 */
[----:B0-----:R-:W-:-:S04]  /*a3e0*/  LEA R4, P0, R16, R7, 0x1 ;  /* 0x0000000710047211 */ /* 0x001fc800078008ff */
[----:B------:R-:W-:-:S05]  /*a3f0*/  LEA.HI.X R5, R16, R3, R221, 0x1, P0 ;  /* 0x0000000310057211 */ /* 0x000fca00000f0cdd */
[----:B------:R0:W-:Y:S01]  /*a400*/  ST.E.128 desc[UR50][R4.64], R44 ;  /* 0x0000002c04007985 */ /* 0x0001e2000c101d32 */
[----:B------:R-:W-:Y:S05]  /*a410*/  BRA `(.L_x_7532) ;  /* 0x0000001400f47947 */ /* 0x000fea0003800000 */
.L_x_7525:
[----:B------:R-:W-:Y:S01]  /*a420*/  ULDC.64 UR10, c[0x0][0xb08] ;  /* 0x0002c200000a7ab9 */ /* 0x000fe20000000a00 */
[----:B0-----:R-:W0:Y:S01]  /*a430*/  @P1 LDC R0, c[0x0][0xbec] ;  /* 0x0002fb00ff001b82 */ /* 0x001e220000000800 */
[----:B------:R-:W-:Y:S01]  /*a440*/  UIMAD UR7, UR12, UR10, URZ ;  /* 0x0000000a0c0772a4 */ /* 0x000fe2000f8e023f */
[----:B------:R-:W-:Y:S01]  /*a450*/  IMAD.MOV.U32 R7, RZ, RZ, R11 ;  /* 0x000000ffff077224 */ /* 0x000fe200078e000b */
[----:B------:R-:W-:Y:S01]  /*a460*/  UIMAD.WIDE.U32 UR8, UR4, UR10, URZ ;  /* 0x0000000a040872a5 */ /* 0x000fe2000f8e003f */
[----:B------:R-:W-:Y:S01]  /*a470*/  VIADD R6, R3, 0x22820 ;  /* 0x0002282003067836 */ /* 0x000fe20000000000 */
[----:B------:R-:W-:Y:S01]  /*a480*/  UIMAD UR7, UR4, UR11, UR7 ;  /* 0x0000000b040772a4 */ /* 0x000fe2000f8e0207 */
[----:B------:R-:W-:Y:S01]  /*a490*/  BSSY B1, `(.L_x_7533) ;  /* 0x000006a000017945 */ /* 0x000fe20003800000 */
[----:B------:R-:W-:Y:S01]  /*a4a0*/  USHF.R.S32.HI UR4, URZ, 0x1f, UR37 ;  /* 0x0000001f3f047899 */ /* 0x000fe20008011425 */
[----:B------:R-:W1:Y:S01]  /*a4b0*/  @P1 LDC R5, c[0x0][0xbf0] ;  /* 0x0002fc00ff051b82 */ /* 0x000e620000000800 */
[----:B------:R-:W-:Y:S01]  /*a4c0*/  UIADD3 UR9, UR9, UR7, URZ ;  /* 0x0000000709097290 */ /* 0x000fe2000fffe03f */
[----:B------:R-:W-:Y:S01]  /*a4d0*/  PRMT R6, RZ, 0x654, R6 ;  /* 0x00000654ff067816 */ /* 0x000fe20000000006 */
[----:B------:R-:W-:-:S02]  /*a4e0*/  ULDC.64 UR10, c[0x0][0xb38] ;  /* 0x0002ce00000a7ab9 */ /* 0x000fc40000000a00 */
[----:B------:R-:W-:Y:S01]  /*a4f0*/  UIMAD.WIDE.U32 UR8, UR39, UR10, UR8 ;  /* 0x0000000a270872a5 */ /* 0x000fe2000f8e0008 */
[----:B------:R2:W-:Y:S03]  /*a500*/  SYNCS.ARRIVE.TRANS64.RED.A1T0 RZ, [R6+URZ], RZ ;  /* 0x000000ff06ff79a7 */ /* 0x0005e6000810043f */
[----:B------:R-:W-:-:S03]  /*a510*/  UIMAD UR9, UR39, UR11, UR9 ;  /* 0x0000000b270972a4 */ /* 0x000fc6000f8e0209 */
[----:B------:R-:W-:Y:S02]  /*a520*/  ULDC.64 UR10, c[0x0][0xb40] ;  /* 0x0002d000000a7ab9 */ /* 0x000fe40000000a00 */
[----:B------:R-:W-:Y:S02]  /*a530*/  UIMAD UR4, UR4, UR10, URZ ;  /* 0x0000000a040472a4 */ /* 0x000fe4000f8e023f */
[----:B------:R-:W-:Y:S01]  /*a540*/  UIMAD.WIDE.U32 UR8, UR37, UR10, UR8 ;  /* 0x0000000a250872a5 */ /* 0x000fe2000f8e0008 */
[----:B0-----:R-:W-:Y:S01]  /*a550*/  @P1 IMAD.HI.U32 R0, R11, R0, RZ ;  /* 0x000000000b001227 */ /* 0x001fe200078e00ff */
[----:B------:R-:W-:-:S03]  /*a560*/  UIMAD UR4, UR37, UR11, UR4 ;  /* 0x0000000b250472a4 */ /* 0x000fc6000f8e0204 */
[----:B------:R-:W-:Y:S01]  /*a570*/  ULDC.64 UR10, c[0x0][0xb48] ;  /* 0x0002d200000a7ab9 */ /* 0x000fe20000000a00 */
[----:B------:R-:W-:Y:S01]  /*a580*/  UIADD3 UR9, UR9, UR4, URZ ;  /* 0x0000000409097290 */ /* 0x000fe2000fffe03f */
[----:B-1----:R-:W-:-:S03]  /*a590*/  @P1 SHF.R.U32.HI R7, RZ, R5, R0 ;  /* 0x00000005ff071219 */ /* 0x002fc60000011600 */
[----:B------:R-:W-:Y:S01]  /*a5a0*/  UIMAD.WIDE.U32 UR8, UR41, UR10, UR8 ;  /* 0x0000000a290872a5 */ /* 0x000fe2000f8e0008 */
[--C-:B------:R-:W-:Y:S01]  /*a5b0*/  SHF.R.S32.HI R0, RZ, 0x1f, R7.reuse ;  /* 0x0000001fff007819 */ /* 0x100fe20000011407 */
[----:B------:R-:W-:Y:S02]  /*a5c0*/  IMAD.MOV R9, RZ, RZ, -R7 ;  /* 0x000000ffff097224 */ /* 0x000fe400078e0a07 */
[----:B------:R-:W-:Y:S02]  /*a5d0*/  UIMAD UR41, UR41, UR11, UR9 ;  /* 0x0000000b292972a4 */ /* 0x000fe4000f8e0209 */
[----:B------:R-:W-:Y:S01]  /*a5e0*/  IMAD.U32 R5, RZ, RZ, UR9 ;  /* 0x00000009ff057e24 */ /* 0x000fe2000f8e00ff */
[----:B------:R-:W-:Y:S01]  /*a5f0*/  ULDC.64 UR10, c[0x0][0xb30] ;  /* 0x0002cc00000a7ab9 */ /* 0x000fe20000000a00 */
[----:B------:R-:W-:Y:S02]  /*a600*/  IMAD R9, R30, R9, R11 ;  /* 0x000000091e097224 */ /* 0x000fe400078e020b */
        /* <DEDUP_REMOVED lines=15> */
[----:B--2---:R0:W1:Y:S04]  /*a700*/  SHFL.IDX PT, R6, R0, RZ, 0x1c1f ;  /* 0x001c1fff00067589 */ /* 0x00406800000e0000 */
[----:B------:R0:W2:Y:S01]  /*a710*/  SHFL.IDX PT, R7, R3, RZ, 0x1c1f ;  /* 0x001c1fff03077589 */ /* 0x0000a200000e0000 */
[----:B------:R-:W-:Y:S05]  /*a720*/  @P2 BRA `(.L_x_7534) ;  /* 0x0000000400002947 */ /* 0x000fea0003800000 */
[----:B------:R-:W-:Y:S02]  /*a730*/  ULDC UR4, c[0x0][0xac8] ;  /* 0x0002b20000047ab9 */ /* 0x000fe40000000800 */
[----:B------:R-:W-:Y:S02]  /*a740*/  ISETP.GE.AND P1, PT, R199, UR4, PT ;  /* 0x00000004c7007c0c */ /* 0x000fe4000bf26270 */
[----:B------:R-:W-:Y:S02]  /*a750*/  ISETP.GE.AND P4, PT, R198, UR4, PT ;  /* 0x00000004c6007c0c */ /* 0x000fe4000bf86270 */
[----:B------:R-:W-:Y:S02]  /*a760*/  ISETP.GE.AND P3, PT, R197, UR4, PT ;  /* 0x00000004c5007c0c */ /* 0x000fe4000bf66270 */
[----:B------:R-:W-:-:S07]  /*a770*/  ISETP.GE.AND P2, PT, R196, UR4, PT ;  /* 0x00000004c4007c0c */ /* 0x000fce000bf46270 */
[----:B-12---:R-:W-:Y:S02]  /*a780*/  @!P1 IMAD.WIDE R4, R199, 0x4, R6 ;  /* 0x00000004c7049825 */ /* 0x006fe400078e0206 */
[----:B------:R-:W-:-:S03]  /*a790*/  @!P4 LEA R8, P5, R198, R6, 0x2 ;  /* 0x00000006c608c211 */ /* 0x000fc600078a10ff */
[----:B------:R1:W-:Y:S01]  /*a7a0*/  @!P1 ST.E.64 desc[UR50][R4.64], R60 ;  /* 0x0000003c04009985 */ /* 0x0003e2000c101b32 */
[----:B------:R-:W-:Y:S02]  /*a7b0*/  ISETP.GE.AND P1, PT, R195, UR4, PT ;  /* 0x00000004c3007c0c */ /* 0x000fe4000bf26270 */
[-C--:B------:R-:W-:Y:S02]  /*a7c0*/  @!P4 LEA.HI.X R9, R198, R7.reuse, R216, 0x2, P5 ;  /* 0x00000007c609c211 */ /* 0x080fe400028f14d8 */
[CC--:B------:R-:W-:Y:S02]  /*a7d0*/  @!P3 LEA R10, P5, R197.reuse, R6.reuse, 0x2 ;  /* 0x00000006c50ab211 */ /* 0x0c0fe400078a10ff */
[----:B------:R-:W-:Y:S01]  /*a7e0*/  @!P2 LEA R12, P6, R196, R6, 0x2 ;  /* 0x00000006c40ca211 */ /* 0x000fe200078c10ff */
[----:B------:R2:W-:Y:S01]  /*a7f0*/  @!P4 ST.E.64 desc[UR50][R8.64], R62 ;  /* 0x0000003e0800c985 */ /* 0x0005e2000c101b32 */
[----:B------:R-:W-:Y:S02]  /*a800*/  @!P3 LEA.HI.X R11, R197, R7, R215, 0x2, P5 ;  /* 0x00000007c50bb211 */ /* 0x000fe400028f14d7 */
        /* <DEDUP_REMOVED lines=8> */
[CC--:B-1----:R-:W-:Y:S02]  /*a890*/  @!P4 LEA R4, P6, R194.reuse, R6.reuse, 0x2 ;  /* 0x00000006c204c211 */ /* 0x0c2fe400078c10ff */
[----:B------:R1:W-:Y:S01]  /*a8a0*/  @!P1 ST.E.64 desc[UR50][R14.64], R68 ;  /* 0x000000440e009985 */ /* 0x0003e2000c101b32 */
[----:B------:R-:W-:Y:S02]  /*a8b0*/  ISETP.GE.AND P1, PT, R171, UR4, PT ;  /* 0x00000004ab007c0c */ /* 0x000fe4000bf26270 */
[-C--:B------:R-:W-:Y:S02]  /*a8c0*/  @!P4 LEA.HI.X R5, R194, R7.reuse, R212, 0x2, P6 ;  /* 0x00000007c205c211 */ /* 0x080fe400030f14d4 */
[CC--:B--2---:R-:W-:Y:S02]  /*a8d0*/  @!P3 LEA R8, P6, R193.reuse, R6.reuse, 0x2 ;  /* 0x00000006c108b211 */ /* 0x0c4fe400078c10ff */
[----:B---3--:R-:W-:Y:S01]  /*a8e0*/  @!P2 LEA R10, P5, R192, R6, 0x2 ;  /* 0x00000006c00aa211 */ /* 0x008fe200078a10ff */
[----:B------:R2:W-:Y:S01]  /*a8f0*/  @!P4 ST.E.64 desc[UR50][R4.64], R70 ;  /* 0x000000460400c985 */ /* 0x0005e2000c101b32 */
[----:B------:R-:W-:-:S02]  /*a900*/  @!P3 LEA.HI.X R9, R193, R7, R211, 0x2, P6 ;  /* 0x00000007c109b211 */ /* 0x000fc400030f14d3 */
[----:B------:R-:W-:Y:S02]  /*a910*/  ISETP.GE.AND P4, PT, R170, UR4, PT ;  /* 0x00000004aa007c0c */ /* 0x000fe4000bf86270 */
[----:B------:R-:W-:Y:S01]  /*a920*/  ISETP.GE.AND P6, PT, R169, UR4, PT ;  /* 0x00000004a9007c0c */ /* 0x000fe2000bfc6270 */
[----:B------:R3:W-:Y:S01]  /*a930*/  @!P3 ST.E.64 desc[UR50][R8.64], R72 ;  /* 0x000000480800b985 */ /* 0x0007e2000c101b32 */
[----:B------:R-:W-:Y:S02]  /*a940*/  @!P2 LEA.HI.X R11, R192, R7, R210, 0x2, P5 ;  /* 0x00000007c00ba211 */ /* 0x000fe400028f14d2 */
[----:B----4-:R-:W-:-:S03]  /*a950*/  @!P1 LEA R12, P3, R171, R6, 0x2 ;  /* 0x00000006ab0c9211 */ /* 0x010fc600078610ff */
[----:B------:R4:W-:Y:S01]  /*a960*/  @!P2 ST.E.64 desc[UR50][R10.64], R74 ;  /* 0x0000004a0a00a985 */ /* 0x0009e2000c101b32 */
[-C--:B------:R-:W-:Y:S02]  /*a970*/  @!P1 LEA.HI.X R13, R171, R7.reuse, R209, 0x2, P3 ;  /* 0x00000007ab0d9211 */ /* 0x080fe400018f14d1 */
[----:B------:R-:W-:Y:S02]  /*a980*/  ISETP.GE.AND P2, PT, R168, UR4, PT ;  /* 0x00000004a8007c0c */ /* 0x000fe4000bf46270 */
[CC--:B-1----:R-:W-:Y:S01]  /*a990*/  @!P4 LEA R14, P5, R170.reuse, R6.reuse, 0x2 ;  /* 0x00000006aa0ec211 */ /* 0x0c2fe200078a10ff */
[----:B------:R1:W-:Y:S01]  /*a9a0*/  @!P1 ST.E.64 desc[UR50][R12.64], R76 ;  /* 0x0000004c0c009985 */ /* 0x0003e2000c101b32 */
[----:B--2---:R-:W-:Y:S02]  /*a9b0*/  @!P6 LEA R4, P3, R169, R6, 0x2 ;  /* 0x00000006a904e211 */ /* 0x004fe400078610ff */
[----:B------:R-:W-:Y:S02]  /*a9c0*/  ISETP.GE.AND P1, PT, R23, UR4, PT ;  /* 0x0000000417007c0c */ /* 0x000fe4000bf26270 */
[----:B------:R-:W-:-:S02]  /*a9d0*/  @!P4 LEA.HI.X R15, R170, R7, R208, 0x2, P5 ;  /* 0x00000007aa0fc211 */ /* 0x000fc400028f14d0 */
[-C--:B------:R-:W-:Y:S02]  /*a9e0*/  @!P6 LEA.HI.X R5, R169, R7.reuse, R207, 0x2, P3 ;  /* 0x00000007a905e211 */ /* 0x080fe400018f14cf */
[----:B------:R-:W-:Y:S01]  /*a9f0*/  ISETP.GE.AND P5, PT, R18, UR4, PT ;  /* 0x0000000412007c0c */ /* 0x000fe2000bfa6270 */
[----:B------:R2:W-:Y:S01]  /*aa00*/  @!P4 ST.E.64 desc[UR50][R14.64], R78 ;  /* 0x0000004e0e00c985 */ /* 0x0005e2000c101b32 */
[----:B---3--:R-:W-:Y:S02]  /*aa10*/  @!P2 LEA R8, P3, R168, R6, 0x2 ;  /* 0x00000006a808a211 */ /* 0x008fe400078610ff */
[----:B------:R-:W-:Y:S01]  /*aa20*/  ISETP.GE.AND P4, PT, R22, UR4, PT ;  /* 0x0000000416007c0c */ /* 0x000fe2000bf86270 */
[----:B------:R3:W-:Y:S01]  /*aa30*/  @!P6 ST.E.64 desc[UR50][R4.64], R80 ;  /* 0x000000500400e985 */ /* 0x0007e2000c101b32 */
[----:B------:R-:W-:Y:S02]  /*aa40*/  ISETP.GE.AND P6, PT, R19, UR4, PT ;  /* 0x0000000413007c0c */ /* 0x000fe4000bfc6270 */
[----:B------:R-:W-:-:S02]  /*aa50*/  @!P2 LEA.HI.X R9, R168, R7, R206, 0x2, P3 ;  /* 0x00000007a809a211 */ /* 0x000fc400018f14ce */
[----:B----4-:R-:W-:-:S03]  /*aa60*/  @!P1 LEA R10, P3, R23, R6, 0x2 ;  /* 0x00000006170a9211 */ /* 0x010fc600078610ff */
[----:B------:R3:W-:Y:S01]  /*aa70*/  @!P2 ST.E.64 desc[UR50][R8.64], R82 ;  /* 0x000000520800a985 */ /* 0x0007e2000c101b32 */
[----:B------:R-:W-:-:S03]  /*aa80*/  @!P1 LEA.HI.X R11, R23, R7, R205, 0x2, P3 ;  /* 0x00000007170b9211 */ /* 0x000fc600018f14cd */
[-C--:B-1----:R-:W-:Y:S02]  /*aa90*/  @!P4 LEA R12, P2, R22, R6.reuse, 0x2 ;  /* 0x00000006160cc211 */ /* 0x082fe400078410ff */
[----:B------:R3:W-:Y:S01]  /*aaa0*/  @!P1 ST.E.64 desc[UR50][R10.64], R84 ;  /* 0x000000540a009985 */ /* 0x0007e2000c101b32 */
[CC--:B--2---:R-:W-:Y:S02]  /*aab0*/  @!P6 LEA R14, P1, R19.reuse, R6.reuse, 0x2 ;  /* 0x00000006130ee211 */ /* 0x0c4fe400078210ff */
[----:B------:R-:W-:Y:S02]  /*aac0*/  @!P5 LEA R6, P3, R18, R6, 0x2 ;  /* 0x000000061206d211 */ /* 0x000fe400078610ff */
[-C--:B------:R-:W-:Y:S02]  /*aad0*/  @!P4 LEA.HI.X R13, R22, R7.reuse, R204, 0x2, P2 ;  /* 0x00000007160dc211 */ /* 0x080fe400010f14cc */
[-C--:B------:R-:W-:Y:S02]  /*aae0*/  @!P6 LEA.HI.X R15, R19, R7.reuse, R203, 0x2, P1 ;  /* 0x00000007130fe211 */ /* 0x080fe400008f14cb */
[----:B------:R-:W-:Y:S01]  /*aaf0*/  @!P5 LEA.HI.X R7, R18, R7, R202, 0x2, P3 ;  /* 0x000000071207d211 */ /* 0x000fe200018f14ca */
[----:B------:R3:W-:Y:S04]  /*ab00*/  @!P4 ST.E.64 desc[UR50][R12.64], R86 ;  /* 0x000000560c00c985 */ /* 0x0007e8000c101b32 */
[----:B------:R3:W-:Y:S04]  /*ab10*/  @!P6 ST.E.64 desc[UR50][R14.64], R92 ;  /* 0x0000005c0e00e985 */ /* 0x0007e8000c101b32 */
[----:B------:R3:W-:Y:S02]  /*ab20*/  @!P5 ST.E.64 desc[UR50][R6.64], R94 ;  /* 0x0000005e0600d985 */ /* 0x0007e4000c101b32 */
.L_x_7534:
[----:B------:R-:W-:Y:S05]  /*ab30*/  BSYNC B1 ;  /* 0x0000000000017941 */ /* 0x000fea0003800000 */
.L_x_7533:
[----:B--23--:R2:W3:Y:S04]  /*ab40*/  SHFL.IDX PT, R7, R3, 0x1, 0x1c1f ;  /* 0x003c1f0003077f89 */ /* 0x00c4e800000e0000 */
[----:B-1----:R2:W1:Y:S01]  /*ab50*/  SHFL.IDX PT, R6, R0, 0x1, 0x1c1f ;  /* 0x003c1f0000067f89 */ /* 0x00246200000e0000 */
[----:B------:R-:W-:Y:S05]  /*ab60*/  @P0 BRA `(.L_x_7532) ;  /* 0x0000001000200947 */ /* 0x000fea0003800000 */
[----:B------:R-:W-:Y:S02]  /*ab70*/  ULDC UR4, c[0x0][0xac8] ;  /* 0x0002b20000047ab9 */ /* 0x000fe40000000800 */
[----:B------:R-:W-:Y:S02]  /*ab80*/  ISETP.GE.AND P1, PT, R198, UR4, PT ;  /* 0x00000004c6007c0c */ /* 0x000fe4000bf26270 */
[----:B------:R-:W-:Y:S02]  /*ab90*/  ISETP.GE.AND P6, PT, R199, UR4, PT ;  /* 0x00000004c7007c0c */ /* 0x000fe4000bfc6270 */
[----:B------:R-:W-:Y:S02]  /*aba0*/  ISETP.GE.AND P0, PT, R197, UR4, PT ;  /* 0x00000004c5007c0c */ /* 0x000fe4000bf06270 */
[----:B------:R-:W-:Y:S02]  /*abb0*/  ISETP.GE.AND P2, PT, R196, UR4, PT ;  /* 0x00000004c4007c0c */ /* 0x000fe4000bf46270 */
[----:B------:R-:W-:-:S05]  /*abc0*/  ISETP.GE.AND P3, PT, R195, UR4, PT ;  /* 0x00000004c3007c0c */ /* 0x000fca000bf66270 */
[CC--:B-1----:R-:W-:Y:S02]  /*abd0*/  @!P1 LEA R8, P4, R198.reuse, R6.reuse, 0x2 ;  /* 0x00000006c6089211 */ /* 0x0c2fe400078810ff */
[----:B---3--:R-:W-:Y:S02]  /*abe0*/  @!P6 IMAD.WIDE R4, R199, 0x4, R6 ;  /* 0x00000004c704e825 */ /* 0x008fe400078e0206 */
[-C--:B------:R-:W-:Y:S02]  /*abf0*/  @!P1 LEA.HI.X R9, R198, R7.reuse, R216, 0x2, P4 ;  /* 0x00000007c6099211 */ /* 0x080fe400020f14d8 */
[----:B------:R-:W-:Y:S01]  /*ac00*/  ISETP.GE.AND P4, PT, R194, UR4, PT ;  /* 0x00000004c2007c0c */ /* 0x000fe2000bf86270 */
[----:B------:R1:W-:Y:S01]  /*ac10*/  @!P6 ST.E.64 desc[UR50][R4.64], R58 ;  /* 0x0000003a0400e985 */ /* 0x0003e2000c101b32 */
[-C--:B------:R-:W-:Y:S02]  /*ac20*/  @!P0 LEA R10, P5, R197, R6.reuse, 0x2 ;  /* 0x00000006c50a8211 */ /* 0x080fe400078a10ff */
[----:B------:R-:W-:Y:S01]  /*ac30*/  @!P3 LEA R14, P6, R195, R6, 0x2 ;  /* 0x00000006c30eb211 */ /* 0x000fe200078c10ff */
[----:B------:R3:W-:Y:S01]  /*ac40*/  @!P1 ST.E.64 desc[UR50][R8.64], R56 ;  /* 0x0000003808009985 */ /* 0x0007e2000c101b32 */
[----:B------:R-:W-:-:S02]  /*ac50*/  @!P0 LEA.HI.X R11, R197, R7, R215, 0x2, P5 ;  /* 0x00000007c50b8211 */ /* 0x000fc400028f14d7 */
[CC--:B------:R-:W-:Y:S02]  /*ac60*/  @!P2 LEA R12, P1, R196.reuse, R6.reuse, 0x2 ;  /* 0x00000006c40ca211 */ /* 0x0c0fe400078210ff */
[-C--:B------:R-:W-:Y:S01]  /*ac70*/  @!P3 LEA.HI.X R15, R195, R7.reuse, R213, 0x2, P6 ;  /* 0x00000007c30fb211 */ /* 0x080fe200030f14d5 */
[----:B------:R4:W-:Y:S01]  /*ac80*/  @!P0 ST.E.64 desc[UR50][R10.64], R54 ;  /* 0x000000360a008985 */ /* 0x0009e2000c101b32 */
[----:B------:R-:W-:Y:S02]  /*ac90*/  ISETP.GE.AND P0, PT, R193, UR4, PT ;  /* 0x00000004c1007c0c */ /* 0x000fe4000bf06270 */
[----:B------:R-:W-:Y:S02]  /*aca0*/  @!P2 LEA.HI.X R13, R196, R7, R214, 0x2, P1 ;  /* 0x00000007c40da211 */ /* 0x000fe400008f14d6 */
[----:B------:R-:W-:Y:S02]  /*acb0*/  ISETP.GE.AND P1, PT, R192, UR4, PT ;  /* 0x00000004c0007c0c */ /* 0x000fe4000bf26270 */
[----:B------:R-:W-:Y:S01]  /*acc0*/  @!P4 LEA R20, P5, R194, R6, 0x2 ;  /* 0x00000006c214c211 */ /* 0x000fe200078a10ff */
[----:B------:R5:W-:Y:S01]  /*acd0*/  @!P2 ST.E.64 desc[UR50][R12.64], R52 ;  /* 0x000000340c00a985 */ /* 0x000be2000c101b32 */
[----:B------:R-:W-:-:S02]  /*ace0*/  ISETP.GE.AND P2, PT, R171, UR4, PT ;  /* 0x00000004ab007c0c */ /* 0x000fc4000bf46270 */
[-C--:B------:R-:W-:Y:S01]  /*acf0*/  @!P4 LEA.HI.X R21, R194, R7.reuse, R212, 0x2, P5 ;  /* 0x00000007c215c211 */ /* 0x080fe200028f14d4 */
[----:B------:R0:W-:Y:S02]  /*ad00*/  @!P3 ST.E.64 desc[UR50][R14.64], R50 ;  /* 0x000000320e00b985 */ /* 0x0001e4000c101b32 */
[CC--:B-1----:R-:W-:Y:S02]  /*ad10*/  @!P0 LEA R4, P3, R193.reuse, R6.reuse, 0x2 ;  /* 0x00000006c1048211 */ /* 0x0c2fe400078610ff */
[----:B------:R-:W-:Y:S01]  /*ad20*/  @!P4 ST.E.64 desc[UR50][R20.64], R48 ;  /* 0x000000301400c985 */ /* 0x000fe2000c101b32 */
[----:B------:R-:W-:Y:S02]  /*ad30*/  ISETP.GE.AND P4, PT, R170, UR4, PT ;  /* 0x00000004aa007c0c */ /* 0x000fe4000bf86270 */
[----:B---3--:R-:W-:Y:S02]  /*ad40*/  @!P1 LEA R8, P5, R192, R6, 0x2 ;  /* 0x00000006c0089211 */ /* 0x008fe400078a10ff */
[----:B------:R-:W-:-:S02]  /*ad50*/  @!P0 LEA.HI.X R5, R193, R7, R211, 0x2, P3 ;  /* 0x00000007c1058211 */ /* 0x000fc400018f14d3 */
[----:B------:R-:W-:Y:S02]  /*ad60*/  ISETP.GE.AND P3, PT, R169, UR4, PT ;  /* 0x00000004a9007c0c */ /* 0x000fe4000bf66270 */
[CC--:B----4-:R-:W-:Y:S01]  /*ad70*/  @!P2 LEA R10, P6, R171.reuse, R6.reuse, 0x2 ;  /* 0x00000006ab0aa211 */ /* 0x0d0fe200078c10ff */
[----:B------:R1:W-:Y:S01]  /*ad80*/  @!P0 ST.E.64 desc[UR50][R4.64], R46 ;  /* 0x0000002e04008985 */ /* 0x0003e2000c101b32 */
[-C--:B------:R-:W-:Y:S02]  /*ad90*/  @!P1 LEA.HI.X R9, R192, R7.reuse, R210, 0x2, P5 ;  /* 0x00000007c0099211 */ /* 0x080fe400028f14d2 */
[----:B------:R-:W-:Y:S02]  /*ada0*/  @!P2 LEA.HI.X R11, R171, R7, R209, 0x2, P6 ;  /* 0x00000007ab0ba211 */ /* 0x000fe400030f14d1 */
[----:B------:R-:W-:Y:S01]  /*adb0*/  ISETP.GE.AND P0, PT, R168, UR4, PT ;  /* 0x00000004a8007c0c */ /* 0x000fe2000bf06270 */
[----:B------:R3:W-:Y:S01]  /*adc0*/  @!P1 ST.E.64 desc[UR50][R8.64], R44 ;  /* 0x0000002c08009985 */ /* 0x0007e2000c101b32 */
[----:B-----5:R-:W-:-:S02]  /*add0*/  @!P4 LEA R12, P1, R170, R6, 0x2 ;  /* 0x00000006aa0cc211 */ /* 0x020fc400078210ff */
[----:B------:R-:W-:Y:S01]  /*ade0*/  ISETP.GE.AND P5, PT, R23, UR4, PT ;  /* 0x0000000417007c0c */ /* 0x000fe2000bfa6270 */
[----:B------:R4:W-:Y:S01]  /*adf0*/  @!P2 ST.E.64 desc[UR50][R10.64], R42 ;  /* 0x0000002a0a00a985 */ /* 0x0009e2000c101b32 */
[----:B------:R-:W-:Y:S02]  /*ae00*/  @!P4 LEA.HI.X R13, R170, R7, R208, 0x2, P1 ;  /* 0x00000007aa0dc211 */ /* 0x000fe400008f14d0 */
[----:B------:R-:W-:Y:S02]  /*ae10*/  ISETP.GE.AND P2, PT, R22, UR4, PT ;  /* 0x0000000416007c0c */ /* 0x000fe4000bf46270 */
[----:B------:R-:W-:Y:S01]  /*ae20*/  ISETP.GE.AND P1, PT, R19, UR4, PT ;  /* 0x0000000413007c0c */ /* 0x000fe2000bf26270 */
[----:B------:R2:W-:Y:S01]  /*ae30*/  @!P4 ST.E.64 desc[UR50][R12.64], R40 ;  /* 0x000000280c00c985 */ /* 0x0005e2000c101b32 */
[-C--:B0-----:R-:W-:Y:S02]  /*ae40*/  @!P3 LEA R14, P6, R169, R6.reuse, 0x2 ;  /* 0x00000006a90eb211 */ /* 0x081fe400078c10ff */
[----:B-1----:R-:W-:-:S02]  /*ae50*/  @!P0 LEA R4, P4, R168, R6, 0x2 ;  /* 0x00000006a8048211 */ /* 0x002fc400078810ff */
[-C--:B------:R-:W-:Y:S02]  /*ae60*/  @!P3 LEA.HI.X R15, R169, R7.reuse, R207, 0x2, P6 ;  /* 0x00000007a90fb211 */ /* 0x080fe400030f14cf */
[----:B------:R-:W-:-:S03]  /*ae70*/  @!P0 LEA.HI.X R5, R168, R7, R206, 0x2, P4 ;  /* 0x00000007a8058211 */ /* 0x000fc600020f14ce */
[----:B------:R2:W-:Y:S01]  /*ae80*/  @!P3 ST.E.64 desc[UR50][R14.64], R38 ;  /* 0x000000260e00b985 */ /* 0x0005e2000c101b32 */
[-C--:B---3--:R-:W-:Y:S02]  /*ae90*/  @!P5 LEA R8, P3, R23, R6.reuse, 0x2 ;  /* 0x000000061708d211 */ /* 0x088fe400078610ff */
[CC--:B----4-:R-:W-:Y:S01]  /*aea0*/  @!P2 LEA R10, P4, R22.reuse, R6.reuse, 0x2 ;  /* 0x00000006160aa211 */ /* 0x0d0fe200078810ff */
        /* <DEDUP_REMOVED lines=14> */
.L_x_7523:
        /* <DEDUP_REMOVED lines=12> */
[----:B------:R-:W-:Y:S02]  /*b050*/  ULDC UR4, c[0x0][0xa88] ;  /* 0x0002a20000047ab9 */ /* 0x000fe40000000800 */
        /* <DEDUP_REMOVED lines=8> */
[----:B------:R-:W-:Y:S02]  /*b0e0*/  ISETP.GT.AND P0, PT, R223, 0x7f, PT ;  /* 0x0000007fdf00780c */ /* 0x000fe40003f04270 */
[----:B--2---:R-:W-:-:S13]  /*b0f0*/  @P1 R2UR UR4, R3 ;  /* 0x00000000030412ca */ /* 0x004fda00000e0000 */
[----:B------:R-:W-:Y:S01]  /*b100*/  USHF.R.S32.HI UR16, URZ, 0x1f, UR4 ;  /* 0x0000001f3f107899 */ /* 0x000fe20008011404 */
[----:B0-----:R-:W-:Y:S11]  /*b110*/  @P2 BRA `(.L_x_7535) ;  /* 0x0000000000102947 */ /* 0x001ff60003800000 */
[----:B------:R-:W-:Y:S05]  /*b120*/  @!P1 BRA `(.L_x_7535) ;  /* 0x00000000000c9947 */ /* 0x000fea0003800000 */
[----:B------:R-:W2:Y:S04]  /*b130*/  LDG.E R3, desc[UR50][R4.64] ;  /* 0x0000003204037981 */ /* 0x000ea8000c1e1900 */
[----:B-----5:R-:W2:Y:S02]  /*b140*/  LDG.E R0, desc[UR50][R4.64+0x4] ;  /* 0x0000043204007981 */ /* 0x020ea4000c1e1900 */
[----:B--2---:R-:W-:-:S07]  /*b150*/  IMAD.IADD R0, R0, 0x1, -R3 ;  /* 0x0000000100007824 */ /* 0x004fce00078e0a03 */
.L_x_7535:
        /* <DEDUP_REMOVED lines=21> */
[----:B------:R-:W-:Y:S01]  /*b2b0*/  UIMAD UR7, UR11, UR37, URZ ;  /* 0x000000250b0772a4 */ /* 0x000fe2000f8e023f */
[----:B------:R-:W1:Y:S01]  /*b2c0*/  @P0 LDC R5, c[0x0][0xbf0] ;  /* 0x0002fc00ff050b82 */ /* 0x000e620000000800 */
[----:B------:R-:W-:Y:S02]  /*b2d0*/  UIMAD.WIDE.U32 UR14, UR8, UR39, URZ ;  /* 0x00000027080e72a5 */ /* 0x000fe4000f8e003f */
        /* <DEDUP_REMOVED lines=12> */
[----:B------:R-:W-:Y:S01]  /*b3a0*/  UIADD3.X UR7, UR7, UR11, UR16, UP0, UP1 ;  /* 0x0000000b07077290 */ /* 0x000fe200087e2410 */
[----:B-1----:R-:W-:Y:S01]  /*b3b0*/  @P0 SHF.R.U32.HI R3, RZ, R5, R4 ;  /* 0x00000005ff030219 */ /* 0x002fe20000011604 */
[----:B------:R-:W-:Y:S01]  /*b3c0*/  IMAD.U32 R4, RZ, RZ, UR20 ;  /* 0x00000014ff047e24 */ /* 0x000fe2000f8e00ff */
[----:B------:R-:W-:Y:S01]  /*b3d0*/  ULDC.64 UR8, c[0x0][UR17+0x210] ;  /* 0x0000840011087abb */ /* 0x000fe20008000a00 */
[----:B------:R-:W-:Y:S01]  /*b3e0*/  IMAD.U32 R5, RZ, RZ, UR21 ;  /* 0x00000015ff057e24 */ /* 0x000fe2000f8e00ff */
[--C-:B------:R-:W-:Y:S01]  /*b3f0*/  SHF.R.S32.HI R5, RZ, 0x1f, R3.reuse ;  /* 0x0000001fff057819 */ /* 0x100fe20000011403 */
[----:B------:R-:W-:Y:S01]  /*b400*/  IMAD.MOV R7, RZ, RZ, -R3 ;  /* 0x000000ffff077224 */ /* 0x000fe200078e0a03 */
[----:B------:R-:W-:Y:S01]  /*b410*/  IADD3 R4, P0, P1, R3, UR14, R4 ;  /* 0x0000000e03047c10 */ /* 0x000fe2000f91e004 */
[----:B------:R-:W-:Y:S01]  /*b420*/  ULDC.64 UR10, c[0x0][0xba8] ;  /* 0x0002ea00000a7ab9 */ /* 0x000fe20000000a00 */
[----:B------:R-:W-:Y:S01]  /*b430*/  @!UP2 ULDC UR10, c[0x0][0xb50] ;  /* 0x0002d400000aaab9 */ /* 0x000fe20000000800 */
[----:B------:R-:W-:Y:S01]  /*b440*/  IMAD R7, R9, R7, R6 ;  /* 0x0000000709077224 */ /* 0x000fe200078e0206 */
[----:B------:R-:W-:Y:S01]  /*b450*/  IADD3.X R5, R5, UR7, R8, P0, P1 ;  /* 0x0000000705057c10 */ /* 0x000fe200087e2408 */
[----:B------:R-:W-:-:S02]  /*b460*/  @!UP2 ULDC UR11, c[0x0][0xb54] ;  /* 0x0002d500000baab9 */ /* 0x000fc40000000800 */
[C---:B------:R-:W-:Y:S01]  /*b470*/  IMAD R6, R7.reuse, UR9, RZ ;  /* 0x0000000907067c24 */ /* 0x040fe2000f8e02ff */
[----:B------:R-:W-:Y:S01]  /*b480*/  SHF.R.S32.HI R3, RZ, 0x1f, R7 ;  /* 0x0000001fff037819 */ /* 0x000fe20000011407 */
[----:B------:R-:W-:-:S04]  /*b490*/  IMAD.WIDE.U32 R4, R7, UR8, R4 ;  /* 0x0000000807047c25 */ /* 0x000fc8000f8e0004 */
[----:B------:R-:W-:Y:S01]  /*b4a0*/  IMAD R3, R3, UR8, R6 ;  /* 0x0000000803037c24 */ /* 0x000fe2000f8e0206 */
[----:B------:R-:W-:-:S03]  /*b4b0*/  LEA R6, P0, R4, UR10, 0x2 ;  /* 0x0000000a04067c11 */ /* 0x000fc6000f8010ff */
[----:B------:R-:W-:-:S05]  /*b4c0*/  IMAD.IADD R3, R5, 0x1, R3 ;  /* 0x0000000105037824 */ /* 0x000fca00078e0203 */
[----:B------:R-:W-:Y:S01]  /*b4d0*/  LEA.HI.X R7, R4, UR11, R3, 0x2, P0 ;  /* 0x0000000b04077c11 */ /* 0x000fe200080f1403 */
[----:B------:R-:W-:-:S05]  /*b4e0*/  IMAD.MOV.U32 R3, RZ, RZ, -0x800000 ;  /* 0xff800000ff037424 */ /* 0x000fca00078e00ff */
[----:B------:R0:W-:Y:S02]  /*b4f0*/  STG.E desc[UR50][R6.64], R3 ;  /* 0x0000000306007986 */ /* 0x0001e4000c101932 */
.L_x_7537:
[----:B------:R-:W-:Y:S05]  /*b500*/  BSYNC B1 ;  /* 0x0000000000017941 */ /* 0x000fea0003800000 */
.L_x_7536:
        /* <DEDUP_REMOVED lines=9> */
[----:B------:R-:W-:Y:S01]  /*b5a0*/  IMAD.U32 R13, RZ, RZ, UR40 ;  /* 0x00000028ff0d7e24 */ /* 0x000fe2000f8e00ff */
[----:B------:R-:W-:Y:S01]  /*b5b0*/  UIMAD UR7, UR4, UR11, UR7 ;  /* 0x0000000b040772a4 */ /* 0x000fe2000f8e0207 */
[----:B------:R-:W-:Y:S01]  /*b5c0*/  IMAD R8, R8, 0x80, R3 ;  /* 0x0000008008087824 */ /* 0x000fe200078e0203 */
[----:B------:R-:W-:Y:S01]  /*b5d0*/  BSSY B1, `(.L_x_7538) ;  /* 0x0000037000017945 */ /* 0x000fe20003800000 */
[----:B------:R-:W-:Y:S01]  /*b5e0*/  ULDC.64 UR10, c[0x0][0xae8] ;  /* 0x0002ba00000a7ab9 */ /* 0x000fe20000000a00 */
[----:B------:R-:W-:Y:S01]  /*b5f0*/  UIADD3 UR9, UR9, UR7, URZ ;  /* 0x0000000709097290 */ /* 0x000fe2000fffe03f */
[----:B------:R-:W-:-:S03]  /*b600*/  IMAD.MOV.U32 R3, RZ, RZ, R8 ;  /* 0x000000ffff037224 */ /* 0x000fc600078e0008 */
        /* <DEDUP_REMOVED lines=18> */
[----:B------:R-:W-:Y:S01]  /*b730*/  IMAD.U32 R4, RZ, RZ, UR8 ;  /* 0x00000008ff047e24 */ /* 0x000fe2000f8e00ff */
[----:B------:R-:W-:Y:S01]  /*b740*/  ULDC.64 UR8, c[0x0][0xad8] ;  /* 0x0002b60000087ab9 */ /* 0x000fe20000000a00 */
[----:B------:R-:W-:Y:S02]  /*b750*/  IMAD R7, R11, R7, R8 ;  /* 0x000000070b077224 */ /* 0x000fe400078e0208 */
[C---:B------:R-:W-:Y:S02]  /*b760*/  IMAD R9, R3.reuse, UR11, R6 ;  /* 0x0000000b03097c24 */ /* 0x040fe4000f8e0206 */
[----:B------:R-:W-:Y:S01]  /*b770*/  IMAD.WIDE.U32 R4, R3, UR10, R4 ;  /* 0x0000000a03047c25 */ /* 0x000fe2000f8e0004 */
[----:B------:R-:W-:-:S03]  /*b780*/  SHF.R.S32.HI R3, RZ, 0x1f, R7 ;  /* 0x0000001fff037819 */ /* 0x000fc60000011407 */
[----:B------:R-:W-:Y:S02]  /*b790*/  IMAD.IADD R5, R5, 0x1, R9 ;  /* 0x0000000105057824 */ /* 0x000fe400078e0209 */
[----:B------:R-:W-:Y:S02]  /*b7a0*/  IMAD R6, R3, UR8, RZ ;  /* 0x0000000803067c24 */ /* 0x000fe4000f8e02ff */
[----:B------:R-:W-:Y:S02]  /*b7b0*/  IMAD R8, R13, 0x80, R200 ;  /* 0x000000800d087824 */ /* 0x000fe400078e02c8 */
[----:B-----5:R-:W-:Y:S02]  /*b7c0*/  IMAD R11, R0, R11, RZ ;  /* 0x0000000b000b7224 */ /* 0x020fe400078e02ff */
[C---:B------:R-:W-:Y:S02]  /*b7d0*/  IMAD R3, R7.reuse, UR9, R6 ;  /* 0x0000000907037c24 */ /* 0x040fe4000f8e0206 */
[----:B------:R-:W-:Y:S01]  /*b7e0*/  IMAD.WIDE.U32 R4, R7, UR8, R4 ;  /* 0x0000000807047c25 */ /* 0x000fe2000f8e0004 */
[----:B------:R-:W-:Y:S01]  /*b7f0*/  ISETP.GE.AND P2, PT, R8, R11, PT ;  /* 0x0000000b0800720c */ /* 0x000fe20003f46270 */
[----:B------:R-:W-:-:S02]  /*b800*/  ULDC.64 UR8, c[0x0][0xa80] ;  /* 0x0002a00000087ab9 */ /* 0x000fc40000000a00 */
[----:B------:R-:W-:Y:S01]  /*b810*/  IMAD.IADD R3, R5, 0x1, R3 ;  /* 0x0000000105037824 */ /* 0x000fe200078e0203 */
[----:B------:R-:W-:Y:S01]  /*b820*/  LEA R6, P3, R4, UR8, 0x1 ;  /* 0x0000000804067c11 */ /* 0x000fe2000f8608ff */
[----:B------:R-:W-:-:S03]  /*b830*/  VIADD R0, R8, 0x20 ;  /* 0x0000002008007836 */ /* 0x000fc60000000000 */
[----:B------:R-:W-:Y:S01]  /*b840*/  LEA.HI.X R3, R4, UR9, R3, 0x1, P3 ;  /* 0x0000000904037c11 */ /* 0x000fe200098f0c03 */
[----:B------:R0:W1:Y:S01]  /*b850*/  SHFL.IDX PT, R7, R6, RZ, 0x181f ;  /* 0x00181fff06077589 */ /* 0x00006200000e0000 */
[-C--:B------:R-:W-:Y:S01]  /*b860*/  ISETP.GE.AND P1, PT, R0, R11.reuse, PT ;  /* 0x0000000b0000720c */ /* 0x080fe20003f26270 */
[----:B------:R-:W-:Y:S02]  /*b870*/  VIADD R0, R8, 0x40 ;  /* 0x0000004008007836 */ /* 0x000fe40000000000 */
[----:B------:R0:W2:Y:S03]  /*b880*/  SHFL.IDX PT, R5, R3, RZ, 0x181f ;  /* 0x00181fff03057589 */ /* 0x0000a600000e0000 */
[----:B------:R-:W-:Y:S01]  /*b890*/  ISETP.GE.AND P0, PT, R0, R11, PT ;  /* 0x0000000b0000720c */ /* 0x000fe20003f06270 */
[----:B------:R-:W-:-:S12]  /*b8a0*/  @P2 BRA `(.L_x_7539) ;  /* 0x0000000000242947 */ /* 0x000fd80003800000 */
[----:B------:R-:W-:Y:S02]  /*b8b0*/  ULDC UR4, c[0x0][0xac8] ;  /* 0x0002b20000047ab9 */ /* 0x000fe40000000800 */
[----:B------:R-:W-:Y:S02]  /*b8c0*/  ISETP.GE.AND P4, PT, R2, UR4, PT ;  /* 0x0000000402007c0c */ /* 0x000fe4000bf86270 */
[----:B------:R-:W-:-:S11]  /*b8d0*/  ISETP.GE.AND P5, PT, R16, UR4, PT ;  /* 0x0000000410007c0c */ /* 0x000fd6000bfa6270 */
[-C--:B-1----:R-:W-:Y:S02]  /*b8e0*/  @!P4 LEA R12, P2, R2, R7.reuse, 0x1 ;  /* 0x00000007020cc211 */ /* 0x082fe400078408ff */
[----:B------:R-:W-:Y:S02]  /*b8f0*/  @!P5 LEA R4, P3, R16, R7, 0x1 ;  /* 0x000000071004d211 */ /* 0x000fe400078608ff */
[-C--:B--2---:R-:W-:Y:S02]  /*b900*/  @!P4 LEA.HI.X R13, R2, R5.reuse, R222, 0x1, P2 ;  /* 0x00000005020dc211 */ /* 0x084fe400010f0cde */
[----:B------:R-:W-:-:S03]  /*b910*/  @!P5 LEA.HI.X R5, R16, R5, R221, 0x1, P3 ;  /* 0x000000051005d211 */ /* 0x000fc600018f0cdd */
[----:B------:R3:W-:Y:S04]  /*b920*/  @!P4 ST.E.128 desc[UR50][R12.64], RZ ;  /* 0x000000ff0c00c985 */ /* 0x0007e8000c101d32 */
[----:B------:R3:W-:Y:S02]  /*b930*/  @!P5 ST.E.128 desc[UR50][R4.64], RZ ;  /* 0x000000ff0400d985 */ /* 0x0007e4000c101d32 */
.L_x_7539:
[----:B------:R-:W-:Y:S05]  /*b940*/  BSYNC B1 ;  /* 0x0000000000017941 */ /* 0x000fea0003800000 */
.L_x_7538:
[----:B--23--:R2:W3:Y:S01]  /*b950*/  SHFL.IDX PT, R5, R3, 0x1, 0x181f ;  /* 0x00381f0003057f89 */ /* 0x00c4e200000e0000 */
[----:B------:R-:W-:Y:S03]  /*b960*/  BSSY B1, `(.L_x_7540) ;  /* 0x000000c000017945 */ /* 0x000fe60003800000 */
[----:B-1----:R2:W1:Y:S01]  /*b970*/  SHFL.IDX PT, R7, R6, 0x1, 0x181f ;  /* 0x00381f0006077f89 */ /* 0x00246200000e0000 */
[----:B------:R-:W-:Y:S05]  /*b980*/  @P1 BRA `(.L_x_7541) ;  /* 0x0000000000241947 */ /* 0x000fea0003800000 */
[----:B------:R-:W-:Y:S02]  /*b990*/  ULDC UR4, c[0x0][0xac8] ;  /* 0x0002b20000047ab9 */ /* 0x000fe40000000800 */
[----:B------:R-:W-:Y:S02]  /*b9a0*/  ISETP.GE.AND P3, PT, R2, UR4, PT ;  /* 0x0000000402007c0c */ /* 0x000fe4000bf66270 */
[----:B------:R-:W-:-:S11]  /*b9b0*/  ISETP.GE.AND P4, PT, R16, UR4, PT ;  /* 0x0000000410007c0c */ /* 0x000fd6000bf86270 */
[-C--:B-1----:R-:W-:Y:S02]  /*b9c0*/  @!P3 LEA R12, P1, R2, R7.reuse, 0x1 ;  /* 0x00000007020cb211 */ /* 0x082fe400078208ff */
[----:B------:R-:W-:Y:S02]  /*b9d0*/  @!P4 LEA R4, P2, R16, R7, 0x1 ;  /* 0x000000071004c211 */ /* 0x000fe400078408ff */
[-C--:B---3--:R-:W-:Y:S02]  /*b9e0*/  @!P3 LEA.HI.X R13, R2, R5.reuse, R222, 0x1, P1 ;  /* 0x00000005020db211 */ /* 0x088fe400008f0cde */
[----:B------:R-:W-:-:S03]  /*b9f0*/  @!P4 LEA.HI.X R5, R16, R5, R221, 0x1, P2 ;  /* 0x000000051005c211 */ /* 0x000fc600010f0cdd */
[----:B------:R4:W-:Y:S04]  /*ba00*/  @!P3 ST.E.128 desc[UR50][R12.64], RZ ;  /* 0x000000ff0c00b985 */ /* 0x0009e8000c101d32 */
[----:B------:R4:W-:Y:S02]  /*ba10*/  @!P4 ST.E.128 desc[UR50][R4.64], RZ ;  /* 0x000000ff0400c985 */ /* 0x0009e4000c101d32 */
.L_x_7541:
[----:B------:R-:W-:Y:S05]  /*ba20*/  BSYNC B1 ;  /* 0x0000000000017941 */ /* 0x000fea0003800000 */
.L_x_7540:
[----:B---34-:R3:W4:Y:S01]  /*ba30*/  SHFL.IDX PT, R5, R3, 0x2, 0x181f ;  /* 0x00581f0003057f89 */ /* 0x01872200000e0000 */
        /* <DEDUP_REMOVED lines=8> */
[-C--:B----4-:R-:W-:Y:S02]  /*bac0*/  @!P2 LEA.HI.X R13, R2, R5.reuse, R222, 0x1, P0 ;  /* 0x00000005020da211 */ /* 0x090fe400000f0cde */
[----:B------:R-:W-:-:S03]  /*bad0*/  @!P3 LEA.HI.X R5, R16, R5, R221, 0x1, P1 ;  /* 0x000000051005b211 */ /* 0x000fc600008f0cdd */
[----:B------:R1:W-:Y:S04]  /*bae0*/  @!P2 ST.E.128 desc[UR50][R12.64], RZ ;  /* 0x000000ff0c00a985 */ /* 0x0003e8000c101d32 */
[----:B------:R1:W-:Y:S02]  /*baf0*/  @!P3 ST.E.128 desc[UR50][R4.64], RZ ;  /* 0x000000ff0400b985 */ /* 0x0003e4000c101d32 */
.L_x_7543:
[----:B------:R-:W-:Y:S05]  /*bb00*/  BSYNC B1 ;  /* 0x0000000000017941 */ /* 0x000fea0003800000 */
.L_x_7542:
[----:B------:R-:W-:Y:S01]  /*bb10*/  VIADD R0, R8, 0x60 ;  /* 0x0000006008007836 */ /* 0x000fe20000000000 */
[----:B0-23--:R-:W0:Y:S04]  /*bb20*/  SHFL.IDX PT, R3, R3, 0x3, 0x181f ;  /* 0x00781f0003037f89 */ /* 0x00de2800000e0000 */
[----:B------:R-:W-:Y:S01]  /*bb30*/  ISETP.GE.AND P0, PT, R0, R11, PT ;  /* 0x0000000b0000720c */ /* 0x000fe20003f06270 */
[----:B-1--4-:R1:W2:-:S12]  /*bb40*/  SHFL.IDX PT, R5, R6, 0x3, 0x181f ;  /* 0x00781f0006057f89 */ /* 0x01229800000e0000 */
[----:B-1----:R-:W-:Y:S05]  /*bb50*/  @P0 BRA `(.L_x_7532) ;  /* 0x0000000000240947 */ /* 0x002fea0003800000 */
[----:B------:R-:W-:Y:S02]  /*bb60*/  ULDC UR4, c[0x0][0xac8] ;  /* 0x0002b20000047ab9 */ /* 0x000fe40000000800 */
[----:B------:R-:W-:Y:S02]  /*bb70*/  ISETP.GE.AND P2, PT, R2, UR4, PT ;  /* 0x0000000402007c0c */ /* 0x000fe4000bf46270 */
[----:B------:R-:W-:-:S11]  /*bb80*/  ISETP.GE.AND P3, PT, R16, UR4, PT ;  /* 0x0000000410007c0c */ /* 0x000fd6000bf66270 */
[-C--:B--2---:R-:W-:Y:S02]  /*bb90*/  @!P2 LEA R6, P0, R2, R5.reuse, 0x1 ;  /* 0x000000050206a211 */ /* 0x084fe400078008ff */
[----:B------:R-:W-:Y:S02]  /*bba0*/  @!P3 LEA R4, P1, R16, R5, 0x1 ;  /* 0x000000051004b211 */ /* 0x000fe400078208ff */
[-C--:B0-----:R-:W-:Y:S02]  /*bbb0*/  @!P2 LEA.HI.X R7, R2, R3.reuse, R222, 0x1, P0 ;  /* 0x000000030207a211 */ /* 0x081fe400000f0cde */
[----:B------:R-:W-:-:S03]  /*bbc0*/  @!P3 LEA.HI.X R5, R16, R3, R221, 0x1, P1 ;  /* 0x000000031005b211 */ /* 0x000fc600008f0cdd */
[----:B------:R0:W-:Y:S04]  /*bbd0*/  @!P2 ST.E.128 desc[UR50][R6.64], RZ ;  /* 0x000000ff0600a985 */ /* 0x0001e8000c101d32 */
[----:B------:R0:W-:Y:S02]  /*bbe0*/  @!P3 ST.E.128 desc[UR50][R4.64], RZ ;  /* 0x000000ff0400b985 */ /* 0x0001e4000c101d32 */
.L_x_7532:
[----:B------:R-:W-:Y:S05]  /*bbf0*/  BSYNC B0 ;  /* 0x0000000000007941 */ /* 0x000fea0003800000 */
.L_x_7522:
[----:B------:R-:W-:Y:S02]  /*bc00*/  ULDC UR4, c[0x0][0xc3c] ;  /* 0x00030f0000047ab9 */ /* 0x000fe40000000800 */
[----:B------:R-:W-:-:S13]  /*bc10*/  ISETP.GE.AND P0, PT, R31, UR4, PT ;  /* 0x000000041f007c0c */ /* 0x000fda000bf06270 */
[----:B------:R-:W-:Y:S05]  /*bc20*/  @!P0 BRA `(.L_x_7544) ;  /* 0xffffff5000c08947 */ /* 0x000fea000383ffff */
[----:B------:R-:W-:Y:S05]  /*bc30*/  EXIT ;  /* 0x000000000000794d */ /* 0x000fea0003800000 */
.L_x_7493:
        /* <DEDUP_REMOVED lines=62> */
.L_x_7548:
        /* <DEDUP_REMOVED lines=36> */
.L_x_7546:
        /* <DEDUP_REMOVED lines=21> */
.L_x_7549:
        /* <DEDUP_REMOVED lines=62> */
.L_x_7547:
[----:B------:R1:W-:Y:S01]  /*c790*/  STL [R1], R6 ;  /* 0x0000000601007387 */ /* 0x0003e20000100800 */
[----:B------:R-:W-:-:S03]  /*c7a0*/  ULDC UR40, c[0x0][0xc3c] ;  /* 0x00030f0000287ab9 */ /* 0x000fc60000000800 */
[----:B------:R1:W-:Y:S04]  /*c7b0*/  STL [R1+0x4], RZ ;  /* 0x000004ff01007387 */ /* 0x0003e80000100800 */
[----:B------:R1:W-:Y:S02]  /*c7c0*/  STL [R1+0x8], RZ ;  /* 0x000008ff01007387 */ /* 0x0003e40000100800 */
.L_x_7550:
        /* <DEDUP_REMOVED lines=11> */
.L_x_7545:
        /* <DEDUP_REMOVED lines=11> */
[----:B------:R-:W-:Y:S01]  /*c930*/  ULOP3.LUT UR44, UR36, 0x2, URZ, 0xfc, !UPT ;  /* 0x00000002242c7892 */ /* 0x000fe2000f8efc3f */
[----:B------:R-:W-:Y:S01]  /*c940*/  IMAD.MOV.U32 R31, RZ, RZ, RZ ;  /* 0x000000ffff1f7224 */ /* 0x000fe200078e00ff */
[----:B------:R-:W-:Y:S01]  /*c950*/  ULOP3.LUT UR45, UR36, 0x1, URZ, 0xfc, !UPT ;  /* 0x00000001242d7892 */ /* 0x000fe2000f8efc3f */
[----:B------:R-:W-:Y:S01]  /*c960*/  ULDC UR46, c[0x0][0xc] ;  /* 0x00000300002e7ab9 */ /* 0x000fe20000000800 */
[C---:B--2---:R-:W-:Y:S01]  /*c970*/  IMAD.SHL.U32 R2, R8.reuse, 0x20, RZ ;  /* 0x0000002008027824 */ /* 0x044fe200078e00ff */
[C---:B01----:R-:W-:Y:S01]  /*c980*/  LOP3.LUT R6, R8.reuse, 0x7f, RZ, 0xc0, !PT ;  /* 0x0000007f08067812 */ /* 0x043fe200078ec0ff */
[C---:B------:R-:W-:Y:S01]  /*c990*/  IMAD.SHL.U32 R22, R8.reuse, 0x80, RZ ;  /* 0x0000008008167824 */ /* 0x040fe200078e00ff */
[C---:B------:R-:W-:Y:S01]  /*c9a0*/  LOP3.LUT P0, RZ, R8.reuse, 0x4, RZ, 0xc0, !PT ;  /* 0x0000000408ff7812 */ /* 0x040fe2000780c0ff */
[----:B------:R-:W-:Y:S01]  /*c9b0*/  IMAD.SHL.U32 R7, R8, 0x4, RZ ;  /* 0x0000000408077824 */ /* 0x000fe200078e00ff */
[----:B------:R-:W-:Y:S01]  /*c9c0*/  LOP3.LUT R4, R2, 0x80, RZ, 0xc0, !PT ;  /* 0x0000008002047812 */ /* 0x000fe200078ec0ff */
[----:B------:R-:W-:Y:S01]  /*c9d0*/  IMAD.SHL.U32 R30, R8, 0x10, RZ ;  /* 0x00000010081e7824 */ /* 0x000fe200078e00ff */
[----:B------:R-:W-:-:S02]  /*c9e0*/  SHF.R.U32.HI R0, RZ, 0x5, R6 ;  /* 0x00000005ff007819 */ /* 0x000fc40000011606 */
[----:B------:R-:W-:Y:S02]  /*c9f0*/  LOP3.LUT R3, R22, 0x380, RZ, 0xc0, !PT ;  /* 0x0000038016037812 */ /* 0x000fe400078ec0ff */
[----:B------:R-:W-:Y:S02]  /*ca00*/  LOP3.LUT R5, R2, 0x60, RZ, 0xc0, !PT ;  /* 0x0000006002057812 */ /* 0x000fe400078ec0ff */
[----:B------:R-:W-:Y:S01]  /*ca10*/  LOP3.LUT R4, R4, 0x10, R8, 0xf8, !PT ;  /* 0x0000001004047812 */ /* 0x000fe200078ef808 */
[----:B------:R-:W-:Y:S01]  /*ca20*/  IMAD R3, R0, 0x10, R3 ;  /* 0x0000001000037824 */ /* 0x000fe200078e0203 */
[----:B------:R-:W-:Y:S01]  /*ca30*/  LOP3.LUT R2, R2, 0x100, RZ, 0xc0, !PT ;  /* 0x0000010002027812 */ /* 0x000fe200078ec0ff */
[----:B------:R-:W-:Y:S01]  /*ca40*/  IMAD R0, R0, 0x200, R5 ;  /* 0x0000020000007824 */ /* 0x000fe200078e0205 */
[----:B------:R-:W-:Y:S01]  /*ca50*/  LOP3.LUT R5, R4, 0x10, R7, 0x78, !PT ;  /* 0x0000001004057812 */ /* 0x000fe200078e7807 */
[----:B------:R-:W-:Y:S01]  /*ca60*/  IMAD.SHL.U32 R7, R8, 0x2, RZ ;  /* 0x0000000208077824 */ /* 0x000fe200078e00ff */
[----:B------:R-:W-:-:S02]  /*ca70*/  LOP3.LUT R4, R30, 0x3f0, RZ, 0xc0, !PT ;  /* 0x000003f01e047812 */ /* 0x000fc400078ec0ff */
[----:B------:R-:W-:Y:S01]  /*ca80*/  IADD3 R0, R5, R0, R2 ;  /* 0x0000000005007210 */ /* 0x000fe20007ffe002 */
[----:B---3--:R-:W-:Y:S01]  /*ca90*/  IMAD.U32 R2, RZ, RZ, UR4 ;  /* 0x00000004ff027e24 */ /* 0x008fe2000f8e00ff */
[----:B------:R-:W-:Y:S02]  /*caa0*/  LOP3.LUT R3, R3, 0x70, R30, 0x78, !PT ;  /* 0x0000007003037812 */ /* 0x000fe400078e781e */
[----:B------:R-:W-:Y:S01]  /*cab0*/  LOP3.LUT R7, R4, 0x70, R7, 0x78, !PT ;  /* 0x0000007004077812 */ /* 0x000fe200078e7807 */
[----:B------:R0:W-:Y:S01]  /*cac0*/  STL [R1+0x20], R0 ;  /* 0x0000200001007387 */ /* 0x0001e20000100800 */
[----:B------:R-:W-:Y:S02]  /*cad0*/  LOP3.LUT R22, R3, 0xc00, R22, 0xf8, !PT ;  /* 0x00000c0003167812 */ /* 0x000fe400078ef816 */
[----:B------:R-:W-:Y:S01]  /*cae0*/  LEA R16, R2, R16, 0x18 ;  /* 0x0000001002107211 */ /* 0x000fe200078ec0ff */
[----:B------:R-:W-:Y:S04]  /*caf0*/  STL [R1+0x28], RZ ;  /* 0x000028ff01007387 */ /* 0x000fe80000100800 */
[----:B------:R1:W-:Y:S01]  /*cb00*/  STL [R1+0x14], R2 ;  /* 0x0000140201007387 */ /* 0x0003e20000100800 */
[----:B0-----:R-:W-:-:S04]  /*cb10*/  SHF.R.U32.HI R0, RZ, 0x3, R6 ;  /* 0x00000003ff007819 */ /* 0x001fc80000011606 */
[--C-:B------:R-:W-:Y:S02]  /*cb20*/  LOP3.LUT R3, R0, 0x70, R30.reuse, 0xf8, !PT ;  /* 0x0000007000037812 */ /* 0x100fe400078ef81e */
[----:B------:R-:W-:Y:S01]  /*cb30*/  LOP3.LUT R0, R7, 0x400, R30, 0xf8, !PT ;  /* 0x0000040007007812 */ /* 0x000fe200078ef81e */
[----:B-1----:R-:W-:Y:S01]  /*cb40*/  VIADD R2, R22, 0x40 ;  /* 0x0000004016027836 */ /* 0x002fe20000000000 */
[----:B------:R-:W-:Y:S01]  /*cb50*/  LOP3.LUT R30, R30, 0x70, RZ, 0xc0, !PT ;  /* 0x000000701e1e7812 */ /* 0x000fe200078ec0ff */
[----:B------:R-:W-:Y:S02]  /*cb60*/  @P0 VIADD R2, R22, 0xffffffc0 ;  /* 0xffffffc016020836 */ /* 0x000fe40000000000 */
[----:B------:R0:W-:Y:S01]  /*cb70*/  STL [R1+0x1c], R0 ;  /* 0x00001c0001007387 */ /* 0x0001e20000100800 */
[----:B------:R-:W-:-:S03]  /*cb80*/  LOP3.LUT R3, R3, 0x80, RZ, 0xfc, !PT ;  /* 0x0000008003037812 */ /* 0x000fc600078efcff */
[----:B------:R1:W-:Y:S01]  /*cb90*/  STL [R1+0x18], R2 ;  /* 0x0000180201007387 */ /* 0x0003e20000100800 */
[----:B0-----:R-:W-:-:S05]  /*cba0*/  IMAD.IADD R0, R16, 0x1, R0 ;  /* 0x0000000110007824 */ /* 0x001fca00078e0200 */
[----:B------:R1:W-:Y:S02]  /*cbb0*/  STL [R1+0x24], R0 ;  /* 0x0000240001007387 */ /* 0x0003e40000100800 */
.L_x_7623:
[----:B------:R-:W-:Y:S01]  /*cbc0*/  ULDC.64 UR4, c[0x0][0xc88] ;  /* 0x0003220000047ab9 */ /* 0x000fe20000000a00 */
[----:B------:R-:W-:Y:S01]  /*cbd0*/  ULDC.64 UR8, c[0x0][0xa18] ;  /* 0x0002860000087ab9 */ /* 0x000fe20000000a00 */
[----:B------:R-:W-:Y:S01]  /*cbe0*/  UIMAD.WIDE UR4, UR40, 0x4, UR4 ;  /* 0x00000004280478a5 */ /* 0x000fe2000f8e0204 */
[----:B------:R-:W-:Y:S01]  /*cbf0*/  IMAD.MOV.U32 R36, RZ, RZ, RZ ;  /* 0x000000ffff247224 */ /* 0x000fe200078e00ff */
[----:B------:R-:W-:Y:S01]  /*cc00*/  ULDC.64 UR6, c[0x0][0xa00] ;  /* 0x0002800000067ab9 */ /* 0x000fe20000000a00 */
[----:B0-2---:R-:W0:Y:S03]  /*cc10*/  LDC.64 R4, c[0x0][0x418] ;  /* 0x00010600ff047b82 */ /* 0x005e260000000a00 */
[----:B-1----:R-:W-:Y:S02]  /*cc20*/  IMAD.U32 R2, RZ, RZ, UR4 ;  /* 0x00000004ff027e24 */ /* 0x002fe4000f8e00ff */
[----:B------:R-:W-:Y:S01]  /*cc30*/  IMAD.U32 R3, RZ, RZ, UR5 ;  /* 0x00000005ff037e24 */ /* 0x000fe2000f8e00ff */
[----:B------:R-:W-:-:S02]  /*cc40*/  ULDC.64 UR4, c[0x0][0xa28] ;  /* 0x00028a0000047ab9 */ /* 0x000fc40000000a00 */
[----:B------:R-:W1:Y:S02]  /*cc50*/  LDC R7, c[0x0][0x424] ;  /* 0x00010900ff077b82 */ /* 0x000e640000000800 */
[----:B------:R-:W2:Y:S01]  /*cc60*/  LDG.E R2, desc[UR50][R2.64] ;  /* 0x0000003202027981 */ /* 0x000ea2000c1e1900 */
[----:B------:R-:W-:-:S04]  /*cc70*/  UISETP.NE.U32.AND UP0, UPT, UR4, URZ, UPT ;  /* 0x0000003f0400728c */ /* 0x000fc8000bf05070 */
[----:B------:R-:W-:Y:S01]  /*cc80*/  UISETP.NE.AND.EX UP0, UPT, UR5, URZ, UPT, UP0 ;  /* 0x0000003f0500728c */ /* 0x000fe2000bf05300 */
[----:B------:R-:W3:Y:S05]  /*cc90*/  LDC R8, c[0x0][0x2f0] ;  /* 0x0000bc00ff087b82 */ /* 0x000eea0000000800 */
[----:B------:R-:W-:Y:S02]  /*cca0*/  PLOP3.LUT P0, PT, PT, PT, UP0, 0x80, 0x0 ;  /* 0x000000000000781c */ /* 0x000fe40003f0f008 */
[----:B--2---:R-:W-:-:S13]  /*ccb0*/  R2UR UR43, R2 ;  /* 0x00000000022b72ca */ /* 0x004fda00000e0000 */
[----:B------:R-:W-:Y:S02]  /*ccc0*/  USHF.R.S32.HI UR42, URZ, 0x1f, UR43 ;  /* 0x0000001f3f2a7899 */ /* 0x000fe4000801142b */
[----:B------:R-:W-:-:S04]  /*ccd0*/  @UP0 ULEA UR4, UP1, UR43, UR4, 0x2 ;  /* 0x000000042b040291 */ /* 0x000fc8000f82103f */
[----:B------:R-:W-:Y:S02]  /*cce0*/  @UP0 ULEA.HI.X UR5, UR43, UR5, UR42, 0x2, UP1 ;  /* 0x000000052b050291 */ /* 0x000fe400088f142a */
[----:B------:R-:W-:Y:S01]  /*ccf0*/  UISETP.NE.U32.AND UP0, UPT, UR8, URZ, UPT ;  /* 0x0000003f0800728c */ /* 0x000fe2000bf05070 */
[----:B------:R-:W-:-:S03]  /*cd00*/  IMAD.U32 R2, RZ, RZ, UR4 ;  /* 0x00000004ff027e24 */ /* 0x000fc6000f8e00ff */
[----:B------:R-:W-:Y:S01]  /*cd10*/  UISETP.NE.AND.EX UP0, UPT, UR9, URZ, UPT, UP0 ;  /* 0x0000003f0900728c */ /* 0x000fe2000bf05300 */
[----:B------:R-:W-:Y:S01]  /*cd20*/  IMAD.U32 R3, RZ, RZ, UR5 ;  /* 0x00000005ff037e24 */ /* 0x000fe2000f8e00ff */
[----:B------:R-:W-:Y:S02]  /*cd30*/  USHF.L.U32 UR39, UR43, 0x2, URZ ;  /* 0x000000022b277899 */ /* 0x000fe4000800063f */
[----:B------:R-:W-:Y:S02]  /*cd40*/  USHF.L.U64.HI UR38, UR43, 0x2, UR42 ;  /* 0x000000022b267899 */ /* 0x000fe4000801022a */
[----:B------:R-:W-:Y:S01]  /*cd50*/  PLOP3.LUT P1, PT, PT, PT, UP0, 0x80, 0x0 ;  /* 0x000000000000781c */ /* 0x000fe20003f2f008 */
[----:B------:R2:W5:Y:S01]  /*cd60*/  @P0 LDG.E R36, desc[UR50][R2.64] ;  /* 0x0000003202240981 */ /* 0x000562000c1e1900 */
[----:B------:R-:W-:-:S03]  /*cd70*/  UISETP.NE.U32.AND UP2, UPT, UR6, URZ, UPT ;  /* 0x0000003f0600728c */ /* 0x000fc6000bf45070 */
[----:B------:R-:W-:Y:S02]  /*cd80*/  @UP0 UIADD3 UR4, UP1, UR39, UR8, URZ ;  /* 0x0000000827040290 */ /* 0x000fe4000ff3e03f */
[----:B------:R-:W-:Y:S02]  /*cd90*/  UISETP.NE.AND.EX UP3, UPT, UR7, URZ, UPT, UP2 ;  /* 0x0000003f0700728c */ /* 0x000fe4000bf65320 */
[----:B------:R-:W-:Y:S02]  /*cda0*/  @UP0 UIADD3.X UR5, UR38, UR9, URZ, UP1, !UPT ;  /* 0x0000000926050290 */ /* 0x000fe40008ffe43f */
[----:B--2---:R-:W-:Y:S01]  /*cdb0*/  IMAD.U32 R2, RZ, RZ, UR4 ;  /* 0x00000004ff027e24 */ /* 0x004fe2000f8e00ff */
[----:B------:R-:W-:Y:S01]  /*cdc0*/  UIADD3 UR6, UP0, UR39, UR6, URZ ;  /* 0x0000000627067290 */ /* 0x000fe2000ff1e03f */
[----:B------:R-:W-:Y:S01]  /*cdd0*/  PLOP3.LUT P0, PT, PT, PT, UP3, 0x80, 0x0 ;  /* 0x000000000000781c */ /* 0x000fe20003f0f038 */
[----:B------:R-:W-:Y:S01]  /*cde0*/  UP2UR UR48, UPR, URZ, 0x8 ;  /* 0x000000083f307883 */ /* 0x000fe20008000000 */
[----:B------:R-:W-:Y:S01]  /*cdf0*/  IMAD.U32 R3, RZ, RZ, UR5 ;  /* 0x00000005ff037e24 */ /* 0x000fe2000f8e00ff */
[----:B------:R-:W-:-:S04]  /*ce00*/  UIADD3.X UR7, UR38, UR7, URZ, UP0, !UPT ;  /* 0x0000000726077290 */ /* 0x000fc800087fe43f */
[----:B------:R2:W4:Y:S01]  /*ce10*/  @P1 LDG.E R6, desc[UR50][R2.64] ;  /* 0x0000003202061981 */ /* 0x000522000c1e1900 */
[----:B------:R-:W-:Y:S01]  /*ce20*/  PLOP3.LUT P2, PT, PT, PT, UP3, 0x80, 0x0 ;  /* 0x000000000000781c */ /* 0x000fe20003f4f038 */
[----:B--2---:R-:W-:Y:S02]  /*ce30*/  IMAD.U32 R2, RZ, RZ, UR6 ;  /* 0x00000006ff027e24 */ /* 0x004fe4000f8e00ff */
[----:B------:R-:W-:-:S05]  /*ce40*/  IMAD.U32 R3, RZ, RZ, UR7 ;  /* 0x00000007ff037e24 */ /* 0x000fca000f8e00ff */
[----:B------:R2:W5:Y:S01]  /*ce50*/  @P0 LDG.E R0, desc[UR50][R2.64] ;  /* 0x0000003202000981 */ /* 0x000562000c1e1900 */
[----:B0-----:R-:W-:Y:S02]  /*ce60*/  ISETP.NE.U32.AND P0, PT, R4, RZ, PT ;  /* 0x000000ff0400720c */ /* 0x001fe40003f05070 */
[----:B----4-:R-:W-:Y:S01]  /*ce70*/  @P1 R2UR UR41, R6 ;  /* 0x00000000062912ca */ /* 0x010fe200000e0000 */
[----:B-123--:R-:W-:-:S14]  /*ce80*/  @P1 BRA `(.L_x_7552) ;  /* 0x0000000000241947 */ /* 0x00efdc0003800000 */
[----:B------:R-:W-:Y:S01]  /*ce90*/  UISETP.NE.AND UP0, UPT, UR48, URZ, UPT ;  /* 0x0000003f3000728c */ /* 0x000fe2000bf05270 */
[----:B------:R-:W-:-:S05]  /*cea0*/  ULDC UR41, c[0x0][0x288] ;  /* 0x0000a20000297ab9 */ /* 0x000fca0000000800 */
[----:B------:R-:W-:-:S13]  /*ceb0*/  PLOP3.LUT P1, PT, PT, PT, UP0, 0x40, 0x0 ;  /* 0x000000000000781c */ /* 0x000fda0003f2e808 */
[----:B------:R-:W-:Y:S05]  /*cec0*/  @P1 BRA `(.L_x_7552) ;  /* 0x0000000000141947 */ /* 0x000fea0003800000 */
[----:B------:R-:W2:Y:S04]  /*ced0*/  LDG.E R6, desc[UR50][R2.64] ;  /* 0x0000003202067981 */ /* 0x000ea8000c1e1900 */
[----:B------:R-:W3:Y:S01]  /*cee0*/  LDG.E R4, desc[UR50][R2.64+0x4] ;  /* 0x0000043202047981 */ /* 0x000ee2000c1e1900 */
[----:B--2---:R-:W-:Y:S02]  /*cef0*/  R2UR UR4, R6 ;  /* 0x00000000060472ca */ /* 0x004fe400000e0000 */
[----:B---3--:R-:W-:-:S13]  /*cf00*/  R2UR UR41, R4 ;  /* 0x00000000042972ca */ /* 0x008fda00000e0000 */
[----:B------:R-:W-:-:S12]  /*cf10*/  UIADD3 UR41, -UR4, UR41, URZ ;  /* 0x0000002904297290 */ /* 0x000fd8000fffe13f */
.L_x_7552:
        /* <DEDUP_REMOVED lines=16> */
.L_x_7553:
        /* <DEDUP_REMOVED lines=9> */
.L_x_7554:
[----:B------:R-:W2:Y:S01]  /*d0b0*/  LDL R17, [R1+0x8] ;  /* 0x0000080001117983 */ /* 0x000ea20000100800 */
[----:B-----5:R-:W-:-:S04]  /*d0c0*/  IMAD.IADD R18, R5, 0x1, -R36 ;  /* 0x0000000105127824 */ /* 0x020fc800078e0a24 */
[C---:B0-----:R-:W-:Y:S01]  /*d0d0*/  VIADD R2, R18.reuse, 0x9f ;  /* 0x0000009f12027836 */ /* 0x041fe20000000000 */
        /* <DEDUP_REMOVED lines=11> */
[----:B------:R-:W-:Y:S01]  /*d190*/  SHF.R.U32.HI R5, RZ, 0x10, R5 ;  /* 0x00000010ff057819 */ /* 0x000fe20000011605 */
[----:B------:R-:W-:-:S03]  /*d1a0*/  IMAD.MOV.U32 R2, RZ, RZ, RZ ;  /* 0x000000ffff027224 */ /* 0x000fc600078e00ff */
[----:B------:R-:W-:-:S13]  /*d1b0*/  ISETP.NE.AND P0, PT, R5, RZ, PT ;  /* 0x000000ff0500720c */ /* 0x000fda0003f05270 */
[----:B------:R-:W0:Y:S02]  /*d1c0*/  @!P0 LDC R5, c[0x0][0x9f0] ;  /* 0x00027c00ff058b82 */ /* 0x000e240000000800 */
[----:B0-----:R-:W-:-:S04]  /*d1d0*/  IABS R6, R5 ;  /* 0x0000000500067213 */ /* 0x001fc80000000000 */
[----:B------:R-:W0:Y:S08]  /*d1e0*/  I2F.RP R7, R6 ;  /* 0x0000000600077306 */ /* 0x000e300000209400 */
[----:B0-----:R-:W0:Y:S02]  /*d1f0*/  MUFU.RCP R7, R7 ;  /* 0x0000000700077308 */ /* 0x001e240000001000 */
[----:B0-----:R-:W-:-:S06]  /*d200*/  VIADD R3, R7, 0xffffffe ;  /* 0x0ffffffe07037836 */ /* 0x001fcc0000000000 */
[----:B------:R-:W0:Y:S02]  /*d210*/  F2I.FTZ.U32.TRUNC.NTZ R3, R3 ;  /* 0x0000000300037305 */ /* 0x000e24000021f000 */
[----:B0-----:R-:W-:-:S04]  /*d220*/  IMAD.MOV R9, RZ, RZ, -R3 ;  /* 0x000000ffff097224 */ /* 0x001fc800078e0a03 */
[----:B------:R-:W-:-:S04]  /*d230*/  IMAD R9, R9, R6, RZ ;  /* 0x0000000609097224 */ /* 0x000fc800078e02ff */
[----:B------:R-:W-:Y:S01]  /*d240*/  IMAD.HI.U32 R8, R3, R9, R2 ;  /* 0x0000000903087227 */ /* 0x000fe200078e0002 */
[----:B------:R-:W-:Y:S02]  /*d250*/  IADD3 R2, R5, -0x1, R0 ;  /* 0xffffffff05027810 */ /* 0x000fe40007ffe000 */
[-C--:B------:R-:W-:Y:S02]  /*d260*/  IABS R9, R5.reuse ;  /* 0x0000000500097213 */ /* 0x080fe40000000000 */
[----:B------:R-:W-:Y:S02]  /*d270*/  IABS R7, R2 ;  /* 0x0000000200077213 */ /* 0x000fe40000000000 */
[----:B------:R-:W-:Y:S01]  /*d280*/  LOP3.LUT R2, R2, R5, RZ, 0x3c, !PT ;  /* 0x0000000502027212 */ /* 0x000fe200078e3cff */
[----:B------:R-:W-:Y:S02]  /*d290*/  IMAD.MOV R3, RZ, RZ, -R9 ;  /* 0x000000ffff037224 */ /* 0x000fe400078e0a09 */
        /* <DEDUP_REMOVED lines=12> */
.L_x_7555:
[-C--:B------:R-:W-:Y:S01]  /*d360*/  IMAD R2, R4, R3.reuse, RZ ;  /* 0x0000000304027224 */ /* 0x080fe200078e02ff */
[----:B------:R-:W-:Y:S04]  /*d370*/  BSSY B7, `(.L_x_7556) ;  /* 0x00004b1000077945 */ /* 0x000fe80003800000 */
[----:B------:R-:W-:Y:S01]  /*d380*/  VIADDMNMX R0, R2, R3, R0, PT ;  /* 0x0000000302007246 */ /* 0x000fe20003800100 */
[----:B------:R0:W-:Y:S03]  /*d390*/  STL [R1+0xc], R2 ;  /* 0x00000c0201007387 */ /* 0x0001e60000100800 */
[----:B------:R-:W-:-:S13]  /*d3a0*/  R2UR UR47, R0 ;  /* 0x00000000002f72ca */ /* 0x000fda00000e0000 */
[----:B------:R-:W-:-:S13]  /*d3b0*/  ISETP.LT.AND P0, PT, R2, UR47, PT ;  /* 0x0000002f02007c0c */ /* 0x000fda000bf01270 */
        /* <DEDUP_REMOVED lines=19> */
.L_x_7557:
        /* <DEDUP_REMOVED lines=20> */
.L_x_7560:
[----:B------:R-:W-:Y:S05]  /*d630*/  BSYNC B6 ;  /* 0x0000000000067941 */ /* 0x000fea0003800000 */
.L_x_7559:
        /* <DEDUP_REMOVED lines=22> */
.L_x_7562:
[----:B------:R-:W-:Y:S05]  /*d7a0*/  BSYNC B6 ;  /* 0x0000000000067941 */ /* 0x000fea0003800000 */
.L_x_7561:
[----:B------:R-:W-:Y:S01]  /*d7b0*/  VIADD R0, R16, 0x400 ;  /* 0x0000040010007836 */ /* 0x000fe20000000000 */
[----:B------:R-:W-:Y:S04]  /*d7c0*/  BSSY B6, `(.L_x_7563) ;  /* 0x0000014000067945 */ /* 0x000fe80003800000 */
[----:B------:R0:W-:Y:S01]  /*d7d0*/  STL [R1+0x10], R0 ;  /* 0x0000100001007387 */ /* 0x0001e20000100800 */
[----:B------:R-:W-:-:S13]  /*d7e0*/  LOP3.LUT P0, RZ, R0, 0x9f, RZ, 0xc0, !PT ;  /* 0x0000009f00ff7812 */ /* 0x000fda000780c0ff */
[----:B0-----:R-:W-:Y:S05]  /*d7f0*/  @!P0 BRA `(.L_x_7564) ;  /* 0x0000000000408947 */ /* 0x001fea0003800000 */
        /* <DEDUP_REMOVED lines=16> */
.L_x_7564:
[----:B------:R-:W-:Y:S05]  /*d900*/  BSYNC B6 ;  /* 0x0000000000067941 */ /* 0x000fea0003800000 */
.L_x_7563:
        /* <DEDUP_REMOVED lines=19> */
.L_x_7566:
[----:B------:R-:W-:Y:S05]  /*da40*/  BSYNC B6 ;  /* 0x0000000000067941 */ /* 0x000fea0003800000 */
.L_x_7565:
[----:B------:R-:W-:Y:S01]  /*da50*/  ULDC.64 UR4, c[0x0][0x9f8] ;  /* 0x00027e0000047ab9 */ /* 0x000fe20000000a00 */
[----:B------:R-:W0:Y:S01]  /*da60*/  LDC R19, c[0x0][0x430] ;  /* 0x00010c00ff137b82 */ /* 0x000e220000000800 */
        /* <DEDUP_REMOVED lines=8> */
[----:B0-----:R-:W-:Y:S01]  /*daf0*/  ISETP.NE.AND P2, PT, R19, 0x1, PT ;  /* 0x000000011300780c */ /* 0x001fe20003f45270 */
[----:B------:R-:W-:Y:S01]  /*db00*/  UMOV UR4, 0xffffffff ;  /* 0xffffffff00047882 */ /* 0x000fe20000000000 */
[----:B------:R-:W-:-:S11]  /*db10*/  LOP3.LUT R24, R24, 0xfffffff7, RZ, 0xc0, !PT ;  /* 0xfffffff718187812 */ /* 0x000fd600078ec0ff */
[----:B------:R-:W-:Y:S01]  /*db20*/  @P2 LOP3.LUT R24, R24, 0x8, RZ, 0xfc, !PT ;  /* 0x0000000818182812 */ /* 0x000fe200078efcff */
[----:B-1----:R-:W-:Y:S06]  /*db30*/  BRA.DIV UR4, `(.L_x_7567) ;  /* 0x0000005604807947 */ /* 0x002fec000b800000 */
.L_x_7643:
[----:B------:R-:W0:Y:S01]  /*db40*/  S2R R0, SR_TID.X ;  /* 0x0000000000007919 */ /* 0x000e220000002100 */
[----:B------:R-:W-:Y:S01]  /*db50*/  UMOV UR4, 0xa0 ;  /* 0x000000a000047882 */ /* 0x000fe20000000000 */
[----:B------:R-:W1:Y:S01]  /*db60*/  @P2 LDC R5, c[0x0][0x434] ;  /* 0x00010d00ff052b82 */ /* 0x000e620000000800 */
[----:B------:R-:W-:Y:S01]  /*db70*/  UIMAD UR4, UR47, UR4, -0xa0 ;  /* 0xffffff602f0474a4 */ /* 0x000fe2000f8e0204 */
[----:B------:R-:W2:Y:S01]  /*db80*/  S2R R10, SR_TID.X ;  /* 0x00000000000a7919 */ /* 0x000ea20000002100 */
[----:B-----5:R-:W-:Y:S01]  /*db90*/  SHF.R.S32.HI R37, RZ, 0x1f, R34 ;  /* 0x0000001fff257819 */ /* 0x020fe20000011422 */
[----:B------:R-:W3:Y:S04]  /*dba0*/  S2R R11, SR_TID.X ;  /* 0x00000000000b7919 */ /* 0x000ee80000002100 */
[----:B------:R-:W4:Y:S01]  /*dbb0*/  @P2 LDC R7, c[0x0][0x438] ;  /* 0x00010e00ff072b82 */ /* 0x000f220000000800 */
[C---:B0-----:R-:W-:Y:S01]  /*dbc0*/  LOP3.LUT R2, R0.reuse, 0x7f, RZ, 0xc0, !PT ;  /* 0x0000007f00027812 */ /* 0x041fe200078ec0ff */
[----:B------:R-:W-:-:S03]  /*dbd0*/  IMAD.SHL.U32 R0, R0, 0x10, RZ ;  /* 0x0000001000007824 */ /* 0x000fc600078e00ff */
[----:B------:R-:W-:Y:S02]  /*dbe0*/  SHF.R.U32.HI R2, RZ, 0x3, R2 ;  /* 0x00000003ff027819 */ /* 0x000fe40000011602 */
[----:B--2---:R-:W-:Y:S02]  /*dbf0*/  LOP3.LUT R10, R10, 0x7f, RZ, 0xc0, !PT ;  /* 0x0000007f0a0a7812 */ /* 0x004fe400078ec0ff */
[----:B------:R-:W-:Y:S01]  /*dc00*/  LOP3.LUT R0, R2, 0x70, R0, 0xf8, !PT ;  /* 0x0000007002007812 */ /* 0x000fe200078ef800 */
[----:B---3--:R-:W-:Y:S01]  /*dc10*/  IMAD.SHL.U32 R12, R11, 0x10, RZ ;  /* 0x000000100b0c7824 */ /* 0x008fe200078e00ff */
[----:B------:R-:W-:-:S03]  /*dc20*/  SHF.R.U32.HI R10, RZ, 0x3, R10 ;  /* 0x00000003ff0a7819 */ /* 0x000fc6000001160a */
[----:B------:R-:W-:Y:S01]  /*dc30*/  VIADD R3, R0, UR4 ;  /* 0x0000000400037c36 */ /* 0x000fe20008000000 */
[----:B------:R-:W-:-:S03]  /*dc40*/  LOP3.LUT R12, R10, 0x70, R12, 0xf8, !PT ;  /* 0x000000700a0c7812 */ /* 0x000fc600078ef80c */
[C---:B------:R-:W-:Y:S01]  /*dc50*/  IMAD.IADD R8, R3.reuse, 0x1, R36 ;  /* 0x0000000103087824 */ /* 0x040fe200078e0224 */
[----:B------:R-:W-:Y:S02]  /*dc60*/  ISETP.GE.AND P0, PT, R3, R18, PT ;  /* 0x000000120300720c */ /* 0x000fe40003f06270 */
[----:B------:R-:W-:Y:S01]  /*dc70*/  LOP3.LUT R12, R12, 0x80, RZ, 0xfc, !PT ;  /* 0x000000800c0c7812 */ /* 0x000fe200078efcff */
[----:B-1----:R-:W-:-:S04]  /*dc80*/  @P2 IMAD.HI.U32 R4, R8, R5, RZ ;  /* 0x0000000508042227 */ /* 0x002fc800078e00ff */
[----:B------:R-:W-:Y:S01]  /*dc90*/  IMAD.MOV.U32 R0, RZ, RZ, R8 ;  /* 0x000000ffff007224 */ /* 0x000fe200078e0008 */
[----:B----4-:R-:W-:-:S05]  /*dca0*/  @P2 SHF.R.U32.HI R0, RZ, R7, R4 ;  /* 0x00000007ff002219 */ /* 0x010fca0000011604 */
[----:B------:R-:W0:Y:S01]  /*dcb0*/  @!P0 LDC.64 R2, c[0x0][0x428] ;  /* 0x00010a00ff028b82 */ /* 0x000e220000000a00 */
[--C-:B------:R-:W-:Y:S01]  /*dcc0*/  @!P0 SHF.R.S32.HI R7, RZ, 0x1f, R0.reuse ;  /* 0x0000001fff078819 */ /* 0x100fe20000011400 */
[----:B------:R-:W-:-:S06]  /*dcd0*/  @!P0 IMAD.MOV.U32 R6, RZ, RZ, R0 ;  /* 0x000000ffff068224 */ /* 0x000fcc00078e0000 */
[----:B------:R-:W1:Y:S01]  /*dce0*/  @!P0 LDC.64 R4, c[0x0][0x418] ;  /* 0x00010600ff048b82 */ /* 0x000e620000000a00 */
[----:B0-----:R-:W-:-:S04]  /*dcf0*/  @!P0 IMAD R9, R37, R2, RZ ;  /* 0x0000000225098224 */ /* 0x001fc800078e02ff */
[C---:B------:R-:W-:Y:S02]  /*dd00*/  @!P0 IMAD R9, R34.reuse, R3, R9 ;  /* 0x0000000322098224 */ /* 0x040fe400078e0209 */
[----:B------:R-:W-:-:S04]  /*dd10*/  @!P0 IMAD.WIDE.U32 R2, R34, R2, R6 ;  /* 0x0000000222028225 */ /* 0x000fc800078e0006 */
[----:B------:R-:W-:Y:S01]  /*dd20*/  @!P0 IMAD.IADD R9, R3, 0x1, R9 ;  /* 0x0000000103098824 */ /* 0x000fe200078e0209 */
[----:B-1----:R-:W-:Y:S01]  /*dd30*/  @!P0 LEA R4, P1, R2, R4, 0x2 ;  /* 0x0000000402048211 */ /* 0x002fe200078210ff */
[----:B------:R-:W-:-:S03]  /*dd40*/  IMAD.MOV.U32 R7, RZ, RZ, RZ ;  /* 0x000000ffff077224 */ /* 0x000fc600078e00ff */
[----:B------:R-:W-:Y:S02]  /*dd50*/  @!P0 LEA.HI.X R5, R2, R5, R9, 0x2, P1 ;  /* 0x0000000502058211 */ /* 0x000fe400008f1409 */
[----:B------:R-:W0:Y:S01]  /*dd60*/  @P2 LDC R9, c[0x0][0x434] ;  /* 0x00010d00ff092b82 */ /* 0x000e220000000800 */
[----:B------:R-:W-:Y:S02]  /*dd70*/  VIADD R3, R12, UR4 ;  /* 0x000000040c037c36 */ /* 0x000fe40008000000 */
[----:B------:R1:W5:Y:S05]  /*dd80*/  @!P0 LDG.E R7, desc[UR50][R4.64] ;  /* 0x0000003204078981 */ /* 0x00036a000c1e1900 */
[----:B------:R-:W2:Y:S01]  /*dd90*/  @P2 LDC R2, c[0x0][0x438] ;  /* 0x00010e00ff022b82 */ /* 0x000ea20000000800 */
[C---:B------:R-:W-:Y:S01]  /*dda0*/  ISETP.GE.AND P0, PT, R3.reuse, R18, PT ;  /* 0x000000120300720c */ /* 0x040fe20003f06270 */
[----:B------:R-:W-:-:S03]  /*ddb0*/  IMAD.IADD R6, R3, 0x1, R36 ;  /* 0x0000000103067824 */ /* 0x000fc600078e0224 */
[----:B------:R-:W-:Y:S01]  /*ddc0*/  ISETP.GT.U32.OR P0, PT, R12, 0x9f, P0 ;  /* 0x0000009f0c00780c */ /* 0x000fe20000704470 */
[----:B------:R-:W-:Y:S02]  /*ddd0*/  IMAD.MOV.U32 R10, RZ, RZ, R6 ;  /* 0x000000ffff0a7224 */ /* 0x000fe400078e0006 */
[----:B0-----:R-:W-:-:S05]  /*dde0*/  @P2 IMAD.HI.U32 R3, R6, R9, RZ ;  /* 0x0000000906032227 */ /* 0x001fca00078e00ff */
[----:B--2---:R-:W-:Y:S01]  /*ddf0*/  @P2 SHF.R.U32.HI R10, RZ, R2, R3 ;  /* 0x00000002ff0a2219 */ /* 0x004fe20000011603 */
[----:B------:R-:W-:-:S04]  /*de00*/  IMAD.MOV R3, RZ, RZ, -R0 ;  /* 0x000000ffff037224 */ /* 0x000fc800078e0a00 */
[----:B------:R-:W-:Y:S02]  /*de10*/  IMAD R8, R19, R3, R8 ;  /* 0x0000000313087224 */ /* 0x000fe400078e0208 */
[----:B------:R-:W0:Y:S01]  /*de20*/  @!P0 LDC.64 R2, c[0x0][0x428] ;  /* 0x00010a00ff028b82 */ /* 0x000e220000000a00 */
[----:B-1----:R-:W-:-:S04]  /*de30*/  IMAD.MOV R5, RZ, RZ, -R10 ;  /* 0x000000ffff057224 */ /* 0x002fc800078e0a0a */
[----:B------:R-:W-:-:S03]  /*de40*/  IMAD R6, R19, R5, R6 ;  /* 0x0000000513067224 */ /* 0x000fc600078e0206 */
[----:B------:R-:W1:Y:S01]  /*de50*/  @!P0 LDC.64 R4, c[0x0][0x418] ;  /* 0x00010600ff048b82 */ /* 0x000e620000000a00 */
[----:B------:R-:W-:-:S03]  /*de60*/  @!P0 SHF.R.S32.HI R11, RZ, 0x1f, R10 ;  /* 0x0000001fff0b8819 */ /* 0x000fc6000001140a */
[----:B0-----:R-:W-:-:S04]  /*de70*/  @!P0 IMAD.WIDE.U32 R10, R34, R2, R10 ;  /* 0x00000002220a8225 */ /* 0x001fc800078e000a */
[----:B------:R-:W-:-:S04]  /*de80*/  @!P0 IMAD R2, R37, R2, RZ ;  /* 0x0000000225028224 */ /* 0x000fc800078e02ff */
[----:B------:R-:W-:Y:S01]  /*de90*/  @!P0 IMAD R3, R34, R3, R2 ;  /* 0x0000000322038224 */ /* 0x000fe200078e0202 */
[----:B-1----:R-:W-:-:S03]  /*dea0*/  @!P0 LEA R2, P1, R10, R4, 0x2 ;  /* 0x000000040a028211 */ /* 0x002fc600078210ff */
[----:B------:R-:W-:-:S05]  /*deb0*/  @!P0 IMAD.IADD R0, R3, 0x1, R11 ;  /* 0x0000000103008824 */ /* 0x000fca00078e020b */
[----:B------:R-:W-:Y:S01]  /*dec0*/  @!P0 LEA.HI.X R3, R10, R5, R0, 0x2, P1 ;  /* 0x000000050a038211 */ /* 0x000fe200008f1400 */
[----:B------:R-:W-:Y:S02]  /*ded0*/  IMAD.MOV.U32 R5, RZ, RZ, RZ ;  /* 0x000000ffff057224 */ /* 0x000fe400078e00ff */
[----:B------:R-:W-:-:S04]  /*dee0*/  IMAD.U32 R9, RZ, RZ, UR44 ;  /* 0x0000002cff097e24 */ /* 0x000fc8000f8e00ff */
[----:B------:R0:W5:Y:S01]  /*def0*/  @!P0 LDG.E R5, desc[UR50][R2.64] ;  /* 0x0000003202058981 */ /* 0x000162000c1e1900 */
[----:B------:R-:W-:Y:S02]  /*df00*/  ISETP.GT.U32.AND P0, PT, R12, 0x9f, PT ;  /* 0x0000009f0c00780c */ /* 0x000fe40003f04070 */
[----:B------:R-:W-:Y:S02]  /*df10*/  ISETP.NE.AND P2, PT, R9, 0x3, PT ;  /* 0x000000030900780c */ /* 0x000fe40003f45270 */
[----:B------:R-:W-:Y:S01]  /*df20*/  LOP3.LUT R24, R24, 0xfffffffd, RZ, 0xc0, !PT ;  /* 0xfffffffd18187812 */ /* 0x000fe200078ec0ff */
[----:B------:R-:W-:-:S08]  /*df30*/  IMAD.U32 R4, RZ, RZ, UR47 ;  /* 0x0000002fff047e24 */ /* 0x000fd0000f8e00ff */
[----:B------:R-:W-:-:S04]  /*df40*/  @P0 LOP3.LUT R24, R24, 0x2, RZ, 0xfc, !PT ;  /* 0x0000000218180812 */ /* 0x000fc800078efcff */
[----:B------:R-:W-:Y:S01]  /*df50*/  LOP3.LUT R24, R24, 0xfffffffb, RZ, 0xc0, !PT ;  /* 0xfffffffb18187812 */ /* 0x000fe200078ec0ff */
[----:B------:R-:W-:Y:S01]  /*df60*/  VIADD R4, R4, 0xffffffff ;  /* 0xffffffff04047836 */ /* 0x000fe20000000000 */
[----:B------:R-:W-:Y:S02]  /*df70*/  LOP3.LUT R17, R17, 0xffff, RZ, 0xc0, !PT ;  /* 0x0000ffff11117812 */ /* 0x000fe400078ec0ff */
[----:B------:R-:W-:Y:S01]  /*df80*/  @P2 LOP3.LUT R24, R24, 0x4, RZ, 0xfc, !PT ;  /* 0x0000000418182812 */ /* 0x000fe200078efcff */
[----:B0-----:R-:W-:Y:S06]  /*df90*/  @!P2 BRA `(.L_x_7568) ;  /* 0x000000000004a947 */ /* 0x001fec0003800000 */
[----:B------:R-:W-:Y:S01]  /*dfa0*/  BPT.TRAP 0x1 ;  /* 0x000000040000795c */ /* 0x000fe20000300000 */
.L_x_7568:
[----:B------:R-:W-:Y:S01]  /*dfb0*/  IMAD R0, R31, 0x8, R16 ;  /* 0x000000081f007824 */ /* 0x000fe200078e0210 */
[----:B------:R-:W-:Y:S01]  /*dfc0*/  SHF.L.U32 R26, R35, 0x1f, RZ ;  /* 0x0000001f231a7819 */ /* 0x000fe200000006ff */
[----:B------:R-:W-:Y:S01]  /*dfd0*/  BSSY B0, `(.L_x_7569) ;  /* 0x0000004000007945 */ /* 0x000fe20003800000 */
[----:B------:R-:W-:Y:S02]  /*dfe0*/  SHF.R.S32.HI R21, RZ, 0x1f, R8 ;  /* 0x0000001fff157819 */ /* 0x000fe40000011408 */
[----:B------:R-:W0:Y:S02]  /*dff0*/  SYNCS.PHASECHK.TRANS64.TRYWAIT P0, [R0+URZ+0x22880], R26 ;  /* 0x0228801a000075a7 */ /* 0x000e24000800017f */
[----:B0-----:R-:W-:Y:S05]  /*e000*/  @!P0 BRA `(.L_x_7570) ;  /* 0x0000005000788947 */ /* 0x001fea0003800000 */
.L_x_7644:
[----:B------:R-:W-:Y:S05]  /*e010*/  BSYNC B0 ;  /* 0x0000000000007941 */ /* 0x000fea0003800000 */
.L_x_7569:
[----:B------:R-:W2:Y:S01]  /*e020*/  LDL R12, [R1+0x1c] ;  /* 0x00001c00010c7983 */ /* 0x000ea20000100800 */
[----:B------:R-:W1:Y:S01]  /*e030*/  LDC R13, c[0x0][0x2f4] ;  /* 0x0000bd00ff0d7b82 */ /* 0x000e620000000800 */
[----:B------:R-:W-:Y:S01]  /*e040*/  ULDC.64 UR4, c[0x0][0x328] ;  /* 0x0000ca0000047ab9 */ /* 0x000fe20000000a00 */
[----:B-----5:R-:W-:Y:S01]  /*e050*/  SHF.R.S32.HI R25, RZ, 0x1f, R7 ;  /* 0x0000001fff197819 */ /* 0x020fe20000011407 */
[----:B------:R-:W-:Y:S01]  /*e060*/  IMAD R9, R21, UR4, RZ ;  /* 0x0000000415097c24 */ /* 0x000fe2000f8e02ff */
[----:B------:R-:W-:Y:S01]  /*e070*/  ULDC.64 UR6, c[0x0][0x338] ;  /* 0x0000ce0000067ab9 */ /* 0x000fe20000000a00 */
[C---:B------:R-:W-:Y:S01]  /*e080*/  IMAD.WIDE.U32 R2, R8.reuse, UR4, RZ ;  /* 0x0000000408027c25 */ /* 0x040fe2000f8e00ff */
[----:B------:R-:W-:Y:S02]  /*e090*/  SHF.R.S32.HI R23, RZ, 0x1f, R6 ;  /* 0x0000001fff177819 */ /* 0x000fe40000011406 */
[----:B------:R-:W-:Y:S01]  /*e0a0*/  SHF.R.S32.HI R27, RZ, 0x1f, R5 ;  /* 0x0000001fff1b7819 */ /* 0x000fe20000011405 */
[----:B------:R-:W-:Y:S01]  /*e0b0*/  IMAD R9, R8, UR5, R9 ;  /* 0x0000000508097c24 */ /* 0x000fe2000f8e0209 */
[----:B------:R-:W-:Y:S01]  /*e0c0*/  LOP3.LUT R24, R24, 0xfffffffe, RZ, 0xc0, !PT ;  /* 0xfffffffe18187812 */ /* 0x000fe200078ec0ff */
[----:B------:R-:W-:-:S02]  /*e0d0*/  IMAD R10, R25, UR6, RZ ;  /* 0x00000006190a7c24 */ /* 0x000fc4000f8e02ff */
[----:B------:R-:W-:Y:S02]  /*e0e0*/  IMAD.IADD R3, R3, 0x1, R9 ;  /* 0x0000000103037824 */ /* 0x000fe400078e0209 */
[C---:B------:R-:W-:Y:S02]  /*e0f0*/  IMAD R10, R7.reuse, UR7, R10 ;  /* 0x00000007070a7c24 */ /* 0x040fe4000f8e020a */
[----:B------:R-:W-:-:S04]  /*e100*/  IMAD.WIDE.U32 R2, R7, UR6, R2 ;  /* 0x0000000607027c25 */ /* 0x000fc8000f8e0002 */
[----:B------:R-:W-:Y:S02]  /*e110*/  IMAD R19, R4, -0xa0, R18 ;  /* 0xffffff6004137824 */ /* 0x000fe400078e0212 */
[----:B------:R-:W-:Y:S01]  /*e120*/  IMAD R4, R23, UR4, RZ ;  /* 0x0000000417047c24 */ /* 0x000fe2000f8e02ff */
[CC--:B-1----:R-:W-:Y:S01]  /*e130*/  ISETP.GE.AND P1, PT, R30.reuse, R13.reuse, PT ;  /* 0x0000000d1e00720c */ /* 0x0c2fe20003f26270 */
[----:B------:R-:W-:Y:S01]  /*e140*/  IMAD.IADD R11, R3, 0x1, R10 ;  /* 0x00000001030b7824 */ /* 0x000fe200078e020a */
[----:B------:R-:W-:Y:S01]  /*e150*/  ISETP.GE.AND P0, PT, R30, R13, PT ;  /* 0x0000000d1e00720c */ /* 0x000fe20003f06270 */
[----:B------:R-:W-:Y:S01]  /*e160*/  IMAD.MOV.U32 R10, RZ, RZ, R2 ;  /* 0x000000ffff0a7224 */ /* 0x000fe200078e0002 */
[----:B------:R-:W1:Y:S01]  /*e170*/  S2R R13, SR_TID.X ;  /* 0x00000000000d7919 */ /* 0x000e620000002100 */
[C---:B------:R-:W-:Y:S02]  /*e180*/  IMAD R4, R6.reuse, UR5, R4 ;  /* 0x0000000506047c24 */ /* 0x040fe4000f8e0204 */
[----:B------:R-:W-:Y:S01]  /*e190*/  IMAD.WIDE.U32 R2, R6, UR4, RZ ;  /* 0x0000000406027c25 */ /* 0x000fe2000f8e00ff */
[----:B------:R-:W-:-:S03]  /*e1a0*/  ULDC.64 UR4, c[0x0][0x330] ;  /* 0x0000cc0000047ab9 */ /* 0x000fc60000000a00 */
[----:B------:R-:W-:Y:S02]  /*e1b0*/  IMAD.IADD R3, R3, 0x1, R4 ;  /* 0x0000000103037824 */ /* 0x000fe400078e0204 */
[----:B------:R-:W-:Y:S01]  /*e1c0*/  IMAD R4, R27, UR6, RZ ;  /* 0x000000061b047c24 */ /* 0x000fe2000f8e02ff */
[----:B------:R-:W-:Y:S01]  /*e1d0*/  @P1 LOP3.LUT R24, R24, 0x1, RZ, 0xfc, !PT ;  /* 0x0000000118181812 */ /* 0x000fe200078efcff */
[----:B------:R-:W-:-:S03]  /*e1e0*/  IMAD.WIDE.U32 R2, R5, UR6, R2 ;  /* 0x0000000605027c25 */ /* 0x000fc6000f8e0002 */
[----:B------:R-:W-:Y:S01]  /*e1f0*/  LOP3.LUT R24, R24, 0xffffff7f, RZ, 0xc0, !PT ;  /* 0xffffff7f18187812 */ /* 0x000fe200078ec0ff */
        /* <DEDUP_REMOVED lines=9> */
[----:B------:R-:W-:Y:S02]  /*e290*/  IADD3 R10, P1, R2, UR6, RZ ;  /* 0x00000006020a7c10 */ /* 0x000fe4000ff3e0ff */
[----:B-1----:R-:W-:-:S02]  /*e2a0*/  LOP3.LUT R13, R13, 0x7f, RZ, 0xc0, !PT ;  /* 0x0000007f0d0d7812 */ /* 0x002fc400078ec0ff */
[----:B------:R-:W-:Y:S02]  /*e2b0*/  IADD3.X R20, R20, UR7, R3, P1, !PT ;  /* 0x0000000714147c10 */ /* 0x000fe40008ffe403 */
[----:B------:R-:W-:-:S05]  /*e2c0*/  SHF.R.U32.HI R13, RZ, 0x3, R13 ;  /* 0x00000003ff0d7819 */ /* 0x000fca000001160d */
[----:B------:R-:W-:-:S05]  /*e2d0*/  IMAD.IADD R19, R19, 0x1, -R13 ;  /* 0x0000000113137824 */ /* 0x000fca00078e0a0d */
[----:B------:R-:W-:-:S13]  /*e2e0*/  ISETP.GE.AND P1, PT, R19, 0x1, PT ;  /* 0x000000011300780c */ /* 0x000fda0003f26270 */
[----:B------:R-:W-:Y:S01]  /*e2f0*/  @P1 LOP3.LUT R24, R24, 0x80, RZ, 0xfc, !PT ;  /* 0x0000008018181812 */ /* 0x000fe200078efcff */
[----:B--2---:R-:W-:Y:S01]  /*e300*/  IMAD R4, R31, 0x5000, R12 ;  /* 0x000050001f047824 */ /* 0x004fe200078e020c */
[----:B------:R-:W-:Y:S06]  /*e310*/  BRA.DIV UR4, `(.L_x_7571) ;  /* 0x0000004e04c87947 */ /* 0x000fec000b800000 */
[----:B------:R-:W1:Y:S01]  /*e320*/  SHFL.IDX PT, R2, R9, RZ, 0x181f ;  /* 0x00181fff09027589 */ /* 0x000e6200000e0000 */
[----:B------:R-:W-:Y:S01]  /*e330*/  IMAD.IADD R4, R16, 0x1, R4 ;  /* 0x0000000110047824 */ /* 0x000fe200078e0204 */
[C---:B------:R-:W-:Y:S02]  /*e340*/  ISETP.GE.AND P3, PT, R19.reuse, 0x41, PT ;  /* 0x000000411300780c */ /* 0x040fe40003f66270 */
[----:B------:R-:W2:Y:S01]  /*e350*/  SHFL.IDX PT, R3, R18, RZ, 0x181f ;  /* 0x00181fff12037589 */ /* 0x000ea200000e0000 */
[----:B------:R-:W-:Y:S02]  /*e360*/  LOP3.LUT R24, R24, 0xffffffef, RZ, 0xc0, !PT ;  /* 0xffffffef18187812 */ /* 0x000fe400078ec0ff */
[C---:B------:R-:W-:Y:S02]  /*e370*/  ISETP.GE.AND P2, PT, R19.reuse, 0x61, PT ;  /* 0x000000611300780c */ /* 0x040fe40003f46270 */
[C---:B------:R-:W-:Y:S02]  /*e380*/  ISETP.GE.AND P5, PT, R19.reuse, 0x21, PT ;  /* 0x000000211300780c */ /* 0x040fe40003fa6270 */
[----:B------:R-:W-:-:S02]  /*e390*/  ISETP.GE.AND P4, PT, R19, 0x31, PT ;  /* 0x000000311300780c */ /* 0x000fc40003f86270 */
[----:B-1----:R-:W-:-:S05]  /*e3a0*/  IADD3 R2, P1, R30, R2, RZ ;  /* 0x000000021e027210 */ /* 0x002fca0007f3e0ff */
[----:B--2---:R-:W-:Y:S01]  /*e3b0*/  IMAD.X R3, RZ, RZ, R3, P1 ;  /* 0x000000ffff037224 */ /* 0x004fe200008e0603 */
[----:B------:R-:W-:-:S13]  /*e3c0*/  ISETP.LT.OR P1, PT, R19, 0x1, P0 ;  /* 0x000000011300780c */ /* 0x000fda0000721670 */
[----:B------:R-:W-:Y:S01]  /*e3d0*/  @!PT LDS RZ, [RZ] ;  /* 0x00000000fffff984 */ /* 0x000fe20000000800 */
[----:B------:R1:W-:Y:S04]  /*e3e0*/  LDGSTS.E.BYPASS.LTC128B.128 [R4+0xa400], desc[UR50][R2.64], !P1 ;  /* 0x0a40000002047fae */ /* 0x0003e8000c901d72 */
[----:B-1----:R-:W1:Y:S04]  /*e3f0*/  SHFL.IDX PT, R2, R9, 0x1, 0x181f ;  /* 0x00381f0009027f89 */ /* 0x002e6800000e0000 */
[----:B------:R-:W2:Y:S01]  /*e400*/  SHFL.IDX PT, R3, R18, 0x1, 0x181f ;  /* 0x00381f0012037f89 */ /* 0x000ea200000e0000 */
[----:B-1----:R-:W-:-:S05]  /*e410*/  IADD3 R2, P1, R30, R2, RZ ;  /* 0x000000021e027210 */ /* 0x002fca0007f3e0ff */
[----:B--2---:R-:W-:Y:S01]  /*e420*/  IMAD.X R3, RZ, RZ, R3, P1 ;  /* 0x000000ffff037224 */ /* 0x004fe200008e0603 */
[----:B------:R-:W-:-:S13]  /*e430*/  ISETP.LT.OR P1, PT, R19, 0x11, P0 ;  /* 0x000000111300780c */ /* 0x000fda0000721670 */
        /* <DEDUP_REMOVED lines=31> */
[----:B------:R1:W-:Y:S04]  /*e630*/  LDGSTS.E.BYPASS.LTC128B.128 [R4+0xd400], desc[UR50][R2.64], !P1 ;  /* 0x0d40000002047fae */ /* 0x0003e8000c901d72 */
[----:B-1----:R-:W1:Y:S02]  /*e640*/  SHFL.IDX PT, R2, R9, 0x7, 0x181f ;  /* 0x00f81f0009027f89 */ /* 0x002e6400000e0000 */
[----:B-1----:R-:W-:-:S05]  /*e650*/  IADD3 R2, P1, R30, R2, RZ ;  /* 0x000000021e027210 */ /* 0x002fca0007f3e0ff */
[----:B------:R-:W-:Y:S01]  /*e660*/  IMAD.X R3, RZ, RZ, R18, P1 ;  /* 0x000000ffff037224 */ /* 0x000fe200008e0612 */
[----:B------:R-:W-:-:S13]  /*e670*/  ISETP.LT.OR P1, PT, R19, 0x71, P0 ;  /* 0x000000711300780c */ /* 0x000fda0000721670 */
[----:B------:R1:W-:Y:S04]  /*e680*/  LDGSTS.E.BYPASS.LTC128B.128 [R4+0xdc00], desc[UR50][R2.64], !P1 ;  /* 0x0dc0000002047fae */ /* 0x0003e8000c901d72 */
[----:B-1----:R-:W1:Y:S04]  /*e690*/  SHFL.IDX PT, R2, R10, RZ, 0x181f ;  /* 0x00181fff0a027589 */ /* 0x002e6800000e0000 */
[----:B------:R-:W2:Y:S04]  /*e6a0*/  SHFL.IDX PT, R3, R20, RZ, 0x181f ;  /* 0x00181fff14037589 */ /* 0x000ea800000e0000 */
[----:B------:R-:W3:Y:S01]  /*e6b0*/  SHFL.IDX PT, R20, R20, 0x1, 0x181f ;  /* 0x00381f0014147f89 */ /* 0x000ee200000e0000 */
[----:B-1----:R-:W-:-:S05]  /*e6c0*/  IADD3 R2, P1, R30, R2, RZ ;  /* 0x000000021e027210 */ /* 0x002fca0007f3e0ff */
[----:B--2---:R-:W-:Y:S01]  /*e6d0*/  IMAD.X R3, RZ, RZ, R3, P1 ;  /* 0x000000ffff037224 */ /* 0x004fe200008e0603 */
[----:B------:R-:W-:-:S13]  /*e6e0*/  ISETP.LT.OR P1, PT, R19, 0x81, P0 ;  /* 0x000000811300780c */ /* 0x000fda0000721670 */
[----:B------:R1:W-:Y:S01]  /*e6f0*/  LDGSTS.E.BYPASS.LTC128B.128 [R4+0xe400], desc[UR50][R2.64], !P1 ;  /* 0x0e40000002047fae */ /* 0x0003e2000c901d72 */
[----:B------:R-:W-:-:S03]  /*e700*/  ISETP.GE.AND P1, PT, R19, 0x11, PT ;  /* 0x000000111300780c */ /* 0x000fc60003f26270 */
[----:B-1----:R1:W2:Y:S10]  /*e710*/  SHFL.IDX PT, R2, R10, 0x1, 0x181f ;  /* 0x00381f000a027f89 */ /* 0x0022b400000e0000 */
[----:B------:R-:W-:-:S02]  /*e720*/  @P1 LOP3.LUT R24, R24, 0x10, RZ, 0xfc, !PT ;  /* 0x0000001018181812 */ /* 0x000fc400078efcff */
[----:B------:R-:W-:Y:S02]  /*e730*/  ISETP.GE.AND P1, PT, R19, 0x51, PT ;  /* 0x000000511300780c */ /* 0x000fe40003f26270 */
[----:B------:R-:W-:-:S04]  /*e740*/  LOP3.LUT R24, R24, 0xffffffdf, RZ, 0xc0, !PT ;  /* 0xffffffdf18187812 */ /* 0x000fc800078ec0ff */
        /* <DEDUP_REMOVED lines=9> */
[----:B-123--:R-:W-:-:S07]  /*e7e0*/  @P2 LOP3.LUT R24, R24, 0x200, RZ, 0xfc, !PT ;  /* 0x0000020018182812 */ /* 0x00efce00078efcff */
.L_x_7666:
[----:B------:R-:W-:Y:S02]  /*e7f0*/  ISETP.LT.OR P0, PT, R19, 0x91, P0 ;  /* 0x000000911300780c */ /* 0x000fe40000701670 */
[----:B------:R-:W-:-:S05]  /*e800*/  IADD3 R2, P2, R30, R2, RZ ;  /* 0x000000021e027210 */ /* 0x000fca0007f5e0ff */
[----:B------:R-:W-:-:S06]  /*e810*/  IMAD.X R3, RZ, RZ, R20, P2 ;  /* 0x000000ffff037224 */ /* 0x000fcc00010e0614 */
[----:B------:R-:W-:Y:S01]  /*e820*/  @!PT LDS RZ, [RZ] ;  /* 0x00000000fffff984 */ /* 0x000fe20000000800 */
[----:B------:R-:W-:Y:S01]  /*e830*/  @!PT LDS RZ, [RZ] ;  /* 0x00000000fffff984 */ /* 0x000fe20000000800 */
[----:B------:R-:W-:Y:S01]  /*e840*/  @!PT LDS RZ, [RZ] ;  /* 0x00000000fffff984 */ /* 0x000fe20000000800 */
[----:B------:R1:W-:Y:S01]  /*e850*/  LDGSTS.E.BYPASS.LTC128B.128 [R4+0xec00], desc[UR50][R2.64], !P0 ;  /* 0x0ec0000002047fae */ /* 0x0003e2000c101d72 */
[----:B------:R-:W-:Y:S01]  /*e860*/  PLOP3.LUT P0, PT, PT, PT, PT, 0x80, 0x0 ;  /* 0x000000000000781c */ /* 0x000fe20003f0f070 */
[----:B------:R-:W-:-:S12]  /*e870*/  NOP ;  /* 0x0000000000007918 */ /* 0x000fd80000000000 */
.L_x_7572:
        /* <DEDUP_REMOVED lines=11> */
.L_x_7573:
[----:B------:R1:W-:Y:S01]  /*e930*/  SYNCS.ARRIVE.TRANS64.A1T0 RZ, [R0+URZ+0x22870], RZ ;  /* 0x022870ff00ff79a7 */ /* 0x0003e2000810003f */
[----:B------:R-:W-:Y:S05]  /*e940*/  @!P6 BRA `(.L_x_7574) ;  /* 0x000000000004e947 */ /* 0x000fea0003800000 */
[----:B------:R-:W-:Y:S01]  /*e950*/  BPT.TRAP 0x1 ;  /* 0x000000040000795c */ /* 0x000fe20000300000 */
.L_x_7574:
[----:B------:R-:W2:Y:S01]  /*e960*/  SYNCS.PHASECHK.TRANS64.TRYWAIT P0, [R0+URZ+0x22840], R26 ;  /* 0x0228401a000075a7 */ /* 0x000ea2000800017f */
[----:B------:R-:W-:Y:S04]  /*e970*/  BSSY B0, `(.L_x_7575) ;  /* 0x0000002000007945 */ /* 0x000fe80003800000 */
[----:B--2---:R-:W-:Y:S05]  /*e980*/  @!P0 BRA `(.L_x_7576) ;  /* 0x0000005400508947 */ /* 0x004fea0003800000 */
.L_x_7667:
[----:B------:R-:W-:Y:S05]  /*e990*/  BSYNC B0 ;  /* 0x0000000000007941 */ /* 0x000fea0003800000 */
.L_x_7575:
[----:B------:R-:W-:Y:S01]  /*e9a0*/  ULDC.64 UR4, c[0x0][0x300] ;  /* 0x0000c00000047ab9 */ /* 0x000fe20000000a00 */
[----:B------:R-:W-:Y:S01]  /*e9b0*/  ULDC.64 UR6, c[0x0][0x310] ;  /* 0x0000c40000067ab9 */ /* 0x000fe20000000a00 */
[----:B------:R-:W-:Y:S01]  /*e9c0*/  IMAD R9, R21, UR4, RZ ;  /* 0x0000000415097c24 */ /* 0x000fe2000f8e02ff */
[----:B------:R-:W-:Y:S01]  /*e9d0*/  ULDC.64 UR8, c[0x0][0x2e8] ;  /* 0x0000ba0000087ab9 */ /* 0x000fe20000000a00 */
[C---:B------:R-:W-:Y:S01]  /*e9e0*/  IMAD.WIDE.U32 R2, R8.reuse, UR4, RZ ;  /* 0x0000000408027c25 */ /* 0x040fe2000f8e00ff */
[----:B------:R-:W3:Y:S03]  /*e9f0*/  LDC R12, c[0x0][0x2f4] ;  /* 0x0000bd00ff0c7b82 */ /* 0x000ee60000000800 */
[----:B------:R-:W-:Y:S02]  /*ea00*/  IMAD R9, R8, UR5, R9 ;  /* 0x0000000508097c24 */ /* 0x000fe4000f8e0209 */
[----:B------:R-:W-:-:S02]  /*ea10*/  IMAD R25, R25, UR6, RZ ;  /* 0x0000000619197c24 */ /* 0x000fc4000f8e02ff */
[----:B------:R-:W-:Y:S02]  /*ea20*/  IMAD.IADD R3, R3, 0x1, R9 ;  /* 0x0000000103037824 */ /* 0x000fe400078e0209 */
[C---:B------:R-:W-:Y:S02]  /*ea30*/  IMAD R25, R7.reuse, UR7, R25 ;  /* 0x0000000707197c24 */ /* 0x040fe4000f8e0219 */
[----:B------:R-:W-:-:S04]  /*ea40*/  IMAD.WIDE.U32 R2, R7, UR6, R2 ;  /* 0x0000000607027c25 */ /* 0x000fc8000f8e0002 */
[----:B------:R-:W-:Y:S02]  /*ea50*/  IMAD R23, R23, UR4, RZ ;  /* 0x0000000417177c24 */ /* 0x000fe4000f8e02ff */
[----:B------:R-:W-:Y:S02]  /*ea60*/  IMAD.IADD R3, R3, 0x1, R25 ;  /* 0x0000000103037824 */ /* 0x000fe400078e0219 */
[C---:B------:R-:W-:Y:S02]  /*ea70*/  IMAD R23, R6.reuse, UR5, R23 ;  /* 0x0000000506177c24 */ /* 0x040fe4000f8e0217 */
[----:B------:R-:W-:Y:S01]  /*ea80*/  IMAD.WIDE.U32 R6, R6, UR4, RZ ;  /* 0x0000000406067c25 */ /* 0x000fe2000f8e00ff */
[----:B------:R-:W-:Y:S01]  /*ea90*/  ULDC.64 UR4, c[0x0][0x308] ;  /* 0x0000c20000047ab9 */ /* 0x000fe20000000a00 */
[----:B---3--:R-:W-:Y:S02]  /*eaa0*/  ISETP.GE.AND P2, PT, R30, R12, PT ;  /* 0x0000000c1e00720c */ /* 0x008fe40003f46270 */
[----:B------:R-:W-:-:S04]  /*eab0*/  IMAD.WIDE.U32 R2, R17, UR4, R2 ;  /* 0x0000000411027c25 */ /* 0x000fc8000f8e0002 */
[----:B------:R-:W-:Y:S01]  /*eac0*/  IMAD R9, R17, UR5, RZ ;  /* 0x0000000511097c24 */ /* 0x000fe2000f8e02ff */
[----:B------:R-:W-:Y:S01]  /*ead0*/  IADD3 R8, P0, R2, UR8, RZ ;  /* 0x0000000802087c10 */ /* 0x000fe2000ff1e0ff */
[----:B------:R-:W-:Y:S02]  /*eae0*/  IMAD.IADD R11, R7, 0x1, R23 ;  /* 0x00000001070b7824 */ /* 0x000fe400078e0217 */
[----:B------:R-:W-:Y:S01]  /*eaf0*/  IMAD.MOV.U32 R10, RZ, RZ, R6 ;  /* 0x000000ffff0a7224 */ /* 0x000fe200078e0006 */
[----:B------:R-:W-:Y:S01]  /*eb00*/  IADD3.X R7, R3, UR9, R9, P0, !PT ;  /* 0x0000000903077c10 */ /* 0x000fe200087fe409 */
[----:B------:R-:W-:Y:S02]  /*eb10*/  IMAD R27, R27, UR6, RZ ;  /* 0x000000061b1b7c24 */ /* 0x000fe4000f8e02ff */
[----:B------:R-:W-:-:S04]  /*eb20*/  IMAD.WIDE.U32 R2, R5, UR6, R10 ;  /* 0x0000000605027c25 */ /* 0x000fc8000f8e000a */
[----:B------:R-:W-:-:S04]  /*eb30*/  IMAD R27, R5, UR7, R27 ;  /* 0x00000007051b7c24 */ /* 0x000fc8000f8e021b */
[----:B------:R-:W-:Y:S02]  /*eb40*/  IMAD.IADD R3, R3, 0x1, R27 ;  /* 0x0000000103037824 */ /* 0x000fe400078e021b */
[----:B------:R-:W-:Y:S01]  /*eb50*/  IMAD.WIDE.U32 R2, R17, UR4, R2 ;  /* 0x0000000411027c25 */ /* 0x000fe2000f8e0002 */
[----:B------:R-:W-:Y:S02]  /*eb60*/  UMOV UR4, 0xffffffff ;  /* 0xffffffff00047882 */ /* 0x000fe40000000000 */
[----:B------:R-:W-:-:S04]  /*eb70*/  IADD3 R6, P0, R2, UR8, RZ ;  /* 0x0000000802067c10 */ /* 0x000fc8000ff1e0ff */
[----:B------:R-:W-:Y:S01]  /*eb80*/  IADD3.X R5, R9, UR9, R3, P0, !PT ;  /* 0x0000000909057c10 */ /* 0x000fe200087fe403 */
[----:B------:R-:W-:Y:S08]  /*eb90*/  BRA.DIV UR4, `(.L_x_7577) ;  /* 0x0000005204e07947 */ /* 0x000ff0000b800000 */
[----:B------:R-:W3:Y:S01]  /*eba0*/  SHFL.IDX PT, R14, R8, RZ, 0x181f ;  /* 0x00181fff080e7589 */ /* 0x000ee200000e0000 */
[C---:B------:R-:W-:Y:S02]  /*ebb0*/  LOP3.LUT P6, RZ, R24.reuse, 0x80, RZ, 0xc0, !PT ;  /* 0x0000008018ff7812 */ /* 0x040fe400078cc0ff */
[----:B------:R-:W-:Y:S01]  /*ebc0*/  LOP3.LUT R24, R24, 0xfffff7ff, RZ, 0xc0, !PT ;  /* 0xfffff7ff18187812 */ /* 0x000fe200078ec0ff */
[----:B------:R-:W4:Y:S03]  /*ebd0*/  SHFL.IDX PT, R2, R7, RZ, 0x181f ;  /* 0x00181fff07027589 */ /* 0x000f2600000e0000 */
[----:B------:R-:W-:-:S04]  /*ebe0*/  @P1 LOP3.LUT R24, R24, 0x800, RZ, 0xfc, !PT ;  /* 0x0000080018181812 */ /* 0x000fc800078efcff */
[----:B------:R-:W-:-:S03]  /*ebf0*/  LOP3.LUT P1, RZ, R24, 0x10, RZ, 0xc0, !PT ;  /* 0x0000001018ff7812 */ /* 0x000fc6000782c0ff */
[----:B---3--:R-:W-:Y:S02]  /*ec00*/  @P6 IADD3 R9, P0, R30, R14, RZ ;  /* 0x0000000e1e096210 */ /* 0x008fe40007f1e0ff */
[----:B------:R-:W3:Y:S03]  /*ec10*/  SHFL.IDX PT, R14, R8, 0x1, 0x181f ;  /* 0x00381f00080e7f89 */ /* 0x000ee600000e0000 */
[----:B----4-:R-:W-:Y:S02]  /*ec20*/  @P6 IMAD.X R3, RZ, RZ, R2, P0 ;  /* 0x000000ffff036224 */ /* 0x010fe400000e0602 */
[----:B------:R-:W-:-:S05]  /*ec30*/  @P6 IMAD.MOV.U32 R2, RZ, RZ, R9 ;  /* 0x000000ffff026224 */ /* 0x000fca00078e0009 */
[----:B------:R4:W-:Y:S01]  /*ec40*/  @P6 LDGSTS.E.BYPASS.LTC128B.128 [R4+0x18400], desc[UR50][R2.64], !P2 ;  /* 0x1840000002046fae */ /* 0x0009e2000d101d72 */
[----:B------:R-:W-:-:S03]  /*ec50*/  LOP3.LUT P6, RZ, R24, 0x100, RZ, 0xc0, !PT ;  /* 0x0000010018ff7812 */ /* 0x000fc600078cc0ff */
[----:B----4-:R-:W4:Y:S01]  /*ec60*/  SHFL.IDX PT, R2, R7, 0x1, 0x181f ;  /* 0x00381f0007027f89 */ /* 0x010f2200000e0000 */
[----:B---3--:R-:W-:-:S03]  /*ec70*/  @P1 IADD3 R9, P0, R30, R14, RZ ;  /* 0x0000000e1e091210 */ /* 0x008fc60007f1e0ff */
[----:B------:R-:W3:Y:S02]  /*ec80*/  SHFL.IDX PT, R14, R8, 0x2, 0x181f ;  /* 0x00581f00080e7f89 */ /* 0x000ee400000e0000 */
[----:B----4-:R-:W-:Y:S02]  /*ec90*/  @P1 IMAD.X R3, RZ, RZ, R2, P0 ;  /* 0x000000ffff031224 */ /* 0x010fe400000e0602 */
[----:B------:R-:W-:Y:S01]  /*eca0*/  @P1 IMAD.MOV.U32 R2, RZ, RZ, R9 ;  /* 0x000000ffff021224 */ /* 0x000fe200078e0009 */
[----:B---3--:R-:W-:Y:S02]  /*ecb0*/  @P5 IADD3 R9, P0, R30, R14, RZ ;  /* 0x0000000e1e095210 */ /* 0x008fe40007f1e0ff */
[----:B------:R-:W-:Y:S04]  /*ecc0*/  SHFL.IDX PT, R14, R8, 0x3, 0x181f ;  /* 0x00781f00080e7f89 */ /* 0x000fe800000e0000 */
[----:B------:R3:W-:Y:S01]  /*ecd0*/  @P1 LDGSTS.E.BYPASS.LTC128B.128 [R4+0x18c00], desc[UR50][R2.64], !P2 ;  /* 0x18c0000002041fae */ /* 0x0007e2000d101d72 */
[----:B------:R-:W-:-:S03]  /*ece0*/  LOP3.LUT P1, RZ, R24, 0x800, RZ, 0xc0, !PT ;  /* 0x0000080018ff7812 */ /* 0x000fc6000782c0ff */
[----:B---3--:R-:W3:Y:S02]  /*ecf0*/  SHFL.IDX PT, R2, R7, 0x2, 0x181f ;  /* 0x00581f0007027f89 */ /* 0x008ee400000e0000 */
[----:B---3--:R-:W-:Y:S02]  /*ed00*/  @P5 IMAD.X R10, RZ, RZ, R2, P0 ;  /* 0x000000ffff0a5224 */ /* 0x008fe400000e0602 */
[----:B------:R-:W-:Y:S01]  /*ed10*/  @P5 IMAD.MOV.U32 R2, RZ, RZ, R9 ;  /* 0x000000ffff025224 */ /* 0x000fe200078e0009 */
[----:B------:R-:W-:Y:S01]  /*ed20*/  @P4 IADD3 R9, P0, R30, R14, RZ ;  /* 0x0000000e1e094210 */ /* 0x000fe20007f1e0ff */
[----:B------:R-:W-:Y:S01]  /*ed30*/  @P5 IMAD.MOV.U32 R3, RZ, RZ, R10 ;  /* 0x000000ffff035224 */ /* 0x000fe200078e000a */
[----:B------:R-:W-:Y:S04]  /*ed40*/  SHFL.IDX PT, R14, R8, 0x4, 0x181f ;  /* 0x00981f00080e7f89 */ /* 0x000fe800000e0000 */
[----:B------:R3:W-:Y:S01]  /*ed50*/  @P5 LDGSTS.E.BYPASS.LTC128B.128 [R4+0x19400], desc[UR50][R2.64], !P2 ;  /* 0x1940000002045fae */ /* 0x0007e2000d101d72 */
[----:B------:R-:W-:-:S03]  /*ed60*/  LOP3.LUT P5, RZ, R24, 0x40, RZ, 0xc0, !PT ;  /* 0x0000004018ff7812 */ /* 0x000fc600078ac0ff */
[----:B---3--:R-:W3:Y:S02]  /*ed70*/  SHFL.IDX PT, R2, R7, 0x3, 0x181f ;  /* 0x00781f0007027f89 */ /* 0x008ee400000e0000 */
[----:B---3--:R-:W-:Y:S02]  /*ed80*/  @P4 IMAD.X R10, RZ, RZ, R2, P0 ;  /* 0x000000ffff0a4224 */ /* 0x008fe400000e0602 */
[----:B------:R-:W-:Y:S02]  /*ed90*/  @P4 IMAD.MOV.U32 R2, RZ, RZ, R9 ;  /* 0x000000ffff024224 */ /* 0x000fe400078e0009 */
[----:B------:R-:W-:-:S05]  /*eda0*/  @P4 IMAD.MOV.U32 R3, RZ, RZ, R10 ;  /* 0x000000ffff034224 */ /* 0x000fca00078e000a */
[----:B------:R3:W-:Y:S01]  /*edb0*/  @P4 LDGSTS.E.BYPASS.LTC128B.128 [R4+0x19c00], desc[UR50][R2.64], !P2 ;  /* 0x19c0000002044fae */ /* 0x0007e2000d101d72 */
[----:B------:R-:W-:-:S03]  /*edc0*/  LOP3.LUT P4, RZ, R24, 0x20, RZ, 0xc0, !PT ;  /* 0x0000002018ff7812 */ /* 0x000fc6000788c0ff */
[----:B---3--:R-:W3:Y:S10]  /*edd0*/  SHFL.IDX PT, R2, R7, 0x4, 0x181f ;  /* 0x00981f0007027f89 */ /* 0x008ef400000e0000 */
[----:B------:R-:W-:-:S02]  /*ede0*/  @P4 IADD3 R9, P0, R30, R14, RZ ;  /* 0x0000000e1e094210 */ /* 0x000fc40007f1e0ff */
[----:B------:R-:W4:Y:S03]  /*edf0*/  SHFL.IDX PT, R14, R8, 0x5, 0x181f ;  /* 0x00b81f00080e7f89 */ /* 0x000f2600000e0000 */
[----:B---3--:R-:W-:Y:S02]  /*ee00*/  @P4 IMAD.X R10, RZ, RZ, R2, P0 ;  /* 0x000000ffff0a4224 */ /* 0x008fe400000e0602 */
[----:B------:R-:W-:Y:S02]  /*ee10*/  @P4 IMAD.MOV.U32 R2, RZ, RZ, R9 ;  /* 0x000000ffff024224 */ /* 0x000fe400078e0009 */
[----:B------:R-:W-:Y:S01]  /*ee20*/  @P4 IMAD.MOV.U32 R3, RZ, RZ, R10 ;  /* 0x000000ffff034224 */ /* 0x000fe200078e000a */
[----:B----4-:R-:W-:Y:S02]  /*ee30*/  @P5 IADD3 R9, P0, R30, R14, RZ ;  /* 0x0000000e1e095210 */ /* 0x010fe40007f1e0ff */
[----:B------:R-:W-:Y:S04]  /*ee40*/  SHFL.IDX PT, R14, R8, 0x6, 0x181f ;  /* 0x00d81f00080e7f89 */ /* 0x000fe800000e0000 */
[----:B------:R3:W-:Y:S04]  /*ee50*/  @P4 LDGSTS.E.BYPASS.LTC128B.128 [R4+0x1a400], desc[UR50][R2.64], !P2 ;  /* 0x1a40000002044fae */ /* 0x0007e8000d101d72 */
[----:B---3--:R-:W3:Y:S02]  /*ee60*/  SHFL.IDX PT, R2, R7, 0x5, 0x181f ;  /* 0x00b81f0007027f89 */ /* 0x008ee400000e0000 */
[----:B---3--:R-:W-:-:S02]  /*ee70*/  @P5 IMAD.X R10, RZ, RZ, R2, P0 ;  /* 0x000000ffff0a5224 */ /* 0x008fc400000e0602 */
[----:B------:R-:W-:Y:S01]  /*ee80*/  @P5 IMAD.MOV.U32 R2, RZ, RZ, R9 ;  /* 0x000000ffff025224 */ /* 0x000fe200078e0009 */
[C---:B------:R-:W-:Y:S01]  /*ee90*/  @P6 IADD3 R9, P0, R30.reuse, R14, RZ ;  /* 0x0000000e1e096210 */ /* 0x040fe20007f1e0ff */
[----:B------:R-:W-:Y:S01]  /*eea0*/  @P5 IMAD.MOV.U32 R3, RZ, RZ, R10 ;  /* 0x000000ffff035224 */ /* 0x000fe200078e000a */
[----:B------:R-:W-:Y:S04]  /*eeb0*/  SHFL.IDX PT, R14, R8, 0x7, 0x181f ;  /* 0x00f81f00080e7f89 */ /* 0x000fe800000e0000 */
[----:B------:R3:W-:Y:S04]  /*eec0*/  @P5 LDGSTS.E.BYPASS.LTC128B.128 [R4+0x1ac00], desc[UR50][R2.64], !P2 ;  /* 0x1ac0000002045fae */ /* 0x0007e8000d101d72 */
[----:B---3--:R-:W3:Y:S04]  /*eed0*/  SHFL.IDX PT, R2, R7, 0x6, 0x181f ;  /* 0x00d81f0007027f89 */ /* 0x008ee800000e0000 */
[----:B------:R-:W4:Y:S01]  /*eee0*/  SHFL.IDX PT, R7, R7, 0x7, 0x181f ;  /* 0x00f81f0007077f89 */ /* 0x000f2200000e0000 */
[----:B---3--:R-:W-:Y:S01]  /*eef0*/  @P6 IMAD.X R10, RZ, RZ, R2, P0 ;  /* 0x000000ffff0a6224 */ /* 0x008fe200000e0602 */
[----:B------:R-:W-:Y:S01]  /*ef00*/  @P3 IADD3 R14, P0, R30, R14, RZ ;  /* 0x0000000e1e0e3210 */ /* 0x000fe20007f1e0ff */
[----:B------:R-:W-:-:S02]  /*ef10*/  @P6 IMAD.MOV.U32 R2, RZ, RZ, R9 ;  /* 0x000000ffff026224 */ /* 0x000fc400078e0009 */
[----:B------:R-:W-:Y:S02]  /*ef20*/  @P6 IMAD.MOV.U32 R3, RZ, RZ, R10 ;  /* 0x000000ffff036224 */ /* 0x000fe400078e000a */
[----:B----4-:R-:W-:-:S03]  /*ef30*/  @P3 IMAD.X R9, RZ, RZ, R7, P0 ;  /* 0x000000ffff093224 */ /* 0x010fc600000e0607 */
[----:B------:R3:W-:Y:S02]  /*ef40*/  @P6 LDGSTS.E.BYPASS.LTC128B.128 [R4+0x1b400], desc[UR50][R2.64], !P2 ;  /* 0x1b40000002046fae */ /* 0x0007e4000d101d72 */
[----:B---3--:R-:W-:Y:S02]  /*ef50*/  @P3 IMAD.MOV.U32 R2, RZ, RZ, R14 ;  /* 0x000000ffff023224 */ /* 0x008fe400078e000e */
[----:B------:R-:W-:Y:S01]  /*ef60*/  @P3 IMAD.MOV.U32 R3, RZ, RZ, R9 ;  /* 0x000000ffff033224 */ /* 0x000fe200078e0009 */
[----:B------:R-:W3:Y:S04]  /*ef70*/  SHFL.IDX PT, R14, R6, RZ, 0x181f ;  /* 0x00181fff060e7589 */ /* 0x000ee800000e0000 */
[----:B------:R4:W-:Y:S04]  /*ef80*/  @P3 LDGSTS.E.BYPASS.LTC128B.128 [R4+0x1bc00], desc[UR50][R2.64], !P2 ;  /* 0x1bc0000002043fae */ /* 0x0009e8000d101d72 */
[----:B----4-:R-:W4:Y:S04]  /*ef90*/  SHFL.IDX PT, R2, R5, RZ, 0x181f ;  /* 0x00181fff05027589 */ /* 0x010f2800000e0000 */
[----:B------:R-:W0:Y:S01]  /*efa0*/  SHFL.IDX PT, R5, R5, 0x1, 0x181f ;  /* 0x00381f0005057f89 */ /* 0x000e2200000e0000 */
[----:B---3--:R-:W-:-:S05]  /*efb0*/  @P1 IADD3 R14, P0, R30, R14, RZ ;  /* 0x0000000e1e0e1210 */ /* 0x008fca0007f1e0ff */
[----:B----4-:R-:W-:Y:S02]  /*efc0*/  @P1 IMAD.X R9, RZ, RZ, R2, P0 ;  /* 0x000000ffff091224 */ /* 0x010fe400000e0602 */
[----:B------:R-:W-:Y:S02]  /*efd0*/  @P1 IMAD.MOV.U32 R2, RZ, RZ, R14 ;  /* 0x000000ffff021224 */ /* 0x000fe400078e000e */
[----:B------:R-:W-:Y:S01]  /*efe0*/  @P1 IMAD.MOV.U32 R3, RZ, RZ, R9 ;  /* 0x000000ffff031224 */ /* 0x000fe200078e0009 */
[----:B------:R3:W4:Y:S04]  /*eff0*/  SHFL.IDX PT, R14, R6, 0x1, 0x181f ;  /* 0x00381f00060e7f89 */ /* 0x00072800000e0000 */
[----:B0-----:R3:W-:Y:S02]  /*f000*/  @P1 LDGSTS.E.BYPASS.LTC128B.128 [R4+0x1c400], desc[UR50][R2.64], !P2 ;  /* 0x1c40000002041fae */ /* 0x0017e4000d101d72 */
.L_x_7689:
[----:B------:R-:W-:-:S13]  /*f010*/  LOP3.LUT P1, RZ, R24, 0x200, RZ, 0xc0, !PT ;  /* 0x0000020018ff7812 */ /* 0x000fda000782c0ff */
[----:B---34-:R-:W-:-:S05]  /*f020*/  @P1 IADD3 R2, P0, R30, R14, RZ ;  /* 0x0000000e1e021210 */ /* 0x018fca0007f1e0ff */
[----:B------:R-:W-:Y:S01]  /*f030*/  @P1 IMAD.X R3, RZ, RZ, R5, P0 ;  /* 0x000000ffff031224 */ /* 0x000fe200000e0605 */
[----:B------:R-:W-:-:S04]  /*f040*/  PLOP3.LUT P0, PT, PT, PT, PT, 0x80, 0x0 ;  /* 0x000000000000781c */ /* 0x000fc80003f0f070 */
[----:B------:R-:W-:Y:S01]  /*f050*/  @!PT LDS RZ, [RZ] ;  /* 0x00000000fffff984 */ /* 0x000fe20000000800 */
[----:B------:R-:W-:Y:S01]  /*f060*/  @!PT LDS RZ, [RZ] ;  /* 0x00000000fffff984 */ /* 0x000fe20000000800 */
[----:B------:R-:W-:Y:S01]  /*f070*/  @!PT LDS RZ, [RZ] ;  /* 0x00000000fffff984 */ /* 0x000fe20000000800 */
[----:B------:R0:W-:Y:S01]  /*f080*/  @P1 LDGSTS.E.BYPASS.LTC128B.128 [R4+0x1cc00], desc[UR50][R2.64], !P2 ;  /* 0x1cc0000002041fae */ /* 0x0001e2000d101d72 */
[----:B------:R-:W-:-:S08]  /*f090*/  NOP ;  /* 0x0000000000007918 */ /* 0x000fd00000000000 */
.L_x_7578:
        /* <DEDUP_REMOVED lines=11> */
.L_x_7579:
[----:B------:R0:W-:Y:S02]  /*f150*/  SYNCS.ARRIVE.TRANS64.A1T0 RZ, [R0+URZ+0x22830], RZ ;  /* 0x022830ff00ff79a7 */ /* 0x0001e4000810003f */
[----:B------:R-:W-:Y:S05]  /*f160*/  WARPSYNC.ALL ;  /* 0x0000000000007948 */ /* 0x000fea0003800000 */
[----:B012---:R-:W-:Y:S01]  /*f170*/  VIADD R0, R16, 0x14400 ;  /* 0x0001440010007836 */ /* 0x007fe20000000000 */
        /* <DEDUP_REMOVED lines=29> */
.L_x_7581:
[----:B------:R-:W-:Y:S05]  /*f350*/  BSYNC B6 ;  /* 0x0000000000067941 */ /* 0x000fea0003800000 */
.L_x_7580:
[----:B------:R-:W2:Y:S01]  /*f360*/  LDL.LU R18, [R1+0x4] ;  /* 0x0000040001127983 */ /* 0x000ea20000300800 */
[----:B------:R-:W0:Y:S01]  /*f370*/  LDC R5, c[0x0][0x448] ;  /* 0x00011200ff057b82 */ /* 0x000e220000000800 */
[----:B------:R-:W1:Y:S01]  /*f380*/  S2R R2, SR_TID.X ;  /* 0x0000000000027919 */ /* 0x000e620000002100 */
[----:B------:R-:W-:Y:S01]  /*f390*/  R2UR UR8, R17 ;  /* 0x00000000110872ca */ /* 0x000fe200000e0000 */
[----:B------:R-:W-:Y:S01]  /*f3a0*/  ULDC.64 UR6, c[0x0][0x2d8] ;  /* 0x0000b60000067ab9 */ /* 0x000fe20000000a00 */
[----:B------:R3:W5:Y:S01]  /*f3b0*/  LDL R10, [R1+0x24] ;  /* 0x00002400010a7983 */ /* 0x0007620000100800 */
[----:B0-----:R-:W-:Y:S02]  /*f3c0*/  ISETP.NE.AND P0, PT, R5, 0x1, PT ;  /* 0x000000010500780c */ /* 0x001fe40003f05270 */
[----:B------:R-:W-:Y:S02]  /*f3d0*/  R2UR UR10, R17 ;  /* 0x00000000110a72ca */ /* 0x000fe400000e0000 */
[----:B-1----:R-:W-:-:S09]  /*f3e0*/  LOP3.LUT R19, R2, 0x7f, RZ, 0xc0, !PT ;  /* 0x0000007f02137812 */ /* 0x002fd200078ec0ff */
[----:B------:R-:W0:Y:S01]  /*f3f0*/  @P0 LDC R3, c[0x0][0x44c] ;  /* 0x00011300ff030b82 */ /* 0x000e220000000800 */
[----:B------:R-:W-:Y:S01]  /*f400*/  IMAD.SHL.U32 R2, R2, 0x10, RZ ;  /* 0x0000001002027824 */ /* 0x000fe200078e00ff */
[----:B------:R-:W-:-:S06]  /*f410*/  SHF.R.U32.HI R19, RZ, 0x3, R19 ;  /* 0x00000003ff137819 */ /* 0x000fcc0000011613 */
[----:B------:R-:W1:Y:S01]  /*f420*/  @P0 LDC R6, c[0x0][0x450] ;  /* 0x00011400ff060b82 */ /* 0x000e620000000800 */
[----:B------:R-:W-:Y:S01]  /*f430*/  LOP3.LUT R2, R19, 0x70, R2, 0xf8, !PT ;  /* 0x0000007013027812 */ /* 0x000fe200078ef802 */
[----:B------:R-:W-:Y:S01]  /*f440*/  UMOV UR4, UR38 ;  /* 0x0000002600047c82 */ /* 0x000fe20008000000 */
[----:B------:R-:W-:Y:S02]  /*f450*/  UMOV UR5, UR37 ;  /* 0x0000002500057c82 */ /* 0x000fe40008000000 */
[----:B------:R-:W-:-:S03]  /*f460*/  UIMAD.WIDE.U32 UR4, UR8, UR6, UR4 ;  /* 0x00000006080472a5 */ /* 0x000fc6000f8e0004 */
[----:B------:R-:W-:Y:S02]  /*f470*/  ULDC.64 UR8, c[0x0][0x2e0] ;  /* 0x0000b80000087ab9 */ /* 0x000fe40000000a00 */
[----:B------:R-:W-:Y:S02]  /*f480*/  UIMAD UR6, UR42, UR8, URZ ;  /* 0x000000082a0672a4 */ /* 0x000fe4000f8e023f */
[----:B------:R-:W-:Y:S02]  /*f490*/  UIMAD UR5, UR10, UR7, UR5 ;  /* 0x000000070a0572a4 */ /* 0x000fe4000f8e0205 */
[----:B------:R-:W-:Y:S02]  /*f4a0*/  UIMAD UR6, UR43, UR9, UR6 ;  /* 0x000000092b0672a4 */ /* 0x000fe4000f8e0206 */
[----:B------:R-:W-:-:S04]  /*f4b0*/  UIMAD.WIDE.U32 UR4, UR43, UR8, UR4 ;  /* 0x000000082b0472a5 */ /* 0x000fc8000f8e0004 */
[----:B------:R-:W-:-:S03]  /*f4c0*/  UIADD3 UR5, UR5, UR6, URZ ;  /* 0x0000000605057290 */ /* 0x000fc6000fffe03f */
[----:B------:R-:W-:Y:S02]  /*f4d0*/  ULDC.64 UR6, c[0x0][0x2d0] ;  /* 0x0000b40000067ab9 */ /* 0x000fe40000000a00 */
[----:B------:R-:W-:Y:S02]  /*f4e0*/  IMAD.U32 R11, RZ, RZ, UR6 ;  /* 0x00000006ff0b7e24 */ /* 0x000fe4000f8e00ff */
[----:B--2---:R-:W-:-:S05]  /*f4f0*/  IMAD.SHL.U32 R4, R18, 0x80, RZ ;  /* 0x0000008012047824 */ /* 0x004fca00078e00ff */
[----:B------:R-:W-:-:S05]  /*f500*/  LOP3.LUT R0, R2, R4, RZ, 0xfc, !PT ;  /* 0x0000000402007212 */ /* 0x000fca00078efcff */
[----:B0-----:R-:W-:Y:S01]  /*f510*/  @P0 IMAD.HI.U32 R3, R0, R3, RZ ;  /* 0x0000000300030227 */ /* 0x001fe200078e00ff */
[----:B------:R-:W0:Y:S03]  /*f520*/  S2R R18, SR_TID.X ;  /* 0x0000000000127919 */ /* 0x000e260000002100 */
[----:B------:R-:W-:Y:S01]  /*f530*/  IMAD.MOV.U32 R2, RZ, RZ, R0 ;  /* 0x000000ffff027224 */ /* 0x000fe200078e0000 */
[----:B-1----:R-:W-:-:S04]  /*f540*/  @P0 SHF.R.U32.HI R2, RZ, R6, R3 ;  /* 0x00000006ff020219 */ /* 0x002fc80000011603 */
[--C-:B------:R-:W-:Y:S01]  /*f550*/  SHF.R.S32.HI R3, RZ, 0x1f, R2.reuse ;  /* 0x0000001fff037819 */ /* 0x100fe20000011402 */
[----:B------:R-:W-:-:S04]  /*f560*/  IMAD.MOV R7, RZ, RZ, -R2 ;  /* 0x000000ffff077224 */ /* 0x000fc800078e0a02 */
[----:B------:R-:W-:Y:S02]  /*f570*/  IMAD R3, R3, UR6, RZ ;  /* 0x0000000603037c24 */ /* 0x000fe4000f8e02ff */
[----:B------:R-:W-:Y:S02]  /*f580*/  IMAD R7, R5, R7, R0 ;  /* 0x0000000705077224 */ /* 0x000fe400078e0200 */
[C---:B------:R-:W-:Y:S02]  /*f590*/  IMAD R9, R2.reuse, UR7, R3 ;  /* 0x0000000702097c24 */ /* 0x040fe4000f8e0203 */
[----:B------:R-:W-:Y:S01]  /*f5a0*/  IMAD.WIDE.U32 R2, R2, R11, UR4 ;  /* 0x0000000402027e25 */ /* 0x000fe2000f8e000b */
[----:B------:R-:W-:Y:S01]  /*f5b0*/  SHF.R.S32.HI R0, RZ, 0x1f, R7 ;  /* 0x0000001fff007819 */ /* 0x000fe20000011407 */
[----:B------:R-:W-:Y:S02]  /*f5c0*/  ULDC.64 UR4, c[0x0][0x2c8] ;  /* 0x0000b20000047ab9 */ /* 0x000fe40000000a00 */
[----:B------:R-:W-:-:S02]  /*f5d0*/  IMAD.IADD R3, R3, 0x1, R9 ;  /* 0x0000000103037824 */ /* 0x000fc400078e0209 */
[----:B------:R-:W-:Y:S02]  /*f5e0*/  IMAD R0, R0, UR4, RZ ;  /* 0x0000000400007c24 */ /* 0x000fe4000f8e02ff */
[----:B------:R-:W-:-:S04]  /*f5f0*/  IMAD.WIDE.U32 R2, R7, UR4, R2 ;  /* 0x0000000407027c25 */ /* 0x000fc8000f8e0002 */
[----:B------:R-:W-:Y:S01]  /*f600*/  IMAD R7, R7, UR5, R0 ;  /* 0x0000000507077c24 */ /* 0x000fe2000f8e0200 */
[----:B------:R-:W-:Y:S02]  /*f610*/  ULDC.64 UR4, c[0x0][0x280] ;  /* 0x0000a00000047ab9 */ /* 0x000fe40000000a00 */
[----:B------:R-:W-:Y:S01]  /*f620*/  IADD3 R0, P0, R2, UR4, RZ ;  /* 0x0000000402007c10 */ /* 0x000fe2000ff1e0ff */
[----:B------:R-:W-:-:S03]  /*f630*/  ULDC UR4, c[0x0][0x2b8] ;  /* 0x0000ae0000047ab9 */ /* 0x000fc60000000800 */
[----:B------:R-:W-:Y:S02]  /*f640*/  IADD3.X R6, R3, UR5, R7, P0, !PT ;  /* 0x0000000503067c10 */ /* 0x000fe400087fe407 */
[----:B------:R-:W-:Y:S01]  /*f650*/  ISETP.GE.AND P0, PT, R30, UR4, PT ;  /* 0x000000041e007c0c */ /* 0x000fe2000bf06270 */
[----:B------:R-:W-:Y:S01]  /*f660*/  UMOV UR4, 0xffffffff ;  /* 0xffffffff00047882 */ /* 0x000fe20000000000 */
[----:B0-----:R-:W-:-:S04]  /*f670*/  LOP3.LUT R18, R18, 0x7f, RZ, 0xc0, !PT ;  /* 0x0000007f12127812 */ /* 0x001fc800078ec0ff */
[----:B------:R-:W-:Y:S01]  /*f680*/  SHF.R.U32.HI R18, RZ, 0x3, R18 ;  /* 0x00000003ff127819 */ /* 0x000fe20000011612 */
[----:B---3--:R-:W-:Y:S06]  /*f690*/  BRA.DIV UR4, `(.L_x_7582) ;  /* 0x0000005204fc7947 */ /* 0x008fec000b800000 */
        /* <DEDUP_REMOVED lines=10> */
[----:B-----5:R1:W-:Y:S01]  /*f740*/  @!P2 LDGSTS.E.BYPASS.LTC128B.128 [R10+0x14400], desc[UR50][R2.64], !P0 ;  /* 0x14400000020aafae */ /* 0x0203e2000c101d72 */
[----:B------:R-:W-:Y:S01]  /*f750*/  ISETP.GE.AND P2, PT, R8, R5, PT ;  /* 0x000000050800720c */ /* 0x000fe20003f46270 */
[----:B------:R-:W-:-:S02]  /*f760*/  VIADD R8, R4, 0x20 ;  /* 0x0000002004087836 */ /* 0x000fc40000000000 */
[----:B-1----:R-:W1:Y:S10]  /*f770*/  SHFL.IDX PT, R2, R6, 0x1, 0x181f ;  /* 0x00381f0006027f89 */ /* 0x002e7400000e0000 */
[----:B0-----:R-:W-:-:S05]  /*f780*/  @!P2 IADD3 R14, P1, R30, R14, RZ ;  /* 0x0000000e1e0ea210 */ /* 0x001fca0007f3e0ff */
[----:B-1----:R-:W-:Y:S02]  /*f790*/  @!P2 IMAD.X R3, RZ, RZ, R2, P1 ;  /* 0x000000ffff03a224 */ /* 0x002fe400008e0602 */
[----:B------:R-:W-:Y:S02]  /*f7a0*/  @!P2 IMAD.MOV.U32 R2, RZ, RZ, R14 ;  /* 0x000000ffff02a224 */ /* 0x000fe400078e000e */
[----:B------:R-:W0:Y:S04]  /*f7b0*/  SHFL.IDX PT, R14, R0, 0x2, 0x181f ;  /* 0x00581f00000e7f89 */ /* 0x000e2800000e0000 */
[----:B------:R1:W-:Y:S01]  /*f7c0*/  @!P2 LDGSTS.E.BYPASS.LTC128B.128 [R10+0x14c00], desc[UR50][R2.64], !P0 ;  /* 0x14c00000020aafae */ /* 0x0003e2000c101d72 */
        /* <DEDUP_REMOVED lines=32> */
[----:B------:R-:W-:-:S03]  /*f9d0*/  ISETP.GE.AND P2, PT, R8, R5, PT ;  /* 0x000000050800720c */ /* 0x000fc60003f46270 */
[----:B-1----:R-:W1:Y:S04]  /*f9e0*/  SHFL.IDX PT, R2, R6, 0x6, 0x181f ;  /* 0x00d81f0006027f89 */ /* 0x002e6800000e0000 */
[----:B------:R-:W2:Y:S06]  /*f9f0*/  SHFL.IDX PT, R6, R6, 0x7, 0x181f ;  /* 0x00f81f0006067f89 */ /* 0x000eac00000e0000 */
[----:B0-----:R-:W-:-:S05]  /*fa00*/  @!P2 IADD3 R14, P1, R30, R14, RZ ;  /* 0x0000000e1e0ea210 */ /* 0x001fca0007f3e0ff */
[----:B-1----:R-:W-:Y:S02]  /*fa10*/  @!P2 IMAD.X R3, RZ, RZ, R2, P1 ;  /* 0x000000ffff03a224 */ /* 0x002fe400008e0602 */
[----:B------:R-:W-:Y:S02]  /*fa20*/  @!P2 IMAD.MOV.U32 R2, RZ, RZ, R14 ;  /* 0x000000ffff02a224 */ /* 0x000fe400078e000e */
[----:B------:R0:W1:Y:S04]  /*fa30*/  SHFL.IDX PT, R14, R0, 0x7, 0x181f ;  /* 0x00f81f00000e7f89 */ /* 0x00006800000e0000 */
[----:B--2---:R0:W-:Y:S02]  /*fa40*/  @!P2 LDGSTS.E.BYPASS.LTC128B.128 [R10+0x17400], desc[UR50][R2.64], !P0 ;  /* 0x17400000020aafae */ /* 0x0041e4000c101d72 */
.L_x_7706:
[----:B------:R-:W-:-:S05]  /*fa50*/  VIADD R4, R4, 0x70 ;  /* 0x0000007004047836 */ /* 0x000fca0000000000 */
[----:B------:R-:W-:-:S13]  /*fa60*/  ISETP.GE.AND P1, PT, R4, R5, PT ;  /* 0x000000050400720c */ /* 0x000fda0003f26270 */
[----:B01----:R-:W-:-:S05]  /*fa70*/  @!P1 IADD3 R2, P2, R30, R14, RZ ;  /* 0x0000000e1e029210 */ /* 0x003fca0007f5e0ff */
[----:B------:R-:W-:-:S05]  /*fa80*/  @!P1 IMAD.X R3, RZ, RZ, R6, P2 ;  /* 0x000000ffff039224 */ /* 0x000fca00010e0606 */
[----:B------:R-:W-:Y:S01]  /*fa90*/  @!PT LDS RZ, [RZ] ;  /* 0x00000000fffff984 */ /* 0x000fe20000000800 */
[----:B------:R-:W-:Y:S01]  /*faa0*/  @!PT LDS RZ, [RZ] ;  /* 0x00000000fffff984 */ /* 0x000fe20000000800 */
[----:B------:R-:W-:Y:S01]  /*fab0*/  @!PT LDS RZ, [RZ] ;  /* 0x00000000fffff984 */ /* 0x000fe20000000800 */
[----:B------:R0:W-:Y:S01]  /*fac0*/  @!P1 LDGSTS.E.BYPASS.LTC128B.128 [R10+0x17c00], desc[UR50][R2.64], !P0 ;  /* 0x17c00000020a9fae */ /* 0x0001e2000c101d72 */
[----:B------:R-:W-:Y:S01]  /*fad0*/  PLOP3.LUT P0, PT, PT, PT, PT, 0x80, 0x0 ;  /* 0x000000000000781c */ /* 0x000fe20003f0f070 */
[----:B------:R-:W-:-:S12]  /*fae0*/  NOP ;  /* 0x0000000000007918 */ /* 0x000fd80000000000 */
.L_x_7583:
        /* <DEDUP_REMOVED lines=18> */
.L_x_7707:
[----:B------:R-:W-:Y:S05]  /*fc10*/  BSYNC B0 ;  /* 0x0000000000007941 */ /* 0x000fea0003800000 */
.L_x_7584:
[----:B------:R-:W2:Y:S01]  /*fc20*/  LDL R0, [R1+0xc] ;  /* 0x00000c0001007983 */ /* 0x000ea20000100800 */
[----:B------:R-:W-:-:S06]  /*fc30*/  UIADD3 UR4, UR47, -0x2, URZ ;  /* 0xfffffffe2f047890 */ /* 0x000fcc000fffe03f */
[----:B--2---:R-:W-:-:S13]  /*fc40*/  ISETP.LE.AND P0, PT, R0, UR4, PT ;  /* 0x0000000400007c0c */ /* 0x004fda000bf03270 */
[----:B------:R-:W-:Y:S05]  /*fc50*/  @!P0 BRA `(.L_x_7586) ;  /* 0x0000001800548947 */ /* 0x000fea0003800000 */
[----:B------:R-:W-:Y:S02]  /*fc60*/  IMAD.MOV.U32 R21, RZ, RZ, R31 ;  /* 0x000000ffff157224 */ /* 0x000fe400078e001f */
[----:B------:R-:W-:Y:S02]  /*fc70*/  IMAD.MOV.U32 R23, RZ, RZ, R35 ;  /* 0x000000ffff177224 */ /* 0x000fe400078e0023 */
[----:B------:R-:W-:-:S07]  /*fc80*/  IMAD.U32 R32, RZ, RZ, UR4 ;  /* 0x00000004ff207e24 */ /* 0x000fce000f8e00ff */
.L_x_7606:
[----:B-1----:R-:W1:Y:S01]  /*fc90*/  LDC R0, c[0x0][0x430] ;  /* 0x00010c00ff007b82 */ /* 0x002e620000000800 */
[----:B------:R-:W2:Y:S01]  /*fca0*/  S2R R2, SR_TID.X ;  /* 0x0000000000027919 */ /* 0x000ea20000002100 */
[----:B------:R-:W-:Y:S01]  /*fcb0*/  IMAD R7, R32, 0xa0, R36 ;  /* 0x000000a020077824 */ /* 0x000fe200078e0224 */
[----:B0-----:R-:W0:Y:S01]  /*fcc0*/  S2R R3, SR_TID.X ;  /* 0x0000000000037919 */ /* 0x001e220000002100 */
[----:B------:R-:W3:Y:S01]  /*fcd0*/  S2R R5, SR_TID.X ;  /* 0x0000000000057919 */ /* 0x000ee20000002100 */
[----:B------:R-:W4:Y:S01]  /*fce0*/  LDL R12, [R1+0xc] ;  /* 0x00000c00010c7983 */ /* 0x000f220000100800 */
[----:B-1----:R-:W-:Y:S02]  /*fcf0*/  ISETP.NE.AND P0, PT, R0, 0x1, PT ;  /* 0x000000010000780c */ /* 0x002fe40003f05270 */
[----:B--2---:R-:W-:-:S11]  /*fd00*/  LOP3.LUT R2, R2, 0x7f, RZ, 0xc0, !PT ;  /* 0x0000007f02027812 */ /* 0x004fd600078ec0ff */
[----:B------:R-:W1:Y:S01]  /*fd10*/  @P0 LDC R0, c[0x0][0x434] ;  /* 0x00010d00ff000b82 */ /* 0x000e620000000800 */
[----:B------:R-:W-:Y:S01]  /*fd20*/  SHF.R.U32.HI R2, RZ, 0x3, R2 ;  /* 0x00000003ff027819 */ /* 0x000fe20000011602 */
[C---:B0-----:R-:W-:Y:S01]  /*fd30*/  IMAD.SHL.U32 R8, R3.reuse, 0x10, RZ ;  /* 0x0000001003087824 */ /* 0x041fe200078e00ff */
[----:B------:R-:W-:Y:S01]  /*fd40*/  LOP3.LUT R3, R3, 0x7f, RZ, 0xc0, !PT ;  /* 0x0000007f03037812 */ /* 0x000fe200078ec0ff */
[----:B---3--:R-:W-:-:S03]  /*fd50*/  IMAD.SHL.U32 R10, R5, 0x10, RZ ;  /* 0x00000010050a7824 */ /* 0x008fc600078e00ff */
[----:B------:R-:W-:Y:S01]  /*fd60*/  LOP3.LUT R8, R2, 0x70, R8, 0xf8, !PT ;  /* 0x0000007002087812 */ /* 0x000fe200078ef808 */
[----:B------:R-:W0:Y:S01]  /*fd70*/  @P0 LDC R6, c[0x0][0x438] ;  /* 0x00010e00ff060b82 */ /* 0x000e220000000800 */
[----:B------:R-:W-:-:S03]  /*fd80*/  SHF.R.U32.HI R3, RZ, 0x3, R3 ;  /* 0x00000003ff037819 */ /* 0x000fc60000011603 */
[----:B------:R-:W-:-:S04]  /*fd90*/  IMAD.IADD R9, R8, 0x1, R7 ;  /* 0x0000000108097824 */ /* 0x000fc800078e0207 */
[----:B------:R-:W2:Y:S01]  /*fda0*/  @P0 LDC R4, c[0x0][0x434] ;  /* 0x00010d00ff040b82 */ /* 0x000ea20000000800 */
[----:B------:R-:W-:-:S07]  /*fdb0*/  LOP3.LUT R10, R3, 0x70, R10, 0xf8, !PT ;  /* 0x00000070030a7812 */ /* 0x000fce00078ef80a */
[----:B------:R-:W3:Y:S01]  /*fdc0*/  @P0 LDC R2, c[0x0][0x438] ;  /* 0x00010e00ff020b82 */ /* 0x000ee20000000800 */
[----:B------:R-:W-:Y:S01]  /*fdd0*/  LOP3.LUT R10, R10, 0x80, RZ, 0xfc, !PT ;  /* 0x000000800a0a7812 */ /* 0x000fe200078efcff */
[----:B-1----:R-:W-:-:S04]  /*fde0*/  @P0 IMAD.HI.U32 R3, R9, R0, RZ ;  /* 0x0000000009030227 */ /* 0x002fc800078e00ff */
[----:B------:R-:W-:Y:S02]  /*fdf0*/  IMAD.IADD R7, R10, 0x1, R7 ;  /* 0x000000010a077824 */ /* 0x000fe400078e0207 */
[----:B------:R-:W-:Y:S01]  /*fe00*/  IMAD.MOV.U32 R0, RZ, RZ, R9 ;  /* 0x000000ffff007224 */ /* 0x000fe200078e0009 */
[----:B0-----:R-:W-:Y:S01]  /*fe10*/  @P0 SHF.R.U32.HI R0, RZ, R6, R3 ;  /* 0x00000006ff000219 */ /* 0x001fe20000011603 */
[----:B------:R-:W-:Y:S01]  /*fe20*/  IMAD.MOV.U32 R6, RZ, RZ, R7 ;  /* 0x000000ffff067224 */ /* 0x000fe200078e0007 */
[----:B------:R-:W-:Y:S05]  /*fe30*/  YIELD ;  /* 0x0000000000007946 */ /* 0x000fea0003800000 */
[----:B--2---:R-:W-:Y:S01]  /*fe40*/  @P0 IMAD.HI.U32 R3, R7, R4, RZ ;  /* 0x0000000407030227 */ /* 0x004fe200078e00ff */
[----:B------:R-:W-:Y:S01]  /*fe50*/  ULDC.64 UR4, c[0x0][0x428] ;  /* 0x00010a0000047ab9 */ /* 0x000fe20000000a00 */
[----:B------:R-:W-:-:S02]  /*fe60*/  ULDC.64 UR6, c[0x0][0x418] ;  /* 0x0001060000067ab9 */ /* 0x000fc40000000a00 */
[----:B------:R-:W-:Y:S01]  /*fe70*/  IMAD R5, R37, UR4, RZ ;  /* 0x0000000425057c24 */ /* 0x000fe2000f8e02ff */
[----:B---3--:R-:W-:Y:S01]  /*fe80*/  @P0 SHF.R.U32.HI R6, RZ, R2, R3 ;  /* 0x00000002ff060219 */ /* 0x008fe20000011603 */
[--C-:B------:R-:W-:Y:S01]  /*fe90*/  IMAD.MOV.U32 R2, RZ, RZ, R0.reuse ;  /* 0x000000ffff027224 */ /* 0x100fe200078e0000 */
[----:B------:R-:W-:Y:S01]  /*fea0*/  SHF.R.S32.HI R3, RZ, 0x1f, R0 ;  /* 0x0000001fff037819 */ /* 0x000fe20000011400 */
[C---:B------:R-:W-:Y:S02]  /*feb0*/  IMAD R8, R34.reuse, UR5, R5 ;  /* 0x0000000522087c24 */ /* 0x040fe4000f8e0205 */
[----:B------:R-:W-:-:S04]  /*fec0*/  IMAD.WIDE.U32 R2, R34, UR4, R2 ;  /* 0x0000000422027c25 */ /* 0x000fc8000f8e0002 */
[----:B------:R-:W-:Y:S01]  /*fed0*/  IMAD.IADD R3, R8, 0x1, R3 ;  /* 0x0000000108037824 */ /* 0x000fe200078e0203 */
[----:B------:R-:W-:-:S04]  /*fee0*/  LEA R4, P0, R2, UR6, 0x2 ;  /* 0x0000000602047c11 */ /* 0x000fc8000f8010ff */
[----:B------:R-:W-:Y:S02]  /*fef0*/  LEA.HI.X R5, R2, UR7, R3, 0x2, P0 ;  /* 0x0000000702057c11 */ /* 0x000fe400080f1403 */
[----:B------:R-:W-:-:S03]  /*ff00*/  ISETP.GT.U32.AND P1, PT, R10, 0x9f, PT ;  /* 0x0000009f0a00780c */ /* 0x000fc60003f24070 */
[----:B------:R0:W2:Y:S01]  /*ff10*/  LDG.E R10, desc[UR50][R4.64] ;  /* 0x00000032040a7981 */ /* 0x0000a2000c1e1900 */
[----:B------:R-:W-:-:S09]  /*ff20*/  IMAD.U32 R11, RZ, RZ, UR44 ;  /* 0x0000002cff0b7e24 */ /* 0x000fd2000f8e00ff */
[--C-:B------:R-:W-:Y:S01]  /*ff30*/  @!P1 SHF.R.S32.HI R3, RZ, 0x1f, R6.reuse ;  /* 0x0000001fff039819 */ /* 0x100fe20000011406 */
[----:B------:R-:W-:Y:S01]  /*ff40*/  @!P1 IMAD.MOV.U32 R2, RZ, RZ, R6 ;  /* 0x000000ffff029224 */ /* 0x000fe200078e0006 */
[----:B------:R-:W-:-:S03]  /*ff50*/  ISETP.NE.AND P2, PT, R11, 0x3, PT ;  /* 0x000000030b00780c */ /* 0x000fc60003f45270 */
[----:B------:R-:W-:Y:S01]  /*ff60*/  @!P1 IMAD.WIDE.U32 R2, R34, UR4, R2 ;  /* 0x0000000422029c25 */ /* 0x000fe2000f8e0002 */
[----:B------:R-:W-:-:S03]  /*ff70*/  ULDC UR4, c[0x0][0x430] ;  /* 0x00010c0000047ab9 */ /* 0x000fc60000000800 */
[----:B------:R-:W-:Y:S01]  /*ff80*/  @!P1 IMAD.IADD R8, R8, 0x1, R3 ;  /* 0x0000000108089824 */ /* 0x000fe200078e0203 */
[C---:B0-----:R-:W-:Y:S01]  /*ff90*/  @!P1 LEA R4, P0, R2.reuse, UR6, 0x2 ;  /* 0x0000000602049c11 */ /* 0x041fe2000f8010ff */
[----:B------:R-:W-:Y:S02]  /*ffa0*/  VIADD R31, R21, 0x1 ;  /* 0x00000001151f7836 */ /* 0x000fe40000000000 */
[----:B------:R-:W-:Y:S01]  /*ffb0*/  IMAD.MOV R0, RZ, RZ, -R0 ;  /* 0x000000ffff007224 */ /* 0x000fe200078e0a00 */
[----:B------:R-:W-:Y:S01]  /*ffc0*/  @!P1 LEA.HI.X R5, R2, UR7, R8, 0x2, P0 ;  /* 0x0000000702059c11 */ /* 0x000fe200080f1408 */
[----:B------:R-:W-:Y:S01]  /*ffd0*/  IMAD.MOV.U32 R8, RZ, RZ, RZ ;  /* 0x000000ffff087224 */ /* 0x000fe200078e00ff */
[C---:B------:R-:W-:Y:S01]  /*ffe0*/  ISETP.NE.AND P0, PT, R31.reuse, 0x2, PT ;  /* 0x000000021f00780c */ /* 0x040fe20003f05270 */
[----:B------:R-:W-:Y:S02]  /*fff0*/  IMAD.MOV R2, RZ, RZ, -R6 ;  /* 0x000000ffff027224 */ /* 0x000fe400078e0a06 */
[----:B------:R-:W-:Y:S01]  /*10000*/  IMAD R9, R0, UR4, R9 ;  /* 0x0000000400097c24 */ /* 0x000fe2000f8e0209 */
[----:B------:R-:W-:Y:S01]  /*10010*/  SEL R0, RZ, 0x1, P0 ;  /* 0x00000001ff007807 */ /* 0x000fe20000000000 */
[----:B------:R-:W-:Y:S01]  /*10020*/  IMAD R7, R2, UR4, R7 ;  /* 0x0000000402077c24 */ /* 0x000fe2000f8e0207 */
[----:B------:R0:W5:Y:S01]  /*10030*/  @!P1 LDG.E R8, desc[UR50][R4.64] ;  /* 0x0000003204089981 */ /* 0x000162000c1e1900 */
[----:B------:R-:W-:-:S02]  /*10040*/  SEL R31, R31, RZ, P0 ;  /* 0x000000ff1f1f7207 */ /* 0x000fc40000000000 */
[----:B------:R-:W-:Y:S02]  /*10050*/  LOP3.LUT R35, R23, R0, RZ, 0x3c, !PT ;  /* 0x0000000017237212 */ /* 0x000fe400078e3cff */
[C---:B----4-:R-:W-:Y:S01]  /*10060*/  ISETP.GT.AND P1, PT, R32.reuse, R12, PT ;  /* 0x0000000c2000720c */ /* 0x050fe20003f24270 */
[----:B------:R-:W-:Y:S01]  /*10070*/  VIADD R32, R32, 0xffffffff ;  /* 0xffffffff20207836 */ /* 0x000fe20000000000 */
[----:B--2---:R-:W-:Y:S01]  /*10080*/  SHF.R.S32.HI R26, RZ, 0x1f, R10 ;  /* 0x0000001fff1a7819 */ /* 0x004fe2000001140a */
[----:B0-----:R-:W-:Y:S10]  /*10090*/  @!P2 BRA `(.L_x_7587) ;  /* 0x000000000004a947 */ /* 0x001ff40003800000 */
[----:B------:R-:W-:Y:S01]  /*100a0*/  BPT.TRAP 0x1 ;  /* 0x000000040000795c */ /* 0x000fe20000300000 */
.L_x_7587:
[----:B------:R-:W-:Y:S01]  /*100b0*/  IMAD R0, R31, 0x8, R16 ;  /* 0x000000081f007824 */ /* 0x000fe200078e0210 */
[----:B------:R-:W-:Y:S01]  /*100c0*/  SHF.L.U32 R28, R35, 0x1f, RZ ;  /* 0x0000001f231c7819 */ /* 0x000fe200000006ff */
[----:B------:R-:W-:Y:S01]  /*100d0*/  BSSY B0, `(.L_x_7588) ;  /* 0x0000004000007945 */ /* 0x000fe20003800000 */
[----:B------:R-:W-:Y:S02]  /*100e0*/  SHF.R.S32.HI R27, RZ, 0x1f, R9 ;  /* 0x0000001fff1b7819 */ /* 0x000fe40000011409 */
[----:B------:R-:W0:Y:S02]  /*100f0*/  SYNCS.PHASECHK.TRANS64.TRYWAIT P0, [R0+URZ+0x22880], R28 ;  /* 0x0228801c000075a7 */ /* 0x000e24000800017f */
[----:B0-----:R-:W-:Y:S05]  /*10100*/  @!P0 BRA `(.L_x_7589) ;  /* 0x0000005000c08947 */ /* 0x001fea0003800000 */
.L_x_7708:
[----:B------:R-:W-:Y:S05]  /*10110*/  BSYNC B0 ;  /* 0x0000000000007941 */ /* 0x000fea0003800000 */
.L_x_7588:
[----:B------:R-:W2:Y:S01]  /*10120*/  LDL R12, [R1+0x1c] ;  /* 0x00001c00010c7983 */ /* 0x000ea20000100800 */
[----:B------:R-:W-:Y:S01]  /*10130*/  ULDC.64 UR4, c[0x0][0x328] ;  /* 0x0000ca0000047ab9 */ /* 0x000fe20000000a00 */
[----:B------:R-:W-:Y:S01]  /*10140*/  ULDC.64 UR6, c[0x0][0x338] ;  /* 0x0000ce0000067ab9 */ /* 0x000fe20000000a00 */
[----:B------:R-:W-:Y:S01]  /*10150*/  IMAD R4, R27, UR4, RZ ;  /* 0x000000041b047c24 */ /* 0x000fe2000f8e02ff */
[----:B------:R-:W-:Y:S01]  /*10160*/  SHF.R.S32.HI R29, RZ, 0x1f, R7 ;  /* 0x0000001fff1d7819 */ /* 0x000fe20000011407 */
[C---:B------:R-:W-:Y:S01]  /*10170*/  IMAD.WIDE.U32 R2, R9.reuse, UR4, RZ ;  /* 0x0000000409027c25 */ /* 0x040fe2000f8e00ff */
[----:B-----5:R-:W-:Y:S01]  /*10180*/  SHF.R.S32.HI R25, RZ, 0x1f, R8 ;  /* 0x0000001fff197819 */ /* 0x020fe20000011408 */
[----:B------:R-:W1:Y:S02]  /*10190*/  LDC R11, c[0x0][0x2f4] ;  /* 0x0000bd00ff0b7b82 */ /* 0x000e640000000800 */
        /* <DEDUP_REMOVED lines=8> */
[----:B------:R-:W-:Y:S02]  /*10220*/  IMAD.MOV.U32 R4, RZ, RZ, R2 ;  /* 0x000000ffff047224 */ /* 0x000fe400078e0002 */
[----:B------:R-:W-:Y:S01]  /*10230*/  IMAD.WIDE.U32 R2, R7, UR4, RZ ;  /* 0x0000000407027c25 */ /* 0x000fe2000f8e00ff */
[----:B------:R-:W-:Y:S01]  /*10240*/  ULDC.64 UR4, c[0x0][0x330] ;  /* 0x0000cc0000047ab9 */ /* 0x000fe20000000a00 */
[----:B-1----:R-:W-:-:S02]  /*10250*/  ISETP.GE.AND P2, PT, R30, R11, PT ;  /* 0x0000000b1e00720c */ /* 0x002fc40003f46270 */
        /* <DEDUP_REMOVED lines=16> */
[----:B------:R-:W1:Y:S01]  /*10360*/  SHFL.IDX PT, R2, R20, RZ, 0x181f ;  /* 0x00181fff14027589 */ /* 0x000e6200000e0000 */
[----:B------:R-:W-:-:S03]  /*10370*/  IMAD.IADD R6, R16, 0x1, R6 ;  /* 0x0000000110067824 */ /* 0x000fc600078e0206 */
[----:B------:R-:W2:Y:S04]  /*10380*/  SHFL.IDX PT, R3, R4, RZ, 0x181f ;  /* 0x00181fff04037589 */ /* 0x000ea800000e0000 */
[----:B------:R-:W3:Y:S04]  /*10390*/  SHFL.IDX PT, R12, R20, 0x1, 0x181f ;  /* 0x00381f00140c7f89 */ /* 0x000ee800000e0000 */
[----:B------:R-:W4:Y:S04]  /*103a0*/  SHFL.IDX PT, R33, R4, 0x1, 0x181f ;  /* 0x00381f0004217f89 */ /* 0x000f2800000e0000 */
[----:B------:R-:W5:Y:S04]  /*103b0*/  SHFL.IDX PT, R11, R20, 0x2, 0x181f ;  /* 0x00581f00140b7f89 */ /* 0x000f6800000e0000 */
[----:B------:R-:W0:Y:S01]  /*103c0*/  SHFL.IDX PT, R5, R4, 0x2, 0x181f ;  /* 0x00581f0004057f89 */ /* 0x000e2200000e0000 */
[----:B-1----:R-:W-:-:S05]  /*103d0*/  IADD3 R2, P0, R30, R2, RZ ;  /* 0x000000021e027210 */ /* 0x002fca0007f1e0ff */
[----:B--2---:R-:W-:-:S05]  /*103e0*/  IMAD.X R3, RZ, RZ, R3, P0 ;  /* 0x000000ffff037224 */ /* 0x004fca00000e0603 */
[----:B------:R3:W-:Y:S02]  /*103f0*/  LDGSTS.E.BYPASS.LTC128B.128 [R6+0xa400], desc[UR50][R2.64], !P2 ;  /* 0x0a40000002067fae */ /* 0x0007e4000d101d72 */
[----:B---3--:R-:W-:-:S05]  /*10400*/  IADD3 R2, P0, R30, R12, RZ ;  /* 0x0000000c1e027210 */ /* 0x008fca0007f1e0ff */
[----:B----4-:R-:W-:Y:S02]  /*10410*/  IMAD.X R3, RZ, RZ, R33, P0 ;  /* 0x000000ffff037224 */ /* 0x010fe400000e0621 */
[----:B------:R-:W-:Y:S04]  /*10420*/  SHFL.IDX PT, R33, R4, 0x7, 0x181f ;  /* 0x00f81f0004217f89 */ /* 0x000fe800000e0000 */
[----:B------:R5:W-:Y:S02]  /*10430*/  LDGSTS.E.BYPASS.LTC128B.128 [R6+0xac00], desc[UR50][R2.64], !P2 ;  /* 0x0ac0000002067fae */ /* 0x000be4000d101d72 */
[----:B-----5:R-:W-:-:S05]  /*10440*/  IADD3 R2, P0, R30, R11, RZ ;  /* 0x0000000b1e027210 */ /* 0x020fca0007f1e0ff */
[----:B0-----:R-:W-:Y:S02]  /*10450*/  IMAD.X R3, RZ, RZ, R5, P0 ;  /* 0x000000ffff037224 */ /* 0x001fe400000e0605 */
[----:B------:R-:W-:Y:S04]  /*10460*/  SHFL.IDX PT, R5, R18, RZ, 0x181f ;  /* 0x00181fff12057589 */ /* 0x000fe800000e0000 */
[----:B------:R0:W-:Y:S04]  /*10470*/  LDGSTS.E.BYPASS.LTC128B.128 [R6+0xb400], desc[UR50][R2.64], !P2 ;  /* 0x0b40000002067fae */ /* 0x0001e8000d101d72 */
[----:B0-----:R-:W0:Y:S04]  /*10480*/  SHFL.IDX PT, R2, R20, 0x3, 0x181f ;  /* 0x00781f0014027f89 */ /* 0x001e2800000e0000 */
[----:B------:R-:W1:Y:S01]  /*10490*/  SHFL.IDX PT, R3, R4, 0x3, 0x181f ;  /* 0x00781f0004037f89 */ /* 0x000e6200000e0000 */
[----:B0-----:R-:W-:-:S05]  /*104a0*/  IADD3 R2, P0, R30, R2, RZ ;  /* 0x000000021e027210 */ /* 0x001fca0007f1e0ff */
[----:B-1----:R-:W-:-:S05]  /*104b0*/  IMAD.X R3, RZ, RZ, R3, P0 ;  /* 0x000000ffff037224 */ /* 0x002fca00000e0603 */
        /* <DEDUP_REMOVED lines=12> */
[----:B------:R-:W1:Y:S04]  /*10580*/  SHFL.IDX PT, R3, R4, 0x6, 0x181f ;  /* 0x00d81f0004037f89 */ /* 0x000e6800000e0000 */
[----:B------:R-:W2:Y:S04]  /*10590*/  SHFL.IDX PT, R20, R20, 0x7, 0x181f ;  /* 0x00f81f0014147f89 */ /* 0x000ea800000e0000 */
[----:B------:R-:W3:Y:S04]  /*105a0*/  SHFL.IDX PT, R4, R19, RZ, 0x181f ;  /* 0x00181fff13047589 */ /* 0x000ee800000e0000 */
[----:B------:R-:W4:Y:S01]  /*105b0*/  SHFL.IDX PT, R19, R19, 0x1, 0x181f ;  /* 0x00381f0013137f89 */ /* 0x000f2200000e0000 */
[----:B0-----:R-:W-:-:S05]  /*105c0*/  IADD3 R2, P0, R30, R2, RZ ;  /* 0x000000021e027210 */ /* 0x001fca0007f1e0ff */
[----:B-1----:R-:W-:-:S05]  /*105d0*/  IMAD.X R3, RZ, RZ, R3, P0 ;  /* 0x000000ffff037224 */ /* 0x002fca00000e0603 */
[----:B------:R2:W-:Y:S02]  /*105e0*/  LDGSTS.E.BYPASS.LTC128B.128 [R6+0xd400], desc[UR50][R2.64], !P2 ;  /* 0x0d40000002067fae */ /* 0x0005e4000d101d72 */
[----:B--2---:R-:W-:-:S05]  /*105f0*/  IADD3 R2, P0, R30, R20, RZ ;  /* 0x000000141e027210 */ /* 0x004fca0007f1e0ff */
[----:B------:R-:W-:-:S05]  /*10600*/  IMAD.X R3, RZ, RZ, R33, P0 ;  /* 0x000000ffff037224 */ /* 0x000fca00000e0621 */
[----:B------:R0:W-:Y:S02]  /*10610*/  LDGSTS.E.BYPASS.LTC128B.128 [R6+0xdc00], desc[UR50][R2.64], !P2 ;  /* 0x0dc0000002067fae */ /* 0x0001e4000d101d72 */
[----:B0-----:R-:W-:-:S05]  /*10620*/  IADD3 R2, P0, R30, R5, RZ ;  /* 0x000000051e027210 */ /* 0x001fca0007f1e0ff */
[----:B---3--:R-:W-:-:S05]  /*10630*/  IMAD.X R3, RZ, RZ, R4, P0 ;  /* 0x000000ffff037224 */ /* 0x008fca00000e0604 */
[----:B------:R0:W-:Y:S04]  /*10640*/  LDGSTS.E.BYPASS.LTC128B.128 [R6+0xe400], desc[UR50][R2.64], !P2 ;  /* 0x0e40000002067fae */ /* 0x0001e8000d101d72 */
[----:B0---4-:R0:W1:Y:S02]  /*10650*/  SHFL.IDX PT, R2, R18, 0x1, 0x181f ;  /* 0x00381f0012027f89 */ /* 0x01106400000e0000 */
.L_x_7730:
[----:B-1----:R-:W-:-:S05]  /*10660*/  IADD3 R2, P0, R30, R2, RZ ;  /* 0x000000021e027210 */ /* 0x002fca0007f1e0ff */
[----:B------:R-:W-:Y:S01]  /*10670*/  IMAD.X R3, RZ, RZ, R19, P0 ;  /* 0x000000ffff037224 */ /* 0x000fe200000e0613 */
[----:B------:R-:W-:-:S04]  /*10680*/  PLOP3.LUT P0, PT, PT, PT, PT, 0x80, 0x0 ;  /* 0x000000000000781c */ /* 0x000fc80003f0f070 */
[----:B------:R-:W-:Y:S01]  /*10690*/  @!PT LDS RZ, [RZ] ;  /* 0x00000000fffff984 */ /* 0x000fe20000000800 */
[----:B------:R-:W-:Y:S01]  /*106a0*/  @!PT LDS RZ, [RZ] ;  /* 0x00000000fffff984 */ /* 0x000fe20000000800 */
[----:B------:R-:W-:Y:S01]  /*106b0*/  @!PT LDS RZ, [RZ] ;  /* 0x00000000fffff984 */ /* 0x000fe20000000800 */
[----:B------:R1:W-:Y:S01]  /*106c0*/  LDGSTS.E.BYPASS.LTC128B.128 [R6+0xec00], desc[UR50][R2.64], !P2 ;  /* 0x0ec0000002067fae */ /* 0x0003e2000d101d72 */
[----:B------:R-:W-:-:S08]  /*106d0*/  NOP ;  /* 0x0000000000007918 */ /* 0x000fd00000000000 */
.L_x_7591:
        /* <DEDUP_REMOVED lines=11> */
.L_x_7592:
[----:B------:R1:W-:Y:S01]  /*10790*/  SYNCS.ARRIVE.TRANS64.A1T0 RZ, [R0+URZ+0x22870], RZ ;  /* 0x022870ff00ff79a7 */ /* 0x0003e2000810003f */
[----:B------:R-:W-:Y:S05]  /*107a0*/  @!P3 BRA `(.L_x_7593) ;  /* 0x000000000004b947 */ /* 0x000fea0003800000 */
[----:B------:R-:W-:Y:S01]  /*107b0*/  BPT.TRAP 0x1 ;  /* 0x000000040000795c */ /* 0x000fe20000300000 */
.L_x_7593:
[----:B------:R-:W2:Y:S01]  /*107c0*/  SYNCS.PHASECHK.TRANS64.TRYWAIT P0, [R0+URZ+0x22840], R28 ;  /* 0x0228401c000075a7 */ /* 0x000ea2000800017f */
[----:B------:R-:W-:Y:S04]  /*107d0*/  BSSY B0, `(.L_x_7594) ;  /* 0x0000002000007945 */ /* 0x000fe80003800000 */
[----:B--2---:R-:W-:Y:S05]  /*107e0*/  @!P0 BRA `(.L_x_7595) ;  /* 0x0000005400d48947 */ /* 0x004fea0003800000 */
.L_x_7731:
[----:B------:R-:W-:Y:S05]  /*107f0*/  BSYNC B0 ;  /* 0x0000000000007941 */ /* 0x000fea0003800000 */
.L_x_7594:
        /* <DEDUP_REMOVED lines=13> */
[----:B------:R-:W-:Y:S01]  /*108d0*/  IMAD R9, R8, UR5, R9 ;  /* 0x0000000508097c24 */ /* 0x000fe2000f8e0209 */
[----:B---3--:R-:W-:Y:S01]  /*108e0*/  ISETP.GE.AND P2, PT, R30, R11, PT ;  /* 0x0000000b1e00720c */ /* 0x008fe20003f46270 */
        /* <DEDUP_REMOVED lines=17> */
[----:B------:R-:W3:Y:S04]  /*10a00*/  SHFL.IDX PT, R2, R9, RZ, 0x181f ;  /* 0x00181fff09027589 */ /* 0x000ee800000e0000 */
[----:B------:R-:W4:Y:S04]  /*10a10*/  SHFL.IDX PT, R3, R4, RZ, 0x181f ;  /* 0x00181fff04037589 */ /* 0x000f2800000e0000 */
[----:B------:R-:W5:Y:S04]  /*10a20*/  SHFL.IDX PT, R12, R9, 0x1, 0x181f ;  /* 0x00381f00090c7f89 */ /* 0x000f6800000e0000 */
[----:B------:R-:W0:Y:S04]  /*10a30*/  SHFL.IDX PT, R10, R4, 0x1, 0x181f ;  /* 0x00381f00040a7f89 */ /* 0x000e2800000e0000 */
[----:B------:R-:W1:Y:S04]  /*10a40*/  SHFL.IDX PT, R11, R9, 0x2, 0x181f ;  /* 0x00581f00090b7f89 */ /* 0x000e6800000e0000 */
[----:B------:R-:W2:Y:S01]  /*10a50*/  SHFL.IDX PT, R5, R4, 0x2, 0x181f ;  /* 0x00581f0004057f89 */ /* 0x000ea200000e0000 */
[----:B---3--:R-:W-:-:S03]  /*10a60*/  IADD3 R2, P0, R30, R2, RZ ;  /* 0x000000021e027210 */ /* 0x008fc60007f1e0ff */
[----:B------:R-:W-:Y:S02]  /*10a70*/  SHFL.IDX PT, R14, R7, 0x1, 0x181f ;  /* 0x00381f00070e7f89 */ /* 0x000fe400000e0000 */
[----:B----4-:R-:W-:-:S05]  /*10a80*/  IMAD.X R3, RZ, RZ, R3, P0 ;  /* 0x000000ffff037224 */ /* 0x010fca00000e0603 */
[----:B------:R5:W-:Y:S02]  /*10a90*/  LDGSTS.E.BYPASS.LTC128B.128 [R6+0x18400], desc[UR50][R2.64], !P2 ;  /* 0x1840000002067fae */ /* 0x000be4000d101d72 */
[----:B-----5:R-:W-:-:S05]  /*10aa0*/  IADD3 R2, P0, R30, R12, RZ ;  /* 0x0000000c1e027210 */ /* 0x020fca0007f1e0ff */
[----:B0-----:R-:W-:Y:S02]  /*10ab0*/  IMAD.X R3, RZ, RZ, R10, P0 ;  /* 0x000000ffff037224 */ /* 0x001fe400000e060a */
[----:B------:R-:W-:Y:S04]  /*10ac0*/  SHFL.IDX PT, R10, R4, 0x7, 0x181f ;  /* 0x00f81f00040a7f89 */ /* 0x000fe800000e0000 */
[----:B------:R1:W-:Y:S02]  /*10ad0*/  LDGSTS.E.BYPASS.LTC128B.128 [R6+0x18c00], desc[UR50][R2.64], !P2 ;  /* 0x18c0000002067fae */ /* 0x0003e4000d101d72 */
[----:B-1----:R-:W-:-:S05]  /*10ae0*/  IADD3 R2, P0, R30, R11, RZ ;  /* 0x0000000b1e027210 */ /* 0x002fca0007f1e0ff */
[----:B--2---:R-:W-:Y:S02]  /*10af0*/  IMAD.X R3, RZ, RZ, R5, P0 ;  /* 0x000000ffff037224 */ /* 0x004fe400000e0605 */
        /* <DEDUP_REMOVED lines=30> */
[----:B----4-:R0:W-:Y:S03]  /*10ce0*/  LDGSTS.E.BYPASS.LTC128B.128 [R6+0x1c400], desc[UR50][R2.64], !P2 ;  /* 0x1c40000002067fae */ /* 0x0101e6000d101d72 */
.L_x_7753:
[----:B0-----:R-:W-:-:S05]  /*10cf0*/  IADD3 R2, P0, R30, R14, RZ ;  /* 0x0000000e1e027210 */ /* 0x001fca0007f1e0ff */
[----:B------:R-:W-:Y:S01]  /*10d00*/  IMAD.X R3, RZ, RZ, R8, P0 ;  /* 0x000000ffff037224 */ /* 0x000fe200000e0608 */
[----:B------:R-:W-:-:S04]  /*10d10*/  PLOP3.LUT P0, PT, PT, PT, PT, 0x80, 0x0 ;  /* 0x000000000000781c */ /* 0x000fc80003f0f070 */
[----:B------:R-:W-:Y:S01]  /*10d20*/  @!PT LDS RZ, [RZ] ;  /* 0x00000000fffff984 */ /* 0x000fe20000000800 */
[----:B------:R-:W-:Y:S01]  /*10d30*/  @!PT LDS RZ, [RZ] ;  /* 0x00000000fffff984 */ /* 0x000fe20000000800 */
[----:B------:R-:W-:Y:S01]  /*10d40*/  @!PT LDS RZ, [RZ] ;  /* 0x00000000fffff984 */ /* 0x000fe20000000800 */
[----:B------:R0:W-:Y:S01]  /*10d50*/  LDGSTS.E.BYPASS.LTC128B.128 [R6+0x1cc00], desc[UR50][R2.64], !P2 ;  /* 0x1cc0000002067fae */ /* 0x0001e2000d101d72 */
[----:B------:R-:W-:-:S08]  /*10d60*/  NOP ;  /* 0x0000000000007918 */ /* 0x000fd00000000000 */
.L_x_7597:
        /* <DEDUP_REMOVED lines=11> */
.L_x_7598:
[----:B------:R0:W-:Y:S02]  /*10e20*/  SYNCS.ARRIVE.TRANS64.A1T0 RZ, [R0+URZ+0x22830], RZ ;  /* 0x022830ff00ff79a7 */ /* 0x0001e4000810003f */
[----:B0-----:R-:W-:-:S05]  /*10e30*/  IMAD.U32 R0, RZ, RZ, UR45 ;  /* 0x0000002dff007e24 */ /* 0x001fca000f8e00ff */
[----:B------:R-:W-:-:S13]  /*10e40*/  ISETP.NE.AND P0, PT, R0, 0x3, PT ;  /* 0x000000030000780c */ /* 0x000fda0003f05270 */
[----:B------:R-:W-:Y:S05]  /*10e50*/  @!P0 BRA `(.L_x_7599) ;  /* 0x0000000000048947 */ /* 0x000fea0003800000 */
[----:B------:R-:W-:Y:S01]  /*10e60*/  BPT.TRAP 0x1 ;  /* 0x000000040000795c */ /* 0x000fe20000300000 */
.L_x_7599:
[----:B------:R-:W-:Y:S01]  /*10e70*/  LOP3.LUT R3, R23, 0x1, RZ, 0x3c, !PT ;  /* 0x0000000117037812 */ /* 0x000fe200078e3cff */
[----:B------:R-:W-:Y:S01]  /*10e80*/  IMAD R0, R21, 0x8, R16 ;  /* 0x0000000815007824 */ /* 0x000fe200078e0210 */
[----:B------:R-:W-:Y:S02]  /*10e90*/  BSSY B0, `(.L_x_7600) ;  /* 0x0000004000007945 */ /* 0x000fe40003800000 */
[----:B------:R-:W-:-:S04]  /*10ea0*/  SHF.L.U32 R3, R3, 0x1f, RZ ;  /* 0x0000001f03037819 */ /* 0x000fc800000006ff */
[----:B------:R-:W0:Y:S02]  /*10eb0*/  SYNCS.PHASECHK.TRANS64.TRYWAIT P2, [R0+URZ+0x22870], R3 ;  /* 0x02287003000075a7 */ /* 0x000e24000804017f */
[----:B0-----:R-:W-:Y:S05]  /*10ec0*/  @!P2 BRA `(.L_x_7601) ;  /* 0x0000005800e0a947 */ /* 0x001fea0003800000 */
.L_x_7754:
[----:B------:R-:W-:Y:S05]  /*10ed0*/  BSYNC B0 ;  /* 0x0000000000007941 */ /* 0x000fea0003800000 */
.L_x_7600:
[----:B------:R-:W-:-:S05]  /*10ee0*/  IMAD.U32 R2, RZ, RZ, UR44 ;  /* 0x0000002cff027e24 */ /* 0x000fca000f8e00ff */
[----:B------:R-:W-:-:S13]  /*10ef0*/  ISETP.NE.AND P2, PT, R2, 0x3, PT ;  /* 0x000000030200780c */ /* 0x000fda0003f45270 */
[----:B------:R-:W-:Y:S05]  /*10f00*/  @!P2 BRA `(.L_x_7602) ;  /* 0x000000000004a947 */ /* 0x000fea0003800000 */
[----:B------:R-:W-:Y:S01]  /*10f10*/  BPT.TRAP 0x1 ;  /* 0x000000040000795c */ /* 0x000fe20000300000 */
.L_x_7602:
[----:B------:R-:W-:Y:S01]  /*10f20*/  SHF.L.U32 R5, R23, 0x1f, RZ ;  /* 0x0000001f17057819 */ /* 0x000fe200000006ff */
[----:B0-----:R-:W-:-:S03]  /*10f30*/  IMAD R3, R21, 0x5000, RZ ;  /* 0x0000500015037824 */ /* 0x001fc600078e02ff */
[----:B------:R-:W0:Y:S02]  /*10f40*/  SYNCS.PHASECHK.TRANS64.TRYWAIT P2, [R0+URZ+0x22860], R5 ;  /* 0x02286005000075a7 */ /* 0x000e24000804017f */
[----:B0-----:R-:W-:Y:S05]  /*10f50*/  @!P2 BRA `(.L_x_7603) ;  /* 0x0000005800d0a947 */ /* 0x001fea0003800000 */
.L_x_7755:
[----:B------:R-:W2:Y:S04]  /*10f60*/  LDL R13, [R1+0x18] ;  /* 0x00001800010d7983 */ /* 0x000ea80000100800 */
[----:B------:R-:W3:Y:S04]  /*10f70*/  LDL R12, [R1+0x20] ;  /* 0x00002000010c7983 */ /* 0x000ee80000100800 */
[----:B------:R-:W3:Y:S01]  /*10f80*/  LDL R2, [R1+0x10] ;  /* 0x0000100001027983 */ /* 0x000ee20000100800 */
[----:B0-----:R-:W-:Y:S01]  /*10f90*/  LOP3.LUT R5, R3, R22, RZ, 0xfc, !PT ;  /* 0x0000001603057212 */ /* 0x001fe200078efcff */
[----:B------:R-:W-:Y:S05]  /*10fa0*/  WARPSYNC.ALL ;  /* 0x0000000000007948 */ /* 0x000fea0003800000 */
[----:B------:R-:W-:-:S02]  /*10fb0*/  IMAD.IADD R14, R16, 0x1, R5 ;  /* 0x00000001100e7824 */ /* 0x000fc400078e0205 */
[----:B------:R-:W-:-:S03]  /*10fc0*/  IMAD.U32 R20, RZ, RZ, UR44 ;  /* 0x0000002cff147e24 */ /* 0x000fc6000f8e00ff */
[----:B------:R-:W0:Y:S02]  /*10fd0*/  LDSM.16.MT88.4 R4, [R14+0xa400] ;  /* 0x00a400000e04783b */ /* 0x000e240000004200 */
[----:B------:R-:W-:Y:S02]  /*10fe0*/  ISETP.NE.AND P2, PT, R20, 0x3, PT ;  /* 0x000000031400780c */ /* 0x000fe40003f45270 */
[C-C-:B0-----:R-:W-:Y:S02]  /*10ff0*/  PRMT R8, R4.reuse, 0x6420, R5.reuse ;  /* 0x0000642004087816 */ /* 0x141fe40000000005 */
[----:B------:R-:W-:Y:S02]  /*11000*/  PRMT R9, R4, 0x7531, R5 ;  /* 0x0000753104097816 */ /* 0x000fe40000000005 */
[C-C-:B------:R-:W-:Y:S02]  /*11010*/  PRMT R10, R6.reuse, 0x6420, R7.reuse ;  /* 0x00006420060a7816 */ /* 0x140fe40000000007 */
[----:B------:R-:W-:-:S02]  /*11020*/  PRMT R11, R6, 0x7531, R7 ;  /* 0x00007531060b7816 */ /* 0x000fc40000000007 */
[----:B--2---:R-:W-:-:S05]  /*11030*/  IADD3 R18, R16, R13, R3 ;  /* 0x0000000d10127210 */ /* 0x004fca0007ffe003 */
[----:B------:R-:W0:Y:S01]  /*11040*/  LDSM.16.MT88.4 R4, [R18+0xa400] ;  /* 0x00a400001204783b */ /* 0x000e220000004200 */
[----:B---3--:R-:W-:-:S05]  /*11050*/  IADD3 R2, R2, R3, R12 ;  /* 0x0000000302027210 */ /* 0x008fca0007ffe00c */
[----:B------:R-:W-:Y:S01]  /*11060*/  STSM.16.M88.4 [R2], R8 ;  /* 0x0000000802007844 */ /* 0x000fe20000000200 */
        /* <DEDUP_REMOVED lines=32> */
[C---:B------:R-:W-:Y:S01]  /*11270*/  VIADD R9, R3.reuse, 0x3000 ;  /* 0x0000300003097836 */ /* 0x040fe20000000000 */
[C-C-:B------:R-:W-:Y:S01]  /*11280*/  PRMT R14, R10.reuse, 0x6420, R11.reuse ;  /* 0x000064200a0e7816 */ /* 0x140fe2000000000b */
[----:B------:R-:W-:Y:S01]  /*11290*/  VIADD R3, R3, 0x4000 ;  /* 0x0000400003037836 */ /* 0x000fe20000000000 */
[----:B------:R-:W-:Y:S02]  /*112a0*/  PRMT R15, R10, 0x7531, R11 ;  /* 0x000075310a0f7816 */ /* 0x000fe4000000000b */
[-C--:B------:R-:W-:Y:S02]  /*112b0*/  LOP3.LUT R9, R9, R22.reuse, RZ, 0xfc, !PT ;  /* 0x0000001609097212 */ /* 0x080fe400078efcff */
[----:B------:R-:W-:Y:S01]  /*112c0*/  LOP3.LUT R3, R3, R22, RZ, 0xfc, !PT ;  /* 0x0000001603037212 */ /* 0x000fe200078efcff */
[----:B------:R-:W-:Y:S02]  /*112d0*/  STSM.16.M88.4 [R2+0x2800], R12 ;  /* 0x0028000c02007844 */ /* 0x000fe40000000200 */
[----:B------:R-:W-:-:S02]  /*112e0*/  IMAD.IADD R19, R16, 0x1, R9 ;  /* 0x0000000110137824 */ /* 0x000fc400078e0209 */
[----:B------:R-:W-:-:S03]  /*112f0*/  IMAD.IADD R3, R16, 0x1, R3 ;  /* 0x0000000110037824 */ /* 0x000fc600078e0203 */
[----:B------:R-:W0:Y:S02]  /*11300*/  LDSM.16.MT88.4 R8, [R19+0xa400] ;  /* 0x00a400001308783b */ /* 0x000e240000004200 */
[C-C-:B0-----:R-:W-:Y:S02]  /*11310*/  PRMT R4, R8.reuse, 0x6420, R9.reuse ;  /* 0x0000642008047816 */ /* 0x141fe40000000009 */
[----:B------:R-:W-:Y:S02]  /*11320*/  PRMT R5, R8, 0x7531, R9 ;  /* 0x0000753108057816 */ /* 0x000fe40000000009 */
[C-C-:B------:R-:W-:Y:S02]  /*11330*/  PRMT R6, R10.reuse, 0x6420, R11.reuse ;  /* 0x000064200a067816 */ /* 0x140fe4000000000b */
[----:B------:R-:W-:Y:S02]  /*11340*/  PRMT R7, R10, 0x7531, R11 ;  /* 0x000075310a077816 */ /* 0x000fe4000000000b */
[----:B------:R-:W0:Y:S04]  /*11350*/  LDSM.16.MT88.4 R8, [R18+0xd400] ;  /* 0x00d400001208783b */ /* 0x000e280000004200 */
[----:B------:R0:W-:Y:S02]  /*11360*/  STSM.16.M88.4 [R2+0x3000], R4 ;  /* 0x0030000402007844 */ /* 0x0001e40000000200 */
[----:B0-----:R-:W-:-:S02]  /*11370*/  PRMT R4, R8, 0x6420, R9 ;  /* 0x0000642008047816 */ /* 0x001fc40000000009 */
[----:B------:R-:W-:Y:S02]  /*11380*/  PRMT R5, R8, 0x7531, R9 ;  /* 0x0000753108057816 */ /* 0x000fe40000000009 */
[C-C-:B------:R-:W-:Y:S02]  /*11390*/  PRMT R6, R10.reuse, 0x6420, R11.reuse ;  /* 0x000064200a067816 */ /* 0x140fe4000000000b */
[----:B------:R-:W-:-:S05]  /*113a0*/  PRMT R7, R10, 0x7531, R11 ;  /* 0x000075310a077816 */ /* 0x000fca000000000b */
        /* <DEDUP_REMOVED lines=21> */
.L_x_7604:
[----:B-1----:R1:W-:Y:S01]  /*11500*/  SYNCS.ARRIVE.TRANS64.A1T0 RZ, [R0+URZ+0x22850], RZ ;  /* 0x022850ff00ff79a7 */ /* 0x0023e2000810003f */
[----:B------:R-:W-:Y:S06]  /*11510*/  BAR.SYNC.DEFER_BLOCKING 0x2, 0x80 ;  /* 0x0082000000007b1d */ /* 0x000fec0000010000 */
[----:B------:R-:W-:Y:S05]  /*11520*/  @!P0 BRA `(.L_x_7605) ;  /* 0x0000000000048947 */ /* 0x000fea0003800000 */
[----:B------:R-:W-:Y:S01]  /*11530*/  BPT.TRAP 0x1 ;  /* 0x000000040000795c */ /* 0x000fe20000300000 */
.L_x_7605:
[----:B0-----:R-:W2:Y:S01]  /*11540*/  LDL R2, [R1+0x14] ;  /* 0x0000140001027983 */ /* 0x001ea20000100800 */
[----:B-1----:R-:W-:Y:S02]  /*11550*/  VIADD R0, R0, 0x22880 ;  /* 0x0002288000007836 */ /* 0x002fe40000000000 */
[----:B------:R-:W-:Y:S02]  /*11560*/  IMAD.MOV.U32 R21, RZ, RZ, R31 ;  /* 0x000000ffff157224 */ /* 0x000fe400078e001f */
[----:B------:R-:W-:Y:S01]  /*11570*/  IMAD.MOV.U32 R23, RZ, RZ, R35 ;  /* 0x000000ffff177224 */ /* 0x000fe200078e0023 */
[----:B--2---:R-:W-:-:S04]  /*11580*/  PRMT R0, R2, 0x654, R0 ;  /* 0x0000065402007816 */ /* 0x004fc80000000000 */
[----:B------:R1:W-:Y:S01]  /*11590*/  SYNCS.ARRIVE.TRANS64.RED.A1T0 RZ, [R0+URZ], RZ ;  /* 0x000000ff00ff79a7 */ /* 0x0003e2000810043f */
[----:B------:R-:W-:Y:S05]  /*115a0*/  @P1 BRA `(.L_x_7606) ;  /* 0xffffffe400b81947 */ /* 0x000fea000383ffff */
.L_x_7586:
[----:B-1----:R-:W1:Y:S01]  /*115b0*/  S2R R0, SR_TID.X ;  /* 0x0000000000007919 */ /* 0x002e620000002100 */
[----:B------:R-:W-:Y:S01]  /*115c0*/  BSSY B0, `(.L_x_7607) ;  /* 0x0000013000007945 */ /* 0x000fe20003800000 */
[----:B-1----:R-:W-:Y:S01]  /*115d0*/  LOP3.LUT R2, R0, 0x7f, RZ, 0xc0, !PT ;  /* 0x0000007f00027812 */ /* 0x002fe200078ec0ff */
[----:B------:R-:W-:-:S03]  /*115e0*/  IMAD.U32 R0, RZ, RZ, UR45 ;  /* 0x0000002dff007e24 */ /* 0x000fc6000f8e00ff */
[----:B------:R-:W-:Y:S02]  /*115f0*/  ISETP.NE.AND P1, PT, R2, RZ, PT ;  /* 0x000000ff0200720c */ /* 0x000fe40003f25270 */
[----:B------:R-:W-:-:S11]  /*11600*/  ISETP.NE.AND P0, PT, R0, 0x3, PT ;  /* 0x000000030000780c */ /* 0x000fd60003f05270 */
[----:B------:R-:W-:Y:S05]  /*11610*/  @P1 BRA `(.L_x_7608) ;  /* 0x0000000000341947 */ /* 0x000fea0003800000 */
[----:B------:R-:W1:Y:S01]  /*11620*/  S2R R5, SR_LANEID ;  /* 0x0000000000057919 */ /* 0x000e620000000000 */
[----:B------:R-:W-:Y:S01]  /*11630*/  VOTEU.ANY UR4, UPT, PT ;  /* 0x0000000000047886 */ /* 0x000fe200038e0100 */
[----:B0-----:R-:W0:Y:S01]  /*11640*/  LDC.64 R2, c[0x0][0xc60] ;  /* 0x00031800ff027b82 */ /* 0x001e220000000a00 */
[----:B------:R-:W1:Y:S02]  /*11650*/  FLO.U32 R0, UR4 ;  /* 0x0000000400007d00 */ /* 0x000e6400080e0000 */
[----:B-1----:R-:W-:-:S06]  /*11660*/  ISETP.EQ.U32.AND P1, PT, R0, R5, PT ;  /* 0x000000050000720c */ /* 0x002fcc0003f22070 */
[----:B------:R-:W0:Y:S07]  /*11670*/  POPC R5, UR4 ;  /* 0x0000000400057d09 */ /* 0x000e2e0008000000 */
[----:B0-----:R-:W2:Y:S01]  /*11680*/  @P1 ATOMG.E.ADD.STRONG.GPU PT, R3, desc[UR50][R2.64], R5 ;  /* 0x00000005020319a8 */ /* 0x001ea200081ee1f2 */
[----:B------:R-:W0:Y:S02]  /*11690*/  S2R R4, SR_LTMASK ;  /* 0x0000000000047919 */ /* 0x000e240000003900 */
[----:B0-----:R-:W-:-:S04]  /*116a0*/  LOP3.LUT R4, R4, UR4, RZ, 0xc0, !PT ;  /* 0x0000000404047c12 */ /* 0x001fc8000f8ec0ff */
[----:B------:R-:W0:Y:S01]  /*116b0*/  POPC R7, R4 ;  /* 0x0000000400077309 */ /* 0x000e220000000000 */
[----:B--2---:R-:W0:Y:S02]  /*116c0*/  SHFL.IDX PT, R0, R3, R0, 0x1f ;  /* 0x00001f0003007589 */ /* 0x004e2400000e0000 */
[----:B0-----:R-:W-:-:S05]  /*116d0*/  IADD3 R0, R0, UR46, R7 ;  /* 0x0000002e00007c10 */ /* 0x001fca000fffe007 */
[----:B------:R1:W-:Y:S02]  /*116e0*/  STL [R1], R0 ;  /* 0x0000000001007387 */ /* 0x0003e40000100800 */
.L_x_7608:
[----:B------:R-:W-:Y:S05]  /*116f0*/  BSYNC B0 ;  /* 0x0000000000007941 */ /* 0x000fea0003800000 */
.L_x_7607:
[----:B------:R-:W-:Y:S05]  /*11700*/  @!P0 BRA `(.L_x_7609) ;  /* 0x0000000000048947 */ /* 0x000fea0003800000 */
[----:B------:R-:W-:Y:S01]  /*11710*/  BPT.TRAP 0x1 ;  /* 0x000000040000795c */ /* 0x000fe20000300000 */
.L_x_7609:
[----:B0-----:R-:W-:Y:S01]  /*11720*/  LOP3.LUT R3, R35, 0x1, RZ, 0x3c, !PT ;  /* 0x0000000123037812 */ /* 0x001fe200078e3cff */
[----:B------:R-:W-:Y:S01]  /*11730*/  IMAD R2, R31, 0x8, R16 ;  /* 0x000000081f027824 */ /* 0x000fe200078e0210 */
[----:B------:R-:W-:Y:S02]  /*11740*/  BSSY B0, `(.L_x_7610) ;  /* 0x0000004000007945 */ /* 0x000fe40003800000 */
[----:B------:R-:W-:-:S04]  /*11750*/  SHF.L.U32 R3, R3, 0x1f, RZ ;  /* 0x0000001f03037819 */ /* 0x000fc800000006ff */
[----:B------:R-:W0:Y:S02]  /*11760*/  SYNCS.PHASECHK.TRANS64.TRYWAIT P1, [R2+URZ+0x22870], R3 ;  /* 0x02287003020075a7 */ /* 0x000e24000802017f */
[----:B0-----:R-:W-:Y:S05]  /*11770*/  @!P1 BRA `(.L_x_7611) ;  /* 0x0000005000dc9947 */ /* 0x001fea0003800000 */
.L_x_7756:
[----:B------:R-:W-:Y:S05]  /*11780*/  BSYNC B0 ;  /* 0x0000000000007941 */ /* 0x000fea0003800000 */
.L_x_7610:
[----:B-1----:R-:W-:-:S05]  /*11790*/  IMAD.U32 R0, RZ, RZ, UR44 ;  /* 0x0000002cff007e24 */ /* 0x002fca000f8e00ff */
[----:B------:R-:W-:-:S13]  /*117a0*/  ISETP.NE.AND P1, PT, R0, 0x3, PT ;  /* 0x000000030000780c */ /* 0x000fda0003f25270 */
[----:B------:R-:W-:Y:S05]  /*117b0*/  @!P1 BRA `(.L_x_7612) ;  /* 0x0000000000049947 */ /* 0x000fea0003800000 */
[----:B------:R-:W-:Y:S01]  /*117c0*/  BPT.TRAP 0x1 ;  /* 0x000000040000795c */ /* 0x000fe20000300000 */
.L_x_7612:
[----:B0-----:R-:W-:-:S04]  /*117d0*/  SHF.L.U32 R3, R35, 0x1f, RZ ;  /* 0x0000001f23037819 */ /* 0x001fc800000006ff */
[----:B------:R-:W0:Y:S02]  /*117e0*/  SYNCS.PHASECHK.TRANS64.TRYWAIT P1, [R2+URZ+0x22860], R3 ;  /* 0x02286003020075a7 */ /* 0x000e24000802017f */
[----:B0-----:R-:W-:Y:S05]  /*117f0*/  @!P1 BRA `(.L_x_7613) ;  /* 0x0000005000d09947 */ /* 0x001fea0003800000 */
.L_x_7757:
[----:B------:R-:W2:Y:S04]  /*11800*/  LDL R4, [R1+0x18] ;  /* 0x0000180001047983 */ /* 0x000ea80000100800 */
[----:B------:R-:W3:Y:S04]  /*11810*/  LDL R18, [R1+0x20] ;  /* 0x0000200001127983 */ /* 0x000ee80000100800 */
[----:B------:R-:W3:Y:S01]  /*11820*/  LDL.LU R0, [R1+0x10] ;  /* 0x0000100001007983 */ /* 0x000ee20000300800 */
[----:B------:R-:W-:Y:S01]  /*11830*/  IMAD R17, R31, 0x5000, RZ ;  /* 0x000050001f117824 */ /* 0x000fe200078e02ff */
[----:B------:R-:W-:Y:S05]  /*11840*/  WARPSYNC.ALL ;  /* 0x0000000000007948 */ /* 0x000fea0003800000 */
[----:B0-----:R-:W-:Y:S01]  /*11850*/  LOP3.LUT R3, R17, R22, RZ, 0xfc, !PT ;  /* 0x0000001611037212 */ /* 0x001fe200078efcff */
[----:B------:R-:W-:-:S04]  /*11860*/  IMAD.U32 R19, RZ, RZ, UR44 ;  /* 0x0000002cff137e24 */ /* 0x000fc8000f8e00ff */
[----:B------:R-:W-:Y:S01]  /*11870*/  IMAD.IADD R10, R16, 0x1, R3 ;  /* 0x00000001100a7824 */ /* 0x000fe200078e0203 */
[----:B------:R-:W-:-:S05]  /*11880*/  ISETP.NE.AND P1, PT, R19, 0x3, PT ;  /* 0x000000031300780c */ /* 0x000fca0003f25270 */
[----:B------:R-:W0:Y:S02]  /*11890*/  LDSM.16.MT88.4 R8, [R10+0xa400] ;  /* 0x00a400000a08783b */ /* 0x000e240000004200 */
[C-C-:B0-----:R-:W-:Y:S02]  /*118a0*/  PRMT R12, R8.reuse, 0x6420, R9.reuse ;  /* 0x00006420080c7816 */ /* 0x141fe40000000009 */
[----:B------:R-:W-:Y:S02]  /*118b0*/  PRMT R13, R8, 0x7531, R9 ;  /* 0x00007531080d7816 */ /* 0x000fe40000000009 */
[C-C-:B------:R-:W-:Y:S02]  /*118c0*/  PRMT R14, R10.reuse, 0x6420, R11.reuse ;  /* 0x000064200a0e7816 */ /* 0x140fe4000000000b */
[----:B------:R-:W-:Y:S02]  /*118d0*/  PRMT R15, R10, 0x7531, R11 ;  /* 0x000075310a0f7816 */ /* 0x000fe4000000000b */
        /* <DEDUP_REMOVED lines=11> */
[----:B------:R-:W-:Y:S02]  /*11990*/  IMAD.IADD R18, R16, 0x1, R5 ;  /* 0x0000000110127824 */ /* 0x000fe400078e0205 */
[----:B------:R-:W-:Y:S04]  /*119a0*/  LDSM.16.MT88.4 R4, [R3+0xb400] ;  /* 0x00b400000304783b */ /* 0x000fe80000004200 */
[----:B------:R-:W0:Y:S02]  /*119b0*/  LDSM.16.MT88.4 R8, [R18+0xa400] ;  /* 0x00a400001208783b */ /* 0x000e240000004200 */
[----:B0-----:R-:W-:-:S02]  /*119c0*/  PRMT R12, R8, 0x6420, R9 ;  /* 0x00006420080c7816 */ /* 0x001fc40000000009 */
[----:B------:R-:W-:Y:S02]  /*119d0*/  PRMT R13, R8, 0x7531, R9 ;  /* 0x00007531080d7816 */ /* 0x000fe40000000009 */
[C-C-:B------:R-:W-:Y:S02]  /*119e0*/  PRMT R8, R4.reuse, 0x6420, R5.reuse ;  /* 0x0000642004087816 */ /* 0x140fe40000000005 */
[----:B------:R-:W-:Y:S01]  /*119f0*/  PRMT R9, R4, 0x7531, R5 ;  /* 0x0000753104097816 */ /* 0x000fe20000000005 */
[----:B------:R-:W-:Y:S01]  /*11a00*/  VIADD R5, R17, 0x2000 ;  /* 0x0000200011057836 */ /* 0x000fe20000000000 */
[C-C-:B------:R-:W-:Y:S02]  /*11a10*/  PRMT R14, R10.reuse, 0x6420, R11.reuse ;  /* 0x000064200a0e7816 */ /* 0x140fe4000000000b */
[----:B------:R-:W-:Y:S02]  /*11a20*/  PRMT R15, R10, 0x7531, R11 ;  /* 0x000075310a0f7816 */ /* 0x000fe4000000000b */
[----:B------:R-:W-:-:S02]  /*11a30*/  LOP3.LUT R5, R5, R22, RZ, 0xfc, !PT ;  /* 0x0000001605057212 */ /* 0x000fc400078efcff */
        /* <DEDUP_REMOVED lines=11> */
[C---:B------:R-:W-:Y:S01]  /*11af0*/  VIADD R5, R17.reuse, 0x3000 ;  /* 0x0000300011057836 */ /* 0x040fe20000000000 */
[C-C-:B------:R-:W-:Y:S01]  /*11b00*/  PRMT R14, R10.reuse, 0x6420, R11.reuse ;  /* 0x000064200a0e7816 */ /* 0x140fe2000000000b */
[----:B------:R-:W-:Y:S01]  /*11b10*/  VIADD R17, R17, 0x4000 ;  /* 0x0000400011117836 */ /* 0x000fe20000000000 */
[----:B------:R-:W-:Y:S02]  /*11b20*/  PRMT R15, R10, 0x7531, R11 ;  /* 0x000075310a0f7816 */ /* 0x000fe4000000000b */
[-C--:B------:R-:W-:Y:S02]  /*11b30*/  LOP3.LUT R5, R5, R22.reuse, RZ, 0xfc, !PT ;  /* 0x0000001605057212 */ /* 0x080fe400078efcff */
[C-C-:B------:R-:W-:Y:S01]  /*11b40*/  PRMT R10, R6.reuse, 0x6420, R7.reuse ;  /* 0x00006420060a7816 */ /* 0x140fe20000000007 */
[----:B------:R-:W-:Y:S01]  /*11b50*/  STSM.16.M88.4 [R0+0x2000], R12 ;  /* 0x0020000c00007844 */ /* 0x000fe20000000200 */
[----:B------:R-:W-:Y:S01]  /*11b60*/  PRMT R11, R6, 0x7531, R7 ;  /* 0x00007531060b7816 */ /* 0x000fe20000000007 */
[----:B------:R-:W-:Y:S01]  /*11b70*/  IMAD.IADD R18, R16, 0x1, R5 ;  /* 0x0000000110127824 */ /* 0x000fe200078e0205 */
[----:B------:R-:W-:-:S03]  /*11b80*/  LOP3.LUT R17, R17, R22, RZ, 0xfc, !PT ;  /* 0x0000001611117212 */ /* 0x000fc600078efcff */
[----:B------:R-:W-:Y:S02]  /*11b90*/  STSM.16.M88.4 [R0+0x2800], R8 ;  /* 0x0028000800007844 */ /* 0x000fe40000000200 */
[----:B------:R-:W-:Y:S02]  /*11ba0*/  IMAD.IADD R17, R16, 0x1, R17 ;  /* 0x0000000110117824 */ /* 0x000fe400078e0211 */
        /* <DEDUP_REMOVED lines=32> */
.L_x_7614:
[----:B-1----:R1:W-:Y:S01]  /*11db0*/  SYNCS.ARRIVE.TRANS64.A1T0 RZ, [R2+URZ+0x22850], RZ ;  /* 0x022850ff02ff79a7 */ /* 0x0023e2000810003f */
[----:B------:R-:W-:Y:S06]  /*11dc0*/  BAR.SYNC.DEFER_BLOCKING 0x2, 0x80 ;  /* 0x0082000000007b1d */ /* 0x000fec0000010000 */
[----:B------:R-:W-:Y:S05]  /*11dd0*/  @!P0 BRA `(.L_x_7615) ;  /* 0x0000000000048947 */ /* 0x000fea0003800000 */
[----:B------:R-:W-:Y:S01]  /*11de0*/  BPT.TRAP 0x1 ;  /* 0x000000040000795c */ /* 0x000fe20000300000 */
.L_x_7615:
[----:B0-----:R-:W2:Y:S01]  /*11df0*/  LDL R0, [R1+0x14] ;  /* 0x0000140001007983 */ /* 0x001ea20000100800 */
[----:B-1----:R-:W-:Y:S02]  /*11e00*/  VIADD R2, R2, 0x22880 ;  /* 0x0002288002027836 */ /* 0x002fe40000000000 */
[----:B------:R-:W-:-:S05]  /*11e10*/  VIADD R31, R31, 0x1 ;  /* 0x000000011f1f7836 */ /* 0x000fca0000000000 */
[----:B------:R-:W-:-:S04]  /*11e20*/  ISETP.NE.AND P0, PT, R31, 0x2, PT ;  /* 0x000000021f00780c */ /* 0x000fc80003f05270 */
[----:B------:R-:W-:Y:S02]  /*11e30*/  SEL R31, R31, RZ, P0 ;  /* 0x000000ff1f1f7207 */ /* 0x000fe40000000000 */
[----:B--2---:R-:W-:Y:S02]  /*11e40*/  PRMT R2, R0, 0x654, R2 ;  /* 0x0000065400027816 */ /* 0x004fe40000000002 */
[----:B------:R-:W-:Y:S02]  /*11e50*/  SEL R0, RZ, 0x1, P0 ;  /* 0x00000001ff007807 */ /* 0x000fe40000000000 */
[----:B------:R1:W-:Y:S02]  /*11e60*/  SYNCS.ARRIVE.TRANS64.RED.A1T0 RZ, [R2+URZ], RZ ;  /* 0x000000ff02ff79a7 */ /* 0x0003e4000810043f */
[----:B------:R-:W-:-:S07]  /*11e70*/  LOP3.LUT R35, R35, R0, RZ, 0x3c, !PT ;  /* 0x0000000023237212 */ /* 0x000fce00078e3cff */
.L_x_7558:
[----:B------:R-:W-:Y:S05]  /*11e80*/  BSYNC B7 ;  /* 0x0000000000077941 */ /* 0x000fea0003800000 */
.L_x_7556:
[----:B------:R-:W-:-:S13]  /*11e90*/  LOP3.LUT P0, RZ, R24, 0x400, RZ, 0xc0, !PT ;  /* 0x0000040018ff7812 */ /* 0x000fda000780c0ff */
[----:B------:R-:W-:Y:S05]  /*11ea0*/  @!P0 BRA `(.L_x_7616) ;  /* 0x0000000000348947 */ /* 0x000fea0003800000 */
[----:B------:R-:W0:Y:S08]  /*11eb0*/  S2UR UR4, SR_CgaCtaId ;  /* 0x00000000000479c3 */ /* 0x000e300000008800 */
[----:B------:R-:W-:Y:S01]  /*11ec0*/  BAR.SYNC.DEFER_BLOCKING 0x5, 0x180 ;  /* 0x0146000000007b1d */ /* 0x000fe20000010000 */
[----:B------:R-:W-:Y:S01]  /*11ed0*/  MOV R16, 0x400 ;  /* 0x0000040000107802 */ /* 0x000fe20000000f00 */
[----:B0-----:R-:W-:-:S05]  /*11ee0*/  IMAD.U32 R0, RZ, RZ, UR4 ;  /* 0x00000004ff007e24 */ /* 0x001fca000f8e00ff */
        /* <DEDUP_REMOVED lines=9> */
.L_x_7616:
[----:B-1----:R-:W1:Y:S01]  /*11f80*/  S2R R2, SR_TID.X ;  /* 0x0000000000027919 */ /* 0x002e620000002100 */
[----:B------:R-:W-:Y:S01]  /*11f90*/  ULDC UR4, c[0x0][0xc3c] ;  /* 0x00030f0000047ab9 */ /* 0x000fe20000000800 */
[----:B0-----:R-:W2:Y:S01]  /*11fa0*/  LDL.LU R0, [R1] ;  /* 0x0000000001007983 */ /* 0x001ea20000300800 */
[----:B------:R-:W-:Y:S01]  /*11fb0*/  IMAD.MOV.U32 R6, RZ, RZ, RZ ;  /* 0x000000ffff067224 */ /* 0x000fe200078e00ff */
[----:B-1----:R-:W-:-:S04]  /*11fc0*/  LOP3.LUT R9, R2, 0x1f, RZ, 0xc0, !PT ;  /* 0x0000001f02097812 */ /* 0x002fc800078ec0ff */
[C---:B------:R-:W-:Y:S01]  /*11fd0*/  ISETP.NE.AND P0, PT, R9.reuse, 0x1f, PT ;  /* 0x0000001f0900780c */ /* 0x040fe20003f05270 */
[----:B------:R-:W-:-:S05]  /*11fe0*/  VIADD R7, R9, UR40 ;  /* 0x0000002809077c36 */ /* 0x000fca0008000000 */
[----:B------:R-:W-:Y:S01]  /*11ff0*/  ISETP.GE.OR P1, PT, R7, UR4, !P0 ;  /* 0x0000000407007c0c */ /* 0x000fe2000c726670 */
[----:B------:R-:W-:-:S12]  /*12000*/  ULDC UR4, c[0x0][0xc3c] ;  /* 0x00030f0000047ab9 */ /* 0x000fd80000000800 */
[----:B------:R-:W0:Y:S08]  /*12010*/  @!P1 LDC.64 R2, c[0x0][0xc80] ;  /* 0x00032000ff029b82 */ /* 0x000e300000000a00 */
[----:B------:R-:W1:Y:S01]  /*12020*/  @!P1 LDC.64 R4, c[0x0][0xc78] ;  /* 0x00031e00ff049b82 */ /* 0x000e620000000a00 */
[----:B0-----:R-:W-:-:S05]  /*12030*/  @!P1 IMAD.WIDE R2, R7, 0x4, R2 ;  /* 0x0000000407029825 */ /* 0x001fca00078e0202 */
[----:B------:R1:W3:Y:S02]  /*12040*/  @!P1 LDG.E R6, desc[UR50][R2.64] ;  /* 0x0000003202069981 */ /* 0x0002e4000c1e1900 */
[----:B-1----:R-:W-:-:S04]  /*12050*/  @!P1 IMAD.WIDE R2, R7, 0x4, R4 ;  /* 0x0000000407029825 */ /* 0x002fc800078e0204 */
[----:B------:R-:W-:-:S06]  /*12060*/  IMAD.MOV.U32 R5, RZ, RZ, RZ ;  /* 0x000000ffff057224 */ /* 0x000fcc00078e00ff */
[----:B------:R-:W3:Y:S01]  /*12070*/  @!P1 LDG.E R5, desc[UR50][R2.64] ;  /* 0x0000003202059981 */ /* 0x000ee2000c1e1900 */
[C---:B------:R-:W-:Y:S02]  /*12080*/  ISETP.NE.AND P1, PT, R9.reuse, RZ, PT ;  /* 0x000000ff0900720c */ /* 0x040fe40003f25270 */
[C---:B------:R-:W-:Y:S02]  /*12090*/  ISETP.GE.U32.AND P2, PT, R9.reuse, 0x2, PT ;  /* 0x000000020900780c */ /* 0x040fe40003f46070 */
[C---:B------:R-:W-:Y:S02]  /*120a0*/  ISETP.GE.U32.AND P3, PT, R9.reuse, 0x4, PT ;  /* 0x000000040900780c */ /* 0x040fe40003f66070 */
[C---:B------:R-:W-:Y:S02]  /*120b0*/  ISETP.GE.U32.AND P4, PT, R9.reuse, 0x8, PT ;  /* 0x000000080900780c */ /* 0x040fe40003f86070 */
[----:B------:R-:W-:Y:S01]  /*120c0*/  ISETP.GE.U32.AND P5, PT, R9, 0x10, PT ;  /* 0x000000100900780c */ /* 0x000fe20003fa6070 */
[----:B--2---:R-:W-:-:S02]  /*120d0*/  IMAD.MOV.U32 R10, RZ, RZ, R0 ;  /* 0x000000ffff0a7224 */ /* 0x004fc400078e0000 */
        /* <DEDUP_REMOVED lines=13> */
[----:B------:R-:W0:Y:S04]  /*121b0*/  SHFL.UP PT, R2, R7, 0x10, RZ ;  /* 0x0600000007027989 */ /* 0x000e2800000e00ff */
[----:B------:R-:W-:Y:S01]  /*121c0*/  SHFL.IDX PT, R11, R10, 0x1, 0x1f ;  /* 0x00201f000a0b7f89 */ /* 0x000fe200000e0000 */
[----:B0-----:R-:W-:-:S05]  /*121d0*/  SEL R2, R2, RZ, P5 ;  /* 0x000000ff02027207 */ /* 0x001fca0002800000 */
[----:B------:R-:W-:Y:S02]  /*121e0*/  IMAD.IADD R3, R7, 0x1, R2 ;  /* 0x0000000107037824 */ /* 0x000fe400078e0202 */
[----:B------:R-:W0:Y:S03]  /*121f0*/  LDC R2, c[0x0][0xc38] ;  /* 0x00030e00ff027b82 */ /* 0x000e260000000800 */
[----:B------:R-:W0:Y:S04]  /*12200*/  SHFL.IDX PT, R9, R3, 0x1f, 0x1f ;  /* 0x03e01f0003097f89 */ /* 0x000e2800000e0000 */
[----:B------:R-:W1:Y:S01]  /*12210*/  SHFL.IDX PT, R0, R10, RZ, 0x1f ;  /* 0x00001fff0a007589 */ /* 0x000e6200000e0000 */
[----:B0-----:R-:W-:-:S04]  /*12220*/  IMAD R4, R9, R2, RZ ;  /* 0x0000000209047224 */ /* 0x001fc800078e02ff */
[----:B------:R-:W-:-:S05]  /*12230*/  IMAD.IADD R9, R11, 0x1, R4 ;  /* 0x000000010b097824 */ /* 0x000fca00078e0204 */
[----:B-1----:R-:W-:Y:S01]  /*12240*/  ISETP.GT.AND P6, PT, R9, R0, PT ;  /* 0x000000000900720c */ /* 0x002fe20003fc4270 */
[----:B------:R-:W-:-:S12]  /*12250*/  IMAD.MOV.U32 R7, RZ, RZ, RZ ;  /* 0x000000ffff077224 */ /* 0x000fd800078e00ff */
[----:B------:R-:W-:Y:S05]  /*12260*/  @P6 BRA `(.L_x_7618) ;  /* 0x0000000000986947 */ /* 0x000fea0003800000 */
.L_x_7620:
[----:B------:R-:W-:-:S04]  /*12270*/  UIADD3 UR40, UR40, 0x1f, URZ ;  /* 0x0000001f28287890 */ /* 0x000fc8000fffe03f */
[----:B------:R-:W-:-:S06]  /*12280*/  UISETP.GE.AND UP0, UPT, UR40, UR4, UPT ;  /* 0x000000042800728c */ /* 0x000fcc000bf06270 */
[----:B------:R-:W-:-:S13]  /*12290*/  PLOP3.LUT P6, PT, PT, PT, UP0, 0x40, 0x0 ;  /* 0x000000000000781c */ /* 0x000fda0003fce808 */
[----:B------:R-:W-:Y:S05]  /*122a0*/  @!P6 BRA `(.L_x_7619) ;  /* 0x0000000400bce947 */ /* 0x000fea0003800000 */
[----:B------:R-:W0:Y:S01]  /*122b0*/  S2R R2, SR_TID.X ;  /* 0x0000000000027919 */ /* 0x000e220000002100 */
[----:B------:R-:W-:Y:S01]  /*122c0*/  IMAD.MOV.U32 R6, RZ, RZ, RZ ;  /* 0x000000ffff067224 */ /* 0x000fe200078e00ff */
[----:B0-----:R-:W-:-:S05]  /*122d0*/  LOP3.LUT R2, R2, 0x1f, RZ, 0xc0, !PT ;  /* 0x0000001f02027812 */ /* 0x001fca00078ec0ff */
[----:B------:R-:W-:-:S05]  /*122e0*/  VIADD R11, R2, UR40 ;  /* 0x00000028020b7c36 */ /* 0x000fca0008000000 */
        /* <DEDUP_REMOVED lines=30> */
.L_x_7618:
        /* <DEDUP_REMOVED lines=19> */
.L_x_7621:
[----:B--2---:R-:W-:Y:S01]  /*12600*/  IMAD R11, R7, R2, R10 ;  /* 0x00000002070b7224 */ /* 0x004fe200078e020a */
[----:B------:R-:W-:Y:S01]  /*12610*/  IABS R7, R5 ;  /* 0x0000000500077213 */ /* 0x000fe20000000000 */
[--C-:B01----:R-:W-:Y:S01]  /*12620*/  IMAD.MOV R3, RZ, RZ, -R9.reuse ;  /* 0x000000ffff037224 */ /* 0x103fe200078e0a09 */
[----:B------:R-:W-:Y:S01]  /*12630*/  UIADD3 UR40, UR4, UR40, URZ ;  /* 0x0000002804287290 */ /* 0x000fe2000fffe03f */
[----:B------:R-:W-:Y:S01]  /*12640*/  IMAD.MOV.U32 R2, RZ, RZ, RZ ;  /* 0x000000ffff027224 */ /* 0x000fe200078e00ff */
[----:B------:R-:W0:Y:S01]  /*12650*/  I2F.RP R8, R7 ;  /* 0x0000000700087306 */ /* 0x000e220000209400 */
[----:B------:R-:W-:Y:S01]  /*12660*/  IMAD R10, R3, R4, RZ ;  /* 0x00000004030a7224 */ /* 0x000fe200078e02ff */
[----:B------:R1:W-:Y:S01]  /*12670*/  STL [R1], R11 ;  /* 0x0000000b01007387 */ /* 0x0003e20000100800 */
[----:B------:R-:W-:Y:S02]  /*12680*/  IMAD.MOV.U32 R3, RZ, RZ, R9 ;  /* 0x000000ffff037224 */ /* 0x000fe400078e0009 */
[----:B------:R-:W-:-:S04]  /*12690*/  IMAD.HI.U32 R2, R9, R10, R2 ;  /* 0x0000000a09027227 */ /* 0x000fc800078e0002 */
[----:B------:R-:W-:Y:S01]  /*126a0*/  IMAD.IADD R9, R0, 0x1, -R11 ;  /* 0x0000000100097824 */ /* 0x000fe200078e0a0b */
[----:B------:R-:W-:Y:S01]  /*126b0*/  IABS R0, R6 ;  /* 0x0000000600007213 */ /* 0x000fe20000000000 */
[----:B0-----:R-:W0:Y:S03]  /*126c0*/  MUFU.RCP R8, R8 ;  /* 0x0000000800087308 */ /* 0x001e260000001000 */
[----:B-1----:R-:W-:Y:S01]  /*126d0*/  IABS R11, R9 ;  /* 0x00000009000b7213 */ /* 0x002fe20000000000 */
[----:B------:R-:W-:-:S04]  /*126e0*/  IMAD.MOV R3, RZ, RZ, -R0 ;  /* 0x000000ffff037224 */ /* 0x000fc800078e0a00 */
[----:B------:R-:W-:-:S04]  /*126f0*/  IMAD.HI.U32 R0, R2, R11, RZ ;  /* 0x0000000b02007227 */ /* 0x000fc800078e00ff */
[----:B------:R-:W-:-:S05]  /*12700*/  IMAD R11, R0, R3, R11 ;  /* 0x00000003000b7224 */ /* 0x000fca00078e020b */
        /* <DEDUP_REMOVED lines=8> */
[----:B------:R-:W-:Y:S02]  /*12790*/  IMAD R11, R2, R7, RZ ;  /* 0x00000007020b7224 */ /* 0x000fe400078e02ff */
[----:B------:R-:W-:-:S06]  /*127a0*/  IMAD.MOV.U32 R2, RZ, RZ, RZ ;  /* 0x000000ffff027224 */ /* 0x000fcc00078e00ff */
[----:B------:R-:W-:Y:S02]  /*127b0*/  @P0 VIADD R0, R0, 0x1 ;  /* 0x0000000100000836 */ /* 0x000fe40000000000 */
[----:B------:R-:W-:Y:S01]  /*127c0*/  IMAD.HI.U32 R4, R3, R11, R2 ;  /* 0x0000000b03047227 */ /* 0x000fe200078e0002 */
[----:B------:R-:W-:-:S04]  /*127d0*/  LOP3.LUT R2, R9, R6, RZ, 0x3c, !PT ;  /* 0x0000000609027212 */ /* 0x000fc800078e3cff */
[----:B------:R-:W-:Y:S01]  /*127e0*/  ISETP.GE.AND P2, PT, R2, RZ, PT ;  /* 0x000000ff0200720c */ /* 0x000fe20003f46270 */
[----:B------:R-:W-:Y:S01]  /*127f0*/  IMAD.MOV.U32 R2, RZ, RZ, R0 ;  /* 0x000000ffff027224 */ /* 0x000fe200078e0000 */
        /* <DEDUP_REMOVED lines=26> */
.L_x_7619:
[----:B------:R0:W-:Y:S01]  /*129a0*/  STL [R1], R0 ;  /* 0x0000000001007387 */ /* 0x0001e20000100800 */
[----:B------:R-:W-:-:S03]  /*129b0*/  ULDC UR40, c[0x0][0xc3c] ;  /* 0x00030f0000287ab9 */ /* 0x000fc60000000800 */
[----:B------:R0:W-:Y:S04]  /*129c0*/  STL [R1+0x4], RZ ;  /* 0x000004ff01007387 */ /* 0x0001e80000100800 */
[----:B------:R0:W-:Y:S02]  /*129d0*/  STL [R1+0x8], RZ ;  /* 0x000008ff01007387 */ /* 0x0001e40000100800 */
.L_x_7622:
[----:B------:R-:W2:Y:S04]  /*129e0*/  LDL R3, [R1+0x4] ;  /* 0x0000040001037983 */ /* 0x000ea80000100800 */
[----:B-1----:R-:W3:Y:S04]  /*129f0*/  LDL R2, [R1+0x8] ;  /* 0x0000080001027983 */ /* 0x002ee80000100800 */
[----:B------:R-:W4:Y:S01]  /*12a00*/  LDL R4, [R1] ;  /* 0x0000000001047983 */ /* 0x000f220000100800 */
[----:B0-----:R-:W0:Y:S01]  /*12a10*/  S2R R0, SR_TID.X ;  /* 0x0000000000007919 */ /* 0x001e220000002100 */
[----:B------:R-:W-:Y:S01]  /*12a20*/  BAR.SYNC.DEFER_BLOCKING 0x4, 0x180 ;  /* 0x0106000000007b1d */ /* 0x000fe20000010000 */
[----:B--2---:R-:W-:-:S02]  /*12a30*/  IMAD.MOV.U32 R5, RZ, RZ, R3 ;  /* 0x000000ffff057224 */ /* 0x004fc400078e0003 */
[----:B---3--:R-:W-:-:S03]  /*12a40*/  IMAD.MOV.U32 R3, RZ, RZ, R2 ;  /* 0x000000ffff037224 */ /* 0x008fc600078e0002 */
[----:B------:R2:W3:Y:S01]  /*12a50*/  LDL R2, [R1+0x14] ;  /* 0x0000140001027983 */ /* 0x0004e20000100800 */
[----:B0-----:R-:W-:Y:S01]  /*12a60*/  LOP3.LUT R0, R0, 0x1f, RZ, 0xc0, !PT ;  /* 0x0000001f00007812 */ /* 0x001fe200078ec0ff */
[----:B------:R-:W-:-:S03]  /*12a70*/  IMAD.MOV.U32 R6, RZ, RZ, R3 ;  /* 0x000000ffff067224 */ /* 0x000fc600078e0003 */
[----:B------:R-:W-:-:S13]  /*12a80*/  ISETP.NE.AND P0, PT, R0, RZ, PT ;  /* 0x000000ff0000720c */ /* 0x000fda0003f05270 */
[----:B------:R-:W-:Y:S01]  /*12a90*/  @!P0 MOV R0, 0x400 ;  /* 0x0000040000008802 */ /* 0x000fe20000000f00 */
[----:B---3--:R-:W0:Y:S03]  /*12aa0*/  @!P0 S2R R2, SR_CgaCtaId ;  /* 0x0000000000028919 */ /* 0x008e260000008800 */
[----:B0-----:R-:W-:Y:S01]  /*12ab0*/  @!P0 LEA R16, R2, R0, 0x18 ;  /* 0x0000000002108211 */ /* 0x001fe200078ec0ff */
[----:B------:R-:W-:Y:S01]  /*12ac0*/  IMAD.U32 R0, RZ, RZ, UR40 ;  /* 0x00000028ff007e24 */ /* 0x000fe2000f8e00ff */
[----:B------:R2:W-:Y:S03]  /*12ad0*/  @!P0 STL [R1+0x14], R2 ;  /* 0x0000140201008387 */ /* 0x0005e60000100800 */
[----:B------:R-:W-:-:S05]  /*12ae0*/  @!P0 IMAD.MOV.U32 R7, RZ, RZ, R0 ;  /* 0x000000ffff078224 */ /* 0x000fca00078e0000 */
[----:B----4-:R2:W-:Y:S01]  /*12af0*/  @!P0 STS.128 [R16+0x228d0], R4 ;  /* 0x0228d00410008388 */ /* 0x0105e20000000c00 */
[----:B------:R-:W-:Y:S06]  /*12b00*/  BAR.ARV 0x5, 0x180 ;  /* 0x0146000000007b1d */ /* 0x000fec0000002000 */
.L_x_7617:
[----:B------:R-:W-:Y:S02]  /*12b10*/  ULDC UR4, c[0x0][0xc3c] ;  /* 0x00030f0000047ab9 */ /* 0x000fe40000000800 */
[----:B------:R-:W-:-:S06]  /*12b20*/  UISETP.GE.AND UP0, UPT, UR40, UR4, UPT ;  /* 0x000000042800728c */ /* 0x000fcc000bf06270 */
[----:B------:R-:W-:-:S13]  /*12b30*/  PLOP3.LUT P0, PT, PT, PT, UP0, 0x80, 0x0 ;  /* 0x000000000000781c */ /* 0x000fda0003f0f008 */
[----:B------:R-:W-:Y:S05]  /*12b40*/  @!P0 BRA `(.L_x_7623) ;  /* 0xffffffa0001c8947 */ /* 0x000fea000383ffff */
.L_x_7551:
[----:B--2---:R-:W2:Y:S01]  /*12b50*/  LDL.LU R0, [R1+0x28] ;  /* 0x0000280001007983 */ /* 0x004ea20000300800 */
[----:B------:R-:W-:Y:S01]  /*12b60*/  BSSY B0, `(.L_x_7624) ;  /* 0x000000b000007945 */ /* 0x000fe20003800000 */
[----:B0-----:R-:W0:Y:S01]  /*12b70*/  S2R R5, SR_CgaCtaId ;  /* 0x0000000000057919 */ /* 0x001e220000008800 */
        /* <DEDUP_REMOVED lines=9> */
.L_x_7758:
[----:B------:R-:W-:Y:S05]  /*12c10*/  BSYNC B0 ;  /* 0x0000000000007941 */ /* 0x000fea0003800000 */
.L_x_7624:
[----:B------:R-:W-:-:S03]  /*12c20*/  UMOV UR4, 0xffffffff ;  /* 0xffffffff00047882 */ /* 0x000fc60000000000 */
[----:B------:R-:W-:Y:S05]  /*12c30*/  BRA.DIV UR4, `(.L_x_7626) ;  /* 0x0000003e04e87947 */ /* 0x000fea000b800000 */
[----:B0-----:R-:W0:Y:S02]  /*12c40*/  S2R R0, SR_TID.X ;  /* 0x0000000000007919 */ /* 0x001e240000002100 */
[----:B0-----:R-:W-:-:S04]  /*12c50*/  SHF.R.U32.HI R0, RZ, 0x5, R0 ;  /* 0x00000005ff007819 */ /* 0x001fc80000011600 */
[----:B------:R-:W-:-:S05]  /*12c60*/  LOP3.LUT R0, R0, 0x3, RZ, 0xc0, !PT ;  /* 0x0000000300007812 */ /* 0x000fca00078ec0ff */
[----:B------:R0:W1:Y:S02]  /*12c70*/  SHFL.IDX PT, R14, R0, RZ, 0x1f ;  /* 0x00001fff000e7589 */ /* 0x00006400000e0000 */
.L_x_7761:
[----:B-1----:R-:W-:Y:S01]  /*12c80*/  ISETP.NE.AND P0, PT, R14, RZ, PT ;  /* 0x000000ff0e00720c */ /* 0x002fe20003f05270 */
[----:B------:R-:W-:-:S12]  /*12c90*/  BSSY B0, `(.L_x_7627) ;  /* 0x000002c000007945 */ /* 0x000fd80003800000 */
[----:B------:R-:W-:Y:S05]  /*12ca0*/  @P0 BRA `(.L_x_7628) ;  /* 0x0000000000a80947 */ /* 0x000fea0003800000 */
[----:B------:R-:W-:-:S03]  /*12cb0*/  UMOV UR4, 0xffffffff ;  /* 0xffffffff00047882 */ /* 0x000fc60000000000 */
[----:B------:R-:W-:Y:S05]  /*12cc0*/  BRA.DIV UR4, `(.L_x_7629) ;  /* 0x0000003e04f87947 */ /* 0x000fea000b800000 */
[----:B------:R-:W-:-:S13]  /*12cd0*/  ELECT P6, URZ, PT ;  /* 0x00000000003f782f */ /* 0x000fda00038c0000 */
.L_x_7764:
[----:B------:R-:W-:Y:S05]  /*12ce0*/  @!P6 BRA `(.L_x_7628) ;  /* 0x000000000098e947 */ /* 0x000fea0003800000 */
[----:B------:R-:W-:-:S06]  /*12cf0*/  ULOP3.LUT UR4, UR36, 0x2, URZ, 0xfc, !UPT ;  /* 0x0000000224047892 */ /* 0x000fcc000f8efc3f */
[----:B0-----:R-:W-:-:S05]  /*12d00*/  IMAD.U32 R0, RZ, RZ, UR4 ;  /* 0x00000004ff007e24 */ /* 0x001fca000f8e00ff */
[----:B------:R-:W-:-:S13]  /*12d10*/  ISETP.NE.AND P0, PT, R0, 0x3, PT ;  /* 0x000000030000780c */ /* 0x000fda0003f05270 */
[----:B------:R-:W-:Y:S05]  /*12d20*/  @!P0 BRA `(.L_x_7630) ;  /* 0x0000000000048947 */ /* 0x000fea0003800000 */
[----:B------:R-:W-:Y:S01]  /*12d30*/  BPT.TRAP 0x1 ;  /* 0x000000040000795c */ /* 0x000fe20000300000 */
.L_x_7630:
[----:B------:R-:W-:Y:S01]  /*12d40*/  IMAD R3, R31, 0x8, R5 ;  /* 0x000000081f037824 */ /* 0x000fe200078e0205 */
[----:B------:R-:W-:Y:S01]  /*12d50*/  SHF.L.U32 R2, R35, 0x1f, RZ ;  /* 0x0000001f23027819 */ /* 0x000fe200000006ff */
[----:B------:R-:W-:-:S03]  /*12d60*/  VIADD R31, R31, 0x1 ;  /* 0x000000011f1f7836 */ /* 0x000fc60000000000 */
[----:B------:R-:W0:Y:S02]  /*12d70*/  SYNCS.PHASECHK.TRANS64.TRYWAIT P1, [R3+URZ+0x22840], R2 ;  /* 0x02284002030075a7 */ /* 0x000e24000802017f */
[----:B------:R-:W-:-:S04]  /*12d80*/  ISETP.NE.AND P2, PT, R31, 0x2, PT ;  /* 0x000000021f00780c */ /* 0x000fc80003f45270 */
[----:B------:R-:W-:Y:S01]  /*12d90*/  SEL R0, RZ, 0x1, P2 ;  /* 0x00000001ff007807 */ /* 0x000fe20001000000 */
[----:B0-----:R-:W-:Y:S08]  /*12da0*/  @!P1 BRA `(.L_x_7631) ;  /* 0x0000003c00e09947 */ /* 0x001ff00003800000 */
.L_x_7765:
[----:B------:R-:W-:Y:S02]  /*12db0*/  SEL R31, R31, RZ, P2 ;  /* 0x000000ff1f1f7207 */ /* 0x000fe40001000000 */
[----:B------:R-:W-:Y:S01]  /*12dc0*/  LOP3.LUT R0, R35, R0, RZ, 0x3c, !PT ;  /* 0x0000000023007212 */ /* 0x000fe200078e3cff */
[----:B------:R-:W-:Y:S06]  /*12dd0*/  @!P0 BRA `(.L_x_7632) ;  /* 0x0000000000048947 */ /* 0x000fec0003800000 */
[----:B------:R-:W-:Y:S01]  /*12de0*/  BPT.TRAP 0x1 ;  /* 0x000000040000795c */ /* 0x000fe20000300000 */
.L_x_7632:
[----:B------:R-:W-:Y:S01]  /*12df0*/  IMAD R31, R31, 0x8, R5 ;  /* 0x000000081f1f7824 */ /* 0x000fe200078e0205 */
[----:B------:R-:W-:-:S04]  /*12e00*/  SHF.L.U32 R0, R0, 0x1f, RZ ;  /* 0x0000001f00007819 */ /* 0x000fc800000006ff */
[----:B------:R-:W1:Y:S02]  /*12e10*/  SYNCS.PHASECHK.TRANS64.TRYWAIT P1, [R31+URZ+0x22840], R0 ;  /* 0x022840001f0075a7 */ /* 0x000e64000802017f */
[----:B-1----:R-:W-:Y:S05]  /*12e20*/  @!P1 BRA `(.L_x_7633) ;  /* 0x0000003c00d49947 */ /* 0x002fea0003800000 */
.L_x_7766:
[----:B------:R-:W-:Y:S05]  /*12e30*/  @!P0 BRA `(.L_x_7634) ;  /* 0x0000000000048947 */ /* 0x000fea0003800000 */
[----:B------:R-:W-:Y:S01]  /*12e40*/  BPT.TRAP 0x1 ;  /* 0x000000040000795c */ /* 0x000fe20000300000 */
.L_x_7634:
[----:B------:R-:W2:Y:S02]  /*12e50*/  SYNCS.PHASECHK.TRANS64.TRYWAIT P1, [R3+URZ+0x22860], R2 ;  /* 0x02286002030075a7 */ /* 0x000ea4000802017f */
[----:B--2---:R-:W-:Y:S05]  /*12e60*/  @!P1 BRA `(.L_x_7635) ;  /* 0x0000003c00d89947 */ /* 0x004fea0003800000 */
.L_x_7767:
[----:B------:R-:W-:Y:S05]  /*12e70*/  @!P0 BRA `(.L_x_7636) ;  /* 0x0000000000048947 */ /* 0x000fea0003800000 */
[----:B------:R-:W-:Y:S01]  /*12e80*/  BPT.TRAP 0x1 ;  /* 0x000000040000795c */ /* 0x000fe20000300000 */
.L_x_7636:
[----:B------:R-:W3:Y:S02]  /*12e90*/  SYNCS.PHASECHK.TRANS64.TRYWAIT P1, [R31+URZ+0x22860], R0 ;  /* 0x022860001f0075a7 */ /* 0x000ee4000802017f */
[----:B---3--:R-:W-:Y:S05]  /*12ea0*/  @!P1 BRA `(.L_x_7637) ;  /* 0x0000003c00dc9947 */ /* 0x008fea0003800000 */
.L_x_7768:
[----:B------:R-:W-:Y:S05]  /*12eb0*/  @!P0 BRA `(.L_x_7638) ;  /* 0x0000000000048947 */ /* 0x000fea0003800000 */
[----:B------:R-:W-:Y:S01]  /*12ec0*/  BPT.TRAP 0x1 ;  /* 0x000000040000795c */ /* 0x000fe20000300000 */
.L_x_7638:
[----:B------:R-:W4:Y:S02]  /*12ed0*/  SYNCS.PHASECHK.TRANS64.TRYWAIT P1, [R3+URZ+0x22880], R2 ;  /* 0x02288002030075a7 */ /* 0x000f24000802017f */
[----:B----4-:R-:W-:Y:S05]  /*12ee0*/  @!P1 BRA `(.L_x_7639) ;  /* 0x0000003c00e09947 */ /* 0x010fea0003800000 */
.L_x_7769:
[----:B------:R-:W-:Y:S05]  /*12ef0*/  @!P0 BRA `(.L_x_7640) ;  /* 0x0000000000048947 */ /* 0x000fea0003800000 */
[----:B------:R-:W-:Y:S01]  /*12f00*/  BPT.TRAP 0x1 ;  /* 0x000000040000795c */ /* 0x000fe20000300000 */
.L_x_7640:
[----:B------:R0:W0:Y:S02]  /*12f10*/  SYNCS.PHASECHK.TRANS64.TRYWAIT P0, [R31+URZ+0x22880], R0 ;  /* 0x022880001f0075a7 */ /* 0x000024000800017f */
[----:B0-----:R-:W-:Y:S05]  /*12f20*/  @!P0 NANOSLEEP.SYNCS 0x989680 ;  /* 0x009896800000895d */ /* 0x001fea0003900000 */
[----:B------:R-:W0:Y:S02]  /*12f30*/  @!P0 SYNCS.PHASECHK.TRANS64 P0, [R31+URZ+0x22880], R0 ;  /* 0x022880001f0085a7 */ /* 0x000e24000800007f */
[----:B0-----:R-:W-:Y:S05]  /*12f40*/  @!P0 BRA `(.L_x_7640) ;  /* 0xfffffffc00f08947 */ /* 0x001fea000383ffff */
.L_x_7628:
[----:B------:R-:W-:Y:S05]  /*12f50*/  BSYNC B0 ;  /* 0x0000000000007941 */ /* 0x000fea0003800000 */
.L_x_7627:
[----:B------:R-:W-:Y:S05]  /*12f60*/  EXIT ;  /* 0x000000000000794d */ /* 0x000fea0003800000 */
.L_x_7499:
[----:B0-----:R-:W-:-:S04]  /*12f70*/  IMAD.U32 R3, RZ, RZ, UR55 ;  /* 0x00000037ff037e24 */ /* 0x001fc8000f8e00ff */
[----:B------:R0:W1:Y:S03]  /*12f80*/  SYNCS.PHASECHK.TRANS64.TRYWAIT P1, [R3+URZ+0x22800], R0 ;  /* 0x02280000030075a7 */ /* 0x000066000802017f */
[----:B-1----:R-:W-:Y:S05]  /*12f90*/  @!P1 NANOSLEEP.SYNCS 0x989680 ;  /* 0x009896800000995d */ /* 0x002fea0003900000 */
[----:B------:R-:W1:Y:S02]  /*12fa0*/  @!P1 SYNCS.PHASECHK.TRANS64 P1, [R3+URZ+0x22800], R0 ;  /* 0x02280000030095a7 */ /* 0x000e64000802007f */
[----:B-1----:R-:W-:Y:S05]  /*12fb0*/  @!P1 BRA `(.L_x_7499) ;  /* 0xfffffffc00ec9947 */ /* 0x002fea000383ffff */
[----:B------:R-:W-:Y:S05]  /*12fc0*/  BRA `(.L_x_7641) ;  /* 0xfffffeec00487947 */ /* 0x000fea000383ffff */
.L_x_7503:
[----:B-1----:R1:W2:Y:S02]  /*12fd0*/  SYNCS.PHASECHK.TRANS64.TRYWAIT P1, [R4+URZ+0x22830], R3 ;  /* 0x02283003040075a7 */ /* 0x0022a4000802017f */
[----:B--2---:R-:W-:Y:S05]  /*12fe0*/  @!P1 NANOSLEEP.SYNCS 0x989680 ;  /* 0x009896800000995d */ /* 0x004fea0003900000 */
[----:B------:R-:W2:Y:S02]  /*12ff0*/  @!P1 SYNCS.PHASECHK.TRANS64 P1, [R4+URZ+0x22830], R3 ;  /* 0x02283003040095a7 */ /* 0x000ea4000802007f */
[----:B--2---:R-:W-:Y:S05]  /*13000*/  @!P1 BRA `(.L_x_7503) ;  /* 0xfffffffc00f09947 */ /* 0x004fea000383ffff */
[----:B------:R-:W-:Y:S05]  /*13010*/  BRA `(.L_x_7502) ;  /* 0xfffffeec00647947 */ /* 0x000fea000383ffff */
.L_x_7509:
[----:B-1----:R-:W-:-:S04]  /*13020*/  IMAD.U32 R6, RZ, RZ, UR6 ;  /* 0x00000006ff067e24 */ /* 0x002fc8000f8e00ff */
[----:B------:R1:W2:Y:S03]  /*13030*/  SYNCS.PHASECHK.TRANS64.TRYWAIT P1, [R6+URZ+0x22830], R3 ;  /* 0x02283003060075a7 */ /* 0x0002a6000802017f */
[----:B--2---:R-:W-:Y:S05]  /*13040*/  @!P1 NANOSLEEP.SYNCS 0x989680 ;  /* 0x009896800000995d */ /* 0x004fea0003900000 */
[----:B------:R-:W2:Y:S02]  /*13050*/  @!P1 SYNCS.PHASECHK.TRANS64 P1, [R6+URZ+0x22830], R3 ;  /* 0x02283003060095a7 */ /* 0x000ea4000802007f */
[----:B--2---:R-:W-:Y:S05]  /*13060*/  @!P1 BRA `(.L_x_7509) ;  /* 0xfffffffc00ec9947 */ /* 0x004fea000383ffff */
[----:B------:R-:W-:Y:S05]  /*13070*/  BRA `(.L_x_7506) ;  /* 0xffffff1c00647947 */ /* 0x000fea000383ffff */
.L_x_7513:
[----:B-1----:R-:W-:-:S04]  /*13080*/  IMAD.U32 R6, RZ, RZ, UR6 ;  /* 0x00000006ff067e24 */ /* 0x002fc8000f8e00ff */
[----:B------:R1:W2:Y:S03]  /*13090*/  SYNCS.PHASECHK.TRANS64.TRYWAIT P1, [R6+URZ+0x22850], R3 ;  /* 0x02285003060075a7 */ /* 0x0002a6000802017f */
[----:B--2---:R-:W-:Y:S05]  /*130a0*/  @!P1 NANOSLEEP.SYNCS 0x989680 ;  /* 0x009896800000995d */ /* 0x004fea0003900000 */
[----:B------:R-:W2:Y:S02]  /*130b0*/  @!P1 SYNCS.PHASECHK.TRANS64 P1, [R6+URZ+0x22850], R3 ;  /* 0x02285003060095a7 */ /* 0x000ea4000802007f */
[----:B--2---:R-:W-:Y:S05]  /*130c0*/  @!P1 BRA `(.L_x_7513) ;  /* 0xfffffffc00ec9947 */ /* 0x004fea000383ffff */
[----:B------:R-:W-:Y:S05]  /*130d0*/  BRA `(.L_x_7510) ;  /* 0xffffff24008c7947 */ /* 0x000fea000383ffff */
.L_x_7520:
[----:B-1----:R-:W-:-:S04]  /*130e0*/  IMAD.U32 R7, RZ, RZ, UR5 ;  /* 0x00000005ff077e24 */ /* 0x002fc8000f8e00ff */
[----:B------:R1:W2:Y:S03]  /*130f0*/  SYNCS.PHASECHK.TRANS64.TRYWAIT P1, [R7+URZ+0x22850], R0 ;  /* 0x02285000070075a7 */ /* 0x0002a6000802017f */
[----:B--2---:R-:W-:Y:S05]  /*13100*/  @!P1 NANOSLEEP.SYNCS 0x989680 ;  /* 0x009896800000995d */ /* 0x004fea0003900000 */
[----:B------:R-:W2:Y:S02]  /*13110*/  @!P1 SYNCS.PHASECHK.TRANS64 P1, [R7+URZ+0x22850], R0 ;  /* 0x02285000070095a7 */ /* 0x000ea4000802007f */
[----:B--2---:R-:W-:Y:S05]  /*13120*/  @!P1 BRA `(.L_x_7520) ;  /* 0xfffffffc00ec9947 */ /* 0x004fea000383ffff */
[----:B------:R-:W-:Y:S05]  /*13130*/  BRA `(.L_x_7519) ;  /* 0xffffff44007c7947 */ /* 0x000fea000383ffff */
.L_x_7567:
        /* <DEDUP_REMOVED lines=10> */
.L_x_7642:
[----:B------:R-:W-:Y:S05]  /*131e0*/  BRA `(.L_x_7643) ;  /* 0xffffffa800547947 */ /* 0x000fea000383ffff */
.L_x_7570:
[----:B0-----:R0:W1:Y:S02]  /*131f0*/  SYNCS.PHASECHK.TRANS64.TRYWAIT P0, [R0+URZ+0x22880], R26 ;  /* 0x0228801a000075a7 */ /* 0x001064000800017f */
[----:B-1----:R-:W-:Y:S05]  /*13200*/  @!P0 NANOSLEEP.SYNCS 0x989680 ;  /* 0x009896800000895d */ /* 0x002fea0003900000 */
[----:B------:R-:W1:Y:S02]  /*13210*/  @!P0 SYNCS.PHASECHK.TRANS64 P0, [R0+URZ+0x22880], R26 ;  /* 0x0228801a000085a7 */ /* 0x000e64000800007f */
[----:B-1----:R-:W-:Y:S05]  /*13220*/  @!P0 BRA `(.L_x_7570) ;  /* 0xfffffffc00f08947 */ /* 0x002fea000383ffff */
[----:B------:R-:W-:Y:S05]  /*13230*/  BRA `(.L_x_7644) ;  /* 0xffffffac00747947 */ /* 0x000fea000383ffff */
.L_x_7571:
        /* <DEDUP_REMOVED lines=8> */
.L_x_7646:
[----:B------:R-:W-:Y:S05]  /*132c0*/  BSYNC B0 ;  /* 0x0000000000007941 */ /* 0x000fea0003800000 */
.L_x_7645:
[----:B------:R-:W-:Y:S01]  /*132d0*/  IMAD.MOV.U32 R13, RZ, RZ, R9 ;  /* 0x000000ffff0d7224 */ /* 0x000fe200078e0009 */
[C---:B------:R-:W-:Y:S01]  /*132e0*/  ISETP.GE.AND P3, PT, R19.reuse, 0x41, PT ;  /* 0x000000411300780c */ /* 0x040fe20003f66270 */
[----:B------:R-:W-:Y:S01]  /*132f0*/  IMAD.MOV.U32 R12, RZ, RZ, RZ ;  /* 0x000000ffff0c7224 */ /* 0x000fe200078e00ff */
[----:B------:R-:W-:Y:S01]  /*13300*/  LOP3.LUT R24, R24, 0xffffffef, RZ, 0xc0, !PT ;  /* 0xffffffef18187812 */ /* 0x000fe200078ec0ff */
[----:B------:R-:W-:Y:S01]  /*13310*/  IMAD.MOV.U32 R11, RZ, RZ, 0x181f ;  /* 0x0000181fff0b7424 */ /* 0x000fe200078e00ff */
[C---:B------:R-:W-:Y:S01]  /*13320*/  ISETP.GE.AND P2, PT, R19.reuse, 0x61, PT ;  /* 0x000000611300780c */ /* 0x040fe20003f46270 */
        /* <DEDUP_REMOVED lines=8> */
.L_x_7647:
[----:B------:R-:W-:Y:S02]  /*133b0*/  IMAD.MOV.U32 R13, RZ, RZ, R18 ;  /* 0x000000ffff0d7224 */ /* 0x000fe400078e0012 */
[----:B------:R-:W-:Y:S02]  /*133c0*/  IMAD.MOV.U32 R12, RZ, RZ, 0x1 ;  /* 0x00000001ff0c7424 */ /* 0x000fe400078e00ff */
[----:B------:R-:W-:-:S07]  /*133d0*/  IMAD.MOV.U32 R2, RZ, RZ, R14 ;  /* 0x000000ffff027224 */ /* 0x000fce00078e000e */
[----:B------:R-:W-:Y:S05]  /*133e0*/  WARPSYNC.COLLECTIVE R15, `(.L_x_7648) ;  /* 0x000000000f087348 */ /* 0x000fea0003c00000 */
[----:B------:R0:W1:Y:S02]  /*133f0*/  SHFL.IDX P6, R14, R13, R12, R11 ;  /* 0x0000000c0d0e7389 */ /* 0x00006400000c000b */
[----:B01----:R-:W-:Y:S01]  /*13400*/  ENDCOLLECTIVE ;  /* 0x000000000000791b */ /* 0x003fe20003800000 */
.L_x_7648:
[----:B------:R-:W-:-:S05]  /*13410*/  IADD3 R2, P1, R30, R2, RZ ;  /* 0x000000021e027210 */ /* 0x000fca0007f3e0ff */
[----:B------:R-:W-:Y:S01]  /*13420*/  IMAD.X R3, RZ, RZ, R3, P1 ;  /* 0x000000ffff037224 */ /* 0x000fe200008e0603 */
[----:B------:R-:W-:Y:S01]  /*13430*/  ISETP.LT.OR P1, PT, R19, 0x1, P0 ;  /* 0x000000011300780c */ /* 0x000fe20000721670 */
[----:B------:R-:W-:-:S12]  /*13440*/  IMAD.MOV.U32 R13, RZ, RZ, R9 ;  /* 0x000000ffff0d7224 */ /* 0x000fd800078e0009 */
[----:B------:R-:W-:Y:S01]  /*13450*/  @!PT LDS RZ, [RZ] ;  /* 0x00000000fffff984 */ /* 0x000fe20000000800 */
[----:B------:R-:W-:Y:S01]  /*13460*/  @!PT LDS RZ, [RZ] ;  /* 0x00000000fffff984 */ /* 0x000fe20000000800 */
[----:B------:R-:W-:Y:S01]  /*13470*/  @!PT LDS RZ, [RZ] ;  /* 0x00000000fffff984 */ /* 0x000fe20000000800 */
[----:B------:R0:W-:Y:S02]  /*13480*/  LDGSTS.E.BYPASS.LTC128B.128 [R4+0xa400], desc[UR50][R2.64], !P1 ;  /* 0x0a40000002047fae */ /* 0x0001e4000c901d72 */
[----:B0-----:R-:W-:-:S07]  /*13490*/  IMAD.MOV.U32 R3, RZ, RZ, R14 ;  /* 0x000000ffff037224 */ /* 0x001fce00078e000e */
[----:B------:R-:W-:Y:S05]  /*134a0*/  WARPSYNC.COLLECTIVE R15, `(.L_x_7649) ;  /* 0x000000000f087348 */ /* 0x000fea0003c00000 */
[----:B------:R0:W1:Y:S02]  /*134b0*/  SHFL.IDX P6, R14, R13, R12, R11 ;  /* 0x0000000c0d0e7389 */ /* 0x00006400000c000b */
[----:B01----:R-:W-:Y:S01]  /*134c0*/  ENDCOLLECTIVE ;  /* 0x000000000000791b */ /* 0x003fe20003800000 */
.L_x_7649:
[----:B------:R-:W-:Y:S02]  /*134d0*/  IMAD.MOV.U32 R13, RZ, RZ, R18 ;  /* 0x000000ffff0d7224 */ /* 0x000fe400078e0012 */
[----:B------:R-:W-:Y:S02]  /*134e0*/  IMAD.MOV.U32 R12, RZ, RZ, 0x2 ;  /* 0x00000002ff0c7424 */ /* 0x000fe400078e00ff */
[----:B------:R-:W-:-:S07]  /*134f0*/  IMAD.MOV.U32 R2, RZ, RZ, R14 ;  /* 0x000000ffff027224 */ /* 0x000fce00078e000e */
[----:B------:R-:W-:Y:S05]  /*13500*/  WARPSYNC.COLLECTIVE R15, `(.L_x_7650) ;  /* 0x000000000f087348 */ /* 0x000fea0003c00000 */
[----:B------:R0:W1:Y:S02]  /*13510*/  SHFL.IDX P6, R14, R13, R12, R11 ;  /* 0x0000000c0d0e7389 */ /* 0x00006400000c000b */
[----:B01----:R-:W-:Y:S01]  /*13520*/  ENDCOLLECTIVE ;  /* 0x000000000000791b */ /* 0x003fe20003800000 */
.L_x_7650:
        /* <DEDUP_REMOVED lines=12> */
.L_x_7651:
[----:B------:R-:W-:Y:S02]  /*135f0*/  IMAD.MOV.U32 R13, RZ, RZ, R18 ;  /* 0x000000ffff0d7224 */ /* 0x000fe400078e0012 */
[----:B------:R-:W-:Y:S02]  /*13600*/  IMAD.MOV.U32 R12, RZ, RZ, 0x3 ;  /* 0x00000003ff0c7424 */ /* 0x000fe400078e00ff */
[----:B------:R-:W-:-:S07]  /*13610*/  IMAD.MOV.U32 R2, RZ, RZ, R14 ;  /* 0x000000ffff027224 */ /* 0x000fce00078e000e */
[----:B------:R-:W-:Y:S05]  /*13620*/  WARPSYNC.COLLECTIVE R15, `(.L_x_7652) ;  /* 0x000000000f087348 */ /* 0x000fea0003c00000 */
[----:B------:R0:W1:Y:S02]  /*13630*/  SHFL.IDX P6, R14, R13, R12, R11 ;  /* 0x0000000c0d0e7389 */ /* 0x00006400000c000b */
[----:B01----:R-:W-:Y:S01]  /*13640*/  ENDCOLLECTIVE ;  /* 0x000000000000791b */ /* 0x003fe20003800000 */
.L_x_7652:
        /* <DEDUP_REMOVED lines=12> */
.L_x_7653:
[----:B------:R-:W-:Y:S02]  /*13710*/  IMAD.MOV.U32 R13, RZ, RZ, R18 ;  /* 0x000000ffff0d7224 */ /* 0x000fe400078e0012 */
[----:B------:R-:W-:Y:S02]  /*13720*/  IMAD.MOV.U32 R12, RZ, RZ, 0x4 ;  /* 0x00000004ff0c7424 */ /* 0x000fe400078e00ff */
[----:B------:R-:W-:-:S07]  /*13730*/  IMAD.MOV.U32 R2, RZ, RZ, R14 ;  /* 0x000000ffff027224 */ /* 0x000fce00078e000e */
[----:B------:R-:W-:Y:S05]  /*13740*/  WARPSYNC.COLLECTIVE R15, `(.L_x_7654) ;  /* 0x000000000f087348 */ /* 0x000fea0003c00000 */
[----:B------:R0:W1:Y:S02]  /*13750*/  SHFL.IDX P6, R14, R13, R12, R11 ;  /* 0x0000000c0d0e7389 */ /* 0x00006400000c000b */
[----:B01----:R-:W-:Y:S01]  /*13760*/  ENDCOLLECTIVE ;  /* 0x000000000000791b */ /* 0x003fe20003800000 */
.L_x_7654:
        /* <DEDUP_REMOVED lines=12> */
.L_x_7655:
[----:B------:R-:W-:Y:S02]  /*13830*/  IMAD.MOV.U32 R13, RZ, RZ, R18 ;  /* 0x000000ffff0d7224 */ /* 0x000fe400078e0012 */
[----:B------:R-:W-:Y:S02]  /*13840*/  IMAD.MOV.U32 R12, RZ, RZ, 0x5 ;  /* 0x00000005ff0c7424 */ /* 0x000fe400078e00ff */
[----:B------:R-:W-:-:S07]  /*13850*/  IMAD.MOV.U32 R2, RZ, RZ, R14 ;  /* 0x000000ffff027224 */ /* 0x000fce00078e000e */
[----:B------:R-:W-:Y:S05]  /*13860*/  WARPSYNC.COLLECTIVE R15, `(.L_x_7656) ;  /* 0x000000000f087348 */ /* 0x000fea0003c00000 */
[----:B------:R0:W1:Y:S02]  /*13870*/  SHFL.IDX P6, R14, R13, R12, R11 ;  /* 0x0000000c0d0e7389 */ /* 0x00006400000c000b */
[----:B01----:R-:W-:Y:S01]  /*13880*/  ENDCOLLECTIVE ;  /* 0x000000000000791b */ /* 0x003fe20003800000 */
.L_x_7656:
        /* <DEDUP_REMOVED lines=12> */
.L_x_7657:
[----:B------:R-:W-:Y:S02]  /*13950*/  IMAD.MOV.U32 R13, RZ, RZ, R18 ;  /* 0x000000ffff0d7224 */ /* 0x000fe400078e0012 */
[----:B------:R-:W-:Y:S02]  /*13960*/  IMAD.MOV.U32 R12, RZ, RZ, 0x6 ;  /* 0x00000006ff0c7424 */ /* 0x000fe400078e00ff */
[----:B------:R-:W-:-:S07]  /*13970*/  IMAD.MOV.U32 R2, RZ, RZ, R14 ;  /* 0x000000ffff027224 */ /* 0x000fce00078e000e */
[----:B------:R-:W-:Y:S05]  /*13980*/  WARPSYNC.COLLECTIVE R15, `(.L_x_7658) ;  /* 0x000000000f087348 */ /* 0x000fea0003c00000 */
[----:B------:R0:W1:Y:S02]  /*13990*/  SHFL.IDX P6, R14, R13, R12, R11 ;  /* 0x0000000c0d0e7389 */ /* 0x00006400000c000b */
[----:B01----:R-:W-:Y:S01]  /*139a0*/  ENDCOLLECTIVE ;  /* 0x000000000000791b */ /* 0x003fe20003800000 */
.L_x_7658:
        /* <DEDUP_REMOVED lines=12> */
.L_x_7659:
[----:B------:R-:W-:Y:S02]  /*13a70*/  IMAD.MOV.U32 R13, RZ, RZ, R18 ;  /* 0x000000ffff0d7224 */ /* 0x000fe400078e0012 */
[----:B------:R-:W-:Y:S02]  /*13a80*/  IMAD.MOV.U32 R12, RZ, RZ, 0x7 ;  /* 0x00000007ff0c7424 */ /* 0x000fe400078e00ff */
[----:B------:R-:W-:-:S07]  /*13a90*/  IMAD.MOV.U32 R2, RZ, RZ, R14 ;  /* 0x000000ffff027224 */ /* 0x000fce00078e000e */
[----:B------:R-:W-:Y:S05]  /*13aa0*/  WARPSYNC.COLLECTIVE R15, `(.L_x_7660) ;  /* 0x000000000f087348 */ /* 0x000fea0003c00000 */
[----:B------:R0:W1:Y:S02]  /*13ab0*/  SHFL.IDX P6, R14, R13, R12, R11 ;  /* 0x0000000c0d0e7389 */ /* 0x00006400000c000b */
[----:B01----:R-:W-:Y:S01]  /*13ac0*/  ENDCOLLECTIVE ;  /* 0x000000000000791b */ /* 0x003fe20003800000 */
.L_x_7660:
        /* <DEDUP_REMOVED lines=8> */
[----:B------:R-:W-:-:S07]  /*13b50*/  IMAD.MOV.U32 R18, RZ, RZ, R14 ;  /* 0x000000ffff127224 */ /* 0x000fce00078e000e */
[----:B0-----:R-:W-:Y:S05]  /*13b60*/  WARPSYNC.COLLECTIVE R15, `(.L_x_7661) ;  /* 0x000000000f087348 */ /* 0x001fea0003c00000 */
[----:B------:R1:W2:Y:S02]  /*13b70*/  SHFL.IDX P6, R14, R13, R12, R11 ;  /* 0x0000000c0d0e7389 */ /* 0x0002a400000c000b */
[----:B012---:R-:W-:Y:S01]  /*13b80*/  ENDCOLLECTIVE ;  /* 0x000000000000791b */ /* 0x007fe20003800000 */
.L_x_7661:
[----:B------:R-:W-:Y:S02]  /*13b90*/  IMAD.MOV.U32 R13, RZ, RZ, R20 ;  /* 0x000000ffff0d7224 */ /* 0x000fe400078e0014 */
[----:B------:R-:W-:Y:S02]  /*13ba0*/  IMAD.MOV.U32 R12, RZ, RZ, RZ ;  /* 0x000000ffff0c7224 */ /* 0x000fe400078e00ff */
[----:B------:R-:W-:-:S07]  /*13bb0*/  IMAD.MOV.U32 R2, RZ, RZ, R14 ;  /* 0x000000ffff027224 */ /* 0x000fce00078e000e */
[----:B------:R-:W-:Y:S05]  /*13bc0*/  WARPSYNC.COLLECTIVE R15, `(.L_x_7662) ;  /* 0x000000000f087348 */ /* 0x000fea0003c00000 */
[----:B------:R0:W1:Y:S02]  /*13bd0*/  SHFL.IDX P6, R14, R13, R12, R11 ;  /* 0x0000000c0d0e7389 */ /* 0x00006400000c000b */
[----:B01----:R-:W-:Y:S01]  /*13be0*/  ENDCOLLECTIVE ;  /* 0x000000000000791b */ /* 0x003fe20003800000 */
.L_x_7662:
        /* <DEDUP_REMOVED lines=12> */
.L_x_7663:
[----:B------:R-:W-:Y:S02]  /*13cb0*/  IMAD.MOV.U32 R13, RZ, RZ, R20 ;  /* 0x000000ffff0d7224 */ /* 0x000fe400078e0014 */
[----:B------:R-:W-:Y:S02]  /*13cc0*/  IMAD.MOV.U32 R12, RZ, RZ, 0x1 ;  /* 0x00000001ff0c7424 */ /* 0x000fe400078e00ff */
[----:B------:R-:W-:-:S07]  /*13cd0*/  IMAD.MOV.U32 R2, RZ, RZ, R14 ;  /* 0x000000ffff027224 */ /* 0x000fce00078e000e */
[----:B------:R-:W-:Y:S05]  /*13ce0*/  WARPSYNC.COLLECTIVE R15, `(.L_x_7664) ;  /* 0x000000000f087348 */ /* 0x000fea0003c00000 */
[----:B------:R0:W1:Y:S02]  /*13cf0*/  SHFL.IDX P6, R14, R13, R12, R11 ;  /* 0x0000000c0d0e7389 */ /* 0x00006400000c000b */
[----:B01----:R-:W-:Y:S01]  /*13d00*/  ENDCOLLECTIVE ;  /* 0x000000000000791b */ /* 0x003fe20003800000 */
.L_x_7664:
        /* <DEDUP_REMOVED lines=8> */
[----:B------:R-:W-:Y:S01]  /*13d90*/  ISETP.GE.AND P1, PT, R19, 0x11, PT ;  /* 0x000000111300780c */ /* 0x000fe20003f26270 */
[----:B------:R-:W-:-:S12]  /*13da0*/  IMAD.MOV.U32 R20, RZ, RZ, R14 ;  /* 0x000000ffff147224 */ /* 0x000fd800078e000e */
[----:B0-----:R-:W-:Y:S05]  /*13db0*/  WARPSYNC.COLLECTIVE R15, `(.L_x_7665) ;  /* 0x000000000f087348 */ /* 0x001fea0003c00000 */
[----:B------:R1:W2:Y:S02]  /*13dc0*/  SHFL.IDX P6, R14, R13, R12, R11 ;  /* 0x0000000c0d0e7389 */ /* 0x0002a400000c000b */
[----:B012---:R-:W-:Y:S01]  /*13dd0*/  ENDCOLLECTIVE ;  /* 0x000000000000791b */ /* 0x007fe20003800000 */
.L_x_7665:
[----:B------:R-:W-:Y:S02]  /*13de0*/  @P1 LOP3.LUT R24, R24, 0x10, RZ, 0xfc, !PT ;  /* 0x0000001018181812 */ /* 0x000fe400078efcff */
[----:B------:R-:W-:Y:S02]  /*13df0*/  ISETP.GE.AND P1, PT, R19, 0x51, PT ;  /* 0x000000511300780c */ /* 0x000fe40003f26270 */
[----:B------:R-:W-:-:S04]  /*13e00*/  LOP3.LUT R24, R24, 0xffffffdf, RZ, 0xc0, !PT ;  /* 0xffffffdf18187812 */ /* 0x000fc800078ec0ff */
[----:B------:R-:W-:Y:S02]  /*13e10*/  @P3 LOP3.LUT R24, R24, 0x20, RZ, 0xfc, !PT ;  /* 0x0000002018183812 */ /* 0x000fe400078efcff */
[----:B------:R-:W-:Y:S02]  /*13e20*/  ISETP.GE.AND P3, PT, R19, 0x71, PT ;  /* 0x000000711300780c */ /* 0x000fe40003f66270 */
[----:B------:R-:W-:Y:S01]  /*13e30*/  LOP3.LUT R24, R24, 0xffffffbf, RZ, 0xc0, !PT ;  /* 0xffffffbf18187812 */ /* 0x000fe200078ec0ff */
[----:B------:R-:W-:-:S03]  /*13e40*/  IMAD.MOV.U32 R2, RZ, RZ, R14 ;  /* 0x000000ffff027224 */ /* 0x000fc600078e000e */
[----:B------:R-:W-:Y:S02]  /*13e50*/  @P1 LOP3.LUT R24, R24, 0x40, RZ, 0xfc, !PT ;  /* 0x0000004018181812 */ /* 0x000fe400078efcff */
[----:B------:R-:W-:Y:S02]  /*13e60*/  ISETP.GE.AND P1, PT, R19, 0x81, PT ;  /* 0x000000811300780c */ /* 0x000fe40003f26270 */
[----:B------:R-:W-:-:S04]  /*13e70*/  LOP3.LUT R24, R24, 0xfffffeff, RZ, 0xc0, !PT ;  /* 0xfffffeff18187812 */ /* 0x000fc800078ec0ff */
[----:B------:R-:W-:Y:S02]  /*13e80*/  @P2 LOP3.LUT R24, R24, 0x100, RZ, 0xfc, !PT ;  /* 0x0000010018182812 */ /* 0x000fe400078efcff */
[----:B------:R-:W-:Y:S02]  /*13e90*/  ISETP.GE.AND P2, PT, R19, 0x91, PT ;  /* 0x000000911300780c */ /* 0x000fe40003f46270 */
[----:B------:R-:W-:-:S11]  /*13ea0*/  LOP3.LUT R24, R24, 0xfffffdff, RZ, 0xc0, !PT ;  /* 0xfffffdff18187812 */ /* 0x000fd600078ec0ff */
[----:B------:R-:W-:Y:S01]  /*13eb0*/  @P2 LOP3.LUT R24, R24, 0x200, RZ, 0xfc, !PT ;  /* 0x0000020018182812 */ /* 0x000fe200078efcff */
[----:B------:R-:W-:Y:S06]  /*13ec0*/  BRA `(.L_x_7666) ;  /* 0xffffffa800487947 */ /* 0x000fec000383ffff */
.L_x_7576:
[----:B--2---:R2:W3:Y:S02]  /*13ed0*/  SYNCS.PHASECHK.TRANS64.TRYWAIT P0, [R0+URZ+0x22840], R26 ;  /* 0x0228401a000075a7 */ /* 0x0044e4000800017f */
[----:B---3--:R-:W-:Y:S05]  /*13ee0*/  @!P0 NANOSLEEP.SYNCS 0x989680 ;  /* 0x009896800000895d */ /* 0x008fea0003900000 */
[----:B------:R-:W3:Y:S02]  /*13ef0*/  @!P0 SYNCS.PHASECHK.TRANS64 P0, [R0+URZ+0x22840], R26 ;  /* 0x0228401a000085a7 */ /* 0x000ee4000800007f */
[----:B---3--:R-:W-:Y:S05]  /*13f00*/  @!P0 BRA `(.L_x_7576) ;  /* 0xfffffffc00f08947 */ /* 0x008fea000383ffff */
[----:B------:R-:W-:Y:S05]  /*13f10*/  BRA `(.L_x_7667) ;  /* 0xffffffa8009c7947 */ /* 0x000fea000383ffff */
.L_x_7577:
        /* <DEDUP_REMOVED lines=8> */
.L_x_7669:
[----:B------:R-:W-:Y:S05]  /*13fa0*/  BSYNC B0 ;  /* 0x0000000000007941 */ /* 0x000fea0003800000 */
.L_x_7668:
        /* <DEDUP_REMOVED lines=8> */
.L_x_7670:
        /* <DEDUP_REMOVED lines=13> */
.L_x_7671:
[----:B------:R-:W-:Y:S02]  /*14100*/  IMAD.MOV.U32 R13, RZ, RZ, R8 ;  /* 0x000000ffff0d7224 */ /* 0x000fe400078e0008 */
[----:B------:R-:W-:-:S07]  /*14110*/  IMAD.MOV.U32 R2, RZ, RZ, R14 ;  /* 0x000000ffff027224 */ /* 0x000fce00078e000e */
[----:B------:R-:W-:Y:S05]  /*14120*/  WARPSYNC.COLLECTIVE R15, `(.L_x_7672) ;  /* 0x000000000f087348 */ /* 0x000fea0003c00000 */
[----:B------:R0:W1:Y:S02]  /*14130*/  SHFL.IDX P6, R14, R13, R12, R11 ;  /* 0x0000000c0d0e7389 */ /* 0x00006400000c000b */
[----:B01----:R-:W-:Y:S01]  /*14140*/  ENDCOLLECTIVE ;  /* 0x000000000000791b */ /* 0x003fe20003800000 */
.L_x_7672:
        /* <DEDUP_REMOVED lines=13> */
.L_x_7673:
[----:B------:R-:W-:Y:S02]  /*14220*/  IMAD.MOV.U32 R13, RZ, RZ, R8 ;  /* 0x000000ffff0d7224 */ /* 0x000fe400078e0008 */
[----:B------:R-:W-:-:S07]  /*14230*/  IMAD.MOV.U32 R2, RZ, RZ, R14 ;  /* 0x000000ffff027224 */ /* 0x000fce00078e000e */
[----:B------:R-:W-:Y:S05]  /*14240*/  WARPSYNC.COLLECTIVE R15, `(.L_x_7674) ;  /* 0x000000000f087348 */ /* 0x000fea0003c00000 */
[----:B------:R0:W1:Y:S02]  /*14250*/  SHFL.IDX P6, R14, R13, R12, R11 ;  /* 0x0000000c0d0e7389 */ /* 0x00006400000c000b */
[----:B01----:R-:W-:Y:S01]  /*14260*/  ENDCOLLECTIVE ;  /* 0x000000000000791b */ /* 0x003fe20003800000 */
.L_x_7674:
[----:B------:R-:W-:Y:S02]  /*14270*/  IMAD.MOV.U32 R13, RZ, RZ, R7 ;  /* 0x000000ffff0d7224 */ /* 0x000fe400078e0007 */
[----:B------:R-:W-:Y:S01]  /*14280*/  IMAD.MOV.U32 R12, RZ, RZ, 0x3 ;  /* 0x00000003ff0c7424 */ /* 0x000fe200078e00ff */
[----:B------:R-:W-:-:S13]  /*14290*/  @P5 IADD3 R9, P0, R30, R14, RZ ;  /* 0x0000000e1e095210 */ /* 0x000fda0007f1e0ff */
[----:B------:R-:W-:Y:S05]  /*142a0*/  WARPSYNC.COLLECTIVE R15, `(.L_x_7675) ;  /* 0x000000000f087348 */ /* 0x000fea0003c00000 */
[----:B------:R0:W1:Y:S02]  /*142b0*/  SHFL.IDX P6, R14, R13, R12, R11 ;  /* 0x0000000c0d0e7389 */ /* 0x00006400000c000b */
[----:B01----:R-:W-:Y:S01]  /*142c0*/  ENDCOLLECTIVE ;  /* 0x000000000000791b */ /* 0x003fe20003800000 */
.L_x_7675:
[----:B------:R-:W-:Y:S02]  /*142d0*/  @P5 IMAD.X R10, RZ, RZ, R2, P0 ;  /* 0x000000ffff0a5224 */ /* 0x000fe400000e0602 */
[----:B------:R-:W-:Y:S02]  /*142e0*/  @P5 IMAD.MOV.U32 R2, RZ, RZ, R9 ;  /* 0x000000ffff025224 */ /* 0x000fe400078e0009 */
[----:B------:R-:W-:-:S05]  /*142f0*/  @P5 IMAD.MOV.U32 R3, RZ, RZ, R10 ;  /* 0x000000ffff035224 */ /* 0x000fca00078e000a */
[----:B------:R-:W-:Y:S01]  /*14300*/  @!PT LDS RZ, [RZ] ;  /* 0x00000000fffff984 */ /* 0x000fe20000000800 */
[----:B------:R-:W-:Y:S01]  /*14310*/  @!PT LDS RZ, [RZ] ;  /* 0x00000000fffff984 */ /* 0x000fe20000000800 */
[----:B------:R-:W-:Y:S01]  /*14320*/  @!PT LDS RZ, [RZ] ;  /* 0x00000000fffff984 */ /* 0x000fe20000000800 */
[----:B------:R0:W-:Y:S01]  /*14330*/  @P5 LDGSTS.E.BYPASS.LTC128B.128 [R4+0x19400], desc[UR50][R2.64], !P2 ;  /* 0x1940000002045fae */ /* 0x0001e2000d101d72 */
[----:B------:R-:W-:Y:S01]  /*14340*/  LOP3.LUT P5, RZ, R24, 0x40, RZ, 0xc0, !PT ;  /* 0x0000004018ff7812 */ /* 0x000fe200078ac0ff */
[----:B------:R-:W-:Y:S02]  /*14350*/  IMAD.MOV.U32 R13, RZ, RZ, R8 ;  /* 0x000000ffff0d7224 */ /* 0x000fe400078e0008 */
[----:B0-----:R-:W-:-:S10]  /*14360*/  IMAD.MOV.U32 R2, RZ, RZ, R14 ;  /* 0x000000ffff027224 */ /* 0x001fd400078e000e */
[----:B------:R-:W-:Y:S05]  /*14370*/  WARPSYNC.COLLECTIVE R15, `(.L_x_7676) ;  /* 0x000000000f087348 */ /* 0x000fea0003c00000 */
[----:B------:R0:W1:Y:S02]  /*14380*/  SHFL.IDX P6, R14, R13, R12, R11 ;  /* 0x0000000c0d0e7389 */ /* 0x00006400000c000b */
[----:B01----:R-:W-:Y:S01]  /*14390*/  ENDCOLLECTIVE ;  /* 0x000000000000791b */ /* 0x003fe20003800000 */
.L_x_7676:
[----:B------:R-:W-:Y:S02]  /*143a0*/  IMAD.MOV.U32 R13, RZ, RZ, R7 ;  /* 0x000000ffff0d7224 */ /* 0x000fe400078e0007 */
[----:B------:R-:W-:Y:S01]  /*143b0*/  IMAD.MOV.U32 R12, RZ, RZ, 0x4 ;  /* 0x00000004ff0c7424 */ /* 0x000fe200078e00ff */
[----:B------:R-:W-:-:S13]  /*143c0*/  @P4 IADD3 R9, P0, R30, R14, RZ ;  /* 0x0000000e1e094210 */ /* 0x000fda0007f1e0ff */
[----:B------:R-:W-:Y:S05]  /*143d0*/  WARPSYNC.COLLECTIVE R15, `(.L_x_7677) ;  /* 0x000000000f087348 */ /* 0x000fea0003c00000 */
[----:B------:R0:W1:Y:S02]  /*143e0*/  SHFL.IDX P6, R14, R13, R12, R11 ;  /* 0x0000000c0d0e7389 */ /* 0x00006400000c000b */
[----:B01----:R-:W-:Y:S01]  /*143f0*/  ENDCOLLECTIVE ;  /* 0x000000000000791b */ /* 0x003fe20003800000 */
.L_x_7677:
        /* <DEDUP_REMOVED lines=13> */
.L_x_7678:
[----:B------:R-:W-:Y:S02]  /*144d0*/  IMAD.MOV.U32 R13, RZ, RZ, R7 ;  /* 0x000000ffff0d7224 */ /* 0x000fe400078e0007 */
[----:B------:R-:W-:Y:S01]  /*144e0*/  IMAD.MOV.U32 R12, RZ, RZ, 0x5 ;  /* 0x00000005ff0c7424 */ /* 0x000fe200078e00ff */
[----:B------:R-:W-:-:S13]  /*144f0*/  @P4 IADD3 R9, P0, R30, R14, RZ ;  /* 0x0000000e1e094210 */ /* 0x000fda0007f1e0ff */
[----:B------:R-:W-:Y:S05]  /*14500*/  WARPSYNC.COLLECTIVE R15, `(.L_x_7679) ;  /* 0x000000000f087348 */ /* 0x000fea0003c00000 */
[----:B------:R0:W1:Y:S02]  /*14510*/  SHFL.IDX P6, R14, R13, R12, R11 ;  /* 0x0000000c0d0e7389 */ /* 0x00006400000c000b */
[----:B01----:R-:W-:Y:S01]  /*14520*/  ENDCOLLECTIVE ;  /* 0x000000000000791b */ /* 0x003fe20003800000 */
.L_x_7679:
        /* <DEDUP_REMOVED lines=13> */
.L_x_7680:
[----:B------:R-:W-:Y:S02]  /*14600*/  IMAD.MOV.U32 R13, RZ, RZ, R7 ;  /* 0x000000ffff0d7224 */ /* 0x000fe400078e0007 */
[----:B------:R-:W-:Y:S01]  /*14610*/  IMAD.MOV.U32 R12, RZ, RZ, 0x6 ;  /* 0x00000006ff0c7424 */ /* 0x000fe200078e00ff */
[----:B------:R-:W-:-:S13]  /*14620*/  @P5 IADD3 R9, P0, R30, R14, RZ ;  /* 0x0000000e1e095210 */ /* 0x000fda0007f1e0ff */
[----:B------:R-:W-:Y:S05]  /*14630*/  WARPSYNC.COLLECTIVE R15, `(.L_x_7681) ;  /* 0x000000000f087348 */ /* 0x000fea0003c00000 */
[----:B------:R0:W1:Y:S02]  /*14640*/  SHFL.IDX P6, R14, R13, R12, R11 ;  /* 0x0000000c0d0e7389 */ /* 0x00006400000c000b */
[----:B01----:R-:W-:Y:S01]  /*14650*/  ENDCOLLECTIVE ;  /* 0x000000000000791b */ /* 0x003fe20003800000 */
.L_x_7681:
        /* <DEDUP_REMOVED lines=8> */
[----:B0-----:R-:W-:-:S07]  /*146e0*/  IMAD.MOV.U32 R2, RZ, RZ, R14 ;  /* 0x000000ffff027224 */ /* 0x001fce00078e000e */
[----:B------:R-:W-:Y:S05]  /*146f0*/  WARPSYNC.COLLECTIVE R15, `(.L_x_7682) ;  /* 0x000000000f087348 */ /* 0x000fea0003c00000 */
[----:B------:R0:W1:Y:S02]  /*14700*/  SHFL.IDX P6, R14, R13, R12, R11 ;  /* 0x0000000c0d0e7389 */ /* 0x00006400000c000b */
[----:B01----:R-:W-:Y:S01]  /*14710*/  ENDCOLLECTIVE ;  /* 0x000000000000791b */ /* 0x003fe20003800000 */
.L_x_7682:
[----:B------:R-:W-:Y:S02]  /*14720*/  IMAD.MOV.U32 R13, RZ, RZ, R7 ;  /* 0x000000ffff0d7224 */ /* 0x000fe400078e0007 */
[----:B------:R-:W-:Y:S01]  /*14730*/  IMAD.MOV.U32 R12, RZ, RZ, 0x7 ;  /* 0x00000007ff0c7424 */ /* 0x000fe200078e00ff */
[----:B------:R-:W-:-:S13]  /*14740*/  @P4 IADD3 R9, P0, R30, R14, RZ ;  /* 0x0000000e1e094210 */ /* 0x000fda0007f1e0ff */
[----:B------:R-:W-:Y:S05]  /*14750*/  WARPSYNC.COLLECTIVE R15, `(.L_x_7683) ;  /* 0x000000000f087348 */ /* 0x000fea0003c00000 */
[----:B------:R0:W1:Y:S02]  /*14760*/  SHFL.IDX P6, R14, R13, R12, R11 ;  /* 0x0000000c0d0e7389 */ /* 0x00006400000c000b */
[----:B01----:R-:W-:Y:S01]  /*14770*/  ENDCOLLECTIVE ;  /* 0x000000000000791b */ /* 0x003fe20003800000 */
.L_x_7683:
        /* <DEDUP_REMOVED lines=12> */
.L_x_7684:
[----:B------:R-:W-:Y:S02]  /*14840*/  IMAD.MOV.U32 R13, RZ, RZ, R5 ;  /* 0x000000ffff0d7224 */ /* 0x000fe400078e0005 */
[----:B------:R-:W-:Y:S01]  /*14850*/  IMAD.MOV.U32 R12, RZ, RZ, RZ ;  /* 0x000000ffff0c7224 */ /* 0x000fe200078e00ff */
[----:B------:R-:W-:-:S05]  /*14860*/  @P3 IADD3 R14, P0, R30, R14, RZ ;  /* 0x0000000e1e0e3210 */ /* 0x000fca0007f1e0ff */
[----:B------:R-:W-:-:S08]  /*14870*/  @P3 IMAD.MOV.U32 R2, RZ, RZ, R14 ;  /* 0x000000ffff023224 */ /* 0x000fd000078e000e */
[----:B------:R-:W-:Y:S05]  /*14880*/  WARPSYNC.COLLECTIVE R15, `(.L_x_7685) ;  /* 0x000000000f087348 */ /* 0x000fea0003c00000 */
[----:B------:R0:W1:Y:S02]  /*14890*/  SHFL.IDX P6, R14, R13, R12, R11 ;  /* 0x0000000c0d0e7389 */ /* 0x00006400000c000b */
[----:B01----:R-:W-:Y:S01]  /*148a0*/  ENDCOLLECTIVE ;  /* 0x000000000000791b */ /* 0x003fe20003800000 */
.L_x_7685:
[----:B------:R-:W-:-:S04]  /*148b0*/  @P3 IMAD.X R9, RZ, RZ, R7, P0 ;  /* 0x000000ffff093224 */ /* 0x000fc800000e0607 */
        /* <DEDUP_REMOVED lines=10> */
.L_x_7686:
        /* <DEDUP_REMOVED lines=8> */
.L_x_7687:
        /* <DEDUP_REMOVED lines=10> */
.L_x_7688:
[----:B------:R-:W-:Y:S05]  /*14a80*/  BRA `(.L_x_7689) ;  /* 0xffffffa400607947 */ /* 0x000fea000383ffff */
.L_x_7582:
        /* <DEDUP_REMOVED lines=9> */
.L_x_7690:
[C---:B------:R-:W-:Y:S01]  /*14b20*/  VIADD R8, R4.reuse, 0x10 ;  /* 0x0000001004087836 */ /* 0x040fe20000000000 */
[----:B------:R-:W-:Y:S01]  /*14b30*/  ISETP.GE.AND P2, PT, R4, R5, PT ;  /* 0x000000050400720c */ /* 0x000fe20003f46270 */
[----:B------:R-:W-:Y:S02]  /*14b40*/  IMAD.MOV.U32 R13, RZ, RZ, R0 ;  /* 0x000000ffff0d7224 */ /* 0x000fe400078e0000 */
[----:B------:R-:W-:-:S10]  /*14b50*/  IMAD.MOV.U32 R2, RZ, RZ, R14 ;  /* 0x000000ffff027224 */ /* 0x000fd400078e000e */
[----:B------:R-:W-:Y:S05]  /*14b60*/  WARPSYNC.COLLECTIVE R15, `(.L_x_7691) ;  /* 0x000000000f087348 */ /* 0x000fea0003c00000 */
[----:B------:R0:W1:Y:S02]  /*14b70*/  SHFL.IDX P6, R14, R13, R12, R11 ;  /* 0x0000000c0d0e7389 */ /* 0x00006400000c000b */
[----:B01----:R-:W-:Y:S01]  /*14b80*/  ENDCOLLECTIVE ;  /* 0x000000000000791b */ /* 0x003fe20003800000 */
.L_x_7691:
        /* <DEDUP_REMOVED lines=8> */
.L_x_7692:
[----:B------:R-:W-:Y:S01]  /*14c10*/  @!PT LDS RZ, [RZ] ;  /* 0x00000000fffff984 */ /* 0x000fe20000000800 */
[----:B------:R-:W-:Y:S01]  /*14c20*/  @!PT LDS RZ, [RZ] ;  /* 0x00000000fffff984 */ /* 0x000fe20000000800 */
[----:B------:R-:W-:Y:S01]  /*14c30*/  @!PT LDS RZ, [RZ] ;  /* 0x00000000fffff984 */ /* 0x000fe20000000800 */
[----:B------:R0:W-:Y:S01]  /*14c40*/  @!P2 LDGSTS.E.BYPASS.LTC128B.128 [R10+0x14400], desc[UR50][R2.64], !P0 ;  /* 0x14400000020aafae */ /* 0x0001e2000c101d72 */
[----:B------:R-:W-:Y:S01]  /*14c50*/  ISETP.GE.AND P2, PT, R8, R5, PT ;  /* 0x000000050800720c */ /* 0x000fe20003f46270 */
[----:B------:R-:W-:Y:S02]  /*14c60*/  VIADD R8, R4, 0x20 ;  /* 0x0000002004087836 */ /* 0x000fe40000000000 */
[----:B------:R-:W-:Y:S02]  /*14c70*/  IMAD.MOV.U32 R13, RZ, RZ, R0 ;  /* 0x000000ffff0d7224 */ /* 0x000fe400078e0000 */
[----:B0-----:R-:W-:-:S08]  /*14c80*/  IMAD.MOV.U32 R2, RZ, RZ, R14 ;  /* 0x000000ffff027224 */ /* 0x001fd000078e000e */
[----:B------:R-:W-:Y:S05]  /*14c90*/  WARPSYNC.COLLECTIVE R15, `(.L_x_7693) ;  /* 0x000000000f087348 */ /* 0x000fea0003c00000 */
[----:B------:R0:W1:Y:S02]  /*14ca0*/  SHFL.IDX P6, R14, R13, R12, R11 ;  /* 0x0000000c0d0e7389 */ /* 0x00006400000c000b */
[----:B01----:R-:W-:Y:S01]  /*14cb0*/  ENDCOLLECTIVE ;  /* 0x000000000000791b */ /* 0x003fe20003800000 */
.L_x_7693:
        /* <DEDUP_REMOVED lines=8> */
.L_x_7694:
        /* <DEDUP_REMOVED lines=11> */
.L_x_7695:
        /* <DEDUP_REMOVED lines=8> */
.L_x_7696:
        /* <DEDUP_REMOVED lines=11> */
.L_x_7697:
        /* <DEDUP_REMOVED lines=8> */
.L_x_7698:
        /* <DEDUP_REMOVED lines=11> */
.L_x_7699:
        /* <DEDUP_REMOVED lines=8> */
.L_x_7700:
        /* <DEDUP_REMOVED lines=11> */
.L_x_7701:
        /* <DEDUP_REMOVED lines=8> */
.L_x_7702:
[----:B------:R-:W-:Y:S01]  /*15200*/  @!PT LDS RZ, [RZ] ;  /* 0x00000000fffff984 */ /* 0x000fe20000000800 */
[----:B------:R-:W-:Y:S01]  /*15210*/  @!PT LDS RZ, [RZ] ;  /* 0x00000000fffff984 */ /* 0x000fe20000000800 */
[----:B------:R-:W-:Y:S01]  /*15220*/  @!PT LDS RZ, [RZ] ;  /* 0x00000000fffff984 */ /* 0x000fe20000000800 */
[----:B------:R0:W-:Y:S01]  /*15230*/  @!P2 LDGSTS.E.BYPASS.LTC128B.128 [R10+0x16c00], desc[UR50][R2.64], !P0 ;  /* 0x16c00000020aafae */ /* 0x0001e2000c101d72 */
[----:B------:R-:W-:Y:S01]  /*15240*/  ISETP.GE.AND P2, PT, R8, R5, PT ;  /* 0x000000050800720c */ /* 0x000fe20003f46270 */
[----:B------:R-:W-:Y:S02]  /*15250*/  IMAD.MOV.U32 R13, RZ, RZ, R0 ;  /* 0x000000ffff0d7224 */ /* 0x000fe400078e0000 */
[----:B0-----:R-:W-:-:S10]  /*15260*/  IMAD.MOV.U32 R2, RZ, RZ, R14 ;  /* 0x000000ffff027224 */ /* 0x001fd400078e000e */
[----:B------:R-:W-:Y:S05]  /*15270*/  WARPSYNC.COLLECTIVE R15, `(.L_x_7703) ;  /* 0x000000000f087348 */ /* 0x000fea0003c00000 */
[----:B------:R0:W1:Y:S02]  /*15280*/  SHFL.IDX P6, R14, R13, R12, R11 ;  /* 0x0000000c0d0e7389 */ /* 0x00006400000c000b */
[----:B01----:R-:W-:Y:S01]  /*15290*/  ENDCOLLECTIVE ;  /* 0x000000000000791b */ /* 0x003fe20003800000 */
.L_x_7703:
        /* <DEDUP_REMOVED lines=8> */
.L_x_7704:
        /* <DEDUP_REMOVED lines=9> */
.L_x_7705:
[----:B------:R-:W-:Y:S05]  /*153b0*/  BRA `(.L_x_7706) ;  /* 0xffffffa400a47947 */ /* 0x000fea000383ffff */
.L_x_7585:
[----:B0-----:R0:W1:Y:S02]  /*153c0*/  SYNCS.PHASECHK.TRANS64.TRYWAIT P0, [R16+URZ+0x22820], R3 ;  /* 0x02282003100075a7 */ /* 0x001064000800017f */
[----:B-1----:R-:W-:Y:S05]  /*153d0*/  @!P0 NANOSLEEP.SYNCS 0x989680 ;  /* 0x009896800000895d */ /* 0x002fea0003900000 */
[----:B------:R-:W1:Y:S02]  /*153e0*/  @!P0 SYNCS.PHASECHK.TRANS64 P0, [R16+URZ+0x22820], R3 ;  /* 0x02282003100085a7 */ /* 0x000e64000800007f */
[----:B-1----:R-:W-:Y:S05]  /*153f0*/  @!P0 BRA `(.L_x_7585) ;  /* 0xfffffffc00f08947 */ /* 0x002fea000383ffff */
[----:B------:R-:W-:Y:S05]  /*15400*/  BRA `(.L_x_7707) ;  /* 0xffffffa800007947 */ /* 0x000fea000383ffff */
.L_x_7589:
[----:B0-----:R0:W1:Y:S02]  /*15410*/  SYNCS.PHASECHK.TRANS64.TRYWAIT P0, [R0+URZ+0x22880], R28 ;  /* 0x0228801c000075a7 */ /* 0x001064000800017f */
[----:B-1----:R-:W-:Y:S05]  /*15420*/  @!P0 NANOSLEEP.SYNCS 0x989680 ;  /* 0x009896800000895d */ /* 0x002fea0003900000 */
[----:B------:R-:W1:Y:S02]  /*15430*/  @!P0 SYNCS.PHASECHK.TRANS64 P0, [R0+URZ+0x22880], R28 ;  /* 0x0228801c000085a7 */ /* 0x000e64000800007f */
[----:B-1----:R-:W-:Y:S05]  /*15440*/  @!P0 BRA `(.L_x_7589) ;  /* 0xfffffffc00f08947 */ /* 0x002fea000383ffff */
[----:B------:R-:W-:Y:S05]  /*15450*/  BRA `(.L_x_7708) ;  /* 0xffffffac002c7947 */ /* 0x000fea000383ffff */
.L_x_7590:
        /* <DEDUP_REMOVED lines=8> */
.L_x_7710:
[----:B------:R-:W-:Y:S05]  /*154e0*/  BSYNC B0 ;  /* 0x0000000000007941 */ /* 0x000fea0003800000 */
.L_x_7709:
        /* <DEDUP_REMOVED lines=9> */
.L_x_7711:
[----:B------:R-:W-:Y:S02]  /*15580*/  IMAD.MOV.U32 R13, RZ, RZ, R4 ;  /* 0x000000ffff0d7224 */ /* 0x000fe400078e0004 */
[----:B------:R-:W-:Y:S02]  /*15590*/  IMAD.MOV.U32 R12, RZ, RZ, 0x1 ;  /* 0x00000001ff0c7424 */ /* 0x000fe400078e00ff */
[----:B------:R-:W-:-:S07]  /*155a0*/  IMAD.MOV.U32 R2, RZ, RZ, R14 ;  /* 0x000000ffff027224 */ /* 0x000fce00078e000e */
[----:B------:R-:W-:Y:S05]  /*155b0*/  WARPSYNC.COLLECTIVE R15, `(.L_x_7712) ;  /* 0x000000000f087348 */ /* 0x000fea0003c00000 */
[----:B------:R0:W1:Y:S02]  /*155c0*/  SHFL.IDX P6, R14, R13, R12, R11 ;  /* 0x0000000c0d0e7389 */ /* 0x00006400000c000b */
[----:B01----:R-:W-:Y:S01]  /*155d0*/  ENDCOLLECTIVE ;  /* 0x000000000000791b */ /* 0x003fe20003800000 */
.L_x_7712:
        /* <DEDUP_REMOVED lines=11> */
.L_x_7713:
        /* <DEDUP_REMOVED lines=8> */
.L_x_7714:
        /* <DEDUP_REMOVED lines=9> */
.L_x_7715:
        /* <DEDUP_REMOVED lines=9> */
.L_x_7716:
        /* <DEDUP_REMOVED lines=9> */
.L_x_7717:
[----:B------:R-:W-:Y:S02]  /*158c0*/  IMAD.MOV.U32 R13, RZ, RZ, R4 ;  /* 0x000000ffff0d7224 */ /* 0x000fe400078e0004 */
[----:B------:R-:W-:Y:S02]  /*158d0*/  IMAD.MOV.U32 R12, RZ, RZ, 0x4 ;  /* 0x00000004ff0c7424 */ /* 0x000fe400078e00ff */
[----:B------:R-:W-:-:S07]  /*158e0*/  IMAD.MOV.U32 R2, RZ, RZ, R14 ;  /* 0x000000ffff027224 */ /* 0x000fce00078e000e */
[----:B------:R-:W-:Y:S05]  /*158f0*/  WARPSYNC.COLLECTIVE R15, `(.L_x_7718) ;  /* 0x000000000f087348 */ /* 0x000fea0003c00000 */
[----:B------:R0:W1:Y:S02]  /*15900*/  SHFL.IDX P6, R14, R13, R12, R11 ;  /* 0x0000000c0d0e7389 */ /* 0x00006400000c000b */
[----:B01----:R-:W-:Y:S01]  /*15910*/  ENDCOLLECTIVE ;  /* 0x000000000000791b */ /* 0x003fe20003800000 */
.L_x_7718:
        /* <DEDUP_REMOVED lines=11> */
.L_x_7719:
[----:B------:R-:W-:Y:S02]  /*159d0*/  IMAD.MOV.U32 R13, RZ, RZ, R4 ;  /* 0x000000ffff0d7224 */ /* 0x000fe400078e0004 */
[----:B------:R-:W-:Y:S02]  /*159e0*/  IMAD.MOV.U32 R12, RZ, RZ, 0x5 ;  /* 0x00000005ff0c7424 */ /* 0x000fe400078e00ff */
[----:B------:R-:W-:-:S07]  /*159f0*/  IMAD.MOV.U32 R2, RZ, RZ, R14 ;  /* 0x000000ffff027224 */ /* 0x000fce00078e000e */
[----:B------:R-:W-:Y:S05]  /*15a00*/  WARPSYNC.COLLECTIVE R15, `(.L_x_7720) ;  /* 0x000000000f087348 */ /* 0x000fea0003c00000 */
[----:B------:R0:W1:Y:S02]  /*15a10*/  SHFL.IDX P6, R14, R13, R12, R11 ;  /* 0x0000000c0d0e7389 */ /* 0x00006400000c000b */
[----:B01----:R-:W-:Y:S01]  /*15a20*/  ENDCOLLECTIVE ;  /* 0x000000000000791b */ /* 0x003fe20003800000 */
.L_x_7720:
        /* <DEDUP_REMOVED lines=11> */
.L_x_7721:
[----:B------:R-:W-:Y:S02]  /*15ae0*/  IMAD.MOV.U32 R13, RZ, RZ, R4 ;  /* 0x000000ffff0d7224 */ /* 0x000fe400078e0004 */
[----:B------:R-:W-:Y:S02]  /*15af0*/  IMAD.MOV.U32 R12, RZ, RZ, 0x6 ;  /* 0x00000006ff0c7424 */ /* 0x000fe400078e00ff */
[----:B------:R-:W-:-:S07]  /*15b00*/  IMAD.MOV.U32 R2, RZ, RZ, R14 ;  /* 0x000000ffff027224 */ /* 0x000fce00078e000e */
[----:B------:R-:W-:Y:S05]  /*15b10*/  WARPSYNC.COLLECTIVE R15, `(.L_x_7722) ;  /* 0x000000000f087348 */ /* 0x000fea0003c00000 */
[----:B------:R0:W1:Y:S02]  /*15b20*/  SHFL.IDX P6, R14, R13, R12, R11 ;  /* 0x0000000c0d0e7389 */ /* 0x00006400000c000b */
[----:B01----:R-:W-:Y:S01]  /*15b30*/  ENDCOLLECTIVE ;  /* 0x000000000000791b */ /* 0x003fe20003800000 */
.L_x_7722:
        /* <DEDUP_REMOVED lines=11> */
.L_x_7723:
[----:B------:R-:W-:Y:S02]  /*15bf0*/  IMAD.MOV.U32 R13, RZ, RZ, R4 ;  /* 0x000000ffff0d7224 */ /* 0x000fe400078e0004 */
[----:B------:R-:W-:Y:S02]  /*15c00*/  IMAD.MOV.U32 R12, RZ, RZ, 0x7 ;  /* 0x00000007ff0c7424 */ /* 0x000fe400078e00ff */
[----:B------:R-:W-:-:S07]  /*15c10*/  IMAD.MOV.U32 R2, RZ, RZ, R14 ;  /* 0x000000ffff027224 */ /* 0x000fce00078e000e */
[----:B------:R-:W-:Y:S05]  /*15c20*/  WARPSYNC.COLLECTIVE R15, `(.L_x_7724) ;  /* 0x000000000f087348 */ /* 0x000fea0003c00000 */
[----:B------:R0:W1:Y:S02]  /*15c30*/  SHFL.IDX P6, R14, R13, R12, R11 ;  /* 0x0000000c0d0e7389 */ /* 0x00006400000c000b */
[----:B01----:R-:W-:Y:S01]  /*15c40*/  ENDCOLLECTIVE ;  /* 0x000000000000791b */ /* 0x003fe20003800000 */
.L_x_7724:
        /* <DEDUP_REMOVED lines=11> */
.L_x_7725:
[----:B------:R-:W-:Y:S02]  /*15d00*/  IMAD.MOV.U32 R13, RZ, RZ, R19 ;  /* 0x000000ffff0d7224 */ /* 0x000fe400078e0013 */
[----:B------:R-:W-:Y:S02]  /*15d10*/  IMAD.MOV.U32 R12, RZ, RZ, RZ ;  /* 0x000000ffff0c7224 */ /* 0x000fe400078e00ff */
[----:B------:R-:W-:-:S07]  /*15d20*/  IMAD.MOV.U32 R20, RZ, RZ, R14 ;  /* 0x000000ffff147224 */ /* 0x000fce00078e000e */
[----:B------:R-:W-:Y:S05]  /*15d30*/  WARPSYNC.COLLECTIVE R15, `(.L_x_7726) ;  /* 0x000000000f087348 */ /* 0x000fea0003c00000 */
[----:B------:R0:W1:Y:S02]  /*15d40*/  SHFL.IDX P6, R14, R13, R12, R11 ;  /* 0x0000000c0d0e7389 */ /* 0x00006400000c000b */
[----:B01----:R-:W-:Y:S01]  /*15d50*/  ENDCOLLECTIVE ;  /* 0x000000000000791b */ /* 0x003fe20003800000 */
.L_x_7726:
        /* <DEDUP_REMOVED lines=11> */
.L_x_7727:
[----:B------:R-:W-:Y:S02]  /*15e10*/  IMAD.MOV.U32 R13, RZ, RZ, R19 ;  /* 0x000000ffff0d7224 */ /* 0x000fe400078e0013 */
[----:B------:R-:W-:Y:S02]  /*15e20*/  IMAD.MOV.U32 R12, RZ, RZ, 0x1 ;  /* 0x00000001ff0c7424 */ /* 0x000fe400078e00ff */
[----:B------:R-:W-:-:S07]  /*15e30*/  IMAD.MOV.U32 R5, RZ, RZ, R14 ;  /* 0x000000ffff057224 */ /* 0x000fce00078e000e */
[----:B------:R-:W-:Y:S05]  /*15e40*/  WARPSYNC.COLLECTIVE R15, `(.L_x_7728) ;  /* 0x000000000f087348 */ /* 0x000fea0003c00000 */
[----:B------:R0:W1:Y:S02]  /*15e50*/  SHFL.IDX P6, R14, R13, R12, R11 ;  /* 0x0000000c0d0e7389 */ /* 0x00006400000c000b */
[----:B01----:R-:W-:Y:S01]  /*15e60*/  ENDCOLLECTIVE ;  /* 0x000000000000791b */ /* 0x003fe20003800000 */
.L_x_7728:
        /* <DEDUP_REMOVED lines=11> */
.L_x_7729:
[----:B------:R-:W-:Y:S01]  /*15f20*/  IMAD.MOV.U32 R2, RZ, RZ, R14 ;  /* 0x000000ffff027224 */ /* 0x000fe200078e000e */
[----:B------:R-:W-:Y:S06]  /*15f30*/  BRA `(.L_x_7730) ;  /* 0xffffffa400c87947 */ /* 0x000fec000383ffff */
.L_x_7595:
[----:B--2---:R2:W3:Y:S02]  /*15f40*/  SYNCS.PHASECHK.TRANS64.TRYWAIT P0, [R0+URZ+0x22840], R28 ;  /* 0x0228401c000075a7 */ /* 0x0044e4000800017f */
[----:B---3--:R-:W-:Y:S05]  /*15f50*/  @!P0 NANOSLEEP.SYNCS 0x989680 ;  /* 0x009896800000895d */ /* 0x008fea0003900000 */
[----:B------:R-:W3:Y:S02]  /*15f60*/  @!P0 SYNCS.PHASECHK.TRANS64 P0, [R0+URZ+0x22840], R28 ;  /* 0x0228401c000085a7 */ /* 0x000ee4000800007f */
[----:B---3--:R-:W-:Y:S05]  /*15f70*/  @!P0 BRA `(.L_x_7595) ;  /* 0xfffffffc00f08947 */ /* 0x008fea000383ffff */
[----:B------:R-:W-:Y:S05]  /*15f80*/  BRA `(.L_x_7731) ;  /* 0xffffffa800187947 */ /* 0x000fea000383ffff */
.L_x_7596:
        /* <DEDUP_REMOVED lines=8> */
.L_x_7733:
[----:B------:R-:W-:Y:S05]  /*16010*/  BSYNC B0 ;  /* 0x0000000000007941 */ /* 0x000fea0003800000 */
.L_x_7732:
        /* <DEDUP_REMOVED lines=8> */
.L_x_7734:
[----:B------:R-:W-:Y:S02]  /*160a0*/  IMAD.MOV.U32 R13, RZ, RZ, R4 ;  /* 0x000000ffff0d7224 */ /* 0x000fe400078e0004 */
[----:B------:R-:W-:Y:S02]  /*160b0*/  IMAD.MOV.U32 R12, RZ, RZ, 0x1 ;  /* 0x00000001ff0c7424 */ /* 0x000fe400078e00ff */
[----:B------:R-:W-:-:S07]  /*160c0*/  IMAD.MOV.U32 R2, RZ, RZ, R14 ;  /* 0x000000ffff027224 */ /* 0x000fce00078e000e */
[----:B------:R-:W-:Y:S05]  /*160d0*/  WARPSYNC.COLLECTIVE R15, `(.L_x_7735) ;  /* 0x000000000f087348 */ /* 0x000fea0003c00000 */
[----:B------:R0:W1:Y:S02]  /*160e0*/  SHFL.IDX P6, R14, R13, R12, R11 ;  /* 0x0000000c0d0e7389 */ /* 0x00006400000c000b */
[----:B01----:R-:W-:Y:S01]  /*160f0*/  ENDCOLLECTIVE ;  /* 0x000000000000791b */ /* 0x003fe20003800000 */
.L_x_7735:
        /* <DEDUP_REMOVED lines=11> */
.L_x_7736:
        /* <DEDUP_REMOVED lines=8> */
.L_x_7737:
        /* <DEDUP_REMOVED lines=9> */
.L_x_7738:
        /* <DEDUP_REMOVED lines=9> */
.L_x_7739:
        /* <DEDUP_REMOVED lines=9> */
.L_x_7740:
[----:B------:R-:W-:Y:S02]  /*163e0*/  IMAD.MOV.U32 R13, RZ, RZ, R4 ;  /* 0x000000ffff0d7224 */ /* 0x000fe400078e0004 */
[----:B------:R-:W-:Y:S02]  /*163f0*/  IMAD.MOV.U32 R12, RZ, RZ, 0x4 ;  /* 0x00000004ff0c7424 */ /* 0x000fe400078e00ff */
[----:B------:R-:W-:-:S07]  /*16400*/  IMAD.MOV.U32 R2, RZ, RZ, R14 ;  /* 0x000000ffff027224 */ /* 0x000fce00078e000e */
[----:B------:R-:W-:Y:S05]  /*16410*/  WARPSYNC.COLLECTIVE R15, `(.L_x_7741) ;  /* 0x000000000f087348 */ /* 0x000fea0003c00000 */
[----:B------:R0:W1:Y:S02]  /*16420*/  SHFL.IDX P6, R14, R13, R12, R11 ;  /* 0x0000000c0d0e7389 */ /* 0x00006400000c000b */
[----:B01----:R-:W-:Y:S01]  /*16430*/  ENDCOLLECTIVE ;  /* 0x000000000000791b */ /* 0x003fe20003800000 */
.L_x_7741:
        /* <DEDUP_REMOVED lines=11> */
.L_x_7742:
[----:B------:R-:W-:Y:S02]  /*164f0*/  IMAD.MOV.U32 R13, RZ, RZ, R4 ;  /* 0x000000ffff0d7224 */ /* 0x000fe400078e0004 */
[----:B------:R-:W-:Y:S02]  /*16500*/  IMAD.MOV.U32 R12, RZ, RZ, 0x5 ;  /* 0x00000005ff0c7424 */ /* 0x000fe400078e00ff */
[----:B------:R-:W-:-:S07]  /*16510*/  IMAD.MOV.U32 R2, RZ, RZ, R14 ;  /* 0x000000ffff027224 */ /* 0x000fce00078e000e */
[----:B------:R-:W-:Y:S05]  /*16520*/  WARPSYNC.COLLECTIVE R15, `(.L_x_7743) ;  /* 0x000000000f087348 */ /* 0x000fea0003c00000 */
[----:B------:R0:W1:Y:S02]  /*16530*/  SHFL.IDX P6, R14, R13, R12, R11 ;  /* 0x0000000c0d0e7389 */ /* 0x00006400000c000b */
[----:B01----:R-:W-:Y:S01]  /*16540*/  ENDCOLLECTIVE ;  /* 0x000000000000791b */ /* 0x003fe20003800000 */
.L_x_7743:
        /* <DEDUP_REMOVED lines=11> */
.L_x_7744:
[----:B------:R-:W-:Y:S02]  /*16600*/  IMAD.MOV.U32 R13, RZ, RZ, R4 ;  /* 0x000000ffff0d7224 */ /* 0x000fe400078e0004 */
[----:B------:R-:W-:Y:S02]  /*16610*/  IMAD.MOV.U32 R12, RZ, RZ, 0x6 ;  /* 0x00000006ff0c7424 */ /* 0x000fe400078e00ff */
[----:B------:R-:W-:-:S07]  /*16620*/  IMAD.MOV.U32 R2, RZ, RZ, R14 ;  /* 0x000000ffff027224 */ /* 0x000fce00078e000e */
[----:B------:R-:W-:Y:S05]  /*16630*/  WARPSYNC.COLLECTIVE R15, `(.L_x_7745) ;  /* 0x000000000f087348 */ /* 0x000fea0003c00000 */
[----:B------:R0:W1:Y:S02]  /*16640*/  SHFL.IDX P6, R14, R13, R12, R11 ;  /* 0x0000000c0d0e7389 */ /* 0x00006400000c000b */
[----:B01----:R-:W-:Y:S01]  /*16650*/  ENDCOLLECTIVE ;  /* 0x000000000000791b */ /* 0x003fe20003800000 */
.L_x_7745:
        /* <DEDUP_REMOVED lines=11> */
.L_x_7746:
[----:B------:R-:W-:Y:S02]  /*16710*/  IMAD.MOV.U32 R13, RZ, RZ, R4 ;  /* 0x000000ffff0d7224 */ /* 0x000fe400078e0004 */
[----:B------:R-:W-:Y:S02]  /*16720*/  IMAD.MOV.U32 R12, RZ, RZ, 0x7 ;  /* 0x00000007ff0c7424 */ /* 0x000fe400078e00ff */
[----:B------:R-:W-:-:S07]  /*16730*/  IMAD.MOV.U32 R2, RZ, RZ, R14 ;  /* 0x000000ffff027224 */ /* 0x000fce00078e000e */
[----:B------:R-:W-:Y:S05]  /*16740*/  WARPSYNC.COLLECTIVE R15, `(.L_x_7747) ;  /* 0x000000000f087348 */ /* 0x000fea0003c00000 */
[----:B------:R0:W1:Y:S02]  /*16750*/  SHFL.IDX P6, R14, R13, R12, R11 ;  /* 0x0000000c0d0e7389 */ /* 0x00006400000c000b */
[----:B01----:R-:W-:Y:S01]  /*16760*/  ENDCOLLECTIVE ;  /* 0x000000000000791b */ /* 0x003fe20003800000 */
.L_x_7747:
        /* <DEDUP_REMOVED lines=11> */
.L_x_7748:
[----:B------:R-:W-:Y:S02]  /*16820*/  IMAD.MOV.U32 R13, RZ, RZ, R8 ;  /* 0x000000ffff0d7224 */ /* 0x000fe400078e0008 */
[----:B------:R-:W-:Y:S02]  /*16830*/  IMAD.MOV.U32 R12, RZ, RZ, RZ ;  /* 0x000000ffff0c7224 */ /* 0x000fe400078e00ff */
[----:B------:R-:W-:-:S07]  /*16840*/  IMAD.MOV.U32 R9, RZ, RZ, R14 ;  /* 0x000000ffff097224 */ /* 0x000fce00078e000e */
[----:B------:R-:W-:Y:S05]  /*16850*/  WARPSYNC.COLLECTIVE R15, `(.L_x_7749) ;  /* 0x000000000f087348 */ /* 0x000fea0003c00000 */
[----:B------:R0:W1:Y:S02]  /*16860*/  SHFL.IDX P6, R14, R13, R12, R11 ;  /* 0x0000000c0d0e7389 */ /* 0x00006400000c000b */
[----:B01----:R-:W-:Y:S01]  /*16870*/  ENDCOLLECTIVE ;  /* 0x000000000000791b */ /* 0x003fe20003800000 */
.L_x_7749:
        /* <DEDUP_REMOVED lines=11> */
.L_x_7750:
[----:B------:R-:W-:Y:S02]  /*16930*/  IMAD.MOV.U32 R13, RZ, RZ, R8 ;  /* 0x000000ffff0d7224 */ /* 0x000fe400078e0008 */
[----:B------:R-:W-:Y:S02]  /*16940*/  IMAD.MOV.U32 R12, RZ, RZ, 0x1 ;  /* 0x00000001ff0c7424 */ /* 0x000fe400078e00ff */
[----:B------:R-:W-:-:S07]  /*16950*/  IMAD.MOV.U32 R5, RZ, RZ, R14 ;  /* 0x000000ffff057224 */ /* 0x000fce00078e000e */
[----:B------:R-:W-:Y:S05]  /*16960*/  WARPSYNC.COLLECTIVE R15, `(.L_x_7751) ;  /* 0x000000000f087348 */ /* 0x000fea0003c00000 */
[----:B------:R0:W1:Y:S02]  /*16970*/  SHFL.IDX P6, R14, R13, R12, R11 ;  /* 0x0000000c0d0e7389 */ /* 0x00006400000c000b */
[----:B01----:R-:W-:Y:S01]  /*16980*/  ENDCOLLECTIVE ;  /* 0x000000000000791b */ /* 0x003fe20003800000 */
.L_x_7751:
        /* <DEDUP_REMOVED lines=11> */
.L_x_7752:
[----:B------:R-:W-:Y:S05]  /*16a40*/  BRA `(.L_x_7753) ;  /* 0xffffffa000a87947 */ /* 0x000fea000383ffff */
.L_x_7601:
[----:B0-----:R0:W1:Y:S02]  /*16a50*/  SYNCS.PHASECHK.TRANS64.TRYWAIT P2, [R0+URZ+0x22870], R3 ;  /* 0x02287003000075a7 */ /* 0x001064000804017f */
[----:B-1----:R-:W-:Y:S05]  /*16a60*/  @!P2 NANOSLEEP.SYNCS 0x989680 ;  /* 0x009896800000a95d */ /* 0x002fea0003900000 */
[----:B------:R-:W1:Y:S02]  /*16a70*/  @!P2 SYNCS.PHASECHK.TRANS64 P2, [R0+URZ+0x22870], R3 ;  /* 0x022870030000a5a7 */ /* 0x000e64000804007f */
[----:B-1----:R-:W-:Y:S05]  /*16a80*/  @!P2 BRA `(.L_x_7601) ;  /* 0xfffffffc00f0a947 */ /* 0x002fea000383ffff */
[----:B------:R-:W-:Y:S05]  /*16a90*/  BRA `(.L_x_7754) ;  /* 0xffffffa4000c7947 */ /* 0x000fea000383ffff */
.L_x_7603:
[----:B0-----:R0:W1:Y:S02]  /*16aa0*/  SYNCS.PHASECHK.TRANS64.TRYWAIT P2, [R0+URZ+0x22860], R5 ;  /* 0x02286005000075a7 */ /* 0x001064000804017f */
[----:B-1----:R-:W-:Y:S05]  /*16ab0*/  @!P2 NANOSLEEP.SYNCS 0x989680 ;  /* 0x009896800000a95d */ /* 0x002fea0003900000 */
[----:B------:R-:W1:Y:S02]  /*16ac0*/  @!P2 SYNCS.PHASECHK.TRANS64 P2, [R0+URZ+0x22860], R5 ;  /* 0x022860050000a5a7 */ /* 0x000e64000804007f */
[----:B-1----:R-:W-:Y:S05]  /*16ad0*/  @!P2 BRA `(.L_x_7603) ;  /* 0xfffffffc00f0a947 */ /* 0x002fea000383ffff */
[----:B------:R-:W-:Y:S05]  /*16ae0*/  BRA `(.L_x_7755) ;  /* 0xffffffa4001c7947 */ /* 0x000fea000383ffff */
.L_x_7611:
[----:B0-----:R0:W2:Y:S02]  /*16af0*/  SYNCS.PHASECHK.TRANS64.TRYWAIT P1, [R2+URZ+0x22870], R3 ;  /* 0x02287003020075a7 */ /* 0x0010a4000802017f */
[----:B--2---:R-:W-:Y:S05]  /*16b00*/  @!P1 NANOSLEEP.SYNCS 0x989680 ;  /* 0x009896800000995d */ /* 0x004fea0003900000 */
[----:B------:R-:W2:Y:S02]  /*16b10*/  @!P1 SYNCS.PHASECHK.TRANS64 P1, [R2+URZ+0x22870], R3 ;  /* 0x02287003020095a7 */ /* 0x000ea4000802007f */
[----:B--2---:R-:W-:Y:S05]  /*16b20*/  @!P1 BRA `(.L_x_7611) ;  /* 0xfffffffc00f09947 */ /* 0x004fea000383ffff */
[----:B------:R-:W-:Y:S05]  /*16b30*/  BRA `(.L_x_7756) ;  /* 0xffffffac00107947 */ /* 0x000fea000383ffff */
.L_x_7613:
[----:B0-----:R0:W1:Y:S02]  /*16b40*/  SYNCS.PHASECHK.TRANS64.TRYWAIT P1, [R2+URZ+0x22860], R3 ;  /* 0x02286003020075a7 */ /* 0x001064000802017f */
[----:B-1----:R-:W-:Y:S05]  /*16b50*/  @!P1 NANOSLEEP.SYNCS 0x989680 ;  /* 0x009896800000995d */ /* 0x002fea0003900000 */
[----:B------:R-:W1:Y:S02]  /*16b60*/  @!P1 SYNCS.PHASECHK.TRANS64 P1, [R2+URZ+0x22860], R3 ;  /* 0x02286003020095a7 */ /* 0x000e64000802007f */
[----:B-1----:R-:W-:Y:S05]  /*16b70*/  @!P1 BRA `(.L_x_7613) ;  /* 0xfffffffc00f09947 */ /* 0x002fea000383ffff */
[----:B------:R-:W-:Y:S05]  /*16b80*/  BRA `(.L_x_7757) ;  /* 0xffffffac001c7947 */ /* 0x000fea000383ffff */
.L_x_7625:
[----:B0-----:R0:W1:Y:S02]  /*16b90*/  SYNCS.PHASECHK.TRANS64.TRYWAIT P0, [R5+URZ+0x22820], R0 ;  /* 0x02282000050075a7 */ /* 0x001064000800017f */
[----:B-1----:R-:W-:Y:S05]  /*16ba0*/  @!P0 NANOSLEEP.SYNCS 0x989680 ;  /* 0x009896800000895d */ /* 0x002fea0003900000 */
[----:B------:R-:W1:Y:S02]  /*16bb0*/  @!P0 SYNCS.PHASECHK.TRANS64 P0, [R5+URZ+0x22820], R0 ;  /* 0x02282000050085a7 */ /* 0x000e64000800007f */
[----:B-1----:R-:W-:Y:S05]  /*16bc0*/  @!P0 BRA `(.L_x_7625) ;  /* 0xfffffffc00f08947 */ /* 0x002fea000383ffff */
[----:B------:R-:W-:Y:S05]  /*16bd0*/  BRA `(.L_x_7758) ;  /* 0xffffffc0000c7947 */ /* 0x000fea000383ffff */
.L_x_7626:
        /* <DEDUP_REMOVED lines=11> */
.L_x_7760:
[----:B------:R-:W-:Y:S05]  /*16c90*/  BSYNC B0 ;  /* 0x0000000000007941 */ /* 0x000fea0003800000 */
.L_x_7759:
[----:B------:R-:W-:Y:S05]  /*16ca0*/  BRA `(.L_x_7761) ;  /* 0xffffffbc00f47947 */ /* 0x000fea000383ffff */
.L_x_7629:
[----:B------:R-:W-:Y:S01]  /*16cb0*/  BSSY B1, `(.L_x_7762) ;  /* 0x0000006000017945 */ /* 0x000fe20003800000 */
[----:B------:R-:W-:-:S07]  /*16cc0*/  IMAD.MOV.U32 R15, RZ, RZ, -0x1 ;  /* 0xffffffffff0f7424 */ /* 0x000fce00078e00ff */
[----:B0-----:R-:W-:Y:S05]  /*16cd0*/  WARPSYNC.COLLECTIVE R15, `(.L_x_7763) ;  /* 0x000000000f0c7348 */ /* 0x001fea0003c00000 */
[----:B------:R-:W-:Y:S02]  /*16ce0*/  ELECT P6, UR62, PT ;  /* 0x00000000003e782f */ /* 0x000fe400038c0000 */
[----:B------:R-:W-:Y:S01]  /*16cf0*/  MOV R14, UR62 ;  /* 0x0000003e000e7c02 */ /* 0x000fe20008000f00 */
[----:B0-----:R-:W-:Y:S10]  /*16d00*/  ENDCOLLECTIVE ;  /* 0x000000000000791b */ /* 0x001ff40003800000 */
.L_x_7763:
[----:B------:R-:W-:Y:S05]  /*16d10*/  BSYNC B1 ;  /* 0x0000000000017941 */ /* 0x000fea0003800000 */
.L_x_7762:
[----:B------:R-:W-:Y:S05]  /*16d20*/  BRA `(.L_x_7764) ;  /* 0xffffffbc00ec7947 */ /* 0x000fea000383ffff */
.L_x_7631:
[----:B0-----:R0:W1:Y:S02]  /*16d30*/  SYNCS.PHASECHK.TRANS64.TRYWAIT P1, [R3+URZ+0x22840], R2 ;  /* 0x02284002030075a7 */ /* 0x001064000802017f */
[----:B-1----:R-:W-:Y:S05]  /*16d40*/  @!P1 NANOSLEEP.SYNCS 0x989680 ;  /* 0x009896800000995d */ /* 0x002fea0003900000 */
[----:B------:R-:W1:Y:S02]  /*16d50*/  @!P1 SYNCS.PHASECHK.TRANS64 P1, [R3+URZ+0x22840], R2 ;  /* 0x02284002030095a7 */ /* 0x000e64000802007f */
[----:B-1----:R-:W-:Y:S05]  /*16d60*/  @!P1 BRA `(.L_x_7631) ;  /* 0xfffffffc00f09947 */ /* 0x002fea000383ffff */
[----:B------:R-:W-:Y:S05]  /*16d70*/  BRA `(.L_x_7765) ;  /* 0xffffffc0000c7947 */ /* 0x000fea000383ffff */
.L_x_7633:
[----:B-1----:R1:W2:Y:S02]  /*16d80*/  SYNCS.PHASECHK.TRANS64.TRYWAIT P1, [R31+URZ+0x22840], R0 ;  /* 0x022840001f0075a7 */ /* 0x0022a4000802017f */
[----:B--2---:R-:W-:Y:S05]  /*16d90*/  @!P1 NANOSLEEP.SYNCS 0x989680 ;  /* 0x009896800000995d */ /* 0x004fea0003900000 */
[----:B------:R-:W2:Y:S02]  /*16da0*/  @!P1 SYNCS.PHASECHK.TRANS64 P1, [R31+URZ+0x22840], R0 ;  /* 0x022840001f0095a7 */ /* 0x000ea4000802007f */
[----:B--2---:R-:W-:Y:S05]  /*16db0*/  @!P1 BRA `(.L_x_7633) ;  /* 0xfffffffc00f09947 */ /* 0x004fea000383ffff */
[----:B------:R-:W-:Y:S05]  /*16dc0*/  BRA `(.L_x_7766) ;  /* 0xffffffc000187947 */ /* 0x000fea000383ffff */
.L_x_7635:
[----:B--2---:R2:W3:Y:S02]  /*16dd0*/  SYNCS.PHASECHK.TRANS64.TRYWAIT P1, [R3+URZ+0x22860], R2 ;  /* 0x02286002030075a7 */ /* 0x0044e4000802017f */
[----:B---3--:R-:W-:Y:S05]  /*16de0*/  @!P1 NANOSLEEP.SYNCS 0x989680 ;  /* 0x009896800000995d */ /* 0x008fea0003900000 */
[----:B------:R-:W3:Y:S02]  /*16df0*/  @!P1 SYNCS.PHASECHK.TRANS64 P1, [R3+URZ+0x22860], R2 ;  /* 0x02286002030095a7 */ /* 0x000ee4000802007f */
[----:B---3--:R-:W-:Y:S05]  /*16e00*/  @!P1 BRA `(.L_x_7635) ;  /* 0xfffffffc00f09947 */ /* 0x008fea000383ffff */
[----:B------:R-:W-:Y:S05]  /*16e10*/  BRA `(.L_x_7767) ;  /* 0xffffffc000147947 */ /* 0x000fea000383ffff */
.L_x_7637:
[----:B---3--:R3:W4:Y:S02]  /*16e20*/  SYNCS.PHASECHK.TRANS64.TRYWAIT P1, [R31+URZ+0x22860], R0 ;  /* 0x022860001f0075a7 */ /* 0x008724000802017f */
[----:B----4-:R-:W-:Y:S05]  /*16e30*/  @!P1 NANOSLEEP.SYNCS 0x989680 ;  /* 0x009896800000995d */ /* 0x010fea0003900000 */
[----:B------:R-:W4:Y:S02]  /*16e40*/  @!P1 SYNCS.PHASECHK.TRANS64 P1, [R31+URZ+0x22860], R0 ;  /* 0x022860001f0095a7 */ /* 0x000f24000802007f */
[----:B----4-:R-:W-:Y:S05]  /*16e50*/  @!P1 BRA `(.L_x_7637) ;  /* 0xfffffffc00f09947 */ /* 0x010fea000383ffff */
[----:B------:R-:W-:Y:S05]  /*16e60*/  BRA `(.L_x_7768) ;  /* 0xffffffc000107947 */ /* 0x000fea000383ffff */
.L_x_7639:
[----:B----4-:R4:W0:Y:S02]  /*16e70*/  SYNCS.PHASECHK.TRANS64.TRYWAIT P1, [R3+URZ+0x22880], R2 ;  /* 0x02288002030075a7 */ /* 0x010824000802017f */
[----:B0-----:R-:W-:Y:S05]  /*16e80*/  @!P1 NANOSLEEP.SYNCS 0x989680 ;  /* 0x009896800000995d */ /* 0x001fea0003900000 */
[----:B------:R-:W0:Y:S02]  /*16e90*/  @!P1 SYNCS.PHASECHK.TRANS64 P1, [R3+URZ+0x22880], R2 ;  /* 0x02288002030095a7 */ /* 0x000e24000802007f */
[----:B0-----:R-:W-:Y:S05]  /*16ea0*/  @!P1 BRA `(.L_x_7639) ;  /* 0xfffffffc00f09947 */ /* 0x001fea000383ffff */
[----:B------:R-:W-:Y:S05]  /*16eb0*/  BRA `(.L_x_7769) ;  /* 0xffffffc0000c7947 */ /* 0x000fea000383ffff */
.L_x_7770:
        /* <DEDUP_REMOVED lines=12> */
.L_x_16285:


//--------------------- .text._ZN7cutlass13device_kernelIN5flash11enable_sm90INS1_16FlashAttnFwdSm90INS1_25CollectiveMainloopFwdSm90ILi2EN4cute5tupleIJNS5_1CILi1EEES8_S8_EEENS6_IJNS7_ILi128EEENS7_ILi160EEESA_EEELi128ENS_12float_e4m3_tEfNS_4arch4Sm90ELb0ELb0ELb0ELb1ELb1ELb1ELb0ELb1ELb1ELb1ELb1ELb0EEENS1_21CollectiveEpilogueFwdINS6_IJSA_SA_SB_EEES9_NS_10bfloat16_tESF_Li256ELb1ELb1ELb1ELb1EEENS1_36VarlenDynamicPersistentTileSchedulerILi128ELi160ELi256ELi128ELb1ELb1ELb1ELb0ELb1ELb1EEEEEEEEEvNT_6ParamsE --------------------------
	.section	.text._ZN7cutlass13device_kernelIN5flash11enable_sm90INS1_16FlashAttnFwdSm90INS1_25CollectiveMainloopFwdSm90ILi2EN4cute5tupleIJNS5_1CILi1EEES8_S8_EEENS6_IJNS7_ILi128EEENS7_ILi160EEESA_EEELi128ENS_12float_e4m3_tEfNS_4arch4Sm90ELb0ELb0ELb0ELb1ELb1ELb1ELb0ELb1ELb1ELb1ELb1ELb0EEENS1_21CollectiveEpilogueFwdINS6_IJSA_SA_SB_EEES9_NS_10bfloat16_tESF_Li256ELb1ELb1ELb1ELb1EEENS1_36VarlenDynamicPersistentTileSchedulerILi128ELi160ELi256ELi128ELb1ELb1ELb1ELb0ELb1ELb1EEEEEEEEEvNT_6ParamsE,"ax",@progbits
	.align	128
.text._ZN7cutlass13device_kernelIN5flash11enable_sm90INS1_16FlashAttnFwdSm90INS1_25CollectiveMainloopFwdSm90ILi2EN4cute5tupleIJNS5_1CILi1EEES8_S8_EEENS6_IJNS7_ILi128EEENS7_ILi160EEESA_EEELi128ENS_12float_e4m3_tEfNS_4arch4Sm90ELb0ELb0ELb0ELb1ELb1ELb1ELb0ELb1ELb1ELb1ELb1ELb0EEENS1_21CollectiveEpilogueFwdINS6_IJSA_SA_SB_EEES9_NS_10bfloat16_tESF_Li256ELb1ELb1ELb1ELb1EEENS1_36VarlenDynamicPersistentTileSchedulerILi128ELi160ELi256ELi128ELb1ELb1ELb1ELb0ELb1ELb1EEEEEEEEEvNT_6ParamsE:
        .type           _ZN7cutlass13device_kernelIN5flash11enable_sm90INS1_16FlashAttnFwdSm90INS1_25CollectiveMainloopFwdSm90ILi2EN4cute5tupleIJNS5_1CILi1EEES8_S8_EEENS6_IJNS7_ILi128EEENS7_ILi160EEESA_EEELi128ENS_12float_e4m3_tEfNS_4arch4Sm90ELb0ELb0ELb0ELb1ELb1ELb1ELb0ELb1ELb1ELb1ELb1ELb0EEENS1_21CollectiveEpilogueFwdINS6_IJSA_SA_SB_EEES9_NS_10bfloat16_tESF_Li256ELb1ELb1ELb1ELb1EEENS1_36VarlenDynamicPersistentTileSchedulerILi128ELi160ELi256ELi128ELb1ELb1ELb1ELb0ELb1ELb1EEEEEEEEEvNT_6ParamsE,@function
        .size           _ZN7cutlass13device_kernelIN5flash11enable_sm90INS1_16FlashAttnFwdSm90INS1_25CollectiveMainloopFwdSm90ILi2EN4cute5tupleIJNS5_1CILi1EEES8_S8_EEENS6_IJNS7_ILi128EEENS7_ILi160EEESA_EEELi128ENS_12float_e4m3_tEfNS_4arch4Sm90ELb0ELb0ELb0ELb1ELb1ELb1ELb0ELb1ELb1ELb1ELb1ELb0EEENS1_21CollectiveEpilogueFwdINS6_IJSA_SA_SB_EEES9_NS_10bfloat16_tESF_Li256ELb1ELb1ELb1ELb1EEENS1_36VarlenDynamicPersistentTileSchedulerILi128ELi160ELi256ELi128ELb1ELb1ELb1ELb0ELb1ELb1EEEEEEEEEvNT_6ParamsE,(.L_x_16286 - _ZN7cutlass13device_kernelIN5flash11enable_sm90INS1_16FlashAttnFwdSm90INS1_25CollectiveMainloopFwdSm90ILi2EN4cute5tupleIJNS5_1CILi1EEES8_S8_EEENS6_IJNS7_ILi128EEENS7_ILi160EEESA_EEELi128ENS_12float_e4m3_tEfNS_4arch4Sm90ELb0ELb0ELb0ELb1ELb1ELb1ELb0ELb1ELb1ELb1ELb1ELb0EEENS1_21CollectiveEpilogueFwdINS6_IJSA_SA_SB_EEES9_NS_10bfloat16_tESF_Li256ELb1ELb1ELb1ELb1EEENS1_36VarlenDynamicPersistentTileSchedulerILi128ELi160ELi256ELi128ELb1ELb1ELb1ELb0ELb1ELb1EEEEEEEEEvNT_6ParamsE)
        .other          _ZN7cutlass13device_kernelIN5flash11enable_sm90INS1_16FlashAttnFwdSm90INS1_25CollectiveMainloopFwdSm90ILi2EN4cute5tupleIJNS5_1CILi1EEES8_S8_EEENS6_IJNS7_ILi128EEENS7_ILi160EEESA_EEELi128ENS_12float_e4m3_tEfNS_4arch4Sm90ELb0ELb0ELb0ELb1ELb1ELb1ELb0ELb1ELb1ELb1ELb1ELb0EEENS1_21CollectiveEpilogueFwdINS6_IJSA_SA_SB_EEES9_NS_10bfloat16_tESF_Li256ELb1ELb1ELb1ELb1EEENS1_36VarlenDynamicPersistentTileSchedulerILi128ELi160ELi256ELi128ELb1ELb1ELb1ELb0ELb1ELb1EEEEEEEEEvNT_6ParamsE,@"STO_CUDA_ENTRY STV_DEFAULT"
_ZN7cutlass13device_kernelIN5flash11enable_sm90INS1_16FlashAttnFwdSm90INS1_25CollectiveMainloopFwdSm90ILi2EN4cute5tupleIJNS5_1CILi1EEES8_S8_EEENS6_IJNS7_ILi128EEENS7_ILi160EEESA_EEELi128ENS_12float_e4m3_tEfNS_4arch4Sm90ELb0ELb0ELb0ELb1ELb1ELb1ELb0ELb1ELb1ELb1ELb1ELb0EEENS1_21CollectiveEpilogueFwdINS6_IJSA_SA_SB_EEES9_NS_10bfloat16_tESF_Li256ELb1ELb1ELb1ELb1EEENS1_36VarlenDynamicPersistentTileSchedulerILi128ELi160ELi256ELi128ELb1ELb1ELb1ELb0ELb1ELb1EEEEEEEEEvNT_6ParamsE:
[----:B------:R-:W0:Y:S02]  /*0000*/  LDC R1, c[0x0][0x28] ;  /* 0x00000a00ff017b82 */ /* 0x000e240000000800 */
[----:B0-----:R-:W-:Y:S01]  /*0010*/  VIADD R1, R1, 0xffffff90 ;  /* 0xffffff9001017836 */ /* 0x001fe20000000000 */
[----:B------:R-:W0:Y:S01]  /*0020*/  S2R R3, SR_TID.X ;  /* 0x0000000000037919 */ /* 0x000e220000002100 */
[----:B------:R-:W-:Y:S01]  /*0030*/  ELECT P0, URZ, PT ;  /* 0x00000000003f782f */ /* 0x000fe20003800000 */
[----:B------:R-:W-:Y:S01]  /*0040*/  BSSY B0, `(.L_x_7771) ;  /* 0x000000d000007945 */ /* 0x000fe20003800000 */
[----:B0-----:R-:W-:-:S05]  /*0050*/  SHF.R.U32.HI R0, RZ, 0x5, R3 ;  /* 0x00000005ff007819 */ /* 0x001fca0000011603 */
        /* <DEDUP_REMOVED lines=11> */
.L_x_7772:
[----:B------:R-:W-:Y:S05]  /*0110*/  BSYNC B0 ;  /* 0x0000000000007941 */ /* 0x000fea0003800000 */
.L_x_7771:
[----:B------:R-:W-:Y:S01]  /*0120*/  VOTEU.ANY UP0, P0 ;  /* 0x00000000003f7886 */ /* 0x000fe20000000100 */
[----:B------:R-:W0:Y:S01]  /*0130*/  SHFL.IDX PT, R2, R0, RZ, 0x1f ;  /* 0x00001fff00027589 */ /* 0x000e2200000e0000 */
[----:B------:R-:W-:Y:S01]  /*0140*/  UMOV UR4, 0x80 ;  /* 0x0000008000047882 */ /* 0x000fe20000000000 */
[----:B------:R-:W-:Y:S01]  /*0150*/  UMOV UR7, 0x100 ;  /* 0x0000010000077882 */ /* 0x000fe20000000000 */
[----:B------:R-:W-:Y:S01]  /*0160*/  SHF.R.U32.HI R3, RZ, 0x7, R3 ;  /* 0x00000007ff037819 */ /* 0x000fe20000011603 */
[----:B------:R-:W1:Y:S01]  /*0170*/  @UP0 S2UR UR8, SR_CgaCtaId ;  /* 0x00000000000809c3 */ /* 0x000e620000008800 */
[----:B------:R-:W-:Y:S01]  /*0180*/  @UP0 UMOV UR6, 0x400 ;  /* 0x0000040000060882 */ /* 0x000fe20000000000 */
[----:B------:R-:W-:-:S04]  /*0190*/  @UP0 UIADD3 UR4, -UR4, 0x100000, URZ ;  /* 0x0010000004040890 */ /* 0x000fc8000fffe13f */
[----:B------:R-:W-:Y:S02]  /*01a0*/  @UP0 USHF.L.U32 UR5, UR4, 0xb, URZ ;  /* 0x0000000b04050899 */ /* 0x000fe4000800063f */
[----:B------:R-:W-:Y:S01]  /*01b0*/  @UP0 USHF.L.U32 UR4, UR4, 0x1, URZ ;  /* 0x0000000104040899 */ /* 0x000fe2000800063f */
[----:B------:R-:W-:Y:S01]  /*01c0*/  VOTEU.ANY UP1, P0 ;  /* 0x00000000003f7886 */ /* 0x000fe20000020100 */
[----:B0-----:R-:W-:Y:S02]  /*01d0*/  ISETP.NE.AND P1, PT, R2, RZ, PT ;  /* 0x000000ff0200720c */ /* 0x001fe40003f25270 */
[----:B------:R0:W2:Y:S01]  /*01e0*/  SHFL.IDX PT, R2, R3, RZ, 0x1f ;  /* 0x00001fff03027589 */ /* 0x0000a200000e0000 */
[----:B-1----:R-:W-:Y:S02]  /*01f0*/  @UP0 ULEA UR8, UR8, UR6, 0x18 ;  /* 0x0000000608080291 */ /* 0x002fe4000f8ec03f */
[----:B------:R-:W-:-:S04]  /*0200*/  @UP0 UIADD3 UR6, -UR7, 0x100000, URZ ;  /* 0x0010000007060890 */ /* 0x000fc8000fffe13f */
[----:B------:R-:W-:Y:S02]  /*0210*/  @UP0 USHF.L.U32 UR7, UR6, 0xb, URZ ;  /* 0x0000000b06070899 */ /* 0x000fe4000800063f */
[----:B------:R-:W-:Y:S01]  /*0220*/  @UP0 USHF.L.U32 UR6, UR6, 0x1, URZ ;  /* 0x0000000106060899 */ /* 0x000fe2000800063f */
[----:B------:R-:W-:Y:S01]  /*0230*/  VOTEU.ANY UP0, P0 ;  /* 0x00000000003f7886 */ /* 0x000fe20000000100 */
[----:B------:R-:W1:Y:S04]  /*0240*/  FENCE.VIEW.ASYNC.S ;  /* 0x00000000000073c6 */ /* 0x000e680000000000 */
[----:B-1----:R0:W1:Y:S06]  /*0250*/  @UP0 SYNCS.EXCH.64 URZ, [UR8+0x22800], UR4 ;  /* 0x02280004083f05b2 */ /* 0x00206c0008000100 */
[----:B------:R0:W3:Y:S02]  /*0260*/  @UP1 SYNCS.EXCH.64 URZ, [UR8+0x22820], UR6 ;  /* 0x02282006083f15b2 */ /* 0x0000e40008000100 */
        /* <DEDUP_REMOVED lines=17> */
[----:B------:R0:W0:Y:S01]  /*0380*/  SYNCS.EXCH.64 URZ, [UR8+0x22848], UR6 ;  /* 0x02284806083f75b2 */ /* 0x0000220008000100 */
[----:B------:R-:W-:Y:S01]  /*0390*/  NOP ;  /* 0x0000000000007918 */ /* 0x000fe20000000000 */
.L_x_7773:
        /* <DEDUP_REMOVED lines=22> */
.L_x_7774:
        /* <DEDUP_REMOVED lines=18> */
.L_x_7775:
        /* <DEDUP_REMOVED lines=22> */
.L_x_7776:
[----:B------:R-:W5:Y:S01]  /*0780*/  SHFL.IDX PT, R4, R0, RZ, 0x1f ;  /* 0x00001fff00047589 */ /* 0x000f6200000e0000 */
[----:B------:R-:W-:Y:S01]  /*0790*/  NOP ;  /* 0x0000000000007918 */ /* 0x000fe20000000000 */
[----:B------:R-:W0:Y:S01]  /*07a0*/  S2R R3, SR_CgaCtaId ;  /* 0x0000000000037919 */ /* 0x000e220000008800 */
[----:B-----5:R-:W-:-:S13]  /*07b0*/  ISETP.NE.AND P0, PT, R4, RZ, PT ;  /* 0x000000ff0400720c */ /* 0x020fda0003f05270 */
        /* <DEDUP_REMOVED lines=19> */
.L_x_7777:
[----:B--2---:R-:W-:Y:S01]  /*08f0*/  ISETP.NE.AND P0, PT, R2, RZ, PT ;  /* 0x000000ff0200720c */ /* 0x004fe20003f05270 */
[----:B------:R-:W-:Y:S01]  /*0900*/  IMAD.MOV.U32 R2, RZ, RZ, 0x1 ;  /* 0x00000001ff027424 */ /* 0x000fe200078e00ff */
[----:B------:R-:W-:Y:S01]  /*0910*/  NOP ;  /* 0x0000000000007918 */ /* 0x000fe20000000000 */
[----:B------:R-:W-:Y:S01]  /*0920*/  ULDC.64 UR36, c[0x0][0x208] ;  /* 0x0000820000247ab9 */ /* 0x000fe20000000a00 */
[----:B------:R-:W-:Y:S02]  /*0930*/  BSSY B8, `(.L_x_7778) ;  /* 0x000213b000087945 */ /* 0x000fe40003800000 */
[----:B------:R-:W-:-:S05]  /*0940*/  SEL R2, R2, 0x2, !P0 ;  /* 0x0000000202027807 */ /* 0x000fca0004000000 */
[----:B------:R2:W-:Y:S01]  /*0950*/  STL [R1+0x20], R2 ;  /* 0x0000200201007387 */ /* 0x0005e20000100800 */
[----:B01-34-:R-:W-:Y:S06]  /*0960*/  BAR.SYNC.DEFER_BLOCKING 0x0 ;  /* 0x0000000000007b1d */ /* 0x01bfec0000010000 */
[----:B------:R-:W-:Y:S05]  /*0970*/  @!P0 BRA `(.L_x_7779) ;  /* 0x0000018c00608947 */ /* 0x000fea0003800000 */
.L_x_7780:
[----:B------:R-:W-:-:S08]  /*0980*/  NOP ;  /* 0x0000000000007918 */ /* 0x000fd00000000000 */
[----:B------:R-:W0:Y:S02]  /*0990*/  USETMAXREG.TRY_ALLOC.CTAPOOL UP0, 0xe8 ;  /* 0x000000e8000079c8 */ /* 0x000e240008000600 */
[----:B0-----:R-:W-:-:S13]  /*09a0*/  PLOP3.LUT P0, PT, PT, PT, UP0, 0x80, 0x0 ;  /* 0x000000000000781c */ /* 0x001fda0003f0f008 */
[----:B------:R-:W-:Y:S05]  /*09b0*/  @!P0 BRA `(.L_x_7780) ;  /* 0xfffffffc00f08947 */ /* 0x000fea000383ffff */
[----:B------:R-:W2:Y:S01]  /*09c0*/  S2R R0, SR_TID.X ;  /* 0x0000000000007919 */ /* 0x000ea20000002100 */
[----:B------:R-:W-:Y:S01]  /*09d0*/  MOV R18, 0x400 ;  /* 0x0000040000127802 */ /* 0x000fe20000000f00 */
[----:B------:R-:W-:Y:S01]  /*09e0*/  ULDC UR4, c[0x0][0xc3c] ;  /* 0x00030f0000047ab9 */ /* 0x000fe20000000800 */
[----:B--2---:R-:W-:Y:S02]  /*09f0*/  SHF.R.U32.HI R2, RZ, 0x7, R0 ;  /* 0x00000007ff027819 */ /* 0x004fe40000011600 */
[----:B------:R-:W0:Y:S01]  /*0a00*/  S2R R0, SR_CgaCtaId ;  /* 0x0000000000007919 */ /* 0x000e220000008800 */
[----:B------:R-:W-:Y:S06]  /*0a10*/  BAR.ARV 0x8, 0x180 ;  /* 0x0206000000007b1d */ /* 0x000fec0000002000 */
[----:B------:R-:W-:-:S13]  /*0a20*/  ISETP.NE.AND P0, PT, R2, 0x1, PT ;  /* 0x000000010200780c */ /* 0x000fda0003f05270 */
[----:B------:R-:W-:Y:S08]  /*0a30*/  @!P0 BAR.ARV 0x9, 0x100 ;  /* 0x0244000000008b1d */ /* 0x000ff00000002000 */
[----:B------:R-:W-:Y:S01]  /*0a40*/  BAR.SYNC.DEFER_BLOCKING 0x5, 0x180 ;  /* 0x0146000000007b1d */ /* 0x000fe20000010000 */
[----:B0-----:R-:W-:-:S05]  /*0a50*/  LEA R18, R0, R18, 0x18 ;  /* 0x0000001200127211 */ /* 0x001fca00078ec0ff */
[----:B------:R-:W0:Y:S02]  /*0a60*/  LDS.128 R28, [R18+0x228d0] ;  /* 0x0228d000121c7984 */ /* 0x000e240000000c00 */
[----:B------:R-:W-:Y:S06]  /*0a70*/  BAR.ARV 0x4, 0x180 ;  /* 0x0106000000007b1d */ /* 0x000fec0000002000 */
[----:B0-----:R-:W-:-:S13]  /*0a80*/  ISETP.GE.AND P0, PT, R31, UR4, PT ;  /* 0x000000041f007c0c */ /* 0x001fda000bf06270 */
[----:B------:R-:W-:Y:S05]  /*0a90*/  @P0 BRA `(.L_x_7781) ;  /* 0x0000021000900947 */ /* 0x000fea0003800000 */
[----:B------:R-:W2:Y:S01]  /*0aa0*/  LDL.LU R13, [R1+0x20] ;  /* 0x00002000010d7983 */ /* 0x000ea20000300800 */
[----:B------:R-:W0:Y:S02]  /*0ab0*/  S2R R0, SR_TID.X ;  /* 0x0000000000007919 */ /* 0x000e240000002100 */
[----:B0-----:R-:W-:-:S05]  /*0ac0*/  VIADD R12, R0, 0xffffff80 ;  /* 0xffffff80000c7836 */ /* 0x001fca0000000000 */
[----:B------:R-:W-:-:S04]  /*0ad0*/  SHF.R.S32.HI R0, RZ, 0x1f, R12 ;  /* 0x0000001fff007819 */ /* 0x000fc8000001140c */
[----:B------:R-:W-:-:S04]  /*0ae0*/  LEA.HI R2, R0, R12, RZ, 0x7 ;  /* 0x0000000c00027211 */ /* 0x000fc800078f38ff */
[----:B------:R-:W-:-:S05]  /*0af0*/  LOP3.LUT R3, R2, 0xffffff80, RZ, 0xc0, !PT ;  /* 0xffffff8002037812 */ /* 0x000fca00078ec0ff */
[----:B------:R-:W-:-:S05]  /*0b00*/  IMAD.IADD R11, R12, 0x1, -R3 ;  /* 0x000000010c0b7824 */ /* 0x000fca00078e0a03 */
[----:B------:R-:W-:-:S04]  /*0b10*/  SHF.R.S32.HI R6, RZ, 0x1f, R11 ;  /* 0x0000001fff067819 */ /* 0x000fc8000001140b */
[----:B------:R-:W-:-:S04]  /*0b20*/  LEA.HI R8, R6, R11, RZ, 0x2 ;  /* 0x0000000b06087211 */ /* 0x000fc800078f10ff */
[--C-:B------:R-:W-:Y:S02]  /*0b30*/  SHF.R.S32.HI R5, RZ, 0x2, R8.reuse ;  /* 0x00000002ff057819 */ /* 0x100fe40000011408 */
[----:B------:R-:W-:Y:S02]  /*0b40*/  SHF.R.S32.HI R4, RZ, 0x1f, R8 ;  /* 0x0000001fff047819 */ /* 0x000fe40000011408 */
[----:B------:R-:W-:Y:S02]  /*0b50*/  SHF.R.S32.HI R14, RZ, 0x7, R2 ;  /* 0x00000007ff0e7819 */ /* 0x000fe40000011402 */
[----:B------:R-:W-:Y:S02]  /*0b60*/  LEA.HI R3, R4, R5, RZ, 0x3 ;  /* 0x0000000504037211 */ /* 0x000fe400078f18ff */
[----:B------:R-:W-:Y:S02]  /*0b70*/  LEA.HI R4, R0, R12, RZ, 0x4 ;  /* 0x0000000c00047211 */ /* 0x000fe400078f20ff */
[----:B------:R-:W-:-:S02]  /*0b80*/  LOP3.LUT R10, R3, 0xfffffff8, RZ, 0xc0, !PT ;  /* 0xfffffff8030a7812 */ /* 0x000fc400078ec0ff */
[----:B------:R-:W-:Y:S02]  /*0b90*/  LEA.HI R2, R2, R14, RZ, 0x1 ;  /* 0x0000000e02027211 */ /* 0x000fe400078f08ff */
[----:B------:R-:W-:Y:S02]  /*0ba0*/  LEA.HI R6, R6, R11, RZ, 0x5 ;  /* 0x0000000b06067211 */ /* 0x000fe400078f28ff */
[----:B------:R-:W-:Y:S02]  /*0bb0*/  LEA.HI R3, R0, R12, RZ, 0x5 ;  /* 0x0000000c00037211 */ /* 0x000fe400078f28ff */
[----:B------:R-:W-:Y:S01]  /*0bc0*/  SHF.R.S32.HI R7, RZ, 0x4, R4 ;  /* 0x00000004ff077819 */ /* 0x000fe20000011404 */
[----:B------:R-:W-:Y:S01]  /*0bd0*/  IMAD.IADD R9, R5, 0x1, -R10 ;  /* 0x0000000105097824 */ /* 0x000fe200078e0a0a */
[----:B------:R-:W-:Y:S02]  /*0be0*/  SHF.R.S32.HI R6, RZ, 0x5, R6 ;  /* 0x00000005ff067819 */ /* 0x000fe40000011406 */
[----:B------:R-:W-:-:S02]  /*0bf0*/  LOP3.LUT R2, R2, 0x3fffffe, RZ, 0xc0, !PT ;  /* 0x03fffffe02027812 */ /* 0x000fc400078ec0ff */
[C---:B------:R-:W-:Y:S02]  /*0c00*/  LOP3.LUT R5, R4.reuse, 0x3fffff0, RZ, 0xc0, !PT ;  /* 0x03fffff004057812 */ /* 0x040fe400078ec0ff */
[----:B------:R-:W-:Y:S02]  /*0c10*/  SHF.L.U32 R3, R3, 0x5, RZ ;  /* 0x0000000503037819 */ /* 0x000fe400000006ff */
[----:B------:R-:W-:Y:S01]  /*0c20*/  LEA.HI R4, R4, R7, RZ, 0x1 ;  /* 0x0000000704047211 */ /* 0x000fe200078f08ff */
[----:B------:R-:W-:Y:S01]  /*0c30*/  IMAD R9, R6, 0x10, R9 ;  /* 0x0000001006097824 */ /* 0x000fe200078e0209 */
[----:B------:R-:W-:Y:S01]  /*0c40*/  LOP3.LUT R200, R3, 0xfffffc00, RZ, 0xc0, !PT ;  /* 0xfffffc0003c87812 */ /* 0x000fe200078ec0ff */
[----:B------:R-:W-:Y:S01]  /*0c50*/  IMAD.IADD R2, R14, 0x1, -R2 ;  /* 0x000000010e027824 */ /* 0x000fe200078e0a02 */
[----:B------:R-:W-:Y:S01]  /*0c60*/  LOP3.LUT R4, R4, 0x1ffffffe, RZ, 0xc0, !PT ;  /* 0x1ffffffe04047812 */ /* 0x000fe200078ec0ff */
[----:B------:R-:W-:Y:S02]  /*0c70*/  IMAD.IADD R5, R12, 0x1, -R5 ;  /* 0x000000010c057824 */ /* 0x000fe400078e0a05 */
[----:B------:R-:W-:Y:S01]  /*0c80*/  IMAD R6, R2, 0x40, R9 ;  /* 0x0000004002067824 */ /* 0x000fe200078e0209 */
[----:B------:R-:W-:Y:S01]  /*0c90*/  LEA.HI R2, R0, R12, RZ, 0x2 ;  /* 0x0000000c00027211 */ /* 0x000fe200078f10ff */
[----:B------:R-:W-:-:S02]  /*0ca0*/  IMAD.IADD R4, R7, 0x1, -R4 ;  /* 0x0000000107047824 */ /* 0x000fc400078e0a04 */
[----:B------:R-:W-:Y:S01]  /*0cb0*/  IMAD R5, R5, 0x40, R200 ;  /* 0x0000004005057824 */ /* 0x000fe200078e02c8 */
[----:B------:R-:W-:-:S04]  /*0cc0*/  SHF.R.S32.HI R190, RZ, 0x2, R2 ;  /* 0x00000002ffbe7819 */ /* 0x000fc80000011402 */
[----:B------:R-:W-:Y:S02]  /*0cd0*/  LEA R3, R4, R5, 0x3 ;  /* 0x0000000504037211 */ /* 0x000fe400078e18ff */
[----:B------:R-:W-:Y:S01]  /*0ce0*/  LEA.HI R4, R0, R12, RZ, 0x3 ;  /* 0x0000000c00047211 */ /* 0x000fe200078f18ff */
[----:B------:R-:W-:Y:S01]  /*0cf0*/  VIADD R9, R190, 0x40 ;  /* 0x00000040be097836 */ /* 0x000fe20000000000 */
[----:B------:R-:W-:Y:S01]  /*0d00*/  LOP3.LUT R0, R2, 0xfffffffc, RZ, 0xc0, !PT ;  /* 0xfffffffc02007812 */ /* 0x000fe200078ec0ff */
[----:B------:R0:W-:Y:S01]  /*0d10*/  STL [R1+0x6c], R3 ;  /* 0x00006c0301007387 */ /* 0x0001e20000100800 */
[----:B------:R-:W-:-:S03]  /*0d20*/  LOP3.LUT R208, R4, 0xfffffff8, RZ, 0xc0, !PT ;  /* 0xfffffff804d07812 */ /* 0x000fc600078ec0ff */
[C---:B------:R-:W-:Y:S01]  /*0d30*/  IMAD.IADD R5, R12.reuse, 0x1, -R0 ;  /* 0x000000010c057824 */ /* 0x040fe200078e0a00 */
[----:B0-----:R-:W-:Y:S02]  /*0d40*/  SHF.R.S32.HI R3, RZ, 0x1f, R2 ;  /* 0x0000001fff037819 */ /* 0x001fe40000011402 */
[----:B------:R-:W-:Y:S02]  /*0d50*/  SHF.R.S32.HI R2, RZ, 0x3, R4 ;  /* 0x00000003ff027819 */ /* 0x000fe40000011404 */
[----:B------:R-:W-:Y:S01]  /*0d60*/  SHF.R.S32.HI R2, RZ, 0x1f, R9 ;  /* 0x0000001fff027819 */ /* 0x000fe20000011409 */
[----:B------:R-:W-:Y:S01]  /*0d70*/  IMAD.IADD R208, R12, 0x1, -R208 ;  /* 0x000000010cd07824 */ /* 0x000fe200078e0ad0 */
[----:B------:R-:W-:Y:S01]  /*0d80*/  LEA.HI R3, R3, R190, RZ, 0x3 ;  /* 0x000000be03037211 */ /* 0x000fe200078f18ff */
[----:B------:R-:W-:Y:S01]  /*0d90*/  IMAD.SHL.U32 R197, R9, 0x80, RZ ;  /* 0x0000008009c57824 */ /* 0x000fe200078e00ff */
[----:B------:R-:W-:Y:S02]  /*0da0*/  LEA.HI R0, R5, R5, RZ, 0x1 ;  /* 0x0000000505007211 */ /* 0x000fe400078f08ff */
[----:B------:R-:W-:Y:S01]  /*0db0*/  LEA.HI R2, R2, R9, RZ, 0x3 ;  /* 0x0000000902027211 */ /* 0x000fe200078f18ff */
[----:B------:R-:W-:Y:S01]  /*0dc0*/  IMAD.SHL.U32 R199, R208, 0x8, RZ ;  /* 0x00000008d0c77824 */ /* 0x000fe200078e00ff */
[----:B------:R-:W-:-:S02]  /*0dd0*/  LOP3.LUT R3, R3, 0xfffffff8, RZ, 0xc0, !PT ;  /* 0xfffffff803037812 */ /* 0x000fc400078ec0ff */
[----:B------:R-:W-:Y:S01]  /*0de0*/  LOP3.LUT R0, R0, 0x1ffffffe, RZ, 0xc0, !PT ;  /* 0x1ffffffe00007812 */ /* 0x000fe200078ec0ff */
[----:B------:R-:W-:Y:S01]  /*0df0*/  IMAD.SHL.U32 R2, R2, 0x80, RZ ;  /* 0x0000008002027824 */ /* 0x000fe200078e00ff */
[----:B------:R-:W-:Y:S02]  /*0e00*/  LOP3.LUT R8, R8, 0x7ffffffc, RZ, 0xc0, !PT ;  /* 0x7ffffffc08087812 */ /* 0x000fe400078ec0ff */
[----:B------:R-:W-:Y:S02]  /*0e10*/  SHF.L.U32 R16, R5, 0x4, RZ ;  /* 0x0000000405107819 */ /* 0x000fe400000006ff */
[----:B------:R-:W-:Y:S01]  /*0e20*/  LOP3.LUT R197, R197, 0x380, RZ, 0xc0, !PT ;  /* 0x00000380c5c57812 */ /* 0x000fe200078ec0ff */
[C---:B------:R-:W-:Y:S02]  /*0e30*/  VIADD R7, R190.reuse, 0x80 ;  /* 0x00000080be077836 */ /* 0x040fe40000000000 */
[----:B------:R-:W-:Y:S01]  /*0e40*/  IMAD.IADD R201, R190, 0x1, -R3 ;  /* 0x00000001bec97824 */ /* 0x000fe200078e0a03 */
[----:B------:R-:W-:Y:S01]  /*0e50*/  SHF.R.S32.HI R3, RZ, 0x1f, R199 ;  /* 0x0000001fff037819 */ /* 0x000fe200000114c7 */
[----:B------:R-:W-:Y:S01]  /*0e60*/  IMAD.SHL.U32 R22, R5, 0x8, RZ ;  /* 0x0000000805167824 */ /* 0x000fe200078e00ff */
[----:B------:R-:W-:Y:S01]  /*0e70*/  LOP3.LUT R3, R197, 0x70, R16, 0xf8, !PT ;  /* 0x00000070c5037812 */ /* 0x000fe200078ef810 */
[----:B------:R-:W-:Y:S01]  /*0e80*/  IMAD.IADD R0, R5, 0x1, -R0 ;  /* 0x0000000105007824 */ /* 0x000fe200078e0a00 */
[----:B------:R-:W-:Y:S01]  /*0e90*/  SHF.R.U32.HI R5, RZ, 0x3, R197 ;  /* 0x00000003ff057819 */ /* 0x000fe200000116c5 */
[----:B------:R-:W-:Y:S01]  /*0ea0*/  IMAD.IADD R8, R11, 0x1, -R8 ;  /* 0x000000010b087824 */ /* 0x000fe200078e0a08 */
[----:B------:R-:W-:-:S02]  /*0eb0*/  LOP3.LUT R204, R2, 0xfffffc00, RZ, 0xc0, !PT ;  /* 0xfffffc0002cc7812 */ /* 0x000fc400078ec0ff */
[----:B------:R-:W-:Y:S02]  /*0ec0*/  SHF.R.S32.HI R4, RZ, 0x1f, R7 ;  /* 0x0000001fff047819 */ /* 0x000fe40000011407 */
[----:B------:R-:W-:Y:S02]  /*0ed0*/  LOP3.LUT R3, R204, R3, R5, 0xf6, !PT ;  /* 0x00000003cc037212 */ /* 0x000fe400078ef605 */
[----:B------:R-:W-:Y:S02]  /*0ee0*/  SHF.L.U32 R14, R8, 0x1, RZ ;  /* 0x00000001080e7819 */ /* 0x000fe400000006ff */
[----:B------:R-:W-:Y:S01]  /*0ef0*/  LEA.HI R4, R4, R7, RZ, 0x3 ;  /* 0x0000000704047211 */ /* 0x000fe200078f18ff */
[----:B------:R-:W-:Y:S01]  /*0f00*/  IMAD.IADD R2, R18, 0x1, R3 ;  /* 0x0000000112027824 */ /* 0x000fe200078e0203 */
[----:B------:R-:W-:Y:S01]  /*0f10*/  STL [R1+0x64], R6 ;  /* 0x0000640601007387 */ /* 0x000fe20000100800 */
[----:B------:R-:W-:Y:S02]  /*0f20*/  VIADD R207, R199, 0x40 ;  /* 0x00000040c7cf7836 */ /* 0x000fe40000000000 */
[----:B------:R-:W-:Y:S01]  /*0f30*/  VIADD R12, R14, 0x18 ;  /* 0x000000180e0c7836 */ /* 0x000fe20000000000 */
[----:B------:R-:W-:Y:S01]  /*0f40*/  STL [R1+0x28], R14 ;  /* 0x0000280e01007387 */ /* 0x000fe20000100800 */
[----:B------:R-:W-:Y:S01]  /*0f50*/  IMAD.SHL.U32 R4, R4, 0x80, RZ ;  /* 0x0000008004047824 */ /* 0x000fe200078e00ff */
[C---:B------:R-:W-:Y:S01]  /*0f60*/  IADD3 R10, R14.reuse, 0x28, RZ ;  /* 0x000000280e0a7810 */ /* 0x040fe20007ffe0ff */
[C---:B------:R-:W-:Y:S01]  /*0f70*/  VIADD R11, R14.reuse, 0x20 ;  /* 0x000000200e0b7836 */ /* 0x040fe20000000000 */
[----:B------:R0:W-:Y:S01]  /*0f80*/  STL [R1+0x60], R2 ;  /* 0x0000600201007387 */ /* 0x0001e20000100800 */
[----:B------:R-:W-:Y:S01]  /*0f90*/  VIADD R9, R14, 0x30 ;  /* 0x000000300e097836 */ /* 0x000fe20000000000 */
[----:B------:R-:W-:Y:S01]  /*0fa0*/  SHF.R.S32.HI R5, RZ, 0x1f, R207 ;  /* 0x0000001fff057819 */ /* 0x000fe200000114cf */
[----:B------:R-:W-:-:S02]  /*0fb0*/  IMAD.SHL.U32 R198, R7, 0x80, RZ ;  /* 0x0000008007c67824 */ /* 0x000fc400078e00ff */
[----:B------:R-:W-:Y:S01]  /*0fc0*/  VIADD R8, R14, 0x38 ;  /* 0x000000380e087836 */ /* 0x000fe20000000000 */
[----:B------:R-:W-:Y:S01]  /*0fd0*/  LOP3.LUT R205, R4, 0xfffffc00, RZ, 0xc0, !PT ;  /* 0xfffffc0004cd7812 */ /* 0x000fe200078ec0ff */
[C---:B------:R-:W-:Y:S02]  /*0fe0*/  VIADD R7, R14.reuse, 0x40 ;  /* 0x000000400e077836 */ /* 0x040fe40000000000 */
[C---:B------:R-:W-:Y:S01]  /*0ff0*/  VIADD R5, R14.reuse, 0x48 ;  /* 0x000000480e057836 */ /* 0x040fe20000000000 */
[C---:B0-----:R-:W-:Y:S01]  /*1000*/  IADD3 R2, R14.reuse, 0x58, RZ ;  /* 0x000000580e027810 */ /* 0x041fe20007ffe0ff */
[----:B------:R-:W-:Y:S02]  /*1010*/  VIADD R4, R14, 0x50 ;  /* 0x000000500e047836 */ /* 0x000fe40000000000 */
[----:B------:R-:W-:Y:S02]  /*1020*/  IMAD R0, R0, 0x8, R6 ;  /* 0x0000000800007824 */ /* 0x000fe400078e0206 */
[----:B------:R-:W-:-:S02]  /*1030*/  VIADD R229, R14, 0x60 ;  /* 0x000000600ee57836 */ /* 0x000fc40000000000 */
[----:B------:R-:W-:Y:S02]  /*1040*/  VIADD R19, R16, 0x40 ;  /* 0x0000004010137836 */ /* 0x000fe40000000000 */
[C---:B------:R-:W-:Y:S02]  /*1050*/  VIADD R228, R14.reuse, 0x68 ;  /* 0x000000680ee47836 */ /* 0x040fe40000000000 */
[C---:B------:R-:W-:Y:S02]  /*1060*/  VIADD R227, R14.reuse, 0x70 ;  /* 0x000000700ee37836 */ /* 0x040fe40000000000 */
[----:B------:R-:W-:Y:S01]  /*1070*/  VIADD R226, R14, 0x78 ;  /* 0x000000780ee27836 */ /* 0x000fe20000000000 */
[----:B------:R-:W-:Y:S01]  /*1080*/  MOV R194, RZ ;  /* 0x000000ff00c27202 */ /* 0x000fe20000000f00 */
[----:B------:R-:W-:Y:S01]  /*1090*/  IMAD.MOV.U32 R212, RZ, RZ, RZ ;  /* 0x000000ffffd47224 */ /* 0x000fe200078e00ff */
[----:B------:R-:W-:Y:S01]  /*10a0*/  LOP3.LUT R198, R198, 0x380, RZ, 0xc0, !PT ;  /* 0x00000380c6c67812 */ /* 0x000fe200078ec0ff */
[----:B------:R-:W-:Y:S01]  /*10b0*/  IMAD.MOV.U32 R188, RZ, RZ, RZ ;  /* 0x000000ffffbc7224 */ /* 0x000fe200078e00ff */
[----:B------:R-:W-:Y:S01]  /*10c0*/  SHF.R.S32.HI R17, RZ, 0x1f, R16 ;  /* 0x0000001fff117819 */ /* 0x000fe20000011410 */
[----:B------:R-:W-:Y:S01]  /*10d0*/  IMAD.MOV.U32 R193, RZ, RZ, RZ ;  /* 0x000000ffffc17224 */ /* 0x000fe200078e00ff */
[----:B------:R-:W-:Y:S01]  /*10e0*/  IADD3 R192, R22, 0x20, RZ ;  /* 0x0000002016c07810 */ /* 0x000fe20007ffe0ff */
[----:B------:R-:W-:Y:S01]  /*10f0*/  IMAD.MOV.U32 R196, RZ, RZ, RZ ;  /* 0x000000ffffc47224 */ /* 0x000fe200078e00ff */
[----:B------:R-:W-:Y:S01]  /*1100*/  SHF.R.S32.HI R189, RZ, 0x1f, R19 ;  /* 0x0000001fffbd7819 */ /* 0x000fe20000011413 */
[C---:B------:R-:W-:Y:S01]  /*1110*/  VIADD R216, R14.reuse, 0x8 ;  /* 0x000000080ed87836 */ /* 0x040fe20000000000 */
[----:B--2---:R-:W-:Y:S01]  /*1120*/  LOP3.LUT R195, R13, 0x1, RZ, 0xfc, !PT ;  /* 0x000000010dc37812 */ /* 0x004fe200078efcff */
[----:B------:R-:W-:-:S05]  /*1130*/  VIADD R13, R14, 0x10 ;  /* 0x000000100e0d7836 */ /* 0x000fca0000000000 */
[----:B------:R-:W-:Y:S04]  /*1140*/  STL [R1+0x24], R13 ;  /* 0x0000240d01007387 */ /* 0x000fe80000100800 */
[----:B------:R0:W-:Y:S01]  /*1150*/  STL [R1+0x20], R12 ;  /* 0x0000200c01007387 */ /* 0x0001e20000100800 */
[----:B------:R-:W-:-:S03]  /*1160*/  SHF.R.S32.HI R3, RZ, 0x1f, R13 ;  /* 0x0000001fff037819 */ /* 0x000fc6000001140d */
[----:B------:R1:W-:Y:S04]  /*1170*/  STL [R1+0x1c], R11 ;  /* 0x00001c0b01007387 */ /* 0x0003e80000100800 */
[----:B------:R-:W-:Y:S04]  /*1180*/  STL [R1+0x18], R10 ;  /* 0x0000180a01007387 */ /* 0x000fe80000100800 */
[----:B------:R2:W-:Y:S04]  /*1190*/  STL [R1+0x14], R9 ;  /* 0x0000140901007387 */ /* 0x0005e80000100800 */
[----:B------:R3:W-:Y:S01]  /*11a0*/  STL [R1+0x10], R8 ;  /* 0x0000100801007387 */ /* 0x0007e20000100800 */
[----:B0-----:R-:W-:-:S03]  /*11b0*/  SHF.R.S32.HI R12, RZ, 0x1f, R12 ;  /* 0x0000001fff0c7819 */ /* 0x001fc6000001140c */
[----:B------:R-:W-:Y:S01]  /*11c0*/  STL [R1+0xc], R7 ;  /* 0x00000c0701007387 */ /* 0x000fe20000100800 */
[----:B-1----:R-:W-:-:S03]  /*11d0*/  SHF.R.S32.HI R11, RZ, 0x1f, R11 ;  /* 0x0000001fff0b7819 */ /* 0x002fc6000001140b */
[----:B------:R-:W-:Y:S04]  /*11e0*/  STL [R1+0x8], R5 ;  /* 0x0000080501007387 */ /* 0x000fe80000100800 */
[----:B------:R-:W-:Y:S04]  /*11f0*/  STL [R1+0x4], R4 ;  /* 0x0000040401007387 */ /* 0x000fe80000100800 */
[----:B------:R-:W-:Y:S04]  /*1200*/  STL [R1], R2 ;  /* 0x0000000201007387 */ /* 0x000fe80000100800 */
[----:B------:R0:W-:Y:S01]  /*1210*/  STL [R1+0x5c], R3 ;  /* 0x00005c0301007387 */ /* 0x0001e20000100800 */
[----:B--2---:R-:W-:-:S03]  /*1220*/  SHF.R.S32.HI R9, RZ, 0x1f, R9 ;  /* 0x0000001fff097819 */ /* 0x004fc60000011409 */
[----:B------:R-:W-:Y:S01]  /*1230*/  STL [R1+0x58], R12 ;  /* 0x0000580c01007387 */ /* 0x000fe20000100800 */
[----:B---3--:R-:W-:Y:S02]  /*1240*/  SHF.R.S32.HI R8, RZ, 0x1f, R8 ;  /* 0x0000001fff087819 */ /* 0x008fe40000011408 */
[----:B0-----:R-:W-:Y:S01]  /*1250*/  SHF.R.S32.HI R3, RZ, 0x1f, R10 ;  /* 0x0000001fff037819 */ /* 0x001fe2000001140a */
[----:B------:R-:W-:Y:S04]  /*1260*/  STL [R1+0x54], R11 ;  /* 0x0000540b01007387 */ /* 0x000fe80000100800 */
[----:B------:R0:W-:Y:S01]  /*1270*/  STL [R1+0x50], R3 ;  /* 0x0000500301007387 */ /* 0x0001e20000100800 */
[----:B------:R-:W-:-:S03]  /*1280*/  SHF.R.S32.HI R5, RZ, 0x1f, R5 ;  /* 0x0000001fff057819 */ /* 0x000fc60000011405 */
[----:B------:R-:W-:Y:S01]  /*1290*/  STL [R1+0x4c], R9 ;  /* 0x00004c0901007387 */ /* 0x000fe20000100800 */
[----:B------:R-:W-:Y:S02]  /*12a0*/  SHF.R.S32.HI R4, RZ, 0x1f, R4 ;  /* 0x0000001fff047819 */ /* 0x000fe40000011404 */
[----:B0-----:R-:W-:Y:S01]  /*12b0*/  SHF.R.S32.HI R3, RZ, 0x1f, R7 ;  /* 0x0000001fff037819 */ /* 0x001fe20000011407 */
[----:B------:R-:W-:Y:S04]  /*12c0*/  STL [R1+0x48], R8 ;  /* 0x0000480801007387 */ /* 0x000fe80000100800 */
[----:B------:R0:W-:Y:S04]  /*12d0*/  STL [R1+0x44], R3 ;  /* 0x0000440301007387 */ /* 0x0001e80000100800 */
[----:B------:R-:W-:Y:S01]  /*12e0*/  STL [R1+0x40], R5 ;  /* 0x0000400501007387 */ /* 0x000fe20000100800 */
[----:B0-----:R-:W-:-:S03]  /*12f0*/  SHF.R.S32.HI R3, RZ, 0x1f, R2 ;  /* 0x0000001fff037819 */ /* 0x001fc60000011402 */
[----:B------:R0:W-:Y:S04]  /*1300*/  STL [R1+0x3c], R4 ;  /* 0x00003c0401007387 */ /* 0x0001e80000100800 */
[----:B------:R1:W-:Y:S04]  /*1310*/  STL [R1+0x38], R3 ;  /* 0x0000380301007387 */ /* 0x0003e80000100800 */
[----:B------:R2:W-:Y:S01]  /*1320*/  STL [R1+0x68], R0 ;  /* 0x0000680001007387 */ /* 0x0005e20000100800 */
[----:B------:R-:W-:Y:S02]  /*1330*/  SHF.R.S32.HI R2, RZ, 0x1f, R229 ;  /* 0x0000001fff027819 */ /* 0x000fe400000114e5 */
[----:B0-----:R-:W-:-:S02]  /*1340*/  SHF.R.S32.HI R4, RZ, 0x1f, R228 ;  /* 0x0000001fff047819 */ /* 0x001fc400000114e4 */
[----:B------:R-:W-:Y:S02]  /*1350*/  SHF.R.S32.HI R2, RZ, 0x1f, R226 ;  /* 0x0000001fff027819 */ /* 0x000fe400000114e2 */
[----:B-1----:R-:W-:-:S07]  /*1360*/  SHF.R.S32.HI R3, RZ, 0x1f, R227 ;  /* 0x0000001fff037819 */ /* 0x002fce00000114e3 */
.L_x_7958:
[----:B01--4-:R-:W0:Y:S02]  /*1370*/  LDC.64 R2, c[0x0][0xc88] ;  /* 0x00032200ff027b82 */ /* 0x013e240000000a00 */
[----:B0-----:R-:W-:-:S05]  /*1380*/  IMAD.WIDE R2, R31, 0x4, R2 ;  /* 0x000000041f027825 */ /* 0x001fca00078e0202 */
[----:B---3--:R-:W3:Y:S01]  /*1390*/  LDG.E R206, desc[UR36][R2.64] ;  /* 0x0000002402ce7981 */ /* 0x008ee2000c1e1900 */
[----:B------:R-:W-:Y:S05]  /*13a0*/  YIELD ;  /* 0x0000000000007946 */ /* 0x000fea0003800000 */
[----:B------:R-:W-:Y:S01]  /*13b0*/  ULDC.64 UR4, c[0x0][0xa28] ;  /* 0x00028a0000047ab9 */ /* 0x000fe20000000a00 */
[----:B------:R-:W-:Y:S01]  /*13c0*/  ULDC.64 UR8, c[0x0][0xa18] ;  /* 0x0002860000087ab9 */ /* 0x000fe20000000a00 */
[----:B------:R-:W-:Y:S01]  /*13d0*/  ISETP.NE.U32.AND P1, PT, RZ, UR4, PT ;  /* 0x00000004ff007c0c */ /* 0x000fe2000bf25070 */
[----:B------:R-:W-:Y:S01]  /*13e0*/  ULDC.64 UR6, c[0x0][0xa08] ;  /* 0x0002820000067ab9 */ /* 0x000fe20000000a00 */
[----:B------:R-:W-:Y:S01]  /*13f0*/  IMAD.MOV.U32 R10, RZ, RZ, RZ ;  /* 0x000000ffff0a7224 */ /* 0x000fe200078e00ff */
[----:B------:R-:W-:Y:S01]  /*1400*/  ISETP.NE.U32.AND P0, PT, RZ, UR6, PT ;  /* 0x00000006ff007c0c */ /* 0x000fe2000bf05070 */
[----:B------:R-:W-:Y:S01]  /*1410*/  IMAD.MOV.U32 R86, RZ, RZ, RZ ;  /* 0x000000ffff567224 */ /* 0x000fe200078e00ff */
[----:B------:R-:W-:-:S02]  /*1420*/  ISETP.NE.AND.EX P1, PT, RZ, UR5, PT, P1 ;  /* 0x00000005ff007c0c */ /* 0x000fc4000bf25310 */
[----:B------:R-:W-:Y:S02]  /*1430*/  ISETP.NE.AND.EX P0, PT, RZ, UR7, PT, P0 ;  /* 0x00000007ff007c0c */ /* 0x000fe4000bf05300 */
[----:B---3--:R-:W-:-:S09]  /*1440*/  SHF.R.S32.HI R213, RZ, 0x1f, R206 ;  /* 0x0000001fffd57819 */ /* 0x008fd200000114ce */
[C---:B------:R-:W-:Y:S02]  /*1450*/  @P1 LEA R4, P2, R206.reuse, UR4, 0x2 ;  /* 0x00000004ce041c11 */ /* 0x040fe4000f8410ff */
[C---:B------:R-:W-:Y:S02]  /*1460*/  SHF.L.U32 R210, R206.reuse, 0x2, RZ ;  /* 0x00000002ced27819 */ /* 0x040fe400000006ff */
[C-C-:B------:R-:W-:Y:S02]  /*1470*/  @P1 LEA.HI.X R5, R206.reuse, UR5, R213.reuse, 0x2, P2 ;  /* 0x00000005ce051c11 */ /* 0x140fe400090f14d5 */
[----:B------:R-:W-:Y:S01]  /*1480*/  ISETP.NE.U32.AND P2, PT, RZ, UR8, PT ;  /* 0x00000008ff007c0c */ /* 0x000fe2000bf45070 */
[----:B------:R-:W-:Y:S01]  /*1490*/  ULDC UR4, c[0x0][0x288] ;  /* 0x0000a20000047ab9 */ /* 0x000fe20000000800 */
[----:B------:R-:W-:Y:S01]  /*14a0*/  SHF.L.U64.HI R211, R206, 0x2, R213 ;  /* 0x00000002ced37819 */ /* 0x000fe200000102d5 */
[----:B------:R0:W5:Y:S01]  /*14b0*/  @P1 LDG.E R10, desc[UR36][R4.64] ;  /* 0x00000024040a1981 */ /* 0x000162000c1e1900 */
[----:B------:R-:W-:-:S02]  /*14c0*/  ISETP.NE.AND.EX P2, PT, RZ, UR9, PT, P2 ;  /* 0x00000009ff007c0c */ /* 0x000fc4000bf45320 */
[----:B------:R-:W-:Y:S01]  /*14d0*/  IADD3 R8, P3, R210, UR6, RZ ;  /* 0x00000006d2087c10 */ /* 0x000fe2000ff7e0ff */
[----:B------:R-:W-:Y:S01]  /*14e0*/  IMAD.U32 R25, RZ, RZ, UR4 ;  /* 0x00000004ff197e24 */ /* 0x000fe2000f8e00ff */
[----:B------:R-:W-:Y:S02]  /*14f0*/  ULDC.64 UR4, c[0x0][0x418] ;  /* 0x0001060000047ab9 */ /* 0x000fe40000000a00 */
[----:B------:R-:W-:-:S05]  /*1500*/  IADD3.X R9, R211, UR7, RZ, P3, !PT ;  /* 0x00000007d3097c10 */ /* 0x000fca0009ffe4ff */
[----:B------:R0:W5:Y:S02]  /*1510*/  @P0 LDG.E R86, desc[UR36][R8.64] ;  /* 0x0000002408560981 */ /* 0x000164000c1e1900 */
[----:B------:R-:W-:-:S04]  /*1520*/  @P2 IADD3 R6, P1, R210, UR8, RZ ;  /* 0x00000008d2062c10 */ /* 0x000fc8000ff3e0ff */
[----:B------:R-:W-:-:S05]  /*1530*/  @P2 IADD3.X R7, R211, UR9, RZ, P1, !PT ;  /* 0x00000009d3072c10 */ /* 0x000fca0008ffe4ff */
        /* <DEDUP_REMOVED lines=10> */
[----:B0-----:R-:W-:Y:S06]  /*15e0*/  @P2 BRA `(.L_x_7782) ;  /* 0x0000000000242947 */ /* 0x001fec0003800000 */
[----:B------:R-:W-:Y:S02]  /*15f0*/  ULDC.64 UR4, c[0x0][0xa00] ;  /* 0x0002800000047ab9 */ /* 0x000fe40000000a00 */
[----:B------:R-:W-:-:S04]  /*1600*/  ISETP.NE.U32.AND P1, PT, RZ, UR4, PT ;  /* 0x00000004ff007c0c */ /* 0x000fc8000bf25070 */
[----:B------:R-:W-:-:S13]  /*1610*/  ISETP.NE.AND.EX P1, PT, RZ, UR5, PT, P1 ;  /* 0x00000005ff007c0c */ /* 0x000fda000bf25310 */
[----:B------:R-:W-:Y:S05]  /*1620*/  @!P1 BRA `(.L_x_7782) ;  /* 0x0000000000149947 */ /* 0x000fea0003800000 */
[----:B------:R-:W0:Y:S02]  /*1630*/  LDC.64 R4, c[0x0][0xa00] ;  /* 0x00028000ff047b82 */ /* 0x000e240000000a00 */
[----:B0-----:R-:W-:-:S05]  /*1640*/  IMAD.WIDE R4, R206, 0x4, R4 ;  /* 0x00000004ce047825 */ /* 0x001fca00078e0204 */
[----:B-----5:R-:W3:Y:S04]  /*1650*/  LDG.E R25, desc[UR36][R4.64] ;  /* 0x0000002404197981 */ /* 0x020ee8000c1e1900 */
[----:B--2---:R-:W3:Y:S02]  /*1660*/  LDG.E R0, desc[UR36][R4.64+0x4] ;  /* 0x0000042404007981 */ /* 0x004ee4000c1e1900 */
[----:B---3--:R-:W-:-:S07]  /*1670*/  IADD3 R25, -R25, R0, RZ ;  /* 0x0000000019197210 */ /* 0x008fce0007ffe1ff */
.L_x_7782:
[----:B------:R-:W-:Y:S01]  /*1680*/  ULDC.64 UR4, c[0x0][0xa20] ;  /* 0x0002880000047ab9 */ /* 0x000fe20000000a00 */
[C---:B------:R-:W-:Y:S01]  /*1690*/  LOP3.LUT R3, R30.reuse, 0xff000000, RZ, 0xc0, !PT ;  /* 0xff0000001e037812 */ /* 0x040fe200078ec0ff */
[----:B------:R-:W-:Y:S01]  /*16a0*/  IMAD.MOV.U32 R214, RZ, RZ, R29 ;  /* 0x000000ffffd67224 */ /* 0x000fe200078e001d */
[----:B------:R-:W-:Y:S02]  /*16b0*/  ISETP.NE.U32.AND P1, PT, RZ, UR4, PT ;  /* 0x00000004ff007c0c */ /* 0x000fe4000bf25070 */
[C---:B--2---:R-:W-:Y:S02]  /*16c0*/  LOP3.LUT R0, R30.reuse, 0xff0000, RZ, 0xc0, !PT ;  /* 0x00ff00001e007812 */ /* 0x044fe400078ec0ff */
        /* <DEDUP_REMOVED lines=9> */
.L_x_7783:
[----:B------:R-:W-:Y:S05]  /*1760*/  @!P0 BRA `(.L_x_7784) ;  /* 0x00000000000c8947 */ /* 0x000fea0003800000 */
[----:B------:R-:W2:Y:S04]  /*1770*/  LDG.E R0, desc[UR36][R8.64] ;  /* 0x0000002408007981 */ /* 0x000ea8000c1e1900 */
[----:B------:R-:W2:Y:S02]  /*1780*/  LDG.E R31, desc[UR36][R8.64+0x4] ;  /* 0x00000424081f7981 */ /* 0x000ea4000c1e1900 */
[----:B--2---:R-:W-:-:S07]  /*1790*/  IMAD.IADD R31, R31, 0x1, -R0 ;  /* 0x000000011f1f7824 */ /* 0x004fce00078e0a00 */
.L_x_7784:
[----:B------:R-:W-:Y:S02]  /*17a0*/  ULDC.64 UR4, c[0x0][0xa10] ;  /* 0x0002840000047ab9 */ /* 0x000fe40000000a00 */
[----:B------:R-:W-:-:S04]  /*17b0*/  ISETP.NE.U32.AND P0, PT, RZ, UR4, PT ;  /* 0x00000004ff007c0c */ /* 0x000fc8000bf05070 */
[----:B------:R-:W-:Y:S01]  /*17c0*/  ISETP.NE.AND.EX P0, PT, RZ, UR5, PT, P0 ;  /* 0x00000005ff007c0c */ /* 0x000fe2000bf05300 */
[----:B------:R-:W-:-:S12]  /*17d0*/  ULDC.64 UR4, c[0x0][0xa30] ;  /* 0x00028c0000047ab9 */ /* 0x000fd80000000a00 */
[----:B0-----:R-:W0:Y:S01]  /*17e0*/  @P0 LDC.64 R4, c[0x0][0xa10] ;  /* 0x00028400ff040b82 */ /* 0x001e220000000a00 */
[----:B------:R-:W-:-:S04]  /*17f0*/  ISETP.NE.U32.AND P1, PT, RZ, UR4, PT ;  /* 0x00000004ff007c0c */ /* 0x000fc8000bf25070 */
[----:B------:R-:W-:Y:S01]  /*1800*/  ISETP.NE.AND.EX P1, PT, RZ, UR5, PT, P1 ;  /* 0x00000005ff007c0c */ /* 0x000fe2000bf25310 */
[----:B0-----:R-:W-:-:S05]  /*1810*/  @P0 IMAD.WIDE R4, R206, 0x4, R4 ;  /* 0x00000004ce040825 */ /* 0x001fca00078e0204 */
[----:B------:R-:W2:Y:S04]  /*1820*/  @P0 LDG.E R0, desc[UR36][R4.64] ;  /* 0x0000002404000981 */ /* 0x000ea8000c1e1900 */
[----:B------:R-:W2:Y:S03]  /*1830*/  @P0 LDG.E R3, desc[UR36][R4.64+0x4] ;  /* 0x0000042404030981 */ /* 0x000ea6000c1e1900 */
[----:B------:R-:W-:Y:S01]  /*1840*/  @P1 IADD3 R6, P2, R210, UR4, RZ ;  /* 0x00000004d2061c10 */ /* 0x000fe2000ff5e0ff */
[----:B-----5:R-:W-:-:S03]  /*1850*/  IMAD.MOV.U32 R26, RZ, RZ, R31 ;  /* 0x000000ffff1a7224 */ /* 0x020fc600078e001f */
[----:B------:R-:W-:-:S05]  /*1860*/  @P1 IADD3.X R7, R211, UR5, RZ, P2, !PT ;  /* 0x00000005d3071c10 */ /* 0x000fca00097fe4ff */
[----:B------:R0:W5:Y:S01]  /*1870*/  @P1 LDG.E R26, desc[UR36][R6.64] ;  /* 0x00000024061a1981 */ /* 0x000162000c1e1900 */
[----:B------:R-:W-:Y:S01]  /*1880*/  IMAD.IADD R9, R31, 0x1, -R10 ;  /* 0x000000011f097824 */ /* 0x000fe200078e0a0a */
[----:B------:R-:W-:Y:S01]  /*1890*/  BSSY B0, `(.L_x_7785) ;  /* 0x000002a000007945 */ /* 0x000fe20003800000 */
[----:B------:R-:W-:Y:S02]  /*18a0*/  LOP3.LUT R215, R209, 0xff, RZ, 0xc0, !PT ;  /* 0x000000ffd1d77812 */ /* 0x000fe400078ec0ff */
[----:B------:R-:W-:Y:S01]  /*18b0*/  SHF.R.U32.HI R209, RZ, 0x10, R209 ;  /* 0x00000010ffd17819 */ /* 0x000fe200000116d1 */
[----:B--2---:R-:W-:-:S05]  /*18c0*/  @P0 IMAD.IADD R2, R3, 0x1, -R0 ;  /* 0x0000000103020824 */ /* 0x004fca00078e0a00 */
[----:B------:R-:W-:-:S04]  /*18d0*/  IADD3 R24, R9, R2, RZ ;  /* 0x0000000209187210 */ /* 0x000fc80007ffe0ff */
[C---:B------:R-:W-:Y:S01]  /*18e0*/  ISETP.GE.AND P3, PT, R24.reuse, 0x1, PT ;  /* 0x000000011800780c */ /* 0x040fe20003f66270 */
[----:B------:R-:W-:-:S03]  /*18f0*/  VIADD R0, R24, 0x9f ;  /* 0x0000009f18007836 */ /* 0x000fc60000000000 */
[----:B------:R-:W-:Y:S01]  /*1900*/  P2R R101, PR, RZ, 0x8 ;  /* 0x00000008ff657803 */ /* 0x000fe20000000000 */
[----:B------:R-:W-:-:S05]  /*1910*/  IMAD.HI R0, R0, 0x66666667, RZ ;  /* 0x6666666700007827 */ /* 0x000fca00078e02ff */
[----:B------:R-:W-:-:S04]  /*1920*/  SHF.R.U32.HI R27, RZ, 0x1f, R0 ;  /* 0x0000001fff1b7819 */ /* 0x000fc80000011600 */
[----:B------:R-:W-:Y:S01]  /*1930*/  LEA.HI.SX32 R27, R0, R27, 0x1a ;  /* 0x0000001b001b7211 */ /* 0x000fe200078fd2ff */
[----:B------:R-:W-:Y:S01]  /*1940*/  IMAD.MOV.U32 R0, RZ, RZ, RZ ;  /* 0x000000ffff007224 */ /* 0x000fe200078e00ff */
[----:B0-----:R-:W-:Y:S06]  /*1950*/  @!P3 BRA `(.L_x_7786) ;  /* 0x000000000074b947 */ /* 0x001fec0003800000 */
        /* <DEDUP_REMOVED lines=29> */
.L_x_7786:
[----:B------:R-:W-:Y:S05]  /*1b30*/  BSYNC B0 ;  /* 0x0000000000007941 */ /* 0x000fea0003800000 */
.L_x_7785:
        /* <DEDUP_REMOVED lines=10> */
[----:B------:R-:W-:-:S05]  /*1be0*/  @P0 IADD3 R0, R0, 0x9f, RZ ;  /* 0x0000009f00000810 */ /* 0x000fca0007ffe0ff */
        /* <DEDUP_REMOVED lines=18> */
[----:B------:R-:W-:Y:S01]  /*1d10*/  MOV R7, UR5 ;  /* 0x0000000500077c02 */ /* 0x000fe20008000f00 */
[----:B------:R-:W-:Y:S02]  /*1d20*/  IMAD.U32 R6, RZ, RZ, UR4 ;  /* 0x00000004ff067e24 */ /* 0x000fe4000f8e00ff */
[----:B------:R-:W-:-:S02]  /*1d30*/  IMAD.U32 R11, RZ, RZ, UR7 ;  /* 0x00000007ff0b7e24 */ /* 0x000fc4000f8e00ff */
[----:B------:R-:W-:Y:S02]  /*1d40*/  IMAD.MOV.U32 R8, RZ, RZ, 0x70 ;  /* 0x00000070ff087424 */ /* 0x000fe400078e00ff */
[----:B------:R-:W-:Y:S02]  /*1d50*/  IMAD.MOV.U32 R12, RZ, RZ, 0x1 ;  /* 0x00000001ff0c7424 */ /* 0x000fe400078e00ff */
[----:B0-----:R-:W-:-:S07]  /*1d60*/  IMAD.MOV.U32 R13, RZ, RZ, RZ ;  /* 0x000000ffff0d7224 */ /* 0x001fce00078e00ff */
[----:B------:R-:W-:-:S07]  /*1d70*/  LEPC R20, `(.L_x_7789) ;  /* 0x000000001014794e */ /* 0x000fce0000000000 */
[----:B-1---5:R-:W-:Y:S05]  /*1d80*/  CALL.ABS.NOINC R14 ;  /* 0x000000000e007343 */ /* 0x022fea0003c00000 */
.L_x_7789:
[----:B------:R-:W-:Y:S05]  /*1d90*/  BSYNC B6 ;  /* 0x0000000000067941 */ /* 0x000fea0003800000 */
.L_x_7788:
        /* <DEDUP_REMOVED lines=20> */
.L_x_7791:
[----:B------:R-:W-:Y:S05]  /*1ee0*/  BSYNC B6 ;  /* 0x0000000000067941 */ /* 0x000fea0003800000 */
.L_x_7790:
[----:B------:R-:W-:Y:S01]  /*1ef0*/  ULDC.64 UR4, c[0x0][0x9f8] ;  /* 0x00027e0000047ab9 */ /* 0x000fe20000000a00 */
[----:B------:R-:W-:Y:S01]  /*1f00*/  IMAD.MOV.U32 R87, RZ, RZ, R206 ;  /* 0x000000ffff577224 */ /* 0x000fe200078e00ce */
[----:B------:R-:W-:Y:S01]  /*1f10*/  ISETP.NE.U32.AND P0, PT, RZ, UR4, PT ;  /* 0x00000004ff007c0c */ /* 0x000fe2000bf05070 */
[----:B------:R-:W0:Y:S03]  /*1f20*/  LDC.64 R52, c[0x0][0x3f8] ;  /* 0x0000fe00ff347b82 */ /* 0x000e260000000a00 */
[----:B------:R-:W-:-:S05]  /*1f30*/  ISETP.NE.AND.EX P0, PT, RZ, UR5, PT, P0 ;  /* 0x00000005ff007c0c */ /* 0x000fca000bf05300 */
[----:B------:R-:W1:Y:S08]  /*1f40*/  LDC.64 R58, c[0x0][0x408] ;  /* 0x00010200ff3a7b82 */ /* 0x000e700000000a00 */
[----:B------:R-:W-:Y:S01]  /*1f50*/  @P0 IADD3 R4, P1, R210, UR4, RZ ;  /* 0x00000004d2040c10 */ /* 0x000fe2000ff3e0ff */
[----:B------:R-:W2:Y:S03]  /*1f60*/  LDC R73, c[0x0][0x3f4] ;  /* 0x0000fd00ff497b82 */ /* 0x000ea60000000800 */
[----:B------:R-:W-:-:S05]  /*1f70*/  @P0 IADD3.X R5, R211, UR5, RZ, P1, !PT ;  /* 0x00000005d3050c10 */ /* 0x000fca0008ffe4ff */
[----:B------:R3:W4:Y:S01]  /*1f80*/  @P0 LDG.E R87, desc[UR36][R4.64] ;  /* 0x0000002404570981 */ /* 0x000722000c1e1900 */
[----:B------:R-:W-:Y:S01]  /*1f90*/  SHF.R.S32.HI R3, RZ, 0x1f, R190 ;  /* 0x0000001fff037819 */ /* 0x000fe200000114be */
[----:B------:R-:W-:Y:S01]  /*1fa0*/  IMAD.SHL.U32 R81, R201, 0x80, RZ ;  /* 0x00000080c9517824 */ /* 0x000fe200078e00ff */
[----:B------:R-:W-:Y:S01]  /*1fb0*/  SHF.R.S32.HI R23, RZ, 0x1f, R22 ;  /* 0x0000001fff177819 */ /* 0x000fe20000011416 */
[----:B------:R-:W3:Y:S01]  /*1fc0*/  S2R R32, SR_TID.X ;  /* 0x0000000000207919 */ /* 0x000ee20000002100 */
[-C--:B0-----:R-:W-:Y:S01]  /*1fd0*/  IMAD.WIDE.U32 R8, R190, R52.reuse, R16 ;  /* 0x00000034be087225 */ /* 0x081fe200078e0010 */
[----:B------:R-:W-:Y:S02]  /*1fe0*/  SHF.R.U32.HI R104, RZ, 0x3, R198 ;  /* 0x00000003ff687819 */ /* 0x000fe400000116c6 */
[----:B------:R-:W-:Y:S01]  /*1ff0*/  LOP3.LUT R81, R81, 0x380, RZ, 0xc0, !PT ;  /* 0x0000038051517812 */ /* 0x000fe200078ec0ff */
[C---:B------:R-:W-:Y:S01]  /*2000*/  IMAD R0, R3.reuse, R52, RZ ;  /* 0x0000003403007224 */ /* 0x040fe200078e02ff */
[----:B------:R-:W-:Y:S01]  /*2010*/  SHF.L.U64.HI R85, R52, 0x6, R53 ;  /* 0x0000000634557819 */ /* 0x000fe20000010235 */
[-C--:B-1----:R-:W-:Y:S01]  /*2020*/  IMAD R3, R3, R58.reuse, RZ ;  /* 0x0000003a03037224 */ /* 0x082fe200078e02ff */
[----:B------:R-:W-:Y:S01]  /*2030*/  SHF.R.U32.HI R76, RZ, 0x3, R81 ;  /* 0x00000003ff4c7819 */ /* 0x000fe20000011651 */
[----:B------:R-:W-:Y:S01]  /*2040*/  IMAD.WIDE.U32 R54, R190, R58, R22 ;  /* 0x0000003abe367225 */ /* 0x000fe200078e0016 */
[----:B------:R-:W-:-:S02]  /*2050*/  SHF.L.U64.HI R84, R52, 0x7, R53 ;  /* 0x0000000734547819 */ /* 0x000fc40000010235 */
[----:B--2---:R-:W-:Y:S01]  /*2060*/  ISETP.GE.AND P0, PT, R16, R73, PT ;  /* 0x000000491000720c */ /* 0x004fe20003f06270 */
[----:B---3--:R-:W-:Y:S01]  /*2070*/  IMAD R5, R190, R59, R3 ;  /* 0x0000003bbe057224 */ /* 0x008fe200078e0203 */
[----:B------:R-:W-:Y:S01]  /*2080*/  SHF.L.U32 R83, R52, 0x6, RZ ;  /* 0x0000000634537819 */ /* 0x000fe200000006ff */
[----:B------:R-:W-:Y:S01]  /*2090*/  IMAD.WIDE.U32 R56, R190, R58, R16 ;  /* 0x0000003abe387225 */ /* 0x000fe200078e0010 */
[----:B------:R-:W-:Y:S02]  /*20a0*/  SEL R3, R73, RZ, P0 ;  /* 0x000000ff49037207 */ /* 0x000fe40000000000 */
[--C-:B------:R-:W-:Y:S01]  /*20b0*/  SHF.L.U64.HI R80, R58, 0x6, R59.reuse ;  /* 0x000000063a507819 */ /* 0x100fe2000001023b */
[----:B------:R-:W-:Y:S01]  /*20c0*/  IMAD R11, R190, R53, R0 ;  /* 0x00000035be0b7224 */ /* 0x000fe200078e0200 */
[----:B------:R-:W-:Y:S01]  /*20d0*/  SHF.L.U64.HI R79, R58, 0x7, R59 ;  /* 0x000000073a4f7819 */ /* 0x000fe2000001023b */
[----:B------:R-:W-:Y:S01]  /*20e0*/  IMAD.IADD R3, R16, 0x1, R3 ;  /* 0x0000000110037824 */ /* 0x000fe200078e0203 */
[----:B------:R-:W-:Y:S01]  /*20f0*/  LOP3.LUT P1, RZ, R201, 0x4, RZ, 0xc0, !PT ;  /* 0x00000004c9ff7812 */ /* 0x000fe2000782c0ff */
[----:B------:R-:W-:-:S02]  /*2100*/  IMAD.IADD R55, R55, 0x1, R5 ;  /* 0x0000000137377824 */ /* 0x000fc400078e0205 */
[----:B------:R-:W-:Y:S01]  /*2110*/  IMAD.IADD R57, R5, 0x1, R57 ;  /* 0x0000000105397824 */ /* 0x000fe200078e0239 */
[----:B-----5:R-:W-:Y:S01]  /*2120*/  SHF.R.S32.HI R5, RZ, 0x1f, R26 ;  /* 0x0000001fff057819 */ /* 0x020fe2000001141a */
[----:B------:R-:W-:Y:S01]  /*2130*/  IMAD.WIDE.U32 R6, R190, R52, R22 ;  /* 0x00000034be067225 */ /* 0x000fe200078e0016 */
[----:B------:R-:W-:-:S03]  /*2140*/  SHF.R.S32.HI R0, RZ, 0x1f, R3 ;  /* 0x0000001fff007819 */ /* 0x000fc60000011403 */
[----:B------:R-:W-:Y:S01]  /*2150*/  IMAD.IADD R9, R11, 0x1, R9 ;  /* 0x000000010b097824 */ /* 0x000fe200078e0209 */
[----:B------:R-:W-:Y:S01]  /*2160*/  LEA.HI R0, R0, R3, RZ, 0x4 ;  /* 0x0000000300007211 */ /* 0x000fe200078f20ff */
[----:B------:R-:W-:Y:S01]  /*2170*/  VIADD R34, R32, 0xffffff80 ;  /* 0xffffff8020227836 */ /* 0x000fe20000000000 */
[----:B------:R-:W-:Y:S01]  /*2180*/  SHF.R.U32.HI R32, RZ, 0x7, R32 ;  /* 0x00000007ff207819 */ /* 0x000fe20000011620 */
[----:B------:R-:W-:Y:S01]  /*2190*/  IMAD R3, R5, R52, RZ ;  /* 0x0000003405037224 */ /* 0x000fe200078e02ff */
[----:B------:R-:W-:Y:S01]  /*21a0*/  IADD3 R7, R7, R11, RZ ;  /* 0x0000000b07077210 */ /* 0x000fe20007ffe0ff */
[-C--:B------:R-:W-:Y:S01]  /*21b0*/  IMAD R5, R5, R58.reuse, RZ ;  /* 0x0000003a05057224 */ /* 0x080fe200078e02ff */
[----:B------:R-:W-:Y:S01]  /*21c0*/  ISETP.NE.AND P6, PT, R32, 0x1, PT ;  /* 0x000000012000780c */ /* 0x000fe20003fc5270 */
[C---:B------:R-:W-:Y:S01]  /*21d0*/  IMAD R11, R26.reuse, R53, R3 ;  /* 0x000000351a0b7224 */ /* 0x040fe200078e0203 */
[----:B------:R-:W-:Y:S01]  /*21e0*/  LOP3.LUT R3, R81, 0x30, R16, 0xf8, !PT ;  /* 0x0000003051037812 */ /* 0x000fe200078ef810 */
[C---:B------:R-:W-:Y:S01]  /*21f0*/  IMAD R5, R26.reuse, R59, R5 ;  /* 0x0000003b1a057224 */ /* 0x040fe200078e0205 */
[----:B------:R-:W-:Y:S01]  /*2200*/  SHF.R.S32.HI R33, RZ, 0x1f, R34 ;  /* 0x0000001fff217819 */ /* 0x000fe20000011422 */
[----:B------:R-:W-:Y:S01]  /*2210*/  IMAD.WIDE.U32 R54, R26, R58, R54 ;  /* 0x0000003a1a367225 */ /* 0x000fe200078e0036 */
[----:B------:R-:W-:-:S02]  /*2220*/  LOP3.LUT R3, R3, R76, RZ, 0x3c, !PT ;  /* 0x0000004c03037212 */ /* 0x000fc400078e3cff */
[----:B------:R-:W-:Y:S01]  /*2230*/  LEA.HI R33, R33, R34, RZ, 0x2 ;  /* 0x0000002221217211 */ /* 0x000fe200078f10ff */
[----:B------:R-:W-:Y:S01]  /*2240*/  IMAD.WIDE.U32 R56, R26, R58, R56 ;  /* 0x0000003a1a387225 */ /* 0x000fe200078e0038 */
[----:B------:R-:W-:Y:S02]  /*2250*/  IADD3 R75, R32, 0x8, RZ ;  /* 0x00000008204b7810 */ /* 0x000fe40007ffe0ff */
[----:B------:R-:W-:Y:S01]  /*2260*/  LOP3.LUT R33, R33, 0xfffffffc, RZ, 0xc0, !PT ;  /* 0xfffffffc21217812 */ /* 0x000fe200078ec0ff */
[----:B------:R-:W-:Y:S05]  /*2270*/  @!P6 WARPSYNC.ALL ;  /* 0x000000000000e948 */ /* 0x000fea0003800000 */
[----:B------:R-:W-:Y:S01]  /*2280*/  IMAD.IADD R70, R200, 0x1, R3 ;  /* 0x00000001c8467824 */ /* 0x000fe200078e0203 */
[----:B------:R-:W-:Y:S01]  /*2290*/  LOP3.LUT R3, R81, 0x70, R0, 0xf8, !PT ;  /* 0x0000007051037812 */ /* 0x000fe200078ef800 */
[----:B------:R-:W-:Y:S01]  /*22a0*/  IMAD.WIDE.U32 R20, R26, R52, R6 ;  /* 0x000000341a147225 */ /* 0x000fe200078e0006 */
[--C-:B------:R-:W-:Y:S01]  /*22b0*/  LOP3.LUT R4, R197, 0x70, R0.reuse, 0xf8, !PT ;  /* 0x00000070c5047812 */ /* 0x100fe200078ef800 */
[----:B------:R-:W-:Y:S01]  /*22c0*/  ULDC UR4, c[0x0][0x2f4] ;  /* 0x0000bd0000047ab9 */ /* 0x000fe20000000800 */
[----:B------:R-:W-:Y:S01]  /*22d0*/  SHF.R.U32.HI R32, RZ, 0x3, R197 ;  /* 0x00000003ff207819 */ /* 0x000fe200000116c5 */
[----:B------:R-:W-:Y:S01]  /*22e0*/  IMAD.IADD R86, R86, 0x1, R31 ;  /* 0x0000000156567824 */ /* 0x000fe200078e021f */
[--C-:B------:R-:W-:Y:S01]  /*22f0*/  LOP3.LUT R7, R198, 0x70, R0.reuse, 0xf8, !PT ;  /* 0x00000070c6077812 */ /* 0x100fe200078ef800 */
[----:B------:R-:W-:Y:S01]  /*2300*/  IMAD.IADD R67, R55, 0x1, R5 ;  /* 0x0000000137437824 */ /* 0x000fe200078e0205 */
[----:B------:R-:W-:Y:S01]  /*2310*/  LOP3.LUT R3, R3, R76, RZ, 0x3c, !PT ;  /* 0x0000004c03037212 */ /* 0x000fe200078e3cff */
[----:B------:R-:W-:Y:S01]  /*2320*/  IMAD.IADD R66, R5, 0x1, R57 ;  /* 0x0000000105427824 */ /* 0x000fe200078e0239 */
[----:B------:R-:W-:Y:S01]  /*2330*/  SHF.R.S32.HI R65, RZ, 0x4, R0 ;  /* 0x00000004ff417819 */ /* 0x000fe20000011400 */
[----:B------:R-:W-:Y:S01]  /*2340*/  IMAD R13, R53, 0xa0, RZ ;  /* 0x000000a0350d7824 */ /* 0x000fe200078e02ff */
[----:B------:R-:W-:Y:S01]  /*2350*/  LOP3.LUT R64, R0, 0xfffffff0, RZ, 0xc0, !PT ;  /* 0xfffffff000407812 */ /* 0x000fe200078ec0ff */
[----:B------:R-:W-:Y:S01]  /*2360*/  IMAD.SHL.U32 R82, R52, 0x80, RZ ;  /* 0x0000008034527824 */ /* 0x000fe200078e00ff */
[----:B------:R-:W-:Y:S01]  /*2370*/  LOP3.LUT R5, R4, R32, RZ, 0x3c, !PT ;  /* 0x0000002004057212 */ /* 0x000fe200078e3cff */
[----:B------:R-:W-:Y:S01]  /*2380*/  IMAD.WIDE.U32 R30, R26, R52, R8 ;  /* 0x000000341a1e7225 */ /* 0x000fe200078e0008 */
[----:B------:R-:W-:-:S02]  /*2390*/  ISETP.GE.AND P2, PT, R19, UR4, PT ;  /* 0x0000000413007c0c */ /* 0x000fc4000bf46270 */
[----:B------:R-:W-:Y:S01]  /*23a0*/  LOP3.LUT R0, R7, R104, RZ, 0x3c, !PT ;  /* 0x0000006807007212 */ /* 0x000fe200078e3cff */
[----:B------:R-:W-:Y:S01]  /*23b0*/  IMAD R71, R59, 0xa0, RZ ;  /* 0x000000a03b477824 */ /* 0x000fe200078e02ff */
[----:B------:R-:W-:Y:S01]  /*23c0*/  IADD3 R69, R21, R11, RZ ;  /* 0x0000000b15457210 */ /* 0x000fe20007ffe0ff */
[----:B------:R-:W-:Y:S01]  /*23d0*/  IMAD.SHL.U32 R78, R58, 0x40, RZ ;  /* 0x000000403a4e7824 */ /* 0x000fe200078e00ff */
[----:B------:R-:W-:Y:S01]  /*23e0*/  ISETP.GE.AND P1, PT, R16, UR4, PT ;  /* 0x0000000410007c0c */ /* 0x000fe2000bf26270 */
[----:B------:R-:W-:Y:S01]  /*23f0*/  IMAD.SHL.U32 R77, R58, 0x80, RZ ;  /* 0x000000803a4d7824 */ /* 0x000fe200078e00ff */
[----:B------:R-:W-:Y:S01]  /*2400*/  P2R R89, PR, RZ, 0x4 ;  /* 0x00000004ff597803 */ /* 0x000fe20000000000 */
[----:B------:R-:W-:Y:S01]  /*2410*/  IMAD.WIDE.U32 R52, R52, 0xa0, RZ ;  /* 0x000000a034347825 */ /* 0x000fe200078e00ff */
[----:B------:R-:W-:Y:S02]  /*2420*/  SHF.R.S32.HI R62, RZ, 0x1f, R64 ;  /* 0x0000001fff3e7819 */ /* 0x000fe40000011440 */
[----:B------:R-:W-:Y:S01]  /*2430*/  IADD3 R0, R205, R0, RZ ;  /* 0x00000000cd007210 */ /* 0x000fe20007ffe0ff */
[----:B------:R-:W-:-:S04]  /*2440*/  IMAD.WIDE.U32 R58, R58, 0xa0, RZ ;  /* 0x000000a03a3a7825 */ /* 0x000fc800078e00ff */
[----:B------:R-:W-:Y:S02]  /*2450*/  IMAD.IADD R33, R34, 0x1, -R33 ;  /* 0x0000000122217824 */ /* 0x000fe400078e0a21 */
[----:B------:R-:W-:Y:S02]  /*2460*/  IMAD.IADD R61, R200, 0x1, R3 ;  /* 0x00000001c83d7824 */ /* 0x000fe400078e0203 */
[----:B------:R-:W-:Y:S02]  /*2470*/  IMAD R74, R33, 0x40, R190 ;  /* 0x00000040214a7824 */ /* 0x000fe400078e02be */
[----:B------:R-:W-:Y:S02]  /*2480*/  IMAD.SHL.U32 R73, R73, 0x2, RZ ;  /* 0x0000000249497824 */ /* 0x000fe400078e00ff */
[----:B------:R-:W-:Y:S02]  /*2490*/  IMAD.IADD R72, R53, 0x1, R13 ;  /* 0x0000000135487824 */ /* 0x000fe400078e020d */
[----:B------:R-:W-:-:S02]  /*24a0*/  IMAD.IADD R71, R59, 0x1, R71 ;  /* 0x000000013b477824 */ /* 0x000fc400078e0247 */
[----:B------:R-:W-:Y:S02]  /*24b0*/  IMAD.IADD R68, R11, 0x1, R31 ;  /* 0x000000010b447824 */ /* 0x000fe400078e021f */
[----:B------:R-:W-:Y:S01]  /*24c0*/  IMAD.IADD R3, R204, 0x1, R5 ;  /* 0x00000001cc037824 */ /* 0x000fe200078e0205 */
[----:B----4-:R-:W-:Y:S01]  /*24d0*/  SHF.R.S32.HI R63, RZ, 0x1f, R87 ;  /* 0x0000001fff3f7819 */ /* 0x010fe20000011457 */
[----:B------:R-:W-:Y:S06]  /*24e0*/  @!P6 BAR.SYNC.DEFER_BLOCKING 0x9, 0x100 ;  /* 0x024400000000eb1d */ /* 0x000fec0000010000 */
.L_x_7866:
[----:B0-----:R-:W0:Y:S01]  /*24f0*/  LDC R94, c[0x0][0x430] ;  /* 0x00010c00ff5e7b82 */ /* 0x001e220000000800 */
[----:B------:R-:W-:Y:S02]  /*2500*/  VIADD R28, R28, 0xffffffff ;  /* 0xffffffff1c1c7836 */ /* 0x000fe40000000000 */
[----:B------:R-:W-:Y:S02]  /*2510*/  IMAD.MOV.U32 R93, RZ, RZ, RZ ;  /* 0x000000ffff5d7224 */ /* 0x000fe400078e00ff */
[----:B------:R-:W-:-:S03]  /*2520*/  IMAD R7, R28, 0xa0, R74 ;  /* 0x000000a01c077824 */ /* 0x000fc600078e024a */
[----:B--2---:R-:W1:Y:S01]  /*2530*/  LDC R105, c[0x0][0x3f4] ;  /* 0x0000fd00ff697b82 */ /* 0x004e620000000800 */
[----:B------:R-:W-:-:S04]  /*2540*/  IMAD.IADD R13, R86, 0x1, R7 ;  /* 0x00000001560d7824 */ /* 0x000fc800078e0207 */
[----:B------:R-:W-:Y:S01]  /*2550*/  IMAD.MOV.U32 R8, RZ, RZ, R13 ;  /* 0x000000ffff087224 */ /* 0x000fe200078e000d */
[----:B0-----:R-:W-:-:S13]  /*2560*/  ISETP.NE.AND P2, PT, R94, 0x1, PT ;  /* 0x000000015e00780c */ /* 0x001fda0003f45270 */
[----:B------:R-:W0:Y:S08]  /*2570*/  @P2 LDC R4, c[0x0][0x434] ;  /* 0x00010d00ff042b82 */ /* 0x000e300000000800 */
[----:B------:R-:W2:Y:S01]  /*2580*/  @P2 LDC R5, c[0x0][0x438] ;  /* 0x00010e00ff052b82 */ /* 0x000ea20000000800 */
[----:B0-----:R-:W-:-:S05]  /*2590*/  @P2 IMAD.HI.U32 R4, R13, R4, RZ ;  /* 0x000000040d042227 */ /* 0x001fca00078e00ff */
[----:B--2---:R-:W-:Y:S02]  /*25a0*/  @P2 SHF.R.U32.HI R8, RZ, R5, R4 ;  /* 0x00000005ff082219 */ /* 0x004fe40000011604 */
[----:B------:R-:W-:-:S04]  /*25b0*/  ISETP.GE.AND P2, PT, R7, R2, PT ;  /* 0x000000020700720c */ /* 0x000fc80003f46270 */
[----:B------:R-:W-:-:S13]  /*25c0*/  ISETP.GT.OR P2, PT, R74, 0x9f, P2 ;  /* 0x0000009f4a00780c */ /* 0x000fda0001744670 */
[----:B------:R-:W0:Y:S01]  /*25d0*/  @!P2 LDC.64 R6, c[0x0][0x428] ;  /* 0x00010a00ff06ab82 */ /* 0x000e220000000a00 */
[----:B------:R-:W-:-:S07]  /*25e0*/  @!P2 SHF.R.S32.HI R9, RZ, 0x1f, R8 ;  /* 0x0000001fff09a819 */ /* 0x000fce0000011408 */
[----:B------:R-:W2:Y:S01]  /*25f0*/  @!P2 LDC.64 R4, c[0x0][0x418] ;  /* 0x00010600ff04ab82 */ /* 0x000ea20000000a00 */
[----:B0-----:R-:W-:-:S04]  /*2600*/  @!P2 IMAD R10, R63, R6, RZ ;  /* 0x000000063f0aa224 */ /* 0x001fc800078e02ff */
[C---:B------:R-:W-:Y:S02]  /*2610*/  @!P2 IMAD R11, R87.reuse, R7, R10 ;  /* 0x00000007570ba224 */ /* 0x040fe400078e020a */
[----:B------:R-:W-:-:S04]  /*2620*/  @!P2 IMAD.WIDE.U32 R6, R87, R6, R8 ;  /* 0x000000065706a225 */ /* 0x000fc800078e0008 */
[----:B------:R-:W-:Y:S01]  /*2630*/  @!P2 IMAD.IADD R7, R7, 0x1, R11 ;  /* 0x000000010707a824 */ /* 0x000fe200078e020b */
[----:B--2---:R-:W-:-:S04]  /*2640*/  @!P2 LEA R4, P3, R6, R4, 0x2 ;  /* 0x000000040604a211 */ /* 0x004fc800078610ff */
[----:B------:R-:W-:-:S05]  /*2650*/  @!P2 LEA.HI.X R5, R6, R5, R7, 0x2, P3 ;  /* 0x000000050605a211 */ /* 0x000fca00018f1407 */
[----:B------:R0:W5:Y:S01]  /*2660*/  @!P2 LDG.E R93, desc[UR36][R4.64] ;  /* 0x00000024045da981 */ /* 0x000162000c1e1900 */
[----:B------:R-:W-:Y:S01]  /*2670*/  ISETP.GT.AND P2, PT, R28, R60, PT ;  /* 0x0000003c1c00720c */ /* 0x000fe20003f44270 */
[----:B------:R-:W-:Y:S01]  /*2680*/  IMAD R7, R188, 0x5000, R70 ;  /* 0x00005000bc077824 */ /* 0x000fe200078e0246 */
[----:B------:R-:W-:Y:S01]  /*2690*/  LOP3.LUT P4, RZ, R201, 0x4, RZ, 0xc0, !PT ;  /* 0x00000004c9ff7812 */ /* 0x000fe2000788c0ff */
[----:B------:R-:W-:Y:S05]  /*26a0*/  YIELD ;  /* 0x0000000000007946 */ /* 0x000fea0003800000 */
[----:B------:R-:W-:Y:S01]  /*26b0*/  P2R R90, PR, RZ, 0x4 ;  /* 0x00000004ff5a7803 */ /* 0x000fe20000000000 */
[----:B------:R-:W-:Y:S01]  /*26c0*/  VIADD R91, R7, 0x40 ;  /* 0x00000040075b7836 */ /* 0x000fe20000000000 */
[----:B-1----:R-:W-:Y:S01]  /*26d0*/  ISETP.GE.AND P2, PT, R105, 0x1, PT ;  /* 0x000000016900780c */ /* 0x002fe20003f46270 */
[----:B------:R-:W-:Y:S01]  /*26e0*/  BSSY B0, `(.L_x_7792) ;  /* 0x00006ee000007945 */ /* 0x000fe20003800000 */
[----:B------:R-:W-:Y:S01]  /*26f0*/  IADD3 R9, -R8, RZ, RZ ;  /* 0x000000ff08097210 */ /* 0x000fe20007ffe1ff */
[----:B------:R-:W-:-:S02]  /*2700*/  IMAD.IADD R92, R18, 0x1, R7 ;  /* 0x00000001125c7824 */ /* 0x000fc400078e0207 */
[----:B------:R-:W-:Y:S02]  /*2710*/  @P4 VIADD R91, R7, 0xffffffc0 ;  /* 0xffffffc0075b4836 */ /* 0x000fe40000000000 */
[----:B------:R-:W-:Y:S02]  /*2720*/  IMAD R94, R94, R9, R13 ;  /* 0x000000095e5e7224 */ /* 0x000fe400078e020d */
[----:B------:R-:W-:-:S04]  /*2730*/  IMAD.IADD R91, R18, 0x1, R91 ;  /* 0x00000001125b7824 */ /* 0x000fc800078e025b */
[----:B0--3--:R-:W-:Y:S05]  /*2740*/  @!P2 BRA `(.L_x_7793) ;  /* 0x000000680048a947 */ /* 0x009fea0003800000 */
        /* <DEDUP_REMOVED lines=10> */
[----:B------:R-:W-:Y:S01]  /*27f0*/  VIMNMX R97, R97, 0xa0, PT ;  /* 0x000000a061617848 */ /* 0x000fe20003fe0100 */
[----:B------:R-:W-:Y:S02]  /*2800*/  IMAD.IADD R5, R5, 0x1, R7 ;  /* 0x0000000105057824 */ /* 0x000fe400078e0207 */
[----:B------:R-:W-:-:S02]  /*2810*/  IMAD R7, R93, UR5, R6 ;  /* 0x000000055d077c24 */ /* 0x000fc4000f8e0206 */
[----:B------:R-:W-:Y:S01]  /*2820*/  IMAD.WIDE.U32 R4, R93, UR4, R4 ;  /* 0x000000045d047c25 */ /* 0x000fe2000f8e0004 */
[----:B------:R-:W-:-:S03]  /*2830*/  ULDC.64 UR4, c[0x0][0x308] ;  /* 0x0000c20000047ab9 */ /* 0x000fc60000000a00 */
[----:B------:R-:W-:Y:S01]  /*2840*/  IMAD R6, R71, R28, RZ ;  /* 0x0000001c47067224 */ /* 0x000fe200078e02ff */
[----:B------:R-:W-:-:S03]  /*2850*/  IADD3 R5, R5, R7, RZ ;  /* 0x0000000705057210 */ /* 0x000fc60007ffe0ff */
[----:B------:R-:W-:Y:S01]  /*2860*/  IMAD.WIDE.U32 R4, R191, UR4, R4 ;  /* 0x00000004bf047c25 */ /* 0x000fe2000f8e0004 */
[----:B------:R-:W-:-:S03]  /*2870*/  ULDC.U8 UR4, c[0x0][0x410] ;  /* 0x0001040000047ab9 */ /* 0x000fc60000000000 */
[----:B------:R-:W-:Y:S01]  /*2880*/  IMAD R103, R191, UR5, R5 ;  /* 0x00000005bf677c24 */ /* 0x000fe2000f8e0205 */
[----:B------:R-:W-:Y:S01]  /*2890*/  IADD3 R102, P2, R4, UR6, RZ ;  /* 0x0000000604667c10 */ /* 0x000fe2000ff5e0ff */
[----:B------:R-:W-:Y:S01]  /*28a0*/  IMAD R4, R72, R28, RZ ;  /* 0x0000001c48047224 */ /* 0x000fe200078e02ff */
[----:B------:R-:W-:Y:S02]  /*28b0*/  SHF.R.S32.HI R5, RZ, 0x1f, R28 ;  /* 0x0000001fff057819 */ /* 0x000fe4000001141c */
[----:B------:R-:W-:Y:S02]  /*28c0*/  IADD3.X R103, R103, UR7, RZ, P2, !PT ;  /* 0x0000000767677c10 */ /* 0x000fe400097fe4ff */
[----:B------:R-:W-:Y:S01]  /*28d0*/  ISETP.NE.AND P2, PT, RZ, UR4, PT ;  /* 0x00000004ff007c0c */ /* 0x000fe2000bf45270 */
[C---:B------:R-:W-:Y:S02]  /*28e0*/  IMAD R9, R5.reuse, R52, R4 ;  /* 0x0000003405097224 */ /* 0x040fe400078e0204 */
[----:B------:R-:W-:-:S02]  /*28f0*/  IMAD R11, R5, R58, R6 ;  /* 0x0000003a050b7224 */ /* 0x000fc400078e0206 */
        /* <DEDUP_REMOVED lines=36> */
.L_x_7796:
[----:B------:R-:W-:Y:S05]  /*2b40*/  BSYNC B1 ;  /* 0x0000000000017941 */ /* 0x000fea0003800000 */
.L_x_7795:
        /* <DEDUP_REMOVED lines=26> */
.L_x_7798:
[----:B------:R-:W-:Y:S05]  /*2cf0*/  BSYNC B1 ;  /* 0x0000000000017941 */ /* 0x000fea0003800000 */
.L_x_7797:
[----:B0-----:R-:W-:Y:S01]  /*2d00*/  IADD3 R10, R190, 0x80, RZ ;  /* 0x00000080be0a7810 */ /* 0x001fe20007ffe0ff */
[----:B------:R-:W-:Y:S03]  /*2d10*/  BSSY B1, `(.L_x_7799) ;  /* 0x0000015000017945 */ /* 0x000fe60003800000 */
[----:B------:R-:W-:-:S13]  /*2d20*/  ISETP.GE.AND P4, PT, R10, R97, PT ;  /* 0x000000610a00720c */ /* 0x000fda0003f86270 */
[----:B------:R-:W-:Y:S05]  /*2d30*/  @P4 BRA `(.L_x_7800) ;  /* 0x0000000000484947 */ /* 0x000fea0003800000 */
        /* <DEDUP_REMOVED lines=18> */
.L_x_7800:
[----:B------:R-:W-:Y:S05]  /*2e60*/  BSYNC B1 ;  /* 0x0000000000017941 */ /* 0x000fea0003800000 */
.L_x_7799:
[----:B------:R-:W-:Y:S01]  /*2e70*/  ISETP.NE.AND P5, PT, R195, 0x3, PT ;  /* 0x00000003c300780c */ /* 0x000fe20003fa5270 */
[----:B------:R-:W-:Y:S01]  /*2e80*/  IMAD.MOV.U32 R116, RZ, RZ, R46 ;  /* 0x000000ffff747224 */ /* 0x000fe200078e002e */
[----:B-----5:R-:W-:Y:S01]  /*2e90*/  MOV R115, R44 ;  /* 0x0000002c00737202 */ /* 0x020fe20000000f00 */
        /* <DEDUP_REMOVED lines=10> */
.L_x_7801:
[----:B------:R-:W-:Y:S01]  /*2f40*/  IMAD R88, R188, 0x8, R18 ;  /* 0x00000008bc587824 */ /* 0x000fe200078e0212 */
[----:B------:R-:W-:Y:S01]  /*2f50*/  SHF.L.U32 R100, R193, 0x1f, RZ ;  /* 0x0000001fc1647819 */ /* 0x000fe200000006ff */
[----:B------:R-:W-:Y:S03]  /*2f60*/  BSSY B1, `(.L_x_7802) ;  /* 0x0000003000017945 */ /* 0x000fe60003800000 */
[----:B------:R-:W1:Y:S02]  /*2f70*/  SYNCS.PHASECHK.TRANS64.TRYWAIT P6, [R88+URZ+0x22890], R100 ;  /* 0x02289064580075a7 */ /* 0x000e6400080c017f */
[----:B-1----:R-:W-:Y:S05]  /*2f80*/  @!P6 BRA `(.L_x_7803) ;  /* 0x000001ec005ce947 */ /* 0x002fea0003800000 */
.L_x_8091:
[----:B------:R-:W-:Y:S05]  /*2f90*/  BSYNC B1 ;  /* 0x0000000000017941 */ /* 0x000fea0003800000 */
.L_x_7802:
[----:B------:R-:W-:-:S03]  /*2fa0*/  UMOV UR4, 0xffffffff ;  /* 0xffffffff00047882 */ /* 0x000fc60000000000 */
[----:B------:R-:W-:Y:S05]  /*2fb0*/  BRA.DIV UR4, `(.L_x_7804) ;  /* 0x000001ee04647947 */ /* 0x000fea000b800000 */
[----:B------:R2:W3:Y:S04]  /*2fc0*/  SHFL.IDX PT, R106, R103, RZ, 0x1c1f ;  /* 0x001c1fff676a7589 */ /* 0x0004e800000e0000 */
[----:B------:R2:W4:Y:S02]  /*2fd0*/  SHFL.IDX PT, R14, R102, RZ, 0x1c1f ;  /* 0x001c1fff660e7589 */ /* 0x00052400000e0000 */
.L_x_8095:
[----:B------:R-:W-:Y:S04]  /*2fe0*/  BSSY B1, `(.L_x_7805) ;  /* 0x00000ed000017945 */ /* 0x000fe80003800000 */
[----:B------:R-:W-:Y:S05]  /*2ff0*/  @P2 BRA `(.L_x_7806) ;  /* 0x0000000c00ac2947 */ /* 0x000fea0003800000 */
[----:B------:R-:W-:Y:S04]  /*3000*/  BSSY B2, `(.L_x_7807) ;  /* 0x0000075000027945 */ /* 0x000fe80003800000 */
[----:B------:R-:W-:Y:S05]  /*3010*/  @P1 BRA `(.L_x_7808) ;  /* 0x0000000400cc1947 */ /* 0x000fea0003800000 */
[----:B0-----:R0:W0:Y:S01]  /*3020*/  LDS.128 R4, [R92+0x18400] ;  /* 0x018400005c047984 */ /* 0x0010220000000c00 */
[----:B----4-:R-:W-:Y:S01]  /*3030*/  IADD3 R10, P2, R16, R14, RZ ;  /* 0x0000000e100a7210 */ /* 0x010fe20007f5e0ff */
[----:B------:R-:W-:Y:S03]  /*3040*/  BSSY B3, `(.L_x_7809) ;  /* 0x000006f000037945 */ /* 0x000fe60003800000 */
[----:B---3--:R-:W-:Y:S02]  /*3050*/  IADD3.X R11, R106, R17, RZ, P2, !PT ;  /* 0x000000116a0b7210 */ /* 0x008fe400017fe4ff */
        /* <DEDUP_REMOVED lines=15> */
[----:B------:R-:W-:Y:S02]  /*3150*/  LOP3.LUT R13, R13, 0xff00, R12, 0xf8, !PT ;  /* 0x0000ff000d0d7812 */ /* 0x000fe400078ef80c */
[----:B------:R-:W-:Y:S01]  /*3160*/  LOP3.LUT R99, R51, 0xff00, R50, 0xf8, !PT ;  /* 0x0000ff0033637812 */ /* 0x000fe200078ef832 */
[----:B------:R-:W-:Y:S01]  /*3170*/  IMAD.U32 R12, R121, 0x10000, RZ ;  /* 0x00010000790c7824 */ /* 0x000fe200078e00ff */
[----:B------:R-:W-:Y:S01]  /*3180*/  F2FP.F16.E4M3.UNPACK_B R4, R5 ;  /* 0x00000005ff04723e */ /* 0x000fe200020006ff */
[----:B------:R-:W-:Y:S01]  /*3190*/  IMAD.U32 R50, R119, 0x10000, RZ ;  /* 0x0001000077327824 */ /* 0x000fe200078e00ff */
[----:B------:R-:W-:-:S02]  /*31a0*/  F2FP.F16.E4M3.UNPACK_B R51, R118.H1 ;  /* 0x00000076ff33723e */ /* 0x000fc400030006ff */
        /* <DEDUP_REMOVED lines=8> */
[----:B------:R-:W-:Y:S02]  /*3230*/  HADD2.F32 R120, -RZ, R51.H1_H1 ;  /* 0x30000033ff787230 */ /* 0x000fe40000004100 */
[----:B------:R-:W-:Y:S01]  /*3240*/  FMUL.FTZ R123, R50, R121 ;  /* 0x00000079327b7220 */ /* 0x000fe20000410000 */
[----:B------:R-:W-:Y:S01]  /*3250*/  HADD2.F32 R119, -RZ, R99.H0_H0 ;  /* 0x20000063ff777230 */ /* 0x000fe20000004100 */
[----:B------:R-:W-:Y:S01]  /*3260*/  F2FP.F16.E4M3.UNPACK_B R117, R117 ;  /* 0x00000075ff75723e */ /* 0x000fe200020006ff */
[----:B------:R-:W-:-:S02]  /*3270*/  HADD2.F32 R98, -RZ, R5.H1_H1 ;  /* 0x30000005ff627230 */ /* 0x000fc40000004100 */
        /* <DEDUP_REMOVED lines=31> */
[----:B------:R-:W-:Y:S01]  /*3470*/  F2FP.SATFINITE.E4M3.F32.PACK_AB_MERGE_C R98, R99, R98, RZ ;  /* 0x000000626362723e */ /* 0x000fe200048070ff */
[----:B------:R-:W-:Y:S01]  /*3480*/  HADD2.F32 R117, -RZ, R117.H1_H1 ;  /* 0x30000075ff757230 */ /* 0x000fe20000004100 */
[----:B------:R-:W-:Y:S01]  /*3490*/  F2FP.F16.E4M3.UNPACK_B R120, R12.H1 ;  /* 0x0000000cff78723e */ /* 0x000fe200030006ff */
[--C-:B------:R-:W-:Y:S01]  /*34a0*/  HADD2.F32 R125, -RZ, R123.reuse.H1_H1 ;  /* 0x3000007bff7d7230 */ /* 0x100fe20000004100 */
        /* <DEDUP_REMOVED lines=15> */
[----:B------:R-:W-:Y:S01]  /*35a0*/  F2FP.F16.E4M3.UNPACK_B R6, R6 ;  /* 0x00000006ff06723e */ /* 0x000fe200020006ff */
[----:B------:R-:W-:Y:S01]  /*35b0*/  FFMA.FTZ R128, R117, R121, R126 ;  /* 0x0000007975807223 */ /* 0x000fe2000001007e */
[-C--:B------:R-:W-:Y:S01]  /*35c0*/  FFMA.FTZ R117, R99, R12.reuse, -R118 ;  /* 0x0000000c63757223 */ /* 0x080fe20000010876 */
[----:B------:R-:W-:Y:S01]  /*35d0*/  FFMA.FTZ R124, R13, R12, R124 ;  /* 0x0000000c0d7c7223 */ /* 0x000fe2000001007c */
[--C-:B------:R-:W-:Y:S01]  /*35e0*/  HADD2.F32 R12, -RZ, R7.reuse.H0_H0 ;  /* 0x20000007ff0c7230 */ /* 0x100fe20000004100 */
[----:B------:R-:W-:Y:S01]  /*35f0*/  F2FP.SATFINITE.E4M3.F32.PACK_AB_MERGE_C R5, R5, R4, R51 ;  /* 0x000000040505723e */ /* 0x000fe20004807033 */
[----:B------:R-:W-:Y:S01]  /*3600*/  HADD2.F32 R13, -RZ, R7.H1_H1 ;  /* 0x30000007ff0d7230 */ /* 0x000fe20000004100 */
[----:B------:R-:W-:Y:S01]  /*3610*/  F2FP.SATFINITE.E4M3.F32.PACK_AB_MERGE_C R127, R128, R127, RZ ;  /* 0x0000007f807f723e */ /* 0x000fe200048070ff */
[----:B------:R-:W-:-:S02]  /*3620*/  HADD2.F32 R7, -RZ, R6.H0_H0 ;  /* 0x20000006ff077230 */ /* 0x000fc40000004100 */
[-C--:B------:R-:W-:Y:S01]  /*3630*/  FMUL.FTZ R126, R12, R123.reuse ;  /* 0x0000007b0c7e7220 */ /* 0x080fe20000410000 */
[----:B------:R-:W-:Y:S02]  /*3640*/  HADD2.F32 R6, -RZ, R6.H1_H1 ;  /* 0x30000006ff067230 */ /* 0x000fe40000004100 */
[----:B------:R-:W-:Y:S01]  /*3650*/  FMUL.FTZ R121, R13, R123 ;  /* 0x0000007b0d797220 */ /* 0x000fe20000410000 */
[----:B------:R-:W-:Y:S01]  /*3660*/  HADD2.F32 R122, -RZ, R122.H0_H0 ;  /* 0x2000007aff7a7230 */ /* 0x000fe20000004100 */
[----:B------:R-:W-:Y:S01]  /*3670*/  F2FP.SATFINITE.E4M3.F32.PACK_AB_MERGE_C R117, R124, R117, RZ ;  /* 0x000000757c75723e */ /* 0x000fe200048070ff */
[----:B------:R-:W-:Y:S01]  /*3680*/  HADD2.F32 R120, -RZ, R120.H0_H0 ;  /* 0x20000078ff787230 */ /* 0x000fe20000004100 */
[----:B------:R-:W-:Y:S01]  /*3690*/  F2FP.SATFINITE.E4M3.F32.PACK_AB_MERGE_C R4, R50, R15, R98 ;  /* 0x0000000f3204723e */ /* 0x000fe20004807062 */
[----:B------:R-:W-:Y:S02]  /*36a0*/  HADD2.F32 R119, -RZ, R119.H0_H0 ;  /* 0x20000077ff777230 */ /* 0x000fe40000004100 */
        /* <DEDUP_REMOVED lines=8> */
.L_x_7810:
[----:B------:R-:W-:Y:S05]  /*3730*/  BSYNC B3 ;  /* 0x0000000000037941 */ /* 0x000fea0003800000 */
.L_x_7809:
[----:B0-----:R0:W-:Y:S02]  /*3740*/  ST.E.128 desc[UR36][R10.64], R4 ;  /* 0x000000040a007985 */ /* 0x0011e4000c101d24 */
.L_x_7808:
[----:B------:R-:W-:Y:S05]  /*3750*/  BSYNC B2 ;  /* 0x0000000000027941 */ /* 0x000fea0003800000 */
.L_x_7807:
[----:B------:R-:W-:-:S13]  /*3760*/  ISETP.NE.AND P2, PT, R89, RZ, PT ;  /* 0x000000ff5900720c */ /* 0x000fda0003f45270 */
        /* <DEDUP_REMOVED lines=8> */
[--C-:B------:R-:W-:Y:S02]  /*37f0*/  SHF.R.U32.HI R14, RZ, 0x18, R47.reuse ;  /* 0x00000018ff0e7819 */ /* 0x100fe4000001162f */
[----:B------:R-:W-:Y:S02]  /*3800*/  LOP3.LUT R13, R47, 0xff, RZ, 0xc0, !PT ;  /* 0x000000ff2f0d7812 */ /* 0x000fe400078ec0ff */
[----:B------:R-:W-:Y:S01]  /*3810*/  SHF.R.U32.HI R46, RZ, 0x10, R47 ;  /* 0x00000010ff2e7819 */ /* 0x000fe2000001162f */
[----:B------:R-:W-:Y:S01]  /*3820*/  IMAD.SHL.U32 R47, R48, 0x100, RZ ;  /* 0x00000100302f7824 */ /* 0x000fe200078e00ff */
[----:B------:R-:W-:Y:S02]  /*3830*/  SHF.R.U32.HI R15, RZ, 0x8, R49 ;  /* 0x00000008ff0f7819 */ /* 0x000fe40000011631 */
[----:B------:R-:W-:Y:S01]  /*3840*/  PRMT R14, R14, 0x654, R13 ;  /* 0x000006540e0e7816 */ /* 0x000fe2000000000d */
[----:B0-----:R-:W-:Y:S01]  /*3850*/  IMAD.MOV.U32 R13, RZ, RZ, R4 ;  /* 0x000000ffff0d7224 */ /* 0x001fe200078e0004 */
[----:B------:R-:W-:Y:S01]  /*3860*/  SHF.R.U32.HI R51, RZ, 0x18, R49 ;  /* 0x00000018ff337819 */ /* 0x000fe20000011631 */
[----:B------:R-:W-:Y:S01]  /*3870*/  IMAD.SHL.U32 R15, R15, 0x100, RZ ;  /* 0x000001000f0f7824 */ /* 0x000fe200078e00ff */
[----:B------:R-:W-:-:S02]  /*3880*/  LOP3.LUT R12, R49, 0xff, RZ, 0xc0, !PT ;  /* 0x000000ff310c7812 */ /* 0x000fc400078ec0ff */
[----:B------:R-:W-:Y:S01]  /*3890*/  LOP3.LUT R14, R14, 0xff00, R47, 0xf8, !PT ;  /* 0x0000ff000e0e7812 */ /* 0x000fe200078ef82f */
[----:B------:R-:W-:Y:S01]  /*38a0*/  IMAD.U32 R47, R46, 0x10000, RZ ;  /* 0x000100002e2f7824 */ /* 0x000fe200078e00ff */
[----:B------:R-:W-:Y:S02]  /*38b0*/  SHF.R.U32.HI R49, RZ, 0x10, R49 ;  /* 0x00000010ff317819 */ /* 0x000fe40000011631 */
[----:B------:R-:W-:Y:S02]  /*38c0*/  PRMT R12, R51, 0x654, R12 ;  /* 0x00000654330c7816 */ /* 0x000fe4000000000c */
[-C--:B------:R-:W-:Y:S02]  /*38d0*/  F2FP.F16.E4M3.UNPACK_B R4, R5.reuse ;  /* 0x00000005ff04723e */ /* 0x080fe400020006ff */
[----:B------:R-:W-:Y:S02]  /*38e0*/  F2FP.F16.E4M3.UNPACK_B R46, R116.H1 ;  /* 0x00000074ff2e723e */ /* 0x000fe400030006ff */
[----:B------:R-:W-:Y:S01]  /*38f0*/  LOP3.LUT R12, R12, 0xff00, R15, 0xf8, !PT ;  /* 0x0000ff000c0c7812 */ /* 0x000fe200078ef80f */
[----:B------:R-:W-:Y:S01]  /*3900*/  IMAD.U32 R15, R49, 0x10000, RZ ;  /* 0x00010000310f7824 */ /* 0x000fe200078e00ff */
[----:B------:R-:W-:Y:S01]  /*3910*/  LOP3.LUT R50, R14, 0xff0000, R47, 0xf8, !PT ;  /* 0x00ff00000e327812 */ /* 0x000fe200078ef82f */
[----:B------:R-:W-:Y:S01]  /*3920*/  HADD2.F32 R14, -RZ, R4.H1_H1 ;  /* 0x30000004ff0e7230 */ /* 0x000fe20000004100 */
[----:B------:R-:W-:Y:S01]  /*3930*/  F2FP.F16.E4M3.UNPACK_B R47, R114.H1 ;  /* 0x00000072ff2f723e */ /* 0x000fe200030006ff */
[----:B------:R-:W-:Y:S01]  /*3940*/  HADD2.F32 R51, -RZ, R46.H0_H0 ;  /* 0x2000002eff337230 */ /* 0x000fe20000004100 */
[----:B------:R-:W-:Y:S01]  /*3950*/  F2FP.F16.E4M3.UNPACK_B R5, R5.H1 ;  /* 0x00000005ff05723e */ /* 0x000fe200030006ff */
[----:B------:R-:W-:Y:S01]  /*3960*/  HADD2.F32 R4, -RZ, R4.H0_H0 ;  /* 0x20000004ff047230 */ /* 0x000fe20000004100 */
[----:B------:R-:W-:Y:S01]  /*3970*/  LOP3.LUT R12, R12, 0xff0000, R15, 0xf8, !PT ;  /* 0x00ff00000c0c7812 */ /* 0x000fe200078ef80f */
[----:B------:R-:W-:-:S02]  /*3980*/  HADD2.F32 R48, -RZ, R46.H1_H1 ;  /* 0x3000002eff307230 */ /* 0x000fc40000004100 */
[-C--:B------:R-:W-:Y:S01]  /*3990*/  FMUL.FTZ R99, R14, R51.reuse ;  /* 0x000000330e637220 */ /* 0x080fe20000410000 */
[----:B------:R-:W-:Y:S01]  /*39a0*/  HADD2.F32 R49, -RZ, R47.H0_H0 ;  /* 0x2000002fff317230 */ /* 0x000fe20000004100 */
[----:B------:R-:W-:Y:S01]  /*39b0*/  F2FP.F16.E4M3.UNPACK_B R116, R116 ;  /* 0x00000074ff74723e */ /* 0x000fe200020006ff */
[--C-:B------:R-:W-:Y:S01]  /*39c0*/  HADD2.F32 R46, -RZ, R5.reuse.H1_H1 ;  /* 0x30000005ff2e7230 */ /* 0x100fe20000004100 */
[----:B------:R-:W-:Y:S01]  /*39d0*/  F2FP.F16.E4M3.UNPACK_B R114, R114 ;  /* 0x00000072ff72723e */ /* 0x000fe200020006ff */
[----:B------:R-:W-:Y:S02]  /*39e0*/  HADD2.F32 R15, -RZ, R5.H0_H0 ;  /* 0x20000005ff0f7230 */ /* 0x000fe40000004100 */
[----:B------:R-:W-:Y:S01]  /*39f0*/  FMUL.FTZ R5, R4, R51 ;  /* 0x0000003304057220 */ /* 0x000fe20000410000 */
[----:B------:R-:W-:Y:S02]  /*3a00*/  HADD2.F32 R47, -RZ, R47.H1_H1 ;  /* 0x3000002fff2f7230 */ /* 0x000fe40000004100 */
[-C--:B------:R-:W-:Y:S01]  /*3a10*/  FMUL.FTZ R98, R46, R48.reuse ;  /* 0x000000302e627220 */ /* 0x080fe20000410000 */
[-C--:B------:R-:W-:Y:S01]  /*3a20*/  FFMA.FTZ R4, R4, R49.reuse, -R99 ;  /* 0x0000003104047223 */ /* 0x080fe20000010863 */
[----:B------:R-:W-:Y:S01]  /*3a30*/  FFMA.FTZ R5, R14, R49, R5 ;  /* 0x000000310e057223 */ /* 0x000fe20000010005 */
[-C--:B------:R-:W-:Y:S01]  /*3a40*/  F2FP.F16.E4M3.UNPACK_B R14, R13.reuse.H1 ;  /* 0x0000000dff0e723e */ /* 0x080fe200030006ff */
[C---:B------:R-:W-:Y:S01]  /*3a50*/  FMUL.FTZ R51, R15.reuse, R48 ;  /* 0x000000300f337220 */ /* 0x040fe20000410000 */
[----:B------:R-:W-:Y:S01]  /*3a60*/  F2FP.F16.E4M3.UNPACK_B R13, R13 ;  /* 0x0000000dff0d723e */ /* 0x000fe200020006ff */
[----:B------:R-:W-:Y:S01]  /*3a70*/  FFMA.FTZ R98, R15, R47, -R98 ;  /* 0x0000002f0f627223 */ /* 0x000fe20000010862 */
[----:B------:R-:W-:-:S02]  /*3a80*/  HADD2.F32 R48, -RZ, R116.H1_H1 ;  /* 0x30000074ff307230 */ /* 0x000fc40000004100 */
[----:B------:R-:W-:Y:S01]  /*3a90*/  FFMA.FTZ R99, R46, R47, R51 ;  /* 0x0000002f2e637223 */ /* 0x000fe20000010033 */
[----:B------:R-:W-:Y:S02]  /*3aa0*/  HADD2.F32 R116, -RZ, R116.H0_H0 ;  /* 0x20000074ff747230 */ /* 0x000fe40000004100 */
[--C-:B------:R-:W-:Y:S02]  /*3ab0*/  HADD2.F32 R46, -RZ, R14.reuse.H0_H0 ;  /* 0x2000000eff2e7230 */ /* 0x100fe40000004100 */
[----:B------:R-:W-:Y:S01]  /*3ac0*/  HADD2.F32 R47, -RZ, R14.H1_H1 ;  /* 0x3000000eff2f7230 */ /* 0x000fe20000004100 */
[----:B------:R-:W-:Y:S01]  /*3ad0*/  F2FP.SATFINITE.E4M3.F32.PACK_AB_MERGE_C R119, R99, R98, RZ ;  /* 0x000000626377723e */ /* 0x000fe200048070ff */
[--C-:B------:R-:W-:Y:S01]  /*3ae0*/  HADD2.F32 R15, -RZ, R13.reuse.H1_H1 ;  /* 0x3000000dff0f7230 */ /* 0x100fe20000004100 */
[----:B------:R-:W-:Y:S01]  /*3af0*/  F2FP.F16.E4M3.UNPACK_B R98, R50.H1 ;  /* 0x00000032ff62723e */ /* 0x000fe200030006ff */
[----:B------:R-:W-:Y:S02]  /*3b00*/  HADD2.F32 R14, -RZ, R13.H0_H0 ;  /* 0x2000000dff0e7230 */ /* 0x000fe40000004100 */
[----:B------:R-:W-:Y:S01]  /*3b10*/  FMUL.FTZ R51, R47, R48 ;  /* 0x000000302f337220 */ /* 0x000fe20000410000 */
[----:B------:R-:W-:-:S02]  /*3b20*/  HADD2.F32 R13, -RZ, R114.H1_H1 ;  /* 0x30000072ff0d7230 */ /* 0x000fc40000004100 */
[----:B------:R-:W-:Y:S01]  /*3b30*/  FMUL.FTZ R49, R15, R116 ;  /* 0x000000740f317220 */ /* 0x000fe20000410000 */
[----:B------:R-:W-:Y:S02]  /*3b40*/  HADD2.F32 R114, -RZ, R114.H0_H0 ;  /* 0x20000072ff727230 */ /* 0x000fe40000004100 */
[----:B------:R-:W-:Y:S01]  /*3b50*/  FMUL.FTZ R48, R46, R48 ;  /* 0x000000302e307220 */ /* 0x000fe20000410000 */
[----:B------:R-:W-:Y:S01]  /*3b60*/  FMUL.FTZ R116, R14, R116 ;  /* 0x000000740e747220 */ /* 0x000fe20000410000 */
[-C--:B------:R-:W-:Y:S01]  /*3b70*/  FFMA.FTZ R51, R46, R13.reuse, -R51 ;  /* 0x0000000d2e337223 */ /* 0x080fe20000010833 */
[----:B------:R-:W-:Y:S02]  /*3b80*/  HADD2.F32 R106, -RZ, R98.H1_H1 ;  /* 0x30000062ff6a7230 */ /* 0x000fe40000004100 */
[----:B------:R-:W-:Y:S01]  /*3b90*/  FFMA.FTZ R48, R47, R13, R48 ;  /* 0x0000000d2f307223 */ /* 0x000fe20000010030 */
[-C--:B------:R-:W-:Y:S01]  /*3ba0*/  FFMA.FTZ R116, R15, R114.reuse, R116 ;  /* 0x000000720f747223 */ /* 0x080fe20000010074 */
[----:B------:R-:W-:Y:S01]  /*3bb0*/  F2FP.F16.E4M3.UNPACK_B R15, R7.H1 ;  /* 0x00000007ff0f723e */ /* 0x000fe200030006ff */
[----:B------:R-:W-:Y:S01]  /*3bc0*/  FFMA.FTZ R13, R14, R114, -R49 ;  /* 0x000000720e0d7223 */ /* 0x000fe20000010831 */
[----:B------:R-:W-:-:S02]  /*3bd0*/  F2FP.F16.E4M3.UNPACK_B R14, R6.H1 ;  /* 0x00000006ff0e723e */ /* 0x000fc400030006ff */
[----:B------:R-:W-:Y:S01]  /*3be0*/  F2FP.SATFINITE.E4M3.F32.PACK_AB_MERGE_C R118, R48, R51, RZ ;  /* 0x000000333076723e */ /* 0x000fe200048070ff */
[--C-:B------:R-:W-:Y:S01]  /*3bf0*/  HADD2.F32 R47, -RZ, R15.reuse.H1_H1 ;  /* 0x3000000fff2f7230 */ /* 0x100fe20000004100 */
[----:B------:R-:W-:Y:S01]  /*3c00*/  F2FP.F16.E4M3.UNPACK_B R49, R12.H1 ;  /* 0x0000000cff31723e */ /* 0x000fe200030006ff */
[----:B------:R-:W-:Y:S01]  /*3c10*/  HADD2.F32 R46, -RZ, R15.H0_H0 ;  /* 0x2000000fff2e7230 */ /* 0x000fe20000004100 */
[----:B------:R-:W-:Y:S01]  /*3c20*/  F2FP.F16.E4M3.UNPACK_B R51, R50 ;  /* 0x00000032ff33723e */ /* 0x000fe200020006ff */
[----:B------:R-:W-:Y:S01]  /*3c30*/  HADD2.F32 R15, -RZ, R14.H1_H1 ;  /* 0x3000000eff0f7230 */ /* 0x000fe20000004100 */
[----:B------:R-:W-:Y:S01]  /*3c40*/  F2FP.F16.E4M3.UNPACK_B R48, R12 ;  /* 0x0000000cff30723e */ /* 0x000fe200020006ff */
[----:B------:R-:W-:Y:S02]  /*3c50*/  HADD2.F32 R50, -RZ, R49.H1_H1 ;  /* 0x30000031ff327230 */ /* 0x000fe40000004100 */
[----:B------:R-:W-:Y:S01]  /*3c60*/  FMUL.FTZ R117, R47, R106 ;  /* 0x0000006a2f757220 */ /* 0x000fe20000410000 */
[----:B------:R-:W-:-:S02]  /*3c70*/  HADD2.F32 R99, -RZ, R51.H1_H1 ;  /* 0x30000033ff637230 */ /* 0x000fc40000004100 */
        /* <DEDUP_REMOVED lines=17> */
[----:B------:R-:W-:Y:S01]  /*3d90*/  HADD2.F32 R15, -RZ, R98.H0_H0 ;  /* 0x20000062ff0f7230 */ /* 0x000fe20000004100 */
[----:B------:R-:W-:Y:S01]  /*3da0*/  F2FP.SATFINITE.E4M3.F32.PACK_AB_MERGE_C R4, R116, R13, R118 ;  /* 0x0000000d7404723e */ /* 0x000fe20004807076 */
[----:B------:R-:W-:-:S02]  /*3db0*/  HADD2.F32 R6, -RZ, R6.H1_H1 ;  /* 0x30000006ff067230 */ /* 0x000fc40000004100 */
[----:B------:R-:W-:Y:S02]  /*3dc0*/  HADD2.F32 R51, -RZ, R51.H0_H0 ;  /* 0x20000033ff337230 */ /* 0x000fe40000004100 */
[-C--:B------:R-:W-:Y:S01]  /*3dd0*/  FMUL.FTZ R47, R14, R15.reuse ;  /* 0x0000000f0e2f7220 */ /* 0x080fe20000410000 */
[----:B------:R-:W-:Y:S02]  /*3de0*/  HADD2.F32 R49, -RZ, R49.H0_H0 ;  /* 0x20000031ff317230 */ /* 0x000fe40000004100 */
[----:B------:R-:W-:Y:S01]  /*3df0*/  FMUL.FTZ R15, R12, R15 ;  /* 0x0000000f0c0f7220 */ /* 0x000fe20000410000 */
[----:B------:R-:W-:Y:S02]  /*3e00*/  HADD2.F32 R48, -RZ, R48.H0_H0 ;  /* 0x20000030ff307230 */ /* 0x000fe40000004100 */
[-C--:B------:R-:W-:Y:S01]  /*3e10*/  FMUL.FTZ R46, R6, R51.reuse ;  /* 0x00000033062e7220 */ /* 0x080fe20000410000 */
[C---:B------:R-:W-:Y:S01]  /*3e20*/  FMUL.FTZ R51, R7.reuse, R51 ;  /* 0x0000003307337220 */ /* 0x040fe20000410000 */
[-C--:B------:R-:W-:Y:S01]  /*3e30*/  FFMA.FTZ R47, R12, R49.reuse, -R47 ;  /* 0x000000310c2f7223 */ /* 0x080fe2000001082f */
[----:B------:R-:W-:Y:S01]  /*3e40*/  FFMA.FTZ R14, R14, R49, R15 ;  /* 0x000000310e0e7223 */ /* 0x000fe2000001000f */
[-C--:B------:R-:W-:Y:S01]  /*3e50*/  FFMA.FTZ R46, R7, R48.reuse, -R46 ;  /* 0x00000030072e7223 */ /* 0x080fe2000001082e */
[----:B------:R-:W-:-:S03]  /*3e60*/  FFMA.FTZ R51, R6, R48, R51 ;  /* 0x0000003006337223 */ /* 0x000fc60000010033 */
[----:B------:R-:W-:Y:S02]  /*3e70*/  F2FP.SATFINITE.E4M3.F32.PACK_AB_MERGE_C R7, R14, R47, R99 ;  /* 0x0000002f0e07723e */ /* 0x000fe40004807063 */
[----:B------:R-:W-:-:S07]  /*3e80*/  F2FP.SATFINITE.E4M3.F32.PACK_AB_MERGE_C R6, R51, R46, R50 ;  /* 0x0000002e3306723e */ /* 0x000fce0004807032 */
.L_x_7812:
[----:B------:R-:W-:Y:S05]  /*3e90*/  BSYNC B2 ;  /* 0x0000000000027941 */ /* 0x000fea0003800000 */
.L_x_7811:
[----:B0-----:R0:W-:Y:S02]  /*3ea0*/  ST.E.128 desc[UR36][R10.64], R4 ;  /* 0x000000040a007985 */ /* 0x0011e4000c101d24 */
.L_x_7806:
[----:B------:R-:W-:Y:S05]  /*3eb0*/  BSYNC B1 ;  /* 0x0000000000017941 */ /* 0x000fea0003800000 */
.L_x_7805:
[----:B------:R-:W-:-:S03]  /*3ec0*/  UMOV UR4, 0xffffffff ;  /* 0xffffffff00047882 */ /* 0x000fc60000000000 */
[----:B------:R-:W-:Y:S05]  /*3ed0*/  BRA.DIV UR4, `(.L_x_7813) ;  /* 0x000001de04e47947 */ /* 0x000fea000b800000 */
[----:B------:R0:W0:Y:S04]  /*3ee0*/  SHFL.IDX PT, R46, R103, 0x1, 0x1c1f ;  /* 0x003c1f00672e7f89 */ /* 0x00002800000e0000 */
[----:B----4-:R4:W0:Y:S02]  /*3ef0*/  SHFL.IDX PT, R14, R102, 0x1, 0x1c1f ;  /* 0x003c1f00660e7f89 */ /* 0x01082400000e0000 */
.L_x_8099:
[----:B------:R-:W-:Y:S04]  /*3f00*/  BSSY B1, `(.L_x_7814) ;  /* 0x00000ed000017945 */ /* 0x000fe80003800000 */
[----:B------:R-:W-:Y:S05]  /*3f10*/  @P3 BRA `(.L_x_7815) ;  /* 0x0000000c00ac3947 */ /* 0x000fea0003800000 */
[----:B------:R-:W-:Y:S04]  /*3f20*/  BSSY B2, `(.L_x_7816) ;  /* 0x0000075000027945 */ /* 0x000fe80003800000 */
[----:B------:R-:W-:Y:S05]  /*3f30*/  @P1 BRA `(.L_x_7817) ;  /* 0x0000000400cc1947 */ /* 0x000fea0003800000 */
[----:B0-----:R0:W0:Y:S01]  /*3f40*/  LDS.128 R4, [R92+0x1a400] ;  /* 0x01a400005c047984 */ /* 0x0010220000000c00 */
[----:B------:R-:W-:Y:S01]  /*3f50*/  IADD3 R10, P2, R16, R14, RZ ;  /* 0x0000000e100a7210 */ /* 0x000fe20007f5e0ff */
[----:B------:R-:W-:Y:S03]  /*3f60*/  BSSY B3, `(.L_x_7818) ;  /* 0x000006f000037945 */ /* 0x000fe60003800000 */
[----:B------:R-:W-:Y:S02]  /*3f70*/  IADD3.X R11, R46, R17, RZ, P2, !PT ;  /* 0x000000112e0b7210 */ /* 0x000fe400017fe4ff */
[----:B------:R-:W-:-:S13]  /*3f80*/  ISETP.GE.AND P2, PT, R22, R105, PT ;  /* 0x000000691600720c */ /* 0x000fda0003f46270 */
        /* <DEDUP_REMOVED lines=11> */
[----:B------:R-:W-:Y:S02]  /*4040*/  SHF.R.U32.HI R43, RZ, 0x10, R45 ;  /* 0x00000010ff2b7819 */ /* 0x000fe4000001162d */
[----:B------:R-:W-:Y:S01]  /*4050*/  PRMT R13, R13, 0x654, R12 ;  /* 0x000006540d0d7816 */ /* 0x000fe2000000000c */
        /* <DEDUP_REMOVED lines=23> */
[----:B------:R-:W-:Y:S01]  /*41d0*/  FMUL.FTZ R98, R42, R48 ;  /* 0x000000302a627220 */ /* 0x000fe20000410000 */
        /* <DEDUP_REMOVED lines=30> */
[----:B------:R-:W-:Y:S01]  /*43c0*/  F2FP.SATFINITE.E4M3.F32.PACK_AB_MERGE_C R115, R99, R50, RZ ;  /* 0x000000326373723e */ /* 0x000fe200048070ff */
[----:B------:R-:W-:Y:S01]  /*43d0*/  HADD2.F32 R42, -RZ, R13.H1_H1 ;  /* 0x3000000dff2a7230 */ /* 0x000fe20000004100 */
[----:B------:R-:W-:Y:S01]  /*43e0*/  F2FP.F16.E4M3.UNPACK_B R12, R6.H1 ;  /* 0x00000006ff0c723e */ /* 0x000fe200030006ff */
[----:B------:R-:W-:Y:S01]  /*43f0*/  HADD2.F32 R50, -RZ, R47.H1_H1 ;  /* 0x3000002fff327230 */ /* 0x000fe20000004100 */
[----:B------:R-:W-:Y:S01]  /*4400*/  F2FP.F16.E4M3.UNPACK_B R49, R49 ;  /* 0x00000031ff31723e */ /* 0x000fe200020006ff */
[----:B------:R-:W-:Y:S01]  /*4410*/  HADD2.F32 R15, -RZ, R13.H0_H0 ;  /* 0x2000000dff0f7230 */ /* 0x000fe20000004100 */
[----:B------:R-:W-:Y:S01]  /*4420*/  F2FP.F16.E4M3.UNPACK_B R7, R7 ;  /* 0x00000007ff07723e */ /* 0x000fe200020006ff */
[----:B------:R-:W-:-:S02]  /*4430*/  HADD2.F32 R13, -RZ, R12.H1_H1 ;  /* 0x3000000cff0d7230 */ /* 0x000fc40000004100 */
[-C--:B---3--:R-:W-:Y:S01]  /*4440*/  FMUL.FTZ R106, R42, R50.reuse ;  /* 0x000000322a6a7220 */ /* 0x088fe20000410000 */
[----:B------:R-:W-:Y:S02]  /*4450*/  HADD2.F32 R48, -RZ, R49.H1_H1 ;  /* 0x30000031ff307230 */ /* 0x000fe40000004100 */
[C---:B------:R-:W-:Y:S01]  /*4460*/  FMUL.FTZ R113, R15.reuse, R50 ;  /* 0x000000320f717220 */ /* 0x040fe20000410000 */
[----:B------:R-:W-:Y:S02]  /*4470*/  HADD2.F32 R12, -RZ, R12.H0_H0 ;  /* 0x2000000cff0c7230 */ /* 0x000fe40000004100 */
[----:B------:R-:W-:Y:S01]  /*4480*/  FFMA.FTZ R106, R15, R44, -R106 ;  /* 0x0000002c0f6a7223 */ /* 0x000fe2000001086a */
[----:B------:R-:W-:Y:S02]  /*4490*/  HADD2.F32 R15, -RZ, R45.H1_H1 ;  /* 0x3000002dff0f7230 */ /* 0x000fe40000004100 */
[----:B------:R-:W-:Y:S01]  /*44a0*/  FMUL.FTZ R99, R13, R48 ;  /* 0x000000300d637220 */ /* 0x000fe20000410000 */
        /* <DEDUP_REMOVED lines=10> */
[----:B------:R-:W-:Y:S01]  /*4550*/  HADD2.F32 R6, -RZ, R6.H1_H1 ;  /* 0x30000006ff067230 */ /* 0x000fe20000004100 */
[----:B------:R-:W-:Y:S01]  /*4560*/  F2FP.SATFINITE.E4M3.F32.PACK_AB_MERGE_C R48, R48, R99, RZ ;  /* 0x000000633030723e */ /* 0x000fe200048070ff */
[----:B------:R-:W-:Y:S01]  /*4570*/  HADD2.F32 R47, -RZ, R47.H0_H0 ;  /* 0x2000002fff2f7230 */ /* 0x000fe20000004100 */
[----:B------:R-:W-:Y:S01]  /*4580*/  F2FP.SATFINITE.E4M3.F32.PACK_AB_MERGE_C R106, R113, R106, RZ ;  /* 0x0000006a716a723e */ /* 0x000fe200048070ff */
[----:B------:R-:W-:-:S02]  /*4590*/  HADD2.F32 R45, -RZ, R45.H0_H0 ;  /* 0x2000002dff2d7230 */ /* 0x000fc40000004100 */
[-C--:B------:R-:W-:Y:S01]  /*45a0*/  FMUL.FTZ R42, R6, R49.reuse ;  /* 0x00000031062a7220 */ /* 0x080fe20000410000 */
[----:B------:R-:W-:Y:S01]  /*45b0*/  FMUL.FTZ R49, R7, R49 ;  /* 0x0000003107317220 */ /* 0x000fe20000410000 */
        /* <DEDUP_REMOVED lines=9> */
.L_x_7819:
[----:B------:R-:W-:Y:S05]  /*4650*/  BSYNC B3 ;  /* 0x0000000000037941 */ /* 0x000fea0003800000 */
.L_x_7818:
[----:B0-----:R0:W-:Y:S02]  /*4660*/  ST.E.128 desc[UR36][R10.64], R4 ;  /* 0x000000040a007985 */ /* 0x0011e4000c101d24 */
.L_x_7817:
[----:B------:R-:W-:Y:S05]  /*4670*/  BSYNC B2 ;  /* 0x0000000000027941 */ /* 0x000fea0003800000 */
.L_x_7816:
[----:B------:R-:W-:-:S13]  /*4680*/  ISETP.NE.AND P2, PT, R89, RZ, PT ;  /* 0x000000ff5900720c */ /* 0x000fda0003f45270 */
        /* <DEDUP_REMOVED lines=8> */
[--C-:B------:R-:W-:Y:S02]  /*4710*/  SHF.R.U32.HI R15, RZ, 0x8, R41.reuse ;  /* 0x00000008ff0f7819 */ /* 0x100fe40000011629 */
[----:B------:R-:W-:Y:S02]  /*4720*/  LOP3.LUT R13, R41, 0xff, RZ, 0xc0, !PT ;  /* 0x000000ff290d7812 */ /* 0x000fe400078ec0ff */
[----:B------:R-:W-:Y:S01]  /*4730*/  SHF.R.U32.HI R38, RZ, 0x18, R41 ;  /* 0x00000018ff267819 */ /* 0x000fe20000011629 */
[----:B------:R-:W-:Y:S01]  /*4740*/  IMAD.SHL.U32 R15, R15, 0x100, RZ ;  /* 0x000001000f0f7824 */ /* 0x000fe200078e00ff */
[----:B------:R-:W-:Y:S02]  /*4750*/  SHF.R.U32.HI R43, RZ, 0x10, R39 ;  /* 0x00000010ff2b7819 */ /* 0x000fe40000011627 */
[----:B------:R-:W-:-:S02]  /*4760*/  LOP3.LUT R12, R39, 0xff, RZ, 0xc0, !PT ;  /* 0x000000ff270c7812 */ /* 0x000fc400078ec0ff */
[----:B------:R-:W-:Y:S02]  /*4770*/  SHF.R.U32.HI R39, RZ, 0x18, R39 ;  /* 0x00000018ff277819 */ /* 0x000fe40000011627 */
[----:B------:R-:W-:Y:S01]  /*4780*/  PRMT R38, R38, 0x654, R13 ;  /* 0x0000065426267816 */ /* 0x000fe2000000000d */
        /* <DEDUP_REMOVED lines=48> */
[CC--:B------:R-:W-:Y:S01]  /*4a90*/  FMUL.FTZ R39, R13.reuse, R112.reuse ;  /* 0x000000700d277220 */ /* 0x0c0fe20000410000 */
[----:B------:R-:W-:Y:S01]  /*4aa0*/  FMUL.FTZ R42, R12, R112 ;  /* 0x000000700c2a7220 */ /* 0x000fe20000410000 */
[----:B------:R-:W-:Y:S02]  /*4ab0*/  F2FP.F16.E4M3.UNPACK_B R38, R40.H1 ;  /* 0x00000028ff26723e */ /* 0x000fe400030006ff */
[----:B------:R-:W-:Y:S01]  /*4ac0*/  F2FP.SATFINITE.E4M3.F32.PACK_AB_MERGE_C R49, R44, R41, RZ ;  /* 0x000000292c31723e */ /* 0x000fe200048070ff */
[----:B------:R-:W-:Y:S01]  /*4ad0*/  FFMA.FTZ R45, R13, R111, -R42 ;  /* 0x0000006f0d2d7223 */ /* 0x000fe2000001082a */
[----:B------:R-:W-:Y:S01]  /*4ae0*/  F2FP.F16.E4M3.UNPACK_B R13, R7.H1 ;  /* 0x00000007ff0d723e */ /* 0x000fe200030006ff */
[----:B------:R-:W-:Y:S01]  /*4af0*/  FFMA.FTZ R46, R12, R111, R39 ;  /* 0x0000006f0c2e7223 */ /* 0x000fe20000010027 */
[-C--:B------:R-:W-:Y:S01]  /*4b00*/  F2FP.F16.E4M3.UNPACK_B R41, R43.reuse.H1 ;  /* 0x0000002bff29723e */ /* 0x080fe200030006ff */
[----:B------:R-:W-:Y:S01]  /*4b10*/  HADD2.F32 R39, -RZ, R38.H1_H1 ;  /* 0x30000026ff277230 */ /* 0x000fe20000004100 */
[----:B------:R-:W-:Y:S01]  /*4b20*/  F2FP.F16.E4M3.UNPACK_B R12, R6.H1 ;  /* 0x00000006ff0c723e */ /* 0x000fe200030006ff */
        /* <DEDUP_REMOVED lines=29> */
[----:B------:R-:W-:Y:S01]  /*4d00*/  FMUL.FTZ R14, R6, R43 ;  /* 0x0000002b060e7220 */ /* 0x000fe20000410000 */
[----:B------:R-:W-:Y:S02]  /*4d10*/  HADD2.F32 R40, -RZ, R40.H0_H0 ;  /* 0x20000028ff287230 */ /* 0x000fe40000004100 */
[-C--:B------:R-:W-:Y:S01]  /*4d20*/  FMUL.FTZ R15, R13, R41.reuse ;  /* 0x000000290d0f7220 */ /* 0x080fe20000410000 */
[C---:B------:R-:W-:Y:S01]  /*4d30*/  FMUL.FTZ R44, R12.reuse, R41 ;  /* 0x000000290c2c7220 */ /* 0x040fe20000410000 */
[----:B------:R-:W-:Y:S02]  /*4d40*/  FMUL.FTZ R43, R7, R43 ;  /* 0x0000002b072b7220 */ /* 0x000fe40000410000 */
[-C--:B------:R-:W-:Y:S01]  /*4d50*/  FFMA.FTZ R15, R12, R38.reuse, -R15 ;  /* 0x000000260c0f7223 */ /* 0x080fe2000001080f */
[----:B------:R-:W-:Y:S01]  /*4d60*/  FFMA.FTZ R44, R13, R38, R44 ;  /* 0x000000260d2c7223 */ /* 0x000fe2000001002c */
[-C--:B------:R-:W-:Y:S01]  /*4d70*/  FFMA.FTZ R14, R7, R40.reuse, -R14 ;  /* 0x00000028070e7223 */ /* 0x080fe2000001080e */
[----:B------:R-:W-:-:S03]  /*4d80*/  FFMA.FTZ R43, R6, R40, R43 ;  /* 0x00000028062b7223 */ /* 0x000fc6000001002b */
[----:B------:R-:W-:Y:S02]  /*4d90*/  F2FP.SATFINITE.E4M3.F32.PACK_AB_MERGE_C R7, R44, R15, R39 ;  /* 0x0000000f2c07723e */ /* 0x000fe40004807027 */
[----:B------:R-:W-:-:S07]  /*4da0*/  F2FP.SATFINITE.E4M3.F32.PACK_AB_MERGE_C R6, R43, R14, R42 ;  /* 0x0000000e2b06723e */ /* 0x000fce000480702a */
.L_x_7821:
[----:B------:R-:W-:Y:S05]  /*4db0*/  BSYNC B2 ;  /* 0x0000000000027941 */ /* 0x000fea0003800000 */
.L_x_7820:
[----:B0-----:R0:W-:Y:S02]  /*4dc0*/  ST.E.128 desc[UR36][R10.64], R4 ;  /* 0x000000040a007985 */ /* 0x0011e4000c101d24 */
.L_x_7815:
[----:B------:R-:W-:Y:S05]  /*4dd0*/  BSYNC B1 ;  /* 0x0000000000017941 */ /* 0x000fea0003800000 */
.L_x_7814:
[----:B------:R-:W-:-:S03]  /*4de0*/  UMOV UR4, 0xffffffff ;  /* 0xffffffff00047882 */ /* 0x000fc60000000000 */
[----:B------:R-:W-:Y:S05]  /*4df0*/  BRA.DIV UR4, `(.L_x_7822) ;  /* 0x000001d204647947 */ /* 0x000fea000b800000 */
[----:B0-2---:R-:W0:Y:S04]  /*4e00*/  SHFL.IDX PT, R103, R103, 0x2, 0x1c1f ;  /* 0x005c1f0067677f89 */ /* 0x005e2800000e0000 */
[----:B------:R2:W0:Y:S02]  /*4e10*/  SHFL.IDX PT, R14, R102, 0x2, 0x1c1f ;  /* 0x005c1f00660e7f89 */ /* 0x00042400000e0000 */
.L_x_8103:
[----:B------:R-:W-:Y:S05]  /*4e20*/  @P4 BRA `(.L_x_7823) ;  /* 0x0000004400e44947 */ /* 0x000fea0003800000 */
[----:B------:R-:W-:Y:S04]  /*4e30*/  BSSY B1, `(.L_x_7824) ;  /* 0x0000075000017945 */ /* 0x000fe80003800000 */
[----:B------:R-:W-:Y:S05]  /*4e40*/  @P1 BRA `(.L_x_7825) ;  /* 0x0000000400cc1947 */ /* 0x000fea0003800000 */
[----:B------:R1:W1:Y:S01]  /*4e50*/  LDS.128 R4, [R92+0x1c400] ;  /* 0x01c400005c047984 */ /* 0x0002620000000c00 */
[----:B0-----:R-:W-:Y:S01]  /*4e60*/  IADD3 R10, P2, R16, R14, RZ ;  /* 0x0000000e100a7210 */ /* 0x001fe20007f5e0ff */
[----:B------:R-:W-:Y:S03]  /*4e70*/  BSSY B2, `(.L_x_7826) ;  /* 0x000006f000027945 */ /* 0x000fe60003800000 */
[----:B------:R-:W-:Y:S02]  /*4e80*/  IADD3.X R11, R103, R17, RZ, P2, !PT ;  /* 0x00000011670b7210 */ /* 0x000fe400017fe4ff */
        /* <DEDUP_REMOVED lines=14> */
[----:B-1----:R-:W-:Y:S01]  /*4f70*/  IMAD.MOV.U32 R12, RZ, RZ, R4 ;  /* 0x000000ffff0c7224 */ /* 0x002fe200078e0004 */
        /* <DEDUP_REMOVED lines=94> */
.L_x_7827:
[----:B------:R-:W-:Y:S05]  /*5560*/  BSYNC B2 ;  /* 0x0000000000027941 */ /* 0x000fea0003800000 */
.L_x_7826:
[----:B-1----:R0:W-:Y:S02]  /*5570*/  ST.E.128 desc[UR36][R10.64], R4 ;  /* 0x000000040a007985 */ /* 0x0021e4000c101d24 */
.L_x_7825:
[----:B------:R-:W-:Y:S05]  /*5580*/  BSYNC B1 ;  /* 0x0000000000017941 */ /* 0x000fea0003800000 */
.L_x_7824:
        /* <DEDUP_REMOVED lines=8> */
[----:B------:R-:W-:Y:S01]  /*5610*/  SHF.R.U32.HI R14, RZ, 0x8, R33 ;  /* 0x00000008ff0e7819 */ /* 0x000fe20000011621 */
[----:B0-----:R-:W-:Y:S01]  /*5620*/  IMAD.MOV.U32 R12, RZ, RZ, R7 ;  /* 0x000000ffff0c7224 */ /* 0x001fe200078e0007 */
[--C-:B------:R-:W-:Y:S02]  /*5630*/  SHF.R.U32.HI R13, RZ, 0x8, R9.reuse ;  /* 0x00000008ff0d7819 */ /* 0x100fe40000011609 */
[--C-:B------:R-:W-:Y:S01]  /*5640*/  SHF.R.U32.HI R35, RZ, 0x18, R9.reuse ;  /* 0x00000018ff237819 */ /* 0x100fe20000011609 */
[----:B------:R-:W-:Y:S01]  /*5650*/  IMAD.SHL.U32 R14, R14, 0x100, RZ ;  /* 0x000001000e0e7824 */ /* 0x000fe200078e00ff */
[----:B------:R-:W-:Y:S01]  /*5660*/  LOP3.LUT R8, R9, 0xff, RZ, 0xc0, !PT ;  /* 0x000000ff09087812 */ /* 0x000fe200078ec0ff */
[----:B------:R-:W-:Y:S01]  /*5670*/  IMAD.SHL.U32 R7, R13, 0x100, RZ ;  /* 0x000001000d077824 */ /* 0x000fe200078e00ff */
[----:B------:R-:W-:Y:S02]  /*5680*/  SHF.R.U32.HI R15, RZ, 0x10, R9 ;  /* 0x00000010ff0f7819 */ /* 0x000fe40000011609 */
[----:B------:R-:W-:-:S02]  /*5690*/  SHF.R.U32.HI R32, RZ, 0x10, R33 ;  /* 0x00000010ff207819 */ /* 0x000fc40000011621 */
[----:B------:R-:W-:Y:S02]  /*56a0*/  LOP3.LUT R9, R33, 0xff0000ff, RZ, 0xc0, !PT ;  /* 0xff0000ff21097812 */ /* 0x000fe400078ec0ff */
[----:B------:R-:W-:Y:S01]  /*56b0*/  PRMT R8, R35, 0x654, R8 ;  /* 0x0000065423087816 */ /* 0x000fe20000000008 */
[----:B------:R-:W-:Y:S01]  /*56c0*/  IMAD.U32 R32, R32, 0x10000, RZ ;  /* 0x0001000020207824 */ /* 0x000fe200078e00ff */
[----:B------:R-:W-:Y:S01]  /*56d0*/  LOP3.LUT R13, R9, 0xff00, R14, 0xf8, !PT ;  /* 0x0000ff00090d7812 */ /* 0x000fe200078ef80e */
[----:B------:R-:W-:Y:S01]  /*56e0*/  IMAD.U32 R9, R15, 0x10000, RZ ;  /* 0x000100000f097824 */ /* 0x000fe200078e00ff */
[----:B------:R-:W-:Y:S02]  /*56f0*/  LOP3.LUT R8, R8, 0xff00, R7, 0xf8, !PT ;  /* 0x0000ff0008087812 */ /* 0x000fe400078ef807 */
[----:B------:R-:W-:Y:S02]  /*5700*/  F2FP.F16.E4M3.UNPACK_B R14, R108.H1 ;  /* 0x0000006cff0e723e */ /* 0x000fe400030006ff */
[----:B------:R-:W-:-:S02]  /*5710*/  F2FP.F16.E4M3.UNPACK_B R7, R5 ;  /* 0x00000005ff07723e */ /* 0x000fc400020006ff */
[----:B------:R-:W-:Y:S01]  /*5720*/  LOP3.LUT R33, R13, 0xff0000, R32, 0xf8, !PT ;  /* 0x00ff00000d217812 */ /* 0x000fe200078ef820 */
[--C-:B------:R-:W-:Y:S01]  /*5730*/  HADD2.F32 R32, -RZ, R14.reuse.H0_H0 ;  /* 0x2000000eff207230 */ /* 0x100fe20000004100 */
[----:B------:R-:W-:Y:S01]  /*5740*/  LOP3.LUT R15, R8, 0xff0000, R9, 0xf8, !PT ;  /* 0x00ff0000080f7812 */ /* 0x000fe200078ef809 */
[--C-:B------:R-:W-:Y:S01]  /*5750*/  HADD2.F32 R8, -RZ, R7.reuse.H1_H1 ;  /* 0x30000007ff087230 */ /* 0x100fe20000004100 */
        /* <DEDUP_REMOVED lines=17> */
[-C--:B------:R-:W-:Y:S01]  /*5870*/  F2FP.F16.E4M3.UNPACK_B R5, R4.reuse.H1 ;  /* 0x00000004ff05723e */ /* 0x080fe200030006ff */
[--C-:B------:R-:W-:Y:S01]  /*5880*/  HADD2.F32 R13, -RZ, R108.reuse.H1_H1 ;  /* 0x3000006cff0d7230 */ /* 0x100fe20000004100 */
[----:B------:R-:W-:Y:S01]  /*5890*/  F2FP.F16.E4M3.UNPACK_B R4, R4 ;  /* 0x00000004ff04723e */ /* 0x000fe200020006ff */
[----:B------:R-:W-:-:S02]  /*58a0*/  HADD2.F32 R108, -RZ, R108.H0_H0 ;  /* 0x2000006cff6c7230 */ /* 0x000fc40000004100 */
[----:B------:R-:W-:Y:S01]  /*58b0*/  FFMA.FTZ R39, R9, R32, R40 ;  /* 0x0000002009277223 */ /* 0x000fe20000010028 */
[--C-:B------:R-:W-:Y:S02]  /*58c0*/  HADD2.F32 R7, -RZ, R5.reuse.H0_H0 ;  /* 0x20000005ff077230 */ /* 0x100fe40000004100 */
[----:B------:R-:W-:Y:S02]  /*58d0*/  HADD2.F32 R8, -RZ, R5.H1_H1 ;  /* 0x30000005ff087230 */ /* 0x000fe40000004100 */
[--C-:B------:R-:W-:Y:S02]  /*58e0*/  HADD2.F32 R5, -RZ, R4.reuse.H0_H0 ;  /* 0x20000004ff057230 */ /* 0x100fe40000004100 */
[-C--:B------:R-:W-:Y:S01]  /*58f0*/  FMUL.FTZ R35, R7, R13.reuse ;  /* 0x0000000d07237220 */ /* 0x080fe20000410000 */
[----:B------:R-:W-:Y:S02]  /*5900*/  HADD2.F32 R4, -RZ, R4.H1_H1 ;  /* 0x30000004ff047230 */ /* 0x000fe40000004100 */
[----:B------:R-:W-:Y:S01]  /*5910*/  FMUL.FTZ R32, R8, R13 ;  /* 0x0000000d08207220 */ /* 0x000fe20000410000 */
[----:B------:R-:W-:-:S02]  /*5920*/  HADD2.F32 R9, -RZ, R107.H1_H1 ;  /* 0x3000006bff097230 */ /* 0x000fc40000004100 */
[-C--:B------:R-:W-:Y:S01]  /*5930*/  FMUL.FTZ R13, R5, R108.reuse ;  /* 0x0000006c050d7220 */ /* 0x080fe20000410000 */
[----:B------:R-:W-:Y:S02]  /*5940*/  HADD2.F32 R107, -RZ, R107.H0_H0 ;  /* 0x2000006bff6b7230 */ /* 0x000fe40000004100 */
[----:B------:R-:W-:Y:S01]  /*5950*/  FMUL.FTZ R14, R4, R108 ;  /* 0x0000006c040e7220 */ /* 0x000fe20000410000 */
[----:B------:R-:W-:Y:S01]  /*5960*/  F2FP.SATFINITE.E4M3.F32.PACK_AB_MERGE_C R43, R39, R34, RZ ;  /* 0x00000022272b723e */ /* 0x000fe200048070ff */
[-C--:B------:R-:W-:Y:S01]  /*5970*/  FFMA.FTZ R32, R7, R9.reuse, -R32 ;  /* 0x0000000907207223 */ /* 0x080fe20000010820 */
[----:B------:R-:W-:Y:S01]  /*5980*/  FFMA.FTZ R9, R8, R9, R35 ;  /* 0x0000000908097223 */ /* 0x000fe20000010023 */
[-C--:B------:R-:W-:Y:S01]  /*5990*/  FFMA.FTZ R35, R5, R107.reuse, -R14 ;  /* 0x0000006b05237223 */ /* 0x080fe2000001080e */
[----:B------:R-:W-:Y:S01]  /*59a0*/  F2FP.F16.E4M3.UNPACK_B R5, R12.H1 ;  /* 0x0000000cff05723e */ /* 0x000fe200030006ff */
[----:B------:R-:W-:Y:S01]  /*59b0*/  FFMA.FTZ R36, R4, R107, R13 ;  /* 0x0000006b04247223 */ /* 0x000fe2000001000d */
[----:B------:R-:W-:-:S02]  /*59c0*/  F2FP.F16.E4M3.UNPACK_B R14, R33.H1 ;  /* 0x00000021ff0e723e */ /* 0x000fc400030006ff */
[----:B------:R-:W-:Y:S01]  /*59d0*/  F2FP.SATFINITE.E4M3.F32.PACK_AB_MERGE_C R42, R9, R32, RZ ;  /* 0x00000020092a723e */ /* 0x000fe200048070ff */
[--C-:B------:R-:W-:Y:S01]  /*59e0*/  HADD2.F32 R8, -RZ, R5.reuse.H1_H1 ;  /* 0x30000005ff087230 */ /* 0x100fe20000004100 */
[----:B------:R-:W-:Y:S01]  /*59f0*/  F2FP.F16.E4M3.UNPACK_B R9, R15.H1 ;  /* 0x0000000fff09723e */ /* 0x000fe200030006ff */
[----:B------:R-:W-:Y:S01]  /*5a00*/  HADD2.F32 R34, -RZ, R14.H1_H1 ;  /* 0x3000000eff227230 */ /* 0x000fe20000004100 */
[----:B------:R-:W-:Y:S01]  /*5a10*/  F2FP.F16.E4M3.UNPACK_B R4, R6.H1 ;  /* 0x00000006ff04723e */ /* 0x000fe200030006ff */
[----:B------:R-:W-:Y:S01]  /*5a20*/  HADD2.F32 R7, -RZ, R5.H0_H0 ;  /* 0x20000005ff077230 */ /* 0x000fe20000004100 */
[----:B------:R-:W-:Y:S01]  /*5a30*/  F2FP.F16.E4M3.UNPACK_B R33, R33 ;  /* 0x00000021ff21723e */ /* 0x000fe200020006ff */
[----:B------:R-:W-:Y:S01]  /*5a40*/  HADD2.F32 R13, -RZ, R9.H1_H1 ;  /* 0x30000009ff0d7230 */ /* 0x000fe20000004100 */
        /* <DEDUP_REMOVED lines=18> */
[--C-:B------:R-:W-:Y:S02]  /*5b70*/  HADD2.F32 R5, -RZ, R12.reuse.H0_H0 ;  /* 0x2000000cff057230 */ /* 0x100fe40000004100 */
        /* <DEDUP_REMOVED lines=8> */
[C---:B------:R-:W-:Y:S01]  /*5c00*/  FMUL.FTZ R13, R5.reuse, R14 ;  /* 0x0000000e050d7220 */ /* 0x040fe20000410000 */
        /* <DEDUP_REMOVED lines=9> */
.L_x_7829:
[----:B------:R-:W-:Y:S05]  /*5ca0*/  BSYNC B1 ;  /* 0x0000000000017941 */ /* 0x000fea0003800000 */
.L_x_7828:
[----:B0-----:R0:W-:Y:S01]  /*5cb0*/  ST.E.128 desc[UR36][R10.64], R4 ;  /* 0x000000040a007985 */ /* 0x0011e2000c101d24 */
[----:B------:R-:W-:Y:S05]  /*5cc0*/  BRA `(.L_x_7823) ;  /* 0x00000038003c7947 */ /* 0x000fea0003800000 */
.L_x_7794:
[----:B------:R-:W-:Y:S02]  /*5cd0*/  IADD3 R8, R190, 0x40, RZ ;  /* 0x00000040be087810 */ /* 0x000fe40007ffe0ff */
[----:B------:R-:W-:Y:S02]  /*5ce0*/  CS2R R34, SRZ ;  /* 0x0000000000227805 */ /* 0x000fe4000001ff00 */
[----:B------:R-:W-:Y:S02]  /*5cf0*/  CS2R R32, SRZ ;  /* 0x0000000000207805 */ /* 0x000fe4000001ff00 */
[----:B------:R-:W-:Y:S01]  /*5d00*/  ISETP.GE.AND P3, PT, R8, R97, PT ;  /* 0x000000610800720c */ /* 0x000fe20003f66270 */
[----:B------:R-:W-:-:S03]  /*5d10*/  VIADD R8, R190, 0x80 ;  /* 0x00000080be087836 */ /* 0x000fc60000000000 */
        /* <DEDUP_REMOVED lines=8> */
[----:B-1----:R-:W-:-:S04]  /*5da0*/  @!P4 IADD3 R36, P2, P5, R30, R36, R4 ;  /* 0x000000241e24c210 */ /* 0x002fc80007d5e004 */
[----:B------:R-:W-:Y:S02]  /*5db0*/  @!P4 IADD3.X R37, R68, R37, R88, P2, P5 ;  /* 0x000000254425c210 */ /* 0x000fe400017ea458 */
[----:B--2---:R-:W-:-:S04]  /*5dc0*/  @!P4 IADD3 R38, P2, P5, R56, R38, R6 ;  /* 0x000000263826c210 */ /* 0x004fc80007d5e006 */
[----:B------:R-:W-:Y:S02]  /*5dd0*/  @!P4 IADD3.X R39, R66, R39, R100, P2, P5 ;  /* 0x000000274227c210 */ /* 0x000fe400017ea464 */
[----:B------:R-:W-:Y:S02]  /*5de0*/  ISETP.GE.AND P2, PT, R8, R97, PT ;  /* 0x000000610800720c */ /* 0x000fe40003f46270 */
[----:B------:R-:W-:Y:S02]  /*5df0*/  CS2R R42, SRZ ;  /* 0x00000000002a7805 */ /* 0x000fe4000001ff00 */
[----:B------:R-:W-:Y:S01]  /*5e00*/  CS2R R40, SRZ ;  /* 0x0000000000287805 */ /* 0x000fe2000001ff00 */
[----:B------:R1:W2:Y:S01]  /*5e10*/  @!P4 LDG.E.128 R32, desc[UR36][R38.64] ;  /* 0x000000242620c981 */ /* 0x0002a2000c1e1d00 */
[----:B------:R-:W-:-:S13]  /*5e20*/  ISETP.GE.OR P2, PT, R16, R105, P2 ;  /* 0x000000691000720c */ /* 0x000fda0001746670 */
[----:B------:R-:W-:-:S04]  /*5e30*/  @!P2 IADD3 R5, P5, P6, R30, R82, R4 ;  /* 0x000000521e05a210 */ /* 0x000fc80007ebe004 */
[----:B------:R-:W-:Y:S02]  /*5e40*/  @!P2 IADD3.X R10, R68, R84, R88, P5, P6 ;  /* 0x00000054440aa210 */ /* 0x000fe40002fec458 */
[----:B------:R-:W-:-:S04]  /*5e50*/  @!P3 IADD3 R9, P5, P6, R56, R6, R78 ;  /* 0x000000063809b210 */ /* 0x000fc80007ebe04e */
[----:B------:R-:W-:Y:S02]  /*5e60*/  @!P3 IADD3.X R8, R66, R100, R80, P5, P6 ;  /* 0x000000644208b210 */ /* 0x000fe40002fec450 */
[----:B------:R-:W-:-:S04]  /*5e70*/  @!P2 IADD3 R7, P5, P6, R56, R77, R6 ;  /* 0x0000004d3807a210 */ /* 0x000fc80007ebe006 */
[----:B------:R-:W-:Y:S02]  /*5e80*/  @!P2 IADD3.X R4, R66, R79, R100, P5, P6 ;  /* 0x0000004f4204a210 */ /* 0x000fe40002fec464 */
[----:B0-----:R-:W-:-:S05]  /*5e90*/  @!P3 IADD3 R12, P5, R11, R12, RZ ;  /* 0x0000000c0b0cb210 */ /* 0x001fca0007fbe0ff */
[----:B------:R-:W-:Y:S02]  /*5ea0*/  @!P3 IMAD.X R13, R14, 0x1, R13, P5 ;  /* 0x000000010e0db824 */ /* 0x000fe400028e060d */
[----:B------:R-:W0:Y:S02]  /*5eb0*/  @!P3 LDC.64 R14, c[0x0][0x400] ;  /* 0x00010000ff0ebb82 */ /* 0x000e240000000a00 */
[----:B0-----:R-:W-:-:S05]  /*5ec0*/  @!P3 IADD3 R14, P5, R9, R14, RZ ;  /* 0x0000000e090eb210 */ /* 0x001fca0007fbe0ff */
[----:B------:R-:W-:Y:S02]  /*5ed0*/  @!P3 IMAD.X R15, R8, 0x1, R15, P5 ;  /* 0x00000001080fb824 */ /* 0x000fe400028e060f */
[----:B------:R-:W0:Y:S01]  /*5ee0*/  @!P2 LDC.64 R8, c[0x0][0x3e8] ;  /* 0x0000fa00ff08ab82 */ /* 0x000e220000000a00 */
[----:B-1----:R-:W-:Y:S02]  /*5ef0*/  CS2R R38, SRZ ;  /* 0x0000000000267805 */ /* 0x002fe4000001ff00 */
[----:B------:R-:W-:Y:S02]  /*5f00*/  CS2R R46, SRZ ;  /* 0x00000000002e7805 */ /* 0x000fe4000001ff00 */
[----:B------:R-:W-:Y:S02]  /*5f10*/  CS2R R44, SRZ ;  /* 0x00000000002c7805 */ /* 0x000fe4000001ff00 */
[----:B------:R-:W-:Y:S02]  /*5f20*/  CS2R R50, SRZ ;  /* 0x0000000000327805 */ /* 0x000fe4000001ff00 */
[----:B------:R-:W-:Y:S01]  /*5f30*/  CS2R R48, SRZ ;  /* 0x0000000000307805 */ /* 0x000fe2000001ff00 */
[----:B------:R-:W3:Y:S01]  /*5f40*/  @!P3 LDG.E.128 R40, desc[UR36][R14.64] ;  /* 0x000000240e28b981 */ /* 0x000ee2000c1e1d00 */
[----:B0-----:R-:W-:-:S05]  /*5f50*/  @!P2 IADD3 R8, P5, R5, R8, RZ ;  /* 0x000000080508a210 */ /* 0x001fca0007fbe0ff */
[----:B------:R-:W-:Y:S02]  /*5f60*/  @!P2 IMAD.X R9, R10, 0x1, R9, P5 ;  /* 0x000000010a09a824 */ /* 0x000fe400028e0609 */
[----:B------:R-:W0:Y:S03]  /*5f70*/  @!P2 LDC.64 R10, c[0x0][0x400] ;  /* 0x00010000ff0aab82 */ /* 0x000e260000000a00 */
[----:B------:R-:W4:Y:S01]  /*5f80*/  @!P2 LDG.E.128 R44, desc[UR36][R8.64] ;  /* 0x00000024082ca981 */ /* 0x000f22000c1e1d00 */
[----:B0-----:R-:W-:Y:S02]  /*5f90*/  @!P2 IADD3 R10, P5, R7, R10, RZ ;  /* 0x0000000a070aa210 */ /* 0x001fe40007fbe0ff */
[----:B------:R-:W-:-:S03]  /*5fa0*/  CS2R R6, SRZ ;  /* 0x0000000000067805 */ /* 0x000fc6000001ff00 */
[----:B------:R-:W-:Y:S01]  /*5fb0*/  @!P2 IMAD.X R11, R4, 0x1, R11, P5 ;  /* 0x00000001040ba824 */ /* 0x000fe200028e060b */
[----:B------:R-:W-:-:S04]  /*5fc0*/  CS2R R4, SRZ ;  /* 0x0000000000047805 */ /* 0x000fc8000001ff00 */
[----:B------:R-:W5:Y:S04]  /*5fd0*/  @!P2 LDG.E.128 R48, desc[UR36][R10.64] ;  /* 0x000000240a30a981 */ /* 0x000f68000c1e1d00 */
[----:B------:R0:W5:Y:S02]  /*5fe0*/  @!P4 LDG.E.128 R4, desc[UR36][R36.64] ;  /* 0x000000242404c981 */ /* 0x000164000c1e1d00 */
[----:B0-----:R-:W-:-:S06]  /*5ff0*/  CS2R R36, SRZ ;  /* 0x0000000000247805 */ /* 0x001fcc000001ff00 */
[----:B------:R-:W5:Y:S01]  /*6000*/  @!P3 LDG.E.128 R36, desc[UR36][R12.64] ;  /* 0x000000240c24b981 */ /* 0x000f62000c1e1d00 */
[----:B------:R-:W-:Y:S02]  /*6010*/  ISETP.NE.AND P5, PT, R195, 0x3, PT ;  /* 0x00000003c300780c */ /* 0x000fe40003fa5270 */
[----:B------:R-:W-:Y:S01]  /*6020*/  ISETP.GE.AND P2, PT, R16, R105, PT ;  /* 0x000000691000720c */ /* 0x000fe20003f46270 */
[----:B--2---:R-:W-:Y:S02]  /*6030*/  IMAD.MOV.U32 R119, RZ, RZ, R34 ;  /* 0x000000ffff777224 */ /* 0x004fe400078e0022 */
[----:B------:R-:W-:Y:S01]  /*6040*/  IMAD.MOV.U32 R121, RZ, RZ, R32 ;  /* 0x000000ffff797224 */ /* 0x000fe200078e0020 */
[----:B---3--:R-:W-:Y:S01]  /*6050*/  MOV R115, R42 ;  /* 0x0000002a00737202 */ /* 0x008fe20000000f00 */
[----:B------:R-:W-:Y:S02]  /*6060*/  IMAD.MOV.U32 R116, RZ, RZ, R40 ;  /* 0x000000ffff747224 */ /* 0x000fe400078e0028 */
[----:B----4-:R-:W-:-:S02]  /*6070*/  IMAD.MOV.U32 R106, RZ, RZ, R46 ;  /* 0x000000ffff6a7224 */ /* 0x010fc400078e002e */
[----:B------:R-:W-:Y:S02]  /*6080*/  IMAD.MOV.U32 R108, RZ, RZ, R44 ;  /* 0x000000ffff6c7224 */ /* 0x000fe400078e002c */
[----:B-----5:R-:W-:Y:S02]  /*6090*/  IMAD.MOV.U32 R109, RZ, RZ, R50 ;  /* 0x000000ffff6d7224 */ /* 0x020fe400078e0032 */
[----:B------:R-:W-:Y:S01]  /*60a0*/  IMAD.MOV.U32 R110, RZ, RZ, R48 ;  /* 0x000000ffff6e7224 */ /* 0x000fe200078e0030 */
[----:B------:R-:W-:Y:S01]  /*60b0*/  MOV R117, R6 ;  /* 0x0000000600757202 */ /* 0x000fe20000000f00 */
[----:B------:R-:W-:Y:S02]  /*60c0*/  IMAD.MOV.U32 R120, RZ, RZ, R4 ;  /* 0x000000ffff787224 */ /* 0x000fe400078e0004 */
[----:B------:R-:W-:Y:S02]  /*60d0*/  IMAD.MOV.U32 R111, RZ, RZ, R38 ;  /* 0x000000ffff6f7224 */ /* 0x000fe400078e0026 */
[----:B------:R-:W-:Y:S01]  /*60e0*/  IMAD.MOV.U32 R113, RZ, RZ, R36 ;  /* 0x000000ffff717224 */ /* 0x000fe200078e0024 */
[----:B------:R-:W-:Y:S06]  /*60f0*/  @!P5 BRA `(.L_x_7830) ;  /* 0x000000000004d947 */ /* 0x000fec0003800000 */
[----:B------:R-:W-:Y:S01]  /*6100*/  BPT.TRAP 0x1 ;  /* 0x000000040000795c */ /* 0x000fe20000300000 */
.L_x_7830:
[----:B------:R-:W-:Y:S01]  /*6110*/  LEA R88, R188, R18, 0x3 ;  /* 0x00000012bc587211 */ /* 0x000fe200078e18ff */
[----:B------:R-:W0:Y:S01]  /*6120*/  LDC R112, c[0x0][0x2f4] ;  /* 0x0000bd00ff707b82 */ /* 0x000e220000000800 */
[----:B------:R-:W-:Y:S01]  /*6130*/  SHF.L.U32 R100, R193, 0x1f, RZ ;  /* 0x0000001fc1647819 */ /* 0x000fe200000006ff */
[----:B------:R-:W-:Y:S03]  /*6140*/  BSSY B1, `(.L_x_7831) ;  /* 0x0000003000017945 */ /* 0x000fe60003800000 */
[----:B------:R-:W1:Y:S02]  /*6150*/  SYNCS.PHASECHK.TRANS64.TRYWAIT P3, [R88+URZ+0x22890], R100 ;  /* 0x02289064580075a7 */ /* 0x000e64000806017f */
[----:B-1----:R-:W-:Y:S05]  /*6160*/  @!P3 BRA `(.L_x_7832) ;  /* 0x000001bc00d0b947 */ /* 0x002fea0003800000 */
.L_x_8104:
[----:B------:R-:W-:Y:S05]  /*6170*/  BSYNC B1 ;  /* 0x0000000000017941 */ /* 0x000fea0003800000 */
.L_x_7831:
[----:B------:R-:W-:Y:S01]  /*6180*/  UMOV UR4, 0xffffffff ;  /* 0xffffffff00047882 */ /* 0x000fe20000000000 */
[----:B0-----:R-:W-:Y:S02]  /*6190*/  IMAD.IADD R114, R112, 0x1, -R73 ;  /* 0x0000000170727824 */ /* 0x001fe400078e0a49 */
[----:B------:R-:W-:Y:S05]  /*61a0*/  BRA.DIV UR4, `(.L_x_7833) ;  /* 0x000001be04d47947 */ /* 0x000fea000b800000 */
[----:B------:R0:W2:Y:S04]  /*61b0*/  SHFL.IDX PT, R105, R103, RZ, 0x1c1f ;  /* 0x001c1fff67697589 */ /* 0x0000a800000e0000 */
[----:B------:R0:W3:Y:S02]  /*61c0*/  SHFL.IDX PT, R107, R102, RZ, 0x1c1f ;  /* 0x001c1fff666b7589 */ /* 0x0000e400000e0000 */
.L_x_8108:
[----:B------:R-:W-:Y:S01]  /*61d0*/  ISETP.GE.OR P3, PT, R190, R97, P1 ;  /* 0x00000061be00720c */ /* 0x000fe20000f66670 */
[----:B------:R-:W-:-:S12]  /*61e0*/  BSSY B1, `(.L_x_7834) ;  /* 0x00000f0000017945 */ /* 0x000fd80003800000 */
[----:B------:R-:W-:Y:S05]  /*61f0*/  @P3 BRA `(.L_x_7835) ;  /* 0x0000000c00b83947 */ /* 0x000fea0003800000 */
[----:B------:R-:W-:Y:S01]  /*6200*/  SEL R8, R73, R114, !P0 ;  /* 0x0000007249087207 */ /* 0x000fe20004000000 */
[----:B------:R-:W-:Y:S01]  /*6210*/  BSSY B2, `(.L_x_7836) ;  /* 0x00000e7000027945 */ /* 0x000fe20003800000 */
[----:B---3--:R-:W-:Y:S02]  /*6220*/  IADD3 R98, P3, R64, R107, RZ ;  /* 0x0000006b40627210 */ /* 0x008fe40007f7e0ff */
[----:B------:R-:W-:-:S03]  /*6230*/  SHF.R.S32.HI R9, RZ, 0x1f, R8 ;  /* 0x0000001fff097819 */ /* 0x000fc60000011408 */
[----:B--2---:R-:W-:Y:S01]  /*6240*/  IMAD.X R99, R105, 0x1, R62, P3 ;  /* 0x0000000169637824 */ /* 0x004fe200018e063e */
[----:B------:R-:W-:-:S04]  /*6250*/  LEA.HI R8, R9, R8, RZ, 0x5 ;  /* 0x0000000809087211 */ /* 0x000fc800078f28ff */
[----:B------:R-:W-:-:S05]  /*6260*/  LEA.HI.SX32 R8, R8, R65, 0x1b ;  /* 0x0000004108087211 */ /* 0x000fca00078fdaff */
[----:B------:R-:W-:-:S05]  /*6270*/  IMAD.SHL.U32 R118, R8, 0x10, RZ ;  /* 0x0000001008767824 */ /* 0x000fca00078e00ff */
[----:B------:R-:W-:-:S04]  /*6280*/  LOP3.LUT R9, R81, 0x70, R118, 0xf8, !PT ;  /* 0x0000007051097812 */ /* 0x000fc800078ef876 */
[----:B------:R-:W-:-:S05]  /*6290*/  LOP3.LUT R9, R9, R76, RZ, 0x3c, !PT ;  /* 0x0000004c09097212 */ /* 0x000fca00078e3cff */
[----:B------:R-:W-:Y:S02]  /*62a0*/  IMAD.IADD R11, R200, 0x1, R9 ;  /* 0x00000001c80b7824 */ /* 0x000fe400078e0209 */
[C---:B------:R-:W-:Y:S02]  /*62b0*/  IMAD R9, R188.reuse, 0x5000, R61 ;  /* 0x00005000bc097824 */ /* 0x040fe400078e023d */
[----:B------:R-:W-:Y:S02]  /*62c0*/  IMAD R11, R188, 0x5000, R11 ;  /* 0x00005000bc0b7824 */ /* 0x000fe400078e020b */
[----:B------:R-:W-:-:S03]  /*62d0*/  IMAD.IADD R9, R18, 0x1, R9 ;  /* 0x0000000112097824 */ /* 0x000fc600078e0209 */
[----:B------:R-:W-:-:S03]  /*62e0*/  IADD3 R12, R18, R11, RZ ;  /* 0x0000000b120c7210 */ /* 0x000fc60007ffe0ff */
        /* <DEDUP_REMOVED lines=11> */
[--C-:B------:R-:W-:Y:S02]  /*63a0*/  SHF.R.U32.HI R123, RZ, 0x18, R35.reuse ;  /* 0x00000018ff7b7819 */ /* 0x100fe40000011623 */
[----:B------:R-:W-:Y:S02]  /*63b0*/  LOP3.LUT R122, R35, 0xff, RZ, 0xc0, !PT ;  /* 0x000000ff237a7812 */ /* 0x000fe400078ec0ff */
[--C-:B------:R-:W-:Y:S02]  /*63c0*/  SHF.R.U32.HI R127, RZ, 0x8, R35.reuse ;  /* 0x00000008ff7f7819 */ /* 0x100fe40000011623 */
[----:B------:R-:W-:Y:S01]  /*63d0*/  SHF.R.U32.HI R7, RZ, 0x10, R35 ;  /* 0x00000010ff077819 */ /* 0x000fe20000011623 */
[----:B------:R-:W-:Y:S01]  /*63e0*/  IMAD.SHL.U32 R35, R130, 0x100, RZ ;  /* 0x0000010082237824 */ /* 0x000fe200078e00ff */
[----:B------:R-:W-:-:S02]  /*63f0*/  SHF.R.U32.HI R128, RZ, 0x10, R5 ;  /* 0x00000010ff807819 */ /* 0x000fc40000011605 */
[----:B------:R-:W-:Y:S02]  /*6400*/  PRMT R4, R133, 0x654, R4 ;  /* 0x0000065485047816 */ /* 0x000fe40000000004 */
[--C-:B------:R-:W-:Y:S02]  /*6410*/  SHF.R.U32.HI R125, RZ, 0x8, R33.reuse ;  /* 0x00000008ff7d7819 */ /* 0x100fe40000011621 */
[----:B------:R-:W-:Y:S01]  /*6420*/  PRMT R122, R123, 0x654, R122 ;  /* 0x000006547b7a7816 */ /* 0x000fe2000000007a */
[----:B------:R-:W-:Y:S01]  /*6430*/  IMAD.SHL.U32 R123, R126, 0x100, RZ ;  /* 0x000001007e7b7824 */ /* 0x000fe200078e00ff */
[----:B------:R-:W-:Y:S01]  /*6440*/  SHF.R.U32.HI R129, RZ, 0x18, R33 ;  /* 0x00000018ff817819 */ /* 0x000fe20000011621 */
[----:B------:R-:W-:Y:S01]  /*6450*/  IMAD.SHL.U32 R125, R125, 0x100, RZ ;  /* 0x000001007d7d7824 */ /* 0x000fe200078e00ff */
[----:B------:R-:W-:Y:S02]  /*6460*/  LOP3.LUT R34, R33, 0xff, RZ, 0xc0, !PT ;  /* 0x000000ff21227812 */ /* 0x000fe400078ec0ff */
[----:B------:R-:W-:Y:S01]  /*6470*/  LOP3.LUT R4, R4, 0xff00, R35, 0xf8, !PT ;  /* 0x0000ff0004047812 */ /* 0x000fe200078ef823 */
[----:B------:R-:W-:Y:S01]  /*6480*/  IMAD.U32 R35, R128, 0x10000, RZ ;  /* 0x0001000080237824 */ /* 0x000fe200078e00ff */
[----:B------:R-:W-:Y:S01]  /*6490*/  PRMT R6, R131, 0x654, R6 ;  /* 0x0000065483067816 */ /* 0x000fe20000000006 */
[----:B------:R-:W-:Y:S01]  /*64a0*/  IMAD.U32 R128, R7, 0x10000, RZ ;  /* 0x0001000007807824 */ /* 0x000fe200078e00ff */
[----:B------:R-:W-:Y:S01]  /*64b0*/  SHF.R.U32.HI R5, RZ, 0x10, R33 ;  /* 0x00000010ff057819 */ /* 0x000fe20000011621 */
[----:B---3--:R-:W-:Y:S01]  /*64c0*/  IMAD.MOV.U32 R33, RZ, RZ, R12 ;  /* 0x000000ffff217224 */ /* 0x008fe200078e000c */
[----:B------:R-:W-:-:S02]  /*64d0*/  PRMT R34, R129, 0x654, R34 ;  /* 0x0000065481227816 */ /* 0x000fc40000000022 */
[----:B------:R-:W-:Y:S01]  /*64e0*/  LOP3.LUT R123, R6, 0xff00, R123, 0xf8, !PT ;  /* 0x0000ff00067b7812 */ /* 0x000fe200078ef87b */
[----:B------:R-:W-:Y:S01]  /*64f0*/  IMAD.U32 R5, R5, 0x10000, RZ ;  /* 0x0001000005057824 */ /* 0x000fe200078e00ff */
[----:B------:R-:W-:Y:S01]  /*6500*/  LOP3.LUT R6, R4, 0xff0000, R35, 0xf8, !PT ;  /* 0x00ff000004067812 */ /* 0x000fe200078ef823 */
[----:B------:R-:W-:Y:S01]  /*6510*/  IMAD.U32 R4, R124, 0x10000, RZ ;  /* 0x000100007c047824 */ /* 0x000fe200078e00ff */
[----:B------:R-:W-:Y:S02]  /*6520*/  SHF.L.U32 R127, R127, 0x8, RZ ;  /* 0x000000087f7f7819 */ /* 0x000fe400000006ff */
[----:B------:R-:W-:Y:S02]  /*6530*/  LOP3.LUT R126, R34, 0xff00, R125, 0xf8, !PT ;  /* 0x0000ff00227e7812 */ /* 0x000fe400078ef87d */
[----:B------:R-:W-:Y:S02]  /*6540*/  F2FP.F16.E4M3.UNPACK_B R124, R121.H1 ;  /* 0x00000079ff7c723e */ /* 0x000fe400030006ff */
[----:B------:R-:W-:-:S02]  /*6550*/  F2FP.F16.E4M3.UNPACK_B R35, R33.H1 ;  /* 0x00000021ff23723e */ /* 0x000fc400030006ff */
[----:B------:R-:W-:Y:S01]  /*6560*/  F2FP.F16.E4M3.UNPACK_B R34, R32.H1 ;  /* 0x00000020ff22723e */ /* 0x000fe200030006ff */
[----:B------:R-:W-:Y:S01]  /*6570*/  HADD2.F32 R125, -RZ, R124.H0_H0 ;  /* 0x2000007cff7d7230 */ /* 0x000fe20000004100 */
[----:B------:R-:W-:Y:S01]  /*6580*/  LOP3.LUT R127, R122, 0xff00, R127, 0xf8, !PT ;  /* 0x0000ff007a7f7812 */ /* 0x000fe200078ef87f */
[----:B------:R-:W-:Y:S01]  /*6590*/  HADD2.F32 R12, -RZ, R35.H0_H0 ;  /* 0x20000023ff0c7230 */ /* 0x000fe20000004100 */
[----:B------:R-:W-:Y:S01]  /*65a0*/  F2FP.F16.E4M3.UNPACK_B R122, R120.H1 ;  /* 0x00000078ff7a723e */ /* 0x000fe200030006ff */
[--C-:B------:R-:W-:Y:S01]  /*65b0*/  HADD2.F32 R8, -RZ, R34.reuse.H0_H0 ;  /* 0x20000022ff087230 */ /* 0x100fe20000004100 */
[----:B------:R-:W-:Y:S01]  /*65c0*/  LOP3.LUT R4, R123, 0xff0000, R4, 0xf8, !PT ;  /* 0x00ff00007b047812 */ /* 0x000fe200078ef804 */
[----:B------:R-:W-:Y:S02]  /*65d0*/  HADD2.F32 R34, -RZ, R34.H1_H1 ;  /* 0x30000022ff227230 */ /* 0x000fe40000004100 */
[----:B------:R-:W-:Y:S01]  /*65e0*/  FMUL.FTZ R129, R12, R125 ;  /* 0x0000007d0c817220 */ /* 0x000fe20000410000 */
[----:B------:R-:W-:-:S02]  /*65f0*/  HADD2.F32 R123, -RZ, R122.H0_H0 ;  /* 0x2000007aff7b7230 */ /* 0x000fc40000004100 */
[----:B------:R-:W-:Y:S01]  /*6600*/  FMUL.FTZ R125, R8, R125 ;  /* 0x0000007d087d7220 */ /* 0x000fe20000410000 */
[----:B------:R-:W-:Y:S01]  /*6610*/  LOP3.LUT R7, R126, 0xff0000, R5, 0xf8, !PT ;  /* 0x00ff00007e077812 */ /* 0x000fe200078ef805 */
[----:B------:R-:W-:Y:S01]  /*6620*/  HADD2.F32 R35, -RZ, R35.H1_H1 ;  /* 0x30000023ff237230 */ /* 0x000fe20000004100 */
[----:B------:R-:W-:Y:S01]  /*6630*/  F2FP.F16.E4M3.UNPACK_B R126, R121 ;  /* 0x00000079ff7e723e */ /* 0x000fe200020006ff */
[-C--:B------:R-:W-:Y:S01]  /*6640*/  FFMA.FTZ R8, R8, R123.reuse, -R129 ;  /* 0x0000007b08087223 */ /* 0x080fe20000010881 */
[----:B------:R-:W-:Y:S01]  /*6650*/  FFMA.FTZ R12, R12, R123, R125 ;  /* 0x0000007b0c0c7223 */ /* 0x000fe2000001007d */
[----:B------:R-:W-:Y:S01]  /*6660*/  HADD2.F32 R123, -RZ, R122.H1_H1 ;  /* 0x3000007aff7b7230 */ /* 0x000fe20000004100 */
[----:B------:R-:W-:Y:S01]  /*6670*/  F2FP.F16.E4M3.UNPACK_B R121, R33 ;  /* 0x00000021ff79723e */ /* 0x000fe200020006ff */
[----:B------:R-:W-:Y:S01]  /*6680*/  HADD2.F32 R122, -RZ, R124.H1_H1 ;  /* 0x3000007cff7a7230 */ /* 0x000fe20000004100 */
[----:B------:R-:W-:Y:S02]  /*6690*/  F2FP.F16.E4M3.UNPACK_B R124, R120 ;  /* 0x00000078ff7c723e */ /* 0x000fe400020006ff */
[----:B------:R-:W-:-:S02]  /*66a0*/  F2FP.F16.E4M3.UNPACK_B R120, R32 ;  /* 0x00000020ff78723e */ /* 0x000fc400020006ff */
[----:B------:R-:W-:Y:S01]  /*66b0*/  LOP3.LUT R5, R127, 0xff0000, R128, 0xf8, !PT ;  /* 0x00ff00007f057812 */ /* 0x000fe200078ef880 */
[CC--:B------:R-:W-:Y:S01]  /*66c0*/  FMUL.FTZ R33, R35.reuse, R122.reuse ;  /* 0x0000007a23217220 */ /* 0x0c0fe20000410000 */
[C---:B------:R-:W-:Y:S01]  /*66d0*/  FMUL.FTZ R128, R34.reuse, R122 ;  /* 0x0000007a22807220 */ /* 0x040fe20000410000 */
[----:B------:R-:W-:Y:S02]  /*66e0*/  HADD2.F32 R127, -RZ, R126.H0_H0 ;  /* 0x2000007eff7f7230 */ /* 0x000fe40000004100 */
[----:B------:R-:W-:Y:S02]  /*66f0*/  HADD2.F32 R122, -RZ, R121.H0_H0 ;  /* 0x20000079ff7a7230 */ /* 0x000fe40000004100 */
[-C--:B------:R-:W-:Y:S01]  /*6700*/  FFMA.FTZ R33, R34, R123.reuse, -R33 ;  /* 0x0000007b22217223 */ /* 0x080fe20000010821 */
[----:B------:R-:W-:Y:S02]  /*6710*/  HADD2.F32 R32, -RZ, R120.H0_H0 ;  /* 0x20000078ff207230 */ /* 0x000fe40000004100 */
[----:B------:R-:W-:Y:S01]  /*6720*/  FFMA.FTZ R35, R35, R123, R128 ;  /* 0x0000007b23237223 */ /* 0x000fe20000010080 */
[----:B------:R-:W-:-:S02]  /*6730*/  HADD2.F32 R125, -RZ, R124.H0_H0 ;  /* 0x2000007cff7d7230 */ /* 0x000fc40000004100 */
[-C--:B------:R-:W-:Y:S01]  /*6740*/  FMUL.FTZ R129, R122, R127.reuse ;  /* 0x0000007f7a817220 */ /* 0x080fe20000410000 */
[----:B------:R-:W-:Y:S02]  /*6750*/  HADD2.F32 R126, -RZ, R126.H1_H1 ;  /* 0x3000007eff7e7230 */ /* 0x000fe40000004100 */
[----:B------:R-:W-:Y:S01]  /*6760*/  FMUL.FTZ R127, R32, R127 ;  /* 0x0000007f207f7220 */ /* 0x000fe20000410000 */
[----:B------:R-:W-:Y:S01]  /*6770*/  HADD2.F32 R123, -RZ, R121.H1_H1 ;  /* 0x30000079ff7b7230 */ /* 0x000fe20000004100 */
[----:B------:R-:W-:Y:S01]  /*6780*/  F2FP.F16.E4M3.UNPACK_B R128, R119.H1 ;  /* 0x00000077ff80723e */ /* 0x000fe200030006ff */
[----:B------:R-:W-:Y:S02]  /*6790*/  HADD2.F32 R120, -RZ, R120.H1_H1 ;  /* 0x30000078ff787230 */ /* 0x000fe40000004100 */
[-C--:B------:R-:W-:Y:S01]  /*67a0*/  FFMA.FTZ R34, R122, R125.reuse, R127 ;  /* 0x0000007d7a227223 */ /* 0x080fe2000001007f */
[----:B------:R-:W-:Y:S02]  /*67b0*/  HADD2.F32 R122, -RZ, R124.H1_H1 ;  /* 0x3000007cff7a7230 */ /* 0x000fe40000004100 */
[----:B------:R-:W-:Y:S01]  /*67c0*/  FMUL.FTZ R121, R123, R126 ;  /* 0x0000007e7b797220 */ /* 0x000fe20000410000 */
[----:B------:R-:W-:Y:S01]  /*67d0*/  F2FP.F16.E4M3.UNPACK_B R124, R14.H1 ;  /* 0x0000000eff7c723e */ /* 0x000fe200030006ff */
[----:B------:R-:W-:Y:S01]  /*67e0*/  FMUL.FTZ R126, R120, R126 ;  /* 0x0000007e787e7220 */ /* 0x000fe20000410000 */
[----:B------:R-:W-:Y:S01]  /*67f0*/  FFMA.FTZ R32, R32, R125, -R129 ;  /* 0x0000007d20207223 */ /* 0x000fe20000010881 */
[----:B------:R-:W-:Y:S01]  /*6800*/  FFMA.FTZ R121, R120, R122, -R121 ;  /* 0x0000007a78797223 */ /* 0x000fe20000010879 */
[----:B------:R-:W-:Y:S01]  /*6810*/  F2FP.F16.E4M3.UNPACK_B R120, R10.H1 ;  /* 0x0000000aff78723e */ /* 0x000fe200030006ff */
[----:B------:R-:W-:Y:S01]  /*6820*/  HADD2.F32 R129, -RZ, R128.H0_H0 ;  /* 0x20000080ff817230 */ /* 0x000fe20000004100 */
[----:B------:R-:W-:Y:S01]  /*6830*/  F2FP.F16.E4M3.UNPACK_B R127, R117.H1 ;  /* 0x00000075ff7f723e */ /* 0x000fe200030006ff */
[----:B------:R-:W-:-:S02]  /*6840*/  HADD2.F32 R125, -RZ, R124.H0_H0 ;  /* 0x2000007cff7d7230 */ /* 0x000fc40000004100 */
[----:B------:R-:W-:Y:S01]  /*6850*/  FFMA.FTZ R123, R123, R122, R126 ;  /* 0x0000007a7b7b7223 */ /* 0x000fe2000001007e */
[----:B------:R-:W-:Y:S01]  /*6860*/  HADD2.F32 R131, -RZ, R128.H1_H1 ;  /* 0x30000080ff837230 */ /* 0x000fe20000004100 */
[----:B------:R-:W-:Y:S01]  /*6870*/  F2FP.F16.E4M3.UNPACK_B R10, R10 ;  /* 0x0000000aff0a723e */ /* 0x000fe200020006ff */
[----:B------:R-:W-:Y:S02]  /*6880*/  HADD2.F32 R122, -RZ, R120.H0_H0 ;  /* 0x20000078ff7a7230 */ /* 0x000fe40000004100 */
[-C--:B------:R-:W-:Y:S01]  /*6890*/  FMUL.FTZ R133, R125, R129.reuse ;  /* 0x000000817d857220 */ /* 0x080fe20000410000 */
[----:B------:R-:W-:Y:S01]  /*68a0*/  HADD2.F32 R128, -RZ, R127.H0_H0 ;  /* 0x2000007fff807230 */ /* 0x000fe20000004100 */
[----:B------:R-:W-:Y:S01]  /*68b0*/  F2FP.SATFINITE.E4M3.F32.PACK_AB_MERGE_C R8, R33, R8, RZ ;  /* 0x000000082108723e */ /* 0x000fe200048070ff */
[----:B------:R-:W-:Y:S02]  /*68c0*/  HADD2.F32 R126, -RZ, R124.H1_H1 ;  /* 0x3000007cff7e7230 */ /* 0x000fe40000004100 */
[----:B------:R-:W-:Y:S01]  /*68d0*/  FMUL.FTZ R130, R122, R129 ;  /* 0x000000817a827220 */ /* 0x000fe20000410000 */
[----:B------:R-:W-:-:S02]  /*68e0*/  HADD2.F32 R124, -RZ, R120.H1_H1 ;  /* 0x30000078ff7c7230 */ /* 0x000fc40000004100 */
[----:B------:R-:W-:Y:S01]  /*68f0*/  FFMA.FTZ R120, R122, R128, -R133 ;  /* 0x000000807a787223 */ /* 0x000fe20000010885 */
[----:B------:R-:W-:Y:S02]  /*6900*/  HADD2.F32 R127, -RZ, R127.H1_H1 ;  /* 0x3000007fff7f7230 */ /* 0x000fe40000004100 */
[----:B------:R-:W-:Y:S01]  /*6910*/  FMUL.FTZ R129, R126, R131 ;  /* 0x000000837e817220 */ /* 0x000fe20000410000 */
[----:B------:R-:W-:Y:S01]  /*6920*/  F2FP.F16.E4M3.UNPACK_B R122, R119 ;  /* 0x00000077ff7a723e */ /* 0x000fe200020006ff */
[----:B------:R-:W-:Y:S01]  /*6930*/  FMUL.FTZ R131, R124, R131 ;  /* 0x000000837c837220 */ /* 0x000fe20000410000 */
[----:B------:R-:W-:Y:S01]  /*6940*/  F2FP.F16.E4M3.UNPACK_B R119, R14 ;  /* 0x0000000eff77723e */ /* 0x000fe200020006ff */
[----:B------:R-:W-:Y:S01]  /*6950*/  FFMA.FTZ R130, R125, R128, R130 ;  /* 0x000000807d827223 */ /* 0x000fe20000010082 */
[----:B------:R-:W-:Y:S02]  /*6960*/  HADD2.F32 R14, -RZ, R10.H0_H0 ;  /* 0x2000000aff0e7230 */ /* 0x000fe40000004100 */
[----:B------:R-:W-:Y:S01]  /*6970*/  FFMA.FTZ R131, R126, R127, R131 ;  /* 0x0000007f7e837223 */ /* 0x000fe20000010083 */
[----:B------:R-:W-:-:S02]  /*6980*/  HADD2.F32 R125, -RZ, R122.H0_H0 ;  /* 0x2000007aff7d7230 */ /* 0x000fc40000004100 */
[----:B------:R-:W-:Y:S01]  /*6990*/  FFMA.FTZ R129, R124, R127, -R129 ;  /* 0x0000007f7c817223 */ /* 0x000fe20000010881 */
[----:B------:R-:W-:Y:S01]  /*69a0*/  HADD2.F32 R126, -RZ, R122.H1_H1 ;  /* 0x3000007aff7e7230 */ /* 0x000fe20000004100 */
[----:B------:R-:W-:Y:S01]  /*69b0*/  F2FP.F16.E4M3.UNPACK_B R122, R117 ;  /* 0x00000075ff7a723e */ /* 0x000fe200020006ff */
[--C-:B------:R-:W-:Y:S02]  /*69c0*/  HADD2.F32 R117, -RZ, R119.reuse.H0_H0 ;  /* 0x20000077ff757230 */ /* 0x100fe40000004100 */
[-C--:B------:R-:W-:Y:S01]  /*69d0*/  FMUL.FTZ R128, R14, R125.reuse ;  /* 0x0000007d0e807220 */ /* 0x080fe20000410000 */
[----:B------:R-:W-:Y:S01]  /*69e0*/  HADD2.F32 R119, -RZ, R119.H1_H1 ;  /* 0x30000077ff777230 */ /* 0x000fe20000004100 */
[----:B------:R-:W-:Y:S01]  /*69f0*/  F2FP.SATFINITE.E4M3.F32.PACK_AB_MERGE_C R12, R35, R12, RZ ;  /* 0x0000000c230c723e */ /* 0x000fe200048070ff */
[----:B------:R-:W-:Y:S02]  /*6a00*/  HADD2.F32 R10, -RZ, R10.H1_H1 ;  /* 0x3000000aff0a7230 */ /* 0x000fe40000004100 */
[----:B------:R-:W-:Y:S01]  /*6a10*/  FMUL.FTZ R127, R117, R125 ;  /* 0x0000007d757f7220 */ /* 0x000fe20000410000 */
[----:B------:R-:W-:-:S02]  /*6a20*/  HADD2.F32 R124, -RZ, R122.H0_H0 ;  /* 0x2000007aff7c7230 */ /* 0x000fc40000004100 */
[CC--:B------:R-:W-:Y:S01]  /*6a30*/  FMUL.FTZ R125, R119.reuse, R126.reuse ;  /* 0x0000007e777d7220 */ /* 0x0c0fe20000410000 */
[----:B------:R-:W-:Y:S02]  /*6a40*/  HADD2.F32 R122, -RZ, R122.H1_H1 ;  /* 0x3000007aff7a7230 */ /* 0x000fe40000004100 */
[----:B------:R-:W-:Y:S01]  /*6a50*/  FMUL.FTZ R126, R10, R126 ;  /* 0x0000007e0a7e7220 */ /* 0x000fe20000410000 */
[----:B------:R-:W-:Y:S01]  /*6a60*/  F2FP.F16.E4M3.UNPACK_B R35, R13 ;  /* 0x0000000dff23723e */ /* 0x000fe200020006ff */
[----:B------:R-:W-:Y:S01]  /*6a70*/  FFMA.FTZ R127, R14, R124, -R127 ;  /* 0x0000007c0e7f7223 */ /* 0x000fe2000001087f */
[----:B------:R-:W-:Y:S01]  /*6a80*/  F2FP.F16.E4M3.UNPACK_B R33, R9 ;  /* 0x00000009ff21723e */ /* 0x000fe200020006ff */
[-C--:B------:R-:W-:Y:S01]  /*6a90*/  FFMA.FTZ R10, R10, R122.reuse, -R125 ;  /* 0x0000007a0a0a7223 */ /* 0x080fe2000001087d */
[----:B------:R-:W-:Y:S01]  /*6aa0*/  FFMA.FTZ R119, R119, R122, R126 ;  /* 0x0000007a77777223 */ /* 0x000fe2000001007e */
[----:B------:R-:W-:Y:S01]  /*6ab0*/  F2FP.F16.E4M3.UNPACK_B R122, R7 ;  /* 0x00000007ff7a723e */ /* 0x000fe200020006ff */
[----:B------:R-:W-:Y:S01]  /*6ac0*/  FFMA.FTZ R14, R117, R124, R128 ;  /* 0x0000007c750e7223 */ /* 0x000fe20000010080 */
[----:B------:R-:W-:Y:S01]  /*6ad0*/  F2FP.SATFINITE.E4M3.F32.PACK_AB_MERGE_C R129, R129, R120, RZ ;  /* 0x000000788181723e */ /* 0x000fe200048070ff */
[----:B------:R-:W-:Y:S01]  /*6ae0*/  HADD2.F32 R117, -RZ, R35.H0_H0 ;  /* 0x20000023ff757230 */ /* 0x000fe20000004100 */
[----:B------:R-:W-:Y:S01]  /*6af0*/  F2FP.SATFINITE.E4M3.F32.PACK_AB_MERGE_C R8, R121, R32, R8 ;  /* 0x000000207908723e */ /* 0x000fe20004807008 */
[----:B------:R-:W-:Y:S01]  /*6b00*/  HADD2.F32 R32, -RZ, R33.H0_H0 ;  /* 0x20000021ff207230 */ /* 0x000fe20000004100 */
[----:B------:R-:W-:Y:S01]  /*6b10*/  F2FP.SATFINITE.E4M3.F32.PACK_AB_MERGE_C R12, R123, R34, R12 ;  /* 0x000000227b0c723e */ /* 0x000fe2000480700c */
[--C-:B------:R-:W-:Y:S01]  /*6b20*/  HADD2.F32 R34, -RZ, R122.reuse.H0_H0 ;  /* 0x2000007aff227230 */ /* 0x100fe20000004100 */
[----:B------:R-:W-:Y:S01]  /*6b30*/  F2FP.F16.E4M3.UNPACK_B R120, R6 ;  /* 0x00000006ff78723e */ /* 0x000fe200020006ff */
[----:B------:R-:W-:Y:S01]  /*6b40*/  HADD2.F32 R122, -RZ, R122.H1_H1 ;  /* 0x3000007aff7a7230 */ /* 0x000fe20000004100 */
[----:B------:R-:W-:-:S02]  /*6b50*/  F2FP.SATFINITE.E4M3.F32.PACK_AB_MERGE_C R130, R131, R130, RZ ;  /* 0x000000828382723e */ /* 0x000fc400048070ff */
[----:B------:R-:W-:Y:S01]  /*6b60*/  FMUL.FTZ R123, R117, R34 ;  /* 0x00000022757b7220 */ /* 0x000fe20000410000 */
[--C-:B------:R-:W-:Y:S01]  /*6b70*/  HADD2.F32 R121, -RZ, R120.reuse.H0_H0 ;  /* 0x20000078ff797230 */ /* 0x100fe20000004100 */
[----:B------:R-:W-:Y:S01]  /*6b80*/  F2FP.SATFINITE.E4M3.F32.PACK_AB_MERGE_C R14, R119, R14, R130 ;  /* 0x0000000e770e723e */ /* 0x000fe20004807082 */
[----:B------:R-:W-:Y:S02]  /*6b90*/  HADD2.F32 R119, -RZ, R35.H1_H1 ;  /* 0x30000023ff777230 */ /* 0x000fe40000004100 */
[C---:B------:R-:W-:Y:S01]  /*6ba0*/  FMUL.FTZ R124, R32.reuse, R34 ;  /* 0x00000022207c7220 */ /* 0x040fe20000410000 */
[----:B------:R-:W-:Y:S02]  /*6bb0*/  HADD2.F32 R34, -RZ, R33.H1_H1 ;  /* 0x30000021ff227230 */ /* 0x000fe40000004100 */
[-C--:B------:R-:W-:Y:S01]  /*6bc0*/  FFMA.FTZ R32, R32, R121.reuse, -R123 ;  /* 0x0000007920207223 */ /* 0x080fe2000001087b */
[----:B------:R-:W-:Y:S02]  /*6bd0*/  HADD2.F32 R120, -RZ, R120.H1_H1 ;  /* 0x30000078ff787230 */ /* 0x000fe40000004100 */
[----:B------:R-:W-:Y:S01]  /*6be0*/  FFMA.FTZ R33, R117, R121, R124 ;  /* 0x0000007975217223 */ /* 0x000fe2000001007c */
[-C--:B------:R-:W-:Y:S01]  /*6bf0*/  FMUL.FTZ R117, R119, R122.reuse ;  /* 0x0000007a77757220 */ /* 0x080fe20000410000 */
[----:B------:R-:W-:Y:S01]  /*6c00*/  F2FP.F16.E4M3.UNPACK_B R13, R13.H1 ;  /* 0x0000000dff0d723e */ /* 0x000fe200030006ff */
[----:B------:R-:W-:Y:S01]  /*6c10*/  FMUL.FTZ R122, R34, R122 ;  /* 0x0000007a227a7220 */ /* 0x000fe20000410000 */
[----:B------:R-:W-:-:S02]  /*6c20*/  F2FP.F16.E4M3.UNPACK_B R121, R7.H1 ;  /* 0x00000007ff79723e */ /* 0x000fc400030006ff */
[----:B------:R-:W-:Y:S01]  /*6c30*/  F2FP.F16.E4M3.UNPACK_B R35, R9.H1 ;  /* 0x00000009ff23723e */ /* 0x000fe200030006ff */
[----:B------:R-:W-:Y:S01]  /*6c40*/  FFMA.FTZ R9, R34, R120, -R117 ;  /* 0x0000007822097223 */ /* 0x000fe20000010875 */
[----:B------:R-:W-:Y:S01]  /*6c50*/  F2FP.F16.E4M3.UNPACK_B R6, R6.H1 ;  /* 0x00000006ff06723e */ /* 0x000fe200030006ff */
[----:B------:R-:W-:Y:S02]  /*6c60*/  HADD2.F32 R117, -RZ, R13.H0_H0 ;  /* 0x2000000dff757230 */ /* 0x000fe40000004100 */
[----:B------:R-:W-:Y:S01]  /*6c70*/  FFMA.FTZ R34, R119, R120, R122 ;  /* 0x0000007877227223 */ /* 0x000fe2000001007a */
[----:B------:R-:W-:Y:S01]  /*6c80*/  HADD2.F32 R124, -RZ, R121.H0_H0 ;  /* 0x20000079ff7c7230 */ /* 0x000fe20000004100 */
[----:B------:R-:W-:Y:S01]  /*6c90*/  F2FP.F16.E4M3.UNPACK_B R119, R15 ;  /* 0x0000000fff77723e */ /* 0x000fe200020006ff */
[----:B------:R-:W-:Y:S01]  /*6ca0*/  HADD2.F32 R7, -RZ, R35.H0_H0 ;  /* 0x20000023ff077230 */ /* 0x000fe20000004100 */
[----:B------:R-:W-:Y:S01]  /*6cb0*/  F2FP.SATFINITE.E4M3.F32.PACK_AB_MERGE_C R10, R10, R127, R129 ;  /* 0x0000007f0a0a723e */ /* 0x000fe20004807081 */
        /* <DEDUP_REMOVED lines=23> */
[----:B------:R-:W-:Y:S01]  /*6e30*/  HADD2.F32 R124, -RZ, R5.H0_H0 ;  /* 0x20000005ff7c7230 */ /* 0x000fe20000004100 */
[----:B------:R-:W-:Y:S01]  /*6e40*/  F2FP.SATFINITE.E4M3.F32.PACK_AB_MERGE_C R6, R13, R6, RZ ;  /* 0x000000060d06723e */ /* 0x000fe200048070ff */
[----:B------:R-:W-:-:S02]  /*6e50*/  HADD2.F32 R4, -RZ, R121.H0_H0 ;  /* 0x20000079ff047230 */ /* 0x000fc40000004100 */
[-C--:B------:R-:W-:Y:S01]  /*6e60*/  FMUL.FTZ R130, R122, R128.reuse ;  /* 0x000000807a827220 */ /* 0x080fe20000410000 */
[C---:B------:R-:W-:Y:S01]  /*6e70*/  FMUL.FTZ R131, R15.reuse, R128 ;  /* 0x000000800f837220 */ /* 0x040fe20000410000 */
[----:B------:R-:W-:Y:S01]  /*6e80*/  HADD2.F32 R129, -RZ, R127.H0_H0 ;  /* 0x2000007fff817230 */ /* 0x000fe20000004100 */
[----:B------:R-:W-:Y:S01]  /*6e90*/  F2FP.SATFINITE.E4M3.F32.PACK_AB_MERGE_C R7, R120, R7, RZ ;  /* 0x000000077807723e */ /* 0x000fe200048070ff */
[----:B------:R-:W-:Y:S02]  /*6ea0*/  HADD2.F32 R117, -RZ, R11.H0_H0 ;  /* 0x2000000bff757230 */ /* 0x000fe40000004100 */
[-C--:B------:R-:W-:Y:S01]  /*6eb0*/  FFMA.FTZ R130, R15, R124.reuse, -R130 ;  /* 0x0000007c0f827223 */ /* 0x080fe20000010882 */
[----:B------:R-:W-:Y:S01]  /*6ec0*/  FFMA.FTZ R131, R122, R124, R131 ;  /* 0x0000007c7a837223 */ /* 0x000fe20000010083 */
[----:B------:R-:W-:Y:S02]  /*6ed0*/  HADD2.F32 R121, -RZ, R121.H1_H1 ;  /* 0x30000079ff797230 */ /* 0x000fe40000004100 */
[----:B------:R-:W-:Y:S01]  /*6ee0*/  FMUL.FTZ R128, R4, R129 ;  /* 0x0000008104807220 */ /* 0x000fe20000410000 */
[----:B------:R-:W-:-:S02]  /*6ef0*/  HADD2.F32 R124, -RZ, R127.H1_H1 ;  /* 0x3000007fff7c7230 */ /* 0x000fc40000004100 */
[----:B------:R-:W-:Y:S01]  /*6f00*/  FMUL.FTZ R129, R117, R129 ;  /* 0x0000008175817220 */ /* 0x000fe20000410000 */
[----:B------:R-:W-:Y:S01]  /*6f10*/  HADD2.F32 R11, -RZ, R11.H1_H1 ;  /* 0x3000000bff0b7230 */ /* 0x000fe20000004100 */
[----:B------:R-:W-:Y:S01]  /*6f20*/  F2FP.SATFINITE.E4M3.F32.PACK_AB_MERGE_C R9, R9, R32, R6 ;  /* 0x000000200909723e */ /* 0x000fe20004807006 */
[----:B------:R-:W-:Y:S02]  /*6f30*/  HADD2.F32 R125, -RZ, R123.H0_H0 ;  /* 0x2000007bff7d7230 */ /* 0x000fe40000004100 */
[-C--:B------:R-:W-:Y:S01]  /*6f40*/  FMUL.FTZ R132, R121, R124.reuse ;  /* 0x0000007c79847220 */ /* 0x080fe20000410000 */
[----:B------:R-:W-:Y:S02]  /*6f50*/  HADD2.F32 R119, -RZ, R119.H1_H1 ;  /* 0x30000077ff777230 */ /* 0x000fe40000004100 */
[----:B------:R-:W-:Y:S01]  /*6f60*/  FMUL.FTZ R134, R11, R124 ;  /* 0x0000007c0b867220 */ /* 0x000fe20000410000 */
[----:B------:R-:W-:Y:S02]  /*6f70*/  HADD2.F32 R126, -RZ, R126.H1_H1 ;  /* 0x3000007eff7e7230 */ /* 0x000fe40000004100 */
[----:B------:R-:W-:Y:S01]  /*6f80*/  FFMA.FTZ R129, R4, R125, R129 ;  /* 0x0000007d04817223 */ /* 0x000fe20000010081 */
[----:B------:R-:W-:-:S02]  /*6f90*/  HADD2.F32 R35, -RZ, R35.H1_H1 ;  /* 0x30000023ff237230 */ /* 0x000fc40000004100 */
[----:B------:R-:W-:Y:S01]  /*6fa0*/  FFMA.FTZ R128, R117, R125, -R128 ;  /* 0x0000007d75807223 */ /* 0x000fe20000010880 */
[----:B------:R-:W-:Y:S02]  /*6fb0*/  HADD2.F32 R122, -RZ, R123.H1_H1 ;  /* 0x3000007bff7a7230 */ /* 0x000fe40000004100 */
[-C--:B------:R-:W-:Y:S01]  /*6fc0*/  FMUL.FTZ R124, R119, R126.reuse ;  /* 0x0000007e777c7220 */ /* 0x080fe20000410000 */
[----:B------:R-:W-:Y:S02]  /*6fd0*/  HADD2.F32 R4, -RZ, R5.H1_H1 ;  /* 0x30000005ff047230 */ /* 0x000fe40000004100 */
[----:B------:R-:W-:Y:S01]  /*6fe0*/  FMUL.FTZ R126, R35, R126 ;  /* 0x0000007e237e7220 */ /* 0x000fe20000410000 */
[----:B------:R-:W-:Y:S01]  /*6ff0*/  F2FP.SATFINITE.E4M3.F32.PACK_AB_MERGE_C R13, R34, R33, R7 ;  /* 0x00000021220d723e */ /* 0x000fe20004807007 */
[-C--:B------:R-:W-:Y:S01]  /*7000*/  FFMA.FTZ R11, R11, R122.reuse, -R132 ;  /* 0x0000007a0b0b7223 */ /* 0x080fe20000010884 */
[----:B------:R-:W-:Y:S01]  /*7010*/  FFMA.FTZ R134, R121, R122, R134 ;  /* 0x0000007a79867223 */ /* 0x000fe20000010086 */
[-C--:B------:R-:W-:Y:S01]  /*7020*/  FFMA.FTZ R35, R35, R4.reuse, -R124 ;  /* 0x0000000423237223 */ /* 0x080fe2000001087c */
[----:B------:R-:W-:-:S02]  /*7030*/  FFMA.FTZ R126, R119, R4, R126 ;  /* 0x00000004777e7223 */ /* 0x000fc4000001007e */
[----:B------:R-:W-:Y:S02]  /*7040*/  F2FP.SATFINITE.E4M3.F32.PACK_AB_MERGE_C R11, R11, R128, RZ ;  /* 0x000000800b0b723e */ /* 0x000fe400048070ff */
[----:B------:R-:W-:Y:S02]  /*7050*/  F2FP.SATFINITE.E4M3.F32.PACK_AB_MERGE_C R129, R134, R129, RZ ;  /* 0x000000818681723e */ /* 0x000fe400048070ff */
[----:B------:R-:W-:Y:S02]  /*7060*/  F2FP.SATFINITE.E4M3.F32.PACK_AB_MERGE_C R11, R35, R130, R11 ;  /* 0x00000082230b723e */ /* 0x000fe4000480700b */
[----:B------:R-:W-:-:S07]  /*7070*/  F2FP.SATFINITE.E4M3.F32.PACK_AB_MERGE_C R15, R126, R131, R129 ;  /* 0x000000837e0f723e */ /* 0x000fce0004807081 */
.L_x_7837:
[----:B------:R-:W-:Y:S05]  /*7080*/  BSYNC B2 ;  /* 0x0000000000027941 */ /* 0x000fea0003800000 */
.L_x_7836:
[----:B------:R-:W-:Y:S01]  /*7090*/  ISETP.GE.AND P3, PT, R118, R112, PT ;  /* 0x000000707600720c */ /* 0x000fe20003f66270 */
[----:B--2---:R4:W-:-:S12]  /*70a0*/  ST.E.128 desc[UR36][R98.64], R8 ;  /* 0x0000000862007985 */ /* 0x0049d8000c101d24 */
[----:B------:R-:W-:-:S04]  /*70b0*/  @!P3 IADD3 R4, P4, R107, R118, RZ ;  /* 0x000000766b04b210 */ /* 0x000fc80007f9e0ff */
[----:B------:R-:W-:-:S05]  /*70c0*/  @!P3 LEA.HI.X.SX32 R5, R118, R105, 0x1, P4 ;  /* 0x000000697605b211 */ /* 0x000fca00020f0eff */
[----:B---3--:R4:W-:Y:S04]  /*70d0*/  @!P3 ST.E.128 desc[UR36][R4.64], R12 ;  /* 0x0000000c0400b985 */ /* 0x0089e8000c101d24 */
.L_x_7835:
[----:B------:R-:W-:Y:S05]  /*70e0*/  BSYNC B1 ;  /* 0x0000000000017941 */ /* 0x000fea0003800000 */
.L_x_7834:
[----:B------:R-:W-:-:S03]  /*70f0*/  UMOV UR4, 0xffffffff ;  /* 0xffffffff00047882 */ /* 0x000fc60000000000 */
[----:B------:R-:W-:Y:S05]  /*7100*/  BRA.DIV UR4, `(.L_x_7838) ;  /* 0x000001b204487947 */ /* 0x000fea000b800000 */
[----:B------:R0:W0:Y:S04]  /*7110*/  SHFL.IDX PT, R33, R103, 0x1, 0x1c1f ;  /* 0x003c1f0067217f89 */ /* 0x00002800000e0000 */
[----:B----4-:R4:W0:Y:S02]  /*7120*/  SHFL.IDX PT, R14, R102, 0x1, 0x1c1f ;  /* 0x003c1f00660e7f89 */ /* 0x01082400000e0000 */
.L_x_8112:
[----:B------:R-:W-:Y:S01]  /*7130*/  VIADD R4, R190, 0x40 ;  /* 0x00000040be047836 */ /* 0x000fe20000000000 */
[----:B------:R-:W-:Y:S04]  /*7140*/  BSSY B1, `(.L_x_7839) ;  /* 0x00000f8000017945 */ /* 0x000fe80003800000 */
[----:B------:R-:W-:-:S13]  /*7150*/  ISETP.GE.OR P3, PT, R4, R97, P1 ;  /* 0x000000610400720c */ /* 0x000fda0000f66670 */
[----:B------:R-:W-:Y:S05]  /*7160*/  @P3 BRA `(.L_x_7840) ;  /* 0x0000000c00d43947 */ /* 0x000fea0003800000 */
[----:B------:R-:W-:Y:S01]  /*7170*/  SEL R4, R73, R114, !P0 ;  /* 0x0000007249047207 */ /* 0x000fe20004000000 */
[----:B------:R-:W-:Y:S01]  /*7180*/  BSSY B2, `(.L_x_7841) ;  /* 0x00000ee000027945 */ /* 0x000fe20003800000 */
[----:B------:R-:W-:Y:S02]  /*7190*/  SHF.R.U32.HI R6, RZ, 0x3, R197 ;  /* 0x00000003ff067819 */ /* 0x000fe400000116c5 */
[----:B------:R-:W-:Y:S02]  /*71a0*/  SHF.R.S32.HI R5, RZ, 0x1f, R4 ;  /* 0x0000001fff057819 */ /* 0x000fe40000011404 */
[----:B0-----:R-:W-:Y:S02]  /*71b0*/  IADD3 R12, P3, R64, R14, RZ ;  /* 0x0000000e400c7210 */ /* 0x001fe40007f7e0ff */
[----:B------:R-:W-:Y:S02]  /*71c0*/  LEA.HI R4, R5, R4, RZ, 0x5 ;  /* 0x0000000405047211 */ /* 0x000fe400078f28ff */
[----:B------:R-:W-:-:S02]  /*71d0*/  IADD3.X R13, R33, R62, RZ, P3, !PT ;  /* 0x0000003e210d7210 */ /* 0x000fc40001ffe4ff */
[----:B------:R-:W-:-:S05]  /*71e0*/  LEA.HI.SX32 R4, R4, R65, 0x1b ;  /* 0x0000004104047211 */ /* 0x000fca00078fdaff */
[----:B------:R-:W-:-:S05]  /*71f0*/  IMAD.SHL.U32 R15, R4, 0x10, RZ ;  /* 0x00000010040f7824 */ /* 0x000fca00078e00ff */
[----:B------:R-:W-:-:S04]  /*7200*/  LOP3.LUT R4, R197, 0x70, R15, 0xf8, !PT ;  /* 0x00000070c5047812 */ /* 0x000fc800078ef80f */
[----:B------:R-:W-:-:S05]  /*7210*/  LOP3.LUT R5, R4, R6, RZ, 0x3c, !PT ;  /* 0x0000000604057212 */ /* 0x000fca00078e3cff */
[----:B------:R-:W-:Y:S02]  /*7220*/  IMAD.IADD R7, R204, 0x1, R5 ;  /* 0x00000001cc077824 */ /* 0x000fe400078e0205 */
[C---:B------:R-:W-:Y:S02]  /*7230*/  IMAD R5, R188.reuse, 0x5000, R3 ;  /* 0x00005000bc057824 */ /* 0x040fe400078e0203 */
        /* <DEDUP_REMOVED lines=12> */
[----:B------:R-:W-:Y:S02]  /*7300*/  SHF.R.U32.HI R122, RZ, 0x10, R37 ;  /* 0x00000010ff7a7819 */ /* 0x000fe40000011625 */
[----:B------:R-:W-:Y:S01]  /*7310*/  MOV R37, R4 ;  /* 0x0000000400257202 */ /* 0x000fe20000000f00 */
[----:B------:R-:W-:Y:S01]  /*7320*/  IMAD.SHL.U32 R4, R121, 0x100, RZ ;  /* 0x0000010079047824 */ /* 0x000fe200078e00ff */
[----:B------:R-:W-:Y:S01]  /*7330*/  SHF.R.U32.HI R117, RZ, 0x8, R39 ;  /* 0x00000008ff757819 */ /* 0x000fe20000011627 */
[----:B------:R-:W-:Y:S01]  /*7340*/  IMAD.U32 R6, R122, 0x10000, RZ ;  /* 0x000100007a067824 */ /* 0x000fe200078e00ff */
[----:B------:R-:W-:-:S02]  /*7350*/  PRMT R35, R120, 0x654, R35 ;  /* 0x0000065478237816 */ /* 0x000fc40000000023 */
[--C-:B------:R-:W-:Y:S02]  /*7360*/  SHF.R.U32.HI R119, RZ, 0x10, R39.reuse ;  /* 0x00000010ff777819 */ /* 0x100fe40000011627 */
[----:B------:R-:W-:Y:S02]  /*7370*/  LOP3.LUT R36, R39, 0xff, RZ, 0xc0, !PT ;  /* 0x000000ff27247812 */ /* 0x000fe400078ec0ff */
[----:B--2---:R-:W-:Y:S02]  /*7380*/  SHF.R.U32.HI R105, RZ, 0x18, R39 ;  /* 0x00000018ff697819 */ /* 0x004fe40000011627 */
[--C-:B------:R-:W-:Y:S02]  /*7390*/  SHF.R.U32.HI R99, RZ, 0x8, R41.reuse ;  /* 0x00000008ff637819 */ /* 0x100fe40000011629 */
[--C-:B---3--:R-:W-:Y:S02]  /*73a0*/  SHF.R.U32.HI R107, RZ, 0x10, R41.reuse ;  /* 0x00000010ff6b7819 */ /* 0x108fe40000011629 */
[----:B------:R-:W-:Y:S01]  /*73b0*/  LOP3.LUT R39, R41, 0xff, RZ, 0xc0, !PT ;  /* 0x000000ff29277812 */ /* 0x000fe200078ec0ff */
[----:B------:R-:W-:Y:S01]  /*73c0*/  IMAD.SHL.U32 R8, R99, 0x100, RZ ;  /* 0x0000010063087824 */ /* 0x000fe200078e00ff */
[----:B------:R-:W-:-:S02]  /*73d0*/  SHF.R.U32.HI R118, RZ, 0x18, R41 ;  /* 0x00000018ff767819 */ /* 0x000fc40000011629 */
[--C-:B------:R-:W-:Y:S02]  /*73e0*/  SHF.R.U32.HI R42, RZ, 0x8, R43.reuse ;  /* 0x00000008ff2a7819 */ /* 0x100fe4000001162b */
[----:B------:R-:W-:Y:S02]  /*73f0*/  LOP3.LUT R40, R43, 0xff, RZ, 0xc0, !PT ;  /* 0x000000ff2b287812 */ /* 0x000fe400078ec0ff */
[----:B------:R-:W-:Y:S02]  /*7400*/  SHF.R.U32.HI R41, RZ, 0x18, R43 ;  /* 0x00000018ff297819 */ /* 0x000fe4000001162b */
[----:B------:R-:W-:Y:S01]  /*7410*/  LOP3.LUT R35, R35, 0xff00, R4, 0xf8, !PT ;  /* 0x0000ff0023237812 */ /* 0x000fe200078ef804 */
[----:B------:R-:W-:Y:S01]  /*7420*/  IMAD.SHL.U32 R4, R117, 0x100, RZ ;  /* 0x0000010075047824 */ /* 0x000fe200078e00ff */
[----:B------:R-:W-:Y:S02]  /*7430*/  PRMT R5, R105, 0x654, R36 ;  /* 0x0000065469057816 */ /* 0x000fe40000000024 */
[----:B------:R-:W-:-:S02]  /*7440*/  PRMT R39, R118, 0x654, R39 ;  /* 0x0000065476277816 */ /* 0x000fc40000000027 */
[----:B------:R-:W-:Y:S02]  /*7450*/  PRMT R41, R41, 0x654, R40 ;  /* 0x0000065429297816 */ /* 0x000fe40000000028 */
[----:B------:R-:W-:Y:S02]  /*7460*/  SHF.L.U32 R36, R42, 0x8, RZ ;  /* 0x000000082a247819 */ /* 0x000fe400000006ff */
[----:B------:R-:W-:Y:S01]  /*7470*/  LOP3.LUT R5, R5, 0xff00, R4, 0xf8, !PT ;  /* 0x0000ff0005057812 */ /* 0x000fe200078ef804 */
[----:B------:R-:W-:Y:S01]  /*7480*/  IMAD.U32 R4, R119, 0x10000, RZ ;  /* 0x0001000077047824 */ /* 0x000fe200078e00ff */
[----:B------:R-:W-:Y:S02]  /*7490*/  SHF.R.U32.HI R98, RZ, 0x10, R43 ;  /* 0x00000010ff627819 */ /* 0x000fe4000001162b */
[----:B------:R-:W-:Y:S01]  /*74a0*/  LOP3.LUT R99, R39, 0xff00, R8, 0xf8, !PT ;  /* 0x0000ff0027637812 */ /* 0x000fe200078ef808 */
[----:B------:R-:W-:Y:S01]  /*74b0*/  IMAD.U32 R8, R107, 0x10000, RZ ;  /* 0x000100006b087824 */ /* 0x000fe200078e00ff */
[----:B------:R-:W-:Y:S01]  /*74c0*/  LOP3.LUT R105, R41, 0xff00, R36, 0xf8, !PT ;  /* 0x0000ff0029697812 */ /* 0x000fe200078ef824 */
[----:B------:R-:W-:Y:S01]  /*74d0*/  IMAD.U32 R98, R98, 0x10000, RZ ;  /* 0x0001000062627824 */ /* 0x000fe200078e00ff */
[----:B------:R-:W-:-:S02]  /*74e0*/  F2FP.F16.E4M3.UNPACK_B R43, R116.H1 ;  /* 0x00000074ff2b723e */ /* 0x000fc400030006ff */
        /* <DEDUP_REMOVED lines=10> */
[-C--:B------:R-:W-:Y:S01]  /*7590*/  FMUL.FTZ R118, R36, R5.reuse ;  /* 0x0000000524767220 */ /* 0x080fe20000410000 */
[--C-:B------:R-:W-:Y:S02]  /*75a0*/  HADD2.F32 R42, -RZ, R40.reuse.H0_H0 ;  /* 0x20000028ff2a7230 */ /* 0x100fe40000004100 */
[----:B------:R-:W-:Y:S01]  /*75b0*/  FMUL.FTZ R107, R35, R5 ;  /* 0x00000005236b7220 */ /* 0x000fe20000410000 */
[----:B------:R-:W-:Y:S01]  /*75c0*/  LOP3.LUT R5, R105, 0xff0000, R98, 0xf8, !PT ;  /* 0x00ff000069057812 */ /* 0x000fe200078ef862 */
[----:B------:R-:W-:Y:S01]  /*75d0*/  HADD2.F32 R99, -RZ, R40.H1_H1 ;  /* 0x30000028ff637230 */ /* 0x000fe20000004100 */
[----:B------:R-:W-:Y:S01]  /*75e0*/  F2FP.F16.E4M3.UNPACK_B R116, R116 ;  /* 0x00000074ff74723e */ /* 0x000fe200020006ff */
[----:B------:R-:W-:Y:S02]  /*75f0*/  HADD2.F32 R98, -RZ, R41.H1_H1 ;  /* 0x30000029ff627230 */ /* 0x000fe40000004100 */
[----:B------:R-:W-:Y:S01]  /*7600*/  FFMA.FTZ R35, R35, R42, -R118 ;  /* 0x0000002a23237223 */ /* 0x000fe20000010876 */
[----:B------:R-:W-:-:S02]  /*7610*/  HADD2.F32 R40, -RZ, R39.H1_H1 ;  /* 0x30000027ff287230 */ /* 0x000fc40000004100 */
[----:B------:R-:W-:Y:S01]  /*7620*/  FFMA.FTZ R36, R36, R42, R107 ;  /* 0x0000002a24247223 */ /* 0x000fe2000001006b */
[----:B------:R-:W-:Y:S01]  /*7630*/  F2FP.F16.E4M3.UNPACK_B R42, R38 ;  /* 0x00000026ff2a723e */ /* 0x000fe200020006ff */
[----:B------:R-:W-:Y:S01]  /*7640*/  HADD2.F32 R118, -RZ, R116.H0_H0 ;  /* 0x20000074ff767230 */ /* 0x000fe20000004100 */
[----:B------:R-:W-:Y:S01]  /*7650*/  F2FP.F16.E4M3.UNPACK_B R41, R37 ;  /* 0x00000025ff29723e */ /* 0x000fe200020006ff */
[-C--:B------:R-:W-:Y:S01]  /*7660*/  FMUL.FTZ R37, R98, R43.reuse ;  /* 0x0000002b62257220 */ /* 0x080fe20000410000 */
[C---:B------:R-:W-:Y:S01]  /*7670*/  FMUL.FTZ R105, R40.reuse, R43 ;  /* 0x0000002b28697220 */ /* 0x040fe20000410000 */
[----:B------:R-:W-:Y:S01]  /*7680*/  F2FP.F16.E4M3.UNPACK_B R113, R113 ;  /* 0x00000071ff71723e */ /* 0x000fe200020006ff */
[----:B------:R-:W-:Y:S02]  /*7690*/  HADD2.F32 R43, -RZ, R42.H0_H0 ;  /* 0x2000002aff2b7230 */ /* 0x000fe40000004100 */
[----:B------:R-:W-:Y:S01]  /*76a0*/  FFMA.FTZ R38, R40, R99, -R37 ;  /* 0x0000006328267223 */ /* 0x000fe20000010825 */
[----:B------:R-:W-:-:S02]  /*76b0*/  HADD2.F32 R39, -RZ, R41.H0_H0 ;  /* 0x20000029ff277230 */ /* 0x000fc40000004100 */
[----:B------:R-:W-:Y:S01]  /*76c0*/  FFMA.FTZ R37, R98, R99, R105 ;  /* 0x0000006362257223 */ /* 0x000fe20000010069 */
[----:B------:R-:W-:Y:S02]  /*76d0*/  HADD2.F32 R116, -RZ, R116.H1_H1 ;  /* 0x30000074ff747230 */ /* 0x000fe40000004100 */
[-C--:B------:R-:W-:Y:S01]  /*76e0*/  FMUL.FTZ R120, R43, R118.reuse ;  /* 0x000000762b787220 */ /* 0x080fe20000410000 */
[----:B------:R-:W-:Y:S02]  /*76f0*/  HADD2.F32 R98, -RZ, R42.H1_H1 ;  /* 0x3000002aff627230 */ /* 0x000fe40000004100 */
[----:B------:R-:W-:Y:S01]  /*7700*/  FMUL.FTZ R118, R39, R118 ;  /* 0x0000007627767220 */ /* 0x000fe20000410000 */
[----:B------:R-:W-:Y:S01]  /*7710*/  HADD2.F32 R40, -RZ, R113.H0_H0 ;  /* 0x20000071ff287230 */ /* 0x000fe20000004100 */
[----:B------:R-:W-:Y:S01]  /*7720*/  F2FP.F16.E4M3.UNPACK_B R99, R10.H1 ;  /* 0x0000000aff63723e */ /* 0x000fe200030006ff */
[----:B------:R-:W-:Y:S02]  /*7730*/  HADD2.F32 R41, -RZ, R41.H1_H1 ;  /* 0x30000029ff297230 */ /* 0x000fe40000004100 */
[----:B------:R-:W-:Y:S01]  /*7740*/  FMUL.FTZ R42, R98, R116 ;  /* 0x00000074622a7220 */ /* 0x000fe20000410000 */
[----:B------:R-:W-:-:S02]  /*7750*/  HADD2.F32 R113, -RZ, R113.H1_H1 ;  /* 0x30000071ff717230 */ /* 0x000fc40000004100 */
[-C--:B------:R-:W-:Y:S01]  /*7760*/  FFMA.FTZ R39, R39, R40.reuse, -R120 ;  /* 0x0000002827277223 */ /* 0x080fe20000010878 */
[----:B------:R-:W-:Y:S01]  /*7770*/  FFMA.FTZ R40, R43, R40, R118 ;  /* 0x000000282b287223 */ /* 0x000fe20000010076 */
[----:B------:R-:W-:Y:S01]  /*7780*/  F2FP.F16.E4M3.UNPACK_B R43, R115.H1 ;  /* 0x00000073ff2b723e */ /* 0x000fe200030006ff */
[C---:B------:R-:W-:Y:S01]  /*7790*/  FMUL.FTZ R117, R41.reuse, R116 ;  /* 0x0000007429757220 */ /* 0x040fe20000410000 */
[----:B------:R-:W-:Y:S01]  /*77a0*/  FFMA.FTZ R42, R41, R113, -R42 ;  /* 0x00000071292a7223 */ /* 0x000fe2000001082a */
[----:B------:R-:W-:Y:S01]  /*77b0*/  F2FP.F16.E4M3.UNPACK_B R41, R34.H1 ;  /* 0x00000022ff29723e */ /* 0x000fe200030006ff */
[----:B------:R-:W-:Y:S01]  /*77c0*/  HADD2.F32 R105, -RZ, R99.H0_H0 ;  /* 0x20000063ff697230 */ /* 0x000fe20000004100 */
[----:B------:R-:W-:Y:S01]  /*77d0*/  F2FP.F16.E4M3.UNPACK_B R107, R111.H1 ;  /* 0x0000006fff6b723e */ /* 0x000fe200030006ff */
[--C-:B------:R-:W-:Y:S02]  /*77e0*/  HADD2.F32 R116, -RZ, R43.reuse.H0_H0 ;  /* 0x2000002bff747230 */ /* 0x100fe40000004100 */
[----:B------:R-:W-:Y:S01]  /*77f0*/  FFMA.FTZ R117, R98, R113, R117 ;  /* 0x0000007162757223 */ /* 0x000fe20000010075 */
[----:B------:R-:W-:Y:S01]  /*7800*/  HADD2.F32 R118, -RZ, R43.H1_H1 ;  /* 0x3000002bff767230 */ /* 0x000fe20000004100 */
[----:B------:R-:W-:Y:S01]  /*7810*/  F2FP.F16.E4M3.UNPACK_B R115, R115 ;  /* 0x00000073ff73723e */ /* 0x000fe200020006ff */
[----:B------:R-:W-:-:S02]  /*7820*/  HADD2.F32 R43, -RZ, R41.H0_H0 ;  /* 0x20000029ff2b7230 */ /* 0x000fc40000004100 */
[----:B------:R-:W-:Y:S01]  /*7830*/  FMUL.FTZ R120, R105, R116 ;  /* 0x0000007469787220 */ /* 0x000fe20000410000 */
[----:B------:R-:W-:Y:S01]  /*7840*/  HADD2.F32 R99, -RZ, R99.H1_H1 ;  /* 0x30000063ff637230 */ /* 0x000fe20000004100 */
[----:B------:R-:W-:Y:S01]  /*7850*/  F2FP.F16.E4M3.UNPACK_B R34, R34 ;  /* 0x00000022ff22723e */ /* 0x000fe200020006ff */
[----:B------:R-:W-:Y:S02]  /*7860*/  HADD2.F32 R41, -RZ, R41.H1_H1 ;  /* 0x30000029ff297230 */ /* 0x000fe40000004100 */
[----:B------:R-:W-:Y:S01]  /*7870*/  FMUL.FTZ R122, R43, R116 ;  /* 0x000000742b7a7220 */ /* 0x000fe20000410000 */
[--C-:B------:R-:W-:Y:S02]  /*7880*/  HADD2.F32 R116, -RZ, R107.reuse.H1_H1 ;  /* 0x3000006bff747230 */ /* 0x100fe40000004100 */
[-C--:B------:R-:W-:Y:S01]  /*7890*/  FMUL.FTZ R124, R99, R118.reuse ;  /* 0x00000076637c7220 */ /* 0x080fe20000410000 */
[----:B------:R-:W-:Y:S02]  /*78a0*/  HADD2.F32 R98, -RZ, R107.H0_H0 ;  /* 0x2000006bff627230 */ /* 0x000fe40000004100 */
[C---:B------:R-:W-:Y:S01]  /*78b0*/  FMUL.FTZ R118, R41.reuse, R118 ;  /* 0x0000007629767220 */ /* 0x040fe20000410000 */
[----:B------:R-:W-:Y:S01]  /*78c0*/  F2FP.F16.E4M3.UNPACK_B R111, R111 ;  /* 0x0000006fff6f723e */ /* 0x000fe200020006ff */
[----:B------:R-:W-:Y:S01]  /*78d0*/  FFMA.FTZ R107, R41, R116, -R124 ;  /* 0x00000074296b7223 */ /* 0x000fe2000001087c */
[----:B------:R-:W-:Y:S01]  /*78e0*/  F2FP.F16.E4M3.UNPACK_B R41, R10 ;  /* 0x0000000aff29723e */ /* 0x000fe200020006ff */
[----:B------:R-:W-:Y:S01]  /*78f0*/  FFMA.FTZ R120, R43, R98, -R120 ;  /* 0x000000622b787223 */ /* 0x000fe20000010878 */
[----:B------:R-:W-:Y:S01]  /*7900*/  FFMA.FTZ R113, R99, R116, R118 ;  /* 0x0000007463717223 */ /* 0x000fe20000010076 */
[----:B------:R-:W-:-:S02]  /*7910*/  HADD2.F32 R99, -RZ, R115.H0_H0 ;  /* 0x20000073ff637230 */ /* 0x000fc40000004100 */
[----:B------:R-:W-:Y:S01]  /*7920*/  FFMA.FTZ R122, R105, R98, R122 ;  /* 0x00000062697a7223 */ /* 0x000fe2000001007a */
[--C-:B------:R-:W-:Y:S01]  /*7930*/  HADD2.F32 R10, -RZ, R34.reuse.H0_H0 ;  /* 0x20000022ff0a7230 */ /* 0x100fe20000004100 */
[----:B------:R-:W-:Y:S01]  /*7940*/  F2FP.SATFINITE.E4M3.F32.PACK_AB_MERGE_C R35, R38, R35, RZ ;  /* 0x000000232623723e */ /* 0x000fe200048070ff */
[----:B------:R-:W-:Y:S01]  /*7950*/  HADD2.F32 R43, -RZ, R41.H0_H0 ;  /* 0x20000029ff2b7230 */ /* 0x000fe20000004100 */
[----:B------:R-:W-:Y:S01]  /*7960*/  F2FP.SATFINITE.E4M3.F32.PACK_AB_MERGE_C R37, R37, R36, RZ ;  /* 0x000000242525723e */ /* 0x000fe200048070ff */
[----:B------:R-:W-:Y:S02]  /*7970*/  HADD2.F32 R115, -RZ, R115.H1_H1 ;  /* 0x30000073ff737230 */ /* 0x000fe40000004100 */
[-C--:B------:R-:W-:Y:S01]  /*7980*/  FMUL.FTZ R116, R10, R99.reuse ;  /* 0x000000630a747220 */ /* 0x080fe20000410000 */
[----:B------:R-:W-:Y:S02]  /*7990*/  HADD2.F32 R41, -RZ, R41.H1_H1 ;  /* 0x30000029ff297230 */ /* 0x000fe40000004100 */
[----:B------:R-:W-:Y:S01]  /*79a0*/  FMUL.FTZ R105, R43, R99 ;  /* 0x000000632b697220 */ /* 0x000fe20000410000 */
[----:B------:R-:W-:Y:S01]  /*79b0*/  HADD2.F32 R34, -RZ, R34.H1_H1 ;  /* 0x30000022ff227230 */ /* 0x000fe20000004100 */
[----:B------:R-:W-:Y:S01]  /*79c0*/  F2FP.F16.E4M3.UNPACK_B R38, R32 ;  /* 0x00000020ff26723e */ /* 0x000fe200020006ff */
[----:B------:R-:W-:-:S02]  /*79d0*/  HADD2.F32 R98, -RZ, R111.H0_H0 ;  /* 0x2000006fff627230 */ /* 0x000fc40000004100 */
        /* <DEDUP_REMOVED lines=8> */
[----:B------:R-:W-:Y:S02]  /*7a60*/  F2FP.F16.E4M3.UNPACK_B R41, R9 ;  /* 0x00000009ff29723e */ /* 0x000fe400020006ff */
        /* <DEDUP_REMOVED lines=11> */
[C---:B------:R-:W-:Y:S01]  /*7b20*/  FMUL.FTZ R118, R37.reuse, R40 ;  /* 0x0000002825767220 */ /* 0x040fe20000410000 */
        /* <DEDUP_REMOVED lines=10> */
[-C--:B------:R-:W-:Y:S01]  /*7bd0*/  FFMA.FTZ R9, R42, R43.reuse, R99 ;  /* 0x0000002b2a097223 */ /* 0x080fe20000010063 */
[----:B------:R-:W-:Y:S01]  /*7be0*/  F2FP.F16.E4M3.UNPACK_B R39, R32.H1 ;  /* 0x00000020ff27723e */ /* 0x000fe200030006ff */
[----:B------:R-:W-:Y:S01]  /*7bf0*/  FFMA.FTZ R32, R40, R43, -R105 ;  /* 0x0000002b28207223 */ /* 0x000fe20000010869 */
[----:B------:R-:W-:Y:S01]  /*7c00*/  HADD2.F32 R40, -RZ, R41.H0_H0 ;  /* 0x20000029ff287230 */ /* 0x000fe20000004100 */
[----:B------:R-:W-:Y:S01]  /*7c10*/  F2FP.SATFINITE.E4M3.F32.PACK_AB_MERGE_C R113, R113, R122, RZ ;  /* 0x0000007a7171723e */ /* 0x000fe200048070ff */
[----:B------:R-:W-:Y:S02]  /*7c20*/  HADD2.F32 R99, -RZ, R98.H0_H0 ;  /* 0x20000062ff637230 */ /* 0x000fe40000004100 */
[----:B------:R-:W-:Y:S01]  /*7c30*/  HADD2.F32 R8, -RZ, R39.H0_H0 ;  /* 0x20000027ff087230 */ /* 0x000fe20000004100 */
[----:B------:R-:W-:Y:S01]  /*7c40*/  F2FP.SATFINITE.E4M3.F32.PACK_AB_MERGE_C R10, R111, R10, R113 ;  /* 0x0000000a6f0a723e */ /* 0x000fe20004807071 */
[----:B------:R-:W-:-:S02]  /*7c50*/  HADD2.F32 R41, -RZ, R41.H1_H1 ;  /* 0x30000029ff297230 */ /* 0x000fc40000004100 */
[-C--:B------:R-:W-:Y:S01]  /*7c60*/  FMUL.FTZ R105, R40, R99.reuse ;  /* 0x0000006328697220 */ /* 0x080fe20000410000 */
[----:B------:R-:W-:Y:S02]  /*7c70*/  HADD2.F32 R98, -RZ, R98.H1_H1 ;  /* 0x30000062ff627230 */ /* 0x000fe40000004100 */
[----:B------:R-:W-:Y:S01]  /*7c80*/  FMUL.FTZ R99, R8, R99 ;  /* 0x0000006308637220 */ /* 0x000fe20000410000 */
[----:B------:R-:W-:Y:S02]  /*7c90*/  HADD2.F32 R39, -RZ, R39.H1_H1 ;  /* 0x30000027ff277230 */ /* 0x000fe40000004100 */
[--C-:B------:R-:W-:Y:S02]  /*7ca0*/  HADD2.F32 R43, -RZ, R6.reuse.H0_H0 ;  /* 0x20000006ff2b7230 */ /* 0x100fe40000004100 */
[----:B------:R-:W-:Y:S02]  /*7cb0*/  HADD2.F32 R42, -RZ, R6.H1_H1 ;  /* 0x30000006ff2a7230 */ /* 0x000fe40000004100 */
[-C--:B------:R-:W-:Y:S01]  /*7cc0*/  FMUL.FTZ R6, R41, R98.reuse ;  /* 0x0000006229067220 */ /* 0x080fe20000410000 */
[C---:B------:R-:W-:Y:S01]  /*7cd0*/  FMUL.FTZ R98, R39.reuse, R98 ;  /* 0x0000006227627220 */ /* 0x040fe20000410000 */
[----:B------:R-:W-:Y:S01]  /*7ce0*/  FFMA.FTZ R115, R40, R43, R99 ;  /* 0x0000002b28737223 */ /* 0x000fe20000010063 */
[----:B------:R-:W-:Y:S01]  /*7cf0*/  F2FP.F16.E4M3.UNPACK_B R99, R5 ;  /* 0x00000005ff63723e */ /* 0x000fe200020006ff */
[-C--:B------:R-:W-:Y:S01]  /*7d00*/  FFMA.FTZ R116, R39, R42.reuse, -R6 ;  /* 0x0000002a27747223 */ /* 0x080fe20000010806 */
[----:B------:R-:W-:Y:S01]  /*7d10*/  F2FP.F16.E4M3.UNPACK_B R39, R11 ;  /* 0x0000000bff27723e */ /* 0x000fe200020006ff */
[----:B------:R-:W-:Y:S01]  /*7d20*/  FFMA.FTZ R113, R8, R43, -R105 ;  /* 0x0000002b08717223 */ /* 0x000fe20000010869 */
[----:B------:R-:W-:Y:S01]  /*7d30*/  F2FP.F16.E4M3.UNPACK_B R105, R5.H1 ;  /* 0x00000005ff69723e */ /* 0x000fe200030006ff */
[----:B------:R-:W-:Y:S01]  /*7d40*/  FFMA.FTZ R118, R41, R42, R98 ;  /* 0x0000002a29767223 */ /* 0x000fe20000010062 */
[----:B------:R-:W-:Y:S01]  /*7d50*/  F2FP.F16.E4M3.UNPACK_B R6, R7 ;  /* 0x00000007ff06723e */ /* 0x000fe200020006ff */
        /* <DEDUP_REMOVED lines=14> */
[----:B------:R-:W-:Y:S02]  /*7e40*/  HADD2.F32 R40, -RZ, R40.H1_H1 ;  /* 0x30000028ff287230 */ /* 0x000fe40000004100 */
[----:B------:R-:W-:Y:S01]  /*7e50*/  FFMA.FTZ R117, R8, R43, -R117 ;  /* 0x0000002b08757223 */ /* 0x000fe20000010875 */
[----:B------:R-:W-:-:S02]  /*7e60*/  HADD2.F32 R105, -RZ, R105.H1_H1 ;  /* 0x30000069ff697230 */ /* 0x000fc40000004100 */
[----:B------:R-:W-:Y:S01]  /*7e70*/  FMUL.FTZ R111, R11, R111 ;  /* 0x0000006f0b6f7220 */ /* 0x000fe20000410000 */
[----:B------:R-:W-:Y:S01]  /*7e80*/  HADD2.F32 R7, -RZ, R7.H1_H1 ;  /* 0x30000007ff077230 */ /* 0x000fe20000004100 */
[----:B------:R-:W-:Y:S01]  /*7e90*/  F2FP.SATFINITE.E4M3.F32.PACK_AB_MERGE_C R113, R116, R113, RZ ;  /* 0x000000717471723e */ /* 0x000fe200048070ff */
[----:B------:R-:W-:Y:S02]  /*7ea0*/  HADD2.F32 R98, -RZ, R42.H0_H0 ;  /* 0x2000002aff627230 */ /* 0x000fe40000004100 */
[-C--:B------:R-:W-:Y:S01]  /*7eb0*/  FMUL.FTZ R8, R40, R105.reuse ;  /* 0x0000006928087220 */ /* 0x080fe20000410000 */
[----:B------:R-:W-:Y:S02]  /*7ec0*/  HADD2.F32 R39, -RZ, R39.H1_H1 ;  /* 0x30000027ff277230 */ /* 0x000fe40000004100 */
[----:B------:R-:W-:Y:S01]  /*7ed0*/  FMUL.FTZ R105, R7, R105 ;  /* 0x0000006907697220 */ /* 0x000fe20000410000 */
[----:B------:R-:W-:Y:S02]  /*7ee0*/  HADD2.F32 R99, -RZ, R99.H1_H1 ;  /* 0x30000063ff637230 */ /* 0x000fe40000004100 */
[----:B------:R-:W-:Y:S01]  /*7ef0*/  FFMA.FTZ R122, R11, R98, -R122 ;  /* 0x000000620b7a7223 */ /* 0x000fe2000001087a */
[----:B------:R-:W-:-:S02]  /*7f00*/  HADD2.F32 R6, -RZ, R6.H1_H1 ;  /* 0x30000006ff067230 */ /* 0x000fc40000004100 */
[----:B------:R-:W-:Y:S01]  /*7f10*/  FFMA.FTZ R111, R4, R98, R111 ;  /* 0x00000062046f7223 */ /* 0x000fe2000001006f */
[----:B------:R-:W-:Y:S02]  /*7f20*/  HADD2.F32 R42, -RZ, R42.H1_H1 ;  /* 0x3000002aff2a7230 */ /* 0x000fe40000004100 */
[-C--:B------:R-:W-:Y:S01]  /*7f30*/  FMUL.FTZ R11, R39, R99.reuse ;  /* 0x00000063270b7220 */ /* 0x080fe20000410000 */
[----:B------:R-:W-:Y:S02]  /*7f40*/  HADD2.F32 R5, -RZ, R5.H1_H1 ;  /* 0x30000005ff057230 */ /* 0x000fe40000004100 */
[----:B------:R-:W-:Y:S01]  /*7f50*/  FMUL.FTZ R4, R6, R99 ;  /* 0x0000006306047220 */ /* 0x000fe20000410000 */
[----:B------:R-:W-:Y:S01]  /*7f60*/  FFMA.FTZ R120, R41, R43, R120 ;  /* 0x0000002b29787223 */ /* 0x000fe20000010078 */
        /* <DEDUP_REMOVED lines=9> */
[----:B------:R-:W-:Y:S02]  /*8000*/  F2FP.SATFINITE.E4M3.F32.PACK_AB_MERGE_C R37, R32, R37, R113 ;  /* 0x000000252025723e */ /* 0x000fe40004807071 */
[----:B------:R-:W-:Y:S01]  /*8010*/  F2FP.SATFINITE.E4M3.F32.PACK_AB_MERGE_C R7, R6, R117, R7 ;  /* 0x000000750607723e */ /* 0x000fe20004807007 */
[----:B------:R-:W-:Y:S01]  /*8020*/  IMAD.MOV.U32 R6, RZ, RZ, R34 ;  /* 0x000000ffff067224 */ /* 0x000fe200078e0022 */
[----:B------:R-:W-:Y:S02]  /*8030*/  F2FP.SATFINITE.E4M3.F32.PACK_AB_MERGE_C R11, R5, R120, R40 ;  /* 0x00000078050b723e */ /* 0x000fe40004807028 */
[----:B------:R-:W-:Y:S02]  /*8040*/  F2FP.SATFINITE.E4M3.F32.PACK_AB_MERGE_C R9, R9, R38, R115 ;  /* 0x000000260909723e */ /* 0x000fe40004807073 */
[----:B------:R-:W-:-:S07]  /*8050*/  MOV R5, R37 ;  /* 0x0000002500057202 */ /* 0x000fce0000000f00 */
.L_x_7842:
[----:B------:R-:W-:Y:S05]  /*8060*/  BSYNC B2 ;  /* 0x0000000000027941 */ /* 0x000fea0003800000 */
.L_x_7841:
[----:B------:R-:W-:Y:S01]  /*8070*/  ISETP.GE.AND P3, PT, R15, R112, PT ;  /* 0x000000700f00720c */ /* 0x000fe20003f66270 */
[----:B0-----:R0:W-:-:S12]  /*8080*/  ST.E.128 desc[UR36][R12.64], R4 ;  /* 0x000000040c007985 */ /* 0x0011d8000c101d24 */
[----:B------:R-:W-:-:S04]  /*8090*/  @!P3 IADD3 R14, P4, R15, R14, RZ ;  /* 0x0000000e0f0eb210 */ /* 0x000fc80007f9e0ff */
[----:B------:R-:W-:-:S05]  /*80a0*/  @!P3 LEA.HI.X.SX32 R15, R15, R33, 0x1, P4 ;  /* 0x000000210f0fb211 */ /* 0x000fca00020f0eff */
[----:B------:R0:W-:Y:S04]  /*80b0*/  @!P3 ST.E.128 desc[UR36][R14.64], R8 ;  /* 0x000000080e00b985 */ /* 0x0001e8000c101d24 */
.L_x_7840:
[----:B------:R-:W-:Y:S05]  /*80c0*/  BSYNC B1 ;  /* 0x0000000000017941 */ /* 0x000fea0003800000 */
.L_x_7839:
[----:B------:R-:W-:-:S03]  /*80d0*/  UMOV UR4, 0xffffffff ;  /* 0xffffffff00047882 */ /* 0x000fc60000000000 */
[----:B------:R-:W-:Y:S05]  /*80e0*/  BRA.DIV UR4, `(.L_x_7843) ;  /* 0x000001a204987947 */ /* 0x000fea000b800000 */
[----:B0-----:R-:W0:Y:S04]  /*80f0*/  SHFL.IDX PT, R103, R103, 0x2, 0x1c1f ;  /* 0x005c1f0067677f89 */ /* 0x001e2800000e0000 */
[----:B------:R0:W0:Y:S02]  /*8100*/  SHFL.IDX PT, R14, R102, 0x2, 0x1c1f ;  /* 0x005c1f00660e7f89 */ /* 0x00002400000e0000 */
.L_x_8116:
[----:B------:R-:W-:-:S05]  /*8110*/  VIADD R4, R190, 0x80 ;  /* 0x00000080be047836 */ /* 0x000fca0000000000 */
[----:B------:R-:W-:-:S13]  /*8120*/  ISETP.GE.OR P3, PT, R4, R97, P1 ;  /* 0x000000610400720c */ /* 0x000fda0000f66670 */
[----:B------:R-:W-:Y:S05]  /*8130*/  @P3 BRA `(.L_x_7823) ;  /* 0x0000001400203947 */ /* 0x000fea0003800000 */
[----:B------:R-:W-:Y:S01]  /*8140*/  SEL R114, R73, R114, !P0 ;  /* 0x0000007249727207 */ /* 0x000fe20004000000 */
[----:B------:R-:W-:Y:S01]  /*8150*/  BSSY B1, `(.L_x_7844) ;  /* 0x00000ea000017945 */ /* 0x000fe20003800000 */
[----:B0-----:R-:W-:Y:S02]  /*8160*/  IADD3 R12, P3, R64, R14, RZ ;  /* 0x0000000e400c7210 */ /* 0x001fe40007f7e0ff */
[----:B------:R-:W-:-:S03]  /*8170*/  SHF.R.S32.HI R5, RZ, 0x1f, R114 ;  /* 0x0000001fff057819 */ /* 0x000fc60000011472 */
[----:B------:R-:W-:Y:S01]  /*8180*/  IMAD.X R13, R103, 0x1, R62, P3 ;  /* 0x00000001670d7824 */ /* 0x000fe200018e063e */
[----:B------:R-:W-:-:S04]  /*8190*/  LEA.HI R114, R5, R114, RZ, 0x5 ;  /* 0x0000007205727211 */ /* 0x000fc800078f28ff */
[----:B------:R-:W-:-:S05]  /*81a0*/  LEA.HI.SX32 R15, R114, R65, 0x1b ;  /* 0x00000041720f7211 */ /* 0x000fca00078fdaff */
[----:B------:R-:W-:-:S05]  /*81b0*/  IMAD.SHL.U32 R15, R15, 0x10, RZ ;  /* 0x000000100f0f7824 */ /* 0x000fca00078e00ff */
[----:B------:R-:W-:-:S04]  /*81c0*/  LOP3.LUT R5, R198, 0x70, R15, 0xf8, !PT ;  /* 0x00000070c6057812 */ /* 0x000fc800078ef80f */
[----:B------:R-:W-:Y:S01]  /*81d0*/  LOP3.LUT R4, R5, R104, RZ, 0x3c, !PT ;  /* 0x0000006805047212 */ /* 0x000fe200078e3cff */
[----:B------:R-:W-:-:S03]  /*81e0*/  IMAD R5, R188, 0x5000, R0 ;  /* 0x00005000bc057824 */ /* 0x000fc600078e0200 */
[----:B------:R-:W-:Y:S01]  /*81f0*/  IADD3 R7, R205, R4, RZ ;  /* 0x00000004cd077210 */ /* 0x000fe20007ffe0ff */
[----:B------:R-:W-:-:S04]  /*8200*/  IMAD.IADD R5, R18, 0x1, R5 ;  /* 0x0000000112057824 */ /* 0x000fc800078e0205 */
[----:B------:R-:W-:-:S04]  /*8210*/  IMAD R7, R188, 0x5000, R7 ;  /* 0x00005000bc077824 */ /* 0x000fc800078e0207 */
[----:B------:R-:W-:Y:S02]  /*8220*/  IMAD.IADD R8, R18, 0x1, R7 ;  /* 0x0000000112087824 */ /* 0x000fe400078e0207 */
[----:B------:R-:W0:Y:S04]  /*8230*/  LDS.128 R4, [R5+0x18400] ;  /* 0x0184000005047984 */ /* 0x000e280000000c00 */
[----:B------:R-:W0:Y:S01]  /*8240*/  LDS.128 R8, [R8+0x18400] ;  /* 0x0184000008087984 */ /* 0x000e220000000c00 */
[----:B------:R-:W-:Y:S05]  /*8250*/  @P2 BRA `(.L_x_7845) ;  /* 0x0000000c00642947 */ /* 0x000fea0003800000 */
[----:B------:R-:W-:Y:S01]  /*8260*/  SHF.R.U32.HI R50, RZ, 0x8, R45 ;  /* 0x00000008ff327819 */ /* 0x000fe2000001162d */
[----:B0-----:R-:W-:Y:S01]  /*8270*/  IMAD.MOV.U32 R32, RZ, RZ, R5 ;  /* 0x000000ffff207224 */ /* 0x001fe200078e0005 */
[--C-:B------:R-:W-:Y:S01]  /*8280*/  SHF.R.U32.HI R99, RZ, 0x18, R45.reuse ;  /* 0x00000018ff637819 */ /* 0x100fe2000001162d */
[----:B------:R-:W-:Y:S01]  /*8290*/  IMAD.MOV.U32 R39, RZ, RZ, R8 ;  /* 0x000000ffff277224 */ /* 0x000fe200078e0008 */
[----:B------:R-:W-:Y:S01]  /*82a0*/  LOP3.LUT R34, R45, 0xff, RZ, 0xc0, !PT ;  /* 0x000000ff2d227812 */ /* 0x000fe200078ec0ff */
[----:B------:R-:W-:Y:S01]  /*82b0*/  IMAD.SHL.U32 R5, R50, 0x100, RZ ;  /* 0x0000010032057824 */ /* 0x000fe200078e00ff */
[----:B------:R-:W-:Y:S01]  /*82c0*/  SHF.R.U32.HI R48, RZ, 0x10, R45 ;  /* 0x00000010ff307819 */ /* 0x000fe2000001162d */
[----:B------:R-:W-:Y:S01]  /*82d0*/  IMAD.MOV.U32 R36, RZ, RZ, R4 ;  /* 0x000000ffff247224 */ /* 0x000fe200078e0004 */
[----:B------:R-:W-:Y:S02]  /*82e0*/  SHF.R.U32.HI R40, RZ, 0x8, R49 ;  /* 0x00000008ff287819 */ /* 0x000fe40000011631 */
[----:B------:R-:W-:-:S02]  /*82f0*/  SHF.R.U32.HI R44, RZ, 0x8, R47 ;  /* 0x00000008ff2c7819 */ /* 0x000fc4000001162f */
[----:B------:R-:W-:Y:S01]  /*8300*/  PRMT R34, R99, 0x654, R34 ;  /* 0x0000065463227816 */ /* 0x000fe20000000022 */
[----:B------:R-:W-:Y:S01]  /*8310*/  IMAD.SHL.U32 R8, R40, 0x100, RZ ;  /* 0x0000010028087824 */ /* 0x000fe200078e00ff */
[----:B------:R-:W-:Y:S01]  /*8320*/  SHF.R.U32.HI R42, RZ, 0x18, R49 ;  /* 0x00000018ff2a7819 */ /* 0x000fe20000011631 */
[----:B------:R-:W-:Y:S01]  /*8330*/  IMAD.SHL.U32 R4, R44, 0x100, RZ ;  /* 0x000001002c047824 */ /* 0x000fe200078e00ff */
[----:B------:R-:W-:Y:S02]  /*8340*/  LOP3.LUT R37, R49, 0xff, RZ, 0xc0, !PT ;  /* 0x000000ff31257812 */ /* 0x000fe400078ec0ff */
[----:B------:R-:W-:Y:S02]  /*8350*/  SHF.R.U32.HI R46, RZ, 0x18, R47 ;  /* 0x00000018ff2e7819 */ /* 0x000fe4000001162f */
[----:B------:R-:W-:Y:S02]  /*8360*/  LOP3.LUT R35, R47, 0xff, RZ, 0xc0, !PT ;  /* 0x000000ff2f237812 */ /* 0x000fe400078ec0ff */
[----:B------:R-:W-:Y:S01]  /*8370*/  MOV R33, R6 ;  /* 0x0000000600217202 */ /* 0x000fe20000000f00 */
[----:B------:R-:W-:Y:S01]  /*8380*/  IMAD.U32 R6, R48, 0x10000, RZ ;  /* 0x0001000030067824 */ /* 0x000fe200078e00ff */
[----:B------:R-:W-:-:S02]  /*8390*/  SHF.R.U32.HI R41, RZ, 0x8, R51 ;  /* 0x00000008ff297819 */ /* 0x000fc40000011633 */
[----:B------:R-:W-:Y:S02]  /*83a0*/  LOP3.LUT R5, R34, 0xff00, R5, 0xf8, !PT ;  /* 0x0000ff0022057812 */ /* 0x000fe400078ef805 */
[----:B------:R-:W-:Y:S01]  /*83b0*/  SHF.R.U32.HI R43, RZ, 0x10, R47 ;  /* 0x00000010ff2b7819 */ /* 0x000fe2000001162f */
[----:B------:R-:W-:Y:S01]  /*83c0*/  IMAD.SHL.U32 R41, R41, 0x100, RZ ;  /* 0x0000010029297824 */ /* 0x000fe200078e00ff */
[----:B------:R-:W-:Y:S02]  /*83d0*/  PRMT R37, R42, 0x654, R37 ;  /* 0x000006542a257816 */ /* 0x000fe40000000025 */
[----:B------:R-:W-:Y:S02]  /*83e0*/  PRMT R35, R46, 0x654, R35 ;  /* 0x000006542e237816 */ /* 0x000fe40000000023 */
[----:B------:R-:W-:Y:S02]  /*83f0*/  LOP3.LUT R6, R5, 0xff0000, R6, 0xf8, !PT ;  /* 0x00ff000005067812 */ /* 0x000fe400078ef806 */
[----:B------:R-:W-:-:S02]  /*8400*/  LOP3.LUT R38, R51, 0xff0000ff, RZ, 0xc0, !PT ;  /* 0xff0000ff33267812 */ /* 0x000fc400078ec0ff */
[----:B------:R-:W-:Y:S02]  /*8410*/  LOP3.LUT R8, R37, 0xff00, R8, 0xf8, !PT ;  /* 0x0000ff0025087812 */ /* 0x000fe400078ef808 */
[----:B------:R-:W-:Y:S02]  /*8420*/  SHF.L.U32 R5, R43, 0x10, RZ ;  /* 0x000000102b057819 */ /* 0x000fe400000006ff */
[----:B------:R-:W-:Y:S02]  /*8430*/  LOP3.LUT R4, R35, 0xff00, R4, 0xf8, !PT ;  /* 0x0000ff0023047812 */ /* 0x000fe400078ef804 */
[----:B------:R-:W-:Y:S02]  /*8440*/  F2FP.F16.E4M3.UNPACK_B R43, R110.H1 ;  /* 0x0000006eff2b723e */ /* 0x000fe400030006ff */
[----:B------:R-:W-:Y:S02]  /*8450*/  F2FP.F16.E4M3.UNPACK_B R40, R39.H1 ;  /* 0x00000027ff28723e */ /* 0x000fe400030006ff */
[----:B------:R-:W-:-:S02]  /*8460*/  F2FP.F16.E4M3.UNPACK_B R37, R36.H1 ;  /* 0x00000024ff25723e */ /* 0x000fc400030006ff */
[----:B------:R-:W-:Y:S01]  /*8470*/  LOP3.LUT R42, R38, 0xff00, R41, 0xf8, !PT ;  /* 0x0000ff00262a7812 */ /* 0x000fe200078ef829 */
[----:B------:R-:W-:Y:S01]  /*8480*/  HADD2.F32 R35, -RZ, R40.H0_H0 ;  /* 0x20000028ff237230 */ /* 0x000fe20000004100 */
[----:B------:R-:W-:Y:S01]  /*8490*/  SHF.R.U32.HI R47, RZ, 0x10, R51 ;  /* 0x00000010ff2f7819 */ /* 0x000fe20000011633 */
[----:B------:R-:W-:Y:S01]  /*84a0*/  HADD2.F32 R34, -RZ, R37.H0_H0 ;  /* 0x20000025ff227230 */ /* 0x000fe20000004100 */
[----:B------:R-:W-:Y:S01]  /*84b0*/  LOP3.LUT R4, R4, 0xff0000, R5, 0xf8, !PT ;  /* 0x00ff000004047812 */ /* 0x000fe200078ef805 */
[----:B------:R-:W-:Y:S01]  /*84c0*/  HADD2.F32 R5, -RZ, R43.H0_H0 ;  /* 0x2000002bff057230 */ /* 0x000fe20000004100 */
[----:B------:R-:W-:Y:S01]  /*84d0*/  F2FP.F16.E4M3.UNPACK_B R38, R108.H1 ;  /* 0x0000006cff26723e */ /* 0x000fe200030006ff */
[----:B------:R-:W-:Y:S01]  /*84e0*/  IMAD.U32 R47, R47, 0x10000, RZ ;  /* 0x000100002f2f7824 */ /* 0x000fe200078e00ff */
[----:B------:R-:W-:Y:S02]  /*84f0*/  SHF.R.U32.HI R45, RZ, 0x10, R49 ;  /* 0x00000010ff2d7819 */ /* 0x000fe40000011631 */
[----:B------:R-:W-:Y:S01]  /*8500*/  FMUL.FTZ R49, R35, R5 ;  /* 0x0000000523317220 */ /* 0x000fe20000410000 */
[----:B------:R-:W-:-:S02]  /*8510*/  HADD2.F32 R41, -RZ, R38.H0_H0 ;  /* 0x20000026ff297230 */ /* 0x000fc40000004100 */
[----:B------:R-:W-:Y:S01]  /*8520*/  FMUL.FTZ R44, R34, R5 ;  /* 0x00000005222c7220 */ /* 0x000fe20000410000 */
[----:B------:R-:W-:Y:S01]  /*8530*/  IMAD.U32 R45, R45, 0x10000, RZ ;  /* 0x000100002d2d7824 */ /* 0x000fe200078e00ff */
[----:B------:R-:W-:Y:S01]  /*8540*/  LOP3.LUT R5, R42, 0xff0000, R47, 0xf8, !PT ;  /* 0x00ff00002a057812 */ /* 0x000fe200078ef82f */
[----:B------:R-:W-:Y:S02]  /*8550*/  HADD2.F32 R42, -RZ, R38.H1_H1 ;  /* 0x30000026ff2a7230 */ /* 0x000fe40000004100 */
[-C--:B------:R-:W-:Y:S01]  /*8560*/  FFMA.FTZ R34, R34, R41.reuse, -R49 ;  /* 0x0000002922227223 */ /* 0x080fe20000010831 */
[----:B------:R-:W-:Y:S01]  /*8570*/  FFMA.FTZ R35, R35, R41, R44 ;  /* 0x0000002923237223 */ /* 0x000fe2000001002c */
[----:B------:R-:W-:Y:S01]  /*8580*/  HADD2.F32 R44, -RZ, R43.H1_H1 ;  /* 0x3000002bff2c7230 */ /* 0x000fe20000004100 */
[----:B------:R-:W-:Y:S01]  /*8590*/  F2FP.F16.E4M3.UNPACK_B R110, R110 ;  /* 0x0000006eff6e723e */ /* 0x000fe200020006ff */
[----:B------:R-:W-:Y:S01]  /*85a0*/  HADD2.F32 R41, -RZ, R40.H1_H1 ;  /* 0x30000028ff297230 */ /* 0x000fe20000004100 */
[----:B------:R-:W-:Y:S01]  /*85b0*/  F2FP.F16.E4M3.UNPACK_B R39, R39 ;  /* 0x00000027ff27723e */ /* 0x000fe200020006ff */
[----:B------:R-:W-:Y:S01]  /*85c0*/  HADD2.F32 R38, -RZ, R37.H1_H1 ;  /* 0x30000025ff267230 */ /* 0x000fe20000004100 */
[----:B------:R-:W-:Y:S01]  /*85d0*/  F2FP.F16.E4M3.UNPACK_B R36, R36 ;  /* 0x00000024ff24723e */ /* 0x000fe200020006ff */
[----:B------:R-:W-:Y:S01]  /*85e0*/  HADD2.F32 R43, -RZ, R110.H0_H0 ;  /* 0x2000006eff2b7230 */ /* 0x000fe20000004100 */
[----:B------:R-:W-:Y:S01]  /*85f0*/  LOP3.LUT R8, R8, 0xff0000, R45, 0xf8, !PT ;  /* 0x00ff000008087812 */ /* 0x000fe200078ef82d */
[----:B------:R-:W-:Y:S01]  /*8600*/  FMUL.FTZ R45, R41, R44 ;  /* 0x0000002c292d7220 */ /* 0x000fe20000410000 */
        /* <DEDUP_REMOVED lines=30> */
[----:B------:R-:W-:Y:S01]  /*87f0*/  F2FP.F16.E4M3.UNPACK_B R33, R33 ;  /* 0x00000021ff21723e */ /* 0x000fe200020006ff */
[----:B------:R-:W-:Y:S02]  /*8800*/  HADD2.F32 R38, -RZ, R38.H1_H1 ;  /* 0x30000026ff267230 */ /* 0x000fe40000004100 */
[----:B------:R-:W-:Y:S01]  /*8810*/  FMUL.FTZ R51, R37, R42 ;  /* 0x0000002a25337220 */ /* 0x000fe20000410000 */
[----:B------:R-:W-:-:S02]  /*8820*/  HADD2.F32 R36, -RZ, R36.H1_H1 ;  /* 0x30000024ff247230 */ /* 0x000fc40000004100 */
        /* <DEDUP_REMOVED lines=15> */
[CC--:B------:R-:W-:Y:S01]  /*8920*/  FMUL.FTZ R40, R10.reuse, R39.reuse ;  /* 0x000000270a287220 */ /* 0x0c0fe20000410000 */
[----:B------:R-:W-:Y:S02]  /*8930*/  HADD2.F32 R109, -RZ, R109.H1_H1 ;  /* 0x3000006dff6d7230 */ /* 0x000fe40000004100 */
[C---:B------:R-:W-:Y:S01]  /*8940*/  FMUL.FTZ R41, R37.reuse, R39 ;  /* 0x0000002725297220 */ /* 0x040fe20000410000 */
[----:B------:R-:W-:Y:S02]  /*8950*/  HADD2.F32 R36, -RZ, R36.H1_H1 ;  /* 0x30000024ff247230 */ /* 0x000fe40000004100 */
[-C--:B------:R-:W-:Y:S01]  /*8960*/  FFMA.FTZ R40, R37, R38.reuse, R40 ;  /* 0x0000002625287223 */ /* 0x080fe20000010028 */
[----:B------:R-:W-:Y:S02]  /*8970*/  HADD2.F32 R33, -RZ, R33.H1_H1 ;  /* 0x30000021ff217230 */ /* 0x000fe40000004100 */
[----:B------:R-:W-:Y:S01]  /*8980*/  FFMA.FTZ R10, R10, R38, -R41 ;  /* 0x000000260a0a7223 */ /* 0x000fe20000010829 */
[----:B------:R-:W-:-:S02]  /*8990*/  HADD2.F32 R106, -RZ, R106.H1_H1 ;  /* 0x3000006aff6a7230 */ /* 0x000fc40000004100 */
[C---:B------:R-:W-:Y:S01]  /*89a0*/  FMUL.FTZ R42, R36.reuse, R109 ;  /* 0x0000006d242a7220 */ /* 0x040fe20000410000 */
[----:B------:R-:W-:Y:S01]  /*89b0*/  F2FP.F16.E4M3.UNPACK_B R38, R9 ;  /* 0x00000009ff26723e */ /* 0x000fe200020006ff */
[C---:B------:R-:W-:Y:S01]  /*89c0*/  FMUL.FTZ R109, R33.reuse, R109 ;  /* 0x0000006d216d7220 */ /* 0x040fe20000410000 */
[----:B------:R-:W-:Y:S01]  /*89d0*/  F2FP.F16.E4M3.UNPACK_B R43, R8 ;  /* 0x00000008ff2b723e */ /* 0x000fe200020006ff */
[----:B------:R-:W-:Y:S01]  /*89e0*/  FFMA.FTZ R33, R33, R106, -R42 ;  /* 0x0000006a21217223 */ /* 0x000fe2000001082a */
[----:B------:R-:W-:Y:S01]  /*89f0*/  F2FP.F16.E4M3.UNPACK_B R37, R32 ;  /* 0x00000020ff25723e */ /* 0x000fe200020006ff */
[----:B------:R-:W-:Y:S01]  /*8a00*/  FFMA.FTZ R109, R36, R106, R109 ;  /* 0x0000006a246d7223 */ /* 0x000fe2000001006d */
[----:B------:R-:W-:Y:S01]  /*8a10*/  F2FP.SATFINITE.E4M3.F32.PACK_AB_MERGE_C R46, R46, R35, RZ ;  /* 0x000000232e2e723e */ /* 0x000fe200048070ff */
[--C-:B------:R-:W-:Y:S01]  /*8a20*/  HADD2.F32 R39, -RZ, R38.reuse.H0_H0 ;  /* 0x20000026ff277230 */ /* 0x100fe20000004100 */
[----:B------:R-:W-:Y:S01]  /*8a30*/  F2FP.SATFINITE.E4M3.F32.PACK_AB_MERGE_C R35, R47, R44, R34 ;  /* 0x0000002c2f23723e */ /* 0x000fe20004807022 */
[----:B------:R-:W-:Y:S01]  /*8a40*/  HADD2.F32 R44, -RZ, R43.H0_H0 ;  /* 0x2000002bff2c7230 */ /* 0x000fe20000004100 */
[----:B------:R-:W-:Y:S01]  /*8a50*/  F2FP.F16.E4M3.UNPACK_B R41, R6 ;  /* 0x00000006ff29723e */ /* 0x000fe200020006ff */
[----:B------:R-:W-:Y:S01]  /*8a60*/  HADD2.F32 R36, -RZ, R37.H0_H0 ;  /* 0x20000025ff247230 */ /* 0x000fe20000004100 */
[----:B------:R-:W-:Y:S01]  /*8a70*/  F2FP.SATFINITE.E4M3.F32.PACK_AB_MERGE_C R50, R50, R51, RZ ;  /* 0x000000333232723e */ /* 0x000fe200048070ff */
[----:B------:R-:W-:Y:S01]  /*8a80*/  HADD2.F32 R43, -RZ, R43.H1_H1 ;  /* 0x3000002bff2b7230 */ /* 0x000fe20000004100 */
[----:B------:R-:W-:Y:S01]  /*8a90*/  F2FP.SATFINITE.E4M3.F32.PACK_AB_MERGE_C R34, R110, R45, R46 ;  /* 0x0000002d6e22723e */ /* 0x000fe2000480702e */
[----:B------:R-:W-:Y:S01]  /*8aa0*/  HADD2.F32 R42, -RZ, R41.H0_H0 ;  /* 0x20000029ff2a7230 */ /* 0x000fe20000004100 */
[----:B------:R-:W-:Y:S01]  /*8ab0*/  F2FP.SATFINITE.E4M3.F32.PACK_AB_MERGE_C R33, R33, R10, R48 ;  /* 0x0000000a2121723e */ /* 0x000fe20004807030 */
[----:B------:R-:W-:Y:S01]  /*8ac0*/  FMUL.FTZ R45, R39, R44 ;  /* 0x0000002c272d7220 */ /* 0x000fe20000410000 */
[----:B------:R-:W-:Y:S01]  /*8ad0*/  F2FP.SATFINITE.E4M3.F32.PACK_AB_MERGE_C R10, R109, R40, R50 ;  /* 0x000000286d0a723e */ /* 0x000fe20004807032 */
[----:B------:R-:W-:-:S02]  /*8ae0*/  HADD2.F32 R40, -RZ, R38.H1_H1 ;  /* 0x30000026ff287230 */ /* 0x000fc40000004100 */
[----:B------:R-:W-:Y:S01]  /*8af0*/  FMUL.FTZ R44, R36, R44 ;  /* 0x0000002c242c7220 */ /* 0x000fe20000410000 */
[----:B------:R-:W-:Y:S01]  /*8b00*/  HADD2.F32 R38, -RZ, R37.H1_H1 ;  /* 0x30000025ff267230 */ /* 0x000fe20000004100 */
[----:B------:R-:W-:Y:S01]  /*8b10*/  F2FP.F16.E4M3.UNPACK_B R9, R9.H1 ;  /* 0x00000009ff09723e */ /* 0x000fe200030006ff */
[----:B------:R-:W-:Y:S02]  /*8b20*/  HADD2.F32 R41, -RZ, R41.H1_H1 ;  /* 0x30000029ff297230 */ /* 0x000fe40000004100 */
[----:B------:R-:W-:Y:S01]  /*8b30*/  FFMA.FTZ R37, R39, R42, R44 ;  /* 0x0000002a27257223 */ /* 0x000fe2000001002c */
[-C--:B------:R-:W-:Y:S01]  /*8b40*/  FMUL.FTZ R39, R40, R43.reuse ;  /* 0x0000002b28277220 */ /* 0x080fe20000410000 */
        /* <DEDUP_REMOVED lines=9> */
[----:B------:R-:W-:Y:S02]  /*8be0*/  HADD2.F32 R9, -RZ, R9.H1_H1 ;  /* 0x30000009ff097230 */ /* 0x000fe40000004100 */
[--C-:B------:R-:W-:Y:S02]  /*8bf0*/  HADD2.F32 R42, -RZ, R39.reuse.H1_H1 ;  /* 0x30000027ff2a7230 */ /* 0x100fe40000004100 */
[----:B------:R-:W-:Y:S02]  /*8c00*/  HADD2.F32 R32, -RZ, R32.H1_H1 ;  /* 0x30000020ff207230 */ /* 0x000fe40000004100 */
[----:B------:R-:W-:Y:S02]  /*8c10*/  HADD2.F32 R41, -RZ, R39.H0_H0 ;  /* 0x20000027ff297230 */ /* 0x000fe40000004100 */
[----:B------:R-:W-:Y:S01]  /*8c20*/  FMUL.FTZ R45, R9, R42 ;  /* 0x0000002a092d7220 */ /* 0x000fe20000410000 */
[----:B------:R-:W-:-:S02]  /*8c30*/  HADD2.F32 R40, -RZ, R6.H1_H1 ;  /* 0x30000006ff287230 */ /* 0x000fc40000004100 */
[----:B------:R-:W-:Y:S01]  /*8c40*/  FMUL.FTZ R42, R32, R42 ;  /* 0x0000002a202a7220 */ /* 0x000fe20000410000 */
[----:B------:R-:W-:Y:S02]  /*8c50*/  HADD2.F32 R39, -RZ, R6.H0_H0 ;  /* 0x20000006ff277230 */ /* 0x000fe40000004100 */
[-C--:B------:R-:W-:Y:S01]  /*8c60*/  FMUL.FTZ R43, R38, R41.reuse ;  /* 0x00000029262b7220 */ /* 0x080fe20000410000 */
[----:B------:R-:W-:Y:S01]  /*8c70*/  FMUL.FTZ R41, R8, R41 ;  /* 0x0000002908297220 */ /* 0x000fe20000410000 */
[-C--:B------:R-:W-:Y:S01]  /*8c80*/  FFMA.FTZ R51, R32, R40.reuse, -R45 ;  /* 0x0000002820337223 */ /* 0x080fe2000001082d */
[----:B------:R-:W-:Y:S01]  /*8c90*/  FFMA.FTZ R50, R9, R40, R42 ;  /* 0x0000002809327223 */ /* 0x000fe2000001002a */
[----:B------:R-:W-:Y:S01]  /*8ca0*/  F2FP.F16.E4M3.UNPACK_B R32, R11 ;  /* 0x0000000bff20723e */ /* 0x000fe200020006ff */
[----:B------:R-:W-:Y:S01]  /*8cb0*/  FFMA.FTZ R48, R8, R39, -R43 ;  /* 0x0000002708307223 */ /* 0x000fe2000001082b */
[----:B------:R-:W-:Y:S01]  /*8cc0*/  F2FP.F16.E4M3.UNPACK_B R42, R5 ;  /* 0x00000005ff2a723e */ /* 0x000fe200020006ff */
[----:B------:R-:W-:Y:S01]  /*8cd0*/  FFMA.FTZ R49, R38, R39, R41 ;  /* 0x0000002726317223 */ /* 0x000fe20000010029 */
[----:B------:R-:W-:Y:S01]  /*8ce0*/  F2FP.F16.E4M3.UNPACK_B R43, R5.H1 ;  /* 0x00000005ff2b723e */ /* 0x000fe200030006ff */
[----:B------:R-:W-:Y:S01]  /*8cf0*/  HADD2.F32 R38, -RZ, R32.H0_H0 ;  /* 0x20000020ff267230 */ /* 0x000fe20000004100 */
[----:B------:R-:W-:Y:S01]  /*8d00*/  F2FP.F16.E4M3.UNPACK_B R6, R7 ;  /* 0x00000007ff06723e */ /* 0x000fe200020006ff */
[----:B------:R-:W-:Y:S01]  /*8d10*/  HADD2.F32 R45, -RZ, R42.H0_H0 ;  /* 0x2000002aff2d7230 */ /* 0x000fe20000004100 */
[----:B------:R-:W-:Y:S01]  /*8d20*/  F2FP.F16.E4M3.UNPACK_B R11, R11.H1 ;  /* 0x0000000bff0b723e */ /* 0x000fe200030006ff */
[----:B------:R-:W-:Y:S01]  /*8d30*/  HADD2.F32 R44, -RZ, R43.H0_H0 ;  /* 0x2000002bff2c7230 */ /* 0x000fe20000004100 */
[-C--:B------:R-:W-:Y:S01]  /*8d40*/  F2FP.F16.E4M3.UNPACK_B R5, R4.reuse ;  /* 0x00000004ff05723e */ /* 0x080fe200020006ff */
[----:B------:R-:W-:Y:S01]  /*8d50*/  HADD2.F32 R8, -RZ, R6.H0_H0 ;  /* 0x20000006ff087230 */ /* 0x000fe20000004100 */
[----:B------:R-:W-:Y:S01]  /*8d60*/  F2FP.F16.E4M3.UNPACK_B R7, R7.H1 ;  /* 0x00000007ff07723e */ /* 0x000fe200030006ff */
[----:B------:R-:W-:Y:S01]  /*8d70*/  FMUL.FTZ R99, R38, R45 ;  /* 0x0000002d26637220 */ /* 0x000fe20000410000 */
[----:B------:R-:W-:Y:S01]  /*8d80*/  F2FP.F16.E4M3.UNPACK_B R39, R4.H1 ;  /* 0x00000004ff27723e */ /* 0x000fe200030006ff */
[----:B------:R-:W-:-:S02]  /*8d90*/  HADD2.F32 R4, -RZ, R11.H0_H0 ;  /* 0x2000000bff047230 */ /* 0x000fc40000004100 */
[----:B------:R-:W-:Y:S01]  /*8da0*/  FMUL.FTZ R45, R8, R45 ;  /* 0x0000002d082d7220 */ /* 0x000fe20000410000 */
[----:B------:R-:W-:Y:S01]  /*8db0*/  HADD2.F32 R41, -RZ, R5.H0_H0 ;  /* 0x20000005ff297230 */ /* 0x000fe20000004100 */
[----:B------:R-:W-:Y:S01]  /*8dc0*/  F2FP.SATFINITE.E4M3.F32.PACK_AB_MERGE_C R48, R51, R48, RZ ;  /* 0x000000303330723e */ /* 0x000fe200048070ff */
[----:B------:R-:W-:Y:S02]  /*8dd0*/  HADD2.F32 R9, -RZ, R7.H0_H0 ;  /* 0x20000007ff097230 */ /* 0x000fe40000004100 */
[-C--:B------:R-:W-:Y:S01]  /*8de0*/  FMUL.FTZ R98, R4, R44.reuse ;  /* 0x0000002c04627220 */ /* 0x080fe20000410000 */
[----:B------:R-:W-:Y:S02]  /*8df0*/  HADD2.F32 R40, -RZ, R39.H0_H0 ;  /* 0x20000027ff287230 */ /* 0x000fe40000004100 */
[----:B------:R-:W-:Y:S01]  /*8e00*/  FFMA.FTZ R99, R8, R41, -R99 ;  /* 0x0000002908637223 */ /* 0x000fe20000010863 */
[----:B------:R-:W-:Y:S02]  /*8e10*/  HADD2.F32 R11, -RZ, R11.H1_H1 ;  /* 0x3000000bff0b7230 */ /* 0x000fe40000004100 */
[----:B--2---:R-:W-:Y:S01]  /*8e20*/  FMUL.FTZ R105, R9, R44 ;  /* 0x0000002c09697220 */ /* 0x004fe20000410000 */
[----:B------:R-:W-:-:S02]  /*8e30*/  HADD2.F32 R8, -RZ, R43.H1_H1 ;  /* 0x3000002bff087230 */ /* 0x000fc40000004100 */
[-C--:B------:R-:W-:Y:S01]  /*8e40*/  FFMA.FTZ R98, R9, R40.reuse, -R98 ;  /* 0x0000002809627223 */ /* 0x080fe20000010862 */
[----:B------:R-:W-:Y:S02]  /*8e50*/  HADD2.F32 R7, -RZ, R7.H1_H1 ;  /* 0x30000007ff077230 */ /* 0x000fe40000004100 */
[----:B------:R-:W-:Y:S01]  /*8e60*/  FFMA.FTZ R45, R38, R41, R45 ;  /* 0x00000029262d7223 */ /* 0x000fe2000001002d */
[----:B------:R-:W-:Y:S01]  /*8e70*/  FFMA.FTZ R105, R4, R40, R105 ;  /* 0x0000002804697223 */ /* 0x000fe20000010069 */
[----:B------:R-:W-:Y:S02]  /*8e80*/  HADD2.F32 R32, -RZ, R32.H1_H1 ;  /* 0x30000020ff207230 */ /* 0x000fe40000004100 */
[-C--:B------:R-:W-:Y:S01]  /*8e90*/  FMUL.FTZ R38, R11, R8.reuse ;  /* 0x000000080b267220 */ /* 0x080fe20000410000 */
[----:B------:R-:W-:Y:S02]  /*8ea0*/  HADD2.F32 R9, -RZ, R42.H1_H1 ;  /* 0x3000002aff097230 */ /* 0x000fe40000004100 */
[----:B------:R-:W-:Y:S01]  /*8eb0*/  FMUL.FTZ R8, R7, R8 ;  /* 0x0000000807087220 */ /* 0x000fe20000410000 */
[----:B------:R-:W-:Y:S01]  /*8ec0*/  HADD2.F32 R6, -RZ, R6.H1_H1 ;  /* 0x30000006ff067230 */ /* 0x000fe20000004100 */
[----:B------:R-:W-:Y:S01]  /*8ed0*/  F2FP.SATFINITE.E4M3.F32.PACK_AB_MERGE_C R49, R50, R49, RZ ;  /* 0x000000313231723e */ /* 0x000fe200048070ff */
[----:B------:R-:W-:-:S02]  /*8ee0*/  HADD2.F32 R4, -RZ, R39.H1_H1 ;  /* 0x30000027ff047230 */ /* 0x000fc40000004100 */
[-C--:B------:R-:W-:Y:S01]  /*8ef0*/  FMUL.FTZ R39, R32, R9.reuse ;  /* 0x0000000920277220 */ /* 0x080fe20000410000 */
[----:B------:R-:W-:Y:S02]  /*8f00*/  HADD2.F32 R5, -RZ, R5.H1_H1 ;  /* 0x30000005ff057230 */ /* 0x000fe40000004100 */
[C---:B------:R-:W-:Y:S01]  /*8f10*/  FMUL.FTZ R9, R6.reuse, R9 ;  /* 0x0000000906097220 */ /* 0x040fe20000410000 */
[-C--:B------:R-:W-:Y:S01]  /*8f20*/  FFMA.FTZ R7, R7, R4.reuse, -R38 ;  /* 0x0000000407077223 */ /* 0x080fe20000010826 */
[----:B------:R-:W-:Y:S01]  /*8f30*/  FFMA.FTZ R8, R11, R4, R8 ;  /* 0x000000040b087223 */ /* 0x000fe20000010008 */
[-C--:B------:R-:W-:Y:S01]  /*8f40*/  FFMA.FTZ R6, R6, R5.reuse, -R39 ;  /* 0x0000000506067223 */ /* 0x080fe20000010827 */
[----:B------:R-:W-:Y:S01]  /*8f50*/  FFMA.FTZ R32, R32, R5, R9 ;  /* 0x0000000520207223 */ /* 0x000fe20000010009 */
[----:B------:R-:W-:Y:S01]  /*8f60*/  F2FP.SATFINITE.E4M3.F32.PACK_AB_MERGE_C R5, R47, R36, R48 ;  /* 0x000000242f05723e */ /* 0x000fe20004807030 */
[----:B------:R-:W-:Y:S01]  /*8f70*/  IMAD.MOV.U32 R4, RZ, RZ, R35 ;  /* 0x000000ffff047224 */ /* 0x000fe200078e0023 */
[----:B------:R-:W-:-:S02]  /*8f80*/  F2FP.SATFINITE.E4M3.F32.PACK_AB_MERGE_C R7, R7, R98, RZ ;  /* 0x000000620707723e */ /* 0x000fc400048070ff */
[----:B------:R-:W-:Y:S02]  /*8f90*/  F2FP.SATFINITE.E4M3.F32.PACK_AB_MERGE_C R8, R8, R105, RZ ;  /* 0x000000690808723e */ /* 0x000fe400048070ff */
[----:B------:R-:W-:Y:S01]  /*8fa0*/  F2FP.SATFINITE.E4M3.F32.PACK_AB_MERGE_C R7, R6, R99, R7 ;  /* 0x000000630607723e */ /* 0x000fe20004807007 */
[----:B------:R-:W-:Y:S01]  /*8fb0*/  IMAD.MOV.U32 R6, RZ, RZ, R33 ;  /* 0x000000ffff067224 */ /* 0x000fe200078e0021 */
[----:B------:R-:W-:Y:S01]  /*8fc0*/  F2FP.SATFINITE.E4M3.F32.PACK_AB_MERGE_C R11, R32, R45, R8 ;  /* 0x0000002d200b723e */ /* 0x000fe20004807008 */
[----:B------:R-:W-:Y:S01]  /*8fd0*/  IMAD.MOV.U32 R8, RZ, RZ, R34 ;  /* 0x000000ffff087224 */ /* 0x000fe200078e0022 */
[----:B------:R-:W-:-:S07]  /*8fe0*/  F2FP.SATFINITE.E4M3.F32.PACK_AB_MERGE_C R9, R46, R37, R49 ;  /* 0x000000252e09723e */ /* 0x000fce0004807031 */
.L_x_7845:
[----:B------:R-:W-:Y:S05]  /*8ff0*/  BSYNC B1 ;  /* 0x0000000000017941 */ /* 0x000fea0003800000 */
.L_x_7844:
[----:B0-----:R0:W-:Y:S01]  /*9000*/  ST.E.128 desc[UR36][R12.64], R4 ;  /* 0x000000040c007985 */ /* 0x0011e2000c101d24 */
[----:B------:R-:W-:-:S13]  /*9010*/  ISETP.GE.AND P2, PT, R15, R112, PT ;  /* 0x000000700f00720c */ /* 0x000fda0003f46270 */
[----:B------:R-:W-:Y:S05]  /*9020*/  @P2 BRA `(.L_x_7823) ;  /* 0x0000000400642947 */ /* 0x000fea0003800000 */
[----:B0-----:R-:W-:-:S04]  /*9030*/  IADD3 R4, P2, R15, R14, RZ ;  /* 0x0000000e0f047210 */ /* 0x001fc80007f5e0ff */
[----:B------:R-:W-:-:S05]  /*9040*/  LEA.HI.X.SX32 R5, R15, R103, 0x1, P2 ;  /* 0x000000670f057211 */ /* 0x000fca00010f0eff */
[----:B------:R0:W-:Y:S01]  /*9050*/  ST.E.128 desc[UR36][R4.64], R8 ;  /* 0x0000000804007985 */ /* 0x0001e2000c101d24 */
[----:B------:R-:W-:Y:S05]  /*9060*/  BRA `(.L_x_7823) ;  /* 0x0000000400547947 */ /* 0x000fea0003800000 */
.L_x_7793:
[----:B------:R-:W-:-:S13]  /*9070*/  ISETP.NE.AND P5, PT, R195, 0x3, PT ;  /* 0x00000003c300780c */ /* 0x000fda0003fa5270 */
[----:B------:R-:W-:Y:S05]  /*9080*/  @!P5 BRA `(.L_x_7846) ;  /* 0x000000000004d947 */ /* 0x000fea0003800000 */
[----:B------:R-:W-:Y:S01]  /*9090*/  BPT.TRAP 0x1 ;  /* 0x000000040000795c */ /* 0x000fe20000300000 */
.L_x_7846:
[----:B------:R-:W-:Y:S01]  /*90a0*/  LEA R88, R188, R18, 0x3 ;  /* 0x00000012bc587211 */ /* 0x000fe200078e18ff */
[----:B------:R-:W-:Y:S01]  /*90b0*/  BSSY B1, `(.L_x_7847) ;  /* 0x0000005000017945 */ /* 0x000fe20003800000 */
[----:B------:R-:W-:Y:S02]  /*90c0*/  SHF.L.U32 R100, R193, 0x1f, RZ ;  /* 0x0000001fc1647819 */ /* 0x000fe400000006ff */
[----:B------:R-:W-:Y:S02]  /*90d0*/  SHF.R.S32.HI R95, RZ, 0x1f, R94 ;  /* 0x0000001fff5f7819 */ /* 0x000fe4000001145e */
[----:B------:R-:W0:Y:S02]  /*90e0*/  SYNCS.PHASECHK.TRANS64.TRYWAIT P2, [R88+URZ+0x22890], R100 ;  /* 0x02289064580075a7 */ /* 0x000e24000804017f */
[----:B0-----:R-:W-:Y:S05]  /*90f0*/  @!P2 BRA `(.L_x_7848) ;  /* 0x0000019000dca947 */ /* 0x001fea0003800000 */
.L_x_8117:
[----:B------:R-:W-:Y:S05]  /*9100*/  BSYNC B1 ;  /* 0x0000000000017941 */ /* 0x000fea0003800000 */
.L_x_7847:
        /* <DEDUP_REMOVED lines=25> */
.L_x_8121:
        /* <DEDUP_REMOVED lines=13> */
.L_x_7851:
[----:B------:R-:W-:Y:S05]  /*9370*/  BSYNC B1 ;  /* 0x0000000000017941 */ /* 0x000fea0003800000 */
.L_x_7850:
[----:B------:R-:W-:-:S03]  /*9380*/  UMOV UR4, 0xffffffff ;  /* 0xffffffff00047882 */ /* 0x000fc60000000000 */
[----:B------:R-:W-:Y:S05]  /*9390*/  BRA.DIV UR4, `(.L_x_7852) ;  /* 0x0000019204907947 */ /* 0x000fea000b800000 */
[----:B--2-4-:R2:W4:Y:S04]  /*93a0*/  SHFL.IDX PT, R4, R33, 0x1, 0x1c1f ;  /* 0x003c1f0021047f89 */ /* 0x01452800000e0000 */
[----:B---3--:R2:W3:Y:S02]  /*93b0*/  SHFL.IDX PT, R14, R32, 0x1, 0x1c1f ;  /* 0x003c1f00200e7f89 */ /* 0x0084e400000e0000 */
.L_x_8125:
        /* <DEDUP_REMOVED lines=8> */
[----:B------:R-:W-:-:S05]  /*9440*/  @!P3 IADD3 R8, P4, R19, R14, RZ ;  /* 0x0000000e1308b210 */ /* 0x000fca0007f9e0ff */
[----:B------:R-:W-:Y:S02]  /*9450*/  @!P3 IMAD.X R9, R4, 0x1, R189, P4 ;  /* 0x000000010409b824 */ /* 0x000fe400020e06bd */
[----:B------:R-:W3:Y:S04]  /*9460*/  @!P2 LDS.128 R4, [R92+0x1a400] ;  /* 0x01a400005c04a984 */ /* 0x000ee80000000c00 */
[----:B---3--:R-:W-:Y:S04]  /*9470*/  @!P2 ST.E.128 desc[UR36][R10.64], R4 ;  /* 0x000000040a00a985 */ /* 0x008fe8000c101d24 */
[----:B------:R-:W3:Y:S04]  /*9480*/  @!P3 LDS.128 R4, [R91+0x1a400] ;  /* 0x01a400005b04b984 */ /* 0x000ee80000000c00 */
[----:B---3--:R3:W-:Y:S02]  /*9490*/  @!P3 ST.E.128 desc[UR36][R8.64], R4 ;  /* 0x000000040800b985 */ /* 0x0087e4000c101d24 */
.L_x_7854:
[----:B------:R-:W-:Y:S05]  /*94a0*/  BSYNC B1 ;  /* 0x0000000000017941 */ /* 0x000fea0003800000 */
.L_x_7853:
[----:B------:R-:W-:-:S03]  /*94b0*/  UMOV UR4, 0xffffffff ;  /* 0xffffffff00047882 */ /* 0x000fc60000000000 */
[----:B------:R-:W-:Y:S05]  /*94c0*/  BRA.DIV UR4, `(.L_x_7855) ;  /* 0x00000192048c7947 */ /* 0x000fea000b800000 */
[----:B---34-:R3:W4:Y:S04]  /*94d0*/  SHFL.IDX PT, R4, R33, 0x2, 0x1c1f ;  /* 0x005c1f0021047f89 */ /* 0x01872800000e0000 */
[----:B------:R3:W0:Y:S02]  /*94e0*/  SHFL.IDX PT, R14, R32, 0x2, 0x1c1f ;  /* 0x005c1f00200e7f89 */ /* 0x00062400000e0000 */
.L_x_8129:
[----:B------:R-:W-:-:S13]  /*94f0*/  ISETP.GE.AND P2, PT, R34, 0x81, PT ;  /* 0x000000812200780c */ /* 0x000fda0003f46270 */
[----:B------:R-:W-:Y:S05]  /*9500*/  @!P2 BRA `(.L_x_7823) ;  /* 0x00000000002ca947 */ /* 0x000fea0003800000 */
[----:B------:R-:W-:Y:S02]  /*9510*/  ULDC UR4, c[0x0][0x2f4] ;  /* 0x0000bd0000047ab9 */ /* 0x000fe40000000800 */
[----:B------:R-:W-:-:S13]  /*9520*/  ISETP.GE.AND P2, PT, R16, UR4, PT ;  /* 0x0000000410007c0c */ /* 0x000fda000bf46270 */
[----:B0-----:R-:W-:-:S05]  /*9530*/  @!P2 IADD3 R10, P3, R16, R14, RZ ;  /* 0x0000000e100aa210 */ /* 0x001fca0007f7e0ff */
[----:B----4-:R-:W-:Y:S01]  /*9540*/  @!P2 IMAD.X R11, R4, 0x1, R17, P3 ;  /* 0x00000001040ba824 */ /* 0x010fe200018e0611 */
[----:B------:R-:W-:-:S13]  /*9550*/  ISETP.GE.AND P3, PT, R19, UR4, PT ;  /* 0x0000000413007c0c */ /* 0x000fda000bf66270 */
[----:B------:R-:W-:-:S05]  /*9560*/  @!P3 IADD3 R8, P4, R19, R14, RZ ;  /* 0x0000000e1308b210 */ /* 0x000fca0007f9e0ff */
[----:B------:R-:W-:Y:S02]  /*9570*/  @!P3 IMAD.X R9, R4, 0x1, R189, P4 ;  /* 0x000000010409b824 */ /* 0x000fe400020e06bd */
[----:B------:R-:W0:Y:S04]  /*9580*/  @!P2 LDS.128 R4, [R92+0x1c400] ;  /* 0x01c400005c04a984 */ /* 0x000e280000000c00 */
[----:B0-----:R-:W-:Y:S04]  /*9590*/  @!P2 ST.E.128 desc[UR36][R10.64], R4 ;  /* 0x000000040a00a985 */ /* 0x001fe8000c101d24 */
[----:B------:R-:W0:Y:S04]  /*95a0*/  @!P3 LDS.128 R4, [R91+0x1c400] ;  /* 0x01c400005b04b984 */ /* 0x000e280000000c00 */
[----:B0-----:R0:W-:Y:S02]  /*95b0*/  @!P3 ST.E.128 desc[UR36][R8.64], R4 ;  /* 0x000000040800b985 */ /* 0x0011e4000c101d24 */
.L_x_7823:
[----:B------:R-:W-:Y:S05]  /*95c0*/  BSYNC B0 ;  /* 0x0000000000007941 */ /* 0x000fea0003800000 */
.L_x_7792:
        /* <DEDUP_REMOVED lines=16> */
.L_x_7857:
[----:B------:R-:W-:Y:S05]  /*96d0*/  BSYNC B0 ;  /* 0x0000000000007941 */ /* 0x000fea0003800000 */
.L_x_7856:
[----:B------:R-:W0:Y:S01]  /*96e0*/  SYNCS.PHASECHK.TRANS64.TRYWAIT P3, [R88+URZ+0x228b0], R100 ;  /* 0x0228b064580075a7 */ /* 0x000e22000806017f */
[----:B------:R-:W-:Y:S01]  /*96f0*/  ULDC UR38, c[0x0][0x2f4] ;  /* 0x0000bd0000267ab9 */ /* 0x000fe20000000800 */
[----:B------:R-:W-:Y:S04]  /*9700*/  BSSY B0, `(.L_x_7858) ;  /* 0x0000002000007945 */ /* 0x000fe80003800000 */
[----:B0-----:R-:W-:Y:S05]  /*9710*/  @!P3 BRA `(.L_x_7859) ;  /* 0x000001900040b947 */ /* 0x001fea0003800000 */
.L_x_8130:
[----:B------:R-:W-:Y:S05]  /*9720*/  BSYNC B0 ;  /* 0x0000000000007941 */ /* 0x000fea0003800000 */
.L_x_7858:
[----:B------:R-:W-:Y:S01]  /*9730*/  ULDC.64 UR4, c[0x0][0x328] ;  /* 0x0000ca0000047ab9 */ /* 0x000fe20000000a00 */
[----:B------:R-:W-:Y:S01]  /*9740*/  ULDC.64 UR6, c[0x0][0x318] ;  /* 0x0000c60000067ab9 */ /* 0x000fe20000000a00 */
[----:B------:R-:W-:Y:S01]  /*9750*/  IMAD R95, R95, UR4, RZ ;  /* 0x000000045f5f7c24 */ /* 0x000fe2000f8e02ff */
[----:B------:R-:W-:Y:S01]  /*9760*/  BSSY B0, `(.L_x_7860) ;  /* 0x000001d000007945 */ /* 0x000fe20003800000 */
[----:B----4-:R-:W-:-:S04]  /*9770*/  IMAD.WIDE.U32 R4, R94, UR4, RZ ;  /* 0x000000045e047c25 */ /* 0x010fc8000f8e00ff */
[----:B------:R-:W-:Y:S01]  /*9780*/  IMAD R95, R94, UR5, R95 ;  /* 0x000000055e5f7c24 */ /* 0x000fe2000f8e025f */
[----:B------:R-:W-:Y:S01]  /*9790*/  ULDC.64 UR4, c[0x0][0x338] ;  /* 0x0000ce0000047ab9 */ /* 0x000fe20000000a00 */
[----:B------:R-:W-:Y:S02]  /*97a0*/  IMAD.IADD R97, R97, 0x1, -R190 ;  /* 0x0000000161617824 */ /* 0x000fe400078e0abe */
[----:B------:R-:W-:Y:S02]  /*97b0*/  IMAD R96, R96, UR4, RZ ;  /* 0x0000000460607c24 */ /* 0x000fe4000f8e02ff */
[----:B------:R-:W-:Y:S02]  /*97c0*/  IMAD.IADD R5, R5, 0x1, R95 ;  /* 0x0000000105057824 */ /* 0x000fe400078e025f */
[C---:B------:R-:W-:Y:S02]  /*97d0*/  IMAD R7, R93.reuse, UR5, R96 ;  /* 0x000000055d077c24 */ /* 0x040fe4000f8e0260 */
[----:B------:R-:W-:Y:S01]  /*97e0*/  IMAD.WIDE.U32 R4, R93, UR4, R4 ;  /* 0x000000045d047c25 */ /* 0x000fe2000f8e0004 */
[----:B------:R-:W-:-:S04]  /*97f0*/  ULDC.64 UR4, c[0x0][0x330] ;  /* 0x0000cc0000047ab9 */ /* 0x000fc80000000a00 */
[----:B------:R-:W-:-:S03]  /*9800*/  IADD3 R5, R5, R7, RZ ;  /* 0x0000000705057210 */ /* 0x000fc60007ffe0ff */
[----:B------:R-:W-:-:S04]  /*9810*/  IMAD.WIDE.U32 R4, R191, UR4, R4 ;  /* 0x00000004bf047c25 */ /* 0x000fc8000f8e0004 */
[----:B------:R-:W-:Y:S01]  /*9820*/  IMAD R5, R191, UR5, R5 ;  /* 0x00000005bf057c24 */ /* 0x000fe2000f8e0205 */
[----:B------:R-:W-:-:S04]  /*9830*/  IADD3 R12, P3, R4, UR6, RZ ;  /* 0x00000006040c7c10 */ /* 0x000fc8000ff7e0ff */
[----:B------:R-:W-:Y:S01]  /*9840*/  IADD3.X R13, R5, UR7, RZ, P3, !PT ;  /* 0x00000007050d7c10 */ /* 0x000fe20009ffe4ff */
[----:B------:R0:W4:Y:S01]  /*9850*/  SHFL.IDX PT, R8, R12, RZ, 0x1c1f ;  /* 0x001c1fff0c087589 */ /* 0x00012200000e0000 */
[----:B------:R-:W-:-:S03]  /*9860*/  ISETP.GE.AND P3, PT, R97, 0x1, PT ;  /* 0x000000016100780c */ /* 0x000fc60003f66270 */
[----:B------:R0:W0:Y:S10]  /*9870*/  SHFL.IDX PT, R4, R13, RZ, 0x1c1f ;  /* 0x001c1fff0d047589 */ /* 0x00003400000e0000 */
[----:B------:R-:W-:Y:S05]  /*9880*/  @!P3 BRA `(.L_x_7861) ;  /* 0x000000000028b947 */ /* 0x000fea0003800000 */
        /* <DEDUP_REMOVED lines=10> */
.L_x_7861:
[----:B------:R-:W-:Y:S05]  /*9930*/  BSYNC B0 ;  /* 0x0000000000007941 */ /* 0x000fea0003800000 */
.L_x_7860:
[----:B------:R-:W-:Y:S01]  /*9940*/  ISETP.GE.AND P3, PT, R97, 0x41, PT ;  /* 0x000000416100780c */ /* 0x000fe20003f66270 */
[----:B0-----:R0:W0:Y:S01]  /*9950*/  SHFL.IDX PT, R4, R13, 0x1, 0x1c1f ;  /* 0x003c1f000d047f89 */ /* 0x00102200000e0000 */
[----:B------:R-:W-:Y:S03]  /*9960*/  BSSY B0, `(.L_x_7862) ;  /* 0x000000d000007945 */ /* 0x000fe60003800000 */
[----:B----4-:R4:W0:Y:S08]  /*9970*/  SHFL.IDX PT, R8, R12, 0x1, 0x1c1f ;  /* 0x003c1f000c087f89 */ /* 0x01083000000e0000 */
[----:B----4-:R-:W-:Y:S05]  /*9980*/  @!P3 BRA `(.L_x_7863) ;  /* 0x000000000028b947 */ /* 0x010fea0003800000 */
[----:B------:R-:W-:-:S13]  /*9990*/  ISETP.GE.AND P3, PT, R16, UR38, PT ;  /* 0x0000002610007c0c */ /* 0x000fda000bf66270 */
[----:B0-----:R-:W-:-:S05]  /*99a0*/  @!P3 IADD3 R10, P4, R16, R8, RZ ;  /* 0x00000008100ab210 */ /* 0x001fca0007f9e0ff */
[----:B------:R-:W-:Y:S01]  /*99b0*/  @!P3 IMAD.X R11, R4, 0x1, R17, P4 ;  /* 0x00000001040bb824 */ /* 0x000fe200020e0611 */
[----:B------:R-:W-:-:S13]  /*99c0*/  ISETP.GE.AND P4, PT, R19, UR38, PT ;  /* 0x0000002613007c0c */ /* 0x000fda000bf86270 */
[----:B------:R-:W-:-:S05]  /*99d0*/  @!P4 IADD3 R8, P5, R19, R8, RZ ;  /* 0x000000081308c210 */ /* 0x000fca0007fbe0ff */
[----:B------:R-:W-:Y:S02]  /*99e0*/  @!P4 IMAD.X R9, R4, 0x1, R189, P5 ;  /* 0x000000010409c824 */ /* 0x000fe400028e06bd */
[----:B------:R-:W0:Y:S04]  /*99f0*/  @!P3 LDS.128 R4, [R92+0xc400] ;  /* 0x00c400005c04b984 */ /* 0x000e280000000c00 */
[----:B0-----:R-:W-:Y:S04]  /*9a00*/  @!P3 ST.E.128 desc[UR36][R10.64], R4 ;  /* 0x000000040a00b985 */ /* 0x001fe8000c101d24 */
[----:B------:R-:W0:Y:S04]  /*9a10*/  @!P4 LDS.128 R4, [R91+0xc400] ;  /* 0x00c400005b04c984 */ /* 0x000e280000000c00 */
[----:B0-----:R4:W-:Y:S02]  /*9a20*/  @!P4 ST.E.128 desc[UR36][R8.64], R4 ;  /* 0x000000040800c985 */ /* 0x0019e4000c101d24 */
.L_x_7863:
[----:B------:R-:W-:Y:S05]  /*9a30*/  BSYNC B0 ;  /* 0x0000000000007941 */ /* 0x000fea0003800000 */
.L_x_7862:
[----:B------:R-:W-:Y:S01]  /*9a40*/  ISETP.GE.AND P3, PT, R97, 0x81, PT ;  /* 0x000000816100780c */ /* 0x000fe20003f66270 */
[----:B0-----:R-:W0:Y:S01]  /*9a50*/  SHFL.IDX PT, R13, R13, 0x2, 0x1c1f ;  /* 0x005c1f000d0d7f89 */ /* 0x001e2200000e0000 */
[----:B------:R-:W-:Y:S03]  /*9a60*/  BSSY B0, `(.L_x_7864) ;  /* 0x000000d000007945 */ /* 0x000fe60003800000 */
[----:B----4-:R4:W0:Y:S08]  /*9a70*/  SHFL.IDX PT, R8, R12, 0x2, 0x1c1f ;  /* 0x005c1f000c087f89 */ /* 0x01083000000e0000 */
[----:B----4-:R-:W-:Y:S05]  /*9a80*/  @!P3 BRA `(.L_x_7865) ;  /* 0x000000000028b947 */ /* 0x010fea0003800000 */
[----:B------:R-:W-:-:S13]  /*9a90*/  ISETP.GE.AND P3, PT, R16, UR38, PT ;  /* 0x0000002610007c0c */ /* 0x000fda000bf66270 */
[----:B------:R-:W4:Y:S01]  /*9aa0*/  @!P3 LDS.128 R4, [R92+0xe400] ;  /* 0x00e400005c04b984 */ /* 0x000f220000000c00 */
[----:B0-----:R-:W-:-:S04]  /*9ab0*/  @!P3 IADD3 R10, P4, R16, R8, RZ ;  /* 0x00000008100ab210 */ /* 0x001fc80007f9e0ff */
[----:B------:R-:W-:Y:S02]  /*9ac0*/  @!P3 IADD3.X R11, R13, R17, RZ, P4, !PT ;  /* 0x000000110d0bb210 */ /* 0x000fe400027fe4ff */
[----:B------:R-:W-:-:S13]  /*9ad0*/  ISETP.GE.AND P4, PT, R19, UR38, PT ;  /* 0x0000002613007c0c */ /* 0x000fda000bf86270 */
[----:B------:R-:W-:-:S05]  /*9ae0*/  @!P4 IADD3 R8, P5, R19, R8, RZ ;  /* 0x000000081308c210 */ /* 0x000fca0007fbe0ff */
[----:B------:R-:W-:Y:S01]  /*9af0*/  @!P4 IMAD.X R9, R13, 0x1, R189, P5 ;  /* 0x000000010d09c824 */ /* 0x000fe200028e06bd */
[----:B----4-:R-:W-:Y:S04]  /*9b00*/  @!P3 ST.E.128 desc[UR36][R10.64], R4 ;  /* 0x000000040a00b985 */ /* 0x010fe8000c101d24 */
[----:B------:R-:W0:Y:S04]  /*9b10*/  @!P4 LDS.128 R4, [R91+0xe400] ;  /* 0x00e400005b04c984 */ /* 0x000e280000000c00 */
[----:B0-----:R4:W-:Y:S02]  /*9b20*/  @!P4 ST.E.128 desc[UR36][R8.64], R4 ;  /* 0x000000040800c985 */ /* 0x0019e4000c101d24 */
.L_x_7865:
[----:B------:R-:W-:Y:S05]  /*9b30*/  BSYNC B0 ;  /* 0x0000000000007941 */ /* 0x000fea0003800000 */
.L_x_7864:
[----:B------:R-:W-:Y:S01]  /*9b40*/  @!PT LDS RZ, [RZ] ;  /* 0x00000000fffff984 */ /* 0x000fe20000000800 */
[----:B------:R-:W-:Y:S01]  /*9b50*/  @!PT LDS RZ, [RZ] ;  /* 0x00000000fffff984 */ /* 0x000fe20000000800 */
[----:B------:R-:W-:Y:S01]  /*9b60*/  @!PT LDS RZ, [RZ] ;  /* 0x00000000fffff984 */ /* 0x000fe20000000800 */
[----:B------:R-:W-:Y:S01]  /*9b70*/  @!PT LDS RZ, [RZ] ;  /* 0x00000000fffff984 */ /* 0x000fe20000000800 */
[----:B------:R5:W-:Y:S06]  /*9b80*/  MEMBAR.ALL.CTA ;  /* 0x0000000000007992 */ /* 0x000bec0000008000 */
[----:B-----5:R-:W5:Y:S01]  /*9b90*/  FENCE.VIEW.ASYNC.S ;  /* 0x00000000000073c6 */ /* 0x020f620000000000 */
[----:B-1----:R-:W-:Y:S01]  /*9ba0*/  @!P2 VIADD R88, R88, 0x228c0 ;  /* 0x000228c05858a836 */ /* 0x002fe20000000000 */
[----:B-----5:R1:W-:Y:S01]  /*9bb0*/  BAR.SYNC.DEFER_BLOCKING R75, 0x80 ;  /* 0x0002004b0000751d */ /* 0x0203e20000010000 */
[----:B------:R-:W-:Y:S01]  /*9bc0*/  ISETP.NE.AND P3, PT, R90, RZ, PT ;  /* 0x000000ff5a00720c */ /* 0x000fe20003f65270 */
[----:B------:R-:W-:-:S02]  /*9bd0*/  VIADD R188, R188, 0x1 ;  /* 0x00000001bcbc7836 */ /* 0x000fc40000000000 */
[----:B------:R-:W-:-:S04]  /*9be0*/  @!P2 PRMT R88, RZ, 0x654, R88 ;  /* 0x00000654ff58a816 */ /* 0x000fc80000000058 */
[----:B------:R1:W-:Y:S01]  /*9bf0*/  @!P2 SYNCS.ARRIVE.TRANS64.RED.A1T0 RZ, [R88+URZ], RZ ;  /* 0x000000ff58ffa9a7 */ /* 0x0003e2000810043f */
[----:B------:R-:W-:-:S04]  /*9c00*/  ISETP.NE.AND P2, PT, R188, 0x2, PT ;  /* 0x00000002bc00780c */ /* 0x000fc80003f45270 */
[----:B----4-:R-:W-:Y:S02]  /*9c10*/  SEL R4, RZ, 0x1, P2 ;  /* 0x00000001ff047807 */ /* 0x010fe40001000000 */
[----:B------:R-:W-:Y:S02]  /*9c20*/  SEL R188, R188, RZ, P2 ;  /* 0x000000ffbcbc7207 */ /* 0x000fe40001000000 */
[----:B------:R-:W-:Y:S01]  /*9c30*/  LOP3.LUT R193, R193, R4, RZ, 0x3c, !PT ;  /* 0x00000004c1c17212 */ /* 0x000fe200078e3cff */
[----:B-1----:R-:W-:Y:S06]  /*9c40*/  @P3 BRA `(.L_x_7866) ;  /* 0xffffff8800283947 */ /* 0x002fec000383ffff */
[----:B------:R-:W1:Y:S01]  /*9c50*/  S2R R5, SR_TID.X ;  /* 0x0000000000057919 */ /* 0x000e620000002100 */
[----:B------:R-:W-:Y:S02]  /*9c60*/  PLOP3.LUT P0, PT, PT, PT, PT, 0x8, 0x0 ;  /* 0x000000000000781c */ /* 0x000fe40003f0e170 */
[----:B-1----:R-:W-:-:S04]  /*9c70*/  SHF.R.U32.HI R5, RZ, 0x7, R5 ;  /* 0x00000007ff057819 */ /* 0x002fc80000011605 */
[----:B------:R-:W-:-:S13]  /*9c80*/  ISETP.NE.AND P3, PT, R5, 0x1, PT ;  /* 0x000000010500780c */ /* 0x000fda0003f65270 */
[----:B------:R-:W-:Y:S06]  /*9c90*/  @!P3 BAR.ARV 0x9, 0x100 ;  /* 0x024400000000bb1d */ /* 0x000fec0000002000 */
.L_x_7787:
[----:B------:R-:W-:Y:S05]  /*9ca0*/  @P0 BRA `(.L_x_7867) ;  /* 0x00000000000c0947 */ /* 0x000fea0003800000 */
[----:B------:R-:W1:Y:S01]  /*9cb0*/  FENCE.VIEW.ASYNC.G ;  /* 0x00000000000073c6 */ /* 0x000e620000000100 */
[----:B------:R-:W-:Y:S05]  /*9cc0*/  WARPSYNC.ALL ;  /* 0x0000000000007948 */ /* 0x000fea0003800000 */
[----:B-1----:R-:W-:Y:S06]  /*9cd0*/  BAR.ARV 0xc, 0x180 ;  /* 0x0306000000007b1d */ /* 0x002fec0000002000 */
.L_x_7867:
[----:B------:R-:W-:Y:S01]  /*9ce0*/  ULDC.64 UR6, c[0x0][0x998] ;  /* 0x0002660000067ab9 */ /* 0x000fe20000000a00 */
[----:B------:R-:W-:Y:S01]  /*9cf0*/  ULDC.64 UR4, c[0x0][0x990] ;  /* 0x0002640000047ab9 */ /* 0x000fe20000000a00 */
[----:B------:R-:W-:Y:S02]  /*9d00*/  ISETP.NE.U32.AND P1, PT, RZ, UR6, PT ;  /* 0x00000006ff007c0c */ /* 0x000fe4000bf25070 */
[----:B------:R-:W-:Y:S02]  /*9d10*/  ISETP.NE.U32.AND P0, PT, RZ, UR4, PT ;  /* 0x00000004ff007c0c */ /* 0x000fe4000bf05070 */
[----:B------:R-:W-:Y:S02]  /*9d20*/  ISETP.NE.AND.EX P1, PT, RZ, UR7, PT, P1 ;  /* 0x00000007ff007c0c */ /* 0x000fe4000bf25310 */
[----:B------:R-:W-:Y:S02]  /*9d30*/  ISETP.NE.AND.EX P0, PT, RZ, UR5, PT, P0 ;  /* 0x00000005ff007c0c */ /* 0x000fe4000bf05300 */
[----:B------:R-:W-:-:S09]  /*9d40*/  ISETP.NE.AND P4, PT, R101, RZ, PT ;  /* 0x000000ff6500720c */ /* 0x000fd20003f85270 */
[----:B0-----:R-:W0:Y:S08]  /*9d50*/  @P1 LDC.64 R8, c[0x0][0x9b8] ;  /* 0x00026e00ff081b82 */ /* 0x001e300000000a00 */
[----:B------:R-:W1:Y:S08]  /*9d60*/  @P0 LDC.64 R6, c[0x0][0x9a8] ;  /* 0x00026a00ff060b82 */ /* 0x000e700000000a00 */
[----:B------:R-:W4:Y:S08]  /*9d70*/  @P0 LDC.64 R10, c[0x0][0x9b0] ;  /* 0x00026c00ff0a0b82 */ /* 0x000f300000000a00 */
[----:B------:R-:W2:Y:S01]  /*9d80*/  @P1 LDC.64 R12, c[0x0][0x9c0] ;  /* 0x00027000ff0c1b82 */ /* 0x000ea20000000a00 */
[----:B0-----:R-:W-:-:S02]  /*9d90*/  @P1 IMAD R2, R213, R8, RZ ;  /* 0x00000008d5021224 */ /* 0x001fc400078e02ff */
[----:B------:R-:W-:-:S04]  /*9da0*/  @P1 IMAD.WIDE.U32 R4, R206, R8, RZ ;  /* 0x00000008ce041225 */ /* 0x000fc800078e00ff */
[C---:B------:R-:W-:Y:S02]  /*9db0*/  @P1 IMAD R9, R206.reuse, R9, R2 ;  /* 0x00000009ce091224 */ /* 0x040fe400078e0202 */
[-C--:B-1----:R-:W-:Y:S02]  /*9dc0*/  @P0 IMAD R0, R213, R6.reuse, RZ ;  /* 0x00000006d5000224 */ /* 0x082fe400078e02ff */
[----:B------:R-:W-:-:S04]  /*9dd0*/  @P0 IMAD.WIDE.U32 R2, R206, R6, RZ ;  /* 0x00000006ce020225 */ /* 0x000fc800078e00ff */
[----:B------:R-:W-:Y:S02]  /*9de0*/  @P0 IMAD R7, R206, R7, R0 ;  /* 0x00000007ce070224 */ /* 0x000fe400078e0200 */
[----:B------:R-:W-:Y:S02]  /*9df0*/  @P1 IMAD.IADD R5, R5, 0x1, R9 ;  /* 0x0000000105051824 */ /* 0x000fe400078e0209 */
[----:B------:R-:W-:Y:S02]  /*9e00*/  @P0 IMAD.IADD R3, R3, 0x1, R7 ;  /* 0x0000000103030824 */ /* 0x000fe400078e0207 */
[----:B------:R-:W-:Y:S02]  /*9e10*/  IMAD.MOV.U32 R0, RZ, RZ, 0x3f800000 ;  /* 0x3f800000ff007424 */ /* 0x000fe400078e00ff */
[----:B----4-:R-:W-:-:S04]  /*9e20*/  @P0 IMAD.WIDE.U32 R2, R191, R10, R2 ;  /* 0x0000000abf020225 */ /* 0x010fc800078e0002 */
[C---:B--2---:R-:W-:Y:S01]  /*9e30*/  @P1 IMAD.WIDE.U32 R6, R191.reuse, R12, R4 ;  /* 0x0000000cbf061225 */ /* 0x044fe200078e0004 */
[----:B------:R-:W-:Y:S01]  /*9e40*/  @P0 LEA R4, P2, R2, UR4, 0x2 ;  /* 0x0000000402040c11 */ /* 0x000fe2000f8410ff */
[----:B------:R-:W-:Y:S02]  /*9e50*/  ULDC UR4, c[0x0][0x988] ;  /* 0x0002620000047ab9 */ /* 0x000fe40000000800 */
[C---:B------:R-:W-:Y:S01]  /*9e60*/  @P0 IMAD R5, R191.reuse, R11, R3 ;  /* 0x0000000bbf050224 */ /* 0x040fe200078e0203 */
[----:B------:R-:W-:Y:S01]  /*9e70*/  @P1 LEA R8, P3, R6, UR6, 0x2 ;  /* 0x0000000606081c11 */ /* 0x000fe2000f8610ff */
[----:B------:R-:W-:-:S03]  /*9e80*/  @P1 IMAD R3, R191, R13, R7 ;  /* 0x0000000dbf031224 */ /* 0x000fc600078e0207 */
[----:B------:R-:W-:Y:S02]  /*9e90*/  @P0 LEA.HI.X R5, R2, UR5, R5, 0x2, P2 ;  /* 0x0000000502050c11 */ /* 0x000fe400090f1405 */
[----:B------:R-:W-:Y:S02]  /*9ea0*/  @P1 LEA.HI.X R9, R6, UR7, R3, 0x2, P3 ;  /* 0x0000000706091c11 */ /* 0x000fe400098f1403 */
[----:B------:R-:W-:-:S03]  /*9eb0*/  MOV R3, 0x3f800000 ;  /* 0x3f80000000037802 */ /* 0x000fc60000000f00 */
[----:B------:R-:W2:Y:S04]  /*9ec0*/  @P1 LDG.E R0, desc[UR36][R8.64] ;  /* 0x0000002408001981 */ /* 0x000ea8000c1e1900 */
[----:B------:R-:W2:Y:S01]  /*9ed0*/  @P0 LDG.E R3, desc[UR36][R4.64] ;  /* 0x0000002404030981 */ /* 0x000ea2000c1e1900 */
[----:B------:R-:W-:Y:S01]  /*9ee0*/  BSSY B0, `(.L_x_7868) ;  /* 0x0000022000007945 */ /* 0x000fe20003800000 */
[----:B------:R-:W-:Y:S02]  /*9ef0*/  IMAD.MOV.U32 R6, RZ, RZ, RZ ;  /* 0x000000ffff067224 */ /* 0x000fe400078e00ff */
[----:B--2---:R-:W-:-:S04]  /*9f00*/  FMUL.FTZ R0, R3, R0 ;  /* 0x0000000003007220 */ /* 0x004fc80000410000 */
[----:B------:R-:W-:Y:S01]  /*9f10*/  FMUL.FTZ R2, R0, UR4 ;  /* 0x0000000400027c20 */ /* 0x000fe20008410000 */
[----:B------:R-:W-:Y:S06]  /*9f20*/  @!P4 BRA `(.L_x_7869) ;  /* 0x000000000074c947 */ /* 0x000fec0003800000 */
        /* <DEDUP_REMOVED lines=29> */
.L_x_7869:
[----:B------:R-:W-:Y:S05]  /*a100*/  BSYNC B0 ;  /* 0x0000000000007941 */ /* 0x000fea0003800000 */
.L_x_7868:
[-C--:B------:R-:W-:Y:S01]  /*a110*/  IMAD R202, R215, R6.reuse, RZ ;  /* 0x00000006d7ca7224 */ /* 0x080fe200078e02ff */
[----:B------:R-:W-:Y:S02]  /*a120*/  PLOP3.LUT P0, PT, PT, PT, PT, 0x80, 0x0 ;  /* 0x000000000000781c */ /* 0x000fe40003f0f070 */
[----:B------:R-:W-:Y:S02]  /*a130*/  CS2R R10, SRZ ;  /* 0x00000000000a7805 */ /* 0x000fe4000001ff00 */
[----:B------:R-:W-:Y:S02]  /*a140*/  CS2R R88, SRZ ;  /* 0x0000000000587805 */ /* 0x000fe4000001ff00 */
[----:B------:R-:W-:Y:S02]  /*a150*/  CS2R R72, SRZ ;  /* 0x0000000000487805 */ /* 0x000fe4000001ff00 */
[----:B------:R-:W-:Y:S01]  /*a160*/  VIADDMNMX R27, R202, R6, R27, PT ;  /* 0x00000006ca1b7246 */ /* 0x000fe2000380011b */
[----:B------:R-:W-:Y:S01]  /*a170*/  IMAD.MOV.U32 R102, RZ, RZ, RZ ;  /* 0x000000ffff667224 */ /* 0x000fe200078e00ff */
[----:B------:R-:W-:-:S02]  /*a180*/  MOV R110, RZ ;  /* 0x000000ff006e7202 */ /* 0x000fc40000000f00 */
[----:B------:R-:W-:Y:S02]  /*a190*/  CS2R R12, SRZ ;  /* 0x00000000000c7805 */ /* 0x000fe4000001ff00 */
[----:B------:R-:W-:Y:S02]  /*a1a0*/  ISETP.GT.AND P1, PT, R27, R202, PT ;  /* 0x000000ca1b00720c */ /* 0x000fe40003f24270 */
[----:B------:R-:W-:Y:S01]  /*a1b0*/  CS2R R36, SRZ ;  /* 0x0000000000247805 */ /* 0x000fe2000001ff00 */
[----:B------:R-:W-:Y:S01]  /*a1c0*/  IMAD.MOV.U32 R97, RZ, RZ, RZ ;  /* 0x000000ffff617224 */ /* 0x000fe200078e00ff */
[----:B------:R-:W-:Y:S01]  /*a1d0*/  CS2R R52, SRZ ;  /* 0x0000000000347805 */ /* 0x000fe2000001ff00 */
[----:B------:R-:W-:Y:S01]  /*a1e0*/  IMAD.MOV.U32 R85, RZ, RZ, RZ ;  /* 0x000000ffff557224 */ /* 0x000fe200078e00ff */
[----:B------:R-:W-:Y:S01]  /*a1f0*/  MOV R140, RZ ;  /* 0x000000ff008c7202 */ /* 0x000fe20000000f00 */
[----:B------:R-:W-:Y:S01]  /*a200*/  IMAD.MOV.U32 R136, RZ, RZ, RZ ;  /* 0x000000ffff887224 */ /* 0x000fe200078e00ff */
[----:B------:R-:W-:Y:S01]  /*a210*/  CS2R R44, SRZ ;  /* 0x00000000002c7805 */ /* 0x000fe2000001ff00 */
[----:B------:R-:W-:Y:S01]  /*a220*/  IMAD.MOV.U32 R79, RZ, RZ, RZ ;  /* 0x000000ffff4f7224 */ /* 0x000fe200078e00ff */
[----:B------:R-:W-:Y:S01]  /*a230*/  MOV R142, RZ ;  /* 0x000000ff008e7202 */ /* 0x000fe20000000f00 */
[----:B------:R-:W-:Y:S01]  /*a240*/  IMAD.MOV.U32 R93, RZ, RZ, RZ ;  /* 0x000000ffff5d7224 */ /* 0x000fe200078e00ff */
[----:B------:R-:W-:Y:S01]  /*a250*/  CS2R R40, SRZ ;  /* 0x0000000000287805 */ /* 0x000fe2000001ff00 */
[----:B------:R-:W-:Y:S01]  /*a260*/  IMAD.MOV.U32 R95, RZ, RZ, RZ ;  /* 0x000000ffff5f7224 */ /* 0x000fe200078e00ff */
        /* <DEDUP_REMOVED lines=19> */
[----:B------:R-:W-:-:S02]  /*a3a0*/  IMAD.MOV.U32 R126, RZ, RZ, RZ ;  /* 0x000000ffff7e7224 */ /* 0x000fc400078e00ff */
[----:B------:R-:W-:Y:S02]  /*a3b0*/  IMAD.MOV.U32 R132, RZ, RZ, RZ ;  /* 0x000000ffff847224 */ /* 0x000fe400078e00ff */
[----:B------:R-:W-:Y:S02]  /*a3c0*/  IMAD.MOV.U32 R122, RZ, RZ, RZ ;  /* 0x000000ffff7a7224 */ /* 0x000fe400078e00ff */
[----:B------:R-:W-:Y:S02]  /*a3d0*/  IMAD.MOV.U32 R38, RZ, RZ, RZ ;  /* 0x000000ffff267224 */ /* 0x000fe400078e00ff */
[----:B------:R-:W-:Y:S02]  /*a3e0*/  IMAD.MOV.U32 R71, RZ, RZ, RZ ;  /* 0x000000ffff477224 */ /* 0x000fe400078e00ff */
[----:B------:R-:W-:Y:S02]  /*a3f0*/  IMAD.MOV.U32 R67, RZ, RZ, RZ ;  /* 0x000000ffff437224 */ /* 0x000fe400078e00ff */
[----:B------:R-:W-:-:S02]  /*a400*/  IMAD.MOV.U32 R49, RZ, RZ, RZ ;  /* 0x000000ffff317224 */ /* 0x000fc400078e00ff */
[----:B------:R-:W-:Y:S02]  /*a410*/  IMAD.MOV.U32 R118, RZ, RZ, RZ ;  /* 0x000000ffff767224 */ /* 0x000fe400078e00ff */
[----:B------:R-:W-:Y:S02]  /*a420*/  IMAD.MOV.U32 R120, RZ, RZ, RZ ;  /* 0x000000ffff787224 */ /* 0x000fe400078e00ff */
[----:B------:R-:W-:Y:S02]  /*a430*/  IMAD.MOV.U32 R43, RZ, RZ, RZ ;  /* 0x000000ffff2b7224 */ /* 0x000fe400078e00ff */
[----:B------:R-:W-:Y:S02]  /*a440*/  IMAD.MOV.U32 R6, RZ, RZ, RZ ;  /* 0x000000ffff067224 */ /* 0x000fe400078e00ff */
[----:B------:R-:W-:Y:S02]  /*a450*/  IMAD.MOV.U32 R116, RZ, RZ, RZ ;  /* 0x000000ffff747224 */ /* 0x000fe400078e00ff */
[----:B------:R-:W-:-:S02]  /*a460*/  IMAD.MOV.U32 R81, RZ, RZ, RZ ;  /* 0x000000ffff517224 */ /* 0x000fc400078e00ff */
[----:B------:R-:W-:Y:S01]  /*a470*/  IMAD.MOV.U32 R83, RZ, RZ, RZ ;  /* 0x000000ffff537224 */ /* 0x000fe200078e00ff */
[----:B------:R-:W-:Y:S06]  /*a480*/  @!P1 BRA `(.L_x_7870) ;  /* 0x000000ac00b09947 */ /* 0x000fec0003800000 */
[----:B------:R-:W-:-:S03]  /*a490*/  UMOV UR4, 0xffffffff ;  /* 0xffffffff00047882 */ /* 0x000fc60000000000 */
[----:B------:R-:W-:Y:S05]  /*a4a0*/  BRA.DIV UR4, `(.L_x_7871) ;  /* 0x0000018204f07947 */ /* 0x000fea000b800000 */
[----:B------:R-:W0:Y:S02]  /*a4b0*/  S2R R0, SR_TID.X ;  /* 0x0000000000007919 */ /* 0x000e240000002100 */
[----:B0-----:R-:W-:-:S04]  /*a4c0*/  IADD3 R3, R0, -0x80, RZ ;  /* 0xffffff8000037810 */ /* 0x001fc80007ffe0ff */
[----:B------:R-:W-:-:S04]  /*a4d0*/  SHF.R.S32.HI R0, RZ, 0x1f, R3 ;  /* 0x0000001fff007819 */ /* 0x000fc80000011403 */
[----:B------:R-:W-:-:S04]  /*a4e0*/  LEA.HI R0, R0, R3, RZ, 0x7 ;  /* 0x0000000300007211 */ /* 0x000fc800078f38ff */
[----:B------:R-:W-:-:S05]  /*a4f0*/  SHF.R.S32.HI R0, RZ, 0x7, R0 ;  /* 0x00000007ff007819 */ /* 0x000fca0000011400 */
[----:B------:R0:W1:Y:S02]  /*a500*/  SHFL.IDX PT, R203, R0, RZ, 0x1f ;  /* 0x00001fff00cb7589 */ /* 0x00006400000e0000 */
.L_x_8133:
[----:B01----:R-:W-:Y:S01]  /*a510*/  LEA.HI R0, R203, R203, RZ, 0x1 ;  /* 0x000000cbcb007211 */ /* 0x003fe200078f08ff */
[----:B------:R-:W-:Y:S01]  /*a520*/  VIADD R35, R18, 0x14400 ;  /* 0x0001440012237836 */ /* 0x000fe20000000000 */
[----:B------:R-:W-:Y:S02]  /*a530*/  BSSY B6, `(.L_x_7872) ;  /* 0x0000018000067945 */ /* 0x000fe40003800000 */
[----:B------:R-:W-:Y:S02]  /*a540*/  LOP3.LUT R0, R0, 0x1e, RZ, 0xc0, !PT ;  /* 0x0000001e00007812 */ /* 0x000fe400078ec0ff */
[----:B------:R-:W-:-:S03]  /*a550*/  LOP3.LUT P0, RZ, R35, 0x9f, RZ, 0xc0, !PT ;  /* 0x0000009f23ff7812 */ /* 0x000fc6000780c0ff */
        /* <DEDUP_REMOVED lines=9> */
[----:B------:R0:W1:Y:S01]  /*a5f0*/  LDC.64 R14, c[0x4][R0] ;  /* 0x01000000000e7b82 */ /* 0x0000620000000a00 */
[----:B------:R-:W-:Y:S01]  /*a600*/  IMAD.U32 R5, RZ, RZ, UR5 ;  /* 0x00000005ff057e24 */ /* 0x000fe2000f8e00ff */
[----:B------:R-:W-:Y:S01]  /*a610*/  ULDC.64 UR4, c[0x4][0xa0] ;  /* 0x0100280000047ab9 */ /* 0x000fe20000000a00 */
[----:B------:R-:W-:Y:S01]  /*a620*/  MOV R6, UR6 ;  /* 0x0000000600067c02 */ /* 0x000fe20008000f00 */
[----:B------:R-:W-:Y:S01]  /*a630*/  IMAD.U32 R7, RZ, RZ, UR7 ;  /* 0x00000007ff077e24 */ /* 0x000fe2000f8e00ff */
[----:B------:R-:W-:Y:S01]  /*a640*/  MOV R13, RZ ;  /* 0x000000ff000d7202 */ /* 0x000fe20000000f00 */
[----:B------:R-:W-:-:S02]  /*a650*/  IMAD.U32 R10, RZ, RZ, UR4 ;  /* 0x00000004ff0a7e24 */ /* 0x000fc4000f8e00ff */
[----:B------:R-:W-:Y:S02]  /*a660*/  IMAD.U32 R11, RZ, RZ, UR5 ;  /* 0x00000005ff0b7e24 */ /* 0x000fe4000f8e00ff */
[----:B------:R-:W-:Y:S02]  /*a670*/  IMAD.MOV.U32 R8, RZ, RZ, 0x70 ;  /* 0x00000070ff087424 */ /* 0x000fe400078e00ff */
[----:B0-----:R-:W-:-:S07]  /*a680*/  IMAD.MOV.U32 R12, RZ, RZ, 0x1 ;  /* 0x00000001ff0c7424 */ /* 0x001fce00078e00ff */
[----:B------:R-:W-:-:S07]  /*a690*/  LEPC R20, `(.L_x_7873) ;  /* 0x000000001014794e */ /* 0x000fce0000000000 */
[----:B-1-3-5:R-:W-:Y:S05]  /*a6a0*/  CALL.ABS.NOINC R14 ;  /* 0x000000000e007343 */ /* 0x02afea0003c00000 */
.L_x_7873:
[----:B------:R-:W-:Y:S05]  /*a6b0*/  BSYNC B6 ;  /* 0x0000000000067941 */ /* 0x000fea0003800000 */
.L_x_7872:
[----:B------:R-:W-:Y:S02]  /*a6c0*/  ULDC UR4, c[0x0][0x3f4] ;  /* 0x0000fd0000047ab9 */ /* 0x000fe40000000800 */
[----:B------:R-:W-:-:S13]  /*a6d0*/  ISETP.LT.AND P0, PT, RZ, UR4, PT ;  /* 0x00000004ff007c0c */ /* 0x000fda000bf01270 */
[----:B------:R-:W-:Y:S05]  /*a6e0*/  @P0 BRA `(.L_x_7874) ;  /* 0x00000000003c0947 */ /* 0x000fea0003800000 */
[----:B------:R-:W-:-:S04]  /*a6f0*/  LEA.HI R0, R212, R212, RZ, 0x1 ;  /* 0x000000d4d4007211 */ /* 0x000fc800078f08ff */
[----:B------:R-:W-:-:S05]  /*a700*/  LOP3.LUT R3, R0, 0xfffffffe, RZ, 0xc0, !PT ;  /* 0xfffffffe00037812 */ /* 0x000fca00078ec0ff */
[----:B------:R-:W-:-:S05]  /*a710*/  IMAD.IADD R3, R212, 0x1, -R3 ;  /* 0x00000001d4037824 */ /* 0x000fca00078e0a03 */
[----:B------:R-:W-:-:S04]  /*a720*/  SHF.L.U32 R3, R3, 0x1f, RZ ;  /* 0x0000001f03037819 */ /* 0x000fc800000006ff */
[----:B------:R0:W1:Y:S03]  /*a730*/  SYNCS.PHASECHK.TRANS64.TRYWAIT P0, [R18+URZ+0x22800], R3 ;  /* 0x02280003120075a7 */ /* 0x000066000800017f */
[----:B-1----:R-:W-:Y:S05]  /*a740*/  @!P0 NANOSLEEP.SYNCS 0x989680 ;  /* 0x009896800000895d */ /* 0x002fea0003900000 */
[----:B------:R-:W1:Y:S01]  /*a750*/  @!P0 SYNCS.PHASECHK.TRANS64 P0, [R18+URZ+0x22800], R3 ;  /* 0x02280003120085a7 */ /* 0x000e62000800007f */
[----:B------:R-:W-:Y:S04]  /*a760*/  BSSY B0, `(.L_x_7875) ;  /* 0x0000006000007945 */ /* 0x000fe80003800000 */
[----:B-1----:R-:W-:Y:S05]  /*a770*/  @P0 BRA `(.L_x_7876) ;  /* 0x0000000000100947 */ /* 0x002fea0003800000 */
.L_x_7877:
[----:B-1----:R1:W2:Y:S02]  /*a780*/  SYNCS.PHASECHK.TRANS64.TRYWAIT P0, [R18+URZ+0x22800], R3 ;  /* 0x02280003120075a7 */ /* 0x0022a4000800017f */
[----:B--2---:R-:W-:Y:S05]  /*a790*/  @!P0 NANOSLEEP.SYNCS 0x989680 ;  /* 0x009896800000895d */ /* 0x004fea0003900000 */
[----:B------:R-:W2:Y:S02]  /*a7a0*/  @!P0 SYNCS.PHASECHK.TRANS64 P0, [R18+URZ+0x22800], R3 ;  /* 0x02280003120085a7 */ /* 0x000ea4000800007f */
[----:B--2---:R-:W-:Y:S05]  /*a7b0*/  @!P0 BRA `(.L_x_7877) ;  /* 0xfffffffc00f08947 */ /* 0x004fea000383ffff */
.L_x_7876:
[----:B------:R-:W-:Y:S05]  /*a7c0*/  BSYNC B0 ;  /* 0x0000000000007941 */ /* 0x000fea0003800000 */
.L_x_7875:
[----:B------:R-:W-:Y:S05]  /*a7d0*/  BRA `(.L_x_7878) ;  /* 0x0000003c00e47947 */ /* 0x000fea0003800000 */
.L_x_7874:
[----:B---3--:R-:W0:Y:S01]  /*a7e0*/  LDC.64 R32, c[0x0][0x3e8] ;  /* 0x0000fa00ff207b82 */ /* 0x008e220000000a00 */
[----:B------:R-:W-:Y:S01]  /*a7f0*/  LOP3.LUT P0, RZ, R35, 0x3ff, RZ, 0xc0, !PT ;  /* 0x000003ff23ff7812 */ /* 0x000fe2000780c0ff */
[----:B------:R-:W-:Y:S01]  /*a800*/  ULDC.64 UR4, c[0x0][0x3f8] ;  /* 0x0000fe0000047ab9 */ /* 0x000fe20000000a00 */
[----:B-----5:R-:W-:Y:S01]  /*a810*/  SHF.R.S32.HI R0, RZ, 0x1f, R26 ;  /* 0x0000001fff007819 */ /* 0x020fe2000001141a */
[----:B------:R-:W-:Y:S01]  /*a820*/  ULDC.64 UR6, c[0x0][0x408] ;  /* 0x0001020000067ab9 */ /* 0x000fe20000000a00 */
[----:B------:R-:W-:Y:S03]  /*a830*/  BSSY B6, `(.L_x_7879) ;  /* 0x000001b000067945 */ /* 0x000fe60003800000 */
[----:B------:R-:W1:Y:S01]  /*a840*/  LDC.64 R30, c[0x0][0x400] ;  /* 0x00010000ff1e7b82 */ /* 0x000e620000000a00 */
[C---:B------:R-:W-:Y:S02]  /*a850*/  IMAD R3, R0.reuse, UR4, RZ ;  /* 0x0000000400037c24 */ /* 0x040fe4000f8e02ff */
[----:B------:R-:W-:-:S02]  /*a860*/  IMAD R5, R0, UR6, RZ ;  /* 0x0000000600057c24 */ /* 0x000fc4000f8e02ff */
[C---:B------:R-:W-:Y:S02]  /*a870*/  IMAD R3, R26.reuse, UR5, R3 ;  /* 0x000000051a037c24 */ /* 0x040fe4000f8e0203 */
[C---:B------:R-:W-:Y:S02]  /*a880*/  IMAD R5, R26.reuse, UR7, R5 ;  /* 0x000000071a057c24 */ /* 0x040fe4000f8e0205 */
[----:B0-----:R-:W-:-:S04]  /*a890*/  IMAD.WIDE.U32 R32, R26, UR4, R32 ;  /* 0x000000041a207c25 */ /* 0x001fc8000f8e0020 */
[----:B-1----:R-:W-:-:S04]  /*a8a0*/  IMAD.WIDE.U32 R30, R26, UR6, R30 ;  /* 0x000000061a1e7c25 */ /* 0x002fc8000f8e001e */
[----:B------:R-:W-:Y:S02]  /*a8b0*/  IMAD.IADD R26, R3, 0x1, R33 ;  /* 0x00000001031a7824 */ /* 0x000fe400078e0221 */
[----:B------:R-:W-:Y:S01]  /*a8c0*/  IMAD.IADD R28, R5, 0x1, R31 ;  /* 0x00000001051c7824 */ /* 0x000fe200078e021f */
        /* <DEDUP_REMOVED lines=16> */
[----:B-1----:R-:W-:Y:S05]  /*a9d0*/  CALL.ABS.NOINC R14 ;  /* 0x000000000e007343 */ /* 0x002fea0003c00000 */
.L_x_7880:
[----:B------:R-:W-:Y:S05]  /*a9e0*/  BSYNC B6 ;  /* 0x0000000000067941 */ /* 0x000fea0003800000 */
.L_x_7879:
[----:B------:R-:W-:Y:S01]  /*a9f0*/  ULDC.U8 UR4, c[0x0][0x410] ;  /* 0x0001040000047ab9 */ /* 0x000fe20000000000 */
[----:B------:R-:W-:Y:S01]  /*aa00*/  BSSY B0, `(.L_x_7881) ;  /* 0x00003ce000007945 */ /* 0x000fe20003800000 */
[----:B------:R-:W-:Y:S01]  /*aa10*/  ISETP.NE.AND P0, PT, RZ, UR4, PT ;  /* 0x00000004ff007c0c */ /* 0x000fe2000bf05270 */
[----:B------:R-:W-:-:S12]  /*aa20*/  IMAD R4, R29, 0x80, R190 ;  /* 0x000000801d047824 */ /* 0x000fd800078e02be */
[----:B------:R-:W-:Y:S05]  /*aa30*/  @!P0 BRA `(.L_x_7882) ;  /* 0x0000001c00b48947 */ /* 0x000fea0003800000 */
[----:B------:R-:W-:-:S03]  /*aa40*/  UMOV UR4, 0xffffffff ;  /* 0xffffffff00047882 */ /* 0x000fc60000000000 */
[----:B------:R-:W-:Y:S05]  /*aa50*/  BRA.DIV UR4, `(.L_x_7883) ;  /* 0x0000017e04c47947 */ /* 0x000fea000b800000 */
[----:B------:R0:W1:Y:S04]  /*aa60*/  SHFL.IDX PT, R33, R32, RZ, 0x1c1f ;  /* 0x001c1fff20217589 */ /* 0x00006800000e0000 */
[----:B------:R0:W2:Y:S04]  /*aa70*/  SHFL.IDX PT, R14, R30, RZ, 0x1c1f ;  /* 0x001c1fff1e0e7589 */ /* 0x0000a800000e0000 */
[----:B------:R0:W3:Y:S04]  /*aa80*/  SHFL.IDX PT, R0, R26, RZ, 0x1c1f ;  /* 0x001c1fff1a007589 */ /* 0x0000e800000e0000 */
[----:B------:R0:W4:Y:S02]  /*aa90*/  SHFL.IDX PT, R3, R28, RZ, 0x1c1f ;  /* 0x001c1fff1c037589 */ /* 0x00012400000e0000 */
.L_x_8139:
[----:B------:R-:W-:Y:S01]  /*aaa0*/  IMAD.SHL.U32 R5, R201, 0x80, RZ ;  /* 0x00000080c9057824 */ /* 0x000fe200078e00ff */
[----:B------:R-:W-:Y:S01]  /*aab0*/  ULDC UR4, c[0x0][0x448] ;  /* 0x0001120000047ab9 */ /* 0x000fe20000000800 */
[----:B------:R-:W-:Y:S01]  /*aac0*/  BSSY B1, `(.L_x_7884) ;  /* 0x0000028000017945 */ /* 0x000fe20003800000 */
[----:B------:R-:W-:Y:S01]  /*aad0*/  IMAD R25, R25, UR4, RZ ;  /* 0x0000000419197c24 */ /* 0x000fe2000f8e02ff */
[----:B------:R-:W-:Y:S02]  /*aae0*/  LOP3.LUT P0, RZ, R201, 0x4, RZ, 0xc0, !PT ;  /* 0x00000004c9ff7812 */ /* 0x000fe4000780c0ff */
[----:B------:R-:W-:Y:S02]  /*aaf0*/  CS2R R8, SRZ ;  /* 0x0000000000087805 */ /* 0x000fe4000001ff00 */
[----:B------:R-:W-:Y:S01]  /*ab00*/  LOP3.LUT R7, R5, 0x380, RZ, 0xc0, !PT ;  /* 0x0000038005077812 */ /* 0x000fe200078ec0ff */
[----:B------:R-:W-:Y:S01]  /*ab10*/  IMAD R36, R29, -0x80, R25 ;  /* 0xffffff801d247824 */ /* 0x000fe200078e0219 */
[----:B------:R-:W-:-:S02]  /*ab20*/  ISETP.GE.AND P1, PT, R4, R25, PT ;  /* 0x000000190400720c */ /* 0x000fc40003f26270 */
[----:B------:R-:W-:Y:S02]  /*ab30*/  CS2R R10, SRZ ;  /* 0x00000000000a7805 */ /* 0x000fe4000001ff00 */
[----:B------:R-:W-:Y:S02]  /*ab40*/  LEA.HI R5, R212, R212, RZ, 0x1 ;  /* 0x000000d4d4057211 */ /* 0x000fe400078f08ff */
[----:B------:R-:W-:Y:S02]  /*ab50*/  LOP3.LUT R6, R7, 0x30, R16, 0xf8, !PT ;  /* 0x0000003007067812 */ /* 0x000fe400078ef810 */
[----:B------:R-:W-:Y:S02]  /*ab60*/  SHF.R.U32.HI R7, RZ, 0x3, R7 ;  /* 0x00000003ff077819 */ /* 0x000fe40000011607 */
[----:B------:R-:W-:Y:S02]  /*ab70*/  LOP3.LUT R5, R5, 0xfffffffe, RZ, 0xc0, !PT ;  /* 0xfffffffe05057812 */ /* 0x000fe400078ec0ff */
[----:B------:R-:W-:-:S03]  /*ab80*/  LOP3.LUT R7, R6, R7, RZ, 0x3c, !PT ;  /* 0x0000000706077212 */ /* 0x000fc600078e3cff */
[----:B------:R-:W-:Y:S01]  /*ab90*/  IMAD.IADD R39, R212, 0x1, -R5 ;  /* 0x00000001d4277824 */ /* 0x000fe200078e0a05 */
[----:B------:R-:W-:Y:S02]  /*aba0*/  IADD3 R13, R18, R7, R200 ;  /* 0x00000007120d7210 */ /* 0x000fe40007ffe0c8 */
[----:B------:R-:W-:Y:S02]  /*abb0*/  CS2R R4, SRZ ;  /* 0x0000000000047805 */ /* 0x000fe4000001ff00 */
[----:B------:R-:W-:Y:S02]  /*abc0*/  CS2R R6, SRZ ;  /* 0x0000000000067805 */ /* 0x000fe4000001ff00 */
[----:B------:R-:W-:Y:S01]  /*abd0*/  SHF.L.U32 R39, R39, 0x1f, RZ ;  /* 0x0000001f27277819 */ /* 0x000fe200000006ff */
[C---:B------:R-:W-:Y:S02]  /*abe0*/  VIADD R25, R13.reuse, 0x14400 ;  /* 0x000144000d197836 */ /* 0x040fe40000000000 */
[----:B------:R-:W-:Y:S01]  /*abf0*/  VIADD R12, R13, 0x14440 ;  /* 0x000144400d0c7836 */ /* 0x000fe20000000000 */
[----:B------:R-:W-:Y:S06]  /*ac00*/  @P1 BRA `(.L_x_7885) ;  /* 0x00000000004c1947 */ /* 0x000fec0003800000 */
[----:B------:R-:W-:Y:S01]  /*ac10*/  ULDC UR4, c[0x0][0x3f4] ;  /* 0x0000fd0000047ab9 */ /* 0x000fe20000000800 */
[----:B------:R-:W-:Y:S02]  /*ac20*/  SHF.R.S32.HI R5, RZ, 0x1f, R192 ;  /* 0x0000001fff057819 */ /* 0x000fe400000114c0 */
[----:B------:R-:W-:Y:S02]  /*ac30*/  ISETP.GE.AND P2, PT, R22, UR4, PT ;  /* 0x0000000416007c0c */ /* 0x000fe4000bf46270 */
[----:B------:R-:W-:-:S11]  /*ac40*/  ISETP.GE.AND P1, PT, R192, UR4, PT ;  /* 0x00000004c0007c0c */ /* 0x000fd6000bf26270 */
[----:B------:R-:W-:Y:S02]  /*ac50*/  @!P2 SHF.R.S32.HI R4, RZ, 0x1f, R22 ;  /* 0x0000001fff04a819 */ /* 0x000fe40000011416 */
[CC--:B-1----:R-:W-:Y:S02]  /*ac60*/  @!P2 IADD3 R20, P5, R22.reuse, R33.reuse, RZ ;  /* 0x000000211614a210 */ /* 0x0c2fe40007fbe0ff */
[----:B0-2---:R-:W-:Y:S02]  /*ac70*/  @!P2 IADD3 R28, P4, R22, R14, RZ ;  /* 0x0000000e161ca210 */ /* 0x005fe40007f9e0ff */
[----:B---3--:R-:W-:Y:S02]  /*ac80*/  @!P2 IADD3.X R21, R0, R4, RZ, P5, !PT ;  /* 0x000000040015a210 */ /* 0x008fe40002ffe4ff */
[C---:B------:R-:W-:Y:S01]  /*ac90*/  @!P1 IADD3 R30, P3, R192.reuse, R33, RZ ;  /* 0x00000021c01e9210 */ /* 0x040fe20007f7e0ff */
[----:B----4-:R-:W-:Y:S01]  /*aca0*/  @!P2 IMAD.X R29, R3, 0x1, R4, P4 ;  /* 0x00000001031da824 */ /* 0x010fe200020e0604 */
[----:B------:R-:W-:-:S02]  /*acb0*/  @!P1 IADD3 R14, P5, R192, R14, RZ ;  /* 0x0000000ec00e9210 */ /* 0x000fc40007fbe0ff */
[----:B------:R-:W-:Y:S01]  /*acc0*/  CS2R R8, SRZ ;  /* 0x0000000000087805 */ /* 0x000fe2000001ff00 */
[----:B------:R0:W5:Y:S01]  /*acd0*/  @!P2 LD.E.64 R10, desc[UR36][R20.64] ;  /* 0x00000024140aa980 */ /* 0x000162000c101b00 */
[--C-:B------:R-:W-:Y:S02]  /*ace0*/  @!P1 IMAD.X R31, R0, 0x1, R5.reuse, P3 ;  /* 0x00000001001f9824 */ /* 0x100fe400018e0605 */
[----:B------:R-:W-:Y:S01]  /*acf0*/  @!P1 IMAD.X R15, R3, 0x1, R5, P5 ;  /* 0x00000001030f9824 */ /* 0x000fe200028e0605 */
[----:B------:R-:W-:Y:S01]  /*ad00*/  CS2R R4, SRZ ;  /* 0x0000000000047805 */ /* 0x000fe2000001ff00 */
[----:B------:R0:W5:Y:S04]  /*ad10*/  @!P2 LD.E.64 R6, desc[UR36][R28.64] ;  /* 0x000000241c06a980 */ /* 0x000168000c101b00 */
[----:B------:R0:W5:Y:S04]  /*ad20*/  @!P1 LD.E.64 R8, desc[UR36][R30.64] ;  /* 0x000000241e089980 */ /* 0x000168000c101b00 */
[----:B------:R0:W5:Y:S02]  /*ad30*/  @!P1 LD.E.64 R4, desc[UR36][R14.64] ;  /* 0x000000240e049980 */ /* 0x000164000c101b00 */
.L_x_7885:
[----:B------:R-:W-:Y:S05]  /*ad40*/  BSYNC B1 ;  /* 0x0000000000017941 */ /* 0x000fea0003800000 */
.L_x_7884:
[----:B------:R-:W-:Y:S01]  /*ad50*/  @P0 VIADD R12, R25, 0xffffffc0 ;  /* 0xffffffc0190c0836 */ /* 0x000fe20000000000 */
[----:B------:R-:W2:Y:S01]  /*ad60*/  SYNCS.PHASECHK.TRANS64.TRYWAIT P0, [R18+URZ+0x22800], R39 ;  /* 0x02280027120075a7 */ /* 0x000ea2000800017f */
[----:B---3-5:R-:W-:Y:S01]  /*ad70*/  SHF.R.U32.HI R0, RZ, 0x8, R10 ;  /* 0x00000008ff007819 */ /* 0x028fe2000001160a */
[----:B------:R-:W-:Y:S01]  /*ad80*/  BSSY B1, `(.L_x_7886) ;  /* 0x000002e000017945 */ /* 0x000fe20003800000 */
[----:B----4-:R-:W-:Y:S02]  /*ad90*/  SHF.R.U32.HI R3, RZ, 0x8, R8 ;  /* 0x00000008ff037819 */ /* 0x010fe40000011608 */
[----:B0-----:R-:W-:Y:S02]  /*ada0*/  SHF.R.U32.HI R28, RZ, 0x8, R9 ;  /* 0x00000008ff1c7819 */ /* 0x001fe40000011609 */
[----:B------:R-:W-:Y:S02]  /*adb0*/  LOP3.LUT R15, R0, 0xff, RZ, 0xc0, !PT ;  /* 0x000000ff000f7812 */ /* 0x000fe400078ec0ff */
[----:B------:R-:W-:-:S02]  /*adc0*/  LOP3.LUT R0, R3, 0xff, RZ, 0xc0, !PT ;  /* 0x000000ff03007812 */ /* 0x000fc400078ec0ff */
[----:B------:R-:W-:Y:S02]  /*add0*/  LOP3.LUT R26, R9, 0xff, RZ, 0xc0, !PT ;  /* 0x000000ff091a7812 */ /* 0x000fe400078ec0ff */
[----:B------:R-:W-:Y:S02]  /*ade0*/  LOP3.LUT R3, R28, 0xff, RZ, 0xc0, !PT ;  /* 0x000000ff1c037812 */ /* 0x000fe400078ec0ff */
[----:B-1----:R-:W-:Y:S02]  /*adf0*/  SHF.R.U32.HI R33, RZ, 0x8, R5 ;  /* 0x00000008ff217819 */ /* 0x002fe40000011605 */
[----:B------:R-:W-:Y:S02]  /*ae00*/  PRMT R26, R3, 0x7604, R26 ;  /* 0x00007604031a7816 */ /* 0x000fe4000000001a */
[----:B------:R-:W-:Y:S02]  /*ae10*/  SHF.R.U32.HI R3, RZ, 0x8, R4 ;  /* 0x00000008ff037819 */ /* 0x000fe40000011604 */
[----:B------:R-:W-:-:S02]  /*ae20*/  SHF.R.U32.HI R29, RZ, 0x8, R7 ;  /* 0x00000008ff1d7819 */ /* 0x000fc40000011607 */
[----:B------:R-:W-:Y:S02]  /*ae30*/  LOP3.LUT R30, R4, 0xff, RZ, 0xc0, !PT ;  /* 0x000000ff041e7812 */ /* 0x000fe400078ec0ff */
[----:B------:R-:W-:Y:S02]  /*ae40*/  LOP3.LUT R3, R3, 0xff, RZ, 0xc0, !PT ;  /* 0x000000ff03037812 */ /* 0x000fe400078ec0ff */
[----:B------:R-:W-:Y:S02]  /*ae50*/  SHF.R.U32.HI R21, RZ, 0x8, R11 ;  /* 0x00000008ff157819 */ /* 0x000fe4000001160b */
[----:B------:R-:W-:Y:S02]  /*ae60*/  LOP3.LUT R25, R8, 0xff, RZ, 0xc0, !PT ;  /* 0x000000ff08197812 */ /* 0x000fe400078ec0ff */
[----:B------:R-:W-:Y:S02]  /*ae70*/  LOP3.LUT R32, R5, 0xff, RZ, 0xc0, !PT ;  /* 0x000000ff05207812 */ /* 0x000fe400078ec0ff */
[----:B------:R-:W-:-:S02]  /*ae80*/  LOP3.LUT R33, R33, 0xff, RZ, 0xc0, !PT ;  /* 0x000000ff21217812 */ /* 0x000fc400078ec0ff */
[----:B------:R-:W-:Y:S02]  /*ae90*/  LOP3.LUT R28, R7, 0xff, RZ, 0xc0, !PT ;  /* 0x000000ff071c7812 */ /* 0x000fe400078ec0ff */
[----:B------:R-:W-:Y:S02]  /*aea0*/  LOP3.LUT R29, R29, 0xff, RZ, 0xc0, !PT ;  /* 0x000000ff1d1d7812 */ /* 0x000fe400078ec0ff */
[----:B------:R-:W-:Y:S02]  /*aeb0*/  PRMT R35, R3, 0x7604, R30 ;  /* 0x0000760403237816 */ /* 0x000fe4000000001e */
[----:B--2---:R-:W-:Y:S02]  /*aec0*/  LOP3.LUT R14, R10, 0xff, RZ, 0xc0, !PT ;  /* 0x000000ff0a0e7812 */ /* 0x004fe400078ec0ff */
[----:B------:R-:W-:Y:S02]  /*aed0*/  LOP3.LUT R20, R11, 0xff, RZ, 0xc0, !PT ;  /* 0x000000ff0b147812 */ /* 0x000fe400078ec0ff */
[----:B------:R-:W-:-:S02]  /*aee0*/  LOP3.LUT R21, R21, 0xff, RZ, 0xc0, !PT ;  /* 0x000000ff15157812 */ /* 0x000fc400078ec0ff */
[----:B------:R-:W-:Y:S02]  /*aef0*/  PRMT R25, R0, 0x7604, R25 ;  /* 0x0000760400197816 */ /* 0x000fe40000000019 */
[----:B------:R-:W-:Y:S02]  /*af00*/  PRMT R32, R33, 0x7604, R32 ;  /* 0x0000760421207816 */ /* 0x000fe40000000020 */
[----:B------:R-:W-:Y:S02]  /*af10*/  SHF.R.U32.HI R3, RZ, 0x10, R11 ;  /* 0x00000010ff037819 */ /* 0x000fe4000001160b */
[----:B------:R-:W-:Y:S02]  /*af20*/  SHF.R.U32.HI R0, RZ, 0x8, R6 ;  /* 0x00000008ff007819 */ /* 0x000fe40000011606 */
[----:B------:R-:W-:Y:S01]  /*af30*/  SHF.R.U32.HI R33, RZ, 0x10, R7 ;  /* 0x00000010ff217819 */ /* 0x000fe20000011607 */
[----:B------:R-:W-:Y:S01]  /*af40*/  IMAD.U32 R3, R3, 0x10000, RZ ;  /* 0x0001000003037824 */ /* 0x000fe200078e00ff */
[----:B------:R-:W-:-:S02]  /*af50*/  SHF.R.U32.HI R37, RZ, 0x10, R5 ;  /* 0x00000010ff257819 */ /* 0x000fc40000011605 */
[----:B------:R-:W-:Y:S01]  /*af60*/  PRMT R28, R29, 0x7604, R28 ;  /* 0x000076041d1c7816 */ /* 0x000fe2000000001c */
[----:B------:R-:W-:Y:S01]  /*af70*/  IMAD.U32 R33, R33, 0x10000, RZ ;  /* 0x0001000021217824 */ /* 0x000fe200078e00ff */
[----:B------:R-:W-:Y:S01]  /*af80*/  SHF.R.U32.HI R29, RZ, 0x10, R9 ;  /* 0x00000010ff1d7819 */ /* 0x000fe20000011609 */
[----:B------:R-:W-:Y:S01]  /*af90*/  IMAD.U32 R37, R37, 0x10000, RZ ;  /* 0x0001000025257824 */ /* 0x000fe200078e00ff */
[----:B------:R-:W-:Y:S02]  /*afa0*/  PRMT R15, R15, 0x7604, R14 ;  /* 0x000076040f0f7816 */ /* 0x000fe4000000000e */
[----:B------:R-:W-:Y:S02]  /*afb0*/  PRMT R20, R21, 0x7604, R20 ;  /* 0x0000760415147816 */ /* 0x000fe40000000014 */
[----:B------:R-:W-:Y:S02]  /*afc0*/  LOP3.LUT R14, R6, 0xff, RZ, 0xc0, !PT ;  /* 0x000000ff060e7812 */ /* 0x000fe400078ec0ff */
[----:B------:R-:W-:-:S02]  /*afd0*/  LOP3.LUT R21, R0, 0xff, RZ, 0xc0, !PT ;  /* 0x000000ff00157812 */ /* 0x000fc400078ec0ff */
[----:B------:R-:W-:Y:S02]  /*afe0*/  SHF.L.U32 R29, R29, 0x10, RZ ;  /* 0x000000101d1d7819 */ /* 0x000fe400000006ff */
[----:B------:R-:W-:Y:S02]  /*aff0*/  PRMT R31, R21, 0x7604, R14 ;  /* 0x00007604151f7816 */ /* 0x000fe4000000000e */
[----:B------:R-:W-:Y:S02]  /*b000*/  LOP3.LUT R21, R20, 0xff0000, R3, 0xf8, !PT ;  /* 0x00ff000014157812 */ /* 0x000fe400078ef803 */
[----:B------:R-:W-:Y:S02]  /*b010*/  LOP3.LUT R29, R26, 0xff0000, R29, 0xf8, !PT ;  /* 0x00ff00001a1d7812 */ /* 0x000fe400078ef81d */
[----:B------:R-:W-:Y:S02]  /*b020*/  LOP3.LUT R33, R28, 0xff0000, R33, 0xf8, !PT ;  /* 0x00ff00001c217812 */ /* 0x000fe400078ef821 */
[----:B------:R-:W-:-:S02]  /*b030*/  LOP3.LUT R37, R32, 0xff0000, R37, 0xf8, !PT ;  /* 0x00ff000020257812 */ /* 0x000fc400078ef825 */
[----:B------:R-:W-:Y:S01]  /*b040*/  LOP3.LUT R3, R15, 0xff0000, R10, 0xf8, !PT ;  /* 0x00ff00000f037812 */ /* 0x000fe200078ef80a */
[----:B------:R-:W-:Y:S06]  /*b050*/  @!P0 BRA `(.L_x_7887) ;  /* 0x0000017800b48947 */ /* 0x000fec0003800000 */
.L_x_8140:
[----:B------:R-:W-:Y:S05]  /*b060*/  BSYNC B1 ;  /* 0x0000000000017941 */ /* 0x000fea0003800000 */
.L_x_7886:
        /* <DEDUP_REMOVED lines=15> */
[----:B------:R-:W1:Y:S01]  /*b160*/  LDC R5, c[0x0][0x3f4] ;  /* 0x0000fd00ff057b82 */ /* 0x000e620000000800 */
[----:B------:R-:W-:Y:S01]  /*b170*/  BSSY B2, `(.L_x_7890) ;  /* 0x000005e000027945 */ /* 0x000fe20003800000 */
[-C--:B-1----:R-:W-:Y:S02]  /*b180*/  ISETP.GE.AND P0, PT, R22, R5.reuse, PT ;  /* 0x000000051600720c */ /* 0x082fe40003f06270 */
[----:B------:R-:W-:-:S11]  /*b190*/  ISETP.GE.AND P1, PT, R192, R5, PT ;  /* 0x00000005c000720c */ /* 0x000fd60003f26270 */
[----:B------:R-:W-:Y:S05]  /*b1a0*/  @P0 BRA `(.L_x_7891) ;  /* 0x0000000400680947 */ /* 0x000fea0003800000 */
[----:B------:R-:W1:Y:S01]  /*b1b0*/  LDS.128 R4, [R13+0x14400] ;  /* 0x014400000d047984 */ /* 0x000e620000000c00 */
[----:B------:R-:W-:Y:S02]  /*b1c0*/  F2FP.F16.E4M3.UNPACK_B R30, R3 ;  /* 0x00000003ff1e723e */ /* 0x000fe400020006ff */
[----:B------:R-:W-:-:S03]  /*b1d0*/  F2FP.F16.E4M3.UNPACK_B R31, R14 ;  /* 0x0000000eff1f723e */ /* 0x000fc600020006ff */
[--C-:B------:R-:W-:Y:S02]  /*b1e0*/  HADD2.F32 R32, -RZ, R30.reuse.H1_H1 ;  /* 0x3000001eff207230 */ /* 0x100fe40000004100 */
[----:B------:R-:W-:Y:S02]  /*b1f0*/  HADD2.F32 R36, -RZ, R31.H1_H1 ;  /* 0x3000001fff247230 */ /* 0x000fe40000004100 */
        /* <DEDUP_REMOVED lines=13> */
[----:B0-----:R-:W-:Y:S01]  /*b2d0*/  FFMA.FTZ R39, R25, R36, R5 ;  /* 0x0000002419277223 */ /* 0x001fe20000010005 */
[----:B------:R-:W-:Y:S01]  /*b2e0*/  HADD2.F32 R32, -RZ, R31.H0_H0 ;  /* 0x2000001fff207230 */ /* 0x000fe20000004100 */
[----:B------:R-:W-:Y:S01]  /*b2f0*/  F2FP.F16.E4M3.UNPACK_B R31, R14.H1 ;  /* 0x0000000eff1f723e */ /* 0x000fe200030006ff */
[--C-:B------:R-:W-:Y:S01]  /*b300*/  HADD2.F32 R5, -RZ, R4.reuse.H1_H1 ;  /* 0x30000004ff057230 */ /* 0x100fe20000004100 */
[----:B------:R-:W-:Y:S01]  /*b310*/  F2FP.F16.E4M3.UNPACK_B R25, R3.H1 ;  /* 0x00000003ff19723e */ /* 0x000fe200030006ff */
[----:B------:R-:W-:Y:S01]  /*b320*/  HADD2.F32 R4, -RZ, R4.H0_H0 ;  /* 0x20000004ff047230 */ /* 0x000fe20000004100 */
[----:B------:R-:W-:Y:S01]  /*b330*/  F2FP.F16.E4M3.UNPACK_B R7, R7.H1 ;  /* 0x00000007ff07723e */ /* 0x000fe200030006ff */
[----:B------:R-:W-:-:S02]  /*b340*/  HADD2.F32 R33, -RZ, R31.H1_H1 ;  /* 0x3000001fff217230 */ /* 0x000fc40000004100 */
[C---:B------:R-:W-:Y:S01]  /*b350*/  FMUL.FTZ R35, R5.reuse, R32 ;  /* 0x0000002005237220 */ /* 0x040fe20000410000 */
[-C--:B------:R-:W-:Y:S01]  /*b360*/  FMUL.FTZ R37, R5, R30.reuse ;  /* 0x0000001e05257220 */ /* 0x080fe20000410000 */
[--C-:B------:R-:W-:Y:S02]  /*b370*/  HADD2.F32 R5, -RZ, R28.reuse.H1_H1 ;  /* 0x3000001cff057230 */ /* 0x100fe40000004100 */
[C---:B------:R-:W-:Y:S01]  /*b380*/  FFMA.FTZ R35, R4.reuse, R30, -R35 ;  /* 0x0000001e04237223 */ /* 0x040fe20000010823 */
[----:B------:R-:W-:Y:S01]  /*b390*/  FFMA.FTZ R36, R4, R32, R37 ;  /* 0x0000002004247223 */ /* 0x000fe20000010025 */
[----:B------:R-:W-:Y:S02]  /*b3a0*/  HADD2.F32 R30, -RZ, R25.H1_H1 ;  /* 0x30000019ff1e7230 */ /* 0x000fe40000004100 */
[----:B------:R-:W-:Y:S01]  /*b3b0*/  FMUL.FTZ R37, R5, R33 ;  /* 0x0000002105257220 */ /* 0x000fe20000410000 */
[----:B------:R-:W-:Y:S02]  /*b3c0*/  HADD2.F32 R28, -RZ, R28.H0_H0 ;  /* 0x2000001cff1c7230 */ /* 0x000fe40000004100 */
[----:B------:R-:W-:-:S02]  /*b3d0*/  HADD2.F32 R31, -RZ, R31.H0_H0 ;  /* 0x2000001fff1f7230 */ /* 0x000fc40000004100 */
[-C--:B------:R-:W-:Y:S01]  /*b3e0*/  FMUL.FTZ R41, R5, R30.reuse ;  /* 0x0000001e05297220 */ /* 0x080fe20000410000 */
[--C-:B------:R-:W-:Y:S02]  /*b3f0*/  HADD2.F32 R4, -RZ, R26.reuse.H1_H1 ;  /* 0x3000001aff047230 */ /* 0x100fe40000004100 */
[----:B------:R-:W-:Y:S01]  /*b400*/  FFMA.FTZ R37, R28, R30, -R37 ;  /* 0x0000001e1c257223 */ /* 0x000fe20000010825 */
[----:B------:R-:W-:Y:S01]  /*b410*/  HADD2.F32 R25, -RZ, R25.H0_H0 ;  /* 0x20000019ff197230 */ /* 0x000fe20000004100 */
[----:B------:R-:W-:Y:S01]  /*b420*/  F2FP.F16.E4M3.UNPACK_B R30, R20 ;  /* 0x00000014ff1e723e */ /* 0x000fe200020006ff */
[----:B------:R-:W-:Y:S02]  /*b430*/  HADD2.F32 R26, -RZ, R26.H0_H0 ;  /* 0x2000001aff1a7230 */ /* 0x000fe40000004100 */
[----:B------:R-:W-:Y:S01]  /*b440*/  FMUL.FTZ R5, R4, R31 ;  /* 0x0000001f04057220 */ /* 0x000fe20000410000 */
[----:B------:R-:W-:Y:S01]  /*b450*/  FFMA.FTZ R42, R28, R33, R41 ;  /* 0x000000211c2a7223 */ /* 0x000fe20000010029 */
[----:B------:R-:W-:Y:S01]  /*b460*/  F2FP.F16.E4M3.UNPACK_B R28, R10 ;  /* 0x0000000aff1c723e */ /* 0x000fe200020006ff */
[-C--:B------:R-:W-:Y:S01]  /*b470*/  FMUL.FTZ R4, R4, R25.reuse ;  /* 0x0000001904047220 */ /* 0x080fe20000410000 */
[----:B------:R-:W-:Y:S01]  /*b480*/  FFMA.FTZ R33, R26, R25, -R5 ;  /* 0x000000191a217223 */ /* 0x000fe20000010805 */
[----:B------:R-:W-:Y:S01]  /*b490*/  HADD2.F32 R32, -RZ, R30.H1_H1 ;  /* 0x3000001eff207230 */ /* 0x000fe20000004100 */
[----:B------:R-:W-:Y:S01]  /*b4a0*/  F2FP.SATFINITE.E4M3.F32.PACK_AB_MERGE_C R37, R42, R37, RZ ;  /* 0x000000252a25723e */ /* 0x000fe200048070ff */
[----:B------:R-:W-:-:S02]  /*b4b0*/  HADD2.F32 R5, -RZ, R6.H1_H1 ;  /* 0x30000006ff057230 */ /* 0x000fc40000004100 */
[----:B------:R-:W-:Y:S01]  /*b4c0*/  FFMA.FTZ R40, R26, R31, R4 ;  /* 0x0000001f1a287223 */ /* 0x000fe20000010004 */
[----:B------:R-:W-:Y:S02]  /*b4d0*/  HADD2.F32 R25, -RZ, R28.H1_H1 ;  /* 0x3000001cff197230 */ /* 0x000fe40000004100 */
[----:B------:R-:W-:Y:S02]  /*b4e0*/  HADD2.F32 R6, -RZ, R6.H0_H0 ;  /* 0x20000006ff067230 */ /* 0x000fe40000004100 */
[C---:B------:R-:W-:Y:S01]  /*b4f0*/  FMUL.FTZ R31, R5.reuse, R32 ;  /* 0x00000020051f7220 */ /* 0x040fe20000410000 */
[----:B------:R-:W-:Y:S02]  /*b500*/  HADD2.F32 R28, -RZ, R28.H0_H0 ;  /* 0x2000001cff1c7230 */ /* 0x000fe40000004100 */
[-C--:B------:R-:W-:Y:S01]  /*b510*/  FMUL.FTZ R43, R5, R25.reuse ;  /* 0x00000019052b7220 */ /* 0x080fe20000410000 */
[----:B------:R-:W-:Y:S02]  /*b520*/  HADD2.F32 R30, -RZ, R30.H0_H0 ;  /* 0x2000001eff1e7230 */ /* 0x000fe40000004100 */
[----:B------:R-:W-:Y:S01]  /*b530*/  FFMA.FTZ R41, R6, R25, -R31 ;  /* 0x0000001906297223 */ /* 0x000fe2000001081f */
[--C-:B------:R-:W-:Y:S01]  /*b540*/  HADD2.F32 R4, -RZ, R29.reuse.H1_H1 ;  /* 0x3000001dff047230 */ /* 0x100fe20000004100 */
[----:B------:R-:W-:Y:S01]  /*b550*/  F2FP.F16.E4M3.UNPACK_B R5, R10.H1 ;  /* 0x0000000aff05723e */ /* 0x000fe200030006ff */
[----:B------:R-:W-:-:S02]  /*b560*/  HADD2.F32 R29, -RZ, R29.H0_H0 ;  /* 0x2000001dff1d7230 */ /* 0x000fc40000004100 */
[----:B------:R-:W-:Y:S01]  /*b570*/  FFMA.FTZ R32, R6, R32, R43 ;  /* 0x0000002006207223 */ /* 0x000fe2000001002b */
[C---:B------:R-:W-:Y:S01]  /*b580*/  FMUL.FTZ R26, R4.reuse, R30 ;  /* 0x0000001e041a7220 */ /* 0x040fe20000410000 */
[----:B------:R-:W-:Y:S01]  /*b590*/  FMUL.FTZ R25, R4, R28 ;  /* 0x0000001c04197220 */ /* 0x000fe20000410000 */
[----:B------:R-:W-:Y:S01]  /*b5a0*/  F2FP.F16.E4M3.UNPACK_B R4, R20.H1 ;  /* 0x00000014ff04723e */ /* 0x000fe200030006ff */
[--C-:B------:R-:W-:Y:S02]  /*b5b0*/  HADD2.F32 R6, -RZ, R5.reuse.H0_H0 ;  /* 0x20000005ff067230 */ /* 0x100fe40000004100 */
[C---:B------:R-:W-:Y:S01]  /*b5c0*/  FFMA.FTZ R31, R29.reuse, R28, -R26 ;  /* 0x0000001c1d1f7223 */ /* 0x040fe2000001081a */
[----:B------:R-:W-:Y:S02]  /*b5d0*/  HADD2.F32 R26, -RZ, R5.H1_H1 ;  /* 0x30000005ff1a7230 */ /* 0x000fe40000004100 */
[----:B------:R-:W-:Y:S01]  /*b5e0*/  FFMA.FTZ R30, R29, R30, R25 ;  /* 0x0000001e1d1e7223 */ /* 0x000fe20000010019 */
[----:B------:R-:W-:-:S02]  /*b5f0*/  HADD2.F32 R28, -RZ, R4.H1_H1 ;  /* 0x30000004ff1c7230 */ /* 0x000fc40000004100 */
[----:B------:R-:W-:Y:S02]  /*b600*/  HADD2.F32 R5, -RZ, R7.H1_H1 ;  /* 0x30000007ff057230 */ /* 0x000fe40000004100 */
[----:B------:R-:W-:Y:S02]  /*b610*/  HADD2.F32 R25, -RZ, R4.H0_H0 ;  /* 0x20000004ff197230 */ /* 0x000fe40000004100 */
[----:B------:R-:W-:Y:S02]  /*b620*/  HADD2.F32 R4, -RZ, R21.H1_H1 ;  /* 0x30000015ff047230 */ /* 0x000fe40000004100 */
[C---:B------:R-:W-:Y:S01]  /*b630*/  FMUL.FTZ R46, R5.reuse, R28 ;  /* 0x0000001c052e7220 */ /* 0x040fe20000410000 */
[----:B------:R-:W-:Y:S02]  /*b640*/  HADD2.F32 R7, -RZ, R7.H0_H0 ;  /* 0x20000007ff077230 */ /* 0x000fe40000004100 */
[----:B------:R-:W-:Y:S01]  /*b650*/  FMUL.FTZ R5, R5, R26 ;  /* 0x0000001a05057220 */ /* 0x000fe20000410000 */
[----:B------:R-:W-:-:S02]  /*b660*/  HADD2.F32 R21, -RZ, R21.H0_H0 ;  /* 0x20000015ff157230 */ /* 0x000fc40000004100 */
[CC--:B------:R-:W-:Y:S01]  /*b670*/  FMUL.FTZ R44, R4.reuse, R25.reuse ;  /* 0x00000019042c7220 */ /* 0x0c0fe20000410000 */
        /* <DEDUP_REMOVED lines=13> */
.L_x_7891:
[----:B------:R-:W-:Y:S05]  /*b750*/  BSYNC B2 ;  /* 0x0000000000027941 */ /* 0x000fea0003800000 */
.L_x_7890:
[----:B------:R-:W-:Y:S05]  /*b760*/  @P1 BRA `(.L_x_7889) ;  /* 0x0000000400681947 */ /* 0x000fea0003800000 */
[----:B-1----:R-:W1:Y:S01]  /*b770*/  LDS.128 R4, [R12] ;  /* 0x000000000c047984 */ /* 0x002e620000000c00 */
        /* <DEDUP_REMOVED lines=61> */
[-C--:B------:R-:W-:Y:S01]  /*bb50*/  FMUL.FTZ R25, R4, R28.reuse ;  /* 0x0000001c04197220 */ /* 0x080fe20000410000 */
        /* <DEDUP_REMOVED lines=26> */
[----:B------:R2:W-:Y:S02]  /*bd00*/  STS.128 [R12], R4 ;  /* 0x000000040c007388 */ /* 0x0005e40000000c00 */
.L_x_7889:
[----:B------:R-:W-:Y:S05]  /*bd10*/  BSYNC B1 ;  /* 0x0000000000017941 */ /* 0x000fea0003800000 */
.L_x_7888:
[----:B-12---:R-:W-:-:S05]  /*bd20*/  VIADD R4, R190, 0x40 ;  /* 0x00000040be047836 */ /* 0x006fca0000000000 */
[----:B------:R-:W-:-:S13]  /*bd30*/  ISETP.GE.AND P0, PT, R4, R15, PT ;  /* 0x0000000f0400720c */ /* 0x000fda0003f06270 */
[----:B------:R-:W-:Y:S05]  /*bd40*/  @P0 BRA `(.L_x_7892) ;  /* 0x0000002800640947 */ /* 0x000fea0003800000 */
[----:B------:R-:W1:Y:S01]  /*bd50*/  LDC R5, c[0x0][0x3f4] ;  /* 0x0000fd00ff057b82 */ /* 0x000e620000000800 */
[----:B------:R-:W-:Y:S01]  /*bd60*/  BSSY B1, `(.L_x_7893) ;  /* 0x000005e000017945 */ /* 0x000fe20003800000 */
[-C--:B-1----:R-:W-:Y:S02]  /*bd70*/  ISETP.GE.AND P0, PT, R22, R5.reuse, PT ;  /* 0x000000051600720c */ /* 0x082fe40003f06270 */
[----:B------:R-:W-:-:S11]  /*bd80*/  ISETP.GE.AND P1, PT, R192, R5, PT ;  /* 0x00000005c000720c */ /* 0x000fd60003f26270 */
[----:B------:R-:W-:Y:S05]  /*bd90*/  @P0 BRA `(.L_x_7894) ;  /* 0x0000000400680947 */ /* 0x000fea0003800000 */
[----:B------:R-:W1:Y:S01]  /*bda0*/  LDS.128 R4, [R13+0x16400] ;  /* 0x016400000d047984 */ /* 0x000e620000000c00 */
[----:B------:R-:W-:Y:S02]  /*bdb0*/  F2FP.F16.E4M3.UNPACK_B R33, R14 ;  /* 0x0000000eff21723e */ /* 0x000fe400020006ff */
[----:B------:R-:W-:Y:S02]  /*bdc0*/  F2FP.F16.E4M3.UNPACK_B R31, R3 ;  /* 0x00000003ff1f723e */ /* 0x000fe400020006ff */
[-C--:B0-----:R-:W-:Y:S01]  /*bdd0*/  F2FP.F16.E4M3.UNPACK_B R39, R20.reuse ;  /* 0x00000014ff27723e */ /* 0x081fe200020006ff */
[----:B------:R-:W-:Y:S01]  /*bde0*/  HADD2.F32 R35, -RZ, R33.H1_H1 ;  /* 0x30000021ff237230 */ /* 0x000fe20000004100 */
[----:B------:R-:W-:Y:S01]  /*bdf0*/  F2FP.F16.E4M3.UNPACK_B R20, R20.H1 ;  /* 0x00000014ff14723e */ /* 0x000fe200030006ff */
[----:B------:R-:W-:Y:S02]  /*be00*/  HADD2.F32 R29, -RZ, R31.H1_H1 ;  /* 0x3000001fff1d7230 */ /* 0x000fe40000004100 */
[----:B------:R-:W-:Y:S01]  /*be10*/  HADD2.F32 R38, -RZ, R33.H0_H0 ;  /* 0x20000021ff267230 */ /* 0x000fe20000004100 */
[----:B------:R-:W-:Y:S01]  /*be20*/  F2FP.F16.E4M3.UNPACK_B R33, R14.H1 ;  /* 0x0000000eff21723e */ /* 0x000fe200030006ff */
[----:B------:R-:W-:-:S02]  /*be30*/  HADD2.F32 R36, -RZ, R31.H0_H0 ;  /* 0x2000001fff247230 */ /* 0x000fc40000004100 */
[----:B------:R-:W-:Y:S02]  /*be40*/  HADD2.F32 R42, -RZ, R39.H1_H1 ;  /* 0x30000027ff2a7230 */ /* 0x000fe40000004100 */
[--C-:B------:R-:W-:Y:S02]  /*be50*/  HADD2.F32 R40, -RZ, R33.reuse.H1_H1 ;  /* 0x30000021ff287230 */ /* 0x100fe40000004100 */
[----:B------:R-:W-:Y:S02]  /*be60*/  HADD2.F32 R37, -RZ, R33.H0_H0 ;  /* 0x20000021ff257230 */ /* 0x000fe40000004100 */
        /* <DEDUP_REMOVED lines=16> */
[----:B------:R-:W-:Y:S01]  /*bf70*/  F2FP.F16.E4M3.UNPACK_B R32, R3.H1 ;  /* 0x00000003ff20723e */ /* 0x000fe200030006ff */
[-C--:B------:R-:W-:Y:S01]  /*bf80*/  FMUL.FTZ R3, R38, R5.reuse ;  /* 0x0000000526037220 */ /* 0x080fe20000410000 */
[C---:B------:R-:W-:Y:S01]  /*bf90*/  FMUL.FTZ R21, R36.reuse, R5 ;  /* 0x0000000524157220 */ /* 0x040fe20000410000 */
[----:B------:R-:W-:Y:S01]  /*bfa0*/  HADD2.F32 R5, -RZ, R26.H1_H1 ;  /* 0x3000001aff057230 */ /* 0x000fe20000004100 */
[----:B------:R-:W-:Y:S01]  /*bfb0*/  F2FP.F16.E4M3.UNPACK_B R35, R10 ;  /* 0x0000000aff23723e */ /* 0x000fe200020006ff */
[-C--:B------:R-:W-:Y:S01]  /*bfc0*/  FFMA.FTZ R14, R36, R4.reuse, -R3 ;  /* 0x00000004240e7223 */ /* 0x080fe20000010803 */
[----:B------:R-:W-:Y:S01]  /*bfd0*/  FFMA.FTZ R21, R38, R4, R21 ;  /* 0x0000000426157223 */ /* 0x000fe20000010015 */
[----:B------:R-:W-:-:S02]  /*bfe0*/  HADD2.F32 R4, -RZ, R32.H1_H1 ;  /* 0x30000020ff047230 */ /* 0x000fc40000004100 */
[----:B------:R-:W-:Y:S01]  /*bff0*/  FMUL.FTZ R31, R40, R5 ;  /* 0x00000005281f7220 */ /* 0x000fe20000410000 */
[----:B------:R-:W-:Y:S01]  /*c000*/  HADD2.F32 R26, -RZ, R26.H0_H0 ;  /* 0x2000001aff1a7230 */ /* 0x000fe20000004100 */
[----:B------:R-:W-:Y:S01]  /*c010*/  F2FP.F16.E4M3.UNPACK_B R7, R7.H1 ;  /* 0x00000007ff07723e */ /* 0x000fe200030006ff */
[--C-:B------:R-:W-:Y:S02]  /*c020*/  HADD2.F32 R3, -RZ, R25.reuse.H1_H1 ;  /* 0x30000019ff037230 */ /* 0x100fe40000004100 */
[C---:B------:R-:W-:Y:S01]  /*c030*/  FMUL.FTZ R5, R4.reuse, R5 ;  /* 0x0000000504057220 */ /* 0x040fe20000410000 */
[----:B------:R-:W-:Y:S02]  /*c040*/  HADD2.F32 R33, -RZ, R32.H0_H0 ;  /* 0x20000020ff217230 */ /* 0x000fe40000004100 */
[-C--:B------:R-:W-:Y:S01]  /*c050*/  FFMA.FTZ R31, R4, R26.reuse, -R31 ;  /* 0x0000001a041f7223 */ /* 0x080fe2000001081f */
[----:B------:R-:W-:Y:S02]  /*c060*/  HADD2.F32 R25, -RZ, R25.H0_H0 ;  /* 0x20000019ff197230 */ /* 0x000fe40000004100 */
[-C--:B------:R-:W-:Y:S01]  /*c070*/  FMUL.FTZ R4, R37, R3.reuse ;  /* 0x0000000325047220 */ /* 0x080fe20000410000 */
[----:B------:R-:W-:Y:S01]  /*c080*/  FFMA.FTZ R32, R40, R26, R5 ;  /* 0x0000001a28207223 */ /* 0x000fe20000010005 */
[----:B------:R-:W-:Y:S01]  /*c090*/  FMUL.FTZ R26, R33, R3 ;  /* 0x00000003211a7220 */ /* 0x000fe20000410000 */
[----:B------:R-:W-:-:S02]  /*c0a0*/  HADD2.F32 R38, -RZ, R35.H1_H1 ;  /* 0x30000023ff267230 */ /* 0x000fc40000004100 */
[-C--:B------:R-:W-:Y:S01]  /*c0b0*/  FFMA.FTZ R5, R33, R25.reuse, -R4 ;  /* 0x0000001921057223 */ /* 0x080fe20000010804 */
[--C-:B------:R-:W-:Y:S02]  /*c0c0*/  HADD2.F32 R4, -RZ, R6.reuse.H1_H1 ;  /* 0x30000006ff047230 */ /* 0x100fe40000004100 */
[----:B------:R-:W-:Y:S01]  /*c0d0*/  FFMA.FTZ R26, R37, R25, R26 ;  /* 0x00000019251a7223 */ /* 0x000fe2000001001a */
[----:B------:R-:W-:Y:S01]  /*c0e0*/  HADD2.F32 R6, -RZ, R6.H0_H0 ;  /* 0x20000006ff067230 */ /* 0x000fe20000004100 */
[----:B------:R-:W-:Y:S01]  /*c0f0*/  F2FP.SATFINITE.E4M3.F32.PACK_AB_MERGE_C R31, R32, R31, RZ ;  /* 0x0000001f201f723e */ /* 0x000fe200048070ff */
[----:B------:R-:W-:Y:S02]  /*c100*/  HADD2.F32 R36, -RZ, R35.H0_H0 ;  /* 0x20000023ff247230 */ /* 0x000fe40000004100 */
[-C--:B------:R-:W-:Y:S01]  /*c110*/  FMUL.FTZ R25, R42, R4.reuse ;  /* 0x000000042a197220 */ /* 0x080fe20000410000 */
[----:B------:R-:W-:Y:S02]  /*c120*/  HADD2.F32 R40, -RZ, R39.H0_H0 ;  /* 0x20000027ff287230 */ /* 0x000fe40000004100 */
[C---:B------:R-:W-:Y:S01]  /*c130*/  FMUL.FTZ R35, R38.reuse, R4 ;  /* 0x0000000426237220 */ /* 0x040fe20000410000 */
[--C-:B------:R-:W-:Y:S01]  /*c140*/  HADD2.F32 R3, -RZ, R28.reuse.H1_H1 ;  /* 0x3000001cff037230 */ /* 0x100fe20000004100 */
[----:B------:R-:W-:Y:S01]  /*c150*/  F2FP.F16.E4M3.UNPACK_B R4, R10.H1 ;  /* 0x0000000aff04723e */ /* 0x000fe200030006ff */
[----:B------:R-:W-:Y:S01]  /*c160*/  FFMA.FTZ R33, R38, R6, -R25 ;  /* 0x0000000626217223 */ /* 0x000fe20000010819 */
[----:B------:R-:W-:-:S02]  /*c170*/  HADD2.F32 R28, -RZ, R28.H0_H0 ;  /* 0x2000001cff1c7230 */ /* 0x000fc40000004100 */
[----:B------:R-:W-:Y:S01]  /*c180*/  FFMA.FTZ R10, R42, R6, R35 ;  /* 0x000000062a0a7223 */ /* 0x000fe20000010023 */
[-C--:B------:R-:W-:Y:S01]  /*c190*/  FMUL.FTZ R25, R40, R3.reuse ;  /* 0x0000000328197220 */ /* 0x080fe20000410000 */
[----:B------:R-:W-:Y:S01]  /*c1a0*/  FMUL.FTZ R3, R36, R3 ;  /* 0x0000000324037220 */ /* 0x000fe20000410000 */
[--C-:B------:R-:W-:Y:S01]  /*c1b0*/  HADD2.F32 R37, -RZ, R4.reuse.H1_H1 ;  /* 0x30000004ff257230 */ /* 0x100fe20000004100 */
[----:B------:R-:W-:Y:S01]  /*c1c0*/  F2FP.SATFINITE.E4M3.F32.PACK_AB_MERGE_C R5, R26, R5, R31 ;  /* 0x000000051a05723e */ /* 0x000fe2000480701f */
[----:B------:R-:W-:Y:S02]  /*c1d0*/  HADD2.F32 R35, -RZ, R4.H0_H0 ;  /* 0x20000004ff237230 */ /* 0x000fe40000004100 */
[-C--:B------:R-:W-:Y:S01]  /*c1e0*/  FFMA.FTZ R6, R36, R28.reuse, -R25 ;  /* 0x0000001c24067223 */ /* 0x080fe20000010819 */
[----:B------:R-:W-:Y:S02]  /*c1f0*/  HADD2.F32 R4, -RZ, R7.H1_H1 ;  /* 0x30000007ff047230 */ /* 0x000fe40000004100 */
[----:B------:R-:W-:Y:S01]  /*c200*/  FFMA.FTZ R25, R40, R28, R3 ;  /* 0x0000001c28197223 */ /* 0x000fe20000010003 */
[----:B------:R-:W-:Y:S01]  /*c210*/  HADD2.F32 R39, -RZ, R20.H0_H0 ;  /* 0x20000014ff277230 */ /* 0x000fe20000004100 */
[----:B------:R-:W-:Y:S01]  /*c220*/  F2FP.SATFINITE.E4M3.F32.PACK_AB_MERGE_C R10, R10, R33, RZ ;  /* 0x000000210a0a723e */ /* 0x000fe200048070ff */
[----:B------:R-:W-:-:S02]  /*c230*/  HADD2.F32 R3, -RZ, R15.H1_H1 ;  /* 0x3000000fff037230 */ /* 0x000fc40000004100 */
        /* <DEDUP_REMOVED lines=12> */
[----:B------:R-:W-:Y:S02]  /*c300*/  F2FP.SATFINITE.E4M3.F32.PACK_AB_MERGE_C R4, R21, R14, R4 ;  /* 0x0000000e1504723e */ /* 0x000fe40004807004 */
[----:B------:R-:W-:Y:S02]  /*c310*/  F2FP.SATFINITE.E4M3.F32.PACK_AB_MERGE_C R6, R25, R6, R10 ;  /* 0x000000061906723e */ /* 0x000fe4000480700a */
[----:B------:R-:W-:-:S05]  /*c320*/  F2FP.SATFINITE.E4M3.F32.PACK_AB_MERGE_C R7, R20, R7, R3 ;  /* 0x000000071407723e */ /* 0x000fca0004807003 */
[----:B------:R1:W-:Y:S02]  /*c330*/  STS.128 [R13+0x16400], R4 ;  /* 0x016400040d007388 */ /* 0x0003e40000000c00 */
.L_x_7894:
[----:B------:R-:W-:Y:S05]  /*c340*/  BSYNC B1 ;  /* 0x0000000000017941 */ /* 0x000fea0003800000 */
.L_x_7893:
[----:B------:R-:W-:Y:S05]  /*c350*/  @P1 BRA `(.L_x_7892) ;  /* 0x0000002000e01947 */ /* 0x000fea0003800000 */
[----:B-1----:R-:W1:Y:S01]  /*c360*/  LDS.128 R4, [R12+0x2000] ;  /* 0x002000000c047984 */ /* 0x002e620000000c00 */
[-C--:B------:R-:W-:Y:S02]  /*c370*/  F2FP.F16.E4M3.UNPACK_B R28, R9.reuse ;  /* 0x00000009ff1c723e */ /* 0x080fe400020006ff */
[----:B------:R-:W-:Y:S02]  /*c380*/  F2FP.F16.E4M3.UNPACK_B R26, R0 ;  /* 0x00000000ff1a723e */ /* 0x000fe400020006ff */
[----:B------:R-:W-:Y:S01]  /*c390*/  F2FP.F16.E4M3.UNPACK_B R29, R9.H1 ;  /* 0x00000009ff1d723e */ /* 0x000fe200030006ff */
[----:B------:R-:W-:Y:S01]  /*c3a0*/  HADD2.F32 R30, -RZ, R28.H1_H1 ;  /* 0x3000001cff1e7230 */ /* 0x000fe20000004100 */
[----:B------:R-:W-:Y:S01]  /*c3b0*/  F2FP.F16.E4M3.UNPACK_B R33, R11 ;  /* 0x0000000bff21723e */ /* 0x000fe200020006ff */
[--C-:B------:R-:W-:Y:S02]  /*c3c0*/  HADD2.F32 R20, -RZ, R26.reuse.H1_H1 ;  /* 0x3000001aff147230 */ /* 0x100fe40000004100 */
[----:B------:R-:W-:-:S02]  /*c3d0*/  HADD2.F32 R26, -RZ, R26.H0_H0 ;  /* 0x2000001aff1a7230 */ /* 0x000fc40000004100 */
[--C-:B------:R-:W-:Y:S02]  /*c3e0*/  HADD2.F32 R31, -RZ, R29.reuse.H1_H1 ;  /* 0x3000001dff1f7230 */ /* 0x100fe40000004100 */
[----:B------:R-:W-:Y:S02]  /*c3f0*/  HADD2.F32 R29, -RZ, R29.H0_H0 ;  /* 0x2000001dff1d7230 */ /* 0x000fe40000004100 */
        /* <DEDUP_REMOVED lines=17> */
[--C-:B------:R-:W-:Y:S01]  /*c510*/  HADD2.F32 R3, -RZ, R4.reuse.H1_H1 ;  /* 0x30000004ff037230 */ /* 0x100fe20000004100 */
[----:B------:R-:W-:Y:S01]  /*c520*/  F2FP.F16.E4M3.UNPACK_B R7, R7.H1 ;  /* 0x00000007ff07723e */ /* 0x000fe200030006ff */
[----:B------:R-:W-:Y:S01]  /*c530*/  HADD2.F32 R4, -RZ, R4.H0_H0 ;  /* 0x20000004ff047230 */ /* 0x000fe20000004100 */
[----:B------:R-:W-:Y:S01]  /*c540*/  F2FP.SATFINITE.E4M3.F32.PACK_AB_MERGE_C R20, R25, R20, RZ ;  /* 0x000000141914723e */ /* 0x000fe200048070ff */
[----:B------:R-:W-:-:S02]  /*c550*/  HADD2.F32 R0, -RZ, R13.H1_H1 ;  /* 0x3000000dff007230 */ /* 0x000fc40000004100 */
[-C--:B------:R-:W-:Y:S01]  /*c560*/  FMUL.FTZ R9, R10, R3.reuse ;  /* 0x000000030a097220 */ /* 0x080fe20000410000 */
[C---:B------:R-:W-:Y:S01]  /*c570*/  FMUL.FTZ R21, R26.reuse, R3 ;  /* 0x000000031a157220 */ /* 0x040fe20000410000 */
[--C-:B------:R-:W-:Y:S02]  /*c580*/  HADD2.F32 R3, -RZ, R5.reuse.H1_H1 ;  /* 0x30000005ff037230 */ /* 0x100fe40000004100 */
[-C--:B------:R-:W-:Y:S01]  /*c590*/  FFMA.FTZ R9, R26, R4.reuse, -R9 ;  /* 0x000000041a097223 */ /* 0x080fe20000010809 */
[----:B------:R-:W-:Y:S01]  /*c5a0*/  FFMA.FTZ R4, R10, R4, R21 ;  /* 0x000000040a047223 */ /* 0x000fe20000010015 */
[----:B------:R-:W-:Y:S02]  /*c5b0*/  HADD2.F32 R21, -RZ, R28.H1_H1 ;  /* 0x3000001cff157230 */ /* 0x000fe40000004100 */
[----:B------:R-:W-:Y:S01]  /*c5c0*/  FMUL.FTZ R10, R31, R3 ;  /* 0x000000031f0a7220 */ /* 0x000fe20000410000 */
[----:B------:R-:W-:Y:S02]  /*c5d0*/  HADD2.F32 R5, -RZ, R5.H0_H0 ;  /* 0x20000005ff057230 */ /* 0x000fe40000004100 */
[----:B------:R-:W-:-:S02]  /*c5e0*/  HADD2.F32 R13, -RZ, R13.H0_H0 ;  /* 0x2000000dff0d7230 */ /* 0x000fc40000004100 */
[C---:B------:R-:W-:Y:S01]  /*c5f0*/  FMUL.FTZ R26, R21.reuse, R3 ;  /* 0x00000003151a7220 */ /* 0x040fe20000410000 */
[----:B------:R-:W-:Y:S02]  /*c600*/  HADD2.F32 R3, -RZ, R28.H0_H0 ;  /* 0x2000001cff037230 */ /* 0x000fe40000004100 */
[-C--:B------:R-:W-:Y:S01]  /*c610*/  FFMA.FTZ R21, R21, R5.reuse, -R10 ;  /* 0x0000000515157223 */ /* 0x080fe2000001080a */
[----:B------:R-:W-:Y:S01]  /*c620*/  FMUL.FTZ R10, R29, R0 ;  /* 0x000000001d0a7220 */ /* 0x000fe20000410000 */
[----:B------:R-:W-:Y:S01]  /*c630*/  FFMA.FTZ R26, R31, R5, R26 ;  /* 0x000000051f1a7223 */ /* 0x000fe2000001001a */
[----:B------:R-:W-:Y:S01]  /*c640*/  F2FP.F16.E4M3.UNPACK_B R28, R8 ;  /* 0x00000008ff1c723e */ /* 0x000fe200020006ff */
[C---:B------:R-:W-:Y:S01]  /*c650*/  FMUL.FTZ R0, R3.reuse, R0 ;  /* 0x0000000003007220 */ /* 0x040fe20000410000 */
[-C--:B------:R-:W-:Y:S01]  /*c660*/  FFMA.FTZ R5, R3, R13.reuse, -R10 ;  /* 0x0000000d03057223 */ /* 0x080fe2000001080a */
[----:B------:R-:W-:Y:S01]  /*c670*/  HADD2.F32 R3, -RZ, R6.H1_H1 ;  /* 0x30000006ff037230 */ /* 0x000fe20000004100 */
[----:B------:R-:W-:Y:S01]  /*c680*/  F2FP.F16.E4M3.UNPACK_B R8, R8.H1 ;  /* 0x00000008ff08723e */ /* 0x000fe200030006ff */
[----:B------:R-:W-:Y:S01]  /*c690*/  FFMA.FTZ R10, R29, R13, R0 ;  /* 0x0000000d1d0a7223 */ /* 0x000fe20000010000 */
[----:B------:R-:W-:Y:S01]  /*c6a0*/  HADD2.F32 R32, -RZ, R28.H1_H1 ;  /* 0x3000001cff207230 */ /* 0x000fe20000004100 */
[----:B------:R-:W-:Y:S01]  /*c6b0*/  F2FP.SATFINITE.E4M3.F32.PACK_AB_MERGE_C R21, R26, R21, RZ ;  /* 0x000000151a15723e */ /* 0x000fe200048070ff */
[----:B------:R-:W-:-:S02]  /*c6c0*/  HADD2.F32 R6, -RZ, R6.H0_H0 ;  /* 0x20000006ff067230 */ /* 0x000fc40000004100 */
        /* <DEDUP_REMOVED lines=9> */
[C---:B------:R-:W-:Y:S01]  /*c760*/  FMUL.FTZ R13, R30.reuse, R0 ;  /* 0x000000001e0d7220 */ /* 0x040fe20000410000 */
[----:B------:R-:W-:Y:S01]  /*c770*/  F2FP.F16.E4M3.UNPACK_B R0, R11.H1 ;  /* 0x0000000bff00723e */ /* 0x000fe200030006ff */
[----:B------:R-:W-:Y:S02]  /*c780*/  HADD2.F32 R11, -RZ, R8.H0_H0 ;  /* 0x20000008ff0b7230 */ /* 0x000fe40000004100 */
[-C--:B------:R-:W-:Y:S01]  /*c790*/  FFMA.FTZ R6, R30, R14.reuse, -R3 ;  /* 0x0000000e1e067223 */ /* 0x080fe20000010803 */
[----:B------:R-:W-:Y:S02]  /*c7a0*/  HADD2.F32 R3, -RZ, R7.H1_H1 ;  /* 0x30000007ff037230 */ /* 0x000fe40000004100 */
[----:B------:R-:W-:Y:S01]  /*c7b0*/  FFMA.FTZ R13, R36, R14, R13 ;  /* 0x0000000e240d7223 */ /* 0x000fe2000001000d */
[--C-:B------:R-:W-:Y:S01]  /*c7c0*/  HADD2.F32 R35, -RZ, R0.reuse.H1_H1 ;  /* 0x30000000ff237230 */ /* 0x100fe20000004100 */
[----:B------:R-:W-:Y:S01]  /*c7d0*/  F2FP.SATFINITE.E4M3.F32.PACK_AB_MERGE_C R28, R29, R28, RZ ;  /* 0x0000001c1d1c723e */ /* 0x000fe200048070ff */
[----:B------:R-:W-:-:S02]  /*c7e0*/  HADD2.F32 R33, -RZ, R0.H0_H0 ;  /* 0x20000000ff217230 */ /* 0x000fc40000004100 */
[-C--:B------:R-:W-:Y:S01]  /*c7f0*/  FMUL.FTZ R30, R31, R3.reuse ;  /* 0x000000031f1e7220 */ /* 0x080fe20000410000 */
[----:B------:R-:W-:Y:S02]  /*c800*/  HADD2.F32 R0, -RZ, R15.H1_H1 ;  /* 0x3000000fff007230 */ /* 0x000fe40000004100 */
[----:B------:R-:W-:Y:S01]  /*c810*/  FMUL.FTZ R14, R35, R3 ;  /* 0x00000003230e7220 */ /* 0x000fe20000410000 */
        /* <DEDUP_REMOVED lines=10> */
[----:B------:R-:W-:Y:S02]  /*c8c0*/  F2FP.SATFINITE.E4M3.F32.PACK_AB_MERGE_C R3, R3, R14, RZ ;  /* 0x0000000e0303723e */ /* 0x000fe400048070ff */
[----:B------:R-:W-:Y:S02]  /*c8d0*/  F2FP.SATFINITE.E4M3.F32.PACK_AB_MERGE_C R6, R13, R6, R28 ;  /* 0x000000060d06723e */ /* 0x000fe4000480701c */
[----:B------:R-:W-:-:S05]  /*c8e0*/  F2FP.SATFINITE.E4M3.F32.PACK_AB_MERGE_C R7, R0, R7, R3 ;  /* 0x000000070007723e */ /* 0x000fca0004807003 */
[----:B------:R2:W-:Y:S01]  /*c8f0*/  STS.128 [R12+0x2000], R4 ;  /* 0x002000040c007388 */ /* 0x0005e20000000c00 */
[----:B------:R-:W-:Y:S05]  /*c900*/  BRA `(.L_x_7892) ;  /* 0x0000001c00747947 */ /* 0x000fea0003800000 */
.L_x_7882:
[----:B------:R-:W-:-:S03]  /*c910*/  UMOV UR4, 0xffffffff ;  /* 0xffffffff00047882 */ /* 0x000fc60000000000 */
[----:B------:R-:W-:Y:S05]  /*c920*/  BRA.DIV UR4, `(.L_x_7895) ;  /* 0x0000016204947947 */ /* 0x000fea000b800000 */
[----:B------:R0:W1:Y:S04]  /*c930*/  SHFL.IDX PT, R33, R32, RZ, 0x1c1f ;  /* 0x001c1fff20217589 */ /* 0x00006800000e0000 */
[----:B------:R0:W2:Y:S04]  /*c940*/  SHFL.IDX PT, R14, R30, RZ, 0x1c1f ;  /* 0x001c1fff1e0e7589 */ /* 0x0000a800000e0000 */
[----:B------:R0:W3:Y:S04]  /*c950*/  SHFL.IDX PT, R3, R26, RZ, 0x1c1f ;  /* 0x001c1fff1a037589 */ /* 0x0000e800000e0000 */
[----:B------:R0:W4:Y:S02]  /*c960*/  SHFL.IDX PT, R21, R28, RZ, 0x1c1f ;  /* 0x001c1fff1c157589 */ /* 0x00012400000e0000 */
.L_x_8146:
[----:B------:R-:W-:Y:S01]  /*c970*/  ULDC UR4, c[0x0][0x448] ;  /* 0x0001120000047ab9 */ /* 0x000fe20000000800 */
[----:B------:R-:W-:Y:S01]  /*c980*/  BSSY B1, `(.L_x_7896) ;  /* 0x0000013000017945 */ /* 0x000fe20003800000 */
[----:B------:R-:W-:Y:S01]  /*c990*/  IMAD R25, R25, UR4, RZ ;  /* 0x0000000419197c24 */ /* 0x000fe2000f8e02ff */
[----:B------:R-:W-:Y:S02]  /*c9a0*/  LEA.HI R20, R212, R212, RZ, 0x1 ;  /* 0x000000d4d4147211 */ /* 0x000fe400078f08ff */
[----:B------:R-:W-:Y:S02]  /*c9b0*/  CS2R R6, SRZ ;  /* 0x0000000000067805 */ /* 0x000fe4000001ff00 */
[----:B------:R-:W-:Y:S02]  /*c9c0*/  CS2R R8, SRZ ;  /* 0x0000000000087805 */ /* 0x000fe4000001ff00 */
[----:B------:R-:W-:Y:S02]  /*c9d0*/  CS2R R10, SRZ ;  /* 0x00000000000a7805 */ /* 0x000fe4000001ff00 */
[----:B------:R-:W-:-:S02]  /*c9e0*/  ISETP.GE.AND P0, PT, R4, R25, PT ;  /* 0x000000190400720c */ /* 0x000fc40003f06270 */
[----:B------:R-:W-:-:S11]  /*c9f0*/  CS2R R4, SRZ ;  /* 0x0000000000047805 */ /* 0x000fd6000001ff00 */
[----:B------:R-:W-:Y:S05]  /*ca00*/  @P0 BRA `(.L_x_7897) ;  /* 0x0000000000280947 */ /* 0x000fea0003800000 */
[----:B------:R-:W-:Y:S01]  /*ca10*/  ULDC UR4, c[0x0][0x3f4] ;  /* 0x0000fd0000047ab9 */ /* 0x000fe20000000800 */
[C---:B-1----:R-:W-:Y:S02]  /*ca20*/  IADD3 R12, P0, R16.reuse, R33, RZ ;  /* 0x00000021100c7210 */ /* 0x042fe40007f1e0ff */
[----:B------:R-:W-:Y:S02]  /*ca30*/  CS2R R4, SRZ ;  /* 0x0000000000047805 */ /* 0x000fe4000001ff00 */
[C---:B------:R-:W-:Y:S02]  /*ca40*/  ISETP.GE.AND P2, PT, R16.reuse, UR4, PT ;  /* 0x0000000410007c0c */ /* 0x040fe4000bf46270 */
[----:B--2---:R-:W-:Y:S01]  /*ca50*/  IADD3 R14, P1, R16, R14, RZ ;  /* 0x0000000e100e7210 */ /* 0x004fe20007f3e0ff */
[----:B---3--:R-:W-:-:S04]  /*ca60*/  IMAD.X R13, R3, 0x1, R17, P0 ;  /* 0x00000001030d7824 */ /* 0x008fc800000e0611 */
[----:B----4-:R-:W-:-:S06]  /*ca70*/  IMAD.X R15, R21, 0x1, R17, P1 ;  /* 0x00000001150f7824 */ /* 0x010fcc00008e0611 */
[----:B------:R-:W-:Y:S05]  /*ca80*/  @P2 BRA `(.L_x_7897) ;  /* 0x0000000000082947 */ /* 0x000fea0003800000 */
[----:B------:R1:W5:Y:S04]  /*ca90*/  LD.E.128 R4, desc[UR36][R12.64] ;  /* 0x000000240c047980 */ /* 0x000368000c101d00 */
[----:B------:R1:W5:Y:S02]  /*caa0*/  LD.E.128 R8, desc[UR36][R14.64] ;  /* 0x000000240e087980 */ /* 0x000364000c101d00 */
.L_x_7897:
[----:B------:R-:W-:Y:S05]  /*cab0*/  BSYNC B1 ;  /* 0x0000000000017941 */ /* 0x000fea0003800000 */
.L_x_7896:
[----:B-1----:R-:W-:Y:S01]  /*cac0*/  LOP3.LUT R13, R20, 0xfffffffe, RZ, 0xc0, !PT ;  /* 0xfffffffe140d7812 */ /* 0x002fe200078ec0ff */
[----:B0-----:R-:W-:Y:S01]  /*cad0*/  IMAD R32, R29, -0x80, R25 ;  /* 0xffffff801d207824 */ /* 0x001fe200078e0219 */
[----:B-----5:R-:W-:Y:S01]  /*cae0*/  SHF.R.U32.HI R0, RZ, 0x8, R4 ;  /* 0x00000008ff007819 */ /* 0x020fe20000011604 */
[----:B------:R-:W-:Y:S01]  /*caf0*/  BSSY B1, `(.L_x_7898) ;  /* 0x0000034000017945 */ /* 0x000fe20003800000 */
[----:B------:R-:W-:Y:S02]  /*cb00*/  IADD3 R37, R212, -R13, RZ ;  /* 0x8000000dd4257210 */ /* 0x000fe40007ffe0ff */
[----:B---3--:R-:W-:Y:S02]  /*cb10*/  LOP3.LUT R3, R4, 0xff, RZ, 0xc0, !PT ;  /* 0x000000ff04037812 */ /* 0x008fe400078ec0ff */
[----:B------:R-:W-:Y:S02]  /*cb20*/  SHF.L.U32 R37, R37, 0x1f, RZ ;  /* 0x0000001f25257819 */ /* 0x000fe400000006ff */
[----:B------:R-:W-:-:S02]  /*cb30*/  LOP3.LUT R0, R0, 0xff, RZ, 0xc0, !PT ;  /* 0x000000ff00007812 */ /* 0x000fc400078ec0ff */
[----:B------:R-:W0:Y:S01]  /*cb40*/  SYNCS.PHASECHK.TRANS64.TRYWAIT P1, [R18+URZ+0x22800], R37 ;  /* 0x02280025120075a7 */ /* 0x000e22000802017f */
[----:B------:R-:W-:Y:S02]  /*cb50*/  SHF.R.U32.HI R25, RZ, 0x8, R7 ;  /* 0x00000008ff197819 */ /* 0x000fe40000011607 */
[----:B------:R-:W-:Y:S02]  /*cb60*/  PRMT R13, R0, 0x7604, R3 ;  /* 0x00007604000d7816 */ /* 0x000fe40000000003 */
[----:B------:R-:W-:Y:S02]  /*cb70*/  SHF.R.U32.HI R0, RZ, 0x8, R6 ;  /* 0x00000008ff007819 */ /* 0x000fe40000011606 */
[----:B--2---:R-:W-:Y:S02]  /*cb80*/  LOP3.LUT R14, R6, 0xff, RZ, 0xc0, !PT ;  /* 0x000000ff060e7812 */ /* 0x004fe400078ec0ff */
[----:B------:R-:W-:Y:S02]  /*cb90*/  LOP3.LUT R20, R7, 0xff, RZ, 0xc0, !PT ;  /* 0x000000ff07147812 */ /* 0x000fe400078ec0ff */
[----:B----4-:R-:W-:-:S02]  /*cba0*/  LOP3.LUT R21, R0, 0xff, RZ, 0xc0, !PT ;  /* 0x000000ff00157812 */ /* 0x010fc400078ec0ff */
[----:B------:R-:W-:Y:S02]  /*cbb0*/  LOP3.LUT R25, R25, 0xff, RZ, 0xc0, !PT ;  /* 0x000000ff19197812 */ /* 0x000fe400078ec0ff */
[----:B------:R-:W-:Y:S01]  /*cbc0*/  SHF.R.U32.HI R0, RZ, 0x8, R8 ;  /* 0x00000008ff007819 */ /* 0x000fe20000011608 */
[----:B------:R-:W1:Y:S01]  /*cbd0*/  LDC R3, c[0x0][0x3f4] ;  /* 0x0000fd00ff037b82 */ /* 0x000e620000000800 */
[----:B------:R-:W-:Y:S02]  /*cbe0*/  SHF.R.U32.HI R31, RZ, 0x8, R9 ;  /* 0x00000008ff1f7819 */ /* 0x000fe40000011609 */
[----:B------:R-:W-:Y:S02]  /*cbf0*/  SHF.R.U32.HI R35, RZ, 0x8, R11 ;  /* 0x00000008ff237819 */ /* 0x000fe4000001160b */
[----:B------:R-:W-:Y:S02]  /*cc00*/  SHF.R.U32.HI R15, RZ, 0x8, R5 ;  /* 0x00000008ff0f7819 */ /* 0x000fe40000011605 */
[----:B------:R-:W-:-:S02]  /*cc10*/  PRMT R21, R21, 0x7604, R14 ;  /* 0x0000760415157816 */ /* 0x000fc4000000000e */
[----:B------:R-:W-:Y:S02]  /*cc20*/  PRMT R20, R25, 0x7604, R20 ;  /* 0x0000760419147816 */ /* 0x000fe40000000014 */
[----:B------:R-:W-:Y:S02]  /*cc30*/  LOP3.LUT R14, R8, 0xff, RZ, 0xc0, !PT ;  /* 0x000000ff080e7812 */ /* 0x000fe400078ec0ff */
[----:B------:R-:W-:Y:S02]  /*cc40*/  LOP3.LUT R26, R9, 0xff, RZ, 0xc0, !PT ;  /* 0x000000ff091a7812 */ /* 0x000fe400078ec0ff */
[----:B------:R-:W-:Y:S02]  /*cc50*/  LOP3.LUT R30, R11, 0xff, RZ, 0xc0, !PT ;  /* 0x000000ff0b1e7812 */ /* 0x000fe400078ec0ff */
[----:B------:R-:W-:Y:S02]  /*cc60*/  LOP3.LUT R25, R0, 0xff, RZ, 0xc0, !PT ;  /* 0x000000ff00197812 */ /* 0x000fe400078ec0ff */
[----:B------:R-:W-:-:S02]  /*cc70*/  LOP3.LUT R31, R31, 0xff, RZ, 0xc0, !PT ;  /* 0x000000ff1f1f7812 */ /* 0x000fc400078ec0ff */
[----:B------:R-:W-:Y:S02]  /*cc80*/  LOP3.LUT R35, R35, 0xff, RZ, 0xc0, !PT ;  /* 0x000000ff23237812 */ /* 0x000fe400078ec0ff */
[----:B------:R-:W-:Y:S02]  /*cc90*/  LOP3.LUT R12, R5, 0xff, RZ, 0xc0, !PT ;  /* 0x000000ff050c7812 */ /* 0x000fe400078ec0ff */
[----:B------:R-:W-:Y:S02]  /*cca0*/  LOP3.LUT R15, R15, 0xff, RZ, 0xc0, !PT ;  /* 0x000000ff0f0f7812 */ /* 0x000fe400078ec0ff */
[----:B------:R-:W-:Y:S02]  /*ccb0*/  PRMT R29, R25, 0x7604, R14 ;  /* 0x00007604191d7816 */ /* 0x000fe4000000000e */
[----:B------:R-:W-:Y:S02]  /*ccc0*/  PRMT R26, R31, 0x7604, R26 ;  /* 0x000076041f1a7816 */ /* 0x000fe4000000001a */
[----:B------:R-:W-:-:S02]  /*ccd0*/  PRMT R30, R35, 0x7604, R30 ;  /* 0x00007604231e7816 */ /* 0x000fc4000000001e */
[----:B------:R-:W-:Y:S02]  /*cce0*/  SHF.R.U32.HI R0, RZ, 0x10, R5 ;  /* 0x00000010ff007819 */ /* 0x000fe40000011605 */
[----:B------:R-:W-:Y:S02]  /*ccf0*/  SHF.R.U32.HI R25, RZ, 0x10, R7 ;  /* 0x00000010ff197819 */ /* 0x000fe40000011607 */
[----:B------:R-:W-:Y:S01]  /*cd00*/  SHF.R.U32.HI R31, RZ, 0x10, R9 ;  /* 0x00000010ff1f7819 */ /* 0x000fe20000011609 */
[----:B------:R-:W-:Y:S01]  /*cd10*/  IMAD.U32 R0, R0, 0x10000, RZ ;  /* 0x0001000000007824 */ /* 0x000fe200078e00ff */
[----:B------:R-:W-:Y:S01]  /*cd20*/  SHF.R.U32.HI R35, RZ, 0x10, R11 ;  /* 0x00000010ff237819 */ /* 0x000fe2000001160b */
[----:B------:R-:W-:Y:S01]  /*cd30*/  IMAD.U32 R25, R25, 0x10000, RZ ;  /* 0x0001000019197824 */ /* 0x000fe200078e00ff */
[----:B------:R-:W-:Y:S01]  /*cd40*/  PRMT R15, R15, 0x7604, R12 ;  /* 0x000076040f0f7816 */ /* 0x000fe2000000000c */
[----:B------:R-:W-:Y:S01]  /*cd50*/  IMAD.U32 R31, R31, 0x10000, RZ ;  /* 0x000100001f1f7824 */ /* 0x000fe200078e00ff */
[----:B------:R-:W-:Y:S01]  /*cd60*/  SHF.R.U32.HI R12, RZ, 0x8, R10 ;  /* 0x00000008ff0c7819 */ /* 0x000fe2000001160a */
[----:B------:R-:W-:Y:S01]  /*cd70*/  IMAD.U32 R35, R35, 0x10000, RZ ;  /* 0x0001000023237824 */ /* 0x000fe200078e00ff */
[----:B------:R-:W-:-:S02]  /*cd80*/  LOP3.LUT R28, R10, 0xff, RZ, 0xc0, !PT ;  /* 0x000000ff0a1c7812 */ /* 0x000fc400078ec0ff */
[----:B------:R-:W-:Y:S02]  /*cd90*/  LOP3.LUT R33, R12, 0xff, RZ, 0xc0, !PT ;  /* 0x000000ff0c217812 */ /* 0x000fe400078ec0ff */
[----:B-1----:R-:W-:Y:S02]  /*cda0*/  ISETP.GE.AND P0, PT, R16, R3, PT ;  /* 0x000000031000720c */ /* 0x002fe40003f06270 */
[----:B------:R-:W-:Y:S02]  /*cdb0*/  PRMT R33, R33, 0x7604, R28 ;  /* 0x0000760421217816 */ /* 0x000fe4000000001c */
[----:B------:R-:W-:Y:S02]  /*cdc0*/  LOP3.LUT R15, R15, 0xff0000, R0, 0xf8, !PT ;  /* 0x00ff00000f0f7812 */ /* 0x000fe400078ef800 */
[----:B------:R-:W-:Y:S02]  /*cdd0*/  LOP3.LUT R25, R20, 0xff0000, R25, 0xf8, !PT ;  /* 0x00ff000014197812 */ /* 0x000fe400078ef819 */
[----:B------:R-:W-:-:S02]  /*cde0*/  LOP3.LUT R31, R26, 0xff0000, R31, 0xf8, !PT ;  /* 0x00ff00001a1f7812 */ /* 0x000fc400078ef81f */
[----:B------:R-:W-:Y:S02]  /*cdf0*/  LOP3.LUT R35, R30, 0xff0000, R35, 0xf8, !PT ;  /* 0x00ff00001e237812 */ /* 0x000fe400078ef823 */
[----:B------:R-:W-:Y:S02]  /*ce00*/  VIMNMX R39, R32, 0x80, PT ;  /* 0x0000008020277848 */ /* 0x000fe40003fe0100 */
[----:B------:R-:W-:Y:S01]  /*ce10*/  LOP3.LUT R13, R13, 0xff0000, R4, 0xf8, !PT ;  /* 0x00ff00000d0d7812 */ /* 0x000fe200078ef804 */
[----:B0-----:R-:W-:Y:S06]  /*ce20*/  @!P1 BRA `(.L_x_7899) ;  /* 0x0000015c00c49947 */ /* 0x001fec0003800000 */
.L_x_8147:
[----:B------:R-:W-:Y:S05]  /*ce30*/  BSYNC B1 ;  /* 0x0000000000017941 */ /* 0x000fea0003800000 */
.L_x_7898:
[CC--:B------:R-:W-:Y:S01]  /*ce40*/  ISETP.GE.OR P1, PT, R190.reuse, R39.reuse, P0 ;  /* 0x00000027be00720c */ /* 0x0c0fe20000726670 */
[----:B------:R-:W-:Y:S01]  /*ce50*/  VIADD R14, R190, 0x40 ;  /* 0x00000040be0e7836 */ /* 0x000fe20000000000 */
[----:B------:R-:W-:Y:S01]  /*ce60*/  LOP3.LUT R12, R13, 0xff000000, R4, 0xf8, !PT ;  /* 0xff0000000d0c7812 */ /* 0x000fe200078ef804 */
[----:B------:R-:W-:Y:S01]  /*ce70*/  BSSY B1, `(.L_x_7900) ;  /* 0x00000cb000017945 */ /* 0x000fe20003800000 */
[----:B------:R-:W-:Y:S02]  /*ce80*/  LOP3.LUT R13, R21, 0xff0000, R6, 0xf8, !PT ;  /* 0x00ff0000150d7812 */ /* 0x000fe400078ef806 */
[----:B------:R-:W-:Y:S02]  /*ce90*/  LOP3.LUT R21, R29, 0xff0000, R8, 0xf8, !PT ;  /* 0x00ff00001d157812 */ /* 0x000fe400078ef808 */
[----:B------:R-:W-:Y:S02]  /*cea0*/  LOP3.LUT R33, R33, 0xff0000, R10, 0xf8, !PT ;  /* 0x00ff000021217812 */ /* 0x000fe400078ef80a */
[----:B------:R-:W-:-:S02]  /*ceb0*/  ISETP.GE.OR P0, PT, R14, R39, P0 ;  /* 0x000000270e00720c */ /* 0x000fc40000706670 */
        /* <DEDUP_REMOVED lines=8> */
[----:B------:R-:W-:Y:S01]  /*cf40*/  SHF.L.U32 R4, R201, 0x7, RZ ;  /* 0x00000007c9047819 */ /* 0x000fe200000006ff */
[----:B------:R-:W-:Y:S01]  /*cf50*/  IMAD.IADD R6, R16, 0x1, R3 ;  /* 0x0000000110067824 */ /* 0x000fe200078e0203 */
[----:B------:R-:W-:Y:S02]  /*cf60*/  F2FP.F16.E4M3.UNPACK_B R45, R21.H1 ;  /* 0x00000015ff2d723e */ /* 0x000fe400030006ff */
[----:B------:R-:W-:Y:S02]  /*cf70*/  LOP3.LUT R7, R4, 0x380, RZ, 0xc0, !PT ;  /* 0x0000038004077812 */ /* 0x000fe400078ec0ff */
[----:B------:R-:W-:Y:S01]  /*cf80*/  F2FP.F16.E4M3.UNPACK_B R44, R12.H1 ;  /* 0x0000000cff2c723e */ /* 0x000fe200030006ff */
[--C-:B------:R-:W-:Y:S01]  /*cf90*/  HADD2.F32 R48, -RZ, R45.reuse.H0_H0 ;  /* 0x2000002dff307230 */ /* 0x100fe20000004100 */
[C---:B------:R-:W-:Y:S01]  /*cfa0*/  LOP3.LUT R4, R7.reuse, 0x70, R16, 0xf8, !PT ;  /* 0x0000007007047812 */ /* 0x040fe200078ef810 */
[----:B------:R-:W-:Y:S01]  /*cfb0*/  HADD2.F32 R47, -RZ, R45.H1_H1 ;  /* 0x3000002dff2f7230 */ /* 0x000fe20000004100 */
[----:B------:R-:W-:Y:S01]  /*cfc0*/  SHF.R.U32.HI R9, RZ, 0x3, R7 ;  /* 0x00000003ff097819 */ /* 0x000fe20000011607 */
[----:B------:R-:W-:Y:S01]  /*cfd0*/  HADD2.F32 R46, -RZ, R44.H0_H0 ;  /* 0x2000002cff2e7230 */ /* 0x000fe20000004100 */
[----:B------:R-:W-:-:S02]  /*cfe0*/  LOP3.LUT R6, R7, 0x70, R6, 0xf8, !PT ;  /* 0x0000007007067812 */ /* 0x000fc400078ef806 */
[-C--:B------:R-:W-:Y:S02]  /*cff0*/  LOP3.LUT R5, R4, R9.reuse, RZ, 0x3c, !PT ;  /* 0x0000000904057212 */ /* 0x080fe400078e3cff */
[----:B------:R-:W-:Y:S02]  /*d000*/  LOP3.LUT R9, R6, R9, RZ, 0x3c, !PT ;  /* 0x0000000906097212 */ /* 0x000fe400078e3cff */
[C-C-:B------:R-:W-:Y:S02]  /*d010*/  IADD3 R26, R18.reuse, R5, R200.reuse ;  /* 0x00000005121a7210 */ /* 0x140fe40007ffe0c8 */
[----:B------:R-:W-:-:S03]  /*d020*/  IADD3 R28, R18, R9, R200 ;  /* 0x00000009121c7210 */ /* 0x000fc60007ffe0c8 */
[----:B------:R-:W1:Y:S04]  /*d030*/  LDS.128 R4, [R26+0x14400] ;  /* 0x014400001a047984 */ /* 0x000e680000000c00 */
[----:B------:R-:W2:Y:S01]  /*d040*/  LDS.128 R8, [R28+0x14400] ;  /* 0x014400001c087984 */ /* 0x000ea20000000c00 */
[----:B-1----:R-:W-:Y:S02]  /*d050*/  F2FP.F16.E4M3.UNPACK_B R31, R4.H1 ;  /* 0x00000004ff1f723e */ /* 0x002fe400030006ff */
[-C--:B------:R-:W-:Y:S02]  /*d060*/  F2FP.F16.E4M3.UNPACK_B R33, R5.reuse ;  /* 0x00000005ff21723e */ /* 0x080fe400020006ff */
[----:B--2---:R-:W-:Y:S02]  /*d070*/  F2FP.F16.E4M3.UNPACK_B R32, R8.H1 ;  /* 0x00000008ff20723e */ /* 0x004fe400030006ff */
[----:B------:R-:W-:-:S02]  /*d080*/  F2FP.F16.E4M3.UNPACK_B R35, R5.H1 ;  /* 0x00000005ff23723e */ /* 0x000fc400030006ff */
[----:B------:R-:W-:Y:S01]  /*d090*/  F2FP.F16.E4M3.UNPACK_B R30, R4 ;  /* 0x00000004ff1e723e */ /* 0x000fe200020006ff */
[--C-:B------:R-:W-:Y:S01]  /*d0a0*/  HADD2.F32 R5, -RZ, R32.reuse.H0_H0 ;  /* 0x20000020ff057230 */ /* 0x100fe20000004100 */
[-C--:B------:R-:W-:Y:S01]  /*d0b0*/  F2FP.F16.E4M3.UNPACK_B R4, R7.reuse ;  /* 0x00000007ff04723e */ /* 0x080fe200020006ff */
[----:B------:R-:W-:Y:S01]  /*d0c0*/  HADD2.F32 R32, -RZ, R32.H1_H1 ;  /* 0x30000020ff207230 */ /* 0x000fe20000004100 */
[----:B------:R-:W-:Y:S01]  /*d0d0*/  F2FP.F16.E4M3.UNPACK_B R29, R7.H1 ;  /* 0x00000007ff1d723e */ /* 0x000fe200030006ff */
[----:B------:R-:W-:Y:S01]  /*d0e0*/  HADD2.F32 R7, -RZ, R31.H0_H0 ;  /* 0x2000001fff077230 */ /* 0x000fe20000004100 */
[----:B------:R-:W-:Y:S01]  /*d0f0*/  F2FP.F16.E4M3.UNPACK_B R38, R8 ;  /* 0x00000008ff26723e */ /* 0x000fe200020006ff */
[C---:B------:R-:W-:Y:S01]  /*d100*/  FMUL.FTZ R8, R5.reuse, R48 ;  /* 0x0000003005087220 */ /* 0x040fe20000410000 */
[----:B------:R-:W-:Y:S01]  /*d110*/  F2FP.F16.E4M3.UNPACK_B R39, R9 ;  /* 0x00000009ff27723e */ /* 0x000fe200020006ff */
[C---:B------:R-:W-:Y:S01]  /*d120*/  FMUL.FTZ R50, R32.reuse, R47 ;  /* 0x0000002f20327220 */ /* 0x040fe20000410000 */
[----:B------:R-:W-:Y:S01]  /*d130*/  F2FP.F16.E4M3.UNPACK_B R40, R9.H1 ;  /* 0x00000009ff28723e */ /* 0x000fe200030006ff */
[----:B------:R-:W-:Y:S01]  /*d140*/  FMUL.FTZ R9, R5, R46 ;  /* 0x0000002e05097220 */ /* 0x000fe20000410000 */
[----:B------:R-:W-:Y:S01]  /*d150*/  F2FP.F16.E4M3.UNPACK_B R41, R10 ;  /* 0x0000000aff29723e */ /* 0x000fe200020006ff */
[C---:B------:R-:W-:Y:S01]  /*d160*/  FFMA.FTZ R5, R7.reuse, R46, -R8 ;  /* 0x0000002e07057223 */ /* 0x040fe20000010808 */
[----:B------:R-:W-:Y:S01]  /*d170*/  F2FP.F16.E4M3.UNPACK_B R42, R10.H1 ;  /* 0x0000000aff2a723e */ /* 0x000fe200030006ff */
[----:B------:R-:W-:Y:S01]  /*d180*/  HADD2.F32 R10, -RZ, R44.H1_H1 ;  /* 0x3000002cff0a7230 */ /* 0x000fe20000004100 */
[----:B------:R-:W-:Y:S01]  /*d190*/  F2FP.F16.E4M3.UNPACK_B R46, R21 ;  /* 0x00000015ff2e723e */ /* 0x000fe200020006ff */
[----:B------:R-:W-:Y:S01]  /*d1a0*/  FFMA.FTZ R7, R7, R48, R9 ;  /* 0x0000003007077223 */ /* 0x000fe20000010009 */
[----:B------:R-:W-:Y:S01]  /*d1b0*/  F2FP.F16.E4M3.UNPACK_B R44, R12 ;  /* 0x0000000cff2c723e */ /* 0x000fe200020006ff */
[----:B------:R-:W-:Y:S01]  /*d1c0*/  HADD2.F32 R8, -RZ, R38.H0_H0 ;  /* 0x20000026ff087230 */ /* 0x000fe20000004100 */
[-C--:B------:R-:W-:Y:S01]  /*d1d0*/  F2FP.F16.E4M3.UNPACK_B R36, R6.reuse ;  /* 0x00000006ff24723e */ /* 0x080fe200020006ff */
[----:B------:R-:W-:Y:S01]  /*d1e0*/  HADD2.F32 R45, -RZ, R46.H0_H0 ;  /* 0x2000002eff2d7230 */ /* 0x000fe20000004100 */
[----:B0-----:R-:W-:Y:S01]  /*d1f0*/  F2FP.F16.E4M3.UNPACK_B R37, R6.H1 ;  /* 0x00000006ff25723e */ /* 0x001fe200030006ff */
[----:B------:R-:W-:Y:S01]  /*d200*/  HADD2.F32 R9, -RZ, R44.H0_H0 ;  /* 0x2000002cff097230 */ /* 0x000fe20000004100 */
[-C--:B------:R-:W-:Y:S01]  /*d210*/  F2FP.F16.E4M3.UNPACK_B R6, R11.reuse ;  /* 0x0000000bff06723e */ /* 0x080fe200020006ff */
[----:B------:R-:W-:Y:S01]  /*d220*/  FMUL.FTZ R52, R32, R10 ;  /* 0x0000000a20347220 */ /* 0x000fe20000410000 */
[----:B------:R-:W-:Y:S01]  /*d230*/  F2FP.F16.E4M3.UNPACK_B R43, R11.H1 ;  /* 0x0000000bff2b723e */ /* 0x000fe200030006ff */
[----:B------:R-:W-:-:S02]  /*d240*/  HADD2.F32 R11, -RZ, R30.H0_H0 ;  /* 0x2000001eff0b7230 */ /* 0x000fc40000004100 */
[C---:B------:R-:W-:Y:S01]  /*d250*/  FMUL.FTZ R32, R8.reuse, R45 ;  /* 0x0000002d08207220 */ /* 0x040fe20000410000 */
[-C--:B------:R-:W-:Y:S01]  /*d260*/  FMUL.FTZ R48, R8, R9.reuse ;  /* 0x0000000908307220 */ /* 0x080fe20000410000 */
[----:B------:R-:W-:Y:S02]  /*d270*/  HADD2.F32 R31, -RZ, R31.H1_H1 ;  /* 0x3000001fff1f7230 */ /* 0x000fe40000004100 */
[C---:B------:R-:W-:Y:S01]  /*d280*/  FFMA.FTZ R9, R11.reuse, R9, -R32 ;  /* 0x000000090b097223 */ /* 0x040fe20000010820 */
[----:B------:R-:W-:Y:S01]  /*d290*/  FFMA.FTZ R11, R11, R45, R48 ;  /* 0x0000002d0b0b7223 */ /* 0x000fe20000010030 */
[----:B------:R-:W-:Y:S02]  /*d2a0*/  HADD2.F32 R45, -RZ, R44.H1_H1 ;  /* 0x3000002cff2d7230 */ /* 0x000fe40000004100 */
[C---:B------:R-:W-:Y:S01]  /*d2b0*/  FFMA.FTZ R8, R31.reuse, R10, -R50 ;  /* 0x0000000a1f087223 */ /* 0x040fe20000010832 */
[----:B------:R-:W-:Y:S01]  /*d2c0*/  F2FP.F16.E4M3.UNPACK_B R48, R15.H1 ;  /* 0x0000000fff30723e */ /* 0x000fe200030006ff */
[----:B------:R-:W-:Y:S01]  /*d2d0*/  FFMA.FTZ R10, R31, R47, R52 ;  /* 0x0000002f1f0a7223 */ /* 0x000fe20000010034 */
[----:B------:R-:W-:Y:S01]  /*d2e0*/  F2FP.F16.E4M3.UNPACK_B R44, R0.H1 ;  /* 0x00000000ff2c723e */ /* 0x000fe200030006ff */
[----:B------:R-:W-:-:S02]  /*d2f0*/  HADD2.F32 R47, -RZ, R46.H1_H1 ;  /* 0x3000002eff2f7230 */ /* 0x000fc40000004100 */
[----:B------:R-:W-:Y:S02]  /*d300*/  HADD2.F32 R38, -RZ, R38.H1_H1 ;  /* 0x30000026ff267230 */ /* 0x000fe40000004100 */
[----:B------:R-:W-:Y:S02]  /*d310*/  HADD2.F32 R32, -RZ, R30.H1_H1 ;  /* 0x3000001eff207230 */ /* 0x000fe40000004100 */
[----:B------:R-:W-:Y:S02]  /*d320*/  HADD2.F32 R49, -RZ, R48.H0_H0 ;  /* 0x20000030ff317230 */ /* 0x000fe40000004100 */
[C---:B------:R-:W-:Y:S01]  /*d330*/  FMUL.FTZ R51, R38.reuse, R47 ;  /* 0x0000002f26337220 */ /* 0x040fe20000410000 */
[----:B------:R-:W-:Y:S02]  /*d340*/  HADD2.F32 R30, -RZ, R40.H0_H0 ;  /* 0x20000028ff1e7230 */ /* 0x000fe40000004100 */
[----:B------:R-:W-:Y:S01]  /*d350*/  FMUL.FTZ R38, R38, R45 ;  /* 0x0000002d26267220 */ /* 0x000fe20000410000 */
[----:B------:R-:W-:-:S02]  /*d360*/  HADD2.F32 R46, -RZ, R44.H0_H0 ;  /* 0x2000002cff2e7230 */ /* 0x000fc40000004100 */
[----:B------:R-:W-:Y:S02]  /*d370*/  HADD2.F32 R31, -RZ, R35.H0_H0 ;  /* 0x20000023ff1f7230 */ /* 0x000fe40000004100 */
[C---:B------:R-:W-:Y:S01]  /*d380*/  FMUL.FTZ R50, R30.reuse, R49 ;  /* 0x000000311e327220 */ /* 0x040fe20000410000 */
[----:B------:R-:W-:Y:S02]  /*d390*/  HADD2.F32 R40, -RZ, R40.H1_H1 ;  /* 0x30000028ff287230 */ /* 0x000fe40000004100 */
[-C--:B------:R-:W-:Y:S01]  /*d3a0*/  FMUL.FTZ R54, R30, R46.reuse ;  /* 0x0000002e1e367220 */ /* 0x080fe20000410000 */
[C---:B------:R-:W-:Y:S01]  /*d3b0*/  FFMA.FTZ R30, R32.reuse, R45, -R51 ;  /* 0x0000002d201e7223 */ /* 0x040fe20000010833 */
[----:B------:R-:W-:Y:S01]  /*d3c0*/  FFMA.FTZ R32, R32, R47, R38 ;  /* 0x0000002f20207223 */ /* 0x000fe20000010026 */
[----:B------:R-:W-:Y:S01]  /*d3d0*/  F2FP.F16.E4M3.UNPACK_B R47, R15 ;  /* 0x0000000fff2f723e */ /* 0x000fe200020006ff */
[C---:B------:R-:W-:Y:S01]  /*d3e0*/  FFMA.FTZ R52, R31.reuse, R46, -R50 ;  /* 0x0000002e1f347223 */ /* 0x040fe20000010832 */
[----:B------:R-:W-:Y:S01]  /*d3f0*/  FFMA.FTZ R54, R31, R49, R54 ;  /* 0x000000311f367223 */ /* 0x000fe20000010036 */
[----:B------:R-:W-:Y:S01]  /*d400*/  HADD2.F32 R46, -RZ, R44.H1_H1 ;  /* 0x3000002cff2e7230 */ /* 0x000fe20000004100 */
[----:B------:R-:W-:Y:S01]  /*d410*/  F2FP.F16.E4M3.UNPACK_B R44, R0 ;  /* 0x00000000ff2c723e */ /* 0x000fe200020006ff */
[----:B------:R-:W-:-:S02]  /*d420*/  HADD2.F32 R49, -RZ, R48.H1_H1 ;  /* 0x30000030ff317230 */ /* 0x000fc40000004100 */
[----:B------:R-:W-:Y:S02]  /*d430*/  HADD2.F32 R48, -RZ, R47.H0_H0 ;  /* 0x2000002fff307230 */ /* 0x000fe40000004100 */
[C---:B------:R-:W-:Y:S01]  /*d440*/  FMUL.FTZ R56, R40.reuse, R46 ;  /* 0x0000002e28387220 */ /* 0x040fe20000410000 */
[----:B------:R-:W-:Y:S02]  /*d450*/  HADD2.F32 R38, -RZ, R39.H0_H0 ;  /* 0x20000027ff267230 */ /* 0x000fe40000004100 */
[----:B------:R-:W-:Y:S01]  /*d460*/  FMUL.FTZ R50, R40, R49 ;  /* 0x0000003128327220 */ /* 0x000fe20000410000 */
[----:B------:R-:W-:Y:S02]  /*d470*/  HADD2.F32 R35, -RZ, R35.H1_H1 ;  /* 0x30000023ff237230 */ /* 0x000fe40000004100 */
[----:B------:R-:W-:Y:S02]  /*d480*/  HADD2.F32 R45, -RZ, R44.H0_H0 ;  /* 0x2000002cff2d7230 */ /* 0x000fe40000004100 */
[----:B------:R-:W-:Y:S01]  /*d490*/  FMUL.FTZ R40, R38, R48 ;  /* 0x0000003026287220 */ /* 0x000fe20000410000 */
[----:B------:R-:W-:-:S02]  /*d4a0*/  HADD2.F32 R31, -RZ, R33.H0_H0 ;  /* 0x20000021ff1f7230 */ /* 0x000fc40000004100 */
[C---:B------:R-:W-:Y:S01]  /*d4b0*/  FFMA.FTZ R55, R35.reuse, R49, R56 ;  /* 0x0000003123377223 */ /* 0x040fe20000010038 */
[----:B------:R-:W-:Y:S01]  /*d4c0*/  FFMA.FTZ R53, R35, R46, -R50 ;  /* 0x0000002e23357223 */ /* 0x000fe20000010832 */
[----:B------:R-:W-:Y:S01]  /*d4d0*/  FMUL.FTZ R51, R38, R45 ;  /* 0x0000002d26337220 */ /* 0x000fe20000410000 */
[----:B------:R-:W-:Y:S01]  /*d4e0*/  F2FP.F16.E4M3.UNPACK_B R38, R13.H1 ;  /* 0x0000000dff26723e */ /* 0x000fe200030006ff */
[C---:B------:R-:W-:Y:S01]  /*d4f0*/  FFMA.FTZ R49, R31.reuse, R45, -R40 ;  /* 0x0000002d1f317223 */ /* 0x040fe20000010828 */
[----:B------:R-:W-:Y:S01]  /*d500*/  F2FP.F16.E4M3.UNPACK_B R45, R20.H1 ;  /* 0x00000014ff2d723e */ /* 0x000fe200030006ff */
[----:B------:R-:W-:Y:S01]  /*d510*/  FFMA.FTZ R51, R31, R48, R51 ;  /* 0x000000301f337223 */ /* 0x000fe20000010033 */
[----:B------:R-:W-:Y:S01]  /*d520*/  HADD2.F32 R46, -RZ, R47.H1_H1 ;  /* 0x3000002fff2e7230 */ /* 0x000fe20000004100 */
[----:B------:R-:W-:Y:S01]  /*d530*/  F2FP.SATFINITE.E4M3.F32.PACK_AB_MERGE_C R54, R55, R54, RZ ;  /* 0x000000363736723e */ /* 0x000fe200048070ff */
[----:B------:R-:W-:Y:S02]  /*d540*/  HADD2.F32 R39, -RZ, R39.H1_H1 ;  /* 0x30000027ff277230 */ /* 0x000fe40000004100 */
[----:B------:R-:W-:-:S02]  /*d550*/  HADD2.F32 R48, -RZ, R45.H0_H0 ;  /* 0x2000002dff307230 */ /* 0x000fc40000004100 */
[----:B------:R-:W-:Y:S02]  /*d560*/  HADD2.F32 R35, -RZ, R42.H0_H0 ;  /* 0x2000002aff237230 */ /* 0x000fe40000004100 */
[----:B------:R-:W-:Y:S01]  /*d570*/  FMUL.FTZ R50, R39, R46 ;  /* 0x0000002e27327220 */ /* 0x000fe20000410000 */
[----:B------:R-:W-:Y:S02]  /*d580*/  HADD2.F32 R44, -RZ, R44.H1_H1 ;  /* 0x3000002cff2c7230 */ /* 0x000fe40000004100 */
        /* <DEDUP_REMOVED lines=10> */
[C---:B------:R-:W-:Y:S01]  /*d630*/  FFMA.FTZ R47, R31.reuse, R48, R35 ;  /* 0x000000301f2f7223 */ /* 0x040fe20000010023 */
[----:B------:R-:W-:Y:S01]  /*d640*/  HADD2.F32 R38, -RZ, R38.H1_H1 ;  /* 0x30000026ff267230 */ /* 0x000fe20000004100 */
[----:B------:R-:W-:Y:S01]  /*d650*/  F2FP.F16.E4M3.UNPACK_B R39, R20 ;  /* 0x00000014ff27723e */ /* 0x000fe200020006ff */
[----:B------:R-:W-:Y:S01]  /*d660*/  HADD2.F32 R37, -RZ, R37.H1_H1 ;  /* 0x30000025ff257230 */ /* 0x000fe20000004100 */
[----:B------:R-:W-:Y:S01]  /*d670*/  F2FP.F16.E4M3.UNPACK_B R35, R13 ;  /* 0x0000000dff23723e */ /* 0x000fe200020006ff */
[C---:B------:R-:W-:Y:S01]  /*d680*/  FMUL.FTZ R44, R42.reuse, R45 ;  /* 0x0000002d2a2c7220 */ /* 0x040fe20000410000 */
[----:B------:R-:W-:Y:S01]  /*d690*/  FFMA.FTZ R56, R31, R40, -R56 ;  /* 0x000000281f387223 */ /* 0x000fe20000010838 */
[----:B------:R-:W-:Y:S01]  /*d6a0*/  FMUL.FTZ R42, R42, R38 ;  /* 0x000000262a2a7220 */ /* 0x000fe20000410000 */
[----:B------:R-:W-:-:S02]  /*d6b0*/  HADD2.F32 R40, -RZ, R39.H0_H0 ;  /* 0x20000027ff287230 */ /* 0x000fc40000004100 */
[C---:B------:R-:W-:Y:S01]  /*d6c0*/  FFMA.FTZ R57, R37.reuse, R38, -R44 ;  /* 0x0000002625397223 */ /* 0x040fe2000001082c */
[----:B------:R-:W-:Y:S02]  /*d6d0*/  HADD2.F32 R33, -RZ, R41.H0_H0 ;  /* 0x20000029ff217230 */ /* 0x000fe40000004100 */
[----:B------:R-:W-:Y:S01]  /*d6e0*/  FFMA.FTZ R58, R37, R45, R42 ;  /* 0x0000002d253a7223 */ /* 0x000fe2000001002a */
[----:B------:R-:W-:Y:S01]  /*d6f0*/  HADD2.F32 R38, -RZ, R35.H0_H0 ;  /* 0x20000023ff267230 */ /* 0x000fe20000004100 */
[----:B------:R-:W-:Y:S01]  /*d700*/  F2FP.F16.E4M3.UNPACK_B R37, R25.H1 ;  /* 0x00000019ff25723e */ /* 0x000fe200030006ff */
        /* <DEDUP_REMOVED lines=8> */
[----:B------:R-:W-:Y:S02]  /*d790*/  HADD2.F32 R36, -RZ, R36.H1_H1 ;  /* 0x30000024ff247230 */ /* 0x000fe40000004100 */
[C---:B------:R-:W-:Y:S01]  /*d7a0*/  FMUL.FTZ R33, R41.reuse, R39 ;  /* 0x0000002729217220 */ /* 0x040fe20000410000 */
[----:B------:R-:W-:Y:S01]  /*d7b0*/  F2FP.F16.E4M3.UNPACK_B R31, R14.H1 ;  /* 0x0000000eff1f723e */ /* 0x000fe200030006ff */
[-C--:B------:R-:W-:Y:S01]  /*d7c0*/  FMUL.FTZ R38, R41, R35.reuse ;  /* 0x0000002329267220 */ /* 0x080fe20000410000 */
[----:B------:R-:W-:Y:S02]  /*d7d0*/  HADD2.F32 R40, -RZ, R37.H0_H0 ;  /* 0x20000025ff287230 */ /* 0x000fe40000004100 */
[----:B------:R-:W-:Y:S01]  /*d7e0*/  FFMA.FTZ R41, R36, R35, -R33 ;  /* 0x0000002324297223 */ /* 0x000fe20000010821 */
[----:B------:R-:W-:-:S02]  /*d7f0*/  HADD2.F32 R33, -RZ, R43.H0_H0 ;  /* 0x2000002bff217230 */ /* 0x000fc40000004100 */
[----:B------:R-:W-:Y:S01]  /*d800*/  FFMA.FTZ R39, R36, R39, R38 ;  /* 0x0000002724277223 */ /* 0x000fe20000010026 */
[--C-:B------:R-:W-:Y:S02]  /*d810*/  HADD2.F32 R36, -RZ, R31.reuse.H0_H0 ;  /* 0x2000001fff247230 */ /* 0x100fe40000004100 */
[----:B------:R-:W-:Y:S02]  /*d820*/  HADD2.F32 R38, -RZ, R31.H1_H1 ;  /* 0x3000001fff267230 */ /* 0x000fe40000004100 */
[C---:B------:R-:W-:Y:S01]  /*d830*/  FMUL.FTZ R60, R33.reuse, R40 ;  /* 0x00000028213c7220 */ /* 0x040fe20000410000 */
[----:B------:R-:W-:Y:S02]  /*d840*/  HADD2.F32 R31, -RZ, R29.H0_H0 ;  /* 0x2000001dff1f7230 */ /* 0x000fe40000004100 */
[----:B------:R-:W-:Y:S01]  /*d850*/  FMUL.FTZ R62, R33, R36 ;  /* 0x00000024213e7220 */ /* 0x000fe20000410000 */
[----:B------:R-:W-:Y:S01]  /*d860*/  HADD2.F32 R42, -RZ, R37.H1_H1 ;  /* 0x30000025ff2a7230 */ /* 0x000fe20000004100 */
[----:B------:R-:W-:Y:S01]  /*d870*/  F2FP.F16.E4M3.UNPACK_B R33, R14 ;  /* 0x0000000eff21723e */ /* 0x000fe200020006ff */
        /* <DEDUP_REMOVED lines=11> */
[--C-:B------:R-:W-:Y:S02]  /*d930*/  HADD2.F32 R29, -RZ, R6.reuse.H0_H0 ;  /* 0x20000006ff1d7230 */ /* 0x100fe40000004100 */
        /* <DEDUP_REMOVED lines=9> */
[----:B------:R-:W-:Y:S01]  /*d9d0*/  FMUL.FTZ R38, R31, R33 ;  /* 0x000000211f267220 */ /* 0x000fe20000410000 */
[C---:B------:R-:W-:Y:S01]  /*d9e0*/  FFMA.FTZ R29, R6.reuse, R36, R29 ;  /* 0x00000024061d7223 */ /* 0x040fe2000001001d */
[----:B------:R-:W-:Y:S01]  /*d9f0*/  FFMA.FTZ R43, R6, R35, -R43 ;  /* 0x00000023062b7223 */ /* 0x000fe2000001082b */
[C---:B------:R-:W-:Y:S01]  /*da00*/  FFMA.FTZ R36, R4.reuse, R33, -R45 ;  /* 0x0000002104247223 */ /* 0x040fe2000001082d */
[----:B------:R-:W-:Y:S01]  /*da10*/  FFMA.FTZ R38, R4, R37, R38 ;  /* 0x0000002504267223 */ /* 0x000fe20000010026 */
[----:B------:R-:W-:Y:S02]  /*da20*/  F2FP.SATFINITE.E4M3.F32.PACK_AB_MERGE_C R4, R8, R5, RZ ;  /* 0x000000050804723e */ /* 0x000fe400048070ff */
        /* <DEDUP_REMOVED lines=15> */
.L_x_7901:
[----:B------:R-:W-:Y:S05]  /*db20*/  BSYNC B1 ;  /* 0x0000000000017941 */ /* 0x000fea0003800000 */
.L_x_7900:
[----:B------:R-:W-:Y:S05]  /*db30*/  @P0 BRA `(.L_x_7892) ;  /* 0x0000000800e80947 */ /* 0x000fea0003800000 */
[----:B------:R-:W2:Y:S01]  /*db40*/  LDL R51, [R1+0x60] ;  /* 0x0000600001337983 */ /* 0x000ea20000100800 */
[----:B-1----:R-:W-:Y:S01]  /*db50*/  IMAD.IADD R4, R16, 0x1, R3 ;  /* 0x0000000110047824 */ /* 0x002fe200078e0203 */
[----:B------:R-:W-:-:S04]  /*db60*/  SHF.R.U32.HI R5, RZ, 0x3, R197 ;  /* 0x00000003ff057819 */ /* 0x000fc800000116c5 */
[----:B------:R-:W-:-:S04]  /*db70*/  LOP3.LUT R3, R197, 0x70, R4, 0xf8, !PT ;  /* 0x00000070c5037812 */ /* 0x000fc800078ef804 */
[----:B------:R-:W-:-:S04]  /*db80*/  LOP3.LUT R3, R3, R5, RZ, 0x3c, !PT ;  /* 0x0000000503037212 */ /* 0x000fc800078e3cff */
[----:B------:R-:W-:-:S05]  /*db90*/  IADD3 R3, R18, R3, R204 ;  /* 0x0000000312037210 */ /* 0x000fca0007ffe0cc */
[----:B------:R-:W1:Y:S01]  /*dba0*/  LDS.128 R8, [R3+0x14400] ;  /* 0x0144000003087984 */ /* 0x000e620000000c00 */
[----:B------:R-:W-:Y:S02]  /*dbb0*/  F2FP.F16.E4M3.UNPACK_B R45, R21.H1 ;  /* 0x00000015ff2d723e */ /* 0x000fe400030006ff */
[----:B------:R-:W-:-:S03]  /*dbc0*/  F2FP.F16.E4M3.UNPACK_B R42, R12.H1 ;  /* 0x0000000cff2a723e */ /* 0x000fc600030006ff */
[----:B------:R-:W-:Y:S02]  /*dbd0*/  HADD2.F32 R47, -RZ, R45.H0_H0 ;  /* 0x2000002dff2f7230 */ /* 0x000fe40000004100 */
[----:B------:R-:W-:Y:S01]  /*dbe0*/  HADD2.F32 R43, -RZ, R42.H0_H0 ;  /* 0x2000002aff2b7230 */ /* 0x000fe20000004100 */
[----:B------:R-:W-:Y:S02]  /*dbf0*/  F2FP.F16.E4M3.UNPACK_B R44, R21 ;  /* 0x00000015ff2c723e */ /* 0x000fe400020006ff */
[----:B------:R-:W-:Y:S02]  /*dc00*/  F2FP.F16.E4M3.UNPACK_B R21, R12 ;  /* 0x0000000cff15723e */ /* 0x000fe400020006ff */
[----:B------:R-:W-:Y:S02]  /*dc10*/  F2FP.F16.E4M3.UNPACK_B R48, R15.H1 ;  /* 0x0000000fff30723e */ /* 0x000fe400030006ff */
[-C--:B-1----:R-:W-:Y:S02]  /*dc20*/  F2FP.F16.E4M3.UNPACK_B R36, R8.reuse.H1 ;  /* 0x00000008ff24723e */ /* 0x082fe400030006ff */
[----:B------:R-:W-:-:S02]  /*dc30*/  F2FP.F16.E4M3.UNPACK_B R35, R8 ;  /* 0x00000008ff23723e */ /* 0x000fc400020006ff */
[-C--:B------:R-:W-:Y:S02]  /*dc40*/  F2FP.F16.E4M3.UNPACK_B R39, R10.reuse ;  /* 0x0000000aff27723e */ /* 0x080fe400020006ff */
[----:B------:R-:W-:Y:S02]  /*dc50*/  F2FP.F16.E4M3.UNPACK_B R40, R10.H1 ;  /* 0x0000000aff28723e */ /* 0x000fe400030006ff */
[----:B------:R-:W-:Y:S02]  /*dc60*/  F2FP.F16.E4M3.UNPACK_B R41, R11.H1 ;  /* 0x0000000bff29723e */ /* 0x000fe400030006ff */
[-C--:B0-----:R-:W-:Y:S02]  /*dc70*/  F2FP.F16.E4M3.UNPACK_B R37, R9.reuse ;  /* 0x00000009ff25723e */ /* 0x081fe400020006ff */
[----:B------:R-:W-:Y:S01]  /*dc80*/  F2FP.F16.E4M3.UNPACK_B R38, R9.H1 ;  /* 0x00000009ff26723e */ /* 0x000fe200030006ff */
[----:B------:R-:W-:Y:S02]  /*dc90*/  HADD2.F32 R46, -RZ, R44.H1_H1 ;  /* 0x3000002cff2e7230 */ /* 0x000fe40000004100 */
[----:B------:R-:W-:-:S02]  /*dca0*/  HADD2.F32 R50, -RZ, R48.H0_H0 ;  /* 0x20000030ff327230 */ /* 0x000fc40000004100 */
[----:B------:R-:W-:Y:S01]  /*dcb0*/  HADD2.F32 R49, -RZ, R48.H1_H1 ;  /* 0x30000030ff317230 */ /* 0x000fe20000004100 */
[----:B--2---:R-:W0:Y:S02]  /*dcc0*/  LDS.128 R4, [R51+0x14400] ;  /* 0x0144000033047984 */ /* 0x004e240000000c00 */
[-C--:B0-----:R-:W-:Y:S02]  /*dcd0*/  F2FP.F16.E4M3.UNPACK_B R28, R4.reuse ;  /* 0x00000004ff1c723e */ /* 0x081fe400020006ff */
[----:B------:R-:W-:Y:S01]  /*dce0*/  F2FP.F16.E4M3.UNPACK_B R29, R4.H1 ;  /* 0x00000004ff1d723e */ /* 0x000fe200030006ff */
[----:B------:R-:W-:Y:S01]  /*dcf0*/  HADD2.F32 R4, -RZ, R36.H0_H0 ;  /* 0x20000024ff047230 */ /* 0x000fe20000004100 */
[-C--:B------:R-:W-:Y:S02]  /*dd00*/  F2FP.F16.E4M3.UNPACK_B R30, R5.reuse ;  /* 0x00000005ff1e723e */ /* 0x080fe400020006ff */
[----:B------:R-:W-:Y:S01]  /*dd10*/  F2FP.F16.E4M3.UNPACK_B R31, R5.H1 ;  /* 0x00000005ff1f723e */ /* 0x000fe200030006ff */
[----:B------:R-:W-:-:S02]  /*dd20*/  HADD2.F32 R5, -RZ, R29.H0_H0 ;  /* 0x2000001dff057230 */ /* 0x000fc40000004100 */
[-C--:B------:R-:W-:Y:S01]  /*dd30*/  FMUL.FTZ R8, R47, R4.reuse ;  /* 0x000000042f087220 */ /* 0x080fe20000410000 */
[C---:B------:R-:W-:Y:S01]  /*dd40*/  FMUL.FTZ R10, R43.reuse, R4 ;  /* 0x000000042b0a7220 */ /* 0x040fe20000410000 */
[-C--:B------:R-:W-:Y:S02]  /*dd50*/  F2FP.F16.E4M3.UNPACK_B R32, R6.reuse ;  /* 0x00000006ff20723e */ /* 0x080fe400020006ff */
[----:B------:R-:W-:Y:S01]  /*dd60*/  F2FP.F16.E4M3.UNPACK_B R33, R6.H1 ;  /* 0x00000006ff21723e */ /* 0x000fe200030006ff */
[----:B------:R-:W-:Y:S01]  /*dd70*/  FFMA.FTZ R4, R43, R5, -R8 ;  /* 0x000000052b047223 */ /* 0x000fe20000010808 */
[----:B------:R-:W-:Y:S01]  /*dd80*/  F2FP.F16.E4M3.UNPACK_B R6, R7 ;  /* 0x00000007ff06723e */ /* 0x000fe200020006ff */
[----:B------:R-:W-:Y:S01]  /*dd90*/  FFMA.FTZ R5, R47, R5, R10 ;  /* 0x000000052f057223 */ /* 0x000fe2000001000a */
[----:B------:R-:W-:Y:S01]  /*dda0*/  F2FP.F16.E4M3.UNPACK_B R26, R7.H1 ;  /* 0x00000007ff1a723e */ /* 0x000fe200030006ff */
[----:B------:R-:W-:Y:S01]  /*ddb0*/  HADD2.F32 R47, -RZ, R45.H1_H1 ;  /* 0x3000002dff2f7230 */ /* 0x000fe20000004100 */
[----:B------:R-:W-:Y:S01]  /*ddc0*/  F2FP.F16.E4M3.UNPACK_B R7, R11 ;  /* 0x0000000bff07723e */ /* 0x000fe200020006ff */
[----:B------:R-:W-:-:S02]  /*ddd0*/  HADD2.F32 R36, -RZ, R36.H1_H1 ;  /* 0x30000024ff247230 */ /* 0x000fc40000004100 */
[----:B------:R-:W-:Y:S02]  /*dde0*/  HADD2.F32 R11, -RZ, R42.H1_H1 ;  /* 0x3000002aff0b7230 */ /* 0x000fe40000004100 */
[----:B------:R-:W-:Y:S02]  /*ddf0*/  HADD2.F32 R45, -RZ, R44.H0_H0 ;  /* 0x2000002cff2d7230 */ /* 0x000fe40000004100 */
[----:B------:R-:W-:Y:S02]  /*de00*/  HADD2.F32 R8, -RZ, R35.H0_H0 ;  /* 0x20000023ff087230 */ /* 0x000fe40000004100 */
[-C--:B------:R-:W-:Y:S01]  /*de10*/  FMUL.FTZ R10, R47, R36.reuse ;  /* 0x000000242f0a7220 */ /* 0x080fe20000410000 */
[----:B------:R-:W-:Y:S02]  /*de20*/  HADD2.F32 R29, -RZ, R29.H1_H1 ;  /* 0x3000001dff1d7230 */ /* 0x000fe40000004100 */
[----:B------:R-:W-:Y:S02]  /*de30*/  HADD2.F32 R43, -RZ, R21.H0_H0 ;  /* 0x20000015ff2b7230 */ /* 0x000fe40000004100 */
[----:B------:R-:W-:Y:S01]  /*de40*/  FMUL.FTZ R42, R11, R36 ;  /* 0x000000240b2a7220 */ /* 0x000fe20000410000 */
[----:B------:R-:W-:-:S02]  /*de50*/  HADD2.F32 R9, -RZ, R28.H0_H0 ;  /* 0x2000001cff097230 */ /* 0x000fc40000004100 */
[-C--:B------:R-:W-:Y:S01]  /*de60*/  FMUL.FTZ R12, R45, R8.reuse ;  /* 0x000000082d0c7220 */ /* 0x080fe20000410000 */
[-C--:B------:R-:W-:Y:S01]  /*de70*/  FFMA.FTZ R11, R11, R29.reuse, -R10 ;  /* 0x0000001d0b0b7223 */ /* 0x080fe2000001080a */
[----:B------:R-:W-:Y:S01]  /*de80*/  FMUL.FTZ R36, R43, R8 ;  /* 0x000000082b247220 */ /* 0x000fe20000410000 */
[----:B------:R-:W-:Y:S01]  /*de90*/  FFMA.FTZ R10, R47, R29, R42 ;  /* 0x0000001d2f0a7223 */ /* 0x000fe2000001002a */
[----:B------:R-:W-:Y:S01]  /*dea0*/  F2FP.F16.E4M3.UNPACK_B R42, R0.H1 ;  /* 0x00000000ff2a723e */ /* 0x000fe200030006ff */
[-C--:B------:R-:W-:Y:S01]  /*deb0*/  FFMA.FTZ R8, R43, R9.reuse, -R12 ;  /* 0x000000092b087223 */ /* 0x080fe2000001080c */
[----:B------:R-:W-:Y:S01]  /*dec0*/  FFMA.FTZ R9, R45, R9, R36 ;  /* 0x000000092d097223 */ /* 0x000fe20000010024 */
[----:B------:R-:W-:Y:S02]  /*ded0*/  HADD2.F32 R35, -RZ, R35.H1_H1 ;  /* 0x30000023ff237230 */ /* 0x000fe40000004100 */
[----:B------:R-:W-:Y:S02]  /*dee0*/  HADD2.F32 R36, -RZ, R21.H1_H1 ;  /* 0x30000015ff247230 */ /* 0x000fe40000004100 */
[----:B------:R-:W-:-:S02]  /*def0*/  HADD2.F32 R21, -RZ, R38.H0_H0 ;  /* 0x20000026ff157230 */ /* 0x000fc40000004100 */
[----:B------:R-:W-:Y:S02]  /*df00*/  HADD2.F32 R44, -RZ, R42.H0_H0 ;  /* 0x2000002aff2c7230 */ /* 0x000fe40000004100 */
[-C--:B------:R-:W-:Y:S01]  /*df10*/  FMUL.FTZ R29, R46, R35.reuse ;  /* 0x000000232e1d7220 */ /* 0x080fe20000410000 */
[----:B------:R-:W-:Y:S02]  /*df20*/  HADD2.F32 R28, -RZ, R28.H1_H1 ;  /* 0x3000001cff1c7230 */ /* 0x000fe40000004100 */
[----:B------:R-:W-:Y:S01]  /*df30*/  FMUL.FTZ R35, R36, R35 ;  /* 0x0000002324237220 */ /* 0x000fe20000410000 */
[-C--:B------:R-:W-:Y:S01]  /*df40*/  FMUL.FTZ R43, R50, R21.reuse ;  /* 0x00000015322b7220 */ /* 0x080fe20000410000 */
[----:B------:R-:W-:Y:S01]  /*df50*/  FMUL.FTZ R45, R44, R21 ;  /* 0x000000152c2d7220 */ /* 0x000fe20000410000 */
[----:B------:R-:W-:Y:S02]  /*df60*/  HADD2.F32 R12, -RZ, R31.H0_H0 ;  /* 0x2000001fff0c7230 */ /* 0x000fe40000004100 */
[-C--:B------:R-:W-:Y:S01]  /*df70*/  FFMA.FTZ R21, R36, R28.reuse, -R29 ;  /* 0x0000001c24157223 */ /* 0x080fe2000001081d */
[----:B------:R-:W-:Y:S01]  /*df80*/  FFMA.FTZ R28, R46, R28, R35 ;  /* 0x0000001c2e1c7223 */ /* 0x000fe20000010023 */
[----:B------:R-:W-:Y:S01]  /*df90*/  F2FP.F16.E4M3.UNPACK_B R46, R15 ;  /* 0x0000000fff2e723e */ /* 0x000fe200020006ff */
[----:B------:R-:W-:Y:S01]  /*dfa0*/  HADD2.F32 R47, -RZ, R42.H1_H1 ;  /* 0x3000002aff2f7230 */ /* 0x000fe20000004100 */
[----:B------:R-:W-:Y:S01]  /*dfb0*/  F2FP.F16.E4M3.UNPACK_B R35, R0 ;  /* 0x00000000ff23723e */ /* 0x000fe200020006ff */
[----:B------:R-:W-:-:S02]  /*dfc0*/  HADD2.F32 R38, -RZ, R38.H1_H1 ;  /* 0x30000026ff267230 */ /* 0x000fc40000004100 */
[-C--:B------:R-:W-:Y:S01]  /*dfd0*/  FFMA.FTZ R43, R44, R12.reuse, -R43 ;  /* 0x0000000c2c2b7223 */ /* 0x080fe2000001082b */
[----:B------:R-:W-:Y:S01]  /*dfe0*/  FFMA.FTZ R45, R50, R12, R45 ;  /* 0x0000000c322d7223 */ /* 0x000fe2000001002d */
[----:B------:R-:W-:Y:S02]  /*dff0*/  HADD2.F32 R31, -RZ, R31.H1_H1 ;  /* 0x3000001fff1f7230 */ /* 0x000fe40000004100 */
[----:B------:R-:W-:Y:S02]  /*e000*/  HADD2.F32 R48, -RZ, R46.H0_H0 ;  /* 0x2000002eff307230 */ /* 0x000fe40000004100 */
[-C--:B------:R-:W-:Y:S01]  /*e010*/  FMUL.FTZ R42, R47, R38.reuse ;  /* 0x000000262f2a7220 */ /* 0x080fe20000410000 */
[----:B------:R-:W-:Y:S02]  /*e020*/  HADD2.F32 R12, -RZ, R37.H0_H0 ;  /* 0x20000025ff0c7230 */ /* 0x000fe40000004100 */
[----:B------:R-:W-:Y:S02]  /*e030*/  HADD2.F32 R44, -RZ, R35.H0_H0 ;  /* 0x20000023ff2c7230 */ /* 0x000fe40000004100 */
[----:B------:R-:W-:Y:S01]  /*e040*/  FMUL.FTZ R36, R49, R38 ;  /* 0x0000002631247220 */ /* 0x000fe20000410000 */
[----:B------:R-:W-:-:S02]  /*e050*/  HADD2.F32 R0, -RZ, R30.H0_H0 ;  /* 0x2000001eff007230 */ /* 0x000fc40000004100 */
[-C--:B------:R-:W-:Y:S01]  /*e060*/  FMUL.FTZ R15, R48, R12.reuse ;  /* 0x0000000c300f7220 */ /* 0x080fe20000410000 */
[----:B------:R-:W-:Y:S01]  /*e070*/  FFMA.FTZ R42, R49, R31, R42 ;  /* 0x0000001f312a7223 */ /* 0x000fe2000001002a */
[C---:B------:R-:W-:Y:S01]  /*e080*/  FMUL.FTZ R29, R44.reuse, R12 ;  /* 0x0000000c2c1d7220 */ /* 0x040fe20000410000 */
[----:B------:R-:W-:Y:S01]  /*e090*/  F2FP.F16.E4M3.UNPACK_B R49, R20.H1 ;  /* 0x00000014ff31723e */ /* 0x000fe200030006ff */
[-C--:B------:R-:W-:Y:S01]  /*e0a0*/  FFMA.FTZ R15, R44, R0.reuse, -R15 ;  /* 0x000000002c0f7223 */ /* 0x080fe2000001080f */
[----:B------:R-:W-:Y:S01]  /*e0b0*/  F2FP.F16.E4M3.UNPACK_B R44, R13.H1 ;  /* 0x0000000dff2c723e */ /* 0x000fe200030006ff */
[----:B------:R-:W-:Y:S01]  /*e0c0*/  FFMA.FTZ R29, R48, R0, R29 ;  /* 0x00000000301d7223 */ /* 0x000fe2000001001d */
[----:B------:R-:W-:Y:S02]  /*e0d0*/  HADD2.F32 R48, -RZ, R46.H1_H1 ;  /* 0x3000002eff307230 */ /* 0x000fe40000004100 */
[----:B------:R-:W-:Y:S02]  /*e0e0*/  HADD2.F32 R37, -RZ, R37.H1_H1 ;  /* 0x30000025ff257230 */ /* 0x000fe40000004100 */
[----:B------:R-:W-:Y:S01]  /*e0f0*/  FFMA.FTZ R38, R47, R31, -R36 ;  /* 0x0000001f2f267223 */ /* 0x000fe20000010824 */
[----:B------:R-:W-:-:S02]  /*e100*/  HADD2.F32 R50, -RZ, R49.H0_H0 ;  /* 0x20000031ff327230 */ /* 0x000fc40000004100 */
[----:B------:R-:W-:Y:S02]  /*e110*/  HADD2.F32 R12, -RZ, R40.H0_H0 ;  /* 0x20000028ff0c7230 */ /* 0x000fe40000004100 */
[----:B------:R-:W-:Y:S02]  /*e120*/  HADD2.F32 R36, -RZ, R35.H1_H1 ;  /* 0x30000023ff247230 */ /* 0x000fe40000004100 */
[----:B------:R-:W-:Y:S01]  /*e130*/  FMUL.FTZ R31, R48, R37 ;  /* 0x00000025301f7220 */ /* 0x000fe20000410000 */
[----:B------:R-:W-:Y:S02]  /*e140*/  HADD2.F32 R30, -RZ, R30.H1_H1 ;  /* 0x3000001eff1e7230 */ /* 0x000fe40000004100 */
[----:B------:R-:W-:Y:S01]  /*e150*/  FMUL.FTZ R35, R50, R12 ;  /* 0x0000000c32237220 */ /* 0x000fe20000410000 */
[----:B------:R-:W-:Y:S02]  /*e160*/  HADD2.F32 R46, -RZ, R44.H0_H0 ;  /* 0x2000002cff2e7230 */ /* 0x000fe40000004100 */
[----:B------:R-:W-:-:S02]  /*e170*/  HADD2.F32 R0, -RZ, R33.H0_H0 ;  /* 0x20000021ff007230 */ /* 0x000fc40000004100 */
[C---:B------:R-:W-:Y:S01]  /*e180*/  FMUL.FTZ R37, R36.reuse, R37 ;  /* 0x0000002524257220 */ /* 0x040fe20000410000 */
[----:B------:R-:W-:Y:S01]  /*e190*/  FFMA.FTZ R36, R36, R30, -R31 ;  /* 0x0000001e24247223 */ /* 0x000fe2000001081f */
[C---:B------:R-:W-:Y:S01]  /*e1a0*/  FMUL.FTZ R47, R46.reuse, R12 ;  /* 0x0000000c2e2f7220 */ /* 0x040fe20000410000 */
[----:B------:R-:W-:Y:S02]  /*e1b0*/  HADD2.F32 R49, -RZ, R49.H1_H1 ;  /* 0x30000031ff317230 */ /* 0x000fe40000004100 */
[----:B------:R-:W-:Y:S01]  /*e1c0*/  FFMA.FTZ R35, R46, R0, -R35 ;  /* 0x000000002e237223 */ /* 0x000fe20000010823 */
[----:B------:R-:W-:Y:S01]  /*e1d0*/  HADD2.F32 R40, -RZ, R40.H1_H1 ;  /* 0x30000028ff287230 */ /* 0x000fe20000004100 */
[----:B------:R-:W-:Y:S01]  /*e1e0*/  F2FP.F16.E4M3.UNPACK_B R46, R20 ;  /* 0x00000014ff2e723e */ /* 0x000fe200020006ff */
[----:B------:R-:W-:Y:S02]  /*e1f0*/  HADD2.F32 R31, -RZ, R44.H1_H1 ;  /* 0x3000002cff1f7230 */ /* 0x000fe40000004100 */
[----:B------:R-:W-:Y:S01]  /*e200*/  FFMA.FTZ R30, R48, R30, R37 ;  /* 0x0000001e301e7223 */ /* 0x000fe20000010025 */
[----:B------:R-:W-:Y:S01]  /*e210*/  FFMA.FTZ R47, R50, R0, R47 ;  /* 0x00000000322f7223 */ /* 0x000fe2000001002f */
[----:B------:R-:W-:Y:S01]  /*e220*/  HADD2.F32 R33, -RZ, R33.H1_H1 ;  /* 0x30000021ff217230 */ /* 0x000fe20000004100 */
[----:B------:R-:W-:Y:S01]  /*e230*/  F2FP.F16.E4M3.UNPACK_B R37, R13 ;  /* 0x0000000dff25723e */ /* 0x000fe200020006ff */
[-C--:B------:R-:W-:Y:S01]  /*e240*/  FMUL.FTZ R0, R49, R40.reuse ;  /* 0x0000002831007220 */ /* 0x080fe20000410000 */
[----:B------:R-:W-:Y:S01]  /*e250*/  FMUL.FTZ R20, R31, R40 ;  /* 0x000000281f147220 */ /* 0x000fe20000410000 */
[----:B------:R-:W-:-:S02]  /*e260*/  HADD2.F32 R48, -RZ, R46.H0_H0 ;  /* 0x2000002eff307230 */ /* 0x000fc40000004100 */
[----:B------:R-:W-:Y:S02]  /*e270*/  HADD2.F32 R12, -RZ, R39.H0_H0 ;  /* 0x20000027ff0c7230 */ /* 0x000fe40000004100 */
[-C--:B------:R-:W-:Y:S01]  /*e280*/  FFMA.FTZ R40, R31, R33.reuse, -R0 ;  /* 0x000000211f287223 */ /* 0x080fe20000010800 */
[----:B------:R-:W-:Y:S01]  /*e290*/  FFMA.FTZ R44, R49, R33, R20 ;  /* 0x00000021312c7223 */ /* 0x000fe20000010014 */
[----:B------:R-:W-:Y:S02]  /*e2a0*/  HADD2.F32 R20, -RZ, R37.H0_H0 ;  /* 0x20000025ff147230 */ /* 0x000fe40000004100 */
[----:B------:R-:W-:Y:S02]  /*e2b0*/  HADD2.F32 R0, -RZ, R32.H0_H0 ;  /* 0x20000020ff007230 */ /* 0x000fe40000004100 */
[-C--:B------:R-:W-:Y:S01]  /*e2c0*/  FMUL.FTZ R13, R48, R12.reuse ;  /* 0x0000000c300d7220 */ /* 0x080fe20000410000 */
[----:B------:R-:W-:Y:S02]  /*e2d0*/  HADD2.F32 R46, -RZ, R46.H1_H1 ;  /* 0x3000002eff2e7230 */ /* 0x000fe40000004100 */
[----:B------:R-:W-:Y:S01]  /*e2e0*/  FMUL.FTZ R31, R20, R12 ;  /* 0x0000000c141f7220 */ /* 0x000fe20000410000 */
[----:B------:R-:W-:-:S02]  /*e2f0*/  HADD2.F32 R39, -RZ, R39.H1_H1 ;  /* 0x30000027ff277230 */ /* 0x000fc40000004100 */
[-C--:B------:R-:W-:Y:S01]  /*e300*/  FFMA.FTZ R13, R20, R0.reuse, -R13 ;  /* 0x00000000140d7223 */ /* 0x080fe2000001080d */
[----:B------:R-:W-:Y:S01]  /*e310*/  HADD2.F32 R20, -RZ, R37.H1_H1 ;  /* 0x30000025ff147230 */ /* 0x000fe20000004100 */
[----:B------:R-:W-:Y:S01]  /*e320*/  F2FP.F16.E4M3.UNPACK_B R37, R25.H1 ;  /* 0x00000019ff25723e */ /* 0x000fe200030006ff */
[----:B------:R-:W-:Y:S02]  /*e330*/  HADD2.F32 R32, -RZ, R32.H1_H1 ;  /* 0x30000020ff207230 */ /* 0x000fe40000004100 */
[-C--:B------:R-:W-:Y:S01]  /*e340*/  FMUL.FTZ R33, R46, R39.reuse ;  /* 0x000000272e217220 */ /* 0x080fe20000410000 */
[----:B------:R-:W-:Y:S01]  /*e350*/  FFMA.FTZ R31, R48, R0, R31 ;  /* 0x00000000301f7223 */ /* 0x000fe2000001001f */
[----:B------:R-:W-:Y:S01]  /*e360*/  F2FP.F16.E4M3.UNPACK_B R0, R14.H1 ;  /* 0x0000000eff00723e */ /* 0x000fe200030006ff */
[C---:B------:R-:W-:Y:S01]  /*e370*/  FMUL.FTZ R39, R20.reuse, R39 ;  /* 0x0000002714277220 */ /* 0x040fe20000410000 */
[----:B------:R-:W-:Y:S02]  /*e380*/  HADD2.F32 R50, -RZ, R37.H0_H0 ;  /* 0x20000025ff327230 */ /* 0x000fe40000004100 */
[----:B------:R-:W-:Y:S01]  /*e390*/  FFMA.FTZ R20, R20, R32, -R33 ;  /* 0x0000002014147223 */ /* 0x000fe20000010821 */
[----:B------:R-:W-:-:S02]  /*e3a0*/  HADD2.F32 R12, -RZ, R41.H0_H0 ;  /* 0x20000029ff0c7230 */ /* 0x000fc40000004100 */
[----:B------:R-:W-:Y:S01]  /*e3b0*/  FFMA.FTZ R32, R46, R32, R39 ;  /* 0x000000202e207223 */ /* 0x000fe20000010027 */
[--C-:B------:R-:W-:Y:S02]  /*e3c0*/  HADD2.F32 R46, -RZ, R0.reuse.H0_H0 ;  /* 0x20000000ff2e7230 */ /* 0x100fe40000004100 */
[----:B------:R-:W-:Y:S02]  /*e3d0*/  HADD2.F32 R48, -RZ, R0.H1_H1 ;  /* 0x30000000ff307230 */ /* 0x000fe40000004100 */
[----:B------:R-:W-:Y:S01]  /*e3e0*/  FMUL.FTZ R33, R50, R12 ;  /* 0x0000000c32217220 */ /* 0x000fe20000410000 */
[----:B------:R-:W-:Y:S02]  /*e3f0*/  HADD2.F32 R0, -RZ, R26.H0_H0 ;  /* 0x2000001aff007230 */ /* 0x000fe40000004100 */
[----:B------:R-:W-:Y:S02]  /*e400*/  HADD2.F32 R52, -RZ, R37.H1_H1 ;  /* 0x30000025ff347230 */ /* 0x000fe40000004100 */
[----:B------:R-:W-:-:S02]  /*e410*/  HADD2.F32 R41, -RZ, R41.H1_H1 ;  /* 0x30000029ff297230 */ /* 0x000fc40000004100 */
[C---:B------:R-:W-:Y:S01]  /*e420*/  FMUL.FTZ R37, R46.reuse, R12 ;  /* 0x0000000c2e257220 */ /* 0x040fe20000410000 */
[----:B------:R-:W-:Y:S01]  /*e430*/  FFMA.FTZ R46, R46, R0, -R33 ;  /* 0x000000002e2e7223 */ /* 0x000fe20000010821 */
[----:B------:R-:W-:Y:S01]  /*e440*/  HADD2.F32 R26, -RZ, R26.H1_H1 ;  /* 0x3000001aff1a7230 */ /* 0x000fe20000004100 */
[----:B------:R-:W-:Y:S01]  /*e450*/  F2FP.F16.E4M3.UNPACK_B R12, R14 ;  /* 0x0000000eff0c723e */ /* 0x000fe200020006ff */
[-C--:B------:R-:W-:Y:S01]  /*e460*/  FMUL.FTZ R33, R52, R41.reuse ;  /* 0x0000002934217220 */ /* 0x080fe20000410000 */
[----:B------:R-:W-:Y:S01]  /*e470*/  FMUL.FTZ R39, R48, R41 ;  /* 0x0000002930277220 */ /* 0x000fe20000410000 */
[----:B------:R-:W-:Y:S01]  /*e480*/  F2FP.F16.E4M3.UNPACK_B R25, R25 ;  /* 0x00000019ff19723e */ /* 0x000fe200020006ff */
[----:B------:R-:W-:Y:S01]  /*e490*/  FFMA.FTZ R14, R50, R0, R37 ;  /* 0x00000000320e7223 */ /* 0x000fe20000010025 */
[-C--:B------:R-:W-:Y:S01]  /*e4a0*/  FFMA.FTZ R41, R48, R26.reuse, -R33 ;  /* 0x0000001a30297223 */ /* 0x080fe20000010821 */
[----:B------:R-:W-:Y:S01]  /*e4b0*/  FFMA.FTZ R49, R52, R26, R39 ;  /* 0x0000001a34317223 */ /* 0x000fe20000010027 */
[----:B------:R-:W-:-:S02]  /*e4c0*/  HADD2.F32 R26, -RZ, R12.H0_H0 ;  /* 0x2000000cff1a7230 */ /* 0x000fc40000004100 */
[----:B------:R-:W-:Y:S02]  /*e4d0*/  HADD2.F32 R48, -RZ, R12.H1_H1 ;  /* 0x3000000cff307230 */ /* 0x000fe40000004100 */
[----:B------:R-:W-:Y:S02]  /*e4e0*/  HADD2.F32 R50, -RZ, R25.H0_H0 ;  /* 0x20000019ff327230 */ /* 0x000fe40000004100 */
[----:B------:R-:W-:Y:S02]  /*e4f0*/  HADD2.F32 R12, -RZ, R7.H0_H0 ;  /* 0x20000007ff0c7230 */ /* 0x000fe40000004100 */
[----:B------:R-:W-:Y:S02]  /*e500*/  HADD2.F32 R52, -RZ, R25.H1_H1 ;  /* 0x30000019ff347230 */ /* 0x000fe40000004100 */
[----:B------:R-:W-:Y:S02]  /*e510*/  HADD2.F32 R7, -RZ, R7.H1_H1 ;  /* 0x30000007ff077230 */ /* 0x000fe40000004100 */
[----:B------:R-:W-:Y:S01]  /*e520*/  FMUL.FTZ R25, R50, R12 ;  /* 0x0000000c32197220 */ /* 0x000fe20000410000 */
[----:B------:R-:W-:-:S02]  /*e530*/  HADD2.F32 R0, -RZ, R6.H0_H0 ;  /* 0x20000006ff007230 */ /* 0x000fc40000004100 */
[----:B------:R-:W-:Y:S01]  /*e540*/  FMUL.FTZ R33, R26, R12 ;  /* 0x0000000c1a217220 */ /* 0x000fe20000410000 */
[----:B------:R-:W-:Y:S02]  /*e550*/  HADD2.F32 R6, -RZ, R6.H1_H1 ;  /* 0x30000006ff067230 */ /* 0x000fe40000004100 */
[-C--:B------:R-:W-:Y:S01]  /*e560*/  FMUL.FTZ R37, R52, R7.reuse ;  /* 0x0000000734257220 */ /* 0x080fe20000410000 */
[----:B------:R-:W-:Y:S01]  /*e570*/  FMUL.FTZ R39, R48, R7 ;  /* 0x0000000730277220 */ /* 0x000fe20000410000 */
[-C--:B------:R-:W-:Y:S01]  /*e580*/  FFMA.FTZ R7, R26, R0.reuse, -R25 ;  /* 0x000000001a077223 */ /* 0x080fe20000010819 */
[----:B------:R-:W-:Y:S01]  /*e590*/  FFMA.FTZ R33, R50, R0, R33 ;  /* 0x0000000032217223 */ /* 0x000fe20000010021 */
[-C--:B------:R-:W-:Y:S01]  /*e5a0*/  FFMA.FTZ R0, R48, R6.reuse, -R37 ;  /* 0x0000000630007223 */ /* 0x080fe20000010825 */
[----:B------:R-:W-:Y:S01]  /*e5b0*/  FFMA.FTZ R12, R52, R6, R39 ;  /* 0x00000006340c7223 */ /* 0x000fe20000010027 */
[----:B------:R-:W-:Y:S02]  /*e5c0*/  F2FP.SATFINITE.E4M3.F32.PACK_AB_MERGE_C R4, R11, R4, RZ ;  /* 0x000000040b04723e */ /* 0x000fe400048070ff */
[----:B------:R-:W-:-:S02]  /*e5d0*/  F2FP.SATFINITE.E4M3.F32.PACK_AB_MERGE_C R10, R10, R5, RZ ;  /* 0x000000050a0a723e */ /* 0x000fc400048070ff */
[----:B------:R-:W-:Y:S02]  /*e5e0*/  F2FP.SATFINITE.E4M3.F32.PACK_AB_MERGE_C R5, R38, R43, RZ ;  /* 0x0000002b2605723e */ /* 0x000fe400048070ff */
[----:B------:R-:W-:Y:S02]  /*e5f0*/  F2FP.SATFINITE.E4M3.F32.PACK_AB_MERGE_C R6, R40, R35, RZ ;  /* 0x000000232806723e */ /* 0x000fe400048070ff */
[----:B------:R-:W-:Y:S02]  /*e600*/  F2FP.SATFINITE.E4M3.F32.PACK_AB_MERGE_C R41, R41, R46, RZ ;  /* 0x0000002e2929723e */ /* 0x000fe400048070ff */
[----:B------:R-:W-:Y:S02]  /*e610*/  F2FP.SATFINITE.E4M3.F32.PACK_AB_MERGE_C R42, R42, R45, RZ ;  /* 0x0000002d2a2a723e */ /* 0x000fe400048070ff */
[----:B------:R-:W-:Y:S02]  /*e620*/  F2FP.SATFINITE.E4M3.F32.PACK_AB_MERGE_C R44, R44, R47, RZ ;  /* 0x0000002f2c2c723e */ /* 0x000fe400048070ff */
[----:B------:R-:W-:-:S02]  /*e630*/  F2FP.SATFINITE.E4M3.F32.PACK_AB_MERGE_C R11, R49, R14, RZ ;  /* 0x0000000e310b723e */ /* 0x000fc400048070ff */
[----:B------:R-:W-:Y:S02]  /*e640*/  F2FP.SATFINITE.E4M3.F32.PACK_AB_MERGE_C R4, R21, R8, R4 ;  /* 0x000000081504723e */ /* 0x000fe40004807004 */
[----:B------:R-:W-:Y:S02]  /*e650*/  F2FP.SATFINITE.E4M3.F32.PACK_AB_MERGE_C R8, R28, R9, R10 ;  /* 0x000000091c08723e */ /* 0x000fe4000480700a */
[----:B------:R-:W-:Y:S02]  /*e660*/  F2FP.SATFINITE.E4M3.F32.PACK_AB_MERGE_C R5, R36, R15, R5 ;  /* 0x0000000f2405723e */ /* 0x000fe40004807005 */
[----:B------:R-:W-:Y:S02]  /*e670*/  F2FP.SATFINITE.E4M3.F32.PACK_AB_MERGE_C R6, R20, R13, R6 ;  /* 0x0000000d1406723e */ /* 0x000fe40004807006 */
[----:B------:R-:W-:Y:S02]  /*e680*/  F2FP.SATFINITE.E4M3.F32.PACK_AB_MERGE_C R7, R0, R7, R41 ;  /* 0x000000070007723e */ /* 0x000fe40004807029 */
[----:B------:R-:W-:-:S02]  /*e690*/  F2FP.SATFINITE.E4M3.F32.PACK_AB_MERGE_C R9, R30, R29, R42 ;  /* 0x0000001d1e09723e */ /* 0x000fc4000480702a */
[----:B------:R-:W-:Y:S02]  /*e6a0*/  F2FP.SATFINITE.E4M3.F32.PACK_AB_MERGE_C R10, R32, R31, R44 ;  /* 0x0000001f200a723e */ /* 0x000fe4000480702c */
[----:B------:R-:W-:Y:S01]  /*e6b0*/  F2FP.SATFINITE.E4M3.F32.PACK_AB_MERGE_C R11, R12, R33, R11 ;  /* 0x000000210c0b723e */ /* 0x000fe2000480700b */
[----:B------:R3:W-:Y:S04]  /*e6c0*/  STS.128 [R51+0x14400], R4 ;  /* 0x0144000433007388 */ /* 0x0007e80000000c00 */
[----:B------:R3:W-:Y:S02]  /*e6d0*/  STS.128 [R3+0x14400], R8 ;  /* 0x0144000803007388 */ /* 0x0007e40000000c00 */
.L_x_7892:
[----:B------:R-:W-:Y:S05]  /*e6e0*/  BSYNC B0 ;  /* 0x0000000000007941 */ /* 0x000fea0003800000 */
.L_x_7881:
[----:B------:R-:W-:Y:S01]  /*e6f0*/  @!PT LDS RZ, [RZ] ;  /* 0x00000000fffff984 */ /* 0x000fe20000000800 */
[----:B------:R-:W-:Y:S01]  /*e700*/  @!PT LDS RZ, [RZ] ;  /* 0x00000000fffff984 */ /* 0x000fe20000000800 */
[----:B------:R-:W-:Y:S01]  /*e710*/  @!PT LDS RZ, [RZ] ;  /* 0x00000000fffff984 */ /* 0x000fe20000000800 */
[----:B------:R-:W-:Y:S01]  /*e720*/  @!PT LDS RZ, [RZ] ;  /* 0x00000000fffff984 */ /* 0x000fe20000000800 */
[----:B------:R4:W-:Y:S06]  /*e730*/  MEMBAR.ALL.CTA ;  /* 0x0000000000007992 */ /* 0x0009ec0000008000 */
[----:B----4-:R-:W4:Y:S01]  /*e740*/  FENCE.VIEW.ASYNC.S ;  /* 0x00000000000073c6 */ /* 0x010f220000000000 */
[----:B------:R-:W-:Y:S05]  /*e750*/  WARPSYNC.ALL ;  /* 0x0000000000007948 */ /* 0x000fea0003800000 */
[----:B----4-:R-:W-:Y:S06]  /*e760*/  BAR.SYNC.DEFER_BLOCKING 0xd, 0x100 ;  /* 0x0344000000007b1d */ /* 0x010fec0000010000 */
.L_x_7878:
[----:B------:R-:W-:-:S13]  /*e770*/  ISETP.NE.AND P0, PT, R195, 0x3, PT ;  /* 0x00000003c300780c */ /* 0x000fda0003f05270 */
[----:B------:R-:W-:Y:S05]  /*e780*/  @!P0 BRA `(.L_x_7902) ;  /* 0x0000000000048947 */ /* 0x000fea0003800000 */
[----:B------:R-:W-:Y:S01]  /*e790*/  BPT.TRAP 0x1 ;  /* 0x000000040000795c */ /* 0x000fe20000300000 */
.L_x_7902:
[----:B01-3--:R-:W-:Y:S01]  /*e7a0*/  IMAD R3, R194, 0x8, R18 ;  /* 0x00000008c2037824 */ /* 0x00bfe200078e0212 */
[----:B--2---:R-:W-:-:S04]  /*e7b0*/  SHF.L.U32 R4, R196, 0x1f, RZ ;  /* 0x0000001fc4047819 */ /* 0x004fc800000006ff */
[----:B------:R0:W1:Y:S01]  /*e7c0*/  SYNCS.PHASECHK.TRANS64.TRYWAIT P1, [R3+URZ+0x22830], R4 ;  /* 0x02283004030075a7 */ /* 0x000062000802017f */
[----:B------:R-:W-:Y:S05]  /*e7d0*/  @!P0 BRA `(.L_x_7903) ;  /* 0x0000000000048947 */ /* 0x000fea0003800000 */
[----:B------:R-:W-:Y:S01]  /*e7e0*/  BPT.TRAP 0x1 ;  /* 0x000000040000795c */ /* 0x000fe20000300000 */
.L_x_7903:
[----:B------:R-:W-:-:S05]  /*e7f0*/  VIADD R0, R18, 0x18400 ;  /* 0x0001840012007836 */ /* 0x000fca0000000000 */
[----:B------:R-:W-:-:S04]  /*e800*/  SHF.R.U32.HI R0, RZ, 0x4, R0 ;  /* 0x00000004ff007819 */ /* 0x000fc80000011600 */
[----:B------:R-:W-:-:S04]  /*e810*/  LOP3.LUT R0, R0, 0x3fff, RZ, 0xc0, !PT ;  /* 0x00003fff00007812 */ /* 0x000fc800078ec0ff */
[----:B------:R-:W-:-:S05]  /*e820*/  LOP3.LUT R0, R0, 0x10000, RZ, 0xfc, !PT ;  /* 0x0001000000007812 */ /* 0x000fca00078efcff */
[----:B------:R-:W-:Y:S01]  /*e830*/  IMAD R14, R194, 0x500, R0 ;  /* 0x00000500c20e7824 */ /* 0x000fe200078e0200 */
[----:B-1----:R-:W-:Y:S06]  /*e840*/  @P1 BRA `(.L_x_7904) ;  /* 0x0000000000081947 */ /* 0x002fec0003800000 */
[----:B------:R-:W1:Y:S02]  /*e850*/  SYNCS.PHASECHK.TRANS64.TRYWAIT P1, [R3+URZ+0x22830], R4 ;  /* 0x02283004030075a7 */ /* 0x000e64000802017f */
[----:B-1----:R-:W-:Y:S05]  /*e860*/  @!P1 BRA `(.L_x_7905) ;  /* 0x0000014400489947 */ /* 0x002fea0003800000 */
.L_x_7904:
[----:B01----:R-:W-:Y:S01]  /*e870*/  IMAD.MOV.U32 R4, RZ, RZ, R14 ;  /* 0x000000ffff047224 */ /* 0x003fe200078e000e */
[----:B------:R-:W-:Y:S05]  /*e880*/  WARPSYNC.ALL ;  /* 0x0000000000007948 */ /* 0x000fea0003800000 */
[----:B------:R-:W-:Y:S01]  /*e890*/  IMAD.MOV.U32 R5, RZ, RZ, 0x40000040 ;  /* 0x40000040ff057424 */ /* 0x000fe200078e00ff */
[----:B------:R-:W-:Y:S01]  /*e8a0*/  R2UR UR6, R4 ;  /* 0x00000000040672ca */ /* 0x000fe200000e0000 */
[----:B------:R-:W-:Y:S01]  /*e8b0*/  WARPGROUP.ARRIVE ;  /* 0x00000000000079c5 */ /* 0x000fe20000000000 */
[----:B------:R-:W-:Y:S01]  /*e8c0*/  LOP3.LUT R4, R34, 0x10000, RZ, 0xfc, !PT ;  /* 0x0001000022047812 */ /* 0x000fe200078efcff */
[----:B------:R-:W-:Y:S01]  /*e8d0*/  VIADD R6, R14, 0x100 ;  /* 0x000001000e067836 */ /* 0x000fe20000000000 */
[C---:B------:R-:W-:Y:S01]  /*e8e0*/  R2UR UR7, R5.reuse ;  /* 0x00000000050772ca */ /* 0x040fe200000e0000 */
[----:B------:R-:W-:Y:S01]  /*e8f0*/  IMAD.MOV.U32 R7, RZ, RZ, 0x40000040 ;  /* 0x40000040ff077424 */ /* 0x000fe200078e00ff */
[----:B------:R-:W-:Y:S01]  /*e900*/  R2UR UR4, R4 ;  /* 0x00000000040472ca */ /* 0x000fe200000e0000 */
[----:B------:R-:W-:Y:S01]  /*e910*/  VIADD R10, R14, 0x400 ;  /* 0x000004000e0a7836 */ /* 0x000fe20000000000 */
[----:B------:R-:W-:Y:S01]  /*e920*/  R2UR UR5, R5 ;  /* 0x00000000050572ca */ /* 0x000fe200000e0000 */
[----:B------:R-:W-:Y:S01]  /*e930*/  IMAD.MOV.U32 R11, RZ, RZ, 0x40000040 ;  /* 0x40000040ff0b7424 */ /* 0x000fe200078e00ff */
[----:B------:R-:W-:Y:S01]  /*e940*/  R2UR UR10, R6 ;  /* 0x00000000060a72ca */ /* 0x000fe200000e0000 */
[C---:B------:R-:W-:Y:S01]  /*e950*/  VIADD R6, R14.reuse, 0x300 ;  /* 0x000003000e067836 */ /* 0x040fe20000000000 */
[----:B------:R-:W-:Y:S01]  /*e960*/  R2UR UR11, R7 ;  /* 0x00000000070b72ca */ /* 0x000fe200000e0000 */
[----:B------:R-:W-:Y:S01]  /*e970*/  VIADD R12, R14, 0x404 ;  /* 0x000004040e0c7836 */ /* 0x000fe20000000000 */
[----:B------:R-:W-:Y:S01]  /*e980*/  R2UR UR8, R4 ;  /* 0x00000000040872ca */ /* 0x000fe200000e0000 */
[----:B------:R-:W-:Y:S01]  /*e990*/  IMAD.MOV.U32 R25, RZ, RZ, RZ ;  /* 0x000000ffff197224 */ /* 0x000fe200078e00ff */
[----:B------:R-:W-:-:S02]  /*e9a0*/  R2UR UR9, R5 ;  /* 0x00000000050972ca */ /* 0x000fc400000e0000 */
[----:B------:R-:W-:Y:S02]  /*e9b0*/  IADD3 R8, R14, 0x200, RZ ;  /* 0x000002000e087810 */ /* 0x000fe40007ffe0ff */
[----:B------:R-:W-:Y:S01]  /*e9c0*/  MOV R9, 0x40000040 ;  /* 0x4000004000097802 */ /* 0x000fe20000000f00 */
[----:B------:R-:W-:Y:S01]  /*e9d0*/  QGMMA.64x32x32.F32.E4M3.E4M3 R92, gdesc[UR4], RZ, !UPT, gsb0 ;  /* 0x00600000045c79f3 */ /* 0x000fe2000c0008ff */
[----:B------:R-:W-:Y:S01]  /*e9e0*/  R2UR UR14, R8 ;  /* 0x00000000080e72ca */ /* 0x000fe200000e0000 */
[----:B------:R-:W-:Y:S01]  /*e9f0*/  VIADD R8, R14, 0x2 ;  /* 0x000000020e087836 */ /* 0x000fe20000000000 */
[----:B------:R-:W-:Y:S01]  /*ea00*/  R2UR UR15, R9 ;  /* 0x00000000090f72ca */ /* 0x000fe200000e0000 */
[----:B------:R-:W-:Y:S01]  /*ea10*/  IMAD.MOV.U32 R9, RZ, RZ, 0x40000040 ;  /* 0x40000040ff097424 */ /* 0x000fe200078e00ff */
[----:B------:R-:W-:Y:S02]  /*ea20*/  R2UR UR12, R4 ;  /* 0x00000000040c72ca */ /* 0x000fe400000e0000 */
[----:B------:R-:W-:-:S02]  /*ea30*/  R2UR UR13, R5 ;  /* 0x00000000050d72ca */ /* 0x000fc400000e0000 */
[----:B------:R-:W-:Y:S01]  /*ea40*/  R2UR UR18, R6 ;  /* 0x00000000061272ca */ /* 0x000fe200000e0000 */
[----:B------:R-:W-:Y:S01]  /*ea50*/  VIADD R6, R14, 0x102 ;  /* 0x000001020e067836 */ /* 0x000fe20000000000 */
[----:B------:R-:W-:Y:S02]  /*ea60*/  R2UR UR19, R7 ;  /* 0x00000000071372ca */ /* 0x000fe400000e0000 */
[----:B------:R-:W-:Y:S02]  /*ea70*/  R2UR UR16, R4 ;  /* 0x00000000041072ca */ /* 0x000fe400000e0000 */
[----:B------:R-:W-:Y:S02]  /*ea80*/  R2UR UR17, R5 ;  /* 0x00000000051172ca */ /* 0x000fe400000e0000 */
[----:B------:R-:W-:Y:S01]  /*ea90*/  R2UR UR22, R10 ;  /* 0x000000000a1672ca */ /* 0x000fe200000e0000 */
[----:B------:R-:W-:Y:S01]  /*eaa0*/  VIADD R10, R14, 0x202 ;  /* 0x000002020e0a7836 */ /* 0x000fe20000000000 */
[----:B------:R-:W-:Y:S01]  /*eab0*/  R2UR UR23, R11 ;  /* 0x000000000b1772ca */ /* 0x000fe200000e0000 */
[----:B------:R-:W-:Y:S01]  /*eac0*/  IMAD.MOV.U32 R11, RZ, RZ, 0x40000040 ;  /* 0x40000040ff0b7424 */ /* 0x000fe200078e00ff */
[----:B------:R-:W-:-:S02]  /*ead0*/  R2UR UR20, R4 ;  /* 0x00000000041472ca */ /* 0x000fc400000e0000 */
[----:B------:R-:W-:Y:S02]  /*eae0*/  R2UR UR21, R5 ;  /* 0x00000000051572ca */ /* 0x000fe400000e0000 */
[----:B------:R-:W-:Y:S01]  /*eaf0*/  R2UR UR6, R8 ;  /* 0x00000000080672ca */ /* 0x000fe200000e0000 */
[----:B------:R-:W-:Y:S01]  /*eb00*/  VIADD R8, R14, 0x402 ;  /* 0x000004020e087836 */ /* 0x000fe20000000000 */
[----:B------:R-:W-:Y:S02]  /*eb10*/  R2UR UR7, R9 ;  /* 0x00000000090772ca */ /* 0x000fe400000e0000 */
[----:B------:R-:W-:Y:S02]  /*eb20*/  MOV R7, 0x40000040 ;  /* 0x4000004000077802 */ /* 0x000fe40000000f00 */
[----:B------:R-:W-:Y:S02]  /*eb30*/  MOV R9, 0x40000040 ;  /* 0x4000004000097802 */ /* 0x000fe40000000f00 */
[----:B------:R-:W-:-:S02]  /*eb40*/  MOV R13, 0x40000040 ;  /* 0x40000040000d7802 */ /* 0x000fc40000000f00 */
[----:B------:R-:W-:Y:S01]  /*eb50*/  MOV R15, 0x40000040 ;  /* 0x40000040000f7802 */ /* 0x000fe20000000f00 */
[----:B------:R-:W-:Y:S02]  /*eb60*/  WARPGROUP.DEPBAR.LE gsb0, 0x0 ;  /* 0x00008000000079c5 */ /* 0x000fe40000010000 */
[----:B------:R-:W-:-:S06]  /*eb70*/  WARPGROUP.ARRIVE ;  /* 0x00000000000079c5 */ /* 0x000fcc0000000000 */
[----:B------:R-:W-:Y:S01]  /*eb80*/  QGMMA.64x32x32.F32.E4M3.E4M3 R76, gdesc[UR8], RZ, !UPT, gsb0 ;  /* 0x00600000084c79f3 */ /* 0x000fe2000c0008ff */
[----:B------:R-:W-:Y:S01]  /*eb90*/  R2UR UR10, R6 ;  /* 0x00000000060a72ca */ /* 0x000fe200000e0000 */
[----:B------:R-:W-:Y:S01]  /*eba0*/  VIADD R6, R14, 0x302 ;  /* 0x000003020e067836 */ /* 0x000fe20000000000 */
[----:B------:R-:W-:Y:S01]  /*ebb0*/  R2UR UR11, R7 ;  /* 0x00000000070b72ca */ /* 0x000fe200000e0000 */
[----:B------:R-:W-:Y:S01]  /*ebc0*/  IMAD.MOV.U32 R7, RZ, RZ, 0x40000040 ;  /* 0x40000040ff077424 */ /* 0x000fe200078e00ff */
[----:B------:R-:W-:Y:S02]  /*ebd0*/  WARPGROUP.DEPBAR.LE gsb0, 0x0 ;  /* 0x00008000000079c5 */ /* 0x000fe40000010000 */
[----:B------:R-:W-:-:S06]  /*ebe0*/  WARPGROUP.ARRIVE ;  /* 0x00000000000079c5 */ /* 0x000fcc0000000000 */
[----:B------:R-:W-:Y:S01]  /*ebf0*/  QGMMA.64x32x32.F32.E4M3.E4M3 R60, gdesc[UR12], RZ, !UPT, gsb0 ;  /* 0x006000000c3c79f3 */ /* 0x000fe2000c0008ff */
[----:B------:R-:W-:Y:S01]  /*ec00*/  R2UR UR14, R10 ;  /* 0x000000000a0e72ca */ /* 0x000fe200000e0000 */
[----:B------:R-:W-:Y:S01]  /*ec10*/  VIADD R10, R4, 0x2 ;  /* 0x00000002040a7836 */ /* 0x000fe20000000000 */
[----:B------:R-:W-:Y:S01]  /*ec20*/  R2UR UR15, R11 ;  /* 0x000000000b0f72ca */ /* 0x000fe200000e0000 */
[----:B------:R-:W-:-:S03]  /*ec30*/  IMAD.MOV.U32 R11, RZ, RZ, 0x40000040 ;  /* 0x40000040ff0b7424 */ /* 0x000fc600078e00ff */
[C---:B------:R-:W-:Y:S02]  /*ec40*/  R2UR UR4, R10.reuse ;  /* 0x000000000a0472ca */ /* 0x040fe400000e0000 */
[C---:B------:R-:W-:Y:S02]  /*ec50*/  R2UR UR5, R11.reuse ;  /* 0x000000000b0572ca */ /* 0x040fe400000e0000 */
[C---:B------:R-:W-:Y:S02]  /*ec60*/  R2UR UR8, R10.reuse ;  /* 0x000000000a0872ca */ /* 0x040fe400000e0000 */
[C---:B------:R-:W-:Y:S02]  /*ec70*/  R2UR UR9, R11.reuse ;  /* 0x000000000b0972ca */ /* 0x040fe400000e0000 */
[----:B------:R-:W-:Y:S02]  /*ec80*/  R2UR UR12, R10 ;  /* 0x000000000a0c72ca */ /* 0x000fe400000e0000 */
[----:B------:R-:W-:Y:S01]  /*ec90*/  R2UR UR13, R11 ;  /* 0x000000000b0d72ca */ /* 0x000fe200000e0000 */
[----:B------:R-:W-:-:S02]  /*eca0*/  WARPGROUP.DEPBAR.LE gsb0, 0x0 ;  /* 0x00008000000079c5 */ /* 0x000fc40000010000 */
[----:B------:R-:W-:-:S06]  /*ecb0*/  WARPGROUP.ARRIVE ;  /* 0x00000000000079c5 */ /* 0x000fcc0000000000 */
[----:B------:R-:W-:Y:S01]  /*ecc0*/  QGMMA.64x32x32.F32.E4M3.E4M3 R44, gdesc[UR16], RZ, !UPT, gsb0 ;  /* 0x00600000102c79f3 */ /* 0x000fe2000c0008ff */
[----:B------:R-:W-:Y:S01]  /*ecd0*/  R2UR UR18, R6 ;  /* 0x00000000061272ca */ /* 0x000fe200000e0000 */
[----:B------:R-:W-:Y:S01]  /*ece0*/  VIADD R6, R14, 0x104 ;  /* 0x000001040e067836 */ /* 0x000fe20000000000 */
[----:B------:R-:W-:Y:S02]  /*ecf0*/  R2UR UR19, R7 ;  /* 0x00000000071372ca */ /* 0x000fe400000e0000 */
[----:B------:R-:W-:Y:S02]  /*ed00*/  R2UR UR16, R10 ;  /* 0x000000000a1072ca */ /* 0x000fe400000e0000 */
[----:B------:R-:W-:Y:S02]  /*ed10*/  R2UR UR17, R11 ;  /* 0x000000000b1172ca */ /* 0x000fe400000e0000 */
[----:B------:R-:W-:Y:S01]  /*ed20*/  MOV R7, 0x40000040 ;  /* 0x4000004000077802 */ /* 0x000fe20000000f00 */
[----:B------:R-:W-:-:S02]  /*ed30*/  WARPGROUP.DEPBAR.LE gsb0, 0x0 ;  /* 0x00008000000079c5 */ /* 0x000fc40000010000 */
[----:B------:R-:W-:-:S06]  /*ed40*/  WARPGROUP.ARRIVE ;  /* 0x00000000000079c5 */ /* 0x000fcc0000000000 */
[----:B------:R-:W-:Y:S01]  /*ed50*/  QGMMA.64x32x32.F32.E4M3.E4M3 R28, gdesc[UR20], RZ, !UPT, gsb0 ;  /* 0x00600000141c79f3 */ /* 0x000fe2000c0008ff */
[----:B------:R-:W-:Y:S01]  /*ed60*/  R2UR UR22, R8 ;  /* 0x00000000081672ca */ /* 0x000fe200000e0000 */
[----:B------:R-:W-:Y:S01]  /*ed70*/  VIADD R8, R14, 0x4 ;  /* 0x000000040e087836 */ /* 0x000fe20000000000 */
[----:B------:R-:W-:Y:S01]  /*ed80*/  R2UR UR23, R9 ;  /* 0x00000000091772ca */ /* 0x000fe200000e0000 */
[----:B------:R-:W-:Y:S01]  /*ed90*/  IMAD.MOV.U32 R9, RZ, RZ, 0x40000040 ;  /* 0x40000040ff097424 */ /* 0x000fe200078e00ff */
[----:B------:R-:W-:Y:S02]  /*eda0*/  R2UR UR20, R10 ;  /* 0x000000000a1472ca */ /* 0x000fe400000e0000 */
[----:B------:R-:W-:Y:S01]  /*edb0*/  R2UR UR21, R11 ;  /* 0x000000000b1572ca */ /* 0x000fe200000e0000 */
[----:B------:R-:W-:Y:S02]  /*edc0*/  WARPGROUP.DEPBAR.LE gsb0, 0x0 ;  /* 0x00008000000079c5 */ /* 0x000fe40000010000 */
[----:B------:R-:W-:-:S06]  /*edd0*/  WARPGROUP.ARRIVE ;  /* 0x00000000000079c5 */ /* 0x000fcc0000000000 */
[----:B------:R-:W-:Y:S01]  /*ede0*/  QGMMA.64x32x32.F32.E4M3.E4M3 R92, gdesc[UR4], R92, gsb0 ;  /* 0x00600000045c79f3 */ /* 0x000fe2000800085c */
[----:B------:R-:W-:Y:S01]  /*edf0*/  R2UR UR6, R8 ;  /* 0x00000000080672ca */ /* 0x000fe200000e0000 */
[----:B------:R-:W-:Y:S01]  /*ee00*/  VIADD R8, R14, 0x204 ;  /* 0x000002040e087836 */ /* 0x000fe20000000000 */
[----:B------:R-:W-:Y:S01]  /*ee10*/  R2UR UR7, R9 ;  /* 0x00000000090772ca */ /* 0x000fe200000e0000 */
[----:B------:R-:W-:Y:S01]  /*ee20*/  IMAD.MOV.U32 R9, RZ, RZ, 0x40000040 ;  /* 0x40000040ff097424 */ /* 0x000fe200078e00ff */
        /* <DEDUP_REMOVED lines=22> */
[----:B------:R-:W-:Y:S01]  /*ef90*/  QGMMA.64x32x32.F32.E4M3.E4M3 R44, gdesc[UR16], R44, gsb0 ;  /* 0x00600000102c79f3 */ /* 0x000fe2000800082c */
        /* <DEDUP_REMOVED lines=26> */
[C---:B------:R-:W-:Y:S01]  /*f140*/  VIADD R12, R14.reuse, 0x306 ;  /* 0x000003060e0c7836 */ /* 0x040fe20000000000 */
[----:B------:R-:W-:Y:S01]  /*f150*/  R2UR UR11, R13 ;  /* 0x000000000d0b72ca */ /* 0x000fe200000e0000 */
[----:B------:R-:W-:Y:S02]  /*f160*/  IMAD.MOV.U32 R13, RZ, RZ, 0x40000040 ;  /* 0x40000040ff0d7424 */ /* 0x000fe400078e00ff */
[----:B------:R-:W-:Y:S01]  /*f170*/  VIADD R14, R14, 0x406 ;  /* 0x000004060e0e7836 */ /* 0x000fe20000000000 */
        /* <DEDUP_REMOVED lines=16> */
[----:B------:R-:W-:Y:S02]  /*f280*/  R2UR UR18, R12 ;  /* 0x000000000c1272ca */ /* 0x000fe400000e0000 */
[----:B------:R-:W-:Y:S02]  /*f290*/  R2UR UR19, R13 ;  /* 0x000000000d1372ca */ /* 0x000fe400000e0000 */
[----:B------:R-:W-:Y:S02]  /*f2a0*/  R2UR UR16, R6 ;  /* 0x00000000061072ca */ /* 0x000fe400000e0000 */
[----:B------:R-:W-:Y:S01]  /*f2b0*/  R2UR UR17, R7 ;  /* 0x00000000071172ca */ /* 0x000fe200000e0000 */
[----:B------:R-:W-:Y:S02]  /*f2c0*/  WARPGROUP.DEPBAR.LE gsb0, 0x0 ;  /* 0x00008000000079c5 */ /* 0x000fe40000010000 */
        /* <DEDUP_REMOVED lines=24> */
.L_x_7906:
[----:B------:R-:W2:Y:S01]  /*f450*/  LDL R12, [R1+0x28] ;  /* 0x00002800010c7983 */ /* 0x000ea20000100800 */
[----:B------:R-:W-:Y:S01]  /*f460*/  P2R R14, PR, RZ, 0x1 ;  /* 0x00000001ff0e7803 */ /* 0x000fe20000000000 */
[----:B------:R-:W0:Y:S01]  /*f470*/  S2R R108, SR_CgaCtaId ;  /* 0x00000000006c7919 */ /* 0x000e220000008800 */
        /* <DEDUP_REMOVED lines=42> */
[----:B------:R-:W-:Y:S02]  /*f720*/  FSEL R107, R107, -INF , P4 ;  /* 0xff8000006b6b7808 */ /* 0x000fe40002000000 */
[----:B------:R-:W-:-:S02]  /*f730*/  FSEL R81, R78, -INF , P3 ;  /* 0xff8000004e517808 */ /* 0x000fc40001800000 */
[C---:B------:R-:W-:Y:S02]  /*f740*/  ISETP.GT.AND P4, PT, R12.reuse, 0x30, PT ;  /* 0x000000300c00780c */ /* 0x040fe40003f84270 */
[----:B------:R-:W-:Y:S02]  /*f750*/  FMNMX.FTZ R20, R123, R20, !PT ;  /* 0x000000147b147209 */ /* 0x000fe40007810000 */
[----:B------:R-:W-:Y:S02]  /*f760*/  ISETP.GT.AND P3, PT, R12, 0x31, PT ;  /* 0x000000310c00780c */ /* 0x000fe40003f64270 */
[----:B------:R-:W-:Y:S02]  /*f770*/  FSEL R127, R84, -INF , P4 ;  /* 0xff800000547f7808 */ /* 0x000fe40002000000 */
[----:B------:R-:W-:Y:S02]  /*f780*/  FMNMX.FTZ R20, R125, R20, !PT ;  /* 0x000000147d147209 */ /* 0x000fe40007810000 */
[----:B------:R-:W-:-:S02]  /*f790*/  FSEL R129, R85, -INF , P3 ;  /* 0xff80000055817808 */ /* 0x000fc40001800000 */
[----:B------:R-:W-:Y:S02]  /*f7a0*/  FSEL R85, R82, -INF , P2 ;  /* 0xff80000052557808 */ /* 0x000fe40001000000 */
[C---:B------:R-:W-:Y:S02]  /*f7b0*/  ISETP.GT.AND P2, PT, R12.reuse, 0x39, PT ;  /* 0x000000390c00780c */ /* 0x040fe40003f44270 */
[----:B------:R-:W-:Y:S02]  /*f7c0*/  FSEL R79, R79, -INF , P1 ;  /* 0xff8000004f4f7808 */ /* 0x000fe40000800000 */
[----:B------:R-:W-:Y:S02]  /*f7d0*/  ISETP.GT.AND P1, PT, R12, 0x38, PT ;  /* 0x000000380c00780c */ /* 0x000fe40003f24270 */
[----:B------:R-:W-:Y:S02]  /*f7e0*/  FMNMX.FTZ R20, R127, R20, !PT ;  /* 0x000000147f147209 */ /* 0x000fe40007810000 */
[----:B------:R-:W-:-:S02]  /*f7f0*/  FSEL R133, R89, -INF , P2 ;  /* 0xff80000059857808 */ /* 0x000fc40001000000 */
[----:B------:R-:W-:Y:S02]  /*f800*/  FSEL R89, R86, -INF , P4 ;  /* 0xff80000056597808 */ /* 0x000fe40002000000 */
[----:B------:R-:W-:Y:S02]  /*f810*/  FSEL R131, R88, -INF , P1 ;  /* 0xff80000058837808 */ /* 0x000fe40000800000 */
[----:B------:R-:W-:Y:S02]  /*f820*/  FMNMX.FTZ R20, R129, R20, !PT ;  /* 0x0000001481147209 */ /* 0x000fe40007810000 */
[C---:B------:R-:W-:Y:S02]  /*f830*/  ISETP.GT.AND P4, PT, R12.reuse, 0x41, PT ;  /* 0x000000410c00780c */ /* 0x040fe40003f84270 */
[----:B------:R-:W-:Y:S02]  /*f840*/  FSEL R83, R83, -INF , P5 ;  /* 0xff80000053537808 */ /* 0x000fe40002800000 */
[----:B------:R-:W-:-:S02]  /*f850*/  ISETP.GT.AND P5, PT, R12, 0x40, PT ;  /* 0x000000400c00780c */ /* 0x000fc40003fa4270 */
[----:B------:R-:W-:Y:S02]  /*f860*/  FMNMX.FTZ R20, R131, R20, !PT ;  /* 0x0000001483147209 */ /* 0x000fe40007810000 */
[----:B------:R-:W-:Y:S02]  /*f870*/  FSEL R137, R61, -INF , P4 ;  /* 0xff8000003d897808 */ /* 0x000fe40002000000 */
[----:B------:R-:W-:Y:S02]  /*f880*/  FSEL R61, R90, -INF , P1 ;  /* 0xff8000005a3d7808 */ /* 0x000fe40000800000 */
[----:B------:R-:W-:Y:S02]  /*f890*/  ISETP.GT.AND P1, PT, R12, 0x49, PT ;  /* 0x000000490c00780c */ /* 0x000fe40003f24270 */
[----:B------:R-:W-:Y:S02]  /*f8a0*/  FSEL R135, R60, -INF , P5 ;  /* 0xff8000003c877808 */ /* 0x000fe40002800000 */
[----:B------:R-:W-:-:S02]  /*f8b0*/  FMNMX.FTZ R20, R133, R20, !PT ;  /* 0x0000001485147209 */ /* 0x000fc40007810000 */
[----:B------:R-:W-:Y:S02]  /*f8c0*/  FSEL R141, R65, -INF , P1 ;  /* 0xff800000418d7808 */ /* 0x000fe40000800000 */
[----:B------:R-:W-:Y:S02]  /*f8d0*/  FSEL R87, R87, -INF , P3 ;  /* 0xff80000057577808 */ /* 0x000fe40001800000 */
[----:B------:R-:W-:Y:S02]  /*f8e0*/  FSEL R65, R62, -INF , P5 ;  /* 0xff8000003e417808 */ /* 0x000fe40002800000 */
[C---:B------:R-:W-:Y:S02]  /*f8f0*/  ISETP.GT.AND P3, PT, R12.reuse, 0x48, PT ;  /* 0x000000480c00780c */ /* 0x040fe40003f64270 */
[----:B------:R-:W-:Y:S02]  /*f900*/  FMNMX.FTZ R20, R135, R20, !PT ;  /* 0x0000001487147209 */ /* 0x000fe40007810000 */
[----:B------:R-:W-:-:S02]  /*f910*/  ISETP.GT.AND P5, PT, R12, 0x51, PT ;  /* 0x000000510c00780c */ /* 0x000fc40003fa4270 */
[----:B------:R-:W-:Y:S02]  /*f920*/  FSEL R139, R64, -INF , P3 ;  /* 0xff800000408b7808 */ /* 0x000fe40001800000 */
[----:B------:R-:W-:Y:S02]  /*f930*/  FMNMX.FTZ R20, R137, R20, !PT ;  /* 0x0000001489147209 */ /* 0x000fe40007810000 */
[----:B------:R-:W-:Y:S02]  /*f940*/  FSEL R145, R69, -INF , P5 ;  /* 0xff80000045917808 */ /* 0x000fe40002800000 */
[----:B------:R-:W-:Y:S02]  /*f950*/  FSEL R69, R66, -INF , P3 ;  /* 0xff80000042457808 */ /* 0x000fe40001800000 */
[----:B------:R-:W-:Y:S02]  /*f960*/  FSEL R91, R91, -INF , P2 ;  /* 0xff8000005b5b7808 */ /* 0x000fe40001000000 */
[----:B------:R-:W-:-:S02]  /*f970*/  ISETP.GT.AND P3, PT, R12, 0x59, PT ;  /* 0x000000590c00780c */ /* 0x000fc40003f64270 */
[----:B------:R-:W-:Y:S02]  /*f980*/  ISETP.GT.AND P2, PT, R12, 0x50, PT ;  /* 0x000000500c00780c */ /* 0x000fe40003f44270 */
[----:B------:R-:W-:Y:S02]  /*f990*/  FMNMX.FTZ R20, R139, R20, !PT ;  /* 0x000000148b147209 */ /* 0x000fe40007810000 */
[----:B------:R-:W-:Y:S02]  /*f9a0*/  FSEL R149, R73, -INF , P3 ;  /* 0xff80000049957808 */ /* 0x000fe40001800000 */
[----:B------:R-:W-:Y:S02]  /*f9b0*/  FSEL R143, R68, -INF , P2 ;  /* 0xff800000448f7808 */ /* 0x000fe40001000000 */
[----:B------:R-:W-:Y:S02]  /*f9c0*/  FSEL R73, R70, -INF , P2 ;  /* 0xff80000046497808 */ /* 0x000fe40001000000 */
[----:B------:R-:W-:-:S02]  /*f9d0*/  ISETP.GT.AND P0, PT, R12, 0x79, PT ;  /* 0x000000790c00780c */ /* 0x000fc40003f04270 */
[----:B------:R-:W-:Y:S02]  /*f9e0*/  FMNMX.FTZ R20, R141, R20, !PT ;  /* 0x000000148d147209 */ /* 0x000fe40007810000 */
[C---:B------:R-:W-:Y:S02]  /*f9f0*/  ISETP.GT.AND P2, PT, R12.reuse, 0x61, PT ;  /* 0x000000610c00780c */ /* 0x040fe40003f44270 */
[----:B------:R-:W-:Y:S02]  /*fa00*/  FSEL R63, R63, -INF , P4 ;  /* 0xff8000003f3f7808 */ /* 0x000fe40002000000 */
[----:B------:R-:W-:Y:S02]  /*fa10*/  FSEL R165, R57, -INF , P0 ;  /* 0xff80000039a57808 */ /* 0x000fe40000000000 */
[----:B------:R-:W-:Y:S02]  /*fa20*/  ISETP.GT.AND P4, PT, R12, 0x58, PT ;  /* 0x000000580c00780c */ /* 0x000fe40003f84270 */
[----:B------:R-:W-:-:S02]  /*fa30*/  FMNMX.FTZ R20, R143, R20, !PT ;  /* 0x000000148f147209 */ /* 0x000fc40007810000 */
[----:B------:R-:W-:Y:S02]  /*fa40*/  FSEL R67, R67, -INF , P1 ;  /* 0xff80000043437808 */ /* 0x000fe40000800000 */
[----:B------:R-:W-:Y:S02]  /*fa50*/  FSEL R153, R45, -INF , P2 ;  /* 0xff8000002d997808 */ /* 0x000fe40001000000 */
[----:B------:R-:W-:Y:S02]  /*fa60*/  FSEL R47, R47, -INF , P2 ;  /* 0xff8000002f2f7808 */ /* 0x000fe40001000000 */
[C---:B------:R-:W-:Y:S02]  /*fa70*/  ISETP.GT.AND P0, PT, R12.reuse, 0x81, PT ;  /* 0x000000810c00780c */ /* 0x040fe40003f04270 */
[C---:B------:R-:W-:Y:S02]  /*fa80*/  ISETP.GT.AND P1, PT, R12.reuse, 0x60, PT ;  /* 0x000000600c00780c */ /* 0x040fe40003f24270 */
[----:B------:R-:W-:-:S02]  /*fa90*/  ISETP.GT.AND P2, PT, R12, 0x78, PT ;  /* 0x000000780c00780c */ /* 0x000fc40003f44270 */
[----:B------:R-:W-:Y:S02]  /*faa0*/  FSEL R147, R72, -INF , P4 ;  /* 0xff80000048937808 */ /* 0x000fe40002000000 */
[----:B------:R-:W-:Y:S02]  /*fab0*/  FMNMX.FTZ R20, R145, R20, !PT ;  /* 0x0000001491147209 */ /* 0x000fe40007810000 */
[----:B------:R-:W-:Y:S02]  /*fac0*/  FSEL R169, R29, -INF , P0 ;  /* 0xff8000001da97808 */ /* 0x000fe40000000000 */
[----:B------:R-:W-:Y:S02]  /*fad0*/  FSEL R151, R44, -INF , P1 ;  /* 0xff8000002c977808 */ /* 0x000fe40000800000 */
[----:B------:R-:W-:Y:S02]  /*fae0*/  FSEL R163, R56, -INF , P2 ;  /* 0xff80000038a37808 */ /* 0x000fe40001000000 */
[----:B------:R-:W-:-:S02]  /*faf0*/  FSEL R29, R58, -INF , P2 ;  /* 0xff8000003a1d7808 */ /* 0x000fc40001000000 */
[----:B------:R-:W-:Y:S02]  /*fb00*/  P2R R44, PR, RZ, 0x1 ;  /* 0x00000001ff2c7803 */ /* 0x000fe40000000000 */
[C---:B------:R-:W-:Y:S02]  /*fb10*/  ISETP.GT.AND P2, PT, R12.reuse, 0x89, PT ;  /* 0x000000890c00780c */ /* 0x040fe40003f44270 */
[----:B------:R-:W-:Y:S02]  /*fb20*/  ISETP.GT.AND P0, PT, R12, 0x80, PT ;  /* 0x000000800c00780c */ /* 0x000fe40003f04270 */
[----:B------:R-:W-:Y:S02]  /*fb30*/  FMNMX.FTZ R20, R147, R20, !PT ;  /* 0x0000001493147209 */ /* 0x000fe40007810000 */
[----:B------:R-:W-:Y:S02]  /*fb40*/  FSEL R60, R33, -INF , P2 ;  /* 0xff800000213c7808 */ /* 0x000fe40001000000 */
[----:B------:R-:W-:-:S02]  /*fb50*/  FSEL R33, R30, -INF , P0 ;  /* 0xff8000001e217808 */ /* 0x000fc40000000000 */
[----:B------:R-:W-:Y:S02]  /*fb60*/  FMNMX.FTZ R20, R149, R20, !PT ;  /* 0x0000001495147209 */ /* 0x000fe40007810000 */
[----:B------:R-:W-:Y:S02]  /*fb70*/  ISETP.NE.AND P0, PT, R44, RZ, PT ;  /* 0x000000ff2c00720c */ /* 0x000fe40003f05270 */
[----:B------:R-:W-:Y:S02]  /*fb80*/  FSEL R71, R71, -INF , P5 ;  /* 0xff80000047477808 */ /* 0x000fe40002800000 */
[----:B------:R-:W-:Y:S02]  /*fb90*/  ISETP.GT.AND P5, PT, R12, 0x68, PT ;  /* 0x000000680c00780c */ /* 0x000fe40003fa4270 */
[----:B------:R-:W-:Y:S02]  /*fba0*/  FMNMX.FTZ R20, R151, R20, !PT ;  /* 0x0000001497147209 */ /* 0x000fe40007810000 */
[----:B------:R-:W-:-:S02]  /*fbb0*/  FSEL R31, R31, -INF , P0 ;  /* 0xff8000001f1f7808 */ /* 0x000fc40000000000 */
[----:B------:R-:W-:Y:S02]  /*fbc0*/  ISETP.NE.AND P0, PT, R14, RZ, PT ;  /* 0x000000ff0e00720c */ /* 0x000fe40003f05270 */
[----:B------:R-:W-:Y:S02]  /*fbd0*/  FMNMX.FTZ R14, R109, R95, !PT ;  /* 0x0000005f6d0e7209 */ /* 0x000fe40007810000 */
[----:B------:R-:W-:Y:S02]  /*fbe0*/  FSEL R45, R74, -INF , P4 ;  /* 0xff8000004a2d7808 */ /* 0x000fe40002000000 */
[----:B------:R-:W-:Y:S02]  /*fbf0*/  ISETP.GT.AND P4, PT, R12, 0x69, PT ;  /* 0x000000690c00780c */ /* 0x000fe40003f84270 */
[----:B------:R-:W-:Y:S02]  /*fc00*/  FSEL R155, R48, -INF , P5 ;  /* 0xff800000309b7808 */ /* 0x000fe40002800000 */
[----:B------:R-:W-:-:S02]  /*fc10*/  FMNMX.FTZ R20, R153, R20, !PT ;  /* 0x0000001499147209 */ /* 0x000fc40007810000 */
[----:B------:R-:W-:Y:S02]  /*fc20*/  FMNMX.FTZ R14, R101, R14, !PT ;  /* 0x0000000e650e7209 */ /* 0x000fe40007810000 */
[----:B------:R-:W-:Y:S02]  /*fc30*/  FSEL R75, R75, -INF , P3 ;  /* 0xff8000004b4b7808 */ /* 0x000fe40001800000 */
[----:B------:R-:W-:Y:S02]  /*fc40*/  ISETP.GT.AND P3, PT, R12, 0x70, PT ;  /* 0x000000700c00780c */ /* 0x000fe40003f64270 */
[----:B------:R-:W-:Y:S02]  /*fc50*/  FSEL R157, R49, -INF , P4 ;  /* 0xff800000319d7808 */ /* 0x000fe40002000000 */
[----:B------:R-:W-:Y:S02]  /*fc60*/  FMNMX.FTZ R20, R155, R20, !PT ;  /* 0x000000149b147209 */ /* 0x000fe40007810000 */
[----:B------:R-:W-:-:S02]  /*fc70*/  FMNMX.FTZ R14, R99, R14, !PT ;  /* 0x0000000e630e7209 */ /* 0x000fc40007810000 */
[----:B------:R-:W-:Y:S02]  /*fc80*/  FSEL R49, R46, -INF , P1 ;  /* 0xff8000002e317808 */ /* 0x000fe40000800000 */
[----:B------:R-:W-:Y:S02]  /*fc90*/  ISETP.GT.AND P1, PT, R12, 0x71, PT ;  /* 0x000000710c00780c */ /* 0x000fe40003f24270 */
[----:B------:R-:W-:Y:S02]  /*fca0*/  FSEL R159, R52, -INF , P3 ;  /* 0xff800000349f7808 */ /* 0x000fe40001800000 */
[----:B------:R-:W-:Y:S02]  /*fcb0*/  FMNMX.FTZ R20, R157, R20, !PT ;  /* 0x000000149d147209 */ /* 0x000fe40007810000 */
[----:B------:R-:W-:Y:S02]  /*fcc0*/  FMNMX.FTZ R14, R117, R14, !PT ;  /* 0x0000000e750e7209 */ /* 0x000fe40007810000 */
[----:B------:R-:W-:-:S02]  /*fcd0*/  FSEL R161, R53, -INF , P1 ;  /* 0xff80000035a17808 */ /* 0x000fc40000800000 */
[----:B------:R-:W-:Y:S02]  /*fce0*/  FMNMX.FTZ R20, R159, R20, !PT ;  /* 0x000000149f147209 */ /* 0x000fe40007810000 */
[----:B------:R-:W-:Y:S02]  /*fcf0*/  FMNMX.FTZ R14, R103, R14, !PT ;  /* 0x0000000e670e7209 */ /* 0x000fe40007810000 */
[----:B------:R-:W-:Y:S02]  /*fd00*/  FMNMX.FTZ R20, R161, R20, !PT ;  /* 0x00000014a1147209 */ /* 0x000fe40007810000 */
[----:B------:R-:W-:Y:S02]  /*fd10*/  FMNMX.FTZ R14, R77, R14, !PT ;  /* 0x0000000e4d0e7209 */ /* 0x000fe40007810000 */
[----:B------:R-:W-:Y:S02]  /*fd20*/  ISETP.GT.AND P6, PT, R12, 0x80, PT ;  /* 0x000000800c00780c */ /* 0x000fe40003fc4270 */
[----:B------:R-:W-:-:S02]  /*fd30*/  FMNMX.FTZ R20, R163, R20, !PT ;  /* 0x00000014a3147209 */ /* 0x000fc40007810000 */
[----:B------:R-:W-:Y:S02]  /*fd40*/  FMNMX.FTZ R14, R107, R14, !PT ;  /* 0x0000000e6b0e7209 */ /* 0x000fe40007810000 */
[----:B------:R-:W-:Y:S02]  /*fd50*/  FSEL R167, R28, -INF , P6 ;  /* 0xff8000001ca77808 */ /* 0x000fe40003000000 */
[----:B------:R-:W-:Y:S02]  /*fd60*/  FMNMX.FTZ R20, R165, R20, !PT ;  /* 0x00000014a5147209 */ /* 0x000fe40007810000 */
[----:B------:R-:W-:Y:S02]  /*fd70*/  FMNMX.FTZ R14, R81, R14, !PT ;  /* 0x0000000e510e7209 */ /* 0x000fe40007810000 */
[----:B------:R-:W-:Y:S02]  /*fd80*/  FSEL R55, R55, -INF , P1 ;  /* 0xff80000037377808 */ /* 0x000fe40000800000 */
[----:B------:R-:W-:-:S02]  /*fd90*/  ISETP.GT.AND P1, PT, R12, 0x88, PT ;  /* 0x000000880c00780c */ /* 0x000fc40003f24270 */
[----:B------:R-:W-:Y:S02]  /*fda0*/  FMNMX.FTZ R20, R167, R20, !PT ;  /* 0x00000014a7147209 */ /* 0x000fe40007810000 */
[----:B------:R-:W-:Y:S02]  /*fdb0*/  FMNMX.FTZ R14, R79, R14, !PT ;  /* 0x0000000e4f0e7209 */ /* 0x000fe40007810000 */
[----:B------:R-:W-:Y:S02]  /*fdc0*/  FSEL R57, R54, -INF , P3 ;  /* 0xff80000036397808 */ /* 0x000fe40001800000 */
[----:B------:R-:W-:Y:S02]  /*fdd0*/  FSEL R54, R32, -INF , P1 ;  /* 0xff80000020367808 */ /* 0x000fe40000800000 */
[----:B------:R-:W-:Y:S02]  /*fde0*/  FMNMX.FTZ R13, R169, R20, !PT ;  /* 0x00000014a90d7209 */ /* 0x000fe40007810000 */
[----:B------:R-:W-:-:S02]  /*fdf0*/  FMNMX.FTZ R14, R85, R14, !PT ;  /* 0x0000000e550e7209 */ /* 0x000fc40007810000 */
[----:B------:R-:W-:Y:S02]  /*fe00*/  FMNMX.FTZ R13, R54, R13, !PT ;  /* 0x0000000d360d7209 */ /* 0x000fe40007810000 */
[----:B------:R-:W-:Y:S02]  /*fe10*/  ISETP.GT.AND P3, PT, R12, 0x90, PT ;  /* 0x000000900c00780c */ /* 0x000fe40003f64270 */
[----:B------:R-:W-:Y:S02]  /*fe20*/  FMNMX.FTZ R14, R83, R14, !PT ;  /* 0x0000000e530e7209 */ /* 0x000fe40007810000 */
[----:B------:R-:W-:Y:S02]  /*fe30*/  FSEL R51, R51, -INF , P4 ;  /* 0xff80000033337808 */ /* 0x000fe40002000000 */
[----:B------:R-:W-:Y:S02]  /*fe40*/  FSEL R56, R36, -INF , P3 ;  /* 0xff80000024387808 */ /* 0x000fe40001800000 */
[----:B------:R-:W-:-:S02]  /*fe50*/  FMNMX.FTZ R13, R60, R13, !PT ;  /* 0x0000000d3c0d7209 */ /* 0x000fc40007810000 */
[----:B------:R-:W-:Y:S02]  /*fe60*/  ISETP.GT.AND P4, PT, R12, 0x91, PT ;  /* 0x000000910c00780c */ /* 0x000fe40003f84270 */
[----:B------:R-:W-:Y:S02]  /*fe70*/  FMNMX.FTZ R14, R89, R14, !PT ;  /* 0x0000000e590e7209 */ /* 0x000fe40007810000 */
[----:B------:R-:W-:Y:S02]  /*fe80*/  FSEL R53, R50, -INF , P5 ;  /* 0xff80000032357808 */ /* 0x000fe40002800000 */
        /* <DEDUP_REMOVED lines=10> */
[----:B------:R-:W-:Y:S02]  /*ff30*/  FMNMX.FTZ R14, R91, R14, !PT ;  /* 0x0000000e5b0e7209 */ /* 0x000fe40007810000 */
[----:B------:R-:W-:Y:S02]  /*ff40*/  FMNMX.FTZ R20, R171, R20, !PT ;  /* 0x00000014ab147209 */ /* 0x000fe40007810000 */
[----:B------:R-:W-:Y:S02]  /*ff50*/  FMNMX.FTZ R14, R65, R14, !PT ;  /* 0x0000000e410e7209 */ /* 0x000fe40007810000 */
[----:B------:R-:W-:Y:S01]  /*ff60*/  P2R R28, PR, RZ, 0x2 ;  /* 0x00000002ff1c7803 */ /* 0x000fe20000000000 */
[----:B------:R-:W1:Y:S01]  /*ff70*/  SHFL.BFLY PT, R13, R20, 0x2, 0x1f ;  /* 0x0c401f00140d7f89 */ /* 0x000e6200000e0000 */
[----:B------:R-:W-:-:S02]  /*ff80*/  FMNMX.FTZ R14, R63, R14, !PT ;  /* 0x0000000e3f0e7209 */ /* 0x000fc40007810000 */
[----:B------:R-:W-:Y:S02]  /*ff90*/  ISETP.GT.AND P1, PT, R12, 0x79, PT ;  /* 0x000000790c00780c */ /* 0x000fe40003f24270 */
[----:B------:R-:W-:Y:S02]  /*ffa0*/  FMNMX.FTZ R14, R69, R14, !PT ;  /* 0x0000000e450e7209 */ /* 0x000fe40007810000 */
[----:B------:R-:W-:Y:S02]  /*ffb0*/  FSEL R59, R59, -INF , P1 ;  /* 0xff8000003b3b7808 */ /* 0x000fe40000800000 */
[----:B------:R-:W-:Y:S02]  /*ffc0*/  FMNMX.FTZ R14, R67, R14, !PT ;  /* 0x0000000e430e7209 */ /* 0x000fe40007810000 */
[----:B-----5:R-:W-:Y:S02]  /*ffd0*/  P2R R26, PR, RZ, 0x4 ;  /* 0x00000004ff1a7803 */ /* 0x020fe40000000000 */
[----:B------:R-:W-:-:S02]  /*ffe0*/  FMNMX.FTZ R14, R73, R14, !PT ;  /* 0x0000000e490e7209 */ /* 0x000fc40007810000 */
[----:B------:R-:W-:Y:S02]  /*fff0*/  ISETP.NE.AND P1, PT, R28, RZ, PT ;  /* 0x000000ff1c00720c */ /* 0x000fe40003f25270 */
[----:B------:R-:W-:Y:S02]  /*10000*/  FMNMX.FTZ R14, R71, R14, !PT ;  /* 0x0000000e470e7209 */ /* 0x000fe40007810000 */
[----:B------:R-:W-:Y:S02]  /*10010*/  FSEL R37, R34, -INF , P1 ;  /* 0xff80000022257808 */ /* 0x000fe40000800000 */
        /* <DEDUP_REMOVED lines=10> */
[----:B-1----:R-:W-:Y:S02]  /*100c0*/  FMNMX.FTZ R13, R24, R13, !PT ;  /* 0x0000000d180d7209 */ /* 0x002fe40007810000 */
[----:B------:R-:W-:Y:S02]  /*100d0*/  FMNMX.FTZ R14, R29, R14, !PT ;  /* 0x0000000e1d0e7209 */ /* 0x000fe40007810000 */
[----:B------:R-:W-:Y:S01]  /*100e0*/  FSETP.NEU.FTZ.AND P2, PT, R13, -INF , PT ;  /* 0xff8000000d00780b */ /* 0x000fe20003f5d000 */
[----:B------:R-:W-:-:S01]  /*100f0*/  FFMA.FTZ R175, R2, R13, -8 ;  /* 0xc100000002af7423 */ /* 0x000fc2000001000d */
[----:B------:R-:W-:-:S04]  /*10100*/  FMNMX.FTZ R14, R59, R14, !PT ;  /* 0x0000000e3b0e7209 */ /* 0x000fc80007810000 */
[----:B------:R-:W-:Y:S02]  /*10110*/  FMNMX.FTZ R14, R33, R14, !PT ;  /* 0x0000000e210e7209 */ /* 0x000fe40007810000 */
[----:B------:R-:W-:Y:S02]  /*10120*/  FSEL R175, R175, RZ, P2 ;  /* 0x000000ffafaf7208 */ /* 0x000fe40001000000 */
[----:B------:R-:W-:Y:S02]  /*10130*/  ISETP.NE.AND P2, PT, R26, RZ, PT ;  /* 0x000000ff1a00720c */ /* 0x000fe40003f45270 */
[----:B------:R-:W-:Y:S01]  /*10140*/  FMNMX.FTZ R14, R31, R14, !PT ;  /* 0x0000000e1f0e7209 */ /* 0x000fe20007810000 */
[C-C-:B------:R-:W-:Y:S01]  /*10150*/  FFMA.FTZ R34, R2.reuse, R135, -R175.reuse ;  /* 0x0000008702227223 */ /* 0x140fe200000108af */
[----:B------:R-:W-:Y:S01]  /*10160*/  FSEL R135, R35, -INF , P2 ;  /* 0xff80000023877808 */ /* 0x000fe20001000000 */
[C-C-:B------:R-:W-:Y:S01]  /*10170*/  FFMA.FTZ R24, R2.reuse, R113, -R175.reuse ;  /* 0x0000007102187223 */ /* 0x140fe200000108af */
[----:B------:R-:W-:Y:S01]  /*10180*/  FMNMX.FTZ R14, R37, R14, !PT ;  /* 0x0000000e250e7209 */ /* 0x000fe20007810000 */
[--C-:B------:R-:W-:Y:S01]  /*10190*/  FFMA.FTZ R113, R2, R137, -R175.reuse ;  /* 0x0000008902717223 */ /* 0x100fe200000108af */
        /* <DEDUP_REMOVED lines=21> */
[----:B------:R-:W-:Y:S01]  /*102f0*/  MUFU.EX2 R12, R12 ;  /* 0x0000000c000c7308 */ /* 0x000fe20000000800 */
[----:B------:R-:W-:-:S01]  /*10300*/  FFMA.FTZ R21, R2, R111, -R175 ;  /* 0x0000006f02157223 */ /* 0x000fc200000108af */
[----:B------:R-:W1:Y:S01]  /*10310*/  SHFL.BFLY PT, R43, R14, 0x2, 0x1f ;  /* 0x0c401f000e2b7f89 */ /* 0x000e6200000e0000 */
        /* <DEDUP_REMOVED lines=23> */
[----:B-1----:R-:W-:Y:S01]  /*10490*/  FMNMX.FTZ R62, R14, R43, !PT ;  /* 0x0000002b0e3e7209 */ /* 0x002fe20007810000 */
[----:B------:R-:W-:-:S01]  /*104a0*/  FFMA.FTZ R43, R2, R167, -R175 ;  /* 0x000000a7022b7223 */ /* 0x000fc200000108af */
[C-C-:B------:R-:W-:Y:S01]  /*104b0*/  FFMA.FTZ R58, R2.reuse, R173, -R175.reuse ;  /* 0x000000ad023a7223 */ /* 0x140fe200000108af */
[----:B------:R-:W-:-:S01]  /*104c0*/  FFMA.FTZ R133, R2, R171, -R175 ;  /* 0x000000ab02857223 */ /* 0x000fc200000108af */
[----:B------:R-:W-:Y:S01]  /*104d0*/  FFMA.FTZ R56, R2, R56, -R175 ;  /* 0x0000003802387223 */ /* 0x000fe200000108af */
[----:B------:R-:W1:Y:S01]  /*104e0*/  SHFL.BFLY PT, R131, R62, 0x1, 0x1f ;  /* 0x0c201f003e837f89 */ /* 0x000e6200000e0000 */
[----:B------:R-:W3:Y:S08]  /*104f0*/  MUFU.EX2 R21, R21 ;  /* 0x0000001500157308 */ /* 0x000ef00000000800 */
[----:B------:R-:W4:Y:S01]  /*10500*/  MUFU.EX2 R24, R24 ;  /* 0x0000001800187308 */ /* 0x000f220000000800 */
[----:B--2---:R-:W-:-:S04]  /*10510*/  F2FP.SATFINITE.E4M3.F32.PACK_AB_MERGE_C R168, R41, R20, RZ ;  /* 0x0000001429a8723e */ /* 0x004fc800048070ff */
[----:B------:R-:W-:-:S03]  /*10520*/  F2FP.SATFINITE.E4M3.F32.PACK_AB_MERGE_C R168, R15, R12, R168 ;  /* 0x0000000c0fa8723e */ /* 0x000fc600048070a8 */
[----:B------:R-:W-:Y:S01]  /*10530*/  MUFU.EX2 R26, R26 ;  /* 0x0000001a001a7308 */ /* 0x000fe20000000800 */
[----:B-1----:R-:W-:-:S07]  /*10540*/  FMNMX.FTZ R14, R62, R131, !PT ;  /* 0x000000833e0e7209 */ /* 0x002fce0007810000 */
[----:B------:R-:W-:Y:S01]  /*10550*/  MUFU.EX2 R93, R93 ;  /* 0x0000005d005d7308 */ /* 0x000fe20000000800 */
[----:B------:R-:W-:Y:S01]  /*10560*/  FSETP.NEU.FTZ.AND P1, PT, R14, -INF , PT ;  /* 0xff8000000e00780b */ /* 0x000fe20003f3d000 */
[----:B------:R-:W-:-:S06]  /*10570*/  FFMA.FTZ R64, R2, R14, -8 ;  /* 0xc100000002407423 */ /* 0x000fcc000001000e */
[----:B------:R1:W-:Y:S01]  /*10580*/  MUFU.EX2 R131, R66 ;  /* 0x0000004200837308 */ /* 0x0003e20000000800 */
[----:B------:R-:W-:-:S05]  /*10590*/  FSEL R64, R64, RZ, P1 ;  /* 0x000000ff40407208 */ /* 0x000fca0000800000 */
        /* <DEDUP_REMOVED lines=12> */
[----:B------:R-:W-:Y:S01]  /*10660*/  FADD.FTZ R67, R12, R15 ;  /* 0x0000000f0c437221 */ /* 0x000fe20000010000 */
[----:B------:R-:W-:-:S01]  /*10670*/  FFMA.FTZ R103, R2, R107, -R64 ;  /* 0x0000006b02677223 */ /* 0x000fc20000010840 */
[----:B------:R-:W2:Y:S01]  /*10680*/  MUFU.EX2 R95, R95 ;  /* 0x0000005f005f7308 */ /* 0x000ea20000000800 */
[----:B-1----:R-:W-:-:S01]  /*10690*/  FFMA.FTZ R66, R2, R81, -R64 ;  /* 0x0000005102427223 */ /* 0x002fc20000010840 */
[----:B------:R-:W-:Y:S01]  /*106a0*/  FADD.FTZ R84, R20, R67 ;  /* 0x0000004314547221 */ /* 0x000fe20000010000 */
[----:B------:R-:W-:-:S01]  /*106b0*/  FFMA.FTZ R67, R2, R49, -R64 ;  /* 0x0000003102437223 */ /* 0x000fc20000010840 */
[----:B------:R-:W-:-:S02]  /*106c0*/  VIADD R49, R3, 0x22840 ;  /* 0x0002284003317836 */ /* 0x000fc40000000000 */
[----:B------:R-:W-:-:S01]  /*106d0*/  FFMA.FTZ R77, R2, R79, -R64 ;  /* 0x0000004f024d7223 */ /* 0x000fc20000010840 */
[----:B------:R-:W-:Y:S01]  /*106e0*/  FADD.FTZ R84, R41, R84 ;  /* 0x0000005429547221 */ /* 0x000fe20000010000 */
[----:B------:R-:W-:-:S01]  /*106f0*/  FFMA.FTZ R78, R2, R71, -R64 ;  /* 0x00000047024e7223 */ /* 0x000fc20000010840 */
[----:B------:R-:W1:Y:S01]  /*10700*/  MUFU.EX2 R68, R68 ;  /* 0x0000004400447308 */ /* 0x000e620000000800 */
[----:B0-----:R-:W-:Y:S01]  /*10710*/  PRMT R49, R108, 0x654, R49 ;  /* 0x000006546c317816 */ /* 0x001fe20000000031 */
[----:B---3--:R-:W-:Y:S01]  /*10720*/  FADD.FTZ R71, R21, R84 ;  /* 0x0000005415477221 */ /* 0x008fe20000010000 */
[----:B------:R-:W-:-:S01]  /*10730*/  FFMA.FTZ R74, R2, R85, -R64 ;  /* 0x00000055024a7223 */ /* 0x000fc20000010840 */
[----:B------:R-:W-:Y:S01]  /*10740*/  FFMA.FTZ R81, R2, R83, -R64 ;  /* 0x0000005302517223 */ /* 0x000fe20000010840 */
[----:B------:R0:W-:Y:S01]  /*10750*/  SYNCS.ARRIVE.TRANS64.RED.A1T0 RZ, [R49+URZ], RZ ;  /* 0x000000ff31ff79a7 */ /* 0x0001e2000810043f */
[----:B----4-:R-:W-:-:S01]  /*10760*/  FADD.FTZ R71, R24, R71 ;  /* 0x0000004718477221 */ /* 0x010fc20000010000 */
[----:B------:R-:W-:Y:S01]  /*10770*/  FFMA.FTZ R70, R2, R89, -R64 ;  /* 0x0000005902467223 */ /* 0x000fe20000010840 */
[----:B------:R-:W3:Y:S01]  /*10780*/  MUFU.EX2 R101, R101 ;  /* 0x0000006500657308 */ /* 0x000ee20000000800 */
[----:B--2---:R-:W-:-:S01]  /*10790*/  FADD.FTZ R69, R60, R95 ;  /* 0x0000005f3c457221 */ /* 0x004fc20000010000 */
[----:B------:R-:W-:Y:S01]  /*107a0*/  FADD.FTZ R90, R26, R71 ;  /* 0x000000471a5a7221 */ /* 0x000fe20000010000 */
[----:B------:R-:W-:-:S01]  /*107b0*/  FFMA.FTZ R79, R2, R87, -R64 ;  /* 0x00000057024f7223 */ /* 0x000fc20000010840 */
[C-C-:B------:R-:W-:Y:S01]  /*107c0*/  FFMA.FTZ R83, R2.reuse, R91, -R64.reuse ;  /* 0x0000005b02537223 */ /* 0x140fe20000010840 */
[----:B------:R-:W-:-:S01]  /*107d0*/  FFMA.FTZ R84, R2, R47, -R64 ;  /* 0x0000002f02547223 */ /* 0x000fc20000010840 */
[C-C-:B------:R-:W-:Y:S01]  /*107e0*/  FFMA.FTZ R47, R2.reuse, R53, -R64.reuse ;  /* 0x00000035022f7223 */ /* 0x140fe20000010840 */
[----:B------:R-:W-:-:S01]  /*107f0*/  FFMA.FTZ R76, R2, R63, -R64 ;  /* 0x0000003f024c7223 */ /* 0x000fc20000010840 */
[----:B------:R-:W2:Y:S01]  /*10800*/  MUFU.EX2 R62, R62 ;  /* 0x0000003e003e7308 */ /* 0x000ea20000000800 */
[----:B-1----:R-:W-:-:S01]  /*10810*/  FADD.FTZ R88, R68, R69 ;  /* 0x0000004544587221 */ /* 0x002fc20000010000 */
[C-C-:B------:R-:W-:Y:S01]  /*10820*/  FFMA.FTZ R63, R2.reuse, R73, -R64.reuse ;  /* 0x00000049023f7223 */ /* 0x140fe20000010840 */
[----:B------:R-:W-:-:S01]  /*10830*/  FFMA.FTZ R45, R2, R45, -R64 ;  /* 0x0000002d022d7223 */ /* 0x000fc20000010840 */
[----:B------:R-:W-:Y:S01]  /*10840*/  F2FP.SATFINITE.E4M3.F32.PACK_AB_MERGE_C R170, R93, R26, RZ ;  /* 0x0000001a5daa723e */ /* 0x000fe200048070ff */
[----:B------:R-:W-:-:S01]  /*10850*/  FFMA.FTZ R86, R2, R75, -R64 ;  /* 0x0000004b02567223 */ /* 0x000fc20000010840 */
[C-C-:B------:R-:W-:Y:S01]  /*10860*/  FFMA.FTZ R57, R2.reuse, R57, -R64.reuse ;  /* 0x0000003902397223 */ /* 0x140fe20000010840 */
[----:B------:R-:W-:-:S01]  /*10870*/  FFMA.FTZ R59, R2, R59, -R64 ;  /* 0x0000003b023b7223 */ /* 0x000fc20000010840 */
[----:B------:R-:W0:Y:S01]  /*10880*/  MUFU.EX2 R99, R99 ;  /* 0x0000006300637308 */ /* 0x000e220000000800 */
[----:B---3--:R-:W-:-:S01]  /*10890*/  FADD.FTZ R69, R101, R88 ;  /* 0x0000005865457221 */ /* 0x008fc20000010000 */
[----:B------:R-:W-:Y:S01]  /*108a0*/  F2FP.SATFINITE.E4M3.F32.PACK_AB_MERGE_C R170, R24, R21, R170 ;  /* 0x0000001518aa723e */ /* 0x000fe200048070aa */
[----:B------:R-:W-:-:S01]  /*108b0*/  FFMA.FTZ R33, R2, R33, -R64 ;  /* 0x0000002102217223 */ /* 0x000fc20000010840 */
[C-C-:B------:R-:W-:Y:S01]  /*108c0*/  FFMA.FTZ R31, R2.reuse, R31, -R64.reuse ;  /* 0x0000001f021f7223 */ /* 0x140fe20000010840 */
[----:B------:R-:W-:-:S01]  /*108d0*/  FFMA.FTZ R37, R2, R37, -R64 ;  /* 0x0000002502257223 */ /* 0x000fc20000010840 */
[C-C-:B------:R-:W-:Y:S01]  /*108e0*/  FFMA.FTZ R135, R2.reuse, R135, -R64.reuse ;  /* 0x0000008702877223 */ /* 0x140fe20000010840 */
[----:B------:R-:W-:-:S01]  /*108f0*/  FFMA.FTZ R137, R2, R137, -R64 ;  /* 0x0000008902897223 */ /* 0x000fc20000010840 */
[----:B------:R-:W1:Y:S01]  /*10900*/  MUFU.EX2 R72, R72 ;  /* 0x0000004800487308 */ /* 0x000e620000000800 */
[----:B--2---:R-:W-:-:S01]  /*10910*/  FADD.FTZ R88, R62, R69 ;  /* 0x000000453e587221 */ /* 0x004fc20000010000 */
[C-C-:B------:R-:W-:Y:S01]  /*10920*/  FFMA.FTZ R139, R2.reuse, R139, -R64.reuse ;  /* 0x0000008b028b7223 */ /* 0x140fe20000010840 */
[----:B------:R-:W-:-:S01]  /*10930*/  FFMA.FTZ R141, R2, R141, -R64 ;  /* 0x0000008d028d7223 */ /* 0x000fc20000010840 */
[----:B------:R-:W-:Y:S01]  /*10940*/  F2FP.SATFINITE.E4M3.F32.PACK_AB_MERGE_C R169, R101, R68, RZ ;  /* 0x0000004465a9723e */ /* 0x000fe200048070ff */
[--C-:B------:R-:W-:Y:S01]  /*10950*/  IMAD.MOV.U32 R68, RZ, RZ, R25.reuse ;  /* 0x000000ffff447224 */ /* 0x100fe200078e0019 */
[----:B------:R-:W-:Y:S01]  /*10960*/  MOV R69, R25 ;  /* 0x0000001900457202 */ /* 0x000fe20000000f00 */
[----:B------:R-:W-:Y:S01]  /*10970*/  IMAD.MOV.U32 R71, RZ, RZ, R25 ;  /* 0x000000ffff477224 */ /* 0x000fe200078e0019 */
[----:B------:R-:W2:Y:S01]  /*10980*/  MUFU.EX2 R103, R103 ;  /* 0x0000006700677308 */ /* 0x000ea20000000800 */
[----:B0-----:R-:W-:-:S01]  /*10990*/  FADD.FTZ R49, R99, R88 ;  /* 0x0000005863317221 */ /* 0x001fc20000010000 */
[----:B------:R-:W-:Y:S01]  /*109a0*/  FFMA.FTZ R88, R2, R51, -R64 ;  /* 0x0000003302587223 */ /* 0x000fe20000010840 */
[----:B------:R-:W-:Y:S01]  /*109b0*/  F2FP.SATFINITE.E4M3.F32.PACK_AB_MERGE_C R169, R95, R60, R169 ;  /* 0x0000003c5fa9723e */ /* 0x000fe200048070a9 */
[--C-:B------:R-:W-:Y:S01]  /*109c0*/  IMAD.MOV.U32 R60, RZ, RZ, R25.reuse ;  /* 0x000000ffff3c7224 */ /* 0x100fe200078e0019 */
[-C--:B------:R-:W-:Y:S01]  /*109d0*/  MOV R75, R25.reuse ;  /* 0x00000019004b7202 */ /* 0x080fe20000000f00 */
[----:B------:R-:W-:Y:S01]  /*109e0*/  IMAD.MOV.U32 R73, RZ, RZ, R25 ;  /* 0x000000ffff497224 */ /* 0x000fe200078e0019 */
[----:B------:R-:W-:Y:S01]  /*109f0*/  MOV R87, R25 ;  /* 0x0000001900577202 */ /* 0x000fe20000000f00 */
[----:B------:R-:W0:Y:S01]  /*10a00*/  MUFU.EX2 R28, R28 ;  /* 0x0000001c001c7308 */ /* 0x000e220000000800 */
[----:B-1----:R-:W-:-:S01]  /*10a10*/  FADD.FTZ R92, R72, R49 ;  /* 0x00000031485c7221 */ /* 0x002fc20000010000 */
[----:B------:R-:W-:Y:S01]  /*10a20*/  FADD.FTZ R49, R93, R90 ;  /* 0x0000005a5d317221 */ /* 0x000fe20000010000 */
[----:B------:R-:W-:-:S01]  /*10a30*/  FFMA.FTZ R90, R2, R55, -R64 ;  /* 0x00000037025a7223 */ /* 0x000fc20000010840 */
[----:B------:R-:W-:-:S02]  /*10a40*/  IMAD.MOV.U32 R55, RZ, RZ, R25 ;  /* 0x000000ffff377224 */ /* 0x000fc400078e0019 */
[----:B------:R-:W-:Y:S02]  /*10a50*/  IMAD.MOV.U32 R85, RZ, RZ, R25 ;  /* 0x000000ffff557224 */ /* 0x000fe400078e0019 */
[----:B------:R-:W1:Y:S01]  /*10a60*/  MUFU.EX2 R66, R66 ;  /* 0x0000004200427308 */ /* 0x000e620000000800 */
[----:B--2---:R-:W-:-:S01]  /*10a70*/  FADD.FTZ R51, R103, R92 ;  /* 0x0000005c67337221 */ /* 0x004fc20000010000 */
[----:B------:R-:W-:Y:S01]  /*10a80*/  F2FP.SATFINITE.E4M3.F32.PACK_AB_MERGE_C R171, R103, R72, RZ ;  /* 0x0000004867ab723e */ /* 0x000fe200048070ff */
[----:B------:R-:W-:-:S03]  /*10a90*/  IMAD.MOV.U32 R72, RZ, RZ, R25 ;  /* 0x000000ffff487224 */ /* 0x000fc600078e0019 */
[----:B------:R-:W-:Y:S01]  /*10aa0*/  F2FP.SATFINITE.E4M3.F32.PACK_AB_MERGE_C R171, R99, R62, R171 ;  /* 0x0000003e63ab723e */ /* 0x000fe200048070ab */
[----:B------:R-:W-:Y:S01]  /*10ab0*/  IMAD.MOV.U32 R62, RZ, RZ, R25 ;  /* 0x000000ffff3e7224 */ /* 0x000fe200078e0019 */
[----:B------:R-:W2:Y:S01]  /*10ac0*/  MUFU.EX2 R97, R97 ;  /* 0x0000006100617308 */ /* 0x000ea20000000800 */
[----:B0-----:R-:W-:-:S01]  /*10ad0*/  FADD.FTZ R92, R28, R49 ;  /* 0x000000311c5c7221 */ /* 0x001fc20000010000 */
[C-C-:B------:R-:W-:Y:S01]  /*10ae0*/  FFMA.FTZ R49, R2.reuse, R29, -R64.reuse ;  /* 0x0000001d02317223 */ /* 0x140fe20000010840 */
[----:B------:R-:W-:-:S05]  /*10af0*/  FFMA.FTZ R64, R2, R143, -R64 ;  /* 0x0000008f02407223 */ /* 0x000fca0000010840 */
        /* <DEDUP_REMOVED lines=15> */
[----:B-1----:R-:W-:-:S01]  /*10bf0*/  FADD.FTZ R53, R81, R94 ;  /* 0x0000005e51357221 */ /* 0x002fc20000010000 */
[----:B------:R-:W-:Y:S01]  /*10c00*/  F2FP.SATFINITE.E4M3.F32.PACK_AB_MERGE_C R173, R81, R74, RZ ;  /* 0x0000004a51ad723e */ /* 0x000fe200048070ff */
[----:B------:R-:W-:Y:S01]  /*10c10*/  IMAD.MOV.U32 R74, RZ, RZ, R25 ;  /* 0x000000ffff4a7224 */ /* 0x000fe200078e0019 */
[----:B------:R-:W-:Y:S02]  /*10c20*/  MOV R81, R25 ;  /* 0x0000001900517202 */ /* 0x000fe40000000f00 */
[----:B------:R-:W-:Y:S01]  /*10c30*/  F2FP.SATFINITE.E4M3.F32.PACK_AB_MERGE_C R173, R77, R66, R173 ;  /* 0x000000424dad723e */ /* 0x000fe200048070ad */
[----:B------:R-:W-:Y:S01]  /*10c40*/  IMAD.MOV.U32 R66, RZ, RZ, R25 ;  /* 0x000000ffff427224 */ /* 0x000fe200078e0019 */
[----:B------:R-:W1:Y:S01]  /*10c50*/  MUFU.EX2 R105, R105 ;  /* 0x0000006900697308 */ /* 0x000e620000000800 */
[----:B--2---:R-:W-:-:S01]  /*10c60*/  FADD.FTZ R92, R30, R51 ;  /* 0x000000331e5c7221 */ /* 0x004fc20000010000 */
[----:B------:R-:W-:-:S06]  /*10c70*/  IMAD.MOV.U32 R77, RZ, RZ, R25 ;  /* 0x000000ffff4d7224 */ /* 0x000fcc00078e0019 */
        /* <DEDUP_REMOVED lines=10> */
[----:B------:R-:W-:-:S06]  /*10d20*/  IMAD.MOV.U32 R53, RZ, RZ, R25 ;  /* 0x000000ffff357224 */ /* 0x000fcc00078e0019 */
[----:B------:R-:W1:Y:S01]  /*10d30*/  MUFU.EX2 R34, R34 ;  /* 0x0000002200227308 */ /* 0x000e620000000800 */
[----:B--2---:R-:W-:-:S01]  /*10d40*/  FADD.FTZ R51, R115, R92 ;  /* 0x0000005c73337221 */ /* 0x004fc20000010000 */
[----:B------:R-:W-:-:S04]  /*10d50*/  F2FP.SATFINITE.E4M3.F32.PACK_AB_MERGE_C R174, R115, R36, RZ ;  /* 0x0000002473ae723e */ /* 0x000fc800048070ff */
[----:B------:R-:W-:Y:S01]  /*10d60*/  F2FP.SATFINITE.E4M3.F32.PACK_AB_MERGE_C R174, R105, R30, R174 ;  /* 0x0000001e69ae723e */ /* 0x000fe200048070ae */
[----:B------:R-:W-:Y:S01]  /*10d70*/  IMAD.MOV.U32 R30, RZ, RZ, R25 ;  /* 0x000000ffff1e7224 */ /* 0x000fe200078e0019 */
[----:B------:R-:W2:Y:S01]  /*10d80*/  MUFU.EX2 R61, R61 ;  /* 0x0000003d003d7308 */ /* 0x000ea20000000800 */
[----:B0-----:R-:W-:-:S01]  /*10d90*/  FADD.FTZ R94, R83, R94 ;  /* 0x0000005e535e7221 */ /* 0x001fc20000010000 */
[----:B------:R-:W-:Y:S01]  /*10da0*/  F2FP.SATFINITE.E4M3.F32.PACK_AB_MERGE_C R175, R83, R80, RZ ;  /* 0x0000005053af723e */ /* 0x000fe200048070ff */
[--C-:B------:R-:W-:Y:S02]  /*10db0*/  IMAD.MOV.U32 R80, RZ, RZ, R25.reuse ;  /* 0x000000ffff507224 */ /* 0x100fe400078e0019 */
[----:B------:R-:W-:Y:S01]  /*10dc0*/  IMAD.MOV.U32 R83, RZ, RZ, R25 ;  /* 0x000000ffff537224 */ /* 0x000fe200078e0019 */
[----:B------:R-:W-:Y:S01]  /*10dd0*/  F2FP.SATFINITE.E4M3.F32.PACK_AB_MERGE_C R175, R79, R70, R175 ;  /* 0x000000464faf723e */ /* 0x000fe200048070af */
[----:B------:R-:W-:Y:S01]  /*10de0*/  IMAD.MOV.U32 R70, RZ, RZ, R25 ;  /* 0x000000ffff467224 */ /* 0x000fe200078e0019 */
[----:B------:R-:W0:Y:S01]  /*10df0*/  MUFU.EX2 R113, R113 ;  /* 0x0000007100717308 */ /* 0x000e220000000800 */
[----:B-1----:R-:W-:-:S01]  /*10e00*/  FADD.FTZ R92, R34, R51 ;  /* 0x00000033225c7221 */ /* 0x002fc20000010000 */
[----:B------:R-:W-:-:S06]  /*10e10*/  IMAD.MOV.U32 R79, RZ, RZ, R25 ;  /* 0x000000ffff4f7224 */ /* 0x000fcc00078e0019 */
        /* <DEDUP_REMOVED lines=8> */
[----:B------:R-:W-:-:S06]  /*10ea0*/  MOV R51, R25 ;  /* 0x0000001900337202 */ /* 0x000fcc0000000f00 */
[----:B------:R-:W2:Y:S01]  /*10eb0*/  MUFU.EX2 R82, R82 ;  /* 0x0000005200527308 */ /* 0x000ea20000000800 */
[----:B0-----:R-:W-:-:S07]  /*10ec0*/  FADD.FTZ R41, R65, R26 ;  /* 0x0000001a41297221 */ /* 0x001fce0000010000 */
        /* <DEDUP_REMOVED lines=8> */
[----:B------:R-:W-:Y:S01]  /*10f50*/  F2FP.SATFINITE.E4M3.F32.PACK_AB_MERGE_C R177, R82, R65, RZ ;  /* 0x0000004152b1723e */ /* 0x000fe200048070ff */
[----:B------:R-:W-:-:S02]  /*10f60*/  IMAD.MOV.U32 R65, RZ, RZ, R25 ;  /* 0x000000ffff417224 */ /* 0x000fc400078e0019 */
[----:B------:R-:W-:Y:S01]  /*10f70*/  IMAD.MOV.U32 R82, RZ, RZ, R25 ;  /* 0x000000ffff527224 */ /* 0x000fe200078e0019 */
[----:B------:R-:W-:Y:S01]  /*10f80*/  F2FP.SATFINITE.E4M3.F32.PACK_AB_MERGE_C R177, R76, R61, R177 ;  /* 0x0000003d4cb1723e */ /* 0x000fe200048070b1 */
[----:B------:R-:W-:Y:S01]  /*10f90*/  IMAD.MOV.U32 R61, RZ, RZ, R25 ;  /* 0x000000ffff3d7224 */ /* 0x000fe200078e0019 */
[----:B------:R-:W-:Y:S01]  /*10fa0*/  MUFU.EX2 R119, R119 ;  /* 0x0000007700777308 */ /* 0x000fe20000000800 */
[----:B0-----:R-:W-:-:S01]  /*10fb0*/  FADD.FTZ R36, R40, R121 ;  /* 0x0000007928247221 */ /* 0x001fc20000010000 */
[----:B------:R-:W-:-:S06]  /*10fc0*/  IMAD.MOV.U32 R76, RZ, RZ, R25 ;  /* 0x000000ffff4c7224 */ /* 0x000fcc00078e0019 */
[----:B------:R-:W0:Y:S01]  /*10fd0*/  MUFU.EX2 R78, R78 ;  /* 0x0000004e004e7308 */ /* 0x000e220000000800 */
[----:B-1----:R-:W-:-:S07]  /*10fe0*/  FADD.FTZ R41, R63, R32 ;  /* 0x000000203f297221 */ /* 0x002fce0000010000 */
[----:B------:R-:W-:Y:S08]  /*10ff0*/  MUFU.EX2 R46, R46 ;  /* 0x0000002e002e7308 */ /* 0x000ff00000000800 */
[----:B------:R-:W1:Y:S01]  /*11000*/  MUFU.EX2 R45, R45 ;  /* 0x0000002d002d7308 */ /* 0x000e620000000800 */
[----:B0-----:R-:W-:-:S01]  /*11010*/  FADD.FTZ R32, R78, R41 ;  /* 0x000000294e207221 */ /* 0x001fc20000010000 */
[----:B------:R-:W-:-:S06]  /*11020*/  IMAD.MOV.U32 R41, RZ, RZ, R25 ;  /* 0x000000ffff297224 */ /* 0x000fcc00078e0019 */
[----:B------:R-:W0:Y:S08]  /*11030*/  MUFU.EX2 R123, R123 ;  /* 0x0000007b007b7308 */ /* 0x000e300000000800 */
[----:B------:R-:W2:Y:S01]  /*11040*/  MUFU.EX2 R86, R86 ;  /* 0x0000005600567308 */ /* 0x000ea20000000800 */
[----:B-1----:R-:W-:-:S01]  /*11050*/  FADD.FTZ R15, R45, R32 ;  /* 0x000000202d0f7221 */ /* 0x002fc20000010000 */
[----:B------:R-:W-:-:S06]  /*11060*/  IMAD.MOV.U32 R32, RZ, RZ, R25 ;  /* 0x000000ffff207224 */ /* 0x000fcc00078e0019 */
[----:B------:R-:W-:Y:S01]  /*11070*/  MUFU.EX2 R35, R35 ;  /* 0x0000002300237308 */ /* 0x000fe20000000800 */
[----:B0-----:R-:W-:-:S04]  /*11080*/  F2FP.SATFINITE.E4M3.F32.PACK_AB_MERGE_C R178, R123, R46, RZ ;  /* 0x0000002e7bb2723e */ /* 0x001fc800048070ff */
[----:B------:R-:W-:Y:S01]  /*11090*/  F2FP.SATFINITE.E4M3.F32.PACK_AB_MERGE_C R178, R119, R40, R178 ;  /* 0x0000002877b2723e */ /* 0x000fe200048070b2 */
[----:B------:R-:W-:Y:S02]  /*110a0*/  IMAD.MOV.U32 R40, RZ, RZ, R25 ;  /* 0x000000ffff287224 */ /* 0x000fe400078e0019 */
[----:B------:R0:W1:Y:S01]  /*110b0*/  MUFU.EX2 R3, R67 ;  /* 0x0000004300037308 */ /* 0x0000620000000800 */
[C---:B--2---:R-:W-:Y:S01]  /*110c0*/  F2FP.SATFINITE.E4M3.F32.PACK_AB_MERGE_C R45, R86.reuse, R45, RZ ;  /* 0x0000002d562d723e */ /* 0x044fe200048070ff */
[----:B------:R-:W-:-:S03]  /*110d0*/  FADD.FTZ R86, R86, R15 ;  /* 0x0000000f56567221 */ /* 0x000fc60000010000 */
[----:B------:R-:W-:Y:S01]  /*110e0*/  F2FP.SATFINITE.E4M3.F32.PACK_AB_MERGE_C R179, R78, R63, R45 ;  /* 0x0000003f4eb3723e */ /* 0x000fe2000480702d */
[--C-:B------:R-:W-:Y:S01]  /*110f0*/  IMAD.MOV.U32 R78, RZ, RZ, R25.reuse ;  /* 0x000000ffff4e7224 */ /* 0x100fe200078e0019 */
[-C--:B------:R-:W-:Y:S01]  /*11100*/  MOV R45, R25.reuse ;  /* 0x00000019002d7202 */ /* 0x080fe20000000f00 */
[----:B------:R-:W2:Y:S01]  /*11110*/  MUFU.EX2 R38, R38 ;  /* 0x0000002600267308 */ /* 0x000ea20000000800 */
[----:B------:R-:W-:Y:S01]  /*11120*/  MOV R63, R25 ;  /* 0x00000019003f7202 */ /* 0x000fe20000000f00 */
[----:B0-----:R-:W-:-:S06]  /*11130*/  IMAD.MOV.U32 R67, RZ, RZ, R25 ;  /* 0x000000ffff437224 */ /* 0x001fcc00078e0019 */
[----:B------:R0:W-:Y:S01]  /*11140*/  MUFU.EX2 R20, R49 ;  /* 0x0000003100147308 */ /* 0x0001e20000000800 */
[----:B-1----:R-:W-:-:S01]  /*11150*/  FADD.FTZ R21, R3, R86 ;  /* 0x0000005603157221 */ /* 0x002fc20000010000 */
[----:B------:R-:W-:-:S06]  /*11160*/  IMAD.MOV.U32 R86, RZ, RZ, R25 ;  /* 0x000000ffff567224 */ /* 0x000fcc00078e0019 */
[----:B------:R-:W1:Y:S01]  /*11170*/  MUFU.EX2 R84, R84 ;  /* 0x0000005400547308 */ /* 0x000e620000000800 */
[----:B0-----:R-:W-:-:S04]  /*11180*/  FADD.FTZ R49, R119, R36 ;  /* 0x0000002477317221 */ /* 0x001fc80000010000 */
[----:B------:R-:W-:Y:S01]  /*11190*/  FADD.FTZ R36, R46, R49 ;  /* 0x000000312e247221 */ /* 0x000fe20000010000 */
[----:B------:R-:W-:Y:S02]  /*111a0*/  IMAD.MOV.U32 R46, RZ, RZ, R25 ;  /* 0x000000ffff2e7224 */ /* 0x000fe400078e0019 */
[----:B------:R-:W0:Y:S01]  /*111b0*/  MUFU.EX2 R39, R39 ;  /* 0x0000002700277308 */ /* 0x000e220000000800 */
[----:B------:R-:W-:-:S01]  /*111c0*/  FADD.FTZ R36, R123, R36 ;  /* 0x000000247b247221 */ /* 0x000fc20000010000 */
[----:B------:R-:W-:-:S03]  /*111d0*/  IMAD.MOV.U32 R49, RZ, RZ, R25 ;  /* 0x000000ffff317224 */ /* 0x000fc600078e0019 */
[----:B------:R-:W-:Y:S01]  /*111e0*/  FADD.FTZ R15, R35, R36 ;  /* 0x00000024230f7221 */ /* 0x000fe20000010000 */
[----:B------:R-:W-:Y:S02]  /*111f0*/  IMAD.MOV.U32 R36, RZ, RZ, R25 ;  /* 0x000000ffff247224 */ /* 0x000fe400078e0019 */
[----:B------:R-:W3:Y:S01]  /*11200*/  MUFU.EX2 R47, R47 ;  /* 0x0000002f002f7308 */ /* 0x000ee20000000800 */
[----:B--2---:R-:W-:-:S01]  /*11210*/  FADD.FTZ R24, R38, R15 ;  /* 0x0000000f26187221 */ /* 0x004fc20000010000 */
[----:B-1----:R-:W-:-:S06]  /*11220*/  FADD.FTZ R28, R84, R21 ;  /* 0x00000015541c7221 */ /* 0x002fcc0000010000 */
[----:B------:R-:W1:Y:S01]  /*11230*/  MUFU.EX2 R50, R50 ;  /* 0x0000003200327308 */ /* 0x000e620000000800 */
[----:B0-----:R-:W-:-:S07]  /*11240*/  FADD.FTZ R15, R39, R24 ;  /* 0x00000018270f7221 */ /* 0x001fce0000010000 */
[----:B------:R-:W0:Y:S01]  /*11250*/  MUFU.EX2 R88, R88 ;  /* 0x0000005800587308 */ /* 0x000e220000000800 */
[----:B---3--:R-:W-:-:S07]  /*11260*/  FADD.FTZ R21, R47, R28 ;  /* 0x0000001c2f157221 */ /* 0x008fce0000010000 */
[----:B------:R-:W2:Y:S01]  /*11270*/  MUFU.EX2 R42, R42 ;  /* 0x0000002a002a7308 */ /* 0x000ea20000000800 */
[----:B-1----:R-:W-:-:S01]  /*11280*/  FADD.FTZ R15, R50, R15 ;  /* 0x0000000f320f7221 */ /* 0x002fc20000010000 */
[----:B------:R-:W-:Y:S01]  /*11290*/  F2FP.SATFINITE.E4M3.F32.PACK_AB_MERGE_C R180, R50, R39, RZ ;  /* 0x0000002732b4723e */ /* 0x000fe200048070ff */
[--C-:B------:R-:W-:Y:S01]  /*112a0*/  IMAD.MOV.U32 R50, RZ, RZ, R25.reuse ;  /* 0x000000ffff327224 */ /* 0x100fe200078e0019 */
[----:B------:R-:W-:Y:S02]  /*112b0*/  MOV R39, R25 ;  /* 0x0000001900277202 */ /* 0x000fe40000000f00 */
[----:B------:R-:W-:Y:S01]  /*112c0*/  F2FP.SATFINITE.E4M3.F32.PACK_AB_MERGE_C R180, R38, R35, R180 ;  /* 0x0000002326b4723e */ /* 0x000fe200048070b4 */
[----:B------:R-:W-:Y:S01]  /*112d0*/  IMAD.MOV.U32 R35, RZ, RZ, R25 ;  /* 0x000000ffff237224 */ /* 0x000fe200078e0019 */
[----:B------:R1:W3:Y:S01]  /*112e0*/  MUFU.EX2 R29, R57 ;  /* 0x00000039001d7308 */ /* 0x0002e20000000800 */
[C---:B0-----:R-:W-:Y:S01]  /*112f0*/  F2FP.SATFINITE.E4M3.F32.PACK_AB_MERGE_C R47, R88.reuse, R47, RZ ;  /* 0x0000002f582f723e */ /* 0x041fe200048070ff */
[----:B------:R-:W-:Y:S01]  /*11300*/  FADD.FTZ R88, R88, R21 ;  /* 0x0000001558587221 */ /* 0x000fe20000010000 */
[----:B------:R-:W-:-:S02]  /*11310*/  IMAD.MOV.U32 R38, RZ, RZ, R25 ;  /* 0x000000ffff267224 */ /* 0x000fc400078e0019 */
[----:B------:R-:W-:Y:S01]  /*11320*/  F2FP.SATFINITE.E4M3.F32.PACK_AB_MERGE_C R181, R84, R3, R47 ;  /* 0x0000000354b5723e */ /* 0x000fe2000480702f */
[----:B------:R-:W-:Y:S02]  /*11330*/  IMAD.MOV.U32 R47, RZ, RZ, R25 ;  /* 0x000000ffff2f7224 */ /* 0x000fe400078e0019 */
[----:B------:R-:W0:Y:S01]  /*11340*/  MUFU.EX2 R125, R125 ;  /* 0x0000007d007d7308 */ /* 0x000e220000000800 */
[----:B--2---:R-:W-:-:S01]  /*11350*/  FADD.FTZ R24, R42, R15 ;  /* 0x0000000f2a187221 */ /* 0x004fc20000010000 */
[----:B-1----:R-:W-:Y:S01]  /*11360*/  MOV R57, R25 ;  /* 0x0000001900397202 */ /* 0x002fe20000000f00 */
[----:B------:R-:W-:-:S05]  /*11370*/  IMAD.MOV.U32 R84, RZ, RZ, R25 ;  /* 0x000000ffff547224 */ /* 0x000fca00078e0019 */
[----:B------:R-:W1:Y:S01]  /*11380*/  MUFU.EX2 R90, R90 ;  /* 0x0000005a005a7308 */ /* 0x000e620000000800 */
[----:B---3--:R-:W-:-:S07]  /*11390*/  FADD.FTZ R15, R29, R88 ;  /* 0x000000581d0f7221 */ /* 0x008fce0000010000 */
[----:B------:R-:W-:Y:S01]  /*113a0*/  MUFU.EX2 R127, R127 ;  /* 0x0000007f007f7308 */ /* 0x000fe20000000800 */
[----:B0-----:R-:W-:-:S07]  /*113b0*/  FADD.FTZ R28, R125, R24 ;  /* 0x000000187d1c7221 */ /* 0x001fce0000010000 */
[----:B------:R-:W0:Y:S01]  /*113c0*/  MUFU.EX2 R48, R48 ;  /* 0x0000003000307308 */ /* 0x000e220000000800 */
[----:B-1----:R-:W-:-:S07]  /*113d0*/  FADD.FTZ R15, R90, R15 ;  /* 0x0000000f5a0f7221 */ /* 0x002fce0000010000 */
[----:B------:R-:W1:Y:S08]  /*113e0*/  MUFU.EX2 R59, R59 ;  /* 0x0000003b003b7308 */ /* 0x000e700000000800 */
[----:B------:R-:W2:Y:S01]  /*113f0*/  MUFU.EX2 R43, R43 ;  /* 0x0000002b002b7308 */ /* 0x000ea20000000800 */
[----:B0-----:R-:W-:Y:S01]  /*11400*/  F2FP.SATFINITE.E4M3.F32.PACK_AB_MERGE_C R182, R48, R127, RZ ;  /* 0x0000007f30b6723e */ /* 0x001fe200048070ff */
[----:B------:R-:W-:Y:S01]  /*11410*/  FADD.FTZ R127, R127, R28 ;  /* 0x0000001c7f7f7221 */ /* 0x000fe20000010000 */
[----:B------:R-:W-:-:S02]  /*11420*/  FADD.FTZ R28, R20, R15 ;  /* 0x0000000f141c7221 */ /* 0x000fc40000010000 */
[----:B------:R-:W-:Y:S01]  /*11430*/  F2FP.SATFINITE.E4M3.F32.PACK_AB_MERGE_C R182, R125, R42, R182 ;  /* 0x0000002a7db6723e */ /* 0x000fe200048070b6 */
[----:B------:R-:W-:-:S01]  /*11440*/  FADD.FTZ R48, R48, R127 ;  /* 0x0000007f30307221 */ /* 0x000fc20000010000 */
[----:B------:R-:W-:Y:S01]  /*11450*/  IMAD.MOV.U32 R42, RZ, RZ, R25 ;  /* 0x000000ffff2a7224 */ /* 0x000fe200078e0019 */
[----:B------:R0:W3:Y:S01]  /*11460*/  MUFU.EX2 R26, R33 ;  /* 0x00000021001a7308 */ /* 0x0000e20000000800 */
[C---:B-1----:R-:W-:Y:S01]  /*11470*/  F2FP.SATFINITE.E4M3.F32.PACK_AB_MERGE_C R21, R59.reuse, R20, RZ ;  /* 0x000000143b15723e */ /* 0x042fe200048070ff */
[----:B------:R-:W-:-:S03]  /*11480*/  FADD.FTZ R59, R59, R28 ;  /* 0x0000001c3b3b7221 */ /* 0x000fc60000010000 */
[----:B------:R-:W-:Y:S01]  /*11490*/  F2FP.SATFINITE.E4M3.F32.PACK_AB_MERGE_C R183, R90, R29, R21 ;  /* 0x0000001d5ab7723e */ /* 0x000fe20004807015 */
[----:B------:R-:W-:Y:S01]  /*114a0*/  VIADD R21, R27, 0xfffffffe ;  /* 0xfffffffe1b157836 */ /* 0x000fe20000000000 */
[----:B------:R-:W-:Y:S01]  /*114b0*/  MOV R27, R25 ;  /* 0x00000019001b7202 */ /* 0x000fe20000000f00 */
[----:B------:R-:W1:Y:S01]  /*114c0*/  MUFU.EX2 R52, R52 ;  /* 0x0000003400347308 */ /* 0x000e620000000800 */
[----:B--2---:R-:W-:-:S01]  /*114d0*/  FADD.FTZ R15, R43, R48 ;  /* 0x000000302b0f7221 */ /* 0x004fc20000010000 */
[--C-:B------:R-:W-:Y:S01]  /*114e0*/  IMAD.MOV.U32 R29, RZ, RZ, R25.reuse ;  /* 0x000000ffff1d7224 */ /* 0x100fe200078e0019 */
[----:B------:R-:W-:Y:S01]  /*114f0*/  ISETP.GE.AND P1, PT, R21, R202, PT ;  /* 0x000000ca1500720c */ /* 0x000fe20003f26270 */
[----:B------:R-:W-:Y:S01]  /*11500*/  IMAD.MOV.U32 R48, RZ, RZ, R25 ;  /* 0x000000ffff307224 */ /* 0x000fe200078e0019 */
[----:B0-----:R-:W-:-:S03]  /*11510*/  MOV R33, R25 ;  /* 0x0000001900217202 */ /* 0x001fc60000000f00 */
[----:B------:R-:W0:Y:S01]  /*11520*/  MUFU.EX2 R31, R31 ;  /* 0x0000001f001f7308 */ /* 0x000e220000000800 */
[----:B---3--:R-:W-:-:S01]  /*11530*/  FADD.FTZ R20, R26, R59 ;  /* 0x0000003b1a147221 */ /* 0x008fc20000010000 */
[----:B------:R-:W-:-:S06]  /*11540*/  IMAD.MOV.U32 R59, RZ, RZ, R25 ;  /* 0x000000ffff3b7224 */ /* 0x000fcc00078e0019 */
[----:B------:R-:W-:Y:S01]  /*11550*/  MUFU.EX2 R54, R54 ;  /* 0x0000003600367308 */ /* 0x000fe20000000800 */
[----:B-1----:R-:W-:-:S07]  /*11560*/  FADD.FTZ R15, R52, R15 ;  /* 0x0000000f340f7221 */ /* 0x002fce0000010000 */
[----:B------:R-:W1:Y:S01]  /*11570*/  MUFU.EX2 R129, R129 ;  /* 0x0000008100817308 */ /* 0x000e620000000800 */
[----:B0-----:R-:W-:-:S07]  /*11580*/  FADD.FTZ R20, R31, R20 ;  /* 0x000000141f147221 */ /* 0x001fce0000010000 */
[----:B------:R-:W0:Y:S08]  /*11590*/  MUFU.EX2 R37, R37 ;  /* 0x0000002500257308 */ /* 0x000e300000000800 */
[----:B------:R-:W2:Y:S01]  /*115a0*/  MUFU.EX2 R12, R135 ;  /* 0x00000087000c7308 */ /* 0x000ea20000000800 */
[----:B-1----:R-:W-:Y:S01]  /*115b0*/  F2FP.SATFINITE.E4M3.F32.PACK_AB_MERGE_C R184, R129, R54, RZ ;  /* 0x0000003681b8723e */ /* 0x002fe200048070ff */
[----:B------:R-:W-:-:S03]  /*115c0*/  FADD.FTZ R54, R54, R15 ;  /* 0x0000000f36367221 */ /* 0x000fc60000010000 */
[----:B------:R-:W-:Y:S01]  /*115d0*/  F2FP.SATFINITE.E4M3.F32.PACK_AB_MERGE_C R184, R52, R43, R184 ;  /* 0x0000002b34b8723e */ /* 0x000fe200048070b8 */
[----:B------:R-:W-:-:S01]  /*115e0*/  FADD.FTZ R129, R129, R54 ;  /* 0x0000003681817221 */ /* 0x000fc20000010000 */
[----:B------:R-:W-:Y:S01]  /*115f0*/  IMAD.MOV.U32 R43, RZ, RZ, R25 ;  /* 0x000000ffff2b7224 */ /* 0x000fe200078e0019 */
[----:B------:R-:W-:Y:S01]  /*11600*/  MUFU.EX2 R58, R58 ;  /* 0x0000003a003a7308 */ /* 0x000fe20000000800 */
[----:B0-----:R-:W-:-:S01]  /*11610*/  FADD.FTZ R15, R37, R20 ;  /* 0x00000014250f7221 */ /* 0x001fc20000010000 */
        /* <DEDUP_REMOVED lines=14> */
[C---:B------:R-:W-:Y:S01]  /*11700*/  F2FP.SATFINITE.E4M3.F32.PACK_AB_MERGE_C R186, R131.reuse, R56, R28 ;  /* 0x0000003883ba723e */ /* 0x040fe2000480701c */
[--C-:B------:R-:W-:Y:S02]  /*11710*/  IMAD.MOV.U32 R28, RZ, RZ, R25.reuse ;  /* 0x000000ffff1c7224 */ /* 0x100fe400078e0019 */
[----:B------:R-:W-:Y:S01]  /*11720*/  FADD.FTZ R131, R131, R20 ;  /* 0x0000001483837221 */ /* 0x000fe20000010000 */
[----:B------:R-:W-:Y:S02]  /*11730*/  IMAD.MOV.U32 R56, RZ, RZ, R25 ;  /* 0x000000ffff387224 */ /* 0x000fe400078e0019 */
[----:B------:R-:W-:Y:S01]  /*11740*/  MUFU.EX2 R141, R141 ;  /* 0x0000008d008d7308 */ /* 0x000fe20000000800 */
[----:B--2---:R-:W-:-:S01]  /*11750*/  FADD.FTZ R15, R137, R12 ;  /* 0x0000000c890f7221 */ /* 0x004fc20000010000 */
[----:B------:R-:W-:-:S06]  /*11760*/  FADD.FTZ R58, R58, R131 ;  /* 0x000000833a3a7221 */ /* 0x000fcc0000010000 */
[----:B------:R-:W1:Y:S01]  /*11770*/  MUFU.EX2 R64, R64 ;  /* 0x0000004000407308 */ /* 0x000e620000000800 */
[----:B0-----:R-:W-:-:S01]  /*11780*/  FADD.FTZ R12, R24, R15 ;  /* 0x0000000f180c7221 */ /* 0x001fc20000010000 */
[----:B-1----:R-:W-:-:S03]  /*11790*/  F2FP.SATFINITE.E4M3.F32.PACK_AB_MERGE_C R3, R64, R141, RZ ;  /* 0x0000008d4003723e */ /* 0x002fc600048070ff */
[----:B------:R-:W-:Y:S01]  /*117a0*/  FADD.FTZ R141, R141, R12 ;  /* 0x0000000c8d8d7221 */ /* 0x000fe20000010000 */
[----:B------:R-:W-:Y:S01]  /*117b0*/  F2FP.SATFINITE.E4M3.F32.PACK_AB_MERGE_C R187, R24, R137, R3 ;  /* 0x0000008918bb723e */ /* 0x000fe20004807003 */
[----:B------:R-:W-:Y:S02]  /*117c0*/  FADD.FTZ R3, R133, R58 ;  /* 0x0000003a85037221 */ /* 0x000fe40000010000 */
        /* <DEDUP_REMOVED lines=40> */
[----:B------:R-:W-:-:S07]  /*11a50*/  CS2R R24, SRZ ;  /* 0x0000000000187805 */ /* 0x000fce000001ff00 */
.L_x_7919:
        /* <DEDUP_REMOVED lines=8> */
.L_x_7909:
[----:B------:R-:W-:Y:S02]  /*11ae0*/  IADD3 R13, R219, 0x1, RZ ;  /* 0x00000001db0d7810 */ /* 0x000fe40007ffe0ff */
[----:B------:R-:W-:Y:S02]  /*11af0*/  SHF.L.U32 R14, R196, 0x1f, RZ ;  /* 0x0000001fc40e7819 */ /* 0x000fe400000006ff */
[----:B------:R-:W-:-:S04]  /*11b00*/  ISETP.NE.AND P2, PT, R13, 0x2, PT ;  /* 0x000000020d00780c */ /* 0x000fc80003f45270 */
[----:B------:R-:W-:-:S05]  /*11b10*/  SEL R13, R13, RZ, P2 ;  /* 0x000000ff0d0d7207 */ /* 0x000fca0001000000 */
[----:B------:R-:W-:-:S04]  /*11b20*/  IMAD R13, R13, 0x8, R18 ;  /* 0x000000080d0d7824 */ /* 0x000fc800078e0212 */
[----:B------:R0:W1:Y:S01]  /*11b30*/  SYNCS.PHASECHK.TRANS64.TRYWAIT P2, [R13+URZ+0x22830], R14 ;  /* 0x0228300e0d0075a7 */ /* 0x000062000804017f */
[----:B------:R-:W-:Y:S05]  /*11b40*/  @!P0 BRA `(.L_x_7910) ;  /* 0x0000000000048947 */ /* 0x000fea0003800000 */
[----:B------:R-:W-:Y:S01]  /*11b50*/  BPT.TRAP 0x1 ;  /* 0x000000040000795c */ /* 0x000fe20000300000 */
.L_x_7910:
[----:B------:R-:W-:Y:S04]  /*11b60*/  BSSY B0, `(.L_x_7908) ;  /* 0x0000004000007945 */ /* 0x000fe80003800000 */
[----:B-1----:R-:W-:Y:S05]  /*11b70*/  @P2 BRA `(.L_x_7911) ;  /* 0x0000000000082947 */ /* 0x002fea0003800000 */
[----:B------:R-:W1:Y:S02]  /*11b80*/  SYNCS.PHASECHK.TRANS64.TRYWAIT P2, [R13+URZ+0x22830], R14 ;  /* 0x0228300e0d0075a7 */ /* 0x000e64000804017f */
[----:B-1----:R-:W-:Y:S05]  /*11b90*/  @!P2 BRA `(.L_x_7912) ;  /* 0x000001100090a947 */ /* 0x002fea0003800000 */
.L_x_7911:
[----:B------:R-:W-:Y:S05]  /*11ba0*/  BSYNC B0 ;  /* 0x0000000000007941 */ /* 0x000fea0003800000 */
.L_x_7908:
[----:B01----:R-:W0:Y:S01]  /*11bb0*/  S2R R13, SR_TID.X ;  /* 0x00000000000d7919 */ /* 0x003e220000002100 */
[----:B------:R-:W-:Y:S01]  /*11bc0*/  VIADD R194, R219, 0x1 ;  /* 0x00000001dbc27836 */ /* 0x000fe20000000000 */
[----:B------:R-:W-:Y:S05]  /*11bd0*/  WARPSYNC.ALL ;  /* 0x0000000000007948 */ /* 0x000fea0003800000 */
[----:B------:R-:W-:Y:S01]  /*11be0*/  ISETP.NE.AND P2, PT, R194, 0x2, PT ;  /* 0x00000002c200780c */ /* 0x000fe20003f45270 */
[----:B------:R-:W-:Y:S01]  /*11bf0*/  IMAD.MOV.U32 R89, RZ, RZ, 0x40000040 ;  /* 0x40000040ff597424 */ /* 0x000fe200078e00ff */
[----:B------:R-:W-:Y:S01]  /*11c00*/  R2UR UR28, R4 ;  /* 0x00000000041c72ca */ /* 0x000fe200000e0000 */
[----:B------:R-:W-:Y:S01]  /*11c10*/  IMAD.MOV.U32 R91, RZ, RZ, 0x40000040 ;  /* 0x40000040ff5b7424 */ /* 0x000fe200078e00ff */
[----:B------:R-:W-:Y:S01]  /*11c20*/  SEL R194, R194, RZ, P2 ;  /* 0x000000ffc2c27207 */ /* 0x000fe20001000000 */
[----:B------:R-:W-:Y:S01]  /*11c30*/  IMAD.MOV.U32 R15, RZ, RZ, 0x40000040 ;  /* 0x40000040ff0f7424 */ /* 0x000fe200078e00ff */
[----:B------:R-:W-:Y:S01]  /*11c40*/  R2UR UR31, R89 ;  /* 0x00000000591f72ca */ /* 0x000fe200000e0000 */
[----:B------:R-:W-:Y:S01]  /*11c50*/  IMAD.MOV.U32 R93, RZ, RZ, 0x40000040 ;  /* 0x40000040ff5d7424 */ /* 0x000fe200078e00ff */
[----:B------:R-:W-:Y:S01]  /*11c60*/  R2UR UR29, R5 ;  /* 0x00000000051d72ca */ /* 0x000fe200000e0000 */
[----:B------:R-:W-:Y:S01]  /*11c70*/  IMAD R88, R194, 0x500, R0 ;  /* 0x00000500c2587824 */ /* 0x000fe200078e0200 */
[----:B------:R-:W-:Y:S01]  /*11c80*/  R2UR UR35, R91 ;  /* 0x000000005b2372ca */ /* 0x000fe200000e0000 */
[----:B------:R-:W-:Y:S01]  /*11c90*/  IMAD.MOV.U32 R95, RZ, RZ, 0x40000040 ;  /* 0x40000040ff5f7424 */ /* 0x000fe200078e00ff */
[----:B------:R-:W-:Y:S01]  /*11ca0*/  R2UR UR32, R4 ;  /* 0x00000000042072ca */ /* 0x000fe200000e0000 */
[C---:B------:R-:W-:Y:S01]  /*11cb0*/  VIADD R90, R88.reuse, 0x100 ;  /* 0x00000100585a7836 */ /* 0x040fe20000000000 */
[C---:B------:R-:W-:Y:S01]  /*11cc0*/  R2UR UR30, R88.reuse ;  /* 0x00000000581e72ca */ /* 0x040fe200000e0000 */
[----:B------:R-:W-:Y:S01]  /*11cd0*/  VIADD R92, R88, 0x300 ;  /* 0x00000300585c7836 */ /* 0x000fe20000000000 */
[----:B------:R-:W-:-:S02]  /*11ce0*/  R2UR UR33, R5 ;  /* 0x00000000052172ca */ /* 0x000fc400000e0000 */
[----:B------:R-:W-:Y:S01]  /*11cf0*/  R2UR UR34, R90 ;  /* 0x000000005a2272ca */ /* 0x000fe200000e0000 */
[C---:B------:R-:W-:Y:S01]  /*11d00*/  VIADD R90, R88.reuse, 0x400 ;  /* 0x00000400585a7836 */ /* 0x040fe20000000000 */
[----:B------:R-:W-:Y:S02]  /*11d10*/  IADD3 R14, R88, 0x200, RZ ;  /* 0x00000200580e7810 */ /* 0x000fe40007ffe0ff */
[----:B------:R-:W-:Y:S02]  /*11d20*/  R2UR UR43, R15 ;  /* 0x000000000f2b72ca */ /* 0x000fe400000e0000 */
[----:B------:R-:W-:Y:S02]  /*11d30*/  R2UR UR42, R14 ;  /* 0x000000000e2a72ca */ /* 0x000fe400000e0000 */
[----:B0-----:R-:W-:Y:S02]  /*11d40*/  SHF.R.U32.HI R13, RZ, 0x7, R13 ;  /* 0x00000007ff0d7819 */ /* 0x001fe4000001160d */
[----:B------:R-:W-:-:S02]  /*11d50*/  R2UR UR40, R4 ;  /* 0x00000000042872ca */ /* 0x000fc400000e0000 */
[----:B------:R-:W-:Y:S01]  /*11d60*/  R2UR UR41, R5 ;  /* 0x00000000052972ca */ /* 0x000fe200000e0000 */
[----:B------:R-:W-:Y:S01]  /*11d70*/  VIADD R94, R13, 0x8 ;  /* 0x000000080d5e7836 */ /* 0x000fe20000000000 */
[----:B------:R-:W-:Y:S01]  /*11d80*/  R2UR UR8, R90 ;  /* 0x000000005a0872ca */ /* 0x000fe200000e0000 */
[----:B------:R-:W-:Y:S01]  /*11d90*/  VIADD R90, R88, 0x202 ;  /* 0x00000202585a7836 */ /* 0x000fe20000000000 */
[----:B------:R-:W-:Y:S02]  /*11da0*/  R2UR UR51, R91 ;  /* 0x000000005b3372ca */ /* 0x000fe400000e0000 */
[----:B------:R0:W-:Y:S01]  /*11db0*/  BAR.SYNC.DEFER_BLOCKING R94, 0x100 ;  /* 0x0004005e0000751d */ /* 0x0001e20000010000 */
[----:B------:R-:W-:Y:S01]  /*11dc0*/  R2UR UR6, R92 ;  /* 0x000000005c0672ca */ /* 0x000fe200000e0000 */
[----:B------:R-:W-:Y:S01]  /*11dd0*/  VIADD R92, R88, 0x102 ;  /* 0x00000102585c7836 */ /* 0x000fe20000000000 */
[----:B------:R-:W-:Y:S01]  /*11de0*/  R2UR UR50, R90 ;  /* 0x000000005a3272ca */ /* 0x000fe200000e0000 */
[----:B------:R-:W-:Y:S01]  /*11df0*/  VIADD R90, R88, 0x402 ;  /* 0x00000402585a7836 */ /* 0x000fe20000000000 */
[----:B------:R-:W-:-:S02]  /*11e00*/  R2UR UR7, R93 ;  /* 0x000000005d0772ca */ /* 0x000fc400000e0000 */
[----:B------:R-:W-:Y:S01]  /*11e10*/  R2UR UR48, R4 ;  /* 0x00000000043072ca */ /* 0x000fe200000e0000 */
[----:B0-----:R-:W-:Y:S01]  /*11e20*/  VIADD R94, R88, 0x4 ;  /* 0x00000004585e7836 */ /* 0x001fe20000000000 */
[----:B------:R-:W-:Y:S02]  /*11e30*/  R2UR UR49, R5 ;  /* 0x00000000053172ca */ /* 0x000fe400000e0000 */
[----:B------:R-:W-:Y:S02]  /*11e40*/  MOV R13, UR38 ;  /* 0x00000026000d7c02 */ /* 0x000fe40008000f00 */
[----:B------:R-:W-:Y:S02]  /*11e50*/  R2UR UR38, R92 ;  /* 0x000000005c2672ca */ /* 0x000fe400000e0000 */
[----:B------:R-:W-:Y:S02]  /*11e60*/  R2UR UR39, R93 ;  /* 0x000000005d2772ca */ /* 0x000fe400000e0000 */
[----:B------:R-:W-:Y:S01]  /*11e70*/  MOV R92, UR51 ;  /* 0x00000033005c7c02 */ /* 0x000fe20008000f00 */
[----:B------:R-:W-:Y:S01]  /*11e80*/  UMOV UR51, UR7 ;  /* 0x0000000700337c82 */ /* 0x000fe20008000000 */
[----:B------:R-:W-:Y:S01]  /*11e90*/  MOV R93, UR50 ;  /* 0x00000032005d7c02 */ /* 0x000fe20008000f00 */
[----:B------:R-:W-:Y:S01]  /*11ea0*/  UMOV UR50, UR6 ;  /* 0x0000000600327c82 */ /* 0x000fe20008000000 */
[----:B------:R-:W-:-:S02]  /*11eb0*/  IADD3 R14, R88, 0x2, RZ ;  /* 0x00000002580e7810 */ /* 0x000fc40007ffe0ff */
[----:B------:R-:W-:Y:S01]  /*11ec0*/  R2UR UR58, R90 ;  /* 0x000000005a3a72ca */ /* 0x000fe200000e0000 */
[----:B------:R-:W-:Y:S01]  /*11ed0*/  WARPGROUP.ARRIVE ;  /* 0x00000000000079c5 */ /* 0x000fe20000000000 */
[----:B------:R-:W-:Y:S01]  /*11ee0*/  R2UR UR4, R14 ;  /* 0x000000000e0472ca */ /* 0x000fe200000e0000 */
[C---:B------:R-:W-:Y:S01]  /*11ef0*/  VIADD R14, R88.reuse, 0x302 ;  /* 0x00000302580e7836 */ /* 0x040fe20000000000 */
[----:B------:R-:W-:Y:S01]  /*11f00*/  R2UR UR9, R91 ;  /* 0x000000005b0972ca */ /* 0x000fe200000e0000 */
[----:B------:R-:W-:Y:S01]  /*11f10*/  VIADD R90, R88, 0x204 ;  /* 0x00000204585a7836 */ /* 0x000fe20000000000 */
[----:B------:R-:W-:Y:S01]  /*11f20*/  MOV R220, UR37 ;  /* 0x0000002500dc7c02 */ /* 0x000fe20008000f00 */
[----:B------:R-:W-:Y:S01]  /*11f30*/  QGMMA.64x32x32.F32.E4M3.E4M3 R152, gdesc[UR28], RZ, !UPT, gsb0 ;  /* 0x006000001c9879f3 */ /* 0x000fe2000c0008ff */
[----:B------:R-:W-:Y:S02]  /*11f40*/  R2UR UR54, R14 ;  /* 0x000000000e3672ca */ /* 0x000fe400000e0000 */
[----:B------:R-:W-:-:S02]  /*11f50*/  IADD3 R14, R88, 0x104, RZ ;  /* 0x00000104580e7810 */ /* 0x000fc40007ffe0ff */
[----:B------:R-:W-:Y:S01]  /*11f60*/  R2UR UR14, R90 ;  /* 0x000000005a0e72ca */ /* 0x000fe200000e0000 */
[----:B------:R-:W-:Y:S01]  /*11f70*/  VIADD R90, R88, 0x404 ;  /* 0x00000404585a7836 */ /* 0x000fe20000000000 */
[----:B------:R-:W-:Y:S01]  /*11f80*/  R2UR UR10, R14 ;  /* 0x000000000e0a72ca */ /* 0x000fe200000e0000 */
[----:B------:R-:W-:Y:S01]  /*11f90*/  VIADD R14, R88, 0x304 ;  /* 0x00000304580e7836 */ /* 0x000fe20000000000 */
[----:B------:R-:W-:Y:S02]  /*11fa0*/  MOV R221, UR36 ;  /* 0x0000002400dd7c02 */ /* 0x000fe40008000f00 */
[----:B------:R-:W-:Y:S01]  /*11fb0*/  R2UR UR6, R94 ;  /* 0x000000005e0672ca */ /* 0x000fe200000e0000 */
[----:B------:R-:W-:Y:S01]  /*11fc0*/  VIADD R94, R88, 0x6 ;  /* 0x00000006585e7836 */ /* 0x000fe20000000000 */
[----:B------:R-:W-:Y:S02]  /*11fd0*/  R2UR UR18, R14 ;  /* 0x000000000e1272ca */ /* 0x000fe400000e0000 */
[----:B------:R-:W-:-:S02]  /*11fe0*/  IADD3 R14, R88, 0x106, RZ ;  /* 0x00000106580e7810 */ /* 0x000fc40007ffe0ff */
[----:B------:R-:W-:Y:S01]  /*11ff0*/  R2UR UR22, R90 ;  /* 0x000000005a1672ca */ /* 0x000fe200000e0000 */
[----:B------:R-:W-:Y:S01]  /*12000*/  VIADD R90, R88, 0x206 ;  /* 0x00000206585a7836 */ /* 0x000fe20000000000 */
[----:B------:R-:W-:Y:S01]  /*12010*/  R2UR UR30, R14 ;  /* 0x000000000e1e72ca */ /* 0x000fe200000e0000 */
[C---:B------:R-:W-:Y:S01]  /*12020*/  VIADD R14, R88.reuse, 0x306 ;  /* 0x00000306580e7836 */ /* 0x040fe20000000000 */
[C---:B------:R-:W-:Y:S01]  /*12030*/  R2UR UR59, R91.reuse ;  /* 0x000000005b3b72ca */ /* 0x040fe200000e0000 */
[----:B------:R-:W-:Y:S01]  /*12040*/  VIADD R88, R88, 0x406 ;  /* 0x0000040658587836 */ /* 0x000fe20000000000 */
[C---:B------:R-:W-:Y:S02]  /*12050*/  R2UR UR15, R91.reuse ;  /* 0x000000005b0f72ca */ /* 0x040fe400000e0000 */
[----:B------:R-:W-:Y:S01]  /*12060*/  R2UR UR23, R91 ;  /* 0x000000005b1772ca */ /* 0x000fe200000e0000 */
[----:B------:R-:W-:Y:S01]  /*12070*/  IMAD.MOV.U32 R91, RZ, RZ, 0x40000040 ;  /* 0x40000040ff5b7424 */ /* 0x000fe200078e00ff */
[----:B------:R-:W-:-:S02]  /*12080*/  R2UR UR36, R4 ;  /* 0x00000000042472ca */ /* 0x000fc400000e0000 */
[----:B------:R-:W-:Y:S02]  /*12090*/  R2UR UR37, R5 ;  /* 0x00000000052572ca */ /* 0x000fe400000e0000 */
[----:B------:R-:W-:Y:S02]  /*120a0*/  MOV R89, 0x40000040 ;  /* 0x4000004000597802 */ /* 0x000fe40000000f00 */
[C---:B------:R-:W-:Y:S02]  /*120b0*/  R2UR UR7, R95.reuse ;  /* 0x000000005f0772ca */ /* 0x040fe400000e0000 */
[----:B------:R-:W-:Y:S02]  /*120c0*/  R2UR UR26, R94 ;  /* 0x000000005e1a72ca */ /* 0x000fe400000e0000 */
[----:B------:R-:W-:Y:S02]  /*120d0*/  R2UR UR27, R95 ;  /* 0x000000005f1b72ca */ /* 0x000fe400000e0000 */
[----:B------:R-:W-:-:S02]  /*120e0*/  R2UR UR46, R88 ;  /* 0x00000000582e72ca */ /* 0x000fc400000e0000 */
[----:B------:R-:W-:Y:S02]  /*120f0*/  R2UR UR47, R89 ;  /* 0x00000000592f72ca */ /* 0x000fe400000e0000 */
[----:B------:R-:W-:Y:S01]  /*12100*/  MOV R222, UR39 ;  /* 0x0000002700de7c02 */ /* 0x000fe20008000f00 */
[----:B------:R-:W-:Y:S01]  /*12110*/  UMOV UR39, UR9 ;  /* 0x0000000900277c82 */ /* 0x000fe20008000000 */
[----:B------:R-:W-:Y:S01]  /*12120*/  MOV R223, UR38 ;  /* 0x0000002600df7c02 */ /* 0x000fe20008000f00 */
[----:B------:R-:W-:Y:S01]  /*12130*/  UMOV UR38, UR8 ;  /* 0x0000000800267c82 */ /* 0x000fe20008000000 */
[----:B------:R-:W-:Y:S02]  /*12140*/  R2UR UR5, R15 ;  /* 0x000000000f0572ca */ /* 0x000fe400000e0000 */
[----:B------:R-:W-:Y:S02]  /*12150*/  MOV R224, UR7 ;  /* 0x0000000700e07c02 */ /* 0x000fe40008000f00 */
[----:B------:R-:W-:Y:S01]  /*12160*/  MOV R225, UR6 ;  /* 0x0000000600e17c02 */ /* 0x000fe20008000f00 */
[----:B------:R-:W-:Y:S01]  /*12170*/  UMOV UR6, UR4 ;  /* 0x0000000400067c82 */ /* 0x000fe20008000000 */
[----:B------:R-:W-:-:S02]  /*12180*/  R2UR UR4, R10 ;  /* 0x000000000a0472ca */ /* 0x000fc400000e0000 */
[----:B------:R-:W-:Y:S02]  /*12190*/  R2UR UR55, R15 ;  /* 0x000000000f3772ca */ /* 0x000fe400000e0000 */
[C---:B------:R-:W-:Y:S02]  /*121a0*/  R2UR UR52, R10.reuse ;  /* 0x000000000a3472ca */ /* 0x040fe400000e0000 */
[C---:B------:R-:W-:Y:S01]  /*121b0*/  R2UR UR53, R11.reuse ;  /* 0x000000000b3572ca */ /* 0x040fe200000e0000 */
[----:B------:R-:W-:Y:S02]  /*121c0*/  WARPGROUP.DEPBAR.LE gsb0, 0x0 ;  /* 0x00008000000079c5 */ /* 0x000fe40000010000 */
[----:B------:R-:W-:Y:S01]  /*121d0*/  WARPGROUP.ARRIVE ;  /* 0x00000000000079c5 */ /* 0x000fe20000000000 */
[----:B------:R-:W-:Y:S01]  /*121e0*/  UMOV UR7, UR5 ;  /* 0x0000000500077c82 */ /* 0x000fe20008000000 */
[----:B------:R-:W-:Y:S02]  /*121f0*/  R2UR UR5, R11 ;  /* 0x000000000b0572ca */ /* 0x000fe400000e0000 */
[----:B------:R-:W-:-:S02]  /*12200*/  R2UR UR56, R10 ;  /* 0x000000000a3872ca */ /* 0x000fc400000e0000 */
[----:B------:R-:W-:Y:S01]  /*12210*/  QGMMA.64x32x32.F32.E4M3.E4M3 R136, gdesc[UR32], RZ, !UPT, gsb0 ;  /* 0x00600000208879f3 */ /* 0x000fe2000c0008ff */
[----:B------:R-:W-:Y:S02]  /*12220*/  R2UR UR34, R90 ;  /* 0x000000005a2272ca */ /* 0x000fe400000e0000 */
[----:B------:R-:W-:Y:S02]  /*12230*/  R2UR UR35, R91 ;  /* 0x000000005b2372ca */ /* 0x000fe400000e0000 */
[----:B------:R-:W-:Y:S02]  /*12240*/  R2UR UR57, R11 ;  /* 0x000000000b3972ca */ /* 0x000fe400000e0000 */
[----:B------:R-:W-:Y:S02]  /*12250*/  R2UR UR11, R15 ;  /* 0x000000000f0b72ca */ /* 0x000fe400000e0000 */
[----:B------:R-:W-:Y:S02]  /*12260*/  R2UR UR8, R8 ;  /* 0x00000000080872ca */ /* 0x000fe400000e0000 */
[----:B------:R-:W-:-:S02]  /*12270*/  R2UR UR9, R9 ;  /* 0x00000000090972ca */ /* 0x000fc400000e0000 */
[C---:B------:R-:W-:Y:S02]  /*12280*/  R2UR UR12, R8.reuse ;  /* 0x00000000080c72ca */ /* 0x040fe400000e0000 */
[----:B------:R-:W-:Y:S02]  /*12290*/  R2UR UR13, R9 ;  /* 0x00000000090d72ca */ /* 0x000fe400000e0000 */
[----:B------:R-:W-:Y:S02]  /*122a0*/  R2UR UR19, R15 ;  /* 0x000000000f1372ca */ /* 0x000fe400000e0000 */
[C---:B------:R-:W-:Y:S02]  /*122b0*/  R2UR UR16, R8.reuse ;  /* 0x00000000081072ca */ /* 0x040fe400000e0000 */
[----:B------:R-:W-:Y:S02]  /*122c0*/  R2UR UR17, R9 ;  /* 0x00000000091172ca */ /* 0x000fe400000e0000 */
[----:B------:R-:W-:-:S02]  /*122d0*/  R2UR UR20, R8 ;  /* 0x00000000081472ca */ /* 0x000fc400000e0000 */
[----:B------:R-:W-:Y:S02]  /*122e0*/  R2UR UR21, R9 ;  /* 0x00000000091572ca */ /* 0x000fe400000e0000 */
[C---:B------:R-:W-:Y:S02]  /*122f0*/  R2UR UR24, R6.reuse ;  /* 0x00000000061872ca */ /* 0x040fe400000e0000 */
[----:B------:R-:W-:Y:S02]  /*12300*/  R2UR UR25, R7 ;  /* 0x00000000071972ca */ /* 0x000fe400000e0000 */
[----:B------:R-:W-:Y:S01]  /*12310*/  R2UR UR31, R15 ;  /* 0x000000000f1f72ca */ /* 0x000fe200000e0000 */
[----:B------:R-:W-:Y:S01]  /*12320*/  IMAD.MOV.U32 R15, RZ, RZ, 0x40000040 ;  /* 0x40000040ff0f7424 */ /* 0x000fe200078e00ff */
[----:B------:R-:W-:Y:S02]  /*12330*/  R2UR UR28, R6 ;  /* 0x00000000061c72ca */ /* 0x000fe400000e0000 */
[----:B------:R-:W-:-:S02]  /*12340*/  R2UR UR29, R7 ;  /* 0x00000000071d72ca */ /* 0x000fc400000e0000 */
[C---:B------:R-:W-:Y:S02]  /*12350*/  R2UR UR32, R6.reuse ;  /* 0x00000000062072ca */ /* 0x040fe400000e0000 */
[C---:B------:R-:W-:Y:S02]  /*12360*/  R2UR UR33, R7.reuse ;  /* 0x00000000072172ca */ /* 0x040fe400000e0000 */
[----:B------:R-:W-:Y:S02]  /*12370*/  R2UR UR44, R6 ;  /* 0x00000000062c72ca */ /* 0x000fe400000e0000 */
[----:B------:R-:W-:Y:S01]  /*12380*/  R2UR UR45, R7 ;  /* 0x00000000072d72ca */ /* 0x000fe200000e0000 */
[----:B------:R-:W-:Y:S02]  /*12390*/  WARPGROUP.DEPBAR.LE gsb0, 0x0 ;  /* 0x00008000000079c5 */ /* 0x000fe40000010000 */
[----:B------:R-:W-:-:S06]  /*123a0*/  WARPGROUP.ARRIVE ;  /* 0x00000000000079c5 */ /* 0x000fcc0000000000 */
[----:B------:R-:W-:Y:S01]  /*123b0*/  QGMMA.64x32x32.F32.E4M3.E4M3 R120, gdesc[UR40], RZ, !UPT, gsb0 ;  /* 0x00600000287879f3 */ /* 0x000fe2000c0008ff */
[----:B------:R-:W-:Y:S02]  /*123c0*/  R2UR UR42, R14 ;  /* 0x000000000e2a72ca */ /* 0x000fe400000e0000 */
[----:B------:R-:W-:Y:S02]  /*123d0*/  R2UR UR43, R15 ;  /* 0x000000000f2b72ca */ /* 0x000fe400000e0000 */
        /* <DEDUP_REMOVED lines=72> */
.L_x_7914:
[----:B------:R-:W-:Y:S01]  /*12860*/  SHF.L.U32 R12, R12, 0x1f, RZ ;  /* 0x0000001f0c0c7819 */ /* 0x000fe200000006ff */
[----:B------:R-:W-:-:S04]  /*12870*/  IMAD R13, R219, 0x8, R18 ;  /* 0x00000008db0d7824 */ /* 0x000fc800078e0212 */
[----:B------:R0:W1:Y:S01]  /*12880*/  SYNCS.PHASECHK.TRANS64.TRYWAIT P1, [R13+URZ+0x22850], R12 ;  /* 0x0228500c0d0075a7 */ /* 0x000062000802017f */
[----:B------:R-:W-:Y:S05]  /*12890*/  @!P0 BRA `(.L_x_7915) ;  /* 0x0000000000048947 */ /* 0x000fea0003800000 */
[----:B------:R-:W-:Y:S01]  /*128a0*/  BPT.TRAP 0x1 ;  /* 0x000000040000795c */ /* 0x000fe20000300000 */
.L_x_7915:
[----:B-1----:R-:W-:Y:S05]  /*128b0*/  @P1 BRA `(.L_x_7913) ;  /* 0x0000000000081947 */ /* 0x002fea0003800000 */
[----:B------:R-:W1:Y:S02]  /*128c0*/  SYNCS.PHASECHK.TRANS64.TRYWAIT P1, [R13+URZ+0x22850], R12 ;  /* 0x0228500c0d0075a7 */ /* 0x000e64000802017f */
[----:B-1----:R-:W-:Y:S05]  /*128d0*/  @!P1 BRA `(.L_x_7916) ;  /* 0x0000010400549947 */ /* 0x002fea0003800000 */
.L_x_7913:
        /* <DEDUP_REMOVED lines=11> */
[----:B------:R-:W-:-:S04]  /*12990*/  IMAD R12, R219, 0x500, R12 ;  /* 0x00000500db0c7824 */ /* 0x000fc800078e020c */
[C---:B------:R-:W-:Y:S01]  /*129a0*/  VIADD R14, R12.reuse, 0x100 ;  /* 0x000001000c0e7836 */ /* 0x040fe20000000000 */
[----:B------:R-:W-:-:S13]  /*129b0*/  R2UR UR6, R12 ;  /* 0x000000000c0672ca */ /* 0x000fda00000e0000 */
[----:B------:R-:W-:Y:S01]  /*129c0*/  QGMMA.64x128x32.F32.E4M3.E4M3 R24, R168, gdesc[UR4], R24, gsb0 ;  /* 0x01e00004a8187df3 */ /* 0x000fe20008000818 */
[----:B------:R-:W-:Y:S02]  /*129d0*/  R2UR UR6, R14 ;  /* 0x000000000e0672ca */ /* 0x000fe400000e0000 */
[----:B------:R-:W-:Y:S01]  /*129e0*/  R2UR UR7, R15 ;  /* 0x000000000f0772ca */ /* 0x000fe200000e0000 */
[----:B------:R-:W-:Y:S01]  /*129f0*/  IMAD.MOV.U32 R15, RZ, RZ, -0x3ffffff0 ;  /* 0xc0000010ff0f7424 */ /* 0x000fe200078e00ff */
[----:B------:R-:W-:Y:S02]  /*12a00*/  IADD3 R14, R12, 0x200, RZ ;  /* 0x000002000c0e7810 */ /* 0x000fe40007ffe0ff */
[----:B0-----:R-:W-:Y:S01]  /*12a10*/  SHF.R.U32.HI R220, RZ, 0x7, R220 ;  /* 0x00000007ffdc7819 */ /* 0x001fe200000116dc */
[----:B------:R-:W-:Y:S02]  /*12a20*/  WARPGROUP.DEPBAR.LE gsb0, 0x0 ;  /* 0x00008000000079c5 */ /* 0x000fe40000010000 */
[----:B------:R-:W-:-:S06]  /*12a30*/  WARPGROUP.ARRIVE ;  /* 0x00000000000079c5 */ /* 0x000fcc0000000000 */
[----:B------:R-:W-:Y:S01]  /*12a40*/  QGMMA.64x128x32.F32.E4M3.E4M3 R24, R172, gdesc[UR4], R24, gsb0 ;  /* 0x01e00004ac187df3 */ /* 0x000fe20008000818 */
[----:B------:R-:W-:Y:S01]  /*12a50*/  R2UR UR6, R14 ;  /* 0x000000000e0672ca */ /* 0x000fe200000e0000 */
[C---:B------:R-:W-:Y:S01]  /*12a60*/  VIADD R14, R12.reuse, 0x300 ;  /* 0x000003000c0e7836 */ /* 0x040fe20000000000 */
[----:B------:R-:W-:Y:S01]  /*12a70*/  R2UR UR7, R15 ;  /* 0x000000000f0772ca */ /* 0x000fe200000e0000 */
[----:B------:R-:W-:Y:S02]  /*12a80*/  IMAD.MOV.U32 R15, RZ, RZ, -0x3ffffff0 ;  /* 0xc0000010ff0f7424 */ /* 0x000fe400078e00ff */
[----:B------:R-:W-:Y:S01]  /*12a90*/  VIADD R12, R12, 0x400 ;  /* 0x000004000c0c7836 */ /* 0x000fe20000000000 */
[----:B------:R-:W-:Y:S02]  /*12aa0*/  WARPGROUP.DEPBAR.LE gsb0, 0x0 ;  /* 0x00008000000079c5 */ /* 0x000fe40000010000 */
[----:B------:R-:W-:-:S07]  /*12ab0*/  WARPGROUP.ARRIVE ;  /* 0x00000000000079c5 */ /* 0x000fce0000000000 */
[----:B------:R-:W-:Y:S01]  /*12ac0*/  QGMMA.64x128x32.F32.E4M3.E4M3 R24, R176, gdesc[UR4], R24, gsb0 ;  /* 0x01e00004b0187df3 */ /* 0x000fe20008000818 */
[----:B------:R-:W-:Y:S02]  /*12ad0*/  R2UR UR6, R14 ;  /* 0x000000000e0672ca */ /* 0x000fe400000e0000 */
[----:B------:R-:W-:Y:S01]  /*12ae0*/  R2UR UR7, R15 ;  /* 0x000000000f0772ca */ /* 0x000fe200000e0000 */
[----:B------:R-:W-:Y:S02]  /*12af0*/  WARPGROUP.DEPBAR.LE gsb0, 0x0 ;  /* 0x00008000000079c5 */ /* 0x000fe40000010000 */
[----:B------:R-:W-:-:S10]  /*12b00*/  WARPGROUP.ARRIVE ;  /* 0x00000000000079c5 */ /* 0x000fd40000000000 */
[----:B------:R-:W-:Y:S01]  /*12b10*/  QGMMA.64x128x32.F32.E4M3.E4M3 R24, R180, gdesc[UR4], R24, gsb0 ;  /* 0x01e00004b4187df3 */ /* 0x000fe20008000818 */
[----:B------:R-:W-:Y:S02]  /*12b20*/  R2UR UR6, R12 ;  /* 0x000000000c0672ca */ /* 0x000fe400000e0000 */
[----:B------:R-:W-:Y:S02]  /*12b30*/  R2UR UR7, R13 ;  /* 0x000000000d0772ca */ /* 0x000fe400000e0000 */
[----:B------:R-:W-:Y:S01]  /*12b40*/  IADD3 R12, -R220, 0xb, RZ ;  /* 0x0000000bdc0c7810 */ /* 0x000fe20007ffe1ff */
[----:B------:R-:W-:Y:S02]  /*12b50*/  WARPGROUP.DEPBAR.LE gsb0, 0x0 ;  /* 0x00008000000079c5 */ /* 0x000fe40000010000 */
[----:B------:R-:W-:-:S08]  /*12b60*/  WARPGROUP.ARRIVE ;  /* 0x00000000000079c5 */ /* 0x000fd00000000000 */
[----:B------:R-:W-:Y:S03]  /*12b70*/  QGMMA.64x128x32.F32.E4M3.E4M3 R24, R184, gdesc[UR4], R24, gsb0 ;  /* 0x01e00004b8187df3 */ /* 0x000fe60008000818 */
[----:B------:R-:W-:Y:S02]  /*12b80*/  WARPGROUP.DEPBAR.LE gsb0, 0x0 ;  /* 0x00008000000079c5 */ /* 0x000fe40000010000 */
[----:B------:R0:W-:Y:S06]  /*12b90*/  BAR.ARV R12, 0x100 ;  /* 0x0004000c0000751d */ /* 0x0001ec0000002000 */
[----:B------:R-:W-:Y:S05]  /*12ba0*/  @!P0 BRA `(.L_x_7917) ;  /* 0x0000000000048947 */ /* 0x000fea0003800000 */
[----:B------:R-:W-:Y:S01]  /*12bb0*/  BPT.TRAP 0x1 ;  /* 0x000000040000795c */ /* 0x000fe20000300000 */
.L_x_7917:
[----:B------:R-:W1:Y:S01]  /*12bc0*/  S2R R169, SR_CgaCtaId ;  /* 0x0000000000a97919 */ /* 0x000e620000008800 */
[----:B0-----:R-:W-:-:S05]  /*12bd0*/  LEA R12, R194, R18, 0x3 ;  /* 0x00000012c20c7211 */ /* 0x001fca00078e18ff */
[----:B------:R-:W-:-:S05]  /*12be0*/  VIADD R12, R12, 0x22840 ;  /* 0x000228400c0c7836 */ /* 0x000fca0000000000 */
[----:B-1----:R-:W-:-:S04]  /*12bf0*/  PRMT R12, R169, 0x654, R12 ;  /* 0x00000654a90c7816 */ /* 0x002fc8000000000c */
        /* <DEDUP_REMOVED lines=54> */
[C-C-:B------:R-:W-:Y:S01]  /*12f60*/  FFMA.FTZ R160, R2.reuse, R160, -R15.reuse ;  /* 0x000000a002a07223 */ /* 0x140fe2000001080f */
[----:B------:R-:W-:-:S01]  /*12f70*/  FFMA.FTZ R161, R2, R161, -R15 ;  /* 0x000000a102a17223 */ /* 0x000fc2000001080f */
        /* <DEDUP_REMOVED lines=131> */
[----:B------:R-:W-:-:S01]  /*137b0*/  FADD.FTZ R3, R156, R3 ;  /* 0x000000039c037221 */ /* 0x000fc20000010000 */
[C-C-:B------:R-:W-:Y:S01]  /*137c0*/  FFMA.FTZ R107, R2.reuse, R107, -R101.reuse ;  /* 0x0000006b026b7223 */ /* 0x140fe20000010865 */
[----:B------:R-:W-:-:S01]  /*137d0*/  FFMA.FTZ R110, R2, R110, -R101 ;  /* 0x0000006e026e7223 */ /* 0x000fc20000010865 */
[----:B------:R-:W-:Y:S01]  /*137e0*/  FFMA.FTZ R111, R2, R111, -R101 ;  /* 0x0000006f026f7223 */ /* 0x000fe20000010865 */
[----:B------:R-:W-:-:S01]  /*137f0*/  FADD.FTZ R3, R157, R3 ;  /* 0x000000039d037221 */ /* 0x000fc20000010000 */
[C-C-:B------:R-:W-:Y:S01]  /*13800*/  FFMA.FTZ R114, R2.reuse, R114, -R101.reuse ;  /* 0x0000007202727223 */ /* 0x140fe20000010865 */
[----:B------:R-:W-:-:S01]  /*13810*/  FFMA.FTZ R115, R2, R115, -R101 ;  /* 0x0000007302737223 */ /* 0x000fc20000010865 */
[----:B------:R-:W2:Y:S01]  /*13820*/  MUFU.EX2 R158, R158 ;  /* 0x0000009e009e7308 */ /* 0x000ea20000000800 */
[----:B-1----:R-:W-:-:S01]  /*13830*/  FFMA.FTZ R20, R168, R20, R154 ;  /* 0x00000014a8147223 */ /* 0x002fc2000001009a */
        /* <DEDUP_REMOVED lines=18> */
[----:B------:R-:W-:-:S02]  /*13960*/  FFMA.FTZ R101, R2, R103, -R101 ;  /* 0x0000006702657223 */ /* 0x000fc40000010865 */
[----:B------:R-:W-:-:S02]  /*13970*/  FADD.FTZ R3, R137, R3 ;  /* 0x0000000389037221 */ /* 0x000fc40000010000 */
        /* <DEDUP_REMOVED lines=123> */
.L_x_7918:
[----:B------:R-:W-:Y:S01]  /*14130*/  IMAD R103, R219, 0x8, R18 ;  /* 0x00000008db677824 */ /* 0x000fe200078e0212 */
[----:B------:R-:W-:Y:S01]  /*14140*/  ISETP.GT.AND P1, PT, R21, R202, PT ;  /* 0x000000ca1500720c */ /* 0x000fe20003f24270 */
[----:B------:R-:W-:Y:S01]  /*14150*/  FMUL.FTZ R24, R24, R12 ;  /* 0x0000000c18187220 */ /* 0x000fe20000410000 */
[----:B------:R-:W-:Y:S01]  /*14160*/  F2FP.SATFINITE.E4M3.F32.PACK_AB_MERGE_C R156, R157, R156, RZ ;  /* 0x0000009c9d9c723e */ /* 0x000fe200048070ff */
[----:B------:R-:W-:Y:S01]  /*14170*/  VIADD R103, R103, 0x22860 ;  /* 0x0002286067677836 */ /* 0x000fe20000000000 */
[----:B------:R-:W-:Y:S01]  /*14180*/  F2FP.SATFINITE.E4M3.F32.PACK_AB_MERGE_C R158, R159, R158, RZ ;  /* 0x0000009e9f9e723e */ /* 0x000fe200048070ff */
[----:B------:R-:W-:Y:S01]  /*14190*/  FMUL.FTZ R25, R25, R12 ;  /* 0x0000000c19197220 */ /* 0x000fe20000410000 */
[----:B------:R-:W-:Y:S01]  /*141a0*/  F2FP.SATFINITE.E4M3.F32.PACK_AB_MERGE_C R156, R153, R152, R156 ;  /* 0x00000098999c723e */ /* 0x000fe2000480709c */
[-C--:B------:R-:W-:Y:S01]  /*141b0*/  FMUL.FTZ R28, R28, R12.reuse ;  /* 0x0000000c1c1c7220 */ /* 0x080fe20000410000 */
[----:B------:R-:W-:Y:S01]  /*141c0*/  PRMT R103, R169, 0x654, R103 ;  /* 0x00000654a9677816 */ /* 0x000fe20000000067 */
[----:B------:R-:W-:Y:S01]  /*141d0*/  FMUL.FTZ R29, R29, R12 ;  /* 0x0000000c1d1d7220 */ /* 0x000fe20000410000 */
[----:B------:R-:W-:Y:S01]  /*141e0*/  F2FP.SATFINITE.E4M3.F32.PACK_AB_MERGE_C R164, R165, R164, RZ ;  /* 0x000000a4a5a4723e */ /* 0x000fe200048070ff */
[----:B------:R-:W-:Y:S01]  /*141f0*/  FMUL.FTZ R32, R32, R12 ;  /* 0x0000000c20207220 */ /* 0x000fe20000410000 */
[----:B------:R-:W-:Y:S01]  /*14200*/  F2FP.SATFINITE.E4M3.F32.PACK_AB_MERGE_C R166, R167, R166, RZ ;  /* 0x000000a6a7a6723e */ /* 0x000fe200048070ff */
[----:B------:R0:W-:Y:S01]  /*14210*/  SYNCS.ARRIVE.TRANS64.RED.A1T0 RZ, [R103+URZ], RZ ;  /* 0x000000ff67ff79a7 */ /* 0x0001e2000810043f */
        /* <DEDUP_REMOVED lines=76> */
[----:B------:R-:W-:Y:S01]  /*146e0*/  VIADD R21, R21, 0xffffffff ;  /* 0xffffffff15157836 */ /* 0x000fe20000000000 */
        /* <DEDUP_REMOVED lines=22> */
[----:B------:R-:W-:Y:S01]  /*14850*/  MOV R218, R13 ;  /* 0x0000000d00da7202 */ /* 0x000fe20000000f00 */
[----:B0-----:R-:W-:Y:S06]  /*14860*/  @P1 BRA `(.L_x_7919) ;  /* 0xffffffd0007c1947 */ /* 0x001fec000383ffff */
.L_x_7907:
[----:B------:R-:W-:Y:S05]  /*14870*/  WARPSYNC.ALL ;  /* 0x0000000000007948 */ /* 0x000fea0003800000 */
[----:B------:R-:W-:Y:S06]  /*14880*/  BAR.ARV 0x8, 0x180 ;  /* 0x0206000000007b1d */ /* 0x000fec0000002000 */
[----:B------:R-:W-:Y:S05]  /*14890*/  @!P0 BRA `(.L_x_7920) ;  /* 0x0000000000048947 */ /* 0x000fea0003800000 */
[----:B------:R-:W-:Y:S01]  /*148a0*/  BPT.TRAP 0x1 ;  /* 0x000000040000795c */ /* 0x000fe20000300000 */
.L_x_7920:
[----:B------:R-:W-:Y:S01]  /*148b0*/  IMAD R15, R194, 0x8, R18 ;  /* 0x00000008c20f7824 */ /* 0x000fe200078e0212 */
[----:B------:R-:W-:-:S04]  /*148c0*/  SHF.L.U32 R0, R196, 0x1f, RZ ;  /* 0x0000001fc4007819 */ /* 0x000fc800000006ff */
[----:B------:R0:W1:Y:S01]  /*148d0*/  SYNCS.PHASECHK.TRANS64.TRYWAIT P1, [R15+URZ+0x22850], R0 ;  /* 0x022850000f0075a7 */ /* 0x000062000802017f */
[----:B------:R-:W-:Y:S05]  /*148e0*/  @!P0 BRA `(.L_x_7921) ;  /* 0x0000000000048947 */ /* 0x000fea0003800000 */
[----:B------:R-:W-:Y:S01]  /*148f0*/  BPT.TRAP 0x1 ;  /* 0x000000040000795c */ /* 0x000fe20000300000 */
.L_x_7921:
[----:B------:R-:W-:-:S05]  /*14900*/  VIADD R18, R18, 0x400 ;  /* 0x0000040012127836 */ /* 0x000fca0000000000 */
[----:B------:R-:W-:-:S04]  /*14910*/  SHF.R.U32.HI R18, RZ, 0x4, R18 ;  /* 0x00000004ff127819 */ /* 0x000fc80000011612 */
[----:B------:R-:W-:-:S04]  /*14920*/  LOP3.LUT R18, R18, 0x3fff, RZ, 0xc0, !PT ;  /* 0x00003fff12127812 */ /* 0x000fc800078ec0ff */
[----:B------:R-:W-:Y:S01]  /*14930*/  LOP3.LUT R5, R18, 0x10000, RZ, 0xfc, !PT ;  /* 0x0001000012057812 */ /* 0x000fe200078efcff */
[----:B-1----:R-:W-:Y:S06]  /*14940*/  @P1 BRA `(.L_x_7922) ;  /* 0x0000000000081947 */ /* 0x002fec0003800000 */
[----:B------:R-:W1:Y:S02]  /*14950*/  SYNCS.PHASECHK.TRANS64.TRYWAIT P1, [R15+URZ+0x22850], R0 ;  /* 0x022850000f0075a7 */ /* 0x000e64000802017f */
[----:B-1----:R-:W-:Y:S05]  /*14960*/  @!P1 BRA `(.L_x_7923) ;  /* 0x000000e400449947 */ /* 0x002fea0003800000 */
.L_x_7922:
[----:B------:R-:W-:Y:S01]  /*14970*/  IMAD R4, R194, 0x500, R5 ;  /* 0x00000500c2047824 */ /* 0x000fe200078e0205 */
[----:B------:R-:W-:Y:S01]  /*14980*/  MOV R5, 0xc0000010 ;  /* 0xc000001000057802 */ /* 0x000fe20000000f00 */
[----:B------:R-:W-:Y:S05]  /*14990*/  WARPSYNC.ALL ;  /* 0x0000000000007948 */ /* 0x000fea0003800000 */
[C---:B------:R-:W-:Y:S01]  /*149a0*/  R2UR UR6, R4.reuse ;  /* 0x00000000040672ca */ /* 0x040fe200000e0000 */
[----:B------:R-:W-:Y:S01]  /*149b0*/  WARPGROUP.ARRIVE ;  /* 0x00000000000079c5 */ /* 0x000fe20000000000 */
[----:B------:R-:W-:Y:S01]  /*149c0*/  R2UR UR7, R5 ;  /* 0x00000000050772ca */ /* 0x000fe200000e0000 */
[C---:B------:R-:W-:Y:S01]  /*149d0*/  VIADD R6, R4.reuse, 0x100 ;  /* 0x0000010004067836 */ /* 0x040fe20000000000 */
[----:B------:R-:W-:Y:S01]  /*149e0*/  ULDC.64 UR4, c[0x0][0x9a0] ;  /* 0x0002680000047ab9 */ /* 0x000fe20000000a00 */
[----:B------:R-:W-:Y:S01]  /*149f0*/  IMAD.MOV.U32 R7, RZ, RZ, -0x3ffffff0 ;  /* 0xc0000010ff077424 */ /* 0x000fe200078e00ff */
[----:B------:R-:W-:Y:S01]  /*14a00*/  ISETP.NE.U32.AND P1, PT, RZ, UR4, PT ;  /* 0x00000004ff007c0c */ /* 0x000fe2000bf25070 */
[----:B------:R-:W-:Y:S01]  /*14a10*/  VIADD R10, R4, 0x200 ;  /* 0x00000200040a7836 */ /* 0x000fe20000000000 */
[----:B------:R-:W-:-:S02]  /*14a20*/  MOV R11, 0xc0000010 ;  /* 0xc0000010000b7802 */ /* 0x000fc40000000f00 */
[----:B------:R-:W-:-:S05]  /*14a30*/  ISETP.NE.AND.EX P1, PT, RZ, UR5, PT, P1 ;  /* 0x00000005ff007c0c */ /* 0x000fca000bf25310 */
[----:B------:R-:W-:Y:S01]  /*14a40*/  QGMMA.64x128x32.F32.E4M3.E4M3 R24, R168, gdesc[UR4], R24, gsb0 ;  /* 0x01e00004a8187df3 */ /* 0x000fe20008000818 */
[----:B------:R-:W-:Y:S02]  /*14a50*/  R2UR UR6, R6 ;  /* 0x00000000060672ca */ /* 0x000fe400000e0000 */
[----:B------:R-:W-:-:S05]  /*14a60*/  R2UR UR7, R7 ;  /* 0x00000000070772ca */ /* 0x000fca00000e0000 */
[----:B------:R-:W0:Y:S08]  /*14a70*/  @P1 LDC.64 R6, c[0x0][0x9c8] ;  /* 0x00027200ff061b82 */ /* 0x000e300000000a00 */
[----:B------:R-:W2:Y:S01]  /*14a80*/  @P1 LDC.64 R8, c[0x0][0x9d0] ;  /* 0x00027400ff081b82 */ /* 0x000ea20000000a00 */
[----:B01----:R-:W-:-:S04]  /*14a90*/  @P1 IMAD R0, R213, R6, RZ ;  /* 0x00000006d5001224 */ /* 0x003fc800078e02ff */
[C---:B------:R-:W-:Y:S02]  /*14aa0*/  @P1 IMAD R5, R206.reuse, R7, R0 ;  /* 0x00000007ce051224 */ /* 0x040fe400078e0200 */
[----:B------:R-:W-:-:S04]  /*14ab0*/  @P1 IMAD.WIDE.U32 R6, R206, R6, RZ ;  /* 0x00000006ce061225 */ /* 0x000fc800078e00ff */
[----:B------:R-:W-:Y:S02]  /*14ac0*/  @P1 IMAD.IADD R7, R7, 0x1, R5 ;  /* 0x0000000107071824 */ /* 0x000fe400078e0205 */
[----:B------:R-:W-:Y:S02]  /*14ad0*/  IMAD.MOV.U32 R0, RZ, RZ, 0x3f800000 ;  /* 0x3f800000ff007424 */ /* 0x000fe400078e00ff */
[----:B--2---:R-:W-:-:S04]  /*14ae0*/  @P1 IMAD.WIDE.U32 R6, R191, R8, R6 ;  /* 0x00000008bf061225 */ /* 0x004fc800078e0006 */
[----:B------:R-:W-:Y:S01]  /*14af0*/  @P1 IMAD R9, R191, R9, R7 ;  /* 0x00000009bf091224 */ /* 0x000fe200078e0207 */
[----:B------:R-:W-:-:S04]  /*14b00*/  @P1 LEA R8, P2, R6, UR4, 0x2 ;  /* 0x0000000406081c11 */ /* 0x000fc8000f8410ff */
[----:B------:R-:W-:-:S05]  /*14b10*/  @P1 LEA.HI.X R9, R6, UR5, R9, 0x2, P2 ;  /* 0x0000000506091c11 */ /* 0x000fca00090f1409 */
[----:B------:R0:W2:Y:S01]  /*14b20*/  @P1 LDG.E R0, desc[UR36][R8.64] ;  /* 0x0000002408001981 */ /* 0x0000a2000c1e1900 */
[----:B------:R-:W-:Y:S02]  /*14b30*/  WARPGROUP.DEPBAR.LE gsb0, 0x0 ;  /* 0x00008000000079c5 */ /* 0x000fe40000010000 */
[----:B------:R-:W-:-:S06]  /*14b40*/  WARPGROUP.ARRIVE ;  /* 0x00000000000079c5 */ /* 0x000fcc0000000000 */
[----:B------:R-:W-:Y:S01]  /*14b50*/  QGMMA.64x128x32.F32.E4M3.E4M3 R24, R172, gdesc[UR4], R24, gsb0 ;  /* 0x01e00004ac187df3 */ /* 0x000fe20008000818 */
[----:B------:R-:W-:Y:S02]  /*14b60*/  R2UR UR6, R10 ;  /* 0x000000000a0672ca */ /* 0x000fe400000e0000 */
[----:B------:R-:W-:Y:S01]  /*14b70*/  R2UR UR7, R11 ;  /* 0x000000000b0772ca */ /* 0x000fe200000e0000 */
[----:B------:R-:W-:Y:S02]  /*14b80*/  VIADD R6, R4, 0x300 ;  /* 0x0000030004067836 */ /* 0x000fe40000000000 */
[----:B------:R-:W-:Y:S01]  /*14b90*/  IMAD.MOV.U32 R7, RZ, RZ, -0x3ffffff0 ;  /* 0xc0000010ff077424 */ /* 0x000fe200078e00ff */
[----:B------:R-:W-:Y:S02]  /*14ba0*/  WARPGROUP.DEPBAR.LE gsb0, 0x0 ;  /* 0x00008000000079c5 */ /* 0x000fe40000010000 */
[----:B------:R-:W-:-:S07]  /*14bb0*/  WARPGROUP.ARRIVE ;  /* 0x00000000000079c5 */ /* 0x000fce0000000000 */
[----:B------:R-:W-:Y:S01]  /*14bc0*/  QGMMA.64x128x32.F32.E4M3.E4M3 R24, R176, gdesc[UR4], R24, gsb0 ;  /* 0x01e00004b0187df3 */ /* 0x000fe20008000818 */
[----:B------:R-:W-:Y:S02]  /*14bd0*/  R2UR UR6, R6 ;  /* 0x00000000060672ca */ /* 0x000fe400000e0000 */
[----:B------:R-:W-:Y:S01]  /*14be0*/  R2UR UR7, R7 ;  /* 0x00000000070772ca */ /* 0x000fe200000e0000 */
[----:B------:R-:W-:Y:S02]  /*14bf0*/  VIADD R4, R4, 0x400 ;  /* 0x0000040004047836 */ /* 0x000fe40000000000 */
[----:B------:R-:W-:Y:S01]  /*14c00*/  IMAD.MOV.U32 R5, RZ, RZ, -0x3ffffff0 ;  /* 0xc0000010ff057424 */ /* 0x000fe200078e00ff */
[----:B------:R-:W1:Y:S04]  /*14c10*/  SHFL.BFLY PT, R6, R3, 0x2, 0x1f ;  /* 0x0c401f0003067f89 */ /* 0x000e6800000e0000 */
[----:B------:R-:W3:Y:S01]  /*14c20*/  SHFL.BFLY PT, R7, R20, 0x2, 0x1f ;  /* 0x0c401f0014077f89 */ /* 0x000ee200000e0000 */
[----:B------:R-:W-:-:S02]  /*14c30*/  WARPGROUP.DEPBAR.LE gsb0, 0x0 ;  /* 0x00008000000079c5 */ /* 0x000fc40000010000 */
[----:B------:R-:W-:-:S06]  /*14c40*/  WARPGROUP.ARRIVE ;  /* 0x00000000000079c5 */ /* 0x000fcc0000000000 */
[----:B------:R-:W-:Y:S01]  /*14c50*/  QGMMA.64x128x32.F32.E4M3.E4M3 R24, R180, gdesc[UR4], R24, gsb0 ;  /* 0x01e00004b4187df3 */ /* 0x000fe20008000818 */
[----:B------:R-:W-:Y:S02]  /*14c60*/  R2UR UR6, R4 ;  /* 0x00000000040672ca */ /* 0x000fe400000e0000 */
[----:B------:R-:W-:Y:S01]  /*14c70*/  R2UR UR7, R5 ;  /* 0x00000000050772ca */ /* 0x000fe200000e0000 */
        /* <DEDUP_REMOVED lines=13> */
[----:B------:R-:W-:Y:S02]  /*14d50*/  FSETP.NE.FTZ.AND P1, PT, R10, RZ, PT ;  /* 0x000000ff0a00720b */ /* 0x000fe40003f35000 */
[----:B------:R-:W-:Y:S01]  /*14d60*/  MOV R7, RZ ;  /* 0x000000ff00077202 */ /* 0x000fe20000000f00 */
[----:B------:R-:W-:Y:S02]  /*14d70*/  WARPGROUP.DEPBAR.LE gsb0, 0x0 ;  /* 0x00008000000079c5 */ /* 0x000fe40000010000 */
[----:B------:R-:W-:-:S06]  /*14d80*/  WARPGROUP.ARRIVE ;  /* 0x00000000000079c5 */ /* 0x000fcc0000000000 */
[----:B------:R-:W-:Y:S01]  /*14d90*/  QGMMA.64x128x32.F32.E4M3.E4M3 R24, R184, gdesc[UR4], R24, gsb0 ;  /* 0x01e00004b8187df3 */ /* 0x000fe20008000818 */
[----:B------:R-:W0:Y:S08]  /*14da0*/  @P3 MUFU.LG2 R6, R12 ;  /* 0x0000000c00063308 */ /* 0x000e300000000c00 */
        /* <DEDUP_REMOVED lines=15> */
.L_x_7924:
[----:B------:R-:W0:Y:S01]  /*14ea0*/  S2R R3, SR_CgaCtaId ;  /* 0x0000000000037919 */ /* 0x000e220000008800 */
[----:B------:R-:W-:Y:S02]  /*14eb0*/  VIADD R194, R194, 0x1 ;  /* 0x00000001c2c27836 */ /* 0x000fe40000000000 */
[-C--:B------:R-:W-:Y:S01]  /*14ec0*/  FMUL.FTZ R126, R56, R2.reuse ;  /* 0x00000002387e7220 */ /* 0x080fe20000410000 */
[----:B------:R-:W-:Y:S02]  /*14ed0*/  VIADD R0, R15, 0x22860 ;  /* 0x000228600f007836 */ /* 0x000fe40000000000 */
[-C--:B------:R-:W-:Y:S01]  /*14ee0*/  FMUL.FTZ R124, R69, R2.reuse ;  /* 0x00000002457c7220 */ /* 0x080fe20000410000 */
[-C--:B------:R-:W-:Y:S01]  /*14ef0*/  FMUL.FTZ R112, R53, R2.reuse ;  /* 0x0000000235707220 */ /* 0x080fe20000410000 */
[----:B------:R-:W-:Y:S01]  /*14f00*/  ISETP.NE.AND P1, PT, R194, 0x2, PT ;  /* 0x00000002c200780c */ /* 0x000fe20003f25270 */
[-C--:B------:R-:W-:Y:S01]  /*14f10*/  FMUL.FTZ R132, R61, R2.reuse ;  /* 0x000000023d847220 */ /* 0x080fe20000410000 */
[-C--:B------:R-:W-:Y:S01]  /*14f20*/  FMUL.FTZ R122, R64, R2.reuse ;  /* 0x00000002407a7220 */ /* 0x080fe20000410000 */
[-C--:B------:R-:W-:Y:S01]  /*14f30*/  FMUL.FTZ R120, R77, R2.reuse ;  /* 0x000000024d787220 */ /* 0x080fe20000410000 */
        /* <DEDUP_REMOVED lines=22> */
[----:B0-----:R-:W-:Y:S01]  /*150a0*/  PRMT R0, R3, 0x654, R0 ;  /* 0x0000065403007816 */ /* 0x001fe20000000000 */
        /* <DEDUP_REMOVED lines=40> */
[----:B------:R-:W-:Y:S01]  /*15330*/  VIADD R212, R212, 0x1 ;  /* 0x00000001d4d47836 */ /* 0x000fe20000000000 */
[----:B------:R-:W-:-:S07]  /*15340*/  SEL R194, R194, RZ, P1 ;  /* 0x000000ffc2c27207 */ /* 0x000fce0000800000 */
.L_x_7870:
[----:B------:R-:W-:Y:S05]  /*15350*/  WARPSYNC.ALL ;  /* 0x0000000000007948 */ /* 0x000fea0003800000 */
[----:B------:R-:W0:Y:S01]  /*15360*/  S2R R2, SR_CgaCtaId ;  /* 0x0000000000027919 */ /* 0x000e220000008800 */
[----:B------:R-:W-:Y:S01]  /*15370*/  BAR.SYNC.DEFER_BLOCKING 0x5, 0x180 ;  /* 0x0146000000007b1d */ /* 0x000fe20000010000 */
[----:B------:R-:W-:Y:S02]  /*15380*/  ISETP.NE.AND P1, PT, R209, RZ, PT ;  /* 0x000000ffd100720c */ /* 0x000fe40003f25270 */
[----:B------:R-:W-:-:S03]  /*15390*/  MOV R18, 0x400 ;  /* 0x0000040000127802 */ /* 0x000fc60000000f00 */
[----:B------:R-:W-:Y:S08]  /*153a0*/  BSSY B0, `(.L_x_7925) ;  /* 0x0000431000007945 */ /* 0x000ff00003800000 */
[----:B------:R-:W1:Y:S01]  /*153b0*/  @!P1 LDC R209, c[0x0][0xad4] ;  /* 0x0002b500ffd19b82 */ /* 0x000e620000000800 */
[----:B0-----:R-:W-:-:S05]  /*153c0*/  LEA R18, R2, R18, 0x18 ;  /* 0x0000001202127211 */ /* 0x001fca00078ec0ff */
[----:B------:R0:W2:Y:S02]  /*153d0*/  LDS.128 R28, [R18+0x228d0] ;  /* 0x0228d000121c7984 */ /* 0x0000a40000000c00 */
[----:B------:R-:W-:Y:S06]  /*153e0*/  BAR.ARV 0x4, 0x180 ;  /* 0x0106000000007b1d */ /* 0x000fec0000002000 */
[----:B------:R-:W-:Y:S05]  /*153f0*/  @P0 BRA `(.L_x_7926) ;  /* 0x0000003400880947 */ /* 0x000fea0003800000 */
[----:B------:R-:W3:Y:S01]  /*15400*/  LDL R14, [R1+0x6c] ;  /* 0x00006c00010e7983 */ /* 0x000ee20000100800 */
[----:B------:R-:W-:Y:S01]  /*15410*/  ULDC.64 UR4, c[0x4][0xa8] ;  /* 0x01002a0000047ab9 */ /* 0x000fe20000000a00 */
[----:B------:R-:W4:Y:S01]  /*15420*/  S2R R20, SR_TID.X ;  /* 0x0000000000147919 */ /* 0x000f220000002100 */
[----:B------:R-:W0:Y:S01]  /*15430*/  S2R R15, SR_SWINHI ;  /* 0x00000000000f7919 */ /* 0x000e220000002f00 */
[----:B----4-:R-:W-:-:S04]  /*15440*/  SHF.L.U32 R2, R20, 0x2, RZ ;  /* 0x0000000214027819 */ /* 0x010fc800000006ff */
[----:B------:R-:W-:Y:S02]  /*15450*/  LOP3.LUT R2, R2, 0xc, RZ, 0xc0, !PT ;  /* 0x0000000c02027812 */ /* 0x000fe400078ec0ff */
[----:B------:R-:W-:Y:S02]  /*15460*/  MOV R62, R18 ;  /* 0x00000012003e7202 */ /* 0x000fe40000000f00 */
[----:B0-----:R-:W-:Y:S02]  /*15470*/  MOV R63, R15 ;  /* 0x0000000f003f7202 */ /* 0x001fe40000000f00 */
[----:B------:R-:W-:-:S05]  /*15480*/  IADD3 R4, P0, R2, UR4, RZ ;  /* 0x0000000402047c10 */ /* 0x000fca000ff1e0ff */
[----:B------:R-:W-:Y:S01]  /*15490*/  IMAD.X R5, RZ, RZ, UR5, P0 ;  /* 0x00000005ff057e24 */ /* 0x000fe200080e06ff */
[----:B------:R-:W-:-:S04]  /*154a0*/  LOP3.LUT P0, R2, R20, 0x3, RZ, 0xc0, !PT ;  /* 0x0000000314027812 */ /* 0x000fc8000780c0ff */
[----:B------:R0:W5:Y:S01]  /*154b0*/  LDG.E.CONSTANT R7, desc[UR36][R4.64] ;  /* 0x0000002404077981 */ /* 0x000162000c1e9900 */
[----:B------:R-:W-:-:S04]  /*154c0*/  ISETP.EQ.OR P0, PT, R2, 0x3, !P0 ;  /* 0x000000030200780c */ /* 0x000fc80004702670 */
[----:B------:R-:W-:Y:S02]  /*154d0*/  SEL R100, R10, R13, P0 ;  /* 0x0000000d0a647207 */ /* 0x000fe40000000000 */
[----:B------:R-:W-:Y:S02]  /*154e0*/  SEL R2, R13, R10, P0 ;  /* 0x0000000a0d027207 */ /* 0x000fe40000000000 */
[----:B------:R-:W-:Y:S02]  /*154f0*/  SEL R13, R11, R102, P0 ;  /* 0x000000660b0d7207 */ /* 0x000fe40000000000 */
[----:B------:R-:W-:Y:S01]  /*15500*/  SEL R102, R102, R11, P0 ;  /* 0x0000000b66667207 */ /* 0x000fe20000000000 */
[----:B------:R-:W-:Y:S01]  /*15510*/  UMOV UR4, 0xffffffff ;  /* 0xffffffff00047882 */ /* 0x000fe20000000000 */
[----:B---3--:R-:W-:-:S03]  /*15520*/  IMAD.WIDE R32, R14, 0x2, R62 ;  /* 0x000000020e207825 */ /* 0x008fc600078e023e */
[C---:B------:R-:W-:Y:S02]  /*15530*/  IADD3 R27, P1, R32.reuse, 0x4040, RZ ;  /* 0x00004040201b7810 */ /* 0x040fe40007f3e0ff */
[C---:B------:R-:W-:Y:S02]  /*15540*/  IADD3 R107, P5, R32.reuse, 0x4060, RZ ;  /* 0x00004060206b7810 */ /* 0x040fe40007fbe0ff */
[----:B-----5:R-:W-:Y:S02]  /*15550*/  LOP3.LUT R26, R27, 0x380, RZ, 0xc0, !PT ;  /* 0x000003801b1a7812 */ /* 0x020fe400078ec0ff */
[----:B------:R-:W-:Y:S02]  /*15560*/  LOP3.LUT R106, R107, 0x380, RZ, 0xc0, !PT ;  /* 0x000003806b6a7812 */ /* 0x000fe400078ec0ff */
[----:B0-----:R-:W-:Y:S02]  /*15570*/  IADD3 R5, P3, R32, 0x4000, RZ ;  /* 0x0000400020057810 */ /* 0x001fe40007f7e0ff */
[----:B------:R-:W-:-:S02]  /*15580*/  SHF.R.U64 R26, R26, 0x3, RZ ;  /* 0x000000031a1a7819 */ /* 0x000fc400000012ff */
[----:B------:R-:W-:Y:S02]  /*15590*/  SHF.R.U64 R106, R106, 0x3, RZ ;  /* 0x000000036a6a7819 */ /* 0x000fe400000012ff */
[----:B------:R-:W-:Y:S02]  /*155a0*/  LOP3.LUT R20, R5, 0x380, RZ, 0xc0, !PT ;  /* 0x0000038005147812 */ /* 0x000fe400078ec0ff */
[----:B------:R-:W-:Y:S01]  /*155b0*/  LOP3.LUT R26, R26, R27, RZ, 0x3c, !PT ;  /* 0x0000001b1a1a7212 */ /* 0x000fe200078e3cff */
[--C-:B------:R-:W-:Y:S01]  /*155c0*/  IMAD.X R27, RZ, RZ, R33.reuse, P1 ;  /* 0x000000ffff1b7224 */ /* 0x100fe200008e0621 */
[----:B------:R-:W-:Y:S01]  /*155d0*/  LOP3.LUT R106, R106, R107, RZ, 0x3c, !PT ;  /* 0x0000006b6a6a7212 */ /* 0x000fe200078e3cff */
[----:B------:R-:W-:Y:S01]  /*155e0*/  IMAD.X R107, RZ, RZ, R33, P5 ;  /* 0x000000ffff6b7224 */ /* 0x000fe200028e0621 */
[----:B------:R-:W-:Y:S02]  /*155f0*/  SHF.R.U64 R20, R20, 0x3, RZ ;  /* 0x0000000314147819 */ /* 0x000fe400000012ff */
[----:B------:R-:W-:-:S02]  /*15600*/  IADD3 R25, P2, R32, 0x4020, RZ ;  /* 0x0000402020197810 */ /* 0x000fc40007f5e0ff */
[C---:B------:R-:W-:Y:S02]  /*15610*/  IADD3 R21, P4, R32.reuse, 0x60, RZ ;  /* 0x0000006020157810 */ /* 0x040fe40007f9e0ff */
[C---:B------:R-:W-:Y:S02]  /*15620*/  IADD3 R11, P1, R32.reuse, 0x20, RZ ;  /* 0x00000020200b7810 */ /* 0x040fe40007f3e0ff */
[----:B------:R-:W-:Y:S02]  /*15630*/  IADD3 R15, P5, R32, 0x40, RZ ;  /* 0x00000040200f7810 */ /* 0x000fe40007fbe0ff */
[----:B------:R-:W-:Y:S02]  /*15640*/  LOP3.LUT R20, R20, R5, RZ, 0x3c, !PT ;  /* 0x0000000514147212 */ /* 0x000fe400078e3cff */
[----:B------:R-:W-:Y:S02]  /*15650*/  LOP3.LUT R24, R25, 0x380, RZ, 0xc0, !PT ;  /* 0x0000038019187812 */ /* 0x000fe400078ec0ff */
[----:B------:R-:W-:-:S02]  /*15660*/  LOP3.LUT R14, R21, 0x380, RZ, 0xc0, !PT ;  /* 0x00000380150e7812 */ /* 0x000fc400078ec0ff */
[----:B------:R-:W-:Y:S02]  /*15670*/  LOP3.LUT R4, R11, 0x380, RZ, 0xc0, !PT ;  /* 0x000003800b047812 */ /* 0x000fe400078ec0ff */
[----:B------:R-:W-:Y:S02]  /*15680*/  LOP3.LUT R5, R32, 0x380, RZ, 0xc0, !PT ;  /* 0x0000038020057812 */ /* 0x000fe400078ec0ff */
[----:B------:R-:W-:Y:S02]  /*15690*/  LOP3.LUT R10, R15, 0x380, RZ, 0xc0, !PT ;  /* 0x000003800f0a7812 */ /* 0x000fe400078ec0ff */
[----:B------:R-:W-:Y:S02]  /*156a0*/  SHF.R.U64 R24, R24, 0x3, RZ ;  /* 0x0000000318187819 */ /* 0x000fe400000012ff */
[----:B------:R-:W-:Y:S02]  /*156b0*/  SHF.R.U64 R14, R14, 0x3, RZ ;  /* 0x000000030e0e7819 */ /* 0x000fe400000012ff */
[----:B------:R-:W-:-:S02]  /*156c0*/  SHF.R.U64 R4, R4, 0x3, RZ ;  /* 0x0000000304047819 */ /* 0x000fc400000012ff */
        /* <DEDUP_REMOVED lines=11> */
[----:B------:R-:W-:Y:S02]  /*15780*/  IADD3.X R15, RZ, R33, RZ, P4, !PT ;  /* 0x00000021ff0f7210 */ /* 0x000fe400027fe4ff */
[----:B------:R-:W-:Y:S02]  /*15790*/  MOV R106, R106 ;  /* 0x0000006a006a7202 */ /* 0x000fe40000000f00 */
[----:B------:R-:W-:Y:S02]  /*157a0*/  MOV R39, R32 ;  /* 0x0000002000277202 */ /* 0x000fe40000000f00 */
[----:B------:R-:W-:Y:S02]  /*157b0*/  MOV R105, R26 ;  /* 0x0000001a00697202 */ /* 0x000fe40000000f00 */
[----:B------:R-:W-:Y:S02]  /*157c0*/  MOV R104, R24 ;  /* 0x0000001800687202 */ /* 0x000fe40000000f00 */
[----:B------:R-:W-:-:S02]  /*157d0*/  MOV R103, R20 ;  /* 0x0000001400677202 */ /* 0x000fc40000000f00 */
[----:B------:R-:W-:Y:S02]  /*157e0*/  MOV R109, R14 ;  /* 0x0000000e006d7202 */ /* 0x000fe40000000f00 */
[----:B------:R-:W-:Y:S02]  /*157f0*/  MOV R108, R10 ;  /* 0x0000000a006c7202 */ /* 0x000fe40000000f00 */
[----:B------:R-:W-:Y:S01]  /*15800*/  MOV R107, R4 ;  /* 0x00000004006b7202 */ /* 0x000fe20000000f00 */
[----:B------:R-:W-:Y:S06]  /*15810*/  BRA.DIV UR4, `(.L_x_7927) ;  /* 0x000000d604ac7947 */ /* 0x000fec000b800000 */
        /* <DEDUP_REMOVED lines=8> */
[----:B--2---:R-:W-:-:S02]  /*158a0*/  SEL R28, R37, R72, P0 ;  /* 0x00000048251c7207 */ /* 0x004fc40000000000 */
[----:B------:R-:W-:Y:S01]  /*158b0*/  LOP3.LUT R5, R7, 0x2, RZ, 0x3c, !PT ;  /* 0x0000000207057812 */ /* 0x000fe200078e3cff */
        /* <DEDUP_REMOVED lines=82> */
[----:B0-----:R-:W-:Y:S02]  /*15de0*/  SEL R83, R84, R87, P0 ;  /* 0x0000005754537207 */ /* 0x001fe40000000000 */
[----:B--2---:R-:W-:Y:S01]  /*15df0*/  SEL R85, R86, R101, P0 ;  /* 0x0000006556557207 */ /* 0x004fe20000000000 */
[----:B------:R-:W-:Y:S01]  /*15e00*/  SHFL.IDX PT, R71, R76, R7, 0x1c1f ;  /* 0x001c1f074c477589 */ /* 0x000fe200000e0000 */
[----:B------:R-:W-:Y:S02]  /*15e10*/  SEL R84, R87, R84, P0 ;  /* 0x0000005457547207 */ /* 0x000fe40000000000 */
[----:B------:R-:W-:Y:S01]  /*15e20*/  SEL R86, R101, R86, P0 ;  /* 0x0000005665567207 */ /* 0x000fe20000000000 */
[----:B------:R-:W-:Y:S01]  /*15e30*/  SHFL.IDX PT, R73, R74, R7, 0x1c1f ;  /* 0x001c1f074a497589 */ /* 0x000fe200000e0000 */
[----:B------:R-:W-:-:S03]  /*15e40*/  IMAD.MOV.U32 R101, RZ, RZ, RZ ;  /* 0x000000ffff657224 */ /* 0x000fc600078e00ff */
[----:B------:R-:W-:Y:S04]  /*15e50*/  SHFL.IDX PT, R93, R68, R7, 0x1c1f ;  /* 0x001c1f07445d7589 */ /* 0x000fe800000e0000 */
[----:B------:R-:W-:Y:S04]  /*15e60*/  SHFL.IDX PT, R91, R70, R7, 0x1c1f ;  /* 0x001c1f07465b7589 */ /* 0x000fe800000e0000 */
[----:B------:R-:W-:Y:S01]  /*15e70*/  SHFL.IDX PT, R97, R58, R7, 0x1c1f ;  /* 0x001c1f073a617589 */ /* 0x000fe200000e0000 */
[----:B---3--:R-:W-:Y:S02]  /*15e80*/  SEL R47, R48, R51, P0 ;  /* 0x00000033302f7207 */ /* 0x008fe40000000000 */
[----:B------:R-:W-:Y:S01]  /*15e90*/  SEL R48, R51, R48, P0 ;  /* 0x0000003033307207 */ /* 0x000fe20000000000 */
[----:B------:R0:W-:Y:S04]  /*15ea0*/  SHFL.IDX PT, R95, R60, R7, 0x1c1f ;  /* 0x001c1f073c5f7589 */ /* 0x0001e800000e0000 */
[----:B------:R-:W2:Y:S04]  /*15eb0*/  SHFL.IDX PT, R33, R102, R5, 0x1c1f ;  /* 0x001c1f0566217589 */ /* 0x000ea800000e0000 */
[----:B------:R3:W4:Y:S01]  /*15ec0*/  SHFL.IDX PT, R37, R2, R5, 0x1c1f ;  /* 0x001c1f0502257589 */ /* 0x00072200000e0000 */
[----:B0-----:R-:W-:-:S03]  /*15ed0*/  SEL R60, R61, R94, P0 ;  /* 0x0000005e3d3c7207 */ /* 0x001fc60000000000 */
[----:B------:R-:W0:Y:S01]  /*15ee0*/  SHFL.IDX PT, R27, R140, R5, 0x1c1f ;  /* 0x001c1f058c1b7589 */ /* 0x000e2200000e0000 */
[----:B------:R-:W-:-:S03]  /*15ef0*/  SEL R61, R94, R61, P0 ;  /* 0x0000003d5e3d7207 */ /* 0x000fc60000000000 */
[----:B------:R-:W5:Y:S01]  /*15f00*/  SHFL.IDX PT, R35, R136, R5, 0x1c1f ;  /* 0x001c1f0588237589 */ /* 0x000f6200000e0000 */
[----:B---3--:R-:W-:-:S03]  /*15f10*/  SEL R2, R3, R20, P0 ;  /* 0x0000001403027207 */ /* 0x008fc60000000000 */
[----:B------:R-:W3:Y:S01]  /*15f20*/  SHFL.IDX PT, R25, R142, R5, 0x1c1f ;  /* 0x001c1f058e197589 */ /* 0x000ee200000e0000 */
[----:B------:R-:W-:-:S03]  /*15f30*/  SEL R3, R20, R3, P0 ;  /* 0x0000000314037207 */ /* 0x000fc60000000000 */
[----:B------:R-:W1:Y:S04]  /*15f40*/  SHFL.IDX PT, R112, R112, R5, 0x1c1f ;  /* 0x001c1f0570707589 */ /* 0x000e6800000e0000 */
[----:B------:R-:W-:Y:S01]  /*15f50*/  SHFL.IDX PT, R65, R120, R5, 0x1c1f ;  /* 0x001c1f0578417589 */ /* 0x000fe200000e0000 */
[----:B--2---:R-:W-:Y:S02]  /*15f60*/  SEL R99, R98, R33, P0 ;  /* 0x0000002162637207 */ /* 0x004fe40000000000 */
[----:B------:R-:W-:Y:S01]  /*15f70*/  SEL R98, R33, R98, P0 ;  /* 0x0000006221627207 */ /* 0x000fe20000000000 */
[----:B------:R-:W2:Y:S01]  /*15f80*/  SHFL.IDX PT, R67, R118, R5, 0x1c1f ;  /* 0x001c1f0576437589 */ /* 0x000ea200000e0000 */
[----:B----4-:R-:W-:Y:S02]  /*15f90*/  SEL R102, R100, R37, P0 ;  /* 0x0000002564667207 */ /* 0x010fe40000000000 */
[----:B------:R-:W-:Y:S01]  /*15fa0*/  SEL R100, R37, R100, P0 ;  /* 0x0000006425647207 */ /* 0x000fe20000000000 */
[----:B------:R4:W-:Y:S01]  /*15fb0*/  SHFL.IDX PT, R111, R28, R5, 0x1c1f ;  /* 0x001c1f051c6f7589 */ /* 0x0009e200000e0000 */
[----:B0-----:R-:W-:-:S02]  /*15fc0*/  SEL R77, R78, R27, P0 ;  /* 0x0000001b4e4d7207 */ /* 0x001fc40000000000 */
[----:B------:R-:W-:Y:S01]  /*15fd0*/  SEL R78, R27, R78, P0 ;  /* 0x0000004e1b4e7207 */ /* 0x000fe20000000000 */
[----:B------:R-:W0:Y:S01]  /*15fe0*/  SHFL.IDX PT, R110, R110, R5, 0x1c1f ;  /* 0x001c1f056e6e7589 */ /* 0x000e2200000e0000 */
[----:B-----5:R-:W-:Y:S02]  /*15ff0*/  SEL R79, R80, R35, P0 ;  /* 0x00000023504f7207 */ /* 0x020fe40000000000 */
[----:B------:R-:W-:Y:S01]  /*16000*/  SEL R80, R35, R80, P0 ;  /* 0x0000005023507207 */ /* 0x000fe20000000000 */
[----:B------:R-:W5:Y:S01]  /*16010*/  SHFL.IDX PT, R128, R44, R5, 0x1c1f ;  /* 0x001c1f052c807589 */ /* 0x000f6200000e0000 */
[----:B---3--:R-:W-:Y:S02]  /*16020*/  SEL R81, R0, R25, P0 ;  /* 0x0000001900517207 */ /* 0x008fe40000000000 */
[----:B----4-:R-:W-:Y:S01]  /*16030*/  SEL R28, R40, R41, P0 ;  /* 0x00000029281c7207 */ /* 0x010fe20000000000 */
[----:B------:R0:W-:Y:S01]  /*16040*/  SHFL.IDX PT, R130, R52, R5, 0x1c1f ;  /* 0x001c1f0534827589 */ /* 0x0001e200000e0000 */
[----:B------:R-:W-:-:S02]  /*16050*/  SEL R40, R41, R40, P0 ;  /* 0x0000002829287207 */ /* 0x000fc40000000000 */
[----:B------:R-:W-:Y:S01]  /*16060*/  SEL R41, R42, R45, P0 ;  /* 0x0000002d2a297207 */ /* 0x000fe20000000000 */
[----:B------:R-:W3:Y:S01]  /*16070*/  SHFL.IDX PT, R64, R64, R5, 0x1c1f ;  /* 0x001c1f0540407589 */ /* 0x000ee200000e0000 */
[----:B------:R-:W-:Y:S02]  /*16080*/  SEL R42, R45, R42, P0 ;  /* 0x0000002a2d2a7207 */ /* 0x000fe40000000000 */
[----:B------:R-:W-:Y:S01]  /*16090*/  SEL R45, R46, R49, P0 ;  /* 0x000000312e2d7207 */ /* 0x000fe20000000000 */
[----:B------:R-:W4:Y:S01]  /*160a0*/  SHFL.IDX PT, R26, R26, R5, 0x1c1f ;  /* 0x001c1f051a1a7589 */ /* 0x000f2200000e0000 */
[----:B------:R-:W-:Y:S02]  /*160b0*/  SEL R46, R49, R46, P0 ;  /* 0x0000002e312e7207 */ /* 0x000fe40000000000 */
[----:B-1----:R-:W-:Y:S01]  /*160c0*/  SEL R20, R21, R112, P0 ;  /* 0x0000007015147207 */ /* 0x002fe20000000000 */
[----:B------:R-:W1:Y:S01]  /*160d0*/  SHFL.IDX PT, R24, R24, R5, 0x1c1f ;  /* 0x001c1f0518187589 */ /* 0x000e6200000e0000 */
[----:B--2---:R-:W-:-:S02]  /*160e0*/  SEL R51, R82, R67, P0 ;  /* 0x0000004352337207 */ /* 0x004fc40000000000 */
[----:B------:R-:W-:Y:S01]  /*160f0*/  SEL R49, R50, R65, P0 ;  /* 0x0000004132317207 */ /* 0x000fe20000000000 */
[----:B------:R-:W2:Y:S01]  /*16100*/  SHFL.IDX PT, R34, R34, R5, 0x1c1f ;  /* 0x001c1f0522227589 */ /* 0x000ea200000e0000 */
[----:B0-----:R-:W-:Y:S02]  /*16110*/  SEL R52, R53, R110, P0 ;  /* 0x0000006e35347207 */ /* 0x001fe40000000000 */
[----:B------:R-:W-:Y:S01]  /*16120*/  SEL R87, R90, R111, P0 ;  /* 0x0000006f5a577207 */ /* 0x000fe20000000000 */
[----:B------:R-:W0:Y:S01]  /*16130*/  SHFL.IDX PT, R32, R32, R5, 0x1c1f ;  /* 0x001c1f0520207589 */ /* 0x000e2200000e0000 */
[----:B-----5:R-:W-:Y:S02]  /*16140*/  SEL R54, R55, R128, P0 ;  /* 0x0000008037367207 */ /* 0x020fe40000000000 */
[----:B------:R-:W-:Y:S01]  /*16150*/  SEL R0, R25, R0, P0 ;  /* 0x0000000019007207 */ /* 0x000fe20000000000 */
[----:B------:R-:W5:Y:S01]  /*16160*/  SHFL.IDX PT, R38, R38, R5, 0x1c1f ;  /* 0x001c1f0526267589 */ /* 0x000f6200000e0000 */
[----:B------:R-:W-:-:S02]  /*16170*/  SEL R21, R112, R21, P0 ;  /* 0x0000001570157207 */ /* 0x000fc40000000000 */
[----:B------:R-:W-:Y:S01]  /*16180*/  SEL R82, R67, R82, P0 ;  /* 0x0000005243527207 */ /* 0x000fe20000000000 */
[----:B------:R-:W5:Y:S01]  /*16190*/  SHFL.IDX PT, R36, R36, R5, 0x1c1f ;  /* 0x001c1f0524247589 */ /* 0x000f6200000e0000 */
[----:B---3--:R-:W-:Y:S02]  /*161a0*/  SEL R58, R59, R64, P0 ;  /* 0x000000403b3a7207 */ /* 0x008fe40000000000 */
[----:B------:R-:W-:Y:S01]  /*161b0*/  SEL R50, R65, R50, P0 ;  /* 0x0000003241327207 */ /* 0x000fe20000000000 */
[----:B------:R3:W5:Y:S01]  /*161c0*/  SHFL.IDX PT, R114, R56, R5, 0x1c1f ;  /* 0x001c1f0538727589 */ /* 0x00076200000e0000 */
[----:B----4-:R-:W-:Y:S02]  /*161d0*/  SEL R68, R69, R26, P0 ;  /* 0x0000001a45447207 */ /* 0x010fe40000000000 */
[----:B------:R-:W-:Y:S01]  /*161e0*/  SEL R53, R110, R53, P0 ;  /* 0x000000356e357207 */ /* 0x000fe20000000000 */
[----:B------:R-:W4:Y:S01]  /*161f0*/  SHFL.IDX PT, R10, R10, R5, 0x1c1f ;  /* 0x001c1f050a0a7589 */ /* 0x000f2200000e0000 */
[----:B-1----:R-:W-:-:S02]  /*16200*/  SEL R70, R71, R24, P0 ;  /* 0x0000001847467207 */ /* 0x002fc40000000000 */
[----:B------:R-:W-:Y:S01]  /*16210*/  SEL R90, R111, R90, P0 ;  /* 0x0000005a6f5a7207 */ /* 0x000fe20000000000 */
[----:B------:R-:W-:Y:S01]  /*16220*/  SHFL.IDX PT, R9, R144, R7, 0x1c1f ;  /* 0x001c1f0790097589 */ /* 0x000fe200000e0000 */
[----:B--2---:R-:W-:Y:S02]  /*16230*/  SEL R72, R73, R34, P0 ;  /* 0x0000002249487207 */ /* 0x004fe40000000000 */
[----:B---3--:R-:W-:Y:S01]  /*16240*/  SEL R56, R57, R130, P0 ;  /* 0x0000008239387207 */ /* 0x008fe20000000000 */
[----:B------:R-:W1:Y:S01]  /*16250*/  SHFL.IDX PT, R126, R126, R5, 0x1c1f ;  /* 0x001c1f057e7e7589 */ /* 0x000e6200000e0000 */
[----:B0-----:R-:W-:Y:S02]  /*16260*/  SEL R74, R75, R32, P0 ;  /* 0x000000204b4a7207 */ /* 0x001fe40000000000 */
[----:B------:R-:W-:Y:S01]  /*16270*/  SEL R57, R130, R57, P0 ;  /* 0x0000003982397207 */ /* 0x000fe20000000000 */
[----:B------:R0:W2:Y:S01]  /*16280*/  SHFL.IDX PT, R66, R66, R7, 0x1c1f ;  /* 0x001c1f0742427589 */ /* 0x0000a200000e0000 */
[----:B-----5:R-:W-:-:S02]  /*16290*/  SEL R76, R91, R38, P0 ;  /* 0x000000265b4c7207 */ /* 0x020fc40000000000 */
[----:B------:R-:W-:Y:S01]  /*162a0*/  SEL R55, R128, R55, P0 ;  /* 0x0000003780377207 */ /* 0x000fe20000000000 */
[----:B------:R0:W3:Y:S01]  /*162b0*/  SHFL.IDX PT, R4, R4, R7, 0x1c1f ;  /* 0x001c1f0704047589 */ /* 0x0000e200000e0000 */
[----:B------:R-:W-:Y:S02]  /*162c0*/  SEL R92, R93, R36, P0 ;  /* 0x000000245d5c7207 */ /* 0x000fe40000000000 */
[----:B------:R-:W-:Y:S01]  /*162d0*/  SEL R59, R64, R59, P0 ;  /* 0x0000003b403b7207 */ /* 0x000fe20000000000 */
[----:B------:R0:W0:Y:S01]  /*162e0*/  SHFL.IDX PT, R7, R8, R5, 0x1c1f ;  /* 0x001c1f0508077589 */ /* 0x00002200000e0000 */
[----:B------:R-:W-:Y:S02]  /*162f0*/  SEL R94, R95, R114, P0 ;  /* 0x000000725f5e7207 */ /* 0x000fe40000000000 */
[----:B------:R-:W-:Y:S01]  /*16300*/  SEL R71, R24, R71, P0 ;  /* 0x0000004718477207 */ /* 0x000fe20000000000 */
[----:B------:R0:W0:Y:S01]  /*16310*/  SHFL.IDX PT, R14, R6, R5, 0x1c1f ;  /* 0x001c1f05060e7589 */ /* 0x00002200000e0000 */
[----:B----4-:R-:W-:-:S02]  /*16320*/  SEL R96, R97, R10, P0 ;  /* 0x0000000a61607207 */ /* 0x010fc40000000000 */
[----:B------:R-:W-:Y:S02]  /*16330*/  SEL R69, R26, R69, P0 ;  /* 0x000000451a457207 */ /* 0x000fe40000000000 */
[----:B------:R-:W-:Y:S02]  /*16340*/  SEL R75, R32, R75, P0 ;  /* 0x0000004b204b7207 */ /* 0x000fe40000000000 */
[----:B------:R-:W-:Y:S02]  /*16350*/  SEL R73, R34, R73, P0 ;  /* 0x0000004922497207 */ /* 0x000fe40000000000 */
[----:B-1----:R-:W-:Y:S02]  /*16360*/  SEL R43, R9, R126, P0 ;  /* 0x0000007e092b7207 */ /* 0x002fe40000000000 */
[----:B------:R-:W-:Y:S02]  /*16370*/  SEL R44, R126, R9, P0 ;  /* 0x000000097e2c7207 */ /* 0x000fe40000000000 */
[----:B------:R-:W-:-:S02]  /*16380*/  SEL R93, R36, R93, P0 ;  /* 0x0000005d245d7207 */ /* 0x000fc40000000000 */
[----:B------:R-:W-:Y:S02]  /*16390*/  SEL R91, R38, R91, P0 ;  /* 0x0000005b265b7207 */ /* 0x000fe40000000000 */
[----:B------:R-:W-:Y:S02]  /*163a0*/  SEL R97, R10, R97, P0 ;  /* 0x000000610a617207 */ /* 0x000fe40000000000 */
[----:B--23--:R-:W-:-:S07]  /*163b0*/  SEL R95, R114, R95, P0 ;  /* 0x0000005f725f7207 */ /* 0x00cfce0000000000 */
.L_x_8212:
[----:B------:R-:W-:Y:S05]  /*163c0*/  WARPSYNC.ALL ;  /* 0x0000000000007948 */ /* 0x000fea0003800000 */
[----:B------:R-:W-:Y:S01]  /*163d0*/  BAR.SYNC.DEFER_BLOCKING 0x1, 0x100 ;  /* 0x0044000000007b1d */ /* 0x000fe20000010000 */
[----:B0-----:R-:W-:Y:S02]  /*163e0*/  SEL R65, R4, R7, P0 ;  /* 0x0000000704417207 */ /* 0x001fe40000000000 */
[----:B------:R-:W-:Y:S02]  /*163f0*/  SEL R67, R7, R4, P0 ;  /* 0x0000000407437207 */ /* 0x000fe40000000000 */
[----:B------:R-:W-:Y:S01]  /*16400*/  F2FP.BF16.F32.PACK_AB R4, R99, R102 ;  /* 0x000000666304723e */ /* 0x000fe200000010ff */
[----:B------:R-:W-:Y:S01]  /*16410*/  ULDC.64 UR6, c[0x0][0xc08] ;  /* 0x0003020000067ab9 */ /* 0x000fe20000000a00 */
[----:B------:R-:W-:Y:S01]  /*16420*/  F2FP.BF16.F32.PACK_AB R5, R87, R52 ;  /* 0x000000345705723e */ /* 0x000fe200000010ff */
[----:B------:R-:W-:Y:S01]  /*16430*/  ULDC.64 UR4, c[0x0][0xc00] ;  /* 0x0003000000047ab9 */ /* 0x000fe20000000a00 */
[----:B------:R-:W-:-:S02]  /*16440*/  F2FP.BF16.F32.PACK_AB R6, R98, R100 ;  /* 0x000000646206723e */ /* 0x000fc400000010ff */
[----:B------:R-:W-:Y:S02]  /*16450*/  F2FP.BF16.F32.PACK_AB R7, R90, R53 ;  /* 0x000000355a07723e */ /* 0x000fe400000010ff */
[----:B------:R-:W-:Y:S02]  /*16460*/  SEL R64, R66, R14, P0 ;  /* 0x0000000e42407207 */ /* 0x000fe40000000000 */
[----:B------:R-:W-:Y:S02]  /*16470*/  SEL R66, R14, R66, P0 ;  /* 0x000000420e427207 */ /* 0x000fe40000000000 */
[----:B------:R-:W-:Y:S02]  /*16480*/  F2FP.BF16.F32.PACK_AB R8, R77, R79 ;  /* 0x0000004f4d08723e */ /* 0x000fe400000010ff */
[----:B------:R-:W-:Y:S02]  /*16490*/  F2FP.BF16.F32.PACK_AB R9, R54, R56 ;  /* 0x000000383609723e */ /* 0x000fe400000010ff */
[----:B------:R-:W-:-:S02]  /*164a0*/  F2FP.BF16.F32.PACK_AB R10, R78, R80 ;  /* 0x000000504e0a723e */ /* 0x000fc400000010ff */
[----:B------:R-:W-:Y:S01]  /*164b0*/  F2FP.BF16.F32.PACK_AB R11, R55, R57 ;  /* 0x00000039370b723e */ /* 0x000fe200000010ff */
[----:B------:R-:W-:Y:S01]  /*164c0*/  STSM.16.M88.4 [R39], R4 ;  /* 0x0000000427007844 */ /* 0x000fe20000000200 */
        /* <DEDUP_REMOVED lines=18> */
[----:B------:R-:W-:Y:S01]  /*165f0*/  F2FP.BF16.F32.PACK_AB R38, R46, R48 ;  /* 0x000000302e26723e */ /* 0x000fe200000010ff */
[----:B0-----:R-:W0:Y:S01]  /*16600*/  LDC R14, c[0x0][0xbe8] ;  /* 0x0002fa00ff0e7b82 */ /* 0x001e220000000800 */
        /* <DEDUP_REMOVED lines=8> */
[----:B------:R-:W-:Y:S01]  /*16690*/  STSM.16.M88.4 [R105], R4 ;  /* 0x0000000469007844 */ /* 0x000fe20000000200 */
[----:B------:R-:W-:-:S02]  /*166a0*/  F2FP.BF16.F32.PACK_AB R9, R65, R64 ;  /* 0x000000404109723e */ /* 0x000fc400000010ff */
[----:B------:R-:W-:Y:S02]  /*166b0*/  F2FP.BF16.F32.PACK_AB R11, R67, R66 ;  /* 0x00000042430b723e */ /* 0x000fe400000010ff */
[----:B------:R-:W-:Y:S02]  /*166c0*/  ISETP.NE.U32.AND P3, PT, RZ, UR6, PT ;  /* 0x00000006ff007c0c */ /* 0x000fe4000bf65070 */
[----:B------:R-:W-:Y:S01]  /*166d0*/  ISETP.NE.U32.AND P0, PT, RZ, UR4, PT ;  /* 0x00000004ff007c0c */ /* 0x000fe2000bf05070 */
[----:B------:R2:W-:Y:S01]  /*166e0*/  STSM.16.M88.4 [R106], R8 ;  /* 0x000000086a007844 */ /* 0x0005e20000000200 */
[----:B------:R-:W-:Y:S01]  /*166f0*/  BAR.SYNC.DEFER_BLOCKING 0x1, 0x100 ;  /* 0x0044000000007b1d */ /* 0x000fe20000010000 */
[----:B------:R-:W-:Y:S02]  /*16700*/  ISETP.NE.AND.EX P3, PT, RZ, UR7, PT, P3 ;  /* 0x00000007ff007c0c */ /* 0x000fe4000bf65330 */
[----:B------:R-:W-:Y:S02]  /*16710*/  IADD3 R12, P1, R210, UR4, RZ ;  /* 0x00000004d20c7c10 */ /* 0x000fe4000ff3e0ff */
[----:B------:R-:W-:-:S02]  /*16720*/  ISETP.NE.AND.EX P0, PT, RZ, UR5, PT, P0 ;  /* 0x00000005ff007c0c */ /* 0x000fc4000bf05300 */
[----:B------:R-:W-:-:S07]  /*16730*/  IADD3.X R13, R211, UR5, RZ, P1, !PT ;  /* 0x00000005d30d7c10 */ /* 0x000fce0008ffe4ff */
[----:B------:R-:W-:Y:S01]  /*16740*/  @P3 IADD3 R210, P1, R210, UR6, RZ ;  /* 0x00000006d2d23c10 */ /* 0x000fe2000ff3e0ff */
[----:B------:R-:W-:Y:S02]  /*16750*/  ULDC UR6, c[0x0][0xa88] ;  /* 0x0002a20000067ab9 */ /* 0x000fe40000000800 */
[----:B-1----:R-:W-:Y:S01]  /*16760*/  IMAD.U32 R25, RZ, RZ, UR6 ;  /* 0x00000006ff197e24 */ /* 0x002fe2000f8e00ff */
[----:B------:R-:W-:Y:S01]  /*16770*/  @P3 IADD3.X R211, R211, UR7, RZ, P1, !PT ;  /* 0x00000007d3d33c10 */ /* 0x000fe20008ffe4ff */
[----:B------:R1:W5:Y:S04]  /*16780*/  @P0 LDG.E R101, desc[UR36][R12.64] ;  /* 0x000000240c650981 */ /* 0x000368000c1e1900 */
[----:B------:R1:W5:Y:S01]  /*16790*/  @P3 LDG.E R25, desc[UR36][R210.64] ;  /* 0x00000024d2193981 */ /* 0x000362000c1e1900 */
[----:B--2---:R-:W-:Y:S01]  /*167a0*/  IMAD.MOV.U32 R10, RZ, RZ, 0x9b8 ;  /* 0x000009b8ff0a7424 */ /* 0x004fe200078e00ff */
[----:B------:R-:W-:-:S02]  /*167b0*/  ISETP.GT.AND P2, PT, R209, 0x1, PT ;  /* 0x00000001d100780c */ /* 0x000fc40003f44270 */
[----:B0-----:R-:W-:Y:S02]  /*167c0*/  ISETP.NE.AND P1, PT, R14, 0x1, PT ;  /* 0x000000010e00780c */ /* 0x001fe40003f25270 */
[----:B------:R-:W-:-:S04]  /*167d0*/  SEL R10, R10, 0x978, P2 ;  /* 0x000009780a0a7807 */ /* 0x000fc80001000000 */
[----:B------:R1:W0:Y:S08]  /*167e0*/  LDC.64 R4, c[0x0][R10+0x220] ;  /* 0x000088000a047b82 */ /* 0x0002300000000a00 */
[----:B------:R1:W2:Y:S08]  /*167f0*/  LDC.64 R6, c[0x0][R10+0x218] ;  /* 0x000086000a067b82 */ /* 0x0002b00000000a00 */
[----:B------:R1:W3:Y:S01]  /*16800*/  LDC.64 R8, c[0x0][R10+0x228] ;  /* 0x00008a000a087b82 */ /* 0x0002e20000000a00 */
[----:B------:R-:W-:Y:S05]  /*16810*/  @P3 BRA `(.L_x_7928) ;  /* 0x0000000000103947 */ /* 0x000fea0003800000 */
[----:B------:R-:W-:Y:S05]  /*16820*/  @!P0 BRA `(.L_x_7928) ;  /* 0x00000000000c8947 */ /* 0x000fea0003800000 */
[----:B------:R-:W4:Y:S04]  /*16830*/  LDG.E R24, desc[UR36][R12.64] ;  /* 0x000000240c187981 */ /* 0x000f28000c1e1900 */
[----:B-----5:R-:W4:Y:S02]  /*16840*/  LDG.E R25, desc[UR36][R12.64+0x4] ;  /* 0x000004240c197981 */ /* 0x020f24000c1e1900 */
[----:B----4-:R-:W-:-:S07]  /*16850*/  IADD3 R25, -R24, R25, RZ ;  /* 0x0000001918197210 */ /* 0x010fce0007ffe1ff */
.L_x_7928:
[----:B------:R-:W4:Y:S01]  /*16860*/  LDL R26, [R1+0x68] ;  /* 0x00006800011a7983 */ /* 0x000f220000100800 */
[----:B-1----:R-:W1:Y:S01]  /*16870*/  LDC.64 R10, c[0x0][R10+0x210] ;  /* 0x000084000a0a7b82 */ /* 0x002e620000000a00 */
[----:B------:R-:W-:Y:S01]  /*16880*/  ISETP.NE.U32.AND P0, PT, RZ, UR4, PT ;  /* 0x00000004ff007c0c */ /* 0x000fe2000bf05070 */
[-C--:B--2---:R-:W-:Y:S01]  /*16890*/  IMAD R33, R7, R191.reuse, RZ ;  /* 0x000000bf07217224 */ /* 0x084fe200078e02ff */
[----:B------:R-:W2:Y:S01]  /*168a0*/  LDL R34, [R1+0x64] ;  /* 0x0000640001227983 */ /* 0x000ea20000100800 */
[----:B------:R-:W-:Y:S01]  /*168b0*/  IMAD.WIDE.U32 R6, R6, R191, RZ ;  /* 0x000000bf06067225 */ /* 0x000fe200078e00ff */
[----:B------:R-:W-:-:S03]  /*168c0*/  ISETP.NE.AND.EX P0, PT, RZ, UR5, PT, P0 ;  /* 0x00000005ff007c0c */ /* 0x000fc6000bf05300 */
[----:B------:R-:W3:Y:S01]  /*168d0*/  @P1 LDC R24, c[0x0][0xbec] ;  /* 0x0002fb00ff181b82 */ /* 0x000ee20000000800 */
[----:B------:R-:W-:Y:S02]  /*168e0*/  SEL R15, R206, RZ, !P0 ;  /* 0x000000ffce0f7207 */ /* 0x000fe40004000000 */
[----:B------:R-:W-:-:S05]  /*168f0*/  SEL R213, R213, RZ, !P0 ;  /* 0x000000ffd5d57207 */ /* 0x000fca0004000000 */
[----:B------:R-:W1:Y:S01]  /*16900*/  @P1 LDC R35, c[0x0][0xbf0] ;  /* 0x0002fc00ff231b82 */ /* 0x000e620000000800 */
[----:B0-----:R-:W-:-:S07]  /*16910*/  IMAD R5, R5, R15, RZ ;  /* 0x0000000f05057224 */ /* 0x001fce00078e02ff */
[----:B------:R-:W0:Y:S01]  /*16920*/  LDC.64 R12, c[0x0][0xba8] ;  /* 0x0002ea00ff0c7b82 */ /* 0x000e220000000a00 */
[----:B------:R-:W3:Y:S01]  /*16930*/  S2R R32, SR_TID.X ;  /* 0x0000000000207919 */ /* 0x000ee20000002100 */
[C---:B------:R-:W-:Y:S02]  /*16940*/  IMAD R213, R4.reuse, R213, R5 ;  /* 0x000000d504d57224 */ /* 0x040fe400078e0205 */
[----:B------:R-:W-:Y:S01]  /*16950*/  IMAD.WIDE.U32 R4, R4, R15, RZ ;  /* 0x0000000f04047225 */ /* 0x000fe200078e00ff */
[----:B------:R-:W-:Y:S02]  /*16960*/  SEL R27, R215, RZ, P2 ;  /* 0x000000ffd71b7207 */ /* 0x000fe40001000000 */
[--C-:B-----5:R-:W-:Y:S02]  /*16970*/  IADD3 R6, P0, P3, R4, R6, R101.reuse ;  /* 0x0000000604067210 */ /* 0x120fe40007b1e065 */
[----:B------:R-:W-:Y:S01]  /*16980*/  SHF.R.S32.HI R103, RZ, 0x1f, R101 ;  /* 0x0000001fff677819 */ /* 0x000fe20000011465 */
[----:B0-----:R-:W0:Y:S08]  /*16990*/  @!P2 LDC R12, c[0x0][0xb50] ;  /* 0x0002d400ff0cab82 */ /* 0x001e300000000800 */
[----:B------:R-:W0:Y:S01]  /*169a0*/  @!P2 LDC R13, c[0x0][0xb54] ;  /* 0x0002d500ff0dab82 */ /* 0x000e220000000800 */
[----:B---3--:R-:W-:-:S05]  /*169b0*/  VIADD R36, R32, 0xffffff80 ;  /* 0xffffff8020247836 */ /* 0x008fca0000000000 */
[----:B------:R-:W-:-:S04]  /*169c0*/  SHF.R.S32.HI R32, RZ, 0x1f, R36 ;  /* 0x0000001fff207819 */ /* 0x000fc80000011424 */
[----:B------:R-:W-:-:S04]  /*169d0*/  LEA.HI R32, R32, R36, RZ, 0x7 ;  /* 0x0000002420207211 */ /* 0x000fc800078f38ff */
[----:B------:R-:W-:-:S05]  /*169e0*/  LOP3.LUT R32, R32, 0xffffff80, RZ, 0xc0, !PT ;  /* 0xffffff8020207812 */ /* 0x000fca00078ec0ff */
[----:B------:R-:W-:Y:S02]  /*169f0*/  IMAD.IADD R32, R36, 0x1, -R32 ;  /* 0x0000000124207824 */ /* 0x000fe400078e0a20 */
[----:B----4-:R-:W-:Y:S02]  /*16a00*/  IMAD R37, R214, 0x80, R26 ;  /* 0x00000080d6257824 */ /* 0x010fe400078e021a */
[----:B------:R-:W-:Y:S02]  /*16a10*/  IMAD.IADD R26, R7, 0x1, R33 ;  /* 0x00000001071a7824 */ /* 0x000fe400078e0221 */
[----:B------:R-:W-:-:S04]  /*16a20*/  @P1 IMAD.HI.U32 R4, R37, R24, RZ ;  /* 0x0000001825041227 */ /* 0x000fc800078e00ff */
[----:B------:R-:W-:Y:S02]  /*16a30*/  IMAD.IADD R7, R5, 0x1, R213 ;  /* 0x0000000105077824 */ /* 0x000fe400078e02d5 */
[----:B------:R-:W-:Y:S01]  /*16a40*/  IMAD.MOV.U32 R5, RZ, RZ, R37 ;  /* 0x000000ffff057224 */ /* 0x000fe200078e0025 */
[----:B-1----:R-:W-:Y:S01]  /*16a50*/  @P1 SHF.R.U32.HI R5, RZ, R35, R4 ;  /* 0x00000023ff051219 */ /* 0x002fe20000011604 */
[-C--:B------:R-:W-:Y:S02]  /*16a60*/  IMAD R33, R9, R27.reuse, RZ ;  /* 0x0000001b09217224 */ /* 0x080fe400078e02ff */
[----:B------:R-:W-:Y:S01]  /*16a70*/  IMAD.WIDE.U32 R8, R8, R27, RZ ;  /* 0x0000001b08087225 */ /* 0x000fe200078e00ff */
[----:B------:R-:W-:-:S03]  /*16a80*/  IADD3.X R7, R7, R26, R103, P0, P3 ;  /* 0x0000001a07077210 */ /* 0x000fc600007e6467 */
[--C-:B------:R-:W-:Y:S01]  /*16a90*/  IMAD.MOV R27, RZ, RZ, -R5.reuse ;  /* 0x000000ffff1b7224 */ /* 0x100fe200078e0a05 */
[----:B------:R-:W-:Y:S02]  /*16aa0*/  IADD3 R8, P0, P3, R5, R6, R8 ;  /* 0x0000000605087210 */ /* 0x000fe40007b1e008 */
[----:B------:R-:W-:Y:S01]  /*16ab0*/  SHF.R.S32.HI R4, RZ, 0x1f, R5 ;  /* 0x0000001fff047819 */ /* 0x000fe20000011405 */
[----:B------:R-:W-:Y:S01]  /*16ac0*/  IMAD R5, R14, R27, R37 ;  /* 0x0000001b0e057224 */ /* 0x000fe200078e0225 */
[----:B------:R-:W-:-:S04]  /*16ad0*/  IADD3 R33, R9, R33, RZ ;  /* 0x0000002109217210 */ /* 0x000fc80007ffe0ff */
[----:B------:R-:W-:Y:S01]  /*16ae0*/  IADD3.X R9, R4, R7, R33, P0, P3 ;  /* 0x0000000704097210 */ /* 0x000fe200007e6421 */
[-C--:B------:R-:W-:Y:S01]  /*16af0*/  IMAD R4, R11, R5.reuse, RZ ;  /* 0x000000050b047224 */ /* 0x080fe200078e02ff */
[----:B------:R-:W-:Y:S01]  /*16b00*/  SHF.R.S32.HI R7, RZ, 0x1f, R5 ;  /* 0x0000001fff077819 */ /* 0x000fe20000011405 */
[----:B------:R-:W-:-:S04]  /*16b10*/  IMAD.WIDE.U32 R8, R10, R5, R8 ;  /* 0x000000050a087225 */ /* 0x000fc800078e0008 */
[----:B------:R-:W-:Y:S01]  /*16b20*/  IMAD R7, R10, R7, R4 ;  /* 0x000000070a077224 */ /* 0x000fe200078e0204 */
[----:B0-----:R-:W-:-:S03]  /*16b30*/  LEA R12, P0, R8, R12, 0x2 ;  /* 0x0000000c080c7211 */ /* 0x001fc600078010ff */
[----:B------:R-:W-:-:S05]  /*16b40*/  IMAD.IADD R4, R9, 0x1, R7 ;  /* 0x0000000109047824 */ /* 0x000fca00078e0207 */
[----:B------:R-:W-:Y:S01]  /*16b50*/  LEA.HI.X R13, R8, R13, R4, 0x2, P0 ;  /* 0x0000000d080d7211 */ /* 0x000fe200000f1404 */
[----:B------:R-:W-:Y:S01]  /*16b60*/  SHFL.IDX PT, R6, R12, 0x1, 0x1c1f ;  /* 0x003c1f000c067f89 */ /* 0x000fe200000e0000 */
[----:B--2---:R-:W-:-:S03]  /*16b70*/  IMAD R33, R214, 0x80, R34 ;  /* 0x00000080d6217824 */ /* 0x004fc600078e0222 */
        /* <DEDUP_REMOVED lines=11> */
[----:B------:R-:W1:Y:S01]  /*16c30*/  S2R R32, SR_TID.X ;  /* 0x0000000000207919 */ /* 0x000e620000002100 */
[----:B------:R-:W2:Y:S01]  /*16c40*/  @P1 LDC R11, c[0x0][0xbec] ;  /* 0x0002fb00ff0b1b82 */ /* 0x000ea20000000800 */
[----:B------:R-:W-:-:S07]  /*16c50*/  ULDC.64 UR4, c[0x0][0xaa0] ;  /* 0x0002a80000047ab9 */ /* 0x000fce0000000a00 */
[----:B------:R-:W3:Y:S01]  /*16c60*/  @P1 LDC R13, c[0x0][0xbf0] ;  /* 0x0002fc00ff0d1b82 */ /* 0x000ee20000000800 */
[----:B-1----:R-:W-:-:S04]  /*16c70*/  IADD3 R32, R32, -0x80, RZ ;  /* 0xffffff8020207810 */ /* 0x002fc80007ffe0ff */
[----:B------:R-:W-:-:S04]  /*16c80*/  SHF.R.S32.HI R104, RZ, 0x1f, R32 ;  /* 0x0000001fff687819 */ /* 0x000fc80000011420 */
[----:B------:R-:W-:-:S04]  /*16c90*/  LEA.HI R104, R104, R32, RZ, 0x3 ;  /* 0x0000002068687211 */ /* 0x000fc800078f18ff */
[----:B------:R-:W-:-:S05]  /*16ca0*/  SHF.R.S32.HI R104, RZ, 0x3, R104 ;  /* 0x00000003ff687819 */ /* 0x000fca0000011468 */
[----:B------:R-:W-:-:S04]  /*16cb0*/  IMAD R3, R104, 0x40, R199 ;  /* 0x0000004068037824 */ /* 0x000fc800078e02c7 */
[----:B------:R-:W-:-:S03]  /*16cc0*/  IMAD.WIDE R62, R3, 0x2, R62 ;  /* 0x00000002033e7825 */ /* 0x000fc600078e023e */
[C---:B------:R-:W-:Y:S02]  /*16cd0*/  IADD3 R33, P0, R62.reuse, 0x2000, RZ ;  /* 0x000020003e217810 */ /* 0x040fe40007f1e0ff */
[----:B------:R-:W-:Y:S02]  /*16ce0*/  IADD3 R25, P5, R62, 0x1000, RZ ;  /* 0x000010003e197810 */ /* 0x000fe40007fbe0ff */
[----:B------:R-:W-:Y:S02]  /*16cf0*/  LOP3.LUT R32, R33, 0x380, RZ, 0xc0, !PT ;  /* 0x0000038021207812 */ /* 0x000fe400078ec0ff */
[----:B------:R-:W-:Y:S02]  /*16d00*/  LOP3.LUT R24, R25, 0x380, RZ, 0xc0, !PT ;  /* 0x0000038019187812 */ /* 0x000fe400078ec0ff */
[----:B------:R-:W-:Y:S02]  /*16d10*/  SHF.R.U64 R32, R32, 0x3, RZ ;  /* 0x0000000320207819 */ /* 0x000fe400000012ff */
[----:B------:R-:W-:-:S02]  /*16d20*/  SHF.R.U64 R24, R24, 0x3, RZ ;  /* 0x0000000318187819 */ /* 0x000fc400000012ff */
[----:B------:R-:W-:Y:S01]  /*16d30*/  LOP3.LUT R32, R32, R33, RZ, 0x3c, !PT ;  /* 0x0000002120207212 */ /* 0x000fe200078e3cff */
[--C-:B------:R-:W-:Y:S01]  /*16d40*/  IMAD.X R33, RZ, RZ, R63.reuse, P0 ;  /* 0x000000ffff217224 */ /* 0x100fe200000e063f */
[----:B------:R-:W-:Y:S02]  /*16d50*/  IADD3 R3, P0, R62, 0x7000, RZ ;  /* 0x000070003e037810 */ /* 0x000fe40007f1e0ff */
        /* <DEDUP_REMOVED lines=10> */
[----:B------:R-:W-:Y:S02]  /*16e00*/  SHF.R.U64 R0, R0, 0x3, RZ ;  /* 0x0000000300007819 */ /* 0x000fe400000012ff */
[----:B------:R-:W-:Y:S02]  /*16e10*/  LOP3.LUT R36, R37, 0x380, RZ, 0xc0, !PT ;  /* 0x0000038025247812 */ /* 0x000fe400078ec0ff */
[----:B------:R-:W-:Y:S02]  /*16e20*/  LOP3.LUT R40, R41, 0x380, RZ, 0xc0, !PT ;  /* 0x0000038029287812 */ /* 0x000fe400078ec0ff */
[----:B------:R-:W-:-:S02]  /*16e30*/  LOP3.LUT R44, R45, 0x380, RZ, 0xc0, !PT ;  /* 0x000003802d2c7812 */ /* 0x000fc400078ec0ff */
[----:B------:R-:W-:Y:S02]  /*16e40*/  LOP3.LUT R48, R49, 0x380, RZ, 0xc0, !PT ;  /* 0x0000038031307812 */ /* 0x000fe400078ec0ff */
[----:B0-----:R-:W-:Y:S02]  /*16e50*/  LOP3.LUT R5, R62, 0x380, RZ, 0xc0, !PT ;  /* 0x000003803e057812 */ /* 0x001fe400078ec0ff */
[----:B------:R-:W-:Y:S01]  /*16e60*/  LOP3.LUT R52, R0, R3, RZ, 0x3c, !PT ;  /* 0x0000000300347212 */ /* 0x000fe200078e3cff */
[----:B------:R-:W-:Y:S01]  /*16e70*/  IMAD R0, R103, UR4, RZ ;  /* 0x0000000467007c24 */ /* 0x000fe2000f8e02ff */
[----:B------:R-:W-:Y:S02]  /*16e80*/  SHF.R.U64 R36, R36, 0x3, RZ ;  /* 0x0000000324247819 */ /* 0x000fe400000012ff */
[----:B------:R-:W-:Y:S02]  /*16e90*/  SHF.R.U64 R40, R40, 0x3, RZ ;  /* 0x0000000328287819 */ /* 0x000fe400000012ff */
[----:B------:R-:W-:-:S02]  /*16ea0*/  SHF.R.U64 R44, R44, 0x3, RZ ;  /* 0x000000032c2c7819 */ /* 0x000fc400000012ff */
[----:B------:R-:W-:Y:S02]  /*16eb0*/  SHF.R.U64 R48, R48, 0x3, RZ ;  /* 0x0000000330307819 */ /* 0x000fe400000012ff */
[----:B------:R-:W-:Y:S01]  /*16ec0*/  SHF.R.U64 R5, R5, 0x3, RZ ;  /* 0x0000000305057819 */ /* 0x000fe200000012ff */
[C---:B------:R-:W-:Y:S01]  /*16ed0*/  IMAD R9, R101.reuse, UR5, R0 ;  /* 0x0000000565097c24 */ /* 0x040fe2000f8e0200 */
[----:B------:R-:W-:Y:S01]  /*16ee0*/  LOP3.LUT R36, R36, R37, RZ, 0x3c, !PT ;  /* 0x0000002524247212 */ /* 0x000fe200078e3cff */
[----:B------:R-:W-:Y:S01]  /*16ef0*/  IMAD.WIDE.U32 R2, R101, UR4, RZ ;  /* 0x0000000465027c25 */ /* 0x000fe2000f8e00ff */
[----:B------:R-:W-:Y:S01]  /*16f00*/  LOP3.LUT R40, R40, R41, RZ, 0x3c, !PT ;  /* 0x0000002928287212 */ /* 0x000fe200078e3cff */
[----:B------:R-:W-:Y:S01]  /*16f10*/  ULDC.64 UR4, c[0x0][0xae8] ;  /* 0x0002ba0000047ab9 */ /* 0x000fe20000000a00 */
        /* <DEDUP_REMOVED lines=10> */
[----:B------:R-:W-:Y:S01]  /*16fc0*/  IMAD.WIDE.U32 R2, R191, UR4, R2 ;  /* 0x00000004bf027c25 */ /* 0x000fe2000f8e0002 */
[----:B------:R0:W5:Y:S01]  /*16fd0*/  LD.E.128 R4, desc[UR36][R62.64] ;  /* 0x000000243e047980 */ /* 0x000162000c101d00 */
[----:B------:R-:W-:-:S03]  /*16fe0*/  SHF.R.S32.HI R8, RZ, 0x1f, R15 ;  /* 0x0000001fff087819 */ /* 0x000fc6000001140f */
[----:B------:R-:W5:Y:S01]  /*16ff0*/  LD.E.128 R40, desc[UR36][R40.64] ;  /* 0x0000002428287980 */ /* 0x000f62000c101d00 */
[----:B------:R-:W-:-:S03]  /*17000*/  IMAD R12, R214, 0x80, R9 ;  /* 0x00000080d60c7824 */ /* 0x000fc600078e0209 */
        /* <DEDUP_REMOVED lines=11> */
[----:B--2---:R-:W-:Y:S01]  /*170c0*/  @P1 IMAD.HI.U32 R0, R12, R11, RZ ;  /* 0x0000000b0c001227 */ /* 0x004fe200078e00ff */
[----:B------:R-:W-:-:S03]  /*170d0*/  MOV R9, R12 ;  /* 0x0000000c00097202 */ /* 0x000fc60000000f00 */
[----:B------:R-:W-:Y:S01]  /*170e0*/  IMAD R8, R8, UR4, RZ ;  /* 0x0000000408087c24 */ /* 0x000fe2000f8e02ff */
[----:B---3--:R-:W-:Y:S01]  /*170f0*/  @P1 SHF.R.U32.HI R9, RZ, R13, R0 ;  /* 0x0000000dff091219 */ /* 0x008fe20000011600 */
[----:B------:R-:W-:-:S04]  /*17100*/  IMAD.WIDE.U32 R2, R15, UR4, R2 ;  /* 0x000000040f027c25 */ /* 0x000fc8000f8e0002 */
[----:B------:R-:W-:Y:S01]  /*17110*/  IMAD R11, R15, UR5, R8 ;  /* 0x000000050f0b7c24 */ /* 0x000fe2000f8e0208 */
[----:B------:R-:W-:Y:S01]  /*17120*/  SHF.R.S32.HI R8, RZ, 0x1f, R9 ;  /* 0x0000001fff087819 */ /* 0x000fe20000011409 */
[----:B------:R-:W-:Y:S01]  /*17130*/  VIADD R0, R18, 0x22820 ;  /* 0x0002282012007836 */ /* 0x000fe20000000000 */
[----:B------:R-:W-:Y:S01]  /*17140*/  ULDC.64 UR4, c[0x0][0xae0] ;  /* 0x0002b80000047ab9 */ /* 0x000fe20000000a00 */
[----:B------:R-:W-:Y:S02]  /*17150*/  IMAD.IADD R3, R3, 0x1, R11 ;  /* 0x0000000103037824 */ /* 0x000fe400078e020b */
[----:B------:R-:W-:Y:S01]  /*17160*/  IMAD.MOV R11, RZ, RZ, -R9 ;  /* 0x000000ffff0b7224 */ /* 0x000fe200078e0a09 */
[----:B------:R-:W-:Y:S01]  /*17170*/  PRMT R0, RZ, 0x654, R0 ;  /* 0x00000654ff007816 */ /* 0x000fe20000000000 */
[----:B------:R-:W-:Y:S02]  /*17180*/  IMAD R8, R8, UR4, RZ ;  /* 0x0000000408087c24 */ /* 0x000fe4000f8e02ff */
[----:B------:R-:W-:Y:S01]  /*17190*/  IMAD R11, R14, R11, R12 ;  /* 0x0000000b0e0b7224 */ /* 0x000fe200078e020c */
[----:B-1----:R1:W-:Y:S01]  /*171a0*/  SYNCS.ARRIVE.TRANS64.RED.A1T0 RZ, [R0+URZ], RZ ;  /* 0x000000ff00ff79a7 */ /* 0x0023e2000810043f */
[----:B------:R-:W-:-:S02]  /*171b0*/  IMAD R13, R9, UR5, R8 ;  /* 0x00000005090d7c24 */ /* 0x000fc4000f8e0208 */
[----:B------:R-:W-:Y:S01]  /*171c0*/  IMAD.WIDE.U32 R2, R9, UR4, R2 ;  /* 0x0000000409027c25 */ /* 0x000fe2000f8e0002 */
[----:B------:R-:W-:Y:S01]  /*171d0*/  ULDC.64 UR4, c[0x0][0xad8] ;  /* 0x0002b60000047ab9 */ /* 0x000fe20000000a00 */
[----:B-1----:R-:W-:Y:S02]  /*171e0*/  SHF.R.S32.HI R0, RZ, 0x1f, R11 ;  /* 0x0000001fff007819 */ /* 0x002fe4000001140b */
[----:B------:R-:W-:-:S03]  /*171f0*/  IMAD.IADD R3, R3, 0x1, R13 ;  /* 0x0000000103037824 */ /* 0x000fc600078e020d */
        /* <DEDUP_REMOVED lines=11> */
.L_x_8215:
[----:B------:R-:W-:Y:S01]  /*172b0*/  LEA R21, R214, R104, 0x7 ;  /* 0x00000068d6157211 */ /* 0x000fe200078e38ff */
[----:B------:R-:W-:Y:S03]  /*172c0*/  BSSY B1, `(.L_x_7931) ;  /* 0x000000e000017945 */ /* 0x000fe60003800000 */
[----:B------:R-:W-:-:S13]  /*172d0*/  ISETP.GE.AND P0, PT, R21, R10, PT ;  /* 0x0000000a1500720c */ /* 0x000fda0003f06270 */
[----:B------:R-:W-:Y:S05]  /*172e0*/  @P0 BRA `(.L_x_7932) ;  /* 0x00000000002c0947 */ /* 0x000fea0003800000 */
[----:B------:R-:W-:Y:S01]  /*172f0*/  ULDC UR4, c[0x0][0xac8] ;  /* 0x0002b20000047ab9 */ /* 0x000fe20000000800 */
[----:B------:R-:W-:Y:S02]  /*17300*/  SHF.R.S32.HI R12, RZ, 0x1f, R199 ;  /* 0x0000001fff0c7819 */ /* 0x000fe400000114c7 */
[----:B------:R-:W-:Y:S02]  /*17310*/  ISETP.GE.AND P0, PT, R199, UR4, PT ;  /* 0x00000004c7007c0c */ /* 0x000fe4000bf06270 */
[----:B------:R-:W-:Y:S02]  /*17320*/  ISETP.GE.AND P1, PT, R207, UR4, PT ;  /* 0x00000004cf007c0c */ /* 0x000fe4000bf26270 */
[----:B------:R-:W-:-:S09]  /*17330*/  SHF.R.S32.HI R11, RZ, 0x1f, R207 ;  /* 0x0000001fff0b7819 */ /* 0x000fd200000114cf */
[-C--:B--2---:R-:W-:Y:S02]  /*17340*/  @!P0 LEA R8, P2, R199, R14.reuse, 0x1 ;  /* 0x0000000ec7088211 */ /* 0x084fe400078408ff */
[----:B------:R-:W-:Y:S02]  /*17350*/  @!P1 LEA R14, P3, R207, R14, 0x1 ;  /* 0x0000000ecf0e9211 */ /* 0x000fe400078608ff */
[-C--:B-1----:R-:W-:Y:S02]  /*17360*/  @!P0 LEA.HI.X R9, R199, R0.reuse, R12, 0x1, P2 ;  /* 0x00000000c7098211 */ /* 0x082fe400010f0c0c */
[----:B------:R-:W-:-:S03]  /*17370*/  @!P1 LEA.HI.X R15, R207, R0, R11, 0x1, P3 ;  /* 0x00000000cf0f9211 */ /* 0x000fc600018f0c0b */
[----:B-----5:R3:W-:Y:S04]  /*17380*/  @!P0 ST.E.128 desc[UR36][R8.64], R4 ;  /* 0x0000000408008985 */ /* 0x0207e8000c101d24 */
[----:B------:R3:W-:Y:S02]  /*17390*/  @!P1 ST.E.128 desc[UR36][R14.64], R40 ;  /* 0x000000280e009985 */ /* 0x0007e4000c101d24 */
.L_x_7932:
[----:B------:R-:W-:Y:S05]  /*173a0*/  BSYNC B1 ;  /* 0x0000000000017941 */ /* 0x000fea0003800000 */
.L_x_7931:
[----:B------:R-:W-:-:S03]  /*173b0*/  UMOV UR4, 0xffffffff ;  /* 0xffffffff00047882 */ /* 0x000fc60000000000 */
[----:B------:R-:W-:Y:S05]  /*173c0*/  BRA.DIV UR4, `(.L_x_7933) ;  /* 0x000000da04607947 */ /* 0x000fea000b800000 */
[----:B-1----:R1:W4:Y:S04]  /*173d0*/  SHFL.IDX PT, R0, R3, 0x1, 0x181f ;  /* 0x00381f0003007f89 */ /* 0x00232800000e0000 */
[----:B--23--:R1:W2:Y:S02]  /*173e0*/  SHFL.IDX PT, R14, R2, 0x1, 0x181f ;  /* 0x00381f00020e7f89 */ /* 0x00c2a400000e0000 */
.L_x_8219:
[----:B-----5:R-:W-:Y:S01]  /*173f0*/  VIADD R5, R21, 0x20 ;  /* 0x0000002015057836 */ /* 0x020fe20000000000 */
[----:B------:R-:W-:Y:S04]  /*17400*/  BSSY B1, `(.L_x_7934) ;  /* 0x000000e000017945 */ /* 0x000fe80003800000 */
        /* <DEDUP_REMOVED lines=9> */
[-C--:B----4-:R-:W-:Y:S02]  /*174a0*/  @!P2 LEA.HI.X R5, R199, R0.reuse, R7, 0x1, P0 ;  /* 0x00000000c705a211 */ /* 0x090fe400000f0c07 */
[----:B------:R-:W-:-:S03]  /*174b0*/  @!P3 LEA.HI.X R15, R207, R0, R6, 0x1, P1 ;  /* 0x00000000cf0fb211 */ /* 0x000fc600008f0c06 */
[----:B------:R3:W-:Y:S04]  /*174c0*/  @!P2 ST.E.128 desc[UR36][R4.64], R24 ;  /* 0x000000180400a985 */ /* 0x0007e8000c101d24 */
[----:B------:R3:W-:Y:S02]  /*174d0*/  @!P3 ST.E.128 desc[UR36][R14.64], R44 ;  /* 0x0000002c0e00b985 */ /* 0x0007e4000c101d24 */
.L_x_7935:
[----:B------:R-:W-:Y:S05]  /*174e0*/  BSYNC B1 ;  /* 0x0000000000017941 */ /* 0x000fea0003800000 */
.L_x_7934:
[----:B------:R-:W-:-:S03]  /*174f0*/  UMOV UR4, 0xffffffff ;  /* 0xffffffff00047882 */ /* 0x000fc60000000000 */
[----:B------:R-:W-:Y:S05]  /*17500*/  BRA.DIV UR4, `(.L_x_7936) ;  /* 0x000000da04587947 */ /* 0x000fea000b800000 */
[----:B----4-:R4:W0:Y:S04]  /*17510*/  SHFL.IDX PT, R0, R3, 0x2, 0x181f ;  /* 0x00581f0003007f89 */ /* 0x01082800000e0000 */
[----:B--23--:R4:W2:Y:S02]  /*17520*/  SHFL.IDX PT, R14, R2, 0x2, 0x181f ;  /* 0x00581f00020e7f89 */ /* 0x00c8a400000e0000 */
.L_x_8223:
[----:B------:R-:W-:Y:S01]  /*17530*/  VIADD R5, R21, 0x40 ;  /* 0x0000004015057836 */ /* 0x000fe20000000000 */
        /* <DEDUP_REMOVED lines=10> */
[-C--:B0-----:R-:W-:Y:S02]  /*175e0*/  @!P2 LEA.HI.X R5, R199, R0.reuse, R7, 0x1, P0 ;  /* 0x00000000c705a211 */ /* 0x081fe400000f0c07 */
[----:B------:R-:W-:-:S03]  /*175f0*/  @!P3 LEA.HI.X R15, R207, R0, R6, 0x1, P1 ;  /* 0x00000000cf0fb211 */ /* 0x000fc600008f0c06 */
[----:B------:R3:W-:Y:S04]  /*17600*/  @!P2 ST.E.128 desc[UR36][R4.64], R32 ;  /* 0x000000200400a985 */ /* 0x0007e8000c101d24 */
[----:B------:R3:W-:Y:S02]  /*17610*/  @!P3 ST.E.128 desc[UR36][R14.64], R48 ;  /* 0x000000300e00b985 */ /* 0x0007e4000c101d24 */
.L_x_7938:
[----:B------:R-:W-:Y:S05]  /*17620*/  BSYNC B1 ;  /* 0x0000000000017941 */ /* 0x000fea0003800000 */
.L_x_7937:
[----:B------:R-:W-:-:S03]  /*17630*/  UMOV UR4, 0xffffffff ;  /* 0xffffffff00047882 */ /* 0x000fc60000000000 */
[----:B------:R-:W-:Y:S05]  /*17640*/  BRA.DIV UR4, `(.L_x_7939) ;  /* 0x000000da04507947 */ /* 0x000fea000b800000 */
[----:B0-----:R0:W0:Y:S04]  /*17650*/  SHFL.IDX PT, R0, R3, 0x3, 0x181f ;  /* 0x00781f0003007f89 */ /* 0x00102800000e0000 */
[----:B--23--:R2:W3:Y:S02]  /*17660*/  SHFL.IDX PT, R14, R2, 0x3, 0x181f ;  /* 0x00781f00020e7f89 */ /* 0x00c4e400000e0000 */
.L_x_8227:
[----:B01--4-:R-:W-:-:S05]  /*17670*/  VIADD R3, R21, 0x60 ;  /* 0x0000006015037836 */ /* 0x013fca0000000000 */
[----:B------:R-:W-:-:S13]  /*17680*/  ISETP.GE.AND P0, PT, R3, R10, PT ;  /* 0x0000000a0300720c */ /* 0x000fda0003f06270 */
[----:B------:R-:W-:Y:S05]  /*17690*/  @P0 BRA `(.L_x_7940) ;  /* 0x0000002000040947 */ /* 0x000fea0003800000 */
[----:B------:R-:W-:Y:S01]  /*176a0*/  ULDC UR4, c[0x0][0xac8] ;  /* 0x0002b20000047ab9 */ /* 0x000fe20000000800 */
[----:B------:R-:W-:Y:S02]  /*176b0*/  SHF.R.S32.HI R4, RZ, 0x1f, R199 ;  /* 0x0000001fff047819 */ /* 0x000fe400000114c7 */
[----:B------:R-:W-:-:S13]  /*176c0*/  ISETP.GE.AND P1, PT, R199, UR4, PT ;  /* 0x00000004c7007c0c */ /* 0x000fda000bf26270 */
[----:B--23--:R-:W-:-:S04]  /*176d0*/  @!P1 LEA R2, P0, R199, R14, 0x1 ;  /* 0x0000000ec7029211 */ /* 0x00cfc800078008ff */
[----:B------:R-:W-:Y:S02]  /*176e0*/  @!P1 LEA.HI.X R3, R199, R0, R4, 0x1, P0 ;  /* 0x00000000c7039211 */ /* 0x000fe400000f0c04 */
[----:B------:R-:W-:-:S03]  /*176f0*/  ISETP.GE.AND P0, PT, R207, UR4, PT ;  /* 0x00000004cf007c0c */ /* 0x000fc6000bf06270 */
[----:B------:R4:W-:Y:S10]  /*17700*/  @!P1 ST.E.128 desc[UR36][R2.64], R36 ;  /* 0x0000002402009985 */ /* 0x0009f4000c101d24 */
[----:B------:R-:W-:Y:S05]  /*17710*/  @P0 BRA `(.L_x_7940) ;  /* 0x0000001c00e40947 */ /* 0x000fea0003800000 */
[----:B------:R-:W-:Y:S02]  /*17720*/  SHF.R.S32.HI R4, RZ, 0x1f, R207 ;  /* 0x0000001fff047819 */ /* 0x000fe400000114cf */
[----:B------:R-:W-:-:S04]  /*17730*/  LEA R14, P0, R207, R14, 0x1 ;  /* 0x0000000ecf0e7211 */ /* 0x000fc800078008ff */
[----:B------:R-:W-:-:S05]  /*17740*/  LEA.HI.X R15, R207, R0, R4, 0x1, P0 ;  /* 0x00000000cf0f7211 */ /* 0x000fca00000f0c04 */
[----:B------:R0:W-:Y:S01]  /*17750*/  ST.E.128 desc[UR36][R14.64], R52 ;  /* 0x000000340e007985 */ /* 0x0001e2000c101d24 */
[----:B------:R-:W-:Y:S05]  /*17760*/  BRA `(.L_x_7940) ;  /* 0x0000001c00d07947 */ /* 0x000fea0003800000 */
.L_x_7929:
[----:B------:R-:W-:Y:S01]  /*17770*/  ULDC.64 UR4, c[0x0][0xb08] ;  /* 0x0002c20000047ab9 */ /* 0x000fe20000000a00 */
[----:B------:R-:W1:Y:S01]  /*17780*/  @P1 LDC R8, c[0x0][0xbec] ;  /* 0x0002fb00ff081b82 */ /* 0x000e620000000800 */
[----:B0-----:R-:W-:Y:S01]  /*17790*/  IMAD R6, R103, UR4, RZ ;  /* 0x0000000467067c24 */ /* 0x001fe2000f8e02ff */
[----:B------:R-:W-:Y:S01]  /*177a0*/  SHF.R.S32.HI R32, RZ, 0x1f, R216 ;  /* 0x0000001fff207819 */ /* 0x000fe200000114d8 */
[----:B------:R-:W-:-:S04]  /*177b0*/  IMAD.WIDE.U32 R4, R101, UR4, RZ ;  /* 0x0000000465047c25 */ /* 0x000fc8000f8e00ff */
[----:B------:R-:W-:Y:S01]  /*177c0*/  IMAD R101, R101, UR5, R6 ;  /* 0x0000000565657c24 */ /* 0x000fe2000f8e0206 */
[----:B------:R-:W0:Y:S01]  /*177d0*/  @P1 LDC R11, c[0x0][0xbf0] ;  /* 0x0002fc00ff0b1b82 */ /* 0x000e220000000800 */
[----:B------:R-:W-:Y:S01]  /*177e0*/  ULDC.64 UR4, c[0x0][0xb38] ;  /* 0x0002ce0000047ab9 */ /* 0x000fe20000000a00 */
[----:B------:R-:W-:Y:S01]  /*177f0*/  SHF.R.S32.HI R6, RZ, 0x1f, R15 ;  /* 0x0000001fff067819 */ /* 0x000fe2000001140f */
[----:B------:R-:W-:Y:S02]  /*17800*/  IMAD.IADD R5, R5, 0x1, R101 ;  /* 0x0000000105057824 */ /* 0x000fe400078e0265 */
[----:B------:R-:W-:Y:S02]  /*17810*/  IMAD.MOV.U32 R7, RZ, RZ, R37 ;  /* 0x000000ffff077224 */ /* 0x000fe400078e0025 */
[----:B------:R-:W-:-:S04]  /*17820*/  IMAD.WIDE.U32 R4, R191, UR4, R4 ;  /* 0x00000004bf047c25 */ /* 0x000fc8000f8e0004 */
[----:B------:R-:W-:Y:S01]  /*17830*/  IMAD R5, R191, UR5, R5 ;  /* 0x00000005bf057c24 */ /* 0x000fe2000f8e0205 */
[----:B------:R-:W-:Y:S02]  /*17840*/  ULDC.64 UR4, c[0x0][0xb40] ;  /* 0x0002d00000047ab9 */ /* 0x000fe40000000a00 */
[----:B------:R-:W-:Y:S02]  /*17850*/  IMAD R6, R6, UR4, RZ ;  /* 0x0000000406067c24 */ /* 0x000fe4000f8e02ff */
[----:B------:R-:W-:-:S04]  /*17860*/  IMAD.WIDE.U32 R4, R15, UR4, R4 ;  /* 0x000000040f047c25 */ /* 0x000fc8000f8e0004 */
[----:B------:R-:W-:Y:S01]  /*17870*/  IMAD R9, R15, UR5, R6 ;  /* 0x000000050f097c24 */ /* 0x000fe2000f8e0206 */
[----:B------:R-:W-:Y:S01]  /*17880*/  ULDC.64 UR4, c[0x0][0xb48] ;  /* 0x0002d20000047ab9 */ /* 0x000fe20000000a00 */
[----:B-1----:R-:W-:-:S03]  /*17890*/  @P1 IMAD.HI.U32 R8, R37, R8, RZ ;  /* 0x0000000825081227 */ /* 0x002fc600078e00ff */
[----:B------:R-:W-:Y:S02]  /*178a0*/  IADD3 R5, R5, R9, RZ ;  /* 0x0000000905057210 */ /* 0x000fe40007ffe0ff */
[----:B0-----:R-:W-:Y:S01]  /*178b0*/  @P1 SHF.R.U32.HI R7, RZ, R11, R8 ;  /* 0x0000000bff071219 */ /* 0x001fe20000011608 */
[----:B------:R-:W-:Y:S02]  /*178c0*/  VIADD R8, R18, 0x22820 ;  /* 0x0002282012087836 */ /* 0x000fe40000000000 */
[C---:B------:R-:W-:Y:S01]  /*178d0*/  IMAD.WIDE.U32 R4, R215.reuse, UR4, R4 ;  /* 0x00000004d7047c25 */ /* 0x040fe2000f8e0004 */
[--C-:B------:R-:W-:Y:S02]  /*178e0*/  SHF.R.S32.HI R6, RZ, 0x1f, R7.reuse ;  /* 0x0000001fff067819 */ /* 0x100fe40000011407 */
[----:B------:R-:W-:Y:S01]  /*178f0*/  PRMT R8, RZ, 0x654, R8 ;  /* 0x00000654ff087816 */ /* 0x000fe20000000008 */
[----:B------:R-:W-:Y:S02]  /*17900*/  IMAD.MOV R9, RZ, RZ, -R7 ;  /* 0x000000ffff097224 */ /* 0x000fe400078e0a07 */
[----:B------:R-:W-:Y:S01]  /*17910*/  IMAD R5, R215, UR5, R5 ;  /* 0x00000005d7057c24 */ /* 0x000fe2000f8e0205 */
[----:B------:R-:W-:Y:S01]  /*17920*/  ULDC.64 UR4, c[0x0][0xb30] ;  /* 0x0002cc0000047ab9 */ /* 0x000fe20000000a00 */
[----:B------:R-:W-:Y:S01]  /*17930*/  IMAD R9, R14, R9, R37 ;  /* 0x000000090e097224 */ /* 0x000fe200078e0225 */
[----:B------:R0:W-:Y:S01]  /*17940*/  SYNCS.ARRIVE.TRANS64.RED.A1T0 RZ, [R8+URZ], RZ ;  /* 0x000000ff08ff79a7 */ /* 0x0001e2000810043f */
[----:B------:R-:W-:-:S02]  /*17950*/  IMAD R6, R6, UR4, RZ ;  /* 0x0000000406067c24 */ /* 0x000fc4000f8e02ff */
        /* <DEDUP_REMOVED lines=16> */
.L_x_8230:
        /* <DEDUP_REMOVED lines=12> */
[----:B------:R-:W5:Y:S01]  /*17b20*/  LDL R39, [R1+0x14] ;  /* 0x0000140001277983 */ /* 0x000f620000100800 */
[----:B------:R-:W-:-:S03]  /*17b30*/  ISETP.GE.AND P3, PT, R216, UR4, PT ;  /* 0x00000004d8007c0c */ /* 0x000fc6000bf66270 */
[----:B------:R-:W5:Y:S04]  /*17b40*/  LDL R89, [R1+0x54] ;  /* 0x0000540001597983 */ /* 0x000f680000100800 */
[----:B------:R-:W5:Y:S04]  /*17b50*/  LDL R37, [R1+0x10] ;  /* 0x0000100001257983 */ /* 0x000f680000100800 */
[----:B------:R-:W5:Y:S02]  /*17b60*/  LDL R35, [R1+0xc] ;  /* 0x00000c0001237983 */ /* 0x000f640000100800 */
[----:B--2---:R-:W-:-:S02]  /*17b70*/  @!P3 LEA R4, P4, R216, R14, 0x2 ;  /* 0x0000000ed804b211 */ /* 0x004fc400078810ff */
[----:B------:R-:W2:Y:S04]  /*17b80*/  LDL R33, [R1+0x8] ;  /* 0x0000080001217983 */ /* 0x000ea80000100800 */
[----:B------:R-:W2:Y:S01]  /*17b90*/  LDL R62, [R1+0x4c] ;  /* 0x00004c00013e7983 */ /* 0x000ea20000100800 */
[----:B-1----:R-:W-:-:S03]  /*17ba0*/  @!P3 LEA.HI.X R5, R216, R27, R32, 0x2, P4 ;  /* 0x0000001bd805b211 */ /* 0x002fc600020f1420 */
[----:B------:R-:W2:Y:S04]  /*17bb0*/  LDL R11, [R1+0x4] ;  /* 0x00000400010b7983 */ /* 0x000ea80000100800 */
[----:B------:R-:W2:Y:S01]  /*17bc0*/  LDL R38, [R1+0x48] ;  /* 0x0000480001267983 */ /* 0x000ea20000100800 */
[----:B---3--:R-:W-:Y:S02]  /*17bd0*/  ISETP.GE.AND P0, PT, R8, UR4, PT ;  /* 0x0000000408007c0c */ /* 0x008fe4000bf06270 */
[----:B----4-:R-:W-:Y:S02]  /*17be0*/  ISETP.GE.AND P2, PT, R12, UR4, PT ;  /* 0x000000040c007c0c */ /* 0x010fe4000bf46270 */
[----:B-----5:R-:W-:-:S09]  /*17bf0*/  ISETP.GE.AND P1, PT, R15, UR4, PT ;  /* 0x000000040f007c0c */ /* 0x020fd2000bf26270 */
[----:B------:R-:W-:Y:S01]  /*17c00*/  @!P0 MOV R7, R27 ;  /* 0x0000001b00078202 */ /* 0x000fe20000000f00 */
[----:B------:R-:W-:Y:S02]  /*17c10*/  @!P0 IMAD.MOV.U32 R6, RZ, RZ, R14 ;  /* 0x000000ffff068224 */ /* 0x000fe400078e000e */
[----:B------:R-:W-:Y:S02]  /*17c20*/  @!P0 IMAD.MOV.U32 R9, RZ, RZ, R99 ;  /* 0x000000ffff098224 */ /* 0x000fe400078e0063 */
[----:B------:R-:W-:-:S04]  /*17c30*/  @!P0 IMAD.WIDE R6, R8, 0x4, R6 ;  /* 0x0000000408068825 */ /* 0x000fc800078e0206 */
[----:B------:R-:W-:-:S05]  /*17c40*/  @!P0 IMAD.MOV.U32 R8, RZ, RZ, R102 ;  /* 0x000000ffff088224 */ /* 0x000fca00078e0066 */
[----:B------:R1:W-:Y:S02]  /*17c50*/  @!P0 ST.E.64 desc[UR36][R6.64], R8 ;  /* 0x0000000806008985 */ /* 0x0003e4000c101b24 */
[----:B-1----:R-:W-:Y:S02]  /*17c60*/  @!P3 IMAD.MOV.U32 R6, RZ, RZ, R100 ;  /* 0x000000ffff06b224 */ /* 0x002fe400078e0064 */
[----:B------:R-:W-:Y:S01]  /*17c70*/  @!P3 IMAD.MOV.U32 R7, RZ, RZ, R98 ;  /* 0x000000ffff07b224 */ /* 0x000fe200078e0062 */
[----:B------:R-:W-:-:S04]  /*17c80*/  @!P2 LEA R8, P4, R12, R14, 0x2 ;  /* 0x0000000e0c08a211 */ /* 0x000fc800078810ff */
[----:B------:R1:W-:Y:S01]  /*17c90*/  @!P3 ST.E.64 desc[UR36][R4.64], R6 ;  /* 0x000000060400b985 */ /* 0x0003e2000c101b24 */
[----:B------:R-:W-:Y:S02]  /*17ca0*/  @!P2 LEA.HI.X R9, R12, R27, R36, 0x2, P4 ;  /* 0x0000001b0c09a211 */ /* 0x000fe400020f1424 */
[----:B------:R-:W-:Y:S01]  /*17cb0*/  ISETP.GE.AND P3, PT, R13, UR4, PT ;  /* 0x000000040d007c0c */ /* 0x000fe2000bf66270 */
[----:B------:R-:W3:Y:S04]  /*17cc0*/  LDL R36, [R1+0x44] ;  /* 0x0000440001247983 */ /* 0x000ee80000100800 */
[----:B------:R-:W4:Y:S01]  /*17cd0*/  LDL R12, [R1] ;  /* 0x00000000010c7983 */ /* 0x000f220000100800 */
[----:B-1----:R-:W-:Y:S01]  /*17ce0*/  @!P1 LEA R4, P5, R15, R14, 0x2 ;  /* 0x0000000e0f049211 */ /* 0x002fe200078a10ff */
[----:B------:R-:W-:-:S03]  /*17cf0*/  @!P2 IMAD.MOV.U32 R6, RZ, RZ, R79 ;  /* 0x000000ffff06a224 */ /* 0x000fc600078e004f */
[----:B------:R-:W-:Y:S02]  /*17d00*/  @!P1 LEA.HI.X R5, R15, R27, R34, 0x2, P5 ;  /* 0x0000001b0f059211 */ /* 0x000fe400028f1422 */
[----:B------:R-:W5:Y:S01]  /*17d10*/  LDL R34, [R1+0x40] ;  /* 0x0000400001227983 */ /* 0x000f620000100800 */
[----:B------:R-:W-:Y:S01]  /*17d20*/  @!P2 MOV R7, R77 ;  /* 0x0000004d0007a202 */ /* 0x000fe20000000f00 */
[----:B------:R-:W-:Y:S02]  /*17d30*/  @!P1 IMAD.MOV.U32 R79, RZ, RZ, R78 ;  /* 0x000000ffff4f9224 */ /* 0x000fe400078e004e */
[----:B------:R-:W-:Y:S01]  /*17d40*/  @!P1 IMAD.MOV.U32 R78, RZ, RZ, R80 ;  /* 0x000000ffff4e9224 */ /* 0x000fe200078e0050 */
[----:B------:R-:W5:Y:S04]  /*17d50*/  LDL R15, [R1+0x3c] ;  /* 0x00003c00010f7983 */ /* 0x000f680000100800 */
[----:B------:R-:W-:Y:S04]  /*17d60*/  @!P2 ST.E.64 desc[UR36][R8.64], R6 ;  /* 0x000000060800a985 */ /* 0x000fe8000c101b24 */
[----:B------:R1:W-:Y:S02]  /*17d70*/  @!P1 ST.E.64 desc[UR36][R4.64], R78 ;  /* 0x0000004e04009985 */ /* 0x0003e4000c101b24 */
[----:B-1----:R-:W-:-:S04]  /*17d80*/  @!P3 LEA R4, P5, R13, R14, 0x2 ;  /* 0x0000000e0d04b211 */ /* 0x002fc800078a10ff */
[----:B------:R-:W-:Y:S02]  /*17d90*/  @!P3 LEA.HI.X R5, R13, R27, R63, 0x2, P5 ;  /* 0x0000001b0d05b211 */ /* 0x000fe400028f143f */
[----:B------:R-:W5:Y:S01]  /*17da0*/  LDL R13, [R1+0x38] ;  /* 0x00003800010d7983 */ /* 0x000f620000100800 */
        /* <DEDUP_REMOVED lines=8> */
[----:B------:R-:W-:-:S03]  /*17e30*/  @!P3 MOV R3, R0 ;  /* 0x000000000003b202 */ /* 0x000fc60000000f00 */
[----:B------:R1:W-:Y:S01]  /*17e40*/  @!P0 ST.E.64 desc[UR36][R6.64], R8 ;  /* 0x0000000806008985 */ /* 0x0003e2000c101b24 */
[----:B------:R-:W-:-:S03]  /*17e50*/  ISETP.GE.AND P0, PT, R35, UR4, PT ;  /* 0x0000000423007c0c */ /* 0x000fc6000bf06270 */
[----:B------:R0:W-:Y:S01]  /*17e60*/  @!P3 ST.E.64 desc[UR36][R4.64], R2 ;  /* 0x000000020400b985 */ /* 0x0001e2000c101b24 */
[----:B--2---:R-:W-:Y:S02]  /*17e70*/  ISETP.GE.AND P3, PT, R33, UR4, PT ;  /* 0x0000000421007c0c */ /* 0x004fe4000bf66270 */
[----:B-1----:R-:W-:-:S04]  /*17e80*/  @!P2 LEA R6, P5, R39, R14, 0x2 ;  /* 0x0000000e2706a211 */ /* 0x002fc800078a10ff */
[-C--:B------:R-:W-:Y:S01]  /*17e90*/  @!P2 LEA.HI.X R7, R39, R27.reuse, R62, 0x2, P5 ;  /* 0x0000001b2707a211 */ /* 0x080fe200028f143e */
[----:B0-----:R-:W-:Y:S02]  /*17ea0*/  @!P2 IMAD.MOV.U32 R4, RZ, RZ, R28 ;  /* 0x000000ffff04a224 */ /* 0x001fe400078e001c */
[----:B------:R-:W-:Y:S01]  /*17eb0*/  @!P2 IMAD.MOV.U32 R5, RZ, RZ, R20 ;  /* 0x000000ffff05a224 */ /* 0x000fe200078e0014 */
[----:B------:R-:W-:Y:S02]  /*17ec0*/  @!P1 LEA R2, P4, R37, R14, 0x2 ;  /* 0x0000000e25029211 */ /* 0x000fe400078810ff */
[----:B------:R-:W-:Y:S02]  /*17ed0*/  ISETP.GE.AND P5, PT, R11, UR4, PT ;  /* 0x000000040b007c0c */ /* 0x000fe4000bfa6270 */
[----:B------:R0:W-:Y:S01]  /*17ee0*/  @!P2 ST.E.64 desc[UR36][R6.64], R4 ;  /* 0x000000040600a985 */ /* 0x0001e2000c101b24 */
[----:B------:R-:W-:Y:S01]  /*17ef0*/  @!P1 LEA.HI.X R3, R37, R27, R38, 0x2, P4 ;  /* 0x0000001b25039211 */ /* 0x000fe200020f1426 */
[----:B0-----:R-:W-:-:S02]  /*17f00*/  @!P1 IMAD.MOV.U32 R4, RZ, RZ, R40 ;  /* 0x000000ffff049224 */ /* 0x001fc400078e0028 */
[----:B------:R-:W-:Y:S01]  /*17f10*/  @!P1 IMAD.MOV.U32 R5, RZ, RZ, R21 ;  /* 0x000000ffff059224 */ /* 0x000fe200078e0015 */
[----:B------:R-:W-:-:S04]  /*17f20*/  @!P0 LEA R6, P2, R35, R14, 0x2 ;  /* 0x0000000e23068211 */ /* 0x000fc800078410ff */
[----:B------:R0:W-:Y:S02]  /*17f30*/  @!P1 ST.E.64 desc[UR36][R2.64], R4 ;  /* 0x0000000402009985 */ /* 0x0001e4000c101b24 */
[----:B0-----:R-:W-:Y:S01]  /*17f40*/  @!P3 LEA R2, P4, R33, R14, 0x2 ;  /* 0x0000000e2102b211 */ /* 0x001fe200078810ff */
[----:B------:R-:W-:Y:S01]  /*17f50*/  @!P0 IMAD.MOV.U32 R4, RZ, RZ, R43 ;  /* 0x000000ffff048224 */ /* 0x000fe200078e002b */
[----:B------:R-:W-:Y:S01]  /*17f60*/  @!P0 MOV R5, R41 ;  /* 0x0000002900058202 */ /* 0x000fe20000000f00 */
[----:B------:R-:W-:Y:S02]  /*17f70*/  @!P3 IMAD.MOV.U32 R43, RZ, RZ, R42 ;  /* 0x000000ffff2bb224 */ /* 0x000fe400078e002a */
[----:B------:R-:W-:Y:S01]  /*17f80*/  @!P3 IMAD.MOV.U32 R42, RZ, RZ, R44 ;  /* 0x000000ffff2ab224 */ /* 0x000fe200078e002c */
[----:B------:R-:W-:Y:S02]  /*17f90*/  SHF.R.S32.HI R20, RZ, 0x1f, R228 ;  /* 0x0000001fff147819 */ /* 0x000fe400000114e4 */
[----:B------:R-:W-:-:S02]  /*17fa0*/  SHF.R.S32.HI R0, RZ, 0x1f, R226 ;  /* 0x0000001fff007819 */ /* 0x000fc400000114e2 */
[----:B---3--:R-:W-:Y:S02]  /*17fb0*/  @!P0 LEA.HI.X R7, R35, R27, R36, 0x2, P2 ;  /* 0x0000001b23078211 */ /* 0x008fe400010f1424 */
[----:B----4-:R-:W-:-:S03]  /*17fc0*/  ISETP.GE.AND P1, PT, R12, UR4, PT ;  /* 0x000000040c007c0c */ /* 0x010fc6000bf26270 */
[----:B------:R0:W-:Y:S01]  /*17fd0*/  @!P0 ST.E.64 desc[UR36][R6.64], R4 ;  /* 0x0000000406008985 */ /* 0x0001e2000c101b24 */
[----:B------:R-:W-:Y:S02]  /*17fe0*/  @!P5 LEA R8, P2, R11, R14, 0x2 ;  /* 0x0000000e0b08d211 */ /* 0x000fe400078410ff */
[----:B------:R-:W-:Y:S02]  /*17ff0*/  ISETP.GE.AND P0, PT, R229, UR4, PT ;  /* 0x00000004e5007c0c */ /* 0x000fe4000bf06270 */
[----:B-----5:R-:W-:-:S05]  /*18000*/  @!P3 LEA.HI.X R3, R33, R27, R34, 0x2, P4 ;  /* 0x0000001b2103b211 */ /* 0x020fca00020f1422 */
[----:B------:R1:W-:Y:S01]  /*18010*/  @!P3 ST.E.64 desc[UR36][R2.64], R42 ;  /* 0x0000002a0200b985 */ /* 0x0003e2000c101b24 */
[----:B------:R-:W-:Y:S02]  /*18020*/  @!P5 LEA.HI.X R9, R11, R27, R15, 0x2, P2 ;  /* 0x0000001b0b09d211 */ /* 0x000fe400010f140f */
[----:B0-----:R-:W-:Y:S02]  /*18030*/  @!P1 LEA R4, P2, R12, R14, 0x2 ;  /* 0x0000000e0c049211 */ /* 0x001fe400078410ff */
[----:B------:R-:W-:Y:S02]  /*18040*/  ISETP.GE.AND P3, PT, R228, UR4, PT ;  /* 0x00000004e4007c0c */ /* 0x000fe4000bf66270 */
[----:B------:R-:W-:Y:S01]  /*18050*/  ISETP.GE.AND P4, PT, R226, UR4, PT ;  /* 0x00000004e2007c0c */ /* 0x000fe2000bf86270 */
[----:B-1----:R-:W-:Y:S02]  /*18060*/  @!P5 IMAD.MOV.U32 R2, RZ, RZ, R47 ;  /* 0x000000ffff02d224 */ /* 0x002fe400078e002f */
[----:B------:R-:W-:Y:S01]  /*18070*/  @!P5 IMAD.MOV.U32 R3, RZ, RZ, R45 ;  /* 0x000000ffff03d224 */ /* 0x000fe200078e002d */
[----:B------:R-:W-:-:S04]  /*18080*/  SHF.R.S32.HI R11, RZ, 0x1f, R229 ;  /* 0x0000001fff0b7819 */ /* 0x000fc800000114e5 */
[----:B------:R0:W-:Y:S01]  /*18090*/  @!P5 ST.E.64 desc[UR36][R8.64], R2 ;  /* 0x000000020800d985 */ /* 0x0001e2000c101b24 */
[----:B------:R-:W-:Y:S01]  /*180a0*/  ISETP.GE.AND P5, PT, R227, UR4, PT ;  /* 0x00000004e3007c0c */ /* 0x000fe2000bfa6270 */
[----:B------:R-:W-:Y:S01]  /*180b0*/  @!P1 IMAD.MOV.U32 R47, RZ, RZ, R46 ;  /* 0x000000ffff2f9224 */ /* 0x000fe200078e002e */
[----:B------:R-:W-:Y:S02]  /*180c0*/  @!P1 MOV R46, R48 ;  /* 0x00000030002e9202 */ /* 0x000fe40000000f00 */
[----:B------:R-:W-:Y:S02]  /*180d0*/  @!P1 LEA.HI.X R5, R12, R27, R13, 0x2, P2 ;  /* 0x0000001b0c059211 */ /* 0x000fe400010f140d */
[----:B------:R-:W-:Y:S01]  /*180e0*/  @!P0 LEA R6, P2, R229, R14, 0x2 ;  /* 0x0000000ee5068211 */ /* 0x000fe200078410ff */
[----:B------:R-:W-:-:S03]  /*180f0*/  @!P0 IMAD.MOV.U32 R48, RZ, RZ, R51 ;  /* 0x000000ffff308224 */ /* 0x000fc600078e0033 */
[-C--:B------:R-:W-:Y:S01]  /*18100*/  @!P0 LEA.HI.X R7, R229, R27.reuse, R11, 0x2, P2 ;  /* 0x0000001be5078211 */ /* 0x080fe200010f140b */
[----:B------:R3:W-:Y:S01]  /*18110*/  @!P1 ST.E.64 desc[UR36][R4.64], R46 ;  /* 0x0000002e04009985 */ /* 0x0007e2000c101b24 */
[-C--:B------:R-:W-:Y:S01]  /*18120*/  @!P3 LEA R12, P1, R228, R14.reuse, 0x2 ;  /* 0x0000000ee40cb211 */ /* 0x080fe200078210ff */
[----:B------:R-:W-:Y:S01]  /*18130*/  @!P3 IMAD.MOV.U32 R51, RZ, RZ, R50 ;  /* 0x000000ffff33b224 */ /* 0x000fe200078e0032 */
[----:B------:R-:W-:Y:S01]  /*18140*/  SHF.R.S32.HI R11, RZ, 0x1f, R227 ;  /* 0x0000001fff0b7819 */ /* 0x000fe200000114e3 */
[----:B------:R3:W-:Y:S01]  /*18150*/  @!P0 ST.E.64 desc[UR36][R6.64], R48 ;  /* 0x0000003006008985 */ /* 0x0007e2000c101b24 */
[CC--:B0-----:R-:W-:Y:S01]  /*18160*/  @!P5 LEA R2, P0, R227.reuse, R14.reuse, 0x2 ;  /* 0x0000000ee302d211 */ /* 0x0c1fe200078010ff */
[----:B------:R-:W-:Y:S01]  /*18170*/  @!P3 IMAD.MOV.U32 R50, RZ, RZ, R82 ;  /* 0x000000ffff32b224 */ /* 0x000fe200078e0052 */
[----:B------:R-:W-:Y:S01]  /*18180*/  @!P4 LEA R14, P2, R226, R14, 0x2 ;  /* 0x0000000ee20ec211 */ /* 0x000fe200078410ff */
[----:B------:R-:W-:Y:S01]  /*18190*/  @!P5 IMAD.MOV.U32 R82, RZ, RZ, R85 ;  /* 0x000000ffff52d224 */ /* 0x000fe200078e0055 */
[-C--:B------:R-:W-:Y:S01]  /*181a0*/  @!P3 LEA.HI.X R13, R228, R27.reuse, R20, 0x2, P1 ;  /* 0x0000001be40db211 */ /* 0x080fe200008f1414 */
[----:B------:R-:W-:Y:S01]  /*181b0*/  @!P4 IMAD.MOV.U32 R85, RZ, RZ, R84 ;  /* 0x000000ffff55c224 */ /* 0x000fe200078e0054 */
[----:B------:R-:W-:-:S02]  /*181c0*/  @!P5 LEA.HI.X R3, R227, R27, R11, 0x2, P0 ;  /* 0x0000001be303d211 */ /* 0x000fc400000f140b */
[----:B------:R-:W-:Y:S02]  /*181d0*/  @!P4 LEA.HI.X R15, R226, R27, R0, 0x2, P2 ;  /* 0x0000001be20fc211 */ /* 0x000fe400010f1400 */
[----:B------:R-:W-:Y:S01]  /*181e0*/  @!P4 MOV R84, R86 ;  /* 0x000000560054c202 */ /* 0x000fe20000000f00 */
[----:B------:R3:W-:Y:S04]  /*181f0*/  @!P3 ST.E.64 desc[UR36][R12.64], R50 ;  /* 0x000000320c00b985 */ /* 0x0007e8000c101b24 */
[----:B------:R3:W-:Y:S04]  /*18200*/  @!P5 ST.E.64 desc[UR36][R2.64], R82 ;  /* 0x000000520200d985 */ /* 0x0007e8000c101b24 */
[----:B------:R3:W-:Y:S02]  /*18210*/  @!P4 ST.E.64 desc[UR36][R14.64], R84 ;  /* 0x000000540e00c985 */ /* 0x0007e4000c101b24 */
.L_x_7943:
[----:B------:R-:W-:Y:S05]  /*18220*/  BSYNC B1 ;  /* 0x0000000000017941 */ /* 0x000fea0003800000 */
.L_x_7942:
[----:B------:R-:W-:-:S03]  /*18230*/  UMOV UR4, 0xffffffff ;  /* 0xffffffff00047882 */ /* 0x000fc60000000000 */
[----:B------:R-:W-:Y:S05]  /*18240*/  BRA.DIV UR4, `(.L_x_7944) ;  /* 0x000000ce04cc7947 */ /* 0x000fea000b800000 */
[----:B---3--:R3:W4:Y:S04]  /*18250*/  SHFL.IDX PT, R3, R26, 0x1, 0x1c1f ;  /* 0x003c1f001a037f89 */ /* 0x00872800000e0000 */
[----:B--2---:R3:W2:Y:S02]  /*18260*/  SHFL.IDX PT, R14, R24, 0x1, 0x1c1f ;  /* 0x003c1f00180e7f89 */ /* 0x0046a400000e0000 */
.L_x_8234:
[----:B------:R-:W-:-:S13]  /*18270*/  ISETP.GE.AND P0, PT, R25, R10, PT ;  /* 0x0000000a1900720c */ /* 0x000fda0003f06270 */
[----:B------:R-:W-:Y:S05]  /*18280*/  @P0 BRA `(.L_x_7940) ;  /* 0x0000001400080947 */ /* 0x000fea0003800000 */
[----:B------:R-:W5:Y:S01]  /*18290*/  LDL R4, [R1+0x28] ;  /* 0x0000280001047983 */ /* 0x000f620000100800 */
[----:B------:R-:W-:-:S03]  /*182a0*/  ULDC UR4, c[0x0][0xac8] ;  /* 0x0002b20000047ab9 */ /* 0x000fc60000000800 */
[----:B------:R-:W4:Y:S04]  /*182b0*/  LDL R21, [R1+0x24] ;  /* 0x0000240001157983 */ /* 0x000f280000100800 */
[----:B------:R-:W2:Y:S04]  /*182c0*/  LDL R6, [R1+0x50] ;  /* 0x0000500001067983 */ /* 0x000ea80000100800 */
[----:B------:R-:W2:Y:S04]  /*182d0*/  LDL R41, [R1+0x20] ;  /* 0x0000200001297983 */ /* 0x000ea80000100800 */
[----:B------:R-:W2:Y:S04]  /*182e0*/  LDL R7, [R1+0x4c] ;  /* 0x00004c0001077983 */ /* 0x000ea80000100800 */
[----:B------:R-:W2:Y:S04]  /*182f0*/  LDL R39, [R1+0x1c] ;  /* 0x00001c0001277983 */ /* 0x000ea80000100800 */
[----:B------:R-:W1:Y:S04]  /*18300*/  LDL R8, [R1+0x8] ;  /* 0x0000080001087983 */ /* 0x000e680000100800 */
[----:B0--3--:R-:W3:Y:S04]  /*18310*/  LDL R24, [R1+0xc] ;  /* 0x00000c0001187983 */ /* 0x009ee80000100800 */
        /* <DEDUP_REMOVED lines=10> */
[----:B------:R-:W3:Y:S04]  /*183c0*/  LDL R0, [R1] ;  /* 0x0000000001007983 */ /* 0x000ee80000100800 */
[----:B------:R-:W3:Y:S04]  /*183d0*/  LDL R26, [R1+0x3c] ;  /* 0x00003c00011a7983 */ /* 0x000ee80000100800 */
[----:B------:R-:W3:Y:S01]  /*183e0*/  LDL R15, [R1+0x38] ;  /* 0x00003800010f7983 */ /* 0x000ee20000100800 */
[----:B------:R-:W-:-:S02]  /*183f0*/  ISETP.GE.AND P3, PT, R216, UR4, PT ;  /* 0x00000004d8007c0c */ /* 0x000fc4000bf66270 */
[----:B-----5:R-:W-:Y:S02]  /*18400*/  ISETP.GE.AND P1, PT, R4, UR4, PT ;  /* 0x0000000404007c0c */ /* 0x020fe4000bf26270 */
[----:B----4-:R-:W-:-:S11]  /*18410*/  ISETP.GE.AND P2, PT, R21, UR4, PT ;  /* 0x0000000415007c0c */ /* 0x010fd6000bf46270 */
[----:B--2---:R-:W-:Y:S02]  /*18420*/  @!P1 IMAD.MOV.U32 R2, RZ, RZ, R14 ;  /* 0x000000ffff029224 */ /* 0x004fe400078e000e */
[----:B------:R-:W-:Y:S02]  /*18430*/  @!P1 IMAD.MOV.U32 R86, RZ, RZ, R52 ;  /* 0x000000ffff569224 */ /* 0x000fe400078e0034 */
[----:B------:R-:W-:Y:S01]  /*18440*/  @!P1 IMAD.WIDE R4, R4, 0x4, R2 ;  /* 0x0000000404049825 */ /* 0x000fe200078e0202 */
[----:B------:R-:W-:Y:S02]  /*18450*/  MOV R38, R6 ;  /* 0x0000000600267202 */ /* 0x000fe40000000f00 */
[C---:B------:R-:W-:Y:S02]  /*18460*/  @!P3 LEA R6, P4, R216.reuse, R14, 0x2 ;  /* 0x0000000ed806b211 */ /* 0x040fe400078810ff */
[----:B------:R-:W-:Y:S01]  /*18470*/  ISETP.GE.AND P0, PT, R41, UR4, PT ;  /* 0x0000000429007c0c */ /* 0x000fe2000bf06270 */
[----:B------:R0:W-:Y:S01]  /*18480*/  @!P1 ST.E.64 desc[UR36][R4.64], R86 ;  /* 0x0000005604009985 */ /* 0x0001e2000c101b24 */
[----:B------:R-:W-:Y:S01]  /*18490*/  IMAD.MOV.U32 R36, RZ, RZ, R7 ;  /* 0x000000ffff247224 */ /* 0x000fe200078e0007 */
[----:B------:R-:W-:Y:S01]  /*184a0*/  ISETP.GE.AND P1, PT, R39, UR4, PT ;  /* 0x0000000427007c0c */ /* 0x000fe2000bf26270 */
[----:B-1----:R-:W-:Y:S01]  /*184b0*/  IMAD.MOV.U32 R27, RZ, RZ, R8 ;  /* 0x000000ffff1b7224 */ /* 0x002fe200078e0008 */
[----:B------:R-:W-:-:S02]  /*184c0*/  @!P3 LEA.HI.X R7, R216, R3, R32, 0x2, P4 ;  /* 0x00000003d807b211 */ /* 0x000fc400020f1420 */
[C---:B------:R-:W-:Y:S01]  /*184d0*/  @!P2 LEA R8, P5, R21.reuse, R14, 0x2 ;  /* 0x0000000e1508a211 */ /* 0x040fe200078a10ff */
[----:B---3--:R-:W-:Y:S02]  /*184e0*/  IMAD.MOV.U32 R33, RZ, RZ, R24 ;  /* 0x000000ffff217224 */ /* 0x008fe400078e0018 */
[----:B------:R-:W-:Y:S02]  /*184f0*/  IMAD.MOV.U32 R24, RZ, RZ, R9 ;  /* 0x000000ffff187224 */ /* 0x000fe400078e0009 */
[----:B0-----:R-:W-:Y:S02]  /*18500*/  @!P3 IMAD.MOV.U32 R4, RZ, RZ, R53 ;  /* 0x000000ffff04b224 */ /* 0x001fe400078e0035 */
[----:B------:R-:W-:Y:S01]  /*18510*/  @!P3 IMAD.MOV.U32 R5, RZ, RZ, R90 ;  /* 0x000000ffff05b224 */ /* 0x000fe200078e005a */
[----:B------:R-:W-:Y:S02]  /*18520*/  @!P2 LEA.HI.X R9, R21, R3, R28, 0x2, P5 ;  /* 0x000000031509a211 */ /* 0x000fe400028f141c */
[----:B------:R-:W-:-:S02]  /*18530*/  ISETP.GE.AND P4, PT, R37, UR4, PT ;  /* 0x0000000425007c0c */ /* 0x000fc4000bf86270 */
[----:B------:R0:W-:Y:S01]  /*18540*/  @!P3 ST.E.64 desc[UR36][R6.64], R4 ;  /* 0x000000040600b985 */ /* 0x0001e2000c101b24 */
[----:B------:R-:W-:Y:S01]  /*18550*/  @!P0 LEA R10, P5, R41, R14, 0x2 ;  /* 0x0000000e290a8211 */ /* 0x000fe200078a10ff */
[----:B------:R-:W-:Y:S01]  /*18560*/  IMAD.MOV.U32 R28, RZ, RZ, R12 ;  /* 0x000000ffff1c7224 */ /* 0x000fe200078e000c */
[----:B------:R-:W-:Y:S01]  /*18570*/  ISETP.GE.AND P3, PT, R35, UR4, PT ;  /* 0x0000000423007c0c */ /* 0x000fe2000bf66270 */
[----:B0-----:R-:W-:Y:S02]  /*18580*/  @!P2 IMAD.MOV.U32 R4, RZ, RZ, R56 ;  /* 0x000000ffff04a224 */ /* 0x001fe400078e0038 */
[----:B------:R-:W-:Y:S01]  /*18590*/  @!P2 IMAD.MOV.U32 R5, RZ, RZ, R54 ;  /* 0x000000ffff05a224 */ /* 0x000fe200078e0036 */
[----:B------:R-:W-:Y:S01]  /*185a0*/  MOV R34, R11 ;  /* 0x0000000b00227202 */ /* 0x000fe20000000f00 */
[----:B------:R-:W-:-:S03]  /*185b0*/  @!P0 IMAD.MOV.U32 R54, RZ, RZ, R57 ;  /* 0x000000ffff368224 */ /* 0x000fc600078e0039 */
[----:B------:R0:W-:Y:S01]  /*185c0*/  @!P2 ST.E.64 desc[UR36][R8.64], R4 ;  /* 0x000000040800a985 */ /* 0x0001e2000c101b24 */
[-C--:B------:R-:W-:Y:S01]  /*185d0*/  @!P1 LEA R12, P2, R39, R14.reuse, 0x2 ;  /* 0x0000000e270c9211 */ /* 0x080fe200078410ff */
[----:B------:R-:W-:Y:S01]  /*185e0*/  IMAD.MOV.U32 R21, RZ, RZ, R13 ;  /* 0x000000ffff157224 */ /* 0x000fe200078e000d */
[-C--:B------:R-:W-:Y:S02]  /*185f0*/  @!P0 LEA.HI.X R11, R41, R3.reuse, R42, 0x2, P5 ;  /* 0x00000003290b8211 */ /* 0x080fe400028f142a */
[----:B------:R-:W-:Y:S02]  /*18600*/  @!P1 LEA.HI.X R13, R39, R3, R40, 0x2, P2 ;  /* 0x00000003270d9211 */ /* 0x000fe400010f1428 */
[----:B------:R-:W-:Y:S01]  /*18610*/  ISETP.GE.AND P2, PT, R20, UR4, PT ;  /* 0x0000000414007c0c */ /* 0x000fe2000bf46270 */
[----:B------:R1:W-:Y:S01]  /*18620*/  @!P0 ST.E.64 desc[UR36][R10.64], R54 ;  /* 0x000000360a008985 */ /* 0x0003e2000c101b24 */
[----:B------:R-:W-:Y:S01]  /*18630*/  @!P4 LEA R6, P0, R37, R14, 0x2 ;  /* 0x0000000e2506c211 */ /* 0x000fe200078010ff */
[----:B0-----:R-:W-:-:S02]  /*18640*/  @!P1 IMAD.MOV.U32 R4, RZ, RZ, R60 ;  /* 0x000000ffff049224 */ /* 0x001fc400078e003c */
[----:B------:R-:W-:Y:S01]  /*18650*/  @!P1 IMAD.MOV.U32 R5, RZ, RZ, R58 ;  /* 0x000000ffff059224 */ /* 0x000fe200078e003a */
[----:B------:R-:W-:Y:S02]  /*18660*/  @!P4 LEA.HI.X R7, R37, R3, R38, 0x2, P0 ;  /* 0x000000032507c211 */ /* 0x000fe400000f1426 */
[----:B------:R-:W-:Y:S02]  /*18670*/  @!P4 MOV R58, R61 ;  /* 0x0000003d003ac202 */ /* 0x000fe40000000f00 */
[----:B------:R0:W-:Y:S01]  /*18680*/  @!P1 ST.E.64 desc[UR36][R12.64], R4 ;  /* 0x000000040c009985 */ /* 0x0001e2000c101b24 */
[----:B------:R-:W-:Y:S02]  /*18690*/  ISETP.GE.AND P1, PT, R33, UR4, PT ;  /* 0x0000000421007c0c */ /* 0x000fe4000bf26270 */
[----:B------:R-:W-:Y:S01]  /*186a0*/  @!P3 LEA R8, P5, R35, R14, 0x2 ;  /* 0x0000000e2308b211 */ /* 0x000fe200078a10ff */
[----:B------:R-:W-:Y:S01]  /*186b0*/  @!P4 ST.E.64 desc[UR36][R6.64], R58 ;  /* 0x0000003a0600c985 */ /* 0x000fe2000c101b24 */
[----:B------:R-:W-:-:S02]  /*186c0*/  ISETP.GE.AND P0, PT, R27, UR4, PT ;  /* 0x000000041b007c0c */ /* 0x000fc4000bf06270 */
[-C--:B------:R-:W-:Y:S02]  /*186d0*/  @!P3 LEA.HI.X R9, R35, R3.reuse, R36, 0x2, P5 ;  /* 0x000000032309b211 */ /* 0x080fe400028f1424 */
[C---:B-1----:R-:W-:Y:S01]  /*186e0*/  @!P2 LEA R10, P4, R20.reuse, R14, 0x2 ;  /* 0x0000000e140aa211 */ /* 0x042fe200078810ff */
[----:B0-----:R-:W-:Y:S02]  /*186f0*/  @!P3 IMAD.MOV.U32 R4, RZ, RZ, R70 ;  /* 0x000000ffff04b224 */ /* 0x001fe400078e0046 */
[----:B------:R-:W-:Y:S01]  /*18700*/  @!P3 IMAD.MOV.U32 R5, RZ, RZ, R68 ;  /* 0x000000ffff05b224 */ /* 0x000fe200078e0044 */
[----:B------:R-:W-:Y:S01]  /*18710*/  @!P2 LEA.HI.X R11, R20, R3, R21, 0x2, P4 ;  /* 0x00000003140ba211 */ /* 0x000fe200020f1415 */
[----:B------:R-:W-:-:S03]  /*18720*/  @!P2 IMAD.MOV.U32 R68, RZ, RZ, R71 ;  /* 0x000000ffff44a224 */ /* 0x000fc600078e0047 */
[----:B------:R0:W-:Y:S01]  /*18730*/  @!P3 ST.E.64 desc[UR36][R8.64], R4 ;  /* 0x000000040800b985 */ /* 0x0001e2000c101b24 */
[----:B------:R-:W-:Y:S02]  /*18740*/  ISETP.GE.AND P3, PT, R24, UR4, PT ;  /* 0x0000000418007c0c */ /* 0x000fe4000bf66270 */
[-C--:B------:R-:W-:Y:S01]  /*18750*/  @!P1 LEA R12, P5, R33, R14.reuse, 0x2 ;  /* 0x0000000e210c9211 */ /* 0x080fe200078a10ff */
[----:B------:R1:W-:Y:S01]  /*18760*/  @!P2 ST.E.64 desc[UR36][R10.64], R68 ;  /* 0x000000440a00a985 */ /* 0x0003e2000c101b24 */
[----:B------:R-:W-:Y:S02]  /*18770*/  ISETP.GE.AND P2, PT, R0, UR4, PT ;  /* 0x0000000400007c0c */ /* 0x000fe4000bf46270 */
[----:B------:R-:W-:Y:S02]  /*18780*/  @!P0 LEA R20, P4, R27, R14, 0x2 ;  /* 0x0000000e1b148211 */ /* 0x000fe400078810ff */
[-C--:B------:R-:W-:Y:S02]  /*18790*/  @!P1 LEA.HI.X R13, R33, R3.reuse, R34, 0x2, P5 ;  /* 0x00000003210d9211 */ /* 0x080fe400028f1422 */
[----:B------:R-:W-:Y:S01]  /*187a0*/  @!P0 LEA.HI.X R21, R27, R3, R28, 0x2, P4 ;  /* 0x000000031b158211 */ /* 0x000fe200020f141c */
[----:B0-----:R-:W-:-:S02]  /*187b0*/  @!P1 IMAD.MOV.U32 R4, RZ, RZ, R74 ;  /* 0x000000ffff049224 */ /* 0x001fc400078e004a */
[----:B------:R-:W-:Y:S01]  /*187c0*/  @!P1 IMAD.MOV.U32 R5, RZ, RZ, R72 ;  /* 0x000000ffff059224 */ /* 0x000fe200078e0048 */
[----:B------:R-:W-:Y:S02]  /*187d0*/  @!P0 MOV R72, R75 ;  /* 0x0000004b00488202 */ /* 0x000fe40000000f00 */
[----:B------:R-:W-:Y:S02]  /*187e0*/  ISETP.GE.AND P4, PT, R229, UR4, PT ;  /* 0x00000004e5007c0c */ /* 0x000fe4000bf86270 */
[----:B------:R0:W-:Y:S01]  /*187f0*/  @!P1 ST.E.64 desc[UR36][R12.64], R4 ;  /* 0x000000040c009985 */ /* 0x0001e2000c101b24 */
[----:B------:R-:W-:Y:S02]  /*18800*/  @!P3 LEA R6, P1, R24, R14, 0x2 ;  /* 0x0000000e1806b211 */ /* 0x000fe400078210ff */
[----:B------:R-:W-:Y:S01]  /*18810*/  ISETP.GE.AND P5, PT, R228, UR4, PT ;  /* 0x00000004e4007c0c */ /* 0x000fe2000bfa6270 */
[----:B------:R2:W-:Y:S01]  /*18820*/  @!P0 ST.E.64 desc[UR36][R20.64], R72 ;  /* 0x0000004814008985 */ /* 0x0005e2000c101b24 */
[----:B------:R-:W-:-:S02]  /*18830*/  ISETP.GE.AND P0, PT, R227, UR4, PT ;  /* 0x00000004e3007c0c */ /* 0x000fc4000bf06270 */
[-C--:B------:R-:W-:Y:S02]  /*18840*/  @!P3 LEA.HI.X R7, R24, R3.reuse, R26, 0x2, P1 ;  /* 0x000000031807b211 */ /* 0x080fe400008f141a */
[CC--:B------:R-:W-:Y:S01]  /*18850*/  @!P2 LEA R8, P1, R0.reuse, R14.reuse, 0x2 ;  /* 0x0000000e0008a211 */ /* 0x0c0fe200078210ff */
[----:B------:R-:W-:Y:S02]  /*18860*/  @!P3 IMAD.MOV.U32 R77, RZ, RZ, R76 ;  /* 0x000000ffff4db224 */ /* 0x000fe400078e004c */
[----:B------:R-:W-:Y:S01]  /*18870*/  @!P3 IMAD.MOV.U32 R76, RZ, RZ, R92 ;  /* 0x000000ffff4cb224 */ /* 0x000fe200078e005c */
[----:B------:R-:W-:Y:S01]  /*18880*/  @!P2 LEA.HI.X R9, R0, R3, R15, 0x2, P1 ;  /* 0x000000030009a211 */ /* 0x000fe200008f140f */
[----:B------:R-:W-:Y:S01]  /*18890*/  @!P2 IMAD.MOV.U32 R90, RZ, RZ, R93 ;  /* 0x000000ffff5aa224 */ /* 0x000fe200078e005d */
[----:B-1----:R-:W-:Y:S02]  /*188a0*/  @!P4 LEA R10, P1, R229, R14, 0x2 ;  /* 0x0000000ee50ac211 */ /* 0x002fe400078210ff */
[----:B------:R1:W-:Y:S01]  /*188b0*/  @!P3 ST.E.64 desc[UR36][R6.64], R76 ;  /* 0x0000004c0600b985 */ /* 0x0003e2000c101b24 */
[----:B------:R-:W-:-:S02]  /*188c0*/  SHF.R.S32.HI R24, RZ, 0x1f, R229 ;  /* 0x0000001fff187819 */ /* 0x000fc400000114e5 */
[----:B------:R-:W-:Y:S01]  /*188d0*/  SHF.R.S32.HI R15, RZ, 0x1f, R228 ;  /* 0x0000001fff0f7819 */ /* 0x000fe200000114e4 */
[----:B------:R1:W-:Y:S01]  /*188e0*/  @!P2 ST.E.64 desc[UR36][R8.64], R90 ;  /* 0x0000005a0800a985 */ /* 0x0003e2000c101b24 */
[CC--:B0-----:R-:W-:Y:S02]  /*188f0*/  @!P5 LEA R12, P2, R228.reuse, R14.reuse, 0x2 ;  /* 0x0000000ee40cd211 */ /* 0x0c1fe400078410ff */
[----:B--2---:R-:W-:Y:S02]  /*18900*/  @!P0 LEA R20, P3, R227, R14, 0x2 ;  /* 0x0000000ee3148211 */ /* 0x004fe400078610ff */
[----:B------:R-:W-:Y:S01]  /*18910*/  SHF.R.S32.HI R0, RZ, 0x1f, R227 ;  /* 0x0000001fff007819 */ /* 0x000fe200000114e3 */
[----:B------:R-:W-:Y:S01]  /*18920*/  @!P4 IMAD.MOV.U32 R4, RZ, RZ, R96 ;  /* 0x000000ffff04c224 */ /* 0x000fe200078e0060 */
[-C--:B------:R-:W-:Y:S01]  /*18930*/  @!P4 LEA.HI.X R11, R229, R3.reuse, R24, 0x2, P1 ;  /* 0x00000003e50bc211 */ /* 0x080fe200008f1418 */
[----:B------:R-:W-:Y:S01]  /*18940*/  @!P4 IMAD.MOV.U32 R5, RZ, RZ, R94 ;  /* 0x000000ffff05c224 */ /* 0x000fe200078e005e */
[----:B------:R-:W-:-:S02]  /*18950*/  @!P5 LEA.HI.X R13, R228, R3, R15, 0x2, P2 ;  /* 0x00000003e40dd211 */ /* 0x000fc400010f140f */
[----:B------:R-:W-:Y:S02]  /*18960*/  @!P5 MOV R94, R97 ;  /* 0x00000061005ed202 */ /* 0x000fe40000000f00 */
[----:B------:R-:W-:Y:S01]  /*18970*/  @!P0 LEA.HI.X R21, R227, R3, R0, 0x2, P3 ;  /* 0x00000003e3158211 */ /* 0x000fe200018f1400 */
[----:B------:R1:W-:Y:S04]  /*18980*/  @!P4 ST.E.64 desc[UR36][R10.64], R4 ;  /* 0x000000040a00c985 */ /* 0x0003e8000c101b24 */
[----:B------:R1:W-:Y:S04]  /*18990*/  @!P5 ST.E.64 desc[UR36][R12.64], R94 ;  /* 0x0000005e0c00d985 */ /* 0x0003e8000c101b24 */
[----:B------:R1:W-:Y:S01]  /*189a0*/  @!P0 ST.E.64 desc[UR36][R20.64], R64 ;  /* 0x0000004014008985 */ /* 0x0003e2000c101b24 */
[----:B------:R-:W-:-:S13]  /*189b0*/  ISETP.GE.AND P0, PT, R226, UR4, PT ;  /* 0x00000004e2007c0c */ /* 0x000fda000bf06270 */
[----:B-1----:R-:W-:Y:S05]  /*189c0*/  @P0 BRA `(.L_x_7940) ;  /* 0x0000000c00380947 */ /* 0x002fea0003800000 */
[----:B------:R-:W-:Y:S02]  /*189d0*/  SHF.R.S32.HI R0, RZ, 0x1f, R226 ;  /* 0x0000001fff007819 */ /* 0x000fe400000114e2 */
[----:B------:R-:W-:-:S04]  /*189e0*/  LEA R14, P0, R226, R14, 0x2 ;  /* 0x0000000ee20e7211 */ /* 0x000fc800078010ff */
[----:B------:R-:W-:-:S05]  /*189f0*/  LEA.HI.X R15, R226, R3, R0, 0x2, P0 ;  /* 0x00000003e20f7211 */ /* 0x000fca00000f1400 */
[----:B------:R0:W-:Y:S01]  /*18a00*/  ST.E.64 desc[UR36][R14.64], R66 ;  /* 0x000000420e007985 */ /* 0x0001e2000c101b24 */
[----:B------:R-:W-:Y:S05]  /*18a10*/  BRA `(.L_x_7940) ;  /* 0x0000000c00247947 */ /* 0x000fea0003800000 */
.L_x_7926:
[----:B------:R-:W-:Y:S01]  /*18a20*/  ULDC.64 UR6, c[0x0][0xc08] ;  /* 0x0003020000067ab9 */ /* 0x000fe20000000a00 */
[----:B------:R-:W-:Y:S01]  /*18a30*/  ULDC.64 UR4, c[0x0][0xc00] ;  /* 0x0003000000047ab9 */ /* 0x000fe20000000a00 */
[----:B------:R-:W-:Y:S01]  /*18a40*/  ISETP.NE.U32.AND P1, PT, RZ, UR6, PT ;  /* 0x00000006ff007c0c */ /* 0x000fe2000bf25070 */
[----:B------:R-:W-:Y:S01]  /*18a50*/  IMAD.MOV.U32 R13, RZ, RZ, RZ ;  /* 0x000000ffff0d7224 */ /* 0x000fe200078e00ff */
[----:B------:R-:W-:Y:S01]  /*18a60*/  ISETP.NE.U32.AND P0, PT, RZ, UR4, PT ;  /* 0x00000004ff007c0c */ /* 0x000fe2000bf05070 */
[----:B------:R-:W4:Y:S01]  /*18a70*/  S2R R0, SR_TID.X ;  /* 0x0000000000007919 */ /* 0x000f220000002100 */
[----:B------:R-:W-:Y:S02]  /*18a80*/  ISETP.NE.AND.EX P1, PT, RZ, UR7, PT, P1 ;  /* 0x00000007ff007c0c */ /* 0x000fe4000bf25310 */
[----:B------:R-:W-:Y:S02]  /*18a90*/  IADD3 R2, P2, R210, UR4, RZ ;  /* 0x00000004d2027c10 */ /* 0x000fe4000ff5e0ff */
[----:B------:R-:W-:-:S02]  /*18aa0*/  ISETP.NE.AND.EX P0, PT, RZ, UR5, PT, P0 ;  /* 0x00000005ff007c0c */ /* 0x000fc4000bf05300 */
[----:B------:R-:W-:Y:S01]  /*18ab0*/  IADD3.X R3, R211, UR5, RZ, P2, !PT ;  /* 0x00000005d3037c10 */ /* 0x000fe200097fe4ff */
[----:B------:R-:W-:Y:S02]  /*18ac0*/  ULDC UR4, c[0x0][0xa88] ;  /* 0x0002a20000047ab9 */ /* 0x000fe40000000800 */
[----:B------:R-:W-:-:S04]  /*18ad0*/  IMAD.U32 R20, RZ, RZ, UR4 ;  /* 0x00000004ff147e24 */ /* 0x000fc8000f8e00ff */
[----:B------:R-:W-:-:S04]  /*18ae0*/  @P1 IADD3 R210, P2, R210, UR6, RZ ;  /* 0x00000006d2d21c10 */ /* 0x000fc8000ff5e0ff */
[----:B------:R-:W-:Y:S01]  /*18af0*/  @P1 IADD3.X R211, R211, UR7, RZ, P2, !PT ;  /* 0x00000007d3d31c10 */ /* 0x000fe200097fe4ff */
[----:B------:R0:W5:Y:S04]  /*18b00*/  @P0 LDG.E R13, desc[UR36][R2.64] ;  /* 0x00000024020d0981 */ /* 0x000168000c1e1900 */
[----:B------:R0:W5:Y:S01]  /*18b10*/  @P1 LDG.E R20, desc[UR36][R210.64] ;  /* 0x00000024d2141981 */ /* 0x000162000c1e1900 */
[----:B-1----:R-:W-:Y:S01]  /*18b20*/  ISETP.GT.AND P2, PT, R209, 0x1, PT ;  /* 0x00000001d100780c */ /* 0x002fe20003f44270 */
[----:B----4-:R-:W-:-:S05]  /*18b30*/  VIADD R24, R0, 0xffffff80 ;  /* 0xffffff8000187836 */ /* 0x010fca0000000000 */
[----:B------:R-:W-:Y:S01]  /*18b40*/  ISETP.GT.AND P3, PT, R24, 0x7f, PT ;  /* 0x0000007f1800780c */ /* 0x000fe20003f64270 */
[----:B0-----:R-:W-:-:S12]  /*18b50*/  @P1 BRA `(.L_x_7945) ;  /* 0x0000000000101947 */ /* 0x001fd80003800000 */
[----:B------:R-:W-:Y:S05]  /*18b60*/  @!P0 BRA `(.L_x_7945) ;  /* 0x00000000000c8947 */ /* 0x000fea0003800000 */
[----:B------:R-:W4:Y:S04]  /*18b70*/  LDG.E R5, desc[UR36][R2.64] ;  /* 0x0000002402057981 */ /* 0x000f28000c1e1900 */
[----:B-----5:R-:W4:Y:S02]  /*18b80*/  LDG.E R20, desc[UR36][R2.64+0x4] ;  /* 0x0000042402147981 */ /* 0x020f24000c1e1900 */
[----:B----4-:R-:W-:-:S07]  /*18b90*/  IMAD.IADD R20, R20, 0x1, -R5 ;  /* 0x0000000114147824 */ /* 0x010fce00078e0a05 */
.L_x_7945:
[----:B------:R-:W-:Y:S01]  /*18ba0*/  BSSY B1, `(.L_x_7946) ;  /* 0x0000036000017945 */ /* 0x000fe20003800000 */
[----:B------:R-:W-:Y:S02]  /*18bb0*/  SEL R21, R206, RZ, !P0 ;  /* 0x000000ffce157207 */ /* 0x000fe40004000000 */
[----:B------:R-:W-:Y:S02]  /*18bc0*/  SEL R213, R213, RZ, !P0 ;  /* 0x000000ffd5d57207 */ /* 0x000fe40004000000 */
[----:B-----5:R-:W-:Y:S01]  /*18bd0*/  SHF.R.S32.HI R12, RZ, 0x1f, R13 ;  /* 0x0000001fff0c7819 */ /* 0x020fe2000001140d */
[----:B------:R-:W-:Y:S06]  /*18be0*/  @P3 BRA `(.L_x_7947) ;  /* 0x0000000000c43947 */ /* 0x000fec0003800000 */
[----:B------:R-:W0:Y:S01]  /*18bf0*/  LDC R27, c[0x0][0xbe8] ;  /* 0x0002fa00ff1b7b82 */ /* 0x000e220000000800 */
[----:B------:R-:W-:-:S05]  /*18c00*/  IMAD R0, R214, 0x80, R0 ;  /* 0x00000080d6007824 */ /* 0x000fca00078e0200 */
[----:B------:R-:W-:Y:S01]  /*18c10*/  IADD3 R25, R0, -0x80, RZ ;  /* 0xffffff8000197810 */ /* 0x000fe20007ffe0ff */
[----:B0-----:R-:W-:-:S05]  /*18c20*/  IMAD R2, R20, R27, RZ ;  /* 0x0000001b14027224 */ /* 0x001fca00078e02ff */
[----:B------:R-:W-:-:S13]  /*18c30*/  ISETP.GE.AND P0, PT, R25, R2, PT ;  /* 0x000000021900720c */ /* 0x000fda0003f06270 */
[----:B------:R-:W-:Y:S05]  /*18c40*/  @P0 BRA `(.L_x_7947) ;  /* 0x0000000000ac0947 */ /* 0x000fea0003800000 */
[----:B------:R-:W-:Y:S01]  /*18c50*/  IMAD.MOV.U32 R0, RZ, RZ, 0x9b8 ;  /* 0x000009b8ff007424 */ /* 0x000fe200078e00ff */
[----:B------:R-:W-:Y:S01]  /*18c60*/  ISETP.GT.AND P3, PT, R209, 0x1, PT ;  /* 0x00000001d100780c */ /* 0x000fe20003f64270 */
[----:B---3--:R-:W0:Y:S01]  /*18c70*/  LDC.64 R32, c[0x0][0xba8] ;  /* 0x0002ea00ff207b82 */ /* 0x008e220000000a00 */
[----:B------:R-:W-:Y:S01]  /*18c80*/  ISETP.NE.AND P0, PT, R27, 0x1, PT ;  /* 0x000000011b00780c */ /* 0x000fe20003f05270 */
[----:B------:R-:W-:Y:S01]  /*18c90*/  IMAD.MOV.U32 R15, RZ, RZ, R25 ;  /* 0x000000ffff0f7224 */ /* 0x000fe200078e0019 */
[----:B------:R-:W-:Y:S02]  /*18ca0*/  SEL R14, R0, 0x978, P3 ;  /* 0x00000978000e7807 */ /* 0x000fe40001800000 */
[----:B------:R-:W-:-:S03]  /*18cb0*/  SEL R215, R215, RZ, P3 ;  /* 0x000000ffd7d77207 */ /* 0x000fc60001800000 */
        /* <DEDUP_REMOVED lines=8> */
[----:B------:R-:W-:Y:S02]  /*18d40*/  IMAD R7, R6, R213, R7 ;  /* 0x000000d506077224 */ /* 0x000fe400078e0207 */
[----:B--2---:R-:W-:-:S05]  /*18d50*/  @P0 IMAD.HI.U32 R0, R25, R0, RZ ;  /* 0x0000000019000227 */ /* 0x004fca00078e00ff */
[----:B------:R-:W1:Y:S01]  /*18d60*/  @!P3 LDC R33, c[0x0][0xb54] ;  /* 0x0002d500ff21bb82 */ /* 0x000e620000000800 */
[-C--:B---3--:R-:W-:Y:S02]  /*18d70*/  IMAD R35, R3, R191.reuse, RZ ;  /* 0x000000bf03237224 */ /* 0x088fe400078e02ff */
[----:B------:R-:W-:Y:S01]  /*18d80*/  IMAD.WIDE.U32 R10, R2, R191, RZ ;  /* 0x000000bf020a7225 */ /* 0x000fe200078e00ff */
[----:B----4-:R-:W-:-:S03]  /*18d90*/  @P0 SHF.R.U32.HI R15, RZ, R37, R0 ;  /* 0x00000025ff0f0219 */ /* 0x010fc60000011600 */
[----:B------:R-:W-:-:S04]  /*18da0*/  IMAD.WIDE.U32 R2, R6, R21, RZ ;  /* 0x0000001506027225 */ /* 0x000fc800078e00ff */
[----:B------:R-:W-:Y:S01]  /*18db0*/  IMAD.IADD R11, R35, 0x1, R11 ;  /* 0x00000001230b7824 */ /* 0x000fe200078e020b */
[----:B------:R-:W-:Y:S01]  /*18dc0*/  IADD3 R10, P0, P1, R2, R10, R13 ;  /* 0x0000000a020a7210 */ /* 0x000fe2000791e00d */
[----:B------:R-:W-:Y:S02]  /*18dd0*/  IMAD.MOV R0, RZ, RZ, -R15 ;  /* 0x000000ffff007224 */ /* 0x000fe400078e0a0f */
[----:B------:R-:W-:Y:S02]  /*18de0*/  IMAD.IADD R6, R3, 0x1, R7 ;  /* 0x0000000103067824 */ /* 0x000fe400078e0207 */
[----:B------:R-:W-:-:S04]  /*18df0*/  IMAD.WIDE.U32 R2, R8, R215, RZ ;  /* 0x000000d708027225 */ /* 0x000fc800078e00ff */
[----:B------:R-:W-:Y:S02]  /*18e00*/  IMAD R9, R9, R215, RZ ;  /* 0x000000d709097224 */ /* 0x000fe400078e02ff */
[----:B------:R-:W-:Y:S01]  /*18e10*/  IMAD R7, R27, R0, R25 ;  /* 0x000000001b077224 */ /* 0x000fe200078e0219 */
[----:B------:R-:W-:Y:S02]  /*18e20*/  IADD3.X R0, R6, R11, R12, P0, P1 ;  /* 0x0000000b06007210 */ /* 0x000fe400007e240c */
[----:B------:R-:W-:Y:S02]  /*18e30*/  IADD3 R2, P0, P1, R15, R10, R2 ;  /* 0x0000000a0f027210 */ /* 0x000fe4000791e002 */
[----:B------:R-:W-:Y:S02]  /*18e40*/  IADD3 R3, R9, R3, RZ ;  /* 0x0000000309037210 */ /* 0x000fe40007ffe0ff */
[----:B------:R-:W-:Y:S02]  /*18e50*/  SHF.R.S32.HI R15, RZ, 0x1f, R15 ;  /* 0x0000001fff0f7819 */ /* 0x000fe4000001140f */
[----:B------:R-:W-:-:S02]  /*18e60*/  SHF.R.S32.HI R9, RZ, 0x1f, R7 ;  /* 0x0000001fff097819 */ /* 0x000fc40000011407 */
        /* <DEDUP_REMOVED lines=9> */
.L_x_7947:
[----:B------:R-:W-:Y:S05]  /*18f00*/  BSYNC B1 ;  /* 0x0000000000017941 */ /* 0x000fea0003800000 */
.L_x_7946:
[----:B------:R-:W-:Y:S05]  /*18f10*/  @P2 BRA `(.L_x_7940) ;  /* 0x0000000400e42947 */ /* 0x000fea0003800000 */
[----:B------:R-:W1:Y:S01]  /*18f20*/  LDC R25, c[0x0][0xbe8] ;  /* 0x0002fa00ff197b82 */ /* 0x000e620000000800 */
[----:B------:R-:W-:Y:S01]  /*18f30*/  SHF.R.S32.HI R6, RZ, 0x1f, R24 ;  /* 0x0000001fff067819 */ /* 0x000fe20000011418 */
[----:B------:R-:W-:Y:S01]  /*18f40*/  ULDC.64 UR4, c[0x0][0xaa0] ;  /* 0x0002a80000047ab9 */ /* 0x000fe20000000a00 */
[----:B------:R-:W-:Y:S01]  /*18f50*/  ULDC.64 UR6, c[0x0][0xaf0] ;  /* 0x0002bc0000067ab9 */ /* 0x000fe20000000a00 */
[----:B------:R-:W-:Y:S01]  /*18f60*/  IMAD R0, R12, UR4, RZ ;  /* 0x000000040c007c24 */ /* 0x000fe2000f8e02ff */
[----:B------:R-:W-:Y:S01]  /*18f70*/  LEA.HI R6, R6, R24, RZ, 0x3 ;  /* 0x0000001806067211 */ /* 0x000fe200078f18ff */
[----:B0-----:R-:W-:-:S03]  /*18f80*/  IMAD.WIDE.U32 R2, R13, UR4, RZ ;  /* 0x000000040d027c25 */ /* 0x001fc6000f8e00ff */
[----:B------:R-:W-:Y:S01]  /*18f90*/  SHF.R.S32.HI R6, RZ, 0x3, R6 ;  /* 0x00000003ff067819 */ /* 0x000fe20000011406 */
[----:B------:R-:W-:Y:S01]  /*18fa0*/  IMAD R5, R13, UR5, R0 ;  /* 0x000000050d057c24 */ /* 0x000fe2000f8e0200 */
[----:B------:R-:W-:-:S03]  /*18fb0*/  ULDC.64 UR4, c[0x0][0xae8] ;  /* 0x0002ba0000047ab9 */ /* 0x000fc60000000a00 */
[----:B------:R-:W-:Y:S02]  /*18fc0*/  IMAD R7, R208, 0x20, R6 ;  /* 0x00000020d0077824 */ /* 0x000fe400078e0206 */
[----:B------:R-:W-:Y:S02]  /*18fd0*/  IMAD.IADD R3, R3, 0x1, R5 ;  /* 0x0000000103037824 */ /* 0x000fe400078e0205 */
[----:B------:R-:W-:Y:S02]  /*18fe0*/  IMAD R9, R214, 0x80, R7 ;  /* 0x00000080d6097824 */ /* 0x000fe400078e0207 */
[----:B------:R-:W-:-:S03]  /*18ff0*/  IMAD.WIDE.U32 R2, R191, UR4, R2 ;  /* 0x00000004bf027c25 */ /* 0x000fc6000f8e0002 */
[----:B------:R-:W-:Y:S01]  /*19000*/  MOV R5, R9 ;  /* 0x0000000900057202 */ /* 0x000fe20000000f00 */
[----:B------:R-:W-:Y:S01]  /*19010*/  IMAD R3, R191, UR5, R3 ;  /* 0x00000005bf037c24 */ /* 0x000fe2000f8e0203 */
[----:B-1----:R-:W-:Y:S01]  /*19020*/  ISETP.NE.AND P0, PT, R25, 0x1, PT ;  /* 0x000000011900780c */ /* 0x002fe20003f05270 */
[----:B------:R-:W-:Y:S01]  /*19030*/  ULDC.64 UR4, c[0x0][0xae0] ;  /* 0x0002b80000047ab9 */ /* 0x000fe20000000a00 */
[----:B------:R-:W-:-:S11]  /*19040*/  IMAD.WIDE.U32 R2, R21, UR6, R2 ;  /* 0x0000000615027c25 */ /* 0x000fd6000f8e0002 */
[----:B------:R-:W0:Y:S08]  /*19050*/  @P0 LDC R4, c[0x0][0xbec] ;  /* 0x0002fb00ff040b82 */ /* 0x000e300000000800 */
[----:B------:R-:W1:Y:S01]  /*19060*/  @P0 LDC R11, c[0x0][0xbf0] ;  /* 0x0002fc00ff0b0b82 */ /* 0x000e620000000800 */
[----:B0-----:R-:W-:-:S04]  /*19070*/  @P0 IMAD.HI.U32 R0, R9, R4, RZ ;  /* 0x0000000409000227 */ /* 0x001fc800078e00ff */
[----:B------:R-:W-:Y:S01]  /*19080*/  IMAD R4, R213, UR6, RZ ;  /* 0x00000006d5047c24 */ /* 0x000fe2000f8e02ff */
[----:B-1----:R-:W-:-:S03]  /*19090*/  @P0 SHF.R.U32.HI R5, RZ, R11, R0 ;  /* 0x0000000bff050219 */ /* 0x002fc60000011600 */
[----:B------:R-:W-:Y:S01]  /*190a0*/  IMAD R7, R21, UR7, R4 ;  /* 0x0000000715077c24 */ /* 0x000fe2000f8e0204 */
[--C-:B------:R-:W-:Y:S01]  /*190b0*/  SHF.R.S32.HI R0, RZ, 0x1f, R5.reuse ;  /* 0x0000001fff007819 */ /* 0x100fe20000011405 */
[----:B------:R-:W-:Y:S02]  /*190c0*/  IMAD.MOV R4, RZ, RZ, -R5 ;  /* 0x000000ffff047224 */ /* 0x000fe400078e0a05 */
[----:B------:R-:W-:Y:S02]  /*190d0*/  IMAD.IADD R3, R3, 0x1, R7 ;  /* 0x0000000103037824 */ /* 0x000fe400078e0207 */
[----:B------:R-:W-:Y:S02]  /*190e0*/  IMAD R0, R0, UR4, RZ ;  /* 0x0000000400007c24 */ /* 0x000fe4000f8e02ff */
[----:B------:R-:W-:Y:S02]  /*190f0*/  IMAD R7, R25, R4, R9 ;  /* 0x0000000419077224 */ /* 0x000fe400078e0209 */
[----:B------:R-:W-:-:S02]  /*19100*/  IMAD R9, R5, UR5, R0 ;  /* 0x0000000505097c24 */ /* 0x000fc4000f8e0200 */
[----:B------:R-:W-:Y:S01]  /*19110*/  IMAD.WIDE.U32 R2, R5, UR4, R2 ;  /* 0x0000000405027c25 */ /* 0x000fe2000f8e0002 */
        /* <DEDUP_REMOVED lines=13> */
[----:B------:R0:W4:Y:S02]  /*191f0*/  SHFL.IDX PT, R14, R2, RZ, 0x181f ;  /* 0x00181fff020e7589 */ /* 0x00012400000e0000 */
.L_x_8237:
[----:B------:R-:W-:Y:S01]  /*19200*/  IMAD R25, R20, R25, RZ ;  /* 0x0000001914197224 */ /* 0x000fe200078e02ff */
[----:B------:R-:W-:Y:S01]  /*19210*/  BSSY B1, `(.L_x_7949) ;  /* 0x000000f000017945 */ /* 0x000fe20003800000 */
[----:B------:R-:W-:-:S05]  /*19220*/  IMAD R6, R214, 0x80, R6 ;  /* 0x00000080d6067824 */ /* 0x000fca00078e0206 */
[----:B------:R-:W-:-:S13]  /*19230*/  ISETP.GE.AND P0, PT, R6, R25, PT ;  /* 0x000000190600720c */ /* 0x000fda0003f06270 */
[----:B------:R-:W-:Y:S05]  /*19240*/  @P0 BRA `(.L_x_7950) ;  /* 0x00000000002c0947 */ /* 0x000fea0003800000 */
[----:B------:R-:W-:Y:S01]  /*19250*/  ULDC UR4, c[0x0][0xac8] ;  /* 0x0002b20000047ab9 */ /* 0x000fe20000000800 */
[----:B------:R-:W-:Y:S02]  /*19260*/  SHF.R.S32.HI R8, RZ, 0x1f, R199 ;  /* 0x0000001fff087819 */ /* 0x000fe400000114c7 */
[----:B------:R-:W-:Y:S02]  /*19270*/  ISETP.GE.AND P2, PT, R199, UR4, PT ;  /* 0x00000004c7007c0c */ /* 0x000fe4000bf46270 */
[----:B------:R-:W-:Y:S02]  /*19280*/  ISETP.GE.AND P3, PT, R207, UR4, PT ;  /* 0x00000004cf007c0c */ /* 0x000fe4000bf66270 */
[----:B------:R-:W-:-:S09]  /*19290*/  SHF.R.S32.HI R7, RZ, 0x1f, R207 ;  /* 0x0000001fff077819 */ /* 0x000fd200000114cf */
[-C--:B----4-:R-:W-:Y:S02]  /*192a0*/  @!P2 LEA R4, P0, R199, R14.reuse, 0x1 ;  /* 0x0000000ec704a211 */ /* 0x090fe400078008ff */
[----:B------:R-:W-:Y:S02]  /*192b0*/  @!P3 LEA R14, P1, R207, R14, 0x1 ;  /* 0x0000000ecf0eb211 */ /* 0x000fe400078208ff */
[-C--:B-1----:R-:W-:Y:S02]  /*192c0*/  @!P2 LEA.HI.X R5, R199, R0.reuse, R8, 0x1, P0 ;  /* 0x00000000c705a211 */ /* 0x082fe400000f0c08 */
[----:B------:R-:W-:-:S03]  /*192d0*/  @!P3 LEA.HI.X R15, R207, R0, R7, 0x1, P1 ;  /* 0x00000000cf0fb211 */ /* 0x000fc600008f0c07 */
[----:B------:R1:W-:Y:S04]  /*192e0*/  @!P2 ST.E.128 desc[UR36][R4.64], RZ ;  /* 0x000000ff0400a985 */ /* 0x0003e8000c101d24 */
[----:B------:R1:W-:Y:S02]  /*192f0*/  @!P3 ST.E.128 desc[UR36][R14.64], RZ ;  /* 0x000000ff0e00b985 */ /* 0x0003e4000c101d24 */
.L_x_7950:
[----:B------:R-:W-:Y:S05]  /*19300*/  BSYNC B1 ;  /* 0x0000000000017941 */ /* 0x000fea0003800000 */
.L_x_7949:
[----:B------:R-:W-:-:S03]  /*19310*/  UMOV UR4, 0xffffffff ;  /* 0xffffffff00047882 */ /* 0x000fc60000000000 */
[----:B------:R-:W-:Y:S05]  /*19320*/  BRA.DIV UR4, `(.L_x_7951) ;  /* 0x000000c204107947 */ /* 0x000fea000b800000 */
[----:B-1----:R1:W0:Y:S04]  /*19330*/  SHFL.IDX PT, R0, R3, 0x1, 0x181f ;  /* 0x00381f0003007f89 */ /* 0x00222800000e0000 */
[----:B----4-:R1:W4:Y:S02]  /*19340*/  SHFL.IDX PT, R14, R2, 0x1, 0x181f ;  /* 0x00381f00020e7f89 */ /* 0x01032400000e0000 */
.L_x_8241:
[----:B------:R-:W-:Y:S01]  /*19350*/  IADD3 R4, R6, 0x20, RZ ;  /* 0x0000002006047810 */ /* 0x000fe20007ffe0ff */
        /* <DEDUP_REMOVED lines=10> */
[-C--:B0-----:R-:W-:Y:S02]  /*19400*/  @!P2 LEA.HI.X R5, R199, R0.reuse, R8, 0x1, P0 ;  /* 0x00000000c705a211 */ /* 0x081fe400000f0c08 */
[----:B------:R-:W-:-:S03]  /*19410*/  @!P3 LEA.HI.X R15, R207, R0, R7, 0x1, P1 ;  /* 0x00000000cf0fb211 */ /* 0x000fc600008f0c07 */
[----:B------:R0:W-:Y:S04]  /*19420*/  @!P2 ST.E.128 desc[UR36][R4.64], RZ ;  /* 0x000000ff0400a985 */ /* 0x0001e8000c101d24 */
[----:B------:R0:W-:Y:S02]  /*19430*/  @!P3 ST.E.128 desc[UR36][R14.64], RZ ;  /* 0x000000ff0e00b985 */ /* 0x0001e4000c101d24 */
.L_x_7953:
[----:B------:R-:W-:Y:S05]  /*19440*/  BSYNC B1 ;  /* 0x0000000000017941 */ /* 0x000fea0003800000 */
.L_x_7952:
[----:B------:R-:W-:-:S03]  /*19450*/  UMOV UR4, 0xffffffff ;  /* 0xffffffff00047882 */ /* 0x000fc60000000000 */
[----:B------:R-:W-:Y:S05]  /*19460*/  BRA.DIV UR4, `(.L_x_7954) ;  /* 0x000000c204087947 */ /* 0x000fea000b800000 */
[----:B0-----:R0:W0:Y:S04]  /*19470*/  SHFL.IDX PT, R0, R3, 0x2, 0x181f ;  /* 0x00581f0003007f89 */ /* 0x00102800000e0000 */
[----:B----4-:R4:W0:Y:S02]  /*19480*/  SHFL.IDX PT, R14, R2, 0x2, 0x181f ;  /* 0x00581f00020e7f89 */ /* 0x01082400000e0000 */
.L_x_8245:
        /* <DEDUP_REMOVED lines=9> */
[-C--:B0-----:R-:W-:Y:S02]  /*19520*/  @!P2 LEA R4, P0, R199, R14.reuse, 0x1 ;  /* 0x0000000ec704a211 */ /* 0x081fe400078008ff */
[----:B------:R-:W-:Y:S02]  /*19530*/  @!P3 LEA R14, P1, R207, R14, 0x1 ;  /* 0x0000000ecf0eb211 */ /* 0x000fe400078208ff */
[-C--:B------:R-:W-:Y:S02]  /*19540*/  @!P2 LEA.HI.X R5, R199, R0.reuse, R8, 0x1, P0 ;  /* 0x00000000c705a211 */ /* 0x080fe400000f0c08 */
[----:B------:R-:W-:-:S03]  /*19550*/  @!P3 LEA.HI.X R15, R207, R0, R7, 0x1, P1 ;  /* 0x00000000cf0fb211 */ /* 0x000fc600008f0c07 */
[----:B------:R0:W-:Y:S04]  /*19560*/  @!P2 ST.E.128 desc[UR36][R4.64], RZ ;  /* 0x000000ff0400a985 */ /* 0x0001e8000c101d24 */
[----:B------:R0:W-:Y:S02]  /*19570*/  @!P3 ST.E.128 desc[UR36][R14.64], RZ ;  /* 0x000000ff0e00b985 */ /* 0x0001e4000c101d24 */
.L_x_7956:
[----:B------:R-:W-:Y:S05]  /*19580*/  BSYNC B1 ;  /* 0x0000000000017941 */ /* 0x000fea0003800000 */
.L_x_7955:
[----:B------:R-:W-:-:S03]  /*19590*/  UMOV UR4, 0xffffffff ;  /* 0xffffffff00047882 */ /* 0x000fc60000000000 */
[----:B------:R-:W-:Y:S05]  /*195a0*/  BRA.DIV UR4, `(.L_x_7957) ;  /* 0x000000c204007947 */ /* 0x000fea000b800000 */
[----:B0-----:R0:W0:Y:S04]  /*195b0*/  SHFL.IDX PT, R0, R3, 0x3, 0x181f ;  /* 0x00781f0003007f89 */ /* 0x00102800000e0000 */
[----:B------:R0:W0:Y:S02]  /*195c0*/  SHFL.IDX PT, R14, R2, 0x3, 0x181f ;  /* 0x00781f00020e7f89 */ /* 0x00002400000e0000 */
.L_x_8249:
[----:B01--4-:R-:W-:-:S05]  /*195d0*/  VIADD R2, R6, 0x60 ;  /* 0x0000006006027836 */ /* 0x013fca0000000000 */
[----:B------:R-:W-:-:S13]  /*195e0*/  ISETP.GE.AND P0, PT, R2, R25, PT ;  /* 0x000000190200720c */ /* 0x000fda0003f06270 */
[----:B------:R-:W-:Y:S05]  /*195f0*/  @P0 BRA `(.L_x_7940) ;  /* 0x00000000002c0947 */ /* 0x000fea0003800000 */
[----:B------:R-:W-:Y:S01]  /*19600*/  ULDC UR4, c[0x0][0xac8] ;  /* 0x0002b20000047ab9 */ /* 0x000fe20000000800 */
[----:B------:R-:W-:Y:S02]  /*19610*/  SHF.R.S32.HI R5, RZ, 0x1f, R199 ;  /* 0x0000001fff057819 */ /* 0x000fe400000114c7 */
[----:B------:R-:W-:Y:S02]  /*19620*/  ISETP.GE.AND P2, PT, R199, UR4, PT ;  /* 0x00000004c7007c0c */ /* 0x000fe4000bf46270 */
[----:B------:R-:W-:Y:S02]  /*19630*/  ISETP.GE.AND P3, PT, R207, UR4, PT ;  /* 0x00000004cf007c0c */ /* 0x000fe4000bf66270 */
[----:B------:R-:W-:-:S09]  /*19640*/  SHF.R.S32.HI R4, RZ, 0x1f, R207 ;  /* 0x0000001fff047819 */ /* 0x000fd200000114cf */
[-C--:B------:R-:W-:Y:S02]  /*19650*/  @!P2 LEA R2, P0, R199, R14.reuse, 0x1 ;  /* 0x0000000ec702a211 */ /* 0x080fe400078008ff */
[----:B------:R-:W-:Y:S02]  /*19660*/  @!P3 LEA R14, P1, R207, R14, 0x1 ;  /* 0x0000000ecf0eb211 */ /* 0x000fe400078208ff */
[-C--:B------:R-:W-:Y:S02]  /*19670*/  @!P2 LEA.HI.X R3, R199, R0.reuse, R5, 0x1, P0 ;  /* 0x00000000c703a211 */ /* 0x080fe400000f0c05 */
[----:B------:R-:W-:-:S03]  /*19680*/  @!P3 LEA.HI.X R15, R207, R0, R4, 0x1, P1 ;  /* 0x00000000cf0fb211 */ /* 0x000fc600008f0c04 */
[----:B------:R1:W-:Y:S04]  /*19690*/  @!P2 ST.E.128 desc[UR36][R2.64], RZ ;  /* 0x000000ff0200a985 */ /* 0x0003e8000c101d24 */
[----:B------:R1:W-:Y:S02]  /*196a0*/  @!P3 ST.E.128 desc[UR36][R14.64], RZ ;  /* 0x000000ff0e00b985 */ /* 0x0003e4000c101d24 */
.L_x_7940:
[----:B------:R-:W-:Y:S05]  /*196b0*/  BSYNC B0 ;  /* 0x0000000000007941 */ /* 0x000fea0003800000 */
.L_x_7925:
[----:B------:R-:W-:Y:S02]  /*196c0*/  ULDC UR4, c[0x0][0xc3c] ;  /* 0x00030f0000047ab9 */ /* 0x000fe40000000800 */
[----:B--2---:R-:W-:-:S13]  /*196d0*/  ISETP.GE.AND P0, PT, R31, UR4, PT ;  /* 0x000000041f007c0c */ /* 0x004fda000bf06270 */
[----:B------:R-:W-:Y:S05]  /*196e0*/  @!P0 BRA `(.L_x_7958) ;  /* 0xfffffe7c00208947 */ /* 0x000fea000383ffff */
[----:B------:R-:W-:Y:S05]  /*196f0*/  BRA `(.L_x_7781) ;  /* 0x0000008400787947 */ /* 0x000fea0003800000 */
.L_x_7779:
[----:B------:R-:W-:-:S08]  /*19700*/  NOP ;  /* 0x0000000000007918 */ /* 0x000fd00000000000 */
[----:B--2---:R-:W0:-:S00]  /*19710*/  USETMAXREG.DEALLOC.CTAPOOL 0x28 ;  /* 0x00000028000079c8 */ /* 0x004e0000080e0500 */
        /* <DEDUP_REMOVED lines=13> */
[----:B0-----:R-:W-:Y:S02]  /*197f0*/  IMAD.MOV.U32 R0, RZ, RZ, RZ ;  /* 0x000000ffff007224 */ /* 0x001fe400078e00ff */
[----:B------:R-:W-:Y:S01]  /*19800*/  IMAD.MOV.U32 R9, RZ, RZ, RZ ;  /* 0x000000ffff097224 */ /* 0x000fe200078e00ff */
[----:B------:R-:W0:Y:S01]  /*19810*/  S2UR UR6, SR_CTAID.X ;  /* 0x00000000000679c3 */ /* 0x000e220000002500 */
[----:B------:R-:W-:Y:S01]  /*19820*/  ULDC UR5, c[0x0][0xc38] ;  /* 0x00030e0000057ab9 */ /* 0x000fe20000000800 */
[----:B--2---:R-:W-:-:S04]  /*19830*/  LOP3.LUT R7, R2, 0x1f, RZ, 0xc0, !PT ;  /* 0x0000001f02077812 */ /* 0x004fc800078ec0ff */
[----:B------:R-:W-:-:S04]  /*19840*/  ISETP.NE.AND P0, PT, R7, 0x1f, PT ;  /* 0x0000001f0700780c */ /* 0x000fc80003f05270 */
[----:B------:R-:W-:-:S13]  /*19850*/  ISETP.GE.OR P1, PT, R7, UR4, !P0 ;  /* 0x0000000407007c0c */ /* 0x000fda000c726670 */
[----:B------:R-:W2:Y:S08]  /*19860*/  @!P1 LDC.64 R4, c[0x0][0xc80] ;  /* 0x00032000ff049b82 */ /* 0x000eb00000000a00 */
[----:B------:R-:W3:Y:S01]  /*19870*/  @!P1 LDC.64 R2, c[0x0][0xc78] ;  /* 0x00031e00ff029b82 */ /* 0x000ee20000000a00 */
[----:B--2---:R-:W-:-:S05]  /*19880*/  @!P1 IMAD.WIDE.U32 R4, R7, 0x4, R4 ;  /* 0x0000000407049825 */ /* 0x004fca00078e0004 */
[----:B------:R-:W2:Y:S01]  /*19890*/  @!P1 LDG.E R0, desc[UR36][R4.64] ;  /* 0x0000002404009981 */ /* 0x000ea2000c1e1900 */
[----:B---3--:R-:W-:-:S05]  /*198a0*/  @!P1 IMAD.WIDE.U32 R2, R7, 0x4, R2 ;  /* 0x0000000407029825 */ /* 0x008fca00078e0002 */
        /* <DEDUP_REMOVED lines=8> */
[----:B------:R-:W2:Y:S02]  /*19930*/  SHFL.UP PT, R8, R6, 0x1, RZ ;  /* 0x0420000006087989 */ /* 0x000ea400000e00ff */
[----:B--2---:R-:W-:-:S05]  /*19940*/  SEL R11, R8, RZ, P1 ;  /* 0x000000ff080b7207 */ /* 0x004fca0000800000 */
[----:B------:R-:W-:-:S05]  /*19950*/  IMAD.IADD R11, R6, 0x1, R11 ;  /* 0x00000001060b7824 */ /* 0x000fca00078e020b */
[----:B------:R-:W2:Y:S02]  /*19960*/  SHFL.UP PT, R8, R11, 0x2, RZ ;  /* 0x044000000b087989 */ /* 0x000ea400000e00ff */
[----:B--2---:R-:W-:-:S04]  /*19970*/  SEL R8, R8, RZ, P2 ;  /* 0x000000ff08087207 */ /* 0x004fc80001000000 */
[----:B------:R-:W-:-:S05]  /*19980*/  IADD3 R8, R11, R8, RZ ;  /* 0x000000080b087210 */ /* 0x000fca0007ffe0ff */
        /* <DEDUP_REMOVED lines=9> */
[----:B------:R-:W2:Y:S02]  /*19a20*/  SHFL.IDX PT, R6, R5, 0x1f, 0x1f ;  /* 0x03e01f0005067f89 */ /* 0x000ea400000e0000 */
[----:B--2---:R-:W-:-:S05]  /*19a30*/  IMAD R6, R6, UR5, RZ ;  /* 0x0000000506067c24 */ /* 0x004fca000f8e02ff */
[----:B0-----:R-:W-:Y:S01]  /*19a40*/  ISETP.GT.AND P6, PT, R6, UR6, PT ;  /* 0x0000000606007c0c */ /* 0x001fe2000bfc4270 */
[----:B------:R-:W-:-:S12]  /*19a50*/  IMAD.MOV.U32 R3, RZ, RZ, R6 ;  /* 0x000000ffff037224 */ /* 0x000fd800078e0006 */
[----:B------:R-:W-:Y:S05]  /*19a60*/  @P6 BRA `(.L_x_7960) ;  /* 0x0000000000a06947 */ /* 0x000fea0003800000 */
[----:B------:R-:W-:Y:S01]  /*19a70*/  IMAD.MOV.U32 R6, RZ, RZ, R3 ;  /* 0x000000ffff067224 */ /* 0x000fe200078e0003 */
[----:B------:R-:W-:Y:S01]  /*19a80*/  UMOV UR4, URZ ;  /* 0x0000003f00047c82 */ /* 0x000fe20008000000 */
[----:B------:R-:W-:-:S05]  /*19a90*/  ULDC UR5, c[0x0][0xc38] ;  /* 0x00030e0000057ab9 */ /* 0x000fca0000000800 */
.L_x_7962:
        /* <DEDUP_REMOVED lines=37> */
.L_x_7960:
        /* <DEDUP_REMOVED lines=18> */
.L_x_7963:
        /* <DEDUP_REMOVED lines=57> */
.L_x_7961:
[----:B------:R-:W-:Y:S02]  /*1a1a0*/  IMAD.MOV.U32 R17, RZ, RZ, RZ ;  /* 0x000000ffff117224 */ /* 0x000fe400078e00ff */
[----:B------:R-:W-:Y:S02]  /*1a1b0*/  IMAD.U32 R16, RZ, RZ, UR6 ;  /* 0x00000006ff107e24 */ /* 0x000fe4000f8e00ff */
[----:B------:R-:W-:-:S07]  /*1a1c0*/  IMAD.MOV.U32 R18, RZ, RZ, RZ ;  /* 0x000000ffff127224 */ /* 0x000fce00078e00ff */
.L_x_7964:
[----:B------:R-:W-:-:S13]  /*1a1d0*/  ISETP.NE.AND P0, PT, R7, RZ, PT ;  /* 0x000000ff0700720c */ /* 0x000fda0003f05270 */
[----:B------:R-:W0:Y:S01]  /*1a1e0*/  @!P0 S2R R3, SR_CgaCtaId ;  /* 0x0000000000038919 */ /* 0x000e220000008800 */
[----:B------:R-:W-:-:S04]  /*1a1f0*/  @!P0 MOV R0, 0x400 ;  /* 0x0000040000008802 */ /* 0x000fc80000000f00 */
[----:B0-----:R-:W-:-:S05]  /*1a200*/  @!P0 LEA R0, R3, R0, 0x18 ;  /* 0x0000000003008211 */ /* 0x001fca00078ec0ff */
[----:B------:R2:W-:Y:S01]  /*1a210*/  @!P0 STS.128 [R0+0x228d0], R16 ;  /* 0x0228d01000008388 */ /* 0x0005e20000000c00 */
[----:B------:R-:W-:Y:S06]  /*1a220*/  BAR.ARV 0x5, 0x180 ;  /* 0x0146000000007b1d */ /* 0x000fec0000002000 */
.L_x_7959:
[----:B0-2---:R-:W-:Y:S01]  /*1a230*/  MOV R0, 0x1 ;  /* 0x0000000100007802 */ /* 0x005fe20000000f00 */
[----:B------:R-:W-:Y:S01]  /*1a240*/  ULDC UR4, c[0x0][0xc3c] ;  /* 0x00030f0000047ab9 */ /* 0x000fe20000000800 */
[----:B------:R-:W-:Y:S01]  /*1a250*/  IMAD.MOV.U32 R34, RZ, RZ, RZ ;  /* 0x000000ffff227224 */ /* 0x000fe200078e00ff */
[----:B-1----:R-:W-:Y:S02]  /*1a260*/  ISETP.GE.AND P0, PT, R19, UR4, PT ;  /* 0x0000000413007c0c */ /* 0x002fe4000bf06270 */
[----:B------:R0:W-:Y:S04]  /*1a270*/  STL [R1+0x4], R0 ;  /* 0x0000040001007387 */ /* 0x0001e80000100800 */
[----:B------:R0:W-:Y:S07]  /*1a280*/  STL [R1+0x4c], RZ ;  /* 0x00004cff01007387 */ /* 0x0001ee0000100800 */
[----:B------:R-:W-:Y:S05]  /*1a290*/  @P0 BRA `(.L_x_7965) ;  /* 0x00000074008c0947 */ /* 0x000fea0003800000 */
[----:B------:R-:W2:Y:S01]  /*1a2a0*/  LDL R12, [R1+0x20] ;  /* 0x00002000010c7983 */ /* 0x000ea20000100800 */
[----:B------:R-:W1:Y:S01]  /*1a2b0*/  S2R R14, SR_TID.X ;  /* 0x00000000000e7919 */ /* 0x000e620000002100 */
[----:B------:R-:W3:Y:S01]  /*1a2c0*/  S2UR UR4, SR_CgaCtaId ;  /* 0x00000000000479c3 */ /* 0x000ee20000008800 */
[----:B------:R-:W-:Y:S02]  /*1a2d0*/  MOV R22, 0x400 ;  /* 0x0000040000167802 */ /* 0x000fe40000000f00 */
[C---:B-1----:R-:W-:Y:S01]  /*1a2e0*/  LOP3.LUT R13, R14.reuse, 0x7f, RZ, 0xc0, !PT ;  /* 0x0000007f0e0d7812 */ /* 0x042fe200078ec0ff */
[C---:B------:R-:W-:Y:S01]  /*1a2f0*/  IMAD.SHL.U32 R27, R14.reuse, 0x80, RZ ;  /* 0x000000800e1b7824 */ /* 0x040fe200078e00ff */
[C---:B0-----:R-:W-:Y:S01]  /*1a300*/  SHF.L.U32 R0, R14.reuse, 0x4, RZ ;  /* 0x000000040e007819 */ /* 0x041fe200000006ff */
[C---:B------:R-:W-:Y:S02]  /*1a310*/  IMAD.SHL.U32 R4, R14.reuse, 0x20, RZ ;  /* 0x000000200e047824 */ /* 0x040fe400078e00ff */
[----:B------:R-:W-:Y:S01]  /*1a320*/  IMAD.SHL.U32 R6, R13, 0x10, RZ ;  /* 0x000000100d067824 */ /* 0x000fe200078e00ff */
[----:B------:R-:W-:Y:S01]  /*1a330*/  SHF.R.U32.HI R3, RZ, 0x1, R14 ;  /* 0x00000001ff037819 */ /* 0x000fe2000001160e */
[----:B------:R-:W-:Y:S01]  /*1a340*/  IMAD.SHL.U32 R9, R14, 0x2, RZ ;  /* 0x000000020e097824 */ /* 0x000fe200078e00ff */
[----:B------:R-:W-:-:S02]  /*1a350*/  LOP3.LUT R2, R27, 0x380, RZ, 0xc0, !PT ;  /* 0x000003801b027812 */ /* 0x000fc400078ec0ff */
[----:B------:R-:W-:Y:S02]  /*1a360*/  LOP3.LUT R8, R0, 0x3f0, RZ, 0xc0, !PT ;  /* 0x000003f000087812 */ /* 0x000fe400078ec0ff */
[----:B------:R-:W-:Y:S02]  /*1a370*/  LOP3.LUT R5, R4, 0x80, RZ, 0xc0, !PT ;  /* 0x0000008004057812 */ /* 0x000fe400078ec0ff */
[----:B------:R-:W-:Y:S02]  /*1a380*/  LOP3.LUT R7, R6, 0x600, RZ, 0xc0, !PT ;  /* 0x0000060006077812 */ /* 0x000fe400078ec0ff */
[----:B------:R-:W-:Y:S01]  /*1a390*/  LOP3.LUT R3, R2, 0x30, R3, 0xf8, !PT ;  /* 0x0000003002037812 */ /* 0x000fe200078ef803 */
[C---:B------:R-:W-:Y:S01]  /*1a3a0*/  IMAD.SHL.U32 R10, R14.reuse, 0x4, RZ ;  /* 0x000000040e0a7824 */ /* 0x040fe200078e00ff */
[----:B------:R-:W-:Y:S02]  /*1a3b0*/  LOP3.LUT P0, RZ, R14, 0x4, RZ, 0xc0, !PT ;  /* 0x000000040eff7812 */ /* 0x000fe4000780c0ff */
        /* <DEDUP_REMOVED lines=8> */
[----:B------:R-:W-:Y:S01]  /*1a440*/  STL [R1+0x24], R11 ;  /* 0x0000240b01007387 */ /* 0x000fe20000100800 */
[----:B------:R-:W-:Y:S01]  /*1a450*/  LOP3.LUT R24, R24, R5, RZ, 0xfc, !PT ;  /* 0x0000000518187212 */ /* 0x000fe200078efcff */
[----:B---3--:R-:W-:Y:S01]  /*1a460*/  IMAD.U32 R4, RZ, RZ, UR4 ;  /* 0x00000004ff047e24 */ /* 0x008fe2000f8e00ff */
[----:B------:R-:W-:Y:S02]  /*1a470*/  SHF.R.U32.HI R2, RZ, 0x3, R13 ;  /* 0x00000003ff027819 */ /* 0x000fe4000001160d */
[----:B------:R-:W-:Y:S02]  /*1a480*/  LOP3.LUT R35, R0, 0x70, RZ, 0xc0, !PT ;  /* 0x0000007000237812 */ /* 0x000fe400078ec0ff */
[----:B------:R-:W-:Y:S02]  /*1a490*/  LOP3.LUT R2, R2, 0x70, R0, 0xf8, !PT ;  /* 0x0000007002027812 */ /* 0x000fe400078ef800 */
[----:B------:R-:W-:Y:S01]  /*1a4a0*/  LEA R22, R4, R22, 0x18 ;  /* 0x0000001604167211 */ /* 0x000fe200078ec0ff */
[----:B------:R-:W-:Y:S01]  /*1a4b0*/  IMAD.MOV.U32 R0, RZ, RZ, 0x1 ;  /* 0x00000001ff007424 */ /* 0x000fe200078e00ff */
[----:B------:R-:W-:Y:S01]  /*1a4c0*/  BSSY B7, `(.L_x_7965) ;  /* 0x0000740000077945 */ /* 0x000fe20003800000 */
[----:B------:R-:W-:Y:S01]  /*1a4d0*/  MOV R37, RZ ;  /* 0x000000ff00257202 */ /* 0x000fe20000000f00 */
[----:B------:R-:W-:Y:S01]  /*1a4e0*/  IMAD.MOV.U32 R34, RZ, RZ, RZ ;  /* 0x000000ffff227224 */ /* 0x000fe200078e00ff */
[----:B------:R-:W-:Y:S01]  /*1a4f0*/  ULDC.64 UR38, c[0x0][0x198] ;  /* 0x0000660000267ab9 */ /* 0x000fe20000000a00 */
[----:B------:R-:W-:Y:S01]  /*1a500*/  ULDC UR40, c[0x0][0xc] ;  /* 0x0000030000287ab9 */ /* 0x000fe20000000800 */
[----:B--2---:R-:W-:-:S02]  /*1a510*/  LOP3.LUT R3, R12, 0x2, RZ, 0xfc, !PT ;  /* 0x000000020c037812 */ /* 0x004fc400078efcff */
[----:B------:R-:W-:-:S03]  /*1a520*/  LOP3.LUT R5, R12, 0x1, RZ, 0xfc, !PT ;  /* 0x000000010c057812 */ /* 0x000fc600078efcff */
[----:B------:R0:W-:Y:S04]  /*1a530*/  STL [R1+0x58], R3 ;  /* 0x0000580301007387 */ /* 0x0001e80000100800 */
[----:B------:R-:W-:Y:S01]  /*1a540*/  STL [R1+0x3c], R5 ;  /* 0x00003c0501007387 */ /* 0x000fe20000100800 */
[C---:B0-----:R-:W-:Y:S02]  /*1a550*/  VIADD R3, R27.reuse, 0x40 ;  /* 0x000000401b037836 */ /* 0x041fe40000000000 */
[----:B------:R-:W-:Y:S01]  /*1a560*/  @P0 VIADD R3, R27, 0xffffffc0 ;  /* 0xffffffc01b030836 */ /* 0x000fe20000000000 */
[----:B------:R-:W-:Y:S04]  /*1a570*/  STL [R1+0x18], R4 ;  /* 0x0000180401007387 */ /* 0x000fe80000100800 */
[----:B------:R0:W-:Y:S04]  /*1a580*/  STL [R1+0x1c], R3 ;  /* 0x00001c0301007387 */ /* 0x0001e80000100800 */
[----:B------:R-:W-:Y:S01]  /*1a590*/  STL [R1+0x8], R0 ;  /* 0x0000080001007387 */ /* 0x000fe20000100800 */
[----:B0-----:R-:W-:Y:S01]  /*1a5a0*/  LOP3.LUT R3, R2, 0x80, RZ, 0xfc, !PT ;  /* 0x0000008002037812 */ /* 0x001fe200078efcff */
[----:B------:R-:W-:-:S02]  /*1a5b0*/  IMAD.IADD R2, R22, 0x1, R11 ;  /* 0x0000000116027824 */ /* 0x000fc400078e020b */
[----:B------:R-:W-:Y:S01]  /*1a5c0*/  STL [R1+0x4c], RZ ;  /* 0x00004cff01007387 */ /* 0x000fe20000100800 */
[----:B------:R-:W-:-:S03]  /*1a5d0*/  LOP3.LUT R3, R24, 0x2800, RZ, 0xfc, !PT ;  /* 0x0000280018037812 */ /* 0x000fc600078efcff */
[----:B------:R0:W-:Y:S04]  /*1a5e0*/  STL [R1+0x4], R0 ;  /* 0x0000040001007387 */ /* 0x0001e80000100800 */
[----:B------:R1:W-:Y:S01]  /*1a5f0*/  STL [R1+0x38], R2 ;  /* 0x0000380201007387 */ /* 0x0003e20000100800 */
[C---:B0-----:R-:W-:Y:S02]  /*1a600*/  LOP3.LUT R0, R24.reuse, 0x1800, RZ, 0xfc, !PT ;  /* 0x0000180018007812 */ /* 0x041fe400078efcff */
[C---:B------:R-:W-:Y:S02]  /*1a610*/  LOP3.LUT R0, R24.reuse, 0x4800, RZ, 0xfc, !PT ;  /* 0x0000480018007812 */ /* 0x040fe400078efcff */
[----:B-1----:R-:W-:-:S07]  /*1a620*/  LOP3.LUT R2, R24, 0x3800, RZ, 0xfc, !PT ;  /* 0x0000380018027812 */ /* 0x002fce00078efcff */
.L_x_8075:
[----:B0-2---:R-:W0:Y:S02]  /*1a630*/  LDC.64 R2, c[0x0][0xc88] ;  /* 0x00032200ff027b82 */ /* 0x005e240000000a00 */
[----:B0-----:R-:W-:-:S05]  /*1a640*/  IMAD.WIDE R2, R19, 0x4, R2 ;  /* 0x0000000413027825 */ /* 0x001fca00078e0202 */
[----:B-----5:R-:W2:Y:S01]  /*1a650*/  LDG.E R26, desc[UR36][R2.64] ;  /* 0x00000024021a7981 */ /* 0x020ea2000c1e1900 */
        /* <DEDUP_REMOVED lines=10> */
[----:B--23--:R-:W-:-:S05]  /*1a700*/  SHF.R.S32.HI R0, RZ, 0x1f, R26 ;  /* 0x0000001fff007819 */ /* 0x00cfca000001141a */
[C---:B------:R-:W-:Y:S01]  /*1a710*/  @P0 LEA R2, P1, R26.reuse, UR4, 0x2 ;  /* 0x000000041a020c11 */ /* 0x040fe2000f8210ff */
[C---:B------:R-:W-:Y:S01]  /*1a720*/  IMAD.SHL.U32 R28, R26.reuse, 0x4, RZ ;  /* 0x000000041a1c7824 */ /* 0x040fe200078e00ff */
[C-C-:B------:R-:W-:Y:S01]  /*1a730*/  SHF.L.U64.HI R29, R26.reuse, 0x2, R0.reuse ;  /* 0x000000021a1d7819 */ /* 0x140fe20000010200 */
[----:B------:R0:W-:Y:S01]  /*1a740*/  STL [R1+0x40], R0 ;  /* 0x0000400001007387 */ /* 0x0001e20000100800 */
[----:B------:R-:W-:Y:S01]  /*1a750*/  @P0 LEA.HI.X R3, R26, UR5, R0, 0x2, P1 ;  /* 0x000000051a030c11 */ /* 0x000fe200088f1400 */
[----:B------:R-:W-:Y:S01]  /*1a760*/  ULDC.64 UR4, c[0x0][0xa00] ;  /* 0x0002800000047ab9 */ /* 0x000fe20000000a00 */
[----:B------:R-:W-:-:S03]  /*1a770*/  ISETP.NE.U32.AND P1, PT, RZ, UR8, PT ;  /* 0x00000008ff007c0c */ /* 0x000fc6000bf25070 */
[----:B-1----:R1:W2:Y:S01]  /*1a780*/  @P0 LDG.E R9, desc[UR36][R2.64] ;  /* 0x0000002402090981 */ /* 0x0022a2000c1e1900 */
[----:B------:R-:W-:Y:S02]  /*1a790*/  ISETP.NE.AND.EX P1, PT, RZ, UR9, PT, P1 ;  /* 0x00000009ff007c0c */ /* 0x000fe4000bf25310 */
[----:B------:R-:W-:Y:S02]  /*1a7a0*/  ISETP.NE.U32.AND P0, PT, RZ, UR4, PT ;  /* 0x00000004ff007c0c */ /* 0x000fe4000bf05070 */
[C---:B------:R-:W-:Y:S02]  /*1a7b0*/  IADD3 R4, P4, R28.reuse, UR6, RZ ;  /* 0x000000061c047c10 */ /* 0x040fe4000ff9e0ff */
[----:B------:R-:W-:Y:S02]  /*1a7c0*/  ISETP.NE.AND.EX P0, PT, RZ, UR5, PT, P0 ;  /* 0x00000005ff007c0c */ /* 0x000fe4000bf05300 */
[----:B0-----:R-:W-:Y:S02]  /*1a7d0*/  MOV R0, RZ ;  /* 0x000000ff00007202 */ /* 0x001fe40000000f00 */
[----:B-1----:R-:W-:Y:S01]  /*1a7e0*/  IADD3 R2, P3, R28, UR4, RZ ;  /* 0x000000041c027c10 */ /* 0x002fe2000ff7e0ff */
[----:B------:R-:W-:Y:S01]  /*1a7f0*/  ULDC UR4, c[0x0][0x288] ;  /* 0x0000a20000047ab9 */ /* 0x000fe20000000800 */
[----:B------:R-:W-:-:S02]  /*1a800*/  IADD3.X R5, R29, UR7, RZ, P4, !PT ;  /* 0x000000071d057c10 */ /* 0x000fc4000a7fe4ff */
[C---:B------:R-:W-:Y:S02]  /*1a810*/  IADD3.X R3, R29.reuse, UR5, RZ, P3, !PT ;  /* 0x000000051d037c10 */ /* 0x040fe40009ffe4ff */
[----:B------:R-:W-:Y:S01]  /*1a820*/  @P1 IADD3 R6, P3, R28, UR8, RZ ;  /* 0x000000081c061c10 */ /* 0x000fe2000ff7e0ff */
[----:B------:R-:W-:Y:S01]  /*1a830*/  IMAD.U32 R8, RZ, RZ, UR4 ;  /* 0x00000004ff087e24 */ /* 0x000fe2000f8e00ff */
[----:B------:R-:W5:Y:S01]  /*1a840*/  @P2 LDG.E R0, desc[UR36][R4.64] ;  /* 0x0000002404002981 */ /* 0x000f62000c1e1900 */
[----:B------:R-:W-:Y:S01]  /*1a850*/  ULDC.64 UR4, c[0x0][0x418] ;  /* 0x0001060000047ab9 */ /* 0x000fe20000000a00 */
[----:B------:R-:W-:Y:S02]  /*1a860*/  @P1 IADD3.X R7, R29, UR9, RZ, P3, !PT ;  /* 0x000000091d071c10 */ /* 0x000fe40009ffe4ff */
[----:B------:R-:W5:Y:S04]  /*1a870*/  @P0 LDG.E R32, desc[UR36][R2.64] ;  /* 0x0000002402200981 */ /* 0x000f68000c1e1900 */
        /* <DEDUP_REMOVED lines=18> */
.L_x_7966:
[----:B------:R-:W-:Y:S01]  /*1a9a0*/  IMAD.MOV.U32 R11, RZ, RZ, R26 ;  /* 0x000000ffff0b7224 */ /* 0x000fe200078e001a */
[----:B------:R-:W-:Y:S01]  /*1a9b0*/  ULDC.64 UR4, c[0x0][0xa20] ;  /* 0x0002880000047ab9 */ /* 0x000fe20000000a00 */
[C---:B------:R-:W-:Y:S02]  /*1a9c0*/  LOP3.LUT R7, R18.reuse, 0xff000000, RZ, 0xc0, !PT ;  /* 0xff00000012077812 */ /* 0x040fe400078ec0ff */
[----:B------:R-:W-:Y:S01]  /*1a9d0*/  ISETP.NE.U32.AND P0, PT, RZ, UR4, PT ;  /* 0x00000004ff007c0c */ /* 0x000fe2000bf05070 */
[----:B------:R1:W-:Y:S01]  /*1a9e0*/  STL [R1], R11 ;  /* 0x0000000b01007387 */ /* 0x0003e20000100800 */
[----:B------:R-:W-:Y:S02]  /*1a9f0*/  SHF.R.U32.HI R7, RZ, 0x8, R7 ;  /* 0x00000008ff077819 */ /* 0x000fe40000011607 */
[----:B------:R-:W-:Y:S02]  /*1aa00*/  ISETP.NE.AND.EX P0, PT, RZ, UR5, PT, P0 ;  /* 0x00000005ff007c0c */ /* 0x000fe4000bf05300 */
[----:B0-----:R-:W-:-:S02]  /*1aa10*/  LOP3.LUT R2, R18, 0xff0000, RZ, 0xc0, !PT ;  /* 0x00ff000012027812 */ /* 0x001fc400078ec0ff */
[----:B------:R-:W-:Y:S02]  /*1aa20*/  LOP3.LUT R18, R18, 0xffff, RZ, 0xc0, !PT ;  /* 0x0000ffff12127812 */ /* 0x000fe400078ec0ff */
[----:B------:R-:W-:-:S07]  /*1aa30*/  LEA.HI R7, R2, R7, RZ, 0x10 ;  /* 0x0000000702077211 */ /* 0x000fce00078f80ff */
[----:B-1----:R-:W-:Y:S05]  /*1aa40*/  @!P0 BRA `(.L_x_7967) ;  /* 0x0000000000108947 */ /* 0x002fea0003800000 */
[----:B------:R-:W-:-:S04]  /*1aa50*/  IADD3 R2, P0, R28, UR4, RZ ;  /* 0x000000041c027c10 */ /* 0x000fc8000ff1e0ff */
[----:B------:R-:W-:-:S05]  /*1aa60*/  IADD3.X R3, R29, UR5, RZ, P0, !PT ;  /* 0x000000051d037c10 */ /* 0x000fca00087fe4ff */
[----:B------:R0:W5:Y:S01]  /*1aa70*/  LDG.E R8, desc[UR36][R2.64] ;  /* 0x0000002402087981 */ /* 0x000162000c1e1900 */
[----:B------:R-:W-:Y:S05]  /*1aa80*/  BRA `(.L_x_7968) ;  /* 0x0000000000247947 */ /* 0x000fea0003800000 */
.L_x_7967:
        /* <DEDUP_REMOVED lines=8> */
[----:B--2---:R-:W-:-:S07]  /*1ab10*/  IADD3 R8, -R8, R2, RZ ;  /* 0x0000000208087210 */ /* 0x004fce0007ffe1ff */
.L_x_7968:
        /* <DEDUP_REMOVED lines=8> */
[----:B------:R-:W-:-:S04]  /*1aba0*/  IMAD.IADD R30, R5, 0x1, R6 ;  /* 0x00000001051e7824 */ /* 0x000fc800078e0206 */
[C---:B------:R-:W-:Y:S01]  /*1abb0*/  VIADD R20, R30.reuse, 0x9f ;  /* 0x0000009f1e147836 */ /* 0x040fe20000000000 */
[----:B------:R-:W-:-:S03]  /*1abc0*/  ISETP.GE.AND P1, PT, R30, 0x1, PT ;  /* 0x000000011e00780c */ /* 0x000fc60003f26270 */
        /* <DEDUP_REMOVED lines=11> */
[----:B0-----:R-:W-:-:S06]  /*1ac80*/  IADD3 R2, R2, 0xffffffe, RZ ;  /* 0x0ffffffe02027810 */ /* 0x001fcc0007ffe0ff */
        /* <DEDUP_REMOVED lines=22> */
.L_x_7970:
[----:B------:R-:W-:Y:S05]  /*1adf0*/  BSYNC B0 ;  /* 0x0000000000007941 */ /* 0x000fea0003800000 */
.L_x_7969:
        /* <DEDUP_REMOVED lines=25> */
.L_x_8252:
[----:B-1----:R-:W-:Y:S02]  /*1af90*/  ISETP.NE.AND P0, PT, R14, RZ, PT ;  /* 0x000000ff0e00720c */ /* 0x002fe40003f05270 */
[----:B------:R-:W-:-:S11]  /*1afa0*/  PLOP3.LUT P6, PT, PT, PT, PT, 0x8, 0x0 ;  /* 0x000000000000781c */ /* 0x000fd60003fce170 */
[----:B------:R-:W-:Y:S05]  /*1afb0*/  @P0 BRA `(.L_x_7974) ;  /* 0x00000000000c0947 */ /* 0x000fea0003800000 */
[----:B------:R-:W-:-:S03]  /*1afc0*/  UMOV UR4, 0xffffffff ;  /* 0xffffffff00047882 */ /* 0x000fc60000000000 */
[----:B------:R-:W-:Y:S05]  /*1afd0*/  BRA.DIV UR4, `(.L_x_7975) ;  /* 0x000000a604f07947 */ /* 0x000fea000b800000 */
[----:B------:R-:W-:-:S13]  /*1afe0*/  ELECT P6, URZ, PT ;  /* 0x00000000003f782f */ /* 0x000fda00038c0000 */
.L_x_7974:
[----:B0-----:R-:W2:Y:S01]  /*1aff0*/  LDL R6, [R1+0x4c] ;  /* 0x00004c0001067983 */ /* 0x001ea20000100800 */
[----:B------:R-:W-:Y:S01]  /*1b000*/  BSSY B1, `(.L_x_7976) ;  /* 0x0000008000017945 */ /* 0x000fe20003800000 */
[----:B--2---:R-:W-:-:S04]  /*1b010*/  IADD3 R6, R6, 0x1, RZ ;  /* 0x0000000106067810 */ /* 0x004fc80007ffe0ff */
[----:B------:R-:W-:-:S04]  /*1b020*/  LEA.HI R7, R6, R6, RZ, 0x1 ;  /* 0x0000000606077211 */ /* 0x000fc800078f08ff */
[----:B------:R-:W-:-:S05]  /*1b030*/  LOP3.LUT R7, R7, 0xfffffffe, RZ, 0xc0, !PT ;  /* 0xfffffffe07077812 */ /* 0x000fca00078ec0ff */
[----:B------:R-:W-:-:S05]  /*1b040*/  IMAD.IADD R6, R6, 0x1, -R7 ;  /* 0x0000000106067824 */ /* 0x000fca00078e0a07 */
[----:B------:R-:W-:-:S04]  /*1b050*/  SHF.L.U32 R6, R6, 0x1f, RZ ;  /* 0x0000001f06067819 */ /* 0x000fc800000006ff */
[----:B------:R-:W0:Y:S02]  /*1b060*/  SYNCS.PHASECHK.TRANS64.TRYWAIT P0, [R22+URZ+0x22820], R6 ;  /* 0x02282006160075a7 */ /* 0x000e24000800017f */
[----:B0-----:R-:W-:Y:S05]  /*1b070*/  @!P0 BRA `(.L_x_7977) ;  /* 0x000000a400e88947 */ /* 0x001fea0003800000 */
.L_x_8255:
[----:B------:R-:W-:Y:S05]  /*1b080*/  BSYNC B1 ;  /* 0x0000000000017941 */ /* 0x000fea0003800000 */
.L_x_7976:
[----:B------:R-:W-:Y:S04]  /*1b090*/  BSSY B1, `(.L_x_7978) ;  /* 0x000004e000017945 */ /* 0x000fe80003800000 */
[----:B------:R-:W-:Y:S05]  /*1b0a0*/  @!P6 BRA `(.L_x_7979) ;  /* 0x000000040030e947 */ /* 0x000fea0003800000 */
[----:B------:R-:W2:Y:S01]  /*1b0b0*/  LDL R8, [R1+0x8] ;  /* 0x0000080001087983 */ /* 0x000ea20000100800 */
[----:B0-----:R-:W-:Y:S01]  /*1b0c0*/  IMAD R6, R37, 0x8, R22 ;  /* 0x0000000825067824 */ /* 0x001fe200078e0216 */
[----:B------:R-:W0:Y:S01]  /*1b0d0*/  S2R R7, SR_TID.X ;  /* 0x0000000000077919 */ /* 0x000e220000002100 */
[----:B------:R-:W-:Y:S01]  /*1b0e0*/  BSSY B2, `(.L_x_7980) ;  /* 0x0000006000027945 */ /* 0x000fe20003800000 */
[----:B0-----:R-:W-:-:S04]  /*1b0f0*/  LOP3.LUT R7, R7, 0x7f, RZ, 0xc0, !PT ;  /* 0x0000007f07077812 */ /* 0x001fc800078ec0ff */
[----:B------:R-:W-:Y:S02]  /*1b100*/  ISETP.NE.AND P2, PT, R7, RZ, PT ;  /* 0x000000ff0700720c */ /* 0x000fe40003f45270 */
[----:B--2---:R-:W-:-:S04]  /*1b110*/  SHF.L.U32 R10, R8, 0x1f, RZ ;  /* 0x0000001f080a7819 */ /* 0x004fc800000006ff */
[----:B------:R-:W0:Y:S02]  /*1b120*/  SYNCS.PHASECHK.TRANS64.TRYWAIT P0, [R6+URZ+0x228a0], R10 ;  /* 0x0228a00a060075a7 */ /* 0x000e24000800017f */
[----:B0-----:R-:W-:Y:S05]  /*1b130*/  @!P0 BRA `(.L_x_7981) ;  /* 0x000000a400cc8947 */ /* 0x001fea0003800000 */
.L_x_8256:
[----:B------:R-:W-:Y:S05]  /*1b140*/  BSYNC B2 ;  /* 0x0000000000027941 */ /* 0x000fea0003800000 */
.L_x_7980:
        /* <DEDUP_REMOVED lines=9> */
.L_x_7983:
[----:B------:R-:W-:Y:S05]  /*1b1e0*/  BSYNC B2 ;  /* 0x0000000000027941 */ /* 0x000fea0003800000 */
.L_x_7982:
[----:B------:R-:W-:Y:S01]  /*1b1f0*/  IMAD.MOV.U32 R12, RZ, RZ, RZ ;  /* 0x000000ffff0c7224 */ /* 0x000fe200078e00ff */
[----:B------:R-:W-:Y:S01]  /*1b200*/  UIADD3 UR4, UP0, UR38, 0x570, URZ ;  /* 0x0000057026047890 */ /* 0x000fe2000ff1e03f */
[----:B------:R-:W-:Y:S01]  /*1b210*/  IMAD R7, R5, 0xa0, R0 ;  /* 0x000000a005077824 */ /* 0x000fe200078e0200 */
[----:B------:R-:W-:Y:S01]  /*1b220*/  PLOP3.LUT P0, PT, PT, PT, PT, 0x80, 0x0 ;  /* 0x000000000000781c */ /* 0x000fe20003f0f070 */
[----:B------:R-:W-:Y:S01]  /*1b230*/  IMAD R11, R37, 0x5000, R22 ;  /* 0x00005000250b7824 */ /* 0x000fe200078e0216 */
[----:B------:R-:W-:Y:S01]  /*1b240*/  R2UR UR10, R12 ;  /* 0x000000000c0a72ca */ /* 0x000fe200000e0000 */
[----:B------:R-:W-:Y:S01]  /*1b250*/  VIADD R7, R7, 0xffffff60 ;  /* 0xffffff6007077836 */ /* 0x000fe20000000000 */
[----:B------:R-:W-:Y:S01]  /*1b260*/  IADD3 R8, R6, 0x22890, RZ ;  /* 0x0002289006087810 */ /* 0x000fe20007ffe0ff */
[----:B------:R-:W-:Y:S01]  /*1b270*/  VIADD R9, R11, 0x18400 ;  /* 0x000184000b097836 */ /* 0x000fe20000000000 */
[----:B------:R-:W-:Y:S01]  /*1b280*/  UIADD3.X UR5, URZ, UR39, URZ, UP0, !UPT ;  /* 0x000000273f057290 */ /* 0x000fe200087fe43f */
[----:B------:R-:W-:Y:S01]  /*1b290*/  UMOV UR6, 0x0 ;  /* 0x0000000000067882 */ /* 0x000fe20000000000 */
[----:B------:R-:W-:-:S10]  /*1b2a0*/  UMOV UR7, 0x12f00000 ;  /* 0x12f0000000077882 */ /* 0x000fd40000000000 */
.L_x_7984:
        /* <DEDUP_REMOVED lines=13> */
.L_x_8257:
[----:B------:R-:W-:Y:S05]  /*1b380*/  BSYNC B2 ;  /* 0x0000000000027941 */ /* 0x000fea0003800000 */
.L_x_7985:
[----:B------:R-:W-:Y:S01]  /*1b390*/  BSSY B2, `(.L_x_7987) ;  /* 0x000000b000027945 */ /* 0x000fe20003800000 */
[----:B------:R-:W-:Y:S02]  /*1b3a0*/  IMAD.MOV.U32 R8, RZ, RZ, 0x0 ;  /* 0x00000000ff087424 */ /* 0x000fe400078e00ff */
[----:B------:R-:W-:Y:S01]  /*1b3b0*/  IMAD.MOV.U32 R9, RZ, RZ, 0x12f00000 ;  /* 0x12f00000ff097424 */ /* 0x000fe200078e00ff */
[----:B------:R-:W-:Y:S06]  /*1b3c0*/  @P2 BRA `(.L_x_7988) ;  /* 0x00000000001c2947 */ /* 0x000fec0003800000 */
[----:B------:R-:W2:Y:S01]  /*1b3d0*/  S2R R13, SR_TID.X ;  /* 0x00000000000d7919 */ /* 0x000ea20000002100 */
[----:B01----:R-:W-:-:S04]  /*1b3e0*/  IMAD.MOV.U32 R10, RZ, RZ, 0x5000 ;  /* 0x00005000ff0a7424 */ /* 0x003fc800078e00ff */
[----:B------:R3:W-:Y:S01]  /*1b3f0*/  SYNCS.ARRIVE.TRANS64 RZ, [R6+URZ+0x228b0], R10 ;  /* 0x0228b00a06ff79a7 */ /* 0x0007e2000800003f */
[----:B--2---:R-:W-:-:S04]  /*1b400*/  LOP3.LUT R13, R13, 0x1f, RZ, 0xc0, !PT ;  /* 0x0000001f0d0d7812 */ /* 0x004fc800078ec0ff */
[----:B------:R-:W-:-:S13]  /*1b410*/  ISETP.NE.AND P0, PT, R13, RZ, PT ;  /* 0x000000ff0d00720c */ /* 0x000fda0003f05270 */
[----:B---3--:R-:W-:Y:S05]  /*1b420*/  @!P0 BRA `(.L_x_7988) ;  /* 0x0000000000048947 */ /* 0x008fea0003800000 */
[----:B------:R-:W-:Y:S01]  /*1b430*/  BPT.TRAP 0x1 ;  /* 0x000000040000795c */ /* 0x000fe20000300000 */
.L_x_7988:
[----:B------:R-:W-:Y:S05]  /*1b440*/  BSYNC B2 ;  /* 0x0000000000027941 */ /* 0x000fea0003800000 */
.L_x_7987:
        /* <DEDUP_REMOVED lines=8> */
.L_x_7989:
        /* <DEDUP_REMOVED lines=10> */
.L_x_7979:
[----:B------:R-:W-:Y:S05]  /*1b570*/  BSYNC B1 ;  /* 0x0000000000017941 */ /* 0x000fea0003800000 */
.L_x_7978:
[----:B------:R-:W2:Y:S01]  /*1b580*/  LDL.LU R8, [R1+0x8] ;  /* 0x0000080001087983 */ /* 0x000ea20000300800 */
[----:B------:R-:W-:Y:S01]  /*1b590*/  VIADD R37, R37, 0x1 ;  /* 0x0000000125257836 */ /* 0x000fe20000000000 */
[----:B------:R-:W-:Y:S01]  /*1b5a0*/  PLOP3.LUT P0, PT, PT, PT, PT, 0x8, 0x0 ;  /* 0x000000000000781c */ /* 0x000fe20003f0e170 */
[----:B------:R-:W-:-:S03]  /*1b5b0*/  VIADD R5, R5, 0xfffffffe ;  /* 0xfffffffe05057836 */ /* 0x000fc60000000000 */
[----:B------:R-:W-:Y:S02]  /*1b5c0*/  ISETP.NE.AND P2, PT, R37, 0x2, PT ;  /* 0x000000022500780c */ /* 0x000fe40003f45270 */
[----:B------:R-:W-:Y:S02]  /*1b5d0*/  ISETP.GE.AND P3, PT, R5, R3, PT ;  /* 0x000000030500720c */ /* 0x000fe40003f66270 */
[----:B0-----:R-:W-:Y:S02]  /*1b5e0*/  SEL R6, RZ, 0x1, P2 ;  /* 0x00000001ff067807 */ /* 0x001fe40001000000 */
[----:B------:R-:W-:Y:S02]  /*1b5f0*/  SEL R37, R37, RZ, P2 ;  /* 0x000000ff25257207 */ /* 0x000fe40001000000 */
[----:B--2---:R-:W-:-:S05]  /*1b600*/  LOP3.LUT R8, R8, R6, RZ, 0x3c, !PT ;  /* 0x0000000608087212 */ /* 0x004fca00078e3cff */
[----:B------:R0:W-:Y:S02]  /*1b610*/  STL [R1+0x8], R8 ;  /* 0x0000080801007387 */ /* 0x0001e40000100800 */
[----:B------:R-:W-:Y:S05]  /*1b620*/  @!P3 BRA `(.L_x_7972) ;  /* 0x000000040064b947 */ /* 0x000fea0003800000 */
.L_x_8002:
[----:B------:R-:W-:Y:S05]  /*1b630*/  YIELD ;  /* 0x0000000000007946 */ /* 0x000fea0003800000 */
[----:B------:R-:W-:Y:S04]  /*1b640*/  BSSY B1, `(.L_x_7990) ;  /* 0x000004d000017945 */ /* 0x000fe80003800000 */
[----:B-1----:R-:W-:Y:S05]  /*1b650*/  @!P6 BRA `(.L_x_7991) ;  /* 0x00000004002ce947 */ /* 0x002fea0003800000 */
[----:B------:R-:W2:Y:S01]  /*1b660*/  LDL R7, [R1+0x8] ;  /* 0x0000080001077983 */ /* 0x000ea20000100800 */
[----:B------:R-:W0:Y:S02]  /*1b670*/  S2R R6, SR_TID.X ;  /* 0x0000000000067919 */ /* 0x000e240000002100 */
[----:B0-----:R-:W-:Y:S01]  /*1b680*/  LOP3.LUT R8, R6, 0x7f, RZ, 0xc0, !PT ;  /* 0x0000007f06087812 */ /* 0x001fe200078ec0ff */
[----:B------:R-:W-:Y:S01]  /*1b690*/  IMAD R6, R37, 0x8, R22 ;  /* 0x0000000825067824 */ /* 0x000fe200078e0216 */
[----:B------:R-:W-:Y:S02]  /*1b6a0*/  BSSY B2, `(.L_x_7992) ;  /* 0x0000005000027945 */ /* 0x000fe40003800000 */
[----:B------:R-:W-:Y:S02]  /*1b6b0*/  ISETP.NE.AND P3, PT, R8, RZ, PT ;  /* 0x000000ff0800720c */ /* 0x000fe40003f65270 */
[----:B--2---:R-:W-:-:S04]  /*1b6c0*/  SHF.L.U32 R7, R7, 0x1f, RZ ;  /* 0x0000001f07077819 */ /* 0x004fc800000006ff */
[----:B------:R-:W0:Y:S02]  /*1b6d0*/  SYNCS.PHASECHK.TRANS64.TRYWAIT P2, [R6+URZ+0x228a0], R7 ;  /* 0x0228a007060075a7 */ /* 0x000e24000804017f */
[----:B0-----:R-:W-:Y:S05]  /*1b6e0*/  @!P2 BRA `(.L_x_7993) ;  /* 0x000000a00088a947 */ /* 0x001fea0003800000 */
.L_x_8258:
[----:B------:R-:W-:Y:S05]  /*1b6f0*/  BSYNC B2 ;  /* 0x0000000000027941 */ /* 0x000fea0003800000 */
.L_x_7992:
        /* <DEDUP_REMOVED lines=9> */
.L_x_7995:
[----:B------:R-:W-:Y:S05]  /*1b790*/  BSYNC B2 ;  /* 0x0000000000027941 */ /* 0x000fea0003800000 */
.L_x_7994:
        /* <DEDUP_REMOVED lines=8> */
[----:B------:R-:W-:Y:S01]  /*1b820*/  UIADD3.X UR5, URZ, UR39, URZ, UP0, !UPT ;  /* 0x000000273f057290 */ /* 0x000fe200087fe43f */
[----:B------:R-:W-:Y:S01]  /*1b830*/  UMOV UR6, 0x0 ;  /* 0x0000000000067882 */ /* 0x000fe20000000000 */
[----:B------:R-:W-:-:S10]  /*1b840*/  UMOV UR7, 0x12f00000 ;  /* 0x12f0000000077882 */ /* 0x000fd40000000000 */
.L_x_7996:
        /* <DEDUP_REMOVED lines=13> */
.L_x_8259:
[----:B------:R-:W-:Y:S05]  /*1b920*/  BSYNC B2 ;  /* 0x0000000000027941 */ /* 0x000fea0003800000 */
.L_x_7997:
        /* <DEDUP_REMOVED lines=11> */
.L_x_8000:
[----:B------:R-:W-:Y:S05]  /*1b9e0*/  BSYNC B2 ;  /* 0x0000000000027941 */ /* 0x000fea0003800000 */
.L_x_7999:
        /* <DEDUP_REMOVED lines=8> */
.L_x_8001:
        /* <DEDUP_REMOVED lines=10> */
.L_x_7991:
[----:B------:R-:W-:Y:S05]  /*1bb10*/  BSYNC B1 ;  /* 0x0000000000017941 */ /* 0x000fea0003800000 */
.L_x_7990:
        /* <DEDUP_REMOVED lines=10> */
.L_x_7972:
[----:B------:R-:W-:Y:S05]  /*1bbc0*/  BSYNC B0 ;  /* 0x0000000000007941 */ /* 0x000fea0003800000 */
.L_x_7971:
        /* <DEDUP_REMOVED lines=8> */
[----:B------:R-:W-:Y:S02]  /*1bc50*/  IABS R6, R4 ;  /* 0x0000000400067213 */ /* 0x000fe40000000000 */
[----:B------:R-:W2:Y:S03]  /*1bc60*/  I2F.RP R2, R0 ;  /* 0x0000000000027306 */ /* 0x000ea60000209400 */
[----:B------:R-:W-:-:S05]  /*1bc70*/  IMAD.MOV R6, RZ, RZ, -R6 ;  /* 0x000000ffff067224 */ /* 0x000fca00078e0a06 */
[----:B--2---:R-:W2:Y:S02]  /*1bc80*/  MUFU.RCP R2, R2 ;  /* 0x0000000200027308 */ /* 0x004ea40000001000 */
[----:B--2---:R-:W-:-:S06]  /*1bc90*/  VIADD R2, R2, 0xffffffe ;  /* 0x0ffffffe02027836 */ /* 0x004fcc0000000000 */
[----:B------:R-:W2:Y:S02]  /*1bca0*/  F2I.FTZ.U32.TRUNC.NTZ R3, R2 ;  /* 0x0000000200037305 */ /* 0x000ea4000021f000 */
[----:B--2---:R-:W-:-:S04]  /*1bcb0*/  IMAD.MOV R2, RZ, RZ, -R3 ;  /* 0x000000ffff027224 */ /* 0x004fc800078e0a03 */
[----:B------:R-:W-:Y:S01]  /*1bcc0*/  IMAD R5, R2, R0, RZ ;  /* 0x0000000002057224 */ /* 0x000fe200078e02ff */
[----:B------:R-:W-:-:S05]  /*1bcd0*/  MOV R2, RZ ;  /* 0x000000ff00027202 */ /* 0x000fca0000000f00 */
        /* <DEDUP_REMOVED lines=16> */
.L_x_8004:
[----:B------:R-:W-:Y:S05]  /*1bde0*/  BSYNC B0 ;  /* 0x0000000000007941 */ /* 0x000fea0003800000 */
.L_x_8003:
        /* <DEDUP_REMOVED lines=18> */
[----:B-1----:R-:W1:Y:S01]  /*1bf10*/  POPC R7, R4 ;  /* 0x0000000400077309 */ /* 0x002e620000000000 */
[----:B--2---:R-:W1:Y:S02]  /*1bf20*/  SHFL.IDX PT, R0, R3, R0, 0x1f ;  /* 0x00001f0003007589 */ /* 0x004e6400000e0000 */
[----:B-1----:R-:W-:Y:S01]  /*1bf30*/  IADD3 R16, R0, UR40, R7 ;  /* 0x0000002800107c10 */ /* 0x002fe2000fffe007 */
[----:B------:R-:W-:Y:S06]  /*1bf40*/  BRA `(.L_x_8006) ;  /* 0x0000004c00487947 */ /* 0x000fec0003800000 */
.L_x_8005:
        /* <DEDUP_REMOVED lines=20> */
.L_x_8008:
[----:B------:R-:W-:Y:S05]  /*1c090*/  BSYNC B6 ;  /* 0x0000000000067941 */ /* 0x000fea0003800000 */
.L_x_8007:
        /* <DEDUP_REMOVED lines=10> */
[----:B------:R-:W-:Y:S01]  /*1c140*/  MOV R4, UR6 ;  /* 0x0000000600047c02 */ /* 0x000fe20008000f00 */
[----:B------:R-:W-:Y:S01]  /*1c150*/  IMAD.U32 R5, RZ, RZ, UR7 ;  /* 0x00000007ff057e24 */ /* 0x000fe2000f8e00ff */
[----:B------:R-:W2:Y:S01]  /*1c160*/  LDC.64 R2, c[0x4][R2] ;  /* 0x0100000002027b82 */ /* 0x000ea20000000a00 */
[----:B------:R-:W-:Y:S01]  /*1c170*/  IMAD.U32 R6, RZ, RZ, UR8 ;  /* 0x00000008ff067e24 */ /* 0x000fe2000f8e00ff */
[----:B0-----:R-:W-:Y:S01]  /*1c180*/  MOV R8, 0x70 ;  /* 0x0000007000087802 */ /* 0x001fe20000000f00 */
[----:B-1----:R-:W-:Y:S02]  /*1c190*/  IMAD.U32 R7, RZ, RZ, UR9 ;  /* 0x00000009ff077e24 */ /* 0x002fe4000f8e00ff */
[----:B------:R-:W-:-:S02]  /*1c1a0*/  IMAD.U32 R10, RZ, RZ, UR4 ;  /* 0x00000004ff0a7e24 */ /* 0x000fc4000f8e00ff */
[----:B------:R-:W-:Y:S02]  /*1c1b0*/  IMAD.U32 R11, RZ, RZ, UR5 ;  /* 0x00000005ff0b7e24 */ /* 0x000fe4000f8e00ff */
[----:B------:R-:W-:Y:S02]  /*1c1c0*/  IMAD.MOV.U32 R12, RZ, RZ, 0x1 ;  /* 0x00000001ff0c7424 */ /* 0x000fe400078e00ff */
[----:B------:R-:W-:-:S07]  /*1c1d0*/  IMAD.MOV.U32 R13, RZ, RZ, RZ ;  /* 0x000000ffff0d7224 */ /* 0x000fce00078e00ff */
[----:B------:R-:W-:-:S07]  /*1c1e0*/  LEPC R20, `(.L_x_8010) ;  /* 0x000000001014794e */ /* 0x000fce0000000000 */
[----:B--2---:R-:W-:Y:S05]  /*1c1f0*/  CALL.ABS.NOINC R2 ;  /* 0x0000000002007343 */ /* 0x004fea0003c00000 */
.L_x_8010:
[----:B------:R-:W-:Y:S05]  /*1c200*/  BSYNC B6 ;  /* 0x0000000000067941 */ /* 0x000fea0003800000 */
.L_x_8009:
        /* <DEDUP_REMOVED lines=11> */
[----:B------:R-:W-:Y:S01]  /*1c2c0*/  IMAD.U32 R5, RZ, RZ, UR7 ;  /* 0x00000007ff057e24 */ /* 0x000fe2000f8e00ff */
[----:B------:R-:W-:Y:S01]  /*1c2d0*/  MOV R13, RZ ;  /* 0x000000ff000d7202 */ /* 0x000fe20000000f00 */
[----:B-1----:R-:W-:Y:S02]  /*1c2e0*/  IMAD.U32 R7, RZ, RZ, UR9 ;  /* 0x00000009ff077e24 */ /* 0x002fe4000f8e00ff */
[----:B------:R-:W-:-:S02]  /*1c2f0*/  IMAD.U32 R10, RZ, RZ, UR4 ;  /* 0x00000004ff0a7e24 */ /* 0x000fc4000f8e00ff */
[----:B------:R-:W-:Y:S02]  /*1c300*/  IMAD.U32 R11, RZ, RZ, UR5 ;  /* 0x00000005ff0b7e24 */ /* 0x000fe4000f8e00ff */
[----:B0-----:R-:W-:Y:S02]  /*1c310*/  IMAD.MOV.U32 R8, RZ, RZ, 0x70 ;  /* 0x00000070ff087424 */ /* 0x001fe400078e00ff */
[----:B------:R-:W-:-:S07]  /*1c320*/  IMAD.MOV.U32 R12, RZ, RZ, 0x1 ;  /* 0x00000001ff0c7424 */ /* 0x000fce00078e00ff */
[----:B------:R-:W-:-:S07]  /*1c330*/  LEPC R20, `(.L_x_8012) ;  /* 0x000000001014794e */ /* 0x000fce0000000000 */
[----:B--2---:R-:W-:Y:S05]  /*1c340*/  CALL.ABS.NOINC R2 ;  /* 0x0000000002007343 */ /* 0x004fea0003c00000 */
.L_x_8012:
[----:B------:R-:W-:Y:S05]  /*1c350*/  BSYNC B6 ;  /* 0x0000000000067941 */ /* 0x000fea0003800000 */
.L_x_8011:
        /* <DEDUP_REMOVED lines=19> */
.L_x_8014:
[----:B------:R-:W-:Y:S05]  /*1c490*/  BSYNC B6 ;  /* 0x0000000000067941 */ /* 0x000fea0003800000 */
.L_x_8013:
[----:B------:R2:W3:Y:S01]  /*1c4a0*/  LDL R21, [R1] ;  /* 0x0000000001157983 */ /* 0x0004e20000100800 */
[----:B------:R-:W-:Y:S01]  /*1c4b0*/  ULDC.64 UR4, c[0x0][0x9f8] ;  /* 0x00027e0000047ab9 */ /* 0x000fe20000000a00 */
[----:B------:R-:W4:Y:S01]  /*1c4c0*/  LDC R12, c[0x0][0x430] ;  /* 0x00010c00ff0c7b82 */ /* 0x000f220000000800 */
[----:B------:R-:W-:Y:S01]  /*1c4d0*/  ISETP.NE.U32.AND P0, PT, RZ, UR4, PT ;  /* 0x00000004ff007c0c */ /* 0x000fe2000bf05070 */
[----:B------:R-:W0:Y:S03]  /*1c4e0*/  LDL R33, [R1+0xc] ;  /* 0x00000c0001217983 */ /* 0x000e260000100800 */
[----:B------:R-:W-:-:S13]  /*1c4f0*/  ISETP.NE.AND.EX P0, PT, RZ, UR5, PT, P0 ;  /* 0x00000005ff007c0c */ /* 0x000fda000bf05300 */
[----:B------:R-:W-:-:S04]  /*1c500*/  @P0 IADD3 R28, P1, R28, UR4, RZ ;  /* 0x000000041c1c0c10 */ /* 0x000fc8000ff3e0ff */
[----:B------:R-:W-:-:S05]  /*1c510*/  @P0 IADD3.X R29, R29, UR5, RZ, P1, !PT ;  /* 0x000000051d1d0c10 */ /* 0x000fca0008ffe4ff */
[----:B---3--:R-:W3:Y:S01]  /*1c520*/  @P0 LDG.E R21, desc[UR36][R28.64] ;  /* 0x000000241c150981 */ /* 0x008ee2000c1e1900 */
[----:B------:R-:W1:Y:S01]  /*1c530*/  S2R R2, SR_TID.X ;  /* 0x0000000000027919 */ /* 0x000e620000002100 */
[----:B------:R-:W2:Y:S01]  /*1c540*/  S2R R0, SR_TID.X ;  /* 0x0000000000007919 */ /* 0x000ea20000002100 */
[----:B-1----:R-:W-:-:S04]  /*1c550*/  LOP3.LUT R2, R2, 0x7f, RZ, 0xc0, !PT ;  /* 0x0000007f02027812 */ /* 0x002fc800078ec0ff */
[----:B------:R-:W-:Y:S01]  /*1c560*/  SHF.R.U32.HI R20, RZ, 0x3, R2 ;  /* 0x00000003ff147819 */ /* 0x000fe20000011602 */
[----:B--2---:R-:W-:-:S05]  /*1c570*/  IMAD.SHL.U32 R0, R0, 0x10, RZ ;  /* 0x0000001000007824 */ /* 0x004fca00078e00ff */
[----:B------:R-:W-:Y:S02]  /*1c580*/  LOP3.LUT R0, R20, 0x70, R0, 0xf8, !PT ;  /* 0x0000007014007812 */ /* 0x000fe400078ef800 */
[----:B------:R-:W1:Y:S01]  /*1c590*/  S2R R20, SR_TID.X ;  /* 0x0000000000147919 */ /* 0x000e620000002100 */
[----:B------:R-:W-:-:S04]  /*1c5a0*/  IMAD.MOV.U32 R5, RZ, RZ, 0xa0 ;  /* 0x000000a0ff057424 */ /* 0x000fc800078e00ff */
[----:B------:R-:W-:-:S05]  /*1c5b0*/  IMAD R5, R31, R5, -0xa0 ;  /* 0xffffff601f057424 */ /* 0x000fca00078e0205 */
[----:B------:R-:W-:-:S04]  /*1c5c0*/  IADD3 R0, R0, R5, RZ ;  /* 0x0000000500007210 */ /* 0x000fc80007ffe0ff */
[C---:B------:R-:W-:Y:S01]  /*1c5d0*/  ISETP.GE.AND P1, PT, R0.reuse, R30, PT ;  /* 0x0000001e0000720c */ /* 0x040fe20003f26270 */
[----:B0-----:R-:W-:Y:S01]  /*1c5e0*/  IMAD.IADD R8, R0, 0x1, R33 ;  /* 0x0000000100087824 */ /* 0x001fe200078e0221 */
[C---:B-1----:R-:W-:Y:S01]  /*1c5f0*/  LOP3.LUT R4, R20.reuse, 0x7f, RZ, 0xc0, !PT ;  /* 0x0000007f14047812 */ /* 0x042fe200078ec0ff */
[----:B------:R-:W-:-:S03]  /*1c600*/  IMAD.SHL.U32 R20, R20, 0x10, RZ ;  /* 0x0000001014147824 */ /* 0x000fc600078e00ff */
[----:B------:R-:W-:-:S04]  /*1c610*/  SHF.R.U32.HI R6, RZ, 0x3, R4 ;  /* 0x00000003ff067819 */ /* 0x000fc80000011604 */
[----:B------:R-:W-:Y:S01]  /*1c620*/  LOP3.LUT R20, R6, 0x70, R20, 0xf8, !PT ;  /* 0x0000007006147812 */ /* 0x000fe200078ef814 */
[----:B------:R-:W-:-:S03]  /*1c630*/  IMAD.MOV.U32 R4, RZ, RZ, R8 ;  /* 0x000000ffff047224 */ /* 0x000fc600078e0008 */
[----:B------:R-:W-:-:S05]  /*1c640*/  LOP3.LUT R20, R20, 0x80, RZ, 0xfc, !PT ;  /* 0x0000008014147812 */ /* 0x000fca00078efcff */
[----:B------:R-:W-:-:S04]  /*1c650*/  IMAD.IADD R5, R20, 0x1, R5 ;  /* 0x0000000114057824 */ /* 0x000fc800078e0205 */
[----:B------:R-:W-:Y:S01]  /*1c660*/  IMAD.IADD R9, R5, 0x1, R33 ;  /* 0x0000000105097824 */ /* 0x000fe200078e0221 */
[----:B---3--:R0:W-:Y:S04]  /*1c670*/  @P0 STL [R1], R21 ;  /* 0x0000001501000387 */ /* 0x0081e80000100800 */
[----:B------:R-:W2:Y:S01]  /*1c680*/  LDL R13, [R1+0x58] ;  /* 0x00005800010d7983 */ /* 0x000ea20000100800 */
[----:B----4-:R-:W-:-:S13]  /*1c690*/  ISETP.NE.AND P0, PT, R12, 0x1, PT ;  /* 0x000000010c00780c */ /* 0x010fda0003f05270 */
[----:B------:R-:W1:Y:S08]  /*1c6a0*/  @P0 LDC R2, c[0x0][0x434] ;  /* 0x00010d00ff020b82 */ /* 0x000e700000000800 */
[----:B------:R-:W3:Y:S08]  /*1c6b0*/  @P0 LDC R3, c[0x0][0x438] ;  /* 0x00010e00ff030b82 */ /* 0x000ef00000000800 */
[----:B------:R-:W4:Y:S01]  /*1c6c0*/  @P0 LDC R6, c[0x0][0x434] ;  /* 0x00010d00ff060b82 */ /* 0x000f220000000800 */
[----:B-1----:R-:W-:-:S07]  /*1c6d0*/  @P0 IMAD.HI.U32 R2, R8, R2, RZ ;  /* 0x0000000208020227 */ /* 0x002fce00078e00ff */
[----:B------:R-:W1:Y:S01]  /*1c6e0*/  @P0 LDC R7, c[0x0][0x438] ;  /* 0x00010e00ff070b82 */ /* 0x000e620000000800 */
[----:B---3--:R-:W-:-:S07]  /*1c6f0*/  @P0 SHF.R.U32.HI R4, RZ, R3, R2 ;  /* 0x00000003ff040219 */ /* 0x008fce0000011602 */
[----:B------:R-:W3:Y:S01]  /*1c700*/  @!P1 LDC.64 R2, c[0x0][0x428] ;  /* 0x00010a00ff029b82 */ /* 0x000ee20000000a00 */
[----:B------:R-:W-:Y:S01]  /*1c710*/  SHF.R.S32.HI R14, RZ, 0x1f, R21 ;  /* 0x0000001fff0e7819 */ /* 0x000fe20000011415 */
[----:B----4-:R-:W-:Y:S01]  /*1c720*/  @P0 IMAD.HI.U32 R6, R9, R6, RZ ;  /* 0x0000000609060227 */ /* 0x010fe200078e00ff */
[----:B------:R-:W-:-:S04]  /*1c730*/  MOV R0, R9 ;  /* 0x0000000900007202 */ /* 0x000fc80000000f00 */
[----:B-1----:R-:W-:Y:S02]  /*1c740*/  @P0 SHF.R.U32.HI R0, RZ, R7, R6 ;  /* 0x00000007ff000219 */ /* 0x002fe40000011606 */
[----:B------:R-:W-:Y:S02]  /*1c750*/  ISETP.GE.AND P0, PT, R5, R30, PT ;  /* 0x0000001e0500720c */ /* 0x000fe40003f06270 */
[----:B------:R-:W-:Y:S01]  /*1c760*/  @!P1 SHF.R.S32.HI R5, RZ, 0x1f, R4 ;  /* 0x0000001fff059819 */ /* 0x000fe20000011404 */
[----:B---3--:R-:W-:-:S04]  /*1c770*/  @!P1 IMAD R6, R14, R2, RZ ;  /* 0x000000020e069224 */ /* 0x008fc800078e02ff */
[C---:B------:R-:W-:Y:S02]  /*1c780*/  @!P1 IMAD R11, R21.reuse, R3, R6 ;  /* 0x00000003150b9224 */ /* 0x040fe400078e0206 */
[----:B------:R-:W-:Y:S02]  /*1c790*/  @!P1 IMAD.WIDE.U32 R6, R21, R2, R4 ;  /* 0x0000000215069225 */ /* 0x000fe400078e0004 */
[----:B------:R-:W1:Y:S01]  /*1c7a0*/  @!P1 LDC.64 R2, c[0x0][0x418] ;  /* 0x00010600ff029b82 */ /* 0x000e620000000a00 */
[----:B------:R-:W-:Y:S02]  /*1c7b0*/  ISETP.GT.U32.OR P0, PT, R20, 0x9f, P0 ;  /* 0x0000009f1400780c */ /* 0x000fe40000704470 */
[----:B-1----:R-:W-:Y:S01]  /*1c7c0*/  @!P1 LEA R10, P2, R6, R2, 0x2 ;  /* 0x00000002060a9211 */ /* 0x002fe200078410ff */
[----:B------:R-:W-:-:S05]  /*1c7d0*/  @!P1 IMAD.IADD R2, R7, 0x1, R11 ;  /* 0x0000000107029824 */ /* 0x000fca00078e020b */
[----:B------:R-:W-:Y:S01]  /*1c7e0*/  @!P1 LEA.HI.X R11, R6, R3, R2, 0x2, P2 ;  /* 0x00000003060b9211 */ /* 0x000fe200010f1402 */
[----:B------:R-:W-:-:S04]  /*1c7f0*/  IMAD.MOV R2, RZ, RZ, -R4 ;  /* 0x000000ffff027224 */ /* 0x000fc800078e0a04 */
[----:B------:R-:W1:Y:S01]  /*1c800*/  @!P0 LDC.64 R4, c[0x0][0x418] ;  /* 0x00010600ff048b82 */ /* 0x000e620000000a00 */
[----:B------:R-:W-:Y:S02]  /*1c810*/  IMAD R8, R12, R2, R8 ;  /* 0x000000020c087224 */ /* 0x000fe400078e0208 */
[----:B------:R-:W-:-:S04]  /*1c820*/  IMAD.MOV R2, RZ, RZ, -R0 ;  /* 0x000000ffff027224 */ /* 0x000fc800078e0a00 */
[----:B------:R-:W-:Y:S02]  /*1c830*/  IMAD R9, R12, R2, R9 ;  /* 0x000000020c097224 */ /* 0x000fe400078e0209 */
[----:B------:R-:W3:Y:S01]  /*1c840*/  @!P0 LDC.64 R2, c[0x0][0x428] ;  /* 0x00010a00ff028b82 */ /* 0x000ee20000000a00 */
[--C-:B------:R-:W-:Y:S01]  /*1c850*/  @!P0 SHF.R.S32.HI R7, RZ, 0x1f, R0.reuse ;  /* 0x0000001fff078819 */ /* 0x100fe20000011400 */
[----:B------:R-:W-:-:S06]  /*1c860*/  @!P0 IMAD.MOV.U32 R6, RZ, RZ, R0 ;  /* 0x000000ffff068224 */ /* 0x000fcc00078e0000 */
[----:B------:R-:W4:Y:S01]  /*1c870*/  LDC R12, c[0x0][0x2f4] ;  /* 0x0000bd00ff0c7b82 */ /* 0x000f220000000800 */
[----:B---3--:R-:W-:-:S04]  /*1c880*/  @!P0 IMAD.WIDE.U32 R6, R21, R2, R6 ;  /* 0x0000000215068225 */ /* 0x008fc800078e0006 */
[----:B------:R-:W-:-:S04]  /*1c890*/  @!P0 IMAD R2, R14, R2, RZ ;  /* 0x000000020e028224 */ /* 0x000fc800078e02ff */
[----:B------:R-:W-:Y:S01]  /*1c8a0*/  @!P0 IMAD R0, R21, R3, R2 ;  /* 0x0000000315008224 */ /* 0x000fe200078e0202 */
[----:B-1----:R-:W-:-:S03]  /*1c8b0*/  @!P0 LEA R2, P2, R6, R4, 0x2 ;  /* 0x0000000406028211 */ /* 0x002fc600078410ff */
[----:B------:R-:W-:-:S05]  /*1c8c0*/  @!P0 IMAD.IADD R0, R0, 0x1, R7 ;  /* 0x0000000100008824 */ /* 0x000fca00078e0207 */
[----:B------:R-:W-:Y:S02]  /*1c8d0*/  @!P0 LEA.HI.X R3, R6, R5, R0, 0x2, P2 ;  /* 0x0000000506038211 */ /* 0x000fe400010f1400 */
[----:B------:R-:W-:Y:S02]  /*1c8e0*/  ISETP.GT.U32.AND P2, PT, R20, 0x9f, PT ;  /* 0x0000009f1400780c */ /* 0x000fe40003f44070 */
[----:B------:R-:W-:Y:S01]  /*1c8f0*/  CS2R R4, SRZ ;  /* 0x0000000000047805 */ /* 0x000fe2000001ff00 */
[----:B------:R0:W-:Y:S01]  /*1c900*/  STL [R1+0x10], R14 ;  /* 0x0000100e01007387 */ /* 0x0001e20000100800 */
[----:B------:R-:W-:-:S04]  /*1c910*/  LOP3.LUT R25, R25, 0xfffffffd, RZ, 0xc0, !PT ;  /* 0xfffffffd19197812 */ /* 0x000fc800078ec0ff */
[----:B------:R0:W5:Y:S01]  /*1c920*/  @!P1 LDG.E R4, desc[UR36][R10.64] ;  /* 0x000000240a049981 */ /* 0x000162000c1e1900 */
[----:B----4-:R-:W-:-:S03]  /*1c930*/  ISETP.GE.AND P1, PT, R35, R12, PT ;  /* 0x0000000c2300720c */ /* 0x010fc60003f26270 */
[----:B------:R0:W5:Y:S01]  /*1c940*/  @!P0 LDG.E R5, desc[UR36][R2.64] ;  /* 0x0000002402058981 */ /* 0x000162000c1e1900 */
[----:B------:R-:W-:-:S04]  /*1c950*/  @P2 LOP3.LUT R25, R25, 0x2, RZ, 0xfc, !PT ;  /* 0x0000000219192812 */ /* 0x000fc800078efcff */
[----:B------:R-:W-:Y:S01]  /*1c960*/  LOP3.LUT R25, R25, 0xfffffffb, RZ, 0xc0, !PT ;  /* 0xfffffffb19197812 */ /* 0x000fe200078ec0ff */
[----:B------:R-:W-:-:S03]  /*1c970*/  UMOV UR4, 0xffffffff ;  /* 0xffffffff00047882 */ /* 0x000fc60000000000 */
[----:B------:R-:W-:-:S04]  /*1c980*/  LOP3.LUT R25, R25, 0xfffffffe, RZ, 0xc0, !PT ;  /* 0xfffffffe19197812 */ /* 0x000fc800078ec0ff */
[----:B------:R-:W-:Y:S02]  /*1c990*/  @P1 LOP3.LUT R25, R25, 0x1, RZ, 0xfc, !PT ;  /* 0x0000000119191812 */ /* 0x000fe400078efcff */
[----:B--2---:R-:W-:-:S13]  /*1c9a0*/  ISETP.NE.AND P0, PT, R13, 0x3, PT ;  /* 0x000000030d00780c */ /* 0x004fda0003f05270 */
[----:B------:R-:W-:Y:S01]  /*1c9b0*/  @P0 LOP3.LUT R25, R25, 0x4, RZ, 0xfc, !PT ;  /* 0x0000000419190812 */ /* 0x000fe200078efcff */
[----:B0-----:R-:W-:Y:S06]  /*1c9c0*/  BRA.DIV UR4, `(.L_x_8015) ;  /* 0x0000008e04f87947 */ /* 0x001fec000b800000 */
.L_x_8262:
[----:B------:R-:W-:Y:S01]  /*1c9d0*/  IADD3 R7, R31, -0x1, RZ ;  /* 0xffffffff1f077810 */ /* 0x000fe20007ffe0ff */
[----:B------:R-:W-:Y:S06]  /*1c9e0*/  @!P0 BRA `(.L_x_8016) ;  /* 0x0000000000048947 */ /* 0x000fec0003800000 */
[----:B------:R-:W-:Y:S01]  /*1c9f0*/  BPT.TRAP 0x1 ;  /* 0x000000040000795c */ /* 0x000fe20000300000 */
.L_x_8016:
[----:B------:R-:W2:Y:S01]  /*1ca00*/  LDL R0, [R1+0x4] ;  /* 0x0000040001007983 */ /* 0x000ea20000100800 */
        /* <DEDUP_REMOVED lines=8> */
.L_x_8263:
[----:B------:R-:W-:Y:S05]  /*1ca90*/  BSYNC B0 ;  /* 0x0000000000007941 */ /* 0x000fea0003800000 */
.L_x_8017:
[----:B0-----:R-:W2:Y:S01]  /*1caa0*/  LDL R0, [R1+0x2c] ;  /* 0x00002c0001007983 */ /* 0x001ea20000100800 */
[----:B------:R-:W-:-:S03]  /*1cab0*/  ULDC.64 UR4, c[0x0][0x328] ;  /* 0x0000ca0000047ab9 */ /* 0x000fc60000000a00 */
[----:B------:R-:W3:Y:S01]  /*1cac0*/  LDL R14, [R1+0x24] ;  /* 0x00002400010e7983 */ /* 0x000ee20000100800 */
[----:B------:R-:W-:Y:S01]  /*1cad0*/  IMAD.WIDE.U32 R2, R8, UR4, RZ ;  /* 0x0000000408027c25 */ /* 0x000fe2000f8e00ff */
[----:B-----5:R-:W-:Y:S01]  /*1cae0*/  SHF.R.S32.HI R33, RZ, 0x1f, R4 ;  /* 0x0000001fff217819 */ /* 0x020fe20000011404 */
[----:B------:R-:W-:Y:S01]  /*1caf0*/  ULDC.64 UR6, c[0x0][0x338] ;  /* 0x0000ce0000067ab9 */ /* 0x000fe20000000a00 */
[----:B------:R-:W0:Y:S01]  /*1cb00*/  S2R R15, SR_TID.X ;  /* 0x00000000000f7919 */ /* 0x000e220000002100 */
[----:B------:R-:W1:Y:S01]  /*1cb10*/  LDC R11, c[0x0][0x2f4] ;  /* 0x0000bd00ff0b7b82 */ /* 0x000e620000000800 */
[----:B------:R-:W-:Y:S01]  /*1cb20*/  SHF.R.S32.HI R36, RZ, 0x1f, R5 ;  /* 0x0000001fff247819 */ /* 0x000fe20000011405 */
[----:B------:R-:W-:Y:S01]  /*1cb30*/  IMAD R7, R7, -0xa0, R30 ;  /* 0xffffff6007077824 */ /* 0x000fe200078e021e */
[----:B------:R-:W-:Y:S02]  /*1cb40*/  LOP3.LUT R25, R25, 0xffffffbf, RZ, 0xc0, !PT ;  /* 0xffffffbf19197812 */ /* 0x000fe400078ec0ff */
[----:B0-----:R-:W-:-:S04]  /*1cb50*/  LOP3.LUT R15, R15, 0x7f, RZ, 0xc0, !PT ;  /* 0x0000007f0f0f7812 */ /* 0x001fc800078ec0ff */
[----:B------:R-:W-:Y:S02]  /*1cb60*/  SHF.R.U32.HI R15, RZ, 0x3, R15 ;  /* 0x00000003ff0f7819 */ /* 0x000fe4000001160f */
[----:B-1----:R-:W-:-:S03]  /*1cb70*/  ISETP.GE.AND P0, PT, R35, R11, PT ;  /* 0x0000000b2300720c */ /* 0x002fc60003f06270 */
[----:B------:R-:W-:-:S05]  /*1cb80*/  IMAD.IADD R7, R7, 0x1, -R15 ;  /* 0x0000000107077824 */ /* 0x000fca00078e0a0f */
[----:B------:R-:W-:-:S13]  /*1cb90*/  ISETP.GE.AND P2, PT, R7, 0x1, PT ;  /* 0x000000010700780c */ /* 0x000fda0003f46270 */
[----:B------:R-:W-:Y:S01]  /*1cba0*/  @P2 LOP3.LUT R25, R25, 0x40, RZ, 0xfc, !PT ;  /* 0x0000004019192812 */ /* 0x000fe200078efcff */
[----:B--2---:R-:W-:-:S04]  /*1cbb0*/  IMAD R0, R0, UR4, RZ ;  /* 0x0000000400007c24 */ /* 0x004fc8000f8e02ff */
[----:B------:R-:W-:-:S04]  /*1cbc0*/  IMAD R0, R8, UR5, R0 ;  /* 0x0000000508007c24 */ /* 0x000fc8000f8e0200 */
[----:B------:R-:W-:Y:S02]  /*1cbd0*/  IMAD.IADD R3, R3, 0x1, R0 ;  /* 0x0000000103037824 */ /* 0x000fe400078e0200 */
[----:B------:R-:W-:Y:S02]  /*1cbe0*/  IMAD R0, R33, UR6, RZ ;  /* 0x0000000621007c24 */ /* 0x000fe4000f8e02ff */
[----:B------:R-:W-:-:S04]  /*1cbf0*/  IMAD.WIDE.U32 R2, R4, UR6, R2 ;  /* 0x0000000604027c25 */ /* 0x000fc8000f8e0002 */
[----:B------:R-:W-:-:S04]  /*1cc00*/  IMAD R0, R4, UR7, R0 ;  /* 0x0000000704007c24 */ /* 0x000fc8000f8e0200 */
[----:B------:R-:W-:Y:S01]  /*1cc10*/  IMAD.IADD R13, R3, 0x1, R0 ;  /* 0x00000001030d7824 */ /* 0x000fe200078e0200 */
[----:B------:R-:W-:Y:S01]  /*1cc20*/  SHF.R.S32.HI R0, RZ, 0x1f, R9 ;  /* 0x0000001fff007819 */ /* 0x000fe20000011409 */
[----:B------:R-:W-:-:S04]  /*1cc30*/  IMAD.MOV.U32 R12, RZ, RZ, R2 ;  /* 0x000000ffff0c7224 */ /* 0x000fc800078e0002 */
[----:B------:R0:W-:Y:S01]  /*1cc40*/  STL [R1+0x30], R0 ;  /* 0x0000300001007387 */ /* 0x0001e20000100800 */
[----:B------:R-:W-:-:S04]  /*1cc50*/  IMAD.WIDE.U32 R2, R9, UR4, RZ ;  /* 0x0000000409027c25 */ /* 0x000fc8000f8e00ff */
[----:B0-----:R-:W-:-:S04]  /*1cc60*/  IMAD R0, R0, UR4, RZ ;  /* 0x0000000400007c24 */ /* 0x001fc8000f8e02ff */
[----:B------:R-:W-:Y:S01]  /*1cc70*/  IMAD R0, R9, UR5, R0 ;  /* 0x0000000509007c24 */ /* 0x000fe2000f8e0200 */
[----:B------:R-:W-:-:S03]  /*1cc80*/  ULDC.64 UR4, c[0x0][0x330] ;  /* 0x0000cc0000047ab9 */ /* 0x000fc60000000a00 */
[----:B------:R-:W-:Y:S02]  /*1cc90*/  IMAD.IADD R3, R3, 0x1, R0 ;  /* 0x0000000103037824 */ /* 0x000fe400078e0200 */
[----:B------:R-:W-:Y:S02]  /*1cca0*/  IMAD R0, R36, UR6, RZ ;  /* 0x0000000624007c24 */ /* 0x000fe4000f8e02ff */
[----:B------:R-:W-:-:S04]  /*1ccb0*/  IMAD.WIDE.U32 R2, R5, UR6, R2 ;  /* 0x0000000605027c25 */ /* 0x000fc8000f8e0002 */
[----:B------:R-:W-:Y:S01]  /*1ccc0*/  IMAD R0, R5, UR7, R0 ;  /* 0x0000000705007c24 */ /* 0x000fe2000f8e0200 */
[----:B------:R-:W-:Y:S01]  /*1ccd0*/  ULDC.64 UR6, c[0x0][0x318] ;  /* 0x0000c60000067ab9 */ /* 0x000fe20000000a00 */
[----:B------:R-:W-:-:S03]  /*1cce0*/  IMAD.MOV.U32 R10, RZ, RZ, R2 ;  /* 0x000000ffff0a7224 */ /* 0x000fc600078e0002 */
[----:B------:R-:W-:Y:S01]  /*1ccf0*/  IADD3 R11, R3, R0, RZ ;  /* 0x00000000030b7210 */ /* 0x000fe20007ffe0ff */
[----:B------:R-:W-:-:S04]  /*1cd00*/  IMAD.WIDE.U32 R2, R18, UR4, R12 ;  /* 0x0000000412027c25 */ /* 0x000fc8000f8e000c */
[----:B------:R-:W-:Y:S01]  /*1cd10*/  IMAD R12, R18, UR5, RZ ;  /* 0x00000005120c7c24 */ /* 0x000fe2000f8e02ff */
[----:B------:R-:W-:Y:S01]  /*1cd20*/  IADD3 R0, P1, R2, UR6, RZ ;  /* 0x0000000602007c10 */ /* 0x000fe2000ff3e0ff */
[----:B------:R-:W-:-:S03]  /*1cd30*/  IMAD.WIDE.U32 R10, R18, UR4, R10 ;  /* 0x00000004120a7c25 */ /* 0x000fc6000f8e000a */
[----:B------:R-:W-:Y:S02]  /*1cd40*/  IADD3.X R2, R3, UR7, R12, P1, !PT ;  /* 0x0000000703027c10 */ /* 0x000fe40008ffe40c */
[----:B------:R-:W-:Y:S01]  /*1cd50*/  IADD3 R20, P1, R10, UR6, RZ ;  /* 0x000000060a147c10 */ /* 0x000fe2000ff3e0ff */
[----:B------:R-:W-:-:S03]  /*1cd60*/  UMOV UR4, 0xffffffff ;  /* 0xffffffff00047882 */ /* 0x000fc60000000000 */
[----:B------:R-:W-:Y:S01]  /*1cd70*/  IADD3.X R10, R12, UR7, R11, P1, !PT ;  /* 0x000000070c0a7c10 */ /* 0x000fe20008ffe40b */
[----:B---3--:R-:W-:Y:S01]  /*1cd80*/  IMAD R30, R34, 0x5000, R14 ;  /* 0x00005000221e7824 */ /* 0x008fe200078e020e */
[----:B------:R-:W-:Y:S07]  /*1cd90*/  BRA.DIV UR4, `(.L_x_8019) ;  /* 0x0000008e044c7947 */ /* 0x000fee000b800000 */
[----:B------:R-:W0:Y:S01]  /*1cda0*/  SHFL.IDX PT, R3, R0, RZ, 0x181f ;  /* 0x00181fff00037589 */ /* 0x000e2200000e0000 */
[----:B------:R-:W-:Y:S02]  /*1cdb0*/  ISETP.GE.AND P2, PT, R7, 0x21, PT ;  /* 0x000000210700780c */ /* 0x000fe40003f46270 */
[----:B------:R-:W-:Y:S01]  /*1cdc0*/  LOP3.LUT R25, R25, 0xffffffef, RZ, 0xc0, !PT ;  /* 0xffffffef19197812 */ /* 0x000fe200078ec0ff */
[----:B------:R-:W1:Y:S01]  /*1cdd0*/  SHFL.IDX PT, R21, R2, RZ, 0x181f ;  /* 0x00181fff02157589 */ /* 0x000e6200000e0000 */
[C---:B------:R-:W-:Y:S02]  /*1cde0*/  ISETP.GE.AND P3, PT, R7.reuse, 0x91, PT ;  /* 0x000000910700780c */ /* 0x040fe40003f66270 */
[C---:B------:R-:W-:Y:S01]  /*1cdf0*/  ISETP.GE.AND P5, PT, R7.reuse, 0x31, PT ;  /* 0x000000310700780c */ /* 0x040fe20003fa6270 */
[----:B------:R-:W2:Y:S01]  /*1ce00*/  SHFL.IDX PT, R11, R0, 0x1, 0x181f ;  /* 0x00381f00000b7f89 */ /* 0x000ea200000e0000 */
[----:B------:R-:W-:Y:S02]  /*1ce10*/  ISETP.GE.AND P4, PT, R7, 0x61, PT ;  /* 0x000000610700780c */ /* 0x000fe40003f86270 */
[----:B0-----:R-:W-:Y:S01]  /*1ce20*/  IADD3 R12, P1, R35, R3, RZ ;  /* 0x00000003230c7210 */ /* 0x001fe20007f3e0ff */
[----:B------:R-:W-:-:S04]  /*1ce30*/  IMAD.IADD R3, R22, 0x1, R30 ;  /* 0x0000000116037824 */ /* 0x000fc800078e021e */
[----:B-1----:R-:W-:Y:S01]  /*1ce40*/  IMAD.X R13, RZ, RZ, R21, P1 ;  /* 0x000000ffff0d7224 */ /* 0x002fe200008e0615 */
[----:B------:R-:W-:Y:S01]  /*1ce50*/  ISETP.LT.OR P1, PT, R7, 0x1, P0 ;  /* 0x000000010700780c */ /* 0x000fe20000721670 */
[----:B------:R-:W0:-:S12]  /*1ce60*/  SHFL.IDX PT, R21, R2, 0x1, 0x181f ;  /* 0x00381f0002157f89 */ /* 0x000e1800000e0000 */
[----:B------:R2:W-:Y:S02]  /*1ce70*/  LDGSTS.E.BYPASS.LTC128B.128 [R3+0xa400], desc[UR36][R12.64], !P1 ;  /* 0x0a4000000c037fae */ /* 0x0005e4000c901d64 */
[----:B--2---:R-:W-:Y:S02]  /*1ce80*/  IADD3 R12, P1, R35, R11, RZ ;  /* 0x0000000b230c7210 */ /* 0x004fe40007f3e0ff */
[----:B------:R-:W1:Y:S03]  /*1ce90*/  SHFL.IDX PT, R11, R0, 0x2, 0x181f ;  /* 0x00581f00000b7f89 */ /* 0x000e6600000e0000 */
[----:B0-----:R-:W-:Y:S01]  /*1cea0*/  IMAD.X R13, RZ, RZ, R21, P1 ;  /* 0x000000ffff0d7224 */ /* 0x001fe200008e0615 */
[----:B------:R-:W-:Y:S01]  /*1ceb0*/  ISETP.LT.OR P1, PT, R7, 0x11, P0 ;  /* 0x000000110700780c */ /* 0x000fe20000721670 */
[----:B------:R-:W0:-:S12]  /*1cec0*/  SHFL.IDX PT, R21, R2, 0x2, 0x181f ;  /* 0x00581f0002157f89 */ /* 0x000e1800000e0000 */
[----:B------:R1:W-:Y:S02]  /*1ced0*/  LDGSTS.E.BYPASS.LTC128B.128 [R3+0xac00], desc[UR36][R12.64], !P1 ;  /* 0x0ac000000c037fae */ /* 0x0003e4000c901d64 */
[----:B-1----:R-:W-:Y:S02]  /*1cee0*/  IADD3 R12, P1, R35, R11, RZ ;  /* 0x0000000b230c7210 */ /* 0x002fe40007f3e0ff */
[----:B------:R-:W1:Y:S02]  /*1cef0*/  SHFL.IDX PT, R11, R0, 0x3, 0x181f ;  /* 0x00781f00000b7f89 */ /* 0x000e6400000e0000 */
[----:B0-----:R-:W-:Y:S02]  /*1cf00*/  IADD3.X R13, RZ, R21, RZ, P1, !PT ;  /* 0x00000015ff0d7210 */ /* 0x001fe40000ffe4ff */
[----:B------:R-:W0:Y:S01]  /*1cf10*/  SHFL.IDX PT, R21, R2, 0x3, 0x181f ;  /* 0x00781f0002157f89 */ /* 0x000e2200000e0000 */
[----:B------:R-:W-:-:S13]  /*1cf20*/  ISETP.LT.OR P1, PT, R7, 0x21, P0 ;  /* 0x000000210700780c */ /* 0x000fda0000721670 */
[----:B------:R1:W-:Y:S02]  /*1cf30*/  LDGSTS.E.BYPASS.LTC128B.128 [R3+0xb400], desc[UR36][R12.64], !P1 ;  /* 0x0b4000000c037fae */ /* 0x0003e4000c901d64 */
[----:B-1----:R-:W-:Y:S02]  /*1cf40*/  IADD3 R12, P1, R35, R11, RZ ;  /* 0x0000000b230c7210 */ /* 0x002fe40007f3e0ff */
[----:B------:R-:W1:Y:S03]  /*1cf50*/  SHFL.IDX PT, R11, R0, 0x4, 0x181f ;  /* 0x00981f00000b7f89 */ /* 0x000e6600000e0000 */
[----:B0-----:R-:W-:Y:S01]  /*1cf60*/  IMAD.X R13, RZ, RZ, R21, P1 ;  /* 0x000000ffff0d7224 */ /* 0x001fe200008e0615 */
[----:B------:R-:W-:Y:S01]  /*1cf70*/  ISETP.LT.OR P1, PT, R7, 0x31, P0 ;  /* 0x000000310700780c */ /* 0x000fe20000721670 */
[----:B------:R-:W0:-:S12]  /*1cf80*/  SHFL.IDX PT, R21, R2, 0x4, 0x181f ;  /* 0x00981f0002157f89 */ /* 0x000e1800000e0000 */
        /* <DEDUP_REMOVED lines=11> */
[----:B------:R-:W0:Y:S04]  /*1d040*/  SHFL.IDX PT, R21, R2, 0x6, 0x181f ;  /* 0x00d81f0002157f89 */ /* 0x000e2800000e0000 */
[----:B------:R-:W2:Y:S04]  /*1d050*/  SHFL.IDX PT, R0, R0, 0x7, 0x181f ;  /* 0x00f81f0000007f89 */ /* 0x000ea800000e0000 */
[----:B------:R-:W3:Y:S04]  /*1d060*/  SHFL.IDX PT, R2, R2, 0x7, 0x181f ;  /* 0x00f81f0002027f89 */ /* 0x000ee800000e0000 */
[----:B------:R1:W-:Y:S02]  /*1d070*/  LDGSTS.E.BYPASS.LTC128B.128 [R3+0xcc00], desc[UR36][R12.64], !P1 ;  /* 0x0cc000000c037fae */ /* 0x0003e4000c901d64 */
[----:B-1----:R-:W-:-:S05]  /*1d080*/  IADD3 R12, P1, R35, R11, RZ ;  /* 0x0000000b230c7210 */ /* 0x002fca0007f3e0ff */
[----:B0-----:R-:W-:Y:S01]  /*1d090*/  IMAD.X R13, RZ, RZ, R21, P1 ;  /* 0x000000ffff0d7224 */ /* 0x001fe200008e0615 */
[----:B------:R-:W-:-:S13]  /*1d0a0*/  ISETP.LT.OR P1, PT, R7, 0x61, P0 ;  /* 0x000000610700780c */ /* 0x000fda0000721670 */
[----:B------:R2:W-:Y:S02]  /*1d0b0*/  LDGSTS.E.BYPASS.LTC128B.128 [R3+0xd400], desc[UR36][R12.64], !P1 ;  /* 0x0d4000000c037fae */ /* 0x0005e4000c901d64 */
[----:B--2---:R-:W-:Y:S02]  /*1d0c0*/  IADD3 R12, P1, R35, R0, RZ ;  /* 0x00000000230c7210 */ /* 0x004fe40007f3e0ff */
[----:B------:R-:W0:Y:S03]  /*1d0d0*/  SHFL.IDX PT, R0, R20, RZ, 0x181f ;  /* 0x00181fff14007589 */ /* 0x000e2600000e0000 */
[----:B---3--:R-:W-:Y:S01]  /*1d0e0*/  IMAD.X R13, RZ, RZ, R2, P1 ;  /* 0x000000ffff0d7224 */ /* 0x008fe200008e0602 */
[----:B------:R-:W-:Y:S01]  /*1d0f0*/  ISETP.LT.OR P1, PT, R7, 0x71, P0 ;  /* 0x000000710700780c */ /* 0x000fe20000721670 */
[----:B------:R-:W1:-:S12]  /*1d100*/  SHFL.IDX PT, R2, R10, RZ, 0x181f ;  /* 0x00181fff0a027589 */ /* 0x000e5800000e0000 */
[----:B------:R0:W-:Y:S02]  /*1d110*/  LDGSTS.E.BYPASS.LTC128B.128 [R3+0xdc00], desc[UR36][R12.64], !P1 ;  /* 0x0dc000000c037fae */ /* 0x0001e4000c901d64 */
[----:B0-----:R-:W-:Y:S02]  /*1d120*/  IADD3 R12, P1, R35, R0, RZ ;  /* 0x00000000230c7210 */ /* 0x001fe40007f3e0ff */
[----:B------:R0:W2:Y:S02]  /*1d130*/  SHFL.IDX PT, R0, R10, 0x1, 0x181f ;  /* 0x00381f000a007f89 */ /* 0x0000a400000e0000 */
[----:B-1----:R-:W-:Y:S02]  /*1d140*/  IADD3.X R13, RZ, R2, RZ, P1, !PT ;  /* 0x00000002ff0d7210 */ /* 0x002fe40000ffe4ff */
[----:B------:R-:W-:Y:S01]  /*1d150*/  ISETP.LT.OR P1, PT, R7, 0x81, P0 ;  /* 0x000000810700780c */ /* 0x000fe20000721670 */
[----:B------:R0:W1:-:S12]  /*1d160*/  SHFL.IDX PT, R10, R20, 0x1, 0x181f ;  /* 0x00381f00140a7f89 */ /* 0x00005800000e0000 */
[----:B------:R0:W-:Y:S01]  /*1d170*/  LDGSTS.E.BYPASS.LTC128B.128 [R3+0xe400], desc[UR36][R12.64], !P1 ;  /* 0x0e4000000c037fae */ /* 0x0001e2000c901d64 */
[----:B------:R-:W-:-:S13]  /*1d180*/  ISETP.GE.AND P1, PT, R7, 0x11, PT ;  /* 0x000000110700780c */ /* 0x000fda0003f26270 */
        /* <DEDUP_REMOVED lines=12> */
[----:B012---:R-:W-:-:S07]  /*1d250*/  @P3 LOP3.LUT R25, R25, 0x100, RZ, 0xfc, !PT ;  /* 0x0000010019193812 */ /* 0x007fce00078efcff */
.L_x_8285:
        /* <DEDUP_REMOVED lines=9> */
.L_x_8020:
[----:B------:R-:W-:Y:S02]  /*1d2f0*/  PLOP3.LUT P3, PT, P3, P0, PT, 0xa2, 0x0 ;  /* 0x000000000000781c */ /* 0x000fe40001f61472 */
[----:B------:R-:W-:-:S08]  /*1d300*/  @P0 R2UR P3, UR4, R6 ;  /* 0x00000000060402ca */ /* 0x000fd00000060000 */
[----:B------:R-:W-:-:S05]  /*1d310*/  @P0 PLOP3.LUT P0, PT, P3, PT, PT, 0x80, 0x0 ;  /* 0x000000000000081c */ /* 0x000fca0001f0f070 */
[----:B------:R-:W-:Y:S01]  /*1d320*/  @!P3 SYNCS.ARRIVE.TRANS64.RED.A0T1 RZ, [UR4+0x22870], RZ ;  /* 0x022870ffffffb9a7 */ /* 0x000fe20008200404 */
[----:B------:R-:W-:Y:S07]  /*1d330*/  @!P3 ARRIVES.LDGSTSBAR.64.TRANSCNT [UR4+0x22870] ;  /* 0x02287000ff00b9b0 */ /* 0x000fee0008000a84 */
[----:B------:R-:W-:Y:S05]  /*1d340*/  @P0 BRA.U.ANY `(.L_x_8020) ;  /* 0xfffffffd00e80947 */ /* 0x000fea000393ffff */
[----:B------:R-:W-:Y:S01]  /*1d350*/  NOP ;  /* 0x0000000000007918 */ /* 0x000fe20000000000 */
[----:B------:R-:W2:Y:S02]  /*1d360*/  LDL R0, [R1+0x58] ;  /* 0x0000580001007983 */ /* 0x000ea40000100800 */
[----:B--2---:R-:W-:-:S13]  /*1d370*/  ISETP.NE.AND P6, PT, R0, 0x3, PT ;  /* 0x000000030000780c */ /* 0x004fda0003fc5270 */
[----:B------:R-:W-:Y:S05]  /*1d380*/  @!P6 BRA `(.L_x_8021) ;  /* 0x000000000004e947 */ /* 0x000fea0003800000 */
[----:B------:R-:W-:Y:S01]  /*1d390*/  BPT.TRAP 0x1 ;  /* 0x000000040000795c */ /* 0x000fe20000300000 */
.L_x_8021:
[----:B------:R1:W-:Y:S01]  /*1d3a0*/  SYNCS.ARRIVE.TRANS64.A1T0 RZ, [R6+URZ+0x22870], RZ ;  /* 0x022870ff06ff79a7 */ /* 0x0003e2000810003f */
[----:B------:R-:W-:Y:S05]  /*1d3b0*/  @!P6 BRA `(.L_x_8022) ;  /* 0x000000000004e947 */ /* 0x000fea0003800000 */
[----:B------:R-:W-:Y:S01]  /*1d3c0*/  BPT.TRAP 0x1 ;  /* 0x000000040000795c */ /* 0x000fe20000300000 */
.L_x_8022:
[----:B------:R-:W2:Y:S01]  /*1d3d0*/  LDL R0, [R1+0x34] ;  /* 0x0000340001007983 */ /* 0x000ea20000100800 */
[----:B------:R-:W-:Y:S01]  /*1d3e0*/  BSSY B0, `(.L_x_8023) ;  /* 0x0000003000007945 */ /* 0x000fe20003800000 */
[----:B--2---:R-:W2:Y:S03]  /*1d3f0*/  SYNCS.PHASECHK.TRANS64.TRYWAIT P0, [R6+URZ+0x22840], R0 ;  /* 0x02284000060075a7 */ /* 0x004ea6000800017f */
[----:B--2---:R-:W-:Y:S05]  /*1d400*/  @!P0 BRA `(.L_x_8024) ;  /* 0x0000009000ec8947 */ /* 0x004fea0003800000 */
.L_x_8286:
[----:B------:R-:W-:Y:S05]  /*1d410*/  BSYNC B0 ;  /* 0x0000000000007941 */ /* 0x000fea0003800000 */
.L_x_8023:
[----:B--2---:R-:W2:Y:S01]  /*1d420*/  LDL.LU R0, [R1+0x2c] ;  /* 0x00002c0001007983 */ /* 0x004ea20000300800 */
[----:B------:R-:W-:Y:S01]  /*1d430*/  ULDC.64 UR4, c[0x0][0x310] ;  /* 0x0000c40000047ab9 */ /* 0x000fe20000000a00 */
[----:B------:R-:W-:Y:S01]  /*1d440*/  ULDC.64 UR6, c[0x0][0x300] ;  /* 0x0000c00000067ab9 */ /* 0x000fe20000000a00 */
[----:B------:R-:W3:Y:S01]  /*1d450*/  LDC R12, c[0x0][0x2f4] ;  /* 0x0000bd00ff0c7b82 */ /* 0x000ee20000000800 */
[----:B------:R-:W4:Y:S01]  /*1d460*/  LDL.LU R2, [R1+0x30] ;  /* 0x0000300001027983 */ /* 0x000f220000300800 */
[----:B------:R-:W-:Y:S02]  /*1d470*/  IMAD R33, R33, UR4, RZ ;  /* 0x0000000421217c24 */ /* 0x000fe4000f8e02ff */
[----:B0-----:R-:W-:-:S04]  /*1d480*/  IMAD.WIDE.U32 R10, R4, UR4, RZ ;  /* 0x00000004040a7c25 */ /* 0x001fc8000f8e00ff */
[----:B------:R-:W-:Y:S02]  /*1d490*/  IMAD R33, R4, UR5, R33 ;  /* 0x0000000504217c24 */ /* 0x000fe4000f8e0221 */
[----:B------:R-:W-:Y:S02]  /*1d4a0*/  IMAD R36, R36, UR4, RZ ;  /* 0x0000000424247c24 */ /* 0x000fe4000f8e02ff */
[----:B------:R-:W-:Y:S02]  /*1d4b0*/  IMAD.IADD R11, R11, 0x1, R33 ;  /* 0x000000010b0b7824 */ /* 0x000fe400078e0221 */
[C---:B------:R-:W-:Y:S02]  /*1d4c0*/  IMAD R36, R5.reuse, UR5, R36 ;  /* 0x0000000505247c24 */ /* 0x040fe4000f8e0224 */
[----:B------:R-:W-:Y:S01]  /*1d4d0*/  IMAD.WIDE.U32 R4, R5, UR4, RZ ;  /* 0x0000000405047c25 */ /* 0x000fe2000f8e00ff */
[----:B------:R-:W-:-:S03]  /*1d4e0*/  ULDC.64 UR4, c[0x0][0x308] ;  /* 0x0000c20000047ab9 */ /* 0x000fc60000000a00 */
[----:B------:R-:W-:-:S04]  /*1d4f0*/  IMAD.WIDE.U32 R10, R8, UR6, R10 ;  /* 0x00000006080a7c25 */ /* 0x000fc8000f8e000a */
[----:B------:R-:W-:Y:S01]  /*1d500*/  IMAD.IADD R5, R5, 0x1, R36 ;  /* 0x0000000105057824 */ /* 0x000fe200078e0224 */
[----:B---3--:R-:W-:Y:S01]  /*1d510*/  ISETP.GE.AND P3, PT, R35, R12, PT ;  /* 0x0000000c2300720c */ /* 0x008fe20003f66270 */
[----:B------:R-:W-:Y:S02]  /*1d520*/  IMAD R7, R18, UR5, RZ ;  /* 0x0000000512077c24 */ /* 0x000fe4000f8e02ff */
[----:B------:R-:W-:-:S04]  /*1d530*/  IMAD.WIDE.U32 R4, R9, UR6, R4 ;  /* 0x0000000609047c25 */ /* 0x000fc8000f8e0004 */
[----:B--2---:R-:W-:-:S04]  /*1d540*/  IMAD R0, R0, UR6, RZ ;  /* 0x0000000600007c24 */ /* 0x004fc8000f8e02ff */
[----:B------:R-:W-:Y:S02]  /*1d550*/  IMAD R8, R8, UR7, R0 ;  /* 0x0000000708087c24 */ /* 0x000fe4000f8e0200 */
[----:B----4-:R-:W-:Y:S02]  /*1d560*/  IMAD R0, R2, UR6, RZ ;  /* 0x0000000602007c24 */ /* 0x010fe4000f8e02ff */
[----:B------:R-:W-:Y:S02]  /*1d570*/  IMAD.IADD R11, R11, 0x1, R8 ;  /* 0x000000010b0b7824 */ /* 0x000fe400078e0208 */
[----:B------:R-:W-:Y:S01]  /*1d580*/  IMAD R8, R9, UR7, R0 ;  /* 0x0000000709087c24 */ /* 0x000fe2000f8e0200 */
[----:B------:R-:W-:Y:S01]  /*1d590*/  ULDC.64 UR6, c[0x0][0x2e8] ;  /* 0x0000ba0000067ab9 */ /* 0x000fe20000000a00 */
[----:B------:R-:W-:-:S04]  /*1d5a0*/  IMAD.WIDE.U32 R10, R18, UR4, R10 ;  /* 0x00000004120a7c25 */ /* 0x000fc8000f8e000a */
[----:B------:R-:W-:Y:S01]  /*1d5b0*/  IMAD.IADD R5, R5, 0x1, R8 ;  /* 0x0000000105057824 */ /* 0x000fe200078e0208 */
[----:B------:R-:W-:Y:S01]  /*1d5c0*/  IADD3 R2, P0, R10, UR6, RZ ;  /* 0x000000060a027c10 */ /* 0x000fe2000ff1e0ff */
[----:B------:R-:W-:-:S03]  /*1d5d0*/  IMAD.WIDE.U32 R8, R18, UR4, R4 ;  /* 0x0000000412087c25 */ /* 0x000fc6000f8e0004 */
[----:B------:R-:W-:Y:S01]  /*1d5e0*/  IADD3.X R0, R11, UR7, R7, P0, !PT ;  /* 0x000000070b007c10 */ /* 0x000fe200087fe407 */
[----:B------:R-:W-:Y:S01]  /*1d5f0*/  UMOV UR4, 0xffffffff ;  /* 0xffffffff00047882 */ /* 0x000fe20000000000 */
[----:B------:R-:W-:-:S04]  /*1d600*/  IADD3 R5, P0, R8, UR6, RZ ;  /* 0x0000000608057c10 */ /* 0x000fc8000ff1e0ff */
[----:B------:R-:W-:Y:S01]  /*1d610*/  IADD3.X R4, R7, UR7, R9, P0, !PT ;  /* 0x0000000707047c10 */ /* 0x000fe200087fe409 */
[----:B------:R-:W-:Y:S08]  /*1d620*/  BRA.DIV UR4, `(.L_x_8025) ;  /* 0x00000092047c7947 */ /* 0x000ff0000b800000 */
[----:B------:R-:W0:Y:S01]  /*1d630*/  SHFL.IDX PT, R8, R2, RZ, 0x181f ;  /* 0x00181fff02087589 */ /* 0x000e2200000e0000 */
[----:B------:R-:W-:-:S03]  /*1d640*/  LOP3.LUT R25, R25, 0xffffefff, RZ, 0xc0, !PT ;  /* 0xffffefff19197812 */ /* 0x000fc600078ec0ff */
[----:B------:R-:W2:Y:S01]  /*1d650*/  SHFL.IDX PT, R7, R0, RZ, 0x181f ;  /* 0x00181fff00077589 */ /* 0x000ea200000e0000 */
[----:B------:R-:W-:-:S04]  /*1d660*/  @P4 LOP3.LUT R25, R25, 0x1000, RZ, 0xfc, !PT ;  /* 0x0000100019194812 */ /* 0x000fc800078efcff */
[C---:B------:R-:W-:Y:S02]  /*1d670*/  LOP3.LUT P4, RZ, R25.reuse, 0x40, RZ, 0xc0, !PT ;  /* 0x0000004019ff7812 */ /* 0x040fe4000788c0ff */
[----:B------:R-:W-:-:S04]  /*1d680*/  LOP3.LUT R25, R25, 0xfffff7ff, RZ, 0xc0, !PT ;  /* 0xfffff7ff19197812 */ /* 0x000fc800078ec0ff */
[----:B------:R-:W-:-:S04]  /*1d690*/  @P1 LOP3.LUT R25, R25, 0x800, RZ, 0xfc, !PT ;  /* 0x0000080019191812 */ /* 0x000fc800078efcff */
[C---:B------:R-:W-:Y:S02]  /*1d6a0*/  LOP3.LUT P1, RZ, R25.reuse, 0x10, RZ, 0xc0, !PT ;  /* 0x0000001019ff7812 */ /* 0x040fe4000782c0ff */
[----:B------:R-:W-:Y:S02]  /*1d6b0*/  LOP3.LUT R25, R25, 0xfffffbff, RZ, 0xc0, !PT ;  /* 0xfffffbff19197812 */ /* 0x000fe400078ec0ff */
[----:B0-----:R-:W-:Y:S02]  /*1d6c0*/  @P4 IADD3 R8, P0, R35, R8, RZ ;  /* 0x0000000823084210 */ /* 0x001fe40007f1e0ff */
[----:B------:R-:W-:Y:S02]  /*1d6d0*/  @P2 LOP3.LUT R25, R25, 0x400, RZ, 0xfc, !PT ;  /* 0x0000040019192812 */ /* 0x000fe400078efcff */
[----:B--2---:R-:W-:Y:S02]  /*1d6e0*/  @P4 IADD3.X R7, RZ, R7, RZ, P0, !PT ;  /* 0x00000007ff074210 */ /* 0x004fe400007fe4ff */
[----:B------:R-:W-:-:S02]  /*1d6f0*/  LOP3.LUT P2, RZ, R25, 0x8, RZ, 0xc0, !PT ;  /* 0x0000000819ff7812 */ /* 0x000fc4000784c0ff */
[C---:B------:R-:W-:Y:S01]  /*1d700*/  LOP3.LUT P6, RZ, R25.reuse, 0x80, RZ, 0xc0, !PT ;  /* 0x0000008019ff7812 */ /* 0x040fe200078cc0ff */
[----:B------:R-:W-:Y:S02]  /*1d710*/  @P4 IMAD.MOV.U32 R9, RZ, RZ, R7 ;  /* 0x000000ffff094224 */ /* 0x000fe400078e0007 */
[----:B------:R-:W-:Y:S04]  /*1d720*/  SHFL.IDX PT, R7, R0, 0x1, 0x181f ;  /* 0x00381f0000077f89 */ /* 0x000fe800000e0000 */
[----:B------:R0:W-:Y:S01]  /*1d730*/  @P4 LDGSTS.E.BYPASS.LTC128B.128 [R3+0x18400], desc[UR36][R8.64], !P3 ;  /* 0x1840000008034fae */ /* 0x0001e2000d901d64 */
[----:B------:R-:W-:-:S03]  /*1d740*/  LOP3.LUT P4, RZ, R25, 0x1000, RZ, 0xc0, !PT ;  /* 0x0000100019ff7812 */ /* 0x000fc6000788c0ff */
[----:B0-----:R-:W0:Y:S02]  /*1d750*/  SHFL.IDX PT, R8, R2, 0x1, 0x181f ;  /* 0x00381f0002087f89 */ /* 0x001e2400000e0000 */
[----:B0-----:R-:W-:-:S05]  /*1d760*/  @P1 IADD3 R8, P0, R35, R8, RZ ;  /* 0x0000000823081210 */ /* 0x001fca0007f1e0ff */
[----:B------:R-:W-:-:S04]  /*1d770*/  @P1 IMAD.X R7, RZ, RZ, R7, P0 ;  /* 0x000000ffff071224 */ /* 0x000fc800000e0607 */
        /* <DEDUP_REMOVED lines=12> */
[----:B0-----:R-:W-:-:S04]  /*1d840*/  @P5 IADD3 R8, P0, R35, R8, RZ ;  /* 0x0000000823085210 */ /* 0x001fc80007f1e0ff */
[----:B------:R-:W-:-:S05]  /*1d850*/  @P5 IADD3.X R7, RZ, R7, RZ, P0, !PT ;  /* 0x00000007ff075210 */ /* 0x000fca00007fe4ff */
[----:B------:R-:W-:Y:S02]  /*1d860*/  @P5 IMAD.MOV.U32 R9, RZ, RZ, R7 ;  /* 0x000000ffff095224 */ /* 0x000fe400078e0007 */
[----:B------:R-:W-:Y:S04]  /*1d870*/  SHFL.IDX PT, R7, R0, 0x4, 0x181f ;  /* 0x00981f0000077f89 */ /* 0x000fe800000e0000 */
[----:B------:R0:W-:Y:S01]  /*1d880*/  @P5 LDGSTS.E.BYPASS.LTC128B.128 [R3+0x19c00], desc[UR36][R8.64], !P3 ;  /* 0x19c0000008035fae */ /* 0x0001e2000d901d64 */
[----:B------:R-:W-:-:S03]  /*1d890*/  LOP3.LUT P5, RZ, R25, 0x20, RZ, 0xc0, !PT ;  /* 0x0000002019ff7812 */ /* 0x000fc600078ac0ff */
[----:B0-----:R-:W0:Y:S10]  /*1d8a0*/  SHFL.IDX PT, R8, R2, 0x4, 0x181f ;  /* 0x00981f0002087f89 */ /* 0x001e3400000e0000 */
[----:B0-----:R-:W-:-:S05]  /*1d8b0*/  @P5 IADD3 R8, P0, R35, R8, RZ ;  /* 0x0000000823085210 */ /* 0x001fca0007f1e0ff */
[----:B------:R-:W-:-:S04]  /*1d8c0*/  @P5 IMAD.X R7, RZ, RZ, R7, P0 ;  /* 0x000000ffff075224 */ /* 0x000fc800000e0607 */
[----:B------:R-:W-:Y:S02]  /*1d8d0*/  @P5 IMAD.MOV.U32 R9, RZ, RZ, R7 ;  /* 0x000000ffff095224 */ /* 0x000fe400078e0007 */
[----:B------:R-:W-:Y:S04]  /*1d8e0*/  SHFL.IDX PT, R7, R0, 0x5, 0x181f ;  /* 0x00b81f0000077f89 */ /* 0x000fe800000e0000 */
[----:B------:R0:W-:Y:S04]  /*1d8f0*/  @P5 LDGSTS.E.BYPASS.LTC128B.128 [R3+0x1a400], desc[UR36][R8.64], !P3 ;  /* 0x1a40000008035fae */ /* 0x0001e8000d901d64 */
[----:B0-----:R-:W0:Y:S02]  /*1d900*/  SHFL.IDX PT, R8, R2, 0x5, 0x181f ;  /* 0x00b81f0002087f89 */ /* 0x001e2400000e0000 */
[----:B0-----:R-:W-:-:S05]  /*1d910*/  @P6 IADD3 R8, P0, R35, R8, RZ ;  /* 0x0000000823086210 */ /* 0x001fca0007f1e0ff */
[----:B------:R-:W-:-:S04]  /*1d920*/  @P6 IMAD.X R7, RZ, RZ, R7, P0 ;  /* 0x000000ffff076224 */ /* 0x000fc800000e0607 */
[----:B------:R-:W-:Y:S02]  /*1d930*/  @P6 IMAD.MOV.U32 R9, RZ, RZ, R7 ;  /* 0x000000ffff096224 */ /* 0x000fe400078e0007 */
[----:B------:R-:W-:Y:S04]  /*1d940*/  SHFL.IDX PT, R7, R0, 0x6, 0x181f ;  /* 0x00d81f0000077f89 */ /* 0x000fe800000e0000 */
[----:B------:R0:W-:Y:S04]  /*1d950*/  @P6 LDGSTS.E.BYPASS.LTC128B.128 [R3+0x1ac00], desc[UR36][R8.64], !P3 ;  /* 0x1ac0000008036fae */ /* 0x0001e8000d901d64 */
[----:B------:R-:W-:Y:S04]  /*1d960*/  SHFL.IDX PT, R0, R0, 0x7, 0x181f ;  /* 0x00f81f0000007f89 */ /* 0x000fe800000e0000 */
[----:B0-----:R-:W0:Y:S02]  /*1d970*/  SHFL.IDX PT, R8, R2, 0x6, 0x181f ;  /* 0x00d81f0002087f89 */ /* 0x001e2400000e0000 */
[----:B0-----:R-:W-:-:S04]  /*1d980*/  @P4 IADD3 R8, P0, R35, R8, RZ ;  /* 0x0000000823084210 */ /* 0x001fc80007f1e0ff */
[----:B------:R-:W-:-:S05]  /*1d990*/  @P4 IADD3.X R7, RZ, R7, RZ, P0, !PT ;  /* 0x00000007ff074210 */ /* 0x000fca00007fe4ff */
[----:B------:R-:W-:-:S05]  /*1d9a0*/  @P4 IMAD.MOV.U32 R9, RZ, RZ, R7 ;  /* 0x000000ffff094224 */ /* 0x000fca00078e0007 */
[----:B------:R0:W-:Y:S04]  /*1d9b0*/  @P4 LDGSTS.E.BYPASS.LTC128B.128 [R3+0x1b400], desc[UR36][R8.64], !P3 ;  /* 0x1b40000008034fae */ /* 0x0001e8000d901d64 */
[----:B0-----:R-:W0:Y:S04]  /*1d9c0*/  SHFL.IDX PT, R8, R2, 0x7, 0x181f ;  /* 0x00f81f0002087f89 */ /* 0x001e2800000e0000 */
[----:B------:R-:W2:Y:S04]  /*1d9d0*/  SHFL.IDX PT, R2, R5, RZ, 0x181f ;  /* 0x00181fff05027589 */ /* 0x000ea800000e0000 */
[----:B------:R-:W-:Y:S01]  /*1d9e0*/  SHFL.IDX PT, R5, R5, 0x1, 0x181f ;  /* 0x00381f0005057f89 */ /* 0x000fe200000e0000 */
[----:B0-----:R-:W-:-:S05]  /*1d9f0*/  @P1 IADD3 R8, P0, R35, R8, RZ ;  /* 0x0000000823081210 */ /* 0x001fca0007f1e0ff */
[----:B------:R-:W-:Y:S01]  /*1da00*/  @P1 IMAD.X R9, RZ, RZ, R0, P0 ;  /* 0x000000ffff091224 */ /* 0x000fe200000e0600 */
[----:B--2---:R-:W-:Y:S01]  /*1da10*/  @P2 IADD3 R2, P0, R35, R2, RZ ;  /* 0x0000000223022210 */ /* 0x004fe20007f1e0ff */
[----:B------:R-:W0:Y:S04]  /*1da20*/  SHFL.IDX PT, R0, R4, RZ, 0x181f ;  /* 0x00181fff04007589 */ /* 0x000e2800000e0000 */
[----:B------:R2:W-:Y:S04]  /*1da30*/  @P1 LDGSTS.E.BYPASS.LTC128B.128 [R3+0x1bc00], desc[UR36][R8.64], !P3 ;  /* 0x1bc0000008031fae */ /* 0x0005e8000d901d64 */
[----:B------:R-:W3:Y:S01]  /*1da40*/  SHFL.IDX PT, R4, R4, 0x1, 0x181f ;  /* 0x00381f0004047f89 */ /* 0x000ee200000e0000 */
[----:B--2---:R-:W-:-:S02]  /*1da50*/  @P2 IMAD.MOV.U32 R8, RZ, RZ, R2 ;  /* 0x000000ffff082224 */ /* 0x004fc400078e0002 */
[----:B0-----:R-:W-:-:S04]  /*1da60*/  @P2 IMAD.X R0, RZ, RZ, R0, P0 ;  /* 0x000000ffff002224 */ /* 0x001fc800000e0600 */
[----:B------:R-:W-:-:S05]  /*1da70*/  @P2 IMAD.MOV.U32 R9, RZ, RZ, R0 ;  /* 0x000000ffff092224 */ /* 0x000fca00078e0000 */
[----:B---3--:R0:W-:Y:S02]  /*1da80*/  @P2 LDGSTS.E.BYPASS.LTC128B.128 [R3+0x1c400], desc[UR36][R8.64], !P3 ;  /* 0x1c40000008032fae */ /* 0x0081e4000d901d64 */
.L_x_8308:
[----:B------:R-:W-:-:S13]  /*1da90*/  LOP3.LUT P1, RZ, R25, 0x100, RZ, 0xc0, !PT ;  /* 0x0000010019ff7812 */ /* 0x000fda000782c0ff */
[----:B------:R-:W-:-:S04]  /*1daa0*/  @P1 IADD3 R5, P0, R35, R5, RZ ;  /* 0x0000000523051210 */ /* 0x000fc80007f1e0ff */
[----:B------:R-:W-:Y:S02]  /*1dab0*/  @P1 IADD3.X R4, RZ, R4, RZ, P0, !PT ;  /* 0x00000004ff041210 */ /* 0x000fe400007fe4ff */
[----:B------:R-:W-:Y:S02]  /*1dac0*/  PLOP3.LUT P0, PT, PT, PT, PT, 0x80, 0x0 ;  /* 0x000000000000781c */ /* 0x000fe40003f0f070 */
[----:B------:R-:W-:-:S04]  /*1dad0*/  @P1 LOP3.LUT R5, R5, R4, RZ, 0x3c, !PT ;  /* 0x0000000405051212 */ /* 0x000fc800078e3cff */
[----:B------:R-:W-:-:S04]  /*1dae0*/  @P1 LOP3.LUT R4, R5, R4, RZ, 0x3c, !PT ;  /* 0x0000000405041212 */ /* 0x000fc800078e3cff */
[----:B------:R-:W-:-:S05]  /*1daf0*/  @P1 LOP3.LUT R5, R5, R4, RZ, 0x3c, !PT ;  /* 0x0000000405051212 */ /* 0x000fca00078e3cff */
[----:B------:R-:W-:Y:S01]  /*1db00*/  @!PT LDS RZ, [RZ] ;  /* 0x00000000fffff984 */ /* 0x000fe20000000800 */
[----:B------:R-:W-:Y:S01]  /*1db10*/  @!PT LDS RZ, [RZ] ;  /* 0x00000000fffff984 */ /* 0x000fe20000000800 */
[----:B------:R-:W-:Y:S01]  /*1db20*/  @!PT LDS RZ, [RZ] ;  /* 0x00000000fffff984 */ /* 0x000fe20000000800 */
[----:B------:R2:W-:Y:S01]  /*1db30*/  @P1 LDGSTS.E.BYPASS.LTC128B.128 [R3+0x1cc00], desc[UR36][R4.64], !P3 ;  /* 0x1cc0000004031fae */ /* 0x0005e2000d901d64 */
[----:B------:R-:W-:Y:S01]  /*1db40*/  NOP ;  /* 0x0000000000007918 */ /* 0x000fe20000000000 */
.L_x_8026:
[----:B------:R-:W-:Y:S02]  /*1db50*/  PLOP3.LUT P1, PT, P1, P0, PT, 0xa2, 0x0 ;  /* 0x000000000000781c */ /* 0x000fe40000f21472 */
[----:B------:R-:W-:-:S08]  /*1db60*/  @P0 R2UR P1, UR4, R6 ;  /* 0x00000000060402ca */ /* 0x000fd00000020000 */
[----:B------:R-:W-:-:S05]  /*1db70*/  @P0 PLOP3.LUT P0, PT, P1, PT, PT, 0x80, 0x0 ;  /* 0x000000000000081c */ /* 0x000fca0000f0f070 */
[----:B------:R-:W-:Y:S01]  /*1db80*/  @!P1 SYNCS.ARRIVE.TRANS64.RED.A0T1 RZ, [UR4+0x22830], RZ ;  /* 0x022830ffffff99a7 */ /* 0x000fe20008200404 */
[----:B------:R-:W-:Y:S07]  /*1db90*/  @!P1 ARRIVES.LDGSTSBAR.64.TRANSCNT [UR4+0x22830] ;  /* 0x02283000ff0099b0 */ /* 0x000fee0008000a84 */
[----:B------:R-:W-:Y:S05]  /*1dba0*/  @P0 BRA.U.ANY `(.L_x_8026) ;  /* 0xfffffffd00e80947 */ /* 0x000fea000393ffff */
[----:B------:R-:W-:Y:S01]  /*1dbb0*/  NOP ;  /* 0x0000000000007918 */ /* 0x000fe20000000000 */
[----:B------:R-:W3:Y:S02]  /*1dbc0*/  LDL R0, [R1+0x58] ;  /* 0x0000580001007983 */ /* 0x000ee40000100800 */
[----:B---3--:R-:W-:-:S13]  /*1dbd0*/  ISETP.NE.AND P2, PT, R0, 0x3, PT ;  /* 0x000000030000780c */ /* 0x008fda0003f45270 */
[----:B------:R-:W-:Y:S05]  /*1dbe0*/  @!P2 BRA `(.L_x_8027) ;  /* 0x000000000004a947 */ /* 0x000fea0003800000 */
[----:B------:R-:W-:Y:S01]  /*1dbf0*/  BPT.TRAP 0x1 ;  /* 0x000000040000795c */ /* 0x000fe20000300000 */
.L_x_8027:
[----:B0-2---:R0:W5:Y:S01]  /*1dc00*/  LDL.LU R3, [R1+0x40] ;  /* 0x0000400001037983 */ /* 0x0051620000300800 */
[----:B------:R-:W-:Y:S01]  /*1dc10*/  VIADD R0, R22, 0x14400 ;  /* 0x0001440016007836 */ /* 0x000fe20000000000 */
[----:B------:R-:W-:Y:S01]  /*1dc20*/  SHF.R.S32.HI R2, RZ, 0x1f, R32 ;  /* 0x0000001fff027819 */ /* 0x000fe20000011420 */
[----:B------:R0:W-:Y:S06]  /*1dc30*/  SYNCS.ARRIVE.TRANS64.A1T0 RZ, [R6+URZ+0x22830], RZ ;  /* 0x022830ff06ff79a7 */ /* 0x0001ec000810003f */
[----:B------:R-:W-:Y:S05]  /*1dc40*/  WARPSYNC.ALL ;  /* 0x0000000000007948 */ /* 0x000fea0003800000 */
[----:B------:R-:W-:Y:S01]  /*1dc50*/  BAR.SYNC.DEFER_BLOCKING 0x8, 0x180 ;  /* 0x0206000000007b1d */ /* 0x000fe20000010000 */
[----:B------:R-:W-:-:S05]  /*1dc60*/  LOP3.LUT P1, RZ, R0, 0x3ff, RZ, 0xc0, !PT ;  /* 0x000003ff00ff7812 */ /* 0x000fca000782c0ff */
[----:B------:R-:W-:Y:S01]  /*1dc70*/  ULDC.64 UR4, c[0x0][0x298] ;  /* 0x0000a60000047ab9 */ /* 0x000fe20000000a00 */
[----:B------:R-:W-:Y:S01]  /*1dc80*/  ULDC.64 UR6, c[0x0][0xa00] ;  /* 0x0002800000067ab9 */ /* 0x000fe20000000a00 */
[----:B------:R-:W-:Y:S01]  /*1dc90*/  IMAD R2, R2, UR4, RZ ;  /* 0x0000000402027c24 */ /* 0x000fe2000f8e02ff */
[----:B------:R-:W-:Y:S01]  /*1dca0*/  ISETP.NE.U32.AND P0, PT, RZ, UR6, PT ;  /* 0x00000006ff007c0c */ /* 0x000fe2000bf05070 */
[C---:B------:R-:W-:Y:S01]  /*1dcb0*/  IMAD.WIDE.U32 R28, R32.reuse, UR4, RZ ;  /* 0x00000004201c7c25 */ /* 0x040fe2000f8e00ff */
[----:B------:R-:W-:Y:S02]  /*1dcc0*/  BSSY B6, `(.L_x_8028) ;  /* 0x0000017000067945 */ /* 0x000fe40003800000 */
[----:B------:R-:W-:Y:S01]  /*1dcd0*/  ISETP.NE.AND.EX P0, PT, RZ, UR7, PT, P0 ;  /* 0x00000007ff007c0c */ /* 0x000fe2000bf05300 */
[----:B------:R-:W-:-:S03]  /*1dce0*/  IMAD R30, R32, UR5, R2 ;  /* 0x00000005201e7c24 */ /* 0x000fc6000f8e0202 */
[----:B------:R-:W-:Y:S01]  /*1dcf0*/  SEL R26, R26, RZ, !P0 ;  /* 0x000000ff1a1a7207 */ /* 0x000fe20004000000 */
[----:B------:R-:W-:Y:S01]  /*1dd00*/  IMAD.IADD R30, R29, 0x1, R30 ;  /* 0x000000011d1e7824 */ /* 0x000fe200078e021e */
[----:B-----5:R-:W-:Y:S01]  /*1dd10*/  SEL R32, R3, RZ, !P0 ;  /* 0x000000ff03207207 */ /* 0x020fe20004000000 */
        /* <DEDUP_REMOVED lines=9> */
[----:B01----:R-:W-:Y:S02]  /*1ddb0*/  IMAD.U32 R6, RZ, RZ, UR6 ;  /* 0x00000006ff067e24 */ /* 0x003fe4000f8e00ff */
[----:B------:R-:W-:-:S02]  /*1ddc0*/  IMAD.U32 R10, RZ, RZ, UR8 ;  /* 0x00000008ff0a7e24 */ /* 0x000fc4000f8e00ff */
[----:B------:R-:W-:Y:S02]  /*1ddd0*/  IMAD.U32 R11, RZ, RZ, UR9 ;  /* 0x00000009ff0b7e24 */ /* 0x000fe4000f8e00ff */
[----:B------:R-:W-:Y:S02]  /*1dde0*/  IMAD.MOV.U32 R8, RZ, RZ, 0x70 ;  /* 0x00000070ff087424 */ /* 0x000fe400078e00ff */
[----:B------:R-:W-:Y:S02]  /*1ddf0*/  IMAD.MOV.U32 R12, RZ, RZ, 0x1 ;  /* 0x00000001ff0c7424 */ /* 0x000fe400078e00ff */
[----:B------:R-:W-:-:S07]  /*1de00*/  IMAD.MOV.U32 R13, RZ, RZ, RZ ;  /* 0x000000ffff0d7224 */ /* 0x000fce00078e00ff */
[----:B------:R-:W-:-:S07]  /*1de10*/  LEPC R20, `(.L_x_8029) ;  /* 0x000000001014794e */ /* 0x000fce0000000000 */
[----:B--2---:R-:W-:Y:S05]  /*1de20*/  CALL.ABS.NOINC R2 ;  /* 0x0000000002007343 */ /* 0x004fea0003c00000 */
.L_x_8029:
[----:B------:R-:W-:Y:S05]  /*1de30*/  BSYNC B6 ;  /* 0x0000000000067941 */ /* 0x000fea0003800000 */
.L_x_8028:
[----:B------:R2:W5:Y:S01]  /*1de40*/  LDL R20, [R1+0x44] ;  /* 0x0000440001147983 */ /* 0x0005620000100800 */
[----:B------:R-:W3:Y:S01]  /*1de50*/  LDC R7, c[0x0][0x448] ;  /* 0x00011200ff077b82 */ /* 0x000ee20000000800 */
[----:B------:R-:W-:Y:S01]  /*1de60*/  MOV R2, R28 ;  /* 0x0000001c00027202 */ /* 0x000fe20000000f00 */
[----:B------:R-:W-:Y:S01]  /*1de70*/  IMAD.MOV.U32 R3, RZ, RZ, R30 ;  /* 0x000000ffff037224 */ /* 0x000fe200078e001e */
[----:B------:R2:W5:Y:S01]  /*1de80*/  LDL R9, [R1+0x38] ;  /* 0x0000380001097983 */ /* 0x0005620000100800 */
[----:B------:R-:W-:Y:S01]  /*1de90*/  ULDC.64 UR4, c[0x0][0x2d8] ;  /* 0x0000b60000047ab9 */ /* 0x000fe20000000a00 */
[----:B------:R-:W-:Y:S01]  /*1dea0*/  IMAD.SHL.U32 R17, R17, 0x80, RZ ;  /* 0x0000008011117824 */ /* 0x000fe200078e00ff */
[----:B------:R-:W-:Y:S01]  /*1deb0*/  ULDC.64 UR6, c[0x0][0x280] ;  /* 0x0000a00000067ab9 */ /* 0x000fe20000000a00 */
[----:B------:R-:W4:Y:S01]  /*1dec0*/  S2R R21, SR_TID.X ;  /* 0x0000000000157919 */ /* 0x000f220000002100 */
[----:B------:R-:W-:-:S04]  /*1ded0*/  IMAD.WIDE.U32 R2, R18, UR4, R2 ;  /* 0x0000000412027c25 */ /* 0x000fc8000f8e0002 */
[----:B------:R-:W-:Y:S01]  /*1dee0*/  IMAD R3, R18, UR5, R3 ;  /* 0x0000000512037c24 */ /* 0x000fe2000f8e0203 */
[----:B------:R-:W-:Y:S02]  /*1def0*/  ULDC.64 UR4, c[0x0][0x2e0] ;  /* 0x0000b80000047ab9 */ /* 0x000fe40000000a00 */
[----:B------:R-:W-:Y:S02]  /*1df00*/  IMAD R0, R32, UR4, RZ ;  /* 0x0000000420007c24 */ /* 0x000fe4000f8e02ff */
[----:B------:R-:W-:-:S04]  /*1df10*/  IMAD.WIDE.U32 R2, R26, UR4, R2 ;  /* 0x000000041a027c25 */ /* 0x000fc8000f8e0002 */
[----:B------:R-:W-:Y:S01]  /*1df20*/  IMAD R0, R26, UR5, R0 ;  /* 0x000000051a007c24 */ /* 0x000fe2000f8e0200 */
[----:B------:R-:W-:Y:S01]  /*1df30*/  ULDC.64 UR4, c[0x0][0x2d0] ;  /* 0x0000b40000047ab9 */ /* 0x000fe20000000a00 */
[----:B---3--:R-:W-:Y:S02]  /*1df40*/  ISETP.NE.AND P0, PT, R7, 0x1, PT ;  /* 0x000000010700780c */ /* 0x008fe40003f05270 */
[----:B------:R-:W-:-:S11]  /*1df50*/  IMAD.IADD R3, R3, 0x1, R0 ;  /* 0x0000000103037824 */ /* 0x000fd600078e0200 */
[----:B------:R-:W3:Y:S01]  /*1df60*/  @P0 LDC R5, c[0x0][0x44c] ;  /* 0x00011300ff050b82 */ /* 0x000ee20000000800 */
[C---:B----4-:R-:W-:Y:S01]  /*1df70*/  LOP3.LUT R33, R21.reuse, 0x7f, RZ, 0xc0, !PT ;  /* 0x0000007f15217812 */ /* 0x050fe200078ec0ff */
[----:B------:R-:W-:-:S03]  /*1df80*/  IMAD.SHL.U32 R21, R21, 0x10, RZ ;  /* 0x0000001015157824 */ /* 0x000fc600078e00ff */
[----:B------:R-:W-:-:S03]  /*1df90*/  SHF.R.U32.HI R33, RZ, 0x3, R33 ;  /* 0x00000003ff217819 */ /* 0x000fc60000011621 */
[----:B01----:R-:W0:Y:S01]  /*1dfa0*/  @P0 LDC R6, c[0x0][0x450] ;  /* 0x00011400ff060b82 */ /* 0x003e220000000800 */
[----:B------:R-:W-:-:S04]  /*1dfb0*/  LOP3.LUT R21, R33, 0x70, R21, 0xf8, !PT ;  /* 0x0000007021157812 */ /* 0x000fc800078ef815 */
[----:B------:R-:W-:-:S05]  /*1dfc0*/  LOP3.LUT R0, R21, R17, RZ, 0xfc, !PT ;  /* 0x0000001115007212 */ /* 0x000fca00078efcff */
[----:B------:R-:W-:Y:S02]  /*1dfd0*/  IMAD.MOV.U32 R4, RZ, RZ, R0 ;  /* 0x000000ffff047224 */ /* 0x000fe400078e0000 */
[----:B---3--:R-:W-:Y:S01]  /*1dfe0*/  @P0 IMAD.HI.U32 R5, R0, R5, RZ ;  /* 0x0000000500050227 */ /* 0x008fe200078e00ff */
[----:B------:R-:W1:Y:S04]  /*1dff0*/  S2R R21, SR_TID.X ;  /* 0x0000000000157919 */ /* 0x000e680000002100 */
[----:B0-----:R-:W-:-:S04]  /*1e000*/  @P0 SHF.R.U32.HI R4, RZ, R6, R5 ;  /* 0x00000006ff040219 */ /* 0x001fc80000011605 */
[----:B------:R-:W-:-:S05]  /*1e010*/  IADD3 R5, -R4, RZ, RZ ;  /* 0x000000ff04057210 */ /* 0x000fca0007ffe1ff */
        /* <DEDUP_REMOVED lines=13> */
[----:B------:R-:W-:Y:S01]  /*1e0f0*/  ISETP.GE.AND P0, PT, R35, UR4, PT ;  /* 0x0000000423007c0c */ /* 0x000fe2000bf06270 */
[----:B------:R-:W-:Y:S01]  /*1e100*/  UMOV UR4, 0xffffffff ;  /* 0xffffffff00047882 */ /* 0x000fe20000000000 */
[----:B-1----:R-:W-:Y:S02]  /*1e110*/  LOP3.LUT R21, R21, 0x7f, RZ, 0xc0, !PT ;  /* 0x0000007f15157812 */ /* 0x002fe400078ec0ff */
[----:B------:R-:W-:Y:S02]  /*1e120*/  IADD3.X R2, R3, UR7, R4, P1, !PT ;  /* 0x0000000703027c10 */ /* 0x000fe40008ffe404 */
[----:B------:R-:W-:Y:S01]  /*1e130*/  SHF.R.U32.HI R10, RZ, 0x3, R21 ;  /* 0x00000003ff0a7819 */ /* 0x000fe20000011615 */
[----:B--2---:R-:W-:Y:S06]  /*1e140*/  BRA.DIV UR4, `(.L_x_8030) ;  /* 0x00000092049c7947 */ /* 0x004fec000b800000 */
[----:B------:R-:W-:Y:S01]  /*1e150*/  IMAD.IADD R17, R10, 0x1, R17 ;  /* 0x000000010a117824 */ /* 0x000fe200078e0211 */
[----:B------:R-:W0:Y:S01]  /*1e160*/  SHFL.IDX PT, R5, R0, RZ, 0x181f ;  /* 0x00181fff00057589 */ /* 0x000e2200000e0000 */
[----:B-----5:R-:W-:Y:S02]  /*1e170*/  IMAD R3, R20, R7, RZ ;  /* 0x0000000714037224 */ /* 0x020fe400078e02ff */
[C---:B------:R-:W-:Y:S01]  /*1e180*/  VIADD R4, R17.reuse, 0x10 ;  /* 0x0000001011047836 */ /* 0x040fe20000000000 */
[----:B------:R-:W-:Y:S02]  /*1e190*/  SHFL.IDX PT, R6, R0, 0x1, 0x181f ;  /* 0x00381f0000067f89 */ /* 0x000fe400000e0000 */
[-C--:B------:R-:W-:Y:S02]  /*1e1a0*/  ISETP.GE.AND P2, PT, R17, R3.reuse, PT ;  /* 0x000000031100720c */ /* 0x080fe40003f46270 */
[----:B------:R-:W-:Y:S02]  /*1e1b0*/  ISETP.GE.AND P1, PT, R4, R3, PT ;  /* 0x000000030400720c */ /* 0x000fe40003f26270 */
[----:B------:R-:W1:Y:S09]  /*1e1c0*/  SHFL.IDX PT, R4, R2, RZ, 0x181f ;  /* 0x00181fff02047589 */ /* 0x000e7200000e0000 */
[----:B0-----:R-:W-:-:S05]  /*1e1d0*/  @!P2 IADD3 R5, P3, R35, R5, RZ ;  /* 0x000000052305a210 */ /* 0x001fca0007f7e0ff */
[----:B-1----:R-:W-:Y:S01]  /*1e1e0*/  @!P2 IMAD.X R8, RZ, RZ, R4, P3 ;  /* 0x000000ffff08a224 */ /* 0x002fe200018e0604 */
[----:B------:R-:W-:Y:S01]  /*1e1f0*/  @!P1 IADD3 R6, P3, R35, R6, RZ ;  /* 0x0000000623069210 */ /* 0x000fe20007f7e0ff */
[----:B------:R-:W0:Y:S04]  /*1e200*/  SHFL.IDX PT, R4, R2, 0x1, 0x181f ;  /* 0x00381f0002047f89 */ /* 0x000e2800000e0000 */
[----:B0-----:R-:W-:Y:S01]  /*1e210*/  @!P1 IMAD.X R7, RZ, RZ, R4, P3 ;  /* 0x000000ffff079224 */ /* 0x001fe200018e0604 */
[----:B------:R-:W-:Y:S01]  /*1e220*/  @!P2 MOV R4, R5 ;  /* 0x000000050004a202 */ /* 0x000fe20000000f00 */
[----:B------:R-:W-:-:S05]  /*1e230*/  @!P2 IMAD.MOV.U32 R5, RZ, RZ, R8 ;  /* 0x000000ffff05a224 */ /* 0x000fca00078e0008 */
[----:B------:R0:W-:Y:S02]  /*1e240*/  @!P2 LDGSTS.E.BYPASS.LTC128B.128 [R9+0x14400], desc[UR36][R4.64], !P0 ;  /* 0x144000000409afae */ /* 0x0001e4000c101d64 */
[----:B0-----:R-:W-:Y:S02]  /*1e250*/  @!P1 IMAD.MOV.U32 R4, RZ, RZ, R6 ;  /* 0x000000ffff049224 */ /* 0x001fe400078e0006 */
[----:B------:R-:W-:-:S05]  /*1e260*/  @!P1 IMAD.MOV.U32 R5, RZ, RZ, R7 ;  /* 0x000000ffff059224 */ /* 0x000fca00078e0007 */
[----:B------:R0:W-:Y:S02]  /*1e270*/  @!P1 LDGSTS.E.BYPASS.LTC128B.128 [R9+0x14c00], desc[UR36][R4.64], !P0 ;  /* 0x14c0000004099fae */ /* 0x0001e4000c101d64 */
[----:B0-----:R-:W-:Y:S02]  /*1e280*/  VIADD R4, R17, 0x20 ;  /* 0x0000002011047836 */ /* 0x001fe40000000000 */
        /* <DEDUP_REMOVED lines=8> */
[----:B------:R0:W-:Y:S02]  /*1e310*/  @!P1 LDGSTS.E.BYPASS.LTC128B.128 [R9+0x15400], desc[UR36][R4.64], !P0 ;  /* 0x1540000004099fae */ /* 0x0001e4000c101d64 */
[----:B0-----:R-:W-:Y:S02]  /*1e320*/  IADD3 R4, R17, 0x30, RZ ;  /* 0x0000003011047810 */ /* 0x001fe40007ffe0ff */
[----:B------:R-:W0:Y:S02]  /*1e330*/  SHFL.IDX PT, R5, R0, 0x3, 0x181f ;  /* 0x00781f0000057f89 */ /* 0x000e2400000e0000 */
        /* <DEDUP_REMOVED lines=31> */
[----:B------:R-:W-:Y:S04]  /*1e530*/  SHFL.IDX PT, R0, R0, 0x7, 0x181f ;  /* 0x00f81f0000007f89 */ /* 0x000fe800000e0000 */
[----:B------:R-:W1:Y:S07]  /*1e540*/  SHFL.IDX PT, R4, R2, 0x6, 0x181f ;  /* 0x00d81f0002047f89 */ /* 0x000e6e00000e0000 */
[----:B0-----:R-:W-:-:S05]  /*1e550*/  @!P2 IADD3 R5, P1, R35, R5, RZ ;  /* 0x000000052305a210 */ /* 0x001fca0007f3e0ff */
[----:B-1----:R-:W-:-:S05]  /*1e560*/  @!P2 IMAD.X R4, RZ, RZ, R4, P1 ;  /* 0x000000ffff04a224 */ /* 0x002fca00008e0604 */
[----:B------:R-:W-:-:S04]  /*1e570*/  @!P2 LOP3.LUT R5, R5, R4, RZ, 0x3c, !PT ;  /* 0x000000040505a212 */ /* 0x000fc800078e3cff */
[----:B------:R-:W-:-:S04]  /*1e580*/  @!P2 LOP3.LUT R4, R5, R4, RZ, 0x3c, !PT ;  /* 0x000000040504a212 */ /* 0x000fc800078e3cff */
[----:B------:R-:W-:-:S05]  /*1e590*/  @!P2 LOP3.LUT R5, R5, R4, RZ, 0x3c, !PT ;  /* 0x000000040505a212 */ /* 0x000fca00078e3cff */
[----:B------:R0:W-:Y:S04]  /*1e5a0*/  @!P2 LDGSTS.E.BYPASS.LTC128B.128 [R9+0x17400], desc[UR36][R4.64], !P0 ;  /* 0x174000000409afae */ /* 0x0001e8000c101d64 */
[----:B0-----:R0:W1:Y:S02]  /*1e5b0*/  SHFL.IDX PT, R4, R2, 0x7, 0x181f ;  /* 0x00f81f0002047f89 */ /* 0x00106400000e0000 */
.L_x_8325:
[----:B------:R-:W-:-:S05]  /*1e5c0*/  VIADD R17, R17, 0x70 ;  /* 0x0000007011117836 */ /* 0x000fca0000000000 */
[----:B------:R-:W-:-:S13]  /*1e5d0*/  ISETP.GE.AND P1, PT, R17, R3, PT ;  /* 0x000000031100720c */ /* 0x000fda0003f26270 */
[----:B0-----:R-:W-:-:S05]  /*1e5e0*/  @!P1 IADD3 R2, P2, R35, R0, RZ ;  /* 0x0000000023029210 */ /* 0x001fca0007f5e0ff */
[----:B-1----:R-:W-:-:S05]  /*1e5f0*/  @!P1 IMAD.X R3, RZ, RZ, R4, P2 ;  /* 0x000000ffff039224 */ /* 0x002fca00010e0604 */
[----:B------:R-:W-:Y:S01]  /*1e600*/  @!PT LDS RZ, [RZ] ;  /* 0x00000000fffff984 */ /* 0x000fe20000000800 */
[----:B------:R-:W-:Y:S01]  /*1e610*/  @!PT LDS RZ, [RZ] ;  /* 0x00000000fffff984 */ /* 0x000fe20000000800 */
[----:B------:R-:W-:Y:S01]  /*1e620*/  @!PT LDS RZ, [RZ] ;  /* 0x00000000fffff984 */ /* 0x000fe20000000800 */
[----:B------:R0:W-:Y:S01]  /*1e630*/  @!P1 LDGSTS.E.BYPASS.LTC128B.128 [R9+0x17c00], desc[UR36][R2.64], !P0 ;  /* 0x17c0000002099fae */ /* 0x0001e2000c101d64 */
[----:B------:R-:W-:Y:S01]  /*1e640*/  PLOP3.LUT P0, PT, PT, PT, PT, 0x80, 0x0 ;  /* 0x000000000000781c */ /* 0x000fe20003f0f070 */
[----:B------:R-:W-:-:S12]  /*1e650*/  NOP ;  /* 0x0000000000007918 */ /* 0x000fd80000000000 */
.L_x_8031:
        /* <DEDUP_REMOVED lines=18> */
.L_x_8326:
[----:B------:R-:W-:Y:S05]  /*1e780*/  BSYNC B0 ;  /* 0x0000000000007941 */ /* 0x000fea0003800000 */
.L_x_8032:
[----:B------:R-:W2:Y:S01]  /*1e790*/  LDL R2, [R1+0x14] ;  /* 0x0000140001027983 */ /* 0x000ea20000100800 */
[----:B------:R-:W-:-:S04]  /*1e7a0*/  IADD3 R36, R31, -0x2, RZ ;  /* 0xfffffffe1f247810 */ /* 0x000fc80007ffe0ff */
[----:B--2---:R-:W-:-:S13]  /*1e7b0*/  ISETP.GE.AND P0, PT, R36, R2, PT ;  /* 0x000000022400720c */ /* 0x004fda0003f06270 */
[----:B------:R-:W-:Y:S05]  /*1e7c0*/  @!P0 BRA `(.L_x_8034) ;  /* 0x0000001800a48947 */ /* 0x000fea0003800000 */
[----:B------:R1:W5:Y:S01]  /*1e7d0*/  LDL.LU R26, [R1+0x4] ;  /* 0x00000400011a7983 */ /* 0x0003620000300800 */
[----:B------:R-:W-:-:S07]  /*1e7e0*/  IMAD.MOV.U32 R21, RZ, RZ, R34 ;  /* 0x000000ffff157224 */ /* 0x000fce00078e0022 */
.L_x_8054:
[----:B0-----:R-:W2:Y:S01]  /*1e7f0*/  LDL R0, [R1+0xc] ;  /* 0x00000c0001007983 */ /* 0x001ea20000100800 */
[----:B------:R-:W0:Y:S03]  /*1e800*/  LDC R7, c[0x0][0x430] ;  /* 0x00010c00ff077b82 */ /* 0x000e260000000800 */
[----:B---3--:R-:W3:Y:S04]  /*1e810*/  LDL R13, [R1+0x10] ;  /* 0x00001000010d7983 */ /* 0x008ee80000100800 */
[----:B------:R-:W4:Y:S01]  /*1e820*/  LDL R9, [R1] ;  /* 0x0000000001097983 */ /* 0x000f220000100800 */
[----:B------:R-:W1:Y:S01]  /*1e830*/  S2R R2, SR_TID.X ;  /* 0x0000000000027919 */ /* 0x000e620000002100 */
[----:B------:R-:W1:Y:S02]  /*1e840*/  S2R R3, SR_TID.X ;  /* 0x0000000000037919 */ /* 0x000e640000002100 */
[----:B------:R-:W4:Y:S04]  /*1e850*/  LDL R12, [R1+0x14] ;  /* 0x00001400010c7983 */ /* 0x000f280000100800 */
[----:B------:R-:W4:Y:S01]  /*1e860*/  LDL R11, [R1+0x58] ;  /* 0x00005800010b7983 */ /* 0x000f220000100800 */
[----:B0-----:R-:W-:Y:S01]  /*1e870*/  ISETP.NE.AND P0, PT, R7, 0x1, PT ;  /* 0x000000010700780c */ /* 0x001fe20003f05270 */
[----:B------:R-:W0:-:S12]  /*1e880*/  S2R R8, SR_TID.X ;  /* 0x0000000000087919 */ /* 0x000e180000002100 */
[----:B------:R-:W2:Y:S01]  /*1e890*/  @P0 LDC R5, c[0x0][0x434] ;  /* 0x00010d00ff050b82 */ /* 0x000ea20000000800 */
[----:B-1----:R-:W-:-:S04]  /*1e8a0*/  LOP3.LUT R2, R2, 0x7f, RZ, 0xc0, !PT ;  /* 0x0000007f02027812 */ /* 0x002fc800078ec0ff */
[----:B------:R-:W-:Y:S01]  /*1e8b0*/  SHF.R.U32.HI R2, RZ, 0x3, R2 ;  /* 0x00000003ff027819 */ /* 0x000fe20000011602 */
[----:B------:R-:W-:Y:S02]  /*1e8c0*/  IMAD.SHL.U32 R4, R3, 0x10, RZ ;  /* 0x0000001003047824 */ /* 0x000fe400078e00ff */
[----:B------:R-:W1:Y:S03]  /*1e8d0*/  @P0 LDC R3, c[0x0][0x438] ;  /* 0x00010e00ff030b82 */ /* 0x000e660000000800 */
[----:B------:R-:W-:Y:S02]  /*1e8e0*/  LOP3.LUT R4, R2, 0x70, R4, 0xf8, !PT ;  /* 0x0000007002047812 */ /* 0x000fe400078ef804 */
[----:B------:R-:W1:Y:S01]  /*1e8f0*/  S2R R2, SR_TID.X ;  /* 0x0000000000027919 */ /* 0x000e620000002100 */
[----:B0-----:R-:W-:Y:S01]  /*1e900*/  IMAD.SHL.U32 R10, R8, 0x10, RZ ;  /* 0x00000010080a7824 */ /* 0x001fe200078e00ff */
[----:B-1----:R-:W-:-:S04]  /*1e910*/  LOP3.LUT R2, R2, 0x7f, RZ, 0xc0, !PT ;  /* 0x0000007f02027812 */ /* 0x002fc800078ec0ff */
[----:B------:R-:W-:-:S04]  /*1e920*/  SHF.R.U32.HI R6, RZ, 0x3, R2 ;  /* 0x00000003ff067819 */ /* 0x000fc80000011602 */
[----:B------:R-:W-:-:S04]  /*1e930*/  LOP3.LUT R10, R6, 0x70, R10, 0xf8, !PT ;  /* 0x00000070060a7812 */ /* 0x000fc800078ef80a */
[----:B------:R-:W-:Y:S01]  /*1e940*/  LOP3.LUT R10, R10, 0x80, RZ, 0xfc, !PT ;  /* 0x000000800a0a7812 */ /* 0x000fe200078efcff */
[----:B------:R-:W-:Y:S05]  /*1e950*/  YIELD ;  /* 0x0000000000007946 */ /* 0x000fea0003800000 */
[----:B------:R-:W-:Y:S01]  /*1e960*/  ULDC.64 UR4, c[0x0][0x428] ;  /* 0x00010a0000047ab9 */ /* 0x000fe20000000a00 */
[----:B------:R-:W-:Y:S01]  /*1e970*/  ULDC.64 UR6, c[0x0][0x418] ;  /* 0x0001060000067ab9 */ /* 0x000fe20000000a00 */
[----:B------:R-:W-:Y:S01]  /*1e980*/  ISETP.GT.U32.AND P1, PT, R10, 0x9f, PT ;  /* 0x0000009f0a00780c */ /* 0x000fe20003f24070 */
[----:B--2---:R-:W-:-:S04]  /*1e990*/  IMAD R0, R36, 0xa0, R0 ;  /* 0x000000a024007824 */ /* 0x004fc800078e0200 */
[----:B------:R-:W-:-:S04]  /*1e9a0*/  IMAD.IADD R4, R4, 0x1, R0 ;  /* 0x0000000104047824 */ /* 0x000fc800078e0200 */
[----:B------:R-:W-:-:S04]  /*1e9b0*/  @P0 IMAD.HI.U32 R5, R4, R5, RZ ;  /* 0x0000000504050227 */ /* 0x000fc800078e00ff */
[----:B------:R-:W-:Y:S01]  /*1e9c0*/  IMAD.MOV.U32 R2, RZ, RZ, R4 ;  /* 0x000000ffff027224 */ /* 0x000fe200078e0004 */
[----:B------:R-:W-:Y:S02]  /*1e9d0*/  @P0 SHF.R.U32.HI R2, RZ, R3, R5 ;  /* 0x00000003ff020219 */ /* 0x000fe40000011605 */
[----:B------:R-:W0:Y:S08]  /*1e9e0*/  @P0 LDC R5, c[0x0][0x434] ;  /* 0x00010d00ff050b82 */ /* 0x000e300000000800 */
[----:B------:R-:W1:Y:S01]  /*1e9f0*/  @P0 LDC R3, c[0x0][0x438] ;  /* 0x00010e00ff030b82 */ /* 0x000e620000000800 */
[----:B------:R-:W-:-:S05]  /*1ea00*/  IADD3 R0, R10, R0, RZ ;  /* 0x000000000a007210 */ /* 0x000fca0007ffe0ff */
[----:B------:R-:W-:Y:S02]  /*1ea10*/  IMAD.MOV.U32 R6, RZ, RZ, R0 ;  /* 0x000000ffff067224 */ /* 0x000fe400078e0000 */
[----:B0-----:R-:W-:-:S04]  /*1ea20*/  @P0 IMAD.HI.U32 R5, R0, R5, RZ ;  /* 0x0000000500050227 */ /* 0x001fc800078e00ff */
[----:B------:R-:W-:Y:S01]  /*1ea30*/  IMAD.MOV R8, RZ, RZ, -R2 ;  /* 0x000000ffff087224 */ /* 0x000fe200078e0a02 */
[----:B-1----:R-:W-:-:S03]  /*1ea40*/  @P0 SHF.R.U32.HI R6, RZ, R3, R5 ;  /* 0x00000003ff060219 */ /* 0x002fc60000011605 */
[----:B------:R-:W-:Y:S02]  /*1ea50*/  IMAD R8, R7, R8, R4 ;  /* 0x0000000807087224 */ /* 0x000fe400078e0204 */
[----:B------:R-:W-:-:S04]  /*1ea60*/  IMAD.MOV R3, RZ, RZ, -R6 ;  /* 0x000000ffff037224 */ /* 0x000fc800078e0a06 */
[----:B------:R-:W-:Y:S01]  /*1ea70*/  IMAD R7, R7, R3, R0 ;  /* 0x0000000307077224 */ /* 0x000fe200078e0200 */
[----:B------:R-:W-:Y:S01]  /*1ea80*/  SHF.R.S32.HI R3, RZ, 0x1f, R2 ;  /* 0x0000001fff037819 */ /* 0x000fe20000011402 */
[----:B---3--:R-:W-:-:S04]  /*1ea90*/  IMAD R0, R13, UR4, RZ ;  /* 0x000000040d007c24 */ /* 0x008fc8000f8e02ff */
[C---:B----4-:R-:W-:Y:S02]  /*1eaa0*/  IMAD R0, R9.reuse, UR5, R0 ;  /* 0x0000000509007c24 */ /* 0x050fe4000f8e0200 */
[----:B------:R-:W-:-:S04]  /*1eab0*/  IMAD.WIDE.U32 R2, R9, UR4, R2 ;  /* 0x0000000409027c25 */ /* 0x000fc8000f8e0002 */
[----:B------:R-:W-:Y:S01]  /*1eac0*/  IMAD.IADD R3, R0, 0x1, R3 ;  /* 0x0000000100037824 */ /* 0x000fe200078e0203 */
[----:B------:R-:W-:-:S04]  /*1ead0*/  LEA R4, P0, R2, UR6, 0x2 ;  /* 0x0000000602047c11 */ /* 0x000fc8000f8010ff */
[----:B------:R-:W-:-:S05]  /*1eae0*/  LEA.HI.X R5, R2, UR7, R3, 0x2, P0 ;  /* 0x0000000702057c11 */ /* 0x000fca00080f1403 */
[----:B------:R0:W2:Y:S01]  /*1eaf0*/  LDG.E R10, desc[UR36][R4.64] ;  /* 0x00000024040a7981 */ /* 0x0000a2000c1e1900 */
[--C-:B------:R-:W-:Y:S01]  /*1eb00*/  @!P1 SHF.R.S32.HI R3, RZ, 0x1f, R6.reuse ;  /* 0x0000001fff039819 */ /* 0x100fe20000011406 */
[----:B------:R-:W-:-:S04]  /*1eb10*/  @!P1 IMAD.MOV.U32 R2, RZ, RZ, R6 ;  /* 0x000000ffff029224 */ /* 0x000fc800078e0006 */
[----:B------:R-:W-:-:S05]  /*1eb20*/  @!P1 IMAD.WIDE.U32 R2, R9, UR4, R2 ;  /* 0x0000000409029c25 */ /* 0x000fca000f8e0002 */
[----:B------:R-:W-:Y:S02]  /*1eb30*/  @!P1 IADD3 R0, R0, R3, RZ ;  /* 0x0000000300009210 */ /* 0x000fe40007ffe0ff */
[C---:B0-----:R-:W-:Y:S01]  /*1eb40*/  @!P1 LEA R4, P0, R2.reuse, UR6, 0x2 ;  /* 0x0000000602049c11 */ /* 0x041fe2000f8010ff */
[----:B------:R-:W-:Y:S02]  /*1eb50*/  VIADD R34, R21, 0x1 ;  /* 0x0000000115227836 */ /* 0x000fe40000000000 */
[----:B------:R-:W-:Y:S01]  /*1eb60*/  IMAD.MOV.U32 R9, RZ, RZ, RZ ;  /* 0x000000ffff097224 */ /* 0x000fe200078e00ff */
[----:B------:R-:W-:Y:S01]  /*1eb70*/  @!P1 LEA.HI.X R5, R2, UR7, R0, 0x2, P0 ;  /* 0x0000000702059c11 */ /* 0x000fe200080f1400 */
[----:B------:R-:W-:Y:S01]  /*1eb80*/  IMAD.MOV.U32 R0, RZ, RZ, R36 ;  /* 0x000000ffff007224 */ /* 0x000fe200078e0024 */
[----:B------:R-:W-:-:S03]  /*1eb90*/  ISETP.NE.AND P0, PT, R34, 0x2, PT ;  /* 0x000000022200780c */ /* 0x000fc60003f05270 */
[----:B-----5:R0:W5:Y:S01]  /*1eba0*/  @!P1 LDG.E R9, desc[UR36][R4.64] ;  /* 0x0000002404099981 */ /* 0x020162000c1e1900 */
[----:B------:R-:W-:Y:S02]  /*1ebb0*/  ISETP.GT.AND P1, PT, R0, R12, PT ;  /* 0x0000000c0000720c */ /* 0x000fe40003f24270 */
[----:B------:R-:W-:-:S04]  /*1ebc0*/  SEL R0, RZ, 0x1, P0 ;  /* 0x00000001ff007807 */ /* 0x000fc80000000000 */
[----:B------:R-:W-:-:S05]  /*1ebd0*/  LOP3.LUT R2, R26, R0, RZ, 0x3c, !PT ;  /* 0x000000001a027212 */ /* 0x000fca00078e3cff */
[----:B------:R0:W-:Y:S01]  /*1ebe0*/  STL [R1+0x4], R2 ;  /* 0x0000040201007387 */ /* 0x0001e20000100800 */
[----:B------:R-:W-:Y:S01]  /*1ebf0*/  ISETP.NE.AND P2, PT, R11, 0x3, PT ;  /* 0x000000030b00780c */ /* 0x000fe20003f45270 */
[----:B------:R-:W-:Y:S01]  /*1ec00*/  VIADD R36, R36, 0xffffffff ;  /* 0xffffffff24247836 */ /* 0x000fe20000000000 */
[----:B------:R-:W-:Y:S02]  /*1ec10*/  SEL R34, R34, RZ, P0 ;  /* 0x000000ff22227207 */ /* 0x000fe40000000000 */
[----:B--2---:R-:W-:-:S09]  /*1ec20*/  SHF.R.S32.HI R28, RZ, 0x1f, R10 ;  /* 0x0000001fff1c7819 */ /* 0x004fd2000001140a */
[----:B0-----:R-:W-:Y:S05]  /*1ec30*/  @!P2 BRA `(.L_x_8035) ;  /* 0x000000000004a947 */ /* 0x001fea0003800000 */
[----:B------:R-:W-:Y:S01]  /*1ec40*/  BPT.TRAP 0x1 ;  /* 0x000000040000795c */ /* 0x000fe20000300000 */
.L_x_8035:
[----:B------:R-:W-:Y:S01]  /*1ec50*/  IMAD R0, R34, 0x8, R22 ;  /* 0x0000000822007824 */ /* 0x000fe200078e0216 */
[----:B------:R-:W-:Y:S01]  /*1ec60*/  SHF.L.U32 R32, R2, 0x1f, RZ ;  /* 0x0000001f02207819 */ /* 0x000fe200000006ff */
[----:B------:R-:W-:Y:S01]  /*1ec70*/  BSSY B0, `(.L_x_8036) ;  /* 0x0000004000007945 */ /* 0x000fe20003800000 */
[----:B------:R-:W-:Y:S02]  /*1ec80*/  SHF.R.S32.HI R31, RZ, 0x1f, R8 ;  /* 0x0000001fff1f7819 */ /* 0x000fe40000011408 */
[----:B------:R-:W0:Y:S02]  /*1ec90*/  SYNCS.PHASECHK.TRANS64.TRYWAIT P0, [R0+URZ+0x22880], R32 ;  /* 0x02288020000075a7 */ /* 0x000e24000800017f */
[----:B0-----:R-:W-:Y:S05]  /*1eca0*/  @!P0 BRA `(.L_x_8037) ;  /* 0x0000009000748947 */ /* 0x001fea0003800000 */
.L_x_8327:
[----:B------:R-:W-:Y:S05]  /*1ecb0*/  BSYNC B0 ;  /* 0x0000000000007941 */ /* 0x000fea0003800000 */
.L_x_8036:
[----:B------:R-:W2:Y:S01]  /*1ecc0*/  LDL R12, [R1+0x24] ;  /* 0x00002400010c7983 */ /* 0x000ea20000100800 */
[----:B------:R-:W-:Y:S01]  /*1ecd0*/  ULDC.64 UR4, c[0x0][0x328] ;  /* 0x0000ca0000047ab9 */ /* 0x000fe20000000a00 */
[----:B------:R-:W-:Y:S01]  /*1ece0*/  ULDC.64 UR6, c[0x0][0x338] ;  /* 0x0000ce0000067ab9 */ /* 0x000fe20000000a00 */
[----:B------:R-:W-:Y:S01]  /*1ecf0*/  IMAD R4, R31, UR4, RZ ;  /* 0x000000041f047c24 */ /* 0x000fe2000f8e02ff */
[----:B-----5:R-:W-:Y:S01]  /*1ed00*/  SHF.R.S32.HI R29, RZ, 0x1f, R9 ;  /* 0x0000001fff1d7819 */ /* 0x020fe20000011409 */
[C---:B------:R-:W-:Y:S01]  /*1ed10*/  IMAD.WIDE.U32 R2, R8.reuse, UR4, RZ ;  /* 0x0000000408027c25 */ /* 0x040fe2000f8e00ff */
[----:B------:R-:W-:Y:S01]  /*1ed20*/  SHF.R.S32.HI R30, RZ, 0x1f, R7 ;  /* 0x0000001fff1e7819 */ /* 0x000fe20000011407 */
[----:B------:R-:W1:Y:S02]  /*1ed30*/  LDC R11, c[0x0][0x2f4] ;  /* 0x0000bd00ff0b7b82 */ /* 0x000e640000000800 */
[----:B------:R-:W-:Y:S02]  /*1ed40*/  IMAD R4, R8, UR5, R4 ;  /* 0x0000000508047c24 */ /* 0x000fe4000f8e0204 */
[----:B------:R-:W-:-:S03]  /*1ed50*/  IMAD R6, R29, UR6, RZ ;  /* 0x000000061d067c24 */ /* 0x000fc6000f8e02ff */
[----:B------:R-:W-:Y:S01]  /*1ed60*/  IADD3 R3, R3, R4, RZ ;  /* 0x0000000403037210 */ /* 0x000fe20007ffe0ff */
[----:B------:R-:W-:Y:S02]  /*1ed70*/  IMAD R4, R28, UR6, RZ ;  /* 0x000000061c047c24 */ /* 0x000fe4000f8e02ff */
[----:B------:R-:W-:Y:S02]  /*1ed80*/  IMAD R6, R9, UR7, R6 ;  /* 0x0000000709067c24 */ /* 0x000fe4000f8e0206 */
[C---:B------:R-:W-:Y:S02]  /*1ed90*/  IMAD R4, R10.reuse, UR7, R4 ;  /* 0x000000070a047c24 */ /* 0x040fe4000f8e0204 */
[----:B------:R-:W-:-:S04]  /*1eda0*/  IMAD.WIDE.U32 R2, R10, UR6, R2 ;  /* 0x000000060a027c25 */ /* 0x000fc8000f8e0002 */
[----:B------:R-:W-:Y:S02]  /*1edb0*/  IMAD.IADD R5, R3, 0x1, R4 ;  /* 0x0000000103057824 */ /* 0x000fe400078e0204 */
[----:B------:R-:W-:Y:S02]  /*1edc0*/  IMAD.MOV.U32 R4, RZ, RZ, R2 ;  /* 0x000000ffff047224 */ /* 0x000fe400078e0002 */
[----:B------:R-:W-:Y:S01]  /*1edd0*/  IMAD.WIDE.U32 R2, R9, UR6, RZ ;  /* 0x0000000609027c25 */ /* 0x000fe2000f8e00ff */
[----:B------:R-:W-:Y:S01]  /*1ede0*/  ULDC.64 UR6, c[0x0][0x318] ;  /* 0x0000c60000067ab9 */ /* 0x000fe20000000a00 */
[----:B-1----:R-:W-:Y:S02]  /*1edf0*/  ISETP.GE.AND P2, PT, R35, R11, PT ;  /* 0x0000000b2300720c */ /* 0x002fe40003f46270 */
[----:B------:R-:W-:Y:S02]  /*1ee00*/  IMAD.IADD R3, R3, 0x1, R6 ;  /* 0x0000000103037824 */ /* 0x000fe400078e0206 */
[----:B------:R-:W-:-:S02]  /*1ee10*/  IMAD R6, R30, UR4, RZ ;  /* 0x000000041e067c24 */ /* 0x000fc4000f8e02ff */
[----:B------:R-:W-:-:S04]  /*1ee20*/  IMAD.WIDE.U32 R2, R7, UR4, R2 ;  /* 0x0000000407027c25 */ /* 0x000fc8000f8e0002 */
[----:B------:R-:W-:Y:S01]  /*1ee30*/  IMAD R6, R7, UR5, R6 ;  /* 0x0000000507067c24 */ /* 0x000fe2000f8e0206 */
[----:B------:R-:W-:Y:S02]  /*1ee40*/  ULDC.64 UR4, c[0x0][0x330] ;  /* 0x0000cc0000047ab9 */ /* 0x000fe40000000a00 */
        /* <DEDUP_REMOVED lines=12> */
[----:B------:R-:W-:-:S03]  /*1ef10*/  IADD3 R6, R22, R6, RZ ;  /* 0x0000000616067210 */ /* 0x000fc60007ffe0ff */
[----:B------:R-:W2:Y:S04]  /*1ef20*/  SHFL.IDX PT, R3, R5, RZ, 0x181f ;  /* 0x00181fff05037589 */ /* 0x000ea800000e0000 */
[----:B------:R-:W3:Y:S04]  /*1ef30*/  SHFL.IDX PT, R11, R4, 0x1, 0x181f ;  /* 0x00381f00040b7f89 */ /* 0x000ee800000e0000 */
[----:B------:R-:W4:Y:S01]  /*1ef40*/  SHFL.IDX PT, R33, R5, 0x1, 0x181f ;  /* 0x00381f0005217f89 */ /* 0x000f2200000e0000 */
[----:B-1----:R-:W-:-:S05]  /*1ef50*/  IADD3 R2, P0, R35, R2, RZ ;  /* 0x0000000223027210 */ /* 0x002fca0007f1e0ff */
[----:B--2---:R-:W-:-:S05]  /*1ef60*/  IMAD.X R3, RZ, RZ, R3, P0 ;  /* 0x000000ffff037224 */ /* 0x004fca00000e0603 */
        /* <DEDUP_REMOVED lines=29> */
[----:B-1----:R-:W-:-:S04]  /*1f140*/  IADD3 R2, P0, R35, R2, RZ ;  /* 0x0000000223027210 */ /* 0x002fc80007f1e0ff */
[----:B------:R-:W-:-:S05]  /*1f150*/  IADD3.X R3, RZ, R33, RZ, P0, !PT ;  /* 0x00000021ff037210 */ /* 0x000fca00007fe4ff */
        /* <DEDUP_REMOVED lines=8> */
[----:B------:R1:W-:Y:S04]  /*1f1e0*/  LDGSTS.E.BYPASS.LTC128B.128 [R6+0xe400], desc[UR36][R2.64], !P2 ;  /* 0x0e40000002067fae */ /* 0x0003e8000d101d64 */
[----:B-1----:R1:W2:Y:S02]  /*1f1f0*/  SHFL.IDX PT, R2, R17, 0x1, 0x181f ;  /* 0x00381f0011027f89 */ /* 0x0022a400000e0000 */
.L_x_8349:
[----:B--2---:R-:W-:-:S05]  /*1f200*/  IADD3 R2, P0, R35, R2, RZ ;  /* 0x0000000223027210 */ /* 0x004fca0007f1e0ff */
[----:B------:R-:W-:Y:S01]  /*1f210*/  IMAD.X R3, RZ, RZ, R20, P0 ;  /* 0x000000ffff037224 */ /* 0x000fe200000e0614 */
[----:B------:R-:W-:-:S04]  /*1f220*/  PLOP3.LUT P0, PT, PT, PT, PT, 0x80, 0x0 ;  /* 0x000000000000781c */ /* 0x000fc80003f0f070 */
[----:B------:R-:W-:Y:S01]  /*1f230*/  @!PT LDS RZ, [RZ] ;  /* 0x00000000fffff984 */ /* 0x000fe20000000800 */
[----:B------:R-:W-:Y:S01]  /*1f240*/  @!PT LDS RZ, [RZ] ;  /* 0x00000000fffff984 */ /* 0x000fe20000000800 */
[----:B------:R-:W-:Y:S01]  /*1f250*/  @!PT LDS RZ, [RZ] ;  /* 0x00000000fffff984 */ /* 0x000fe20000000800 */
[----:B------:R2:W-:Y:S01]  /*1f260*/  LDGSTS.E.BYPASS.LTC128B.128 [R6+0xec00], desc[UR36][R2.64], !P2 ;  /* 0x0ec0000002067fae */ /* 0x0005e2000d101d64 */
[----:B------:R-:W-:-:S08]  /*1f270*/  NOP ;  /* 0x0000000000007918 */ /* 0x000fd00000000000 */
.L_x_8039:
[----:B------:R-:W-:Y:S02]  /*1f280*/  PLOP3.LUT P2, PT, P2, P0, PT, 0xa2, 0x0 ;  /* 0x000000000000781c */ /* 0x000fe40001741472 */
[----:B------:R-:W-:-:S08]  /*1f290*/  @P0 R2UR P2, UR4, R0 ;  /* 0x00000000000402ca */ /* 0x000fd00000040000 */
[----:B------:R-:W-:-:S05]  /*1f2a0*/  @P0 PLOP3.LUT P0, PT, P2, PT, PT, 0x80, 0x0 ;  /* 0x000000000000081c */ /* 0x000fca000170f070 */
[----:B------:R-:W-:Y:S01]  /*1f2b0*/  @!P2 SYNCS.ARRIVE.TRANS64.RED.A0T1 RZ, [UR4+0x22870], RZ ;  /* 0x022870ffffffa9a7 */ /* 0x000fe20008200404 */
[----:B------:R-:W-:Y:S07]  /*1f2c0*/  @!P2 ARRIVES.LDGSTSBAR.64.TRANSCNT [UR4+0x22870] ;  /* 0x02287000ff00a9b0 */ /* 0x000fee0008000a84 */
[----:B------:R-:W-:Y:S05]  /*1f2d0*/  @P0 BRA.U.ANY `(.L_x_8039) ;  /* 0xfffffffd00e80947 */ /* 0x000fea000393ffff */
[----:B------:R-:W-:Y:S01]  /*1f2e0*/  NOP ;  /* 0x0000000000007918 */ /* 0x000fe20000000000 */
[----:B--2---:R-:W2:Y:S02]  /*1f2f0*/  LDL R2, [R1+0x58] ;  /* 0x0000580001027983 */ /* 0x004ea40000100800 */
[----:B--2---:R-:W-:-:S13]  /*1f300*/  ISETP.NE.AND P3, PT, R2, 0x3, PT ;  /* 0x000000030200780c */ /* 0x004fda0003f65270 */
[----:B------:R-:W-:Y:S05]  /*1f310*/  @!P3 BRA `(.L_x_8040) ;  /* 0x000000000004b947 */ /* 0x000fea0003800000 */
[----:B------:R-:W-:Y:S01]  /*1f320*/  BPT.TRAP 0x1 ;  /* 0x000000040000795c */ /* 0x000fe20000300000 */
.L_x_8040:
[----:B------:R2:W-:Y:S01]  /*1f330*/  SYNCS.ARRIVE.TRANS64.A1T0 RZ, [R0+URZ+0x22870], RZ ;  /* 0x022870ff00ff79a7 */ /* 0x0005e2000810003f */
[----:B------:R-:W-:Y:S05]  /*1f340*/  @!P3 BRA `(.L_x_8041) ;  /* 0x000000000004b947 */ /* 0x000fea0003800000 */
[----:B------:R-:W-:Y:S01]  /*1f350*/  BPT.TRAP 0x1 ;  /* 0x000000040000795c */ /* 0x000fe20000300000 */
.L_x_8041:
[----:B------:R-:W3:Y:S01]  /*1f360*/  SYNCS.PHASECHK.TRANS64.TRYWAIT P0, [R0+URZ+0x22840], R32 ;  /* 0x02284020000075a7 */ /* 0x000ee2000800017f */
[----:B------:R-:W-:Y:S04]  /*1f370*/  BSSY B0, `(.L_x_8042) ;  /* 0x0000002000007945 */ /* 0x000fe80003800000 */
[----:B---3--:R-:W-:Y:S05]  /*1f380*/  @!P0 BRA `(.L_x_8043) ;  /* 0x00000094008c8947 */ /* 0x008fea0003800000 */
.L_x_8350:
[----:B------:R-:W-:Y:S05]  /*1f390*/  BSYNC B0 ;  /* 0x0000000000007941 */ /* 0x000fea0003800000 */
.L_x_8042:
[----:B------:R-:W-:Y:S01]  /*1f3a0*/  ULDC.64 UR4, c[0x0][0x310] ;  /* 0x0000c40000047ab9 */ /* 0x000fe20000000a00 */
[----:B------:R-:W-:Y:S01]  /*1f3b0*/  ULDC.64 UR6, c[0x0][0x300] ;  /* 0x0000c00000067ab9 */ /* 0x000fe20000000a00 */
[----:B------:R-:W-:Y:S01]  /*1f3c0*/  IMAD R4, R28, UR4, RZ ;  /* 0x000000041c047c24 */ /* 0x000fe2000f8e02ff */
[----:B------:R-:W4:Y:S01]  /*1f3d0*/  LDC R11, c[0x0][0x2f4] ;  /* 0x0000bd00ff0b7b82 */ /* 0x000f220000000800 */
[----:B------:R-:W-:-:S04]  /*1f3e0*/  IMAD.WIDE.U32 R2, R10, UR4, RZ ;  /* 0x000000040a027c25 */ /* 0x000fc8000f8e00ff */
[----:B------:R-:W-:Y:S02]  /*1f3f0*/  IMAD R4, R10, UR5, R4 ;  /* 0x000000050a047c24 */ /* 0x000fe4000f8e0204 */
[----:B------:R-:W-:Y:S02]  /*1f400*/  IMAD R31, R31, UR6, RZ ;  /* 0x000000061f1f7c24 */ /* 0x000fe4000f8e02ff */
[----:B------:R-:W-:Y:S02]  /*1f410*/  IMAD.IADD R3, R3, 0x1, R4 ;  /* 0x0000000103037824 */ /* 0x000fe400078e0204 */
[C---:B------:R-:W-:Y:S02]  /*1f420*/  IMAD R31, R8.reuse, UR7, R31 ;  /* 0x00000007081f7c24 */ /* 0x040fe4000f8e021f */
[----:B------:R-:W-:-:S04]  /*1f430*/  IMAD.WIDE.U32 R2, R8, UR6, R2 ;  /* 0x0000000608027c25 */ /* 0x000fc8000f8e0002 */
[----:B------:R-:W-:Y:S01]  /*1f440*/  IMAD R8, R29, UR4, RZ ;  /* 0x000000041d087c24 */ /* 0x000fe2000f8e02ff */
[----:B------:R-:W-:Y:S01]  /*1f450*/  MOV R4, R2 ;  /* 0x0000000200047202 */ /* 0x000fe20000000f00 */
[----:B------:R-:W-:Y:S02]  /*1f460*/  IMAD.IADD R5, R3, 0x1, R31 ;  /* 0x0000000103057824 */ /* 0x000fe400078e021f */
[C---:B------:R-:W-:Y:S02]  /*1f470*/  IMAD R8, R9.reuse, UR5, R8 ;  /* 0x0000000509087c24 */ /* 0x040fe4000f8e0208 */
[----:B------:R-:W-:Y:S01]  /*1f480*/  IMAD.WIDE.U32 R2, R9, UR4, RZ ;  /* 0x0000000409027c25 */ /* 0x000fe2000f8e00ff */
[----:B------:R-:W-:Y:S01]  /*1f490*/  ULDC.64 UR4, c[0x0][0x308] ;  /* 0x0000c20000047ab9 */ /* 0x000fe20000000a00 */
[----:B----4-:R-:W-:Y:S02]  /*1f4a0*/  ISETP.GE.AND P2, PT, R35, R11, PT ;  /* 0x0000000b2300720c */ /* 0x010fe40003f46270 */
[----:B------:R-:W-:-:S02]  /*1f4b0*/  IMAD.IADD R3, R3, 0x1, R8 ;  /* 0x0000000103037824 */ /* 0x000fc400078e0208 */
        /* <DEDUP_REMOVED lines=14> */
[----:B------:R-:W4:Y:S04]  /*1f5a0*/  SHFL.IDX PT, R2, R4, RZ, 0x181f ;  /* 0x00181fff04027589 */ /* 0x000f2800000e0000 */
[----:B------:R-:W5:Y:S04]  /*1f5b0*/  SHFL.IDX PT, R3, R5, RZ, 0x181f ;  /* 0x00181fff05037589 */ /* 0x000f6800000e0000 */
[----:B------:R-:W0:Y:S04]  /*1f5c0*/  SHFL.IDX PT, R10, R4, 0x1, 0x181f ;  /* 0x00381f00040a7f89 */ /* 0x000e2800000e0000 */
[----:B------:R-:W1:Y:S01]  /*1f5d0*/  SHFL.IDX PT, R9, R5, 0x1, 0x181f ;  /* 0x00381f0005097f89 */ /* 0x000e6200000e0000 */
[----:B----4-:R-:W-:-:S05]  /*1f5e0*/  IADD3 R2, P0, R35, R2, RZ ;  /* 0x0000000223027210 */ /* 0x010fca0007f1e0ff */
[----:B-----5:R-:W-:-:S05]  /*1f5f0*/  IMAD.X R3, RZ, RZ, R3, P0 ;  /* 0x000000ffff037224 */ /* 0x020fca00000e0603 */
[----:B------:R0:W-:Y:S02]  /*1f600*/  LDGSTS.E.BYPASS.LTC128B.128 [R6+0x18400], desc[UR36][R2.64], !P2 ;  /* 0x1840000002067fae */ /* 0x0001e4000d101d64 */
[C---:B0-----:R-:W-:Y:S02]  /*1f610*/  IADD3 R2, P0, R35.reuse, R10, RZ ;  /* 0x0000000a23027210 */ /* 0x041fe40007f1e0ff */
[----:B------:R-:W-:Y:S03]  /*1f620*/  SHFL.IDX PT, R10, R4, 0x7, 0x181f ;  /* 0x00f81f00040a7f89 */ /* 0x000fe600000e0000 */
[----:B-1----:R-:W-:Y:S02]  /*1f630*/  IMAD.X R3, RZ, RZ, R9, P0 ;  /* 0x000000ffff037224 */ /* 0x002fe400000e0609 */
[----:B------:R-:W-:Y:S04]  /*1f640*/  SHFL.IDX PT, R9, R5, 0x6, 0x181f ;  /* 0x00d81f0005097f89 */ /* 0x000fe800000e0000 */
        /* <DEDUP_REMOVED lines=8> */
[----:B0-----:R-:W-:-:S04]  /*1f6d0*/  IADD3 R2, P0, R35, R2, RZ ;  /* 0x0000000223027210 */ /* 0x001fc80007f1e0ff */
[----:B-1----:R-:W-:-:S05]  /*1f6e0*/  IADD3.X R3, RZ, R3, RZ, P0, !PT ;  /* 0x00000003ff037210 */ /* 0x002fca00007fe4ff */
        /* <DEDUP_REMOVED lines=12> */
[----:B------:R-:W-:Y:S04]  /*1f7b0*/  SHFL.IDX PT, R4, R8, RZ, 0x181f ;  /* 0x00181fff08047589 */ /* 0x000fe800000e0000 */
[----:B------:R-:W-:Y:S01]  /*1f7c0*/  SHFL.IDX PT, R8, R8, 0x1, 0x181f ;  /* 0x00381f0008087f89 */ /* 0x000fe200000e0000 */
[----:B0-----:R-:W-:-:S05]  /*1f7d0*/  IADD3 R2, P0, R35, R2, RZ ;  /* 0x0000000223027210 */ /* 0x001fca0007f1e0ff */
[----:B------:R-:W-:-:S05]  /*1f7e0*/  IMAD.X R3, RZ, RZ, R9, P0 ;  /* 0x000000ffff037224 */ /* 0x000fca00000e0609 */
[----:B------:R0:W-:Y:S04]  /*1f7f0*/  LDGSTS.E.BYPASS.LTC128B.128 [R6+0x1b400], desc[UR36][R2.64], !P2 ;  /* 0x1b40000002067fae */ /* 0x0001e8000d101d64 */
[----:B0-----:R-:W0:Y:S01]  /*1f800*/  SHFL.IDX PT, R3, R5, 0x7, 0x181f ;  /* 0x00f81f0005037f89 */ /* 0x001e2200000e0000 */
[----:B------:R-:W-:-:S03]  /*1f810*/  IADD3 R2, P0, R35, R10, RZ ;  /* 0x0000000a23027210 */ /* 0x000fc60007f1e0ff */
[----:B------:R-:W1:Y:S02]  /*1f820*/  SHFL.IDX PT, R5, R7, RZ, 0x181f ;  /* 0x00181fff07057589 */ /* 0x000e6400000e0000 */
[----:B0-----:R-:W-:-:S05]  /*1f830*/  IMAD.X R3, RZ, RZ, R3, P0 ;  /* 0x000000ffff037224 */ /* 0x001fca00000e0603 */
[----:B------:R1:W-:Y:S02]  /*1f840*/  LDGSTS.E.BYPASS.LTC128B.128 [R6+0x1bc00], desc[UR36][R2.64], !P2 ;  /* 0x1bc0000002067fae */ /* 0x0003e4000d101d64 */
[----:B-1----:R-:W-:-:S05]  /*1f850*/  IADD3 R2, P0, R35, R5, RZ ;  /* 0x0000000523027210 */ /* 0x002fca0007f1e0ff */
[----:B------:R-:W-:-:S05]  /*1f860*/  IMAD.X R3, RZ, RZ, R4, P0 ;  /* 0x000000ffff037224 */ /* 0x000fca00000e0604 */
[----:B------:R0:W-:Y:S04]  /*1f870*/  LDGSTS.E.BYPASS.LTC128B.128 [R6+0x1c400], desc[UR36][R2.64], !P2 ;  /* 0x1c40000002067fae */ /* 0x0001e8000d101d64 */
[----:B0-----:R0:W1:Y:S02]  /*1f880*/  SHFL.IDX PT, R2, R7, 0x1, 0x181f ;  /* 0x00381f0007027f89 */ /* 0x00106400000e0000 */
.L_x_8372:
[----:B-1----:R-:W-:-:S04]  /*1f890*/  IADD3 R2, P0, R35, R2, RZ ;  /* 0x0000000223027210 */ /* 0x002fc80007f1e0ff */
[----:B------:R-:W-:Y:S02]  /*1f8a0*/  IADD3.X R3, RZ, R8, RZ, P0, !PT ;  /* 0x00000008ff037210 */ /* 0x000fe400007fe4ff */
[----:B------:R-:W-:-:S03]  /*1f8b0*/  PLOP3.LUT P0, PT, PT, PT, PT, 0x80, 0x0 ;  /* 0x000000000000781c */ /* 0x000fc60003f0f070 */
[----:B------:R-:W-:Y:S01]  /*1f8c0*/  @!PT LDS RZ, [RZ] ;  /* 0x00000000fffff984 */ /* 0x000fe20000000800 */
[----:B------:R-:W-:Y:S01]  /*1f8d0*/  @!PT LDS RZ, [RZ] ;  /* 0x00000000fffff984 */ /* 0x000fe20000000800 */
[----:B------:R-:W-:Y:S01]  /*1f8e0*/  @!PT LDS RZ, [RZ] ;  /* 0x00000000fffff984 */ /* 0x000fe20000000800 */
[----:B------:R1:W-:Y:S01]  /*1f8f0*/  LDGSTS.E.BYPASS.LTC128B.128 [R6+0x1cc00], desc[UR36][R2.64], !P2 ;  /* 0x1cc0000002067fae */ /* 0x0003e2000d101d64 */
[----:B------:R-:W-:-:S09]  /*1f900*/  NOP ;  /* 0x0000000000007918 */ /* 0x000fd20000000000 */
.L_x_8045:
[----:B------:R-:W-:Y:S02]  /*1f910*/  PLOP3.LUT P2, PT, P2, P0, PT, 0xa2, 0x0 ;  /* 0x000000000000781c */ /* 0x000fe40001741472 */
[----:B------:R-:W-:-:S08]  /*1f920*/  @P0 R2UR P2, UR4, R0 ;  /* 0x00000000000402ca */ /* 0x000fd00000040000 */
[----:B------:R-:W-:-:S05]  /*1f930*/  @P0 PLOP3.LUT P0, PT, P2, PT, PT, 0x80, 0x0 ;  /* 0x000000000000081c */ /* 0x000fca000170f070 */
[----:B------:R-:W-:Y:S01]  /*1f940*/  @!P2 SYNCS.ARRIVE.TRANS64.RED.A0T1 RZ, [UR4+0x22830], RZ ;  /* 0x022830ffffffa9a7 */ /* 0x000fe20008200404 */
[----:B------:R-:W-:Y:S07]  /*1f950*/  @!P2 ARRIVES.LDGSTSBAR.64.TRANSCNT [UR4+0x22830] ;  /* 0x02283000ff00a9b0 */ /* 0x000fee0008000a84 */
[----:B------:R-:W-:Y:S05]  /*1f960*/  @P0 BRA.U.ANY `(.L_x_8045) ;  /* 0xfffffffd00e80947 */ /* 0x000fea000393ffff */
[----:B------:R-:W-:Y:S01]  /*1f970*/  NOP ;  /* 0x0000000000007918 */ /* 0x000fe20000000000 */
[----:B-1----:R-:W4:Y:S02]  /*1f980*/  LDL R2, [R1+0x58] ;  /* 0x0000580001027983 */ /* 0x002f240000100800 */
[----:B----4-:R-:W-:-:S13]  /*1f990*/  ISETP.NE.AND P3, PT, R2, 0x3, PT ;  /* 0x000000030200780c */ /* 0x010fda0003f65270 */
[----:B------:R-:W-:Y:S05]  /*1f9a0*/  @!P3 BRA `(.L_x_8046) ;  /* 0x000000000004b947 */ /* 0x000fea0003800000 */
[----:B------:R-:W-:Y:S01]  /*1f9b0*/  BPT.TRAP 0x1 ;  /* 0x000000040000795c */ /* 0x000fe20000300000 */
.L_x_8046:
[----:B------:R-:W4:Y:S01]  /*1f9c0*/  LDL R2, [R1+0x3c] ;  /* 0x00003c0001027983 */ /* 0x000f220000100800 */
[----:B------:R1:W-:Y:S01]  /*1f9d0*/  SYNCS.ARRIVE.TRANS64.A1T0 RZ, [R0+URZ+0x22830], RZ ;  /* 0x022830ff00ff79a7 */ /* 0x0003e2000810003f */
[----:B----4-:R-:W-:-:S13]  /*1f9e0*/  ISETP.NE.AND P0, PT, R2, 0x3, PT ;  /* 0x000000030200780c */ /* 0x010fda0003f05270 */
[----:B-1----:R-:W-:Y:S05]  /*1f9f0*/  @!P0 BRA `(.L_x_8047) ;  /* 0x0000000000048947 */ /* 0x002fea0003800000 */
[----:B------:R-:W-:Y:S01]  /*1fa00*/  BPT.TRAP 0x1 ;  /* 0x000000040000795c */ /* 0x000fe20000300000 */
.L_x_8047:
[----:B--23--:R-:W-:Y:S01]  /*1fa10*/  LOP3.LUT R0, R26, 0x1, RZ, 0x3c, !PT ;  /* 0x000000011a007812 */ /* 0x00cfe200078e3cff */
[----:B------:R-:W-:Y:S01]  /*1fa20*/  IMAD R2, R21, 0x8, R22 ;  /* 0x0000000815027824 */ /* 0x000fe200078e0216 */
[----:B------:R-:W-:Y:S02]  /*1fa30*/  BSSY B0, `(.L_x_8048) ;  /* 0x0000004000007945 */ /* 0x000fe40003800000 */
[----:B------:R-:W-:-:S04]  /*1fa40*/  SHF.L.U32 R0, R0, 0x1f, RZ ;  /* 0x0000001f00007819 */ /* 0x000fc800000006ff */
[----:B------:R-:W1:Y:S02]  /*1fa50*/  SYNCS.PHASECHK.TRANS64.TRYWAIT P2, [R2+URZ+0x22870], R0 ;  /* 0x02287000020075a7 */ /* 0x000e64000804017f */
[----:B-1----:R-:W-:Y:S05]  /*1fa60*/  @!P2 BRA `(.L_x_8049) ;  /* 0x000000980098a947 */ /* 0x002fea0003800000 */
.L_x_8373:
[----:B------:R-:W-:Y:S05]  /*1fa70*/  BSYNC B0 ;  /* 0x0000000000007941 */ /* 0x000fea0003800000 */
.L_x_8048:
[----:B------:R-:W2:Y:S02]  /*1fa80*/  LDL R3, [R1+0x58] ;  /* 0x0000580001037983 */ /* 0x000ea40000100800 */
[----:B--2---:R-:W-:-:S13]  /*1fa90*/  ISETP.NE.AND P2, PT, R3, 0x3, PT ;  /* 0x000000030300780c */ /* 0x004fda0003f45270 */
[----:B------:R-:W-:Y:S05]  /*1faa0*/  @!P2 BRA `(.L_x_8050) ;  /* 0x000000000004a947 */ /* 0x000fea0003800000 */
[----:B------:R-:W-:Y:S01]  /*1fab0*/  BPT.TRAP 0x1 ;  /* 0x000000040000795c */ /* 0x000fe20000300000 */
.L_x_8050:
[----:B------:R-:W-:Y:S01]  /*1fac0*/  SHF.L.U32 R3, R26, 0x1f, RZ ;  /* 0x0000001f1a037819 */ /* 0x000fe200000006ff */
[----:B-1----:R-:W-:-:S03]  /*1fad0*/  IMAD R0, R21, 0x5000, RZ ;  /* 0x0000500015007824 */ /* 0x002fc600078e02ff */
[----:B------:R-:W1:Y:S02]  /*1fae0*/  SYNCS.PHASECHK.TRANS64.TRYWAIT P2, [R2+URZ+0x22860], R3 ;  /* 0x02286003020075a7 */ /* 0x000e64000804017f */
[----:B-1----:R-:W-:Y:S05]  /*1faf0*/  @!P2 BRA `(.L_x_8051) ;  /* 0x000000980088a947 */ /* 0x002fea0003800000 */
.L_x_8374:
[----:B------:R-:W2:Y:S01]  /*1fb00*/  LDL R12, [R1+0x1c] ;  /* 0x00001c00010c7983 */ /* 0x000ea20000100800 */
[----:B-1----:R-:W-:Y:S01]  /*1fb10*/  LOP3.LUT R3, R0, R27, RZ, 0xfc, !PT ;  /* 0x0000001b00037212 */ /* 0x002fe200078efcff */
[----:B------:R-:W-:Y:S05]  /*1fb20*/  WARPSYNC.ALL ;  /* 0x0000000000007948 */ /* 0x000fea0003800000 */
[----:B------:R-:W-:Y:S01]  /*1fb30*/  IMAD.IADD R3, R22, 0x1, R3 ;  /* 0x0000000116037824 */ /* 0x000fe200078e0203 */
[----:B------:R-:W-:Y:S01]  /*1fb40*/  LOP3.LUT R17, R24, 0x1800, RZ, 0xfc, !PT ;  /* 0x0000180018117812 */ /* 0x000fe200078efcff */
[----:B------:R-:W3:Y:S04]  /*1fb50*/  LDL R20, [R1+0x58] ;  /* 0x0000580001147983 */ /* 0x000ee80000100800 */
[----:B------:R-:W1:Y:S02]  /*1fb60*/  LDSM.16.MT88.4 R8, [R3+0xa400] ;  /* 0x00a400000308783b */ /* 0x000e640000004200 */
[----:B-1----:R-:W-:-:S02]  /*1fb70*/  PRMT R4, R8, 0x6420, R9 ;  /* 0x0000642008047816 */ /* 0x002fc40000000009 */
[----:B------:R-:W-:Y:S02]  /*1fb80*/  PRMT R5, R8, 0x7531, R9 ;  /* 0x0000753108057816 */ /* 0x000fe40000000009 */
[C-C-:B------:R-:W-:Y:S02]  /*1fb90*/  PRMT R6, R10.reuse, 0x6420, R11.reuse ;  /* 0x000064200a067816 */ /* 0x140fe4000000000b */
[----:B0-----:R-:W-:Y:S02]  /*1fba0*/  PRMT R7, R10, 0x7531, R11 ;  /* 0x000075310a077816 */ /* 0x001fe4000000000b */
[----:B--2---:R-:W-:Y:S02]  /*1fbb0*/  IADD3 R3, R22, R12, R0 ;  /* 0x0000000c16037210 */ /* 0x004fe40007ffe000 */
[----:B------:R-:W-:-:S03]  /*1fbc0*/  LOP3.LUT R12, R0, R24, RZ, 0xfc, !PT ;  /* 0x00000018000c7212 */ /* 0x000fc600078efcff */
[----:B------:R-:W0:Y:S02]  /*1fbd0*/  LDSM.16.MT88.4 R8, [R3+0xa400] ;  /* 0x00a400000308783b */ /* 0x000e240000004200 */
[----:B------:R-:W-:-:S05]  /*1fbe0*/  IMAD.IADD R12, R23, 0x1, R12 ;  /* 0x00000001170c7824 */ /* 0x000fca00078e020c */
[----:B------:R1:W-:Y:S02]  /*1fbf0*/  STSM.16.M88.4 [R12], R4 ;  /* 0x000000040c007844 */ /* 0x0003e40000000200 */
[----:B-1----:R-:W-:-:S05]  /*1fc00*/  LOP3.LUT R4, R0, 0x800, R24, 0xfe, !PT ;  /* 0x0000080000047812 */ /* 0x002fca00078efe18 */
[----:B------:R-:W-:Y:S01]  /*1fc10*/  IMAD.IADD R4, R23, 0x1, R4 ;  /* 0x0000000117047824 */ /* 0x000fe200078e0204 */
[C-C-:B0-----:R-:W-:Y:S02]  /*1fc20*/  PRMT R12, R8.reuse, 0x6420, R9.reuse ;  /* 0x00006420080c7816 */ /* 0x141fe40000000009 */
[----:B------:R-:W-:Y:S02]  /*1fc30*/  PRMT R13, R8, 0x7531, R9 ;  /* 0x00007531080d7816 */ /* 0x000fe40000000009 */
[C-C-:B------:R-:W-:Y:S02]  /*1fc40*/  PRMT R14, R10.reuse, 0x6420, R11.reuse ;  /* 0x000064200a0e7816 */ /* 0x140fe4000000000b */
[----:B------:R-:W-:-:S05]  /*1fc50*/  PRMT R15, R10, 0x7531, R11 ;  /* 0x000075310a0f7816 */ /* 0x000fca000000000b */
[----:B------:R0:W-:Y:S02]  /*1fc60*/  STSM.16.M88.4 [R4], R12 ;  /* 0x0000000c04007844 */ /* 0x0001e40000000200 */
[----:B0-----:R-:W-:-:S05]  /*1fc70*/  VIADD R12, R0, 0x1000 ;  /* 0x00001000000c7836 */ /* 0x001fca0000000000 */
[C---:B------:R-:W-:Y:S02]  /*1fc80*/  LOP3.LUT R4, R12.reuse, R27, RZ, 0xfc, !PT ;  /* 0x0000001b0c047212 */ /* 0x040fe400078efcff */
[----:B------:R-:W-:Y:S02]  /*1fc90*/  LOP3.LUT R12, R12, R24, RZ, 0xfc, !PT ;  /* 0x000000180c0c7212 */ /* 0x000fe400078efcff */
[----:B------:R-:W-:-:S03]  /*1fca0*/  IADD3 R4, R22, R4, RZ ;  /* 0x0000000416047210 */ /* 0x000fc60007ffe0ff */
[----:B------:R-:W-:Y:S02]  /*1fcb0*/  IMAD.IADD R12, R23, 0x1, R12 ;  /* 0x00000001170c7824 */ /* 0x000fe400078e020c */
[----:B------:R-:W0:Y:S02]  /*1fcc0*/  LDSM.16.MT88.4 R8, [R4+0xa400] ;  /* 0x00a400000408783b */ /* 0x000e240000004200 */
[C-C-:B0-----:R-:W-:Y:S02]  /*1fcd0*/  PRMT R4, R8.reuse, 0x6420, R9.reuse ;  /* 0x0000642008047816 */ /* 0x141fe40000000009 */
[----:B------:R-:W-:Y:S02]  /*1fce0*/  PRMT R5, R8, 0x7531, R9 ;  /* 0x0000753108057816 */ /* 0x000fe40000000009 */
[C-C-:B------:R-:W-:Y:S02]  /*1fcf0*/  PRMT R6, R10.reuse, 0x6420, R11.reuse ;  /* 0x000064200a067816 */ /* 0x140fe4000000000b */
[----:B------:R-:W-:-:S02]  /*1fd00*/  PRMT R7, R10, 0x7531, R11 ;  /* 0x000075310a077816 */ /* 0x000fc4000000000b */
[----:B------:R-:W0:Y:S04]  /*1fd10*/  LDSM.16.MT88.4 R8, [R3+0xb400] ;  /* 0x00b400000308783b */ /* 0x000e280000004200 */
[----:B------:R1:W-:Y:S02]  /*1fd20*/  STSM.16.M88.4 [R12], R4 ;  /* 0x000000040c007844 */ /* 0x0003e40000000200 */
[----:B-1----:R-:W-:Y:S02]  /*1fd30*/  IADD3 R4, R23, R17, R0 ;  /* 0x0000001117047210 */ /* 0x002fe40007ffe000 */
[----:B------:R-:W-:Y:S02]  /*1fd40*/  LOP3.LUT R17, R24, 0x2800, RZ, 0xfc, !PT ;  /* 0x0000280018117812 */ /* 0x000fe400078efcff */
[----:B0-----:R-:W-:-:S02]  /*1fd50*/  PRMT R12, R8, 0x6420, R9 ;  /* 0x00006420080c7816 */ /* 0x001fc40000000009 */
[----:B------:R-:W-:Y:S02]  /*1fd60*/  PRMT R13, R8, 0x7531, R9 ;  /* 0x00007531080d7816 */ /* 0x000fe40000000009 */
[C-C-:B------:R-:W-:Y:S02]  /*1fd70*/  PRMT R14, R10.reuse, 0x6420, R11.reuse ;  /* 0x000064200a0e7816 */ /* 0x140fe4000000000b */
[----:B------:R-:W-:-:S05]  /*1fd80*/  PRMT R15, R10, 0x7531, R11 ;  /* 0x000075310a0f7816 */ /* 0x000fca000000000b */
        /* <DEDUP_REMOVED lines=13> */
[----:B-1----:R-:W-:-:S02]  /*1fe60*/  IADD3 R4, R23, R17, R0 ;  /* 0x0000001117047210 */ /* 0x002fc40007ffe000 */
        /* <DEDUP_REMOVED lines=9> */
[----:B------:R-:W-:Y:S02]  /*1ff00*/  LOP3.LUT R12, R12, R24, RZ, 0xfc, !PT ;  /* 0x000000180c0c7212 */ /* 0x000fe400078efcff */
[----:B------:R-:W-:Y:S02]  /*1ff10*/  LOP3.LUT R17, R24, 0x3800, RZ, 0xfc, !PT ;  /* 0x0000380018117812 */ /* 0x000fe400078efcff */
[C-C-:B0-----:R-:W-:Y:S02]  /*1ff20*/  PRMT R4, R8.reuse, 0x6420, R9.reuse ;  /* 0x0000642008047816 */ /* 0x141fe40000000009 */
[----:B------:R-:W-:Y:S02]  /*1ff30*/  PRMT R5, R8, 0x7531, R9 ;  /* 0x0000753108057816 */ /* 0x000fe40000000009 */
[C-C-:B------:R-:W-:Y:S02]  /*1ff40*/  PRMT R6, R10.reuse, 0x6420, R11.reuse ;  /* 0x000064200a067816 */ /* 0x140fe4000000000b */
[----:B------:R-:W-:-:S02]  /*1ff50*/  PRMT R7, R10, 0x7531, R11 ;  /* 0x000075310a077816 */ /* 0x000fc4000000000b */
[----:B------:R-:W0:Y:S01]  /*1ff60*/  LDSM.16.MT88.4 R8, [R3+0xd400] ;  /* 0x00d400000308783b */ /* 0x000e220000004200 */
[----:B------:R-:W-:-:S05]  /*1ff70*/  IMAD.IADD R12, R23, 0x1, R12 ;  /* 0x00000001170c7824 */ /* 0x000fca00078e020c */
[----:B------:R1:W-:Y:S02]  /*1ff80*/  STSM.16.M88.4 [R12], R4 ;  /* 0x000000040c007844 */ /* 0x0003e40000000200 */
[----:B-1----:R-:W-:Y:S02]  /*1ff90*/  IADD3 R4, R23, R17, R0 ;  /* 0x0000001117047210 */ /* 0x002fe40007ffe000 */
        /* <DEDUP_REMOVED lines=9> */
[----:B------:R-:W-:Y:S02]  /*20030*/  LOP3.LUT R12, R12, R24, RZ, 0xfc, !PT ;  /* 0x000000180c0c7212 */ /* 0x000fe400078efcff */
[----:B---3--:R-:W-:Y:S02]  /*20040*/  ISETP.NE.AND P2, PT, R20, 0x3, PT ;  /* 0x000000031400780c */ /* 0x008fe40003f45270 */
[C-C-:B0-----:R-:W-:Y:S02]  /*20050*/  PRMT R4, R8.reuse, 0x6420, R9.reuse ;  /* 0x0000642008047816 */ /* 0x141fe40000000009 */
[----:B------:R-:W-:Y:S02]  /*20060*/  PRMT R5, R8, 0x7531, R9 ;  /* 0x0000753108057816 */ /* 0x000fe40000000009 */
[C-C-:B------:R-:W-:Y:S02]  /*20070*/  PRMT R6, R10.reuse, 0x6420, R11.reuse ;  /* 0x000064200a067816 */ /* 0x140fe4000000000b */
[----:B------:R-:W-:-:S02]  /*20080*/  PRMT R7, R10, 0x7531, R11 ;  /* 0x000075310a077816 */ /* 0x000fc4000000000b */
[----:B------:R-:W0:Y:S01]  /*20090*/  LDSM.16.MT88.4 R8, [R3+0xe400] ;  /* 0x00e400000308783b */ /* 0x000e220000004200 */
[----:B------:R-:W-:Y:S01]  /*200a0*/  IMAD.IADD R12, R23, 0x1, R12 ;  /* 0x00000001170c7824 */ /* 0x000fe200078e020c */
[----:B------:R-:W-:-:S04]  /*200b0*/  LOP3.LUT R17, R24, 0x4800, RZ, 0xfc, !PT ;  /* 0x0000480018117812 */ /* 0x000fc800078efcff */
[----:B------:R0:W-:Y:S01]  /*200c0*/  STSM.16.M88.4 [R12], R4 ;  /* 0x000000040c007844 */ /* 0x0001e20000000200 */
[----:B------:R-:W-:Y:S02]  /*200d0*/  IADD3 R0, R23, R17, R0 ;  /* 0x0000001117007210 */ /* 0x000fe40007ffe000 */
[C-C-:B0-----:R-:W-:Y:S02]  /*200e0*/  PRMT R4, R8.reuse, 0x6420, R9.reuse ;  /* 0x0000642008047816 */ /* 0x141fe40000000009 */
[----:B------:R-:W-:Y:S02]  /*200f0*/  PRMT R5, R8, 0x7531, R9 ;  /* 0x0000753108057816 */ /* 0x000fe40000000009 */
        /* <DEDUP_REMOVED lines=11> */
.L_x_8052:
[----:B-1----:R1:W-:Y:S01]  /*201b0*/  SYNCS.ARRIVE.TRANS64.A1T0 RZ, [R2+URZ+0x22850], RZ ;  /* 0x022850ff02ff79a7 */ /* 0x0023e2000810003f */
[----:B------:R-:W-:Y:S06]  /*201c0*/  BAR.SYNC.DEFER_BLOCKING 0x2, 0x80 ;  /* 0x0082000000007b1d */ /* 0x000fec0000010000 */
[----:B------:R-:W-:Y:S05]  /*201d0*/  @!P0 BRA `(.L_x_8053) ;  /* 0x0000000000048947 */ /* 0x000fea0003800000 */
[----:B------:R-:W-:Y:S01]  /*201e0*/  BPT.TRAP 0x1 ;  /* 0x000000040000795c */ /* 0x000fe20000300000 */
.L_x_8053:
[----:B0-----:R-:W2:Y:S01]  /*201f0*/  LDL R0, [R1+0x18] ;  /* 0x0000180001007983 */ /* 0x001ea20000100800 */
[----:B-1----:R-:W-:Y:S01]  /*20200*/  VIADD R2, R2, 0x22880 ;  /* 0x0002288002027836 */ /* 0x002fe20000000000 */
[----:B------:R-:W-:Y:S02]  /*20210*/  MOV R21, R34 ;  /* 0x0000002200157202 */ /* 0x000fe40000000f00 */
[----:B------:R3:W5:Y:S02]  /*20220*/  LDL R26, [R1+0x4] ;  /* 0x00000400011a7983 */ /* 0x0007640000100800 */
[----:B--2---:R-:W-:-:S04]  /*20230*/  PRMT R2, R0, 0x654, R2 ;  /* 0x0000065400027816 */ /* 0x004fc80000000002 */
[----:B------:R3:W-:Y:S01]  /*20240*/  SYNCS.ARRIVE.TRANS64.RED.A1T0 RZ, [R2+URZ], RZ ;  /* 0x000000ff02ff79a7 */ /* 0x0007e2000810043f */
[----:B------:R-:W-:Y:S05]  /*20250*/  @P1 BRA `(.L_x_8054) ;  /* 0xffffffe400641947 */ /* 0x000fea000383ffff */
.L_x_8034:
[----:B0-----:R-:W3:Y:S02]  /*20260*/  S2R R0, SR_TID.X ;  /* 0x0000000000007919 */ /* 0x001ee40000002100 */
[----:B---3--:R-:W-:Y:S02]  /*20270*/  LOP3.LUT R2, R0, 0x7f, RZ, 0xc0, !PT ;  /* 0x0000007f00027812 */ /* 0x008fe400078ec0ff */
[----:B------:R-:W2:Y:S01]  /*20280*/  LDL R0, [R1+0x3c] ;  /* 0x00003c0001007983 */ /* 0x000ea20000100800 */
[----:B------:R-:W-:Y:S01]  /*20290*/  BSSY B0, `(.L_x_8055) ;  /* 0x0000010000007945 */ /* 0x000fe20003800000 */
[----:B------:R-:W-:Y:S02]  /*202a0*/  ISETP.NE.AND P1, PT, R2, RZ, PT ;  /* 0x000000ff0200720c */ /* 0x000fe40003f25270 */
[----:B--2---:R-:W-:-:S11]  /*202b0*/  ISETP.NE.AND P0, PT, R0, 0x3, PT ;  /* 0x000000030000780c */ /* 0x004fd60003f05270 */
        /* <DEDUP_REMOVED lines=13> */
.L_x_8056:
[----:B------:R-:W-:Y:S05]  /*20390*/  BSYNC B0 ;  /* 0x0000000000007941 */ /* 0x000fea0003800000 */
.L_x_8055:
[----:B------:R-:W-:Y:S05]  /*203a0*/  @!P0 BRA `(.L_x_8057) ;  /* 0x0000000000048947 */ /* 0x000fea0003800000 */
[----:B------:R-:W-:Y:S01]  /*203b0*/  BPT.TRAP 0x1 ;  /* 0x000000040000795c */ /* 0x000fe20000300000 */
.L_x_8057:
[----:B------:R-:W2:Y:S01]  /*203c0*/  LDL R0, [R1+0x4] ;  /* 0x0000040001007983 */ /* 0x000ea20000100800 */
[----:B------:R-:W-:Y:S01]  /*203d0*/  BSSY B0, `(.L_x_8058) ;  /* 0x0000006000007945 */ /* 0x000fe20003800000 */
[----:B--2---:R-:W-:Y:S01]  /*203e0*/  LOP3.LUT R3, R0, 0x1, RZ, 0x3c, !PT ;  /* 0x0000000100037812 */ /* 0x004fe200078e3cff */
[----:B------:R-:W-:-:S03]  /*203f0*/  IMAD R0, R34, 0x8, R22 ;  /* 0x0000000822007824 */ /* 0x000fc600078e0216 */
[----:B------:R-:W-:-:S04]  /*20400*/  SHF.L.U32 R3, R3, 0x1f, RZ ;  /* 0x0000001f03037819 */ /* 0x000fc800000006ff */
[----:B------:R-:W0:Y:S02]  /*20410*/  SYNCS.PHASECHK.TRANS64.TRYWAIT P1, [R0+URZ+0x22870], R3 ;  /* 0x02287003000075a7 */ /* 0x000e24000802017f */
[----:B0-----:R-:W-:Y:S05]  /*20420*/  @!P1 BRA `(.L_x_8059) ;  /* 0x0000009000509947 */ /* 0x001fea0003800000 */
.L_x_8375:
[----:B------:R-:W-:Y:S05]  /*20430*/  BSYNC B0 ;  /* 0x0000000000007941 */ /* 0x000fea0003800000 */
.L_x_8058:
[----:B------:R-:W2:Y:S02]  /*20440*/  LDL R2, [R1+0x58] ;  /* 0x0000580001027983 */ /* 0x000ea40000100800 */
[----:B--2---:R-:W-:-:S13]  /*20450*/  ISETP.NE.AND P1, PT, R2, 0x3, PT ;  /* 0x000000030200780c */ /* 0x004fda0003f25270 */
[----:B------:R-:W-:Y:S05]  /*20460*/  @!P1 BRA `(.L_x_8060) ;  /* 0x0000000000049947 */ /* 0x000fea0003800000 */
[----:B------:R-:W-:Y:S01]  /*20470*/  BPT.TRAP 0x1 ;  /* 0x000000040000795c */ /* 0x000fe20000300000 */
.L_x_8060:
[----:B------:R-:W0:Y:S02]  /*20480*/  LDL R2, [R1+0x4] ;  /* 0x0000040001027983 */ /* 0x000e240000100800 */
[----:B0-----:R-:W-:-:S04]  /*20490*/  SHF.L.U32 R3, R2, 0x1f, RZ ;  /* 0x0000001f02037819 */ /* 0x001fc800000006ff */
[----:B------:R-:W0:Y:S02]  /*204a0*/  SYNCS.PHASECHK.TRANS64.TRYWAIT P1, [R0+URZ+0x22860], R3 ;  /* 0x02286003000075a7 */ /* 0x000e24000802017f */
[----:B0-----:R-:W-:Y:S05]  /*204b0*/  @!P1 BRA `(.L_x_8061) ;  /* 0x0000009000409947 */ /* 0x001fea0003800000 */
.L_x_8376:
[----:B------:R-:W2:Y:S01]  /*204c0*/  LDL R2, [R1+0x1c] ;  /* 0x00001c0001027983 */ /* 0x000ea20000100800 */
[----:B0-----:R-:W-:Y:S01]  /*204d0*/  IMAD R3, R34, 0x5000, RZ ;  /* 0x0000500022037824 */ /* 0x001fe200078e02ff */
[----:B------:R-:W-:Y:S05]  /*204e0*/  WARPSYNC.ALL ;  /* 0x0000000000007948 */ /* 0x000fea0003800000 */
[C---:B------:R-:W-:Y:S02]  /*204f0*/  LOP3.LUT R5, R3.reuse, R27, RZ, 0xfc, !PT ;  /* 0x0000001b03057212 */ /* 0x040fe400078efcff */
[----:B------:R-:W-:Y:S02]  /*20500*/  LOP3.LUT R12, R3, R24, RZ, 0xfc, !PT ;  /* 0x00000018030c7212 */ /* 0x000fe400078efcff */
[----:B------:R-:W-:Y:S01]  /*20510*/  LOP3.LUT R18, R24, 0x1800, RZ, 0xfc, !PT ;  /* 0x0000180018127812 */ /* 0x000fe200078efcff */
[----:B------:R-:W-:-:S02]  /*20520*/  IMAD.IADD R13, R22, 0x1, R5 ;  /* 0x00000001160d7824 */ /* 0x000fc400078e0205 */
[----:B------:R-:W-:-:S03]  /*20530*/  IMAD.IADD R12, R23, 0x1, R12 ;  /* 0x00000001170c7824 */ /* 0x000fc600078e020c */
[----:B------:R-:W0:Y:S02]  /*20540*/  LDSM.16.MT88.4 R4, [R13+0xa400] ;  /* 0x00a400000d04783b */ /* 0x000e240000004200 */
[C-C-:B0-----:R-:W-:Y:S02]  /*20550*/  PRMT R8, R4.reuse, 0x6420, R5.reuse ;  /* 0x0000642004087816 */ /* 0x141fe40000000005 */
[----:B------:R-:W-:Y:S02]  /*20560*/  PRMT R9, R4, 0x7531, R5 ;  /* 0x0000753104097816 */ /* 0x000fe40000000005 */
[C-C-:B------:R-:W-:Y:S02]  /*20570*/  PRMT R10, R6.reuse, 0x6420, R7.reuse ;  /* 0x00006420060a7816 */ /* 0x140fe40000000007 */
[----:B------:R-:W-:Y:S02]  /*20580*/  PRMT R11, R6, 0x7531, R7 ;  /* 0x00007531060b7816 */ /* 0x000fe40000000007 */
[----:B--2---:R-:W-:-:S05]  /*20590*/  IADD3 R2, R22, R2, R3 ;  /* 0x0000000216027210 */ /* 0x004fca0007ffe003 */
[----:B------:R-:W0:Y:S04]  /*205a0*/  LDSM.16.MT88.4 R4, [R2+0xa400] ;  /* 0x00a400000204783b */ /* 0x000e280000004200 */
[----:B------:R0:W-:Y:S02]  /*205b0*/  STSM.16.M88.4 [R12], R8 ;  /* 0x000000080c007844 */ /* 0x0001e40000000200 */
[C-C-:B0-----:R-:W-:Y:S02]  /*205c0*/  PRMT R8, R4.reuse, 0x6420, R5.reuse ;  /* 0x0000642004087816 */ /* 0x141fe40000000005 */
[----:B------:R-:W-:Y:S02]  /*205d0*/  PRMT R9, R4, 0x7531, R5 ;  /* 0x0000753104097816 */ /* 0x000fe40000000005 */
[----:B------:R-:W-:-:S02]  /*205e0*/  LOP3.LUT R4, R3, 0x800, R24, 0xfe, !PT ;  /* 0x0000080003047812 */ /* 0x000fc400078efe18 */
[C-C-:B------:R-:W-:Y:S02]  /*205f0*/  PRMT R10, R6.reuse, 0x6420, R7.reuse ;  /* 0x00006420060a7816 */ /* 0x140fe40000000007 */
[----:B------:R-:W-:Y:S01]  /*20600*/  PRMT R11, R6, 0x7531, R7 ;  /* 0x00007531060b7816 */ /* 0x000fe20000000007 */
[----:B------:R-:W-:-:S05]  /*20610*/  IMAD.IADD R4, R23, 0x1, R4 ;  /* 0x0000000117047824 */ /* 0x000fca00078e0204 */
        /* <DEDUP_REMOVED lines=13> */
[C-C-:B0-----:R-:W-:Y:S02]  /*206f0*/  PRMT R8, R4.reuse, 0x6420, R5.reuse ;  /* 0x0000642004087816 */ /* 0x141fe40000000005 */
[----:B------:R-:W-:Y:S02]  /*20700*/  PRMT R9, R4, 0x7531, R5 ;  /* 0x0000753104097816 */ /* 0x000fe40000000005 */
[----:B------:R-:W-:-:S02]  /*20710*/  PRMT R10, R6, 0x6420, R7 ;  /* 0x00006420060a7816 */ /* 0x000fc40000000007 */
[----:B------:R-:W-:Y:S02]  /*20720*/  PRMT R11, R6, 0x7531, R7 ;  /* 0x00007531060b7816 */ /* 0x000fe40000000007 */
[----:B------:R-:W-:Y:S02]  /*20730*/  IADD3 R4, R23, R18, R3 ;  /* 0x0000001217047210 */ /* 0x000fe40007ffe003 */
[----:B------:R-:W-:-:S03]  /*20740*/  LOP3.LUT R18, R24, 0x2800, RZ, 0xfc, !PT ;  /* 0x0000280018127812 */ /* 0x000fc600078efcff */
        /* <DEDUP_REMOVED lines=14> */
[----:B------:R-:W-:Y:S02]  /*20830*/  PRMT R9, R4, 0x7531, R5 ;  /* 0x0000753104097816 */ /* 0x000fe40000000005 */
[----:B------:R-:W-:Y:S02]  /*20840*/  IADD3 R4, R23, R18, R3 ;  /* 0x0000001217047210 */ /* 0x000fe40007ffe003 */
[----:B------:R-:W2:Y:S01]  /*20850*/  LDL R18, [R1+0x58] ;  /* 0x0000580001127983 */ /* 0x000ea20000100800 */
        /* <DEDUP_REMOVED lines=8> */
[C-C-:B0-----:R-:W-:Y:S02]  /*208e0*/  PRMT R12, R4.reuse, 0x6420, R5.reuse ;  /* 0x00006420040c7816 */ /* 0x141fe40000000005 */
[----:B------:R-:W-:Y:S02]  /*208f0*/  PRMT R13, R4, 0x7531, R5 ;  /* 0x00007531040d7816 */ /* 0x000fe40000000005 */
[C-C-:B------:R-:W-:Y:S02]  /*20900*/  PRMT R14, R6.reuse, 0x6420, R7.reuse ;  /* 0x00006420060e7816 */ /* 0x140fe40000000007 */
[----:B------:R-:W-:Y:S02]  /*20910*/  PRMT R15, R6, 0x7531, R7 ;  /* 0x00007531060f7816 */ /* 0x000fe40000000007 */
[----:B------:R-:W0:Y:S01]  /*20920*/  LDSM.16.MT88.4 R4, [R2+0xd400] ;  /* 0x00d400000204783b */ /* 0x000e220000004200 */
[----:B------:R-:W-:Y:S01]  /*20930*/  IMAD.IADD R8, R23, 0x1, R8 ;  /* 0x0000000117087824 */ /* 0x000fe200078e0208 */
[----:B------:R-:W-:-:S04]  /*20940*/  LOP3.LUT R20, R24, 0x3800, RZ, 0xfc, !PT ;  /* 0x0000380018147812 */ /* 0x000fc800078efcff */
[----:B------:R0:W-:Y:S02]  /*20950*/  STSM.16.M88.4 [R8], R12 ;  /* 0x0000000c08007844 */ /* 0x0001e40000000200 */
[C-C-:B0-----:R-:W-:Y:S02]  /*20960*/  PRMT R8, R4.reuse, 0x6420, R5.reuse ;  /* 0x0000642004087816 */ /* 0x141fe40000000005 */
[----:B------:R-:W-:Y:S02]  /*20970*/  PRMT R9, R4, 0x7531, R5 ;  /* 0x0000753104097816 */ /* 0x000fe40000000005 */
[C-C-:B------:R-:W-:Y:S02]  /*20980*/  PRMT R10, R6.reuse, 0x6420, R7.reuse ;  /* 0x00006420060a7816 */ /* 0x140fe40000000007 */
[----:B------:R-:W-:Y:S02]  /*20990*/  PRMT R11, R6, 0x7531, R7 ;  /* 0x00007531060b7816 */ /* 0x000fe40000000007 */
[----:B------:R-:W-:-:S05]  /*209a0*/  IADD3 R4, R23, R20, R3 ;  /* 0x0000001417047210 */ /* 0x000fca0007ffe003 */
[----:B------:R0:W-:Y:S02]  /*209b0*/  STSM.16.M88.4 [R4], R8 ;  /* 0x0000000804007844 */ /* 0x0001e40000000200 */
[----:B0-----:R-:W-:-:S05]  /*209c0*/  VIADD R8, R3, 0x4000 ;  /* 0x0000400003087836 */ /* 0x001fca0000000000 */
[----:B------:R-:W-:-:S05]  /*209d0*/  LOP3.LUT R5, R8, R27, RZ, 0xfc, !PT ;  /* 0x0000001b08057212 */ /* 0x000fca00078efcff */
[----:B------:R-:W-:-:S05]  /*209e0*/  IMAD.IADD R17, R22, 0x1, R5 ;  /* 0x0000000116117824 */ /* 0x000fca00078e0205 */
[----:B------:R-:W0:Y:S01]  /*209f0*/  LDSM.16.MT88.4 R4, [R17+0xa400] ;  /* 0x00a400001104783b */ /* 0x000e220000004200 */
[----:B------:R-:W-:Y:S02]  /*20a00*/  LOP3.LUT R20, R24, 0x4800, RZ, 0xfc, !PT ;  /* 0x0000480018147812 */ /* 0x000fe400078efcff */
[----:B------:R-:W-:Y:S02]  /*20a10*/  LOP3.LUT R8, R8, R24, RZ, 0xfc, !PT ;  /* 0x0000001808087212 */ /* 0x000fe400078efcff */
[----:B------:R-:W-:-:S03]  /*20a20*/  IADD3 R3, R23, R20, R3 ;  /* 0x0000001417037210 */ /* 0x000fc60007ffe003 */
[----:B------:R-:W-:Y:S01]  /*20a30*/  IMAD.IADD R23, R23, 0x1, R8 ;  /* 0x0000000117177824 */ /* 0x000fe200078e0208 */
        /* <DEDUP_REMOVED lines=17> */
[----:B--2---:R-:W-:-:S13]  /*20b50*/  ISETP.NE.AND P1, PT, R18, 0x3, PT ;  /* 0x000000031200780c */ /* 0x004fda0003f25270 */
[----:B01----:R-:W-:Y:S05]  /*20b60*/  @!P1 BRA `(.L_x_8062) ;  /* 0x0000000000049947 */ /* 0x003fea0003800000 */
[----:B------:R-:W-:Y:S01]  /*20b70*/  BPT.TRAP 0x1 ;  /* 0x000000040000795c */ /* 0x000fe20000300000 */
.L_x_8062:
[----:B------:R0:W-:Y:S01]  /*20b80*/  SYNCS.ARRIVE.TRANS64.A1T0 RZ, [R0+URZ+0x22850], RZ ;  /* 0x022850ff00ff79a7 */ /* 0x0001e2000810003f */
[----:B------:R-:W-:Y:S06]  /*20b90*/  BAR.SYNC.DEFER_BLOCKING 0x2, 0x80 ;  /* 0x0082000000007b1d */ /* 0x000fec0000010000 */
[----:B------:R-:W-:Y:S05]  /*20ba0*/  @!P0 BRA `(.L_x_8063) ;  /* 0x0000000000048947 */ /* 0x000fea0003800000 */
[----:B------:R-:W-:Y:S01]  /*20bb0*/  BPT.TRAP 0x1 ;  /* 0x000000040000795c */ /* 0x000fe20000300000 */
.L_x_8063:
[----:B------:R-:W2:Y:S04]  /*20bc0*/  LDL R3, [R1+0x18] ;  /* 0x0000180001037983 */ /* 0x000ea80000100800 */
[----:B------:R-:W3:Y:S01]  /*20bd0*/  LDL.LU R2, [R1+0x4] ;  /* 0x0000040001027983 */ /* 0x000ee20000300800 */
[----:B0-----:R-:W-:Y:S01]  /*20be0*/  VIADD R0, R0, 0x22880 ;  /* 0x0002288000007836 */ /* 0x001fe20000000000 */
[----:B------:R-:W-:-:S04]  /*20bf0*/  IADD3 R34, R34, 0x1, RZ ;  /* 0x0000000122227810 */ /* 0x000fc80007ffe0ff */
[----:B------:R-:W-:-:S04]  /*20c00*/  ISETP.NE.AND P0, PT, R34, 0x2, PT ;  /* 0x000000022200780c */ /* 0x000fc80003f05270 */
[----:B------:R-:W-:Y:S02]  /*20c10*/  SEL R34, R34, RZ, P0 ;  /* 0x000000ff22227207 */ /* 0x000fe40000000000 */
[----:B--2---:R-:W-:-:S04]  /*20c20*/  PRMT R0, R3, 0x654, R0 ;  /* 0x0000065403007816 */ /* 0x004fc80000000000 */
[----:B------:R0:W-:Y:S02]  /*20c30*/  SYNCS.ARRIVE.TRANS64.RED.A1T0 RZ, [R0+URZ], RZ ;  /* 0x000000ff00ff79a7 */ /* 0x0001e4000810043f */
[----:B0-----:R-:W-:-:S04]  /*20c40*/  SEL R0, RZ, 0x1, P0 ;  /* 0x00000001ff007807 */ /* 0x001fc80000000000 */
[----:B---3--:R-:W-:-:S05]  /*20c50*/  LOP3.LUT R2, R2, R0, RZ, 0x3c, !PT ;  /* 0x0000000002027212 */ /* 0x008fca00078e3cff */
[----:B------:R2:W-:Y:S02]  /*20c60*/  STL [R1+0x4], R2 ;  /* 0x0000040201007387 */ /* 0x0005e40000100800 */
.L_x_8006:
[----:B------:R-:W-:-:S13]  /*20c70*/  LOP3.LUT P0, RZ, R25, 0x200, RZ, 0xc0, !PT ;  /* 0x0000020019ff7812 */ /* 0x000fda000780c0ff */
[----:B------:R-:W-:Y:S05]  /*20c80*/  @!P0 BRA `(.L_x_8064) ;  /* 0x0000000000288947 */ /* 0x000fea0003800000 */
[----:B------:R-:W-:Y:S05]  /*20c90*/  WARPSYNC.ALL ;  /* 0x0000000000007948 */ /* 0x000fea0003800000 */
[----:B------:R-:W3:Y:S08]  /*20ca0*/  S2UR UR4, SR_CgaCtaId ;  /* 0x00000000000479c3 */ /* 0x000ef00000008800 */
[----:B------:R-:W-:Y:S01]  /*20cb0*/  BAR.SYNC.DEFER_BLOCKING 0x5, 0x180 ;  /* 0x0146000000007b1d */ /* 0x000fe20000010000 */
[----:B------:R-:W-:Y:S01]  /*20cc0*/  MOV R22, 0x400 ;  /* 0x0000040000167802 */ /* 0x000fe20000000f00 */
[----:B---3--:R-:W-:-:S05]  /*20cd0*/  IMAD.U32 R0, RZ, RZ, UR4 ;  /* 0x00000004ff007e24 */ /* 0x008fca000f8e00ff */
[----:B------:R-:W-:Y:S01]  /*20ce0*/  LEA R22, R0, R22, 0x18 ;  /* 0x0000001600167211 */ /* 0x000fe200078ec0ff */
[----:B------:R3:W-:Y:S04]  /*20cf0*/  STL [R1+0x18], R0 ;  /* 0x0000180001007387 */ /* 0x0007e80000100800 */
[----:B------:R3:W4:Y:S01]  /*20d00*/  LDS.128 R16, [R22+0x228d0] ;  /* 0x0228d00016107984 */ /* 0x0007220000000c00 */
[----:B------:R-:W-:Y:S06]  /*20d10*/  BAR.ARV 0x4, 0x180 ;  /* 0x0106000000007b1d */ /* 0x000fec0000002000 */
[----:B------:R-:W-:Y:S05]  /*20d20*/  BRA `(.L_x_8065) ;  /* 0x0000000800d87947 */ /* 0x000fea0003800000 */
.L_x_8064:
[----:B------:R-:W3:Y:S01]  /*20d30*/  S2R R0, SR_TID.X ;  /* 0x0000000000007919 */ /* 0x000ee20000002100 */
[----:B------:R-:W-:Y:S01]  /*20d40*/  UMOV UR4, 0xffffffff ;  /* 0xffffffff00047882 */ /* 0x000fe20000000000 */
[----:B---3--:R-:W-:-:S04]  /*20d50*/  LOP3.LUT R10, R0, 0x1f, RZ, 0xc0, !PT ;  /* 0x0000001f000a7812 */ /* 0x008fc800078ec0ff */
[----:B------:R-:W-:Y:S01]  /*20d60*/  ISETP.NE.AND P0, PT, R10, 0x1f, PT ;  /* 0x0000001f0a00780c */ /* 0x000fe20003f05270 */
[----:B------:R-:W-:-:S12]  /*20d70*/  BRA.DIV UR4, `(.L_x_8066) ;  /* 0x0000008a04247947 */ /* 0x000fd8000b800000 */
[----:B------:R-:W-:Y:S01]  /*20d80*/  IMAD.IADD R9, R19, 0x1, R10 ;  /* 0x0000000113097824 */ /* 0x000fe200078e020a */
[----:B------:R-:W-:-:S04]  /*20d90*/  ULDC UR4, c[0x0][0xc3c] ;  /* 0x00030f0000047ab9 */ /* 0x000fc80000000800 */
[----:B------:R-:W-:-:S13]  /*20da0*/  ISETP.GE.OR P1, PT, R9, UR4, !P0 ;  /* 0x0000000409007c0c */ /* 0x000fda000c726670 */
[----:B--2---:R-:W2:Y:S08]  /*20db0*/  @!P1 LDC.64 R2, c[0x0][0xc80] ;  /* 0x00032000ff029b82 */ /* 0x004eb00000000a00 */
[----:B------:R-:W3:Y:S01]  /*20dc0*/  @!P1 LDC.64 R4, c[0x0][0xc78] ;  /* 0x00031e00ff049b82 */ /* 0x000ee20000000a00 */
[----:B--2---:R-:W-:-:S05]  /*20dd0*/  @!P1 IMAD.WIDE R2, R9, 0x4, R2 ;  /* 0x0000000409029825 */ /* 0x004fca00078e0202 */
[----:B-1----:R3:W2:Y:S02]  /*20de0*/  @!P1 LDG.E R7, desc[UR36][R2.64] ;  /* 0x0000002402079981 */ /* 0x0026a4000c1e1900 */
[----:B---3--:R-:W-:-:S05]  /*20df0*/  @!P1 IMAD.WIDE R2, R9, 0x4, R4 ;  /* 0x0000000409029825 */ /* 0x008fca00078e0204 */
[----:B------:R-:W3:Y:S01]  /*20e00*/  @!P1 LDG.E R5, desc[UR36][R2.64] ;  /* 0x0000002402059981 */ /* 0x000ee2000c1e1900 */
[----:B------:R-:W-:Y:S01]  /*20e10*/  IMAD.MOV.U32 R4, RZ, RZ, RZ ;  /* 0x000000ffff047224 */ /* 0x000fe200078e00ff */
[C---:B------:R-:W-:Y:S02]  /*20e20*/  ISETP.GE.U32.AND P2, PT, R10.reuse, 0x2, PT ;  /* 0x000000020a00780c */ /* 0x040fe40003f46070 */
[C---:B------:R-:W-:Y:S01]  /*20e30*/  ISETP.GE.U32.AND P3, PT, R10.reuse, 0x4, PT ;  /* 0x000000040a00780c */ /* 0x040fe20003f66070 */
[----:B------:R-:W-:Y:S01]  /*20e40*/  SHFL.IDX PT, R0, R16, RZ, 0x1f ;  /* 0x00001fff10007589 */ /* 0x000fe200000e0000 */
[C---:B------:R-:W-:Y:S02]  /*20e50*/  ISETP.GE.U32.AND P4, PT, R10.reuse, 0x8, PT ;  /* 0x000000080a00780c */ /* 0x040fe40003f86070 */
[----:B------:R-:W-:Y:S01]  /*20e60*/  ISETP.GE.U32.AND P5, PT, R10, 0x10, PT ;  /* 0x000000100a00780c */ /* 0x000fe20003fa6070 */
[----:B------:R1:W-:Y:S02]  /*20e70*/  SHFL.IDX PT, R6, R16, 0x1, 0x1f ;  /* 0x00201f0010067f89 */ /* 0x0003e400000e0000 */
[----:B-1----:R-:W-:Y:S01]  /*20e80*/  MOV R16, RZ ;  /* 0x000000ff00107202 */ /* 0x002fe20000000f00 */
[----:B--2---:R-:W-:-:S02]  /*20e90*/  @!P1 IMAD.MOV.U32 R4, RZ, RZ, R7 ;  /* 0x000000ffff049224 */ /* 0x004fc400078e0007 */
[----:B------:R-:W-:Y:S01]  /*20ea0*/  IMAD.MOV.U32 R7, RZ, RZ, RZ ;  /* 0x000000ffff077224 */ /* 0x000fe200078e00ff */
[----:B---3--:R-:W-:Y:S02]  /*20eb0*/  @!P1 MOV R7, R5 ;  /* 0x0000000500079202 */ /* 0x008fe40000000f00 */
        /* <DEDUP_REMOVED lines=18> */
.L_x_8386:
[----:B------:R-:W-:Y:S02]  /*20fe0*/  ULDC UR4, c[0x0][0xc38] ;  /* 0x00030e0000047ab9 */ /* 0x000fe40000000800 */
[----:B------:R-:W-:-:S04]  /*20ff0*/  IMAD.U32 R3, RZ, RZ, UR4 ;  /* 0x00000004ff037e24 */ /* 0x000fc8000f8e00ff */
[----:B0-2---:R-:W-:-:S04]  /*21000*/  IMAD R8, R14, R3, RZ ;  /* 0x000000030e087224 */ /* 0x005fc800078e02ff */
[----:B------:R-:W-:-:S05]  /*21010*/  IMAD.IADD R6, R6, 0x1, R8 ;  /* 0x0000000106067824 */ /* 0x000fca00078e0208 */
[----:B------:R-:W-:-:S13]  /*21020*/  ISETP.GT.AND P6, PT, R6, R0, PT ;  /* 0x000000000600720c */ /* 0x000fda0003fc4270 */
[----:B------:R-:W-:Y:S05]  /*21030*/  @P6 BRA `(.L_x_8067) ;  /* 0x0000000000a46947 */ /* 0x000fea0003800000 */
.L_x_8070:
[----:B01----:R-:W0:Y:S01]  /*21040*/  LDC R2, c[0x0][0xc3c] ;  /* 0x00030f00ff027b82 */ /* 0x003e220000000800 */
        /* <DEDUP_REMOVED lines=11> */
[----:B------:R-:W-:Y:S01]  /*21100*/  MOV R7, RZ ;  /* 0x000000ff00077202 */ /* 0x000fe20000000f00 */
        /* <DEDUP_REMOVED lines=22> */
.L_x_8394:
[----:B------:R-:W-:Y:S02]  /*21270*/  ULDC UR4, c[0x0][0xc38] ;  /* 0x00030e0000047ab9 */ /* 0x000fe40000000800 */
[----:B------:R-:W-:-:S05]  /*21280*/  MOV R3, UR4 ;  /* 0x0000000400037c02 */ /* 0x000fca0008000f00 */
[----:B-1----:R-:W-:-:S04]  /*21290*/  IMAD R8, R14, R3, RZ ;  /* 0x000000030e087224 */ /* 0x002fc800078e02ff */
[----:B------:R-:W-:-:S05]  /*212a0*/  IMAD.IADD R6, R8, 0x1, R6 ;  /* 0x0000000108067824 */ /* 0x000fca00078e0206 */
[----:B------:R-:W-:-:S13]  /*212b0*/  ISETP.GT.AND P6, PT, R6, R0, PT ;  /* 0x000000000600720c */ /* 0x000fda0003fc4270 */
[----:B------:R-:W-:Y:S05]  /*212c0*/  @!P6 BRA `(.L_x_8070) ;  /* 0xfffffffc005ce947 */ /* 0x000fea000383ffff */
.L_x_8067:
[----:B------:R-:W-:Y:S01]  /*212d0*/  IMAD.IADD R8, R6, 0x1, -R8 ;  /* 0x0000000106087824 */ /* 0x000fe200078e0a08 */
[----:B------:R-:W-:-:S03]  /*212e0*/  UMOV UR4, 0xffffffff ;  /* 0xffffffff00047882 */ /* 0x000fc60000000000 */
[----:B------:R-:W-:-:S05]  /*212f0*/  IMAD R5, R2, R3, R8 ;  /* 0x0000000302057224 */ /* 0x000fca00078e0208 */
[----:B------:R-:W-:Y:S01]  /*21300*/  ISETP.GT.AND P6, PT, R5, R0, PT ;  /* 0x000000000500720c */ /* 0x000fe20003fc4270 */
[----:B------:R-:W-:-:S12]  /*21310*/  BRA.DIV UR4, `(.L_x_8071) ;  /* 0x0000008a04bc7947 */ /* 0x000fd8000b800000 */
[----:B------:R-:W-:-:S04]  /*21320*/  VOTE.ANY R6, PT, !P6 ;  /* 0x0000000000067806 */ /* 0x000fc800070e0100 */
[----:B------:R-:W2:Y:S02]  /*21330*/  POPC R5, R6 ;  /* 0x0000000600057309 */ /* 0x000ea40000000000 */
[----:B--2---:R2:W3:Y:S04]  /*21340*/  SHFL.IDX PT, R4, R4, R5, 0x1f ;  /* 0x00001f0504047589 */ /* 0x0044e800000e0000 */
[----:B------:R2:W4:Y:S02]  /*21350*/  SHFL.IDX PT, R7, R7, R5, 0x1f ;  /* 0x00001f0507077589 */ /* 0x00052400000e0000 */
.L_x_8399:
[----:B------:R-:W-:-:S13]  /*21360*/  ISETP.NE.AND P0, PT, R6, RZ, PT ;  /* 0x000000ff0600720c */ /* 0x000fda0003f05270 */
[----:B------:R-:W-:Y:S05]  /*21370*/  @!P0 BRA `(.L_x_8072) ;  /* 0x0000000000108947 */ /* 0x000fea0003800000 */
[----:B------:R-:W-:Y:S01]  /*21380*/  UMOV UR4, 0xffffffff ;  /* 0xffffffff00047882 */ /* 0x000fe20000000000 */
[----:B------:R-:W-:Y:S02]  /*21390*/  VIADD R12, R5, 0xffffffff ;  /* 0xffffffff050c7836 */ /* 0x000fe40000000000 */
[----:B------:R-:W-:Y:S05]  /*213a0*/  BRA.DIV UR4, `(.L_x_8073) ;  /* 0x0000008a04f47947 */ /* 0x000fea000b800000 */
[----:B------:R0:W0:Y:S02]  /*213b0*/  SHFL.IDX PT, R16, R2, R12, 0x1f ;  /* 0x00001f0c02107589 */ /* 0x00002400000e0000 */
.L_x_8072:
[----:B0-----:R-:W-:Y:S01]  /*213c0*/  IMAD R16, R16, R3, R8 ;  /* 0x0000000310107224 */ /* 0x001fe200078e0208 */
[----:B---3--:R-:W-:Y:S01]  /*213d0*/  IABS R8, R4 ;  /* 0x0000000400087213 */ /* 0x008fe20000000000 */
[----:B------:R-:W-:Y:S01]  /*213e0*/  IMAD.IADD R19, R5, 0x1, R19 ;  /* 0x0000000105137824 */ /* 0x000fe200078e0213 */
[----:B-1----:R-:W-:Y:S01]  /*213f0*/  MOV R2, RZ ;  /* 0x000000ff00027202 */ /* 0x002fe20000000f00 */
[----:B------:R-:W-:Y:S01]  /*21400*/  IMAD.IADD R17, R0, 0x1, -R16 ;  /* 0x0000000100117824 */ /* 0x000fe200078e0a10 */
[----:B------:R-:W0:Y:S04]  /*21410*/  I2F.RP R6, R8 ;  /* 0x0000000800067306 */ /* 0x000e280000209400 */
[----:B------:R-:W-:-:S04]  /*21420*/  IABS R0, R17 ;  /* 0x0000001100007213 */ /* 0x000fc80000000000 */
[----:B0-----:R-:W0:Y:S02]  /*21430*/  MUFU.RCP R6, R6 ;  /* 0x0000000600067308 */ /* 0x001e240000001000 */
[----:B0-----:R-:W-:-:S06]  /*21440*/  VIADD R9, R6, 0xffffffe ;  /* 0x0ffffffe06097836 */ /* 0x001fcc0000000000 */
[----:B------:R-:W0:Y:S02]  /*21450*/  F2I.FTZ.U32.TRUNC.NTZ R3, R9 ;  /* 0x0000000900037305 */ /* 0x000e24000021f000 */
[----:B0-----:R-:W-:-:S04]  /*21460*/  IMAD.MOV R11, RZ, RZ, -R3 ;  /* 0x000000ffff0b7224 */ /* 0x001fc800078e0a03 */
[----:B------:R-:W-:-:S04]  /*21470*/  IMAD R11, R11, R8, RZ ;  /* 0x000000080b0b7224 */ /* 0x000fc800078e02ff */
[----:B------:R-:W-:Y:S01]  /*21480*/  IMAD.HI.U32 R2, R3, R11, R2 ;  /* 0x0000000b03027227 */ /* 0x000fe200078e0002 */
[----:B------:R-:W-:-:S05]  /*21490*/  IABS R3, R4 ;  /* 0x0000000400037213 */ /* 0x000fca0000000000 */
[----:B------:R-:W-:Y:S02]  /*214a0*/  IMAD.MOV R3, RZ, RZ, -R3 ;  /* 0x000000ffff037224 */ /* 0x000fe400078e0a03 */
[----:B------:R-:W-:-:S04]  /*214b0*/  IMAD.HI.U32 R6, R2, R0, RZ ;  /* 0x0000000002067227 */ /* 0x000fc800078e00ff */
[----:B------:R-:W-:Y:S01]  /*214c0*/  IMAD R3, R6, R3, R0 ;  /* 0x0000000306037224 */ /* 0x000fe200078e0200 */
[----:B----4-:R-:W-:-:S04]  /*214d0*/  IABS R0, R7 ;  /* 0x0000000700007213 */ /* 0x010fc80000000000 */
[----:B------:R-:W0:Y:S01]  /*214e0*/  I2F.RP R9, R0 ;  /* 0x0000000000097306 */ /* 0x000e220000209400 */
[----:B------:R-:W-:-:S13]  /*214f0*/  ISETP.GT.U32.AND P1, PT, R8, R3, PT ;  /* 0x000000030800720c */ /* 0x000fda0003f24070 */
[----:B------:R-:W-:Y:S01]  /*21500*/  @!P1 IMAD.IADD R3, R3, 0x1, -R8 ;  /* 0x0000000103039824 */ /* 0x000fe200078e0a08 */
[----:B0-----:R-:W0:Y:S01]  /*21510*/  MUFU.RCP R9, R9 ;  /* 0x0000000900097308 */ /* 0x001e220000001000 */
[----:B------:R-:W-:Y:S01]  /*21520*/  @!P1 VIADD R6, R6, 0x1 ;  /* 0x0000000106069836 */ /* 0x000fe20000000000 */
[----:B------:R-:W-:Y:S02]  /*21530*/  ISETP.NE.AND P1, PT, R4, RZ, PT ;  /* 0x000000ff0400720c */ /* 0x000fe40003f25270 */
[----:B------:R-:W-:Y:S01]  /*21540*/  ISETP.GE.U32.AND P0, PT, R3, R8, PT ;  /* 0x000000080300720c */ /* 0x000fe20003f06070 */
[----:B0-----:R-:W-:-:S12]  /*21550*/  VIADD R10, R9, 0xffffffe ;  /* 0x0ffffffe090a7836 */ /* 0x001fd80000000000 */
[----:B------:R-:W-:Y:S01]  /*21560*/  @P0 VIADD R6, R6, 0x1 ;  /* 0x0000000106060836 */ /* 0x000fe20000000000 */
[----:B------:R-:W0:Y:S02]  /*21570*/  F2I.FTZ.U32.TRUNC.NTZ R3, R10 ;  /* 0x0000000a00037305 */ /* 0x000e24000021f000 */
[----:B0-----:R-:W-:-:S04]  /*21580*/  IMAD.MOV R2, RZ, RZ, -R3 ;  /* 0x000000ffff027224 */ /* 0x001fc800078e0a03 */
[----:B------:R-:W-:Y:S01]  /*21590*/  IMAD R8, R2, R0, RZ ;  /* 0x0000000002087224 */ /* 0x000fe200078e02ff */
[----:B------:R-:W-:-:S05]  /*215a0*/  MOV R2, RZ ;  /* 0x000000ff00027202 */ /* 0x000fca0000000f00 */
[----:B------:R-:W-:Y:S01]  /*215b0*/  IMAD.HI.U32 R2, R3, R8, R2 ;  /* 0x0000000803027227 */ /* 0x000fe200078e0002 */
[----:B------:R-:W-:Y:S02]  /*215c0*/  LOP3.LUT R3, R17, R4, RZ, 0x3c, !PT ;  /* 0x0000000411037212 */ /* 0x000fe400078e3cff */
[----:B------:R-:W-:Y:S02]  /*215d0*/  IABS R8, R7 ;  /* 0x0000000700087213 */ /* 0x000fe40000000000 */
[----:B------:R-:W-:-:S03]  /*215e0*/  ISETP.GE.AND P2, PT, R3, RZ, PT ;  /* 0x000000ff0300720c */ /* 0x000fc60003f46270 */
[----:B------:R-:W-:-:S10]  /*215f0*/  IMAD.MOV R8, RZ, RZ, -R8 ;  /* 0x000000ffff087224 */ /* 0x000fd400078e0a08 */
[----:B------:R-:W-:Y:S01]  /*21600*/  @!P2 IMAD.MOV R6, RZ, RZ, -R6 ;  /* 0x000000ffff06a224 */ /* 0x000fe200078e0a06 */
[----:B------:R-:W-:-:S04]  /*21610*/  @!P1 LOP3.LUT R6, RZ, R4, RZ, 0x33, !PT ;  /* 0x00000004ff069212 */ /* 0x000fc800078e33ff */
[-C--:B------:R-:W-:Y:S01]  /*21620*/  IABS R3, R6.reuse ;  /* 0x0000000600037213 */ /* 0x080fe20000000000 */
[----:B------:R-:W-:-:S04]  /*21630*/  IMAD R4, R4, R6, RZ ;  /* 0x0000000604047224 */ /* 0x000fc800078e02ff */
[----:B------:R-:W-:Y:S01]  /*21640*/  IMAD.HI.U32 R2, R2, R3, RZ ;  /* 0x0000000302027227 */ /* 0x000fe200078e00ff */
[----:B------:R-:W-:-:S03]  /*21650*/  IADD3 R17, R17, -R4, RZ ;  /* 0x8000000411117210 */ /* 0x000fc60007ffe0ff */
[----:B------:R-:W-:-:S05]  /*21660*/  IMAD R3, R2, R8, R3 ;  /* 0x0000000802037224 */ /* 0x000fca00078e0203 */
[----:B------:R-:W-:-:S13]  /*21670*/  ISETP.GT.U32.AND P1, PT, R0, R3, PT ;  /* 0x000000030000720c */ /* 0x000fda0003f24070 */
[----:B------:R-:W-:Y:S01]  /*21680*/  @!P1 IMAD.IADD R3, R3, 0x1, -R0 ;  /* 0x0000000103039824 */ /* 0x000fe200078e0a00 */
[----:B------:R-:W-:Y:S02]  /*21690*/  @!P1 IADD3 R2, R2, 0x1, RZ ;  /* 0x0000000102029810 */ /* 0x000fe40007ffe0ff */
        /* <DEDUP_REMOVED lines=9> */
[----:B------:R-:W-:-:S04]  /*21730*/  IMAD R7, R7, 0x1000000, R2 ;  /* 0x0100000007077824 */ /* 0x000fc800078e0202 */
[----:B------:R-:W-:Y:S01]  /*21740*/  IMAD R18, R6, 0x10000, R7 ;  /* 0x0001000006127824 */ /* 0x000fe200078e0207 */
[----:B------:R-:W-:Y:S06]  /*21750*/  BRA `(.L_x_8074) ;  /* 0x00000000001c7947 */ /* 0x000fec0003800000 */
.L_x_8068:
[----:B------:R-:W-:Y:S01]  /*21760*/  UMOV UR4, URZ ;  /* 0x0000003f00047c82 */ /* 0x000fe20008000000 */
[----:B------:R-:W-:Y:S01]  /*21770*/  UMOV UR5, URZ ;  /* 0x0000003f00057c82 */ /* 0x000fe20008000000 */
[----:B------:R-:W-:Y:S01]  /*21780*/  ULDC UR6, c[0x0][0xc3c] ;  /* 0x00030f0000067ab9 */ /* 0x000fe20000000800 */
[----:B------:R-:W-:Y:S02]  /*21790*/  IMAD.MOV.U32 R16, RZ, RZ, R0 ;  /* 0x000000ffff107224 */ /* 0x000fe400078e0000 */
[----:B------:R-:W-:Y:S02]  /*217a0*/  IMAD.U32 R17, RZ, RZ, UR4 ;  /* 0x00000004ff117e24 */ /* 0x000fe4000f8e00ff */
[----:B------:R-:W-:Y:S02]  /*217b0*/  IMAD.U32 R18, RZ, RZ, UR5 ;  /* 0x00000005ff127e24 */ /* 0x000fe4000f8e00ff */
[----:B------:R-:W-:-:S07]  /*217c0*/  IMAD.U32 R19, RZ, RZ, UR6 ;  /* 0x00000006ff137e24 */ /* 0x000fce000f8e00ff */
.L_x_8074:
[----:B------:R0:W3:Y:S01]  /*217d0*/  LDL R2, [R1+0x18] ;  /* 0x0000180001027983 */ /* 0x0000e20000100800 */
[----:B------:R-:W1:Y:S01]  /*217e0*/  S2R R0, SR_TID.X ;  /* 0x0000000000007919 */ /* 0x000e620000002100 */
[----:B------:R-:W-:Y:S05]  /*217f0*/  WARPSYNC.ALL ;  /* 0x0000000000007948 */ /* 0x000fea0003800000 */
[----:B-1----:R-:W-:Y:S01]  /*21800*/  LOP3.LUT R0, R0, 0x1f, RZ, 0xc0, !PT ;  /* 0x0000001f00007812 */ /* 0x002fe200078ec0ff */
[----:B------:R-:W-:Y:S03]  /*21810*/  BAR.SYNC.DEFER_BLOCKING 0x4, 0x180 ;  /* 0x0106000000007b1d */ /* 0x000fe60000010000 */
[----:B------:R-:W-:-:S13]  /*21820*/  ISETP.NE.AND P0, PT, R0, RZ, PT ;  /* 0x000000ff0000720c */ /* 0x000fda0003f05270 */
[----:B------:R-:W-:Y:S01]  /*21830*/  @!P0 MOV R0, 0x400 ;  /* 0x0000040000008802 */ /* 0x000fe20000000f00 */
[----:B---3--:R-:W1:Y:S03]  /*21840*/  @!P0 S2R R2, SR_CgaCtaId ;  /* 0x0000000000028919 */ /* 0x008e660000008800 */
[----:B-1----:R-:W-:Y:S01]  /*21850*/  @!P0 LEA R22, R2, R0, 0x18 ;  /* 0x0000000002168211 */ /* 0x002fe200078ec0ff */
[----:B------:R0:W-:Y:S04]  /*21860*/  @!P0 STL [R1+0x18], R2 ;  /* 0x0000180201008387 */ /* 0x0001e80000100800 */
[----:B------:R0:W-:Y:S01]  /*21870*/  @!P0 STS.128 [R22+0x228d0], R16 ;  /* 0x0228d01016008388 */ /* 0x0001e20000000c00 */
[----:B------:R-:W-:Y:S06]  /*21880*/  BAR.ARV 0x5, 0x180 ;  /* 0x0146000000007b1d */ /* 0x000fec0000002000 */
.L_x_8065:
[----:B------:R-:W-:Y:S02]  /*21890*/  ULDC UR4, c[0x0][0xc3c] ;  /* 0x00030f0000047ab9 */ /* 0x000fe40000000800 */
[----:B----4-:R-:W-:-:S13]  /*218a0*/  ISETP.GE.AND P0, PT, R19, UR4, PT ;  /* 0x0000000413007c0c */ /* 0x010fda000bf06270 */
[----:B------:R-:W-:Y:S05]  /*218b0*/  @!P0 BRA `(.L_x_8075) ;  /* 0xffffff8c005c8947 */ /* 0x000fea000383ffff */
[----:B------:R-:W-:Y:S05]  /*218c0*/  BSYNC B7 ;  /* 0x0000000000077941 */ /* 0x000fea0003800000 */
.L_x_7965:
[----:B0--3--:R-:W3:Y:S01]  /*218d0*/  LDL.LU R0, [R1+0x4c] ;  /* 0x00004c0001007983 */ /* 0x009ee20000300800 */
[----:B------:R-:W-:Y:S01]  /*218e0*/  BSSY B0, `(.L_x_8076) ;  /* 0x000000b000007945 */ /* 0x000fe20003800000 */
[----:B--2---:R-:W0:Y:S01]  /*218f0*/  S2R R5, SR_CgaCtaId ;  /* 0x0000000000057919 */ /* 0x004e220000008800 */
[----:B---3--:R-:W-:-:S04]  /*21900*/  IADD3 R0, R0, 0x1, RZ ;  /* 0x0000000100007810 */ /* 0x008fc80007ffe0ff */
        /* <DEDUP_REMOVED lines=8> */
.L_x_8402:
[----:B------:R-:W-:Y:S05]  /*21990*/  BSYNC B0 ;  /* 0x0000000000007941 */ /* 0x000fea0003800000 */
.L_x_8076:
[----:B------:R-:W-:-:S03]  /*219a0*/  UMOV UR4, 0xffffffff ;  /* 0xffffffff00047882 */ /* 0x000fc60000000000 */
[----:B------:R-:W-:Y:S05]  /*219b0*/  BRA.DIV UR4, `(.L_x_8078) ;  /* 0x0000008604ac7947 */ /* 0x000fea000b800000 */
[----:B0-----:R-:W0:Y:S02]  /*219c0*/  S2R R0, SR_TID.X ;  /* 0x0000000000007919 */ /* 0x001e240000002100 */
[----:B0-----:R-:W-:-:S04]  /*219d0*/  SHF.R.U32.HI R0, RZ, 0x5, R0 ;  /* 0x00000005ff007819 */ /* 0x001fc80000011600 */
[----:B------:R-:W-:-:S05]  /*219e0*/  LOP3.LUT R0, R0, 0x3, RZ, 0xc0, !PT ;  /* 0x0000000300007812 */ /* 0x000fca00078ec0ff */
[----:B------:R0:W2:Y:S02]  /*219f0*/  SHFL.IDX PT, R14, R0, RZ, 0x1f ;  /* 0x00001fff000e7589 */ /* 0x0000a400000e0000 */
.L_x_8405:
[----:B--2---:R-:W-:-:S13]  /*21a00*/  ISETP.NE.AND P0, PT, R14, RZ, PT ;  /* 0x000000ff0e00720c */ /* 0x004fda0003f05270 */
[----:B------:R-:W-:Y:S05]  /*21a10*/  @P0 BRA `(.L_x_7781) ;  /* 0x0000000000b00947 */ /* 0x000fea0003800000 */
[----:B------:R-:W-:-:S03]  /*21a20*/  UMOV UR4, 0xffffffff ;  /* 0xffffffff00047882 */ /* 0x000fc60000000000 */
[----:B------:R-:W-:Y:S05]  /*21a30*/  BRA.DIV UR4, `(.L_x_8079) ;  /* 0x0000008604c07947 */ /* 0x000fea000b800000 */
[----:B------:R-:W-:-:S13]  /*21a40*/  ELECT P6, URZ, PT ;  /* 0x00000000003f782f */ /* 0x000fda00038c0000 */
.L_x_8408:
[----:B------:R-:W-:Y:S05]  /*21a50*/  @!P6 BRA `(.L_x_7781) ;  /* 0x0000000000a0e947 */ /* 0x000fea0003800000 */
[----:B0-----:R-:W2:Y:S02]  /*21a60*/  LDL.LU R0, [R1+0x20] ;  /* 0x0000200001007983 */ /* 0x001ea40000300800 */
[----:B--2---:R-:W-:-:S04]  /*21a70*/  LOP3.LUT R0, R0, 0x2, RZ, 0xfc, !PT ;  /* 0x0000000200007812 */ /* 0x004fc800078efcff */
[----:B------:R-:W-:-:S13]  /*21a80*/  ISETP.NE.AND P0, PT, R0, 0x3, PT ;  /* 0x000000030000780c */ /* 0x000fda0003f05270 */
[----:B------:R-:W-:Y:S05]  /*21a90*/  @!P0 BRA `(.L_x_8080) ;  /* 0x0000000000048947 */ /* 0x000fea0003800000 */
[----:B------:R-:W-:Y:S01]  /*21aa0*/  BPT.TRAP 0x1 ;  /* 0x000000040000795c */ /* 0x000fe20000300000 */
.L_x_8080:
[----:B------:R-:W2:Y:S01]  /*21ab0*/  LDL R0, [R1+0x4] ;  /* 0x0000040001007983 */ /* 0x000ea20000100800 */
[C---:B------:R-:W-:Y:S02]  /*21ac0*/  IMAD R3, R34.reuse, 0x8, R5 ;  /* 0x0000000822037824 */ /* 0x040fe400078e0205 */
[----:B------:R-:W-:-:S05]  /*21ad0*/  VIADD R34, R34, 0x1 ;  /* 0x0000000122227836 */ /* 0x000fca0000000000 */
[----:B------:R-:W-:Y:S02]  /*21ae0*/  ISETP.NE.AND P2, PT, R34, 0x2, PT ;  /* 0x000000022200780c */ /* 0x000fe40003f45270 */
[----:B--2---:R-:W-:Y:S02]  /*21af0*/  SHF.L.U32 R2, R0, 0x1f, RZ ;  /* 0x0000001f00027819 */ /* 0x004fe400000006ff */
[----:B------:R-:W-:Y:S02]  /*21b00*/  SEL R0, RZ, 0x1, P2 ;  /* 0x00000001ff007807 */ /* 0x000fe40001000000 */
[----:B------:R-:W0:Y:S02]  /*21b10*/  SYNCS.PHASECHK.TRANS64.TRYWAIT P1, [R3+URZ+0x22840], R2 ;  /* 0x02284002030075a7 */ /* 0x000e24000802017f */
[----:B0-----:R-:W-:Y:S05]  /*21b20*/  @!P1 BRA `(.L_x_8081) ;  /* 0x0000008400a49947 */ /* 0x001fea0003800000 */
.L_x_8409:
[----:B------:R-:W2:Y:S01]  /*21b30*/  LDL.LU R4, [R1+0x4] ;  /* 0x0000040001047983 */ /* 0x000ea20000300800 */
[----:B------:R-:W-:Y:S02]  /*21b40*/  SEL R34, R34, RZ, P2 ;  /* 0x000000ff22227207 */ /* 0x000fe40001000000 */
[----:B--2---:R-:W-:Y:S01]  /*21b50*/  LOP3.LUT R0, R4, R0, RZ, 0x3c, !PT ;  /* 0x0000000004007212 */ /* 0x004fe200078e3cff */
[----:B------:R-:W-:Y:S06]  /*21b60*/  @!P0 BRA `(.L_x_8082) ;  /* 0x0000000000048947 */ /* 0x000fec0003800000 */
[----:B------:R-:W-:Y:S01]  /*21b70*/  BPT.TRAP 0x1 ;  /* 0x000000040000795c */ /* 0x000fe20000300000 */
.L_x_8082:
[----:B------:R-:W-:Y:S01]  /*21b80*/  IMAD R5, R34, 0x8, R5 ;  /* 0x0000000822057824 */ /* 0x000fe200078e0205 */
[----:B------:R-:W-:-:S04]  /*21b90*/  SHF.L.U32 R0, R0, 0x1f, RZ ;  /* 0x0000001f00007819 */ /* 0x000fc800000006ff */
[----:B------:R-:W2:Y:S02]  /*21ba0*/  SYNCS.PHASECHK.TRANS64.TRYWAIT P1, [R5+URZ+0x22840], R0 ;  /* 0x02284000050075a7 */ /* 0x000ea4000802017f */
[----:B--2---:R-:W-:Y:S05]  /*21bb0*/  @!P1 BRA `(.L_x_8083) ;  /* 0x0000008400949947 */ /* 0x004fea0003800000 */
.L_x_8410:
[----:B------:R-:W-:Y:S05]  /*21bc0*/  @!P0 BRA `(.L_x_8084) ;  /* 0x0000000000048947 */ /* 0x000fea0003800000 */
[----:B------:R-:W-:Y:S01]  /*21bd0*/  BPT.TRAP 0x1 ;  /* 0x000000040000795c */ /* 0x000fe20000300000 */
.L_x_8084:
[----:B------:R-:W3:Y:S02]  /*21be0*/  SYNCS.PHASECHK.TRANS64.TRYWAIT P1, [R3+URZ+0x22860], R2 ;  /* 0x02286002030075a7 */ /* 0x000ee4000802017f */
[----:B---3--:R-:W-:Y:S05]  /*21bf0*/  @!P1 BRA `(.L_x_8085) ;  /* 0x0000008400989947 */ /* 0x008fea0003800000 */
.L_x_8411:
[----:B------:R-:W-:Y:S05]  /*21c00*/  @!P0 BRA `(.L_x_8086) ;  /* 0x0000000000048947 */ /* 0x000fea0003800000 */
[----:B------:R-:W-:Y:S01]  /*21c10*/  BPT.TRAP 0x1 ;  /* 0x000000040000795c */ /* 0x000fe20000300000 */
.L_x_8086:
[----:B------:R-:W4:Y:S02]  /*21c20*/  SYNCS.PHASECHK.TRANS64.TRYWAIT P1, [R5+URZ+0x22860], R0 ;  /* 0x02286000050075a7 */ /* 0x000f24000802017f */
[----:B----4-:R-:W-:Y:S05]  /*21c30*/  @!P1 BRA `(.L_x_8087) ;  /* 0x00000084009c9947 */ /* 0x010fea0003800000 */
.L_x_8412:
[----:B------:R-:W-:Y:S05]  /*21c40*/  @!P0 BRA `(.L_x_8088) ;  /* 0x0000000000048947 */ /* 0x000fea0003800000 */
[----:B------:R-:W-:Y:S01]  /*21c50*/  BPT.TRAP 0x1 ;  /* 0x000000040000795c */ /* 0x000fe20000300000 */
.L_x_8088:
[----:B------:R-:W0:Y:S02]  /*21c60*/  SYNCS.PHASECHK.TRANS64.TRYWAIT P1, [R3+URZ+0x22880], R2 ;  /* 0x02288002030075a7 */ /* 0x000e24000802017f */
[----:B0-----:R-:W-:Y:S05]  /*21c70*/  @!P1 BRA `(.L_x_8089) ;  /* 0x0000008400a09947 */ /* 0x001fea0003800000 */
.L_x_8413:
[----:B------:R-:W-:Y:S05]  /*21c80*/  @!P0 BRA `(.L_x_8090) ;  /* 0x0000000000048947 */ /* 0x000fea0003800000 */
[----:B------:R-:W-:Y:S01]  /*21c90*/  BPT.TRAP 0x1 ;  /* 0x000000040000795c */ /* 0x000fe20000300000 */
.L_x_8090:
[----:B------:R0:W0:Y:S02]  /*21ca0*/  SYNCS.PHASECHK.TRANS64.TRYWAIT P0, [R5+URZ+0x22880], R0 ;  /* 0x02288000050075a7 */ /* 0x000024000800017f */
[----:B0-----:R-:W-:Y:S05]  /*21cb0*/  @!P0 NANOSLEEP.SYNCS 0x989680 ;  /* 0x009896800000895d */ /* 0x001fea0003900000 */
[----:B------:R-:W0:Y:S02]  /*21cc0*/  @!P0 SYNCS.PHASECHK.TRANS64 P0, [R5+URZ+0x22880], R0 ;  /* 0x02288000050085a7 */ /* 0x000e24000800007f */
[----:B0-----:R-:W-:Y:S05]  /*21cd0*/  @!P0 BRA `(.L_x_8090) ;  /* 0xfffffffc00f08947 */ /* 0x001fea000383ffff */
.L_x_7781:
[----:B------:R-:W-:Y:S05]  /*21ce0*/  BSYNC B8 ;  /* 0x0000000000087941 */ /* 0x000fea0003800000 */
.L_x_7778:
[----:B------:R-:W-:Y:S05]  /*21cf0*/  EXIT ;  /* 0x000000000000794d */ /* 0x000fea0003800000 */
.L_x_7803:
[----:B-1----:R1:W2:Y:S02]  /*21d00*/  SYNCS.PHASECHK.TRANS64.TRYWAIT P6, [R88+URZ+0x22890], R100 ;  /* 0x02289064580075a7 */ /* 0x0022a400080c017f */
[----:B--2---:R-:W-:Y:S05]  /*21d10*/  @!P6 NANOSLEEP.SYNCS 0x989680 ;  /* 0x009896800000e95d */ /* 0x004fea0003900000 */
[----:B------:R-:W2:Y:S02]  /*21d20*/  @!P6 SYNCS.PHASECHK.TRANS64 P6, [R88+URZ+0x22890], R100 ;  /* 0x022890645800e5a7 */ /* 0x000ea400080c007f */
[----:B--2---:R-:W-:Y:S05]  /*21d30*/  @!P6 BRA `(.L_x_7803) ;  /* 0xfffffffc00f0e947 */ /* 0x004fea000383ffff */
[----:B------:R-:W-:Y:S05]  /*21d40*/  BRA `(.L_x_8091) ;  /* 0xfffffe1000907947 */ /* 0x000fea000383ffff */
.L_x_7804:
[----:B------:R-:W-:Y:S01]  /*21d50*/  BSSY B1, `(.L_x_8092) ;  /* 0x0000008000017945 */ /* 0x000fe20003800000 */
[----:B------:R-:W-:Y:S01]  /*21d60*/  IMAD.MOV.U32 R13, RZ, RZ, R103 ;  /* 0x000000ffff0d7224 */ /* 0x000fe200078e0067 */
[----:B------:R-:W-:Y:S01]  /*21d70*/  MOV R12, RZ ;  /* 0x000000ff000c7202 */ /* 0x000fe20000000f00 */
[----:B------:R-:W-:Y:S02]  /*21d80*/  IMAD.MOV.U32 R11, RZ, RZ, 0x1c1f ;  /* 0x00001c1fff0b7424 */ /* 0x000fe400078e00ff */
[----:B------:R-:W-:-:S07]  /*21d90*/  IMAD.MOV.U32 R15, RZ, RZ, -0x1 ;  /* 0xffffffffff0f7424 */ /* 0x000fce00078e00ff */
[----:B01----:R-:W-:Y:S05]  /*21da0*/  WARPSYNC.COLLECTIVE R15, `(.L_x_8093) ;  /* 0x000000000f087348 */ /* 0x003fea0003c00000 */
[----:B------:R2:W3:Y:S02]  /*21db0*/  SHFL.IDX P6, R14, R13, R12, R11 ;  /* 0x0000000c0d0e7389 */ /* 0x0004e400000c000b */
[----:B0123--:R-:W-:Y:S01]  /*21dc0*/  ENDCOLLECTIVE ;  /* 0x000000000000791b */ /* 0x00ffe20003800000 */
.L_x_8093:
[----:B------:R-:W-:Y:S05]  /*21dd0*/  BSYNC B1 ;  /* 0x0000000000017941 */ /* 0x000fea0003800000 */
.L_x_8092:
        /* <DEDUP_REMOVED lines=8> */
.L_x_8094:
[----:B------:R-:W-:Y:S05]  /*21e60*/  BRA `(.L_x_8095) ;  /* 0xfffffe10005c7947 */ /* 0x000fea000383ffff */
.L_x_7813:
        /* <DEDUP_REMOVED lines=8> */
.L_x_8097:
[----:B------:R-:W-:Y:S05]  /*21ef0*/  BSYNC B1 ;  /* 0x0000000000017941 */ /* 0x000fea0003800000 */
.L_x_8096:
        /* <DEDUP_REMOVED lines=8> */
.L_x_8098:
[----:B------:R-:W-:Y:S05]  /*21f80*/  BRA `(.L_x_8099) ;  /* 0xfffffe1c00dc7947 */ /* 0x000fea000383ffff */
.L_x_7822:
[----:B------:R-:W-:Y:S01]  /*21f90*/  BSSY B1, `(.L_x_8100) ;  /* 0x0000008000017945 */ /* 0x000fe20003800000 */
[----:B------:R-:W-:Y:S01]  /*21fa0*/  IMAD.MOV.U32 R13, RZ, RZ, R103 ;  /* 0x000000ffff0d7224 */ /* 0x000fe200078e0067 */
[----:B------:R-:W-:Y:S01]  /*21fb0*/  MOV R12, 0x2 ;  /* 0x00000002000c7802 */ /* 0x000fe20000000f00 */
[----:B0-----:R-:W-:Y:S02]  /*21fc0*/  IMAD.MOV.U32 R11, RZ, RZ, 0x1c1f ;  /* 0x00001c1fff0b7424 */ /* 0x001fe400078e00ff */
[----:B------:R-:W-:-:S07]  /*21fd0*/  IMAD.MOV.U32 R15, RZ, RZ, -0x1 ;  /* 0xffffffffff0f7424 */ /* 0x000fce00078e00ff */
[----:B-1234-:R-:W-:Y:S05]  /*21fe0*/  WARPSYNC.COLLECTIVE R15, `(.L_x_8101) ;  /* 0x000000000f087348 */ /* 0x01efea0003c00000 */
[----:B------:R0:W0:Y:S02]  /*21ff0*/  SHFL.IDX P6, R14, R13, R12, R11 ;  /* 0x0000000c0d0e7389 */ /* 0x00002400000c000b */
[----:B01234-:R-:W-:Y:S01]  /*22000*/  ENDCOLLECTIVE ;  /* 0x000000000000791b */ /* 0x01ffe20003800000 */
.L_x_8101:
[----:B------:R-:W-:Y:S05]  /*22010*/  BSYNC B1 ;  /* 0x0000000000017941 */ /* 0x000fea0003800000 */
.L_x_8100:
        /* <DEDUP_REMOVED lines=8> */
.L_x_8102:
[----:B------:R-:W-:Y:S05]  /*220a0*/  BRA `(.L_x_8103) ;  /* 0xfffffe2c005c7947 */ /* 0x000fea000383ffff */
.L_x_7832:
[----:B-1----:R1:W2:Y:S02]  /*220b0*/  SYNCS.PHASECHK.TRANS64.TRYWAIT P3, [R88+URZ+0x22890], R100 ;  /* 0x02289064580075a7 */ /* 0x0022a4000806017f */
[----:B--2---:R-:W-:Y:S05]  /*220c0*/  @!P3 NANOSLEEP.SYNCS 0x989680 ;  /* 0x009896800000b95d */ /* 0x004fea0003900000 */
[----:B------:R-:W2:Y:S02]  /*220d0*/  @!P3 SYNCS.PHASECHK.TRANS64 P3, [R88+URZ+0x22890], R100 ;  /* 0x022890645800b5a7 */ /* 0x000ea4000806007f */
[----:B--2---:R-:W-:Y:S05]  /*220e0*/  @!P3 BRA `(.L_x_7832) ;  /* 0xfffffffc00f0b947 */ /* 0x004fea000383ffff */
[----:B------:R-:W-:Y:S05]  /*220f0*/  BRA `(.L_x_8104) ;  /* 0xfffffe40001c7947 */ /* 0x000fea000383ffff */
.L_x_7833:
        /* <DEDUP_REMOVED lines=8> */
.L_x_8106:
[----:B------:R-:W-:Y:S05]  /*22180*/  BSYNC B1 ;  /* 0x0000000000017941 */ /* 0x000fea0003800000 */
.L_x_8105:
        /* <DEDUP_REMOVED lines=8> */
.L_x_8107:
[----:B------:R-:W-:Y:S01]  /*22210*/  IMAD.MOV.U32 R107, RZ, RZ, R14 ;  /* 0x000000ffff6b7224 */ /* 0x000fe200078e000e */
[----:B------:R-:W-:Y:S06]  /*22220*/  BRA `(.L_x_8108) ;  /* 0xfffffe3c00e87947 */ /* 0x000fec000383ffff */
.L_x_7838:
        /* <DEDUP_REMOVED lines=8> */
.L_x_8110:
[----:B------:R-:W-:Y:S05]  /*222b0*/  BSYNC B1 ;  /* 0x0000000000017941 */ /* 0x000fea0003800000 */
.L_x_8109:
        /* <DEDUP_REMOVED lines=8> */
.L_x_8111:
[----:B------:R-:W-:Y:S05]  /*22340*/  BRA `(.L_x_8112) ;  /* 0xfffffe4c00787947 */ /* 0x000fea000383ffff */
.L_x_7843:
        /* <DEDUP_REMOVED lines=8> */
.L_x_8114:
[----:B------:R-:W-:Y:S05]  /*223d0*/  BSYNC B1 ;  /* 0x0000000000017941 */ /* 0x000fea0003800000 */
.L_x_8113:
        /* <DEDUP_REMOVED lines=8> */
.L_x_8115:
[----:B------:R-:W-:Y:S05]  /*22460*/  BRA `(.L_x_8116) ;  /* 0xfffffe5c00287947 */ /* 0x000fea000383ffff */
.L_x_7848:
[----:B0-----:R0:W1:Y:S02]  /*22470*/  SYNCS.PHASECHK.TRANS64.TRYWAIT P2, [R88+URZ+0x22890], R100 ;  /* 0x02289064580075a7 */ /* 0x001064000804017f */
[----:B-1----:R-:W-:Y:S05]  /*22480*/  @!P2 NANOSLEEP.SYNCS 0x989680 ;  /* 0x009896800000a95d */ /* 0x002fea0003900000 */
[----:B------:R-:W1:Y:S02]  /*22490*/  @!P2 SYNCS.PHASECHK.TRANS64 P2, [R88+URZ+0x22890], R100 ;  /* 0x022890645800a5a7 */ /* 0x000e64000804007f */
[----:B-1----:R-:W-:Y:S05]  /*224a0*/  @!P2 BRA `(.L_x_7848) ;  /* 0xfffffffc00f0a947 */ /* 0x002fea000383ffff */
[----:B------:R-:W-:Y:S05]  /*224b0*/  BRA `(.L_x_8117) ;  /* 0xfffffe6c00107947 */ /* 0x000fea000383ffff */
.L_x_7849:
        /* <DEDUP_REMOVED lines=8> */
.L_x_8119:
[----:B------:R-:W-:Y:S05]  /*22540*/  BSYNC B1 ;  /* 0x0000000000017941 */ /* 0x000fea0003800000 */
.L_x_8118:
        /* <DEDUP_REMOVED lines=8> */
.L_x_8120:
[----:B------:R-:W-:Y:S05]  /*225d0*/  BRA `(.L_x_8121) ;  /* 0xfffffe6c00307947 */ /* 0x000fea000383ffff */
.L_x_7852:
[----:B------:R-:W-:Y:S01]  /*225e0*/  BSSY B1, `(.L_x_8122) ;  /* 0x0000008000017945 */ /* 0x000fe20003800000 */
[----:B------:R-:W-:Y:S01]  /*225f0*/  IMAD.MOV.U32 R13, RZ, RZ, R33 ;  /* 0x000000ffff0d7224 */ /* 0x000fe200078e0021 */
[----:B------:R-:W-:Y:S01]  /*22600*/  MOV R15, 0xffffffff ;  /* 0xffffffff000f7802 */ /* 0x000fe20000000f00 */
[----:B------:R-:W-:Y:S02]  /*22610*/  IMAD.MOV.U32 R12, RZ, RZ, 0x1 ;  /* 0x00000001ff0c7424 */ /* 0x000fe400078e00ff */
[----:B------:R-:W-:-:S07]  /*22620*/  IMAD.MOV.U32 R11, RZ, RZ, 0x1c1f ;  /* 0x00001c1fff0b7424 */ /* 0x000fce00078e00ff */
[----:B01234-:R-:W-:Y:S05]  /*22630*/  WARPSYNC.COLLECTIVE R15, `(.L_x_8123) ;  /* 0x000000000f087348 */ /* 0x01ffea0003c00000 */
[----:B---3--:R3:W0:Y:S02]  /*22640*/  SHFL.IDX P6, R14, R13, R12, R11 ;  /* 0x0000000c0d0e7389 */ /* 0x00862400000c000b */
[----:B01234-:R-:W-:Y:S01]  /*22650*/  ENDCOLLECTIVE ;  /* 0x000000000000791b */ /* 0x01ffe20003800000 */
.L_x_8123:
[----:B------:R-:W-:Y:S05]  /*22660*/  BSYNC B1 ;  /* 0x0000000000017941 */ /* 0x000fea0003800000 */
.L_x_8122:
        /* <DEDUP_REMOVED lines=8> */
.L_x_8124:
[----:B------:R-:W-:Y:S05]  /*226f0*/  BRA `(.L_x_8125) ;  /* 0xfffffe6c00307947 */ /* 0x000fea000383ffff */
.L_x_7855:
[----:B------:R-:W-:Y:S01]  /*22700*/  BSSY B1, `(.L_x_8126) ;  /* 0x0000008000017945 */ /* 0x000fe20003800000 */
[----:B------:R-:W-:Y:S01]  /*22710*/  MOV R13, R33 ;  /* 0x00000021000d7202 */ /* 0x000fe20000000f00 */
[----:B------:R-:W-:Y:S02]  /*22720*/  IMAD.MOV.U32 R12, RZ, RZ, 0x2 ;  /* 0x00000002ff0c7424 */ /* 0x000fe400078e00ff */
[----:B------:R-:W-:Y:S02]  /*22730*/  IMAD.MOV.U32 R11, RZ, RZ, 0x1c1f ;  /* 0x00001c1fff0b7424 */ /* 0x000fe400078e00ff */
[----:B------:R-:W-:-:S07]  /*22740*/  IMAD.MOV.U32 R15, RZ, RZ, -0x1 ;  /* 0xffffffffff0f7424 */ /* 0x000fce00078e00ff */
[----:B01234-:R-:W-:Y:S05]  /*22750*/  WARPSYNC.COLLECTIVE R15, `(.L_x_8127) ;  /* 0x000000000f087348 */ /* 0x01ffea0003c00000 */
[----:B---3--:R3:W0:Y:S02]  /*22760*/  SHFL.IDX P6, R14, R13, R12, R11 ;  /* 0x0000000c0d0e7389 */ /* 0x00862400000c000b */
[----:B01234-:R-:W-:Y:S01]  /*22770*/  ENDCOLLECTIVE ;  /* 0x000000000000791b */ /* 0x01ffe20003800000 */
.L_x_8127:
[----:B------:R-:W-:Y:S05]  /*22780*/  BSYNC B1 ;  /* 0x0000000000017941 */ /* 0x000fea0003800000 */
.L_x_8126:
        /* <DEDUP_REMOVED lines=8> */
.L_x_8128:
[----:B------:R-:W-:Y:S05]  /*22810*/  BRA `(.L_x_8129) ;  /* 0xfffffe6c00347947 */ /* 0x000fea000383ffff */
.L_x_7859:
[----:B------:R0:W0:Y:S02]  /*22820*/  SYNCS.PHASECHK.TRANS64.TRYWAIT P3, [R88+URZ+0x228b0], R100 ;  /* 0x0228b064580075a7 */ /* 0x000024000806017f */
[----:B0-----:R-:W-:Y:S05]  /*22830*/  @!P3 NANOSLEEP.SYNCS 0x989680 ;  /* 0x009896800000b95d */ /* 0x001fea0003900000 */
[----:B------:R-:W0:Y:S02]  /*22840*/  @!P3 SYNCS.PHASECHK.TRANS64 P3, [R88+URZ+0x228b0], R100 ;  /* 0x0228b0645800b5a7 */ /* 0x000e24000806007f */
[----:B0-----:R-:W-:Y:S05]  /*22850*/  @!P3 BRA `(.L_x_7859) ;  /* 0xfffffffc00f0b947 */ /* 0x001fea000383ffff */
[----:B------:R-:W-:Y:S05]  /*22860*/  BRA `(.L_x_8130) ;  /* 0xfffffe6c00ac7947 */ /* 0x000fea000383ffff */
.L_x_7871:
[----:B------:R-:W0:Y:S01]  /*22870*/  S2R R4, SR_TID.X ;  /* 0x0000000000047919 */ /* 0x000e220000002100 */
[----:B------:R-:W-:Y:S01]  /*22880*/  BSSY B0, `(.L_x_8131) ;  /* 0x000000c000007945 */ /* 0x000fe20003800000 */
[----:B------:R-:W-:Y:S01]  /*22890*/  IMAD.MOV.U32 R12, RZ, RZ, RZ ;  /* 0x000000ffff0c7224 */ /* 0x000fe200078e00ff */
[----:B------:R-:W-:Y:S01]  /*228a0*/  MOV R11, 0x1f ;  /* 0x0000001f000b7802 */ /* 0x000fe20000000f00 */
[----:B------:R-:W-:Y:S02]  /*228b0*/  IMAD.MOV.U32 R15, RZ, RZ, -0x1 ;  /* 0xffffffffff0f7424 */ /* 0x000fe400078e00ff */
[----:B0-----:R-:W-:-:S05]  /*228c0*/  VIADD R5, R4, 0xffffff80 ;  /* 0xffffff8004057836 */ /* 0x001fca0000000000 */
[----:B------:R-:W-:-:S04]  /*228d0*/  SHF.R.S32.HI R4, RZ, 0x1f, R5 ;  /* 0x0000001fff047819 */ /* 0x000fc80000011405 */
[----:B------:R-:W-:-:S04]  /*228e0*/  LEA.HI R4, R4, R5, RZ, 0x7 ;  /* 0x0000000504047211 */ /* 0x000fc800078f38ff */
[----:B------:R-:W-:-:S05]  /*228f0*/  SHF.R.S32.HI R4, RZ, 0x7, R4 ;  /* 0x00000007ff047819 */ /* 0x000fca0000011404 */
[----:B------:R-:W-:-:S07]  /*22900*/  IMAD.MOV.U32 R13, RZ, RZ, R4 ;  /* 0x000000ffff0d7224 */ /* 0x000fce00078e0004 */
[----:B---3-5:R-:W-:Y:S05]  /*22910*/  WARPSYNC.COLLECTIVE R15, `(.L_x_8132) ;  /* 0x000000000f087348 */ /* 0x028fea0003c00000 */
[----:B------:R0:W1:Y:S02]  /*22920*/  SHFL.IDX P6, R14, R13, R12, R11 ;  /* 0x0000000c0d0e7389 */ /* 0x00006400000c000b */
[----:B01-3-5:R-:W-:Y:S01]  /*22930*/  ENDCOLLECTIVE ;  /* 0x000000000000791b */ /* 0x02bfe20003800000 */
.L_x_8132:
[----:B------:R-:W-:Y:S05]  /*22940*/  BSYNC B0 ;  /* 0x0000000000007941 */ /* 0x000fea0003800000 */
.L_x_8131:
[----:B------:R-:W-:Y:S01]  /*22950*/  IMAD.MOV.U32 R203, RZ, RZ, R14 ;  /* 0x000000ffffcb7224 */ /* 0x000fe200078e000e */
[----:B------:R-:W-:Y:S06]  /*22960*/  BRA `(.L_x_8133) ;  /* 0xfffffe7800e87947 */ /* 0x000fec000383ffff */
.L_x_7883:
[----:B------:R-:W-:Y:S01]  /*22970*/  BSSY B1, `(.L_x_8134) ;  /* 0x0000008000017945 */ /* 0x000fe20003800000 */
[----:B------:R-:W-:Y:S01]  /*22980*/  IMAD.MOV.U32 R13, RZ, RZ, R26 ;  /* 0x000000ffff0d7224 */ /* 0x000fe200078e001a */
[----:B------:R-:W-:Y:S01]  /*22990*/  MOV R15, 0xffffffff ;  /* 0xffffffff000f7802 */ /* 0x000fe20000000f00 */
[----:B------:R-:W-:Y:S02]  /*229a0*/  IMAD.MOV.U32 R12, RZ, RZ, RZ ;  /* 0x000000ffff0c7224 */ /* 0x000fe400078e00ff */
[----:B------:R-:W-:-:S07]  /*229b0*/  IMAD.MOV.U32 R11, RZ, RZ, 0x1c1f ;  /* 0x00001c1fff0b7424 */ /* 0x000fce00078e00ff */
[----:B------:R-:W-:Y:S05]  /*229c0*/  WARPSYNC.COLLECTIVE R15, `(.L_x_8135) ;  /* 0x000000000f087348 */ /* 0x000fea0003c00000 */
[----:B------:R0:W1:Y:S02]  /*229d0*/  SHFL.IDX P6, R14, R13, R12, R11 ;  /* 0x0000000c0d0e7389 */ /* 0x00006400000c000b */
[----:B01----:R-:W-:Y:S01]  /*229e0*/  ENDCOLLECTIVE ;  /* 0x000000000000791b */ /* 0x003fe20003800000 */
.L_x_8135:
[----:B------:R-:W-:Y:S05]  /*229f0*/  BSYNC B1 ;  /* 0x0000000000017941 */ /* 0x000fea0003800000 */
.L_x_8134:
        /* <DEDUP_REMOVED lines=8> */
.L_x_8136:
[----:B------:R-:W-:Y:S01]  /*22a80*/  IMAD.MOV.U32 R13, RZ, RZ, R28 ;  /* 0x000000ffff0d7224 */ /* 0x000fe200078e001c */
[----:B------:R-:W-:-:S07]  /*22a90*/  MOV R33, R14 ;  /* 0x0000000e00217202 */ /* 0x000fce0000000f00 */
[----:B------:R-:W-:Y:S05]  /*22aa0*/  WARPSYNC.COLLECTIVE R15, `(.L_x_8137) ;  /* 0x000000000f087348 */ /* 0x000fea0003c00000 */
[----:B------:R0:W1:Y:S02]  /*22ab0*/  SHFL.IDX P6, R14, R13, R12, R11 ;  /* 0x0000000c0d0e7389 */ /* 0x00006400000c000b */
[----:B01----:R-:W-:Y:S01]  /*22ac0*/  ENDCOLLECTIVE ;  /* 0x000000000000791b */ /* 0x003fe20003800000 */
.L_x_8137:
[----:B------:R-:W-:Y:S02]  /*22ad0*/  IMAD.MOV.U32 R13, RZ, RZ, R30 ;  /* 0x000000ffff0d7224 */ /* 0x000fe400078e001e */
[----:B------:R-:W-:-:S07]  /*22ae0*/  IMAD.MOV.U32 R3, RZ, RZ, R14 ;  /* 0x000000ffff037224 */ /* 0x000fce00078e000e */
[----:B------:R-:W-:Y:S05]  /*22af0*/  WARPSYNC.COLLECTIVE R15, `(.L_x_8138) ;  /* 0x000000000f087348 */ /* 0x000fea0003c00000 */
[----:B------:R0:W1:Y:S02]  /*22b00*/  SHFL.IDX P6, R14, R13, R12, R11 ;  /* 0x0000000c0d0e7389 */ /* 0x00006400000c000b */
[----:B01----:R-:W-:Y:S01]  /*22b10*/  ENDCOLLECTIVE ;  /* 0x000000000000791b */ /* 0x003fe20003800000 */
.L_x_8138:
[----:B------:R-:W-:Y:S05]  /*22b20*/  BRA `(.L_x_8139) ;  /* 0xfffffe7c00dc7947 */ /* 0x000fea000383ffff */
.L_x_7887:
[----:B0-----:R0:W1:Y:S02]  /*22b30*/  SYNCS.PHASECHK.TRANS64.TRYWAIT P0, [R18+URZ+0x22800], R39 ;  /* 0x02280027120075a7 */ /* 0x001064000800017f */
[----:B-1----:R-:W-:Y:S05]  /*22b40*/  @!P0 NANOSLEEP.SYNCS 0x989680 ;  /* 0x009896800000895d */ /* 0x002fea0003900000 */
[----:B------:R-:W1:Y:S02]  /*22b50*/  @!P0 SYNCS.PHASECHK.TRANS64 P0, [R18+URZ+0x22800], R39 ;  /* 0x02280027120085a7 */ /* 0x000e64000800007f */
[----:B-1----:R-:W-:Y:S05]  /*22b60*/  @!P0 BRA `(.L_x_7887) ;  /* 0xfffffffc00f08947 */ /* 0x002fea000383ffff */
[----:B------:R-:W-:Y:S05]  /*22b70*/  BRA `(.L_x_8140) ;  /* 0xfffffe8400387947 */ /* 0x000fea000383ffff */
.L_x_7895:
        /* <DEDUP_REMOVED lines=8> */
.L_x_8142:
[----:B------:R-:W-:Y:S05]  /*22c00*/  BSYNC B1 ;  /* 0x0000000000017941 */ /* 0x000fea0003800000 */
.L_x_8141:
        /* <DEDUP_REMOVED lines=8> */
.L_x_8143:
[----:B------:R-:W-:Y:S02]  /*22c90*/  IMAD.MOV.U32 R13, RZ, RZ, R28 ;  /* 0x000000ffff0d7224 */ /* 0x000fe400078e001c */
[----:B------:R-:W-:-:S07]  /*22ca0*/  IMAD.MOV.U32 R33, RZ, RZ, R14 ;  /* 0x000000ffff217224 */ /* 0x000fce00078e000e */
[----:B------:R-:W-:Y:S05]  /*22cb0*/  WARPSYNC.COLLECTIVE R15, `(.L_x_8144) ;  /* 0x000000000f087348 */ /* 0x000fea0003c00000 */
[----:B------:R0:W1:Y:S02]  /*22cc0*/  SHFL.IDX P6, R14, R13, R12, R11 ;  /* 0x0000000c0d0e7389 */ /* 0x00006400000c000b */
[----:B01----:R-:W-:Y:S01]  /*22cd0*/  ENDCOLLECTIVE ;  /* 0x000000000000791b */ /* 0x003fe20003800000 */
.L_x_8144:
[----:B------:R-:W-:Y:S02]  /*22ce0*/  IMAD.MOV.U32 R13, RZ, RZ, R30 ;  /* 0x000000ffff0d7224 */ /* 0x000fe400078e001e */
[----:B------:R-:W-:-:S07]  /*22cf0*/  IMAD.MOV.U32 R21, RZ, RZ, R14 ;  /* 0x000000ffff157224 */ /* 0x000fce00078e000e */
[----:B------:R-:W-:Y:S05]  /*22d00*/  WARPSYNC.COLLECTIVE R15, `(.L_x_8145) ;  /* 0x000000000f087348 */ /* 0x000fea0003c00000 */
[----:B------:R0:W1:Y:S02]  /*22d10*/  SHFL.IDX P6, R14, R13, R12, R11 ;  /* 0x0000000c0d0e7389 */ /* 0x00006400000c000b */
[----:B01----:R-:W-:Y:S01]  /*22d20*/  ENDCOLLECTIVE ;  /* 0x000000000000791b */ /* 0x003fe20003800000 */
.L_x_8145:
[----:B------:R-:W-:Y:S05]  /*22d30*/  BRA `(.L_x_8146) ;  /* 0xfffffe9c000c7947 */ /* 0x000fea000383ffff */
.L_x_7899:
[----:B0-----:R0:W1:Y:S02]  /*22d40*/  SYNCS.PHASECHK.TRANS64.TRYWAIT P1, [R18+URZ+0x22800], R37 ;  /* 0x02280025120075a7 */ /* 0x001064000802017f */
[----:B-1----:R-:W-:Y:S05]  /*22d50*/  @!P1 NANOSLEEP.SYNCS 0x989680 ;  /* 0x009896800000995d */ /* 0x002fea0003900000 */
[----:B------:R-:W1:Y:S02]  /*22d60*/  @!P1 SYNCS.PHASECHK.TRANS64 P1, [R18+URZ+0x22800], R37 ;  /* 0x02280025120095a7 */ /* 0x000e64000802007f */
[----:B-1----:R-:W-:Y:S05]  /*22d70*/  @!P1 BRA `(.L_x_7899) ;  /* 0xfffffffc00f09947 */ /* 0x002fea000383ffff */
[----:B------:R-:W-:Y:S05]  /*22d80*/  BRA `(.L_x_8147) ;  /* 0xfffffea000287947 */ /* 0x000fea000383ffff */
.L_x_7905:
[----:B-1----:R1:W2:Y:S02]  /*22d90*/  SYNCS.PHASECHK.TRANS64.TRYWAIT P1, [R3+URZ+0x22830], R4 ;  /* 0x02283004030075a7 */ /* 0x0022a4000802017f */
[----:B--2---:R-:W-:Y:S05]  /*22da0*/  @!P1 NANOSLEEP.SYNCS 0x989680 ;  /* 0x009896800000995d */ /* 0x004fea0003900000 */
[----:B------:R-:W2:Y:S02]  /*22db0*/  @!P1 SYNCS.PHASECHK.TRANS64 P1, [R3+URZ+0x22830], R4 ;  /* 0x02283004030095a7 */ /* 0x000ea4000802007f */
[----:B--2---:R-:W-:Y:S05]  /*22dc0*/  @!P1 BRA `(.L_x_7905) ;  /* 0xfffffffc00f09947 */ /* 0x004fea000383ffff */
[----:B------:R-:W-:Y:S05]  /*22dd0*/  BRA `(.L_x_7904) ;  /* 0xfffffeb800a47947 */ /* 0x000fea000383ffff */
.L_x_7912:
[----:B-1----:R1:W2:Y:S02]  /*22de0*/  SYNCS.PHASECHK.TRANS64.TRYWAIT P2, [R13+URZ+0x22830], R14 ;  /* 0x0228300e0d0075a7 */ /* 0x0022a4000804017f */
[----:B--2---:R-:W-:Y:S05]  /*22df0*/  @!P2 NANOSLEEP.SYNCS 0x989680 ;  /* 0x009896800000a95d */ /* 0x004fea0003900000 */
[----:B------:R-:W2:Y:S02]  /*22e00*/  @!P2 SYNCS.PHASECHK.TRANS64 P2, [R13+URZ+0x22830], R14 ;  /* 0x0228300e0d00a5a7 */ /* 0x000ea4000804007f */
[----:B--2---:R-:W-:Y:S05]  /*22e10*/  @!P2 BRA `(.L_x_7912) ;  /* 0xfffffffc00f0a947 */ /* 0x004fea000383ffff */
[----:B------:R-:W-:Y:S05]  /*22e20*/  BRA `(.L_x_7911) ;  /* 0xfffffeec005c7947 */ /* 0x000fea000383ffff */
.L_x_7916:
[----:B-1----:R1:W2:Y:S02]  /*22e30*/  SYNCS.PHASECHK.TRANS64.TRYWAIT P1, [R13+URZ+0x22850], R12 ;  /* 0x0228500c0d0075a7 */ /* 0x0022a4000802017f */
[----:B--2---:R-:W-:Y:S05]  /*22e40*/  @!P1 NANOSLEEP.SYNCS 0x989680 ;  /* 0x009896800000995d */ /* 0x004fea0003900000 */
[----:B------:R-:W2:Y:S02]  /*22e50*/  @!P1 SYNCS.PHASECHK.TRANS64 P1, [R13+URZ+0x22850], R12 ;  /* 0x0228500c0d0095a7 */ /* 0x000ea4000802007f */
[----:B--2---:R-:W-:Y:S05]  /*22e60*/  @!P1 BRA `(.L_x_7916) ;  /* 0xfffffffc00f09947 */ /* 0x004fea000383ffff */
[----:B------:R-:W-:Y:S05]  /*22e70*/  BRA `(.L_x_7913) ;  /* 0xfffffef800987947 */ /* 0x000fea000383ffff */
.L_x_7923:
[----:B-1----:R1:W2:Y:S02]  /*22e80*/  SYNCS.PHASECHK.TRANS64.TRYWAIT P1, [R15+URZ+0x22850], R0 ;  /* 0x022850000f0075a7 */ /* 0x0022a4000802017f */
[----:B--2---:R-:W-:Y:S05]  /*22e90*/  @!P1 NANOSLEEP.SYNCS 0x989680 ;  /* 0x009896800000995d */ /* 0x004fea0003900000 */
[----:B------:R-:W2:Y:S02]  /*22ea0*/  @!P1 SYNCS.PHASECHK.TRANS64 P1, [R15+URZ+0x22850], R0 ;  /* 0x022850000f0095a7 */ /* 0x000ea4000802007f */
[----:B--2---:R-:W-:Y:S05]  /*22eb0*/  @!P1 BRA `(.L_x_7923) ;  /* 0xfffffffc00f09947 */ /* 0x004fea000383ffff */
[----:B------:R-:W-:Y:S05]  /*22ec0*/  BRA `(.L_x_7922) ;  /* 0xffffff1800a87947 */ /* 0x000fea000383ffff */
.L_x_7927:
[----:B------:R-:W-:Y:S01]  /*22ed0*/  SEL R96, R12, R87, P0 ;  /* 0x000000570c607207 */ /* 0x000fe20000000000 */
[----:B------:R-:W-:Y:S01]  /*22ee0*/  IMAD.MOV.U32 R15, RZ, RZ, -0x1 ;  /* 0xffffffffff0f7424 */ /* 0x000fe200078e00ff */
[----:B------:R-:W-:Y:S01]  /*22ef0*/  SEL R54, R87, R12, P0 ;  /* 0x0000000c57367207 */ /* 0x000fe20000000000 */
[----:B------:R-:W-:Y:S01]  /*22f00*/  IMAD.MOV.U32 R12, RZ, RZ, R7 ;  /* 0x000000ffff0c7224 */ /* 0x000fe200078e0007 */
[----:B------:R-:W-:Y:S02]  /*22f10*/  MOV R11, 0x1c1f ;  /* 0x00001c1f000b7802 */ /* 0x000fe40000000f00 */
[----:B------:R-:W-:Y:S02]  /*22f20*/  LOP3.LUT R5, R7, 0x2, RZ, 0x3c, !PT ;  /* 0x0000000207057812 */ /* 0x000fe400078e3cff */
[----:B------:R-:W-:-:S07]  /*22f30*/  SEL R78, R85, R140, P0 ;  /* 0x0000008c554e7207 */ /* 0x000fce0000000000 */
[----:B-12---:R-:W-:Y:S05]  /*22f40*/  WARPSYNC.COLLECTIVE R15, `(.L_x_8148) ;  /* 0x000000000f087348 */ /* 0x006fea0003c00000 */
[----:B------:R0:W3:Y:S02]  /*22f50*/  SHFL.IDX P6, R14, R13, R12, R11 ;  /* 0x0000000c0d0e7389 */ /* 0x0000e400000c000b */
[----:B0123--:R-:W-:Y:S01]  /*22f60*/  ENDCOLLECTIVE ;  /* 0x000000000000791b */ /* 0x00ffe20003800000 */
.L_x_8148:
        /* <DEDUP_REMOVED lines=18> */
.L_x_8149:
        /* <DEDUP_REMOVED lines=18> */
.L_x_8150:
        /* <DEDUP_REMOVED lines=18> */
.L_x_8151:
        /* <DEDUP_REMOVED lines=19> */
.L_x_8152:
        /* <DEDUP_REMOVED lines=15> */
.L_x_8153:
[----:B------:R-:W-:Y:S02]  /*234f0*/  IMAD.MOV.U32 R13, RZ, RZ, R140 ;  /* 0x000000ffff0d7224 */ /* 0x000fe400078e008c */
[----:B------:R-:W-:Y:S02]  /*23500*/  IMAD.MOV.U32 R12, RZ, RZ, R5 ;  /* 0x000000ffff0c7224 */ /* 0x000fe400078e0005 */
[----:B------:R-:W-:-:S07]  /*23510*/  IMAD.MOV.U32 R80, RZ, RZ, R14 ;  /* 0x000000ffff507224 */ /* 0x000fce00078e000e */
[----:B------:R-:W-:Y:S05]  /*23520*/  WARPSYNC.COLLECTIVE R15, `(.L_x_8154) ;  /* 0x000000000f087348 */ /* 0x000fea0003c00000 */
[----:B------:R0:W1:Y:S02]  /*23530*/  SHFL.IDX P6, R14, R13, R12, R11 ;  /* 0x0000000c0d0e7389 */ /* 0x00006400000c000b */
[----:B01----:R-:W-:Y:S01]  /*23540*/  ENDCOLLECTIVE ;  /* 0x000000000000791b */ /* 0x003fe20003800000 */
.L_x_8154:
[----:B------:R-:W-:Y:S01]  /*23550*/  MOV R13, R136 ;  /* 0x00000088000d7202 */ /* 0x000fe20000000f00 */
[----:B------:R-:W-:-:S07]  /*23560*/  IMAD.MOV.U32 R27, RZ, RZ, R14 ;  /* 0x000000ffff1b7224 */ /* 0x000fce00078e000e */
[----:B------:R-:W-:Y:S05]  /*23570*/  WARPSYNC.COLLECTIVE R15, `(.L_x_8155) ;  /* 0x000000000f087348 */ /* 0x000fea0003c00000 */
[----:B------:R0:W1:Y:S02]  /*23580*/  SHFL.IDX P6, R14, R13, R12, R11 ;  /* 0x0000000c0d0e7389 */ /* 0x00006400000c000b */
[----:B01----:R-:W-:Y:S01]  /*23590*/  ENDCOLLECTIVE ;  /* 0x000000000000791b */ /* 0x003fe20003800000 */
.L_x_8155:
        /* <DEDUP_REMOVED lines=8> */
.L_x_8156:
[----:B------:R-:W-:Y:S02]  /*23620*/  SEL R79, R80, R35, P0 ;  /* 0x00000023504f7207 */ /* 0x000fe40000000000 */
[----:B------:R-:W-:Y:S01]  /*23630*/  SEL R80, R35, R80, P0 ;  /* 0x0000005023507207 */ /* 0x000fe20000000000 */
[----:B------:R-:W-:Y:S02]  /*23640*/  IMAD.MOV.U32 R13, RZ, RZ, R146 ;  /* 0x000000ffff0d7224 */ /* 0x000fe400078e0092 */
[----:B------:R-:W-:-:S07]  /*23650*/  IMAD.MOV.U32 R0, RZ, RZ, R14 ;  /* 0x000000ffff007224 */ /* 0x000fce00078e000e */
[----:B------:R-:W-:Y:S05]  /*23660*/  WARPSYNC.COLLECTIVE R15, `(.L_x_8157) ;  /* 0x000000000f087348 */ /* 0x000fea0003c00000 */
[----:B------:R0:W1:Y:S02]  /*23670*/  SHFL.IDX P6, R14, R13, R12, R11 ;  /* 0x0000000c0d0e7389 */ /* 0x00006400000c000b */
[----:B01----:R-:W-:Y:S01]  /*23680*/  ENDCOLLECTIVE ;  /* 0x000000000000791b */ /* 0x003fe20003800000 */
.L_x_8157:
[----:B------:R-:W-:Y:S02]  /*23690*/  IMAD.MOV.U32 R13, RZ, RZ, R142 ;  /* 0x000000ffff0d7224 */ /* 0x000fe400078e008e */
[----:B------:R-:W-:Y:S01]  /*236a0*/  IMAD.MOV.U32 R12, RZ, RZ, R5 ;  /* 0x000000ffff0c7224 */ /* 0x000fe200078e0005 */
[----:B------:R-:W-:-:S07]  /*236b0*/  MOV R3, R14 ;  /* 0x0000000e00037202 */ /* 0x000fce0000000f00 */
[----:B------:R-:W-:Y:S05]  /*236c0*/  WARPSYNC.COLLECTIVE R15, `(.L_x_8158) ;  /* 0x000000000f087348 */ /* 0x000fea0003c00000 */
[----:B------:R0:W1:Y:S02]  /*236d0*/  SHFL.IDX P6, R14, R13, R12, R11 ;  /* 0x0000000c0d0e7389 */ /* 0x00006400000c000b */
[----:B01----:R-:W-:Y:S01]  /*236e0*/  ENDCOLLECTIVE ;  /* 0x000000000000791b */ /* 0x003fe20003800000 */
.L_x_8158:
[----:B------:R-:W-:Y:S02]  /*236f0*/  IMAD.MOV.U32 R13, RZ, RZ, R20 ;  /* 0x000000ffff0d7224 */ /* 0x000fe400078e0014 */
[----:B------:R-:W-:-:S07]  /*23700*/  IMAD.MOV.U32 R25, RZ, RZ, R14 ;  /* 0x000000ffff197224 */ /* 0x000fce00078e000e */
[----:B------:R-:W-:Y:S05]  /*23710*/  WARPSYNC.COLLECTIVE R15, `(.L_x_8159) ;  /* 0x000000000f087348 */ /* 0x000fea0003c00000 */
[----:B------:R0:W1:Y:S02]  /*23720*/  SHFL.IDX P6, R14, R13, R12, R11 ;  /* 0x0000000c0d0e7389 */ /* 0x00006400000c000b */
[----:B01----:R-:W-:Y:S01]  /*23730*/  ENDCOLLECTIVE ;  /* 0x000000000000791b */ /* 0x003fe20003800000 */
.L_x_8159:
        /* <DEDUP_REMOVED lines=8> */
.L_x_8160:
[----:B------:R-:W-:Y:S02]  /*237c0*/  SEL R2, R3, R20, P0 ;  /* 0x0000001403027207 */ /* 0x000fe40000000000 */
[----:B------:R-:W-:Y:S01]  /*237d0*/  SEL R3, R20, R3, P0 ;  /* 0x0000000314037207 */ /* 0x000fe20000000000 */
[----:B------:R-:W-:Y:S02]  /*237e0*/  IMAD.MOV.U32 R13, RZ, RZ, R40 ;  /* 0x000000ffff0d7224 */ /* 0x000fe400078e0028 */
[----:B------:R-:W-:-:S07]  /*237f0*/  IMAD.MOV.U32 R21, RZ, RZ, R14 ;  /* 0x000000ffff157224 */ /* 0x000fce00078e000e */
[----:B------:R-:W-:Y:S05]  /*23800*/  WARPSYNC.COLLECTIVE R15, `(.L_x_8161) ;  /* 0x000000000f087348 */ /* 0x000fea0003c00000 */
[----:B------:R0:W1:Y:S02]  /*23810*/  SHFL.IDX P6, R14, R13, R12, R11 ;  /* 0x0000000c0d0e7389 */ /* 0x00006400000c000b */
[----:B01----:R-:W-:Y:S01]  /*23820*/  ENDCOLLECTIVE ;  /* 0x000000000000791b */ /* 0x003fe20003800000 */
.L_x_8161:
[----:B------:R-:W-:Y:S01]  /*23830*/  IMAD.MOV.U32 R13, RZ, RZ, R112 ;  /* 0x000000ffff0d7224 */ /* 0x000fe200078e0070 */
[----:B------:R-:W-:Y:S01]  /*23840*/  MOV R12, R5 ;  /* 0x00000005000c7202 */ /* 0x000fe20000000f00 */
[----:B------:R-:W-:-:S07]  /*23850*/  IMAD.MOV.U32 R40, RZ, RZ, R14 ;  /* 0x000000ffff287224 */ /* 0x000fce00078e000e */
[----:B------:R-:W-:Y:S05]  /*23860*/  WARPSYNC.COLLECTIVE R15, `(.L_x_8162) ;  /* 0x000000000f087348 */ /* 0x000fea0003c00000 */
[----:B------:R0:W1:Y:S02]  /*23870*/  SHFL.IDX P6, R14, R13, R12, R11 ;  /* 0x0000000c0d0e7389 */ /* 0x00006400000c000b */
[----:B01----:R-:W-:Y:S01]  /*23880*/  ENDCOLLECTIVE ;  /* 0x000000000000791b */ /* 0x003fe20003800000 */
.L_x_8162:
[----:B------:R-:W-:Y:S02]  /*23890*/  IMAD.MOV.U32 R13, RZ, RZ, R134 ;  /* 0x000000ffff0d7224 */ /* 0x000fe400078e0086 */
[----:B------:R-:W-:-:S07]  /*238a0*/  IMAD.MOV.U32 R112, RZ, RZ, R14 ;  /* 0x000000ffff707224 */ /* 0x000fce00078e000e */
[----:B------:R-:W-:Y:S05]  /*238b0*/  WARPSYNC.COLLECTIVE R15, `(.L_x_8163) ;  /* 0x000000000f087348 */ /* 0x000fea0003c00000 */
[----:B------:R0:W1:Y:S02]  /*238c0*/  SHFL.IDX P6, R14, R13, R12, R11 ;  /* 0x0000000c0d0e7389 */ /* 0x00006400000c000b */
[----:B01----:R-:W-:Y:S01]  /*238d0*/  ENDCOLLECTIVE ;  /* 0x000000000000791b */ /* 0x003fe20003800000 */
.L_x_8163:
        /* <DEDUP_REMOVED lines=8> */
.L_x_8164:
[----:B------:R-:W-:Y:S01]  /*23960*/  IMAD.MOV.U32 R13, RZ, RZ, R144 ;  /* 0x000000ffff0d7224 */ /* 0x000fe200078e0090 */
[----:B------:R-:W-:-:S07]  /*23970*/  MOV R42, R14 ;  /* 0x0000000e002a7202 */ /* 0x000fce0000000f00 */
[----:B------:R-:W-:Y:S05]  /*23980*/  WARPSYNC.COLLECTIVE R15, `(.L_x_8165) ;  /* 0x000000000f087348 */ /* 0x000fea0003c00000 */
[----:B------:R0:W1:Y:S02]  /*23990*/  SHFL.IDX P6, R14, R13, R12, R11 ;  /* 0x0000000c0d0e7389 */ /* 0x00006400000c000b */
[----:B01----:R-:W-:Y:S01]  /*239a0*/  ENDCOLLECTIVE ;  /* 0x000000000000791b */ /* 0x003fe20003800000 */
.L_x_8165:
[----:B------:R-:W-:Y:S02]  /*239b0*/  IMAD.MOV.U32 R13, RZ, RZ, R132 ;  /* 0x000000ffff0d7224 */ /* 0x000fe400078e0084 */
[----:B------:R-:W-:Y:S02]  /*239c0*/  IMAD.MOV.U32 R12, RZ, RZ, R5 ;  /* 0x000000ffff0c7224 */ /* 0x000fe400078e0005 */
[----:B------:R-:W-:-:S07]  /*239d0*/  IMAD.MOV.U32 R9, RZ, RZ, R14 ;  /* 0x000000ffff097224 */ /* 0x000fce00078e000e */
[----:B------:R-:W-:Y:S05]  /*239e0*/  WARPSYNC.COLLECTIVE R15, `(.L_x_8166) ;  /* 0x000000000f087348 */ /* 0x000fea0003c00000 */
[----:B------:R0:W1:Y:S02]  /*239f0*/  SHFL.IDX P6, R14, R13, R12, R11 ;  /* 0x0000000c0d0e7389 */ /* 0x00006400000c000b */
[----:B01----:R-:W-:Y:S01]  /*23a00*/  ENDCOLLECTIVE ;  /* 0x000000000000791b */ /* 0x003fe20003800000 */
.L_x_8166:
[----:B------:R-:W-:Y:S01]  /*23a10*/  MOV R13, R126 ;  /* 0x0000007e000d7202 */ /* 0x000fe20000000f00 */
[----:B------:R-:W-:-:S07]  /*23a20*/  IMAD.MOV.U32 R45, RZ, RZ, R14 ;  /* 0x000000ffff2d7224 */ /* 0x000fce00078e000e */
[----:B------:R-:W-:Y:S05]  /*23a30*/  WARPSYNC.COLLECTIVE R15, `(.L_x_8167) ;  /* 0x000000000f087348 */ /* 0x000fea0003c00000 */
[----:B------:R0:W1:Y:S02]  /*23a40*/  SHFL.IDX P6, R14, R13, R12, R11 ;  /* 0x0000000c0d0e7389 */ /* 0x00006400000c000b */
[----:B01----:R-:W-:Y:S01]  /*23a50*/  ENDCOLLECTIVE ;  /* 0x000000000000791b */ /* 0x003fe20003800000 */
.L_x_8167:
[----:B------:R-:W-:Y:S02]  /*23a60*/  IMAD.MOV.U32 R13, RZ, RZ, R46 ;  /* 0x000000ffff0d7224 */ /* 0x000fe400078e002e */
[----:B------:R-:W-:Y:S02]  /*23a70*/  IMAD.MOV.U32 R12, RZ, RZ, R7 ;  /* 0x000000ffff0c7224 */ /* 0x000fe400078e0007 */
[----:B------:R-:W-:-:S07]  /*23a80*/  IMAD.MOV.U32 R126, RZ, RZ, R14 ;  /* 0x000000ffff7e7224 */ /* 0x000fce00078e000e */
[----:B------:R-:W-:Y:S05]  /*23a90*/  WARPSYNC.COLLECTIVE R15, `(.L_x_8168) ;  /* 0x000000000f087348 */ /* 0x000fea0003c00000 */
[----:B------:R0:W1:Y:S02]  /*23aa0*/  SHFL.IDX P6, R14, R13, R12, R11 ;  /* 0x0000000c0d0e7389 */ /* 0x00006400000c000b */
[----:B01----:R-:W-:Y:S01]  /*23ab0*/  ENDCOLLECTIVE ;  /* 0x000000000000791b */ /* 0x003fe20003800000 */
.L_x_8168:
[----:B------:R-:W-:Y:S01]  /*23ac0*/  SEL R43, R9, R126, P0 ;  /* 0x0000007e092b7207 */ /* 0x000fe20000000000 */
[----:B------:R-:W-:Y:S02]  /*23ad0*/  IMAD.MOV.U32 R13, RZ, RZ, R48 ;  /* 0x000000ffff0d7224 */ /* 0x000fe400078e0030 */
[----:B------:R-:W-:-:S07]  /*23ae0*/  IMAD.MOV.U32 R46, RZ, RZ, R14 ;  /* 0x000000ffff2e7224 */ /* 0x000fce00078e000e */
[----:B------:R-:W-:Y:S05]  /*23af0*/  WARPSYNC.COLLECTIVE R15, `(.L_x_8169) ;  /* 0x000000000f087348 */ /* 0x000fea0003c00000 */
[----:B------:R0:W1:Y:S02]  /*23b00*/  SHFL.IDX P6, R14, R13, R12, R11 ;  /* 0x0000000c0d0e7389 */ /* 0x00006400000c000b */
[----:B01----:R-:W-:Y:S01]  /*23b10*/  ENDCOLLECTIVE ;  /* 0x000000000000791b */ /* 0x003fe20003800000 */
.L_x_8169:
[----:B------:R-:W-:Y:S02]  /*23b20*/  IMAD.MOV.U32 R13, RZ, RZ, R124 ;  /* 0x000000ffff0d7224 */ /* 0x000fe400078e007c */
[----:B------:R-:W-:Y:S01]  /*23b30*/  IMAD.MOV.U32 R12, RZ, RZ, R5 ;  /* 0x000000ffff0c7224 */ /* 0x000fe200078e0005 */
[----:B------:R-:W-:-:S07]  /*23b40*/  MOV R48, R14 ;  /* 0x0000000e00307202 */ /* 0x000fce0000000f00 */
[----:B------:R-:W-:Y:S05]  /*23b50*/  WARPSYNC.COLLECTIVE R15, `(.L_x_8170) ;  /* 0x000000000f087348 */ /* 0x000fea0003c00000 */
[----:B------:R0:W1:Y:S02]  /*23b60*/  SHFL.IDX P6, R14, R13, R12, R11 ;  /* 0x0000000c0d0e7389 */ /* 0x00006400000c000b */
[----:B01----:R-:W-:Y:S01]  /*23b70*/  ENDCOLLECTIVE ;  /* 0x000000000000791b */ /* 0x003fe20003800000 */
.L_x_8170:
[----:B------:R-:W-:Y:S02]  /*23b80*/  IMAD.MOV.U32 R13, RZ, RZ, R122 ;  /* 0x000000ffff0d7224 */ /* 0x000fe400078e007a */
[----:B------:R-:W-:-:S07]  /*23b90*/  IMAD.MOV.U32 R49, RZ, RZ, R14 ;  /* 0x000000ffff317224 */ /* 0x000fce00078e000e */
[----:B------:R-:W-:Y:S05]  /*23ba0*/  WARPSYNC.COLLECTIVE R15, `(.L_x_8171) ;  /* 0x000000000f087348 */ /* 0x000fea0003c00000 */
[----:B------:R0:W1:Y:S02]  /*23bb0*/  SHFL.IDX P6, R14, R13, R12, R11 ;  /* 0x0000000c0d0e7389 */ /* 0x00006400000c000b */
[----:B01----:R-:W-:Y:S01]  /*23bc0*/  ENDCOLLECTIVE ;  /* 0x000000000000791b */ /* 0x003fe20003800000 */
.L_x_8171:
[----:B------:R-:W-:Y:S01]  /*23bd0*/  MOV R13, R50 ;  /* 0x00000032000d7202 */ /* 0x000fe20000000f00 */
[----:B------:R-:W-:Y:S02]  /*23be0*/  IMAD.MOV.U32 R12, RZ, RZ, R7 ;  /* 0x000000ffff0c7224 */ /* 0x000fe400078e0007 */
[----:B------:R-:W-:-:S07]  /*23bf0*/  IMAD.MOV.U32 R51, RZ, RZ, R14 ;  /* 0x000000ffff337224 */ /* 0x000fce00078e000e */
[----:B------:R-:W-:Y:S05]  /*23c00*/  WARPSYNC.COLLECTIVE R15, `(.L_x_8172) ;  /* 0x000000000f087348 */ /* 0x000fea0003c00000 */
[----:B------:R0:W1:Y:S02]  /*23c10*/  SHFL.IDX P6, R14, R13, R12, R11 ;  /* 0x0000000c0d0e7389 */ /* 0x00006400000c000b */
[----:B01----:R-:W-:Y:S01]  /*23c20*/  ENDCOLLECTIVE ;  /* 0x000000000000791b */ /* 0x003fe20003800000 */
.L_x_8172:
[----:B------:R-:W-:Y:S02]  /*23c30*/  SEL R47, R48, R51, P0 ;  /* 0x00000033302f7207 */ /* 0x000fe40000000000 */
[----:B------:R-:W-:Y:S01]  /*23c40*/  SEL R48, R51, R48, P0 ;  /* 0x0000003033307207 */ /* 0x000fe20000000000 */
[----:B------:R-:W-:Y:S02]  /*23c50*/  IMAD.MOV.U32 R13, RZ, RZ, R82 ;  /* 0x000000ffff0d7224 */ /* 0x000fe400078e0052 */
[----:B------:R-:W-:-:S07]  /*23c60*/  IMAD.MOV.U32 R50, RZ, RZ, R14 ;  /* 0x000000ffff327224 */ /* 0x000fce00078e000e */
[----:B------:R-:W-:Y:S05]  /*23c70*/  WARPSYNC.COLLECTIVE R15, `(.L_x_8173) ;  /* 0x000000000f087348 */ /* 0x000fea0003c00000 */
[----:B------:R0:W1:Y:S02]  /*23c80*/  SHFL.IDX P6, R14, R13, R12, R11 ;  /* 0x0000000c0d0e7389 */ /* 0x00006400000c000b */
[----:B01----:R-:W-:Y:S01]  /*23c90*/  ENDCOLLECTIVE ;  /* 0x000000000000791b */ /* 0x003fe20003800000 */
.L_x_8173:
[----:B------:R-:W-:Y:S01]  /*23ca0*/  IMAD.MOV.U32 R13, RZ, RZ, R120 ;  /* 0x000000ffff0d7224 */ /* 0x000fe200078e0078 */
[----:B------:R-:W-:Y:S01]  /*23cb0*/  MOV R12, R5 ;  /* 0x00000005000c7202 */ /* 0x000fe20000000f00 */
[----:B------:R-:W-:-:S07]  /*23cc0*/  IMAD.MOV.U32 R82, RZ, RZ, R14 ;  /* 0x000000ffff527224 */ /* 0x000fce00078e000e */
[----:B------:R-:W-:Y:S05]  /*23cd0*/  WARPSYNC.COLLECTIVE R15, `(.L_x_8174) ;  /* 0x000000000f087348 */ /* 0x000fea0003c00000 */
[----:B------:R0:W1:Y:S02]  /*23ce0*/  SHFL.IDX P6, R14, R13, R12, R11 ;  /* 0x0000000c0d0e7389 */ /* 0x00006400000c000b */
[----:B01----:R-:W-:Y:S01]  /*23cf0*/  ENDCOLLECTIVE ;  /* 0x000000000000791b */ /* 0x003fe20003800000 */
.L_x_8174:
[----:B------:R-:W-:Y:S02]  /*23d00*/  IMAD.MOV.U32 R13, RZ, RZ, R118 ;  /* 0x000000ffff0d7224 */ /* 0x000fe400078e0076 */
[----:B------:R-:W-:-:S07]  /*23d10*/  IMAD.MOV.U32 R65, RZ, RZ, R14 ;  /* 0x000000ffff417224 */ /* 0x000fce00078e000e */
[----:B------:R-:W-:Y:S05]  /*23d20*/  WARPSYNC.COLLECTIVE R15, `(.L_x_8175) ;  /* 0x000000000f087348 */ /* 0x000fea0003c00000 */
[----:B------:R0:W1:Y:S02]  /*23d30*/  SHFL.IDX P6, R14, R13, R12, R11 ;  /* 0x0000000c0d0e7389 */ /* 0x00006400000c000b */
[----:B01----:R-:W-:Y:S01]  /*23d40*/  ENDCOLLECTIVE ;  /* 0x000000000000791b */ /* 0x003fe20003800000 */
.L_x_8175:
[----:B------:R-:W-:Y:S02]  /*23d50*/  IMAD.MOV.U32 R13, RZ, RZ, R84 ;  /* 0x000000ffff0d7224 */ /* 0x000fe400078e0054 */
[----:B------:R-:W-:Y:S02]  /*23d60*/  IMAD.MOV.U32 R12, RZ, RZ, R7 ;  /* 0x000000ffff0c7224 */ /* 0x000fe400078e0007 */
[----:B------:R-:W-:-:S07]  /*23d70*/  IMAD.MOV.U32 R67, RZ, RZ, R14 ;  /* 0x000000ffff437224 */ /* 0x000fce00078e000e */
[----:B------:R-:W-:Y:S05]  /*23d80*/  WARPSYNC.COLLECTIVE R15, `(.L_x_8176) ;  /* 0x000000000f087348 */ /* 0x000fea0003c00000 */
[----:B------:R0:W1:Y:S02]  /*23d90*/  SHFL.IDX P6, R14, R13, R12, R11 ;  /* 0x0000000c0d0e7389 */ /* 0x00006400000c000b */
[----:B01----:R-:W-:Y:S01]  /*23da0*/  ENDCOLLECTIVE ;  /* 0x000000000000791b */ /* 0x003fe20003800000 */
.L_x_8176:
[----:B------:R-:W-:Y:S02]  /*23db0*/  SEL R51, R82, R67, P0 ;  /* 0x0000004352337207 */ /* 0x000fe40000000000 */
[----:B------:R-:W-:Y:S01]  /*23dc0*/  SEL R82, R67, R82, P0 ;  /* 0x0000005243527207 */ /* 0x000fe20000000000 */
[----:B------:R-:W-:Y:S01]  /*23dd0*/  IMAD.MOV.U32 R13, RZ, RZ, R86 ;  /* 0x000000ffff0d7224 */ /* 0x000fe200078e0056 */
[----:B------:R-:W-:-:S07]  /*23de0*/  MOV R84, R14 ;  /* 0x0000000e00547202 */ /* 0x000fce0000000f00 */
[----:B------:R-:W-:Y:S05]  /*23df0*/  WARPSYNC.COLLECTIVE R15, `(.L_x_8177) ;  /* 0x000000000f087348 */ /* 0x000fea0003c00000 */
[----:B------:R0:W1:Y:S02]  /*23e00*/  SHFL.IDX P6, R14, R13, R12, R11 ;  /* 0x0000000c0d0e7389 */ /* 0x00006400000c000b */
[----:B01----:R-:W-:Y:S01]  /*23e10*/  ENDCOLLECTIVE ;  /* 0x000000000000791b */ /* 0x003fe20003800000 */
.L_x_8177:
[----:B------:R-:W-:Y:S02]  /*23e20*/  IMAD.MOV.U32 R13, RZ, RZ, R116 ;  /* 0x000000ffff0d7224 */ /* 0x000fe400078e0074 */
[----:B------:R-:W-:Y:S02]  /*23e30*/  IMAD.MOV.U32 R12, RZ, RZ, R5 ;  /* 0x000000ffff0c7224 */ /* 0x000fe400078e0005 */
[----:B------:R-:W-:-:S07]  /*23e40*/  IMAD.MOV.U32 R86, RZ, RZ, R14 ;  /* 0x000000ffff567224 */ /* 0x000fce00078e000e */
[----:B------:R-:W-:Y:S05]  /*23e50*/  WARPSYNC.COLLECTIVE R15, `(.L_x_8178) ;  /* 0x000000000f087348 */ /* 0x000fea0003c00000 */
[----:B------:R0:W1:Y:S02]  /*23e60*/  SHFL.IDX P6, R14, R13, R12, R11 ;  /* 0x0000000c0d0e7389 */ /* 0x00006400000c000b */
[----:B01----:R-:W-:Y:S01]  /*23e70*/  ENDCOLLECTIVE ;  /* 0x000000000000791b */ /* 0x003fe20003800000 */
.L_x_8178:
[----:B------:R-:W-:Y:S01]  /*23e80*/  MOV R13, R114 ;  /* 0x00000072000d7202 */ /* 0x000fe20000000f00 */
[----:B------:R-:W-:-:S07]  /*23e90*/  IMAD.MOV.U32 R87, RZ, RZ, R14 ;  /* 0x000000ffff577224 */ /* 0x000fce00078e000e */
[----:B------:R-:W-:Y:S05]  /*23ea0*/  WARPSYNC.COLLECTIVE R15, `(.L_x_8179) ;  /* 0x000000000f087348 */ /* 0x000fea0003c00000 */
[----:B------:R0:W1:Y:S02]  /*23eb0*/  SHFL.IDX P6, R14, R13, R12, R11 ;  /* 0x0000000c0d0e7389 */ /* 0x00006400000c000b */
[----:B01----:R-:W-:Y:S01]  /*23ec0*/  ENDCOLLECTIVE ;  /* 0x000000000000791b */ /* 0x003fe20003800000 */
.L_x_8179:
        /* <DEDUP_REMOVED lines=8> */
.L_x_8180:
[----:B------:R-:W-:Y:S02]  /*23f50*/  SEL R85, R86, R101, P0 ;  /* 0x0000006556557207 */ /* 0x000fe40000000000 */
[----:B------:R-:W-:Y:S01]  /*23f60*/  SEL R86, R101, R86, P0 ;  /* 0x0000005665567207 */ /* 0x000fe20000000000 */
[----:B------:R-:W-:Y:S02]  /*23f70*/  IMAD.MOV.U32 R101, RZ, RZ, RZ ;  /* 0x000000ffff657224 */ /* 0x000fe400078e00ff */
[----:B------:R-:W-:Y:S02]  /*23f80*/  IMAD.MOV.U32 R13, RZ, RZ, R138 ;  /* 0x000000ffff0d7224 */ /* 0x000fe400078e008a */
[----:B------:R-:W-:-:S07]  /*23f90*/  IMAD.MOV.U32 R90, RZ, RZ, R14 ;  /* 0x000000ffff5a7224 */ /* 0x000fce00078e000e */
[----:B------:R-:W-:Y:S05]  /*23fa0*/  WARPSYNC.COLLECTIVE R15, `(.L_x_8181) ;  /* 0x000000000f087348 */ /* 0x000fea0003c00000 */
[----:B------:R0:W1:Y:S02]  /*23fb0*/  SHFL.IDX P6, R14, R13, R12, R11 ;  /* 0x0000000c0d0e7389 */ /* 0x00006400000c000b */
[----:B01----:R-:W-:Y:S01]  /*23fc0*/  ENDCOLLECTIVE ;  /* 0x000000000000791b */ /* 0x003fe20003800000 */
.L_x_8181:
[----:B------:R-:W-:Y:S01]  /*23fd0*/  IMAD.MOV.U32 R13, RZ, RZ, R28 ;  /* 0x000000ffff0d7224 */ /* 0x000fe200078e001c */
[----:B------:R-:W-:Y:S01]  /*23fe0*/  SEL R28, R40, R41, P0 ;  /* 0x00000029281c7207 */ /* 0x000fe20000000000 */
        /* <DEDUP_REMOVED lines=9> */
.L_x_8182:
        /* <DEDUP_REMOVED lines=8> */
.L_x_8183:
        /* <DEDUP_REMOVED lines=8> */
.L_x_8184:
[----:B------:R-:W-:Y:S02]  /*24180*/  IMAD.MOV.U32 R13, RZ, RZ, R128 ;  /* 0x000000ffff0d7224 */ /* 0x000fe400078e0080 */
[----:B------:R-:W-:-:S07]  /*24190*/  IMAD.MOV.U32 R55, RZ, RZ, R14 ;  /* 0x000000ffff377224 */ /* 0x000fce00078e000e */
[----:B------:R-:W-:Y:S05]  /*241a0*/  WARPSYNC.COLLECTIVE R15, `(.L_x_8185) ;  /* 0x000000000f087348 */ /* 0x000fea0003c00000 */
[----:B------:R0:W1:Y:S02]  /*241b0*/  SHFL.IDX P6, R14, R13, R12, R11 ;  /* 0x0000000c0d0e7389 */ /* 0x00006400000c000b */
[----:B01----:R-:W-:Y:S01]  /*241c0*/  ENDCOLLECTIVE ;  /* 0x000000000000791b */ /* 0x003fe20003800000 */
.L_x_8185:
[----:B------:R-:W-:Y:S01]  /*241d0*/  IMAD.MOV.U32 R13, RZ, RZ, R44 ;  /* 0x000000ffff0d7224 */ /* 0x000fe200078e002c */
[----:B------:R-:W-:Y:S02]  /*241e0*/  MOV R12, R5 ;  /* 0x00000005000c7202 */ /* 0x000fe40000000f00 */
[----:B------:R-:W-:Y:S01]  /*241f0*/  SEL R44, R126, R9, P0 ;  /* 0x000000097e2c7207 */ /* 0x000fe20000000000 */
[----:B------:R-:W-:-:S07]  /*24200*/  IMAD.MOV.U32 R57, RZ, RZ, R14 ;  /* 0x000000ffff397224 */ /* 0x000fce00078e000e */
[----:B------:R-:W-:Y:S05]  /*24210*/  WARPSYNC.COLLECTIVE R15, `(.L_x_8186) ;  /* 0x000000000f087348 */ /* 0x000fea0003c00000 */
[----:B------:R0:W1:Y:S02]  /*24220*/  SHFL.IDX P6, R14, R13, R12, R11 ;  /* 0x0000000c0d0e7389 */ /* 0x00006400000c000b */
[----:B01----:R-:W-:Y:S01]  /*24230*/  ENDCOLLECTIVE ;  /* 0x000000000000791b */ /* 0x003fe20003800000 */
.L_x_8186:
[----:B------:R-:W-:Y:S01]  /*24240*/  IMAD.MOV.U32 R13, RZ, RZ, R52 ;  /* 0x000000ffff0d7224 */ /* 0x000fe200078e0034 */
[----:B------:R-:W-:Y:S02]  /*24250*/  SEL R52, R53, R110, P0 ;  /* 0x0000006e35347207 */ /* 0x000fe40000000000 */
[----:B------:R-:W-:Y:S01]  /*24260*/  SEL R53, R110, R53, P0 ;  /* 0x000000356e357207 */ /* 0x000fe20000000000 */
[----:B------:R-:W-:-:S07]  /*24270*/  IMAD.MOV.U32 R128, RZ, RZ, R14 ;  /* 0x000000ffff807224 */ /* 0x000fce00078e000e */
[----:B------:R-:W-:Y:S05]  /*24280*/  WARPSYNC.COLLECTIVE R15, `(.L_x_8187) ;  /* 0x000000000f087348 */ /* 0x000fea0003c00000 */
[----:B------:R0:W1:Y:S02]  /*24290*/  SHFL.IDX P6, R14, R13, R12, R11 ;  /* 0x0000000c0d0e7389 */ /* 0x00006400000c000b */
[----:B01----:R-:W-:Y:S01]  /*242a0*/  ENDCOLLECTIVE ;  /* 0x000000000000791b */ /* 0x003fe20003800000 */
.L_x_8187:
[----:B------:R-:W-:Y:S02]  /*242b0*/  IMAD.MOV.U32 R13, RZ, RZ, R94 ;  /* 0x000000ffff0d7224 */ /* 0x000fe400078e005e */
[----:B------:R-:W-:Y:S02]  /*242c0*/  IMAD.MOV.U32 R12, RZ, RZ, R7 ;  /* 0x000000ffff0c7224 */ /* 0x000fe400078e0007 */
[----:B------:R-:W-:-:S07]  /*242d0*/  IMAD.MOV.U32 R130, RZ, RZ, R14 ;  /* 0x000000ffff827224 */ /* 0x000fce00078e000e */
[----:B------:R-:W-:Y:S05]  /*242e0*/  WARPSYNC.COLLECTIVE R15, `(.L_x_8188) ;  /* 0x000000000f087348 */ /* 0x000fea0003c00000 */
[----:B------:R0:W1:Y:S02]  /*242f0*/  SHFL.IDX P6, R14, R13, R12, R11 ;  /* 0x0000000c0d0e7389 */ /* 0x00006400000c000b */
[----:B01----:R-:W-:Y:S01]  /*24300*/  ENDCOLLECTIVE ;  /* 0x000000000000791b */ /* 0x003fe20003800000 */
.L_x_8188:
[----:B------:R-:W-:Y:S01]  /*24310*/  IMAD.MOV.U32 R13, RZ, RZ, R96 ;  /* 0x000000ffff0d7224 */ /* 0x000fe200078e0060 */
[----:B------:R-:W-:-:S07]  /*24320*/  MOV R59, R14 ;  /* 0x0000000e003b7202 */ /* 0x000fce0000000f00 */
[----:B------:R-:W-:Y:S05]  /*24330*/  WARPSYNC.COLLECTIVE R15, `(.L_x_8189) ;  /* 0x000000000f087348 */ /* 0x000fea0003c00000 */
[----:B------:R0:W1:Y:S02]  /*24340*/  SHFL.IDX P6, R14, R13, R12, R11 ;  /* 0x0000000c0d0e7389 */ /* 0x00006400000c000b */
[----:B01----:R-:W-:Y:S01]  /*24350*/  ENDCOLLECTIVE ;  /* 0x000000000000791b */ /* 0x003fe20003800000 */
.L_x_8189:
[----:B------:R-:W-:Y:S02]  /*24360*/  IMAD.MOV.U32 R13, RZ, RZ, R64 ;  /* 0x000000ffff0d7224 */ /* 0x000fe400078e0040 */
[----:B------:R-:W-:Y:S02]  /*24370*/  IMAD.MOV.U32 R12, RZ, RZ, R5 ;  /* 0x000000ffff0c7224 */ /* 0x000fe400078e0005 */
[----:B------:R-:W-:-:S07]  /*24380*/  IMAD.MOV.U32 R61, RZ, RZ, R14 ;  /* 0x000000ffff3d7224 */ /* 0x000fce00078e000e */
[----:B------:R-:W-:Y:S05]  /*24390*/  WARPSYNC.COLLECTIVE R15, `(.L_x_8190) ;  /* 0x000000000f087348 */ /* 0x000fea0003c00000 */
[----:B------:R0:W1:Y:S02]  /*243a0*/  SHFL.IDX P6, R14, R13, R12, R11 ;  /* 0x0000000c0d0e7389 */ /* 0x00006400000c000b */
[----:B01----:R-:W-:Y:S01]  /*243b0*/  ENDCOLLECTIVE ;  /* 0x000000000000791b */ /* 0x003fe20003800000 */
.L_x_8190:
[----:B------:R-:W-:Y:S02]  /*243c0*/  MOV R13, R54 ;  /* 0x00000036000d7202 */ /* 0x000fe40000000f00 */
[----:B------:R-:W-:Y:S02]  /*243d0*/  SEL R54, R55, R128, P0 ;  /* 0x0000008037367207 */ /* 0x000fe40000000000 */
[----:B------:R-:W-:Y:S01]  /*243e0*/  SEL R55, R128, R55, P0 ;  /* 0x0000003780377207 */ /* 0x000fe20000000000 */
[----:B------:R-:W-:-:S07]  /*243f0*/  IMAD.MOV.U32 R64, RZ, RZ, R14 ;  /* 0x000000ffff407224 */ /* 0x000fce00078e000e */
[----:B------:R-:W-:Y:S05]  /*24400*/  WARPSYNC.COLLECTIVE R15, `(.L_x_8191) ;  /* 0x000000000f087348 */ /* 0x000fea0003c00000 */
[----:B------:R0:W1:Y:S02]  /*24410*/  SHFL.IDX P6, R14, R13, R12, R11 ;  /* 0x0000000c0d0e7389 */ /* 0x00006400000c000b */
[----:B01----:R-:W-:Y:S01]  /*24420*/  ENDCOLLECTIVE ;  /* 0x000000000000791b */ /* 0x003fe20003800000 */
.L_x_8191:
[----:B------:R-:W-:Y:S02]  /*24430*/  IMAD.MOV.U32 R13, RZ, RZ, R92 ;  /* 0x000000ffff0d7224 */ /* 0x000fe400078e005c */
[----:B------:R-:W-:Y:S02]  /*24440*/  IMAD.MOV.U32 R12, RZ, RZ, R7 ;  /* 0x000000ffff0c7224 */ /* 0x000fe400078e0007 */
[----:B------:R-:W-:-:S07]  /*24450*/  IMAD.MOV.U32 R94, RZ, RZ, R14 ;  /* 0x000000ffff5e7224 */ /* 0x000fce00078e000e */
[----:B------:R-:W-:Y:S05]  /*24460*/  WARPSYNC.COLLECTIVE R15, `(.L_x_8192) ;  /* 0x000000000f087348 */ /* 0x000fea0003c00000 */
[----:B------:R0:W1:Y:S02]  /*24470*/  SHFL.IDX P6, R14, R13, R12, R11 ;  /* 0x0000000c0d0e7389 */ /* 0x00006400000c000b */
[----:B01----:R-:W-:Y:S01]  /*24480*/  ENDCOLLECTIVE ;  /* 0x000000000000791b */ /* 0x003fe20003800000 */
.L_x_8192:
[----:B------:R-:W-:Y:S02]  /*24490*/  IMAD.MOV.U32 R13, RZ, RZ, R76 ;  /* 0x000000ffff0d7224 */ /* 0x000fe400078e004c */
[----:B------:R-:W-:-:S07]  /*244a0*/  IMAD.MOV.U32 R69, RZ, RZ, R14 ;  /* 0x000000ffff457224 */ /* 0x000fce00078e000e */
[----:B------:R-:W-:Y:S05]  /*244b0*/  WARPSYNC.COLLECTIVE R15, `(.L_x_8193) ;  /* 0x000000000f087348 */ /* 0x000fea0003c00000 */
[----:B------:R0:W1:Y:S02]  /*244c0*/  SHFL.IDX P6, R14, R13, R12, R11 ;  /* 0x0000000c0d0e7389 */ /* 0x00006400000c000b */
[----:B01----:R-:W-:Y:S01]  /*244d0*/  ENDCOLLECTIVE ;  /* 0x000000000000791b */ /* 0x003fe20003800000 */
.L_x_8193:
[----:B------:R-:W-:Y:S02]  /*244e0*/  IMAD.MOV.U32 R13, RZ, RZ, R26 ;  /* 0x000000ffff0d7224 */ /* 0x000fe400078e001a */
[----:B------:R-:W-:Y:S01]  /*244f0*/  IMAD.MOV.U32 R12, RZ, RZ, R5 ;  /* 0x000000ffff0c7224 */ /* 0x000fe200078e0005 */
[----:B------:R-:W-:-:S07]  /*24500*/  MOV R71, R14 ;  /* 0x0000000e00477202 */ /* 0x000fce0000000f00 */
[----:B------:R-:W-:Y:S05]  /*24510*/  WARPSYNC.COLLECTIVE R15, `(.L_x_8194) ;  /* 0x000000000f087348 */ /* 0x000fea0003c00000 */
[----:B------:R0:W1:Y:S02]  /*24520*/  SHFL.IDX P6, R14, R13, R12, R11 ;  /* 0x0000000c0d0e7389 */ /* 0x00006400000c000b */
[----:B01----:R-:W-:Y:S01]  /*24530*/  ENDCOLLECTIVE ;  /* 0x000000000000791b */ /* 0x003fe20003800000 */
.L_x_8194:
[----:B------:R-:W-:Y:S02]  /*24540*/  IMAD.MOV.U32 R13, RZ, RZ, R24 ;  /* 0x000000ffff0d7224 */ /* 0x000fe400078e0018 */
[----:B------:R-:W-:-:S07]  /*24550*/  IMAD.MOV.U32 R26, RZ, RZ, R14 ;  /* 0x000000ffff1a7224 */ /* 0x000fce00078e000e */
[----:B------:R-:W-:Y:S05]  /*24560*/  WARPSYNC.COLLECTIVE R15, `(.L_x_8195) ;  /* 0x000000000f087348 */ /* 0x000fea0003c00000 */
[----:B------:R0:W1:Y:S02]  /*24570*/  SHFL.IDX P6, R14, R13, R12, R11 ;  /* 0x0000000c0d0e7389 */ /* 0x00006400000c000b */
[----:B01----:R-:W-:Y:S01]  /*24580*/  ENDCOLLECTIVE ;  /* 0x000000000000791b */ /* 0x003fe20003800000 */
.L_x_8195:
[----:B------:R-:W-:Y:S01]  /*24590*/  MOV R13, R74 ;  /* 0x0000004a000d7202 */ /* 0x000fe20000000f00 */
[----:B------:R-:W-:Y:S02]  /*245a0*/  IMAD.MOV.U32 R12, RZ, RZ, R7 ;  /* 0x000000ffff0c7224 */ /* 0x000fe400078e0007 */
[----:B------:R-:W-:-:S07]  /*245b0*/  IMAD.MOV.U32 R24, RZ, RZ, R14 ;  /* 0x000000ffff187224 */ /* 0x000fce00078e000e */
[----:B------:R-:W-:Y:S05]  /*245c0*/  WARPSYNC.COLLECTIVE R15, `(.L_x_8196) ;  /* 0x000000000f087348 */ /* 0x000fea0003c00000 */
[----:B------:R0:W1:Y:S02]  /*245d0*/  SHFL.IDX P6, R14, R13, R12, R11 ;  /* 0x0000000c0d0e7389 */ /* 0x00006400000c000b */
[----:B01----:R-:W-:Y:S01]  /*245e0*/  ENDCOLLECTIVE ;  /* 0x000000000000791b */ /* 0x003fe20003800000 */
.L_x_8196:
[----:B------:R-:W-:Y:S02]  /*245f0*/  IMAD.MOV.U32 R13, RZ, RZ, R72 ;  /* 0x000000ffff0d7224 */ /* 0x000fe400078e0048 */
[----:B------:R-:W-:-:S07]  /*24600*/  IMAD.MOV.U32 R73, RZ, RZ, R14 ;  /* 0x000000ffff497224 */ /* 0x000fce00078e000e */
[----:B------:R-:W-:Y:S05]  /*24610*/  WARPSYNC.COLLECTIVE R15, `(.L_x_8197) ;  /* 0x000000000f087348 */ /* 0x000fea0003c00000 */
[----:B------:R0:W1:Y:S02]  /*24620*/  SHFL.IDX P6, R14, R13, R12, R11 ;  /* 0x0000000c0d0e7389 */ /* 0x00006400000c000b */
[----:B01----:R-:W-:Y:S01]  /*24630*/  ENDCOLLECTIVE ;  /* 0x000000000000791b */ /* 0x003fe20003800000 */
.L_x_8197:
[----:B------:R-:W-:Y:S01]  /*24640*/  IMAD.MOV.U32 R13, RZ, RZ, R34 ;  /* 0x000000ffff0d7224 */ /* 0x000fe200078e0022 */
[----:B------:R-:W-:Y:S01]  /*24650*/  MOV R12, R5 ;  /* 0x00000005000c7202 */ /* 0x000fe20000000f00 */
[----:B------:R-:W-:-:S07]  /*24660*/  IMAD.MOV.U32 R75, RZ, RZ, R14 ;  /* 0x000000ffff4b7224 */ /* 0x000fce00078e000e */
[----:B------:R-:W-:Y:S05]  /*24670*/  WARPSYNC.COLLECTIVE R15, `(.L_x_8198) ;  /* 0x000000000f087348 */ /* 0x000fea0003c00000 */
[----:B------:R0:W1:Y:S02]  /*24680*/  SHFL.IDX P6, R14, R13, R12, R11 ;  /* 0x0000000c0d0e7389 */ /* 0x00006400000c000b */
[----:B01----:R-:W-:Y:S01]  /*24690*/  ENDCOLLECTIVE ;  /* 0x000000000000791b */ /* 0x003fe20003800000 */
.L_x_8198:
[----:B------:R-:W-:Y:S02]  /*246a0*/  IMAD.MOV.U32 R13, RZ, RZ, R32 ;  /* 0x000000ffff0d7224 */ /* 0x000fe400078e0020 */
[----:B------:R-:W-:-:S07]  /*246b0*/  IMAD.MOV.U32 R34, RZ, RZ, R14 ;  /* 0x000000ffff227224 */ /* 0x000fce00078e000e */
[----:B------:R-:W-:Y:S05]  /*246c0*/  WARPSYNC.COLLECTIVE R15, `(.L_x_8199) ;  /* 0x000000000f087348 */ /* 0x000fea0003c00000 */
[----:B------:R0:W1:Y:S02]  /*246d0*/  SHFL.IDX P6, R14, R13, R12, R11 ;  /* 0x0000000c0d0e7389 */ /* 0x00006400000c000b */
[----:B01----:R-:W-:Y:S01]  /*246e0*/  ENDCOLLECTIVE ;  /* 0x000000000000791b */ /* 0x003fe20003800000 */
.L_x_8199:
        /* <DEDUP_REMOVED lines=10> */
.L_x_8200:
[----:B------:R-:W-:Y:S02]  /*24790*/  SEL R74, R75, R32, P0 ;  /* 0x000000204b4a7207 */ /* 0x000fe40000000000 */
[----:B------:R-:W-:Y:S01]  /*247a0*/  SEL R75, R32, R75, P0 ;  /* 0x0000004b204b7207 */ /* 0x000fe20000000000 */
[----:B------:R-:W-:Y:S01]  /*247b0*/  IMAD.MOV.U32 R13, RZ, RZ, R68 ;  /* 0x000000ffff0d7224 */ /* 0x000fe200078e0044 */
[----:B------:R-:W-:Y:S02]  /*247c0*/  SEL R68, R69, R26, P0 ;  /* 0x0000001a45447207 */ /* 0x000fe40000000000 */
[----:B------:R-:W-:Y:S02]  /*247d0*/  SEL R69, R26, R69, P0 ;  /* 0x000000451a457207 */ /* 0x000fe40000000000 */
[----:B------:R-:W-:-:S07]  /*247e0*/  MOV R91, R14 ;  /* 0x0000000e005b7202 */ /* 0x000fce0000000f00 */
[----:B------:R-:W-:Y:S05]  /*247f0*/  WARPSYNC.COLLECTIVE R15, `(.L_x_8201) ;  /* 0x000000000f087348 */ /* 0x000fea0003c00000 */
[----:B------:R0:W1:Y:S02]  /*24800*/  SHFL.IDX P6, R14, R13, R12, R11 ;  /* 0x0000000c0d0e7389 */ /* 0x00006400000c000b */
[----:B01----:R-:W-:Y:S01]  /*24810*/  ENDCOLLECTIVE ;  /* 0x000000000000791b */ /* 0x003fe20003800000 */
.L_x_8201:
[----:B------:R-:W-:Y:S02]  /*24820*/  IMAD.MOV.U32 R13, RZ, RZ, R38 ;  /* 0x000000ffff0d7224 */ /* 0x000fe400078e0026 */
[----:B------:R-:W-:Y:S02]  /*24830*/  IMAD.MOV.U32 R12, RZ, RZ, R5 ;  /* 0x000000ffff0c7224 */ /* 0x000fe400078e0005 */
[----:B------:R-:W-:-:S07]  /*24840*/  IMAD.MOV.U32 R93, RZ, RZ, R14 ;  /* 0x000000ffff5d7224 */ /* 0x000fce00078e000e */
[----:B------:R-:W-:Y:S05]  /*24850*/  WARPSYNC.COLLECTIVE R15, `(.L_x_8202) ;  /* 0x000000000f087348 */ /* 0x000fea0003c00000 */
[----:B------:R0:W1:Y:S02]  /*24860*/  SHFL.IDX P6, R14, R13, R12, R11 ;  /* 0x0000000c0d0e7389 */ /* 0x00006400000c000b */
[----:B01----:R-:W-:Y:S01]  /*24870*/  ENDCOLLECTIVE ;  /* 0x000000000000791b */ /* 0x003fe20003800000 */
.L_x_8202:
[----:B------:R-:W-:Y:S01]  /*24880*/  MOV R13, R36 ;  /* 0x00000024000d7202 */ /* 0x000fe20000000f00 */
[----:B------:R-:W-:-:S07]  /*24890*/  IMAD.MOV.U32 R38, RZ, RZ, R14 ;  /* 0x000000ffff267224 */ /* 0x000fce00078e000e */
[----:B------:R-:W-:Y:S05]  /*248a0*/  WARPSYNC.COLLECTIVE R15, `(.L_x_8203) ;  /* 0x000000000f087348 */ /* 0x000fea0003c00000 */
[----:B------:R0:W1:Y:S02]  /*248b0*/  SHFL.IDX P6, R14, R13, R12, R11 ;  /* 0x0000000c0d0e7389 */ /* 0x00006400000c000b */
[----:B01----:R-:W-:Y:S01]  /*248c0*/  ENDCOLLECTIVE ;  /* 0x000000000000791b */ /* 0x003fe20003800000 */
.L_x_8203:
        /* <DEDUP_REMOVED lines=10> */
.L_x_8204:
[----:B------:R-:W-:Y:S02]  /*24970*/  SEL R92, R93, R36, P0 ;  /* 0x000000245d5c7207 */ /* 0x000fe40000000000 */
[----:B------:R-:W-:Y:S01]  /*24980*/  SEL R93, R36, R93, P0 ;  /* 0x0000005d245d7207 */ /* 0x000fe20000000000 */
[----:B------:R-:W-:Y:S01]  /*24990*/  IMAD.MOV.U32 R13, RZ, RZ, R58 ;  /* 0x000000ffff0d7224 */ /* 0x000fe200078e003a */
[----:B------:R-:W-:Y:S02]  /*249a0*/  SEL R58, R59, R64, P0 ;  /* 0x000000403b3a7207 */ /* 0x000fe40000000000 */
[----:B------:R-:W-:Y:S01]  /*249b0*/  SEL R59, R64, R59, P0 ;  /* 0x0000003b403b7207 */ /* 0x000fe20000000000 */
[----:B------:R-:W-:-:S07]  /*249c0*/  IMAD.MOV.U32 R95, RZ, RZ, R14 ;  /* 0x000000ffff5f7224 */ /* 0x000fce00078e000e */
[----:B------:R-:W-:Y:S05]  /*249d0*/  WARPSYNC.COLLECTIVE R15, `(.L_x_8205) ;  /* 0x000000000f087348 */ /* 0x000fea0003c00000 */
[----:B------:R0:W1:Y:S02]  /*249e0*/  SHFL.IDX P6, R14, R13, R12, R11 ;  /* 0x0000000c0d0e7389 */ /* 0x00006400000c000b */
[----:B01----:R-:W-:Y:S01]  /*249f0*/  ENDCOLLECTIVE ;  /* 0x000000000000791b */ /* 0x003fe20003800000 */
.L_x_8205:
[----:B------:R-:W-:Y:S01]  /*24a00*/  IMAD.MOV.U32 R13, RZ, RZ, R56 ;  /* 0x000000ffff0d7224 */ /* 0x000fe200078e0038 */
[----:B------:R-:W-:Y:S01]  /*24a10*/  SEL R56, R57, R130, P0 ;  /* 0x0000008239387207 */ /* 0x000fe20000000000 */
[----:B------:R-:W-:Y:S01]  /*24a20*/  IMAD.MOV.U32 R12, RZ, RZ, R5 ;  /* 0x000000ffff0c7224 */ /* 0x000fe200078e0005 */
[----:B------:R-:W-:Y:S02]  /*24a30*/  SEL R57, R130, R57, P0 ;  /* 0x0000003982397207 */ /* 0x000fe40000000000 */
[----:B------:R-:W-:-:S07]  /*24a40*/  MOV R97, R14 ;  /* 0x0000000e00617202 */ /* 0x000fce0000000f00 */
[----:B------:R-:W-:Y:S05]  /*24a50*/  WARPSYNC.COLLECTIVE R15, `(.L_x_8206) ;  /* 0x000000000f087348 */ /* 0x000fea0003c00000 */
[----:B------:R0:W1:Y:S02]  /*24a60*/  SHFL.IDX P6, R14, R13, R12, R11 ;  /* 0x0000000c0d0e7389 */ /* 0x00006400000c000b */
[----:B01----:R-:W-:Y:S01]  /*24a70*/  ENDCOLLECTIVE ;  /* 0x000000000000791b */ /* 0x003fe20003800000 */
.L_x_8206:
[----:B------:R-:W-:Y:S02]  /*24a80*/  IMAD.MOV.U32 R13, RZ, RZ, R10 ;  /* 0x000000ffff0d7224 */ /* 0x000fe400078e000a */
[----:B------:R-:W-:-:S07]  /*24a90*/  IMAD.MOV.U32 R114, RZ, RZ, R14 ;  /* 0x000000ffff727224 */ /* 0x000fce00078e000e */
[----:B------:R-:W-:Y:S05]  /*24aa0*/  WARPSYNC.COLLECTIVE R15, `(.L_x_8207) ;  /* 0x000000000f087348 */ /* 0x000fea0003c00000 */
[----:B------:R0:W1:Y:S02]  /*24ab0*/  SHFL.IDX P6, R14, R13, R12, R11 ;  /* 0x0000000c0d0e7389 */ /* 0x00006400000c000b */
[----:B01----:R-:W-:Y:S01]  /*24ac0*/  ENDCOLLECTIVE ;  /* 0x000000000000791b */ /* 0x003fe20003800000 */
.L_x_8207:
        /* <DEDUP_REMOVED lines=8> */
.L_x_8208:
[----:B------:R-:W-:Y:S02]  /*24b50*/  SEL R96, R97, R10, P0 ;  /* 0x0000000a61607207 */ /* 0x000fe40000000000 */
[----:B------:R-:W-:Y:S01]  /*24b60*/  SEL R97, R10, R97, P0 ;  /* 0x000000610a617207 */ /* 0x000fe20000000000 */
[----:B------:R-:W-:Y:S02]  /*24b70*/  IMAD.MOV.U32 R13, RZ, RZ, R66 ;  /* 0x000000ffff0d7224 */ /* 0x000fe400078e0042 */
[----:B------:R-:W-:-:S07]  /*24b80*/  IMAD.MOV.U32 R4, RZ, RZ, R14 ;  /* 0x000000ffff047224 */ /* 0x000fce00078e000e */
[----:B------:R-:W-:Y:S05]  /*24b90*/  WARPSYNC.COLLECTIVE R15, `(.L_x_8209) ;  /* 0x000000000f087348 */ /* 0x000fea0003c00000 */
[----:B------:R0:W1:Y:S02]  /*24ba0*/  SHFL.IDX P6, R14, R13, R12, R11 ;  /* 0x0000000c0d0e7389 */ /* 0x00006400000c000b */
[----:B01----:R-:W-:Y:S01]  /*24bb0*/  ENDCOLLECTIVE ;  /* 0x000000000000791b */ /* 0x003fe20003800000 */
.L_x_8209:
[----:B------:R-:W-:Y:S01]  /*24bc0*/  IMAD.MOV.U32 R13, RZ, RZ, R8 ;  /* 0x000000ffff0d7224 */ /* 0x000fe200078e0008 */
[----:B------:R-:W-:Y:S01]  /*24bd0*/  MOV R12, R5 ;  /* 0x00000005000c7202 */ /* 0x000fe20000000f00 */
[----:B------:R-:W-:-:S07]  /*24be0*/  IMAD.MOV.U32 R66, RZ, RZ, R14 ;  /* 0x000000ffff427224 */ /* 0x000fce00078e000e */
[----:B------:R-:W-:Y:S05]  /*24bf0*/  WARPSYNC.COLLECTIVE R15, `(.L_x_8210) ;  /* 0x000000000f087348 */ /* 0x000fea0003c00000 */
[----:B------:R0:W1:Y:S02]  /*24c00*/  SHFL.IDX P6, R14, R13, R12, R11 ;  /* 0x0000000c0d0e7389 */ /* 0x00006400000c000b */
[----:B01----:R-:W-:Y:S01]  /*24c10*/  ENDCOLLECTIVE ;  /* 0x000000000000791b */ /* 0x003fe20003800000 */
.L_x_8210:
[----:B------:R-:W-:Y:S02]  /*24c20*/  IMAD.MOV.U32 R13, RZ, RZ, R6 ;  /* 0x000000ffff0d7224 */ /* 0x000fe400078e0006 */
[----:B------:R-:W-:-:S07]  /*24c30*/  IMAD.MOV.U32 R7, RZ, RZ, R14 ;  /* 0x000000ffff077224 */ /* 0x000fce00078e000e */
[----:B------:R-:W-:Y:S05]  /*24c40*/  WARPSYNC.COLLECTIVE R15, `(.L_x_8211) ;  /* 0x000000000f087348 */ /* 0x000fea0003c00000 */
[----:B------:R0:W1:Y:S02]  /*24c50*/  SHFL.IDX P6, R14, R13, R12, R11 ;  /* 0x0000000c0d0e7389 */ /* 0x00006400000c000b */
[----:B01----:R-:W-:Y:S01]  /*24c60*/  ENDCOLLECTIVE ;  /* 0x000000000000791b */ /* 0x003fe20003800000 */
.L_x_8211:
[----:B------:R-:W-:Y:S05]  /*24c70*/  BRA `(.L_x_8212) ;  /* 0xffffff1400d07947 */ /* 0x000fea000383ffff */
.L_x_7930:
[----:B------:R-:W-:Y:S01]  /*24c80*/  IMAD.MOV.U32 R13, RZ, RZ, R3 ;  /* 0x000000ffff0d7224 */ /* 0x000fe200078e0003 */
[----:B------:R-:W-:Y:S01]  /*24c90*/  MOV R11, 0x181f ;  /* 0x0000181f000b7802 */ /* 0x000fe20000000f00 */
[----:B------:R-:W-:Y:S02]  /*24ca0*/  IMAD.MOV.U32 R12, RZ, RZ, RZ ;  /* 0x000000ffff0c7224 */ /* 0x000fe400078e00ff */
[----:B------:R-:W-:-:S07]  /*24cb0*/  IMAD.MOV.U32 R15, RZ, RZ, -0x1 ;  /* 0xffffffffff0f7424 */ /* 0x000fce00078e00ff */
[----:B-----5:R-:W-:Y:S05]  /*24cc0*/  WARPSYNC.COLLECTIVE R15, `(.L_x_8213) ;  /* 0x000000000f087348 */ /* 0x020fea0003c00000 */
[----:B------:R0:W1:Y:S02]  /*24cd0*/  SHFL.IDX P6, R14, R13, R12, R11 ;  /* 0x0000000c0d0e7389 */ /* 0x00006400000c000b */
[----:B01---5:R-:W-:Y:S01]  /*24ce0*/  ENDCOLLECTIVE ;  /* 0x000000000000791b */ /* 0x023fe20003800000 */
.L_x_8213:
[----:B------:R-:W-:Y:S02]  /*24cf0*/  IMAD.MOV.U32 R13, RZ, RZ, R2 ;  /* 0x000000ffff0d7224 */ /* 0x000fe400078e0002 */
[----:B------:R-:W-:-:S07]  /*24d00*/  IMAD.MOV.U32 R0, RZ, RZ, R14 ;  /* 0x000000ffff007224 */ /* 0x000fce00078e000e */
[----:B------:R-:W-:Y:S05]  /*24d10*/  WARPSYNC.COLLECTIVE R15, `(.L_x_8214) ;  /* 0x000000000f087348 */ /* 0x000fea0003c00000 */
[----:B------:R0:W1:Y:S02]  /*24d20*/  SHFL.IDX P6, R14, R13, R12, R11 ;  /* 0x0000000c0d0e7389 */ /* 0x00006400000c000b */
[----:B01----:R-:W-:Y:S01]  /*24d30*/  ENDCOLLECTIVE ;  /* 0x000000000000791b */ /* 0x003fe20003800000 */
.L_x_8214:
[----:B------:R-:W-:Y:S05]  /*24d40*/  BRA `(.L_x_8215) ;  /* 0xffffff2400587947 */ /* 0x000fea000383ffff */
.L_x_7933:
[----:B------:R-:W-:Y:S01]  /*24d50*/  BSSY B1, `(.L_x_8216) ;  /* 0x0000008000017945 */ /* 0x000fe20003800000 */
[----:B------:R-:W-:Y:S01]  /*24d60*/  IMAD.MOV.U32 R13, RZ, RZ, R3 ;  /* 0x000000ffff0d7224 */ /* 0x000fe200078e0003 */
[----:B------:R-:W-:Y:S01]  /*24d70*/  MOV R11, 0x181f ;  /* 0x0000181f000b7802 */ /* 0x000fe20000000f00 */
[----:B------:R-:W-:Y:S02]  /*24d80*/  IMAD.MOV.U32 R12, RZ, RZ, 0x1 ;  /* 0x00000001ff0c7424 */ /* 0x000fe400078e00ff */
[----:B---3--:R-:W-:-:S07]  /*24d90*/  IMAD.MOV.U32 R15, RZ, RZ, -0x1 ;  /* 0xffffffffff0f7424 */ /* 0x008fce00078e00ff */
[----:B012--5:R-:W-:Y:S05]  /*24da0*/  WARPSYNC.COLLECTIVE R15, `(.L_x_8217) ;  /* 0x000000000f087348 */ /* 0x027fea0003c00000 */
[----:B--2---:R2:W3:Y:S02]  /*24db0*/  SHFL.IDX P6, R14, R13, R12, R11 ;  /* 0x0000000c0d0e7389 */ /* 0x0044e400000c000b */
[----:B0123-5:R-:W-:Y:S01]  /*24dc0*/  ENDCOLLECTIVE ;  /* 0x000000000000791b */ /* 0x02ffe20003800000 */
.L_x_8217:
[----:B------:R-:W-:Y:S05]  /*24dd0*/  BSYNC B1 ;  /* 0x0000000000017941 */ /* 0x000fea0003800000 */
.L_x_8216:
        /* <DEDUP_REMOVED lines=8> */
.L_x_8218:
[----:B------:R-:W-:Y:S05]  /*24e60*/  BRA `(.L_x_8219) ;  /* 0xffffff2400607947 */ /* 0x000fea000383ffff */
.L_x_7936:
        /* <DEDUP_REMOVED lines=8> */
.L_x_8221:
[----:B------:R-:W-:Y:S05]  /*24ef0*/  BSYNC B1 ;  /* 0x0000000000017941 */ /* 0x000fea0003800000 */
.L_x_8220:
        /* <DEDUP_REMOVED lines=8> */
.L_x_8222:
[----:B------:R-:W-:Y:S05]  /*24f80*/  BRA `(.L_x_8223) ;  /* 0xffffff2400687947 */ /* 0x000fea000383ffff */
.L_x_7939:
[----:B------:R-:W-:Y:S01]  /*24f90*/  BSSY B1, `(.L_x_8224) ;  /* 0x0000008000017945 */ /* 0x000fe20003800000 */
[----:B------:R-:W-:Y:S01]  /*24fa0*/  IMAD.MOV.U32 R13, RZ, RZ, R3 ;  /* 0x000000ffff0d7224 */ /* 0x000fe200078e0003 */
[----:B------:R-:W-:Y:S01]  /*24fb0*/  MOV R11, 0x181f ;  /* 0x0000181f000b7802 */ /* 0x000fe20000000f00 */
[----:B------:R-:W-:Y:S02]  /*24fc0*/  IMAD.MOV.U32 R12, RZ, RZ, 0x3 ;  /* 0x00000003ff0c7424 */ /* 0x000fe400078e00ff */
[----:B---3--:R-:W-:-:S07]  /*24fd0*/  IMAD.MOV.U32 R15, RZ, RZ, -0x1 ;  /* 0xffffffffff0f7424 */ /* 0x008fce00078e00ff */
[----:B012-4-:R-:W-:Y:S05]  /*24fe0*/  WARPSYNC.COLLECTIVE R15, `(.L_x_8225) ;  /* 0x000000000f087348 */ /* 0x017fea0003c00000 */
[----:B--2---:R2:W3:Y:S02]  /*24ff0*/  SHFL.IDX P6, R14, R13, R12, R11 ;  /* 0x0000000c0d0e7389 */ /* 0x0044e400000c000b */
[----:B01234-:R-:W-:Y:S01]  /*25000*/  ENDCOLLECTIVE ;  /* 0x000000000000791b */ /* 0x01ffe20003800000 */
.L_x_8225:
[----:B------:R-:W-:Y:S05]  /*25010*/  BSYNC B1 ;  /* 0x0000000000017941 */ /* 0x000fea0003800000 */
.L_x_8224:
        /* <DEDUP_REMOVED lines=8> */
.L_x_8226:
[----:B------:R-:W-:Y:S05]  /*250a0*/  BRA `(.L_x_8227) ;  /* 0xffffff2400707947 */ /* 0x000fea000383ffff */
.L_x_7941:
[----:B------:R-:W-:Y:S02]  /*250b0*/  IMAD.MOV.U32 R13, RZ, RZ, R26 ;  /* 0x000000ffff0d7224 */ /* 0x000fe400078e001a */
[----:B------:R-:W-:Y:S02]  /*250c0*/  IMAD.MOV.U32 R12, RZ, RZ, RZ ;  /* 0x000000ffff0c7224 */ /* 0x000fe400078e00ff */
[----:B------:R-:W-:Y:S02]  /*250d0*/  IMAD.MOV.U32 R11, RZ, RZ, 0x1c1f ;  /* 0x00001c1fff0b7424 */ /* 0x000fe400078e00ff */
[----:B------:R-:W-:-:S07]  /*250e0*/  IMAD.MOV.U32 R15, RZ, RZ, -0x1 ;  /* 0xffffffffff0f7424 */ /* 0x000fce00078e00ff */
[----:B------:R-:W-:Y:S05]  /*250f0*/  WARPSYNC.COLLECTIVE R15, `(.L_x_8228) ;  /* 0x000000000f087348 */ /* 0x000fea0003c00000 */
[----:B------:R0:W1:Y:S02]  /*25100*/  SHFL.IDX P6, R14, R13, R12, R11 ;  /* 0x0000000c0d0e7389 */ /* 0x00006400000c000b */
[----:B01----:R-:W-:Y:S01]  /*25110*/  ENDCOLLECTIVE ;  /* 0x000000000000791b */ /* 0x003fe20003800000 */
.L_x_8228:
[----:B------:R-:W-:Y:S01]  /*25120*/  MOV R13, R24 ;  /* 0x00000018000d7202 */ /* 0x000fe20000000f00 */
[----:B------:R-:W-:-:S07]  /*25130*/  IMAD.MOV.U32 R27, RZ, RZ, R14 ;  /* 0x000000ffff1b7224 */ /* 0x000fce00078e000e */
[----:B------:R-:W-:Y:S05]  /*25140*/  WARPSYNC.COLLECTIVE R15, `(.L_x_8229) ;  /* 0x000000000f087348 */ /* 0x000fea0003c00000 */
[----:B------:R0:W1:Y:S02]  /*25150*/  SHFL.IDX P6, R14, R13, R12, R11 ;  /* 0x0000000c0d0e7389 */ /* 0x00006400000c000b */
[----:B01----:R-:W-:Y:S01]  /*25160*/  ENDCOLLECTIVE ;  /* 0x000000000000791b */ /* 0x003fe20003800000 */
.L_x_8229:
[----:B------:R-:W-:Y:S05]  /*25170*/  BRA `(.L_x_8230) ;  /* 0xffffff2800387947 */ /* 0x000fea000383ffff */
.L_x_7944:
[----:B------:R-:W-:Y:S01]  /*25180*/  BSSY B1, `(.L_x_8231) ;  /* 0x0000008000017945 */ /* 0x000fe20003800000 */
[----:B---3--:R-:W-:Y:S02]  /*25190*/  IMAD.MOV.U32 R13, RZ, RZ, R26 ;  /* 0x000000ffff0d7224 */ /* 0x008fe400078e001a */
[----:B------:R-:W-:Y:S02]  /*251a0*/  IMAD.MOV.U32 R12, RZ, RZ, 0x1 ;  /* 0x00000001ff0c7424 */ /* 0x000fe400078e00ff */
[----:B------:R-:W-:Y:S02]  /*251b0*/  IMAD.MOV.U32 R11, RZ, RZ, 0x1c1f ;  /* 0x00001c1fff0b7424 */ /* 0x000fe400078e00ff */
[----:B------:R-:W-:-:S07]  /*251c0*/  IMAD.MOV.U32 R15, RZ, RZ, -0x1 ;  /* 0xffffffffff0f7424 */ /* 0x000fce00078e00ff */
[----:B012---:R-:W-:Y:S05]  /*251d0*/  WARPSYNC.COLLECTIVE R15, `(.L_x_8232) ;  /* 0x000000000f087348 */ /* 0x007fea0003c00000 */
[----:B--2---:R2:W3:Y:S02]  /*251e0*/  SHFL.IDX P6, R14, R13, R12, R11 ;  /* 0x0000000c0d0e7389 */ /* 0x0044e400000c000b */
[----:B0123--:R-:W-:Y:S01]  /*251f0*/  ENDCOLLECTIVE ;  /* 0x000000000000791b */ /* 0x00ffe20003800000 */
.L_x_8232:
[----:B------:R-:W-:Y:S05]  /*25200*/  BSYNC B1 ;  /* 0x0000000000017941 */ /* 0x000fea0003800000 */
.L_x_8231:
        /* <DEDUP_REMOVED lines=8> */
.L_x_8233:
[----:B------:R-:W-:Y:S05]  /*25290*/  BRA `(.L_x_8234) ;  /* 0xffffff2c00f47947 */ /* 0x000fea000383ffff */
.L_x_7948:
[----:B------:R-:W-:Y:S01]  /*252a0*/  IMAD.MOV.U32 R13, RZ, RZ, R3 ;  /* 0x000000ffff0d7224 */ /* 0x000fe200078e0003 */
[----:B------:R-:W-:Y:S01]  /*252b0*/  MOV R11, 0x181f ;  /* 0x0000181f000b7802 */ /* 0x000fe20000000f00 */
[----:B------:R-:W-:Y:S02]  /*252c0*/  IMAD.MOV.U32 R12, RZ, RZ, RZ ;  /* 0x000000ffff0c7224 */ /* 0x000fe400078e00ff */
[----:B------:R-:W-:-:S07]  /*252d0*/  IMAD.MOV.U32 R15, RZ, RZ, -0x1 ;  /* 0xffffffffff0f7424 */ /* 0x000fce00078e00ff */
[----:B--23--:R-:W-:Y:S05]  /*252e0*/  WARPSYNC.COLLECTIVE R15, `(.L_x_8235) ;  /* 0x000000000f087348 */ /* 0x00cfea0003c00000 */
[----:B------:R0:W1:Y:S02]  /*252f0*/  SHFL.IDX P6, R14, R13, R12, R11 ;  /* 0x0000000c0d0e7389 */ /* 0x00006400000c000b */
[----:B0123--:R-:W-:Y:S01]  /*25300*/  ENDCOLLECTIVE ;  /* 0x000000000000791b */ /* 0x00ffe20003800000 */
.L_x_8235:
[----:B------:R-:W-:Y:S02]  /*25310*/  IMAD.MOV.U32 R13, RZ, RZ, R2 ;  /* 0x000000ffff0d7224 */ /* 0x000fe400078e0002 */
[----:B------:R-:W-:-:S07]  /*25320*/  IMAD.MOV.U32 R0, RZ, RZ, R14 ;  /* 0x000000ffff007224 */ /* 0x000fce00078e000e */
[----:B------:R-:W-:Y:S05]  /*25330*/  WARPSYNC.COLLECTIVE R15, `(.L_x_8236) ;  /* 0x000000000f087348 */ /* 0x000fea0003c00000 */
[----:B------:R0:W1:Y:S02]  /*25340*/  SHFL.IDX P6, R14, R13, R12, R11 ;  /* 0x0000000c0d0e7389 */ /* 0x00006400000c000b */
[----:B01----:R-:W-:Y:S01]  /*25350*/  ENDCOLLECTIVE ;  /* 0x000000000000791b */ /* 0x003fe20003800000 */
.L_x_8236:
[----:B------:R-:W-:Y:S05]  /*25360*/  BRA `(.L_x_8237) ;  /* 0xffffff3c00a47947 */ /* 0x000fea000383ffff */
.L_x_7951:
[----:B------:R-:W-:Y:S01]  /*25370*/  BSSY B1, `(.L_x_8238) ;  /* 0x0000008000017945 */ /* 0x000fe20003800000 */
[----:B------:R-:W-:Y:S01]  /*25380*/  IMAD.MOV.U32 R13, RZ, RZ, R3 ;  /* 0x000000ffff0d7224 */ /* 0x000fe200078e0003 */
[----:B------:R-:W-:Y:S01]  /*25390*/  MOV R11, 0x181f ;  /* 0x0000181f000b7802 */ /* 0x000fe20000000f00 */
[----:B------:R-:W-:Y:S02]  /*253a0*/  IMAD.MOV.U32 R12, RZ, RZ, 0x1 ;  /* 0x00000001ff0c7424 */ /* 0x000fe400078e00ff */
[----:B-1----:R-:W-:-:S07]  /*253b0*/  IMAD.MOV.U32 R15, RZ, RZ, -0x1 ;  /* 0xffffffffff0f7424 */ /* 0x002fce00078e00ff */
[----:B0-234-:R-:W-:Y:S05]  /*253c0*/  WARPSYNC.COLLECTIVE R15, `(.L_x_8239) ;  /* 0x000000000f087348 */ /* 0x01dfea0003c00000 */
[----:B----4-:R1:W4:Y:S02]  /*253d0*/  SHFL.IDX P6, R14, R13, R12, R11 ;  /* 0x0000000c0d0e7389 */ /* 0x01032400000c000b */
[----:B01234-:R-:W-:Y:S01]  /*253e0*/  ENDCOLLECTIVE ;  /* 0x000000000000791b */ /* 0x01ffe20003800000 */
.L_x_8239:
[----:B------:R-:W-:Y:S05]  /*253f0*/  BSYNC B1 ;  /* 0x0000000000017941 */ /* 0x000fea0003800000 */
.L_x_8238:
        /* <DEDUP_REMOVED lines=8> */
.L_x_8240:
[----:B------:R-:W-:Y:S05]  /*25480*/  BRA `(.L_x_8241) ;  /* 0xffffff3c00b07947 */ /* 0x000fea000383ffff */
.L_x_7954:
        /* <DEDUP_REMOVED lines=8> */
.L_x_8243:
[----:B------:R-:W-:Y:S05]  /*25510*/  BSYNC B1 ;  /* 0x0000000000017941 */ /* 0x000fea0003800000 */
.L_x_8242:
        /* <DEDUP_REMOVED lines=8> */
.L_x_8244:
[----:B------:R-:W-:Y:S05]  /*255a0*/  BRA `(.L_x_8245) ;  /* 0xffffff3c00b87947 */ /* 0x000fea000383ffff */
.L_x_7957:
[----:B------:R-:W-:Y:S01]  /*255b0*/  BSSY B1, `(.L_x_8246) ;  /* 0x0000008000017945 */ /* 0x000fe20003800000 */
[----:B------:R-:W-:Y:S01]  /*255c0*/  IMAD.MOV.U32 R13, RZ, RZ, R3 ;  /* 0x000000ffff0d7224 */ /* 0x000fe200078e0003 */
[----:B------:R-:W-:Y:S01]  /*255d0*/  MOV R11, 0x181f ;  /* 0x0000181f000b7802 */ /* 0x000fe20000000f00 */
[----:B------:R-:W-:Y:S02]  /*255e0*/  IMAD.MOV.U32 R12, RZ, RZ, 0x3 ;  /* 0x00000003ff0c7424 */ /* 0x000fe400078e00ff */
[----:B0-----:R-:W-:-:S07]  /*255f0*/  IMAD.MOV.U32 R15, RZ, RZ, -0x1 ;  /* 0xffffffffff0f7424 */ /* 0x001fce00078e00ff */
[----:B-1234-:R-:W-:Y:S05]  /*25600*/  WARPSYNC.COLLECTIVE R15, `(.L_x_8247) ;  /* 0x000000000f087348 */ /* 0x01efea0003c00000 */
[----:B------:R0:W0:Y:S02]  /*25610*/  SHFL.IDX P6, R14, R13, R12, R11 ;  /* 0x0000000c0d0e7389 */ /* 0x00002400000c000b */
[----:B01234-:R-:W-:Y:S01]  /*25620*/  ENDCOLLECTIVE ;  /* 0x000000000000791b */ /* 0x01ffe20003800000 */
.L_x_8247:
[----:B------:R-:W-:Y:S05]  /*25630*/  BSYNC B1 ;  /* 0x0000000000017941 */ /* 0x000fea0003800000 */
.L_x_8246:
        /* <DEDUP_REMOVED lines=8> */
.L_x_8248:
[----:B------:R-:W-:Y:S05]  /*256c0*/  BRA `(.L_x_8249) ;  /* 0xffffff3c00c07947 */ /* 0x000fea000383ffff */
.L_x_7973:
        /* <DEDUP_REMOVED lines=11> */
.L_x_8251:
[----:B------:R-:W-:Y:S05]  /*25780*/  BSYNC B1 ;  /* 0x0000000000017941 */ /* 0x000fea0003800000 */
.L_x_8250:
[----:B------:R-:W-:Y:S05]  /*25790*/  BRA `(.L_x_8252) ;  /* 0xffffff5400fc7947 */ /* 0x000fea000383ffff */
.L_x_7975:
[----:B------:R-:W-:Y:S01]  /*257a0*/  BSSY B1, `(.L_x_8253) ;  /* 0x0000006000017945 */ /* 0x000fe20003800000 */
[----:B------:R-:W-:-:S07]  /*257b0*/  IMAD.MOV.U32 R15, RZ, RZ, -0x1 ;  /* 0xffffffffff0f7424 */ /* 0x000fce00078e00ff */
[----:B0-----:R-:W-:Y:S05]  /*257c0*/  WARPSYNC.COLLECTIVE R15, `(.L_x_8254) ;  /* 0x000000000f0c7348 */ /* 0x001fea0003c00000 */
[----:B------:R-:W-:Y:S02]  /*257d0*/  ELECT P6, UR62, PT ;  /* 0x00000000003e782f */ /* 0x000fe400038c0000 */
[----:B------:R-:W-:Y:S01]  /*257e0*/  MOV R14, UR62 ;  /* 0x0000003e000e7c02 */ /* 0x000fe20008000f00 */
[----:B0-----:R-:W-:Y:S10]  /*257f0*/  ENDCOLLECTIVE ;  /* 0x000000000000791b */ /* 0x001ff40003800000 */
.L_x_8254:
[----:B------:R-:W-:Y:S05]  /*25800*/  BSYNC B1 ;  /* 0x0000000000017941 */ /* 0x000fea0003800000 */
.L_x_8253:
[----:B------:R-:W-:Y:S05]  /*25810*/  BRA `(.L_x_7974) ;  /* 0xffffff5400f47947 */ /* 0x000fea000383ffff */
.L_x_7977:
[----:B0-----:R0:W1:Y:S02]  /*25820*/  SYNCS.PHASECHK.TRANS64.TRYWAIT P0, [R22+URZ+0x22820], R6 ;  /* 0x02282006160075a7 */ /* 0x001064000800017f */
[----:B-1----:R-:W-:Y:S05]  /*25830*/  @!P0 NANOSLEEP.SYNCS 0x989680 ;  /* 0x009896800000895d */ /* 0x002fea0003900000 */
[----:B------:R-:W1:Y:S02]  /*25840*/  @!P0 SYNCS.PHASECHK.TRANS64 P0, [R22+URZ+0x22820], R6 ;  /* 0x02282006160085a7 */ /* 0x000e64000800007f */
[----:B-1----:R-:W-:Y:S05]  /*25850*/  @!P0 BRA `(.L_x_7977) ;  /* 0xfffffffc00f08947 */ /* 0x002fea000383ffff */
[----:B------:R-:W-:Y:S05]  /*25860*/  BRA `(.L_x_8255) ;  /* 0xffffff5800047947 */ /* 0x000fea000383ffff */
.L_x_7981:
[----:B0-----:R0:W1:Y:S02]  /*25870*/  SYNCS.PHASECHK.TRANS64.TRYWAIT P0, [R6+URZ+0x228a0], R10 ;  /* 0x0228a00a060075a7 */ /* 0x001064000800017f */
[----:B-1----:R-:W-:Y:S05]  /*25880*/  @!P0 NANOSLEEP.SYNCS 0x989680 ;  /* 0x009896800000895d */ /* 0x002fea0003900000 */
[----:B------:R-:W1:Y:S02]  /*25890*/  @!P0 SYNCS.PHASECHK.TRANS64 P0, [R6+URZ+0x228a0], R10 ;  /* 0x0228a00a060085a7 */ /* 0x000e64000800007f */
[----:B-1----:R-:W-:Y:S05]  /*258a0*/  @!P0 BRA `(.L_x_7981) ;  /* 0xfffffffc00f08947 */ /* 0x002fea000383ffff */
[----:B------:R-:W-:Y:S05]  /*258b0*/  BRA `(.L_x_8256) ;  /* 0xffffff5800207947 */ /* 0x000fea000383ffff */
.L_x_7986:
[----:B-1----:R1:W2:Y:S02]  /*258c0*/  SYNCS.PHASECHK.TRANS64.TRYWAIT P0, [R6+URZ+0x228c0], R10 ;  /* 0x0228c00a060075a7 */ /* 0x0022a4000800017f */
[----:B--2---:R-:W-:Y:S05]  /*258d0*/  @!P0 NANOSLEEP.SYNCS 0x989680 ;  /* 0x009896800000895d */ /* 0x004fea0003900000 */
[----:B------:R-:W2:Y:S02]  /*258e0*/  @!P0 SYNCS.PHASECHK.TRANS64 P0, [R6+URZ+0x228c0], R10 ;  /* 0x0228c00a060085a7 */ /* 0x000ea4000800007f */
[----:B--2---:R-:W-:Y:S05]  /*258f0*/  @!P0 BRA `(.L_x_7986) ;  /* 0xfffffffc00f08947 */ /* 0x004fea000383ffff */
[----:B------:R-:W-:Y:S05]  /*25900*/  BRA `(.L_x_8257) ;  /* 0xffffff58009c7947 */ /* 0x000fea000383ffff */
.L_x_7993:
[----:B0-----:R0:W1:Y:S02]  /*25910*/  SYNCS.PHASECHK.TRANS64.TRYWAIT P2, [R6+URZ+0x228a0], R7 ;  /* 0x0228a007060075a7 */ /* 0x001064000804017f */
[----:B-1----:R-:W-:Y:S05]  /*25920*/  @!P2 NANOSLEEP.SYNCS 0x989680 ;  /* 0x009896800000a95d */ /* 0x002fea0003900000 */
[----:B------:R-:W1:Y:S02]  /*25930*/  @!P2 SYNCS.PHASECHK.TRANS64 P2, [R6+URZ+0x228a0], R7 ;  /* 0x0228a0070600a5a7 */ /* 0x000e64000804007f */
[----:B-1----:R-:W-:Y:S05]  /*25940*/  @!P2 BRA `(.L_x_7993) ;  /* 0xfffffffc00f0a947 */ /* 0x002fea000383ffff */
[----:B------:R-:W-:Y:S05]  /*25950*/  BRA `(.L_x_8258) ;  /* 0xffffff5c00647947 */ /* 0x000fea000383ffff */
.L_x_7998:
[----:B-1----:R1:W2:Y:S02]  /*25960*/  SYNCS.PHASECHK.TRANS64.TRYWAIT P2, [R6+URZ+0x228c0], R7 ;  /* 0x0228c007060075a7 */ /* 0x0022a4000804017f */
[----:B--2---:R-:W-:Y:S05]  /*25970*/  @!P2 NANOSLEEP.SYNCS 0x989680 ;  /* 0x009896800000a95d */ /* 0x004fea0003900000 */
[----:B------:R-:W2:Y:S02]  /*25980*/  @!P2 SYNCS.PHASECHK.TRANS64 P2, [R6+URZ+0x228c0], R7 ;  /* 0x0228c0070600a5a7 */ /* 0x000ea4000804007f */
[----:B--2---:R-:W-:Y:S05]  /*25990*/  @!P2 BRA `(.L_x_7998) ;  /* 0xfffffffc00f0a947 */ /* 0x004fea000383ffff */
[----:B------:R-:W-:Y:S05]  /*259a0*/  BRA `(.L_x_8259) ;  /* 0xffffff5c00dc7947 */ /* 0x000fea000383ffff */
.L_x_8015:
[----:B------:R-:W0:Y:S01]  /*259b0*/  S2R R20, SR_TID.X ;  /* 0x0000000000147919 */ /* 0x000e220000002100 */
[----:B------:R-:W-:Y:S01]  /*259c0*/  BSSY B0, `(.L_x_8260) ;  /* 0x0000009000007945 */ /* 0x000fe20003800000 */
[----:B------:R-:W-:Y:S01]  /*259d0*/  MOV R12, RZ ;  /* 0x000000ff000c7202 */ /* 0x000fe20000000f00 */
[----:B------:R-:W-:Y:S02]  /*259e0*/  IMAD.MOV.U32 R11, RZ, RZ, 0x1f ;  /* 0x0000001fff0b7424 */ /* 0x000fe400078e00ff */
[----:B------:R-:W-:Y:S01]  /*259f0*/  IMAD.MOV.U32 R15, RZ, RZ, -0x1 ;  /* 0xffffffffff0f7424 */ /* 0x000fe200078e00ff */
[----:B0-----:R-:W-:-:S04]  /*25a00*/  SHF.R.U32.HI R13, RZ, 0x5, R20 ;  /* 0x00000005ff0d7819 */ /* 0x001fc80000011614 */
[----:B------:R-:W-:-:S07]  /*25a10*/  LOP3.LUT R13, R13, 0x3, RZ, 0xc0, !PT ;  /* 0x000000030d0d7812 */ /* 0x000fce00078ec0ff */
[----:B-----5:R-:W-:Y:S05]  /*25a20*/  WARPSYNC.COLLECTIVE R15, `(.L_x_8261) ;  /* 0x000000000f087348 */ /* 0x020fea0003c00000 */
[----:B------:R0:W1:Y:S02]  /*25a30*/  SHFL.IDX P6, R14, R13, R12, R11 ;  /* 0x0000000c0d0e7389 */ /* 0x00006400000c000b */
[----:B01---5:R-:W-:Y:S01]  /*25a40*/  ENDCOLLECTIVE ;  /* 0x000000000000791b */ /* 0x023fe20003800000 */
.L_x_8261:
[----:B------:R-:W-:Y:S05]  /*25a50*/  BSYNC B0 ;  /* 0x0000000000007941 */ /* 0x000fea0003800000 */
.L_x_8260:
[----:B------:R-:W-:Y:S05]  /*25a60*/  BRA `(.L_x_8262) ;  /* 0xffffff6c00d87947 */ /* 0x000fea000383ffff */
.L_x_8018:
[----:B0-----:R-:W2:Y:S02]  /*25a70*/  LDL R0, [R1+0x34] ;  /* 0x0000340001007983 */ /* 0x001ea40000100800 */
[----:B--2---:R0:W1:Y:S02]  /*25a80*/  SYNCS.PHASECHK.TRANS64.TRYWAIT P0, [R6+URZ+0x22880], R0 ;  /* 0x02288000060075a7 */ /* 0x004064000800017f */
[----:B-1----:R-:W-:Y:S05]  /*25a90*/  @!P0 NANOSLEEP.SYNCS 0x989680 ;  /* 0x009896800000895d */ /* 0x002fea0003900000 */
[----:B------:R-:W1:Y:S02]  /*25aa0*/  @!P0 SYNCS.PHASECHK.TRANS64 P0, [R6+URZ+0x22880], R0 ;  /* 0x02288000060085a7 */ /* 0x000e64000800007f */
[----:B-1----:R-:W-:Y:S05]  /*25ab0*/  @!P0 BRA `(.L_x_8018) ;  /* 0xfffffffc00ec8947 */ /* 0x002fea000383ffff */
[----:B------:R-:W-:Y:S05]  /*25ac0*/  BRA `(.L_x_8263) ;  /* 0xffffff6c00f07947 */ /* 0x000fea000383ffff */
.L_x_8019:
        /* <DEDUP_REMOVED lines=8> */
.L_x_8265:
[----:B------:R-:W-:Y:S05]  /*25b50*/  BSYNC B0 ;  /* 0x0000000000007941 */ /* 0x000fea0003800000 */
.L_x_8264:
[----:B------:R-:W-:Y:S01]  /*25b60*/  IMAD.MOV.U32 R13, RZ, RZ, R0 ;  /* 0x000000ffff0d7224 */ /* 0x000fe200078e0000 */
[----:B------:R-:W-:Y:S01]  /*25b70*/  ISETP.GE.AND P2, PT, R7, 0x21, PT ;  /* 0x000000210700780c */ /* 0x000fe20003f46270 */
[----:B------:R-:W-:Y:S01]  /*25b80*/  IMAD.MOV.U32 R12, RZ, RZ, RZ ;  /* 0x000000ffff0c7224 */ /* 0x000fe200078e00ff */
[----:B------:R-:W-:Y:S01]  /*25b90*/  LOP3.LUT R25, R25, 0xffffffef, RZ, 0xc0, !PT ;  /* 0xffffffef19197812 */ /* 0x000fe200078ec0ff */
[----:B------:R-:W-:Y:S01]  /*25ba0*/  IMAD.MOV.U32 R11, RZ, RZ, 0x181f ;  /* 0x0000181fff0b7424 */ /* 0x000fe200078e00ff */
[C---:B------:R-:W-:Y:S01]  /*25bb0*/  ISETP.GE.AND P3, PT, R7.reuse, 0x91, PT ;  /* 0x000000910700780c */ /* 0x040fe20003f66270 */
[----:B------:R-:W-:Y:S01]  /*25bc0*/  IMAD.MOV.U32 R15, RZ, RZ, -0x1 ;  /* 0xffffffffff0f7424 */ /* 0x000fe200078e00ff */
[C---:B------:R-:W-:Y:S01]  /*25bd0*/  ISETP.GE.AND P5, PT, R7.reuse, 0x31, PT ;  /* 0x000000310700780c */ /* 0x040fe20003fa6270 */
[----:B------:R-:W-:Y:S01]  /*25be0*/  IMAD.MOV.U32 R21, RZ, RZ, R14 ;  /* 0x000000ffff157224 */ /* 0x000fe200078e000e */
[----:B------:R-:W-:-:S13]  /*25bf0*/  ISETP.GE.AND P4, PT, R7, 0x61, PT ;  /* 0x000000610700780c */ /* 0x000fda0003f86270 */
[----:B------:R-:W-:Y:S05]  /*25c00*/  WARPSYNC.COLLECTIVE R15, `(.L_x_8266) ;  /* 0x000000000f087348 */ /* 0x000fea0003c00000 */
[----:B------:R0:W1:Y:S02]  /*25c10*/  SHFL.IDX P6, R14, R13, R12, R11 ;  /* 0x0000000c0d0e7389 */ /* 0x00006400000c000b */
[----:B01----:R-:W-:Y:S01]  /*25c20*/  ENDCOLLECTIVE ;  /* 0x000000000000791b */ /* 0x003fe20003800000 */
.L_x_8266:
[----:B------:R-:W-:Y:S02]  /*25c30*/  IMAD.MOV.U32 R13, RZ, RZ, R2 ;  /* 0x000000ffff0d7224 */ /* 0x000fe400078e0002 */
[----:B------:R-:W-:Y:S01]  /*25c40*/  IMAD.MOV.U32 R12, RZ, RZ, 0x1 ;  /* 0x00000001ff0c7424 */ /* 0x000fe200078e00ff */
[----:B------:R-:W-:-:S07]  /*25c50*/  MOV R3, R14 ;  /* 0x0000000e00037202 */ /* 0x000fce0000000f00 */
[----:B------:R-:W-:Y:S05]  /*25c60*/  WARPSYNC.COLLECTIVE R15, `(.L_x_8267) ;  /* 0x000000000f087348 */ /* 0x000fea0003c00000 */
[----:B------:R0:W1:Y:S02]  /*25c70*/  SHFL.IDX P6, R14, R13, R12, R11 ;  /* 0x0000000c0d0e7389 */ /* 0x00006400000c000b */
[----:B01----:R-:W-:Y:S01]  /*25c80*/  ENDCOLLECTIVE ;  /* 0x000000000000791b */ /* 0x003fe20003800000 */
.L_x_8267:
[----:B------:R-:W-:Y:S01]  /*25c90*/  IADD3 R28, P1, R35, R3, RZ ;  /* 0x00000003231c7210 */ /* 0x000fe20007f3e0ff */
[----:B------:R-:W-:-:S04]  /*25ca0*/  IMAD.IADD R3, R22, 0x1, R30 ;  /* 0x0000000116037824 */ /* 0x000fc800078e021e */
[----:B------:R-:W-:Y:S01]  /*25cb0*/  IMAD.X R29, RZ, RZ, R21, P1 ;  /* 0x000000ffff1d7224 */ /* 0x000fe200008e0615 */
[----:B------:R-:W-:Y:S02]  /*25cc0*/  ISETP.LT.OR P1, PT, R7, 0x1, P0 ;  /* 0x000000010700780c */ /* 0x000fe40000721670 */
[----:B------:R-:W-:-:S11]  /*25cd0*/  MOV R13, R0 ;  /* 0x00000000000d7202 */ /* 0x000fd60000000f00 */
        /* <DEDUP_REMOVED lines=8> */
.L_x_8268:
        /* <DEDUP_REMOVED lines=9> */
.L_x_8269:
[----:B------:R-:W-:Y:S01]  /*25df0*/  ISETP.LT.OR P1, PT, R7, 0x11, P0 ;  /* 0x000000110700780c */ /* 0x000fe20000721670 */
[----:B------:R-:W-:-:S12]  /*25e00*/  IMAD.MOV.U32 R13, RZ, RZ, R0 ;  /* 0x000000ffff0d7224 */ /* 0x000fd800078e0000 */
[----:B------:R-:W-:Y:S01]  /*25e10*/  @!PT LDS RZ, [RZ] ;  /* 0x00000000fffff984 */ /* 0x000fe20000000800 */
[----:B------:R-:W-:Y:S01]  /*25e20*/  @!PT LDS RZ, [RZ] ;  /* 0x00000000fffff984 */ /* 0x000fe20000000800 */
[----:B------:R-:W-:Y:S01]  /*25e30*/  @!PT LDS RZ, [RZ] ;  /* 0x00000000fffff984 */ /* 0x000fe20000000800 */
[----:B------:R0:W-:Y:S01]  /*25e40*/  LDGSTS.E.BYPASS.LTC128B.128 [R3+0xac00], desc[UR36][R28.64], !P1 ;  /* 0x0ac000001c037fae */ /* 0x0001e2000c901d64 */
[----:B------:R-:W-:-:S07]  /*25e50*/  MOV R21, R14 ;  /* 0x0000000e00157202 */ /* 0x000fce0000000f00 */
[----:B0-----:R-:W-:Y:S05]  /*25e60*/  WARPSYNC.COLLECTIVE R15, `(.L_x_8270) ;  /* 0x000000000f087348 */ /* 0x001fea0003c00000 */
[----:B------:R1:W2:Y:S02]  /*25e70*/  SHFL.IDX P6, R14, R13, R12, R11 ;  /* 0x0000000c0d0e7389 */ /* 0x0002a400000c000b */
[----:B012---:R-:W-:Y:S01]  /*25e80*/  ENDCOLLECTIVE ;  /* 0x000000000000791b */ /* 0x007fe20003800000 */
.L_x_8270:
[----:B------:R-:W-:Y:S02]  /*25e90*/  IMAD.MOV.U32 R13, RZ, RZ, R2 ;  /* 0x000000ffff0d7224 */ /* 0x000fe400078e0002 */
[----:B------:R-:W-:Y:S02]  /*25ea0*/  IMAD.MOV.U32 R12, RZ, RZ, 0x3 ;  /* 0x00000003ff0c7424 */ /* 0x000fe400078e00ff */
[----:B------:R-:W-:-:S05]  /*25eb0*/  IMAD.MOV.U32 R11, RZ, RZ, R14 ;  /* 0x000000ffff0b7224 */ /* 0x000fca00078e000e */
[----:B------:R-:W-:Y:S02]  /*25ec0*/  IADD3 R28, P1, R35, R11, RZ ;  /* 0x0000000b231c7210 */ /* 0x000fe40007f3e0ff */
[----:B------:R-:W-:-:S03]  /*25ed0*/  MOV R11, 0x181f ;  /* 0x0000181f000b7802 */ /* 0x000fc60000000f00 */
[----:B------:R-:W-:Y:S01]  /*25ee0*/  IMAD.X R29, RZ, RZ, R21, P1 ;  /* 0x000000ffff1d7224 */ /* 0x000fe200008e0615 */
[----:B------:R-:W-:-:S13]  /*25ef0*/  ISETP.LT.OR P1, PT, R7, 0x21, P0 ;  /* 0x000000210700780c */ /* 0x000fda0000721670 */
[----:B------:R-:W-:Y:S05]  /*25f00*/  WARPSYNC.COLLECTIVE R15, `(.L_x_8271) ;  /* 0x000000000f087348 */ /* 0x000fea0003c00000 */
[----:B------:R0:W1:Y:S02]  /*25f10*/  SHFL.IDX P6, R14, R13, R12, R11 ;  /* 0x0000000c0d0e7389 */ /* 0x00006400000c000b */
[----:B01----:R-:W-:Y:S01]  /*25f20*/  ENDCOLLECTIVE ;  /* 0x000000000000791b */ /* 0x003fe20003800000 */
.L_x_8271:
        /* <DEDUP_REMOVED lines=9> */
.L_x_8272:
[----:B------:R-:W-:Y:S01]  /*25fc0*/  IMAD.MOV.U32 R13, RZ, RZ, R2 ;  /* 0x000000ffff0d7224 */ /* 0x000fe200078e0002 */
[----:B------:R-:W-:Y:S01]  /*25fd0*/  MOV R12, 0x4 ;  /* 0x00000004000c7802 */ /* 0x000fe20000000f00 */
[----:B------:R-:W-:-:S05]  /*25fe0*/  IMAD.MOV.U32 R11, RZ, RZ, R14 ;  /* 0x000000ffff0b7224 */ /* 0x000fca00078e000e */
[----:B------:R-:W-:Y:S01]  /*25ff0*/  IADD3 R28, P1, R35, R11, RZ ;  /* 0x0000000b231c7210 */ /* 0x000fe20007f3e0ff */
[----:B------:R-:W-:-:S04]  /*26000*/  IMAD.MOV.U32 R11, RZ, RZ, 0x181f ;  /* 0x0000181fff0b7424 */ /* 0x000fc800078e00ff */
[----:B------:R-:W-:-:S08]  /*26010*/  IMAD.X R29, RZ, RZ, R21, P1 ;  /* 0x000000ffff1d7224 */ /* 0x000fd000008e0615 */
[----:B------:R-:W-:Y:S05]  /*26020*/  WARPSYNC.COLLECTIVE R15, `(.L_x_8273) ;  /* 0x000000000f087348 */ /* 0x000fea0003c00000 */
[----:B------:R0:W1:Y:S02]  /*26030*/  SHFL.IDX P6, R14, R13, R12, R11 ;  /* 0x0000000c0d0e7389 */ /* 0x00006400000c000b */
[----:B01----:R-:W-:Y:S01]  /*26040*/  ENDCOLLECTIVE ;  /* 0x000000000000791b */ /* 0x003fe20003800000 */
.L_x_8273:
        /* <DEDUP_REMOVED lines=10> */
.L_x_8274:
[----:B------:R-:W-:Y:S01]  /*260f0*/  MOV R13, R2 ;  /* 0x00000002000d7202 */ /* 0x000fe20000000f00 */
        /* <DEDUP_REMOVED lines=8> */
.L_x_8275:
        /* <DEDUP_REMOVED lines=10> */
.L_x_8276:
[----:B------:R-:W-:Y:S02]  /*26220*/  IMAD.MOV.U32 R13, RZ, RZ, R2 ;  /* 0x000000ffff0d7224 */ /* 0x000fe400078e0002 */
[----:B------:R-:W-:Y:S02]  /*26230*/  IMAD.MOV.U32 R12, RZ, RZ, 0x6 ;  /* 0x00000006ff0c7424 */ /* 0x000fe400078e00ff */
[----:B------:R-:W-:-:S05]  /*26240*/  IMAD.MOV.U32 R11, RZ, RZ, R14 ;  /* 0x000000ffff0b7224 */ /* 0x000fca00078e000e */
[----:B------:R-:W-:Y:S01]  /*26250*/  IADD3 R28, P1, R35, R11, RZ ;  /* 0x0000000b231c7210 */ /* 0x000fe20007f3e0ff */
[----:B------:R-:W-:-:S03]  /*26260*/  IMAD.MOV.U32 R11, RZ, RZ, 0x181f ;  /* 0x0000181fff0b7424 */ /* 0x000fc600078e00ff */
[----:B------:R-:W-:-:S09]  /*26270*/  IADD3.X R29, RZ, R21, RZ, P1, !PT ;  /* 0x00000015ff1d7210 */ /* 0x000fd20000ffe4ff */
[----:B------:R-:W-:Y:S05]  /*26280*/  WARPSYNC.COLLECTIVE R15, `(.L_x_8277) ;  /* 0x000000000f087348 */ /* 0x000fea0003c00000 */
[----:B------:R0:W1:Y:S02]  /*26290*/  SHFL.IDX P6, R14, R13, R12, R11 ;  /* 0x0000000c0d0e7389 */ /* 0x00006400000c000b */
[----:B01----:R-:W-:Y:S01]  /*262a0*/  ENDCOLLECTIVE ;  /* 0x000000000000791b */ /* 0x003fe20003800000 */
.L_x_8277:
        /* <DEDUP_REMOVED lines=10> */
.L_x_8278:
[----:B------:R-:W-:Y:S02]  /*26350*/  IMAD.MOV.U32 R13, RZ, RZ, R2 ;  /* 0x000000ffff0d7224 */ /* 0x000fe400078e0002 */
[----:B------:R-:W-:Y:S01]  /*26360*/  IMAD.MOV.U32 R12, RZ, RZ, 0x7 ;  /* 0x00000007ff0c7424 */ /* 0x000fe200078e00ff */
[----:B------:R-:W-:-:S04]  /*26370*/  MOV R11, R14 ;  /* 0x0000000e000b7202 */ /* 0x000fc80000000f00 */
[----:B------:R-:W-:Y:S01]  /*26380*/  IADD3 R28, P1, R35, R11, RZ ;  /* 0x0000000b231c7210 */ /* 0x000fe20007f3e0ff */
[----:B------:R-:W-:-:S04]  /*26390*/  IMAD.MOV.U32 R11, RZ, RZ, 0x181f ;  /* 0x0000181fff0b7424 */ /* 0x000fc800078e00ff */
[----:B------:R-:W-:-:S08]  /*263a0*/  IMAD.X R29, RZ, RZ, R21, P1 ;  /* 0x000000ffff1d7224 */ /* 0x000fd000008e0615 */
[----:B------:R-:W-:Y:S05]  /*263b0*/  WARPSYNC.COLLECTIVE R15, `(.L_x_8279) ;  /* 0x000000000f087348 */ /* 0x000fea0003c00000 */
[----:B------:R0:W1:Y:S02]  /*263c0*/  SHFL.IDX P6, R14, R13, R12, R11 ;  /* 0x0000000c0d0e7389 */ /* 0x00006400000c000b */
[----:B01----:R-:W-:Y:S01]  /*263d0*/  ENDCOLLECTIVE ;  /* 0x000000000000791b */ /* 0x003fe20003800000 */
.L_x_8279:
        /* <DEDUP_REMOVED lines=10> */
.L_x_8280:
[----:B------:R-:W-:Y:S02]  /*26480*/  IMAD.MOV.U32 R13, RZ, RZ, R10 ;  /* 0x000000ffff0d7224 */ /* 0x000fe400078e000a */
[----:B------:R-:W-:Y:S02]  /*26490*/  IMAD.MOV.U32 R12, RZ, RZ, RZ ;  /* 0x000000ffff0c7224 */ /* 0x000fe400078e00ff */
[----:B------:R-:W-:-:S07]  /*264a0*/  IMAD.MOV.U32 R0, RZ, RZ, R14 ;  /* 0x000000ffff007224 */ /* 0x000fce00078e000e */
[----:B------:R-:W-:Y:S05]  /*264b0*/  WARPSYNC.COLLECTIVE R15, `(.L_x_8281) ;  /* 0x000000000f087348 */ /* 0x000fea0003c00000 */
[----:B------:R0:W1:Y:S02]  /*264c0*/  SHFL.IDX P6, R14, R13, R12, R11 ;  /* 0x0000000c0d0e7389 */ /* 0x00006400000c000b */
[----:B01----:R-:W-:Y:S01]  /*264d0*/  ENDCOLLECTIVE ;  /* 0x000000000000791b */ /* 0x003fe20003800000 */
.L_x_8281:
[----:B------:R-:W-:-:S05]  /*264e0*/  IADD3 R28, P1, R35, R0, RZ ;  /* 0x00000000231c7210 */ /* 0x000fca0007f3e0ff */
        /* <DEDUP_REMOVED lines=11> */
.L_x_8282:
[----:B------:R-:W-:Y:S02]  /*265a0*/  IMAD.MOV.U32 R13, RZ, RZ, R10 ;  /* 0x000000ffff0d7224 */ /* 0x000fe400078e000a */
[----:B------:R-:W-:Y:S02]  /*265b0*/  IMAD.MOV.U32 R12, RZ, RZ, 0x1 ;  /* 0x00000001ff0c7424 */ /* 0x000fe400078e00ff */
[----:B------:R-:W-:-:S07]  /*265c0*/  IMAD.MOV.U32 R0, RZ, RZ, R14 ;  /* 0x000000ffff007224 */ /* 0x000fce00078e000e */
[----:B------:R-:W-:Y:S05]  /*265d0*/  WARPSYNC.COLLECTIVE R15, `(.L_x_8283) ;  /* 0x000000000f087348 */ /* 0x000fea0003c00000 */
[----:B------:R0:W1:Y:S02]  /*265e0*/  SHFL.IDX P6, R14, R13, R12, R11 ;  /* 0x0000000c0d0e7389 */ /* 0x00006400000c000b */
[----:B01----:R-:W-:Y:S01]  /*265f0*/  ENDCOLLECTIVE ;  /* 0x000000000000791b */ /* 0x003fe20003800000 */
.L_x_8283:
        /* <DEDUP_REMOVED lines=13> */
.L_x_8284:
        /* <DEDUP_REMOVED lines=12> */
[----:B------:R-:W-:-:S04]  /*26790*/  LOP3.LUT R25, R25, 0xfffffeff, RZ, 0xc0, !PT ;  /* 0xfffffeff19197812 */ /* 0x000fc800078ec0ff */
[----:B------:R-:W-:Y:S01]  /*267a0*/  @P3 LOP3.LUT R25, R25, 0x100, RZ, 0xfc, !PT ;  /* 0x0000010019193812 */ /* 0x000fe200078efcff */
[----:B------:R-:W-:Y:S06]  /*267b0*/  BRA `(.L_x_8285) ;  /* 0xffffff6800a87947 */ /* 0x000fec000383ffff */
.L_x_8024:
[----:B--2---:R-:W2:Y:S02]  /*267c0*/  LDL R0, [R1+0x34] ;  /* 0x0000340001007983 */ /* 0x004ea40000100800 */
[----:B--2---:R2:W3:Y:S02]  /*267d0*/  SYNCS.PHASECHK.TRANS64.TRYWAIT P0, [R6+URZ+0x22840], R0 ;  /* 0x02284000060075a7 */ /* 0x0044e4000800017f */
[----:B---3--:R-:W-:Y:S05]  /*267e0*/  @!P0 NANOSLEEP.SYNCS 0x989680 ;  /* 0x009896800000895d */ /* 0x008fea0003900000 */
[----:B------:R-:W3:Y:S02]  /*267f0*/  @!P0 SYNCS.PHASECHK.TRANS64 P0, [R6+URZ+0x22840], R0 ;  /* 0x02284000060085a7 */ /* 0x000ee4000800007f */
[----:B---3--:R-:W-:Y:S05]  /*26800*/  @!P0 BRA `(.L_x_8024) ;  /* 0xfffffffc00ec8947 */ /* 0x008fea000383ffff */
[----:B------:R-:W-:Y:S05]  /*26810*/  BRA `(.L_x_8286) ;  /* 0xffffff6800fc7947 */ /* 0x000fea000383ffff */
.L_x_8025:
        /* <DEDUP_REMOVED lines=8> */
.L_x_8288:
[----:B------:R-:W-:Y:S05]  /*268a0*/  BSYNC B0 ;  /* 0x0000000000007941 */ /* 0x000fea0003800000 */
.L_x_8287:
        /* <DEDUP_REMOVED lines=8> */
.L_x_8289:
[----:B------:R-:W-:Y:S02]  /*26930*/  IMAD.MOV.U32 R13, RZ, RZ, R0 ;  /* 0x000000ffff0d7224 */ /* 0x000fe400078e0000 */
[----:B------:R-:W-:Y:S01]  /*26940*/  IMAD.MOV.U32 R12, RZ, RZ, 0x1 ;  /* 0x00000001ff0c7424 */ /* 0x000fe200078e00ff */
[----:B------:R-:W-:Y:S01]  /*26950*/  LOP3.LUT P6, RZ, R25, 0x40, RZ, 0xc0, !PT ;  /* 0x0000004019ff7812 */ /* 0x000fe200078cc0ff */
[----:B------:R-:W-:-:S12]  /*26960*/  IMAD.MOV.U32 R8, RZ, RZ, R14 ;  /* 0x000000ffff087224 */ /* 0x000fd800078e000e */
[----:B------:R-:W-:-:S04]  /*26970*/  @P6 IADD3 R8, P0, R35, R8, RZ ;  /* 0x0000000823086210 */ /* 0x000fc80007f1e0ff */
[----:B------:R-:W-:-:S05]  /*26980*/  @P6 IADD3.X R7, RZ, R7, RZ, P0, !PT ;  /* 0x00000007ff076210 */ /* 0x000fca00007fe4ff */
        /* <DEDUP_REMOVED lines=8> */
.L_x_8290:
[----:B------:R-:W-:Y:S02]  /*26a10*/  IMAD.MOV.U32 R13, RZ, RZ, R2 ;  /* 0x000000ffff0d7224 */ /* 0x000fe400078e0002 */
[----:B------:R-:W-:-:S07]  /*26a20*/  IMAD.MOV.U32 R7, RZ, RZ, R14 ;  /* 0x000000ffff077224 */ /* 0x000fce00078e000e */
[----:B------:R-:W-:Y:S05]  /*26a30*/  WARPSYNC.COLLECTIVE R15, `(.L_x_8291) ;  /* 0x000000000f087348 */ /* 0x000fea0003c00000 */
[----:B------:R0:W1:Y:S02]  /*26a40*/  SHFL.IDX P6, R14, R13, R12, R11 ;  /* 0x0000000c0d0e7389 */ /* 0x00006400000c000b */
[----:B01----:R-:W-:Y:S01]  /*26a50*/  ENDCOLLECTIVE ;  /* 0x000000000000791b */ /* 0x003fe20003800000 */
.L_x_8291:
[----:B------:R-:W-:Y:S02]  /*26a60*/  IMAD.MOV.U32 R13, RZ, RZ, R0 ;  /* 0x000000ffff0d7224 */ /* 0x000fe400078e0000 */
[----:B------:R-:W-:Y:S01]  /*26a70*/  IMAD.MOV.U32 R12, RZ, RZ, 0x2 ;  /* 0x00000002ff0c7424 */ /* 0x000fe200078e00ff */
[----:B------:R-:W-:Y:S02]  /*26a80*/  LOP3.LUT P6, RZ, R25, 0x10, RZ, 0xc0, !PT ;  /* 0x0000001019ff7812 */ /* 0x000fe400078cc0ff */
[----:B------:R-:W-:-:S11]  /*26a90*/  MOV R8, R14 ;  /* 0x0000000e00087202 */ /* 0x000fd60000000f00 */
[----:B------:R-:W-:-:S05]  /*26aa0*/  @P6 IADD3 R8, P0, R35, R8, RZ ;  /* 0x0000000823086210 */ /* 0x000fca0007f1e0ff */
[----:B------:R-:W-:-:S04]  /*26ab0*/  @P6 IMAD.X R7, RZ, RZ, R7, P0 ;  /* 0x000000ffff076224 */ /* 0x000fc800000e0607 */
        /* <DEDUP_REMOVED lines=8> */
.L_x_8292:
[----:B------:R-:W-:Y:S01]  /*26b40*/  MOV R13, R2 ;  /* 0x00000002000d7202 */ /* 0x000fe20000000f00 */
[----:B------:R-:W-:-:S07]  /*26b50*/  IMAD.MOV.U32 R7, RZ, RZ, R14 ;  /* 0x000000ffff077224 */ /* 0x000fce00078e000e */
[----:B------:R-:W-:Y:S05]  /*26b60*/  WARPSYNC.COLLECTIVE R15, `(.L_x_8293) ;  /* 0x000000000f087348 */ /* 0x000fea0003c00000 */
[----:B------:R0:W1:Y:S02]  /*26b70*/  SHFL.IDX P6, R14, R13, R12, R11 ;  /* 0x0000000c0d0e7389 */ /* 0x00006400000c000b */
[----:B01----:R-:W-:Y:S01]  /*26b80*/  ENDCOLLECTIVE ;  /* 0x000000000000791b */ /* 0x003fe20003800000 */
.L_x_8293:
[----:B------:R-:W-:Y:S02]  /*26b90*/  IMAD.MOV.U32 R13, RZ, RZ, R0 ;  /* 0x000000ffff0d7224 */ /* 0x000fe400078e0000 */
[----:B------:R-:W-:Y:S01]  /*26ba0*/  IMAD.MOV.U32 R12, RZ, RZ, 0x3 ;  /* 0x00000003ff0c7424 */ /* 0x000fe200078e00ff */
[----:B------:R-:W-:Y:S01]  /*26bb0*/  LOP3.LUT P6, RZ, R25, 0x8, RZ, 0xc0, !PT ;  /* 0x0000000819ff7812 */ /* 0x000fe200078cc0ff */
[----:B------:R-:W-:-:S12]  /*26bc0*/  IMAD.MOV.U32 R8, RZ, RZ, R14 ;  /* 0x000000ffff087224 */ /* 0x000fd800078e000e */
        /* <DEDUP_REMOVED lines=10> */
.L_x_8294:
[----:B------:R-:W-:Y:S01]  /*26c70*/  IMAD.MOV.U32 R13, RZ, RZ, R2 ;  /* 0x000000ffff0d7224 */ /* 0x000fe200078e0002 */
[----:B------:R-:W-:-:S07]  /*26c80*/  MOV R7, R14 ;  /* 0x0000000e00077202 */ /* 0x000fce0000000f00 */
[----:B------:R-:W-:Y:S05]  /*26c90*/  WARPSYNC.COLLECTIVE R15, `(.L_x_8295) ;  /* 0x000000000f087348 */ /* 0x000fea0003c00000 */
[----:B------:R0:W1:Y:S02]  /*26ca0*/  SHFL.IDX P6, R14, R13, R12, R11 ;  /* 0x0000000c0d0e7389 */ /* 0x00006400000c000b */
[----:B01----:R-:W-:Y:S01]  /*26cb0*/  ENDCOLLECTIVE ;  /* 0x000000000000791b */ /* 0x003fe20003800000 */
.L_x_8295:
[----:B------:R-:W-:Y:S01]  /*26cc0*/  IMAD.MOV.U32 R13, RZ, RZ, R0 ;  /* 0x000000ffff0d7224 */ /* 0x000fe200078e0000 */
[----:B------:R-:W-:Y:S01]  /*26cd0*/  MOV R12, 0x4 ;  /* 0x00000004000c7802 */ /* 0x000fe20000000f00 */
[----:B------:R-:W-:-:S07]  /*26ce0*/  IMAD.MOV.U32 R8, RZ, RZ, R14 ;  /* 0x000000ffff087224 */ /* 0x000fce00078e000e */
[----:B------:R-:W-:Y:S05]  /*26cf0*/  WARPSYNC.COLLECTIVE R15, `(.L_x_8296) ;  /* 0x000000000f087348 */ /* 0x000fea0003c00000 */
[----:B------:R0:W1:Y:S02]  /*26d00*/  SHFL.IDX P6, R14, R13, R12, R11 ;  /* 0x0000000c0d0e7389 */ /* 0x00006400000c000b */
[----:B01----:R-:W-:Y:S01]  /*26d10*/  ENDCOLLECTIVE ;  /* 0x000000000000791b */ /* 0x003fe20003800000 */
.L_x_8296:
[----:B------:R-:W-:-:S05]  /*26d20*/  @P5 IADD3 R8, P0, R35, R8, RZ ;  /* 0x0000000823085210 */ /* 0x000fca0007f1e0ff */
[----:B------:R-:W-:-:S04]  /*26d30*/  @P5 IMAD.X R7, RZ, RZ, R7, P0 ;  /* 0x000000ffff075224 */ /* 0x000fc800000e0607 */
[----:B------:R-:W-:Y:S02]  /*26d40*/  @P5 IMAD.MOV.U32 R9, RZ, RZ, R7 ;  /* 0x000000ffff095224 */ /* 0x000fe400078e0007 */
[----:B------:R-:W-:-:S03]  /*26d50*/  IMAD.MOV.U32 R13, RZ, RZ, R2 ;  /* 0x000000ffff0d7224 */ /* 0x000fc600078e0002 */
[----:B------:R-:W-:Y:S01]  /*26d60*/  @!PT LDS RZ, [RZ] ;  /* 0x00000000fffff984 */ /* 0x000fe20000000800 */
[----:B------:R-:W-:Y:S01]  /*26d70*/  @!PT LDS RZ, [RZ] ;  /* 0x00000000fffff984 */ /* 0x000fe20000000800 */
[----:B------:R-:W-:Y:S01]  /*26d80*/  @!PT LDS RZ, [RZ] ;  /* 0x00000000fffff984 */ /* 0x000fe20000000800 */
[----:B------:R0:W-:Y:S01]  /*26d90*/  @P5 LDGSTS.E.BYPASS.LTC128B.128 [R3+0x19c00], desc[UR36][R8.64], !P3 ;  /* 0x19c0000008035fae */ /* 0x0001e2000d901d64 */
[----:B------:R-:W-:Y:S01]  /*26da0*/  LOP3.LUT P5, RZ, R25, 0x80, RZ, 0xc0, !PT ;  /* 0x0000008019ff7812 */ /* 0x000fe200078ac0ff */
[----:B------:R-:W-:-:S12]  /*26db0*/  IMAD.MOV.U32 R7, RZ, RZ, R14 ;  /* 0x000000ffff077224 */ /* 0x000fd800078e000e */
[----:B0-----:R-:W-:Y:S05]  /*26dc0*/  WARPSYNC.COLLECTIVE R15, `(.L_x_8297) ;  /* 0x000000000f087348 */ /* 0x001fea0003c00000 */
[----:B------:R1:W2:Y:S02]  /*26dd0*/  SHFL.IDX P6, R14, R13, R12, R11 ;  /* 0x0000000c0d0e7389 */ /* 0x0002a400000c000b */
[----:B012---:R-:W-:Y:S01]  /*26de0*/  ENDCOLLECTIVE ;  /* 0x000000000000791b */ /* 0x007fe20003800000 */
.L_x_8297:
[----:B------:R-:W-:Y:S01]  /*26df0*/  MOV R13, R0 ;  /* 0x00000000000d7202 */ /* 0x000fe20000000f00 */
        /* <DEDUP_REMOVED lines=13> */
.L_x_8298:
[----:B------:R-:W-:Y:S02]  /*26ed0*/  IMAD.MOV.U32 R13, RZ, RZ, R2 ;  /* 0x000000ffff0d7224 */ /* 0x000fe400078e0002 */
[----:B------:R-:W-:-:S07]  /*26ee0*/  IMAD.MOV.U32 R7, RZ, RZ, R14 ;  /* 0x000000ffff077224 */ /* 0x000fce00078e000e */
[----:B------:R-:W-:Y:S05]  /*26ef0*/  WARPSYNC.COLLECTIVE R15, `(.L_x_8299) ;  /* 0x000000000f087348 */ /* 0x000fea0003c00000 */
[----:B------:R0:W1:Y:S02]  /*26f00*/  SHFL.IDX P6, R14, R13, R12, R11 ;  /* 0x0000000c0d0e7389 */ /* 0x00006400000c000b */
[----:B01----:R-:W-:Y:S01]  /*26f10*/  ENDCOLLECTIVE ;  /* 0x000000000000791b */ /* 0x003fe20003800000 */
.L_x_8299:
[----:B------:R-:W-:Y:S02]  /*26f20*/  IMAD.MOV.U32 R13, RZ, RZ, R0 ;  /* 0x000000ffff0d7224 */ /* 0x000fe400078e0000 */
[----:B------:R-:W-:Y:S02]  /*26f30*/  IMAD.MOV.U32 R12, RZ, RZ, 0x6 ;  /* 0x00000006ff0c7424 */ /* 0x000fe400078e00ff */
[----:B------:R-:W-:-:S07]  /*26f40*/  IMAD.MOV.U32 R8, RZ, RZ, R14 ;  /* 0x000000ffff087224 */ /* 0x000fce00078e000e */
[----:B------:R-:W-:Y:S05]  /*26f50*/  WARPSYNC.COLLECTIVE R15, `(.L_x_8300) ;  /* 0x000000000f087348 */ /* 0x000fea0003c00000 */
[----:B------:R0:W1:Y:S02]  /*26f60*/  SHFL.IDX P6, R14, R13, R12, R11 ;  /* 0x0000000c0d0e7389 */ /* 0x00006400000c000b */
[----:B01----:R-:W-:Y:S01]  /*26f70*/  ENDCOLLECTIVE ;  /* 0x000000000000791b */ /* 0x003fe20003800000 */
.L_x_8300:
[----:B------:R-:W-:-:S05]  /*26f80*/  @P5 IADD3 R8, P0, R35, R8, RZ ;  /* 0x0000000823085210 */ /* 0x000fca0007f1e0ff */
[----:B------:R-:W-:-:S05]  /*26f90*/  @P5 IMAD.X R7, RZ, RZ, R7, P0 ;  /* 0x000000ffff075224 */ /* 0x000fca00000e0607 */
[----:B------:R-:W-:Y:S01]  /*26fa0*/  @P5 MOV R9, R7 ;  /* 0x0000000700095202 */ /* 0x000fe20000000f00 */
[----:B------:R-:W-:-:S04]  /*26fb0*/  IMAD.MOV.U32 R13, RZ, RZ, R2 ;  /* 0x000000ffff0d7224 */ /* 0x000fc800078e0002 */
[----:B------:R-:W-:Y:S01]  /*26fc0*/  @!PT LDS RZ, [RZ] ;  /* 0x00000000fffff984 */ /* 0x000fe20000000800 */
[----:B------:R-:W-:Y:S01]  /*26fd0*/  @!PT LDS RZ, [RZ] ;  /* 0x00000000fffff984 */ /* 0x000fe20000000800 */
[----:B------:R-:W-:Y:S01]  /*26fe0*/  @!PT LDS RZ, [RZ] ;  /* 0x00000000fffff984 */ /* 0x000fe20000000800 */
[----:B------:R0:W-:Y:S01]  /*26ff0*/  @P5 LDGSTS.E.BYPASS.LTC128B.128 [R3+0x1ac00], desc[UR36][R8.64], !P3 ;  /* 0x1ac0000008035fae */ /* 0x0001e2000d901d64 */
[----:B------:R-:W-:-:S07]  /*27000*/  IMAD.MOV.U32 R7, RZ, RZ, R14 ;  /* 0x000000ffff077224 */ /* 0x000fce00078e000e */
[----:B0-----:R-:W-:Y:S05]  /*27010*/  WARPSYNC.COLLECTIVE R15, `(.L_x_8301) ;  /* 0x000000000f087348 */ /* 0x001fea0003c00000 */
[----:B------:R1:W2:Y:S02]  /*27020*/  SHFL.IDX P6, R14, R13, R12, R11 ;  /* 0x0000000c0d0e7389 */ /* 0x0002a400000c000b */
[----:B012---:R-:W-:Y:S01]  /*27030*/  ENDCOLLECTIVE ;  /* 0x000000000000791b */ /* 0x007fe20003800000 */
.L_x_8301:
[----:B------:R-:W-:Y:S02]  /*27040*/  IMAD.MOV.U32 R13, RZ, RZ, R0 ;  /* 0x000000ffff0d7224 */ /* 0x000fe400078e0000 */
[----:B------:R-:W-:Y:S02]  /*27050*/  IMAD.MOV.U32 R12, RZ, RZ, 0x7 ;  /* 0x00000007ff0c7424 */ /* 0x000fe400078e00ff */
[----:B------:R-:W-:-:S07]  /*27060*/  IMAD.MOV.U32 R8, RZ, RZ, R14 ;  /* 0x000000ffff087224 */ /* 0x000fce00078e000e */
[----:B------:R-:W-:Y:S05]  /*27070*/  WARPSYNC.COLLECTIVE R15, `(.L_x_8302) ;  /* 0x000000000f087348 */ /* 0x000fea0003c00000 */
[----:B------:R0:W1:Y:S02]  /*27080*/  SHFL.IDX P6, R14, R13, R12, R11 ;  /* 0x0000000c0d0e7389 */ /* 0x00006400000c000b */
[----:B01----:R-:W-:Y:S01]  /*27090*/  ENDCOLLECTIVE ;  /* 0x000000000000791b */ /* 0x003fe20003800000 */
.L_x_8302:
[----:B------:R-:W-:-:S04]  /*270a0*/  @P4 IADD3 R8, P0, R35, R8, RZ ;  /* 0x0000000823084210 */ /* 0x000fc80007f1e0ff */
[----:B------:R-:W-:-:S05]  /*270b0*/  @P4 IADD3.X R7, RZ, R7, RZ, P0, !PT ;  /* 0x00000007ff074210 */ /* 0x000fca00007fe4ff */
[----:B------:R-:W-:Y:S02]  /*270c0*/  @P4 IMAD.MOV.U32 R9, RZ, RZ, R7 ;  /* 0x000000ffff094224 */ /* 0x000fe400078e0007 */
[----:B------:R-:W-:-:S03]  /*270d0*/  IMAD.MOV.U32 R13, RZ, RZ, R2 ;  /* 0x000000ffff0d7224 */ /* 0x000fc600078e0002 */
        /* <DEDUP_REMOVED lines=8> */
.L_x_8303:
[----:B------:R-:W-:Y:S02]  /*27160*/  IMAD.MOV.U32 R13, RZ, RZ, R4 ;  /* 0x000000ffff0d7224 */ /* 0x000fe400078e0004 */
[----:B------:R-:W-:Y:S01]  /*27170*/  IMAD.MOV.U32 R12, RZ, RZ, RZ ;  /* 0x000000ffff0c7224 */ /* 0x000fe200078e00ff */
[----:B------:R-:W-:-:S07]  /*27180*/  MOV R8, R14 ;  /* 0x0000000e00087202 */ /* 0x000fce0000000f00 */
[----:B------:R-:W-:Y:S05]  /*27190*/  WARPSYNC.COLLECTIVE R15, `(.L_x_8304) ;  /* 0x000000000f087348 */ /* 0x000fea0003c00000 */
[----:B------:R0:W1:Y:S02]  /*271a0*/  SHFL.IDX P6, R14, R13, R12, R11 ;  /* 0x0000000c0d0e7389 */ /* 0x00006400000c000b */
[----:B01----:R-:W-:Y:S01]  /*271b0*/  ENDCOLLECTIVE ;  /* 0x000000000000791b */ /* 0x003fe20003800000 */
.L_x_8304:
[----:B------:R-:W-:-:S05]  /*271c0*/  @P1 IADD3 R8, P0, R35, R8, RZ ;  /* 0x0000000823081210 */ /* 0x000fca0007f1e0ff */
[----:B------:R-:W-:-:S05]  /*271d0*/  @P1 IMAD.X R9, RZ, RZ, R0, P0 ;  /* 0x000000ffff091224 */ /* 0x000fca00000e0600 */
        /* <DEDUP_REMOVED lines=9> */
.L_x_8305:
[----:B------:R-:W-:Y:S02]  /*27270*/  IMAD.MOV.U32 R13, RZ, RZ, R4 ;  /* 0x000000ffff0d7224 */ /* 0x000fe400078e0004 */
[----:B------:R-:W-:Y:S01]  /*27280*/  IMAD.MOV.U32 R12, RZ, RZ, 0x1 ;  /* 0x00000001ff0c7424 */ /* 0x000fe200078e00ff */
[----:B------:R-:W-:-:S07]  /*27290*/  MOV R2, R14 ;  /* 0x0000000e00027202 */ /* 0x000fce0000000f00 */
[----:B------:R-:W-:Y:S05]  /*272a0*/  WARPSYNC.COLLECTIVE R15, `(.L_x_8306) ;  /* 0x000000000f087348 */ /* 0x000fea0003c00000 */
[----:B------:R0:W1:Y:S02]  /*272b0*/  SHFL.IDX P6, R14, R13, R12, R11 ;  /* 0x0000000c0d0e7389 */ /* 0x00006400000c000b */
[----:B01----:R-:W-:Y:S01]  /*272c0*/  ENDCOLLECTIVE ;  /* 0x000000000000791b */ /* 0x003fe20003800000 */
.L_x_8306:
        /* <DEDUP_REMOVED lines=8> */
[----:B------:R0:W-:Y:S01]  /*27350*/  @P2 LDGSTS.E.BYPASS.LTC128B.128 [R3+0x1c400], desc[UR36][R8.64], !P3 ;  /* 0x1c40000008032fae */ /* 0x0001e2000d901d64 */
[----:B------:R-:W-:-:S07]  /*27360*/  MOV R4, R14 ;  /* 0x0000000e00047202 */ /* 0x000fce0000000f00 */
[----:B0-----:R-:W-:Y:S05]  /*27370*/  WARPSYNC.COLLECTIVE R15, `(.L_x_8307) ;  /* 0x000000000f087348 */ /* 0x001fea0003c00000 */
[----:B------:R1:W2:Y:S02]  /*27380*/  SHFL.IDX P6, R14, R13, R12, R11 ;  /* 0x0000000c0d0e7389 */ /* 0x0002a400000c000b */
[----:B012---:R-:W-:Y:S01]  /*27390*/  ENDCOLLECTIVE ;  /* 0x000000000000791b */ /* 0x007fe20003800000 */
.L_x_8307:
[----:B------:R-:W-:Y:S01]  /*273a0*/  IMAD.MOV.U32 R5, RZ, RZ, R14 ;  /* 0x000000ffff057224 */ /* 0x000fe200078e000e */
[----:B------:R-:W-:Y:S06]  /*273b0*/  BRA `(.L_x_8308) ;  /* 0xffffff6400b47947 */ /* 0x000fec000383ffff */
.L_x_8030:
        /* <DEDUP_REMOVED lines=9> */
.L_x_8309:
[----:B------:R-:W-:Y:S01]  /*27450*/  ISETP.GE.AND P1, PT, R17, R3, PT ;  /* 0x000000031100720c */ /* 0x000fe20003f26270 */
[----:B------:R-:W-:Y:S02]  /*27460*/  IMAD.MOV.U32 R13, RZ, RZ, R0 ;  /* 0x000000ffff0d7224 */ /* 0x000fe400078e0000 */
[----:B------:R-:W-:-:S10]  /*27470*/  IMAD.MOV.U32 R4, RZ, RZ, R14 ;  /* 0x000000ffff047224 */ /* 0x000fd400078e000e */
[----:B------:R-:W-:Y:S05]  /*27480*/  WARPSYNC.COLLECTIVE R15, `(.L_x_8310) ;  /* 0x000000000f087348 */ /* 0x000fea0003c00000 */
[----:B------:R0:W1:Y:S02]  /*27490*/  SHFL.IDX P6, R14, R13, R12, R11 ;  /* 0x0000000c0d0e7389 */ /* 0x00006400000c000b */
[----:B01----:R-:W-:Y:S01]  /*274a0*/  ENDCOLLECTIVE ;  /* 0x000000000000791b */ /* 0x003fe20003800000 */
.L_x_8310:
[----:B------:R-:W-:Y:S02]  /*274b0*/  IMAD.MOV.U32 R13, RZ, RZ, R2 ;  /* 0x000000ffff0d7224 */ /* 0x000fe400078e0002 */
[----:B------:R-:W-:Y:S02]  /*274c0*/  IMAD.MOV.U32 R12, RZ, RZ, 0x1 ;  /* 0x00000001ff0c7424 */ /* 0x000fe400078e00ff */
[----:B------:R-:W-:-:S07]  /*274d0*/  IMAD.MOV.U32 R5, RZ, RZ, R14 ;  /* 0x000000ffff057224 */ /* 0x000fce00078e000e */
[----:B------:R-:W-:Y:S05]  /*274e0*/  WARPSYNC.COLLECTIVE R15, `(.L_x_8311) ;  /* 0x000000000f087348 */ /* 0x000fea0003c00000 */
[----:B------:R0:W1:Y:S02]  /*274f0*/  SHFL.IDX P6, R14, R13, R12, R11 ;  /* 0x0000000c0d0e7389 */ /* 0x00006400000c000b */
[----:B01----:R-:W-:Y:S01]  /*27500*/  ENDCOLLECTIVE ;  /* 0x000000000000791b */ /* 0x003fe20003800000 */
.L_x_8311:
[----:B------:R-:W-:-:S05]  /*27510*/  @!P1 IADD3 R5, P3, R35, R5, RZ ;  /* 0x0000000523059210 */ /* 0x000fca0007f7e0ff */
[----:B------:R-:W-:Y:S01]  /*27520*/  @!P1 IMAD.X R8, RZ, RZ, R4, P3 ;  /* 0x000000ffff089224 */ /* 0x000fe200018e0604 */
[----:B------:R-:W-:-:S03]  /*27530*/  @!P1 MOV R4, R5 ;  /* 0x0000000500049202 */ /* 0x000fc60000000f00 */
[----:B------:R-:W-:Y:S01]  /*27540*/  @!P1 IMAD.MOV.U32 R5, RZ, RZ, R8 ;  /* 0x000000ffff059224 */ /* 0x000fe200078e0008 */
[----:B------:R-:W-:-:S04]  /*27550*/  MOV R13, R0 ;  /* 0x00000000000d7202 */ /* 0x000fc80000000f00 */
[----:B------:R-:W-:Y:S01]  /*27560*/  @!PT LDS RZ, [RZ] ;  /* 0x00000000fffff984 */ /* 0x000fe20000000800 */
[----:B------:R-:W-:Y:S01]  /*27570*/  @!PT LDS RZ, [RZ] ;  /* 0x00000000fffff984 */ /* 0x000fe20000000800 */
[----:B------:R-:W-:Y:S01]  /*27580*/  @!PT LDS RZ, [RZ] ;  /* 0x00000000fffff984 */ /* 0x000fe20000000800 */
[----:B------:R0:W-:Y:S02]  /*27590*/  @!P1 LDGSTS.E.BYPASS.LTC128B.128 [R9+0x14400], desc[UR36][R4.64], !P0 ;  /* 0x1440000004099fae */ /* 0x0001e4000c101d64 */
[----:B0-----:R-:W-:-:S05]  /*275a0*/  VIADD R4, R17, 0x10 ;  /* 0x0000001011047836 */ /* 0x001fca0000000000 */
[----:B------:R-:W-:Y:S01]  /*275b0*/  ISETP.GE.AND P1, PT, R4, R3, PT ;  /* 0x000000030400720c */ /* 0x000fe20003f26270 */
[----:B------:R-:W-:-:S12]  /*275c0*/  IMAD.MOV.U32 R4, RZ, RZ, R14 ;  /* 0x000000ffff047224 */ /* 0x000fd800078e000e */
[----:B------:R-:W-:Y:S05]  /*275d0*/  WARPSYNC.COLLECTIVE R15, `(.L_x_8312) ;  /* 0x000000000f087348 */ /* 0x000fea0003c00000 */
[----:B------:R0:W1:Y:S02]  /*275e0*/  SHFL.IDX P6, R14, R13, R12, R11 ;  /* 0x0000000c0d0e7389 */ /* 0x00006400000c000b */
[----:B01----:R-:W-:Y:S01]  /*275f0*/  ENDCOLLECTIVE ;  /* 0x000000000000791b */ /* 0x003fe20003800000 */
.L_x_8312:
[----:B------:R-:W-:Y:S01]  /*27600*/  MOV R13, R2 ;  /* 0x00000002000d7202 */ /* 0x000fe20000000f00 */
[----:B------:R-:W-:Y:S02]  /*27610*/  IMAD.MOV.U32 R12, RZ, RZ, 0x2 ;  /* 0x00000002ff0c7424 */ /* 0x000fe400078e00ff */
[----:B------:R-:W-:-:S07]  /*27620*/  IMAD.MOV.U32 R6, RZ, RZ, R14 ;  /* 0x000000ffff067224 */ /* 0x000fce00078e000e */
[----:B------:R-:W-:Y:S05]  /*27630*/  WARPSYNC.COLLECTIVE R15, `(.L_x_8313) ;  /* 0x000000000f087348 */ /* 0x000fea0003c00000 */
[----:B------:R0:W1:Y:S02]  /*27640*/  SHFL.IDX P6, R14, R13, R12, R11 ;  /* 0x0000000c0d0e7389 */ /* 0x00006400000c000b */
[----:B01----:R-:W-:Y:S01]  /*27650*/  ENDCOLLECTIVE ;  /* 0x000000000000791b */ /* 0x003fe20003800000 */
.L_x_8313:
[----:B------:R-:W-:-:S05]  /*27660*/  @!P1 IADD3 R6, P3, R35, R6, RZ ;  /* 0x0000000623069210 */ /* 0x000fca0007f7e0ff */
[----:B------:R-:W-:Y:S02]  /*27670*/  @!P1 IMAD.X R7, RZ, RZ, R4, P3 ;  /* 0x000000ffff079224 */ /* 0x000fe400018e0604 */
[----:B------:R-:W-:Y:S02]  /*27680*/  @!P1 IMAD.MOV.U32 R4, RZ, RZ, R6 ;  /* 0x000000ffff049224 */ /* 0x000fe400078e0006 */
[----:B------:R-:W-:Y:S02]  /*27690*/  @!P1 IMAD.MOV.U32 R5, RZ, RZ, R7 ;  /* 0x000000ffff059224 */ /* 0x000fe400078e0007 */
[----:B------:R-:W-:Y:S02]  /*276a0*/  IMAD.MOV.U32 R13, RZ, RZ, R0 ;  /* 0x000000ffff0d7224 */ /* 0x000fe400078e0000 */
[C---:B------:R-:W-:Y:S01]  /*276b0*/  VIADD R6, R17.reuse, 0x60 ;  /* 0x0000006011067836 */ /* 0x040fe20000000000 */
        /* <DEDUP_REMOVED lines=10> */
.L_x_8314:
[----:B------:R-:W-:Y:S02]  /*27760*/  IMAD.MOV.U32 R13, RZ, RZ, R2 ;  /* 0x000000ffff0d7224 */ /* 0x000fe400078e0002 */
[----:B------:R-:W-:Y:S02]  /*27770*/  IMAD.MOV.U32 R12, RZ, RZ, 0x3 ;  /* 0x00000003ff0c7424 */ /* 0x000fe400078e00ff */
[----:B------:R-:W-:-:S07]  /*27780*/  IMAD.MOV.U32 R5, RZ, RZ, R14 ;  /* 0x000000ffff057224 */ /* 0x000fce00078e000e */
[----:B------:R-:W-:Y:S05]  /*27790*/  WARPSYNC.COLLECTIVE R15, `(.L_x_8315) ;  /* 0x000000000f087348 */ /* 0x000fea0003c00000 */
[----:B------:R0:W1:Y:S02]  /*277a0*/  SHFL.IDX P6, R14, R13, R12, R11 ;  /* 0x0000000c0d0e7389 */ /* 0x00006400000c000b */
[----:B01----:R-:W-:Y:S01]  /*277b0*/  ENDCOLLECTIVE ;  /* 0x000000000000791b */ /* 0x003fe20003800000 */
.L_x_8315:
        /* <DEDUP_REMOVED lines=9> */
[----:B------:R0:W-:Y:S02]  /*27850*/  @!P1 LDGSTS.E.BYPASS.LTC128B.128 [R9+0x15400], desc[UR36][R4.64], !P0 ;  /* 0x1540000004099fae */ /* 0x0001e4000c101d64 */
[----:B0-----:R-:W-:-:S04]  /*27860*/  IADD3 R4, R17, 0x30, RZ ;  /* 0x0000003011047810 */ /* 0x001fc80007ffe0ff */
[----:B------:R-:W-:Y:S01]  /*27870*/  ISETP.GE.AND P1, PT, R4, R3, PT ;  /* 0x000000030400720c */ /* 0x000fe20003f26270 */
[----:B------:R-:W-:-:S12]  /*27880*/  IMAD.MOV.U32 R4, RZ, RZ, R14 ;  /* 0x000000ffff047224 */ /* 0x000fd800078e000e */
[----:B------:R-:W-:Y:S05]  /*27890*/  WARPSYNC.COLLECTIVE R15, `(.L_x_8316) ;  /* 0x000000000f087348 */ /* 0x000fea0003c00000 */
[----:B------:R0:W1:Y:S02]  /*278a0*/  SHFL.IDX P6, R14, R13, R12, R11 ;  /* 0x0000000c0d0e7389 */ /* 0x00006400000c000b */
[----:B01----:R-:W-:Y:S01]  /*278b0*/  ENDCOLLECTIVE ;  /* 0x000000000000791b */ /* 0x003fe20003800000 */
.L_x_8316:
[----:B------:R-:W-:Y:S02]  /*278c0*/  IMAD.MOV.U32 R13, RZ, RZ, R2 ;  /* 0x000000ffff0d7224 */ /* 0x000fe400078e0002 */
[----:B------:R-:W-:Y:S02]  /*278d0*/  IMAD.MOV.U32 R12, RZ, RZ, 0x4 ;  /* 0x00000004ff0c7424 */ /* 0x000fe400078e00ff */
[----:B------:R-:W-:-:S07]  /*278e0*/  IMAD.MOV.U32 R5, RZ, RZ, R14 ;  /* 0x000000ffff057224 */ /* 0x000fce00078e000e */
[----:B------:R-:W-:Y:S05]  /*278f0*/  WARPSYNC.COLLECTIVE R15, `(.L_x_8317) ;  /* 0x000000000f087348 */ /* 0x000fea0003c00000 */
[----:B------:R0:W1:Y:S02]  /*27900*/  SHFL.IDX P6, R14, R13, R12, R11 ;  /* 0x0000000c0d0e7389 */ /* 0x00006400000c000b */
[----:B01----:R-:W-:Y:S01]  /*27910*/  ENDCOLLECTIVE ;  /* 0x000000000000791b */ /* 0x003fe20003800000 */
.L_x_8317:
        /* <DEDUP_REMOVED lines=16> */
.L_x_8318:
[----:B------:R-:W-:Y:S02]  /*27a20*/  IMAD.MOV.U32 R13, RZ, RZ, R2 ;  /* 0x000000ffff0d7224 */ /* 0x000fe400078e0002 */
[----:B------:R-:W-:Y:S01]  /*27a30*/  IMAD.MOV.U32 R12, RZ, RZ, 0x5 ;  /* 0x00000005ff0c7424 */ /* 0x000fe200078e00ff */
[----:B------:R-:W-:-:S07]  /*27a40*/  MOV R5, R14 ;  /* 0x0000000e00057202 */ /* 0x000fce0000000f00 */
[----:B------:R-:W-:Y:S05]  /*27a50*/  WARPSYNC.COLLECTIVE R15, `(.L_x_8319) ;  /* 0x000000000f087348 */ /* 0x000fea0003c00000 */
[----:B------:R0:W1:Y:S02]  /*27a60*/  SHFL.IDX P6, R14, R13, R12, R11 ;  /* 0x0000000c0d0e7389 */ /* 0x00006400000c000b */
[----:B01----:R-:W-:Y:S01]  /*27a70*/  ENDCOLLECTIVE ;  /* 0x000000000000791b */ /* 0x003fe20003800000 */
.L_x_8319:
        /* <DEDUP_REMOVED lines=16> */
.L_x_8320:
[----:B------:R-:W-:Y:S02]  /*27b80*/  IMAD.MOV.U32 R13, RZ, RZ, R2 ;  /* 0x000000ffff0d7224 */ /* 0x000fe400078e0002 */
[----:B------:R-:W-:Y:S02]  /*27b90*/  IMAD.MOV.U32 R12, RZ, RZ, 0x6 ;  /* 0x00000006ff0c7424 */ /* 0x000fe400078e00ff */
[----:B------:R-:W-:-:S07]  /*27ba0*/  IMAD.MOV.U32 R5, RZ, RZ, R14 ;  /* 0x000000ffff057224 */ /* 0x000fce00078e000e */
[----:B------:R-:W-:Y:S05]  /*27bb0*/  WARPSYNC.COLLECTIVE R15, `(.L_x_8321) ;  /* 0x000000000f087348 */ /* 0x000fea0003c00000 */
[----:B------:R0:W1:Y:S02]  /*27bc0*/  SHFL.IDX P6, R14, R13, R12, R11 ;  /* 0x0000000c0d0e7389 */ /* 0x00006400000c000b */
[----:B01----:R-:W-:Y:S01]  /*27bd0*/  ENDCOLLECTIVE ;  /* 0x000000000000791b */ /* 0x003fe20003800000 */
.L_x_8321:
[----:B------:R-:W-:-:S05]  /*27be0*/  @!P1 IADD3 R5, P2, R35, R5, RZ ;  /* 0x0000000523059210 */ /* 0x000fca0007f5e0ff */
[----:B------:R-:W-:Y:S01]  /*27bf0*/  @!P1 IMAD.X R4, RZ, RZ, R4, P2 ;  /* 0x000000ffff049224 */ /* 0x000fe200010e0604 */
[----:B------:R-:W-:-:S04]  /*27c00*/  ISETP.GE.AND P2, PT, R6, R3, PT ;  /* 0x000000030600720c */ /* 0x000fc80003f46270 */
        /* <DEDUP_REMOVED lines=8> */
[----:B0-----:R-:W-:-:S07]  /*27c90*/  IMAD.MOV.U32 R4, RZ, RZ, R14 ;  /* 0x000000ffff047224 */ /* 0x001fce00078e000e */
[----:B------:R-:W-:Y:S05]  /*27ca0*/  WARPSYNC.COLLECTIVE R15, `(.L_x_8322) ;  /* 0x000000000f087348 */ /* 0x000fea0003c00000 */
[----:B------:R0:W1:Y:S02]  /*27cb0*/  SHFL.IDX P6, R14, R13, R12, R11 ;  /* 0x0000000c0d0e7389 */ /* 0x00006400000c000b */
[----:B01----:R-:W-:Y:S01]  /*27cc0*/  ENDCOLLECTIVE ;  /* 0x000000000000791b */ /* 0x003fe20003800000 */
.L_x_8322:
[----:B------:R-:W-:Y:S02]  /*27cd0*/  IMAD.MOV.U32 R13, RZ, RZ, R2 ;  /* 0x000000ffff0d7224 */ /* 0x000fe400078e0002 */
[----:B------:R-:W-:Y:S02]  /*27ce0*/  IMAD.MOV.U32 R12, RZ, RZ, 0x7 ;  /* 0x00000007ff0c7424 */ /* 0x000fe400078e00ff */
[----:B------:R-:W-:-:S07]  /*27cf0*/  IMAD.MOV.U32 R5, RZ, RZ, R14 ;  /* 0x000000ffff057224 */ /* 0x000fce00078e000e */
[----:B------:R-:W-:Y:S05]  /*27d00*/  WARPSYNC.COLLECTIVE R15, `(.L_x_8323) ;  /* 0x000000000f087348 */ /* 0x000fea0003c00000 */
[----:B------:R0:W1:Y:S02]  /*27d10*/  SHFL.IDX P6, R14, R13, R12, R11 ;  /* 0x0000000c0d0e7389 */ /* 0x00006400000c000b */
[----:B01----:R-:W-:Y:S01]  /*27d20*/  ENDCOLLECTIVE ;  /* 0x000000000000791b */ /* 0x003fe20003800000 */
.L_x_8323:
        /* <DEDUP_REMOVED lines=10> */
[----:B0-----:R-:W-:-:S07]  /*27dd0*/  MOV R4, R14 ;  /* 0x0000000e00047202 */ /* 0x001fce0000000f00 */
[----:B------:R-:W-:Y:S05]  /*27de0*/  WARPSYNC.COLLECTIVE R15, `(.L_x_8324) ;  /* 0x000000000f087348 */ /* 0x000fea0003c00000 */
[----:B------:R0:W1:Y:S02]  /*27df0*/  SHFL.IDX P6, R14, R13, R12, R11 ;  /* 0x0000000c0d0e7389 */ /* 0x00006400000c000b */
[----:B01----:R-:W-:Y:S01]  /*27e00*/  ENDCOLLECTIVE ;  /* 0x000000000000791b */ /* 0x003fe20003800000 */
.L_x_8324:
[----:B------:R-:W-:Y:S01]  /*27e10*/  IMAD.MOV.U32 R0, RZ, RZ, R14 ;  /* 0x000000ffff007224 */ /* 0x000fe200078e000e */
[----:B------:R-:W-:Y:S06]  /*27e20*/  BRA `(.L_x_8325) ;  /* 0xffffff6400e47947 */ /* 0x000fec000383ffff */
.L_x_8033:
[----:B0-----:R0:W1:Y:S02]  /*27e30*/  SYNCS.PHASECHK.TRANS64.TRYWAIT P0, [R22+URZ+0x22820], R0 ;  /* 0x02282000160075a7 */ /* 0x001064000800017f */
[----:B-1----:R-:W-:Y:S05]  /*27e40*/  @!P0 NANOSLEEP.SYNCS 0x989680 ;  /* 0x009896800000895d */ /* 0x002fea0003900000 */
[----:B------:R-:W1:Y:S02]  /*27e50*/  @!P0 SYNCS.PHASECHK.TRANS64 P0, [R22+URZ+0x22820], R0 ;  /* 0x02282000160085a7 */ /* 0x000e64000800007f */
[----:B-1----:R-:W-:Y:S05]  /*27e60*/  @!P0 BRA `(.L_x_8033) ;  /* 0xfffffffc00f08947 */ /* 0x002fea000383ffff */
[----:B------:R-:W-:Y:S05]  /*27e70*/  BRA `(.L_x_8326) ;  /* 0xffffff6800407947 */ /* 0x000fea000383ffff */
.L_x_8037:
[----:B0-----:R0:W1:Y:S02]  /*27e80*/  SYNCS.PHASECHK.TRANS64.TRYWAIT P0, [R0+URZ+0x22880], R32 ;  /* 0x02288020000075a7 */ /* 0x001064000800017f */
[----:B-1----:R-:W-:Y:S05]  /*27e90*/  @!P0 NANOSLEEP.SYNCS 0x989680 ;  /* 0x009896800000895d */ /* 0x002fea0003900000 */
[----:B------:R-:W1:Y:S02]  /*27ea0*/  @!P0 SYNCS.PHASECHK.TRANS64 P0, [R0+URZ+0x22880], R32 ;  /* 0x02288020000085a7 */ /* 0x000e64000800007f */
[----:B-1----:R-:W-:Y:S05]  /*27eb0*/  @!P0 BRA `(.L_x_8037) ;  /* 0xfffffffc00f08947 */ /* 0x002fea000383ffff */
[----:B------:R-:W-:Y:S05]  /*27ec0*/  BRA `(.L_x_8327) ;  /* 0xffffff6c00787947 */ /* 0x000fea000383ffff */
.L_x_8038:
        /* <DEDUP_REMOVED lines=8> */
.L_x_8329:
[----:B------:R-:W-:Y:S05]  /*27f50*/  BSYNC B0 ;  /* 0x0000000000007941 */ /* 0x000fea0003800000 */
.L_x_8328:
        /* <DEDUP_REMOVED lines=9> */
.L_x_8330:
[----:B------:R-:W-:Y:S02]  /*27ff0*/  IMAD.MOV.U32 R13, RZ, RZ, R5 ;  /* 0x000000ffff0d7224 */ /* 0x000fe400078e0005 */
[----:B------:R-:W-:Y:S01]  /*28000*/  IMAD.MOV.U32 R12, RZ, RZ, 0x1 ;  /* 0x00000001ff0c7424 */ /* 0x000fe200078e00ff */
[----:B------:R-:W-:-:S07]  /*28010*/  MOV R2, R14 ;  /* 0x0000000e00027202 */ /* 0x000fce0000000f00 */
[----:B------:R-:W-:Y:S05]  /*28020*/  WARPSYNC.COLLECTIVE R15, `(.L_x_8331) ;  /* 0x000000000f087348 */ /* 0x000fea0003c00000 */
[----:B------:R0:W1:Y:S02]  /*28030*/  SHFL.IDX P6, R14, R13, R12, R11 ;  /* 0x0000000c0d0e7389 */ /* 0x00006400000c000b */
[----:B01----:R-:W-:Y:S01]  /*28040*/  ENDCOLLECTIVE ;  /* 0x000000000000791b */ /* 0x003fe20003800000 */
.L_x_8331:
        /* <DEDUP_REMOVED lines=11> */
.L_x_8332:
        /* <DEDUP_REMOVED lines=9> */
.L_x_8333:
        /* <DEDUP_REMOVED lines=9> */
.L_x_8334:
[----:B------:R-:W-:Y:S02]  /*28220*/  IMAD.MOV.U32 R13, RZ, RZ, R5 ;  /* 0x000000ffff0d7224 */ /* 0x000fe400078e0005 */
[----:B------:R-:W-:Y:S02]  /*28230*/  IMAD.MOV.U32 R12, RZ, RZ, 0x3 ;  /* 0x00000003ff0c7424 */ /* 0x000fe400078e00ff */
[----:B------:R-:W-:-:S07]  /*28240*/  IMAD.MOV.U32 R2, RZ, RZ, R14 ;  /* 0x000000ffff027224 */ /* 0x000fce00078e000e */
[----:B------:R-:W-:Y:S05]  /*28250*/  WARPSYNC.COLLECTIVE R15, `(.L_x_8335) ;  /* 0x000000000f087348 */ /* 0x000fea0003c00000 */
[----:B------:R0:W1:Y:S02]  /*28260*/  SHFL.IDX P6, R14, R13, R12, R11 ;  /* 0x0000000c0d0e7389 */ /* 0x00006400000c000b */
[----:B01----:R-:W-:Y:S01]  /*28270*/  ENDCOLLECTIVE ;  /* 0x000000000000791b */ /* 0x003fe20003800000 */
.L_x_8335:
        /* <DEDUP_REMOVED lines=11> */
.L_x_8336:
[----:B------:R-:W-:Y:S02]  /*28330*/  IMAD.MOV.U32 R13, RZ, RZ, R5 ;  /* 0x000000ffff0d7224 */ /* 0x000fe400078e0005 */
[----:B------:R-:W-:Y:S02]  /*28340*/  IMAD.MOV.U32 R12, RZ, RZ, 0x4 ;  /* 0x00000004ff0c7424 */ /* 0x000fe400078e00ff */
[----:B------:R-:W-:-:S07]  /*28350*/  IMAD.MOV.U32 R2, RZ, RZ, R14 ;  /* 0x000000ffff027224 */ /* 0x000fce00078e000e */
[----:B------:R-:W-:Y:S05]  /*28360*/  WARPSYNC.COLLECTIVE R15, `(.L_x_8337) ;  /* 0x000000000f087348 */ /* 0x000fea0003c00000 */
[----:B------:R0:W1:Y:S02]  /*28370*/  SHFL.IDX P6, R14, R13, R12, R11 ;  /* 0x0000000c0d0e7389 */ /* 0x00006400000c000b */
[----:B01----:R-:W-:Y:S01]  /*28380*/  ENDCOLLECTIVE ;  /* 0x000000000000791b */ /* 0x003fe20003800000 */
.L_x_8337:
        /* <DEDUP_REMOVED lines=11> */
.L_x_8338:
[----:B------:R-:W-:Y:S02]  /*28440*/  IMAD.MOV.U32 R13, RZ, RZ, R5 ;  /* 0x000000ffff0d7224 */ /* 0x000fe400078e0005 */
[----:B------:R-:W-:Y:S02]  /*28450*/  IMAD.MOV.U32 R12, RZ, RZ, 0x5 ;  /* 0x00000005ff0c7424 */ /* 0x000fe400078e00ff */
[----:B------:R-:W-:-:S07]  /*28460*/  IMAD.MOV.U32 R2, RZ, RZ, R14 ;  /* 0x000000ffff027224 */ /* 0x000fce00078e000e */
[----:B------:R-:W-:Y:S05]  /*28470*/  WARPSYNC.COLLECTIVE R15, `(.L_x_8339) ;  /* 0x000000000f087348 */ /* 0x000fea0003c00000 */
[----:B------:R0:W1:Y:S02]  /*28480*/  SHFL.IDX P6, R14, R13, R12, R11 ;  /* 0x0000000c0d0e7389 */ /* 0x00006400000c000b */
[----:B01----:R-:W-:Y:S01]  /*28490*/  ENDCOLLECTIVE ;  /* 0x000000000000791b */ /* 0x003fe20003800000 */
.L_x_8339:
        /* <DEDUP_REMOVED lines=11> */
.L_x_8340:
[----:B------:R-:W-:Y:S02]  /*28550*/  IMAD.MOV.U32 R13, RZ, RZ, R5 ;  /* 0x000000ffff0d7224 */ /* 0x000fe400078e0005 */
[----:B------:R-:W-:Y:S02]  /*28560*/  IMAD.MOV.U32 R12, RZ, RZ, 0x6 ;  /* 0x00000006ff0c7424 */ /* 0x000fe400078e00ff */
[----:B------:R-:W-:-:S07]  /*28570*/  IMAD.MOV.U32 R2, RZ, RZ, R14 ;  /* 0x000000ffff027224 */ /* 0x000fce00078e000e */
[----:B------:R-:W-:Y:S05]  /*28580*/  WARPSYNC.COLLECTIVE R15, `(.L_x_8341) ;  /* 0x000000000f087348 */ /* 0x000fea0003c00000 */
[----:B------:R0:W1:Y:S02]  /*28590*/  SHFL.IDX P6, R14, R13, R12, R11 ;  /* 0x0000000c0d0e7389 */ /* 0x00006400000c000b */
[----:B01----:R-:W-:Y:S01]  /*285a0*/  ENDCOLLECTIVE ;  /* 0x000000000000791b */ /* 0x003fe20003800000 */
.L_x_8341:
[----:B------:R-:W-:-:S05]  /*285b0*/  IADD3 R2, P0, R35, R2, RZ ;  /* 0x0000000223027210 */ /* 0x000fca0007f1e0ff */
        /* <DEDUP_REMOVED lines=10> */
.L_x_8342:
[----:B------:R-:W-:Y:S02]  /*28660*/  IMAD.MOV.U32 R13, RZ, RZ, R5 ;  /* 0x000000ffff0d7224 */ /* 0x000fe400078e0005 */
[----:B------:R-:W-:Y:S02]  /*28670*/  IMAD.MOV.U32 R12, RZ, RZ, 0x7 ;  /* 0x00000007ff0c7424 */ /* 0x000fe400078e00ff */
[----:B------:R-:W-:-:S07]  /*28680*/  IMAD.MOV.U32 R2, RZ, RZ, R14 ;  /* 0x000000ffff027224 */ /* 0x000fce00078e000e */
[----:B------:R-:W-:Y:S05]  /*28690*/  WARPSYNC.COLLECTIVE R15, `(.L_x_8343) ;  /* 0x000000000f087348 */ /* 0x000fea0003c00000 */
[----:B------:R0:W1:Y:S02]  /*286a0*/  SHFL.IDX P6, R14, R13, R12, R11 ;  /* 0x0000000c0d0e7389 */ /* 0x00006400000c000b */
[----:B01----:R-:W-:Y:S01]  /*286b0*/  ENDCOLLECTIVE ;  /* 0x000000000000791b */ /* 0x003fe20003800000 */
.L_x_8343:
[----:B------:R-:W-:Y:S02]  /*286c0*/  MOV R13, R4 ;  /* 0x00000004000d7202 */ /* 0x000fe40000000f00 */
[----:B------:R-:W-:-:S05]  /*286d0*/  IADD3 R4, P0, R35, R2, RZ ;  /* 0x0000000223047210 */ /* 0x000fca0007f1e0ff */
[----:B------:R-:W-:Y:S02]  /*286e0*/  IMAD.X R5, RZ, RZ, R33, P0 ;  /* 0x000000ffff057224 */ /* 0x000fe400000e0621 */
[----:B------:R-:W-:-:S07]  /*286f0*/  IMAD.MOV.U32 R3, RZ, RZ, R14 ;  /* 0x000000ffff037224 */ /* 0x000fce00078e000e */
[----:B------:R-:W-:Y:S05]  /*28700*/  WARPSYNC.COLLECTIVE R15, `(.L_x_8344) ;  /* 0x000000000f087348 */ /* 0x000fea0003c00000 */
[----:B------:R0:W1:Y:S02]  /*28710*/  SHFL.IDX P6, R14, R13, R12, R11 ;  /* 0x0000000c0d0e7389 */ /* 0x00006400000c000b */
[----:B01----:R-:W-:Y:S01]  /*28720*/  ENDCOLLECTIVE ;  /* 0x000000000000791b */ /* 0x003fe20003800000 */
.L_x_8344:
[----:B------:R-:W-:Y:S01]  /*28730*/  @!PT LDS RZ, [RZ] ;  /* 0x00000000fffff984 */ /* 0x000fe20000000800 */
[----:B------:R-:W-:Y:S01]  /*28740*/  @!PT LDS RZ, [RZ] ;  /* 0x00000000fffff984 */ /* 0x000fe20000000800 */
[----:B------:R-:W-:Y:S01]  /*28750*/  @!PT LDS RZ, [RZ] ;  /* 0x00000000fffff984 */ /* 0x000fe20000000800 */
[----:B------:R0:W-:Y:S01]  /*28760*/  LDGSTS.E.BYPASS.LTC128B.128 [R6+0xd400], desc[UR36][R4.64], !P2 ;  /* 0x0d40000004067fae */ /* 0x0001e2000d101d64 */
[----:B------:R-:W-:Y:S02]  /*28770*/  IMAD.MOV.U32 R13, RZ, RZ, R20 ;  /* 0x000000ffff0d7224 */ /* 0x000fe400078e0014 */
[----:B------:R-:W-:Y:S02]  /*28780*/  IMAD.MOV.U32 R12, RZ, RZ, RZ ;  /* 0x000000ffff0c7224 */ /* 0x000fe400078e00ff */
[----:B------:R-:W-:-:S05]  /*28790*/  IMAD.MOV.U32 R11, RZ, RZ, R14 ;  /* 0x000000ffff0b7224 */ /* 0x000fca00078e000e */
[----:B------:R-:W-:Y:S02]  /*287a0*/  IADD3 R2, P0, R35, R11, RZ ;  /* 0x0000000b23027210 */ /* 0x000fe40007f1e0ff */
[----:B------:R-:W-:-:S03]  /*287b0*/  MOV R11, 0x181f ;  /* 0x0000181f000b7802 */ /* 0x000fc60000000f00 */
[----:B0-----:R-:W-:-:S08]  /*287c0*/  IMAD.X R3, RZ, RZ, R3, P0 ;  /* 0x000000ffff037224 */ /* 0x001fd000000e0603 */
[----:B------:R-:W-:Y:S05]  /*287d0*/  WARPSYNC.COLLECTIVE R15, `(.L_x_8345) ;  /* 0x000000000f087348 */ /* 0x000fea0003c00000 */
[----:B------:R0:W1:Y:S02]  /*287e0*/  SHFL.IDX P6, R14, R13, R12, R11 ;  /* 0x0000000c0d0e7389 */ /* 0x00006400000c000b */
[----:B01----:R-:W-:Y:S01]  /*287f0*/  ENDCOLLECTIVE ;  /* 0x000000000000791b */ /* 0x003fe20003800000 */
.L_x_8345:
        /* <DEDUP_REMOVED lines=9> */
.L_x_8346:
[----:B------:R-:W-:Y:S01]  /*28890*/  IMAD.MOV.U32 R13, RZ, RZ, R20 ;  /* 0x000000ffff0d7224 */ /* 0x000fe200078e0014 */
[----:B------:R-:W-:Y:S01]  /*288a0*/  MOV R12, 0x1 ;  /* 0x00000001000c7802 */ /* 0x000fe20000000f00 */
[----:B------:R-:W-:-:S07]  /*288b0*/  IMAD.MOV.U32 R5, RZ, RZ, R14 ;  /* 0x000000ffff057224 */ /* 0x000fce00078e000e */
[----:B------:R-:W-:Y:S05]  /*288c0*/  WARPSYNC.COLLECTIVE R15, `(.L_x_8347) ;  /* 0x000000000f087348 */ /* 0x000fea0003c00000 */
[----:B------:R0:W1:Y:S02]  /*288d0*/  SHFL.IDX P6, R14, R13, R12, R11 ;  /* 0x0000000c0d0e7389 */ /* 0x00006400000c000b */
[----:B01----:R-:W-:Y:S01]  /*288e0*/  ENDCOLLECTIVE ;  /* 0x000000000000791b */ /* 0x003fe20003800000 */
.L_x_8347:
        /* <DEDUP_REMOVED lines=11> */
.L_x_8348:
[----:B------:R-:W-:Y:S01]  /*289a0*/  IMAD.MOV.U32 R2, RZ, RZ, R14 ;  /* 0x000000ffff027224 */ /* 0x000fe200078e000e */
[----:B------:R-:W-:Y:S06]  /*289b0*/  BRA `(.L_x_8349) ;  /* 0xffffff6800107947 */ /* 0x000fec000383ffff */
.L_x_8043:
[----:B---3--:R3:W4:Y:S02]  /*289c0*/  SYNCS.PHASECHK.TRANS64.TRYWAIT P0, [R0+URZ+0x22840], R32 ;  /* 0x02284020000075a7 */ /* 0x008724000800017f */
[----:B----4-:R-:W-:Y:S05]  /*289d0*/  @!P0 NANOSLEEP.SYNCS 0x989680 ;  /* 0x009896800000895d */ /* 0x010fea0003900000 */
[----:B------:R-:W4:Y:S02]  /*289e0*/  @!P0 SYNCS.PHASECHK.TRANS64 P0, [R0+URZ+0x22840], R32 ;  /* 0x02284020000085a7 */ /* 0x000f24000800007f */
[----:B----4-:R-:W-:Y:S05]  /*289f0*/  @!P0 BRA `(.L_x_8043) ;  /* 0xfffffffc00f08947 */ /* 0x010fea000383ffff */
[----:B------:R-:W-:Y:S05]  /*28a00*/  BRA `(.L_x_8350) ;  /* 0xffffff6800607947 */ /* 0x000fea000383ffff */
.L_x_8044:
[----:B------:R-:W-:Y:S01]  /*28a10*/  BSSY B0, `(.L_x_8351) ;  /* 0x0000008000007945 */ /* 0x000fe20003800000 */
[----:B------:R-:W-:Y:S01]  /*28a20*/  IMAD.MOV.U32 R13, RZ, RZ, R5 ;  /* 0x000000ffff0d7224 */ /* 0x000fe200078e0005 */
[----:B------:R-:W-:Y:S01]  /*28a30*/  MOV R11, 0x181f ;  /* 0x0000181f000b7802 */ /* 0x000fe20000000f00 */
[----:B------:R-:W-:Y:S02]  /*28a40*/  IMAD.MOV.U32 R12, RZ, RZ, RZ ;  /* 0x000000ffff0c7224 */ /* 0x000fe400078e00ff */
[----:B------:R-:W-:-:S07]  /*28a50*/  IMAD.MOV.U32 R15, RZ, RZ, -0x1 ;  /* 0xffffffffff0f7424 */ /* 0x000fce00078e00ff */
[----:B0123--:R-:W-:Y:S05]  /*28a60*/  WARPSYNC.COLLECTIVE R15, `(.L_x_8352) ;  /* 0x000000000f087348 */ /* 0x00ffea0003c00000 */
[----:B------:R4:W0:Y:S02]  /*28a70*/  SHFL.IDX P6, R14, R13, R12, R11 ;  /* 0x0000000c0d0e7389 */ /* 0x00082400000c000b */
[----:B01234-:R-:W-:Y:S01]  /*28a80*/  ENDCOLLECTIVE ;  /* 0x000000000000791b */ /* 0x01ffe20003800000 */
.L_x_8352:
[----:B------:R-:W-:Y:S05]  /*28a90*/  BSYNC B0 ;  /* 0x0000000000007941 */ /* 0x000fea0003800000 */
.L_x_8351:
        /* <DEDUP_REMOVED lines=8> */
.L_x_8353:
[----:B------:R-:W-:Y:S02]  /*28b20*/  IMAD.MOV.U32 R13, RZ, RZ, R5 ;  /* 0x000000ffff0d7224 */ /* 0x000fe400078e0005 */
[----:B------:R-:W-:Y:S02]  /*28b30*/  IMAD.MOV.U32 R12, RZ, RZ, 0x1 ;  /* 0x00000001ff0c7424 */ /* 0x000fe400078e00ff */
[----:B------:R-:W-:-:S07]  /*28b40*/  IMAD.MOV.U32 R2, RZ, RZ, R14 ;  /* 0x000000ffff027224 */ /* 0x000fce00078e000e */
[----:B------:R-:W-:Y:S05]  /*28b50*/  WARPSYNC.COLLECTIVE R15, `(.L_x_8354) ;  /* 0x000000000f087348 */ /* 0x000fea0003c00000 */
[----:B------:R0:W1:Y:S02]  /*28b60*/  SHFL.IDX P6, R14, R13, R12, R11 ;  /* 0x0000000c0d0e7389 */ /* 0x00006400000c000b */
[----:B01----:R-:W-:Y:S01]  /*28b70*/  ENDCOLLECTIVE ;  /* 0x000000000000791b */ /* 0x003fe20003800000 */
.L_x_8354:
        /* <DEDUP_REMOVED lines=11> */
.L_x_8355:
[----:B------:R-:W-:Y:S02]  /*28c30*/  IMAD.MOV.U32 R13, RZ, RZ, R5 ;  /* 0x000000ffff0d7224 */ /* 0x000fe400078e0005 */
[----:B------:R-:W-:Y:S02]  /*28c40*/  IMAD.MOV.U32 R12, RZ, RZ, 0x2 ;  /* 0x00000002ff0c7424 */ /* 0x000fe400078e00ff */
[----:B------:R-:W-:-:S07]  /*28c50*/  IMAD.MOV.U32 R10, RZ, RZ, R14 ;  /* 0x000000ffff0a7224 */ /* 0x000fce00078e000e */
[----:B------:R-:W-:Y:S05]  /*28c60*/  WARPSYNC.COLLECTIVE R15, `(.L_x_8356) ;  /* 0x000000000f087348 */ /* 0x000fea0003c00000 */
[----:B------:R0:W1:Y:S02]  /*28c70*/  SHFL.IDX P6, R14, R13, R12, R11 ;  /* 0x0000000c0d0e7389 */ /* 0x00006400000c000b */
[----:B01----:R-:W-:Y:S01]  /*28c80*/  ENDCOLLECTIVE ;  /* 0x000000000000791b */ /* 0x003fe20003800000 */
.L_x_8356:
[----:B------:R-:W-:-:S05]  /*28c90*/  IADD3 R2, P0, R35, R10, RZ ;  /* 0x0000000a23027210 */ /* 0x000fca0007f1e0ff */
[----:B------:R-:W-:-:S05]  /*28ca0*/  IMAD.X R3, RZ, RZ, R9, P0 ;  /* 0x000000ffff037224 */ /* 0x000fca00000e0609 */
[----:B------:R-:W-:Y:S01]  /*28cb0*/  @!PT LDS RZ, [RZ] ;  /* 0x00000000fffff984 */ /* 0x000fe20000000800 */
[----:B------:R-:W-:Y:S01]  /*28cc0*/  @!PT LDS RZ, [RZ] ;  /* 0x00000000fffff984 */ /* 0x000fe20000000800 */
[----:B------:R-:W-:Y:S01]  /*28cd0*/  @!PT LDS RZ, [RZ] ;  /* 0x00000000fffff984 */ /* 0x000fe20000000800 */
[----:B------:R0:W-:Y:S01]  /*28ce0*/  LDGSTS.E.BYPASS.LTC128B.128 [R6+0x18c00], desc[UR36][R2.64], !P2 ;  /* 0x18c0000002067fae */ /* 0x0001e2000d101d64 */
[----:B------:R-:W-:Y:S01]  /*28cf0*/  MOV R13, R4 ;  /* 0x00000004000d7202 */ /* 0x000fe20000000f00 */
[----:B0-----:R-:W-:-:S07]  /*28d00*/  IMAD.MOV.U32 R3, RZ, RZ, R14 ;  /* 0x000000ffff037224 */ /* 0x001fce00078e000e */
[----:B------:R-:W-:Y:S05]  /*28d10*/  WARPSYNC.COLLECTIVE R15, `(.L_x_8357) ;  /* 0x000000000f087348 */ /* 0x000fea0003c00000 */
[----:B------:R0:W1:Y:S02]  /*28d20*/  SHFL.IDX P6, R14, R13, R12, R11 ;  /* 0x0000000c0d0e7389 */ /* 0x00006400000c000b */
[----:B01----:R-:W-:Y:S01]  /*28d30*/  ENDCOLLECTIVE ;  /* 0x000000000000791b */ /* 0x003fe20003800000 */
.L_x_8357:
[----:B------:R-:W-:Y:S02]  /*28d40*/  IMAD.MOV.U32 R13, RZ, RZ, R5 ;  /* 0x000000ffff0d7224 */ /* 0x000fe400078e0005 */
[----:B------:R-:W-:Y:S02]  /*28d50*/  IMAD.MOV.U32 R12, RZ, RZ, 0x3 ;  /* 0x00000003ff0c7424 */ /* 0x000fe400078e00ff */
[----:B------:R-:W-:-:S07]  /*28d60*/  IMAD.MOV.U32 R2, RZ, RZ, R14 ;  /* 0x000000ffff027224 */ /* 0x000fce00078e000e */
[----:B------:R-:W-:Y:S05]  /*28d70*/  WARPSYNC.COLLECTIVE R15, `(.L_x_8358) ;  /* 0x000000000f087348 */ /* 0x000fea0003c00000 */
[----:B------:R0:W1:Y:S02]  /*28d80*/  SHFL.IDX P6, R14, R13, R12, R11 ;  /* 0x0000000c0d0e7389 */ /* 0x00006400000c000b */
[----:B01----:R-:W-:Y:S01]  /*28d90*/  ENDCOLLECTIVE ;  /* 0x000000000000791b */ /* 0x003fe20003800000 */
.L_x_8358:
        /* <DEDUP_REMOVED lines=11> */
.L_x_8359:
[----:B------:R-:W-:Y:S02]  /*28e50*/  IMAD.MOV.U32 R13, RZ, RZ, R5 ;  /* 0x000000ffff0d7224 */ /* 0x000fe400078e0005 */
[----:B------:R-:W-:Y:S02]  /*28e60*/  IMAD.MOV.U32 R12, RZ, RZ, 0x4 ;  /* 0x00000004ff0c7424 */ /* 0x000fe400078e00ff */
[----:B------:R-:W-:-:S07]  /*28e70*/  IMAD.MOV.U32 R2, RZ, RZ, R14 ;  /* 0x000000ffff027224 */ /* 0x000fce00078e000e */
[----:B------:R-:W-:Y:S05]  /*28e80*/  WARPSYNC.COLLECTIVE R15, `(.L_x_8360) ;  /* 0x000000000f087348 */ /* 0x000fea0003c00000 */
[----:B------:R0:W1:Y:S02]  /*28e90*/  SHFL.IDX P6, R14, R13, R12, R11 ;  /* 0x0000000c0d0e7389 */ /* 0x00006400000c000b */
[----:B01----:R-:W-:Y:S01]  /*28ea0*/  ENDCOLLECTIVE ;  /* 0x000000000000791b */ /* 0x003fe20003800000 */
.L_x_8360:
        /* <DEDUP_REMOVED lines=11> */
.L_x_8361:
[----:B------:R-:W-:Y:S02]  /*28f60*/  IMAD.MOV.U32 R13, RZ, RZ, R5 ;  /* 0x000000ffff0d7224 */ /* 0x000fe400078e0005 */
[----:B------:R-:W-:Y:S02]  /*28f70*/  IMAD.MOV.U32 R12, RZ, RZ, 0x5 ;  /* 0x00000005ff0c7424 */ /* 0x000fe400078e00ff */
[----:B------:R-:W-:-:S07]  /*28f80*/  IMAD.MOV.U32 R2, RZ, RZ, R14 ;  /* 0x000000ffff027224 */ /* 0x000fce00078e000e */
[----:B------:R-:W-:Y:S05]  /*28f90*/  WARPSYNC.COLLECTIVE R15, `(.L_x_8362) ;  /* 0x000000000f087348 */ /* 0x000fea0003c00000 */
[----:B------:R0:W1:Y:S02]  /*28fa0*/  SHFL.IDX P6, R14, R13, R12, R11 ;  /* 0x0000000c0d0e7389 */ /* 0x00006400000c000b */
[----:B01----:R-:W-:Y:S01]  /*28fb0*/  ENDCOLLECTIVE ;  /* 0x000000000000791b */ /* 0x003fe20003800000 */
.L_x_8362:
        /* <DEDUP_REMOVED lines=11> */
.L_x_8363:
[----:B------:R-:W-:Y:S02]  /*29070*/  IMAD.MOV.U32 R13, RZ, RZ, R5 ;  /* 0x000000ffff0d7224 */ /* 0x000fe400078e0005 */
[----:B------:R-:W-:Y:S02]  /*29080*/  IMAD.MOV.U32 R12, RZ, RZ, 0x6 ;  /* 0x00000006ff0c7424 */ /* 0x000fe400078e00ff */
[----:B------:R-:W-:-:S07]  /*29090*/  IMAD.MOV.U32 R2, RZ, RZ, R14 ;  /* 0x000000ffff027224 */ /* 0x000fce00078e000e */
[----:B------:R-:W-:Y:S05]  /*290a0*/  WARPSYNC.COLLECTIVE R15, `(.L_x_8364) ;  /* 0x000000000f087348 */ /* 0x000fea0003c00000 */
[----:B------:R0:W1:Y:S02]  /*290b0*/  SHFL.IDX P6, R14, R13, R12, R11 ;  /* 0x0000000c0d0e7389 */ /* 0x00006400000c000b */
[----:B01----:R-:W-:Y:S01]  /*290c0*/  ENDCOLLECTIVE ;  /* 0x000000000000791b */ /* 0x003fe20003800000 */
.L_x_8364:
        /* <DEDUP_REMOVED lines=11> */
.L_x_8365:
[----:B------:R-:W-:Y:S02]  /*29180*/  IMAD.MOV.U32 R13, RZ, RZ, R5 ;  /* 0x000000ffff0d7224 */ /* 0x000fe400078e0005 */
[----:B------:R-:W-:Y:S02]  /*29190*/  IMAD.MOV.U32 R12, RZ, RZ, 0x7 ;  /* 0x00000007ff0c7424 */ /* 0x000fe400078e00ff */
[----:B------:R-:W-:-:S07]  /*291a0*/  IMAD.MOV.U32 R2, RZ, RZ, R14 ;  /* 0x000000ffff027224 */ /* 0x000fce00078e000e */
[----:B------:R-:W-:Y:S05]  /*291b0*/  WARPSYNC.COLLECTIVE R15, `(.L_x_8366) ;  /* 0x000000000f087348 */ /* 0x000fea0003c00000 */
[----:B------:R0:W1:Y:S02]  /*291c0*/  SHFL.IDX P6, R14, R13, R12, R11 ;  /* 0x0000000c0d0e7389 */ /* 0x00006400000c000b */
[----:B01----:R-:W-:Y:S01]  /*291d0*/  ENDCOLLECTIVE ;  /* 0x000000000000791b */ /* 0x003fe20003800000 */
.L_x_8366:
[----:B------:R-:W-:Y:S02]  /*291e0*/  MOV R13, R4 ;  /* 0x00000004000d7202 */ /* 0x000fe40000000f00 */
[----:B------:R-:W-:-:S05]  /*291f0*/  IADD3 R4, P0, R35, R2, RZ ;  /* 0x0000000223047210 */ /* 0x000fca0007f1e0ff */
[----:B------:R-:W-:Y:S02]  /*29200*/  IMAD.X R5, RZ, RZ, R9, P0 ;  /* 0x000000ffff057224 */ /* 0x000fe400000e0609 */
[----:B------:R-:W-:-:S07]  /*29210*/  IMAD.MOV.U32 R3, RZ, RZ, R14 ;  /* 0x000000ffff037224 */ /* 0x000fce00078e000e */
[----:B------:R-:W-:Y:S05]  /*29220*/  WARPSYNC.COLLECTIVE R15, `(.L_x_8367) ;  /* 0x000000000f087348 */ /* 0x000fea0003c00000 */
[----:B------:R0:W1:Y:S02]  /*29230*/  SHFL.IDX P6, R14, R13, R12, R11 ;  /* 0x0000000c0d0e7389 */ /* 0x00006400000c000b */
[----:B01----:R-:W-:Y:S01]  /*29240*/  ENDCOLLECTIVE ;  /* 0x000000000000791b */ /* 0x003fe20003800000 */
.L_x_8367:
[----:B------:R-:W-:Y:S01]  /*29250*/  @!PT LDS RZ, [RZ] ;  /* 0x00000000fffff984 */ /* 0x000fe20000000800 */
[----:B------:R-:W-:Y:S01]  /*29260*/  @!PT LDS RZ, [RZ] ;  /* 0x00000000fffff984 */ /* 0x000fe20000000800 */
[----:B------:R-:W-:Y:S01]  /*29270*/  @!PT LDS RZ, [RZ] ;  /* 0x00000000fffff984 */ /* 0x000fe20000000800 */
[----:B------:R0:W-:Y:S01]  /*29280*/  LDGSTS.E.BYPASS.LTC128B.128 [R6+0x1b400], desc[UR36][R4.64], !P2 ;  /* 0x1b40000004067fae */ /* 0x0001e2000d101d64 */
[----:B------:R-:W-:Y:S01]  /*29290*/  IMAD.MOV.U32 R13, RZ, RZ, R8 ;  /* 0x000000ffff0d7224 */ /* 0x000fe200078e0008 */
[----:B------:R-:W-:Y:S01]  /*292a0*/  MOV R12, RZ ;  /* 0x000000ff000c7202 */ /* 0x000fe20000000f00 */
[----:B------:R-:W-:-:S07]  /*292b0*/  IMAD.MOV.U32 R10, RZ, RZ, R14 ;  /* 0x000000ffff0a7224 */ /* 0x000fce00078e000e */
[----:B0-----:R-:W-:Y:S05]  /*292c0*/  WARPSYNC.COLLECTIVE R15, `(.L_x_8368) ;  /* 0x000000000f087348 */ /* 0x001fea0003c00000 */
[----:B------:R1:W2:Y:S02]  /*292d0*/  SHFL.IDX P6, R14, R13, R12, R11 ;  /* 0x0000000c0d0e7389 */ /* 0x0002a400000c000b */
[----:B012---:R-:W-:Y:S01]  /*292e0*/  ENDCOLLECTIVE ;  /* 0x000000000000791b */ /* 0x007fe20003800000 */
.L_x_8368:
        /* <DEDUP_REMOVED lines=11> */
.L_x_8369:
[----:B------:R-:W-:Y:S01]  /*293a0*/  MOV R13, R8 ;  /* 0x00000008000d7202 */ /* 0x000fe20000000f00 */
[----:B------:R-:W-:Y:S02]  /*293b0*/  IMAD.MOV.U32 R12, RZ, RZ, 0x1 ;  /* 0x00000001ff0c7424 */ /* 0x000fe400078e00ff */
[----:B------:R-:W-:-:S07]  /*293c0*/  IMAD.MOV.U32 R5, RZ, RZ, R14 ;  /* 0x000000ffff057224 */ /* 0x000fce00078e000e */
[----:B------:R-:W-:Y:S05]  /*293d0*/  WARPSYNC.COLLECTIVE R15, `(.L_x_8370) ;  /* 0x000000000f087348 */ /* 0x000fea0003c00000 */
[----:B------:R0:W1:Y:S02]  /*293e0*/  SHFL.IDX P6, R14, R13, R12, R11 ;  /* 0x0000000c0d0e7389 */ /* 0x00006400000c000b */
[----:B01----:R-:W-:Y:S01]  /*293f0*/  ENDCOLLECTIVE ;  /* 0x000000000000791b */ /* 0x003fe20003800000 */
.L_x_8370:
        /* <DEDUP_REMOVED lines=11> */
.L_x_8371:
[----:B------:R-:W-:Y:S01]  /*294b0*/  IMAD.MOV.U32 R2, RZ, RZ, R14 ;  /* 0x000000ffff027224 */ /* 0x000fe200078e000e */
[----:B------:R-:W-:Y:S06]  /*294c0*/  BRA `(.L_x_8372) ;  /* 0xffffff6000f07947 */ /* 0x000fec000383ffff */
.L_x_8049:
[----:B-1----:R1:W2:Y:S02]  /*294d0*/  SYNCS.PHASECHK.TRANS64.TRYWAIT P2, [R2+URZ+0x22870], R0 ;  /* 0x02287000020075a7 */ /* 0x0022a4000804017f */
[----:B--2---:R-:W-:Y:S05]  /*294e0*/  @!P2 NANOSLEEP.SYNCS 0x989680 ;  /* 0x009896800000a95d */ /* 0x004fea0003900000 */
[----:B------:R-:W2:Y:S02]  /*294f0*/  @!P2 SYNCS.PHASECHK.TRANS64 P2, [R2+URZ+0x22870], R0 ;  /* 0x022870000200a5a7 */ /* 0x000ea4000804007f */
[----:B--2---:R-:W-:Y:S05]  /*29500*/  @!P2 BRA `(.L_x_8049) ;  /* 0xfffffffc00f0a947 */ /* 0x004fea000383ffff */
[----:B------:R-:W-:Y:S05]  /*29510*/  BRA `(.L_x_8373) ;  /* 0xffffff6400547947 */ /* 0x000fea000383ffff */
.L_x_8051:
[----:B-1----:R1:W2:Y:S02]  /*29520*/  SYNCS.PHASECHK.TRANS64.TRYWAIT P2, [R2+URZ+0x22860], R3 ;  /* 0x02286003020075a7 */ /* 0x0022a4000804017f */
[----:B--2---:R-:W-:Y:S05]  /*29530*/  @!P2 NANOSLEEP.SYNCS 0x989680 ;  /* 0x009896800000a95d */ /* 0x004fea0003900000 */
[----:B------:R-:W2:Y:S02]  /*29540*/  @!P2 SYNCS.PHASECHK.TRANS64 P2, [R2+URZ+0x22860], R3 ;  /* 0x022860030200a5a7 */ /* 0x000ea4000804007f */
[----:B--2---:R-:W-:Y:S05]  /*29550*/  @!P2 BRA `(.L_x_8051) ;  /* 0xfffffffc00f0a947 */ /* 0x004fea000383ffff */
[----:B------:R-:W-:Y:S05]  /*29560*/  BRA `(.L_x_8374) ;  /* 0xffffff6400647947 */ /* 0x000fea000383ffff */
.L_x_8059:
[----:B0-----:R0:W1:Y:S02]  /*29570*/  SYNCS.PHASECHK.TRANS64.TRYWAIT P1, [R0+URZ+0x22870], R3 ;  /* 0x02287003000075a7 */ /* 0x001064000802017f */
[----:B-1----:R-:W-:Y:S05]  /*29580*/  @!P1 NANOSLEEP.SYNCS 0x989680 ;  /* 0x009896800000995d */ /* 0x002fea0003900000 */
[----:B------:R-:W1:Y:S02]  /*29590*/  @!P1 SYNCS.PHASECHK.TRANS64 P1, [R0+URZ+0x22870], R3 ;  /* 0x02287003000095a7 */ /* 0x000e64000802007f */
[----:B-1----:R-:W-:Y:S05]  /*295a0*/  @!P1 BRA `(.L_x_8059) ;  /* 0xfffffffc00f09947 */ /* 0x002fea000383ffff */
[----:B------:R-:W-:Y:S05]  /*295b0*/  BRA `(.L_x_8375) ;  /* 0xffffff6c009c7947 */ /* 0x000fea000383ffff */
.L_x_8061:
[----:B0-----:R0:W1:Y:S02]  /*295c0*/  SYNCS.PHASECHK.TRANS64.TRYWAIT P1, [R0+URZ+0x22860], R3 ;  /* 0x02286003000075a7 */ /* 0x001064000802017f */
[----:B-1----:R-:W-:Y:S05]  /*295d0*/  @!P1 NANOSLEEP.SYNCS 0x989680 ;  /* 0x009896800000995d */ /* 0x002fea0003900000 */
[----:B------:R-:W1:Y:S02]  /*295e0*/  @!P1 SYNCS.PHASECHK.TRANS64 P1, [R0+URZ+0x22860], R3 ;  /* 0x02286003000095a7 */ /* 0x000e64000802007f */
[----:B-1----:R-:W-:Y:S05]  /*295f0*/  @!P1 BRA `(.L_x_8061) ;  /* 0xfffffffc00f09947 */ /* 0x002fea000383ffff */
[----:B------:R-:W-:Y:S05]  /*29600*/  BRA `(.L_x_8376) ;  /* 0xffffff6c00ac7947 */ /* 0x000fea000383ffff */
.L_x_8066:
[----:B------:R-:W-:Y:S01]  /*29610*/  BSSY B0, `(.L_x_8377) ;  /* 0x0000008000007945 */ /* 0x000fe20003800000 */
[----:B------:R-:W-:Y:S01]  /*29620*/  MOV R13, R16 ;  /* 0x00000010000d7202 */ /* 0x000fe20000000f00 */
[----:B------:R-:W-:Y:S02]  /*29630*/  IMAD.MOV.U32 R12, RZ, RZ, RZ ;  /* 0x000000ffff0c7224 */ /* 0x000fe400078e00ff */
[----:B------:R-:W-:Y:S02]  /*29640*/  IMAD.MOV.U32 R11, RZ, RZ, 0x1f ;  /* 0x0000001fff0b7424 */ /* 0x000fe400078e00ff */
[----:B------:R-:W-:-:S07]  /*29650*/  IMAD.MOV.U32 R15, RZ, RZ, -0x1 ;  /* 0xffffffffff0f7424 */ /* 0x000fce00078e00ff */
[----:B012--5:R-:W-:Y:S05]  /*29660*/  WARPSYNC.COLLECTIVE R15, `(.L_x_8378) ;  /* 0x000000000f087348 */ /* 0x027fea0003c00000 */
[----:B------:R3:W4:Y:S02]  /*29670*/  SHFL.IDX P6, R14, R13, R12, R11 ;  /* 0x0000000c0d0e7389 */ /* 0x00072400000c000b */
[----:B012345:R-:W-:Y:S01]  /*29680*/  ENDCOLLECTIVE ;  /* 0x000000000000791b */ /* 0x03ffe20003800000 */
.L_x_8378:
[----:B------:R-:W-:Y:S05]  /*29690*/  BSYNC B0 ;  /* 0x0000000000007941 */ /* 0x000fea0003800000 */
.L_x_8377:
[----:B------:R-:W-:Y:S01]  /*296a0*/  MOV R13, R16 ;  /* 0x00000010000d7202 */ /* 0x000fe20000000f00 */
[----:B------:R-:W-:Y:S01]  /*296b0*/  IMAD.MOV.U32 R12, RZ, RZ, 0x1 ;  /* 0x00000001ff0c7424 */ /* 0x000fe200078e00ff */
[----:B------:R-:W-:Y:S01]  /*296c0*/  IADD3 R8, R19, R10, RZ ;  /* 0x0000000a13087210 */ /* 0x000fe20007ffe0ff */
[----:B------:R-:W-:Y:S02]  /*296d0*/  IMAD.MOV.U32 R11, RZ, RZ, 0x1f ;  /* 0x0000001fff0b7424 */ /* 0x000fe400078e00ff */
[----:B------:R-:W-:Y:S02]  /*296e0*/  IMAD.MOV.U32 R15, RZ, RZ, -0x1 ;  /* 0xffffffffff0f7424 */ /* 0x000fe400078e00ff */
[----:B------:R-:W-:-:S07]  /*296f0*/  IMAD.MOV.U32 R0, RZ, RZ, R14 ;  /* 0x000000ffff007224 */ /* 0x000fce00078e000e */
[----:B------:R-:W-:Y:S05]  /*29700*/  WARPSYNC.COLLECTIVE R15, `(.L_x_8379) ;  /* 0x000000000f087348 */ /* 0x000fea0003c00000 */
[----:B------:R0:W1:Y:S02]  /*29710*/  SHFL.IDX P6, R14, R13, R12, R11 ;  /* 0x0000000c0d0e7389 */ /* 0x00006400000c000b */
[----:B01----:R-:W-:Y:S01]  /*29720*/  ENDCOLLECTIVE ;  /* 0x000000000000791b */ /* 0x003fe20003800000 */
.L_x_8379:
        /* <DEDUP_REMOVED lines=15> */
[----:B------:R-:W-:Y:S01]  /*29820*/  ISETP.GE.U32.AND P5, PT, R10, 0x10, PT ;  /* 0x000000100a00780c */ /* 0x000fe20003fa6070 */
[----:B--2---:R-:W-:Y:S02]  /*29830*/  @!P1 IMAD.MOV.U32 R4, RZ, RZ, R7 ;  /* 0x000000ffff049224 */ /* 0x004fe400078e0007 */
[----:B------:R-:W-:-:S02]  /*29840*/  IMAD.MOV.U32 R7, RZ, RZ, RZ ;  /* 0x000000ffff077224 */ /* 0x000fc400078e00ff */
[----:B---3--:R-:W-:Y:S01]  /*29850*/  @!P1 IMAD.MOV.U32 R7, RZ, RZ, R5 ;  /* 0x000000ffff079224 */ /* 0x008fe200078e0005 */
[----:B------:R-:W-:-:S03]  /*29860*/  ISETP.NE.AND P1, PT, R10, RZ, PT ;  /* 0x000000ff0a00720c */ /* 0x000fc60003f25270 */
[----:B------:R-:W-:-:S05]  /*29870*/  IMAD R2, R7, R4, RZ ;  /* 0x0000000407027224 */ /* 0x000fca00078e02ff */
[----:B------:R-:W-:-:S07]  /*29880*/  MOV R13, R2 ;  /* 0x00000002000d7202 */ /* 0x000fce0000000f00 */
[----:B------:R-:W-:Y:S05]  /*29890*/  WARPSYNC.COLLECTIVE R15, `(.L_x_8380) ;  /* 0x000000000f087348 */ /* 0x000fea0003c00000 */
[----:B------:R0:W1:Y:S02]  /*298a0*/  SHFL.UP P6, R14, R13, R12, R11 ;  /* 0x0400000c0d0e7389 */ /* 0x00006400000c000b */
[----:B01----:R-:W-:Y:S01]  /*298b0*/  ENDCOLLECTIVE ;  /* 0x000000000000791b */ /* 0x003fe20003800000 */
.L_x_8380:
[----:B------:R-:W-:Y:S01]  /*298c0*/  IMAD.MOV.U32 R12, RZ, RZ, 0x2 ;  /* 0x00000002ff0c7424 */ /* 0x000fe200078e00ff */
[----:B------:R-:W-:-:S05]  /*298d0*/  SEL R3, R14, RZ, P1 ;  /* 0x000000ff0e037207 */ /* 0x000fca0000800000 */
[----:B------:R-:W-:-:S04]  /*298e0*/  IMAD.IADD R2, R2, 0x1, R3 ;  /* 0x0000000102027824 */ /* 0x000fc800078e0203 */
[----:B------:R-:W-:-:S07]  /*298f0*/  IMAD.MOV.U32 R13, RZ, RZ, R2 ;  /* 0x000000ffff0d7224 */ /* 0x000fce00078e0002 */
[----:B------:R-:W-:Y:S05]  /*29900*/  WARPSYNC.COLLECTIVE R15, `(.L_x_8381) ;  /* 0x000000000f087348 */ /* 0x000fea0003c00000 */
[----:B------:R0:W1:Y:S02]  /*29910*/  SHFL.UP P6, R14, R13, R12, R11 ;  /* 0x0400000c0d0e7389 */ /* 0x00006400000c000b */
[----:B01----:R-:W-:Y:S01]  /*29920*/  ENDCOLLECTIVE ;  /* 0x000000000000791b */ /* 0x003fe20003800000 */
.L_x_8381:
[----:B------:R-:W-:Y:S01]  /*29930*/  IMAD.MOV.U32 R12, RZ, RZ, 0x4 ;  /* 0x00000004ff0c7424 */ /* 0x000fe200078e00ff */
[----:B------:R-:W-:-:S04]  /*29940*/  SEL R3, R14, RZ, P2 ;  /* 0x000000ff0e037207 */ /* 0x000fc80001000000 */
[----:B------:R-:W-:-:S05]  /*29950*/  IADD3 R2, R2, R3, RZ ;  /* 0x0000000302027210 */ /* 0x000fca0007ffe0ff */
[----:B------:R-:W-:-:S07]  /*29960*/  IMAD.MOV.U32 R13, RZ, RZ, R2 ;  /* 0x000000ffff0d7224 */ /* 0x000fce00078e0002 */
[----:B------:R-:W-:Y:S05]  /*29970*/  WARPSYNC.COLLECTIVE R15, `(.L_x_8382) ;  /* 0x000000000f087348 */ /* 0x000fea0003c00000 */
[----:B------:R0:W1:Y:S02]  /*29980*/  SHFL.UP P6, R14, R13, R12, R11 ;  /* 0x0400000c0d0e7389 */ /* 0x00006400000c000b */
[----:B01----:R-:W-:Y:S01]  /*29990*/  ENDCOLLECTIVE ;  /* 0x000000000000791b */ /* 0x003fe20003800000 */
.L_x_8382:
[----:B------:R-:W-:Y:S02]  /*299a0*/  MOV R12, 0x8 ;  /* 0x00000008000c7802 */ /* 0x000fe40000000f00 */
[----:B------:R-:W-:-:S05]  /*299b0*/  SEL R3, R14, RZ, P3 ;  /* 0x000000ff0e037207 */ /* 0x000fca0001800000 */
[----:B------:R-:W-:-:S04]  /*299c0*/  IMAD.IADD R2, R2, 0x1, R3 ;  /* 0x0000000102027824 */ /* 0x000fc800078e0203 */
[----:B------:R-:W-:-:S07]  /*299d0*/  IMAD.MOV.U32 R13, RZ, RZ, R2 ;  /* 0x000000ffff0d7224 */ /* 0x000fce00078e0002 */
[----:B------:R-:W-:Y:S05]  /*299e0*/  WARPSYNC.COLLECTIVE R15, `(.L_x_8383) ;  /* 0x000000000f087348 */ /* 0x000fea0003c00000 */
[----:B------:R0:W1:Y:S02]  /*299f0*/  SHFL.UP P6, R14, R13, R12, R11 ;  /* 0x0400000c0d0e7389 */ /* 0x00006400000c000b */
[----:B01----:R-:W-:Y:S01]  /*29a00*/  ENDCOLLECTIVE ;  /* 0x000000000000791b */ /* 0x003fe20003800000 */
.L_x_8383:
[----:B------:R-:W-:Y:S01]  /*29a10*/  IMAD.MOV.U32 R12, RZ, RZ, 0x10 ;  /* 0x00000010ff0c7424 */ /* 0x000fe200078e00ff */
[----:B------:R-:W-:-:S05]  /*29a20*/  SEL R3, R14, RZ, P4 ;  /* 0x000000ff0e037207 */ /* 0x000fca0002000000 */
[----:B------:R-:W-:-:S04]  /*29a30*/  IMAD.IADD R2, R2, 0x1, R3 ;  /* 0x0000000102027824 */ /* 0x000fc800078e0203 */
[----:B------:R-:W-:-:S07]  /*29a40*/  IMAD.MOV.U32 R13, RZ, RZ, R2 ;  /* 0x000000ffff0d7224 */ /* 0x000fce00078e0002 */
[----:B------:R-:W-:Y:S05]  /*29a50*/  WARPSYNC.COLLECTIVE R15, `(.L_x_8384) ;  /* 0x000000000f087348 */ /* 0x000fea0003c00000 */
[----:B------:R0:W1:Y:S02]  /*29a60*/  SHFL.UP P6, R14, R13, R12, R11 ;  /* 0x0400000c0d0e7389 */ /* 0x00006400000c000b */
[----:B01----:R-:W-:Y:S01]  /*29a70*/  ENDCOLLECTIVE ;  /* 0x000000000000791b */ /* 0x003fe20003800000 */
.L_x_8384:
        /* <DEDUP_REMOVED lines=8> */
.L_x_8385:
[----:B------:R-:W-:Y:S05]  /*29b00*/  BRA `(.L_x_8386) ;  /* 0xffffff7400347947 */ /* 0x000fea000383ffff */
.L_x_8069:
[----:B------:R-:W-:Y:S01]  /*29b10*/  BSSY B0, `(.L_x_8387) ;  /* 0x0000008000007945 */ /* 0x000fe20003800000 */
[----:B------:R-:W-:Y:S01]  /*29b20*/  IMAD.MOV.U32 R13, RZ, RZ, R2 ;  /* 0x000000ffff0d7224 */ /* 0x000fe200078e0002 */
[----:B------:R-:W-:Y:S01]  /*29b30*/  MOV R12, 0x1 ;  /* 0x00000001000c7802 */ /* 0x000fe20000000f00 */
[----:B------:R-:W-:Y:S02]  /*29b40*/  IMAD.MOV.U32 R11, RZ, RZ, RZ ;  /* 0x000000ffff0b7224 */ /* 0x000fe400078e00ff */
[----:B------:R-:W-:-:S07]  /*29b50*/  IMAD.MOV.U32 R15, RZ, RZ, -0x1 ;  /* 0xffffffffff0f7424 */ /* 0x000fce00078e00ff */
[----:B-----5:R-:W-:Y:S05]  /*29b60*/  WARPSYNC.COLLECTIVE R15, `(.L_x_8388) ;  /* 0x000000000f087348 */ /* 0x020fea0003c00000 */
[----:B------:R0:W1:Y:S02]  /*29b70*/  SHFL.UP P6, R14, R13, R12, R11 ;  /* 0x0400000c0d0e7389 */ /* 0x00006400000c000b */
[----:B01---5:R-:W-:Y:S01]  /*29b80*/  ENDCOLLECTIVE ;  /* 0x000000000000791b */ /* 0x023fe20003800000 */
.L_x_8388:
[----:B------:R-:W-:Y:S05]  /*29b90*/  BSYNC B0 ;  /* 0x0000000000007941 */ /* 0x000fea0003800000 */
.L_x_8387:
[----:B------:R-:W-:Y:S01]  /*29ba0*/  SEL R3, R14, RZ, P1 ;  /* 0x000000ff0e037207 */ /* 0x000fe20000800000 */
[----:B------:R-:W-:Y:S01]  /*29bb0*/  IMAD.MOV.U32 R11, RZ, RZ, RZ ;  /* 0x000000ffff0b7224 */ /* 0x000fe200078e00ff */
[----:B------:R-:W-:Y:S01]  /*29bc0*/  MOV R12, 0x2 ;  /* 0x00000002000c7802 */ /* 0x000fe20000000f00 */
[----:B------:R-:W-:Y:S02]  /*29bd0*/  IMAD.MOV.U32 R15, RZ, RZ, -0x1 ;  /* 0xffffffffff0f7424 */ /* 0x000fe400078e00ff */
[----:B------:R-:W-:-:S04]  /*29be0*/  IMAD.IADD R2, R2, 0x1, R3 ;  /* 0x0000000102027824 */ /* 0x000fc800078e0203 */
[----:B------:R-:W-:-:S07]  /*29bf0*/  IMAD.MOV.U32 R13, RZ, RZ, R2 ;  /* 0x000000ffff0d7224 */ /* 0x000fce00078e0002 */
[----:B------:R-:W-:Y:S05]  /*29c00*/  WARPSYNC.COLLECTIVE R15, `(.L_x_8389) ;  /* 0x000000000f087348 */ /* 0x000fea0003c00000 */
[----:B------:R0:W1:Y:S02]  /*29c10*/  SHFL.UP P6, R14, R13, R12, R11 ;  /* 0x0400000c0d0e7389 */ /* 0x00006400000c000b */
[----:B01----:R-:W-:Y:S01]  /*29c20*/  ENDCOLLECTIVE ;  /* 0x000000000000791b */ /* 0x003fe20003800000 */
.L_x_8389:
[----:B------:R-:W-:Y:S02]  /*29c30*/  MOV R12, 0x4 ;  /* 0x00000004000c7802 */ /* 0x000fe40000000f00 */
[----:B------:R-:W-:-:S05]  /*29c40*/  SEL R3, R14, RZ, P2 ;  /* 0x000000ff0e037207 */ /* 0x000fca0001000000 */
[----:B------:R-:W-:-:S04]  /*29c50*/  IMAD.IADD R2, R2, 0x1, R3 ;  /* 0x0000000102027824 */ /* 0x000fc800078e0203 */
[----:B------:R-:W-:-:S07]  /*29c60*/  IMAD.MOV.U32 R13, RZ, RZ, R2 ;  /* 0x000000ffff0d7224 */ /* 0x000fce00078e0002 */
[----:B------:R-:W-:Y:S05]  /*29c70*/  WARPSYNC.COLLECTIVE R15, `(.L_x_8390) ;  /* 0x000000000f087348 */ /* 0x000fea0003c00000 */
[----:B------:R0:W1:Y:S02]  /*29c80*/  SHFL.UP P6, R14, R13, R12, R11 ;  /* 0x0400000c0d0e7389 */ /* 0x00006400000c000b */
[----:B01----:R-:W-:Y:S01]  /*29c90*/  ENDCOLLECTIVE ;  /* 0x000000000000791b */ /* 0x003fe20003800000 */
.L_x_8390:
[----:B------:R-:W-:Y:S01]  /*29ca0*/  IMAD.MOV.U32 R12, RZ, RZ, 0x8 ;  /* 0x00000008ff0c7424 */ /* 0x000fe200078e00ff */
[----:B------:R-:W-:-:S05]  /*29cb0*/  SEL R3, R14, RZ, P3 ;  /* 0x000000ff0e037207 */ /* 0x000fca0001800000 */
[----:B------:R-:W-:-:S04]  /*29cc0*/  IMAD.IADD R2, R2, 0x1, R3 ;  /* 0x0000000102027824 */ /* 0x000fc800078e0203 */
[----:B------:R-:W-:-:S07]  /*29cd0*/  IMAD.MOV.U32 R13, RZ, RZ, R2 ;  /* 0x000000ffff0d7224 */ /* 0x000fce00078e0002 */
[----:B------:R-:W-:Y:S05]  /*29ce0*/  WARPSYNC.COLLECTIVE R15, `(.L_x_8391) ;  /* 0x000000000f087348 */ /* 0x000fea0003c00000 */
[----:B------:R0:W1:Y:S02]  /*29cf0*/  SHFL.UP P6, R14, R13, R12, R11 ;  /* 0x0400000c0d0e7389 */ /* 0x00006400000c000b */
[----:B01----:R-:W-:Y:S01]  /*29d00*/  ENDCOLLECTIVE ;  /* 0x000000000000791b */ /* 0x003fe20003800000 */
.L_x_8391:
[----:B------:R-:W-:Y:S01]  /*29d10*/  IMAD.MOV.U32 R12, RZ, RZ, 0x10 ;  /* 0x00000010ff0c7424 */ /* 0x000fe200078e00ff */
[----:B------:R-:W-:-:S05]  /*29d20*/  SEL R3, R14, RZ, P4 ;  /* 0x000000ff0e037207 */ /* 0x000fca0002000000 */
[----:B------:R-:W-:-:S05]  /*29d30*/  IMAD.IADD R2, R2, 0x1, R3 ;  /* 0x0000000102027824 */ /* 0x000fca00078e0203 */
[----:B------:R-:W-:-:S07]  /*29d40*/  MOV R13, R2 ;  /* 0x00000002000d7202 */ /* 0x000fce0000000f00 */
[----:B------:R-:W-:Y:S05]  /*29d50*/  WARPSYNC.COLLECTIVE R15, `(.L_x_8392) ;  /* 0x000000000f087348 */ /* 0x000fea0003c00000 */
[----:B------:R0:W1:Y:S02]  /*29d60*/  SHFL.UP P6, R14, R13, R12, R11 ;  /* 0x0400000c0d0e7389 */ /* 0x00006400000c000b */
[----:B01----:R-:W-:Y:S01]  /*29d70*/  ENDCOLLECTIVE ;  /* 0x000000000000791b */ /* 0x003fe20003800000 */
.L_x_8392:
        /* <DEDUP_REMOVED lines=8> */
.L_x_8393:
[----:B------:R-:W-:Y:S05]  /*29e00*/  BRA `(.L_x_8394) ;  /* 0xffffff7400187947 */ /* 0x000fea000383ffff */
.L_x_8071:
[----:B------:R-:W-:Y:S01]  /*29e10*/  BSSY B0, `(.L_x_8395) ;  /* 0x0000006000007945 */ /* 0x000fe20003800000 */
[----:B------:R-:W-:Y:S01]  /*29e20*/  PLOP3.LUT P6, PT, P6, PT, PT, 0x8, 0x0 ;  /* 0x000000000000781c */ /* 0x000fe200037ce170 */
[----:B------:R-:W-:-:S12]  /*29e30*/  IMAD.MOV.U32 R15, RZ, RZ, -0x1 ;  /* 0xffffffffff0f7424 */ /* 0x000fd800078e00ff */
[----:B01---5:R-:W-:Y:S05]  /*29e40*/  WARPSYNC.COLLECTIVE R15, `(.L_x_8396) ;  /* 0x000000000f087348 */ /* 0x023fea0003c00000 */
[----:B------:R-:W-:Y:S01]  /*29e50*/  VOTE.ANY R14, PT, P6 ;  /* 0x00000000000e7806 */ /* 0x000fe200030e0100 */
[----:B01---5:R-:W-:Y:S06]  /*29e60*/  ENDCOLLECTIVE ;  /* 0x000000000000791b */ /* 0x023fec0003800000 */
.L_x_8396:
[----:B------:R-:W-:Y:S05]  /*29e70*/  BSYNC B0 ;  /* 0x0000000000007941 */ /* 0x000fea0003800000 */
.L_x_8395:
        /* <DEDUP_REMOVED lines=9> */
.L_x_8397:
[----:B------:R-:W-:Y:S02]  /*29f10*/  IMAD.MOV.U32 R13, RZ, RZ, R7 ;  /* 0x000000ffff0d7224 */ /* 0x000fe400078e0007 */
[----:B------:R-:W-:-:S07]  /*29f20*/  IMAD.MOV.U32 R4, RZ, RZ, R14 ;  /* 0x000000ffff047224 */ /* 0x000fce00078e000e */
[----:B------:R-:W-:Y:S05]  /*29f30*/  WARPSYNC.COLLECTIVE R15, `(.L_x_8398) ;  /* 0x000000000f087348 */ /* 0x000fea0003c00000 */
[----:B------:R0:W1:Y:S02]  /*29f40*/  SHFL.IDX P6, R14, R13, R12, R11 ;  /* 0x0000000c0d0e7389 */ /* 0x00006400000c000b */
[----:B01----:R-:W-:Y:S01]  /*29f50*/  ENDCOLLECTIVE ;  /* 0x000000000000791b */ /* 0x003fe20003800000 */
.L_x_8398:
[----:B------:R-:W-:Y:S01]  /*29f60*/  IMAD.MOV.U32 R7, RZ, RZ, R14 ;  /* 0x000000ffff077224 */ /* 0x000fe200078e000e */
[----:B------:R-:W-:Y:S06]  /*29f70*/  BRA `(.L_x_8399) ;  /* 0xffffff7000f87947 */ /* 0x000fec000383ffff */
.L_x_8073:
[----:B------:R-:W-:Y:S01]  /*29f80*/  BSSY B0, `(.L_x_8400) ;  /* 0x0000007000007945 */ /* 0x000fe20003800000 */
[----:B------:R-:W-:Y:S01]  /*29f90*/  MOV R13, R2 ;  /* 0x00000002000d7202 */ /* 0x000fe20000000f00 */
[----:B------:R-:W-:Y:S02]  /*29fa0*/  IMAD.MOV.U32 R11, RZ, RZ, 0x1f ;  /* 0x0000001fff0b7424 */ /* 0x000fe400078e00ff */
[----:B------:R-:W-:-:S07]  /*29fb0*/  IMAD.MOV.U32 R15, RZ, RZ, -0x1 ;  /* 0xffffffffff0f7424 */ /* 0x000fce00078e00ff */
[----:B012345:R-:W-:Y:S05]  /*29fc0*/  WARPSYNC.COLLECTIVE R15, `(.L_x_8401) ;  /* 0x000000000f087348 */ /* 0x03ffea0003c00000 */
[----:B------:R0:W0:Y:S02]  /*29fd0*/  SHFL.IDX P6, R14, R13, R12, R11 ;  /* 0x0000000c0d0e7389 */ /* 0x00002400000c000b */
[----:B012345:R-:W-:Y:S01]  /*29fe0*/  ENDCOLLECTIVE ;  /* 0x000000000000791b */ /* 0x03ffe20003800000 */
.L_x_8401:
[----:B------:R-:W-:Y:S05]  /*29ff0*/  BSYNC B0 ;  /* 0x0000000000007941 */ /* 0x000fea0003800000 */
.L_x_8400:
[----:B------:R-:W-:Y:S01]  /*2a000*/  IMAD.MOV.U32 R16, RZ, RZ, R14 ;  /* 0x000000ffff107224 */ /* 0x000fe200078e000e */
[----:B------:R-:W-:Y:S06]  /*2a010*/  BRA `(.L_x_8072) ;  /* 0xffffff7000e87947 */ /* 0x000fec000383ffff */
.L_x_8077:
[----:B0-----:R0:W2:Y:S02]  /*2a020*/  SYNCS.PHASECHK.TRANS64.TRYWAIT P0, [R5+URZ+0x22820], R0 ;  /* 0x02282000050075a7 */ /* 0x0010a4000800017f */
[----:B--2---:R-:W-:Y:S05]  /*2a030*/  @!P0 NANOSLEEP.SYNCS 0x989680 ;  /* 0x009896800000895d */ /* 0x004fea0003900000 */
[----:B------:R-:W2:Y:S02]  /*2a040*/  @!P0 SYNCS.PHASECHK.TRANS64 P0, [R5+URZ+0x22820], R0 ;  /* 0x02282000050085a7 */ /* 0x000ea4000800007f */
[----:B--2---:R-:W-:Y:S05]  /*2a050*/  @!P0 BRA `(.L_x_8077) ;  /* 0xfffffffc00f08947 */ /* 0x004fea000383ffff */
[----:B------:R-:W-:Y:S05]  /*2a060*/  BRA `(.L_x_8402) ;  /* 0xffffff7800487947 */ /* 0x000fea000383ffff */
.L_x_8078:
[----:B------:R-:W2:Y:S01]  /*2a070*/  S2R R2, SR_TID.X ;  /* 0x0000000000027919 */ /* 0x000ea20000002100 */
[----:B------:R-:W-:Y:S01]  /*2a080*/  BSSY B0, `(.L_x_8403) ;  /* 0x000000a000007945 */ /* 0x000fe20003800000 */
[----:B------:R-:W-:Y:S01]  /*2a090*/  MOV R12, RZ ;  /* 0x000000ff000c7202 */ /* 0x000fe20000000f00 */
        /* <DEDUP_REMOVED lines=8> */
.L_x_8404:
[----:B------:R-:W-:Y:S05]  /*2a120*/  BSYNC B0 ;  /* 0x0000000000007941 */ /* 0x000fea0003800000 */
.L_x_8403:
[----:B------:R-:W-:Y:S05]  /*2a130*/  BRA `(.L_x_8405) ;  /* 0xffffff7800307947 */ /* 0x000fea000383ffff */
.L_x_8079:
[----:B------:R-:W-:Y:S01]  /*2a140*/  BSSY B0, `(.L_x_8406) ;  /* 0x0000006000007945 */ /* 0x000fe20003800000 */
[----:B------:R-:W-:-:S07]  /*2a150*/  IMAD.MOV.U32 R15, RZ, RZ, -0x1 ;  /* 0xffffffffff0f7424 */ /* 0x000fce00078e00ff */
[----:B01---5:R-:W-:Y:S05]  /*2a160*/  WARPSYNC.COLLECTIVE R15, `(.L_x_8407) ;  /* 0x000000000f0c7348 */ /* 0x023fea0003c00000 */
[----:B------:R-:W-:Y:S02]  /*2a170*/  ELECT P6, UR62, PT ;  /* 0x00000000003e782f */ /* 0x000fe400038c0000 */
[----:B------:R-:W-:Y:S01]  /*2a180*/  MOV R14, UR62 ;  /* 0x0000003e000e7c02 */ /* 0x000fe20008000f00 */
[----:B01---5:R-:W-:Y:S10]  /*2a190*/  ENDCOLLECTIVE ;  /* 0x000000000000791b */ /* 0x023ff40003800000 */
.L_x_8407:
[----:B------:R-:W-:Y:S05]  /*2a1a0*/  BSYNC B0 ;  /* 0x0000000000007941 */ /* 0x000fea0003800000 */
.L_x_8406:
[----:B------:R-:W-:Y:S05]  /*2a1b0*/  BRA `(.L_x_8408) ;  /* 0xffffff7800247947 */ /* 0x000fea000383ffff */
.L_x_8081:
[----:B0-----:R0:W2:Y:S02]  /*2a1c0*/  SYNCS.PHASECHK.TRANS64.TRYWAIT P1, [R3+URZ+0x22840], R2 ;  /* 0x02284002030075a7 */ /* 0x0010a4000802017f */
[----:B--2---:R-:W-:Y:S05]  /*2a1d0*/  @!P1 NANOSLEEP.SYNCS 0x989680 ;  /* 0x009896800000995d */ /* 0x004fea0003900000 */
[----:B------:R-:W2:Y:S02]  /*2a1e0*/  @!P1 SYNCS.PHASECHK.TRANS64 P1, [R3+URZ+0x22840], R2 ;  /* 0x02284002030095a7 */ /* 0x000ea4000802007f */
[----:B--2---:R-:W-:Y:S05]  /*2a1f0*/  @!P1 BRA `(.L_x_8081) ;  /* 0xfffffffc00f09947 */ /* 0x004fea000383ffff */
[----:B------:R-:W-:Y:S05]  /*2a200*/  BRA `(.L_x_8409) ;  /* 0xffffff7800487947 */ /* 0x000fea000383ffff */
.L_x_8083:
[----:B--2---:R2:W3:Y:S02]  /*2a210*/  SYNCS.PHASECHK.TRANS64.TRYWAIT P1, [R5+URZ+0x22840], R0 ;  /* 0x02284000050075a7 */ /* 0x0044e4000802017f */
[----:B---3--:R-:W-:Y:S05]  /*2a220*/  @!P1 NANOSLEEP.SYNCS 0x989680 ;  /* 0x009896800000995d */ /* 0x008fea0003900000 */
[----:B------:R-:W3:Y:S02]  /*2a230*/  @!P1 SYNCS.PHASECHK.TRANS64 P1, [R5+URZ+0x22840], R0 ;  /* 0x02284000050095a7 */ /* 0x000ee4000802007f */
[----:B---3--:R-:W-:Y:S05]  /*2a240*/  @!P1 BRA `(.L_x_8083) ;  /* 0xfffffffc00f09947 */ /* 0x008fea000383ffff */
[----:B------:R-:W-:Y:S05]  /*2a250*/  BRA `(.L_x_8410) ;  /* 0xffffff7800587947 */ /* 0x000fea000383ffff */
.L_x_8085:
[----:B---3--:R3:W4:Y:S02]  /*2a260*/  SYNCS.PHASECHK.TRANS64.TRYWAIT P1, [R3+URZ+0x22860], R2 ;  /* 0x02286002030075a7 */ /* 0x008724000802017f */
[----:B----4-:R-:W-:Y:S05]  /*2a270*/  @!P1 NANOSLEEP.SYNCS 0x989680 ;  /* 0x009896800000995d */ /* 0x010fea0003900000 */
[----:B------:R-:W4:Y:S02]  /*2a280*/  @!P1 SYNCS.PHASECHK.TRANS64 P1, [R3+URZ+0x22860], R2 ;  /* 0x02286002030095a7 */ /* 0x000f24000802007f */
[----:B----4-:R-:W-:Y:S05]  /*2a290*/  @!P1 BRA `(.L_x_8085) ;  /* 0xfffffffc00f09947 */ /* 0x010fea000383ffff */
[----:B------:R-:W-:Y:S05]  /*2a2a0*/  BRA `(.L_x_8411) ;  /* 0xffffff7800547947 */ /* 0x000fea000383ffff */
.L_x_8087:
[----:B----4-:R4:W0:Y:S02]  /*2a2b0*/  SYNCS.PHASECHK.TRANS64.TRYWAIT P1, [R5+URZ+0x22860], R0 ;  /* 0x02286000050075a7 */ /* 0x010824000802017f */
[----:B0-----:R-:W-:Y:S05]  /*2a2c0*/  @!P1 NANOSLEEP.SYNCS 0x989680 ;  /* 0x009896800000995d */ /* 0x001fea0003900000 */
[----:B------:R-:W0:Y:S02]  /*2a2d0*/  @!P1 SYNCS.PHASECHK.TRANS64 P1, [R5+URZ+0x22860], R0 ;  /* 0x02286000050095a7 */ /* 0x000e24000802007f */
[----:B0-----:R-:W-:Y:S05]  /*2a2e0*/  @!P1 BRA `(.L_x_8087) ;  /* 0xfffffffc00f09947 */ /* 0x001fea000383ffff */
[----:B------:R-:W-:Y:S05]  /*2a2f0*/  BRA `(.L_x_8412) ;  /* 0xffffff7800507947 */ /* 0x000fea000383ffff */
.L_x_8089:
[----:B------:R0:W0:Y:S02]  /*2a300*/  SYNCS.PHASECHK.TRANS64.TRYWAIT P1, [R3+URZ+0x22880], R2 ;  /* 0x02288002030075a7 */ /* 0x000024000802017f */
[----:B0-----:R-:W-:Y:S05]  /*2a310*/  @!P1 NANOSLEEP.SYNCS 0x989680 ;  /* 0x009896800000995d */ /* 0x001fea0003900000 */
[----:B------:R-:W0:Y:S02]  /*2a320*/  @!P1 SYNCS.PHASECHK.TRANS64 P1, [R3+URZ+0x22880], R2 ;  /* 0x02288002030095a7 */ /* 0x000e24000802007f */
[----:B0-----:R-:W-:Y:S05]  /*2a330*/  @!P1 BRA `(.L_x_8089) ;  /* 0xfffffffc00f09947 */ /* 0x001fea000383ffff */
[----:B------:R-:W-:Y:S05]  /*2a340*/  BRA `(.L_x_8413) ;  /* 0xffffff78004c7947 */ /* 0x000fea000383ffff */
.L_x_8414:
        /* <DEDUP_REMOVED lines=11> */
.L_x_16286:


//--------------------- .text._ZN7cutlass13device_kernelIN5flash11enable_sm90INS1_16FlashAttnFwdSm90INS1_25CollectiveMainloopFwdSm90ILi2EN4cute5tupleIJNS5_1CILi1EEES8_S8_EEENS6_IJNS7_ILi128EEENS7_ILi160EEESA_EEELi128ENS_12float_e4m3_tEfNS_4arch4Sm90ELb0ELb1ELb0ELb0ELb1ELb0ELb0ELb1ELb1ELb1ELb1ELb0EEENS1_21CollectiveEpilogueFwdINS6_IJSA_SA_SB_EEES9_NS_10bfloat16_tESF_Li256ELb0ELb1ELb1ELb1EEENS1_19SingleTileSchedulerILb0ELb1ELb1ELi128EEEEEEEEEvNT_6ParamsE --------------------------
	.section	.text._ZN7cutlass13device_kernelIN5flash11enable_sm90INS1_16FlashAttnFwdSm90INS1_25CollectiveMainloopFwdSm90ILi2EN4cute5tupleIJNS5_1CILi1EEES8_S8_EEENS6_IJNS7_ILi128EEENS7_ILi160EEESA_EEELi128ENS_12float_e4m3_tEfNS_4arch4Sm90ELb0ELb1ELb0ELb0ELb1ELb0ELb0ELb1ELb1ELb1ELb1ELb0EEENS1_21CollectiveEpilogueFwdINS6_IJSA_SA_SB_EEES9_NS_10bfloat16_tESF_Li256ELb0ELb1ELb1ELb1EEENS1_19SingleTileSchedulerILb0ELb1ELb1ELi128EEEEEEEEEvNT_6ParamsE,"ax",@progbits
	.align	128
.text._ZN7cutlass13device_kernelIN5flash11enable_sm90INS1_16FlashAttnFwdSm90INS1_25CollectiveMainloopFwdSm90ILi2EN4cute5tupleIJNS5_1CILi1EEES8_S8_EEENS6_IJNS7_ILi128EEENS7_ILi160EEESA_EEELi128ENS_12float_e4m3_tEfNS_4arch4Sm90ELb0ELb1ELb0ELb0ELb1ELb0ELb0ELb1ELb1ELb1ELb1ELb0EEENS1_21CollectiveEpilogueFwdINS6_IJSA_SA_SB_EEES9_NS_10bfloat16_tESF_Li256ELb0ELb1ELb1ELb1EEENS1_19SingleTileSchedulerILb0ELb1ELb1ELi128EEEEEEEEEvNT_6ParamsE:
        .type           _ZN7cutlass13device_kernelIN5flash11enable_sm90INS1_16FlashAttnFwdSm90INS1_25CollectiveMainloopFwdSm90ILi2EN4cute5tupleIJNS5_1CILi1EEES8_S8_EEENS6_IJNS7_ILi128EEENS7_ILi160EEESA_EEELi128ENS_12float_e4m3_tEfNS_4arch4Sm90ELb0ELb1ELb0ELb0ELb1ELb0ELb0ELb1ELb1ELb1ELb1ELb0EEENS1_21CollectiveEpilogueFwdINS6_IJSA_SA_SB_EEES9_NS_10bfloat16_tESF_Li256ELb0ELb1ELb1ELb1EEENS1_19SingleTileSchedulerILb0ELb1ELb1ELi128EEEEEEEEEvNT_6ParamsE,@function
        .size           _ZN7cutlass13device_kernelIN5flash11enable_sm90INS1_16FlashAttnFwdSm90INS1_25CollectiveMainloopFwdSm90ILi2EN4cute5tupleIJNS5_1CILi1EEES8_S8_EEENS6_IJNS7_ILi128EEENS7_ILi160EEESA_EEELi128ENS_12float_e4m3_tEfNS_4arch4Sm90ELb0ELb1ELb0ELb0ELb1ELb0ELb0ELb1ELb1ELb1ELb1ELb0EEENS1_21CollectiveEpilogueFwdINS6_IJSA_SA_SB_EEES9_NS_10bfloat16_tESF_Li256ELb0ELb1ELb1ELb1EEENS1_19SingleTileSchedulerILb0ELb1ELb1ELi128EEEEEEEEEvNT_6ParamsE,(.L_x_16287 - _ZN7cutlass13device_kernelIN5flash11enable_sm90INS1_16FlashAttnFwdSm90INS1_25CollectiveMainloopFwdSm90ILi2EN4cute5tupleIJNS5_1CILi1EEES8_S8_EEENS6_IJNS7_ILi128EEENS7_ILi160EEESA_EEELi128ENS_12float_e4m3_tEfNS_4arch4Sm90ELb0ELb1ELb0ELb0ELb1ELb0ELb0ELb1ELb1ELb1ELb1ELb0EEENS1_21CollectiveEpilogueFwdINS6_IJSA_SA_SB_EEES9_NS_10bfloat16_tESF_Li256ELb0ELb1ELb1ELb1EEENS1_19SingleTileSchedulerILb0ELb1ELb1ELi128EEEEEEEEEvNT_6ParamsE)
        .other          _ZN7cutlass13device_kernelIN5flash11enable_sm90INS1_16FlashAttnFwdSm90INS1_25CollectiveMainloopFwdSm90ILi2EN4cute5tupleIJNS5_1CILi1EEES8_S8_EEENS6_IJNS7_ILi128EEENS7_ILi160EEESA_EEELi128ENS_12float_e4m3_tEfNS_4arch4Sm90ELb0ELb1ELb0ELb0ELb1ELb0ELb0ELb1ELb1ELb1ELb1ELb0EEENS1_21CollectiveEpilogueFwdINS6_IJSA_SA_SB_EEES9_NS_10bfloat16_tESF_Li256ELb0ELb1ELb1ELb1EEENS1_19SingleTileSchedulerILb0ELb1ELb1ELi128EEEEEEEEEvNT_6ParamsE,@"STO_CUDA_ENTRY STV_DEFAULT"
_ZN7cutlass13device_kernelIN5flash11enable_sm90INS1_16FlashAttnFwdSm90INS1_25CollectiveMainloopFwdSm90ILi2EN4cute5tupleIJNS5_1CILi1EEES8_S8_EEENS6_IJNS7_ILi128EEENS7_ILi160EEESA_EEELi128ENS_12float_e4m3_tEfNS_4arch4Sm90ELb0ELb1ELb0ELb0ELb1ELb0ELb0ELb1ELb1ELb1ELb1ELb0EEENS1_21CollectiveEpilogueFwdINS6_IJSA_SA_SB_EEES9_NS_10bfloat16_tESF_Li256ELb0ELb1ELb1ELb1EEENS1_19SingleTileSchedulerILb0ELb1ELb1ELi128EEEEEEEEEvNT_6ParamsE:
        /* <DEDUP_REMOVED lines=45> */
.L_x_8415:
        /* <DEDUP_REMOVED lines=22> */
.L_x_8416:
        /* <DEDUP_REMOVED lines=18> */
.L_x_8417:
        /* <DEDUP_REMOVED lines=22> */
.L_x_8418:
        /* <DEDUP_REMOVED lines=23> */
.L_x_8419:
        /* <DEDUP_REMOVED lines=9> */
.L_x_8422:
        /* <DEDUP_REMOVED lines=68> */
[----:B------:R-:W-:Y:S01]  /*0cf0*/  ULDC.64 UR6, c[0x0][0x9e0] ;  /* 0x0002780000067ab9 */ /* 0x000fe20000000a00 */
[----:B------:R-:W-:Y:S01]  /*0d00*/  ULDC UR11, c[0x0][0x988] ;  /* 0x00026200000b7ab9 */ /* 0x000fe20000000800 */
[----:B------:R1:W5:Y:S04]  /*0d10*/  @P0 LDG.E R7, desc[UR52][R2.64] ;  /* 0x0000003402070981 */ /* 0x000368000c1e1900 */
[----:B------:R-:W5:Y:S01]  /*0d20*/  @P1 LDG.E R0, desc[UR52][R4.64] ;  /* 0x0000003404001981 */ /* 0x000f62000c1e1900 */
[----:B0-----:R-:W-:Y:S01]  /*0d30*/  ISETP.NE.U32.AND P0, PT, R8, RZ, PT ;  /* 0x000000ff0800720c */ /* 0x001fe20003f05070 */
[----:B------:R-:W-:Y:S01]  /*0d40*/  UISETP.NE.AND UP5, UPT, UR5, 0x1, UPT ;  /* 0x000000010500788c */ /* 0x000fe2000bfa5270 */
[----:B------:R-:W-:Y:S01]  /*0d50*/  VIADD R23, R19, 0xffffff80 ;  /* 0xffffff8013177836 */ /* 0x000fe20000000000 */
[----:B------:R-:W-:Y:S01]  /*0d60*/  UISETP.GE.AND UP4, UPT, UR7, 0x1, UPT ;  /* 0x000000010700788c */ /* 0x000fe2000bf86270 */
[----:B------:R-:W-:Y:S01]  /*0d70*/  ISETP.NE.AND.EX P0, PT, R9, RZ, PT, P0 ;  /* 0x000000ff0900720c */ /* 0x000fe20003f05300 */
[----:B------:R-:W-:Y:S01]  /*0d80*/  UP2UR UR45, UPR, URZ, 0x20 ;  /* 0x000000203f2d7883 */ /* 0x000fe20008000000 */
[----:B-1----:R-:W-:Y:S01]  /*0d90*/  IADD3 R3, -R22, 0x1, RZ ;  /* 0x0000000116037810 */ /* 0x002fe20007ffe1ff */
[----:B------:R-:W-:Y:S01]  /*0da0*/  UP2UR UR44, UPR, URZ, 0x10 ;  /* 0x000000103f2c7883 */ /* 0x000fe20008000000 */
[----:B--2---:R-:W-:-:S02]  /*0db0*/  SEL R16, R16, 0x1, P0 ;  /* 0x0000000110107807 */ /* 0x004fc40000000000 */
[----:B------:R-:W-:Y:S02]  /*0dc0*/  PLOP3.LUT P0, PT, PT, PT, UP4, 0x40, 0x0 ;  /* 0x000000000000781c */ /* 0x000fe40003f0e848 */
[----:B------:R-:W-:Y:S01]  /*0dd0*/  @UP5 ULDC UR9, c[0x0][0x44c] ;  /* 0x0001130000095ab9 */ /* 0x000fe20000000800 */
[CC--:B---3--:R-:W-:Y:S01]  /*0de0*/  IMAD R3, R16.reuse, R11.reuse, R3 ;  /* 0x0000000b10037224 */ /* 0x0c8fe200078e0203 */
[----:B----4-:R-:W-:Y:S01]  /*0df0*/  USHF.L.U32 UR47, UR47, 0x7, URZ ;  /* 0x000000072f2f7899 */ /* 0x010fe2000800063f */
[----:B------:R-:W-:Y:S01]  /*0e00*/  IMAD R18, R16, R11, RZ ;  /* 0x0000000b10127224 */ /* 0x000fe200078e02ff */
[----:B------:R-:W-:Y:S02]  /*0e10*/  @UP5 ULDC UR12, c[0x0][0x450] ;  /* 0x00011400000c5ab9 */ /* 0x000fe40000000800 */
[----:B------:R-:W-:Y:S01]  /*0e20*/  R2UR UR10, R3 ;  /* 0x00000000030a72ca */ /* 0x000fe200000e0000 */
[----:B------:R-:W-:Y:S02]  /*0e30*/  @UP5 UIADD3 UR8, UR47, 0x7f, URZ ;  /* 0x0000007f2f085890 */ /* 0x000fe4000fffe03f */
[----:B------:R-:W-:-:S02]  /*0e40*/  UIADD3 UR5, UR47, 0x7f, URZ ;  /* 0x0000007f2f057890 */ /* 0x000fc4000fffe03f */
        /* <DEDUP_REMOVED lines=19> */
.L_x_8425:
[----:B------:R-:W-:-:S11]  /*0f80*/  UISETP.NE.AND UP0, UPT, UR7, 0x1, UPT ;  /* 0x000000010700788c */ /* 0x000fd6000bf05270 */
[----:B------:R-:W-:Y:S02]  /*0f90*/  @UP0 ULDC.64 UR10, c[0x0][0x9e8] ;  /* 0x00027a00000a0ab9 */ /* 0x000fe40000000a00 */
[----:B------:R-:W-:-:S04]  /*0fa0*/  UIMAD.WIDE.U32 UR8, UR5, UR10, URZ ;  /* 0x0000000a050872a5 */ /* 0x000fc8000f8e003f */
[----:B------:R-:W-:-:S12]  /*0fb0*/  @UP0 USHF.R.U32.HI UR5, URZ, UR11, UR9 ;  /* 0x0000000b3f050299 */ /* 0x000fd80008011609 */
.L_x_8426:
[----:B------:R-:W-:-:S06]  /*0fc0*/  UIMAD UR5, UR5, UR7, UR7 ;  /* 0x00000007050572a4 */ /* 0x000fcc000f8e0207 */
[----:B------:R-:W-:-:S07]  /*0fd0*/  VIMNMX R0, R0, UR5, PT ;  /* 0x0000000500007c48 */ /* 0x000fce000bfe0100 */
.L_x_8424:
[----:B------:R-:W-:Y:S01]  /*0fe0*/  UISETP.NE.AND UP0, UPT, UR45, URZ, UPT ;  /* 0x0000003f2d00728c */ /* 0x000fe2000bf05270 */
[-C--:B------:R-:W-:Y:S01]  /*0ff0*/  IMAD R22, R16, R11.reuse, -R22 ;  /* 0x0000000b10167224 */ /* 0x080fe200078e0a16 */
[----:B------:R-:W-:Y:S01]  /*1000*/  UMOV UR5, UR47 ;  /* 0x0000002f00057c82 */ /* 0x000fe20008000000 */
[----:B------:R-:W-:Y:S02]  /*1010*/  VIADD R2, R0, 0x9f ;  /* 0x0000009f00027836 */ /* 0x000fe40000000000 */
[----:B------:R-:W-:Y:S01]  /*1020*/  IMAD R0, R16, R11, 0x9f ;  /* 0x0000009f10007424 */ /* 0x000fe200078e020b */
[----:B------:R-:W-:Y:S01]  /*1030*/  R2UR UR6, R22 ;  /* 0x00000000160672ca */ /* 0x000fe200000e0000 */
[----:B------:R-:W-:-:S04]  /*1040*/  IMAD.HI R2, R2, 0x66666667, RZ ;  /* 0x6666666702027827 */ /* 0x000fc800078e02ff */
[----:B------:R-:W-:Y:S01]  /*1050*/  @UP0 ULDC UR8, c[0x0][0x44c] ;  /* 0x0001130000080ab9 */ /* 0x000fe20000000800 */
[----:B------:R-:W-:Y:S01]  /*1060*/  @UP0 ULDC UR10, c[0x0][0x450] ;  /* 0x00011400000a0ab9 */ /* 0x000fe20000000800 */
[----:B------:R-:W-:Y:S01]  /*1070*/  UIMAD.WIDE.U32 UR8, UR47, UR8, URZ ;  /* 0x000000082f0872a5 */ /* 0x000fe2000f8e003f */
[----:B------:R-:W-:Y:S01]  /*1080*/  IMAD.HI R0, R0, 0x66666667, RZ ;  /* 0x6666666700007827 */ /* 0x000fe200078e02ff */
[----:B------:R-:W-:Y:S02]  /*1090*/  SHF.R.U32.HI R5, RZ, 0x1f, R2 ;  /* 0x0000001fff057819 */ /* 0x000fe40000011602 */
[----:B------:R-:W-:Y:S02]  /*10a0*/  @UP0 USHF.R.U32.HI UR5, URZ, UR10, UR9 ;  /* 0x0000000a3f050299 */ /* 0x000fe40008011609 */
[----:B------:R-:W-:Y:S01]  /*10b0*/  UISETP.GE.AND UP0, UPT, UR7, 0x1, UPT ;  /* 0x000000010700788c */ /* 0x000fe2000bf06270 */
[----:B------:R-:W-:Y:S01]  /*10c0*/  SHF.R.U32.HI R3, RZ, 0x1f, R0 ;  /* 0x0000001fff037819 */ /* 0x000fe20000011600 */
[----:B------:R-:W-:Y:S01]  /*10d0*/  UIADD3 UR5, UR6, UR5, URZ ;  /* 0x0000000506057290 */ /* 0x000fe2000fffe03f */
[----:B------:R-:W-:-:S02]  /*10e0*/  LEA.HI.SX32 R2, R2, R5, 0x1a ;  /* 0x0000000502027211 */ /* 0x000fc400078fd2ff */
[----:B------:R-:W-:Y:S01]  /*10f0*/  ULDC UR6, c[0x0][0x9dc] ;  /* 0x0002770000067ab9 */ /* 0x000fe20000000800 */
[----:B------:R-:W-:Y:S01]  /*1100*/  PLOP3.LUT P0, PT, PT, PT, UP0, 0x40, 0x0 ;  /* 0x000000000000781c */ /* 0x000fe20003f0e808 */
[----:B------:R-:W-:Y:S01]  /*1110*/  UIADD3 UR6, UR5, -UR6, URZ ;  /* 0x8000000605067290 */ /* 0x000fe2000fffe03f */
[----:B------:R-:W-:-:S04]  /*1120*/  LEA.HI.SX32 R3, R0, R3, 0x1a ;  /* 0x0000000300037211 */ /* 0x000fc800078fd2ff */
[----:B------:R-:W-:-:S07]  /*1130*/  VIMNMX R19, R3, R2, PT ;  /* 0x0000000203137248 */ /* 0x000fce0003fe0100 */
        /* <DEDUP_REMOVED lines=11> */
.L_x_8428:
[----:B------:R-:W-:-:S11]  /*11f0*/  UISETP.NE.AND UP0, UPT, UR7, 0x1, UPT ;  /* 0x000000010700788c */ /* 0x000fd6000bf05270 */
[----:B------:R-:W-:Y:S02]  /*1200*/  @UP0 ULDC.64 UR10, c[0x0][0x9e8] ;  /* 0x00027a00000a0ab9 */ /* 0x000fe40000000a00 */
[----:B------:R-:W-:-:S04]  /*1210*/  UIMAD.WIDE.U32 UR8, UR5, UR10, URZ ;  /* 0x0000000a050872a5 */ /* 0x000fc8000f8e003f */
[----:B------:R-:W-:-:S12]  /*1220*/  @UP0 USHF.R.U32.HI UR5, URZ, UR11, UR9 ;  /* 0x0000000b3f050299 */ /* 0x000fd80008011609 */
.L_x_8429:
[----:B------:R-:W-:-:S04]  /*1230*/  UIMAD UR5, UR5, UR7, URZ ;  /* 0x00000007050572a4 */ /* 0x000fc8000f8e023f */
[----:B------:R-:W-:-:S04]  /*1240*/  UISETP.LT.AND UP0, UPT, UR6, UR5, UPT ;  /* 0x000000050600728c */ /* 0x000fc8000bf01270 */
[----:B------:R-:W-:-:S12]  /*1250*/  USEL UR6, UR6, UR5, !UP0 ;  /* 0x0000000506067287 */ /* 0x000fd8000c000000 */
.L_x_8427:
[----:B------:R-:W-:Y:S02]  /*1260*/  UIMAD.WIDE UR6, UR6, 0x66666667, URZ ;  /* 0x66666667060678a5 */ /* 0x000fe4000f8e023f */
[----:B------:R-:W-:Y:S02]  /*1270*/  USHF.R.U32.HI UR10, URZ, 0x10, UR4 ;  /* 0x000000103f0a7899 */ /* 0x000fe40008011604 */
[----:B------:R-:W-:Y:S02]  /*1280*/  USHF.R.U32.HI UR5, URZ, 0x1f, UR7 ;  /* 0x0000001f3f057899 */ /* 0x000fe40008011607 */
[----:B------:R-:W-:Y:S02]  /*1290*/  ULOP3.LUT UR40, UR4, 0xffff, URZ, 0xc0, !UPT ;  /* 0x0000ffff04287892 */ /* 0x000fe4000f8ec03f */
[----:B------:R-:W-:Y:S01]  /*12a0*/  ULEA.HI.SX32 UR5, UR7, UR5, 0x1a ;  /* 0x0000000507057291 */ /* 0x000fe2000f8fd23f */
[----:B------:R-:W-:-:S03]  /*12b0*/  UMOV UR4, URZ ;  /* 0x0000003f00047c82 */ /* 0x000fc60008000000 */
[----:B------:R-:W-:-:S04]  /*12c0*/  UISETP.LT.AND UP0, UPT, URZ, UR5, UPT ;  /* 0x000000053f00728c */ /* 0x000fc8000bf01270 */
[----:B------:R-:W-:Y:S02]  /*12d0*/  USEL UR9, URZ, UR5, !UP0 ;  /* 0x000000053f097287 */ /* 0x000fe4000c000000 */
[----:B------:R-:W-:-:S04]  /*12e0*/  UISETP.NE.AND UP0, UPT, UR10, URZ, UPT ;  /* 0x0000003f0a00728c */ /* 0x000fc8000bf05270 */
        /* <DEDUP_REMOVED lines=38> */
.L_x_8430:
        /* <DEDUP_REMOVED lines=74> */
.L_x_8432:
[----:B------:R-:W-:-:S04]  /*19f0*/  SHF.L.U32 R0, RZ, 0x1f, RZ ;  /* 0x0000001fff007819 */ /* 0x000fc800000006ff */
[----:B------:R-:W0:Y:S02]  /*1a00*/  SYNCS.PHASECHK.TRANS64.TRYWAIT P0, [UR41+0x22800], R0 ;  /* 0x02280000ff0075a7 */ /* 0x000e240008000169 */
[----:B0-----:R-:W-:Y:S05]  /*1a10*/  @!P0 BRA `(.L_x_8433) ;  /* 0x0000018000608947 */ /* 0x001fea0003800000 */
.L_x_8575:
[----:B------:R-:W-:-:S06]  /*1a20*/  ULOP3.LUT UR4, UR36, 0x1, URZ, 0xfc, !UPT ;  /* 0x0000000124047892 */ /* 0x000fcc000f8efc3f */
[----:B------:R-:W-:-:S05]  /*1a30*/  IMAD.U32 R2, RZ, RZ, UR4 ;  /* 0x00000004ff027e24 */ /* 0x000fca000f8e00ff */
[----:B------:R-:W-:-:S13]  /*1a40*/  ISETP.NE.AND P0, PT, R2, 0x3, PT ;  /* 0x000000030200780c */ /* 0x000fda0003f05270 */
[----:B------:R-:W-:Y:S05]  /*1a50*/  @!P0 BRA `(.L_x_8434) ;  /* 0x0000000000048947 */ /* 0x000fea0003800000 */
[----:B------:R-:W-:Y:S01]  /*1a60*/  BPT.TRAP 0x1 ;  /* 0x000000040000795c */ /* 0x000fe20000300000 */
.L_x_8434:
[----:B------:R1:W2:Y:S01]  /*1a70*/  SYNCS.PHASECHK.TRANS64.TRYWAIT P1, [UR41+0x22830], R0 ;  /* 0x02283000ff0075a7 */ /* 0x0002a20008020169 */
[----:B------:R-:W-:Y:S05]  /*1a80*/  @!P0 BRA `(.L_x_8435) ;  /* 0x0000000000048947 */ /* 0x000fea0003800000 */
[----:B------:R-:W-:Y:S01]  /*1a90*/  BPT.TRAP 0x1 ;  /* 0x000000040000795c */ /* 0x000fe20000300000 */
.L_x_8435:
[----:B------:R-:W-:-:S05]  /*1aa0*/  IMAD.U32 R4, RZ, RZ, UR46 ;  /* 0x0000002eff047e24 */ /* 0x000fca000f8e00ff */
[----:B------:R-:W-:Y:S01]  /*1ab0*/  LOP3.LUT R4, R4, 0x10000, RZ, 0xfc, !PT ;  /* 0x0001000004047812 */ /* 0x000fe200078efcff */
[----:B--2---:R-:W-:Y:S06]  /*1ac0*/  @P1 BRA `(.L_x_8436) ;  /* 0x0000000000081947 */ /* 0x004fec0003800000 */
[----:B------:R-:W2:Y:S02]  /*1ad0*/  SYNCS.PHASECHK.TRANS64.TRYWAIT P1, [UR41+0x22830], R0 ;  /* 0x02283000ff0075a7 */ /* 0x000ea40008020169 */
[----:B--2---:R-:W-:Y:S05]  /*1ae0*/  @!P1 BRA `(.L_x_8437) ;  /* 0x0000018000449947 */ /* 0x004fea0003800000 */
.L_x_8436:
[----:B------:R-:W-:Y:S05]  /*1af0*/  WARPSYNC.ALL ;  /* 0x0000000000007948 */ /* 0x000fea0003800000 */
[----:B------:R-:W-:Y:S01]  /*1b00*/  IMAD.MOV.U32 R5, RZ, RZ, 0x40000040 ;  /* 0x40000040ff057424 */ /* 0x000fe200078e00ff */
        /* <DEDUP_REMOVED lines=48> */
[----:B------:R-:W-:Y:S01]  /*1e10*/  QGMMA.64x32x32.F32.E4M3.E4M3 R24, gdesc[UR20], RZ, !UPT, gsb0 ;  /* 0x00600000141879f3 */ /* 0x000fe2000c0008ff */
[----:B------:R-:W-:Y:S01]  /*1e20*/  R2UR UR20, R4 ;  /* 0x00000000041472ca */ /* 0x000fe200000e0000 */
[----:B------:R-:W-:Y:S01]  /*1e30*/  UIADD3 UR22, UR46, 0x206, URZ ;  /* 0x000002062e167890 */ /* 0x000fe2000fffe03f */
[----:B------:R-:W-:-:S11]  /*1e40*/  UMOV UR23, 0x40000040 ;  /* 0x4000004000177882 */ /* 0x000fd60000000000 */
[----:B------:R-:W-:-:S07]  /*1e50*/  UIADD3 UR4, UR20, 0x2, URZ ;  /* 0x0000000214047890 */ /* 0x000fce000fffe03f */
[----:B------:R-:W-:Y:S01]  /*1e60*/  UMOV UR8, UR4 ;  /* 0x0000000400087c82 */ /* 0x000fe20008000000 */
[----:B------:R-:W-:Y:S01]  /*1e70*/  UMOV UR12, UR4 ;  /* 0x00000004000c7c82 */ /* 0x000fe20008000000 */
        /* <DEDUP_REMOVED lines=12> */
[----:B------:R-:W-:Y:S01]  /*1f40*/  UMOV UR17, UR9 ;  /* 0x0000000900117c82 */ /* 0x000fe20008000000 */
[----:B------:R-:W-:Y:S02]  /*1f50*/  WARPGROUP.DEPBAR.LE gsb0, 0x0 ;  /* 0x00008000000079c5 */ /* 0x000fe40000010000 */
[----:B------:R-:W-:-:S06]  /*1f60*/  WARPGROUP.ARRIVE ;  /* 0x00000000000079c5 */ /* 0x000fcc0000000000 */
[----:B------:R-:W-:Y:S01]  /*1f70*/  QGMMA.64x32x32.F32.E4M3.E4M3 R56, gdesc[UR12], R56, gsb0 ;  /* 0x006000000c3879f3 */ /* 0x000fe20008000838 */
[----:B------:R-:W-:Y:S01]  /*1f80*/  UIADD3 UR14, UR46, 0x104, URZ ;  /* 0x000001042e0e7890 */ /* 0x000fe2000fffe03f */
[----:B------:R-:W-:Y:S01]  /*1f90*/  UMOV UR13, UR9 ;  /* 0x00000009000d7c82 */ /* 0x000fe20008000000 */
[----:B------:R-:W-:Y:S01]  /*1fa0*/  UMOV UR15, 0x40000040 ;  /* 0x40000040000f7882 */ /* 0x000fe20000000000 */
[----:B------:R-:W-:Y:S02]  /*1fb0*/  WARPGROUP.DEPBAR.LE gsb0, 0x0 ;  /* 0x00008000000079c5 */ /* 0x000fe40000010000 */
[----:B------:R-:W-:-:S06]  /*1fc0*/  WARPGROUP.ARRIVE ;  /* 0x00000000000079c5 */ /* 0x000fcc0000000000 */
[----:B------:R-:W-:Y:S01]  /*1fd0*/  QGMMA.64x32x32.F32.E4M3.E4M3 R40, gdesc[UR4], R40, gsb0 ;  /* 0x00600000042879f3 */ /* 0x000fe20008000828 */
[----:B------:R-:W-:Y:S01]  /*1fe0*/  UMOV UR6, UR8 ;  /* 0x0000000800067c82 */ /* 0x000fe20008000000 */
[----:B------:R-:W-:Y:S01]  /*1ff0*/  UMOV UR7, 0x40000040 ;  /* 0x4000004000077882 */ /* 0x000fe20000000000 */
[----:B------:R-:W-:-:S07]  /*2000*/  UIADD3 UR8, UR20, 0x4, URZ ;  /* 0x0000000414087890 */ /* 0x000fce000fffe03f */
[----:B------:R-:W-:Y:S01]  /*2010*/  UMOV UR12, UR8 ;  /* 0x00000008000c7c82 */ /* 0x000fe20008000000 */
[----:B------:R-:W-:Y:S01]  /*2020*/  UMOV UR16, UR8 ;  /* 0x0000000800107c82 */ /* 0x000fe20008000000 */
        /* <DEDUP_REMOVED lines=56> */
.L_x_8438:
[----:B01----:R-:W-:Y:S01]  /*23b0*/  LOP3.LUT R0, R105, 0xffffff80, RZ, 0xc0, !PT ;  /* 0xffffff8069007812 */ /* 0x003fe200078ec0ff */
        /* <DEDUP_REMOVED lines=30> */
[----:B------:R-:W-:-:S02]  /*25a0*/  IMAD.IADD R9, R104, 0x1, -R9 ;  /* 0x0000000168097824 */ /* 0x000fc400078e0a09 */
[----:B------:R-:W-:-:S04]  /*25b0*/  IMAD R6, R7, 0x40, R6 ;  /* 0x0000004007067824 */ /* 0x000fc800078e0206 */
[----:B------:R-:W-:Y:S02]  /*25c0*/  IMAD R7, R9, 0x8, R6 ;  /* 0x0000000809077824 */ /* 0x000fe400078e0206 */
[----:B------:R-:W-:Y:S02]  /*25d0*/  IMAD R9, R19, R10, 0xa1 ;  /* 0x000000a113097424 */ /* 0x000fe400078e020a */
[----:B------:R-:W-:Y:S01]  /*25e0*/  @P1 IMAD.HI.U32 R3, R7, UR6, RZ ;  /* 0x0000000607031c27 */ /* 0x000fe2000f8e00ff */
[----:B------:R-:W-:Y:S01]  /*25f0*/  UIADD3 UR6, UR41, 0x22840, URZ ;  /* 0x0002284029067890 */ /* 0x000fe2000fffe03f */
[----:B------:R-:W-:Y:S02]  /*2600*/  PLOP3.LUT P1, PT, PT, PT, UP0, 0x40, 0x0 ;  /* 0x000000000000781c */ /* 0x000fe40003f2e808 */
[----:B------:R-:W-:Y:S01]  /*2610*/  IMAD.MOV.U32 R6, RZ, RZ, R7 ;  /* 0x000000ffff067224 */ /* 0x000fe200078e0007 */
[----:B------:R-:W-:Y:S01]  /*2620*/  @P2 SHF.R.U32.HI R6, RZ, UR7, R3 ;  /* 0x00000007ff062c19 */ /* 0x000fe20008011603 */
[----:B------:R-:W-:Y:S01]  /*2630*/  UPRMT UR6, UR48, 0x654, UR6 ;  /* 0x0000065430067896 */ /* 0x000fe20008000006 */
[----:B------:R-:W-:-:S03]  /*2640*/  LOP3.LUT R3, R2, 0x7ffffffc, RZ, 0xc0, !PT ;  /* 0x7ffffffc02037812 */ /* 0x000fc600078ec0ff */
[----:B------:R-:W0:Y:S02]  /*2650*/  SHFL.IDX PT, R15, R6, RZ, 0x1c1f ;  /* 0x001c1fff060f7589 */ /* 0x000e2400000e0000 */
[----:B------:R-:W-:Y:S02]  /*2660*/  IMAD.IADD R8, R0, 0x1, -R3 ;  /* 0x0000000100087824 */ /* 0x000fe400078e0a03 */
[--C-:B------:R-:W-:Y:S01]  /*2670*/  IMAD R0, R19, -0xa0, R18.reuse ;  /* 0xffffff6013007824 */ /* 0x100fe200078e0212 */
[----:B------:R-:W-:Y:S01]  /*2680*/  SYNCS.ARRIVE.TRANS64.RED.A1T0 RZ, [UR6], RZ ;  /* 0x000000ffffff79a7 */ /* 0x000fe20008100406 */
[----:B------:R-:W-:Y:S02]  /*2690*/  IMAD R11, R8, -0x2, R9 ;  /* 0xfffffffe080b7824 */ /* 0x000fe400078e0209 */
[----:B------:R-:W-:Y:S02]  /*26a0*/  VIADD R3, R0, 0xa0 ;  /* 0x000000a000037836 */ /* 0x000fe40000000000 */
[----:B------:R-:W-:Y:S01]  /*26b0*/  VIADD R9, R9, 0xffffffff ;  /* 0xffffffff09097836 */ /* 0x000fe20000000000 */
[----:B------:R-:W-:Y:S01]  /*26c0*/  IADD3 R0, R11, -UR54, R18 ;  /* 0x800000360b007c10 */ /* 0x000fe2000fffe012 */
[----:B------:R-:W-:-:S02]  /*26d0*/  IMAD R12, R8, -0x2, R3 ;  /* 0xfffffffe080c7824 */ /* 0x000fc400078e0203 */
[----:B------:R-:W-:Y:S02]  /*26e0*/  VIADD R20, R11, 0xffffffff ;  /* 0xffffffff0b147836 */ /* 0x000fe40000000000 */
[C---:B------:R-:W-:Y:S02]  /*26f0*/  VIADD R13, R0.reuse, UR10 ;  /* 0x0000000a000d7c36 */ /* 0x040fe40008000000 */
[----:B------:R-:W-:-:S03]  /*2700*/  VIADD R14, R0, UR50 ;  /* 0x00000032000e7c36 */ /* 0x000fc60008000000 */
[----:B0-----:R-:W-:Y:S01]  /*2710*/  VIADDMNMX R0, R15, R13, R12, PT ;  /* 0x0000000d0f007246 */ /* 0x001fe2000380010c */
[----:B------:R-:W-:Y:S01]  /*2720*/  IMAD.IADD R2, R14, 0x1, R15 ;  /* 0x000000010e027824 */ /* 0x000fe200078e020f */
[----:B------:R-:W-:Y:S06]  /*2730*/  @P1 BRA `(.L_x_8439) ;  /* 0x00000000005c1947 */ /* 0x000fec0003800000 */
[----:B------:R-:W-:Y:S01]  /*2740*/  IADD3 R3, R18, -UR54, R15 ;  /* 0x8000003612037c10 */ /* 0x000fe2000fffe00f */
[----:B------:R-:W-:Y:S03]  /*2750*/  BSSY B0, `(.L_x_8440) ;  /* 0x0000012000007945 */ /* 0x000fe60003800000 */
        /* <DEDUP_REMOVED lines=11> */
.L_x_8441:
[----:B------:R-:W-:Y:S02]  /*2810*/  ULDC UR6, c[0x0][0x9e4] ;  /* 0x0002790000067ab9 */ /* 0x000fe40000000800 */
[----:B------:R-:W-:-:S05]  /*2820*/  IMAD.U32 R11, RZ, RZ, UR6 ;  /* 0x00000006ff0b7e24 */ /* 0x000fca000f8e00ff */
[----:B------:R-:W-:-:S13]  /*2830*/  ISETP.NE.AND P1, PT, R11, 0x1, PT ;  /* 0x000000010b00780c */ /* 0x000fda0003f25270 */
[----:B------:R-:W0:Y:S02]  /*2840*/  @P1 LDC.64 R104, c[0x0][0x9e8] ;  /* 0x00027a00ff681b82 */ /* 0x000e240000000a00 */
[----:B0-----:R-:W-:-:S05]  /*2850*/  @P1 IMAD.HI.U32 R10, R3, R104, RZ ;  /* 0x00000068030a1227 */ /* 0x001fca00078e00ff */
[----:B------:R-:W-:-:S07]  /*2860*/  @P1 SHF.R.U32.HI R3, RZ, R105, R10 ;  /* 0x00000069ff031219 */ /* 0x000fce000001160a */
.L_x_8442:
[----:B------:R-:W-:Y:S05]  /*2870*/  BSYNC B0 ;  /* 0x0000000000007941 */ /* 0x000fea0003800000 */
.L_x_8440:
[----:B------:R-:W-:-:S05]  /*2880*/  IMAD R3, R3, R11, R20 ;  /* 0x0000000b03037224 */ /* 0x000fca00078e0214 */
[----:B------:R-:W-:Y:S02]  /*2890*/  VIADDMNMX R0, R3, R11, R0, PT ;  /* 0x0000000b03007246 */ /* 0x000fe40003800100 */
[----:B------:R-:W-:-:S07]  /*28a0*/  VIMNMX R2, R2, R3, !PT ;  /* 0x0000000302027248 */ /* 0x000fce0007fe0100 */
.L_x_8439:
[C---:B------:R-:W-:Y:S01]  /*28b0*/  ISETP.GE.AND P1, PT, R9.reuse, 0x9, PT ;  /* 0x000000090900780c */ /* 0x040fe20003f26270 */
[----:B------:R-:W0:Y:S01]  /*28c0*/  SHFL.IDX PT, R3, R6, 0x1, 0x1c1f ;  /* 0x003c1f0006037f89 */ /* 0x000e2200000e0000 */
[----:B------:R-:W-:Y:S01]  /*28d0*/  ISETP.GE.AND P2, PT, R9, 0x2, PT ;  /* 0x000000020900780c */ /* 0x000fe20003f46270 */
[----:B------:R-:W-:Y:S01]  /*28e0*/  UISETP.NE.AND UP0, UPT, UR44, URZ, UPT ;  /* 0x0000003f2c00728c */ /* 0x000fe2000bf05270 */
[----:B------:R-:W-:Y:S02]  /*28f0*/  P2R R23, PR, RZ, 0x2 ;  /* 0x00000002ff177803 */ /* 0x000fe40000000000 */
[----:B------:R-:W-:Y:S02]  /*2900*/  ISETP.GT.AND P1, PT, R2, 0x8, !P1 ;  /* 0x000000080200780c */ /* 0x000fe40004f24270 */
[----:B------:R-:W-:Y:S02]  /*2910*/  P2R R21, PR, RZ, 0x4 ;  /* 0x00000004ff157803 */ /* 0x000fe40000000000 */
[----:B------:R-:W-:-:S02]  /*2920*/  ISETP.LT.OR P1, PT, R0, 0x9, P1 ;  /* 0x000000090000780c */ /* 0x000fc40000f21670 */
[----:B------:R-:W-:Y:S02]  /*2930*/  ISETP.GT.AND P2, PT, R2, 0x1, !P2 ;  /* 0x000000010200780c */ /* 0x000fe40005744270 */
[C---:B------:R-:W-:Y:S02]  /*2940*/  ISETP.GE.AND P3, PT, R9.reuse, 0x11, PT ;  /* 0x000000110900780c */ /* 0x040fe40003f66270 */
[----:B------:R-:W-:Y:S02]  /*2950*/  FSEL R92, R92, -INF , !P1 ;  /* 0xff8000005c5c7808 */ /* 0x000fe40004800000 */
[----:B------:R-:W-:Y:S02]  /*2960*/  ISETP.LT.OR P2, PT, R0, 0x2, P2 ;  /* 0x000000020000780c */ /* 0x000fe40001741670 */
[----:B------:R-:W-:Y:S02]  /*2970*/  ISETP.GT.AND P1, PT, R2, 0x10, !P3 ;  /* 0x000000100200780c */ /* 0x000fe40005f24270 */
[----:B------:R-:W-:-:S02]  /*2980*/  ISETP.GE.AND P4, PT, R9, 0xa, PT ;  /* 0x0000000a0900780c */ /* 0x000fc40003f86270 */
[----:B------:R-:W-:Y:S02]  /*2990*/  FSEL R89, R89, -INF , !P2 ;  /* 0xff80000059597808 */ /* 0x000fe40005000000 */
[----:B------:R-:W-:Y:S02]  /*29a0*/  P2R R105, PR, RZ, 0x8 ;  /* 0x00000008ff697803 */ /* 0x000fe40000000000 */
[----:B------:R-:W-:Y:S02]  /*29b0*/  ISETP.LT.OR P1, PT, R0, 0x11, P1 ;  /* 0x000000110000780c */ /* 0x000fe40000f21670 */
[----:B------:R-:W-:Y:S02]  /*29c0*/  ISETP.GT.AND P2, PT, R2, 0x9, !P4 ;  /* 0x000000090200780c */ /* 0x000fe40006744270 */
[----:B------:R-:W-:Y:S02]  /*29d0*/  ISETP.GE.AND P3, PT, R9, 0x12, PT ;  /* 0x000000120900780c */ /* 0x000fe40003f66270 */
[----:B------:R-:W-:-:S02]  /*29e0*/  FSEL R96, R96, -INF , !P1 ;  /* 0xff80000060607808 */ /* 0x000fc40004800000 */
[----:B------:R-:W-:Y:S02]  /*29f0*/  ISETP.LT.OR P2, PT, R0, 0xa, P2 ;  /* 0x0000000a0000780c */ /* 0x000fe40001741670 */
[----:B------:R-:W-:Y:S02]  /*2a00*/  ISETP.GT.AND P1, PT, R2, 0x11, !P3 ;  /* 0x000000110200780c */ /* 0x000fe40005f24270 */
[----:B------:R-:W-:Y:S02]  /*2a10*/  FSEL R93, R93, -INF , !P2 ;  /* 0xff8000005d5d7808 */ /* 0x000fe40005000000 */
        /* <DEDUP_REMOVED lines=13> */
[C---:B------:R-:W-:Y:S02]  /*2af0*/  ISETP.GE.AND P1, PT, R9.reuse, 0x21, PT ;  /* 0x000000210900780c */ /* 0x040fe40003f26270 */
[----:B------:R-:W-:-:S02]  /*2b00*/  ISETP.GE.AND P3, PT, R9, 0x22, PT ;  /* 0x000000220900780c */ /* 0x000fc40003f66270 */
[----:B------:R-:W-:Y:S02]  /*2b10*/  ISETP.GT.AND P2, PT, R2, 0x20, !P1 ;  /* 0x000000200200780c */ /* 0x000fe40004f44270 */
[----:B------:R-:W-:Y:S02]  /*2b20*/  P2R R109, PR, RZ, 0x8 ;  /* 0x00000008ff6d7803 */ /* 0x000fe40000000000 */
        /* <DEDUP_REMOVED lines=174> */
.L_x_8445:
[----:B------:R-:W-:Y:S02]  /*3610*/  ULDC UR6, c[0x0][0x9e4] ;  /* 0x0002790000067ab9 */ /* 0x000fe40000000800 */
[----:B------:R-:W-:-:S05]  /*3620*/  IMAD.U32 R9, RZ, RZ, UR6 ;  /* 0x00000006ff097e24 */ /* 0x000fca000f8e00ff */
[----:B------:R-:W-:-:S13]  /*3630*/  ISETP.NE.AND P6, PT, R9, 0x1, PT ;  /* 0x000000010900780c */ /* 0x000fda0003fc5270 */
[----:B------:R-:W0:Y:S02]  /*3640*/  @P6 LDC.64 R12, c[0x0][0x9e8] ;  /* 0x00027a00ff0c6b82 */ /* 0x000e240000000a00 */
[----:B0-----:R-:W-:-:S05]  /*3650*/  @P6 IMAD.HI.U32 R6, R3, R12, RZ ;  /* 0x0000000c03066227 */ /* 0x001fca00078e00ff */
[----:B------:R-:W-:-:S07]  /*3660*/  @P6 SHF.R.U32.HI R3, RZ, R13, R6 ;  /* 0x0000000dff036219 */ /* 0x000fce0000011606 */
.L_x_8446:
[----:B------:R-:W-:Y:S05]  /*3670*/  BSYNC B0 ;  /* 0x0000000000007941 */ /* 0x000fea0003800000 */
.L_x_8444:
[----:B------:R-:W-:-:S05]  /*3680*/  IMAD R3, R3, R9, R20 ;  /* 0x0000000903037224 */ /* 0x000fca00078e0214 */
[----:B------:R-:W-:Y:S02]  /*3690*/  VIADDMNMX R0, R3, R9, R0, PT ;  /* 0x0000000903007246 */ /* 0x000fe40003800100 */
[----:B------:R-:W-:-:S07]  /*36a0*/  VIMNMX R2, R2, R3, !PT ;  /* 0x0000000302027248 */ /* 0x000fce0007fe0100 */
.L_x_8443:
        /* <DEDUP_REMOVED lines=8> */
[----:B------:R-:W-:-:S02]  /*3730*/  ISETP.NE.AND P1, PT, R109, RZ, PT ;  /* 0x000000ff6d00720c */ /* 0x000fc40003f25270 */
[----:B------:R-:W-:Y:S02]  /*3740*/  FMNMX.FTZ R6, R92, R3, !PT ;  /* 0x000000035c067209 */ /* 0x000fe40007810000 */
[----:B------:R-:W-:Y:S01]  /*3750*/  ISETP.GT.AND P1, PT, R2, 0x21, !P1 ;  /* 0x000000210200780c */ /* 0x000fe20004f24270 */
[----:B------:R-:W-:Y:S01]  /*3760*/  @UP1 ULDC UR6, c[0x0][0x44c] ;  /* 0x0001130000061ab9 */ /* 0x000fe20000000800 */
[----:B------:R-:W-:Y:S01]  /*3770*/  FMNMX.FTZ R3, R93, R6, !PT ;  /* 0x000000065d037209 */ /* 0x000fe20007810000 */
[----:B------:R-:W-:Y:S01]  /*3780*/  UIMAD.WIDE.U32 UR6, UR47, UR6, URZ ;  /* 0x000000062f0672a5 */ /* 0x000fe2000f8e003f */
[----:B------:R-:W-:Y:S01]  /*3790*/  ISETP.LT.OR P1, PT, R0, 0x22, P1 ;  /* 0x000000220000780c */ /* 0x000fe20000f21670 */
[----:B------:R-:W-:Y:S01]  /*37a0*/  @UP1 ULDC UR14, c[0x0][0x450] ;  /* 0x00011400000e1ab9 */ /* 0x000fe20000000800 */
[----:B------:R-:W-:Y:S01]  /*37b0*/  FMNMX.FTZ R6, R96, R3, !PT ;  /* 0x0000000360067209 */ /* 0x000fe20007810000 */
[----:B------:R-:W-:Y:S01]  /*37c0*/  @UP1 USHF.R.U32.HI UR47, URZ, UR14, UR7 ;  /* 0x0000000e3f2f1299 */ /* 0x000fe20008011607 */
        /* <DEDUP_REMOVED lines=85> */
[C---:B------:R-:W-:Y:S02]  /*3d20*/  ISETP.GT.AND P1, PT, R2.reuse, 0x58, !P1 ;  /* 0x000000580200780c */ /* 0x040fe40004f24270 */
[----:B------:R-:W-:Y:S01]  /*3d30*/  ISETP.GT.AND P2, PT, R2, 0x89, !P2 ;  /* 0x000000890200780c */ /* 0x000fe20005744270 */
[----:B------:R-:W0:Y:S01]  /*3d40*/  SHFL.BFLY PT, R3, R6, 0x2, 0x1f ;  /* 0x0c401f0006037f89 */ /* 0x000e2200000e0000 */
[----:B------:R-:W-:Y:S02]  /*3d50*/  ISETP.LT.OR P1, PT, R0, 0x59, P1 ;  /* 0x000000590000780c */ /* 0x000fe40000f21670 */
[----:B------:R-:W-:Y:S02]  /*3d60*/  ISETP.GT.AND P3, PT, R2, 0x90, !P3 ;  /* 0x000000900200780c */ /* 0x000fe40005f64270 */
[----:B------:R-:W-:Y:S02]  /*3d70*/  FSEL R70, R70, -INF , !P1 ;  /* 0xff80000046467808 */ /* 0x000fe40004800000 */
[----:B------:R-:W-:-:S02]  /*3d80*/  ISETP.NE.AND P1, PT, R123, RZ, PT ;  /* 0x000000ff7b00720c */ /* 0x000fc40003f25270 */
[C---:B------:R-:W-:Y:S02]  /*3d90*/  ISETP.GT.AND P4, PT, R2.reuse, 0x91, !P4 ;  /* 0x000000910200780c */ /* 0x040fe40006784270 */
[C---:B------:R-:W-:Y:S02]  /*3da0*/  ISETP.GT.AND P1, PT, R2.reuse, 0x59, !P1 ;  /* 0x000000590200780c */ /* 0x040fe40004f24270 */
[----:B------:R-:W-:Y:S02]  /*3db0*/  ISETP.GT.AND P5, PT, R2, 0x98, !P5 ;  /* 0x000000980200780c */ /* 0x000fe40006fa4270 */
[C---:B------:R-:W-:Y:S02]  /*3dc0*/  ISETP.LT.OR P1, PT, R0.reuse, 0x5a, P1 ;  /* 0x0000005a0000780c */ /* 0x040fe40000f21670 */
[----:B------:R-:W-:Y:S02]  /*3dd0*/  ISETP.LT.OR P2, PT, R0, 0x8a, P2 ;  /* 0x0000008a0000780c */ /* 0x000fe40001741670 */
[----:B------:R-:W-:-:S02]  /*3de0*/  FSEL R71, R71, -INF , !P1 ;  /* 0xff80000047477808 */ /* 0x000fc40004800000 */
[----:B------:R-:W-:Y:S02]  /*3df0*/  ISETP.NE.AND P1, PT, R124, RZ, PT ;  /* 0x000000ff7c00720c */ /* 0x000fe40003f25270 */
[----:B------:R-:W-:Y:S02]  /*3e00*/  ISETP.LT.OR P3, PT, R0, 0x91, P3 ;  /* 0x000000910000780c */ /* 0x000fe40001f61670 */
[----:B------:R-:W-:Y:S02]  /*3e10*/  ISETP.GT.AND P1, PT, R2, 0x60, !P1 ;  /* 0x000000600200780c */ /* 0x000fe40004f24270 */
[----:B------:R-:W-:Y:S02]  /*3e20*/  FSEL R31, R31, -INF , !P2 ;  /* 0xff8000001f1f7808 */ /* 0x000fe40005000000 */
[C---:B------:R-:W-:Y:S02]  /*3e30*/  ISETP.LT.OR P1, PT, R0.reuse, 0x61, P1 ;  /* 0x000000610000780c */ /* 0x040fe40000f21670 */
[----:B------:R-:W-:-:S02]  /*3e40*/  ISETP.LT.OR P4, PT, R0, 0x92, P4 ;  /* 0x000000920000780c */ /* 0x000fc40002781670 */
[----:B------:R-:W-:Y:S02]  /*3e50*/  FSEL R42, R42, -INF , !P1 ;  /* 0xff8000002a2a7808 */ /* 0x000fe40004800000 */
[----:B------:R-:W-:Y:S02]  /*3e60*/  ISETP.NE.AND P1, PT, R125, RZ, PT ;  /* 0x000000ff7d00720c */ /* 0x000fe40003f25270 */
[----:B------:R-:W-:Y:S02]  /*3e70*/  FSEL R34, R34, -INF , !P3 ;  /* 0xff80000022227808 */ /* 0x000fe40005800000 */
[----:B------:R-:W-:Y:S02]  /*3e80*/  ISETP.GT.AND P1, PT, R2, 0x61, !P1 ;  /* 0x000000610200780c */ /* 0x000fe40004f24270 */
[C---:B------:R-:W-:Y:S02]  /*3e90*/  ISETP.LT.OR P5, PT, R0.reuse, 0x99, P5 ;  /* 0x000000990000780c */ /* 0x040fe40002fa1670 */
[----:B------:R-:W-:-:S02]  /*3ea0*/  ISETP.LT.OR P1, PT, R0, 0x62, P1 ;  /* 0x000000620000780c */ /* 0x000fc40000f21670 */
[----:B------:R-:W-:Y:S02]  /*3eb0*/  FSEL R38, R38, -INF , !P5 ;  /* 0xff80000026267808 */ /* 0x000fe40006800000 */
[----:B------:R-:W-:Y:S02]  /*3ec0*/  FSEL R43, R43, -INF , !P1 ;  /* 0xff8000002b2b7808 */ /* 0x000fe40004800000 */
[----:B------:R-:W-:Y:S02]  /*3ed0*/  ISETP.NE.AND P1, PT, R126, RZ, PT ;  /* 0x000000ff7e00720c */ /* 0x000fe40003f25270 */
[----:B------:R-:W-:Y:S02]  /*3ee0*/  R2UR UR11, R22 ;  /* 0x00000000160b72ca */ /* 0x000fe400000e0000 */
[----:B------:R-:W-:-:S04]  /*3ef0*/  ISETP.GT.AND P1, PT, R2, 0x68, !P1 ;  /* 0x000000680200780c */ /* 0x000fc80004f24270 */
[----:B------:R-:W-:-:S04]  /*3f00*/  ISETP.LT.OR P1, PT, R0, 0x69, P1 ;  /* 0x000000690000780c */ /* 0x000fc80000f21670 */
[----:B------:R-:W-:Y:S02]  /*3f10*/  FSEL R46, R46, -INF , !P1 ;  /* 0xff8000002e2e7808 */ /* 0x000fe40004800000 */
[----:B------:R-:W-:Y:S01]  /*3f20*/  ISETP.NE.AND P1, PT, R127, RZ, PT ;  /* 0x000000ff7f00720c */ /* 0x000fe20003f25270 */
[----:B------:R-:W-:-:S03]  /*3f30*/  UIADD3 UR47, UR11, UR47, URZ ;  /* 0x0000002f0b2f7290 */ /* 0x000fc6000fffe03f */
[----:B------:R-:W-:Y:S01]  /*3f40*/  ISETP.GT.AND P1, PT, R2, 0x69, !P1 ;  /* 0x000000690200780c */ /* 0x000fe20004f24270 */
[----:B------:R-:W-:-:S03]  /*3f50*/  UIADD3 UR10, UR47, UR10, URZ ;  /* 0x0000000a2f0a7290 */ /* 0x000fc6000fffe03f */
        /* <DEDUP_REMOVED lines=46> */
[----:B------:R-:W-:Y:S02]  /*4240*/  ISETP.NE.AND P1, PT, R10, RZ, PT ;  /* 0x000000ff0a00720c */ /* 0x000fe40003f25270 */
[----:B0-----:R-:W-:Y:S02]  /*4250*/  FMNMX.FTZ R10, R6, R3, !PT ;  /* 0x00000003060a7209 */ /* 0x001fe40007810000 */
[----:B------:R-:W-:-:S03]  /*4260*/  ISETP.GT.AND P1, PT, R2, RZ, !P1 ;  /* 0x000000ff0200720c */ /* 0x000fc60004f24270 */
[----:B------:R-:W0:Y:S01]  /*4270*/  SHFL.BFLY PT, R9, R10, 0x1, 0x1f ;  /* 0x0c201f000a097f89 */ /* 0x000e2200000e0000 */
[----:B------:R-:W-:-:S04]  /*4280*/  ISETP.LT.OR P1, PT, R0, 0x1, P1 ;  /* 0x000000010000780c */ /* 0x000fc80000f21670 */
[----:B------:R-:W-:Y:S02]  /*4290*/  FSEL R90, R90, -INF , !P1 ;  /* 0xff8000005a5a7808 */ /* 0x000fe40004800000 */
[----:B------:R-:W-:Y:S02]  /*42a0*/  ISETP.GT.AND P1, PT, R2, 0x80, !P6 ;  /* 0x000000800200780c */ /* 0x000fe40007724270 */
[----:B------:R-:W-:Y:S02]  /*42b0*/  FMNMX.FTZ R13, R90, R91, !PT ;  /* 0x0000005b5a0d7209 */ /* 0x000fe40007810000 */
[----:B------:R-:W-:Y:S02]  /*42c0*/  ISETP.LT.OR P1, PT, R0, 0x81, P1 ;  /* 0x000000810000780c */ /* 0x000fe40000f21670 */
[----:B------:R-:W-:Y:S02]  /*42d0*/  ISETP.NE.AND P6, PT, R133, RZ, PT ;  /* 0x000000ff8500720c */ /* 0x000fe40003fc5270 */
[----:B------:R-:W-:-:S02]  /*42e0*/  FSEL R26, R26, -INF , !P1 ;  /* 0xff8000001a1a7808 */ /* 0x000fc40004800000 */
[----:B0-----:R-:W-:-:S04]  /*42f0*/  FMNMX.FTZ R9, R10, R9, !PT ;  /* 0x000000090a097209 */ /* 0x001fc80007810000 */
[C---:B------:R-:W-:Y:S01]  /*4300*/  FSETP.NEU.FTZ.AND P1, PT, R9.reuse, -INF , PT ;  /* 0xff8000000900780b */ /* 0x040fe20003f3d000 */
[----:B------:R-:W-:-:S05]  /*4310*/  FFMA.FTZ R3, R9, R12, -8 ;  /* 0xc100000009037423 */ /* 0x000fca000001000c */
[----:B------:R-:W-:Y:S02]  /*4320*/  FSEL R88, R3, RZ, P1 ;  /* 0x000000ff03587208 */ /* 0x000fe40000800000 */
[----:B------:R-:W-:Y:S02]  /*4330*/  ISETP.GT.AND P1, PT, R2, 0x81, !P6 ;  /* 0x000000810200780c */ /* 0x000fe40007724270 */
[----:B------:R-:W-:Y:S01]  /*4340*/  ISETP.NE.AND P6, PT, R134, RZ, PT ;  /* 0x000000ff8600720c */ /* 0x000fe20003fc5270 */
[--C-:B------:R-:W-:Y:S01]  /*4350*/  FFMA.FTZ R20, R72, UR39, -R88.reuse ;  /* 0x0000002748147c23 */ /* 0x100fe20008010858 */
[----:B------:R-:W-:Y:S01]  /*4360*/  FMNMX.FTZ R72, R94, R13, !PT ;  /* 0x0000000d5e487209 */ /* 0x000fe20007810000 */
[--C-:B------:R-:W-:Y:S01]  /*4370*/  FFMA.FTZ R23, R73, UR39, -R88.reuse ;  /* 0x0000002749177c23 */ /* 0x100fe20008010858 */
[--C-:B------:R-:W-:Y:S01]  /*4380*/  FFMA.FTZ R73, R77, UR39, -R88.reuse ;  /* 0x000000274d497c23 */ /* 0x100fe20008010858 */
[--C-:B------:R-:W-:Y:S01]  /*4390*/  FFMA.FTZ R77, R81, UR39, -R88.reuse ;  /* 0x00000027514d7c23 */ /* 0x100fe20008010858 */
[----:B------:R-:W-:Y:S01]  /*43a0*/  FMNMX.FTZ R13, R95, R72, !PT ;  /* 0x000000485f0d7209 */ /* 0x000fe20007810000 */
[--C-:B------:R-:W-:Y:S01]  /*43b0*/  FFMA.FTZ R81, R85, UR39, -R88.reuse ;  /* 0x0000002755517c23 */ /* 0x100fe20008010858 */
        /* <DEDUP_REMOVED lines=9> */
[----:B------:R-:W-:Y:S01]  /*4450*/  ISETP.NE.AND P1, PT, R15, RZ, PT ;  /* 0x000000ff0f00720c */ /* 0x000fe20003f25270 */
[----:B------:R-:W-:Y:S01]  /*4460*/  MUFU.EX2 R3, R3 ;  /* 0x0000000300037308 */ /* 0x000fe20000000800 */
[----:B------:R-:W-:Y:S01]  /*4470*/  FMNMX.FTZ R76, R102, R13, !PT ;  /* 0x0000000d664c7209 */ /* 0x000fe20007810000 */
[--C-:B------:R-:W-:Y:S01]  /*4480*/  FFMA.FTZ R11, R93, UR39, -R88.reuse ;  /* 0x000000275d0b7c23 */ /* 0x100fe20008010858 */
[----:B------:R-:W-:Y:S01]  /*4490*/  ISETP.GT.AND P1, PT, R2, 0x88, !P1 ;  /* 0x000000880200780c */ /* 0x000fe20004f24270 */
[--C-:B------:R-:W-:Y:S01]  /*44a0*/  FFMA.FTZ R12, R96, UR39, -R88.reuse ;  /* 0x00000027600c7c23 */ /* 0x100fe20008010858 */
[----:B------:R-:W-:Y:S01]  /*44b0*/  FMNMX.FTZ R13, R103, R76, !PT ;  /* 0x0000004c670d7209 */ /* 0x000fe20007810000 */
[--C-:B------:R-:W-:Y:S01]  /*44c0*/  FFMA.FTZ R15, R97, UR39, -R88.reuse ;  /* 0x00000027610f7c23 */ /* 0x100fe20008010858 */
[----:B------:R-:W-:Y:S01]  /*44d0*/  ISETP.GT.AND P6, PT, R2, 0x99, !P6 ;  /* 0x000000990200780c */ /* 0x000fe200077c4270 */
[----:B------:R-:W0:Y:S01]  /*44e0*/  MUFU.EX2 R6, R6 ;  /* 0x0000000600067308 */ /* 0x000e220000000800 */
[----:B------:R-:W-:Y:S01]  /*44f0*/  FMNMX.FTZ R76, R74, R13, !PT ;  /* 0x0000000d4a4c7209 */ /* 0x000fe20007810000 */
[--C-:B------:R-:W-:Y:S01]  /*4500*/  FFMA.FTZ R14, R100, UR39, -R88.reuse ;  /* 0x00000027640e7c23 */ /* 0x100fe20008010858 */
[----:B------:R-:W-:Y:S01]  /*4510*/  ISETP.LT.OR P1, PT, R0, 0x89, P1 ;  /* 0x000000890000780c */ /* 0x000fe20000f21670 */
[--C-:B------:R-:W-:Y:S01]  /*4520*/  FFMA.FTZ R21, R101, UR39, -R88.reuse ;  /* 0x0000002765157c23 */ /* 0x100fe20008010858 */
[----:B------:R-:W-:Y:S01]  /*4530*/  FMNMX.FTZ R13, R75, R76, !PT ;  /* 0x0000004c4b0d7209 */ /* 0x000fe20007810000 */
[--C-:B------:R-:W-:Y:S01]  /*4540*/  FFMA.FTZ R76, R80, UR39, -R88.reuse ;  /* 0x00000027504c7c23 */ /* 0x100fe20008010858 */
[----:B------:R-:W-:Y:S01]  /*4550*/  FSEL R30, R30, -INF , !P1 ;  /* 0xff8000001e1e7808 */ /* 0x000fe20004800000 */
[----:B------:R-:W1:Y:S01]  /*4560*/  MUFU.EX2 R10, R10 ;  /* 0x0000000a000a7308 */ /* 0x000e620000000800 */
[----:B------:R-:W-:Y:S01]  /*4570*/  FMNMX.FTZ R80, R78, R13, !PT ;  /* 0x0000000d4e507209 */ /* 0x000fe20007810000 */
[--C-:B------:R-:W-:Y:S01]  /*4580*/  FFMA.FTZ R56, R56, UR39, -R88.reuse ;  /* 0x0000002738387c23 */ /* 0x100fe20008010858 */
[----:B------:R-:W-:Y:S01]  /*4590*/  ISETP.LT.OR P6, PT, R0, 0x9a, P6 ;  /* 0x0000009a0000780c */ /* 0x000fe200037c1670 */
[--C-:B------:R-:W-:Y:S01]  /*45a0*/  FFMA.FTZ R0, R44, UR39, -R88.reuse ;  /* 0x000000272c007c23 */ /* 0x100fe20008010858 */
[----:B------:R-:W-:Y:S01]  /*45b0*/  FMNMX.FTZ R13, R79, R80, !PT ;  /* 0x000000504f0d7209 */ /* 0x000fe20007810000 */
[--C-:B------:R-:W-:Y:S01]  /*45c0*/  FFMA.FTZ R57, R57, UR39, -R88.reuse ;  /* 0x0000002739397c23 */ /* 0x100fe20008010858 */
[----:B------:R-:W-:Y:S01]  /*45d0*/  FSEL R39, R39, -INF , !P6 ;  /* 0xff80000027277808 */ /* 0x000fe20007000000 */
[----:B------:R-:W2:Y:S01]  /*45e0*/  MUFU.EX2 R11, R11 ;  /* 0x0000000b000b7308 */ /* 0x000ea20000000800 */
        /* <DEDUP_REMOVED lines=14> */
[----:B------:R-:W-:Y:S01]  /*46d0*/  FFMA.FTZ R37, R37, UR39, -R88 ;  /* 0x0000002725257c23 */ /* 0x000fe20008010858 */
        /* <DEDUP_REMOVED lines=8> */
[----:B------:R-:W-:Y:S01]  /*4760*/  FMNMX.FTZ R13, R67, R84, !PT ;  /* 0x00000054430d7209 */ /* 0x000fe20007810000 */
[----:B------:R-:W-:Y:S02]  /*4770*/  FFMA.FTZ R84, R60, UR39, -R88 ;  /* 0x000000273c547c23 */ /* 0x000fe40008010858 */
        /* <DEDUP_REMOVED lines=9> */
[--C-:B------:R-:W-:Y:S01]  /*4810*/  FFMA.FTZ R60, R65, UR39, -R88.reuse ;  /* 0x00000027413c7c23 */ /* 0x100fe20008010858 */
[----:B------:R-:W-:Y:S01]  /*4820*/  FFMA.FTZ R65, R69, UR39, -R88 ;  /* 0x0000002745417c23 */ /* 0x000fe20008010858 */
        /* <DEDUP_REMOVED lines=13> */
[----:B------:R-:W-:Y:S02]  /*4900*/  FMNMX.FTZ R13, R31, R40, !PT ;  /* 0x000000281f0d7209 */ /* 0x000fe40007810000 */
[----:B------:R-:W-:Y:S01]  /*4910*/  FSEL R40, R35, -INF , !P4 ;  /* 0xff80000023287808 */ /* 0x000fe20006000000 */
[--C-:B------:R-:W-:Y:S01]  /*4920*/  FFMA.FTZ R35, R41, UR39, -R88.reuse ;  /* 0x0000002729237c23 */ /* 0x100fe20008010858 */
[----:B------:R-:W-:Y:S01]  /*4930*/  FMNMX.FTZ R13, R34, R13, !PT ;  /* 0x0000000d220d7209 */ /* 0x000fe20007810000 */
[--C-:B------:R-:W-:Y:S01]  /*4940*/  FFMA.FTZ R41, R45, UR39, -R88.reuse ;  /* 0x000000272d297c23 */ /* 0x100fe20008010858 */
[--C-:B------:R-:W-:Y:S01]  /*4950*/  FFMA.FTZ R45, R49, UR39, -R88.reuse ;  /* 0x00000027312d7c23 */ /* 0x100fe20008010858 */
[----:B------:R-:W-:Y:S01]  /*4960*/  FFMA.FTZ R49, R53, UR39, -R88 ;  /* 0x0000002735317c23 */ /* 0x000fe20008010858 */
[----:B------:R-:W-:Y:S01]  /*4970*/  FMNMX.FTZ R13, R40, R13, !PT ;  /* 0x0000000d280d7209 */ /* 0x000fe20007810000 */
[----:B------:R-:W-:Y:S03]  /*4980*/  MUFU.EX2 R81, R81 ;  /* 0x0000005100517308 */ /* 0x000fe60000000800 */
[----:B------:R-:W-:-:S04]  /*4990*/  FMNMX.FTZ R44, R38, R13, !PT ;  /* 0x0000000d262c7209 */ /* 0x000fc80007810000 */
[----:B------:R-:W-:Y:S01]  /*49a0*/  FMNMX.FTZ R13, R39, R44, !PT ;  /* 0x0000002c270d7209 */ /* 0x000fe20007810000 */
[--C-:B------:R-:W-:Y:S01]  /*49b0*/  FFMA.FTZ R44, R48, UR39, -R88.reuse ;  /* 0x00000027302c7c23 */ /* 0x100fe20008010858 */
[----:B------:R-:W-:Y:S01]  /*49c0*/  FFMA.FTZ R48, R52, UR39, -R88 ;  /* 0x0000002734307c23 */ /* 0x000fe20008010858 */
[----:B------:R-:W-:Y:S01]  /*49d0*/  IMAD.U32 R52, RZ, RZ, UR39 ;  /* 0x00000027ff347e24 */ /* 0x000fe2000f8e00ff */
[----:B------:R-:W-:Y:S01]  /*49e0*/  MUFU.EX2 R56, R56 ;  /* 0x0000003800387308 */ /* 0x000fe20000000800 */
[----:B------:R-:W4:Y:S07]  /*49f0*/  SHFL.BFLY PT, R68, R13, 0x2, 0x1f ;  /* 0x0c401f000d447f89 */ /* 0x000f2e00000e0000 */
[----:B------:R-:W-:Y:S08]  /*4a00*/  MUFU.EX2 R57, R57 ;  /* 0x0000003900397308 */ /* 0x000ff00000000800 */
[----:B------:R-:W-:Y:S08]  /*4a10*/  MUFU.EX2 R84, R84 ;  /* 0x0000005400547308 */ /* 0x000ff00000000800 */
[----:B------:R-:W-:Y:S01]  /*4a20*/  MUFU.EX2 R61, R61 ;  /* 0x0000003d003d7308 */ /* 0x000fe20000000800 */
[----:B----4-:R-:W-:-:S05]  /*4a30*/  FMNMX.FTZ R68, R13, R68, !PT ;  /* 0x000000440d447209 */ /* 0x010fca0007810000 */
[----:B------:R-:W4:Y:S02]  /*4a40*/  SHFL.BFLY PT, R13, R68, 0x1, 0x1f ;  /* 0x0c201f00440d7f89 */ /* 0x000f2400000e0000 */
[----:B------:R-:W-:Y:S08]  /*4a50*/  MUFU.EX2 R64, R64 ;  /* 0x0000004000407308 */ /* 0x000ff00000000800 */
[----:B------:R-:W-:Y:S08]  /*4a60*/  MUFU.EX2 R65, R65 ;  /* 0x0000004100417308 */ /* 0x000ff00000000800 */
[----:B------:R-:W-:Y:S01]  /*4a70*/  MUFU.EX2 R85, R85 ;  /* 0x0000005500557308 */ /* 0x000fe20000000800 */
[----:B----4-:R-:W-:-:S07]  /*4a80*/  FMNMX.FTZ R13, R68, R13, !PT ;  /* 0x0000000d440d7209 */ /* 0x010fce0007810000 */
[----:B------:R-:W-:Y:S01]  /*4a90*/  MUFU.EX2 R60, R60 ;  /* 0x0000003c003c7308 */ /* 0x000fe20000000800 */
[C---:B------:R-:W-:Y:S01]  /*4aa0*/  FSETP.NEU.FTZ.AND P1, PT, R13.reuse, -INF , PT ;  /* 0xff8000000d00780b */ /* 0x040fe20003f3d000 */
[----:B------:R-:W-:-:S05]  /*4ab0*/  FFMA.FTZ R52, R13, R52, -8 ;  /* 0xc10000000d347423 */ /* 0x000fca0000010034 */
        /* <DEDUP_REMOVED lines=17> */
[----:B------:R-:W4:Y:S01]  /*4bd0*/  MUFU.EX2 R69, R69 ;  /* 0x0000004500457308 */ /* 0x000f220000000800 */
[--C-:B------:R-:W-:Y:S01]  /*4be0*/  FFMA.FTZ R79, R79, UR39, -R93.reuse ;  /* 0x000000274f4f7c23 */ /* 0x100fe2000801085d */
[--C-:B------:R-:W-:Y:S01]  /*4bf0*/  FFMA.FTZ R86, R86, UR39, -R93.reuse ;  /* 0x0000002756567c23 */ /* 0x100fe2000801085d */
[--C-:B------:R-:W-:Y:S01]  /*4c00*/  FFMA.FTZ R87, R87, UR39, -R93.reuse ;  /* 0x0000002757577c23 */ /* 0x100fe2000801085d */
[--C-:B------:R-:W-:Y:S01]  /*4c10*/  FFMA.FTZ R58, R58, UR39, -R93.reuse ;  /* 0x000000273a3a7c23 */ /* 0x100fe2000801085d */
[--C-:B------:R-:W-:Y:S01]  /*4c20*/  FFMA.FTZ R59, R59, UR39, -R93.reuse ;  /* 0x000000273b3b7c23 */ /* 0x100fe2000801085d */
[--C-:B------:R-:W-:Y:S01]  /*4c30*/  FFMA.FTZ R62, R62, UR39, -R93.reuse ;  /* 0x000000273e3e7c23 */ /* 0x100fe2000801085d */
[--C-:B------:R-:W-:Y:S01]  /*4c40*/  FFMA.FTZ R63, R63, UR39, -R93.reuse ;  /* 0x000000273f3f7c23 */ /* 0x100fe2000801085d */
        /* <DEDUP_REMOVED lines=8> */
[----:B------:R-:W5:Y:S01]  /*4cd0*/  MUFU.EX2 R94, R94 ;  /* 0x0000005e005e7308 */ /* 0x000f620000000800 */
[----:B0-----:R-:W-:Y:S01]  /*4ce0*/  FADD.FTZ R83, R3, R6 ;  /* 0x0000000603537221 */ /* 0x001fe20000010000 */
[--C-:B------:R-:W-:Y:S01]  /*4cf0*/  FFMA.FTZ R47, R47, UR39, -R93.reuse ;  /* 0x000000272f2f7c23 */ /* 0x100fe2000801085d */
[--C-:B------:R-:W-:Y:S01]  /*4d00*/  FFMA.FTZ R50, R50, UR39, -R93.reuse ;  /* 0x0000002732327c23 */ /* 0x100fe2000801085d */
[----:B------:R-:W-:Y:S01]  /*4d10*/  FFMA.FTZ R51, R51, UR39, -R93 ;  /* 0x0000002733337c23 */ /* 0x000fe2000801085d */
[----:B-1----:R-:W-:Y:S01]  /*4d20*/  FADD.FTZ R88, R10, R83 ;  /* 0x000000530a587221 */ /* 0x002fe20000010000 */
[--C-:B------:R-:W-:Y:S01]  /*4d30*/  FFMA.FTZ R54, R54, UR39, -R93.reuse ;  /* 0x0000002736367c23 */ /* 0x100fe2000801085d */
[--C-:B------:R-:W-:Y:S01]  /*4d40*/  FFMA.FTZ R55, R55, UR39, -R93.reuse ;  /* 0x0000002737377c23 */ /* 0x100fe2000801085d */
[----:B------:R-:W0:Y:S01]  /*4d50*/  MUFU.EX2 R95, R95 ;  /* 0x0000005f005f7308 */ /* 0x000e220000000800 */
[----:B--2---:R-:W-:Y:S01]  /*4d60*/  FADD.FTZ R83, R11, R88 ;  /* 0x000000580b537221 */ /* 0x004fe20000010000 */
[--C-:B------:R-:W-:Y:S01]  /*4d70*/  FFMA.FTZ R26, R26, UR39, -R93.reuse ;  /* 0x000000271a1a7c23 */ /* 0x100fe2000801085d */
[--C-:B------:R-:W-:Y:S01]  /*4d80*/  FFMA.FTZ R27, R27, UR39, -R93.reuse ;  /* 0x000000271b1b7c23 */ /* 0x100fe2000801085d */
[----:B------:R-:W-:Y:S01]  /*4d90*/  FFMA.FTZ R30, R30, UR39, -R93 ;  /* 0x000000271e1e7c23 */ /* 0x000fe2000801085d */
[----:B---3--:R-:W-:Y:S01]  /*4da0*/  FADD.FTZ R88, R12, R83 ;  /* 0x000000530c587221 */ /* 0x008fe20000010000 */
[----:B----4-:R-:W-:Y:S01]  /*4db0*/  FADD.FTZ R83, R52, R69 ;  /* 0x0000004534537221 */ /* 0x010fe20000010000 */
[----:B------:R-:W-:Y:S01]  /*4dc0*/  FFMA.FTZ R31, R31, UR39, -R93 ;  /* 0x000000271f1f7c23 */ /* 0x000fe2000801085d */
[----:B------:R-:W1:Y:S01]  /*4dd0*/  MUFU.EX2 R53, R53 ;  /* 0x0000003500357308 */ /* 0x000e620000000800 */
[----:B------:R-:W-:Y:S01]  /*4de0*/  FADD.FTZ R91, R15, R88 ;  /* 0x000000580f5b7221 */ /* 0x000fe20000010000 */
[----:B-----5:R-:W-:Y:S01]  /*4df0*/  FADD.FTZ R88, R94, R83 ;  /* 0x000000535e587221 */ /* 0x020fe20000010000 */
[--C-:B------:R-:W-:Y:S01]  /*4e00*/  FFMA.FTZ R34, R34, UR39, -R93.reuse ;  /* 0x0000002722227c23 */ /* 0x100fe2000801085d */
[----:B------:R-:W-:Y:S01]  /*4e10*/  FFMA.FTZ R40, R40, UR39, -R93 ;  /* 0x0000002728287c23 */ /* 0x000fe2000801085d */
[----:B------:R-:W-:Y:S01]  /*4e20*/  FADD.FTZ R90, R14, R91 ;  /* 0x0000005b0e5a7221 */ /* 0x000fe20000010000 */
[--C-:B------:R-:W-:Y:S01]  /*4e30*/  FFMA.FTZ R38, R38, UR39, -R93.reuse ;  /* 0x0000002726267c23 */ /* 0x100fe2000801085d */
[----:B------:R-:W-:Y:S01]  /*4e40*/  FFMA.FTZ R39, R39, UR39, -R93 ;  /* 0x0000002727277c23 */ /* 0x000fe2000801085d */
[----:B------:R-:W2:Y:S01]  /*4e50*/  MUFU.EX2 R68, R68 ;  /* 0x0000004400447308 */ /* 0x000ea20000000800 */
[----:B0-----:R-:W-:Y:S01]  /*4e60*/  FADD.FTZ R88, R95, R88 ;  /* 0x000000585f587221 */ /* 0x001fe20000010000 */
[----:B------:R-:W-:Y:S01]  /*4e70*/  FADD.FTZ R83, R21, R90 ;  /* 0x0000005a15537221 */ /* 0x000fe20000010000 */
[----:B------:R-:W-:-:S02]  /*4e80*/  F2FP.SATFINITE.E4M3.F32.PACK_AB_MERGE_C R90, R11, R10, RZ ;  /* 0x0000000a0b5a723e */ /* 0x000fc400048070ff */
[----:B------:R-:W-:Y:S01]  /*4e90*/  F2FP.SATFINITE.E4M3.F32.PACK_AB_MERGE_C R21, R21, R14, RZ ;  /* 0x0000000e1515723e */ /* 0x000fe200048070ff */
[----:B------:R-:W-:Y:S01]  /*4ea0*/  FADD.FTZ R22, R20, R83 ;  /* 0x0000005314167221 */ /* 0x000fe20000010000 */
[----:B------:R-:W-:Y:S01]  /*4eb0*/  F2FP.SATFINITE.E4M3.F32.PACK_AB_MERGE_C R184, R6, R3, R90 ;  /* 0x0000000306b8723e */ /* 0x000fe2000480705a */
[----:B------:R-:W0:Y:S01]  /*4ec0*/  MUFU.EX2 R102, R102 ;  /* 0x0000006600667308 */ /* 0x000e220000000800 */
[----:B-1----:R-:W-:Y:S01]  /*4ed0*/  FADD.FTZ R11, R53, R88 ;  /* 0x00000058350b7221 */ /* 0x002fe20000010000 */
[----:B------:R-:W-:Y:S01]  /*4ee0*/  FADD.FTZ R83, R23, R22 ;  /* 0x0000001617537221 */ /* 0x000fe20000010000 */
[----:B------:R-:W-:Y:S02]  /*4ef0*/  F2FP.SATFINITE.E4M3.F32.PACK_AB_MERGE_C R186, R15, R12, R21 ;  /* 0x0000000c0fba723e */ /* 0x000fe40004807015 */
[----:B------:R-:W-:Y:S01]  /*4f00*/  F2FP.SATFINITE.E4M3.F32.PACK_AB_MERGE_C R12, R61, R84, RZ ;  /* 0x000000543d0c723e */ /* 0x000fe200048070ff */
[----:B------:R-:W-:Y:S01]  /*4f10*/  FADD.FTZ R14, R72, R83 ;  /* 0x00000053480e7221 */ /* 0x000fe20000010000 */
[C---:B------:R-:W-:Y:S01]  /*4f20*/  F2FP.SATFINITE.E4M3.F32.PACK_AB_MERGE_C R72, R73.reuse, R72, RZ ;  /* 0x000000484948723e */ /* 0x040fe200048070ff */
[----:B------:R-:W1:Y:S01]  /*4f30*/  MUFU.EX2 R103, R103 ;  /* 0x0000006700677308 */ /* 0x000e620000000800 */
[----:B--2---:R-:W-:Y:S01]  /*4f40*/  FADD.FTZ R11, R68, R11 ;  /* 0x0000000b440b7221 */ /* 0x004fe20000010000 */
[----:B------:R-:W-:Y:S01]  /*4f50*/  FADD.FTZ R73, R73, R14 ;  /* 0x0000000e49497221 */ /* 0x000fe20000010000 */
[----:B------:R-:W-:-:S02]  /*4f60*/  F2FP.SATFINITE.E4M3.F32.PACK_AB_MERGE_C R94, R95, R94, RZ ;  /* 0x0000005e5f5e723e */ /* 0x000fc400048070ff */
[----:B------:R-:W-:Y:S01]  /*4f70*/  F2FP.SATFINITE.E4M3.F32.PACK_AB_MERGE_C R176, R57, R56, R12 ;  /* 0x0000003839b0723e */ /* 0x000fe2000480700c */
[----:B------:R-:W-:Y:S01]  /*4f80*/  VIADD R12, R19, 0xfffffffe ;  /* 0xfffffffe130c7836 */ /* 0x000fe20000000000 */
[----:B------:R-:W-:Y:S01]  /*4f90*/  F2FP.SATFINITE.E4M3.F32.PACK_AB_MERGE_C R180, R23, R20, R72 ;  /* 0x0000001417b4723e */ /* 0x000fe20004807048 */
[----:B------:R-:W2:Y:S01]  /*4fa0*/  MUFU.EX2 R74, R74 ;  /* 0x0000004a004a7308 */ /* 0x000ea20000000800 */
[----:B0-----:R-:W-:Y:S01]  /*4fb0*/  FADD.FTZ R10, R102, R11 ;  /* 0x0000000b660a7221 */ /* 0x001fe20000010000 */
[----:B------:R-:W-:-:S06]  /*4fc0*/  F2FP.SATFINITE.E4M3.F32.PACK_AB_MERGE_C R185, R69, R52, R94 ;  /* 0x0000003445b9723e */ /* 0x000fcc000480705e */
[----:B------:R-:W0:Y:S01]  /*4fd0*/  MUFU.EX2 R89, R89 ;  /* 0x0000005900597308 */ /* 0x000e220000000800 */
[C---:B-1----:R-:W-:Y:S01]  /*4fe0*/  FADD.FTZ R3, R103.reuse, R10 ;  /* 0x0000000a67037221 */ /* 0x042fe20000010000 */
[----:B------:R-:W-:Y:S01]  /*4ff0*/  FADD.FTZ R10, R76, R73 ;  /* 0x000000494c0a7221 */ /* 0x000fe20000010000 */
[----:B------:R-:W-:-:S03]  /*5000*/  F2FP.SATFINITE.E4M3.F32.PACK_AB_MERGE_C R102, R103, R102, RZ ;  /* 0x000000666766723e */ /* 0x000fc600048070ff */
[----:B------:R-:W-:Y:S01]  /*5010*/  FADD.FTZ R11, R77, R10 ;  /* 0x0000000a4d0b7221 */ /* 0x000fe20000010000 */
[----:B------:R-:W-:Y:S01]  /*5020*/  F2FP.SATFINITE.E4M3.F32.PACK_AB_MERGE_C R187, R68, R53, R102 ;  /* 0x0000003544bb723e */ /* 0x000fe20004807066 */
[----:B------:R-:W1:Y:S01]  /*5030*/  MUFU.EX2 R78, R78 ;  /* 0x0000004e004e7308 */ /* 0x000e620000000800 */
[----:B--2---:R-:W-:Y:S01]  /*5040*/  FADD.FTZ R6, R74, R3 ;  /* 0x000000034a067221 */ /* 0x004fe20000010000 */
[----:B------:R-:W-:Y:S01]  /*5050*/  FADD.FTZ R10, R80, R11 ;  /* 0x0000000b500a7221 */ /* 0x000fe20000010000 */
[----:B------:R-:W-:-:S03]  /*5060*/  F2FP.SATFINITE.E4M3.F32.PACK_AB_MERGE_C R80, R81, R80, RZ ;  /* 0x000000505150723e */ /* 0x000fc600048070ff */
[----:B------:R-:W-:Y:S01]  /*5070*/  FADD.FTZ R81, R81, R10 ;  /* 0x0000000a51517221 */ /* 0x000fe20000010000 */
[----:B------:R-:W-:Y:S01]  /*5080*/  F2FP.SATFINITE.E4M3.F32.PACK_AB_MERGE_C R182, R77, R76, R80 ;  /* 0x0000004c4db6723e */ /* 0x000fe20004807050 */
        /* <DEDUP_REMOVED lines=8> */
[----:B------:R-:W-:-:S03]  /*5110*/  F2FP.SATFINITE.E4M3.F32.PACK_AB_MERGE_C R178, R60, R85, R10 ;  /* 0x000000553cb2723e */ /* 0x000fc6000480700a */
[----:B------:R-:W-:Y:S02]  /*5120*/  FADD.FTZ R84, R61, R84 ;  /* 0x000000543d547221 */ /* 0x000fe40000010000 */
        /* <DEDUP_REMOVED lines=8> */
[----:B------:R-:W-:-:S03]  /*51b0*/  FADD.FTZ R64, R64, R85 ;  /* 0x0000005540407221 */ /* 0x000fc60000010000 */
[----:B------:R-:W-:Y:S01]  /*51c0*/  FADD.FTZ R3, R82, R3 ;  /* 0x0000000352037221 */ /* 0x000fe20000010000 */
[----:B------:R-:W-:Y:S02]  /*51d0*/  FADD.FTZ R65, R65, R64 ;  /* 0x0000004041417221 */ /* 0x000fe40000010000 */
        /* <DEDUP_REMOVED lines=20> */
[----:B------:R-:W-:Y:S01]  /*5320*/  MUFU.EX2 R2, R2 ;  /* 0x0000000200027308 */ /* 0x000fe20000000800 */
[----:B0-----:R-:W-:-:S07]  /*5330*/  F2FP.SATFINITE.E4M3.F32.PACK_AB_MERGE_C R10, R41, R0, RZ ;  /* 0x00000000290a723e */ /* 0x001fce00048070ff */
[----:B------:R-:W0:Y:S01]  /*5340*/  MUFU.EX2 R35, R35 ;  /* 0x0000002300237308 */ /* 0x000e220000000800 */
[----:B-1----:R-:W-:-:S07]  /*5350*/  FADD.FTZ R6, R70, R3 ;  /* 0x0000000346067221 */ /* 0x002fce0000010000 */
[----:B------:R-:W1:Y:S08]  /*5360*/  MUFU.EX2 R71, R71 ;  /* 0x0000004700477308 */ /* 0x000e700000000800 */
[----:B------:R-:W2:Y:S01]  /*5370*/  MUFU.EX2 R42, R42 ;  /* 0x0000002a002a7308 */ /* 0x000ea20000000800 */
[----:B0-----:R-:W-:Y:S01]  /*5380*/  F2FP.SATFINITE.E4M3.F32.PACK_AB_MERGE_C R172, R35, R2, R10 ;  /* 0x0000000223ac723e */ /* 0x001fe2000480700a */
[----:B------:R-:W-:-:S04]  /*5390*/  FADD.FTZ R2, R2, R65 ;  /* 0x0000004102027221 */ /* 0x000fc80000010000 */
[----:B------:R-:W-:Y:S02]  /*53a0*/  FADD.FTZ R35, R35, R2 ;  /* 0x0000000223237221 */ /* 0x000fe40000010000 */
[----:B------:R-:W0:Y:S01]  /*53b0*/  MUFU.EX2 R43, R43 ;  /* 0x0000002b002b7308 */ /* 0x000e220000000800 */
[C---:B-1----:R-:W-:Y:S01]  /*53c0*/  FADD.FTZ R3, R71.reuse, R6 ;  /* 0x0000000647037221 */ /* 0x042fe20000010000 */
[----:B------:R-:W-:Y:S01]  /*53d0*/  FADD.FTZ R0, R0, R35 ;  /* 0x0000002300007221 */ /* 0x000fe20000010000 */
[----:B------:R-:W-:-:S03]  /*53e0*/  F2FP.SATFINITE.E4M3.F32.PACK_AB_MERGE_C R70, R71, R70, RZ ;  /* 0x000000464746723e */ /* 0x000fc600048070ff */
[----:B------:R-:W-:Y:S01]  /*53f0*/  FADD.FTZ R41, R41, R0 ;  /* 0x0000000029297221 */ /* 0x000fe20000010000 */
[----:B------:R-:W-:Y:S01]  /*5400*/  F2FP.SATFINITE.E4M3.F32.PACK_AB_MERGE_C R179, R67, R66, R70 ;  /* 0x0000004243b3723e */ /* 0x000fe20004807046 */
[----:B------:R-:W1:Y:S01]  /*5410*/  MUFU.EX2 R46, R46 ;  /* 0x0000002e002e7308 */ /* 0x000e620000000800 */
[----:B--2---:R-:W-:-:S07]  /*5420*/  FADD.FTZ R2, R42, R3 ;  /* 0x000000032a027221 */ /* 0x004fce0000010000 */
[----:B------:R-:W-:Y:S01]  /*5430*/  MUFU.EX2 R48, R48 ;  /* 0x0000003000307308 */ /* 0x000fe20000000800 */
[----:B0-----:R-:W-:-:S07]  /*5440*/  FADD.FTZ R3, R43, R2 ;  /* 0x000000022b037221 */ /* 0x001fce0000010000 */
        /* <DEDUP_REMOVED lines=15> */
[----:B-1----:R-:W-:Y:S01]  /*5540*/  FADD.FTZ R0, R50, R47 ;  /* 0x0000002f32007221 */ /* 0x002fe20000010000 */
        /* <DEDUP_REMOVED lines=38> */
[----:B------:R-:W-:Y:S01]  /*57b0*/  MUFU.EX2 R38, R38 ;  /* 0x0000002600267308 */ /* 0x000fe20000000800 */
[----:B-1----:R-:W-:Y:S01]  /*57c0*/  FADD.FTZ R0, R34, R31 ;  /* 0x0000001f22007221 */ /* 0x002fe20000010000 */
[----:B------:R-:W-:-:S04]  /*57d0*/  FADD.FTZ R6, R36, R33 ;  /* 0x0000002124067221 */ /* 0x000fc80000010000 */
[----:B------:R-:W-:Y:S02]  /*57e0*/  FADD.FTZ R6, R37, R6 ;  /* 0x0000000625067221 */ /* 0x000fe40000010000 */
[----:B------:R-:W0:Y:S01]  /*57f0*/  MUFU.EX2 R39, R39 ;  /* 0x0000002700277308 */ /* 0x000e220000000800 */
[----:B--2---:R-:W-:Y:S01]  /*5800*/  FADD.FTZ R11, R3, R0 ;  /* 0x00000000030b7221 */ /* 0x004fe20000010000 */
[----:B0-----:R-:W-:-:S03]  /*5810*/  F2FP.SATFINITE.E4M3.F32.PACK_AB_MERGE_C R0, R39, R38, RZ ;  /* 0x000000262700723e */ /* 0x001fc600048070ff */
[----:B------:R-:W-:Y:S01]  /*5820*/  FADD.FTZ R38, R38, R11 ;  /* 0x0000000b26267221 */ /* 0x000fe20000010000 */
[----:B------:R-:W-:-:S03]  /*5830*/  F2FP.SATFINITE.E4M3.F32.PACK_AB_MERGE_C R171, R3, R34, R0 ;  /* 0x0000002203ab723e */ /* 0x000fc60004807000 */
[----:B------:R-:W-:Y:S01]  /*5840*/  FADD.FTZ R3, R39, R38 ;  /* 0x0000002627037221 */ /* 0x000fe20000010000 */
        /* <DEDUP_REMOVED lines=12> */
.L_x_8448:
[----:B------:R-:W-:Y:S02]  /*5910*/  ULDC UR14, c[0x0][0x9e4] ;  /* 0x00027900000e7ab9 */ /* 0x000fe40000000800 */
[----:B------:R-:W-:-:S11]  /*5920*/  UISETP.NE.AND UP0, UPT, UR14, 0x1, UPT ;  /* 0x000000010e00788c */ /* 0x000fd6000bf05270 */
[----:B------:R-:W-:Y:S02]  /*5930*/  @UP0 ULDC.64 UR16, c[0x0][0x9e8] ;  /* 0x00027a0000100ab9 */ /* 0x000fe40000000a00 */
[----:B------:R-:W-:-:S04]  /*5940*/  UIMAD.WIDE.U32 UR6, UR11, UR16, URZ ;  /* 0x000000100b0672a5 */ /* 0x000fc8000f8e003f */
[----:B------:R-:W-:-:S12]  /*5950*/  @UP0 USHF.R.U32.HI UR11, URZ, UR17, UR7 ;  /* 0x000000113f0b0299 */ /* 0x000fd80008011607 */
.L_x_8449:
[----:B------:R-:W-:-:S04]  /*5960*/  UIMAD UR11, UR11, UR14, UR14 ;  /* 0x0000000e0b0b72a4 */ /* 0x000fc8000f8e020e */
[----:B------:R-:W-:-:S04]  /*5970*/  UISETP.LT.AND UP0, UPT, UR10, UR11, UPT ;  /* 0x0000000b0a00728c */ /* 0x000fc8000bf01270 */
[----:B------:R-:W-:-:S12]  /*5980*/  USEL UR10, UR10, UR11, UP0 ;  /* 0x0000000b0a0a7287 */ /* 0x000fd80008000000 */
.L_x_8447:
[----:B------:R-:W-:Y:S01]  /*5990*/  UIMAD.WIDE UR6, UR10, 0x66666667, URZ ;  /* 0x666666670a0678a5 */ /* 0x000fe2000f8e023f */
[----:B------:R-:W0:Y:S01]  /*59a0*/  S2UR UR47, SR_CgaCtaId ;  /* 0x00000000002f79c3 */ /* 0x000e220000008800 */
[----:B------:R-:W-:Y:S01]  /*59b0*/  UMOV UR49, URZ ;  /* 0x0000003f00317c82 */ /* 0x000fe20008000000 */
[----:B------:R-:W-:Y:S01]  /*59c0*/  UMOV UR48, URZ ;  /* 0x0000003f00307c82 */ /* 0x000fe20008000000 */
[----:B------:R-:W-:Y:S01]  /*59d0*/  USHF.R.U32.HI UR6, URZ, 0x1f, UR7 ;  /* 0x0000001f3f067899 */ /* 0x000fe20008011607 */
[----:B------:R-:W-:Y:S02]  /*59e0*/  CS2R R24, SRZ ;  /* 0x0000000000187805 */ /* 0x000fe4000001ff00 */
[----:B------:R-:W-:Y:S02]  /*59f0*/  CS2R R26, SRZ ;  /* 0x00000000001a7805 */ /* 0x000fe4000001ff00 */
[----:B------:R-:W-:Y:S01]  /*5a00*/  CS2R R28, SRZ ;  /* 0x00000000001c7805 */ /* 0x000fe2000001ff00 */
[----:B------:R-:W-:Y:S01]  /*5a10*/  ULEA.HI.SX32 UR6, UR7, UR6, 0x1a ;  /* 0x0000000607067291 */ /* 0x000fe2000f8fd23f */
        /* <DEDUP_REMOVED lines=68> */
[----:B------:R-:W-:Y:S01]  /*5e60*/  UMOV UR58, URZ ;  /* 0x0000003f003a7c82 */ /* 0x000fe20008000000 */
[----:B------:R-:W-:Y:S01]  /*5e70*/  ULDC UR51, c[0x0][0x9e4] ;  /* 0x0002790000337ab9 */ /* 0x000fe20000000800 */
[----:B------:R-:W-:Y:S01]  /*5e80*/  ULDC UR54, c[0x0][0x288] ;  /* 0x0000a20000367ab9 */ /* 0x000fe20000000800 */
[----:B------:R-:W-:Y:S01]  /*5e90*/  ULDC UR56, c[0x0][0x2f0] ;  /* 0x0000bc0000387ab9 */ /* 0x000fe20000000800 */
[----:B------:R-:W-:-:S05]  /*5ea0*/  ULDC UR55, c[0x0][0x9e0] ;  /* 0x0002780000377ab9 */ /* 0x000fca0000000800 */
.L_x_8469:
[----:B------:R-:W-:Y:S01]  /*5eb0*/  ISETP.NE.AND P2, PT, RZ, UR42, PT ;  /* 0x0000002aff007c0c */ /* 0x000fe2000bf45270 */
[----:B------:R-:W-:-:S04]  /*5ec0*/  UISETP.NE.AND UP0, UPT, UR58, 0x1, UPT ;  /* 0x000000013a00788c */ /* 0x000fc8000bf05270 */
[----:B------:R-:W-:-:S04]  /*5ed0*/  USEL UR48, URZ, 0x1, UP0 ;  /* 0x000000013f307887 */ /* 0x000fc80008000000 */
[----:B------:R-:W-:-:S04]  /*5ee0*/  ULOP3.LUT UR48, UR59, UR48, URZ, 0x3c, !UPT ;  /* 0x000000303b307292 */ /* 0x000fc8000f8e3c3f */
[----:B------:R-:W-:Y:S08]  /*5ef0*/  @P2 BRA `(.L_x_8451) ;  /* 0x0000000000382947 */ /* 0x000ff00003800000 */
[----:B------:R-:W-:Y:S05]  /*5f00*/  @!P0 BRA `(.L_x_8452) ;  /* 0x0000000000048947 */ /* 0x000fea0003800000 */
[----:B------:R-:W-:Y:S01]  /*5f10*/  BPT.TRAP 0x1 ;  /* 0x000000040000795c */ /* 0x000fe20000300000 */
.L_x_8452:
        /* <DEDUP_REMOVED lines=9> */
.L_x_8453:
[----:B-1----:R-:W-:Y:S05]  /*5fb0*/  @P1 BRA `(.L_x_8451) ;  /* 0x0000000000081947 */ /* 0x002fea0003800000 */
[----:B------:R-:W1:Y:S02]  /*5fc0*/  SYNCS.PHASECHK.TRANS64.TRYWAIT P1, [UR6+0x22830], R9 ;  /* 0x02283009ff0075a7 */ /* 0x000e640008020146 */
[----:B-1----:R-:W-:Y:S05]  /*5fd0*/  @!P1 BRA `(.L_x_8454) ;  /* 0x0000013c00209947 */ /* 0x002fea0003800000 */
.L_x_8451:
        /* <DEDUP_REMOVED lines=35> */
[----:B------:R-:W-:Y:S02]  /*6210*/  UIADD3 UR11, UR60, 0x302, URZ ;  /* 0x000003023c0b7890 */ /* 0x000fe4000fffe03f */
[----:B------:R-:W-:Y:S01]  /*6220*/  UIADD3 UR14, UR60, 0x6, URZ ;  /* 0x000000063c0e7890 */ /* 0x000fe2000fffe03f */
        /* <DEDUP_REMOVED lines=97> */
.L_x_8456:
[----:B------:R-:W-:Y:S01]  /*6840*/  ULEA UR6, UR58, UR41, 0x3 ;  /* 0x000000293a067291 */ /* 0x000fe2000f8e183f */
[----:B------:R-:W-:-:S05]  /*6850*/  IMAD.U32 R9, RZ, RZ, UR59 ;  /* 0x0000003bff097e24 */ /* 0x000fca000f8e00ff */
[----:B------:R-:W-:-:S04]  /*6860*/  SHF.L.U32 R9, R9, 0x1f, RZ ;  /* 0x0000001f09097819 */ /* 0x000fc800000006ff */
[----:B------:R0:W1:Y:S01]  /*6870*/  SYNCS.PHASECHK.TRANS64.TRYWAIT P1, [UR6+0x22850], R9 ;  /* 0x02285009ff0075a7 */ /* 0x0000620008020146 */
[----:B------:R-:W-:Y:S05]  /*6880*/  @!P0 BRA `(.L_x_8457) ;  /* 0x0000000000048947 */ /* 0x000fea0003800000 */
[----:B------:R-:W-:Y:S01]  /*6890*/  BPT.TRAP 0x1 ;  /* 0x000000040000795c */ /* 0x000fe20000300000 */
.L_x_8457:
[----:B-1----:R-:W-:Y:S05]  /*68a0*/  @P1 BRA `(.L_x_8455) ;  /* 0x0000000000081947 */ /* 0x002fea0003800000 */
[----:B------:R-:W1:Y:S02]  /*68b0*/  SYNCS.PHASECHK.TRANS64.TRYWAIT P1, [UR6+0x22850], R9 ;  /* 0x02285009ff0075a7 */ /* 0x000e640008020146 */
[----:B-1----:R-:W-:Y:S05]  /*68c0*/  @!P1 BRA `(.L_x_8458) ;  /* 0x0000013000fc9947 */ /* 0x002fea0003800000 */
.L_x_8455:
        /* <DEDUP_REMOVED lines=34> */
.L_x_8459:
[----:B------:R-:W-:Y:S01]  /*6af0*/  UISETP.NE.AND UP1, UPT, UR45, URZ, UPT ;  /* 0x0000003f2d00728c */ /* 0x000fe2000bf25270 */
[----:B------:R-:W-:Y:S01]  /*6b00*/  IMAD.MOV.U32 R14, RZ, RZ, R7 ;  /* 0x000000ffff0e7224 */ /* 0x000fe200078e0007 */
[----:B------:R-:W-:Y:S01]  /*6b10*/  UISETP.NE.AND UP0, UPT, UR44, URZ, UPT ;  /* 0x0000003f2c00728c */ /* 0x000fe2000bf05270 */
[----:B------:R-:W-:Y:S01]  /*6b20*/  IMAD R23, R12, -0xa0, RZ ;  /* 0xffffff600c177824 */ /* 0x000fe200078e02ff */
[----:B------:R-:W-:Y:S02]  /*6b30*/  ULEA UR6, UR49, UR41, 0x3 ;  /* 0x0000002931067291 */ /* 0x000fe4000f8e183f */
[----:B------:R-:W-:Y:S02]  /*6b40*/  PLOP3.LUT P1, PT, PT, PT, UP1, 0x80, 0x0 ;  /* 0x000000000000781c */ /* 0x000fe40003f2f018 */
[----:B------:R-:W-:Y:S01]  /*6b50*/  PLOP3.LUT P2, PT, PT, PT, UP1, 0x80, 0x0 ;  /* 0x000000000000781c */ /* 0x000fe20003f4f018 */
[----:B------:R-:W-:Y:S02]  /*6b60*/  UIADD3 UR6, UR6, 0x22840, URZ ;  /* 0x0002284006067890 */ /* 0x000fe4000fffe03f */
[----:B------:R-:W-:-:S02]  /*6b70*/  @UP1 ULDC UR7, c[0x0][0x44c] ;  /* 0x0001130000071ab9 */ /* 0x000fc40000000800 */
[----:B------:R-:W-:-:S06]  /*6b80*/  UPRMT UR6, UR47, 0x654, UR6 ;  /* 0x000006542f067896 */ /* 0x000fcc0008000006 */
[----:B0-----:R-:W-:Y:S01]  /*6b90*/  @P1 IMAD.HI.U32 R9, R7, UR7, RZ ;  /* 0x0000000707091c27 */ /* 0x001fe2000f8e00ff */
[----:B------:R-:W-:Y:S01]  /*6ba0*/  @UP1 ULDC UR7, c[0x0][0x450] ;  /* 0x0001140000071ab9 */ /* 0x000fe20000000800 */
[----:B------:R-:W-:Y:S01]  /*6bb0*/  PLOP3.LUT P1, PT, PT, PT, UP0, 0x40, 0x0 ;  /* 0x000000000000781c */ /* 0x000fe20003f2e808 */
[----:B------:R-:W-:Y:S02]  /*6bc0*/  SYNCS.ARRIVE.TRANS64.RED.A1T0 RZ, [UR6], RZ ;  /* 0x000000ffffff79a7 */ /* 0x000fe40008100406 */
[----:B------:R-:W-:Y:S01]  /*6bd0*/  @P2 SHF.R.U32.HI R14, RZ, UR7, R9 ;  /* 0x00000007ff0e2c19 */ /* 0x000fe20008011609 */
[----:B------:R-:W-:-:S04]  /*6be0*/  VIADD R9, R23, 0x1 ;  /* 0x0000000117097836 */ /* 0x000fc80000000000 */
[----:B------:R-:W0:Y:S01]  /*6bf0*/  SHFL.IDX PT, R15, R14, RZ, 0x1c1f ;  /* 0x001c1fff0e0f7589 */ /* 0x000e2200000e0000 */
[----:B------:R-:W-:-:S04]  /*6c00*/  IMAD R9, R8, -0x2, R9 ;  /* 0xfffffffe08097824 */ /* 0x000fc800078e0209 */
[----:B------:R-:W-:Y:S02]  /*6c10*/  IMAD R13, R16, UR56, R9 ;  /* 0x00000038100d7c24 */ /* 0x000fe4000f8e0209 */
[----:B------:R-:W-:Y:S02]  /*6c20*/  VIADD R9, R9, 0xffffffff ;  /* 0xffffffff09097836 */ /* 0x000fe40000000000 */
        /* <DEDUP_REMOVED lines=19> */
.L_x_8462:
[----:B------:R-:W-:-:S05]  /*6d60*/  IMAD.U32 R22, RZ, RZ, UR51 ;  /* 0x00000033ff167e24 */ /* 0x000fca000f8e00ff */
[----:B------:R-:W-:-:S13]  /*6d70*/  ISETP.NE.AND P1, PT, R22, 0x1, PT ;  /* 0x000000011600780c */ /* 0x000fda0003f25270 */
[----:B------:R-:W0:Y:S02]  /*6d80*/  @P1 LDC.64 R170, c[0x0][0x9e8] ;  /* 0x00027a00ffaa1b82 */ /* 0x000e240000000a00 */
[----:B0-----:R-:W-:-:S05]  /*6d90*/  @P1 IMAD.HI.U32 R20, R15, R170, RZ ;  /* 0x000000aa0f141227 */ /* 0x001fca00078e00ff */
[----:B------:R-:W-:-:S07]  /*6da0*/  @P1 SHF.R.U32.HI R15, RZ, R171, R20 ;  /* 0x000000abff0f1219 */ /* 0x000fce0000011614 */
.L_x_8463:
[----:B------:R-:W-:Y:S05]  /*6db0*/  BSYNC B0 ;  /* 0x0000000000007941 */ /* 0x000fea0003800000 */
.L_x_8461:
[----:B------:R-:W-:-:S05]  /*6dc0*/  IMAD R20, R15, R22, R9 ;  /* 0x000000160f147224 */ /* 0x000fca00078e0209 */
[----:B------:R-:W-:Y:S02]  /*6dd0*/  VIADDMNMX R13, R20, R22, R13, PT ;  /* 0x00000016140d7246 */ /* 0x000fe4000380010d */
[----:B------:R-:W-:-:S07]  /*6de0*/  VIMNMX R19, R19, R20, !PT ;  /* 0x0000001413137248 */ /* 0x000fce0007fe0100 */
.L_x_8460:
[C---:B------:R-:W-:Y:S01]  /*6df0*/  ISETP.GE.AND P2, PT, R23.reuse, 0x2, PT ;  /* 0x000000021700780c */ /* 0x040fe20003f46270 */
[----:B------:R-:W-:Y:S01]  /*6e00*/  UISETP.NE.AND UP0, UPT, UR44, URZ, UPT ;  /* 0x0000003f2c00728c */ /* 0x000fe2000bf05270 */
[C---:B------:R-:W-:Y:S02]  /*6e10*/  ISETP.GE.AND P1, PT, R23.reuse, 0x9, PT ;  /* 0x000000091700780c */ /* 0x040fe40003f26270 */
[----:B------:R-:W-:Y:S02]  /*6e20*/  LOP3.LUT R0, R0, 0xefffffff, RZ, 0xc0, !PT ;  /* 0xefffffff00007812 */ /* 0x000fe400078ec0ff */
[C---:B------:R-:W-:Y:S02]  /*6e30*/  ISETP.GE.AND P4, PT, R23.reuse, 0xa, PT ;  /* 0x0000000a1700780c */ /* 0x040fe40003f86270 */
[----:B------:R-:W-:Y:S02]  /*6e40*/  ISETP.GE.AND P3, PT, R23, 0x11, PT ;  /* 0x000000111700780c */ /* 0x000fe40003f66270 */
[----:B------:R-:W-:-:S03]  /*6e50*/  LOP3.LUT R2, R2, 0xfffffffe, RZ, 0xc0, !PT ;  /* 0xfffffffe02027812 */ /* 0x000fc600078ec0ff */
[----:B------:R-:W-:Y:S02]  /*6e60*/  @P2 LOP3.LUT R0, R0, 0x10000000, RZ, 0xfc, !PT ;  /* 0x1000000000002812 */ /* 0x000fe400078efcff */
[----:B------:R-:W-:Y:S02]  /*6e70*/  ISETP.GT.AND P2, PT, R19, 0x1, !P2 ;  /* 0x000000011300780c */ /* 0x000fe40005744270 */
[----:B------:R-:W-:Y:S02]  /*6e80*/  LOP3.LUT R0, R0, 0xdfffffff, RZ, 0xc0, !PT ;  /* 0xdfffffff00007812 */ /* 0x000fe400078ec0ff */
[----:B------:R-:W-:Y:S02]  /*6e90*/  ISETP.LT.OR P2, PT, R13, 0x2, P2 ;  /* 0x000000020d00780c */ /* 0x000fe40001741670 */
[----:B------:R-:W-:Y:S02]  /*6ea0*/  @P1 LOP3.LUT R0, R0, 0x20000000, RZ, 0xfc, !PT ;  /* 0x2000000000001812 */ /* 0x000fe400078efcff */
[----:B------:R-:W-:-:S02]  /*6eb0*/  ISETP.GT.AND P1, PT, R19, 0x8, !P1 ;  /* 0x000000081300780c */ /* 0x000fc40004f24270 */
[----:B------:R-:W-:Y:S02]  /*6ec0*/  LOP3.LUT R0, R0, 0xbfffffff, RZ, 0xc0, !PT ;  /* 0xbfffffff00007812 */ /* 0x000fe400078ec0ff */
[----:B------:R-:W-:Y:S02]  /*6ed0*/  ISETP.LT.OR P1, PT, R13, 0x9, P1 ;  /* 0x000000090d00780c */ /* 0x000fe40000f21670 */
[----:B------:R-:W-:Y:S02]  /*6ee0*/  @P4 LOP3.LUT R0, R0, 0x40000000, RZ, 0xfc, !PT ;  /* 0x4000000000004812 */ /* 0x000fe400078efcff */
[----:B------:R-:W-:Y:S02]  /*6ef0*/  FSEL R153, R153, -INF , !P2 ;  /* 0xff80000099997808 */ /* 0x000fe40005000000 */
[----:B------:R-:W-:Y:S02]  /*6f00*/  LOP3.LUT R0, R0, 0x7fffffff, RZ, 0xc0, !PT ;  /* 0x7fffffff00007812 */ /* 0x000fe400078ec0ff */
[----:B------:R-:W-:-:S02]  /*6f10*/  FSEL R156, R156, -INF , !P1 ;  /* 0xff8000009c9c7808 */ /* 0x000fc40004800000 */
[C---:B------:R-:W-:Y:S02]  /*6f20*/  ISETP.GT.AND P2, PT, R19.reuse, 0x9, !P4 ;  /* 0x000000091300780c */ /* 0x040fe40006744270 */
[----:B------:R-:W-:Y:S02]  /*6f30*/  @P3 LOP3.LUT R0, R0, 0x80000000, RZ, 0xfc, !PT ;  /* 0x8000000000003812 */ /* 0x000fe400078efcff */
[----:B------:R-:W-:Y:S02]  /*6f40*/  ISETP.GT.AND P1, PT, R19, 0x10, !P3 ;  /* 0x000000101300780c */ /* 0x000fe40005f24270 */
[----:B------:R-:W-:Y:S02]  /*6f50*/  ISETP.GE.AND P3, PT, R23, 0x12, PT ;  /* 0x000000121700780c */ /* 0x000fe40003f66270 */
[C---:B------:R-:W-:Y:S02]  /*6f60*/  ISETP.LT.OR P2, PT, R13.reuse, 0xa, P2 ;  /* 0x0000000a0d00780c */ /* 0x040fe40001741670 */
[----:B------:R-:W-:-:S02]  /*6f70*/  ISETP.LT.OR P1, PT, R13, 0x11, P1 ;  /* 0x000000110d00780c */ /* 0x000fc40000f21670 */
[----:B------:R-:W-:Y:S02]  /*6f80*/  FSEL R157, R157, -INF , !P2 ;  /* 0xff8000009d9d7808 */ /* 0x000fe40005000000 */
[----:B------:R-:W-:Y:S02]  /*6f90*/  FSEL R160, R160, -INF , !P1 ;  /* 0xff800000a0a07808 */ /* 0x000fe40004800000 */
[----:B------:R-:W-:Y:S02]  /*6fa0*/  ISETP.GT.AND P1, PT, R19, 0x11, !P3 ;  /* 0x000000111300780c */ /* 0x000fe40005f24270 */
[----:B------:R-:W-:Y:S02]  /*6fb0*/  ISETP.GE.AND P2, PT, R23, 0x19, PT ;  /* 0x000000191700780c */ /* 0x000fe40003f46270 */
[----:B------:R-:W-:Y:S02]  /*6fc0*/  ISETP.LT.OR P1, PT, R13, 0x12, P1 ;  /* 0x000000120d00780c */ /* 0x000fe40000f21670 */
[----:B------:R-:W-:-:S02]  /*6fd0*/  @P3 LOP3.LUT R2, R2, 0x1, RZ, 0xfc, !PT ;  /* 0x0000000102023812 */ /* 0x000fc400078efcff */
[----:B------:R-:W-:Y:S02]  /*6fe0*/  FSEL R161, R161, -INF , !P1 ;  /* 0xff800000a1a17808 */ /* 0x000fe40004800000 */
[----:B------:R-:W-:Y:S02]  /*6ff0*/  LOP3.LUT R2, R2, 0xfffffffb, RZ, 0xc0, !PT ;  /* 0xfffffffb02027812 */ /* 0x000fe400078ec0ff */
[----:B------:R-:W-:Y:S02]  /*7000*/  ISETP.GT.AND P1, PT, R19, 0x18, !P2 ;  /* 0x000000181300780c */ /* 0x000fe40005724270 */
[----:B------:R-:W-:Y:S02]  /*7010*/  ISETP.GE.AND P3, PT, R23, 0x22, PT ;  /* 0x000000221700780c */ /* 0x000fe40003f66270 */
[----:B------:R-:W-:Y:S02]  /*7020*/  @P2 LOP3.LUT R2, R2, 0x4, RZ, 0xfc, !PT ;  /* 0x0000000402022812 */ /* 0x000fe400078efcff */
[----:B------:R-:W-:-:S02]  /*7030*/  ISETP.LT.OR P1, PT, R13, 0x19, P1 ;  /* 0x000000190d00780c */ /* 0x000fc40000f21670 */
[----:B------:R-:W-:Y:S02]  /*7040*/  ISETP.GE.AND P2, PT, R23, 0x1a, PT ;  /* 0x0000001a1700780c */ /* 0x000fe40003f46270 */
[----:B------:R-:W-:Y:S02]  /*7050*/  FSEL R164, R164, -INF , !P1 ;  /* 0xff800000a4a47808 */ /* 0x000fe40004800000 */
[----:B------:R-:W-:Y:S02]  /*7060*/  ISETP.GT.AND P1, PT, R19, 0x19, !P2 ;  /* 0x000000191300780c */ /* 0x000fe40005724270 */
[----:B------:R-:W-:Y:S02]  /*7070*/  LOP3.LUT R2, R2, 0xfffffffd, RZ, 0xc0, !PT ;  /* 0xfffffffd02027812 */ /* 0x000fe400078ec0ff */
[----:B------:R-:W-:Y:S02]  /*7080*/  ISETP.LT.OR P1, PT, R13, 0x1a, P1 ;  /* 0x0000001a0d00780c */ /* 0x000fe40000f21670 */
[----:B------:R-:W-:-:S02]  /*7090*/  LOP3.LUT R0, R0, 0xfffffffd, RZ, 0xc0, !PT ;  /* 0xfffffffd00007812 */ /* 0x000fc400078ec0ff */
[----:B------:R-:W-:Y:S02]  /*70a0*/  FSEL R165, R165, -INF , !P1 ;  /* 0xff800000a5a57808 */ /* 0x000fe40004800000 */
[----:B------:R-:W-:Y:S02]  /*70b0*/  ISETP.GE.AND P1, PT, R23, 0x21, PT ;  /* 0x000000211700780c */ /* 0x000fe40003f26270 */
[----:B------:R-:W-:Y:S02]  /*70c0*/  @P2 LOP3.LUT R2, R2, 0x2, RZ, 0xfc, !PT ;  /* 0x0000000202022812 */ /* 0x000fe400078efcff */
[----:B------:R-:W-:Y:S02]  /*70d0*/  ISETP.GT.AND P2, PT, R19, 0x20, !P1 ;  /* 0x000000201300780c */ /* 0x000fe40004f44270 */
[----:B------:R-:W-:Y:S02]  /*70e0*/  @P3 LOP3.LUT R0, R0, 0x2, RZ, 0xfc, !PT ;  /* 0x0000000200003812 */ /* 0x000fe400078efcff */
[----:B------:R-:W-:-:S02]  /*70f0*/  ISETP.LT.OR P2, PT, R13, 0x21, P2 ;  /* 0x000000210d00780c */ /* 0x000fc40001741670 */
[----:B------:R-:W-:Y:S02]  /*7100*/  LOP3.LUT R0, R0, 0xfffffffb, RZ, 0xc0, !PT ;  /* 0xfffffffb00007812 */ /* 0x000fe400078ec0ff */
[----:B------:R-:W-:Y:S02]  /*7110*/  FSEL R136, R136, -INF , !P2 ;  /* 0xff80000088887808 */ /* 0x000fe40005000000 */
[----:B------:R-:W-:Y:S02]  /*7120*/  ISETP.GT.AND P2, PT, R19, 0x21, !P3 ;  /* 0x000000211300780c */ /* 0x000fe40005f44270 */
[----:B------:R-:W-:Y:S02]  /*7130*/  ISETP.GE.AND P3, PT, R23, 0x29, PT ;  /* 0x000000291700780c */ /* 0x000fe40003f66270 */
[----:B------:R-:W-:-:S04]  /*7140*/  ISETP.LT.OR P2, PT, R13, 0x22, P2 ;  /* 0x000000220d00780c */ /* 0x000fc80001741670 */
[----:B------:R-:W-:Y:S02]  /*7150*/  FSEL R137, R137, -INF , !P2 ;  /* 0xff80000089897808 */ /* 0x000fe40005000000 */
[----:B------:R-:W-:-:S04]  /*7160*/  ISETP.GT.AND P2, PT, R19, 0x28, !P3 ;  /* 0x000000281300780c */ /* 0x000fc80005f44270 */
[----:B------:R-:W-:Y:S02]  /*7170*/  ISETP.LT.OR P2, PT, R13, 0x29, P2 ;  /* 0x000000290d00780c */ /* 0x000fe40001741670 */
[----:B------:R-:W-:Y:S02]  /*7180*/  @P3 LOP3.LUT R0, R0, 0x4, RZ, 0xfc, !PT ;  /* 0x0000000400003812 */ /* 0x000fe400078efcff */
[----:B------:R-:W-:Y:S02]  /*7190*/  ISETP.GE.AND P3, PT, R23, 0x2a, PT ;  /* 0x0000002a1700780c */ /* 0x000fe40003f66270 */
[----:B------:R-:W-:Y:S02]  /*71a0*/  LOP3.LUT R0, R0, 0xfffffff7, RZ, 0xc0, !PT ;  /* 0xfffffff700007812 */ /* 0x000fe400078ec0ff */
[----:B------:R-:W-:Y:S02]  /*71b0*/  FSEL R140, R140, -INF , !P2 ;  /* 0xff8000008c8c7808 */ /* 0x000fe40005000000 */
[----:B------:R-:W-:-:S04]  /*71c0*/  ISETP.GT.AND P2, PT, R19, 0x29, !P3 ;  /* 0x000000291300780c */ /* 0x000fc80005f44270 */
[----:B------:R-:W-:-:S03]  /*71d0*/  ISETP.LT.OR P2, PT, R13, 0x2a, P2 ;  /* 0x0000002a0d00780c */ /* 0x000fc60001741670 */
        /* <DEDUP_REMOVED lines=128> */
[----:B------:R-:W-:Y:S02]  /*79e0*/  FSEL R88, R88, -INF , !P2 ;  /* 0xff80000058587808 */ /* 0x000fe40005000000 */
[----:B------:R-:W-:Y:S02]  /*79f0*/  LOP3.LUT R0, R0, 0xfdffffff, RZ, 0xc0, !PT ;  /* 0xfdffffff00007812 */ /* 0x000fe400078ec0ff */
[----:B------:R-:W-:-:S04]  /*7a00*/  ISETP.GT.AND P2, PT, R19, 0x81, !P3 ;  /* 0x000000811300780c */ /* 0x000fc80005f44270 */
[----:B------:R-:W-:-:S03]  /*7a10*/  ISETP.LT.OR P2, PT, R13, 0x82, P2 ;  /* 0x000000820d00780c */ /* 0x000fc60001741670 */
[----:B------:R-:W-:Y:S02]  /*7a20*/  @P3 LOP3.LUT R0, R0, 0x2000000, RZ, 0xfc, !PT ;  /* 0x0200000000003812 */ /* 0x000fe400078efcff */
[----:B------:R-:W-:Y:S02]  /*7a30*/  ISETP.GE.AND P3, PT, R23, 0x89, PT ;  /* 0x000000891700780c */ /* 0x000fe40003f66270 */
[----:B------:R-:W-:Y:S02]  /*7a40*/  FSEL R89, R89, -INF , !P2 ;  /* 0xff80000059597808 */ /* 0x000fe40005000000 */
[----:B------:R-:W-:Y:S02]  /*7a50*/  ISETP.GT.AND P2, PT, R19, 0x88, !P3 ;  /* 0x000000881300780c */ /* 0x000fe40005f44270 */
[----:B------:R-:W-:Y:S02]  /*7a60*/  LOP3.LUT R0, R0, 0xfeffffff, RZ, 0xc0, !PT ;  /* 0xfeffffff00007812 */ /* 0x000fe400078ec0ff */
[----:B------:R-:W-:-:S04]  /*7a70*/  ISETP.LT.OR P2, PT, R13, 0x89, P2 ;  /* 0x000000890d00780c */ /* 0x000fc80001741670 */
[----:B------:R-:W-:Y:S02]  /*7a80*/  FSEL R92, R92, -INF , !P2 ;  /* 0xff8000005c5c7808 */ /* 0x000fe40005000000 */
[----:B------:R-:W-:Y:S02]  /*7a90*/  ISETP.GE.AND P2, PT, R23, 0x8a, PT ;  /* 0x0000008a1700780c */ /* 0x000fe40003f46270 */
[----:B------:R-:W-:Y:S02]  /*7aa0*/  @P3 LOP3.LUT R0, R0, 0x1000000, RZ, 0xfc, !PT ;  /* 0x0100000000003812 */ /* 0x000fe400078efcff */
[----:B------:R-:W-:Y:S02]  /*7ab0*/  ISETP.GT.AND P3, PT, R19, 0x89, !P2 ;  /* 0x000000891300780c */ /* 0x000fe40005764270 */
[----:B------:R-:W-:Y:S02]  /*7ac0*/  LOP3.LUT R0, R0, 0xfffffffe, RZ, 0xc0, !PT ;  /* 0xfffffffe00007812 */ /* 0x000fe400078ec0ff */
        /* <DEDUP_REMOVED lines=14> */
[----:B------:R-:W-:-:S13]  /*7bb0*/  ISETP.GE.AND P6, PT, R23, 0x1, PT ;  /* 0x000000011700780c */ /* 0x000fda0003fc6270 */
[----:B------:R-:W-:Y:S02]  /*7bc0*/  @P6 LOP3.LUT R0, R0, 0x1, RZ, 0xfc, !PT ;  /* 0x0000000100006812 */ /* 0x000fe400078efcff */
[----:B------:R-:W-:Y:S02]  /*7bd0*/  ISETP.GT.AND P6, PT, R19, RZ, !P6 ;  /* 0x000000ff1300720c */ /* 0x000fe400077c4270 */
[----:B------:R-:W-:Y:S02]  /*7be0*/  LOP3.LUT R0, R0, 0xf7ffffff, RZ, 0xc0, !PT ;  /* 0xf7ffffff00007812 */ /* 0x000fe400078ec0ff */
[----:B------:R-:W-:-:S04]  /*7bf0*/  ISETP.LT.OR P6, PT, R13, 0x1, P6 ;  /* 0x000000010d00780c */ /* 0x000fc800037c1670 */
[----:B------:R-:W-:Y:S02]  /*7c00*/  FSEL R15, R152, -INF , !P6 ;  /* 0xff800000980f7808 */ /* 0x000fe40007000000 */
[----:B------:R-:W-:-:S13]  /*7c10*/  ISETP.GE.AND P6, PT, R23, 0x9a, PT ;  /* 0x0000009a1700780c */ /* 0x000fda0003fc6270 */
[----:B------:R-:W-:Y:S02]  /*7c20*/  @P6 LOP3.LUT R0, R0, 0x8000000, RZ, 0xfc, !PT ;  /* 0x0800000000006812 */ /* 0x000fe400078efcff */
[----:B------:R-:W-:Y:S02]  /*7c30*/  ISETP.GT.AND P6, PT, R19, 0x99, !P6 ;  /* 0x000000991300780c */ /* 0x000fe400077c4270 */
[----:B------:R-:W0:Y:S02]  /*7c40*/  SHFL.IDX PT, R19, R14, 0x1, 0x1c1f ;  /* 0x003c1f000e137f89 */ /* 0x000e2400000e0000 */
[----:B------:R-:W-:-:S04]  /*7c50*/  ISETP.LT.OR P6, PT, R13, 0x9a, P6 ;  /* 0x0000009a0d00780c */ /* 0x000fc800037c1670 */
[----:B------:R-:W-:Y:S02]  /*7c60*/  FSEL R101, R101, -INF , !P6 ;  /* 0xff80000065657808 */ /* 0x000fe40007000000 */
[----:B------:R-:W-:Y:S01]  /*7c70*/  PLOP3.LUT P6, PT, PT, PT, UP0, 0x40, 0x0 ;  /* 0x000000000000781c */ /* 0x000fe20003fce808 */
[--C-:B0-----:R-:W-:Y:S02]  /*7c80*/  IMAD.IADD R13, R21, 0x1, R19.reuse ;  /* 0x00000001150d7824 */ /* 0x101fe400078e0213 */
[----:B------:R-:W-:-:S10]  /*7c90*/  IMAD.IADD R168, R168, 0x1, R19 ;  /* 0x00000001a8a87824 */ /* 0x000fd400078e0213 */
[----:B------:R-:W-:Y:S05]  /*7ca0*/  @P6 BRA `(.L_x_8464) ;  /* 0x0000000000586947 */ /* 0x000fea0003800000 */
        /* <DEDUP_REMOVED lines=13> */
.L_x_8466:
[----:B------:R-:W-:-:S05]  /*7d80*/  IMAD.U32 R22, RZ, RZ, UR51 ;  /* 0x00000033ff167e24 */ /* 0x000fca000f8e00ff */
[----:B------:R-:W-:-:S13]  /*7d90*/  ISETP.NE.AND P6, PT, R22, 0x1, PT ;  /* 0x000000011600780c */ /* 0x000fda0003fc5270 */
[----:B------:R-:W0:Y:S02]  /*7da0*/  @P6 LDC.64 R20, c[0x0][0x9e8] ;  /* 0x00027a00ff146b82 */ /* 0x000e240000000a00 */
[----:B0-----:R-:W-:-:S05]  /*7db0*/  @P6 IMAD.HI.U32 R20, R14, R20, RZ ;  /* 0x000000140e146227 */ /* 0x001fca00078e00ff */
[----:B------:R-:W-:-:S07]  /*7dc0*/  @P6 SHF.R.U32.HI R14, RZ, R21, R20 ;  /* 0x00000015ff0e6219 */ /* 0x000fce0000011614 */
.L_x_8467:
[----:B------:R-:W-:Y:S05]  /*7dd0*/  BSYNC B0 ;  /* 0x0000000000007941 */ /* 0x000fea0003800000 */
.L_x_8465:
[----:B------:R-:W-:-:S05]  /*7de0*/  IMAD R9, R14, R22, R9 ;  /* 0x000000160e097224 */ /* 0x000fca00078e0209 */
[----:B------:R-:W-:Y:S02]  /*7df0*/  VIADDMNMX R13, R9, R22, R13, PT ;  /* 0x00000016090d7246 */ /* 0x000fe4000380010d */
[----:B------:R-:W-:-:S07]  /*7e00*/  VIMNMX R168, R168, R9, !PT ;  /* 0x00000009a8a87248 */ /* 0x000fce0007fe0100 */
.L_x_8464:
[----:B------:R-:W-:Y:S01]  /*7e10*/  ISETP.GT.AND P1, PT, R168, 0x20, !P1 ;  /* 0x00000020a800780c */ /* 0x000fe20004f24270 */
[----:B------:R-:W-:Y:S01]  /*7e20*/  IMAD.U32 R170, RZ, RZ, UR39 ;  /* 0x00000027ffaa7e24 */ /* 0x000fe2000f8e00ff */
[----:B------:R-:W-:Y:S02]  /*7e30*/  LOP3.LUT P6, RZ, R0, 0x20000, RZ, 0xc0, !PT ;  /* 0x0002000000ff7812 */ /* 0x000fe400078cc0ff */
[----:B------:R-:W-:Y:S02]  /*7e40*/  ISETP.LT.OR P1, PT, R13, 0x21, P1 ;  /* 0x000000210d00780c */ /* 0x000fe40000f21670 */
[----:B------:R-:W-:Y:S02]  /*7e50*/  FMNMX.FTZ R14, R15, R10, !PT ;  /* 0x0000000a0f0e7209 */ /* 0x000fe40007810000 */
[----:B------:R-:W-:Y:S02]  /*7e60*/  FSEL R138, R138, -INF , !P1 ;  /* 0xff8000008a8a7808 */ /* 0x000fe40004800000 */
[----:B------:R-:W-:-:S02]  /*7e70*/  LOP3.LUT P1, RZ, R0, 0x2, RZ, 0xc0, !PT ;  /* 0x0000000200ff7812 */ /* 0x000fc4000782c0ff */
[----:B------:R-:W-:Y:S02]  /*7e80*/  FMNMX.FTZ R9, R153, R14, !PT ;  /* 0x0000000e99097209 */ /* 0x000fe40007810000 */
[----:B------:R-:W-:Y:S02]  /*7e90*/  ISETP.GT.AND P1, PT, R168, 0x21, !P1 ;  /* 0x00000021a800780c */ /* 0x000fe40004f24270 */
[----:B------:R-:W-:Y:S02]  /*7ea0*/  FMNMX.FTZ R14, R156, R9, !PT ;  /* 0x000000099c0e7209 */ /* 0x000fe40007810000 */
[----:B------:R-:W-:Y:S02]  /*7eb0*/  ISETP.LT.OR P1, PT, R13, 0x22, P1 ;  /* 0x000000220d00780c */ /* 0x000fe40000f21670 */
[----:B------:R-:W-:Y:S02]  /*7ec0*/  FMNMX.FTZ R9, R157, R14, !PT ;  /* 0x0000000e9d097209 */ /* 0x000fe40007810000 */
[----:B------:R-:W-:-:S02]  /*7ed0*/  FSEL R139, R139, -INF , !P1 ;  /* 0xff8000008b8b7808 */ /* 0x000fc40004800000 */
[----:B------:R-:W-:Y:S02]  /*7ee0*/  LOP3.LUT P1, RZ, R0, 0x4, RZ, 0xc0, !PT ;  /* 0x0000000400ff7812 */ /* 0x000fe4000782c0ff */
[----:B------:R-:W-:Y:S02]  /*7ef0*/  FMNMX.FTZ R14, R160, R9, !PT ;  /* 0x00000009a00e7209 */ /* 0x000fe40007810000 */
[----:B------:R-:W-:Y:S02]  /*7f00*/  ISETP.GT.AND P1, PT, R168, 0x28, !P1 ;  /* 0x00000028a800780c */ /* 0x000fe40004f24270 */
[----:B------:R-:W-:Y:S02]  /*7f10*/  FMNMX.FTZ R9, R161, R14, !PT ;  /* 0x0000000ea1097209 */ /* 0x000fe40007810000 */
[----:B------:R-:W-:Y:S02]  /*7f20*/  ISETP.LT.OR P1, PT, R13, 0x29, P1 ;  /* 0x000000290d00780c */ /* 0x000fe40000f21670 */
[----:B------:R-:W-:-:S02]  /*7f30*/  FMNMX.FTZ R14, R164, R9, !PT ;  /* 0x00000009a40e7209 */ /* 0x000fc40007810000 */
[----:B------:R-:W-:Y:S02]  /*7f40*/  FSEL R142, R142, -INF , !P1 ;  /* 0xff8000008e8e7808 */ /* 0x000fe40004800000 */
[----:B------:R-:W-:Y:S02]  /*7f50*/  LOP3.LUT P1, RZ, R0, 0x8, RZ, 0xc0, !PT ;  /* 0x0000000800ff7812 */ /* 0x000fe4000782c0ff */
[----:B------:R-:W-:Y:S02]  /*7f60*/  FMNMX.FTZ R9, R165, R14, !PT ;  /* 0x0000000ea5097209 */ /* 0x000fe40007810000 */
[----:B------:R-:W-:Y:S02]  /*7f70*/  ISETP.GT.AND P1, PT, R168, 0x29, !P1 ;  /* 0x00000029a800780c */ /* 0x000fe40004f24270 */
[----:B------:R-:W-:Y:S02]  /*7f80*/  FMNMX.FTZ R14, R136, R9, !PT ;  /* 0x00000009880e7209 */ /* 0x000fe40007810000 */
[----:B------:R-:W-:-:S02]  /*7f90*/  ISETP.LT.OR P1, PT, R13, 0x2a, P1 ;  /* 0x0000002a0d00780c */ /* 0x000fc40000f21670 */
[----:B------:R-:W-:Y:S02]  /*7fa0*/  FMNMX.FTZ R9, R137, R14, !PT ;  /* 0x0000000e89097209 */ /* 0x000fe40007810000 */
[----:B------:R-:W-:Y:S02]  /*7fb0*/  FSEL R143, R143, -INF , !P1 ;  /* 0xff8000008f8f7808 */ /* 0x000fe40004800000 */
[----:B------:R-:W-:Y:S02]  /*7fc0*/  LOP3.LUT P1, RZ, R0, 0x10, RZ, 0xc0, !PT ;  /* 0x0000001000ff7812 */ /* 0x000fe4000782c0ff */
[----:B------:R-:W-:Y:S02]  /*7fd0*/  FMNMX.FTZ R14, R140, R9, !PT ;  /* 0x000000098c0e7209 */ /* 0x000fe40007810000 */
[----:B------:R-:W-:Y:S02]  /*7fe0*/  ISETP.GT.AND P1, PT, R168, 0x30, !P1 ;  /* 0x00000030a800780c */ /* 0x000fe40004f24270 */
[----:B------:R-:W-:-:S02]  /*7ff0*/  FMNMX.FTZ R9, R141, R14, !PT ;  /* 0x0000000e8d097209 */ /* 0x000fc40007810000 */
[----:B------:R-:W-:Y:S02]  /*8000*/  ISETP.LT.OR P1, PT, R13, 0x31, P1 ;  /* 0x000000310d00780c */ /* 0x000fe40000f21670 */
[----:B------:R-:W-:Y:S02]  /*8010*/  FMNMX.FTZ R14, R144, R9, !PT ;  /* 0x00000009900e7209 */ /* 0x000fe40007810000 */
[----:B------:R-:W-:Y:S02]  /*8020*/  FSEL R146, R146, -INF , !P1 ;  /* 0xff80000092927808 */ /* 0x000fe40004800000 */
[----:B------:R-:W-:Y:S02]  /*8030*/  LOP3.LUT P1, RZ, R0, 0x800000, RZ, 0xc0, !PT ;  /* 0x0080000000ff7812 */ /* 0x000fe4000782c0ff */
[----:B------:R-:W-:Y:S02]  /*8040*/  FMNMX.FTZ R9, R145, R14, !PT ;  /* 0x0000000e91097209 */ /* 0x000fe40007810000 */
[----:B------:R-:W-:-:S02]  /*8050*/  ISETP.GT.AND P1, PT, R168, 0x31, !P1 ;  /* 0x00000031a800780c */ /* 0x000fc40004f24270 */
[----:B------:R-:W-:Y:S02]  /*8060*/  FMNMX.FTZ R14, R148, R9, !PT ;  /* 0x00000009940e7209 */ /* 0x000fe40007810000 */
[----:B------:R-:W-:Y:S02]  /*8070*/  ISETP.LT.OR P1, PT, R13, 0x32, P1 ;  /* 0x000000320d00780c */ /* 0x000fe40000f21670 */
[----:B------:R-:W-:Y:S02]  /*8080*/  FMNMX.FTZ R9, R149, R14, !PT ;  /* 0x0000000e95097209 */ /* 0x000fe40007810000 */
[----:B------:R-:W-:Y:S02]  /*8090*/  FSEL R147, R147, -INF , !P1 ;  /* 0xff80000093937808 */ /* 0x000fe40004800000 */
[----:B------:R-:W-:Y:S02]  /*80a0*/  LOP3.LUT P1, RZ, R0, 0x400000, RZ, 0xc0, !PT ;  /* 0x0040000000ff7812 */ /* 0x000fe4000782c0ff */
[----:B------:R-:W-:-:S02]  /*80b0*/  FMNMX.FTZ R14, R120, R9, !PT ;  /* 0x00000009780e7209 */ /* 0x000fc40007810000 */
[----:B------:R-:W-:Y:S02]  /*80c0*/  ISETP.GT.AND P1, PT, R168, 0x38, !P1 ;  /* 0x00000038a800780c */ /* 0x000fe40004f24270 */
[----:B------:R-:W-:Y:S02]  /*80d0*/  FMNMX.FTZ R9, R121, R14, !PT ;  /* 0x0000000e79097209 */ /* 0x000fe40007810000 */
        /* <DEDUP_REMOVED lines=28> */
[C---:B------:R-:W-:Y:S02]  /*82a0*/  ISETP.LT.OR P1, PT, R13.reuse, 0x49, P1 ;  /* 0x000000490d00780c */ /* 0x040fe40000f21670 */
[----:B------:R-:W-:Y:S02]  /*82b0*/  FMNMX.FTZ R14, R116, R9, !PT ;  /* 0x00000009740e7209 */ /* 0x000fe40007810000 */
[----:B------:R-:W-:Y:S02]  /*82c0*/  FSEL R126, R126, -INF , !P1 ;  /* 0xff8000007e7e7808 */ /* 0x000fe40004800000 */
[----:B------:R-:W-:Y:S02]  /*82d0*/  ISETP.GT.AND P1, PT, R168, 0x49, !P6 ;  /* 0x00000049a800780c */ /* 0x000fe40007724270 */
[----:B------:R-:W-:Y:S02]  /*82e0*/  LOP3.LUT P6, RZ, R0, 0x40, RZ, 0xc0, !PT ;  /* 0x0000004000ff7812 */ /* 0x000fe400078cc0ff */
        /* <DEDUP_REMOVED lines=19> */
[C---:B------:R-:W-:Y:S02]  /*8420*/  ISETP.GT.AND P1, PT, R168.reuse, 0x58, !P1 ;  /* 0x00000058a800780c */ /* 0x040fe40004f24270 */
[----:B------:R-:W-:Y:S02]  /*8430*/  FMNMX.FTZ R14, R101, R14, !PT ;  /* 0x0000000e650e7209 */ /* 0x000fe40007810000 */
[----:B------:R-:W-:Y:S02]  /*8440*/  ISETP.LT.OR P1, PT, R13, 0x59, P1 ;  /* 0x000000590d00780c */ /* 0x000fe40000f21670 */
[----:B------:R-:W-:Y:S01]  /*8450*/  ISETP.GT.AND P2, PT, R168, 0x89, !P2 ;  /* 0x00000089a800780c */ /* 0x000fe20005744270 */
[----:B------:R-:W0:Y:S01]  /*8460*/  SHFL.BFLY PT, R9, R14, 0x2, 0x1f ;  /* 0x0c401f000e097f89 */ /* 0x000e2200000e0000 */
[----:B------:R-:W-:Y:S02]  /*8470*/  FSEL R134, R134, -INF , !P1 ;  /* 0xff80000086867808 */ /* 0x000fe40004800000 */
[----:B------:R-:W-:-:S02]  /*8480*/  LOP3.LUT P1, RZ, R0, 0x2000, RZ, 0xc0, !PT ;  /* 0x0000200000ff7812 */ /* 0x000fc4000782c0ff */
[C---:B------:R-:W-:Y:S02]  /*8490*/  ISETP.GT.AND P3, PT, R168.reuse, 0x90, !P3 ;  /* 0x00000090a800780c */ /* 0x040fe40005f64270 */
[C---:B------:R-:W-:Y:S02]  /*84a0*/  ISETP.GT.AND P1, PT, R168.reuse, 0x59, !P1 ;  /* 0x00000059a800780c */ /* 0x040fe40004f24270 */
[C---:B------:R-:W-:Y:S02]  /*84b0*/  ISETP.LT.OR P2, PT, R13.reuse, 0x8a, P2 ;  /* 0x0000008a0d00780c */ /* 0x040fe40001741670 */
[----:B------:R-:W-:Y:S02]  /*84c0*/  ISETP.LT.OR P1, PT, R13, 0x5a, P1 ;  /* 0x0000005a0d00780c */ /* 0x000fe40000f21670 */
[----:B------:R-:W-:Y:S02]  /*84d0*/  ISETP.GT.AND P4, PT, R168, 0x91, !P4 ;  /* 0x00000091a800780c */ /* 0x000fe40006784270 */
[----:B------:R-:W-:-:S02]  /*84e0*/  FSEL R135, R135, -INF , !P1 ;  /* 0xff80000087877808 */ /* 0x000fc40004800000 */
[----:B------:R-:W-:Y:S02]  /*84f0*/  LOP3.LUT P1, RZ, R0, 0x1000, RZ, 0xc0, !PT ;  /* 0x0000100000ff7812 */ /* 0x000fe4000782c0ff */
[C---:B------:R-:W-:Y:S02]  /*8500*/  ISETP.LT.OR P3, PT, R13.reuse, 0x91, P3 ;  /* 0x000000910d00780c */ /* 0x040fe40001f61670 */
[C---:B------:R-:W-:Y:S02]  /*8510*/  ISETP.GT.AND P1, PT, R168.reuse, 0x60, !P1 ;  /* 0x00000060a800780c */ /* 0x040fe40004f24270 */
[----:B------:R-:W-:Y:S02]  /*8520*/  ISETP.GT.AND P5, PT, R168, 0x98, !P5 ;  /* 0x00000098a800780c */ /* 0x000fe40006fa4270 */
[----:B------:R-:W-:Y:S02]  /*8530*/  ISETP.LT.OR P1, PT, R13, 0x61, P1 ;  /* 0x000000610d00780c */ /* 0x000fe40000f21670 */
[----:B0-----:R-:W-:-:S02]  /*8540*/  FMNMX.FTZ R19, R14, R9, !PT ;  /* 0x000000090e137209 */ /* 0x001fc40007810000 */
[----:B------:R-:W-:Y:S02]  /*8550*/  FSEL R106, R106, -INF , !P1 ;  /* 0xff8000006a6a7808 */ /* 0x000fe40004800000 */
[----:B------:R-:W-:Y:S01]  /*8560*/  LOP3.LUT P1, RZ, R0, 0x800, RZ, 0xc0, !PT ;  /* 0x0000080000ff7812 */ /* 0x000fe2000782c0ff */
[----:B------:R-:W0:Y:S01]  /*8570*/  SHFL.BFLY PT, R20, R19, 0x1, 0x1f ;  /* 0x0c201f0013147f89 */ /* 0x000e2200000e0000 */
[C---:B------:R-:W-:Y:S02]  /*8580*/  ISETP.LT.OR P4, PT, R13.reuse, 0x92, P4 ;  /* 0x000000920d00780c */ /* 0x040fe40002781670 */
[----:B------:R-:W-:Y:S02]  /*8590*/  ISETP.GT.AND P1, PT, R168, 0x61, !P1 ;  /* 0x00000061a800780c */ /* 0x000fe40004f24270 */
[----:B------:R-:W-:Y:S02]  /*85a0*/  FSEL R98, R98, -INF , !P3 ;  /* 0xff80000062627808 */ /* 0x000fe40005800000 */
[----:B------:R-:W-:-:S02]  /*85b0*/  ISETP.LT.OR P1, PT, R13, 0x62, P1 ;  /* 0x000000620d00780c */ /* 0x000fc40000f21670 */
[----:B------:R-:W-:Y:S02]  /*85c0*/  ISETP.LT.OR P5, PT, R13, 0x99, P5 ;  /* 0x000000990d00780c */ /* 0x000fe40002fa1670 */
[----:B------:R-:W-:Y:S02]  /*85d0*/  FSEL R107, R107, -INF , !P1 ;  /* 0xff8000006b6b7808 */ /* 0x000fe40004800000 */
[----:B------:R-:W-:Y:S02]  /*85e0*/  LOP3.LUT P1, RZ, R0, 0x400, RZ, 0xc0, !PT ;  /* 0x0000040000ff7812 */ /* 0x000fe4000782c0ff */
[----:B------:R-:W-:Y:S02]  /*85f0*/  FSEL R99, R99, -INF , !P4 ;  /* 0xff80000063637808 */ /* 0x000fe40006000000 */
[----:B------:R-:W-:Y:S02]  /*8600*/  ISETP.GT.AND P1, PT, R168, 0x68, !P1 ;  /* 0x00000068a800780c */ /* 0x000fe40004f24270 */
[----:B------:R-:W-:-:S02]  /*8610*/  FSEL R102, R102, -INF , !P5 ;  /* 0xff80000066667808 */ /* 0x000fc40006800000 */
[----:B------:R-:W-:Y:S02]  /*8620*/  ISETP.LT.OR P1, PT, R13, 0x69, P1 ;  /* 0x000000690d00780c */ /* 0x000fe40000f21670 */
[----:B0-----:R-:W-:Y:S02]  /*8630*/  FMNMX.FTZ R9, R19, R20, !PT ;  /* 0x0000001413097209 */ /* 0x001fe40007810000 */
[----:B------:R-:W-:Y:S02]  /*8640*/  FSEL R110, R110, -INF , !P1 ;  /* 0xff8000006e6e7808 */ /* 0x000fe40004800000 */
[----:B------:R-:W-:Y:S01]  /*8650*/  LOP3.LUT P1, RZ, R0, 0x200, RZ, 0xc0, !PT ;  /* 0x0000020000ff7812 */ /* 0x000fe2000782c0ff */
[----:B------:R-:W-:-:S03]  /*8660*/  FFMA.FTZ R170, R9, R170, -8 ;  /* 0xc100000009aa7423 */ /* 0x000fc600000100aa */
[----:B------:R-:W-:-:S04]  /*8670*/  ISETP.GT.AND P1, PT, R168, 0x69, !P1 ;  /* 0x00000069a800780c */ /* 0x000fc80004f24270 */
[----:B------:R-:W-:-:S04]  /*8680*/  ISETP.LT.OR P1, PT, R13, 0x6a, P1 ;  /* 0x0000006a0d00780c */ /* 0x000fc80000f21670 */
[----:B------:R-:W-:Y:S02]  /*8690*/  FSEL R111, R111, -INF , !P1 ;  /* 0xff8000006f6f7808 */ /* 0x000fe40004800000 */
[----:B------:R-:W-:-:S04]  /*86a0*/  LOP3.LUT P1, RZ, R0, 0x100, RZ, 0xc0, !PT ;  /* 0x0000010000ff7812 */ /* 0x000fc8000782c0ff */
[----:B------:R-:W-:-:S04]  /*86b0*/  ISETP.GT.AND P1, PT, R168, 0x70, !P1 ;  /* 0x00000070a800780c */ /* 0x000fc80004f24270 */
[----:B------:R-:W-:-:S04]  /*86c0*/  ISETP.LT.OR P1, PT, R13, 0x71, P1 ;  /* 0x000000710d00780c */ /* 0x000fc80000f21670 */
[----:B------:R-:W-:Y:S02]  /*86d0*/  FSEL R114, R114, -INF , !P1 ;  /* 0xff80000072727808 */ /* 0x000fe40004800000 */
[----:B------:R-:W-:-:S04]  /*86e0*/  LOP3.LUT P1, RZ, R0, 0x80, RZ, 0xc0, !PT ;  /* 0x0000008000ff7812 */ /* 0x000fc8000782c0ff */
[----:B------:R-:W-:-:S04]  /*86f0*/  ISETP.GT.AND P1, PT, R168, 0x71, !P1 ;  /* 0x00000071a800780c */ /* 0x000fc80004f24270 */
[----:B------:R-:W-:-:S04]  /*8700*/  ISETP.LT.OR P1, PT, R13, 0x72, P1 ;  /* 0x000000720d00780c */ /* 0x000fc80000f21670 */
[----:B------:R-:W-:Y:S02]  /*8710*/  FSEL R115, R115, -INF , !P1 ;  /* 0xff80000073737808 */ /* 0x000fe40004800000 */
[----:B------:R-:W-:Y:S02]  /*8720*/  ISETP.GT.AND P1, PT, R168, 0x78, !P6 ;  /* 0x00000078a800780c */ /* 0x000fe40007724270 */
[----:B------:R-:W-:Y:S02]  /*8730*/  LOP3.LUT P6, RZ, R0, 0x1000000, RZ, 0xc0, !PT ;  /* 0x0100000000ff7812 */ /* 0x000fe400078cc0ff */
        /* <DEDUP_REMOVED lines=46> */
[----:B------:R-:W-:Y:S02]  /*8a20*/  ISETP.GT.AND P1, PT, R168, RZ, !P6 ;  /* 0x000000ffa800720c */ /* 0x000fe40007724270 */
[----:B------:R-:W-:Y:S02]  /*8a30*/  LOP3.LUT P6, RZ, R0, 0x8000000, RZ, 0xc0, !PT ;  /* 0x0800000000ff7812 */ /* 0x000fe400078cc0ff */
[----:B------:R-:W-:Y:S02]  /*8a40*/  ISETP.LT.OR P1, PT, R13, 0x1, P1 ;  /* 0x000000010d00780c */ /* 0x000fe40000f21670 */
[----:B------:R-:W-:Y:S02]  /*8a50*/  ISETP.GT.AND P6, PT, R168, 0x99, !P6 ;  /* 0x00000099a800780c */ /* 0x000fe400077c4270 */
[----:B------:R-:W-:-:S02]  /*8a60*/  FSEL R154, R154, -INF , !P1 ;  /* 0xff8000009a9a7808 */ /* 0x000fc40004800000 */
[----:B------:R-:W-:Y:S02]  /*8a70*/  FSETP.NEU.FTZ.AND P1, PT, R9, -INF , PT ;  /* 0xff8000000900780b */ /* 0x000fe40003f3d000 */
[----:B------:R-:W-:Y:S02]  /*8a80*/  ISETP.LT.OR P6, PT, R13, 0x9a, P6 ;  /* 0x0000009a0d00780c */ /* 0x000fe400037c1670 */
[----:B------:R-:W-:Y:S02]  /*8a90*/  FSEL R170, R170, RZ, P1 ;  /* 0x000000ffaaaa7208 */ /* 0x000fe40000800000 */
[----:B------:R-:W-:-:S03]  /*8aa0*/  FSEL R103, R103, -INF , !P6 ;  /* 0xff80000067677808 */ /* 0x000fc60007000000 */
[--C-:B------:R-:W-:Y:S01]  /*8ab0*/  FFMA.FTZ R19, R156, UR39, -R170.reuse ;  /* 0x000000279c137c23 */ /* 0x100fe200080108aa */
[----:B------:R-:W-:Y:S01]  /*8ac0*/  FMNMX.FTZ R156, R154, R11, !PT ;  /* 0x0000000b9a9c7209 */ /* 0x000fe20007810000 */
[--C-:B------:R-:W-:Y:S01]  /*8ad0*/  FFMA.FTZ R14, R153, UR39, -R170.reuse ;  /* 0x00000027990e7c23 */ /* 0x100fe200080108aa */
[----:B------:R-:W-:-:S01]  /*8ae0*/  FFMA.FTZ R20, R157, UR39, -R170 ;  /* 0x000000279d147c23 */ /* 0x000fc200080108aa */
[--C-:B------:R-:W-:Y:S01]  /*8af0*/  FFMA.FTZ R157, R105, UR39, -R170.reuse ;  /* 0x00000027699d7c23 */ /* 0x100fe200080108aa */
[----:B------:R-:W-:Y:S01]  /*8b00*/  FMNMX.FTZ R153, R155, R156, !PT ;  /* 0x0000009c9b997209 */ /* 0x000fe20007810000 */
[--C-:B------:R-:W-:Y:S01]  /*8b10*/  FFMA.FTZ R15, R15, UR39, -R170.reuse ;  /* 0x000000270f0f7c23 */ /* 0x100fe200080108aa */
[----:B------:R-:W-:Y:S01]  /*8b20*/  FSEL R105, R95, -INF , !P2 ;  /* 0xff8000005f697808 */ /* 0x000fe20005000000 */
        /* <DEDUP_REMOVED lines=47> */
[----:B------:R-:W-:Y:S01]  /*8e20*/  FSEL R101, R9, RZ, P1 ;  /* 0x000000ff09657208 */ /* 0x000fe20000800000 */
[----:B------:R-:W-:Y:S01]  /*8e30*/  MUFU.EX2 R15, R15 ;  /* 0x0000000f000f7308 */ /* 0x000fe20000000800 */
[----:B------:R-:W-:-:S03]  /*8e40*/  FMNMX.FTZ R156, R150, R153, !PT ;  /* 0x00000099969c7209 */ /* 0x000fc60007810000 */
[----:B------:R-:W-:Y:S01]  /*8e50*/  FADD.FTZ R10, -R101, R10 ;  /* 0x0000000a650a7221 */ /* 0x000fe20000010100 */
[----:B------:R-:W-:-:S03]  /*8e60*/  FMNMX.FTZ R153, R151, R156, !PT ;  /* 0x0000009c97997209 */ /* 0x000fc60007810000 */
[----:B------:R-:W-:Y:S01]  /*8e70*/  MUFU.EX2 R14, R14 ;  /* 0x0000000e000e7308 */ /* 0x000fe20000000800 */
[----:B------:R-:W-:-:S04]  /*8e80*/  FMNMX.FTZ R156, R122, R153, !PT ;  /* 0x000000997a9c7209 */ /* 0x000fc80007810000 */
[----:B------:R-:W-:-:S03]  /*8e90*/  FMNMX.FTZ R153, R123, R156, !PT ;  /* 0x0000009c7b997209 */ /* 0x000fc60007810000 */
[----:B------:R-:W-:Y:S01]  /*8ea0*/  MUFU.EX2 R19, R19 ;  /* 0x0000001300137308 */ /* 0x000fe20000000800 */
[----:B------:R-:W-:-:S04]  /*8eb0*/  FMNMX.FTZ R156, R126, R153, !PT ;  /* 0x000000997e9c7209 */ /* 0x000fc80007810000 */
[----:B------:R-:W-:-:S03]  /*8ec0*/  FMNMX.FTZ R153, R127, R156, !PT ;  /* 0x0000009c7f997209 */ /* 0x000fc60007810000 */
[----:B------:R0:W-:Y:S01]  /*8ed0*/  MUFU.EX2 R95, R157 ;  /* 0x0000009d005f7308 */ /* 0x0001e20000000800 */
        /* <DEDUP_REMOVED lines=29> */
[----:B------:R-:W-:Y:S02]  /*90b0*/  MUFU.EX2 R144, R144 ;  /* 0x0000009000907308 */ /* 0x000fe40000000800 */
[----:B------:R-:W1:Y:S06]  /*90c0*/  SHFL.BFLY PT, R13, R156, 0x2, 0x1f ;  /* 0x0c401f009c0d7f89 */ /* 0x000e6c00000e0000 */
[----:B------:R-:W-:Y:S08]  /*90d0*/  MUFU.EX2 R145, R145 ;  /* 0x0000009100917308 */ /* 0x000ff00000000800 */
[----:B------:R-:W-:Y:S08]  /*90e0*/  MUFU.EX2 R148, R148 ;  /* 0x0000009400947308 */ /* 0x000ff00000000800 */
[----:B------:R-:W-:Y:S01]  /*90f0*/  MUFU.EX2 R149, R149 ;  /* 0x0000009500957308 */ /* 0x000fe20000000800 */
[----:B-1----:R-:W-:-:S05]  /*9100*/  FMNMX.FTZ R13, R156, R13, !PT ;  /* 0x0000000d9c0d7209 */ /* 0x002fca0007810000 */
[----:B------:R-:W1:Y:S02]  /*9110*/  SHFL.BFLY PT, R156, R13, 0x1, 0x1f ;  /* 0x0c201f000d9c7f89 */ /* 0x000e6400000e0000 */
[----:B------:R-:W-:Y:S08]  /*9120*/  MUFU.EX2 R120, R120 ;  /* 0x0000007800787308 */ /* 0x000ff00000000800 */
[----:B------:R-:W-:Y:S08]  /*9130*/  MUFU.EX2 R121, R121 ;  /* 0x0000007900797308 */ /* 0x000ff00000000800 */
[----:B------:R-:W-:Y:S01]  /*9140*/  MUFU.EX2 R124, R124 ;  /* 0x0000007c007c7308 */ /* 0x000fe20000000800 */
[----:B-1----:R-:W-:Y:S01]  /*9150*/  FMNMX.FTZ R13, R13, R156, !PT ;  /* 0x0000009c0d0d7209 */ /* 0x002fe20007810000 */
[----:B------:R-:W-:-:S06]  /*9160*/  IMAD.U32 R156, RZ, RZ, UR39 ;  /* 0x00000027ff9c7e24 */ /* 0x000fcc000f8e00ff */
[----:B------:R-:W-:Y:S01]  /*9170*/  MUFU.EX2 R125, R125 ;  /* 0x0000007d007d7308 */ /* 0x000fe20000000800 */
[C---:B------:R-:W-:Y:S01]  /*9180*/  FSETP.NEU.FTZ.AND P1, PT, R13.reuse, -INF , PT ;  /* 0xff8000000d00780b */ /* 0x040fe20003f3d000 */
[C---:B------:R-:W-:Y:S01]  /*9190*/  FFMA.FTZ R153, R13.reuse, R156, -8 ;  /* 0xc10000000d997423 */ /* 0x040fe2000001009c */
[----:B------:R-:W-:Y:S02]  /*91a0*/  FMUL.FTZ R156, R10, UR39 ;  /* 0x000000270a9c7c20 */ /* 0x000fe40008410000 */
[----:B------:R-:W-:Y:S02]  /*91b0*/  FSEL R164, R13, RZ, P1 ;  /* 0x000000ff0da47208 */ /* 0x000fe40000800000 */
[----:B------:R-:W-:Y:S01]  /*91c0*/  FSEL R10, R153, RZ, P1 ;  /* 0x000000ff990a7208 */ /* 0x000fe20000800000 */
[----:B------:R-:W-:Y:S02]  /*91d0*/  MUFU.EX2 R128, R128 ;  /* 0x0000008000807308 */ /* 0x000fe40000000800 */
[----:B------:R-:W-:-:S02]  /*91e0*/  FADD.FTZ R164, -R164, R11 ;  /* 0x0000000ba4a47221 */ /* 0x000fc40000010100 */
[--C-:B------:R-:W-:Y:S01]  /*91f0*/  FFMA.FTZ R154, R154, UR39, -R10.reuse ;  /* 0x000000279a9a7c23 */ /* 0x100fe2000801080a */
[----:B------:R-:W-:-:S01]  /*9200*/  FFMA.FTZ R153, R155, UR39, -R10 ;  /* 0x000000279b997c23 */ /* 0x000fc2000801080a */
[----:B------:R-:W-:Y:S01]  /*9210*/  FMUL.FTZ R161, R164, UR39 ;  /* 0x00000027a4a17c20 */ /* 0x000fe20008410000 */
[----:B------:R-:W-:-:S01]  /*9220*/  FFMA.FTZ R155, R158, UR39, -R10 ;  /* 0x000000279e9b7c23 */ /* 0x000fc2000801080a */
[----:B------:R-:W1:Y:S01]  /*9230*/  MUFU.EX2 R156, R156 ;  /* 0x0000009c009c7308 */ /* 0x000e620000000800 */
[----:B------:R-:W-:-:S01]  /*9240*/  FFMA.FTZ R158, R159, UR39, -R10 ;  /* 0x000000279f9e7c23 */ /* 0x000fc2000801080a */
[--C-:B0-----:R-:W-:Y:S01]  /*9250*/  FFMA.FTZ R157, R162, UR39, -R10.reuse ;  /* 0x00000027a29d7c23 */ /* 0x101fe2000801080a */
        /* <DEDUP_REMOVED lines=14> */
[----:B-1----:R-:W-:-:S01]  /*9340*/  FFMA.FTZ R165, R156, R6, R15 ;  /* 0x000000069ca57223 */ /* 0x002fc2000001000f */
[--C-:B------:R-:W-:Y:S01]  /*9350*/  FFMA.FTZ R143, R143, UR39, -R10.reuse ;  /* 0x000000278f8f7c23 */ /* 0x100fe2000801080a */
[----:B------:R-:W-:-:S01]  /*9360*/  FFMA.FTZ R146, R146, UR39, -R10 ;  /* 0x0000002792927c23 */ /* 0x000fc2000801080a */
[----:B------:R-:W-:Y:S01]  /*9370*/  FFMA.FTZ R147, R147, UR39, -R10 ;  /* 0x0000002793937c23 */ /* 0x000fe2000801080a */
[----:B------:R-:W-:-:S01]  /*9380*/  FADD.FTZ R164, R14, R165 ;  /* 0x000000a50ea47221 */ /* 0x000fc20000010000 */
        /* <DEDUP_REMOVED lines=12> */
[----:B------:R-:W-:Y:S01]  /*9450*/  FADD.FTZ R3, R19, R164 ;  /* 0x000000a413037221 */ /* 0x000fe20000010000 */
        /* <DEDUP_REMOVED lines=94> */
[----:B------:R-:W-:Y:S01]  /*9a40*/  MUFU.EX2 R114, R114 ;  /* 0x0000007200727308 */ /* 0x000fe20000000800 */
[----:B0-----:R-:W-:-:S07]  /*9a50*/  FADD.FTZ R135, R111, R164 ;  /* 0x000000a46f877221 */ /* 0x001fce0000010000 */
        /* <DEDUP_REMOVED lines=11> */
[----:B------:R-:W-:Y:S08]  /*9b10*/  MUFU.EX2 R90, R90 ;  /* 0x0000005a005a7308 */ /* 0x000ff00000000800 */
[----:B------:R0:W-:Y:S01]  /*9b20*/  MUFU.EX2 R163, R94 ;  /* 0x0000005e00a37308 */ /* 0x0001e20000000800 */
[----:B-1----:R-:W-:-:S07]  /*9b30*/  FADD.FTZ R6, R88, R3 ;  /* 0x0000000358067221 */ /* 0x002fce0000010000 */
[----:B------:R-:W1:Y:S01]  /*9b40*/  MUFU.EX2 R89, R89 ;  /* 0x0000005900597308 */ /* 0x000e620000000800 */
[----:B0-----:R-:W-:-:S04]  /*9b50*/  FADD.FTZ R94, R114, R135 ;  /* 0x00000087725e7221 */ /* 0x001fc80000010000 */
[----:B------:R-:W-:-:S03]  /*9b60*/  FADD.FTZ R135, R115, R94 ;  /* 0x0000005e73877221 */ /* 0x000fc60000010000 */
[----:B------:R-:W-:Y:S01]  /*9b70*/  MUFU.EX2 R91, R91 ;  /* 0x0000005b005b7308 */ /* 0x000fe20000000800 */
[----:B------:R-:W-:-:S07]  /*9b80*/  FADD.FTZ R94, R118, R135 ;  /* 0x00000087765e7221 */ /* 0x000fce0000010000 */
[----:B------:R-:W0:Y:S01]  /*9b90*/  MUFU.EX2 R92, R92 ;  /* 0x0000005c005c7308 */ /* 0x000e220000000800 */
[----:B-1----:R-:W-:-:S07]  /*9ba0*/  FADD.FTZ R3, R89, R6 ;  /* 0x0000000659037221 */ /* 0x002fce0000010000 */
[----:B------:R-:W1:Y:S08]  /*9bb0*/  MUFU.EX2 R93, R93 ;  /* 0x0000005d005d7308 */ /* 0x000e700000000800 */
[----:B------:R2:W3:Y:S01]  /*9bc0*/  MUFU.EX2 R165, R105 ;  /* 0x0000006900a57308 */ /* 0x0004e20000000800 */
[----:B0-----:R-:W-:-:S07]  /*9bd0*/  FADD.FTZ R6, R92, R3 ;  /* 0x000000035c067221 */ /* 0x001fce0000010000 */
[----:B------:R-:W0:Y:S01]  /*9be0*/  MUFU.EX2 R96, R96 ;  /* 0x0000006000607308 */ /* 0x000e220000000800 */
[----:B--2---:R-:W-:-:S01]  /*9bf0*/  FADD.FTZ R105, R119, R94 ;  /* 0x0000005e77697221 */ /* 0x004fc20000010000 */
[----:B-1----:R-:W-:-:S03]  /*9c00*/  FADD.FTZ R3, R93, R6 ;  /* 0x000000065d037221 */ /* 0x002fc60000010000 */
[----:B------:R-:W-:-:S03]  /*9c10*/  FADD.FTZ R94, R90, R105 ;  /* 0x000000695a5e7221 */ /* 0x000fc60000010000 */
[----:B------:R-:W1:Y:S01]  /*9c20*/  MUFU.EX2 R171, R98 ;  /* 0x0000006200ab7308 */ /* 0x000e620000000800 */
[----:B------:R-:W-:-:S04]  /*9c30*/  FADD.FTZ R94, R91, R94 ;  /* 0x0000005e5b5e7221 */ /* 0x000fc80000010000 */
[----:B------:R-:W-:-:S03]  /*9c40*/  FADD.FTZ R94, R163, R94 ;  /* 0x0000005ea35e7221 */ /* 0x000fc60000010000 */
[----:B------:R-:W2:Y:S01]  /*9c50*/  MUFU.EX2 R97, R97 ;  /* 0x0000006100617308 */ /* 0x000ea20000000800 */
[----:B---3--:R-:W-:-:S01]  /*9c60*/  FADD.FTZ R94, R165, R94 ;  /* 0x0000005ea55e7221 */ /* 0x008fc20000010000 */
[----:B0-----:R-:W-:-:S06]  /*9c70*/  FADD.FTZ R6, R96, R3 ;  /* 0x0000000360067221 */ /* 0x001fcc0000010000 */
        /* <DEDUP_REMOVED lines=14> */
.L_x_8468:
        /* <DEDUP_REMOVED lines=76> */
[----:B------:R-:W-:Y:S01]  /*a220*/  VIADD R12, R12, 0xffffffff ;  /* 0xffffffff0c0c7836 */ /* 0x000fe20000000000 */
        /* <DEDUP_REMOVED lines=38> */
.L_x_8450:
[----:B------:R-:W0:Y:S01]  /*a490*/  LDC R11, c[0x0][0x2f0] ;  /* 0x0000bc00ff0b7b82 */ /* 0x000e220000000800 */
[----:B------:R-:W-:Y:S02]  /*a4a0*/  UIADD3 UR54, -UR54, 0x1, URZ ;  /* 0x0000000136367890 */ /* 0x000fe4000fffe13f */
[----:B------:R-:W-:Y:S02]  /*a4b0*/  UISETP.NE.AND UP1, UPT, UR45, URZ, UPT ;  /* 0x0000003f2d00728c */ /* 0x000fe4000bf25270 */
[----:B------:R-:W-:-:S03]  /*a4c0*/  UISETP.NE.AND UP0, UPT, UR44, URZ, UPT ;  /* 0x0000003f2c00728c */ /* 0x000fc6000bf05270 */
[----:B------:R-:W1:Y:S03]  /*a4d0*/  S2UR UR6, SR_CTAID.X ;  /* 0x00000000000679c3 */ /* 0x000e660000002500 */
[----:B------:R-:W-:-:S03]  /*a4e0*/  PLOP3.LUT P1, PT, PT, PT, UP0, 0x40, 0x0 ;  /* 0x000000000000781c */ /* 0x000fc60003f2e808 */
[----:B------:R-:W-:Y:S01]  /*a4f0*/  @UP1 ULDC UR14, c[0x0][0x450] ;  /* 0x00011400000e1ab9 */ /* 0x000fe20000000800 */
[----:B0-----:R-:W-:-:S05]  /*a500*/  IMAD R11, R16, R11, UR54 ;  /* 0x00000036100b7e24 */ /* 0x001fca000f8e020b */
[----:B------:R-:W-:Y:S01]  /*a510*/  R2UR UR11, R11 ;  /* 0x000000000b0b72ca */ /* 0x000fe200000e0000 */
[----:B-1----:R-:W-:-:S03]  /*a520*/  ULEA UR10, UR6, 0x7f, 0x7 ;  /* 0x0000007f060a7891 */ /* 0x002fc6000f8e383f */
[----:B------:R-:W-:Y:S02]  /*a530*/  @UP1 ULDC UR6, c[0x0][0x44c] ;  /* 0x0001130000061ab9 */ /* 0x000fe40000000800 */
        /* <DEDUP_REMOVED lines=17> */
.L_x_8471:
[----:B------:R-:W-:Y:S02]  /*a650*/  ULDC UR14, c[0x0][0x9e4] ;  /* 0x00027900000e7ab9 */ /* 0x000fe40000000800 */
[----:B------:R-:W-:-:S11]  /*a660*/  UISETP.NE.AND UP0, UPT, UR14, 0x1, UPT ;  /* 0x000000010e00788c */ /* 0x000fd6000bf05270 */
[----:B------:R-:W-:Y:S02]  /*a670*/  @UP0 ULDC.64 UR16, c[0x0][0x9e8] ;  /* 0x00027a0000100ab9 */ /* 0x000fe40000000a00 */
[----:B------:R-:W-:-:S04]  /*a680*/  UIMAD.WIDE.U32 UR6, UR10, UR16, URZ ;  /* 0x000000100a0672a5 */ /* 0x000fc8000f8e003f */
[----:B------:R-:W-:-:S12]  /*a690*/  @UP0 USHF.R.U32.HI UR10, URZ, UR17, UR7 ;  /* 0x000000113f0a0299 */ /* 0x000fd80008011607 */
.L_x_8472:
[----:B------:R-:W-:-:S04]  /*a6a0*/  UIMAD UR10, UR10, UR14, URZ ;  /* 0x0000000e0a0a72a4 */ /* 0x000fc8000f8e023f */
[----:B------:R-:W-:-:S04]  /*a6b0*/  UISETP.LT.AND UP0, UPT, UR11, UR10, UPT ;  /* 0x0000000a0b00728c */ /* 0x000fc8000bf01270 */
[----:B------:R-:W-:-:S12]  /*a6c0*/  USEL UR11, UR11, UR10, !UP0 ;  /* 0x0000000a0b0b7287 */ /* 0x000fd8000c000000 */
.L_x_8470:
[----:B------:R-:W-:-:S04]  /*a6d0*/  UIADD3 UR6, UR11, 0x9f, URZ ;  /* 0x0000009f0b067890 */ /* 0x000fc8000fffe03f */
[----:B------:R-:W-:-:S04]  /*a6e0*/  UIMAD.WIDE UR6, UR6, 0x66666667, URZ ;  /* 0x66666667060678a5 */ /* 0x000fc8000f8e023f */
[----:B------:R-:W-:-:S04]  /*a6f0*/  USHF.R.U32.HI UR6, URZ, 0x1f, UR7 ;  /* 0x0000001f3f067899 */ /* 0x000fc80008011607 */
[----:B------:R-:W-:-:S04]  /*a700*/  ULEA.HI.SX32 UR6, UR7, UR6, 0x1a ;  /* 0x0000000607067291 */ /* 0x000fc8000f8fd23f */
        /* <DEDUP_REMOVED lines=8> */
.L_x_8484:
[----:B------:R-:W-:Y:S01]  /*a790*/  ISETP.NE.AND P2, PT, RZ, UR42, PT ;  /* 0x0000002aff007c0c */ /* 0x000fe2000bf45270 */
[----:B------:R-:W-:-:S04]  /*a7a0*/  UISETP.NE.AND UP0, UPT, UR54, 0x1, UPT ;  /* 0x000000013600788c */ /* 0x000fc8000bf05270 */
[----:B------:R-:W-:-:S04]  /*a7b0*/  USEL UR48, URZ, 0x1, UP0 ;  /* 0x000000013f307887 */ /* 0x000fc80008000000 */
[----:B------:R-:W-:-:S04]  /*a7c0*/  ULOP3.LUT UR48, UR55, UR48, URZ, 0x3c, !UPT ;  /* 0x0000003037307292 */ /* 0x000fc8000f8e3c3f */
[----:B------:R-:W-:Y:S08]  /*a7d0*/  @P2 BRA `(.L_x_8474) ;  /* 0x0000000000382947 */ /* 0x000ff00003800000 */
[----:B------:R-:W-:Y:S05]  /*a7e0*/  @!P0 BRA `(.L_x_8475) ;  /* 0x0000000000048947 */ /* 0x000fea0003800000 */
[----:B------:R-:W-:Y:S01]  /*a7f0*/  BPT.TRAP 0x1 ;  /* 0x000000040000795c */ /* 0x000fe20000300000 */
.L_x_8475:
        /* <DEDUP_REMOVED lines=9> */
.L_x_8476:
[----:B-1----:R-:W-:Y:S05]  /*a890*/  @P1 BRA `(.L_x_8474) ;  /* 0x0000000000081947 */ /* 0x002fea0003800000 */
[----:B------:R-:W1:Y:S02]  /*a8a0*/  SYNCS.PHASECHK.TRANS64.TRYWAIT P1, [UR6+0x22830], R9 ;  /* 0x02283009ff0075a7 */ /* 0x000e640008020146 */
[----:B-1----:R-:W-:Y:S05]  /*a8b0*/  @!P1 BRA `(.L_x_8477) ;  /* 0x000000f400189947 */ /* 0x002fea0003800000 */
.L_x_8474:
        /* <DEDUP_REMOVED lines=134> */
.L_x_8479:
[----:B------:R-:W-:Y:S01]  /*b120*/  ULEA UR6, UR54, UR41, 0x3 ;  /* 0x0000002936067291 */ /* 0x000fe2000f8e183f */
[----:B------:R-:W-:-:S05]  /*b130*/  IMAD.U32 R9, RZ, RZ, UR55 ;  /* 0x00000037ff097e24 */ /* 0x000fca000f8e00ff */
[----:B------:R-:W-:-:S04]  /*b140*/  SHF.L.U32 R9, R9, 0x1f, RZ ;  /* 0x0000001f09097819 */ /* 0x000fc800000006ff */
[----:B------:R0:W1:Y:S01]  /*b150*/  SYNCS.PHASECHK.TRANS64.TRYWAIT P1, [UR6+0x22850], R9 ;  /* 0x02285009ff0075a7 */ /* 0x0000620008020146 */
[----:B------:R-:W-:Y:S05]  /*b160*/  @!P0 BRA `(.L_x_8480) ;  /* 0x0000000000048947 */ /* 0x000fea0003800000 */
[----:B------:R-:W-:Y:S01]  /*b170*/  BPT.TRAP 0x1 ;  /* 0x000000040000795c */ /* 0x000fe20000300000 */
.L_x_8480:
[----:B-1----:R-:W-:Y:S05]  /*b180*/  @P1 BRA `(.L_x_8478) ;  /* 0x0000000000081947 */ /* 0x002fea0003800000 */
[----:B------:R-:W1:Y:S02]  /*b190*/  SYNCS.PHASECHK.TRANS64.TRYWAIT P1, [UR6+0x22850], R9 ;  /* 0x02285009ff0075a7 */ /* 0x000e640008020146 */
[----:B-1----:R-:W-:Y:S05]  /*b1a0*/  @!P1 BRA `(.L_x_8481) ;  /* 0x000000e800f49947 */ /* 0x002fea0003800000 */
.L_x_8478:
        /* <DEDUP_REMOVED lines=34> */
.L_x_8482:
        /* <DEDUP_REMOVED lines=91> */
[----:B-1----:R-:W-:Y:S01]  /*b980*/  FMNMX.FTZ R13, R19, R168, !PT ;  /* 0x000000a8130d7209 */ /* 0x002fe20007810000 */
[----:B------:R-:W-:Y:S02]  /*b990*/  IMAD.U32 R168, RZ, RZ, UR39 ;  /* 0x00000027ffa87e24 */ /* 0x000fe4000f8e00ff */
[----:B------:R-:W-:-:S02]  /*b9a0*/  FADD.FTZ R10, -R9, R10 ;  /* 0x0000000a090a7221 */ /* 0x000fc40000010100 */
[----:B------:R-:W-:Y:S02]  /*b9b0*/  FFMA.FTZ R168, R9, R168, -8 ;  /* 0xc100000009a87423 */ /* 0x000fe400000100a8 */
[----:B------:R-:W-:Y:S01]  /*b9c0*/  FMUL.FTZ R21, R10, UR39 ;  /* 0x000000270a157c20 */ /* 0x000fe20008410000 */
[----:B------:R-:W-:Y:S01]  /*b9d0*/  FADD.FTZ R10, -R13, R11 ;  /* 0x0000000b0d0a7221 */ /* 0x000fe20000010100 */
[----:B------:R-:W-:-:S01]  /*b9e0*/  FFMA.FTZ R19, R156, UR39, -R168 ;  /* 0x000000279c137c23 */ /* 0x000fc200080108a8 */
[----:B------:R-:W-:Y:S02]  /*b9f0*/  IMAD.U32 R156, RZ, RZ, UR39 ;  /* 0x00000027ff9c7e24 */ /* 0x000fe4000f8e00ff */
[----:B------:R-:W-:-:S01]  /*ba00*/  FFMA.FTZ R15, R153, UR39, -R168 ;  /* 0x00000027990f7c23 */ /* 0x000fc200080108a8 */
[--C-:B------:R-:W-:Y:S01]  /*ba10*/  FFMA.FTZ R153, R101, UR39, -R168.reuse ;  /* 0x0000002765997c23 */ /* 0x100fe200080108a8 */
[----:B------:R-:W-:-:S01]  /*ba20*/  FFMA.FTZ R14, R152, UR39, -R168 ;  /* 0x00000027980e7c23 */ /* 0x000fc200080108a8 */
[----:B------:R-:W-:Y:S01]  /*ba30*/  FFMA.FTZ R101, R13, R156, -8 ;  /* 0xc10000000d657423 */ /* 0x000fe2000001009c */
[----:B------:R-:W-:-:S01]  /*ba40*/  FFMA.FTZ R20, R157, UR39, -R168 ;  /* 0x000000279d147c23 */ /* 0x000fc200080108a8 */
[----:B------:R-:W-:Y:S01]  /*ba50*/  FMUL.FTZ R10, R10, UR39 ;  /* 0x000000270a0a7c20 */ /* 0x000fe20008410000 */
[----:B------:R0:W-:Y:S01]  /*ba60*/  MUFU.EX2 R11, R21 ;  /* 0x00000015000b7308 */ /* 0x0001e20000000800 */
[----:B------:R-:W-:-:S01]  /*ba70*/  FFMA.FTZ R157, R154, UR39, -R101 ;  /* 0x000000279a9d7c23 */ /* 0x000fc20008010865 */
[--C-:B------:R-:W-:Y:S01]  /*ba80*/  FFMA.FTZ R154, R155, UR39, -R101.reuse ;  /* 0x000000279b9a7c23 */ /* 0x100fe20008010865 */
        /* <DEDUP_REMOVED lines=91> */
[----:B------:R-:W-:-:S02]  /*c040*/  FFMA.FTZ R101, R103, UR39, -R101 ;  /* 0x0000002767657c23 */ /* 0x000fc40008010865 */
        /* <DEDUP_REMOVED lines=144> */
.L_x_8483:
        /* <DEDUP_REMOVED lines=113> */
[----:B------:R-:W-:Y:S01]  /*d060*/  F2FP.SATFINITE.E4M3.F32.PACK_AB_MERGE_C R171, R99, R98, R93 ;  /* 0x0000006263ab723e */ /* 0x000fe2000480705d */
[----:B------:R-:W-:Y:S06]  /*d070*/  @P1 BRA `(.L_x_8484) ;  /* 0xffffffd400c41947 */ /* 0x000fec000383ffff */
.L_x_8473:
        /* <DEDUP_REMOVED lines=12> */
.L_x_8504:
        /* <DEDUP_REMOVED lines=9> */
.L_x_8487:
[----:B------:R-:W-:Y:S01]  /*d1d0*/  ULEA UR6, UR49, UR41, 0x3 ;  /* 0x0000002931067291 */ /* 0x000fe2000f8e183f */
[----:B------:R-:W-:-:S05]  /*d1e0*/  IMAD.U32 R9, RZ, RZ, UR48 ;  /* 0x00000030ff097e24 */ /* 0x000fca000f8e00ff */
[----:B------:R-:W-:-:S04]  /*d1f0*/  SHF.L.U32 R9, R9, 0x1f, RZ ;  /* 0x0000001f09097819 */ /* 0x000fc800000006ff */
[----:B------:R0:W1:Y:S01]  /*d200*/  SYNCS.PHASECHK.TRANS64.TRYWAIT P1, [UR6+0x22830], R9 ;  /* 0x02283009ff0075a7 */ /* 0x0000620008020146 */
[----:B------:R-:W-:Y:S05]  /*d210*/  @!P0 BRA `(.L_x_8488) ;  /* 0x0000000000048947 */ /* 0x000fea0003800000 */
[----:B------:R-:W-:Y:S01]  /*d220*/  BPT.TRAP 0x1 ;  /* 0x000000040000795c */ /* 0x000fe20000300000 */
.L_x_8488:
[----:B-1----:R-:W-:Y:S05]  /*d230*/  @P1 BRA `(.L_x_8486) ;  /* 0x0000000000081947 */ /* 0x002fea0003800000 */
[----:B------:R-:W1:Y:S02]  /*d240*/  SYNCS.PHASECHK.TRANS64.TRYWAIT P1, [UR6+0x22830], R9 ;  /* 0x02283009ff0075a7 */ /* 0x000e640008020146 */
[----:B-1----:R-:W-:Y:S05]  /*d250*/  @!P1 BRA `(.L_x_8489) ;  /* 0x000000c800e09947 */ /* 0x002fea0003800000 */
.L_x_8486:
        /* <DEDUP_REMOVED lines=130> */
.L_x_8491:
[----:B------:R-:W-:Y:S01]  /*da80*/  ULEA UR6, UR57, UR41, 0x3 ;  /* 0x0000002939067291 */ /* 0x000fe2000f8e183f */
[----:B01----:R-:W-:-:S05]  /*da90*/  IMAD.U32 R9, RZ, RZ, UR58 ;  /* 0x0000003aff097e24 */ /* 0x003fca000f8e00ff */
[----:B------:R-:W-:-:S04]  /*daa0*/  SHF.L.U32 R9, R9, 0x1f, RZ ;  /* 0x0000001f09097819 */ /* 0x000fc800000006ff */
[----:B------:R0:W1:Y:S01]  /*dab0*/  SYNCS.PHASECHK.TRANS64.TRYWAIT P1, [UR6+0x22850], R9 ;  /* 0x02285009ff0075a7 */ /* 0x0000620008020146 */
[----:B------:R-:W-:Y:S05]  /*dac0*/  @!P0 BRA `(.L_x_8492) ;  /* 0x0000000000048947 */ /* 0x000fea0003800000 */
[----:B------:R-:W-:Y:S01]  /*dad0*/  BPT.TRAP 0x1 ;  /* 0x000000040000795c */ /* 0x000fe20000300000 */
.L_x_8492:
[----:B-1----:R-:W-:Y:S05]  /*dae0*/  @P1 BRA `(.L_x_8490) ;  /* 0x0000000000081947 */ /* 0x002fea0003800000 */
[----:B------:R-:W1:Y:S02]  /*daf0*/  SYNCS.PHASECHK.TRANS64.TRYWAIT P1, [UR6+0x22850], R9 ;  /* 0x02285009ff0075a7 */ /* 0x000e640008020146 */
[----:B-1----:R-:W-:Y:S05]  /*db00*/  @!P1 BRA `(.L_x_8493) ;  /* 0x000000c000cc9947 */ /* 0x002fea0003800000 */
.L_x_8490:
        /* <DEDUP_REMOVED lines=33> */
.L_x_8494:
        /* <DEDUP_REMOVED lines=15> */
[----:B------:R-:W-:-:S04]  /*de10*/  VIADD R9, R23, 0x1 ;  /* 0x0000000117097836 */ /* 0x000fc80000000000 */
[----:B------:R-:W0:Y:S01]  /*de20*/  SHFL.IDX PT, R21, R15, RZ, 0x1c1f ;  /* 0x001c1fff0f157589 */ /* 0x000e2200000e0000 */
[----:B------:R-:W-:-:S05]  /*de30*/  IMAD R9, R8, -0x2, R9 ;  /* 0xfffffffe08097824 */ /* 0x000fca00078e0209 */
[C---:B------:R-:W-:Y:S01]  /*de40*/  IADD3 R13, R9.reuse, -UR56, R18 ;  /* 0x80000038090d7c10 */ /* 0x040fe2000fffe012 */
[----:B------:R-:W-:-:S04]  /*de50*/  VIADD R9, R9, 0xffffffff ;  /* 0xffffffff09097836 */ /* 0x000fc80000000000 */
        /* <DEDUP_REMOVED lines=18> */
.L_x_8497:
[----:B------:R-:W-:-:S05]  /*df80*/  IMAD.U32 R170, RZ, RZ, UR51 ;  /* 0x00000033ffaa7e24 */ /* 0x000fca000f8e00ff */
[----:B------:R-:W-:-:S13]  /*df90*/  ISETP.NE.AND P1, PT, R170, 0x1, PT ;  /* 0x00000001aa00780c */ /* 0x000fda0003f25270 */
[----:B------:R-:W0:Y:S02]  /*dfa0*/  @P1 LDC.64 R172, c[0x0][0x9e8] ;  /* 0x00027a00ffac1b82 */ /* 0x000e240000000a00 */
[----:B0-----:R-:W-:-:S05]  /*dfb0*/  @P1 IMAD.HI.U32 R22, R20, R172, RZ ;  /* 0x000000ac14161227 */ /* 0x001fca00078e00ff */
[----:B------:R-:W-:-:S07]  /*dfc0*/  @P1 SHF.R.U32.HI R20, RZ, R173, R22 ;  /* 0x000000adff141219 */ /* 0x000fce0000011616 */
.L_x_8498:
[----:B------:R-:W-:Y:S05]  /*dfd0*/  BSYNC B0 ;  /* 0x0000000000007941 */ /* 0x000fea0003800000 */
.L_x_8496:
[----:B------:R-:W-:-:S05]  /*dfe0*/  IMAD R20, R20, R170, R9 ;  /* 0x000000aa14147224 */ /* 0x000fca00078e0209 */
[----:B------:R-:W-:Y:S02]  /*dff0*/  VIADDMNMX R13, R20, R170, R13, PT ;  /* 0x000000aa140d7246 */ /* 0x000fe4000380010d */
[----:B------:R-:W-:-:S07]  /*e000*/  VIMNMX R19, R19, R20, !PT ;  /* 0x0000001413137248 */ /* 0x000fce0007fe0100 */
.L_x_8495:
[C---:B------:R-:W-:Y:S01]  /*e010*/  ISETP.GE.AND P2, PT, R23.reuse, 0x2, PT ;  /* 0x000000021700780c */ /* 0x040fe20003f46270 */
[----:B------:R-:W0:Y:S01]  /*e020*/  SHFL.IDX PT, R15, R15, 0x1, 0x1c1f ;  /* 0x003c1f000f0f7f89 */ /* 0x000e2200000e0000 */
[C---:B------:R-:W-:Y:S01]  /*e030*/  ISETP.GE.AND P1, PT, R23.reuse, 0x9, PT ;  /* 0x000000091700780c */ /* 0x040fe20003f26270 */
[----:B------:R-:W-:Y:S01]  /*e040*/  UISETP.NE.AND UP0, UPT, UR44, URZ, UPT ;  /* 0x0000003f2c00728c */ /* 0x000fe2000bf05270 */
        /* <DEDUP_REMOVED lines=225> */
[----:B------:R-:W-:-:S04]  /*ee60*/  ISETP.GT.AND P6, PT, R19, 0x99, !P6 ;  /* 0x000000991300780c */ /* 0x000fc800077c4270 */
[----:B------:R-:W-:Y:S01]  /*ee70*/  ISETP.LT.OR P6, PT, R13, 0x9a, P6 ;  /* 0x0000009a0d00780c */ /* 0x000fe200037c1670 */
[--C-:B0-----:R-:W-:Y:S02]  /*ee80*/  IMAD.IADD R13, R168, 0x1, R15.reuse ;  /* 0x00000001a80d7824 */ /* 0x101fe400078e020f */
[----:B------:R-:W-:Y:S01]  /*ee90*/  IMAD.IADD R168, R169, 0x1, R15 ;  /* 0x00000001a9a87824 */ /* 0x000fe200078e020f */
[----:B------:R-:W-:Y:S02]  /*eea0*/  FSEL R101, R101, -INF , !P6 ;  /* 0xff80000065657808 */ /* 0x000fe40007000000 */
[----:B------:R-:W-:-:S13]  /*eeb0*/  PLOP3.LUT P6, PT, PT, PT, UP0, 0x40, 0x0 ;  /* 0x000000000000781c */ /* 0x000fda0003fce808 */
        /* <DEDUP_REMOVED lines=14> */
.L_x_8501:
[----:B------:R-:W-:-:S05]  /*efa0*/  IMAD.U32 R22, RZ, RZ, UR51 ;  /* 0x00000033ff167e24 */ /* 0x000fca000f8e00ff */
[----:B------:R-:W-:-:S13]  /*efb0*/  ISETP.NE.AND P6, PT, R22, 0x1, PT ;  /* 0x000000011600780c */ /* 0x000fda0003fc5270 */
[----:B------:R-:W0:Y:S02]  /*efc0*/  @P6 LDC.64 R20, c[0x0][0x9e8] ;  /* 0x00027a00ff146b82 */ /* 0x000e240000000a00 */
[----:B0-----:R-:W-:-:S05]  /*efd0*/  @P6 IMAD.HI.U32 R20, R15, R20, RZ ;  /* 0x000000140f146227 */ /* 0x001fca00078e00ff */
[----:B------:R-:W-:-:S07]  /*efe0*/  @P6 SHF.R.U32.HI R15, RZ, R21, R20 ;  /* 0x00000015ff0f6219 */ /* 0x000fce0000011614 */
.L_x_8502:
[----:B------:R-:W-:Y:S05]  /*eff0*/  BSYNC B0 ;  /* 0x0000000000007941 */ /* 0x000fea0003800000 */
.L_x_8500:
[----:B------:R-:W-:-:S05]  /*f000*/  IMAD R9, R15, R22, R9 ;  /* 0x000000160f097224 */ /* 0x000fca00078e0209 */
[----:B------:R-:W-:Y:S02]  /*f010*/  VIADDMNMX R13, R9, R22, R13, PT ;  /* 0x00000016090d7246 */ /* 0x000fe4000380010d */
[----:B------:R-:W-:-:S07]  /*f020*/  VIMNMX R168, R168, R9, !PT ;  /* 0x00000009a8a87248 */ /* 0x000fce0007fe0100 */
.L_x_8499:
        /* <DEDUP_REMOVED lines=222> */
[----:B------:R-:W-:Y:S01]  /*fe10*/  FMUL.FTZ R160, R160, UR39 ;  /* 0x00000027a0a07c20 */ /* 0x000fe20008410000 */
        /* <DEDUP_REMOVED lines=38> */
[----:B------:R-:W-:Y:S02]  /*10080*/  MUFU.EX2 R15, R15 ;  /* 0x0000000f000f7308 */ /* 0x000fe40000000800 */
[----:B------:R-:W-:-:S04]  /*10090*/  FMNMX.FTZ R153, R151, R156, !PT ;  /* 0x0000009c97997209 */ /* 0x000fc80007810000 */
[----:B------:R-:W-:Y:S02]  /*100a0*/  FMNMX.FTZ R156, R122, R153, !PT ;  /* 0x000000997a9c7209 */ /* 0x000fe40007810000 */
[----:B------:R-:W0:Y:S02]  /*100b0*/  MUFU.EX2 R160, R160 ;  /* 0x000000a000a07308 */ /* 0x000e240000000800 */
[----:B------:R-:W-:-:S04]  /*100c0*/  FMNMX.FTZ R153, R123, R156, !PT ;  /* 0x0000009c7b997209 */ /* 0x000fc80007810000 */
[----:B------:R-:W-:Y:S02]  /*100d0*/  FMNMX.FTZ R156, R126, R153, !PT ;  /* 0x000000997e9c7209 */ /* 0x000fe40007810000 */
[----:B------:R-:W1:Y:S02]  /*100e0*/  MUFU.EX2 R20, R20 ;  /* 0x0000001400147308 */ /* 0x000e640000000800 */
        /* <DEDUP_REMOVED lines=30> */
[----:B------:R-:W-:-:S05]  /*102d0*/  FMNMX.FTZ R156, R103, R156, !PT ;  /* 0x0000009c679c7209 */ /* 0x000fca0007810000 */
[----:B------:R-:W4:Y:S01]  /*102e0*/  SHFL.BFLY PT, R13, R156, 0x2, 0x1f ;  /* 0x0c401f009c0d7f89 */ /* 0x000f2200000e0000 */
[----:B------:R-:W-:Y:S08]  /*102f0*/  MUFU.EX2 R141, R141 ;  /* 0x0000008d008d7308 */ /* 0x000ff00000000800 */
[----:B------:R-:W-:Y:S08]  /*10300*/  MUFU.EX2 R144, R144 ;  /* 0x0000009000907308 */ /* 0x000ff00000000800 */
[----:B------:R-:W-:Y:S01]  /*10310*/  MUFU.EX2 R145, R145 ;  /* 0x0000009100917308 */ /* 0x000fe20000000800 */
[----:B----4-:R-:W-:-:S07]  /*10320*/  FMNMX.FTZ R13, R156, R13, !PT ;  /* 0x0000000d9c0d7209 */ /* 0x010fce0007810000 */
[----:B------:R-:W-:Y:S01]  /*10330*/  MUFU.EX2 R148, R148 ;  /* 0x0000009400947308 */ /* 0x000fe20000000800 */
[----:B------:R-:W4:Y:S07]  /*10340*/  SHFL.BFLY PT, R156, R13, 0x1, 0x1f ;  /* 0x0c201f000d9c7f89 */ /* 0x000f2e00000e0000 */
[----:B------:R-:W-:Y:S08]  /*10350*/  MUFU.EX2 R149, R149 ;  /* 0x0000009500957308 */ /* 0x000ff00000000800 */
[----:B------:R-:W-:Y:S08]  /*10360*/  MUFU.EX2 R120, R120 ;  /* 0x0000007800787308 */ /* 0x000ff00000000800 */
[----:B------:R-:W-:Y:S01]  /*10370*/  MUFU.EX2 R121, R121 ;  /* 0x0000007900797308 */ /* 0x000fe20000000800 */
[----:B----4-:R-:W-:Y:S01]  /*10380*/  FMNMX.FTZ R13, R13, R156, !PT ;  /* 0x0000009c0d0d7209 */ /* 0x010fe20007810000 */
[----:B------:R-:W-:-:S03]  /*10390*/  IMAD.U32 R156, RZ, RZ, UR39 ;  /* 0x00000027ff9c7e24 */ /* 0x000fc6000f8e00ff */
[C---:B------:R-:W-:Y:S01]  /*103a0*/  FSETP.NEU.FTZ.AND P1, PT, R13.reuse, -INF , PT ;  /* 0xff8000000d00780b */ /* 0x040fe20003f3d000 */
[----:B------:R-:W-:-:S02]  /*103b0*/  FFMA.FTZ R156, R13, R156, -8 ;  /* 0xc10000000d9c7423 */ /* 0x000fc4000001009c */
[----:B------:R-:W-:Y:S03]  /*103c0*/  MUFU.EX2 R124, R124 ;  /* 0x0000007c007c7308 */ /* 0x000fe60000000800 */
[----:B------:R-:W-:-:S05]  /*103d0*/  FSEL R156, R156, RZ, P1 ;  /* 0x000000ff9c9c7208 */ /* 0x000fca0000800000 */
        /* <DEDUP_REMOVED lines=10> */
[----:B0-----:R-:W-:-:S01]  /*10480*/  FFMA.FTZ R163, R160, R6, R15 ;  /* 0x00000006a0a37223 */ /* 0x001fc2000001000f */
[--C-:B---3--:R-:W-:Y:S01]  /*10490*/  FFMA.FTZ R157, R166, UR39, -R156.reuse ;  /* 0x00000027a69d7c23 */ /* 0x108fe2000801089c */
[----:B------:R-:W-:Y:S01]  /*104a0*/  FMUL.FTZ R159, R159, UR39 ;  /* 0x000000279f9f7c20 */ /* 0x000fe20008410000 */
[--C-:B------:R-:W-:Y:S01]  /*104b0*/  FFMA.FTZ R161, R126, UR39, -R156.reuse ;  /* 0x000000277ea17c23 */ /* 0x100fe2000801089c */
[----:B------:R-:W-:-:S01]  /*104c0*/  FFMA.FTZ R126, R130, UR39, -R156 ;  /* 0x00000027827e7c23 */ /* 0x000fc2000801089c */
[----:B------:R-:W-:Y:S01]  /*104d0*/  FFMA.FTZ R130, R134, UR39, -R156 ;  /* 0x0000002786827c23 */ /* 0x000fe2000801089c */
[----:B-1----:R-:W-:-:S01]  /*104e0*/  FADD.FTZ R134, R20, R163 ;  /* 0x000000a314867221 */ /* 0x002fc20000010000 */
        /* <DEDUP_REMOVED lines=37> */
[----:B------:R-:W-:-:S03]  /*10740*/  FFMA.FTZ R103, R103, UR39, -R156 ;  /* 0x0000002767677c23 */ /* 0x000fc6000801089c */
[----:B------:R-:W1:Y:S08]  /*10750*/  MUFU.EX2 R162, R162 ;  /* 0x000000a200a27308 */ /* 0x000e700000000800 */
[----:B------:R-:W4:Y:S08]  /*10760*/  MUFU.EX2 R157, R157 ;  /* 0x0000009d009d7308 */ /* 0x000f300000000800 */
[----:B------:R5:W-:Y:S08]  /*10770*/  MUFU.EX2 R14, R161 ;  /* 0x000000a1000e7308 */ /* 0x000bf00000000800 */
[----:B------:R-:W2:Y:S01]  /*10780*/  MUFU.EX2 R166, R166 ;  /* 0x000000a600a67308 */ /* 0x000ea20000000800 */
[----:B-----5:R-:W-:-:S01]  /*10790*/  FADD.FTZ R161, R153, R6 ;  /* 0x0000000699a17221 */ /* 0x020fc20000010000 */
[----:B------:R-:W-:-:S03]  /*107a0*/  FADD.FTZ R6, R22, R3 ;  /* 0x0000000316067221 */ /* 0x000fc60000010000 */
[----:B---3--:R-:W-:Y:S01]  /*107b0*/  FADD.FTZ R134, R158, R161 ;  /* 0x000000a19e867221 */ /* 0x008fe20000010000 */
[----:B------:R-:W-:-:S02]  /*107c0*/  FADD.FTZ R3, R21, R6 ;  /* 0x0000000615037221 */ /* 0x000fc40000010000 */
[----:B------:R-:W3:Y:S01]  /*107d0*/  MUFU.EX2 R138, R138 ;  /* 0x0000008a008a7308 */ /* 0x000ee20000000800 */
[----:B0-----:R-:W-:-:S01]  /*107e0*/  FADD.FTZ R161, R155, R134 ;  /* 0x000000869ba17221 */ /* 0x001fc20000010000 */
[----:B------:R-:W-:-:S03]  /*107f0*/  FADD.FTZ R6, R152, R3 ;  /* 0x0000000398067221 */ /* 0x000fc60000010000 */
[----:B-1----:R-:W-:Y:S01]  /*10800*/  FADD.FTZ R134, R162, R161 ;  /* 0x000000a1a2867221 */ /* 0x002fe20000010000 */
[----:B------:R-:W-:-:S02]  /*10810*/  FADD.FTZ R3, R23, R6 ;  /* 0x0000000617037221 */ /* 0x000fc40000010000 */
[----:B------:R-:W0:Y:S01]  /*10820*/  MUFU.EX2 R139, R139 ;  /* 0x0000008b008b7308 */ /* 0x000e220000000800 */
[----:B----4-:R-:W-:-:S01]  /*10830*/  FADD.FTZ R161, R157, R134 ;  /* 0x000000869da17221 */ /* 0x010fc20000010000 */
[----:B------:R-:W-:-:S03]  /*10840*/  FADD.FTZ R3, R154, R3 ;  /* 0x000000039a037221 */ /* 0x000fc60000010000 */
[----:B--2---:R-:W-:Y:S01]  /*10850*/  FADD.FTZ R161, R166, R161 ;  /* 0x000000a1a6a17221 */ /* 0x004fe20000010000 */
[----:B------:R-:W-:-:S02]  /*10860*/  FADD.FTZ R6, R136, R3 ;  /* 0x0000000388067221 */ /* 0x000fc40000010000 */
[----:B------:R-:W1:Y:S01]  /*10870*/  MUFU.EX2 R142, R142 ;  /* 0x0000008e008e7308 */ /* 0x000e620000000800 */
[----:B---3--:R-:W-:-:S01]  /*10880*/  FADD.FTZ R134, R138, R161 ;  /* 0x000000a18a867221 */ /* 0x008fc20000010000 */
        /* <DEDUP_REMOVED lines=28> */
[----:B--2---:R-:W-:-:S04]  /*10a50*/  FADD.FTZ R161, R123, R134 ;  /* 0x000000867ba17221 */ /* 0x004fc80000010000 */
[----:B------:R-:W-:-:S03]  /*10a60*/  FADD.FTZ R134, R14, R161 ;  /* 0x000000a10e867221 */ /* 0x000fc60000010000 */
        /* <DEDUP_REMOVED lines=81> */
.L_x_8503:
        /* <DEDUP_REMOVED lines=115> */
.L_x_8485:
[----:B------:R-:W-:Y:S06]  /*116b0*/  BAR.ARV 0x8, 0x180 ;  /* 0x0206000000007b1d */ /* 0x000fec0000002000 */
[----:B------:R-:W-:Y:S05]  /*116c0*/  @!P0 BRA `(.L_x_8505) ;  /* 0x0000000000048947 */ /* 0x000fea0003800000 */
[----:B------:R-:W-:Y:S01]  /*116d0*/  BPT.TRAP 0x1 ;  /* 0x000000040000795c */ /* 0x000fe20000300000 */
.L_x_8505:
[----:B------:R-:W-:Y:S01]  /*116e0*/  ULEA UR9, UR49, UR41, 0x3 ;  /* 0x0000002931097291 */ /* 0x000fe2000f8e183f */
[----:B------:R-:W-:-:S05]  /*116f0*/  IMAD.U32 R0, RZ, RZ, UR48 ;  /* 0x00000030ff007e24 */ /* 0x000fca000f8e00ff */
[----:B------:R-:W-:-:S04]  /*11700*/  SHF.L.U32 R0, R0, 0x1f, RZ ;  /* 0x0000001f00007819 */ /* 0x000fc800000006ff */
[----:B------:R0:W1:Y:S01]  /*11710*/  SYNCS.PHASECHK.TRANS64.TRYWAIT P1, [UR9+0x22850], R0 ;  /* 0x02285000ff0075a7 */ /* 0x0000620008020149 */
[----:B------:R-:W-:Y:S05]  /*11720*/  @!P0 BRA `(.L_x_8506) ;  /* 0x0000000000048947 */ /* 0x000fea0003800000 */
[----:B------:R-:W-:Y:S01]  /*11730*/  BPT.TRAP 0x1 ;  /* 0x000000040000795c */ /* 0x000fe20000300000 */
.L_x_8506:
[----:B-1----:R-:W-:Y:S05]  /*11740*/  @P1 BRA `(.L_x_8507) ;  /* 0x0000000000081947 */ /* 0x002fea0003800000 */
[----:B------:R-:W1:Y:S02]  /*11750*/  SYNCS.PHASECHK.TRANS64.TRYWAIT P1, [UR9+0x22850], R0 ;  /* 0x02285000ff0075a7 */ /* 0x000e640008020149 */
[----:B-1----:R-:W-:Y:S05]  /*11760*/  @!P1 BRA `(.L_x_8508) ;  /* 0x0000008400cc9947 */ /* 0x002fea0003800000 */
.L_x_8507:
        /* <DEDUP_REMOVED lines=15> */
[----:B------:R-:W-:Y:S01]  /*11860*/  QGMMA.64x128x32.F32.E4M3.E4M3 R24, R184, gdesc[UR4], R24, gsb0 ;  /* 0x01e00004b8187df3 */ /* 0x000fe20008000818 */
[----:B------:R-:W-:Y:S01]  /*11870*/  UMOV UR7, 0xc0000010 ;  /* 0xc000001000077882 */ /* 0x000fe20000000000 */
[----:B------:R-:W-:Y:S01]  /*11880*/  UMOV UR6, UR4 ;  /* 0x0000000400067c82 */ /* 0x000fe20008000000 */
        /* <DEDUP_REMOVED lines=16> */
[----:B------:R-:W-:-:S03]  /*11990*/  IMAD.U32 R4, RZ, RZ, UR6 ;  /* 0x00000006ff047e24 */ /* 0x000fc6000f8e00ff */
[----:B-1----:R-:W-:Y:S01]  /*119a0*/  IMAD.U32 R5, RZ, RZ, UR7 ;  /* 0x00000007ff057e24 */ /* 0x002fe2000f8e00ff */
        /* <DEDUP_REMOVED lines=10> */
[----:B------:R-:W3:Y:S04]  /*11a50*/  SHFL.BFLY PT, R11, R6, 0x2, 0x1f ;  /* 0x0c401f00060b7f89 */ /* 0x000ee800000e0000 */
[----:B------:R-:W4:Y:S01]  /*11a60*/  SHFL.BFLY PT, R2, R3, 0x2, 0x1f ;  /* 0x0c401f0003027f89 */ /* 0x000f2200000e0000 */
[----:B------:R-:W-:Y:S02]  /*11a70*/  WARPGROUP.DEPBAR.LE gsb0, 0x0 ;  /* 0x00008000000079c5 */ /* 0x000fe40000010000 */
[----:B------:R-:W-:-:S06]  /*11a80*/  WARPGROUP.ARRIVE ;  /* 0x00000000000079c5 */ /* 0x000fcc0000000000 */
[----:B------:R-:W-:Y:S01]  /*11a90*/  QGMMA.64x128x32.F32.E4M3.E4M3 R24, R172, gdesc[UR4], R24, gsb0 ;  /* 0x01e00004ac187df3 */ /* 0x000fe20008000818 */
[----:B------:R-:W-:Y:S01]  /*11aa0*/  UMOV UR6, UR8 ;  /* 0x0000000800067c82 */ /* 0x000fe20008000000 */
[----:B------:R-:W-:Y:S01]  /*11ab0*/  UMOV UR7, 0xc0000010 ;  /* 0xc000001000077882 */ /* 0x000fe20000000000 */
[----:B---3--:R-:W-:Y:S01]  /*11ac0*/  FADD.FTZ R11, R11, R6 ;  /* 0x000000060b0b7221 */ /* 0x008fe20000010000 */
[----:B----4-:R-:W-:-:S04]  /*11ad0*/  FADD.FTZ R2, R2, R3 ;  /* 0x0000000302027221 */ /* 0x010fc80000010000 */
[----:B0-----:R-:W0:Y:S04]  /*11ae0*/  SHFL.BFLY PT, R0, R11, 0x1, 0x1f ;  /* 0x0c201f000b007f89 */ /* 0x001e2800000e0000 */
[----:B-1----:R-:W1:Y:S01]  /*11af0*/  SHFL.BFLY PT, R5, R2, 0x1, 0x1f ;  /* 0x0c201f0002057f89 */ /* 0x002e6200000e0000 */
        /* <DEDUP_REMOVED lines=32> */
.L_x_8509:
        /* <DEDUP_REMOVED lines=68> */
.L_x_8431:
        /* <DEDUP_REMOVED lines=20> */
[----:B0-----:R-:W-:Y:S01]  /*12280*/  VIADD R4, R6, 0xffffff80 ;  /* 0xffffff8006047836 */ /* 0x001fe20000000000 */
[----:B------:R-:W-:Y:S01]  /*12290*/  SEL R97, R65, R64, P0 ;  /* 0x0000004041617207 */ /* 0x000fe20000000000 */
[----:B------:R-:W-:Y:S01]  /*122a0*/  UIADD3 UR9, UR5, UR9, URZ ;  /* 0x0000000905097290 */ /* 0x000fe2000fffe03f */
[----:B------:R-:W-:Y:S01]  /*122b0*/  SEL R92, R68, R69, P0 ;  /* 0x00000045445c7207 */ /* 0x000fe20000000000 */
[----:B------:R-:W-:Y:S01]  /*122c0*/  UIMAD.WIDE.U32 UR6, UR43, UR10, URZ ;  /* 0x0000000a2b0672a5 */ /* 0x000fe2000f8e003f */
[----:B------:R-:W-:Y:S01]  /*122d0*/  SHF.R.S32.HI R3, RZ, 0x1f, R4 ;  /* 0x0000001fff037819 */ /* 0x000fe20000011404 */
[----:B------:R-:W-:Y:S01]  /*122e0*/  UIMAD UR8, UR43, UR11, UR8 ;  /* 0x0000000b2b0872a4 */ /* 0x000fe2000f8e0208 */
[----:B------:R-:W-:-:S02]  /*122f0*/  SEL R99, R69, R68, P0 ;  /* 0x0000004445637207 */ /* 0x000fc40000000000 */
[----:B------:R-:W-:Y:S01]  /*12300*/  LEA.HI R9, R3, R4, RZ, 0x7 ;  /* 0x0000000403097211 */ /* 0x000fe200078f38ff */
[----:B------:R-:W-:Y:S01]  /*12310*/  UIADD3 UR8, UR7, UR8, URZ ;  /* 0x0000000807087290 */ /* 0x000fe2000fffe03f */
[----:B------:R-:W-:Y:S02]  /*12320*/  SEL R64, R42, R43, P0 ;  /* 0x0000002b2a407207 */ /* 0x000fe40000000000 */
[----:B------:R-:W-:Y:S02]  /*12330*/  LOP3.LUT R13, R9, 0xffffff80, RZ, 0xc0, !PT ;  /* 0xffffff80090d7812 */ /* 0x000fe400078ec0ff */
[----:B------:R-:W-:Y:S01]  /*12340*/  SEL R69, R43, R42, P0 ;  /* 0x0000002a2b457207 */ /* 0x000fe20000000000 */
[----:B------:R-:W-:Y:S01]  /*12350*/  IMAD.U32 R43, RZ, RZ, UR7 ;  /* 0x00000007ff2b7e24 */ /* 0x000fe2000f8e00ff */
[----:B------:R-:W-:Y:S01]  /*12360*/  SEL R102, R28, R29, P0 ;  /* 0x0000001d1c667207 */ /* 0x000fe20000000000 */
[----:B------:R-:W-:Y:S01]  /*12370*/  IMAD.IADD R13, R4, 0x1, -R13 ;  /* 0x00000001040d7824 */ /* 0x000fe200078e0a0d */
[----:B------:R-:W-:Y:S01]  /*12380*/  SEL R109, R29, R28, P0 ;  /* 0x0000001c1d6d7207 */ /* 0x000fe20000000000 */
[----:B------:R-:W-:Y:S01]  /*12390*/  IMAD.U32 R43, RZ, RZ, UR8 ;  /* 0x00000008ff2b7e24 */ /* 0x000fe2000f8e00ff */
[----:B------:R-:W-:-:S02]  /*123a0*/  SEL R28, R56, R57, P0 ;  /* 0x00000039381c7207 */ /* 0x000fc40000000000 */
[----:B------:R-:W-:Y:S02]  /*123b0*/  SHF.R.S32.HI R42, RZ, 0x1f, R13 ;  /* 0x0000001fff2a7819 */ /* 0x000fe4000001140d */
[----:B------:R-:W-:Y:S02]  /*123c0*/  SEL R29, R57, R56, P0 ;  /* 0x00000038391d7207 */ /* 0x000fe40000000000 */
[----:B------:R-:W-:Y:S02]  /*123d0*/  SEL R56, R30, R31, P0 ;  /* 0x0000001f1e387207 */ /* 0x000fe40000000000 */
[----:B------:R-:W-:Y:S01]  /*123e0*/  SEL R89, R31, R30, P0 ;  /* 0x0000001e1f597207 */ /* 0x000fe20000000000 */
[----:B------:R-:W-:Y:S01]  /*123f0*/  IMAD.U32 R31, RZ, RZ, UR5 ;  /* 0x00000005ff1f7e24 */ /* 0x000fe2000f8e00ff */
[----:B------:R-:W-:Y:S01]  /*12400*/  SEL R88, R72, R73, P0 ;  /* 0x0000004948587207 */ /* 0x000fe20000000000 */
[----:B------:R-:W-:Y:S01]  /*12410*/  IMAD.U32 R31, RZ, RZ, UR9 ;  /* 0x00000009ff1f7e24 */ /* 0x000fe2000f8e00ff */
[----:B------:R-:W-:Y:S01]  /*12420*/  SEL R93, R73, R72, P0 ;  /* 0x00000048495d7207 */ /* 0x000fe20000000000 */
[----:B------:R-:W-:Y:S01]  /*12430*/  ULDC.64 UR8, c[0x0][0xb28] ;  /* 0x0002ca0000087ab9 */ /* 0x000fe20000000a00 */
[----:B------:R-:W-:Y:S01]  /*12440*/  SHF.R.S32.HI R30, RZ, 0x7, R9 ;  /* 0x00000007ff1e7819 */ /* 0x000fe20000011409 */
[----:B------:R-:W0:Y:S01]  /*12450*/  S2R R73, SR_CTAID.X ;  /* 0x0000000000497919 */ /* 0x000e220000002500 */
[----:B------:R-:W-:-:S02]  /*12460*/  LEA.HI R17, R42, R13, RZ, 0x2 ;  /* 0x0000000d2a117211 */ /* 0x000fc400078f10ff */
[----:B------:R-:W-:Y:S02]  /*12470*/  LEA.HI R23, R3, R4, RZ, 0x2 ;  /* 0x0000000403177211 */ /* 0x000fe400078f10ff */
[----:B------:R-:W-:Y:S02]  /*12480*/  SEL R18, R46, R47, P0 ;  /* 0x0000002f2e127207 */ /* 0x000fe40000000000 */
[----:B------:R-:W-:Y:S02]  /*12490*/  SEL R65, R47, R46, P0 ;  /* 0x0000002e2f417207 */ /* 0x000fe40000000000 */
[----:B------:R-:W-:Y:S02]  /*124a0*/  LEA.HI R3, R9, R30, RZ, 0x1 ;  /* 0x0000001e09037211 */ /* 0x000fe400078f08ff */
[--C-:B------:R-:W-:Y:S02]  /*124b0*/  SHF.R.S32.HI R9, RZ, 0x2, R17.reuse ;  /* 0x00000002ff097819 */ /* 0x100fe40000011411 */
[----:B------:R-:W-:-:S02]  /*124c0*/  SHF.R.S32.HI R46, RZ, 0x1f, R17 ;  /* 0x0000001fff2e7819 */ /* 0x000fc40000011411 */
[----:B------:R-:W-:Y:S02]  /*124d0*/  LOP3.LUT R23, R23, 0xfffffffc, RZ, 0xc0, !PT ;  /* 0xfffffffc17177812 */ /* 0x000fe400078ec0ff */
[----:B------:R-:W-:Y:S02]  /*124e0*/  LEA.HI R46, R46, R9, RZ, 0x3 ;  /* 0x000000092e2e7211 */ /* 0x000fe400078f18ff */
[----:B------:R-:W-:Y:S01]  /*124f0*/  LEA.HI R42, R42, R13, RZ, 0x5 ;  /* 0x0000000d2a2a7211 */ /* 0x000fe200078f28ff */
[----:B------:R-:W-:Y:S01]  /*12500*/  IMAD.IADD R23, R4, 0x1, -R23 ;  /* 0x0000000104177824 */ /* 0x000fe200078e0a17 */
[----:B------:R-:W-:Y:S02]  /*12510*/  LOP3.LUT R4, R46, 0xfffffff8, RZ, 0xc0, !PT ;  /* 0xfffffff82e047812 */ /* 0x000fe400078ec0ff */
[----:B------:R-:W-:Y:S02]  /*12520*/  SEL R8, R24, R25, P0 ;  /* 0x0000001918087207 */ /* 0x000fe40000000000 */
[----:B------:R-:W-:Y:S01]  /*12530*/  SEL R7, R25, R24, P0 ;  /* 0x0000001819077207 */ /* 0x000fe20000000000 */
[----:B------:R-:W-:Y:S01]  /*12540*/  IMAD.IADD R4, R9, 0x1, -R4 ;  /* 0x0000000109047824 */ /* 0x000fe200078e0a04 */
[----:B------:R-:W-:-:S02]  /*12550*/  LOP3.LUT R3, R3, 0x3fffffe, RZ, 0xc0, !PT ;  /* 0x03fffffe03037812 */ /* 0x000fc400078ec0ff */
[----:B------:R-:W-:Y:S01]  /*12560*/  SHF.R.S32.HI R9, RZ, 0x5, R42 ;  /* 0x00000005ff097819 */ /* 0x000fe2000001142a */
[----:B------:R-:W-:Y:S01]  /*12570*/  IMAD.U32 R42, RZ, RZ, UR6 ;  /* 0x00000006ff2a7e24 */ /* 0x000fe2000f8e00ff */
[----:B------:R-:W-:Y:S01]  /*12580*/  LEA.HI R25, R23, R23, RZ, 0x1 ;  /* 0x0000001717197211 */ /* 0x000fe200078f08ff */
[----:B------:R-:W-:Y:S01]  /*12590*/  IMAD.IADD R3, R30, 0x1, -R3 ;  /* 0x000000011e037824 */ /* 0x000fe200078e0a03 */
[----:B------:R-:W-:Y:S01]  /*125a0*/  SEL R12, R34, R35, P0 ;  /* 0x00000023220c7207 */ /* 0x000fe20000000000 */
[----:B------:R-:W-:Y:S01]  /*125b0*/  IMAD R4, R9, 0x10, R4 ;  /* 0x0000001009047824 */ /* 0x000fe200078e0204 */
[----:B------:R-:W-:Y:S01]  /*125c0*/  LOP3.LUT R46, R25, 0x1ffffffe, RZ, 0xc0, !PT ;  /* 0x1ffffffe192e7812 */ /* 0x000fe200078ec0ff */
[----:B------:R-:W-:Y:S01]  /*125d0*/  IMAD.U32 R30, RZ, RZ, UR4 ;  /* 0x00000004ff1e7e24 */ /* 0x000fe2000f8e00ff */
[----:B------:R-:W-:Y:S01]  /*125e0*/  SEL R94, R60, R61, P0 ;  /* 0x0000003d3c5e7207 */ /* 0x000fe20000000000 */
[----:B------:R-:W-:Y:S01]  /*125f0*/  IMAD R3, R3, 0x40, R4 ;  /* 0x0000004003037824 */ /* 0x000fe200078e0204 */
[----:B------:R-:W-:Y:S01]  /*12600*/  SEL R101, R61, R60, P0 ;  /* 0x0000003c3d657207 */ /* 0x000fe20000000000 */
[----:B------:R-:W-:Y:S01]  /*12610*/  IMAD.IADD R46, R23, 0x1, -R46 ;  /* 0x00000001172e7824 */ /* 0x000fe200078e0a2e */
[----:B------:R-:W-:Y:S01]  /*12620*/  SEL R10, R50, R51, P0 ;  /* 0x00000033320a7207 */ /* 0x000fe20000000000 */
[----:B------:R-:W1:Y:S01]  /*12630*/  S2UR UR4, SR_CTAID.Y ;  /* 0x00000000000479c3 */ /* 0x000e620000002600 */
[----:B------:R-:W-:Y:S01]  /*12640*/  SEL R11, R51, R50, P0 ;  /* 0x00000032330b7207 */ /* 0x000fe20000000000 */
[----:B------:R-:W-:Y:S01]  /*12650*/  IMAD R4, R46, 0x8, R3 ;  /* 0x000000082e047824 */ /* 0x000fe200078e0203 */
[----:B------:R-:W-:Y:S01]  /*12660*/  SEL R60, R80, R81, P0 ;  /* 0x00000051503c7207 */ /* 0x000fe20000000000 */
[----:B------:R-:W-:Y:S01]  /*12670*/  ULDC.64 UR6, c[0x0][0xb48] ;  /* 0x0002d20000067ab9 */ /* 0x000fe20000000a00 */
[----:B------:R-:W-:-:S02]  /*12680*/  SEL R91, R81, R80, P0 ;  /* 0x00000050515b7207 */ /* 0x000fc40000000000 */
[----:B------:R-:W-:Y:S01]  /*12690*/  SEL R6, R86, R87, P0 ;  /* 0x0000005756067207 */ /* 0x000fe20000000000 */
[----:B------:R-:W3:Y:S01]  /*126a0*/  LDC R80, c[0x0][0xbe8] ;  /* 0x0002fa00ff507b82 */ /* 0x000ee20000000800 */
[----:B------:R-:W-:Y:S02]  /*126b0*/  SEL R87, R87, R86, P0 ;  /* 0x0000005657577207 */ /* 0x000fe40000000000 */
[----:B------:R-:W-:Y:S02]  /*126c0*/  SEL R20, R40, R41, P0 ;  /* 0x0000002928147207 */ /* 0x000fe40000000000 */
[----:B------:R-:W-:Y:S02]  /*126d0*/  SEL R21, R41, R40, P0 ;  /* 0x0000002829157207 */ /* 0x000fe40000000000 */
[----:B------:R-:W-:Y:S02]  /*126e0*/  SEL R24, R38, R39, P0 ;  /* 0x0000002726187207 */ /* 0x000fe40000000000 */
[----:B------:R-:W-:-:S02]  /*126f0*/  SEL R57, R39, R38, P0 ;  /* 0x0000002627397207 */ /* 0x000fc40000000000 */
[----:B------:R-:W-:Y:S02]  /*12700*/  SEL R38, R70, R71, P0 ;  /* 0x0000004746267207 */ /* 0x000fe40000000000 */
[----:B------:R-:W-:Y:S01]  /*12710*/  SEL R41, R71, R70, P0 ;  /* 0x0000004647297207 */ /* 0x000fe20000000000 */
[C---:B0-----:R-:W-:Y:S01]  /*12720*/  IMAD R70, R73.reuse, 0x80, R3 ;  /* 0x0000008049467824 */ /* 0x041fe200078e0203 */
[----:B------:R-:W-:Y:S01]  /*12730*/  SEL R22, R48, R49, P0 ;  /* 0x0000003130167207 */ /* 0x000fe20000000000 */
[----:B------:R-:W-:Y:S01]  /*12740*/  IMAD R73, R73, 0x80, R4 ;  /* 0x0000008049497824 */ /* 0x000fe200078e0204 */
        /* <DEDUP_REMOVED lines=15> */
[----:B------:R-:W-:Y:S02]  /*12840*/  LOP3.LUT R68, R17, 0x7ffffffc, RZ, 0xc0, !PT ;  /* 0x7ffffffc11447812 */ /* 0x000fe400078ec0ff */
[----:B------:R-:W-:Y:S02]  /*12850*/  SEL R100, R36, R37, P0 ;  /* 0x0000002524647207 */ /* 0x000fe40000000000 */
[----:B------:R-:W-:Y:S01]  /*12860*/  SEL R107, R37, R36, P0 ;  /* 0x00000024256b7207 */ /* 0x000fe20000000000 */
[----:B------:R-:W-:Y:S01]  /*12870*/  IMAD.IADD R68, R13, 0x1, -R68 ;  /* 0x000000010d447824 */ /* 0x000fe200078e0a44 */
[----:B------:R-:W-:Y:S02]  /*12880*/  SEL R98, R44, R45, P0 ;  /* 0x0000002d2c627207 */ /* 0x000fe40000000000 */
[----:B------:R-:W-:Y:S02]  /*12890*/  SEL R105, R45, R44, P0 ;  /* 0x0000002c2d697207 */ /* 0x000fe40000000000 */
[----:B------:R-:W-:-:S02]  /*128a0*/  SEL R44, R62, R63, P0 ;  /* 0x0000003f3e2c7207 */ /* 0x000fc40000000000 */
[----:B------:R-:W-:Y:S02]  /*128b0*/  SEL R53, R63, R62, P0 ;  /* 0x0000003e3f357207 */ /* 0x000fe40000000000 */
[----:B------:R-:W-:Y:S02]  /*128c0*/  LOP3.LUT P1, RZ, R13, 0x3, RZ, 0xc0, !PT ;  /* 0x000000030dff7812 */ /* 0x000fe4000782c0ff */
[----:B------:R-:W-:Y:S02]  /*128d0*/  SEL R81, R35, R34, P0 ;  /* 0x0000002223517207 */ /* 0x000fe40000000000 */
[----:B------:R-:W-:Y:S02]  /*128e0*/  SEL R26, R78, R79, P0 ;  /* 0x0000004f4e1a7207 */ /* 0x000fe40000000000 */
[----:B------:R-:W-:Y:S02]  /*128f0*/  SEL R35, R79, R78, P0 ;  /* 0x0000004e4f237207 */ /* 0x000fe40000000000 */
[----:B------:R-:W-:-:S02]  /*12900*/  SEL R40, R66, R67, P0 ;  /* 0x0000004342287207 */ /* 0x000fc40000000000 */
[----:B------:R-:W-:Y:S02]  /*12910*/  SEL R36, R74, R75, P0 ;  /* 0x0000004b4a247207 */ /* 0x000fe40000000000 */
[----:B------:R-:W-:Y:S02]  /*12920*/  SEL R34, R82, R83, P0 ;  /* 0x0000005352227207 */ /* 0x000fe40000000000 */
[----:B------:R-:W-:Y:S02]  /*12930*/  SEL R45, R67, R66, P0 ;  /* 0x00000042432d7207 */ /* 0x000fe40000000000 */
[----:B---3--:R-:W-:Y:S02]  /*12940*/  ISETP.NE.AND P2, PT, R80, 0x1, PT ;  /* 0x000000015000780c */ /* 0x008fe40003f45270 */
[----:B------:R-:W-:Y:S02]  /*12950*/  SEL R39, R75, R74, P0 ;  /* 0x0000004a4b277207 */ /* 0x000fe40000000000 */
[----:B------:R-:W-:-:S09]  /*12960*/  SEL R37, R83, R82, P0 ;  /* 0x0000005253257207 */ /* 0x000fd20000000000 */
[----:B------:R-:W0:Y:S08]  /*12970*/  @P2 LDC R82, c[0x0][0xbec] ;  /* 0x0002fb00ff522b82 */ /* 0x000e300000000800 */
[----:B------:R-:W3:Y:S01]  /*12980*/  @P2 LDC R75, c[0x0][0xbf0] ;  /* 0x0002fc00ff4b2b82 */ /* 0x000ee20000000800 */
[----:B--2---:R2:W-:Y:S04]  /*12990*/  SHFL.IDX PT, R50, R12, R5, 0x1c1f ;  /* 0x001c1f050c327589 */ /* 0x0045e800000e0000 */
[----:B------:R-:W-:Y:S04]  /*129a0*/  SHFL.IDX PT, R3, R6, R5, 0x1c1f ;  /* 0x001c1f0506037589 */ /* 0x000fe800000e0000 */
[----:B------:R-:W-:Y:S01]  /*129b0*/  SHFL.IDX PT, R8, R8, R5, 0x1c1f ;  /* 0x001c1f0508087589 */ /* 0x000fe200000e0000 */
[----:B--2---:R-:W-:-:S03]  /*129c0*/  LOP3.LUT R12, R5, 0x2, RZ, 0x3c, !PT ;  /* 0x00000002050c7812 */ /* 0x004fc600078e3cff */
[----:B------:R-:W-:Y:S04]  /*129d0*/  SHFL.IDX PT, R58, R10, R5, 0x1c1f ;  /* 0x001c1f050a3a7589 */ /* 0x000fe800000e0000 */
[----:B------:R2:W-:Y:S04]  /*129e0*/  SHFL.IDX PT, R6, R87, R12, 0x1c1f ;  /* 0x001c1f0c57067589 */ /* 0x0005e800000e0000 */
[----:B------:R-:W-:Y:S04]  /*129f0*/  SHFL.IDX PT, R7, R7, R12, 0x1c1f ;  /* 0x001c1f0c07077589 */ /* 0x000fe800000e0000 */
[----:B------:R-:W-:Y:S01]  /*12a00*/  SHFL.IDX PT, R9, R102, R5, 0x1c1f ;  /* 0x001c1f0566097589 */ /* 0x000fe200000e0000 */
[----:B--2---:R-:W2:Y:S03]  /*12a10*/  LDC.64 R86, c[0x0][0xb40] ;  /* 0x0002d000ff567b82 */ /* 0x004ea60000000a00 */
[----:B------:R-:W-:Y:S04]  /*12a20*/  SHFL.IDX PT, R10, R109, R12, 0x1c1f ;  /* 0x001c1f0c6d0a7589 */ /* 0x000fe800000e0000 */
[----:B------:R-:W-:Y:S04]  /*12a30*/  SHFL.IDX PT, R14, R14, R5, 0x1c1f ;  /* 0x001c1f050e0e7589 */ /* 0x000fe800000e0000 */
[----:B------:R-:W-:Y:S04]  /*12a40*/  SHFL.IDX PT, R15, R15, R12, 0x1c1f ;  /* 0x001c1f0c0f0f7589 */ /* 0x000fe800000e0000 */
[----:B------:R-:W-:Y:S04]  /*12a50*/  SHFL.IDX PT, R20, R20, R5, 0x1c1f ;  /* 0x001c1f0514147589 */ /* 0x000fe800000e0000 */
[----:B------:R-:W-:Y:S04]  /*12a60*/  SHFL.IDX PT, R54, R16, R5, 0x1c1f ;  /* 0x001c1f0510367589 */ /* 0x000fe800000e0000 */
[----:B------:R-:W-:Y:S01]  /*12a70*/  SHFL.IDX PT, R21, R21, R12, 0x1c1f ;  /* 0x001c1f0c15157589 */ /* 0x000fe200000e0000 */
[----:B--2---:R-:W-:-:S03]  /*12a80*/  IMAD.WIDE.U32 R42, R86, UR37, R42 ;  /* 0x00000025562a7c25 */ /* 0x004fc6000f8e002a */
        /* <DEDUP_REMOVED lines=14> */
[----:B------:R-:W-:Y:S01]  /*12b70*/  SHFL.IDX PT, R23, R96, R5, 0x1c1f ;  /* 0x001c1f0560177589 */ /* 0x000fe200000e0000 */
[----:B-----5:R-:W5:Y:S03]  /*12b80*/  LDC.64 R84, c[0x0][0xbd8] ;  /* 0x0002f600ff547b82 */ /* 0x020f660000000a00 */
[----:B------:R-:W-:Y:S04]  /*12b90*/  SHFL.IDX PT, R24, R103, R12, 0x1c1f ;  /* 0x001c1f0c67187589 */ /* 0x000fe800000e0000 */
[----:B------:R-:W-:Y:S04]  /*12ba0*/  SHFL.IDX PT, R47, R56, R5, 0x1c1f ;  /* 0x001c1f05382f7589 */ /* 0x000fe800000e0000 */
[----:B------:R1:W-:Y:S04]  /*12bb0*/  SHFL.IDX PT, R49, R90, R5, 0x1c1f ;  /* 0x001c1f055a317589 */ /* 0x0003e800000e0000 */
[----:B------:R-:W-:Y:S04]  /*12bc0*/  SHFL.IDX PT, R56, R97, R12, 0x1c1f ;  /* 0x001c1f0c61387589 */ /* 0x000fe800000e0000 */
[----:B------:R0:W-:Y:S01]  /*12bd0*/  SHFL.IDX PT, R66, R88, R5, 0x1c1f ;  /* 0x001c1f0558427589 */ /* 0x0001e200000e0000 */
[----:B-1----:R-:W1:Y:S03]  /*12be0*/  @P2 LDC R90, c[0x0][0xbec] ;  /* 0x0002fb00ff5a2b82 */ /* 0x002e660000000800 */
[----:B------:R-:W-:Y:S04]  /*12bf0*/  SHFL.IDX PT, R67, R93, R12, 0x1c1f ;  /* 0x001c1f0c5d437589 */ /* 0x000fe800000e0000 */
[----:B------:R-:W-:Y:S01]  /*12c00*/  SHFL.IDX PT, R33, R92, R5, 0x1c1f ;  /* 0x001c1f055c217589 */ /* 0x000fe200000e0000 */
[----:B0-----:R-:W0:Y:S03]  /*12c10*/  LDC R88, c[0x0][0xc50] ;  /* 0x00031400ff587b82 */ /* 0x001e260000000800 */
[----:B------:R-:W-:Y:S04]  /*12c20*/  SHFL.IDX PT, R61, R72, R5, 0x1c1f ;  /* 0x001c1f05483d7589 */ /* 0x000fe800000e0000 */
[----:B------:R-:W-:Y:S04]  /*12c30*/  SHFL.IDX PT, R71, R60, R5, 0x1c1f ;  /* 0x001c1f053c477589 */ /* 0x000fe800000e0000 */
[----:B------:R-:W-:Y:S04]  /*12c40*/  SHFL.IDX PT, R48, R48, R5, 0x1c1f ;  /* 0x001c1f0530307589 */ /* 0x000fe800000e0000 */
[----:B------:R-:W-:Y:S01]  /*12c50*/  SHFL.IDX PT, R64, R64, R5, 0x1c1f ;  /* 0x001c1f0540407589 */ /* 0x000fe200000e0000 */
[----:B-1----:R-:W-:-:S03]  /*12c60*/  @P2 IMAD.HI.U32 R90, R73, R90, RZ ;  /* 0x0000005a495a2227 */ /* 0x002fc600078e00ff */
[----:B------:R-:W-:Y:S04]  /*12c70*/  SHFL.IDX PT, R52, R52, R5, 0x1c1f ;  /* 0x001c1f0534347589 */ /* 0x000fe800000e0000 */
[----:B------:R-:W-:Y:S04]  /*12c80*/  SHFL.IDX PT, R44, R44, R5, 0x1c1f ;  /* 0x001c1f052c2c7589 */ /* 0x000fe800000e0000 */
[----:B------:R-:W-:Y:S04]  /*12c90*/  SHFL.IDX PT, R40, R40, R5, 0x1c1f ;  /* 0x001c1f0528287589 */ /* 0x000fe800000e0000 */
[----:B------:R-:W-:Y:S04]  /*12ca0*/  SHFL.IDX PT, R38, R38, R5, 0x1c1f ;  /* 0x001c1f0526267589 */ /* 0x000fe800000e0000 */
[----:B------:R-:W-:Y:S04]  /*12cb0*/  SHFL.IDX PT, R36, R36, R5, 0x1c1f ;  /* 0x001c1f0524247589 */ /* 0x000fe800000e0000 */
[----:B------:R2:W-:Y:S04]  /*12cc0*/  SHFL.IDX PT, R4, R26, R5, 0x1c1f ;  /* 0x001c1f051a047589 */ /* 0x0005e800000e0000 */
[----:B------:R1:W-:Y:S04]  /*12cd0*/  SHFL.IDX PT, R34, R34, R5, 0x1c1f ;  /* 0x001c1f0522227589 */ /* 0x0003e800000e0000 */
[----:B------:R-:W3:Y:S01]  /*12ce0*/  SHFL.IDX PT, R60, R99, R12, 0x1c1f ;  /* 0x001c1f0c633c7589 */ /* 0x000ee200000e0000 */
[----:B--2---:R-:W-:-:S03]  /*12cf0*/  SEL R26, R28, R29, P0 ;  /* 0x0000001d1c1a7207 */ /* 0x004fc60000000000 */
[----:B------:R-:W2:Y:S01]  /*12d00*/  SHFL.IDX PT, R72, R95, R12, 0x1c1f ;  /* 0x001c1f0c5f487589 */ /* 0x000ea200000e0000 */
[----:B------:R-:W-:Y:S02]  /*12d10*/  SEL R28, R29, R28, P0 ;  /* 0x0000001c1d1c7207 */ /* 0x000fe40000000000 */
[----:B-1----:R-:W-:Y:S01]  /*12d20*/  SEL R5, R3, R6, P0 ;  /* 0x0000000603057207 */ /* 0x002fe20000000000 */
[----:B------:R-:W-:Y:S01]  /*12d30*/  SHFL.IDX PT, R77, R77, R12, 0x1c1f ;  /* 0x001c1f0c4d4d7589 */ /* 0x000fe200000e0000 */
[----:B------:R-:W-:Y:S02]  /*12d40*/  SEL R3, R6, R3, P0 ;  /* 0x0000000306037207 */ /* 0x000fe40000000000 */
[----:B------:R-:W-:Y:S01]  /*12d50*/  SEL R6, R8, R7, P0 ;  /* 0x0000000708067207 */ /* 0x000fe20000000000 */
[----:B------:R-:W1:Y:S01]  /*12d60*/  SHFL.IDX PT, R74, R91, R12, 0x1c1f ;  /* 0x001c1f0c5b4a7589 */ /* 0x000e6200000e0000 */
        /* <DEDUP_REMOVED lines=8> */
[----:B------:R-:W1:Y:S01]  /*12df0*/  SHFL.IDX PT, R81, R81, R12, 0x1c1f ;  /* 0x001c1f0c51517589 */ /* 0x000e6200000e0000 */
[----:B----4-:R-:W-:-:S03]  /*12e00*/  SEL R29, R32, R25, P0 ;  /* 0x00000019201d7207 */ /* 0x010fc60000000000 */
[----:B------:R-:W-:Y:S04]  /*12e10*/  SHFL.IDX PT, R65, R65, R12, 0x1c1f ;  /* 0x001c1f0c41417589 */ /* 0x000fe800000e0000 */
[----:B------:R-:W-:Y:S04]  /*12e20*/  SHFL.IDX PT, R69, R69, R12, 0x1c1f ;  /* 0x001c1f0c45457589 */ /* 0x000fe800000e0000 */
[----:B------:R4:W-:Y:S04]  /*12e30*/  SHFL.IDX PT, R59, R27, R12, 0x1c1f ;  /* 0x001c1f0c1b3b7589 */ /* 0x0009e800000e0000 */
[----:B------:R0:W-:Y:S04]  /*12e40*/  SHFL.IDX PT, R63, R11, R12, 0x1c1f ;  /* 0x001c1f0c0b3f7589 */ /* 0x0001e800000e0000 */
[----:B------:R-:W-:Y:S01]  /*12e50*/  SHFL.IDX PT, R53, R53, R12, 0x1c1f ;  /* 0x001c1f0c35357589 */ /* 0x000fe200000e0000 */
[----:B----4-:R-:W-:Y:S01]  /*12e60*/  SEL R27, R25, R32, P0 ;  /* 0x00000020191b7207 */ /* 0x010fe20000000000 */
[----:B-----5:R-:W-:-:S02]  /*12e70*/  IMAD R32, R84, UR38, RZ ;  /* 0x0000002654207c24 */ /* 0x020fc4000f8e02ff */
[----:B------:R-:W-:Y:S01]  /*12e80*/  SHFL.IDX PT, R55, R55, R12, 0x1c1f ;  /* 0x001c1f0c37377589 */ /* 0x000fe200000e0000 */
[----:B---3--:R-:W-:Y:S02]  /*12e90*/  SEL R25, R60, R33, P0 ;  /* 0x000000213c197207 */ /* 0x008fe40000000000 */
[----:B0-----:R-:W-:Y:S01]  /*12ea0*/  SEL R11, R13, R16, P0 ;  /* 0x000000100d0b7207 */ /* 0x001fe20000000000 */
[----:B------:R-:W-:Y:S01]  /*12eb0*/  SHFL.IDX PT, R41, R41, R12, 0x1c1f ;  /* 0x001c1f0c29297589 */ /* 0x000fe200000e0000 */
[----:B------:R-:W-:Y:S02]  /*12ec0*/  SEL R13, R17, R18, P0 ;  /* 0x00000012110d7207 */ /* 0x000fe40000000000 */
[----:B------:R-:W-:Y:S01]  /*12ed0*/  SEL R16, R49, R56, P0 ;  /* 0x0000003831107207 */ /* 0x000fe20000000000 */
        /* <DEDUP_REMOVED lines=14> */
[----:B------:R-:W0:Y:S01]  /*12fc0*/  @P2 LDC R85, c[0x0][0xbf0] ;  /* 0x0002fc00ff552b82 */ /* 0x000e220000000800 */
[----:B------:R-:W-:Y:S01]  /*12fd0*/  IMAD.WIDE.U32 R56, R84, UR37, R30 ;  /* 0x0000002554387c25 */ /* 0x000fe2000f8e001e */
[----:B------:R-:W-:Y:S02]  /*12fe0*/  SEL R30, R66, R67, P0 ;  /* 0x00000043421e7207 */ /* 0x000fe40000000000 */
[----:B------:R-:W-:Y:S01]  /*12ff0*/  SEL R17, R33, R60, P0 ;  /* 0x0000003c21117207 */ /* 0x000fe20000000000 */
[----:B------:R-:W-:Y:S01]  /*13000*/  IMAD R67, RZ, RZ, -UR43 ;  /* 0x8000002bff437e24 */ /* 0x000fe2000f8e02ff */
[----:B--2---:R-:W-:Y:S01]  /*13010*/  SEL R31, R61, R72, P0 ;  /* 0x000000483d1f7207 */ /* 0x004fe20000000000 */
[----:B------:R-:W-:Y:S01]  /*13020*/  IMAD R66, R86, UR38, RZ ;  /* 0x0000002656427c24 */ /* 0x000fe2000f8e02ff */
[----:B------:R-:W-:Y:S01]  /*13030*/  SEL R33, R72, R61, P0 ;  /* 0x0000003d48217207 */ /* 0x000fe20000000000 */
[----:B------:R-:W-:Y:S01]  /*13040*/  IMAD R83, R88, R67, UR4 ;  /* 0x0000000458537e24 */ /* 0x000fe2000f8e0243 */
[----:B------:R-:W-:Y:S01]  /*13050*/  ULDC.64 UR4, c[0x0][0xbe0] ;  /* 0x0002f80000047ab9 */ /* 0x000fe20000000a00 */
[----:B------:R-:W-:-:S02]  /*13060*/  IMAD R61, R87, UR37, R66 ;  /* 0x00000025573d7c24 */ /* 0x000fc4000f8e0242 */
[----:B------:R-:W-:Y:S01]  /*13070*/  @P2 IMAD.HI.U32 R60, R73, R82, RZ ;  /* 0x00000052493c2227 */ /* 0x000fe200078e00ff */
[----:B------:R-:W-:-:S03]  /*13080*/  SHF.R.S32.HI R72, RZ, 0x1f, R83 ;  /* 0x0000001fff487819 */ /* 0x000fc60000011453 */
[----:B------:R-:W-:Y:S02]  /*13090*/  IMAD.IADD R61, R43, 0x1, R61 ;  /* 0x000000012b3d7824 */ /* 0x000fe400078e023d */
[----:B------:R-:W-:Y:S02]  /*130a0*/  IMAD R43, R72, UR4, RZ ;  /* 0x00000004482b7c24 */ /* 0x000fe4000f8e02ff */
[----:B------:R-:W-:Y:S02]  /*130b0*/  IMAD.IADD R57, R57, 0x1, R49 ;  /* 0x0000000139397824 */ /* 0x000fe400078e0231 */
[----:B------:R-:W-:Y:S01]  /*130c0*/  IMAD.MOV.U32 R49, RZ, RZ, R73 ;  /* 0x000000ffff317224 */ /* 0x000fe200078e0049 */
[----:B------:R-:W-:Y:S01]  /*130d0*/  @P2 SHF.R.U32.HI R49, RZ, R75, R60 ;  /* 0x0000004bff312219 */ /* 0x000fe2000001163c */
[----:B------:R-:W-:Y:S02]  /*130e0*/  IMAD.MOV.U32 R60, RZ, RZ, R42 ;  /* 0x000000ffff3c7224 */ /* 0x000fe400078e002a */
[----:B------:R-:W-:-:S02]  /*130f0*/  IMAD R66, R83, UR5, R43 ;  /* 0x0000000553427c24 */ /* 0x000fc4000f8e022b */
[----:B------:R-:W-:Y:S01]  /*13100*/  IMAD.MOV.U32 R67, RZ, RZ, R73 ;  /* 0x000000ffff437224 */ /* 0x000fe200078e0049 */
[----:B0-----:R-:W-:Y:S01]  /*13110*/  @P2 SHF.R.U32.HI R67, RZ, R85, R90 ;  /* 0x00000055ff432219 */ /* 0x001fe2000001165a */
[----:B------:R-:W-:Y:S01]  /*13120*/  IMAD.WIDE.U32 R42, R83, UR4, R56 ;  /* 0x00000004532a7c25 */ /* 0x000fe2000f8e0038 */
[----:B------:R-:W-:-:S03]  /*13130*/  ULDC.64 UR4, c[0x0][0xb30] ;  /* 0x0002cc0000047ab9 */ /* 0x000fc60000000a00 */
[----:B------:R-:W-:Y:S01]  /*13140*/  IMAD R72, R72, UR6, RZ ;  /* 0x0000000648487c24 */ /* 0x000fe2000f8e02ff */
[----:B------:R-:W-:Y:S01]  /*13150*/  IADD3 R42, P2, R49, R42, RZ ;  /* 0x0000002a312a7210 */ /* 0x000fe20007f5e0ff */
[----:B------:R-:W-:Y:S01]  /*13160*/  IMAD.WIDE.U32 R56, R83, UR6, R60 ;  /* 0x0000000653387c25 */ /* 0x000fe2000f8e003c */
[----:B------:R-:W-:Y:S02]  /*13170*/  SHF.R.S32.HI R61, RZ, 0x1f, R49 ;  /* 0x0000001fff3d7819 */ /* 0x000fe40000011431 */
[----:B------:R-:W-:Y:S01]  /*13180*/  SHF.R.S32.HI R60, RZ, 0x1f, R67 ;  /* 0x0000001fff3c7819 */ /* 0x000fe20000011443 */
[----:B------:R-:W-:Y:S01]  /*13190*/  IMAD.MOV R49, RZ, RZ, -R49 ;  /* 0x000000ffff317224 */ /* 0x000fe200078e0a31 */
[----:B------:R-:W-:Y:S01]  /*131a0*/  IADD3.X R43, R61, R43, R66, P2, !PT ;  /* 0x0000002b3d2b7210 */ /* 0x000fe200017fe442 */
[----:B------:R-:W-:Y:S01]  /*131b0*/  IMAD R75, R83, UR7, R72 ;  /* 0x00000007534b7c24 */ /* 0x000fe2000f8e0248 */
[----:B------:R-:W-:Y:S01]  /*131c0*/  ULDC.64 UR6, c[0x0][0xbc8] ;  /* 0x0002f20000067ab9 */ /* 0x000fe20000000a00 */
[----:B------:R-:W-:-:S02]  /*131d0*/  IMAD.MOV R72, RZ, RZ, -R67 ;  /* 0x000000ffff487224 */ /* 0x000fc400078e0a43 */
[----:B------:R-:W-:Y:S02]  /*131e0*/  IMAD R60, R60, UR4, RZ ;  /* 0x000000043c3c7c24 */ /* 0x000fe4000f8e02ff */
[C-C-:B------:R-:W-:Y:S02]  /*131f0*/  IMAD R49, R80.reuse, R49, R73.reuse ;  /* 0x0000003150317224 */ /* 0x140fe400078e0249 */
[----:B------:R-:W-:Y:S02]  /*13200*/  IMAD R61, R80, R72, R73 ;  /* 0x00000048503d7224 */ /* 0x000fe400078e0249 */
[----:B------:R-:W-:Y:S01]  /*13210*/  IMAD R73, R67, UR5, R60 ;  /* 0x0000000543497c24 */ /* 0x000fe2000f8e023c */
[----:B------:R-:W-:Y:S01]  /*13220*/  SHF.R.S32.HI R60, RZ, 0x1f, R49 ;  /* 0x0000001fff3c7819 */ /* 0x000fe20000011431 */
[----:B------:R-:W-:Y:S01]  /*13230*/  IMAD.IADD R57, R57, 0x1, R75 ;  /* 0x0000000139397824 */ /* 0x000fe200078e024b */
[----:B------:R-:W-:Y:S01]  /*13240*/  SHF.R.S32.HI R66, RZ, 0x1f, R61 ;  /* 0x0000001fff427819 */ /* 0x000fe2000001143d */
[----:B------:R-:W0:Y:S01]  /*13250*/  S2UR UR5, SR_CgaCtaId ;  /* 0x00000000000579c3 */ /* 0x000e220000008800 */
[----:B------:R-:W-:-:S04]  /*13260*/  IMAD.WIDE.U32 R42, R49, UR6, R42 ;  /* 0x00000006312a7c25 */ /* 0x000fc8000f8e002a */
[----:B------:R-:W-:Y:S01]  /*13270*/  IMAD.WIDE.U32 R56, R67, UR4, R56 ;  /* 0x0000000443387c25 */ /* 0x000fe2000f8e0038 */
[----:B------:R-:W-:-:S03]  /*13280*/  UMOV UR4, 0x400 ;  /* 0x0000040000047882 */ /* 0x000fc60000000000 */
[----:B------:R-:W-:Y:S02]  /*13290*/  IMAD R60, R60, UR6, RZ ;  /* 0x000000063c3c7c24 */ /* 0x000fe4000f8e02ff */
[----:B------:R-:W-:Y:S02]  /*132a0*/  IMAD R66, R66, UR8, RZ ;  /* 0x0000000842427c24 */ /* 0x000fe4000f8e02ff */
[----:B------:R-:W-:Y:S02]  /*132b0*/  IMAD.IADD R57, R57, 0x1, R73 ;  /* 0x0000000139397824 */ /* 0x000fe400078e0249 */
[----:B------:R-:W-:Y:S01]  /*132c0*/  IMAD R73, R49, UR7, R60 ;  /* 0x0000000731497c24 */ /* 0x000fe2000f8e023c */
[----:B------:R-:W-:Y:S01]  /*132d0*/  ULDC.64 UR6, c[0x0][0xba8] ;  /* 0x0002ea0000067ab9 */ /* 0x000fe20000000a00 */
[C---:B------:R-:W-:Y:S01]  /*132e0*/  IMAD R75, R61.reuse, UR9, R66 ;  /* 0x000000093d4b7c24 */ /* 0x040fe2000f8e0242 */
[----:B-1----:R-:W-:Y:S01]  /*132f0*/  SEL R60, R74, R71, P0 ;  /* 0x000000474a3c7207 */ /* 0x002fe20000000000 */
[----:B------:R-:W-:Y:S01]  /*13300*/  IMAD.WIDE.U32 R66, R61, UR8, R56 ;  /* 0x000000083d427c25 */ /* 0x000fe2000f8e0038 */
[----:B------:R-:W-:Y:S01]  /*13310*/  SEL R56, R71, R74, P0 ;  /* 0x0000004a47387207 */ /* 0x000fe20000000000 */
[----:B------:R-:W-:Y:S01]  /*13320*/  ULDC.64 UR8, c[0x0][0xb00] ;  /* 0x0002c00000087ab9 */ /* 0x000fe20000000a00 */
[C---:B------:R-:W-:Y:S01]  /*13330*/  LEA R71, P2, R42.reuse, UR6, 0x2 ;  /* 0x000000062a477c11 */ /* 0x040fe2000f8410ff */
[----:B------:R-:W-:Y:S01]  /*13340*/  IMAD.IADD R49, R43, 0x1, R73 ;  /* 0x000000012b317824 */ /* 0x000fe200078e0249 */
[----:B------:R-:W-:Y:S01]  /*13350*/  ULDC UR6, c[0x0][0xa88] ;  /* 0x0002a20000067ab9 */ /* 0x000fe20000000800 */
[----:B------:R-:W-:Y:S01]  /*13360*/  IMAD.IADD R43, R67, 0x1, R75 ;  /* 0x00000001432b7824 */ /* 0x000fe200078e024b */
[----:B0-----:R-:W-:Y:S01]  /*13370*/  ULEA UR4, UR5, UR4, 0x18 ;  /* 0x0000000405047291 */ /* 0x001fe2000f8ec03f */
[----:B------:R-:W-:Y:S01]  /*13380*/  SHFL.IDX PT, R72, R71, RZ, 0x1c1f ;  /* 0x001c1fff47487589 */ /* 0x000fe200000e0000 */
[----:B------:R-:W-:Y:S01]  /*13390*/  LEA.HI.X R49, R42, UR7, R49, 0x2, P2 ;  /* 0x000000072a317c11 */ /* 0x000fe200090f1431 */
[----:B------:R-:W-:Y:S01]  /*133a0*/  IMAD R83, R80, UR6, RZ ;  /* 0x0000000650537c24 */ /* 0x000fe2000f8e02ff */
[----:B------:R-:W-:Y:S01]  /*133b0*/  UIADD3 UR4, UR4, 0x22820, URZ ;  /* 0x0002282004047890 */ /* 0x000fe2000fffe03f */
[----:B------:R0:W-:Y:S01]  /*133c0*/  SHFL.IDX PT, R74, R71, 0x1, 0x1c1f ;  /* 0x003c1f00474a7f89 */ /* 0x0001e200000e0000 */
[----:B------:R-:W-:Y:S01]  /*133d0*/  VIADD R80, R70, 0x8 ;  /* 0x0000000846507836 */ /* 0x000fe20000000000 */
[----:B------:R-:W-:Y:S01]  /*133e0*/  LEA R82, P3, R66, UR8, 0x2 ;  /* 0x0000000842527c11 */ /* 0x000fe2000f8610ff */
[----:B------:R-:W-:Y:S01]  /*133f0*/  UPRMT UR4, URZ, 0x654, UR4 ;  /* 0x000006543f047896 */ /* 0x000fe20008000004 */
[----:B------:R-:W1:Y:S01]  /*13400*/  SHFL.IDX PT, R73, R49, RZ, 0x1c1f ;  /* 0x001c1fff31497589 */ /* 0x000e6200000e0000 */
[----:B------:R-:W-:-:S02]  /*13410*/  ISETP.GE.OR P2, PT, R70, R83, P1 ;  /* 0x000000534600720c */ /* 0x000fc40000f46670 */
[-C--:B------:R-:W-:Y:S01]  /*13420*/  ISETP.GE.OR P1, PT, R80, R83.reuse, P1 ;  /* 0x000000535000720c */ /* 0x080fe20000f26670 */
[----:B------:R2:W3:Y:S01]  /*13430*/  SHFL.IDX PT, R75, R49, 0x1, 0x1c1f ;  /* 0x003c1f00314b7f89 */ /* 0x0004e200000e0000 */
[----:B------:R-:W-:Y:S01]  /*13440*/  LEA.HI.X R84, R66, UR9, R43, 0x2, P3 ;  /* 0x0000000942547c11 */ /* 0x000fe200098f142b */
[----:B0-----:R-:W-:Y:S01]  /*13450*/  IMAD.SHL.U32 R71, R68, 0x2, RZ ;  /* 0x0000000244477824 */ /* 0x001fe200078e00ff */
[----:B------:R-:W-:Y:S01]  /*13460*/  ISETP.GE.AND P3, PT, R70, R83, PT ;  /* 0x000000534600720c */ /* 0x000fe20003f66270 */
[----:B------:R-:W-:Y:S01]  /*13470*/  SYNCS.ARRIVE.TRANS64.RED.A1T0 RZ, [UR4], RZ ;  /* 0x000000ffffff79a7 */ /* 0x000fe20008100404 */
[----:B------:R0:W4:Y:S01]  /*13480*/  SHFL.IDX PT, R66, R82, RZ, 0x1c1f ;  /* 0x001c1fff52427589 */ /* 0x00012200000e0000 */
[----:B------:R-:W-:Y:S02]  /*13490*/  SEL R57, R48, R77, P0 ;  /* 0x0000004d30397207 */ /* 0x000fe40000000000 */
[----:B------:R-:W-:Y:S01]  /*134a0*/  SEL R61, R77, R48, P0 ;  /* 0x000000304d3d7207 */ /* 0x000fe20000000000 */
[----:B------:R0:W0:Y:S01]  /*134b0*/  SHFL.IDX PT, R67, R84, RZ, 0x1c1f ;  /* 0x001c1fff54437589 */ /* 0x00002200000e0000 */
[----:B------:R-:W-:-:S02]  /*134c0*/  SEL R42, R46, R79, P0 ;  /* 0x0000004f2e2a7207 */ /* 0x000fc40000000000 */
[----:B------:R-:W-:Y:S02]  /*134d0*/  SEL R43, R47, R76, P0 ;  /* 0x0000004c2f2b7207 */ /* 0x000fe40000000000 */
[----:B------:R-:W-:Y:S02]  /*134e0*/  SEL R48, R50, R81, P0 ;  /* 0x0000005132307207 */ /* 0x000fe40000000000 */
[----:B--2---:R-:W-:Y:S02]  /*134f0*/  SEL R49, R51, R78, P0 ;  /* 0x0000004e33317207 */ /* 0x004fe40000000000 */
[----:B------:R-:W-:Y:S01]  /*13500*/  SEL R46, R79, R46, P0 ;  /* 0x0000002e4f2e7207 */ /* 0x000fe20000000000 */
[----:B-1----:R1:W-:Y:S01]  /*13510*/  @!P2 ST.E desc[UR52][R72.64], R0 ;  /* 0x000000004800a985 */ /* 0x0023e2000c101934 */
[----:B------:R-:W-:Y:S02]  /*13520*/  SEL R47, R76, R47, P0 ;  /* 0x0000002f4c2f7207 */ /* 0x000fe40000000000 */
[----:B------:R-:W-:Y:S01]  /*13530*/  SEL R50, R81, R50, P0 ;  /* 0x0000003251327207 */ /* 0x000fe20000000000 */
[----:B---3--:R1:W-:Y:S01]  /*13540*/  @!P1 ST.E desc[UR52][R74.64], R2 ;  /* 0x000000024a009985 */ /* 0x0083e2000c101934 */
[----:B------:R-:W-:Y:S01]  /*13550*/  SEL R51, R78, R51, P0 ;  /* 0x000000334e337207 */ /* 0x000fe20000000000 */
[----:B------:R-:W-:Y:S06]  /*13560*/  @P3 BRA `(.L_x_8512) ;  /* 0x0000000400783947 */ /* 0x000fec0003800000 */
[C---:B-1----:R-:W-:Y:S01]  /*13570*/  VIADD R0, R71.reuse, 0x8 ;  /* 0x0000000847007836 */ /* 0x042fe20000000000 */
        /* <DEDUP_REMOVED lines=8> */
[----:B------:R-:W-:-:S04]  /*13600*/  ISETP.GE.AND P1, PT, R70, UR4, PT ;  /* 0x0000000446007c0c */ /* 0x000fc8000bf26270 */
[----:B------:R-:W-:-:S03]  /*13610*/  ISETP.GE.AND P5, PT, R79, UR4, PT ;  /* 0x000000044f007c0c */ /* 0x000fc6000bfa6270 */
[C-C-:B0---4-:R-:W-:Y:S02]  /*13620*/  @!P2 IMAD.WIDE R72, R71.reuse, 0x4, R66.reuse ;  /* 0x000000044748a825 */ /* 0x151fe400078e0242 */
[----:B------:R-:W-:Y:S02]  /*13630*/  @!P3 LEA.HI R0, R0, R0, RZ, 0x1 ;  /* 0x000000000000b211 */ /* 0x000fe400078f08ff */
[----:B------:R-:W-:Y:S01]  /*13640*/  @!P4 LEA.HI R68, R68, R68, RZ, 0x1 ;  /* 0x000000444444c211 */ /* 0x000fe200078f08ff */
[----:B------:R0:W-:Y:S01]  /*13650*/  @!P2 ST.E.64 desc[UR52][R72.64], R6 ;  /* 0x000000064800a985 */ /* 0x0001e2000c101b34 */
[----:B------:R-:W-:Y:S01]  /*13660*/  @!P3 LOP3.LUT R75, R0, 0xfffffffe, RZ, 0xc0, !PT ;  /* 0xfffffffe004bb812 */ /* 0x000fe200078ec0ff */
[----:B------:R-:W-:Y:S01]  /*13670*/  VIADD R0, R71, 0x28 ;  /* 0x0000002847007836 */ /* 0x000fe20000000000 */
[----:B------:R-:W-:Y:S02]  /*13680*/  @!P1 LEA.HI R70, R70, R70, RZ, 0x1 ;  /* 0x0000004646469211 */ /* 0x000fe400078f08ff */
[----:B------:R-:W-:Y:S01]  /*13690*/  @!P4 LOP3.LUT R77, R68, 0xfffffffe, RZ, 0xc0, !PT ;  /* 0xfffffffe444dc812 */ /* 0x000fe200078ec0ff */
[----:B------:R-:W-:Y:S01]  /*136a0*/  @!P3 IMAD.WIDE R74, R75, 0x4, R66 ;  /* 0x000000044b4ab825 */ /* 0x000fe200078e0242 */
[----:B------:R-:W-:-:S02]  /*136b0*/  ISETP.GE.AND P2, PT, R78, UR4, PT ;  /* 0x000000044e007c0c */ /* 0x000fc4000bf46270 */
[----:B------:R-:W-:Y:S01]  /*136c0*/  @!P5 LEA.HI R79, R79, R79, RZ, 0x1 ;  /* 0x0000004f4f4fd211 */ /* 0x000fe200078f08ff */
[----:B------:R-:W-:Y:S01]  /*136d0*/  VIADD R68, R71, 0x30 ;  /* 0x0000003047447836 */ /* 0x000fe20000000000 */
[----:B------:R1:W-:Y:S01]  /*136e0*/  @!P3 ST.E.64 desc[UR52][R74.64], R8 ;  /* 0x000000084a00b985 */ /* 0x0003e2000c101b34 */
[--C-:B------:R-:W-:Y:S01]  /*136f0*/  @!P4 IMAD.WIDE R76, R77, 0x4, R66.reuse ;  /* 0x000000044d4cc825 */ /* 0x100fe200078e0242 */
[----:B------:R-:W-:Y:S02]  /*13700*/  ISETP.GE.AND P3, PT, R0, UR4, PT ;  /* 0x0000000400007c0c */ /* 0x000fe4000bf66270 */
[----:B0-----:R-:W-:Y:S01]  /*13710*/  @!P1 LOP3.LUT R7, R70, 0xfffffffe, RZ, 0xc0, !PT ;  /* 0xfffffffe46079812 */ /* 0x001fe200078ec0ff */
[C---:B------:R-:W-:Y:S01]  /*13720*/  VIADD R72, R71.reuse, 0x40 ;  /* 0x0000004047487836 */ /* 0x040fe20000000000 */
[----:B------:R-:W-:Y:S01]  /*13730*/  ISETP.GE.AND P6, PT, R68, UR4, PT ;  /* 0x0000000444007c0c */ /* 0x000fe2000bfc6270 */
[----:B------:R-:W-:Y:S01]  /*13740*/  VIADD R70, R71, 0x48 ;  /* 0x0000004847467836 */ /* 0x000fe20000000000 */
[----:B------:R0:W-:Y:S01]  /*13750*/  @!P4 ST.E.64 desc[UR52][R76.64], R10 ;  /* 0x0000000a4c00c985 */ /* 0x0001e2000c101b34 */
[----:B------:R-:W-:Y:S01]  /*13760*/  @!P1 IMAD.WIDE R6, R7, 0x4, R66 ;  /* 0x0000000407069825 */ /* 0x000fe200078e0242 */
[----:B------:R-:W-:-:S02]  /*13770*/  ISETP.GE.AND P4, PT, R72, UR4, PT ;  /* 0x0000000448007c0c */ /* 0x000fc4000bf86270 */
[----:B------:R-:W-:Y:S02]  /*13780*/  @!P2 LEA.HI R78, R78, R78, RZ, 0x1 ;  /* 0x0000004e4e4ea211 */ /* 0x000fe400078f08ff */
[----:B------:R2:W-:Y:S01]  /*13790*/  @!P1 ST.E.64 desc[UR52][R6.64], R14 ;  /* 0x0000000e06009985 */ /* 0x0005e2000c101b34 */
[----:B------:R-:W-:Y:S02]  /*137a0*/  ISETP.GE.AND P1, PT, R70, UR4, PT ;  /* 0x0000000446007c0c */ /* 0x000fe4000bf26270 */
[----:B-1----:R-:W-:Y:S02]  /*137b0*/  @!P2 LOP3.LUT R9, R78, 0xfffffffe, RZ, 0xc0, !PT ;  /* 0xfffffffe4e09a812 */ /* 0x002fe400078ec0ff */
[----:B------:R-:W-:Y:S02]  /*137c0*/  @!P6 LEA.HI R68, R68, R68, RZ, 0x1 ;  /* 0x000000444444e211 */ /* 0x000fe400078f08ff */
[----:B------:R-:W-:Y:S01]  /*137d0*/  @!P3 LEA.HI R0, R0, R0, RZ, 0x1 ;  /* 0x000000000000b211 */ /* 0x000fe200078f08ff */
[----:B------:R-:W-:Y:S01]  /*137e0*/  @!P2 IMAD.WIDE R8, R9, 0x4, R66 ;  /* 0x000000040908a825 */ /* 0x000fe200078e0242 */
[----:B------:R-:W-:-:S02]  /*137f0*/  @!P6 LOP3.LUT R73, R68, 0xfffffffe, RZ, 0xc0, !PT ;  /* 0xfffffffe4449e812 */ /* 0x000fc400078ec0ff */
[----:B0-----:R-:W-:Y:S01]  /*13800*/  @!P3 LOP3.LUT R11, R0, 0xfffffffe, RZ, 0xc0, !PT ;  /* 0xfffffffe000bb812 */ /* 0x001fe200078ec0ff */
[----:B------:R-:W-:Y:S01]  /*13810*/  VIADD R0, R71, 0x50 ;  /* 0x0000005047007836 */ /* 0x000fe20000000000 */
[----:B------:R-:W-:Y:S01]  /*13820*/  @!P4 LEA.HI R72, R72, R72, RZ, 0x1 ;  /* 0x000000484848c211 */ /* 0x000fe200078f08ff */
[--C-:B--2---:R-:W-:Y:S01]  /*13830*/  @!P6 IMAD.WIDE R6, R73, 0x4, R66.reuse ;  /* 0x000000044906e825 */ /* 0x104fe200078e0242 */
[----:B------:R-:W-:Y:S01]  /*13840*/  @!P1 LEA.HI R70, R70, R70, RZ, 0x1 ;  /* 0x0000004646469211 */ /* 0x000fe200078f08ff */
[----:B------:R0:W-:Y:S01]  /*13850*/  @!P2 ST.E.64 desc[UR52][R8.64], R12 ;  /* 0x0000000c0800a985 */ /* 0x0001e2000c101b34 */
[----:B------:R-:W-:Y:S01]  /*13860*/  @!P5 LOP3.LUT R15, R79, 0xfffffffe, RZ, 0xc0, !PT ;  /* 0xfffffffe4f0fd812 */ /* 0x000fe200078ec0ff */
[----:B------:R-:W-:Y:S01]  /*13870*/  @!P3 IMAD.WIDE R10, R11, 0x4, R66 ;  /* 0x000000040b0ab825 */ /* 0x000fe200078e0242 */
[----:B------:R-:W-:-:S03]  /*13880*/  @!P4 LOP3.LUT R73, R72, 0xfffffffe, RZ, 0xc0, !PT ;  /* 0xfffffffe4849c812 */ /* 0x000fc600078ec0ff */
[--C-:B------:R-:W-:Y:S01]  /*13890*/  @!P5 IMAD.WIDE R14, R15, 0x4, R66.reuse ;  /* 0x000000040f0ed825 */ /* 0x100fe200078e0242 */
[----:B------:R1:W-:Y:S04]  /*138a0*/  @!P3 ST.E.64 desc[UR52][R10.64], R20 ;  /* 0x000000140a00b985 */ /* 0x0003e8000c101b34 */
[----:B------:R2:W-:Y:S01]  /*138b0*/  @!P6 ST.E.64 desc[UR52][R6.64], R18 ;  /* 0x000000120600e985 */ /* 0x0005e2000c101b34 */
[----:B0-----:R-:W-:Y:S01]  /*138c0*/  @!P1 LOP3.LUT R13, R70, 0xfffffffe, RZ, 0xc0, !PT ;  /* 0xfffffffe460d9812 */ /* 0x001fe200078ec0ff */
[----:B------:R-:W-:Y:S02]  /*138d0*/  @!P4 IMAD.WIDE R8, R73, 0x4, R66 ;  /* 0x000000044908c825 */ /* 0x000fe400078e0242 */
[----:B------:R-:W-:Y:S02]  /*138e0*/  @!P5 ST.E.64 desc[UR52][R14.64], R22 ;  /* 0x000000160e00d985 */ /* 0x000fe4000c101b34 */
[----:B------:R-:W-:-:S02]  /*138f0*/  VIADD R12, R71, 0x58 ;  /* 0x00000058470c7836 */ /* 0x000fc40000000000 */
[----:B------:R0:W-:Y:S01]  /*13900*/  @!P4 ST.E.64 desc[UR52][R8.64], R26 ;  /* 0x0000001a0800c985 */ /* 0x0001e2000c101b34 */
[----:B-1----:R-:W-:Y:S02]  /*13910*/  @!P1 IMAD.WIDE R10, R13, 0x4, R66 ;  /* 0x000000040d0a9825 */ /* 0x002fe400078e0242 */
[----:B------:R-:W-:Y:S02]  /*13920*/  ISETP.GE.AND P2, PT, R12, UR4, PT ;  /* 0x000000040c007c0c */ /* 0x000fe4000bf46270 */
[C---:B------:R-:W-:Y:S01]  /*13930*/  VIADD R13, R71.reuse, 0x60 ;  /* 0x00000060470d7836 */ /* 0x040fe20000000000 */
[----:B------:R1:W-:Y:S01]  /*13940*/  @!P1 ST.E.64 desc[UR52][R10.64], R28 ;  /* 0x0000001c0a009985 */ /* 0x0003e2000c101b34 */
        /* <DEDUP_REMOVED lines=32> */
.L_x_8512:
[----:B------:R-:W-:Y:S05]  /*13b50*/  BSYNC B0 ;  /* 0x0000000000007941 */ /* 0x000fea0003800000 */
.L_x_8511:
[----:B------:R-:W-:Y:S01]  /*13b60*/  ISETP.GE.AND P1, PT, R80, R83, PT ;  /* 0x000000535000720c */ /* 0x000fe20003f26270 */
[----:B------:R3:W0:Y:S01]  /*13b70*/  SHFL.IDX PT, R27, R84, 0x1, 0x1c1f ;  /* 0x003c1f00541b7f89 */ /* 0x00062200000e0000 */
[----:B--2---:R-:W-:Y:S02]  /*13b80*/  SEL R14, R64, R69, P0 ;  /* 0x00000045400e7207 */ /* 0x004fe40000000000 */
        /* <DEDUP_REMOVED lines=21> */
[----:B-1----:R-:W-:Y:S01]  /*13ce0*/  SEL R2, R37, R34, P0 ;  /* 0x0000002225027207 */ /* 0x002fe20000000000 */
[----:B0-23--:R-:W-:Y:S06]  /*13cf0*/  @P1 BRA `(.L_x_8423) ;  /* 0x0000005c00a01947 */ /* 0x00dfec0003800000 */
        /* <DEDUP_REMOVED lines=11> */
[----:B------:R-:W-:Y:S01]  /*13db0*/  ISETP.GE.AND P3, PT, R12, UR4, PT ;  /* 0x000000040c007c0c */ /* 0x000fe2000bf66270 */
[----:B------:R-:W-:Y:S01]  /*13dc0*/  VIADD R30, R71, 0x38 ;  /* 0x00000038471e7836 */ /* 0x000fe20000000000 */
[----:B------:R-:W-:-:S03]  /*13dd0*/  ISETP.GE.AND P5, PT, R28, UR4, PT ;  /* 0x000000041c007c0c */ /* 0x000fc6000bfa6270 */
[--C-:B------:R-:W-:Y:S02]  /*13de0*/  @!P0 IMAD.WIDE R6, R71, 0x4, R26.reuse ;  /* 0x0000000447068825 */ /* 0x100fe400078e021a */
[----:B------:R-:W-:Y:S02]  /*13df0*/  @!P4 LEA.HI R0, R0, R0, RZ, 0x1 ;  /* 0x000000000000c211 */ /* 0x000fe400078f08ff */
[----:B------:R-:W-:Y:S01]  /*13e00*/  @!P1 LEA.HI R10, R10, R10, RZ, 0x1 ;  /* 0x0000000a0a0a9211 */ /* 0x000fe200078f08ff */
[----:B------:R0:W-:Y:S01]  /*13e10*/  @!P0 ST.E.64 desc[UR52][R6.64], R42 ;  /* 0x0000002a06008985 */ /* 0x0001e2000c101b34 */
[----:B------:R-:W-:Y:S02]  /*13e20*/  @!P4 LOP3.LUT R9, R0, 0xfffffffe, RZ, 0xc0, !PT ;  /* 0xfffffffe0009c812 */ /* 0x000fe400078ec0ff */
[----:B------:R-:W-:Y:S02]  /*13e30*/  ISETP.GE.AND P0, PT, R30, UR4, PT ;  /* 0x000000041e007c0c */ /* 0x000fe4000bf06270 */
[----:B------:R-:W-:Y:S01]  /*13e40*/  @!P2 LEA.HI R0, R11, R11, RZ, 0x1 ;  /* 0x0000000b0b00a211 */ /* 0x000fe200078f08ff */
[----:B------:R-:W-:Y:S01]  /*13e50*/  @!P4 IMAD.WIDE R8, R9, 0x4, R26 ;  /* 0x000000040908c825 */ /* 0x000fe200078e021a */
[----:B------:R-:W-:-:S02]  /*13e60*/  @!P1 LOP3.LUT R11, R10, 0xfffffffe, RZ, 0xc0, !PT ;  /* 0xfffffffe0a0b9812 */ /* 0x000fc400078ec0ff */
[----:B------:R-:W-:Y:S01]  /*13e70*/  @!P2 LOP3.LUT R13, R0, 0xfffffffe, RZ, 0xc0, !PT ;  /* 0xfffffffe000da812 */ /* 0x000fe200078ec0ff */
[----:B------:R-:W-:Y:S01]  /*13e80*/  VIADD R0, R71, 0x40 ;  /* 0x0000004047007836 */ /* 0x000fe20000000000 */
[----:B------:R1:W-:Y:S01]  /*13e90*/  @!P4 ST.E.64 desc[UR52][R8.64], R46 ;  /* 0x0000002e0800c985 */ /* 0x0003e2000c101b34 */
[----:B------:R-:W-:Y:S02]  /*13ea0*/  ISETP.GE.AND P4, PT, R29, UR4, PT ;  /* 0x000000041d007c0c */ /* 0x000fe4000bf86270 */
[----:B------:R-:W-:Y:S01]  /*13eb0*/  @!P3 LEA.HI R12, R12, R12, RZ, 0x1 ;  /* 0x0000000c0c0cb211 */ /* 0x000fe200078f08ff */
[--C-:B0-----:R-:W-:Y:S01]  /*13ec0*/  @!P1 IMAD.WIDE R6, R11, 0x4, R26.reuse ;  /* 0x000000040b069825 */ /* 0x101fe200078e021a */
[----:B------:R-:W-:Y:S02]  /*13ed0*/  @!P5 LEA.HI R28, R28, R28, RZ, 0x1 ;  /* 0x0000001c1c1cd211 */ /* 0x000fe400078f08ff */
[----:B------:R-:W-:Y:S02]  /*13ee0*/  @!P3 LOP3.LUT R11, R12, 0xfffffffe, RZ, 0xc0, !PT ;  /* 0xfffffffe0c0bb812 */ /* 0x000fe400078ec0ff */
[----:B------:R-:W-:Y:S01]  /*13ef0*/  @!P0 LEA.HI R30, R30, R30, RZ, 0x1 ;  /* 0x0000001e1e1e8211 */ /* 0x000fe200078f08ff */
[----:B------:R0:W-:Y:S01]  /*13f00*/  @!P1 ST.E.64 desc[UR52][R6.64], R48 ;  /* 0x0000003006009985 */ /* 0x0001e2000c101b34 */
[----:B------:R-:W-:Y:S01]  /*13f10*/  ISETP.GE.AND P1, PT, R0, UR4, PT ;  /* 0x0000000400007c0c */ /* 0x000fe2000bf26270 */
[----:B------:R-:W-:Y:S01]  /*13f20*/  @!P3 IMAD.WIDE R10, R11, 0x4, R26 ;  /* 0x000000040b0ab825 */ /* 0x000fe200078e021a */
[----:B------:R-:W-:-:S02]  /*13f30*/  @!P0 LOP3.LUT R31, R30, 0xfffffffe, RZ, 0xc0, !PT ;  /* 0xfffffffe1e1f8812 */ /* 0x000fc400078ec0ff */
[----:B------:R-:W-:Y:S01]  /*13f40*/  @!P4 LEA.HI R29, R29, R29, RZ, 0x1 ;  /* 0x0000001d1d1dc211 */ /* 0x000fe200078f08ff */
[--C-:B-1----:R-:W-:Y:S01]  /*13f50*/  @!P2 IMAD.WIDE R8, R13, 0x4, R26.reuse ;  /* 0x000000040d08a825 */ /* 0x102fe200078e021a */
[----:B------:R-:W-:Y:S02]  /*13f60*/  @!P5 LOP3.LUT R13, R28, 0xfffffffe, RZ, 0xc0, !PT ;  /* 0xfffffffe1c0dd812 */ /* 0x000fe400078ec0ff */
[----:B------:R-:W-:Y:S01]  /*13f70*/  @!P4 LOP3.LUT R29, R29, 0xfffffffe, RZ, 0xc0, !PT ;  /* 0xfffffffe1d1dc812 */ /* 0x000fe200078ec0ff */
[----:B------:R-:W-:Y:S01]  /*13f80*/  VIADD R28, R71, 0x48 ;  /* 0x00000048471c7836 */ /* 0x000fe20000000000 */
[----:B------:R1:W-:Y:S01]  /*13f90*/  @!P2 ST.E.64 desc[UR52][R8.64], R50 ;  /* 0x000000320800a985 */ /* 0x0003e2000c101b34 */
[--C-:B------:R-:W-:Y:S02]  /*13fa0*/  @!P5 IMAD.WIDE R12, R13, 0x4, R26.reuse ;  /* 0x000000040d0cd825 */ /* 0x100fe400078e021a */
[----:B------:R-:W-:Y:S01]  /*13fb0*/  @!P1 LEA.HI R0, R0, R0, RZ, 0x1 ;  /* 0x0000000000009211 */ /* 0x000fe200078f08ff */
[----:B------:R2:W-:Y:S01]  /*13fc0*/  @!P3 ST.E.64 desc[UR52][R10.64], R14 ;  /* 0x0000000e0a00b985 */ /* 0x0005e2000c101b34 */
[----:B0-----:R-:W-:Y:S01]  /*13fd0*/  @!P4 IMAD.WIDE R6, R29, 0x4, R26 ;  /* 0x000000041d06c825 */ /* 0x001fe200078e021a */
[----:B------:R-:W-:-:S02]  /*13fe0*/  ISETP.GE.AND P2, PT, R28, UR4, PT ;  /* 0x000000041c007c0c */ /* 0x000fc4000bf46270 */
[----:B------:R0:W-:Y:S04]  /*13ff0*/  @!P5 ST.E.64 desc[UR52][R12.64], R64 ;  /* 0x000000400c00d985 */ /* 0x0001e8000c101b34 */
[----:B------:R-:W-:Y:S01]  /*14000*/  @!P4 ST.E.64 desc[UR52][R6.64], R16 ;  /* 0x000000100600c985 */ /* 0x000fe2000c101b34 */
[----:B-1----:R-:W-:-:S04]  /*14010*/  @!P0 IMAD.WIDE R8, R31, 0x4, R26 ;  /* 0x000000041f088825 */ /* 0x002fc800078e021a */
[C---:B--2---:R-:W-:Y:S01]  /*14020*/  VIADD R10, R71.reuse, 0x50 ;  /* 0x00000050470a7836 */ /* 0x044fe20000000000 */
[----:B------:R1:W-:Y:S01]  /*14030*/  @!P0 ST.E.64 desc[UR52][R8.64], R58 ;  /* 0x0000003a08008985 */ /* 0x0003e2000c101b34 */
[C---:B------:R-:W-:Y:S01]  /*14040*/  VIADD R14, R71.reuse, 0x68 ;  /* 0x00000068470e7836 */ /* 0x040fe20000000000 */
[----:B------:R-:W-:Y:S01]  /*14050*/  @!P2 LEA.HI R28, R28, R28, RZ, 0x1 ;  /* 0x0000001c1c1ca211 */ /* 0x000fe200078f08ff */
[C---:B0-----:R-:W-:Y:S01]  /*14060*/  VIADD R12, R71.reuse, 0x58 ;  /* 0x00000058470c7836 */ /* 0x041fe20000000000 */
[----:B------:R-:W-:Y:S01]  /*14070*/  ISETP.GE.AND P3, PT, R10, UR4, PT ;  /* 0x000000040a007c0c */ /* 0x000fe2000bf66270 */
[C---:B------:R-:W-:Y:S01]  /*14080*/  VIADD R13, R71.reuse, 0x60 ;  /* 0x00000060470d7836 */ /* 0x040fe20000000000 */
[----:B------:R-:W-:Y:S01]  /*14090*/  ISETP.GE.AND P5, PT, R14, UR4, PT ;  /* 0x000000040e007c0c */ /* 0x000fe2000bfa6270 */
[C---:B------:R-:W-:Y:S01]  /*140a0*/  VIADD R15, R71.reuse, 0x70 ;  /* 0x00000070470f7836 */ /* 0x040fe20000000000 */
[----:B------:R-:W-:Y:S01]  /*140b0*/  ISETP.GE.AND P0, PT, R12, UR4, PT ;  /* 0x000000040c007c0c */ /* 0x000fe2000bf06270 */
[----:B------:R-:W-:Y:S01]  /*140c0*/  VIADD R71, R71, 0x78 ;  /* 0x0000007847477836 */ /* 0x000fe20000000000 */
[----:B------:R-:W-:-:S02]  /*140d0*/  ISETP.GE.AND P4, PT, R13, UR4, PT ;  /* 0x000000040d007c0c */ /* 0x000fc4000bf86270 */
[----:B------:R-:W-:Y:S02]  /*140e0*/  ISETP.GE.AND P6, PT, R15, UR4, PT ;  /* 0x000000040f007c0c */ /* 0x000fe4000bfc6270 */
[----:B------:R-:W-:Y:S02]  /*140f0*/  @!P1 LOP3.LUT R11, R0, 0xfffffffe, RZ, 0xc0, !PT ;  /* 0xfffffffe000b9812 */ /* 0x000fe400078ec0ff */
[----:B-1----:R-:W-:Y:S02]  /*14100*/  @!P2 LOP3.LUT R9, R28, 0xfffffffe, RZ, 0xc0, !PT ;  /* 0xfffffffe1c09a812 */ /* 0x002fe400078ec0ff */
[----:B------:R-:W-:Y:S01]  /*14110*/  @!P3 LEA.HI R10, R10, R10, RZ, 0x1 ;  /* 0x0000000a0a0ab211 */ /* 0x000fe200078f08ff */
[--C-:B------:R-:W-:Y:S01]  /*14120*/  @!P1 IMAD.WIDE R6, R11, 0x4, R26.reuse ;  /* 0x000000040b069825 */ /* 0x100fe200078e021a */
[----:B------:R-:W-:Y:S02]  /*14130*/  @!P5 LEA.HI R14, R14, R14, RZ, 0x1 ;  /* 0x0000000e0e0ed211 */ /* 0x000fe400078f08ff */
[----:B------:R-:W-:Y:S01]  /*14140*/  @!P0 LEA.HI R12, R12, R12, RZ, 0x1 ;  /* 0x0000000c0c0c8211 */ /* 0x000fe200078f08ff */
[----:B------:R-:W-:Y:S01]  /*14150*/  @!P2 IMAD.WIDE R8, R9, 0x4, R26 ;  /* 0x000000040908a825 */ /* 0x000fe200078e021a */
[----:B------:R-:W-:Y:S01]  /*14160*/  @!P4 LEA.HI R0, R13, R13, RZ, 0x1 ;  /* 0x0000000d0d00c211 */ /* 0x000fe200078f08ff */
[----:B------:R0:W-:Y:S01]  /*14170*/  @!P1 ST.E.64 desc[UR52][R6.64], R18 ;  /* 0x0000001206009985 */ /* 0x0001e2000c101b34 */
[----:B------:R-:W-:-:S02]  /*14180*/  @!P3 LOP3.LUT R11, R10, 0xfffffffe, RZ, 0xc0, !PT ;  /* 0xfffffffe0a0bb812 */ /* 0x000fc400078ec0ff */
[----:B------:R-:W-:Y:S01]  /*14190*/  @!P6 LEA.HI R16, R15, R15, RZ, 0x1 ;  /* 0x0000000f0f10e211 */ /* 0x000fe200078f08ff */
[----:B------:R1:W-:Y:S01]  /*141a0*/  @!P2 ST.E.64 desc[UR52][R8.64], R52 ;  /* 0x000000340800a985 */ /* 0x0003e2000c101b34 */
[----:B------:R-:W-:Y:S01]  /*141b0*/  @!P0 LOP3.LUT R13, R12, 0xfffffffe, RZ, 0xc0, !PT ;  /* 0xfffffffe0c0d8812 */ /* 0x000fe200078ec0ff */
[--C-:B------:R-:W-:Y:S01]  /*141c0*/  @!P3 IMAD.WIDE R10, R11, 0x4, R26.reuse ;  /* 0x000000040b0ab825 */ /* 0x100fe200078e021a */
[----:B------:R-:W-:Y:S02]  /*141d0*/  @!P4 LOP3.LUT R15, R0, 0xfffffffe, RZ, 0xc0, !PT ;  /* 0xfffffffe000fc812 */ /* 0x000fe400078ec0ff */
[----:B------:R-:W-:Y:S01]  /*141e0*/  @!P5 LOP3.LUT R17, R14, 0xfffffffe, RZ, 0xc0, !PT ;  /* 0xfffffffe0e11d812 */ /* 0x000fe200078ec0ff */
[--C-:B------:R-:W-:Y:S01]  /*141f0*/  @!P0 IMAD.WIDE R12, R13, 0x4, R26.reuse ;  /* 0x000000040d0c8825 */ /* 0x100fe200078e021a */
[----:B------:R2:W-:Y:S01]  /*14200*/  @!P3 ST.E.64 desc[UR52][R10.64], R20 ;  /* 0x000000140a00b985 */ /* 0x0005e2000c101b34 */
[----:B0-----:R-:W-:Y:S02]  /*14210*/  @!P6 LOP3.LUT R19, R16, 0xfffffffe, RZ, 0xc0, !PT ;  /* 0xfffffffe1013e812 */ /* 0x001fe400078ec0ff */
        /* <DEDUP_REMOVED lines=14> */
.L_x_8510:
        /* <DEDUP_REMOVED lines=58> */
.L_x_8421:
        /* <DEDUP_REMOVED lines=18> */
.L_x_8513:
[----:B------:R-:W-:Y:S01]  /*147c0*/  ULDC UR7, c[0x0][0xc50] ;  /* 0x0003140000077ab9 */ /* 0x000fe20000000800 */
[----:B------:R-:W-:Y:S01]  /*147d0*/  UMOV UR40, UR6 ;  /* 0x0000000600287c82 */ /* 0x000fe20008000000 */
[----:B------:R-:W-:-:S11]  /*147e0*/  UISETP.NE.AND UP0, UPT, UR7, 0x1, UPT ;  /* 0x000000010700788c */ /* 0x000fd6000bf05270 */
[----:B------:R-:W-:Y:S01]  /*147f0*/  @UP0 ULDC UR4, c[0x0][0xc54] ;  /* 0x0003150000040ab9 */ /* 0x000fe20000000800 */
[----:B------:R-:W-:Y:S01]  /*14800*/  @UP0 ULDC UR8, c[0x0][0xc58] ;  /* 0x0003160000080ab9 */ /* 0x000fe20000000800 */
[----:B------:R-:W-:-:S04]  /*14810*/  UIMAD.WIDE.U32 UR4, UR6, UR4, URZ ;  /* 0x00000004060472a5 */ /* 0x000fc8000f8e003f */
[----:B------:R-:W-:-:S12]  /*14820*/  @UP0 USHF.R.U32.HI UR40, URZ, UR8, UR5 ;  /* 0x000000083f280299 */ /* 0x000fd80008011605 */
.L_x_8514:
        /* <DEDUP_REMOVED lines=18> */
[----:B------:R-:W-:-:S03]  /*14950*/  UISETP.NE.AND UP1, UPT, UR4, 0x1, UPT ;  /* 0x000000010400788c */ /* 0x000fc6000bf25270 */
[----:B------:R-:W-:Y:S01]  /*14960*/  ULDC.64 UR4, c[0x0][0x418] ;  /* 0x0001060000047ab9 */ /* 0x000fe20000000a00 */
[----:B------:R-:W-:Y:S02]  /*14970*/  UP2UR UR48, UPR, URZ, 0x2 ;  /* 0x000000023f307883 */ /* 0x000fe40008000000 */
[----:B------:R-:W-:-:S03]  /*14980*/  UISETP.NE.U32.AND UP0, UPT, UR4, URZ, UPT ;  /* 0x0000003f0400728c */ /* 0x000fc6000bf05070 */
[----:B------:R-:W-:Y:S01]  /*14990*/  ULDC UR4, c[0x0][0x424] ;  /* 0x0001090000047ab9 */ /* 0x000fe20000000800 */
[----:B------:R-:W-:Y:S01]  /*149a0*/  UISETP.NE.AND.EX UP0, UPT, UR5, URZ, UPT, UP0 ;  /* 0x0000003f0500728c */ /* 0x000fe2000bf05300 */
[----:B------:R-:W-:Y:S02]  /*149b0*/  @UP1 ULDC UR9, c[0x0][0x450] ;  /* 0x0001140000091ab9 */ /* 0x000fe40000000800 */
[----:B------:R-:W-:Y:S01]  /*149c0*/  @UP1 ULDC UR5, c[0x0][0x44c] ;  /* 0x0001130000051ab9 */ /* 0x000fe20000000800 */
[----:B------:R-:W-:-:S04]  /*149d0*/  USEL UR38, UR4, 0x1, UP0 ;  /* 0x0000000104267887 */ /* 0x000fc80008000000 */
[----:B------:R-:W-:Y:S02]  /*149e0*/  UIMAD UR7, UR38, UR6, 0x9f ;  /* 0x0000009f260774a4 */ /* 0x000fe4000f8e0206 */
[----:B------:R-:W-:Y:S02]  /*149f0*/  UIMAD UR38, UR38, UR6, URZ ;  /* 0x00000006262672a4 */ /* 0x000fe4000f8e023f */
[----:B------:R-:W-:Y:S02]  /*14a00*/  UIMAD.WIDE UR6, UR7, 0x66666667, URZ ;  /* 0x66666667070678a5 */ /* 0x000fe4000f8e023f */
[----:B-1----:R-:W-:Y:S02]  /*14a10*/  USHF.L.U32 UR41, UR41, 0x7, URZ ;  /* 0x0000000729297899 */ /* 0x002fe4000800063f */
[----:B------:R-:W-:Y:S02]  /*14a20*/  USHF.R.U32.HI UR42, URZ, 0x1f, UR7 ;  /* 0x0000001f3f2a7899 */ /* 0x000fe40008011607 */
[----:B------:R-:W-:-:S02]  /*14a30*/  UIADD3 UR8, UR41, 0x7f, URZ ;  /* 0x0000007f29087890 */ /* 0x000fc4000fffe03f */
[----:B------:R-:W-:Y:S02]  /*14a40*/  ULEA.HI.SX32 UR42, UR7, UR42, 0x1a ;  /* 0x0000002a072a7291 */ /* 0x000fe4000f8fd23f */
[----:B------:R-:W-:-:S04]  /*14a50*/  UIMAD.WIDE.U32 UR4, UR8, UR5, URZ ;  /* 0x00000005080472a5 */ /* 0x000fc8000f8e003f */
[----:B------:R-:W-:Y:S02]  /*14a60*/  @UP1 USHF.R.U32.HI UR8, URZ, UR9, UR5 ;  /* 0x000000093f081299 */ /* 0x000fe40008011605 */
[----:B------:R-:W-:Y:S01]  /*14a70*/  UIADD3 UR9, UR38, 0x1, -UR10 ;  /* 0x0000000126097890 */ /* 0x000fe2000fffe80a */
[----:B------:R-:W-:Y:S02]  /*14a80*/  ULDC.64 UR4, c[0x0][0x9e0] ;  /* 0x0002780000047ab9 */ /* 0x000fe40000000a00 */
[----:B------:R-:W-:Y:S02]  /*14a90*/  UISETP.GE.AND UP0, UPT, UR5, 0x1, UPT ;  /* 0x000000010500788c */ /* 0x000fe4000bf06270 */
[----:B------:R-:W-:-:S04]  /*14aa0*/  UIADD3 UR9, UR9, UR8, URZ ;  /* 0x0000000809097290 */ /* 0x000fc8000fffe03f */
[----:B------:R-:W-:Y:S01]  /*14ab0*/  PLOP3.LUT P1, PT, PT, PT, UP0, 0x80, 0x0 ;  /* 0x000000000000781c */ /* 0x000fe20003f2f008 */
[----:B------:R-:W-:-:S12]  /*14ac0*/  UIADD3 UR4, UR9, UR4, URZ ;  /* 0x0000000409047290 */ /* 0x000fd8000fffe03f */
[----:B0-----:R-:W-:Y:S05]  /*14ad0*/  @!P1 BRA `(.L_x_8516) ;  /* 0x0000000000449947 */ /* 0x001fea0003800000 */
        /* <DEDUP_REMOVED lines=10> */
.L_x_8517:
[----:B------:R-:W-:-:S11]  /*14b80*/  UISETP.NE.AND UP0, UPT, UR5, 0x1, UPT ;  /* 0x000000010500788c */ /* 0x000fd6000bf05270 */
[----:B------:R-:W-:Y:S02]  /*14b90*/  @UP0 ULDC.64 UR12, c[0x0][0x9e8] ;  /* 0x00027a00000c0ab9 */ /* 0x000fe40000000a00 */
[----:B------:R-:W-:-:S04]  /*14ba0*/  UIMAD.WIDE.U32 UR6, UR8, UR12, URZ ;  /* 0x0000000c080672a5 */ /* 0x000fc8000f8e003f */
[----:B------:R-:W-:-:S12]  /*14bb0*/  @UP0 USHF.R.U32.HI UR8, URZ, UR13, UR7 ;  /* 0x0000000d3f080299 */ /* 0x000fd80008011607 */
.L_x_8518:
[----:B------:R-:W-:-:S04]  /*14bc0*/  UIMAD UR8, UR8, UR5, UR5 ;  /* 0x00000005080872a4 */ /* 0x000fc8000f8e0205 */
[----:B------:R-:W-:-:S04]  /*14bd0*/  UISETP.LT.AND UP0, UPT, UR4, UR8, UPT ;  /* 0x000000080400728c */ /* 0x000fc8000bf01270 */
[----:B------:R-:W-:-:S12]  /*14be0*/  USEL UR4, UR4, UR8, UP0 ;  /* 0x0000000804047287 */ /* 0x000fd80008000000 */
.L_x_8516:
[----:B------:R-:W-:Y:S02]  /*14bf0*/  UISETP.NE.AND UP0, UPT, UR48, URZ, UPT ;  /* 0x0000003f3000728c */ /* 0x000fe4000bf05270 */
[----:B------:R-:W-:-:S03]  /*14c00*/  UIADD3 UR6, UR4, 0x9f, URZ ;  /* 0x0000009f04067890 */ /* 0x000fc6000fffe03f */
[----:B------:R-:W-:Y:S01]  /*14c10*/  UMOV UR4, UR41 ;  /* 0x0000002900047c82 */ /* 0x000fe20008000000 */
[----:B------:R-:W-:-:S04]  /*14c20*/  UIMAD.WIDE UR6, UR6, 0x66666667, URZ ;  /* 0x66666667060678a5 */ /* 0x000fc8000f8e023f */
[----:B------:R-:W-:Y:S01]  /*14c30*/  USHF.R.U32.HI UR43, URZ, 0x1f, UR7 ;  /* 0x0000001f3f2b7899 */ /* 0x000fe20008011607 */
[----:B------:R-:W-:Y:S02]  /*14c40*/  @UP0 ULDC UR8, c[0x0][0x44c] ;  /* 0x0001130000080ab9 */ /* 0x000fe40000000800 */
[----:B------:R-:W-:Y:S01]  /*14c50*/  @UP0 ULDC UR6, c[0x0][0x450] ;  /* 0x0001140000060ab9 */ /* 0x000fe20000000800 */
[----:B------:R-:W-:Y:S02]  /*14c60*/  UIMAD.WIDE.U32 UR8, UR41, UR8, URZ ;  /* 0x00000008290872a5 */ /* 0x000fe4000f8e003f */
[----:B------:R-:W-:Y:S02]  /*14c70*/  ULEA.HI.SX32 UR43, UR7, UR43, 0x1a ;  /* 0x0000002b072b7291 */ /* 0x000fe4000f8fd23f */
        /* <DEDUP_REMOVED lines=17> */
.L_x_8520:
[----:B------:R-:W-:-:S11]  /*14d90*/  UISETP.NE.AND UP0, UPT, UR5, 0x1, UPT ;  /* 0x000000010500788c */ /* 0x000fd6000bf05270 */
[----:B------:R-:W-:Y:S02]  /*14da0*/  @UP0 ULDC.64 UR10, c[0x0][0x9e8] ;  /* 0x00027a00000a0ab9 */ /* 0x000fe40000000a00 */
[----:B------:R-:W-:-:S04]  /*14db0*/  UIMAD.WIDE.U32 UR6, UR4, UR10, URZ ;  /* 0x0000000a040672a5 */ /* 0x000fc8000f8e003f */
[----:B------:R-:W-:-:S12]  /*14dc0*/  @UP0 USHF.R.U32.HI UR4, URZ, UR11, UR7 ;  /* 0x0000000b3f040299 */ /* 0x000fd80008011607 */
.L_x_8521:
[----:B------:R-:W-:-:S04]  /*14dd0*/  UIMAD UR4, UR4, UR5, URZ ;  /* 0x00000005040472a4 */ /* 0x000fc8000f8e023f */
[----:B------:R-:W-:-:S04]  /*14de0*/  UISETP.LT.AND UP0, UPT, UR8, UR4, UPT ;  /* 0x000000040800728c */ /* 0x000fc8000bf01270 */
[----:B------:R-:W-:-:S12]  /*14df0*/  USEL UR8, UR8, UR4, !UP0 ;  /* 0x0000000408087287 */ /* 0x000fd8000c000000 */
.L_x_8519:
        /* <DEDUP_REMOVED lines=44> */
.L_x_8522:
[----:B------:R-:W-:Y:S02]  /*150c0*/  UIMAD UR49, UR45, UR37, UR44 ;  /* 0x000000252d3172a4 */ /* 0x000fe4000f8e022c */
[----:B------:R-:W-:Y:S02]  /*150d0*/  IMAD.U32 R3, RZ, RZ, UR37 ;  /* 0x00000025ff037e24 */ /* 0x000fe4000f8e00ff */
[----:B------:R-:W-:Y:S02]  /*150e0*/  IMAD.MOV.U32 R31, RZ, RZ, 0x1 ;  /* 0x00000001ff1f7424 */ /* 0x000fe400078e00ff */
        /* <DEDUP_REMOVED lines=32> */
.L_x_8523:
        /* <DEDUP_REMOVED lines=20> */
.L_x_8524:
        /* <DEDUP_REMOVED lines=20> */
.L_x_8525:
        /* <DEDUP_REMOVED lines=18> */
.L_x_8526:
        /* <DEDUP_REMOVED lines=14> */
.L_x_8577:
        /* <DEDUP_REMOVED lines=31> */
[----:B------:R-:W3:Y:S02]  /*15960*/  @P3 LDC R4, c[0x0][0x434] ;  /* 0x00010d00ff043b82 */ /* 0x000ee40000000800 */
[----:B------:R-:W-:Y:S01]  /*15970*/  @!P1 IMAD.IADD R3, R3, 0x1, R5 ;  /* 0x0000000103039824 */ /* 0x000fe200078e0205 */
[----:B0-----:R-:W-:-:S04]  /*15980*/  @!P1 LEA R6, P2, R2, R6, 0x2 ;  /* 0x0000000602069211 */ /* 0x001fc800078410ff */
[----:B------:R-:W-:Y:S01]  /*15990*/  @!P1 LEA.HI.X R7, R2, R7, R3, 0x2, P2 ;  /* 0x0000000702079211 */ /* 0x000fe200010f1403 */
[----:B------:R-:W-:Y:S01]  /*159a0*/  IMAD.SHL.U32 R28, R19, 0x80, RZ ;  /* 0x00000080131c7824 */ /* 0x000fe200078e00ff */
[----:B------:R-:W-:Y:S01]  /*159b0*/  ULOP3.LUT UR4, UR36, 0x2, URZ, 0xfc, !UPT ;  /* 0x0000000224047892 */ /* 0x000fe2000f8efc3f */
[----:B------:R-:W-:Y:S02]  /*159c0*/  LOP3.LUT R0, R0, 0xfffffffd, RZ, 0xc0, !PT ;  /* 0xfffffffd00007812 */ /* 0x000fe400078ec0ff */
        /* <DEDUP_REMOVED lines=12> */
[C---:B------:R-:W-:Y:S02]  /*15a90*/  IMAD.SHL.U32 R2, R19.reuse, 0x20, RZ ;  /* 0x0000002013027824 */ /* 0x040fe400078e00ff */
[----:B------:R-:W-:-:S03]  /*15aa0*/  IMAD.SHL.U32 R9, R19, 0x4, RZ ;  /* 0x0000000413097824 */ /* 0x000fc600078e00ff */
[----:B------:R-:W-:-:S04]  /*15ab0*/  LOP3.LUT R14, R2, 0x80, RZ, 0xc0, !PT ;  /* 0x00000080020e7812 */ /* 0x000fc800078ec0ff */
[----:B------:R-:W-:Y:S02]  /*15ac0*/  LOP3.LUT R14, R14, 0x10, R19, 0xf8, !PT ;  /* 0x000000100e0e7812 */ /* 0x000fe400078ef813 */
[----:B------:R-:W-:Y:S02]  /*15ad0*/  SHF.R.U32.HI R3, RZ, 0x5, R26 ;  /* 0x00000005ff037819 */ /* 0x000fe4000001161a */
[----:B------:R-:W-:Y:S02]  /*15ae0*/  LOP3.LUT R9, R14, 0x10, R9, 0x78, !PT ;  /* 0x000000100e097812 */ /* 0x000fe400078e7809 */
        /* <DEDUP_REMOVED lines=19> */
[----:B------:R-:W-:Y:S01]  /*15c20*/  IMAD.MOV R6, RZ, RZ, -R12 ;  /* 0x000000ffff067224 */ /* 0x000fe200078e0a0c */
[----:B------:R-:W-:Y:S01]  /*15c30*/  LOP3.LUT R3, R3, R30, RZ, 0x3c, !PT ;  /* 0x0000001e03037212 */ /* 0x000fe200078e3cff */
[----:B------:R-:W-:Y:S01]  /*15c40*/  IMAD.U32 R34, RZ, RZ, UR40 ;  /* 0x00000028ff227e24 */ /* 0x000fe2000f8e00ff */
        /* <DEDUP_REMOVED lines=10> */
.L_x_8528:
[----:B------:R-:W-:-:S05]  /*15cf0*/  IMAD.MOV.U32 R31, RZ, RZ, 0x1 ;  /* 0x00000001ff1f7424 */ /* 0x000fca00078e00ff */
[----:B------:R-:W-:-:S04]  /*15d00*/  SHF.L.U32 R31, R31, 0x1f, RZ ;  /* 0x0000001f1f1f7819 */ /* 0x000fc800000006ff */
[----:B------:R-:W0:Y:S02]  /*15d10*/  SYNCS.PHASECHK.TRANS64.TRYWAIT P0, [UR46+0x22880], R31 ;  /* 0x0228801fff0075a7 */ /* 0x000e24000800016e */
[----:B0-----:R-:W-:Y:S05]  /*15d20*/  @!P0 BRA `(.L_x_8529) ;  /* 0x0000004000948947 */ /* 0x001fea0003800000 */
.L_x_8578:
[----:B------:R-:W-:Y:S01]  /*15d30*/  SHF.R.S32.HI R20, RZ, 0x1f, R6 ;  /* 0x0000001fff147819 */ /* 0x000fe20000011406 */
[----:B------:R-:W-:Y:S01]  /*15d40*/  ULDC.64 UR4, c[0x0][0x328] ;  /* 0x0000ca0000047ab9 */ /* 0x000fe20000000a00 */
[----:B------:R-:W-:Y:S01]  /*15d50*/  SHF.R.S32.HI R22, RZ, 0x1f, R9 ;  /* 0x0000001fff167819 */ /* 0x000fe20000011409 */
[----:B------:R-:W-:Y:S01]  /*15d60*/  IMAD.WIDE.U32 R4, R6, UR4, RZ ;  /* 0x0000000406047c25 */ /* 0x000fe2000f8e00ff */
[----:B-----5:R-:W-:Y:S01]  /*15d70*/  SHF.R.S32.HI R21, RZ, 0x1f, R8 ;  /* 0x0000001fff157819 */ /* 0x020fe20000011408 */
[----:B------:R-:W1:Y:S01]  /*15d80*/  LDC R14, c[0x0][0x2f4] ;  /* 0x0000bd00ff0e7b82 */ /* 0x000e620000000800 */
[----:B------:R-:W-:Y:S01]  /*15d90*/  SHF.R.S32.HI R19, RZ, 0x1f, R10 ;  /* 0x0000001fff137819 */ /* 0x000fe2000001140a */
[----:B------:R-:W-:Y:S01]  /*15da0*/  IMAD R3, R20, UR4, RZ ;  /* 0x0000000414037c24 */ /* 0x000fe2000f8e02ff */
[----:B------:R-:W-:Y:S01]  /*15db0*/  R2UR UR6, R34 ;  /* 0x00000000220672ca */ /* 0x000fe200000e0000 */
[----:B------:R-:W-:Y:S01]  /*15dc0*/  IMAD R2, R22, UR4, RZ ;  /* 0x0000000416027c24 */ /* 0x000fe2000f8e02ff */
[----:B------:R-:W-:Y:S01]  /*15dd0*/  LOP3.LUT R0, R0, 0xffffff7f, RZ, 0xc0, !PT ;  /* 0xffffff7f00007812 */ /* 0x000fe200078ec0ff */
[----:B------:R-:W-:-:S02]  /*15de0*/  IMAD R7, R6, UR5, R3 ;  /* 0x0000000506077c24 */ /* 0x000fc4000f8e0203 */
[C---:B------:R-:W-:Y:S02]  /*15df0*/  IMAD R13, R9.reuse, UR5, R2 ;  /* 0x00000005090d7c24 */ /* 0x040fe4000f8e0202 */
[----:B------:R-:W-:Y:S01]  /*15e00*/  IMAD.WIDE.U32 R2, R9, UR4, RZ ;  /* 0x0000000409027c25 */ /* 0x000fe2000f8e00ff */
[----:B------:R-:W-:-:S03]  /*15e10*/  ULDC.64 UR4, c[0x0][0x338] ;  /* 0x0000ce0000047ab9 */ /* 0x000fc60000000a00 */
[----:B------:R-:W-:Y:S02]  /*15e20*/  IMAD.IADD R5, R5, 0x1, R7 ;  /* 0x0000000105057824 */ /* 0x000fe400078e0207 */
[----:B------:R-:W-:Y:S02]  /*15e30*/  IMAD.IADD R3, R3, 0x1, R13 ;  /* 0x0000000103037824 */ /* 0x000fe400078e020d */
[----:B------:R-:W-:Y:S02]  /*15e40*/  IMAD R7, R21, UR4, RZ ;  /* 0x0000000415077c24 */ /* 0x000fe4000f8e02ff */
[----:B------:R-:W-:Y:S02]  /*15e50*/  IMAD R13, R19, UR4, RZ ;  /* 0x00000004130d7c24 */ /* 0x000fe4000f8e02ff */
[C---:B------:R-:W-:Y:S02]  /*15e60*/  IMAD R7, R8.reuse, UR5, R7 ;  /* 0x0000000508077c24 */ /* 0x040fe4000f8e0207 */
[----:B------:R-:W-:Y:S01]  /*15e70*/  IMAD.WIDE.U32 R2, R8, UR4, R2 ;  /* 0x0000000408027c25 */ /* 0x000fe2000f8e0002 */
[----:B-1----:R-:W-:-:S03]  /*15e80*/  ISETP.GE.AND P2, PT, R30, R14, PT ;  /* 0x0000000e1e00720c */ /* 0x002fc60003f46270 */
[C---:B------:R-:W-:Y:S02]  /*15e90*/  IMAD R13, R10.reuse, UR5, R13 ;  /* 0x000000050a0d7c24 */ /* 0x040fe4000f8e020d */
[----:B------:R-:W-:Y:S01]  /*15ea0*/  IMAD.WIDE.U32 R4, R10, UR4, R4 ;  /* 0x000000040a047c25 */ /* 0x000fe2000f8e0004 */
[----:B------:R-:W-:-:S03]  /*15eb0*/  ULDC.64 UR4, c[0x0][0x330] ;  /* 0x0000cc0000047ab9 */ /* 0x000fc60000000a00 */
[----:B------:R-:W-:Y:S02]  /*15ec0*/  IMAD.IADD R3, R3, 0x1, R7 ;  /* 0x0000000103037824 */ /* 0x000fe400078e0207 */
[----:B------:R-:W-:Y:S02]  /*15ed0*/  IMAD.IADD R5, R5, 0x1, R13 ;  /* 0x0000000105057824 */ /* 0x000fe400078e020d */
[----:B------:R-:W-:Y:S01]  /*15ee0*/  IMAD.U32 R7, RZ, RZ, UR4 ;  /* 0x00000004ff077e24 */ /* 0x000fe2000f8e00ff */
[----:B------:R-:W-:Y:S01]  /*15ef0*/  UIMAD UR4, UR6, UR4, URZ ;  /* 0x00000004060472a4 */ /* 0x000fe2000f8e023f */
[----:B------:R-:W-:Y:S02]  /*15f00*/  IMAD.SHL.U32 R35, R26, 0x10, RZ ;  /* 0x000000101a237824 */ /* 0x000fe400078e00ff */
[----:B------:R-:W-:Y:S01]  /*15f10*/  IMAD.WIDE.U32 R4, R7, UR40, R4 ;  /* 0x0000002807047c25 */ /* 0x000fe2000f8e0004 */
[----:B------:R-:W-:Y:S01]  /*15f20*/  ULDC.64 UR6, c[0x0][0x318] ;  /* 0x0000c60000067ab9 */ /* 0x000fe20000000a00 */
[----:B------:R-:W-:-:S02]  /*15f30*/  UIMAD UR4, UR40, UR5, UR4 ;  /* 0x00000005280472a4 */ /* 0x000fc4000f8e0204 */
        /* <DEDUP_REMOVED lines=9> */
[C---:B------:R-:W-:Y:S02]  /*15fd0*/  IMAD.SHL.U32 R3, R12.reuse, 0x80, RZ ;  /* 0x000000800c037824 */ /* 0x040fe400078e00ff */
[----:B------:R-:W-:Y:S02]  /*15fe0*/  IMAD.IADD R5, R5, 0x1, -R24 ;  /* 0x0000000105057824 */ /* 0x000fe400078e0a18 */
[----:B------:R-:W-:Y:S01]  /*15ff0*/  IMAD.SHL.U32 R12, R12, 0x10, RZ ;  /* 0x000000100c0c7824 */ /* 0x000fe200078e00ff */
[----:B------:R-:W-:Y:S02]  /*16000*/  LOP3.LUT R3, R30, 0x380, R3, 0xf8, !PT ;  /* 0x000003801e037812 */ /* 0x000fe400078ef803 */
[----:B------:R-:W-:-:S02]  /*16010*/  ISETP.GE.AND P0, PT, R5, 0x1, PT ;  /* 0x000000010500780c */ /* 0x000fc40003f06270 */
[----:B------:R-:W-:-:S04]  /*16020*/  LOP3.LUT R12, R3, 0x70, R12, 0x78, !PT ;  /* 0x00000070030c7812 */ /* 0x000fc800078e780c */
[----:B------:R-:W-:-:S07]  /*16030*/  LOP3.LUT R35, R12, 0x400, R35, 0xf8, !PT ;  /* 0x000004000c237812 */ /* 0x000fce00078ef823 */
        /* <DEDUP_REMOVED lines=9> */
[----:B------:R-:W-:Y:S01]  /*160d0*/  SHFL.IDX PT, R11, R16, 0x7, 0x181f ;  /* 0x00f81f00100b7f89 */ /* 0x000fe200000e0000 */
[C---:B------:R-:W-:Y:S02]  /*160e0*/  ISETP.GE.AND P4, PT, R5.reuse, 0x41, PT ;  /* 0x000000410500780c */ /* 0x040fe40003f86270 */
[----:B------:R-:W-:Y:S01]  /*160f0*/  ISETP.GE.AND P3, PT, R5, 0x51, PT ;  /* 0x000000510500780c */ /* 0x000fe20003f66270 */
[----:B------:R-:W-:Y:S01]  /*16100*/  SHFL.IDX PT, R12, R4, RZ, 0x181f ;  /* 0x00181fff040c7589 */ /* 0x000fe200000e0000 */
[----:B-1----:R-:W-:-:S03]  /*16110*/  IADD3 R2, P1, R30, R14, RZ ;  /* 0x0000000e1e027210 */ /* 0x002fc60007f3e0ff */
[----:B------:R-:W-:Y:S02]  /*16120*/  SHFL.IDX PT, R14, R4, 0x1, 0x181f ;  /* 0x00381f00040e7f89 */ /* 0x000fe400000e0000 */
        /* <DEDUP_REMOVED lines=35> */
[----:B------:R-:W3:Y:S04]  /*16360*/  SHFL.IDX PT, R17, R17, 0x7, 0x181f ;  /* 0x00f81f0011117f89 */ /* 0x000ee800000e0000 */
[----:B------:R-:W4:Y:S04]  /*16370*/  SHFL.IDX PT, R16, R7, RZ, 0x181f ;  /* 0x00181fff07107589 */ /* 0x000f2800000e0000 */
[----:B------:R-:W0:Y:S01]  /*16380*/  SHFL.IDX PT, R7, R7, 0x1, 0x181f ;  /* 0x00381f0007077f89 */ /* 0x000e2200000e0000 */
[----:B-1----:R-:W-:-:S05]  /*16390*/  IADD3 R2, P1, R30, R2, RZ ;  /* 0x000000021e027210 */ /* 0x002fca0007f3e0ff */
[----:B--2---:R-:W-:-:S05]  /*163a0*/  IMAD.X R3, RZ, RZ, R3, P1 ;  /* 0x000000ffff037224 */ /* 0x004fca00008e0603 */
[----:B------:R1:W-:Y:S01]  /*163b0*/  LDGSTS.E.BYPASS.LTC128B.128 [R29+0xd400], desc[UR52][R2.64], !P0 ;  /* 0x0d400000021d7fae */ /* 0x0003e2000c101d74 */
[----:B------:R-:W-:Y:S02]  /*163c0*/  ISETP.LT.OR P0, PT, R5, 0x71, P2 ;  /* 0x000000710500780c */ /* 0x000fe40001701670 */
[----:B-1----:R-:W-:-:S05]  /*163d0*/  IADD3 R2, P1, R30, R11, RZ ;  /* 0x0000000b1e027210 */ /* 0x002fca0007f3e0ff */
[----:B---3--:R-:W-:-:S06]  /*163e0*/  IMAD.X R3, RZ, RZ, R17, P1 ;  /* 0x000000ffff037224 */ /* 0x008fcc00008e0611 */
[----:B------:R1:W-:Y:S01]  /*163f0*/  LDGSTS.E.BYPASS.LTC128B.128 [R29+0xdc00], desc[UR52][R2.64], !P0 ;  /* 0x0dc00000021d7fae */ /* 0x0003e2000c101d74 */
[----:B------:R-:W-:Y:S02]  /*16400*/  ISETP.LT.OR P0, PT, R5, 0x81, P2 ;  /* 0x000000810500780c */ /* 0x000fe40001701670 */
[----:B-1----:R-:W-:-:S05]  /*16410*/  IADD3 R2, P1, R30, R12, RZ ;  /* 0x0000000c1e027210 */ /* 0x002fca0007f3e0ff */
[----:B----4-:R-:W-:Y:S01]  /*16420*/  IMAD.X R3, RZ, RZ, R16, P1 ;  /* 0x000000ffff037224 */ /* 0x010fe200008e0610 */
[----:B------:R-:W-:-:S05]  /*16430*/  ISETP.GE.AND P1, PT, R5, 0x11, PT ;  /* 0x000000110500780c */ /* 0x000fca0003f26270 */
[----:B------:R1:W-:Y:S01]  /*16440*/  LDGSTS.E.BYPASS.LTC128B.128 [R29+0xe400], desc[UR52][R2.64], !P0 ;  /* 0x0e400000021d7fae */ /* 0x0003e2000c101d74 */
[----:B------:R-:W-:-:S07]  /*16450*/  ISETP.GE.AND P0, PT, R5, 0x21, PT ;  /* 0x000000210500780c */ /* 0x000fce0003f06270 */
        /* <DEDUP_REMOVED lines=9> */
[----:B01----:R-:W-:-:S07]  /*164f0*/  @P6 LOP3.LUT R0, R0, 0x100, RZ, 0xfc, !PT ;  /* 0x0000010000006812 */ /* 0x003fce00078efcff */
.L_x_8600:
        /* <DEDUP_REMOVED lines=16> */
.L_x_8531:
[----:B------:R-:W-:Y:S01]  /*16600*/  SYNCS.ARRIVE.TRANS64.A1T0 RZ, [UR46+0x22870], RZ ;  /* 0x022870ffffff79a7 */ /* 0x000fe2000810002e */
[----:B------:R-:W-:Y:S05]  /*16610*/  @!P6 BRA `(.L_x_8532) ;  /* 0x000000000004e947 */ /* 0x000fea0003800000 */
[----:B------:R-:W-:Y:S01]  /*16620*/  BPT.TRAP 0x1 ;  /* 0x000000040000795c */ /* 0x000fe20000300000 */
.L_x_8532:
[----:B------:R-:W0:Y:S02]  /*16630*/  SYNCS.PHASECHK.TRANS64.TRYWAIT P2, [UR46+0x22840], R31 ;  /* 0x0228401fff0075a7 */ /* 0x000e24000804016e */
[----:B0-----:R-:W-:Y:S05]  /*16640*/  @!P2 BRA `(.L_x_8533) ;  /* 0x000000440078a947 */ /* 0x001fea0003800000 */
.L_x_8601:
[----:B------:R-:W-:Y:S01]  /*16650*/  ULDC.64 UR8, c[0x0][0x300] ;  /* 0x0000c00000087ab9 */ /* 0x000fe20000000a00 */
[----:B------:R-:W-:Y:S01]  /*16660*/  ULDC.64 UR10, c[0x0][0x310] ;  /* 0x0000c400000a7ab9 */ /* 0x000fe20000000a00 */
[----:B------:R-:W-:Y:S01]  /*16670*/  IMAD R3, R20, UR8, RZ ;  /* 0x0000000814037c24 */ /* 0x000fe2000f8e02ff */
[----:B------:R-:W-:Y:S01]  /*16680*/  R2UR UR6, R34 ;  /* 0x00000000220672ca */ /* 0x000fe200000e0000 */
[----:B------:R-:W-:Y:S01]  /*16690*/  IMAD R19, R19, UR10, RZ ;  /* 0x0000000a13137c24 */ /* 0x000fe2000f8e02ff */
[----:B------:R-:W-:Y:S01]  /*166a0*/  ULDC.64 UR4, c[0x0][0x308] ;  /* 0x0000c20000047ab9 */ /* 0x000fe20000000a00 */
[C---:B------:R-:W-:Y:S01]  /*166b0*/  IMAD R5, R6.reuse, UR9, R3 ;  /* 0x0000000906057c24 */ /* 0x040fe2000f8e0203 */
[----:B------:R-:W1:Y:S01]  /*166c0*/  LDC R16, c[0x0][0x2f4] ;  /* 0x0000bd00ff107b82 */ /* 0x000e620000000800 */
        /* <DEDUP_REMOVED lines=26> */
[----:B-1----:R-:W-:-:S13]  /*16870*/  ISETP.GE.AND P2, PT, R30, R16, PT ;  /* 0x000000101e00720c */ /* 0x002fda0003f46270 */
[----:B------:R-:W-:Y:S01]  /*16880*/  @P2 LOP3.LUT R0, R0, 0x1, RZ, 0xfc, !PT ;  /* 0x0000000100002812 */ /* 0x000fe200078efcff */
[----:B------:R-:W-:Y:S06]  /*16890*/  BRA.DIV UR4, `(.L_x_8534) ;  /* 0x0000004204f87947 */ /* 0x000fec000b800000 */
[----:B------:R-:W1:Y:S01]  /*168a0*/  SHFL.IDX PT, R14, R7, RZ, 0x181f ;  /* 0x00181fff070e7589 */ /* 0x000e6200000e0000 */
[----:B------:R-:W-:Y:S02]  /*168b0*/  P2R R10, PR, RZ, 0x8 ;  /* 0x00000008ff0a7803 */ /* 0x000fe40000000000 */
[----:B------:R-:W-:Y:S01]  /*168c0*/  LOP3.LUT P3, RZ, R0, 0x80, RZ, 0xc0, !PT ;  /* 0x0000008000ff7812 */ /* 0x000fe2000786c0ff */
[----:B------:R-:W2:Y:S01]  /*168d0*/  SHFL.IDX PT, R2, R6, RZ, 0x181f ;  /* 0x00181fff06027589 */ /* 0x000ea200000e0000 */
[----:B------:R-:W-:Y:S02]  /*168e0*/  ISETP.GE.AND P6, PT, R30, R16, PT ;  /* 0x000000101e00720c */ /* 0x000fe40003fc6270 */
[----:B------:R-:W-:Y:S02]  /*168f0*/  P2R R9, PR, RZ, 0x1 ;  /* 0x00000001ff097803 */ /* 0x000fe40000000000 */
[----:B------:R-:W-:Y:S02]  /*16900*/  LOP3.LUT P0, RZ, R0, 0x20, RZ, 0xc0, !PT ;  /* 0x0000002000ff7812 */ /* 0x000fe4000780c0ff */
[----:B------:R-:W-:-:S02]  /*16910*/  P2R R8, PR, RZ, 0x2 ;  /* 0x00000002ff087803 */ /* 0x000fc40000000000 */
[----:B------:R-:W-:-:S03]  /*16920*/  LOP3.LUT P1, RZ, R0, 0x10, RZ, 0xc0, !PT ;  /* 0x0000001000ff7812 */ /* 0x000fc6000782c0ff */
[----:B-1----:R-:W-:-:S05]  /*16930*/  @P3 IADD3 R14, P2, R30, R14, RZ ;  /* 0x0000000e1e0e3210 */ /* 0x002fca0007f5e0ff */
[----:B--2---:R-:W-:Y:S02]  /*16940*/  @P3 IMAD.X R3, RZ, RZ, R2, P2 ;  /* 0x000000ffff033224 */ /* 0x004fe400010e0602 */
[----:B------:R-:W-:Y:S02]  /*16950*/  @P3 IMAD.MOV.U32 R2, RZ, RZ, R14 ;  /* 0x000000ffff023224 */ /* 0x000fe400078e000e */
[----:B------:R-:W1:Y:S04]  /*16960*/  SHFL.IDX PT, R14, R7, 0x1, 0x181f ;  /* 0x00381f00070e7f89 */ /* 0x000e6800000e0000 */
[----:B------:R1:W-:Y:S01]  /*16970*/  @P3 LDGSTS.E.BYPASS.LTC128B.128 [R29+0x18400], desc[UR52][R2.64], !P6 ;  /* 0x18400000021d3fae */ /* 0x0003e2000f101d74 */
[----:B------:R-:W-:-:S03]  /*16980*/  ISETP.NE.AND P3, PT, R10, RZ, PT ;  /* 0x000000ff0a00720c */ /* 0x000fc60003f65270 */
[----:B------:R-:W2:Y:S01]  /*16990*/  SHFL.IDX PT, R10, R6, 0x1, 0x181f ;  /* 0x00381f00060a7f89 */ /* 0x000ea200000e0000 */
[----:B-1----:R-:W-:-:S03]  /*169a0*/  @P0 IADD3 R2, P2, R30, R14, RZ ;  /* 0x0000000e1e020210 */ /* 0x002fc60007f5e0ff */
[----:B------:R-:W1:Y:S02]  /*169b0*/  SHFL.IDX PT, R14, R7, 0x2, 0x181f ;  /* 0x00581f00070e7f89 */ /* 0x000e6400000e0000 */
[----:B--2---:R-:W-:-:S05]  /*169c0*/  @P0 IMAD.X R3, RZ, RZ, R10, P2 ;  /* 0x000000ffff030224 */ /* 0x004fca00010e060a */
[----:B------:R2:W-:Y:S01]  /*169d0*/  @P0 LDGSTS.E.BYPASS.LTC128B.128 [R29+0x18c00], desc[UR52][R2.64], !P6 ;  /* 0x18c00000021d0fae */ /* 0x0005e2000f101d74 */
[----:B------:R-:W-:-:S03]  /*169e0*/  ISETP.NE.AND P0, PT, R9, RZ, PT ;  /* 0x000000ff0900720c */ /* 0x000fc60003f05270 */
[----:B------:R-:W3:Y:S01]  /*169f0*/  SHFL.IDX PT, R9, R6, 0x2, 0x181f ;  /* 0x00581f0006097f89 */ /* 0x000ee200000e0000 */
[----:B-1----:R-:W-:-:S05]  /*16a00*/  @P1 IADD3 R14, P2, R30, R14, RZ ;  /* 0x0000000e1e0e1210 */ /* 0x002fca0007f5e0ff */
[----:B--2---:R-:W-:Y:S02]  /*16a10*/  @P1 IMAD.MOV.U32 R2, RZ, RZ, R14 ;  /* 0x000000ffff021224 */ /* 0x004fe400078e000e */
[----:B------:R-:W1:Y:S01]  /*16a20*/  SHFL.IDX PT, R14, R7, 0x3, 0x181f ;  /* 0x00781f00070e7f89 */ /* 0x000e6200000e0000 */
[----:B---3--:R-:W-:-:S04]  /*16a30*/  @P1 IMAD.X R9, RZ, RZ, R9, P2 ;  /* 0x000000ffff091224 */ /* 0x008fc800010e0609 */
[----:B------:R-:W-:-:S05]  /*16a40*/  @P1 IMAD.MOV.U32 R3, RZ, RZ, R9 ;  /* 0x000000ffff031224 */ /* 0x000fca00078e0009 */
[----:B------:R2:W-:Y:S01]  /*16a50*/  @P1 LDGSTS.E.BYPASS.LTC128B.128 [R29+0x19400], desc[UR52][R2.64], !P6 ;  /* 0x19400000021d1fae */ /* 0x0005e2000f101d74 */
[----:B------:R-:W-:-:S03]  /*16a60*/  ISETP.NE.AND P1, PT, R8, RZ, PT ;  /* 0x000000ff0800720c */ /* 0x000fc60003f25270 */
[----:B------:R-:W3:Y:S01]  /*16a70*/  SHFL.IDX PT, R8, R6, 0x3, 0x181f ;  /* 0x00781f0006087f89 */ /* 0x000ee200000e0000 */
[----:B-1----:R-:W-:-:S05]  /*16a80*/  @P5 IADD3 R14, P2, R30, R14, RZ ;  /* 0x0000000e1e0e5210 */ /* 0x002fca0007f5e0ff */
[----:B--2---:R-:W-:Y:S02]  /*16a90*/  @P5 IMAD.MOV.U32 R2, RZ, RZ, R14 ;  /* 0x000000ffff025224 */ /* 0x004fe400078e000e */
[----:B------:R-:W1:Y:S01]  /*16aa0*/  SHFL.IDX PT, R14, R7, 0x4, 0x181f ;  /* 0x00981f00070e7f89 */ /* 0x000e6200000e0000 */
[----:B---3--:R-:W-:-:S03]  /*16ab0*/  @P5 IMAD.X R9, RZ, RZ, R8, P2 ;  /* 0x000000ffff095224 */ /* 0x008fc600010e0608 */
[----:B------:R-:W2:Y:S01]  /*16ac0*/  SHFL.IDX PT, R8, R6, 0x4, 0x181f ;  /* 0x00981f0006087f89 */ /* 0x000ea200000e0000 */
[----:B------:R-:W-:-:S05]  /*16ad0*/  @P5 IMAD.MOV.U32 R3, RZ, RZ, R9 ;  /* 0x000000ffff035224 */ /* 0x000fca00078e0009 */
[----:B------:R3:W-:Y:S01]  /*16ae0*/  @P5 LDGSTS.E.BYPASS.LTC128B.128 [R29+0x19c00], desc[UR52][R2.64], !P6 ;  /* 0x19c00000021d5fae */ /* 0x0007e2000f101d74 */
[----:B-1----:R-:W-:Y:S02]  /*16af0*/  @P4 IADD3 R14, P2, R30, R14, RZ ;  /* 0x0000000e1e0e4210 */ /* 0x002fe40007f5e0ff */
[----:B------:R-:W-:-:S03]  /*16b00*/  LOP3.LUT P5, RZ, R0, 0x40, RZ, 0xc0, !PT ;  /* 0x0000004000ff7812 */ /* 0x000fc600078ac0ff */
[----:B---3--:R-:W-:Y:S02]  /*16b10*/  @P4 IMAD.MOV.U32 R2, RZ, RZ, R14 ;  /* 0x000000ffff024224 */ /* 0x008fe400078e000e */
[----:B------:R-:W1:Y:S01]  /*16b20*/  SHFL.IDX PT, R14, R7, 0x5, 0x181f ;  /* 0x00b81f00070e7f89 */ /* 0x000e6200000e0000 */
[----:B--2---:R-:W-:-:S03]  /*16b30*/  @P4 IMAD.X R9, RZ, RZ, R8, P2 ;  /* 0x000000ffff094224 */ /* 0x004fc600010e0608 */
[----:B------:R-:W2:Y:S01]  /*16b40*/  SHFL.IDX PT, R8, R6, 0x5, 0x181f ;  /* 0x00b81f0006087f89 */ /* 0x000ea200000e0000 */
[----:B------:R-:W-:-:S05]  /*16b50*/  @P4 IMAD.MOV.U32 R3, RZ, RZ, R9 ;  /* 0x000000ffff034224 */ /* 0x000fca00078e0009 */
[----:B------:R3:W-:Y:S01]  /*16b60*/  @P4 LDGSTS.E.BYPASS.LTC128B.128 [R29+0x1a400], desc[UR52][R2.64], !P6 ;  /* 0x1a400000021d4fae */ /* 0x0007e2000f101d74 */
[----:B-1----:R-:W-:-:S05]  /*16b70*/  @P3 IADD3 R14, P2, R30, R14, RZ ;  /* 0x0000000e1e0e3210 */ /* 0x002fca0007f5e0ff */
        /* <DEDUP_REMOVED lines=11> */
[----:B------:R-:W-:-:S03]  /*16c30*/  @P5 IMAD.MOV.U32 R3, RZ, RZ, R9 ;  /* 0x000000ffff035224 */ /* 0x000fc600078e0009 */
[----:B------:R-:W-:Y:S04]  /*16c40*/  SHFL.IDX PT, R6, R4, 0x1, 0x181f ;  /* 0x00381f0004067f89 */ /* 0x000fe800000e0000 */
[----:B------:R3:W-:Y:S01]  /*16c50*/  @P5 LDGSTS.E.BYPASS.LTC128B.128 [R29+0x1b400], desc[UR52][R2.64], !P6 ;  /* 0x1b400000021d5fae */ /* 0x0007e2000f101d74 */
[----:B-1----:R-:W-:-:S03]  /*16c60*/  @P0 IADD3 R9, P2, R30, R14, RZ ;  /* 0x0000000e1e090210 */ /* 0x002fc60007f5e0ff */
[----:B------:R-:W1:Y:S02]  /*16c70*/  SHFL.IDX PT, R14, R5, RZ, 0x181f ;  /* 0x00181fff050e7589 */ /* 0x000e6400000e0000 */
[----:B--2---:R-:W-:Y:S02]  /*16c80*/  @P0 IMAD.X R10, RZ, RZ, R8, P2 ;  /* 0x000000ffff0a0224 */ /* 0x004fe400010e0608 */
[----:B------:R-:W2:Y:S01]  /*16c90*/  SHFL.IDX PT, R8, R4, RZ, 0x181f ;  /* 0x00181fff04087589 */ /* 0x000ea200000e0000 */
[----:B---3--:R-:W-:Y:S02]  /*16ca0*/  @P0 IMAD.MOV.U32 R2, RZ, RZ, R9 ;  /* 0x000000ffff020224 */ /* 0x008fe400078e0009 */
[----:B------:R-:W-:-:S05]  /*16cb0*/  @P0 IMAD.MOV.U32 R3, RZ, RZ, R10 ;  /* 0x000000ffff030224 */ /* 0x000fca00078e000a */
[----:B------:R3:W-:Y:S01]  /*16cc0*/  @P0 LDGSTS.E.BYPASS.LTC128B.128 [R29+0x1bc00], desc[UR52][R2.64], !P6 ;  /* 0x1bc00000021d0fae */ /* 0x0007e2000f101d74 */
[----:B-1----:R-:W-:-:S05]  /*16cd0*/  @P1 IADD3 R14, P0, R30, R14, RZ ;  /* 0x0000000e1e0e1210 */ /* 0x002fca0007f1e0ff */
[----:B--2---:R-:W-:Y:S02]  /*16ce0*/  @P1 IMAD.X R9, RZ, RZ, R8, P0 ;  /* 0x000000ffff091224 */ /* 0x004fe400000e0608 */
[----:B---3--:R-:W-:Y:S02]  /*16cf0*/  @P1 IMAD.MOV.U32 R2, RZ, RZ, R14 ;  /* 0x000000ffff021224 */ /* 0x008fe400078e000e */
[----:B------:R-:W-:Y:S01]  /*16d00*/  @P1 IMAD.MOV.U32 R3, RZ, RZ, R9 ;  /* 0x000000ffff031224 */ /* 0x000fe200078e0009 */
[----:B------:R1:W2:Y:S04]  /*16d10*/  SHFL.IDX PT, R14, R5, 0x1, 0x181f ;  /* 0x00381f00050e7f89 */ /* 0x0002a800000e0000 */
[----:B------:R1:W-:Y:S02]  /*16d20*/  @P1 LDGSTS.E.BYPASS.LTC128B.128 [R29+0x1c400], desc[UR52][R2.64], !P6 ;  /* 0x1c400000021d1fae */ /* 0x0003e4000f101d74 */
.L_x_8623:
[----:B------:R-:W-:Y:S02]  /*16d30*/  LOP3.LUT P2, RZ, R0, 0x100, RZ, 0xc0, !PT ;  /* 0x0000010000ff7812 */ /* 0x000fe4000784c0ff */
[----:B------:R-:W-:-:S11]  /*16d40*/  ISETP.GE.AND P1, PT, R30, R16, PT ;  /* 0x000000101e00720c */ /* 0x000fd60003f26270 */
[----:B-12---:R-:W-:-:S05]  /*16d50*/  @P2 IADD3 R2, P0, R30, R14, RZ ;  /* 0x0000000e1e022210 */ /* 0x006fca0007f1e0ff */
        /* <DEDUP_REMOVED lines=14> */
.L_x_8535:
        /* <DEDUP_REMOVED lines=30> */
.L_x_8536:
[----:B------:R-:W-:Y:S01]  /*17020*/  UISETP.NE.AND UP0, UPT, UR48, URZ, UPT ;  /* 0x0000003f3000728c */ /* 0x000fe2000bf05270 */
[----:B------:R-:W-:Y:S01]  /*17030*/  IMAD.U32 R4, RZ, RZ, UR38 ;  /* 0x00000026ff047e24 */ /* 0x000fe2000f8e00ff */
[----:B------:R-:W-:Y:S01]  /*17040*/  ULDC.64 UR4, c[0x0][0x2e0] ;  /* 0x0000b80000047ab9 */ /* 0x000fe20000000a00 */
[----:B------:R-:W-:Y:S01]  /*17050*/  IMAD.U32 R3, RZ, RZ, UR47 ;  /* 0x0000002fff037e24 */ /* 0x000fe2000f8e00ff */
[----:B------:R-:W-:Y:S01]  /*17060*/  ULDC UR6, c[0x0][0x2b8] ;  /* 0x0000ae0000067ab9 */ /* 0x000fe20000000800 */
[----:B------:R-:W-:Y:S01]  /*17070*/  IMAD.U32 R5, RZ, RZ, UR39 ;  /* 0x00000027ff057e24 */ /* 0x000fe2000f8e00ff */
[----:B------:R-:W-:Y:S01]  /*17080*/  PLOP3.LUT P0, PT, PT, PT, UP0, 0x80, 0x0 ;  /* 0x000000000000781c */ /* 0x000fe20003f0f008 */
[----:B------:R-:W-:Y:S01]  /*17090*/  IMAD.MOV.U32 R2, RZ, RZ, R4 ;  /* 0x000000ffff027224 */ /* 0x000fe200078e0004 */
[----:B------:R-:W-:Y:S01]  /*170a0*/  PLOP3.LUT P1, PT, PT, PT, UP0, 0x80, 0x0 ;  /* 0x000000000000781c */ /* 0x000fe20003f2f008 */
[----:B------:R-:W-:Y:S02]  /*170b0*/  VIADD R0, R23, UR41 ;  /* 0x0000002917007c36 */ /* 0x000fe40008000000 */
[----:B------:R-:W-:Y:S01]  /*170c0*/  IMAD R16, R16, UR4, RZ ;  /* 0x0000000410107c24 */ /* 0x000fe2000f8e02ff */
[----:B------:R-:W1:Y:S01]  /*170d0*/  LDC R5, c[0x0][0x448] ;  /* 0x00011200ff057b82 */ /* 0x000e620000000800 */
[----:B------:R-:W-:Y:S01]  /*170e0*/  IMAD.WIDE.U32 R2, R27, UR4, R2 ;  /* 0x000000041b027c25 */ /* 0x000fe2000f8e0002 */
[----:B------:R-:W-:-:S03]  /*170f0*/  @UP0 ULDC UR4, c[0x0][0x44c] ;  /* 0x0001130000040ab9 */ /* 0x000fc60000000800 */
[----:B------:R-:W-:Y:S01]  /*17100*/  IMAD R9, R27, UR5, R16 ;  /* 0x000000051b097c24 */ /* 0x000fe2000f8e0210 */
[----:B------:R-:W-:Y:S01]  /*17110*/  @UP0 ULDC UR5, c[0x0][0x450] ;  /* 0x0001140000050ab9 */ /* 0x000fe20000000800 */
[----:B------:R-:W-:Y:S01]  /*17120*/  @P0 IMAD.HI.U32 R4, R0, UR4, RZ ;  /* 0x0000000400040c27 */ /* 0x000fe2000f8e00ff */
[----:B------:R-:W-:-:S03]  /*17130*/  ISETP.GE.AND P0, PT, R30, UR6, PT ;  /* 0x000000061e007c0c */ /* 0x000fc6000bf06270 */
        /* <DEDUP_REMOVED lines=21> */
[----:B------:R-:W1:Y:S01]  /*17290*/  SHFL.IDX PT, R14, R0, RZ, 0x181f ;  /* 0x00181fff000e7589 */ /* 0x000e6200000e0000 */
[----:B------:R-:W-:Y:S01]  /*172a0*/  ULDC UR4, c[0x0][0x288] ;  /* 0x0000a20000047ab9 */ /* 0x000fe20000000800 */
[----:B------:R-:W-:Y:S02]  /*172b0*/  VIADD R6, R24, UR41 ;  /* 0x0000002918067c36 */ /* 0x000fe40008000000 */
[----:B------:R-:W2:Y:S01]  /*172c0*/  SHFL.IDX PT, R2, R4, RZ, 0x181f ;  /* 0x00181fff04027589 */ /* 0x000ea200000e0000 */
[----:B------:R-:W-:Y:S02]  /*172d0*/  IMAD R5, R5, UR4, RZ ;  /* 0x0000000405057c24 */ /* 0x000fe4000f8e02ff */
[C---:B------:R-:W-:Y:S01]  /*172e0*/  VIADD R8, R6.reuse, 0x10 ;  /* 0x0000001006087836 */ /* 0x040fe20000000000 */
[----:B------:R-:W3:Y:S01]  /*172f0*/  SHFL.IDX PT, R3, R0, 0x1, 0x181f ;  /* 0x00381f0000037f89 */ /* 0x000ee200000e0000 */
[C---:B------:R-:W-:Y:S01]  /*17300*/  VIADD R12, R6.reuse, 0x20 ;  /* 0x00000020060c7836 */ /* 0x040fe20000000000 */
[----:B------:R-:W-:-:S02]  /*17310*/  ISETP.GE.AND P1, PT, R6, R5, PT ;  /* 0x000000050600720c */ /* 0x000fc40003f26270 */
[----:B------:R-:W4:Y:S11]  /*17320*/  SHFL.IDX PT, R7, R4, 0x1, 0x181f ;  /* 0x00381f0004077f89 */ /* 0x000f3600000e0000 */
[----:B-1----:R-:W-:-:S05]  /*17330*/  @!P1 IADD3 R14, P2, R30, R14, RZ ;  /* 0x0000000e1e0e9210 */ /* 0x002fca0007f5e0ff */
[----:B--2---:R-:W-:Y:S01]  /*17340*/  @!P1 IMAD.X R17, RZ, RZ, R2, P2 ;  /* 0x000000ffff119224 */ /* 0x004fe200010e0602 */
[----:B------:R-:W-:Y:S01]  /*17350*/  ISETP.GE.AND P2, PT, R8, R5, PT ;  /* 0x000000050800720c */ /* 0x000fe20003f46270 */
[----:B------:R-:W-:Y:S01]  /*17360*/  @!P1 IMAD.MOV.U32 R2, RZ, RZ, R14 ;  /* 0x000000ffff029224 */ /* 0x000fe200078e000e */
[----:B------:R-:W-:Y:S04]  /*17370*/  SHFL.IDX PT, R8, R4, 0x2, 0x181f ;  /* 0x00581f0004087f89 */ /* 0x000fe800000e0000 */
[----:B------:R-:W1:Y:S07]  /*17380*/  SHFL.IDX PT, R14, R0, 0x2, 0x181f ;  /* 0x00581f00000e7f89 */ /* 0x000e6e00000e0000 */
[----:B---3--:R-:W-:Y:S01]  /*17390*/  @!P2 IADD3 R9, P3, R30, R3, RZ ;  /* 0x000000031e09a210 */ /* 0x008fe20007f7e0ff */
[----:B------:R-:W-:-:S04]  /*173a0*/  @!P1 IMAD.MOV.U32 R3, RZ, RZ, R17 ;  /* 0x000000ffff039224 */ /* 0x000fc800078e0011 */
[----:B----4-:R-:W-:Y:S01]  /*173b0*/  @!P2 IMAD.X R10, RZ, RZ, R7, P3 ;  /* 0x000000ffff0aa224 */ /* 0x010fe200018e0607 */
[----:B------:R2:W-:Y:S01]  /*173c0*/  @!P1 LDGSTS.E.BYPASS.LTC128B.128 [R29+0x14400], desc[UR52][R2.64], !P0 ;  /* 0x14400000021d9fae */ /* 0x0005e2000c101d74 */
[----:B------:R-:W-:-:S03]  /*173d0*/  ISETP.GE.AND P1, PT, R12, R5, PT ;  /* 0x000000050c00720c */ /* 0x000fc60003f26270 */
[----:B------:R-:W-:Y:S01]  /*173e0*/  SHFL.IDX PT, R7, R4, 0x3, 0x181f ;  /* 0x00781f0004077f89 */ /* 0x000fe200000e0000 */
[----:B--2---:R-:W-:Y:S02]  /*173f0*/  @!P2 IMAD.MOV.U32 R2, RZ, RZ, R9 ;  /* 0x000000ffff02a224 */ /* 0x004fe400078e0009 */
[----:B------:R-:W-:Y:S01]  /*17400*/  @!P2 IMAD.MOV.U32 R3, RZ, RZ, R10 ;  /* 0x000000ffff03a224 */ /* 0x000fe200078e000a */
[----:B------:R-:W2:Y:S01]  /*17410*/  SHFL.IDX PT, R9, R0, 0x3, 0x181f ;  /* 0x00781f0000097f89 */ /* 0x000ea200000e0000 */
[----:B------:R-:W-:-:S03]  /*17420*/  VIADD R10, R6, 0x30 ;  /* 0x00000030060a7836 */ /* 0x000fc60000000000 */
[----:B------:R3:W-:Y:S02]  /*17430*/  @!P2 LDGSTS.E.BYPASS.LTC128B.128 [R29+0x14c00], desc[UR52][R2.64], !P0 ;  /* 0x14c00000021dafae */ /* 0x0007e4000c101d74 */
[----:B-1----:R-:W-:-:S05]  /*17440*/  @!P1 IADD3 R14, P2, R30, R14, RZ ;  /* 0x0000000e1e0e9210 */ /* 0x002fca0007f5e0ff */
[----:B---3--:R-:W-:Y:S01]  /*17450*/  @!P1 IMAD.X R3, RZ, RZ, R8, P2 ;  /* 0x000000ffff039224 */ /* 0x008fe200010e0608 */
[----:B------:R-:W-:Y:S01]  /*17460*/  ISETP.GE.AND P2, PT, R10, R5, PT ;  /* 0x000000050a00720c */ /* 0x000fe20003f46270 */
[----:B------:R-:W-:Y:S01]  /*17470*/  @!P1 IMAD.MOV.U32 R2, RZ, RZ, R14 ;  /* 0x000000ffff029224 */ /* 0x000fe200078e000e */
[----:B------:R-:W-:Y:S01]  /*17480*/  SHFL.IDX PT, R8, R4, 0x4, 0x181f ;  /* 0x00981f0004087f89 */ /* 0x000fe200000e0000 */
[----:B------:R-:W-:-:S03]  /*17490*/  VIADD R10, R6, 0x40 ;  /* 0x00000040060a7836 */ /* 0x000fc60000000000 */
[----:B------:R-:W1:Y:S04]  /*174a0*/  SHFL.IDX PT, R14, R0, 0x4, 0x181f ;  /* 0x00981f00000e7f89 */ /* 0x000e6800000e0000 */
[----:B------:R2:W-:Y:S03]  /*174b0*/  @!P1 LDGSTS.E.BYPASS.LTC128B.128 [R29+0x15400], desc[UR52][R2.64], !P0 ;  /* 0x15400000021d9fae */ /* 0x0005e6000c101d74 */
[----:B--2---:R-:W-:Y:S02]  /*174c0*/  @!P2 IADD3 R2, P1, R30, R9, RZ ;  /* 0x000000091e02a210 */ /* 0x004fe40007f3e0ff */
[----:B------:R-:W2:Y:S03]  /*174d0*/  SHFL.IDX PT, R9, R0, 0x5, 0x181f ;  /* 0x00b81f0000097f89 */ /* 0x000ea600000e0000 */
[----:B------:R-:W-:Y:S01]  /*174e0*/  @!P2 IMAD.X R3, RZ, RZ, R7, P1 ;  /* 0x000000ffff03a224 */ /* 0x000fe200008e0607 */
[----:B------:R-:W-:Y:S01]  /*174f0*/  ISETP.GE.AND P1, PT, R10, R5, PT ;  /* 0x000000050a00720c */ /* 0x000fe20003f26270 */
[----:B------:R-:W3:Y:S01]  /*17500*/  SHFL.IDX PT, R7, R4, 0x5, 0x181f ;  /* 0x00b81f0004077f89 */ /* 0x000ee200000e0000 */
[----:B------:R-:W-:-:S03]  /*17510*/  VIADD R10, R6, 0x50 ;  /* 0x00000050060a7836 */ /* 0x000fc60000000000 */
[----:B------:R1:W-:Y:S08]  /*17520*/  @!P2 LDGSTS.E.BYPASS.LTC128B.128 [R29+0x15c00], desc[UR52][R2.64], !P0 ;  /* 0x15c00000021dafae */ /* 0x0003f0000c101d74 */
[----:B-1----:R-:W-:Y:S02]  /*17530*/  @!P1 IADD3 R2, P2, R30, R14, RZ ;  /* 0x0000000e1e029210 */ /* 0x002fe40007f5e0ff */
[----:B------:R-:W1:Y:S03]  /*17540*/  SHFL.IDX PT, R14, R0, 0x6, 0x181f ;  /* 0x00d81f00000e7f89 */ /* 0x000e6600000e0000 */
[----:B------:R-:W-:Y:S01]  /*17550*/  @!P1 IMAD.X R3, RZ, RZ, R8, P2 ;  /* 0x000000ffff039224 */ /* 0x000fe200010e0608 */
[----:B------:R-:W-:Y:S01]  /*17560*/  ISETP.GE.AND P2, PT, R10, R5, PT ;  /* 0x000000050a00720c */ /* 0x000fe20003f46270 */
[----:B------:R-:W4:Y:S01]  /*17570*/  SHFL.IDX PT, R8, R4, 0x6, 0x181f ;  /* 0x00d81f0004087f89 */ /* 0x000f2200000e0000 */
[----:B------:R-:W-:-:S03]  /*17580*/  VIADD R10, R6, 0x60 ;  /* 0x00000060060a7836 */ /* 0x000fc60000000000 */
[----:B------:R2:W-:Y:S04]  /*17590*/  @!P1 LDGSTS.E.BYPASS.LTC128B.128 [R29+0x16400], desc[UR52][R2.64], !P0 ;  /* 0x16400000021d9fae */ /* 0x0005e8000c101d74 */
[----:B------:R-:W0:Y:S04]  /*175a0*/  SHFL.IDX PT, R4, R4, 0x7, 0x181f ;  /* 0x00f81f0004047f89 */ /* 0x000e2800000e0000 */
[----:B--2---:R-:W-:-:S05]  /*175b0*/  @!P2 IADD3 R2, P1, R30, R9, RZ ;  /* 0x000000091e02a210 */ /* 0x004fca0007f3e0ff */
[----:B---3--:R-:W-:Y:S01]  /*175c0*/  @!P2 IMAD.X R3, RZ, RZ, R7, P1 ;  /* 0x000000ffff03a224 */ /* 0x008fe200008e0607 */
[----:B------:R-:W-:-:S04]  /*175d0*/  ISETP.GE.AND P1, PT, R10, R5, PT ;  /* 0x000000050a00720c */ /* 0x000fc80003f26270 */
[----:B------:R2:W-:Y:S09]  /*175e0*/  @!P2 LDGSTS.E.BYPASS.LTC128B.128 [R29+0x16c00], desc[UR52][R2.64], !P0 ;  /* 0x16c00000021dafae */ /* 0x0005f2000c101d74 */
[----:B-1----:R-:W-:-:S05]  /*175f0*/  @!P1 IADD3 R14, P2, R30, R14, RZ ;  /* 0x0000000e1e0e9210 */ /* 0x002fca0007f5e0ff */
[----:B----4-:R-:W-:Y:S02]  /*17600*/  @!P1 IMAD.X R7, RZ, RZ, R8, P2 ;  /* 0x000000ffff079224 */ /* 0x010fe400010e0608 */
[----:B--2---:R-:W-:Y:S02]  /*17610*/  @!P1 IMAD.MOV.U32 R2, RZ, RZ, R14 ;  /* 0x000000ffff029224 */ /* 0x004fe400078e000e */
[----:B------:R-:W-:Y:S01]  /*17620*/  @!P1 IMAD.MOV.U32 R3, RZ, RZ, R7 ;  /* 0x000000ffff039224 */ /* 0x000fe200078e0007 */
[----:B------:R1:W2:Y:S04]  /*17630*/  SHFL.IDX PT, R14, R0, 0x7, 0x181f ;  /* 0x00f81f00000e7f89 */ /* 0x0002a800000e0000 */
[----:B0-----:R1:W-:Y:S02]  /*17640*/  @!P1 LDGSTS.E.BYPASS.LTC128B.128 [R29+0x17400], desc[UR52][R2.64], !P0 ;  /* 0x17400000021d9fae */ /* 0x0013e4000c101d74 */
.L_x_8640:
[----:B------:R-:W-:Y:S02]  /*17650*/  VIADD R6, R6, 0x70 ;  /* 0x0000007006067836 */ /* 0x000fe40000000000 */
[----:B-1----:R-:W-:-:S03]  /*17660*/  IMAD.MOV.U32 R0, RZ, RZ, 0x1 ;  /* 0x00000001ff007424 */ /* 0x002fc600078e00ff */
[----:B------:R-:W-:Y:S02]  /*17670*/  ISETP.GE.AND P1, PT, R6, R5, PT ;  /* 0x000000050600720c */ /* 0x000fe40003f26270 */
[----:B------:R-:W-:-:S11]  /*17680*/  SHF.L.U32 R0, R0, 0x1f, RZ ;  /* 0x0000001f00007819 */ /* 0x000fd600000006ff */
[----:B--2---:R-:W-:-:S05]  /*17690*/  @!P1 IADD3 R2, P2, R30, R14, RZ ;  /* 0x0000000e1e029210 */ /* 0x004fca0007f5e0ff */
        /* <DEDUP_REMOVED lines=10> */
[----:B------:R-:W1:Y:S02]  /*17740*/  SYNCS.PHASECHK.TRANS64.TRYWAIT P0, [UR46+0x22820], R0 ;  /* 0x02282000ff0075a7 */ /* 0x000e64000800016e */
[----:B01----:R-:W-:Y:S05]  /*17750*/  @!P0 BRA `(.L_x_8538) ;  /* 0x00000048009c8947 */ /* 0x003fea0003800000 */
.L_x_8641:
        /* <DEDUP_REMOVED lines=8> */
[----:B------:R-:W-:Y:S01]  /*177e0*/  IMAD.MOV.U32 R21, RZ, RZ, 0x1 ;  /* 0x00000001ff157424 */ /* 0x000fe200078e00ff */
[----:B------:R-:W-:Y:S01]  /*177f0*/  LOP3.LUT R5, RZ, UR42, RZ, 0x33, !PT ;  /* 0x0000002aff057c12 */ /* 0x000fe2000f8e33ff */
[----:B------:R-:W-:Y:S01]  /*17800*/  UIMAD UR4, UR4, UR37, URZ ;  /* 0x00000025040472a4 */ /* 0x000fe2000f8e023f */
[----:B------:R-:W-:Y:S01]  /*17810*/  IADD3 R18, R30, R18, R24 ;  /* 0x000000121e127210 */ /* 0x000fe20007ffe018 */
[----:B------:R-:W-:-:S04]  /*17820*/  IMAD.MOV.U32 R20, RZ, RZ, RZ ;  /* 0x000000ffff147224 */ /* 0x000fc800078e00ff */
[----:B0-----:R-:W-:Y:S01]  /*17830*/  LOP3.LUT R0, RZ, UR4, RZ, 0x33, !PT ;  /* 0x00000004ff007c12 */ /* 0x001fe2000f8e33ff */
[----:B------:R-:W-:-:S03]  /*17840*/  VIADD R18, R18, 0xfffffe20 ;  /* 0xfffffe2012127836 */ /* 0x000fc60000000000 */
[----:B------:R-:W-:-:S04]  /*17850*/  VIADDMNMX R0, R0, -UR44, R3, !PT ;  /* 0x8000002c00007c46 */ /* 0x000fc8000f800103 */
[----:B------:R-:W-:-:S04]  /*17860*/  VIMNMX R5, R0, R5, !PT ;  /* 0x0000000500057248 */ /* 0x000fc80007fe0100 */
[----:B------:R-:W-:Y:S01]  /*17870*/  IADD3 R33, -R5, -0x2, RZ ;  /* 0xfffffffe05217810 */ /* 0x000fe20007ffe1ff */
[----:B--2---:R-:W-:-:S05]  /*17880*/  IMAD.IADD R0, R4, 0x1, R28 ;  /* 0x0000000104007824 */ /* 0x004fca00078e021c */
[----:B------:R0:W-:Y:S02]  /*17890*/  STL [R1+0x4], R0 ;  /* 0x0000040001007387 */ /* 0x0001e40000100800 */
[----:B0-----:R-:W-:-:S07]  /*178a0*/  IMAD R0, R5, -0xa0, R18 ;  /* 0xffffff6005007824 */ /* 0x001fce00078e0212 */
.L_x_8554:
        /* <DEDUP_REMOVED lines=40> */
[----:B------:R-:W-:Y:S01]  /*17b30*/  ISETP.NE.AND P1, PT, R2, 0x2, PT ;  /* 0x000000020200780c */ /* 0x000fe20003f25270 */
[----:B------:R-:W-:-:S03]  /*17b40*/  VIADD R33, R33, 0xffffffff ;  /* 0xffffffff21217836 */ /* 0x000fc60000000000 */
[----:B------:R-:W-:Y:S02]  /*17b50*/  SEL R12, RZ, 0x1, P1 ;  /* 0x00000001ff0c7807 */ /* 0x000fe40000800000 */
[----:B------:R-:W-:Y:S02]  /*17b60*/  ISETP.GT.AND P0, PT, R33, UR49, PT ;  /* 0x0000003121007c0c */ /* 0x000fe4000bf04270 */
[----:B------:R-:W-:Y:S02]  /*17b70*/  SEL R2, R2, RZ, P1 ;  /* 0x000000ff02027207 */ /* 0x000fe40000800000 */
[----:B------:R-:W-:Y:S02]  /*17b80*/  LOP3.LUT R31, R21, R12, RZ, 0x3c, !PT ;  /* 0x0000000c151f7212 */ /* 0x000fe400078e3cff */
[----:B--2---:R-:W-:Y:S01]  /*17b90*/  SHF.R.S32.HI R23, RZ, 0x1f, R16 ;  /* 0x0000001fff177819 */ /* 0x004fe20000011410 */
[----:B0-----:R-:W-:Y:S06]  /*17ba0*/  @!P2 BRA `(.L_x_8540) ;  /* 0x000000000004a947 */ /* 0x001fec0003800000 */
[----:B------:R-:W-:Y:S01]  /*17bb0*/  BPT.TRAP 0x1 ;  /* 0x000000040000795c */ /* 0x000fe20000300000 */
.L_x_8540:
[----:B------:R-:W-:Y:S02]  /*17bc0*/  LEA R3, R2, UR46, 0x3 ;  /* 0x0000002e02037c11 */ /* 0x000fe4000f8e18ff */
[----:B------:R-:W-:-:S04]  /*17bd0*/  SHF.L.U32 R26, R31, 0x1f, RZ ;  /* 0x0000001f1f1a7819 */ /* 0x000fc800000006ff */
[----:B------:R-:W0:Y:S02]  /*17be0*/  SYNCS.PHASECHK.TRANS64.TRYWAIT P1, [R3+URZ+0x22880], R26 ;  /* 0x0228801a030075a7 */ /* 0x000e24000802017f */
[----:B0-----:R-:W-:Y:S05]  /*17bf0*/  @!P1 BRA `(.L_x_8541) ;  /* 0x0000004400889947 */ /* 0x001fea0003800000 */
.L_x_8642:
        /* <DEDUP_REMOVED lines=92> */
.L_x_8664:
        /* <DEDUP_REMOVED lines=16> */
.L_x_8543:
[----:B------:R1:W-:Y:S01]  /*182c0*/  SYNCS.ARRIVE.TRANS64.A1T0 RZ, [R3+URZ+0x22870], RZ ;  /* 0x022870ff03ff79a7 */ /* 0x0003e2000810003f */
[----:B------:R-:W-:Y:S05]  /*182d0*/  @!P2 BRA `(.L_x_8544) ;  /* 0x000000000004a947 */ /* 0x000fea0003800000 */
[----:B------:R-:W-:Y:S01]  /*182e0*/  BPT.TRAP 0x1 ;  /* 0x000000040000795c */ /* 0x000fe20000300000 */
.L_x_8544:
[----:B------:R-:W2:Y:S02]  /*182f0*/  SYNCS.PHASECHK.TRANS64.TRYWAIT P1, [R3+URZ+0x22840], R26 ;  /* 0x0228401a030075a7 */ /* 0x000ea4000802017f */
[----:B--2---:R-:W-:Y:S05]  /*18300*/  @!P1 BRA `(.L_x_8545) ;  /* 0x0000004800909947 */ /* 0x004fea0003800000 */
.L_x_8665:
        /* <DEDUP_REMOVED lines=55> */
[----:B------:R-:W5:Y:S03]  /*18680*/  SHFL.IDX PT, R19, R6, 0x4, 0x181f ;  /* 0x00981f0006137f89 */ /* 0x000f6600000e0000 */
[----:B------:R-:W-:-:S02]  /*18690*/  IMAD.X R5, RZ, RZ, R16, P1 ;  /* 0x000000ffff057224 */ /* 0x000fc400008e0610 */
        /* <DEDUP_REMOVED lines=27> */
.L_x_8687:
        /* <DEDUP_REMOVED lines=16> */
.L_x_8547:
[----:B------:R-:W-:Y:S01]  /*18950*/  IMAD.U32 R4, RZ, RZ, UR36 ;  /* 0x00000024ff047e24 */ /* 0x000fe2000f8e00ff */
[----:B------:R0:W-:Y:S04]  /*18960*/  SYNCS.ARRIVE.TRANS64.A1T0 RZ, [R3+URZ+0x22830], RZ ;  /* 0x022830ff03ff79a7 */ /* 0x0001e8000810003f */
[----:B------:R-:W-:-:S04]  /*18970*/  LOP3.LUT R4, R4, 0x1, RZ, 0xfc, !PT ;  /* 0x0000000104047812 */ /* 0x000fc800078efcff */
[----:B------:R-:W-:-:S13]  /*18980*/  ISETP.NE.AND P1, PT, R4, 0x3, PT ;  /* 0x000000030400780c */ /* 0x000fda0003f25270 */
[----:B0-----:R-:W-:Y:S05]  /*18990*/  @!P1 BRA `(.L_x_8548) ;  /* 0x0000000000049947 */ /* 0x001fea0003800000 */
[----:B------:R-:W-:Y:S01]  /*189a0*/  BPT.TRAP 0x1 ;  /* 0x000000040000795c */ /* 0x000fe20000300000 */
.L_x_8548:
[----:B-12---:R-:W-:Y:S02]  /*189b0*/  LOP3.LUT R3, R21, 0x1, RZ, 0x3c, !PT ;  /* 0x0000000115037812 */ /* 0x006fe400078e3cff */
[----:B------:R-:W-:Y:S02]  /*189c0*/  LEA R6, R20, UR46, 0x3 ;  /* 0x0000002e14067c11 */ /* 0x000fe4000f8e18ff */
[----:B------:R-:W-:-:S04]  /*189d0*/  SHF.L.U32 R3, R3, 0x1f, RZ ;  /* 0x0000001f03037819 */ /* 0x000fc800000006ff */
[----:B------:R-:W0:Y:S02]  /*189e0*/  SYNCS.PHASECHK.TRANS64.TRYWAIT P2, [R6+URZ+0x22870], R3 ;  /* 0x02287003060075a7 */ /* 0x000e24000804017f */
[----:B0-----:R-:W-:Y:S05]  /*189f0*/  @!P2 BRA `(.L_x_8549) ;  /* 0x0000004c0094a947 */ /* 0x001fea0003800000 */
.L_x_8688:
[----:B------:R-:W-:-:S06]  /*18a00*/  ULOP3.LUT UR4, UR36, 0x2, URZ, 0xfc, !UPT ;  /* 0x0000000224047892 */ /* 0x000fcc000f8efc3f */
[----:B------:R-:W-:-:S05]  /*18a10*/  IMAD.U32 R4, RZ, RZ, UR4 ;  /* 0x00000004ff047e24 */ /* 0x000fca000f8e00ff */
[----:B------:R-:W-:-:S13]  /*18a20*/  ISETP.NE.AND P2, PT, R4, 0x3, PT ;  /* 0x000000030400780c */ /* 0x000fda0003f45270 */
[----:B------:R-:W-:Y:S05]  /*18a30*/  @!P2 BRA `(.L_x_8550) ;  /* 0x000000000004a947 */ /* 0x000fea0003800000 */
[----:B------:R-:W-:Y:S01]  /*18a40*/  BPT.TRAP 0x1 ;  /* 0x000000040000795c */ /* 0x000fe20000300000 */
.L_x_8550:
[----:B0-----:R-:W-:Y:S01]  /*18a50*/  SHF.L.U32 R3, R21, 0x1f, RZ ;  /* 0x0000001f15037819 */ /* 0x001fe200000006ff */
[----:B------:R-:W-:-:S03]  /*18a60*/  IMAD R4, R20, 0x5000, RZ ;  /* 0x0000500014047824 */ /* 0x000fc600078e02ff */
[----:B------:R-:W0:Y:S02]  /*18a70*/  SYNCS.PHASECHK.TRANS64.TRYWAIT P2, [R6+URZ+0x22860], R3 ;  /* 0x02286003060075a7 */ /* 0x000e24000804017f */
[----:B0-----:R-:W-:Y:S05]  /*18a80*/  @!P2 BRA `(.L_x_8551) ;  /* 0x0000004c0084a947 */ /* 0x001fea0003800000 */
.L_x_8689:
        /* <DEDUP_REMOVED lines=85> */
.L_x_8552:
[----:B-1----:R1:W-:Y:S01]  /*18fe0*/  SYNCS.ARRIVE.TRANS64.A1T0 RZ, [R6+URZ+0x22850], RZ ;  /* 0x022850ff06ff79a7 */ /* 0x0023e2000810003f */
[----:B------:R-:W-:Y:S06]  /*18ff0*/  BAR.SYNC.DEFER_BLOCKING 0x2, 0x80 ;  /* 0x0082000000007b1d */ /* 0x000fec0000010000 */
[----:B------:R-:W-:Y:S05]  /*19000*/  @!P1 BRA `(.L_x_8553) ;  /* 0x0000000000049947 */ /* 0x000fea0003800000 */
[----:B------:R-:W-:Y:S01]  /*19010*/  BPT.TRAP 0x1 ;  /* 0x000000040000795c */ /* 0x000fe20000300000 */
.L_x_8553:
        /* <DEDUP_REMOVED lines=9> */
.L_x_8539:
[----:B------:R-:W-:-:S07]  /*190b0*/  IMAD.MOV.U32 R2, RZ, RZ, RZ ;  /* 0x000000ffff027224 */ /* 0x000fce00078e00ff */
.L_x_8555:
[----:B------:R-:W-:-:S06]  /*190c0*/  ULOP3.LUT UR4, UR36, 0x1, URZ, 0xfc, !UPT ;  /* 0x0000000124047892 */ /* 0x000fcc000f8efc3f */
[----:B0-----:R-:W-:-:S05]  /*190d0*/  IMAD.U32 R0, RZ, RZ, UR4 ;  /* 0x00000004ff007e24 */ /* 0x001fca000f8e00ff */
[----:B------:R-:W-:-:S13]  /*190e0*/  ISETP.NE.AND P1, PT, R0, 0x3, PT ;  /* 0x000000030000780c */ /* 0x000fda0003f25270 */
[----:B------:R-:W-:Y:S05]  /*190f0*/  @!P1 BRA `(.L_x_8556) ;  /* 0x0000000000049947 */ /* 0x000fea0003800000 */
[----:B------:R-:W-:Y:S01]  /*19100*/  BPT.TRAP 0x1 ;  /* 0x000000040000795c */ /* 0x000fe20000300000 */
.L_x_8556:
[----:B------:R-:W-:Y:S01]  /*19110*/  LOP3.LUT R3, R31, 0x1, RZ, 0x3c, !PT ;  /* 0x000000011f037812 */ /* 0x000fe200078e3cff */
[----:B------:R-:W-:Y:S01]  /*19120*/  BSSY B0, `(.L_x_8557) ;  /* 0x0000005000007945 */ /* 0x000fe20003800000 */
[----:B------:R-:W-:Y:S02]  /*19130*/  LEA R16, R2, UR46, 0x3 ;  /* 0x0000002e02107c11 */ /* 0x000fe4000f8e18ff */
[----:B------:R-:W-:-:S04]  /*19140*/  SHF.L.U32 R3, R3, 0x1f, RZ ;  /* 0x0000001f03037819 */ /* 0x000fc800000006ff */
[----:B------:R-:W0:Y:S02]  /*19150*/  SYNCS.PHASECHK.TRANS64.TRYWAIT P0, [R16+URZ+0x22870], R3 ;  /* 0x02287003100075a7 */ /* 0x000e24000800017f */
[----:B0-----:R-:W-:Y:S05]  /*19160*/  @!P0 BRA `(.L_x_8558) ;  /* 0x0000004400e08947 */ /* 0x001fea0003800000 */
.L_x_8690:
[----:B------:R-:W-:Y:S05]  /*19170*/  BSYNC B0 ;  /* 0x0000000000007941 */ /* 0x000fea0003800000 */
.L_x_8557:
[----:B------:R-:W-:-:S06]  /*19180*/  ULOP3.LUT UR4, UR36, 0x2, URZ, 0xfc, !UPT ;  /* 0x0000000224047892 */ /* 0x000fcc000f8efc3f */
[----:B------:R-:W-:-:S05]  /*19190*/  IMAD.U32 R0, RZ, RZ, UR4 ;  /* 0x00000004ff007e24 */ /* 0x000fca000f8e00ff */
[----:B------:R-:W-:-:S13]  /*191a0*/  ISETP.NE.AND P0, PT, R0, 0x3, PT ;  /* 0x000000030000780c */ /* 0x000fda0003f05270 */
[----:B------:R-:W-:Y:S05]  /*191b0*/  @!P0 BRA `(.L_x_8559) ;  /* 0x0000000000048947 */ /* 0x000fea0003800000 */
[----:B------:R-:W-:Y:S01]  /*191c0*/  BPT.TRAP 0x1 ;  /* 0x000000040000795c */ /* 0x000fe20000300000 */
.L_x_8559:
[----:B0-----:R-:W2:Y:S01]  /*191d0*/  LDL.LU R3, [R1+0x8] ;  /* 0x0000080001037983 */ /* 0x001ea20000300800 */
[----:B------:R-:W-:Y:S01]  /*191e0*/  SHF.L.U32 R5, R31, 0x1f, RZ ;  /* 0x0000001f1f057819 */ /* 0x000fe200000006ff */
[----:B------:R-:W-:-:S03]  /*191f0*/  IMAD R0, R2, 0x5000, RZ ;  /* 0x0000500002007824 */ /* 0x000fc600078e02ff */
[----:B------:R-:W0:Y:S02]  /*19200*/  SYNCS.PHASECHK.TRANS64.TRYWAIT P0, [R16+URZ+0x22860], R5 ;  /* 0x02286005100075a7 */ /* 0x000e24000800017f */
[CC--:B------:R-:W-:Y:S02]  /*19210*/  LOP3.LUT R11, R0.reuse, R28.reuse, RZ, 0xfc, !PT ;  /* 0x0000001c000b7212 */ /* 0x0c0fe400078efcff */
[----:B--2---:R-:W-:Y:S01]  /*19220*/  IADD3 R3, R0, R28, R3 ;  /* 0x0000001c00037210 */ /* 0x004fe20007ffe003 */
[----:B0-----:R-:W-:Y:S06]  /*19230*/  @!P0 BRA `(.L_x_8560) ;  /* 0x0000004400c08947 */ /* 0x001fec0003800000 */
.L_x_8691:
[----:B------:R-:W2:Y:S01]  /*19240*/  LDL.LU R12, [R1] ;  /* 0x00000000010c7983 */ /* 0x000ea20000300800 */
[----:B------:R-:W-:Y:S05]  /*19250*/  WARPSYNC.ALL ;  /* 0x0000000000007948 */ /* 0x000fea0003800000 */
[----:B------:R-:W1:Y:S01]  /*19260*/  LDSM.16.MT88.4 R8, [R11+UR46+0xa400] ;  /* 0x00a4002e0b08783b */ /* 0x000e620008004200 */
        /* <DEDUP_REMOVED lines=8> */
[----:B-1----:R-:W-:Y:S02]  /*192f0*/  PRMT R13, R8, 0x7531, R9 ;  /* 0x00007531080d7816 */ /* 0x002fe40000000009 */
        /* <DEDUP_REMOVED lines=10> */
[----:B------:R0:W1:Y:S04]  /*193a0*/  LDSM.16.MT88.4 R12, [R17+UR46+0xa400] ;  /* 0x00a4002e110c783b */ /* 0x0000680008004200 */
[----:B------:R-:W2:Y:S01]  /*193b0*/  LDSM.16.MT88.4 R8, [R3+UR46+0xb400] ;  /* 0x00b4002e0308783b */ /* 0x000ea20008004200 */
        /* <DEDUP_REMOVED lines=58> */
.L_x_8561:
[----:B-1----:R1:W-:Y:S01]  /*19760*/  SYNCS.ARRIVE.TRANS64.A1T0 RZ, [R16+URZ+0x22850], RZ ;  /* 0x022850ff10ff79a7 */ /* 0x0023e2000810003f */
[----:B------:R-:W-:Y:S06]  /*19770*/  BAR.SYNC.DEFER_BLOCKING 0x2, 0x80 ;  /* 0x0082000000007b1d */ /* 0x000fec0000010000 */
[----:B------:R-:W-:Y:S05]  /*19780*/  @!P1 BRA `(.L_x_8562) ;  /* 0x0000000000049947 */ /* 0x000fea0003800000 */
[----:B------:R-:W-:Y:S01]  /*19790*/  BPT.TRAP 0x1 ;  /* 0x000000040000795c */ /* 0x000fe20000300000 */
.L_x_8562:
[----:B------:R-:W2:Y:S01]  /*197a0*/  S2R R0, SR_CgaCtaId ;  /* 0x0000000000007919 */ /* 0x000ea20000008800 */
[----:B-1----:R-:W-:-:S05]  /*197b0*/  VIADD R16, R16, 0x22880 ;  /* 0x0002288010107836 */ /* 0x002fca0000000000 */
[----:B--2---:R-:W-:Y:S01]  /*197c0*/  PRMT R16, R0, 0x654, R16 ;  /* 0x0000065400107816 */ /* 0x004fe20000000010 */
[----:B------:R-:W-:Y:S02]  /*197d0*/  VIADD R0, R2, 0x1 ;  /* 0x0000000102007836 */ /* 0x000fe40000000000 */
[----:B------:R-:W-:Y:S01]  /*197e0*/  IMAD.MOV.U32 R2, RZ, RZ, RZ ;  /* 0x000000ffff027224 */ /* 0x000fe200078e00ff */
[----:B------:R1:W-:Y:S02]  /*197f0*/  SYNCS.ARRIVE.TRANS64.RED.A1T0 RZ, [R16+URZ], RZ ;  /* 0x000000ff10ff79a7 */ /* 0x0003e4000810043f */
[----:B------:R-:W-:-:S04]  /*19800*/  ISETP.NE.AND P0, PT, R0, 0x2, PT ;  /* 0x000000020000780c */ /* 0x000fc80003f05270 */
[----:B0-----:R-:W-:Y:S02]  /*19810*/  SEL R4, RZ, 0x1, P0 ;  /* 0x00000001ff047807 */ /* 0x001fe40000000000 */
[----:B------:R-:W-:Y:S02]  /*19820*/  SEL R0, R0, RZ, P0 ;  /* 0x000000ff00007207 */ /* 0x000fe40000000000 */
[----:B-1----:R-:W-:-:S07]  /*19830*/  LOP3.LUT R31, R31, R4, RZ, 0x3c, !PT ;  /* 0x000000041f1f7212 */ /* 0x002fce00078e3cff */
.L_x_8515:
[----:B------:R-:W0:Y:S01]  /*19840*/  S2R R4, SR_CgaCtaId ;  /* 0x0000000000047919 */ /* 0x000e220000008800 */
[----:B------:R-:W-:Y:S02]  /*19850*/  MOV R3, 0x400 ;  /* 0x0000040000037802 */ /* 0x000fe40000000f00 */
[----:B------:R-:W-:Y:S02]  /*19860*/  SHF.L.U32 R2, R2, 0x1f, RZ ;  /* 0x0000001f02027819 */ /* 0x000fe400000006ff */
[----:B0-----:R-:W-:-:S04]  /*19870*/  LEA R5, R4, R3, 0x18 ;  /* 0x0000000304057211 */ /* 0x001fc800078ec0ff */
[----:B------:R-:W0:Y:S02]  /*19880*/  SYNCS.PHASECHK.TRANS64.TRYWAIT P0, [R5+URZ+0x22820], R2 ;  /* 0x02282002050075a7 */ /* 0x000e24000800017f */
[----:B0-----:R-:W-:Y:S05]  /*19890*/  @!P0 BRA `(.L_x_8563) ;  /* 0x00000040003c8947 */ /* 0x001fea0003800000 */
.L_x_8692:
        /* <DEDUP_REMOVED lines=13> */
.L_x_8564:
[C---:B------:R-:W-:Y:S01]  /*19970*/  IMAD R4, R0.reuse, 0x8, R5 ;  /* 0x0000000800047824 */ /* 0x040fe200078e0205 */
[----:B------:R-:W-:Y:S01]  /*19980*/  SHF.L.U32 R3, R31, 0x1f, RZ ;  /* 0x0000001f1f037819 */ /* 0x000fe200000006ff */
[----:B------:R-:W-:-:S03]  /*19990*/  VIADD R0, R0, 0x1 ;  /* 0x0000000100007836 */ /* 0x000fc60000000000 */
[----:B------:R-:W0:Y:S02]  /*199a0*/  SYNCS.PHASECHK.TRANS64.TRYWAIT P1, [R4+URZ+0x22840], R3 ;  /* 0x02284003040075a7 */ /* 0x000e24000802017f */
[----:B------:R-:W-:-:S04]  /*199b0*/  ISETP.NE.AND P2, PT, R0, 0x2, PT ;  /* 0x000000020000780c */ /* 0x000fc80003f45270 */
[----:B------:R-:W-:Y:S01]  /*199c0*/  SEL R2, RZ, 0x1, P2 ;  /* 0x00000001ff027807 */ /* 0x000fe20001000000 */
[----:B0-----:R-:W-:Y:S08]  /*199d0*/  @!P1 BRA `(.L_x_8565) ;  /* 0x0000004000009947 */ /* 0x001ff00003800000 */
.L_x_8693:
[----:B------:R-:W-:Y:S02]  /*199e0*/  SEL R0, R0, RZ, P2 ;  /* 0x000000ff00007207 */ /* 0x000fe40001000000 */
[----:B------:R-:W-:Y:S01]  /*199f0*/  LOP3.LUT R2, R31, R2, RZ, 0x3c, !PT ;  /* 0x000000021f027212 */ /* 0x000fe200078e3cff */
[----:B------:R-:W-:Y:S06]  /*19a00*/  @!P0 BRA `(.L_x_8566) ;  /* 0x0000000000048947 */ /* 0x000fec0003800000 */
[----:B------:R-:W-:Y:S01]  /*19a10*/  BPT.TRAP 0x1 ;  /* 0x000000040000795c */ /* 0x000fe20000300000 */
.L_x_8566:
[----:B------:R-:W-:Y:S01]  /*19a20*/  IMAD R5, R0, 0x8, R5 ;  /* 0x0000000800057824 */ /* 0x000fe200078e0205 */
[----:B------:R-:W-:-:S04]  /*19a30*/  SHF.L.U32 R0, R2, 0x1f, RZ ;  /* 0x0000001f02007819 */ /* 0x000fc800000006ff */
[----:B------:R-:W1:Y:S02]  /*19a40*/  SYNCS.PHASECHK.TRANS64.TRYWAIT P1, [R5+URZ+0x22840], R0 ;  /* 0x02284000050075a7 */ /* 0x000e64000802017f */
[----:B-1----:R-:W-:Y:S05]  /*19a50*/  @!P1 BRA `(.L_x_8567) ;  /* 0x0000003c00f49947 */ /* 0x002fea0003800000 */
.L_x_8694:
[----:B------:R-:W-:Y:S05]  /*19a60*/  @!P0 BRA `(.L_x_8568) ;  /* 0x0000000000048947 */ /* 0x000fea0003800000 */
[----:B------:R-:W-:Y:S01]  /*19a70*/  BPT.TRAP 0x1 ;  /* 0x000000040000795c */ /* 0x000fe20000300000 */
.L_x_8568:
[----:B------:R-:W2:Y:S02]  /*19a80*/  SYNCS.PHASECHK.TRANS64.TRYWAIT P1, [R4+URZ+0x22860], R3 ;  /* 0x02286003040075a7 */ /* 0x000ea4000802017f */
[----:B--2---:R-:W-:Y:S05]  /*19a90*/  @!P1 BRA `(.L_x_8569) ;  /* 0x0000003c00f89947 */ /* 0x004fea0003800000 */
.L_x_8695:
[----:B------:R-:W-:Y:S05]  /*19aa0*/  @!P0 BRA `(.L_x_8570) ;  /* 0x0000000000048947 */ /* 0x000fea0003800000 */
[----:B------:R-:W-:Y:S01]  /*19ab0*/  BPT.TRAP 0x1 ;  /* 0x000000040000795c */ /* 0x000fe20000300000 */
.L_x_8570:
[----:B------:R-:W3:Y:S02]  /*19ac0*/  SYNCS.PHASECHK.TRANS64.TRYWAIT P1, [R5+URZ+0x22860], R0 ;  /* 0x02286000050075a7 */ /* 0x000ee4000802017f */
[----:B---3--:R-:W-:Y:S05]  /*19ad0*/  @!P1 BRA `(.L_x_8571) ;  /* 0x0000003c00fc9947 */ /* 0x008fea0003800000 */
.L_x_8696:
[----:B------:R-:W-:Y:S05]  /*19ae0*/  @!P0 BRA `(.L_x_8572) ;  /* 0x0000000000048947 */ /* 0x000fea0003800000 */
[----:B------:R-:W-:Y:S01]  /*19af0*/  BPT.TRAP 0x1 ;  /* 0x000000040000795c */ /* 0x000fe20000300000 */
.L_x_8572:
[----:B------:R-:W4:Y:S02]  /*19b00*/  SYNCS.PHASECHK.TRANS64.TRYWAIT P1, [R4+URZ+0x22880], R3 ;  /* 0x02288003040075a7 */ /* 0x000f24000802017f */
[----:B----4-:R-:W-:Y:S05]  /*19b10*/  @!P1 BRA `(.L_x_8573) ;  /* 0x0000004000009947 */ /* 0x010fea0003800000 */
.L_x_8697:
[----:B------:R-:W-:Y:S05]  /*19b20*/  @!P0 BRA `(.L_x_8574) ;  /* 0x0000000000048947 */ /* 0x000fea0003800000 */
[----:B------:R-:W-:Y:S01]  /*19b30*/  BPT.TRAP 0x1 ;  /* 0x000000040000795c */ /* 0x000fe20000300000 */
.L_x_8574:
[----:B------:R0:W0:Y:S02]  /*19b40*/  SYNCS.PHASECHK.TRANS64.TRYWAIT P0, [R5+URZ+0x22880], R0 ;  /* 0x02288000050075a7 */ /* 0x000024000800017f */
[----:B0-----:R-:W-:Y:S05]  /*19b50*/  @!P0 NANOSLEEP.SYNCS 0x989680 ;  /* 0x009896800000895d */ /* 0x001fea0003900000 */
[----:B------:R-:W0:Y:S02]  /*19b60*/  @!P0 SYNCS.PHASECHK.TRANS64 P0, [R5+URZ+0x22880], R0 ;  /* 0x02288000050085a7 */ /* 0x000e24000800007f */
[----:B0-----:R-:W-:Y:S05]  /*19b70*/  @!P0 BRA `(.L_x_8574) ;  /* 0xfffffffc00f08947 */ /* 0x001fea000383ffff */
.L_x_8423:
[----:B------:R-:W-:Y:S05]  /*19b80*/  BSYNC B6 ;  /* 0x0000000000067941 */ /* 0x000fea0003800000 */
.L_x_8420:
[----:B------:R-:W-:Y:S05]  /*19b90*/  EXIT ;  /* 0x000000000000794d */ /* 0x000fea0003800000 */
.L_x_8433:
[----:B0-----:R-:W-:-:S04]  /*19ba0*/  IMAD.U32 R3, RZ, RZ, UR41 ;  /* 0x00000029ff037e24 */ /* 0x001fc8000f8e00ff */
[----:B------:R0:W1:Y:S03]  /*19bb0*/  SYNCS.PHASECHK.TRANS64.TRYWAIT P0, [R3+URZ+0x22800], R0 ;  /* 0x02280000030075a7 */ /* 0x000066000800017f */
[----:B-1----:R-:W-:Y:S05]  /*19bc0*/  @!P0 NANOSLEEP.SYNCS 0x989680 ;  /* 0x009896800000895d */ /* 0x002fea0003900000 */
[----:B------:R-:W1:Y:S02]  /*19bd0*/  @!P0 SYNCS.PHASECHK.TRANS64 P0, [R3+URZ+0x22800], R0 ;  /* 0x02280000030085a7 */ /* 0x000e64000800007f */
[----:B-1----:R-:W-:Y:S05]  /*19be0*/  @!P0 BRA `(.L_x_8433) ;  /* 0xfffffffc00ec8947 */ /* 0x002fea000383ffff */
[----:B------:R-:W-:Y:S05]  /*19bf0*/  BRA `(.L_x_8575) ;  /* 0xfffffe7c00887947 */ /* 0x000fea000383ffff */
.L_x_8437:
[----:B0-----:R-:W-:-:S04]  /*19c00*/  IMAD.U32 R3, RZ, RZ, UR41 ;  /* 0x00000029ff037e24 */ /* 0x001fc8000f8e00ff */
[----:B------:R0:W2:Y:S03]  /*19c10*/  SYNCS.PHASECHK.TRANS64.TRYWAIT P1, [R3+URZ+0x22830], R0 ;  /* 0x02283000030075a7 */ /* 0x0000a6000802017f */
[----:B--2---:R-:W-:Y:S05]  /*19c20*/  @!P1 NANOSLEEP.SYNCS 0x989680 ;  /* 0x009896800000995d */ /* 0x004fea0003900000 */
[----:B------:R-:W2:Y:S02]  /*19c30*/  @!P1 SYNCS.PHASECHK.TRANS64 P1, [R3+URZ+0x22830], R0 ;  /* 0x02283000030095a7 */ /* 0x000ea4000802007f */
[----:B--2---:R-:W-:Y:S05]  /*19c40*/  @!P1 BRA `(.L_x_8437) ;  /* 0xfffffffc00ec9947 */ /* 0x004fea000383ffff */
[----:B------:R-:W-:Y:S05]  /*19c50*/  BRA `(.L_x_8436) ;  /* 0xfffffe7c00a47947 */ /* 0x000fea000383ffff */
.L_x_8454:
[----:B-1----:R-:W-:-:S04]  /*19c60*/  IMAD.U32 R14, RZ, RZ, UR6 ;  /* 0x00000006ff0e7e24 */ /* 0x002fc8000f8e00ff */
[----:B------:R1:W2:Y:S03]  /*19c70*/  SYNCS.PHASECHK.TRANS64.TRYWAIT P1, [R14+URZ+0x22830], R9 ;  /* 0x022830090e0075a7 */ /* 0x0002a6000802017f */
[----:B--2---:R-:W-:Y:S05]  /*19c80*/  @!P1 NANOSLEEP.SYNCS 0x989680 ;  /* 0x009896800000995d */ /* 0x004fea0003900000 */
[----:B------:R-:W2:Y:S02]  /*19c90*/  @!P1 SYNCS.PHASECHK.TRANS64 P1, [R14+URZ+0x22830], R9 ;  /* 0x022830090e0095a7 */ /* 0x000ea4000802007f */
[----:B--2---:R-:W-:Y:S05]  /*19ca0*/  @!P1 BRA `(.L_x_8454) ;  /* 0xfffffffc00ec9947 */ /* 0x004fea000383ffff */
[----:B------:R-:W-:Y:S05]  /*19cb0*/  BRA `(.L_x_8451) ;  /* 0xfffffec000c87947 */ /* 0x000fea000383ffff */
.L_x_8458:
[----:B-1----:R-:W-:-:S04]  /*19cc0*/  IMAD.U32 R14, RZ, RZ, UR6 ;  /* 0x00000006ff0e7e24 */ /* 0x002fc8000f8e00ff */
[----:B------:R1:W2:Y:S03]  /*19cd0*/  SYNCS.PHASECHK.TRANS64.TRYWAIT P1, [R14+URZ+0x22850], R9 ;  /* 0x022850090e0075a7 */ /* 0x0002a6000802017f */
[----:B--2---:R-:W-:Y:S05]  /*19ce0*/  @!P1 NANOSLEEP.SYNCS 0x989680 ;  /* 0x009896800000995d */ /* 0x004fea0003900000 */
[----:B------:R-:W2:Y:S02]  /*19cf0*/  @!P1 SYNCS.PHASECHK.TRANS64 P1, [R14+URZ+0x22850], R9 ;  /* 0x022850090e0095a7 */ /* 0x000ea4000802007f */
[----:B--2---:R-:W-:Y:S05]  /*19d00*/  @!P1 BRA `(.L_x_8458) ;  /* 0xfffffffc00ec9947 */ /* 0x004fea000383ffff */
[----:B------:R-:W-:Y:S05]  /*19d10*/  BRA `(.L_x_8455) ;  /* 0xfffffec800ec7947 */ /* 0x000fea000383ffff */
.L_x_8477:
[----:B-1----:R-:W-:-:S04]  /*19d20*/  IMAD.U32 R14, RZ, RZ, UR6 ;  /* 0x00000006ff0e7e24 */ /* 0x002fc8000f8e00ff */
[----:B------:R1:W2:Y:S03]  /*19d30*/  SYNCS.PHASECHK.TRANS64.TRYWAIT P1, [R14+URZ+0x22830], R9 ;  /* 0x022830090e0075a7 */ /* 0x0002a6000802017f */
[----:B--2---:R-:W-:Y:S05]  /*19d40*/  @!P1 NANOSLEEP.SYNCS 0x989680 ;  /* 0x009896800000995d */ /* 0x004fea0003900000 */
[----:B------:R-:W2:Y:S02]  /*19d50*/  @!P1 SYNCS.PHASECHK.TRANS64 P1, [R14+URZ+0x22830], R9 ;  /* 0x022830090e0095a7 */ /* 0x000ea4000802007f */
[----:B--2---:R-:W-:Y:S05]  /*19d60*/  @!P1 BRA `(.L_x_8477) ;  /* 0xfffffffc00ec9947 */ /* 0x004fea000383ffff */
[----:B------:R-:W-:Y:S05]  /*19d70*/  BRA `(.L_x_8474) ;  /* 0xffffff0800d07947 */ /* 0x000fea000383ffff */
.L_x_8481:
[----:B-1----:R-:W-:-:S04]  /*19d80*/  IMAD.U32 R14, RZ, RZ, UR6 ;  /* 0x00000006ff0e7e24 */ /* 0x002fc8000f8e00ff */
[----:B------:R1:W2:Y:S03]  /*19d90*/  SYNCS.PHASECHK.TRANS64.TRYWAIT P1, [R14+URZ+0x22850], R9 ;  /* 0x022850090e0075a7 */ /* 0x0002a6000802017f */
[----:B--2---:R-:W-:Y:S05]  /*19da0*/  @!P1 NANOSLEEP.SYNCS 0x989680 ;  /* 0x009896800000995d */ /* 0x004fea0003900000 */
[----:B------:R-:W2:Y:S02]  /*19db0*/  @!P1 SYNCS.PHASECHK.TRANS64 P1, [R14+URZ+0x22850], R9 ;  /* 0x022850090e0095a7 */ /* 0x000ea4000802007f */
[----:B--2---:R-:W-:Y:S05]  /*19dc0*/  @!P1 BRA `(.L_x_8481) ;  /* 0xfffffffc00ec9947 */ /* 0x004fea000383ffff */
[----:B------:R-:W-:Y:S05]  /*19dd0*/  BRA `(.L_x_8478) ;  /* 0xffffff1000f47947 */ /* 0x000fea000383ffff */
.L_x_8489:
[----:B-1----:R-:W-:-:S04]  /*19de0*/  IMAD.U32 R20, RZ, RZ, UR6 ;  /* 0x00000006ff147e24 */ /* 0x002fc8000f8e00ff */
[----:B------:R1:W2:Y:S03]  /*19df0*/  SYNCS.PHASECHK.TRANS64.TRYWAIT P1, [R20+URZ+0x22830], R9 ;  /* 0x02283009140075a7 */ /* 0x0002a6000802017f */
[----:B--2---:R-:W-:Y:S05]  /*19e00*/  @!P1 NANOSLEEP.SYNCS 0x989680 ;  /* 0x009896800000995d */ /* 0x004fea0003900000 */
[----:B------:R-:W2:Y:S02]  /*19e10*/  @!P1 SYNCS.PHASECHK.TRANS64 P1, [R20+URZ+0x22830], R9 ;  /* 0x02283009140095a7 */ /* 0x000ea4000802007f */
[----:B--2---:R-:W-:Y:S05]  /*19e20*/  @!P1 BRA `(.L_x_8489) ;  /* 0xfffffffc00ec9947 */ /* 0x004fea000383ffff */
[----:B------:R-:W-:Y:S05]  /*19e30*/  BRA `(.L_x_8486) ;  /* 0xffffff3400087947 */ /* 0x000fea000383ffff */
.L_x_8493:
[----:B-1----:R-:W-:-:S04]  /*19e40*/  IMAD.U32 R20, RZ, RZ, UR6 ;  /* 0x00000006ff147e24 */ /* 0x002fc8000f8e00ff */
[----:B------:R1:W2:Y:S03]  /*19e50*/  SYNCS.PHASECHK.TRANS64.TRYWAIT P1, [R20+URZ+0x22850], R9 ;  /* 0x02285009140075a7 */ /* 0x0002a6000802017f */
[----:B--2---:R-:W-:Y:S05]  /*19e60*/  @!P1 NANOSLEEP.SYNCS 0x989680 ;  /* 0x009896800000995d */ /* 0x004fea0003900000 */
[----:B------:R-:W2:Y:S02]  /*19e70*/  @!P1 SYNCS.PHASECHK.TRANS64 P1, [R20+URZ+0x22850], R9 ;  /* 0x02285009140095a7 */ /* 0x000ea4000802007f */
[----:B--2---:R-:W-:Y:S05]  /*19e80*/  @!P1 BRA `(.L_x_8493) ;  /* 0xfffffffc00ec9947 */ /* 0x004fea000383ffff */
[----:B------:R-:W-:Y:S05]  /*19e90*/  BRA `(.L_x_8490) ;  /* 0xffffff3c001c7947 */ /* 0x000fea000383ffff */
.L_x_8508:
[----:B-1----:R-:W-:-:S04]  /*19ea0*/  IMAD.U32 R5, RZ, RZ, UR9 ;  /* 0x00000009ff057e24 */ /* 0x002fc8000f8e00ff */
[----:B------:R1:W2:Y:S03]  /*19eb0*/  SYNCS.PHASECHK.TRANS64.TRYWAIT P1, [R5+URZ+0x22850], R0 ;  /* 0x02285000050075a7 */ /* 0x0002a6000802017f */
[----:B--2---:R-:W-:Y:S05]  /*19ec0*/  @!P1 NANOSLEEP.SYNCS 0x989680 ;  /* 0x009896800000995d */ /* 0x004fea0003900000 */
[----:B------:R-:W2:Y:S02]  /*19ed0*/  @!P1 SYNCS.PHASECHK.TRANS64 P1, [R5+URZ+0x22850], R0 ;  /* 0x02285000050095a7 */ /* 0x000ea4000802007f */
[----:B--2---:R-:W-:Y:S05]  /*19ee0*/  @!P1 BRA `(.L_x_8508) ;  /* 0xfffffffc00ec9947 */ /* 0x004fea000383ffff */
[----:B------:R-:W-:Y:S05]  /*19ef0*/  BRA `(.L_x_8507) ;  /* 0xffffff78001c7947 */ /* 0x000fea000383ffff */
.L_x_8527:
[----:B------:R-:W-:Y:S02]  /*19f00*/  IMAD.MOV.U32 R13, RZ, RZ, R17 ;  /* 0x000000ffff0d7224 */ /* 0x000fe400078e0011 */
[----:B------:R-:W-:Y:S02]  /*19f10*/  IMAD.MOV.U32 R12, RZ, RZ, RZ ;  /* 0x000000ffff0c7224 */ /* 0x000fe400078e00ff */
[----:B------:R-:W-:Y:S02]  /*19f20*/  IMAD.MOV.U32 R11, RZ, RZ, 0x1f ;  /* 0x0000001fff0b7424 */ /* 0x000fe400078e00ff */
[----:B------:R-:W-:-:S07]  /*19f30*/  IMAD.MOV.U32 R15, RZ, RZ, -0x1 ;  /* 0xffffffffff0f7424 */ /* 0x000fce00078e00ff */
[----:B0----5:R-:W-:Y:S05]  /*19f40*/  WARPSYNC.COLLECTIVE R15, `(.L_x_8576) ;  /* 0x000000000f087348 */ /* 0x021fea0003c00000 */
[----:B------:R1:W2:Y:S02]  /*19f50*/  SHFL.IDX P6, R14, R13, R12, R11 ;  /* 0x0000000c0d0e7389 */ /* 0x0002a400000c000b */
[----:B012--5:R-:W-:Y:S01]  /*19f60*/  ENDCOLLECTIVE ;  /* 0x000000000000791b */ /* 0x027fe20003800000 */
.L_x_8576:
[----:B------:R-:W-:Y:S05]  /*19f70*/  BRA `(.L_x_8577) ;  /* 0xffffffb400fc7947 */ /* 0x000fea000383ffff */
.L_x_8529:
[----:B0-----:R0:W1:Y:S02]  /*19f80*/  SYNCS.PHASECHK.TRANS64.TRYWAIT P0, [R25+URZ+0x22880], R31 ;  /* 0x0228801f190075a7 */ /* 0x001064000800017f */
[----:B-1----:R-:W-:Y:S05]  /*19f90*/  @!P0 NANOSLEEP.SYNCS 0x989680 ;  /* 0x009896800000895d */ /* 0x002fea0003900000 */
[----:B------:R-:W1:Y:S02]  /*19fa0*/  @!P0 SYNCS.PHASECHK.TRANS64 P0, [R25+URZ+0x22880], R31 ;  /* 0x0228801f190085a7 */ /* 0x000e64000800007f */
[----:B-1----:R-:W-:Y:S05]  /*19fb0*/  @!P0 BRA `(.L_x_8529) ;  /* 0xfffffffc00f08947 */ /* 0x002fea000383ffff */
[----:B------:R-:W-:Y:S05]  /*19fc0*/  BRA `(.L_x_8578) ;  /* 0xffffffbc00587947 */ /* 0x000fea000383ffff */
.L_x_8530:
        /* <DEDUP_REMOVED lines=8> */
.L_x_8580:
[----:B------:R-:W-:Y:S05]  /*1a050*/  BSYNC B0 ;  /* 0x0000000000007941 */ /* 0x000fea0003800000 */
.L_x_8579:
[----:B------:R-:W-:Y:S01]  /*1a060*/  IMAD.MOV.U32 R13, RZ, RZ, R16 ;  /* 0x000000ffff0d7224 */ /* 0x000fe200078e0010 */
[C---:B------:R-:W-:Y:S01]  /*1a070*/  ISETP.LT.OR P1, PT, R5.reuse, 0x1, P2 ;  /* 0x000000010500780c */ /* 0x040fe20001721670 */
        /* <DEDUP_REMOVED lines=8> */
[----:B------:R-:W-:-:S12]  /*1a100*/  VIADD R29, R35, UR46 ;  /* 0x0000002e231d7c36 */ /* 0x000fd80008000000 */
[----:B------:R-:W-:Y:S05]  /*1a110*/  WARPSYNC.COLLECTIVE R15, `(.L_x_8581) ;  /* 0x000000000f087348 */ /* 0x000fea0003c00000 */
[----:B------:R0:W1:Y:S02]  /*1a120*/  SHFL.IDX P6, R14, R13, R12, R11 ;  /* 0x0000000c0d0e7389 */ /* 0x00006400000c000b */
[----:B01----:R-:W-:Y:S01]  /*1a130*/  ENDCOLLECTIVE ;  /* 0x000000000000791b */ /* 0x003fe20003800000 */
.L_x_8581:
[----:B------:R-:W-:Y:S02]  /*1a140*/  IMAD.MOV.U32 R13, RZ, RZ, R17 ;  /* 0x000000ffff0d7224 */ /* 0x000fe400078e0011 */
[----:B------:R-:W-:Y:S01]  /*1a150*/  IMAD.MOV.U32 R12, RZ, RZ, 0x1 ;  /* 0x00000001ff0c7424 */ /* 0x000fe200078e00ff */
[----:B------:R-:W-:-:S13]  /*1a160*/  IADD3 R2, P0, R30, R14, RZ ;  /* 0x0000000e1e027210 */ /* 0x000fda0007f1e0ff */
[----:B------:R-:W-:Y:S05]  /*1a170*/  WARPSYNC.COLLECTIVE R15, `(.L_x_8582) ;  /* 0x000000000f087348 */ /* 0x000fea0003c00000 */
[----:B------:R0:W1:Y:S02]  /*1a180*/  SHFL.IDX P6, R14, R13, R12, R11 ;  /* 0x0000000c0d0e7389 */ /* 0x00006400000c000b */
[----:B01----:R-:W-:Y:S01]  /*1a190*/  ENDCOLLECTIVE ;  /* 0x000000000000791b */ /* 0x003fe20003800000 */
.L_x_8582:
        /* <DEDUP_REMOVED lines=11> */
.L_x_8583:
[----:B------:R-:W-:Y:S02]  /*1a250*/  IMAD.MOV.U32 R13, RZ, RZ, R17 ;  /* 0x000000ffff0d7224 */ /* 0x000fe400078e0011 */
[----:B------:R-:W-:Y:S02]  /*1a260*/  IMAD.MOV.U32 R12, RZ, RZ, 0x2 ;  /* 0x00000002ff0c7424 */ /* 0x000fe400078e00ff */
[----:B------:R-:W-:-:S07]  /*1a270*/  IMAD.MOV.U32 R2, RZ, RZ, R14 ;  /* 0x000000ffff027224 */ /* 0x000fce00078e000e */
[----:B------:R-:W-:Y:S05]  /*1a280*/  WARPSYNC.COLLECTIVE R15, `(.L_x_8584) ;  /* 0x000000000f087348 */ /* 0x000fea0003c00000 */
[----:B------:R0:W1:Y:S02]  /*1a290*/  SHFL.IDX P6, R14, R13, R12, R11 ;  /* 0x0000000c0d0e7389 */ /* 0x00006400000c000b */
[----:B01----:R-:W-:Y:S01]  /*1a2a0*/  ENDCOLLECTIVE ;  /* 0x000000000000791b */ /* 0x003fe20003800000 */
.L_x_8584:
        /* <DEDUP_REMOVED lines=12> */
.L_x_8585:
[----:B------:R-:W-:Y:S02]  /*1a370*/  IMAD.MOV.U32 R13, RZ, RZ, R17 ;  /* 0x000000ffff0d7224 */ /* 0x000fe400078e0011 */
[----:B------:R-:W-:Y:S02]  /*1a380*/  IMAD.MOV.U32 R12, RZ, RZ, 0x3 ;  /* 0x00000003ff0c7424 */ /* 0x000fe400078e00ff */
[----:B------:R-:W-:-:S07]  /*1a390*/  IMAD.MOV.U32 R2, RZ, RZ, R14 ;  /* 0x000000ffff027224 */ /* 0x000fce00078e000e */
[----:B------:R-:W-:Y:S05]  /*1a3a0*/  WARPSYNC.COLLECTIVE R15, `(.L_x_8586) ;  /* 0x000000000f087348 */ /* 0x000fea0003c00000 */
[----:B------:R0:W1:Y:S02]  /*1a3b0*/  SHFL.IDX P6, R14, R13, R12, R11 ;  /* 0x0000000c0d0e7389 */ /* 0x00006400000c000b */
[----:B01----:R-:W-:Y:S01]  /*1a3c0*/  ENDCOLLECTIVE ;  /* 0x000000000000791b */ /* 0x003fe20003800000 */
.L_x_8586:
        /* <DEDUP_REMOVED lines=12> */
.L_x_8587:
[----:B------:R-:W-:Y:S02]  /*1a490*/  IMAD.MOV.U32 R13, RZ, RZ, R17 ;  /* 0x000000ffff0d7224 */ /* 0x000fe400078e0011 */
[----:B------:R-:W-:Y:S02]  /*1a4a0*/  IMAD.MOV.U32 R12, RZ, RZ, 0x4 ;  /* 0x00000004ff0c7424 */ /* 0x000fe400078e00ff */
[----:B------:R-:W-:-:S07]  /*1a4b0*/  IMAD.MOV.U32 R2, RZ, RZ, R14 ;  /* 0x000000ffff027224 */ /* 0x000fce00078e000e */
[----:B------:R-:W-:Y:S05]  /*1a4c0*/  WARPSYNC.COLLECTIVE R15, `(.L_x_8588) ;  /* 0x000000000f087348 */ /* 0x000fea0003c00000 */
[----:B------:R0:W1:Y:S02]  /*1a4d0*/  SHFL.IDX P6, R14, R13, R12, R11 ;  /* 0x0000000c0d0e7389 */ /* 0x00006400000c000b */
[----:B01----:R-:W-:Y:S01]  /*1a4e0*/  ENDCOLLECTIVE ;  /* 0x000000000000791b */ /* 0x003fe20003800000 */
.L_x_8588:
        /* <DEDUP_REMOVED lines=12> */
.L_x_8589:
[----:B------:R-:W-:Y:S02]  /*1a5b0*/  IMAD.MOV.U32 R13, RZ, RZ, R17 ;  /* 0x000000ffff0d7224 */ /* 0x000fe400078e0011 */
[----:B------:R-:W-:Y:S02]  /*1a5c0*/  IMAD.MOV.U32 R12, RZ, RZ, 0x5 ;  /* 0x00000005ff0c7424 */ /* 0x000fe400078e00ff */
[----:B------:R-:W-:-:S07]  /*1a5d0*/  IMAD.MOV.U32 R2, RZ, RZ, R14 ;  /* 0x000000ffff027224 */ /* 0x000fce00078e000e */
[----:B------:R-:W-:Y:S05]  /*1a5e0*/  WARPSYNC.COLLECTIVE R15, `(.L_x_8590) ;  /* 0x000000000f087348 */ /* 0x000fea0003c00000 */
[----:B------:R0:W1:Y:S02]  /*1a5f0*/  SHFL.IDX P6, R14, R13, R12, R11 ;  /* 0x0000000c0d0e7389 */ /* 0x00006400000c000b */
[----:B01----:R-:W-:Y:S01]  /*1a600*/  ENDCOLLECTIVE ;  /* 0x000000000000791b */ /* 0x003fe20003800000 */
.L_x_8590:
        /* <DEDUP_REMOVED lines=12> */
.L_x_8591:
[----:B------:R-:W-:Y:S02]  /*1a6d0*/  IMAD.MOV.U32 R13, RZ, RZ, R17 ;  /* 0x000000ffff0d7224 */ /* 0x000fe400078e0011 */
[----:B------:R-:W-:Y:S02]  /*1a6e0*/  IMAD.MOV.U32 R12, RZ, RZ, 0x6 ;  /* 0x00000006ff0c7424 */ /* 0x000fe400078e00ff */
[----:B------:R-:W-:-:S07]  /*1a6f0*/  IMAD.MOV.U32 R2, RZ, RZ, R14 ;  /* 0x000000ffff027224 */ /* 0x000fce00078e000e */
[----:B------:R-:W-:Y:S05]  /*1a700*/  WARPSYNC.COLLECTIVE R15, `(.L_x_8592) ;  /* 0x000000000f087348 */ /* 0x000fea0003c00000 */
[----:B------:R0:W1:Y:S02]  /*1a710*/  SHFL.IDX P6, R14, R13, R12, R11 ;  /* 0x0000000c0d0e7389 */ /* 0x00006400000c000b */
[----:B01----:R-:W-:Y:S01]  /*1a720*/  ENDCOLLECTIVE ;  /* 0x000000000000791b */ /* 0x003fe20003800000 */
.L_x_8592:
        /* <DEDUP_REMOVED lines=12> */
.L_x_8593:
[----:B------:R-:W-:Y:S02]  /*1a7f0*/  IMAD.MOV.U32 R13, RZ, RZ, R17 ;  /* 0x000000ffff0d7224 */ /* 0x000fe400078e0011 */
[----:B------:R-:W-:Y:S02]  /*1a800*/  IMAD.MOV.U32 R12, RZ, RZ, 0x7 ;  /* 0x00000007ff0c7424 */ /* 0x000fe400078e00ff */
[----:B------:R-:W-:-:S07]  /*1a810*/  IMAD.MOV.U32 R2, RZ, RZ, R14 ;  /* 0x000000ffff027224 */ /* 0x000fce00078e000e */
[----:B------:R-:W-:Y:S05]  /*1a820*/  WARPSYNC.COLLECTIVE R15, `(.L_x_8594) ;  /* 0x000000000f087348 */ /* 0x000fea0003c00000 */
[----:B------:R0:W1:Y:S02]  /*1a830*/  SHFL.IDX P6, R14, R13, R12, R11 ;  /* 0x0000000c0d0e7389 */ /* 0x00006400000c000b */
[----:B01----:R-:W-:Y:S01]  /*1a840*/  ENDCOLLECTIVE ;  /* 0x000000000000791b */ /* 0x003fe20003800000 */
.L_x_8594:
        /* <DEDUP_REMOVED lines=8> */
[----:B------:R-:W-:-:S12]  /*1a8d0*/  IMAD.MOV.U32 R17, RZ, RZ, R14 ;  /* 0x000000ffff117224 */ /* 0x000fd800078e000e */
[----:B0-----:R-:W-:Y:S05]  /*1a8e0*/  WARPSYNC.COLLECTIVE R15, `(.L_x_8595) ;  /* 0x000000000f087348 */ /* 0x001fea0003c00000 */
[----:B------:R1:W2:Y:S02]  /*1a8f0*/  SHFL.IDX P6, R14, R13, R12, R11 ;  /* 0x0000000c0d0e7389 */ /* 0x0002a400000c000b */
[----:B012---:R-:W-:Y:S01]  /*1a900*/  ENDCOLLECTIVE ;  /* 0x000000000000791b */ /* 0x007fe20003800000 */
.L_x_8595:
        /* <DEDUP_REMOVED lines=9> */
.L_x_8596:
        /* <DEDUP_REMOVED lines=10> */
.L_x_8597:
        /* <DEDUP_REMOVED lines=8> */
.L_x_8598:
[C---:B------:R-:W-:Y:S01]  /*1aac0*/  ISETP.GE.AND P0, PT, R5.reuse, 0x21, PT ;  /* 0x000000210500780c */ /* 0x040fe20003f06270 */
[----:B------:R-:W-:Y:S01]  /*1aad0*/  @!PT LDS RZ, [RZ] ;  /* 0x00000000fffff984 */ /* 0x000fe20000000800 */
[----:B------:R-:W-:Y:S01]  /*1aae0*/  @!PT LDS RZ, [RZ] ;  /* 0x00000000fffff984 */ /* 0x000fe20000000800 */
[----:B------:R-:W-:Y:S01]  /*1aaf0*/  @!PT LDS RZ, [RZ] ;  /* 0x00000000fffff984 */ /* 0x000fe20000000800 */
[----:B------:R0:W-:Y:S01]  /*1ab00*/  LDGSTS.E.BYPASS.LTC128B.128 [R29+0xe400], desc[UR52][R2.64], !P1 ;  /* 0x0e400000021d7fae */ /* 0x0001e2000c901d74 */
[----:B------:R-:W-:Y:S01]  /*1ab10*/  ISETP.GE.AND P1, PT, R5, 0x11, PT ;  /* 0x000000110500780c */ /* 0x000fe20003f26270 */
[----:B------:R-:W-:-:S12]  /*1ab20*/  IMAD.MOV.U32 R13, RZ, RZ, R4 ;  /* 0x000000ffff0d7224 */ /* 0x000fd800078e0004 */
[----:B------:R-:W-:Y:S02]  /*1ab30*/  @P1 LOP3.LUT R0, R0, 0x20, RZ, 0xfc, !PT ;  /* 0x0000002000001812 */ /* 0x000fe400078efcff */
[----:B------:R-:W-:Y:S02]  /*1ab40*/  ISETP.GE.AND P1, PT, R5, 0x81, PT ;  /* 0x000000810500780c */ /* 0x000fe40003f26270 */
[----:B------:R-:W-:Y:S01]  /*1ab50*/  LOP3.LUT R0, R0, 0xffffffef, RZ, 0xc0, !PT ;  /* 0xffffffef00007812 */ /* 0x000fe200078ec0ff */
[----:B0-----:R-:W-:-:S10]  /*1ab60*/  IMAD.MOV.U32 R7, RZ, RZ, R14 ;  /* 0x000000ffff077224 */ /* 0x001fd400078e000e */
[----:B------:R-:W-:Y:S05]  /*1ab70*/  WARPSYNC.COLLECTIVE R15, `(.L_x_8599) ;  /* 0x000000000f087348 */ /* 0x000fea0003c00000 */
[----:B------:R0:W1:Y:S02]  /*1ab80*/  SHFL.IDX P6, R14, R13, R12, R11 ;  /* 0x0000000c0d0e7389 */ /* 0x00006400000c000b */
[----:B01----:R-:W-:Y:S01]  /*1ab90*/  ENDCOLLECTIVE ;  /* 0x000000000000791b */ /* 0x003fe20003800000 */
.L_x_8599:
        /* <DEDUP_REMOVED lines=9> */
.L_x_8533:
[----:B0-----:R0:W1:Y:S02]  /*1ac30*/  SYNCS.PHASECHK.TRANS64.TRYWAIT P2, [R25+URZ+0x22840], R31 ;  /* 0x0228401f190075a7 */ /* 0x001064000804017f */
[----:B-1----:R-:W-:Y:S05]  /*1ac40*/  @!P2 NANOSLEEP.SYNCS 0x989680 ;  /* 0x009896800000a95d */ /* 0x002fea0003900000 */
[----:B------:R-:W1:Y:S02]  /*1ac50*/  @!P2 SYNCS.PHASECHK.TRANS64 P2, [R25+URZ+0x22840], R31 ;  /* 0x0228401f1900a5a7 */ /* 0x000e64000804007f */
[----:B-1----:R-:W-:Y:S05]  /*1ac60*/  @!P2 BRA `(.L_x_8533) ;  /* 0xfffffffc00f0a947 */ /* 0x002fea000383ffff */
[----:B------:R-:W-:Y:S05]  /*1ac70*/  BRA `(.L_x_8601) ;  /* 0xffffffb800747947 */ /* 0x000fea000383ffff */
.L_x_8534:
        /* <DEDUP_REMOVED lines=8> */
.L_x_8603:
[----:B------:R-:W-:Y:S05]  /*1ad00*/  BSYNC B0 ;  /* 0x0000000000007941 */ /* 0x000fea0003800000 */
.L_x_8602:
        /* <DEDUP_REMOVED lines=12> */
.L_x_8604:
        /* <DEDUP_REMOVED lines=14> */
.L_x_8605:
[----:B------:R-:W-:Y:S02]  /*1aeb0*/  IMAD.MOV.U32 R13, RZ, RZ, R7 ;  /* 0x000000ffff0d7224 */ /* 0x000fe400078e0007 */
[----:B------:R-:W-:-:S07]  /*1aec0*/  IMAD.MOV.U32 R10, RZ, RZ, R14 ;  /* 0x000000ffff0a7224 */ /* 0x000fce00078e000e */
[----:B------:R-:W-:Y:S05]  /*1aed0*/  WARPSYNC.COLLECTIVE R15, `(.L_x_8606) ;  /* 0x000000000f087348 */ /* 0x000fea0003c00000 */
[----:B------:R0:W1:Y:S02]  /*1aee0*/  SHFL.IDX P6, R14, R13, R12, R11 ;  /* 0x0000000c0d0e7389 */ /* 0x00006400000c000b */
[----:B01----:R-:W-:Y:S01]  /*1aef0*/  ENDCOLLECTIVE ;  /* 0x000000000000791b */ /* 0x003fe20003800000 */
.L_x_8606:
        /* <DEDUP_REMOVED lines=13> */
.L_x_8607:
[----:B------:R-:W-:Y:S02]  /*1afd0*/  IMAD.MOV.U32 R13, RZ, RZ, R7 ;  /* 0x000000ffff0d7224 */ /* 0x000fe400078e0007 */
[----:B------:R-:W-:-:S07]  /*1afe0*/  IMAD.MOV.U32 R9, RZ, RZ, R14 ;  /* 0x000000ffff097224 */ /* 0x000fce00078e000e */
[----:B------:R-:W-:Y:S05]  /*1aff0*/  WARPSYNC.COLLECTIVE R15, `(.L_x_8608) ;  /* 0x000000000f087348 */ /* 0x000fea0003c00000 */
[----:B------:R0:W1:Y:S02]  /*1b000*/  SHFL.IDX P6, R14, R13, R12, R11 ;  /* 0x0000000c0d0e7389 */ /* 0x00006400000c000b */
[----:B01----:R-:W-:Y:S01]  /*1b010*/  ENDCOLLECTIVE ;  /* 0x000000000000791b */ /* 0x003fe20003800000 */
.L_x_8608:
        /* <DEDUP_REMOVED lines=15> */
.L_x_8609:
[----:B------:R-:W-:Y:S02]  /*1b110*/  IMAD.MOV.U32 R13, RZ, RZ, R7 ;  /* 0x000000ffff0d7224 */ /* 0x000fe400078e0007 */
[----:B------:R-:W-:-:S07]  /*1b120*/  IMAD.MOV.U32 R8, RZ, RZ, R14 ;  /* 0x000000ffff087224 */ /* 0x000fce00078e000e */
[----:B------:R-:W-:Y:S05]  /*1b130*/  WARPSYNC.COLLECTIVE R15, `(.L_x_8610) ;  /* 0x000000000f087348 */ /* 0x000fea0003c00000 */
[----:B------:R0:W1:Y:S02]  /*1b140*/  SHFL.IDX P6, R14, R13, R12, R11 ;  /* 0x0000000c0d0e7389 */ /* 0x00006400000c000b */
[----:B01----:R-:W-:Y:S01]  /*1b150*/  ENDCOLLECTIVE ;  /* 0x000000000000791b */ /* 0x003fe20003800000 */
.L_x_8610:
        /* <DEDUP_REMOVED lines=15> */
.L_x_8611:
[----:B------:R-:W-:Y:S02]  /*1b250*/  IMAD.MOV.U32 R13, RZ, RZ, R7 ;  /* 0x000000ffff0d7224 */ /* 0x000fe400078e0007 */
[----:B------:R-:W-:-:S07]  /*1b260*/  IMAD.MOV.U32 R8, RZ, RZ, R14 ;  /* 0x000000ffff087224 */ /* 0x000fce00078e000e */
[----:B------:R-:W-:Y:S05]  /*1b270*/  WARPSYNC.COLLECTIVE R15, `(.L_x_8612) ;  /* 0x000000000f087348 */ /* 0x000fea0003c00000 */
[----:B------:R0:W1:Y:S02]  /*1b280*/  SHFL.IDX P6, R14, R13, R12, R11 ;  /* 0x0000000c0d0e7389 */ /* 0x00006400000c000b */
[----:B01----:R-:W-:Y:S01]  /*1b290*/  ENDCOLLECTIVE ;  /* 0x000000000000791b */ /* 0x003fe20003800000 */
.L_x_8612:
[----:B------:R-:W-:Y:S02]  /*1b2a0*/  IMAD.MOV.U32 R13, RZ, RZ, R6 ;  /* 0x000000ffff0d7224 */ /* 0x000fe400078e0006 */
[----:B------:R-:W-:Y:S01]  /*1b2b0*/  IMAD.MOV.U32 R12, RZ, RZ, 0x5 ;  /* 0x00000005ff0c7424 */ /* 0x000fe200078e00ff */
[----:B------:R-:W-:-:S05]  /*1b2c0*/  @P4 IADD3 R14, P2, R30, R14, RZ ;  /* 0x0000000e1e0e4210 */ /* 0x000fca0007f5e0ff */
[----:B------:R-:W-:-:S08]  /*1b2d0*/  @P4 IMAD.MOV.U32 R2, RZ, RZ, R14 ;  /* 0x000000ffff024224 */ /* 0x000fd000078e000e */
[----:B------:R-:W-:Y:S05]  /*1b2e0*/  WARPSYNC.COLLECTIVE R15, `(.L_x_8613) ;  /* 0x000000000f087348 */ /* 0x000fea0003c00000 */
[----:B------:R0:W1:Y:S02]  /*1b2f0*/  SHFL.IDX P6, R14, R13, R12, R11 ;  /* 0x0000000c0d0e7389 */ /* 0x00006400000c000b */
[----:B01----:R-:W-:Y:S01]  /*1b300*/  ENDCOLLECTIVE ;  /* 0x000000000000791b */ /* 0x003fe20003800000 */
.L_x_8613:
        /* <DEDUP_REMOVED lines=12> */
.L_x_8614:
[----:B------:R-:W-:Y:S02]  /*1b3d0*/  IMAD.MOV.U32 R13, RZ, RZ, R6 ;  /* 0x000000ffff0d7224 */ /* 0x000fe400078e0006 */
[----:B------:R-:W-:Y:S01]  /*1b3e0*/  IMAD.MOV.U32 R12, RZ, RZ, 0x6 ;  /* 0x00000006ff0c7424 */ /* 0x000fe200078e00ff */
[----:B------:R-:W-:-:S05]  /*1b3f0*/  @P3 IADD3 R14, P2, R30, R14, RZ ;  /* 0x0000000e1e0e3210 */ /* 0x000fca0007f5e0ff */
[----:B------:R-:W-:-:S08]  /*1b400*/  @P3 IMAD.MOV.U32 R2, RZ, RZ, R14 ;  /* 0x000000ffff023224 */ /* 0x000fd000078e000e */
[----:B------:R-:W-:Y:S05]  /*1b410*/  WARPSYNC.COLLECTIVE R15, `(.L_x_8615) ;  /* 0x000000000f087348 */ /* 0x000fea0003c00000 */
[----:B------:R0:W1:Y:S02]  /*1b420*/  SHFL.IDX P6, R14, R13, R12, R11 ;  /* 0x0000000c0d0e7389 */ /* 0x00006400000c000b */
[----:B01----:R-:W-:Y:S01]  /*1b430*/  ENDCOLLECTIVE ;  /* 0x000000000000791b */ /* 0x003fe20003800000 */
.L_x_8615:
[----:B------:R-:W-:-:S04]  /*1b440*/  @P3 IMAD.X R9, RZ, RZ, R8, P2 ;  /* 0x000000ffff093224 */ /* 0x000fc800010e0608 */
        /* <DEDUP_REMOVED lines=10> */
.L_x_8616:
[----:B------:R-:W-:Y:S02]  /*1b4f0*/  IMAD.MOV.U32 R13, RZ, RZ, R6 ;  /* 0x000000ffff0d7224 */ /* 0x000fe400078e0006 */
[----:B------:R-:W-:Y:S01]  /*1b500*/  IMAD.MOV.U32 R12, RZ, RZ, 0x7 ;  /* 0x00000007ff0c7424 */ /* 0x000fe200078e00ff */
[----:B------:R-:W-:-:S05]  /*1b510*/  @P4 IADD3 R14, P2, R30, R14, RZ ;  /* 0x0000000e1e0e4210 */ /* 0x000fca0007f5e0ff */
[----:B------:R-:W-:-:S08]  /*1b520*/  @P4 IMAD.MOV.U32 R2, RZ, RZ, R14 ;  /* 0x000000ffff024224 */ /* 0x000fd000078e000e */
[----:B------:R-:W-:Y:S05]  /*1b530*/  WARPSYNC.COLLECTIVE R15, `(.L_x_8617) ;  /* 0x000000000f087348 */ /* 0x000fea0003c00000 */
[----:B------:R0:W1:Y:S02]  /*1b540*/  SHFL.IDX P6, R14, R13, R12, R11 ;  /* 0x0000000c0d0e7389 */ /* 0x00006400000c000b */
[----:B01----:R-:W-:Y:S01]  /*1b550*/  ENDCOLLECTIVE ;  /* 0x000000000000791b */ /* 0x003fe20003800000 */
.L_x_8617:
        /* <DEDUP_REMOVED lines=11> */
.L_x_8618:
[----:B------:R-:W-:Y:S02]  /*1b610*/  IMAD.MOV.U32 R13, RZ, RZ, R4 ;  /* 0x000000ffff0d7224 */ /* 0x000fe400078e0004 */
[----:B------:R-:W-:Y:S01]  /*1b620*/  IMAD.MOV.U32 R12, RZ, RZ, RZ ;  /* 0x000000ffff0c7224 */ /* 0x000fe200078e00ff */
[----:B------:R-:W-:-:S13]  /*1b630*/  @P0 IADD3 R9, P2, R30, R14, RZ ;  /* 0x0000000e1e090210 */ /* 0x000fda0007f5e0ff */
[----:B------:R-:W-:Y:S05]  /*1b640*/  WARPSYNC.COLLECTIVE R15, `(.L_x_8619) ;  /* 0x000000000f087348 */ /* 0x000fea0003c00000 */
[----:B------:R0:W1:Y:S02]  /*1b650*/  SHFL.IDX P6, R14, R13, R12, R11 ;  /* 0x0000000c0d0e7389 */ /* 0x00006400000c000b */
[----:B01----:R-:W-:Y:S01]  /*1b660*/  ENDCOLLECTIVE ;  /* 0x000000000000791b */ /* 0x003fe20003800000 */
.L_x_8619:
        /* <DEDUP_REMOVED lines=12> */
.L_x_8620:
[----:B------:R-:W-:Y:S02]  /*1b730*/  IMAD.MOV.U32 R13, RZ, RZ, R4 ;  /* 0x000000ffff0d7224 */ /* 0x000fe400078e0004 */
[----:B------:R-:W-:Y:S01]  /*1b740*/  IMAD.MOV.U32 R12, RZ, RZ, 0x1 ;  /* 0x00000001ff0c7424 */ /* 0x000fe200078e00ff */
[----:B------:R-:W-:-:S05]  /*1b750*/  @P1 IADD3 R14, P0, R30, R14, RZ ;  /* 0x0000000e1e0e1210 */ /* 0x000fca0007f1e0ff */
[----:B------:R-:W-:-:S08]  /*1b760*/  @P1 IMAD.MOV.U32 R2, RZ, RZ, R14 ;  /* 0x000000ffff021224 */ /* 0x000fd000078e000e */
[----:B------:R-:W-:Y:S05]  /*1b770*/  WARPSYNC.COLLECTIVE R15, `(.L_x_8621) ;  /* 0x000000000f087348 */ /* 0x000fea0003c00000 */
[----:B------:R0:W1:Y:S02]  /*1b780*/  SHFL.IDX P6, R14, R13, R12, R11 ;  /* 0x0000000c0d0e7389 */ /* 0x00006400000c000b */
[----:B01----:R-:W-:Y:S01]  /*1b790*/  ENDCOLLECTIVE ;  /* 0x000000000000791b */ /* 0x003fe20003800000 */
.L_x_8621:
        /* <DEDUP_REMOVED lines=11> */
.L_x_8622:
[----:B------:R-:W-:Y:S05]  /*1b850*/  BRA `(.L_x_8623) ;  /* 0xffffffb400347947 */ /* 0x000fea000383ffff */
.L_x_8537:
[----:B------:R-:W-:Y:S02]  /*1b860*/  IMAD.MOV.U32 R13, RZ, RZ, R4 ;  /* 0x000000ffff0d7224 */ /* 0x000fe400078e0004 */
[----:B------:R-:W-:Y:S02]  /*1b870*/  IMAD.MOV.U32 R12, RZ, RZ, RZ ;  /* 0x000000ffff0c7224 */ /* 0x000fe400078e00ff */
[----:B------:R-:W-:Y:S02]  /*1b880*/  IMAD.MOV.U32 R11, RZ, RZ, 0x181f ;  /* 0x0000181fff0b7424 */ /* 0x000fe400078e00ff */
[----:B------:R-:W-:Y:S02]  /*1b890*/  IMAD.MOV.U32 R15, RZ, RZ, -0x1 ;  /* 0xffffffffff0f7424 */ /* 0x000fe400078e00ff */
[----:B------:R-:W-:-:S07]  /*1b8a0*/  VIADD R6, R24, UR41 ;  /* 0x0000002918067c36 */ /* 0x000fce0008000000 */
[----:B0-----:R-:W-:Y:S05]  /*1b8b0*/  WARPSYNC.COLLECTIVE R15, `(.L_x_8624) ;  /* 0x000000000f087348 */ /* 0x001fea0003c00000 */
[----:B------:R1:W2:Y:S02]  /*1b8c0*/  SHFL.IDX P6, R14, R13, R12, R11 ;  /* 0x0000000c0d0e7389 */ /* 0x0002a400000c000b */
[----:B012---:R-:W-:Y:S01]  /*1b8d0*/  ENDCOLLECTIVE ;  /* 0x000000000000791b */ /* 0x007fe20003800000 */
.L_x_8624:
[----:B------:R-:W-:Y:S02]  /*1b8e0*/  VIADD R8, R6, 0x10 ;  /* 0x0000001006087836 */ /* 0x000fe40000000000 */
[----:B------:R-:W-:Y:S02]  /*1b8f0*/  IMAD.MOV.U32 R13, RZ, RZ, R0 ;  /* 0x000000ffff0d7224 */ /* 0x000fe400078e0000 */
[----:B------:R-:W-:-:S07]  /*1b900*/  IMAD.MOV.U32 R2, RZ, RZ, R14 ;  /* 0x000000ffff027224 */ /* 0x000fce00078e000e */
[----:B------:R-:W-:Y:S05]  /*1b910*/  WARPSYNC.COLLECTIVE R15, `(.L_x_8625) ;  /* 0x000000000f087348 */ /* 0x000fea0003c00000 */
[----:B------:R0:W1:Y:S02]  /*1b920*/  SHFL.IDX P6, R14, R13, R12, R11 ;  /* 0x0000000c0d0e7389 */ /* 0x00006400000c000b */
[----:B01----:R-:W-:Y:S01]  /*1b930*/  ENDCOLLECTIVE ;  /* 0x000000000000791b */ /* 0x003fe20003800000 */
.L_x_8625:
        /* <DEDUP_REMOVED lines=11> */
.L_x_8626:
[----:B------:R-:W-:-:S05]  /*1b9f0*/  @!P1 IMAD.MOV.U32 R3, RZ, RZ, R17 ;  /* 0x000000ffff039224 */ /* 0x000fca00078e0011 */
[----:B------:R-:W-:Y:S01]  /*1ba00*/  @!PT LDS RZ, [RZ] ;  /* 0x00000000fffff984 */ /* 0x000fe20000000800 */
[----:B------:R-:W-:Y:S01]  /*1ba10*/  @!PT LDS RZ, [RZ] ;  /* 0x00000000fffff984 */ /* 0x000fe20000000800 */
[----:B------:R-:W-:Y:S01]  /*1ba20*/  @!PT LDS RZ, [RZ] ;  /* 0x00000000fffff984 */ /* 0x000fe20000000800 */
        /* <DEDUP_REMOVED lines=8> */
.L_x_8627:
[----:B------:R-:W-:Y:S02]  /*1bab0*/  IMAD.MOV.U32 R13, RZ, RZ, R4 ;  /* 0x000000ffff0d7224 */ /* 0x000fe400078e0004 */
[----:B------:R-:W-:Y:S02]  /*1bac0*/  IMAD.MOV.U32 R12, RZ, RZ, 0x2 ;  /* 0x00000002ff0c7424 */ /* 0x000fe400078e00ff */
[----:B------:R-:W-:-:S07]  /*1bad0*/  IMAD.MOV.U32 R3, RZ, RZ, R14 ;  /* 0x000000ffff037224 */ /* 0x000fce00078e000e */
[----:B------:R-:W-:Y:S05]  /*1bae0*/  WARPSYNC.COLLECTIVE R15, `(.L_x_8628) ;  /* 0x000000000f087348 */ /* 0x000fea0003c00000 */
[----:B------:R0:W1:Y:S02]  /*1baf0*/  SHFL.IDX P6, R14, R13, R12, R11 ;  /* 0x0000000c0d0e7389 */ /* 0x00006400000c000b */
[----:B01----:R-:W-:Y:S01]  /*1bb00*/  ENDCOLLECTIVE ;  /* 0x000000000000791b */ /* 0x003fe20003800000 */
.L_x_8628:
        /* <DEDUP_REMOVED lines=14> */
.L_x_8629:
[----:B------:R-:W-:Y:S02]  /*1bbf0*/  IMAD.MOV.U32 R13, RZ, RZ, R4 ;  /* 0x000000ffff0d7224 */ /* 0x000fe400078e0004 */
[----:B------:R-:W-:Y:S01]  /*1bc00*/  IMAD.MOV.U32 R12, RZ, RZ, 0x3 ;  /* 0x00000003ff0c7424 */ /* 0x000fe200078e00ff */
[----:B------:R-:W-:-:S05]  /*1bc10*/  @!P1 IADD3 R14, P2, R30, R14, RZ ;  /* 0x0000000e1e0e9210 */ /* 0x000fca0007f5e0ff */
[----:B------:R-:W-:-:S08]  /*1bc20*/  @!P1 IMAD.MOV.U32 R2, RZ, RZ, R14 ;  /* 0x000000ffff029224 */ /* 0x000fd000078e000e */
[----:B------:R-:W-:Y:S05]  /*1bc30*/  WARPSYNC.COLLECTIVE R15, `(.L_x_8630) ;  /* 0x000000000f087348 */ /* 0x000fea0003c00000 */
[----:B------:R0:W1:Y:S02]  /*1bc40*/  SHFL.IDX P6, R14, R13, R12, R11 ;  /* 0x0000000c0d0e7389 */ /* 0x00006400000c000b */
[----:B01----:R-:W-:Y:S01]  /*1bc50*/  ENDCOLLECTIVE ;  /* 0x000000000000791b */ /* 0x003fe20003800000 */
.L_x_8630:
[----:B------:R-:W-:Y:S02]  /*1bc60*/  @!P1 IMAD.X R3, RZ, RZ, R8, P2 ;  /* 0x000000ffff039224 */ /* 0x000fe400010e0608 */
[----:B------:R-:W-:-:S03]  /*1bc70*/  VIADD R8, R6, 0x30 ;  /* 0x0000003006087836 */ /* 0x000fc60000000000 */
[----:B------:R-:W-:Y:S01]  /*1bc80*/  @!PT LDS RZ, [RZ] ;  /* 0x00000000fffff984 */ /* 0x000fe20000000800 */
[----:B------:R-:W-:Y:S01]  /*1bc90*/  @!PT LDS RZ, [RZ] ;  /* 0x00000000fffff984 */ /* 0x000fe20000000800 */
[----:B------:R-:W-:Y:S01]  /*1bca0*/  @!PT LDS RZ, [RZ] ;  /* 0x00000000fffff984 */ /* 0x000fe20000000800 */
[----:B------:R0:W-:Y:S02]  /*1bcb0*/  @!P1 LDGSTS.E.BYPASS.LTC128B.128 [R29+0x15400], desc[UR52][R2.64], !P0 ;  /* 0x15400000021d9fae */ /* 0x0001e4000c101d74 */
[----:B------:R-:W-:Y:S01]  /*1bcc0*/  ISETP.GE.AND P2, PT, R8, R5, PT ;  /* 0x000000050800720c */ /* 0x000fe20003f46270 */
[----:B------:R-:W-:Y:S02]  /*1bcd0*/  VIADD R8, R6, 0x40 ;  /* 0x0000004006087836 */ /* 0x000fe40000000000 */
[----:B------:R-:W-:Y:S02]  /*1bce0*/  IMAD.MOV.U32 R13, RZ, RZ, R0 ;  /* 0x000000ffff0d7224 */ /* 0x000fe400078e0000 */
[----:B------:R-:W-:-:S08]  /*1bcf0*/  IMAD.MOV.U32 R7, RZ, RZ, R14 ;  /* 0x000000ffff077224 */ /* 0x000fd000078e000e */
[----:B0-----:R-:W-:Y:S05]  /*1bd00*/  WARPSYNC.COLLECTIVE R15, `(.L_x_8631) ;  /* 0x000000000f087348 */ /* 0x001fea0003c00000 */
[----:B------:R1:W2:Y:S02]  /*1bd10*/  SHFL.IDX P6, R14, R13, R12, R11 ;  /* 0x0000000c0d0e7389 */ /* 0x0002a400000c000b */
[----:B012---:R-:W-:Y:S01]  /*1bd20*/  ENDCOLLECTIVE ;  /* 0x000000000000791b */ /* 0x007fe20003800000 */
.L_x_8631:
[----:B------:R-:W-:Y:S02]  /*1bd30*/  IMAD.MOV.U32 R13, RZ, RZ, R4 ;  /* 0x000000ffff0d7224 */ /* 0x000fe400078e0004 */
[----:B------:R-:W-:Y:S02]  /*1bd40*/  IMAD.MOV.U32 R12, RZ, RZ, 0x4 ;  /* 0x00000004ff0c7424 */ /* 0x000fe400078e00ff */
[----:B------:R-:W-:-:S07]  /*1bd50*/  IMAD.MOV.U32 R9, RZ, RZ, R14 ;  /* 0x000000ffff097224 */ /* 0x000fce00078e000e */
[----:B------:R-:W-:Y:S05]  /*1bd60*/  WARPSYNC.COLLECTIVE R15, `(.L_x_8632) ;  /* 0x000000000f087348 */ /* 0x000fea0003c00000 */
[----:B------:R0:W1:Y:S02]  /*1bd70*/  SHFL.IDX P6, R14, R13, R12, R11 ;  /* 0x0000000c0d0e7389 */ /* 0x00006400000c000b */
[----:B01----:R-:W-:Y:S01]  /*1bd80*/  ENDCOLLECTIVE ;  /* 0x000000000000791b */ /* 0x003fe20003800000 */
.L_x_8632:
        /* <DEDUP_REMOVED lines=12> */
.L_x_8633:
[----:B------:R-:W-:Y:S02]  /*1be50*/  IMAD.MOV.U32 R13, RZ, RZ, R4 ;  /* 0x000000ffff0d7224 */ /* 0x000fe400078e0004 */
[----:B------:R-:W-:Y:S01]  /*1be60*/  IMAD.MOV.U32 R12, RZ, RZ, 0x5 ;  /* 0x00000005ff0c7424 */ /* 0x000fe200078e00ff */
[----:B------:R-:W-:-:S13]  /*1be70*/  @!P1 IADD3 R2, P2, R30, R14, RZ ;  /* 0x0000000e1e029210 */ /* 0x000fda0007f5e0ff */
[----:B------:R-:W-:Y:S05]  /*1be80*/  WARPSYNC.COLLECTIVE R15, `(.L_x_8634) ;  /* 0x000000000f087348 */ /* 0x000fea0003c00000 */
[----:B------:R0:W1:Y:S02]  /*1be90*/  SHFL.IDX P6, R14, R13, R12, R11 ;  /* 0x0000000c0d0e7389 */ /* 0x00006400000c000b */
[----:B01----:R-:W-:Y:S01]  /*1bea0*/  ENDCOLLECTIVE ;  /* 0x000000000000791b */ /* 0x003fe20003800000 */
.L_x_8634:
[----:B------:R-:W-:Y:S02]  /*1beb0*/  @!P1 IMAD.X R3, RZ, RZ, R8, P2 ;  /* 0x000000ffff039224 */ /* 0x000fe400010e0608 */
[----:B------:R-:W-:-:S03]  /*1bec0*/  VIADD R8, R6, 0x50 ;  /* 0x0000005006087836 */ /* 0x000fc60000000000 */
[----:B------:R-:W-:Y:S01]  /*1bed0*/  @!PT LDS RZ, [RZ] ;  /* 0x00000000fffff984 */ /* 0x000fe20000000800 */
[----:B------:R-:W-:Y:S01]  /*1bee0*/  @!PT LDS RZ, [RZ] ;  /* 0x00000000fffff984 */ /* 0x000fe20000000800 */
[----:B------:R-:W-:Y:S01]  /*1bef0*/  @!PT LDS RZ, [RZ] ;  /* 0x00000000fffff984 */ /* 0x000fe20000000800 */
[----:B------:R0:W-:Y:S02]  /*1bf00*/  @!P1 LDGSTS.E.BYPASS.LTC128B.128 [R29+0x16400], desc[UR52][R2.64], !P0 ;  /* 0x16400000021d9fae */ /* 0x0001e4000c101d74 */
[----:B------:R-:W-:Y:S01]  /*1bf10*/  ISETP.GE.AND P2, PT, R8, R5, PT ;  /* 0x000000050800720c */ /* 0x000fe20003f46270 */
[----:B------:R-:W-:Y:S02]  /*1bf20*/  IMAD.MOV.U32 R13, RZ, RZ, R0 ;  /* 0x000000ffff0d7224 */ /* 0x000fe400078e0000 */
[----:B------:R-:W-:-:S10]  /*1bf30*/  IMAD.MOV.U32 R7, RZ, RZ, R14 ;  /* 0x000000ffff077224 */ /* 0x000fd400078e000e */
[----:B0-----:R-:W-:Y:S05]  /*1bf40*/  WARPSYNC.COLLECTIVE R15, `(.L_x_8635) ;  /* 0x000000000f087348 */ /* 0x001fea0003c00000 */
[----:B------:R1:W2:Y:S02]  /*1bf50*/  SHFL.IDX P6, R14, R13, R12, R11 ;  /* 0x0000000c0d0e7389 */ /* 0x0002a400000c000b */
[----:B012---:R-:W-:Y:S01]  /*1bf60*/  ENDCOLLECTIVE ;  /* 0x000000000000791b */ /* 0x007fe20003800000 */
.L_x_8635:
[----:B------:R-:W-:Y:S02]  /*1bf70*/  IMAD.MOV.U32 R13, RZ, RZ, R4 ;  /* 0x000000ffff0d7224 */ /* 0x000fe400078e0004 */
[----:B------:R-:W-:Y:S02]  /*1bf80*/  IMAD.MOV.U32 R12, RZ, RZ, 0x6 ;  /* 0x00000006ff0c7424 */ /* 0x000fe400078e00ff */
[----:B------:R-:W-:-:S07]  /*1bf90*/  IMAD.MOV.U32 R9, RZ, RZ, R14 ;  /* 0x000000ffff097224 */ /* 0x000fce00078e000e */
[----:B------:R-:W-:Y:S05]  /*1bfa0*/  WARPSYNC.COLLECTIVE R15, `(.L_x_8636) ;  /* 0x000000000f087348 */ /* 0x000fea0003c00000 */
[----:B------:R0:W1:Y:S02]  /*1bfb0*/  SHFL.IDX P6, R14, R13, R12, R11 ;  /* 0x0000000c0d0e7389 */ /* 0x00006400000c000b */
[----:B01----:R-:W-:Y:S01]  /*1bfc0*/  ENDCOLLECTIVE ;  /* 0x000000000000791b */ /* 0x003fe20003800000 */
.L_x_8636:
        /* <DEDUP_REMOVED lines=11> */
.L_x_8637:
[----:B------:R-:W-:-:S05]  /*1c080*/  VIADD R2, R6, 0x60 ;  /* 0x0000006006027836 */ /* 0x000fca0000000000 */
[----:B------:R-:W-:Y:S01]  /*1c090*/  ISETP.GE.AND P1, PT, R2, R5, PT ;  /* 0x000000050200720c */ /* 0x000fe20003f26270 */
[----:B------:R-:W-:Y:S02]  /*1c0a0*/  IMAD.MOV.U32 R13, RZ, RZ, R4 ;  /* 0x000000ffff0d7224 */ /* 0x000fe400078e0004 */
[----:B------:R-:W-:-:S10]  /*1c0b0*/  IMAD.MOV.U32 R12, RZ, RZ, 0x7 ;  /* 0x00000007ff0c7424 */ /* 0x000fd400078e00ff */
[----:B------:R-:W-:-:S05]  /*1c0c0*/  @!P1 IADD3 R14, P2, R30, R14, RZ ;  /* 0x0000000e1e0e9210 */ /* 0x000fca0007f5e0ff */
[----:B------:R-:W-:-:S08]  /*1c0d0*/  @!P1 IMAD.MOV.U32 R2, RZ, RZ, R14 ;  /* 0x000000ffff029224 */ /* 0x000fd000078e000e */
[----:B------:R-:W-:Y:S05]  /*1c0e0*/  WARPSYNC.COLLECTIVE R15, `(.L_x_8638) ;  /* 0x000000000f087348 */ /* 0x000fea0003c00000 */
[----:B------:R0:W1:Y:S02]  /*1c0f0*/  SHFL.IDX P6, R14, R13, R12, R11 ;  /* 0x0000000c0d0e7389 */ /* 0x00006400000c000b */
[----:B01----:R-:W-:Y:S01]  /*1c100*/  ENDCOLLECTIVE ;  /* 0x000000000000791b */ /* 0x003fe20003800000 */
.L_x_8638:
[----:B------:R-:W-:-:S04]  /*1c110*/  @!P1 IMAD.X R7, RZ, RZ, R8, P2 ;  /* 0x000000ffff079224 */ /* 0x000fc800010e0608 */
        /* <DEDUP_REMOVED lines=10> */
.L_x_8639:
[----:B------:R-:W-:Y:S05]  /*1c1c0*/  BRA `(.L_x_8640) ;  /* 0xffffffb400207947 */ /* 0x000fea000383ffff */
.L_x_8538:
[----:B0-----:R0:W1:Y:S02]  /*1c1d0*/  SYNCS.PHASECHK.TRANS64.TRYWAIT P0, [R25+URZ+0x22820], R0 ;  /* 0x02282000190075a7 */ /* 0x001064000800017f */
[----:B-1----:R-:W-:Y:S05]  /*1c1e0*/  @!P0 NANOSLEEP.SYNCS 0x989680 ;  /* 0x009896800000895d */ /* 0x002fea0003900000 */
[----:B------:R-:W1:Y:S02]  /*1c1f0*/  @!P0 SYNCS.PHASECHK.TRANS64 P0, [R25+URZ+0x22820], R0 ;  /* 0x02282000190085a7 */ /* 0x000e64000800007f */
[----:B-1----:R-:W-:Y:S05]  /*1c200*/  @!P0 BRA `(.L_x_8538) ;  /* 0xfffffffc00f08947 */ /* 0x002fea000383ffff */
[----:B------:R-:W-:Y:S05]  /*1c210*/  BRA `(.L_x_8641) ;  /* 0xffffffb400507947 */ /* 0x000fea000383ffff */
.L_x_8541:
[----:B0-----:R0:W1:Y:S02]  /*1c220*/  SYNCS.PHASECHK.TRANS64.TRYWAIT P1, [R3+URZ+0x22880], R26 ;  /* 0x0228801a030075a7 */ /* 0x001064000802017f */
[----:B-1----:R-:W-:Y:S05]  /*1c230*/  @!P1 NANOSLEEP.SYNCS 0x989680 ;  /* 0x009896800000995d */ /* 0x002fea0003900000 */
[----:B------:R-:W1:Y:S02]  /*1c240*/  @!P1 SYNCS.PHASECHK.TRANS64 P1, [R3+URZ+0x22880], R26 ;  /* 0x0228801a030095a7 */ /* 0x000e64000802007f */
[----:B-1----:R-:W-:Y:S05]  /*1c250*/  @!P1 BRA `(.L_x_8541) ;  /* 0xfffffffc00f09947 */ /* 0x002fea000383ffff */
[----:B------:R-:W-:Y:S05]  /*1c260*/  BRA `(.L_x_8642) ;  /* 0xffffffb800647947 */ /* 0x000fea000383ffff */
.L_x_8542:
        /* <DEDUP_REMOVED lines=8> */
.L_x_8644:
[----:B------:R-:W-:Y:S05]  /*1c2f0*/  BSYNC B0 ;  /* 0x0000000000007941 */ /* 0x000fea0003800000 */
.L_x_8643:
        /* <DEDUP_REMOVED lines=9> */
.L_x_8645:
[----:B------:R-:W-:Y:S02]  /*1c390*/  IMAD.MOV.U32 R13, RZ, RZ, R7 ;  /* 0x000000ffff0d7224 */ /* 0x000fe400078e0007 */
[----:B------:R-:W-:Y:S02]  /*1c3a0*/  IMAD.MOV.U32 R12, RZ, RZ, 0x1 ;  /* 0x00000001ff0c7424 */ /* 0x000fe400078e00ff */
[----:B------:R-:W-:-:S07]  /*1c3b0*/  IMAD.MOV.U32 R4, RZ, RZ, R14 ;  /* 0x000000ffff047224 */ /* 0x000fce00078e000e */
[----:B------:R-:W-:Y:S05]  /*1c3c0*/  WARPSYNC.COLLECTIVE R15, `(.L_x_8646) ;  /* 0x000000000f087348 */ /* 0x000fea0003c00000 */
[----:B------:R0:W1:Y:S02]  /*1c3d0*/  SHFL.IDX P6, R14, R13, R12, R11 ;  /* 0x0000000c0d0e7389 */ /* 0x00006400000c000b */
[----:B01----:R-:W-:Y:S01]  /*1c3e0*/  ENDCOLLECTIVE ;  /* 0x000000000000791b */ /* 0x003fe20003800000 */
.L_x_8646:
        /* <DEDUP_REMOVED lines=11> */
.L_x_8647:
        /* <DEDUP_REMOVED lines=9> */
.L_x_8648:
        /* <DEDUP_REMOVED lines=9> */
.L_x_8649:
[----:B------:R-:W-:Y:S02]  /*1c5c0*/  IMAD.MOV.U32 R13, RZ, RZ, R7 ;  /* 0x000000ffff0d7224 */ /* 0x000fe400078e0007 */
[----:B------:R-:W-:Y:S02]  /*1c5d0*/  IMAD.MOV.U32 R12, RZ, RZ, 0x3 ;  /* 0x00000003ff0c7424 */ /* 0x000fe400078e00ff */
[----:B------:R-:W-:-:S07]  /*1c5e0*/  IMAD.MOV.U32 R4, RZ, RZ, R14 ;  /* 0x000000ffff047224 */ /* 0x000fce00078e000e */
[----:B------:R-:W-:Y:S05]  /*1c5f0*/  WARPSYNC.COLLECTIVE R15, `(.L_x_8650) ;  /* 0x000000000f087348 */ /* 0x000fea0003c00000 */
[----:B------:R0:W1:Y:S02]  /*1c600*/  SHFL.IDX P6, R14, R13, R12, R11 ;  /* 0x0000000c0d0e7389 */ /* 0x00006400000c000b */
[----:B01----:R-:W-:Y:S01]  /*1c610*/  ENDCOLLECTIVE ;  /* 0x000000000000791b */ /* 0x003fe20003800000 */
.L_x_8650:
        /* <DEDUP_REMOVED lines=11> */
.L_x_8651:
[----:B------:R-:W-:Y:S02]  /*1c6d0*/  IMAD.MOV.U32 R13, RZ, RZ, R7 ;  /* 0x000000ffff0d7224 */ /* 0x000fe400078e0007 */
[----:B------:R-:W-:Y:S02]  /*1c6e0*/  IMAD.MOV.U32 R12, RZ, RZ, 0x4 ;  /* 0x00000004ff0c7424 */ /* 0x000fe400078e00ff */
[----:B------:R-:W-:-:S07]  /*1c6f0*/  IMAD.MOV.U32 R4, RZ, RZ, R14 ;  /* 0x000000ffff047224 */ /* 0x000fce00078e000e */
[----:B------:R-:W-:Y:S05]  /*1c700*/  WARPSYNC.COLLECTIVE R15, `(.L_x_8652) ;  /* 0x000000000f087348 */ /* 0x000fea0003c00000 */
[----:B------:R0:W1:Y:S02]  /*1c710*/  SHFL.IDX P6, R14, R13, R12, R11 ;  /* 0x0000000c0d0e7389 */ /* 0x00006400000c000b */
[----:B01----:R-:W-:Y:S01]  /*1c720*/  ENDCOLLECTIVE ;  /* 0x000000000000791b */ /* 0x003fe20003800000 */
.L_x_8652:
        /* <DEDUP_REMOVED lines=11> */
.L_x_8653:
[----:B------:R-:W-:Y:S02]  /*1c7e0*/  IMAD.MOV.U32 R13, RZ, RZ, R7 ;  /* 0x000000ffff0d7224 */ /* 0x000fe400078e0007 */
[----:B------:R-:W-:Y:S02]  /*1c7f0*/  IMAD.MOV.U32 R12, RZ, RZ, 0x5 ;  /* 0x00000005ff0c7424 */ /* 0x000fe400078e00ff */
[----:B------:R-:W-:-:S07]  /*1c800*/  IMAD.MOV.U32 R4, RZ, RZ, R14 ;  /* 0x000000ffff047224 */ /* 0x000fce00078e000e */
[----:B------:R-:W-:Y:S05]  /*1c810*/  WARPSYNC.COLLECTIVE R15, `(.L_x_8654) ;  /* 0x000000000f087348 */ /* 0x000fea0003c00000 */
[----:B------:R0:W1:Y:S02]  /*1c820*/  SHFL.IDX P6, R14, R13, R12, R11 ;  /* 0x0000000c0d0e7389 */ /* 0x00006400000c000b */
[----:B01----:R-:W-:Y:S01]  /*1c830*/  ENDCOLLECTIVE ;  /* 0x000000000000791b */ /* 0x003fe20003800000 */
.L_x_8654:
        /* <DEDUP_REMOVED lines=11> */
.L_x_8655:
[----:B------:R-:W-:Y:S02]  /*1c8f0*/  IMAD.MOV.U32 R13, RZ, RZ, R7 ;  /* 0x000000ffff0d7224 */ /* 0x000fe400078e0007 */
[----:B------:R-:W-:Y:S02]  /*1c900*/  IMAD.MOV.U32 R12, RZ, RZ, 0x6 ;  /* 0x00000006ff0c7424 */ /* 0x000fe400078e00ff */
[----:B------:R-:W-:-:S07]  /*1c910*/  IMAD.MOV.U32 R4, RZ, RZ, R14 ;  /* 0x000000ffff047224 */ /* 0x000fce00078e000e */
[----:B------:R-:W-:Y:S05]  /*1c920*/  WARPSYNC.COLLECTIVE R15, `(.L_x_8656) ;  /* 0x000000000f087348 */ /* 0x000fea0003c00000 */
[----:B------:R0:W1:Y:S02]  /*1c930*/  SHFL.IDX P6, R14, R13, R12, R11 ;  /* 0x0000000c0d0e7389 */ /* 0x00006400000c000b */
[----:B01----:R-:W-:Y:S01]  /*1c940*/  ENDCOLLECTIVE ;  /* 0x000000000000791b */ /* 0x003fe20003800000 */
.L_x_8656:
        /* <DEDUP_REMOVED lines=11> */
.L_x_8657:
[----:B------:R-:W-:Y:S02]  /*1ca00*/  IMAD.MOV.U32 R13, RZ, RZ, R7 ;  /* 0x000000ffff0d7224 */ /* 0x000fe400078e0007 */
[----:B------:R-:W-:Y:S02]  /*1ca10*/  IMAD.MOV.U32 R12, RZ, RZ, 0x7 ;  /* 0x00000007ff0c7424 */ /* 0x000fe400078e00ff */
[----:B------:R-:W-:-:S07]  /*1ca20*/  IMAD.MOV.U32 R4, RZ, RZ, R14 ;  /* 0x000000ffff047224 */ /* 0x000fce00078e000e */
[----:B------:R-:W-:Y:S05]  /*1ca30*/  WARPSYNC.COLLECTIVE R15, `(.L_x_8658) ;  /* 0x000000000f087348 */ /* 0x000fea0003c00000 */
[----:B------:R0:W1:Y:S02]  /*1ca40*/  SHFL.IDX P6, R14, R13, R12, R11 ;  /* 0x0000000c0d0e7389 */ /* 0x00006400000c000b */
[----:B01----:R-:W-:Y:S01]  /*1ca50*/  ENDCOLLECTIVE ;  /* 0x000000000000791b */ /* 0x003fe20003800000 */
.L_x_8658:
        /* <DEDUP_REMOVED lines=11> */
.L_x_8659:
        /* <DEDUP_REMOVED lines=9> */
.L_x_8660:
        /* <DEDUP_REMOVED lines=9> */
.L_x_8661:
[----:B------:R-:W-:Y:S02]  /*1cc30*/  IMAD.MOV.U32 R13, RZ, RZ, R19 ;  /* 0x000000ffff0d7224 */ /* 0x000fe400078e0013 */
[----:B------:R-:W-:Y:S02]  /*1cc40*/  IMAD.MOV.U32 R12, RZ, RZ, 0x1 ;  /* 0x00000001ff0c7424 */ /* 0x000fe400078e00ff */
[----:B------:R-:W-:-:S07]  /*1cc50*/  IMAD.MOV.U32 R7, RZ, RZ, R14 ;  /* 0x000000ffff077224 */ /* 0x000fce00078e000e */
[----:B------:R-:W-:Y:S05]  /*1cc60*/  WARPSYNC.COLLECTIVE R15, `(.L_x_8662) ;  /* 0x000000000f087348 */ /* 0x000fea0003c00000 */
[----:B------:R0:W1:Y:S02]  /*1cc70*/  SHFL.IDX P6, R14, R13, R12, R11 ;  /* 0x0000000c0d0e7389 */ /* 0x00006400000c000b */
[----:B01----:R-:W-:Y:S01]  /*1cc80*/  ENDCOLLECTIVE ;  /* 0x000000000000791b */ /* 0x003fe20003800000 */
.L_x_8662:
        /* <DEDUP_REMOVED lines=11> */
.L_x_8663:
[----:B------:R-:W-:Y:S05]  /*1cd40*/  BRA `(.L_x_8664) ;  /* 0xffffffb4001c7947 */ /* 0x000fea000383ffff */
.L_x_8545:
[----:B--2---:R2:W3:Y:S02]  /*1cd50*/  SYNCS.PHASECHK.TRANS64.TRYWAIT P1, [R3+URZ+0x22840], R26 ;  /* 0x0228401a030075a7 */ /* 0x0044e4000802017f */
[----:B---3--:R-:W-:Y:S05]  /*1cd60*/  @!P1 NANOSLEEP.SYNCS 0x989680 ;  /* 0x009896800000995d */ /* 0x008fea0003900000 */
[----:B------:R-:W3:Y:S02]  /*1cd70*/  @!P1 SYNCS.PHASECHK.TRANS64 P1, [R3+URZ+0x22840], R26 ;  /* 0x0228401a030095a7 */ /* 0x000ee4000802007f */
[----:B---3--:R-:W-:Y:S05]  /*1cd80*/  @!P1 BRA `(.L_x_8545) ;  /* 0xfffffffc00f09947 */ /* 0x008fea000383ffff */
[----:B------:R-:W-:Y:S05]  /*1cd90*/  BRA `(.L_x_8665) ;  /* 0xffffffb4005c7947 */ /* 0x000fea000383ffff */
.L_x_8546:
        /* <DEDUP_REMOVED lines=8> */
.L_x_8667:
[----:B------:R-:W-:Y:S05]  /*1ce20*/  BSYNC B0 ;  /* 0x0000000000007941 */ /* 0x000fea0003800000 */
.L_x_8666:
        /* <DEDUP_REMOVED lines=9> */
.L_x_8668:
[----:B------:R-:W-:Y:S02]  /*1cec0*/  VIADD R8, R8, UR46 ;  /* 0x0000002e08087c36 */ /* 0x000fe40008000000 */
[----:B------:R-:W-:Y:S02]  /*1ced0*/  IMAD.MOV.U32 R13, RZ, RZ, R7 ;  /* 0x000000ffff0d7224 */ /* 0x000fe400078e0007 */
[----:B------:R-:W-:Y:S01]  /*1cee0*/  IMAD.MOV.U32 R12, RZ, RZ, 0x1 ;  /* 0x00000001ff0c7424 */ /* 0x000fe200078e00ff */
[----:B------:R-:W-:-:S13]  /*1cef0*/  IADD3 R4, P1, R30, R14, RZ ;  /* 0x0000000e1e047210 */ /* 0x000fda0007f3e0ff */
[----:B------:R-:W-:Y:S05]  /*1cf00*/  WARPSYNC.COLLECTIVE R15, `(.L_x_8669) ;  /* 0x000000000f087348 */ /* 0x000fea0003c00000 */
[----:B------:R0:W1:Y:S02]  /*1cf10*/  SHFL.IDX P6, R14, R13, R12, R11 ;  /* 0x0000000c0d0e7389 */ /* 0x00006400000c000b */
[----:B01----:R-:W-:Y:S01]  /*1cf20*/  ENDCOLLECTIVE ;  /* 0x000000000000791b */ /* 0x003fe20003800000 */
.L_x_8669:
        /* <DEDUP_REMOVED lines=10> */
.L_x_8670:
[----:B------:R-:W-:Y:S02]  /*1cfd0*/  IMAD.MOV.U32 R13, RZ, RZ, R7 ;  /* 0x000000ffff0d7224 */ /* 0x000fe400078e0007 */
[----:B------:R-:W-:Y:S01]  /*1cfe0*/  IMAD.MOV.U32 R12, RZ, RZ, 0x2 ;  /* 0x00000002ff0c7424 */ /* 0x000fe200078e00ff */
[----:B------:R-:W-:-:S13]  /*1cff0*/  IADD3 R4, P1, R30, R14, RZ ;  /* 0x0000000e1e047210 */ /* 0x000fda0007f3e0ff */
[----:B------:R-:W-:Y:S05]  /*1d000*/  WARPSYNC.COLLECTIVE R15, `(.L_x_8671) ;  /* 0x000000000f087348 */ /* 0x000fea0003c00000 */
[----:B------:R0:W1:Y:S02]  /*1d010*/  SHFL.IDX P6, R14, R13, R12, R11 ;  /* 0x0000000c0d0e7389 */ /* 0x00006400000c000b */
[----:B01----:R-:W-:Y:S01]  /*1d020*/  ENDCOLLECTIVE ;  /* 0x000000000000791b */ /* 0x003fe20003800000 */
.L_x_8671:
        /* <DEDUP_REMOVED lines=10> */
.L_x_8672:
[----:B------:R-:W-:Y:S02]  /*1d0d0*/  IMAD.MOV.U32 R13, RZ, RZ, R7 ;  /* 0x000000ffff0d7224 */ /* 0x000fe400078e0007 */
[----:B------:R-:W-:Y:S02]  /*1d0e0*/  IMAD.MOV.U32 R12, RZ, RZ, 0x3 ;  /* 0x00000003ff0c7424 */ /* 0x000fe400078e00ff */
[----:B------:R-:W-:-:S07]  /*1d0f0*/  IMAD.MOV.U32 R19, RZ, RZ, R14 ;  /* 0x000000ffff137224 */ /* 0x000fce00078e000e */
[----:B------:R-:W-:Y:S05]  /*1d100*/  WARPSYNC.COLLECTIVE R15, `(.L_x_8673) ;  /* 0x000000000f087348 */ /* 0x000fea0003c00000 */
[----:B------:R0:W1:Y:S02]  /*1d110*/  SHFL.IDX P6, R14, R13, R12, R11 ;  /* 0x0000000c0d0e7389 */ /* 0x00006400000c000b */
[----:B01----:R-:W-:Y:S01]  /*1d120*/  ENDCOLLECTIVE ;  /* 0x000000000000791b */ /* 0x003fe20003800000 */
.L_x_8673:
        /* <DEDUP_REMOVED lines=11> */
.L_x_8674:
[----:B------:R-:W-:Y:S02]  /*1d1e0*/  IMAD.MOV.U32 R13, RZ, RZ, R7 ;  /* 0x000000ffff0d7224 */ /* 0x000fe400078e0007 */
[----:B------:R-:W-:Y:S01]  /*1d1f0*/  IMAD.MOV.U32 R12, RZ, RZ, 0x4 ;  /* 0x00000004ff0c7424 */ /* 0x000fe200078e00ff */
[----:B------:R-:W-:-:S13]  /*1d200*/  IADD3 R4, P1, R30, R14, RZ ;  /* 0x0000000e1e047210 */ /* 0x000fda0007f3e0ff */
[----:B------:R-:W-:Y:S05]  /*1d210*/  WARPSYNC.COLLECTIVE R15, `(.L_x_8675) ;  /* 0x000000000f087348 */ /* 0x000fea0003c00000 */
[----:B------:R0:W1:Y:S02]  /*1d220*/  SHFL.IDX P6, R14, R13, R12, R11 ;  /* 0x0000000c0d0e7389 */ /* 0x00006400000c000b */
[----:B01----:R-:W-:Y:S01]  /*1d230*/  ENDCOLLECTIVE ;  /* 0x000000000000791b */ /* 0x003fe20003800000 */
.L_x_8675:
        /* <DEDUP_REMOVED lines=10> */
.L_x_8676:
[----:B------:R-:W-:Y:S02]  /*1d2e0*/  IMAD.MOV.U32 R13, RZ, RZ, R7 ;  /* 0x000000ffff0d7224 */ /* 0x000fe400078e0007 */
[----:B------:R-:W-:Y:S02]  /*1d2f0*/  IMAD.MOV.U32 R12, RZ, RZ, 0x5 ;  /* 0x00000005ff0c7424 */ /* 0x000fe400078e00ff */
[----:B------:R-:W-:-:S07]  /*1d300*/  IMAD.MOV.U32 R19, RZ, RZ, R14 ;  /* 0x000000ffff137224 */ /* 0x000fce00078e000e */
[----:B------:R-:W-:Y:S05]  /*1d310*/  WARPSYNC.COLLECTIVE R15, `(.L_x_8677) ;  /* 0x000000000f087348 */ /* 0x000fea0003c00000 */
[----:B------:R0:W1:Y:S02]  /*1d320*/  SHFL.IDX P6, R14, R13, R12, R11 ;  /* 0x0000000c0d0e7389 */ /* 0x00006400000c000b */
[----:B01----:R-:W-:Y:S01]  /*1d330*/  ENDCOLLECTIVE ;  /* 0x000000000000791b */ /* 0x003fe20003800000 */
.L_x_8677:
        /* <DEDUP_REMOVED lines=11> */
.L_x_8678:
        /* <DEDUP_REMOVED lines=8> */
.L_x_8679:
        /* <DEDUP_REMOVED lines=9> */
.L_x_8680:
[----:B------:R-:W-:Y:S02]  /*1d500*/  IMAD.MOV.U32 R13, RZ, RZ, R7 ;  /* 0x000000ffff0d7224 */ /* 0x000fe400078e0007 */
[----:B------:R-:W-:Y:S02]  /*1d510*/  IMAD.MOV.U32 R12, RZ, RZ, 0x7 ;  /* 0x00000007ff0c7424 */ /* 0x000fe400078e00ff */
[----:B------:R-:W-:-:S07]  /*1d520*/  IMAD.MOV.U32 R19, RZ, RZ, R14 ;  /* 0x000000ffff137224 */ /* 0x000fce00078e000e */
[----:B------:R-:W-:Y:S05]  /*1d530*/  WARPSYNC.COLLECTIVE R15, `(.L_x_8681) ;  /* 0x000000000f087348 */ /* 0x000fea0003c00000 */
[----:B------:R0:W1:Y:S02]  /*1d540*/  SHFL.IDX P6, R14, R13, R12, R11 ;  /* 0x0000000c0d0e7389 */ /* 0x00006400000c000b */
[----:B01----:R-:W-:Y:S01]  /*1d550*/  ENDCOLLECTIVE ;  /* 0x000000000000791b */ /* 0x003fe20003800000 */
.L_x_8681:
        /* <DEDUP_REMOVED lines=11> */
.L_x_8682:
        /* <DEDUP_REMOVED lines=9> */
.L_x_8683:
        /* <DEDUP_REMOVED lines=9> */
.L_x_8684:
[----:B------:R-:W-:Y:S02]  /*1d730*/  IMAD.MOV.U32 R13, RZ, RZ, R10 ;  /* 0x000000ffff0d7224 */ /* 0x000fe400078e000a */
[----:B------:R-:W-:Y:S02]  /*1d740*/  IMAD.MOV.U32 R12, RZ, RZ, 0x1 ;  /* 0x00000001ff0c7424 */ /* 0x000fe400078e00ff */
[----:B------:R-:W-:-:S07]  /*1d750*/  IMAD.MOV.U32 R7, RZ, RZ, R14 ;  /* 0x000000ffff077224 */ /* 0x000fce00078e000e */
[----:B------:R-:W-:Y:S05]  /*1d760*/  WARPSYNC.COLLECTIVE R15, `(.L_x_8685) ;  /* 0x000000000f087348 */ /* 0x000fea0003c00000 */
[----:B------:R0:W1:Y:S02]  /*1d770*/  SHFL.IDX P6, R14, R13, R12, R11 ;  /* 0x0000000c0d0e7389 */ /* 0x00006400000c000b */
[----:B01----:R-:W-:Y:S01]  /*1d780*/  ENDCOLLECTIVE ;  /* 0x000000000000791b */ /* 0x003fe20003800000 */
.L_x_8685:
        /* <DEDUP_REMOVED lines=11> */
.L_x_8686:
[----:B------:R-:W-:Y:S05]  /*1d840*/  BRA `(.L_x_8687) ;  /* 0xffffffb000007947 */ /* 0x000fea000383ffff */
.L_x_8549:
[----:B0-----:R0:W1:Y:S02]  /*1d850*/  SYNCS.PHASECHK.TRANS64.TRYWAIT P2, [R6+URZ+0x22870], R3 ;  /* 0x02287003060075a7 */ /* 0x001064000804017f */
[----:B-1----:R-:W-:Y:S05]  /*1d860*/  @!P2 NANOSLEEP.SYNCS 0x989680 ;  /* 0x009896800000a95d */ /* 0x002fea0003900000 */
[----:B------:R-:W1:Y:S02]  /*1d870*/  @!P2 SYNCS.PHASECHK.TRANS64 P2, [R6+URZ+0x22870], R3 ;  /* 0x022870030600a5a7 */ /* 0x000e64000804007f */
[----:B-1----:R-:W-:Y:S05]  /*1d880*/  @!P2 BRA `(.L_x_8549) ;  /* 0xfffffffc00f0a947 */ /* 0x002fea000383ffff */
[----:B------:R-:W-:Y:S05]  /*1d890*/  BRA `(.L_x_8688) ;  /* 0xffffffb000587947 */ /* 0x000fea000383ffff */
.L_x_8551:
[----:B0-----:R0:W1:Y:S02]  /*1d8a0*/  SYNCS.PHASECHK.TRANS64.TRYWAIT P2, [R6+URZ+0x22860], R3 ;  /* 0x02286003060075a7 */ /* 0x001064000804017f */
[----:B-1----:R-:W-:Y:S05]  /*1d8b0*/  @!P2 NANOSLEEP.SYNCS 0x989680 ;  /* 0x009896800000a95d */ /* 0x002fea0003900000 */
[----:B------:R-:W1:Y:S02]  /*1d8c0*/  @!P2 SYNCS.PHASECHK.TRANS64 P2, [R6+URZ+0x22860], R3 ;  /* 0x022860030600a5a7 */ /* 0x000e64000804007f */
[----:B-1----:R-:W-:Y:S05]  /*1d8d0*/  @!P2 BRA `(.L_x_8551) ;  /* 0xfffffffc00f0a947 */ /* 0x002fea000383ffff */
[----:B------:R-:W-:Y:S05]  /*1d8e0*/  BRA `(.L_x_8689) ;  /* 0xffffffb000687947 */ /* 0x000fea000383ffff */
.L_x_8558:
[----:B0-----:R0:W1:Y:S02]  /*1d8f0*/  SYNCS.PHASECHK.TRANS64.TRYWAIT P0, [R16+URZ+0x22870], R3 ;  /* 0x02287003100075a7 */ /* 0x001064000800017f */
[----:B-1----:R-:W-:Y:S05]  /*1d900*/  @!P0 NANOSLEEP.SYNCS 0x989680 ;  /* 0x009896800000895d */ /* 0x002fea0003900000 */
[----:B------:R-:W1:Y:S02]  /*1d910*/  @!P0 SYNCS.PHASECHK.TRANS64 P0, [R16+URZ+0x22870], R3 ;  /* 0x02287003100085a7 */ /* 0x000e64000800007f */
[----:B-1----:R-:W-:Y:S05]  /*1d920*/  @!P0 BRA `(.L_x_8558) ;  /* 0xfffffffc00f08947 */ /* 0x002fea000383ffff */
[----:B------:R-:W-:Y:S05]  /*1d930*/  BRA `(.L_x_8690) ;  /* 0xffffffb8000c7947 */ /* 0x000fea000383ffff */
.L_x_8560:
[----:B0-----:R0:W1:Y:S02]  /*1d940*/  SYNCS.PHASECHK.TRANS64.TRYWAIT P0, [R16+URZ+0x22860], R5 ;  /* 0x02286005100075a7 */ /* 0x001064000800017f */
[----:B-1----:R-:W-:Y:S05]  /*1d950*/  @!P0 NANOSLEEP.SYNCS 0x989680 ;  /* 0x009896800000895d */ /* 0x002fea0003900000 */
[----:B------:R-:W1:Y:S02]  /*1d960*/  @!P0 SYNCS.PHASECHK.TRANS64 P0, [R16+URZ+0x22860], R5 ;  /* 0x02286005100085a7 */ /* 0x000e64000800007f */
[----:B-1----:R-:W-:Y:S05]  /*1d970*/  @!P0 BRA `(.L_x_8560) ;  /* 0xfffffffc00f08947 */ /* 0x002fea000383ffff */
[----:B------:R-:W-:Y:S05]  /*1d980*/  BRA `(.L_x_8691) ;  /* 0xffffffb8002c7947 */ /* 0x000fea000383ffff */
.L_x_8563:
[----:B0-----:R0:W1:Y:S02]  /*1d990*/  SYNCS.PHASECHK.TRANS64.TRYWAIT P0, [R5+URZ+0x22820], R2 ;  /* 0x02282002050075a7 */ /* 0x001064000800017f */
[----:B-1----:R-:W-:Y:S05]  /*1d9a0*/  @!P0 NANOSLEEP.SYNCS 0x989680 ;  /* 0x009896800000895d */ /* 0x002fea0003900000 */
[----:B------:R-:W1:Y:S02]  /*1d9b0*/  @!P0 SYNCS.PHASECHK.TRANS64 P0, [R5+URZ+0x22820], R2 ;  /* 0x02282002050085a7 */ /* 0x000e64000800007f */
[----:B-1----:R-:W-:Y:S05]  /*1d9c0*/  @!P0 BRA `(.L_x_8563) ;  /* 0xfffffffc00f08947 */ /* 0x002fea000383ffff */
[----:B------:R-:W-:Y:S05]  /*1d9d0*/  BRA `(.L_x_8692) ;  /* 0xffffffbc00b07947 */ /* 0x000fea000383ffff */
.L_x_8565:
[----:B0-----:R0:W1:Y:S02]  /*1d9e0*/  SYNCS.PHASECHK.TRANS64.TRYWAIT P1, [R4+URZ+0x22840], R3 ;  /* 0x02284003040075a7 */ /* 0x001064000802017f */
[----:B-1----:R-:W-:Y:S05]  /*1d9f0*/  @!P1 NANOSLEEP.SYNCS 0x989680 ;  /* 0x009896800000995d */ /* 0x002fea0003900000 */
[----:B------:R-:W1:Y:S02]  /*1da00*/  @!P1 SYNCS.PHASECHK.TRANS64 P1, [R4+URZ+0x22840], R3 ;  /* 0x02284003040095a7 */ /* 0x000e64000802007f */
[----:B-1----:R-:W-:Y:S05]  /*1da10*/  @!P1 BRA `(.L_x_8565) ;  /* 0xfffffffc00f09947 */ /* 0x002fea000383ffff */
[----:B------:R-:W-:Y:S05]  /*1da20*/  BRA `(.L_x_8693) ;  /* 0xffffffbc00ec7947 */ /* 0x000fea000383ffff */
.L_x_8567:
[----:B-1----:R1:W2:Y:S02]  /*1da30*/  SYNCS.PHASECHK.TRANS64.TRYWAIT P1, [R5+URZ+0x22840], R0 ;  /* 0x02284000050075a7 */ /* 0x0022a4000802017f */
[----:B--2---:R-:W-:Y:S05]  /*1da40*/  @!P1 NANOSLEEP.SYNCS 0x989680 ;  /* 0x009896800000995d */ /* 0x004fea0003900000 */
[----:B------:R-:W2:Y:S02]  /*1da50*/  @!P1 SYNCS.PHASECHK.TRANS64 P1, [R5+URZ+0x22840], R0 ;  /* 0x02284000050095a7 */ /* 0x000ea4000802007f */
[----:B--2---:R-:W-:Y:S05]  /*1da60*/  @!P1 BRA `(.L_x_8567) ;  /* 0xfffffffc00f09947 */ /* 0x004fea000383ffff */
[----:B------:R-:W-:Y:S05]  /*1da70*/  BRA `(.L_x_8694) ;  /* 0xffffffbc00f87947 */ /* 0x000fea000383ffff */
.L_x_8569:
[----:B--2---:R2:W3:Y:S02]  /*1da80*/  SYNCS.PHASECHK.TRANS64.TRYWAIT P1, [R4+URZ+0x22860], R3 ;  /* 0x02286003040075a7 */ /* 0x0044e4000802017f */
[----:B---3--:R-:W-:Y:S05]  /*1da90*/  @!P1 NANOSLEEP.SYNCS 0x989680 ;  /* 0x009896800000995d */ /* 0x008fea0003900000 */
[----:B------:R-:W3:Y:S02]  /*1daa0*/  @!P1 SYNCS.PHASECHK.TRANS64 P1, [R4+URZ+0x22860], R3 ;  /* 0x02286003040095a7 */ /* 0x000ee4000802007f */
[----:B---3--:R-:W-:Y:S05]  /*1dab0*/  @!P1 BRA `(.L_x_8569) ;  /* 0xfffffffc00f09947 */ /* 0x008fea000383ffff */
[----:B------:R-:W-:Y:S05]  /*1dac0*/  BRA `(.L_x_8695) ;  /* 0xffffffbc00f47947 */ /* 0x000fea000383ffff */
.L_x_8571:
[----:B---3--:R3:W4:Y:S02]  /*1dad0*/  SYNCS.PHASECHK.TRANS64.TRYWAIT P1, [R5+URZ+0x22860], R0 ;  /* 0x02286000050075a7 */ /* 0x008724000802017f */
[----:B----4-:R-:W-:Y:S05]  /*1dae0*/  @!P1 NANOSLEEP.SYNCS 0x989680 ;  /* 0x009896800000995d */ /* 0x010fea0003900000 */
[----:B------:R-:W4:Y:S02]  /*1daf0*/  @!P1 SYNCS.PHASECHK.TRANS64 P1, [R5+URZ+0x22860], R0 ;  /* 0x02286000050095a7 */ /* 0x000f24000802007f */
[----:B----4-:R-:W-:Y:S05]  /*1db00*/  @!P1 BRA `(.L_x_8571) ;  /* 0xfffffffc00f09947 */ /* 0x010fea000383ffff */
[----:B------:R-:W-:Y:S05]  /*1db10*/  BRA `(.L_x_8696) ;  /* 0xffffffbc00f07947 */ /* 0x000fea000383ffff */
.L_x_8573:
[----:B----4-:R4:W0:Y:S02]  /*1db20*/  SYNCS.PHASECHK.TRANS64.TRYWAIT P1, [R4+URZ+0x22880], R3 ;  /* 0x02288003040075a7 */ /* 0x010824000802017f */
[----:B0-----:R-:W-:Y:S05]  /*1db30*/  @!P1 NANOSLEEP.SYNCS 0x989680 ;  /* 0x009896800000995d */ /* 0x001fea0003900000 */
[----:B------:R-:W0:Y:S02]  /*1db40*/  @!P1 SYNCS.PHASECHK.TRANS64 P1, [R4+URZ+0x22880], R3 ;  /* 0x02288003040095a7 */ /* 0x000e24000802007f */
[----:B0-----:R-:W-:Y:S05]  /*1db50*/  @!P1 BRA `(.L_x_8573) ;  /* 0xfffffffc00f09947 */ /* 0x001fea000383ffff */
[----:B------:R-:W-:Y:S05]  /*1db60*/  BRA `(.L_x_8697) ;  /* 0xffffffbc00ec7947 */ /* 0x000fea000383ffff */
.L_x_8698:
        /* <DEDUP_REMOVED lines=9> */
.L_x_16287:


//--------------------- .text._ZN7cutlass13device_kernelIN5flash11enable_sm90INS1_16FlashAttnFwdSm90INS1_25CollectiveMainloopFwdSm90ILi2EN4cute5tupleIJNS5_1CILi1EEES8_S8_EEENS6_IJNS7_ILi128EEENS7_ILi160EEESA_EEELi128ENS_12float_e4m3_tEfNS_4arch4Sm90ELb0ELb1ELb0ELb1ELb1ELb0ELb0ELb1ELb1ELb1ELb1ELb0EEENS1_21CollectiveEpilogueFwdINS6_IJSA_SA_SB_EEES9_NS_10bfloat16_tESF_Li256ELb1ELb1ELb1ELb1EEENS1_36VarlenDynamicPersistentTileSchedulerILi128ELi160ELi256ELi128ELb1ELb1ELb1ELb1ELb0ELb1EEEEEEEEEvNT_6ParamsE --------------------------
	.section	.text._ZN7cutlass13device_kernelIN5flash11enable_sm90INS1_16FlashAttnFwdSm90INS1_25CollectiveMainloopFwdSm90ILi2EN4cute5tupleIJNS5_1CILi1EEES8_S8_EEENS6_IJNS7_ILi128EEENS7_ILi160EEESA_EEELi128ENS_12float_e4m3_tEfNS_4arch4Sm90ELb0ELb1ELb0ELb1ELb1ELb0ELb0ELb1ELb1ELb1ELb1ELb0EEENS1_21CollectiveEpilogueFwdINS6_IJSA_SA_SB_EEES9_NS_10bfloat16_tESF_Li256ELb1ELb1ELb1ELb1EEENS1_36VarlenDynamicPersistentTileSchedulerILi128ELi160ELi256ELi128ELb1ELb1ELb1ELb1ELb0ELb1EEEEEEEEEvNT_6ParamsE,"ax",@progbits
	.align	128
.text._ZN7cutlass13device_kernelIN5flash11enable_sm90INS1_16FlashAttnFwdSm90INS1_25CollectiveMainloopFwdSm90ILi2EN4cute5tupleIJNS5_1CILi1EEES8_S8_EEENS6_IJNS7_ILi128EEENS7_ILi160EEESA_EEELi128ENS_12float_e4m3_tEfNS_4arch4Sm90ELb0ELb1ELb0ELb1ELb1ELb0ELb0ELb1ELb1ELb1ELb1ELb0EEENS1_21CollectiveEpilogueFwdINS6_IJSA_SA_SB_EEES9_NS_10bfloat16_tESF_Li256ELb1ELb1ELb1ELb1EEENS1_36VarlenDynamicPersistentTileSchedulerILi128ELi160ELi256ELi128ELb1ELb1ELb1ELb1ELb0ELb1EEEEEEEEEvNT_6ParamsE:
        .type           _ZN7cutlass13device_kernelIN5flash11enable_sm90INS1_16FlashAttnFwdSm90INS1_25CollectiveMainloopFwdSm90ILi2EN4cute5tupleIJNS5_1CILi1EEES8_S8_EEENS6_IJNS7_ILi128EEENS7_ILi160EEESA_EEELi128ENS_12float_e4m3_tEfNS_4arch4Sm90ELb0ELb1ELb0ELb1ELb1ELb0ELb0ELb1ELb1ELb1ELb1ELb0EEENS1_21CollectiveEpilogueFwdINS6_IJSA_SA_SB_EEES9_NS_10bfloat16_tESF_Li256ELb1ELb1ELb1ELb1EEENS1_36VarlenDynamicPersistentTileSchedulerILi128ELi160ELi256ELi128ELb1ELb1ELb1ELb1ELb0ELb1EEEEEEEEEvNT_6ParamsE,@function
        .size           _ZN7cutlass13device_kernelIN5flash11enable_sm90INS1_16FlashAttnFwdSm90INS1_25CollectiveMainloopFwdSm90ILi2EN4cute5tupleIJNS5_1CILi1EEES8_S8_EEENS6_IJNS7_ILi128EEENS7_ILi160EEESA_EEELi128ENS_12float_e4m3_tEfNS_4arch4Sm90ELb0ELb1ELb0ELb1ELb1ELb0ELb0ELb1ELb1ELb1ELb1ELb0EEENS1_21CollectiveEpilogueFwdINS6_IJSA_SA_SB_EEES9_NS_10bfloat16_tESF_Li256ELb1ELb1ELb1ELb1EEENS1_36VarlenDynamicPersistentTileSchedulerILi128ELi160ELi256ELi128ELb1ELb1ELb1ELb1ELb0ELb1EEEEEEEEEvNT_6ParamsE,(.L_x_16288 - _ZN7cutlass13device_kernelIN5flash11enable_sm90INS1_16FlashAttnFwdSm90INS1_25CollectiveMainloopFwdSm90ILi2EN4cute5tupleIJNS5_1CILi1EEES8_S8_EEENS6_IJNS7_ILi128EEENS7_ILi160EEESA_EEELi128ENS_12float_e4m3_tEfNS_4arch4Sm90ELb0ELb1ELb0ELb1ELb1ELb0ELb0ELb1ELb1ELb1ELb1ELb0EEENS1_21CollectiveEpilogueFwdINS6_IJSA_SA_SB_EEES9_NS_10bfloat16_tESF_Li256ELb1ELb1ELb1ELb1EEENS1_36VarlenDynamicPersistentTileSchedulerILi128ELi160ELi256ELi128ELb1ELb1ELb1ELb1ELb0ELb1EEEEEEEEEvNT_6ParamsE)
        .other          _ZN7cutlass13device_kernelIN5flash11enable_sm90INS1_16FlashAttnFwdSm90INS1_25CollectiveMainloopFwdSm90ILi2EN4cute5tupleIJNS5_1CILi1EEES8_S8_EEENS6_IJNS7_ILi128EEENS7_ILi160EEESA_EEELi128ENS_12float_e4m3_tEfNS_4arch4Sm90ELb0ELb1ELb0ELb1ELb1ELb0ELb0ELb1ELb1ELb1ELb1ELb0EEENS1_21CollectiveEpilogueFwdINS6_IJSA_SA_SB_EEES9_NS_10bfloat16_tESF_Li256ELb1ELb1ELb1ELb1EEENS1_36VarlenDynamicPersistentTileSchedulerILi128ELi160ELi256ELi128ELb1ELb1ELb1ELb1ELb0ELb1EEEEEEEEEvNT_6ParamsE,@"STO_CUDA_ENTRY STV_DEFAULT"
_ZN7cutlass13device_kernelIN5flash11enable_sm90INS1_16FlashAttnFwdSm90INS1_25CollectiveMainloopFwdSm90ILi2EN4cute5tupleIJNS5_1CILi1EEES8_S8_EEENS6_IJNS7_ILi128EEENS7_ILi160EEESA_EEELi128ENS_12float_e4m3_tEfNS_4arch4Sm90ELb0ELb1ELb0ELb1ELb1ELb0ELb0ELb1ELb1ELb1ELb1ELb0EEENS1_21CollectiveEpilogueFwdINS6_IJSA_SA_SB_EEES9_NS_10bfloat16_tESF_Li256ELb1ELb1ELb1ELb1EEENS1_36VarlenDynamicPersistentTileSchedulerILi128ELi160ELi256ELi128ELb1ELb1ELb1ELb1ELb0ELb1EEEEEEEEEvNT_6ParamsE:
        /* <DEDUP_REMOVED lines=45> */
.L_x_8699:
        /* <DEDUP_REMOVED lines=22> */
.L_x_8700:
        /* <DEDUP_REMOVED lines=18> */
.L_x_8701:
        /* <DEDUP_REMOVED lines=22> */
.L_x_8702:
        /* <DEDUP_REMOVED lines=24> */
.L_x_8703:
        /* <DEDUP_REMOVED lines=8> */
.L_x_8705:
        /* <DEDUP_REMOVED lines=33> */
[----:B------:R-:W-:Y:S01]  /*0ac0*/  LOP3.LUT R5, R2, 0x3fffff0, RZ, 0xc0, !PT ;  /* 0x03fffff002057812 */ /* 0x000fe200078ec0ff */
[----:B------:R-:W-:Y:S01]  /*0ad0*/  IMAD.SHL.U32 R4, R4, 0x20, RZ ;  /* 0x0000002004047824 */ /* 0x000fe200078e00ff */
[----:B------:R-:W-:Y:S02]  /*0ae0*/  LEA.HI R2, R2, R7, RZ, 0x1 ;  /* 0x0000000702027211 */ /* 0x000fe400078f08ff */
[----:B------:R-:W-:Y:S01]  /*0af0*/  SHF.R.S32.HI R9, RZ, 0x1f, R202 ;  /* 0x0000001fff097819 */ /* 0x000fe200000114ca */
[----:B------:R-:W-:Y:S01]  /*0b00*/  IMAD.IADD R5, R218, 0x1, -R5 ;  /* 0x00000001da057824 */ /* 0x000fe200078e0a05 */
[----:B------:R-:W-:-:S02]  /*0b10*/  LOP3.LUT R4, R4, 0xfffffc00, RZ, 0xc0, !PT ;  /* 0xfffffc0004047812 */ /* 0x000fc400078ec0ff */
[----:B------:R-:W-:Y:S02]  /*0b20*/  LOP3.LUT R2, R2, 0x1ffffffe, RZ, 0xc0, !PT ;  /* 0x1ffffffe02027812 */ /* 0x000fe400078ec0ff */
[----:B------:R-:W-:Y:S01]  /*0b30*/  LEA.HI R6, R9, R202, RZ, 0x2 ;  /* 0x000000ca09067211 */ /* 0x000fe200078f10ff */
[----:B------:R-:W-:Y:S01]  /*0b40*/  IMAD R5, R5, 0x40, R4 ;  /* 0x0000004005057824 */ /* 0x000fe200078e0204 */
[----:B------:R-:W-:Y:S01]  /*0b50*/  LEA.HI R4, R3, R218, RZ, 0x2 ;  /* 0x000000da03047211 */ /* 0x000fe200078f10ff */
[----:B------:R-:W-:Y:S01]  /*0b60*/  IMAD.IADD R2, R7, 0x1, -R2 ;  /* 0x0000000107027824 */ /* 0x000fe200078e0a02 */
[--C-:B------:R-:W-:Y:S02]  /*0b70*/  SHF.R.S32.HI R8, RZ, 0x2, R6.reuse ;  /* 0x00000002ff087819 */ /* 0x100fe40000011406 */
[----:B------:R-:W-:Y:S01]  /*0b80*/  SHF.R.S32.HI R11, RZ, 0x1f, R6 ;  /* 0x0000001fff0b7819 */ /* 0x000fe20000011406 */
[----:B------:R-:W-:Y:S01]  /*0b90*/  IMAD R215, R2, 0x8, R5 ;  /* 0x0000000802d77824 */ /* 0x000fe200078e0205 */
[----:B------:R-:W-:-:S02]  /*0ba0*/  LOP3.LUT R5, R4, 0xfffffffc, RZ, 0xc0, !PT ;  /* 0xfffffffc04057812 */ /* 0x000fc400078ec0ff */
[----:B------:R-:W-:Y:S02]  /*0bb0*/  LEA.HI R3, R3, R218, RZ, 0x3 ;  /* 0x000000da03037211 */ /* 0x000fe400078f18ff */
[----:B------:R-:W-:Y:S01]  /*0bc0*/  LEA.HI R11, R11, R8, RZ, 0x3 ;  /* 0x000000080b0b7211 */ /* 0x000fe200078f18ff */
[----:B------:R-:W-:Y:S01]  /*0bd0*/  IMAD.IADD R5, R218, 0x1, -R5 ;  /* 0x00000001da057824 */ /* 0x000fe200078e0a05 */
[----:B------:R-:W-:Y:S02]  /*0be0*/  SHF.R.S32.HI R213, RZ, 0x7, R0 ;  /* 0x00000007ffd57819 */ /* 0x000fe40000011400 */
[----:B------:R-:W-:Y:S02]  /*0bf0*/  LOP3.LUT R189, R3, 0xfffffff8, RZ, 0xc0, !PT ;  /* 0xfffffff803bd7812 */ /* 0x000fe400078ec0ff */
[----:B------:R-:W-:Y:S02]  /*0c00*/  LOP3.LUT R7, R6, 0x7ffffffc, RZ, 0xc0, !PT ;  /* 0x7ffffffc06077812 */ /* 0x000fe400078ec0ff */
[----:B------:R-:W-:Y:S01]  /*0c10*/  LOP3.LUT R11, R11, 0xfffffff8, RZ, 0xc0, !PT ;  /* 0xfffffff80b0b7812 */ /* 0x000fe200078ec0ff */
[----:B------:R-:W-:Y:S01]  /*0c20*/  IMAD.IADD R189, R218, 0x1, -R189 ;  /* 0x00000001dabd7824 */ /* 0x000fe200078e0abd */
[----:B------:R-:W-:Y:S01]  /*0c30*/  LEA.HI R9, R9, R202, RZ, 0x5 ;  /* 0x000000ca09097211 */ /* 0x000fe200078f28ff */
[----:B------:R-:W-:Y:S01]  /*0c40*/  IMAD.IADD R7, R202, 0x1, -R7 ;  /* 0x00000001ca077824 */ /* 0x000fe200078e0a07 */
[----:B------:R-:W-:Y:S01]  /*0c50*/  LEA.HI R0, R0, R213, RZ, 0x1 ;  /* 0x000000d500007211 */ /* 0x000fe200078f08ff */
[----:B------:R-:W-:Y:S01]  /*0c60*/  IMAD.IADD R8, R8, 0x1, -R11 ;  /* 0x0000000108087824 */ /* 0x000fe200078e0a0b */
[----:B------:R-:W-:Y:S01]  /*0c70*/  SHF.R.S32.HI R9, RZ, 0x5, R9 ;  /* 0x00000005ff097819 */ /* 0x000fe20000011409 */
[----:B------:R-:W-:Y:S01]  /*0c80*/  IMAD.SHL.U32 R23, R189, 0x8, RZ ;  /* 0x00000008bd177824 */ /* 0x000fe200078e00ff */
[----:B------:R-:W-:Y:S01]  /*0c90*/  LEA.HI R2, R5, R5, RZ, 0x1 ;  /* 0x0000000505027211 */ /* 0x000fe200078f08ff */
[----:B------:R-:W-:Y:S01]  /*0ca0*/  IMAD.SHL.U32 R19, R7, 0x2, RZ ;  /* 0x0000000207137824 */ /* 0x000fe200078e00ff */
[----:B------:R-:W-:Y:S01]  /*0cb0*/  LOP3.LUT R0, R0, 0x3fffffe, RZ, 0xc0, !PT ;  /* 0x03fffffe00007812 */ /* 0x000fe200078ec0ff */
[----:B------:R-:W-:Y:S01]  /*0cc0*/  IMAD R9, R9, 0x10, R8 ;  /* 0x0000001009097824 */ /* 0x000fe200078e0208 */
[----:B------:R-:W-:Y:S01]  /*0cd0*/  LOP3.LUT R2, R2, 0x1ffffffe, RZ, 0xc0, !PT ;  /* 0x1ffffffe02027812 */ /* 0x000fe200078ec0ff */
[----:B------:R-:W-:Y:S01]  /*0ce0*/  VIADD R188, R23, 0x40 ;  /* 0x0000004017bc7836 */ /* 0x000fe20000000000 */
[----:B------:R-:W-:Y:S01]  /*0cf0*/  SHF.R.S32.HI R201, RZ, 0x3, R3 ;  /* 0x00000003ffc97819 */ /* 0x000fe20000011403 */
[----:B------:R-:W-:Y:S01]  /*0d00*/  IMAD.IADD R0, R213, 0x1, -R0 ;  /* 0x00000001d5007824 */ /* 0x000fe200078e0a00 */
[----:B------:R-:W-:Y:S01]  /*0d10*/  SHF.R.S32.HI R217, RZ, 0x1f, R23 ;  /* 0x0000001fffd97819 */ /* 0x000fe20000011417 */
        /* <DEDUP_REMOVED lines=20> */
[----:B------:R-:W-:Y:S01]  /*0e60*/  SHF.R.S32.HI R204, RZ, 0x1f, R192 ;  /* 0x0000001fffcc7819 */ /* 0x000fe200000114c0 */
[----:B------:R-:W-:Y:S01]  /*0e70*/  IMAD R214, R0, 0x40, R9 ;  /* 0x0000004000d67824 */ /* 0x000fe200078e0209 */
[----:B------:R-:W-:Y:S01]  /*0e80*/  SHF.R.S32.HI R203, RZ, 0x1f, R191 ;  /* 0x0000001fffcb7819 */ /* 0x000fe200000114bf */
[----:B------:R-:W-:-:S02]  /*0e90*/  VIADD R190, R19, 0x28 ;  /* 0x0000002813be7836 */ /* 0x000fc40000000000 */
[----:B------:R-:W-:-:S07]  /*0ea0*/  IMAD R22, R5, 0x8, R214 ;  /* 0x0000000805167824 */ /* 0x000fce00078e02d6 */
.L_x_8817:
[----:B01-3--:R-:W0:Y:S01]  /*0eb0*/  LDC.64 R6, c[0x0][0xa18] ;  /* 0x00028600ff067b82 */ /* 0x00be220000000a00 */
[----:B--2---:R-:W-:Y:S01]  /*0ec0*/  IMAD.U32 R3, RZ, RZ, UR51 ;  /* 0x00000033ff037e24 */ /* 0x004fe2000f8e00ff */
[----:B------:R-:W-:Y:S01]  /*0ed0*/  ULDC.64 UR8, c[0x0][0xa20] ;  /* 0x0002880000087ab9 */ /* 0x000fe20000000a00 */
[----:B----4-:R-:W-:-:S05]  /*0ee0*/  IMAD.MOV.U32 R8, RZ, RZ, RZ ;  /* 0x000000ffff087224 */ /* 0x010fca00078e00ff */
[----:B------:R-:W1:Y:S08]  /*0ef0*/  LDC.64 R4, c[0x0][0xa28] ;  /* 0x00028a00ff047b82 */ /* 0x000e700000000a00 */
[----:B------:R-:W2:Y:S01]  /*0f00*/  LDC.64 R10, c[0x0][0x418] ;  /* 0x00010600ff0a7b82 */ /* 0x000ea20000000a00 */
[----:B0-----:R-:W-:-:S07]  /*0f10*/  ISETP.NE.U32.AND P1, PT, R6, RZ, PT ;  /* 0x000000ff0600720c */ /* 0x001fce0003f25070 */
[----:B------:R-:W0:Y:S01]  /*0f20*/  LDC R0, c[0x0][0x424] ;  /* 0x00010900ff007b82 */ /* 0x000e220000000800 */
[----:B------:R-:W-:Y:S02]  /*0f30*/  ISETP.NE.AND.EX P1, PT, R7, RZ, PT, P1 ;  /* 0x000000ff0700720c */ /* 0x000fe40003f25310 */
[----:B-1----:R-:W-:-:S05]  /*0f40*/  ISETP.NE.U32.AND P0, PT, R4, RZ, PT ;  /* 0x000000ff0400720c */ /* 0x002fca0003f05070 */
[----:B------:R-:W1:Y:S01]  /*0f50*/  LDC R17, c[0x0][0x2f0] ;  /* 0x0000bc00ff117b82 */ /* 0x000e620000000800 */
[----:B------:R-:W-:-:S07]  /*0f60*/  ISETP.NE.AND.EX P0, PT, R5, RZ, PT, P0 ;  /* 0x000000ff0500720c */ /* 0x000fce0003f05300 */
[----:B------:R-:W3:Y:S08]  /*0f70*/  @P1 LDC.64 R6, c[0x0][0xa18] ;  /* 0x00028600ff061b82 */ /* 0x000ef00000000a00 */
[----:B------:R-:W4:Y:S01]  /*0f80*/  @P0 LDC.64 R4, c[0x0][0xa28] ;  /* 0x00028a00ff040b82 */ /* 0x000f220000000a00 */
[----:B---3--:R-:W-:-:S05]  /*0f90*/  @P1 IMAD.WIDE R6, R3, 0x4, R6 ;  /* 0x0000000403061825 */ /* 0x008fca00078e0206 */
[----:B------:R3:W5:Y:S01]  /*0fa0*/  @P1 LDG.E R18, desc[UR54][R6.64] ;  /* 0x0000003606121981 */ /* 0x000762000c1e1900 */
[----:B----4-:R-:W-:Y:S01]  /*0fb0*/  @P0 IMAD.WIDE R4, R3, 0x4, R4 ;  /* 0x0000000403040825 */ /* 0x010fe200078e0204 */
[----:B------:R-:W-:-:S04]  /*0fc0*/  ISETP.NE.U32.AND P2, PT, RZ, UR8, PT ;  /* 0x00000008ff007c0c */ /* 0x000fc8000bf45070 */
[----:B------:R3:W5:Y:S01]  /*0fd0*/  @P0 LDG.E R8, desc[UR54][R4.64] ;  /* 0x0000003604080981 */ /* 0x000762000c1e1900 */
[----:B--2---:R-:W-:Y:S01]  /*0fe0*/  ISETP.NE.U32.AND P0, PT, R10, RZ, PT ;  /* 0x000000ff0a00720c */ /* 0x004fe20003f05070 */
[----:B------:R-:W-:Y:S01]  /*0ff0*/  ULOP3.LUT UR36, UR5, 0xffff, URZ, 0xc0, !UPT ;  /* 0x0000ffff05247892 */ /* 0x000fe2000f8ec03f */
[----:B------:R-:W-:Y:S02]  /*1000*/  ISETP.NE.AND.EX P2, PT, RZ, UR9, PT, P2 ;  /* 0x00000009ff007c0c */ /* 0x000fe4000bf45320 */
[----:B------:R-:W-:-:S04]  /*1010*/  ISETP.NE.AND.EX P0, PT, R11, RZ, PT, P0 ;  /* 0x000000ff0b00720c */ /* 0x000fc80003f05300 */
[----:B0-----:R-:W-:Y:S01]  /*1020*/  SEL R0, R0, 0x1, P0 ;  /* 0x0000000100007807 */ /* 0x001fe20000000000 */
[----:B-1-3--:R-:W-:Y:S08]  /*1030*/  @P1 BRA `(.L_x_8706) ;  /* 0x00000000002c1947 */ /* 0x00aff00003800000 */
[----:B------:R-:W-:Y:S01]  /*1040*/  ULDC.64 UR8, c[0x0][0xa00] ;  /* 0x0002800000087ab9 */ /* 0x000fe20000000a00 */
[----:B-----5:R-:W0:Y:S01]  /*1050*/  LDC R18, c[0x0][0x288] ;  /* 0x0000a200ff127b82 */ /* 0x020e220000000800 */
[----:B------:R-:W-:-:S04]  /*1060*/  ISETP.NE.U32.AND P0, PT, RZ, UR8, PT ;  /* 0x00000008ff007c0c */ /* 0x000fc8000bf05070 */
[----:B------:R-:W-:-:S13]  /*1070*/  ISETP.NE.AND.EX P0, PT, RZ, UR9, PT, P0 ;  /* 0x00000009ff007c0c */ /* 0x000fda000bf05300 */
[----:B------:R-:W-:Y:S05]  /*1080*/  @!P0 BRA `(.L_x_8706) ;  /* 0x0000000000188947 */ /* 0x000fea0003800000 */
[----:B------:R-:W1:Y:S01]  /*1090*/  LDC.64 R4, c[0x0][0xa00] ;  /* 0x00028000ff047b82 */ /* 0x000e620000000a00 */
[----:B------:R-:W-:-:S04]  /*10a0*/  IMAD.U32 R3, RZ, RZ, UR51 ;  /* 0x00000033ff037e24 */ /* 0x000fc8000f8e00ff */
[----:B-1----:R-:W-:-:S05]  /*10b0*/  IMAD.WIDE R4, R3, 0x4, R4 ;  /* 0x0000000403047825 */ /* 0x002fca00078e0204 */
[----:B0-----:R-:W2:Y:S04]  /*10c0*/  LDG.E R18, desc[UR54][R4.64] ;  /* 0x0000003604127981 */ /* 0x001ea8000c1e1900 */
[----:B------:R-:W2:Y:S02]  /*10d0*/  LDG.E R3, desc[UR54][R4.64+0x4] ;  /* 0x0000043604037981 */ /* 0x000ea4000c1e1900 */
[----:B--2---:R-:W-:-:S07]  /*10e0*/  IMAD.IADD R18, R3, 0x1, -R18 ;  /* 0x0000000103127824 */ /* 0x004fce00078e0a12 */
.L_x_8706:
[----:B------:R-:W-:Y:S01]  /*10f0*/  UMOV UR37, UR51 ;  /* 0x0000003300257c82 */ /* 0x000fe20008000000 */
[----:B------:R-:W-:Y:S01]  /*1100*/  IMAD R17, R0, R17, RZ ;  /* 0x0000001100117224 */ /* 0x000fe200078e02ff */
[----:B------:R-:W-:Y:S06]  /*1110*/  @!P2 BRA `(.L_x_8707) ;  /* 0x000000000018a947 */ /* 0x000fec0003800000 */
[----:B------:R-:W-:Y:S02]  /*1120*/  ULDC.64 UR8, c[0x0][0xa20] ;  /* 0x0002880000087ab9 */ /* 0x000fe40000000a00 */
[----:B------:R-:W-:-:S06]  /*1130*/  UIMAD.WIDE UR8, UR51, 0x4, UR8 ;  /* 0x00000004330878a5 */ /* 0x000fcc000f8e0208 */
[----:B------:R-:W-:Y:S02]  /*1140*/  IMAD.U32 R4, RZ, RZ, UR8 ;  /* 0x00000008ff047e24 */ /* 0x000fe4000f8e00ff */
[----:B------:R-:W-:-:S05]  /*1150*/  IMAD.U32 R5, RZ, RZ, UR9 ;  /* 0x00000009ff057e24 */ /* 0x000fca000f8e00ff */
[----:B------:R1:W5:Y:S01]  /*1160*/  LDG.E R17, desc[UR54][R4.64] ;  /* 0x0000003604117981 */ /* 0x000362000c1e1900 */
[----:B------:R-:W-:Y:S05]  /*1170*/  BRA `(.L_x_8708) ;  /* 0x0000000000287947 */ /* 0x000fea0003800000 */
.L_x_8707:
[----:B------:R-:W-:Y:S02]  /*1180*/  ULDC.64 UR8, c[0x0][0xa08] ;  /* 0x0002820000087ab9 */ /* 0x000fe40000000a00 */
[----:B------:R-:W-:-:S04]  /*1190*/  ISETP.NE.U32.AND P0, PT, RZ, UR8, PT ;  /* 0x00000008ff007c0c */ /* 0x000fc8000bf05070 */
[----:B------:R-:W-:-:S13]  /*11a0*/  ISETP.NE.AND.EX P0, PT, RZ, UR9, PT, P0 ;  /* 0x00000009ff007c0c */ /* 0x000fda000bf05300 */
[----:B------:R-:W-:Y:S05]  /*11b0*/  @!P0 BRA `(.L_x_8708) ;  /* 0x0000000000188947 */ /* 0x000fea0003800000 */
[----:B------:R-:W1:Y:S01]  /*11c0*/  LDC.64 R4, c[0x0][0xa08] ;  /* 0x00028200ff047b82 */ /* 0x000e620000000a00 */
[----:B------:R-:W-:-:S04]  /*11d0*/  IMAD.U32 R3, RZ, RZ, UR51 ;  /* 0x00000033ff037e24 */ /* 0x000fc8000f8e00ff */
[----:B-1----:R-:W-:-:S05]  /*11e0*/  IMAD.WIDE R4, R3, 0x4, R4 ;  /* 0x0000000403047825 */ /* 0x002fca00078e0204 */
[----:B------:R-:W2:Y:S04]  /*11f0*/  LDG.E R17, desc[UR54][R4.64] ;  /* 0x0000003604117981 */ /* 0x000ea8000c1e1900 */
[----:B------:R-:W2:Y:S02]  /*1200*/  LDG.E R0, desc[UR54][R4.64+0x4] ;  /* 0x0000043604007981 */ /* 0x000ea4000c1e1900 */
[----:B--2---:R-:W-:-:S07]  /*1210*/  IMAD.IADD R17, R0, 0x1, -R17 ;  /* 0x0000000100117824 */ /* 0x004fce00078e0a11 */
.L_x_8708:
        /* <DEDUP_REMOVED lines=18> */
[----:B------:R-:W-:Y:S02]  /*1340*/  @UP1 UIMAD.WIDE.U32 UR14, UR51, UR16, URZ ;  /* 0x00000010330e12a5 */ /* 0x000fe4000f8e003f */
[----:B------:R-:W-:Y:S02]  /*1350*/  @UP1 UIMAD UR7, UR51, UR17, UR7 ;  /* 0x00000011330712a4 */ /* 0x000fe4000f8e0207 */
[----:B------:R-:W-:Y:S02]  /*1360*/  @UP0 UIADD3 UR13, UR13, UR4, URZ ;  /* 0x000000040d0d0290 */ /* 0x000fe4000fffe03f */
[----:B------:R-:W-:Y:S01]  /*1370*/  @UP1 UIADD3 UR15, UR15, UR7, URZ ;  /* 0x000000070f0f1290 */ /* 0x000fe2000fffe03f */
[----:B------:R-:W-:Y:S01]  /*1380*/  @UP0 ULDC.64 UR16, c[0x0][0x9b0] ;  /* 0x00026c0000100ab9 */ /* 0x000fe20000000a00 */
[----:B------:R-:W-:Y:S01]  /*1390*/  @UP1 ULDC.64 UR18, c[0x0][0x9c0] ;  /* 0x0002700000121ab9 */ /* 0x000fe20000000a00 */
[----:B------:R-:W-:Y:S02]  /*13a0*/  @UP0 UIMAD.WIDE.U32 UR12, UR36, UR16, UR12 ;  /* 0x00000010240c02a5 */ /* 0x000fe4000f8e000c */
[----:B------:R-:W-:-:S02]  /*13b0*/  @UP1 UIMAD.WIDE.U32 UR14, UR36, UR18, UR14 ;  /* 0x00000012240e12a5 */ /* 0x000fc4000f8e000e */
[----:B------:R-:W-:Y:S02]  /*13c0*/  @UP0 UIMAD UR7, UR36, UR17, UR13 ;  /* 0x00000011240702a4 */ /* 0x000fe4000f8e020d */
[----:B------:R-:W-:Y:S02]  /*13d0*/  @UP1 UIMAD UR4, UR36, UR19, UR15 ;  /* 0x00000013240412a4 */ /* 0x000fe4000f8e020f */
[----:B------:R-:W-:Y:S02]  /*13e0*/  @UP0 ULEA UR10, UP2, UR12, UR10, 0x2 ;  /* 0x0000000a0c0a0291 */ /* 0x000fe4000f84103f */
[----:B------:R-:W-:Y:S02]  /*13f0*/  @UP1 ULEA UR8, UP3, UR14, UR8, 0x2 ;  /* 0x000000080e081291 */ /* 0x000fe4000f86103f */
[----:B------:R-:W-:Y:S02]  /*1400*/  @UP0 ULEA.HI.X UR11, UR12, UR11, UR7, 0x2, UP2 ;  /* 0x0000000b0c0b0291 */ /* 0x000fe400090f1407 */
[----:B------:R-:W-:Y:S01]  /*1410*/  @UP1 ULEA.HI.X UR9, UR14, UR9, UR4, 0x2, UP3 ;  /* 0x000000090e091291 */ /* 0x000fe200098f1404 */
[----:B-1----:R-:W-:-:S02]  /*1420*/  IMAD.U32 R4, RZ, RZ, UR10 ;  /* 0x0000000aff047e24 */ /* 0x002fc4000f8e00ff */
[----:B------:R-:W-:Y:S01]  /*1430*/  IMAD.U32 R6, RZ, RZ, UR8 ;  /* 0x00000008ff067e24 */ /* 0x000fe2000f8e00ff */
[----:B------:R-:W-:Y:S01]  /*1440*/  ULDC UR4, c[0x0][0x448] ;  /* 0x0001120000047ab9 */ /* 0x000fe20000000800 */
[----:B------:R-:W-:Y:S02]  /*1450*/  IMAD.U32 R5, RZ, RZ, UR11 ;  /* 0x0000000bff057e24 */ /* 0x000fe4000f8e00ff */
[----:B------:R-:W-:Y:S01]  /*1460*/  IMAD.U32 R7, RZ, RZ, UR9 ;  /* 0x00000009ff077e24 */ /* 0x000fe2000f8e00ff */
[----:B------:R-:W-:Y:S02]  /*1470*/  UISETP.NE.AND UP5, UPT, UR4, 0x1, UPT ;  /* 0x000000010400788c */ /* 0x000fe4000bfa5270 */
[----:B------:R-:W2:Y:S01]  /*1480*/  @P0 LDG.E R3, desc[UR54][R4.64] ;  /* 0x0000003604030981 */ /* 0x000ea2000c1e1900 */
[----:B-----5:R-:W-:Y:S01]  /*1490*/  IMAD.IADD R17, R17, 0x1, -R8 ;  /* 0x0000000111117824 */ /* 0x020fe200078e0a08 */
[----:B------:R-:W-:Y:S02]  /*14a0*/  USHF.L.U32 UR38, UR6, 0x7, URZ ;  /* 0x0000000706267899 */ /* 0x000fe4000800063f */
[----:B------:R-:W2:Y:S01]  /*14b0*/  @P1 LDG.E R0, desc[UR54][R6.64] ;  /* 0x0000003606001981 */ /* 0x000ea2000c1e1900 */
[----:B------:R-:W-:Y:S01]  /*14c0*/  ULDC.64 UR6, c[0x0][0x9e0] ;  /* 0x0002780000067ab9 */ /* 0x000fe20000000a00 */
[----:B0-----:R-:W-:Y:S01]  /*14d0*/  IADD3 R8, R17, 0x1, -R18 ;  /* 0x0000000111087810 */ /* 0x001fe20007ffe812 */
[----:B------:R-:W-:-:S02]  /*14e0*/  UIADD3 UR4, UR38, 0x7f, URZ ;  /* 0x0000007f26047890 */ /* 0x000fc4000fffe03f */
[----:B------:R-:W-:Y:S01]  /*14f0*/  @UP5 ULDC UR8, c[0x0][0x44c] ;  /* 0x0001130000085ab9 */ /* 0x000fe20000000800 */
[----:B------:R-:W-:Y:S01]  /*1500*/  R2UR UR10, R8 ;  /* 0x00000000080a72ca */ /* 0x000fe200000e0000 */
[----:B------:R-:W-:Y:S02]  /*1510*/  UIMAD.WIDE.U32 UR8, UR4, UR8, URZ ;  /* 0x00000008040872a5 */ /* 0x000fe4000f8e003f */
[----:B------:R-:W-:Y:S01]  /*1520*/  UISETP.GE.AND UP4, UPT, UR7, 0x1, UPT ;  /* 0x000000010700788c */ /* 0x000fe2000bf86270 */
[----:B------:R-:W-:Y:S01]  /*1530*/  @UP5 ULDC UR12, c[0x0][0x450] ;  /* 0x00011400000c5ab9 */ /* 0x000fe20000000800 */
[----:B------:R-:W-:Y:S01]  /*1540*/  ULDC UR11, c[0x0][0x988] ;  /* 0x00026200000b7ab9 */ /* 0x000fe20000000800 */
[----:B------:R-:W-:-:S03]  /*1550*/  @UP5 USHF.R.U32.HI UR4, URZ, UR12, UR9 ;  /* 0x0000000c3f045299 */ /* 0x000fc60008011609 */
[----:B------:R-:W-:Y:S01]  /*1560*/  PLOP3.LUT P0, PT, PT, PT, UP4, 0x40, 0x0 ;  /* 0x000000000000781c */ /* 0x000fe20003f0e848 */
[----:B------:R-:W-:Y:S02]  /*1570*/  UP2UR UR53, UPR, URZ, 0x20 ;  /* 0x000000203f357883 */ /* 0x000fe40008000000 */
[----:B------:R-:W-:Y:S02]  /*1580*/  UP2UR UR52, UPR, URZ, 0x10 ;  /* 0x000000103f347883 */ /* 0x000fe40008000000 */
[----:B------:R-:W-:-:S04]  /*1590*/  UIADD3 UR8, UR10, UR4, URZ ;  /* 0x000000040a087290 */ /* 0x000fc8000fffe03f */
[----:B------:R-:W-:Y:S01]  /*15a0*/  UIADD3 UR6, UR8, UR6, URZ ;  /* 0x0000000608067290 */ /* 0x000fe2000fffe03f */
[----:B--2---:R-:W-:-:S04]  /*15b0*/  FMUL.FTZ R0, R3, R0 ;  /* 0x0000000003007220 */ /* 0x004fc80000410000 */
        /* <DEDUP_REMOVED lines=14> */
.L_x_8710:
[----:B------:R-:W-:-:S11]  /*16a0*/  UISETP.NE.AND UP0, UPT, UR7, 0x1, UPT ;  /* 0x000000010700788c */ /* 0x000fd6000bf05270 */
[----:B------:R-:W-:Y:S02]  /*16b0*/  @UP0 ULDC.64 UR10, c[0x0][0x9e8] ;  /* 0x00027a00000a0ab9 */ /* 0x000fe40000000a00 */
[----:B------:R-:W-:-:S04]  /*16c0*/  UIMAD.WIDE.U32 UR8, UR4, UR10, URZ ;  /* 0x0000000a040872a5 */ /* 0x000fc8000f8e003f */
[----:B------:R-:W-:-:S12]  /*16d0*/  @UP0 USHF.R.U32.HI UR4, URZ, UR11, UR9 ;  /* 0x0000000b3f040299 */ /* 0x000fd80008011609 */
.L_x_8711:
[----:B------:R-:W-:-:S06]  /*16e0*/  UIMAD UR4, UR4, UR7, UR7 ;  /* 0x00000007040472a4 */ /* 0x000fcc000f8e0207 */
[----:B------:R-:W-:-:S07]  /*16f0*/  VIMNMX R0, R0, UR4, PT ;  /* 0x0000000400007c48 */ /* 0x000fce000bfe0100 */
.L_x_8709:
[----:B------:R-:W-:Y:S01]  /*1700*/  UISETP.NE.AND UP0, UPT, UR53, URZ, UPT ;  /* 0x0000003f3500728c */ /* 0x000fe2000bf05270 */
[C---:B------:R-:W-:Y:S01]  /*1710*/  IMAD.IADD R105, R17.reuse, 0x1, -R18 ;  /* 0x0000000111697824 */ /* 0x040fe200078e0a12 */
[----:B------:R-:W-:Y:S01]  /*1720*/  UMOV UR4, UR38 ;  /* 0x0000002600047c82 */ /* 0x000fe20008000000 */
[----:B------:R-:W-:Y:S02]  /*1730*/  VIADD R3, R0, 0x9f ;  /* 0x0000009f00037836 */ /* 0x000fe40000000000 */
[----:B------:R-:W-:Y:S01]  /*1740*/  VIADD R0, R17, 0x9f ;  /* 0x0000009f11007836 */ /* 0x000fe20000000000 */
        /* <DEDUP_REMOVED lines=28> */
.L_x_8713:
[----:B------:R-:W-:-:S11]  /*1910*/  UISETP.NE.AND UP0, UPT, UR7, 0x1, UPT ;  /* 0x000000010700788c */ /* 0x000fd6000bf05270 */
[----:B------:R-:W-:Y:S02]  /*1920*/  @UP0 ULDC.64 UR10, c[0x0][0x9e8] ;  /* 0x00027a00000a0ab9 */ /* 0x000fe40000000a00 */
[----:B------:R-:W-:-:S04]  /*1930*/  UIMAD.WIDE.U32 UR8, UR4, UR10, URZ ;  /* 0x0000000a040872a5 */ /* 0x000fc8000f8e003f */
[----:B------:R-:W-:-:S12]  /*1940*/  @UP0 USHF.R.U32.HI UR4, URZ, UR11, UR9 ;  /* 0x0000000b3f040299 */ /* 0x000fd80008011609 */
.L_x_8714:
[----:B------:R-:W-:-:S04]  /*1950*/  UIMAD UR4, UR4, UR7, URZ ;  /* 0x00000007040472a4 */ /* 0x000fc8000f8e023f */
[----:B------:R-:W-:-:S04]  /*1960*/  UISETP.LT.AND UP0, UPT, UR6, UR4, UPT ;  /* 0x000000040600728c */ /* 0x000fc8000bf01270 */
[----:B------:R-:W-:-:S12]  /*1970*/  USEL UR6, UR6, UR4, !UP0 ;  /* 0x0000000406067287 */ /* 0x000fd8000c000000 */
.L_x_8712:
[----:B------:R-:W-:-:S04]  /*1980*/  UIMAD.WIDE UR6, UR6, 0x66666667, URZ ;  /* 0x66666667060678a5 */ /* 0x000fc8000f8e023f */
[----:B------:R-:W-:-:S04]  /*1990*/  USHF.R.U32.HI UR4, URZ, 0x1f, UR7 ;  /* 0x0000001f3f047899 */ /* 0x000fc80008011607 */
[----:B------:R-:W-:Y:S02]  /*19a0*/  ULEA.HI.SX32 UR7, UR7, UR4, 0x1a ;  /* 0x0000000407077291 */ /* 0x000fe4000f8fd23f */
[----:B------:R-:W-:Y:S02]  /*19b0*/  ULOP3.LUT UR4, UR5, 0xff000000, URZ, 0xc0, !UPT ;  /* 0xff00000005047892 */ /* 0x000fe4000f8ec03f */
[----:B------:R-:W-:Y:S02]  /*19c0*/  UISETP.LT.AND UP0, UPT, URZ, UR7, UPT ;  /* 0x000000073f00728c */ /* 0x000fe4000bf01270 */
[----:B------:R-:W-:Y:S02]  /*19d0*/  ULOP3.LUT UR5, UR5, 0xff0000, URZ, 0xc0, !UPT ;  /* 0x00ff000005057892 */ /* 0x000fe4000f8ec03f */
[----:B------:R-:W-:Y:S02]  /*19e0*/  USEL UR41, URZ, UR7, !UP0 ;  /* 0x000000073f297287 */ /* 0x000fe4000c000000 */
[----:B------:R-:W-:-:S04]  /*19f0*/  USHF.R.U32.HI UR4, URZ, 0x8, UR4 ;  /* 0x000000083f047899 */ /* 0x000fc80008011604 */
[----:B------:R-:W-:Y:S01]  /*1a00*/  ISETP.GT.AND P0, PT, R104, UR41, PT ;  /* 0x0000002968007c0c */ /* 0x000fe2000bf04270 */
[----:B------:R-:W-:-:S03]  /*1a10*/  ULEA.HI UR5, UR5, UR4, URZ, 0x10 ;  /* 0x0000000405057291 */ /* 0x000fc6000f8f803f */
[----:B------:R-:W-:Y:S01]  /*1a20*/  UMOV UR4, URZ ;  /* 0x0000003f00047c82 */ /* 0x000fe20008000000 */
[----:B------:R-:W-:Y:S02]  /*1a30*/  ULOP3.LUT UR40, UR5, 0xff, URZ, 0xc0, !UPT ;  /* 0x000000ff05287892 */ /* 0x000fe4000f8ec03f */
[----:B------:R-:W-:-:S06]  /*1a40*/  USHF.R.U32.HI UR46, URZ, 0x10, UR5 ;  /* 0x000000103f2e7899 */ /* 0x000fcc0008011605 */
[----:B------:R-:W-:Y:S06]  /*1a50*/  @!P0 BRA `(.L_x_8715) ;  /* 0x0000000000988947 */ /* 0x000fec0003800000 */
[----:B------:R-:W-:Y:S01]  /*1a60*/  UISETP.NE.AND UP0, UPT, UR46, URZ, UPT ;  /* 0x0000003f2e00728c */ /* 0x000fe2000bf05270 */
[----:B------:R-:W-:-:S03]  /*1a70*/  ULDC UR4, c[0x0][0x9f0] ;  /* 0x00027c0000047ab9 */ /* 0x000fc60000000800 */
[----:B------:R-:W-:-:S03]  /*1a80*/  USEL UR9, UR46, UR4, UP0 ;  /* 0x000000042e097287 */ /* 0x000fc60008000000 */
[----:B------:R-:W-:-:S03]  /*1a90*/  UMOV UR4, URZ ;  /* 0x0000003f00047c82 */ /* 0x000fc60008000000 */
[----:B------:R-:W-:-:S05]  /*1aa0*/  IMAD.U32 R5, RZ, RZ, UR9 ;  /* 0x00000009ff057e24 */ /* 0x000fca000f8e00ff */
        /* <DEDUP_REMOVED lines=33> */
.L_x_8715:
        /* <DEDUP_REMOVED lines=8> */
[----:B------:R-:W-:Y:S01]  /*1d40*/  CS2R R8, SRZ ;  /* 0x0000000000087805 */ /* 0x000fe2000001ff00 */
[----:B------:R-:W-:Y:S01]  /*1d50*/  IMAD.MOV.U32 R25, RZ, RZ, RZ ;  /* 0x000000ffff197224 */ /* 0x000fe200078e00ff */
[----:B------:R-:W-:-:S02]  /*1d60*/  ISETP.GT.AND P1, PT, R104, UR41, PT ;  /* 0x0000002968007c0c */ /* 0x000fc4000bf24270 */
        /* <DEDUP_REMOVED lines=61> */
.L_x_8717:
        /* <DEDUP_REMOVED lines=9> */
.L_x_8924:
[----:B------:R-:W-:Y:S05]  /*21d0*/  @!P0 BRA `(.L_x_8719) ;  /* 0x0000000000048947 */ /* 0x000fea0003800000 */
[----:B------:R-:W-:Y:S01]  /*21e0*/  BPT.TRAP 0x1 ;  /* 0x000000040000795c */ /* 0x000fe20000300000 */
.L_x_8719:
[----:B0-----:R-:W-:Y:S02]  /*21f0*/  IMAD.U32 R3, RZ, RZ, UR47 ;  /* 0x0000002fff037e24 */ /* 0x001fe4000f8e00ff */
[----:B------:R-:W-:-:S03]  /*2200*/  IMAD.U32 R0, RZ, RZ, UR48 ;  /* 0x00000030ff007e24 */ /* 0x000fc6000f8e00ff */
[----:B------:R-:W-:Y:S02]  /*2210*/  LEA R3, R3, UR43, 0x3 ;  /* 0x0000002b03037c11 */ /* 0x000fe4000f8e18ff */
[----:B------:R-:W-:-:S04]  /*2220*/  SHF.L.U32 R0, R0, 0x1f, RZ ;  /* 0x0000001f00007819 */ /* 0x000fc800000006ff */
[----:B------:R0:W1:Y:S01]  /*2230*/  SYNCS.PHASECHK.TRANS64.TRYWAIT P1, [R3+URZ+0x22830], R0 ;  /* 0x02283000030075a7 */ /* 0x000062000802017f */
[----:B------:R-:W-:Y:S05]  /*2240*/  @!P0 BRA `(.L_x_8720) ;  /* 0x0000000000048947 */ /* 0x000fea0003800000 */
[----:B------:R-:W-:Y:S01]  /*2250*/  BPT.TRAP 0x1 ;  /* 0x000000040000795c */ /* 0x000fe20000300000 */
.L_x_8720:
[----:B-1----:R-:W-:Y:S05]  /*2260*/  @P1 BRA `(.L_x_8721) ;  /* 0x0000000000081947 */ /* 0x002fea0003800000 */
[----:B------:R-:W1:Y:S02]  /*2270*/  SYNCS.PHASECHK.TRANS64.TRYWAIT P1, [R3+URZ+0x22830], R0 ;  /* 0x02283000030075a7 */ /* 0x000e64000802017f */
[----:B-1----:R-:W-:Y:S05]  /*2280*/  @!P1 BRA `(.L_x_8722) ;  /* 0x000001c0003c9947 */ /* 0x002fea0003800000 */
.L_x_8721:
[----:B------:R-:W-:-:S04]  /*2290*/  UIADD3 UR4, UR43, 0x18400, URZ ;  /* 0x000184002b047890 */ /* 0x000fc8000fffe03f */
        /* <DEDUP_REMOVED lines=134> */
.L_x_8723:
[----:B------:R-:W-:Y:S01]  /*2b00*/  UISETP.NE.AND UP1, UPT, UR53, URZ, UPT ;  /* 0x0000003f3500728c */ /* 0x000fe2000bf25270 */
[----:B------:R-:W-:Y:S01]  /*2b10*/  VIADD R5, R22, UR38 ;  /* 0x0000002616057c36 */ /* 0x000fe20008000000 */
[----:B------:R-:W-:Y:S01]  /*2b20*/  R2UR UR6, R3 ;  /* 0x00000000030672ca */ /* 0x000fe200000e0000 */
[----:B01----:R-:W-:Y:S01]  /*2b30*/  IMAD.MOV.U32 R3, RZ, RZ, -0xa0 ;  /* 0xffffff60ff037424 */ /* 0x003fe200078e00ff */
[----:B------:R-:W-:Y:S02]  /*2b40*/  UISETP.NE.AND UP0, UPT, UR52, URZ, UPT ;  /* 0x0000003f3400728c */ /* 0x000fe4000bf05270 */
[----:B------:R-:W-:Y:S01]  /*2b50*/  PLOP3.LUT P1, PT, PT, PT, UP1, 0x80, 0x0 ;  /* 0x000000000000781c */ /* 0x000fe20003f2f018 */
[----:B------:R-:W-:Y:S01]  /*2b60*/  IMAD R6, R104, R3, 0xa1 ;  /* 0x000000a168067424 */ /* 0x000fe200078e0203 */
[----:B------:R-:W-:Y:S01]  /*2b70*/  PLOP3.LUT P2, PT, PT, PT, UP1, 0x80, 0x0 ;  /* 0x000000000000781c */ /* 0x000fe20003f4f018 */
[----:B------:R-:W-:Y:S01]  /*2b80*/  ULDC UR29, c[0x0][0x9dc] ;  /* 0x00027700001d7ab9 */ /* 0x000fe20000000800 */
[----:B------:R-:W-:Y:S01]  /*2b90*/  ULDC UR14, c[0x0][0x9e0] ;  /* 0x00027800000e7ab9 */ /* 0x000fe20000000800 */
[----:B------:R-:W-:Y:S01]  /*2ba0*/  @UP1 ULDC UR7, c[0x0][0x44c] ;  /* 0x0001130000071ab9 */ /* 0x000fe20000000800 */
[----:B------:R-:W-:Y:S01]  /*2bb0*/  IADD3 R3, R17, R6, -R19 ;  /* 0x0000000611037210 */ /* 0x000fe20007ffe813 */
[----:B------:R-:W-:-:S02]  /*2bc0*/  VIADD R12, R6, 0xffffffff ;  /* 0xffffffff060c7836 */ /* 0x000fc40000000000 */
[----:B------:R-:W-:Y:S02]  /*2bd0*/  UIADD3 UR6, UR6, 0x22840, URZ ;  /* 0x0002284006067890 */ /* 0x000fe4000fffe03f */
[----:B------:R-:W-:Y:S02]  /*2be0*/  IMAD.IADD R3, R3, 0x1, -R18 ;  /* 0x0000000103037824 */ /* 0x000fe400078e0a12 */
[----:B------:R-:W-:Y:S01]  /*2bf0*/  @P1 IMAD.HI.U32 R0, R5, UR7, RZ ;  /* 0x0000000705001c27 */ /* 0x000fe2000f8e00ff */
[----:B------:R-:W-:Y:S01]  /*2c00*/  @UP1 ULDC UR7, c[0x0][0x450] ;  /* 0x0001140000071ab9 */ /* 0x000fe20000000800 */
[----:B------:R-:W-:Y:S01]  /*2c10*/  UPRMT UR6, UR42, 0x654, UR6 ;  /* 0x000006542a067896 */ /* 0x000fe20008000006 */
[----:B------:R-:W-:Y:S01]  /*2c20*/  PLOP3.LUT P1, PT, PT, PT, UP0, 0x40, 0x0 ;  /* 0x000000000000781c */ /* 0x000fe20003f2e808 */
[----:B------:R-:W-:Y:S01]  /*2c30*/  VIADD R11, R3, UR14 ;  /* 0x0000000e030b7c36 */ /* 0x000fe20008000000 */
[----:B------:R-:W-:Y:S01]  /*2c40*/  @P2 SHF.R.U32.HI R5, RZ, UR7, R0 ;  /* 0x00000007ff052c19 */ /* 0x000fe20008011600 */
[----:B------:R-:W-:-:S02]  /*2c50*/  IMAD R0, R104, -0xa0, R17 ;  /* 0xffffff6068007824 */ /* 0x000fc400078e0211 */
[----:B------:R-:W-:Y:S02]  /*2c60*/  IMAD.IADD R14, R12, 0x1, -R19 ;  /* 0x000000010c0e7824 */ /* 0x000fe400078e0a13 */
[----:B------:R-:W0:Y:S01]  /*2c70*/  SHFL.IDX PT, R7, R5, RZ, 0x1c1f ;  /* 0x001c1fff05077589 */ /* 0x000e2200000e0000 */
[----:B------:R-:W-:Y:S01]  /*2c80*/  SYNCS.ARRIVE.TRANS64.RED.A1T0 RZ, [UR6], RZ ;  /* 0x000000ffffff79a7 */ /* 0x000fe20008100406 */
[----:B------:R-:W-:Y:S01]  /*2c90*/  ULOP3.LUT UR6, URZ, UR29, URZ, 0x33, !UPT ;  /* 0x0000001d3f067292 */ /* 0x000fe2000f8e333f */
[----:B------:R-:W-:-:S05]  /*2ca0*/  IADD3 R8, -R19, 0xa0, R0 ;  /* 0x000000a013087810 */ /* 0x000fca0007ffe100 */
[----:B------:R-:W-:Y:S01]  /*2cb0*/  VIADD R10, R3, UR6 ;  /* 0x00000006030a7c36 */ /* 0x000fe20008000000 */
[----:B0-----:R-:W-:-:S03]  /*2cc0*/  VIADDMNMX R0, R7, R11, R8, PT ;  /* 0x0000000b07007246 */ /* 0x001fc60003800108 */
[----:B------:R-:W-:Y:S01]  /*2cd0*/  IMAD.IADD R3, R10, 0x1, R7 ;  /* 0x000000010a037824 */ /* 0x000fe200078e0207 */
[----:B------:R-:W-:Y:S06]  /*2ce0*/  @P1 BRA `(.L_x_8724) ;  /* 0x00000000005c1947 */ /* 0x000fec0003800000 */
[----:B------:R-:W-:Y:S01]  /*2cf0*/  IADD3 R7, -R18, R17, R7 ;  /* 0x0000001112077210 */ /* 0x000fe20007ffe107 */
        /* <DEDUP_REMOVED lines=12> */
.L_x_8726:
[----:B------:R-:W-:Y:S02]  /*2dc0*/  ULDC UR6, c[0x0][0x9e4] ;  /* 0x0002790000067ab9 */ /* 0x000fe40000000800 */
[----:B------:R-:W-:-:S05]  /*2dd0*/  IMAD.U32 R9, RZ, RZ, UR6 ;  /* 0x00000006ff097e24 */ /* 0x000fca000f8e00ff */
[----:B------:R-:W-:-:S13]  /*2de0*/  ISETP.NE.AND P1, PT, R9, 0x1, PT ;  /* 0x000000010900780c */ /* 0x000fda0003f25270 */
[----:B------:R-:W0:Y:S02]  /*2df0*/  @P1 LDC.64 R20, c[0x0][0x9e8] ;  /* 0x00027a00ff141b82 */ /* 0x000e240000000a00 */
[----:B0-----:R-:W-:-:S05]  /*2e00*/  @P1 IMAD.HI.U32 R6, R7, R20, RZ ;  /* 0x0000001407061227 */ /* 0x001fca00078e00ff */
[----:B------:R-:W-:-:S07]  /*2e10*/  @P1 SHF.R.U32.HI R7, RZ, R21, R6 ;  /* 0x00000015ff071219 */ /* 0x000fce0000011606 */
.L_x_8727:
[----:B------:R-:W-:Y:S05]  /*2e20*/  BSYNC B0 ;  /* 0x0000000000007941 */ /* 0x000fea0003800000 */
.L_x_8725:
[----:B------:R-:W-:-:S05]  /*2e30*/  IMAD R7, R7, R9, R14 ;  /* 0x0000000907077224 */ /* 0x000fca00078e020e */
[----:B------:R-:W-:Y:S02]  /*2e40*/  VIADDMNMX R0, R7, R9, R0, PT ;  /* 0x0000000907007246 */ /* 0x000fe40003800100 */
[----:B------:R-:W-:-:S07]  /*2e50*/  VIMNMX R3, R3, R7, !PT ;  /* 0x0000000703037248 */ /* 0x000fce0007fe0100 */
.L_x_8724:
        /* <DEDUP_REMOVED lines=8> */
[C---:B------:R-:W-:Y:S02]  /*2ee0*/  ISETP.GT.AND P2, PT, R3.reuse, 0x1, !P2 ;  /* 0x000000010300780c */ /* 0x040fe40005744270 */
[----:B------:R-:W-:Y:S02]  /*2ef0*/  ISETP.GE.AND P3, PT, R12, 0x11, PT ;  /* 0x000000110c00780c */ /* 0x000fe40003f66270 */
        /* <DEDUP_REMOVED lines=10> */
[C---:B------:R-:W-:Y:S02]  /*2fa0*/  ISETP.LT.OR P2, PT, R0.reuse, 0xa, P2 ;  /* 0x0000000a0000780c */ /* 0x040fe40001741670 */
[----:B------:R-:W-:Y:S02]  /*2fb0*/  ISETP.GT.AND P1, PT, R3, 0x11, !P3 ;  /* 0x000000110300780c */ /* 0x000fe40005f24270 */
[----:B------:R-:W-:Y:S02]  /*2fc0*/  FSEL R93, R93, -INF , !P2 ;  /* 0xff8000005d5d7808 */ /* 0x000fe40005000000 */
        /* <DEDUP_REMOVED lines=15> */
[C---:B------:R-:W-:Y:S02]  /*30c0*/  ISETP.GT.AND P2, PT, R3.reuse, 0x20, !P1 ;  /* 0x000000200300780c */ /* 0x040fe40004f44270 */
        /* <DEDUP_REMOVED lines=29> */
[C---:B------:R-:W-:Y:S02]  /*32a0*/  ISETP.GT.AND P2, PT, R3.reuse, 0x38, !P3 ;  /* 0x000000380300780c */ /* 0x040fe40005f44270 */
        /* <DEDUP_REMOVED lines=145> */
.L_x_8730:
[----:B------:R-:W-:Y:S02]  /*3bc0*/  ULDC UR6, c[0x0][0x9e4] ;  /* 0x0002790000067ab9 */ /* 0x000fe40000000800 */
[----:B------:R-:W-:-:S05]  /*3bd0*/  IMAD.U32 R8, RZ, RZ, UR6 ;  /* 0x00000006ff087e24 */ /* 0x000fca000f8e00ff */
[----:B------:R-:W-:-:S13]  /*3be0*/  ISETP.NE.AND P6, PT, R8, 0x1, PT ;  /* 0x000000010800780c */ /* 0x000fda0003fc5270 */
[----:B------:R-:W0:Y:S02]  /*3bf0*/  @P6 LDC.64 R6, c[0x0][0x9e8] ;  /* 0x00027a00ff066b82 */ /* 0x000e240000000a00 */
[----:B0-----:R-:W-:-:S05]  /*3c00*/  @P6 IMAD.HI.U32 R6, R5, R6, RZ ;  /* 0x0000000605066227 */ /* 0x001fca00078e00ff */
[----:B------:R-:W-:-:S07]  /*3c10*/  @P6 SHF.R.U32.HI R5, RZ, R7, R6 ;  /* 0x00000007ff056219 */ /* 0x000fce0000011606 */
.L_x_8731:
[----:B------:R-:W-:Y:S05]  /*3c20*/  BSYNC B0 ;  /* 0x0000000000007941 */ /* 0x000fea0003800000 */
.L_x_8729:
[----:B------:R-:W-:-:S05]  /*3c30*/  IMAD R5, R5, R8, R14 ;  /* 0x0000000805057224 */ /* 0x000fca00078e020e */
[----:B------:R-:W-:Y:S02]  /*3c40*/  VIADDMNMX R0, R5, R8, R0, PT ;  /* 0x0000000805007246 */ /* 0x000fe40003800100 */
[----:B------:R-:W-:-:S07]  /*3c50*/  VIMNMX R3, R3, R5, !PT ;  /* 0x0000000503037248 */ /* 0x000fce0007fe0100 */
.L_x_8728:
        /* <DEDUP_REMOVED lines=105> */
[C---:B------:R-:W-:Y:S01]  /*42f0*/  ISETP.GT.AND P2, PT, R3.reuse, 0x89, !P2 ;  /* 0x000000890300780c */ /* 0x040fe20005744270 */
        /* <DEDUP_REMOVED lines=14> */
[----:B0-----:R-:W-:Y:S02]  /*43e0*/  FMNMX.FTZ R8, R6, R5, !PT ;  /* 0x0000000506087209 */ /* 0x001fe40007810000 */
[----:B------:R-:W-:Y:S02]  /*43f0*/  ISETP.LT.OR P1, PT, R0, 0x61, P1 ;  /* 0x000000610000780c */ /* 0x000fe40000f21670 */
[----:B------:R-:W-:Y:S01]  /*4400*/  FSEL R31, R31, -INF , !P2 ;  /* 0xff8000001f1f7808 */ /* 0x000fe20005000000 */
[----:B------:R-:W0:Y:S01]  /*4410*/  SHFL.BFLY PT, R5, R8, 0x1, 0x1f ;  /* 0x0c201f0008057f89 */ /* 0x000e2200000e0000 */
        /* <DEDUP_REMOVED lines=11> */
[----:B------:R-:W-:Y:S02]  /*44d0*/  FSEL R38, R38, -INF , !P5 ;  /* 0xff80000026267808 */ /* 0x000fe40006800000 */
[----:B------:R-:W-:-:S02]  /*44e0*/  ISETP.LT.OR P1, PT, R0, 0x69, P1 ;  /* 0x000000690000780c */ /* 0x000fc40000f21670 */
[----:B0-----:R-:W-:Y:S02]  /*44f0*/  FMNMX.FTZ R5, R8, R5, !PT ;  /* 0x0000000508057209 */ /* 0x001fe40007810000 */
[----:B------:R-:W-:Y:S02]  /*4500*/  FSEL R46, R46, -INF , !P1 ;  /* 0xff8000002e2e7808 */ /* 0x000fe40004800000 */
[----:B------:R-:W-:Y:S01]  /*4510*/  ISETP.NE.AND P1, PT, R129, RZ, PT ;  /* 0x000000ff8100720c */ /* 0x000fe20003f25270 */
[----:B------:R-:W-:-:S01]  /*4520*/  FFMA.FTZ R88, R5, R88, -8 ;  /* 0xc100000005587423 */ /* 0x000fc20000010058 */
        /* <DEDUP_REMOVED lines=51> */
[----:B------:R-:W-:-:S04]  /*4860*/  ISETP.GT.AND P1, PT, R3, RZ, !P1 ;  /* 0x000000ff0300720c */ /* 0x000fc80004f24270 */
[----:B------:R-:W-:-:S04]  /*4870*/  ISETP.LT.OR P1, PT, R0, 0x1, P1 ;  /* 0x000000010000780c */ /* 0x000fc80000f21670 */
[----:B------:R-:W-:Y:S02]  /*4880*/  FSEL R90, R90, -INF , !P1 ;  /* 0xff8000005a5a7808 */ /* 0x000fe40004800000 */
[----:B------:R-:W-:Y:S02]  /*4890*/  ISETP.GT.AND P1, PT, R3, 0x80, !P6 ;  /* 0x000000800300780c */ /* 0x000fe40007724270 */
[----:B------:R-:W-:Y:S02]  /*48a0*/  FMNMX.FTZ R15, R90, R91, !PT ;  /* 0x0000005b5a0f7209 */ /* 0x000fe40007810000 */
[----:B------:R-:W-:Y:S02]  /*48b0*/  ISETP.LT.OR P1, PT, R0, 0x81, P1 ;  /* 0x000000810000780c */ /* 0x000fe40000f21670 */
[----:B------:R-:W-:Y:S02]  /*48c0*/  FMNMX.FTZ R6, R94, R15, !PT ;  /* 0x0000000f5e067209 */ /* 0x000fe40007810000 */
[----:B------:R-:W-:-:S02]  /*48d0*/  FSEL R26, R26, -INF , !P1 ;  /* 0xff8000001a1a7808 */ /* 0x000fc40004800000 */
[----:B------:R-:W-:Y:S02]  /*48e0*/  FMNMX.FTZ R15, R95, R6, !PT ;  /* 0x000000065f0f7209 */ /* 0x000fe40007810000 */
[----:B------:R-:W-:Y:S02]  /*48f0*/  FSETP.NEU.FTZ.AND P1, PT, R5, -INF , PT ;  /* 0xff8000000500780b */ /* 0x000fe40003f3d000 */
        /* <DEDUP_REMOVED lines=10> */
[----:B------:R0:W-:Y:S01]  /*49a0*/  MUFU.EX2 R15, R89 ;  /* 0x00000059000f7308 */ /* 0x0001e20000000800 */
[----:B------:R-:W-:Y:S01]  /*49b0*/  ISETP.GT.AND P1, PT, R3, 0x81, !P6 ;  /* 0x000000810300780c */ /* 0x000fe20007724270 */
[--C-:B------:R-:W-:Y:S01]  /*49c0*/  FFMA.FTZ R7, R9, UR39, -R88.reuse ;  /* 0x0000002709077c23 */ /* 0x100fe20008010858 */
[----:B------:R-:W-:Y:S01]  /*49d0*/  FMNMX.FTZ R6, R74, R73, !PT ;  /* 0x000000494a067209 */ /* 0x000fe20007810000 */
[--C-:B------:R-:W-:Y:S01]  /*49e0*/  FFMA.FTZ R9, R92, UR39, -R88.reuse ;  /* 0x000000275c097c23 */ /* 0x100fe20008010858 */
[----:B------:R-:W-:Y:S01]  /*49f0*/  ISETP.LT.OR P1, PT, R0, 0x82, P1 ;  /* 0x000000820000780c */ /* 0x000fe20000f21670 */
[--C-:B------:R-:W-:Y:S01]  /*4a00*/  FFMA.FTZ R10, R96, UR39, -R88.reuse ;  /* 0x00000027600a7c23 */ /* 0x100fe20008010858 */
[----:B------:R-:W-:Y:S01]  /*4a10*/  FMNMX.FTZ R73, R75, R6, !PT ;  /* 0x000000064b497209 */ /* 0x000fe20007810000 */
[----:B------:R-:W-:Y:S01]  /*4a20*/  MUFU.EX2 R7, R7 ;  /* 0x0000000700077308 */ /* 0x000fe20000000800 */
[----:B0-----:R-:W-:-:S01]  /*4a30*/  FFMA.FTZ R89, R81, UR39, -R88 ;  /* 0x0000002751597c23 */ /* 0x001fc20008010858 */
[----:B------:R-:W-:Y:S01]  /*4a40*/  FSEL R27, R27, -INF , !P1 ;  /* 0xff8000001b1b7808 */ /* 0x000fe20004800000 */
[----:B------:R-:W-:-:S01]  /*4a50*/  FFMA.FTZ R11, R97, UR39, -R88 ;  /* 0x00000027610b7c23 */ /* 0x000fc20008010858 */
[----:B------:R-:W-:Y:S01]  /*4a60*/  FMNMX.FTZ R6, R78, R73, !PT ;  /* 0x000000494e067209 */ /* 0x000fe20007810000 */
[----:B------:R-:W-:-:S01]  /*4a70*/  FFMA.FTZ R84, R84, UR39, -R88 ;  /* 0x0000002754547c23 */ /* 0x000fc20008010858 */
[----:B------:R-:W-:Y:S01]  /*4a80*/  ISETP.NE.AND P1, PT, R13, RZ, PT ;  /* 0x000000ff0d00720c */ /* 0x000fe20003f25270 */
[----:B------:R-:W-:-:S01]  /*4a90*/  FFMA.FTZ R76, R76, UR39, -R88 ;  /* 0x000000274c4c7c23 */ /* 0x000fc20008010858 */
[----:B------:R-:W-:Y:S01]  /*4aa0*/  FMNMX.FTZ R77, R79, R6, !PT ;  /* 0x000000064f4d7209 */ /* 0x000fe20007810000 */
[----:B------:R-:W-:Y:S01]  /*4ab0*/  MUFU.EX2 R8, R8 ;  /* 0x0000000800087308 */ /* 0x000fe20000000800 */
[----:B------:R-:W-:Y:S01]  /*4ac0*/  ISETP.GT.AND P1, PT, R3, 0x88, !P1 ;  /* 0x000000880300780c */ /* 0x000fe20004f24270 */
[--C-:B------:R-:W-:Y:S01]  /*4ad0*/  FFMA.FTZ R13, R100, UR39, -R88.reuse ;  /* 0x00000027640d7c23 */ /* 0x100fe20008010858 */
[----:B------:R-:W-:Y:S01]  /*4ae0*/  FMNMX.FTZ R6, R82, R77, !PT ;  /* 0x0000004d52067209 */ /* 0x000fe20007810000 */
[--C-:B------:R-:W-:Y:S01]  /*4af0*/  FFMA.FTZ R80, R80, UR39, -R88.reuse ;  /* 0x0000002750507c23 */ /* 0x100fe20008010858 */
[----:B------:R-:W-:Y:S01]  /*4b00*/  ISETP.NE.AND P6, PT, R12, RZ, PT ;  /* 0x000000ff0c00720c */ /* 0x000fe20003fc5270 */
[--C-:B------:R-:W-:Y:S01]  /*4b10*/  FFMA.FTZ R12, R93, UR39, -R88.reuse ;  /* 0x000000275d0c7c23 */ /* 0x100fe20008010858 */
[----:B------:R-:W-:Y:S01]  /*4b20*/  FMNMX.FTZ R77, R83, R6, !PT ;  /* 0x00000006534d7209 */ /* 0x000fe20007810000 */
[----:B------:R-:W-:Y:S01]  /*4b30*/  MUFU.EX2 R9, R9 ;  /* 0x0000000900097308 */ /* 0x000fe20000000800 */
[----:B------:R-:W-:Y:S01]  /*4b40*/  ISETP.LT.OR P1, PT, R0, 0x89, P1 ;  /* 0x000000890000780c */ /* 0x000fe20000f21670 */
[--C-:B------:R-:W-:Y:S01]  /*4b50*/  FFMA.FTZ R85, R85, UR39, -R88.reuse ;  /* 0x0000002755557c23 */ /* 0x100fe20008010858 */
[----:B------:R-:W-:Y:S01]  /*4b60*/  FMNMX.FTZ R6, R86, R77, !PT ;  /* 0x0000004d56067209 */ /* 0x000fe20007810000 */
[--C-:B------:R-:W-:Y:S01]  /*4b70*/  FFMA.FTZ R20, R101, UR39, -R88.reuse ;  /* 0x0000002765147c23 */ /* 0x100fe20008010858 */
[----:B------:R-:W-:Y:S01]  /*4b80*/  ISETP.GT.AND P6, PT, R3, 0x99, !P6 ;  /* 0x000000990300780c */ /* 0x000fe200077c4270 */
[--C-:B------:R-:W-:Y:S01]  /*4b90*/  FFMA.FTZ R3, R69, UR39, -R88.reuse ;  /* 0x0000002745037c23 */ /* 0x100fe20008010858 */
[----:B------:R-:W-:Y:S01]  /*4ba0*/  FMNMX.FTZ R81, R87, R6, !PT ;  /* 0x0000000657517209 */ /* 0x000fe20007810000 */
[----:B------:R-:W0:Y:S01]  /*4bb0*/  MUFU.EX2 R12, R12 ;  /* 0x0000000c000c7308 */ /* 0x000e220000000800 */
[----:B------:R-:W-:Y:S01]  /*4bc0*/  FSEL R30, R30, -INF , !P1 ;  /* 0xff8000001e1e7808 */ /* 0x000fe20004800000 */
        /* <DEDUP_REMOVED lines=10> */
[----:B------:R-:W-:Y:S01]  /*4c70*/  MUFU.EX2 R10, R10 ;  /* 0x0000000a000a7308 */ /* 0x000fe20000000800 */
[----:B------:R-:W-:-:S01]  /*4c80*/  FFMA.FTZ R60, R60, UR39, -R88 ;  /* 0x000000273c3c7c23 */ /* 0x000fc20008010858 */
[--C-:B------:R-:W-:Y:S01]  /*4c90*/  FFMA.FTZ R61, R61, UR39, -R88.reuse ;  /* 0x000000273d3d7c23 */ /* 0x100fe20008010858 */
[----:B------:R-:W-:Y:S01]  /*4ca0*/  FMNMX.FTZ R81, R63, R6, !PT ;  /* 0x000000063f517209 */ /* 0x000fe20007810000 */
[--C-:B------:R-:W-:Y:S01]  /*4cb0*/  FFMA.FTZ R64, R64, UR39, -R88.reuse ;  /* 0x0000002740407c23 */ /* 0x100fe20008010858 */
[----:B------:R-:W-:-:S01]  /*4cc0*/  FFMA.FTZ R65, R65, UR39, -R88 ;  /* 0x0000002741417c23 */ /* 0x000fc20008010858 */
        /* <DEDUP_REMOVED lines=22> */
[----:B------:R-:W-:Y:S01]  /*4e30*/  FFMA.FTZ R37, R37, UR39, -R88 ;  /* 0x0000002725257c23 */ /* 0x000fe20008010858 */
[----:B0-----:R-:W-:-:S02]  /*4e40*/  F2FP.SATFINITE.E4M3.F32.PACK_AB_MERGE_C R184, R12, R9, RZ ;  /* 0x000000090cb8723e */ /* 0x001fc400048070ff */
[----:B------:R-:W-:Y:S01]  /*4e50*/  FMNMX.FTZ R6, R46, R81, !PT ;  /* 0x000000512e067209 */ /* 0x000fe20007810000 */
[----:B------:R-:W-:Y:S01]  /*4e60*/  MUFU.EX2 R76, R89 ;  /* 0x00000059004c7308 */ /* 0x000fe20000000800 */
[----:B------:R-:W-:Y:S02]  /*4e70*/  F2FP.SATFINITE.E4M3.F32.PACK_AB_MERGE_C R184, R8, R7, R184 ;  /* 0x0000000708b8723e */ /* 0x000fe400048070b8 */
        /* <DEDUP_REMOVED lines=11> */
[----:B------:R-:W0:Y:S03]  /*4f30*/  MUFU.EX2 R20, R20 ;  /* 0x0000001400147308 */ /* 0x000e260000000800 */
[----:B------:R-:W-:-:S04]  /*4f40*/  FMNMX.FTZ R69, R31, R6, !PT ;  /* 0x000000061f457209 */ /* 0x000fc80007810000 */
[----:B------:R-:W-:Y:S01]  /*4f50*/  FMNMX.FTZ R6, R34, R69, !PT ;  /* 0x0000004522067209 */ /* 0x000fe20007810000 */
[----:B------:R-:W-:Y:S03]  /*4f60*/  MUFU.EX2 R14, R14 ;  /* 0x0000000e000e7308 */ /* 0x000fe60000000800 */
[----:B------:R-:W-:-:S04]  /*4f70*/  FMNMX.FTZ R69, R35, R6, !PT ;  /* 0x0000000623457209 */ /* 0x000fc80007810000 */
[----:B------:R-:W-:Y:S01]  /*4f80*/  FMNMX.FTZ R6, R38, R69, !PT ;  /* 0x0000004526067209 */ /* 0x000fe20007810000 */
[----:B------:R-:W1:Y:S01]  /*4f90*/  MUFU.EX2 R72, R72 ;  /* 0x0000004800487308 */ /* 0x000e620000000800 */
[----:B0-----:R-:W-:Y:S02]  /*4fa0*/  F2FP.SATFINITE.E4M3.F32.PACK_AB_MERGE_C R186, R20, R13, RZ ;  /* 0x0000000d14ba723e */ /* 0x001fe400048070ff */
[----:B------:R-:W-:Y:S02]  /*4fb0*/  FMNMX.FTZ R6, R39, R6, !PT ;  /* 0x0000000627067209 */ /* 0x000fe40007810000 */
[----:B------:R-:W-:-:S03]  /*4fc0*/  F2FP.SATFINITE.E4M3.F32.PACK_AB_MERGE_C R186, R11, R10, R186 ;  /* 0x0000000a0bba723e */ /* 0x000fc600048070ba */
[----:B------:R-:W0:Y:S01]  /*4fd0*/  SHFL.BFLY PT, R69, R6, 0x2, 0x1f ;  /* 0x0c401f0006457f89 */ /* 0x000e2200000e0000 */
[----:B------:R-:W-:Y:S08]  /*4fe0*/  MUFU.EX2 R56, R56 ;  /* 0x0000003800387308 */ /* 0x000ff00000000800 */
[----:B------:R-:W-:Y:S01]  /*4ff0*/  MUFU.EX2 R57, R57 ;  /* 0x0000003900397308 */ /* 0x000fe20000000800 */
[----:B-1----:R-:W-:-:S04]  /*5000*/  F2FP.SATFINITE.E4M3.F32.PACK_AB_MERGE_C R180, R72, R21, RZ ;  /* 0x0000001548b4723e */ /* 0x002fc800048070ff */
[----:B------:R-:W-:-:S03]  /*5010*/  F2FP.SATFINITE.E4M3.F32.PACK_AB_MERGE_C R180, R15, R14, R180 ;  /* 0x0000000e0fb4723e */ /* 0x000fc600048070b4 */
        /* <DEDUP_REMOVED lines=8> */
[----:B------:R-:W-:-:S03]  /*50a0*/  IMAD.U32 R69, RZ, RZ, UR39 ;  /* 0x00000027ff457e24 */ /* 0x000fc6000f8e00ff */
        /* <DEDUP_REMOVED lines=17> */
[----:B------:R-:W-:Y:S01]  /*51c0*/  FADD.FTZ R66, R7, R8 ;  /* 0x0000000807427221 */ /* 0x000fe20000010000 */
[----:B------:R-:W-:-:S01]  /*51d0*/  FFMA.FTZ R83, R87, UR39, -R69 ;  /* 0x0000002757537c23 */ /* 0x000fc20008010845 */
[--C-:B------:R-:W-:Y:S01]  /*51e0*/  FFMA.FTZ R89, R95, UR39, -R69.reuse ;  /* 0x000000275f597c23 */ /* 0x100fe20008010845 */
[----:B------:R-:W-:-:S01]  /*51f0*/  FFMA.FTZ R87, R63, UR39, -R69 ;  /* 0x000000273f577c23 */ /* 0x000fc20008010845 */
[----:B------:R-:W-:Y:S01]  /*5200*/  FFMA.FTZ R63, R67, UR39, -R69 ;  /* 0x00000027433f7c23 */ /* 0x000fe20008010845 */
[----:B------:R-:W-:-:S01]  /*5210*/  FADD.FTZ R67, R9, R66 ;  /* 0x0000004209437221 */ /* 0x000fc20000010000 */
        /* <DEDUP_REMOVED lines=16> */
[----:B------:R-:W2:Y:S01]  /*5320*/  MUFU.EX2 R89, R89 ;  /* 0x0000005900597308 */ /* 0x000ea20000000800 */
[----:B0-----:R-:W-:-:S01]  /*5330*/  FADD.FTZ R67, R52, R81 ;  /* 0x0000005134437221 */ /* 0x001fc20000010000 */
[----:B------:R-:W-:Y:S01]  /*5340*/  FFMA.FTZ R42, R42, UR39, -R69 ;  /* 0x000000272a2a7c23 */ /* 0x000fe20008010845 */
[----:B------:R-:W-:-:S01]  /*5350*/  FADD.FTZ R95, R20, R95 ;  /* 0x0000005f145f7221 */ /* 0x000fc20000010000 */
[--C-:B------:R-:W-:Y:S01]  /*5360*/  FFMA.FTZ R43, R43, UR39, -R69.reuse ;  /* 0x000000272b2b7c23 */ /* 0x100fe20008010845 */
[----:B------:R-:W-:-:S01]  /*5370*/  FFMA.FTZ R46, R46, UR39, -R69 ;  /* 0x000000272e2e7c23 */ /* 0x000fc20008010845 */
[----:B------:R-:W-:Y:S01]  /*5380*/  FFMA.FTZ R47, R47, UR39, -R69 ;  /* 0x000000272f2f7c23 */ /* 0x000fe20008010845 */
[----:B------:R-:W-:-:S01]  /*5390*/  FADD.FTZ R94, R14, R95 ;  /* 0x0000005f0e5e7221 */ /* 0x000fc20000010000 */
[----:B------:R-:W0:Y:S01]  /*53a0*/  MUFU.EX2 R85, R85 ;  /* 0x0000005500557308 */ /* 0x000e220000000800 */
[----:B-1----:R-:W-:-:S01]  /*53b0*/  FADD.FTZ R66, R84, R67 ;  /* 0x0000004354427221 */ /* 0x002fc20000010000 */
[----:B------:R-:W-:Y:S01]  /*53c0*/  FFMA.FTZ R50, R50, UR39, -R69 ;  /* 0x0000002732327c23 */ /* 0x000fe20008010845 */
[----:B------:R-:W-:-:S01]  /*53d0*/  FADD.FTZ R94, R15, R94 ;  /* 0x0000005e0f5e7221 */ /* 0x000fc20000010000 */
[--C-:B------:R-:W-:Y:S01]  /*53e0*/  FFMA.FTZ R51, R51, UR39, -R69.reuse ;  /* 0x0000002733337c23 */ /* 0x100fe20008010845 */
[----:B------:R-:W-:-:S01]  /*53f0*/  FFMA.FTZ R54, R54, UR39, -R69 ;  /* 0x0000002736367c23 */ /* 0x000fc20008010845 */
[----:B------:R-:W-:Y:S01]  /*5400*/  FFMA.FTZ R55, R55, UR39, -R69 ;  /* 0x0000002737377c23 */ /* 0x000fe20008010845 */
[----:B------:R-:W-:-:S01]  /*5410*/  FADD.FTZ R95, R21, R94 ;  /* 0x0000005e155f7221 */ /* 0x000fc20000010000 */
[----:B------:R-:W1:Y:S01]  /*5420*/  MUFU.EX2 R88, R88 ;  /* 0x0000005800587308 */ /* 0x000e620000000800 */
[----:B--2---:R-:W-:-:S01]  /*5430*/  FADD.FTZ R66, R89, R66 ;  /* 0x0000004259427221 */ /* 0x004fc20000010000 */
        /* <DEDUP_REMOVED lines=8> */
[--C-:B------:R-:W-:Y:S01]  /*54c0*/  FFMA.FTZ R34, R34, UR39, -R69.reuse ;  /* 0x0000002722227c23 */ /* 0x100fe20008010845 */
[----:B------:R-:W-:-:S01]  /*54d0*/  FFMA.FTZ R35, R35, UR39, -R69 ;  /* 0x0000002723237c23 */ /* 0x000fc20008010845 */
[--C-:B------:R-:W-:Y:S01]  /*54e0*/  FFMA.FTZ R38, R38, UR39, -R69.reuse ;  /* 0x0000002726267c23 */ /* 0x100fe20008010845 */
[----:B------:R-:W-:-:S01]  /*54f0*/  FFMA.FTZ R39, R39, UR39, -R69 ;  /* 0x0000002727277c23 */ /* 0x000fc20008010845 */
[----:B------:R-:W-:-:S02]  /*5500*/  F2FP.SATFINITE.E4M3.F32.PACK_AB_MERGE_C R84, R89, R84, RZ ;  /* 0x000000545954723e */ /* 0x000fc400048070ff */
[----:B------:R-:W0:Y:S01]  /*5510*/  MUFU.EX2 R91, R91 ;  /* 0x0000005b005b7308 */ /* 0x000e220000000800 */
[----:B-1----:R-:W-:-:S01]  /*5520*/  FADD.FTZ R67, R88, R67 ;  /* 0x0000004358437221 */ /* 0x002fc20000010000 */
[----:B------:R-:W-:-:S06]  /*5530*/  F2FP.SATFINITE.E4M3.F32.PACK_AB_MERGE_C R185, R81, R52, R84 ;  /* 0x0000003451b9723e */ /* 0x000fcc0004807054 */
        /* <DEDUP_REMOVED lines=16> */
[----:B------:R-:W-:Y:S01]  /*5640*/  FADD.FTZ R11, R57, R10 ;  /* 0x0000000a390b7221 */ /* 0x000fe20000010000 */
[----:B------:R-:W-:-:S03]  /*5650*/  F2FP.SATFINITE.E4M3.F32.PACK_AB_MERGE_C R10, R61, R60, RZ ;  /* 0x0000003c3d0a723e */ /* 0x000fc600048070ff */
[----:B------:R-:W-:Y:S01]  /*5660*/  FADD.FTZ R60, R60, R11 ;  /* 0x0000000b3c3c7221 */ /* 0x000fe20000010000 */
[----:B------:R-:W-:Y:S01]  /*5670*/  F2FP.SATFINITE.E4M3.F32.PACK_AB_MERGE_C R176, R57, R56, R10 ;  /* 0x0000003839b0723e */ /* 0x000fe2000480700a */
        /* <DEDUP_REMOVED lines=8> */
[----:B------:R-:W-:Y:S01]  /*5700*/  FADD.FTZ R65, R65, R10 ;  /* 0x0000000a41417221 */ /* 0x000fe20000010000 */
[----:B------:R-:W-:-:S03]  /*5710*/  F2FP.SATFINITE.E4M3.F32.PACK_AB_MERGE_C R92, R93, R92, RZ ;  /* 0x0000005c5d5c723e */ /* 0x000fc600048070ff */
[----:B------:R-:W-:Y:S01]  /*5720*/  FADD.FTZ R68, R68, R65 ;  /* 0x0000004144447221 */ /* 0x000fe20000010000 */
        /* <DEDUP_REMOVED lines=23> */
[----:B------:R-:W-:-:S06]  /*58a0*/  FADD.FTZ R7, R3, R68 ;  /* 0x0000004403077221 */ /* 0x000fcc0000010000 */
[----:B------:R-:W-:Y:S01]  /*58b0*/  MUFU.EX2 R40, R40 ;  /* 0x0000002800287308 */ /* 0x000fe20000000800 */
[----:B--2---:R-:W-:-:S07]  /*58c0*/  F2FP.SATFINITE.E4M3.F32.PACK_AB_MERGE_C R10, R45, R0, RZ ;  /* 0x000000002d0a723e */ /* 0x004fce00048070ff */
[----:B------:R-:W1:Y:S01]  /*58d0*/  MUFU.EX2 R41, R41 ;  /* 0x0000002900297308 */ /* 0x000e620000000800 */
[----:B0-----:R-:W-:-:S07]  /*58e0*/  FADD.FTZ R3, R63, R8 ;  /* 0x000000083f037221 */ /* 0x001fce0000010000 */
[----:B------:R-:W0:Y:S08]  /*58f0*/  MUFU.EX2 R70, R70 ;  /* 0x0000004600467308 */ /* 0x000e300000000800 */
[----:B------:R-:W2:Y:S01]  /*5900*/  MUFU.EX2 R71, R71 ;  /* 0x0000004700477308 */ /* 0x000ea20000000800 */
[----:B-1----:R-:W-:Y:S01]  /*5910*/  F2FP.SATFINITE.E4M3.F32.PACK_AB_MERGE_C R172, R41, R40, R10 ;  /* 0x0000002829ac723e */ /* 0x002fe2000480700a */
[----:B------:R-:W-:Y:S01]  /*5920*/  FADD.FTZ R40, R40, R7 ;  /* 0x0000000728287221 */ /* 0x000fe20000010000 */
[----:B------:R-:W-:-:S03]  /*5930*/  VIADD R10, R104, 0xfffffffe ;  /* 0xfffffffe680a7836 */ /* 0x000fc60000000000 */
[----:B------:R-:W-:Y:S02]  /*5940*/  FADD.FTZ R41, R41, R40 ;  /* 0x0000002829297221 */ /* 0x000fe40000010000 */
[----:B------:R-:W1:Y:S01]  /*5950*/  MUFU.EX2 R42, R42 ;  /* 0x0000002a002a7308 */ /* 0x000e620000000800 */
[----:B0-----:R-:W-:-:S07]  /*5960*/  FADD.FTZ R8, R70, R3 ;  /* 0x0000000346087221 */ /* 0x001fce0000010000 */
[----:B------:R-:W0:Y:S01]  /*5970*/  MUFU.EX2 R9, R43 ;  /* 0x0000002b00097308 */ /* 0x000e220000000800 */
[----:B--2---:R-:W-:-:S01]  /*5980*/  FADD.FTZ R3, R71, R8 ;  /* 0x0000000847037221 */ /* 0x004fc20000010000 */
[----:B------:R-:W-:Y:S01]  /*5990*/  FADD.FTZ R8, R0, R41 ;  /* 0x0000002900087221 */ /* 0x000fe20000010000 */
[----:B------:R-:W-:-:S03]  /*59a0*/  F2FP.SATFINITE.E4M3.F32.PACK_AB_MERGE_C R70, R71, R70, RZ ;  /* 0x000000464746723e */ /* 0x000fc600048070ff */
[----:B------:R-:W-:Y:S01]  /*59b0*/  FADD.FTZ R45, R45, R8 ;  /* 0x000000082d2d7221 */ /* 0x000fe20000010000 */
[----:B------:R-:W-:Y:S01]  /*59c0*/  F2FP.SATFINITE.E4M3.F32.PACK_AB_MERGE_C R179, R63, R62, R70 ;  /* 0x0000003e3fb3723e */ /* 0x000fe20004807046 */
[----:B------:R-:W2:Y:S01]  /*59d0*/  MUFU.EX2 R46, R46 ;  /* 0x0000002e002e7308 */ /* 0x000ea20000000800 */
[----:B-1----:R-:W-:-:S07]  /*59e0*/  FADD.FTZ R0, R42, R3 ;  /* 0x000000032a007221 */ /* 0x002fce0000010000 */
[----:B------:R-:W-:Y:S01]  /*59f0*/  MUFU.EX2 R48, R48 ;  /* 0x0000003000307308 */ /* 0x000fe20000000800 */
[----:B0-----:R-:W-:-:S07]  /*5a00*/  FADD.FTZ R3, R9, R0 ;  /* 0x0000000009037221 */ /* 0x001fce0000010000 */
[----:B------:R-:W0:Y:S01]  /*5a10*/  MUFU.EX2 R53, R53 ;  /* 0x0000003500357308 */ /* 0x000e220000000800 */
[----:B--2---:R-:W-:-:S07]  /*5a20*/  FADD.FTZ R0, R46, R3 ;  /* 0x000000032e007221 */ /* 0x004fce0000010000 */
[----:B------:R-:W1:Y:S08]  /*5a30*/  MUFU.EX2 R47, R47 ;  /* 0x0000002f002f7308 */ /* 0x000e700000000800 */
[----:B------:R-:W-:Y:S01]  /*5a40*/  MUFU.EX2 R44, R44 ;  /* 0x0000002c002c7308 */ /* 0x000fe20000000800 */
[----:B0-----:R-:W-:-:S07]  /*5a50*/  F2FP.SATFINITE.E4M3.F32.PACK_AB_MERGE_C R7, R53, R48, RZ ;  /* 0x000000303507723e */ /* 0x001fce00048070ff */
[----:B------:R-:W0:Y:S01]  /*5a60*/  MUFU.EX2 R49, R49 ;  /* 0x0000003100317308 */ /* 0x000e220000000800 */
[C---:B-1----:R-:W-:Y:S01]  /*5a70*/  F2FP.SATFINITE.E4M3.F32.PACK_AB_MERGE_C R46, R47.reuse, R46, RZ ;  /* 0x0000002e2f2e723e */ /* 0x042fe200048070ff */
[----:B------:R-:W-:-:S03]  /*5a80*/  FADD.FTZ R47, R47, R0 ;  /* 0x000000002f2f7221 */ /* 0x000fc60000010000 */
[----:B------:R-:W-:-:S03]  /*5a90*/  F2FP.SATFINITE.E4M3.F32.PACK_AB_MERGE_C R173, R9, R42, R46 ;  /* 0x0000002a09ad723e */ /* 0x000fc6000480702e */
[----:B------:R-:W-:Y:S08]  /*5aa0*/  MUFU.EX2 R28, R28 ;  /* 0x0000001c001c7308 */ /* 0x000ff00000000800 */
[----:B------:R-:W1:Y:S01]  /*5ab0*/  MUFU.EX2 R29, R29 ;  /* 0x0000001d001d7308 */ /* 0x000e620000000800 */
[----:B0-----:R-:W-:Y:S01]  /*5ac0*/  F2FP.SATFINITE.E4M3.F32.PACK_AB_MERGE_C R174, R49, R44, R7 ;  /* 0x0000002c31ae723e */ /* 0x001fe20004807007 */
[----:B------:R-:W-:-:S04]  /*5ad0*/  FADD.FTZ R44, R44, R45 ;  /* 0x0000002d2c2c7221 */ /* 0x000fc80000010000 */
[----:B------:R-:W-:Y:S02]  /*5ae0*/  FADD.FTZ R49, R49, R44 ;  /* 0x0000002c31317221 */ /* 0x000fe40000010000 */
[----:B------:R-:W0:Y:S02]  /*5af0*/  MUFU.EX2 R50, R50 ;  /* 0x0000003200327308 */ /* 0x000e240000000800 */
[----:B------:R-:W-:-:S04]  /*5b00*/  FADD.FTZ R48, R48, R49 ;  /* 0x0000003130307221 */ /* 0x000fc80000010000 */
[----:B------:R-:W-:Y:S02]  /*5b10*/  FADD.FTZ R53, R53, R48 ;  /* 0x0000003035357221 */ /* 0x000fe40000010000 */
[----:B------:R-:W-:Y:S01]  /*5b20*/  MUFU.EX2 R24, R24 ;  /* 0x0000001800187308 */ /* 0x000fe20000000800 */
[----:B-1----:R-:W-:-:S07]  /*5b30*/  F2FP.SATFINITE.E4M3.F32.PACK_AB_MERGE_C R3, R29, R28, RZ ;  /* 0x0000001c1d03723e */ /* 0x002fce00048070ff */
[----:B------:R-:W1:Y:S01]  /*5b40*/  MUFU.EX2 R25, R25 ;  /* 0x0000001900197308 */ /* 0x000e620000000800 */
[----:B0-----:R-:W-:-:S07]  /*5b50*/  FADD.FTZ R0, R50, R47 ;  /* 0x0000002f32007221 */ /* 0x001fce0000010000 */
        /* <DEDUP_REMOVED lines=10> */
[----:B--2---:R-:W-:-:S07]  /*5c00*/  FADD.FTZ R0, R54, R3 ;  /* 0x0000000336007221 */ /* 0x004fce0000010000 */
[----:B------:R-:W2:Y:S01]  /*5c10*/  MUFU.EX2 R27, R27 ;  /* 0x0000001b001b7308 */ /* 0x000ea20000000800 */
[C---:B-1----:R-:W-:Y:S01]  /*5c20*/  F2FP.SATFINITE.E4M3.F32.PACK_AB_MERGE_C R54, R55.reuse, R54, RZ ;  /* 0x000000363736723e */ /* 0x042fe200048070ff */
[----:B------:R-:W-:-:S03]  /*5c30*/  FADD.FTZ R55, R55, R0 ;  /* 0x0000000037377221 */ /* 0x000fc60000010000 */
[----:B------:R-:W-:-:S03]  /*5c40*/  F2FP.SATFINITE.E4M3.F32.PACK_AB_MERGE_C R175, R51, R50, R54 ;  /* 0x0000003233af723e */ /* 0x000fc60004807036 */
[----:B------:R-:W1:Y:S01]  /*5c50*/  MUFU.EX2 R30, R30 ;  /* 0x0000001e001e7308 */ /* 0x000e620000000800 */
[----:B0-----:R-:W-:-:S07]  /*5c60*/  FADD.FTZ R0, R26, R55 ;  /* 0x000000371a007221 */ /* 0x001fce0000010000 */
        /* <DEDUP_REMOVED lines=18> */
[----:B------:R-:W-:-:S06]  /*5d90*/  FADD.FTZ R36, R36, R33 ;  /* 0x0000002124247221 */ /* 0x000fcc0000010000 */
[----:B------:R-:W1:Y:S01]  /*5da0*/  MUFU.EX2 R39, R39 ;  /* 0x0000002700277308 */ /* 0x000e620000000800 */
[----:B--2---:R-:W-:-:S04]  /*5db0*/  FADD.FTZ R3, R35, R0 ;  /* 0x0000000023037221 */ /* 0x004fc80000010000 */
[----:B0-----:R-:W-:Y:S01]  /*5dc0*/  FADD.FTZ R0, R38, R3 ;  /* 0x0000000326007221 */ /* 0x001fe20000010000 */
[----:B------:R-:W-:-:S01]  /*5dd0*/  FADD.FTZ R3, R37, R36 ;  /* 0x0000002425037221 */ /* 0x000fc20000010000 */
[C---:B-1----:R-:W-:Y:S02]  /*5de0*/  F2FP.SATFINITE.E4M3.F32.PACK_AB_MERGE_C R7, R39.reuse, R38, RZ ;  /* 0x000000262707723e */ /* 0x042fe400048070ff */
[----:B------:R-:W-:-:S02]  /*5df0*/  FADD.FTZ R0, R39, R0 ;  /* 0x0000000027007221 */ /* 0x000fc40000010000 */
        /* <DEDUP_REMOVED lines=13> */
.L_x_8733:
[----:B------:R-:W-:Y:S02]  /*5ed0*/  ULDC UR18, c[0x0][0x9e4] ;  /* 0x0002790000127ab9 */ /* 0x000fe40000000800 */
[----:B------:R-:W-:-:S11]  /*5ee0*/  UISETP.NE.AND UP0, UPT, UR18, 0x1, UPT ;  /* 0x000000011200788c */ /* 0x000fd6000bf05270 */
[----:B------:R-:W-:Y:S02]  /*5ef0*/  @UP0 ULDC.64 UR6, c[0x0][0x9e8] ;  /* 0x00027a0000060ab9 */ /* 0x000fe40000000a00 */
[----:B------:R-:W-:-:S04]  /*5f00*/  UIMAD.WIDE.U32 UR10, UR15, UR6, URZ ;  /* 0x000000060f0a72a5 */ /* 0x000fc8000f8e003f */
[----:B------:R-:W-:-:S12]  /*5f10*/  @UP0 USHF.R.U32.HI UR15, URZ, UR7, UR11 ;  /* 0x000000073f0f0299 */ /* 0x000fd8000801160b */
.L_x_8734:
[----:B------:R-:W-:-:S04]  /*5f20*/  UIMAD UR15, UR15, UR18, UR18 ;  /* 0x000000120f0f72a4 */ /* 0x000fc8000f8e0212 */
[----:B------:R-:W-:-:S04]  /*5f30*/  UISETP.LT.AND UP0, UPT, UR14, UR15, UPT ;  /* 0x0000000f0e00728c */ /* 0x000fc8000bf01270 */
[----:B------:R-:W-:-:S12]  /*5f40*/  USEL UR14, UR14, UR15, UP0 ;  /* 0x0000000f0e0e7287 */ /* 0x000fd80008000000 */
.L_x_8732:
[----:B------:R-:W-:Y:S01]  /*5f50*/  UIMAD.WIDE UR6, UR14, 0x66666667, URZ ;  /* 0x666666670e0678a5 */ /* 0x000fe2000f8e023f */
[----:B------:R-:W-:Y:S02]  /*5f60*/  CS2R R24, SRZ ;  /* 0x0000000000187805 */ /* 0x000fe4000001ff00 */
[----:B------:R-:W-:Y:S02]  /*5f70*/  CS2R R26, SRZ ;  /* 0x00000000001a7805 */ /* 0x000fe4000001ff00 */
[----:B------:R-:W-:Y:S01]  /*5f80*/  CS2R R28, SRZ ;  /* 0x00000000001c7805 */ /* 0x000fe2000001ff00 */
        /* <DEDUP_REMOVED lines=70> */
[----:B------:R-:W-:Y:S01]  /*63f0*/  UMOV UR32, UR47 ;  /* 0x0000002f00207c82 */ /* 0x000fe20008000000 */
[----:B------:R-:W-:Y:S01]  /*6400*/  ULDC UR28, c[0x0][0x9e4] ;  /* 0x00027900001c7ab9 */ /* 0x000fe20000000800 */
[----:B------:R-:W-:Y:S01]  /*6410*/  ULDC UR29, c[0x0][0x9dc] ;  /* 0x00027700001d7ab9 */ /* 0x000fe20000000800 */
[----:B------:R-:W-:-:S05]  /*6420*/  ULDC UR30, c[0x0][0x9e0] ;  /* 0x00027800001e7ab9 */ /* 0x000fca0000000800 */
.L_x_8754:
[----:B------:R-:W-:Y:S01]  /*6430*/  ISETP.NE.AND P2, PT, RZ, UR45, PT ;  /* 0x0000002dff007c0c */ /* 0x000fe2000bf45270 */
[----:B------:R-:W-:-:S04]  /*6440*/  UISETP.NE.AND UP0, UPT, UR32, 0x1, UPT ;  /* 0x000000012000788c */ /* 0x000fc8000bf05270 */
[----:B------:R-:W-:-:S04]  /*6450*/  USEL UR48, URZ, 0x1, UP0 ;  /* 0x000000013f307887 */ /* 0x000fc80008000000 */
[----:B------:R-:W-:-:S04]  /*6460*/  ULOP3.LUT UR48, UR33, UR48, URZ, 0x3c, !UPT ;  /* 0x0000003021307292 */ /* 0x000fc8000f8e3c3f */
[----:B------:R-:W-:Y:S08]  /*6470*/  @P2 BRA `(.L_x_8736) ;  /* 0x0000000000382947 */ /* 0x000ff00003800000 */
[----:B------:R-:W-:Y:S05]  /*6480*/  @!P0 BRA `(.L_x_8737) ;  /* 0x0000000000048947 */ /* 0x000fea0003800000 */
[----:B------:R-:W-:Y:S01]  /*6490*/  BPT.TRAP 0x1 ;  /* 0x000000040000795c */ /* 0x000fe20000300000 */
.L_x_8737:
        /* <DEDUP_REMOVED lines=9> */
.L_x_8738:
[----:B-1----:R-:W-:Y:S05]  /*6530*/  @P1 BRA `(.L_x_8736) ;  /* 0x0000000000081947 */ /* 0x002fea0003800000 */
[----:B------:R-:W1:Y:S02]  /*6540*/  SYNCS.PHASECHK.TRANS64.TRYWAIT P1, [UR6+0x22830], R5 ;  /* 0x02283005ff0075a7 */ /* 0x000e640008020146 */
[----:B-1----:R-:W-:Y:S05]  /*6550*/  @!P1 BRA `(.L_x_8739) ;  /* 0x0000017c009c9947 */ /* 0x002fea0003800000 */
.L_x_8736:
        /* <DEDUP_REMOVED lines=132> */
.L_x_8741:
[----:B------:R-:W-:Y:S01]  /*6da0*/  ULEA UR6, UR32, UR43, 0x3 ;  /* 0x0000002b20067291 */ /* 0x000fe2000f8e183f */
[----:B------:R-:W-:-:S05]  /*6db0*/  IMAD.U32 R5, RZ, RZ, UR33 ;  /* 0x00000021ff057e24 */ /* 0x000fca000f8e00ff */
[----:B------:R-:W-:-:S04]  /*6dc0*/  SHF.L.U32 R5, R5, 0x1f, RZ ;  /* 0x0000001f05057819 */ /* 0x000fc800000006ff */
[----:B------:R0:W1:Y:S01]  /*6dd0*/  SYNCS.PHASECHK.TRANS64.TRYWAIT P1, [UR6+0x22850], R5 ;  /* 0x02285005ff0075a7 */ /* 0x0000620008020146 */
[----:B------:R-:W-:Y:S05]  /*6de0*/  @!P0 BRA `(.L_x_8742) ;  /* 0x0000000000048947 */ /* 0x000fea0003800000 */
[----:B------:R-:W-:Y:S01]  /*6df0*/  BPT.TRAP 0x1 ;  /* 0x000000040000795c */ /* 0x000fe20000300000 */
.L_x_8742:
[----:B-1----:R-:W-:Y:S05]  /*6e00*/  @P1 BRA `(.L_x_8740) ;  /* 0x0000000000081947 */ /* 0x002fea0003800000 */
[----:B------:R-:W1:Y:S02]  /*6e10*/  SYNCS.PHASECHK.TRANS64.TRYWAIT P1, [UR6+0x22850], R5 ;  /* 0x02285005ff0075a7 */ /* 0x000e640008020146 */
[----:B-1----:R-:W-:Y:S05]  /*6e20*/  @!P1 BRA `(.L_x_8743) ;  /* 0x0000017400809947 */ /* 0x002fea0003800000 */
.L_x_8740:
        /* <DEDUP_REMOVED lines=12> */
[----:B-1----:R-:W-:-:S04]  /*6ef0*/  SHF.R.U32.HI R6, RZ, 0x7, R6 ;  /* 0x00000007ff067819 */ /* 0x002fc80000011606 */
[----:B0-----:R-:W-:Y:S01]  /*6f00*/  IADD3 R5, -R6, 0xb, RZ ;  /* 0x0000000b06057810 */ /* 0x001fe20007ffe1ff */
[----:B------:R-:W-:Y:S02]  /*6f10*/  WARPGROUP.DEPBAR.LE gsb0, 0x0 ;  /* 0x00008000000079c5 */ /* 0x000fe40000010000 */
[----:B------:R-:W-:-:S06]  /*6f20*/  WARPGROUP.ARRIVE ;  /* 0x00000000000079c5 */ /* 0x000fcc0000000000 */
        /* <DEDUP_REMOVED lines=20> */
.L_x_8744:
[----:B------:R-:W-:Y:S01]  /*7070*/  UISETP.NE.AND UP1, UPT, UR53, URZ, UPT ;  /* 0x0000003f3500728c */ /* 0x000fe2000bf25270 */
[----:B------:R-:W-:Y:S01]  /*7080*/  VIADD R15, R22, UR38 ;  /* 0x00000026160f7c36 */ /* 0x000fe20008000000 */
[----:B------:R-:W-:Y:S01]  /*7090*/  ULEA UR6, UR47, UR43, 0x3 ;  /* 0x0000002b2f067291 */ /* 0x000fe2000f8e183f */
[----:B------:R-:W-:Y:S01]  /*70a0*/  IMAD R20, R10, -0xa0, RZ ;  /* 0xffffff600a147824 */ /* 0x000fe200078e02ff */
[----:B------:R-:W-:Y:S02]  /*70b0*/  UISETP.NE.AND UP0, UPT, UR52, URZ, UPT ;  /* 0x0000003f3400728c */ /* 0x000fe4000bf05270 */
[----:B------:R-:W-:Y:S01]  /*70c0*/  PLOP3.LUT P1, PT, PT, PT, UP1, 0x80, 0x0 ;  /* 0x000000000000781c */ /* 0x000fe20003f2f018 */
[----:B------:R-:W-:Y:S01]  /*70d0*/  UIADD3 UR6, UR6, 0x22840, URZ ;  /* 0x0002284006067890 */ /* 0x000fe2000fffe03f */
[----:B------:R-:W-:-:S03]  /*70e0*/  PLOP3.LUT P2, PT, PT, PT, UP1, 0x80, 0x0 ;  /* 0x000000000000781c */ /* 0x000fc60003f4f018 */
[----:B------:R-:W-:Y:S01]  /*70f0*/  @UP1 ULDC UR7, c[0x0][0x44c] ;  /* 0x0001130000071ab9 */ /* 0x000fe20000000800 */
[----:B------:R-:W-:-:S07]  /*7100*/  UPRMT UR6, UR42, 0x654, UR6 ;  /* 0x000006542a067896 */ /* 0x000fce0008000006 */
[----:B0-----:R-:W-:Y:S01]  /*7110*/  @P1 IMAD.HI.U32 R5, R15, UR7, RZ ;  /* 0x000000070f051c27 */ /* 0x001fe2000f8e00ff */
[----:B------:R-:W-:Y:S01]  /*7120*/  @UP1 ULDC UR7, c[0x0][0x450] ;  /* 0x0001140000071ab9 */ /* 0x000fe20000000800 */
[----:B------:R-:W-:Y:S01]  /*7130*/  PLOP3.LUT P1, PT, PT, PT, UP0, 0x40, 0x0 ;  /* 0x000000000000781c */ /* 0x000fe20003f2e808 */
[----:B------:R-:W-:Y:S01]  /*7140*/  SYNCS.ARRIVE.TRANS64.RED.A1T0 RZ, [UR6], RZ ;  /* 0x000000ffffff79a7 */ /* 0x000fe20008100406 */
[----:B------:R-:W-:Y:S01]  /*7150*/  ULOP3.LUT UR6, URZ, UR29, URZ, 0x33, !UPT ;  /* 0x0000001d3f067292 */ /* 0x000fe2000f8e333f */
[----:B------:R-:W-:Y:S02]  /*7160*/  @P2 SHF.R.U32.HI R15, RZ, UR7, R5 ;  /* 0x00000007ff0f2c19 */ /* 0x000fe40008011605 */
[----:B------:R-:W-:-:S03]  /*7170*/  IADD3 R5, -R19, 0x1, R20 ;  /* 0x0000000113057810 */ /* 0x000fc60007ffe114 */
[----:B------:R-:W0:Y:S01]  /*7180*/  SHFL.IDX PT, R21, R15, RZ, 0x1c1f ;  /* 0x001c1fff0f157589 */ /* 0x000e2200000e0000 */
[----:B------:R-:W-:-:S05]  /*7190*/  IADD3 R5, -R18, R5, R17 ;  /* 0x0000000512057210 */ /* 0x000fca0007ffe111 */
[C---:B------:R-:W-:Y:S02]  /*71a0*/  VIADD R14, R5.reuse, UR30 ;  /* 0x0000001e050e7c36 */ /* 0x040fe40008000000 */
[----:B------:R-:W-:Y:S02]  /*71b0*/  VIADD R13, R5, UR6 ;  /* 0x00000006050d7c36 */ /* 0x000fe40008000000 */
[----:B------:R-:W-:Y:S02]  /*71c0*/  IMAD.IADD R5, R20, 0x1, -R19 ;  /* 0x0000000114057824 */ /* 0x000fe400078e0a13 */
[--C-:B0-----:R-:W-:Y:S02]  /*71d0*/  IMAD.IADD R12, R14, 0x1, R21.reuse ;  /* 0x000000010e0c7824 */ /* 0x101fe400078e0215 */
[----:B------:R-:W-:Y:S01]  /*71e0*/  IMAD.IADD R11, R13, 0x1, R21 ;  /* 0x000000010d0b7824 */ /* 0x000fe200078e0215 */
[----:B------:R-:W-:Y:S06]  /*71f0*/  @P1 BRA `(.L_x_8745) ;  /* 0x0000000000541947 */ /* 0x000fec0003800000 */
        /* <DEDUP_REMOVED lines=12> */
.L_x_8747:
[----:B------:R-:W-:-:S05]  /*72c0*/  IMAD.U32 R168, RZ, RZ, UR28 ;  /* 0x0000001cffa87e24 */ /* 0x000fca000f8e00ff */
[----:B------:R-:W-:-:S13]  /*72d0*/  ISETP.NE.AND P1, PT, R168, 0x1, PT ;  /* 0x00000001a800780c */ /* 0x000fda0003f25270 */
[----:B------:R-:W0:Y:S02]  /*72e0*/  @P1 LDC.64 R6, c[0x0][0x9e8] ;  /* 0x00027a00ff061b82 */ /* 0x000e240000000a00 */
[----:B0-----:R-:W-:-:S05]  /*72f0*/  @P1 IMAD.HI.U32 R6, R21, R6, RZ ;  /* 0x0000000615061227 */ /* 0x001fca00078e00ff */
[----:B------:R-:W-:-:S07]  /*7300*/  @P1 SHF.R.U32.HI R21, RZ, R7, R6 ;  /* 0x00000007ff151219 */ /* 0x000fce0000011606 */
.L_x_8748:
[----:B------:R-:W-:Y:S05]  /*7310*/  BSYNC B0 ;  /* 0x0000000000007941 */ /* 0x000fea0003800000 */
.L_x_8746:
[----:B------:R-:W-:-:S05]  /*7320*/  IMAD R21, R21, R168, R5 ;  /* 0x000000a815157224 */ /* 0x000fca00078e0205 */
[----:B------:R-:W-:Y:S02]  /*7330*/  VIADDMNMX R12, R21, R168, R12, PT ;  /* 0x000000a8150c7246 */ /* 0x000fe4000380010c */
[----:B------:R-:W-:-:S07]  /*7340*/  VIMNMX R11, R11, R21, !PT ;  /* 0x000000150b0b7248 */ /* 0x000fce0007fe0100 */
.L_x_8745:
[C---:B------:R-:W-:Y:S01]  /*7350*/  ISETP.GE.AND P2, PT, R20.reuse, 0x2, PT ;  /* 0x000000021400780c */ /* 0x040fe20003f46270 */
[----:B------:R-:W-:Y:S01]  /*7360*/  UISETP.NE.AND UP0, UPT, UR52, URZ, UPT ;  /* 0x0000003f3400728c */ /* 0x000fe2000bf05270 */
[----:B------:R-:W-:Y:S02]  /*7370*/  ISETP.GE.AND P1, PT, R20, 0x9, PT ;  /* 0x000000091400780c */ /* 0x000fe40003f26270 */
[----:B------:R-:W-:Y:S02]  /*7380*/  LOP3.LUT R16, R16, 0xefffffff, RZ, 0xc0, !PT ;  /* 0xefffffff10107812 */ /* 0x000fe400078ec0ff */
[C---:B------:R-:W-:Y:S02]  /*7390*/  ISETP.GE.AND P4, PT, R20.reuse, 0xa, PT ;  /* 0x0000000a1400780c */ /* 0x040fe40003f86270 */
[----:B------:R-:W-:Y:S02]  /*73a0*/  ISETP.GE.AND P3, PT, R20, 0x11, PT ;  /* 0x000000111400780c */ /* 0x000fe40003f66270 */
[----:B------:R-:W-:-:S03]  /*73b0*/  LOP3.LUT R2, R2, 0xfffffffe, RZ, 0xc0, !PT ;  /* 0xfffffffe02027812 */ /* 0x000fc600078ec0ff */
[----:B------:R-:W-:Y:S02]  /*73c0*/  @P2 LOP3.LUT R16, R16, 0x10000000, RZ, 0xfc, !PT ;  /* 0x1000000010102812 */ /* 0x000fe400078efcff */
[C---:B------:R-:W-:Y:S02]  /*73d0*/  ISETP.GT.AND P2, PT, R11.reuse, 0x1, !P2 ;  /* 0x000000010b00780c */ /* 0x040fe40005744270 */
        /* <DEDUP_REMOVED lines=239> */
.L_x_8751:
[----:B------:R-:W-:-:S05]  /*82d0*/  IMAD.U32 R12, RZ, RZ, UR28 ;  /* 0x0000001cff0c7e24 */ /* 0x000fca000f8e00ff */
[----:B------:R-:W-:-:S13]  /*82e0*/  ISETP.NE.AND P6, PT, R12, 0x1, PT ;  /* 0x000000010c00780c */ /* 0x000fda0003fc5270 */
[----:B------:R-:W0:Y:S02]  /*82f0*/  @P6 LDC.64 R6, c[0x0][0x9e8] ;  /* 0x00027a00ff066b82 */ /* 0x000e240000000a00 */
[----:B0-----:R-:W-:-:S05]  /*8300*/  @P6 IMAD.HI.U32 R6, R11, R6, RZ ;  /* 0x000000060b066227 */ /* 0x001fca00078e00ff */
[----:B------:R-:W-:-:S07]  /*8310*/  @P6 SHF.R.U32.HI R11, RZ, R7, R6 ;  /* 0x00000007ff0b6219 */ /* 0x000fce0000011606 */
.L_x_8752:
[----:B------:R-:W-:Y:S05]  /*8320*/  BSYNC B0 ;  /* 0x0000000000007941 */ /* 0x000fea0003800000 */
.L_x_8750:
[----:B------:R-:W-:-:S05]  /*8330*/  IMAD R5, R11, R12, R5 ;  /* 0x0000000c0b057224 */ /* 0x000fca00078e0205 */
[----:B------:R-:W-:Y:S02]  /*8340*/  VIADDMNMX R14, R5, R12, R14, PT ;  /* 0x0000000c050e7246 */ /* 0x000fe4000380010e */
[----:B------:R-:W-:-:S07]  /*8350*/  VIMNMX R13, R13, R5, !PT ;  /* 0x000000050d0d7248 */ /* 0x000fce0007fe0100 */
.L_x_8749:
[----:B------:R-:W-:Y:S02]  /*8360*/  ISETP.GT.AND P1, PT, R13, 0x20, !P1 ;  /* 0x000000200d00780c */ /* 0x000fe40004f24270 */
        /* <DEDUP_REMOVED lines=104> */
[C---:B------:R-:W-:Y:S02]  /*89f0*/  ISETP.GT.AND P4, PT, R13.reuse, 0x91, !P4 ;  /* 0x000000910d00780c */ /* 0x040fe40006784270 */
[----:B------:R-:W-:Y:S02]  /*8a00*/  ISETP.LT.OR P1, PT, R14, 0x5a, P1 ;  /* 0x0000005a0e00780c */ /* 0x000fe40000f21670 */
[----:B------:R-:W-:Y:S02]  /*8a10*/  ISETP.GT.AND P5, PT, R13, 0x98, !P5 ;  /* 0x000000980d00780c */ /* 0x000fe40006fa4270 */
[----:B------:R-:W-:-:S02]  /*8a20*/  FSEL R135, R135, -INF , !P1 ;  /* 0xff80000087877808 */ /* 0x000fc40004800000 */
[----:B------:R-:W-:Y:S02]  /*8a30*/  LOP3.LUT P1, RZ, R16, 0x1000, RZ, 0xc0, !PT ;  /* 0x0000100010ff7812 */ /* 0x000fe4000782c0ff */
[C---:B------:R-:W-:Y:S02]  /*8a40*/  ISETP.LT.OR P2, PT, R14.reuse, 0x8a, P2 ;  /* 0x0000008a0e00780c */ /* 0x040fe40001741670 */
[----:B------:R-:W-:Y:S02]  /*8a50*/  ISETP.GT.AND P1, PT, R13, 0x60, !P1 ;  /* 0x000000600d00780c */ /* 0x000fe40004f24270 */
[C---:B------:R-:W-:Y:S02]  /*8a60*/  ISETP.LT.OR P3, PT, R14.reuse, 0x91, P3 ;  /* 0x000000910e00780c */ /* 0x040fe40001f61670 */
[----:B------:R-:W-:Y:S02]  /*8a70*/  ISETP.LT.OR P1, PT, R14, 0x61, P1 ;  /* 0x000000610e00780c */ /* 0x000fe40000f21670 */
[----:B0-----:R-:W-:-:S02]  /*8a80*/  FMNMX.FTZ R11, R7, R6, !PT ;  /* 0x00000006070b7209 */ /* 0x001fc40007810000 */
[----:B------:R-:W-:Y:S02]  /*8a90*/  FSEL R106, R106, -INF , !P1 ;  /* 0xff8000006a6a7808 */ /* 0x000fe40004800000 */
[----:B------:R-:W-:Y:S01]  /*8aa0*/  LOP3.LUT P1, RZ, R16, 0x800, RZ, 0xc0, !PT ;  /* 0x0000080010ff7812 */ /* 0x000fe2000782c0ff */
[----:B------:R-:W0:Y:S01]  /*8ab0*/  SHFL.BFLY PT, R6, R11, 0x1, 0x1f ;  /* 0x0c201f000b067f89 */ /* 0x000e2200000e0000 */
[----:B------:R-:W-:Y:S02]  /*8ac0*/  FSEL R95, R95, -INF , !P2 ;  /* 0xff8000005f5f7808 */ /* 0x000fe40005000000 */
[----:B------:R-:W-:Y:S02]  /*8ad0*/  ISETP.GT.AND P1, PT, R13, 0x61, !P1 ;  /* 0x000000610d00780c */ /* 0x000fe40004f24270 */
[C---:B------:R-:W-:Y:S02]  /*8ae0*/  ISETP.LT.OR P4, PT, R14.reuse, 0x92, P4 ;  /* 0x000000920e00780c */ /* 0x040fe40002781670 */
[----:B------:R-:W-:-:S02]  /*8af0*/  ISETP.LT.OR P1, PT, R14, 0x62, P1 ;  /* 0x000000620e00780c */ /* 0x000fc40000f21670 */
[----:B------:R-:W-:Y:S02]  /*8b00*/  FSEL R98, R98, -INF , !P3 ;  /* 0xff80000062627808 */ /* 0x000fe40005800000 */
[----:B------:R-:W-:Y:S02]  /*8b10*/  FSEL R107, R107, -INF , !P1 ;  /* 0xff8000006b6b7808 */ /* 0x000fe40004800000 */
[----:B------:R-:W-:Y:S02]  /*8b20*/  LOP3.LUT P1, RZ, R16, 0x400, RZ, 0xc0, !PT ;  /* 0x0000040010ff7812 */ /* 0x000fe4000782c0ff */
[----:B------:R-:W-:Y:S02]  /*8b30*/  ISETP.LT.OR P5, PT, R14, 0x99, P5 ;  /* 0x000000990e00780c */ /* 0x000fe40002fa1670 */
[----:B------:R-:W-:Y:S02]  /*8b40*/  ISETP.GT.AND P1, PT, R13, 0x68, !P1 ;  /* 0x000000680d00780c */ /* 0x000fe40004f24270 */
[----:B------:R-:W-:-:S02]  /*8b50*/  FSEL R102, R102, -INF , !P5 ;  /* 0xff80000066667808 */ /* 0x000fc40006800000 */
[----:B------:R-:W-:Y:S02]  /*8b60*/  ISETP.LT.OR P1, PT, R14, 0x69, P1 ;  /* 0x000000690e00780c */ /* 0x000fe40000f21670 */
[----:B0-----:R-:W-:Y:S01]  /*8b70*/  FMNMX.FTZ R5, R11, R6, !PT ;  /* 0x000000060b057209 */ /* 0x001fe20007810000 */
[----:B------:R-:W-:Y:S01]  /*8b80*/  IMAD.U32 R6, RZ, RZ, UR39 ;  /* 0x00000027ff067e24 */ /* 0x000fe2000f8e00ff */
        /* <DEDUP_REMOVED lines=62> */
[C---:B------:R-:W-:Y:S02]  /*8f70*/  ISETP.GT.AND P1, PT, R13.reuse, RZ, !P6 ;  /* 0x000000ff0d00720c */ /* 0x040fe40007724270 */
        /* <DEDUP_REMOVED lines=91> */
[----:B------:R-:W-:Y:S01]  /*9530*/  MUFU.EX2 R141, R141 ;  /* 0x0000008d008d7308 */ /* 0x000fe20000000800 */
[----:B------:R-:W-:Y:S02]  /*9540*/  FSEL R105, R99, -INF , !P4 ;  /* 0xff80000063697808 */ /* 0x000fe40006000000 */
[----:B------:R-:W-:-:S04]  /*9550*/  FMNMX.FTZ R153, R95, R160, !PT ;  /* 0x000000a05f997209 */ /* 0x000fc80007810000 */
[----:B------:R-:W-:Y:S01]  /*9560*/  FMNMX.FTZ R108, R98, R153, !PT ;  /* 0x00000099626c7209 */ /* 0x000fe20007810000 */
[----:B------:R0:W-:Y:S03]  /*9570*/  MUFU.EX2 R99, R157 ;  /* 0x0000009d00637308 */ /* 0x0001e60000000800 */
[----:B------:R-:W-:-:S04]  /*9580*/  FMNMX.FTZ R109, R105, R108, !PT ;  /* 0x0000006c696d7209 */ /* 0x000fc80007810000 */
[----:B------:R-:W-:Y:S01]  /*9590*/  FMNMX.FTZ R108, R102, R109, !PT ;  /* 0x0000006d666c7209 */ /* 0x000fe20007810000 */
[----:B------:R-:W-:-:S01]  /*95a0*/  FFMA.FTZ R109, R113, UR39, -R6 ;  /* 0x00000027716d7c23 */ /* 0x000fc20008010806 */
[--C-:B------:R-:W-:Y:S01]  /*95b0*/  FFMA.FTZ R113, R117, UR39, -R6.reuse ;  /* 0x0000002775717c23 */ /* 0x100fe20008010806 */
[----:B0-----:R-:W-:-:S01]  /*95c0*/  FFMA.FTZ R157, R101, UR39, -R6 ;  /* 0x00000027659d7c23 */ /* 0x001fc20008010806 */
[----:B------:R-:W-:Y:S01]  /*95d0*/  FMNMX.FTZ R153, R103, R108, !PT ;  /* 0x0000006c67997209 */ /* 0x000fe20007810000 */
[----:B------:R-:W-:Y:S01]  /*95e0*/  MUFU.EX2 R144, R144 ;  /* 0x0000009000907308 */ /* 0x000fe20000000800 */
[----:B------:R-:W-:-:S03]  /*95f0*/  FSEL R101, R5, RZ, P1 ;  /* 0x000000ff05657208 */ /* 0x000fc60000800000 */
[----:B------:R-:W0:Y:S02]  /*9600*/  SHFL.BFLY PT, R160, R153, 0x2, 0x1f ;  /* 0x0c401f0099a07f89 */ /* 0x000e2400000e0000 */
[----:B------:R-:W-:-:S02]  /*9610*/  FADD.FTZ R101, -R101, R8 ;  /* 0x0000000865657221 */ /* 0x000fc40000010100 */
[----:B------:R1:W-:Y:S02]  /*9620*/  MUFU.EX2 R108, R161 ;  /* 0x000000a1006c7308 */ /* 0x0003e40000000800 */
[----:B------:R-:W-:-:S06]  /*9630*/  FMUL.FTZ R101, R101, UR39 ;  /* 0x0000002765657c20 */ /* 0x000fcc0008410000 */
[----:B------:R-:W2:Y:S08]  /*9640*/  MUFU.EX2 R101, R101 ;  /* 0x0000006500657308 */ /* 0x000eb00000000800 */
[----:B------:R-:W-:Y:S01]  /*9650*/  MUFU.EX2 R145, R145 ;  /* 0x0000009100917308 */ /* 0x000fe20000000800 */
[----:B0-----:R-:W-:Y:S01]  /*9660*/  FMNMX.FTZ R160, R153, R160, !PT ;  /* 0x000000a099a07209 */ /* 0x001fe20007810000 */
[----:B------:R-:W-:-:S06]  /*9670*/  IMAD.U32 R153, RZ, RZ, UR39 ;  /* 0x00000027ff997e24 */ /* 0x000fcc000f8e00ff */
[----:B------:R-:W-:Y:S01]  /*9680*/  MUFU.EX2 R148, R148 ;  /* 0x0000009400947308 */ /* 0x000fe20000000800 */
[----:B------:R-:W0:Y:S07]  /*9690*/  SHFL.BFLY PT, R117, R160, 0x1, 0x1f ;  /* 0x0c201f00a0757f89 */ /* 0x000e2e00000e0000 */
[----:B------:R-:W-:Y:S08]  /*96a0*/  MUFU.EX2 R149, R149 ;  /* 0x0000009500957308 */ /* 0x000ff00000000800 */
[----:B------:R-:W-:Y:S08]  /*96b0*/  MUFU.EX2 R120, R120 ;  /* 0x0000007800787308 */ /* 0x000ff00000000800 */
[----:B------:R-:W-:Y:S01]  /*96c0*/  MUFU.EX2 R121, R121 ;  /* 0x0000007900797308 */ /* 0x000fe20000000800 */
[----:B0-----:R-:W-:-:S04]  /*96d0*/  FMNMX.FTZ R6, R160, R117, !PT ;  /* 0x00000075a0067209 */ /* 0x001fc80007810000 */
[C---:B------:R-:W-:Y:S01]  /*96e0*/  FSETP.NEU.FTZ.AND P1, PT, R6.reuse, -INF , PT ;  /* 0xff8000000600780b */ /* 0x040fe20003f3d000 */
[----:B------:R-:W-:-:S02]  /*96f0*/  FFMA.FTZ R8, R6, R153, -8 ;  /* 0xc100000006087423 */ /* 0x000fc40000010099 */
[----:B------:R0:W-:Y:S03]  /*9700*/  MUFU.EX2 R117, R157 ;  /* 0x0000009d00757308 */ /* 0x0001e60000000800 */
[----:B------:R-:W-:-:S05]  /*9710*/  FSEL R8, R8, RZ, P1 ;  /* 0x000000ff08087208 */ /* 0x000fca0000800000 */
[--C-:B-1----:R-:W-:Y:S01]  /*9720*/  FFMA.FTZ R161, R126, UR39, -R8.reuse ;  /* 0x000000277ea17c23 */ /* 0x102fe20008010808 */
[----:B0-----:R-:W-:-:S01]  /*9730*/  FFMA.FTZ R157, R162, UR39, -R8 ;  /* 0x00000027a29d7c23 */ /* 0x001fc20008010808 */
[----:B------:R-:W-:Y:S01]  /*9740*/  FSEL R162, R6, RZ, P1 ;  /* 0x000000ff06a27208 */ /* 0x000fe20000800000 */
[----:B------:R-:W-:-:S01]  /*9750*/  FFMA.FTZ R153, R154, UR39, -R8 ;  /* 0x000000279a997c23 */ /* 0x000fc20008010808 */
[--C-:B------:R-:W-:Y:S01]  /*9760*/  FFMA.FTZ R116, R155, UR39, -R8.reuse ;  /* 0x000000279b747c23 */ /* 0x100fe20008010808 */
[----:B------:R-:W-:-:S01]  /*9770*/  FFMA.FTZ R154, R158, UR39, -R8 ;  /* 0x000000279e9a7c23 */ /* 0x000fc20008010808 */
[----:B------:R-:W-:Y:S01]  /*9780*/  FFMA.FTZ R155, R159, UR39, -R8 ;  /* 0x000000279f9b7c23 */ /* 0x000fe20008010808 */
[----:B------:R-:W-:-:S01]  /*9790*/  FADD.FTZ R162, -R162, R9 ;  /* 0x00000009a2a27221 */ /* 0x000fc20000010100 */
[--C-:B------:R-:W-:Y:S01]  /*97a0*/  FFMA.FTZ R158, R163, UR39, -R8.reuse ;  /* 0x00000027a39e7c23 */ /* 0x100fe20008010808 */
[----:B------:R-:W-:Y:S01]  /*97b0*/  MUFU.EX2 R153, R153 ;  /* 0x0000009900997308 */ /* 0x000fe20000000800 */
[----:B------:R-:W-:-:S01]  /*97c0*/  FFMA.FTZ R159, R166, UR39, -R8 ;  /* 0x00000027a69f7c23 */ /* 0x000fc20008010808 */
[----:B------:R-:W-:Y:S01]  /*97d0*/  FMUL.FTZ R126, R162, UR39 ;  /* 0x00000027a27e7c20 */ /* 0x000fe20008410000 */
[----:B------:R-:W-:-:S01]  /*97e0*/  FFMA.FTZ R162, R127, UR39, -R8 ;  /* 0x000000277fa27c23 */ /* 0x000fc20008010808 */
[--C-:B------:R-:W-:Y:S01]  /*97f0*/  FFMA.FTZ R127, R130, UR39, -R8.reuse ;  /* 0x00000027827f7c23 */ /* 0x100fe20008010808 */
[----:B------:R-:W-:-:S01]  /*9800*/  FFMA.FTZ R130, R131, UR39, -R8 ;  /* 0x0000002783827c23 */ /* 0x000fc20008010808 */
[----:B------:R-:W-:Y:S01]  /*9810*/  FFMA.FTZ R131, R134, UR39, -R8 ;  /* 0x0000002786837c23 */ /* 0x000fe20008010808 */
[----:B--2---:R-:W-:-:S01]  /*9820*/  FFMA.FTZ R134, R101, R3, R12 ;  /* 0x0000000365867223 */ /* 0x004fc2000001000c */
        /* <DEDUP_REMOVED lines=30> */
[--C-:B------:R-:W-:Y:S01]  /*9a10*/  FFMA.FTZ R91, R91, UR39, -R8.reuse ;  /* 0x000000275b5b7c23 */ /* 0x100fe20008010808 */
        /* <DEDUP_REMOVED lines=132> */
[----:B------:R-:W-:Y:S01]  /*a260*/  FADD.FTZ R3, R117, R0 ;  /* 0x0000000075037221 */ /* 0x000fe20000010000 */
[----:B0-----:R-:W-:-:S04]  /*a270*/  FADD.FTZ R164, R161, R164 ;  /* 0x000000a4a1a47221 */ /* 0x001fc80000010000 */
[----:B-1----:R-:W-:Y:S01]  /*a280*/  FADD.FTZ R0, R8, R164 ;  /* 0x000000a408007221 */ /* 0x002fe20000010000 */
[----:B------:R-:W-:Y:S06]  /*a290*/  @!P0 BRA `(.L_x_8753) ;  /* 0x0000000000048947 */ /* 0x000fec0003800000 */
[----:B------:R-:W-:Y:S01]  /*a2a0*/  BPT.TRAP 0x1 ;  /* 0x000000040000795c */ /* 0x000fe20000300000 */
.L_x_8753:
        /* <DEDUP_REMOVED lines=76> */
[----:B------:R-:W-:Y:S01]  /*a770*/  VIADD R10, R10, 0xffffffff ;  /* 0xffffffff0a0a7836 */ /* 0x000fe20000000000 */
        /* <DEDUP_REMOVED lines=38> */
.L_x_8735:
[----:B------:R-:W-:Y:S01]  /*a9e0*/  UISETP.NE.AND UP1, UPT, UR53, URZ, UPT ;  /* 0x0000003f3500728c */ /* 0x000fe2000bf25270 */
[----:B------:R-:W-:Y:S01]  /*a9f0*/  IADD3 R7, R17, 0x1, -R18 ;  /* 0x0000000111077810 */ /* 0x000fe20007ffe812 */
[----:B------:R-:W-:Y:S02]  /*aa00*/  UISETP.NE.AND UP0, UPT, UR52, URZ, UPT ;  /* 0x0000003f3400728c */ /* 0x000fe4000bf05270 */
[----:B------:R-:W-:Y:S01]  /*aa10*/  UIADD3 UR10, UR38, 0x7f, URZ ;  /* 0x0000007f260a7890 */ /* 0x000fe2000fffe03f */
[----:B------:R-:W-:-:S03]  /*aa20*/  R2UR UR11, R7 ;  /* 0x00000000070b72ca */ /* 0x000fc600000e0000 */
        /* <DEDUP_REMOVED lines=19> */
.L_x_8756:
[----:B------:R-:W-:Y:S02]  /*ab60*/  ULDC UR11, c[0x0][0x9e4] ;  /* 0x00027900000b7ab9 */ /* 0x000fe40000000800 */
[----:B------:R-:W-:-:S11]  /*ab70*/  UISETP.NE.AND UP0, UPT, UR11, 0x1, UPT ;  /* 0x000000010b00788c */ /* 0x000fd6000bf05270 */
[----:B------:R-:W-:Y:S02]  /*ab80*/  @UP0 ULDC.64 UR14, c[0x0][0x9e8] ;  /* 0x00027a00000e0ab9 */ /* 0x000fe40000000a00 */
[----:B------:R-:W-:-:S04]  /*ab90*/  UIMAD.WIDE.U32 UR6, UR10, UR14, URZ ;  /* 0x0000000e0a0672a5 */ /* 0x000fc8000f8e003f */
[----:B------:R-:W-:-:S12]  /*aba0*/  @UP0 USHF.R.U32.HI UR10, URZ, UR15, UR7 ;  /* 0x0000000f3f0a0299 */ /* 0x000fd80008011607 */
.L_x_8757:
[----:B------:R-:W-:-:S04]  /*abb0*/  UIMAD UR10, UR10, UR11, URZ ;  /* 0x0000000b0a0a72a4 */ /* 0x000fc8000f8e023f */
[----:B------:R-:W-:-:S04]  /*abc0*/  UISETP.LT.AND UP0, UPT, UR29, UR10, UPT ;  /* 0x0000000a1d00728c */ /* 0x000fc8000bf01270 */
[----:B------:R-:W-:-:S12]  /*abd0*/  USEL UR29, UR29, UR10, !UP0 ;  /* 0x0000000a1d1d7287 */ /* 0x000fd8000c000000 */
.L_x_8755:
        /* <DEDUP_REMOVED lines=12> */
.L_x_8769:
[----:B------:R-:W-:Y:S01]  /*aca0*/  ISETP.NE.AND P2, PT, RZ, UR45, PT ;  /* 0x0000002dff007c0c */ /* 0x000fe2000bf45270 */
[----:B------:R-:W-:-:S04]  /*acb0*/  UISETP.NE.AND UP0, UPT, UR29, 0x1, UPT ;  /* 0x000000011d00788c */ /* 0x000fc8000bf05270 */
[----:B------:R-:W-:-:S04]  /*acc0*/  USEL UR48, URZ, 0x1, UP0 ;  /* 0x000000013f307887 */ /* 0x000fc80008000000 */
[----:B------:R-:W-:-:S04]  /*acd0*/  ULOP3.LUT UR48, UR30, UR48, URZ, 0x3c, !UPT ;  /* 0x000000301e307292 */ /* 0x000fc8000f8e3c3f */
[----:B------:R-:W-:Y:S08]  /*ace0*/  @P2 BRA `(.L_x_8759) ;  /* 0x0000000000382947 */ /* 0x000ff00003800000 */
[----:B------:R-:W-:Y:S05]  /*acf0*/  @!P0 BRA `(.L_x_8760) ;  /* 0x0000000000048947 */ /* 0x000fea0003800000 */
[----:B------:R-:W-:Y:S01]  /*ad00*/  BPT.TRAP 0x1 ;  /* 0x000000040000795c */ /* 0x000fe20000300000 */
.L_x_8760:
        /* <DEDUP_REMOVED lines=9> */
.L_x_8761:
[----:B-1----:R-:W-:Y:S05]  /*ada0*/  @P1 BRA `(.L_x_8759) ;  /* 0x0000000000081947 */ /* 0x002fea0003800000 */
[----:B------:R-:W1:Y:S02]  /*adb0*/  SYNCS.PHASECHK.TRANS64.TRYWAIT P1, [UR6+0x22830], R5 ;  /* 0x02283005ff0075a7 */ /* 0x000e640008020146 */
[----:B-1----:R-:W-:Y:S05]  /*adc0*/  @!P1 BRA `(.L_x_8762) ;  /* 0x0000013400b09947 */ /* 0x002fea0003800000 */
.L_x_8759:
        /* <DEDUP_REMOVED lines=132> */
.L_x_8764:
[----:B------:R-:W-:Y:S01]  /*b610*/  ULEA UR6, UR29, UR43, 0x3 ;  /* 0x0000002b1d067291 */ /* 0x000fe2000f8e183f */
[----:B------:R-:W-:-:S05]  /*b620*/  IMAD.U32 R5, RZ, RZ, UR30 ;  /* 0x0000001eff057e24 */ /* 0x000fca000f8e00ff */
[----:B------:R-:W-:-:S04]  /*b630*/  SHF.L.U32 R5, R5, 0x1f, RZ ;  /* 0x0000001f05057819 */ /* 0x000fc800000006ff */
[----:B------:R0:W1:Y:S01]  /*b640*/  SYNCS.PHASECHK.TRANS64.TRYWAIT P1, [UR6+0x22850], R5 ;  /* 0x02285005ff0075a7 */ /* 0x0000620008020146 */
[----:B------:R-:W-:Y:S05]  /*b650*/  @!P0 BRA `(.L_x_8765) ;  /* 0x0000000000048947 */ /* 0x000fea0003800000 */
[----:B------:R-:W-:Y:S01]  /*b660*/  BPT.TRAP 0x1 ;  /* 0x000000040000795c */ /* 0x000fe20000300000 */
.L_x_8765:
[----:B-1----:R-:W-:Y:S05]  /*b670*/  @P1 BRA `(.L_x_8763) ;  /* 0x0000000000081947 */ /* 0x002fea0003800000 */
[----:B------:R-:W1:Y:S02]  /*b680*/  SYNCS.PHASECHK.TRANS64.TRYWAIT P1, [UR6+0x22850], R5 ;  /* 0x02285005ff0075a7 */ /* 0x000e640008020146 */
[----:B-1----:R-:W-:Y:S05]  /*b690*/  @!P1 BRA `(.L_x_8766) ;  /* 0x0000012c00949947 */ /* 0x002fea0003800000 */
.L_x_8763:
        /* <DEDUP_REMOVED lines=36> */
.L_x_8767:
[----:B------:R-:W-:Y:S01]  /*b8e0*/  FMNMX.FTZ R6, R152, R7, !PT ;  /* 0x0000000798067209 */ /* 0x000fe20007810000 */
[----:B------:R-:W-:Y:S01]  /*b8f0*/  IMAD.U32 R20, RZ, RZ, UR39 ;  /* 0x00000027ff147e24 */ /* 0x000fe2000f8e00ff */
[----:B------:R-:W-:Y:S01]  /*b900*/  FMNMX.FTZ R8, R154, R9, !PT ;  /* 0x000000099a087209 */ /* 0x000fe20007810000 */
[----:B------:R-:W-:Y:S01]  /*b910*/  ULEA UR6, UR47, UR43, 0x3 ;  /* 0x0000002b2f067291 */ /* 0x000fe2000f8e183f */
[----:B0-----:R-:W-:Y:S02]  /*b920*/  FMNMX.FTZ R5, R153, R6, !PT ;  /* 0x0000000699057209 */ /* 0x001fe40007810000 */
        /* <DEDUP_REMOVED lines=88> */
[----:B------:R-:W-:-:S04]  /*beb0*/  FADD.FTZ R7, -R5, R7 ;  /* 0x0000000705077221 */ /* 0x000fc80000010100 */
[----:B------:R-:W-:Y:S01]  /*bec0*/  FMUL.FTZ R14, R7, UR39 ;  /* 0x00000027070e7c20 */ /* 0x000fe20008410000 */
[----:B------:R-:W-:-:S01]  /*bed0*/  FADD.FTZ R7, -R6, R9 ;  /* 0x0000000906077221 */ /* 0x000fc20000010100 */
[----:B------:R-:W-:Y:S02]  /*bee0*/  FFMA.FTZ R9, R5, R20, -8 ;  /* 0xc100000005097423 */ /* 0x000fe40000010014 */
[----:B------:R-:W-:Y:S01]  /*bef0*/  MUFU.EX2 R8, R14 ;  /* 0x0000000e00087308 */ /* 0x000fe20000000800 */
        /* <DEDUP_REMOVED lines=90> */
[----:B0-----:R-:W-:-:S07]  /*c4a0*/  FADD.FTZ R0, R153, R0 ;  /* 0x0000000099007221 */ /* 0x001fce0000010000 */
[----:B------:R0:W2:Y:S08]  /*c4b0*/  MUFU.EX2 R14, R157 ;  /* 0x0000009d000e7308 */ /* 0x0000b00000000800 */
[----:B------:R-:W3:Y:S01]  /*c4c0*/  MUFU.EX2 R156, R156 ;  /* 0x0000009c009c7308 */ /* 0x000ee20000000800 */
[----:B0-----:R-:W-:-:S01]  /*c4d0*/  FFMA.FTZ R157, R162, UR39, -R101 ;  /* 0x00000027a29d7c23 */ /* 0x001fc20008010865 */
[----:B------:R-:W-:Y:S01]  /*c4e0*/  FADD.FTZ R162, R12, R3 ;  /* 0x000000030ca27221 */ /* 0x000fe20000010000 */
[----:B-1----:R-:W-:-:S01]  /*c4f0*/  FADD.FTZ R161, R155, R0 ;  /* 0x000000009ba17221 */ /* 0x002fc20000010000 */
[----:B------:R-:W-:-:S02]  /*c500*/  FFMA.FTZ R101, R103, UR39, -R101 ;  /* 0x0000002767657c23 */ /* 0x000fc40008010865 */
[----:B------:R-:W-:-:S02]  /*c510*/  FADD.FTZ R3, R13, R162 ;  /* 0x000000a20d037221 */ /* 0x000fc40000010000 */
[----:B------:R-:W0:Y:S02]  /*c520*/  MUFU.EX2 R15, R15 ;  /* 0x0000000f000f7308 */ /* 0x000e240000000800 */
[----:B--2---:R-:W-:-:S06]  /*c530*/  FADD.FTZ R0, R14, R3 ;  /* 0x000000030e007221 */ /* 0x004fcc0000010000 */
        /* <DEDUP_REMOVED lines=135> */
[----:B------:R0:W2:Y:S08]  /*cdb0*/  MUFU.EX2 R163, R102 ;  /* 0x0000006600a37308 */ /* 0x0000b00000000800 */
[----:B------:R-:W3:Y:S01]  /*cdc0*/  MUFU.EX2 R9, R9 ;  /* 0x0000000900097308 */ /* 0x000ee20000000800 */
[----:B0-----:R-:W-:-:S01]  /*cdd0*/  FADD.FTZ R102, R98, R103 ;  /* 0x0000006762667221 */ /* 0x001fc20000010000 */
[----:B-1----:R-:W-:-:S03]  /*cde0*/  FADD.FTZ R0, R100, R3 ;  /* 0x0000000364007221 */ /* 0x002fc60000010000 */
[----:B------:R-:W-:-:S03]  /*cdf0*/  FADD.FTZ R102, R99, R102 ;  /* 0x0000006663667221 */ /* 0x000fc60000010000 */
[----:B------:R-:W0:Y:S01]  /*ce00*/  MUFU.EX2 R101, R101 ;  /* 0x0000006500657308 */ /* 0x000e220000000800 */
[----:B--2---:R-:W-:-:S01]  /*ce10*/  FADD.FTZ R102, R163, R102 ;  /* 0x00000066a3667221 */ /* 0x004fc20000010000 */
[----:B---3--:R-:W-:-:S03]  /*ce20*/  FADD.FTZ R3, R9, R0 ;  /* 0x0000000009037221 */ /* 0x008fc60000010000 */
[----:B0-----:R-:W-:Y:S01]  /*ce30*/  FADD.FTZ R0, R101, R102 ;  /* 0x0000006665007221 */ /* 0x001fe20000010000 */
[----:B------:R-:W-:Y:S06]  /*ce40*/  @!P0 BRA `(.L_x_8768) ;  /* 0x0000000000048947 */ /* 0x000fec0003800000 */
[----:B------:R-:W-:Y:S01]  /*ce50*/  BPT.TRAP 0x1 ;  /* 0x000000040000795c */ /* 0x000fe20000300000 */
.L_x_8768:
        /* <DEDUP_REMOVED lines=115> */
.L_x_8758:
        /* <DEDUP_REMOVED lines=9> */
.L_x_8789:
[----:B------:R-:W-:Y:S01]  /*d620*/  ISETP.NE.AND P2, PT, RZ, UR45, PT ;  /* 0x0000002dff007c0c */ /* 0x000fe2000bf45270 */
[----:B------:R-:W-:-:S04]  /*d630*/  UISETP.NE.AND UP0, UPT, UR31, 0x1, UPT ;  /* 0x000000011f00788c */ /* 0x000fc8000bf05270 */
[----:B------:R-:W-:-:S04]  /*d640*/  USEL UR48, URZ, 0x1, UP0 ;  /* 0x000000013f307887 */ /* 0x000fc80008000000 */
[----:B------:R-:W-:-:S04]  /*d650*/  ULOP3.LUT UR48, UR32, UR48, URZ, 0x3c, !UPT ;  /* 0x0000003020307292 */ /* 0x000fc8000f8e3c3f */
[----:B------:R-:W-:Y:S08]  /*d660*/  @P2 BRA `(.L_x_8771) ;  /* 0x0000000000382947 */ /* 0x000ff00003800000 */
[----:B------:R-:W-:Y:S05]  /*d670*/  @!P0 BRA `(.L_x_8772) ;  /* 0x0000000000048947 */ /* 0x000fea0003800000 */
[----:B------:R-:W-:Y:S01]  /*d680*/  BPT.TRAP 0x1 ;  /* 0x000000040000795c */ /* 0x000fe20000300000 */
.L_x_8772:
        /* <DEDUP_REMOVED lines=9> */
.L_x_8773:
[----:B-1----:R-:W-:Y:S05]  /*d720*/  @P1 BRA `(.L_x_8771) ;  /* 0x0000000000081947 */ /* 0x002fea0003800000 */
[----:B------:R-:W1:Y:S02]  /*d730*/  SYNCS.PHASECHK.TRANS64.TRYWAIT P1, [UR6+0x22830], R5 ;  /* 0x02283005ff0075a7 */ /* 0x000e640008020146 */
[----:B-1----:R-:W-:Y:S05]  /*d740*/  @!P1 BRA `(.L_x_8774) ;  /* 0x0000010c00809947 */ /* 0x002fea0003800000 */
.L_x_8771:
        /* <DEDUP_REMOVED lines=132> */
.L_x_8776:
[----:B------:R-:W-:Y:S01]  /*df90*/  ULEA UR6, UR31, UR43, 0x3 ;  /* 0x0000002b1f067291 */ /* 0x000fe2000f8e183f */
[----:B------:R-:W-:-:S05]  /*dfa0*/  IMAD.U32 R5, RZ, RZ, UR32 ;  /* 0x00000020ff057e24 */ /* 0x000fca000f8e00ff */
[----:B------:R-:W-:-:S04]  /*dfb0*/  SHF.L.U32 R5, R5, 0x1f, RZ ;  /* 0x0000001f05057819 */ /* 0x000fc800000006ff */
[----:B------:R0:W1:Y:S01]  /*dfc0*/  SYNCS.PHASECHK.TRANS64.TRYWAIT P1, [UR6+0x22850], R5 ;  /* 0x02285005ff0075a7 */ /* 0x0000620008020146 */
[----:B------:R-:W-:Y:S05]  /*dfd0*/  @!P0 BRA `(.L_x_8777) ;  /* 0x0000000000048947 */ /* 0x000fea0003800000 */
[----:B------:R-:W-:Y:S01]  /*dfe0*/  BPT.TRAP 0x1 ;  /* 0x000000040000795c */ /* 0x000fe20000300000 */
.L_x_8777:
[----:B-1----:R-:W-:Y:S05]  /*dff0*/  @P1 BRA `(.L_x_8775) ;  /* 0x0000000000081947 */ /* 0x002fea0003800000 */
[----:B------:R-:W1:Y:S02]  /*e000*/  SYNCS.PHASECHK.TRANS64.TRYWAIT P1, [UR6+0x22850], R5 ;  /* 0x02285005ff0075a7 */ /* 0x000e640008020146 */
[----:B-1----:R-:W-:Y:S05]  /*e010*/  @!P1 BRA `(.L_x_8778) ;  /* 0x0000010400649947 */ /* 0x002fea0003800000 */
.L_x_8775:
        /* <DEDUP_REMOVED lines=36> */
.L_x_8779:
        /* <DEDUP_REMOVED lines=37> */
.L_x_8782:
[----:B------:R-:W-:-:S05]  /*e4b0*/  IMAD.U32 R168, RZ, RZ, UR28 ;  /* 0x0000001cffa87e24 */ /* 0x000fca000f8e00ff */
[----:B------:R-:W-:-:S13]  /*e4c0*/  ISETP.NE.AND P1, PT, R168, 0x1, PT ;  /* 0x00000001a800780c */ /* 0x000fda0003f25270 */
[----:B------:R-:W0:Y:S02]  /*e4d0*/  @P1 LDC.64 R6, c[0x0][0x9e8] ;  /* 0x00027a00ff061b82 */ /* 0x000e240000000a00 */
[----:B0-----:R-:W-:-:S05]  /*e4e0*/  @P1 IMAD.HI.U32 R6, R21, R6, RZ ;  /* 0x0000000615061227 */ /* 0x001fca00078e00ff */
[----:B------:R-:W-:-:S07]  /*e4f0*/  @P1 SHF.R.U32.HI R21, RZ, R7, R6 ;  /* 0x00000007ff151219 */ /* 0x000fce0000011606 */
.L_x_8783:
[----:B------:R-:W-:Y:S05]  /*e500*/  BSYNC B0 ;  /* 0x0000000000007941 */ /* 0x000fea0003800000 */
.L_x_8781:
[----:B------:R-:W-:-:S05]  /*e510*/  IMAD R21, R21, R168, R5 ;  /* 0x000000a815157224 */ /* 0x000fca00078e0205 */
[----:B------:R-:W-:Y:S02]  /*e520*/  VIADDMNMX R12, R21, R168, R12, PT ;  /* 0x000000a8150c7246 */ /* 0x000fe4000380010c */
[----:B------:R-:W-:-:S07]  /*e530*/  VIMNMX R11, R11, R21, !PT ;  /* 0x000000150b0b7248 */ /* 0x000fce0007fe0100 */
.L_x_8780:
        /* <DEDUP_REMOVED lines=248> */
.L_x_8786:
[----:B------:R-:W-:-:S05]  /*f4c0*/  IMAD.U32 R12, RZ, RZ, UR28 ;  /* 0x0000001cff0c7e24 */ /* 0x000fca000f8e00ff */
[----:B------:R-:W-:-:S13]  /*f4d0*/  ISETP.NE.AND P6, PT, R12, 0x1, PT ;  /* 0x000000010c00780c */ /* 0x000fda0003fc5270 */
[----:B------:R-:W0:Y:S02]  /*f4e0*/  @P6 LDC.64 R6, c[0x0][0x9e8] ;  /* 0x00027a00ff066b82 */ /* 0x000e240000000a00 */
[----:B0-----:R-:W-:-:S05]  /*f4f0*/  @P6 IMAD.HI.U32 R6, R11, R6, RZ ;  /* 0x000000060b066227 */ /* 0x001fca00078e00ff */
[----:B------:R-:W-:-:S07]  /*f500*/  @P6 SHF.R.U32.HI R11, RZ, R7, R6 ;  /* 0x00000007ff0b6219 */ /* 0x000fce0000011606 */
.L_x_8787:
[----:B------:R-:W-:Y:S05]  /*f510*/  BSYNC B0 ;  /* 0x0000000000007941 */ /* 0x000fea0003800000 */
.L_x_8785:
[----:B------:R-:W-:-:S05]  /*f520*/  IMAD R5, R11, R12, R5 ;  /* 0x0000000c0b057224 */ /* 0x000fca00078e0205 */
[----:B------:R-:W-:Y:S02]  /*f530*/  VIADDMNMX R14, R5, R12, R14, PT ;  /* 0x0000000c050e7246 */ /* 0x000fe4000380010e */
[----:B------:R-:W-:-:S07]  /*f540*/  VIMNMX R13, R13, R5, !PT ;  /* 0x000000050d0d7248 */ /* 0x000fce0007fe0100 */
.L_x_8784:
        /* <DEDUP_REMOVED lines=501> */
.L_x_8788:
        /* <DEDUP_REMOVED lines=115> */
.L_x_8770:
[----:B------:R-:W-:Y:S06]  /*11bd0*/  BAR.ARV 0x8, 0x180 ;  /* 0x0206000000007b1d */ /* 0x000fec0000002000 */
[----:B------:R-:W-:Y:S05]  /*11be0*/  @!P0 BRA `(.L_x_8790) ;  /* 0x0000000000048947 */ /* 0x000fea0003800000 */
[----:B------:R-:W-:Y:S01]  /*11bf0*/  BPT.TRAP 0x1 ;  /* 0x000000040000795c */ /* 0x000fe20000300000 */
.L_x_8790:
[----:B------:R-:W-:Y:S01]  /*11c00*/  ULEA UR9, UR47, UR43, 0x3 ;  /* 0x0000002b2f097291 */ /* 0x000fe2000f8e183f */
[----:B------:R-:W-:-:S05]  /*11c10*/  IMAD.U32 R4, RZ, RZ, UR48 ;  /* 0x00000030ff047e24 */ /* 0x000fca000f8e00ff */
[----:B------:R-:W-:-:S04]  /*11c20*/  SHF.L.U32 R4, R4, 0x1f, RZ ;  /* 0x0000001f04047819 */ /* 0x000fc800000006ff */
[----:B------:R0:W1:Y:S01]  /*11c30*/  SYNCS.PHASECHK.TRANS64.TRYWAIT P1, [UR9+0x22850], R4 ;  /* 0x02285004ff0075a7 */ /* 0x0000620008020149 */
[----:B------:R-:W-:Y:S05]  /*11c40*/  @!P0 BRA `(.L_x_8791) ;  /* 0x0000000000048947 */ /* 0x000fea0003800000 */
[----:B------:R-:W-:Y:S01]  /*11c50*/  BPT.TRAP 0x1 ;  /* 0x000000040000795c */ /* 0x000fe20000300000 */
.L_x_8791:
[----:B-1----:R-:W-:Y:S05]  /*11c60*/  @P1 BRA `(.L_x_8792) ;  /* 0x0000000000081947 */ /* 0x002fea0003800000 */
[----:B------:R-:W1:Y:S02]  /*11c70*/  SYNCS.PHASECHK.TRANS64.TRYWAIT P1, [UR9+0x22850], R4 ;  /* 0x02285004ff0075a7 */ /* 0x000e640008020149 */
[----:B-1----:R-:W-:Y:S05]  /*11c80*/  @!P1 BRA `(.L_x_8793) ;  /* 0x000000c800609947 */ /* 0x002fea0003800000 */
.L_x_8792:
        /* <DEDUP_REMOVED lines=15> */
[----:B------:R-:W-:Y:S01]  /*11d80*/  QGMMA.64x128x32.F32.E4M3.E4M3 R24, R184, gdesc[UR4], R24, gsb0 ;  /* 0x01e00004b8187df3 */ /* 0x000fe20008000818 */
[----:B------:R-:W-:Y:S01]  /*11d90*/  UIADD3 UR6, UR8, 0x100, URZ ;  /* 0x0000010008067890 */ /* 0x000fe2000fffe03f */
[----:B------:R-:W-:Y:S01]  /*11da0*/  UMOV UR7, 0xc0000010 ;  /* 0xc000001000077882 */ /* 0x000fe20000000000 */
[----:B------:R-:W-:Y:S02]  /*11db0*/  WARPGROUP.DEPBAR.LE gsb0, 0x0 ;  /* 0x00008000000079c5 */ /* 0x000fe40000010000 */
[----:B------:R-:W-:-:S07]  /*11dc0*/  WARPGROUP.ARRIVE ;  /* 0x00000000000079c5 */ /* 0x000fce0000000000 */
[----:B------:R-:W-:Y:S01]  /*11dd0*/  QGMMA.64x128x32.F32.E4M3.E4M3 R24, R180, gdesc[UR4], R24, gsb0 ;  /* 0x01e00004b4187df3 */ /* 0x000fe20008000818 */
[----:B------:R-:W-:-:S04]  /*11de0*/  @UP0 USHF.R.S32.HI UR6, URZ, 0x1f, UR51 ;  /* 0x0000001f3f060899 */ /* 0x000fc80008011433 */
[----:B------:R-:W-:-:S04]  /*11df0*/  @UP0 UIMAD UR6, UR6, UR12, URZ ;  /* 0x0000000c060602a4 */ /* 0x000fc8000f8e023f */
[----:B------:R-:W-:-:S04]  /*11e00*/  @UP0 UIMAD UR6, UR51, UR13, UR6 ;  /* 0x0000000d330602a4 */ /* 0x000fc8000f8e0206 */
[----:B------:R-:W-:-:S03]  /*11e10*/  @UP0 UIADD3 UR5, UR5, UR6, URZ ;  /* 0x0000000605050290 */ /* 0x000fc6000fffe03f */
[----:B------:R-:W-:Y:S02]  /*11e20*/  @UP0 ULDC.64 UR6, c[0x0][0x9d0] ;  /* 0x0002740000060ab9 */ /* 0x000fe40000000a00 */
[----:B------:R-:W-:-:S04]  /*11e30*/  @UP0 UIMAD.WIDE.U32 UR4, UR36, UR6, UR4 ;  /* 0x00000006240402a5 */ /* 0x000fc8000f8e0004 */
[----:B------:R-:W-:Y:S02]  /*11e40*/  @UP0 ULEA UR6, UP1, UR4, UR10, 0x2 ;  /* 0x0000000a04060291 */ /* 0x000fe4000f82103f */
[----:B------:R-:W-:-:S04]  /*11e50*/  @UP0 UIMAD UR5, UR36, UR7, UR5 ;  /* 0x00000007240502a4 */ /* 0x000fc8000f8e0205 */
[----:B------:R-:W-:Y:S01]  /*11e60*/  IMAD.U32 R8, RZ, RZ, UR6 ;  /* 0x00000006ff087e24 */ /* 0x000fe2000f8e00ff */
[----:B------:R-:W-:Y:S02]  /*11e70*/  @UP0 ULEA.HI.X UR7, UR4, UR11, UR5, 0x2, UP1 ;  /* 0x0000000b04070291 */ /* 0x000fe400088f1405 */
[----:B------:R-:W-:-:S04]  /*11e80*/  UIADD3 UR6, UR8, 0x200, URZ ;  /* 0x0000020008067890 */ /* 0x000fc8000fffe03f */
[----:B------:R-:W-:Y:S01]  /*11e90*/  IMAD.U32 R9, RZ, RZ, UR7 ;  /* 0x00000007ff097e24 */ /* 0x000fe2000f8e00ff */
[----:B------:R-:W-:-:S04]  /*11ea0*/  UMOV UR7, 0xc0000010 ;  /* 0xc000001000077882 */ /* 0x000fc80000000000 */
        /* <DEDUP_REMOVED lines=45> */
[----:B------:R-:W-:-:S01]  /*12180*/  @P3 FFMA.FTZ R0, R12, R6, R13 ;  /* 0x000000060c003223 */ /* 0x000fc2000001000d */
[----:B---3--:R-:W-:Y:S01]  /*12190*/  FMUL.FTZ R4, R11, R4 ;  /* 0x000000040b047220 */ /* 0x008fe20000410000 */
[----:B------:R-:W-:-:S02]  /*121a0*/  WARPGROUP.DEPBAR.LE gsb0, 0x0 ;  /* 0x00008000000079c5 */ /* 0x000fc40000010000 */
[----:B------:R-:W-:Y:S05]  /*121b0*/  @!P0 BRA `(.L_x_8794) ;  /* 0x0000000000048947 */ /* 0x000fea0003800000 */
[----:B------:R-:W-:Y:S01]  /*121c0*/  BPT.TRAP 0x1 ;  /* 0x000000040000795c */ /* 0x000fe20000300000 */
.L_x_8794:
        /* <DEDUP_REMOVED lines=74> */
.L_x_8716:
        /* <DEDUP_REMOVED lines=9> */
[----:B------:R-:W-:Y:S02]  /*12700*/  R2UR UR5, R14 ;  /* 0x000000000e0572ca */ /* 0x000fe400000e0000 */
        /* <DEDUP_REMOVED lines=37> */
[----:B------:R-:W-:Y:S02]  /*12960*/  SEL R133, R11, R88, P0 ;  /* 0x000000580b857207 */ /* 0x000fe40000000000 */
[----:B------:R-:W-:Y:S02]  /*12970*/  SEL R32, R88, R11, P0 ;  /* 0x0000000b58207207 */ /* 0x000fe40000000000 */
[----:B------:R-:W-:Y:S02]  /*12980*/  SEL R91, R7, R10, P0 ;  /* 0x0000000a075b7207 */ /* 0x000fe40000000000 */
[----:B------:R-:W-:Y:S01]  /*12990*/  SEL R43, R10, R7, P0 ;  /* 0x000000070a2b7207 */ /* 0x000fe20000000000 */
[----:B------:R-:W-:Y:S01]  /*129a0*/  IMAD.WIDE R10, R215, 0x2, R20 ;  /* 0x00000002d70a7825 */ /* 0x000fe200078e0214 */
        /* <DEDUP_REMOVED lines=16> */
[C---:B------:R-:W-:Y:S02]  /*12ab0*/  IADD3 R51, P6, R10.reuse, 0x20, RZ ;  /* 0x000000200a337810 */ /* 0x040fe40007fde0ff */
[----:B------:R-:W-:Y:S02]  /*12ac0*/  IADD3 R71, P1, R10, 0x40, RZ ;  /* 0x000000400a477810 */ /* 0x000fe40007f3e0ff */
[----:B------:R-:W-:Y:S01]  /*12ad0*/  SEL R139, R6, R25, P0 ;  /* 0x00000019068b7207 */ /* 0x000fe20000000000 */
[--C-:B------:R-:W-:Y:S01]  /*12ae0*/  IMAD.X R99, RZ, RZ, R11.reuse, P6 ;  /* 0x000000ffff637224 */ /* 0x100fe200030e060b */
[----:B------:R-:W-:Y:S01]  /*12af0*/  SEL R25, R25, R6, P0 ;  /* 0x0000000619197207 */ /* 0x000fe20000000000 */
[----:B------:R-:W-:Y:S01]  /*12b00*/  IMAD.X R15, RZ, RZ, R11, P1 ;  /* 0x000000ffff0f7224 */ /* 0x000fe200008e060b */
[----:B------:R-:W-:-:S02]  /*12b10*/  SEL R115, R72, R73, P0 ;  /* 0x0000004948737207 */ /* 0x000fc40000000000 */
[----:B------:R-:W-:Y:S02]  /*12b20*/  SEL R36, R73, R72, P0 ;  /* 0x0000004849247207 */ /* 0x000fe40000000000 */
[----:B------:R-:W-:Y:S02]  /*12b30*/  LOP3.LUT R4, R51, 0x380, RZ, 0xc0, !PT ;  /* 0x0000038033047812 */ /* 0x000fe400078ec0ff */
[----:B------:R-:W-:Y:S02]  /*12b40*/  LOP3.LUT R6, R71, 0x380, RZ, 0xc0, !PT ;  /* 0x0000038047067812 */ /* 0x000fe400078ec0ff */
        /* <DEDUP_REMOVED lines=10> */
[----:B------:R-:W-:Y:S02]  /*12bf0*/  IADD3 R87, P2, R10, 0x60, RZ ;  /* 0x000000600a577810 */ /* 0x000fe40007f5e0ff */
[----:B------:R-:W-:Y:S02]  /*12c00*/  SHF.R.U64 R4, R4, 0x3, RZ ;  /* 0x0000000304047819 */ /* 0x000fe400000012ff */
[----:B------:R-:W-:Y:S01]  /*12c10*/  SHF.R.U64 R6, R6, 0x3, RZ ;  /* 0x0000000306067819 */ /* 0x000fe200000012ff */
[----:B------:R-:W-:Y:S01]  /*12c20*/  IMAD.X R13, RZ, RZ, R11, P2 ;  /* 0x000000ffff0d7224 */ /* 0x000fe200010e060b */
[C---:B------:R-:W-:Y:S02]  /*12c30*/  IADD3 R95, P3, R10.reuse, 0x4000, RZ ;  /* 0x000040000a5f7810 */ /* 0x040fe40007f7e0ff */
[----:B------:R-:W-:-:S02]  /*12c40*/  IADD3 R97, P4, R10, 0x4020, RZ ;  /* 0x000040200a617810 */ /* 0x000fc40007f9e0ff */
[----:B------:R-:W-:Y:S01]  /*12c50*/  SEL R127, R89, R56, P0 ;  /* 0x00000038597f7207 */ /* 0x000fe20000000000 */
[--C-:B------:R-:W-:Y:S01]  /*12c60*/  IMAD.X R93, RZ, RZ, R11.reuse, P3 ;  /* 0x000000ffff5d7224 */ /* 0x100fe200018e060b */
[----:B------:R-:W-:Y:S02]  /*12c70*/  SEL R30, R56, R89, P0 ;  /* 0x00000059381e7207 */ /* 0x000fe40000000000 */
[----:B------:R-:W-:Y:S02]  /*12c80*/  IADD3 R143, P5, R10, 0x4040, RZ ;  /* 0x000040400a8f7810 */ /* 0x000fe40007fbe0ff */
[----:B------:R-:W-:Y:S02]  /*12c90*/  SEL R89, R8, R9, P0 ;  /* 0x0000000908597207 */ /* 0x000fe40000000000 */
[----:B------:R-:W-:Y:S01]  /*12ca0*/  SEL R42, R9, R8, P0 ;  /* 0x00000008092a7207 */ /* 0x000fe20000000000 */
[--C-:B------:R-:W-:Y:S01]  /*12cb0*/  IMAD.X R7, RZ, RZ, R11.reuse, P5 ;  /* 0x000000ffff077224 */ /* 0x100fe200028e060b */
[----:B------:R-:W-:Y:S01]  /*12cc0*/  LOP3.LUT R8, R87, 0x380, RZ, 0xc0, !PT ;  /* 0x0000038057087812 */ /* 0x000fe200078ec0ff */
[----:B------:R-:W-:Y:S01]  /*12cd0*/  IMAD.X R9, RZ, RZ, R11, P4 ;  /* 0x000000ffff097224 */ /* 0x000fe200020e060b */
[----:B------:R-:W-:-:S02]  /*12ce0*/  LOP3.LUT R98, R4, R51, RZ, 0x3c, !PT ;  /* 0x0000003304627212 */ /* 0x000fc400078e3cff */
[----:B------:R-:W-:Y:S02]  /*12cf0*/  LOP3.LUT R14, R6, R71, RZ, 0x3c, !PT ;  /* 0x00000047060e7212 */ /* 0x000fe400078e3cff */
[----:B------:R-:W-:Y:S02]  /*12d00*/  LOP3.LUT R4, R95, 0x380, RZ, 0xc0, !PT ;  /* 0x000003805f047812 */ /* 0x000fe400078ec0ff */
[----:B------:R-:W-:Y:S02]  /*12d10*/  LOP3.LUT R6, R97, 0x380, RZ, 0xc0, !PT ;  /* 0x0000038061067812 */ /* 0x000fe400078ec0ff */
[----:B------:R-:W-:Y:S02]  /*12d20*/  LOP3.LUT R18, R143, 0x380, RZ, 0xc0, !PT ;  /* 0x000003808f127812 */ /* 0x000fe400078ec0ff */
[----:B------:R-:W-:Y:S02]  /*12d30*/  IADD3 R145, P6, R10, 0x4060, RZ ;  /* 0x000040600a917810 */ /* 0x000fe40007fde0ff */
[----:B------:R-:W-:-:S02]  /*12d40*/  SHF.R.U64 R8, R8, 0x3, RZ ;  /* 0x0000000308087819 */ /* 0x000fc400000012ff */
[----:B------:R-:W-:Y:S02]  /*12d50*/  SHF.R.U64 R4, R4, 0x3, RZ ;  /* 0x0000000304047819 */ /* 0x000fe400000012ff */
[----:B------:R-:W-:Y:S02]  /*12d60*/  SHF.R.U64 R6, R6, 0x3, RZ ;  /* 0x0000000306067819 */ /* 0x000fe400000012ff */
[----:B------:R-:W-:Y:S02]  /*12d70*/  LOP3.LUT R5, R10, 0x380, RZ, 0xc0, !PT ;  /* 0x000003800a057812 */ /* 0x000fe400078ec0ff */
[----:B------:R-:W-:Y:S02]  /*12d80*/  SHF.R.U64 R18, R18, 0x3, RZ ;  /* 0x0000000312127819 */ /* 0x000fe400000012ff */
[----:B------:R-:W-:Y:S02]  /*12d90*/  LOP3.LUT R50, R145, 0x380, RZ, 0xc0, !PT ;  /* 0x0000038091327812 */ /* 0x000fe400078ec0ff */
[----:B------:R-:W-:-:S02]  /*12da0*/  LOP3.LUT R12, R8, R87, RZ, 0x3c, !PT ;  /* 0x00000057080c7212 */ /* 0x000fc400078e3cff */
[----:B------:R-:W-:Y:S02]  /*12db0*/  LOP3.LUT R92, R4, R95, RZ, 0x3c, !PT ;  /* 0x0000005f045c7212 */ /* 0x000fe400078e3cff */
[----:B------:R-:W-:Y:S02]  /*12dc0*/  LOP3.LUT R8, R6, R97, RZ, 0x3c, !PT ;  /* 0x0000006106087212 */ /* 0x000fe400078e3cff */
[----:B------:R-:W-:Y:S02]  /*12dd0*/  SHF.R.U64 R5, R5, 0x3, RZ ;  /* 0x0000000305057819 */ /* 0x000fe400000012ff */
[----:B------:R-:W-:Y:S02]  /*12de0*/  LOP3.LUT R6, R18, R143, RZ, 0x3c, !PT ;  /* 0x0000008f12067212 */ /* 0x000fe400078e3cff */
[----:B------:R-:W-:Y:S02]  /*12df0*/  SHF.R.U64 R50, R50, 0x3, RZ ;  /* 0x0000000332327819 */ /* 0x000fe400000012ff */
[----:B------:R-:W-:-:S02]  /*12e00*/  MOV R92, R92 ;  /* 0x0000005c005c7202 */ /* 0x000fc40000000f00 */
[----:B------:R-:W-:Y:S01]  /*12e10*/  LOP3.LUT R10, R5, R10, RZ, 0x3c, !PT ;  /* 0x0000000a050a7212 */ /* 0x000fe200078e3cff */
[----:B------:R-:W-:Y:S01]  /*12e20*/  IMAD.X R5, RZ, RZ, R11, P6 ;  /* 0x000000ffff057224 */ /* 0x000fe200030e060b */
[----:B------:R-:W-:Y:S02]  /*12e30*/  MOV R93, R6 ;  /* 0x00000006005d7202 */ /* 0x000fe40000000f00 */
[----:B------:R-:W-:Y:S02]  /*12e40*/  LOP3.LUT R4, R50, R145, RZ, 0x3c, !PT ;  /* 0x0000009132047212 */ /* 0x000fe400078e3cff */
[----:B------:R-:W-:Y:S02]  /*12e50*/  SEL R123, R90, R57, P0 ;  /* 0x000000395a7b7207 */ /* 0x000fe40000000000 */
[----:B------:R-:W-:Y:S02]  /*12e60*/  SEL R31, R57, R90, P0 ;  /* 0x0000005a391f7207 */ /* 0x000fe40000000000 */
[----:B------:R-:W-:-:S02]  /*12e70*/  SEL R57, R49, R60, P0 ;  /* 0x0000003c31397207 */ /* 0x000fc40000000000 */
[----:B------:R-:W-:Y:S02]  /*12e80*/  SEL R49, R60, R49, P0 ;  /* 0x000000313c317207 */ /* 0x000fe40000000000 */
[----:B------:R-:W-:Y:S02]  /*12e90*/  SEL R103, R78, R79, P0 ;  /* 0x0000004f4e677207 */ /* 0x000fe40000000000 */
[----:B------:R-:W-:Y:S02]  /*12ea0*/  SEL R107, R82, R83, P0 ;  /* 0x00000053526b7207 */ /* 0x000fe40000000000 */
[----:B------:R-:W-:Y:S02]  /*12eb0*/  MOV R94, R4 ;  /* 0x00000004005e7202 */ /* 0x000fe40000000f00 */
[----:B------:R-:W-:Y:S02]  /*12ec0*/  MOV R98, R98 ;  /* 0x0000006200627202 */ /* 0x000fe40000000f00 */
[----:B------:R-:W-:-:S02]  /*12ed0*/  MOV R18, R8 ;  /* 0x0000000800127202 */ /* 0x000fc40000000f00 */
[----:B------:R-:W-:Y:S02]  /*12ee0*/  MOV R97, R10 ;  /* 0x0000000a00617202 */ /* 0x000fe40000000f00 */
[----:B------:R-:W-:Y:S02]  /*12ef0*/  MOV R96, R12 ;  /* 0x0000000c00607202 */ /* 0x000fe40000000f00 */
[----:B------:R-:W-:Y:S02]  /*12f00*/  SEL R79, R79, R78, P0 ;  /* 0x0000004e4f4f7207 */ /* 0x000fe40000000000 */
[----:B------:R-:W-:Y:S02]  /*12f10*/  MOV R95, R14 ;  /* 0x0000000e005f7202 */ /* 0x000fe40000000f00 */
[----:B------:R-:W-:Y:S02]  /*12f20*/  SEL R83, R83, R82, P0 ;  /* 0x0000005253537207 */ /* 0x000fe40000000000 */
[----:B--2---:R-:W-:Y:S01]  /*12f30*/  LOP3.LUT R6, R24, 0x2, RZ, 0x3c, !PT ;  /* 0x0000000218067812 */ /* 0x004fe200078e3cff */
[----:B------:R-:W-:Y:S04]  /*12f40*/  SHFL.IDX PT, R52, R85, R24, 0x1c1f ;  /* 0x001c1f1855347589 */ /* 0x000fe800000e0000 */
[----:B------:R-:W-:Y:S04]  /*12f50*/  SHFL.IDX PT, R88, R139, R24, 0x1c1f ;  /* 0x001c1f188b587589 */ /* 0x000fe800000e0000 */
[----:B------:R-:W-:Y:S04]  /*12f60*/  SHFL.IDX PT, R84, R135, R24, 0x1c1f ;  /* 0x001c1f1887547589 */ /* 0x000fe800000e0000 */
[----:B------:R-:W-:Y:S04]  /*12f70*/  SHFL.IDX PT, R54, R81, R24, 0x1c1f ;  /* 0x001c1f1851367589 */ /* 0x000fe800000e0000 */
[----:B------:R-:W0:Y:S04]  /*12f80*/  SHFL.IDX PT, R25, R25, R6, 0x1c1f ;  /* 0x001c1f0619197589 */ /* 0x000e2800000e0000 */
[----:B------:R-:W1:Y:S04]  /*12f90*/  SHFL.IDX PT, R85, R26, R6, 0x1c1f ;  /* 0x001c1f061a557589 */ /* 0x000e6800000e0000 */
[----:B------:R-:W-:Y:S04]  /*12fa0*/  SHFL.IDX PT, R4, R141, R24, 0x1c1f ;  /* 0x001c1f188d047589 */ /* 0x000fe800000e0000 */
[----:B------:R-:W-:Y:S04]  /*12fb0*/  SHFL.IDX PT, R80, R131, R24, 0x1c1f ;  /* 0x001c1f1883507589 */ /* 0x000fe800000e0000 */
[----:B------:R-:W-:Y:S04]  /*12fc0*/  SHFL.IDX PT, R51, R89, R24, 0x1c1f ;  /* 0x001c1f1859337589 */ /* 0x000fe800000e0000 */
[----:B------:R-:W-:Y:S04]  /*12fd0*/  SHFL.IDX PT, R50, R91, R24, 0x1c1f ;  /* 0x001c1f185b327589 */ /* 0x000fe800000e0000 */
[----:B------:R-:W-:Y:S01]  /*12fe0*/  SHFL.IDX PT, R58, R77, R24, 0x1c1f ;  /* 0x001c1f184d3a7589 */ /* 0x000fe200000e0000 */
[----:B0-----:R-:W-:-:S02]  /*12ff0*/  SEL R90, R88, R25, P0 ;  /* 0x00000019585a7207 */ /* 0x001fc40000000000 */
[----:B------:R-:W-:Y:S01]  /*13000*/  SEL R88, R25, R88, P0 ;  /* 0x0000005819587207 */ /* 0x000fe20000000000 */
[----:B------:R-:W0:Y:S01]  /*13010*/  SHFL.IDX PT, R27, R27, R6, 0x1c1f ;  /* 0x001c1f061b1b7589 */ /* 0x000e2200000e0000 */
[----:B-1----:R-:W-:Y:S02]  /*13020*/  SEL R86, R84, R85, P0 ;  /* 0x0000005554567207 */ /* 0x002fe40000000000 */
[----:B------:R-:W-:Y:S01]  /*13030*/  SEL R84, R85, R84, P0 ;  /* 0x0000005455547207 */ /* 0x000fe20000000000 */
        /* <DEDUP_REMOVED lines=8> */
[----:B------:R-:W-:Y:S01]  /*130c0*/  SHFL.IDX PT, R62, R73, R24, 0x1c1f ;  /* 0x001c1f18493e7589 */ /* 0x000fe200000e0000 */
[----:B-1----:R-:W-:Y:S02]  /*130d0*/  SEL R82, R80, R81, P0 ;  /* 0x0000005150527207 */ /* 0x002fe40000000000 */
[----:B------:R-:W-:Y:S01]  /*130e0*/  SEL R80, R81, R80, P0 ;  /* 0x0000005051507207 */ /* 0x000fe20000000000 */
[----:B------:R-:W-:Y:S01]  /*130f0*/  SHFL.IDX PT, R99, R67, R24, 0x1c1f ;  /* 0x001c1f1843637589 */ /* 0x000fe200000e0000 */
[----:B------:R-:W-:-:S03]  /*13100*/  F2FP.BF16.F32.PACK_AB R4, R91, R90 ;  /* 0x0000005a5b04723e */ /* 0x000fc600000010ff */
        /* <DEDUP_REMOVED lines=14> */
[----:B------:R-:W-:Y:S04]  /*131f0*/  SHFL.IDX PT, R104, R63, R24, 0x1c1f ;  /* 0x001c1f183f687589 */ /* 0x000fe800000e0000 */
[----:B------:R-:W-:Y:S04]  /*13200*/  SHFL.IDX PT, R70, R59, R24, 0x1c1f ;  /* 0x001c1f183b467589 */ /* 0x000fe800000e0000 */
[----:B------:R0:W1:Y:S04]  /*13210*/  SHFL.IDX PT, R10, R32, R6, 0x1c1f ;  /* 0x001c1f06200a7589 */ /* 0x00006800000e0000 */
[----:B------:R-:W2:Y:S04]  /*13220*/  SHFL.IDX PT, R75, R75, R6, 0x1c1f ;  /* 0x001c1f064b4b7589 */ /* 0x000ea800000e0000 */
[----:B------:R3:W4:Y:S01]  /*13230*/  SHFL.IDX PT, R73, R31, R6, 0x1c1f ;  /* 0x001c1f061f497589 */ /* 0x00072200000e0000 */
[----:B0-----:R-:W-:-:S03]  /*13240*/  SEL R32, R51, R42, P0 ;  /* 0x0000002a33207207 */ /* 0x001fc60000000000 */
[----:B------:R-:W0:Y:S04]  /*13250*/  SHFL.IDX PT, R47, R47, R6, 0x1c1f ;  /* 0x001c1f062f2f7589 */ /* 0x000e2800000e0000 */
[----:B------:R-:W-:Y:S04]  /*13260*/  SHFL.IDX PT, R44, R44, R6, 0x1c1f ;  /* 0x001c1f062c2c7589 */ /* 0x000fe800000e0000 */
[----:B------:R-:W-:Y:S04]  /*13270*/  SHFL.IDX PT, R67, R111, R6, 0x1c1f ;  /* 0x001c1f066f437589 */ /* 0x000fe800000e0000 */
[----:B------:R-:W0:Y:S01]  /*13280*/  SHFL.IDX PT, R71, R48, R6, 0x1c1f ;  /* 0x001c1f0630477589 */ /* 0x000e2200000e0000 */
[----:B-1----:R-:W-:-:S03]  /*13290*/  SEL R81, R10, R7, P0 ;  /* 0x000000070a517207 */ /* 0x002fc60000000000 */
[----:B------:R-:W-:Y:S01]  /*132a0*/  SHFL.IDX PT, R9, R129, R24, 0x1c1f ;  /* 0x001c1f1881097589 */ /* 0x000fe200000e0000 */
[----:B--2---:R-:W-:Y:S02]  /*132b0*/  SEL R29, R70, R75, P0 ;  /* 0x0000004b461d7207 */ /* 0x004fe40000000000 */
[----:B---3--:R-:W-:Y:S01]  /*132c0*/  SEL R31, R75, R70, P0 ;  /* 0x000000464b1f7207 */ /* 0x008fe20000000000 */
[----:B------:R-:W-:Y:S01]  /*132d0*/  SHFL.IDX PT, R68, R119, R24, 0x1c1f ;  /* 0x001c1f1877447589 */ /* 0x000fe200000e0000 */
[----:B----4-:R-:W-:Y:S02]  /*132e0*/  SEL R74, R72, R73, P0 ;  /* 0x00000049484a7207 */ /* 0x010fe40000000000 */
[----:B------:R-:W-:Y:S01]  /*132f0*/  SEL R72, R73, R72, P0 ;  /* 0x0000004849487207 */ /* 0x000fe20000000000 */
[----:B------:R-:W-:Y:S01]  /*13300*/  SHFL.IDX PT, R64, R115, R24, 0x1c1f ;  /* 0x001c1f1873407589 */ /* 0x000fe200000e0000 */
[----:B0-----:R-:W-:-:S03]  /*13310*/  SEL R41, R54, R47, P0 ;  /* 0x0000002f36297207 */ /* 0x001fc60000000000 */
[----:B------:R-:W-:Y:S04]  /*13320*/  SHFL.IDX PT, R60, R113, R24, 0x1c1f ;  /* 0x001c1f18713c7589 */ /* 0x000fe800000e0000 */
[----:B------:R-:W-:Y:S04]  /*13330*/  SHFL.IDX PT, R57, R57, R24, 0x1c1f ;  /* 0x001c1f1839397589 */ /* 0x000fe800000e0000 */
[----:B------:R0:W1:Y:S01]  /*13340*/  SHFL.IDX PT, R12, R34, R6, 0x1c1f ;  /* 0x001c1f06220c7589 */ /* 0x00006200000e0000 */
[----:B------:R-:W-:-:S03]  /*13350*/  SEL R48, R66, R71, P0 ;  /* 0x0000004742307207 */ /* 0x000fc60000000000 */
[----:B------:R2:W3:Y:S04]  /*13360*/  SHFL.IDX PT, R69, R33, R6, 0x1c1f ;  /* 0x001c1f0621457589 */ /* 0x0004e800000e0000 */
[----:B------:R4:W-:Y:S01]  /*13370*/  SHFL.IDX PT, R65, R36, R6, 0x1c1f ;  /* 0x001c1f0624417589 */ /* 0x0009e200000e0000 */
[----:B0-----:R-:W-:-:S03]  /*13380*/  SEL R34, R42, R51, P0 ;  /* 0x000000332a227207 */ /* 0x001fc60000000000 */
[----:B------:R0:W3:Y:S01]  /*13390*/  SHFL.IDX PT, R63, R37, R6, 0x1c1f ;  /* 0x001c1f06253f7589 */ /* 0x0000e200000e0000 */
[----:B------:R-:W-:Y:S02]  /*133a0*/  SEL R42, R44, R55, P0 ;  /* 0x000000372c2a7207 */ /* 0x000fe40000000000 */
[----:B--2---:R-:W-:Y:S01]  /*133b0*/  SEL R33, R50, R43, P0 ;  /* 0x0000002b32217207 */ /* 0x004fe20000000000 */
[----:B------:R2:W-:Y:S01]  /*133c0*/  SHFL.IDX PT, R30, R49, R6, 0x1c1f ;  /* 0x001c1f06311e7589 */ /* 0x0005e200000e0000 */
[----:B------:R-:W-:Y:S02]  /*133d0*/  SEL R51, R67, R62, P0 ;  /* 0x0000003e43337207 */ /* 0x000fe40000000000 */
[----:B----4-:R-:W-:Y:S01]  /*133e0*/  SEL R36, R53, R28, P0 ;  /* 0x0000001c35247207 */ /* 0x010fe20000000000 */
[----:B------:R-:W4:Y:S01]  /*133f0*/  SHFL.IDX PT, R59, R46, R6, 0x1c1f ;  /* 0x001c1f062e3b7589 */ /* 0x000f2200000e0000 */
[----:B------:R-:W-:Y:S02]  /*13400*/  F2FP.BF16.F32.PACK_AB R5, R33, R32 ;  /* 0x000000202105723e */ /* 0x000fe400000010ff */
[----:B0-----:R-:W-:Y:S01]  /*13410*/  SEL R37, R52, R45, P0 ;  /* 0x0000002d34257207 */ /* 0x001fe20000000000 */
[----:B------:R-:W-:Y:S01]  /*13420*/  SHFL.IDX PT, R11, R125, R24, 0x1c1f ;  /* 0x001c1f187d0b7589 */ /* 0x000fe200000e0000 */
[----:B-1----:R-:W-:-:S02]  /*13430*/  SEL R77, R12, R9, P0 ;  /* 0x000000090c4d7207 */ /* 0x002fc40000000000 */
[----:B--2---:R-:W-:Y:S01]  /*13440*/  SEL R49, R62, R67, P0 ;  /* 0x000000433e317207 */ /* 0x004fe20000000000 */
[----:B------:R-:W-:Y:S01]  /*13450*/  SHFL.IDX PT, R13, R121, R24, 0x1c1f ;  /* 0x001c1f18790d7589 */ /* 0x000fe200000e0000 */
[----:B---3--:R-:W-:Y:S02]  /*13460*/  SEL R70, R68, R69, P0 ;  /* 0x0000004544467207 */ /* 0x008fe40000000000 */
[----:B------:R-:W-:Y:S01]  /*13470*/  SEL R68, R69, R68, P0 ;  /* 0x0000004445447207 */ /* 0x000fe20000000000 */
[----:B------:R-:W-:Y:S04]  /*13480*/  SHFL.IDX PT, R15, R117, R24, 0x1c1f ;  /* 0x001c1f18750f7589 */ /* 0x000fe800000e0000 */
[----:B------:R-:W-:Y:S01]  /*13490*/  SHFL.IDX PT, R61, R61, R24, 0x1c1f ;  /* 0x001c1f183d3d7589 */ /* 0x000fe200000e0000 */
[----:B------:R-:W-:-:S02]  /*134a0*/  SEL R62, R60, R63, P0 ;  /* 0x0000003f3c3e7207 */ /* 0x000fc40000000000 */
[----:B------:R-:W-:Y:S01]  /*134b0*/  SEL R60, R63, R60, P0 ;  /* 0x0000003c3f3c7207 */ /* 0x000fe20000000000 */
[----:B------:R-:W-:Y:S04]  /*134c0*/  SHFL.IDX PT, R103, R103, R24, 0x1c1f ;  /* 0x001c1f1867677589 */ /* 0x000fe800000e0000 */
[----:B------:R-:W-:Y:S01]  /*134d0*/  SHFL.IDX PT, R107, R107, R24, 0x1c1f ;  /* 0x001c1f186b6b7589 */ /* 0x000fe200000e0000 */
[----:B----4-:R-:W-:-:S03]  /*134e0*/  SEL R46, R59, R58, P0 ;  /* 0x0000003a3b2e7207 */ /* 0x010fc60000000000 */
[----:B------:R0:W1:Y:S04]  /*134f0*/  SHFL.IDX PT, R14, R35, R6, 0x1c1f ;  /* 0x001c1f06230e7589 */ /* 0x00006800000e0000 */
[----:B------:R2:W3:Y:S04]  /*13500*/  SHFL.IDX PT, R24, R38, R6, 0x1c1f ;  /* 0x001c1f0626187589 */ /* 0x0004e800000e0000 */
[----:B------:R4:W3:Y:S01]  /*13510*/  SHFL.IDX PT, R56, R39, R6, 0x1c1f ;  /* 0x001c1f0627387589 */ /* 0x0008e200000e0000 */
[----:B0-----:R-:W-:-:S03]  /*13520*/  SEL R35, R43, R50, P0 ;  /* 0x000000322b237207 */ /* 0x001fc60000000000 */
[----:B------:R0:W3:Y:S01]  /*13530*/  SHFL.IDX PT, R26, R40, R6, 0x1c1f ;  /* 0x001c1f06281a7589 */ /* 0x0000e200000e0000 */
[----:B------:R-:W-:Y:S02]  /*13540*/  SEL R43, R47, R54, P0 ;  /* 0x000000362f2b7207 */ /* 0x000fe40000000000 */
[----:B--2---:R-:W-:Y:S01]  /*13550*/  SEL R38, R28, R53, P0 ;  /* 0x000000351c267207 */ /* 0x004fe20000000000 */
[----:B------:R-:W-:Y:S01]  /*13560*/  SHFL.IDX PT, R102, R109, R6, 0x1c1f ;  /* 0x001c1f066d667589 */ /* 0x000fe200000e0000 */
[----:B------:R-:W-:Y:S02]  /*13570*/  SEL R50, R71, R66, P0 ;  /* 0x0000004247327207 */ /* 0x000fe40000000000 */
[----:B----4-:R-:W-:Y:S01]  /*13580*/  SEL R39, R45, R52, P0 ;  /* 0x000000342d277207 */ /* 0x010fe20000000000 */
[----:B------:R-:W2:Y:S01]  /*13590*/  SHFL.IDX PT, R101, R101, R6, 0x1c1f ;  /* 0x001c1f0665657589 */ /* 0x000ea200000e0000 */
[----:B------:R-:W-:Y:S02]  /*135a0*/  SEL R45, R57, R30, P0 ;  /* 0x0000001e392d7207 */ /* 0x000fe40000000000 */
[----:B0-----:R-:W-:Y:S01]  /*135b0*/  SEL R40, R55, R44, P0 ;  /* 0x0000002c37287207 */ /* 0x001fe20000000000 */
[----:B------:R0:W-:Y:S01]  /*135c0*/  SHFL.IDX PT, R106, R79, R6, 0x1c1f ;  /* 0x001c1f064f6a7589 */ /* 0x0001e200000e0000 */
[----:B------:R-:W-:-:S02]  /*135d0*/  SEL R44, R58, R59, P0 ;  /* 0x0000003b3a2c7207 */ /* 0x000fc40000000000 */
[----:B------:R-:W-:Y:S01]  /*135e0*/  SEL R47, R30, R57, P0 ;  /* 0x000000391e2f7207 */ /* 0x000fe20000000000 */
[----:B------:R-:W4:Y:S01]  /*135f0*/  SHFL.IDX PT, R105, R105, R6, 0x1c1f ;  /* 0x001c1f0669697589 */ /* 0x000f2200000e0000 */
[----:B------:R-:W-:Y:S02]  /*13600*/  SEL R66, R64, R65, P0 ;  /* 0x0000004140427207 */ /* 0x000fe40000000000 */
[----:B-1----:R-:W-:Y:S01]  /*13610*/  SEL R75, R11, R14, P0 ;  /* 0x0000000e0b4b7207 */ /* 0x002fe20000000000 */
[----:B------:R1:W4:Y:S01]  /*13620*/  SHFL.IDX PT, R108, R83, R6, 0x1c1f ;  /* 0x001c1f06536c7589 */ /* 0x00032200000e0000 */
[----:B------:R-:W-:Y:S02]  /*13630*/  SEL R73, R14, R11, P0 ;  /* 0x0000000b0e497207 */ /* 0x000fe40000000000 */
[----:B0-----:R-:W-:Y:S02]  /*13640*/  SEL R79, R9, R12, P0 ;  /* 0x0000000c094f7207 */ /* 0x001fe40000000000 */
[----:B------:R-:W-:-:S02]  /*13650*/  SEL R64, R65, R64, P0 ;  /* 0x0000004041407207 */ /* 0x000fc40000000000 */
[----:B---3--:R-:W-:Y:S02]  /*13660*/  SEL R71, R13, R24, P0 ;  /* 0x000000180d477207 */ /* 0x008fe40000000000 */
[----:B------:R-:W-:Y:S02]  /*13670*/  SEL R69, R24, R13, P0 ;  /* 0x0000000d18457207 */ /* 0x000fe40000000000 */
[----:B-1----:R-:W-:Y:S02]  /*13680*/  SEL R83, R7, R10, P0 ;  /* 0x0000000a07537207 */ /* 0x002fe40000000000 */
[----:B------:R-:W-:Y:S02]  /*13690*/  F2FP.BF16.F32.PACK_AB R6, R89, R88 ;  /* 0x000000585906723e */ /* 0x000fe400000010ff */
[----:B------:R-:W-:Y:S02]  /*136a0*/  F2FP.BF16.F32.PACK_AB R7, R35, R34 ;  /* 0x000000222307723e */ /* 0x000fe400000010ff */
[----:B------:R-:W-:-:S02]  /*136b0*/  SEL R67, R15, R56, P0 ;  /* 0x000000380f437207 */ /* 0x000fc40000000000 */
[----:B------:R-:W-:Y:S01]  /*136c0*/  SEL R65, R56, R15, P0 ;  /* 0x0000000f38417207 */ /* 0x000fe20000000000 */
[----:B------:R0:W-:Y:S01]  /*136d0*/  STSM.16.M88.4 [R97], R4 ;  /* 0x0000000461007844 */ /* 0x0001e20000000200 */
[----:B------:R-:W-:Y:S02]  /*136e0*/  SEL R63, R61, R26, P0 ;  /* 0x0000001a3d3f7207 */ /* 0x000fe40000000000 */
[----:B------:R-:W-:Y:S02]  /*136f0*/  F2FP.BF16.F32.PACK_AB R9, R37, R36 ;  /* 0x000000242509723e */ /* 0x000fe400000010ff */
[----:B------:R-:W-:Y:S02]  /*13700*/  F2FP.BF16.F32.PACK_AB R10, R85, R84 ;  /* 0x00000054550a723e */ /* 0x000fe400000010ff */
[----:B------:R-:W-:Y:S02]  /*13710*/  F2FP.BF16.F32.PACK_AB R11, R39, R38 ;  /* 0x00000026270b723e */ /* 0x000fe400000010ff */
[----:B------:R-:W-:-:S02]  /*13720*/  SEL R61, R26, R61, P0 ;  /* 0x0000003d1a3d7207 */ /* 0x000fc40000000000 */
[----:B------:R-:W-:Y:S01]  /*13730*/  F2FP.BF16.F32.PACK_AB R12, R83, R82 ;  /* 0x00000052530c723e */ /* 0x000fe200000010ff */
[----:B------:R1:W-:Y:S01]  /*13740*/  STSM.16.M88.4 [R98], R8 ;  /* 0x0000000862007844 */ /* 0x0003e20000000200 */
[----:B------:R-:W-:Y:S02]  /*13750*/  F2FP.BF16.F32.PACK_AB R13, R41, R40 ;  /* 0x00000028290d723e */ /* 0x000fe400000010ff */
[----:B------:R-:W-:Y:S01]  /*13760*/  F2FP.BF16.F32.PACK_AB R14, R81, R80 ;  /* 0x00000050510e723e */ /* 0x000fe200000010ff */
[----:B0-----:R-:W-:Y:S01]  /*13770*/  IMAD.U32 R97, RZ, RZ, UR9 ;  /* 0x00000009ff617e24 */ /* 0x001fe2000f8e00ff */
[----:B------:R-:W-:Y:S02]  /*13780*/  F2FP.BF16.F32.PACK_AB R15, R43, R42 ;  /* 0x0000002a2b0f723e */ /* 0x000fe400000010ff */
[----:B--2---:R-:W-:Y:S02]  /*13790*/  SEL R52, R100, R101, P0 ;  /* 0x0000006564347207 */ /* 0x004fe40000000000 */
[----:B------:R-:W-:Y:S01]  /*137a0*/  SEL R54, R101, R100, P0 ;  /* 0x0000006465367207 */ /* 0x000fe20000000000 */
[----:B------:R-:W-:Y:S01]  /*137b0*/  STSM.16.M88.4 [R95], R12 ;  /* 0x0000000c5f007844 */ /* 0x000fe20000000200 */
[----:B------:R-:W-:-:S02]  /*137c0*/  SEL R53, R99, R102, P0 ;  /* 0x0000006663357207 */ /* 0x000fc40000000000 */
[----:B------:R-:W-:Y:S02]  /*137d0*/  SEL R55, R102, R99, P0 ;  /* 0x0000006366377207 */ /* 0x000fe40000000000 */
[----:B------:R-:W-:Y:S01]  /*137e0*/  F2FP.BF16.F32.PACK_AB R24, R79, R78 ;  /* 0x0000004e4f18723e */ /* 0x000fe200000010ff */
[----:B-1----:R-:W0:Y:S01]  /*137f0*/  LDC.64 R98, c[0x0][0xc08] ;  /* 0x00030200ff627b82 */ /* 0x002e220000000a00 */
[----:B------:R-:W-:Y:S02]  /*13800*/  F2FP.BF16.F32.PACK_AB R25, R45, R44 ;  /* 0x0000002c2d19723e */ /* 0x000fe400000010ff */
[----:B------:R-:W-:Y:S02]  /*13810*/  F2FP.BF16.F32.PACK_AB R26, R77, R76 ;  /* 0x0000004c4d1a723e */ /* 0x000fe400000010ff */
[----:B------:R-:W-:Y:S02]  /*13820*/  F2FP.BF16.F32.PACK_AB R27, R47, R46 ;  /* 0x0000002e2f1b723e */ /* 0x000fe400000010ff */
[----:B----4-:R-:W-:-:S02]  /*13830*/  SEL R56, R104, R105, P0 ;  /* 0x0000006968387207 */ /* 0x010fc40000000000 */
[----:B------:R-:W-:Y:S01]  /*13840*/  SEL R58, R105, R104, P0 ;  /* 0x00000068693a7207 */ /* 0x000fe20000000000 */
[----:B------:R1:W-:Y:S01]  /*13850*/  STSM.16.M88.4 [R96], R24 ;  /* 0x0000001860007844 */ /* 0x0003e20000000200 */
[----:B------:R-:W-:Y:S02]  /*13860*/  SEL R57, R103, R106, P0 ;  /* 0x0000006a67397207 */ /* 0x000fe40000000000 */
[----:B------:R-:W-:Y:S02]  /*13870*/  SEL R59, R106, R103, P0 ;  /* 0x000000676a3b7207 */ /* 0x000fe40000000000 */
[----:B------:R-:W-:Y:S02]  /*13880*/  SEL R28, R107, R108, P0 ;  /* 0x0000006c6b1c7207 */ /* 0x000fe40000000000 */
[----:B------:R-:W-:Y:S02]  /*13890*/  SEL R30, R108, R107, P0 ;  /* 0x0000006b6c1e7207 */ /* 0x000fe40000000000 */
[----:B------:R-:W-:-:S02]  /*138a0*/  F2FP.BF16.F32.PACK_AB R4, R75, R74 ;  /* 0x0000004a4b04723e */ /* 0x000fc400000010ff */
[----:B------:R-:W-:Y:S02]  /*138b0*/  F2FP.BF16.F32.PACK_AB R5, R49, R48 ;  /* 0x000000303105723e */ /* 0x000fe400000010ff */
[----:B------:R-:W-:Y:S02]  /*138c0*/  F2FP.BF16.F32.PACK_AB R6, R73, R72 ;  /* 0x000000484906723e */ /* 0x000fe400000010ff */
[----:B------:R-:W-:Y:S01]  /*138d0*/  F2FP.BF16.F32.PACK_AB R7, R51, R50 ;  /* 0x000000323307723e */ /* 0x000fe200000010ff */
[----:B-1----:R-:W-:Y:S01]  /*138e0*/  IMAD.U32 R96, RZ, RZ, UR8 ;  /* 0x00000008ff607e24 */ /* 0x002fe2000f8e00ff */
[----:B------:R-:W-:Y:S02]  /*138f0*/  F2FP.BF16.F32.PACK_AB R8, R71, R70 ;  /* 0x000000464708723e */ /* 0x000fe400000010ff */
        /* <DEDUP_REMOVED lines=13> */
[----:B-1----:R-:W1:Y:S01]  /*139d0*/  LDC R92, c[0x0][0xbe8] ;  /* 0x0002fa00ff5c7b82 */ /* 0x002e620000000800 */
[----:B------:R-:W-:Y:S02]  /*139e0*/  F2FP.BF16.F32.PACK_AB R27, R31, R30 ;  /* 0x0000001e1f1b723e */ /* 0x000fe400000010ff */
[----:B------:R-:W-:-:S03]  /*139f0*/  ISETP.NE.U32.AND P0, PT, RZ, UR10, PT ;  /* 0x0000000aff007c0c */ /* 0x000fc6000bf05070 */
[----:B------:R4:W-:Y:S02]  /*13a00*/  STSM.16.M88.4 [R94], R24 ;  /* 0x000000185e007844 */ /* 0x0009e40000000200 */
[----:B------:R-:W-:Y:S01]  /*13a10*/  BAR.SYNC.DEFER_BLOCKING 0x1, 0x100 ;  /* 0x0044000000007b1d */ /* 0x000fe20000010000 */
[----:B------:R-:W-:-:S13]  /*13a20*/  ISETP.NE.AND.EX P0, PT, RZ, UR11, PT, P0 ;  /* 0x0000000bff007c0c */ /* 0x000fda000bf05300 */
[----:B------:R-:W4:Y:S01]  /*13a30*/  @P0 LDG.E R95, desc[UR54][R96.64] ;  /* 0x00000036605f0981 */ /* 0x000f22000c1e1900 */
[----:B0-----:R-:W-:Y:S02]  /*13a40*/  ISETP.NE.U32.AND P1, PT, R98, RZ, PT ;  /* 0x000000ff6200720c */ /* 0x001fe40003f25070 */
[----:B------:R-:W-:-:S11]  /*13a50*/  R2UR UR4, R99 ;  /* 0x00000000630472ca */ /* 0x000fd600000e0000 */
[----:B------:R-:W-:Y:S01]  /*13a60*/  VOTEU.ANY UP0, P1 ;  /* 0x00000000003f7886 */ /* 0x000fe20000800100 */
[----:B-1----:R-:W-:Y:S01]  /*13a70*/  ISETP.NE.AND P1, PT, R92, 0x1, PT ;  /* 0x000000015c00780c */ /* 0x002fe20003f25270 */
[----:B------:R-:W-:Y:S02]  /*13a80*/  UISETP.NE.AND.EX UP0, UPT, UR4, URZ, UPT, UP0 ;  /* 0x0000003f0400728c */ /* 0x000fe4000bf05300 */
[----:B------:R-:W-:Y:S01]  /*13a90*/  UISETP.GT.AND UP1, UPT, UR46, 0x1, UPT ;  /* 0x000000012e00788c */ /* 0x000fe2000bf24270 */
[----:B------:R-:W-:Y:S01]  /*13aa0*/  UMOV UR18, 0x9b8 ;  /* 0x000009b800127882 */ /* 0x000fe20000000000 */
[----:B------:R-:W-:Y:S02]  /*13ab0*/  ULDC UR4, c[0x0][0xa88] ;  /* 0x0002a20000047ab9 */ /* 0x000fe40000000800 */
[----:B------:R-:W-:Y:S01]  /*13ac0*/  USEL UR18, UR18, 0x978, UP1 ;  /* 0x0000097812127887 */ /* 0x000fe20008800000 */
[----:B------:R-:W-:Y:S01]  /*13ad0*/  PLOP3.LUT P4, PT, PT, PT, UP0, 0x80, 0x0 ;  /* 0x000000000000781c */ /* 0x000fe20003f8f008 */
[----:B--2---:R-:W-:-:S03]  /*13ae0*/  IMAD.U32 R9, RZ, RZ, UR4 ;  /* 0x00000004ff097e24 */ /* 0x004fc6000f8e00ff */
[----:B------:R-:W-:Y:S01]  /*13af0*/  @UP0 ULDC.64 UR8, c[0x0][0xc08] ;  /* 0x0003020000080ab9 */ /* 0x000fe20000000a00 */
[----:B------:R-:W0:Y:S01]  /*13b00*/  @P1 LDC R6, c[0x0][0xbec] ;  /* 0x0002fb00ff061b82 */ /* 0x000e220000000800 */
[----:B------:R-:W-:-:S07]  /*13b10*/  @UP0 UIMAD.WIDE UR8, UR37, 0x4, UR8 ;  /* 0x00000004250808a5 */ /* 0x000fce000f8e0208 */
[----:B------:R-:W1:Y:S01]  /*13b20*/  @P1 LDC R11, c[0x0][0xbf0] ;  /* 0x0002fc00ff0b1b82 */ /* 0x000e620000000800 */
[----:B------:R-:W-:Y:S01]  /*13b30*/  UISETP.NE.U32.AND UP0, UPT, UR10, URZ, UPT ;  /* 0x0000003f0a00728c */ /* 0x000fe2000bf05070 */
[----:B------:R-:W-:Y:S01]  /*13b40*/  IMAD.U32 R4, RZ, RZ, UR8 ;  /* 0x00000008ff047e24 */ /* 0x000fe2000f8e00ff */
[----:B------:R-:W-:Y:S01]  /*13b50*/  ULDC.64 UR12, c[0x0][UR18+0x218] ;  /* 0x00008600120c7abb */ /* 0x000fe20008000a00 */
[----:B------:R-:W-:Y:S01]  /*13b60*/  IMAD.U32 R5, RZ, RZ, UR9 ;  /* 0x00000009ff057e24 */ /* 0x000fe2000f8e00ff */
[----:B------:R-:W-:Y:S02]  /*13b70*/  UISETP.NE.AND.EX UP0, UPT, UR11, URZ, UPT, UP0 ;  /* 0x0000003f0b00728c */ /* 0x000fe4000bf05300 */
[----:B------:R-:W-:Y:S01]  /*13b80*/  USEL UR16, UR40, URZ, UP1 ;  /* 0x0000003f28107287 */ /* 0x000fe20008800000 */
[----:B---3--:R-:W-:Y:S01]  /*13b90*/  VIADD R13, R22, UR38 ;  /* 0x00000026160d7c36 */ /* 0x008fe20008000000 */
[----:B------:R-:W-:Y:S01]  /*13ba0*/  UMOV UR4, URZ ;  /* 0x0000003f00047c82 */ /* 0x000fe20008000000 */
[----:B------:R-:W-:Y:S01]  /*13bb0*/  UIMAD.WIDE.U32 UR8, UR12, UR36, URZ ;  /* 0x000000240c0872a5 */ /* 0x000fe2000f8e003f */
[----:B------:R0:W5:Y:S01]  /*13bc0*/  @P4 LDG.E R9, desc[UR54][R4.64] ;  /* 0x0000003604094981 */ /* 0x000162000c1e1900 */
[----:B------:R-:W-:Y:S01]  /*13bd0*/  ULDC.64 UR14, c[0x0][UR18+0x228] ;  /* 0x00008a00120e7abb */ /* 0x000fe20008000a00 */
[----:B------:R-:W-:Y:S01]  /*13be0*/  UIMAD UR12, UR13, UR36, URZ ;  /* 0x000000240d0c72a4 */ /* 0x000fe2000f8e023f */
[----:B------:R-:W-:Y:S01]  /*13bf0*/  IMAD.MOV.U32 R7, RZ, RZ, R13 ;  /* 0x000000ffff077224 */ /* 0x000fe200078e000d */
[----:B------:R-:W-:-:S02]  /*13c00*/  USHF.R.S32.HI UR17, URZ, 0x1f, UR37 ;  /* 0x0000001f3f117899 */ /* 0x000fc40008011425 */
[----:B------:R-:W-:Y:S02]  /*13c10*/  USEL UR7, UR37, URZ, !UP0 ;  /* 0x0000003f25077287 */ /* 0x000fe4000c000000 */
[----:B------:R-:W-:Y:S01]  /*13c20*/  UIMAD.WIDE.U32 UR20, UR14, UR16, URZ ;  /* 0x000000100e1472a5 */ /* 0x000fe2000f8e003f */
[----:B------:R-:W-:Y:S01]  /*13c30*/  ULDC.64 UR10, c[0x0][UR18+0x220] ;  /* 0x00008800120a7abb */ /* 0x000fe20008000a00 */
[----:B------:R-:W-:Y:S01]  /*13c40*/  UIMAD UR14, UR15, UR16, URZ ;  /* 0x000000100f0e72a4 */ /* 0x000fe2000f8e023f */
[----:B0-----:R-:W-:Y:S01]  /*13c50*/  @P1 IMAD.HI.U32 R4, R13, R6, RZ ;  /* 0x000000060d041227 */ /* 0x001fe200078e00ff */
[----:B------:R-:W-:Y:S02]  /*13c60*/  UIADD3 UR15, UR9, UR12, URZ ;  /* 0x0000000c090f7290 */ /* 0x000fe4000fffe03f */
[----:B------:R-:W-:Y:S01]  /*13c70*/  USEL UR17, UR17, URZ, !UP0 ;  /* 0x0000003f11117287 */ /* 0x000fe2000c000000 */
[----:B------:R-:W-:Y:S01]  /*13c80*/  IMAD.U32 R5, RZ, RZ, UR21 ;  /* 0x00000015ff057e24 */ /* 0x000fe2000f8e00ff */
[----:B------:R-:W-:Y:S01]  /*13c90*/  UIMAD UR9, UR11, UR7, URZ ;  /* 0x000000070b0972a4 */ /* 0x000fe2000f8e023f */
[----:B-1----:R-:W-:Y:S01]  /*13ca0*/  @P1 SHF.R.U32.HI R7, RZ, R11, R4 ;  /* 0x0000000bff071219 */ /* 0x002fe20000011604 */
[----:B------:R-:W-:Y:S01]  /*13cb0*/  UIMAD.WIDE.U32 UR12, UR10, UR7, URZ ;  /* 0x000000070a0c72a5 */ /* 0x000fe2000f8e003f */
[----:B------:R-:W-:Y:S01]  /*13cc0*/  IMAD.U32 R4, RZ, RZ, UR20 ;  /* 0x00000014ff047e24 */ /* 0x000fe2000f8e00ff */
[----:B------:R-:W-:Y:S01]  /*13cd0*/  UIMAD UR9, UR10, UR17, UR9 ;  /* 0x000000110a0972a4 */ /* 0x000fe2000f8e0209 */
[--C-:B------:R-:W-:Y:S01]  /*13ce0*/  SHF.R.S32.HI R5, RZ, 0x1f, R7.reuse ;  /* 0x0000001fff057819 */ /* 0x100fe20000011407 */
[----:B------:R-:W-:Y:S01]  /*13cf0*/  UIADD3 UR14, UR21, UR14, URZ ;  /* 0x0000000e150e7290 */ /* 0x000fe2000fffe03f */
[----:B------:R-:W-:Y:S01]  /*13d00*/  IMAD.MOV R11, RZ, RZ, -R7 ;  /* 0x000000ffff0b7224 */ /* 0x000fe200078e0a07 */
[----:B------:R-:W-:-:S03]  /*13d10*/  UIADD3 UR9, UR13, UR9, URZ ;  /* 0x000000090d097290 */ /* 0x000fc6000fffe03f */
[----:B------:R-:W-:Y:S02]  /*13d20*/  IMAD R11, R92, R11, R13 ;  /* 0x0000000b5c0b7224 */ /* 0x000fe400078e020d */
[----:B------:R-:W-:-:S03]  /*13d30*/  IMAD.U32 R8, RZ, RZ, UR14 ;  /* 0x0000000eff087e24 */ /* 0x000fc6000f8e00ff */
[----:B------:R-:W-:Y:S02]  /*13d40*/  SHF.R.S32.HI R6, RZ, 0x1f, R11 ;  /* 0x0000001fff067819 */ /* 0x000fe4000001140b */
        /* <DEDUP_REMOVED lines=21> */
.L_x_8797:
[----:B------:R-:W-:Y:S01]  /*13ea0*/  SHFL.IDX PT, R4, R8, RZ, 0x1c1f ;  /* 0x001c1fff08047589 */ /* 0x000fe200000e0000 */
[----:B------:R-:W-:Y:S01]  /*13eb0*/  VIADD R11, R214, UR38 ;  /* 0x00000026d60b7c36 */ /* 0x000fe20008000000 */
[----:B------:R-:W-:Y:S01]  /*13ec0*/  LOP3.LUT P0, RZ, R202, 0x3, RZ, 0xc0, !PT ;  /* 0x00000003caff7812 */ /* 0x000fe2000780c0ff */
[----:B-----5:R-:W-:Y:S01]  /*13ed0*/  IMAD R18, R9, R92, RZ ;  /* 0x0000005c09127224 */ /* 0x020fe200078e02ff */
[----:B------:R-:W0:Y:S01]  /*13ee0*/  SHFL.IDX PT, R5, R10, RZ, 0x1c1f ;  /* 0x001c1fff0a057589 */ /* 0x000e2200000e0000 */
[C---:B------:R-:W-:Y:S01]  /*13ef0*/  VIADD R9, R11.reuse, 0x8 ;  /* 0x000000080b097836 */ /* 0x040fe20000000000 */
[----:B------:R-:W-:Y:S02]  /*13f00*/  PLOP3.LUT P3, PT, PT, PT, UP1, 0x80, 0x0 ;  /* 0x000000000000781c */ /* 0x000fe40003f6f018 */
[----:B------:R-:W-:Y:S01]  /*13f10*/  SHFL.IDX PT, R6, R8, 0x1, 0x1c1f ;  /* 0x003c1f0008067f89 */ /* 0x000fe200000e0000 */
[-C--:B------:R-:W-:Y:S02]  /*13f20*/  ISETP.GE.OR P2, PT, R11, R18.reuse, P0 ;  /* 0x000000120b00720c */ /* 0x080fe40000746670 */
[-C--:B------:R-:W-:Y:S01]  /*13f30*/  ISETP.GE.OR P0, PT, R9, R18.reuse, P0 ;  /* 0x000000120900720c */ /* 0x080fe20000706670 */
[----:B------:R-:W1:Y:S10]  /*13f40*/  SHFL.IDX PT, R7, R10, 0x1, 0x1c1f ;  /* 0x003c1f000a077f89 */ /* 0x000e7400000e0000 */
[----:B0-----:R0:W-:Y:S01]  /*13f50*/  @!P2 ST.E desc[UR54][R4.64], R3 ;  /* 0x000000030400a985 */ /* 0x0011e2000c101936 */
[----:B------:R-:W-:-:S03]  /*13f60*/  ISETP.GE.AND P2, PT, R11, R18, PT ;  /* 0x000000120b00720c */ /* 0x000fc60003f46270 */
[----:B-1----:R0:W-:Y:S01]  /*13f70*/  @!P0 ST.E desc[UR54][R6.64], R0 ;  /* 0x0000000006008985 */ /* 0x0021e2000c101936 */
[----:B------:R-:W-:Y:S01]  /*13f80*/  ISETP.GE.AND P0, PT, R9, R18, PT ;  /* 0x000000120900720c */ /* 0x000fe20003f06270 */
[----:B------:R-:W-:-:S12]  /*13f90*/  @P3 BRA `(.L_x_8798) ;  /* 0x0000000800883947 */ /* 0x000fd80003800000 */
[----:B0-----:R-:W-:Y:S01]  /*13fa0*/  IMAD R3, R201, 0x40, R23 ;  /* 0x00000040c9037824 */ /* 0x001fe200078e0217 */
[----:B------:R-:W-:Y:S01]  /*13fb0*/  ULDC.64 UR12, c[0x0][0xaa0] ;  /* 0x0002a800000c7ab9 */ /* 0x000fe20000000a00 */
[----:B------:R-:W0:Y:S02]  /*13fc0*/  @P1 LDC R45, c[0x0][0xbf0] ;  /* 0x0002fc00ff2d1b82 */ /* 0x000e240000000800 */
[----:B------:R-:W-:-:S03]  /*13fd0*/  IMAD.WIDE R20, R3, 0x2, R20 ;  /* 0x0000000203147825 */ /* 0x000fc600078e0214 */
[C---:B------:R-:W-:Y:S02]  /*13fe0*/  IADD3 R9, P6, R20.reuse, 0x1000, RZ ;  /* 0x0000100014097810 */ /* 0x040fe40007fde0ff */
[C---:B------:R-:W-:Y:S02]  /*13ff0*/  IADD3 R13, P5, R20.reuse, 0x2000, RZ ;  /* 0x00002000140d7810 */ /* 0x040fe40007fbe0ff */
[----:B------:R-:W-:Y:S02]  /*14000*/  LOP3.LUT R8, R9, 0x380, RZ, 0xc0, !PT ;  /* 0x0000038009087812 */ /* 0x000fe400078ec0ff */
[C---:B------:R-:W-:Y:S02]  /*14010*/  IADD3 R25, P4, R20.reuse, 0x3000, RZ ;  /* 0x0000300014197810 */ /* 0x040fe40007f9e0ff */
[C---:B------:R-:W-:Y:S02]  /*14020*/  IADD3 R29, P3, R20.reuse, 0x4000, RZ ;  /* 0x00004000141d7810 */ /* 0x040fe40007f7e0ff */
[----:B------:R-:W-:-:S02]  /*14030*/  IADD3 R33, P2, R20, 0x5000, RZ ;  /* 0x0000500014217810 */ /* 0x000fc40007f5e0ff */
[C---:B------:R-:W-:Y:S02]  /*14040*/  IADD3 R37, P0, R20.reuse, 0x6000, RZ ;  /* 0x0000600014257810 */ /* 0x040fe40007f1e0ff */
[----:B------:R-:W-:Y:S02]  /*14050*/  LOP3.LUT R5, R20, 0x380, RZ, 0xc0, !PT ;  /* 0x0000038014057812 */ /* 0x000fe400078ec0ff */
[----:B------:R-:W-:Y:S02]  /*14060*/  SHF.R.U64 R8, R8, 0x3, RZ ;  /* 0x0000000308087819 */ /* 0x000fe400000012ff */
[----:B------:R-:W-:Y:S02]  /*14070*/  LOP3.LUT R12, R13, 0x380, RZ, 0xc0, !PT ;  /* 0x000003800d0c7812 */ /* 0x000fe400078ec0ff */
[----:B------:R-:W-:Y:S02]  /*14080*/  LOP3.LUT R24, R25, 0x380, RZ, 0xc0, !PT ;  /* 0x0000038019187812 */ /* 0x000fe400078ec0ff */
[----:B------:R-:W-:-:S02]  /*14090*/  LOP3.LUT R28, R29, 0x380, RZ, 0xc0, !PT ;  /* 0x000003801d1c7812 */ /* 0x000fc400078ec0ff */
[----:B------:R-:W-:Y:S02]  /*140a0*/  LOP3.LUT R32, R33, 0x380, RZ, 0xc0, !PT ;  /* 0x0000038021207812 */ /* 0x000fe400078ec0ff */
[----:B------:R-:W-:Y:S02]  /*140b0*/  LOP3.LUT R36, R37, 0x380, RZ, 0xc0, !PT ;  /* 0x0000038025247812 */ /* 0x000fe400078ec0ff */
[----:B------:R-:W-:Y:S02]  /*140c0*/  SHF.R.U64 R5, R5, 0x3, RZ ;  /* 0x0000000305057819 */ /* 0x000fe400000012ff */
[----:B------:R-:W-:Y:S01]  /*140d0*/  LOP3.LUT R8, R8, R9, RZ, 0x3c, !PT ;  /* 0x0000000908087212 */ /* 0x000fe200078e3cff */
[----:B------:R-:W-:Y:S01]  /*140e0*/  IMAD.X R9, RZ, RZ, R21, P6 ;  /* 0x000000ffff097224 */ /* 0x000fe200030e0615 */
[----:B------:R-:W-:Y:S02]  /*140f0*/  IADD3 R3, P6, R20, 0x7000, RZ ;  /* 0x0000700014037810 */ /* 0x000fe40007fde0ff */
[----:B------:R-:W-:-:S02]  /*14100*/  SHF.R.U64 R12, R12, 0x3, RZ ;  /* 0x000000030c0c7819 */ /* 0x000fc400000012ff */
[----:B------:R-:W-:Y:S01]  /*14110*/  SHF.R.U64 R24, R24, 0x3, RZ ;  /* 0x0000000318187819 */ /* 0x000fe200000012ff */
[--C-:B------:R-:W-:Y:S01]  /*14120*/  IMAD.X R41, RZ, RZ, R21.reuse, P6 ;  /* 0x000000ffff297224 */ /* 0x100fe200030e0615 */
[----:B------:R-:W-:Y:S01]  /*14130*/  SHF.R.U64 R28, R28, 0x3, RZ ;  /* 0x000000031c1c7819 */ /* 0x000fe200000012ff */
[----:B------:R-:W-:Y:S01]  /*14140*/  UIMAD UR10, UR11, UR12, URZ ;  /* 0x0000000c0b0a72a4 */ /* 0x000fe2000f8e023f */
[----:B------:R-:W-:Y:S01]  /*14150*/  SHF.R.U64 R32, R32, 0x3, RZ ;  /* 0x0000000320207819 */ /* 0x000fe200000012ff */
[----:B------:R-:W-:Y:S01]  /*14160*/  UIMAD.WIDE.U32 UR8, UR4, UR12, URZ ;  /* 0x0000000c040872a5 */ /* 0x000fe2000f8e003f */
[----:B------:R-:W-:Y:S01]  /*14170*/  SHF.R.U64 R36, R36, 0x3, RZ ;  /* 0x0000000324247819 */ /* 0x000fe200000012ff */
[----:B------:R-:W5:Y:S01]  /*14180*/  LD.E.128 R8, desc[UR54][R8.64] ;  /* 0x0000003608087980 */ /* 0x000f62000c101d00 */
[----:B------:R-:W-:Y:S02]  /*14190*/  LOP3.LUT R20, R5, R20, RZ, 0x3c, !PT ;  /* 0x0000001405147212 */ /* 0x000fe400078e3cff */
        /* <DEDUP_REMOVED lines=10> */
[----:B------:R1:W5:Y:S01]  /*14240*/  LD.E.128 R4, desc[UR54][R20.64] ;  /* 0x0000003614047980 */ /* 0x000362000c101d00 */
[----:B------:R-:W-:Y:S01]  /*14250*/  LOP3.LUT R0, R3, 0x380, RZ, 0xc0, !PT ;  /* 0x0000038003007812 */ /* 0x000fe200078ec0ff */
[----:B------:R-:W-:-:S02]  /*14260*/  UIMAD UR10, UR4, UR13, UR10 ;  /* 0x0000000d040a72a4 */ /* 0x000fc4000f8e020a */
[----:B------:R-:W5:Y:S01]  /*14270*/  LD.E.128 R12, desc[UR54][R12.64] ;  /* 0x000000360c0c7980 */ /* 0x000f62000c101d00 */
[----:B------:R-:W-:-:S03]  /*14280*/  SHF.R.U64 R0, R0, 0x3, RZ ;  /* 0x0000000300007819 */ /* 0x000fc600000012ff */
[----:B------:R-:W5:Y:S01]  /*14290*/  LD.E.128 R24, desc[UR54][R24.64] ;  /* 0x0000003618187980 */ /* 0x000f62000c101d00 */
[----:B------:R-:W-:Y:S01]  /*142a0*/  LOP3.LUT R40, R0, R3, RZ, 0x3c, !PT ;  /* 0x0000000300287212 */ /* 0x000fe200078e3cff */
[----:B-1----:R-:W1:Y:S01]  /*142b0*/  @P1 LDC R21, c[0x0][0xbec] ;  /* 0x0002fb00ff151b82 */ /* 0x002e620000000800 */
[----:B------:R-:W-:Y:S01]  /*142c0*/  UIADD3 UR9, UR9, UR10, URZ ;  /* 0x0000000a09097290 */ /* 0x000fe2000fffe03f */
[----:B------:R-:W-:Y:S01]  /*142d0*/  IMAD R0, R189, 0x20, R201 ;  /* 0x00000020bd007824 */ /* 0x000fe200078e02c9 */
[----:B------:R-:W5:Y:S01]  /*142e0*/  LD.E.128 R28, desc[UR54][R28.64] ;  /* 0x000000361c1c7980 */ /* 0x000f62000c101d00 */
[----:B------:R-:W-:Y:S02]  /*142f0*/  ULDC.64 UR10, c[0x0][0xae8] ;  /* 0x0002ba00000a7ab9 */ /* 0x000fe40000000a00 */
[----:B------:R-:W-:Y:S01]  /*14300*/  UIMAD.WIDE.U32 UR8, UR36, UR10, UR8 ;  /* 0x0000000a240872a5 */ /* 0x000fe2000f8e0008 */
[----:B------:R-:W-:Y:S01]  /*14310*/  VIADD R44, R0, UR38 ;  /* 0x00000026002c7c36 */ /* 0x000fe20008000000 */
[----:B------:R-:W-:Y:S01]  /*14320*/  USHF.R.S32.HI UR4, URZ, 0x1f, UR7 ;  /* 0x0000001f3f047899 */ /* 0x000fe20008011407 */
[----:B------:R-:W5:Y:S01]  /*14330*/  LD.E.128 R32, desc[UR54][R32.64] ;  /* 0x0000003620207980 */ /* 0x000f62000c101d00 */
[----:B------:R-:W-:-:S03]  /*14340*/  UIMAD UR9, UR36, UR11, UR9 ;  /* 0x0000000b240972a4 */ /* 0x000fc6000f8e0209 */
[----:B------:R-:W-:Y:S01]  /*14350*/  ULDC.64 UR10, c[0x0][0xaf0] ;  /* 0x0002bc00000a7ab9 */ /* 0x000fe20000000a00 */
[----:B------:R-:W5:Y:S01]  /*14360*/  LD.E.128 R36, desc[UR54][R36.64] ;  /* 0x0000003624247980 */ /* 0x000f62000c101d00 */
[----:B------:R-:W-:Y:S01]  /*14370*/  UIMAD UR4, UR4, UR10, URZ ;  /* 0x0000000a040472a4 */ /* 0x000fe2000f8e023f */
[----:B------:R-:W-:Y:S01]  /*14380*/  IMAD.MOV.U32 R3, RZ, RZ, R44 ;  /* 0x000000ffff037224 */ /* 0x000fe200078e002c */
[----:B------:R-:W-:Y:S01]  /*14390*/  UIMAD.WIDE.U32 UR8, UR7, UR10, UR8 ;  /* 0x0000000a070872a5 */ /* 0x000fe2000f8e0008 */
[----:B------:R-:W5:Y:S01]  /*143a0*/  LD.E.128 R40, desc[UR54][R40.64] ;  /* 0x0000003628287980 */ /* 0x000f62000c101d00 */
[----:B-1----:R-:W-:Y:S01]  /*143b0*/  @P1 IMAD.HI.U32 R0, R44, R21, RZ ;  /* 0x000000152c001227 */ /* 0x002fe200078e00ff */
[----:B------:R-:W-:Y:S01]  /*143c0*/  UIMAD UR4, UR7, UR11, UR4 ;  /* 0x0000000b070472a4 */ /* 0x000fe2000f8e0204 */
[----:B------:R-:W-:Y:S01]  /*143d0*/  @!PT LDS RZ, [RZ] ;  /* 0x00000000fffff984 */ /* 0x000fe20000000800 */
[----:B------:R-:W-:Y:S01]  /*143e0*/  @!PT LDS RZ, [RZ] ;  /* 0x00000000fffff984 */ /* 0x000fe20000000800 */
[----:B------:R-:W-:Y:S01]  /*143f0*/  @!PT LDS RZ, [RZ] ;  /* 0x00000000fffff984 */ /* 0x000fe20000000800 */
[----:B------:R-:W-:Y:S01]  /*14400*/  @!PT LDS RZ, [RZ] ;  /* 0x00000000fffff984 */ /* 0x000fe20000000800 */
[----:B------:R1:W-:Y:S06]  /*14410*/  MEMBAR.ALL.CTA ;  /* 0x0000000000007992 */ /* 0x0003ec0000008000 */
[----:B-1----:R-:W1:Y:S01]  /*14420*/  FENCE.VIEW.ASYNC.S ;  /* 0x00000000000073c6 */ /* 0x002e620000000000 */
[----:B------:R-:W-:Y:S01]  /*14430*/  ULDC.64 UR10, c[0x0][0xae0] ;  /* 0x0002b800000a7ab9 */ /* 0x000fe20000000a00 */
[----:B0-----:R-:W-:Y:S01]  /*14440*/  @P1 SHF.R.U32.HI R3, RZ, R45, R0 ;  /* 0x0000002dff031219 */ /* 0x001fe20000011600 */
[----:B------:R-:W-:-:S03]  /*14450*/  UIADD3 UR4, UR9, UR4, URZ ;  /* 0x0000000409047290 */ /* 0x000fc6000fffe03f */
[--C-:B------:R-:W-:Y:S01]  /*14460*/  SHF.R.S32.HI R0, RZ, 0x1f, R3.reuse ;  /* 0x0000001fff007819 */ /* 0x100fe20000011403 */
[----:B------:R-:W-:Y:S02]  /*14470*/  IMAD.MOV R45, RZ, RZ, -R3 ;  /* 0x000000ffff2d7224 */ /* 0x000fe400078e0a03 */
[----:B------:R-:W-:Y:S02]  /*14480*/  IMAD.U32 R21, RZ, RZ, UR9 ;  /* 0x00000009ff157e24 */ /* 0x000fe4000f8e00ff */
[----:B------:R-:W-:Y:S02]  /*14490*/  IMAD R0, R0, UR10, RZ ;  /* 0x0000000a00007c24 */ /* 0x000fe4000f8e02ff */
[----:B------:R-:W-:Y:S02]  /*144a0*/  IMAD R45, R92, R45, R44 ;  /* 0x0000002d5c2d7224 */ /* 0x000fe400078e022c */
[----:B------:R-:W-:Y:S01]  /*144b0*/  IMAD.U32 R20, RZ, RZ, UR8 ;  /* 0x00000008ff147e24 */ /* 0x000fe2000f8e00ff */
[----:B------:R-:W-:Y:S01]  /*144c0*/  ULDC.64 UR8, c[0x0][0xad8] ;  /* 0x0002b60000087ab9 */ /* 0x000fe20000000a00 */
[----:B------:R-:W-:-:S02]  /*144d0*/  IMAD.U32 R21, RZ, RZ, UR4 ;  /* 0x00000004ff157e24 */ /* 0x000fc4000f8e00ff */
[C---:B------:R-:W-:Y:S01]  /*144e0*/  IMAD R47, R3.reuse, UR11, R0 ;  /* 0x0000000b032f7c24 */ /* 0x040fe2000f8e0200 */
[----:B------:R-:W-:Y:S01]  /*144f0*/  SHF.R.S32.HI R0, RZ, 0x1f, R45 ;  /* 0x0000001fff007819 */ /* 0x000fe2000001142d */
[----:B------:R-:W-:-:S04]  /*14500*/  IMAD.WIDE.U32 R20, R3, UR10, R20 ;  /* 0x0000000a03147c25 */ /* 0x000fc8000f8e0014 */
[----:B------:R-:W-:Y:S02]  /*14510*/  IMAD.IADD R21, R21, 0x1, R47 ;  /* 0x0000000115157824 */ /* 0x000fe400078e022f */
[----:B------:R-:W-:Y:S02]  /*14520*/  IMAD R0, R0, UR8, RZ ;  /* 0x0000000800007c24 */ /* 0x000fe4000f8e02ff */
[----:B------:R-:W-:Y:S02]  /*14530*/  VIADD R49, R201, UR38 ;  /* 0x00000026c9317c36 */ /* 0x000fe40008000000 */
[C---:B------:R-:W-:Y:S02]  /*14540*/  IMAD R47, R45.reuse, UR9, R0 ;  /* 0x000000092d2f7c24 */ /* 0x040fe4000f8e0200 */
[----:B------:R-:W-:Y:S01]  /*14550*/  IMAD.WIDE.U32 R20, R45, UR8, R20 ;  /* 0x000000082d147c25 */ /* 0x000fe2000f8e0014 */
[----:B------:R-:W-:Y:S01]  /*14560*/  ISETP.GE.AND P2, PT, R49, R18, PT ;  /* 0x000000123100720c */ /* 0x000fe20003f46270 */
[----:B------:R-:W-:-:S02]  /*14570*/  ULDC.64 UR8, c[0x0][0xa80] ;  /* 0x0002a00000087ab9 */ /* 0x000fc40000000a00 */
[----:B------:R-:W-:Y:S01]  /*14580*/  VIADD R3, R49, 0x20 ;  /* 0x0000002031037836 */ /* 0x000fe20000000000 */
[C---:B------:R-:W-:Y:S01]  /*14590*/  LEA R0, P3, R20.reuse, UR8, 0x1 ;  /* 0x0000000814007c11 */ /* 0x040fe2000f8608ff */
[----:B------:R-:W-:Y:S02]  /*145a0*/  IMAD.IADD R21, R21, 0x1, R47 ;  /* 0x0000000115157824 */ /* 0x000fe400078e022f */
[----:B------:R-:W-:Y:S01]  /*145b0*/  VIADD R17, R17, 0x22820 ;  /* 0x0002282011117836 */ /* 0x000fe20000000000 */
[-C--:B------:R-:W-:Y:S01]  /*145c0*/  ISETP.GE.AND P0, PT, R3, R18.reuse, PT ;  /* 0x000000120300720c */ /* 0x080fe20003f06270 */
[----:B------:R-:W-:Y:S01]  /*145d0*/  VIADD R3, R49, 0x40 ;  /* 0x0000004031037836 */ /* 0x000fe20000000000 */
[----:B------:R-:W-:Y:S02]  /*145e0*/  LEA.HI.X R46, R20, UR9, R21, 0x1, P3 ;  /* 0x00000009142e7c11 */ /* 0x000fe400098f0c15 */
[----:B------:R-:W-:Y:S01]  /*145f0*/  PRMT R17, RZ, 0x654, R17 ;  /* 0x00000654ff117816 */ /* 0x000fe20000000011 */
[----:B-1----:R0:W1:Y:S01]  /*14600*/  SHFL.IDX PT, R44, R0, RZ, 0x181f ;  /* 0x00181fff002c7589 */ /* 0x00206200000e0000 */
[----:B------:R-:W-:Y:S01]  /*14610*/  ISETP.GE.AND P1, PT, R3, R18, PT ;  /* 0x000000120300720c */ /* 0x000fe20003f26270 */
[----:B------:R-:W-:Y:S01]  /*14620*/  BSSY B1, `(.L_x_8799) ;  /* 0x000000d000017945 */ /* 0x000fe20003800000 */
[----:B------:R0:W-:Y:S01]  /*14630*/  SYNCS.ARRIVE.TRANS64.RED.A1T0 RZ, [R17+URZ], RZ ;  /* 0x000000ff11ff79a7 */ /* 0x0001e2000810043f */
[----:B------:R0:W2:Y:S02]  /*14640*/  SHFL.IDX PT, R3, R46, RZ, 0x181f ;  /* 0x00181fff2e037589 */ /* 0x0000a400000e0000 */
[----:B------:R-:W-:Y:S08]  /*14650*/  @P2 BRA `(.L_x_8800) ;  /* 0x0000000000242947 */ /* 0x000ff00003800000 */
[----:B------:R-:W-:Y:S02]  /*14660*/  ULDC UR4, c[0x0][0xac8] ;  /* 0x0002b20000047ab9 */ /* 0x000fe40000000800 */
[----:B------:R-:W-:Y:S02]  /*14670*/  ISETP.GE.AND P2, PT, R23, UR4, PT ;  /* 0x0000000417007c0c */ /* 0x000fe4000bf46270 */
[----:B------:R-:W-:-:S11]  /*14680*/  ISETP.GE.AND P3, PT, R188, UR4, PT ;  /* 0x00000004bc007c0c */ /* 0x000fd6000bf66270 */
[CC--:B-1----:R-:W-:Y:S02]  /*14690*/  @!P2 LEA R20, P4, R23.reuse, R44.reuse, 0x1 ;  /* 0x0000002c1714a211 */ /* 0x0c2fe400078808ff */
[C---:B------:R-:W-:Y:S02]  /*146a0*/  @!P3 LEA R44, P5, R188.reuse, R44, 0x1 ;  /* 0x0000002cbc2cb211 */ /* 0x040fe400078a08ff */
[-C--:B--2---:R-:W-:Y:S02]  /*146b0*/  @!P2 LEA.HI.X R21, R23, R3.reuse, R217, 0x1, P4 ;  /* 0x000000031715a211 */ /* 0x084fe400020f0cd9 */
[----:B------:R-:W-:-:S03]  /*146c0*/  @!P3 LEA.HI.X R45, R188, R3, R216, 0x1, P5 ;  /* 0x00000003bc2db211 */ /* 0x000fc600028f0cd8 */
[----:B-----5:R3:W-:Y:S04]  /*146d0*/  @!P2 ST.E.128 desc[UR54][R20.64], R4 ;  /* 0x000000041400a985 */ /* 0x0207e8000c101d36 */
[----:B------:R3:W-:Y:S02]  /*146e0*/  @!P3 ST.E.128 desc[UR54][R44.64], R28 ;  /* 0x0000001c2c00b985 */ /* 0x0007e4000c101d36 */
.L_x_8800:
[----:B------:R-:W-:Y:S05]  /*146f0*/  BSYNC B1 ;  /* 0x0000000000017941 */ /* 0x000fea0003800000 */
.L_x_8799:
[----:B--2---:R2:W4:Y:S01]  /*14700*/  SHFL.IDX PT, R3, R46, 0x1, 0x181f ;  /* 0x00381f002e037f89 */ /* 0x00452200000e0000 */
[----:B------:R-:W-:Y:S03]  /*14710*/  BSSY B1, `(.L_x_8801) ;  /* 0x000000c000017945 */ /* 0x000fe60003800000 */
[----:B---3-5:R2:W3:Y:S01]  /*14720*/  SHFL.IDX PT, R6, R0, 0x1, 0x181f ;  /* 0x00381f0000067f89 */ /* 0x0284e200000e0000 */
[----:B------:R-:W-:Y:S05]  /*14730*/  @P0 BRA `(.L_x_8802) ;  /* 0x0000000000240947 */ /* 0x000fea0003800000 */
[----:B------:R-:W-:Y:S02]  /*14740*/  ULDC UR4, c[0x0][0xac8] ;  /* 0x0002b20000047ab9 */ /* 0x000fe40000000800 */
[----:B------:R-:W-:Y:S02]  /*14750*/  ISETP.GE.AND P3, PT, R23, UR4, PT ;  /* 0x0000000417007c0c */ /* 0x000fe4000bf66270 */
[----:B------:R-:W-:-:S11]  /*14760*/  ISETP.GE.AND P4, PT, R188, UR4, PT ;  /* 0x00000004bc007c0c */ /* 0x000fd6000bf86270 */
[CC--:B---3--:R-:W-:Y:S02]  /*14770*/  @!P3 LEA R4, P0, R23.reuse, R6.reuse, 0x1 ;  /* 0x000000061704b211 */ /* 0x0c8fe400078008ff */
[C---:B------:R-:W-:Y:S02]  /*14780*/  @!P4 LEA R6, P2, R188.reuse, R6, 0x1 ;  /* 0x00000006bc06c211 */ /* 0x040fe400078408ff */
[-C--:B----4-:R-:W-:Y:S02]  /*14790*/  @!P3 LEA.HI.X R5, R23, R3.reuse, R217, 0x1, P0 ;  /* 0x000000031705b211 */ /* 0x090fe400000f0cd9 */
[----:B------:R-:W-:-:S03]  /*147a0*/  @!P4 LEA.HI.X R7, R188, R3, R216, 0x1, P2 ;  /* 0x00000003bc07c211 */ /* 0x000fc600010f0cd8 */
[----:B------:R3:W-:Y:S04]  /*147b0*/  @!P3 ST.E.128 desc[UR54][R4.64], R8 ;  /* 0x000000080400b985 */ /* 0x0007e8000c101d36 */
[----:B------:R3:W-:Y:S02]  /*147c0*/  @!P4 ST.E.128 desc[UR54][R6.64], R32 ;  /* 0x000000200600c985 */ /* 0x0007e4000c101d36 */
.L_x_8802:
[----:B------:R-:W-:Y:S05]  /*147d0*/  BSYNC B1 ;  /* 0x0000000000017941 */ /* 0x000fea0003800000 */
.L_x_8801:
[----:B----4-:R4:W0:Y:S01]  /*147e0*/  SHFL.IDX PT, R3, R46, 0x2, 0x181f ;  /* 0x00581f002e037f89 */ /* 0x01082200000e0000 */
[----:B------:R-:W-:Y:S03]  /*147f0*/  BSSY B1, `(.L_x_8803) ;  /* 0x000000c000017945 */ /* 0x000fe60003800000 */
[----:B---3--:R4:W3:Y:S01]  /*14800*/  SHFL.IDX PT, R6, R0, 0x2, 0x181f ;  /* 0x00581f0000067f89 */ /* 0x0088e200000e0000 */
[----:B------:R-:W-:Y:S05]  /*14810*/  @P1 BRA `(.L_x_8804) ;  /* 0x0000000000241947 */ /* 0x000fea0003800000 */
[----:B------:R-:W-:Y:S02]  /*14820*/  ULDC UR4, c[0x0][0xac8] ;  /* 0x0002b20000047ab9 */ /* 0x000fe40000000800 */
[----:B------:R-:W-:Y:S02]  /*14830*/  ISETP.GE.AND P2, PT, R23, UR4, PT ;  /* 0x0000000417007c0c */ /* 0x000fe4000bf46270 */
[----:B------:R-:W-:-:S11]  /*14840*/  ISETP.GE.AND P3, PT, R188, UR4, PT ;  /* 0x00000004bc007c0c */ /* 0x000fd6000bf66270 */
[CC--:B---3--:R-:W-:Y:S02]  /*14850*/  @!P2 LEA R4, P0, R23.reuse, R6.reuse, 0x1 ;  /* 0x000000061704a211 */ /* 0x0c8fe400078008ff */
[C---:B------:R-:W-:Y:S02]  /*14860*/  @!P3 LEA R6, P1, R188.reuse, R6, 0x1 ;  /* 0x00000006bc06b211 */ /* 0x040fe400078208ff */
[-C--:B0-----:R-:W-:Y:S02]  /*14870*/  @!P2 LEA.HI.X R5, R23, R3.reuse, R217, 0x1, P0 ;  /* 0x000000031705a211 */ /* 0x081fe400000f0cd9 */
[----:B------:R-:W-:-:S03]  /*14880*/  @!P3 LEA.HI.X R7, R188, R3, R216, 0x1, P1 ;  /* 0x00000003bc07b211 */ /* 0x000fc600008f0cd8 */
[----:B------:R0:W-:Y:S04]  /*14890*/  @!P2 ST.E.128 desc[UR54][R4.64], R12 ;  /* 0x0000000c0400a985 */ /* 0x0001e8000c101d36 */
[----:B------:R0:W-:Y:S02]  /*148a0*/  @!P3 ST.E.128 desc[UR54][R6.64], R36 ;  /* 0x000000240600b985 */ /* 0x0001e4000c101d36 */
.L_x_8804:
[----:B------:R-:W-:Y:S05]  /*148b0*/  BSYNC B1 ;  /* 0x0000000000017941 */ /* 0x000fea0003800000 */
.L_x_8803:
[----:B0-----:R-:W-:Y:S01]  /*148c0*/  VIADD R3, R49, 0x60 ;  /* 0x0000006031037836 */ /* 0x001fe20000000000 */
[----:B--2-4-:R-:W0:Y:S04]  /*148d0*/  SHFL.IDX PT, R46, R46, 0x3, 0x181f ;  /* 0x00781f002e2e7f89 */ /* 0x014e2800000e0000 */
[----:B------:R-:W-:Y:S01]  /*148e0*/  ISETP.GE.AND P0, PT, R3, R18, PT ;  /* 0x000000120300720c */ /* 0x000fe20003f06270 */
[----:B------:R-:W2:-:S12]  /*148f0*/  SHFL.IDX PT, R0, R0, 0x3, 0x181f ;  /* 0x00781f0000007f89 */ /* 0x000e9800000e0000 */
[----:B------:R-:W-:Y:S05]  /*14900*/  @P0 BRA `(.L_x_8805) ;  /* 0x0000001800580947 */ /* 0x000fea0003800000 */
[----:B------:R-:W-:Y:S02]  /*14910*/  ULDC UR4, c[0x0][0xac8] ;  /* 0x0002b20000047ab9 */ /* 0x000fe40000000800 */
[----:B------:R-:W-:-:S13]  /*14920*/  ISETP.GE.AND P1, PT, R23, UR4, PT ;  /* 0x0000000417007c0c */ /* 0x000fda000bf26270 */
[----:B--2---:R-:W-:-:S04]  /*14930*/  @!P1 LEA R4, P0, R23, R0, 0x1 ;  /* 0x0000000017049211 */ /* 0x004fc800078008ff */
[----:B0-----:R-:W-:Y:S02]  /*14940*/  @!P1 LEA.HI.X R5, R23, R46, R217, 0x1, P0 ;  /* 0x0000002e17059211 */ /* 0x001fe400000f0cd9 */
[----:B------:R-:W-:-:S03]  /*14950*/  ISETP.GE.AND P0, PT, R188, UR4, PT ;  /* 0x00000004bc007c0c */ /* 0x000fc6000bf06270 */
[----:B------:R4:W-:Y:S10]  /*14960*/  @!P1 ST.E.128 desc[UR54][R4.64], R24 ;  /* 0x0000001804009985 */ /* 0x0009f4000c101d36 */
[----:B------:R-:W-:Y:S05]  /*14970*/  @P0 BRA `(.L_x_8805) ;  /* 0x00000018003c0947 */ /* 0x000fea0003800000 */
[----:B----4-:R-:W-:-:S04]  /*14980*/  LEA R4, P0, R188, R0, 0x1 ;  /* 0x00000000bc047211 */ /* 0x010fc800078008ff */
[----:B------:R-:W-:-:S05]  /*14990*/  LEA.HI.X R5, R188, R46, R216, 0x1, P0 ;  /* 0x0000002ebc057211 */ /* 0x000fca00000f0cd8 */
[----:B------:R0:W-:Y:S01]  /*149a0*/  ST.E.128 desc[UR54][R4.64], R40 ;  /* 0x0000002804007985 */ /* 0x0001e2000c101d36 */
[----:B------:R-:W-:Y:S05]  /*149b0*/  BRA `(.L_x_8805) ;  /* 0x00000018002c7947 */ /* 0x000fea0003800000 */
.L_x_8798:
[----:B------:R-:W-:Y:S01]  /*149c0*/  ULDC.64 UR12, c[0x0][0xb08] ;  /* 0x0002c200000c7ab9 */ /* 0x000fe20000000a00 */
[----:B0-----:R-:W0:Y:S01]  /*149d0*/  @P1 LDC R0, c[0x0][0xbec] ;  /* 0x0002fb00ff001b82 */ /* 0x001e220000000800 */
[----:B------:R-:W-:Y:S01]  /*149e0*/  UIMAD UR10, UR11, UR12, URZ ;  /* 0x0000000c0b0a72a4 */ /* 0x000fe2000f8e023f */
[----:B------:R-:W-:Y:S01]  /*149f0*/  IMAD.MOV.U32 R3, RZ, RZ, R13 ;  /* 0x000000ffff037224 */ /* 0x000fe200078e000d */
[----:B------:R-:W-:Y:S01]  /*14a00*/  UIMAD.WIDE.U32 UR8, UR4, UR12, URZ ;  /* 0x0000000c040872a5 */ /* 0x000fe2000f8e003f */
[----:B------:R-:W-:Y:S01]  /*14a10*/  VIADD R17, R17, 0x22820 ;  /* 0x0002282011117836 */ /* 0x000fe20000000000 */
[----:B------:R-:W-:Y:S01]  /*14a20*/  UIMAD UR10, UR4, UR13, UR10 ;  /* 0x0000000d040a72a4 */ /* 0x000fe2000f8e020a */
[C---:B------:R-:W-:Y:S01]  /*14a30*/  VIADD R21, R19.reuse, 0x10 ;  /* 0x0000001013157836 */ /* 0x040fe20000000000 */
[----:B------:R-:W-:Y:S01]  /*14a40*/  USHF.R.S32.HI UR4, URZ, 0x1f, UR7 ;  /* 0x0000001f3f047899 */ /* 0x000fe20008011407 */
[----:B------:R-:W1:Y:S01]  /*14a50*/  @P1 LDC R5, c[0x0][0xbf0] ;  /* 0x0002fc00ff051b82 */ /* 0x000e620000000800 */
[----:B------:R-:W-:Y:S01]  /*14a60*/  UIADD3 UR9, UR9, UR10, URZ ;  /* 0x0000000a09097290 */ /* 0x000fe2000fffe03f */
[----:B------:R-:W-:Y:S01]  /*14a70*/  PRMT R17, RZ, 0x654, R17 ;  /* 0x00000654ff117816 */ /* 0x000fe20000000011 */
[C---:B------:R-:W-:Y:S01]  /*14a80*/  VIADD R25, R19.reuse, 0x18 ;  /* 0x0000001813197836 */ /* 0x040fe20000000000 */
[----:B------:R-:W-:Y:S01]  /*14a90*/  ULDC.64 UR10, c[0x0][0xb38] ;  /* 0x0002ce00000a7ab9 */ /* 0x000fe20000000a00 */
[----:B------:R-:W-:Y:S01]  /*14aa0*/  VIADD R27, R19, 0x20 ;  /* 0x00000020131b7836 */ /* 0x000fe20000000000 */
[----:B------:R-:W-:Y:S01]  /*14ab0*/  UIMAD.WIDE.U32 UR8, UR36, UR10, UR8 ;  /* 0x0000000a240872a5 */ /* 0x000fe2000f8e0008 */
[----:B------:R-:W-:Y:S01]  /*14ac0*/  BSSY B1, `(.L_x_8806) ;  /* 0x000006a000017945 */ /* 0x000fe20003800000 */
[----:B------:R2:W-:Y:S01]  /*14ad0*/  SYNCS.ARRIVE.TRANS64.RED.A1T0 RZ, [R17+URZ], RZ ;  /* 0x000000ff11ff79a7 */ /* 0x0005e2000810043f */
[----:B------:R-:W-:Y:S01]  /*14ae0*/  SHF.R.S32.HI R93, RZ, 0x1f, R190 ;  /* 0x0000001fff5d7819 */ /* 0x000fe200000114be */
[----:B------:R-:W-:Y:S01]  /*14af0*/  UIMAD UR9, UR36, UR11, UR9 ;  /* 0x0000000b240972a4 */ /* 0x000fe2000f8e0209 */
[----:B------:R-:W-:-:S02]  /*14b00*/  SHF.R.S32.HI R20, RZ, 0x1f, R21 ;  /* 0x0000001fff147819 */ /* 0x000fc40000011415 */
[----:B------:R-:W-:Y:S01]  /*14b10*/  ULDC.64 UR10, c[0x0][0xb40] ;  /* 0x0002d000000a7ab9 */ /* 0x000fe20000000a00 */
[----:B------:R-:W-:Y:S01]  /*14b20*/  SHF.R.S32.HI R24, RZ, 0x1f, R25 ;  /* 0x0000001fff187819 */ /* 0x000fe20000011419 */
[----:B------:R-:W-:Y:S01]  /*14b30*/  UIMAD UR4, UR4, UR10, URZ ;  /* 0x0000000a040472a4 */ /* 0x000fe2000f8e023f */
[----:B0-----:R-:W-:Y:S01]  /*14b40*/  @P1 IMAD.HI.U32 R0, R13, R0, RZ ;  /* 0x000000000d001227 */ /* 0x001fe200078e00ff */
[----:B------:R-:W-:Y:S01]  /*14b50*/  UIMAD.WIDE.U32 UR8, UR7, UR10, UR8 ;  /* 0x0000000a070872a5 */ /* 0x000fe2000f8e0008 */
[----:B------:R-:W-:Y:S01]  /*14b60*/  SHF.R.S32.HI R26, RZ, 0x1f, R27 ;  /* 0x0000001fff1a7819 */ /* 0x000fe2000001141b */
[----:B------:R-:W-:Y:S01]  /*14b70*/  UIMAD UR4, UR7, UR11, UR4 ;  /* 0x0000000b070472a4 */ /* 0x000fe2000f8e0204 */
[----:B--2---:R-:W-:Y:S02]  /*14b80*/  VIADD R17, R19, 0x8 ;  /* 0x0000000813117836 */ /* 0x004fe40000000000 */
[----:B------:R-:W-:Y:S01]  /*14b90*/  ULDC.64 UR10, c[0x0][0xb48] ;  /* 0x0002d200000a7ab9 */ /* 0x000fe20000000a00 */
[----:B------:R-:W-:Y:S01]  /*14ba0*/  UIADD3 UR9, UR9, UR4, URZ ;  /* 0x0000000409097290 */ /* 0x000fe2000fffe03f */
[----:B-1----:R-:W-:-:S02]  /*14bb0*/  @P1 SHF.R.U32.HI R3, RZ, R5, R0 ;  /* 0x00000005ff031219 */ /* 0x002fc40000011600 */
        /* <DEDUP_REMOVED lines=36> */
[-C--:B------:R-:W-:Y:S02]  /*14e00*/  @!P3 LEA R10, P5, R21, R6.reuse, 0x2 ;  /* 0x00000006150ab211 */ /* 0x080fe400078a10ff */
[----:B------:R-:W-:Y:S01]  /*14e10*/  @!P2 LEA R12, P6, R25, R6, 0x2 ;  /* 0x00000006190ca211 */ /* 0x000fe200078c10ff */
[----:B------:R2:W-:Y:S01]  /*14e20*/  @!P4 ST.E.64 desc[UR54][R8.64], R88 ;  /* 0x000000580800c985 */ /* 0x0005e2000c101b36 */
[----:B------:R-:W-:Y:S02]  /*14e30*/  @!P3 LEA.HI.X R11, R21, R7, R20, 0x2, P5 ;  /* 0x00000007150bb211 */ /* 0x000fe400028f1414 */
[----:B------:R-:W-:-:S02]  /*14e40*/  ISETP.GE.AND P4, PT, R190, UR4, PT ;  /* 0x00000004be007c0c */ /* 0x000fc4000bf86270 */
[-C--:B------:R-:W-:Y:S01]  /*14e50*/  @!P2 LEA.HI.X R13, R25, R7.reuse, R24, 0x2, P6 ;  /* 0x00000007190da211 */ /* 0x080fe200030f1418 */
[----:B------:R3:W-:Y:S01]  /*14e60*/  @!P3 ST.E.64 desc[UR54][R10.64], R86 ;  /* 0x000000560a00b985 */ /* 0x0007e2000c101b36 */
[----:B------:R-:W-:Y:S02]  /*14e70*/  ISETP.GE.AND P3, PT, R200, UR4, PT ;  /* 0x00000004c8007c0c */ /* 0x000fe4000bf66270 */
[----:B------:R-:W-:Y:S01]  /*14e80*/  @!P1 LEA R14, P5, R27, R6, 0x2 ;  /* 0x000000061b0e9211 */ /* 0x000fe200078a10ff */
[----:B------:R4:W-:Y:S01]  /*14e90*/  @!P2 ST.E.64 desc[UR54][R12.64], R84 ;  /* 0x000000540c00a985 */ /* 0x0009e2000c101b36 */
[----:B------:R-:W-:Y:S02]  /*14ea0*/  ISETP.GE.AND P2, PT, R199, UR4, PT ;  /* 0x00000004c7007c0c */ /* 0x000fe4000bf46270 */
[----:B------:R-:W-:-:S03]  /*14eb0*/  @!P1 LEA.HI.X R15, R27, R7, R26, 0x2, P5 ;  /* 0x000000071b0f9211 */ /* 0x000fc600028f141a */
[-C--:B-1----:R-:W-:Y:S02]  /*14ec0*/  @!P4 LEA R4, P6, R190, R6.reuse, 0x2 ;  /* 0x00000006be04c211 */ /* 0x082fe400078c10ff */
        /* <DEDUP_REMOVED lines=41> */
.L_x_8807:
[----:B------:R-:W-:Y:S05]  /*15160*/  BSYNC B1 ;  /* 0x0000000000017941 */ /* 0x000fea0003800000 */
.L_x_8806:
        /* <DEDUP_REMOVED lines=9> */
[----:B-1----:R-:W-:-:S04]  /*15200*/  @!P5 LEA R8, P4, R17, R6, 0x2 ;  /* 0x000000061108d211 */ /* 0x002fc800078810ff */
[-C--:B---3--:R-:W-:Y:S02]  /*15210*/  @!P5 LEA.HI.X R9, R17, R7.reuse, R18, 0x2, P4 ;  /* 0x000000071109d211 */ /* 0x088fe400020f1412 */
[-C--:B------:R-:W-:Y:S01]  /*15220*/  @!P2 LEA R12, P4, R25, R6.reuse, 0x2 ;  /* 0x00000006190ca211 */ /* 0x080fe200078810ff */
[----:B------:R-:W-:Y:S01]  /*15230*/  @!P0 IMAD.WIDE R4, R19, 0x4, R6 ;  /* 0x0000000413048825 */ /* 0x000fe200078e0206 */
[----:B------:R-:W-:Y:S02]  /*15240*/  @!P1 LEA R10, P6, R21, R6, 0x2 ;  /* 0x00000006150a9211 */ /* 0x000fe400078c10ff */
[-C--:B------:R-:W-:Y:S02]  /*15250*/  @!P2 LEA.HI.X R13, R25, R7.reuse, R24, 0x2, P4 ;  /* 0x00000007190da211 */ /* 0x080fe400020f1418 */
[----:B------:R-:W-:Y:S01]  /*15260*/  ISETP.GE.AND P4, PT, R190, UR4, PT ;  /* 0x00000004be007c0c */ /* 0x000fe2000bf86270 */
[----:B------:R1:W-:Y:S01]  /*15270*/  @!P0 ST.E.64 desc[UR54][R4.64], R32 ;  /* 0x0000002004008985 */ /* 0x0003e2000c101b36 */
[----:B------:R-:W-:-:S02]  /*15280*/  @!P1 LEA.HI.X R11, R21, R7, R20, 0x2, P6 ;  /* 0x00000007150b9211 */ /* 0x000fc400030f1414 */
[----:B------:R-:W-:Y:S01]  /*15290*/  ISETP.GE.AND P0, PT, R200, UR4, PT ;  /* 0x00000004c8007c0c */ /* 0x000fe2000bf06270 */
[----:B------:R3:W-:Y:S01]  /*152a0*/  @!P5 ST.E.64 desc[UR54][R8.64], R34 ;  /* 0x000000220800d985 */ /* 0x0007e2000c101b36 */
[----:B------:R-:W-:-:S03]  /*152b0*/  @!P3 LEA R14, P6, R27, R6, 0x2 ;  /* 0x000000061b0eb211 */ /* 0x000fc600078c10ff */
[----:B------:R4:W-:Y:S01]  /*152c0*/  @!P1 ST.E.64 desc[UR54][R10.64], R36 ;  /* 0x000000240a009985 */ /* 0x0009e2000c101b36 */
[----:B------:R-:W-:Y:S02]  /*152d0*/  ISETP.GE.AND P1, PT, R199, UR4, PT ;  /* 0x00000004c7007c0c */ /* 0x000fe4000bf26270 */
[-C--:B------:R-:W-:Y:S01]  /*152e0*/  @!P3 LEA.HI.X R15, R27, R7.reuse, R26, 0x2, P6 ;  /* 0x000000071b0fb211 */ /* 0x080fe200030f141a */
[----:B------:R5:W-:Y:S01]  /*152f0*/  @!P2 ST.E.64 desc[UR54][R12.64], R38 ;  /* 0x000000260c00a985 */ /* 0x000be2000c101b36 */
[-C--:B------:R-:W-:Y:S02]  /*15300*/  @!P4 LEA R20, P5, R190, R6.reuse, 0x2 ;  /* 0x00000006be14c211 */ /* 0x080fe400078a10ff */
[----:B------:R-:W-:Y:S01]  /*15310*/  ISETP.GE.AND P2, PT, R198, UR4, PT ;  /* 0x00000004c6007c0c */ /* 0x000fe2000bf46270 */
[----:B------:R-:W-:Y:S01]  /*15320*/  @!P3 ST.E.64 desc[UR54][R14.64], R40 ;  /* 0x000000280e00b985 */ /* 0x000fe2000c101b36 */
[----:B------:R-:W-:Y:S02]  /*15330*/  @!P4 LEA.HI.X R21, R190, R7, R93, 0x2, P5 ;  /* 0x00000007be15c211 */ /* 0x000fe400028f145d */
[----:B------:R-:W-:-:S03]  /*15340*/  @!P0 LEA R24, P3, R200, R6, 0x2 ;  /* 0x00000006c8188211 */ /* 0x000fc600078610ff */
[----:B------:R-:W-:Y:S01]  /*15350*/  @!P4 ST.E.64 desc[UR54][R20.64], R42 ;  /* 0x0000002a1400c985 */ /* 0x000fe2000c101b36 */
[----:B------:R-:W-:Y:S02]  /*15360*/  ISETP.GE.AND P4, PT, R197, UR4, PT ;  /* 0x00000004c5007c0c */ /* 0x000fe4000bf86270 */
[CC--:B-1----:R-:W-:Y:S02]  /*15370*/  @!P1 LEA R4, P5, R199.reuse, R6.reuse, 0x2 ;  /* 0x00000006c7049211 */ /* 0x0c2fe400078a10ff */
[-C--:B------:R-:W-:Y:S02]  /*15380*/  @!P0 LEA.HI.X R25, R200, R7.reuse, R212, 0x2, P3 ;  /* 0x00000007c8198211 */ /* 0x080fe400018f14d4 */
[----:B------:R-:W-:Y:S02]  /*15390*/  ISETP.GE.AND P3, PT, R196, UR4, PT ;  /* 0x00000004c4007c0c */ /* 0x000fe4000bf66270 */
[----:B---3--:R-:W-:Y:S01]  /*153a0*/  @!P2 LEA R8, P6, R198, R6, 0x2 ;  /* 0x00000006c608a211 */ /* 0x008fe200078c10ff */
[----:B------:R-:W-:Y:S01]  /*153b0*/  @!P0 ST.E.64 desc[UR54][R24.64], R44 ;  /* 0x0000002c18008985 */ /* 0x000fe2000c101b36 */
[----:B------:R-:W-:-:S02]  /*153c0*/  @!P1 LEA.HI.X R5, R199, R7, R211, 0x2, P5 ;  /* 0x00000007c7059211 */ /* 0x000fc400028f14d3 */
[-C--:B------:R-:W-:Y:S02]  /*153d0*/  @!P2 LEA.HI.X R9, R198, R7.reuse, R210, 0x2, P6 ;  /* 0x00000007c609a211 */ /* 0x080fe400030f14d2 */
[----:B------:R-:W-:Y:S01]  /*153e0*/  ISETP.GE.AND P0, PT, R195, UR4, PT ;  /* 0x00000004c3007c0c */ /* 0x000fe2000bf06270 */
[----:B------:R1:W-:Y:S01]  /*153f0*/  @!P1 ST.E.64 desc[UR54][R4.64], R46 ;  /* 0x0000002e04009985 */ /* 0x0003e2000c101b36 */
        /* <DEDUP_REMOVED lines=8> */
[C---:B-1----:R-:W-:Y:S02]  /*15480*/  @!P0 LEA R4, P4, R195.reuse, R6, 0x2 ;  /* 0x00000006c3048211 */ /* 0x042fe400078810ff */
[-C--:B------:R-:W-:Y:S02]  /*15490*/  @!P3 LEA.HI.X R13, R196, R7.reuse, R208, 0x2, P6 ;  /* 0x00000007c40db211 */ /* 0x080fe400030f14d0 */
[----:B------:R-:W-:-:S03]  /*154a0*/  @!P0 LEA.HI.X R5, R195, R7, R207, 0x2, P4 ;  /* 0x00000007c3058211 */ /* 0x000fc600020f14cf */
[CC--:B---3--:R-:W-:Y:S01]  /*154b0*/  @!P2 LEA R8, P4, R193.reuse, R6.reuse, 0x2 ;  /* 0x00000006c108a211 */ /* 0x0c8fe200078810ff */
[----:B------:R4:W-:Y:S01]  /*154c0*/  @!P3 ST.E.64 desc[UR54][R12.64], R52 ;  /* 0x000000340c00b985 */ /* 0x0009e2000c101b36 */
[-C--:B------:R-:W-:Y:S02]  /*154d0*/  @!P5 LEA R14, P3, R194, R6.reuse, 0x2 ;  /* 0x00000006c20ed211 */ /* 0x080fe400078610ff */
[----:B------:R-:W-:Y:S01]  /*154e0*/  @!P1 LEA R20, P6, R192, R6, 0x2 ;  /* 0x00000006c0149211 */ /* 0x000fe200078c10ff */
        /* <DEDUP_REMOVED lines=13> */
.L_x_8796:
[----:B------:R-:W0:Y:S01]  /*155c0*/  LDC.64 R4, c[0x0][0xc00] ;  /* 0x00030000ff047b82 */ /* 0x000e220000000a00 */
[----:B------:R-:W-:Y:S01]  /*155d0*/  ULDC.64 UR8, c[0x0][0xc00] ;  /* 0x0003000000087ab9 */ /* 0x000fe20000000a00 */
[----:B------:R-:W-:Y:S01]  /*155e0*/  IMAD.MOV.U32 R3, RZ, RZ, RZ ;  /* 0x000000ffff037224 */ /* 0x000fe200078e00ff */
[----:B------:R-:W-:-:S05]  /*155f0*/  UIMAD.WIDE UR8, UR37, 0x4, UR8 ;  /* 0x00000004250878a5 */ /* 0x000fca000f8e0208 */
[----:B------:R-:W1:Y:S01]  /*15600*/  LDC.64 R6, c[0x0][0xc08] ;  /* 0x00030200ff067b82 */ /* 0x000e620000000a00 */
[----:B0-----:R-:W-:Y:S01]  /*15610*/  ISETP.NE.U32.AND P0, PT, R4, RZ, PT ;  /* 0x000000ff0400720c */ /* 0x001fe20003f05070 */
[----:B------:R-:W-:Y:S01]  /*15620*/  IMAD.U32 R4, RZ, RZ, UR8 ;  /* 0x00000008ff047e24 */ /* 0x000fe2000f8e00ff */
[----:B------:R-:W-:Y:S01]  /*15630*/  R2UR UR4, R5 ;  /* 0x00000000050472ca */ /* 0x000fe200000e0000 */
[----:B------:R-:W-:Y:S01]  /*15640*/  IMAD.U32 R5, RZ, RZ, UR9 ;  /* 0x00000009ff057e24 */ /* 0x000fe2000f8e00ff */
[----:B-1----:R-:W-:-:S09]  /*15650*/  ISETP.NE.U32.AND P1, PT, R6, RZ, PT ;  /* 0x000000ff0600720c */ /* 0x002fd20003f25070 */
[----:B------:R-:W-:Y:S02]  /*15660*/  VOTEU.ANY UP0, P0 ;  /* 0x00000000003f7886 */ /* 0x000fe40000000100 */
[----:B------:R-:W-:Y:S01]  /*15670*/  UISETP.NE.AND.EX UP0, UPT, UR4, URZ, UPT, UP0 ;  /* 0x0000003f0400728c */ /* 0x000fe2000bf05300 */
[----:B------:R-:W-:Y:S01]  /*15680*/  R2UR UR4, R7 ;  /* 0x00000000070472ca */ /* 0x000fe200000e0000 */
[----:B------:R-:W-:-:S04]  /*15690*/  VOTEU.ANY UP1, P1 ;  /* 0x00000000003f7886 */ /* 0x000fc80000820100 */
[----:B------:R-:W-:-:S08]  /*156a0*/  PLOP3.LUT P0, PT, PT, PT, UP0, 0x80, 0x0 ;  /* 0x000000000000781c */ /* 0x000fd00003f0f008 */
[----:B------:R-:W-:-:S06]  /*156b0*/  UISETP.NE.AND.EX UP1, UPT, UR4, URZ, UPT, UP1 ;  /* 0x0000003f0400728c */ /* 0x000fcc000bf25310 */
[----:B------:R-:W-:Y:S01]  /*156c0*/  PLOP3.LUT P1, PT, PT, PT, UP1, 0x80, 0x0 ;  /* 0x000000000000781c */ /* 0x000fe20003f2f018 */
[----:B------:R0:W5:Y:S01]  /*156d0*/  @P0 LDG.E R3, desc[UR54][R4.64] ;  /* 0x0000003604030981 */ /* 0x000162000c1e1900 */
[----:B------:R-:W-:Y:S02]  /*156e0*/  ULDC UR4, c[0x0][0xa88] ;  /* 0x0002a20000047ab9 */ /* 0x000fe40000000800 */
[----:B------:R-:W-:Y:S01]  /*156f0*/  IMAD.U32 R0, RZ, RZ, UR4 ;  /* 0x00000004ff007e24 */ /* 0x000fe2000f8e00ff */
[----:B------:R-:W-:Y:S02]  /*15700*/  @UP1 ULDC.64 UR8, c[0x0][0xc08] ;  /* 0x0003020000081ab9 */ /* 0x000fe40000000a00 */
[----:B------:R-:W-:-:S06]  /*15710*/  @UP1 UIMAD.WIDE UR8, UR37, 0x4, UR8 ;  /* 0x00000004250818a5 */ /* 0x000fcc000f8e0208 */
[----:B------:R-:W-:Y:S02]  /*15720*/  IMAD.U32 R6, RZ, RZ, UR8 ;  /* 0x00000008ff067e24 */ /* 0x000fe4000f8e00ff */
[----:B------:R-:W-:-:S05]  /*15730*/  IMAD.U32 R7, RZ, RZ, UR9 ;  /* 0x00000009ff077e24 */ /* 0x000fca000f8e00ff */
[----:B------:R0:W5:Y:S01]  /*15740*/  @P1 LDG.E R0, desc[UR54][R6.64] ;  /* 0x0000003606001981 */ /* 0x000162000c1e1900 */
[----:B------:R-:W-:Y:S05]  /*15750*/  @P1 BRA `(.L_x_8808) ;  /* 0x0000000000101947 */ /* 0x000fea0003800000 */
[----:B------:R-:W-:Y:S05]  /*15760*/  @!P0 BRA `(.L_x_8808) ;  /* 0x00000000000c8947 */ /* 0x000fea0003800000 */
[----:B0-----:R-:W2:Y:S04]  /*15770*/  LDG.E R7, desc[UR54][R4.64] ;  /* 0x0000003604077981 */ /* 0x001ea8000c1e1900 */
[----:B-----5:R-:W2:Y:S02]  /*15780*/  LDG.E R0, desc[UR54][R4.64+0x4] ;  /* 0x0000043604007981 */ /* 0x020ea4000c1e1900 */
[----:B--2---:R-:W-:-:S07]  /*15790*/  IMAD.IADD R0, R0, 0x1, -R7 ;  /* 0x0000000100007824 */ /* 0x004fce00078e0a07 */
.L_x_8808:
[----:B-----5:R-:W-:Y:S01]  /*157a0*/  R2UR UR16, R3 ;  /* 0x00000000031072ca */ /* 0x020fe200000e0000 */
[----:B------:R-:W-:Y:S01]  /*157b0*/  USHF.R.S32.HI UR7, URZ, 0x1f, UR37 ;  /* 0x0000001f3f077899 */ /* 0x000fe20008011425 */
[----:B------:R-:W-:Y:S01]  /*157c0*/  ISETP.GT.AND P0, PT, R218, 0x7f, PT ;  /* 0x0000007fda00780c */ /* 0x000fe20003f04270 */
[----:B------:R-:W-:Y:S01]  /*157d0*/  USEL UR4, UR37, URZ, !UP0 ;  /* 0x0000003f25047287 */ /* 0x000fe2000c000000 */
[----:B------:R-:W-:Y:S01]  /*157e0*/  BSSY B1, `(.L_x_8809) ;  /* 0x000003a000017945 */ /* 0x000fe20003800000 */
[----:B------:R-:W-:-:S08]  /*157f0*/  USEL UR7, UR7, URZ, !UP0 ;  /* 0x0000003f07077287 */ /* 0x000fd0000c000000 */
[----:B------:R-:W-:Y:S02]  /*15800*/  USHF.R.S32.HI UR16, URZ, 0x1f, UR16 ;  /* 0x0000001f3f107899 */ /* 0x000fe40008011410 */
[----:B------:R-:W-:Y:S10]  /*15810*/  @P0 BRA `(.L_x_8810) ;  /* 0x0000000000d80947 */ /* 0x000ff40003800000 */
[----:B0-----:R-:W0:Y:S01]  /*15820*/  S2R R5, SR_TID.X ;  /* 0x0000000000057919 */ /* 0x001e220000002100 */
[----:B------:R-:W1:Y:S01]  /*15830*/  LDC R9, c[0x0][0xbe8] ;  /* 0x0002fa00ff097b82 */ /* 0x000e620000000800 */
[----:B------:R-:W-:Y:S02]  /*15840*/  IMAD.U32 R8, RZ, RZ, UR38 ;  /* 0x00000026ff087e24 */ /* 0x000fe4000f8e00ff */
[----:B-1----:R-:W-:-:S03]  /*15850*/  IMAD R4, R0, R9, RZ ;  /* 0x0000000900047224 */ /* 0x002fc600078e02ff */
        /* <DEDUP_REMOVED lines=12> */
[----:B------:R-:W-:Y:S02]  /*15920*/  UIMAD.WIDE.U32 UR14, UR8, UR36, URZ ;  /* 0x00000024080e72a5 */ /* 0x000fe4000f8e003f */
[----:B------:R-:W1:Y:S01]  /*15930*/  @P0 LDC R10, c[0x0][0xbf0] ;  /* 0x0002fc00ff0a0b82 */ /* 0x000e620000000800 */
[----:B------:R-:W-:Y:S02]  /*15940*/  UIMAD UR18, UR9, UR36, URZ ;  /* 0x00000024091272a4 */ /* 0x000fe4000f8e023f */
[----:B------:R-:W-:Y:S01]  /*15950*/  UIMAD UR11, UR11, UR4, URZ ;  /* 0x000000040b0b72a4 */ /* 0x000fe2000f8e023f */
[----:B------:R-:W-:Y:S01]  /*15960*/  IMAD.U32 R4, RZ, RZ, UR14 ;  /* 0x0000000eff047e24 */ /* 0x000fe2000f8e00ff */
[----:B------:R-:W-:Y:S01]  /*15970*/  UIMAD.WIDE.U32 UR8, UR10, UR4, URZ ;  /* 0x000000040a0872a5 */ /* 0x000fe2000f8e003f */
[----:B------:R-:W-:Y:S01]  /*15980*/  IMAD.U32 R5, RZ, RZ, UR15 ;  /* 0x0000000fff057e24 */ /* 0x000fe2000f8e00ff */
[----:B------:R-:W-:-:S02]  /*15990*/  UIADD3 UR14, UR18, UR15, URZ ;  /* 0x0000000f120e7290 */ /* 0x000fc4000fffe03f */
[----:B------:R-:W-:Y:S01]  /*159a0*/  UIMAD UR11, UR10, UR7, UR11 ;  /* 0x000000070a0b72a4 */ /* 0x000fe2000f8e020b */
[----:B------:R-:W-:-:S03]  /*159b0*/  ULDC.64 UR12, c[0x0][UR17+0x228] ;  /* 0x00008a00110c7abb */ /* 0x000fc60008000a00 */
[----:B------:R-:W-:Y:S01]  /*159c0*/  UIADD3 UR11, UR9, UR11, URZ ;  /* 0x0000000b090b7290 */ /* 0x000fe2000fffe03f */
[----:B------:R-:W-:Y:S01]  /*159d0*/  IMAD.U32 R11, RZ, RZ, UR14 ;  /* 0x0000000eff0b7e24 */ /* 0x000fe2000f8e00ff */
[----:B------:R-:W-:Y:S01]  /*159e0*/  UIMAD.WIDE.U32 UR20, UR12, UR19, URZ ;  /* 0x000000130c1472a5 */ /* 0x000fe2000f8e003f */
[----:B0-----:R-:W-:Y:S01]  /*159f0*/  @P0 IMAD.HI.U32 R7, R8, R7, RZ ;  /* 0x0000000708070227 */ /* 0x001fe200078e00ff */
[----:B------:R-:W-:-:S04]  /*15a00*/  UIMAD UR10, UR13, UR19, URZ ;  /* 0x000000130d0a72a4 */ /* 0x000fc8000f8e023f */
[----:B------:R-:W-:Y:S01]  /*15a10*/  UIADD3 UR10, UR10, UR21, URZ ;  /* 0x000000150a0a7290 */ /* 0x000fe2000fffe03f */
[----:B-1----:R-:W-:Y:S02]  /*15a20*/  @P0 SHF.R.U32.HI R6, RZ, R10, R7 ;  /* 0x0000000aff060219 */ /* 0x002fe40000011607 */
[----:B------:R-:W-:Y:S01]  /*15a30*/  IADD3 R5, P0, P1, R4, UR8, R3 ;  /* 0x0000000804057c10 */ /* 0x000fe2000f91e003 */
[----:B------:R-:W-:Y:S01]  /*15a40*/  IMAD.U32 R4, RZ, RZ, UR16 ;  /* 0x00000010ff047e24 */ /* 0x000fe2000f8e00ff */
[----:B------:R-:W-:Y:S01]  /*15a50*/  ULDC.64 UR8, c[0x0][UR17+0x210] ;  /* 0x0000840011087abb */ /* 0x000fe20008000a00 */
[----:B------:R-:W-:-:S04]  /*15a60*/  IMAD.MOV R7, RZ, RZ, -R6 ;  /* 0x000000ffff077224 */ /* 0x000fc800078e0a06 */
[----:B------:R-:W-:Y:S01]  /*15a70*/  IMAD R7, R9, R7, R8 ;  /* 0x0000000709077224 */ /* 0x000fe200078e0208 */
[----:B------:R-:W-:Y:S02]  /*15a80*/  IADD3.X R8, R11, UR11, R4, P0, P1 ;  /* 0x0000000b0b087c10 */ /* 0x000fe400087e2404 */
[----:B------:R-:W-:Y:S01]  /*15a90*/  IADD3 R4, P0, P1, R6, UR20, R5 ;  /* 0x0000001406047c10 */ /* 0x000fe2000f91e005 */
[----:B------:R-:W-:Y:S01]  /*15aa0*/  IMAD R9, R7, UR9, RZ ;  /* 0x0000000907097c24 */ /* 0x000fe2000f8e02ff */
[----:B------:R-:W-:Y:S02]  /*15ab0*/  SHF.R.S32.HI R5, RZ, 0x1f, R6 ;  /* 0x0000001fff057819 */ /* 0x000fe40000011406 */
[----:B------:R-:W-:Y:S02]  /*15ac0*/  SHF.R.S32.HI R6, RZ, 0x1f, R7 ;  /* 0x0000001fff067819 */ /* 0x000fe40000011407 */
[----:B------:R-:W-:Y:S01]  /*15ad0*/  IADD3.X R5, R5, UR10, R8, P0, P1 ;  /* 0x0000000a05057c10 */ /* 0x000fe200087e2408 */
[----:B------:R-:W-:Y:S01]  /*15ae0*/  ULDC.64 UR10, c[0x0][0xba8] ;  /* 0x0002ea00000a7ab9 */ /* 0x000fe20000000a00 */
[----:B------:R-:W-:Y:S01]  /*15af0*/  @!UP0 ULDC UR10, c[0x0][0xb50] ;  /* 0x0002d400000a8ab9 */ /* 0x000fe20000000800 */
[----:B------:R-:W-:Y:S01]  /*15b00*/  IMAD R9, R6, UR8, R9 ;  /* 0x0000000806097c24 */ /* 0x000fe2000f8e0209 */
[----:B------:R-:W-:Y:S01]  /*15b10*/  @!UP0 ULDC UR11, c[0x0][0xb54] ;  /* 0x0002d500000b8ab9 */ /* 0x000fe20000000800 */
[----:B------:R-:W-:-:S04]  /*15b20*/  IMAD.WIDE.U32 R4, R7, UR8, R4 ;  /* 0x0000000807047c25 */ /* 0x000fc8000f8e0004 */
[----:B------:R-:W-:Y:S01]  /*15b30*/  IMAD.IADD R5, R5, 0x1, R9 ;  /* 0x0000000105057824 */ /* 0x000fe200078e0209 */
[----:B------:R-:W-:-:S04]  /*15b40*/  LEA R6, P0, R4, UR10, 0x2 ;  /* 0x0000000a04067c11 */ /* 0x000fc8000f8010ff */
[----:B------:R-:W-:Y:S01]  /*15b50*/  LEA.HI.X R7, R4, UR11, R5, 0x2, P0 ;  /* 0x0000000b04077c11 */ /* 0x000fe200080f1405 */
[----:B------:R-:W-:-:S05]  /*15b60*/  IMAD.MOV.U32 R5, RZ, RZ, -0x800000 ;  /* 0xff800000ff057424 */ /* 0x000fca00078e00ff */
[----:B------:R1:W-:Y:S03]  /*15b70*/  STG.E desc[UR54][R6.64], R5 ;  /* 0x0000000506007986 */ /* 0x0003e6000c101936 */
.L_x_8810:
[----:B------:R-:W-:Y:S05]  /*15b80*/  BSYNC B1 ;  /* 0x0000000000017941 */ /* 0x000fea0003800000 */
.L_x_8809:
[----:B------:R-:W-:-:S06]  /*15b90*/  UISETP.GT.AND UP0, UPT, UR46, 0x1, UPT ;  /* 0x000000012e00788c */ /* 0x000fcc000bf04270 */
[----:B------:R-:W-:-:S13]  /*15ba0*/  PLOP3.LUT P0, PT, PT, PT, UP0, 0x80, 0x0 ;  /* 0x000000000000781c */ /* 0x000fda0003f0f008 */
[----:B------:R-:W-:Y:S05]  /*15bb0*/  @P0 BRA `(.L_x_8805) ;  /* 0x0000000400ac0947 */ /* 0x000fea0003800000 */
[----:B------:R-:W2:Y:S01]  /*15bc0*/  LDC R11, c[0x0][0xbe8] ;  /* 0x0002fa00ff0b7b82 */ /* 0x000ea20000000800 */
[C---:B------:R-:W-:Y:S01]  /*15bd0*/  R2UR UR11, R3.reuse ;  /* 0x00000000030b72ca */ /* 0x040fe200000e0000 */
[----:B------:R-:W-:Y:S01]  /*15be0*/  ULDC.64 UR12, c[0x0][0xaa0] ;  /* 0x0002a800000c7ab9 */ /* 0x000fe20000000a00 */
[----:B------:R-:W-:Y:S01]  /*15bf0*/  R2UR UR8, R3 ;  /* 0x00000000030872ca */ /* 0x000fe200000e0000 */
[----:B------:R-:W-:Y:S01]  /*15c00*/  UIMAD UR10, UR16, UR12, URZ ;  /* 0x0000000c100a72a4 */ /* 0x000fe2000f8e023f */
[----:B------:R-:W-:Y:S01]  /*15c10*/  IMAD R3, R189, 0x20, R201 ;  /* 0x00000020bd037824 */ /* 0x000fe200078e02c9 */
[----:B------:R-:W-:Y:S03]  /*15c20*/  BSSY B1, `(.L_x_8811) ;  /* 0x000003a000017945 */ /* 0x000fe60003800000 */
[----:B------:R-:W-:-:S04]  /*15c30*/  VIADD R8, R3, UR38 ;  /* 0x0000002603087c36 */ /* 0x000fc80008000000 */
[----:B------:R-:W-:Y:S01]  /*15c40*/  IMAD.MOV.U32 R3, RZ, RZ, R8 ;  /* 0x000000ffff037224 */ /* 0x000fe200078e0008 */
[----:B------:R-:W-:Y:S02]  /*15c50*/  UIMAD UR10, UR11, UR13, UR10 ;  /* 0x0000000d0b0a72a4 */ /* 0x000fe4000f8e020a */
[----:B------:R-:W-:-:S04]  /*15c60*/  UIMAD.WIDE.U32 UR8, UR8, UR12, URZ ;  /* 0x0000000c080872a5 */ /* 0x000fc8000f8e003f */
[----:B------:R-:W-:-:S03]  /*15c70*/  UIADD3 UR9, UR9, UR10, URZ ;  /* 0x0000000a09097290 */ /* 0x000fc6000fffe03f */
[----:B------:R-:W-:Y:S01]  /*15c80*/  ULDC.64 UR10, c[0x0][0xae8] ;  /* 0x0002ba00000a7ab9 */ /* 0x000fe20000000a00 */
[----:B--2---:R-:W-:Y:S01]  /*15c90*/  ISETP.NE.AND P0, PT, R11, 0x1, PT ;  /* 0x000000010b00780c */ /* 0x004fe20003f05270 */
[----:B------:R-:W-:-:S04]  /*15ca0*/  UIMAD.WIDE.U32 UR8, UR36, UR10, UR8 ;  /* 0x0000000a240872a5 */ /* 0x000fc8000f8e0008 */
[----:B------:R-:W-:-:S03]  /*15cb0*/  UIMAD UR9, UR36, UR11, UR9 ;  /* 0x0000000b240972a4 */ /* 0x000fc6000f8e0209 */
[----:B------:R-:W-:Y:S02]  /*15cc0*/  ULDC.64 UR10, c[0x0][0xaf0] ;  /* 0x0002bc00000a7ab9 */ /* 0x000fe40000000a00 */
[----:B------:R-:W-:Y:S02]  /*15cd0*/  UIMAD UR7, UR7, UR10, URZ ;  /* 0x0000000a070772a4 */ /* 0x000fe4000f8e023f */
[----:B------:R-:W-:Y:S01]  /*15ce0*/  UIMAD.WIDE.U32 UR8, UR4, UR10, UR8 ;  /* 0x0000000a040872a5 */ /* 0x000fe2000f8e0008 */
[----:B01----:R-:W0:Y:S01]  /*15cf0*/  @P0 LDC R5, c[0x0][0xbec] ;  /* 0x0002fb00ff050b82 */ /* 0x003e220000000800 */
[----:B------:R-:W-:-:S03]  /*15d00*/  UIMAD UR7, UR4, UR11, UR7 ;  /* 0x0000000b040772a4 */ /* 0x000fc6000f8e0207 */
[----:B------:R-:W-:Y:S01]  /*15d10*/  ULDC.64 UR10, c[0x0][0xae0] ;  /* 0x0002b800000a7ab9 */ /* 0x000fe20000000a00 */
[----:B------:R-:W-:-:S03]  /*15d20*/  UIADD3 UR4, UR9, UR7, URZ ;  /* 0x0000000709047290 */ /* 0x000fc6000fffe03f */
        /* <DEDUP_REMOVED lines=16> */
[----:B------:R-:W-:Y:S02]  /*15e30*/  VIADD R8, R201, UR38 ;  /* 0x00000026c9087c36 */ /* 0x000fe40008000000 */
[----:B------:R-:W-:Y:S02]  /*15e40*/  IMAD R11, R0, R11, RZ ;  /* 0x0000000b000b7224 */ /* 0x000fe400078e02ff */
[C---:B------:R-:W-:Y:S02]  /*15e50*/  IMAD R3, R7.reuse, UR9, R6 ;  /* 0x0000000907037c24 */ /* 0x040fe4000f8e0206 */
[----:B------:R-:W-:Y:S01]  /*15e60*/  IMAD.WIDE.U32 R4, R7, UR8, R4 ;  /* 0x0000000807047c25 */ /* 0x000fe2000f8e0004 */
[----:B------:R-:W-:Y:S01]  /*15e70*/  ISETP.GE.AND P2, PT, R8, R11, PT ;  /* 0x0000000b0800720c */ /* 0x000fe20003f46270 */
[----:B------:R-:W-:-:S02]  /*15e80*/  ULDC.64 UR8, c[0x0][0xa80] ;  /* 0x0002a00000087ab9 */ /* 0x000fc40000000a00 */
[----:B------:R-:W-:Y:S01]  /*15e90*/  VIADD R0, R8, 0x20 ;  /* 0x0000002008007836 */ /* 0x000fe20000000000 */
[----:B------:R-:W-:Y:S01]  /*15ea0*/  LEA R6, P3, R4, UR8, 0x1 ;  /* 0x0000000804067c11 */ /* 0x000fe2000f8608ff */
[----:B------:R-:W-:-:S03]  /*15eb0*/  IMAD.IADD R3, R5, 0x1, R3 ;  /* 0x0000000105037824 */ /* 0x000fc600078e0203 */
[-C--:B------:R-:W-:Y:S01]  /*15ec0*/  ISETP.GE.AND P1, PT, R0, R11.reuse, PT ;  /* 0x0000000b0000720c */ /* 0x080fe20003f26270 */
[----:B------:R-:W-:Y:S01]  /*15ed0*/  VIADD R0, R8, 0x40 ;  /* 0x0000004008007836 */ /* 0x000fe20000000000 */
[----:B------:R-:W-:Y:S02]  /*15ee0*/  LEA.HI.X R3, R4, UR9, R3, 0x1, P3 ;  /* 0x0000000904037c11 */ /* 0x000fe400098f0c03 */
[----:B------:R0:W1:Y:S02]  /*15ef0*/  SHFL.IDX PT, R4, R6, RZ, 0x181f ;  /* 0x00181fff06047589 */ /* 0x00006400000e0000 */
[----:B------:R-:W-:Y:S02]  /*15f00*/  ISETP.GE.AND P0, PT, R0, R11, PT ;  /* 0x0000000b0000720c */ /* 0x000fe40003f06270 */
[----:B------:R0:W2:Y:S01]  /*15f10*/  SHFL.IDX PT, R0, R3, RZ, 0x181f ;  /* 0x00181fff03007589 */ /* 0x0000a200000e0000 */
[----:B------:R-:W-:Y:S10]  /*15f20*/  @P2 BRA `(.L_x_8812) ;  /* 0x0000000000242947 */ /* 0x000ff40003800000 */
[----:B------:R-:W-:Y:S02]  /*15f30*/  ULDC UR4, c[0x0][0xac8] ;  /* 0x0002b20000047ab9 */ /* 0x000fe40000000800 */
[----:B------:R-:W-:Y:S02]  /*15f40*/  ISETP.GE.AND P4, PT, R23, UR4, PT ;  /* 0x0000000417007c0c */ /* 0x000fe4000bf86270 */
[----:B------:R-:W-:-:S11]  /*15f50*/  ISETP.GE.AND P5, PT, R188, UR4, PT ;  /* 0x00000004bc007c0c */ /* 0x000fd6000bfa6270 */
[CC--:B-1----:R-:W-:Y:S02]  /*15f60*/  @!P4 LEA R12, P2, R23.reuse, R4.reuse, 0x1 ;  /* 0x00000004170cc211 */ /* 0x0c2fe400078408ff */
[C---:B------:R-:W-:Y:S02]  /*15f70*/  @!P5 LEA R4, P3, R188.reuse, R4, 0x1 ;  /* 0x00000004bc04d211 */ /* 0x040fe400078608ff */
[-C--:B--2---:R-:W-:Y:S02]  /*15f80*/  @!P4 LEA.HI.X R13, R23, R0.reuse, R217, 0x1, P2 ;  /* 0x00000000170dc211 */ /* 0x084fe400010f0cd9 */
[----:B------:R-:W-:-:S03]  /*15f90*/  @!P5 LEA.HI.X R5, R188, R0, R216, 0x1, P3 ;  /* 0x00000000bc05d211 */ /* 0x000fc600018f0cd8 */
[----:B------:R3:W-:Y:S04]  /*15fa0*/  @!P4 ST.E.128 desc[UR54][R12.64], RZ ;  /* 0x000000ff0c00c985 */ /* 0x0007e8000c101d36 */
[----:B------:R3:W-:Y:S02]  /*15fb0*/  @!P5 ST.E.128 desc[UR54][R4.64], RZ ;  /* 0x000000ff0400d985 */ /* 0x0007e4000c101d36 */
.L_x_8812:
[----:B------:R-:W-:Y:S05]  /*15fc0*/  BSYNC B1 ;  /* 0x0000000000017941 */ /* 0x000fea0003800000 */
.L_x_8811:
[----:B--2---:R2:W4:Y:S01]  /*15fd0*/  SHFL.IDX PT, R0, R3, 0x1, 0x181f ;  /* 0x00381f0003007f89 */ /* 0x00452200000e0000 */
[----:B------:R-:W-:Y:S03]  /*15fe0*/  BSSY B1, `(.L_x_8813) ;  /* 0x000000c000017945 */ /* 0x000fe60003800000 */
[----:B-1-3--:R2:W1:Y:S01]  /*15ff0*/  SHFL.IDX PT, R4, R6, 0x1, 0x181f ;  /* 0x00381f0006047f89 */ /* 0x00a46200000e0000 */
[----:B------:R-:W-:Y:S05]  /*16000*/  @P1 BRA `(.L_x_8814) ;  /* 0x0000000000241947 */ /* 0x000fea0003800000 */
[----:B------:R-:W-:Y:S02]  /*16010*/  ULDC UR4, c[0x0][0xac8] ;  /* 0x0002b20000047ab9 */ /* 0x000fe40000000800 */
[----:B------:R-:W-:Y:S02]  /*16020*/  ISETP.GE.AND P3, PT, R23, UR4, PT ;  /* 0x0000000417007c0c */ /* 0x000fe4000bf66270 */
[----:B------:R-:W-:-:S11]  /*16030*/  ISETP.GE.AND P4, PT, R188, UR4, PT ;  /* 0x00000004bc007c0c */ /* 0x000fd6000bf86270 */
[CC--:B-1----:R-:W-:Y:S02]  /*16040*/  @!P3 LEA R12, P1, R23.reuse, R4.reuse, 0x1 ;  /* 0x00000004170cb211 */ /* 0x0c2fe400078208ff */
[C---:B------:R-:W-:Y:S02]  /*16050*/  @!P4 LEA R4, P2, R188.reuse, R4, 0x1 ;  /* 0x00000004bc04c211 */ /* 0x040fe400078408ff */
[-C--:B----4-:R-:W-:Y:S02]  /*16060*/  @!P3 LEA.HI.X R13, R23, R0.reuse, R217, 0x1, P1 ;  /* 0x00000000170db211 */ /* 0x090fe400008f0cd9 */
[----:B------:R-:W-:-:S03]  /*16070*/  @!P4 LEA.HI.X R5, R188, R0, R216, 0x1, P2 ;  /* 0x00000000bc05c211 */ /* 0x000fc600010f0cd8 */
[----:B------:R3:W-:Y:S04]  /*16080*/  @!P3 ST.E.128 desc[UR54][R12.64], RZ ;  /* 0x000000ff0c00b985 */ /* 0x0007e8000c101d36 */
[----:B------:R3:W-:Y:S02]  /*16090*/  @!P4 ST.E.128 desc[UR54][R4.64], RZ ;  /* 0x000000ff0400c985 */ /* 0x0007e4000c101d36 */
.L_x_8814:
[----:B------:R-:W-:Y:S05]  /*160a0*/  BSYNC B1 ;  /* 0x0000000000017941 */ /* 0x000fea0003800000 */
.L_x_8813:
[----:B----4-:R4:W0:Y:S01]  /*160b0*/  SHFL.IDX PT, R0, R3, 0x2, 0x181f ;  /* 0x00581f0003007f89 */ /* 0x01082200000e0000 */
        /* <DEDUP_REMOVED lines=8> */
[-C--:B0-----:R-:W-:Y:S02]  /*16140*/  @!P2 LEA.HI.X R13, R23, R0.reuse, R217, 0x1, P0 ;  /* 0x00000000170da211 */ /* 0x081fe400000f0cd9 */
[----:B------:R-:W-:-:S03]  /*16150*/  @!P3 LEA.HI.X R5, R188, R0, R216, 0x1, P1 ;  /* 0x00000000bc05b211 */ /* 0x000fc600008f0cd8 */
[----:B------:R3:W-:Y:S04]  /*16160*/  @!P2 ST.E.128 desc[UR54][R12.64], RZ ;  /* 0x000000ff0c00a985 */ /* 0x0007e8000c101d36 */
[----:B------:R3:W-:Y:S02]  /*16170*/  @!P3 ST.E.128 desc[UR54][R4.64], RZ ;  /* 0x000000ff0400b985 */ /* 0x0007e4000c101d36 */
.L_x_8816:
[----:B------:R-:W-:Y:S05]  /*16180*/  BSYNC B1 ;  /* 0x0000000000017941 */ /* 0x000fea0003800000 */
.L_x_8815:
[----:B0-----:R-:W-:Y:S01]  /*16190*/  VIADD R0, R8, 0x60 ;  /* 0x0000006008007836 */ /* 0x001fe20000000000 */
[----:B--2-4-:R-:W0:Y:S04]  /*161a0*/  SHFL.IDX PT, R3, R3, 0x3, 0x181f ;  /* 0x00781f0003037f89 */ /* 0x014e2800000e0000 */
[----:B------:R-:W-:Y:S01]  /*161b0*/  ISETP.GE.AND P0, PT, R0, R11, PT ;  /* 0x0000000b0000720c */ /* 0x000fe20003f06270 */
[----:B-1-3--:R1:W2:-:S12]  /*161c0*/  SHFL.IDX PT, R4, R6, 0x3, 0x181f ;  /* 0x00781f0006047f89 */ /* 0x00a29800000e0000 */
[----:B-1----:R-:W-:Y:S05]  /*161d0*/  @P0 BRA `(.L_x_8805) ;  /* 0x0000000000240947 */ /* 0x002fea0003800000 */
[----:B------:R-:W-:Y:S02]  /*161e0*/  ULDC UR4, c[0x0][0xac8] ;  /* 0x0002b20000047ab9 */ /* 0x000fe40000000800 */
[----:B------:R-:W-:Y:S02]  /*161f0*/  ISETP.GE.AND P2, PT, R23, UR4, PT ;  /* 0x0000000417007c0c */ /* 0x000fe4000bf46270 */
[----:B------:R-:W-:-:S11]  /*16200*/  ISETP.GE.AND P3, PT, R188, UR4, PT ;  /* 0x00000004bc007c0c */ /* 0x000fd6000bf66270 */
[CC--:B--2---:R-:W-:Y:S02]  /*16210*/  @!P2 LEA R6, P0, R23.reuse, R4.reuse, 0x1 ;  /* 0x000000041706a211 */ /* 0x0c4fe400078008ff */
[C---:B------:R-:W-:Y:S02]  /*16220*/  @!P3 LEA R4, P1, R188.reuse, R4, 0x1 ;  /* 0x00000004bc04b211 */ /* 0x040fe400078208ff */
[-C--:B0-----:R-:W-:Y:S02]  /*16230*/  @!P2 LEA.HI.X R7, R23, R3.reuse, R217, 0x1, P0 ;  /* 0x000000031707a211 */ /* 0x081fe400000f0cd9 */
[----:B------:R-:W-:-:S03]  /*16240*/  @!P3 LEA.HI.X R5, R188, R3, R216, 0x1, P1 ;  /* 0x00000003bc05b211 */ /* 0x000fc600008f0cd8 */
[----:B------:R0:W-:Y:S04]  /*16250*/  @!P2 ST.E.128 desc[UR54][R6.64], RZ ;  /* 0x000000ff0600a985 */ /* 0x0001e8000c101d36 */
[----:B------:R0:W-:Y:S02]  /*16260*/  @!P3 ST.E.128 desc[UR54][R4.64], RZ ;  /* 0x000000ff0400b985 */ /* 0x0001e4000c101d36 */
.L_x_8805:
[----:B------:R-:W-:Y:S05]  /*16270*/  BSYNC B0 ;  /* 0x0000000000007941 */ /* 0x000fea0003800000 */
.L_x_8795:
[----:B------:R-:W-:Y:S02]  /*16280*/  ULDC UR4, c[0x0][0xc3c] ;  /* 0x00030f0000047ab9 */ /* 0x000fe40000000800 */
[----:B------:R-:W-:-:S06]  /*16290*/  UISETP.GE.AND UP0, UPT, UR51, UR4, UPT ;  /* 0x000000043300728c */ /* 0x000fcc000bf06270 */
[----:B------:R-:W-:-:S13]  /*162a0*/  PLOP3.LUT P0, PT, PT, PT, UP0, 0x80, 0x0 ;  /* 0x000000000000781c */ /* 0x000fda0003f0f008 */
[----:B------:R-:W-:Y:S05]  /*162b0*/  @!P0 BRA `(.L_x_8817) ;  /* 0xfffffea800fc8947 */ /* 0x000fea000383ffff */
[----:B------:R-:W-:Y:S05]  /*162c0*/  EXIT ;  /* 0x000000000000794d */ /* 0x000fea0003800000 */
.L_x_8704:
        /* <DEDUP_REMOVED lines=62> */
.L_x_8821:
        /* <DEDUP_REMOVED lines=36> */
.L_x_8819:
        /* <DEDUP_REMOVED lines=17> */
.L_x_8822:
        /* <DEDUP_REMOVED lines=63> */
.L_x_8823:
        /* <DEDUP_REMOVED lines=64> */
.L_x_8824:
[----:B01----:R-:W-:-:S05]  /*171f0*/  LOP3.LUT R3, RZ, R2, RZ, 0x33, !PT ;  /* 0x00000002ff037212 */ /* 0x003fca00078e33ff */
[----:B------:R-:W-:-:S05]  /*17200*/  IMAD.IADD R0, R0, 0x1, R3 ;  /* 0x0000000100007824 */ /* 0x000fca00078e0203 */
[----:B------:R0:W-:Y:S01]  /*17210*/  STL [R1+0x4], R0 ;  /* 0x0000040001007387 */ /* 0x0001e20000100800 */
[----:B------:R-:W-:Y:S05]  /*17220*/  BRA `(.L_x_8825) ;  /* 0x0000000000107947 */ /* 0x000fea0003800000 */
.L_x_8820:
[----:B------:R1:W-:Y:S01]  /*17230*/  STL [R1], R6 ;  /* 0x0000000601007387 */ /* 0x0003e20000100800 */
[----:B------:R-:W-:-:S03]  /*17240*/  ULDC UR40, c[0x0][0xc3c] ;  /* 0x00030f0000287ab9 */ /* 0x000fc60000000800 */
[----:B------:R1:W-:Y:S04]  /*17250*/  STL [R1+0x4], RZ ;  /* 0x000004ff01007387 */ /* 0x0003e80000100800 */
[----:B------:R1:W-:Y:S02]  /*17260*/  STL [R1+0x8], RZ ;  /* 0x000008ff01007387 */ /* 0x0003e40000100800 */
.L_x_8825:
[----:B------:R-:W2:Y:S04]  /*17270*/  LDL R8, [R1] ;  /* 0x0000000001087983 */ /* 0x000ea80000100800 */
[----:B------:R-:W2:Y:S04]  /*17280*/  LDL R9, [R1+0x4] ;  /* 0x0000040001097983 */ /* 0x000ea80000100800 */
[----:B------:R-:W2:Y:S01]  /*17290*/  LDL R10, [R1+0x8] ;  /* 0x00000800010a7983 */ /* 0x000ea20000100800 */
[----:B------:R-:W-:Y:S01]  /*172a0*/  ISETP.NE.AND P0, PT, R7, RZ, PT ;  /* 0x000000ff0700720c */ /* 0x000fe20003f05270 */
[----:B------:R-:W-:-:S12]  /*172b0*/  IMAD.U32 R2, RZ, RZ, UR40 ;  /* 0x00000028ff027e24 */ /* 0x000fd8000f8e00ff */
[----:B------:R-:W3:Y:S01]  /*172c0*/  @!P0 S2R R3, SR_CgaCtaId ;  /* 0x0000000000038919 */ /* 0x000ee20000008800 */
[----:B0-----:R-:W-:Y:S01]  /*172d0*/  @!P0 MOV R0, 0x400 ;  /* 0x0000040000008802 */ /* 0x001fe20000000f00 */
[----:B------:R-:W-:-:S03]  /*172e0*/  @!P0 IMAD.MOV.U32 R11, RZ, RZ, R2 ;  /* 0x000000ffff0b8224 */ /* 0x000fc600078e0002 */
[----:B---3--:R-:W-:-:S05]  /*172f0*/  @!P0 LEA R0, R3, R0, 0x18 ;  /* 0x0000000003008211 */ /* 0x008fca00078ec0ff */
[----:B--2---:R2:W-:Y:S01]  /*17300*/  @!P0 STS.128 [R0+0x228d0], R8 ;  /* 0x0228d00800008388 */ /* 0x0045e20000000c00 */
[----:B------:R-:W-:Y:S06]  /*17310*/  BAR.ARV 0x5, 0x180 ;  /* 0x0146000000007b1d */ /* 0x000fec0000002000 */
.L_x_8818:
        /* <DEDUP_REMOVED lines=52> */
.L_x_8906:
        /* <DEDUP_REMOVED lines=21> */
[----:B012---:R-:W-:-:S02]  /*177b0*/  IMAD.U32 R2, RZ, RZ, UR4 ;  /* 0x00000004ff027e24 */ /* 0x007fc4000f8e00ff */
[----:B------:R-:W-:Y:S01]  /*177c0*/  IMAD.U32 R3, RZ, RZ, UR5 ;  /* 0x00000005ff037e24 */ /* 0x000fe2000f8e00ff */
[----:B------:R-:W-:-:S04]  /*177d0*/  @UP2 ULDC.64 UR4, c[0x0][0xa18] ;  /* 0x0002860000042ab9 */ /* 0x000fc80000000a00 */
[----:B------:R0:W2:Y:S01]  /*177e0*/  @P0 LDG.E R0, desc[UR54][R2.64] ;  /* 0x0000003602000981 */ /* 0x0000a2000c1e1900 */
        /* <DEDUP_REMOVED lines=31> */
.L_x_8827:
        /* <DEDUP_REMOVED lines=8> */
.L_x_8828:
        /* <DEDUP_REMOVED lines=13> */
.L_x_8829:
[----:B------:R-:W2:Y:S01]  /*17b30*/  LDL.LU R0, [R1+0x4] ;  /* 0x0000040001007983 */ /* 0x000ea20000300800 */
[----:B------:R-:W-:Y:S01]  /*17b40*/  ULDC UR4, c[0x0][0x448] ;  /* 0x0001120000047ab9 */ /* 0x000fe20000000800 */
[----:B------:R-:W-:Y:S02]  /*17b50*/  UIADD3 UR36, -UR38, UR36, URZ ;  /* 0x0000002426247290 */ /* 0x000fe4000fffe13f */
[----:B------:R-:W-:Y:S02]  /*17b60*/  UISETP.NE.AND UP0, UPT, UR4, 0x1, UPT ;  /* 0x000000010400788c */ /* 0x000fe4000bf05270 */
[----:B------:R-:W-:Y:S02]  /*17b70*/  UIADD3 UR6, UR36, 0x1, -UR41 ;  /* 0x0000000124067890 */ /* 0x000fe4000fffe829 */
[----:B------:R-:W-:Y:S02]  /*17b80*/  UP2UR UR48, UPR, URZ, 0x1 ;  /* 0x000000013f307883 */ /* 0x000fe40008000000 */
[----:B------:R-:W-:-:S02]  /*17b90*/  PLOP3.LUT P0, PT, PT, PT, UP0, 0x80, 0x0 ;  /* 0x000000000000781c */ /* 0x000fc40003f0f008 */
[----:B------:R-:W-:-:S03]  /*17ba0*/  PLOP3.LUT P1, PT, PT, PT, UP0, 0x80, 0x0 ;  /* 0x000000000000781c */ /* 0x000fc60003f2f008 */
[----:B------:R-:W-:Y:S01]  /*17bb0*/  @UP0 ULDC UR4, c[0x0][0x44c] ;  /* 0x0001130000040ab9 */ /* 0x000fe20000000800 */
[----:B--2---:R-:W-:-:S04]  /*17bc0*/  IMAD.SHL.U32 R19, R0, 0x80, RZ ;  /* 0x0000008000137824 */ /* 0x004fc800078e00ff */
[----:B------:R-:W-:-:S04]  /*17bd0*/  VIADD R0, R19, 0x7f ;  /* 0x0000007f13007836 */ /* 0x000fc80000000000 */
        /* <DEDUP_REMOVED lines=21> */
.L_x_8831:
[----:B------:R-:W-:-:S11]  /*17d30*/  UISETP.NE.AND UP0, UPT, UR5, 0x1, UPT ;  /* 0x000000010500788c */ /* 0x000fd6000bf05270 */
[----:B------:R-:W-:Y:S02]  /*17d40*/  @UP0 ULDC.64 UR8, c[0x0][0x9e8] ;  /* 0x00027a0000080ab9 */ /* 0x000fe40000000a00 */
[----:B------:R-:W-:-:S04]  /*17d50*/  UIMAD.WIDE.U32 UR6, UR4, UR8, URZ ;  /* 0x00000008040672a5 */ /* 0x000fc8000f8e003f */
[----:B------:R-:W-:-:S12]  /*17d60*/  @UP0 USHF.R.U32.HI UR4, URZ, UR9, UR7 ;  /* 0x000000093f040299 */ /* 0x000fd80008011607 */
.L_x_8832:
[----:B------:R-:W-:-:S06]  /*17d70*/  UIMAD UR4, UR4, UR5, UR5 ;  /* 0x00000005040472a4 */ /* 0x000fcc000f8e0205 */
[----:B------:R-:W-:-:S07]  /*17d80*/  VIMNMX R0, R0, UR4, PT ;  /* 0x0000000400007c48 */ /* 0x000fce000bfe0100 */
.L_x_8830:
[----:B------:R-:W-:Y:S01]  /*17d90*/  UISETP.NE.AND UP0, UPT, UR48, URZ, UPT ;  /* 0x0000003f3000728c */ /* 0x000fe2000bf05270 */
[----:B------:R-:W-:Y:S01]  /*17da0*/  R2UR UR10, R19 ;  /* 0x00000000130a72ca */ /* 0x000fe200000e0000 */
[----:B------:R-:W-:Y:S01]  /*17db0*/  UIADD3 UR6, UR36, 0x9f, URZ ;  /* 0x0000009f24067890 */ /* 0x000fe2000fffe03f */
[----:B------:R-:W-:-:S03]  /*17dc0*/  VIADD R0, R0, 0x9f ;  /* 0x0000009f00007836 */ /* 0x000fc60000000000 */
[----:B------:R-:W-:Y:S01]  /*17dd0*/  UIMAD.WIDE UR6, UR6, 0x66666667, URZ ;  /* 0x66666667060678a5 */ /* 0x000fe2000f8e023f */
[----:B------:R-:W-:-:S04]  /*17de0*/  IMAD.HI R0, R0, 0x66666667, RZ ;  /* 0x6666666700007827 */ /* 0x000fc800078e02ff */
[----:B------:R-:W-:Y:S01]  /*17df0*/  @UP0 ULDC UR8, c[0x0][0x44c] ;  /* 0x0001130000080ab9 */ /* 0x000fe20000000800 */
[----:B------:R-:W-:Y:S01]  /*17e00*/  @UP0 ULDC UR4, c[0x0][0x450] ;  /* 0x0001140000040ab9 */ /* 0x000fe20000000800 */
[----:B------:R-:W-:Y:S01]  /*17e10*/  SHF.R.U32.HI R3, RZ, 0x1f, R0 ;  /* 0x0000001fff037819 */ /* 0x000fe20000011600 */
[----:B------:R-:W-:-:S03]  /*17e20*/  UIMAD.WIDE.U32 UR8, UR10, UR8, URZ ;  /* 0x000000080a0872a5 */ /* 0x000fc6000f8e003f */
[----:B------:R-:W-:Y:S01]  /*17e30*/  LEA.HI.SX32 R3, R0, R3, 0x1a ;  /* 0x0000000300037211 */ /* 0x000fe200078fd2ff */
[----:B------:R-:W-:Y:S02]  /*17e40*/  @UP0 USHF.R.U32.HI UR10, URZ, UR4, UR9 ;  /* 0x000000043f0a0299 */ /* 0x000fe40008011609 */
[----:B------:R-:W-:Y:S02]  /*17e50*/  USHF.R.U32.HI UR4, URZ, 0x1f, UR7 ;  /* 0x0000001f3f047899 */ /* 0x000fe40008011607 */
[----:B------:R-:W-:Y:S02]  /*17e60*/  UIADD3 UR10, UR10, UR36, -UR41 ;  /* 0x000000240a0a7290 */ /* 0x000fe4000fffe829 */
[----:B------:R-:W-:Y:S01]  /*17e70*/  ULEA.HI.SX32 UR4, UR7, UR4, 0x1a ;  /* 0x0000000407047291 */ /* 0x000fe2000f8fd23f */
[----:B------:R-:W-:Y:S02]  /*17e80*/  ULDC UR8, c[0x0][0x9dc] ;  /* 0x0002770000087ab9 */ /* 0x000fe40000000800 */
[----:B------:R-:W-:-:S03]  /*17e90*/  UIADD3 UR8, UR10, -UR8, URZ ;  /* 0x800000080a087290 */ /* 0x000fc6000fffe03f */
[----:B------:R-:W-:Y:S01]  /*17ea0*/  VIMNMX R4, R3, UR4, PT ;  /* 0x0000000403047c48 */ /* 0x000fe2000bfe0100 */
[----:B------:R-:W-:Y:S08]  /*17eb0*/  @!P1 BRA `(.L_x_8833) ;  /* 0x0000000000449947 */ /* 0x000ff00003800000 */
        /* <DEDUP_REMOVED lines=10> */
.L_x_8834:
[----:B------:R-:W-:-:S11]  /*17f60*/  UISETP.NE.AND UP0, UPT, UR5, 0x1, UPT ;  /* 0x000000010500788c */ /* 0x000fd6000bf05270 */
[----:B------:R-:W-:Y:S02]  /*17f70*/  @UP0 ULDC.64 UR12, c[0x0][0x9e8] ;  /* 0x00027a00000c0ab9 */ /* 0x000fe40000000a00 */
[----:B------:R-:W-:-:S04]  /*17f80*/  UIMAD.WIDE.U32 UR6, UR10, UR12, URZ ;  /* 0x0000000c0a0672a5 */ /* 0x000fc8000f8e003f */
[----:B------:R-:W-:-:S12]  /*17f90*/  @UP0 USHF.R.U32.HI UR10, URZ, UR13, UR7 ;  /* 0x0000000d3f0a0299 */ /* 0x000fd80008011607 */
.L_x_8835:
[----:B------:R-:W-:-:S04]  /*17fa0*/  UIMAD UR5, UR10, UR5, URZ ;  /* 0x000000050a0572a4 */ /* 0x000fc8000f8e023f */
[----:B------:R-:W-:-:S04]  /*17fb0*/  UISETP.LT.AND UP0, UPT, UR8, UR5, UPT ;  /* 0x000000050800728c */ /* 0x000fc8000bf01270 */
[----:B------:R-:W-:-:S12]  /*17fc0*/  USEL UR8, UR8, UR5, !UP0 ;  /* 0x0000000508087287 */ /* 0x000fd8000c000000 */
.L_x_8833:
[----:B------:R-:W2:Y:S01]  /*17fd0*/  LDL R18, [R1+0x8] ;  /* 0x0000080001127983 */ /* 0x000ea20000100800 */
[----:B------:R-:W-:-:S04]  /*17fe0*/  UIMAD.WIDE UR4, UR8, 0x66666667, URZ ;  /* 0x66666667080478a5 */ /* 0x000fc8000f8e023f */
[----:B------:R-:W-:-:S04]  /*17ff0*/  USHF.R.U32.HI UR4, URZ, 0x1f, UR5 ;  /* 0x0000001f3f047899 */ /* 0x000fc80008011605 */
[----:B------:R-:W-:-:S04]  /*18000*/  ULEA.HI.SX32 UR6, UR5, UR4, 0x1a ;  /* 0x0000000405067291 */ /* 0x000fc8000f8fd23f */
[----:B------:R-:W-:-:S04]  /*18010*/  UISETP.LT.AND UP0, UPT, URZ, UR6, UPT ;  /* 0x000000063f00728c */ /* 0x000fc8000bf01270 */
[----:B------:R-:W-:-:S06]  /*18020*/  USEL UR11, URZ, UR6, !UP0 ;  /* 0x000000063f0b7287 */ /* 0x000fcc000c000000 */
[----:B------:R-:W-:Y:S02]  /*18030*/  ISETP.GT.AND P0, PT, R4, UR11, PT ;  /* 0x0000000b04007c0c */ /* 0x000fe4000bf04270 */
[----:B--2---:R-:W-:-:S13]  /*18040*/  R2UR UR7, R18 ;  /* 0x00000000120772ca */ /* 0x004fda00000e0000 */
[----:B------:R-:W-:Y:S02]  /*18050*/  ULOP3.LUT UR5, UR7, 0xff000000, URZ, 0xc0, !UPT ;  /* 0xff00000007057892 */ /* 0x000fe4000f8ec03f */
[----:B------:R-:W-:Y:S02]  /*18060*/  ULOP3.LUT UR4, UR7, 0xff0000, URZ, 0xc0, !UPT ;  /* 0x00ff000007047892 */ /* 0x000fe4000f8ec03f */
[----:B------:R-:W-:-:S04]  /*18070*/  USHF.R.U32.HI UR5, URZ, 0x8, UR5 ;  /* 0x000000083f057899 */ /* 0x000fc80008011605 */
[----:B------:R-:W-:-:S03]  /*18080*/  ULEA.HI UR5, UR4, UR5, URZ, 0x10 ;  /* 0x0000000504057291 */ /* 0x000fc6000f8f803f */
[----:B------:R-:W-:Y:S01]  /*18090*/  UMOV UR4, URZ ;  /* 0x0000003f00047c82 */ /* 0x000fe20008000000 */
[----:B------:R-:W-:Y:S01]  /*180a0*/  ULOP3.LUT UR42, UR5, 0xff, URZ, 0xc0, !UPT ;  /* 0x000000ff052a7892 */ /* 0x000fe2000f8ec03f */
[----:B------:R-:W-:Y:S11]  /*180b0*/  @!P0 BRA `(.L_x_8836) ;  /* 0x0000000000908947 */ /* 0x000ff60003800000 */
        /* <DEDUP_REMOVED lines=36> */
.L_x_8836:
[----:B------:R-:W-:Y:S01]  /*18300*/  UIMAD UR42, UR42, UR4, UR11 ;  /* 0x000000042a2a72a4 */ /* 0x000fe2000f8e020b */
[----:B------:R-:W-:Y:S05]  /*18310*/  BSSY B7, `(.L_x_8837) ;  /* 0x00004ae000077945 */ /* 0x000fea0003800000 */
[----:B------:R-:W-:-:S05]  /*18320*/  IMAD.U32 R3, RZ, RZ, UR42 ;  /* 0x0000002aff037e24 */ /* 0x000fca000f8e00ff */
[----:B------:R-:W-:-:S04]  /*18330*/  VIADDMNMX R4, R3, UR4, R4, PT ;  /* 0x0000000403047c46 */ /* 0x000fc8000b800104 */
[----:B------:R-:W-:-:S13]  /*18340*/  R2UR UR49, R4 ;  /* 0x00000000043172ca */ /* 0x000fda00000e0000 */
[----:B------:R-:W-:-:S06]  /*18350*/  UISETP.GT.AND UP0, UPT, UR49, UR42, UPT ;  /* 0x0000002a3100728c */ /* 0x000fcc000bf04270 */
[----:B------:R-:W-:-:S13]  /*18360*/  PLOP3.LUT P0, PT, PT, PT, UP0, 0x80, 0x0 ;  /* 0x000000000000781c */ /* 0x000fda0003f0f008 */
        /* <DEDUP_REMOVED lines=19> */
.L_x_8838:
        /* <DEDUP_REMOVED lines=20> */
.L_x_8841:
[----:B------:R-:W-:Y:S05]  /*185e0*/  BSYNC B6 ;  /* 0x0000000000067941 */ /* 0x000fea0003800000 */
.L_x_8840:
        /* <DEDUP_REMOVED lines=22> */
.L_x_8843:
[----:B------:R-:W-:Y:S05]  /*18750*/  BSYNC B6 ;  /* 0x0000000000067941 */ /* 0x000fea0003800000 */
.L_x_8842:
        /* <DEDUP_REMOVED lines=20> */
.L_x_8845:
[----:B------:R-:W-:Y:S05]  /*188a0*/  BSYNC B6 ;  /* 0x0000000000067941 */ /* 0x000fea0003800000 */
.L_x_8844:
        /* <DEDUP_REMOVED lines=19> */
.L_x_8847:
[----:B------:R-:W-:Y:S05]  /*189e0*/  BSYNC B6 ;  /* 0x0000000000067941 */ /* 0x000fea0003800000 */
.L_x_8846:
[----:B------:R-:W-:Y:S01]  /*189f0*/  ULDC.64 UR4, c[0x0][0x9f8] ;  /* 0x00027e0000047ab9 */ /* 0x000fe20000000a00 */
[----:B------:R-:W-:Y:S01]  /*18a00*/  IMAD.U32 R34, RZ, RZ, UR40 ;  /* 0x00000028ff227e24 */ /* 0x000fe2000f8e00ff */
[----:B------:R-:W-:Y:S01]  /*18a10*/  UISETP.NE.U32.AND UP0, UPT, UR4, URZ, UPT ;  /* 0x0000003f0400728c */ /* 0x000fe2000bf05070 */
[----:B------:R-:W0:Y:S03]  /*18a20*/  LDC R20, c[0x0][0x430] ;  /* 0x00010c00ff147b82 */ /* 0x000e260000000800 */
[----:B------:R-:W-:-:S06]  /*18a30*/  UISETP.NE.AND.EX UP0, UPT, UR5, URZ, UPT, UP0 ;  /* 0x0000003f0500728c */ /* 0x000fcc000bf05300 */
[----:B------:R-:W-:-:S05]  /*18a40*/  PLOP3.LUT P0, PT, PT, PT, UP0, 0x80, 0x0 ;  /* 0x000000000000781c */ /* 0x000fca0003f0f008 */
[----:B------:R-:W-:Y:S02]  /*18a50*/  @UP0 ULDC.64 UR4, c[0x0][0x9f8] ;  /* 0x00027e0000040ab9 */ /* 0x000fe40000000a00 */
[----:B------:R-:W-:-:S06]  /*18a60*/  @UP0 UIMAD.WIDE UR4, UR40, 0x4, UR4 ;  /* 0x00000004280408a5 */ /* 0x000fcc000f8e0204 */
[----:B------:R-:W-:Y:S02]  /*18a70*/  IMAD.U32 R2, RZ, RZ, UR4 ;  /* 0x00000004ff027e24 */ /* 0x000fe4000f8e00ff */
[----:B------:R-:W-:-:S05]  /*18a80*/  IMAD.U32 R3, RZ, RZ, UR5 ;  /* 0x00000005ff037e24 */ /* 0x000fca000f8e00ff */
[----:B------:R1:W5:Y:S01]  /*18a90*/  @P0 LDG.E R34, desc[UR54][R2.64] ;  /* 0x0000003602220981 */ /* 0x000362000c1e1900 */
[----:B0-----:R-:W-:Y:S01]  /*18aa0*/  ISETP.NE.AND P2, PT, R20, 0x1, PT ;  /* 0x000000011400780c */ /* 0x001fe20003f45270 */
[----:B------:R-:W-:Y:S01]  /*18ab0*/  UMOV UR4, 0xffffffff ;  /* 0xffffffff00047882 */ /* 0x000fe20000000000 */
[----:B------:R-:W-:-:S11]  /*18ac0*/  LOP3.LUT R16, R16, 0xfffffff7, RZ, 0xc0, !PT ;  /* 0xfffffff710107812 */ /* 0x000fd600078ec0ff */
[----:B------:R-:W-:Y:S01]  /*18ad0*/  @P2 LOP3.LUT R16, R16, 0x8, RZ, 0xfc, !PT ;  /* 0x0000000810102812 */ /* 0x000fe200078efcff */
[----:B-1----:R-:W-:Y:S06]  /*18ae0*/  BRA.DIV UR4, `(.L_x_8848) ;  /* 0x0000005a04e07947 */ /* 0x002fec000b800000 */
.L_x_8926:
        /* <DEDUP_REMOVED lines=16> */
[----:B------:R-:W-:-:S04]  /*18bf0*/  LOP3.LUT R12, R8, 0x70, R12, 0xf8, !PT ;  /* 0x00000070080c7812 */ /* 0x000fc800078ef80c */
[C---:B------:R-:W-:Y:S01]  /*18c00*/  ISETP.GE.AND P1, PT, R10.reuse, UR36, PT ;  /* 0x000000240a007c0c */ /* 0x040fe2000bf26270 */
[----:B------:R-:W-:Y:S01]  /*18c10*/  VIADD R10, R10, UR38 ;  /* 0x000000260a0a7c36 */ /* 0x000fe20008000000 */
[----:B------:R-:W-:-:S03]  /*18c20*/  LOP3.LUT R12, R12, 0x80, RZ, 0xfc, !PT ;  /* 0x000000800c0c7812 */ /* 0x000fc600078efcff */
[----:B-1----:R-:W-:-:S04]  /*18c30*/  @P2 IMAD.HI.U32 R2, R10, R3, RZ ;  /* 0x000000030a022227 */ /* 0x002fc800078e00ff */
[----:B------:R-:W-:Y:S01]  /*18c40*/  IMAD.MOV.U32 R0, RZ, RZ, R10 ;  /* 0x000000ffff007224 */ /* 0x000fe200078e000a */
[----:B----4-:R-:W-:-:S03]  /*18c50*/  @P2 SHF.R.U32.HI R0, RZ, R5, R2 ;  /* 0x00000005ff002219 */ /* 0x010fc60000011602 */
[----:B------:R-:W0:Y:S01]  /*18c60*/  @!P1 LDC.64 R6, c[0x0][0x428] ;  /* 0x00010a00ff069b82 */ /* 0x000e220000000a00 */
[----:B------:R-:W-:-:S07]  /*18c70*/  @!P1 SHF.R.S32.HI R3, RZ, 0x1f, R0 ;  /* 0x0000001fff039819 */ /* 0x000fce0000011400 */
[----:B------:R-:W1:Y:S01]  /*18c80*/  @!P1 LDC.64 R4, c[0x0][0x418] ;  /* 0x00010600ff049b82 */ /* 0x000e620000000a00 */
[----:B0-----:R-:W-:-:S04]  /*18c90*/  @!P1 IMAD R2, R36, R6, RZ ;  /* 0x0000000624029224 */ /* 0x001fc800078e02ff */
[----:B------:R-:W-:Y:S02]  /*18ca0*/  @!P1 IMAD R7, R34, R7, R2 ;  /* 0x0000000722079224 */ /* 0x000fe400078e0202 */
[----:B------:R-:W-:-:S04]  /*18cb0*/  @!P1 IMAD.MOV.U32 R2, RZ, RZ, R0 ;  /* 0x000000ffff029224 */ /* 0x000fc800078e0000 */
[----:B------:R-:W-:-:S04]  /*18cc0*/  @!P1 IMAD.WIDE.U32 R2, R34, R6, R2 ;  /* 0x0000000622029225 */ /* 0x000fc800078e0002 */
[----:B------:R-:W-:Y:S01]  /*18cd0*/  @!P1 IMAD.IADD R3, R3, 0x1, R7 ;  /* 0x0000000103039824 */ /* 0x000fe200078e0207 */
[----:B-1----:R-:W-:Y:S01]  /*18ce0*/  @!P1 LEA R8, P0, R2, R4, 0x2 ;  /* 0x0000000402089211 */ /* 0x002fe200078010ff */
[----:B------:R-:W-:-:S03]  /*18cf0*/  VIADD R4, R12, UR4 ;  /* 0x000000040c047c36 */ /* 0x000fc60008000000 */
[----:B------:R-:W-:Y:S02]  /*18d00*/  @!P1 LEA.HI.X R9, R2, R5, R3, 0x2, P0 ;  /* 0x0000000502099211 */ /* 0x000fe400000f1403 */
[C---:B------:R-:W-:Y:S01]  /*18d10*/  ISETP.GE.AND P0, PT, R4.reuse, UR36, PT ;  /* 0x0000002404007c0c */ /* 0x040fe2000bf06270 */
[----:B------:R-:W0:Y:S01]  /*18d20*/  @P2 LDC R3, c[0x0][0x434] ;  /* 0x00010d00ff032b82 */ /* 0x000e220000000800 */
[----:B------:R-:W-:Y:S02]  /*18d30*/  VIADD R4, R4, UR38 ;  /* 0x0000002604047c36 */ /* 0x000fe40008000000 */
[----:B------:R-:W-:Y:S02]  /*18d40*/  ISETP.GT.U32.OR P0, PT, R12, 0x9f, P0 ;  /* 0x0000009f0c00780c */ /* 0x000fe40000704470 */
[----:B------:R-:W-:-:S03]  /*18d50*/  IMAD.MOV.U32 R11, RZ, RZ, R4 ;  /* 0x000000ffff0b7224 */ /* 0x000fc600078e0004 */
[----:B------:R-:W1:Y:S08]  /*18d60*/  @P2 LDC R5, c[0x0][0x438] ;  /* 0x00010e00ff052b82 */ /* 0x000e700000000800 */
[----:B------:R-:W2:Y:S01]  /*18d70*/  @!P0 LDC.64 R6, c[0x0][0x428] ;  /* 0x00010a00ff068b82 */ /* 0x000ea20000000a00 */
[----:B0-----:R-:W-:-:S05]  /*18d80*/  @P2 IMAD.HI.U32 R2, R4, R3, RZ ;  /* 0x0000000304022227 */ /* 0x001fca00078e00ff */
[----:B-1----:R-:W-:Y:S01]  /*18d90*/  @P2 SHF.R.U32.HI R11, RZ, R5, R2 ;  /* 0x00000005ff0b2219 */ /* 0x002fe20000011602 */
[----:B------:R-:W-:-:S03]  /*18da0*/  IMAD.MOV.U32 R5, RZ, RZ, RZ ;  /* 0x000000ffff057224 */ /* 0x000fc600078e00ff */
[----:B------:R-:W-:-:S03]  /*18db0*/  @!P0 SHF.R.S32.HI R3, RZ, 0x1f, R11 ;  /* 0x0000001fff038819 */ /* 0x000fc6000001140b */
[----:B------:R0:W5:Y:S01]  /*18dc0*/  @!P1 LDG.E R5, desc[UR54][R8.64] ;  /* 0x0000003608059981 */ /* 0x000162000c1e1900 */
[----:B--2---:R-:W-:-:S04]  /*18dd0*/  @!P0 IMAD R2, R36, R6, RZ ;  /* 0x0000000624028224 */ /* 0x004fc800078e02ff */
[----:B0-----:R-:W-:Y:S02]  /*18de0*/  @!P0 IMAD R8, R34, R7, R2 ;  /* 0x0000000722088224 */ /* 0x001fe400078e0202 */
[----:B------:R-:W-:-:S04]  /*18df0*/  @!P0 IMAD.MOV.U32 R2, RZ, RZ, R11 ;  /* 0x000000ffff028224 */ /* 0x000fc800078e000b */
[----:B------:R-:W-:Y:S02]  /*18e00*/  @!P0 IMAD.WIDE.U32 R2, R34, R6, R2 ;  /* 0x0000000622028225 */ /* 0x000fe400078e0002 */
[----:B------:R-:W0:Y:S02]  /*18e10*/  @!P0 LDC.64 R6, c[0x0][0x418] ;  /* 0x00010600ff068b82 */ /* 0x000e240000000a00 */
[----:B------:R-:W-:Y:S01]  /*18e20*/  @!P0 IMAD.IADD R3, R8, 0x1, R3 ;  /* 0x0000000108038824 */ /* 0x000fe200078e0203 */
[----:B------:R-:W-:Y:S02]  /*18e30*/  LOP3.LUT R16, R16, 0xfffffffd, RZ, 0xc0, !PT ;  /* 0xfffffffd10107812 */ /* 0x000fe400078ec0ff */
[----:B0-----:R-:W-:Y:S01]  /*18e40*/  @!P0 LEA R8, P1, R2, R6, 0x2 ;  /* 0x0000000602088211 */ /* 0x001fe200078210ff */
[----:B------:R-:W-:-:S03]  /*18e50*/  IMAD.MOV.U32 R6, RZ, RZ, RZ ;  /* 0x000000ffff067224 */ /* 0x000fc600078e00ff */
[----:B------:R-:W-:Y:S01]  /*18e60*/  @!P0 LEA.HI.X R9, R2, R7, R3, 0x2, P1 ;  /* 0x0000000702098211 */ /* 0x000fe200008f1403 */
[----:B------:R-:W-:Y:S02]  /*18e70*/  IMAD.MOV R3, RZ, RZ, -R0 ;  /* 0x000000ffff037224 */ /* 0x000fe400078e0a00 */
[----:B------:R-:W-:Y:S02]  /*18e80*/  IMAD.U32 R0, RZ, RZ, UR43 ;  /* 0x0000002bff007e24 */ /* 0x000fe4000f8e00ff */
[----:B------:R0:W5:Y:S01]  /*18e90*/  @!P0 LDG.E R6, desc[UR54][R8.64] ;  /* 0x0000003608068981 */ /* 0x000162000c1e1900 */
[----:B------:R-:W-:Y:S01]  /*18ea0*/  ISETP.GT.U32.AND P0, PT, R12, 0x9f, PT ;  /* 0x0000009f0c00780c */ /* 0x000fe20003f04070 */
[----:B------:R-:W-:Y:S01]  /*18eb0*/  IMAD.MOV R7, RZ, RZ, -R11 ;  /* 0x000000ffff077224 */ /* 0x000fe200078e0a0b */
[----:B------:R-:W-:Y:S01]  /*18ec0*/  ISETP.NE.AND P2, PT, R0, 0x3, PT ;  /* 0x000000030000780c */ /* 0x000fe20003f45270 */
[----:B------:R-:W-:Y:S01]  /*18ed0*/  IMAD R10, R20, R3, R10 ;  /* 0x00000003140a7224 */ /* 0x000fe200078e020a */
[----:B------:R-:W-:Y:S01]  /*18ee0*/  LOP3.LUT R18, R18, 0xffff, RZ, 0xc0, !PT ;  /* 0x0000ffff12127812 */ /* 0x000fe200078ec0ff */
[----:B------:R-:W-:-:S02]  /*18ef0*/  IMAD R7, R20, R7, R4 ;  /* 0x0000000714077224 */ /* 0x000fc400078e0204 */
[----:B------:R-:W-:-:S04]  /*18f00*/  IMAD.U32 R4, RZ, RZ, UR49 ;  /* 0x00000031ff047e24 */ /* 0x000fc8000f8e00ff */
[----:B------:R-:W-:Y:S02]  /*18f10*/  VIADD R4, R4, 0xffffffff ;  /* 0xffffffff04047836 */ /* 0x000fe40000000000 */
[----:B------:R-:W-:-:S04]  /*18f20*/  @P0 LOP3.LUT R16, R16, 0x2, RZ, 0xfc, !PT ;  /* 0x0000000210100812 */ /* 0x000fc800078efcff */
[----:B------:R-:W-:-:S04]  /*18f30*/  LOP3.LUT R16, R16, 0xfffffffb, RZ, 0xc0, !PT ;  /* 0xfffffffb10107812 */ /* 0x000fc800078ec0ff */
[----:B------:R-:W-:Y:S01]  /*18f40*/  @P2 LOP3.LUT R16, R16, 0x4, RZ, 0xfc, !PT ;  /* 0x0000000410102812 */ /* 0x000fe200078efcff */
[----:B0-----:R-:W-:Y:S06]  /*18f50*/  @!P2 BRA `(.L_x_8849) ;  /* 0x000000000004a947 */ /* 0x001fec0003800000 */
[----:B------:R-:W-:Y:S01]  /*18f60*/  BPT.TRAP 0x1 ;  /* 0x000000040000795c */ /* 0x000fe20000300000 */
.L_x_8849:
[----:B------:R-:W-:Y:S01]  /*18f70*/  IMAD R0, R31, 0x8, R17 ;  /* 0x000000081f007824 */ /* 0x000fe200078e0211 */
[----:B------:R-:W-:Y:S01]  /*18f80*/  SHF.L.U32 R26, R35, 0x1f, RZ ;  /* 0x0000001f231a7819 */ /* 0x000fe200000006ff */
[----:B------:R-:W-:Y:S01]  /*18f90*/  BSSY B0, `(.L_x_8850) ;  /* 0x0000004000007945 */ /* 0x000fe20003800000 */
[----:B------:R-:W-:Y:S02]  /*18fa0*/  SHF.R.S32.HI R23, RZ, 0x1f, R10 ;  /* 0x0000001fff177819 */ /* 0x000fe4000001140a */
[----:B------:R-:W0:Y:S02]  /*18fb0*/  SYNCS.PHASECHK.TRANS64.TRYWAIT P0, [R0+URZ+0x22880], R26 ;  /* 0x0228801a000075a7 */ /* 0x000e24000800017f */
[----:B0-----:R-:W-:Y:S05]  /*18fc0*/  @!P0 BRA `(.L_x_8851) ;  /* 0x0000005400d48947 */ /* 0x001fea0003800000 */
.L_x_8927:
[----:B------:R-:W-:Y:S05]  /*18fd0*/  BSYNC B0 ;  /* 0x0000000000007941 */ /* 0x000fea0003800000 */
.L_x_8850:
[----:B------:R-:W2:Y:S01]  /*18fe0*/  LDL R12, [R1+0x14] ;  /* 0x00001400010c7983 */ /* 0x000ea20000100800 */
[----:B------:R-:W1:Y:S01]  /*18ff0*/  LDC R11, c[0x0][0x2f4] ;  /* 0x0000bd00ff0b7b82 */ /* 0x000e620000000800 */
[----:B------:R-:W-:Y:S01]  /*19000*/  ULDC.64 UR4, c[0x0][0x328] ;  /* 0x0000ca0000047ab9 */ /* 0x000fe20000000a00 */
[----:B-----5:R-:W-:Y:S01]  /*19010*/  SHF.R.S32.HI R25, RZ, 0x1f, R5 ;  /* 0x0000001fff197819 */ /* 0x020fe20000011405 */
[----:B------:R-:W-:Y:S01]  /*19020*/  IMAD R3, R23, UR4, RZ ;  /* 0x0000000417037c24 */ /* 0x000fe2000f8e02ff */
[----:B------:R-:W-:Y:S01]  /*19030*/  ULDC.64 UR6, c[0x0][0x338] ;  /* 0x0000ce0000067ab9 */ /* 0x000fe20000000a00 */
[----:B------:R-:W3:Y:S01]  /*19040*/  S2R R13, SR_TID.X ;  /* 0x00000000000d7919 */ /* 0x000ee20000002100 */
[----:B------:R-:W-:Y:S01]  /*19050*/  SHF.R.S32.HI R27, RZ, 0x1f, R7 ;  /* 0x0000001fff1b7819 */ /* 0x000fe20000011407 */
[C---:B------:R-:W-:Y:S01]  /*19060*/  IMAD R9, R10.reuse, UR5, R3 ;  /* 0x000000050a097c24 */ /* 0x040fe2000f8e0203 */
[----:B------:R-:W-:Y:S01]  /*19070*/  SHF.R.S32.HI R28, RZ, 0x1f, R6 ;  /* 0x0000001fff1c7819 */ /* 0x000fe20000011406 */
[----:B------:R-:W-:Y:S01]  /*19080*/  IMAD.WIDE.U32 R2, R10, UR4, RZ ;  /* 0x000000040a027c25 */ /* 0x000fe2000f8e00ff */
[----:B------:R-:W-:-:S03]  /*19090*/  LOP3.LUT R16, R16, 0xfffffffe, RZ, 0xc0, !PT ;  /* 0xfffffffe10107812 */ /* 0x000fc600078ec0ff */
[----:B------:R-:W-:Y:S02]  /*190a0*/  IMAD.IADD R3, R3, 0x1, R9 ;  /* 0x0000000103037824 */ /* 0x000fe400078e0209 */
[----:B------:R-:W-:Y:S02]  /*190b0*/  IMAD R8, R25, UR6, RZ ;  /* 0x0000000619087c24 */ /* 0x000fe4000f8e02ff */
[----:B------:R-:W-:-:S04]  /*190c0*/  IMAD.WIDE.U32 R2, R5, UR6, R2 ;  /* 0x0000000605027c25 */ /* 0x000fc8000f8e0002 */
[----:B------:R-:W-:Y:S01]  /*190d0*/  IMAD R8, R5, UR7, R8 ;  /* 0x0000000705087c24 */ /* 0x000fe2000f8e0208 */
[----:B-1----:R-:W-:-:S03]  /*190e0*/  ISETP.GE.AND P1, PT, R30, R11, PT ;  /* 0x0000000b1e00720c */ /* 0x002fc60003f26270 */
[----:B------:R-:W-:Y:S01]  /*190f0*/  IMAD.IADD R9, R3, 0x1, R8 ;  /* 0x0000000103097824 */ /* 0x000fe200078e0208 */
[----:B------:R-:W-:Y:S01]  /*19100*/  ISETP.GE.AND P0, PT, R30, R11, PT ;  /* 0x0000000b1e00720c */ /* 0x000fe20003f06270 */
[----:B------:R-:W-:Y:S02]  /*19110*/  IMAD R11, R27, UR4, RZ ;  /* 0x000000041b0b7c24 */ /* 0x000fe4000f8e02ff */
[----:B------:R-:W-:Y:S02]  /*19120*/  IMAD.MOV.U32 R8, RZ, RZ, R2 ;  /* 0x000000ffff087224 */ /* 0x000fe400078e0002 */
[C---:B------:R-:W-:Y:S02]  /*19130*/  IMAD R11, R7.reuse, UR5, R11 ;  /* 0x00000005070b7c24 */ /* 0x040fe4000f8e020b */
[----:B------:R-:W-:Y:S01]  /*19140*/  IMAD.WIDE.U32 R2, R7, UR4, RZ ;  /* 0x0000000407027c25 */ /* 0x000fe2000f8e00ff */
[----:B------:R-:W-:-:S03]  /*19150*/  ULDC.64 UR4, c[0x0][0x330] ;  /* 0x0000cc0000047ab9 */ /* 0x000fc60000000a00 */
[----:B------:R-:W-:Y:S01]  /*19160*/  IMAD.IADD R3, R3, 0x1, R11 ;  /* 0x0000000103037824 */ /* 0x000fe200078e020b */
[----:B------:R-:W-:Y:S01]  /*19170*/  @P1 LOP3.LUT R16, R16, 0x1, RZ, 0xfc, !PT ;  /* 0x0000000110101812 */ /* 0x000fe200078efcff */
[----:B------:R-:W-:Y:S01]  /*19180*/  IMAD R11, R28, UR6, RZ ;  /* 0x000000061c0b7c24 */ /* 0x000fe2000f8e02ff */
[----:B---3--:R-:W-:Y:S01]  /*19190*/  LOP3.LUT R13, R13, 0x7f, RZ, 0xc0, !PT ;  /* 0x0000007f0d0d7812 */ /* 0x008fe200078ec0ff */
[----:B------:R-:W-:Y:S01]  /*191a0*/  IMAD.WIDE.U32 R2, R6, UR6, R2 ;  /* 0x0000000606027c25 */ /* 0x000fe2000f8e0002 */
[----:B------:R-:W-:Y:S02]  /*191b0*/  LOP3.LUT R16, R16, 0xffffff7f, RZ, 0xc0, !PT ;  /* 0xffffff7f10107812 */ /* 0x000fe400078ec0ff */
[----:B------:R-:W-:Y:S01]  /*191c0*/  SHF.R.U32.HI R13, RZ, 0x3, R13 ;  /* 0x00000003ff0d7819 */ /* 0x000fe2000001160d */
        /* <DEDUP_REMOVED lines=9> */
[----:B------:R-:W-:Y:S01]  /*19260*/  IADD3 R8, P1, R2, UR6, RZ ;  /* 0x0000000602087c10 */ /* 0x000fe2000ff3e0ff */
[----:B------:R-:W-:-:S03]  /*19270*/  IMAD.MOV.U32 R2, RZ, RZ, -0xa0 ;  /* 0xffffff60ff027424 */ /* 0x000fc600078e00ff */
[----:B------:R-:W-:Y:S01]  /*19280*/  IADD3.X R21, R21, UR7, R3, P1, !PT ;  /* 0x0000000715157c10 */ /* 0x000fe20008ffe403 */
[----:B------:R-:W-:-:S04]  /*19290*/  IMAD R4, R4, R2, UR36 ;  /* 0x0000002404047e24 */ /* 0x000fc8000f8e0202 */
        /* <DEDUP_REMOVED lines=82> */
.L_x_8949:
        /* <DEDUP_REMOVED lines=9> */
.L_x_8853:
        /* <DEDUP_REMOVED lines=11> */
.L_x_8854:
[----:B------:R1:W-:Y:S01]  /*19900*/  SYNCS.ARRIVE.TRANS64.A1T0 RZ, [R0+URZ+0x22870], RZ ;  /* 0x022870ff00ff79a7 */ /* 0x0003e2000810003f */
[----:B------:R-:W-:Y:S05]  /*19910*/  @!P6 BRA `(.L_x_8855) ;  /* 0x000000000004e947 */ /* 0x000fea0003800000 */
[----:B------:R-:W-:Y:S01]  /*19920*/  BPT.TRAP 0x1 ;  /* 0x000000040000795c */ /* 0x000fe20000300000 */
.L_x_8855:
[----:B------:R-:W2:Y:S01]  /*19930*/  SYNCS.PHASECHK.TRANS64.TRYWAIT P0, [R0+URZ+0x22840], R26 ;  /* 0x0228401a000075a7 */ /* 0x000ea2000800017f */
[----:B------:R-:W-:Y:S04]  /*19940*/  BSSY B0, `(.L_x_8856) ;  /* 0x0000002000007945 */ /* 0x000fe80003800000 */
[----:B--2---:R-:W-:Y:S05]  /*19950*/  @!P0 BRA `(.L_x_8857) ;  /* 0x0000005800a88947 */ /* 0x004fea0003800000 */
.L_x_8950:
[----:B------:R-:W-:Y:S05]  /*19960*/  BSYNC B0 ;  /* 0x0000000000007941 */ /* 0x000fea0003800000 */
.L_x_8856:
[----:B------:R-:W-:Y:S01]  /*19970*/  ULDC.64 UR4, c[0x0][0x300] ;  /* 0x0000c00000047ab9 */ /* 0x000fe20000000a00 */
[----:B------:R-:W-:Y:S01]  /*19980*/  ULDC.64 UR6, c[0x0][0x310] ;  /* 0x0000c40000067ab9 */ /* 0x000fe20000000a00 */
[----:B------:R-:W-:Y:S01]  /*19990*/  IMAD R23, R23, UR4, RZ ;  /* 0x0000000417177c24 */ /* 0x000fe2000f8e02ff */
[----:B------:R-:W-:Y:S01]  /*199a0*/  ULDC.64 UR8, c[0x0][0x308] ;  /* 0x0000c20000087ab9 */ /* 0x000fe20000000a00 */
[C---:B------:R-:W-:Y:S01]  /*199b0*/  IMAD.WIDE.U32 R2, R10.reuse, UR4, RZ ;  /* 0x000000040a027c25 */ /* 0x040fe2000f8e00ff */
[----:B------:R-:W-:Y:S01]  /*199c0*/  ULDC.64 UR10, c[0x0][0x2e8] ;  /* 0x0000ba00000a7ab9 */ /* 0x000fe20000000a00 */
[----:B------:R-:W3:Y:S02]  /*199d0*/  LDC R11, c[0x0][0x2f4] ;  /* 0x0000bd00ff0b7b82 */ /* 0x000ee40000000800 */
[----:B------:R-:W-:Y:S02]  /*199e0*/  IMAD R8, R10, UR5, R23 ;  /* 0x000000050a087c24 */ /* 0x000fe4000f8e0217 */
[----:B------:R-:W-:-:S02]  /*199f0*/  IMAD R25, R25, UR6, RZ ;  /* 0x0000000619197c24 */ /* 0x000fc4000f8e02ff */
[----:B------:R-:W-:Y:S02]  /*19a00*/  IMAD.IADD R3, R3, 0x1, R8 ;  /* 0x0000000103037824 */ /* 0x000fe400078e0208 */
[C---:B------:R-:W-:Y:S02]  /*19a10*/  IMAD R25, R5.reuse, UR7, R25 ;  /* 0x0000000705197c24 */ /* 0x040fe4000f8e0219 */
[----:B------:R-:W-:-:S04]  /*19a20*/  IMAD.WIDE.U32 R2, R5, UR6, R2 ;  /* 0x0000000605027c25 */ /* 0x000fc8000f8e0002 */
[----:B------:R-:W-:Y:S02]  /*19a30*/  IMAD.IADD R3, R3, 0x1, R25 ;  /* 0x0000000103037824 */ /* 0x000fe400078e0219 */
[C---:B------:R-:W-:Y:S02]  /*19a40*/  IMAD R9, R18.reuse, UR9, RZ ;  /* 0x0000000912097c24 */ /* 0x040fe4000f8e02ff */
[----:B------:R-:W-:-:S04]  /*19a50*/  IMAD.WIDE.U32 R2, R18, UR8, R2 ;  /* 0x0000000812027c25 */ /* 0x000fc8000f8e0002 */
[----:B------:R-:W-:Y:S01]  /*19a60*/  IMAD R10, R27, UR4, RZ ;  /* 0x000000041b0a7c24 */ /* 0x000fe2000f8e02ff */
[----:B------:R-:W-:Y:S01]  /*19a70*/  IADD3 R8, P0, R2, UR10, RZ ;  /* 0x0000000a02087c10 */ /* 0x000fe2000ff1e0ff */
[----:B------:R-:W-:Y:S01]  /*19a80*/  IMAD R28, R28, UR6, RZ ;  /* 0x000000061c1c7c24 */ /* 0x000fe2000f8e02ff */
[----:B---3--:R-:W-:Y:S01]  /*19a90*/  ISETP.GE.AND P2, PT, R30, R11, PT ;  /* 0x0000000b1e00720c */ /* 0x008fe20003f46270 */
[----:B------:R-:W-:Y:S01]  /*19aa0*/  IMAD R10, R7, UR5, R10 ;  /* 0x00000005070a7c24 */ /* 0x000fe2000f8e020a */
[----:B------:R-:W-:Y:S01]  /*19ab0*/  IADD3.X R5, R3, UR11, R9, P0, !PT ;  /* 0x0000000b03057c10 */ /* 0x000fe200087fe409 */
[----:B------:R-:W-:Y:S01]  /*19ac0*/  IMAD.WIDE.U32 R2, R7, UR4, RZ ;  /* 0x0000000407027c25 */ /* 0x000fe2000f8e00ff */
[----:B------:R-:W-:-:S03]  /*19ad0*/  UMOV UR4, 0xffffffff ;  /* 0xffffffff00047882 */ /* 0x000fc60000000000 */
[----:B------:R-:W-:Y:S02]  /*19ae0*/  IMAD.IADD R3, R3, 0x1, R10 ;  /* 0x0000000103037824 */ /* 0x000fe400078e020a */
[C---:B------:R-:W-:Y:S02]  /*19af0*/  IMAD R28, R6.reuse, UR7, R28 ;  /* 0x00000007061c7c24 */ /* 0x040fe4000f8e021c */
[----:B------:R-:W-:-:S04]  /*19b00*/  IMAD.WIDE.U32 R2, R6, UR6, R2 ;  /* 0x0000000606027c25 */ /* 0x000fc8000f8e0002 */
[----:B------:R-:W-:Y:S02]  /*19b10*/  IMAD.IADD R3, R3, 0x1, R28 ;  /* 0x0000000103037824 */ /* 0x000fe400078e021c */
[----:B------:R-:W-:-:S03]  /*19b20*/  IMAD.WIDE.U32 R2, R18, UR8, R2 ;  /* 0x0000000812027c25 */ /* 0x000fc6000f8e0002 */
[----:B------:R-:W-:-:S04]  /*19b30*/  IADD3 R7, P0, R2, UR10, RZ ;  /* 0x0000000a02077c10 */ /* 0x000fc8000ff1e0ff */
[----:B------:R-:W-:Y:S01]  /*19b40*/  IADD3.X R6, R9, UR11, R3, P0, !PT ;  /* 0x0000000b09067c10 */ /* 0x000fe200087fe403 */
[----:B------:R-:W-:Y:S08]  /*19b50*/  BRA.DIV UR4, `(.L_x_8858) ;  /* 0x0000005a043c7947 */ /* 0x000ff0000b800000 */
[----:B------:R-:W3:Y:S01]  /*19b60*/  SHFL.IDX PT, R14, R8, RZ, 0x181f ;  /* 0x00181fff080e7589 */ /* 0x000ee200000e0000 */
[C---:B------:R-:W-:Y:S02]  /*19b70*/  LOP3.LUT P6, RZ, R16.reuse, 0x80, RZ, 0xc0, !PT ;  /* 0x0000008010ff7812 */ /* 0x040fe400078cc0ff */
[----:B------:R-:W-:Y:S01]  /*19b80*/  P2R R9, PR, RZ, 0x2 ;  /* 0x00000002ff097803 */ /* 0x000fe20000000000 */
[----:B------:R-:W4:Y:S01]  /*19b90*/  SHFL.IDX PT, R2, R5, RZ, 0x181f ;  /* 0x00181fff05027589 */ /* 0x000f2200000e0000 */
[----:B------:R-:W-:-:S09]  /*19ba0*/  LOP3.LUT P1, RZ, R16, 0x10, RZ, 0xc0, !PT ;  /* 0x0000001010ff7812 */ /* 0x000fd2000782c0ff */
[----:B---3--:R-:W-:-:S05]  /*19bb0*/  @P6 IADD3 R14, P0, R30, R14, RZ ;  /* 0x0000000e1e0e6210 */ /* 0x008fca0007f1e0ff */
[----:B----4-:R-:W-:Y:S02]  /*19bc0*/  @P6 IMAD.X R3, RZ, RZ, R2, P0 ;  /* 0x000000ffff036224 */ /* 0x010fe400000e0602 */
[----:B------:R-:W-:Y:S02]  /*19bd0*/  @P6 IMAD.MOV.U32 R2, RZ, RZ, R14 ;  /* 0x000000ffff026224 */ /* 0x000fe400078e000e */
[----:B------:R-:W3:Y:S04]  /*19be0*/  SHFL.IDX PT, R14, R8, 0x1, 0x181f ;  /* 0x00381f00080e7f89 */ /* 0x000ee800000e0000 */
[----:B------:R4:W-:Y:S01]  /*19bf0*/  @P6 LDGSTS.E.BYPASS.LTC128B.128 [R4+0x18400], desc[UR54][R2.64], !P2 ;  /* 0x1840000002046fae */ /* 0x0009e2000d101d76 */
[----:B------:R-:W-:-:S03]  /*19c00*/  LOP3.LUT P6, RZ, R16, 0x100, RZ, 0xc0, !PT ;  /* 0x0000010010ff7812 */ /* 0x000fc600078cc0ff */
[----:B----4-:R-:W4:Y:S01]  /*19c10*/  SHFL.IDX PT, R2, R5, 0x1, 0x181f ;  /* 0x00381f0005027f89 */ /* 0x010f2200000e0000 */
[----:B---3--:R-:W-:-:S05]  /*19c20*/  @P1 IADD3 R14, P0, R30, R14, RZ ;  /* 0x0000000e1e0e1210 */ /* 0x008fca0007f1e0ff */
[----:B----4-:R-:W-:Y:S02]  /*19c30*/  @P1 IMAD.X R3, RZ, RZ, R2, P0 ;  /* 0x000000ffff031224 */ /* 0x010fe400000e0602 */
[----:B------:R-:W-:Y:S02]  /*19c40*/  @P1 IMAD.MOV.U32 R2, RZ, RZ, R14 ;  /* 0x000000ffff021224 */ /* 0x000fe400078e000e */
[----:B------:R-:W3:Y:S04]  /*19c50*/  SHFL.IDX PT, R14, R8, 0x2, 0x181f ;  /* 0x00581f00080e7f89 */ /* 0x000ee800000e0000 */
[----:B------:R4:W-:Y:S01]  /*19c60*/  @P1 LDGSTS.E.BYPASS.LTC128B.128 [R4+0x18c00], desc[UR54][R2.64], !P2 ;  /* 0x18c0000002041fae */ /* 0x0009e2000d101d76 */
[----:B------:R-:W-:-:S03]  /*19c70*/  ISETP.NE.AND P1, PT, R9, RZ, PT ;  /* 0x000000ff0900720c */ /* 0x000fc60003f25270 */
[----:B----4-:R-:W4:Y:S01]  /*19c80*/  SHFL.IDX PT, R2, R5, 0x2, 0x181f ;  /* 0x00581f0005027f89 */ /* 0x010f2200000e0000 */
[----:B---3--:R-:W-:-:S05]  /*19c90*/  @P5 IADD3 R14, P0, R30, R14, RZ ;  /* 0x0000000e1e0e5210 */ /* 0x008fca0007f1e0ff */
[----:B----4-:R-:W-:Y:S02]  /*19ca0*/  @P5 IMAD.X R9, RZ, RZ, R2, P0 ;  /* 0x000000ffff095224 */ /* 0x010fe400000e0602 */
[----:B------:R-:W-:Y:S02]  /*19cb0*/  @P5 IMAD.MOV.U32 R2, RZ, RZ, R14 ;  /* 0x000000ffff025224 */ /* 0x000fe400078e000e */
[----:B------:R-:W-:Y:S01]  /*19cc0*/  @P5 IMAD.MOV.U32 R3, RZ, RZ, R9 ;  /* 0x000000ffff035224 */ /* 0x000fe200078e0009 */
[----:B------:R-:W3:Y:S04]  /*19cd0*/  SHFL.IDX PT, R14, R8, 0x3, 0x181f ;  /* 0x00781f00080e7f89 */ /* 0x000ee800000e0000 */
[----:B------:R4:W-:Y:S01]  /*19ce0*/  @P5 LDGSTS.E.BYPASS.LTC128B.128 [R4+0x19400], desc[UR54][R2.64], !P2 ;  /* 0x1940000002045fae */ /* 0x0009e2000d101d76 */
[----:B------:R-:W-:-:S03]  /*19cf0*/  LOP3.LUT P5, RZ, R16, 0x40, RZ, 0xc0, !PT ;  /* 0x0000004010ff7812 */ /* 0x000fc600078ac0ff */
        /* <DEDUP_REMOVED lines=8> */
[----:B----4-:R-:W4:Y:S10]  /*19d80*/  SHFL.IDX PT, R2, R5, 0x4, 0x181f ;  /* 0x00981f0005027f89 */ /* 0x010f3400000e0000 */
[----:B---3--:R-:W-:-:S05]  /*19d90*/  @P4 IADD3 R14, P0, R30, R14, RZ ;  /* 0x0000000e1e0e4210 */ /* 0x008fca0007f1e0ff */
[----:B----4-:R-:W-:Y:S02]  /*19da0*/  @P4 IMAD.X R9, RZ, RZ, R2, P0 ;  /* 0x000000ffff094224 */ /* 0x010fe400000e0602 */
[----:B------:R-:W-:Y:S02]  /*19db0*/  @P4 IMAD.MOV.U32 R2, RZ, RZ, R14 ;  /* 0x000000ffff024224 */ /* 0x000fe400078e000e */
[----:B------:R-:W-:Y:S01]  /*19dc0*/  @P4 IMAD.MOV.U32 R3, RZ, RZ, R9 ;  /* 0x000000ffff034224 */ /* 0x000fe200078e0009 */
[----:B------:R-:W3:Y:S04]  /*19dd0*/  SHFL.IDX PT, R14, R8, 0x5, 0x181f ;  /* 0x00b81f00080e7f89 */ /* 0x000ee800000e0000 */
[----:B------:R4:W-:Y:S04]  /*19de0*/  @P4 LDGSTS.E.BYPASS.LTC128B.128 [R4+0x1a400], desc[UR54][R2.64], !P2 ;  /* 0x1a40000002044fae */ /* 0x0009e8000d101d76 */
[----:B----4-:R-:W4:Y:S01]  /*19df0*/  SHFL.IDX PT, R2, R5, 0x5, 0x181f ;  /* 0x00b81f0005027f89 */ /* 0x010f2200000e0000 */
[----:B---3--:R-:W-:-:S05]  /*19e00*/  @P5 IADD3 R14, P0, R30, R14, RZ ;  /* 0x0000000e1e0e5210 */ /* 0x008fca0007f1e0ff */
[----:B----4-:R-:W-:Y:S02]  /*19e10*/  @P5 IMAD.X R9, RZ, RZ, R2, P0 ;  /* 0x000000ffff095224 */ /* 0x010fe400000e0602 */
[----:B------:R-:W-:Y:S02]  /*19e20*/  @P5 IMAD.MOV.U32 R2, RZ, RZ, R14 ;  /* 0x000000ffff025224 */ /* 0x000fe400078e000e */
[----:B------:R-:W-:Y:S01]  /*19e30*/  @P5 IMAD.MOV.U32 R3, RZ, RZ, R9 ;  /* 0x000000ffff035224 */ /* 0x000fe200078e0009 */
[----:B------:R-:W3:Y:S04]  /*19e40*/  SHFL.IDX PT, R14, R8, 0x6, 0x181f ;  /* 0x00d81f00080e7f89 */ /* 0x000ee800000e0000 */
[----:B------:R4:W-:Y:S04]  /*19e50*/  @P5 LDGSTS.E.BYPASS.LTC128B.128 [R4+0x1ac00], desc[UR54][R2.64], !P2 ;  /* 0x1ac0000002045fae */ /* 0x0009e8000d101d76 */
[----:B----4-:R-:W4:Y:S04]  /*19e60*/  SHFL.IDX PT, R2, R5, 0x6, 0x181f ;  /* 0x00d81f0005027f89 */ /* 0x010f2800000e0000 */
[----:B------:R-:W-:Y:S01]  /*19e70*/  SHFL.IDX PT, R5, R5, 0x7, 0x181f ;  /* 0x00f81f0005057f89 */ /* 0x000fe200000e0000 */
[----:B---3--:R-:W-:-:S05]  /*19e80*/  @P6 IADD3 R14, P0, R30, R14, RZ ;  /* 0x0000000e1e0e6210 */ /* 0x008fca0007f1e0ff */
[----:B----4-:R-:W-:Y:S02]  /*19e90*/  @P6 IMAD.X R9, RZ, RZ, R2, P0 ;  /* 0x000000ffff096224 */ /* 0x010fe400000e0602 */
[----:B------:R-:W-:Y:S02]  /*19ea0*/  @P6 IMAD.MOV.U32 R2, RZ, RZ, R14 ;  /* 0x000000ffff026224 */ /* 0x000fe400078e000e */
[----:B------:R-:W3:Y:S01]  /*19eb0*/  SHFL.IDX PT, R14, R8, 0x7, 0x181f ;  /* 0x00f81f00080e7f89 */ /* 0x000ee200000e0000 */
[----:B------:R-:W-:-:S05]  /*19ec0*/  @P6 IMAD.MOV.U32 R3, RZ, RZ, R9 ;  /* 0x000000ffff036224 */ /* 0x000fca00078e0009 */
[----:B------:R4:W-:Y:S01]  /*19ed0*/  @P6 LDGSTS.E.BYPASS.LTC128B.128 [R4+0x1b400], desc[UR54][R2.64], !P2 ;  /* 0x1b40000002046fae */ /* 0x0009e2000d101d76 */
[----:B---3--:R-:W-:-:S05]  /*19ee0*/  @P3 IADD3 R14, P0, R30, R14, RZ ;  /* 0x0000000e1e0e3210 */ /* 0x008fca0007f1e0ff */
[----:B------:R-:W-:Y:S02]  /*19ef0*/  @P3 IMAD.X R9, RZ, RZ, R5, P0 ;  /* 0x000000ffff093224 */ /* 0x000fe400000e0605 */
[----:B----4-:R-:W-:Y:S01]  /*19f00*/  @P3 IMAD.MOV.U32 R2, RZ, RZ, R14 ;  /* 0x000000ffff023224 */ /* 0x010fe200078e000e */
[----:B------:R-:W-:Y:S01]  /*19f10*/  SHFL.IDX PT, R5, R6, 0x1, 0x181f ;  /* 0x00381f0006057f89 */ /* 0x000fe200000e0000 */
[----:B------:R-:W-:-:S03]  /*19f20*/  @P3 IMAD.MOV.U32 R3, RZ, RZ, R9 ;  /* 0x000000ffff033224 */ /* 0x000fc600078e0009 */
[----:B------:R-:W3:Y:S04]  /*19f30*/  SHFL.IDX PT, R14, R7, RZ, 0x181f ;  /* 0x00181fff070e7589 */ /* 0x000ee800000e0000 */
[----:B------:R-:W4:Y:S04]  /*19f40*/  SHFL.IDX PT, R9, R6, RZ, 0x181f ;  /* 0x00181fff06097589 */ /* 0x000f2800000e0000 */
[----:B------:R5:W-:Y:S01]  /*19f50*/  @P3 LDGSTS.E.BYPASS.LTC128B.128 [R4+0x1bc00], desc[UR54][R2.64], !P2 ;  /* 0x1bc0000002043fae */ /* 0x000be2000d101d76 */
[----:B---3--:R-:W-:-:S05]  /*19f60*/  @P1 IADD3 R14, P0, R30, R14, RZ ;  /* 0x0000000e1e0e1210 */ /* 0x008fca0007f1e0ff */
[----:B----4-:R-:W-:Y:S02]  /*19f70*/  @P1 IMAD.X R9, RZ, RZ, R9, P0 ;  /* 0x000000ffff091224 */ /* 0x010fe400000e0609 */
[----:B-----5:R-:W-:Y:S02]  /*19f80*/  @P1 IMAD.MOV.U32 R2, RZ, RZ, R14 ;  /* 0x000000ffff021224 */ /* 0x020fe400078e000e */
[----:B------:R-:W-:Y:S01]  /*19f90*/  @P1 IMAD.MOV.U32 R3, RZ, RZ, R9 ;  /* 0x000000ffff031224 */ /* 0x000fe200078e0009 */
[----:B------:R3:W4:Y:S04]  /*19fa0*/  SHFL.IDX PT, R14, R7, 0x1, 0x181f ;  /* 0x00381f00070e7f89 */ /* 0x00072800000e0000 */
[----:B------:R3:W-:Y:S02]  /*19fb0*/  @P1 LDGSTS.E.BYPASS.LTC128B.128 [R4+0x1c400], desc[UR54][R2.64], !P2 ;  /* 0x1c40000002041fae */ /* 0x0007e4000d101d76 */
.L_x_8972:
        /* <DEDUP_REMOVED lines=9> */
.L_x_8859:
[----:B------:R-:W-:Y:S02]  /*1a050*/  PLOP3.LUT P1, PT, P1, P0, PT, 0xa2, 0x0 ;  /* 0x000000000000781c */ /* 0x000fe40000f21472 */
[----:B------:R-:W-:-:S08]  /*1a060*/  @P0 R2UR P1, UR4, R0 ;  /* 0x00000000000402ca */ /* 0x000fd00000020000 */
[----:B------:R-:W-:-:S05]  /*1a070*/  @P0 PLOP3.LUT P0, PT, P1, PT, PT, 0x80, 0x0 ;  /* 0x000000000000081c */ /* 0x000fca0000f0f070 */
[----:B------:R-:W-:Y:S01]  /*1a080*/  @!P1 SYNCS.ARRIVE.TRANS64.RED.A0T1 RZ, [UR4+0x22830], RZ ;  /* 0x022830ffffff99a7 */ /* 0x000fe20008200404 */
[----:B------:R-:W-:Y:S07]  /*1a090*/  @!P1 ARRIVES.LDGSTSBAR.64.TRANSCNT [UR4+0x22830] ;  /* 0x02283000ff0099b0 */ /* 0x000fee0008000a84 */
[----:B------:R-:W-:Y:S05]  /*1a0a0*/  @P0 BRA.U.ANY `(.L_x_8859) ;  /* 0xfffffffd00e80947 */ /* 0x000fea000393ffff */
[----:B------:R-:W-:Y:S01]  /*1a0b0*/  NOP ;  /* 0x0000000000007918 */ /* 0x000fe20000000000 */
[----:B---3--:R-:W-:-:S05]  /*1a0c0*/  IMAD.U32 R2, RZ, RZ, UR43 ;  /* 0x0000002bff027e24 */ /* 0x008fca000f8e00ff */
[----:B------:R-:W-:-:S13]  /*1a0d0*/  ISETP.NE.AND P2, PT, R2, 0x3, PT ;  /* 0x000000030200780c */ /* 0x000fda0003f45270 */
[----:B------:R-:W-:Y:S05]  /*1a0e0*/  @!P2 BRA `(.L_x_8860) ;  /* 0x000000000004a947 */ /* 0x000fea0003800000 */
[----:B------:R-:W-:Y:S01]  /*1a0f0*/  BPT.TRAP 0x1 ;  /* 0x000000040000795c */ /* 0x000fe20000300000 */
.L_x_8860:
[----:B------:R3:W-:Y:S02]  /*1a100*/  SYNCS.ARRIVE.TRANS64.A1T0 RZ, [R0+URZ+0x22830], RZ ;  /* 0x022830ff00ff79a7 */ /* 0x0007e4000810003f */
[----:B------:R-:W-:Y:S05]  /*1a110*/  WARPSYNC.ALL ;  /* 0x0000000000007948 */ /* 0x000fea0003800000 */
[----:B0123--:R-:W-:Y:S01]  /*1a120*/  VIADD R0, R17, 0x14400 ;  /* 0x0001440011007836 */ /* 0x00ffe20000000000 */
        /* <DEDUP_REMOVED lines=26> */
.L_x_8862:
[----:B------:R-:W-:Y:S05]  /*1a2d0*/  BSYNC B6 ;  /* 0x0000000000067941 */ /* 0x000fea0003800000 */
.L_x_8861:
[----:B------:R0:W5:Y:S01]  /*1a2e0*/  LDL R8, [R1+0x1c] ;  /* 0x00001c0001087983 */ /* 0x0001620000100800 */
[----:B------:R-:W-:Y:S01]  /*1a2f0*/  UISETP.NE.AND UP0, UPT, UR48, URZ, UPT ;  /* 0x0000003f3000728c */ /* 0x000fe2000bf05270 */
[C---:B------:R-:W-:Y:S01]  /*1a300*/  R2UR UR8, R18.reuse ;  /* 0x00000000120872ca */ /* 0x040fe200000e0000 */
[----:B------:R-:W-:Y:S01]  /*1a310*/  ULDC.64 UR6, c[0x0][0x2d8] ;  /* 0x0000b60000067ab9 */ /* 0x000fe20000000a00 */
[----:B------:R-:W1:Y:S01]  /*1a320*/  S2R R20, SR_TID.X ;  /* 0x0000000000147919 */ /* 0x000e620000002100 */
[----:B------:R-:W-:Y:S01]  /*1a330*/  R2UR UR9, R18 ;  /* 0x00000000120972ca */ /* 0x000fe200000e0000 */
[----:B------:R-:W-:Y:S01]  /*1a340*/  UMOV UR4, UR36 ;  /* 0x0000002400047c82 */ /* 0x000fe20008000000 */
[----:B------:R-:W-:Y:S01]  /*1a350*/  PLOP3.LUT P0, PT, PT, PT, UP0, 0x80, 0x0 ;  /* 0x000000000000781c */ /* 0x000fe20003f0f008 */
[----:B------:R-:W-:Y:S01]  /*1a360*/  UMOV UR5, UR39 ;  /* 0x0000002700057c82 */ /* 0x000fe20008000000 */
[----:B------:R-:W-:Y:S01]  /*1a370*/  PLOP3.LUT P1, PT, PT, PT, UP0, 0x80, 0x0 ;  /* 0x000000000000781c */ /* 0x000fe20003f2f008 */
[----:B------:R-:W-:Y:S01]  /*1a380*/  UISETP.NE.AND UP1, UPT, UR47, URZ, UPT ;  /* 0x0000003f2f00728c */ /* 0x000fe2000bf25270 */
[----:B------:R-:W2:Y:S01]  /*1a390*/  LDC R6, c[0x0][0x448] ;  /* 0x00011200ff067b82 */ /* 0x000ea20000000800 */
[----:B------:R-:W-:-:S03]  /*1a3a0*/  @UP0 ULDC UR10, c[0x0][0x44c] ;  /* 0x00011300000a0ab9 */ /* 0x000fc60000000800 */
[----:B------:R-:W-:Y:S02]  /*1a3b0*/  UIMAD.WIDE.U32 UR4, UR8, UR6, UR4 ;  /* 0x00000006080472a5 */ /* 0x000fe4000f8e0004 */
[----:B------:R-:W-:Y:S02]  /*1a3c0*/  USHF.R.S32.HI UR6, URZ, 0x1f, UR40 ;  /* 0x0000001f3f067899 */ /* 0x000fe40008011428 */
[----:B------:R-:W-:Y:S02]  /*1a3d0*/  UIMAD UR5, UR9, UR7, UR5 ;  /* 0x00000007090572a4 */ /* 0x000fe4000f8e0205 */
[----:B------:R-:W-:Y:S01]  /*1a3e0*/  USEL UR6, UR6, URZ, !UP1 ;  /* 0x0000003f06067287 */ /* 0x000fe2000c800000 */
[----:B------:R-:W-:Y:S01]  /*1a3f0*/  ULDC.64 UR8, c[0x0][0x2e0] ;  /* 0x0000b80000087ab9 */ /* 0x000fe20000000a00 */
[----:B------:R-:W-:Y:S01]  /*1a400*/  USEL UR7, UR40, URZ, !UP1 ;  /* 0x0000003f28077287 */ /* 0x000fe2000c800000 */
[C---:B-1----:R-:W-:Y:S01]  /*1a410*/  LOP3.LUT R21, R20.reuse, 0x7f, RZ, 0xc0, !PT ;  /* 0x0000007f14157812 */ /* 0x042fe200078ec0ff */
[----:B------:R-:W-:-:S03]  /*1a420*/  IMAD.SHL.U32 R20, R20, 0x10, RZ ;  /* 0x0000001014147824 */ /* 0x000fc600078e00ff */
[----:B------:R-:W-:-:S04]  /*1a430*/  SHF.R.U32.HI R21, RZ, 0x3, R21 ;  /* 0x00000003ff157819 */ /* 0x000fc80000011615 */
[----:B------:R-:W-:-:S05]  /*1a440*/  LOP3.LUT R20, R21, 0x70, R20, 0xf8, !PT ;  /* 0x0000007015147812 */ /* 0x000fca00078ef814 */
[----:B------:R-:W-:-:S04]  /*1a450*/  IMAD.IADD R9, R20, 0x1, R19 ;  /* 0x0000000114097824 */ /* 0x000fc800078e0213 */
[----:B------:R-:W-:Y:S01]  /*1a460*/  @P0 IMAD.HI.U32 R0, R9, UR10, RZ ;  /* 0x0000000a09000c27 */ /* 0x000fe2000f8e00ff */
[----:B------:R-:W-:-:S03]  /*1a470*/  @UP0 ULDC UR10, c[0x0][0x450] ;  /* 0x00011400000a0ab9 */ /* 0x000fc60000000800 */
[----:B------:R-:W-:Y:S01]  /*1a480*/  IMAD.MOV.U32 R7, RZ, RZ, R9 ;  /* 0x000000ffff077224 */ /* 0x000fe200078e0009 */
[----:B------:R-:W-:Y:S01]  /*1a490*/  @P1 SHF.R.U32.HI R7, RZ, UR10, R0 ;  /* 0x0000000aff071c19 */ /* 0x000fe20008011600 */
[----:B------:R-:W-:-:S03]  /*1a4a0*/  UIMAD UR6, UR6, UR8, URZ ;  /* 0x00000008060672a4 */ /* 0x000fc6000f8e023f */
[----:B------:R-:W-:Y:S01]  /*1a4b0*/  SHF.R.S32.HI R0, RZ, 0x1f, R7 ;  /* 0x0000001fff007819 */ /* 0x000fe20000011407 */
[----:B------:R-:W-:Y:S02]  /*1a4c0*/  UIMAD UR6, UR7, UR9, UR6 ;  /* 0x00000009070672a4 */ /* 0x000fe4000f8e0206 */
[----:B------:R-:W-:-:S03]  /*1a4d0*/  UIMAD.WIDE.U32 UR4, UR7, UR8, UR4 ;  /* 0x00000008070472a5 */ /* 0x000fc6000f8e0004 */
[----:B------:R-:W-:Y:S01]  /*1a4e0*/  ULDC.64 UR8, c[0x0][0x2d0] ;  /* 0x0000b40000087ab9 */ /* 0x000fe20000000a00 */
[----:B------:R-:W1:Y:S01]  /*1a4f0*/  S2R R20, SR_TID.X ;  /* 0x0000000000147919 */ /* 0x000e620000002100 */
[----:B------:R-:W-:Y:S01]  /*1a500*/  IMAD R0, R0, UR8, RZ ;  /* 0x0000000800007c24 */ /* 0x000fe2000f8e02ff */
[----:B------:R-:W-:Y:S02]  /*1a510*/  UIADD3 UR6, UR5, UR6, URZ ;  /* 0x0000000605067290 */ /* 0x000fe4000fffe03f */
[----:B------:R-:W-:Y:S02]  /*1a520*/  IMAD.U32 R5, RZ, RZ, UR5 ;  /* 0x00000005ff057e24 */ /* 0x000fe4000f8e00ff */
[----:B------:R-:W-:Y:S02]  /*1a530*/  IMAD R5, R7, UR9, R0 ;  /* 0x0000000907057c24 */ /* 0x000fe4000f8e0200 */
[----:B------:R-:W-:Y:S01]  /*1a540*/  IMAD.U32 R4, RZ, RZ, UR4 ;  /* 0x00000004ff047e24 */ /* 0x000fe2000f8e00ff */
[----:B------:R-:W-:Y:S01]  /*1a550*/  ULDC.64 UR4, c[0x0][0x2c8] ;  /* 0x0000b20000047ab9 */ /* 0x000fe20000000a00 */
[----:B------:R-:W-:-:S02]  /*1a560*/  IMAD.MOV R0, RZ, RZ, -R7 ;  /* 0x000000ffff007224 */ /* 0x000fc400078e0a07 */
[----:B------:R-:W-:Y:S02]  /*1a570*/  IMAD.U32 R3, RZ, RZ, UR6 ;  /* 0x00000006ff037e24 */ /* 0x000fe4000f8e00ff */
[----:B------:R-:W-:Y:S02]  /*1a580*/  IMAD.MOV.U32 R2, RZ, RZ, R4 ;  /* 0x000000ffff027224 */ /* 0x000fe400078e0004 */
[----:B--2---:R-:W-:Y:S02]  /*1a590*/  IMAD R9, R6, R0, R9 ;  /* 0x0000000006097224 */ /* 0x004fe400078e0209 */
[----:B------:R-:W-:-:S03]  /*1a5a0*/  IMAD.WIDE.U32 R2, R7, UR8, R2 ;  /* 0x0000000807027c25 */ /* 0x000fc6000f8e0002 */
[----:B------:R-:W-:Y:S01]  /*1a5b0*/  SHF.R.S32.HI R0, RZ, 0x1f, R9 ;  /* 0x0000001fff007819 */ /* 0x000fe20000011409 */
[----:B------:R-:W-:-:S04]  /*1a5c0*/  IMAD.IADD R3, R3, 0x1, R5 ;  /* 0x0000000103037824 */ /* 0x000fc800078e0205 */
        /* <DEDUP_REMOVED lines=9> */
[----:B-1----:R-:W-:-:S04]  /*1a660*/  LOP3.LUT R20, R20, 0x7f, RZ, 0xc0, !PT ;  /* 0x0000007f14147812 */ /* 0x002fc800078ec0ff */
[----:B------:R-:W-:Y:S01]  /*1a670*/  SHF.R.U32.HI R10, RZ, 0x3, R20 ;  /* 0x00000003ff0a7819 */ /* 0x000fe20000011614 */
[----:B0-----:R-:W-:Y:S06]  /*1a680*/  BRA.DIV UR4, `(.L_x_8863) ;  /* 0x0000005a044c7947 */ /* 0x001fec000b800000 */
[----:B------:R-:W0:Y:S01]  /*1a690*/  SHFL.IDX PT, R14, R0, RZ, 0x181f ;  /* 0x00181fff000e7589 */ /* 0x000e2200000e0000 */
[----:B------:R-:W-:Y:S02]  /*1a6a0*/  IMAD R4, R6, UR41, RZ ;  /* 0x0000002906047c24 */ /* 0x000fe4000f8e02ff */
[----:B------:R-:W-:Y:S01]  /*1a6b0*/  IMAD.IADD R19, R10, 0x1, R19 ;  /* 0x000000010a137824 */ /* 0x000fe200078e0213 */
[----:B------:R-:W1:Y:S03]  /*1a6c0*/  SHFL.IDX PT, R2, R5, RZ, 0x181f ;  /* 0x00181fff05027589 */ /* 0x000e6600000e0000 */
[C---:B------:R-:W-:Y:S01]  /*1a6d0*/  VIADD R7, R19.reuse, 0x10 ;  /* 0x0000001013077836 */ /* 0x040fe20000000000 */
[----:B------:R-:W-:Y:S01]  /*1a6e0*/  ISETP.GE.AND P2, PT, R19, R4, PT ;  /* 0x000000041300720c */ /* 0x000fe20003f46270 */
[----:B------:R-:W-:-:S12]  /*1a6f0*/  SHFL.IDX PT, R6, R5, 0x1, 0x181f ;  /* 0x00381f0005067f89 */ /* 0x000fd800000e0000 */
[----:B0-----:R-:W-:-:S05]  /*1a700*/  @!P2 IADD3 R14, P1, R30, R14, RZ ;  /* 0x0000000e1e0ea210 */ /* 0x001fca0007f3e0ff */
[----:B-1----:R-:W-:Y:S02]  /*1a710*/  @!P2 IMAD.X R3, RZ, RZ, R2, P1 ;  /* 0x000000ffff03a224 */ /* 0x002fe400008e0602 */
[----:B------:R-:W-:Y:S02]  /*1a720*/  @!P2 IMAD.MOV.U32 R2, RZ, RZ, R14 ;  /* 0x000000ffff02a224 */ /* 0x000fe400078e000e */
[----:B------:R-:W0:Y:S04]  /*1a730*/  SHFL.IDX PT, R14, R0, 0x1, 0x181f ;  /* 0x00381f00000e7f89 */ /* 0x000e2800000e0000 */
[----:B-----5:R0:W-:Y:S01]  /*1a740*/  @!P2 LDGSTS.E.BYPASS.LTC128B.128 [R8+0x14400], desc[UR54][R2.64], !P0 ;  /* 0x144000000208afae */ /* 0x0201e2000c101d76 */
[----:B------:R-:W-:Y:S01]  /*1a750*/  ISETP.GE.AND P2, PT, R7, R4, PT ;  /* 0x000000040700720c */ /* 0x000fe20003f46270 */
[----:B------:R-:W-:-:S12]  /*1a760*/  VIADD R7, R19, 0x20 ;  /* 0x0000002013077836 */ /* 0x000fd80000000000 */
[----:B0-----:R-:W-:Y:S02]  /*1a770*/  @!P2 IADD3 R2, P1, R30, R14, RZ ;  /* 0x0000000e1e02a210 */ /* 0x001fe40007f3e0ff */
[----:B------:R-:W0:Y:S03]  /*1a780*/  SHFL.IDX PT, R14, R0, 0x2, 0x181f ;  /* 0x00581f00000e7f89 */ /* 0x000e2600000e0000 */
[----:B------:R-:W-:Y:S02]  /*1a790*/  @!P2 IMAD.X R3, RZ, RZ, R6, P1 ;  /* 0x000000ffff03a224 */ /* 0x000fe400008e0606 */
[----:B------:R-:W1:Y:S04]  /*1a7a0*/  SHFL.IDX PT, R6, R5, 0x2, 0x181f ;  /* 0x00581f0005067f89 */ /* 0x000e6800000e0000 */
[----:B------:R0:W-:Y:S01]  /*1a7b0*/  @!P2 LDGSTS.E.BYPASS.LTC128B.128 [R8+0x14c00], desc[UR54][R2.64], !P0 ;  /* 0x14c000000208afae */ /* 0x0001e2000c101d76 */
[----:B------:R-:W-:Y:S01]  /*1a7c0*/  ISETP.GE.AND P2, PT, R7, R4, PT ;  /* 0x000000040700720c */ /* 0x000fe20003f46270 */
[----:B------:R-:W-:-:S12]  /*1a7d0*/  VIADD R7, R19, 0x30 ;  /* 0x0000003013077836 */ /* 0x000fd80000000000 */
[----:B0-----:R-:W-:Y:S02]  /*1a7e0*/  @!P2 IADD3 R2, P1, R30, R14, RZ ;  /* 0x0000000e1e02a210 */ /* 0x001fe40007f3e0ff */
[----:B------:R-:W0:Y:S03]  /*1a7f0*/  SHFL.IDX PT, R14, R0, 0x3, 0x181f ;  /* 0x00781f00000e7f89 */ /* 0x000e2600000e0000 */
[----:B-1----:R-:W-:Y:S02]  /*1a800*/  @!P2 IMAD.X R3, RZ, RZ, R6, P1 ;  /* 0x000000ffff03a224 */ /* 0x002fe400008e0606 */
        /* <DEDUP_REMOVED lines=23> */
[----:B------:R-:W-:-:S13]  /*1a980*/  ISETP.GE.AND P2, PT, R7, R4, PT ;  /* 0x000000040700720c */ /* 0x000fda0003f46270 */
[----:B0-----:R-:W-:Y:S02]  /*1a990*/  @!P2 IADD3 R2, P1, R30, R14, RZ ;  /* 0x0000000e1e02a210 */ /* 0x001fe40007f3e0ff */
[----:B------:R0:W2:Y:S03]  /*1a9a0*/  SHFL.IDX PT, R14, R0, 0x7, 0x181f ;  /* 0x00f81f00000e7f89 */ /* 0x0000a600000e0000 */
[----:B-1----:R-:W-:Y:S02]  /*1a9b0*/  @!P2 IMAD.X R3, RZ, RZ, R6, P1 ;  /* 0x000000ffff03a224 */ /* 0x002fe400008e0606 */
[----:B------:R0:W1:Y:S04]  /*1a9c0*/  SHFL.IDX PT, R6, R5, 0x7, 0x181f ;  /* 0x00f81f0005067f89 */ /* 0x00006800000e0000 */
[----:B------:R0:W-:Y:S02]  /*1a9d0*/  @!P2 LDGSTS.E.BYPASS.LTC128B.128 [R8+0x17400], desc[UR54][R2.64], !P0 ;  /* 0x174000000208afae */ /* 0x0001e4000c101d76 */
.L_x_8989:
[----:B------:R-:W-:-:S05]  /*1a9e0*/  VIADD R19, R19, 0x70 ;  /* 0x0000007013137836 */ /* 0x000fca0000000000 */
[----:B------:R-:W-:-:S13]  /*1a9f0*/  ISETP.GE.AND P1, PT, R19, R4, PT ;  /* 0x000000041300720c */ /* 0x000fda0003f26270 */
[----:B0-2---:R-:W-:-:S05]  /*1aa00*/  @!P1 IADD3 R2, P2, R30, R14, RZ ;  /* 0x0000000e1e029210 */ /* 0x005fca0007f5e0ff */
[----:B-1----:R-:W-:-:S05]  /*1aa10*/  @!P1 IMAD.X R3, RZ, RZ, R6, P2 ;  /* 0x000000ffff039224 */ /* 0x002fca00010e0606 */
[----:B------:R-:W-:Y:S01]  /*1aa20*/  @!PT LDS RZ, [RZ] ;  /* 0x00000000fffff984 */ /* 0x000fe20000000800 */
[----:B------:R-:W-:Y:S01]  /*1aa30*/  @!PT LDS RZ, [RZ] ;  /* 0x00000000fffff984 */ /* 0x000fe20000000800 */
[----:B------:R-:W-:Y:S01]  /*1aa40*/  @!PT LDS RZ, [RZ] ;  /* 0x00000000fffff984 */ /* 0x000fe20000000800 */
[----:B------:R0:W-:Y:S01]  /*1aa50*/  @!P1 LDGSTS.E.BYPASS.LTC128B.128 [R8+0x17c00], desc[UR54][R2.64], !P0 ;  /* 0x17c0000002089fae */ /* 0x0001e2000c101d76 */
[----:B------:R-:W-:Y:S01]  /*1aa60*/  PLOP3.LUT P0, PT, PT, PT, PT, 0x80, 0x0 ;  /* 0x000000000000781c */ /* 0x000fe20003f0f070 */
[----:B------:R-:W-:-:S12]  /*1aa70*/  NOP ;  /* 0x0000000000007918 */ /* 0x000fd80000000000 */
.L_x_8864:
        /* <DEDUP_REMOVED lines=18> */
.L_x_8990:
[----:B------:R-:W-:Y:S05]  /*1aba0*/  BSYNC B0 ;  /* 0x0000000000007941 */ /* 0x000fea0003800000 */
.L_x_8865:
[----:B------:R-:W-:-:S04]  /*1abb0*/  UIADD3 UR4, UR49, -0x2, URZ ;  /* 0xfffffffe31047890 */ /* 0x000fc8000fffe03f */
[----:B------:R-:W-:-:S06]  /*1abc0*/  UISETP.GE.AND UP0, UPT, UR4, UR42, UPT ;  /* 0x0000002a0400728c */ /* 0x000fcc000bf06270 */
[----:B------:R-:W-:-:S13]  /*1abd0*/  PLOP3.LUT P0, PT, PT, PT, UP0, 0x80, 0x0 ;  /* 0x000000000000781c */ /* 0x000fda0003f0f008 */
[----:B------:R-:W-:Y:S05]  /*1abe0*/  @!P0 BRA `(.L_x_8867) ;  /* 0x0000001800508947 */ /* 0x000fea0003800000 */
[----:B------:R-:W-:Y:S02]  /*1abf0*/  IMAD.MOV.U32 R22, RZ, RZ, R31 ;  /* 0x000000ffff167224 */ /* 0x000fe400078e001f */
[----:B------:R-:W-:Y:S02]  /*1ac00*/  IMAD.MOV.U32 R23, RZ, RZ, R35 ;  /* 0x000000ffff177224 */ /* 0x000fe400078e0023 */
[----:B------:R-:W-:-:S07]  /*1ac10*/  IMAD.U32 R32, RZ, RZ, UR4 ;  /* 0x00000004ff207e24 */ /* 0x000fce000f8e00ff */
.L_x_8887:
[----:B-1----:R-:W1:Y:S01]  /*1ac20*/  S2R R2, SR_TID.X ;  /* 0x0000000000027919 */ /* 0x002e620000002100 */
[----:B0-----:R-:W0:Y:S01]  /*1ac30*/  LDC R0, c[0x0][0x430] ;  /* 0x00010c00ff007b82 */ /* 0x001e220000000800 */
[----:B------:R-:W-:Y:S01]  /*1ac40*/  IMAD.MOV.U32 R3, RZ, RZ, 0xa0 ;  /* 0x000000a0ff037424 */ /* 0x000fe200078e00ff */
[----:B------:R-:W-:Y:S05]  /*1ac50*/  YIELD ;  /* 0x0000000000007946 */ /* 0x000fea0003800000 */
[----:B------:R-:W2:Y:S01]  /*1ac60*/  S2R R7, SR_TID.X ;  /* 0x0000000000077919 */ /* 0x000ea20000002100 */
[----:B------:R-:W-:Y:S01]  /*1ac70*/  IMAD R8, R32, R3, UR38 ;  /* 0x0000002620087e24 */ /* 0x000fe2000f8e0203 */
[----:B------:R-:W-:Y:S01]  /*1ac80*/  ULDC.64 UR4, c[0x0][0x428] ;  /* 0x00010a0000047ab9 */ /* 0x000fe20000000a00 */
[----:B0-----:R-:W-:-:S02]  /*1ac90*/  ISETP.NE.AND P0, PT, R0, 0x1, PT ;  /* 0x000000010000780c */ /* 0x001fc40003f05270 */
[----:B-1----:R-:W-:-:S04]  /*1aca0*/  LOP3.LUT R2, R2, 0x7f, RZ, 0xc0, !PT ;  /* 0x0000007f02027812 */ /* 0x002fc800078ec0ff */
[----:B------:R-:W-:-:S07]  /*1acb0*/  SHF.R.U32.HI R6, RZ, 0x3, R2 ;  /* 0x00000003ff067819 */ /* 0x000fce0000011602 */
[----:B------:R-:W0:Y:S01]  /*1acc0*/  @P0 LDC R0, c[0x0][0x434] ;  /* 0x00010d00ff000b82 */ /* 0x000e220000000800 */
[C---:B--2---:R-:W-:Y:S01]  /*1acd0*/  IMAD.SHL.U32 R9, R7.reuse, 0x10, RZ ;  /* 0x0000001007097824 */ /* 0x044fe200078e00ff */
[----:B------:R-:W-:-:S04]  /*1ace0*/  LOP3.LUT R2, R7, 0x7f, RZ, 0xc0, !PT ;  /* 0x0000007f07027812 */ /* 0x000fc800078ec0ff */
[----:B------:R-:W-:Y:S02]  /*1acf0*/  LOP3.LUT R9, R6, 0x70, R9, 0xf8, !PT ;  /* 0x0000007006097812 */ /* 0x000fe400078ef809 */
[----:B------:R-:W1:Y:S01]  /*1ad00*/  @P0 LDC R4, c[0x0][0x438] ;  /* 0x00010e00ff040b82 */ /* 0x000e620000000800 */
[----:B------:R-:W2:Y:S01]  /*1ad10*/  S2R R6, SR_TID.X ;  /* 0x0000000000067919 */ /* 0x000ea20000002100 */
[----:B------:R-:W-:Y:S01]  /*1ad20*/  SHF.R.U32.HI R7, RZ, 0x3, R2 ;  /* 0x00000003ff077819 */ /* 0x000fe20000011602 */
[----:B------:R-:W-:-:S05]  /*1ad30*/  IMAD.IADD R9, R9, 0x1, R8 ;  /* 0x0000000109097824 */ /* 0x000fca00078e0208 */
[----:B------:R-:W3:Y:S08]  /*1ad40*/  @P0 LDC R5, c[0x0][0x434] ;  /* 0x00010d00ff050b82 */ /* 0x000ef00000000800 */
[----:B------:R-:W4:Y:S01]  /*1ad50*/  @P0 LDC R2, c[0x0][0x438] ;  /* 0x00010e00ff020b82 */ /* 0x000f220000000800 */
[----:B0-----:R-:W-:-:S04]  /*1ad60*/  @P0 IMAD.HI.U32 R3, R9, R0, RZ ;  /* 0x0000000009030227 */ /* 0x001fc800078e00ff */
[----:B------:R-:W-:Y:S01]  /*1ad70*/  IMAD.MOV.U32 R0, RZ, RZ, R9 ;  /* 0x000000ffff007224 */ /* 0x000fe200078e0009 */
[----:B-1----:R-:W-:-:S05]  /*1ad80*/  @P0 SHF.R.U32.HI R0, RZ, R4, R3 ;  /* 0x00000004ff000219 */ /* 0x002fca0000011603 */
[----:B------:R-:W-:Y:S02]  /*1ad90*/  IMAD.MOV.U32 R4, RZ, RZ, R0 ;  /* 0x000000ffff047224 */ /* 0x000fe400078e0000 */
[----:B--2---:R-:W-:-:S05]  /*1ada0*/  IMAD.SHL.U32 R6, R6, 0x10, RZ ;  /* 0x0000001006067824 */ /* 0x004fca00078e00ff */
[----:B------:R-:W-:-:S04]  /*1adb0*/  LOP3.LUT R6, R7, 0x70, R6, 0xf8, !PT ;  /* 0x0000007007067812 */ /* 0x000fc800078ef806 */
[----:B------:R-:W-:-:S04]  /*1adc0*/  LOP3.LUT R6, R6, 0x80, RZ, 0xfc, !PT ;  /* 0x0000008006067812 */ /* 0x000fc800078efcff */
[C---:B------:R-:W-:Y:S01]  /*1add0*/  ISETP.GT.U32.AND P1, PT, R6.reuse, 0x9f, PT ;  /* 0x0000009f0600780c */ /* 0x040fe20003f24070 */
[----:B------:R-:W-:-:S04]  /*1ade0*/  IMAD.IADD R8, R6, 0x1, R8 ;  /* 0x0000000106087824 */ /* 0x000fc800078e0208 */
[----:B---3--:R-:W-:Y:S01]  /*1adf0*/  @P0 IMAD.HI.U32 R3, R8, R5, RZ ;  /* 0x0000000508030227 */ /* 0x008fe200078e00ff */
[----:B------:R-:W-:-:S03]  /*1ae00*/  SHF.R.S32.HI R5, RZ, 0x1f, R0 ;  /* 0x0000001fff057819 */ /* 0x000fc60000011400 */
[----:B------:R-:W-:Y:S01]  /*1ae10*/  IMAD.MOV.U32 R11, RZ, RZ, R8 ;  /* 0x000000ffff0b7224 */ /* 0x000fe200078e0008 */
[----:B----4-:R-:W-:Y:S01]  /*1ae20*/  @P0 SHF.R.U32.HI R11, RZ, R2, R3 ;  /* 0x00000002ff0b0219 */ /* 0x010fe20000011603 */
[----:B------:R-:W-:Y:S02]  /*1ae30*/  IMAD R3, R36, UR4, RZ ;  /* 0x0000000424037c24 */ /* 0x000fe4000f8e02ff */
[----:B------:R-:W-:-:S04]  /*1ae40*/  IMAD.WIDE.U32 R4, R34, UR4, R4 ;  /* 0x0000000422047c25 */ /* 0x000fc8000f8e0004 */
[----:B------:R-:W-:Y:S01]  /*1ae50*/  IMAD R10, R34, UR5, R3 ;  /* 0x00000005220a7c24 */ /* 0x000fe2000f8e0203 */
[--C-:B------:R-:W-:Y:S01]  /*1ae60*/  @!P1 SHF.R.S32.HI R3, RZ, 0x1f, R11.reuse ;  /* 0x0000001fff039819 */ /* 0x100fe2000001140b */
[----:B------:R-:W-:Y:S02]  /*1ae70*/  @!P1 IMAD.MOV.U32 R2, RZ, RZ, R11 ;  /* 0x000000ffff029224 */ /* 0x000fe400078e000b */
[----:B------:R-:W-:Y:S02]  /*1ae80*/  IMAD.IADD R5, R10, 0x1, R5 ;  /* 0x000000010a057824 */ /* 0x000fe400078e0205 */
[----:B------:R-:W-:Y:S01]  /*1ae90*/  @!P1 IMAD.WIDE.U32 R2, R34, UR4, R2 ;  /* 0x0000000422029c25 */ /* 0x000fe2000f8e0002 */
[----:B------:R-:W-:Y:S02]  /*1aea0*/  ULDC.64 UR4, c[0x0][0x418] ;  /* 0x0001060000047ab9 */ /* 0x000fe40000000a00 */
[----:B------:R-:W-:Y:S01]  /*1aeb0*/  LEA R6, P0, R4, UR4, 0x2 ;  /* 0x0000000404067c11 */ /* 0x000fe2000f8010ff */
[----:B------:R-:W-:-:S03]  /*1aec0*/  @!P1 IMAD.IADD R10, R10, 0x1, R3 ;  /* 0x000000010a0a9824 */ /* 0x000fc600078e0203 */
[----:B------:R-:W-:Y:S02]  /*1aed0*/  LEA.HI.X R7, R4, UR5, R5, 0x2, P0 ;  /* 0x0000000504077c11 */ /* 0x000fe400080f1405 */
[C---:B------:R-:W-:Y:S01]  /*1aee0*/  @!P1 LEA R4, P0, R2.reuse, UR4, 0x2 ;  /* 0x0000000402049c11 */ /* 0x040fe2000f8010ff */
[----:B------:R-:W-:Y:S01]  /*1aef0*/  IMAD.U32 R12, RZ, RZ, UR43 ;  /* 0x0000002bff0c7e24 */ /* 0x000fe2000f8e00ff */
[----:B------:R-:W-:Y:S02]  /*1af00*/  ULDC UR4, c[0x0][0x430] ;  /* 0x00010c0000047ab9 */ /* 0x000fe40000000800 */
[----:B------:R-:W-:Y:S02]  /*1af10*/  @!P1 LEA.HI.X R5, R2, UR5, R10, 0x2, P0 ;  /* 0x0000000502059c11 */ /* 0x000fe400080f140a */
[----:B------:R0:W2:Y:S01]  /*1af20*/  LDG.E R10, desc[UR54][R6.64] ;  /* 0x00000036060a7981 */ /* 0x0000a2000c1e1900 */
[----:B------:R-:W-:Y:S01]  /*1af30*/  ISETP.NE.AND P2, PT, R12, 0x3, PT ;  /* 0x000000030c00780c */ /* 0x000fe20003f45270 */
[----:B------:R-:W-:-:S02]  /*1af40*/  VIADD R31, R22, 0x1 ;  /* 0x00000001161f7836 */ /* 0x000fc40000000000 */
[----:B------:R-:W-:Y:S02]  /*1af50*/  IMAD.MOV R0, RZ, RZ, -R0 ;  /* 0x000000ffff007224 */ /* 0x000fe400078e0a00 */
[----:B------:R-:W-:Y:S01]  /*1af60*/  IMAD.MOV R3, RZ, RZ, -R11 ;  /* 0x000000ffff037224 */ /* 0x000fe200078e0a0b */
[----:B------:R-:W-:Y:S01]  /*1af70*/  ISETP.NE.AND P0, PT, R31, 0x2, PT ;  /* 0x000000021f00780c */ /* 0x000fe20003f05270 */
[----:B0-----:R-:W-:Y:S02]  /*1af80*/  IMAD.MOV.U32 R7, RZ, RZ, RZ ;  /* 0x000000ffff077224 */ /* 0x001fe400078e00ff */
[----:B------:R-:W-:Y:S01]  /*1af90*/  IMAD R9, R0, UR4, R9 ;  /* 0x0000000400097c24 */ /* 0x000fe2000f8e0209 */
[----:B------:R-:W-:Y:S01]  /*1afa0*/  SEL R0, RZ, 0x1, P0 ;  /* 0x00000001ff007807 */ /* 0x000fe20000000000 */
[----:B------:R-:W-:Y:S02]  /*1afb0*/  IMAD R8, R3, UR4, R8 ;  /* 0x0000000403087c24 */ /* 0x000fe4000f8e0208 */
[----:B------:R0:W5:Y:S01]  /*1afc0*/  @!P1 LDG.E R7, desc[UR54][R4.64] ;  /* 0x0000003604079981 */ /* 0x000162000c1e1900 */
[C---:B------:R-:W-:Y:S01]  /*1afd0*/  ISETP.GT.AND P1, PT, R32.reuse, UR42, PT ;  /* 0x0000002a20007c0c */ /* 0x040fe2000bf24270 */
[----:B------:R-:W-:Y:S01]  /*1afe0*/  VIADD R32, R32, 0xffffffff ;  /* 0xffffffff20207836 */ /* 0x000fe20000000000 */
[----:B------:R-:W-:-:S02]  /*1aff0*/  SEL R31, R31, RZ, P0 ;  /* 0x000000ff1f1f7207 */ /* 0x000fc40000000000 */
[----:B------:R-:W-:Y:S02]  /*1b000*/  LOP3.LUT R35, R23, R0, RZ, 0x3c, !PT ;  /* 0x0000000017237212 */ /* 0x000fe400078e3cff */
[----:B--2---:R-:W-:Y:S01]  /*1b010*/  SHF.R.S32.HI R26, RZ, 0x1f, R10 ;  /* 0x0000001fff1a7819 */ /* 0x004fe2000001140a */
[----:B0-----:R-:W-:Y:S06]  /*1b020*/  @!P2 BRA `(.L_x_8868) ;  /* 0x000000000004a947 */ /* 0x001fec0003800000 */
[----:B------:R-:W-:Y:S01]  /*1b030*/  BPT.TRAP 0x1 ;  /* 0x000000040000795c */ /* 0x000fe20000300000 */
.L_x_8868:
[----:B------:R-:W-:Y:S01]  /*1b040*/  IMAD R0, R31, 0x8, R17 ;  /* 0x000000081f007824 */ /* 0x000fe200078e0211 */
[----:B------:R-:W-:Y:S01]  /*1b050*/  SHF.L.U32 R28, R35, 0x1f, RZ ;  /* 0x0000001f231c7819 */ /* 0x000fe200000006ff */
[----:B------:R-:W-:Y:S01]  /*1b060*/  BSSY B0, `(.L_x_8869) ;  /* 0x0000004000007945 */ /* 0x000fe20003800000 */
[----:B------:R-:W-:Y:S02]  /*1b070*/  SHF.R.S32.HI R27, RZ, 0x1f, R9 ;  /* 0x0000001fff1b7819 */ /* 0x000fe40000011409 */
[----:B------:R-:W0:Y:S02]  /*1b080*/  SYNCS.PHASECHK.TRANS64.TRYWAIT P0, [R0+URZ+0x22880], R28 ;  /* 0x0228801c000075a7 */ /* 0x000e24000800017f */
[----:B0-----:R-:W-:Y:S05]  /*1b090*/  @!P0 BRA `(.L_x_8870) ;  /* 0x0000005800108947 */ /* 0x001fea0003800000 */
.L_x_8991:
[----:B------:R-:W-:Y:S05]  /*1b0a0*/  BSYNC B0 ;  /* 0x0000000000007941 */ /* 0x000fea0003800000 */
.L_x_8869:
        /* <DEDUP_REMOVED lines=14> */
[C---:B------:R-:W-:Y:S02]  /*1b190*/  IMAD R6, R8.reuse, UR5, R6 ;  /* 0x0000000508067c24 */ /* 0x040fe4000f8e0206 */
        /* <DEDUP_REMOVED lines=69> */
.L_x_9013:
        /* <DEDUP_REMOVED lines=8> */
.L_x_8872:
        /* <DEDUP_REMOVED lines=11> */
.L_x_8873:
[----:B------:R1:W-:Y:S01]  /*1b720*/  SYNCS.ARRIVE.TRANS64.A1T0 RZ, [R0+URZ+0x22870], RZ ;  /* 0x022870ff00ff79a7 */ /* 0x0003e2000810003f */
[----:B------:R-:W-:Y:S05]  /*1b730*/  @!P3 BRA `(.L_x_8874) ;  /* 0x000000000004b947 */ /* 0x000fea0003800000 */
[----:B------:R-:W-:Y:S01]  /*1b740*/  BPT.TRAP 0x1 ;  /* 0x000000040000795c */ /* 0x000fe20000300000 */
.L_x_8874:
[----:B------:R-:W2:Y:S01]  /*1b750*/  SYNCS.PHASECHK.TRANS64.TRYWAIT P0, [R0+URZ+0x22840], R28 ;  /* 0x0228401c000075a7 */ /* 0x000ea2000800017f */
[----:B------:R-:W-:Y:S04]  /*1b760*/  BSSY B0, `(.L_x_8875) ;  /* 0x0000002000007945 */ /* 0x000fe80003800000 */
[----:B--2---:R-:W-:Y:S05]  /*1b770*/  @!P0 BRA `(.L_x_8876) ;  /* 0x0000005c00248947 */ /* 0x004fea0003800000 */
.L_x_9014:
[----:B------:R-:W-:Y:S05]  /*1b780*/  BSYNC B0 ;  /* 0x0000000000007941 */ /* 0x000fea0003800000 */
.L_x_8875:
        /* <DEDUP_REMOVED lines=13> */
[C---:B------:R-:W-:Y:S01]  /*1b860*/  IMAD R25, R7.reuse, UR5, R25 ;  /* 0x0000000507197c24 */ /* 0x040fe2000f8e0219 */
        /* <DEDUP_REMOVED lines=25> */
[----:B------:R-:W3:Y:S02]  /*1ba00*/  SHFL.IDX PT, R14, R9, 0x3, 0x181f ;  /* 0x00781f00090e7f89 */ /* 0x000ee400000e0000 */
        /* <DEDUP_REMOVED lines=10> */
[----:B0-----:R-:W0:Y:S01]  /*1bab0*/  SHFL.IDX PT, R3, R4, 0x3, 0x181f ;  /* 0x00781f0004037f89 */ /* 0x001e2200000e0000 */
[----:B---3--:R-:W-:-:S03]  /*1bac0*/  IADD3 R2, P0, R30, R14, RZ ;  /* 0x0000000e1e027210 */ /* 0x008fc60007f1e0ff */
[----:B------:R-:W1:Y:S02]  /*1bad0*/  SHFL.IDX PT, R14, R9, 0x4, 0x181f ;  /* 0x00981f00090e7f89 */ /* 0x000e6400000e0000 */
[----:B0-----:R-:W-:-:S05]  /*1bae0*/  IMAD.X R3, RZ, RZ, R3, P0 ;  /* 0x000000ffff037224 */ /* 0x001fca00000e0603 */
[----:B------:R0:W-:Y:S04]  /*1baf0*/  LDGSTS.E.BYPASS.LTC128B.128 [R6+0x19c00], desc[UR54][R2.64], !P2 ;  /* 0x19c0000002067fae */ /* 0x0001e8000d101d76 */
[----:B0-----:R-:W0:Y:S01]  /*1bb00*/  SHFL.IDX PT, R3, R4, 0x4, 0x181f ;  /* 0x00981f0004037f89 */ /* 0x001e2200000e0000 */
[----:B-1----:R-:W-:-:S03]  /*1bb10*/  IADD3 R2, P0, R30, R14, RZ ;  /* 0x0000000e1e027210 */ /* 0x002fc60007f1e0ff */
[----:B------:R-:W1:Y:S02]  /*1bb20*/  SHFL.IDX PT, R14, R9, 0x5, 0x181f ;  /* 0x00b81f00090e7f89 */ /* 0x000e6400000e0000 */
[----:B0-----:R-:W-:-:S05]  /*1bb30*/  IMAD.X R3, RZ, RZ, R3, P0 ;  /* 0x000000ffff037224 */ /* 0x001fca00000e0603 */
[----:B------:R0:W-:Y:S04]  /*1bb40*/  LDGSTS.E.BYPASS.LTC128B.128 [R6+0x1a400], desc[UR54][R2.64], !P2 ;  /* 0x1a40000002067fae */ /* 0x0001e8000d101d76 */
[----:B0-----:R-:W0:Y:S01]  /*1bb50*/  SHFL.IDX PT, R3, R4, 0x5, 0x181f ;  /* 0x00b81f0004037f89 */ /* 0x001e2200000e0000 */
[----:B-1----:R-:W-:-:S03]  /*1bb60*/  IADD3 R2, P0, R30, R14, RZ ;  /* 0x0000000e1e027210 */ /* 0x002fc60007f1e0ff */
[----:B------:R-:W-:Y:S02]  /*1bb70*/  SHFL.IDX PT, R14, R7, 0x1, 0x181f ;  /* 0x00381f00070e7f89 */ /* 0x000fe400000e0000 */
[----:B0-----:R-:W-:-:S05]  /*1bb80*/  IMAD.X R3, RZ, RZ, R3, P0 ;  /* 0x000000ffff037224 */ /* 0x001fca00000e0603 */
        /* <DEDUP_REMOVED lines=15> */
.L_x_9036:
        /* <DEDUP_REMOVED lines=8> */
.L_x_8878:
        /* <DEDUP_REMOVED lines=11> */
.L_x_8879:
[----:B------:R0:W-:Y:S02]  /*1bdb0*/  SYNCS.ARRIVE.TRANS64.A1T0 RZ, [R0+URZ+0x22830], RZ ;  /* 0x022830ff00ff79a7 */ /* 0x0001e4000810003f */
[----:B0-----:R-:W-:-:S05]  /*1bdc0*/  IMAD.U32 R0, RZ, RZ, UR45 ;  /* 0x0000002dff007e24 */ /* 0x001fca000f8e00ff */
[----:B------:R-:W-:-:S13]  /*1bdd0*/  ISETP.NE.AND P0, PT, R0, 0x3, PT ;  /* 0x000000030000780c */ /* 0x000fda0003f05270 */
[----:B------:R-:W-:Y:S05]  /*1bde0*/  @!P0 BRA `(.L_x_8880) ;  /* 0x0000000000048947 */ /* 0x000fea0003800000 */
[----:B------:R-:W-:Y:S01]  /*1bdf0*/  BPT.TRAP 0x1 ;  /* 0x000000040000795c */ /* 0x000fe20000300000 */
.L_x_8880:
[----:B------:R-:W-:Y:S01]  /*1be00*/  LOP3.LUT R0, R23, 0x1, RZ, 0x3c, !PT ;  /* 0x0000000117007812 */ /* 0x000fe200078e3cff */
[----:B------:R-:W-:Y:S01]  /*1be10*/  IMAD R3, R22, 0x8, R17 ;  /* 0x0000000816037824 */ /* 0x000fe200078e0211 */
[----:B------:R-:W-:Y:S02]  /*1be20*/  BSSY B0, `(.L_x_8881) ;  /* 0x0000004000007945 */ /* 0x000fe40003800000 */
[----:B------:R-:W-:-:S04]  /*1be30*/  SHF.L.U32 R0, R0, 0x1f, RZ ;  /* 0x0000001f00007819 */ /* 0x000fc800000006ff */
[----:B------:R-:W0:Y:S02]  /*1be40*/  SYNCS.PHASECHK.TRANS64.TRYWAIT P2, [R3+URZ+0x22870], R0 ;  /* 0x02287000030075a7 */ /* 0x000e24000804017f */
[----:B0-----:R-:W-:Y:S05]  /*1be50*/  @!P2 BRA `(.L_x_8882) ;  /* 0x000000600024a947 */ /* 0x001fea0003800000 */
.L_x_9037:
[----:B------:R-:W-:Y:S05]  /*1be60*/  BSYNC B0 ;  /* 0x0000000000007941 */ /* 0x000fea0003800000 */
.L_x_8881:
[----:B------:R-:W-:-:S05]  /*1be70*/  IMAD.U32 R2, RZ, RZ, UR43 ;  /* 0x0000002bff027e24 */ /* 0x000fca000f8e00ff */
[----:B------:R-:W-:-:S13]  /*1be80*/  ISETP.NE.AND P2, PT, R2, 0x3, PT ;  /* 0x000000030200780c */ /* 0x000fda0003f45270 */
[----:B------:R-:W-:Y:S05]  /*1be90*/  @!P2 BRA `(.L_x_8883) ;  /* 0x000000000004a947 */ /* 0x000fea0003800000 */
[----:B------:R-:W-:Y:S01]  /*1bea0*/  BPT.TRAP 0x1 ;  /* 0x000000040000795c */ /* 0x000fe20000300000 */
.L_x_8883:
[----:B0-----:R-:W-:Y:S01]  /*1beb0*/  SHF.L.U32 R0, R23, 0x1f, RZ ;  /* 0x0000001f17007819 */ /* 0x001fe200000006ff */
[----:B------:R-:W-:-:S03]  /*1bec0*/  IMAD R2, R22, 0x5000, RZ ;  /* 0x0000500016027824 */ /* 0x000fc600078e02ff */
[----:B------:R-:W0:Y:S02]  /*1bed0*/  SYNCS.PHASECHK.TRANS64.TRYWAIT P2, [R3+URZ+0x22860], R0 ;  /* 0x02286000030075a7 */ /* 0x000e24000804017f */
[----:B0-----:R-:W-:Y:S05]  /*1bee0*/  @!P2 BRA `(.L_x_8884) ;  /* 0x000000600014a947 */ /* 0x001fea0003800000 */
.L_x_9038:
[----:B------:R-:W2:Y:S04]  /*1bef0*/  LDL R13, [R1+0x10] ;  /* 0x00001000010d7983 */ /* 0x000ea80000100800 */
        /* <DEDUP_REMOVED lines=11> */
[----:B--2---:R-:W-:Y:S02]  /*1bfb0*/  IADD3 R19, R17, R13, R2 ;  /* 0x0000000d11137210 */ /* 0x004fe40007ffe002 */
[----:B---3--:R-:W-:-:S03]  /*1bfc0*/  IADD3 R0, R37, R2, R12 ;  /* 0x0000000225007210 */ /* 0x008fc60007ffe00c */
[----:B------:R-:W0:Y:S04]  /*1bfd0*/  LDSM.16.MT88.4 R4, [R19+0xa400] ;  /* 0x00a400001304783b */ /* 0x000e280000004200 */
[----:B------:R-:W-:Y:S01]  /*1bfe0*/  STSM.16.M88.4 [R0], R8 ;  /* 0x0000000800007844 */ /* 0x000fe20000000200 */
[C-C-:B0-----:R-:W-:Y:S02]  /*1bff0*/  PRMT R12, R4.reuse, 0x6420, R5.reuse ;  /* 0x00006420040c7816 */ /* 0x141fe40000000005 */
[----:B------:R-:W-:Y:S01]  /*1c000*/  PRMT R13, R4, 0x7531, R5 ;  /* 0x00007531040d7816 */ /* 0x000fe20000000005 */
[----:B------:R-:W-:Y:S01]  /*1c010*/  VIADD R5, R2, 0x1000 ;  /* 0x0000100002057836 */ /* 0x000fe20000000000 */
[C-C-:B------:R-:W-:Y:S02]  /*1c020*/  PRMT R14, R6.reuse, 0x6420, R7.reuse ;  /* 0x00006420060e7816 */ /* 0x140fe40000000007 */
[----:B------:R-:W-:-:S02]  /*1c030*/  PRMT R15, R6, 0x7531, R7 ;  /* 0x00007531060f7816 */ /* 0x000fc40000000007 */
        /* <DEDUP_REMOVED lines=53> */
[----:B------:R-:W-:-:S05]  /*1c390*/  PRMT R7, R10, 0x7531, R11 ;  /* 0x000075310a077816 */ /* 0x000fca000000000b */
        /* <DEDUP_REMOVED lines=14> */
.L_x_8885:
[----:B-1----:R1:W-:Y:S01]  /*1c480*/  SYNCS.ARRIVE.TRANS64.A1T0 RZ, [R3+URZ+0x22850], RZ ;  /* 0x022850ff03ff79a7 */ /* 0x0023e2000810003f */
[----:B------:R-:W-:Y:S06]  /*1c490*/  BAR.SYNC.DEFER_BLOCKING 0x2, 0x80 ;  /* 0x0082000000007b1d */ /* 0x000fec0000010000 */
[----:B------:R-:W-:Y:S05]  /*1c4a0*/  @!P0 BRA `(.L_x_8886) ;  /* 0x0000000000048947 */ /* 0x000fea0003800000 */
[----:B------:R-:W-:Y:S01]  /*1c4b0*/  BPT.TRAP 0x1 ;  /* 0x000000040000795c */ /* 0x000fe20000300000 */
.L_x_8886:
[----:B0-----:R-:W2:Y:S01]  /*1c4c0*/  LDL R0, [R1+0xc] ;  /* 0x00000c0001007983 */ /* 0x001ea20000100800 */
[----:B-1----:R-:W-:Y:S02]  /*1c4d0*/  VIADD R3, R3, 0x22880 ;  /* 0x0002288003037836 */ /* 0x002fe40000000000 */
[----:B------:R-:W-:Y:S02]  /*1c4e0*/  IMAD.MOV.U32 R22, RZ, RZ, R31 ;  /* 0x000000ffff167224 */ /* 0x000fe400078e001f */
[----:B------:R-:W-:Y:S01]  /*1c4f0*/  IMAD.MOV.U32 R23, RZ, RZ, R35 ;  /* 0x000000ffff177224 */ /* 0x000fe200078e0023 */
[----:B--2---:R-:W-:-:S04]  /*1c500*/  PRMT R3, R0, 0x654, R3 ;  /* 0x0000065400037816 */ /* 0x004fc80000000003 */
[----:B------:R1:W-:Y:S01]  /*1c510*/  SYNCS.ARRIVE.TRANS64.RED.A1T0 RZ, [R3+URZ], RZ ;  /* 0x000000ff03ff79a7 */ /* 0x0003e2000810043f */
[----:B------:R-:W-:Y:S05]  /*1c520*/  @P1 BRA `(.L_x_8887) ;  /* 0xffffffe400bc1947 */ /* 0x000fea000383ffff */
.L_x_8867:
[----:B0-----:R-:W0:Y:S01]  /*1c530*/  S2R R0, SR_TID.X ;  /* 0x0000000000007919 */ /* 0x001e220000002100 */
        /* <DEDUP_REMOVED lines=8> */
[----:B-1----:R-:W1:Y:S01]  /*1c5c0*/  LDC.64 R2, c[0x0][0xc60] ;  /* 0x00031800ff027b82 */ /* 0x002e620000000a00 */
        /* <DEDUP_REMOVED lines=9> */
[----:B------:R0:W-:Y:S02]  /*1c660*/  STL [R1], R0 ;  /* 0x0000000001007387 */ /* 0x0001e40000100800 */
.L_x_8889:
[----:B------:R-:W-:Y:S05]  /*1c670*/  BSYNC B0 ;  /* 0x0000000000007941 */ /* 0x000fea0003800000 */
.L_x_8888:
[----:B------:R-:W-:Y:S05]  /*1c680*/  @!P0 BRA `(.L_x_8890) ;  /* 0x0000000000048947 */ /* 0x000fea0003800000 */
[----:B------:R-:W-:Y:S01]  /*1c690*/  BPT.TRAP 0x1 ;  /* 0x000000040000795c */ /* 0x000fe20000300000 */
.L_x_8890:
[----:B-1----:R-:W-:Y:S01]  /*1c6a0*/  LOP3.LUT R3, R35, 0x1, RZ, 0x3c, !PT ;  /* 0x0000000123037812 */ /* 0x002fe200078e3cff */
[----:B------:R-:W-:Y:S01]  /*1c6b0*/  IMAD R2, R31, 0x8, R17 ;  /* 0x000000081f027824 */ /* 0x000fe200078e0211 */
[----:B------:R-:W-:Y:S02]  /*1c6c0*/  BSSY B0, `(.L_x_8891) ;  /* 0x0000004000007945 */ /* 0x000fe40003800000 */
[----:B------:R-:W-:-:S04]  /*1c6d0*/  SHF.L.U32 R3, R3, 0x1f, RZ ;  /* 0x0000001f03037819 */ /* 0x000fc800000006ff */
[----:B------:R-:W1:Y:S02]  /*1c6e0*/  SYNCS.PHASECHK.TRANS64.TRYWAIT P1, [R2+URZ+0x22870], R3 ;  /* 0x02287003020075a7 */ /* 0x000e64000802017f */
[----:B-1----:R-:W-:Y:S05]  /*1c6f0*/  @!P1 BRA `(.L_x_8892) ;  /* 0x0000005800249947 */ /* 0x002fea0003800000 */
.L_x_9039:
[----:B------:R-:W-:Y:S05]  /*1c700*/  BSYNC B0 ;  /* 0x0000000000007941 */ /* 0x000fea0003800000 */
.L_x_8891:
[----:B0-----:R-:W-:-:S05]  /*1c710*/  IMAD.U32 R0, RZ, RZ, UR43 ;  /* 0x0000002bff007e24 */ /* 0x001fca000f8e00ff */
[----:B------:R-:W-:-:S13]  /*1c720*/  ISETP.NE.AND P1, PT, R0, 0x3, PT ;  /* 0x000000030000780c */ /* 0x000fda0003f25270 */
[----:B------:R-:W-:Y:S05]  /*1c730*/  @!P1 BRA `(.L_x_8893) ;  /* 0x0000000000049947 */ /* 0x000fea0003800000 */
[----:B------:R-:W-:Y:S01]  /*1c740*/  BPT.TRAP 0x1 ;  /* 0x000000040000795c */ /* 0x000fe20000300000 */
.L_x_8893:
[----:B-1----:R-:W-:-:S04]  /*1c750*/  SHF.L.U32 R3, R35, 0x1f, RZ ;  /* 0x0000001f23037819 */ /* 0x002fc800000006ff */
[----:B------:R-:W0:Y:S02]  /*1c760*/  SYNCS.PHASECHK.TRANS64.TRYWAIT P1, [R2+URZ+0x22860], R3 ;  /* 0x02286003020075a7 */ /* 0x000e24000802017f */
[----:B0-----:R-:W-:Y:S05]  /*1c770*/  @!P1 BRA `(.L_x_8894) ;  /* 0x0000005800189947 */ /* 0x001fea0003800000 */
.L_x_9040:
[----:B------:R-:W0:Y:S04]  /*1c780*/  LDL R4, [R1+0x10] ;  /* 0x0000100001047983 */ /* 0x000e280000100800 */
[----:B------:R-:W2:Y:S01]  /*1c790*/  LDL R19, [R1+0x18] ;  /* 0x0000180001137983 */ /* 0x000ea20000100800 */
[----:B------:R-:W-:Y:S01]  /*1c7a0*/  IMAD R18, R31, 0x5000, RZ ;  /* 0x000050001f127824 */ /* 0x000fe200078e02ff */
[----:B------:R-:W-:Y:S05]  /*1c7b0*/  WARPSYNC.ALL ;  /* 0x0000000000007948 */ /* 0x000fea0003800000 */
[----:B------:R-:W-:Y:S01]  /*1c7c0*/  LOP3.LUT R0, R18, R24, RZ, 0xfc, !PT ;  /* 0x0000001812007212 */ /* 0x000fe200078efcff */
[----:B------:R-:W-:-:S04]  /*1c7d0*/  IMAD.U32 R20, RZ, RZ, UR43 ;  /* 0x0000002bff147e24 */ /* 0x000fc8000f8e00ff */
[----:B------:R-:W-:Y:S01]  /*1c7e0*/  IMAD.IADD R10, R17, 0x1, R0 ;  /* 0x00000001110a7824 */ /* 0x000fe200078e0200 */
[----:B------:R-:W-:-:S05]  /*1c7f0*/  ISETP.NE.AND P1, PT, R20, 0x3, PT ;  /* 0x000000031400780c */ /* 0x000fca0003f25270 */
[----:B------:R-:W1:Y:S02]  /*1c800*/  LDSM.16.MT88.4 R8, [R10+0xa400] ;  /* 0x00a400000a08783b */ /* 0x000e640000004200 */
[C-C-:B-1----:R-:W-:Y:S02]  /*1c810*/  PRMT R12, R8.reuse, 0x6420, R9.reuse ;  /* 0x00006420080c7816 */ /* 0x142fe40000000009 */
[----:B------:R-:W-:Y:S02]  /*1c820*/  PRMT R13, R8, 0x7531, R9 ;  /* 0x00007531080d7816 */ /* 0x000fe40000000009 */
[C-C-:B------:R-:W-:Y:S02]  /*1c830*/  PRMT R14, R10.reuse, 0x6420, R11.reuse ;  /* 0x000064200a0e7816 */ /* 0x140fe4000000000b */
[----:B------:R-:W-:Y:S02]  /*1c840*/  PRMT R15, R10, 0x7531, R11 ;  /* 0x000075310a0f7816 */ /* 0x000fe4000000000b */
[----:B0-----:R-:W-:-:S02]  /*1c850*/  IADD3 R3, R17, R4, R18 ;  /* 0x0000000411037210 */ /* 0x001fc40007ffe012 */
[----:B--2---:R-:W-:-:S03]  /*1c860*/  IADD3 R0, R37, R18, R19 ;  /* 0x0000001225007210 */ /* 0x004fc60007ffe013 */
        /* <DEDUP_REMOVED lines=75> */
.L_x_8895:
[----:B-1----:R1:W-:Y:S01]  /*1cd20*/  SYNCS.ARRIVE.TRANS64.A1T0 RZ, [R2+URZ+0x22850], RZ ;  /* 0x022850ff02ff79a7 */ /* 0x0023e2000810003f */
[----:B------:R-:W-:Y:S06]  /*1cd30*/  BAR.SYNC.DEFER_BLOCKING 0x2, 0x80 ;  /* 0x0082000000007b1d */ /* 0x000fec0000010000 */
[----:B------:R-:W-:Y:S05]  /*1cd40*/  @!P0 BRA `(.L_x_8896) ;  /* 0x0000000000048947 */ /* 0x000fea0003800000 */
[----:B------:R-:W-:Y:S01]  /*1cd50*/  BPT.TRAP 0x1 ;  /* 0x000000040000795c */ /* 0x000fe20000300000 */
.L_x_8896:
        /* <DEDUP_REMOVED lines=9> */
.L_x_8839:
[----:B------:R-:W-:Y:S05]  /*1cdf0*/  BSYNC B7 ;  /* 0x0000000000077941 */ /* 0x000fea0003800000 */
.L_x_8837:
        /* <DEDUP_REMOVED lines=15> */
.L_x_8897:
[----:B-1----:R-:W2:Y:S01]  /*1cef0*/  LDL.LU R0, [R1] ;  /* 0x0000000001007983 */ /* 0x002ea20000300800 */
[----:B------:R-:W-:Y:S01]  /*1cf00*/  ULDC UR4, c[0x0][0xc3c] ;  /* 0x00030f0000047ab9 */ /* 0x000fe20000000800 */
[----:B0-----:R-:W0:Y:S02]  /*1cf10*/  S2R R2, SR_TID.X ;  /* 0x0000000000027919 */ /* 0x001e240000002100 */
[----:B0-----:R-:W-:-:S04]  /*1cf20*/  LOP3.LUT R9, R2, 0x1f, RZ, 0xc0, !PT ;  /* 0x0000001f02097812 */ /* 0x001fc800078ec0ff */
[C---:B------:R-:W-:Y:S01]  /*1cf30*/  ISETP.NE.AND P0, PT, R9.reuse, 0x1f, PT ;  /* 0x0000001f0900780c */ /* 0x040fe20003f05270 */
[----:B------:R-:W-:-:S05]  /*1cf40*/  VIADD R7, R9, UR40 ;  /* 0x0000002809077c36 */ /* 0x000fca0008000000 */
[----:B------:R-:W-:Y:S01]  /*1cf50*/  ISETP.GE.OR P1, PT, R7, UR4, !P0 ;  /* 0x0000000407007c0c */ /* 0x000fe2000c726670 */
[----:B------:R-:W-:-:S12]  /*1cf60*/  ULDC UR4, c[0x0][0xc3c] ;  /* 0x00030f0000047ab9 */ /* 0x000fd80000000800 */
[----:B------:R-:W0:Y:S08]  /*1cf70*/  @!P1 LDC.64 R2, c[0x0][0xc80] ;  /* 0x00032000ff029b82 */ /* 0x000e300000000a00 */
[----:B------:R-:W1:Y:S01]  /*1cf80*/  @!P1 LDC.64 R4, c[0x0][0xc78] ;  /* 0x00031e00ff049b82 */ /* 0x000e620000000a00 */
[----:B0-----:R-:W-:-:S04]  /*1cf90*/  @!P1 IMAD.WIDE R2, R7, 0x4, R2 ;  /* 0x0000000407029825 */ /* 0x001fc800078e0202 */
[----:B--2---:R-:W-:Y:S02]  /*1cfa0*/  IMAD.MOV.U32 R10, RZ, RZ, R0 ;  /* 0x000000ffff0a7224 */ /* 0x004fe400078e0000 */
[----:B------:R-:W-:-:S06]  /*1cfb0*/  IMAD.MOV.U32 R0, RZ, RZ, RZ ;  /* 0x000000ffff007224 */ /* 0x000fcc00078e00ff */
        /* <DEDUP_REMOVED lines=8> */
[----:B------:R-:W-:Y:S02]  /*1d040*/  ISETP.GE.U32.AND P5, PT, R9, 0x10, PT ;  /* 0x000000100900780c */ /* 0x000fe40003fa6070 */
[----:B------:R-:W-:Y:S01]  /*1d050*/  SHFL.IDX PT, R9, R10, 0x1, 0x1f ;  /* 0x00201f000a097f89 */ /* 0x000fe200000e0000 */
        /* <DEDUP_REMOVED lines=15> */
[----:B0-----:R-:W-:Y:S02]  /*1d150*/  SEL R7, R4, RZ, P5 ;  /* 0x000000ff04077207 */ /* 0x001fe40002800000 */
[----:B------:R-:W0:Y:S03]  /*1d160*/  LDC R4, c[0x0][0xc38] ;  /* 0x00030e00ff047b82 */ /* 0x000e260000000800 */
[----:B------:R-:W-:-:S05]  /*1d170*/  IMAD.IADD R11, R2, 0x1, R7 ;  /* 0x00000001020b7824 */ /* 0x000fca00078e0207 */
[----:B------:R-:W0:Y:S02]  /*1d180*/  SHFL.IDX PT, R7, R11, 0x1f, 0x1f ;  /* 0x03e01f000b077f89 */ /* 0x000e2400000e0000 */
[----:B0-----:R-:W-:Y:S02]  /*1d190*/  IMAD R8, R7, R4, RZ ;  /* 0x0000000407087224 */ /* 0x001fe400078e02ff */
[----:B------:R-:W-:Y:S02]  /*1d1a0*/  IMAD.MOV.U32 R7, RZ, RZ, RZ ;  /* 0x000000ffff077224 */ /* 0x000fe400078e00ff */
[----:B------:R-:W-:-:S05]  /*1d1b0*/  IMAD.IADD R9, R9, 0x1, R8 ;  /* 0x0000000109097824 */ /* 0x000fca00078e0208 */
[----:B------:R-:W-:-:S13]  /*1d1c0*/  ISETP.GT.AND P6, PT, R9, R6, PT ;  /* 0x000000060900720c */ /* 0x000fda0003fc4270 */
[----:B------:R-:W-:Y:S05]  /*1d1d0*/  @P6 BRA `(.L_x_8899) ;  /* 0x00000000009c6947 */ /* 0x000fea0003800000 */
.L_x_8901:
        /* <DEDUP_REMOVED lines=39> */
.L_x_8899:
        /* <DEDUP_REMOVED lines=14> */
.L_x_8902:
[----:B---34-:R-:W-:Y:S01]  /*1d530*/  IMAD R2, R7, R4, R9 ;  /* 0x0000000407027224 */ /* 0x018fe200078e0209 */
[----:B-1----:R-:W-:Y:S01]  /*1d540*/  ISETP.NE.AND P0, PT, R8, 0x1, PT ;  /* 0x000000010800780c */ /* 0x002fe20003f05270 */
[----:B------:R-:W-:Y:S02]  /*1d550*/  UIADD3 UR40, UR4, UR40, URZ ;  /* 0x0000002804287290 */ /* 0x000fe4000fffe03f */
[----:B0-----:R-:W-:Y:S01]  /*1d560*/  IMAD.IADD R5, R6, 0x1, -R2 ;  /* 0x0000000106057824 */ /* 0x001fe200078e0a02 */
[----:B------:R0:W-:Y:S09]  /*1d570*/  STL [R1], R2 ;  /* 0x0000000201007387 */ /* 0x0001f20000100800 */
[----:B------:R-:W-:Y:S05]  /*1d580*/  @!P0 BRA `(.L_x_8903) ;  /* 0x0000000000e48947 */ /* 0x000fea0003800000 */
[----:B--2---:R-:W-:Y:S02]  /*1d590*/  IABS R6, R0 ;  /* 0x0000000000067213 */ /* 0x004fe40000000000 */
[----:B------:R-:W-:Y:S02]  /*1d5a0*/  IABS R4, R8 ;  /* 0x0000000800047213 */ /* 0x000fe40000000000 */
[----:B------:R-:W1:Y:S08]  /*1d5b0*/  I2F.RP R7, R6 ;  /* 0x0000000600077306 */ /* 0x000e700000209400 */
        /* <DEDUP_REMOVED lines=28> */
[----:B------:R-:W-:Y:S01]  /*1d780*/  IABS R2, R8 ;  /* 0x0000000800027213 */ /* 0x000fe20000000000 */
[----:B------:R-:W-:-:S04]  /*1d790*/  IMAD.MOV.U32 R9, RZ, RZ, R7 ;  /* 0x000000ffff097224 */ /* 0x000fc800078e0007 */
        /* <DEDUP_REMOVED lines=8> */
[----:B------:R-:W-:Y:S01]  /*1d820*/  ISETP.GE.AND P2, PT, R2, RZ, PT ;  /* 0x000000ff0200720c */ /* 0x000fe20003f46270 */
[----:B------:R-:W-:-:S04]  /*1d830*/  IMAD.MOV R2, RZ, RZ, -R9 ;  /* 0x000000ffff027224 */ /* 0x000fc800078e0a09 */
[----:B------:R-:W-:-:S06]  /*1d840*/  IMAD R2, R0, R2, R5 ;  /* 0x0000000200027224 */ /* 0x000fcc00078e0205 */
        /* <DEDUP_REMOVED lines=10> */
[----:B------:R-:W-:-:S05]  /*1d8f0*/  IMAD R3, R8, 0x10000, R3 ;  /* 0x0001000008037824 */ /* 0x000fca00078e0203 */
[----:B------:R0:W-:Y:S01]  /*1d900*/  STL [R1+0x8], R3 ;  /* 0x0000080301007387 */ /* 0x0001e20000100800 */
[----:B------:R-:W-:Y:S05]  /*1d910*/  BRA `(.L_x_8904) ;  /* 0x0000000000fc7947 */ /* 0x000fea0003800000 */
.L_x_8903:
[----:B------:R-:W-:Y:S02]  /*1d920*/  ULDC.64 UR4, c[0x0][0xc90] ;  /* 0x0003240000047ab9 */ /* 0x000fe40000000a00 */
[----:B------:R-:W-:-:S06]  /*1d930*/  UIMAD.WIDE UR4, UR40, 0x4, UR4 ;  /* 0x00000004280478a5 */ /* 0x000fcc000f8e0204 */
[----:B0-----:R-:W-:Y:S02]  /*1d940*/  IMAD.U32 R2, RZ, RZ, UR4 ;  /* 0x00000004ff027e24 */ /* 0x001fe4000f8e00ff */
        /* <DEDUP_REMOVED lines=60> */
.L_x_8904:
[----:B01----:R-:W-:-:S05]  /*1dd10*/  LOP3.LUT R3, RZ, R2, RZ, 0x33, !PT ;  /* 0x00000002ff037212 */ /* 0x003fca00078e33ff */
[----:B------:R-:W-:-:S05]  /*1dd20*/  IMAD.IADD R0, R0, 0x1, R3 ;  /* 0x0000000100007824 */ /* 0x000fca00078e0203 */
[----:B------:R1:W-:Y:S01]  /*1dd30*/  STL [R1+0x4], R0 ;  /* 0x0000040001007387 */ /* 0x0003e20000100800 */
[----:B------:R-:W-:Y:S05]  /*1dd40*/  BRA `(.L_x_8905) ;  /* 0x0000000000107947 */ /* 0x000fea0003800000 */
.L_x_8900:
[----:B------:R0:W-:Y:S01]  /*1dd50*/  STL [R1], R6 ;  /* 0x0000000601007387 */ /* 0x0001e20000100800 */
[----:B------:R-:W-:-:S03]  /*1dd60*/  ULDC UR40, c[0x0][0xc3c] ;  /* 0x00030f0000287ab9 */ /* 0x000fc60000000800 */
[----:B------:R0:W-:Y:S04]  /*1dd70*/  STL [R1+0x4], RZ ;  /* 0x000004ff01007387 */ /* 0x0001e80000100800 */
[----:B------:R0:W-:Y:S02]  /*1dd80*/  STL [R1+0x8], RZ ;  /* 0x000008ff01007387 */ /* 0x0001e40000100800 */
.L_x_8905:
[----:B------:R-:W2:Y:S04]  /*1dd90*/  LDL R3, [R1+0x4] ;  /* 0x0000040001037983 */ /* 0x000ea80000100800 */
[----:B------:R-:W3:Y:S04]  /*1dda0*/  LDL R2, [R1+0x8] ;  /* 0x0000080001027983 */ /* 0x000ee80000100800 */
[----:B------:R-:W4:Y:S01]  /*1ddb0*/  LDL R4, [R1] ;  /* 0x0000000001047983 */ /* 0x000f220000100800 */
[----:B-1----:R-:W1:Y:S01]  /*1ddc0*/  S2R R0, SR_TID.X ;  /* 0x0000000000007919 */ /* 0x002e620000002100 */
[----:B------:R-:W-:Y:S01]  /*1ddd0*/  BAR.SYNC.DEFER_BLOCKING 0x4, 0x180 ;  /* 0x0106000000007b1d */ /* 0x000fe20000010000 */
[----:B--2---:R-:W-:-:S02]  /*1dde0*/  IMAD.MOV.U32 R5, RZ, RZ, R3 ;  /* 0x000000ffff057224 */ /* 0x004fc400078e0003 */
[----:B---3--:R-:W-:-:S03]  /*1ddf0*/  IMAD.MOV.U32 R3, RZ, RZ, R2 ;  /* 0x000000ffff037224 */ /* 0x008fc600078e0002 */
[----:B------:R2:W3:Y:S01]  /*1de00*/  LDL R2, [R1+0xc] ;  /* 0x00000c0001027983 */ /* 0x0004e20000100800 */
[----:B-1----:R-:W-:Y:S01]  /*1de10*/  LOP3.LUT R0, R0, 0x1f, RZ, 0xc0, !PT ;  /* 0x0000001f00007812 */ /* 0x002fe200078ec0ff */
[----:B0-----:R-:W-:-:S03]  /*1de20*/  IMAD.MOV.U32 R6, RZ, RZ, R3 ;  /* 0x000000ffff067224 */ /* 0x001fc600078e0003 */
        /* <DEDUP_REMOVED lines=9> */
.L_x_8898:
[----:B------:R-:W-:Y:S02]  /*1dec0*/  ULDC UR4, c[0x0][0xc3c] ;  /* 0x00030f0000047ab9 */ /* 0x000fe40000000800 */
[----:B------:R-:W-:-:S06]  /*1ded0*/  UISETP.GE.AND UP0, UPT, UR40, UR4, UPT ;  /* 0x000000042800728c */ /* 0x000fcc000bf06270 */
[----:B------:R-:W-:-:S13]  /*1dee0*/  PLOP3.LUT P0, PT, PT, PT, UP0, 0x80, 0x0 ;  /* 0x000000000000781c */ /* 0x000fda0003f0f008 */
[----:B------:R-:W-:Y:S05]  /*1def0*/  @!P0 BRA `(.L_x_8906) ;  /* 0xffffff9400d88947 */ /* 0x000fea000383ffff */
.L_x_8826:
        /* <DEDUP_REMOVED lines=12> */
.L_x_9041:
[----:B------:R-:W-:Y:S05]  /*1dfc0*/  BSYNC B0 ;  /* 0x0000000000007941 */ /* 0x000fea0003800000 */
.L_x_8907:
[----:B------:R-:W-:-:S03]  /*1dfd0*/  UMOV UR4, 0xffffffff ;  /* 0xffffffff00047882 */ /* 0x000fc60000000000 */
[----:B------:R-:W-:Y:S05]  /*1dfe0*/  BRA.DIV UR4, `(.L_x_8909) ;  /* 0x0000004204247947 */ /* 0x000fea000b800000 */
[----:B0-----:R-:W0:Y:S02]  /*1dff0*/  S2R R0, SR_TID.X ;  /* 0x0000000000007919 */ /* 0x001e240000002100 */
[----:B0-----:R-:W-:-:S04]  /*1e000*/  SHF.R.U32.HI R0, RZ, 0x5, R0 ;  /* 0x00000005ff007819 */ /* 0x001fc80000011600 */
[----:B------:R-:W-:-:S05]  /*1e010*/  LOP3.LUT R0, R0, 0x3, RZ, 0xc0, !PT ;  /* 0x0000000300007812 */ /* 0x000fca00078ec0ff */
[----:B------:R0:W1:Y:S02]  /*1e020*/  SHFL.IDX PT, R14, R0, RZ, 0x1f ;  /* 0x00001fff000e7589 */ /* 0x00006400000e0000 */
.L_x_9044:
[----:B-1----:R-:W-:Y:S01]  /*1e030*/  ISETP.NE.AND P0, PT, R14, RZ, PT ;  /* 0x000000ff0e00720c */ /* 0x002fe20003f05270 */
[----:B------:R-:W-:-:S12]  /*1e040*/  BSSY B0, `(.L_x_8910) ;  /* 0x000002c000007945 */ /* 0x000fd80003800000 */
[----:B------:R-:W-:Y:S05]  /*1e050*/  @P0 BRA `(.L_x_8911) ;  /* 0x0000000000a80947 */ /* 0x000fea0003800000 */
[----:B------:R-:W-:-:S03]  /*1e060*/  UMOV UR4, 0xffffffff ;  /* 0xffffffff00047882 */ /* 0x000fc60000000000 */
[----:B------:R-:W-:Y:S05]  /*1e070*/  BRA.DIV UR4, `(.L_x_8912) ;  /* 0x0000004204347947 */ /* 0x000fea000b800000 */
[----:B------:R-:W-:-:S13]  /*1e080*/  ELECT P6, URZ, PT ;  /* 0x00000000003f782f */ /* 0x000fda00038c0000 */
.L_x_9047:
[----:B------:R-:W-:Y:S05]  /*1e090*/  @!P6 BRA `(.L_x_8911) ;  /* 0x000000000098e947 */ /* 0x000fea0003800000 */
[----:B------:R-:W-:-:S06]  /*1e0a0*/  ULOP3.LUT UR4, UR44, 0x2, URZ, 0xfc, !UPT ;  /* 0x000000022c047892 */ /* 0x000fcc000f8efc3f */
[----:B0-----:R-:W-:-:S05]  /*1e0b0*/  IMAD.U32 R0, RZ, RZ, UR4 ;  /* 0x00000004ff007e24 */ /* 0x001fca000f8e00ff */
[----:B------:R-:W-:-:S13]  /*1e0c0*/  ISETP.NE.AND P0, PT, R0, 0x3, PT ;  /* 0x000000030000780c */ /* 0x000fda0003f05270 */
[----:B------:R-:W-:Y:S05]  /*1e0d0*/  @!P0 BRA `(.L_x_8913) ;  /* 0x0000000000048947 */ /* 0x000fea0003800000 */
[----:B------:R-:W-:Y:S01]  /*1e0e0*/  BPT.TRAP 0x1 ;  /* 0x000000040000795c */ /* 0x000fe20000300000 */
.L_x_8913:
[----:B------:R-:W-:Y:S01]  /*1e0f0*/  IMAD R3, R31, 0x8, R5 ;  /* 0x000000081f037824 */ /* 0x000fe200078e0205 */
[----:B------:R-:W-:Y:S01]  /*1e100*/  SHF.L.U32 R2, R35, 0x1f, RZ ;  /* 0x0000001f23027819 */ /* 0x000fe200000006ff */
[----:B------:R-:W-:-:S03]  /*1e110*/  VIADD R31, R31, 0x1 ;  /* 0x000000011f1f7836 */ /* 0x000fc60000000000 */
[----:B------:R-:W0:Y:S02]  /*1e120*/  SYNCS.PHASECHK.TRANS64.TRYWAIT P1, [R3+URZ+0x22840], R2 ;  /* 0x02284002030075a7 */ /* 0x000e24000802017f */
[----:B------:R-:W-:-:S04]  /*1e130*/  ISETP.NE.AND P2, PT, R31, 0x2, PT ;  /* 0x000000021f00780c */ /* 0x000fc80003f45270 */
[----:B------:R-:W-:Y:S01]  /*1e140*/  SEL R0, RZ, 0x1, P2 ;  /* 0x00000001ff007807 */ /* 0x000fe20001000000 */
[----:B0-----:R-:W-:Y:S08]  /*1e150*/  @!P1 BRA `(.L_x_8914) ;  /* 0x00000040001c9947 */ /* 0x001ff00003800000 */
.L_x_9048:
[----:B------:R-:W-:Y:S02]  /*1e160*/  SEL R31, R31, RZ, P2 ;  /* 0x000000ff1f1f7207 */ /* 0x000fe40001000000 */
[----:B------:R-:W-:Y:S01]  /*1e170*/  LOP3.LUT R0, R35, R0, RZ, 0x3c, !PT ;  /* 0x0000000023007212 */ /* 0x000fe200078e3cff */
[----:B------:R-:W-:Y:S06]  /*1e180*/  @!P0 BRA `(.L_x_8915) ;  /* 0x0000000000048947 */ /* 0x000fec0003800000 */
[----:B------:R-:W-:Y:S01]  /*1e190*/  BPT.TRAP 0x1 ;  /* 0x000000040000795c */ /* 0x000fe20000300000 */
.L_x_8915:
[----:B------:R-:W-:Y:S01]  /*1e1a0*/  IMAD R31, R31, 0x8, R5 ;  /* 0x000000081f1f7824 */ /* 0x000fe200078e0205 */
[----:B------:R-:W-:-:S04]  /*1e1b0*/  SHF.L.U32 R0, R0, 0x1f, RZ ;  /* 0x0000001f00007819 */ /* 0x000fc800000006ff */
[----:B------:R-:W1:Y:S02]  /*1e1c0*/  SYNCS.PHASECHK.TRANS64.TRYWAIT P1, [R31+URZ+0x22840], R0 ;  /* 0x022840001f0075a7 */ /* 0x000e64000802017f */
[----:B-1----:R-:W-:Y:S05]  /*1e1d0*/  @!P1 BRA `(.L_x_8916) ;  /* 0x0000004000109947 */ /* 0x002fea0003800000 */
.L_x_9049:
[----:B------:R-:W-:Y:S05]  /*1e1e0*/  @!P0 BRA `(.L_x_8917) ;  /* 0x0000000000048947 */ /* 0x000fea0003800000 */
[----:B------:R-:W-:Y:S01]  /*1e1f0*/  BPT.TRAP 0x1 ;  /* 0x000000040000795c */ /* 0x000fe20000300000 */
.L_x_8917:
[----:B------:R-:W2:Y:S02]  /*1e200*/  SYNCS.PHASECHK.TRANS64.TRYWAIT P1, [R3+URZ+0x22860], R2 ;  /* 0x02286002030075a7 */ /* 0x000ea4000802017f */
[----:B--2---:R-:W-:Y:S05]  /*1e210*/  @!P1 BRA `(.L_x_8918) ;  /* 0x0000004000149947 */ /* 0x004fea0003800000 */
.L_x_9050:
[----:B------:R-:W-:Y:S05]  /*1e220*/  @!P0 BRA `(.L_x_8919) ;  /* 0x0000000000048947 */ /* 0x000fea0003800000 */
[----:B------:R-:W-:Y:S01]  /*1e230*/  BPT.TRAP 0x1 ;  /* 0x000000040000795c */ /* 0x000fe20000300000 */
.L_x_8919:
[----:B------:R-:W3:Y:S02]  /*1e240*/  SYNCS.PHASECHK.TRANS64.TRYWAIT P1, [R31+URZ+0x22860], R0 ;  /* 0x022860001f0075a7 */ /* 0x000ee4000802017f */
[----:B---3--:R-:W-:Y:S05]  /*1e250*/  @!P1 BRA `(.L_x_8920) ;  /* 0x0000004000189947 */ /* 0x008fea0003800000 */
.L_x_9051:
[----:B------:R-:W-:Y:S05]  /*1e260*/  @!P0 BRA `(.L_x_8921) ;  /* 0x0000000000048947 */ /* 0x000fea0003800000 */
[----:B------:R-:W-:Y:S01]  /*1e270*/  BPT.TRAP 0x1 ;  /* 0x000000040000795c */ /* 0x000fe20000300000 */
.L_x_8921:
[----:B------:R-:W4:Y:S02]  /*1e280*/  SYNCS.PHASECHK.TRANS64.TRYWAIT P1, [R3+URZ+0x22880], R2 ;  /* 0x02288002030075a7 */ /* 0x000f24000802017f */
[----:B----4-:R-:W-:Y:S05]  /*1e290*/  @!P1 BRA `(.L_x_8922) ;  /* 0x00000040001c9947 */ /* 0x010fea0003800000 */
.L_x_9052:
[----:B------:R-:W-:Y:S05]  /*1e2a0*/  @!P0 BRA `(.L_x_8923) ;  /* 0x0000000000048947 */ /* 0x000fea0003800000 */
[----:B------:R-:W-:Y:S01]  /*1e2b0*/  BPT.TRAP 0x1 ;  /* 0x000000040000795c */ /* 0x000fe20000300000 */
.L_x_8923:
[----:B------:R0:W0:Y:S02]  /*1e2c0*/  SYNCS.PHASECHK.TRANS64.TRYWAIT P0, [R31+URZ+0x22880], R0 ;  /* 0x022880001f0075a7 */ /* 0x000024000800017f */
[----:B0-----:R-:W-:Y:S05]  /*1e2d0*/  @!P0 NANOSLEEP.SYNCS 0x989680 ;  /* 0x009896800000895d */ /* 0x001fea0003900000 */
[----:B------:R-:W0:Y:S02]  /*1e2e0*/  @!P0 SYNCS.PHASECHK.TRANS64 P0, [R31+URZ+0x22880], R0 ;  /* 0x022880001f0085a7 */ /* 0x000e24000800007f */
[----:B0-----:R-:W-:Y:S05]  /*1e2f0*/  @!P0 BRA `(.L_x_8923) ;  /* 0xfffffffc00f08947 */ /* 0x001fea000383ffff */
.L_x_8911:
[----:B------:R-:W-:Y:S05]  /*1e300*/  BSYNC B0 ;  /* 0x0000000000007941 */ /* 0x000fea0003800000 */
.L_x_8910:
[----:B------:R-:W-:Y:S05]  /*1e310*/  EXIT ;  /* 0x000000000000794d */ /* 0x000fea0003800000 */
.L_x_8718:
[----:B0-----:R-:W-:-:S04]  /*1e320*/  IMAD.U32 R3, RZ, RZ, UR43 ;  /* 0x0000002bff037e24 */ /* 0x001fc8000f8e00ff */
[----:B------:R0:W1:Y:S03]  /*1e330*/  SYNCS.PHASECHK.TRANS64.TRYWAIT P1, [R3+URZ+0x22800], R0 ;  /* 0x02280000030075a7 */ /* 0x000066000802017f */
[----:B-1----:R-:W-:Y:S05]  /*1e340*/  @!P1 NANOSLEEP.SYNCS 0x989680 ;  /* 0x009896800000995d */ /* 0x002fea0003900000 */
[----:B------:R-:W1:Y:S02]  /*1e350*/  @!P1 SYNCS.PHASECHK.TRANS64 P1, [R3+URZ+0x22800], R0 ;  /* 0x02280000030095a7 */ /* 0x000e64000802007f */
[----:B-1----:R-:W-:Y:S05]  /*1e360*/  @!P1 BRA `(.L_x_8718) ;  /* 0xfffffffc00ec9947 */ /* 0x002fea000383ffff */
[----:B------:R-:W-:Y:S05]  /*1e370*/  BRA `(.L_x_8924) ;  /* 0xfffffe3c00947947 */ /* 0x000fea000383ffff */
.L_x_8722:
[----:B-1----:R1:W2:Y:S02]  /*1e380*/  SYNCS.PHASECHK.TRANS64.TRYWAIT P1, [R3+URZ+0x22830], R0 ;  /* 0x02283000030075a7 */ /* 0x0022a4000802017f */
[----:B--2---:R-:W-:Y:S05]  /*1e390*/  @!P1 NANOSLEEP.SYNCS 0x989680 ;  /* 0x009896800000995d */ /* 0x004fea0003900000 */
[----:B------:R-:W2:Y:S02]  /*1e3a0*/  @!P1 SYNCS.PHASECHK.TRANS64 P1, [R3+URZ+0x22830], R0 ;  /* 0x02283000030095a7 */ /* 0x000ea4000802007f */
[----:B--2---:R-:W-:Y:S05]  /*1e3b0*/  @!P1 BRA `(.L_x_8722) ;  /* 0xfffffffc00f09947 */ /* 0x004fea000383ffff */
[----:B------:R-:W-:Y:S05]  /*1e3c0*/  BRA `(.L_x_8721) ;  /* 0xfffffe3c00b07947 */ /* 0x000fea000383ffff */
.L_x_8739:
[----:B-1----:R-:W-:-:S04]  /*1e3d0*/  IMAD.U32 R6, RZ, RZ, UR6 ;  /* 0x00000006ff067e24 */ /* 0x002fc8000f8e00ff */
[----:B------:R1:W2:Y:S03]  /*1e3e0*/  SYNCS.PHASECHK.TRANS64.TRYWAIT P1, [R6+URZ+0x22830], R5 ;  /* 0x02283005060075a7 */ /* 0x0002a6000802017f */
[----:B--2---:R-:W-:Y:S05]  /*1e3f0*/  @!P1 NANOSLEEP.SYNCS 0x989680 ;  /* 0x009896800000995d */ /* 0x004fea0003900000 */
[----:B------:R-:W2:Y:S02]  /*1e400*/  @!P1 SYNCS.PHASECHK.TRANS64 P1, [R6+URZ+0x22830], R5 ;  /* 0x02283005060095a7 */ /* 0x000ea4000802007f */
[----:B--2---:R-:W-:Y:S05]  /*1e410*/  @!P1 BRA `(.L_x_8739) ;  /* 0xfffffffc00ec9947 */ /* 0x004fea000383ffff */
[----:B------:R-:W-:Y:S05]  /*1e420*/  BRA `(.L_x_8736) ;  /* 0xfffffe80004c7947 */ /* 0x000fea000383ffff */
.L_x_8743:
[----:B-1----:R-:W-:-:S04]  /*1e430*/  IMAD.U32 R6, RZ, RZ, UR6 ;  /* 0x00000006ff067e24 */ /* 0x002fc8000f8e00ff */
[----:B------:R1:W2:Y:S03]  /*1e440*/  SYNCS.PHASECHK.TRANS64.TRYWAIT P1, [R6+URZ+0x22850], R5 ;  /* 0x02285005060075a7 */ /* 0x0002a6000802017f */
[----:B--2---:R-:W-:Y:S05]  /*1e450*/  @!P1 NANOSLEEP.SYNCS 0x989680 ;  /* 0x009896800000995d */ /* 0x004fea0003900000 */
[----:B------:R-:W2:Y:S02]  /*1e460*/  @!P1 SYNCS.PHASECHK.TRANS64 P1, [R6+URZ+0x22850], R5 ;  /* 0x02285005060095a7 */ /* 0x000ea4000802007f */
[----:B--2---:R-:W-:Y:S05]  /*1e470*/  @!P1 BRA `(.L_x_8743) ;  /* 0xfffffffc00ec9947 */ /* 0x004fea000383ffff */
[----:B------:R-:W-:Y:S05]  /*1e480*/  BRA `(.L_x_8740) ;  /* 0xfffffe8800687947 */ /* 0x000fea000383ffff */
.L_x_8762:
[----:B-1----:R-:W-:-:S04]  /*1e490*/  IMAD.U32 R6, RZ, RZ, UR6 ;  /* 0x00000006ff067e24 */ /* 0x002fc8000f8e00ff */
[----:B------:R1:W2:Y:S03]  /*1e4a0*/  SYNCS.PHASECHK.TRANS64.TRYWAIT P1, [R6+URZ+0x22830], R5 ;  /* 0x02283005060075a7 */ /* 0x0002a6000802017f */
[----:B--2---:R-:W-:Y:S05]  /*1e4b0*/  @!P1 NANOSLEEP.SYNCS 0x989680 ;  /* 0x009896800000995d */ /* 0x004fea0003900000 */
[----:B------:R-:W2:Y:S02]  /*1e4c0*/  @!P1 SYNCS.PHASECHK.TRANS64 P1, [R6+URZ+0x22830], R5 ;  /* 0x02283005060095a7 */ /* 0x000ea4000802007f */
[----:B--2---:R-:W-:Y:S05]  /*1e4d0*/  @!P1 BRA `(.L_x_8762) ;  /* 0xfffffffc00ec9947 */ /* 0x004fea000383ffff */
[----:B------:R-:W-:Y:S05]  /*1e4e0*/  BRA `(.L_x_8759) ;  /* 0xfffffec800387947 */ /* 0x000fea000383ffff */
.L_x_8766:
[----:B-1----:R-:W-:-:S04]  /*1e4f0*/  IMAD.U32 R6, RZ, RZ, UR6 ;  /* 0x00000006ff067e24 */ /* 0x002fc8000f8e00ff */
[----:B------:R1:W2:Y:S03]  /*1e500*/  SYNCS.PHASECHK.TRANS64.TRYWAIT P1, [R6+URZ+0x22850], R5 ;  /* 0x02285005060075a7 */ /* 0x0002a6000802017f */
[----:B--2---:R-:W-:Y:S05]  /*1e510*/  @!P1 NANOSLEEP.SYNCS 0x989680 ;  /* 0x009896800000995d */ /* 0x004fea0003900000 */
[----:B------:R-:W2:Y:S02]  /*1e520*/  @!P1 SYNCS.PHASECHK.TRANS64 P1, [R6+URZ+0x22850], R5 ;  /* 0x02285005060095a7 */ /* 0x000ea4000802007f */
[----:B--2---:R-:W-:Y:S05]  /*1e530*/  @!P1 BRA `(.L_x_8766) ;  /* 0xfffffffc00ec9947 */ /* 0x004fea000383ffff */
[----:B------:R-:W-:Y:S05]  /*1e540*/  BRA `(.L_x_8763) ;  /* 0xfffffed000547947 */ /* 0x000fea000383ffff */
.L_x_8774:
[----:B-1----:R-:W-:-:S04]  /*1e550*/  IMAD.U32 R6, RZ, RZ, UR6 ;  /* 0x00000006ff067e24 */ /* 0x002fc8000f8e00ff */
[----:B------:R1:W2:Y:S03]  /*1e560*/  SYNCS.PHASECHK.TRANS64.TRYWAIT P1, [R6+URZ+0x22830], R5 ;  /* 0x02283005060075a7 */ /* 0x0002a6000802017f */
[----:B--2---:R-:W-:Y:S05]  /*1e570*/  @!P1 NANOSLEEP.SYNCS 0x989680 ;  /* 0x009896800000995d */ /* 0x004fea0003900000 */
[----:B------:R-:W2:Y:S02]  /*1e580*/  @!P1 SYNCS.PHASECHK.TRANS64 P1, [R6+URZ+0x22830], R5 ;  /* 0x02283005060095a7 */ /* 0x000ea4000802007f */
[----:B--2---:R-:W-:Y:S05]  /*1e590*/  @!P1 BRA `(.L_x_8774) ;  /* 0xfffffffc00ec9947 */ /* 0x004fea000383ffff */
[----:B------:R-:W-:Y:S05]  /*1e5a0*/  BRA `(.L_x_8771) ;  /* 0xfffffef000687947 */ /* 0x000fea000383ffff */
.L_x_8778:
[----:B-1----:R-:W-:-:S04]  /*1e5b0*/  IMAD.U32 R6, RZ, RZ, UR6 ;  /* 0x00000006ff067e24 */ /* 0x002fc8000f8e00ff */
[----:B------:R1:W2:Y:S03]  /*1e5c0*/  SYNCS.PHASECHK.TRANS64.TRYWAIT P1, [R6+URZ+0x22850], R5 ;  /* 0x02285005060075a7 */ /* 0x0002a6000802017f */
[----:B--2---:R-:W-:Y:S05]  /*1e5d0*/  @!P1 NANOSLEEP.SYNCS 0x989680 ;  /* 0x009896800000995d */ /* 0x004fea0003900000 */
[----:B------:R-:W2:Y:S02]  /*1e5e0*/  @!P1 SYNCS.PHASECHK.TRANS64 P1, [R6+URZ+0x22850], R5 ;  /* 0x02285005060095a7 */ /* 0x000ea4000802007f */
[----:B--2---:R-:W-:Y:S05]  /*1e5f0*/  @!P1 BRA `(.L_x_8778) ;  /* 0xfffffffc00ec9947 */ /* 0x004fea000383ffff */
[----:B------:R-:W-:Y:S05]  /*1e600*/  BRA `(.L_x_8775) ;  /* 0xfffffef800847947 */ /* 0x000fea000383ffff */
.L_x_8793:
[----:B-1----:R-:W-:-:S04]  /*1e610*/  IMAD.U32 R7, RZ, RZ, UR9 ;  /* 0x00000009ff077e24 */ /* 0x002fc8000f8e00ff */
[----:B------:R1:W2:Y:S03]  /*1e620*/  SYNCS.PHASECHK.TRANS64.TRYWAIT P1, [R7+URZ+0x22850], R4 ;  /* 0x02285004070075a7 */ /* 0x0002a6000802017f */
[----:B--2---:R-:W-:Y:S05]  /*1e630*/  @!P1 NANOSLEEP.SYNCS 0x989680 ;  /* 0x009896800000995d */ /* 0x004fea0003900000 */
[----:B------:R-:W2:Y:S02]  /*1e640*/  @!P1 SYNCS.PHASECHK.TRANS64 P1, [R7+URZ+0x22850], R4 ;  /* 0x02285004070095a7 */ /* 0x000ea4000802007f */
[----:B--2---:R-:W-:Y:S05]  /*1e650*/  @!P1 BRA `(.L_x_8793) ;  /* 0xfffffffc00ec9947 */ /* 0x004fea000383ffff */
[----:B------:R-:W-:Y:S05]  /*1e660*/  BRA `(.L_x_8792) ;  /* 0xffffff3400887947 */ /* 0x000fea000383ffff */
.L_x_8848:
        /* <DEDUP_REMOVED lines=10> */
.L_x_8925:
[----:B------:R-:W-:Y:S05]  /*1e710*/  BRA `(.L_x_8926) ;  /* 0xffffffa000f47947 */ /* 0x000fea000383ffff */
.L_x_8851:
[----:B0-----:R0:W1:Y:S02]  /*1e720*/  SYNCS.PHASECHK.TRANS64.TRYWAIT P0, [R0+URZ+0x22880], R26 ;  /* 0x0228801a000075a7 */ /* 0x001064000800017f */
[----:B-1----:R-:W-:Y:S05]  /*1e730*/  @!P0 NANOSLEEP.SYNCS 0x989680 ;  /* 0x009896800000895d */ /* 0x002fea0003900000 */
[----:B------:R-:W1:Y:S02]  /*1e740*/  @!P0 SYNCS.PHASECHK.TRANS64 P0, [R0+URZ+0x22880], R26 ;  /* 0x0228801a000085a7 */ /* 0x000e64000800007f */
[----:B-1----:R-:W-:Y:S05]  /*1e750*/  @!P0 BRA `(.L_x_8851) ;  /* 0xfffffffc00f08947 */ /* 0x002fea000383ffff */
[----:B------:R-:W-:Y:S05]  /*1e760*/  BRA `(.L_x_8927) ;  /* 0xffffffa800187947 */ /* 0x000fea000383ffff */
.L_x_8852:
        /* <DEDUP_REMOVED lines=8> */
.L_x_8929:
[----:B------:R-:W-:Y:S05]  /*1e7f0*/  BSYNC B0 ;  /* 0x0000000000007941 */ /* 0x000fea0003800000 */
.L_x_8928:
        /* <DEDUP_REMOVED lines=14> */
.L_x_8930:
[----:B------:R-:W-:Y:S02]  /*1e8e0*/  IMAD.MOV.U32 R13, RZ, RZ, R22 ;  /* 0x000000ffff0d7224 */ /* 0x000fe400078e0016 */
[----:B------:R-:W-:Y:S02]  /*1e8f0*/  IMAD.MOV.U32 R12, RZ, RZ, 0x1 ;  /* 0x00000001ff0c7424 */ /* 0x000fe400078e00ff */
[----:B------:R-:W-:-:S07]  /*1e900*/  IMAD.MOV.U32 R2, RZ, RZ, R14 ;  /* 0x000000ffff027224 */ /* 0x000fce00078e000e */
[----:B------:R-:W-:Y:S05]  /*1e910*/  WARPSYNC.COLLECTIVE R15, `(.L_x_8931) ;  /* 0x000000000f087348 */ /* 0x000fea0003c00000 */
[----:B------:R0:W1:Y:S02]  /*1e920*/  SHFL.IDX P6, R14, R13, R12, R11 ;  /* 0x0000000c0d0e7389 */ /* 0x00006400000c000b */
[----:B01----:R-:W-:Y:S01]  /*1e930*/  ENDCOLLECTIVE ;  /* 0x000000000000791b */ /* 0x003fe20003800000 */
.L_x_8931:
        /* <DEDUP_REMOVED lines=12> */
.L_x_8932:
[----:B------:R-:W-:Y:S02]  /*1ea00*/  IMAD.MOV.U32 R13, RZ, RZ, R22 ;  /* 0x000000ffff0d7224 */ /* 0x000fe400078e0016 */
[----:B------:R-:W-:Y:S02]  /*1ea10*/  IMAD.MOV.U32 R12, RZ, RZ, 0x2 ;  /* 0x00000002ff0c7424 */ /* 0x000fe400078e00ff */
[----:B------:R-:W-:-:S07]  /*1ea20*/  IMAD.MOV.U32 R2, RZ, RZ, R14 ;  /* 0x000000ffff027224 */ /* 0x000fce00078e000e */
[----:B------:R-:W-:Y:S05]  /*1ea30*/  WARPSYNC.COLLECTIVE R15, `(.L_x_8933) ;  /* 0x000000000f087348 */ /* 0x000fea0003c00000 */
[----:B------:R0:W1:Y:S02]  /*1ea40*/  SHFL.IDX P6, R14, R13, R12, R11 ;  /* 0x0000000c0d0e7389 */ /* 0x00006400000c000b */
[----:B01----:R-:W-:Y:S01]  /*1ea50*/  ENDCOLLECTIVE ;  /* 0x000000000000791b */ /* 0x003fe20003800000 */
.L_x_8933:
        /* <DEDUP_REMOVED lines=12> */
.L_x_8934:
[----:B------:R-:W-:Y:S02]  /*1eb20*/  IMAD.MOV.U32 R13, RZ, RZ, R22 ;  /* 0x000000ffff0d7224 */ /* 0x000fe400078e0016 */
[----:B------:R-:W-:Y:S02]  /*1eb30*/  IMAD.MOV.U32 R12, RZ, RZ, 0x3 ;  /* 0x00000003ff0c7424 */ /* 0x000fe400078e00ff */
[----:B------:R-:W-:-:S07]  /*1eb40*/  IMAD.MOV.U32 R2, RZ, RZ, R14 ;  /* 0x000000ffff027224 */ /* 0x000fce00078e000e */
[----:B------:R-:W-:Y:S05]  /*1eb50*/  WARPSYNC.COLLECTIVE R15, `(.L_x_8935) ;  /* 0x000000000f087348 */ /* 0x000fea0003c00000 */
[----:B------:R0:W1:Y:S02]  /*1eb60*/  SHFL.IDX P6, R14, R13, R12, R11 ;  /* 0x0000000c0d0e7389 */ /* 0x00006400000c000b */
[----:B01----:R-:W-:Y:S01]  /*1eb70*/  ENDCOLLECTIVE ;  /* 0x000000000000791b */ /* 0x003fe20003800000 */
.L_x_8935:
        /* <DEDUP_REMOVED lines=12> */
.L_x_8936:
[----:B------:R-:W-:Y:S02]  /*1ec40*/  IMAD.MOV.U32 R13, RZ, RZ, R22 ;  /* 0x000000ffff0d7224 */ /* 0x000fe400078e0016 */
[----:B------:R-:W-:Y:S02]  /*1ec50*/  IMAD.MOV.U32 R12, RZ, RZ, 0x4 ;  /* 0x00000004ff0c7424 */ /* 0x000fe400078e00ff */
[----:B------:R-:W-:-:S07]  /*1ec60*/  IMAD.MOV.U32 R2, RZ, RZ, R14 ;  /* 0x000000ffff027224 */ /* 0x000fce00078e000e */
[----:B------:R-:W-:Y:S05]  /*1ec70*/  WARPSYNC.COLLECTIVE R15, `(.L_x_8937) ;  /* 0x000000000f087348 */ /* 0x000fea0003c00000 */
[----:B------:R0:W1:Y:S02]  /*1ec80*/  SHFL.IDX P6, R14, R13, R12, R11 ;  /* 0x0000000c0d0e7389 */ /* 0x00006400000c000b */
[----:B01----:R-:W-:Y:S01]  /*1ec90*/  ENDCOLLECTIVE ;  /* 0x000000000000791b */ /* 0x003fe20003800000 */
.L_x_8937:
        /* <DEDUP_REMOVED lines=12> */
.L_x_8938:
[----:B------:R-:W-:Y:S02]  /*1ed60*/  IMAD.MOV.U32 R13, RZ, RZ, R22 ;  /* 0x000000ffff0d7224 */ /* 0x000fe400078e0016 */
[----:B------:R-:W-:Y:S02]  /*1ed70*/  IMAD.MOV.U32 R12, RZ, RZ, 0x5 ;  /* 0x00000005ff0c7424 */ /* 0x000fe400078e00ff */
[----:B------:R-:W-:-:S07]  /*1ed80*/  IMAD.MOV.U32 R2, RZ, RZ, R14 ;  /* 0x000000ffff027224 */ /* 0x000fce00078e000e */
[----:B------:R-:W-:Y:S05]  /*1ed90*/  WARPSYNC.COLLECTIVE R15, `(.L_x_8939) ;  /* 0x000000000f087348 */ /* 0x000fea0003c00000 */
[----:B------:R0:W1:Y:S02]  /*1eda0*/  SHFL.IDX P6, R14, R13, R12, R11 ;  /* 0x0000000c0d0e7389 */ /* 0x00006400000c000b */
[----:B01----:R-:W-:Y:S01]  /*1edb0*/  ENDCOLLECTIVE ;  /* 0x000000000000791b */ /* 0x003fe20003800000 */
.L_x_8939:
        /* <DEDUP_REMOVED lines=12> */
.L_x_8940:
[----:B------:R-:W-:Y:S02]  /*1ee80*/  IMAD.MOV.U32 R13, RZ, RZ, R22 ;  /* 0x000000ffff0d7224 */ /* 0x000fe400078e0016 */
[----:B------:R-:W-:Y:S02]  /*1ee90*/  IMAD.MOV.U32 R12, RZ, RZ, 0x6 ;  /* 0x00000006ff0c7424 */ /* 0x000fe400078e00ff */
[----:B------:R-:W-:-:S07]  /*1eea0*/  IMAD.MOV.U32 R2, RZ, RZ, R14 ;  /* 0x000000ffff027224 */ /* 0x000fce00078e000e */
[----:B------:R-:W-:Y:S05]  /*1eeb0*/  WARPSYNC.COLLECTIVE R15, `(.L_x_8941) ;  /* 0x000000000f087348 */ /* 0x000fea0003c00000 */
[----:B------:R0:W1:Y:S02]  /*1eec0*/  SHFL.IDX P6, R14, R13, R12, R11 ;  /* 0x0000000c0d0e7389 */ /* 0x00006400000c000b */
[----:B01----:R-:W-:Y:S01]  /*1eed0*/  ENDCOLLECTIVE ;  /* 0x000000000000791b */ /* 0x003fe20003800000 */
.L_x_8941:
        /* <DEDUP_REMOVED lines=12> */
.L_x_8942:
[----:B------:R-:W-:Y:S02]  /*1efa0*/  IMAD.MOV.U32 R13, RZ, RZ, R22 ;  /* 0x000000ffff0d7224 */ /* 0x000fe400078e0016 */
[----:B------:R-:W-:Y:S02]  /*1efb0*/  IMAD.MOV.U32 R12, RZ, RZ, 0x7 ;  /* 0x00000007ff0c7424 */ /* 0x000fe400078e00ff */
[----:B------:R-:W-:-:S07]  /*1efc0*/  IMAD.MOV.U32 R2, RZ, RZ, R14 ;  /* 0x000000ffff027224 */ /* 0x000fce00078e000e */
[----:B------:R-:W-:Y:S05]  /*1efd0*/  WARPSYNC.COLLECTIVE R15, `(.L_x_8943) ;  /* 0x000000000f087348 */ /* 0x000fea0003c00000 */
[----:B------:R0:W1:Y:S02]  /*1efe0*/  SHFL.IDX P6, R14, R13, R12, R11 ;  /* 0x0000000c0d0e7389 */ /* 0x00006400000c000b */
[----:B01----:R-:W-:Y:S01]  /*1eff0*/  ENDCOLLECTIVE ;  /* 0x000000000000791b */ /* 0x003fe20003800000 */
.L_x_8943:
        /* <DEDUP_REMOVED lines=12> */
.L_x_8944:
[----:B------:R-:W-:Y:S02]  /*1f0c0*/  IMAD.MOV.U32 R13, RZ, RZ, R21 ;  /* 0x000000ffff0d7224 */ /* 0x000fe400078e0015 */
[----:B------:R-:W-:Y:S02]  /*1f0d0*/  IMAD.MOV.U32 R12, RZ, RZ, RZ ;  /* 0x000000ffff0c7224 */ /* 0x000fe400078e00ff */
[----:B------:R-:W-:-:S07]  /*1f0e0*/  IMAD.MOV.U32 R2, RZ, RZ, R14 ;  /* 0x000000ffff027224 */ /* 0x000fce00078e000e */
[----:B------:R-:W-:Y:S05]  /*1f0f0*/  WARPSYNC.COLLECTIVE R15, `(.L_x_8945) ;  /* 0x000000000f087348 */ /* 0x000fea0003c00000 */
[----:B------:R0:W1:Y:S02]  /*1f100*/  SHFL.IDX P6, R14, R13, R12, R11 ;  /* 0x0000000c0d0e7389 */ /* 0x00006400000c000b */
[----:B01----:R-:W-:Y:S01]  /*1f110*/  ENDCOLLECTIVE ;  /* 0x000000000000791b */ /* 0x003fe20003800000 */
.L_x_8945:
        /* <DEDUP_REMOVED lines=12> */
.L_x_8946:
[----:B------:R-:W-:Y:S02]  /*1f1e0*/  IMAD.MOV.U32 R13, RZ, RZ, R21 ;  /* 0x000000ffff0d7224 */ /* 0x000fe400078e0015 */
[----:B------:R-:W-:Y:S02]  /*1f1f0*/  IMAD.MOV.U32 R12, RZ, RZ, 0x1 ;  /* 0x00000001ff0c7424 */ /* 0x000fe400078e00ff */
[----:B------:R-:W-:-:S07]  /*1f200*/  IMAD.MOV.U32 R2, RZ, RZ, R14 ;  /* 0x000000ffff027224 */ /* 0x000fce00078e000e */
[----:B------:R-:W-:Y:S05]  /*1f210*/  WARPSYNC.COLLECTIVE R15, `(.L_x_8947) ;  /* 0x000000000f087348 */ /* 0x000fea0003c00000 */
[----:B------:R0:W1:Y:S02]  /*1f220*/  SHFL.IDX P6, R14, R13, R12, R11 ;  /* 0x0000000c0d0e7389 */ /* 0x00006400000c000b */
[----:B01----:R-:W-:Y:S01]  /*1f230*/  ENDCOLLECTIVE ;  /* 0x000000000000791b */ /* 0x003fe20003800000 */
.L_x_8947:
        /* <DEDUP_REMOVED lines=13> */
.L_x_8948:
        /* <DEDUP_REMOVED lines=15> */
.L_x_8857:
[----:B--2---:R2:W3:Y:S02]  /*1f400*/  SYNCS.PHASECHK.TRANS64.TRYWAIT P0, [R0+URZ+0x22840], R26 ;  /* 0x0228401a000075a7 */ /* 0x0044e4000800017f */
[----:B---3--:R-:W-:Y:S05]  /*1f410*/  @!P0 NANOSLEEP.SYNCS 0x989680 ;  /* 0x009896800000895d */ /* 0x008fea0003900000 */
[----:B------:R-:W3:Y:S02]  /*1f420*/  @!P0 SYNCS.PHASECHK.TRANS64 P0, [R0+URZ+0x22840], R26 ;  /* 0x0228401a000085a7 */ /* 0x000ee4000800007f */
[----:B---3--:R-:W-:Y:S05]  /*1f430*/  @!P0 BRA `(.L_x_8857) ;  /* 0xfffffffc00f08947 */ /* 0x008fea000383ffff */
[----:B------:R-:W-:Y:S05]  /*1f440*/  BRA `(.L_x_8950) ;  /* 0xffffffa400447947 */ /* 0x000fea000383ffff */
.L_x_8858:
        /* <DEDUP_REMOVED lines=8> */
.L_x_8952:
[----:B------:R-:W-:Y:S05]  /*1f4d0*/  BSYNC B0 ;  /* 0x0000000000007941 */ /* 0x000fea0003800000 */
.L_x_8951:
        /* <DEDUP_REMOVED lines=8> */
.L_x_8953:
        /* <DEDUP_REMOVED lines=13> */
.L_x_8954:
[----:B------:R-:W-:Y:S02]  /*1f630*/  IMAD.MOV.U32 R13, RZ, RZ, R8 ;  /* 0x000000ffff0d7224 */ /* 0x000fe400078e0008 */
[----:B------:R-:W-:-:S07]  /*1f640*/  IMAD.MOV.U32 R2, RZ, RZ, R14 ;  /* 0x000000ffff027224 */ /* 0x000fce00078e000e */
[----:B------:R-:W-:Y:S05]  /*1f650*/  WARPSYNC.COLLECTIVE R15, `(.L_x_8955) ;  /* 0x000000000f087348 */ /* 0x000fea0003c00000 */
[----:B------:R0:W1:Y:S02]  /*1f660*/  SHFL.IDX P6, R14, R13, R12, R11 ;  /* 0x0000000c0d0e7389 */ /* 0x00006400000c000b */
[----:B01----:R-:W-:Y:S01]  /*1f670*/  ENDCOLLECTIVE ;  /* 0x000000000000791b */ /* 0x003fe20003800000 */
.L_x_8955:
        /* <DEDUP_REMOVED lines=13> */
.L_x_8956:
[----:B------:R-:W-:Y:S02]  /*1f750*/  IMAD.MOV.U32 R13, RZ, RZ, R8 ;  /* 0x000000ffff0d7224 */ /* 0x000fe400078e0008 */
[----:B------:R-:W-:-:S07]  /*1f760*/  IMAD.MOV.U32 R2, RZ, RZ, R14 ;  /* 0x000000ffff027224 */ /* 0x000fce00078e000e */
[----:B------:R-:W-:Y:S05]  /*1f770*/  WARPSYNC.COLLECTIVE R15, `(.L_x_8957) ;  /* 0x000000000f087348 */ /* 0x000fea0003c00000 */
[----:B------:R0:W1:Y:S02]  /*1f780*/  SHFL.IDX P6, R14, R13, R12, R11 ;  /* 0x0000000c0d0e7389 */ /* 0x00006400000c000b */
[----:B01----:R-:W-:Y:S01]  /*1f790*/  ENDCOLLECTIVE ;  /* 0x000000000000791b */ /* 0x003fe20003800000 */
.L_x_8957:
        /* <DEDUP_REMOVED lines=8> */
.L_x_8958:
        /* <DEDUP_REMOVED lines=11> */
.L_x_8959:
        /* <DEDUP_REMOVED lines=8> */
.L_x_8960:
        /* <DEDUP_REMOVED lines=11> */
.L_x_8961:
        /* <DEDUP_REMOVED lines=8> */
.L_x_8962:
        /* <DEDUP_REMOVED lines=11> */
.L_x_8963:
        /* <DEDUP_REMOVED lines=8> */
.L_x_8964:
        /* <DEDUP_REMOVED lines=10> */
.L_x_8965:
        /* <DEDUP_REMOVED lines=8> */
.L_x_8966:
        /* <DEDUP_REMOVED lines=10> */
.L_x_8967:
[----:B------:R-:W-:Y:S02]  /*1fd70*/  IMAD.MOV.U32 R13, RZ, RZ, R6 ;  /* 0x000000ffff0d7224 */ /* 0x000fe400078e0006 */
[----:B------:R-:W-:Y:S01]  /*1fd80*/  IMAD.MOV.U32 R12, RZ, RZ, RZ ;  /* 0x000000ffff0c7224 */ /* 0x000fe200078e00ff */
[----:B------:R-:W-:-:S05]  /*1fd90*/  @P3 IADD3 R14, P0, R30, R14, RZ ;  /* 0x0000000e1e0e3210 */ /* 0x000fca0007f1e0ff */
[----:B------:R-:W-:-:S08]  /*1fda0*/  @P3 IMAD.MOV.U32 R2, RZ, RZ, R14 ;  /* 0x000000ffff023224 */ /* 0x000fd000078e000e */
[----:B------:R-:W-:Y:S05]  /*1fdb0*/  WARPSYNC.COLLECTIVE R15, `(.L_x_8968) ;  /* 0x000000000f087348 */ /* 0x000fea0003c00000 */
[----:B------:R0:W1:Y:S02]  /*1fdc0*/  SHFL.IDX P6, R14, R13, R12, R11 ;  /* 0x0000000c0d0e7389 */ /* 0x00006400000c000b */
[----:B01----:R-:W-:Y:S01]  /*1fdd0*/  ENDCOLLECTIVE ;  /* 0x000000000000791b */ /* 0x003fe20003800000 */
.L_x_8968:
        /* <DEDUP_REMOVED lines=11> */
.L_x_8969:
[----:B------:R-:W-:Y:S02]  /*1fe90*/  IMAD.MOV.U32 R13, RZ, RZ, R6 ;  /* 0x000000ffff0d7224 */ /* 0x000fe400078e0006 */
[----:B------:R-:W-:Y:S01]  /*1fea0*/  IMAD.MOV.U32 R12, RZ, RZ, 0x1 ;  /* 0x00000001ff0c7424 */ /* 0x000fe200078e00ff */
[----:B------:R-:W-:-:S05]  /*1feb0*/  @P1 IADD3 R14, P0, R30, R14, RZ ;  /* 0x0000000e1e0e1210 */ /* 0x000fca0007f1e0ff */
[----:B------:R-:W-:-:S08]  /*1fec0*/  @P1 IMAD.MOV.U32 R2, RZ, RZ, R14 ;  /* 0x000000ffff021224 */ /* 0x000fd000078e000e */
[----:B------:R-:W-:Y:S05]  /*1fed0*/  WARPSYNC.COLLECTIVE R15, `(.L_x_8970) ;  /* 0x000000000f087348 */ /* 0x000fea0003c00000 */
[----:B------:R0:W1:Y:S02]  /*1fee0*/  SHFL.IDX P6, R14, R13, R12, R11 ;  /* 0x0000000c0d0e7389 */ /* 0x00006400000c000b */
[----:B01----:R-:W-:Y:S01]  /*1fef0*/  ENDCOLLECTIVE ;  /* 0x000000000000791b */ /* 0x003fe20003800000 */
.L_x_8970:
        /* <DEDUP_REMOVED lines=11> */
.L_x_8971:
[----:B------:R-:W-:Y:S05]  /*1ffb0*/  BRA `(.L_x_8972) ;  /* 0xffffffa000007947 */ /* 0x000fea000383ffff */
.L_x_8863:
        /* <DEDUP_REMOVED lines=9> */
.L_x_8973:
[C---:B------:R-:W-:Y:S01]  /*20050*/  VIADD R7, R19.reuse, 0x10 ;  /* 0x0000001013077836 */ /* 0x040fe20000000000 */
[----:B------:R-:W-:Y:S01]  /*20060*/  ISETP.GE.AND P2, PT, R19, R4, PT ;  /* 0x000000041300720c */ /* 0x000fe20003f46270 */
[----:B------:R-:W-:Y:S02]  /*20070*/  IMAD.MOV.U32 R13, RZ, RZ, R0 ;  /* 0x000000ffff0d7224 */ /* 0x000fe400078e0000 */
[----:B------:R-:W-:-:S10]  /*20080*/  IMAD.MOV.U32 R2, RZ, RZ, R14 ;  /* 0x000000ffff027224 */ /* 0x000fd400078e000e */
[----:B------:R-:W-:Y:S05]  /*20090*/  WARPSYNC.COLLECTIVE R15, `(.L_x_8974) ;  /* 0x000000000f087348 */ /* 0x000fea0003c00000 */
[----:B------:R0:W1:Y:S02]  /*200a0*/  SHFL.IDX P6, R14, R13, R12, R11 ;  /* 0x0000000c0d0e7389 */ /* 0x00006400000c000b */
[----:B01----:R-:W-:Y:S01]  /*200b0*/  ENDCOLLECTIVE ;  /* 0x000000000000791b */ /* 0x003fe20003800000 */
.L_x_8974:
        /* <DEDUP_REMOVED lines=8> */
.L_x_8975:
        /* <DEDUP_REMOVED lines=11> */
.L_x_8976:
[----:B------:R-:W-:Y:S02]  /*201f0*/  IMAD.MOV.U32 R13, RZ, RZ, R5 ;  /* 0x000000ffff0d7224 */ /* 0x000fe400078e0005 */
[----:B------:R-:W-:Y:S01]  /*20200*/  IMAD.MOV.U32 R12, RZ, RZ, 0x2 ;  /* 0x00000002ff0c7424 */ /* 0x000fe200078e00ff */
[----:B------:R-:W-:-:S13]  /*20210*/  @!P2 IADD3 R2, P1, R30, R14, RZ ;  /* 0x0000000e1e02a210 */ /* 0x000fda0007f3e0ff */
[----:B------:R-:W-:Y:S05]  /*20220*/  WARPSYNC.COLLECTIVE R15, `(.L_x_8977) ;  /* 0x000000000f087348 */ /* 0x000fea0003c00000 */
[----:B------:R0:W1:Y:S02]  /*20230*/  SHFL.IDX P6, R14, R13, R12, R11 ;  /* 0x0000000c0d0e7389 */ /* 0x00006400000c000b */
[----:B01----:R-:W-:Y:S01]  /*20240*/  ENDCOLLECTIVE ;  /* 0x000000000000791b */ /* 0x003fe20003800000 */
.L_x_8977:
[----:B------:R-:W-:-:S05]  /*20250*/  @!P2 IMAD.X R3, RZ, RZ, R6, P1 ;  /* 0x000000ffff03a224 */ /* 0x000fca00008e0606 */
        /* <DEDUP_REMOVED lines=11> */
.L_x_8978:
[----:B------:R-:W-:Y:S02]  /*20310*/  IMAD.MOV.U32 R13, RZ, RZ, R5 ;  /* 0x000000ffff0d7224 */ /* 0x000fe400078e0005 */
[----:B------:R-:W-:Y:S01]  /*20320*/  IMAD.MOV.U32 R12, RZ, RZ, 0x3 ;  /* 0x00000003ff0c7424 */ /* 0x000fe200078e00ff */
[----:B------:R-:W-:-:S13]  /*20330*/  @!P2 IADD3 R2, P1, R30, R14, RZ ;  /* 0x0000000e1e02a210 */ /* 0x000fda0007f3e0ff */
[----:B------:R-:W-:Y:S05]  /*20340*/  WARPSYNC.COLLECTIVE R15, `(.L_x_8979) ;  /* 0x000000000f087348 */ /* 0x000fea0003c00000 */
[----:B------:R0:W1:Y:S02]  /*20350*/  SHFL.IDX P6, R14, R13, R12, R11 ;  /* 0x0000000c0d0e7389 */ /* 0x00006400000c000b */
[----:B01----:R-:W-:Y:S01]  /*20360*/  ENDCOLLECTIVE ;  /* 0x000000000000791b */ /* 0x003fe20003800000 */
.L_x_8979:
        /* <DEDUP_REMOVED lines=12> */
.L_x_8980:
[----:B------:R-:W-:Y:S02]  /*20430*/  IMAD.MOV.U32 R13, RZ, RZ, R5 ;  /* 0x000000ffff0d7224 */ /* 0x000fe400078e0005 */
[----:B------:R-:W-:Y:S01]  /*20440*/  IMAD.MOV.U32 R12, RZ, RZ, 0x4 ;  /* 0x00000004ff0c7424 */ /* 0x000fe200078e00ff */
[----:B------:R-:W-:-:S13]  /*20450*/  @!P2 IADD3 R2, P1, R30, R14, RZ ;  /* 0x0000000e1e02a210 */ /* 0x000fda0007f3e0ff */
[----:B------:R-:W-:Y:S05]  /*20460*/  WARPSYNC.COLLECTIVE R15, `(.L_x_8981) ;  /* 0x000000000f087348 */ /* 0x000fea0003c00000 */
[----:B------:R0:W1:Y:S02]  /*20470*/  SHFL.IDX P6, R14, R13, R12, R11 ;  /* 0x0000000c0d0e7389 */ /* 0x00006400000c000b */
[----:B01----:R-:W-:Y:S01]  /*20480*/  ENDCOLLECTIVE ;  /* 0x000000000000791b */ /* 0x003fe20003800000 */
.L_x_8981:
        /* <DEDUP_REMOVED lines=12> */
.L_x_8982:
[----:B------:R-:W-:Y:S02]  /*20550*/  IMAD.MOV.U32 R13, RZ, RZ, R5 ;  /* 0x000000ffff0d7224 */ /* 0x000fe400078e0005 */
[----:B------:R-:W-:Y:S01]  /*20560*/  IMAD.MOV.U32 R12, RZ, RZ, 0x5 ;  /* 0x00000005ff0c7424 */ /* 0x000fe200078e00ff */
[----:B------:R-:W-:-:S13]  /*20570*/  @!P2 IADD3 R2, P1, R30, R14, RZ ;  /* 0x0000000e1e02a210 */ /* 0x000fda0007f3e0ff */
[----:B------:R-:W-:Y:S05]  /*20580*/  WARPSYNC.COLLECTIVE R15, `(.L_x_8983) ;  /* 0x000000000f087348 */ /* 0x000fea0003c00000 */
[----:B------:R0:W1:Y:S02]  /*20590*/  SHFL.IDX P6, R14, R13, R12, R11 ;  /* 0x0000000c0d0e7389 */ /* 0x00006400000c000b */
[----:B01----:R-:W-:Y:S01]  /*205a0*/  ENDCOLLECTIVE ;  /* 0x000000000000791b */ /* 0x003fe20003800000 */
.L_x_8983:
[----:B------:R-:W-:-:S05]  /*205b0*/  @!P2 IMAD.X R3, RZ, RZ, R6, P1 ;  /* 0x000000ffff03a224 */ /* 0x000fca00008e0606 */
[----:B------:R-:W-:Y:S01]  /*205c0*/  @!PT LDS RZ, [RZ] ;  /* 0x00000000fffff984 */ /* 0x000fe20000000800 */
[----:B------:R-:W-:Y:S01]  /*205d0*/  @!PT LDS RZ, [RZ] ;  /* 0x00000000fffff984 */ /* 0x000fe20000000800 */
[----:B------:R-:W-:Y:S01]  /*205e0*/  @!PT LDS RZ, [RZ] ;  /* 0x00000000fffff984 */ /* 0x000fe20000000800 */
[----:B------:R0:W-:Y:S01]  /*205f0*/  @!P2 LDGSTS.E.BYPASS.LTC128B.128 [R8+0x16400], desc[UR54][R2.64], !P0 ;  /* 0x164000000208afae */ /* 0x0001e2000c101d76 */
[----:B------:R-:W-:Y:S01]  /*20600*/  ISETP.GE.AND P2, PT, R7, R4, PT ;  /* 0x000000040700720c */ /* 0x000fe20003f46270 */
[----:B------:R-:W-:Y:S02]  /*20610*/  IMAD.MOV.U32 R13, RZ, RZ, R0 ;  /* 0x000000ffff0d7224 */ /* 0x000fe400078e0000 */
[----:B------:R-:W-:-:S10]  /*20620*/  IMAD.MOV.U32 R6, RZ, RZ, R14 ;  /* 0x000000ffff067224 */ /* 0x000fd400078e000e */
[----:B0-----:R-:W-:Y:S05]  /*20630*/  WARPSYNC.COLLECTIVE R15, `(.L_x_8984) ;  /* 0x000000000f087348 */ /* 0x001fea0003c00000 */
[----:B------:R1:W2:Y:S02]  /*20640*/  SHFL.IDX P6, R14, R13, R12, R11 ;  /* 0x0000000c0d0e7389 */ /* 0x0002a400000c000b */
[----:B012---:R-:W-:Y:S01]  /*20650*/  ENDCOLLECTIVE ;  /* 0x000000000000791b */ /* 0x007fe20003800000 */
.L_x_8984:
[----:B------:R-:W-:Y:S02]  /*20660*/  IMAD.MOV.U32 R13, RZ, RZ, R5 ;  /* 0x000000ffff0d7224 */ /* 0x000fe400078e0005 */
[----:B------:R-:W-:Y:S01]  /*20670*/  IMAD.MOV.U32 R12, RZ, RZ, 0x6 ;  /* 0x00000006ff0c7424 */ /* 0x000fe200078e00ff */
[----:B------:R-:W-:-:S13]  /*20680*/  @!P2 IADD3 R2, P1, R30, R14, RZ ;  /* 0x0000000e1e02a210 */ /* 0x000fda0007f3e0ff */
[----:B------:R-:W-:Y:S05]  /*20690*/  WARPSYNC.COLLECTIVE R15, `(.L_x_8985) ;  /* 0x000000000f087348 */ /* 0x000fea0003c00000 */
[----:B------:R0:W1:Y:S02]  /*206a0*/  SHFL.IDX P6, R14, R13, R12, R11 ;  /* 0x0000000c0d0e7389 */ /* 0x00006400000c000b */
[----:B01----:R-:W-:Y:S01]  /*206b0*/  ENDCOLLECTIVE ;  /* 0x000000000000791b */ /* 0x003fe20003800000 */
.L_x_8985:
[----:B------:R-:W-:-:S05]  /*206c0*/  @!P2 IMAD.X R3, RZ, RZ, R6, P1 ;  /* 0x000000ffff03a224 */ /* 0x000fca00008e0606 */
[----:B------:R-:W-:Y:S01]  /*206d0*/  @!PT LDS RZ, [RZ] ;  /* 0x00000000fffff984 */ /* 0x000fe20000000800 */
[----:B------:R-:W-:Y:S01]  /*206e0*/  @!PT LDS RZ, [RZ] ;  /* 0x00000000fffff984 */ /* 0x000fe20000000800 */
[----:B------:R-:W-:Y:S01]  /*206f0*/  @!PT LDS RZ, [RZ] ;  /* 0x00000000fffff984 */ /* 0x000fe20000000800 */
[----:B------:R0:W-:Y:S01]  /*20700*/  @!P2 LDGSTS.E.BYPASS.LTC128B.128 [R8+0x16c00], desc[UR54][R2.64], !P0 ;  /* 0x16c000000208afae */ /* 0x0001e2000c101d76 */
[----:B------:R-:W-:Y:S02]  /*20710*/  IMAD.MOV.U32 R13, RZ, RZ, R0 ;  /* 0x000000ffff0d7224 */ /* 0x000fe400078e0000 */
[----:B0-----:R-:W-:Y:S02]  /*20720*/  VIADD R3, R19, 0x60 ;  /* 0x0000006013037836 */ /* 0x001fe40000000000 */
[----:B------:R-:W-:-:S03]  /*20730*/  IMAD.MOV.U32 R6, RZ, RZ, R14 ;  /* 0x000000ffff067224 */ /* 0x000fc600078e000e */
[----:B------:R-:W-:-:S13]  /*20740*/  ISETP.GE.AND P2, PT, R3, R4, PT ;  /* 0x000000040300720c */ /* 0x000fda0003f46270 */
[----:B------:R-:W-:Y:S05]  /*20750*/  WARPSYNC.COLLECTIVE R15, `(.L_x_8986) ;  /* 0x000000000f087348 */ /* 0x000fea0003c00000 */
[----:B------:R0:W1:Y:S02]  /*20760*/  SHFL.IDX P6, R14, R13, R12, R11 ;  /* 0x0000000c0d0e7389 */ /* 0x00006400000c000b */
[----:B01----:R-:W-:Y:S01]  /*20770*/  ENDCOLLECTIVE ;  /* 0x000000000000791b */ /* 0x003fe20003800000 */
.L_x_8986:
[----:B------:R-:W-:Y:S02]  /*20780*/  IMAD.MOV.U32 R13, RZ, RZ, R5 ;  /* 0x000000ffff0d7224 */ /* 0x000fe400078e0005 */
[----:B------:R-:W-:Y:S01]  /*20790*/  IMAD.MOV.U32 R12, RZ, RZ, 0x7 ;  /* 0x00000007ff0c7424 */ /* 0x000fe200078e00ff */
[----:B------:R-:W-:-:S13]  /*207a0*/  @!P2 IADD3 R2, P1, R30, R14, RZ ;  /* 0x0000000e1e02a210 */ /* 0x000fda0007f3e0ff */
[----:B------:R-:W-:Y:S05]  /*207b0*/  WARPSYNC.COLLECTIVE R15, `(.L_x_8987) ;  /* 0x000000000f087348 */ /* 0x000fea0003c00000 */
[----:B------:R0:W1:Y:S02]  /*207c0*/  SHFL.IDX P6, R14, R13, R12, R11 ;  /* 0x0000000c0d0e7389 */ /* 0x00006400000c000b */
[----:B01----:R-:W-:Y:S01]  /*207d0*/  ENDCOLLECTIVE ;  /* 0x000000000000791b */ /* 0x003fe20003800000 */
.L_x_8987:
        /* <DEDUP_REMOVED lines=10> */
.L_x_8988:
[----:B------:R-:W-:Y:S05]  /*20880*/  BRA `(.L_x_8989) ;  /* 0xffffffa000547947 */ /* 0x000fea000383ffff */
.L_x_8866:
[----:B0-----:R0:W1:Y:S02]  /*20890*/  SYNCS.PHASECHK.TRANS64.TRYWAIT P0, [R17+URZ+0x22820], R0 ;  /* 0x02282000110075a7 */ /* 0x001064000800017f */
[----:B-1----:R-:W-:Y:S05]  /*208a0*/  @!P0 NANOSLEEP.SYNCS 0x989680 ;  /* 0x009896800000895d */ /* 0x002fea0003900000 */
[----:B------:R-:W1:Y:S02]  /*208b0*/  @!P0 SYNCS.PHASECHK.TRANS64 P0, [R17+URZ+0x22820], R0 ;  /* 0x02282000110085a7 */ /* 0x000e64000800007f */
[----:B-1----:R-:W-:Y:S05]  /*208c0*/  @!P0 BRA `(.L_x_8866) ;  /* 0xfffffffc00f08947 */ /* 0x002fea000383ffff */
[----:B------:R-:W-:Y:S05]  /*208d0*/  BRA `(.L_x_8990) ;  /* 0xffffffa000b07947 */ /* 0x000fea000383ffff */
.L_x_8870:
[----:B0-----:R0:W1:Y:S02]  /*208e0*/  SYNCS.PHASECHK.TRANS64.TRYWAIT P0, [R0+URZ+0x22880], R28 ;  /* 0x0228801c000075a7 */ /* 0x001064000800017f */
[----:B-1----:R-:W-:Y:S05]  /*208f0*/  @!P0 NANOSLEEP.SYNCS 0x989680 ;  /* 0x009896800000895d */ /* 0x002fea0003900000 */
[----:B------:R-:W1:Y:S02]  /*20900*/  @!P0 SYNCS.PHASECHK.TRANS64 P0, [R0+URZ+0x22880], R28 ;  /* 0x0228801c000085a7 */ /* 0x000e64000800007f */
[----:B-1----:R-:W-:Y:S05]  /*20910*/  @!P0 BRA `(.L_x_8870) ;  /* 0xfffffffc00f08947 */ /* 0x002fea000383ffff */
[----:B------:R-:W-:Y:S05]  /*20920*/  BRA `(.L_x_8991) ;  /* 0xffffffa400dc7947 */ /* 0x000fea000383ffff */
.L_x_8871:
        /* <DEDUP_REMOVED lines=8> */
.L_x_8993:
[----:B------:R-:W-:Y:S05]  /*209b0*/  BSYNC B0 ;  /* 0x0000000000007941 */ /* 0x000fea0003800000 */
.L_x_8992:
        /* <DEDUP_REMOVED lines=9> */
.L_x_8994:
[----:B------:R-:W-:Y:S02]  /*20a50*/  IMAD.MOV.U32 R13, RZ, RZ, R4 ;  /* 0x000000ffff0d7224 */ /* 0x000fe400078e0004 */
[----:B------:R-:W-:Y:S02]  /*20a60*/  IMAD.MOV.U32 R12, RZ, RZ, 0x1 ;  /* 0x00000001ff0c7424 */ /* 0x000fe400078e00ff */
[----:B------:R-:W-:-:S07]  /*20a70*/  IMAD.MOV.U32 R2, RZ, RZ, R14 ;  /* 0x000000ffff027224 */ /* 0x000fce00078e000e */
[----:B------:R-:W-:Y:S05]  /*20a80*/  WARPSYNC.COLLECTIVE R15, `(.L_x_8995) ;  /* 0x000000000f087348 */ /* 0x000fea0003c00000 */
[----:B------:R0:W1:Y:S02]  /*20a90*/  SHFL.IDX P6, R14, R13, R12, R11 ;  /* 0x0000000c0d0e7389 */ /* 0x00006400000c000b */
[----:B01----:R-:W-:Y:S01]  /*20aa0*/  ENDCOLLECTIVE ;  /* 0x000000000000791b */ /* 0x003fe20003800000 */
.L_x_8995:
        /* <DEDUP_REMOVED lines=11> */
.L_x_8996:
        /* <DEDUP_REMOVED lines=8> */
.L_x_8997:
        /* <DEDUP_REMOVED lines=9> */
.L_x_8998:
        /* <DEDUP_REMOVED lines=9> */
.L_x_8999:
        /* <DEDUP_REMOVED lines=9> */
.L_x_9000:
[----:B------:R-:W-:Y:S02]  /*20d90*/  IMAD.MOV.U32 R13, RZ, RZ, R4 ;  /* 0x000000ffff0d7224 */ /* 0x000fe400078e0004 */
[----:B------:R-:W-:Y:S02]  /*20da0*/  IMAD.MOV.U32 R12, RZ, RZ, 0x4 ;  /* 0x00000004ff0c7424 */ /* 0x000fe400078e00ff */
[----:B------:R-:W-:-:S07]  /*20db0*/  IMAD.MOV.U32 R2, RZ, RZ, R14 ;  /* 0x000000ffff027224 */ /* 0x000fce00078e000e */
[----:B------:R-:W-:Y:S05]  /*20dc0*/  WARPSYNC.COLLECTIVE R15, `(.L_x_9001) ;  /* 0x000000000f087348 */ /* 0x000fea0003c00000 */
[----:B------:R0:W1:Y:S02]  /*20dd0*/  SHFL.IDX P6, R14, R13, R12, R11 ;  /* 0x0000000c0d0e7389 */ /* 0x00006400000c000b */
[----:B01----:R-:W-:Y:S01]  /*20de0*/  ENDCOLLECTIVE ;  /* 0x000000000000791b */ /* 0x003fe20003800000 */
.L_x_9001:
        /* <DEDUP_REMOVED lines=11> */
.L_x_9002:
[----:B------:R-:W-:Y:S02]  /*20ea0*/  IMAD.MOV.U32 R13, RZ, RZ, R4 ;  /* 0x000000ffff0d7224 */ /* 0x000fe400078e0004 */
[----:B------:R-:W-:Y:S02]  /*20eb0*/  IMAD.MOV.U32 R12, RZ, RZ, 0x5 ;  /* 0x00000005ff0c7424 */ /* 0x000fe400078e00ff */
[----:B------:R-:W-:-:S07]  /*20ec0*/  IMAD.MOV.U32 R2, RZ, RZ, R14 ;  /* 0x000000ffff027224 */ /* 0x000fce00078e000e */
[----:B------:R-:W-:Y:S05]  /*20ed0*/  WARPSYNC.COLLECTIVE R15, `(.L_x_9003) ;  /* 0x000000000f087348 */ /* 0x000fea0003c00000 */
[----:B------:R0:W1:Y:S02]  /*20ee0*/  SHFL.IDX P6, R14, R13, R12, R11 ;  /* 0x0000000c0d0e7389 */ /* 0x00006400000c000b */
[----:B01----:R-:W-:Y:S01]  /*20ef0*/  ENDCOLLECTIVE ;  /* 0x000000000000791b */ /* 0x003fe20003800000 */
.L_x_9003:
        /* <DEDUP_REMOVED lines=11> */
.L_x_9004:
[----:B------:R-:W-:Y:S02]  /*20fb0*/  IMAD.MOV.U32 R13, RZ, RZ, R4 ;  /* 0x000000ffff0d7224 */ /* 0x000fe400078e0004 */
[----:B------:R-:W-:Y:S02]  /*20fc0*/  IMAD.MOV.U32 R12, RZ, RZ, 0x6 ;  /* 0x00000006ff0c7424 */ /* 0x000fe400078e00ff */
[----:B------:R-:W-:-:S07]  /*20fd0*/  IMAD.MOV.U32 R2, RZ, RZ, R14 ;  /* 0x000000ffff027224 */ /* 0x000fce00078e000e */
[----:B------:R-:W-:Y:S05]  /*20fe0*/  WARPSYNC.COLLECTIVE R15, `(.L_x_9005) ;  /* 0x000000000f087348 */ /* 0x000fea0003c00000 */
[----:B------:R0:W1:Y:S02]  /*20ff0*/  SHFL.IDX P6, R14, R13, R12, R11 ;  /* 0x0000000c0d0e7389 */ /* 0x00006400000c000b */
[----:B01----:R-:W-:Y:S01]  /*21000*/  ENDCOLLECTIVE ;  /* 0x000000000000791b */ /* 0x003fe20003800000 */
.L_x_9005:
        /* <DEDUP_REMOVED lines=11> */
.L_x_9006:
[----:B------:R-:W-:Y:S02]  /*210c0*/  IMAD.MOV.U32 R13, RZ, RZ, R4 ;  /* 0x000000ffff0d7224 */ /* 0x000fe400078e0004 */
[----:B------:R-:W-:Y:S02]  /*210d0*/  IMAD.MOV.U32 R12, RZ, RZ, 0x7 ;  /* 0x00000007ff0c7424 */ /* 0x000fe400078e00ff */
[----:B------:R-:W-:-:S07]  /*210e0*/  IMAD.MOV.U32 R2, RZ, RZ, R14 ;  /* 0x000000ffff027224 */ /* 0x000fce00078e000e */
[----:B------:R-:W-:Y:S05]  /*210f0*/  WARPSYNC.COLLECTIVE R15, `(.L_x_9007) ;  /* 0x000000000f087348 */ /* 0x000fea0003c00000 */
[----:B------:R0:W1:Y:S02]  /*21100*/  SHFL.IDX P6, R14, R13, R12, R11 ;  /* 0x0000000c0d0e7389 */ /* 0x00006400000c000b */
[----:B01----:R-:W-:Y:S01]  /*21110*/  ENDCOLLECTIVE ;  /* 0x000000000000791b */ /* 0x003fe20003800000 */
.L_x_9007:
        /* <DEDUP_REMOVED lines=11> */
.L_x_9008:
[----:B------:R-:W-:Y:S02]  /*211d0*/  IMAD.MOV.U32 R13, RZ, RZ, R20 ;  /* 0x000000ffff0d7224 */ /* 0x000fe400078e0014 */
[----:B------:R-:W-:Y:S02]  /*211e0*/  IMAD.MOV.U32 R12, RZ, RZ, RZ ;  /* 0x000000ffff0c7224 */ /* 0x000fe400078e00ff */
[----:B------:R-:W-:-:S07]  /*211f0*/  IMAD.MOV.U32 R21, RZ, RZ, R14 ;  /* 0x000000ffff157224 */ /* 0x000fce00078e000e */
[----:B------:R-:W-:Y:S05]  /*21200*/  WARPSYNC.COLLECTIVE R15, `(.L_x_9009) ;  /* 0x000000000f087348 */ /* 0x000fea0003c00000 */
[----:B------:R0:W1:Y:S02]  /*21210*/  SHFL.IDX P6, R14, R13, R12, R11 ;  /* 0x0000000c0d0e7389 */ /* 0x00006400000c000b */
[----:B01----:R-:W-:Y:S01]  /*21220*/  ENDCOLLECTIVE ;  /* 0x000000000000791b */ /* 0x003fe20003800000 */
.L_x_9009:
        /* <DEDUP_REMOVED lines=11> */
.L_x_9010:
[----:B------:R-:W-:Y:S02]  /*212e0*/  IMAD.MOV.U32 R13, RZ, RZ, R20 ;  /* 0x000000ffff0d7224 */ /* 0x000fe400078e0014 */
[----:B------:R-:W-:Y:S02]  /*212f0*/  IMAD.MOV.U32 R12, RZ, RZ, 0x1 ;  /* 0x00000001ff0c7424 */ /* 0x000fe400078e00ff */
[----:B------:R-:W-:-:S07]  /*21300*/  IMAD.MOV.U32 R5, RZ, RZ, R14 ;  /* 0x000000ffff057224 */ /* 0x000fce00078e000e */
[----:B------:R-:W-:Y:S05]  /*21310*/  WARPSYNC.COLLECTIVE R15, `(.L_x_9011) ;  /* 0x000000000f087348 */ /* 0x000fea0003c00000 */
[----:B------:R0:W1:Y:S02]  /*21320*/  SHFL.IDX P6, R14, R13, R12, R11 ;  /* 0x0000000c0d0e7389 */ /* 0x00006400000c000b */
[----:B01----:R-:W-:Y:S01]  /*21330*/  ENDCOLLECTIVE ;  /* 0x000000000000791b */ /* 0x003fe20003800000 */
.L_x_9011:
        /* <DEDUP_REMOVED lines=11> */
.L_x_9012:
[----:B------:R-:W-:Y:S01]  /*213f0*/  IMAD.MOV.U32 R2, RZ, RZ, R14 ;  /* 0x000000ffff027224 */ /* 0x000fe200078e000e */
[----:B------:R-:W-:Y:S06]  /*21400*/  BRA `(.L_x_9013) ;  /* 0xffffffa000787947 */ /* 0x000fec000383ffff */
.L_x_8876:
[----:B--2---:R2:W3:Y:S02]  /*21410*/  SYNCS.PHASECHK.TRANS64.TRYWAIT P0, [R0+URZ+0x22840], R28 ;  /* 0x0228401c000075a7 */ /* 0x0044e4000800017f */
[----:B---3--:R-:W-:Y:S05]  /*21420*/  @!P0 NANOSLEEP.SYNCS 0x989680 ;  /* 0x009896800000895d */ /* 0x008fea0003900000 */
[----:B------:R-:W3:Y:S02]  /*21430*/  @!P0 SYNCS.PHASECHK.TRANS64 P0, [R0+URZ+0x22840], R28 ;  /* 0x0228401c000085a7 */ /* 0x000ee4000800007f */
[----:B---3--:R-:W-:Y:S05]  /*21440*/  @!P0 BRA `(.L_x_8876) ;  /* 0xfffffffc00f08947 */ /* 0x008fea000383ffff */
[----:B------:R-:W-:Y:S05]  /*21450*/  BRA `(.L_x_9014) ;  /* 0xffffffa000c87947 */ /* 0x000fea000383ffff */
.L_x_8877:
        /* <DEDUP_REMOVED lines=8> */
.L_x_9016:
[----:B------:R-:W-:Y:S05]  /*214e0*/  BSYNC B0 ;  /* 0x0000000000007941 */ /* 0x000fea0003800000 */
.L_x_9015:
        /* <DEDUP_REMOVED lines=8> */
.L_x_9017:
[----:B------:R-:W-:Y:S02]  /*21570*/  IMAD.MOV.U32 R13, RZ, RZ, R4 ;  /* 0x000000ffff0d7224 */ /* 0x000fe400078e0004 */
[----:B------:R-:W-:Y:S02]  /*21580*/  IMAD.MOV.U32 R12, RZ, RZ, 0x1 ;  /* 0x00000001ff0c7424 */ /* 0x000fe400078e00ff */
[----:B------:R-:W-:-:S07]  /*21590*/  IMAD.MOV.U32 R2, RZ, RZ, R14 ;  /* 0x000000ffff027224 */ /* 0x000fce00078e000e */
[----:B------:R-:W-:Y:S05]  /*215a0*/  WARPSYNC.COLLECTIVE R15, `(.L_x_9018) ;  /* 0x000000000f087348 */ /* 0x000fea0003c00000 */
[----:B------:R0:W1:Y:S02]  /*215b0*/  SHFL.IDX P6, R14, R13, R12, R11 ;  /* 0x0000000c0d0e7389 */ /* 0x00006400000c000b */
[----:B01----:R-:W-:Y:S01]  /*215c0*/  ENDCOLLECTIVE ;  /* 0x000000000000791b */ /* 0x003fe20003800000 */
.L_x_9018:
        /* <DEDUP_REMOVED lines=11> */
.L_x_9019:
        /* <DEDUP_REMOVED lines=8> */
.L_x_9020:
        /* <DEDUP_REMOVED lines=9> */
.L_x_9021:
        /* <DEDUP_REMOVED lines=9> */
.L_x_9022:
        /* <DEDUP_REMOVED lines=9> */
.L_x_9023:
[----:B------:R-:W-:Y:S02]  /*218b0*/  IMAD.MOV.U32 R13, RZ, RZ, R4 ;  /* 0x000000ffff0d7224 */ /* 0x000fe400078e0004 */
[----:B------:R-:W-:Y:S01]  /*218c0*/  IMAD.MOV.U32 R12, RZ, RZ, 0x4 ;  /* 0x00000004ff0c7424 */ /* 0x000fe200078e00ff */
[----:B------:R-:W-:-:S13]  /*218d0*/  IADD3 R2, P0, R30, R14, RZ ;  /* 0x0000000e1e027210 */ /* 0x000fda0007f1e0ff */
[----:B------:R-:W-:Y:S05]  /*218e0*/  WARPSYNC.COLLECTIVE R15, `(.L_x_9024) ;  /* 0x000000000f087348 */ /* 0x000fea0003c00000 */
[----:B------:R0:W1:Y:S02]  /*218f0*/  SHFL.IDX P6, R14, R13, R12, R11 ;  /* 0x0000000c0d0e7389 */ /* 0x00006400000c000b */
[----:B01----:R-:W-:Y:S01]  /*21900*/  ENDCOLLECTIVE ;  /* 0x000000000000791b */ /* 0x003fe20003800000 */
.L_x_9024:
        /* <DEDUP_REMOVED lines=10> */
.L_x_9025:
[----:B------:R-:W-:Y:S02]  /*219b0*/  IMAD.MOV.U32 R13, RZ, RZ, R4 ;  /* 0x000000ffff0d7224 */ /* 0x000fe400078e0004 */
[----:B------:R-:W-:Y:S01]  /*219c0*/  IMAD.MOV.U32 R12, RZ, RZ, 0x5 ;  /* 0x00000005ff0c7424 */ /* 0x000fe200078e00ff */
[----:B------:R-:W-:-:S13]  /*219d0*/  IADD3 R2, P0, R30, R14, RZ ;  /* 0x0000000e1e027210 */ /* 0x000fda0007f1e0ff */
[----:B------:R-:W-:Y:S05]  /*219e0*/  WARPSYNC.COLLECTIVE R15, `(.L_x_9026) ;  /* 0x000000000f087348 */ /* 0x000fea0003c00000 */
[----:B------:R0:W1:Y:S02]  /*219f0*/  SHFL.IDX P6, R14, R13, R12, R11 ;  /* 0x0000000c0d0e7389 */ /* 0x00006400000c000b */
[----:B01----:R-:W-:Y:S01]  /*21a00*/  ENDCOLLECTIVE ;  /* 0x000000000000791b */ /* 0x003fe20003800000 */
.L_x_9026:
        /* <DEDUP_REMOVED lines=10> */
.L_x_9027:
[----:B------:R-:W-:Y:S02]  /*21ab0*/  IMAD.MOV.U32 R13, RZ, RZ, R4 ;  /* 0x000000ffff0d7224 */ /* 0x000fe400078e0004 */
[----:B------:R-:W-:Y:S01]  /*21ac0*/  IMAD.MOV.U32 R12, RZ, RZ, 0x6 ;  /* 0x00000006ff0c7424 */ /* 0x000fe200078e00ff */
[----:B------:R-:W-:-:S13]  /*21ad0*/  IADD3 R2, P0, R30, R14, RZ ;  /* 0x0000000e1e027210 */ /* 0x000fda0007f1e0ff */
[----:B------:R-:W-:Y:S05]  /*21ae0*/  WARPSYNC.COLLECTIVE R15, `(.L_x_9028) ;  /* 0x000000000f087348 */ /* 0x000fea0003c00000 */
[----:B------:R0:W1:Y:S02]  /*21af0*/  SHFL.IDX P6, R14, R13, R12, R11 ;  /* 0x0000000c0d0e7389 */ /* 0x00006400000c000b */
[----:B01----:R-:W-:Y:S01]  /*21b00*/  ENDCOLLECTIVE ;  /* 0x000000000000791b */ /* 0x003fe20003800000 */
.L_x_9028:
        /* <DEDUP_REMOVED lines=10> */
.L_x_9029:
[----:B------:R-:W-:Y:S02]  /*21bb0*/  IMAD.MOV.U32 R13, RZ, RZ, R4 ;  /* 0x000000ffff0d7224 */ /* 0x000fe400078e0004 */
[----:B------:R-:W-:Y:S02]  /*21bc0*/  IMAD.MOV.U32 R12, RZ, RZ, 0x7 ;  /* 0x00000007ff0c7424 */ /* 0x000fe400078e00ff */
[----:B------:R-:W-:-:S07]  /*21bd0*/  IMAD.MOV.U32 R2, RZ, RZ, R14 ;  /* 0x000000ffff027224 */ /* 0x000fce00078e000e */
[----:B------:R-:W-:Y:S05]  /*21be0*/  WARPSYNC.COLLECTIVE R15, `(.L_x_9030) ;  /* 0x000000000f087348 */ /* 0x000fea0003c00000 */
[----:B------:R0:W1:Y:S02]  /*21bf0*/  SHFL.IDX P6, R14, R13, R12, R11 ;  /* 0x0000000c0d0e7389 */ /* 0x00006400000c000b */
[----:B01----:R-:W-:Y:S01]  /*21c00*/  ENDCOLLECTIVE ;  /* 0x000000000000791b */ /* 0x003fe20003800000 */
.L_x_9030:
        /* <DEDUP_REMOVED lines=11> */
.L_x_9031:
[----:B------:R-:W-:Y:S02]  /*21cc0*/  IMAD.MOV.U32 R13, RZ, RZ, R8 ;  /* 0x000000ffff0d7224 */ /* 0x000fe400078e0008 */
[----:B------:R-:W-:Y:S02]  /*21cd0*/  IMAD.MOV.U32 R12, RZ, RZ, RZ ;  /* 0x000000ffff0c7224 */ /* 0x000fe400078e00ff */
[----:B------:R-:W-:-:S07]  /*21ce0*/  IMAD.MOV.U32 R9, RZ, RZ, R14 ;  /* 0x000000ffff097224 */ /* 0x000fce00078e000e */
[----:B------:R-:W-:Y:S05]  /*21cf0*/  WARPSYNC.COLLECTIVE R15, `(.L_x_9032) ;  /* 0x000000000f087348 */ /* 0x000fea0003c00000 */
[----:B------:R0:W1:Y:S02]  /*21d00*/  SHFL.IDX P6, R14, R13, R12, R11 ;  /* 0x0000000c0d0e7389 */ /* 0x00006400000c000b */
[----:B01----:R-:W-:Y:S01]  /*21d10*/  ENDCOLLECTIVE ;  /* 0x000000000000791b */ /* 0x003fe20003800000 */
.L_x_9032:
        /* <DEDUP_REMOVED lines=11> */
.L_x_9033:
[----:B------:R-:W-:Y:S02]  /*21dd0*/  IMAD.MOV.U32 R13, RZ, RZ, R8 ;  /* 0x000000ffff0d7224 */ /* 0x000fe400078e0008 */
[----:B------:R-:W-:Y:S02]  /*21de0*/  IMAD.MOV.U32 R12, RZ, RZ, 0x1 ;  /* 0x00000001ff0c7424 */ /* 0x000fe400078e00ff */
[----:B------:R-:W-:-:S07]  /*21df0*/  IMAD.MOV.U32 R5, RZ, RZ, R14 ;  /* 0x000000ffff057224 */ /* 0x000fce00078e000e */
[----:B------:R-:W-:Y:S05]  /*21e00*/  WARPSYNC.COLLECTIVE R15, `(.L_x_9034) ;  /* 0x000000000f087348 */ /* 0x000fea0003c00000 */
[----:B------:R0:W1:Y:S02]  /*21e10*/  SHFL.IDX P6, R14, R13, R12, R11 ;  /* 0x0000000c0d0e7389 */ /* 0x00006400000c000b */
[----:B01----:R-:W-:Y:S01]  /*21e20*/  ENDCOLLECTIVE ;  /* 0x000000000000791b */ /* 0x003fe20003800000 */
.L_x_9034:
        /* <DEDUP_REMOVED lines=11> */
.L_x_9035:
[----:B------:R-:W-:Y:S05]  /*21ee0*/  BRA `(.L_x_9036) ;  /* 0xffffff9c00647947 */ /* 0x000fea000383ffff */
.L_x_8882:
[----:B0-----:R0:W1:Y:S02]  /*21ef0*/  SYNCS.PHASECHK.TRANS64.TRYWAIT P2, [R3+URZ+0x22870], R0 ;  /* 0x02287000030075a7 */ /* 0x001064000804017f */
[----:B-1----:R-:W-:Y:S05]  /*21f00*/  @!P2 NANOSLEEP.SYNCS 0x989680 ;  /* 0x009896800000a95d */ /* 0x002fea0003900000 */
[----:B------:R-:W1:Y:S02]  /*21f10*/  @!P2 SYNCS.PHASECHK.TRANS64 P2, [R3+URZ+0x22870], R0 ;  /* 0x022870000300a5a7 */ /* 0x000e64000804007f */
[----:B-1----:R-:W-:Y:S05]  /*21f20*/  @!P2 BRA `(.L_x_8882) ;  /* 0xfffffffc00f0a947 */ /* 0x002fea000383ffff */
[----:B------:R-:W-:Y:S05]  /*21f30*/  BRA `(.L_x_9037) ;  /* 0xffffff9c00c87947 */ /* 0x000fea000383ffff */
.L_x_8884:
[----:B0-----:R0:W1:Y:S02]  /*21f40*/  SYNCS.PHASECHK.TRANS64.TRYWAIT P2, [R3+URZ+0x22860], R0 ;  /* 0x02286000030075a7 */ /* 0x001064000804017f */
[----:B-1----:R-:W-:Y:S05]  /*21f50*/  @!P2 NANOSLEEP.SYNCS 0x989680 ;  /* 0x009896800000a95d */ /* 0x002fea0003900000 */
[----:B------:R-:W1:Y:S02]  /*21f60*/  @!P2 SYNCS.PHASECHK.TRANS64 P2, [R3+URZ+0x22860], R0 ;  /* 0x022860000300a5a7 */ /* 0x000e64000804007f */
[----:B-1----:R-:W-:Y:S05]  /*21f70*/  @!P2 BRA `(.L_x_8884) ;  /* 0xfffffffc00f0a947 */ /* 0x002fea000383ffff */
[----:B------:R-:W-:Y:S05]  /*21f80*/  BRA `(.L_x_9038) ;  /* 0xffffff9c00d87947 */ /* 0x000fea000383ffff */
.L_x_8892:
[----:B-1----:R1:W2:Y:S02]  /*21f90*/  SYNCS.PHASECHK.TRANS64.TRYWAIT P1, [R2+URZ+0x22870], R3 ;  /* 0x02287003020075a7 */ /* 0x0022a4000802017f */
[----:B--2---:R-:W-:Y:S05]  /*21fa0*/  @!P1 NANOSLEEP.SYNCS 0x989680 ;  /* 0x009896800000995d */ /* 0x004fea0003900000 */
[----:B------:R-:W2:Y:S02]  /*21fb0*/  @!P1 SYNCS.PHASECHK.TRANS64 P1, [R2+URZ+0x22870], R3 ;  /* 0x02287003020095a7 */ /* 0x000ea4000802007f */
[----:B--2---:R-:W-:Y:S05]  /*21fc0*/  @!P1 BRA `(.L_x_8892) ;  /* 0xfffffffc00f09947 */ /* 0x004fea000383ffff */
[----:B------:R-:W-:Y:S05]  /*21fd0*/  BRA `(.L_x_9039) ;  /* 0xffffffa400c87947 */ /* 0x000fea000383ffff */
.L_x_8894:
[----:B0-----:R0:W1:Y:S02]  /*21fe0*/  SYNCS.PHASECHK.TRANS64.TRYWAIT P1, [R2+URZ+0x22860], R3 ;  /* 0x02286003020075a7 */ /* 0x001064000802017f */
[----:B-1----:R-:W-:Y:S05]  /*21ff0*/  @!P1 NANOSLEEP.SYNCS 0x989680 ;  /* 0x009896800000995d */ /* 0x002fea0003900000 */
[----:B------:R-:W1:Y:S02]  /*22000*/  @!P1 SYNCS.PHASECHK.TRANS64 P1, [R2+URZ+0x22860], R3 ;  /* 0x02286003020095a7 */ /* 0x000e64000802007f */
[----:B-1----:R-:W-:Y:S05]  /*22010*/  @!P1 BRA `(.L_x_8894) ;  /* 0xfffffffc00f09947 */ /* 0x002fea000383ffff */
[----:B------:R-:W-:Y:S05]  /*22020*/  BRA `(.L_x_9040) ;  /* 0xffffffa400d47947 */ /* 0x000fea000383ffff */
.L_x_8908:
[----:B0-----:R0:W1:Y:S02]  /*22030*/  SYNCS.PHASECHK.TRANS64.TRYWAIT P0, [R5+URZ+0x22820], R0 ;  /* 0x02282000050075a7 */ /* 0x001064000800017f */
[----:B-1----:R-:W-:Y:S05]  /*22040*/  @!P0 NANOSLEEP.SYNCS 0x989680 ;  /* 0x009896800000895d */ /* 0x002fea0003900000 */
[----:B------:R-:W1:Y:S02]  /*22050*/  @!P0 SYNCS.PHASECHK.TRANS64 P0, [R5+URZ+0x22820], R0 ;  /* 0x02282000050085a7 */ /* 0x000e64000800007f */
[----:B-1----:R-:W-:Y:S05]  /*22060*/  @!P0 BRA `(.L_x_8908) ;  /* 0xfffffffc00f08947 */ /* 0x002fea000383ffff */
[----:B------:R-:W-:Y:S05]  /*22070*/  BRA `(.L_x_9041) ;  /* 0xffffffbc00d07947 */ /* 0x000fea000383ffff */
.L_x_8909:
        /* <DEDUP_REMOVED lines=11> */
.L_x_9043:
[----:B------:R-:W-:Y:S05]  /*22130*/  BSYNC B0 ;  /* 0x0000000000007941 */ /* 0x000fea0003800000 */
.L_x_9042:
[----:B------:R-:W-:Y:S05]  /*22140*/  BRA `(.L_x_9044) ;  /* 0xffffffbc00b87947 */ /* 0x000fea000383ffff */
.L_x_8912:
[----:B------:R-:W-:Y:S01]  /*22150*/  BSSY B1, `(.L_x_9045) ;  /* 0x0000006000017945 */ /* 0x000fe20003800000 */
[----:B------:R-:W-:-:S07]  /*22160*/  IMAD.MOV.U32 R15, RZ, RZ, -0x1 ;  /* 0xffffffffff0f7424 */ /* 0x000fce00078e00ff */
[----:B0-----:R-:W-:Y:S05]  /*22170*/  WARPSYNC.COLLECTIVE R15, `(.L_x_9046) ;  /* 0x000000000f0c7348 */ /* 0x001fea0003c00000 */
[----:B------:R-:W-:Y:S02]  /*22180*/  ELECT P6, UR62, PT ;  /* 0x00000000003e782f */ /* 0x000fe400038c0000 */
[----:B------:R-:W-:Y:S01]  /*22190*/  MOV R14, UR62 ;  /* 0x0000003e000e7c02 */ /* 0x000fe20008000f00 */
[----:B0-----:R-:W-:Y:S10]  /*221a0*/  ENDCOLLECTIVE ;  /* 0x000000000000791b */ /* 0x001ff40003800000 */
.L_x_9046:
[----:B------:R-:W-:Y:S05]  /*221b0*/  BSYNC B1 ;  /* 0x0000000000017941 */ /* 0x000fea0003800000 */
.L_x_9045:
[----:B------:R-:W-:Y:S05]  /*221c0*/  BRA `(.L_x_9047) ;  /* 0xffffffbc00b07947 */ /* 0x000fea000383ffff */
.L_x_8914:
[----:B0-----:R0:W1:Y:S02]  /*221d0*/  SYNCS.PHASECHK.TRANS64.TRYWAIT P1, [R3+URZ+0x22840], R2 ;  /* 0x02284002030075a7 */ /* 0x001064000802017f */
[----:B-1----:R-:W-:Y:S05]  /*221e0*/  @!P1 NANOSLEEP.SYNCS 0x989680 ;  /* 0x009896800000995d */ /* 0x002fea0003900000 */
[----:B------:R-:W1:Y:S02]  /*221f0*/  @!P1 SYNCS.PHASECHK.TRANS64 P1, [R3+URZ+0x22840], R2 ;  /* 0x02284002030095a7 */ /* 0x000e64000802007f */
[----:B-1----:R-:W-:Y:S05]  /*22200*/  @!P1 BRA `(.L_x_8914) ;  /* 0xfffffffc00f09947 */ /* 0x002fea000383ffff */
[----:B------:R-:W-:Y:S05]  /*22210*/  BRA `(.L_x_9048) ;  /* 0xffffffbc00d07947 */ /* 0x000fea000383ffff */
.L_x_8916:
[----:B-1----:R1:W2:Y:S02]  /*22220*/  SYNCS.PHASECHK.TRANS64.TRYWAIT P1, [R31+URZ+0x22840], R0 ;  /* 0x022840001f0075a7 */ /* 0x0022a4000802017f */
[----:B--2---:R-:W-:Y:S05]  /*22230*/  @!P1 NANOSLEEP.SYNCS 0x989680 ;  /* 0x009896800000995d */ /* 0x004fea0003900000 */
[----:B------:R-:W2:Y:S02]  /*22240*/  @!P1 SYNCS.PHASECHK.TRANS64 P1, [R31+URZ+0x22840], R0 ;  /* 0x022840001f0095a7 */ /* 0x000ea4000802007f */
[----:B--2---:R-:W-:Y:S05]  /*22250*/  @!P1 BRA `(.L_x_8916) ;  /* 0xfffffffc00f09947 */ /* 0x004fea000383ffff */
[----:B------:R-:W-:Y:S05]  /*22260*/  BRA `(.L_x_9049) ;  /* 0xffffffbc00dc7947 */ /* 0x000fea000383ffff */
.L_x_8918:
[----:B--2---:R2:W3:Y:S02]  /*22270*/  SYNCS.PHASECHK.TRANS64.TRYWAIT P1, [R3+URZ+0x22860], R2 ;  /* 0x02286002030075a7 */ /* 0x0044e4000802017f */
[----:B---3--:R-:W-:Y:S05]  /*22280*/  @!P1 NANOSLEEP.SYNCS 0x989680 ;  /* 0x009896800000995d */ /* 0x008fea0003900000 */
[----:B------:R-:W3:Y:S02]  /*22290*/  @!P1 SYNCS.PHASECHK.TRANS64 P1, [R3+URZ+0x22860], R2 ;  /* 0x02286002030095a7 */ /* 0x000ee4000802007f */
[----:B---3--:R-:W-:Y:S05]  /*222a0*/  @!P1 BRA `(.L_x_8918) ;  /* 0xfffffffc00f09947 */ /* 0x008fea000383ffff */
[----:B------:R-:W-:Y:S05]  /*222b0*/  BRA `(.L_x_9050) ;  /* 0xffffffbc00d87947 */ /* 0x000fea000383ffff */
.L_x_8920:
[----:B---3--:R3:W4:Y:S02]  /*222c0*/  SYNCS.PHASECHK.TRANS64.TRYWAIT P1, [R31+URZ+0x22860], R0 ;  /* 0x022860001f0075a7 */ /* 0x008724000802017f */
[----:B----4-:R-:W-:Y:S05]  /*222d0*/  @!P1 NANOSLEEP.SYNCS 0x989680 ;  /* 0x009896800000995d */ /* 0x010fea0003900000 */
[----:B------:R-:W4:Y:S02]  /*222e0*/  @!P1 SYNCS.PHASECHK.TRANS64 P1, [R31+URZ+0x22860], R0 ;  /* 0x022860001f0095a7 */ /* 0x000f24000802007f */
[----:B----4-:R-:W-:Y:S05]  /*222f0*/  @!P1 BRA `(.L_x_8920) ;  /* 0xfffffffc00f09947 */ /* 0x010fea000383ffff */
[----:B------:R-:W-:Y:S05]  /*22300*/  BRA `(.L_x_9051) ;  /* 0xffffffbc00d47947 */ /* 0x000fea000383ffff */
.L_x_8922:
[----:B----4-:R4:W0:Y:S02]  /*22310*/  SYNCS.PHASECHK.TRANS64.TRYWAIT P1, [R3+URZ+0x22880], R2 ;  /* 0x02288002030075a7 */ /* 0x010824000802017f */
[----:B0-----:R-:W-:Y:S05]  /*22320*/  @!P1 NANOSLEEP.SYNCS 0x989680 ;  /* 0x009896800000995d */ /* 0x001fea0003900000 */
[----:B------:R-:W0:Y:S02]  /*22330*/  @!P1 SYNCS.PHASECHK.TRANS64 P1, [R3+URZ+0x22880], R2 ;  /* 0x02288002030095a7 */ /* 0x000e24000802007f */
[----:B0-----:R-:W-:Y:S05]  /*22340*/  @!P1 BRA `(.L_x_8922) ;  /* 0xfffffffc00f09947 */ /* 0x001fea000383ffff */
[----:B------:R-:W-:Y:S05]  /*22350*/  BRA `(.L_x_9052) ;  /* 0xffffffbc00d07947 */ /* 0x000fea000383ffff */
.L_x_9053:
        /* <DEDUP_REMOVED lines=10> */
.L_x_16288:


//--------------------- .text._ZN7cutlass13device_kernelIN5flash11enable_sm90INS1_16FlashAttnFwdSm90INS1_25CollectiveMainloopFwdSm90ILi2EN4cute5tupleIJNS5_1CILi1EEES8_S8_EEENS6_IJNS7_ILi128EEENS7_ILi160EEESA_EEELi128ENS_12float_e4m3_tEfNS_4arch4Sm90ELb0ELb1ELb0ELb1ELb1ELb1ELb0ELb1ELb1ELb1ELb1ELb0EEENS1_21CollectiveEpilogueFwdINS6_IJSA_SA_SB_EEES9_NS_10bfloat16_tESF_Li256ELb1ELb1ELb1ELb1EEENS1_36VarlenDynamicPersistentTileSchedulerILi128ELi160ELi256ELi128ELb1ELb1ELb1ELb1ELb0ELb1EEEEEEEEEvNT_6ParamsE --------------------------
	.section	.text._ZN7cutlass13device_kernelIN5flash11enable_sm90INS1_16FlashAttnFwdSm90INS1_25CollectiveMainloopFwdSm90ILi2EN4cute5tupleIJNS5_1CILi1EEES8_S8_EEENS6_IJNS7_ILi128EEENS7_ILi160EEESA_EEELi128ENS_12float_e4m3_tEfNS_4arch4Sm90ELb0ELb1ELb0ELb1ELb1ELb1ELb0ELb1ELb1ELb1ELb1ELb0EEENS1_21CollectiveEpilogueFwdINS6_IJSA_SA_SB_EEES9_NS_10bfloat16_tESF_Li256ELb1ELb1ELb1ELb1EEENS1_36VarlenDynamicPersistentTileSchedulerILi128ELi160ELi256ELi128ELb1ELb1ELb1ELb1ELb0ELb1EEEEEEEEEvNT_6ParamsE,"ax",@progbits
	.align	128
.text._ZN7cutlass13device_kernelIN5flash11enable_sm90INS1_16FlashAttnFwdSm90INS1_25CollectiveMainloopFwdSm90ILi2EN4cute5tupleIJNS5_1CILi1EEES8_S8_EEENS6_IJNS7_ILi128EEENS7_ILi160EEESA_EEELi128ENS_12float_e4m3_tEfNS_4arch4Sm90ELb0ELb1ELb0ELb1ELb1ELb1ELb0ELb1ELb1ELb1ELb1ELb0EEENS1_21CollectiveEpilogueFwdINS6_IJSA_SA_SB_EEES9_NS_10bfloat16_tESF_Li256ELb1ELb1ELb1ELb1EEENS1_36VarlenDynamicPersistentTileSchedulerILi128ELi160ELi256ELi128ELb1ELb1ELb1ELb1ELb0ELb1EEEEEEEEEvNT_6ParamsE:
        .type           _ZN7cutlass13device_kernelIN5flash11enable_sm90INS1_16FlashAttnFwdSm90INS1_25CollectiveMainloopFwdSm90ILi2EN4cute5tupleIJNS5_1CILi1EEES8_S8_EEENS6_IJNS7_ILi128EEENS7_ILi160EEESA_EEELi128ENS_12float_e4m3_tEfNS_4arch4Sm90ELb0ELb1ELb0ELb1ELb1ELb1ELb0ELb1ELb1ELb1ELb1ELb0EEENS1_21CollectiveEpilogueFwdINS6_IJSA_SA_SB_EEES9_NS_10bfloat16_tESF_Li256ELb1ELb1ELb1ELb1EEENS1_36VarlenDynamicPersistentTileSchedulerILi128ELi160ELi256ELi128ELb1ELb1ELb1ELb1ELb0ELb1EEEEEEEEEvNT_6ParamsE,@function
        .size           _ZN7cutlass13device_kernelIN5flash11enable_sm90INS1_16FlashAttnFwdSm90INS1_25CollectiveMainloopFwdSm90ILi2EN4cute5tupleIJNS5_1CILi1EEES8_S8_EEENS6_IJNS7_ILi128EEENS7_ILi160EEESA_EEELi128ENS_12float_e4m3_tEfNS_4arch4Sm90ELb0ELb1ELb0ELb1ELb1ELb1ELb0ELb1ELb1ELb1ELb1ELb0EEENS1_21CollectiveEpilogueFwdINS6_IJSA_SA_SB_EEES9_NS_10bfloat16_tESF_Li256ELb1ELb1ELb1ELb1EEENS1_36VarlenDynamicPersistentTileSchedulerILi128ELi160ELi256ELi128ELb1ELb1ELb1ELb1ELb0ELb1EEEEEEEEEvNT_6ParamsE,(.L_x_16289 - _ZN7cutlass13device_kernelIN5flash11enable_sm90INS1_16FlashAttnFwdSm90INS1_25CollectiveMainloopFwdSm90ILi2EN4cute5tupleIJNS5_1CILi1EEES8_S8_EEENS6_IJNS7_ILi128EEENS7_ILi160EEESA_EEELi128ENS_12float_e4m3_tEfNS_4arch4Sm90ELb0ELb1ELb0ELb1ELb1ELb1ELb0ELb1ELb1ELb1ELb1ELb0EEENS1_21CollectiveEpilogueFwdINS6_IJSA_SA_SB_EEES9_NS_10bfloat16_tESF_Li256ELb1ELb1ELb1ELb1EEENS1_36VarlenDynamicPersistentTileSchedulerILi128ELi160ELi256ELi128ELb1ELb1ELb1ELb1ELb0ELb1EEEEEEEEEvNT_6ParamsE)
        .other          _ZN7cutlass13device_kernelIN5flash11enable_sm90INS1_16FlashAttnFwdSm90INS1_25CollectiveMainloopFwdSm90ILi2EN4cute5tupleIJNS5_1CILi1EEES8_S8_EEENS6_IJNS7_ILi128EEENS7_ILi160EEESA_EEELi128ENS_12float_e4m3_tEfNS_4arch4Sm90ELb0ELb1ELb0ELb1ELb1ELb1ELb0ELb1ELb1ELb1ELb1ELb0EEENS1_21CollectiveEpilogueFwdINS6_IJSA_SA_SB_EEES9_NS_10bfloat16_tESF_Li256ELb1ELb1ELb1ELb1EEENS1_36VarlenDynamicPersistentTileSchedulerILi128ELi160ELi256ELi128ELb1ELb1ELb1ELb1ELb0ELb1EEEEEEEEEvNT_6ParamsE,@"STO_CUDA_ENTRY STV_DEFAULT"
_ZN7cutlass13device_kernelIN5flash11enable_sm90INS1_16FlashAttnFwdSm90INS1_25CollectiveMainloopFwdSm90ILi2EN4cute5tupleIJNS5_1CILi1EEES8_S8_EEENS6_IJNS7_ILi128EEENS7_ILi160EEESA_EEELi128ENS_12float_e4m3_tEfNS_4arch4Sm90ELb0ELb1ELb0ELb1ELb1ELb1ELb0ELb1ELb1ELb1ELb1ELb0EEENS1_21CollectiveEpilogueFwdINS6_IJSA_SA_SB_EEES9_NS_10bfloat16_tESF_Li256ELb1ELb1ELb1ELb1EEENS1_36VarlenDynamicPersistentTileSchedulerILi128ELi160ELi256ELi128ELb1ELb1ELb1ELb1ELb0ELb1EEEEEEEEEvNT_6ParamsE:
        /* <DEDUP_REMOVED lines=17> */
.L_x_9055:
[----:B------:R-:W-:Y:S05]  /*0110*/  BSYNC B0 ;  /* 0x0000000000007941 */ /* 0x000fea0003800000 */
.L_x_9054:
        /* <DEDUP_REMOVED lines=40> */
.L_x_9056:
        /* <DEDUP_REMOVED lines=22> */
.L_x_9057:
        /* <DEDUP_REMOVED lines=18> */
.L_x_9058:
        /* <DEDUP_REMOVED lines=22> */
.L_x_9059:
        /* <DEDUP_REMOVED lines=23> */
.L_x_9060:
        /* <DEDUP_REMOVED lines=9> */
.L_x_9063:
[----:B------:R-:W-:-:S08]  /*0980*/  NOP ;  /* 0x0000000000007918 */ /* 0x000fd00000000000 */
[----:B------:R-:W0:Y:S02]  /*0990*/  USETMAXREG.TRY_ALLOC.CTAPOOL UP0, 0xe8 ;  /* 0x000000e8000079c8 */ /* 0x000e240008000600 */
[----:B0-----:R-:W-:-:S13]  /*09a0*/  PLOP3.LUT P0, PT, PT, PT, UP0, 0x80, 0x0 ;  /* 0x000000000000781c */ /* 0x001fda0003f0f008 */
[----:B------:R-:W-:Y:S05]  /*09b0*/  @!P0 BRA `(.L_x_9063) ;  /* 0xfffffffc00f08947 */ /* 0x000fea000383ffff */
[----:B------:R-:W2:Y:S01]  /*09c0*/  S2R R0, SR_TID.X ;  /* 0x0000000000007919 */ /* 0x000ea20000002100 */
[----:B------:R-:W-:Y:S01]  /*09d0*/  MOV R17, 0x400 ;  /* 0x0000040000117802 */ /* 0x000fe20000000f00 */
[----:B------:R-:W-:Y:S01]  /*09e0*/  ULDC UR4, c[0x0][0xc3c] ;  /* 0x00030f0000047ab9 */ /* 0x000fe20000000800 */
[----:B------:R-:W-:Y:S02]  /*09f0*/  LOP3.LUT R22, R22, 0xffffffdf, RZ, 0xc0, !PT ;  /* 0xffffffdf16167812 */ /* 0x000fe400078ec0ff */
[----:B--2---:R-:W-:Y:S02]  /*0a00*/  SHF.R.U32.HI R2, RZ, 0x7, R0 ;  /* 0x00000007ff027819 */ /* 0x004fe40000011600 */
[----:B------:R-:W0:Y:S01]  /*0a10*/  S2R R0, SR_CgaCtaId ;  /* 0x0000000000007919 */ /* 0x000e220000008800 */
[----:B------:R-:W-:Y:S06]  /*0a20*/  BAR.ARV 0x8, 0x180 ;  /* 0x0206000000007b1d */ /* 0x000fec0000002000 */
[----:B------:R-:W-:-:S13]  /*0a30*/  ISETP.NE.AND P0, PT, R2, 0x1, PT ;  /* 0x000000010200780c */ /* 0x000fda0003f05270 */
[----:B------:R-:W-:Y:S06]  /*0a40*/  @!P0 BAR.ARV 0x9, 0x100 ;  /* 0x0244000000008b1d */ /* 0x000fec0000002000 */
[----:B------:R-:W-:Y:S02]  /*0a50*/  @P0 LOP3.LUT R22, R22, 0x20, RZ, 0xfc, !PT ;  /* 0x0000002016160812 */ /* 0x000fe400078efcff */
[----:B------:R-:W-:Y:S01]  /*0a60*/  BAR.SYNC.DEFER_BLOCKING 0x5, 0x180 ;  /* 0x0146000000007b1d */ /* 0x000fe20000010000 */
[----:B0-----:R-:W-:-:S05]  /*0a70*/  LEA R17, R0, R17, 0x18 ;  /* 0x0000001100117211 */ /* 0x001fca00078ec0ff */
[----:B------:R-:W0:Y:S02]  /*0a80*/  LDS.128 R204, [R17+0x228d0] ;  /* 0x0228d00011cc7984 */ /* 0x000e240000000c00 */
[----:B------:R-:W-:Y:S06]  /*0a90*/  BAR.ARV 0x4, 0x180 ;  /* 0x0106000000007b1d */ /* 0x000fec0000002000 */
[----:B0-----:R-:W-:-:S13]  /*0aa0*/  ISETP.GE.AND P0, PT, R207, UR4, PT ;  /* 0x00000004cf007c0c */ /* 0x001fda000bf06270 */
[----:B------:R-:W-:Y:S05]  /*0ab0*/  @P0 BRA `(.L_x_9064) ;  /* 0x000002dc00600947 */ /* 0x000fea0003800000 */
[----:B------:R-:W2:Y:S01]  /*0ac0*/  LDL R13, [R1+0x24] ;  /* 0x00002400010d7983 */ /* 0x000ea20000100800 */
        /* <DEDUP_REMOVED lines=20> */
[----:B------:R-:W-:Y:S01]  /*0c10*/  LOP3.LUT R2, R2, 0x3fffffe, RZ, 0xc0, !PT ;  /* 0x03fffffe02027812 */ /* 0x000fe200078ec0ff */
[----:B------:R-:W-:Y:S01]  /*0c20*/  IMAD.SHL.U32 R3, R3, 0x20, RZ ;  /* 0x0000002003037824 */ /* 0x000fe200078e00ff */
[----:B------:R-:W-:-:S02]  /*0c30*/  LOP3.LUT R5, R4, 0x3fffff0, RZ, 0xc0, !PT ;  /* 0x03fffff004057812 */ /* 0x000fc400078ec0ff */
[----:B------:R-:W-:Y:S01]  /*0c40*/  LEA.HI R4, R4, R7, RZ, 0x1 ;  /* 0x0000000704047211 */ /* 0x000fe200078f08ff */
[----:B------:R-:W-:Y:S02]  /*0c50*/  IMAD R9, R6, 0x10, R9 ;  /* 0x0000001006097824 */ /* 0x000fe400078e0209 */
[----:B------:R-:W-:Y:S01]  /*0c60*/  IMAD.IADD R2, R14, 0x1, -R2 ;  /* 0x000000010e027824 */ /* 0x000fe200078e0a02 */
[----:B------:R-:W-:Y:S01]  /*0c70*/  LOP3.LUT R4, R4, 0x1ffffffe, RZ, 0xc0, !PT ;  /* 0x1ffffffe04047812 */ /* 0x000fe200078ec0ff */
[----:B------:R-:W-:Y:S01]  /*0c80*/  IMAD.IADD R5, R12, 0x1, -R5 ;  /* 0x000000010c057824 */ /* 0x000fe200078e0a05 */
[----:B------:R-:W-:Y:S01]  /*0c90*/  LOP3.LUT R212, R3, 0xfffffc00, RZ, 0xc0, !PT ;  /* 0xfffffc0003d47812 */ /* 0x000fe200078ec0ff */
[----:B------:R-:W-:Y:S01]  /*0ca0*/  IMAD R6, R2, 0x40, R9 ;  /* 0x0000004002067824 */ /* 0x000fe200078e0209 */
[----:B------:R-:W-:Y:S01]  /*0cb0*/  LEA.HI R2, R0, R12, RZ, 0x2 ;  /* 0x0000000c00027211 */ /* 0x000fe200078f10ff */
[----:B------:R-:W-:Y:S02]  /*0cc0*/  IMAD.IADD R4, R7, 0x1, -R4 ;  /* 0x0000000107047824 */ /* 0x000fe400078e0a04 */
[----:B------:R-:W-:Y:S01]  /*0cd0*/  IMAD R5, R5, 0x40, R212 ;  /* 0x0000004005057824 */ /* 0x000fe200078e02d4 */
[----:B------:R-:W-:-:S03]  /*0ce0*/  SHF.R.S32.HI R194, RZ, 0x2, R2 ;  /* 0x00000002ffc27819 */ /* 0x000fc60000011402 */
[----:B------:R-:W-:Y:S01]  /*0cf0*/  IMAD R3, R4, 0x8, R5 ;  /* 0x0000000804037824 */ /* 0x000fe200078e0205 */
[----:B------:R-:W-:Y:S01]  /*0d00*/  LEA.HI R4, R0, R12, RZ, 0x3 ;  /* 0x0000000c00047211 */ /* 0x000fe200078f18ff */
[----:B------:R-:W-:Y:S01]  /*0d10*/  VIADD R9, R194, 0x40 ;  /* 0x00000040c2097836 */ /* 0x000fe20000000000 */
[----:B------:R-:W-:Y:S02]  /*0d20*/  LOP3.LUT R0, R2, 0xfffffffc, RZ, 0xc0, !PT ;  /* 0xfffffffc02007812 */ /* 0x000fe400078ec0ff */
[----:B------:R0:W-:Y:S01]  /*0d30*/  STL [R1+0x30], R3 ;  /* 0x0000300301007387 */ /* 0x0001e20000100800 */
[----:B------:R-:W-:Y:S02]  /*0d40*/  LOP3.LUT R220, R4, 0xfffffff8, RZ, 0xc0, !PT ;  /* 0xfffffff804dc7812 */ /* 0x000fe400078ec0ff */
[----:B------:R-:W-:Y:S01]  /*0d50*/  IMAD.IADD R5, R12, 0x1, -R0 ;  /* 0x000000010c057824 */ /* 0x000fe200078e0a00 */
[----:B0-----:R-:W-:Y:S02]  /*0d60*/  SHF.R.S32.HI R3, RZ, 0x1f, R2 ;  /* 0x0000001fff037819 */ /* 0x001fe40000011402 */
[----:B------:R-:W-:-:S02]  /*0d70*/  SHF.R.S32.HI R2, RZ, 0x3, R4 ;  /* 0x00000003ff027819 */ /* 0x000fc40000011404 */
[----:B------:R-:W-:Y:S01]  /*0d80*/  SHF.R.S32.HI R2, RZ, 0x1f, R9 ;  /* 0x0000001fff027819 */ /* 0x000fe20000011409 */
[----:B------:R-:W-:Y:S01]  /*0d90*/  IMAD.IADD R220, R12, 0x1, -R220 ;  /* 0x000000010cdc7824 */ /* 0x000fe200078e0adc */
[----:B------:R-:W-:Y:S01]  /*0da0*/  LEA.HI R3, R3, R194, RZ, 0x3 ;  /* 0x000000c203037211 */ /* 0x000fe200078f18ff */
[----:B------:R-:W-:Y:S01]  /*0db0*/  IMAD.SHL.U32 R209, R9, 0x80, RZ ;  /* 0x0000008009d17824 */ /* 0x000fe200078e00ff */
[----:B------:R-:W-:Y:S02]  /*0dc0*/  LEA.HI R0, R5, R5, RZ, 0x1 ;  /* 0x0000000505007211 */ /* 0x000fe400078f08ff */
[----:B------:R-:W-:Y:S01]  /*0dd0*/  LEA.HI R2, R2, R9, RZ, 0x3 ;  /* 0x0000000902027211 */ /* 0x000fe200078f18ff */
[----:B------:R-:W-:Y:S01]  /*0de0*/  IMAD.SHL.U32 R211, R220, 0x8, RZ ;  /* 0x00000008dcd37824 */ /* 0x000fe200078e00ff */
[----:B------:R-:W-:Y:S01]  /*0df0*/  LOP3.LUT R3, R3, 0xfffffff8, RZ, 0xc0, !PT ;  /* 0xfffffff803037812 */ /* 0x000fe200078ec0ff */
[----:B------:R-:W-:Y:S01]  /*0e00*/  IMAD.SHL.U32 R18, R5, 0x10, RZ ;  /* 0x0000001005127824 */ /* 0x000fe200078e00ff */
[----:B------:R-:W-:Y:S01]  /*0e10*/  LOP3.LUT R0, R0, 0x1ffffffe, RZ, 0xc0, !PT ;  /* 0x1ffffffe00007812 */ /* 0x000fe200078ec0ff */
[----:B------:R-:W-:Y:S01]  /*0e20*/  IMAD.SHL.U32 R2, R2, 0x80, RZ ;  /* 0x0000008002027824 */ /* 0x000fe200078e00ff */
[----:B------:R-:W-:Y:S01]  /*0e30*/  LOP3.LUT R209, R209, 0x380, RZ, 0xc0, !PT ;  /* 0x00000380d1d17812 */ /* 0x000fe200078ec0ff */
[----:B------:R-:W-:Y:S01]  /*0e40*/  VIADD R7, R194, 0x80 ;  /* 0x00000080c2077836 */ /* 0x000fe20000000000 */
[----:B------:R-:W-:Y:S01]  /*0e50*/  LOP3.LUT R8, R8, 0x7ffffffc, RZ, 0xc0, !PT ;  /* 0x7ffffffc08087812 */ /* 0x000fe200078ec0ff */
[----:B------:R-:W-:Y:S01]  /*0e60*/  IMAD.IADD R213, R194, 0x1, -R3 ;  /* 0x00000001c2d57824 */ /* 0x000fe200078e0a03 */
[----:B------:R-:W-:Y:S01]  /*0e70*/  SHF.R.S32.HI R3, RZ, 0x1f, R211 ;  /* 0x0000001fff037819 */ /* 0x000fe200000114d3 */
[----:B------:R-:W-:Y:S01]  /*0e80*/  IMAD.SHL.U32 R188, R5, 0x8, RZ ;  /* 0x0000000805bc7824 */ /* 0x000fe200078e00ff */
[----:B------:R-:W-:Y:S01]  /*0e90*/  LOP3.LUT R3, R209, 0x70, R18, 0xf8, !PT ;  /* 0x00000070d1037812 */ /* 0x000fe200078ef812 */
[----:B------:R-:W-:Y:S01]  /*0ea0*/  IMAD.IADD R0, R5, 0x1, -R0 ;  /* 0x0000000105007824 */ /* 0x000fe200078e0a00 */
[----:B------:R-:W-:-:S02]  /*0eb0*/  SHF.R.U32.HI R5, RZ, 0x3, R209 ;  /* 0x00000003ff057819 */ /* 0x000fc400000116d1 */
[----:B------:R-:W-:Y:S01]  /*0ec0*/  LOP3.LUT R214, R2, 0xfffffc00, RZ, 0xc0, !PT ;  /* 0xfffffc0002d67812 */ /* 0x000fe200078ec0ff */
[----:B------:R-:W-:Y:S01]  /*0ed0*/  IMAD.IADD R8, R11, 0x1, -R8 ;  /* 0x000000010b087824 */ /* 0x000fe200078e0a08 */
[----:B------:R-:W-:Y:S02]  /*0ee0*/  SHF.R.S32.HI R4, RZ, 0x1f, R7 ;  /* 0x0000001fff047819 */ /* 0x000fe40000011407 */
[----:B------:R-:W-:Y:S01]  /*0ef0*/  LOP3.LUT R2, R214, R3, R5, 0xf6, !PT ;  /* 0x00000003d6027212 */ /* 0x000fe200078ef605 */
[----:B------:R-:W-:Y:S01]  /*0f00*/  IMAD.SHL.U32 R200, R8, 0x2, RZ ;  /* 0x0000000208c87824 */ /* 0x000fe200078e00ff */
[----:B------:R-:W-:Y:S01]  /*0f10*/  LEA.HI R4, R4, R7, RZ, 0x3 ;  /* 0x0000000704047211 */ /* 0x000fe200078f18ff */
[----:B------:R-:W-:Y:S02]  /*0f20*/  IMAD.SHL.U32 R210, R7, 0x80, RZ ;  /* 0x0000008007d27824 */ /* 0x000fe400078e00ff */
[----:B------:R-:W-:Y:S02]  /*0f30*/  IMAD.IADD R2, R17, 0x1, R2 ;  /* 0x0000000111027824 */ /* 0x000fe400078e0202 */
[----:B------:R-:W-:-:S02]  /*0f40*/  VIADD R23, R18, 0x40 ;  /* 0x0000004012177836 */ /* 0x000fc40000000000 */
[----:B------:R-:W-:Y:S02]  /*0f50*/  VIADD R219, R211, 0x40 ;  /* 0x00000040d3db7836 */ /* 0x000fe40000000000 */
[----:B------:R-:W-:Y:S02]  /*0f60*/  IMAD.SHL.U32 R4, R4, 0x80, RZ ;  /* 0x0000008004047824 */ /* 0x000fe400078e00ff */
[----:B------:R-:W-:Y:S01]  /*0f70*/  VIADD R3, R200, 0x78 ;  /* 0x00000078c8037836 */ /* 0x000fe20000000000 */
[----:B------:R-:W-:Y:S01]  /*0f80*/  STL [R1+0x2c], R6 ;  /* 0x00002c0601007387 */ /* 0x000fe20000100800 */
[----:B------:R-:W-:Y:S01]  /*0f90*/  IMAD.MOV.U32 R227, RZ, RZ, RZ ;  /* 0x000000ffffe37224 */ /* 0x000fe200078e00ff */
[----:B------:R-:W-:Y:S01]  /*0fa0*/  CS2R R190, SRZ ;  /* 0x0000000000be7805 */ /* 0x000fe2000001ff00 */
[----:B------:R-:W-:Y:S01]  /*0fb0*/  IMAD.MOV.U32 R201, RZ, RZ, RZ ;  /* 0x000000ffffc97224 */ /* 0x000fe200078e00ff */
[----:B------:R0:W-:Y:S01]  /*0fc0*/  STL [R1+0x1c], R2 ;  /* 0x00001c0201007387 */ /* 0x0001e20000100800 */
[----:B------:R-:W-:Y:S01]  /*0fd0*/  IMAD.MOV.U32 R192, RZ, RZ, RZ ;  /* 0x000000ffffc07224 */ /* 0x000fe200078e00ff */
[----:B------:R-:W-:Y:S01]  /*0fe0*/  LOP3.LUT R210, R210, 0x380, RZ, 0xc0, !PT ;  /* 0x00000380d2d27812 */ /* 0x000fe200078ec0ff */
[----:B------:R-:W-:Y:S01]  /*0ff0*/  VIADD R196, R188, 0x20 ;  /* 0x00000020bcc47836 */ /* 0x000fe20000000000 */
[----:B------:R-:W-:Y:S01]  /*1000*/  SHF.R.S32.HI R19, RZ, 0x1f, R18 ;  /* 0x0000001fff137819 */ /* 0x000fe20000011412 */
[----:B------:R-:W-:Y:S01]  /*1010*/  VIADD R229, R200, 0x70 ;  /* 0x00000070c8e57836 */ /* 0x000fe20000000000 */
[----:B------:R-:W-:Y:S01]  /*1020*/  SHF.R.S32.HI R193, RZ, 0x1f, R23 ;  /* 0x0000001fffc17819 */ /* 0x000fe20000011417 */
[----:B------:R-:W-:Y:S01]  /*1030*/  IMAD R208, R0, 0x8, R6 ;  /* 0x0000000800d07824 */ /* 0x000fe200078e0206 */
[----:B------:R-:W-:-:S02]  /*1040*/  SHF.R.S32.HI R5, RZ, 0x1f, R219 ;  /* 0x0000001fff057819 */ /* 0x000fc400000114db */
[----:B------:R-:W-:Y:S02]  /*1050*/  LOP3.LUT R218, R4, 0xfffffc00, RZ, 0xc0, !PT ;  /* 0xfffffc0004da7812 */ /* 0x000fe400078ec0ff */
[----:B0-----:R-:W-:Y:S02]  /*1060*/  SHF.R.S32.HI R2, RZ, 0x1f, R3 ;  /* 0x0000001fff027819 */ /* 0x001fe40000011403 */
[----:B--2---:R-:W-:-:S07]  /*1070*/  LOP3.LUT R198, R13, 0x1, RZ, 0xfc, !PT ;  /* 0x000000010dc67812 */ /* 0x004fce00078efcff */
.L_x_9318:
[----:B------:R-:W-:Y:S05]  /*1080*/  YIELD ;  /* 0x0000000000007946 */ /* 0x000fea0003800000 */
[----:B------:R-:W-:Y:S01]  /*1090*/  ULDC.64 UR4, c[0x0][0xa28] ;  /* 0x00028a0000047ab9 */ /* 0x000fe20000000a00 */
[----:B01-34-:R-:W0:Y:S01]  /*10a0*/  LDC.64 R4, c[0x0][0xa08] ;  /* 0x00028200ff047b82 */ /* 0x01be220000000a00 */
        /* <DEDUP_REMOVED lines=30> */
[----:B-1----:R-:W-:Y:S06]  /*1290*/  @P2 BRA `(.L_x_9065) ;  /* 0x0000000000242947 */ /* 0x002fec0003800000 */
        /* <DEDUP_REMOVED lines=9> */
.L_x_9065:
        /* <DEDUP_REMOVED lines=11> */
[----:B0-----:R-:W-:-:S05]  /*13e0*/  IMAD.WIDE R4, R207, 0x4, R4 ;  /* 0x00000004cf047825 */ /* 0x001fca00078e0204 */
[----:B------:R0:W5:Y:S01]  /*13f0*/  LDG.E R28, desc[UR60][R4.64] ;  /* 0x0000003c041c7981 */ /* 0x000162000c1e1900 */
[----:B------:R-:W-:Y:S05]  /*1400*/  BRA `(.L_x_9067) ;  /* 0x0000000000107947 */ /* 0x000fea0003800000 */
.L_x_9066:
[----:B------:R-:W-:Y:S05]  /*1410*/  @!P0 BRA `(.L_x_9067) ;  /* 0x00000000000c8947 */ /* 0x000fea0003800000 */
[----:B------:R-:W2:Y:S04]  /*1420*/  LDG.E R3, desc[UR60][R8.64] ;  /* 0x0000003c08037981 */ /* 0x000ea8000c1e1900 */
[----:B------:R-:W2:Y:S02]  /*1430*/  LDG.E R28, desc[UR60][R8.64+0x4] ;  /* 0x0000043c081c7981 */ /* 0x000ea4000c1e1900 */
[----:B--2---:R-:W-:-:S07]  /*1440*/  IMAD.IADD R28, R28, 0x1, -R3 ;  /* 0x000000011c1c7824 */ /* 0x004fce00078e0a03 */
.L_x_9067:
[----:B------:R-:W-:Y:S01]  /*1450*/  ULDC.64 UR4, c[0x0][0xa10] ;  /* 0x0002840000047ab9 */ /* 0x000fe20000000a00 */
[----:B------:R-:W1:Y:S01]  /*1460*/  LDC R8, c[0x0][0x448] ;  /* 0x00011200ff087b82 */ /* 0x000e620000000800 */
[----:B------:R-:W-:-:S04]  /*1470*/  ISETP.NE.U32.AND P0, PT, RZ, UR4, PT ;  /* 0x00000004ff007c0c */ /* 0x000fc8000bf05070 */
[----:B------:R-:W-:Y:S01]  /*1480*/  ISETP.NE.AND.EX P0, PT, RZ, UR5, PT, P0 ;  /* 0x00000005ff007c0c */ /* 0x000fe2000bf05300 */
[----:B------:R-:W-:Y:S02]  /*1490*/  ULDC.64 UR4, c[0x0][0xa30] ;  /* 0x00028c0000047ab9 */ /* 0x000fe40000000a00 */
[----:B------:R-:W-:Y:S01]  /*14a0*/  ISETP.NE.U32.AND P1, PT, RZ, UR4, PT ;  /* 0x00000004ff007c0c */ /* 0x000fe2000bf25070 */
[----:B-----5:R-:W-:Y:S01]  /*14b0*/  IMAD.MOV.U32 R24, RZ, RZ, R28 ;  /* 0x000000ffff187224 */ /* 0x020fe200078e001c */
[----:B------:R-:W2:Y:S02]  /*14c0*/  LDC.64 R12, c[0x0][0x9e0] ;  /* 0x00027800ff0c7b82 */ /* 0x000ea40000000a00 */
[----:B------:R-:W-:-:S06]  /*14d0*/  ISETP.NE.AND.EX P1, PT, RZ, UR5, PT, P1 ;  /* 0x00000005ff007c0c */ /* 0x000fcc000bf25310 */
[----:B0-----:R-:W0:Y:S08]  /*14e0*/  @P0 LDC.64 R4, c[0x0][0xa10] ;  /* 0x00028400ff040b82 */ /* 0x001e300000000a00 */
[----:B------:R-:W3:Y:S01]  /*14f0*/  @P1 LDC.64 R6, c[0x0][0xa30] ;  /* 0x00028c00ff061b82 */ /* 0x000ee20000000a00 */
[----:B0-----:R-:W-:-:S05]  /*1500*/  @P0 IMAD.WIDE R4, R207, 0x4, R4 ;  /* 0x00000004cf040825 */ /* 0x001fca00078e0204 */
[----:B------:R-:W4:Y:S04]  /*1510*/  @P0 LDG.E R0, desc[UR60][R4.64] ;  /* 0x0000003c04000981 */ /* 0x000f28000c1e1900 */
[----:B------:R-:W4:Y:S01]  /*1520*/  @P0 LDG.E R3, desc[UR60][R4.64+0x4] ;  /* 0x0000043c04030981 */ /* 0x000f22000c1e1900 */
[----:B---3--:R-:W-:-:S05]  /*1530*/  @P1 IMAD.WIDE R6, R207, 0x4, R6 ;  /* 0x00000004cf061825 */ /* 0x008fca00078e0206 */
[----:B------:R0:W5:Y:S01]  /*1540*/  @P1 LDG.E R24, desc[UR60][R6.64] ;  /* 0x0000003c06181981 */ /* 0x000162000c1e1900 */
[----:B-1----:R-:W-:Y:S01]  /*1550*/  ISETP.NE.AND P1, PT, R8, 0x1, PT ;  /* 0x000000010800780c */ /* 0x002fe20003f25270 */
[----:B------:R-:W-:Y:S01]  /*1560*/  IMAD.SHL.U32 R202, R205, 0x80, RZ ;  /* 0x00000080cdca7824 */ /* 0x000fe200078e00ff */
[----:B--2---:R-:W-:Y:S01]  /*1570*/  ISETP.GE.AND P2, PT, R13, 0x1, PT ;  /* 0x000000010d00780c */ /* 0x004fe20003f46270 */
[----:B------:R-:W-:-:S10]  /*1580*/  IMAD.IADD R11, R28, 0x1, -R11 ;  /* 0x000000011c0b7824 */ /* 0x000fd400078e0a0b */
[----:B------:R-:W1:Y:S08]  /*1590*/  @P1 LDC R8, c[0x0][0x44c] ;  /* 0x00011300ff081b82 */ /* 0x000e700000000800 */
[----:B------:R-:W2:Y:S01]  /*15a0*/  @P1 LDC R9, c[0x0][0x450] ;  /* 0x00011400ff091b82 */ /* 0x000ea20000000800 */
[----:B----4-:R-:W-:Y:S02]  /*15b0*/  @P0 IMAD.IADD R2, R3, 0x1, -R0 ;  /* 0x0000000103020824 */ /* 0x010fe400078e0a00 */
[----:B------:R-:W-:-:S02]  /*15c0*/  VIADD R3, R202, 0x7f ;  /* 0x0000007fca037836 */ /* 0x000fc40000000000 */
[----:B------:R-:W-:Y:S02]  /*15d0*/  IMAD.IADD R199, R11, 0x1, R2 ;  /* 0x000000010bc77824 */ /* 0x000fe400078e0202 */
[----:B-1----:R-:W-:-:S04]  /*15e0*/  @P1 IMAD.HI.U32 R4, R3, R8, RZ ;  /* 0x0000000803041227 */ /* 0x002fc800078e00ff */
[C---:B------:R-:W-:Y:S01]  /*15f0*/  VIADD R0, R199.reuse, 0x9f ;  /* 0x0000009fc7007836 */ /* 0x040fe20000000000 */
[----:B--2---:R-:W-:Y:S02]  /*1600*/  @P1 SHF.R.U32.HI R3, RZ, R9, R4 ;  /* 0x00000009ff031219 */ /* 0x004fe40000011604 */
[----:B------:R-:W-:Y:S01]  /*1610*/  IADD3 R4, R199, 0x1, -R197 ;  /* 0x00000001c7047810 */ /* 0x000fe20007ffe8c5 */
[----:B------:R-:W-:-:S04]  /*1620*/  IMAD.HI R0, R0, 0x66666667, RZ ;  /* 0x6666666700007827 */ /* 0x000fc800078e02ff */
[----:B0-----:R-:W-:Y:S01]  /*1630*/  IMAD.IADD R7, R4, 0x1, R3 ;  /* 0x0000000104077824 */ /* 0x001fe200078e0203 */
[----:B------:R-:W-:-:S04]  /*1640*/  SHF.R.U32.HI R25, RZ, 0x1f, R0 ;  /* 0x0000001fff197819 */ /* 0x000fc80000011600 */
[----:B------:R-:W-:Y:S01]  /*1650*/  LEA.HI.SX32 R25, R0, R25, 0x1a ;  /* 0x0000001900197211 */ /* 0x000fe200078fd2ff */
[----:B------:R-:W-:Y:S01]  /*1660*/  IMAD.IADD R0, R7, 0x1, R12 ;  /* 0x0000000107007824 */ /* 0x000fe200078e020c */
        /* <DEDUP_REMOVED lines=12> */
.L_x_9070:
[----:B------:R-:W-:-:S13]  /*1730*/  ISETP.NE.AND P0, PT, R13, 0x1, PT ;  /* 0x000000010d00780c */ /* 0x000fda0003f05270 */
[----:B------:R-:W0:Y:S02]  /*1740*/  @P0 LDC.64 R4, c[0x0][0x9e8] ;  /* 0x00027a00ff040b82 */ /* 0x000e240000000a00 */
[----:B0-----:R-:W-:-:S05]  /*1750*/  @P0 IMAD.HI.U32 R4, R3, R4, RZ ;  /* 0x0000000403040227 */ /* 0x001fca00078e00ff */
[----:B------:R-:W-:-:S07]  /*1760*/  @P0 SHF.R.U32.HI R3, RZ, R5, R4 ;  /* 0x00000005ff030219 */ /* 0x000fce0000011604 */
.L_x_9071:
[----:B------:R-:W-:Y:S05]  /*1770*/  BSYNC B0 ;  /* 0x0000000000007941 */ /* 0x000fea0003800000 */
.L_x_9069:
[----:B------:R-:W-:-:S05]  /*1780*/  IMAD R3, R3, R13, R13 ;  /* 0x0000000d03037224 */ /* 0x000fca00078e020d */
[----:B------:R-:W-:-:S07]  /*1790*/  VIMNMX R0, R0, R3, PT ;  /* 0x0000000300007248 */ /* 0x000fce0003fe0100 */
.L_x_9068:
[----:B------:R-:W0:Y:S01]  /*17a0*/  @P1 LDC R3, c[0x0][0x44c] ;  /* 0x00011300ff031b82 */ /* 0x000e220000000800 */
[----:B------:R-:W-:Y:S01]  /*17b0*/  VIADD R0, R0, 0x9f ;  /* 0x0000009f00007836 */ /* 0x000fe20000000000 */
[----:B------:R-:W-:Y:S01]  /*17c0*/  ULDC UR4, c[0x0][0x9dc] ;  /* 0x0002770000047ab9 */ /* 0x000fe20000000800 */
[----:B------:R-:W-:Y:S02]  /*17d0*/  IMAD.MOV.U32 R5, RZ, RZ, R202 ;  /* 0x000000ffff057224 */ /* 0x000fe400078e00ca */
[----:B------:R-:W-:-:S03]  /*17e0*/  IMAD.HI R0, R0, 0x66666667, RZ ;  /* 0x6666666700007827 */ /* 0x000fc600078e02ff */
[----:B------:R-:W1:Y:S01]  /*17f0*/  @P1 LDC R7, c[0x0][0x450] ;  /* 0x00011400ff071b82 */ /* 0x000e620000000800 */
[----:B------:R-:W-:Y:S02]  /*1800*/  IMAD.IADD R104, R199, 0x1, -R197 ;  /* 0x00000001c7687824 */ /* 0x000fe400078e0ac5 */
[----:B0-----:R-:W-:Y:S01]  /*1810*/  @P1 IMAD.HI.U32 R4, R202, R3, RZ ;  /* 0x00000003ca041227 */ /* 0x001fe200078e00ff */
[----:B------:R-:W-:-:S04]  /*1820*/  SHF.R.U32.HI R3, RZ, 0x1f, R0 ;  /* 0x0000001fff037819 */ /* 0x000fc80000011600 */
[----:B------:R-:W-:Y:S02]  /*1830*/  LEA.HI.SX32 R0, R0, R3, 0x1a ;  /* 0x0000000300007211 */ /* 0x000fe400078fd2ff */
[----:B-1----:R-:W-:Y:S02]  /*1840*/  @P1 SHF.R.U32.HI R5, RZ, R7, R4 ;  /* 0x00000007ff051219 */ /* 0x002fe40000011604 */
[----:B------:R-:W-:-:S03]  /*1850*/  VIMNMX R8, R25, R0, PT ;  /* 0x0000000019087248 */ /* 0x000fc60003fe0100 */
        /* <DEDUP_REMOVED lines=13> */
.L_x_9074:
[----:B------:R-:W-:-:S13]  /*1930*/  ISETP.NE.AND P0, PT, R13, 0x1, PT ;  /* 0x000000010d00780c */ /* 0x000fda0003f05270 */
[----:B------:R-:W0:Y:S02]  /*1940*/  @P0 LDC.64 R4, c[0x0][0x9e8] ;  /* 0x00027a00ff040b82 */ /* 0x000e240000000a00 */
[----:B0-----:R-:W-:-:S05]  /*1950*/  @P0 IMAD.HI.U32 R4, R3, R4, RZ ;  /* 0x0000000403040227 */ /* 0x001fca00078e00ff */
[----:B------:R-:W-:-:S07]  /*1960*/  @P0 SHF.R.U32.HI R3, RZ, R5, R4 ;  /* 0x00000005ff030219 */ /* 0x000fce0000011604 */
.L_x_9075:
[----:B------:R-:W-:Y:S05]  /*1970*/  BSYNC B0 ;  /* 0x0000000000007941 */ /* 0x000fea0003800000 */
.L_x_9073:
[----:B------:R-:W-:-:S05]  /*1980*/  IMAD R3, R3, R13, RZ ;  /* 0x0000000d03037224 */ /* 0x000fca00078e02ff */
[----:B------:R-:W-:-:S07]  /*1990*/  VIMNMX R0, R0, R3, !PT ;  /* 0x0000000300007248 */ /* 0x000fce0007fe0100 */
.L_x_9072:
[----:B------:R-:W-:Y:S01]  /*19a0*/  IMAD.HI R0, R0, 0x66666667, RZ ;  /* 0x6666666700007827 */ /* 0x000fe200078e02ff */
[----:B------:R-:W-:Y:S01]  /*19b0*/  BSSY B0, `(.L_x_9076) ;  /* 0x0000028000007945 */ /* 0x000fe20003800000 */
[----:B------:R-:W-:Y:S02]  /*19c0*/  LOP3.LUT R228, R225, 0xff, RZ, 0xc0, !PT ;  /* 0x000000ffe1e47812 */ /* 0x000fe400078ec0ff */
[----:B------:R-:W-:Y:S02]  /*19d0*/  SHF.R.U32.HI R225, RZ, 0x10, R225 ;  /* 0x00000010ffe17819 */ /* 0x000fe400000116e1 */
[----:B------:R-:W-:-:S04]  /*19e0*/  SHF.R.U32.HI R3, RZ, 0x1f, R0 ;  /* 0x0000001fff037819 */ /* 0x000fc80000011600 */
[----:B------:R-:W-:-:S04]  /*19f0*/  LEA.HI.SX32 R3, R0, R3, 0x1a ;  /* 0x0000000300037211 */ /* 0x000fc800078fd2ff */
        /* <DEDUP_REMOVED lines=35> */
.L_x_9077:
[----:B------:R-:W-:Y:S05]  /*1c30*/  BSYNC B0 ;  /* 0x0000000000007941 */ /* 0x000fea0003800000 */
.L_x_9076:
[----:B------:R-:W-:-:S05]  /*1c40*/  IMAD R0, R228, R3, R9 ;  /* 0x00000003e4007224 */ /* 0x000fca00078e0209 */
        /* <DEDUP_REMOVED lines=36> */
.L_x_9080:
[----:B------:R-:W-:Y:S05]  /*1e90*/  BSYNC B6 ;  /* 0x0000000000067941 */ /* 0x000fea0003800000 */
.L_x_9079:
        /* <DEDUP_REMOVED lines=20> */
.L_x_9082:
[----:B------:R-:W-:Y:S05]  /*1fe0*/  BSYNC B6 ;  /* 0x0000000000067941 */ /* 0x000fea0003800000 */
.L_x_9081:
[----:B------:R-:W-:Y:S01]  /*1ff0*/  ULDC.64 UR4, c[0x0][0x9f8] ;  /* 0x00027e0000047ab9 */ /* 0x000fe20000000a00 */
[----:B------:R-:W-:Y:S01]  /*2000*/  IMAD.MOV.U32 R85, RZ, RZ, R207 ;  /* 0x000000ffff557224 */ /* 0x000fe200078e00cf */
[----:B------:R-:W-:Y:S01]  /*2010*/  ISETP.NE.U32.AND P0, PT, RZ, UR4, PT ;  /* 0x00000004ff007c0c */ /* 0x000fe2000bf05070 */
[----:B------:R-:W0:Y:S03]  /*2020*/  LDC.64 R50, c[0x0][0x3f8] ;  /* 0x0000fe00ff327b82 */ /* 0x000e260000000a00 */
[----:B------:R-:W-:-:S05]  /*2030*/  ISETP.NE.AND.EX P0, PT, RZ, UR5, PT, P0 ;  /* 0x00000005ff007c0c */ /* 0x000fca000bf05300 */
[----:B------:R-:W1:Y:S08]  /*2040*/  LDC.64 R56, c[0x0][0x408] ;  /* 0x00010200ff387b82 */ /* 0x000e700000000a00 */
[----:B------:R-:W2:Y:S08]  /*2050*/  @P0 LDC.64 R4, c[0x0][0x9f8] ;  /* 0x00027e00ff040b82 */ /* 0x000eb00000000a00 */
[----:B------:R-:W3:Y:S01]  /*2060*/  LDC R31, c[0x0][0x3f4] ;  /* 0x0000fd00ff1f7b82 */ /* 0x000ee20000000800 */
[----:B--2---:R-:W-:-:S05]  /*2070*/  @P0 IMAD.WIDE R4, R207, 0x4, R4 ;  /* 0x00000004cf040825 */ /* 0x004fca00078e0204 */
[----:B------:R2:W4:Y:S01]  /*2080*/  @P0 LDG.E R85, desc[UR60][R4.64] ;  /* 0x0000003c04550981 */ /* 0x000522000c1e1900 */
[----:B------:R-:W-:Y:S01]  /*2090*/  SHF.R.S32.HI R3, RZ, 0x1f, R194 ;  /* 0x0000001fff037819 */ /* 0x000fe200000114c2 */
[-C--:B0-----:R-:W-:Y:S01]  /*20a0*/  IMAD.WIDE.U32 R8, R194, R50.reuse, R18 ;  /* 0x00000032c2087225 */ /* 0x081fe200078e0012 */
[----:B------:R-:W-:Y:S01]  /*20b0*/  SHF.R.S32.HI R189, RZ, 0x1f, R188 ;  /* 0x0000001fffbd7819 */ /* 0x000fe200000114bc */
[----:B------:R-:W0:Y:S01]  /*20c0*/  S2R R30, SR_TID.X ;  /* 0x00000000001e7919 */ /* 0x000e220000002100 */
[----:B---3--:R-:W-:Y:S01]  /*20d0*/  ISETP.GE.AND P0, PT, R18, R31, PT ;  /* 0x0000001f1200720c */ /* 0x008fe20003f06270 */
[C---:B------:R-:W-:Y:S01]  /*20e0*/  IMAD R0, R3.reuse, R50, RZ ;  /* 0x0000003203007224 */ /* 0x040fe200078e02ff */
[C-C-:B-1----:R-:W-:Y:S01]  /*20f0*/  SHF.L.U64.HI R79, R56.reuse, 0x6, R57.reuse ;  /* 0x00000006384f7819 */ /* 0x142fe20000010239 */
[----:B------:R-:W-:Y:S01]  /*2100*/  IMAD R3, R3, R56, RZ ;  /* 0x0000003803037224 */ /* 0x000fe200078e02ff */
[----:B------:R-:W-:Y:S01]  /*2110*/  SHF.L.U64.HI R78, R56, 0x7, R57 ;  /* 0x00000007384e7819 */ /* 0x000fe20000010239 */
[C---:B------:R-:W-:Y:S01]  /*2120*/  IMAD R13, R194.reuse, R51, R0 ;  /* 0x00000033c20d7224 */ /* 0x040fe200078e0200 */
[----:B------:R-:W-:Y:S01]  /*2130*/  SHF.R.U32.HI R74, RZ, 0x3, R210 ;  /* 0x00000003ff4a7819 */ /* 0x000fe200000116d2 */
[----:B------:R-:W-:Y:S01]  /*2140*/  IMAD.WIDE.U32 R6, R194, R50, R188 ;  /* 0x00000032c2067225 */ /* 0x000fe200078e00bc */
[----:B------:R-:W-:-:S02]  /*2150*/  SHF.L.U64.HI R83, R50, 0x6, R51 ;  /* 0x0000000632537819 */ /* 0x000fc40000010233 */
[----:B------:R-:W-:Y:S01]  /*2160*/  SHF.L.U64.HI R82, R50, 0x7, R51 ;  /* 0x0000000732527819 */ /* 0x000fe20000010233 */
[C---:B------:R-:W-:Y:S01]  /*2170*/  IMAD R15, R194.reuse, R57, R3 ;  /* 0x00000039c20f7224 */ /* 0x040fe200078e0203 */
[----:B------:R-:W-:Y:S01]  /*2180*/  SEL R3, R31, RZ, P0 ;  /* 0x000000ff1f037207 */ /* 0x000fe20000000000 */
[----:B------:R-:W-:Y:S01]  /*2190*/  IMAD.IADD R7, R7, 0x1, R13 ;  /* 0x0000000107077824 */ /* 0x000fe200078e020d */
[----:B------:R-:W-:Y:S01]  /*21a0*/  LOP3.LUT P1, RZ, R213, 0x4, RZ, 0xc0, !PT ;  /* 0x00000004d5ff7812 */ /* 0x000fe2000782c0ff */
[----:B------:R-:W-:Y:S01]  /*21b0*/  IMAD.IADD R9, R13, 0x1, R9 ;  /* 0x000000010d097824 */ /* 0x000fe200078e0209 */
[----:B-----5:R-:W-:Y:S01]  /*21c0*/  SHF.R.S32.HI R13, RZ, 0x1f, R24 ;  /* 0x0000001fff0d7819 */ /* 0x020fe20000011418 */
[----:B--2---:R-:W-:-:S04]  /*21d0*/  IMAD.WIDE.U32 R4, R194, R56, R188 ;  /* 0x00000038c2047225 */ /* 0x004fc800078e00bc */
[----:B------:R-:W-:Y:S02]  /*21e0*/  IMAD.SHL.U32 R75, R213, 0x80, RZ ;  /* 0x00000080d54b7824 */ /* 0x000fe400078e00ff */
[----:B------:R-:W-:-:S03]  /*21f0*/  IMAD.WIDE.U32 R10, R194, R56, R18 ;  /* 0x00000038c20a7225 */ /* 0x000fc600078e0012 */
[----:B------:R-:W-:Y:S01]  /*2200*/  LOP3.LUT R75, R75, 0x380, RZ, 0xc0, !PT ;  /* 0x000003804b4b7812 */ /* 0x000fe200078ec0ff */
[----:B------:R-:W-:Y:S02]  /*2210*/  IMAD.IADD R3, R18, 0x1, R3 ;  /* 0x0000000112037824 */ /* 0x000fe400078e0203 */
[----:B------:R-:W-:Y:S01]  /*2220*/  IMAD.IADD R5, R5, 0x1, R15 ;  /* 0x0000000105057824 */ /* 0x000fe200078e020f */
[----:B------:R-:W-:Y:S01]  /*2230*/  SHF.R.U32.HI R71, RZ, 0x3, R75 ;  /* 0x00000003ff477819 */ /* 0x000fe2000001164b */
[----:B0-----:R-:W-:Y:S01]  /*2240*/  VIADD R33, R30, 0xffffff80 ;  /* 0xffffff801e217836 */ /* 0x001fe20000000000 */
[----:B------:R-:W-:Y:S01]  /*2250*/  SHF.R.U32.HI R30, RZ, 0x7, R30 ;  /* 0x00000007ff1e7819 */ /* 0x000fe2000001161e */
[----:B------:R-:W-:Y:S01]  /*2260*/  IMAD R12, R13, R50, RZ ;  /* 0x000000320d0c7224 */ /* 0x000fe200078e02ff */
[----:B------:R-:W-:Y:S01]  /*2270*/  SHF.R.S32.HI R0, RZ, 0x1f, R3 ;  /* 0x0000001fff007819 */ /* 0x000fe20000011403 */
[----:B------:R-:W-:Y:S01]  /*2280*/  IMAD.IADD R11, R15, 0x1, R11 ;  /* 0x000000010f0b7824 */ /* 0x000fe200078e020b */
[----:B------:R-:W-:Y:S01]  /*2290*/  ISETP.NE.AND P6, PT, R30, 0x1, PT ;  /* 0x000000011e00780c */ /* 0x000fe20003fc5270 */
[----:B------:R-:W-:Y:S01]  /*22a0*/  IMAD R13, R13, R56, RZ ;  /* 0x000000380d0d7224 */ /* 0x000fe200078e02ff */
[----:B------:R-:W-:Y:S01]  /*22b0*/  SHF.R.S32.HI R32, RZ, 0x1f, R33 ;  /* 0x0000001fff207819 */ /* 0x000fe20000011421 */
[----:B------:R-:W-:Y:S01]  /*22c0*/  IMAD.WIDE.U32 R20, R24, R50, R6 ;  /* 0x0000003218147225 */ /* 0x000fe200078e0006 */
[----:B------:R-:W-:-:S02]  /*22d0*/  LEA.HI R0, R0, R3, RZ, 0x4 ;  /* 0x0000000300007211 */ /* 0x000fc400078f20ff */
[----:B------:R-:W-:Y:S01]  /*22e0*/  LEA.HI R32, R32, R33, RZ, 0x2 ;  /* 0x0000002120207211 */ /* 0x000fe200078f10ff */
[-C--:B------:R-:W-:Y:S01]  /*22f0*/  IMAD.WIDE.U32 R52, R24, R56.reuse, R4 ;  /* 0x0000003818347225 */ /* 0x080fe200078e0004 */
[----:B------:R-:W-:Y:S02]  /*2300*/  LOP3.LUT R4, R75, 0x30, R18, 0xf8, !PT ;  /* 0x000000304b047812 */ /* 0x000fe400078ef812 */
[----:B------:R-:W-:Y:S01]  /*2310*/  LOP3.LUT R32, R32, 0xfffffffc, RZ, 0xc0, !PT ;  /* 0xfffffffc20207812 */ /* 0x000fe200078ec0ff */
[----:B------:R-:W-:Y:S01]  /*2320*/  IMAD R13, R24, R57, R13 ;  /* 0x00000039180d7224 */ /* 0x000fe200078e020d */
[----:B------:R-:W-:Y:S01]  /*2330*/  LOP3.LUT R67, R4, R71, RZ, 0x3c, !PT ;  /* 0x0000004704437212 */ /* 0x000fe200078e3cff */
[----:B------:R-:W-:Y:S05]  /*2340*/  @!P6 WARPSYNC.ALL ;  /* 0x000000000000e948 */ /* 0x000fea0003800000 */
[----:B------:R-:W-:Y:S01]  /*2350*/  IMAD R7, R57, 0xa0, RZ ;  /* 0x000000a039077824 */ /* 0x000fe200078e02ff */
[--C-:B------:R-:W-:Y:S01]  /*2360*/  LOP3.LUT R4, R75, 0x70, R0.reuse, 0xf8, !PT ;  /* 0x000000704b047812 */ /* 0x100fe200078ef800 */
[C---:B------:R-:W-:Y:S01]  /*2370*/  IMAD.SHL.U32 R77, R56.reuse, 0x40, RZ ;  /* 0x00000040384d7824 */ /* 0x040fe200078e00ff */
[----:B------:R-:W-:Y:S01]  /*2380*/  LOP3.LUT R5, R209, 0x70, R0, 0xf8, !PT ;  /* 0x00000070d1057812 */ /* 0x000fe200078ef800 */
[----:B------:R-:W-:Y:S01]  /*2390*/  IMAD.SHL.U32 R76, R56, 0x80, RZ ;  /* 0x00000080384c7824 */ /* 0x000fe200078e00ff */
[----:B------:R-:W-:Y:S01]  /*23a0*/  ULDC UR4, c[0x0][0x2f4] ;  /* 0x0000bd0000047ab9 */ /* 0x000fe20000000800 */
[----:B------:R-:W-:Y:S01]  /*23b0*/  IMAD.WIDE.U32 R54, R24, R56, R10 ;  /* 0x0000003818367225 */ /* 0x000fe200078e000a */
[----:B------:R-:W-:-:S02]  /*23c0*/  ISETP.GE.AND P2, PT, R23, UR4, PT ;  /* 0x0000000417007c0c */ /* 0x000fc4000bf46270 */
[----:B------:R-:W-:Y:S01]  /*23d0*/  LOP3.LUT R60, R0, 0xfffffff0, RZ, 0xc0, !PT ;  /* 0xfffffff0003c7812 */ /* 0x000fe200078ec0ff */
[----:B------:R-:W-:Y:S01]  /*23e0*/  IMAD.WIDE.U32 R56, R56, 0xa0, RZ ;  /* 0x000000a038387825 */ /* 0x000fe200078e00ff */
[----:B------:R-:W-:Y:S02]  /*23f0*/  SHF.R.S32.HI R61, RZ, 0x4, R0 ;  /* 0x00000004ff3d7819 */ /* 0x000fe40000011400 */
[----:B------:R-:W-:Y:S01]  /*2400*/  ISETP.GE.AND P1, PT, R18, UR4, PT ;  /* 0x0000000412007c0c */ /* 0x000fe2000bf26270 */
[C---:B------:R-:W-:Y:S01]  /*2410*/  IMAD R3, R24.reuse, R51, R12 ;  /* 0x0000003318037224 */ /* 0x040fe200078e020c */
[----:B------:R-:W-:Y:S01]  /*2420*/  P2R R87, PR, RZ, 0x4 ;  /* 0x00000004ff577803 */ /* 0x000fe20000000000 */
[----:B------:R-:W-:Y:S01]  /*2430*/  IMAD.WIDE.U32 R48, R24, R50, R8 ;  /* 0x0000003218307225 */ /* 0x000fe200078e0008 */
[----:B------:R-:W-:-:S03]  /*2440*/  SHF.R.S32.HI R59, RZ, 0x1f, R60 ;  /* 0x0000001fff3b7819 */ /* 0x000fc6000001143c */
[----:B------:R-:W-:Y:S01]  /*2450*/  VIADD R73, R30, 0x8 ;  /* 0x000000081e497836 */ /* 0x000fe20000000000 */
[----:B------:R-:W-:Y:S01]  /*2460*/  SHF.R.U32.HI R30, RZ, 0x3, R209 ;  /* 0x00000003ff1e7819 */ /* 0x000fe200000116d1 */
[----:B------:R-:W-:Y:S01]  /*2470*/  IMAD.IADD R68, R57, 0x1, R7 ;  /* 0x0000000139447824 */ /* 0x000fe200078e0207 */
[----:B------:R-:W-:Y:S01]  /*2480*/  LOP3.LUT R7, R210, 0x70, R0, 0xf8, !PT ;  /* 0x00000070d2077812 */ /* 0x000fe200078ef800 */
[----:B------:R-:W-:Y:S01]  /*2490*/  IMAD.IADD R65, R21, 0x1, R3 ;  /* 0x0000000115417824 */ /* 0x000fe200078e0203 */
[----:B------:R-:W-:Y:S01]  /*24a0*/  LOP3.LUT R5, R5, R30, RZ, 0x3c, !PT ;  /* 0x0000001e05057212 */ /* 0x000fe200078e3cff */
[----:B------:R-:W-:Y:S01]  /*24b0*/  IMAD.IADD R64, R3, 0x1, R49 ;  /* 0x0000000103407824 */ /* 0x000fe200078e0231 */
[----:B------:R-:W-:Y:S01]  /*24c0*/  LOP3.LUT R3, R4, R71, RZ, 0x3c, !PT ;  /* 0x0000004704037212 */ /* 0x000fe200078e3cff */
[----:B------:R-:W-:Y:S01]  /*24d0*/  IMAD R69, R51, 0xa0, RZ ;  /* 0x000000a033457824 */ /* 0x000fe200078e02ff */
[----:B------:R-:W-:Y:S01]  /*24e0*/  LOP3.LUT R7, R7, R74, RZ, 0x3c, !PT ;  /* 0x0000004a07077212 */ /* 0x000fe200078e3cff */
[----:B------:R-:W-:-:S02]  /*24f0*/  IMAD.SHL.U32 R81, R50, 0x40, RZ ;  /* 0x0000004032517824 */ /* 0x000fc400078e00ff */
[C---:B------:R-:W-:Y:S02]  /*2500*/  IMAD.SHL.U32 R80, R50.reuse, 0x80, RZ ;  /* 0x0000008032507824 */ /* 0x040fe400078e00ff */
[----:B------:R-:W-:-:S04]  /*2510*/  IMAD.WIDE.U32 R50, R50, 0xa0, RZ ;  /* 0x000000a032327825 */ /* 0x000fc800078e00ff */
[----:B------:R-:W-:Y:S02]  /*2520*/  IMAD.IADD R32, R33, 0x1, -R32 ;  /* 0x0000000121207824 */ /* 0x000fe400078e0a20 */
[----:B------:R-:W-:Y:S02]  /*2530*/  IMAD.IADD R58, R212, 0x1, R3 ;  /* 0x00000001d43a7824 */ /* 0x000fe400078e0203 */
[----:B------:R-:W-:Y:S02]  /*2540*/  IMAD.IADD R84, R29, 0x1, R28 ;  /* 0x000000011d547824 */ /* 0x000fe400078e021c */
[----:B------:R-:W-:Y:S02]  /*2550*/  IMAD R72, R32, 0x40, R194 ;  /* 0x0000004020487824 */ /* 0x000fe400078e02c2 */
[----:B------:R-:W-:Y:S02]  /*2560*/  IMAD.SHL.U32 R70, R31, 0x2, RZ ;  /* 0x000000021f467824 */ /* 0x000fe400078e00ff */
[----:B------:R-:W-:-:S02]  /*2570*/  IMAD.IADD R69, R51, 0x1, R69 ;  /* 0x0000000133457824 */ /* 0x000fc400078e0245 */
[----:B------:R-:W-:Y:S02]  /*2580*/  IMAD.IADD R67, R212, 0x1, R67 ;  /* 0x00000001d4437824 */ /* 0x000fe400078e0243 */
[----:B------:R-:W-:Y:S02]  /*2590*/  IMAD.IADD R63, R53, 0x1, R13 ;  /* 0x00000001353f7824 */ /* 0x000fe400078e020d */
[----:B------:R-:W-:Y:S02]  /*25a0*/  IMAD.IADD R62, R13, 0x1, R55 ;  /* 0x000000010d3e7824 */ /* 0x000fe400078e0237 */
[----:B------:R-:W-:Y:S02]  /*25b0*/  IMAD.IADD R3, R214, 0x1, R5 ;  /* 0x00000001d6037824 */ /* 0x000fe400078e0205 */
[----:B------:R-:W-:Y:S01]  /*25c0*/  IMAD.IADD R0, R218, 0x1, R7 ;  /* 0x00000001da007824 */ /* 0x000fe200078e0207 */
[----:B----4-:R-:W-:Y:S01]  /*25d0*/  SHF.R.S32.HI R66, RZ, 0x1f, R85 ;  /* 0x0000001fff427819 */ /* 0x010fe20000011455 */
[----:B------:R-:W-:Y:S06]  /*25e0*/  @!P6 BAR.SYNC.DEFER_BLOCKING 0x9, 0x100 ;  /* 0x024400000000eb1d */ /* 0x000fec0000010000 */
.L_x_9157:
[----:B0-----:R-:W0:Y:S01]  /*25f0*/  LDC R92, c[0x0][0x430] ;  /* 0x00010c00ff5c7b82 */ /* 0x001e220000000800 */
[----:B------:R-:W-:Y:S02]  /*2600*/  VIADD R26, R26, 0xffffffff ;  /* 0xffffffff1a1a7836 */ /* 0x000fe40000000000 */
[----:B------:R-:W-:Y:S02]  /*2610*/  IMAD.MOV.U32 R91, RZ, RZ, RZ ;  /* 0x000000ffff5b7224 */ /* 0x000fe400078e00ff */
[----:B--23--:R-:W-:-:S03]  /*2620*/  IMAD R9, R26, 0xa0, R72 ;  /* 0x000000a01a097824 */ /* 0x00cfc600078e0248 */
[----:B------:R-:W1:Y:S01]  /*2630*/  LDC R101, c[0x0][0x3f4] ;  /* 0x0000fd00ff657b82 */ /* 0x000e620000000800 */
[----:B------:R-:W-:Y:S01]  /*2640*/  IMAD.IADD R11, R84, 0x1, R9 ;  /* 0x00000001540b7824 */ /* 0x000fe200078e0209 */
[----:B------:R-:W-:-:S03]  /*2650*/  ISETP.GE.AND P2, PT, R9, R2, PT ;  /* 0x000000020900720c */ /* 0x000fc60003f46270 */
[----:B------:R-:W-:Y:S01]  /*2660*/  IMAD.MOV.U32 R9, RZ, RZ, R11 ;  /* 0x000000ffff097224 */ /* 0x000fe200078e000b */
[----:B------:R-:W-:Y:S02]  /*2670*/  ISETP.GT.OR P2, PT, R72, 0x9f, P2 ;  /* 0x0000009f4800780c */ /* 0x000fe40001744670 */
[----:B0-----:R-:W-:-:S11]  /*2680*/  ISETP.NE.AND P3, PT, R92, 0x1, PT ;  /* 0x000000015c00780c */ /* 0x001fd60003f65270 */
[----:B------:R-:W0:Y:S08]  /*2690*/  @!P2 LDC.64 R6, c[0x0][0x428] ;  /* 0x00010a00ff06ab82 */ /* 0x000e300000000a00 */
[----:B------:R-:W2:Y:S08]  /*26a0*/  @!P2 LDC.64 R12, c[0x0][0x418] ;  /* 0x00010600ff0cab82 */ /* 0x000eb00000000a00 */
[----:B------:R-:W3:Y:S08]  /*26b0*/  @P3 LDC R4, c[0x0][0x434] ;  /* 0x00010d00ff043b82 */ /* 0x000ef00000000800 */
[----:B------:R-:W4:Y:S01]  /*26c0*/  @P3 LDC R5, c[0x0][0x438] ;  /* 0x00010e00ff053b82 */ /* 0x000f220000000800 */
[----:B---3--:R-:W-:-:S05]  /*26d0*/  @P3 IMAD.HI.U32 R4, R11, R4, RZ ;  /* 0x000000040b043227 */ /* 0x008fca00078e00ff */
[----:B----4-:R-:W-:Y:S01]  /*26e0*/  @P3 SHF.R.U32.HI R9, RZ, R5, R4 ;  /* 0x00000005ff093219 */ /* 0x010fe20000011604 */
[----:B0-----:R-:W-:-:S03]  /*26f0*/  @!P2 IMAD R4, R66, R6, RZ ;  /* 0x000000064204a224 */ /* 0x001fc600078e02ff */
[--C-:B------:R-:W-:Y:S01]  /*2700*/  @!P2 SHF.R.S32.HI R5, RZ, 0x1f, R9.reuse ;  /* 0x0000001fff05a819 */ /* 0x100fe20000011409 */
[----:B------:R-:W-:Y:S02]  /*2710*/  @!P2 IMAD R7, R85, R7, R4 ;  /* 0x000000075507a224 */ /* 0x000fe400078e0204 */
[----:B------:R-:W-:-:S04]  /*2720*/  @!P2 IMAD.MOV.U32 R4, RZ, RZ, R9 ;  /* 0x000000ffff04a224 */ /* 0x000fc800078e0009 */
        /* <DEDUP_REMOVED lines=8> */
[----:B------:R-:W-:Y:S01]  /*27b0*/  IMAD.MOV R5, RZ, RZ, -R9 ;  /* 0x000000ffff057224 */ /* 0x000fe200078e0a09 */
[----:B------:R-:W-:Y:S01]  /*27c0*/  P2R R88, PR, RZ, 0x4 ;  /* 0x00000004ff587803 */ /* 0x000fe20000000000 */
[----:B------:R-:W-:Y:S01]  /*27d0*/  VIADD R4, R90, 0x40 ;  /* 0x000000405a047836 */ /* 0x000fe20000000000 */
[----:B-1----:R-:W-:Y:S01]  /*27e0*/  ISETP.GE.AND P2, PT, R101, 0x1, PT ;  /* 0x000000016500780c */ /* 0x002fe20003f46270 */
[----:B------:R-:W-:Y:S05]  /*27f0*/  YIELD ;  /* 0x0000000000007946 */ /* 0x000fea0003800000 */
[----:B------:R-:W-:Y:S01]  /*2800*/  BSSY B0, `(.L_x_9083) ;  /* 0x00006f3000007945 */ /* 0x000fe20003800000 */
[----:B------:R-:W-:-:S02]  /*2810*/  IMAD R92, R92, R5, R11 ;  /* 0x000000055c5c7224 */ /* 0x000fc400078e020b */
        /* <DEDUP_REMOVED lines=24> */
[----:B------:R-:W-:Y:S01]  /*29a0*/  IMAD R5, R68, R26, RZ ;  /* 0x0000001a44057224 */ /* 0x000fe200078e02ff */
[----:B------:R-:W-:Y:S01]  /*29b0*/  IADD3 R99, P2, R4, UR4, RZ ;  /* 0x0000000404637c10 */ /* 0x000fe2000ff5e0ff */
[----:B------:R-:W-:Y:S01]  /*29c0*/  ULDC.U8 UR4, c[0x0][0x410] ;  /* 0x0001040000047ab9 */ /* 0x000fe20000000000 */
[C---:B------:R-:W-:Y:S02]  /*29d0*/  IMAD R9, R7.reuse, R50, R6 ;  /* 0x0000003207097224 */ /* 0x040fe400078e0206 */
        /* <DEDUP_REMOVED lines=39> */
.L_x_9087:
[----:B------:R-:W-:Y:S05]  /*2c50*/  BSYNC B1 ;  /* 0x0000000000017941 */ /* 0x000fea0003800000 */
.L_x_9086:
        /* <DEDUP_REMOVED lines=26> */
.L_x_9089:
[----:B------:R-:W-:Y:S05]  /*2e00*/  BSYNC B1 ;  /* 0x0000000000017941 */ /* 0x000fea0003800000 */
.L_x_9088:
[----:B0-----:R-:W-:Y:S01]  /*2e10*/  VIADD R10, R194, 0x80 ;  /* 0x00000080c20a7836 */ /* 0x001fe20000000000 */
[----:B------:R-:W-:Y:S04]  /*2e20*/  BSSY B1, `(.L_x_9090) ;  /* 0x0000015000017945 */ /* 0x000fe80003800000 */
        /* <DEDUP_REMOVED lines=20> */
.L_x_9091:
[----:B------:R-:W-:Y:S05]  /*2f70*/  BSYNC B1 ;  /* 0x0000000000017941 */ /* 0x000fea0003800000 */
.L_x_9090:
[----:B------:R-:W-:Y:S01]  /*2f80*/  ISETP.NE.AND P5, PT, R198, 0x3, PT ;  /* 0x00000003c600780c */ /* 0x000fe20003fa5270 */
[----:B------:R-:W-:Y:S02]  /*2f90*/  IMAD.MOV.U32 R113, RZ, RZ, R42 ;  /* 0x000000ffff717224 */ /* 0x000fe400078e002a */
[----:B------:R-:W-:Y:S02]  /*2fa0*/  IMAD.MOV.U32 R121, RZ, RZ, R46 ;  /* 0x000000ffff797224 */ /* 0x000fe400078e002e */
[----:B-----5:R-:W-:Y:S02]  /*2fb0*/  IMAD.MOV.U32 R108, RZ, RZ, R34 ;  /* 0x000000ffff6c7224 */ /* 0x020fe400078e0022 */
        /* <DEDUP_REMOVED lines=9> */
.L_x_9092:
[----:B------:R-:W-:Y:S01]  /*3050*/  IMAD R86, R191, 0x8, R17 ;  /* 0x00000008bf567824 */ /* 0x000fe200078e0211 */
[----:B------:R-:W-:Y:S01]  /*3060*/  SHF.L.U32 R98, R201, 0x1f, RZ ;  /* 0x0000001fc9627819 */ /* 0x000fe200000006ff */
[----:B------:R-:W-:Y:S03]  /*3070*/  BSSY B1, `(.L_x_9093) ;  /* 0x0000003000017945 */ /* 0x000fe60003800000 */
[----:B------:R-:W1:Y:S02]  /*3080*/  SYNCS.PHASECHK.TRANS64.TRYWAIT P6, [R86+URZ+0x22890], R98 ;  /* 0x02289062560075a7 */ /* 0x000e6400080c017f */
[----:B-1----:R-:W-:Y:S05]  /*3090*/  @!P6 BRA `(.L_x_9094) ;  /* 0x000002b400f0e947 */ /* 0x002fea0003800000 */
.L_x_9471:
[----:B------:R-:W-:Y:S05]  /*30a0*/  BSYNC B1 ;  /* 0x0000000000017941 */ /* 0x000fea0003800000 */
.L_x_9093:
[----:B------:R-:W-:-:S03]  /*30b0*/  UMOV UR4, 0xffffffff ;  /* 0xffffffff00047882 */ /* 0x000fc60000000000 */
[----:B------:R-:W-:Y:S05]  /*30c0*/  BRA.DIV UR4, `(.L_x_9095) ;  /* 0x000002b604f87947 */ /* 0x000fea000b800000 */
[----:B------:R2:W3:Y:S04]  /*30d0*/  SHFL.IDX PT, R102, R100, RZ, 0x1c1f ;  /* 0x001c1fff64667589 */ /* 0x0004e800000e0000 */
[----:B------:R2:W4:Y:S02]  /*30e0*/  SHFL.IDX PT, R14, R99, RZ, 0x1c1f ;  /* 0x001c1fff630e7589 */ /* 0x00052400000e0000 */
.L_x_9475:
        /* <DEDUP_REMOVED lines=10> */
[----:B------:R-:W-:Y:S02]  /*3190*/  SHF.R.U32.HI R116, RZ, 0x8, R97 ;  /* 0x00000008ff747819 */ /* 0x000fe40000011661 */
[----:B------:R-:W-:Y:S02]  /*31a0*/  LOP3.LUT R13, R47, 0xff, RZ, 0xc0, !PT ;  /* 0x000000ff2f0d7812 */ /* 0x000fe400078ec0ff */
[----:B------:R-:W-:Y:S02]  /*31b0*/  SHF.R.U32.HI R96, RZ, 0x18, R47 ;  /* 0x00000018ff607819 */ /* 0x000fe4000001162f */
[----:B------:R-:W-:Y:S02]  /*31c0*/  LOP3.LUT R12, R97, 0xff, RZ, 0xc0, !PT ;  /* 0x000000ff610c7812 */ /* 0x000fe400078ec0ff */
[----:B------:R-:W-:Y:S02]  /*31d0*/  SHF.R.U32.HI R115, RZ, 0x18, R97 ;  /* 0x00000018ff737819 */ /* 0x000fe40000011661 */
        /* <DEDUP_REMOVED lines=40> */
[----:B------:R-:W-:Y:S01]  /*3460*/  HADD2.F32 R46, -RZ, R13.H1_H1 ;  /* 0x3000000dff2e7230 */ /* 0x000fe20000004100 */
[----:B------:R-:W-:Y:S01]  /*3470*/  F2FP.SATFINITE.E4M3.F32.PACK_AB_MERGE_C R124, R121, R120, RZ ;  /* 0x00000078797c723e */ /* 0x000fe200048070ff */
[--C-:B------:R-:W-:Y:S02]  /*3480*/  HADD2.F32 R13, -RZ, R12.reuse.H0_H0 ;  /* 0x2000000cff0d7230 */ /* 0x100fe40000004100 */
[-C--:B------:R-:W-:Y:S01]  /*3490*/  FMUL.FTZ R119, R15, R96.reuse ;  /* 0x000000600f777220 */ /* 0x080fe20000410000 */
[----:B------:R-:W-:Y:S02]  /*34a0*/  HADD2.F32 R115, -RZ, R115.H0_H0 ;  /* 0x20000073ff737230 */ /* 0x000fe40000004100 */
[----:B------:R-:W-:Y:S01]  /*34b0*/  FMUL.FTZ R116, R46, R96 ;  /* 0x000000602e747220 */ /* 0x000fe20000410000 */
[----:B------:R-:W-:Y:S01]  /*34c0*/  HADD2.F32 R12, -RZ, R12.H1_H1 ;  /* 0x3000000cff0c7230 */ /* 0x000fe20000004100 */
[----:B------:R-:W-:Y:S01]  /*34d0*/  F2FP.SATFINITE.E4M3.F32.PACK_AB_MERGE_C R5, R5, R4, R124 ;  /* 0x000000040505723e */ /* 0x000fe2000480707c */
[----:B------:R-:W-:-:S02]  /*34e0*/  HADD2.F32 R47, -RZ, R114.H1_H1 ;  /* 0x30000072ff2f7230 */ /* 0x000fc40000004100 */
[----:B------:R-:W-:Y:S02]  /*34f0*/  HADD2.F32 R114, -RZ, R114.H0_H0 ;  /* 0x20000072ff727230 */ /* 0x000fe40000004100 */
[-C--:B------:R-:W-:Y:S01]  /*3500*/  FMUL.FTZ R96, R12, R115.reuse ;  /* 0x000000730c607220 */ /* 0x080fe20000410000 */
[----:B------:R-:W-:Y:S01]  /*3510*/  FMUL.FTZ R115, R13, R115 ;  /* 0x000000730d737220 */ /* 0x000fe20000410000 */
[-C--:B------:R-:W-:Y:S01]  /*3520*/  FFMA.FTZ R116, R15, R47.reuse, -R116 ;  /* 0x0000002f0f747223 */ /* 0x080fe20000010874 */
[----:B------:R-:W-:Y:S01]  /*3530*/  FFMA.FTZ R47, R46, R47, R119 ;  /* 0x0000002f2e2f7223 */ /* 0x000fe20000010077 */
[-C--:B------:R-:W-:Y:S01]  /*3540*/  FFMA.FTZ R118, R13, R114.reuse, -R96 ;  /* 0x000000720d767223 */ /* 0x080fe20000010860 */
[----:B------:R-:W-:Y:S01]  /*3550*/  FFMA.FTZ R119, R12, R114, R115 ;  /* 0x000000720c777223 */ /* 0x000fe20000010073 */
[----:B------:R-:W-:Y:S02]  /*3560*/  F2FP.F16.E4M3.UNPACK_B R13, R7.H1 ;  /* 0x00000007ff0d723e */ /* 0x000fe400030006ff */
        /* <DEDUP_REMOVED lines=45> */
.L_x_9101:
[----:B------:R-:W-:Y:S05]  /*3840*/  BSYNC B3 ;  /* 0x0000000000037941 */ /* 0x000fea0003800000 */
.L_x_9100:
[----:B0-----:R0:W-:Y:S02]  /*3850*/  ST.E.128 desc[UR60][R10.64], R4 ;  /* 0x000000040a007985 */ /* 0x0011e4000c101d3c */
.L_x_9099:
[----:B------:R-:W-:Y:S05]  /*3860*/  BSYNC B2 ;  /* 0x0000000000027941 */ /* 0x000fea0003800000 */
.L_x_9098:
[----:B------:R-:W-:-:S13]  /*3870*/  ISETP.NE.AND P2, PT, R87, RZ, PT ;  /* 0x000000ff5700720c */ /* 0x000fda0003f45270 */
        /* <DEDUP_REMOVED lines=8> */
[----:B------:R-:W-:Y:S02]  /*3900*/  SHF.R.U32.HI R46, RZ, 0x8, R45 ;  /* 0x00000008ff2e7819 */ /* 0x000fe4000001162d */
[----:B------:R-:W-:Y:S01]  /*3910*/  SHF.R.U32.HI R14, RZ, 0x18, R43 ;  /* 0x00000018ff0e7819 */ /* 0x000fe2000001162b */
[----:B------:R-:W-:Y:S01]  /*3920*/  IMAD.SHL.U32 R15, R15, 0x100, RZ ;  /* 0x000001000f0f7824 */ /* 0x000fe200078e00ff */
[----:B------:R-:W-:Y:S02]  /*3930*/  LOP3.LUT R13, R43, 0xff, RZ, 0xc0, !PT ;  /* 0x000000ff2b0d7812 */ /* 0x000fe400078ec0ff */
[----:B------:R-:W-:Y:S02]  /*3940*/  SHF.R.U32.HI R47, RZ, 0x18, R45 ;  /* 0x00000018ff2f7819 */ /* 0x000fe4000001162d */
[----:B------:R-:W-:-:S02]  /*3950*/  LOP3.LUT R12, R45, 0xff, RZ, 0xc0, !PT ;  /* 0x000000ff2d0c7812 */ /* 0x000fc400078ec0ff */
[----:B------:R-:W-:Y:S02]  /*3960*/  SHF.R.U32.HI R44, RZ, 0x10, R43 ;  /* 0x00000010ff2c7819 */ /* 0x000fe4000001162b */
[----:B------:R-:W-:Y:S01]  /*3970*/  PRMT R14, R14, 0x654, R13 ;  /* 0x000006540e0e7816 */ /* 0x000fe2000000000d */
[----:B------:R-:W-:Y:S01]  /*3980*/  IMAD.SHL.U32 R13, R46, 0x100, RZ ;  /* 0x000001002e0d7824 */ /* 0x000fe200078e00ff */
[----:B------:R-:W-:Y:S01]  /*3990*/  SHF.R.U32.HI R42, RZ, 0x10, R45 ;  /* 0x00000010ff2a7819 */ /* 0x000fe2000001162d */
[----:B------:R-:W-:Y:S01]  /*39a0*/  IMAD.U32 R44, R44, 0x10000, RZ ;  /* 0x000100002c2c7824 */ /* 0x000fe200078e00ff */
[----:B------:R-:W-:Y:S02]  /*39b0*/  PRMT R12, R47, 0x654, R12 ;  /* 0x000006542f0c7816 */ /* 0x000fe4000000000c */
[----:B------:R-:W-:Y:S01]  /*39c0*/  LOP3.LUT R15, R14, 0xff00, R15, 0xf8, !PT ;  /* 0x0000ff000e0f7812 */ /* 0x000fe200078ef80f */
[----:B------:R-:W-:Y:S01]  /*39d0*/  IMAD.U32 R14, R42, 0x10000, RZ ;  /* 0x000100002a0e7824 */ /* 0x000fe200078e00ff */
[----:B------:R-:W-:-:S02]  /*39e0*/  LOP3.LUT R13, R12, 0xff00, R13, 0xf8, !PT ;  /* 0x0000ff000c0d7812 */ /* 0x000fc400078ef80d */
[----:B------:R-:W-:Y:S02]  /*39f0*/  F2FP.F16.E4M3.UNPACK_B R42, R113.H1 ;  /* 0x00000071ff2a723e */ /* 0x000fe400030006ff */
[-C--:B0-----:R-:W-:Y:S02]  /*3a00*/  F2FP.F16.E4M3.UNPACK_B R12, R5.reuse ;  /* 0x00000005ff0c723e */ /* 0x081fe400020006ff */
[----:B------:R-:W-:Y:S01]  /*3a10*/  LOP3.LUT R46, R15, 0xff0000, R44, 0xf8, !PT ;  /* 0x00ff00000f2e7812 */ /* 0x000fe200078ef82c */
[----:B------:R-:W-:Y:S01]  /*3a20*/  HADD2.F32 R44, -RZ, R42.H0_H0 ;  /* 0x2000002aff2c7230 */ /* 0x000fe20000004100 */
[----:B------:R-:W-:Y:S01]  /*3a30*/  LOP3.LUT R43, R13, 0xff0000, R14, 0xf8, !PT ;  /* 0x00ff00000d2b7812 */ /* 0x000fe200078ef80e */
[----:B------:R-:W-:Y:S01]  /*3a40*/  HADD2.F32 R13, -RZ, R12.H1_H1 ;  /* 0x3000000cff0d7230 */ /* 0x000fe20000004100 */
[----:B------:R-:W-:Y:S01]  /*3a50*/  F2FP.F16.E4M3.UNPACK_B R15, R110.H1 ;  /* 0x0000006eff0f723e */ /* 0x000fe200030006ff */
[----:B------:R-:W-:Y:S01]  /*3a60*/  HADD2.F32 R45, -RZ, R42.H1_H1 ;  /* 0x3000002aff2d7230 */ /* 0x000fe20000004100 */
[----:B------:R-:W-:Y:S01]  /*3a70*/  F2FP.F16.E4M3.UNPACK_B R5, R5.H1 ;  /* 0x00000005ff05723e */ /* 0x000fe200030006ff */
[----:B------:R-:W-:-:S02]  /*3a80*/  HADD2.F32 R12, -RZ, R12.H0_H0 ;  /* 0x2000000cff0c7230 */ /* 0x000fc40000004100 */
[CC--:B------:R-:W-:Y:S01]  /*3a90*/  FMUL.FTZ R47, R13.reuse, R44.reuse ;  /* 0x0000002c0d2f7220 */ /* 0x0c0fe20000410000 */
[----:B------:R-:W-:Y:S01]  /*3aa0*/  HADD2.F32 R42, -RZ, R15.H0_H0 ;  /* 0x2000000fff2a7230 */ /* 0x000fe20000004100 */
[----:B------:R-:W-:Y:S01]  /*3ab0*/  F2FP.F16.E4M3.UNPACK_B R113, R113 ;  /* 0x00000071ff71723e */ /* 0x000fe200020006ff */
[--C-:B------:R-:W-:Y:S02]  /*3ac0*/  HADD2.F32 R14, -RZ, R5.reuse.H1_H1 ;  /* 0x30000005ff0e7230 */ /* 0x100fe40000004100 */
[C---:B------:R-:W-:Y:S01]  /*3ad0*/  FMUL.FTZ R44, R12.reuse, R44 ;  /* 0x0000002c0c2c7220 */ /* 0x040fe20000410000 */
[----:B------:R-:W-:Y:S02]  /*3ae0*/  HADD2.F32 R5, -RZ, R5.H0_H0 ;  /* 0x20000005ff057230 */ /* 0x000fe40000004100 */
[-C--:B------:R-:W-:Y:S01]  /*3af0*/  FFMA.FTZ R96, R12, R42.reuse, -R47 ;  /* 0x0000002a0c607223 */ /* 0x080fe2000001082f */
[----:B------:R-:W-:Y:S02]  /*3b00*/  HADD2.F32 R15, -RZ, R15.H1_H1 ;  /* 0x3000000fff0f7230 */ /* 0x000fe40000004100 */
[CC--:B------:R-:W-:Y:S01]  /*3b10*/  FMUL.FTZ R12, R14.reuse, R45.reuse ;  /* 0x0000002d0e0c7220 */ /* 0x0c0fe20000410000 */
[----:B------:R-:W-:Y:S01]  /*3b20*/  FFMA.FTZ R97, R13, R42, R44 ;  /* 0x0000002a0d617223 */ /* 0x000fe2000001002c */
[C---:B------:R-:W-:Y:S01]  /*3b30*/  FMUL.FTZ R45, R5.reuse, R45 ;  /* 0x0000002d052d7220 */ /* 0x040fe20000410000 */
[----:B------:R-:W-:Y:S01]  /*3b40*/  F2FP.F16.E4M3.UNPACK_B R110, R110 ;  /* 0x0000006eff6e723e */ /* 0x000fe200020006ff */
[-C--:B------:R-:W-:Y:S01]  /*3b50*/  FFMA.FTZ R102, R5, R15.reuse, -R12 ;  /* 0x0000000f05667223 */ /* 0x080fe2000001080c */
[-C--:B------:R-:W-:Y:S01]  /*3b60*/  F2FP.F16.E4M3.UNPACK_B R5, R4.reuse.H1 ;  /* 0x00000004ff05723e */ /* 0x080fe200030006ff */
[----:B------:R-:W-:Y:S01]  /*3b70*/  FFMA.FTZ R115, R14, R15, R45 ;  /* 0x0000000f0e737223 */ /* 0x000fe2000001002d */
[----:B------:R-:W-:Y:S01]  /*3b80*/  F2FP.F16.E4M3.UNPACK_B R4, R4 ;  /* 0x00000004ff04723e */ /* 0x000fe200020006ff */
[----:B------:R-:W-:-:S02]  /*3b90*/  HADD2.F32 R15, -RZ, R113.H1_H1 ;  /* 0x30000071ff0f7230 */ /* 0x000fc40000004100 */
[--C-:B------:R-:W-:Y:S01]  /*3ba0*/  HADD2.F32 R12, -RZ, R5.reuse.H0_H0 ;  /* 0x20000005ff0c7230 */ /* 0x100fe20000004100 */
[----:B------:R-:W-:Y:S01]  /*3bb0*/  F2FP.SATFINITE.E4M3.F32.PACK_AB_MERGE_C R115, R115, R102, RZ ;  /* 0x000000667373723e */ /* 0x000fe200048070ff */
[----:B------:R-:W-:Y:S02]  /*3bc0*/  HADD2.F32 R13, -RZ, R5.H1_H1 ;  /* 0x30000005ff0d7230 */ /* 0x000fe40000004100 */
[--C-:B------:R-:W-:Y:S02]  /*3bd0*/  HADD2.F32 R5, -RZ, R4.reuse.H0_H0 ;  /* 0x20000004ff057230 */ /* 0x100fe40000004100 */
[-C--:B------:R-:W-:Y:S01]  /*3be0*/  FMUL.FTZ R44, R12, R15.reuse ;  /* 0x0000000f0c2c7220 */ /* 0x080fe20000410000 */
[----:B------:R-:W-:Y:S02]  /*3bf0*/  HADD2.F32 R113, -RZ, R113.H0_H0 ;  /* 0x20000071ff717230 */ /* 0x000fe40000004100 */
[----:B------:R-:W-:Y:S01]  /*3c00*/  FMUL.FTZ R45, R13, R15 ;  /* 0x0000000f0d2d7220 */ /* 0x000fe20000410000 */
[----:B------:R-:W-:-:S02]  /*3c10*/  HADD2.F32 R4, -RZ, R4.H1_H1 ;  /* 0x30000004ff047230 */ /* 0x000fc40000004100 */
[--C-:B------:R-:W-:Y:S02]  /*3c20*/  HADD2.F32 R14, -RZ, R110.reuse.H1_H1 ;  /* 0x3000006eff0e7230 */ /* 0x100fe40000004100 */
        /* <DEDUP_REMOVED lines=11> */
[-C--:B------:R-:W-:Y:S01]  /*3ce0*/  F2FP.F16.E4M3.UNPACK_B R14, R43.reuse.H1 ;  /* 0x0000002bff0e723e */ /* 0x080fe200030006ff */
        /* <DEDUP_REMOVED lines=20> */
[----:B------:R-:W-:-:S02]  /*3e30*/  HADD2.F32 R5, -RZ, R7.H0_H0 ;  /* 0x20000007ff057230 */ /* 0x000fc40000004100 */
[----:B------:R-:W-:Y:S01]  /*3e40*/  HADD2.F32 R4, -RZ, R6.H0_H0 ;  /* 0x20000006ff047230 */ /* 0x000fe20000004100 */
[----:B------:R-:W-:Y:S01]  /*3e50*/  F2FP.SATFINITE.E4M3.F32.PACK_AB_MERGE_C R102, R102, R113, RZ ;  /* 0x000000716666723e */ /* 0x000fe200048070ff */
[----:B------:R-:W-:Y:S01]  /*3e60*/  HADD2.F32 R7, -RZ, R7.H1_H1 ;  /* 0x30000007ff077230 */ /* 0x000fe20000004100 */
[----:B------:R-:W-:Y:S01]  /*3e70*/  F2FP.SATFINITE.E4M3.F32.PACK_AB_MERGE_C R44, R44, R45, RZ ;  /* 0x0000002d2c2c723e */ /* 0x000fe200048070ff */
[----:B------:R-:W-:Y:S02]  /*3e80*/  HADD2.F32 R42, -RZ, R42.H0_H0 ;  /* 0x2000002aff2a7230 */ /* 0x000fe40000004100 */
[----:B------:R-:W-:Y:S02]  /*3e90*/  HADD2.F32 R6, -RZ, R6.H1_H1 ;  /* 0x30000006ff067230 */ /* 0x000fe40000004100 */
[----:B------:R-:W-:Y:S02]  /*3ea0*/  HADD2.F32 R13, -RZ, R46.H0_H0 ;  /* 0x2000002eff0d7230 */ /* 0x000fe40000004100 */
        /* <DEDUP_REMOVED lines=10> */
[----:B------:R-:W-:Y:S02]  /*3f50*/  F2FP.SATFINITE.E4M3.F32.PACK_AB_MERGE_C R5, R97, R96, R115 ;  /* 0x000000606105723e */ /* 0x000fe40004807073 */
[----:B------:R-:W-:-:S02]  /*3f60*/  F2FP.SATFINITE.E4M3.F32.PACK_AB_MERGE_C R4, R110, R47, R114 ;  /* 0x0000002f6e04723e */ /* 0x000fc40004807072 */
[----:B------:R-:W-:Y:S02]  /*3f70*/  F2FP.SATFINITE.E4M3.F32.PACK_AB_MERGE_C R6, R6, R15, R44 ;  /* 0x0000000f0606723e */ /* 0x000fe4000480702c */
[----:B------:R-:W-:-:S07]  /*3f80*/  F2FP.SATFINITE.E4M3.F32.PACK_AB_MERGE_C R7, R7, R12, R102 ;  /* 0x0000000c0707723e */ /* 0x000fce0004807066 */
.L_x_9103:
[----:B------:R-:W-:Y:S05]  /*3f90*/  BSYNC B2 ;  /* 0x0000000000027941 */ /* 0x000fea0003800000 */
.L_x_9102:
[----:B0-----:R0:W-:Y:S02]  /*3fa0*/  ST.E.128 desc[UR60][R10.64], R4 ;  /* 0x000000040a007985 */ /* 0x0011e4000c101d3c */
.L_x_9097:
[----:B------:R-:W-:Y:S05]  /*3fb0*/  BSYNC B1 ;  /* 0x0000000000017941 */ /* 0x000fea0003800000 */
.L_x_9096:
[----:B------:R-:W-:-:S03]  /*3fc0*/  UMOV UR4, 0xffffffff ;  /* 0xffffffff00047882 */ /* 0x000fc60000000000 */
[----:B------:R-:W-:Y:S05]  /*3fd0*/  BRA.DIV UR4, `(.L_x_9104) ;  /* 0x000002aa047c7947 */ /* 0x000fea000b800000 */
[----:B------:R0:W0:Y:S04]  /*3fe0*/  SHFL.IDX PT, R42, R100, 0x1, 0x1c1f ;  /* 0x003c1f00642a7f89 */ /* 0x00002800000e0000 */
[----:B----4-:R4:W0:Y:S02]  /*3ff0*/  SHFL.IDX PT, R14, R99, 0x1, 0x1c1f ;  /* 0x003c1f00630e7f89 */ /* 0x01082400000e0000 */
.L_x_9479:
        /* <DEDUP_REMOVED lines=10> */
[----:B------:R-:W-:Y:S01]  /*40a0*/  SHF.R.U32.HI R45, RZ, 0x18, R39 ;  /* 0x00000018ff2d7819 */ /* 0x000fe20000011627 */
[----:B0-----:R-:W-:Y:S01]  /*40b0*/  IMAD.MOV.U32 R15, RZ, RZ, R7 ;  /* 0x000000ffff0f7224 */ /* 0x001fe200078e0007 */
[----:B------:R-:W-:Y:S01]  /*40c0*/  LOP3.LUT R12, R39, 0xff, RZ, 0xc0, !PT ;  /* 0x000000ff270c7812 */ /* 0x000fe200078ec0ff */
[----:B------:R-:W-:Y:S01]  /*40d0*/  IMAD.MOV.U32 R13, RZ, RZ, R6 ;  /* 0x000000ffff0d7224 */ /* 0x000fe200078e0006 */
[--C-:B------:R-:W-:Y:S02]  /*40e0*/  SHF.R.U32.HI R44, RZ, 0x8, R39.reuse ;  /* 0x00000008ff2c7819 */ /* 0x100fe40000011627 */
[----:B------:R-:W-:Y:S02]  /*40f0*/  SHF.R.U32.HI R40, RZ, 0x10, R39 ;  /* 0x00000010ff287819 */ /* 0x000fe40000011627 */
[--C-:B------:R-:W-:Y:S01]  /*4100*/  SHF.R.U32.HI R39, RZ, 0x8, R41.reuse ;  /* 0x00000008ff277819 */ /* 0x100fe20000011629 */
[----:B------:R-:W-:Y:S01]  /*4110*/  IMAD.SHL.U32 R7, R44, 0x100, RZ ;  /* 0x000001002c077824 */ /* 0x000fe200078e00ff */
[----:B------:R-:W-:-:S02]  /*4120*/  SHF.R.U32.HI R43, RZ, 0x18, R41 ;  /* 0x00000018ff2b7819 */ /* 0x000fc40000011629 */
[----:B------:R-:W-:Y:S01]  /*4130*/  LOP3.LUT R38, R41, 0xff, RZ, 0xc0, !PT ;  /* 0x000000ff29267812 */ /* 0x000fe200078ec0ff */
[----:B------:R-:W-:Y:S01]  /*4140*/  IMAD.SHL.U32 R39, R39, 0x100, RZ ;  /* 0x0000010027277824 */ /* 0x000fe200078e00ff */
[----:B------:R-:W-:Y:S02]  /*4150*/  SHF.R.U32.HI R41, RZ, 0x10, R41 ;  /* 0x00000010ff297819 */ /* 0x000fe40000011629 */
[----:B------:R-:W-:Y:S02]  /*4160*/  PRMT R12, R45, 0x654, R12 ;  /* 0x000006542d0c7816 */ /* 0x000fe4000000000c */
[----:B------:R-:W-:Y:S01]  /*4170*/  PRMT R38, R43, 0x654, R38 ;  /* 0x000006542b267816 */ /* 0x000fe20000000026 */
[----:B------:R-:W-:Y:S01]  /*4180*/  IMAD.U32 R41, R41, 0x10000, RZ ;  /* 0x0001000029297824 */ /* 0x000fe200078e00ff */
[----:B------:R-:W-:Y:S01]  /*4190*/  LOP3.LUT R7, R12, 0xff00, R7, 0xf8, !PT ;  /* 0x0000ff000c077812 */ /* 0x000fe200078ef807 */
[----:B------:R-:W-:Y:S01]  /*41a0*/  IMAD.U32 R12, R40, 0x10000, RZ ;  /* 0x00010000280c7824 */ /* 0x000fe200078e00ff */
[----:B------:R-:W-:-:S02]  /*41b0*/  LOP3.LUT R38, R38, 0xff00, R39, 0xf8, !PT ;  /* 0x0000ff0026267812 */ /* 0x000fc400078ef827 */
[----:B------:R-:W-:Y:S02]  /*41c0*/  F2FP.F16.E4M3.UNPACK_B R39, R112.H1 ;  /* 0x00000070ff27723e */ /* 0x000fe400030006ff */
[----:B------:R-:W-:Y:S02]  /*41d0*/  F2FP.F16.E4M3.UNPACK_B R6, R5 ;  /* 0x00000005ff06723e */ /* 0x000fe400020006ff */
[----:B------:R-:W-:Y:S01]  /*41e0*/  LOP3.LUT R44, R38, 0xff0000, R41, 0xf8, !PT ;  /* 0x00ff0000262c7812 */ /* 0x000fe200078ef829 */
[--C-:B------:R-:W-:Y:S01]  /*41f0*/  HADD2.F32 R41, -RZ, R39.reuse.H0_H0 ;  /* 0x20000027ff297230 */ /* 0x100fe20000004100 */
[----:B------:R-:W-:Y:S01]  /*4200*/  LOP3.LUT R40, R7, 0xff0000, R12, 0xf8, !PT ;  /* 0x00ff000007287812 */ /* 0x000fe200078ef80c */
[--C-:B------:R-:W-:Y:S01]  /*4210*/  HADD2.F32 R7, -RZ, R6.reuse.H1_H1 ;  /* 0x30000006ff077230 */ /* 0x100fe20000004100 */
[----:B------:R-:W-:Y:S01]  /*4220*/  F2FP.F16.E4M3.UNPACK_B R38, R111.H1 ;  /* 0x0000006fff26723e */ /* 0x000fe200030006ff */
[----:B------:R-:W-:Y:S01]  /*4230*/  HADD2.F32 R43, -RZ, R39.H1_H1 ;  /* 0x30000027ff2b7230 */ /* 0x000fe20000004100 */
[----:B------:R-:W-:Y:S01]  /*4240*/  F2FP.F16.E4M3.UNPACK_B R5, R5.H1 ;  /* 0x00000005ff05723e */ /* 0x000fe200030006ff */
[----:B------:R-:W-:-:S02]  /*4250*/  HADD2.F32 R6, -RZ, R6.H0_H0 ;  /* 0x20000006ff067230 */ /* 0x000fc40000004100 */
[CC--:B------:R-:W-:Y:S01]  /*4260*/  FMUL.FTZ R45, R7.reuse, R41.reuse ;  /* 0x00000029072d7220 */ /* 0x0c0fe20000410000 */
[--C-:B------:R-:W-:Y:S01]  /*4270*/  HADD2.F32 R39, -RZ, R38.reuse.H0_H0 ;  /* 0x20000026ff277230 */ /* 0x100fe20000004100 */
[----:B------:R-:W-:Y:S01]  /*4280*/  F2FP.F16.E4M3.UNPACK_B R112, R112 ;  /* 0x00000070ff70723e */ /* 0x000fe200020006ff */
[--C-:B------:R-:W-:Y:S02]  /*4290*/  HADD2.F32 R12, -RZ, R5.reuse.H1_H1 ;  /* 0x30000005ff0c7230 */ /* 0x100fe40000004100 */
[C---:B------:R-:W-:Y:S01]  /*42a0*/  FMUL.FTZ R46, R6.reuse, R41 ;  /* 0x00000029062e7220 */ /* 0x040fe20000410000 */
[----:B------:R-:W-:Y:S02]  /*42b0*/  HADD2.F32 R5, -RZ, R5.H0_H0 ;  /* 0x20000005ff057230 */ /* 0x000fe40000004100 */
[----:B------:R-:W-:Y:S01]  /*42c0*/  FFMA.FTZ R47, R6, R39, -R45 ;  /* 0x00000027062f7223 */ /* 0x000fe2000001082d */
[----:B------:R-:W-:Y:S02]  /*42d0*/  HADD2.F32 R38, -RZ, R38.H1_H1 ;  /* 0x30000026ff267230 */ /* 0x000fe40000004100 */
[C---:B------:R-:W-:Y:S01]  /*42e0*/  FMUL.FTZ R6, R12.reuse, R43 ;  /* 0x0000002b0c067220 */ /* 0x040fe20000410000 */
[----:B------:R-:W-:Y:S01]  /*42f0*/  FFMA.FTZ R96, R7, R39, R46 ;  /* 0x0000002707607223 */ /* 0x000fe2000001002e */
[C---:B------:R-:W-:Y:S01]  /*4300*/  FMUL.FTZ R41, R5.reuse, R43 ;  /* 0x0000002b05297220 */ /* 0x040fe20000410000 */
[----:B------:R-:W-:Y:S01]  /*4310*/  F2FP.F16.E4M3.UNPACK_B R111, R111 ;  /* 0x0000006fff6f723e */ /* 0x000fe200020006ff */
[----:B------:R-:W-:Y:S01]  /*4320*/  FFMA.FTZ R43, R5, R38, -R6 ;  /* 0x00000026052b7223 */ /* 0x000fe20000010806 */
[----:B------:R-:W-:Y:S01]  /*4330*/  F2FP.F16.E4M3.UNPACK_B R5, R4.H1 ;  /* 0x00000004ff05723e */ /* 0x000fe200030006ff */
[----:B---3--:R-:W-:Y:S01]  /*4340*/  FFMA.FTZ R102, R12, R38, R41 ;  /* 0x000000260c667223 */ /* 0x008fe20000010029 */
[----:B------:R-:W-:Y:S01]  /*4350*/  F2FP.F16.E4M3.UNPACK_B R4, R4 ;  /* 0x00000004ff04723e */ /* 0x000fe200020006ff */
[----:B------:R-:W-:-:S02]  /*4360*/  HADD2.F32 R38, -RZ, R112.H1_H1 ;  /* 0x30000070ff267230 */ /* 0x000fc40000004100 */
[--C-:B------:R-:W-:Y:S02]  /*4370*/  HADD2.F32 R6, -RZ, R5.reuse.H0_H0 ;  /* 0x20000005ff067230 */ /* 0x100fe40000004100 */
        /* <DEDUP_REMOVED lines=10> */
[----:B------:R-:W-:Y:S01]  /*4420*/  F2FP.SATFINITE.E4M3.F32.PACK_AB_MERGE_C R112, R102, R43, RZ ;  /* 0x0000002b6670723e */ /* 0x000fe200048070ff */
[-C--:B------:R-:W-:Y:S01]  /*4430*/  FFMA.FTZ R41, R6, R12.reuse, -R41 ;  /* 0x0000000c06297223 */ /* 0x080fe20000010829 */
[----:B------:R-:W-:Y:S01]  /*4440*/  FFMA.FTZ R12, R7, R12, R46 ;  /* 0x0000000c070c7223 */ /* 0x000fe2000001002e */
[-C--:B------:R-:W-:Y:S01]  /*4450*/  FFMA.FTZ R45, R5, R111.reuse, -R38 ;  /* 0x0000006f052d7223 */ /* 0x080fe20000010826 */
[----:B------:R-:W-:Y:S01]  /*4460*/  FFMA.FTZ R46, R4, R111, R39 ;  /* 0x0000006f042e7223 */ /* 0x000fe20000010027 */
[----:B------:R-:W-:-:S02]  /*4470*/  F2FP.F16.E4M3.UNPACK_B R5, R15.H1 ;  /* 0x0000000fff05723e */ /* 0x000fc400030006ff */
[----:B------:R-:W-:Y:S02]  /*4480*/  F2FP.F16.E4M3.UNPACK_B R39, R44.H1 ;  /* 0x0000002cff27723e */ /* 0x000fe400030006ff */
[----:B------:R-:W-:Y:S01]  /*4490*/  F2FP.SATFINITE.E4M3.F32.PACK_AB_MERGE_C R111, R12, R41, RZ ;  /* 0x000000290c6f723e */ /* 0x000fe200048070ff */
[----:B------:R-:W-:Y:S01]  /*44a0*/  HADD2.F32 R7, -RZ, R5.H1_H1 ;  /* 0x30000005ff077230 */ /* 0x000fe20000004100 */
        /* <DEDUP_REMOVED lines=23> */
[----:B------:R-:W-:Y:S01]  /*4620*/  FFMA.FTZ R110, R7, R38, R110 ;  /* 0x00000026076e7223 */ /* 0x000fe2000001006e */
[----:B------:R-:W-:Y:S02]  /*4630*/  HADD2.F32 R13, -RZ, R13.H1_H1 ;  /* 0x3000000dff0d7230 */ /* 0x000fe40000004100 */
[----:B------:R-:W-:Y:S01]  /*4640*/  HADD2.F32 R15, -RZ, R15.H1_H1 ;  /* 0x3000000fff0f7230 */ /* 0x000fe20000004100 */
[----:B------:R-:W-:Y:S01]  /*4650*/  F2FP.SATFINITE.E4M3.F32.PACK_AB_MERGE_C R43, R102, R43, RZ ;  /* 0x0000002b662b723e */ /* 0x000fe200048070ff */
[----:B------:R-:W-:-:S02]  /*4660*/  HADD2.F32 R6, -RZ, R39.H0_H0 ;  /* 0x20000027ff067230 */ /* 0x000fc40000004100 */
[-C--:B------:R-:W-:Y:S01]  /*4670*/  FMUL.FTZ R7, R13, R44.reuse ;  /* 0x0000002c0d077220 */ /* 0x080fe20000410000 */
[----:B------:R-:W-:Y:S02]  /*4680*/  HADD2.F32 R40, -RZ, R40.H0_H0 ;  /* 0x20000028ff287230 */ /* 0x000fe40000004100 */
[C---:B------:R-:W-:Y:S01]  /*4690*/  FMUL.FTZ R44, R4.reuse, R44 ;  /* 0x0000002c042c7220 */ /* 0x040fe20000410000 */
        /* <DEDUP_REMOVED lines=12> */
.L_x_9110:
[----:B------:R-:W-:Y:S05]  /*4760*/  BSYNC B3 ;  /* 0x0000000000037941 */ /* 0x000fea0003800000 */
.L_x_9109:
[----:B0-----:R0:W-:Y:S02]  /*4770*/  ST.E.128 desc[UR60][R10.64], R4 ;  /* 0x000000040a007985 */ /* 0x0011e4000c101d3c */
.L_x_9108:
[----:B------:R-:W-:Y:S05]  /*4780*/  BSYNC B2 ;  /* 0x0000000000027941 */ /* 0x000fea0003800000 */
.L_x_9107:
[----:B------:R-:W-:-:S13]  /*4790*/  ISETP.NE.AND P2, PT, R87, RZ, PT ;  /* 0x000000ff5700720c */ /* 0x000fda0003f45270 */
[----:B------:R-:W-:Y:S05]  /*47a0*/  @P2 BRA `(.L_x_9106) ;  /* 0x0000000400d42947 */ /* 0x000fea0003800000 */
[----:B0-----:R0:W0:Y:S01]  /*47b0*/  LDS.128 R4, [R89+0x1a400] ;  /* 0x01a4000059047984 */ /* 0x0010220000000c00 */
[----:B------:R-:W-:Y:S01]  /*47c0*/  IADD3 R10, P2, R23, R14, RZ ;  /* 0x0000000e170a7210 */ /* 0x000fe20007f5e0ff */
[----:B------:R-:W-:Y:S04]  /*47d0*/  BSSY B2, `(.L_x_9111) ;  /* 0x0000071000027945 */ /* 0x000fe80003800000 */
[----:B------:R-:W-:Y:S01]  /*47e0*/  IMAD.X R11, R42, 0x1, R193, P2 ;  /* 0x000000012a0b7824 */ /* 0x000fe200010e06c1 */
[----:B------:R-:W-:-:S13]  /*47f0*/  ISETP.GE.AND P2, PT, R196, R101, PT ;  /* 0x00000065c400720c */ /* 0x000fda0003f46270 */
[----:B------:R-:W-:Y:S05]  /*4800*/  @P2 BRA `(.L_x_9112) ;  /* 0x0000000400b42947 */ /* 0x000fea0003800000 */
[--C-:B------:R-:W-:Y:S01]  /*4810*/  SHF.R.U32.HI R40, RZ, 0x10, R35.reuse ;  /* 0x00000010ff287819 */ /* 0x100fe20000011623 */
[----:B0-----:R-:W-:Y:S01]  /*4820*/  IMAD.MOV.U32 R13, RZ, RZ, R6 ;  /* 0x000000ffff0d7224 */ /* 0x001fe200078e0006 */
[----:B------:R-:W-:Y:S01]  /*4830*/  SHF.R.U32.HI R36, RZ, 0x8, R35 ;  /* 0x00000008ff247819 */ /* 0x000fe20000011623 */
[----:B------:R-:W-:Y:S01]  /*4840*/  IMAD.MOV.U32 R14, RZ, RZ, R7 ;  /* 0x000000ffff0e7224 */ /* 0x000fe200078e0007 */
[----:B------:R-:W-:Y:S02]  /*4850*/  LOP3.LUT R12, R35, 0xff, RZ, 0xc0, !PT ;  /* 0x000000ff230c7812 */ /* 0x000fe400078ec0ff */
[----:B------:R-:W-:Y:S01]  /*4860*/  SHF.R.U32.HI R39, RZ, 0x18, R35 ;  /* 0x00000018ff277819 */ /* 0x000fe20000011623 */
[----:B------:R-:W-:Y:S01]  /*4870*/  IMAD.SHL.U32 R6, R36, 0x100, RZ ;  /* 0x0000010024067824 */ /* 0x000fe200078e00ff */
[----:B------:R-:W-:Y:S02]  /*4880*/  SHF.R.U32.HI R35, RZ, 0x8, R37 ;  /* 0x00000008ff237819 */ /* 0x000fe40000011625 */
[----:B------:R-:W-:-:S02]  /*4890*/  LOP3.LUT R15, R37, 0xff, RZ, 0xc0, !PT ;  /* 0x000000ff250f7812 */ /* 0x000fc400078ec0ff */
[--C-:B------:R-:W-:Y:S02]  /*48a0*/  SHF.R.U32.HI R34, RZ, 0x18, R37.reuse ;  /* 0x00000018ff227819 */ /* 0x100fe40000011625 */
[----:B------:R-:W-:Y:S02]  /*48b0*/  SHF.R.U32.HI R38, RZ, 0x10, R37 ;  /* 0x00000010ff267819 */ /* 0x000fe40000011625 */
[----:B------:R-:W-:Y:S01]  /*48c0*/  PRMT R34, R34, 0x654, R15 ;  /* 0x0000065422227816 */ /* 0x000fe2000000000f */
[----:B------:R-:W-:Y:S01]  /*48d0*/  IMAD.SHL.U32 R15, R35, 0x100, RZ ;  /* 0x00000100230f7824 */ /* 0x000fe200078e00ff */
[----:B------:R-:W-:-:S04]  /*48e0*/  PRMT R7, R39, 0x654, R12 ;  /* 0x0000065427077816 */ /* 0x000fc8000000000c */
[----:B------:R-:W-:Y:S01]  /*48f0*/  LOP3.LUT R36, R34, 0xff00, R15, 0xf8, !PT ;  /* 0x0000ff0022247812 */ /* 0x000fe200078ef80f */
[----:B------:R-:W-:Y:S01]  /*4900*/  IMAD.U32 R15, R38, 0x10000, RZ ;  /* 0x00010000260f7824 */ /* 0x000fe200078e00ff */
[----:B------:R-:W-:Y:S01]  /*4910*/  LOP3.LUT R12, R7, 0xff00, R6, 0xf8, !PT ;  /* 0x0000ff00070c7812 */ /* 0x000fe200078ef806 */
[----:B------:R-:W-:Y:S01]  /*4920*/  IMAD.U32 R7, R40, 0x10000, RZ ;  /* 0x0001000028077824 */ /* 0x000fe200078e00ff */
[----:B------:R-:W-:Y:S02]  /*4930*/  F2FP.F16.E4M3.UNPACK_B R34, R109.H1 ;  /* 0x0000006dff22723e */ /* 0x000fe400030006ff */
        /* <DEDUP_REMOVED lines=87> */
[----:B------:R-:W-:Y:S01]  /*4eb0*/  F2FP.SATFINITE.E4M3.F32.PACK_AB_MERGE_C R5, R41, R40, R45 ;  /* 0x000000282905723e */ /* 0x000fe2000480702d */
[----:B------:R-:W-:Y:S01]  /*4ec0*/  IMAD.MOV.U32 R6, RZ, RZ, R36 ;  /* 0x000000ffff067224 */ /* 0x000fe200078e0024 */
[----:B------:R-:W-:-:S07]  /*4ed0*/  F2FP.SATFINITE.E4M3.F32.PACK_AB_MERGE_C R4, R108, R39, R44 ;  /* 0x000000276c04723e */ /* 0x000fce000480702c */
.L_x_9112:
[----:B------:R-:W-:Y:S05]  /*4ee0*/  BSYNC B2 ;  /* 0x0000000000027941 */ /* 0x000fea0003800000 */
.L_x_9111:
[----:B0-----:R0:W-:Y:S02]  /*4ef0*/  ST.E.128 desc[UR60][R10.64], R4 ;  /* 0x000000040a007985 */ /* 0x0011e4000c101d3c */
.L_x_9106:
[----:B------:R-:W-:Y:S05]  /*4f00*/  BSYNC B1 ;  /* 0x0000000000017941 */ /* 0x000fea0003800000 */
.L_x_9105:
[----:B------:R-:W-:-:S03]  /*4f10*/  UMOV UR4, 0xffffffff ;  /* 0xffffffff00047882 */ /* 0x000fc60000000000 */
[----:B------:R-:W-:Y:S05]  /*4f20*/  BRA.DIV UR4, `(.L_x_9113) ;  /* 0x0000029a04f07947 */ /* 0x000fea000b800000 */
[----:B0-2---:R-:W0:Y:S04]  /*4f30*/  SHFL.IDX PT, R100, R100, 0x2, 0x1c1f ;  /* 0x005c1f0064647f89 */ /* 0x005e2800000e0000 */
[----:B------:R2:W0:Y:S02]  /*4f40*/  SHFL.IDX PT, R14, R99, 0x2, 0x1c1f ;  /* 0x005c1f00630e7f89 */ /* 0x00042400000e0000 */
.L_x_9483:
[----:B------:R-:W-:Y:S05]  /*4f50*/  @P4 BRA `(.L_x_9114) ;  /* 0x0000004400f44947 */ /* 0x000fea0003800000 */
[----:B------:R-:W-:Y:S04]  /*4f60*/  BSSY B1, `(.L_x_9115) ;  /* 0x0000076000017945 */ /* 0x000fe80003800000 */
[----:B------:R-:W-:Y:S05]  /*4f70*/  @P1 BRA `(.L_x_9116) ;  /* 0x0000000400d01947 */ /* 0x000fea0003800000 */
[----:B------:R1:W1:Y:S01]  /*4f80*/  LDS.128 R4, [R90+0x1c400] ;  /* 0x01c400005a047984 */ /* 0x0002620000000c00 */
[----:B0-----:R-:W-:Y:S01]  /*4f90*/  IADD3 R10, P2, R18, R14, RZ ;  /* 0x0000000e120a7210 */ /* 0x001fe20007f5e0ff */
[----:B------:R-:W-:Y:S04]  /*4fa0*/  BSSY B2, `(.L_x_9117) ;  /* 0x0000070000027945 */ /* 0x000fe80003800000 */
[----:B------:R-:W-:Y:S01]  /*4fb0*/  IMAD.X R11, R100, 0x1, R19, P2 ;  /* 0x00000001640b7824 */ /* 0x000fe200010e0613 */
[----:B------:R-:W-:-:S13]  /*4fc0*/  ISETP.GE.AND P2, PT, R188, R101, PT ;  /* 0x00000065bc00720c */ /* 0x000fda0003f46270 */
[----:B------:R-:W-:Y:S05]  /*4fd0*/  @P2 BRA `(.L_x_9118) ;  /* 0x0000000400b02947 */ /* 0x000fea0003800000 */
[--C-:B------:R-:W-:Y:S01]  /*4fe0*/  SHF.R.U32.HI R37, RZ, 0x10, R31.reuse ;  /* 0x00000010ff257819 */ /* 0x100fe2000001161f */
[----:B-1----:R-:W-:Y:S01]  /*4ff0*/  IMAD.MOV.U32 R13, RZ, RZ, R6 ;  /* 0x000000ffff0d7224 */ /* 0x002fe200078e0006 */
        /* <DEDUP_REMOVED lines=26> */
[C---:B------:R-:W-:Y:S01]  /*51a0*/  FMUL.FTZ R37, R7.reuse, R33 ;  /* 0x0000002107257220 */ /* 0x040fe20000410000 */
[--C-:B------:R-:W-:Y:S01]  /*51b0*/  HADD2.F32 R31, -RZ, R30.reuse.H0_H0 ;  /* 0x2000001eff1f7230 */ /* 0x100fe20000004100 */
        /* <DEDUP_REMOVED lines=10> */
[----:B------:R-:W-:Y:S01]  /*5260*/  FFMA.FTZ R33, R5, R30, -R6 ;  /* 0x0000001e05217223 */ /* 0x000fe20000010806 */
[----:B------:R-:W-:Y:S01]  /*5270*/  F2FP.F16.E4M3.UNPACK_B R5, R4.H1 ;  /* 0x00000004ff05723e */ /* 0x000fe200030006ff */
        /* <DEDUP_REMOVED lines=24> */
[----:B------:R-:W-:Y:S01]  /*5400*/  F2FP.F16.E4M3.UNPACK_B R31, R35.H1 ;  /* 0x00000023ff1f723e */ /* 0x000fe200030006ff */
[----:B------:R-:W-:Y:S01]  /*5410*/  HADD2.F32 R12, -RZ, R12.H0_H0 ;  /* 0x2000000cff0c7230 */ /* 0x000fe20000004100 */
        /* <DEDUP_REMOVED lines=17> */
[----:B------:R-:W-:Y:S01]  /*5530*/  FFMA.FTZ R42, R7, R30, R40 ;  /* 0x0000001e072a7223 */ /* 0x000fe20000010028 */
[-C--:B------:R-:W-:Y:S01]  /*5540*/  FFMA.FTZ R39, R4, R6.reuse, -R39 ;  /* 0x0000000604277223 */ /* 0x080fe20000010827 */
[----:B------:R-:W-:Y:S02]  /*5550*/  HADD2.F32 R4, -RZ, R13.H0_H0 ;  /* 0x2000000dff047230 */ /* 0x000fe40000004100 */
[----:B------:R-:W-:Y:S01]  /*5560*/  FFMA.FTZ R34, R5, R6, R34 ;  /* 0x0000000605227223 */ /* 0x000fe20000010022 */
[--C-:B------:R-:W-:Y:S01]  /*5570*/  HADD2.F32 R5, -RZ, R15.reuse.H0_H0 ;  /* 0x2000000fff057230 */ /* 0x100fe20000004100 */
[----:B------:R-:W-:Y:S01]  /*5580*/  F2FP.SATFINITE.E4M3.F32.PACK_AB_MERGE_C R41, R42, R41, RZ ;  /* 0x000000292a29723e */ /* 0x000fe200048070ff */
[----:B------:R-:W-:Y:S02]  /*5590*/  HADD2.F32 R15, -RZ, R15.H1_H1 ;  /* 0x3000000fff0f7230 */ /* 0x000fe40000004100 */
[----:B------:R-:W-:Y:S01]  /*55a0*/  HADD2.F32 R6, -RZ, R31.H0_H0 ;  /* 0x2000001fff067230 */ /* 0x000fe20000004100 */
[----:B------:R-:W-:Y:S01]  /*55b0*/  F2FP.SATFINITE.E4M3.F32.PACK_AB_MERGE_C R34, R34, R39, RZ ;  /* 0x000000272222723e */ /* 0x000fe200048070ff */
[----:B------:R-:W-:-:S02]  /*55c0*/  HADD2.F32 R13, -RZ, R13.H1_H1 ;  /* 0x3000000dff0d7230 */ /* 0x000fc40000004100 */
[----:B------:R-:W-:Y:S02]  /*55d0*/  HADD2.F32 R32, -RZ, R32.H0_H0 ;  /* 0x20000020ff207230 */ /* 0x000fe40000004100 */
[-C--:B------:R-:W-:Y:S01]  /*55e0*/  FMUL.FTZ R30, R15, R6.reuse ;  /* 0x000000060f1e7220 */ /* 0x080fe20000410000 */
[----:B------:R-:W-:Y:S01]  /*55f0*/  FMUL.FTZ R40, R5, R6 ;  /* 0x0000000605287220 */ /* 0x000fe20000410000 */
[-C--:B------:R-:W-:Y:S01]  /*5600*/  FMUL.FTZ R7, R13, R35.reuse ;  /* 0x000000230d077220 */ /* 0x080fe20000410000 */
[C---:B------:R-:W-:Y:S01]  /*5610*/  FMUL.FTZ R6, R4.reuse, R35 ;  /* 0x0000002304067220 */ /* 0x040fe20000410000 */
        /* <DEDUP_REMOVED lines=8> */
.L_x_9118:
[----:B------:R-:W-:Y:S05]  /*56a0*/  BSYNC B2 ;  /* 0x0000000000027941 */ /* 0x000fea0003800000 */
.L_x_9117:
[----:B-1----:R0:W-:Y:S02]  /*56b0*/  ST.E.128 desc[UR60][R10.64], R4 ;  /* 0x000000040a007985 */ /* 0x0021e4000c101d3c */
.L_x_9116:
[----:B------:R-:W-:Y:S05]  /*56c0*/  BSYNC B1 ;  /* 0x0000000000017941 */ /* 0x000fea0003800000 */
.L_x_9115:
        /* <DEDUP_REMOVED lines=10> */
[----:B------:R-:W-:Y:S02]  /*5770*/  SHF.R.U32.HI R12, RZ, 0x8, R29 ;  /* 0x00000008ff0c7819 */ /* 0x000fe4000001161d */
[--C-:B------:R-:W-:Y:S01]  /*5780*/  SHF.R.U32.HI R31, RZ, 0x18, R9.reuse ;  /* 0x00000018ff1f7819 */ /* 0x100fe20000011609 */
[----:B------:R-:W-:Y:S01]  /*5790*/  IMAD.SHL.U32 R7, R30, 0x100, RZ ;  /* 0x000001001e077824 */ /* 0x000fe200078e00ff */
[----:B------:R-:W-:Y:S02]  /*57a0*/  LOP3.LUT R8, R9, 0xff, RZ, 0xc0, !PT ;  /* 0x000000ff09087812 */ /* 0x000fe400078ec0ff */
[----:B------:R-:W-:Y:S01]  /*57b0*/  SHF.R.U32.HI R13, RZ, 0x10, R9 ;  /* 0x00000010ff0d7819 */ /* 0x000fe20000011609 */
[----:B------:R-:W-:Y:S01]  /*57c0*/  IMAD.MOV.U32 R9, RZ, RZ, R6 ;  /* 0x000000ffff097224 */ /* 0x000fe200078e0006 */
[----:B------:R-:W-:Y:S01]  /*57d0*/  SHF.R.U32.HI R28, RZ, 0x10, R29 ;  /* 0x00000010ff1c7819 */ /* 0x000fe2000001161d */
[----:B------:R-:W-:Y:S01]  /*57e0*/  IMAD.SHL.U32 R6, R12, 0x100, RZ ;  /* 0x000001000c067824 */ /* 0x000fe200078e00ff */
[----:B------:R-:W-:-:S02]  /*57f0*/  PRMT R8, R31, 0x654, R8 ;  /* 0x000006541f087816 */ /* 0x000fc40000000008 */
[----:B------:R-:W-:Y:S01]  /*5800*/  LOP3.LUT R11, R29, 0xff0000ff, RZ, 0xc0, !PT ;  /* 0xff0000ff1d0b7812 */ /* 0x000fe200078ec0ff */
[----:B------:R-:W-:Y:S01]  /*5810*/  IMAD.U32 R28, R28, 0x10000, RZ ;  /* 0x000100001c1c7824 */ /* 0x000fe200078e00ff */
[----:B------:R-:W-:Y:S01]  /*5820*/  LOP3.LUT R7, R8, 0xff00, R7, 0xf8, !PT ;  /* 0x0000ff0008077812 */ /* 0x000fe200078ef807 */
[----:B------:R-:W-:Y:S01]  /*5830*/  IMAD.U32 R8, R13, 0x10000, RZ ;  /* 0x000100000d087824 */ /* 0x000fe200078e00ff */
[----:B------:R-:W-:Y:S02]  /*5840*/  LOP3.LUT R11, R11, 0xff00, R6, 0xf8, !PT ;  /* 0x0000ff000b0b7812 */ /* 0x000fe400078ef806 */
[----:B------:R-:W-:Y:S02]  /*5850*/  F2FP.F16.E4M3.UNPACK_B R12, R105.H1 ;  /* 0x00000069ff0c723e */ /* 0x000fe400030006ff */
[----:B------:R-:W-:Y:S02]  /*5860*/  F2FP.F16.E4M3.UNPACK_B R6, R5 ;  /* 0x00000005ff06723e */ /* 0x000fe400020006ff */
        /* <DEDUP_REMOVED lines=89> */
.L_x_9120:
[----:B------:R-:W-:Y:S05]  /*5e00*/  BSYNC B1 ;  /* 0x0000000000017941 */ /* 0x000fea0003800000 */
.L_x_9119:
[----:B0-----:R0:W-:Y:S01]  /*5e10*/  ST.E.128 desc[UR60][R14.64], R4 ;  /* 0x000000040e007985 */ /* 0x0011e2000c101d3c */
[----:B------:R-:W-:Y:S05]  /*5e20*/  BRA `(.L_x_9114) ;  /* 0x0000003800407947 */ /* 0x000fea0003800000 */
.L_x_9085:
[----:B------:R-:W-:Y:S01]  /*5e30*/  VIADD R8, R194, 0x40 ;  /* 0x00000040c2087836 */ /* 0x000fe20000000000 */
        /* <DEDUP_REMOVED lines=54> */
[----:B------:R-:W-:Y:S02]  /*61a0*/  IMAD.MOV.U32 R118, RZ, RZ, R28 ;  /* 0x000000ffff767224 */ /* 0x000fe400078e001c */
[----:B---3--:R-:W-:Y:S02]  /*61b0*/  IMAD.MOV.U32 R112, RZ, RZ, R38 ;  /* 0x000000ffff707224 */ /* 0x008fe400078e0026 */
[----:B------:R-:W-:-:S02]  /*61c0*/  IMAD.MOV.U32 R113, RZ, RZ, R36 ;  /* 0x000000ffff717224 */ /* 0x000fc400078e0024 */
[----:B----4-:R-:W-:Y:S02]  /*61d0*/  IMAD.MOV.U32 R103, RZ, RZ, R42 ;  /* 0x000000ffff677224 */ /* 0x010fe400078e002a */
[----:B------:R-:W-:Y:S02]  /*61e0*/  IMAD.MOV.U32 R105, RZ, RZ, R40 ;  /* 0x000000ffff697224 */ /* 0x000fe400078e0028 */
[----:B-----5:R-:W-:Y:S02]  /*61f0*/  IMAD.MOV.U32 R106, RZ, RZ, R46 ;  /* 0x000000ffff6a7224 */ /* 0x020fe400078e002e */
[----:B------:R-:W-:Y:S02]  /*6200*/  IMAD.MOV.U32 R107, RZ, RZ, R44 ;  /* 0x000000ffff6b7224 */ /* 0x000fe400078e002c */
[----:B------:R-:W-:Y:S02]  /*6210*/  IMAD.MOV.U32 R115, RZ, RZ, R6 ;  /* 0x000000ffff737224 */ /* 0x000fe400078e0006 */
[----:B------:R-:W-:-:S02]  /*6220*/  IMAD.MOV.U32 R117, RZ, RZ, R4 ;  /* 0x000000ffff757224 */ /* 0x000fc400078e0004 */
[----:B------:R-:W-:Y:S02]  /*6230*/  IMAD.MOV.U32 R108, RZ, RZ, R34 ;  /* 0x000000ffff6c7224 */ /* 0x000fe400078e0022 */
[----:B------:R-:W-:Y:S01]  /*6240*/  IMAD.MOV.U32 R110, RZ, RZ, R32 ;  /* 0x000000ffff6e7224 */ /* 0x000fe200078e0020 */
[----:B------:R-:W-:Y:S06]  /*6250*/  @!P5 BRA `(.L_x_9121) ;  /* 0x000000000004d947 */ /* 0x000fec0003800000 */
[----:B------:R-:W-:Y:S01]  /*6260*/  BPT.TRAP 0x1 ;  /* 0x000000040000795c */ /* 0x000fe20000300000 */
.L_x_9121:
[----:B------:R-:W-:Y:S01]  /*6270*/  IMAD R86, R191, 0x8, R17 ;  /* 0x00000008bf567824 */ /* 0x000fe200078e0211 */
[----:B------:R-:W-:Y:S01]  /*6280*/  SHF.L.U32 R98, R201, 0x1f, RZ ;  /* 0x0000001fc9627819 */ /* 0x000fe200000006ff */
[----:B------:R-:W0:Y:S01]  /*6290*/  LDC R109, c[0x0][0x2f4] ;  /* 0x0000bd00ff6d7b82 */ /* 0x000e220000000800 */
[----:B------:R-:W-:Y:S02]  /*62a0*/  BSSY B1, `(.L_x_9122) ;  /* 0x0000003000017945 */ /* 0x000fe40003800000 */
[----:B------:R-:W1:Y:S02]  /*62b0*/  SYNCS.PHASECHK.TRANS64.TRYWAIT P3, [R86+URZ+0x22890], R98 ;  /* 0x02289062560075a7 */ /* 0x000e64000806017f */
[----:B-1----:R-:W-:Y:S05]  /*62c0*/  @!P3 BRA `(.L_x_9123) ;  /* 0x000002880050b947 */ /* 0x002fea0003800000 */
.L_x_9484:
[----:B------:R-:W-:Y:S05]  /*62d0*/  BSYNC B1 ;  /* 0x0000000000017941 */ /* 0x000fea0003800000 */
.L_x_9122:
[----:B------:R-:W-:Y:S01]  /*62e0*/  UMOV UR4, 0xffffffff ;  /* 0xffffffff00047882 */ /* 0x000fe20000000000 */
[----:B0-----:R-:W-:Y:S02]  /*62f0*/  IMAD.IADD R111, R109, 0x1, -R70 ;  /* 0x000000016d6f7824 */ /* 0x001fe400078e0a46 */
[----:B------:R-:W-:Y:S05]  /*6300*/  BRA.DIV UR4, `(.L_x_9124) ;  /* 0x0000028a04547947 */ /* 0x000fea000b800000 */
[----:B------:R0:W2:Y:S04]  /*6310*/  SHFL.IDX PT, R102, R100, RZ, 0x1c1f ;  /* 0x001c1fff64667589 */ /* 0x0000a800000e0000 */
[----:B------:R0:W3:Y:S02]  /*6320*/  SHFL.IDX PT, R101, R99, RZ, 0x1c1f ;  /* 0x001c1fff63657589 */ /* 0x0000e400000e0000 */
.L_x_9488:
        /* <DEDUP_REMOVED lines=12> */
[----:B------:R-:W-:Y:S01]  /*63f0*/  LOP3.LUT R9, R8, R71, RZ, 0x3c, !PT ;  /* 0x0000004708097212 */ /* 0x000fe200078e3cff */
[----:B------:R-:W-:-:S04]  /*6400*/  IMAD R8, R191, 0x5000, R58 ;  /* 0x00005000bf087824 */ /* 0x000fc800078e023a */
[----:B------:R-:W-:Y:S02]  /*6410*/  IMAD.IADD R10, R212, 0x1, R9 ;  /* 0x00000001d40a7824 */ /* 0x000fe400078e0209 */
[----:B------:R-:W-:Y:S02]  /*6420*/  IMAD.IADD R8, R17, 0x1, R8 ;  /* 0x0000000111087824 */ /* 0x000fe400078e0208 */
        /* <DEDUP_REMOVED lines=16> */
[----:B------:R-:W-:Y:S02]  /*6530*/  SHF.R.U32.HI R121, RZ, 0x10, R29 ;  /* 0x00000010ff797819 */ /* 0x000fe4000001161d */
[----:B------:R-:W-:Y:S01]  /*6540*/  SHF.R.U32.HI R126, RZ, 0x10, R5 ;  /* 0x00000010ff7e7819 */ /* 0x000fe20000011605 */
[----:B------:R-:W-:Y:S01]  /*6550*/  IMAD.SHL.U32 R5, R128, 0x100, RZ ;  /* 0x0000010080057824 */ /* 0x000fe200078e00ff */
[----:B------:R-:W-:-:S02]  /*6560*/  SHF.R.U32.HI R30, RZ, 0x18, R31 ;  /* 0x00000018ff1e7819 */ /* 0x000fc4000001161f */
[----:B------:R-:W-:Y:S02]  /*6570*/  LOP3.LUT R29, R31, 0xff, RZ, 0xc0, !PT ;  /* 0x000000ff1f1d7812 */ /* 0x000fe400078ec0ff */
[--C-:B------:R-:W-:Y:S02]  /*6580*/  SHF.R.U32.HI R119, RZ, 0x8, R31.reuse ;  /* 0x00000008ff777819 */ /* 0x100fe4000001161f */
[----:B------:R-:W-:Y:S01]  /*6590*/  SHF.R.U32.HI R124, RZ, 0x10, R31 ;  /* 0x00000010ff7c7819 */ /* 0x000fe2000001161f */
[----:B---3--:R-:W-:Y:S01]  /*65a0*/  IMAD.MOV.U32 R31, RZ, RZ, R12 ;  /* 0x000000ffff1f7224 */ /* 0x008fe200078e000c */
[----:B------:R-:W-:Y:S01]  /*65b0*/  PRMT R4, R129, 0x654, R4 ;  /* 0x0000065481047816 */ /* 0x000fe20000000004 */
[----:B------:R-:W-:Y:S01]  /*65c0*/  IMAD.SHL.U32 R119, R119, 0x100, RZ ;  /* 0x0000010077777824 */ /* 0x000fe200078e00ff */
[----:B------:R-:W-:Y:S01]  /*65d0*/  PRMT R12, R30, 0x654, R29 ;  /* 0x000006541e0c7816 */ /* 0x000fe2000000001d */
[----:B------:R-:W-:Y:S01]  /*65e0*/  IMAD.SHL.U32 R29, R120, 0x100, RZ ;  /* 0x00000100781d7824 */ /* 0x000fe200078e00ff */
[----:B------:R-:W-:Y:S01]  /*65f0*/  PRMT R8, R122, 0x654, R7 ;  /* 0x000006547a087816 */ /* 0x000fe20000000007 */
[----:B------:R-:W-:Y:S01]  /*6600*/  IMAD.SHL.U32 R7, R123, 0x100, RZ ;  /* 0x000001007b077824 */ /* 0x000fe200078e00ff */
[----:B------:R-:W-:Y:S01]  /*6610*/  LOP3.LUT R4, R4, 0xff00, R5, 0xf8, !PT ;  /* 0x0000ff0004047812 */ /* 0x000fe200078ef805 */
[----:B------:R-:W-:Y:S01]  /*6620*/  IMAD.U32 R5, R126, 0x10000, RZ ;  /* 0x000100007e057824 */ /* 0x000fe200078e00ff */
[----:B------:R-:W-:Y:S01]  /*6630*/  PRMT R6, R127, 0x654, R6 ;  /* 0x000006547f067816 */ /* 0x000fe20000000006 */
[----:B------:R-:W-:Y:S01]  /*6640*/  IMAD.U32 R124, R124, 0x10000, RZ ;  /* 0x000100007c7c7824 */ /* 0x000fe200078e00ff */
[----:B------:R-:W-:-:S02]  /*6650*/  LOP3.LUT R120, R8, 0xff00, R29, 0xf8, !PT ;  /* 0x0000ff0008787812 */ /* 0x000fc400078ef81d */
[----:B------:R-:W-:Y:S02]  /*6660*/  LOP3.LUT R123, R12, 0xff00, R119, 0xf8, !PT ;  /* 0x0000ff000c7b7812 */ /* 0x000fe400078ef877 */
[----:B------:R-:W-:Y:S02]  /*6670*/  LOP3.LUT R7, R6, 0xff00, R7, 0xf8, !PT ;  /* 0x0000ff0006077812 */ /* 0x000fe400078ef807 */
[----:B------:R-:W-:Y:S02]  /*6680*/  F2FP.F16.E4M3.UNPACK_B R122, R118.H1 ;  /* 0x00000076ff7a723e */ /* 0x000fe400030006ff */
[----:B------:R-:W-:Y:S02]  /*6690*/  F2FP.F16.E4M3.UNPACK_B R119, R31.H1 ;  /* 0x0000001fff77723e */ /* 0x000fe400030006ff */
[-C--:B------:R-:W-:Y:S02]  /*66a0*/  F2FP.F16.E4M3.UNPACK_B R29, R28.reuse.H1 ;  /* 0x0000001cff1d723e */ /* 0x080fe400030006ff */
[----:B------:R-:W-:Y:S01]  /*66b0*/  LOP3.LUT R6, R4, 0xff0000, R5, 0xf8, !PT ;  /* 0x00ff000004067812 */ /* 0x000fe200078ef805 */
[----:B------:R-:W-:Y:S01]  /*66c0*/  IMAD.U32 R4, R125, 0x10000, RZ ;  /* 0x000100007d047824 */ /* 0x000fe200078e00ff */
[----:B------:R-:W-:Y:S01]  /*66d0*/  F2FP.F16.E4M3.UNPACK_B R30, R117.H1 ;  /* 0x00000075ff1e723e */ /* 0x000fe200030006ff */
[----:B------:R-:W-:Y:S01]  /*66e0*/  HADD2.F32 R5, -RZ, R122.H0_H0 ;  /* 0x2000007aff057230 */ /* 0x000fe20000004100 */
[----:B------:R-:W-:Y:S01]  /*66f0*/  F2FP.F16.E4M3.UNPACK_B R28, R28 ;  /* 0x0000001cff1c723e */ /* 0x000fe200020006ff */
[----:B------:R-:W-:Y:S01]  /*6700*/  HADD2.F32 R12, -RZ, R119.H0_H0 ;  /* 0x20000077ff0c7230 */ /* 0x000fe20000004100 */
[----:B------:R-:W-:Y:S01]  /*6710*/  LOP3.LUT R4, R7, 0xff0000, R4, 0xf8, !PT ;  /* 0x00ff000007047812 */ /* 0x000fe200078ef804 */
[----:B------:R-:W-:Y:S01]  /*6720*/  HADD2.F32 R8, -RZ, R29.H0_H0 ;  /* 0x2000001dff087230 */ /* 0x000fe20000004100 */
[----:B------:R-:W-:Y:S01]  /*6730*/  F2FP.F16.E4M3.UNPACK_B R31, R31 ;  /* 0x0000001fff1f723e */ /* 0x000fe200020006ff */
[----:B------:R-:W-:-:S02]  /*6740*/  IMAD.U32 R7, R121, 0x10000, RZ ;  /* 0x0001000079077824 */ /* 0x000fc400078e00ff */
[-C--:B------:R-:W-:Y:S01]  /*6750*/  FMUL.FTZ R125, R12, R5.reuse ;  /* 0x000000050c7d7220 */ /* 0x080fe20000410000 */
[----:B------:R-:W-:Y:S02]  /*6760*/  HADD2.F32 R121, -RZ, R30.H0_H0 ;  /* 0x2000001eff797230 */ /* 0x000fe40000004100 */
[----:B------:R-:W-:Y:S01]  /*6770*/  FMUL.FTZ R127, R8, R5 ;  /* 0x00000005087f7220 */ /* 0x000fe20000410000 */
[----:B------:R-:W-:Y:S01]  /*6780*/  LOP3.LUT R5, R123, 0xff0000, R124, 0xf8, !PT ;  /* 0x00ff00007b057812 */ /* 0x000fe200078ef87c */
[----:B------:R-:W-:Y:S01]  /*6790*/  HADD2.F32 R123, -RZ, R122.H1_H1 ;  /* 0x3000007aff7b7230 */ /* 0x000fe20000004100 */
[----:B------:R-:W-:Y:S01]  /*67a0*/  LOP3.LUT R7, R120, 0xff0000, R7, 0xf8, !PT ;  /* 0x00ff000078077812 */ /* 0x000fe200078ef807 */
[-C--:B------:R-:W-:Y:S01]  /*67b0*/  FFMA.FTZ R8, R8, R121.reuse, -R125 ;  /* 0x0000007908087223 */ /* 0x080fe2000001087d */
[----:B------:R-:W-:Y:S01]  /*67c0*/  FFMA.FTZ R12, R12, R121, R127 ;  /* 0x000000790c0c7223 */ /* 0x000fe2000001007f */
[----:B------:R-:W-:Y:S01]  /*67d0*/  HADD2.F32 R120, -RZ, R30.H1_H1 ;  /* 0x3000001eff787230 */ /* 0x000fe20000004100 */
[----:B------:R-:W-:Y:S01]  /*67e0*/  F2FP.F16.E4M3.UNPACK_B R121, R118 ;  /* 0x00000076ff79723e */ /* 0x000fe200020006ff */
[----:B------:R-:W-:Y:S01]  /*67f0*/  HADD2.F32 R119, -RZ, R119.H1_H1 ;  /* 0x30000077ff777230 */ /* 0x000fe20000004100 */
[----:B------:R-:W-:Y:S01]  /*6800*/  F2FP.F16.E4M3.UNPACK_B R118, R117 ;  /* 0x00000075ff76723e */ /* 0x000fe200020006ff */
[----:B------:R-:W-:-:S02]  /*6810*/  HADD2.F32 R30, -RZ, R29.H1_H1 ;  /* 0x3000001dff1e7230 */ /* 0x000fc40000004100 */
[----:B------:R-:W-:Y:S02]  /*6820*/  HADD2.F32 R122, -RZ, R121.H0_H0 ;  /* 0x20000079ff7a7230 */ /* 0x000fe40000004100 */
[CC--:B------:R-:W-:Y:S01]  /*6830*/  FMUL.FTZ R125, R119.reuse, R123.reuse ;  /* 0x0000007b777d7220 */ /* 0x0c0fe20000410000 */
[----:B------:R-:W-:Y:S02]  /*6840*/  HADD2.F32 R29, -RZ, R28.H0_H0 ;  /* 0x2000001cff1d7230 */ /* 0x000fe40000004100 */
[C---:B------:R-:W-:Y:S01]  /*6850*/  FMUL.FTZ R124, R30.reuse, R123 ;  /* 0x0000007b1e7c7220 */ /* 0x040fe20000410000 */
[----:B------:R-:W-:Y:S02]  /*6860*/  HADD2.F32 R117, -RZ, R31.H0_H0 ;  /* 0x2000001fff757230 */ /* 0x000fe40000004100 */
[-C--:B------:R-:W-:Y:S01]  /*6870*/  FFMA.FTZ R125, R30, R120.reuse, -R125 ;  /* 0x000000781e7d7223 */ /* 0x080fe2000001087d */
[----:B------:R-:W-:Y:S02]  /*6880*/  HADD2.F32 R30, -RZ, R118.H0_H0 ;  /* 0x20000076ff1e7230 */ /* 0x000fe40000004100 */
[----:B------:R-:W-:Y:S01]  /*6890*/  FFMA.FTZ R127, R119, R120, R124 ;  /* 0x00000078777f7223 */ /* 0x000fe2000001007c */
[----:B------:R-:W-:Y:S01]  /*68a0*/  FMUL.FTZ R124, R29, R122 ;  /* 0x0000007a1d7c7220 */ /* 0x000fe20000410000 */
[----:B------:R-:W-:-:S02]  /*68b0*/  HADD2.F32 R121, -RZ, R121.H1_H1 ;  /* 0x30000079ff797230 */ /* 0x000fc40000004100 */
[C---:B------:R-:W-:Y:S01]  /*68c0*/  FMUL.FTZ R120, R117.reuse, R122 ;  /* 0x0000007a75787220 */ /* 0x040fe20000410000 */
[----:B------:R-:W-:Y:S02]  /*68d0*/  HADD2.F32 R31, -RZ, R31.H1_H1 ;  /* 0x3000001fff1f7230 */ /* 0x000fe40000004100 */
[-C--:B------:R-:W-:Y:S01]  /*68e0*/  FFMA.FTZ R124, R117, R30.reuse, R124 ;  /* 0x0000001e757c7223 */ /* 0x080fe2000001007c */
[----:B------:R-:W-:Y:S02]  /*68f0*/  HADD2.F32 R28, -RZ, R28.H1_H1 ;  /* 0x3000001cff1c7230 */ /* 0x000fe40000004100 */
[----:B------:R-:W-:Y:S01]  /*6900*/  FFMA.FTZ R122, R29, R30, -R120 ;  /* 0x0000001e1d7a7223 */ /* 0x000fe20000010878 */
        /* <DEDUP_REMOVED lines=20> */
[-C--:B------:R-:W-:Y:S01]  /*6a50*/  FFMA.FTZ R126, R29, R118.reuse, -R126 ;  /* 0x000000761d7e7223 */ /* 0x080fe2000001087e */
[----:B------:R-:W-:Y:S02]  /*6a60*/  HADD2.F32 R119, -RZ, R119.H1_H1 ;  /* 0x30000077ff777230 */ /* 0x000fe40000004100 */
[----:B------:R-:W-:Y:S01]  /*6a70*/  FMUL.FTZ R29, R30, R31 ;  /* 0x0000001f1e1d7220 */ /* 0x000fe20000410000 */
[----:B------:R-:W-:Y:S01]  /*6a80*/  F2FP.F16.E4M3.UNPACK_B R115, R115 ;  /* 0x00000073ff73723e */ /* 0x000fe200020006ff */
[C---:B------:R-:W-:Y:S01]  /*6a90*/  FMUL.FTZ R31, R28.reuse, R31 ;  /* 0x0000001f1c1f7220 */ /* 0x040fe20000410000 */
[----:B------:R-:W-:Y:S01]  /*6aa0*/  FFMA.FTZ R118, R117, R118, R120 ;  /* 0x0000007675767223 */ /* 0x000fe20000010078 */
        /* <DEDUP_REMOVED lines=8> */
[----:B------:R-:W-:Y:S01]  /*6b30*/  F2FP.SATFINITE.E4M3.F32.PACK_AB_MERGE_C R135, R135, R118, RZ ;  /* 0x000000768787723e */ /* 0x000fe200048070ff */
[----:B------:R-:W-:-:S02]  /*6b40*/  HADD2.F32 R117, -RZ, R116.H1_H1 ;  /* 0x30000074ff757230 */ /* 0x000fc40000004100 */
[-C--:B------:R-:W-:Y:S01]  /*6b50*/  FMUL.FTZ R116, R14, R31.reuse ;  /* 0x0000001f0e747220 */ /* 0x080fe20000410000 */
[----:B------:R-:W-:Y:S02]  /*6b60*/  HADD2.F32 R10, -RZ, R10.H1_H1 ;  /* 0x3000000aff0a7230 */ /* 0x000fe40000004100 */
[----:B------:R-:W-:Y:S01]  /*6b70*/  FMUL.FTZ R119, R29, R31 ;  /* 0x0000001f1d777220 */ /* 0x000fe20000410000 */
[----:B------:R-:W-:Y:S01]  /*6b80*/  HADD2.F32 R28, -RZ, R28.H1_H1 ;  /* 0x3000001cff1c7230 */ /* 0x000fe20000004100 */
[----:B------:R-:W-:Y:S01]  /*6b90*/  F2FP.F16.E4M3.UNPACK_B R118, R7 ;  /* 0x00000007ff76723e */ /* 0x000fe200020006ff */
[--C-:B------:R-:W-:Y:S02]  /*6ba0*/  HADD2.F32 R30, -RZ, R115.reuse.H0_H0 ;  /* 0x20000073ff1e7230 */ /* 0x100fe40000004100 */
[-C--:B------:R-:W-:Y:S01]  /*6bb0*/  FMUL.FTZ R131, R10, R117.reuse ;  /* 0x000000750a837220 */ /* 0x080fe20000410000 */
[----:B------:R-:W-:Y:S02]  /*6bc0*/  HADD2.F32 R115, -RZ, R115.H1_H1 ;  /* 0x30000073ff737230 */ /* 0x000fe40000004100 */
[----:B------:R-:W-:Y:S01]  /*6bd0*/  FMUL.FTZ R31, R28, R117 ;  /* 0x000000751c1f7220 */ /* 0x000fe20000410000 */
[----:B------:R-:W-:Y:S01]  /*6be0*/  F2FP.SATFINITE.E4M3.F32.PACK_AB_MERGE_C R8, R121, R122, R8 ;  /* 0x0000007a7908723e */ /* 0x000fe20004807008 */
[-C--:B------:R-:W-:Y:S01]  /*6bf0*/  FFMA.FTZ R117, R29, R30.reuse, R116 ;  /* 0x0000001e1d757223 */ /* 0x080fe20000010074 */
[----:B------:R-:W-:Y:S01]  /*6c00*/  F2FP.F16.E4M3.UNPACK_B R29, R9 ;  /* 0x00000009ff1d723e */ /* 0x000fe200020006ff */
[----:B------:R-:W-:Y:S01]  /*6c10*/  FFMA.FTZ R14, R14, R30, -R119 ;  /* 0x0000001e0e0e7223 */ /* 0x000fe20000010877 */
[-C--:B------:R-:W-:Y:S01]  /*6c20*/  FFMA.FTZ R129, R10, R115.reuse, -R31 ;  /* 0x000000730a817223 */ /* 0x080fe2000001081f */
[----:B------:R-:W-:Y:S01]  /*6c30*/  FFMA.FTZ R120, R28, R115, R131 ;  /* 0x000000731c787223 */ /* 0x000fe20000010083 */
[----:B------:R-:W-:Y:S01]  /*6c40*/  F2FP.SATFINITE.E4M3.F32.PACK_AB_MERGE_C R10, R133, R126, RZ ;  /* 0x0000007e850a723e */ /* 0x000fe200048070ff */
[--C-:B------:R-:W-:Y:S01]  /*6c50*/  HADD2.F32 R119, -RZ, R118.reuse.H0_H0 ;  /* 0x20000076ff777230 */ /* 0x100fe20000004100 */
[----:B------:R-:W-:Y:S01]  /*6c60*/  F2FP.F16.E4M3.UNPACK_B R30, R13 ;  /* 0x0000000dff1e723e */ /* 0x000fe200020006ff */
[----:B------:R-:W-:Y:S01]  /*6c70*/  HADD2.F32 R28, -RZ, R29.H0_H0 ;  /* 0x2000001dff1c7230 */ /* 0x000fe20000004100 */
[----:B------:R-:W-:Y:S01]  /*6c80*/  F2FP.F16.E4M3.UNPACK_B R116, R6 ;  /* 0x00000006ff74723e */ /* 0x000fe200020006ff */
[----:B------:R-:W-:Y:S01]  /*6c90*/  HADD2.F32 R118, -RZ, R118.H1_H1 ;  /* 0x30000076ff767230 */ /* 0x000fe20000004100 */
[----:B------:R-:W-:Y:S01]  /*6ca0*/  F2FP.SATFINITE.E4M3.F32.PACK_AB_MERGE_C R10, R129, R14, R10 ;  /* 0x0000000e810a723e */ /* 0x000fe2000480700a */
[----:B------:R-:W-:Y:S01]  /*6cb0*/  HADD2.F32 R31, -RZ, R30.H0_H0 ;  /* 0x2000001eff1f7230 */ /* 0x000fe20000004100 */
[----:B------:R-:W-:Y:S01]  /*6cc0*/  F2FP.SATFINITE.E4M3.F32.PACK_AB_MERGE_C R14, R120, R117, R135 ;  /* 0x00000075780e723e */ /* 0x000fe20004807087 */
[----:B------:R-:W-:-:S02]  /*6cd0*/  HADD2.F32 R117, -RZ, R116.H0_H0 ;  /* 0x20000074ff757230 */ /* 0x000fc40000004100 */
[CC--:B------:R-:W-:Y:S01]  /*6ce0*/  FMUL.FTZ R120, R28.reuse, R119.reuse ;  /* 0x000000771c787220 */ /* 0x0c0fe20000410000 */
[----:B------:R-:W-:Y:S02]  /*6cf0*/  HADD2.F32 R115, -RZ, R30.H1_H1 ;  /* 0x3000001eff737230 */ /* 0x000fe40000004100 */
[C---:B------:R-:W-:Y:S01]  /*6d00*/  FMUL.FTZ R121, R31.reuse, R119 ;  /* 0x000000771f797220 */ /* 0x040fe20000410000 */
[----:B------:R-:W-:Y:S02]  /*6d10*/  HADD2.F32 R30, -RZ, R29.H1_H1 ;  /* 0x3000001dff1e7230 */ /* 0x000fe40000004100 */
[-C--:B------:R-:W-:Y:S01]  /*6d20*/  FFMA.FTZ R29, R31, R117.reuse, R120 ;  /* 0x000000751f1d7223 */ /* 0x080fe20000010078 */
[----:B------:R-:W-:Y:S02]  /*6d30*/  HADD2.F32 R116, -RZ, R116.H1_H1 ;  /* 0x30000074ff747230 */ /* 0x000fe40000004100 */
[CC--:B------:R-:W-:Y:S01]  /*6d40*/  FMUL.FTZ R31, R115.reuse, R118.reuse ;  /* 0x00000076731f7220 */ /* 0x0c0fe20000410000 */
[----:B------:R-:W-:Y:S01]  /*6d50*/  FFMA.FTZ R28, R28, R117, -R121 ;  /* 0x000000751c1c7223 */ /* 0x000fe20000010879 */
[C---:B------:R-:W-:Y:S01]  /*6d60*/  FMUL.FTZ R118, R30.reuse, R118 ;  /* 0x000000761e767220 */ /* 0x040fe20000410000 */
[----:B------:R-:W-:Y:S01]  /*6d70*/  F2FP.F16.E4M3.UNPACK_B R13, R13.H1 ;  /* 0x0000000dff0d723e */ /* 0x000fe200030006ff */
[-C--:B------:R-:W-:Y:S01]  /*6d80*/  FFMA.FTZ R121, R30, R116.reuse, -R31 ;  /* 0x000000741e797223 */ /* 0x080fe2000001081f */
[----:B------:R-:W-:Y:S01]  /*6d90*/  F2FP.F16.E4M3.UNPACK_B R31, R7.H1 ;  /* 0x00000007ff1f723e */ /* 0x000fe200030006ff */
[----:B------:R-:W-:Y:S01]  /*6da0*/  FFMA.FTZ R122, R115, R116, R118 ;  /* 0x00000074737a7223 */ /* 0x000fe20000010076 */
[----:B------:R-:W-:Y:S01]  /*6db0*/  F2FP.F16.E4M3.UNPACK_B R9, R9.H1 ;  /* 0x00000009ff09723e */ /* 0x000fe200030006ff */
[----:B------:R-:W-:Y:S01]  /*6dc0*/  HADD2.F32 R30, -RZ, R13.H0_H0 ;  /* 0x2000000dff1e7230 */ /* 0x000fe20000004100 */
[----:B------:R-:W-:Y:S01]  /*6dd0*/  F2FP.F16.E4M3.UNPACK_B R6, R6.H1 ;  /* 0x00000006ff06723e */ /* 0x000fe200030006ff */
[----:B------:R-:W-:Y:S01]  /*6de0*/  HADD2.F32 R115, -RZ, R31.H0_H0 ;  /* 0x2000001fff737230 */ /* 0x000fe20000004100 */
[----:B------:R-:W-:Y:S01]  /*6df0*/  F2FP.SATFINITE.E4M3.F32.PACK_AB_MERGE_C R12, R123, R124, R12 ;  /* 0x0000007c7b0c723e */ /* 0x000fe2000480700c */
[----:B------:R-:W-:Y:S01]  /*6e00*/  HADD2.F32 R7, -RZ, R9.H0_H0 ;  /* 0x20000009ff077230 */ /* 0x000fe20000004100 */
[----:B------:R-:W-:Y:S01]  /*6e10*/  F2FP.F16.E4M3.UNPACK_B R117, R5 ;  /* 0x00000005ff75723e */ /* 0x000fe200020006ff */
[----:B------:R-:W-:-:S02]  /*6e20*/  HADD2.F32 R13, -RZ, R13.H1_H1 ;  /* 0x3000000dff0d7230 */ /* 0x000fc40000004100 */
[CC--:B------:R-:W-:Y:S01]  /*6e30*/  FMUL.FTZ R120, R30.reuse, R115.reuse ;  /* 0x000000731e787220 */ /* 0x0c0fe20000410000 */
        /* <DEDUP_REMOVED lines=10> */
[----:B------:R-:W-:Y:S01]  /*6ee0*/  FFMA.FTZ R125, R13, R116, R118 ;  /* 0x000000740d7d7223 */ /* 0x000fe20000010076 */
[----:B------:R-:W-:Y:S01]  /*6ef0*/  F2FP.F16.E4M3.UNPACK_B R6, R11 ;  /* 0x0000000bff06723e */ /* 0x000fe200020006ff */
[----:B------:R-:W-:Y:S01]  /*6f00*/  FFMA.FTZ R123, R7, R31, -R120 ;  /* 0x0000001f077b7223 */ /* 0x000fe20000010878 */
[----:B------:R-:W-:Y:S01]  /*6f10*/  F2FP.F16.E4M3.UNPACK_B R15, R15.H1 ;  /* 0x0000000fff0f723e */ /* 0x000fe200030006ff */
        /* <DEDUP_REMOVED lines=12> */
[----:B------:R-:W-:Y:S02]  /*6fe0*/  HADD2.F32 R116, -RZ, R5.H0_H0 ;  /* 0x20000005ff747230 */ /* 0x000fe40000004100 */
[-C--:B------:R-:W-:Y:S01]  /*6ff0*/  FMUL.FTZ R130, R4, R119.reuse ;  /* 0x0000007704827220 */ /* 0x080fe20000410000 */
[----:B------:R-:W-:Y:S02]  /*7000*/  HADD2.F32 R115, -RZ, R31.H0_H0 ;  /* 0x2000001fff737230 */ /* 0x000fe40000004100 */
[----:B------:R-:W-:Y:S01]  /*7010*/  FMUL.FTZ R119, R9, R119 ;  /* 0x0000007709777220 */ /* 0x000fe20000410000 */
[----:B------:R-:W-:-:S02]  /*7020*/  HADD2.F32 R15, -RZ, R15.H1_H1 ;  /* 0x3000000fff0f7230 */ /* 0x000fc40000004100 */
[-C--:B------:R-:W-:Y:S01]  /*7030*/  FFMA.FTZ R128, R7, R116.reuse, -R128 ;  /* 0x0000007407807223 */ /* 0x080fe20000010880 */
[----:B------:R-:W-:Y:S02]  /*7040*/  HADD2.F32 R118, -RZ, R118.H1_H1 ;  /* 0x30000076ff767230 */ /* 0x000fe40000004100 */
[----:B------:R-:W-:Y:S01]  /*7050*/  FFMA.FTZ R120, R13, R116, R120 ;  /* 0x000000740d787223 */ /* 0x000fe20000010078 */
        /* <DEDUP_REMOVED lines=11> */
[----:B------:R-:W-:Y:S01]  /*7110*/  FMUL.FTZ R117, R6, R117 ;  /* 0x0000007506757220 */ /* 0x000fe20000410000 */
[----:B------:R-:W-:Y:S01]  /*7120*/  F2FP.SATFINITE.E4M3.F32.PACK_AB_MERGE_C R123, R126, R123, RZ ;  /* 0x0000007b7e7b723e */ /* 0x000fe200048070ff */
[-C--:B------:R-:W-:Y:S01]  /*7130*/  FFMA.FTZ R11, R11, R4.reuse, -R116 ;  /* 0x000000040b0b7223 */ /* 0x080fe20000010874 */
[----:B------:R-:W-:Y:S01]  /*7140*/  FFMA.FTZ R118, R15, R4, R118 ;  /* 0x000000040f767223 */ /* 0x000fe20000010076 */
[-C--:B------:R-:W-:Y:S01]  /*7150*/  FFMA.FTZ R7, R6, R5.reuse, -R7 ;  /* 0x0000000506077223 */ /* 0x080fe20000010807 */
[----:B------:R-:W-:Y:S01]  /*7160*/  FFMA.FTZ R117, R30, R5, R117 ;  /* 0x000000051e757223 */ /* 0x000fe20000010075 */
[----:B------:R-:W-:-:S02]  /*7170*/  F2FP.SATFINITE.E4M3.F32.PACK_AB_MERGE_C R124, R125, R124, RZ ;  /* 0x0000007c7d7c723e */ /* 0x000fc400048070ff */
[----:B------:R-:W-:Y:S02]  /*7180*/  F2FP.SATFINITE.E4M3.F32.PACK_AB_MERGE_C R11, R11, R130, RZ ;  /* 0x000000820b0b723e */ /* 0x000fe400048070ff */
[----:B------:R-:W-:Y:S02]  /*7190*/  F2FP.SATFINITE.E4M3.F32.PACK_AB_MERGE_C R118, R118, R119, RZ ;  /* 0x000000777676723e */ /* 0x000fe400048070ff */
[----:B------:R-:W-:Y:S02]  /*71a0*/  F2FP.SATFINITE.E4M3.F32.PACK_AB_MERGE_C R9, R121, R28, R123 ;  /* 0x0000001c7909723e */ /* 0x000fe4000480707b */
[----:B------:R-:W-:Y:S02]  /*71b0*/  F2FP.SATFINITE.E4M3.F32.PACK_AB_MERGE_C R11, R7, R128, R11 ;  /* 0x00000080070b723e */ /* 0x000fe4000480700b */
[----:B------:R-:W-:Y:S02]  /*71c0*/  F2FP.SATFINITE.E4M3.F32.PACK_AB_MERGE_C R13, R122, R29, R124 ;  /* 0x0000001d7a0d723e */ /* 0x000fe4000480707c */
[----:B------:R-:W-:-:S07]  /*71d0*/  F2FP.SATFINITE.E4M3.F32.PACK_AB_MERGE_C R15, R117, R120, R118 ;  /* 0x00000078750f723e */ /* 0x000fce0004807076 */
.L_x_9128:
[----:B------:R-:W-:Y:S05]  /*71e0*/  BSYNC B2 ;  /* 0x0000000000027941 */ /* 0x000fea0003800000 */
.L_x_9127:
[----:B------:R-:W-:Y:S01]  /*71f0*/  ISETP.GE.AND P3, PT, R114, R109, PT ;  /* 0x0000006d7200720c */ /* 0x000fe20003f66270 */
[----:B--2---:R4:W-:-:S12]  /*7200*/  ST.E.128 desc[UR60][R96.64], R8 ;  /* 0x0000000860007985 */ /* 0x0049d8000c101d3c */
[----:B------:R-:W-:-:S04]  /*7210*/  @!P3 IADD3 R4, P4, R101, R114, RZ ;  /* 0x000000726504b210 */ /* 0x000fc80007f9e0ff */
[----:B------:R-:W-:-:S05]  /*7220*/  @!P3 LEA.HI.X.SX32 R5, R114, R102, 0x1, P4 ;  /* 0x000000667205b211 */ /* 0x000fca00020f0eff */
[----:B---3--:R4:W-:Y:S04]  /*7230*/  @!P3 ST.E.128 desc[UR60][R4.64], R12 ;  /* 0x0000000c0400b985 */ /* 0x0089e8000c101d3c */
.L_x_9126:
[----:B------:R-:W-:Y:S05]  /*7240*/  BSYNC B1 ;  /* 0x0000000000017941 */ /* 0x000fea0003800000 */
.L_x_9125:
[----:B------:R-:W-:-:S03]  /*7250*/  UMOV UR4, 0xffffffff ;  /* 0xffffffff00047882 */ /* 0x000fc60000000000 */
[----:B------:R-:W-:Y:S05]  /*7260*/  BRA.DIV UR4, `(.L_x_9129) ;  /* 0x0000027a04c87947 */ /* 0x000fea000b800000 */
[----:B------:R0:W0:Y:S04]  /*7270*/  SHFL.IDX PT, R28, R100, 0x1, 0x1c1f ;  /* 0x003c1f00641c7f89 */ /* 0x00002800000e0000 */
[----:B----4-:R4:W0:Y:S02]  /*7280*/  SHFL.IDX PT, R14, R99, 0x1, 0x1c1f ;  /* 0x003c1f00630e7f89 */ /* 0x01082400000e0000 */
.L_x_9492:
        /* <DEDUP_REMOVED lines=20> */
[----:B------:R-:W0:Y:S04]  /*73d0*/  LDS.128 R4, [R4+0x18400] ;  /* 0x0184000004047984 */ /* 0x000e280000000c00 */
[----:B------:R-:W0:Y:S01]  /*73e0*/  LDS.128 R8, [R8+0x18400] ;  /* 0x0184000008087984 */ /* 0x000e220000000c00 */
[----:B------:R-:W-:Y:S05]  /*73f0*/  @P2 BRA `(.L_x_9133) ;  /* 0x0000000c00702947 */ /* 0x000fea0003800000 */
[--C-:B------:R-:W-:Y:S01]  /*7400*/  SHF.R.U32.HI R118, RZ, 0x8, R33.reuse ;  /* 0x00000008ff767819 */ /* 0x100fe20000011621 */
[----:B0-----:R-:W-:Y:S01]  /*7410*/  IMAD.MOV.U32 R31, RZ, RZ, R4 ;  /* 0x000000ffff1f7224 */ /* 0x001fe200078e0004 */
[--C-:B------:R-:W-:Y:S01]  /*7420*/  SHF.R.U32.HI R119, RZ, 0x10, R33.reuse ;  /* 0x00000010ff777819 */ /* 0x100fe20000011621 */
[----:B------:R-:W-:Y:S01]  /*7430*/  IMAD.MOV.U32 R29, RZ, RZ, R6 ;  /* 0x000000ffff1d7224 */ /* 0x000fe200078e0006 */
[----:B------:R-:W-:Y:S01]  /*7440*/  LOP3.LUT R32, R33, 0xff, RZ, 0xc0, !PT ;  /* 0x000000ff21207812 */ /* 0x000fe200078ec0ff */
[----:B------:R-:W-:Y:S01]  /*7450*/  IMAD.SHL.U32 R4, R118, 0x100, RZ ;  /* 0x0000010076047824 */ /* 0x000fe200078e00ff */
[----:B------:R-:W-:Y:S01]  /*7460*/  SHF.R.U32.HI R33, RZ, 0x18, R33 ;  /* 0x00000018ff217819 */ /* 0x000fe20000011621 */
[----:B------:R-:W-:Y:S01]  /*7470*/  IMAD.MOV.U32 R34, RZ, RZ, R8 ;  /* 0x000000ffff227224 */ /* 0x000fe200078e0008 */
[--C-:B------:R-:W-:Y:S01]  /*7480*/  SHF.R.U32.HI R116, RZ, 0x8, R35.reuse ;  /* 0x00000008ff747819 */ /* 0x100fe20000011623 */
[----:B------:R-:W-:Y:S01]  /*7490*/  IMAD.MOV.U32 R30, RZ, RZ, R10 ;  /* 0x000000ffff1e7224 */ /* 0x000fe200078e000a */
[----:B------:R-:W-:Y:S01]  /*74a0*/  PRMT R33, R33, 0x654, R32 ;  /* 0x0000065421217816 */ /* 0x000fe20000000020 */
[----:B------:R-:W-:Y:S01]  /*74b0*/  IMAD.U32 R8, R119, 0x10000, RZ ;  /* 0x0001000077087824 */ /* 0x000fe200078e00ff */
[----:B------:R-:W-:-:S02]  /*74c0*/  SHF.R.U32.HI R117, RZ, 0x10, R35 ;  /* 0x00000010ff757819 */ /* 0x000fc40000011623 */
[----:B------:R-:W-:Y:S02]  /*74d0*/  LOP3.LUT R36, R35, 0xff, RZ, 0xc0, !PT ;  /* 0x000000ff23247812 */ /* 0x000fe400078ec0ff */
[----:B------:R-:W-:Y:S02]  /*74e0*/  SHF.R.U32.HI R35, RZ, 0x18, R35 ;  /* 0x00000018ff237819 */ /* 0x000fe40000011623 */
[--C-:B------:R-:W-:Y:S02]  /*74f0*/  SHF.R.U32.HI R114, RZ, 0x8, R37.reuse ;  /* 0x00000008ff727819 */ /* 0x100fe40000011625 */
[--C-:B------:R-:W-:Y:S02]  /*7500*/  SHF.R.U32.HI R115, RZ, 0x10, R37.reuse ;  /* 0x00000010ff737819 */ /* 0x100fe40000011625 */
[----:B------:R-:W-:Y:S01]  /*7510*/  LOP3.LUT R38, R37, 0xff, RZ, 0xc0, !PT ;  /* 0x000000ff25267812 */ /* 0x000fe200078ec0ff */
[----:B------:R-:W-:Y:S01]  /*7520*/  IMAD.SHL.U32 R6, R114, 0x100, RZ ;  /* 0x0000010072067824 */ /* 0x000fe200078e00ff */
[----:B---3--:R-:W-:-:S02]  /*7530*/  SHF.R.U32.HI R101, RZ, 0x18, R37 ;  /* 0x00000018ff657819 */ /* 0x008fc40000011625 */
[----:B------:R-:W-:Y:S01]  /*7540*/  LOP3.LUT R33, R33, 0xff00, R4, 0xf8, !PT ;  /* 0x0000ff0021217812 */ /* 0x000fe200078ef804 */
[----:B------:R-:W-:Y:S01]  /*7550*/  IMAD.SHL.U32 R4, R116, 0x100, RZ ;  /* 0x0000010074047824 */ /* 0x000fe200078e00ff */
[----:B------:R-:W-:Y:S02]  /*7560*/  LOP3.LUT R37, R39, 0xff, RZ, 0xc0, !PT ;  /* 0x000000ff27257812 */ /* 0x000fe400078ec0ff */
[--C-:B------:R-:W-:Y:S02]  /*7570*/  SHF.R.U32.HI R96, RZ, 0x18, R39.reuse ;  /* 0x00000018ff607819 */ /* 0x100fe40000011627 */
[--C-:B------:R-:W-:Y:S02]  /*7580*/  SHF.R.U32.HI R97, RZ, 0x8, R39.reuse ;  /* 0x00000008ff617819 */ /* 0x100fe40000011627 */
[----:B------:R-:W-:Y:S02]  /*7590*/  PRMT R35, R35, 0x654, R36 ;  /* 0x0000065423237816 */ /* 0x000fe40000000024 */
[----:B--2---:R-:W-:Y:S01]  /*75a0*/  SHF.R.U32.HI R102, RZ, 0x10, R39 ;  /* 0x00000010ff667819 */ /* 0x004fe20000011627 */
[----:B------:R-:W-:Y:S01]  /*75b0*/  IMAD.SHL.U32 R10, R97, 0x100, RZ ;  /* 0x00000100610a7824 */ /* 0x000fe200078e00ff */
[----:B------:R-:W-:-:S02]  /*75c0*/  PRMT R39, R101, 0x654, R38 ;  /* 0x0000065465277816 */ /* 0x000fc40000000026 */
[----:B------:R-:W-:Y:S01]  /*75d0*/  PRMT R101, R96, 0x654, R37 ;  /* 0x0000065460657816 */ /* 0x000fe20000000025 */
[----:B------:R-:W-:Y:S01]  /*75e0*/  IMAD.U32 R96, R102, 0x10000, RZ ;  /* 0x0001000066607824 */ /* 0x000fe200078e00ff */
[----:B------:R-:W-:Y:S01]  /*75f0*/  LOP3.LUT R37, R35, 0xff00, R4, 0xf8, !PT ;  /* 0x0000ff0023257812 */ /* 0x000fe200078ef804 */
[----:B------:R-:W-:Y:S01]  /*7600*/  IMAD.U32 R4, R117, 0x10000, RZ ;  /* 0x0001000075047824 */ /* 0x000fe200078e00ff */
[----:B------:R-:W-:Y:S02]  /*7610*/  LOP3.LUT R97, R39, 0xff00, R6, 0xf8, !PT ;  /* 0x0000ff0027617812 */ /* 0x000fe400078ef806 */
[----:B------:R-:W-:Y:S02]  /*7620*/  F2FP.F16.E4M3.UNPACK_B R39, R113.H1 ;  /* 0x00000071ff27723e */ /* 0x000fe400030006ff */
[----:B------:R-:W-:Y:S02]  /*7630*/  F2FP.F16.E4M3.UNPACK_B R32, R31.H1 ;  /* 0x0000001fff20723e */ /* 0x000fe400030006ff */
[----:B------:R-:W-:Y:S01]  /*7640*/  F2FP.F16.E4M3.UNPACK_B R35, R34.H1 ;  /* 0x00000022ff23723e */ /* 0x000fe200030006ff */
[--C-:B------:R-:W-:Y:S01]  /*7650*/  HADD2.F32 R6, -RZ, R39.reuse.H0_H0 ;  /* 0x20000027ff067230 */ /* 0x100fe20000004100 */
[----:B------:R-:W-:Y:S01]  /*7660*/  LOP3.LUT R4, R37, 0xff0000, R4, 0xf8, !PT ;  /* 0x00ff000025047812 */ /* 0x000fe200078ef804 */
[----:B------:R-:W-:Y:S01]  /*7670*/  HADD2.F32 R39, -RZ, R39.H1_H1 ;  /* 0x30000027ff277230 */ /* 0x000fe20000004100 */
[----:B------:R-:W-:Y:S01]  /*7680*/  LOP3.LUT R8, R33, 0xff0000, R8, 0xf8, !PT ;  /* 0x00ff000021087812 */ /* 0x000fe200078ef808 */
[----:B------:R-:W-:Y:S01]  /*7690*/  HADD2.F32 R33, -RZ, R32.H0_H0 ;  /* 0x20000020ff217230 */ /* 0x000fe20000004100 */
[----:B------:R-:W-:Y:S01]  /*76a0*/  F2FP.F16.E4M3.UNPACK_B R37, R110.H1 ;  /* 0x0000006eff25723e */ /* 0x000fe200030006ff */
[----:B------:R-:W-:Y:S01]  /*76b0*/  HADD2.F32 R36, -RZ, R35.H0_H0 ;  /* 0x20000023ff247230 */ /* 0x000fe20000004100 */
[----:B------:R-:W-:Y:S01]  /*76c0*/  LOP3.LUT R101, R101, 0xff00, R10, 0xf8, !PT ;  /* 0x0000ff0065657812 */ /* 0x000fe200078ef80a */
[----:B------:R-:W-:-:S02]  /*76d0*/  IMAD.U32 R10, R115, 0x10000, RZ ;  /* 0x00010000730a7824 */ /* 0x000fc400078e00ff */
[-C--:B------:R-:W-:Y:S01]  /*76e0*/  FMUL.FTZ R115, R33, R6.reuse ;  /* 0x0000000621737220 */ /* 0x080fe20000410000 */
[--C-:B------:R-:W-:Y:S02]  /*76f0*/  HADD2.F32 R38, -RZ, R37.reuse.H0_H0 ;  /* 0x20000025ff267230 */ /* 0x100fe40000004100 */
[C---:B------:R-:W-:Y:S01]  /*7700*/  FMUL.FTZ R102, R36.reuse, R6 ;  /* 0x0000000624667220 */ /* 0x040fe20000410000 */
[----:B------:R-:W-:Y:S01]  /*7710*/  F2FP.F16.E4M3.UNPACK_B R113, R113 ;  /* 0x00000071ff71723e */ /* 0x000fe200020006ff */
[----:B------:R-:W-:Y:S01]  /*7720*/  HADD2.F32 R37, -RZ, R37.H1_H1 ;  /* 0x30000025ff257230 */ /* 0x000fe20000004100 */
[----:B------:R-:W-:Y:S01]  /*7730*/  LOP3.LUT R10, R97, 0xff0000, R10, 0xf8, !PT ;  /* 0x00ff0000610a7812 */ /* 0x000fe200078ef80a */
[-C--:B------:R-:W-:Y:S01]  /*7740*/  FFMA.FTZ R115, R36, R38.reuse, R115 ;  /* 0x0000002624737223 */ /* 0x080fe20000010073 */
[----:B------:R-:W-:Y:S01]  /*7750*/  FFMA.FTZ R97, R33, R38, -R102 ;  /* 0x0000002621617223 */ /* 0x000fe20000010866 */
[----:B------:R-:W-:Y:S01]  /*7760*/  HADD2.F32 R36, -RZ, R35.H1_H1 ;  /* 0x30000023ff247230 */ /* 0x000fe20000004100 */
[----:B------:R-:W-:Y:S01]  /*7770*/  F2FP.F16.E4M3.UNPACK_B R34, R34 ;  /* 0x00000022ff22723e */ /* 0x000fe200020006ff */
[----:B------:R-:W-:Y:S01]  /*7780*/  HADD2.F32 R33, -RZ, R32.H1_H1 ;  /* 0x30000020ff217230 */ /* 0x000fe20000004100 */
[----:B------:R-:W-:Y:S01]  /*7790*/  F2FP.F16.E4M3.UNPACK_B R31, R31 ;  /* 0x0000001fff1f723e */ /* 0x000fe200020006ff */
[----:B------:R-:W-:Y:S01]  /*77a0*/  HADD2.F32 R38, -RZ, R113.H0_H0 ;  /* 0x20000071ff267230 */ /* 0x000fe20000004100 */
[----:B------:R-:W-:Y:S01]  /*77b0*/  LOP3.LUT R6, R101, 0xff0000, R96, 0xf8, !PT ;  /* 0x00ff000065067812 */ /* 0x000fe200078ef860 */
        /* <DEDUP_REMOVED lines=40> */
[--C-:B------:R-:W-:Y:S02]  /*7a40*/  HADD2.F32 R35, -RZ, R112.reuse.H0_H0 ;  /* 0x20000070ff237230 */ /* 0x100fe40000004100 */
[----:B------:R-:W-:Y:S01]  /*7a50*/  FFMA.FTZ R117, R31, R36, -R32 ;  /* 0x000000241f757223 */ /* 0x000fe20000010820 */
[----:B------:R-:W-:Y:S01]  /*7a60*/  F2FP.F16.E4M3.UNPACK_B R31, R30 ;  /* 0x0000001eff1f723e */ /* 0x000fe200020006ff */
[----:B------:R-:W-:Y:S01]  /*7a70*/  HADD2.F32 R30, -RZ, R29.H0_H0 ;  /* 0x2000001dff1e7230 */ /* 0x000fe20000004100 */
[----:B------:R-:W-:Y:S01]  /*7a80*/  F2FP.F16.E4M3.UNPACK_B R108, R108 ;  /* 0x0000006cff6c723e */ /* 0x000fe200020006ff */
[----:B------:R-:W-:Y:S01]  /*7a90*/  FFMA.FTZ R119, R33, R36, R38 ;  /* 0x0000002421777223 */ /* 0x000fe20000010026 */
[----:B------:R-:W-:Y:S01]  /*7aa0*/  HADD2.F32 R112, -RZ, R112.H1_H1 ;  /* 0x30000070ff707230 */ /* 0x000fe20000004100 */
[----:B------:R-:W-:Y:S01]  /*7ab0*/  F2FP.F16.E4M3.UNPACK_B R38, R10 ;  /* 0x0000000aff26723e */ /* 0x000fe200020006ff */
[--C-:B------:R-:W-:Y:S01]  /*7ac0*/  HADD2.F32 R32, -RZ, R31.reuse.H0_H0 ;  /* 0x2000001fff207230 */ /* 0x100fe20000004100 */
[----:B------:R-:W-:Y:S01]  /*7ad0*/  F2FP.SATFINITE.E4M3.F32.PACK_AB_MERGE_C R110, R117, R110, RZ ;  /* 0x0000006e756e723e */ /* 0x000fe200048070ff */
[----:B------:R-:W-:Y:S01]  /*7ae0*/  HADD2.F32 R31, -RZ, R31.H1_H1 ;  /* 0x3000001fff1f7230 */ /* 0x000fe20000004100 */
[----:B------:R-:W-:Y:S01]  /*7af0*/  F2FP.SATFINITE.E4M3.F32.PACK_AB_MERGE_C R118, R119, R118, RZ ;  /* 0x000000767776723e */ /* 0x000fe200048070ff */
[----:B------:R-:W-:-:S02]  /*7b00*/  HADD2.F32 R33, -RZ, R108.H0_H0 ;  /* 0x2000006cff217230 */ /* 0x000fc40000004100 */
[-C--:B------:R-:W-:Y:S01]  /*7b10*/  FMUL.FTZ R37, R32, R35.reuse ;  /* 0x0000002320257220 */ /* 0x080fe20000410000 */
[----:B------:R-:W-:Y:S02]  /*7b20*/  HADD2.F32 R29, -RZ, R29.H1_H1 ;  /* 0x3000001dff1d7230 */ /* 0x000fe40000004100 */
[C---:B------:R-:W-:Y:S01]  /*7b30*/  FMUL.FTZ R35, R30.reuse, R35 ;  /* 0x000000231e237220 */ /* 0x040fe20000410000 */
[----:B------:R-:W-:Y:S02]  /*7b40*/  HADD2.F32 R108, -RZ, R108.H1_H1 ;  /* 0x3000006cff6c7230 */ /* 0x000fe40000004100 */
[-C--:B------:R-:W-:Y:S01]  /*7b50*/  FMUL.FTZ R34, R31, R112.reuse ;  /* 0x000000701f227220 */ /* 0x080fe20000410000 */
[-C--:B------:R-:W-:Y:S01]  /*7b60*/  FFMA.FTZ R30, R30, R33.reuse, -R37 ;  /* 0x000000211e1e7223 */ /* 0x080fe20000010825 */
[----:B------:R-:W-:Y:S01]  /*7b70*/  FFMA.FTZ R101, R32, R33, R35 ;  /* 0x0000002120657223 */ /* 0x000fe20000010023 */
[C---:B------:R-:W-:Y:S01]  /*7b80*/  FMUL.FTZ R112, R29.reuse, R112 ;  /* 0x000000701d707220 */ /* 0x040fe20000410000 */
[----:B------:R-:W-:Y:S01]  /*7b90*/  F2FP.F16.E4M3.UNPACK_B R35, R9 ;  /* 0x00000009ff23723e */ /* 0x000fe200020006ff */
[-C--:B------:R-:W-:Y:S01]  /*7ba0*/  FFMA.FTZ R29, R29, R108.reuse, -R34 ;  /* 0x0000006c1d1d7223 */ /* 0x080fe20000010822 */
[----:B------:R-:W-:Y:S01]  /*7bb0*/  F2FP.F16.E4M3.UNPACK_B R33, R5 ;  /* 0x00000005ff21723e */ /* 0x000fe200020006ff */
[----:B------:R-:W-:Y:S01]  /*7bc0*/  FFMA.FTZ R112, R31, R108, R112 ;  /* 0x0000006c1f707223 */ /* 0x000fe20000010070 */
[----:B------:R-:W-:Y:S01]  /*7bd0*/  F2FP.SATFINITE.E4M3.F32.PACK_AB_MERGE_C R32, R114, R97, RZ ;  /* 0x000000617220723e */ /* 0x000fe200048070ff */
[----:B------:R-:W-:Y:S01]  /*7be0*/  HADD2.F32 R36, -RZ, R35.H0_H0 ;  /* 0x20000023ff247230 */ /* 0x000fe20000004100 */
[----:B------:R-:W-:Y:S01]  /*7bf0*/  F2FP.F16.E4M3.UNPACK_B R37, R8 ;  /* 0x00000008ff25723e */ /* 0x000fe200020006ff */
[----:B------:R-:W-:Y:S01]  /*7c00*/  HADD2.F32 R97, -RZ, R38.H0_H0 ;  /* 0x20000026ff617230 */ /* 0x000fe20000004100 */
[----:B------:R-:W-:Y:S01]  /*7c10*/  F2FP.SATFINITE.E4M3.F32.PACK_AB_MERGE_C R30, R29, R30, R110 ;  /* 0x0000001e1d1e723e */ /* 0x000fe2000480706e */
[----:B------:R-:W-:Y:S01]  /*7c20*/  HADD2.F32 R34, -RZ, R33.H0_H0 ;  /* 0x20000021ff227230 */ /* 0x000fe20000004100 */
[----:B------:R-:W-:Y:S01]  /*7c30*/  F2FP.SATFINITE.E4M3.F32.PACK_AB_MERGE_C R32, R102, R39, R32 ;  /* 0x000000276620723e */ /* 0x000fe20004807020 */
[----:B------:R-:W-:Y:S01]  /*7c40*/  HADD2.F32 R39, -RZ, R37.H0_H0 ;  /* 0x20000025ff277230 */ /* 0x000fe20000004100 */
[----:B------:R-:W-:Y:S01]  /*7c50*/  F2FP.SATFINITE.E4M3.F32.PACK_AB_MERGE_C R29, R112, R101, R118 ;  /* 0x00000065701d723e */ /* 0x000fe20004807076 */
[-C--:B------:R-:W-:Y:S01]  /*7c60*/  FMUL.FTZ R101, R36, R97.reuse ;  /* 0x0000006124657220 */ /* 0x080fe20000410000 */
[----:B------:R-:W-:Y:S01]  /*7c70*/  FMUL.FTZ R97, R34, R97 ;  /* 0x0000006122617220 */ /* 0x000fe20000410000 */
[----:B------:R-:W-:Y:S01]  /*7c80*/  F2FP.SATFINITE.E4M3.F32.PACK_AB_MERGE_C R31, R116, R115, RZ ;  /* 0x00000073741f723e */ /* 0x000fe200048070ff */
[----:B------:R-:W-:-:S02]  /*7c90*/  HADD2.F32 R35, -RZ, R35.H1_H1 ;  /* 0x30000023ff237230 */ /* 0x000fc40000004100 */
[-C--:B------:R-:W-:Y:S01]  /*7ca0*/  FFMA.FTZ R101, R34, R39.reuse, -R101 ;  /* 0x0000002722657223 */ /* 0x080fe20000010865 */
[----:B------:R-:W-:Y:S02]  /*7cb0*/  HADD2.F32 R38, -RZ, R38.H1_H1 ;  /* 0x30000026ff267230 */ /* 0x000fe40000004100 */
[----:B------:R-:W-:Y:S01]  /*7cc0*/  FFMA.FTZ R97, R36, R39, R97 ;  /* 0x0000002724617223 */ /* 0x000fe20000010061 */
[----:B------:R-:W-:Y:S01]  /*7cd0*/  F2FP.SATFINITE.E4M3.F32.PACK_AB_MERGE_C R31, R113, R96, R31 ;  /* 0x00000060711f723e */ /* 0x000fe2000480701f */
[----:B------:R-:W-:Y:S01]  /*7ce0*/  HADD2.F32 R33, -RZ, R33.H1_H1 ;  /* 0x30000021ff217230 */ /* 0x000fe20000004100 */
[----:B------:R-:W-:Y:S01]  /*7cf0*/  F2FP.F16.E4M3.UNPACK_B R34, R9.H1 ;  /* 0x00000009ff22723e */ /* 0x000fe200030006ff */
[----:B------:R-:W-:Y:S02]  /*7d00*/  HADD2.F32 R36, -RZ, R37.H1_H1 ;  /* 0x30000025ff247230 */ /* 0x000fe40000004100 */
[-C--:B------:R-:W-:Y:S01]  /*7d10*/  FMUL.FTZ R96, R35, R38.reuse ;  /* 0x0000002623607220 */ /* 0x080fe20000410000 */
[----:B------:R-:W-:Y:S01]  /*7d20*/  F2FP.F16.E4M3.UNPACK_B R5, R5.H1 ;  /* 0x00000005ff05723e */ /* 0x000fe200030006ff */
[C---:B------:R-:W-:Y:S01]  /*7d30*/  FMUL.FTZ R38, R33.reuse, R38 ;  /* 0x0000002621267220 */ /* 0x040fe20000410000 */
[----:B------:R-:W-:Y:S01]  /*7d40*/  F2FP.F16.E4M3.UNPACK_B R8, R8.H1 ;  /* 0x00000008ff08723e */ /* 0x000fe200030006ff */
[----:B------:R-:W-:Y:S01]  /*7d50*/  FFMA.FTZ R102, R33, R36, -R96 ;  /* 0x0000002421667223 */ /* 0x000fe20000010860 */
[----:B------:R-:W-:Y:S01]  /*7d60*/  F2FP.F16.E4M3.UNPACK_B R33, R10.H1 ;  /* 0x0000000aff21723e */ /* 0x000fe200030006ff */
[----:B------:R-:W-:Y:S01]  /*7d70*/  FFMA.FTZ R108, R35, R36, R38 ;  /* 0x00000024236c7223 */ /* 0x000fe20000010026 */
[----:B------:R-:W-:Y:S01]  /*7d80*/  HADD2.F32 R10, -RZ, R34.H0_H0 ;  /* 0x20000022ff0a7230 */ /* 0x000fe20000004100 */
[----:B------:R-:W-:Y:S01]  /*7d90*/  F2FP.F16.E4M3.UNPACK_B R37, R6 ;  /* 0x00000006ff25723e */ /* 0x000fe200020006ff */
[----:B------:R-:W-:-:S02]  /*7da0*/  HADD2.F32 R9, -RZ, R5.H0_H0 ;  /* 0x20000005ff097230 */ /* 0x000fc40000004100 */
[--C-:B------:R-:W-:Y:S02]  /*7db0*/  HADD2.F32 R35, -RZ, R33.reuse.H0_H0 ;  /* 0x20000021ff237230 */ /* 0x100fe40000004100 */
[----:B------:R-:W-:Y:S02]  /*7dc0*/  HADD2.F32 R34, -RZ, R34.H1_H1 ;  /* 0x30000022ff227230 */ /* 0x000fe40000004100 */
[----:B------:R-:W-:Y:S02]  /*7dd0*/  HADD2.F32 R36, -RZ, R33.H1_H1 ;  /* 0x30000021ff247230 */ /* 0x000fe40000004100 */
[-C--:B------:R-:W-:Y:S01]  /*7de0*/  FMUL.FTZ R38, R10, R35.reuse ;  /* 0x000000230a267220 */ /* 0x080fe20000410000 */
[----:B------:R-:W-:Y:S02]  /*7df0*/  HADD2.F32 R33, -RZ, R8.H0_H0 ;  /* 0x20000008ff217230 */ /* 0x000fe40000004100 */
[----:B------:R-:W-:Y:S01]  /*7e00*/  FMUL.FTZ R35, R9, R35 ;  /* 0x0000002309237220 */ /* 0x000fe20000410000 */
[----:B------:R-:W-:-:S02]  /*7e10*/  HADD2.F32 R5, -RZ, R5.H1_H1 ;  /* 0x30000005ff057230 */ /* 0x000fc40000004100 */
[-C--:B------:R-:W-:Y:S01]  /*7e20*/  FMUL.FTZ R96, R34, R36.reuse ;  /* 0x0000002422607220 */ /* 0x080fe20000410000 */
[----:B------:R-:W-:Y:S02]  /*7e30*/  HADD2.F32 R8, -RZ, R8.H1_H1 ;  /* 0x30000008ff087230 */ /* 0x000fe40000004100 */
[----:B------:R-:W-:Y:S01]  /*7e40*/  FFMA.FTZ R112, R10, R33, R35 ;  /* 0x000000210a707223 */ /* 0x000fe20000010023 */
[----:B------:R-:W-:Y:S01]  /*7e50*/  F2FP.F16.E4M3.UNPACK_B R10, R11 ;  /* 0x0000000bff0a723e */ /* 0x000fe200020006ff */
[----:B------:R-:W-:Y:S01]  /*7e60*/  FFMA.FTZ R110, R9, R33, -R38 ;  /* 0x00000021096e7223 */ /* 0x000fe20000010826 */
[C---:B------:R-:W-:Y:S01]  /*7e70*/  FMUL.FTZ R9, R5.reuse, R36 ;  /* 0x0000002405097220 */ /* 0x040fe20000410000 */
[----:B------:R-:W-:Y:S01]  /*7e80*/  FFMA.FTZ R113, R5, R8, -R96 ;  /* 0x0000000805717223 */ /* 0x000fe20000010860 */
[-C--:B------:R-:W-:Y:S01]  /*7e90*/  F2FP.F16.E4M3.UNPACK_B R5, R7.reuse ;  /* 0x00000007ff05723e */ /* 0x080fe200020006ff */
[----:B------:R-:W-:Y:S01]  /*7ea0*/  HADD2.F32 R33, -RZ, R10.H0_H0 ;  /* 0x2000000aff217230 */ /* 0x000fe20000004100 */
[----:B------:R-:W-:Y:S01]  /*7eb0*/  F2FP.F16.E4M3.UNPACK_B R38, R6.H1 ;  /* 0x00000006ff26723e */ /* 0x000fe200030006ff */
[----:B------:R-:W-:Y:S01]  /*7ec0*/  HADD2.F32 R39, -RZ, R37.H0_H0 ;  /* 0x20000025ff277230 */ /* 0x000fe20000004100 */
[----:B------:R-:W-:Y:S01]  /*7ed0*/  F2FP.F16.E4M3.UNPACK_B R7, R7.H1 ;  /* 0x00000007ff07723e */ /* 0x000fe200030006ff */
[----:B------:R-:W-:Y:S01]  /*7ee0*/  FFMA.FTZ R115, R34, R8, R9 ;  /* 0x0000000822737223 */ /* 0x000fe20000010009 */
        /* <DEDUP_REMOVED lines=8> */
[C---:B------:R-:W-:Y:S01]  /*7f70*/  FMUL.FTZ R114, R8.reuse, R39 ;  /* 0x0000002708727220 */ /* 0x040fe20000410000 */
[----:B------:R-:W-:Y:S01]  /*7f80*/  HADD2.F32 R35, -RZ, R6.H0_H0 ;  /* 0x20000006ff237230 */ /* 0x000fe20000004100 */
[----:B------:R-:W-:Y:S01]  /*7f90*/  F2FP.SATFINITE.E4M3.F32.PACK_AB_MERGE_C R110, R113, R110, RZ ;  /* 0x0000006e716e723e */ /* 0x000fe200048070ff */
[----:B------:R-:W-:Y:S02]  /*7fa0*/  HADD2.F32 R11, -RZ, R11.H1_H1 ;  /* 0x3000000bff0b7230 */ /* 0x000fe40000004100 */
[----:B------:R-:W-:Y:S01]  /*7fb0*/  FMUL.FTZ R39, R9, R96 ;  /* 0x0000006009277220 */ /* 0x000fe20000410000 */
[----:B------:R-:W-:Y:S02]  /*7fc0*/  HADD2.F32 R38, -RZ, R38.H1_H1 ;  /* 0x30000026ff267230 */ /* 0x000fe40000004100 */
[----:B------:R-:W-:Y:S01]  /*7fd0*/  FFMA.FTZ R117, R8, R35, -R117 ;  /* 0x0000002308757223 */ /* 0x000fe20000010875 */
[----:B------:R-:W-:-:S02]  /*7fe0*/  HADD2.F32 R7, -RZ, R7.H1_H1 ;  /* 0x30000007ff077230 */ /* 0x000fc40000004100 */
[C---:B------:R-:W-:Y:S01]  /*7ff0*/  FMUL.FTZ R116, R4.reuse, R96 ;  /* 0x0000006004747220 */ /* 0x040fe20000410000 */
        /* <DEDUP_REMOVED lines=9> */
[CC--:B------:R-:W-:Y:S01]  /*8090*/  FMUL.FTZ R4, R10.reuse, R37.reuse ;  /* 0x000000250a047220 */ /* 0x0c0fe20000410000 */
[----:B------:R-:W-:Y:S02]  /*80a0*/  HADD2.F32 R6, -RZ, R6.H1_H1 ;  /* 0x30000006ff067230 */ /* 0x000fe40000004100 */
[-C--:B------:R-:W-:Y:S01]  /*80b0*/  FFMA.FTZ R7, R7, R34.reuse, -R8 ;  /* 0x0000002207077223 */ /* 0x080fe20000010808 */
[----:B------:R-:W-:Y:S01]  /*80c0*/  FFMA.FTZ R38, R11, R34, R38 ;  /* 0x000000220b267223 */ /* 0x000fe20000010026 */
[----:B------:R-:W-:Y:S01]  /*80d0*/  FMUL.FTZ R37, R5, R37 ;  /* 0x0000002505257220 */ /* 0x000fe20000410000 */
[----:B------:R-:W-:Y:S01]  /*80e0*/  FFMA.FTZ R114, R33, R35, R114 ;  /* 0x0000002321727223 */ /* 0x000fe20000010072 */
[----:B------:R-:W-:Y:S01]  /*80f0*/  FFMA.FTZ R4, R5, R6, -R4 ;  /* 0x0000000605047223 */ /* 0x000fe20000010804 */
[----:B------:R-:W-:Y:S01]  /*8100*/  F2FP.SATFINITE.E4M3.F32.PACK_AB_MERGE_C R7, R7, R116, RZ ;  /* 0x000000740707723e */ /* 0x000fe200048070ff */
[----:B------:R-:W-:Y:S01]  /*8110*/  FFMA.FTZ R37, R10, R6, R37 ;  /* 0x000000060a257223 */ /* 0x000fe20000010025 */
        /* <DEDUP_REMOVED lines=8> */
[----:B------:R-:W-:-:S02]  /*81a0*/  F2FP.SATFINITE.E4M3.F32.PACK_AB_MERGE_C R9, R108, R97, R112 ;  /* 0x000000616c09723e */ /* 0x000fc40004807070 */
[----:B------:R-:W-:-:S07]  /*81b0*/  F2FP.SATFINITE.E4M3.F32.PACK_AB_MERGE_C R11, R37, R114, R38 ;  /* 0x00000072250b723e */ /* 0x000fce0004807026 */
.L_x_9133:
[----:B------:R-:W-:Y:S05]  /*81c0*/  BSYNC B2 ;  /* 0x0000000000027941 */ /* 0x000fea0003800000 */
.L_x_9132:
[----:B------:R-:W-:Y:S01]  /*81d0*/  ISETP.GE.AND P3, PT, R15, R109, PT ;  /* 0x0000006d0f00720c */ /* 0x000fe20003f66270 */
[----:B0-----:R0:W-:-:S12]  /*81e0*/  ST.E.128 desc[UR60][R12.64], R4 ;  /* 0x000000040c007985 */ /* 0x0011d8000c101d3c */
[----:B------:R-:W-:-:S04]  /*81f0*/  @!P3 IADD3 R14, P4, R15, R14, RZ ;  /* 0x0000000e0f0eb210 */ /* 0x000fc80007f9e0ff */
[----:B------:R-:W-:-:S05]  /*8200*/  @!P3 LEA.HI.X.SX32 R15, R15, R28, 0x1, P4 ;  /* 0x0000001c0f0fb211 */ /* 0x000fca00020f0eff */
[----:B------:R0:W-:Y:S04]  /*8210*/  @!P3 ST.E.128 desc[UR60][R14.64], R8 ;  /* 0x000000080e00b985 */ /* 0x0001e8000c101d3c */
.L_x_9131:
[----:B------:R-:W-:Y:S05]  /*8220*/  BSYNC B1 ;  /* 0x0000000000017941 */ /* 0x000fea0003800000 */
.L_x_9130:
[----:B------:R-:W-:-:S03]  /*8230*/  UMOV UR4, 0xffffffff ;  /* 0xffffffff00047882 */ /* 0x000fc60000000000 */
[----:B------:R-:W-:Y:S05]  /*8240*/  BRA.DIV UR4, `(.L_x_9134) ;  /* 0x0000026e04187947 */ /* 0x000fea000b800000 */
[----:B0-----:R-:W0:Y:S04]  /*8250*/  SHFL.IDX PT, R100, R100, 0x2, 0x1c1f ;  /* 0x005c1f0064647f89 */ /* 0x001e2800000e0000 */
[----:B------:R0:W0:Y:S02]  /*8260*/  SHFL.IDX PT, R14, R99, 0x2, 0x1c1f ;  /* 0x005c1f00630e7f89 */ /* 0x00002400000e0000 */
.L_x_9496:
        /* <DEDUP_REMOVED lines=10> */
[----:B------:R-:W-:Y:S02]  /*8310*/  IMAD.SHL.U32 R15, R4, 0x10, RZ ;  /* 0x00000010040f7824 */ /* 0x000fe400078e00ff */
[----:B------:R-:W-:-:S03]  /*8320*/  IMAD R4, R191, 0x5000, R0 ;  /* 0x00005000bf047824 */ /* 0x000fc600078e0200 */
[----:B------:R-:W-:Y:S01]  /*8330*/  LOP3.LUT R5, R210, 0x70, R15, 0xf8, !PT ;  /* 0x00000070d2057812 */ /* 0x000fe200078ef80f */
[----:B------:R-:W-:-:S03]  /*8340*/  IMAD.IADD R4, R17, 0x1, R4 ;  /* 0x0000000111047824 */ /* 0x000fc600078e0204 */
[----:B------:R-:W-:-:S05]  /*8350*/  LOP3.LUT R5, R5, R74, RZ, 0x3c, !PT ;  /* 0x0000004a05057212 */ /* 0x000fca00078e3cff */
[----:B------:R-:W-:-:S04]  /*8360*/  IMAD.IADD R6, R218, 0x1, R5 ;  /* 0x00000001da067824 */ /* 0x000fc800078e0205 */
[----:B------:R-:W-:-:S04]  /*8370*/  IMAD R6, R191, 0x5000, R6 ;  /* 0x00005000bf067824 */ /* 0x000fc800078e0206 */
[----:B------:R-:W-:Y:S02]  /*8380*/  IMAD.IADD R8, R17, 0x1, R6 ;  /* 0x0000000111087824 */ /* 0x000fe400078e0206 */
[----:B------:R-:W0:Y:S04]  /*8390*/  LDS.128 R4, [R4+0x18400] ;  /* 0x0184000004047984 */ /* 0x000e280000000c00 */
[----:B------:R-:W0:Y:S01]  /*83a0*/  LDS.128 R8, [R8+0x18400] ;  /* 0x0184000008087984 */ /* 0x000e220000000c00 */
[----:B------:R-:W-:Y:S05]  /*83b0*/  @P2 BRA `(.L_x_9136) ;  /* 0x0000000c00682947 */ /* 0x000fea0003800000 */
[--C-:B------:R-:W-:Y:S01]  /*83c0*/  SHF.R.U32.HI R35, RZ, 0x8, R41.reuse ;  /* 0x00000008ff237819 */ /* 0x100fe20000011629 */
[----:B0-----:R-:W-:Y:S01]  /*83d0*/  IMAD.MOV.U32 R28, RZ, RZ, R4 ;  /* 0x000000ffff1c7224 */ /* 0x001fe200078e0004 */
[----:B------:R-:W-:Y:S01]  /*83e0*/  SHF.R.U32.HI R44, RZ, 0x18, R41 ;  /* 0x00000018ff2c7819 */ /* 0x000fe20000011629 */
[----:B------:R-:W-:Y:S01]  /*83f0*/  IMAD.MOV.U32 R31, RZ, RZ, R6 ;  /* 0x000000ffff1f7224 */ /* 0x000fe200078e0006 */
[----:B------:R-:W-:Y:S01]  /*8400*/  LOP3.LUT R29, R41, 0xff, RZ, 0xc0, !PT ;  /* 0x000000ff291d7812 */ /* 0x000fe200078ec0ff */
[----:B------:R-:W-:Y:S01]  /*8410*/  IMAD.SHL.U32 R4, R35, 0x100, RZ ;  /* 0x0000010023047824 */ /* 0x000fe200078e00ff */
[----:B------:R-:W-:Y:S01]  /*8420*/  SHF.R.U32.HI R37, RZ, 0x8, R45 ;  /* 0x00000008ff257819 */ /* 0x000fe2000001162d */
[----:B------:R-:W-:Y:S01]  /*8430*/  IMAD.MOV.U32 R32, RZ, RZ, R8 ;  /* 0x000000ffff207224 */ /* 0x000fe200078e0008 */
[----:B------:R-:W-:Y:S01]  /*8440*/  SHF.R.U32.HI R40, RZ, 0x8, R43 ;  /* 0x00000008ff287819 */ /* 0x000fe2000001162b */
[----:B------:R-:W-:Y:S01]  /*8450*/  IMAD.MOV.U32 R35, RZ, RZ, R10 ;  /* 0x000000ffff237224 */ /* 0x000fe200078e000a */
[----:B------:R-:W-:Y:S01]  /*8460*/  SHF.R.U32.HI R36, RZ, 0x18, R45 ;  /* 0x00000018ff247819 */ /* 0x000fe2000001162d */
[----:B------:R-:W-:Y:S01]  /*8470*/  IMAD.SHL.U32 R37, R37, 0x100, RZ ;  /* 0x0000010025257824 */ /* 0x000fe200078e00ff */
[----:B------:R-:W-:-:S02]  /*8480*/  LOP3.LUT R33, R45, 0xff, RZ, 0xc0, !PT ;  /* 0x000000ff2d217812 */ /* 0x000fc400078ec0ff */
[----:B------:R-:W-:Y:S02]  /*8490*/  SHF.R.U32.HI R42, RZ, 0x10, R41 ;  /* 0x00000010ff2a7819 */ /* 0x000fe40000011629 */
[----:B------:R-:W-:Y:S02]  /*84a0*/  PRMT R29, R44, 0x654, R29 ;  /* 0x000006542c1d7816 */ /* 0x000fe4000000001d */
[----:B------:R-:W-:Y:S02]  /*84b0*/  SHF.R.U32.HI R97, RZ, 0x18, R43 ;  /* 0x00000018ff617819 */ /* 0x000fe4000001162b */
[----:B------:R-:W-:Y:S02]  /*84c0*/  LOP3.LUT R30, R43, 0xff, RZ, 0xc0, !PT ;  /* 0x000000ff2b1e7812 */ /* 0x000fe400078ec0ff */
[----:B------:R-:W-:Y:S01]  /*84d0*/  PRMT R6, R36, 0x654, R33 ;  /* 0x0000065424067816 */ /* 0x000fe20000000021 */
[----:B------:R-:W-:Y:S01]  /*84e0*/  IMAD.SHL.U32 R33, R40, 0x100, RZ ;  /* 0x0000010028217824 */ /* 0x000fe200078e00ff */
[----:B------:R-:W-:-:S02]  /*84f0*/  SHF.R.U32.HI R38, RZ, 0x10, R43 ;  /* 0x00000010ff267819 */ /* 0x000fc4000001162b */
[----:B------:R-:W-:Y:S02]  /*8500*/  SHF.R.U32.HI R39, RZ, 0x8, R47 ;  /* 0x00000008ff277819 */ /* 0x000fe4000001162f */
[----:B------:R-:W-:Y:S01]  /*8510*/  LOP3.LUT R4, R29, 0xff00, R4, 0xf8, !PT ;  /* 0x0000ff001d047812 */ /* 0x000fe200078ef804 */
[----:B------:R-:W-:Y:S01]  /*8520*/  IMAD.U32 R29, R42, 0x10000, RZ ;  /* 0x000100002a1d7824 */ /* 0x000fe200078e00ff */
[----:B------:R-:W-:Y:S01]  /*8530*/  PRMT R30, R97, 0x654, R30 ;  /* 0x00000654611e7816 */ /* 0x000fe2000000001e */
[----:B------:R-:W-:Y:S01]  /*8540*/  IMAD.SHL.U32 R39, R39, 0x100, RZ ;  /* 0x0000010027277824 */ /* 0x000fe200078e00ff */
[----:B------:R-:W-:Y:S01]  /*8550*/  LOP3.LUT R6, R6, 0xff00, R37, 0xf8, !PT ;  /* 0x0000ff0006067812 */ /* 0x000fe200078ef825 */
[----:B------:R-:W-:Y:S01]  /*8560*/  IMAD.U32 R37, R38, 0x10000, RZ ;  /* 0x0001000026257824 */ /* 0x000fe200078e00ff */
[----:B------:R-:W-:Y:S02]  /*8570*/  LOP3.LUT R30, R30, 0xff00, R33, 0xf8, !PT ;  /* 0x0000ff001e1e7812 */ /* 0x000fe400078ef821 */
[----:B------:R-:W-:-:S02]  /*8580*/  LOP3.LUT R34, R47, 0xff0000ff, RZ, 0xc0, !PT ;  /* 0xff0000ff2f227812 */ /* 0x000fc400078ec0ff */
[----:B------:R-:W-:Y:S02]  /*8590*/  LOP3.LUT R8, R4, 0xff0000, R29, 0xf8, !PT ;  /* 0x00ff000004087812 */ /* 0x000fe400078ef81d */
        /* <DEDUP_REMOVED lines=9> */
[----:B------:R-:W-:-:S02]  /*8630*/  SHF.R.U32.HI R41, RZ, 0x10, R45 ;  /* 0x00000010ff297819 */ /* 0x000fc4000001162d */
[-C--:B------:R-:W-:Y:S01]  /*8640*/  FMUL.FTZ R45, R34, R39.reuse ;  /* 0x00000027222d7220 */ /* 0x080fe20000410000 */
[----:B------:R-:W-:Y:S02]  /*8650*/  HADD2.F32 R37, -RZ, R36.H0_H0 ;  /* 0x20000024ff257230 */ /* 0x000fe40000004100 */
[----:B------:R-:W-:Y:S01]  /*8660*/  FMUL.FTZ R39, R30, R39 ;  /* 0x000000271e277220 */ /* 0x000fe20000410000 */
[----:B------:R-:W-:Y:S01]  /*8670*/  SHF.R.U32.HI R43, RZ, 0x10, R47 ;  /* 0x00000010ff2b7819 */ /* 0x000fe2000001162f */
[----:B------:R-:W-:Y:S01]  /*8680*/  IMAD.U32 R41, R41, 0x10000, RZ ;  /* 0x0001000029297824 */ /* 0x000fe200078e00ff */
[----:B------:R-:W-:Y:S01]  /*8690*/  F2FP.F16.E4M3.UNPACK_B R107, R107 ;  /* 0x0000006bff6b723e */ /* 0x000fe200020006ff */
[-C--:B------:R-:W-:Y:S01]  /*86a0*/  FFMA.FTZ R42, R34, R37.reuse, R39 ;  /* 0x00000025222a7223 */ /* 0x080fe20000010027 */
[----:B------:R-:W-:Y:S01]  /*86b0*/  FFMA.FTZ R45, R30, R37, -R45 ;  /* 0x000000251e2d7223 */ /* 0x000fe2000001082d */
[----:B------:R-:W-:Y:S01]  /*86c0*/  HADD2.F32 R39, -RZ, R38.H1_H1 ;  /* 0x30000026ff277230 */ /* 0x000fe20000004100 */
[----:B------:R-:W-:Y:S01]  /*86d0*/  F2FP.F16.E4M3.UNPACK_B R32, R32 ;  /* 0x00000020ff20723e */ /* 0x000fe200020006ff */
[----:B------:R-:W-:Y:S01]  /*86e0*/  HADD2.F32 R34, -RZ, R33.H1_H1 ;  /* 0x30000021ff227230 */ /* 0x000fe20000004100 */
[----:B------:R-:W-:Y:S01]  /*86f0*/  F2FP.F16.E4M3.UNPACK_B R28, R28 ;  /* 0x0000001cff1c723e */ /* 0x000fe200020006ff */
[----:B------:R-:W-:Y:S01]  /*8700*/  HADD2.F32 R30, -RZ, R29.H1_H1 ;  /* 0x3000001dff1e7230 */ /* 0x000fe20000004100 */
[----:B------:R-:W-:Y:S01]  /*8710*/  LOP3.LUT R10, R6, 0xff0000, R41, 0xf8, !PT ;  /* 0x00ff0000060a7812 */ /* 0x000fe200078ef829 */
[----:B------:R-:W-:-:S02]  /*8720*/  IMAD.U32 R43, R43, 0x10000, RZ ;  /* 0x000100002b2b7824 */ /* 0x000fc400078e00ff */
[----:B------:R-:W-:Y:S01]  /*8730*/  FMUL.FTZ R41, R34, R39 ;  /* 0x0000002722297220 */ /* 0x000fe20000410000 */
[----:B------:R-:W-:Y:S01]  /*8740*/  HADD2.F32 R37, -RZ, R36.H1_H1 ;  /* 0x30000024ff257230 */ /* 0x000fe20000004100 */
[----:B------:R-:W-:Y:S01]  /*8750*/  F2FP.F16.E4M3.UNPACK_B R105, R105 ;  /* 0x00000069ff69723e */ /* 0x000fe200020006ff */
[----:B------:R-:W-:Y:S02]  /*8760*/  HADD2.F32 R36, -RZ, R107.H0_H0 ;  /* 0x2000006bff247230 */ /* 0x000fe40000004100 */
        /* <DEDUP_REMOVED lines=8> */
[----:B------:R-:W-:Y:S01]  /*87f0*/  FMUL.FTZ R36, R29, R36 ;  /* 0x000000241d247220 */ /* 0x000fe20000410000 */
[----:B------:R-:W-:Y:S01]  /*8800*/  HADD2.F32 R107, -RZ, R107.H1_H1 ;  /* 0x3000006bff6b7230 */ /* 0x000fe20000004100 */
[----:B------:R-:W-:Y:S01]  /*8810*/  F2FP.SATFINITE.E4M3.F32.PACK_AB_MERGE_C R42, R43, R42, RZ ;  /* 0x0000002a2b2a723e */ /* 0x000fe200048070ff */
[----:B------:R-:W-:Y:S02]  /*8820*/  HADD2.F32 R32, -RZ, R32.H1_H1 ;  /* 0x30000020ff207230 */ /* 0x000fe40000004100 */
[-C--:B------:R-:W-:Y:S01]  /*8830*/  FFMA.FTZ R39, R33, R30.reuse, R36 ;  /* 0x0000001e21277223 */ /* 0x080fe20000010024 */
[----:B------:R-:W-:Y:S02]  /*8840*/  HADD2.F32 R28, -RZ, R28.H1_H1 ;  /* 0x3000001cff1c7230 */ /* 0x000fe40000004100 */
[----:B------:R-:W-:Y:S01]  /*8850*/  FFMA.FTZ R38, R29, R30, -R34 ;  /* 0x0000001e1d267223 */ /* 0x000fe20000010822 */
[----:B------:R-:W-:-:S02]  /*8860*/  HADD2.F32 R105, -RZ, R105.H1_H1 ;  /* 0x30000069ff697230 */ /* 0x000fc40000004100 */
[-C--:B------:R-:W-:Y:S01]  /*8870*/  FMUL.FTZ R33, R32, R107.reuse ;  /* 0x0000006b20217220 */ /* 0x080fe20000410000 */
[-C--:B------:R-:W-:Y:S01]  /*8880*/  F2FP.F16.E4M3.UNPACK_B R29, R106.reuse.H1 ;  /* 0x0000006aff1d723e */ /* 0x080fe200030006ff */
        /* <DEDUP_REMOVED lines=11> */
[-C--:B------:R-:W-:Y:S01]  /*8940*/  FMUL.FTZ R46, R33, R36.reuse ;  /* 0x00000024212e7220 */ /* 0x080fe20000410000 */
[----:B------:R-:W-:Y:S01]  /*8950*/  HADD2.F32 R32, -RZ, R34.H0_H0 ;  /* 0x20000022ff207230 */ /* 0x000fe20000004100 */
[----:B------:R-:W-:Y:S01]  /*8960*/  F2FP.F16.E4M3.UNPACK_B R31, R31 ;  /* 0x0000001fff1f723e */ /* 0x000fe200020006ff */
[----:B------:R-:W-:Y:S02]  /*8970*/  HADD2.F32 R30, -RZ, R30.H1_H1 ;  /* 0x3000001eff1e7230 */ /* 0x000fe40000004100 */
[C---:B------:R-:W-:Y:S01]  /*8980*/  FMUL.FTZ R36, R29.reuse, R36 ;  /* 0x000000241d247220 */ /* 0x040fe20000410000 */
[----:B------:R-:W-:Y:S02]  /*8990*/  HADD2.F32 R28, -RZ, R28.H1_H1 ;  /* 0x3000001cff1c7230 */ /* 0x000fe40000004100 */
[-C--:B------:R-:W-:Y:S01]  /*89a0*/  FFMA.FTZ R47, R29, R32.reuse, -R46 ;  /* 0x000000201d2f7223 */ /* 0x080fe2000001082e */
[----:B------:R-:W-:Y:S02]  /*89b0*/  HADD2.F32 R29, -RZ, R34.H1_H1 ;  /* 0x30000022ff1d7230 */ /* 0x000fe40000004100 */
[----:B------:R-:W-:Y:S01]  /*89c0*/  FMUL.FTZ R97, R30, R37 ;  /* 0x000000251e617220 */ /* 0x000fe20000410000 */
[----:B------:R-:W-:Y:S01]  /*89d0*/  F2FP.F16.E4M3.UNPACK_B R35, R35 ;  /* 0x00000023ff23723e */ /* 0x000fe200020006ff */
[C---:B------:R-:W-:Y:S01]  /*89e0*/  FMUL.FTZ R37, R28.reuse, R37 ;  /* 0x000000251c257220 */ /* 0x040fe20000410000 */
[----:B------:R-:W-:Y:S01]  /*89f0*/  FFMA.FTZ R96, R33, R32, R36 ;  /* 0x0000002021607223 */ /* 0x000fe20000010024 */
[----:B--2---:R-:W-:Y:S01]  /*8a00*/  FFMA.FTZ R102, R28, R29, -R97 ;  /* 0x0000001d1c667223 */ /* 0x004fe20000010861 */
[----:B------:R-:W-:Y:S01]  /*8a10*/  F2FP.F16.E4M3.UNPACK_B R103, R103 ;  /* 0x00000067ff67723e */ /* 0x000fe200020006ff */
[----:B------:R-:W-:Y:S01]  /*8a20*/  FFMA.FTZ R97, R30, R29, R37 ;  /* 0x0000001d1e617223 */ /* 0x000fe20000010025 */
[--C-:B------:R-:W-:Y:S01]  /*8a30*/  HADD2.F32 R33, -RZ, R106.reuse.H0_H0 ;  /* 0x2000006aff217230 */ /* 0x100fe20000004100 */
[----:B------:R-:W-:Y:S01]  /*8a40*/  F2FP.SATFINITE.E4M3.F32.PACK_AB_MERGE_C R44, R44, R45, RZ ;  /* 0x0000002d2c2c723e */ /* 0x000fe200048070ff */
[----:B------:R-:W-:Y:S01]  /*8a50*/  HADD2.F32 R28, -RZ, R31.H0_H0 ;  /* 0x2000001fff1c7230 */ /* 0x000fe20000004100 */
[----:B------:R-:W-:Y:S01]  /*8a60*/  F2FP.SATFINITE.E4M3.F32.PACK_AB_MERGE_C R47, R102, R47, RZ ;  /* 0x0000002f662f723e */ /* 0x000fe200048070ff */
[----:B------:R-:W-:Y:S01]  /*8a70*/  HADD2.F32 R29, -RZ, R35.H0_H0 ;  /* 0x20000023ff1d7230 */ /* 0x000fe20000004100 */
[----:B------:R-:W-:Y:S01]  /*8a80*/  F2FP.SATFINITE.E4M3.F32.PACK_AB_MERGE_C R43, R97, R96, RZ ;  /* 0x00000060612b723e */ /* 0x000fe200048070ff */
[----:B------:R-:W-:-:S02]  /*8a90*/  HADD2.F32 R106, -RZ, R106.H1_H1 ;  /* 0x3000006aff6a7230 */ /* 0x000fc40000004100 */
[CC--:B------:R-:W-:Y:S01]  /*8aa0*/  FMUL.FTZ R34, R28.reuse, R33.reuse ;  /* 0x000000211c227220 */ /* 0x0c0fe20000410000 */
[----:B------:R-:W-:Y:S02]  /*8ab0*/  HADD2.F32 R35, -RZ, R35.H1_H1 ;  /* 0x30000023ff237230 */ /* 0x000fe40000004100 */
[----:B------:R-:W-:Y:S01]  /*8ac0*/  FMUL.FTZ R37, R29, R33 ;  /* 0x000000211d257220 */ /* 0x000fe20000410000 */
[----:B------:R-:W-:Y:S01]  /*8ad0*/  HADD2.F32 R30, -RZ, R103.H0_H0 ;  /* 0x20000067ff1e7230 */ /* 0x000fe20000004100 */
[----:B------:R-:W-:Y:S01]  /*8ae0*/  F2FP.F16.E4M3.UNPACK_B R33, R10 ;  /* 0x0000000aff21723e */ /* 0x000fe200020006ff */
[----:B------:R-:W-:Y:S02]  /*8af0*/  HADD2.F32 R31, -RZ, R31.H1_H1 ;  /* 0x3000001fff1f7230 */ /* 0x000fe40000004100 */
[----:B------:R-:W-:Y:S01]  /*8b00*/  FMUL.FTZ R36, R35, R106 ;  /* 0x0000006a23247220 */ /* 0x000fe20000410000 */
[----:B------:R-:W-:Y:S02]  /*8b10*/  HADD2.F32 R32, -RZ, R103.H1_H1 ;  /* 0x30000067ff207230 */ /* 0x000fe40000004100 */
[-C--:B------:R-:W-:Y:S01]  /*8b20*/  FFMA.FTZ R37, R28, R30.reuse, -R37 ;  /* 0x0000001e1c257223 */ /* 0x080fe20000010825 */
[----:B------:R-:W-:Y:S01]  /*8b30*/  FFMA.FTZ R34, R29, R30, R34 ;  /* 0x0000001e1d227223 */ /* 0x000fe20000010022 */
[C---:B------:R-:W-:Y:S01]  /*8b40*/  FMUL.FTZ R106, R31.reuse, R106 ;  /* 0x0000006a1f6a7220 */ /* 0x040fe20000410000 */
[----:B------:R-:W-:Y:S01]  /*8b50*/  F2FP.F16.E4M3.UNPACK_B R30, R9 ;  /* 0x00000009ff1e723e */ /* 0x000fe200020006ff */
[-C--:B------:R-:W-:Y:S01]  /*8b60*/  FFMA.FTZ R46, R31, R32.reuse, -R36 ;  /* 0x000000201f2e7223 */ /* 0x080fe20000010824 */
[----:B------:R-:W-:Y:S01]  /*8b70*/  F2FP.F16.E4M3.UNPACK_B R28, R5 ;  /* 0x00000005ff1c723e */ /* 0x000fe200020006ff */
[----:B------:R-:W-:Y:S01]  /*8b80*/  FFMA.FTZ R35, R35, R32, R106 ;  /* 0x0000002023237223 */ /* 0x000fe2000001006a */
[----:B------:R-:W-:Y:S01]  /*8b90*/  F2FP.F16.E4M3.UNPACK_B R32, R8 ;  /* 0x00000008ff20723e */ /* 0x000fe200020006ff */
[----:B------:R-:W-:Y:S01]  /*8ba0*/  HADD2.F32 R31, -RZ, R30.H0_H0 ;  /* 0x2000001eff1f7230 */ /* 0x000fe20000004100 */
[----:B------:R-:W-:Y:S01]  /*8bb0*/  F2FP.SATFINITE.E4M3.F32.PACK_AB_MERGE_C R96, R41, R38, R44 ;  /* 0x000000262960723e */ /* 0x000fe2000480702c */
[----:B------:R-:W-:Y:S01]  /*8bc0*/  HADD2.F32 R36, -RZ, R33.H0_H0 ;  /* 0x20000021ff247230 */ /* 0x000fe20000004100 */
[----:B----4-:R-:W-:Y:S01]  /*8bd0*/  F2FP.SATFINITE.E4M3.F32.PACK_AB_MERGE_C R99, R35, R34, R43 ;  /* 0x000000222363723e */ /* 0x010fe2000480702b */
[----:B------:R-:W-:Y:S01]  /*8be0*/  HADD2.F32 R29, -RZ, R28.H0_H0 ;  /* 0x2000001cff1d7230 */ /* 0x000fe20000004100 */
[----:B------:R-:W-:Y:S01]  /*8bf0*/  F2FP.SATFINITE.E4M3.F32.PACK_AB_MERGE_C R46, R46, R37, R47 ;  /* 0x000000252e2e723e */ /* 0x000fe2000480702f */
        /* <DEDUP_REMOVED lines=10> */
[----:B------:R-:W-:Y:S01]  /*8ca0*/  F2FP.F16.E4M3.UNPACK_B R5, R5.H1 ;  /* 0x00000005ff05723e */ /* 0x000fe200030006ff */
[C---:B------:R-:W-:Y:S01]  /*8cb0*/  FMUL.FTZ R33, R28.reuse, R33 ;  /* 0x000000211c217220 */ /* 0x040fe20000410000 */
[----:B------:R-:W-:Y:S01]  /*8cc0*/  F2FP.F16.E4M3.UNPACK_B R29, R9.H1 ;  /* 0x00000009ff1d723e */ /* 0x000fe200030006ff */
[----:B------:R-:W-:Y:S01]  /*8cd0*/  FFMA.FTZ R37, R28, R31, -R35 ;  /* 0x0000001f1c257223 */ /* 0x000fe20000010823 */
[----:B------:R-:W-:Y:S01]  /*8ce0*/  F2FP.F16.E4M3.UNPACK_B R28, R10.H1 ;  /* 0x0000000aff1c723e */ /* 0x000fe200030006ff */
[----:B------:R-:W-:Y:S01]  /*8cf0*/  HADD2.F32 R9, -RZ, R5.H0_H0 ;  /* 0x20000005ff097230 */ /* 0x000fe20000004100 */
[----:B------:R-:W-:Y:S01]  /*8d00*/  F2FP.SATFINITE.E4M3.F32.PACK_AB_MERGE_C R97, R40, R39, R42 ;  /* 0x000000272861723e */ /* 0x000fe2000480702a */
[----:B------:R-:W-:Y:S01]  /*8d10*/  FFMA.FTZ R39, R30, R31, R33 ;  /* 0x0000001f1e277223 */ /* 0x000fe20000010021 */
[--C-:B------:R-:W-:Y:S01]  /*8d20*/  HADD2.F32 R10, -RZ, R29.reuse.H0_H0 ;  /* 0x2000001dff0a7230 */ /* 0x100fe20000004100 */
[----:B------:R-:W-:Y:S01]  /*8d30*/  F2FP.F16.E4M3.UNPACK_B R8, R8.H1 ;  /* 0x00000008ff08723e */ /* 0x000fe200030006ff */
[----:B------:R-:W-:Y:S01]  /*8d40*/  HADD2.F32 R30, -RZ, R28.H0_H0 ;  /* 0x2000001cff1e7230 */ /* 0x000fe20000004100 */
[----:B------:R-:W-:Y:S01]  /*8d50*/  F2FP.F16.E4M3.UNPACK_B R33, R6.H1 ;  /* 0x00000006ff21723e */ /* 0x000fe200030006ff */
[----:B------:R-:W-:-:S02]  /*8d60*/  HADD2.F32 R29, -RZ, R29.H1_H1 ;  /* 0x3000001dff1d7230 */ /* 0x000fc40000004100 */
[----:B------:R-:W-:Y:S02]  /*8d70*/  HADD2.F32 R32, -RZ, R28.H1_H1 ;  /* 0x3000001cff207230 */ /* 0x000fe40000004100 */
[CC--:B------:R-:W-:Y:S01]  /*8d80*/  FMUL.FTZ R34, R10.reuse, R30.reuse ;  /* 0x0000001e0a227220 */ /* 0x0c0fe20000410000 */
[----:B------:R-:W-:Y:S02]  /*8d90*/  HADD2.F32 R5, -RZ, R5.H1_H1 ;  /* 0x30000005ff057230 */ /* 0x000fe40000004100 */
[----:B------:R-:W-:Y:S01]  /*8da0*/  FMUL.FTZ R31, R9, R30 ;  /* 0x0000001e091f7220 */ /* 0x000fe20000410000 */
[--C-:B------:R-:W-:Y:S02]  /*8db0*/  HADD2.F32 R28, -RZ, R8.reuse.H0_H0 ;  /* 0x20000008ff1c7230 */ /* 0x100fe40000004100 */
[-C--:B------:R-:W-:Y:S01]  /*8dc0*/  FMUL.FTZ R30, R29, R32.reuse ;  /* 0x000000201d1e7220 */ /* 0x080fe20000410000 */
[----:B------:R-:W-:Y:S02]  /*8dd0*/  HADD2.F32 R8, -RZ, R8.H1_H1 ;  /* 0x30000008ff087230 */ /* 0x000fe40000004100 */
[----:B------:R-:W-:Y:S01]  /*8de0*/  FMUL.FTZ R32, R5, R32 ;  /* 0x0000002005207220 */ /* 0x000fe20000410000 */
[----:B------:R-:W-:Y:S01]  /*8df0*/  FFMA.FTZ R41, R10, R28, R31 ;  /* 0x0000001c0a297223 */ /* 0x000fe2000001001f */
[----:B------:R-:W-:-:S02]  /*8e00*/  F2FP.F16.E4M3.UNPACK_B R10, R11 ;  /* 0x0000000bff0a723e */ /* 0x000fc400020006ff */
[----:B------:R-:W-:Y:S01]  /*8e10*/  FFMA.FTZ R42, R29, R8, R32 ;  /* 0x000000081d2a7223 */ /* 0x000fe20000010020 */
[----:B------:R-:W-:Y:S01]  /*8e20*/  F2FP.F16.E4M3.UNPACK_B R32, R6 ;  /* 0x00000006ff20723e */ /* 0x000fe200020006ff */
[----:B------:R-:W-:Y:S01]  /*8e30*/  FFMA.FTZ R43, R5, R8, -R30 ;  /* 0x00000008052b7223 */ /* 0x000fe2000001081e */
[-C--:B------:R-:W-:Y:S01]  /*8e40*/  F2FP.F16.E4M3.UNPACK_B R5, R7.reuse ;  /* 0x00000007ff05723e */ /* 0x080fe200020006ff */
        /* <DEDUP_REMOVED lines=14> */
[----:B------:R-:W-:Y:S02]  /*8f30*/  HADD2.F32 R4, -RZ, R11.H0_H0 ;  /* 0x2000000bff047230 */ /* 0x000fe40000004100 */
[----:B------:R-:W-:Y:S01]  /*8f40*/  FMUL.FTZ R47, R9, R34 ;  /* 0x00000022092f7220 */ /* 0x000fe20000410000 */
[----:B------:R-:W-:Y:S02]  /*8f50*/  HADD2.F32 R30, -RZ, R29.H0_H0 ;  /* 0x2000001dff1e7230 */ /* 0x000fe40000004100 */
[----:B------:R-:W-:Y:S01]  /*8f60*/  FFMA.FTZ R45, R8, R31, -R45 ;  /* 0x0000001f082d7223 */ /* 0x000fe2000001082d */
[----:B------:R-:W-:-:S02]  /*8f70*/  HADD2.F32 R11, -RZ, R11.H1_H1 ;  /* 0x3000000bff0b7230 */ /* 0x000fc40000004100 */
[C---:B------:R-:W-:Y:S01]  /*8f80*/  FMUL.FTZ R44, R4.reuse, R34 ;  /* 0x00000022042c7220 */ /* 0x040fe20000410000 */
[----:B------:R-:W-:Y:S02]  /*8f90*/  HADD2.F32 R8, -RZ, R33.H1_H1 ;  /* 0x30000021ff087230 */ /* 0x000fe40000004100 */
[-C--:B------:R-:W-:Y:S01]  /*8fa0*/  FFMA.FTZ R47, R4, R30.reuse, R47 ;  /* 0x0000001e042f7223 */ /* 0x080fe2000001002f */
[----:B------:R-:W-:Y:S02]  /*8fb0*/  HADD2.F32 R7, -RZ, R7.H1_H1 ;  /* 0x30000007ff077230 */ /* 0x000fe40000004100 */
[----:B------:R-:W-:Y:S01]  /*8fc0*/  FFMA.FTZ R35, R28, R31, R35 ;  /* 0x0000001f1c237223 */ /* 0x000fe20000010023 */
[----:B------:R-:W-:Y:S02]  /*8fd0*/  HADD2.F32 R10, -RZ, R10.H1_H1 ;  /* 0x3000000aff0a7230 */ /* 0x000fe40000004100 */
[----:B------:R-:W-:Y:S01]  /*8fe0*/  FFMA.FTZ R44, R9, R30, -R44 ;  /* 0x0000001e092c7223 */ /* 0x000fe2000001082c */
[----:B------:R-:W-:-:S02]  /*8ff0*/  HADD2.F32 R32, -RZ, R32.H1_H1 ;  /* 0x30000020ff207230 */ /* 0x000fc40000004100 */
[-C--:B------:R-:W-:Y:S01]  /*9000*/  FMUL.FTZ R28, R11, R8.reuse ;  /* 0x000000080b1c7220 */ /* 0x080fe20000410000 */
[----:B------:R-:W-:Y:S02]  /*9010*/  HADD2.F32 R5, -RZ, R5.H1_H1 ;  /* 0x30000005ff057230 */ /* 0x000fe40000004100 */
[----:B------:R-:W-:Y:S01]  /*9020*/  FMUL.FTZ R30, R7, R8 ;  /* 0x00000008071e7220 */ /* 0x000fe20000410000 */
        /* <DEDUP_REMOVED lines=13> */
[----:B------:R-:W-:-:S02]  /*9100*/  F2FP.SATFINITE.E4M3.F32.PACK_AB_MERGE_C R30, R30, R47, RZ ;  /* 0x0000002f1e1e723e */ /* 0x000fc400048070ff */
[----:B------:R-:W-:Y:S01]  /*9110*/  F2FP.SATFINITE.E4M3.F32.PACK_AB_MERGE_C R7, R8, R45, R7 ;  /* 0x0000002d0807723e */ /* 0x000fe20004807007 */
[----:B------:R-:W-:Y:S01]  /*9120*/  IMAD.MOV.U32 R8, RZ, RZ, R97 ;  /* 0x000000ffff087224 */ /* 0x000fe200078e0061 */
[----:B------:R-:W-:Y:S01]  /*9130*/  F2FP.SATFINITE.E4M3.F32.PACK_AB_MERGE_C R11, R6, R35, R30 ;  /* 0x00000023060b723e */ /* 0x000fe2000480701e */
[----:B------:R-:W-:Y:S01]  /*9140*/  IMAD.MOV.U32 R6, RZ, RZ, R46 ;  /* 0x000000ffff067224 */ /* 0x000fe200078e002e */
[----:B------:R-:W-:-:S07]  /*9150*/  F2FP.SATFINITE.E4M3.F32.PACK_AB_MERGE_C R9, R39, R36, R41 ;  /* 0x000000242709723e */ /* 0x000fce0004807029 */
.L_x_9136:
[----:B------:R-:W-:Y:S05]  /*9160*/  BSYNC B1 ;  /* 0x0000000000017941 */ /* 0x000fea0003800000 */
.L_x_9135:
[----:B0-----:R0:W-:Y:S01]  /*9170*/  ST.E.128 desc[UR60][R12.64], R4 ;  /* 0x000000040c007985 */ /* 0x0011e2000c101d3c */
[----:B------:R-:W-:-:S13]  /*9180*/  ISETP.GE.AND P2, PT, R15, R109, PT ;  /* 0x0000006d0f00720c */ /* 0x000fda0003f46270 */
[----:B------:R-:W-:Y:S05]  /*9190*/  @P2 BRA `(.L_x_9114) ;  /* 0x0000000400642947 */ /* 0x000fea0003800000 */
[----:B------:R-:W-:-:S04]  /*91a0*/  IADD3 R14, P2, R15, R14, RZ ;  /* 0x0000000e0f0e7210 */ /* 0x000fc80007f5e0ff */
[----:B------:R-:W-:-:S05]  /*91b0*/  LEA.HI.X.SX32 R15, R15, R100, 0x1, P2 ;  /* 0x000000640f0f7211 */ /* 0x000fca00010f0eff */
[----:B------:R0:W-:Y:S01]  /*91c0*/  ST.E.128 desc[UR60][R14.64], R8 ;  /* 0x000000080e007985 */ /* 0x0001e2000c101d3c */
[----:B------:R-:W-:Y:S05]  /*91d0*/  BRA `(.L_x_9114) ;  /* 0x0000000400547947 */ /* 0x000fea0003800000 */
.L_x_9084:
[----:B------:R-:W-:-:S13]  /*91e0*/  ISETP.NE.AND P5, PT, R198, 0x3, PT ;  /* 0x00000003c600780c */ /* 0x000fda0003fa5270 */
[----:B------:R-:W-:Y:S05]  /*91f0*/  @!P5 BRA `(.L_x_9137) ;  /* 0x000000000004d947 */ /* 0x000fea0003800000 */
[----:B------:R-:W-:Y:S01]  /*9200*/  BPT.TRAP 0x1 ;  /* 0x000000040000795c */ /* 0x000fe20000300000 */
.L_x_9137:
[----:B------:R-:W-:Y:S01]  /*9210*/  IMAD R86, R191, 0x8, R17 ;  /* 0x00000008bf567824 */ /* 0x000fe200078e0211 */
[----:B------:R-:W-:Y:S01]  /*9220*/  SHF.L.U32 R98, R201, 0x1f, RZ ;  /* 0x0000001fc9627819 */ /* 0x000fe200000006ff */
[----:B------:R-:W-:Y:S01]  /*9230*/  BSSY B1, `(.L_x_9138) ;  /* 0x0000004000017945 */ /* 0x000fe20003800000 */
[----:B------:R-:W-:Y:S02]  /*9240*/  SHF.R.S32.HI R93, RZ, 0x1f, R92 ;  /* 0x0000001fff5d7819 */ /* 0x000fe4000001145c */
[----:B------:R-:W0:Y:S02]  /*9250*/  SYNCS.PHASECHK.TRANS64.TRYWAIT P2, [R86+URZ+0x22890], R98 ;  /* 0x02289062560075a7 */ /* 0x000e24000804017f */
[----:B0-----:R-:W-:Y:S05]  /*9260*/  @!P2 BRA `(.L_x_9139) ;  /* 0x0000025c0058a947 */ /* 0x001fea0003800000 */
.L_x_9497:
[----:B------:R-:W-:Y:S05]  /*9270*/  BSYNC B1 ;  /* 0x0000000000017941 */ /* 0x000fea0003800000 */
.L_x_9138:
        /* <DEDUP_REMOVED lines=25> */
.L_x_9501:
        /* <DEDUP_REMOVED lines=13> */
.L_x_9142:
[----:B------:R-:W-:Y:S05]  /*94e0*/  BSYNC B1 ;  /* 0x0000000000017941 */ /* 0x000fea0003800000 */
.L_x_9141:
[----:B------:R-:W-:-:S03]  /*94f0*/  UMOV UR4, 0xffffffff ;  /* 0xffffffff00047882 */ /* 0x000fc60000000000 */
[----:B------:R-:W-:Y:S05]  /*9500*/  BRA.DIV UR4, `(.L_x_9143) ;  /* 0x0000025e040c7947 */ /* 0x000fea000b800000 */
[----:B--2-4-:R2:W4:Y:S04]  /*9510*/  SHFL.IDX PT, R4, R9, 0x1, 0x1c1f ;  /* 0x003c1f0009047f89 */ /* 0x01452800000e0000 */
[----:B---3--:R2:W3:Y:S02]  /*9520*/  SHFL.IDX PT, R14, R8, 0x1, 0x1c1f ;  /* 0x003c1f00080e7f89 */ /* 0x0084e400000e0000 */
.L_x_9505:
        /* <DEDUP_REMOVED lines=14> */
.L_x_9145:
[----:B------:R-:W-:Y:S05]  /*9610*/  BSYNC B1 ;  /* 0x0000000000017941 */ /* 0x000fea0003800000 */
.L_x_9144:
[----:B------:R-:W-:-:S03]  /*9620*/  UMOV UR4, 0xffffffff ;  /* 0xffffffff00047882 */ /* 0x000fc60000000000 */
[----:B------:R-:W-:Y:S05]  /*9630*/  BRA.DIV UR4, `(.L_x_9146) ;  /* 0x0000025e04087947 */ /* 0x000fea000b800000 */
[----:B---34-:R3:W4:Y:S04]  /*9640*/  SHFL.IDX PT, R4, R9, 0x2, 0x1c1f ;  /* 0x005c1f0009047f89 */ /* 0x01872800000e0000 */
[----:B------:R3:W0:Y:S02]  /*9650*/  SHFL.IDX PT, R14, R8, 0x2, 0x1c1f ;  /* 0x005c1f00080e7f89 */ /* 0x00062400000e0000 */
.L_x_9509:
[----:B------:R-:W-:-:S13]  /*9660*/  ISETP.GE.AND P2, PT, R28, 0x81, PT ;  /* 0x000000811c00780c */ /* 0x000fda0003f46270 */
[----:B------:R-:W-:Y:S05]  /*9670*/  @!P2 BRA `(.L_x_9114) ;  /* 0x00000000002ca947 */ /* 0x000fea0003800000 */
[----:B------:R-:W-:Y:S02]  /*9680*/  ULDC UR4, c[0x0][0x2f4] ;  /* 0x0000bd0000047ab9 */ /* 0x000fe40000000800 */
[----:B------:R-:W-:-:S13]  /*9690*/  ISETP.GE.AND P2, PT, R18, UR4, PT ;  /* 0x0000000412007c0c */ /* 0x000fda000bf46270 */
[----:B0123--:R-:W-:-:S05]  /*96a0*/  @!P2 IADD3 R8, P3, R18, R14, RZ ;  /* 0x0000000e1208a210 */ /* 0x00ffca0007f7e0ff */
        /* <DEDUP_REMOVED lines=8> */
.L_x_9114:
[----:B------:R-:W-:Y:S05]  /*9730*/  BSYNC B0 ;  /* 0x0000000000007941 */ /* 0x000fea0003800000 */
.L_x_9083:
        /* <DEDUP_REMOVED lines=16> */
.L_x_9148:
[----:B------:R-:W-:Y:S05]  /*9840*/  BSYNC B0 ;  /* 0x0000000000007941 */ /* 0x000fea0003800000 */
.L_x_9147:
[----:B------:R-:W0:Y:S01]  /*9850*/  SYNCS.PHASECHK.TRANS64.TRYWAIT P3, [R86+URZ+0x228b0], R98 ;  /* 0x0228b062560075a7 */ /* 0x000e22000806017f */
[----:B------:R-:W-:Y:S04]  /*9860*/  BSSY B0, `(.L_x_9149) ;  /* 0x0000002000007945 */ /* 0x000fe80003800000 */
[----:B0-----:R-:W-:Y:S05]  /*9870*/  @!P3 BRA `(.L_x_9150) ;  /* 0x0000025800c0b947 */ /* 0x001fea0003800000 */
.L_x_9510:
[----:B------:R-:W-:Y:S05]  /*9880*/  BSYNC B0 ;  /* 0x0000000000007941 */ /* 0x000fea0003800000 */
.L_x_9149:
        /* <DEDUP_REMOVED lines=22> */
[----:B------:R-:W-:Y:S02]  /*99f0*/  ULDC UR4, c[0x0][0x2f4] ;  /* 0x0000bd0000047ab9 */ /* 0x000fe40000000800 */
[----:B------:R-:W-:-:S13]  /*9a00*/  ISETP.GE.AND P3, PT, R18, UR4, PT ;  /* 0x0000000412007c0c */ /* 0x000fda000bf66270 */
[----:B-1234-:R-:W-:-:S05]  /*9a10*/  @!P3 IADD3 R8, P4, R18, R10, RZ ;  /* 0x0000000a1208b210 */ /* 0x01efca0007f9e0ff */
        /* <DEDUP_REMOVED lines=8> */
.L_x_9152:
[----:B------:R-:W-:Y:S05]  /*9aa0*/  BSYNC B0 ;  /* 0x0000000000007941 */ /* 0x000fea0003800000 */
.L_x_9151:
[----:B------:R-:W-:Y:S01]  /*9ab0*/  ISETP.GE.AND P3, PT, R95, 0x41, PT ;  /* 0x000000415f00780c */ /* 0x000fe20003f66270 */
[----:B0-----:R0:W0:Y:S01]  /*9ac0*/  SHFL.IDX PT, R4, R13, 0x1, 0x1c1f ;  /* 0x003c1f000d047f89 */ /* 0x00102200000e0000 */
[----:B------:R-:W-:Y:S03]  /*9ad0*/  BSSY B0, `(.L_x_9153) ;  /* 0x000000e000007945 */ /* 0x000fe60003800000 */
[----:B----4-:R4:W0:Y:S08]  /*9ae0*/  SHFL.IDX PT, R10, R12, 0x1, 0x1c1f ;  /* 0x003c1f000c0a7f89 */ /* 0x01083000000e0000 */
[----:B----4-:R-:W-:Y:S05]  /*9af0*/  @!P3 BRA `(.L_x_9154) ;  /* 0x00000000002cb947 */ /* 0x010fea0003800000 */
[----:B------:R-:W-:Y:S02]  /*9b00*/  ULDC UR4, c[0x0][0x2f4] ;  /* 0x0000bd0000047ab9 */ /* 0x000fe40000000800 */
[----:B------:R-:W-:-:S13]  /*9b10*/  ISETP.GE.AND P3, PT, R18, UR4, PT ;  /* 0x0000000412007c0c */ /* 0x000fda000bf66270 */
[----:B0123--:R-:W-:-:S05]  /*9b20*/  @!P3 IADD3 R8, P4, R18, R10, RZ ;  /* 0x0000000a1208b210 */ /* 0x00ffca0007f9e0ff */
        /* <DEDUP_REMOVED lines=8> */
.L_x_9154:
[----:B------:R-:W-:Y:S05]  /*9bb0*/  BSYNC B0 ;  /* 0x0000000000007941 */ /* 0x000fea0003800000 */
.L_x_9153:
[----:B------:R-:W-:Y:S01]  /*9bc0*/  ISETP.GE.AND P3, PT, R95, 0x81, PT ;  /* 0x000000815f00780c */ /* 0x000fe20003f66270 */
[----:B0-----:R-:W0:Y:S01]  /*9bd0*/  SHFL.IDX PT, R13, R13, 0x2, 0x1c1f ;  /* 0x005c1f000d0d7f89 */ /* 0x001e2200000e0000 */
[----:B------:R-:W-:Y:S03]  /*9be0*/  BSSY B0, `(.L_x_9155) ;  /* 0x000000e000007945 */ /* 0x000fe60003800000 */
[----:B----4-:R4:W0:Y:S08]  /*9bf0*/  SHFL.IDX PT, R10, R12, 0x2, 0x1c1f ;  /* 0x005c1f000c0a7f89 */ /* 0x01083000000e0000 */
[----:B----4-:R-:W-:Y:S05]  /*9c00*/  @!P3 BRA `(.L_x_9156) ;  /* 0x00000000002cb947 */ /* 0x010fea0003800000 */
[----:B------:R-:W-:Y:S02]  /*9c10*/  ULDC UR4, c[0x0][0x2f4] ;  /* 0x0000bd0000047ab9 */ /* 0x000fe40000000800 */
[----:B------:R-:W-:-:S13]  /*9c20*/  ISETP.GE.AND P3, PT, R18, UR4, PT ;  /* 0x0000000412007c0c */ /* 0x000fda000bf66270 */
[----:B------:R-:W4:Y:S01]  /*9c30*/  @!P3 LDS.128 R4, [R90+0xe400] ;  /* 0x00e400005a04b984 */ /* 0x000f220000000c00 */
[----:B0123--:R-:W-:-:S05]  /*9c40*/  @!P3 IADD3 R8, P4, R18, R10, RZ ;  /* 0x0000000a1208b210 */ /* 0x00ffca0007f9e0ff */
[----:B------:R-:W-:Y:S01]  /*9c50*/  @!P3 IMAD.X R9, R13, 0x1, R19, P4 ;  /* 0x000000010d09b824 */ /* 0x000fe200020e0613 */
[----:B------:R-:W-:-:S13]  /*9c60*/  ISETP.GE.AND P4, PT, R23, UR4, PT ;  /* 0x0000000417007c0c */ /* 0x000fda000bf86270 */
[----:B------:R-:W-:-:S05]  /*9c70*/  @!P4 IADD3 R10, P5, R23, R10, RZ ;  /* 0x0000000a170ac210 */ /* 0x000fca0007fbe0ff */
[----:B------:R-:W-:Y:S01]  /*9c80*/  @!P4 IMAD.X R11, R13, 0x1, R193, P5 ;  /* 0x000000010d0bc824 */ /* 0x000fe200028e06c1 */
[----:B----4-:R-:W-:Y:S04]  /*9c90*/  @!P3 ST.E.128 desc[UR60][R8.64], R4 ;  /* 0x000000040800b985 */ /* 0x010fe8000c101d3c */
[----:B------:R-:W0:Y:S04]  /*9ca0*/  @!P4 LDS.128 R4, [R89+0xe400] ;  /* 0x00e400005904c984 */ /* 0x000e280000000c00 */
[----:B0-----:R4:W-:Y:S02]  /*9cb0*/  @!P4 ST.E.128 desc[UR60][R10.64], R4 ;  /* 0x000000040a00c985 */ /* 0x0019e4000c101d3c */
.L_x_9156:
[----:B------:R-:W-:Y:S05]  /*9cc0*/  BSYNC B0 ;  /* 0x0000000000007941 */ /* 0x000fea0003800000 */
.L_x_9155:
        /* <DEDUP_REMOVED lines=22> */
.L_x_9078:
[----:B------:R-:W-:Y:S05]  /*9e30*/  @P0 BRA `(.L_x_9158) ;  /* 0x00000000000c0947 */ /* 0x000fea0003800000 */
[----:B------:R-:W1:Y:S01]  /*9e40*/  FENCE.VIEW.ASYNC.G ;  /* 0x00000000000073c6 */ /* 0x000e620000000100 */
[----:B------:R-:W-:Y:S05]  /*9e50*/  WARPSYNC.ALL ;  /* 0x0000000000007948 */ /* 0x000fea0003800000 */
[----:B-1----:R-:W-:Y:S06]  /*9e60*/  BAR.ARV 0xc, 0x180 ;  /* 0x0306000000007b1d */ /* 0x002fec0000002000 */
.L_x_9158:
[----:B------:R-:W-:Y:S01]  /*9e70*/  ULDC.64 UR6, c[0x0][0x998] ;  /* 0x0002660000067ab9 */ /* 0x000fe20000000a00 */
[----:B------:R-:W-:Y:S01]  /*9e80*/  ULDC.64 UR4, c[0x0][0x990] ;  /* 0x0002640000047ab9 */ /* 0x000fe20000000a00 */
[----:B------:R-:W-:Y:S02]  /*9e90*/  ISETP.NE.U32.AND P1, PT, RZ, UR6, PT ;  /* 0x00000006ff007c0c */ /* 0x000fe4000bf25070 */
[----:B------:R-:W-:Y:S02]  /*9ea0*/  ISETP.NE.U32.AND P0, PT, RZ, UR4, PT ;  /* 0x00000004ff007c0c */ /* 0x000fe4000bf05070 */
[----:B------:R-:W-:Y:S02]  /*9eb0*/  ISETP.NE.AND.EX P1, PT, RZ, UR7, PT, P1 ;  /* 0x00000007ff007c0c */ /* 0x000fe4000bf25310 */
[----:B------:R-:W-:-:S11]  /*9ec0*/  ISETP.NE.AND.EX P0, PT, RZ, UR5, PT, P0 ;  /* 0x00000005ff007c0c */ /* 0x000fd6000bf05300 */
[----:B--23--:R-:W1:Y:S01]  /*9ed0*/  @P1 LDC.64 R8, c[0x0][0x9b8] ;  /* 0x00026e00ff081b82 */ /* 0x00ce620000000a00 */
[--C-:B------:R-:W-:Y:S02]  /*9ee0*/  @P1 SHF.R.S32.HI R5, RZ, 0x1f, R207.reuse ;  /* 0x0000001fff051819 */ /* 0x100fe400000114cf */
[----:B------:R-:W-:-:S05]  /*9ef0*/  @P0 SHF.R.S32.HI R3, RZ, 0x1f, R207 ;  /* 0x0000001fff030819 */ /* 0x000fca00000114cf */
[----:B------:R-:W2:Y:S08]  /*9f00*/  @P0 LDC.64 R6, c[0x0][0x9a8] ;  /* 0x00026a00ff060b82 */ /* 0x000eb00000000a00 */
[----:B0-----:R-:W0:Y:S08]  /*9f10*/  @P1 LDC.64 R12, c[0x0][0x9c0] ;  /* 0x00027000ff0c1b82 */ /* 0x001e300000000a00 */
[----:B------:R-:W3:Y:S01]  /*9f20*/  @P0 LDC.64 R10, c[0x0][0x9b0] ;  /* 0x00026c00ff0a0b82 */ /* 0x000ee20000000a00 */
[----:B-1----:R-:W-:-:S02]  /*9f30*/  @P1 IMAD R2, R5, R8, RZ ;  /* 0x0000000805021224 */ /* 0x002fc400078e02ff */
[----:B------:R-:W-:-:S04]  /*9f40*/  @P1 IMAD.WIDE.U32 R4, R207, R8, RZ ;  /* 0x00000008cf041225 */ /* 0x000fc800078e00ff */
[----:B------:R-:W-:Y:S02]  /*9f50*/  @P1 IMAD R9, R207, R9, R2 ;  /* 0x00000009cf091224 */ /* 0x000fe400078e0202 */
[-C--:B--2---:R-:W-:Y:S02]  /*9f60*/  @P0 IMAD R0, R3, R6.reuse, RZ ;  /* 0x0000000603000224 */ /* 0x084fe400078e02ff */
[----:B------:R-:W-:-:S04]  /*9f70*/  @P0 IMAD.WIDE.U32 R2, R207, R6, RZ ;  /* 0x00000006cf020225 */ /* 0x000fc800078e00ff */
[----:B------:R-:W-:Y:S02]  /*9f80*/  @P0 IMAD R7, R207, R7, R0 ;  /* 0x00000007cf070224 */ /* 0x000fe400078e0200 */
[----:B------:R-:W-:Y:S02]  /*9f90*/  @P1 IMAD.IADD R5, R5, 0x1, R9 ;  /* 0x0000000105051824 */ /* 0x000fe400078e0209 */
[----:B------:R-:W-:Y:S02]  /*9fa0*/  @P0 IMAD.IADD R3, R3, 0x1, R7 ;  /* 0x0000000103030824 */ /* 0x000fe400078e0207 */
[----:B0-----:R-:W-:-:S04]  /*9fb0*/  @P1 IMAD.WIDE.U32 R6, R195, R12, R4 ;  /* 0x0000000cc3061225 */ /* 0x001fc800078e0004 */
[----:B---3--:R-:W-:Y:S01]  /*9fc0*/  @P0 IMAD.WIDE.U32 R2, R195, R10, R2 ;  /* 0x0000000ac3020225 */ /* 0x008fe200078e0002 */
[----:B------:R-:W-:-:S03]  /*9fd0*/  @P1 LEA R8, P3, R6, UR6, 0x2 ;  /* 0x0000000606081c11 */ /* 0x000fc6000f8610ff */
[C---:B------:R-:W-:Y:S01]  /*9fe0*/  @P1 IMAD R5, R195.reuse, R13, R7 ;  /* 0x0000000dc3051224 */ /* 0x040fe200078e0207 */
[----:B------:R-:W-:Y:S01]  /*9ff0*/  @P0 LEA R4, P2, R2, UR4, 0x2 ;  /* 0x0000000402040c11 */ /* 0x000fe2000f8410ff */
[----:B------:R-:W-:Y:S01]  /*a000*/  @P0 IMAD R3, R195, R11, R3 ;  /* 0x0000000bc3030224 */ /* 0x000fe200078e0203 */
[----:B------:R-:W-:Y:S01]  /*a010*/  ULDC UR4, c[0x0][0x988] ;  /* 0x0002620000047ab9 */ /* 0x000fe20000000800 */
[----:B------:R-:W-:Y:S01]  /*a020*/  IMAD.MOV.U32 R0, RZ, RZ, 0x3f800000 ;  /* 0x3f800000ff007424 */ /* 0x000fe200078e00ff */
[----:B------:R-:W-:Y:S01]  /*a030*/  @P1 LEA.HI.X R9, R6, UR7, R5, 0x2, P3 ;  /* 0x0000000706091c11 */ /* 0x000fe200098f1405 */
[----:B------:R-:W0:Y:S01]  /*a040*/  LDC.64 R10, c[0x0][0x9e0] ;  /* 0x00027800ff0a7b82 */ /* 0x000e220000000a00 */
[----:B------:R-:W-:Y:S01]  /*a050*/  @P0 LEA.HI.X R5, R2, UR5, R3, 0x2, P2 ;  /* 0x0000000502050c11 */ /* 0x000fe200090f1403 */
[----:B------:R-:W-:Y:S02]  /*a060*/  IMAD.MOV.U32 R3, RZ, RZ, 0x3f800000 ;  /* 0x3f800000ff037424 */ /* 0x000fe400078e00ff */
[----:B------:R-:W2:Y:S04]  /*a070*/  @P1 LDG.E R0, desc[UR60][R8.64] ;  /* 0x0000003c08001981 */ /* 0x000ea8000c1e1900 */
[----:B------:R1:W2:Y:S01]  /*a080*/  @P0 LDG.E R3, desc[UR60][R4.64] ;  /* 0x0000003c04030981 */ /* 0x0002a2000c1e1900 */
[----:B------:R-:W3:Y:S01]  /*a090*/  LDC R2, c[0x0][0x448] ;  /* 0x00011200ff027b82 */ /* 0x000ee20000000800 */
[----:B0-----:R-:W-:-:S02]  /*a0a0*/  ISETP.GE.AND P2, PT, R11, 0x1, PT ;  /* 0x000000010b00780c */ /* 0x001fc40003f46270 */
[----:B---3--:R-:W-:Y:S01]  /*a0b0*/  ISETP.NE.AND P1, PT, R2, 0x1, PT ;  /* 0x000000010200780c */ /* 0x008fe20003f25270 */
[----:B------:R-:W-:-:S12]  /*a0c0*/  VIADD R2, R202, 0x7f ;  /* 0x0000007fca027836 */ /* 0x000fd80000000000 */
[----:B------:R-:W0:Y:S08]  /*a0d0*/  @P1 LDC R7, c[0x0][0x44c] ;  /* 0x00011300ff071b82 */ /* 0x000e300000000800 */
[----:B------:R-:W3:Y:S01]  /*a0e0*/  @P1 LDC R6, c[0x0][0x450] ;  /* 0x00011400ff061b82 */ /* 0x000ee20000000800 */
[----:B0-----:R-:W-:-:S05]  /*a0f0*/  @P1 IMAD.HI.U32 R7, R2, R7, RZ ;  /* 0x0000000702071227 */ /* 0x001fca00078e00ff */
[----:B---3--:R-:W-:Y:S02]  /*a100*/  @P1 SHF.R.U32.HI R2, RZ, R6, R7 ;  /* 0x00000006ff021219 */ /* 0x008fe40000011607 */
[----:B------:R-:W-:-:S05]  /*a110*/  IADD3 R7, R199, 0x1, -R197 ;  /* 0x00000001c7077810 */ /* 0x000fca0007ffe8c5 */
[----:B-1----:R-:W-:Y:S02]  /*a120*/  IMAD.IADD R5, R7, 0x1, R2 ;  /* 0x0000000107057824 */ /* 0x002fe400078e0202 */
[----:B--2---:R-:W-:Y:S02]  /*a130*/  FMUL.FTZ R0, R3, R0 ;  /* 0x0000000003007220 */ /* 0x004fe40000410000 */
[----:B------:R-:W-:Y:S02]  /*a140*/  IMAD.IADD R3, R5, 0x1, R10 ;  /* 0x0000000105037824 */ /* 0x000fe400078e020a */
        /* <DEDUP_REMOVED lines=13> */
.L_x_9161:
[----:B------:R-:W-:-:S13]  /*a220*/  ISETP.NE.AND P0, PT, R11, 0x1, PT ;  /* 0x000000010b00780c */ /* 0x000fda0003f05270 */
[----:B------:R-:W0:Y:S02]  /*a230*/  @P0 LDC.64 R4, c[0x0][0x9e8] ;  /* 0x00027a00ff040b82 */ /* 0x000e240000000a00 */
[----:B0-----:R-:W-:-:S05]  /*a240*/  @P0 IMAD.HI.U32 R4, R0, R4, RZ ;  /* 0x0000000400040227 */ /* 0x001fca00078e00ff */
[----:B------:R-:W-:-:S07]  /*a250*/  @P0 SHF.R.U32.HI R0, RZ, R5, R4 ;  /* 0x00000005ff000219 */ /* 0x000fce0000011604 */
.L_x_9162:
[----:B------:R-:W-:Y:S05]  /*a260*/  BSYNC B0 ;  /* 0x0000000000007941 */ /* 0x000fea0003800000 */
.L_x_9160:
[----:B------:R-:W-:-:S05]  /*a270*/  IMAD R0, R0, R11, R11 ;  /* 0x0000000b00007224 */ /* 0x000fca00078e020b */
[----:B------:R-:W-:-:S07]  /*a280*/  VIMNMX R3, R3, R0, PT ;  /* 0x0000000003037248 */ /* 0x000fce0003fe0100 */
.L_x_9159:
[----:B------:R-:W0:Y:S01]  /*a290*/  @P1 LDC R5, c[0x0][0x44c] ;  /* 0x00011300ff051b82 */ /* 0x000e220000000800 */
[----:B------:R-:W-:Y:S01]  /*a2a0*/  VIADD R3, R3, 0x9f ;  /* 0x0000009f03037836 */ /* 0x000fe20000000000 */
[----:B------:R-:W-:-:S03]  /*a2b0*/  ULDC UR4, c[0x0][0x9dc] ;  /* 0x0002770000047ab9 */ /* 0x000fc60000000800 */
[----:B------:R-:W-:-:S03]  /*a2c0*/  IMAD.HI R3, R3, 0x66666667, RZ ;  /* 0x6666666703037827 */ /* 0x000fc600078e02ff */
[----:B------:R-:W1:Y:S02]  /*a2d0*/  @P1 LDC R7, c[0x0][0x450] ;  /* 0x00011400ff071b82 */ /* 0x000e640000000800 */
[----:B------:R-:W-:-:S04]  /*a2e0*/  SHF.R.U32.HI R0, RZ, 0x1f, R3 ;  /* 0x0000001fff007819 */ /* 0x000fc80000011603 */
[----:B------:R-:W-:-:S04]  /*a2f0*/  LEA.HI.SX32 R0, R3, R0, 0x1a ;  /* 0x0000000003007211 */ /* 0x000fc800078fd2ff */
        /* <DEDUP_REMOVED lines=17> */
.L_x_9165:
[----:B------:R-:W-:-:S13]  /*a410*/  ISETP.NE.AND P0, PT, R11, 0x1, PT ;  /* 0x000000010b00780c */ /* 0x000fda0003f05270 */
[----:B------:R-:W0:Y:S02]  /*a420*/  @P0 LDC.64 R4, c[0x0][0x9e8] ;  /* 0x00027a00ff040b82 */ /* 0x000e240000000a00 */
[----:B0-----:R-:W-:-:S05]  /*a430*/  @P0 IMAD.HI.U32 R4, R3, R4, RZ ;  /* 0x0000000403040227 */ /* 0x001fca00078e00ff */
[----:B------:R-:W-:-:S07]  /*a440*/  @P0 SHF.R.U32.HI R3, RZ, R5, R4 ;  /* 0x00000005ff030219 */ /* 0x000fce0000011604 */
.L_x_9166:
[----:B------:R-:W-:Y:S05]  /*a450*/  BSYNC B0 ;  /* 0x0000000000007941 */ /* 0x000fea0003800000 */
.L_x_9164:
[----:B------:R-:W-:-:S05]  /*a460*/  IMAD R3, R3, R11, RZ ;  /* 0x0000000b03037224 */ /* 0x000fca00078e02ff */
[----:B------:R-:W-:-:S07]  /*a470*/  VIMNMX R0, R0, R3, !PT ;  /* 0x0000000300007248 */ /* 0x000fce0007fe0100 */
.L_x_9163:
[----:B------:R-:W-:Y:S01]  /*a480*/  IMAD.HI R0, R0, 0x66666667, RZ ;  /* 0x6666666700007827 */ /* 0x000fe200078e02ff */
[----:B------:R-:W-:Y:S03]  /*a490*/  BSSY B0, `(.L_x_9167) ;  /* 0x0000026000007945 */ /* 0x000fe60003800000 */
[----:B------:R-:W-:Y:S01]  /*a4a0*/  IMAD.MOV.U32 R105, RZ, RZ, RZ ;  /* 0x000000ffff697224 */ /* 0x000fe200078e00ff */
[----:B------:R-:W-:-:S04]  /*a4b0*/  SHF.R.U32.HI R3, RZ, 0x1f, R0 ;  /* 0x0000001fff037819 */ /* 0x000fc80000011600 */
[----:B------:R-:W-:-:S04]  /*a4c0*/  LEA.HI.SX32 R3, R0, R3, 0x1a ;  /* 0x0000000300037211 */ /* 0x000fc800078fd2ff */
[----:B------:R-:W-:-:S04]  /*a4d0*/  VIMNMX R205, RZ, R3, !PT ;  /* 0x00000003ffcd7248 */ /* 0x000fc80007fe0100 */
        /* <DEDUP_REMOVED lines=33> */
.L_x_9168:
[----:B------:R-:W-:Y:S05]  /*a6f0*/  BSYNC B0 ;  /* 0x0000000000007941 */ /* 0x000fea0003800000 */
.L_x_9167:
[-C--:B------:R-:W-:Y:S01]  /*a700*/  IMAD R205, R228, R105.reuse, R205 ;  /* 0x00000069e4cd7224 */ /* 0x080fe200078e02cd */
[----:B------:R-:W-:Y:S02]  /*a710*/  PLOP3.LUT P0, PT, PT, PT, PT, 0x80, 0x0 ;  /* 0x000000000000781c */ /* 0x000fe40003f0f070 */
[----:B------:R-:W-:Y:S02]  /*a720*/  CS2R R28, SRZ ;  /* 0x00000000001c7805 */ /* 0x000fe4000001ff00 */
[----:B------:R-:W-:Y:S01]  /*a730*/  CS2R R88, SRZ ;  /* 0x0000000000587805 */ /* 0x000fe2000001ff00 */
[----:B------:R-:W-:Y:S01]  /*a740*/  IMAD.MOV.U32 R0, RZ, RZ, RZ ;  /* 0x000000ffff007224 */ /* 0x000fe200078e00ff */
[----:B------:R-:W-:Y:S01]  /*a750*/  VIADDMNMX R105, R205, R105, R8, PT ;  /* 0x00000069cd697246 */ /* 0x000fe20003800108 */
[----:B------:R-:W-:Y:S01]  /*a760*/  IMAD.MOV.U32 R71, RZ, RZ, RZ ;  /* 0x000000ffff477224 */ /* 0x000fe200078e00ff */
[----:B------:R-:W-:Y:S01]  /*a770*/  CS2R R48, SRZ ;  /* 0x0000000000307805 */ /* 0x000fe2000001ff00 */
[----:B------:R-:W-:Y:S01]  /*a780*/  IMAD.MOV.U32 R25, RZ, RZ, RZ ;  /* 0x000000ffff197224 */ /* 0x000fe200078e00ff */
[----:B------:R-:W-:Y:S01]  /*a790*/  ISETP.GT.AND P1, PT, R105, R205, PT ;  /* 0x000000cd6900720c */ /* 0x000fe20003f24270 */
        /* <DEDUP_REMOVED lines=33> */
[----:B------:R-:W-:Y:S02]  /*a9b0*/  IMAD.MOV.U32 R79, RZ, RZ, RZ ;  /* 0x000000ffff4f7224 */ /* 0x000fe400078e00ff */
[----:B------:R-:W-:Y:S02]  /*a9c0*/  IMAD.MOV.U32 R80, RZ, RZ, RZ ;  /* 0x000000ffff507224 */ /* 0x000fe400078e00ff */
[----:B------:R-:W-:Y:S02]  /*a9d0*/  IMAD.MOV.U32 R3, RZ, RZ, RZ ;  /* 0x000000ffff037224 */ /* 0x000fe400078e00ff */
[----:B------:R-:W-:Y:S02]  /*a9e0*/  IMAD.MOV.U32 R6, RZ, RZ, RZ ;  /* 0x000000ffff067224 */ /* 0x000fe400078e00ff */
[----:B------:R-:W-:Y:S01]  /*a9f0*/  IMAD.MOV.U32 R110, RZ, RZ, RZ ;  /* 0x000000ffff6e7224 */ /* 0x000fe200078e00ff */
[----:B------:R-:W-:Y:S06]  /*aa00*/  @!P1 BRA `(.L_x_9169) ;  /* 0x0000016800289947 */ /* 0x000fec0003800000 */
[----:B------:R-:W-:-:S03]  /*aa10*/  UMOV UR4, 0xffffffff ;  /* 0xffffffff00047882 */ /* 0x000fc60000000000 */
[----:B------:R-:W-:Y:S05]  /*aa20*/  BRA.DIV UR4, `(.L_x_9170) ;  /* 0x0000024a04687947 */ /* 0x000fea000b800000 */
[----:B------:R-:W0:Y:S02]  /*aa30*/  S2R R0, SR_TID.X ;  /* 0x0000000000007919 */ /* 0x000e240000002100 */
[----:B0-----:R-:W-:-:S05]  /*aa40*/  VIADD R3, R0, 0xffffff80 ;  /* 0xffffff8000037836 */ /* 0x001fca0000000000 */
[----:B------:R-:W-:-:S04]  /*aa50*/  SHF.R.S32.HI R0, RZ, 0x1f, R3 ;  /* 0x0000001fff007819 */ /* 0x000fc80000011403 */
[----:B------:R-:W-:-:S04]  /*aa60*/  LEA.HI R0, R0, R3, RZ, 0x7 ;  /* 0x0000000300007211 */ /* 0x000fc800078f38ff */
[----:B------:R-:W-:-:S05]  /*aa70*/  SHF.R.S32.HI R0, RZ, 0x7, R0 ;  /* 0x00000007ff007819 */ /* 0x000fca0000011400 */
[----:B------:R0:W1:Y:S02]  /*aa80*/  SHFL.IDX PT, R203, R0, RZ, 0x1f ;  /* 0x00001fff00cb7589 */ /* 0x00006400000e0000 */
.L_x_9513:
        /* <DEDUP_REMOVED lines=26> */
.L_x_9172:
[----:B------:R-:W-:Y:S05]  /*ac30*/  BSYNC B6 ;  /* 0x0000000000067941 */ /* 0x000fea0003800000 */
.L_x_9171:
        /* <DEDUP_REMOVED lines=12> */
.L_x_9176:
[----:B-1----:R1:W2:Y:S02]  /*ad00*/  SYNCS.PHASECHK.TRANS64.TRYWAIT P0, [R17+URZ+0x22800], R0 ;  /* 0x02280000110075a7 */ /* 0x0022a4000800017f */
[----:B--2---:R-:W-:Y:S05]  /*ad10*/  @!P0 NANOSLEEP.SYNCS 0x989680 ;  /* 0x009896800000895d */ /* 0x004fea0003900000 */
[----:B------:R-:W2:Y:S02]  /*ad20*/  @!P0 SYNCS.PHASECHK.TRANS64 P0, [R17+URZ+0x22800], R0 ;  /* 0x02280000110085a7 */ /* 0x000ea4000800007f */
[----:B--2---:R-:W-:Y:S05]  /*ad30*/  @!P0 BRA `(.L_x_9176) ;  /* 0xfffffffc00f08947 */ /* 0x004fea000383ffff */
.L_x_9175:
[----:B------:R-:W-:Y:S05]  /*ad40*/  BSYNC B0 ;  /* 0x0000000000007941 */ /* 0x000fea0003800000 */
.L_x_9174:
[----:B------:R-:W-:Y:S05]  /*ad50*/  BRA `(.L_x_9177) ;  /* 0x0000004c00cc7947 */ /* 0x000fea0003800000 */
.L_x_9173:
[----:B------:R-:W-:Y:S01]  /*ad60*/  LOP3.LUT P0, RZ, R25, 0x3ff, RZ, 0xc0, !PT ;  /* 0x000003ff19ff7812 */ /* 0x000fe2000780c0ff */
        /* <DEDUP_REMOVED lines=29> */
.L_x_9179:
[----:B------:R-:W-:Y:S05]  /*af40*/  BSYNC B6 ;  /* 0x0000000000067941 */ /* 0x000fea0003800000 */
.L_x_9178:
[----:B------:R-:W-:Y:S01]  /*af50*/  ULDC.U8 UR4, c[0x0][0x410] ;  /* 0x0001040000047ab9 */ /* 0x000fe20000000000 */
[----:B------:R-:W-:Y:S01]  /*af60*/  BSSY B0, `(.L_x_9180) ;  /* 0x00004ca000007945 */ /* 0x000fe20003800000 */
[----:B------:R-:W-:Y:S01]  /*af70*/  ISETP.NE.AND P0, PT, RZ, UR4, PT ;  /* 0x00000004ff007c0c */ /* 0x000fe2000bf05270 */
[----:B------:R-:W-:-:S12]  /*af80*/  IMAD.IADD R36, R194, 0x1, R202 ;  /* 0x00000001c2247824 */ /* 0x000fd800078e02ca */
[----:B------:R-:W-:Y:S05]  /*af90*/  @!P0 BRA `(.L_x_9181) ;  /* 0x0000002400c08947 */ /* 0x000fea0003800000 */
[----:B------:R-:W0:Y:S01]  /*afa0*/  S2R R20, SR_TID.X ;  /* 0x0000000000147919 */ /* 0x000e220000002100 */
[----:B------:R-:W-:Y:S01]  /*afb0*/  IMAD.MOV.U32 R8, RZ, RZ, R26 ;  /* 0x000000ffff087224 */ /* 0x000fe200078e001a */
[----:B------:R-:W-:Y:S01]  /*afc0*/  ULDC.64 UR4, c[0x0][0x3f8] ;  /* 0x0000fe0000047ab9 */ /* 0x000fe20000000a00 */
[----:B------:R-:W-:Y:S01]  /*afd0*/  IMAD.MOV.U32 R9, RZ, RZ, R29 ;  /* 0x000000ffff097224 */ /* 0x000fe200078e001d */
[----:B------:R-:W-:Y:S01]  /*afe0*/  ULDC.64 UR6, c[0x0][0x408] ;  /* 0x0001020000067ab9 */ /* 0x000fe20000000a00 */
[----:B------:R-:W-:Y:S01]  /*aff0*/  IMAD.MOV.U32 R10, RZ, RZ, R24 ;  /* 0x000000ffff0a7224 */ /* 0x000fe200078e0018 */
[----:B------:R-:W-:Y:S01]  /*b000*/  ULDC.64 UR8, c[0x0][0x400] ;  /* 0x0001000000087ab9 */ /* 0x000fe20000000a00 */
[----:B------:R-:W-:Y:S01]  /*b010*/  IMAD.MOV.U32 R11, RZ, RZ, R31 ;  /* 0x000000ffff0b7224 */ /* 0x000fe200078e001f */
[----:B------:R-:W-:Y:S01]  /*b020*/  SHF.R.S32.HI R39, RZ, 0x1f, R196 ;  /* 0x0000001fff277819 */ /* 0x000fe200000114c4 */
[----:B0-----:R-:W-:Y:S02]  /*b030*/  VIADD R28, R20, 0xffffff80 ;  /* 0xffffff80141c7836 */ /* 0x001fe40000000000 */
[----:B------:R-:W0:Y:S03]  /*b040*/  LDC R20, c[0x0][0x448] ;  /* 0x00011200ff147b82 */ /* 0x000e260000000800 */
[----:B------:R-:W-:-:S04]  /*b050*/  SHF.R.S32.HI R21, RZ, 0x1f, R28 ;  /* 0x0000001fff157819 */ /* 0x000fc8000001141c */
[----:B------:R-:W-:-:S04]  /*b060*/  LEA.HI R21, R21, R28, RZ, 0x2 ;  /* 0x0000001c15157211 */ /* 0x000fc800078f10ff */
[----:B------:R-:W-:-:S05]  /*b070*/  LOP3.LUT R21, R21, 0xfffffffc, RZ, 0xc0, !PT ;  /* 0xfffffffc15157812 */ /* 0x000fca00078ec0ff */
[----:B------:R-:W-:-:S04]  /*b080*/  IMAD.IADD R21, R28, 0x1, -R21 ;  /* 0x000000011c157824 */ /* 0x000fc800078e0a15 */
[----:B------:R-:W-:Y:S01]  /*b090*/  IMAD R3, R21, 0x40, R36 ;  /* 0x0000004015037824 */ /* 0x000fe200078e0224 */
[----:B0-----:R-:W-:-:S13]  /*b0a0*/  ISETP.NE.AND P0, PT, R20, 0x1, PT ;  /* 0x000000011400780c */ /* 0x001fda0003f05270 */
[----:B------:R-:W0:Y:S08]  /*b0b0*/  @P0 LDC R0, c[0x0][0x44c] ;  /* 0x00011300ff000b82 */ /* 0x000e300000000800 */
[----:B------:R-:W1:Y:S01]  /*b0c0*/  @P0 LDC R5, c[0x0][0x450] ;  /* 0x00011400ff050b82 */ /* 0x000e620000000800 */
[----:B0-----:R-:W-:-:S05]  /*b0d0*/  @P0 IMAD.HI.U32 R0, R3, R0, RZ ;  /* 0x0000000003000227 */ /* 0x001fca00078e00ff */
[----:B-1----:R-:W-:-:S04]  /*b0e0*/  @P0 SHF.R.U32.HI R3, RZ, R5, R0 ;  /* 0x00000005ff030219 */ /* 0x002fc80000011600 */
        /* <DEDUP_REMOVED lines=15> */
[----:B------:R0:W2:Y:S04]  /*b1e0*/  SHFL.IDX PT, R3, R5, RZ, 0x1c1f ;  /* 0x001c1fff05037589 */ /* 0x0000a800000e0000 */
[----:B------:R0:W3:Y:S04]  /*b1f0*/  SHFL.IDX PT, R4, R8, RZ, 0x1c1f ;  /* 0x001c1fff08047589 */ /* 0x0000e800000e0000 */
[----:B------:R0:W4:Y:S02]  /*b200*/  SHFL.IDX PT, R14, R7, RZ, 0x1c1f ;  /* 0x001c1fff070e7589 */ /* 0x00012400000e0000 */
.L_x_9519:
        /* <DEDUP_REMOVED lines=11> */
[----:B------:R-:W-:-:S11]  /*b2c0*/  ISETP.GE.AND P3, PT, R188, UR4, PT ;  /* 0x00000004bc007c0c */ /* 0x000fd6000bf66270 */
[----:B--2---:R-:W-:Y:S02]  /*b2d0*/  @!P4 IADD3 R24, P0, R196, R3, RZ ;  /* 0x00000003c418c210 */ /* 0x004fe40007f1e0ff */
[----:B----4-:R-:W-:-:S03]  /*b2e0*/  @!P3 IADD3 R12, P1, R188, R14, RZ ;  /* 0x0000000ebc0cb210 */ /* 0x010fc60007f3e0ff */
[----:B-1----:R-:W-:Y:S01]  /*b2f0*/  @!P4 IMAD.X R25, R0, 0x1, R39, P0 ;  /* 0x000000010019c824 */ /* 0x002fe200000e0627 */
[----:B------:R-:W-:Y:S02]  /*b300*/  @!P3 IADD3 R10, P0, R188, R3, RZ ;  /* 0x00000003bc0ab210 */ /* 0x000fe40007f1e0ff */
[----:B------:R-:W-:Y:S02]  /*b310*/  @!P3 SHF.R.S32.HI R3, RZ, 0x1f, R188 ;  /* 0x0000001fff03b819 */ /* 0x000fe400000114bc */
[----:B------:R-:W-:Y:S02]  /*b320*/  @!P4 IADD3 R14, P2, R196, R14, RZ ;  /* 0x0000000ec40ec210 */ /* 0x000fe40007f5e0ff */
[----:B------:R-:W-:Y:S02]  /*b330*/  CS2R R30, SRZ ;  /* 0x00000000001e7805 */ /* 0x000fe4000001ff00 */
[----:B------:R-:W-:Y:S02]  /*b340*/  CS2R R28, SRZ ;  /* 0x00000000001c7805 */ /* 0x000fe4000001ff00 */
[----:B------:R-:W-:Y:S01]  /*b350*/  CS2R R26, SRZ ;  /* 0x00000000001a7805 */ /* 0x000fe2000001ff00 */
[--C-:B------:R-:W-:Y:S01]  /*b360*/  @!P3 IMAD.X R11, R0, 0x1, R3.reuse, P0 ;  /* 0x00000001000bb824 */ /* 0x100fe200000e0603 */
[----:B------:R1:W5:Y:S01]  /*b370*/  @!P4 LD.E.64 R20, desc[UR60][R24.64] ;  /* 0x0000003c1814c980 */ /* 0x000362000c101b00 */
[----:B---3--:R-:W-:-:S02]  /*b380*/  @!P3 IMAD.X R13, R4, 0x1, R3, P1 ;  /* 0x00000001040db824 */ /* 0x008fc400008e0603 */
[----:B------:R-:W-:Y:S01]  /*b390*/  @!P4 IMAD.X R15, R4, 0x1, R39, P2 ;  /* 0x00000001040fc824 */ /* 0x000fe200010e0627 */
[----:B------:R1:W5:Y:S04]  /*b3a0*/  @!P3 LD.E.64 R30, desc[UR60][R10.64] ;  /* 0x0000003c0a1eb980 */ /* 0x000368000c101b00 */
[----:B------:R1:W5:Y:S04]  /*b3b0*/  @!P3 LD.E.64 R28, desc[UR60][R12.64] ;  /* 0x0000003c0c1cb980 */ /* 0x000368000c101b00 */
[----:B------:R1:W5:Y:S02]  /*b3c0*/  @!P4 LD.E.64 R26, desc[UR60][R14.64] ;  /* 0x0000003c0e1ac980 */ /* 0x000364000c101b00 */
.L_x_9184:
[----:B------:R-:W-:Y:S05]  /*b3d0*/  BSYNC B1 ;  /* 0x0000000000017941 */ /* 0x000fea0003800000 */
.L_x_9183:
[----:B------:R-:W-:Y:S01]  /*b3e0*/  UMOV UR4, 0xffffffff ;  /* 0xffffffff00047882 */ /* 0x000fe20000000000 */
[----:B-1----:R-:W-:Y:S02]  /*b3f0*/  CS2R R24, SRZ ;  /* 0x0000000000187805 */ /* 0x002fe4000001ff00 */
[----:B------:R-:W-:Y:S05]  /*b400*/  BRA.DIV UR4, `(.L_x_9185) ;  /* 0x0000024204a07947 */ /* 0x000fea000b800000 */
[----:B------:R1:W0:Y:S04]  /*b410*/  SHFL.IDX PT, R0, R6, 0x1, 0x1c1f ;  /* 0x003c1f0006007f89 */ /* 0x00022800000e0000 */
[----:B--2---:R1:W2:Y:S04]  /*b420*/  SHFL.IDX PT, R3, R5, 0x1, 0x1c1f ;  /* 0x003c1f0005037f89 */ /* 0x0042a800000e0000 */
[----:B---3--:R1:W3:Y:S04]  /*b430*/  SHFL.IDX PT, R4, R8, 0x1, 0x1c1f ;  /* 0x003c1f0008047f89 */ /* 0x0082e800000e0000 */
[----:B----4-:R1:W4:Y:S02]  /*b440*/  SHFL.IDX PT, R14, R7, 0x1, 0x1c1f ;  /* 0x003c1f00070e7f89 */ /* 0x01032400000e0000 */
.L_x_9525:
[----:B01----:R-:W-:Y:S01]  /*b450*/  VIADD R5, R36, 0x40 ;  /* 0x0000004024057836 */ /* 0x003fe20000000000 */
[----:B------:R-:W-:Y:S01]  /*b460*/  LEA.HI R6, R227, R227, RZ, 0x1 ;  /* 0x000000e3e3067211 */ /* 0x000fe200078f08ff */
[----:B------:R-:W-:Y:S01]  /*b470*/  BSSY B1, `(.L_x_9186) ;  /* 0x000001d000017945 */ /* 0x000fe20003800000 */
[----:B------:R-:W-:Y:S02]  /*b480*/  CS2R R10, SRZ ;  /* 0x00000000000a7805 */ /* 0x000fe4000001ff00 */
[----:B------:R-:W-:Y:S02]  /*b490*/  CS2R R8, SRZ ;  /* 0x0000000000087805 */ /* 0x000fe4000001ff00 */
        /* <DEDUP_REMOVED lines=10> */
[----:B------:R-:W-:Y:S02]  /*b540*/  ISETP.GE.AND P5, PT, R196, UR4, PT ;  /* 0x00000004c4007c0c */ /* 0x000fe4000bfa6270 */
[----:B------:R-:W-:Y:S02]  /*b550*/  CS2R R12, SRZ ;  /* 0x00000000000c7805 */ /* 0x000fe4000001ff00 */
[----:B------:R-:W-:-:S05]  /*b560*/  CS2R R8, SRZ ;  /* 0x0000000000087805 */ /* 0x000fca000001ff00 */
[----:B--2---:R-:W-:-:S04]  /*b570*/  @!P4 IADD3 R6, P0, R188, R3, RZ ;  /* 0x00000003bc06c210 */ /* 0x004fc80007f1e0ff */
[----:B------:R-:W-:Y:S02]  /*b580*/  @!P5 IADD3 R36, P2, R196, R3, RZ ;  /* 0x00000003c424d210 */ /* 0x000fe40007f5e0ff */
[-C--:B----4-:R-:W-:Y:S02]  /*b590*/  @!P4 IADD3 R32, P1, R188, R14.reuse, RZ ;  /* 0x0000000ebc20c210 */ /* 0x090fe40007f3e0ff */
[----:B------:R-:W-:Y:S01]  /*b5a0*/  @!P4 SHF.R.S32.HI R3, RZ, 0x1f, R188 ;  /* 0x0000001fff03c819 */ /* 0x000fe200000114bc */
[----:B------:R-:W-:Y:S01]  /*b5b0*/  @!P5 IMAD.X R37, R0, 0x1, R39, P2 ;  /* 0x000000010025d824 */ /* 0x000fe200010e0627 */
[----:B------:R-:W-:-:S03]  /*b5c0*/  @!P5 IADD3 R14, P3, R196, R14, RZ ;  /* 0x0000000ec40ed210 */ /* 0x000fc60007f7e0ff */
[--C-:B------:R-:W-:Y:S01]  /*b5d0*/  @!P4 IMAD.X R7, R0, 0x1, R3.reuse, P0 ;  /* 0x000000010007c824 */ /* 0x100fe200000e0603 */
[----:B------:R0:W5:Y:S01]  /*b5e0*/  @!P5 LD.E.64 R24, desc[UR60][R36.64] ;  /* 0x0000003c2418d980 */ /* 0x000162000c101b00 */
[C---:B---3--:R-:W-:Y:S02]  /*b5f0*/  @!P4 IMAD.X R33, R4.reuse, 0x1, R3, P1 ;  /* 0x000000010421c824 */ /* 0x048fe400008e0603 */
[----:B------:R-:W-:Y:S01]  /*b600*/  @!P5 IMAD.X R15, R4, 0x1, R39, P3 ;  /* 0x00000001040fd824 */ /* 0x000fe200018e0627 */
[----:B------:R0:W5:Y:S04]  /*b610*/  @!P4 LD.E.64 R10, desc[UR60][R6.64] ;  /* 0x0000003c060ac980 */ /* 0x000168000c101b00 */
[----:B------:R0:W5:Y:S04]  /*b620*/  @!P4 LD.E.64 R12, desc[UR60][R32.64] ;  /* 0x0000003c200cc980 */ /* 0x000168000c101b00 */
[----:B------:R0:W5:Y:S02]  /*b630*/  @!P5 LD.E.64 R8, desc[UR60][R14.64] ;  /* 0x0000003c0e08d980 */ /* 0x000164000c101b00 */
.L_x_9187:
[----:B------:R-:W-:Y:S05]  /*b640*/  BSYNC B1 ;  /* 0x0000000000017941 */ /* 0x000fea0003800000 */
.L_x_9186:
[----:B------:R-:W1:Y:S01]  /*b650*/  SYNCS.PHASECHK.TRANS64.TRYWAIT P0, [R17+URZ+0x22800], R38 ;  /* 0x02280026110075a7 */ /* 0x000e62000800017f */
[----:B------:R-:W-:Y:S01]  /*b660*/  IMAD.SHL.U32 R0, R213, 0x80, RZ ;  /* 0x00000080d5007824 */ /* 0x000fe200078e00ff */
[----:B0-----:R-:W-:Y:S01]  /*b670*/  VIADDMNMX R15, R35, -R202, 0x80, PT ;  /* 0x00000080230f7446 */ /* 0x001fe200038009ca */
[----:B------:R-:W-:Y:S01]  /*b680*/  BSSY B1, `(.L_x_9188) ;  /* 0x000000b000017945 */ /* 0x000fe20003800000 */
[----:B------:R-:W-:Y:S02]  /*b690*/  LOP3.LUT P2, RZ, R213, 0x4, RZ, 0xc0, !PT ;  /* 0x00000004d5ff7812 */ /* 0x000fe4000784c0ff */
[----:B--2---:R-:W-:Y:S02]  /*b6a0*/  LOP3.LUT R3, R0, 0x380, RZ, 0xc0, !PT ;  /* 0x0000038000037812 */ /* 0x004fe400078ec0ff */
[----:B------:R-:W-:Y:S02]  /*b6b0*/  ISETP.GE.AND P1, PT, R194, R15, PT ;  /* 0x0000000fc200720c */ /* 0x000fe40003f26270 */
[----:B------:R-:W-:-:S02]  /*b6c0*/  LOP3.LUT R0, R3, 0x30, R18, 0xf8, !PT ;  /* 0x0000003003007812 */ /* 0x000fc400078ef812 */
[----:B------:R-:W-:-:S04]  /*b6d0*/  SHF.R.U32.HI R3, RZ, 0x3, R3 ;  /* 0x00000003ff037819 */ /* 0x000fc80000011603 */
[----:B------:R-:W-:-:S04]  /*b6e0*/  LOP3.LUT R3, R0, R3, RZ, 0x3c, !PT ;  /* 0x0000000300037212 */ /* 0x000fc800078e3cff */
[----:B------:R-:W-:-:S05]  /*b6f0*/  IADD3 R3, R17, R3, R212 ;  /* 0x0000000311037210 */ /* 0x000fca0007ffe0d4 */
[C---:B---3--:R-:W-:Y:S02]  /*b700*/  VIADD R4, R3.reuse, 0x14400 ;  /* 0x0001440003047836 */ /* 0x048fe40000000000 */
[----:B------:R-:W-:Y:S01]  /*b710*/  VIADD R0, R3, 0x14440 ;  /* 0x0001444003007836 */ /* 0x000fe20000000000 */
[----:B-1----:R-:W-:Y:S06]  /*b720*/  @!P0 BRA `(.L_x_9189) ;  /* 0x0000024000488947 */ /* 0x002fec0003800000 */
.L_x_9526:
[----:B------:R-:W-:Y:S05]  /*b730*/  BSYNC B1 ;  /* 0x0000000000017941 */ /* 0x000fea0003800000 */
.L_x_9188:
[----:B------:R-:W-:Y:S01]  /*b740*/  BSSY B1, `(.L_x_9190) ;  /* 0x00000fa000017945 */ /* 0x000fe20003800000 */
[----:B------:R-:W-:-:S03]  /*b750*/  @P2 VIADD R0, R4, 0xffffffc0 ;  /* 0xffffffc004002836 */ /* 0x000fc60000000000 */
[----:B------:R-:W-:Y:S05]  /*b760*/  @P1 BRA `(.L_x_9191) ;  /* 0x0000000c00dc1947 */ /* 0x000fea0003800000 */
[----:B------:R-:W1:Y:S01]  /*b770*/  LDC R5, c[0x0][0x3f4] ;  /* 0x0000fd00ff057b82 */ /* 0x000e620000000800 */
[----:B------:R-:W-:Y:S01]  /*b780*/  BSSY B2, `(.L_x_9192) ;  /* 0x000007a000027945 */ /* 0x000fe20003800000 */
[-C--:B-1----:R-:W-:Y:S02]  /*b790*/  ISETP.GE.AND P0, PT, R188, R5.reuse, PT ;  /* 0x00000005bc00720c */ /* 0x082fe40003f06270 */
[----:B------:R-:W-:-:S11]  /*b7a0*/  ISETP.GE.AND P1, PT, R196, R5, PT ;  /* 0x00000005c400720c */ /* 0x000fd60003f26270 */
[----:B------:R-:W-:Y:S05]  /*b7b0*/  @P0 BRA `(.L_x_9193) ;  /* 0x0000000400d80947 */ /* 0x000fea0003800000 */
[----:B------:R-:W1:Y:S01]  /*b7c0*/  LDS.128 R4, [R3+0x14400] ;  /* 0x0144000003047984 */ /* 0x000e620000000c00 */
[----:B-----5:R-:W-:Y:S02]  /*b7d0*/  SHF.R.U32.HI R32, RZ, 0x8, R30 ;  /* 0x00000008ff207819 */ /* 0x020fe4000001161e */
[----:B------:R-:W-:Y:S02]  /*b7e0*/  SHF.R.U32.HI R36, RZ, 0x8, R31 ;  /* 0x00000008ff247819 */ /* 0x000fe4000001161f */
[----:B------:R-:W-:Y:S02]  /*b7f0*/  LOP3.LUT R33, R32, 0xff, RZ, 0xc0, !PT ;  /* 0x000000ff20217812 */ /* 0x000fe400078ec0ff */
[----:B------:R-:W-:Y:S02]  /*b800*/  LOP3.LUT R35, R31, 0xff, RZ, 0xc0, !PT ;  /* 0x000000ff1f237812 */ /* 0x000fe400078ec0ff */
[----:B------:R-:W-:Y:S02]  /*b810*/  LOP3.LUT R32, R36, 0xff, RZ, 0xc0, !PT ;  /* 0x000000ff24207812 */ /* 0x000fe400078ec0ff */
[----:B------:R-:W-:-:S02]  /*b820*/  SHF.R.U32.HI R39, RZ, 0x8, R29 ;  /* 0x00000008ff277819 */ /* 0x000fc4000001161d */
[----:B------:R-:W-:Y:S02]  /*b830*/  PRMT R32, R32, 0x7604, R35 ;  /* 0x0000760420207816 */ /* 0x000fe40000000023 */
[----:B------:R-:W-:Y:S02]  /*b840*/  SHF.R.U32.HI R40, RZ, 0x10, R31 ;  /* 0x00000010ff287819 */ /* 0x000fe4000001161f */
[----:B------:R-:W-:Y:S02]  /*b850*/  SHF.R.U32.HI R35, RZ, 0x8, R28 ;  /* 0x00000008ff237819 */ /* 0x000fe4000001161c */
[----:B------:R-:W-:Y:S02]  /*b860*/  LOP3.LUT R36, R29, 0xff, RZ, 0xc0, !PT ;  /* 0x000000ff1d247812 */ /* 0x000fe400078ec0ff */
[----:B------:R-:W-:Y:S02]  /*b870*/  LOP3.LUT R39, R39, 0xff, RZ, 0xc0, !PT ;  /* 0x000000ff27277812 */ /* 0x000fe400078ec0ff */
[----:B0-----:R-:W-:-:S02]  /*b880*/  SHF.R.U32.HI R38, RZ, 0x10, R29 ;  /* 0x00000010ff267819 */ /* 0x001fc4000001161d */
[----:B------:R-:W-:Y:S01]  /*b890*/  LOP3.LUT R37, R35, 0xff, RZ, 0xc0, !PT ;  /* 0x000000ff23257812 */ /* 0x000fe200078ec0ff */
[----:B------:R-:W-:Y:S01]  /*b8a0*/  IMAD.U32 R35, R40, 0x10000, RZ ;  /* 0x0001000028237824 */ /* 0x000fe200078e00ff */
[----:B------:R-:W-:Y:S01]  /*b8b0*/  PRMT R36, R39, 0x7604, R36 ;  /* 0x0000760427247816 */ /* 0x000fe20000000024 */
[----:B------:R-:W-:Y:S01]  /*b8c0*/  IMAD.U32 R39, R38, 0x10000, RZ ;  /* 0x0001000026277824 */ /* 0x000fe200078e00ff */
[----:B----4-:R-:W-:Y:S02]  /*b8d0*/  LOP3.LUT R14, R30, 0xff, RZ, 0xc0, !PT ;  /* 0x000000ff1e0e7812 */ /* 0x010fe400078ec0ff */
[----:B------:R-:W-:Y:S02]  /*b8e0*/  LOP3.LUT R35, R32, 0xff0000, R35, 0xf8, !PT ;  /* 0x00ff000020237812 */ /* 0x000fe400078ef823 */
[----:B------:R-:W-:Y:S02]  /*b8f0*/  PRMT R33, R33, 0x7604, R14 ;  /* 0x0000760421217816 */ /* 0x000fe4000000000e */
[----:B------:R-:W-:-:S02]  /*b900*/  LOP3.LUT R14, R28, 0xff, RZ, 0xc0, !PT ;  /* 0x000000ff1c0e7812 */ /* 0x000fc400078ec0ff */
[----:B------:R-:W-:Y:S02]  /*b910*/  LOP3.LUT R39, R36, 0xff0000, R39, 0xf8, !PT ;  /* 0x00ff000024277812 */ /* 0x000fe400078ef827 */
[----:B------:R-:W-:Y:S02]  /*b920*/  PRMT R37, R37, 0x7604, R14 ;  /* 0x0000760425257816 */ /* 0x000fe4000000000e */
[----:B------:R-:W-:Y:S02]  /*b930*/  LOP3.LUT R39, R39, 0xff000000, R29, 0xf8, !PT ;  /* 0xff00000027277812 */ /* 0x000fe400078ef81d */
[----:B------:R-:W-:Y:S02]  /*b940*/  LOP3.LUT R35, R35, 0xff000000, R31, 0xf8, !PT ;  /* 0xff00000023237812 */ /* 0x000fe400078ef81f */
[----:B------:R-:W-:Y:S02]  /*b950*/  LOP3.LUT R33, R33, 0xff0000, R30, 0xf8, !PT ;  /* 0x00ff000021217812 */ /* 0x000fe400078ef81e */
[----:B-1----:R-:W-:-:S02]  /*b960*/  F2FP.F16.E4M3.UNPACK_B R14, R6.H1 ;  /* 0x00000006ff0e723e */ /* 0x002fc400030006ff */
[----:B------:R-:W-:Y:S02]  /*b970*/  LOP3.LUT R37, R37, 0xff0000, R28, 0xf8, !PT ;  /* 0x00ff000025257812 */ /* 0x000fe400078ef81c */
[----:B------:R-:W-:Y:S02]  /*b980*/  F2FP.F16.E4M3.UNPACK_B R38, R39 ;  /* 0x00000027ff26723e */ /* 0x000fe400020006ff */
[----:B------:R-:W-:Y:S02]  /*b990*/  F2FP.F16.E4M3.UNPACK_B R32, R35 ;  /* 0x00000023ff20723e */ /* 0x000fe400020006ff */
[----:B------:R-:W-:Y:S01]  /*b9a0*/  LOP3.LUT R33, R33, 0xff000000, R30, 0xf8, !PT ;  /* 0xff00000021217812 */ /* 0x000fe200078ef81e */
[--C-:B------:R-:W-:Y:S01]  /*b9b0*/  HADD2.F32 R30, -RZ, R14.reuse.H0_H0 ;  /* 0x2000000eff1e7230 */ /* 0x100fe20000004100 */
[----:B------:R-:W-:Y:S01]  /*b9c0*/  LOP3.LUT R36, R37, 0xff000000, R28, 0xf8, !PT ;  /* 0xff00000025247812 */ /* 0x000fe200078ef81c */
        /* <DEDUP_REMOVED lines=10> */
[----:B------:R-:W-:Y:S01]  /*ba70*/  F2FP.F16.E4M3.UNPACK_B R14, R5 ;  /* 0x00000005ff0e723e */ /* 0x000fe200020006ff */
[--C-:B------:R-:W-:Y:S01]  /*ba80*/  HADD2.F32 R5, -RZ, R29.reuse.H1_H1 ;  /* 0x3000001dff057230 */ /* 0x100fe20000004100 */
        /* <DEDUP_REMOVED lines=53> */
[C---:B------:R-:W-:Y:S01]  /*bde0*/  FMUL.FTZ R37, R5.reuse, R29 ;  /* 0x0000001d05257220 */ /* 0x040fe20000410000 */
[--C-:B------:R-:W-:Y:S02]  /*bdf0*/  HADD2.F32 R4, -RZ, R14.reuse.H1_H1 ;  /* 0x3000000eff047230 */ /* 0x100fe40000004100 */
[-C--:B------:R-:W-:Y:S01]  /*be00*/  FMUL.FTZ R32, R5, R6.reuse ;  /* 0x0000000605207220 */ /* 0x080fe20000410000 */
[----:B------:R-:W-:Y:S02]  /*be10*/  HADD2.F32 R33, -RZ, R33.H0_H0 ;  /* 0x20000021ff217230 */ /* 0x000fe40000004100 */
[----:B------:R-:W-:Y:S01]  /*be20*/  FFMA.FTZ R37, R28, R6, -R37 ;  /* 0x000000061c257223 */ /* 0x000fe20000010825 */
[----:B------:R-:W-:Y:S02]  /*be30*/  HADD2.F32 R14, -RZ, R14.H0_H0 ;  /* 0x2000000eff0e7230 */ /* 0x000fe40000004100 */
[----:B------:R-:W-:Y:S01]  /*be40*/  FMUL.FTZ R5, R4, R7 ;  /* 0x0000000704057220 */ /* 0x000fe20000410000 */
[----:B------:R-:W-:Y:S01]  /*be50*/  FFMA.FTZ R32, R28, R29, R32 ;  /* 0x0000001d1c207223 */ /* 0x000fe20000010020 */
[----:B------:R-:W-:Y:S01]  /*be60*/  FMUL.FTZ R4, R4, R33 ;  /* 0x0000002104047220 */ /* 0x000fe20000410000 */
[----:B------:R-:W-:Y:S01]  /*be70*/  F2FP.SATFINITE.E4M3.F32.PACK_AB_MERGE_C R6, R44, R43, RZ ;  /* 0x0000002b2c06723e */ /* 0x000fe200048070ff */
[----:B------:R-:W-:-:S02]  /*be80*/  FFMA.FTZ R5, R14, R33, -R5 ;  /* 0x000000210e057223 */ /* 0x000fc40000010805 */
[----:B------:R-:W-:Y:S01]  /*be90*/  FFMA.FTZ R14, R14, R7, R4 ;  /* 0x000000070e0e7223 */ /* 0x000fe20000010004 */
        /* <DEDUP_REMOVED lines=8> */
.L_x_9193:
[----:B------:R-:W-:Y:S05]  /*bf20*/  BSYNC B2 ;  /* 0x0000000000027941 */ /* 0x000fea0003800000 */
.L_x_9192:
[----:B------:R-:W-:Y:S05]  /*bf30*/  @P1 BRA `(.L_x_9191) ;  /* 0x0000000400e81947 */ /* 0x000fea0003800000 */
[----:B-1----:R-:W1:Y:S01]  /*bf40*/  LDS.128 R4, [R0] ;  /* 0x0000000000047984 */ /* 0x002e620000000c00 */
[----:B-----5:R-:W-:Y:S02]  /*bf50*/  SHF.R.U32.HI R28, RZ, 0x8, R21 ;  /* 0x00000008ff1c7819 */ /* 0x020fe40000011615 */
[----:B------:R-:W-:Y:S02]  /*bf60*/  SHF.R.U32.HI R32, RZ, 0x8, R27 ;  /* 0x00000008ff207819 */ /* 0x000fe4000001161b */
[----:B------:R-:W-:Y:S02]  /*bf70*/  LOP3.LUT R31, R21, 0xff, RZ, 0xc0, !PT ;  /* 0x000000ff151f7812 */ /* 0x000fe400078ec0ff */
[----:B------:R-:W-:Y:S02]  /*bf80*/  LOP3.LUT R35, R27, 0xff, RZ, 0xc0, !PT ;  /* 0x000000ff1b237812 */ /* 0x000fe400078ec0ff */
[----:B------:R-:W-:Y:S02]  /*bf90*/  LOP3.LUT R28, R28, 0xff, RZ, 0xc0, !PT ;  /* 0x000000ff1c1c7812 */ /* 0x000fe400078ec0ff */
[----:B------:R-:W-:-:S02]  /*bfa0*/  LOP3.LUT R32, R32, 0xff, RZ, 0xc0, !PT ;  /* 0x000000ff20207812 */ /* 0x000fc400078ec0ff */
[----:B----4-:R-:W-:Y:S02]  /*bfb0*/  SHF.R.U32.HI R14, RZ, 0x8, R20 ;  /* 0x00000008ff0e7819 */ /* 0x010fe40000011614 */
        /* <DEDUP_REMOVED lines=23> */
[-C--:B-1----:R-:W-:Y:S02]  /*c130*/  F2FP.F16.E4M3.UNPACK_B R14, R6.reuse.H1 ;  /* 0x00000006ff0e723e */ /* 0x082fe400030006ff */
[----:B------:R-:W-:Y:S02]  /*c140*/  F2FP.F16.E4M3.UNPACK_B R32, R35 ;  /* 0x00000023ff20723e */ /* 0x000fe400020006ff */
[----:B------:R-:W-:Y:S02]  /*c150*/  F2FP.F16.E4M3.UNPACK_B R28, R31 ;  /* 0x0000001fff1c723e */ /* 0x000fe400020006ff */
[----:B------:R-:W-:Y:S01]  /*c160*/  LOP3.LUT R30, R33, 0xff000000, R26, 0xf8, !PT ;  /* 0xff000000211e7812 */ /* 0x000fe200078ef81a */
[--C-:B------:R-:W-:Y:S01]  /*c170*/  HADD2.F32 R26, -RZ, R14.reuse.H0_H0 ;  /* 0x2000000eff1a7230 */ /* 0x100fe20000004100 */
[----:B------:R-:W-:Y:S01]  /*c180*/  F2FP.F16.E4M3.UNPACK_B R21, R6 ;  /* 0x00000006ff15723e */ /* 0x000fe200020006ff */
[----:B------:R-:W-:Y:S01]  /*c190*/  HADD2.F32 R14, -RZ, R14.H1_H1 ;  /* 0x3000000eff0e7230 */ /* 0x000fe20000004100 */
[----:B------:R-:W-:Y:S01]  /*c1a0*/  LOP3.LUT R29, R29, 0xff000000, R20, 0xf8, !PT ;  /* 0xff0000001d1d7812 */ /* 0x000fe200078ef814 */
        /* <DEDUP_REMOVED lines=22> */
[----:B0-----:R-:W-:Y:S01]  /*c310*/  FFMA.FTZ R38, R21, R32, R33 ;  /* 0x0000002015267223 */ /* 0x001fe20000010021 */
        /* <DEDUP_REMOVED lines=59> */
[----:B------:R2:W-:Y:S02]  /*c6d0*/  STS.128 [R0], R4 ;  /* 0x0000000400007388 */ /* 0x0005e40000000c00 */
.L_x_9191:
[----:B------:R-:W-:Y:S05]  /*c6e0*/  BSYNC B1 ;  /* 0x0000000000017941 */ /* 0x000fea0003800000 */
.L_x_9190:
        /* <DEDUP_REMOVED lines=38> */
[----:B-1----:R-:W-:-:S02]  /*c950*/  F2FP.F16.E4M3.UNPACK_B R14, R6.H1 ;  /* 0x00000006ff0e723e */ /* 0x002fc400030006ff */
        /* <DEDUP_REMOVED lines=21> */
[----:B0-----:R-:W-:Y:S01]  /*cab0*/  FFMA.FTZ R38, R13, R31, R14 ;  /* 0x0000001f0d267223 */ /* 0x001fe2000001000e */
        /* <DEDUP_REMOVED lines=69> */
.L_x_9196:
[----:B------:R-:W-:Y:S05]  /*cf10*/  BSYNC B1 ;  /* 0x0000000000017941 */ /* 0x000fea0003800000 */
.L_x_9195:
[----:B------:R-:W-:Y:S05]  /*cf20*/  @P1 BRA `(.L_x_9194) ;  /* 0x0000002c00341947 */ /* 0x000fea0003800000 */
[----:B-1----:R-:W1:Y:S01]  /*cf30*/  LDS.128 R4, [R0+0x2000] ;  /* 0x0020000000047984 */ /* 0x002e620000000c00 */
        /* <DEDUP_REMOVED lines=10> */
[----:B------:R-:W-:Y:S02]  /*cfe0*/  SHF.R.U32.HI R21, RZ, 0x10, R9 ;  /* 0x00000010ff157819 */ /* 0x000fe40000011609 */
[----:B----4-:R-:W-:-:S02]  /*cff0*/  LOP3.LUT R14, R9, 0xff, RZ, 0xc0, !PT ;  /* 0x000000ff090e7812 */ /* 0x010fc400078ec0ff */
        /* <DEDUP_REMOVED lines=10> */
[--C-:B------:R-:W-:Y:S02]  /*d0a0*/  LOP3.LUT R11, R3, 0xff0000, R24.reuse, 0xf8, !PT ;  /* 0x00ff0000030b7812 */ /* 0x100fe400078ef818 */
[----:B------:R-:W-:Y:S02]  /*d0b0*/  LOP3.LUT R21, R21, 0xff000000, R9, 0xf8, !PT ;  /* 0xff00000015157812 */ /* 0x000fe400078ef809 */
[----:B------:R-:W-:Y:S02]  /*d0c0*/  LOP3.LUT R13, R13, 0xff000000, R25, 0xf8, !PT ;  /* 0xff0000000d0d7812 */ /* 0x000fe400078ef819 */
[----:B------:R-:W-:-:S02]  /*d0d0*/  LOP3.LUT R12, R11, 0xff000000, R24, 0xf8, !PT ;  /* 0xff0000000b0c7812 */ /* 0x000fc400078ef818 */
[-C--:B-1----:R-:W-:Y:S02]  /*d0e0*/  F2FP.F16.E4M3.UNPACK_B R3, R6.reuse.H1 ;  /* 0x00000006ff03723e */ /* 0x082fe400030006ff */
[--C-:B------:R-:W-:Y:S02]  /*d0f0*/  LOP3.LUT R15, R15, 0xff0000, R8.reuse, 0xf8, !PT ;  /* 0x00ff00000f0f7812 */ /* 0x100fe400078ef808 */
[----:B------:R-:W-:Y:S01]  /*d100*/  F2FP.F16.E4M3.UNPACK_B R24, R21 ;  /* 0x00000015ff18723e */ /* 0x000fe200020006ff */
[--C-:B------:R-:W-:Y:S01]  /*d110*/  HADD2.F32 R9, -RZ, R3.reuse.H0_H0 ;  /* 0x20000003ff097230 */ /* 0x100fe20000004100 */
[----:B------:R-:W-:Y:S02]  /*d120*/  F2FP.F16.E4M3.UNPACK_B R14, R13 ;  /* 0x0000000dff0e723e */ /* 0x000fe400020006ff */
[----:B------:R-:W-:Y:S01]  /*d130*/  LOP3.LUT R20, R15, 0xff000000, R8, 0xf8, !PT ;  /* 0xff0000000f147812 */ /* 0x000fe200078ef808 */
[----:B------:R-:W-:Y:S01]  /*d140*/  HADD2.F32 R8, -RZ, R3.H1_H1 ;  /* 0x30000003ff087230 */ /* 0x000fe20000004100 */
[----:B------:R-:W-:Y:S01]  /*d150*/  F2FP.F16.E4M3.UNPACK_B R6, R6 ;  /* 0x00000006ff06723e */ /* 0x000fe200020006ff */
[----:B------:R-:W-:Y:S01]  /*d160*/  HADD2.F32 R25, -RZ, R24.H1_H1 ;  /* 0x30000018ff197230 */ /* 0x000fe20000004100 */
[-C--:B------:R-:W-:Y:S01]  /*d170*/  F2FP.F16.E4M3.UNPACK_B R10, R7.reuse ;  /* 0x00000007ff0a723e */ /* 0x080fe200020006ff */
[----:B------:R-:W-:Y:S01]  /*d180*/  HADD2.F32 R15, -RZ, R14.H1_H1 ;  /* 0x3000000eff0f7230 */ /* 0x000fe20000004100 */
[----:B------:R-:W-:Y:S01]  /*d190*/  F2FP.F16.E4M3.UNPACK_B R11, R7.H1 ;  /* 0x00000007ff0b723e */ /* 0x000fe200030006ff */
[----:B------:R-:W-:-:S02]  /*d1a0*/  HADD2.F32 R24, -RZ, R24.H0_H0 ;  /* 0x20000018ff187230 */ /* 0x000fc40000004100 */
[C---:B------:R-:W-:Y:S01]  /*d1b0*/  FMUL.FTZ R26, R8.reuse, R25 ;  /* 0x00000019081a7220 */ /* 0x040fe20000410000 */
[----:B------:R-:W-:Y:S01]  /*d1c0*/  F2FP.F16.E4M3.UNPACK_B R7, R5 ;  /* 0x00000005ff07723e */ /* 0x000fe200020006ff */
[----:B------:R-:W-:Y:S01]  /*d1d0*/  FMUL.FTZ R30, R8, R15 ;  /* 0x0000000f081e7220 */ /* 0x000fe20000410000 */
[----:B------:R-:W-:Y:S01]  /*d1e0*/  F2FP.F16.E4M3.UNPACK_B R8, R5.H1 ;  /* 0x00000005ff08723e */ /* 0x000fe200030006ff */
[----:B------:R-:W-:Y:S02]  /*d1f0*/  HADD2.F32 R5, -RZ, R6.H1_H1 ;  /* 0x30000006ff057230 */ /* 0x000fe40000004100 */
[C---:B------:R-:W-:Y:S01]  /*d200*/  FFMA.FTZ R28, R9.reuse, R15, -R26 ;  /* 0x0000000f091c7223 */ /* 0x040fe2000001081a */
[----:B------:R-:W-:Y:S02]  /*d210*/  HADD2.F32 R14, -RZ, R14.H0_H0 ;  /* 0x2000000eff0e7230 */ /* 0x000fe40000004100 */
[----:B------:R-:W-:Y:S01]  /*d220*/  FFMA.FTZ R29, R9, R25, R30 ;  /* 0x00000019091d7223 */ /* 0x000fe2000001001e */
[----:B------:R-:W-:Y:S01]  /*d230*/  HADD2.F32 R6, -RZ, R6.H0_H0 ;  /* 0x20000006ff067230 */ /* 0x000fe20000004100 */
[----:B------:R-:W-:Y:S01]  /*d240*/  F2FP.F16.E4M3.UNPACK_B R21, R21.H1 ;  /* 0x00000015ff15723e */ /* 0x000fe200030006ff */
[C---:B------:R-:W-:Y:S01]  /*d250*/  FMUL.FTZ R9, R5.reuse, R24 ;  /* 0x0000001805097220 */ /* 0x040fe20000410000 */
[----:B------:R-:W-:Y:S01]  /*d260*/  F2FP.F16.E4M3.UNPACK_B R13, R13.H1 ;  /* 0x0000000dff0d723e */ /* 0x000fe200030006ff */
[----:B------:R-:W-:Y:S01]  /*d270*/  FMUL.FTZ R27, R5, R14 ;  /* 0x0000000e051b7220 */ /* 0x000fe20000410000 */
[----:B------:R-:W-:-:S02]  /*d280*/  HADD2.F32 R5, -RZ, R10.H1_H1 ;  /* 0x3000000aff057230 */ /* 0x000fc40000004100 */
[C---:B------:R-:W-:Y:S01]  /*d290*/  FFMA.FTZ R25, R6.reuse, R14, -R9 ;  /* 0x0000000e06197223 */ /* 0x040fe20000010809 */
[----:B------:R-:W-:Y:S02]  /*d2a0*/  HADD2.F32 R15, -RZ, R21.H0_H0 ;  /* 0x20000015ff0f7230 */ /* 0x000fe40000004100 */
        /* <DEDUP_REMOVED lines=23> */
[----:B------:R-:W-:Y:S01]  /*d420*/  HADD2.F32 R6, -RZ, R4.H1_H1 ;  /* 0x30000004ff067230 */ /* 0x000fe20000004100 */
[----:B------:R-:W-:Y:S01]  /*d430*/  F2FP.SATFINITE.E4M3.F32.PACK_AB_MERGE_C R28, R29, R28, RZ ;  /* 0x0000001c1d1c723e */ /* 0x000fe200048070ff */
[----:B------:R-:W-:-:S02]  /*d440*/  HADD2.F32 R10, -RZ, R9.H1_H1 ;  /* 0x30000009ff0a7230 */ /* 0x000fc40000004100 */
[----:B------:R-:W-:Y:S02]  /*d450*/  HADD2.F32 R5, -RZ, R4.H0_H0 ;  /* 0x20000004ff057230 */ /* 0x000fe40000004100 */
[C---:B------:R-:W-:Y:S01]  /*d460*/  FMUL.FTZ R14, R6.reuse, R13 ;  /* 0x0000000d060e7220 */ /* 0x040fe20000410000 */
[----:B------:R-:W-:Y:S02]  /*d470*/  HADD2.F32 R4, -RZ, R3.H1_H1 ;  /* 0x30000003ff047230 */ /* 0x000fe40000004100 */
        /* <DEDUP_REMOVED lines=9> */
[----:B------:R-:W-:Y:S02]  /*d510*/  HADD2.F32 R9, -RZ, R20.H1_H1 ;  /* 0x30000014ff097230 */ /* 0x000fe40000004100 */
[----:B------:R-:W-:Y:S01]  /*d520*/  FFMA.FTZ R11, R3, R11, R4 ;  /* 0x0000000b030b7223 */ /* 0x000fe20000010004 */
[----:B------:R-:W-:Y:S02]  /*d530*/  HADD2.F32 R4, -RZ, R8.H1_H1 ;  /* 0x30000008ff047230 */ /* 0x000fe40000004100 */
[----:B------:R-:W-:Y:S02]  /*d540*/  HADD2.F32 R20, -RZ, R20.H0_H0 ;  /* 0x20000014ff147230 */ /* 0x000fe40000004100 */
[----:B------:R-:W-:Y:S02]  /*d550*/  HADD2.F32 R3, -RZ, R7.H1_H1 ;  /* 0x30000007ff037230 */ /* 0x000fe40000004100 */
[----:B------:R-:W-:Y:S01]  /*d560*/  FMUL.FTZ R15, R4, R9 ;  /* 0x00000009040f7220 */ /* 0x000fe20000410000 */
[----:B------:R-:W-:-:S02]  /*d570*/  HADD2.F32 R12, -RZ, R12.H0_H0 ;  /* 0x2000000cff0c7230 */ /* 0x000fc40000004100 */
        /* <DEDUP_REMOVED lines=18> */
.L_x_9181:
[----:B------:R-:W0:Y:S01]  /*d6a0*/  S2R R0, SR_TID.X ;  /* 0x0000000000007919 */ /* 0x000e220000002100 */
[----:B------:R-:W1:Y:S01]  /*d6b0*/  LDC R10, c[0x0][0x448] ;  /* 0x00011200ff0a7b82 */ /* 0x000e620000000800 */
[----:B------:R-:W-:Y:S01]  /*d6c0*/  IMAD.MOV.U32 R4, RZ, RZ, R26 ;  /* 0x000000ffff047224 */ /* 0x000fe200078e001a */
[----:B------:R-:W-:Y:S01]  /*d6d0*/  ULDC.64 UR4, c[0x0][0x3f8] ;  /* 0x0000fe0000047ab9 */ /* 0x000fe20000000a00 */
[----:B------:R-:W-:Y:S01]  /*d6e0*/  IMAD.MOV.U32 R6, RZ, RZ, R24 ;  /* 0x000000ffff067224 */ /* 0x000fe200078e0018 */
[----:B------:R-:W-:Y:S01]  /*d6f0*/  ULDC.64 UR6, c[0x0][0x408] ;  /* 0x0001020000067ab9 */ /* 0x000fe20000000a00 */
[----:B------:R-:W-:Y:S01]  /*d700*/  IMAD.MOV.U32 R7, RZ, RZ, R31 ;  /* 0x000000ffff077224 */ /* 0x000fe200078e001f */
[----:B------:R-:W-:Y:S01]  /*d710*/  ULDC.64 UR8, c[0x0][0x400] ;  /* 0x0001000000087ab9 */ /* 0x000fe20000000a00 */
[----:B-1----:R-:W-:Y:S01]  /*d720*/  ISETP.NE.AND P0, PT, R10, 0x1, PT ;  /* 0x000000010a00780c */ /* 0x002fe20003f05270 */
[----:B0-----:R-:W-:-:S05]  /*d730*/  VIADD R0, R0, 0xffffff80 ;  /* 0xffffff8000007836 */ /* 0x001fca0000000000 */
[----:B------:R-:W-:-:S07]  /*d740*/  SHF.R.S32.HI R3, RZ, 0x1f, R0 ;  /* 0x0000001fff037819 */ /* 0x000fce0000011400 */
[----:B------:R-:W0:Y:S01]  /*d750*/  @P0 LDC R5, c[0x0][0x450] ;  /* 0x00011400ff050b82 */ /* 0x000e220000000800 */
[----:B------:R-:W-:-:S04]  /*d760*/  LEA.HI R3, R3, R0, RZ, 0x2 ;  /* 0x0000000003037211 */ /* 0x000fc800078f10ff */
[----:B------:R-:W-:-:S05]  /*d770*/  LOP3.LUT R3, R3, 0xfffffffc, RZ, 0xc0, !PT ;  /* 0xfffffffc03037812 */ /* 0x000fca00078ec0ff */
[----:B------:R-:W-:Y:S02]  /*d780*/  IMAD.IADD R3, R0, 0x1, -R3 ;  /* 0x0000000100037824 */ /* 0x000fe400078e0a03 */
[----:B------:R-:W1:Y:S02]  /*d790*/  @P0 LDC R0, c[0x0][0x44c] ;  /* 0x00011300ff000b82 */ /* 0x000e640000000800 */
[----:B------:R-:W-:-:S04]  /*d7a0*/  IMAD R3, R3, 0x40, R36 ;  /* 0x0000004003037824 */ /* 0x000fc800078e0224 */
[----:B-1----:R-:W-:-:S05]  /*d7b0*/  @P0 IMAD.HI.U32 R0, R3, R0, RZ ;  /* 0x0000000003000227 */ /* 0x002fca00078e00ff */
[----:B0-----:R-:W-:Y:S01]  /*d7c0*/  @P0 SHF.R.U32.HI R3, RZ, R5, R0 ;  /* 0x00000005ff030219 */ /* 0x001fe20000011600 */
        /* <DEDUP_REMOVED lines=15> */
[----:B------:R-:W0:Y:S01]  /*d8c0*/  LDC R41, c[0x0][0x3f4] ;  /* 0x0000fd00ff297b82 */ /* 0x000e220000000800 */
[----:B------:R-:W1:Y:S01]  /*d8d0*/  SHFL.IDX PT, R5, R35, RZ, 0x1c1f ;  /* 0x001c1fff23057589 */ /* 0x000e6200000e0000 */
[----:B------:R-:W-:-:S03]  /*d8e0*/  IMAD R39, R197, R10, RZ ;  /* 0x0000000ac5277224 */ /* 0x000fc600078e02ff */
[----:B------:R-:W2:Y:S04]  /*d8f0*/  SHFL.IDX PT, R14, R9, RZ, 0x1c1f ;  /* 0x001c1fff090e7589 */ /* 0x000ea800000e0000 */
[----:B------:R-:W3:Y:S04]  /*d900*/  SHFL.IDX PT, R3, R8, RZ, 0x1c1f ;  /* 0x001c1fff08037589 */ /* 0x000ee800000e0000 */
[----:B------:R-:W4:Y:S01]  /*d910*/  SHFL.IDX PT, R7, R37, RZ, 0x1c1f ;  /* 0x001c1fff25077589 */ /* 0x000f2200000e0000 */
[----:B0-----:R-:W-:-:S04]  /*d920*/  ISETP.GE.AND P0, PT, R18, R41, PT ;  /* 0x000000291200720c */ /* 0x001fc80003f06270 */
[----:B------:R-:W-:-:S13]  /*d930*/  ISETP.GE.OR P1, PT, R36, R39, P0 ;  /* 0x000000272400720c */ /* 0x000fda0000726670 */
[C---:B-1----:R-:W-:Y:S02]  /*d940*/  @!P1 IADD3 R0, P2, R18.reuse, R5, RZ ;  /* 0x0000000512009210 */ /* 0x042fe40007f5e0ff */
[----:B--2---:R-:W-:-:S03]  /*d950*/  @!P1 IADD3 R14, P3, R18, R14, RZ ;  /* 0x0000000e120e9210 */ /* 0x004fc60007f7e0ff */
[--C-:B---3--:R-:W-:Y:S02]  /*d960*/  @!P1 IMAD.X R5, R3, 0x1, R19.reuse, P2 ;  /* 0x0000000103059824 */ /* 0x108fe400010e0613 */
[----:B----4-:R-:W-:Y:S02]  /*d970*/  @!P1 IMAD.X R3, R7, 0x1, R19, P3 ;  /* 0x0000000107039824 */ /* 0x010fe400018e0613 */
[----:B------:R-:W-:Y:S02]  /*d980*/  @!P1 IMAD.MOV.U32 R4, RZ, RZ, R0 ;  /* 0x000000ffff049224 */ /* 0x000fe400078e0000 */
[----:B------:R-:W-:Y:S02]  /*d990*/  @!P1 IMAD.MOV.U32 R24, RZ, RZ, R14 ;  /* 0x000000ffff189224 */ /* 0x000fe400078e000e */
[----:B------:R-:W-:Y:S02]  /*d9a0*/  @!P1 IMAD.MOV.U32 R25, RZ, RZ, R3 ;  /* 0x000000ffff199224 */ /* 0x000fe400078e0003 */
[----:B------:R-:W2:Y:S04]  /*d9b0*/  @!P1 LD.E.128 R4, desc[UR60][R4.64] ;  /* 0x0000003c04049980 */ /* 0x000ea8000c101d00 */
[----:B------:R-:W3:Y:S01]  /*d9c0*/  @!P1 LD.E.128 R24, desc[UR60][R24.64] ;  /* 0x0000003c18189980 */ /* 0x000ee2000c101d00 */
[----:B------:R-:W-:-:S02]  /*d9d0*/  CS2R R32, SRZ ;  /* 0x0000000000207805 */ /* 0x000fc4000001ff00 */
[----:B------:R-:W-:Y:S02]  /*d9e0*/  CS2R R30, SRZ ;  /* 0x00000000001e7805 */ /* 0x000fe4000001ff00 */
[----:B------:R-:W-:Y:S01]  /*d9f0*/  CS2R R28, SRZ ;  /* 0x00000000001c7805 */ /* 0x000fe2000001ff00 */
[----:B------:R-:W0:Y:S01]  /*da00*/  SHFL.IDX PT, R35, R35, 0x1, 0x1c1f ;  /* 0x003c1f0023237f89 */ /* 0x000e2200000e0000 */
[----:B------:R-:W-:-:S03]  /*da10*/  CS2R R20, SRZ ;  /* 0x0000000000147805 */ /* 0x000fc6000001ff00 */
[----:B------:R1:W4:Y:S04]  /*da20*/  SHFL.IDX PT, R3, R8, 0x1, 0x1c1f ;  /* 0x003c1f0008037f89 */ /* 0x00032800000e0000 */
[----:B------:R1:W0:Y:S04]  /*da30*/  SHFL.IDX PT, R14, R9, 0x1, 0x1c1f ;  /* 0x003c1f00090e7f89 */ /* 0x00022800000e0000 */
[----:B------:R-:W0:Y:S01]  /*da40*/  SHFL.IDX PT, R37, R37, 0x1, 0x1c1f ;  /* 0x003c1f0025257f89 */ /* 0x000e2200000e0000 */
        /* <DEDUP_REMOVED lines=9> */
.L_x_9536:
[----:B------:R-:W-:Y:S01]  /*dae0*/  VIADD R36, R36, 0x40 ;  /* 0x0000004024247836 */ /* 0x000fe20000000000 */
        /* <DEDUP_REMOVED lines=20> */
.L_x_9199:
[----:B------:R-:W-:Y:S05]  /*dc30*/  BSYNC B1 ;  /* 0x0000000000017941 */ /* 0x000fea0003800000 */
.L_x_9198:
[----:B------:R-:W0:Y:S01]  /*dc40*/  SYNCS.PHASECHK.TRANS64.TRYWAIT P1, [R17+URZ+0x22800], R0 ;  /* 0x02280000110075a7 */ /* 0x000e22000802017f */
[C---:B------:R-:W-:Y:S01]  /*dc50*/  VIADD R3, R194.reuse, 0x40 ;  /* 0x00000040c2037836 */ /* 0x040fe20000000000 */
[----:B------:R-:W-:Y:S01]  /*dc60*/  VIADDMNMX R39, R39, -R202, 0x80, PT ;  /* 0x0000008027277446 */ /* 0x000fe200038009ca */
[----:B------:R-:W-:Y:S03]  /*dc70*/  BSSY B1, `(.L_x_9200) ;  /* 0x0000004000017945 */ /* 0x000fe60003800000 */
[-C--:B------:R-:W-:Y:S02]  /*dc80*/  ISETP.GE.OR P2, PT, R194, R39.reuse, P0 ;  /* 0x00000027c200720c */ /* 0x080fe40000746670 */
[----:B------:R-:W-:Y:S01]  /*dc90*/  ISETP.GE.OR P0, PT, R3, R39, P0 ;  /* 0x000000270300720c */ /* 0x000fe20000706670 */
[----:B0-----:R-:W-:-:S12]  /*dca0*/  @!P1 BRA `(.L_x_9201) ;  /* 0x0000022000249947 */ /* 0x001fd80003800000 */
.L_x_9537:
[----:B------:R-:W-:Y:S05]  /*dcb0*/  BSYNC B1 ;  /* 0x0000000000017941 */ /* 0x000fea0003800000 */
.L_x_9200:
[----:B------:R-:W-:Y:S04]  /*dcc0*/  BSSY B1, `(.L_x_9202) ;  /* 0x0000100000017945 */ /* 0x000fe80003800000 */
[----:B------:R-:W-:Y:S05]  /*dcd0*/  @P2 BRA `(.L_x_9203) ;  /* 0x0000000c00f82947 */ /* 0x000fea0003800000 */
[----:B0-----:R-:W-:Y:S02]  /*dce0*/  SHF.R.U32.HI R0, RZ, 0x8, R32 ;  /* 0x00000008ff007819 */ /* 0x001fe40000011620 */
[----:B------:R-:W-:Y:S02]  /*dcf0*/  LOP3.LUT R3, R32, 0xff, RZ, 0xc0, !PT ;  /* 0x000000ff20037812 */ /* 0x000fe400078ec0ff */
[----:B------:R-:W-:Y:S02]  /*dd00*/  LOP3.LUT R0, R0, 0xff, RZ, 0xc0, !PT ;  /* 0x000000ff00007812 */ /* 0x000fe400078ec0ff */
[----:B------:R-:W-:Y:S02]  /*dd10*/  SHF.R.U32.HI R12, RZ, 0x8, R33 ;  /* 0x00000008ff0c7819 */ /* 0x000fe40000011621 */
[----:B------:R-:W-:Y:S01]  /*dd20*/  PRMT R36, R0, 0x7604, R3 ;  /* 0x0000760400247816 */ /* 0x000fe20000000003 */
[----:B------:R-:W-:Y:S01]  /*dd30*/  IMAD.SHL.U32 R3, R213, 0x80, RZ ;  /* 0x00000080d5037824 */ /* 0x000fe200078e00ff */
[----:B------:R-:W-:-:S02]  /*dd40*/  LOP3.LUT R13, R33, 0xff, RZ, 0xc0, !PT ;  /* 0x000000ff210d7812 */ /* 0x000fc400078ec0ff */
[----:B------:R-:W-:Y:S02]  /*dd50*/  LOP3.LUT R12, R12, 0xff, RZ, 0xc0, !PT ;  /* 0x000000ff0c0c7812 */ /* 0x000fe400078ec0ff */
[----:B------:R-:W-:Y:S02]  /*dd60*/  SHF.R.U32.HI R14, RZ, 0x8, R30 ;  /* 0x00000008ff0e7819 */ /* 0x000fe4000001161e */
[----:B------:R-:W-:Y:S02]  /*dd70*/  PRMT R38, R12, 0x7604, R13 ;  /* 0x000076040c267816 */ /* 0x000fe4000000000d */
[----:B------:R-:W-:Y:S02]  /*dd80*/  SHF.R.U32.HI R12, RZ, 0x8, R31 ;  /* 0x00000008ff0c7819 */ /* 0x000fe4000001161f */
[----:B------:R-:W-:Y:S01]  /*dd90*/  LOP3.LUT R24, R3, 0x380, RZ, 0xc0, !PT ;  /* 0x0000038003187812 */ /* 0x000fe200078ec0ff */
[----:B------:R-:W-:Y:S01]  /*dda0*/  IMAD.IADD R3, R18, 0x1, R41 ;  /* 0x0000000112037824 */ /* 0x000fe200078e0229 */
[----:B------:R-:W-:-:S02]  /*ddb0*/  LOP3.LUT R15, R30, 0xff, RZ, 0xc0, !PT ;  /* 0x000000ff1e0f7812 */ /* 0x000fc400078ec0ff */
[----:B------:R-:W-:Y:S02]  /*ddc0*/  LOP3.LUT R14, R14, 0xff, RZ, 0xc0, !PT ;  /* 0x000000ff0e0e7812 */ /* 0x000fe400078ec0ff */
[----:B------:R-:W-:Y:S02]  /*ddd0*/  SHF.R.U32.HI R0, RZ, 0x8, R28 ;  /* 0x00000008ff007819 */ /* 0x000fe4000001161c */
[----:B------:R-:W-:Y:S02]  /*dde0*/  LOP3.LUT R13, R31, 0xff, RZ, 0xc0, !PT ;  /* 0x000000ff1f0d7812 */ /* 0x000fe400078ec0ff */
[----:B------:R-:W-:Y:S02]  /*ddf0*/  LOP3.LUT R12, R12, 0xff, RZ, 0xc0, !PT ;  /* 0x000000ff0c0c7812 */ /* 0x000fe400078ec0ff */
[----:B------:R-:W-:Y:S02]  /*de00*/  PRMT R40, R14, 0x7604, R15 ;  /* 0x000076040e287816 */ /* 0x000fe4000000000f */
[----:B------:R-:W-:-:S02]  /*de10*/  SHF.R.U32.HI R25, RZ, 0x3, R24 ;  /* 0x00000003ff197819 */ /* 0x000fc40000011618 */
[----:B------:R-:W-:Y:S02]  /*de20*/  LOP3.LUT R3, R24, 0x70, R3, 0xf8, !PT ;  /* 0x0000007018037812 */ /* 0x000fe400078ef803 */
[----:B------:R-:W-:Y:S02]  /*de30*/  LOP3.LUT R14, R0, 0xff, RZ, 0xc0, !PT ;  /* 0x000000ff000e7812 */ /* 0x000fe400078ec0ff */
[----:B------:R-:W-:Y:S02]  /*de40*/  LOP3.LUT R0, R24, 0x70, R18, 0xf8, !PT ;  /* 0x0000007018007812 */ /* 0x000fe400078ef812 */
[----:B------:R-:W-:Y:S02]  /*de50*/  PRMT R43, R12, 0x7604, R13 ;  /* 0x000076040c2b7816 */ /* 0x000fe4000000000d */
[----:B------:R-:W-:Y:S02]  /*de60*/  SHF.R.U32.HI R24, RZ, 0x8, R29 ;  /* 0x00000008ff187819 */ /* 0x000fe4000001161d */
[----:B------:R-:W-:-:S02]  /*de70*/  SHF.R.U32.HI R12, RZ, 0x8, R20 ;  /* 0x00000008ff0c7819 */ /* 0x000fc40000011614 */
[-C--:B------:R-:W-:Y:S02]  /*de80*/  LOP3.LUT R3, R3, R25.reuse, RZ, 0x3c, !PT ;  /* 0x0000001903037212 */ /* 0x080fe400078e3cff */
[----:B------:R-:W-:Y:S02]  /*de90*/  LOP3.LUT R0, R0, R25, RZ, 0x3c, !PT ;  /* 0x0000001900007212 */ /* 0x000fe400078e3cff */
[----:B------:R-:W-:Y:S02]  /*dea0*/  LOP3.LUT R25, R29, 0xff, RZ, 0xc0, !PT ;  /* 0x000000ff1d197812 */ /* 0x000fe400078ec0ff */
[----:B------:R-:W-:Y:S02]  /*deb0*/  LOP3.LUT R27, R20, 0xff, RZ, 0xc0, !PT ;  /* 0x000000ff141b7812 */ /* 0x000fe400078ec0ff */
[----:B------:R-:W-:Y:S02]  /*dec0*/  LOP3.LUT R24, R24, 0xff, RZ, 0xc0, !PT ;  /* 0x000000ff18187812 */ /* 0x000fe400078ec0ff */
[----:B------:R-:W-:-:S02]  /*ded0*/  LOP3.LUT R26, R12, 0xff, RZ, 0xc0, !PT ;  /* 0x000000ff0c1a7812 */ /* 0x000fc400078ec0ff */
[C-C-:B------:R-:W-:Y:S02]  /*dee0*/  IADD3 R3, R17.reuse, R3, R212.reuse ;  /* 0x0000000311037210 */ /* 0x140fe40007ffe0d4 */
[----:B------:R-:W-:Y:S02]  /*def0*/  LOP3.LUT R15, R28, 0xff, RZ, 0xc0, !PT ;  /* 0x000000ff1c0f7812 */ /* 0x000fe400078ec0ff */
[----:B------:R-:W-:Y:S02]  /*df00*/  IADD3 R0, R17, R0, R212 ;  /* 0x0000000011007210 */ /* 0x000fe40007ffe0d4 */
[----:B------:R-:W-:Y:S02]  /*df10*/  PRMT R49, R24, 0x7604, R25 ;  /* 0x0000760418317816 */ /* 0x000fe40000000019 */
[----:B------:R-:W-:Y:S02]  /*df20*/  PRMT R51, R26, 0x7604, R27 ;  /* 0x000076041a337816 */ /* 0x000fe4000000001b */
[----:B------:R-:W0:Y:S01]  /*df30*/  LDS.128 R24, [R3+0x14400] ;  /* 0x0144000003187984 */ /* 0x000e220000000c00 */
[----:B------:R-:W-:-:S02]  /*df40*/  PRMT R47, R14, 0x7604, R15 ;  /* 0x000076040e2f7816 */ /* 0x000fc4000000000f */
[----:B------:R-:W-:Y:S01]  /*df50*/  SHF.R.U32.HI R35, RZ, 0x8, R21 ;  /* 0x00000008ff237819 */ /* 0x000fe20000011615 */
[----:B------:R-:W1:Y:S01]  /*df60*/  LDS.128 R12, [R0+0x14400] ;  /* 0x01440000000c7984 */ /* 0x000e620000000c00 */
[----:B------:R-:W-:Y:S02]  /*df70*/  SHF.R.U32.HI R37, RZ, 0x10, R33 ;  /* 0x00000010ff257819 */ /* 0x000fe40000011621 */
[----:B------:R-:W-:Y:S02]  /*df80*/  LOP3.LUT R42, R21, 0xff, RZ, 0xc0, !PT ;  /* 0x000000ff152a7812 */ /* 0x000fe400078ec0ff */
[----:B------:R-:W-:Y:S02]  /*df90*/  LOP3.LUT R35, R35, 0xff, RZ, 0xc0, !PT ;  /* 0x000000ff23237812 */ /* 0x000fe400078ec0ff */
[----:B------:R-:W-:Y:S02]  /*dfa0*/  LOP3.LUT R37, R37, 0xff, RZ, 0xc0, !PT ;  /* 0x000000ff25257812 */ /* 0x000fe400078ec0ff */
[----:B------:R-:W-:-:S02]  /*dfb0*/  PRMT R53, R35, 0x7604, R42 ;  /* 0x0000760423357816 */ /* 0x000fc4000000002a */
[----:B------:R-:W-:Y:S02]  /*dfc0*/  SHF.R.U32.HI R35, RZ, 0x10, R32 ;  /* 0x00000010ff237819 */ /* 0x000fe40000011620 */
[----:B------:R-:W-:Y:S02]  /*dfd0*/  SHF.R.U32.HI R42, RZ, 0x10, R31 ;  /* 0x00000010ff2a7819 */ /* 0x000fe4000001161f */
[----:B------:R-:W-:Y:S02]  /*dfe0*/  SHF.R.U32.HI R39, RZ, 0x10, R30 ;  /* 0x00000010ff277819 */ /* 0x000fe4000001161e */
[----:B------:R-:W-:Y:S02]  /*dff0*/  PRMT R37, R37, 0x7054, R38 ;  /* 0x0000705425257816 */ /* 0x000fe40000000026 */
[----:B------:R-:W-:Y:S02]  /*e000*/  SHF.R.U32.HI R38, RZ, 0x10, R29 ;  /* 0x00000010ff267819 */ /* 0x000fe4000001161d */
        /* <DEDUP_REMOVED lines=9> */
[----:B------:R-:W-:Y:S02]  /*e0a0*/  SHF.R.U32.HI R40, RZ, 0x10, R20 ;  /* 0x00000010ff287819 */ /* 0x000fe40000011614 */
[----:B------:R-:W-:Y:S02]  /*e0b0*/  PRMT R49, R38, 0x7054, R49 ;  /* 0x0000705426317816 */ /* 0x000fe40000000031 */
[----:B------:R-:W-:Y:S02]  /*e0c0*/  LOP3.LUT R36, R36, 0xff, RZ, 0xc0, !PT ;  /* 0x000000ff24247812 */ /* 0x000fe400078ec0ff */
[----:B------:R-:W-:-:S02]  /*e0d0*/  LOP3.LUT R42, R42, 0xff, RZ, 0xc0, !PT ;  /* 0x000000ff2a2a7812 */ /* 0x000fc400078ec0ff */
[----:B------:R-:W-:Y:S02]  /*e0e0*/  LOP3.LUT R40, R40, 0xff, RZ, 0xc0, !PT ;  /* 0x000000ff28287812 */ /* 0x000fe400078ec0ff */
[----:B------:R-:W-:Y:S02]  /*e0f0*/  LOP3.LUT R49, R49, 0xff000000, R29, 0xf8, !PT ;  /* 0xff00000031317812 */ /* 0x000fe400078ef81d */
[----:B------:R-:W-:Y:S02]  /*e100*/  LOP3.LUT R43, R37, 0xff000000, R33, 0xf8, !PT ;  /* 0xff000000252b7812 */ /* 0x000fe400078ef821 */
[----:B------:R-:W-:Y:S02]  /*e110*/  PRMT R47, R36, 0x7054, R47 ;  /* 0x00007054242f7816 */ /* 0x000fe4000000002f */
[----:B------:R-:W-:Y:S02]  /*e120*/  PRMT R53, R42, 0x7054, R53 ;  /* 0x000070542a357816 */ /* 0x000fe40000000035 */
[----:B------:R-:W-:-:S02]  /*e130*/  PRMT R51, R40, 0x7054, R51 ;  /* 0x0000705428337816 */ /* 0x000fc40000000033 */
[----:B------:R-:W-:Y:S02]  /*e140*/  F2FP.F16.E4M3.UNPACK_B R48, R49.H1 ;  /* 0x00000031ff30723e */ /* 0x000fe400030006ff */
[----:B0-----:R-:W-:Y:S02]  /*e150*/  F2FP.F16.E4M3.UNPACK_B R36, R25.H1 ;  /* 0x00000019ff24723e */ /* 0x001fe400030006ff */
[----:B------:R-:W-:Y:S02]  /*e160*/  F2FP.F16.E4M3.UNPACK_B R44, R43.H1 ;  /* 0x0000002bff2c723e */ /* 0x000fe400030006ff */
[----:B------:R-:W-:Y:S02]  /*e170*/  LOP3.LUT R42, R35, 0xff000000, R32, 0xf8, !PT ;  /* 0xff000000232a7812 */ /* 0x000fe400078ef820 */
[----:B------:R-:W-:Y:S02]  /*e180*/  LOP3.LUT R53, R53, 0xff000000, R21, 0xf8, !PT ;  /* 0xff00000035357812 */ /* 0x000fe400078ef815 */
[----:B-1----:R-:W-:-:S02]  /*e190*/  F2FP.F16.E4M3.UNPACK_B R32, R15 ;  /* 0x0000000fff20723e */ /* 0x002fc400020006ff */
[----:B------:R-:W-:Y:S02]  /*e1a0*/  F2FP.F16.E4M3.UNPACK_B R33, R15.H1 ;  /* 0x0000000fff21723e */ /* 0x000fe400030006ff */
[----:B------:R-:W-:Y:S01]  /*e1b0*/  LOP3.LUT R20, R51, 0xff000000, R20, 0xf8, !PT ;  /* 0xff00000033147812 */ /* 0x000fe200078ef814 */
[--C-:B------:R-:W-:Y:S01]  /*e1c0*/  HADD2.F32 R51, -RZ, R48.reuse.H0_H0 ;  /* 0x20000030ff337230 */ /* 0x100fe20000004100 */
[-C--:B------:R-:W-:Y:S01]  /*e1d0*/  F2FP.F16.E4M3.UNPACK_B R29, R13.reuse.H1 ;  /* 0x0000000dff1d723e */ /* 0x080fe200030006ff */
[----:B------:R-:W-:Y:S01]  /*e1e0*/  HADD2.F32 R48, -RZ, R48.H1_H1 ;  /* 0x30000030ff307230 */ /* 0x000fe20000004100 */
[-C--:B------:R-:W-:Y:S02]  /*e1f0*/  F2FP.F16.E4M3.UNPACK_B R15, R12.reuse ;  /* 0x0000000cff0f723e */ /* 0x080fe400020006ff */
[----:B------:R-:W-:Y:S01]  /*e200*/  F2FP.F16.E4M3.UNPACK_B R21, R12.H1 ;  /* 0x0000000cff15723e */ /* 0x000fe200030006ff */
[----:B------:R-:W-:Y:S01]  /*e210*/  HADD2.F32 R12, -RZ, R36.H0_H0 ;  /* 0x20000024ff0c7230 */ /* 0x000fe20000004100 */
[----:B------:R-:W-:Y:S01]  /*e220*/  LOP3.LUT R46, R45, 0xff000000, R31, 0xf8, !PT ;  /* 0xff0000002d2e7812 */ /* 0x000fe200078ef81f */
[--C-:B------:R-:W-:Y:S01]  /*e230*/  HADD2.F32 R45, -RZ, R44.reuse.H0_H0 ;  /* 0x2000002cff2d7230 */ /* 0x100fe20000004100 */
[----:B------:R-:W-:Y:S01]  /*e240*/  LOP3.LUT R47, R47, 0xff000000, R28, 0xf8, !PT ;  /* 0xff0000002f2f7812 */ /* 0x000fe200078ef81c */
[----:B------:R-:W-:Y:S01]  /*e250*/  HADD2.F32 R44, -RZ, R44.H1_H1 ;  /* 0x3000002cff2c7230 */ /* 0x000fe20000004100 */
[----:B------:R-:W-:Y:S01]  /*e260*/  F2FP.F16.E4M3.UNPACK_B R28, R13 ;  /* 0x0000000dff1c723e */ /* 0x000fe200020006ff */
[----:B------:R-:W-:Y:S01]  /*e270*/  FMUL.FTZ R55, R12, R51 ;  /* 0x000000330c377220 */ /* 0x000fe20000410000 */
[----:B------:R-:W-:Y:S01]  /*e280*/  LOP3.LUT R30, R39, 0xff000000, R30, 0xf8, !PT ;  /* 0xff000000271e7812 */ /* 0x000fe200078ef81e */
[----:B------:R-:W-:Y:S01]  /*e290*/  HADD2.F32 R36, -RZ, R36.H1_H1 ;  /* 0x30000024ff247230 */ /* 0x000fe20000004100 */
[----:B------:R-:W-:-:S02]  /*e2a0*/  F2FP.F16.E4M3.UNPACK_B R13, R14 ;  /* 0x0000000eff0d723e */ /* 0x000fc400020006ff */
[----:B------:R-:W-:Y:S01]  /*e2b0*/  F2FP.F16.E4M3.UNPACK_B R31, R14.H1 ;  /* 0x0000000eff1f723e */ /* 0x000fe200030006ff */
[--C-:B------:R-:W-:Y:S01]  /*e2c0*/  HADD2.F32 R14, -RZ, R29.reuse.H0_H0 ;  /* 0x2000001dff0e7230 */ /* 0x100fe20000004100 */
[----:B------:R-:W-:Y:S01]  /*e2d0*/  F2FP.F16.E4M3.UNPACK_B R35, R25 ;  /* 0x00000019ff23723e */ /* 0x000fe200020006ff */
[----:B------:R-:W-:Y:S01]  /*e2e0*/  HADD2.F32 R29, -RZ, R29.H1_H1 ;  /* 0x3000001dff1d7230 */ /* 0x000fe20000004100 */
[-C--:B------:R-:W-:Y:S01]  /*e2f0*/  F2FP.F16.E4M3.UNPACK_B R39, R27.reuse ;  /* 0x0000001bff27723e */ /* 0x080fe200020006ff */
[C---:B------:R-:W-:Y:S01]  /*e300*/  FMUL.FTZ R50, R36.reuse, R48 ;  /* 0x0000003024327220 */ /* 0x040fe20000410000 */
[----:B------:R-:W-:Y:S01]  /*e310*/  F2FP.F16.E4M3.UNPACK_B R40, R27.H1 ;  /* 0x0000001bff28723e */ /* 0x000fe200030006ff */
[----:B------:R-:W-:Y:S01]  /*e320*/  FMUL.FTZ R57, R36, R44 ;  /* 0x0000002c24397220 */ /* 0x000fe20000410000 */
[----:B------:R-:W-:Y:S01]  /*e330*/  F2FP.F16.E4M3.UNPACK_B R25, R24 ;  /* 0x00000018ff19723e */ /* 0x000fe200020006ff */
[----:B------:R-:W-:Y:S01]  /*e340*/  FFMA.FTZ R59, R29, R44, -R50 ;  /* 0x0000002c1d3b7223 */ /* 0x000fe20000010832 */
[----:B------:R-:W-:Y:S01]  /*e350*/  F2FP.F16.E4M3.UNPACK_B R27, R24.H1 ;  /* 0x00000018ff1b723e */ /* 0x000fe200030006ff */
[----:B------:R-:W-:Y:S01]  /*e360*/  FMUL.FTZ R24, R12, R45 ;  /* 0x0000002d0c187220 */ /* 0x000fe20000410000 */
[----:B------:R-:W-:Y:S01]  /*e370*/  F2FP.F16.E4M3.UNPACK_B R49, R49 ;  /* 0x00000031ff31723e */ /* 0x000fe200020006ff */
[C---:B------:R-:W-:Y:S01]  /*e380*/  FFMA.FTZ R12, R14.reuse, R45, -R55 ;  /* 0x0000002d0e0c7223 */ /* 0x040fe20000010837 */
[----:B------:R-:W-:Y:S01]  /*e390*/  F2FP.F16.E4M3.UNPACK_B R43, R43 ;  /* 0x0000002bff2b723e */ /* 0x000fe200020006ff */
[----:B------:R-:W-:Y:S01]  /*e3a0*/  FFMA.FTZ R14, R14, R51, R24 ;  /* 0x000000330e0e7223 */ /* 0x000fe20000010018 */
[-C--:B------:R-:W-:Y:S01]  /*e3b0*/  F2FP.F16.E4M3.UNPACK_B R37, R26.reuse ;  /* 0x0000001aff25723e */ /* 0x080fe200020006ff */
[----:B------:R-:W-:Y:S01]  /*e3c0*/  HADD2.F32 R51, -RZ, R49.H0_H0 ;  /* 0x20000031ff337230 */ /* 0x000fe20000004100 */
[----:B------:R-:W-:Y:S01]  /*e3d0*/  F2FP.F16.E4M3.UNPACK_B R38, R26.H1 ;  /* 0x0000001aff26723e */ /* 0x000fe200030006ff */
[----:B------:R-:W-:-:S02]  /*e3e0*/  HADD2.F32 R26, -RZ, R35.H0_H0 ;  /* 0x20000023ff1a7230 */ /* 0x000fc40000004100 */
[----:B------:R-:W-:Y:S01]  /*e3f0*/  FFMA.FTZ R61, R29, R48, R57 ;  /* 0x000000301d3d7223 */ /* 0x000fe20000010039 */
[--C-:B------:R-:W-:Y:S01]  /*e400*/  HADD2.F32 R45, -RZ, R43.reuse.H0_H0 ;  /* 0x2000002bff2d7230 */ /* 0x100fe20000004100 */
[----:B------:R-:W-:Y:S01]  /*e410*/  F2FP.F16.E4M3.UNPACK_B R36, R53.H1 ;  /* 0x00000035ff24723e */ /* 0x000fe200030006ff */
[----:B------:R-:W-:Y:S02]  /*e420*/  HADD2.F32 R24, -RZ, R28.H0_H0 ;  /* 0x2000001cff187230 */ /* 0x000fe40000004100 */
[C---:B------:R-:W-:Y:S01]  /*e430*/  FMUL.FTZ R55, R26.reuse, R51 ;  /* 0x000000331a377220 */ /* 0x040fe20000410000 */
[----:B------:R-:W-:Y:S01]  /*e440*/  F2FP.F16.E4M3.UNPACK_B R29, R46.H1 ;  /* 0x0000002eff1d723e */ /* 0x000fe200030006ff */
[-C--:B------:R-:W-:Y:S01]  /*e450*/  FMUL.FTZ R26, R26, R45.reuse ;  /* 0x0000002d1a1a7220 */ /* 0x080fe20000410000 */
[----:B------:R-:W-:Y:S02]  /*e460*/  HADD2.F32 R43, -RZ, R43.H1_H1 ;  /* 0x3000002bff2b7230 */ /* 0x000fe40000004100 */
[----:B------:R-:W-:Y:S01]  /*e470*/  FFMA.FTZ R55, R24, R45, -R55 ;  /* 0x0000002d18377223 */ /* 0x000fe20000010837 */
[----:B------:R-:W-:-:S02]  /*e480*/  HADD2.F32 R49, -RZ, R49.H1_H1 ;  /* 0x30000031ff317230 */ /* 0x000fc40000004100 */
[----:B------:R-:W-:Y:S01]  /*e490*/  FFMA.FTZ R44, R24, R51, R26 ;  /* 0x00000033182c7223 */ /* 0x000fe2000001001a */
[----:B------:R-:W-:Y:S01]  /*e4a0*/  HADD2.F32 R35, -RZ, R35.H1_H1 ;  /* 0x30000023ff237230 */ /* 0x000fe20000004100 */
[----:B------:R-:W-:Y:S01]  /*e4b0*/  F2FP.F16.E4M3.UNPACK_B R53, R53 ;  /* 0x00000035ff35723e */ /* 0x000fe200020006ff */
[----:B------:R-:W-:Y:S01]  /*e4c0*/  HADD2.F32 R51, -RZ, R36.H0_H0 ;  /* 0x20000024ff337230 */ /* 0x000fe20000004100 */
[----:B------:R-:W-:Y:S01]  /*e4d0*/  F2FP.F16.E4M3.UNPACK_B R46, R46 ;  /* 0x0000002eff2e723e */ /* 0x000fe200020006ff */
[----:B------:R-:W-:Y:S02]  /*e4e0*/  HADD2.F32 R26, -RZ, R40.H0_H0 ;  /* 0x20000028ff1a7230 */ /* 0x000fe40000004100 */
[C---:B------:R-:W-:Y:S01]  /*e4f0*/  FMUL.FTZ R57, R35.reuse, R49 ;  /* 0x0000003123397220 */ /* 0x040fe20000410000 */
[----:B------:R-:W-:Y:S02]  /*e500*/  HADD2.F32 R28, -RZ, R28.H1_H1 ;  /* 0x3000001cff1c7230 */ /* 0x000fe40000004100 */
[----:B------:R-:W-:Y:S01]  /*e510*/  FMUL.FTZ R50, R35, R43 ;  /* 0x0000002b23327220 */ /* 0x000fe20000410000 */
[----:B------:R-:W-:-:S02]  /*e520*/  HADD2.F32 R45, -RZ, R29.H0_H0 ;  /* 0x2000001dff2d7230 */ /* 0x000fc40000004100 */
[----:B------:R-:W-:Y:S01]  /*e530*/  FMUL.FTZ R35, R26, R51 ;  /* 0x000000331a237220 */ /* 0x000fe20000410000 */
[----:B------:R-:W-:Y:S02]  /*e540*/  HADD2.F32 R24, -RZ, R33.H0_H0 ;  /* 0x20000021ff187230 */ /* 0x000fe40000004100 */
[C---:B------:R-:W-:Y:S01]  /*e550*/  FFMA.FTZ R48, R28.reuse, R43, -R57 ;  /* 0x0000002b1c307223 */ /* 0x040fe20000010839 */
[----:B------:R-:W-:Y:S01]  /*e560*/  FFMA.FTZ R49, R28, R49, R50 ;  /* 0x000000311c317223 */ /* 0x000fe20000010032 */
[-C--:B------:R-:W-:Y:S01]  /*e570*/  FMUL.FTZ R26, R26, R45.reuse ;  /* 0x0000002d1a1a7220 */ /* 0x080fe20000410000 */
[----:B------:R-:W-:Y:S02]  /*e580*/  HADD2.F32 R28, -RZ, R29.H1_H1 ;  /* 0x3000001dff1c7230 */ /* 0x000fe40000004100 */
[C---:B------:R-:W-:Y:S01]  /*e590*/  FFMA.FTZ R56, R24.reuse, R45, -R35 ;  /* 0x0000002d18387223 */ /* 0x040fe20000010823 */
[----:B------:R-:W-:Y:S02]  /*e5a0*/  HADD2.F32 R36, -RZ, R36.H1_H1 ;  /* 0x30000024ff247230 */ /* 0x000fe40000004100 */
[----:B------:R-:W-:Y:S01]  /*e5b0*/  FFMA.FTZ R57, R24, R51, R26 ;  /* 0x0000003318397223 */ /* 0x000fe2000001001a */
[----:B------:R-:W-:-:S02]  /*e5c0*/  HADD2.F32 R40, -RZ, R40.H1_H1 ;  /* 0x30000028ff287230 */ /* 0x000fc40000004100 */
[----:B------:R-:W-:Y:S02]  /*e5d0*/  HADD2.F32 R33, -RZ, R33.H1_H1 ;  /* 0x30000021ff217230 */ /* 0x000fe40000004100 */
[----:B------:R-:W-:Y:S02]  /*e5e0*/  HADD2.F32 R35, -RZ, R53.H0_H0 ;  /* 0x20000035ff237230 */ /* 0x000fe40000004100 */
[C---:B------:R-:W-:Y:S01]  /*e5f0*/  FMUL.FTZ R50, R40.reuse, R36 ;  /* 0x0000002428327220 */ /* 0x040fe20000410000 */
[----:B------:R-:W-:Y:S02]  /*e600*/  HADD2.F32 R26, -RZ, R39.H0_H0 ;  /* 0x20000027ff1a7230 */ /* 0x000fe40000004100 */
[-C--:B------:R-:W-:Y:S01]  /*e610*/  FMUL.FTZ R45, R40, R28.reuse ;  /* 0x0000001c282d7220 */ /* 0x080fe20000410000 */
[----:B------:R-:W-:Y:S02]  /*e620*/  HADD2.F32 R29, -RZ, R46.H0_H0 ;  /* 0x2000002eff1d7230 */ /* 0x000fe40000004100 */
[----:B------:R-:W-:Y:S01]  /*e630*/  FFMA.FTZ R63, R33, R28, -R50 ;  /* 0x0000001c213f7223 */ /* 0x000fe20000010832 */
[----:B------:R-:W-:-:S02]  /*e640*/  HADD2.F32 R24, -RZ, R32.H0_H0 ;  /* 0x20000020ff187230 */ /* 0x000fc40000004100 */
[C---:B------:R-:W-:Y:S01]  /*e650*/  FMUL.FTZ R43, R26.reuse, R35 ;  /* 0x000000231a2b7220 */ /* 0x040fe20000410000 */
[----:B------:R-:W-:Y:S01]  /*e660*/  FFMA.FTZ R58, R33, R36, R45 ;  /* 0x00000024213a7223 */ /* 0x000fe2000001002d */
[----:B------:R-:W-:Y:S01]  /*e670*/  FMUL.FTZ R26, R26, R29 ;  /* 0x0000001d1a1a7220 */ /* 0x000fe20000410000 */
[----:B------:R-:W-:Y:S01]  /*e680*/  F2FP.F16.E4M3.UNPACK_B R33, R47.H1 ;  /* 0x0000002fff21723e */ /* 0x000fe200030006ff */
[----:B------:R-:W-:Y:S01]  /*e690*/  HADD2.F32 R46, -RZ, R46.H1_H1 ;  /* 0x3000002eff2e7230 */ /* 0x000fe20000004100 */
[-C--:B------:R-:W-:Y:S01]  /*e6a0*/  F2FP.F16.E4M3.UNPACK_B R28, R42.reuse.H1 ;  /* 0x0000002aff1c723e */ /* 0x080fe200030006ff */
[C---:B------:R-:W-:Y:S01]  /*e6b0*/  FFMA.FTZ R51, R24.reuse, R35, R26 ;  /* 0x0000002318337223 */ /* 0x040fe2000001001a */
[----:B------:R-:W-:Y:S02]  /*e6c0*/  HADD2.F32 R53, -RZ, R53.H1_H1 ;  /* 0x30000035ff357230 */ /* 0x000fe40000004100 */
[----:B------:R-:W-:Y:S01]  /*e6d0*/  FFMA.FTZ R45, R24, R29, -R43 ;  /* 0x0000001d182d7223 */ /* 0x000fe2000001082b */
[----:B------:R-:W-:Y:S01]  /*e6e0*/  HADD2.F32 R39, -RZ, R39.H1_H1 ;  /* 0x30000027ff277230 */ /* 0x000fe20000004100 */
[----:B------:R-:W-:Y:S01]  /*e6f0*/  F2FP.F16.E4M3.UNPACK_B R47, R47 ;  /* 0x0000002fff2f723e */ /* 0x000fe200020006ff */
[----:B------:R-:W-:Y:S01]  /*e700*/  HADD2.F32 R35, -RZ, R33.H0_H0 ;  /* 0x20000021ff237230 */ /* 0x000fe20000004100 */
[----:B------:R-:W-:Y:S01]  /*e710*/  F2FP.F16.E4M3.UNPACK_B R42, R42 ;  /* 0x0000002aff2a723e */ /* 0x000fe200020006ff */
        /* <DEDUP_REMOVED lines=9> */
[----:B------:R-:W-:Y:S01]  /*e7b0*/  FFMA.FTZ R54, R32, R53, R36 ;  /* 0x0000003520367223 */ /* 0x000fe20000010024 */
[----:B------:R-:W-:Y:S02]  /*e7c0*/  HADD2.F32 R28, -RZ, R28.H1_H1 ;  /* 0x3000001cff1c7230 */ /* 0x000fe40000004100 */
[C---:B------:R-:W-:Y:S01]  /*e7d0*/  FFMA.FTZ R36, R24.reuse, R35, R26 ;  /* 0x0000002318247223 */ /* 0x040fe2000001001a */
[----:B------:R-:W-:Y:S02]  /*e7e0*/  HADD2.F32 R26, -RZ, R33.H1_H1 ;  /* 0x30000021ff1a7230 */ /* 0x000fe40000004100 */
[----:B------:R-:W-:Y:S01]  /*e7f0*/  FFMA.FTZ R39, R24, R29, -R39 ;  /* 0x0000001d18277223 */ /* 0x000fe20000010827 */
[----:B------:R-:W-:Y:S02]  /*e800*/  HADD2.F32 R21, -RZ, R21.H1_H1 ;  /* 0x30000015ff157230 */ /* 0x000fe40000004100 */
[C---:B------:R-:W-:Y:S01]  /*e810*/  FMUL.FTZ R29, R27.reuse, R28 ;  /* 0x0000001c1b1d7220 */ /* 0x040fe20000410000 */
[----:B------:R-:W-:Y:S01]  /*e820*/  FFMA.FTZ R52, R32, R46, -R43 ;  /* 0x0000002e20347223 */ /* 0x000fe2000001082b */
[----:B------:R-:W-:Y:S01]  /*e830*/  FMUL.FTZ R32, R27, R26 ;  /* 0x0000001a1b207220 */ /* 0x000fe20000410000 */
[----:B------:R-:W-:-:S02]  /*e840*/  HADD2.F32 R27, -RZ, R47.H0_H0 ;  /* 0x2000002fff1b7230 */ /* 0x000fc40000004100 */
[C---:B------:R-:W-:Y:S01]  /*e850*/  FFMA.FTZ R43, R21.reuse, R26, R29 ;  /* 0x0000001a152b7223 */ /* 0x040fe2000001001d */
[----:B------:R-:W-:Y:S02]  /*e860*/  HADD2.F32 R24, -RZ, R25.H0_H0 ;  /* 0x20000019ff187230 */ /* 0x000fe40000004100 */
[----:B------:R-:W-:Y:S01]  /*e870*/  FFMA.FTZ R40, R21, R28, -R32 ;  /* 0x0000001c15287223 */ /* 0x000fe20000010820 */
        /* <DEDUP_REMOVED lines=29> */
[CC--:B------:R-:W-:Y:S01]  /*ea50*/  FMUL.FTZ R26, R38.reuse, R29.reuse ;  /* 0x0000001d261a7220 */ /* 0x0c0fe20000410000 */
[----:B------:R-:W-:Y:S01]  /*ea60*/  F2FP.F16.E4M3.UNPACK_B R15, R20 ;  /* 0x00000014ff0f723e */ /* 0x000fe200020006ff */
[-C--:B------:R-:W-:Y:S01]  /*ea70*/  FMUL.FTZ R38, R38, R24.reuse ;  /* 0x0000001826267220 */ /* 0x080fe20000410000 */
[----:B------:R-:W-:Y:S02]  /*ea80*/  HADD2.F32 R20, -RZ, R37.H0_H0 ;  /* 0x20000025ff147230 */ /* 0x000fe40000004100 */
[C---:B------:R-:W-:Y:S01]  /*ea90*/  FFMA.FTZ R27, R31.reuse, R24, -R26 ;  /* 0x000000181f1b7223 */ /* 0x040fe2000001081a */
[----:B------:R-:W-:Y:S02]  /*eaa0*/  HADD2.F32 R21, -RZ, R30.H0_H0 ;  /* 0x2000001eff157230 */ /* 0x000fe40000004100 */
[----:B------:R-:W-:Y:S01]  /*eab0*/  FFMA.FTZ R29, R31, R29, R38 ;  /* 0x0000001d1f1d7223 */ /* 0x000fe20000010026 */
[--C-:B------:R-:W-:Y:S01]  /*eac0*/  HADD2.F32 R24, -RZ, R15.reuse.H0_H0 ;  /* 0x2000000fff187230 */ /* 0x100fe20000004100 */
[----:B------:R-:W-:Y:S01]  /*ead0*/  F2FP.SATFINITE.E4M3.F32.PACK_AB_MERGE_C R57, R58, R57, RZ ;  /* 0x000000393a39723e */ /* 0x000fe200048070ff */
[----:B------:R-:W-:-:S02]  /*eae0*/  HADD2.F32 R26, -RZ, R15.H1_H1 ;  /* 0x3000000fff1a7230 */ /* 0x000fc40000004100 */
[CC--:B------:R-:W-:Y:S01]  /*eaf0*/  FMUL.FTZ R25, R20.reuse, R21.reuse ;  /* 0x0000001514197220 */ /* 0x0c0fe20000410000 */
[----:B------:R-:W-:Y:S02]  /*eb00*/  HADD2.F32 R37, -RZ, R37.H1_H1 ;  /* 0x30000025ff257230 */ /* 0x000fe40000004100 */
[----:B------:R-:W-:Y:S01]  /*eb10*/  FMUL.FTZ R32, R20, R24 ;  /* 0x0000001814207220 */ /* 0x000fe20000410000 */
[----:B------:R-:W-:Y:S02]  /*eb20*/  HADD2.F32 R30, -RZ, R30.H1_H1 ;  /* 0x3000001eff1e7230 */ /* 0x000fe40000004100 */
[--C-:B------:R-:W-:Y:S02]  /*eb30*/  HADD2.F32 R15, -RZ, R13.reuse.H0_H0 ;  /* 0x2000000dff0f7230 */ /* 0x100fe40000004100 */
[C---:B------:R-:W-:Y:S01]  /*eb40*/  FMUL.FTZ R38, R37.reuse, R26 ;  /* 0x0000001a25267220 */ /* 0x040fe20000410000 */
[----:B------:R-:W-:Y:S02]  /*eb50*/  HADD2.F32 R13, -RZ, R13.H1_H1 ;  /* 0x3000000dff0d7230 */ /* 0x000fe40000004100 */
        /* <DEDUP_REMOVED lines=22> */
.L_x_9203:
[----:B------:R-:W-:Y:S05]  /*ecc0*/  BSYNC B1 ;  /* 0x0000000000017941 */ /* 0x000fea0003800000 */
.L_x_9202:
[----:B------:R-:W-:Y:S05]  /*ecd0*/  @P0 BRA `(.L_x_9194) ;  /* 0x0000000c00c80947 */ /* 0x000fea0003800000 */
[----:B------:R-:W2:Y:S01]  /*ece0*/  LDL R49, [R1+0x1c] ;  /* 0x00001c0001317983 */ /* 0x000ea20000100800 */
[----:B-1---5:R-:W-:Y:S01]  /*ecf0*/  SHF.R.U32.HI R13, RZ, 0x8, R9 ;  /* 0x00000008ff0d7819 */ /* 0x022fe20000011609 */
[----:B------:R-:W-:Y:S01]  /*ed00*/  IMAD.IADD R24, R18, 0x1, R41 ;  /* 0x0000000112187824 */ /* 0x000fe200078e0229 */
[----:B------:R-:W-:Y:S02]  /*ed10*/  SHF.R.U32.HI R3, RZ, 0x8, R8 ;  /* 0x00000008ff037819 */ /* 0x000fe40000011608 */
[----:B------:R-:W-:Y:S02]  /*ed20*/  LOP3.LUT R12, R9, 0xff, RZ, 0xc0, !PT ;  /* 0x000000ff090c7812 */ /* 0x000fe400078ec0ff */
[----:B------:R-:W-:Y:S02]  /*ed30*/  LOP3.LUT R13, R13, 0xff, RZ, 0xc0, !PT ;  /* 0x000000ff0d0d7812 */ /* 0x000fe400078ec0ff */
[----:B0-----:R-:W-:Y:S02]  /*ed40*/  LOP3.LUT R0, R8, 0xff, RZ, 0xc0, !PT ;  /* 0x000000ff08007812 */ /* 0x001fe400078ec0ff */
[----:B------:R-:W-:-:S02]  /*ed50*/  LOP3.LUT R3, R3, 0xff, RZ, 0xc0, !PT ;  /* 0x000000ff03037812 */ /* 0x000fc400078ec0ff */
[----:B------:R-:W-:Y:S02]  /*ed60*/  PRMT R20, R13, 0x7604, R12 ;  /* 0x000076040d147816 */ /* 0x000fe4000000000c */
[----:B------:R-:W-:Y:S02]  /*ed70*/  SHF.R.U32.HI R12, RZ, 0x8, R10 ;  /* 0x00000008ff0c7819 */ /* 0x000fe4000001160a */
[----:B------:R-:W-:Y:S02]  /*ed80*/  PRMT R3, R3, 0x7604, R0 ;  /* 0x0000760403037816 */ /* 0x000fe40000000000 */
[----:B------:R-:W-:Y:S02]  /*ed90*/  LOP3.LUT R0, R10, 0xff, RZ, 0xc0, !PT ;  /* 0x000000ff0a007812 */ /* 0x000fe400078ec0ff */
[----:B------:R-:W-:Y:S02]  /*eda0*/  LOP3.LUT R13, R12, 0xff, RZ, 0xc0, !PT ;  /* 0x000000ff0c0d7812 */ /* 0x000fe400078ec0ff */
[----:B------:R-:W-:-:S02]  /*edb0*/  SHF.R.U32.HI R25, RZ, 0x3, R209 ;  /* 0x00000003ff197819 */ /* 0x000fc400000116d1 */
[----:B------:R-:W-:Y:S02]  /*edc0*/  PRMT R29, R13, 0x7604, R0 ;  /* 0x000076040d1d7816 */ /* 0x000fe40000000000 */
[----:B------:R-:W-:Y:S02]  /*edd0*/  LOP3.LUT R0, R209, 0x70, R24, 0xf8, !PT ;  /* 0x00000070d1007812 */ /* 0x000fe400078ef818 */
[----:B------:R-:W-:Y:S02]  /*ede0*/  SHF.R.U32.HI R15, RZ, 0x8, R11 ;  /* 0x00000008ff0f7819 */ /* 0x000fe4000001160b */
[----:B------:R-:W-:Y:S02]  /*edf0*/  LOP3.LUT R0, R0, R25, RZ, 0x3c, !PT ;  /* 0x0000001900007212 */ /* 0x000fe400078e3cff */
[----:B------:R-:W-:Y:S02]  /*ee00*/  SHF.R.U32.HI R21, RZ, 0x8, R4 ;  /* 0x00000008ff157819 */ /* 0x000fe40000011604 */
[----:B------:R-:W-:-:S02]  /*ee10*/  IADD3 R0, R17, R0, R214 ;  /* 0x0000000011007210 */ /* 0x000fc40007ffe0d6 */
[----:B------:R-:W-:Y:S02]  /*ee20*/  LOP3.LUT R14, R11, 0xff, RZ, 0xc0, !PT ;  /* 0x000000ff0b0e7812 */ /* 0x000fe400078ec0ff */
[----:B------:R-:W-:Y:S01]  /*ee30*/  LOP3.LUT R12, R4, 0xff, RZ, 0xc0, !PT ;  /* 0x000000ff040c7812 */ /* 0x000fe200078ec0ff */
[----:B------:R-:W0:Y:S01]  /*ee40*/  LDS.128 R24, [R0+0x14400] ;  /* 0x0144000000187984 */ /* 0x000e220000000c00 */
[----:B------:R-:W-:Y:S02]  /*ee50*/  LOP3.LUT R15, R15, 0xff, RZ, 0xc0, !PT ;  /* 0x000000ff0f0f7812 */ /* 0x000fe400078ec0ff */
        /* <DEDUP_REMOVED lines=8> */
[----:B------:R-:W-:-:S02]  /*eee0*/  LOP3.LUT R32, R32, 0xff, RZ, 0xc0, !PT ;  /* 0x000000ff20207812 */ /* 0x000fc400078ec0ff */
[----:B------:R-:W-:Y:S02]  /*eef0*/  PRMT R30, R30, 0x7604, R21 ;  /* 0x000076041e1e7816 */ /* 0x000fe40000000015 */
[----:B------:R-:W-:Y:S02]  /*ef00*/  SHF.R.U32.HI R37, RZ, 0x10, R5 ;  /* 0x00000010ff257819 */ /* 0x000fe40000011605 */
[----:B------:R-:W-:Y:S02]  /*ef10*/  SHF.R.U32.HI R21, RZ, 0x10, R9 ;  /* 0x00000010ff157819 */ /* 0x000fe40000011609 */
[----:B------:R-:W-:Y:S01]  /*ef20*/  PRMT R39, R32, 0x7604, R31 ;  /* 0x0000760420277816 */ /* 0x000fe2000000001f */
[----:B------:R-:W-:Y:S01]  /*ef30*/  IMAD.U32 R37, R37, 0x10000, RZ ;  /* 0x0001000025257824 */ /* 0x000fe200078e00ff */
[----:B------:R-:W-:Y:S01]  /*ef40*/  SHF.R.U32.HI R31, RZ, 0x10, R11 ;  /* 0x00000010ff1f7819 */ /* 0x000fe2000001160b */
[----:B------:R-:W-:Y:S01]  /*ef50*/  IMAD.U32 R21, R21, 0x10000, RZ ;  /* 0x0001000015157824 */ /* 0x000fe200078e00ff */
[----:B------:R-:W-:-:S02]  /*ef60*/  SHF.R.U32.HI R36, RZ, 0x8, R7 ;  /* 0x00000008ff247819 */ /* 0x000fc40000011607 */
[----:B------:R-:W-:Y:S01]  /*ef70*/  LOP3.LUT R33, R7, 0xff, RZ, 0xc0, !PT ;  /* 0x000000ff07217812 */ /* 0x000fe200078ec0ff */
[----:B------:R-:W-:Y:S01]  /*ef80*/  IMAD.U32 R31, R31, 0x10000, RZ ;  /* 0x000100001f1f7824 */ /* 0x000fe200078e00ff */
[----:B------:R-:W-:Y:S02]  /*ef90*/  LOP3.LUT R36, R36, 0xff, RZ, 0xc0, !PT ;  /* 0x000000ff24247812 */ /* 0x000fe400078ec0ff */
[----:B------:R-:W-:Y:S02]  /*efa0*/  SHF.R.U32.HI R41, RZ, 0x10, R7 ;  /* 0x00000010ff297819 */ /* 0x000fe40000011607 */
[----:B------:R-:W-:Y:S02]  /*efb0*/  LOP3.LUT R37, R30, 0xff0000, R37, 0xf8, !PT ;  /* 0x00ff00001e257812 */ /* 0x000fe400078ef825 */
[----:B------:R-:W-:Y:S01]  /*efc0*/  LOP3.LUT R21, R20, 0xff0000, R21, 0xf8, !PT ;  /* 0x00ff000014157812 */ /* 0x000fe200078ef815 */
        /* <DEDUP_REMOVED lines=8> */
[----:B------:R-:W-:Y:S02]  /*f050*/  LOP3.LUT R20, R21, 0xff000000, R9, 0xf8, !PT ;  /* 0xff00000015147812 */ /* 0x000fe400078ef809 */
[----:B------:R-:W-:Y:S02]  /*f060*/  LOP3.LUT R3, R35, 0xff0000, R4, 0xf8, !PT ;  /* 0x00ff000023037812 */ /* 0x000fe400078ef804 */
[----:B------:R-:W-:Y:S02]  /*f070*/  LOP3.LUT R35, R33, 0xff000000, R11, 0xf8, !PT ;  /* 0xff00000021237812 */ /* 0x000fe400078ef80b */
[----:B------:R-:W-:Y:S02]  /*f080*/  LOP3.LUT R40, R39, 0xff000000, R6, 0xf8, !PT ;  /* 0xff00000027287812 */ /* 0x000fe400078ef806 */
[----:B------:R-:W-:Y:S02]  /*f090*/  F2FP.F16.E4M3.UNPACK_B R33, R37 ;  /* 0x00000025ff21723e */ /* 0x000fe400020006ff */
[----:B0-----:R-:W-:-:S02]  /*f0a0*/  F2FP.F16.E4M3.UNPACK_B R6, R25 ;  /* 0x00000019ff06723e */ /* 0x001fc400020006ff */
[----:B------:R-:W-:Y:S01]  /*f0b0*/  F2FP.F16.E4M3.UNPACK_B R11, R20 ;  /* 0x00000014ff0b723e */ /* 0x000fe200020006ff */
[----:B------:R-:W-:Y:S01]  /*f0c0*/  HADD2.F32 R38, -RZ, R33.H0_H0 ;  /* 0x20000021ff267230 */ /* 0x000fe20000004100 */
[----:B------:R-:W-:Y:S01]  /*f0d0*/  LOP3.LUT R41, R36, 0xff0000, R41, 0xf8, !PT ;  /* 0x00ff000024297812 */ /* 0x000fe200078ef829 */
[----:B------:R-:W-:Y:S01]  /*f0e0*/  HADD2.F32 R5, -RZ, R6.H0_H0 ;  /* 0x20000006ff057230 */ /* 0x000fe20000004100 */
[----:B------:R-:W-:Y:S01]  /*f0f0*/  LOP3.LUT R36, R3, 0xff000000, R4, 0xf8, !PT ;  /* 0xff00000003247812 */ /* 0x000fe200078ef804 */
[----:B------:R-:W-:Y:S01]  /*f100*/  HADD2.F32 R30, -RZ, R11.H0_H0 ;  /* 0x2000000bff1e7230 */ /* 0x000fe20000004100 */
[----:B------:R-:W-:Y:S02]  /*f110*/  LOP3.LUT R32, R31, 0xff000000, R10, 0xf8, !PT ;  /* 0xff0000001f207812 */ /* 0x000fe400078ef80a */
[C---:B------:R-:W-:Y:S01]  /*f120*/  FMUL.FTZ R42, R5.reuse, R38 ;  /* 0x00000026052a7220 */ /* 0x040fe20000410000 */
[----:B------:R-:W-:Y:S01]  /*f130*/  F2FP.F16.E4M3.UNPACK_B R25, R25.H1 ;  /* 0x00000019ff19723e */ /* 0x000fe200030006ff */
[----:B------:R-:W-:Y:S01]  /*f140*/  FMUL.FTZ R31, R5, R30 ;  /* 0x0000001e051f7220 */ /* 0x000fe20000410000 */
[----:B------:R-:W-:-:S02]  /*f150*/  F2FP.F16.E4M3.UNPACK_B R37, R37.H1 ;  /* 0x00000025ff25723e */ /* 0x000fc400030006ff */
[----:B------:R-:W-:Y:S02]  /*f160*/  LOP3.LUT R41, R41, 0xff000000, R7, 0xf8, !PT ;  /* 0xff00000029297812 */ /* 0x000fe400078ef807 */
[-C--:B------:R-:W-:Y:S01]  /*f170*/  F2FP.F16.E4M3.UNPACK_B R28, R27.reuse ;  /* 0x0000001bff1c723e */ /* 0x080fe200020006ff */
[----:B------:R-:W-:Y:S01]  /*f180*/  HADD2.F32 R39, -RZ, R37.H0_H0 ;  /* 0x20000025ff277230 */ /* 0x000fe20000004100 */
[----:B------:R-:W-:Y:S02]  /*f190*/  F2FP.F16.E4M3.UNPACK_B R27, R27.H1 ;  /* 0x0000001bff1b723e */ /* 0x000fe400030006ff */
[-C--:B------:R-:W-:Y:S02]  /*f1a0*/  F2FP.F16.E4M3.UNPACK_B R10, R24.reuse ;  /* 0x00000018ff0a723e */ /* 0x080fe400020006ff */
[----:B------:R-:W-:Y:S02]  /*f1b0*/  F2FP.F16.E4M3.UNPACK_B R24, R24.H1 ;  /* 0x00000018ff18723e */ /* 0x000fe400030006ff */
[----:B------:R-:W-:-:S02]  /*f1c0*/  F2FP.F16.E4M3.UNPACK_B R21, R26 ;  /* 0x0000001aff15723e */ /* 0x000fc400020006ff */
[----:B------:R-:W-:Y:S01]  /*f1d0*/  F2FP.F16.E4M3.UNPACK_B R26, R26.H1 ;  /* 0x0000001aff1a723e */ /* 0x000fe200030006ff */
[----:B--2---:R-:W0:Y:S02]  /*f1e0*/  LDS.128 R12, [R49+0x14400] ;  /* 0x01440000310c7984 */ /* 0x004e240000000c00 */
[-C--:B0-----:R-:W-:Y:S02]  /*f1f0*/  F2FP.F16.E4M3.UNPACK_B R4, R13.reuse ;  /* 0x0000000dff04723e */ /* 0x081fe400020006ff */
[----:B------:R-:W-:Y:S02]  /*f200*/  F2FP.F16.E4M3.UNPACK_B R13, R13.H1 ;  /* 0x0000000dff0d723e */ /* 0x000fe400030006ff */
[-C--:B------:R-:W-:Y:S01]  /*f210*/  F2FP.F16.E4M3.UNPACK_B R8, R15.reuse ;  /* 0x0000000fff08723e */ /* 0x080fe200020006ff */
[--C-:B------:R-:W-:Y:S01]  /*f220*/  HADD2.F32 R9, -RZ, R4.reuse.H0_H0 ;  /* 0x20000004ff097230 */ /* 0x100fe20000004100 */
[----:B------:R-:W-:Y:S01]  /*f230*/  F2FP.F16.E4M3.UNPACK_B R15, R15.H1 ;  /* 0x0000000fff0f723e */ /* 0x000fe200030006ff */
[----:B------:R-:W-:Y:S01]  /*f240*/  HADD2.F32 R4, -RZ, R4.H1_H1 ;  /* 0x30000004ff047230 */ /* 0x000fe20000004100 */
[----:B------:R-:W-:-:S02]  /*f250*/  F2FP.F16.E4M3.UNPACK_B R3, R12 ;  /* 0x0000000cff03723e */ /* 0x000fc400020006ff */
[C---:B------:R-:W-:Y:S01]  /*f260*/  FFMA.FTZ R5, R9.reuse, R30, -R42 ;  /* 0x0000001e09057223 */ /* 0x040fe2000001082a */
[----:B------:R-:W-:Y:S01]  /*f270*/  FFMA.FTZ R9, R9, R38, R31 ;  /* 0x0000002609097223 */ /* 0x000fe2000001001f */
[----:B------:R-:W-:Y:S01]  /*f280*/  HADD2.F32 R31, -RZ, R11.H1_H1 ;  /* 0x3000000bff1f7230 */ /* 0x000fe20000004100 */
[----:B------:R-:W-:Y:S01]  /*f290*/  F2FP.F16.E4M3.UNPACK_B R30, R20.H1 ;  /* 0x00000014ff1e723e */ /* 0x000fe200030006ff */
[----:B------:R-:W-:Y:S01]  /*f2a0*/  HADD2.F32 R38, -RZ, R33.H1_H1 ;  /* 0x30000021ff267230 */ /* 0x000fe20000004100 */
[----:B------:R-:W-:Y:S01]  /*f2b0*/  F2FP.F16.E4M3.UNPACK_B R12, R12.H1 ;  /* 0x0000000cff0c723e */ /* 0x000fe200030006ff */
[----:B------:R-:W-:Y:S01]  /*f2c0*/  HADD2.F32 R11, -RZ, R6.H1_H1 ;  /* 0x30000006ff0b7230 */ /* 0x000fe20000004100 */
[-C--:B------:R-:W-:Y:S01]  /*f2d0*/  F2FP.F16.E4M3.UNPACK_B R7, R14.reuse ;  /* 0x0000000eff07723e */ /* 0x080fe200020006ff */
[----:B------:R-:W-:Y:S01]  /*f2e0*/  HADD2.F32 R20, -RZ, R25.H0_H0 ;  /* 0x20000019ff147230 */ /* 0x000fe20000004100 */
[----:B------:R-:W-:Y:S01]  /*f2f0*/  F2FP.F16.E4M3.UNPACK_B R14, R14.H1 ;  /* 0x0000000eff0e723e */ /* 0x000fe200030006ff */
[----:B------:R-:W-:-:S02]  /*f300*/  HADD2.F32 R33, -RZ, R30.H0_H0 ;  /* 0x2000001eff217230 */ /* 0x000fc40000004100 */
[CC--:B------:R-:W-:Y:S01]  /*f310*/  FMUL.FTZ R43, R11.reuse, R38.reuse ;  /* 0x000000260b2b7220 */ /* 0x0c0fe20000410000 */
[----:B------:R-:W-:Y:S02]  /*f320*/  HADD2.F32 R6, -RZ, R13.H0_H0 ;  /* 0x2000000dff067230 */ /* 0x000fe40000004100 */
[C---:B------:R-:W-:Y:S01]  /*f330*/  FMUL.FTZ R45, R20.reuse, R39 ;  /* 0x00000027142d7220 */ /* 0x040fe20000410000 */
[----:B------:R-:W-:Y:S01]  /*f340*/  FMUL.FTZ R11, R11, R31 ;  /* 0x0000001f0b0b7220 */ /* 0x000fe20000410000 */
[----:B------:R-:W-:Y:S01]  /*f350*/  FMUL.FTZ R20, R20, R33 ;  /* 0x0000002114147220 */ /* 0x000fe20000410000 */
[----:B------:R-:W-:Y:S01]  /*f360*/  FFMA.FTZ R42, R4, R31, -R43 ;  /* 0x0000001f042a7223 */ /* 0x000fe2000001082b */
[----:B------:R-:W-:Y:S01]  /*f370*/  FFMA.FTZ R45, R6, R33, -R45 ;  /* 0x00000021062d7223 */ /* 0x000fe2000001082d */
[----:B------:R-:W-:Y:S01]  /*f380*/  FFMA.FTZ R38, R4, R38, R11 ;  /* 0x0000002604267223 */ /* 0x000fe2000001000b */
[----:B------:R-:W-:Y:S01]  /*f390*/  F2FP.F16.E4M3.UNPACK_B R33, R41 ;  /* 0x00000029ff21723e */ /* 0x000fe200020006ff */
[----:B------:R-:W-:Y:S01]  /*f3a0*/  FFMA.FTZ R39, R6, R39, R20 ;  /* 0x0000002706277223 */ /* 0x000fe20000010014 */
[----:B------:R-:W-:Y:S01]  /*f3b0*/  F2FP.F16.E4M3.UNPACK_B R11, R35 ;  /* 0x00000023ff0b723e */ /* 0x000fe200020006ff */
[----:B------:R-:W-:Y:S01]  /*f3c0*/  HADD2.F32 R20, -RZ, R37.H1_H1 ;  /* 0x30000025ff147230 */ /* 0x000fe20000004100 */
[----:B------:R-:W-:Y:S01]  /*f3d0*/  F2FP.F16.E4M3.UNPACK_B R41, R41.H1 ;  /* 0x00000029ff29723e */ /* 0x000fe200030006ff */
[----:B------:R-:W-:Y:S01]  /*f3e0*/  HADD2.F32 R25, -RZ, R25.H1_H1 ;  /* 0x30000019ff197230 */ /* 0x000fe20000004100 */
[----:B------:R-:W-:Y:S01]  /*f3f0*/  F2FP.F16.E4M3.UNPACK_B R35, R35.H1 ;  /* 0x00000023ff23723e */ /* 0x000fe200030006ff */
[----:B------:R-:W-:-:S02]  /*f400*/  HADD2.F32 R37, -RZ, R33.H0_H0 ;  /* 0x20000021ff257230 */ /* 0x000fc40000004100 */
[----:B------:R-:W-:Y:S02]  /*f410*/  HADD2.F32 R6, -RZ, R28.H0_H0 ;  /* 0x2000001cff067230 */ /* 0x000fe40000004100 */
[C---:B------:R-:W-:Y:S01]  /*f420*/  FMUL.FTZ R44, R25.reuse, R20 ;  /* 0x00000014192c7220 */ /* 0x040fe20000410000 */
        /* <DEDUP_REMOVED lines=11> */
[----:B------:R-:W-:Y:S02]  /*f4e0*/  HADD2.F32 R25, -RZ, R41.H0_H0 ;  /* 0x20000029ff197230 */ /* 0x000fe40000004100 */
[----:B------:R-:W-:Y:S01]  /*f4f0*/  FFMA.FTZ R43, R4, R31, -R43 ;  /* 0x0000001f042b7223 */ /* 0x000fe2000001082b */
[----:B------:R-:W-:Y:S01]  /*f500*/  HADD2.F32 R6, -RZ, R27.H0_H0 ;  /* 0x2000001bff067230 */ /* 0x000fe20000004100 */
[----:B------:R-:W-:Y:S01]  /*f510*/  F2FP.SATFINITE.E4M3.F32.PACK_AB_MERGE_C R44, R44, R45, RZ ;  /* 0x0000002d2c2c723e */ /* 0x000fe200048070ff */
[----:B------:R-:W-:Y:S01]  /*f520*/  HADD2.F32 R28, -RZ, R28.H1_H1 ;  /* 0x3000001cff1c7230 */ /* 0x000fe20000004100 */
[----:B------:R-:W-:Y:S01]  /*f530*/  F2FP.SATFINITE.E4M3.F32.PACK_AB_MERGE_C R30, R30, R39, RZ ;  /* 0x000000271e1e723e */ /* 0x000fe200048070ff */
[----:B------:R-:W-:-:S02]  /*f540*/  HADD2.F32 R11, -RZ, R11.H1_H1 ;  /* 0x3000000bff0b7230 */ /* 0x000fc40000004100 */
[----:B------:R-:W-:Y:S01]  /*f550*/  FMUL.FTZ R47, R6, R25 ;  /* 0x00000019062f7220 */ /* 0x000fe20000410000 */
[----:B------:R-:W-:Y:S02]  /*f560*/  HADD2.F32 R13, -RZ, R35.H0_H0 ;  /* 0x20000023ff0d7230 */ /* 0x000fe40000004100 */
[C---:B------:R-:W-:Y:S01]  /*f570*/  FMUL.FTZ R31, R28.reuse, R33 ;  /* 0x000000211c1f7220 */ /* 0x040fe20000410000 */
[----:B------:R-:W-:Y:S02]  /*f580*/  HADD2.F32 R4, -RZ, R15.H0_H0 ;  /* 0x2000000fff047230 */ /* 0x000fe40000004100 */
[----:B------:R-:W-:Y:S01]  /*f590*/  FMUL.FTZ R28, R28, R11 ;  /* 0x0000000b1c1c7220 */ /* 0x000fe20000410000 */
[----:B------:R-:W-:Y:S02]  /*f5a0*/  HADD2.F32 R8, -RZ, R8.H1_H1 ;  /* 0x30000008ff087230 */ /* 0x000fe40000004100 */
[----:B------:R-:W-:Y:S01]  /*f5b0*/  FMUL.FTZ R6, R6, R13 ;  /* 0x0000000d06067220 */ /* 0x000fe20000410000 */
[----:B------:R-:W-:-:S02]  /*f5c0*/  HADD2.F32 R20, -RZ, R35.H1_H1 ;  /* 0x30000023ff147230 */ /* 0x000fc40000004100 */
[----:B------:R-:W-:Y:S01]  /*f5d0*/  FFMA.FTZ R47, R4, R13, -R47 ;  /* 0x0000000d042f7223 */ /* 0x000fe2000001082f */
[-C--:B------:R-:W-:Y:S01]  /*f5e0*/  F2FP.F16.E4M3.UNPACK_B R13, R36.reuse.H1 ;  /* 0x00000024ff0d723e */ /* 0x080fe200030006ff */
[C---:B------:R-:W-:Y:S01]  /*f5f0*/  FFMA.FTZ R46, R8.reuse, R11, -R31 ;  /* 0x0000000b082e7223 */ /* 0x040fe2000001081f */
[----:B------:R-:W-:Y:S01]  /*f600*/  FFMA.FTZ R48, R8, R33, R28 ;  /* 0x0000002108307223 */ /* 0x000fe2000001001c */
[----:B------:R-:W-:Y:S01]  /*f610*/  HADD2.F32 R28, -RZ, R41.H1_H1 ;  /* 0x30000029ff1c7230 */ /* 0x000fe20000004100 */
[----:B------:R-:W-:Y:S01]  /*f620*/  F2FP.F16.E4M3.UNPACK_B R8, R29.H1 ;  /* 0x0000001dff08723e */ /* 0x000fe200030006ff */
[----:B------:R-:W-:Y:S02]  /*f630*/  HADD2.F32 R27, -RZ, R27.H1_H1 ;  /* 0x3000001bff1b7230 */ /* 0x000fe40000004100 */
[----:B------:R-:W-:Y:S01]  /*f640*/  FFMA.FTZ R33, R4, R25, R6 ;  /* 0x0000001904217223 */ /* 0x000fe20000010006 */
[----:B------:R-:W-:Y:S01]  /*f650*/  HADD2.F32 R25, -RZ, R13.H0_H0 ;  /* 0x2000000dff197230 */ /* 0x000fe20000004100 */
[----:B------:R-:W-:Y:S01]  /*f660*/  F2FP.F16.E4M3.UNPACK_B R36, R36 ;  /* 0x00000024ff24723e */ /* 0x000fe200020006ff */
        /* <DEDUP_REMOVED lines=16> */
[----:B------:R-:W-:Y:S02]  /*f770*/  HADD2.F32 R12, -RZ, R12.H1_H1 ;  /* 0x3000000cff0c7230 */ /* 0x000fe40000004100 */
[C---:B------:R-:W-:Y:S01]  /*f780*/  FMUL.FTZ R25, R24.reuse, R15 ;  /* 0x0000000f18197220 */ /* 0x040fe20000410000 */
[----:B------:R-:W-:Y:S02]  /*f790*/  HADD2.F32 R13, -RZ, R36.H0_H0 ;  /* 0x20000024ff0d7230 */ /* 0x000fe40000004100 */
[----:B------:R-:W-:Y:S01]  /*f7a0*/  FMUL.FTZ R4, R24, R11 ;  /* 0x0000000b18047220 */ /* 0x000fe20000410000 */
        /* <DEDUP_REMOVED lines=8> */
[----:B------:R-:W-:Y:S01]  /*f830*/  HADD2.F32 R10, -RZ, R10.H1_H1 ;  /* 0x3000000aff0a7230 */ /* 0x000fe20000004100 */
[----:B------:R-:W-:Y:S01]  /*f840*/  F2FP.F16.E4M3.UNPACK_B R12, R40.H1 ;  /* 0x00000028ff0c723e */ /* 0x000fe200030006ff */
[----:B------:R-:W-:-:S02]  /*f850*/  HADD2.F32 R29, -RZ, R29.H1_H1 ;  /* 0x3000001dff1d7230 */ /* 0x000fc40000004100 */
[----:B------:R-:W-:Y:S01]  /*f860*/  FFMA.FTZ R15, R4, R11, -R15 ;  /* 0x0000000b040f7223 */ /* 0x000fe2000001080f */
[----:B------:R-:W-:Y:S02]  /*f870*/  HADD2.F32 R3, -RZ, R3.H1_H1 ;  /* 0x30000003ff037230 */ /* 0x000fe40000004100 */
[----:B------:R-:W-:Y:S01]  /*f880*/  FMUL.FTZ R8, R10, R36 ;  /* 0x000000240a087220 */ /* 0x000fe20000410000 */
[----:B------:R-:W-:Y:S01]  /*f890*/  FFMA.FTZ R25, R4, R13, R25 ;  /* 0x0000000d04197223 */ /* 0x000fe20000010019 */
        /* <DEDUP_REMOVED lines=17> */
[C---:B------:R-:W-:Y:S01]  /*f9b0*/  FMUL.FTZ R6, R26.reuse, R11 ;  /* 0x0000000b1a067220 */ /* 0x040fe20000410000 */
[----:B------:R-:W-:Y:S02]  /*f9c0*/  HADD2.F32 R8, -RZ, R40.H0_H0 ;  /* 0x20000028ff087230 */ /* 0x000fe40000004100 */
[-C--:B------:R-:W-:Y:S01]  /*f9d0*/  FMUL.FTZ R29, R26, R13.reuse ;  /* 0x0000000d1a1d7220 */ /* 0x080fe20000410000 */
[----:B------:R-:W-:Y:S01]  /*f9e0*/  FFMA.FTZ R26, R3, R10, R4 ;  /* 0x0000000a031a7223 */ /* 0x000fe20000010004 */
[C---:B------:R-:W-:Y:S01]  /*f9f0*/  FFMA.FTZ R13, R14.reuse, R13, R6 ;  /* 0x0000000d0e0d7223 */ /* 0x040fe20000010006 */
[----:B------:R-:W-:Y:S02]  /*fa00*/  HADD2.F32 R6, -RZ, R32.H0_H0 ;  /* 0x20000020ff067230 */ /* 0x000fe40000004100 */
[----:B------:R-:W-:Y:S01]  /*fa10*/  FFMA.FTZ R29, R14, R11, -R29 ;  /* 0x0000000b0e1d7223 */ /* 0x000fe2000001081d */
[--C-:B------:R-:W-:Y:S01]  /*fa20*/  HADD2.F32 R4, -RZ, R21.reuse.H0_H0 ;  /* 0x20000015ff047230 */ /* 0x100fe20000004100 */
[----:B------:R-:W-:Y:S01]  /*fa30*/  F2FP.SATFINITE.E4M3.F32.PACK_AB_MERGE_C R5, R42, R5, R44 ;  /* 0x000000052a05723e */ /* 0x000fe2000480702c */
[----:B------:R-:W-:Y:S01]  /*fa40*/  HADD2.F32 R40, -RZ, R40.H1_H1 ;  /* 0x30000028ff287230 */ /* 0x000fe20000004100 */
[----:B------:R-:W-:Y:S01]  /*fa50*/  F2FP.SATFINITE.E4M3.F32.PACK_AB_MERGE_C R13, R13, R26, RZ ;  /* 0x0000001a0d0d723e */ /* 0x000fe200048070ff */
[----:B------:R-:W-:-:S02]  /*fa60*/  HADD2.F32 R21, -RZ, R21.H1_H1 ;  /* 0x30000015ff157230 */ /* 0x000fc40000004100 */
[C---:B------:R-:W-:Y:S01]  /*fa70*/  FMUL.FTZ R10, R4.reuse, R8 ;  /* 0x00000008040a7220 */ /* 0x040fe20000410000 */
[----:B------:R-:W-:Y:S02]  /*fa80*/  HADD2.F32 R32, -RZ, R32.H1_H1 ;  /* 0x30000020ff207230 */ /* 0x000fe40000004100 */
[----:B------:R-:W-:Y:S01]  /*fa90*/  FMUL.FTZ R11, R4, R6 ;  /* 0x00000006040b7220 */ /* 0x000fe20000410000 */
[--C-:B------:R-:W-:Y:S02]  /*faa0*/  HADD2.F32 R3, -RZ, R7.reuse.H0_H0 ;  /* 0x20000007ff037230 */ /* 0x100fe40000004100 */
[C---:B------:R-:W-:Y:S01]  /*fab0*/  FMUL.FTZ R4, R21.reuse, R40 ;  /* 0x0000002815047220 */ /* 0x040fe20000410000 */
[----:B------:R-:W-:Y:S02]  /*fac0*/  HADD2.F32 R7, -RZ, R7.H1_H1 ;  /* 0x30000007ff077230 */ /* 0x000fe40000004100 */
[----:B------:R-:W-:Y:S01]  /*fad0*/  FMUL.FTZ R21, R21, R32 ;  /* 0x0000002015157220 */ /* 0x000fe20000410000 */
[----:B------:R-:W-:Y:S01]  /*fae0*/  F2FP.SATFINITE.E4M3.F32.PACK_AB_MERGE_C R12, R29, R12, RZ ;  /* 0x0000000c1d0c723e */ /* 0x000fe200048070ff */
        /* <DEDUP_REMOVED lines=12> */
[----:B------:R-:W-:Y:S01]  /*fbb0*/  F2FP.SATFINITE.E4M3.F32.PACK_AB_MERGE_C R11, R48, R37, R11 ;  /* 0x00000025300b723e */ /* 0x000fe2000480700b */
[----:B------:R3:W-:Y:S01]  /*fbc0*/  STS.128 [R49+0x14400], R4 ;  /* 0x0144000431007388 */ /* 0x0007e20000000c00 */
[----:B------:R-:W-:Y:S02]  /*fbd0*/  F2FP.SATFINITE.E4M3.F32.PACK_AB_MERGE_C R8, R36, R25, R8 ;  /* 0x000000192408723e */ /* 0x000fe40004807008 */
[----:B------:R-:W-:-:S05]  /*fbe0*/  F2FP.SATFINITE.E4M3.F32.PACK_AB_MERGE_C R10, R21, R10, R13 ;  /* 0x0000000a150a723e */ /* 0x000fca000480700d */
[----:B------:R3:W-:Y:S02]  /*fbf0*/  STS.128 [R0+0x14400], R8 ;  /* 0x0144000800007388 */ /* 0x0007e40000000c00 */
.L_x_9194:
[----:B------:R-:W-:Y:S05]  /*fc00*/  BSYNC B0 ;  /* 0x0000000000007941 */ /* 0x000fea0003800000 */
.L_x_9180:
        /* <DEDUP_REMOVED lines=8> */
.L_x_9177:
[----:B------:R-:W-:-:S13]  /*fc90*/  ISETP.NE.AND P0, PT, R198, 0x3, PT ;  /* 0x00000003c600780c */ /* 0x000fda0003f05270 */
[----:B------:R-:W-:Y:S05]  /*fca0*/  @!P0 BRA `(.L_x_9204) ;  /* 0x0000000000048947 */ /* 0x000fea0003800000 */
[----:B------:R-:W-:Y:S01]  /*fcb0*/  BPT.TRAP 0x1 ;  /* 0x000000040000795c */ /* 0x000fe20000300000 */
.L_x_9204:
[----:B-1--4-:R-:W-:Y:S01]  /*fcc0*/  IMAD R14, R190, 0x8, R17 ;  /* 0x00000008be0e7824 */ /* 0x012fe200078e0211 */
[----:B------:R-:W-:-:S04]  /*fcd0*/  SHF.L.U32 R3, R192, 0x1f, RZ ;  /* 0x0000001fc0037819 */ /* 0x000fc800000006ff */
[----:B------:R1:W4:Y:S01]  /*fce0*/  SYNCS.PHASECHK.TRANS64.TRYWAIT P1, [R14+URZ+0x22830], R3 ;  /* 0x022830030e0075a7 */ /* 0x000322000802017f */
[----:B------:R-:W-:Y:S05]  /*fcf0*/  @!P0 BRA `(.L_x_9205) ;  /* 0x0000000000048947 */ /* 0x000fea0003800000 */
[----:B------:R-:W-:Y:S01]  /*fd00*/  BPT.TRAP 0x1 ;  /* 0x000000040000795c */ /* 0x000fe20000300000 */
.L_x_9205:
[----:B0-23--:R-:W-:-:S05]  /*fd10*/  VIADD R0, R17, 0x18400 ;  /* 0x0001840011007836 */ /* 0x00dfca0000000000 */
[----:B------:R-:W-:-:S04]  /*fd20*/  SHF.R.U32.HI R0, RZ, 0x4, R0 ;  /* 0x00000004ff007819 */ /* 0x000fc80000011600 */
[----:B------:R-:W-:-:S04]  /*fd30*/  LOP3.LUT R0, R0, 0x3fff, RZ, 0xc0, !PT ;  /* 0x00003fff00007812 */ /* 0x000fc800078ec0ff */
[----:B------:R-:W-:-:S05]  /*fd40*/  LOP3.LUT R204, R0, 0x10000, RZ, 0xfc, !PT ;  /* 0x0001000000cc7812 */ /* 0x000fca00078efcff */
[----:B-----5:R-:W-:Y:S01]  /*fd50*/  IMAD R4, R190, 0x500, R204 ;  /* 0x00000500be047824 */ /* 0x020fe200078e02cc */
[----:B----4-:R-:W-:Y:S06]  /*fd60*/  @P1 BRA `(.L_x_9206) ;  /* 0x0000000000081947 */ /* 0x010fec0003800000 */
[----:B------:R-:W0:Y:S02]  /*fd70*/  SYNCS.PHASECHK.TRANS64.TRYWAIT P1, [R14+URZ+0x22830], R3 ;  /* 0x022830030e0075a7 */ /* 0x000e24000802017f */
[----:B0-----:R-:W-:Y:S05]  /*fd80*/  @!P1 BRA `(.L_x_9207) ;  /* 0x0000020000009947 */ /* 0x001fea0003800000 */
.L_x_9206:
[----:B------:R-:W-:Y:S01]  /*fd90*/  IMAD.MOV.U32 R5, RZ, RZ, 0x40000040 ;  /* 0x40000040ff057424 */ /* 0x000fe200078e00ff */
[----:B------:R-:W-:Y:S01]  /*fda0*/  LOP3.LUT R10, R34, 0x10000, RZ, 0xfc, !PT ;  /* 0x00010000220a7812 */ /* 0x000fe200078efcff */
[----:B------:R-:W-:Y:S01]  /*fdb0*/  IMAD.MOV.U32 R11, RZ, RZ, 0x40000040 ;  /* 0x40000040ff0b7424 */ /* 0x000fe200078e00ff */
[----:B------:R-:W-:Y:S05]  /*fdc0*/  WARPSYNC.ALL ;  /* 0x0000000000007948 */ /* 0x000fea0003800000 */
[C---:B------:R-:W-:Y:S01]  /*fdd0*/  R2UR UR6, R4.reuse ;  /* 0x00000000040672ca */ /* 0x040fe200000e0000 */
[----:B------:R-:W-:Y:S01]  /*fde0*/  WARPGROUP.ARRIVE ;  /* 0x00000000000079c5 */ /* 0x000fe20000000000 */
        /* <DEDUP_REMOVED lines=17> */
[----:B------:R-:W-:Y:S01]  /*ff00*/  QGMMA.64x32x32.F32.E4M3.E4M3 R88, gdesc[UR4], RZ, !UPT, gsb0 ;  /* 0x00600000045879f3 */ /* 0x000fe2000c0008ff */
        /* <DEDUP_REMOVED lines=24> */
[----:B------:R-:W-:-:S02]  /*10090*/  WARPGROUP.DEPBAR.LE gsb0, 0x0 ;  /* 0x00008000000079c5 */ /* 0x000fc40000010000 */
        /* <DEDUP_REMOVED lines=8> */
[----:B------:R-:W-:Y:S02]  /*10120*/  R2UR UR8, R8 ;  /* 0x00000000080872ca */ /* 0x000fe400000e0000 */
[----:B------:R-:W-:Y:S01]  /*10130*/  R2UR UR9, R9 ;  /* 0x00000000090972ca */ /* 0x000fe200000e0000 */
[----:B------:R-:W-:Y:S02]  /*10140*/  WARPGROUP.DEPBAR.LE gsb0, 0x0 ;  /* 0x00008000000079c5 */ /* 0x000fe40000010000 */
        /* <DEDUP_REMOVED lines=78> */
[----:B------:R-:W-:Y:S01]  /*10630*/  R2UR UR5, R5 ;  /* 0x00000000050572ca */ /* 0x000fe200000e0000 */
[----:B------:R-:W-:Y:S02]  /*10640*/  WARPGROUP.DEPBAR.LE gsb0, 0x0 ;  /* 0x00008000000079c5 */ /* 0x000fe40000010000 */
[----:B------:R-:W-:-:S06]  /*10650*/  WARPGROUP.ARRIVE ;  /* 0x00000000000079c5 */ /* 0x000fcc0000000000 */
[----:B------:R-:W-:Y:S01]  /*10660*/  QGMMA.64x32x32.F32.E4M3.E4M3 R72, gdesc[UR8], R72, gsb0 ;  /* 0x00600000084879f3 */ /* 0x000fe20008000848 */
[----:B------:R-:W-:Y:S01]  /*10670*/  R2UR UR10, R20 ;  /* 0x00000000140a72ca */ /* 0x000fe200000e0000 */
[----:B------:R-:W-:Y:S01]  /*10680*/  VIADD R20, R4, 0x306 ;  /* 0x0000030604147836 */ /* 0x000fe20000000000 */
[----:B------:R-:W-:Y:S01]  /*10690*/  R2UR UR11, R21 ;  /* 0x00000000150b72ca */ /* 0x000fe200000e0000 */
[----:B------:R-:W-:Y:S01]  /*106a0*/  VIADD R4, R10, 0x6 ;  /* 0x000000060a047836 */ /* 0x000fe20000000000 */
[----:B------:R-:W-:Y:S01]  /*106b0*/  R2UR UR9, R5 ;  /* 0x00000000050972ca */ /* 0x000fe200000e0000 */
[----:B------:R-:W-:-:S03]  /*106c0*/  IMAD.MOV.U32 R21, RZ, RZ, 0x40000040 ;  /* 0x40000040ff157424 */ /* 0x000fc600078e00ff */
[C---:B------:R-:W-:Y:S02]  /*106d0*/  R2UR UR4, R4.reuse ;  /* 0x00000000040472ca */ /* 0x040fe400000e0000 */
        /* <DEDUP_REMOVED lines=40> */
.L_x_9208:
[----:B------:R-:W2:Y:S01]  /*10960*/  LDC R224, c[0x0][0x448] ;  /* 0x00011200ffe07b82 */ /* 0x000ea20000000800 */
[----:B------:R-:W3:Y:S01]  /*10970*/  S2R R15, SR_CgaCtaId ;  /* 0x00000000000f7919 */ /* 0x000ee20000008800 */
[----:B01----:R-:W-:Y:S01]  /*10980*/  IMAD.IADD R3, R208, 0x1, R202 ;  /* 0x00000001d0037824 */ /* 0x003fe200078e02ca */
[----:B------:R-:W-:Y:S01]  /*10990*/  LOP3.LUT R22, R22, 0xffffffef, RZ, 0xc0, !PT ;  /* 0xffffffef16167812 */ /* 0x000fe200078ec0ff */
[----:B------:R-:W-:Y:S01]  /*109a0*/  IMAD.MOV.U32 R12, RZ, RZ, -0xa0 ;  /* 0xffffff60ff0c7424 */ /* 0x000fe200078e00ff */
[----:B------:R-:W-:-:S03]  /*109b0*/  ULDC UR4, c[0x0][0x9dc] ;  /* 0x0002770000047ab9 */ /* 0x000fc60000000800 */
[----:B------:R-:W0:Y:S01]  /*109c0*/  LDC.64 R20, c[0x0][0x9e0] ;  /* 0x00027800ff147b82 */ /* 0x000e220000000a00 */
[----:B------:R-:W-:Y:S01]  /*109d0*/  IMAD R147, R105, R12, 0xa1 ;  /* 0x000000a169937424 */ /* 0x000fe200078e020c */
[----:B--2---:R-:W-:-:S13]  /*109e0*/  ISETP.NE.AND P1, PT, R224, 0x1, PT ;  /* 0x00000001e000780c */ /* 0x004fda0003f25270 */
[----:B------:R-:W1:Y:S01]  /*109f0*/  @P1 LDC R0, c[0x0][0x44c] ;  /* 0x00011300ff001b82 */ /* 0x000e620000000800 */
[----:B------:R-:W-:-:S04]  /*10a00*/  @P1 LOP3.LUT R22, R22, 0x10, RZ, 0xfc, !PT ;  /* 0x0000001016161812 */ /* 0x000fc800078efcff */
[----:B------:R-:W-:-:S03]  /*10a10*/  LOP3.LUT R22, R22, 0xfffffff7, RZ, 0xc0, !PT ;  /* 0xfffffff716167812 */ /* 0x000fc600078ec0ff */
[----:B------:R-:W2:Y:S01]  /*10a20*/  @P1 LDC R13, c[0x0][0x450] ;  /* 0x00011400ff0d1b82 */ /* 0x000ea20000000800 */
[----:B-1----:R-:W-:-:S05]  /*10a30*/  @P1 IMAD.HI.U32 R0, R3, R0, RZ ;  /* 0x0000000003001227 */ /* 0x002fca00078e00ff */
[----:B--2---:R-:W-:Y:S01]  /*10a40*/  @P1 SHF.R.U32.HI R3, RZ, R13, R0 ;  /* 0x0000000dff031219 */ /* 0x004fe20000011600 */
[----:B------:R-:W-:Y:S01]  /*10a50*/  VIADD R0, R14, 0x22840 ;  /* 0x000228400e007836 */ /* 0x000fe20000000000 */
[----:B0-----:R-:W-:Y:S01]  /*10a60*/  ISETP.GE.AND P1, PT, R21, 0x1, PT ;  /* 0x000000011500780c */ /* 0x001fe20003f26270 */
[----:B------:R-:W-:Y:S01]  /*10a70*/  IMAD.U32 R13, RZ, RZ, UR4 ;  /* 0x00000004ff0d7e24 */ /* 0x000fe2000f8e00ff */
[----:B------:R-:W-:Y:S01]  /*10a80*/  ULOP3.LUT UR4, URZ, UR4, URZ, 0x33, !UPT ;  /* 0x000000043f047292 */ /* 0x000fe2000f8e333f */
[----:B------:R-:W0:Y:S01]  /*10a90*/  SHFL.IDX PT, R14, R3, RZ, 0x1c1f ;  /* 0x001c1fff030e7589 */ /* 0x000e2200000e0000 */
[----:B---3--:R-:W-:Y:S01]  /*10aa0*/  PRMT R0, R15, 0x654, R0 ;  /* 0x000006540f007816 */ /* 0x008fe20000000000 */
[----:B------:R-:W-:-:S03]  /*10ab0*/  IMAD R15, R105, -0xa0, R199 ;  /* 0xffffff60690f7824 */ /* 0x000fc600078e02c7 */
[----:B------:R1:W-:Y:S05]  /*10ac0*/  SYNCS.ARRIVE.TRANS64.RED.A1T0 RZ, [R0+URZ], RZ ;  /* 0x000000ff00ff79a7 */ /* 0x0003ea000810043f */
[----:B------:R-:W-:Y:S02]  /*10ad0*/  @P1 LOP3.LUT R22, R22, 0x8, RZ, 0xfc, !PT ;  /* 0x0000000816161812 */ /* 0x000fe400078efcff */
[----:B-1----:R-:W-:Y:S01]  /*10ae0*/  IADD3 R0, R199, R147, -R200 ;  /* 0x00000093c7007210 */ /* 0x002fe20007ffe8c8 */
[----:B------:R-:W-:-:S04]  /*10af0*/  VIADD R147, R147, 0xffffffff ;  /* 0xffffffff93937836 */ /* 0x000fc80000000000 */
[----:B------:R-:W-:Y:S01]  /*10b00*/  IMAD.IADD R145, R0, 0x1, -R197 ;  /* 0x0000000100917824 */ /* 0x000fe200078e0ac5 */
[----:B------:R-:W-:Y:S01]  /*10b10*/  IADD3 R0, -R200, 0xa0, R15 ;  /* 0x000000a0c8007810 */ /* 0x000fe20007ffe10f */
[----:B------:R-:W-:Y:S02]  /*10b20*/  IMAD.IADD R106, R147, 0x1, -R200 ;  /* 0x00000001936a7824 */ /* 0x000fe400078e0ac8 */
        /* <DEDUP_REMOVED lines=16> */
.L_x_9211:
[----:B------:R-:W-:-:S13]  /*10c30*/  ISETP.NE.AND P1, PT, R21, 0x1, PT ;  /* 0x000000011500780c */ /* 0x000fda0003f25270 */
[----:B------:R-:W0:Y:S02]  /*10c40*/  @P1 LDC.64 R14, c[0x0][0x9e8] ;  /* 0x00027a00ff0e1b82 */ /* 0x000e240000000a00 */
[----:B0-----:R-:W-:-:S05]  /*10c50*/  @P1 IMAD.HI.U32 R14, R107, R14, RZ ;  /* 0x0000000e6b0e1227 */ /* 0x001fca00078e00ff */
[----:B------:R-:W-:-:S07]  /*10c60*/  @P1 SHF.R.U32.HI R107, RZ, R15, R14 ;  /* 0x0000000fff6b1219 */ /* 0x000fce000001160e */
.L_x_9212:
[----:B------:R-:W-:Y:S05]  /*10c70*/  BSYNC B0 ;  /* 0x0000000000007941 */ /* 0x000fea0003800000 */
.L_x_9210:
[----:B------:R-:W-:-:S05]  /*10c80*/  IMAD R107, R107, R21, R106 ;  /* 0x000000156b6b7224 */ /* 0x000fca00078e026a */
[----:B------:R-:W-:Y:S02]  /*10c90*/  VIMNMX R116, R116, R107, !PT ;  /* 0x0000006b74747248 */ /* 0x000fe40007fe0100 */
[----:B------:R-:W-:-:S07]  /*10ca0*/  VIADDMNMX R108, R107, R21, R108, PT ;  /* 0x000000156b6c7246 */ /* 0x000fce000380016c */
.L_x_9209:
[C---:B------:R-:W-:Y:S01]  /*10cb0*/  ISETP.GE.AND P1, PT, R147.reuse, 0x2, PT ;  /* 0x000000029300780c */ /* 0x040fe20003f26270 */
[----:B------:R-:W0:Y:S01]  /*10cc0*/  SHFL.IDX PT, R14, R3, 0x1, 0x1c1f ;  /* 0x003c1f00030e7f89 */ /* 0x000e2200000e0000 */
[----:B------:R-:W-:Y:S02]  /*10cd0*/  ISETP.GE.AND P2, PT, R147, 0x9, PT ;  /* 0x000000099300780c */ /* 0x000fe40003f46270 */
[----:B------:R-:W-:Y:S02]  /*10ce0*/  P2R R118, PR, RZ, 0x2 ;  /* 0x00000002ff767803 */ /* 0x000fe40000000000 */
[----:B------:R-:W-:Y:S02]  /*10cf0*/  ISETP.GT.AND P1, PT, R116, 0x1, !P1 ;  /* 0x000000017400780c */ /* 0x000fe40004f24270 */
[----:B------:R-:W-:Y:S02]  /*10d00*/  P2R R110, PR, RZ, 0x4 ;  /* 0x00000004ff6e7803 */ /* 0x000fe40000000000 */
[----:B------:R-:W-:-:S02]  /*10d10*/  ISETP.LT.OR P1, PT, R108, 0x2, P1 ;  /* 0x000000026c00780c */ /* 0x000fc40000f21670 */
[----:B------:R-:W-:Y:S02]  /*10d20*/  ISETP.GE.AND P5, PT, R147, 0x2a, PT ;  /* 0x0000002a9300780c */ /* 0x000fe40003fa6270 */
[----:B------:R-:W-:Y:S02]  /*10d30*/  FSEL R89, R89, -INF , !P1 ;  /* 0xff80000059597808 */ /* 0x000fe40004800000 */
[----:B------:R-:W-:Y:S02]  /*10d40*/  ISETP.GT.AND P1, PT, R116, 0x8, !P2 ;  /* 0x000000087400780c */ /* 0x000fe40005724270 */
[----:B------:R-:W-:Y:S02]  /*10d50*/  ISETP.GE.AND P2, PT, R147, 0xa, PT ;  /* 0x0000000a9300780c */ /* 0x000fe40003f46270 */
[----:B------:R-:W-:Y:S02]  /*10d60*/  ISETP.LT.OR P1, PT, R108, 0x9, P1 ;  /* 0x000000096c00780c */ /* 0x000fe40000f21670 */
[----:B------:R-:W-:-:S02]  /*10d70*/  P2R R130, PR, RZ, 0x20 ;  /* 0x00000020ff827803 */ /* 0x000fc40000000000 */
[----:B------:R-:W-:Y:S01]  /*10d80*/  FSEL R107, R92, -INF , !P1 ;  /* 0xff8000005c6b7808 */ /* 0x000fe20004800000 */
[----:B0-----:R-:W-:Y:S01]  /*10d90*/  IMAD.IADD R12, R12, 0x1, R14 ;  /* 0x000000010c0c7824 */ /* 0x001fe200078e020e */
        /* <DEDUP_REMOVED lines=23> */
[----:B------:R-:W-:Y:S02]  /*10f10*/  VIADDMNMX R0, R14, R145, R0, PT ;  /* 0x000000910e007246 */ /* 0x000fe40003800100 */
        /* <DEDUP_REMOVED lines=172> */
.L_x_9215:
[----:B------:R-:W-:-:S13]  /*119e0*/  ISETP.NE.AND P6, PT, R21, 0x1, PT ;  /* 0x000000011500780c */ /* 0x000fda0003fc5270 */
[----:B------:R-:W0:Y:S02]  /*119f0*/  @P6 LDC.64 R14, c[0x0][0x9e8] ;  /* 0x00027a00ff0e6b82 */ /* 0x000e240000000a00 */
[----:B0-----:R-:W-:-:S05]  /*11a00*/  @P6 IMAD.HI.U32 R14, R3, R14, RZ ;  /* 0x0000000e030e6227 */ /* 0x001fca00078e00ff */
[----:B------:R-:W-:-:S07]  /*11a10*/  @P6 SHF.R.U32.HI R3, RZ, R15, R14 ;  /* 0x0000000fff036219 */ /* 0x000fce000001160e */
.L_x_9216:
[----:B------:R-:W-:Y:S05]  /*11a20*/  BSYNC B0 ;  /* 0x0000000000007941 */ /* 0x000fea0003800000 */
.L_x_9214:
[----:B------:R-:W-:-:S05]  /*11a30*/  IMAD R3, R3, R21, R106 ;  /* 0x0000001503037224 */ /* 0x000fca00078e026a */
[----:B------:R-:W-:Y:S02]  /*11a40*/  VIMNMX R12, R12, R3, !PT ;  /* 0x000000030c0c7248 */ /* 0x000fe40007fe0100 */
[----:B------:R-:W-:-:S07]  /*11a50*/  VIADDMNMX R0, R3, R21, R0, PT ;  /* 0x0000001503007246 */ /* 0x000fce0003800100 */
.L_x_9213:
[----:B------:R-:W-:Y:S02]  /*11a60*/  ISETP.GT.AND P1, PT, R12, 0x20, !P1 ;  /* 0x000000200c00780c */ /* 0x000fe40004f24270 */
[----:B------:R-:W-:Y:S02]  /*11a70*/  ISETP.NE.AND P6, PT, R134, RZ, PT ;  /* 0x000000ff8600720c */ /* 0x000fe40003fc5270 */
[----:B------:R-:W-:Y:S02]  /*11a80*/  ISETP.LT.OR P1, PT, R0, 0x21, P1 ;  /* 0x000000210000780c */ /* 0x000fe40000f21670 */
[----:B------:R-:W-:Y:S02]  /*11a90*/  ISETP.GT.AND P3, PT, R12, 0x28, !P3 ;  /* 0x000000280c00780c */ /* 0x000fe40005f64270 */
[----:B------:R-:W-:Y:S02]  /*11aa0*/  FSEL R15, R74, -INF , !P1 ;  /* 0xff8000004a0f7808 */ /* 0x000fe40004800000 */
[----:B------:R-:W-:-:S02]  /*11ab0*/  ISETP.NE.AND P1, PT, R130, RZ, PT ;  /* 0x000000ff8200720c */ /* 0x000fc40003f25270 */
[----:B------:R-:W-:Y:S02]  /*11ac0*/  ISETP.LT.OR P3, PT, R0, 0x29, P3 ;  /* 0x000000290000780c */ /* 0x000fe40001f61670 */
[----:B------:R-:W-:Y:S02]  /*11ad0*/  ISETP.GT.AND P1, PT, R12, 0x29, !P1 ;  /* 0x000000290c00780c */ /* 0x000fe40004f24270 */
[----:B------:R-:W-:Y:S02]  /*11ae0*/  FSEL R145, R78, -INF , !P3 ;  /* 0xff8000004e917808 */ /* 0x000fe40005800000 */
        /* <DEDUP_REMOVED lines=57> */
[----:B------:R-:W-:Y:S02]  /*11e80*/  ISETP.GT.AND P1, PT, R12, 0x50, !P3 ;  /* 0x000000500c00780c */ /* 0x000fe40005f24270 */
[----:B------:R-:W-:Y:S02]  /*11e90*/  ISETP.NE.AND P3, PT, R142, RZ, PT ;  /* 0x000000ff8e00720c */ /* 0x000fe40003f65270 */
[----:B------:R-:W-:Y:S02]  /*11ea0*/  ISETP.LT.OR P1, PT, R0, 0x51, P1 ;  /* 0x000000510000780c */ /* 0x000fe40000f21670 */
[----:B------:R-:W-:Y:S02]  /*11eb0*/  FMNMX.FTZ R14, R61, R14, !PT ;  /* 0x0000000e3d0e7209 */ /* 0x000fe40007810000 */
[----:B------:R-:W-:Y:S02]  /*11ec0*/  FSEL R155, R66, -INF , !P1 ;  /* 0xff800000429b7808 */ /* 0x000fe40004800000 */
[----:B------:R-:W-:-:S02]  /*11ed0*/  ISETP.GT.AND P1, PT, R12, 0x51, !P2 ;  /* 0x000000510c00780c */ /* 0x000fc40005724270 */
[----:B------:R-:W-:Y:S02]  /*11ee0*/  ISETP.NE.AND P2, PT, R144, RZ, PT ;  /* 0x000000ff9000720c */ /* 0x000fe40003f45270 */
[----:B------:R-:W-:Y:S02]  /*11ef0*/  ISETP.LT.OR P1, PT, R0, 0x52, P1 ;  /* 0x000000520000780c */ /* 0x000fe40000f21670 */
[----:B------:R-:W-:Y:S02]  /*11f00*/  FMNMX.FTZ R14, R125, R14, !PT ;  /* 0x0000000e7d0e7209 */ /* 0x000fe40007810000 */
[----:B------:R-:W-:Y:S02]  /*11f10*/  FSEL R67, R67, -INF , !P1 ;  /* 0xff80000043437808 */ /* 0x000fe40004800000 */
[----:B------:R-:W-:Y:S02]  /*11f20*/  ISETP.GT.AND P1, PT, R12, 0x58, !P6 ;  /* 0x000000580c00780c */ /* 0x000fe40007724270 */
[----:B------:R-:W-:-:S02]  /*11f30*/  ISETP.NE.AND P6, PT, R118, RZ, PT ;  /* 0x000000ff7600720c */ /* 0x000fc40003fc5270 */
        /* <DEDUP_REMOVED lines=45> */
[----:B------:R-:W-:Y:S01]  /*12210*/  ISETP.NE.AND P1, PT, R44, RZ, PT ;  /* 0x000000ff2c00720c */ /* 0x000fe20003f25270 */
[----:B------:R-:W0:Y:S01]  /*12220*/  SHFL.BFLY PT, R3, R14, 0x2, 0x1f ;  /* 0x0c401f000e037f89 */ /* 0x000e2200000e0000 */
[C---:B------:R-:W-:Y:S02]  /*12230*/  ISETP.GT.AND P4, PT, R12.reuse, 0x91, !P4 ;  /* 0x000000910c00780c */ /* 0x040fe40006784270 */
[----:B------:R-:W-:-:S02]  /*12240*/  ISETP.GT.AND P1, PT, R12, 0x71, !P1 ;  /* 0x000000710c00780c */ /* 0x000fc40004f24270 */
[----:B------:R-:W-:Y:S02]  /*12250*/  ISETP.GT.AND P5, PT, R12, 0x98, !P5 ;  /* 0x000000980c00780c */ /* 0x000fe40006fa4270 */
[C---:B------:R-:W-:Y:S02]  /*12260*/  ISETP.LT.OR P1, PT, R0.reuse, 0x72, P1 ;  /* 0x000000720000780c */ /* 0x040fe40000f21670 */
[----:B------:R-:W-:Y:S02]  /*12270*/  ISETP.LT.OR P4, PT, R0, 0x92, P4 ;  /* 0x000000920000780c */ /* 0x000fe40002781670 */
[----:B------:R-:W-:Y:S02]  /*12280*/  FSEL R51, R51, -INF , !P1 ;  /* 0xff80000033337808 */ /* 0x000fe40004800000 */
[----:B------:R-:W-:Y:S02]  /*12290*/  ISETP.GT.AND P1, PT, R12, 0x78, !P3 ;  /* 0x000000780c00780c */ /* 0x000fe40005f24270 */
[----:B------:R-:W-:-:S02]  /*122a0*/  ISETP.NE.AND P3, PT, R52, RZ, PT ;  /* 0x000000ff3400720c */ /* 0x000fc40003f65270 */
[C---:B------:R-:W-:Y:S02]  /*122b0*/  ISETP.LT.OR P1, PT, R0.reuse, 0x79, P1 ;  /* 0x000000790000780c */ /* 0x040fe40000f21670 */
[----:B------:R-:W-:Y:S02]  /*122c0*/  ISETP.LT.OR P5, PT, R0, 0x99, P5 ;  /* 0x000000990000780c */ /* 0x000fe40002fa1670 */
[----:B------:R-:W-:Y:S02]  /*122d0*/  FSEL R165, R54, -INF , !P1 ;  /* 0xff80000036a57808 */ /* 0x000fe40004800000 */
[----:B------:R-:W-:Y:S02]  /*122e0*/  ISETP.GT.AND P1, PT, R12, 0x79, !P2 ;  /* 0x000000790c00780c */ /* 0x000fe40005724270 */
[----:B------:R-:W-:Y:S02]  /*122f0*/  ISETP.NE.AND P2, PT, R48, RZ, PT ;  /* 0x000000ff3000720c */ /* 0x000fe40003f45270 */
[----:B------:R-:W-:-:S02]  /*12300*/  ISETP.LT.OR P1, PT, R0, 0x7a, P1 ;  /* 0x0000007a0000780c */ /* 0x000fc40000f21670 */
[----:B------:R-:W-:Y:S02]  /*12310*/  FSEL R35, R35, -INF , !P4 ;  /* 0xff80000023237808 */ /* 0x000fe40006000000 */
        /* <DEDUP_REMOVED lines=45> */
[----:B0-----:R-:W-:Y:S02]  /*125f0*/  FMNMX.FTZ R24, R14, R3, !PT ;  /* 0x000000030e187209 */ /* 0x001fe40007810000 */
[----:B------:R-:W-:Y:S02]  /*12600*/  FMNMX.FTZ R30, R90, R167, !PT ;  /* 0x000000a75a1e7209 */ /* 0x000fe40007810000 */
[----:B------:R-:W-:Y:S01]  /*12610*/  ISETP.LT.OR P1, PT, R0, 0x8a, P1 ;  /* 0x0000008a0000780c */ /* 0x000fe20000f21670 */
[----:B------:R-:W0:Y:S01]  /*12620*/  SHFL.BFLY PT, R3, R24, 0x1, 0x1f ;  /* 0x0c201f0018037f89 */ /* 0x000e2200000e0000 */
[----:B------:R-:W-:-:S02]  /*12630*/  FMNMX.FTZ R32, R169, R30, !PT ;  /* 0x0000001ea9207209 */ /* 0x000fc40007810000 */
[----:B------:R-:W-:Y:S02]  /*12640*/  FSEL R31, R31, -INF , !P1 ;  /* 0xff8000001f1f7808 */ /* 0x000fe40004800000 */
[----:B------:R-:W-:-:S04]  /*12650*/  FMNMX.FTZ R32, R171, R32, !PT ;  /* 0x00000020ab207209 */ /* 0x000fc80007810000 */
[----:B------:R-:W-:-:S04]  /*12660*/  FMNMX.FTZ R32, R173, R32, !PT ;  /* 0x00000020ad207209 */ /* 0x000fc80007810000 */
[----:B------:R-:W-:Y:S02]  /*12670*/  FMNMX.FTZ R32, R175, R32, !PT ;  /* 0x00000020af207209 */ /* 0x000fe40007810000 */
[----:B0-----:R-:W-:-:S04]  /*12680*/  FMNMX.FTZ R3, R24, R3, !PT ;  /* 0x0000000318037209 */ /* 0x001fc80007810000 */
[----:B------:R-:W-:Y:S01]  /*12690*/  FSETP.NEU.FTZ.AND P1, PT, R3, -INF , PT ;  /* 0xff8000000300780b */ /* 0x000fe20003f3d000 */
[----:B------:R-:W-:-:S05]  /*126a0*/  FFMA.FTZ R179, R2, R3, -8 ;  /* 0xc100000002b37423 */ /* 0x000fca0000010003 */
[----:B------:R-:W-:Y:S02]  /*126b0*/  FSEL R179, R179, RZ, P1 ;  /* 0x000000ffb3b37208 */ /* 0x000fe40000800000 */
[----:B------:R-:W-:Y:S02]  /*126c0*/  ISETP.GT.AND P1, PT, R12, 0x90, !P6 ;  /* 0x000000900c00780c */ /* 0x000fe40007724270 */
[----:B------:R-:W-:Y:S01]  /*126d0*/  ISETP.NE.AND P6, PT, R28, RZ, PT ;  /* 0x000000ff1c00720c */ /* 0x000fe20003fc5270 */
[----:B------:R-:W-:-:S01]  /*126e0*/  FFMA.FTZ R26, R2, R107, -R179 ;  /* 0x0000006b021a7223 */ /* 0x000fc200000108b3 */
[----:B------:R-:W-:Y:S01]  /*126f0*/  ISETP.LT.OR P1, PT, R0, 0x91, P1 ;  /* 0x000000910000780c */ /* 0x000fe20000f21670 */
[----:B------:R-:W-:-:S01]  /*12700*/  FFMA.FTZ R107, R2, R93, -R179 ;  /* 0x0000005d026b7223 */ /* 0x000fc200000108b3 */
[C-C-:B------:R-:W-:Y:S01]  /*12710*/  FFMA.FTZ R93, R2.reuse, R97, -R179.reuse ;  /* 0x00000061025d7223 */ /* 0x140fe200000108b3 */
[----:B------:R-:W-:-:S01]  /*12720*/  FFMA.FTZ R97, R2, R101, -R179 ;  /* 0x0000006502617223 */ /* 0x000fc200000108b3 */
[----:B------:R-:W-:Y:S01]  /*12730*/  FSEL R99, R34, -INF , !P1 ;  /* 0xff80000022637808 */ /* 0x000fe20004800000 */
[----:B------:R-:W-:-:S01]  /*12740*/  FFMA.FTZ R101, R2, R41, -R179 ;  /* 0x0000002902657223 */ /* 0x000fc200000108b3 */
[----:B------:R-:W-:Y:S01]  /*12750*/  FMNMX.FTZ R34, R177, R32, !PT ;  /* 0x00000020b1227209 */ /* 0x000fe20007810000 */
[----:B------:R-:W-:-:S01]  /*12760*/  FFMA.FTZ R24, R2, R109, -R179 ;  /* 0x0000006d02187223 */ /* 0x000fc200000108b3 */
        /* <DEDUP_REMOVED lines=11> */
[C-C-:B------:R-:W-:Y:S01]  /*12820*/  FFMA.FTZ R113, R2.reuse, R113, -R179.reuse ;  /* 0x0000007102717223 */ /* 0x140fe200000108b3 */
[----:B------:R-:W-:Y:S01]  /*12830*/  FSEL R39, R39, -INF , !P1 ;  /* 0xff80000027277808 */ /* 0x000fe20004800000 */
[C-C-:B------:R-:W-:Y:S01]  /*12840*/  FFMA.FTZ R115, R2.reuse, R115, -R179.reuse ;  /* 0x0000007302737223 */ /* 0x140fe200000108b3 */
[----:B------:R-:W-:Y:S01]  /*12850*/  FMNMX.FTZ R36, R145, R34, !PT ;  /* 0x0000002291247209 */ /* 0x000fe20007810000 */
[----:B------:R-:W-:Y:S01]  /*12860*/  MUFU.EX2 R14, R88 ;  /* 0x00000058000e7308 */ /* 0x000fe20000000800 */
[----:B------:R-:W-:-:S01]  /*12870*/  FFMA.FTZ R73, R2, R73, -R179 ;  /* 0x0000004902497223 */ /* 0x000fc200000108b3 */
[C-C-:B------:R-:W-:Y:S01]  /*12880*/  FFMA.FTZ R77, R2.reuse, R77, -R179.reuse ;  /* 0x0000004d024d7223 */ /* 0x140fe200000108b3 */
        /* <DEDUP_REMOVED lines=13> */
[----:B------:R-:W0:Y:S01]  /*12960*/  MUFU.EX2 R107, R107 ;  /* 0x0000006b006b7308 */ /* 0x000e220000000800 */
        /* <DEDUP_REMOVED lines=16> */
[----:B0-----:R-:W-:Y:S01]  /*12a70*/  F2FP.SATFINITE.E4M3.F32.PACK_AB_MERGE_C R184, R107, R26, RZ ;  /* 0x0000001a6bb8723e */ /* 0x001fe200048070ff */
[C-C-:B------:R-:W-:Y:S01]  /*12a80*/  FFMA.FTZ R54, R2.reuse, R139, -R179.reuse ;  /* 0x0000008b02367223 */ /* 0x140fe200000108b3 */
[----:B------:R-:W-:Y:S01]  /*12a90*/  FMNMX.FTZ R42, R63, R42, !PT ;  /* 0x0000002a3f2a7209 */ /* 0x000fe20007810000 */
[C-C-:B------:R-:W-:Y:S01]  /*12aa0*/  FFMA.FTZ R29, R2.reuse, R29, -R179.reuse ;  /* 0x0000001d021d7223 */ /* 0x140fe200000108b3 */
[----:B------:R-:W-:Y:S01]  /*12ab0*/  F2FP.SATFINITE.E4M3.F32.PACK_AB_MERGE_C R184, R89, R14, R184 ;  /* 0x0000000e59b8723e */ /* 0x000fe200048070b8 */
[--C-:B------:R-:W-:Y:S01]  /*12ac0*/  FFMA.FTZ R52, R2, R137, -R179.reuse ;  /* 0x0000008902347223 */ /* 0x100fe200000108b3 */
[----:B------:R-:W-:Y:S01]  /*12ad0*/  FMNMX.FTZ R42, R155, R42, !PT ;  /* 0x0000002a9b2a7209 */ /* 0x000fe20007810000 */
[----:B------:R-:W-:Y:S01]  /*12ae0*/  MUFU.EX2 R93, R93 ;  /* 0x0000005d005d7308 */ /* 0x000fe20000000800 */
[----:B------:R-:W-:Y:S01]  /*12af0*/  ISETP.NE.AND P6, PT, R224, 0x1, PT ;  /* 0x00000001e000780c */ /* 0x000fe20003fc5270 */
[C-C-:B------:R-:W-:Y:S01]  /*12b00*/  FFMA.FTZ R25, R2.reuse, R25, -R179.reuse ;  /* 0x0000001902197223 */ /* 0x140fe200000108b3 */
[----:B------:R-:W-:Y:S01]  /*12b10*/  FMNMX.FTZ R42, R67, R42, !PT ;  /* 0x0000002a432a7209 */ /* 0x000fe20007810000 */
[C-C-:B------:R-:W-:Y:S01]  /*12b20*/  FFMA.FTZ R33, R2.reuse, R33, -R179.reuse ;  /* 0x0000002102217223 */ /* 0x140fe200000108b3 */
[----:B------:R-:W-:-:S02]  /*12b30*/  FFMA.FTZ R56, R2, R141, -R179 ;  /* 0x0000008d02387223 */ /* 0x000fc400000108b3 */
        /* <DEDUP_REMOVED lines=10> */
[----:B------:R-:W-:Y:S01]  /*12be0*/  MUFU.EX2 R73, R73 ;  /* 0x0000004900497308 */ /* 0x000fe20000000800 */
[----:B0-----:R-:W-:Y:S02]  /*12bf0*/  F2FP.SATFINITE.E4M3.F32.PACK_AB_MERGE_C R186, R97, R28, RZ ;  /* 0x0000001c61ba723e */ /* 0x001fe400048070ff */
[----:B------:R-:W-:Y:S02]  /*12c00*/  FMNMX.FTZ R46, R51, R46, !PT ;  /* 0x0000002e332e7209 */ /* 0x000fe40007810000 */
[----:B------:R-:W-:Y:S02]  /*12c10*/  F2FP.SATFINITE.E4M3.F32.PACK_AB_MERGE_C R186, R93, R24, R186 ;  /* 0x000000185dba723e */ /* 0x000fe400048070ba */
        /* <DEDUP_REMOVED lines=12> */
[----:B------:R-:W-:Y:S03]  /*12ce0*/  MUFU.EX2 R36, R119 ;  /* 0x0000007700247308 */ /* 0x000fe60000000800 */
[----:B------:R-:W-:-:S04]  /*12cf0*/  FMNMX.FTZ R48, R35, R48, !PT ;  /* 0x0000003023307209 */ /* 0x000fc80007810000 */
[----:B------:R-:W-:Y:S01]  /*12d00*/  FMNMX.FTZ R48, R41, R48, !PT ;  /* 0x0000003029307209 */ /* 0x000fe20007810000 */
[----:B------:R-:W0:Y:S03]  /*12d10*/  MUFU.EX2 R85, R85 ;  /* 0x0000005500557308 */ /* 0x000e260000000800 */
[----:B------:R-:W-:Y:S01]  /*12d20*/  FMNMX.FTZ R0, R39, R48, !PT ;  /* 0x0000003027007209 */ /* 0x000fe20007810000 */
[----:B------:R-:W-:-:S04]  /*12d30*/  FFMA.FTZ R48, R2, R133, -R179 ;  /* 0x0000008502307223 */ /* 0x000fc800000108b3 */
[----:B------:R-:W1:Y:S01]  /*12d40*/  SHFL.BFLY PT, R109, R0, 0x2, 0x1f ;  /* 0x0c401f00006d7f89 */ /* 0x000e6200000e0000 */
[----:B------:R-:W-:Y:S08]  /*12d50*/  MUFU.EX2 R40, R121 ;  /* 0x0000007900287308 */ /* 0x000ff00000000800 */
[----:B------:R-:W-:Y:S01]  /*12d60*/  MUFU.EX2 R57, R57 ;  /* 0x0000003900397308 */ /* 0x000fe20000000800 */
[----:B0-----:R-:W-:-:S04]  /*12d70*/  F2FP.SATFINITE.E4M3.F32.PACK_AB_MERGE_C R182, R85, R36, RZ ;  /* 0x0000002455b6723e */ /* 0x001fc800048070ff */
[----:B------:R-:W-:-:S03]  /*12d80*/  F2FP.SATFINITE.E4M3.F32.PACK_AB_MERGE_C R182, R81, R34, R182 ;  /* 0x0000002251b6723e */ /* 0x000fc600048070b6 */
[----:B------:R-:W-:Y:S01]  /*12d90*/  MUFU.EX2 R42, R123 ;  /* 0x0000007b002a7308 */ /* 0x000fe20000000800 */
[----:B-1----:R-:W-:-:S07]  /*12da0*/  FMNMX.FTZ R58, R0, R109, !PT ;  /* 0x0000006d003a7209 */ /* 0x002fce0007810000 */
[----:B------:R-:W0:Y:S01]  /*12db0*/  MUFU.EX2 R61, R61 ;  /* 0x0000003d003d7308 */ /* 0x000e220000000800 */
[----:B------:R-:W-:-:S01]  /*12dc0*/  FFMA.FTZ R109, R2, R143, -R179 ;  /* 0x0000008f026d7223 */ /* 0x000fc200000108b3 */
[----:B------:R-:W1:Y:S06]  /*12dd0*/  SHFL.BFLY PT, R111, R58, 0x1, 0x1f ;  /* 0x0c201f003a6f7f89 */ /* 0x000e6c00000e0000 */
[----:B------:R-:W-:Y:S08]  /*12de0*/  MUFU.EX2 R46, R127 ;  /* 0x0000007f002e7308 */ /* 0x000ff00000000800 */
[----:B------:R-:W2:Y:S01]  /*12df0*/  MUFU.EX2 R69, R69 ;  /* 0x0000004500457308 */ /* 0x000ea20000000800 */
[----:B0-----:R-:W-:-:S04]  /*12e00*/  F2FP.SATFINITE.E4M3.F32.PACK_AB_MERGE_C R176, R61, R42, RZ ;  /* 0x0000002a3db0723e */ /* 0x001fc800048070ff */
[----:B------:R-:W-:-:S03]  /*12e10*/  F2FP.SATFINITE.E4M3.F32.PACK_AB_MERGE_C R176, R57, R40, R176 ;  /* 0x0000002839b0723e */ /* 0x000fc600048070b0 */
[----:B------:R-:W-:Y:S01]  /*12e20*/  MUFU.EX2 R44, R125 ;  /* 0x0000007d002c7308 */ /* 0x000fe20000000800 */
[----:B-1----:R-:W-:-:S04]  /*12e30*/  FMNMX.FTZ R0, R58, R111, !PT ;  /* 0x0000006f3a007209 */ /* 0x002fc80007810000 */
[----:B------:R-:W-:Y:S01]  /*12e40*/  FSETP.NEU.FTZ.AND P1, PT, R0, -INF , PT ;  /* 0xff8000000000780b */ /* 0x000fe20003f3d000 */
[----:B------:R-:W-:-:S02]  /*12e50*/  FFMA.FTZ R58, R2, R0, -8 ;  /* 0xc1000000023a7423 */ /* 0x000fc40000010000 */
[----:B------:R-:W-:Y:S01]  /*12e60*/  MUFU.EX2 R65, R65 ;  /* 0x0000004100417308 */ /* 0x000fe20000000800 */
[----:B--2---:R-:W-:Y:S02]  /*12e70*/  F2FP.SATFINITE.E4M3.F32.PACK_AB_MERGE_C R178, R69, R46, RZ ;  /* 0x0000002e45b2723e */ /* 0x004fe400048070ff */
[----:B------:R-:W-:-:S05]  /*12e80*/  FSEL R58, R58, RZ, P1 ;  /* 0x000000ff3a3a7208 */ /* 0x000fca0000800000 */
        /* <DEDUP_REMOVED lines=8> */
[----:B------:R-:W-:Y:S01]  /*12f10*/  MUFU.EX2 R37, R37 ;  /* 0x0000002500257308 */ /* 0x000fe20000000800 */
[----:B------:R-:W-:-:S01]  /*12f20*/  FFMA.FTZ R111, R2, R175, -R58 ;  /* 0x000000af026f7223 */ /* 0x000fc2000001083a */
[----:B------:R-:W-:Y:S01]  /*12f30*/  FADD.FTZ R84, R26, R67 ;  /* 0x000000431a547221 */ /* 0x000fe20000010000 */
[----:B------:R-:W-:-:S01]  /*12f40*/  FFMA.FTZ R68, R2, R177, -R58 ;  /* 0x000000b102447223 */ /* 0x000fc2000001083a */
[C-C-:B------:R-:W-:Y:S01]  /*12f50*/  FFMA.FTZ R103, R2.reuse, R103, -R58.reuse ;  /* 0x0000006702677223 */ /* 0x140fe2000001083a */
[----:B------:R-:W-:-:S01]  /*12f60*/  FFMA.FTZ R15, R2, R15, -R58 ;  /* 0x0000000f020f7223 */ /* 0x000fc2000001083a */
[----:B------:R-:W-:Y:S01]  /*12f70*/  FADD.FTZ R115, R107, R84 ;  /* 0x000000546b737221 */ /* 0x000fe20000010000 */
[----:B------:R-:W-:-:S01]  /*12f80*/  FFMA.FTZ R84, R2, R71, -R58 ;  /* 0x0000004702547223 */ /* 0x000fc2000001083a */
[----:B------:R-:W0:Y:S01]  /*12f90*/  MUFU.EX2 R62, R62 ;  /* 0x0000003e003e7308 */ /* 0x000e220000000800 */
[----:B------:R-:W-:-:S01]  /*12fa0*/  FFMA.FTZ R70, R2, R75, -R58 ;  /* 0x0000004b02467223 */ /* 0x000fc2000001083a */
[----:B------:R-:W-:Y:S01]  /*12fb0*/  FADD.FTZ R86, R24, R115 ;  /* 0x0000007318567221 */ /* 0x000fe20000010000 */
[----:B------:R-:W-:-:S01]  /*12fc0*/  FFMA.FTZ R72, R2, R145, -R58 ;  /* 0x0000009102487223 */ /* 0x000fc2000001083a */
[C-C-:B------:R-:W-:Y:S01]  /*12fd0*/  FFMA.FTZ R79, R2.reuse, R79, -R58.reuse ;  /* 0x0000004f024f7223 */ /* 0x140fe2000001083a */
[----:B------:R-:W-:-:S01]  /*12fe0*/  FFMA.FTZ R74, R2, R147, -R58 ;  /* 0x00000093024a7223 */ /* 0x000fc2000001083a */
[----:B------:R-:W-:Y:S01]  /*12ff0*/  FADD.FTZ R115, R93, R86 ;  /* 0x000000565d737221 */ /* 0x000fe20000010000 */
[----:B------:R-:W-:-:S01]  /*13000*/  FFMA.FTZ R43, R2, R43, -R58 ;  /* 0x0000002b022b7223 */ /* 0x000fc2000001083a */
[----:B------:R-:W1:Y:S01]  /*13010*/  MUFU.EX2 R64, R64 ;  /* 0x0000004000407308 */ /* 0x000e620000000800 */
[----:B------:R-:W-:-:S01]  /*13020*/  FFMA.FTZ R75, R2, R83, -R58 ;  /* 0x00000053024b7223 */ /* 0x000fc2000001083a */
[----:B------:R-:W-:Y:S01]  /*13030*/  FADD.FTZ R88, R28, R115 ;  /* 0x000000731c587221 */ /* 0x000fe20000010000 */
        /* <DEDUP_REMOVED lines=9> */
[C-C-:B------:R-:W-:Y:S01]  /*130d0*/  FFMA.FTZ R87, R2.reuse, R63, -R58.reuse ;  /* 0x0000003f02577223 */ /* 0x140fe2000001083a */
[----:B------:R-:W-:-:S01]  /*130e0*/  FFMA.FTZ R63, R2, R155, -R58 ;  /* 0x0000009b023f7223 */ /* 0x000fc2000001083a */
[----:B------:R-:W-:Y:S01]  /*130f0*/  FFMA.FTZ R67, R2, R157, -R58 ;  /* 0x0000009d02437223 */ /* 0x000fe2000001083a */
[----:B------:R-:W-:Y:S01]  /*13100*/  F2FP.SATFINITE.E4M3.F32.PACK_AB_MERGE_C R178, R65, R44, R178 ;  /* 0x0000002c41b2723e */ /* 0x000fe200048070b2 */
        /* <DEDUP_REMOVED lines=12> */
[C-C-:B------:R-:W-:Y:S01]  /*131d0*/  FFMA.FTZ R91, R2.reuse, R91, -R58.reuse ;  /* 0x0000005b025b7223 */ /* 0x140fe2000001083a */
[----:B------:R-:W-:Y:S01]  /*131e0*/  F2FP.SATFINITE.E4M3.F32.PACK_AB_MERGE_C R64, R113, R64, RZ ;  /* 0x000000407140723e */ /* 0x000fe200048070ff */
[C-C-:B------:R-:W-:Y:S01]  /*131f0*/  FFMA.FTZ R95, R2.reuse, R95, -R58.reuse ;  /* 0x0000005f025f7223 */ /* 0x140fe2000001083a */
[----:B------:R-:W-:-:S01]  /*13200*/  FFMA.FTZ R31, R2, R31, -R58 ;  /* 0x0000001f021f7223 */ /* 0x000fc2000001083a */
[----:B------:R-:W2:Y:S01]  /*13210*/  MUFU.EX2 R68, R68 ;  /* 0x0000004400447308 */ /* 0x000ea20000000800 */
[----:B0-----:R-:W-:-:S01]  /*13220*/  FADD.FTZ R86, R66, R115 ;  /* 0x0000007342567221 */ /* 0x001fc20000010000 */
[----:B------:R-:W-:Y:S01]  /*13230*/  FADD.FTZ R115, R73, R88 ;  /* 0x0000005849737221 */ /* 0x000fe20000010000 */
[----:B------:R-:W-:Y:S01]  /*13240*/  F2FP.SATFINITE.E4M3.F32.PACK_AB_MERGE_C R185, R62, R37, R64 ;  /* 0x000000253eb9723e */ /* 0x000fe20004807040 */
[----:B------:R-:W-:Y:S01]  /*13250*/  FFMA.FTZ R99, R2, R99, -R58 ;  /* 0x0000006302637223 */ /* 0x000fe2000001083a */
[----:B------:R-:W0:Y:S01]  /*13260*/  @P6 LDC R37, c[0x0][0x44c] ;  /* 0x00011300ff256b82 */ /* 0x000e220000000800 */
[----:B------:R-:W-:-:S01]  /*13270*/  FADD.FTZ R88, R32, R115 ;  /* 0x0000007320587221 */ /* 0x000fc20000010000 */
[----:B------:R-:W-:Y:S01]  /*13280*/  FFMA.FTZ R35, R2, R35, -R58 ;  /* 0x0000002302237223 */ /* 0x000fe2000001083a */
[----:B------:R-:W3:Y:S01]  /*13290*/  MUFU.EX2 R103, R103 ;  /* 0x0000006700677308 */ /* 0x000ee20000000800 */
[----:B-1----:R-:W-:-:S01]  /*132a0*/  FADD.FTZ R107, R111, R86 ;  /* 0x000000566f6b7221 */ /* 0x002fc20000010000 */
[----:B------:R-:W-:Y:S01]  /*132b0*/  FADD.FTZ R97, R77, R88 ;  /* 0x000000584d617221 */ /* 0x000fe20000010000 */
[----:B------:R-:W-:-:S01]  /*132c0*/  FFMA.FTZ R41, R2, R41, -R58 ;  /* 0x0000002902297223 */ /* 0x000fc2000001083a */
[----:B------:R-:W-:-:S02]  /*132d0*/  FFMA.FTZ R39, R2, R39, -R58 ;  /* 0x0000002702277223 */ /* 0x000fc4000001083a */
[----:B------:R-:W-:-:S02]  /*132e0*/  FADD.FTZ R32, R34, R97 ;  /* 0x0000006122207221 */ /* 0x000fc40000010000 */
[----:B------:R-:W1:Y:S01]  /*132f0*/  MUFU.EX2 R15, R15 ;  /* 0x0000000f000f7308 */ /* 0x000e620000000800 */
[----:B--2---:R-:W-:-:S01]  /*13300*/  FADD.FTZ R86, R68, R107 ;  /* 0x0000006b44567221 */ /* 0x004fc20000010000 */
[----:B------:R-:W-:-:S04]  /*13310*/  FADD.FTZ R77, R81, R32 ;  /* 0x00000020514d7221 */ /* 0x000fc80000010000 */
[----:B------:R-:W-:Y:S02]  /*13320*/  FADD.FTZ R32, R36, R77 ;  /* 0x0000004d24207221 */ /* 0x000fe40000010000 */
[----:B------:R-:W2:Y:S01]  /*13330*/  MUFU.EX2 R70, R70 ;  /* 0x0000004600467308 */ /* 0x000ea20000000800 */
[----:B---3--:R-:W-:-:S01]  /*13340*/  FADD.FTZ R86, R103, R86 ;  /* 0x0000005667567221 */ /* 0x008fc20000010000 */
[----:B------:R-:W-:Y:S01]  /*13350*/  FADD.FTZ R85, R85, R32 ;  /* 0x0000002055557221 */ /* 0x000fe20000010000 */
[----:B------:R-:W-:Y:S01]  /*13360*/  F2FP.SATFINITE.E4M3.F32.PACK_AB_MERGE_C R68, R103, R68, RZ ;  /* 0x000000446744723e */ /* 0x000fe200048070ff */
[----:B0-----:R-:W-:-:S04]  /*13370*/  @P6 IMAD.HI.U32 R37, R202, R37, RZ ;  /* 0x00000025ca256227 */ /* 0x001fc800078e00ff */
[----:B------:R-:W-:-:S01]  /*13380*/  FADD.FTZ R30, R40, R85 ;  /* 0x00000055281e7221 */ /* 0x000fc20000010000 */
[----:B------:R-:W-:Y:S01]  /*13390*/  F2FP.SATFINITE.E4M3.F32.PACK_AB_MERGE_C R187, R111, R66, R68 ;  /* 0x000000426fbb723e */ /* 0x000fe20004807044 */
[----:B------:R-:W0:Y:S02]  /*133a0*/  MUFU.EX2 R72, R72 ;  /* 0x0000004800487308 */ /* 0x000e240000000800 */
[----:B------:R-:W-:-:S04]  /*133b0*/  FADD.FTZ R73, R57, R30 ;  /* 0x0000001e39497221 */ /* 0x000fc80000010000 */
[----:B------:R-:W-:Y:S02]  /*133c0*/  FADD.FTZ R42, R42, R73 ;  /* 0x000000492a2a7221 */ /* 0x000fe40000010000 */
[----:B------:R-:W3:Y:S02]  /*133d0*/  MUFU.EX2 R79, R79 ;  /* 0x0000004f004f7308 */ /* 0x000ee40000000800 */
[----:B------:R-:W-:-:S04]  /*133e0*/  FADD.FTZ R61, R61, R42 ;  /* 0x0000002a3d3d7221 */ /* 0x000fc80000010000 */
[----:B------:R-:W-:Y:S02]  /*133f0*/  FADD.FTZ R30, R44, R61 ;  /* 0x0000003d2c1e7221 */ /* 0x000fe40000010000 */
[----:B------:R-:W4:Y:S02]  /*13400*/  MUFU.EX2 R74, R74 ;  /* 0x0000004a004a7308 */ /* 0x000f240000000800 */
[----:B------:R-:W-:-:S04]  /*13410*/  FADD.FTZ R65, R65, R30 ;  /* 0x0000001e41417221 */ /* 0x000fc80000010000 */
[----:B------:R-:W-:Y:S02]  /*13420*/  FADD.FTZ R46, R46, R65 ;  /* 0x000000412e2e7221 */ /* 0x000fe40000010000 */
[----:B------:R1:W-:Y:S02]  /*13430*/  MUFU.EX2 R26, R43 ;  /* 0x0000002b001a7308 */ /* 0x0003e40000000800 */
[----:B------:R-:W-:-:S06]  /*13440*/  FADD.FTZ R69, R69, R46 ;  /* 0x0000002e45457221 */ /* 0x000fcc0000010000 */
[----:B------:R-:W5:Y:S01]  /*13450*/  MUFU.EX2 R75, R75 ;  /* 0x0000004b004b7308 */ /* 0x000f620000000800 */
[----:B-1----:R-:W-:-:S04]  /*13460*/  FADD.FTZ R43, R15, R86 ;  /* 0x000000560f2b7221 */ /* 0x002fc80000010000 */
[----:B--2---:R-:W-:-:S03]  /*13470*/  FADD.FTZ R43, R70, R43 ;  /* 0x0000002b462b7221 */ /* 0x004fc60000010000 */
[----:B------:R-:W1:Y:S01]  /*13480*/  MUFU.EX2 R76, R76 ;  /* 0x0000004c004c7308 */ /* 0x000e620000000800 */
[----:B0-----:R-:W-:-:S01]  /*13490*/  FADD.FTZ R24, R72, R43 ;  /* 0x0000002b48187221 */ /* 0x001fc20000010000 */
[----:B---3--:R-:W-:-:S03]  /*134a0*/  F2FP.SATFINITE.E4M3.F32.PACK_AB_MERGE_C R72, R79, R72, RZ ;  /* 0x000000484f48723e */ /* 0x008fc600048070ff */
[----:B------:R-:W-:Y:S01]  /*134b0*/  FADD.FTZ R43, R79, R24 ;  /* 0x000000184f2b7221 */ /* 0x000fe20000010000 */
[----:B------:R-:W-:Y:S02]  /*134c0*/  F2FP.SATFINITE.E4M3.F32.PACK_AB_MERGE_C R181, R70, R15, R72 ;  /* 0x0000000f46b5723e */ /* 0x000fe40004807048 */
[----:B------:R-:W0:Y:S01]  /*134d0*/  MUFU.EX2 R83, R83 ;  /* 0x0000005300537308 */ /* 0x000e220000000800 */
[----:B----4-:R-:W-:-:S04]  /*134e0*/  FADD.FTZ R24, R74, R43 ;  /* 0x0000002b4a187221 */ /* 0x010fc80000010000 */
[----:B-----5:R-:W-:-:S03]  /*134f0*/  FADD.FTZ R43, R75, R24 ;  /* 0x000000184b2b7221 */ /* 0x020fc60000010000 */
        /* <DEDUP_REMOVED lines=21> */
[----:B--2---:R-:W-:-:S07]  /*13650*/  F2FP.SATFINITE.E4M3.F32.PACK_AB_MERGE_C R34, R45, R38, RZ ;  /* 0x000000262d22723e */ /* 0x004fce00048070ff */
[----:B------:R-:W2:Y:S01]  /*13660*/  MUFU.EX2 R101, R101 ;  /* 0x0000006500657308 */ /* 0x000ea20000000800 */
[----:B-1----:R-:W-:-:S07]  /*13670*/  FADD.FTZ R43, R67, R32 ;  /* 0x00000020432b7221 */ /* 0x002fce0000010000 */
[----:B------:R-:W1:Y:S01]  /*13680*/  MUFU.EX2 R84, R84 ;  /* 0x0000005400547308 */ /* 0x000e620000000800 */
[----:B0-----:R-:W-:-:S07]  /*13690*/  FADD.FTZ R32, R12, R69 ;  /* 0x000000450c207221 */ /* 0x001fce0000010000 */
[----:B------:R-:W-:Y:S01]  /*136a0*/  MUFU.EX2 R71, R71 ;  /* 0x0000004700477308 */ /* 0x000fe20000000800 */
[C---:B--2---:R-:W-:Y:S01]  /*136b0*/  F2FP.SATFINITE.E4M3.F32.PACK_AB_MERGE_C R172, R101.reuse, R12, R34 ;  /* 0x0000000c65ac723e */ /* 0x044fe20004807022 */
[----:B------:R-:W-:-:S04]  /*136c0*/  FADD.FTZ R101, R101, R32 ;  /* 0x0000002065657221 */ /* 0x000fc80000010000 */
[----:B------:R-:W-:Y:S02]  /*136d0*/  FADD.FTZ R38, R38, R101 ;  /* 0x0000006526267221 */ /* 0x000fe40000010000 */
[----:B------:R-:W-:Y:S01]  /*136e0*/  MUFU.EX2 R28, R28 ;  /* 0x0000001c001c7308 */ /* 0x000fe20000000800 */
[----:B-1----:R-:W-:-:S01]  /*136f0*/  FADD.FTZ R12, R84, R43 ;  /* 0x0000002b540c7221 */ /* 0x002fc20000010000 */
[----:B------:R-:W-:Y:S01]  /*13700*/  FADD.FTZ R45, R45, R38 ;  /* 0x000000262d2d7221 */ /* 0x000fe20000010000 */
[----:B------:R-:W-:-:S04]  /*13710*/  F2FP.SATFINITE.E4M3.F32.PACK_AB_MERGE_C R67, R84, R67, RZ ;  /* 0x000000435443723e */ /* 0x000fc800048070ff */
[----:B------:R-:W-:Y:S01]  /*13720*/  F2FP.SATFINITE.E4M3.F32.PACK_AB_MERGE_C R179, R82, R63, R67 ;  /* 0x0000003f52b3723e */ /* 0x000fe20004807043 */
[----:B------:R-:W-:Y:S08]  /*13730*/  MUFU.EX2 R50, R50 ;  /* 0x0000003200327308 */ /* 0x000ff00000000800 */
[----:B------:R-:W0:Y:S08]  /*13740*/  MUFU.EX2 R53, R53 ;  /* 0x0000003500357308 */ /* 0x000e300000000800 */
[----:B------:R-:W-:Y:S08]  /*13750*/  MUFU.EX2 R47, R47 ;  /* 0x0000002f002f7308 */ /* 0x000ff00000000800 */
[----:B------:R-:W-:Y:S01]  /*13760*/  MUFU.EX2 R48, R48 ;  /* 0x0000003000307308 */ /* 0x000fe20000000800 */
[----:B0-----:R-:W-:-:S07]  /*13770*/  F2FP.SATFINITE.E4M3.F32.PACK_AB_MERGE_C R34, R53, R50, RZ ;  /* 0x000000323522723e */ /* 0x001fce00048070ff */
[----:B------:R-:W0:Y:S08]  /*13780*/  MUFU.EX2 R49, R49 ;  /* 0x0000003100317308 */ /* 0x000e300000000800 */
[----:B------:R-:W1:Y:S08]  /*13790*/  MUFU.EX2 R14, R14 ;  /* 0x0000000e000e7308 */ /* 0x000e700000000800 */
[----:B------:R2:W-:Y:S01]  /*137a0*/  MUFU.EX2 R30, R27 ;  /* 0x0000001b001e7308 */ /* 0x0005e20000000800 */
[C---:B0-----:R-:W-:Y:S01]  /*137b0*/  F2FP.SATFINITE.E4M3.F32.PACK_AB_MERGE_C R174, R49.reuse, R48, R34 ;  /* 0x0000003031ae723e */ /* 0x041fe20004807022 */
[----:B------:R-:W-:Y:S01]  /*137c0*/  FADD.FTZ R48, R48, R45 ;  /* 0x0000002d30307221 */ /* 0x000fe20000010000 */
[----:B------:R-:W0:Y:S03]  /*137d0*/  @P6 LDC R34, c[0x0][0x450] ;  /* 0x00011400ff226b82 */ /* 0x000e260000000800 */
[----:B------:R-:W-:-:S02]  /*137e0*/  FADD.FTZ R49, R49, R48 ;  /* 0x0000003031317221 */ /* 0x000fc40000010000 */
[----:B------:R-:W3:Y:S01]  /*137f0*/  MUFU.EX2 R51, R51 ;  /* 0x0000003300337308 */ /* 0x000ee20000000800 */
[----:B--2---:R-:W-:-:S01]  /*13800*/  FADD.FTZ R27, R71, R12 ;  /* 0x0000000c471b7221 */ /* 0x004fc20000010000 */
[----:B------:R-:W-:-:S03]  /*13810*/  FADD.FTZ R50, R50, R49 ;  /* 0x0000003132327221 */ /* 0x000fc60000010000 */
[----:B------:R-:W-:Y:S01]  /*13820*/  FADD.FTZ R27, R26, R27 ;  /* 0x0000001b1a1b7221 */ /* 0x000fe20000010000 */
[----:B------:R-:W-:-:S02]  /*13830*/  FADD.FTZ R53, R53, R50 ;  /* 0x0000003235357221 */ /* 0x000fc40000010000 */
[----:B------:R-:W2:Y:S01]  /*13840*/  MUFU.EX2 R165, R165 ;  /* 0x000000a500a57308 */ /* 0x000ea20000000800 */
[----:B------:R-:W-:-:S01]  /*13850*/  FADD.FTZ R32, R28, R27 ;  /* 0x0000001b1c207221 */ /* 0x000fc20000010000 */
[----:B------:R-:W-:-:S03]  /*13860*/  F2FP.SATFINITE.E4M3.F32.PACK_AB_MERGE_C R27, R47, R28, RZ ;  /* 0x0000001c2f1b723e */ /* 0x000fc600048070ff */
[----:B------:R-:W-:Y:S01]  /*13870*/  FADD.FTZ R47, R47, R32 ;  /* 0x000000202f2f7221 */ /* 0x000fe20000010000 */
[----:B------:R-:W-:Y:S02]  /*13880*/  F2FP.SATFINITE.E4M3.F32.PACK_AB_MERGE_C R173, R26, R71, R27 ;  /* 0x000000471aad723e */ /* 0x000fe4000480701b */
[----:B------:R-:W-:Y:S01]  /*13890*/  MUFU.EX2 R54, R54 ;  /* 0x0000003600367308 */ /* 0x000fe20000000800 */
[----:B-1----:R-:W-:-:S04]  /*138a0*/  FADD.FTZ R28, R14, R47 ;  /* 0x0000002f0e1c7221 */ /* 0x002fc80000010000 */
[----:B---3--:R-:W-:-:S03]  /*138b0*/  FADD.FTZ R32, R51, R28 ;  /* 0x0000001c33207221 */ /* 0x008fc60000010000 */
[----:B------:R-:W-:Y:S01]  /*138c0*/  MUFU.EX2 R29, R29 ;  /* 0x0000001d001d7308 */ /* 0x000fe20000000800 */
[----:B--2---:R-:W-:-:S07]  /*138d0*/  FADD.FTZ R15, R165, R32 ;  /* 0x00000020a50f7221 */ /* 0x004fce0000010000 */
[----:B------:R-:W1:Y:S08]  /*138e0*/  MUFU.EX2 R24, R55 ;  /* 0x0000003700187308 */ /* 0x000e700000000800 */
[----:B------:R-:W-:Y:S08]  /*138f0*/  MUFU.EX2 R52, R52 ;  /* 0x0000003400347308 */ /* 0x000ff00000000800 */
[----:B------:R-:W-:Y:S01]  /*13900*/  MUFU.EX2 R25, R25 ;  /* 0x0000001900197308 */ /* 0x000fe20000000800 */
[C---:B-1----:R-:W-:Y:S01]  /*13910*/  F2FP.SATFINITE.E4M3.F32.PACK_AB_MERGE_C R165, R24.reuse, R165, RZ ;  /* 0x000000a518a5723e */ /* 0x042fe200048070ff */
[----:B------:R-:W-:-:S03]  /*13920*/  FADD.FTZ R24, R24, R15 ;  /* 0x0000000f18187221 */ /* 0x000fc60000010000 */
[----:B------:R-:W-:-:S03]  /*13930*/  F2FP.SATFINITE.E4M3.F32.PACK_AB_MERGE_C R175, R51, R14, R165 ;  /* 0x0000000e33af723e */ /* 0x000fc600048070a5 */
[----:B------:R-:W1:Y:S08]  /*13940*/  MUFU.EX2 R91, R91 ;  /* 0x0000005b005b7308 */ /* 0x000e700000000800 */
[----:B------:R-:W2:Y:S08]  /*13950*/  MUFU.EX2 R95, R95 ;  /* 0x0000005f005f7308 */ /* 0x000eb00000000800 */
[----:B------:R-:W-:Y:S01]  /*13960*/  MUFU.EX2 R33, R33 ;  /* 0x0000002100217308 */ /* 0x000fe20000000800 */
[----:B-1----:R-:W-:-:S04]  /*13970*/  FADD.FTZ R15, R91, R24 ;  /* 0x000000185b0f7221 */ /* 0x002fc80000010000 */
[----:B------:R-:W-:-:S03]  /*13980*/  FADD.FTZ R32, R30, R15 ;  /* 0x0000000f1e207221 */ /* 0x000fc60000010000 */
[----:B------:R-:W1:Y:S01]  /*13990*/  MUFU.EX2 R60, R60 ;  /* 0x0000003c003c7308 */ /* 0x000e620000000800 */
[----:B--2---:R-:W-:-:S07]  /*139a0*/  FADD.FTZ R15, R95, R32 ;  /* 0x000000205f0f7221 */ /* 0x004fce0000010000 */
[----:B------:R2:W3:Y:S08]  /*139b0*/  MUFU.EX2 R12, R31 ;  /* 0x0000001f000c7308 */ /* 0x0004f00000000800 */
[----:B------:R-:W-:Y:S01]  /*139c0*/  MUFU.EX2 R56, R56 ;  /* 0x0000003800387308 */ /* 0x000fe20000000800 */
[----:B--2---:R-:W-:Y:S02]  /*139d0*/  F2FP.SATFINITE.E4M3.F32.PACK_AB_MERGE_C R31, R29, R54, RZ ;  /* 0x000000361d1f723e */ /* 0x004fe400048070ff */
[----:B-1----:R-:W-:-:S02]  /*139e0*/  F2FP.SATFINITE.E4M3.F32.PACK_AB_MERGE_C R14, R60, R33, RZ ;  /* 0x000000213c0e723e */ /* 0x002fc400048070ff */
[C---:B------:R-:W-:Y:S01]  /*139f0*/  F2FP.SATFINITE.E4M3.F32.PACK_AB_MERGE_C R168, R25.reuse, R52, R31 ;  /* 0x0000003419a8723e */ /* 0x040fe2000480701f */
[----:B------:R-:W-:Y:S02]  /*13a00*/  FADD.FTZ R52, R52, R53 ;  /* 0x0000003534347221 */ /* 0x000fe40000010000 */
[----:B------:R-:W1:Y:S01]  /*13a10*/  MUFU.EX2 R109, R109 ;  /* 0x0000006d006d7308 */ /* 0x000e620000000800 */
[C---:B---3--:R-:W-:Y:S01]  /*13a20*/  F2FP.SATFINITE.E4M3.F32.PACK_AB_MERGE_C R95, R12.reuse, R95, RZ ;  /* 0x0000005f0c5f723e */ /* 0x048fe200048070ff */
[----:B------:R-:W-:Y:S01]  /*13a30*/  FADD.FTZ R25, R25, R52 ;  /* 0x0000003419197221 */ /* 0x000fe20000010000 */
[----:B------:R-:W-:-:S02]  /*13a40*/  FADD.FTZ R12, R12, R15 ;  /* 0x0000000f0c0c7221 */ /* 0x000fc40000010000 */
[----:B------:R-:W-:Y:S01]  /*13a50*/  F2FP.SATFINITE.E4M3.F32.PACK_AB_MERGE_C R169, R30, R91, R95 ;  /* 0x0000005b1ea9723e */ /* 0x000fe2000480705f */
[----:B------:R-:W-:-:S01]  /*13a60*/  FADD.FTZ R54, R54, R25 ;  /* 0x0000001936367221 */ /* 0x000fc20000010000 */
[----:B------:R-:W-:Y:S01]  /*13a70*/  IMAD.MOV.U32 R25, RZ, RZ, R202 ;  /* 0x000000ffff197224 */ /* 0x000fe200078e00ca */
[----:B------:R-:W2:Y:S01]  /*13a80*/  MUFU.EX2 R99, R99 ;  /* 0x0000006300637308 */ /* 0x000ea20000000800 */
[----:B0-----:R-:W-:Y:S01]  /*13a90*/  @P6 SHF.R.U32.HI R25, RZ, R34, R37 ;  /* 0x00000022ff196219 */ /* 0x001fe20000011625 */
[----:B------:R-:W-:Y:S01]  /*13aa0*/  FADD.FTZ R29, R29, R54 ;  /* 0x000000361d1d7221 */ /* 0x000fe20000010000 */
[----:B------:R-:W-:-:S03]  /*13ab0*/  ISETP.GE.AND P6, PT, R21, 0x1, PT ;  /* 0x000000011500780c */ /* 0x000fc60003fc6270 */
[----:B------:R-:W-:Y:S02]  /*13ac0*/  IMAD.IADD R25, R104, 0x1, R25 ;  /* 0x0000000168197824 */ /* 0x000fe400078e0219 */
[----:B------:R-:W0:Y:S01]  /*13ad0*/  MUFU.EX2 R28, R35 ;  /* 0x00000023001c7308 */ /* 0x000e220000000800 */
[----:B-1----:R-:W-:Y:S01]  /*13ae0*/  F2FP.SATFINITE.E4M3.F32.PACK_AB_MERGE_C R170, R109, R56, R14 ;  /* 0x000000386daa723e */ /* 0x002fe2000480700e */
[----:B------:R-:W-:Y:S01]  /*13af0*/  FADD.FTZ R56, R56, R29 ;  /* 0x0000001d38387221 */ /* 0x000fe20000010000 */
[----:B------:R-:W-:-:S03]  /*13b00*/  IMAD.IADD R20, R25, 0x1, R20 ;  /* 0x0000000119147824 */ /* 0x000fc600078e0214 */
[----:B------:R-:W-:Y:S02]  /*13b10*/  FADD.FTZ R56, R109, R56 ;  /* 0x000000386d387221 */ /* 0x000fe40000010000 */
[----:B------:R-:W-:Y:S01]  /*13b20*/  MUFU.EX2 R41, R41 ;  /* 0x0000002900297308 */ /* 0x000fe20000000800 */
[----:B--2---:R-:W-:-:S07]  /*13b30*/  FADD.FTZ R15, R99, R12 ;  /* 0x0000000c630f7221 */ /* 0x004fce0000010000 */
[----:B------:R-:W1:Y:S01]  /*13b40*/  MUFU.EX2 R24, R39 ;  /* 0x0000002700187308 */ /* 0x000e620000000800 */
[----:B0-----:R-:W-:-:S01]  /*13b50*/  FADD.FTZ R12, R28, R15 ;  /* 0x0000000f1c0c7221 */ /* 0x001fc20000010000 */
[----:B------:R-:W-:-:S04]  /*13b60*/  FADD.FTZ R15, R33, R56 ;  /* 0x00000038210f7221 */ /* 0x000fc80000010000 */
[----:B------:R-:W-:Y:S01]  /*13b70*/  FADD.FTZ R15, R60, R15 ;  /* 0x0000000f3c0f7221 */ /* 0x000fe20000010000 */
[----:B-1----:R-:W-:Y:S01]  /*13b80*/  F2FP.SATFINITE.E4M3.F32.PACK_AB_MERGE_C R14, R24, R41, RZ ;  /* 0x00000029180e723e */ /* 0x002fe200048070ff */
[----:B------:R-:W-:Y:S01]  /*13b90*/  FADD.FTZ R41, R41, R12 ;  /* 0x0000000c29297221 */ /* 0x000fe20000010000 */
[----:B------:R-:W-:Y:S02]  /*13ba0*/  VIADD R12, R105, 0xfffffffe ;  /* 0xfffffffe690c7836 */ /* 0x000fe40000000000 */
[----:B------:R-:W-:Y:S01]  /*13bb0*/  F2FP.SATFINITE.E4M3.F32.PACK_AB_MERGE_C R171, R28, R99, R14 ;  /* 0x000000631cab723e */ /* 0x000fe2000480700e */
[----:B------:R-:W-:-:S01]  /*13bc0*/  FADD.FTZ R14, R24, R41 ;  /* 0x00000029180e7221 */ /* 0x000fc20000010000 */
        /* <DEDUP_REMOVED lines=12> */
.L_x_9219:
[----:B------:R-:W-:-:S13]  /*13c90*/  ISETP.NE.AND P1, PT, R21, 0x1, PT ;  /* 0x000000011500780c */ /* 0x000fda0003f25270 */
[----:B------:R-:W0:Y:S02]  /*13ca0*/  @P1 LDC.64 R26, c[0x0][0x9e8] ;  /* 0x00027a00ff1a1b82 */ /* 0x000e240000000a00 */
[----:B0-----:R-:W-:-:S05]  /*13cb0*/  @P1 IMAD.HI.U32 R26, R24, R26, RZ ;  /* 0x0000001a181a1227 */ /* 0x001fca00078e00ff */
[----:B------:R-:W-:-:S07]  /*13cc0*/  @P1 SHF.R.U32.HI R24, RZ, R27, R26 ;  /* 0x0000001bff181219 */ /* 0x000fce000001161a */
.L_x_9220:
[----:B------:R-:W-:Y:S05]  /*13cd0*/  BSYNC B0 ;  /* 0x0000000000007941 */ /* 0x000fea0003800000 */
.L_x_9218:
[----:B------:R-:W-:-:S05]  /*13ce0*/  IMAD R21, R24, R21, R21 ;  /* 0x0000001518157224 */ /* 0x000fca00078e0215 */
[----:B------:R-:W-:-:S07]  /*13cf0*/  VIMNMX R20, R20, R21, PT ;  /* 0x0000001514147248 */ /* 0x000fce0003fe0100 */
.L_x_9217:
[----:B------:R-:W-:Y:S01]  /*13d00*/  IMAD.HI R20, R20, 0x66666667, RZ ;  /* 0x6666666714147827 */ /* 0x000fe200078e02ff */
[----:B------:R-:W-:Y:S02]  /*13d10*/  CS2R R24, SRZ ;  /* 0x0000000000187805 */ /* 0x000fe4000001ff00 */
[----:B------:R-:W-:Y:S02]  /*13d20*/  CS2R R26, SRZ ;  /* 0x00000000001a7805 */ /* 0x000fe4000001ff00 */
[----:B------:R-:W-:Y:S02]  /*13d30*/  CS2R R28, SRZ ;  /* 0x00000000001c7805 */ /* 0x000fe4000001ff00 */
[----:B------:R-:W-:Y:S02]  /*13d40*/  CS2R R30, SRZ ;  /* 0x00000000001e7805 */ /* 0x000fe4000001ff00 */
[----:B------:R-:W-:Y:S02]  /*13d50*/  SHF.R.U32.HI R21, RZ, 0x1f, R20 ;  /* 0x0000001fff157819 */ /* 0x000fe40000011614 */
[----:B------:R-:W-:-:S02]  /*13d60*/  CS2R R32, SRZ ;  /* 0x0000000000207805 */ /* 0x000fc4000001ff00 */
[----:B------:R-:W-:Y:S02]  /*13d70*/  CS2R R34, SRZ ;  /* 0x0000000000227805 */ /* 0x000fe4000001ff00 */
[----:B------:R-:W-:Y:S02]  /*13d80*/  CS2R R36, SRZ ;  /* 0x0000000000247805 */ /* 0x000fe4000001ff00 */
[----:B------:R-:W-:Y:S02]  /*13d90*/  LEA.HI.SX32 R206, R20, R21, 0x1a ;  /* 0x0000001514ce7211 */ /* 0x000fe400078fd2ff */
[----:B------:R-:W-:Y:S02]  /*13da0*/  CS2R R38, SRZ ;  /* 0x0000000000267805 */ /* 0x000fe4000001ff00 */
[----:B------:R-:W-:Y:S02]  /*13db0*/  CS2R R40, SRZ ;  /* 0x0000000000287805 */ /* 0x000fe4000001ff00 */
[----:B------:R-:W-:-:S02]  /*13dc0*/  CS2R R42, SRZ ;  /* 0x00000000002a7805 */ /* 0x000fc4000001ff00 */
[----:B------:R-:W-:Y:S02]  /*13dd0*/  VIMNMX R206, R205, R206, !PT ;  /* 0x000000cecdce7248 */ /* 0x000fe40007fe0100 */
        /* <DEDUP_REMOVED lines=56> */
.L_x_9241:
        /* <DEDUP_REMOVED lines=10> */
.L_x_9223:
[----:B------:R-:W-:Y:S01]  /*14200*/  IMAD R21, R215, 0x8, R17 ;  /* 0x00000008d7157824 */ /* 0x000fe200078e0211 */
[----:B------:R-:W-:-:S04]  /*14210*/  SHF.L.U32 R20, R216, 0x1f, RZ ;  /* 0x0000001fd8147819 */ /* 0x000fc800000006ff */
[----:B------:R0:W1:Y:S01]  /*14220*/  SYNCS.PHASECHK.TRANS64.TRYWAIT P2, [R21+URZ+0x22830], R20 ;  /* 0x02283014150075a7 */ /* 0x000062000804017f */
[----:B------:R-:W-:Y:S05]  /*14230*/  @!P0 BRA `(.L_x_9224) ;  /* 0x0000000000048947 */ /* 0x000fea0003800000 */
[----:B------:R-:W-:Y:S01]  /*14240*/  BPT.TRAP 0x1 ;  /* 0x000000040000795c */ /* 0x000fe20000300000 */
.L_x_9224:
[----:B------:R-:W-:Y:S04]  /*14250*/  BSSY B0, `(.L_x_9222) ;  /* 0x0000004000007945 */ /* 0x000fe80003800000 */
[----:B-1----:R-:W-:Y:S05]  /*14260*/  @P2 BRA `(.L_x_9225) ;  /* 0x0000000000082947 */ /* 0x002fea0003800000 */
[----:B------:R-:W1:Y:S02]  /*14270*/  SYNCS.PHASECHK.TRANS64.TRYWAIT P2, [R21+URZ+0x22830], R20 ;  /* 0x02283014150075a7 */ /* 0x000e64000804017f */
[----:B-1----:R-:W-:Y:S05]  /*14280*/  @!P2 BRA `(.L_x_9226) ;  /* 0x000001b800d4a947 */ /* 0x002fea0003800000 */
.L_x_9225:
[----:B------:R-:W-:Y:S05]  /*14290*/  BSYNC B0 ;  /* 0x0000000000007941 */ /* 0x000fea0003800000 */
.L_x_9222:
[----:B01----:R-:W0:Y:S01]  /*142a0*/  S2R R20, SR_TID.X ;  /* 0x0000000000147919 */ /* 0x003e220000002100 */
[----:B------:R-:W-:Y:S05]  /*142b0*/  WARPSYNC.ALL ;  /* 0x0000000000007948 */ /* 0x000fea0003800000 */
[----:B------:R-:W-:Y:S01]  /*142c0*/  IMAD R88, R215, 0x500, R204 ;  /* 0x00000500d7587824 */ /* 0x000fe200078e02cc */
[----:B------:R-:W-:Y:S01]  /*142d0*/  R2UR UR28, R10 ;  /* 0x000000000a1c72ca */ /* 0x000fe200000e0000 */
[----:B------:R-:W-:Y:S01]  /*142e0*/  IMAD.MOV.U32 R89, RZ, RZ, 0x40000040 ;  /* 0x40000040ff597424 */ /* 0x000fe200078e00ff */
[----:B------:R-:W-:Y:S01]  /*142f0*/  R2UR UR29, R11 ;  /* 0x000000000b1d72ca */ /* 0x000fe200000e0000 */
[C---:B------:R-:W-:Y:S01]  /*14300*/  VIADD R90, R88.reuse, 0x100 ;  /* 0x00000100585a7836 */ /* 0x040fe20000000000 */
[----:B------:R-:W-:Y:S01]  /*14310*/  R2UR UR30, R88 ;  /* 0x00000000581e72ca */ /* 0x000fe200000e0000 */
[----:B------:R-:W-:Y:S01]  /*14320*/  IMAD.MOV.U32 R91, RZ, RZ, 0x40000040 ;  /* 0x40000040ff5b7424 */ /* 0x000fe200078e00ff */
[----:B------:R-:W-:Y:S01]  /*14330*/  R2UR UR31, R89 ;  /* 0x00000000591f72ca */ /* 0x000fe200000e0000 */
[----:B------:R-:W-:Y:S01]  /*14340*/  IMAD.MOV.U32 R21, RZ, RZ, 0x40000040 ;  /* 0x40000040ff157424 */ /* 0x000fe200078e00ff */
[----:B------:R-:W-:Y:S01]  /*14350*/  R2UR UR34, R90 ;  /* 0x000000005a2272ca */ /* 0x000fe200000e0000 */
[C---:B------:R-:W-:Y:S01]  /*14360*/  VIADD R90, R88.reuse, 0x400 ;  /* 0x00000400585a7836 */ /* 0x040fe20000000000 */
[----:B------:R-:W-:Y:S01]  /*14370*/  R2UR UR35, R91 ;  /* 0x000000005b2372ca */ /* 0x000fe200000e0000 */
[----:B------:R-:W-:Y:S01]  /*14380*/  VIADD R92, R88, 0x300 ;  /* 0x00000300585c7836 */ /* 0x000fe20000000000 */
[C---:B------:R-:W-:Y:S01]  /*14390*/  R2UR UR32, R10.reuse ;  /* 0x000000000a2072ca */ /* 0x040fe200000e0000 */
[----:B------:R-:W-:Y:S01]  /*143a0*/  IMAD.MOV.U32 R93, RZ, RZ, 0x40000040 ;  /* 0x40000040ff5d7424 */ /* 0x000fe200078e00ff */
[----:B------:R-:W-:Y:S01]  /*143b0*/  R2UR UR33, R11 ;  /* 0x000000000b2172ca */ /* 0x000fe200000e0000 */
[----:B------:R-:W-:Y:S01]  /*143c0*/  IMAD.MOV.U32 R95, RZ, RZ, 0x40000040 ;  /* 0x40000040ff5f7424 */ /* 0x000fe200078e00ff */
[----:B------:R-:W-:Y:S01]  /*143d0*/  R2UR UR39, R21 ;  /* 0x00000000152772ca */ /* 0x000fe200000e0000 */
[----:B------:R-:W-:Y:S01]  /*143e0*/  IMAD.MOV.U32 R89, RZ, RZ, 0x40000040 ;  /* 0x40000040ff597424 */ /* 0x000fe200078e00ff */
[----:B------:R-:W-:-:S02]  /*143f0*/  R2UR UR36, R10 ;  /* 0x000000000a2472ca */ /* 0x000fc400000e0000 */
[----:B------:R-:W-:Y:S02]  /*14400*/  R2UR UR37, R11 ;  /* 0x000000000b2572ca */ /* 0x000fe400000e0000 */
[----:B------:R-:W-:Y:S01]  /*14410*/  R2UR UR8, R90 ;  /* 0x000000005a0872ca */ /* 0x000fe200000e0000 */
[----:B------:R-:W-:Y:S01]  /*14420*/  VIADD R90, R88, 0x202 ;  /* 0x00000202585a7836 */ /* 0x000fe20000000000 */
[----:B------:R-:W-:Y:S02]  /*14430*/  R2UR UR51, R91 ;  /* 0x000000005b3372ca */ /* 0x000fe400000e0000 */
[----:B0-----:R-:W-:Y:S02]  /*14440*/  SHF.R.U32.HI R20, RZ, 0x7, R20 ;  /* 0x00000007ff147819 */ /* 0x001fe40000011614 */
[----:B------:R-:W-:Y:S01]  /*14450*/  R2UR UR50, R90 ;  /* 0x000000005a3272ca */ /* 0x000fe200000e0000 */
[----:B------:R-:W-:Y:S01]  /*14460*/  VIADD R90, R88, 0x402 ;  /* 0x00000402585a7836 */ /* 0x000fe20000000000 */
[----:B------:R-:W-:Y:S01]  /*14470*/  R2UR UR6, R92 ;  /* 0x000000005c0672ca */ /* 0x000fe200000e0000 */
[----:B------:R-:W-:Y:S01]  /*14480*/  VIADD R94, R20, 0x8 ;  /* 0x00000008145e7836 */ /* 0x000fe20000000000 */
[----:B------:R-:W-:Y:S01]  /*14490*/  R2UR UR7, R93 ;  /* 0x000000005d0772ca */ /* 0x000fe200000e0000 */
[----:B------:R-:W-:Y:S01]  /*144a0*/  VIADD R20, R88, 0x200 ;  /* 0x0000020058147836 */ /* 0x000fe20000000000 */
[----:B------:R-:W-:Y:S01]  /*144b0*/  R2UR UR48, R10 ;  /* 0x000000000a3072ca */ /* 0x000fe200000e0000 */
[----:B------:R-:W-:Y:S01]  /*144c0*/  VIADD R92, R88, 0x102 ;  /* 0x00000102585c7836 */ /* 0x000fe20000000000 */
[----:B------:R0:W-:Y:S01]  /*144d0*/  BAR.SYNC.DEFER_BLOCKING R94, 0x100 ;  /* 0x0004005e0000751d */ /* 0x0001e20000010000 */
[----:B------:R-:W-:-:S02]  /*144e0*/  R2UR UR49, R11 ;  /* 0x000000000b3172ca */ /* 0x000fc400000e0000 */
[----:B------:R-:W-:Y:S01]  /*144f0*/  R2UR UR38, R20 ;  /* 0x00000000142672ca */ /* 0x000fe200000e0000 */
[----:B------:R-:W-:Y:S01]  /*14500*/  VIADD R20, R88, 0x2 ;  /* 0x0000000258147836 */ /* 0x000fe20000000000 */
[----:B------:R-:W-:Y:S02]  /*14510*/  R2UR UR46, R92 ;  /* 0x000000005c2e72ca */ /* 0x000fe400000e0000 */
[----:B------:R-:W-:Y:S01]  /*14520*/  R2UR UR47, R93 ;  /* 0x000000005d2f72ca */ /* 0x000fe200000e0000 */
[----:B0-----:R-:W-:Y:S01]  /*14530*/  VIADD R94, R88, 0x4 ;  /* 0x00000004585e7836 */ /* 0x001fe20000000000 */
[----:B------:R-:W-:Y:S01]  /*14540*/  MOV R92, UR51 ;  /* 0x00000033005c7c02 */ /* 0x000fe20008000f00 */
[----:B------:R-:W-:Y:S01]  /*14550*/  UMOV UR51, UR7 ;  /* 0x0000000700337c82 */ /* 0x000fe20008000000 */
[----:B------:R-:W-:Y:S01]  /*14560*/  MOV R93, UR50 ;  /* 0x00000032005d7c02 */ /* 0x000fe20008000f00 */
[----:B------:R-:W-:Y:S01]  /*14570*/  UMOV UR50, UR6 ;  /* 0x0000000600327c82 */ /* 0x000fe20008000000 */
[----:B------:R-:W-:Y:S01]  /*14580*/  R2UR UR4, R20 ;  /* 0x00000000140472ca */ /* 0x000fe200000e0000 */
[----:B------:R-:W-:Y:S01]  /*14590*/  VIADD R20, R88, 0x302 ;  /* 0x0000030258147836 */ /* 0x000fe20000000000 */
[----:B------:R-:W-:Y:S01]  /*145a0*/  R2UR UR58, R90 ;  /* 0x000000005a3a72ca */ /* 0x000fe200000e0000 */
[----:B------:R-:W-:Y:S01]  /*145b0*/  VIADD R90, R88, 0x204 ;  /* 0x00000204585a7836 */ /* 0x000fe20000000000 */
[----:B------:R-:W-:-:S02]  /*145c0*/  R2UR UR9, R91 ;  /* 0x000000005b0972ca */ /* 0x000fc400000e0000 */
[----:B------:R-:W-:Y:S01]  /*145d0*/  R2UR UR54, R20 ;  /* 0x00000000143672ca */ /* 0x000fe200000e0000 */
[----:B------:R-:W-:Y:S01]  /*145e0*/  VIADD R20, R88, 0x104 ;  /* 0x0000010458147836 */ /* 0x000fe20000000000 */
[----:B------:R-:W-:Y:S01]  /*145f0*/  R2UR UR14, R90 ;  /* 0x000000005a0e72ca */ /* 0x000fe200000e0000 */
[----:B------:R-:W-:Y:S01]  /*14600*/  VIADD R90, R88, 0x404 ;  /* 0x00000404585a7836 */ /* 0x000fe20000000000 */
[----:B------:R-:W-:Y:S01]  /*14610*/  R2UR UR6, R94 ;  /* 0x000000005e0672ca */ /* 0x000fe200000e0000 */
[----:B------:R-:W-:Y:S01]  /*14620*/  WARPGROUP.ARRIVE ;  /* 0x00000000000079c5 */ /* 0x000fe20000000000 */
[----:B------:R-:W-:Y:S01]  /*14630*/  R2UR UR10, R20 ;  /* 0x00000000140a72ca */ /* 0x000fe200000e0000 */
[----:B------:R-:W-:Y:S01]  /*14640*/  VIADD R20, R88, 0x304 ;  /* 0x0000030458147836 */ /* 0x000fe20000000000 */
[----:B------:R-:W-:Y:S01]  /*14650*/  R2UR UR22, R90 ;  /* 0x000000005a1672ca */ /* 0x000fe200000e0000 */
[----:B------:R-:W-:Y:S01]  /*14660*/  VIADD R94, R88, 0x6 ;  /* 0x00000006585e7836 */ /* 0x000fe20000000000 */
[C---:B------:R-:W-:Y:S01]  /*14670*/  R2UR UR59, R91.reuse ;  /* 0x000000005b3b72ca */ /* 0x040fe200000e0000 */
[----:B------:R-:W-:Y:S01]  /*14680*/  QGMMA.64x32x32.F32.E4M3.E4M3 R152, gdesc[UR28], RZ, !UPT, gsb0 ;  /* 0x006000001c9879f3 */ /* 0x000fe2000c0008ff */
[----:B------:R-:W-:Y:S01]  /*14690*/  R2UR UR18, R20 ;  /* 0x00000000141272ca */ /* 0x000fe200000e0000 */
[C---:B------:R-:W-:Y:S01]  /*146a0*/  VIADD R20, R88.reuse, 0x106 ;  /* 0x0000010658147836 */ /* 0x040fe20000000000 */
[C---:B------:R-:W-:Y:S01]  /*146b0*/  R2UR UR15, R91.reuse ;  /* 0x000000005b0f72ca */ /* 0x040fe200000e0000 */
[----:B------:R-:W-:Y:S01]  /*146c0*/  VIADD R90, R88, 0x206 ;  /* 0x00000206585a7836 */ /* 0x000fe20000000000 */
[----:B------:R-:W-:Y:S01]  /*146d0*/  R2UR UR23, R91 ;  /* 0x000000005b1772ca */ /* 0x000fe200000e0000 */
[----:B------:R-:W-:Y:S01]  /*146e0*/  IMAD.MOV.U32 R91, RZ, RZ, 0x40000040 ;  /* 0x40000040ff5b7424 */ /* 0x000fe200078e00ff */
[----:B------:R-:W-:Y:S01]  /*146f0*/  R2UR UR30, R20 ;  /* 0x00000000141e72ca */ /* 0x000fe200000e0000 */
[----:B------:R-:W-:Y:S01]  /*14700*/  VIADD R20, R88, 0x306 ;  /* 0x0000030658147836 */ /* 0x000fe20000000000 */
[----:B------:R-:W-:Y:S01]  /*14710*/  R2UR UR44, R10 ;  /* 0x000000000a2c72ca */ /* 0x000fe200000e0000 */
[----:B------:R-:W-:Y:S01]  /*14720*/  VIADD R88, R88, 0x406 ;  /* 0x0000040658587836 */ /* 0x000fe20000000000 */
[----:B------:R-:W-:-:S02]  /*14730*/  R2UR UR45, R11 ;  /* 0x000000000b2d72ca */ /* 0x000fc400000e0000 */
[C---:B------:R-:W-:Y:S02]  /*14740*/  R2UR UR7, R95.reuse ;  /* 0x000000005f0772ca */ /* 0x040fe400000e0000 */
[----:B------:R-:W-:Y:S02]  /*14750*/  R2UR UR26, R94 ;  /* 0x000000005e1a72ca */ /* 0x000fe400000e0000 */
[----:B------:R-:W-:Y:S02]  /*14760*/  R2UR UR27, R95 ;  /* 0x000000005f1b72ca */ /* 0x000fe400000e0000 */
[----:B------:R-:W-:Y:S02]  /*14770*/  R2UR UR42, R88 ;  /* 0x00000000582a72ca */ /* 0x000fe400000e0000 */
[----:B------:R-:W-:Y:S02]  /*14780*/  R2UR UR43, R89 ;  /* 0x00000000592b72ca */ /* 0x000fe400000e0000 */
[----:B------:R-:W-:Y:S01]  /*14790*/  MOV R217, UR47 ;  /* 0x0000002f00d97c02 */ /* 0x000fe20008000f00 */
[----:B------:R-:W-:Y:S01]  /*147a0*/  UMOV UR47, UR9 ;  /* 0x00000009002f7c82 */ /* 0x000fe20008000000 */
[----:B------:R-:W-:Y:S01]  /*147b0*/  MOV R221, UR46 ;  /* 0x0000002e00dd7c02 */ /* 0x000fe20008000f00 */
[----:B------:R-:W-:Y:S01]  /*147c0*/  UMOV UR46, UR8 ;  /* 0x00000008002e7c82 */ /* 0x000fe20008000000 */
[----:B------:R-:W-:-:S02]  /*147d0*/  R2UR UR5, R21 ;  /* 0x00000000150572ca */ /* 0x000fc400000e0000 */
[----:B------:R-:W-:Y:S02]  /*147e0*/  MOV R222, UR7 ;  /* 0x0000000700de7c02 */ /* 0x000fe40008000f00 */
[----:B------:R-:W-:Y:S01]  /*147f0*/  MOV R223, UR6 ;  /* 0x0000000600df7c02 */ /* 0x000fe20008000f00 */
[----:B------:R-:W-:Y:S01]  /*14800*/  UMOV UR6, UR4 ;  /* 0x0000000400067c82 */ /* 0x000fe20008000000 */
[C---:B------:R-:W-:Y:S02]  /*14810*/  R2UR UR4, R8.reuse ;  /* 0x00000000080472ca */ /* 0x040fe400000e0000 */
[----:B------:R-:W-:Y:S02]  /*14820*/  R2UR UR55, R21 ;  /* 0x00000000153772ca */ /* 0x000fe400000e0000 */
[----:B------:R-:W-:Y:S02]  /*14830*/  R2UR UR52, R8 ;  /* 0x00000000083472ca */ /* 0x000fe400000e0000 */
[C---:B------:R-:W-:Y:S01]  /*14840*/  R2UR UR53, R9.reuse ;  /* 0x00000000093572ca */ /* 0x040fe200000e0000 */
[----:B------:R-:W-:Y:S01]  /*14850*/  UMOV UR7, UR5 ;  /* 0x0000000500077c82 */ /* 0x000fe20008000000 */
[----:B------:R-:W-:-:S02]  /*14860*/  R2UR UR5, R9 ;  /* 0x00000000090572ca */ /* 0x000fc400000e0000 */
[----:B------:R-:W-:Y:S02]  /*14870*/  R2UR UR56, R8 ;  /* 0x00000000083872ca */ /* 0x000fe400000e0000 */
[----:B------:R-:W-:Y:S02]  /*14880*/  R2UR UR57, R9 ;  /* 0x00000000093972ca */ /* 0x000fe400000e0000 */
[----:B------:R-:W-:Y:S02]  /*14890*/  R2UR UR11, R21 ;  /* 0x00000000150b72ca */ /* 0x000fe400000e0000 */
[C---:B------:R-:W-:Y:S02]  /*148a0*/  R2UR UR8, R6.reuse ;  /* 0x00000000060872ca */ /* 0x040fe400000e0000 */
[----:B------:R-:W-:Y:S02]  /*148b0*/  R2UR UR9, R7 ;  /* 0x00000000070972ca */ /* 0x000fe400000e0000 */
[----:B------:R-:W-:-:S02]  /*148c0*/  R2UR UR12, R6 ;  /* 0x00000000060c72ca */ /* 0x000fc400000e0000 */
[----:B------:R-:W-:Y:S02]  /*148d0*/  R2UR UR13, R7 ;  /* 0x00000000070d72ca */ /* 0x000fe400000e0000 */
[----:B------:R-:W-:Y:S02]  /*148e0*/  R2UR UR19, R21 ;  /* 0x00000000151372ca */ /* 0x000fe400000e0000 */
[C---:B------:R-:W-:Y:S01]  /*148f0*/  R2UR UR16, R6.reuse ;  /* 0x00000000061072ca */ /* 0x040fe200000e0000 */
[----:B------:R-:W-:Y:S02]  /*14900*/  WARPGROUP.DEPBAR.LE gsb0, 0x0 ;  /* 0x00008000000079c5 */ /* 0x000fe40000010000 */
[----:B------:R-:W-:Y:S01]  /*14910*/  WARPGROUP.ARRIVE ;  /* 0x00000000000079c5 */ /* 0x000fe20000000000 */
[----:B------:R-:W-:Y:S02]  /*14920*/  R2UR UR17, R7 ;  /* 0x00000000071172ca */ /* 0x000fe400000e0000 */
[----:B------:R-:W-:-:S02]  /*14930*/  R2UR UR20, R6 ;  /* 0x00000000061472ca */ /* 0x000fc400000e0000 */
[----:B------:R-:W-:Y:S01]  /*14940*/  R2UR UR21, R7 ;  /* 0x00000000071572ca */ /* 0x000fe200000e0000 */
[----:B------:R-:W-:Y:S01]  /*14950*/  QGMMA.64x32x32.F32.E4M3.E4M3 R136, gdesc[UR32], RZ, !UPT, gsb0 ;  /* 0x00600000208879f3 */ /* 0x000fe2000c0008ff */
[----:B------:R-:W-:Y:S02]  /*14960*/  R2UR UR34, R90 ;  /* 0x000000005a2272ca */ /* 0x000fe400000e0000 */
[----:B------:R-:W-:Y:S02]  /*14970*/  R2UR UR35, R91 ;  /* 0x000000005b2372ca */ /* 0x000fe400000e0000 */
[C---:B------:R-:W-:Y:S02]  /*14980*/  R2UR UR24, R4.reuse ;  /* 0x00000000041872ca */ /* 0x040fe400000e0000 */
[----:B------:R-:W-:Y:S02]  /*14990*/  R2UR UR25, R5 ;  /* 0x00000000051972ca */ /* 0x000fe400000e0000 */
[----:B------:R-:W-:Y:S01]  /*149a0*/  R2UR UR31, R21 ;  /* 0x00000000151f72ca */ /* 0x000fe200000e0000 */
[----:B------:R-:W-:Y:S01]  /*149b0*/  IMAD.MOV.U32 R21, RZ, RZ, 0x40000040 ;  /* 0x40000040ff157424 */ /* 0x000fe200078e00ff */
[----:B------:R-:W-:-:S02]  /*149c0*/  R2UR UR28, R4 ;  /* 0x00000000041c72ca */ /* 0x000fc400000e0000 */
[C---:B------:R-:W-:Y:S02]  /*149d0*/  R2UR UR29, R5.reuse ;  /* 0x00000000051d72ca */ /* 0x040fe400000e0000 */
        /* <DEDUP_REMOVED lines=78> */
.L_x_9228:
[----:B------:R-:W-:Y:S01]  /*14ec0*/  SHF.L.U32 R20, R192, 0x1f, RZ ;  /* 0x0000001fc0147819 */ /* 0x000fe200000006ff */
[----:B------:R-:W-:-:S04]  /*14ed0*/  IMAD R21, R190, 0x8, R17 ;  /* 0x00000008be157824 */ /* 0x000fc800078e0211 */
[----:B------:R0:W1:Y:S01]  /*14ee0*/  SYNCS.PHASECHK.TRANS64.TRYWAIT P1, [R21+URZ+0x22850], R20 ;  /* 0x02285014150075a7 */ /* 0x000062000802017f */
[----:B------:R-:W-:Y:S05]  /*14ef0*/  @!P0 BRA `(.L_x_9229) ;  /* 0x0000000000048947 */ /* 0x000fea0003800000 */
[----:B------:R-:W-:Y:S01]  /*14f00*/  BPT.TRAP 0x1 ;  /* 0x000000040000795c */ /* 0x000fe20000300000 */
.L_x_9229:
[----:B-1----:R-:W-:Y:S05]  /*14f10*/  @P1 BRA `(.L_x_9227) ;  /* 0x0000000000081947 */ /* 0x002fea0003800000 */
[----:B------:R-:W1:Y:S02]  /*14f20*/  SYNCS.PHASECHK.TRANS64.TRYWAIT P1, [R21+URZ+0x22850], R20 ;  /* 0x02285014150075a7 */ /* 0x000e64000802017f */
[----:B-1----:R-:W-:Y:S05]  /*14f30*/  @!P1 BRA `(.L_x_9230) ;  /* 0x000001ac00bc9947 */ /* 0x002fea0003800000 */
.L_x_9227:
[----:B01----:R-:W-:Y:S01]  /*14f40*/  VIADD R20, R17, 0x400 ;  /* 0x0000040011147836 */ /* 0x003fe20000000000 */
[----:B------:R-:W-:Y:S05]  /*14f50*/  WARPSYNC.ALL ;  /* 0x0000000000007948 */ /* 0x000fea0003800000 */
[----:B------:R-:W-:Y:S01]  /*14f60*/  SHF.R.U32.HI R20, RZ, 0x4, R20 ;  /* 0x00000004ff147819 */ /* 0x000fe20000011614 */
[----:B------:R-:W-:Y:S01]  /*14f70*/  IMAD.MOV.U32 R21, RZ, RZ, -0x3ffffff0 ;  /* 0xc0000010ff157424 */ /* 0x000fe200078e00ff */
[----:B------:R-:W-:-:S06]  /*14f80*/  WARPGROUP.ARRIVE ;  /* 0x00000000000079c5 */ /* 0x000fcc0000000000 */
[----:B------:R-:W0:Y:S01]  /*14f90*/  S2R R192, SR_TID.X ;  /* 0x0000000000c07919 */ /* 0x000e220000002100 */
[----:B------:R-:W-:Y:S02]  /*14fa0*/  LOP3.LUT R20, R20, 0x3fff, RZ, 0xc0, !PT ;  /* 0x00003fff14147812 */ /* 0x000fe400078ec0ff */
[----:B------:R-:W-:Y:S01]  /*14fb0*/  R2UR UR7, R21 ;  /* 0x00000000150772ca */ /* 0x000fe200000e0000 */
[----:B------:R-:W-:Y:S01]  /*14fc0*/  IMAD.MOV.U32 R21, RZ, RZ, -0x3ffffff0 ;  /* 0xc0000010ff157424 */ /* 0x000fe200078e00ff */
[----:B------:R-:W-:-:S05]  /*14fd0*/  LOP3.LUT R20, R20, 0x10000, RZ, 0xfc, !PT ;  /* 0x0001000014147812 */ /* 0x000fca00078efcff */
[----:B------:R-:W-:-:S05]  /*14fe0*/  IMAD R20, R190, 0x500, R20 ;  /* 0x00000500be147824 */ /* 0x000fca00078e0214 */
[----:B------:R-:W-:-:S13]  /*14ff0*/  R2UR UR6, R20 ;  /* 0x00000000140672ca */ /* 0x000fda00000e0000 */
[----:B------:R-:W-:Y:S01]  /*15000*/  QGMMA.64x128x32.F32.E4M3.E4M3 R24, R184, gdesc[UR4], R24, gsb0 ;  /* 0x01e00004b8187df3 */ /* 0x000fe20008000818 */
[----:B0-----:R-:W-:Y:S02]  /*15010*/  SHF.R.U32.HI R192, RZ, 0x7, R192 ;  /* 0x00000007ffc07819 */ /* 0x001fe400000116c0 */
[----:B------:R-:W-:Y:S02]  /*15020*/  WARPGROUP.DEPBAR.LE gsb0, 0x0 ;  /* 0x00008000000079c5 */ /* 0x000fe40000010000 */
[----:B------:R-:W-:Y:S01]  /*15030*/  VIADD R184, R20, 0x100 ;  /* 0x0000010014b87836 */ /* 0x000fe20000000000 */
[----:B------:R-:W-:Y:S01]  /*15040*/  WARPGROUP.ARRIVE ;  /* 0x00000000000079c5 */ /* 0x000fe20000000000 */
[----:B------:R-:W-:-:S03]  /*15050*/  IMAD.MOV.U32 R185, RZ, RZ, -0x3ffffff0 ;  /* 0xc0000010ffb97424 */ /* 0x000fc600078e00ff */
[----:B------:R-:W-:Y:S02]  /*15060*/  R2UR UR6, R184 ;  /* 0x00000000b80672ca */ /* 0x000fe400000e0000 */
[----:B------:R-:W-:-:S13]  /*15070*/  R2UR UR7, R185 ;  /* 0x00000000b90772ca */ /* 0x000fda00000e0000 */
[----:B------:R-:W-:Y:S03]  /*15080*/  QGMMA.64x128x32.F32.E4M3.E4M3 R24, R180, gdesc[UR4], R24, gsb0 ;  /* 0x01e00004b4187df3 */ /* 0x000fe60008000818 */
        /* <DEDUP_REMOVED lines=8> */
[C---:B------:R-:W-:Y:S01]  /*15110*/  VIADD R176, R20.reuse, 0x300 ;  /* 0x0000030014b07836 */ /* 0x040fe20000000000 */
[----:B------:R-:W-:Y:S01]  /*15120*/  WARPGROUP.ARRIVE ;  /* 0x00000000000079c5 */ /* 0x000fe20000000000 */
[----:B------:R-:W-:Y:S02]  /*15130*/  IMAD.MOV.U32 R177, RZ, RZ, -0x3ffffff0 ;  /* 0xc0000010ffb17424 */ /* 0x000fe400078e00ff */
[----:B------:R-:W-:Y:S01]  /*15140*/  VIADD R20, R20, 0x400 ;  /* 0x0000040014147836 */ /* 0x000fe20000000000 */
[----:B------:R-:W-:-:S02]  /*15150*/  R2UR UR6, R176 ;  /* 0x00000000b00672ca */ /* 0x000fc400000e0000 */
[----:B------:R-:W-:-:S13]  /*15160*/  R2UR UR7, R177 ;  /* 0x00000000b10772ca */ /* 0x000fda00000e0000 */
        /* <DEDUP_REMOVED lines=11> */
.L_x_9231:
[----:B------:R-:W-:Y:S01]  /*15220*/  ISETP.NE.AND P2, PT, R224, 0x1, PT ;  /* 0x00000001e000780c */ /* 0x000fe20003f45270 */
[----:B------:R-:W1:Y:S01]  /*15230*/  S2R R192, SR_CgaCtaId ;  /* 0x0000000000c07919 */ /* 0x000e620000008800 */
[----:B------:R-:W-:Y:S01]  /*15240*/  IMAD.IADD R169, R208, 0x1, R202 ;  /* 0x00000001d0a97824 */ /* 0x000fe200078e02ca */
[----:B------:R-:W-:Y:S01]  /*15250*/  LOP3.LUT P1, RZ, R22, 0x8, RZ, 0xc0, !PT ;  /* 0x0000000816ff7812 */ /* 0x000fe2000782c0ff */
[----:B------:R-:W-:Y:S01]  /*15260*/  IMAD R170, R12, -0xa0, RZ ;  /* 0xffffff600caa7824 */ /* 0x000fe200078e02ff */
[----:B------:R-:W-:Y:S01]  /*15270*/  ULDC UR4, c[0x0][0x9dc] ;  /* 0x0002770000047ab9 */ /* 0x000fe20000000800 */
[----:B------:R-:W-:-:S03]  /*15280*/  ULDC UR5, c[0x0][0x9e0] ;  /* 0x0002780000057ab9 */ /* 0x000fc60000000800 */
[----:B------:R-:W-:-:S04]  /*15290*/  IADD3 R168, -R200, 0x1, R170 ;  /* 0x00000001c8a87810 */ /* 0x000fc80007ffe1aa */
[----:B0-----:R-:W0:Y:S01]  /*152a0*/  @P2 LDC R20, c[0x0][0x44c] ;  /* 0x00011300ff142b82 */ /* 0x001e220000000800 */
[----:B------:R-:W-:-:S05]  /*152b0*/  IADD3 R168, -R197, R168, R199 ;  /* 0x000000a8c5a87210 */ /* 0x000fca0007ffe1c7 */
[----:B------:R-:W-:Y:S02]  /*152c0*/  VIADD R171, R168, UR5 ;  /* 0x00000005a8ab7c36 */ /* 0x000fe40008000000 */
[----:B------:R-:W2:Y:S01]  /*152d0*/  @P2 LDC R13, c[0x0][0x450] ;  /* 0x00011400ff0d2b82 */ /* 0x000ea20000000800 */
[----:B0-----:R-:W-:-:S05]  /*152e0*/  @P2 IMAD.HI.U32 R20, R169, R20, RZ ;  /* 0x00000014a9142227 */ /* 0x001fca00078e00ff */
[----:B--2---:R-:W-:Y:S01]  /*152f0*/  @P2 SHF.R.U32.HI R169, RZ, R13, R20 ;  /* 0x0000000dffa92219 */ /* 0x004fe20000011614 */
[----:B------:R-:W-:-:S04]  /*15300*/  IMAD R13, R215, 0x8, R17 ;  /* 0x00000008d70d7824 */ /* 0x000fc800078e0211 */
[----:B------:R-:W0:Y:S01]  /*15310*/  SHFL.IDX PT, R20, R169, RZ, 0x1c1f ;  /* 0x001c1fffa9147589 */ /* 0x000e2200000e0000 */
[----:B------:R-:W-:-:S05]  /*15320*/  VIADD R13, R13, 0x22840 ;  /* 0x000228400d0d7836 */ /* 0x000fca0000000000 */
[----:B-1----:R-:W-:-:S04]  /*15330*/  PRMT R13, R192, 0x654, R13 ;  /* 0x00000654c00d7816 */ /* 0x002fc8000000000d */
[----:B------:R1:W-:Y:S02]  /*15340*/  SYNCS.ARRIVE.TRANS64.RED.A1T0 RZ, [R13+URZ], RZ ;  /* 0x000000ff0dff79a7 */ /* 0x0003e4000810043f */
[----:B-1----:R-:W-:Y:S01]  /*15350*/  IMAD.U32 R13, RZ, RZ, UR4 ;  /* 0x00000004ff0d7e24 */ /* 0x002fe2000f8e00ff */
[----:B------:R-:W-:Y:S01]  /*15360*/  ULOP3.LUT UR4, URZ, UR4, URZ, 0x33, !UPT ;  /* 0x000000043f047292 */ /* 0x000fe2000f8e333f */
[----:B0-----:R-:W-:-:S05]  /*15370*/  IMAD.IADD R173, R171, 0x1, R20 ;  /* 0x00000001abad7824 */ /* 0x001fca00078e0214 */
[----:B------:R-:W-:Y:S02]  /*15380*/  VIADD R172, R168, UR4 ;  /* 0x00000004a8ac7c36 */ /* 0x000fe40008000000 */
[----:B------:R-:W-:Y:S02]  /*15390*/  IMAD.IADD R168, R170, 0x1, -R200 ;  /* 0x00000001aaa87824 */ /* 0x000fe400078e0ac8 */
[----:B------:R-:W-:Y:S01]  /*153a0*/  IMAD.IADD R174, R172, 0x1, R20 ;  /* 0x00000001acae7824 */ /* 0x000fe200078e0214 */
[----:B------:R-:W-:Y:S06]  /*153b0*/  @!P1 BRA `(.L_x_9232) ;  /* 0x00000000005c9947 */ /* 0x000fec0003800000 */
        /* <DEDUP_REMOVED lines=13> */
.L_x_9234:
[----:B------:R-:W-:Y:S02]  /*15490*/  ULDC UR4, c[0x0][0x9e4] ;  /* 0x0002790000047ab9 */ /* 0x000fe40000000800 */
[----:B------:R-:W-:-:S05]  /*154a0*/  IMAD.U32 R176, RZ, RZ, UR4 ;  /* 0x00000004ffb07e24 */ /* 0x000fca000f8e00ff */
[----:B------:R-:W-:-:S13]  /*154b0*/  ISETP.NE.AND P1, PT, R176, 0x1, PT ;  /* 0x00000001b000780c */ /* 0x000fda0003f25270 */
[----:B------:R-:W0:Y:S02]  /*154c0*/  @P1 LDC.64 R20, c[0x0][0x9e8] ;  /* 0x00027a00ff141b82 */ /* 0x000e240000000a00 */
[----:B0-----:R-:W-:-:S05]  /*154d0*/  @P1 IMAD.HI.U32 R20, R175, R20, RZ ;  /* 0x00000014af141227 */ /* 0x001fca00078e00ff */
[----:B------:R-:W-:-:S07]  /*154e0*/  @P1 SHF.R.U32.HI R175, RZ, R21, R20 ;  /* 0x00000015ffaf1219 */ /* 0x000fce0000011614 */
.L_x_9235:
[----:B------:R-:W-:Y:S05]  /*154f0*/  BSYNC B0 ;  /* 0x0000000000007941 */ /* 0x000fea0003800000 */
.L_x_9233:
[----:B------:R-:W-:-:S05]  /*15500*/  IMAD R175, R175, R176, R168 ;  /* 0x000000b0afaf7224 */ /* 0x000fca00078e02a8 */
[----:B------:R-:W-:Y:S02]  /*15510*/  VIADDMNMX R173, R175, R176, R173, PT ;  /* 0x000000b0afad7246 */ /* 0x000fe400038001ad */
[----:B------:R-:W-:-:S07]  /*15520*/  VIMNMX R174, R174, R175, !PT ;  /* 0x000000afaeae7248 */ /* 0x000fce0007fe0100 */
.L_x_9232:
[----:B------:R-:W-:Y:S01]  /*15530*/  ISETP.GE.AND P1, PT, R170, 0x2, PT ;  /* 0x00000002aa00780c */ /* 0x000fe20003f26270 */
[----:B------:R-:W0:Y:S01]  /*15540*/  SHFL.IDX PT, R20, R169, 0x1, 0x1c1f ;  /* 0x003c1f00a9147f89 */ /* 0x000e2200000e0000 */
[----:B------:R-:W-:Y:S02]  /*15550*/  LOP3.LUT R16, R16, 0xefffffff, RZ, 0xc0, !PT ;  /* 0xefffffff10107812 */ /* 0x000fe400078ec0ff */
[----:B------:R-:W-:Y:S02]  /*15560*/  ISETP.GE.AND P2, PT, R170, 0x9, PT ;  /* 0x00000009aa00780c */ /* 0x000fe40003f46270 */
[----:B------:R-:W-:Y:S02]  /*15570*/  LOP3.LUT R22, R22, 0xfffffffe, RZ, 0xc0, !PT ;  /* 0xfffffffe16167812 */ /* 0x000fe400078ec0ff */
[----:B------:R-:W-:-:S05]  /*15580*/  ISETP.GE.AND P3, PT, R170, 0x22, PT ;  /* 0x00000022aa00780c */ /* 0x000fca0003f66270 */
[----:B------:R-:W-:Y:S02]  /*15590*/  @P1 LOP3.LUT R16, R16, 0x10000000, RZ, 0xfc, !PT ;  /* 0x1000000010101812 */ /* 0x000fe400078efcff */
[----:B------:R-:W-:Y:S02]  /*155a0*/  ISETP.GT.AND P1, PT, R174, 0x1, !P1 ;  /* 0x00000001ae00780c */ /* 0x000fe40004f24270 */
[----:B------:R-:W-:Y:S02]  /*155b0*/  LOP3.LUT R16, R16, 0xdfffffff, RZ, 0xc0, !PT ;  /* 0xdfffffff10107812 */ /* 0x000fe400078ec0ff */
[----:B------:R-:W-:Y:S02]  /*155c0*/  ISETP.LT.OR P1, PT, R173, 0x2, P1 ;  /* 0x00000002ad00780c */ /* 0x000fe40000f21670 */
[----:B------:R-:W-:Y:S02]  /*155d0*/  @P2 LOP3.LUT R16, R16, 0x20000000, RZ, 0xfc, !PT ;  /* 0x2000000010102812 */ /* 0x000fe400078efcff */
[----:B------:R-:W-:-:S02]  /*155e0*/  FSEL R153, R153, -INF , !P1 ;  /* 0xff80000099997808 */ /* 0x000fc40004800000 */
[----:B------:R-:W-:Y:S01]  /*155f0*/  ISETP.GT.AND P1, PT, R174, 0x8, !P2 ;  /* 0x00000008ae00780c */ /* 0x000fe20005724270 */
[--C-:B0-----:R-:W-:Y:S01]  /*15600*/  IMAD.IADD R171, R171, 0x1, R20.reuse ;  /* 0x00000001abab7824 */ /* 0x101fe200078e0214 */
[----:B------:R-:W-:Y:S01]  /*15610*/  ISETP.GE.AND P2, PT, R170, 0xa, PT ;  /* 0x0000000aaa00780c */ /* 0x000fe20003f46270 */
[----:B------:R-:W-:Y:S01]  /*15620*/  IMAD.IADD R172, R172, 0x1, R20 ;  /* 0x00000001acac7824 */ /* 0x000fe200078e0214 */
[----:B------:R-:W-:Y:S02]  /*15630*/  ISETP.LT.OR P1, PT, R173, 0x9, P1 ;  /* 0x00000009ad00780c */ /* 0x000fe40000f21670 */
[----:B------:R-:W-:Y:S02]  /*15640*/  LOP3.LUT R16, R16, 0xbfffffff, RZ, 0xc0, !PT ;  /* 0xbfffffff10107812 */ /* 0x000fe400078ec0ff */
        /* <DEDUP_REMOVED lines=12> */
[----:B------:R-:W-:Y:S02]  /*15710*/  ISETP.GT.AND P1, PT, R174, 0x11, !P2 ;  /* 0x00000011ae00780c */ /* 0x000fe40005724270 */
[----:B------:R-:W-:Y:S02]  /*15720*/  LOP3.LUT R16, R16, 0xfffffffd, RZ, 0xc0, !PT ;  /* 0xfffffffd10107812 */ /* 0x000fe400078ec0ff */
[----:B------:R-:W-:-:S02]  /*15730*/  ISETP.LT.OR P1, PT, R173, 0x12, P1 ;  /* 0x00000012ad00780c */ /* 0x000fc40000f21670 */
[----:B------:R-:W-:Y:S02]  /*15740*/  @P3 LOP3.LUT R16, R16, 0x2, RZ, 0xfc, !PT ;  /* 0x0000000210103812 */ /* 0x000fe400078efcff */
[----:B------:R-:W-:Y:S02]  /*15750*/  FSEL R161, R161, -INF , !P1 ;  /* 0xff800000a1a17808 */ /* 0x000fe40004800000 */
[----:B------:R-:W-:Y:S02]  /*15760*/  @P2 LOP3.LUT R22, R22, 0x1, RZ, 0xfc, !PT ;  /* 0x0000000116162812 */ /* 0x000fe400078efcff */
[----:B------:R-:W-:Y:S02]  /*15770*/  ISETP.GE.AND P2, PT, R170, 0x19, PT ;  /* 0x00000019aa00780c */ /* 0x000fe40003f46270 */
[----:B------:R-:W-:Y:S02]  /*15780*/  LOP3.LUT R22, R22, 0xfffffffb, RZ, 0xc0, !PT ;  /* 0xfffffffb16167812 */ /* 0x000fe400078ec0ff */
[----:B------:R-:W-:-:S02]  /*15790*/  ISETP.GT.AND P1, PT, R174, 0x18, !P2 ;  /* 0x00000018ae00780c */ /* 0x000fc40005724270 */
[----:B------:R-:W-:Y:S02]  /*157a0*/  LOP3.LUT R16, R16, 0xfffffffb, RZ, 0xc0, !PT ;  /* 0xfffffffb10107812 */ /* 0x000fe400078ec0ff */
[----:B------:R-:W-:-:S04]  /*157b0*/  ISETP.LT.OR P1, PT, R173, 0x19, P1 ;  /* 0x00000019ad00780c */ /* 0x000fc80000f21670 */
[----:B------:R-:W-:Y:S02]  /*157c0*/  FSEL R164, R164, -INF , !P1 ;  /* 0xff800000a4a47808 */ /* 0x000fe40004800000 */
[----:B------:R-:W-:Y:S02]  /*157d0*/  @P2 LOP3.LUT R22, R22, 0x4, RZ, 0xfc, !PT ;  /* 0x0000000416162812 */ /* 0x000fe400078efcff */
[----:B------:R-:W-:Y:S02]  /*157e0*/  ISETP.GE.AND P2, PT, R170, 0x1a, PT ;  /* 0x0000001aaa00780c */ /* 0x000fe40003f46270 */
[----:B------:R-:W-:Y:S02]  /*157f0*/  LOP3.LUT R22, R22, 0xfffffffd, RZ, 0xc0, !PT ;  /* 0xfffffffd16167812 */ /* 0x000fe400078ec0ff */
[----:B------:R-:W-:-:S04]  /*15800*/  ISETP.GT.AND P1, PT, R174, 0x19, !P2 ;  /* 0x00000019ae00780c */ /* 0x000fc80005724270 */
[----:B------:R-:W-:-:S04]  /*15810*/  ISETP.LT.OR P1, PT, R173, 0x1a, P1 ;  /* 0x0000001aad00780c */ /* 0x000fc80000f21670 */
[----:B------:R-:W-:Y:S02]  /*15820*/  FSEL R165, R165, -INF , !P1 ;  /* 0xff800000a5a57808 */ /* 0x000fe40004800000 */
[----:B------:R-:W-:Y:S02]  /*15830*/  ISETP.GE.AND P1, PT, R170, 0x21, PT ;  /* 0x00000021aa00780c */ /* 0x000fe40003f26270 */
[----:B------:R-:W-:Y:S02]  /*15840*/  @P2 LOP3.LUT R22, R22, 0x2, RZ, 0xfc, !PT ;  /* 0x0000000216162812 */ /* 0x000fe400078efcff */
[----:B------:R-:W-:-:S04]  /*15850*/  ISETP.GT.AND P2, PT, R174, 0x20, !P1 ;  /* 0x00000020ae00780c */ /* 0x000fc80004f44270 */
[----:B------:R-:W-:-:S04]  /*15860*/  ISETP.LT.OR P2, PT, R173, 0x21, P2 ;  /* 0x00000021ad00780c */ /* 0x000fc80001741670 */
        /* <DEDUP_REMOVED lines=179> */
[----:B------:R-:W-:-:S04]  /*163a0*/  ISETP.LT.OR P6, PT, R173, 0x9a, P6 ;  /* 0x0000009aad00780c */ /* 0x000fc800037c1670 */
[----:B------:R-:W-:Y:S02]  /*163b0*/  FSEL R101, R101, -INF , !P6 ;  /* 0xff80000065657808 */ /* 0x000fe40007000000 */
[----:B------:R-:W-:-:S13]  /*163c0*/  LOP3.LUT P6, RZ, R22, 0x8, RZ, 0xc0, !PT ;  /* 0x0000000816ff7812 */ /* 0x000fda00078cc0ff */
[----:B------:R-:W-:Y:S05]  /*163d0*/  @!P6 BRA `(.L_x_9236) ;  /* 0x00000000005ce947 */ /* 0x000fea0003800000 */
        /* <DEDUP_REMOVED lines=13> */
.L_x_9238:
[----:B------:R-:W-:Y:S02]  /*164b0*/  ULDC UR4, c[0x0][0x9e4] ;  /* 0x0002790000047ab9 */ /* 0x000fe40000000800 */
[----:B------:R-:W-:-:S05]  /*164c0*/  IMAD.U32 R170, RZ, RZ, UR4 ;  /* 0x00000004ffaa7e24 */ /* 0x000fca000f8e00ff */
[----:B------:R-:W-:-:S13]  /*164d0*/  ISETP.NE.AND P6, PT, R170, 0x1, PT ;  /* 0x00000001aa00780c */ /* 0x000fda0003fc5270 */
[----:B------:R-:W0:Y:S02]  /*164e0*/  @P6 LDC.64 R20, c[0x0][0x9e8] ;  /* 0x00027a00ff146b82 */ /* 0x000e240000000a00 */
[----:B0-----:R-:W-:-:S05]  /*164f0*/  @P6 IMAD.HI.U32 R20, R169, R20, RZ ;  /* 0x00000014a9146227 */ /* 0x001fca00078e00ff */
[----:B------:R-:W-:-:S07]  /*16500*/  @P6 SHF.R.U32.HI R169, RZ, R21, R20 ;  /* 0x00000015ffa96219 */ /* 0x000fce0000011614 */
.L_x_9239:
[----:B------:R-:W-:Y:S05]  /*16510*/  BSYNC B0 ;  /* 0x0000000000007941 */ /* 0x000fea0003800000 */
.L_x_9237:
[----:B------:R-:W-:-:S05]  /*16520*/  IMAD R169, R169, R170, R168 ;  /* 0x000000aaa9a97224 */ /* 0x000fca00078e02a8 */
[----:B------:R-:W-:Y:S02]  /*16530*/  VIADDMNMX R171, R169, R170, R171, PT ;  /* 0x000000aaa9ab7246 */ /* 0x000fe400038001ab */
[----:B------:R-:W-:-:S07]  /*16540*/  VIMNMX R172, R172, R169, !PT ;  /* 0x000000a9acac7248 */ /* 0x000fce0007fe0100 */
.L_x_9236:
[----:B------:R-:W-:Y:S02]  /*16550*/  ISETP.GT.AND P1, PT, R172, 0x20, !P1 ;  /* 0x00000020ac00780c */ /* 0x000fe40004f24270 */
[----:B------:R-:W-:Y:S02]  /*16560*/  LOP3.LUT P6, RZ, R16, 0x20000, RZ, 0xc0, !PT ;  /* 0x0002000010ff7812 */ /* 0x000fe400078cc0ff */
[----:B------:R-:W-:Y:S02]  /*16570*/  ISETP.LT.OR P1, PT, R171, 0x21, P1 ;  /* 0x00000021ab00780c */ /* 0x000fe40000f21670 */
[----:B------:R-:W-:Y:S02]  /*16580*/  ISETP.GT.AND P2, PT, R172, 0x89, !P2 ;  /* 0x00000089ac00780c */ /* 0x000fe40005744270 */
[----:B------:R-:W-:Y:S02]  /*16590*/  FSEL R21, R138, -INF , !P1 ;  /* 0xff8000008a157808 */ /* 0x000fe40004800000 */
[----:B------:R-:W-:-:S02]  /*165a0*/  LOP3.LUT P1, RZ, R16, 0x2, RZ, 0xc0, !PT ;  /* 0x0000000210ff7812 */ /* 0x000fc4000782c0ff */
[----:B------:R-:W-:Y:S02]  /*165b0*/  ISETP.LT.OR P2, PT, R171, 0x8a, P2 ;  /* 0x0000008aab00780c */ /* 0x000fe40001741670 */
[C---:B------:R-:W-:Y:S02]  /*165c0*/  ISETP.GT.AND P1, PT, R172.reuse, 0x21, !P1 ;  /* 0x00000021ac00780c */ /* 0x040fe40004f24270 */
[----:B------:R-:W-:Y:S02]  /*165d0*/  FSEL R95, R95, -INF , !P2 ;  /* 0xff8000005f5f7808 */ /* 0x000fe40005000000 */
[----:B------:R-:W-:Y:S02]  /*165e0*/  ISETP.LT.OR P1, PT, R171, 0x22, P1 ;  /* 0x00000022ab00780c */ /* 0x000fe40000f21670 */
[----:B------:R-:W-:Y:S02]  /*165f0*/  ISETP.GT.AND P3, PT, R172, 0x90, !P3 ;  /* 0x00000090ac00780c */ /* 0x000fe40005f64270 */
[----:B------:R-:W-:-:S02]  /*16600*/  FSEL R139, R139, -INF , !P1 ;  /* 0xff8000008b8b7808 */ /* 0x000fc40004800000 */
[----:B------:R-:W-:Y:S02]  /*16610*/  LOP3.LUT P1, RZ, R16, 0x4, RZ, 0xc0, !PT ;  /* 0x0000000410ff7812 */ /* 0x000fe4000782c0ff */
[C---:B------:R-:W-:Y:S02]  /*16620*/  ISETP.GT.AND P4, PT, R172.reuse, 0x91, !P4 ;  /* 0x00000091ac00780c */ /* 0x040fe40006784270 */
[C---:B------:R-:W-:Y:S02]  /*16630*/  ISETP.GT.AND P1, PT, R172.reuse, 0x28, !P1 ;  /* 0x00000028ac00780c */ /* 0x040fe40004f24270 */
[----:B------:R-:W-:Y:S02]  /*16640*/  ISETP.GT.AND P5, PT, R172, 0x98, !P5 ;  /* 0x00000098ac00780c */ /* 0x000fe40006fa4270 */
[C---:B------:R-:W-:Y:S02]  /*16650*/  ISETP.LT.OR P1, PT, R171.reuse, 0x29, P1 ;  /* 0x00000029ab00780c */ /* 0x040fe40000f21670 */
[----:B------:R-:W-:-:S02]  /*16660*/  ISETP.LT.OR P3, PT, R171, 0x91, P3 ;  /* 0x00000091ab00780c */ /* 0x000fc40001f61670 */
[----:B------:R-:W-:Y:S02]  /*16670*/  FSEL R169, R142, -INF , !P1 ;  /* 0xff8000008ea97808 */ /* 0x000fe40004800000 */
[----:B------:R-:W-:Y:S02]  /*16680*/  LOP3.LUT P1, RZ, R16, 0x8, RZ, 0xc0, !PT ;  /* 0x0000000810ff7812 */ /* 0x000fe4000782c0ff */
[C---:B------:R-:W-:Y:S02]  /*16690*/  ISETP.LT.OR P4, PT, R171.reuse, 0x92, P4 ;  /* 0x00000092ab00780c */ /* 0x040fe40002781670 */
[----:B------:R-:W-:Y:S02]  /*166a0*/  ISETP.GT.AND P1, PT, R172, 0x29, !P1 ;  /* 0x00000029ac00780c */ /* 0x000fe40004f24270 */
[C---:B------:R-:W-:Y:S02]  /*166b0*/  ISETP.LT.OR P5, PT, R171.reuse, 0x99, P5 ;  /* 0x00000099ab00780c */ /* 0x040fe40002fa1670 */
[----:B------:R-:W-:-:S02]  /*166c0*/  ISETP.LT.OR P1, PT, R171, 0x2a, P1 ;  /* 0x0000002aab00780c */ /* 0x000fc40000f21670 */
[----:B------:R-:W-:Y:S02]  /*166d0*/  FSEL R98, R98, -INF , !P3 ;  /* 0xff80000062627808 */ /* 0x000fe40005800000 */
[----:B------:R-:W-:Y:S02]  /*166e0*/  FSEL R143, R143, -INF , !P1 ;  /* 0xff8000008f8f7808 */ /* 0x000fe40004800000 */
[----:B------:R-:W-:Y:S02]  /*166f0*/  LOP3.LUT P1, RZ, R16, 0x10, RZ, 0xc0, !PT ;  /* 0x0000001010ff7812 */ /* 0x000fe4000782c0ff */
[----:B------:R-:W-:Y:S02]  /*16700*/  FSEL R99, R99, -INF , !P4 ;  /* 0xff80000063637808 */ /* 0x000fe40006000000 */
        /* <DEDUP_REMOVED lines=51> */
[----:B------:R-:W-:Y:S02]  /*16a40*/  LOP3.LUT P1, RZ, R16, 0x800, RZ, 0xc0, !PT ;  /* 0x0000080010ff7812 */ /* 0x000fe4000782c0ff */
[----:B------:R-:W-:Y:S02]  /*16a50*/  FMNMX.FTZ R106, R152, R3, !PT ;  /* 0x00000003986a7209 */ /* 0x000fe40007810000 */
        /* <DEDUP_REMOVED lines=63> */
[----:B------:R-:W-:Y:S02]  /*16e50*/  FMNMX.FTZ R91, R153, R106, !PT ;  /* 0x0000006a995b7209 */ /* 0x000fe40007810000 */
[----:B------:R-:W-:Y:S02]  /*16e60*/  ISETP.GT.AND P1, PT, R172, 0x88, !P6 ;  /* 0x00000088ac00780c */ /* 0x000fe40007724270 */
[----:B------:R-:W-:Y:S02]  /*16e70*/  FMNMX.FTZ R106, R156, R91, !PT ;  /* 0x0000005b9c6a7209 */ /* 0x000fe40007810000 */
[----:B------:R-:W-:Y:S02]  /*16e80*/  ISETP.LT.OR P1, PT, R171, 0x89, P1 ;  /* 0x00000089ab00780c */ /* 0x000fe40000f21670 */
[----:B------:R-:W-:-:S02]  /*16e90*/  FMNMX.FTZ R91, R157, R106, !PT ;  /* 0x0000006a9d5b7209 */ /* 0x000fc40007810000 */
[----:B------:R-:W-:Y:S02]  /*16ea0*/  FSEL R94, R94, -INF , !P1 ;  /* 0xff8000005e5e7808 */ /* 0x000fe40004800000 */
[----:B------:R-:W-:Y:S02]  /*16eb0*/  FMNMX.FTZ R106, R160, R91, !PT ;  /* 0x0000005ba06a7209 */ /* 0x000fe40007810000 */
[----:B------:R-:W-:Y:S02]  /*16ec0*/  LOP3.LUT P1, RZ, R16, 0x1, RZ, 0xc0, !PT ;  /* 0x0000000110ff7812 */ /* 0x000fe4000782c0ff */
[----:B------:R-:W-:Y:S02]  /*16ed0*/  FMNMX.FTZ R91, R161, R106, !PT ;  /* 0x0000006aa15b7209 */ /* 0x000fe40007810000 */
[----:B------:R-:W-:Y:S02]  /*16ee0*/  ISETP.GT.AND P1, PT, R172, RZ, !P1 ;  /* 0x000000ffac00720c */ /* 0x000fe40004f24270 */
[----:B------:R-:W-:-:S02]  /*16ef0*/  FMNMX.FTZ R106, R164, R91, !PT ;  /* 0x0000005ba46a7209 */ /* 0x000fc40007810000 */
[----:B------:R-:W-:Y:S02]  /*16f00*/  ISETP.LT.OR P1, PT, R171, 0x1, P1 ;  /* 0x00000001ab00780c */ /* 0x000fe40000f21670 */
[----:B------:R-:W-:Y:S02]  /*16f10*/  FMNMX.FTZ R91, R165, R106, !PT ;  /* 0x0000006aa55b7209 */ /* 0x000fe40007810000 */
[----:B------:R-:W-:Y:S02]  /*16f20*/  FSEL R154, R154, -INF , !P1 ;  /* 0xff8000009a9a7808 */ /* 0x000fe40004800000 */
[----:B------:R-:W-:Y:S02]  /*16f30*/  FMNMX.FTZ R106, R136, R91, !PT ;  /* 0x0000005b886a7209 */ /* 0x000fe40007810000 */
[----:B------:R-:W-:Y:S02]  /*16f40*/  FMNMX.FTZ R130, R154, R0, !PT ;  /* 0x000000009a827209 */ /* 0x000fe40007810000 */
[----:B------:R-:W-:-:S02]  /*16f50*/  FMNMX.FTZ R91, R137, R106, !PT ;  /* 0x0000006a895b7209 */ /* 0x000fc40007810000 */
[----:B------:R-:W-:Y:S02]  /*16f60*/  LOP3.LUT P6, RZ, R16, 0x8000000, RZ, 0xc0, !PT ;  /* 0x0800000010ff7812 */ /* 0x000fe400078cc0ff */
[----:B------:R-:W-:Y:S02]  /*16f70*/  FMNMX.FTZ R106, R140, R91, !PT ;  /* 0x0000005b8c6a7209 */ /* 0x000fe40007810000 */
[----:B------:R-:W-:Y:S02]  /*16f80*/  FMNMX.FTZ R130, R155, R130, !PT ;  /* 0x000000829b827209 */ /* 0x000fe40007810000 */
[----:B------:R-:W-:Y:S02]  /*16f90*/  FMNMX.FTZ R91, R141, R106, !PT ;  /* 0x0000006a8d5b7209 */ /* 0x000fe40007810000 */
[----:B------:R-:W-:Y:S02]  /*16fa0*/  ISETP.GT.AND P2, PT, R172, 0x99, !P6 ;  /* 0x00000099ac00780c */ /* 0x000fe40007744270 */
[----:B------:R-:W-:-:S02]  /*16fb0*/  FMNMX.FTZ R106, R144, R91, !PT ;  /* 0x0000005b906a7209 */ /* 0x000fc40007810000 */
[----:B------:R-:W-:Y:S02]  /*16fc0*/  FMNMX.FTZ R130, R223, R130, !PT ;  /* 0x00000082df827209 */ /* 0x000fe40007810000 */
[----:B------:R-:W-:Y:S02]  /*16fd0*/  FMNMX.FTZ R91, R145, R106, !PT ;  /* 0x0000006a915b7209 */ /* 0x000fe40007810000 */
[----:B------:R-:W-:Y:S02]  /*16fe0*/  ISETP.LT.OR P2, PT, R171, 0x9a, P2 ;  /* 0x0000009aab00780c */ /* 0x000fe40001741670 */
        /* <DEDUP_REMOVED lines=11> */
[----:B------:R-:W-:Y:S02]  /*170a0*/  FSEL R103, R103, -INF , !P2 ;  /* 0xff80000067677808 */ /* 0x000fe40005000000 */
        /* <DEDUP_REMOVED lines=23> */
[----:B0-----:R-:W-:-:S04]  /*17220*/  FMNMX.FTZ R91, R114, R91, !PT ;  /* 0x0000005b725b7209 */ /* 0x001fc80007810000 */
[----:B------:R-:W-:Y:S01]  /*17230*/  FSETP.NEU.FTZ.AND P1, PT, R91, -INF , PT ;  /* 0xff8000005b00780b */ /* 0x000fe20003f3d000 */
[----:B------:R-:W-:-:S05]  /*17240*/  FFMA.FTZ R106, R2, R91, -8 ;  /* 0xc1000000026a7423 */ /* 0x000fca000001005b */
[----:B------:R-:W-:-:S05]  /*17250*/  FSEL R106, R106, RZ, P1 ;  /* 0x000000ff6a6a7208 */ /* 0x000fca0000800000 */
        /* <DEDUP_REMOVED lines=79> */
[----:B------:R-:W-:Y:S01]  /*17750*/  FMNMX.FTZ R138, R103, R108, !PT ;  /* 0x0000006c678a7209 */ /* 0x000fe20007810000 */
[C-C-:B------:R-:W-:Y:S01]  /*17760*/  FFMA.FTZ R108, R2.reuse, R112, -R106.reuse ;  /* 0x00000070026c7223 */ /* 0x140fe2000001086a */
[----:B------:R-:W-:-:S01]  /*17770*/  FFMA.FTZ R112, R2, R116, -R106 ;  /* 0x0000007402707223 */ /* 0x000fc2000001086a */
[----:B------:R-:W-:Y:S01]  /*17780*/  FFMA.FTZ R116, R2, R89, -R106 ;  /* 0x0000005902747223 */ /* 0x000fe2000001086a */
[----:B------:R-:W-:Y:S01]  /*17790*/  FSEL R106, R91, RZ, P1 ;  /* 0x000000ff5b6a7208 */ /* 0x000fe20000800000 */
[----:B------:R-:W1:Y:S01]  /*177a0*/  SHFL.BFLY PT, R140, R138, 0x2, 0x1f ;  /* 0x0c401f008a8c7f89 */ /* 0x000e6200000e0000 */
[----:B------:R-:W-:Y:S03]  /*177b0*/  MUFU.EX2 R165, R165 ;  /* 0x000000a500a57308 */ /* 0x000fe60000000800 */
[----:B------:R-:W-:-:S04]  /*177c0*/  FADD.FTZ R3, -R106, R3 ;  /* 0x000000036a037221 */ /* 0x000fc80000010100 */
[----:B------:R-:W-:Y:S01]  /*177d0*/  FMUL.FTZ R3, R2, R3 ;  /* 0x0000000302037220 */ /* 0x000fe20000410000 */
[----:B------:R-:W-:Y:S08]  /*177e0*/  MUFU.EX2 R126, R126 ;  /* 0x0000007e007e7308 */ /* 0x000ff00000000800 */
[----:B------:R-:W2:Y:S01]  /*177f0*/  MUFU.EX2 R3, R3 ;  /* 0x0000000300037308 */ /* 0x000ea20000000800 */
        /* <DEDUP_REMOVED lines=14> */
[----:B------:R-:W-:Y:S01]  /*178e0*/  FSEL R169, R89, RZ, P1 ;  /* 0x000000ff59a97208 */ /* 0x000fe20000800000 */
[C-C-:B------:R-:W-:Y:S01]  /*178f0*/  FFMA.FTZ R138, R2.reuse, R154, -R106.reuse ;  /* 0x0000009a028a7223 */ /* 0x140fe2000001086a */
[----:B------:R-:W-:-:S01]  /*17900*/  FFMA.FTZ R155, R2, R155, -R106 ;  /* 0x0000009b029b7223 */ /* 0x000fc2000001086a */
[C-C-:B------:R-:W-:Y:S01]  /*17910*/  FFMA.FTZ R140, R2.reuse, R223, -R106.reuse ;  /* 0x000000df028c7223 */ /* 0x140fe2000001086a */
[----:B------:R-:W-:-:S01]  /*17920*/  FFMA.FTZ R159, R2, R159, -R106 ;  /* 0x0000009f029f7223 */ /* 0x000fc2000001086a */
[----:B------:R-:W-:Y:S01]  /*17930*/  FADD.FTZ R169, -R169, R0 ;  /* 0x00000000a9a97221 */ /* 0x000fe20000010100 */
[----:B------:R-:W-:-:S01]  /*17940*/  FFMA.FTZ R0, R2, R127, -R106 ;  /* 0x0000007f02007223 */ /* 0x000fc2000001086a */
[----:B------:R-:W-:Y:S01]  /*17950*/  MUFU.EX2 R138, R138 ;  /* 0x0000008a008a7308 */ /* 0x000fe20000000800 */
[----:B0-----:R-:W-:-:S01]  /*17960*/  FFMA.FTZ R142, R2, R162, -R106 ;  /* 0x000000a2028e7223 */ /* 0x001fc2000001086a */
[C---:B------:R-:W-:Y:S01]  /*17970*/  FMUL.FTZ R127, R2.reuse, R169 ;  /* 0x000000a9027f7220 */ /* 0x040fe20000410000 */
        /* <DEDUP_REMOVED lines=35> */
[----:B------:R-:W-:Y:S01]  /*17bb0*/  FFMA.FTZ R103, R2, R103, -R106 ;  /* 0x0000006702677223 */ /* 0x000fe2000001086a */
[----:B--2---:R-:W-:-:S01]  /*17bc0*/  FFMA.FTZ R106, R3, R15, R110 ;  /* 0x0000000f036a7223 */ /* 0x004fc2000001006e */
[----:B------:R-:W2:Y:S01]  /*17bd0*/  MUFU.EX2 R142, R142 ;  /* 0x0000008e008e7308 */ /* 0x000ea20000000800 */
[----:B0-----:R-:W-:-:S02]  /*17be0*/  FFMA.FTZ R14, R127, R14, R138 ;  /* 0x0000000e7f0e7223 */ /* 0x001fc4000001008a */
[----:B------:R-:W-:Y:S02]  /*17bf0*/  FADD.FTZ R15, R153, R106 ;  /* 0x0000006a990f7221 */ /* 0x000fe40000010000 */
[----:B-1----:R-:W-:-:S02]  /*17c00*/  FADD.FTZ R169, R155, R14 ;  /* 0x0000000e9ba97221 */ /* 0x002fc40000010000 */
[----:B------:R-:W-:Y:S01]  /*17c10*/  FADD.FTZ R14, R114, R15 ;  /* 0x0000000f720e7221 */ /* 0x000fe20000010000 */
[----:B------:R-:W0:Y:S01]  /*17c20*/  MUFU.EX2 R163, R163 ;  /* 0x000000a300a37308 */ /* 0x000e220000000800 */
[----:B---3--:R-:W-:-:S02]  /*17c30*/  FADD.FTZ R158, R140, R169 ;  /* 0x000000a98c9e7221 */ /* 0x008fc40000010000 */
[----:B------:R-:W-:-:S04]  /*17c40*/  FADD.FTZ R15, R157, R14 ;  /* 0x0000000e9d0f7221 */ /* 0x000fc80000010000 */
[----:B------:R-:W-:Y:S01]  /*17c50*/  FADD.FTZ R14, R118, R15 ;  /* 0x0000000f760e7221 */ /* 0x000fe20000010000 */
[----:B------:R-:W1:Y:S03]  /*17c60*/  MUFU.EX2 R144, R144 ;  /* 0x0000009000907308 */ /* 0x000e660000000800 */
[----:B------:R-:W-:-:S04]  /*17c70*/  FADD.FTZ R15, R161, R14 ;  /* 0x0000000ea10f7221 */ /* 0x000fc80000010000 */
[----:B------:R-:W-:Y:S01]  /*17c80*/  FADD.FTZ R14, R122, R15 ;  /* 0x0000000f7a0e7221 */ /* 0x000fe20000010000 */
[----:B------:R-:W3:Y:S03]  /*17c90*/  MUFU.EX2 R167, R167 ;  /* 0x000000a700a77308 */ /* 0x000ee60000000800 */
[----:B------:R-:W-:-:S04]  /*17ca0*/  FADD.FTZ R15, R165, R14 ;  /* 0x0000000ea50f7221 */ /* 0x000fc80000010000 */
[----:B------:R-:W-:Y:S01]  /*17cb0*/  FADD.FTZ R14, R126, R15 ;  /* 0x0000000f7e0e7221 */ /* 0x000fe20000010000 */
[----:B------:R4:W-:Y:S08]  /*17cc0*/  MUFU.EX2 R156, R131 ;  /* 0x00000083009c7308 */ /* 0x0009f00000000800 */
[----:B------:R-:W5:Y:S01]  /*17cd0*/  MUFU.EX2 R21, R21 ;  /* 0x0000001500157308 */ /* 0x000f620000000800 */
[----:B----4-:R-:W-:-:S04]  /*17ce0*/  FADD.FTZ R131, R159, R158 ;  /* 0x0000009e9f837221 */ /* 0x010fc80000010000 */
[----:B--2---:R-:W-:-:S03]  /*17cf0*/  FADD.FTZ R158, R142, R131 ;  /* 0x000000838e9e7221 */ /* 0x004fc60000010000 */
[----:B------:R-:W2:Y:S01]  /*17d00*/  MUFU.EX2 R146, R146 ;  /* 0x0000009200927308 */ /* 0x000ea20000000800 */
[----:B0-----:R-:W-:-:S04]  /*17d10*/  FADD.FTZ R131, R163, R158 ;  /* 0x0000009ea3837221 */ /* 0x001fc80000010000 */
[----:B-1----:R-:W-:Y:S01]  /*17d20*/  FADD.FTZ R160, R144, R131 ;  /* 0x0000008390a07221 */ /* 0x002fe20000010000 */
[----:B------:R-:W-:-:S02]  /*17d30*/  FADD.FTZ R131, R137, R14 ;  /* 0x0000000e89837221 */ /* 0x000fc40000010000 */
[----:B------:R-:W0:Y:S01]  /*17d40*/  MUFU.EX2 R139, R139 ;  /* 0x0000008b008b7308 */ /* 0x000e220000000800 */
[----:B---3--:R-:W-:-:S01]  /*17d50*/  FADD.FTZ R160, R167, R160 ;  /* 0x000000a0a7a07221 */ /* 0x008fc20000010000 */
[----:B------:R-:W-:-:S03]  /*17d60*/  FADD.FTZ R162, R130, R131 ;  /* 0x0000008382a27221 */ /* 0x000fc60000010000 */
[----:B-----5:R-:W-:-:S03]  /*17d70*/  FADD.FTZ R15, R21, R160 ;  /* 0x000000a0150f7221 */ /* 0x020fc60000010000 */
        /* <DEDUP_REMOVED lines=8> */
[----:B------:R2:W-:Y:S01]  /*17e00*/  MUFU.EX2 R158, R107 ;  /* 0x0000006b009e7308 */ /* 0x0005e20000000800 */
        /* <DEDUP_REMOVED lines=9> */
[----:B------:R-:W-:-:S01]  /*17ea0*/  FADD.FTZ R107, R149, R164 ;  /* 0x000000a4956b7221 */ /* 0x000fc20000010000 */
[----:B0-----:R-:W-:-:S03]  /*17eb0*/  FADD.FTZ R14, R152, R15 ;  /* 0x0000000f980e7221 */ /* 0x001fc60000010000 */
        /* <DEDUP_REMOVED lines=22> */
[----:B------:R-:W-:Y:S01]  /*18020*/  MUFU.EX2 R133, R133 ;  /* 0x0000008500857308 */ /* 0x000fe20000000800 */
[----:B--2---:R-:W-:-:S07]  /*18030*/  FADD.FTZ R166, R132, R107 ;  /* 0x0000006b84a67221 */ /* 0x004fce0000010000 */
[----:B------:R-:W1:Y:S01]  /*18040*/  MUFU.EX2 R106, R135 ;  /* 0x00000087006a7308 */ /* 0x000e620000000800 */
[----:B0-----:R-:W-:-:S07]  /*18050*/  FADD.FTZ R15, R183, R14 ;  /* 0x0000000eb70f7221 */ /* 0x001fce0000010000 */
[----:B------:R-:W-:Y:S08]  /*18060*/  MUFU.EX2 R104, R104 ;  /* 0x0000006800687308 */ /* 0x000ff00000000800 */
[----:B------:R-:W0:Y:S01]  /*18070*/  MUFU.EX2 R185, R185 ;  /* 0x000000b900b97308 */ /* 0x000e220000000800 */
[----:B-1----:R-:W-:-:S07]  /*18080*/  FADD.FTZ R14, R106, R15 ;  /* 0x0000000f6a0e7221 */ /* 0x002fce0000010000 */
[----:B------:R-:W-:Y:S08]  /*18090*/  MUFU.EX2 R105, R105 ;  /* 0x0000006900697308 */ /* 0x000ff00000000800 */
[----:B------:R-:W1:Y:S01]  /*180a0*/  MUFU.EX2 R187, R187 ;  /* 0x000000bb00bb7308 */ /* 0x000e620000000800 */
[----:B0-----:R-:W-:-:S04]  /*180b0*/  FADD.FTZ R15, R185, R14 ;  /* 0x0000000eb90f7221 */ /* 0x001fc80000010000 */
[----:B------:R-:W-:-:S03]  /*180c0*/  FADD.FTZ R14, R158, R15 ;  /* 0x0000000f9e0e7221 */ /* 0x000fc60000010000 */
[----:B------:R-:W-:Y:S08]  /*180d0*/  MUFU.EX2 R109, R109 ;  /* 0x0000006d006d7308 */ /* 0x000ff00000000800 */
[----:B------:R0:W2:Y:S01]  /*180e0*/  MUFU.EX2 R160, R111 ;  /* 0x0000006f00a07308 */ /* 0x0000a20000000800 */
[----:B-1----:R-:W-:-:S07]  /*180f0*/  FADD.FTZ R15, R187, R14 ;  /* 0x0000000ebb0f7221 */ /* 0x002fce0000010000 */
[----:B------:R-:W-:Y:S01]  /*18100*/  MUFU.EX2 R108, R108 ;  /* 0x0000006c006c7308 */ /* 0x000fe20000000800 */
[----:B0-----:R-:W-:-:S04]  /*18110*/  FADD.FTZ R111, R133, R166 ;  /* 0x000000a6856f7221 */ /* 0x001fc80000010000 */
[----:B------:R-:W-:-:S03]  /*18120*/  FADD.FTZ R166, R104, R111 ;  /* 0x0000006f68a67221 */ /* 0x000fc60000010000 */
[----:B------:R-:W0:Y:S01]  /*18130*/  MUFU.EX2 R217, R217 ;  /* 0x000000d900d97308 */ /* 0x000e220000000800 */
[----:B------:R-:W-:-:S01]  /*18140*/  FADD.FTZ R111, R105, R166 ;  /* 0x000000a6696f7221 */ /* 0x000fc20000010000 */
[----:B--2---:R-:W-:-:S03]  /*18150*/  FADD.FTZ R14, R160, R15 ;  /* 0x0000000fa00e7221 */ /* 0x004fc60000010000 */
[----:B------:R-:W-:-:S03]  /*18160*/  FADD.FTZ R166, R102, R111 ;  /* 0x0000006f66a67221 */ /* 0x000fc60000010000 */
[----:B------:R-:W-:Y:S01]  /*18170*/  MUFU.EX2 R113, R113 ;  /* 0x0000007100717308 */ /* 0x000fe20000000800 */
[----:B------:R-:W-:-:S07]  /*18180*/  FADD.FTZ R111, R109, R166 ;  /* 0x000000a66d6f7221 */ /* 0x000fce0000010000 */
        /* <DEDUP_REMOVED lines=14> */
[----:B------:R-:W2:Y:S01]  /*18270*/  MUFU.EX2 R116, R116 ;  /* 0x0000007400747308 */ /* 0x000ea20000000800 */
[----:B------:R-:W-:-:S04]  /*18280*/  FADD.FTZ R20, R112, R111 ;  /* 0x0000006f70147221 */ /* 0x000fc80000010000 */
[----:B------:R-:W-:-:S03]  /*18290*/  FADD.FTZ R111, R117, R20 ;  /* 0x00000014756f7221 */ /* 0x000fc60000010000 */
[----:B------:R-:W3:Y:S01]  /*182a0*/  MUFU.EX2 R92, R92 ;  /* 0x0000005c005c7308 */ /* 0x000ee20000000800 */
[----:B0-----:R-:W-:-:S01]  /*182b0*/  FADD.FTZ R111, R88, R111 ;  /* 0x0000006f586f7221 */ /* 0x001fc20000010000 */
[----:B-1----:R-:W-:-:S04]  /*182c0*/  FADD.FTZ R14, R90, R15 ;  /* 0x0000000f5a0e7221 */ /* 0x002fc80000010000 */
[----:B------:R-:W-:Y:S02]  /*182d0*/  FADD.FTZ R15, R107, R14 ;  /* 0x0000000e6b0f7221 */ /* 0x000fe40000010000 */
[----:B------:R-:W0:Y:S01]  /*182e0*/  MUFU.EX2 R94, R94 ;  /* 0x0000005e005e7308 */ /* 0x000e220000000800 */
[----:B--2---:R-:W-:-:S07]  /*182f0*/  FADD.FTZ R111, R116, R111 ;  /* 0x0000006f746f7221 */ /* 0x004fce0000010000 */
        /* <DEDUP_REMOVED lines=24> */
.L_x_9240:
[----:B------:R-:W-:Y:S01]  /*18480*/  F2FP.SATFINITE.E4M3.F32.PACK_AB_MERGE_C R0, R0, R123, RZ ;  /* 0x0000007b0000723e */ /* 0x000fe200048070ff */
[-C--:B------:R-:W-:Y:S01]  /*18490*/  FMUL.FTZ R24, R24, R3.reuse ;  /* 0x0000000318187220 */ /* 0x080fe20000410000 */
[----:B------:R-:W-:Y:S01]  /*184a0*/  ISETP.GT.AND P1, PT, R12, R206, PT ;  /* 0x000000ce0c00720c */ /* 0x000fe20003f24270 */
[----:B------:R-:W-:Y:S01]  /*184b0*/  FMUL.FTZ R25, R25, R3 ;  /* 0x0000000319197220 */ /* 0x000fe20000410000 */
[----:B------:R-:W-:Y:S01]  /*184c0*/  F2FP.SATFINITE.E4M3.F32.PACK_AB_MERGE_C R177, R154, R151, R0 ;  /* 0x000000979ab1723e */ /* 0x000fe20004807000 */
[----:B------:R-:W-:Y:S01]  /*184d0*/  IMAD R0, R190, 0x8, R17 ;  /* 0x00000008be007824 */ /* 0x000fe200078e0211 */
[----:B------:R-:W-:Y:S01]  /*184e0*/  F2FP.SATFINITE.E4M3.F32.PACK_AB_MERGE_C R140, R159, R140, RZ ;  /* 0x0000008c9f8c723e */ /* 0x000fe200048070ff */
[----:B------:R-:W-:Y:S01]  /*184f0*/  FMUL.FTZ R28, R28, R3 ;  /* 0x000000031c1c7220 */ /* 0x000fe20000410000 */
[----:B------:R-:W-:Y:S01]  /*18500*/  F2FP.SATFINITE.E4M3.F32.PACK_AB_MERGE_C R139, R148, R139, RZ ;  /* 0x0000008b948b723e */ /* 0x000fe200048070ff */
[----:B------:R-:W-:Y:S01]  /*18510*/  VIADD R0, R0, 0x22860 ;  /* 0x0002286000007836 */ /* 0x000fe20000000000 */
[----:B------:R-:W-:Y:S01]  /*18520*/  F2FP.SATFINITE.E4M3.F32.PACK_AB_MERGE_C R106, R106, R183, RZ ;  /* 0x000000b76a6a723e */ /* 0x000fe200048070ff */
[----:B------:R-:W-:Y:S01]  /*18530*/  FMUL.FTZ R29, R29, R3 ;  /* 0x000000031d1d7220 */ /* 0x000fe20000410000 */
[----:B------:R-:W-:Y:S01]  /*18540*/  F2FP.SATFINITE.E4M3.F32.PACK_AB_MERGE_C R160, R160, R187, RZ ;  /* 0x000000bba0a0723e */ /* 0x000fe200048070ff */
[-C--:B------:R-:W-:Y:S01]  /*18550*/  FMUL.FTZ R32, R32, R3.reuse ;  /* 0x0000000320207220 */ /* 0x080fe20000410000 */
[----:B------:R-:W-:Y:S01]  /*18560*/  PRMT R0, R192, 0x654, R0 ;  /* 0x00000654c0007816 */ /* 0x000fe20000000000 */
[-C--:B------:R-:W-:Y:S01]  /*18570*/  FMUL.FTZ R33, R33, R3.reuse ;  /* 0x0000000321217220 */ /* 0x080fe20000410000 */
[----:B------:R-:W-:Y:S01]  /*18580*/  F2FP.SATFINITE.E4M3.F32.PACK_AB_MERGE_C R140, R155, R138, R140 ;  /* 0x0000008a9b8c723e */ /* 0x000fe2000480708c */
[----:B------:R-:W-:Y:S01]  /*18590*/  FMUL.FTZ R36, R36, R3 ;  /* 0x0000000324247220 */ /* 0x000fe20000410000 */
[----:B------:R-:W-:Y:S01]  /*185a0*/  F2FP.SATFINITE.E4M3.F32.PACK_AB_MERGE_C R139, R146, R21, R139 ;  /* 0x00000015928b723e */ /* 0x000fe2000480708b */
[----:B------:R0:W-:Y:S01]  /*185b0*/  SYNCS.ARRIVE.TRANS64.RED.A1T0 RZ, [R0+URZ], RZ ;  /* 0x000000ff00ff79a7 */ /* 0x0001e2000810043f */
        /* <DEDUP_REMOVED lines=95> */
[----:B------:R-:W-:Y:S01]  /*18bb0*/  IMAD.MOV.U32 R181, RZ, RZ, R139 ;  /* 0x000000ffffb57224 */ /* 0x000fe200078e008b */
[----:B------:R-:W-:Y:S06]  /*18bc0*/  @P1 BRA `(.L_x_9241) ;  /* 0xffffffb400641947 */ /* 0x000fec000383ffff */
[----:B------:R-:W-:Y:S02]  /*18bd0*/  IMAD.MOV.U32 R0, RZ, RZ, R89 ;  /* 0x000000ffff007224 */ /* 0x000fe400078e0059 */
[----:B------:R-:W-:Y:S02]  /*18be0*/  IMAD.MOV.U32 R3, RZ, RZ, R91 ;  /* 0x000000ffff037224 */ /* 0x000fe400078e005b */
[----:B------:R-:W-:Y:S02]  /*18bf0*/  IMAD.MOV.U32 R190, RZ, RZ, R215 ;  /* 0x000000ffffbe7224 */ /* 0x000fe400078e00d7 */
[----:B------:R-:W-:-:S07]  /*18c00*/  IMAD.MOV.U32 R192, RZ, RZ, R216 ;  /* 0x000000ffffc07224 */ /* 0x000fce00078e00d8 */
.L_x_9221:
[----:B------:R-:W0:Y:S01]  /*18c10*/  LDC R20, c[0x0][0x448] ;  /* 0x00011200ff147b82 */ /* 0x000e220000000800 */
[----:B------:R-:W-:Y:S02]  /*18c20*/  LOP3.LUT R22, R22, 0xfffffff7, RZ, 0xc0, !PT ;  /* 0xfffffff716167812 */ /* 0x000fe400078ec0ff */
[----:B------:R-:W-:Y:S02]  /*18c30*/  R2UR UR4, R13 ;  /* 0x000000000d0472ca */ /* 0x000fe400000e0000 */
[----:B------:R-:W-:-:S03]  /*18c40*/  IADD3 R89, R199, 0x1, -R197 ;  /* 0x00000001c7597810 */ /* 0x000fc60007ffe8c5 */
[----:B------:R-:W1:Y:S01]  /*18c50*/  LDC R90, c[0x0][0x9e4] ;  /* 0x00027900ff5a7b82 */ /* 0x000e620000000800 */
[----:B0-----:R-:W-:Y:S01]  /*18c60*/  ISETP.NE.AND P1, PT, R20, 0x1, PT ;  /* 0x000000011400780c */ /* 0x001fe20003f25270 */
[----:B------:R-:W-:-:S12]  /*18c70*/  VIADD R20, R202, 0x7f ;  /* 0x0000007fca147836 */ /* 0x000fd80000000000 */
[----:B------:R-:W0:Y:S01]  /*18c80*/  @P1 LDC R21, c[0x0][0x44c] ;  /* 0x00011300ff151b82 */ /* 0x000e220000000800 */
[----:B------:R-:W-:-:S04]  /*18c90*/  @P1 LOP3.LUT R22, R22, 0x8, RZ, 0xfc, !PT ;  /* 0x0000000816161812 */ /* 0x000fc800078efcff */
[----:B------:R-:W-:-:S03]  /*18ca0*/  LOP3.LUT R22, R22, 0xffffffef, RZ, 0xc0, !PT ;  /* 0xffffffef16167812 */ /* 0x000fc600078ec0ff */
[----:B------:R-:W2:Y:S01]  /*18cb0*/  @P1 LDC R88, c[0x0][0x450] ;  /* 0x00011400ff581b82 */ /* 0x000ea20000000800 */
[----:B0-----:R-:W-:-:S05]  /*18cc0*/  @P1 IMAD.HI.U32 R21, R20, R21, RZ ;  /* 0x0000001514151227 */ /* 0x001fca00078e00ff */
[----:B--2---:R-:W-:Y:S02]  /*18cd0*/  @P1 SHF.R.U32.HI R20, RZ, R88, R21 ;  /* 0x00000058ff141219 */ /* 0x004fe40000011615 */
[----:B-1----:R-:W-:-:S03]  /*18ce0*/  ISETP.GE.AND P1, PT, R90, 0x1, PT ;  /* 0x000000015a00780c */ /* 0x002fc60003f26270 */
[----:B------:R-:W-:-:S04]  /*18cf0*/  IMAD.IADD R20, R89, 0x1, R20 ;  /* 0x0000000159147824 */ /* 0x000fc800078e0214 */
[----:B------:R-:W-:-:S06]  /*18d00*/  VIADD R88, R20, -UR4 ;  /* 0x8000000414587c36 */ /* 0x000fcc0008000000 */
        /* <DEDUP_REMOVED lines=13> */
.L_x_9244:
[----:B------:R-:W-:-:S13]  /*18de0*/  ISETP.NE.AND P1, PT, R90, 0x1, PT ;  /* 0x000000015a00780c */ /* 0x000fda0003f25270 */
[----:B------:R-:W0:Y:S02]  /*18df0*/  @P1 LDC.64 R20, c[0x0][0x9e8] ;  /* 0x00027a00ff141b82 */ /* 0x000e240000000a00 */
[----:B0-----:R-:W-:-:S05]  /*18e00*/  @P1 IMAD.HI.U32 R20, R89, R20, RZ ;  /* 0x0000001459141227 */ /* 0x001fca00078e00ff */
[----:B------:R-:W-:-:S07]  /*18e10*/  @P1 SHF.R.U32.HI R89, RZ, R21, R20 ;  /* 0x00000015ff591219 */ /* 0x000fce0000011614 */
.L_x_9245:
[----:B------:R-:W-:Y:S05]  /*18e20*/  BSYNC B0 ;  /* 0x0000000000007941 */ /* 0x000fea0003800000 */
.L_x_9243:
[----:B------:R-:W-:-:S05]  /*18e30*/  IMAD R89, R89, R90, RZ ;  /* 0x0000005a59597224 */ /* 0x000fca00078e02ff */
[----:B------:R-:W-:-:S07]  /*18e40*/  VIMNMX R88, R88, R89, !PT ;  /* 0x0000005958587248 */ /* 0x000fce0007fe0100 */
.L_x_9242:
[----:B------:R-:W-:-:S04]  /*18e50*/  VIADD R88, R88, 0x9f ;  /* 0x0000009f58587836 */ /* 0x000fc80000000000 */
[----:B------:R-:W-:-:S05]  /*18e60*/  IMAD.HI R88, R88, 0x66666667, RZ ;  /* 0x6666666758587827 */ /* 0x000fca00078e02ff */
[----:B------:R-:W-:-:S04]  /*18e70*/  SHF.R.U32.HI R21, RZ, 0x1f, R88 ;  /* 0x0000001fff157819 */ /* 0x000fc80000011658 */
[----:B------:R-:W-:-:S04]  /*18e80*/  LEA.HI.SX32 R206, R88, R21, 0x1a ;  /* 0x0000001558ce7211 */ /* 0x000fc800078fd2ff */
[----:B------:R-:W-:-:S04]  /*18e90*/  VIMNMX R206, R205, R206, !PT ;  /* 0x000000cecdce7248 */ /* 0x000fc80007fe0100 */
[----:B------:R-:W-:-:S13]  /*18ea0*/  ISETP.GE.AND P1, PT, R12, R206, PT ;  /* 0x000000ce0c00720c */ /* 0x000fda0003f26270 */
[----:B------:R-:W-:Y:S05]  /*18eb0*/  @!P1 BRA `(.L_x_9246) ;  /* 0x0000002c00789947 */ /* 0x000fea0003800000 */
[----:B------:R-:W-:Y:S02]  /*18ec0*/  IMAD.MOV.U32 R215, RZ, RZ, R0 ;  /* 0x000000ffffd77224 */ /* 0x000fe400078e0000 */
[----:B------:R-:W-:Y:S02]  /*18ed0*/  IMAD.MOV.U32 R216, RZ, RZ, R3 ;  /* 0x000000ffffd87224 */ /* 0x000fe400078e0003 */
[----:B------:R-:W-:Y:S02]  /*18ee0*/  IMAD.MOV.U32 R224, RZ, RZ, R192 ;  /* 0x000000ffffe07224 */ /* 0x000fe400078e00c0 */
[----:B------:R-:W-:-:S07]  /*18ef0*/  IMAD.MOV.U32 R217, RZ, RZ, R190 ;  /* 0x000000ffffd97224 */ /* 0x000fce00078e00be */
.L_x_9258:
        /* <DEDUP_REMOVED lines=8> */
.L_x_9248:
[----:B------:R-:W-:Y:S01]  /*18f80*/  VIADD R0, R217, 0x1 ;  /* 0x00000001d9007836 */ /* 0x000fe20000000000 */
[----:B------:R-:W-:-:S04]  /*18f90*/  SHF.L.U32 R3, R192, 0x1f, RZ ;  /* 0x0000001fc0037819 */ /* 0x000fc800000006ff */
[----:B------:R-:W-:-:S04]  /*18fa0*/  ISETP.NE.AND P2, PT, R0, 0x2, PT ;  /* 0x000000020000780c */ /* 0x000fc80003f45270 */
[----:B------:R-:W-:-:S05]  /*18fb0*/  SEL R0, R0, RZ, P2 ;  /* 0x000000ff00007207 */ /* 0x000fca0001000000 */
[----:B------:R-:W-:-:S04]  /*18fc0*/  IMAD R0, R0, 0x8, R17 ;  /* 0x0000000800007824 */ /* 0x000fc800078e0211 */
[----:B------:R0:W1:Y:S01]  /*18fd0*/  SYNCS.PHASECHK.TRANS64.TRYWAIT P2, [R0+URZ+0x22830], R3 ;  /* 0x02283003000075a7 */ /* 0x000062000804017f */
[----:B------:R-:W-:Y:S05]  /*18fe0*/  @!P0 BRA `(.L_x_9249) ;  /* 0x0000000000048947 */ /* 0x000fea0003800000 */
[----:B------:R-:W-:Y:S01]  /*18ff0*/  BPT.TRAP 0x1 ;  /* 0x000000040000795c */ /* 0x000fe20000300000 */
.L_x_9249:
[----:B------:R-:W-:Y:S04]  /*19000*/  BSSY B0, `(.L_x_9247) ;  /* 0x0000004000007945 */ /* 0x000fe80003800000 */
[----:B-1----:R-:W-:Y:S05]  /*19010*/  @P2 BRA `(.L_x_9250) ;  /* 0x0000000000082947 */ /* 0x002fea0003800000 */
[----:B------:R-:W1:Y:S02]  /*19020*/  SYNCS.PHASECHK.TRANS64.TRYWAIT P2, [R0+URZ+0x22830], R3 ;  /* 0x02283003000075a7 */ /* 0x000e64000804017f */
[----:B-1----:R-:W-:Y:S05]  /*19030*/  @!P2 BRA `(.L_x_9251) ;  /* 0x0000016c0090a947 */ /* 0x002fea0003800000 */
.L_x_9250:
[----:B------:R-:W-:Y:S05]  /*19040*/  BSYNC B0 ;  /* 0x0000000000007941 */ /* 0x000fea0003800000 */
.L_x_9247:
        /* <DEDUP_REMOVED lines=24> */
[C---:B------:R-:W-:Y:S01]  /*191d0*/  VIADD R20, R88.reuse, 0x2 ;  /* 0x0000000258147836 */ /* 0x040fe20000000000 */
[----:B------:R-:W-:Y:S01]  /*191e0*/  R2UR UR39, R21 ;  /* 0x00000000152772ca */ /* 0x000fe200000e0000 */
[----:B------:R-:W-:Y:S01]  /*191f0*/  VIADD R94, R88, 0x4 ;  /* 0x00000004585e7836 */ /* 0x000fe20000000000 */
[----:B------:R-:W-:Y:S01]  /*19200*/  R2UR UR36, R10 ;  /* 0x000000000a2472ca */ /* 0x000fe200000e0000 */
[----:B------:R-:W-:Y:S01]  /*19210*/  IMAD.MOV.U32 R89, RZ, RZ, 0x40000040 ;  /* 0x40000040ff597424 */ /* 0x000fe200078e00ff */
[----:B0-----:R-:W-:-:S02]  /*19220*/  SHF.R.U32.HI R3, RZ, 0x7, R3 ;  /* 0x00000007ff037819 */ /* 0x001fc40000011603 */
[----:B------:R-:W-:Y:S02]  /*19230*/  R2UR UR37, R11 ;  /* 0x000000000b2572ca */ /* 0x000fe400000e0000 */
[----:B------:R-:W-:Y:S01]  /*19240*/  R2UR UR8, R90 ;  /* 0x000000005a0872ca */ /* 0x000fe200000e0000 */
[----:B------:R-:W-:Y:S01]  /*19250*/  VIADD R3, R3, 0x8 ;  /* 0x0000000803037836 */ /* 0x000fe20000000000 */
[----:B------:R-:W-:Y:S01]  /*19260*/  R2UR UR51, R91 ;  /* 0x000000005b3372ca */ /* 0x000fe200000e0000 */
[----:B------:R-:W-:Y:S01]  /*19270*/  VIADD R90, R88, 0x202 ;  /* 0x00000202585a7836 */ /* 0x000fe20000000000 */
[----:B------:R-:W-:Y:S01]  /*19280*/  R2UR UR6, R92 ;  /* 0x000000005c0672ca */ /* 0x000fe200000e0000 */
[----:B------:R-:W-:Y:S01]  /*19290*/  VIADD R92, R88, 0x102 ;  /* 0x00000102585c7836 */ /* 0x000fe20000000000 */
[----:B------:R0:W-:Y:S01]  /*192a0*/  BAR.SYNC.DEFER_BLOCKING R3, 0x100 ;  /* 0x000400030000751d */ /* 0x0001e20000010000 */
[----:B------:R-:W-:Y:S02]  /*192b0*/  R2UR UR7, R93 ;  /* 0x000000005d0772ca */ /* 0x000fe400000e0000 */
[----:B------:R-:W-:Y:S01]  /*192c0*/  R2UR UR50, R90 ;  /* 0x000000005a3272ca */ /* 0x000fe200000e0000 */
[----:B------:R-:W-:Y:S01]  /*192d0*/  VIADD R90, R88, 0x402 ;  /* 0x00000402585a7836 */ /* 0x000fe20000000000 */
[----:B------:R-:W-:-:S02]  /*192e0*/  R2UR UR48, R10 ;  /* 0x000000000a3072ca */ /* 0x000fc400000e0000 */
[----:B------:R-:W-:Y:S02]  /*192f0*/  R2UR UR49, R11 ;  /* 0x000000000b3172ca */ /* 0x000fe400000e0000 */
[----:B------:R-:W-:Y:S02]  /*19300*/  R2UR UR46, R92 ;  /* 0x000000005c2e72ca */ /* 0x000fe400000e0000 */
[----:B------:R-:W-:Y:S02]  /*19310*/  R2UR UR47, R93 ;  /* 0x000000005d2f72ca */ /* 0x000fe400000e0000 */
[----:B------:R-:W-:Y:S01]  /*19320*/  MOV R92, UR51 ;  /* 0x00000033005c7c02 */ /* 0x000fe20008000f00 */
[----:B------:R-:W-:Y:S01]  /*19330*/  UMOV UR51, UR7 ;  /* 0x0000000700337c82 */ /* 0x000fe20008000000 */
[----:B------:R-:W-:Y:S01]  /*19340*/  R2UR UR4, R20 ;  /* 0x00000000140472ca */ /* 0x000fe200000e0000 */
[----:B------:R-:W-:Y:S01]  /*19350*/  VIADD R20, R88, 0x302 ;  /* 0x0000030258147836 */ /* 0x000fe20000000000 */
[----:B------:R-:W-:Y:S01]  /*19360*/  MOV R93, UR50 ;  /* 0x00000032005d7c02 */ /* 0x000fe20008000f00 */
[----:B------:R-:W-:Y:S01]  /*19370*/  UMOV UR50, UR6 ;  /* 0x0000000600327c82 */ /* 0x000fe20008000000 */
[----:B------:R-:W-:Y:S01]  /*19380*/  R2UR UR58, R90 ;  /* 0x000000005a3a72ca */ /* 0x000fe200000e0000 */
[----:B------:R-:W-:Y:S01]  /*19390*/  VIADD R90, R88, 0x204 ;  /* 0x00000204585a7836 */ /* 0x000fe20000000000 */
[----:B------:R-:W-:Y:S01]  /*193a0*/  R2UR UR54, R20 ;  /* 0x00000000143672ca */ /* 0x000fe200000e0000 */
[----:B------:R-:W-:Y:S01]  /*193b0*/  VIADD R20, R88, 0x104 ;  /* 0x0000010458147836 */ /* 0x000fe20000000000 */
[C---:B------:R-:W-:Y:S01]  /*193c0*/  R2UR UR9, R91.reuse ;  /* 0x000000005b0972ca */ /* 0x040fe200000e0000 */
[----:B------:R-:W-:Y:S01]  /*193d0*/  WARPGROUP.ARRIVE ;  /* 0x00000000000079c5 */ /* 0x000fe20000000000 */
[----:B------:R-:W-:Y:S01]  /*193e0*/  R2UR UR14, R90 ;  /* 0x000000005a0e72ca */ /* 0x000fe200000e0000 */
[----:B------:R-:W-:Y:S01]  /*193f0*/  VIADD R90, R88, 0x404 ;  /* 0x00000404585a7836 */ /* 0x000fe20000000000 */
[----:B------:R-:W-:Y:S01]  /*19400*/  R2UR UR10, R20 ;  /* 0x00000000140a72ca */ /* 0x000fe200000e0000 */
[----:B------:R-:W-:Y:S01]  /*19410*/  VIADD R20, R88, 0x304 ;  /* 0x0000030458147836 */ /* 0x000fe20000000000 */
[----:B------:R-:W-:Y:S01]  /*19420*/  R2UR UR6, R94 ;  /* 0x000000005e0672ca */ /* 0x000fe200000e0000 */
[----:B------:R-:W-:Y:S01]  /*19430*/  QGMMA.64x32x32.F32.E4M3.E4M3 R152, gdesc[UR28], RZ, !UPT, gsb0 ;  /* 0x006000001c9879f3 */ /* 0x000fe2000c0008ff */
[----:B------:R-:W-:Y:S01]  /*19440*/  R2UR UR22, R90 ;  /* 0x000000005a1672ca */ /* 0x000fe200000e0000 */
[----:B------:R-:W-:Y:S01]  /*19450*/  VIADD R94, R88, 0x6 ;  /* 0x00000006585e7836 */ /* 0x000fe20000000000 */
[----:B------:R-:W-:Y:S01]  /*19460*/  R2UR UR18, R20 ;  /* 0x00000000141272ca */ /* 0x000fe200000e0000 */
[C---:B------:R-:W-:Y:S01]  /*19470*/  VIADD R20, R88.reuse, 0x106 ;  /* 0x0000010658147836 */ /* 0x040fe20000000000 */
[C---:B------:R-:W-:Y:S01]  /*19480*/  R2UR UR59, R91.reuse ;  /* 0x000000005b3b72ca */ /* 0x040fe200000e0000 */
[----:B------:R-:W-:Y:S01]  /*19490*/  VIADD R90, R88, 0x206 ;  /* 0x00000206585a7836 */ /* 0x000fe20000000000 */
[----:B------:R-:W-:-:S02]  /*194a0*/  R2UR UR15, R91 ;  /* 0x000000005b0f72ca */ /* 0x000fc400000e0000 */
[----:B------:R-:W-:Y:S01]  /*194b0*/  R2UR UR30, R20 ;  /* 0x00000000141e72ca */ /* 0x000fe200000e0000 */
[C---:B------:R-:W-:Y:S01]  /*194c0*/  VIADD R20, R88.reuse, 0x306 ;  /* 0x0000030658147836 */ /* 0x040fe20000000000 */
[----:B------:R-:W-:Y:S01]  /*194d0*/  R2UR UR23, R91 ;  /* 0x000000005b1772ca */ /* 0x000fe200000e0000 */
[----:B------:R-:W-:Y:S01]  /*194e0*/  VIADD R88, R88, 0x406 ;  /* 0x0000040658587836 */ /* 0x000fe20000000000 */
[----:B------:R-:W-:Y:S01]  /*194f0*/  R2UR UR44, R10 ;  /* 0x000000000a2c72ca */ /* 0x000fe200000e0000 */
[----:B------:R-:W-:Y:S01]  /*19500*/  IMAD.MOV.U32 R91, RZ, RZ, 0x40000040 ;  /* 0x40000040ff5b7424 */ /* 0x000fe200078e00ff */
[----:B------:R-:W-:Y:S02]  /*19510*/  R2UR UR45, R11 ;  /* 0x000000000b2d72ca */ /* 0x000fe400000e0000 */
[----:B------:R-:W-:Y:S02]  /*19520*/  R2UR UR7, R95 ;  /* 0x000000005f0772ca */ /* 0x000fe400000e0000 */
[----:B------:R-:W-:-:S02]  /*19530*/  R2UR UR26, R94 ;  /* 0x000000005e1a72ca */ /* 0x000fc400000e0000 */
[----:B------:R-:W-:Y:S02]  /*19540*/  R2UR UR27, R95 ;  /* 0x000000005f1b72ca */ /* 0x000fe400000e0000 */
[----:B------:R-:W-:Y:S02]  /*19550*/  R2UR UR42, R88 ;  /* 0x00000000582a72ca */ /* 0x000fe400000e0000 */
[----:B------:R-:W-:Y:S02]  /*19560*/  R2UR UR43, R89 ;  /* 0x00000000592b72ca */ /* 0x000fe400000e0000 */
[----:B0-----:R-:W-:Y:S01]  /*19570*/  MOV R3, UR47 ;  /* 0x0000002f00037c02 */ /* 0x001fe20008000f00 */
        /* <DEDUP_REMOVED lines=19> */
[----:B------:R-:W-:Y:S01]  /*196b0*/  R2UR UR13, R7 ;  /* 0x00000000070d72ca */ /* 0x000fe200000e0000 */
[----:B------:R-:W-:Y:S02]  /*196c0*/  WARPGROUP.DEPBAR.LE gsb0, 0x0 ;  /* 0x00008000000079c5 */ /* 0x000fe40000010000 */
[----:B------:R-:W-:Y:S01]  /*196d0*/  WARPGROUP.ARRIVE ;  /* 0x00000000000079c5 */ /* 0x000fe20000000000 */
[----:B------:R-:W-:Y:S02]  /*196e0*/  R2UR UR19, R21 ;  /* 0x00000000151372ca */ /* 0x000fe400000e0000 */
[----:B------:R-:W-:Y:S02]  /*196f0*/  R2UR UR16, R6 ;  /* 0x00000000061072ca */ /* 0x000fe400000e0000 */
[----:B------:R-:W-:Y:S01]  /*19700*/  R2UR UR17, R7 ;  /* 0x00000000071172ca */ /* 0x000fe200000e0000 */
[----:B------:R-:W-:Y:S01]  /*19710*/  QGMMA.64x32x32.F32.E4M3.E4M3 R136, gdesc[UR32], RZ, !UPT, gsb0 ;  /* 0x00600000208879f3 */ /* 0x000fe2000c0008ff */
[----:B------:R-:W-:-:S02]  /*19720*/  R2UR UR34, R90 ;  /* 0x000000005a2272ca */ /* 0x000fc400000e0000 */
[----:B------:R-:W-:Y:S02]  /*19730*/  R2UR UR35, R91 ;  /* 0x000000005b2372ca */ /* 0x000fe400000e0000 */
        /* <DEDUP_REMOVED lines=86> */
.L_x_9253:
[----:B------:R-:W-:Y:S01]  /*19ca0*/  SHF.L.U32 R0, R224, 0x1f, RZ ;  /* 0x0000001fe0007819 */ /* 0x000fe200000006ff */
[----:B------:R-:W-:-:S04]  /*19cb0*/  IMAD R3, R217, 0x8, R17 ;  /* 0x00000008d9037824 */ /* 0x000fc800078e0211 */
[----:B------:R0:W1:Y:S01]  /*19cc0*/  SYNCS.PHASECHK.TRANS64.TRYWAIT P1, [R3+URZ+0x22850], R0 ;  /* 0x02285000030075a7 */ /* 0x000062000802017f */
[----:B------:R-:W-:Y:S05]  /*19cd0*/  @!P0 BRA `(.L_x_9254) ;  /* 0x0000000000048947 */ /* 0x000fea0003800000 */
[----:B------:R-:W-:Y:S01]  /*19ce0*/  BPT.TRAP 0x1 ;  /* 0x000000040000795c */ /* 0x000fe20000300000 */
.L_x_9254:
[----:B-1----:R-:W-:Y:S05]  /*19cf0*/  @P1 BRA `(.L_x_9252) ;  /* 0x0000000000081947 */ /* 0x002fea0003800000 */
[----:B------:R-:W1:Y:S02]  /*19d00*/  SYNCS.PHASECHK.TRANS64.TRYWAIT P1, [R3+URZ+0x22850], R0 ;  /* 0x02285000030075a7 */ /* 0x000e64000802017f */
[----:B-1----:R-:W-:Y:S05]  /*19d10*/  @!P1 BRA `(.L_x_9255) ;  /* 0x00000160006c9947 */ /* 0x002fea0003800000 */
.L_x_9252:
        /* <DEDUP_REMOVED lines=13> */
[----:B0-----:R-:W-:-:S04]  /*19df0*/  SHF.R.U32.HI R221, RZ, 0x7, R221 ;  /* 0x00000007ffdd7819 */ /* 0x001fc800000116dd */
[----:B------:R-:W-:Y:S01]  /*19e00*/  IADD3 R3, -R221, 0xb, RZ ;  /* 0x0000000bdd037810 */ /* 0x000fe20007ffe1ff */
        /* <DEDUP_REMOVED lines=23> */
[----:B------:R-:W-:Y:S01]  /*19f80*/  R2UR UR7, R21 ;  /* 0x00000000150772ca */ /* 0x000fe200000e0000 */
[----:B------:R-:W-:Y:S02]  /*19f90*/  WARPGROUP.DEPBAR.LE gsb0, 0x0 ;  /* 0x00008000000079c5 */ /* 0x000fe40000010000 */
[----:B------:R-:W-:-:S10]  /*19fa0*/  WARPGROUP.ARRIVE ;  /* 0x00000000000079c5 */ /* 0x000fd40000000000 */
[----:B------:R-:W-:Y:S03]  /*19fb0*/  QGMMA.64x128x32.F32.E4M3.E4M3 R24, R168, gdesc[UR4], R24, gsb0 ;  /* 0x01e00004a8187df3 */ /* 0x000fe60008000818 */
[----:B------:R-:W-:Y:S02]  /*19fc0*/  WARPGROUP.DEPBAR.LE gsb0, 0x0 ;  /* 0x00008000000079c5 */ /* 0x000fe40000010000 */
[----:B------:R0:W-:Y:S06]  /*19fd0*/  BAR.ARV R3, 0x100 ;  /* 0x000400030000751d */ /* 0x0001ec0000002000 */
[----:B------:R-:W-:Y:S05]  /*19fe0*/  @!P0 BRA `(.L_x_9256) ;  /* 0x0000000000048947 */ /* 0x000fea0003800000 */
[----:B------:R-:W-:Y:S01]  /*19ff0*/  BPT.TRAP 0x1 ;  /* 0x000000040000795c */ /* 0x000fe20000300000 */
.L_x_9256:
[----:B------:R-:W-:Y:S01]  /*1a000*/  FMNMX.FTZ R0, R152, R216, !PT ;  /* 0x000000d898007209 */ /* 0x000fe20007810000 */
[----:B------:R-:W1:Y:S03]  /*1a010*/  S2R R221, SR_CgaCtaId ;  /* 0x0000000000dd7919 */ /* 0x000e660000008800 */
[----:B0-----:R-:W-:Y:S02]  /*1a020*/  FMNMX.FTZ R3, R153, R0, !PT ;  /* 0x0000000099037209 */ /* 0x001fe40007810000 */
        /* <DEDUP_REMOVED lines=79> */
[----:B------:R-:W2:Y:S01]  /*1a520*/  SHFL.BFLY PT, R3, R168, 0x2, 0x1f ;  /* 0x0c401f00a8037f89 */ /* 0x000ea200000e0000 */
[----:B0-----:R-:W-:Y:S02]  /*1a530*/  FMNMX.FTZ R170, R21, R0, !PT ;  /* 0x0000000015aa7209 */ /* 0x001fe40007810000 */
[----:B--2---:R-:W-:-:S03]  /*1a540*/  FMNMX.FTZ R171, R168, R3, !PT ;  /* 0x00000003a8ab7209 */ /* 0x004fc60007810000 */
[----:B------:R-:W0:Y:S04]  /*1a550*/  SHFL.BFLY PT, R3, R170, 0x1, 0x1f ;  /* 0x0c201f00aa037f89 */ /* 0x000e2800000e0000 */
[----:B------:R-:W2:Y:S01]  /*1a560*/  SHFL.BFLY PT, R0, R171, 0x1, 0x1f ;  /* 0x0c201f00ab007f89 */ /* 0x000ea200000e0000 */
[----:B0-----:R-:W-:Y:S02]  /*1a570*/  FMNMX.FTZ R3, R170, R3, !PT ;  /* 0x00000003aa037209 */ /* 0x001fe40007810000 */
[----:B--2---:R-:W-:-:S03]  /*1a580*/  FMNMX.FTZ R0, R171, R0, !PT ;  /* 0x00000000ab007209 */ /* 0x004fc60007810000 */
[----:B------:R-:W-:-:S04]  /*1a590*/  FADD.FTZ R169, -R3, R216 ;  /* 0x000000d803a97221 */ /* 0x000fc80000010100 */
[----:B------:R-:W-:Y:S01]  /*1a5a0*/  FMUL.FTZ R20, R2, R169 ;  /* 0x000000a902147220 */ /* 0x000fe20000410000 */
[----:B------:R-:W-:-:S04]  /*1a5b0*/  FADD.FTZ R169, -R0, R215 ;  /* 0x000000d700a97221 */ /* 0x000fc80000010100 */
[C---:B------:R-:W-:Y:S01]  /*1a5c0*/  FMUL.FTZ R21, R2.reuse, R169 ;  /* 0x000000a902157220 */ /* 0x040fe20000410000 */
[----:B------:R-:W-:-:S01]  /*1a5d0*/  FFMA.FTZ R169, R2, R3, -8 ;  /* 0xc100000002a97423 */ /* 0x000fc20000010003 */
[----:B------:R-:W-:Y:S03]  /*1a5e0*/  MUFU.EX2 R20, R20 ;  /* 0x0000001400147308 */ /* 0x000fe60000000800 */
[----:B------:R-:W-:-:S01]  /*1a5f0*/  FFMA.FTZ R168, R2, R152, -R169 ;  /* 0x0000009802a87223 */ /* 0x000fc200000108a9 */
[C-C-:B------:R-:W-:Y:S01]  /*1a600*/  FFMA.FTZ R152, R2.reuse, R153, -R169.reuse ;  /* 0x0000009902987223 */ /* 0x140fe200000108a9 */
[----:B------:R-:W-:-:S01]  /*1a610*/  FFMA.FTZ R153, R2, R156, -R169 ;  /* 0x0000009c02997223 */ /* 0x000fc200000108a9 */
[C-C-:B------:R-:W-:Y:S01]  /*1a620*/  FFMA.FTZ R156, R2.reuse, R157, -R169.reuse ;  /* 0x0000009d029c7223 */ /* 0x140fe200000108a9 */
[----:B------:R-:W-:-:S01]  /*1a630*/  FFMA.FTZ R157, R2, R160, -R169 ;  /* 0x000000a0029d7223 */ /* 0x000fc200000108a9 */
[C-C-:B------:R-:W-:Y:S01]  /*1a640*/  FFMA.FTZ R160, R2.reuse, R161, -R169.reuse ;  /* 0x000000a102a07223 */ /* 0x140fe200000108a9 */
[----:B------:R-:W-:-:S01]  /*1a650*/  FFMA.FTZ R161, R2, R164, -R169 ;  /* 0x000000a402a17223 */ /* 0x000fc200000108a9 */
[C---:B------:R-:W-:Y:S01]  /*1a660*/  FFMA.FTZ R164, R2.reuse, R165, -R169 ;  /* 0x000000a502a47223 */ /* 0x040fe200000108a9 */
[----:B------:R-:W-:-:S01]  /*1a670*/  FFMA.FTZ R165, R2, R0, -8 ;  /* 0xc100000002a57423 */ /* 0x000fc20000010000 */
[----:B------:R0:W2:Y:S01]  /*1a680*/  MUFU.EX2 R171, R168 ;  /* 0x000000a800ab7308 */ /* 0x0000a20000000800 */
[----:B------:R-:W-:-:S01]  /*1a690*/  FFMA.FTZ R136, R2, R136, -R169 ;  /* 0x0000008802887223 */ /* 0x000fc200000108a9 */
[C---:B------:R-:W-:Y:S01]  /*1a6a0*/  FFMA.FTZ R137, R2.reuse, R137, -R169 ;  /* 0x0000008902897223 */ /* 0x040fe200000108a9 */
[----:B------:R-:W-:-:S01]  /*1a6b0*/  FFMA.FTZ R154, R2, R154, -R165 ;  /* 0x0000009a029a7223 */ /* 0x000fc200000108a5 */
[C-C-:B------:R-:W-:Y:S01]  /*1a6c0*/  FFMA.FTZ R155, R2.reuse, R155, -R165.reuse ;  /* 0x0000009b029b7223 */ /* 0x140fe200000108a5 */
[----:B------:R-:W-:-:S01]  /*1a6d0*/  FFMA.FTZ R158, R2, R158, -R165 ;  /* 0x0000009e029e7223 */ /* 0x000fc200000108a5 */
[C-C-:B------:R-:W-:Y:S01]  /*1a6e0*/  FFMA.FTZ R159, R2.reuse, R159, -R165.reuse ;  /* 0x0000009f029f7223 */ /* 0x140fe200000108a5 */
[----:B------:R-:W-:-:S01]  /*1a6f0*/  FFMA.FTZ R162, R2, R162, -R165 ;  /* 0x000000a202a27223 */ /* 0x000fc200000108a5 */
[----:B------:R-:W-:Y:S01]  /*1a700*/  MUFU.EX2 R21, R21 ;  /* 0x0000001500157308 */ /* 0x000fe20000000800 */
[----:B0-----:R-:W-:-:S02]  /*1a710*/  IMAD R168, R190, 0x8, R17 ;  /* 0x00000008bea87824 */ /* 0x001fc400078e0211 */
[C-C-:B------:R-:W-:Y:S01]  /*1a720*/  FFMA.FTZ R163, R2.reuse, R163, -R165.reuse ;  /* 0x000000a302a37223 */ /* 0x140fe200000108a5 */
[----:B------:R-:W-:-:S01]  /*1a730*/  FFMA.FTZ R166, R2, R166, -R165 ;  /* 0x000000a602a67223 */ /* 0x000fc200000108a5 */
[--C-:B------:R-:W-:Y:S01]  /*1a740*/  FFMA.FTZ R167, R2, R167, -R165.reuse ;  /* 0x000000a702a77223 */ /* 0x100fe200000108a5 */
[----:B------:R-:W-:Y:S02]  /*1a750*/  VIADD R168, R168, 0x22840 ;  /* 0x00022840a8a87836 */ /* 0x000fe40000000000 */
[C-C-:B------:R-:W-:Y:S01]  /*1a760*/  FFMA.FTZ R138, R2.reuse, R138, -R165.reuse ;  /* 0x0000008a028a7223 */ /* 0x140fe200000108a5 */
[----:B------:R-:W-:-:S01]  /*1a770*/  FFMA.FTZ R139, R2, R139, -R165 ;  /* 0x0000008b028b7223 */ /* 0x000fc200000108a5 */
[----:B------:R-:W0:Y:S01]  /*1a780*/  MUFU.EX2 R154, R154 ;  /* 0x0000009a009a7308 */ /* 0x000e220000000800 */
[----:B--2---:R-:W-:-:S01]  /*1a790*/  FFMA.FTZ R15, R20, R15, R171 ;  /* 0x0000000f140f7223 */ /* 0x004fc200000100ab */
[----:B-1----:R-:W-:Y:S01]  /*1a7a0*/  PRMT R168, R221, 0x654, R168 ;  /* 0x00000654dda87816 */ /* 0x002fe200000000a8 */
[----:B------:R-:W-:-:S01]  /*1a7b0*/  FFMA.FTZ R142, R2, R142, -R165 ;  /* 0x0000008e028e7223 */ /* 0x000fc200000108a5 */
[C-C-:B------:R-:W-:Y:S01]  /*1a7c0*/  FFMA.FTZ R143, R2.reuse, R143, -R165.reuse ;  /* 0x0000008f028f7223 */ /* 0x140fe200000108a5 */
[----:B------:R-:W-:-:S01]  /*1a7d0*/  FFMA.FTZ R146, R2, R146, -R165 ;  /* 0x0000009202927223 */ /* 0x000fc200000108a5 */
[----:B------:R1:W-:Y:S01]  /*1a7e0*/  SYNCS.ARRIVE.TRANS64.RED.A1T0 RZ, [R168+URZ], RZ ;  /* 0x000000ffa8ff79a7 */ /* 0x0003e2000810043f */
        /* <DEDUP_REMOVED lines=35> */
[----:B0-----:R-:W-:Y:S01]  /*1aa20*/  FADD.FTZ R165, R153, R168 ;  /* 0x000000a899a57221 */ /* 0x001fe20000010000 */
        /* <DEDUP_REMOVED lines=22> */
[----:B0-----:R-:W-:-:S01]  /*1ab90*/  FADD.FTZ R15, R159, R14 ;  /* 0x0000000e9f0f7221 */ /* 0x001fc20000010000 */
        /* <DEDUP_REMOVED lines=157> */
.L_x_9257:
[----:B------:R-:W-:Y:S01]  /*1b570*/  F2FP.SATFINITE.E4M3.F32.PACK_AB_MERGE_C R93, R93, R92, RZ ;  /* 0x0000005c5d5d723e */ /* 0x000fe200048070ff */
[----:B------:R-:W-:Y:S01]  /*1b580*/  IMAD R92, R217, 0x8, R17 ;  /* 0x00000008d95c7824 */ /* 0x000fe200078e0211 */
[----:B------:R-:W-:Y:S01]  /*1b590*/  ISETP.GT.AND P1, PT, R12, R206, PT ;  /* 0x000000ce0c00720c */ /* 0x000fe20003f24270 */
[----:B------:R-:W-:Y:S01]  /*1b5a0*/  FMUL.FTZ R24, R24, R20 ;  /* 0x0000001418187220 */ /* 0x000fe20000410000 */
[----:B------:R-:W-:Y:S01]  /*1b5b0*/  F2FP.SATFINITE.E4M3.F32.PACK_AB_MERGE_C R153, R156, R153, RZ ;  /* 0x000000999c99723e */ /* 0x000fe200048070ff */
[----:B------:R-:W-:Y:S01]  /*1b5c0*/  VIADD R92, R92, 0x22860 ;  /* 0x000228605c5c7836 */ /* 0x000fe20000000000 */
[----:B------:R-:W-:Y:S01]  /*1b5d0*/  F2FP.SATFINITE.E4M3.F32.PACK_AB_MERGE_C R158, R159, R158, RZ ;  /* 0x0000009e9f9e723e */ /* 0x000fe200048070ff */
[-C--:B------:R-:W-:Y:S01]  /*1b5e0*/  FMUL.FTZ R25, R25, R20.reuse ;  /* 0x0000001419197220 */ /* 0x080fe20000410000 */
[----:B------:R-:W-:Y:S01]  /*1b5f0*/  F2FP.SATFINITE.E4M3.F32.PACK_AB_MERGE_C R161, R164, R161, RZ ;  /* 0x000000a1a4a1723e */ /* 0x000fe200048070ff */
        /* <DEDUP_REMOVED lines=104> */
[----:B------:R-:W-:Y:S01]  /*1bc80*/  IMAD.MOV.U32 R217, RZ, RZ, R190 ;  /* 0x000000ffffd97224 */ /* 0x000fe200078e00be */
[----:B0-----:R-:W-:Y:S06]  /*1bc90*/  @P1 BRA `(.L_x_9258) ;  /* 0xffffffd000981947 */ /* 0x001fec000383ffff */
.L_x_9246:
[----:B------:R-:W-:-:S13]  /*1bca0*/  ISETP.GE.AND P1, PT, R12, R205, PT ;  /* 0x000000cd0c00720c */ /* 0x000fda0003f26270 */
[----:B------:R-:W-:Y:S05]  /*1bcb0*/  @!P1 BRA `(.L_x_9259) ;  /* 0x0000004800c09947 */ /* 0x000fea0003800000 */
[----:B------:R-:W-:Y:S02]  /*1bcc0*/  IMAD.MOV.U32 R206, RZ, RZ, R0 ;  /* 0x000000ffffce7224 */ /* 0x000fe400078e0000 */
[----:B------:R-:W-:Y:S02]  /*1bcd0*/  IMAD.MOV.U32 R215, RZ, RZ, R3 ;  /* 0x000000ffffd77224 */ /* 0x000fe400078e0003 */
[----:B------:R-:W-:Y:S02]  /*1bce0*/  IMAD.MOV.U32 R223, RZ, RZ, R192 ;  /* 0x000000ffffdf7224 */ /* 0x000fe400078e00c0 */
[----:B------:R-:W-:-:S07]  /*1bcf0*/  IMAD.MOV.U32 R216, RZ, RZ, R190 ;  /* 0x000000ffffd87224 */ /* 0x000fce00078e00be */
.L_x_9279:
        /* <DEDUP_REMOVED lines=8> */
.L_x_9261:
        /* <DEDUP_REMOVED lines=8> */
.L_x_9262:
[----:B------:R-:W-:Y:S04]  /*1be00*/  BSSY B0, `(.L_x_9260) ;  /* 0x0000004000007945 */ /* 0x000fe80003800000 */
[----:B-1----:R-:W-:Y:S05]  /*1be10*/  @P2 BRA `(.L_x_9263) ;  /* 0x0000000000082947 */ /* 0x002fea0003800000 */
[----:B------:R-:W1:Y:S02]  /*1be20*/  SYNCS.PHASECHK.TRANS64.TRYWAIT P2, [R0+URZ+0x22830], R3 ;  /* 0x02283003000075a7 */ /* 0x000e64000804017f */
[----:B-1----:R-:W-:Y:S05]  /*1be30*/  @!P2 BRA `(.L_x_9264) ;  /* 0x000001400038a947 */ /* 0x002fea0003800000 */
.L_x_9263:
[----:B------:R-:W-:Y:S05]  /*1be40*/  BSYNC B0 ;  /* 0x0000000000007941 */ /* 0x000fea0003800000 */
.L_x_9260:
        /* <DEDUP_REMOVED lines=197> */
.L_x_9266:
[----:B------:R-:W-:Y:S01]  /*1caa0*/  SHF.L.U32 R0, R223, 0x1f, RZ ;  /* 0x0000001fdf007819 */ /* 0x000fe200000006ff */
[----:B------:R-:W-:-:S04]  /*1cab0*/  IMAD R3, R216, 0x8, R17 ;  /* 0x00000008d8037824 */ /* 0x000fc800078e0211 */
[----:B------:R0:W1:Y:S01]  /*1cac0*/  SYNCS.PHASECHK.TRANS64.TRYWAIT P1, [R3+URZ+0x22850], R0 ;  /* 0x02285000030075a7 */ /* 0x000062000802017f */
[----:B------:R-:W-:Y:S05]  /*1cad0*/  @!P0 BRA `(.L_x_9267) ;  /* 0x0000000000048947 */ /* 0x000fea0003800000 */
[----:B------:R-:W-:Y:S01]  /*1cae0*/  BPT.TRAP 0x1 ;  /* 0x000000040000795c */ /* 0x000fe20000300000 */
.L_x_9267:
[----:B-1----:R-:W-:Y:S05]  /*1caf0*/  @P1 BRA `(.L_x_9265) ;  /* 0x0000000000081947 */ /* 0x002fea0003800000 */
[----:B------:R-:W1:Y:S02]  /*1cb00*/  SYNCS.PHASECHK.TRANS64.TRYWAIT P1, [R3+URZ+0x22850], R0 ;  /* 0x02285000030075a7 */ /* 0x000e64000802017f */
[----:B-1----:R-:W-:Y:S05]  /*1cb10*/  @!P1 BRA `(.L_x_9268) ;  /* 0x0000013400149947 */ /* 0x002fea0003800000 */
.L_x_9265:
        /* <DEDUP_REMOVED lines=46> */
.L_x_9269:
[----:B------:R-:W1:Y:S01]  /*1ce00*/  LDC R0, c[0x0][0x448] ;  /* 0x00011200ff007b82 */ /* 0x000e620000000800 */
[----:B------:R-:W2:Y:S01]  /*1ce10*/  S2R R222, SR_CgaCtaId ;  /* 0x0000000000de7919 */ /* 0x000ea20000008800 */
[----:B0-----:R-:W-:Y:S01]  /*1ce20*/  IMAD.IADD R3, R208, 0x1, R202 ;  /* 0x00000001d0037824 */ /* 0x001fe200078e02ca */
[----:B------:R-:W-:Y:S01]  /*1ce30*/  ULDC UR4, c[0x0][0x9dc] ;  /* 0x0002770000047ab9 */ /* 0x000fe20000000800 */
[----:B------:R-:W-:Y:S01]  /*1ce40*/  IMAD R168, R12, -0xa0, RZ ;  /* 0xffffff600ca87824 */ /* 0x000fe200078e02ff */
[----:B------:R-:W-:Y:S01]  /*1ce50*/  ULOP3.LUT UR4, URZ, UR4, URZ, 0x33, !UPT ;  /* 0x000000043f047292 */ /* 0x000fe2000f8e333f */
[----:B------:R-:W-:Y:S02]  /*1ce60*/  ULDC UR5, c[0x0][0x9e0] ;  /* 0x0002780000057ab9 */ /* 0x000fe40000000800 */
[----:B------:R-:W0:Y:S01]  /*1ce70*/  LDC R175, c[0x0][0x9e4] ;  /* 0x00027900ffaf7b82 */ /* 0x000e220000000800 */
[----:B-1----:R-:W-:-:S13]  /*1ce80*/  ISETP.NE.AND P1, PT, R0, 0x1, PT ;  /* 0x000000010000780c */ /* 0x002fda0003f25270 */
[----:B------:R-:W1:Y:S08]  /*1ce90*/  @P1 LDC R0, c[0x0][0x44c] ;  /* 0x00011300ff001b82 */ /* 0x000e700000000800 */
[----:B------:R-:W3:Y:S01]  /*1cea0*/  @P1 LDC R21, c[0x0][0x450] ;  /* 0x00011400ff151b82 */ /* 0x000ee20000000800 */
[----:B-1----:R-:W-:-:S05]  /*1ceb0*/  @P1 IMAD.HI.U32 R0, R3, R0, RZ ;  /* 0x0000000003001227 */ /* 0x002fca00078e00ff */
[----:B---3--:R-:W-:Y:S01]  /*1cec0*/  @P1 SHF.R.U32.HI R3, RZ, R21, R0 ;  /* 0x00000015ff031219 */ /* 0x008fe20000011600 */
[----:B------:R-:W-:Y:S01]  /*1ced0*/  IMAD R0, R190, 0x8, R17 ;  /* 0x00000008be007824 */ /* 0x000fe200078e0211 */
[----:B0-----:R-:W-:-:S03]  /*1cee0*/  ISETP.GE.AND P1, PT, R175, 0x1, PT ;  /* 0x00000001af00780c */ /* 0x001fc60003f26270 */
[----:B------:R-:W0:Y:S01]  /*1cef0*/  SHFL.IDX PT, R20, R3, RZ, 0x1c1f ;  /* 0x001c1fff03147589 */ /* 0x000e2200000e0000 */
[----:B------:R-:W-:-:S05]  /*1cf00*/  VIADD R0, R0, 0x22840 ;  /* 0x0002284000007836 */ /* 0x000fca0000000000 */
[----:B--2---:R-:W-:-:S04]  /*1cf10*/  PRMT R0, R222, 0x654, R0 ;  /* 0x00000654de007816 */ /* 0x004fc80000000000 */
[----:B------:R1:W-:Y:S02]  /*1cf20*/  SYNCS.ARRIVE.TRANS64.RED.A1T0 RZ, [R0+URZ], RZ ;  /* 0x000000ff00ff79a7 */ /* 0x0003e4000810043f */
[----:B-1----:R-:W-:-:S04]  /*1cf30*/  IADD3 R0, -R200, 0x1, R168 ;  /* 0x00000001c8007810 */ /* 0x002fc80007ffe1a8 */
[----:B------:R-:W-:-:S05]  /*1cf40*/  IADD3 R0, -R197, R0, R199 ;  /* 0x00000000c5007210 */ /* 0x000fca0007ffe1c7 */
[C---:B------:R-:W-:Y:S02]  /*1cf50*/  VIADD R169, R0.reuse, UR5 ;  /* 0x0000000500a97c36 */ /* 0x040fe40008000000 */
[----:B------:R-:W-:Y:S02]  /*1cf60*/  VIADD R170, R0, UR4 ;  /* 0x0000000400aa7c36 */ /* 0x000fe40008000000 */
[----:B------:R-:W-:Y:S02]  /*1cf70*/  IMAD.IADD R0, R168, 0x1, -R200 ;  /* 0x00000001a8007824 */ /* 0x000fe400078e0ac8 */
[--C-:B0-----:R-:W-:Y:S02]  /*1cf80*/  IMAD.IADD R171, R169, 0x1, R20.reuse ;  /* 0x00000001a9ab7824 */ /* 0x101fe400078e0214 */
        /* <DEDUP_REMOVED lines=15> */
.L_x_9272:
[----:B------:R-:W-:Y:S02]  /*1d080*/  ULDC UR4, c[0x0][0x9e4] ;  /* 0x0002790000047ab9 */ /* 0x000fe40000000800 */
[----:B------:R-:W-:-:S05]  /*1d090*/  IMAD.U32 R174, RZ, RZ, UR4 ;  /* 0x00000004ffae7e24 */ /* 0x000fca000f8e00ff */
[----:B------:R-:W-:-:S13]  /*1d0a0*/  ISETP.NE.AND P1, PT, R174, 0x1, PT ;  /* 0x00000001ae00780c */ /* 0x000fda0003f25270 */
[----:B------:R-:W0:Y:S02]  /*1d0b0*/  @P1 LDC.64 R20, c[0x0][0x9e8] ;  /* 0x00027a00ff141b82 */ /* 0x000e240000000a00 */
[----:B0-----:R-:W-:-:S05]  /*1d0c0*/  @P1 IMAD.HI.U32 R20, R173, R20, RZ ;  /* 0x00000014ad141227 */ /* 0x001fca00078e00ff */
[----:B------:R-:W-:-:S07]  /*1d0d0*/  @P1 SHF.R.U32.HI R173, RZ, R21, R20 ;  /* 0x00000015ffad1219 */ /* 0x000fce0000011614 */
.L_x_9273:
[----:B------:R-:W-:Y:S05]  /*1d0e0*/  BSYNC B0 ;  /* 0x0000000000007941 */ /* 0x000fea0003800000 */
.L_x_9271:
[----:B------:R-:W-:-:S05]  /*1d0f0*/  IMAD R173, R173, R174, R0 ;  /* 0x000000aeadad7224 */ /* 0x000fca00078e0200 */
[----:B------:R-:W-:Y:S02]  /*1d100*/  VIADDMNMX R171, R173, R174, R171, PT ;  /* 0x000000aeadab7246 */ /* 0x000fe400038001ab */
[----:B------:R-:W-:-:S07]  /*1d110*/  VIMNMX R172, R172, R173, !PT ;  /* 0x000000adacac7248 */ /* 0x000fce0007fe0100 */
.L_x_9270:
        /* <DEDUP_REMOVED lines=248> */
.L_x_9276:
[----:B------:R-:W-:Y:S02]  /*1e0a0*/  ULDC UR4, c[0x0][0x9e4] ;  /* 0x0002790000047ab9 */ /* 0x000fe40000000800 */
[----:B------:R-:W-:-:S05]  /*1e0b0*/  IMAD.U32 R168, RZ, RZ, UR4 ;  /* 0x00000004ffa87e24 */ /* 0x000fca000f8e00ff */
[----:B------:R-:W-:-:S13]  /*1e0c0*/  ISETP.NE.AND P6, PT, R168, 0x1, PT ;  /* 0x00000001a800780c */ /* 0x000fda0003fc5270 */
[----:B------:R-:W0:Y:S02]  /*1e0d0*/  @P6 LDC.64 R20, c[0x0][0x9e8] ;  /* 0x00027a00ff146b82 */ /* 0x000e240000000a00 */
[----:B0-----:R-:W-:-:S05]  /*1e0e0*/  @P6 IMAD.HI.U32 R20, R3, R20, RZ ;  /* 0x0000001403146227 */ /* 0x001fca00078e00ff */
[----:B------:R-:W-:-:S07]  /*1e0f0*/  @P6 SHF.R.U32.HI R3, RZ, R21, R20 ;  /* 0x00000015ff036219 */ /* 0x000fce0000011614 */
.L_x_9277:
[----:B------:R-:W-:Y:S05]  /*1e100*/  BSYNC B0 ;  /* 0x0000000000007941 */ /* 0x000fea0003800000 */
.L_x_9275:
[----:B------:R-:W-:-:S05]  /*1e110*/  IMAD R3, R3, R168, R0 ;  /* 0x000000a803037224 */ /* 0x000fca00078e0200 */
[----:B------:R-:W-:Y:S02]  /*1e120*/  VIADDMNMX R169, R3, R168, R169, PT ;  /* 0x000000a803a97246 */ /* 0x000fe400038001a9 */
[----:B------:R-:W-:-:S07]  /*1e130*/  VIMNMX R170, R170, R3, !PT ;  /* 0x00000003aaaa7248 */ /* 0x000fce0007fe0100 */
.L_x_9274:
        /* <DEDUP_REMOVED lines=52> */
[----:B------:R-:W-:Y:S02]  /*1e480*/  ISETP.GT.AND P2, PT, R170, 0x89, !P2 ;  /* 0x00000089aa00780c */ /* 0x000fe40005744270 */
[----:B------:R-:W-:-:S02]  /*1e490*/  FSEL R151, R151, -INF , !P1 ;  /* 0xff80000097977808 */ /* 0x000fc40004800000 */
[----:B------:R-:W-:Y:S02]  /*1e4a0*/  LOP3.LUT P1, RZ, R16, 0x100000, RZ, 0xc0, !PT ;  /* 0x0010000010ff7812 */ /* 0x000fe4000782c0ff */
[----:B------:R-:W-:Y:S02]  /*1e4b0*/  FMNMX.FTZ R3, R129, R0, !PT ;  /* 0x0000000081037209 */ /* 0x000fe40007810000 */
[----:B------:R-:W-:Y:S02]  /*1e4c0*/  ISETP.GT.AND P1, PT, R170, 0x40, !P1 ;  /* 0x00000040aa00780c */ /* 0x000fe40004f24270 */
[C---:B------:R-:W-:Y:S02]  /*1e4d0*/  ISETP.LT.OR P2, PT, R169.reuse, 0x8a, P2 ;  /* 0x0000008aa900780c */ /* 0x040fe40001741670 */
[----:B------:R-:W-:Y:S02]  /*1e4e0*/  ISETP.LT.OR P1, PT, R169, 0x41, P1 ;  /* 0x00000041a900780c */ /* 0x000fe40000f21670 */
[----:B------:R-:W-:-:S02]  /*1e4f0*/  FMNMX.FTZ R0, R132, R3, !PT ;  /* 0x0000000384007209 */ /* 0x000fc40007810000 */
[----:B------:R-:W-:Y:S02]  /*1e500*/  FSEL R177, R122, -INF , !P1 ;  /* 0xff8000007ab17808 */ /* 0x000fe40004800000 */
[----:B------:R-:W-:Y:S02]  /*1e510*/  LOP3.LUT P1, RZ, R16, 0x80000, RZ, 0xc0, !PT ;  /* 0x0008000010ff7812 */ /* 0x000fe4000782c0ff */
[----:B------:R-:W-:Y:S02]  /*1e520*/  FSEL R95, R95, -INF , !P2 ;  /* 0xff8000005f5f7808 */ /* 0x000fe40005000000 */
[----:B------:R-:W-:Y:S02]  /*1e530*/  ISETP.GT.AND P1, PT, R170, 0x41, !P1 ;  /* 0x00000041aa00780c */ /* 0x000fe40004f24270 */
[----:B------:R-:W-:Y:S02]  /*1e540*/  FMNMX.FTZ R3, R133, R0, !PT ;  /* 0x0000000085037209 */ /* 0x000fe40007810000 */
[----:B------:R-:W-:-:S02]  /*1e550*/  ISETP.LT.OR P1, PT, R169, 0x42, P1 ;  /* 0x00000042a900780c */ /* 0x000fc40000f21670 */
[----:B------:R-:W-:Y:S02]  /*1e560*/  ISETP.GT.AND P3, PT, R170, 0x90, !P3 ;  /* 0x00000090aa00780c */ /* 0x000fe40005f64270 */
[----:B------:R-:W-:Y:S02]  /*1e570*/  FSEL R123, R123, -INF , !P1 ;  /* 0xff8000007b7b7808 */ /* 0x000fe40004800000 */
[----:B------:R-:W-:Y:S02]  /*1e580*/  LOP3.LUT P1, RZ, R16, 0x40000, RZ, 0xc0, !PT ;  /* 0x0004000010ff7812 */ /* 0x000fe4000782c0ff */
[C---:B------:R-:W-:Y:S02]  /*1e590*/  ISETP.GT.AND P4, PT, R170.reuse, 0x91, !P4 ;  /* 0x00000091aa00780c */ /* 0x040fe40006784270 */
[C---:B------:R-:W-:Y:S02]  /*1e5a0*/  ISETP.GT.AND P1, PT, R170.reuse, 0x48, !P1 ;  /* 0x00000048aa00780c */ /* 0x040fe40004f24270 */
[----:B------:R-:W-:-:S02]  /*1e5b0*/  ISETP.GT.AND P5, PT, R170, 0x98, !P5 ;  /* 0x00000098aa00780c */ /* 0x000fc40006fa4270 */
[C---:B------:R-:W-:Y:S02]  /*1e5c0*/  ISETP.LT.OR P1, PT, R169.reuse, 0x49, P1 ;  /* 0x00000049a900780c */ /* 0x040fe40000f21670 */
[----:B------:R-:W-:Y:S02]  /*1e5d0*/  FMNMX.FTZ R0, R104, R3, !PT ;  /* 0x0000000368007209 */ /* 0x000fe40007810000 */
[----:B------:R-:W-:Y:S02]  /*1e5e0*/  FSEL R179, R126, -INF , !P1 ;  /* 0xff8000007eb37808 */ /* 0x000fe40004800000 */
[----:B------:R-:W-:Y:S02]  /*1e5f0*/  ISETP.GT.AND P1, PT, R170, 0x49, !P6 ;  /* 0x00000049aa00780c */ /* 0x000fe40007724270 */
[----:B------:R-:W-:Y:S02]  /*1e600*/  LOP3.LUT P6, RZ, R16, 0x40, RZ, 0xc0, !PT ;  /* 0x0000004010ff7812 */ /* 0x000fe400078cc0ff */
[----:B------:R-:W-:-:S02]  /*1e610*/  ISETP.LT.OR P1, PT, R169, 0x4a, P1 ;  /* 0x0000004aa900780c */ /* 0x000fc40000f21670 */
[----:B------:R-:W-:Y:S02]  /*1e620*/  ISETP.LT.OR P3, PT, R169, 0x91, P3 ;  /* 0x00000091a900780c */ /* 0x000fe40001f61670 */
[----:B------:R-:W-:Y:S02]  /*1e630*/  FSEL R127, R127, -INF , !P1 ;  /* 0xff8000007f7f7808 */ /* 0x000fe40004800000 */
[----:B------:R-:W-:Y:S02]  /*1e640*/  LOP3.LUT P1, RZ, R16, 0x10000, RZ, 0xc0, !PT ;  /* 0x0001000010ff7812 */ /* 0x000fe4000782c0ff */
[C---:B------:R-:W-:Y:S02]  /*1e650*/  ISETP.LT.OR P4, PT, R169.reuse, 0x92, P4 ;  /* 0x00000092a900780c */ /* 0x040fe40002781670 */
[----:B------:R-:W-:Y:S02]  /*1e660*/  ISETP.GT.AND P1, PT, R170, 0x50, !P1 ;  /* 0x00000050aa00780c */ /* 0x000fe40004f24270 */
[----:B------:R-:W-:-:S02]  /*1e670*/  ISETP.LT.OR P5, PT, R169, 0x99, P5 ;  /* 0x00000099a900780c */ /* 0x000fc40002fa1670 */
        /* <DEDUP_REMOVED lines=36> */
[----:B------:R-:W-:Y:S01]  /*1e8c0*/  FSEL R98, R98, -INF , !P3 ;  /* 0xff80000062627808 */ /* 0x000fe20005800000 */
[----:B------:R-:W0:Y:S01]  /*1e8d0*/  SHFL.BFLY PT, R3, R20, 0x2, 0x1f ;  /* 0x0c401f0014037f89 */ /* 0x000e2200000e0000 */
[----:B------:R-:W-:Y:S02]  /*1e8e0*/  FSEL R107, R107, -INF , !P1 ;  /* 0xff8000006b6b7808 */ /* 0x000fe40004800000 */
[----:B------:R-:W-:Y:S02]  /*1e8f0*/  LOP3.LUT P1, RZ, R16, 0x400, RZ, 0xc0, !PT ;  /* 0x0000040010ff7812 */ /* 0x000fe4000782c0ff */
[----:B------:R-:W-:Y:S02]  /*1e900*/  FSEL R99, R99, -INF , !P4 ;  /* 0xff80000063637808 */ /* 0x000fe40006000000 */
[----:B------:R-:W-:-:S04]  /*1e910*/  ISETP.GT.AND P1, PT, R170, 0x68, !P1 ;  /* 0x00000068aa00780c */ /* 0x000fc80004f24270 */
[----:B------:R-:W-:-:S04]  /*1e920*/  ISETP.LT.OR P1, PT, R169, 0x69, P1 ;  /* 0x00000069a900780c */ /* 0x000fc80000f21670 */
[----:B------:R-:W-:Y:S02]  /*1e930*/  FSEL R187, R110, -INF , !P1 ;  /* 0xff8000006ebb7808 */ /* 0x000fe40004800000 */
[----:B------:R-:W-:-:S04]  /*1e940*/  LOP3.LUT P1, RZ, R16, 0x200, RZ, 0xc0, !PT ;  /* 0x0000020010ff7812 */ /* 0x000fc8000782c0ff */
[----:B------:R-:W-:Y:S02]  /*1e950*/  ISETP.GT.AND P1, PT, R170, 0x69, !P1 ;  /* 0x00000069aa00780c */ /* 0x000fe40004f24270 */
[----:B0-----:R-:W-:Y:S02]  /*1e960*/  FMNMX.FTZ R106, R20, R3, !PT ;  /* 0x00000003146a7209 */ /* 0x001fe40007810000 */
[----:B------:R-:W-:-:S03]  /*1e970*/  ISETP.LT.OR P1, PT, R169, 0x6a, P1 ;  /* 0x0000006aa900780c */ /* 0x000fc60000f21670 */
[----:B------:R-:W0:Y:S01]  /*1e980*/  SHFL.BFLY PT, R3, R106, 0x1, 0x1f ;  /* 0x0c201f006a037f89 */ /* 0x000e2200000e0000 */
[----:B------:R-:W-:Y:S02]  /*1e990*/  FSEL R111, R111, -INF , !P1 ;  /* 0xff8000006f6f7808 */ /* 0x000fe40004800000 */
[----:B------:R-:W-:-:S04]  /*1e9a0*/  LOP3.LUT P1, RZ, R16, 0x100, RZ, 0xc0, !PT ;  /* 0x0000010010ff7812 */ /* 0x000fc8000782c0ff */
[----:B------:R-:W-:-:S04]  /*1e9b0*/  ISETP.GT.AND P1, PT, R170, 0x70, !P1 ;  /* 0x00000070aa00780c */ /* 0x000fc80004f24270 */
[----:B------:R-:W-:-:S04]  /*1e9c0*/  ISETP.LT.OR P1, PT, R169, 0x71, P1 ;  /* 0x00000071a900780c */ /* 0x000fc80000f21670 */
[----:B------:R-:W-:Y:S02]  /*1e9d0*/  FSEL R217, R114, -INF , !P1 ;  /* 0xff80000072d97808 */ /* 0x000fe40004800000 */
[----:B------:R-:W-:-:S04]  /*1e9e0*/  LOP3.LUT P1, RZ, R16, 0x80, RZ, 0xc0, !PT ;  /* 0x0000008010ff7812 */ /* 0x000fc8000782c0ff */
[----:B------:R-:W-:Y:S02]  /*1e9f0*/  ISETP.GT.AND P1, PT, R170, 0x71, !P1 ;  /* 0x00000071aa00780c */ /* 0x000fe40004f24270 */
[----:B0-----:R-:W-:Y:S02]  /*1ea00*/  FMNMX.FTZ R3, R106, R3, !PT ;  /* 0x000000036a037209 */ /* 0x001fe40007810000 */
[----:B------:R-:W-:-:S03]  /*1ea10*/  ISETP.LT.OR P1, PT, R169, 0x72, P1 ;  /* 0x00000072a900780c */ /* 0x000fc60000f21670 */
[----:B------:R-:W-:Y:S01]  /*1ea20*/  FFMA.FTZ R0, R2, R3, -8 ;  /* 0xc100000002007423 */ /* 0x000fe20000010003 */
        /* <DEDUP_REMOVED lines=47> */
[----:B------:R-:W-:Y:S02]  /*1ed20*/  ISETP.LT.OR P1, PT, R169, 0x89, P1 ;  /* 0x00000089a900780c */ /* 0x000fe40000f21670 */
[----:B------:R-:W-:Y:S02]  /*1ed30*/  ISETP.GT.AND P2, PT, R170, 0x99, !P6 ;  /* 0x00000099aa00780c */ /* 0x000fe40007744270 */
[----:B------:R-:W-:-:S02]  /*1ed40*/  FSEL R94, R94, -INF , !P1 ;  /* 0xff8000005e5e7808 */ /* 0x000fc40004800000 */
[----:B------:R-:W-:Y:S02]  /*1ed50*/  LOP3.LUT P1, RZ, R16, 0x1, RZ, 0xc0, !PT ;  /* 0x0000000110ff7812 */ /* 0x000fe4000782c0ff */
[----:B------:R-:W-:Y:S02]  /*1ed60*/  ISETP.LT.OR P2, PT, R169, 0x9a, P2 ;  /* 0x0000009aa900780c */ /* 0x000fe40001741670 */
[----:B------:R-:W-:Y:S02]  /*1ed70*/  ISETP.GT.AND P1, PT, R170, RZ, !P1 ;  /* 0x000000ffaa00720c */ /* 0x000fe40004f24270 */
[----:B------:R-:W-:Y:S02]  /*1ed80*/  FSEL R103, R103, -INF , !P2 ;  /* 0xff80000067677808 */ /* 0x000fe40005000000 */
[----:B------:R-:W-:-:S04]  /*1ed90*/  ISETP.LT.OR P1, PT, R169, 0x1, P1 ;  /* 0x00000001a900780c */ /* 0x000fc80000f21670 */
[----:B------:R-:W-:Y:S02]  /*1eda0*/  FSEL R154, R154, -INF , !P1 ;  /* 0xff8000009a9a7808 */ /* 0x000fe40004800000 */
[----:B------:R-:W-:Y:S02]  /*1edb0*/  FSETP.NEU.FTZ.AND P1, PT, R3, -INF , PT ;  /* 0xff8000000300780b */ /* 0x000fe40003f3d000 */
[----:B------:R-:W-:Y:S02]  /*1edc0*/  FMNMX.FTZ R122, R154, R206, !PT ;  /* 0x000000ce9a7a7209 */ /* 0x000fe40007810000 */
[----:B------:R-:W-:Y:S02]  /*1edd0*/  FSEL R0, R0, RZ, P1 ;  /* 0x000000ff00007208 */ /* 0x000fe40000800000 */
[----:B------:R-:W-:-:S03]  /*1ede0*/  FMNMX.FTZ R122, R155, R122, !PT ;  /* 0x0000007a9b7a7209 */ /* 0x000fc60007810000 */
        /* <DEDUP_REMOVED lines=90> */
[----:B------:R-:W-:-:S03]  /*1f390*/  FFMA.FTZ R112, R2, R116, -R0 ;  /* 0x0000007402707223 */ /* 0x000fc60000010800 */
[----:B------:R-:W1:Y:S01]  /*1f3a0*/  SHFL.BFLY PT, R136, R134, 0x2, 0x1f ;  /* 0x0c401f0086887f89 */ /* 0x000e6200000e0000 */
[----:B0-----:R-:W-:-:S01]  /*1f3b0*/  FFMA.FTZ R138, R2, R101, -R0 ;  /* 0x00000065028a7223 */ /* 0x001fc20000010800 */
[----:B------:R-:W-:Y:S08]  /*1f3c0*/  MUFU.EX2 R122, R122 ;  /* 0x0000007a007a7308 */ /* 0x000ff00000000800 */
[----:B------:R-:W-:Y:S08]  /*1f3d0*/  MUFU.EX2 R141, R141 ;  /* 0x0000008d008d7308 */ /* 0x000ff00000000800 */
[----:B------:R-:W-:Y:S01]  /*1f3e0*/  MUFU.EX2 R145, R145 ;  /* 0x0000009100917308 */ /* 0x000fe20000000800 */
[----:B-1----:R-:W-:-:S07]  /*1f3f0*/  FMNMX.FTZ R136, R134, R136, !PT ;  /* 0x0000008886887209 */ /* 0x002fce0007810000 */
[----:B------:R-:W-:Y:S01]  /*1f400*/  MUFU.EX2 R149, R149 ;  /* 0x0000009500957308 */ /* 0x000fe20000000800 */
[----:B------:R-:W0:Y:S07]  /*1f410*/  SHFL.BFLY PT, R116, R136, 0x1, 0x1f ;  /* 0x0c201f0088747f89 */ /* 0x000e2e00000e0000 */
[----:B------:R-:W-:Y:S08]  /*1f420*/  MUFU.EX2 R120, R120 ;  /* 0x0000007800787308 */ /* 0x000ff00000000800 */
[----:B------:R-:W-:Y:S08]  /*1f430*/  MUFU.EX2 R121, R121 ;  /* 0x0000007900797308 */ /* 0x000ff00000000800 */
[----:B------:R-:W-:Y:S01]  /*1f440*/  MUFU.EX2 R124, R124 ;  /* 0x0000007c007c7308 */ /* 0x000fe20000000800 */
[----:B0-----:R-:W-:-:S02]  /*1f450*/  FMNMX.FTZ R0, R136, R116, !PT ;  /* 0x0000007488007209 */ /* 0x001fc40007810000 */
[----:B------:R-:W-:Y:S02]  /*1f460*/  FSEL R116, R3, RZ, P1 ;  /* 0x000000ff03747208 */ /* 0x000fe40000800000 */
[----:B------:R-:W-:-:S03]  /*1f470*/  FSETP.NEU.FTZ.AND P1, PT, R0, -INF , PT ;  /* 0xff8000000000780b */ /* 0x000fc60003f3d000 */
[----:B------:R-:W-:Y:S01]  /*1f480*/  MUFU.EX2 R125, R125 ;  /* 0x0000007d007d7308 */ /* 0x000fe20000000800 */
[----:B------:R-:W-:-:S01]  /*1f490*/  FADD.FTZ R101, -R116, R215 ;  /* 0x000000d774657221 */ /* 0x000fc20000010100 */
[----:B------:R-:W-:-:S03]  /*1f4a0*/  FFMA.FTZ R116, R2, R0, -8 ;  /* 0xc100000002747423 */ /* 0x000fc60000010000 */
[----:B------:R-:W-:Y:S02]  /*1f4b0*/  FMUL.FTZ R101, R2, R101 ;  /* 0x0000006502657220 */ /* 0x000fe40000410000 */
[----:B------:R-:W-:Y:S01]  /*1f4c0*/  FSEL R116, R116, RZ, P1 ;  /* 0x000000ff74747208 */ /* 0x000fe20000800000 */
[----:B------:R0:W-:Y:S04]  /*1f4d0*/  MUFU.EX2 R215, R138 ;  /* 0x0000008a00d77308 */ /* 0x0001e80000000800 */
[----:B------:R-:W-:-:S01]  /*1f4e0*/  FFMA.FTZ R142, R2, R139, -R116 ;  /* 0x0000008b028e7223 */ /* 0x000fc20000010874 */
[--C-:B------:R-:W-:Y:S01]  /*1f4f0*/  FFMA.FTZ R139, R2, R171, -R116.reuse ;  /* 0x000000ab028b7223 */ /* 0x100fe20000010874 */
[----:B------:R-:W-:Y:S01]  /*1f500*/  FSEL R171, R0, RZ, P1 ;  /* 0x000000ff00ab7208 */ /* 0x000fe20000800000 */
[C-C-:B------:R-:W-:Y:S01]  /*1f510*/  FFMA.FTZ R152, R2.reuse, R127, -R116.reuse ;  /* 0x0000007f02987223 */ /* 0x140fe20000010874 */
[----:B------:R-:W-:-:S01]  /*1f520*/  FFMA.FTZ R134, R2, R154, -R116 ;  /* 0x0000009a02867223 */ /* 0x000fc20000010874 */
[----:B------:R-:W-:Y:S01]  /*1f530*/  FFMA.FTZ R155, R2, R155, -R116 ;  /* 0x0000009b029b7223 */ /* 0x000fe20000010874 */
[----:B------:R-:W1:Y:S01]  /*1f540*/  MUFU.EX2 R101, R101 ;  /* 0x0000006500657308 */ /* 0x000e620000000800 */
[----:B------:R-:W-:-:S01]  /*1f550*/  FADD.FTZ R171, -R171, R206 ;  /* 0x000000ceabab7221 */ /* 0x000fc20000010100 */
[C-C-:B------:R-:W-:Y:S01]  /*1f560*/  FFMA.FTZ R136, R2.reuse, R223, -R116.reuse ;  /* 0x000000df02887223 */ /* 0x140fe20000010874 */
[----:B------:R-:W-:-:S01]  /*1f570*/  FFMA.FTZ R159, R2, R159, -R116 ;  /* 0x0000009f029f7223 */ /* 0x000fc20000010874 */
[C-C-:B0-----:R-:W-:Y:S01]  /*1f580*/  FFMA.FTZ R138, R2.reuse, R162, -R116.reuse ;  /* 0x000000a2028a7223 */ /* 0x141fe20000010874 */
[C---:B------:R-:W-:Y:S01]  /*1f590*/  FMUL.FTZ R127, R2.reuse, R171 ;  /* 0x000000ab027f7220 */ /* 0x040fe20000410000 */
        /* <DEDUP_REMOVED lines=36> */
[----:B------:R-:W-:Y:S01]  /*1f7e0*/  FFMA.FTZ R103, R2, R103, -R116 ;  /* 0x0000006702677223 */ /* 0x000fe20000010874 */
[----:B-1----:R-:W-:-:S01]  /*1f7f0*/  FFMA.FTZ R116, R101, R15, R20 ;  /* 0x0000000f65747223 */ /* 0x002fc20000010014 */
[----:B0-----:R-:W-:-:S03]  /*1f800*/  FFMA.FTZ R14, R127, R14, R134 ;  /* 0x0000000e7f0e7223 */ /* 0x001fc60000010086 */
[----:B------:R-:W-:Y:S01]  /*1f810*/  FADD.FTZ R15, R153, R116 ;  /* 0x00000074990f7221 */ /* 0x000fe20000010000 */
[----:B------:R-:W0:Y:S01]  /*1f820*/  MUFU.EX2 R138, R138 ;  /* 0x0000008a008a7308 */ /* 0x000e220000000800 */
[----:B--2---:R-:W-:-:S02]  /*1f830*/  FADD.FTZ R171, R155, R14 ;  /* 0x0000000e9bab7221 */ /* 0x004fc40000010000 */
[----:B------:R-:W-:Y:S02]  /*1f840*/  FADD.FTZ R14, R106, R15 ;  /* 0x0000000f6a0e7221 */ /* 0x000fe40000010000 */
[----:B---3--:R-:W-:-:S02]  /*1f850*/  FADD.FTZ R156, R136, R171 ;  /* 0x000000ab889c7221 */ /* 0x008fc40000010000 */
[----:B------:R-:W-:Y:S01]  /*1f860*/  FADD.FTZ R15, R157, R14 ;  /* 0x0000000e9d0f7221 */ /* 0x000fe20000010000 */
[----:B------:R-:W1:Y:S03]  /*1f870*/  MUFU.EX2 R163, R163 ;  /* 0x000000a300a37308 */ /* 0x000e660000000800 */
[----:B------:R-:W-:-:S04]  /*1f880*/  FADD.FTZ R14, R110, R15 ;  /* 0x0000000f6e0e7221 */ /* 0x000fc80000010000 */
[----:B------:R-:W-:Y:S01]  /*1f890*/  FADD.FTZ R15, R161, R14 ;  /* 0x0000000ea10f7221 */ /* 0x000fe20000010000 */
[----:B------:R-:W2:Y:S03]  /*1f8a0*/  MUFU.EX2 R140, R140 ;  /* 0x0000008c008c7308 */ /* 0x000ea60000000800 */
[----:B------:R-:W-:-:S04]  /*1f8b0*/  FADD.FTZ R14, R114, R15 ;  /* 0x0000000f720e7221 */ /* 0x000fc80000010000 */
[----:B------:R-:W-:Y:S01]  /*1f8c0*/  FADD.FTZ R15, R165, R14 ;  /* 0x0000000ea50f7221 */ /* 0x000fe20000010000 */
[----:B------:R-:W3:Y:S03]  /*1f8d0*/  MUFU.EX2 R167, R167 ;  /* 0x000000a700a77308 */ /* 0x000ee60000000800 */
[----:B------:R-:W-:-:S05]  /*1f8e0*/  FADD.FTZ R14, R118, R15 ;  /* 0x0000000f760e7221 */ /* 0x000fca0000010000 */
[----:B------:R4:W-:Y:S08]  /*1f8f0*/  MUFU.EX2 R154, R131 ;  /* 0x00000083009a7308 */ /* 0x0009f00000000800 */
[----:B------:R-:W5:Y:S01]  /*1f900*/  MUFU.EX2 R21, R21 ;  /* 0x0000001500157308 */ /* 0x000f620000000800 */
[----:B----4-:R-:W-:-:S04]  /*1f910*/  FADD.FTZ R131, R159, R156 ;  /* 0x0000009c9f837221 */ /* 0x010fc80000010000 */
[----:B0-----:R-:W-:-:S03]  /*1f920*/  FADD.FTZ R156, R138, R131 ;  /* 0x000000838a9c7221 */ /* 0x001fc60000010000 */
[----:B------:R-:W0:Y:S01]  /*1f930*/  MUFU.EX2 R142, R142 ;  /* 0x0000008e008e7308 */ /* 0x000e220000000800 */
[----:B-1----:R-:W-:-:S04]  /*1f940*/  FADD.FTZ R131, R163, R156 ;  /* 0x0000009ca3837221 */ /* 0x002fc80000010000 */
[----:B--2---:R-:W-:Y:S01]  /*1f950*/  FADD.FTZ R158, R140, R131 ;  /* 0x000000838c9e7221 */ /* 0x004fe20000010000 */
[----:B------:R-:W-:-:S02]  /*1f960*/  FADD.FTZ R131, R137, R14 ;  /* 0x0000000e89837221 */ /* 0x000fc40000010000 */
[----:B------:R-:W1:Y:S01]  /*1f970*/  MUFU.EX2 R139, R139 ;  /* 0x0000008b008b7308 */ /* 0x000e620000000800 */
[----:B---3--:R-:W-:-:S01]  /*1f980*/  FADD.FTZ R158, R167, R158 ;  /* 0x0000009ea79e7221 */ /* 0x008fc20000010000 */
[----:B------:R-:W-:-:S03]  /*1f990*/  FADD.FTZ R160, R122, R131 ;  /* 0x000000837aa07221 */ /* 0x000fc60000010000 */
[----:B-----5:R-:W-:-:S03]  /*1f9a0*/  FADD.FTZ R15, R21, R158 ;  /* 0x0000009e150f7221 */ /* 0x020fc60000010000 */
        /* <DEDUP_REMOVED lines=8> */
[----:B------:R0:W-:Y:S01]  /*1fa30*/  MUFU.EX2 R156, R107 ;  /* 0x0000006b009c7308 */ /* 0x0001e20000000800 */
[----:B-1----:R-:W-:-:S07]  /*1fa40*/  FADD.FTZ R14, R146, R15 ;  /* 0x0000000f920e7221 */ /* 0x002fce0000010000 */
[----:B------:R-:W1:Y:S01]  /*1fa50*/  MUFU.EX2 R148, R148 ;  /* 0x0000009400947308 */ /* 0x000e620000000800 */
[----:B0-----:R-:W-:-:S01]  /*1fa60*/  FADD.FTZ R107, R141, R160 ;  /* 0x000000a08d6b7221 */ /* 0x001fc20000010000 */
[----:B--2---:R-:W-:-:S03]  /*1fa70*/  FADD.FTZ R15, R147, R14 ;  /* 0x0000000e930f7221 */ /* 0x004fc60000010000 */
[----:B------:R-:W-:-:S03]  /*1fa80*/  FADD.FTZ R160, R126, R107 ;  /* 0x0000006b7ea07221 */ /* 0x000fc60000010000 */
[----:B------:R-:W0:Y:S01]  /*1fa90*/  MUFU.EX2 R150, R150 ;  /* 0x0000009600967308 */ /* 0x000e220000000800 */
[----:B------:R-:W-:-:S04]  /*1faa0*/  FADD.FTZ R107, R145, R160 ;  /* 0x000000a0916b7221 */ /* 0x000fc80000010000 */
[----:B------:R-:W-:-:S03]  /*1fab0*/  FADD.FTZ R162, R130, R107 ;  /* 0x0000006b82a27221 */ /* 0x000fc60000010000 */
[----:B------:R-:W2:Y:S01]  /*1fac0*/  MUFU.EX2 R123, R123 ;  /* 0x0000007b007b7308 */ /* 0x000ea20000000800 */
[----:B------:R-:W-:-:S01]  /*1fad0*/  FADD.FTZ R107, R149, R162 ;  /* 0x000000a2956b7221 */ /* 0x000fc20000010000 */
[----:B-1----:R-:W-:-:S03]  /*1fae0*/  FADD.FTZ R15, R148, R15 ;  /* 0x0000000f940f7221 */ /* 0x002fc60000010000 */
[----:B------:R-:W-:-:S03]  /*1faf0*/  FADD.FTZ R14, R120, R107 ;  /* 0x0000006b780e7221 */ /* 0x000fc60000010000 */
        /* <DEDUP_REMOVED lines=29> */
[----:B0-----:R-:W-:-:S04]  /*1fcd0*/  FADD.FTZ R15, R185, R14 ;  /* 0x0000000eb90f7221 */ /* 0x001fc80000010000 */
[----:B------:R-:W-:-:S03]  /*1fce0*/  FADD.FTZ R14, R156, R15 ;  /* 0x0000000f9c0e7221 */ /* 0x000fc60000010000 */
[----:B------:R-:W0:Y:S01]  /*1fcf0*/  MUFU.EX2 R109, R109 ;  /* 0x0000006d006d7308 */ /* 0x000e220000000800 */
[----:B--2---:R-:W-:-:S04]  /*1fd00*/  FADD.FTZ R107, R105, R164 ;  /* 0x000000a4696b7221 */ /* 0x004fc80000010000 */
[----:B------:R-:W-:-:S03]  /*1fd10*/  FADD.FTZ R164, R102, R107 ;  /* 0x0000006b66a47221 */ /* 0x000fc60000010000 */
        /* <DEDUP_REMOVED lines=47> */
[----:B--2---:R-:W-:-:S04]  /*20010*/  FADD.FTZ R14, R100, R15 ;  /* 0x0000000f640e7221 */ /* 0x004fc80000010000 */
[----:B------:R-:W-:Y:S01]  /*20020*/  FADD.FTZ R15, R215, R14 ;  /* 0x0000000ed70f7221 */ /* 0x000fe20000010000 */
[----:B-1----:R-:W-:-:S04]  /*20030*/  FADD.FTZ R107, R169, R166 ;  /* 0x000000a6a96b7221 */ /* 0x002fc80000010000 */
[----:B0-----:R-:W-:Y:S01]  /*20040*/  FADD.FTZ R14, R164, R107 ;  /* 0x0000006ba40e7221 */ /* 0x001fe20000010000 */
[----:B------:R-:W-:Y:S06]  /*20050*/  @!P0 BRA `(.L_x_9278) ;  /* 0x0000000000048947 */ /* 0x000fec0003800000 */
[----:B------:R-:W-:Y:S01]  /*20060*/  BPT.TRAP 0x1 ;  /* 0x000000040000795c */ /* 0x000fe20000300000 */
.L_x_9278:
[----:B------:R-:W-:Y:S01]  /*20070*/  F2FP.SATFINITE.E4M3.F32.PACK_AB_MERGE_C R106, R157, R106, RZ ;  /* 0x0000006a9d6a723e */ /* 0x000fe200048070ff */
[----:B------:R-:W-:Y:S01]  /*20080*/  FMUL.FTZ R24, R24, R101 ;  /* 0x0000006518187220 */ /* 0x000fe20000410000 */
[----:B------:R-:W-:Y:S01]  /*20090*/  ISETP.GT.AND P1, PT, R12, R205, PT ;  /* 0x000000cd0c00720c */ /* 0x000fe20003f24270 */
[-C--:B------:R-:W-:Y:S01]  /*200a0*/  FMUL.FTZ R25, R25, R101.reuse ;  /* 0x0000006519197220 */ /* 0x080fe20000410000 */
        /* <DEDUP_REMOVED lines=111> */
[----:B------:R-:W-:Y:S01]  /*207a0*/  IMAD.MOV.U32 R181, RZ, RZ, R139 ;  /* 0x000000ffffb57224 */ /* 0x000fe200078e008b */
[----:B0-----:R-:W-:Y:S06]  /*207b0*/  @P1 BRA `(.L_x_9279) ;  /* 0xffffffb400501947 */ /* 0x001fec000383ffff */
.L_x_9259:
[----:B------:R-:W-:Y:S05]  /*207c0*/  WARPSYNC.ALL ;  /* 0x0000000000007948 */ /* 0x000fea0003800000 */
[----:B------:R-:W-:Y:S06]  /*207d0*/  BAR.ARV 0x8, 0x180 ;  /* 0x0206000000007b1d */ /* 0x000fec0000002000 */
[----:B------:R-:W-:Y:S05]  /*207e0*/  @!P0 BRA `(.L_x_9280) ;  /* 0x0000000000048947 */ /* 0x000fea0003800000 */
[----:B------:R-:W-:Y:S01]  /*207f0*/  BPT.TRAP 0x1 ;  /* 0x000000040000795c */ /* 0x000fe20000300000 */
.L_x_9280:
[----:B------:R-:W-:Y:S01]  /*20800*/  IMAD R13, R190, 0x8, R17 ;  /* 0x00000008be0d7824 */ /* 0x000fe200078e0211 */
[----:B------:R-:W-:-:S04]  /*20810*/  SHF.L.U32 R4, R192, 0x1f, RZ ;  /* 0x0000001fc0047819 */ /* 0x000fc800000006ff */
[----:B------:R0:W1:Y:S01]  /*20820*/  SYNCS.PHASECHK.TRANS64.TRYWAIT P1, [R13+URZ+0x22850], R4 ;  /* 0x022850040d0075a7 */ /* 0x000062000802017f */
[----:B------:R-:W-:Y:S05]  /*20830*/  @!P0 BRA `(.L_x_9281) ;  /* 0x0000000000048947 */ /* 0x000fea0003800000 */
[----:B------:R-:W-:Y:S01]  /*20840*/  BPT.TRAP 0x1 ;  /* 0x000000040000795c */ /* 0x000fe20000300000 */
.L_x_9281:
[----:B------:R-:W-:-:S05]  /*20850*/  VIADD R17, R17, 0x400 ;  /* 0x0000040011117836 */ /* 0x000fca0000000000 */
[----:B------:R-:W-:-:S04]  /*20860*/  SHF.R.U32.HI R17, RZ, 0x4, R17 ;  /* 0x00000004ff117819 */ /* 0x000fc80000011611 */
[----:B------:R-:W-:-:S04]  /*20870*/  LOP3.LUT R17, R17, 0x3fff, RZ, 0xc0, !PT ;  /* 0x00003fff11117812 */ /* 0x000fc800078ec0ff */
[----:B------:R-:W-:Y:S01]  /*20880*/  LOP3.LUT R17, R17, 0x10000, RZ, 0xfc, !PT ;  /* 0x0001000011117812 */ /* 0x000fe200078efcff */
[----:B-1----:R-:W-:Y:S06]  /*20890*/  @P1 BRA `(.L_x_9282) ;  /* 0x0000000000081947 */ /* 0x002fec0003800000 */
[----:B------:R-:W1:Y:S02]  /*208a0*/  SYNCS.PHASECHK.TRANS64.TRYWAIT P1, [R13+URZ+0x22850], R4 ;  /* 0x022850040d0075a7 */ /* 0x000e64000802017f */
[----:B-1----:R-:W-:Y:S05]  /*208b0*/  @!P1 BRA `(.L_x_9283) ;  /* 0x000000f400c09947 */ /* 0x002fea0003800000 */
.L_x_9282:
[----:B01----:R-:W-:Y:S01]  /*208c0*/  IMAD R4, R190, 0x500, R17 ;  /* 0x00000500be047824 */ /* 0x003fe200078e0211 */
[----:B------:R-:W-:Y:S05]  /*208d0*/  WARPSYNC.ALL ;  /* 0x0000000000007948 */ /* 0x000fea0003800000 */
[----:B------:R-:W-:Y:S01]  /*208e0*/  IMAD.MOV.U32 R5, RZ, RZ, -0x3ffffff0 ;  /* 0xc0000010ff057424 */ /* 0x000fe200078e00ff */
[C---:B------:R-:W-:Y:S01]  /*208f0*/  R2UR UR6, R4.reuse ;  /* 0x00000000040672ca */ /* 0x040fe200000e0000 */
[----:B------:R-:W-:Y:S01]  /*20900*/  WARPGROUP.ARRIVE ;  /* 0x00000000000079c5 */ /* 0x000fe20000000000 */
[C---:B------:R-:W-:Y:S01]  /*20910*/  VIADD R6, R4.reuse, 0x100 ;  /* 0x0000010004067836 */ /* 0x040fe20000000000 */
[----:B------:R-:W-:Y:S01]  /*20920*/  ULDC.64 UR4, c[0x0][0x9a0] ;  /* 0x0002680000047ab9 */ /* 0x000fe20000000a00 */
[----:B------:R-:W-:Y:S01]  /*20930*/  R2UR UR7, R5 ;  /* 0x00000000050772ca */ /* 0x000fe200000e0000 */
[----:B------:R-:W-:Y:S01]  /*20940*/  IMAD.MOV.U32 R7, RZ, RZ, -0x3ffffff0 ;  /* 0xc0000010ff077424 */ /* 0x000fe200078e00ff */
[----:B------:R-:W-:Y:S01]  /*20950*/  ISETP.NE.U32.AND P1, PT, RZ, UR4, PT ;  /* 0x00000004ff007c0c */ /* 0x000fe2000bf25070 */
[----:B------:R-:W-:-:S02]  /*20960*/  VIADD R20, R4, 0x200 ;  /* 0x0000020004147836 */ /* 0x000fc40000000000 */
[----:B------:R-:W-:Y:S01]  /*20970*/  IMAD.MOV.U32 R21, RZ, RZ, -0x3ffffff0 ;  /* 0xc0000010ff157424 */ /* 0x000fe200078e00ff */
[----:B------:R-:W-:-:S07]  /*20980*/  ISETP.NE.AND.EX P1, PT, RZ, UR5, PT, P1 ;  /* 0x00000005ff007c0c */ /* 0x000fce000bf25310 */
[----:B------:R-:W-:Y:S01]  /*20990*/  QGMMA.64x128x32.F32.E4M3.E4M3 R24, R184, gdesc[UR4], R24, gsb0 ;  /* 0x01e00004b8187df3 */ /* 0x000fe20008000818 */
[----:B------:R-:W-:Y:S02]  /*209a0*/  R2UR UR6, R6 ;  /* 0x00000000060672ca */ /* 0x000fe400000e0000 */
[----:B------:R-:W-:-:S03]  /*209b0*/  R2UR UR7, R7 ;  /* 0x00000000070772ca */ /* 0x000fc600000e0000 */
[----:B------:R-:W0:Y:S01]  /*209c0*/  @P1 LDC.64 R8, c[0x0][0x9c8] ;  /* 0x00027200ff081b82 */ /* 0x000e220000000a00 */
[----:B------:R-:W-:-:S07]  /*209d0*/  @P1 SHF.R.S32.HI R5, RZ, 0x1f, R207 ;  /* 0x0000001fff051819 */ /* 0x000fce00000114cf */
[----:B------:R-:W1:Y:S01]  /*209e0*/  @P1 LDC.64 R10, c[0x0][0x9d0] ;  /* 0x00027400ff0a1b82 */ /* 0x000e620000000a00 */
[----:B0-----:R-:W-:-:S04]  /*209f0*/  @P1 IMAD R6, R5, R8, RZ ;  /* 0x0000000805061224 */ /* 0x001fc800078e02ff */
[C---:B------:R-:W-:Y:S02]  /*20a00*/  @P1 IMAD R5, R207.reuse, R9, R6 ;  /* 0x00000009cf051224 */ /* 0x040fe400078e0206 */
[----:B------:R-:W-:-:S04]  /*20a10*/  @P1 IMAD.WIDE.U32 R6, R207, R8, RZ ;  /* 0x00000008cf061225 */ /* 0x000fc800078e00ff */
[----:B------:R-:W-:Y:S02]  /*20a20*/  @P1 IMAD.IADD R7, R7, 0x1, R5 ;  /* 0x0000000107071824 */ /* 0x000fe400078e0205 */
[----:B-1----:R-:W-:-:S04]  /*20a30*/  @P1 IMAD.WIDE.U32 R6, R195, R10, R6 ;  /* 0x0000000ac3061225 */ /* 0x002fc800078e0006 */
[----:B------:R-:W-:Y:S01]  /*20a40*/  @P1 IMAD R5, R195, R11, R7 ;  /* 0x0000000bc3051224 */ /* 0x000fe200078e0207 */
[----:B------:R-:W-:Y:S01]  /*20a50*/  @P1 LEA R8, P2, R6, UR4, 0x2 ;  /* 0x0000000406081c11 */ /* 0x000fe2000f8410ff */
[----:B------:R-:W-:-:S03]  /*20a60*/  IMAD.MOV.U32 R10, RZ, RZ, 0x3f800000 ;  /* 0x3f800000ff0a7424 */ /* 0x000fc600078e00ff */
        /* <DEDUP_REMOVED lines=25> */
[----:B------:R-:W1:Y:S04]  /*20c00*/  SHFL.BFLY PT, R5, R6, 0x1, 0x1f ;  /* 0x0c201f0006057f89 */ /* 0x000e6800000e0000 */
[----:B------:R-:W3:Y:S01]  /*20c10*/  SHFL.BFLY PT, R4, R7, 0x1, 0x1f ;  /* 0x0c201f0007047f89 */ /* 0x000ee200000e0000 */
[----:B-1----:R-:W-:-:S01]  /*20c20*/  FADD.FTZ R11, R6, R5 ;  /* 0x00000005060b7221 */ /* 0x002fc20000010000 */
[----:B---3--:R-:W-:-:S04]  /*20c30*/  FADD.FTZ R12, R7, R4 ;  /* 0x00000004070c7221 */ /* 0x008fc80000010000 */
[C---:B------:R-:W-:Y:S01]  /*20c40*/  FSETP.NE.FTZ.AND P1, PT, R11.reuse, RZ, PT ;  /* 0x000000ff0b00720b */ /* 0x040fe20003f35000 */
[----:B------:R-:W-:Y:S01]  /*20c50*/  FMUL.FTZ R15, R11, 0.00390625 ;  /* 0x3b8000000b0f7820 */ /* 0x000fe20000410000 */
[----:B0-----:R-:W-:Y:S01]  /*20c60*/  FMUL.FTZ R8, R12, 0.00390625 ;  /* 0x3b8000000c087820 */ /* 0x001fe20000410000 */
        /* <DEDUP_REMOVED lines=25> */
.L_x_9284:
[----:B------:R-:W0:Y:S01]  /*20e00*/  S2R R3, SR_CgaCtaId ;  /* 0x0000000000037919 */ /* 0x000e220000008800 */
[----:B------:R-:W-:Y:S02]  /*20e10*/  VIADD R2, R13, 0x22860 ;  /* 0x000228600d027836 */ /* 0x000fe40000000000 */
[-C--:B------:R-:W-:Y:S01]  /*20e20*/  FMUL.FTZ R96, R40, R5.reuse ;  /* 0x0000000528607220 */ /* 0x080fe20000410000 */
[----:B------:R-:W-:Y:S02]  /*20e30*/  VIADD R190, R190, 0x1 ;  /* 0x00000001bebe7836 */ /* 0x000fe40000000000 */
[-C--:B------:R-:W-:Y:S01]  /*20e40*/  FMUL.FTZ R94, R45, R5.reuse ;  /* 0x000000052d5e7220 */ /* 0x080fe20000410000 */
[-C--:B------:R-:W-:Y:S01]  /*20e50*/  FMUL.FTZ R98, R53, R5.reuse ;  /* 0x0000000535627220 */ /* 0x080fe20000410000 */
[-C--:B------:R-:W-:Y:S01]  /*20e60*/  FMUL.FTZ R93, R44, R5.reuse ;  /* 0x000000052c5d7220 */ /* 0x080fe20000410000 */
[-C--:B------:R-:W-:Y:S01]  /*20e70*/  FMUL.FTZ R0, R24, R5.reuse ;  /* 0x0000000518007220 */ /* 0x080fe20000410000 */
[----:B------:R-:W-:Y:S01]  /*20e80*/  ISETP.NE.AND P1, PT, R190, 0x2, PT ;  /* 0x00000002be00780c */ /* 0x000fe20003f25270 */
        /* <DEDUP_REMOVED lines=62> */
[----:B------:R-:W-:Y:S01]  /*21270*/  FMUL.FTZ R9, R83, R9 ;  /* 0x0000000953097220 */ /* 0x000fe20000410000 */
[----:B------:R-:W-:Y:S01]  /*21280*/  LOP3.LUT R192, R192, R5, RZ, 0x3c, !PT ;  /* 0x00000005c0c07212 */ /* 0x000fe200078e3cff */
[----:B------:R-:W-:Y:S01]  /*21290*/  VIADD R227, R227, 0x1 ;  /* 0x00000001e3e37836 */ /* 0x000fe20000000000 */
[----:B0-----:R-:W-:-:S09]  /*212a0*/  SEL R190, R190, RZ, P1 ;  /* 0x000000ffbebe7207 */ /* 0x001fd20000800000 */
.L_x_9169:
        /* <DEDUP_REMOVED lines=15> */
[----:B----4-:R-:W-:Y:S01]  /*213a0*/  IMAD.SHL.U32 R2, R13, 0x4, RZ ;  /* 0x000000040d027824 */ /* 0x010fe200078e00ff */
[----:B------:R-:W-:Y:S02]  /*213b0*/  MOV R62, R17 ;  /* 0x00000011003e7202 */ /* 0x000fe40000000f00 */
[----:B0-----:R-:W-:Y:S02]  /*213c0*/  MOV R63, R10 ;  /* 0x0000000a003f7202 */ /* 0x001fe40000000f00 */
[----:B------:R-:W-:-:S04]  /*213d0*/  LOP3.LUT R2, R2, 0xc, RZ, 0xc0, !PT ;  /* 0x0000000c02027812 */ /* 0x000fc800078ec0ff */
        /* <DEDUP_REMOVED lines=13> */
[----:B------:R-:W-:Y:S02]  /*214b0*/  IADD3 R11, P2, R36, 0x4020, RZ ;  /* 0x00004020240b7810 */ /* 0x000fe40007f5e0ff */
[----:B------:R-:W-:Y:S02]  /*214c0*/  LOP3.LUT R34, R35, 0x380, RZ, 0xc0, !PT ;  /* 0x0000038023227812 */ /* 0x000fe400078ec0ff */
[----:B------:R-:W-:Y:S02]  /*214d0*/  LOP3.LUT R30, R31, 0x380, RZ, 0xc0, !PT ;  /* 0x000003801f1e7812 */ /* 0x000fe400078ec0ff */
[----:B0-----:R-:W-:-:S02]  /*214e0*/  LOP3.LUT R4, R11, 0x380, RZ, 0xc0, !PT ;  /* 0x000003800b047812 */ /* 0x001fc400078ec0ff */
[----:B------:R-:W-:Y:S02]  /*214f0*/  IADD3 R5, P3, R36, 0x4000, RZ ;  /* 0x0000400024057810 */ /* 0x000fe40007f7e0ff */
[----:B------:R-:W-:Y:S02]  /*21500*/  SHF.R.U64 R34, R34, 0x3, RZ ;  /* 0x0000000322227819 */ /* 0x000fe400000012ff */
[----:B------:R-:W-:Y:S02]  /*21510*/  SHF.R.U64 R30, R30, 0x3, RZ ;  /* 0x000000031e1e7819 */ /* 0x000fe400000012ff */
[----:B------:R-:W-:Y:S02]  /*21520*/  SHF.R.U64 R28, R4, 0x3, RZ ;  /* 0x00000003041c7819 */ /* 0x000fe400000012ff */
[----:B-----5:R-:W-:Y:S02]  /*21530*/  LOP3.LUT R24, R5, 0x380, RZ, 0xc0, !PT ;  /* 0x0000038005187812 */ /* 0x020fe400078ec0ff */
[----:B------:R-:W-:Y:S01]  /*21540*/  LOP3.LUT R34, R34, R35, RZ, 0x3c, !PT ;  /* 0x0000002322227212 */ /* 0x000fe200078e3cff */
[--C-:B------:R-:W-:Y:S01]  /*21550*/  IMAD.X R35, RZ, RZ, R37.reuse, P5 ;  /* 0x000000ffff237224 */ /* 0x100fe200028e0625 */
[----:B------:R-:W-:Y:S01]  /*21560*/  LOP3.LUT R30, R30, R31, RZ, 0x3c, !PT ;  /* 0x0000001f1e1e7212 */ /* 0x000fe200078e3cff */
[----:B------:R-:W-:Y:S01]  /*21570*/  IMAD.X R31, RZ, RZ, R37, P1 ;  /* 0x000000ffff1f7224 */ /* 0x000fe200008e0625 */
[----:B------:R-:W-:-:S02]  /*21580*/  LOP3.LUT R28, R28, R11, RZ, 0x3c, !PT ;  /* 0x0000000b1c1c7212 */ /* 0x000fc400078e3cff */
[----:B------:R-:W-:Y:S02]  /*21590*/  SHF.R.U64 R24, R24, 0x3, RZ ;  /* 0x0000000318187819 */ /* 0x000fe400000012ff */
        /* <DEDUP_REMOVED lines=8> */
[----:B------:R-:W-:Y:S02]  /*21620*/  SHF.R.U64 R14, R14, 0x3, RZ ;  /* 0x000000030e0e7819 */ /* 0x000fe400000012ff */
[----:B------:R-:W-:Y:S02]  /*21630*/  SHF.R.U64 R10, R10, 0x3, RZ ;  /* 0x000000030a0a7819 */ /* 0x000fe400000012ff */
[----:B------:R-:W-:-:S02]  /*21640*/  SHF.R.U64 R4, R4, 0x3, RZ ;  /* 0x0000000304047819 */ /* 0x000fc400000012ff */
[----:B------:R-:W-:Y:S01]  /*21650*/  SHF.R.U64 R5, R5, 0x3, RZ ;  /* 0x0000000305057819 */ /* 0x000fe200000012ff */
        /* <DEDUP_REMOVED lines=16> */
[----:B------:R-:W-:Y:S01]  /*21760*/  MOV R95, R4 ;  /* 0x00000004005f7202 */ /* 0x000fe20000000f00 */
[----:B------:R-:W-:Y:S06]  /*21770*/  BRA.DIV UR4, `(.L_x_9287) ;  /* 0x000000ea04247947 */ /* 0x000fec000b800000 */
[----:B------:R-:W-:Y:S01]  /*21780*/  SEL R132, R44, R61, P0 ;  /* 0x0000003d2c847207 */ /* 0x000fe20000000000 */
[----:B------:R-:W-:Y:S01]  /*21790*/  SHFL.IDX PT, R90, R90, R7, 0x1c1f ;  /* 0x001c1f075a5a7589 */ /* 0x000fe200000e0000 */
[----:B------:R-:W-:Y:S02]  /*217a0*/  SEL R84, R61, R44, P0 ;  /* 0x0000002c3d547207 */ /* 0x000fe40000000000 */
[----:B------:R-:W-:Y:S02]  /*217b0*/  SEL R108, R72, R73, P0 ;  /* 0x00000049486c7207 */ /* 0x000fe40000000000 */
[----:B------:R-:W-:Y:S02]  /*217c0*/  SEL R128, R45, R110, P0 ;  /* 0x0000006e2d807207 */ /* 0x000fe40000000000 */
[----:B------:R-:W-:Y:S02]  /*217d0*/  SEL R136, R21, R100, P0 ;  /* 0x0000006415887207 */ /* 0x000fe40000000000 */
[----:B------:R-:W-:-:S02]  /*217e0*/  SEL R82, R100, R21, P0 ;  /* 0x0000001564527207 */ /* 0x000fc40000000000 */
[----:B------:R-:W-:Y:S01]  /*217f0*/  SEL R44, R73, R72, P0 ;  /* 0x00000048492c7207 */ /* 0x000fe20000000000 */
[----:B------:R-:W-:Y:S01]  /*21800*/  SHFL.IDX PT, R21, R13, R7, 0x1c1f ;  /* 0x001c1f070d157589 */ /* 0x000fe200000e0000 */
[----:B------:R-:W-:Y:S02]  /*21810*/  SEL R110, R110, R45, P0 ;  /* 0x0000002d6e6e7207 */ /* 0x000fe40000000000 */
[----:B------:R-:W-:Y:S01]  /*21820*/  LOP3.LUT R5, R7, 0x2, RZ, 0x3c, !PT ;  /* 0x0000000207057812 */ /* 0x000fe200078e3cff */
        /* <DEDUP_REMOVED lines=57> */
[----:B------:R3:W-:Y:S01]  /*21bc0*/  SHFL.IDX PT, R73, R64, R5, 0x1c1f ;  /* 0x001c1f0540497589 */ /* 0x0007e200000e0000 */
        /* <DEDUP_REMOVED lines=17> */
[----:B------:R-:W5:Y:S01]  /*21ce0*/  SHFL.IDX PT, R102, R38, R5, 0x1c1f ;  /* 0x001c1f0526667589 */ /* 0x000f6200000e0000 */
[----:B------:R-:W-:-:S02]  /*21cf0*/  SEL R6, R9, R6, P0 ;  /* 0x0000000609067207 */ /* 0x000fc40000000000 */
[----:B------:R-:W-:Y:S01]  /*21d00*/  SEL R8, R8, R3, P0 ;  /* 0x0000000308087207 */ /* 0x000fe20000000000 */
[----:B------:R-:W1:Y:S01]  /*21d10*/  SHFL.IDX PT, R59, R126, R7, 0x1c1f ;  /* 0x001c1f077e3b7589 */ /* 0x000e6200000e0000 */
[----:B0-----:R-:W-:Y:S02]  /*21d20*/  SEL R48, R55, R108, P0 ;  /* 0x0000006c37307207 */ /* 0x001fe40000000000 */
        /* <DEDUP_REMOVED lines=8> */
[----:B---3--:R-:W-:Y:S02]  /*21db0*/  SEL R64, R114, R65, P0 ;  /* 0x0000004172407207 */ /* 0x008fe40000000000 */
[----:B----4-:R-:W-:Y:S01]  /*21dc0*/  SEL R55, R67, R116, P0 ;  /* 0x0000007443377207 */ /* 0x010fe20000000000 */
[----:B------:R-:W-:Y:S01]  /*21dd0*/  SHFL.IDX PT, R72, R72, R7, 0x1c1f ;  /* 0x001c1f0748487589 */ /* 0x000fe200000e0000 */
[----:B------:R-:W-:Y:S02]  /*21de0*/  SEL R57, R116, R67, P0 ;  /* 0x0000004374397207 */ /* 0x000fe40000000000 */
[----:B------:R-:W-:Y:S01]  /*21df0*/  SEL R3, R21, R2, P0 ;  /* 0x0000000215037207 */ /* 0x000fe20000000000 */
[----:B------:R-:W-:Y:S01]  /*21e00*/  SHFL.IDX PT, R68, R68, R7, 0x1c1f ;  /* 0x001c1f0744447589 */ /* 0x000fe200000e0000 */
[----:B-----5:R-:W-:-:S02]  /*21e10*/  SEL R42, R47, R102, P0 ;  /* 0x000000662f2a7207 */ /* 0x020fc40000000000 */
[----:B------:R-:W-:Y:S01]  /*21e20*/  SEL R44, R102, R47, P0 ;  /* 0x0000002f662c7207 */ /* 0x000fe20000000000 */
[----:B------:R-:W-:Y:S01]  /*21e30*/  SHFL.IDX PT, R28, R28, R7, 0x1c1f ;  /* 0x001c1f071c1c7589 */ /* 0x000fe200000e0000 */
[----:B------:R-:W-:Y:S02]  /*21e40*/  SEL R40, R51, R106, P0 ;  /* 0x0000006a33287207 */ /* 0x000fe40000000000 */
[----:B------:R-:W-:Y:S01]  /*21e50*/  SEL R46, R106, R51, P0 ;  /* 0x000000336a2e7207 */ /* 0x000fe20000000000 */
[----:B------:R-:W3:Y:S01]  /*21e60*/  SHFL.IDX PT, R27, R0, R5, 0x1c1f ;  /* 0x001c1f05001b7589 */ /* 0x000ee200000e0000 */
[----:B------:R-:W-:Y:S02]  /*21e70*/  SEL R47, R49, R104, P0 ;  /* 0x00000068312f7207 */ /* 0x000fe40000000000 */
[----:B-1----:R-:W-:Y:S01]  /*21e80*/  SEL R84, R59, R80, P0 ;  /* 0x000000503b547207 */ /* 0x002fe20000000000 */
[----:B------:R-:W-:Y:S01]  /*21e90*/  SHFL.IDX PT, R82, R82, R5, 0x1c1f ;  /* 0x001c1f0552527589 */ /* 0x000fe200000e0000 */
[----:B0-----:R-:W-:-:S02]  /*21ea0*/  SEL R67, R75, R74, P0 ;  /* 0x0000004a4b437207 */ /* 0x001fc40000000000 */
[----:B------:R-:W-:Y:S01]  /*21eb0*/  SEL R21, R2, R21, P0 ;  /* 0x0000001502157207 */ /* 0x000fe20000000000 */
[----:B------:R-:W0:Y:S01]  /*21ec0*/  SHFL.IDX PT, R94, R94, R5, 0x1c1f ;  /* 0x001c1f055e5e7589 */ /* 0x000e2200000e0000 */
[----:B------:R-:W-:Y:S02]  /*21ed0*/  SEL R49, R104, R49, P0 ;  /* 0x0000003168317207 */ /* 0x000fe40000000000 */
[----:B------:R-:W-:Y:S01]  /*21ee0*/  SEL R80, R80, R59, P0 ;  /* 0x0000003b50507207 */ /* 0x000fe20000000000 */
[----:B------:R-:W1:Y:S04]  /*21ef0*/  SHFL.IDX PT, R98, R98, R5, 0x1c1f ;  /* 0x001c1f0562627589 */ /* 0x000e6800000e0000 */
[----:B------:R-:W4:Y:S04]  /*21f00*/  SHFL.IDX PT, R86, R86, R5, 0x1c1f ;  /* 0x001c1f0556567589 */ /* 0x000f2800000e0000 */
[----:B------:R-:W5:Y:S04]  /*21f10*/  SHFL.IDX PT, R112, R112, R5, 0x1c1f ;  /* 0x001c1f0570707589 */ /* 0x000f6800000e0000 */
[----:B------:R-:W2:Y:S01]  /*21f20*/  SHFL.IDX PT, R77, R52, R5, 0x1c1f ;  /* 0x001c1f05344d7589 */ /* 0x000ea200000e0000 */
[----:B---3--:R-:W-:-:S02]  /*21f30*/  SEL R118, R90, R27, P0 ;  /* 0x0000001b5a767207 */ /* 0x008fc40000000000 */
[----:B------:R-:W-:Y:S01]  /*21f40*/  SEL R90, R27, R90, P0 ;  /* 0x0000005a1b5a7207 */ /* 0x000fe20000000000 */
[----:B------:R3:W-:Y:S04]  /*21f50*/  SHFL.IDX PT, R103, R50, R5, 0x1c1f ;  /* 0x001c1f0532677589 */ /* 0x0007e800000e0000 */
[----:B------:R-:W2:Y:S01]  /*21f60*/  SHFL.IDX PT, R105, R24, R5, 0x1c1f ;  /* 0x001c1f0518697589 */ /* 0x000ea200000e0000 */
[----:B0-----:R-:W-:Y:S02]  /*21f70*/  SEL R93, R37, R94, P0 ;  /* 0x0000005e255d7207 */ /* 0x001fe40000000000 */
[----:B------:R-:W-:Y:S01]  /*21f80*/  SEL R37, R94, R37, P0 ;  /* 0x000000255e257207 */ /* 0x000fe20000000000 */
[----:B------:R-:W-:Y:S01]  /*21f90*/  SHFL.IDX PT, R29, R138, R7, 0x1c1f ;  /* 0x001c1f078a1d7589 */ /* 0x000fe200000e0000 */
[----:B-1----:R-:W-:-:S02]  /*21fa0*/  SEL R39, R41, R98, P0 ;  /* 0x0000006229277207 */ /* 0x002fc40000000000 */
[----:B---3--:R-:W-:Y:S01]  /*21fb0*/  SEL R50, R73, R76, P0 ;  /* 0x0000004c49327207 */ /* 0x008fe20000000000 */
[----:B------:R0:W-:Y:S01]  /*21fc0*/  SHFL.IDX PT, R33, R120, R7, 0x1c1f ;  /* 0x001c1f0778217589 */ /* 0x0001e200000e0000 */
[----:B----4-:R-:W-:Y:S02]  /*21fd0*/  SEL R51, R53, R86, P0 ;  /* 0x0000005635337207 */ /* 0x010fe40000000000 */
[----:B------:R-:W-:Y:S01]  /*21fe0*/  SEL R41, R98, R41, P0 ;  /* 0x0000002962297207 */ /* 0x000fe20000000000 */
[----:B------:R-:W-:Y:S01]  /*21ff0*/  SHFL.IDX PT, R78, R78, R7, 0x1c1f ;  /* 0x001c1f074e4e7589 */ /* 0x000fe200000e0000 */
[----:B-----5:R-:W-:Y:S02]  /*22000*/  SEL R111, R61, R112, P0 ;  /* 0x000000703d6f7207 */ /* 0x020fe40000000000 */
[----:B------:R-:W-:Y:S01]  /*22010*/  SEL R115, R112, R61, P0 ;  /* 0x0000003d70737207 */ /* 0x000fe20000000000 */
[----:B------:R-:W-:Y:S01]  /*22020*/  SHFL.IDX PT, R79, R66, R7, 0x1c1f ;  /* 0x001c1f07424f7589 */ /* 0x000fe200000e0000 */
[----:B--2---:R-:W-:-:S02]  /*22030*/  SEL R52, R72, R77, P0 ;  /* 0x0000004d48347207 */ /* 0x004fc40000000000 */
        /* <DEDUP_REMOVED lines=9> */
[----:B------:R-:W0:Y:S04]  /*220d0*/  SHFL.IDX PT, R92, R92, R5, 0x1c1f ;  /* 0x001c1f055c5c7589 */ /* 0x000e2800000e0000 */
[----:B------:R-:W1:Y:S04]  /*220e0*/  SHFL.IDX PT, R96, R96, R5, 0x1c1f ;  /* 0x001c1f0560607589 */ /* 0x000e6800000e0000 */
[----:B------:R-:W2:Y:S04]  /*220f0*/  SHFL.IDX PT, R100, R36, R5, 0x1c1f ;  /* 0x001c1f0524647589 */ /* 0x000ea800000e0000 */
[----:B------:R-:W3:Y:S04]  /*22100*/  SHFL.IDX PT, R70, R70, R5, 0x1c1f ;  /* 0x001c1f0546467589 */ /* 0x000ee800000e0000 */
[----:B------:R4:W5:Y:S04]  /*22110*/  SHFL.IDX PT, R71, R60, R5, 0x1c1f ;  /* 0x001c1f053c477589 */ /* 0x00096800000e0000 */
[----:B------:R-:W5:Y:S04]  /*22120*/  SHFL.IDX PT, R34, R34, R5, 0x1c1f ;  /* 0x001c1f0522227589 */ /* 0x000f6800000e0000 */
[----:B------:R-:W-:Y:S01]  /*22130*/  SHFL.IDX PT, R32, R32, R5, 0x1c1f ;  /* 0x001c1f0520207589 */ /* 0x000fe200000e0000 */
[----:B0-----:R-:W-:-:S02]  /*22140*/  SEL R121, R29, R92, P0 ;  /* 0x0000005c1d797207 */ /* 0x001fc40000000000 */
[----:B----4-:R-:W-:Y:S01]  /*22150*/  SEL R60, R65, R114, P0 ;  /* 0x00000072413c7207 */ /* 0x010fe20000000000 */
[----:B------:R-:W0:Y:S01]  /*22160*/  SHFL.IDX PT, R26, R26, R5, 0x1c1f ;  /* 0x001c1f051a1a7589 */ /* 0x000e2200000e0000 */
[----:B------:R-:W-:Y:S02]  /*22170*/  SEL R65, R74, R75, P0 ;  /* 0x0000004b4a417207 */ /* 0x000fe40000000000 */
[----:B------:R-:W-:Y:S01]  /*22180*/  SEL R75, R103, R68, P0 ;  /* 0x00000044674b7207 */ /* 0x000fe20000000000 */
[----:B------:R4:W0:Y:S01]  /*22190*/  SHFL.IDX PT, R107, R20, R5, 0x1c1f ;  /* 0x001c1f05146b7589 */ /* 0x00082200000e0000 */
[----:B------:R-:W-:Y:S02]  /*221a0*/  SEL R91, R92, R29, P0 ;  /* 0x0000001d5c5b7207 */ /* 0x000fe40000000000 */
[----:B-1----:R-:W-:Y:S01]  /*221b0*/  SEL R0, R33, R96, P0 ;  /* 0x0000006021007207 */ /* 0x002fe20000000000 */
[----:B------:R1:W1:Y:S01]  /*221c0*/  SHFL.IDX PT, R4, R4, R7, 0x1c1f ;  /* 0x001c1f0704047589 */ /* 0x00026200000e0000 */
[----:B------:R-:W-:-:S02]  /*221d0*/  SEL R36, R96, R33, P0 ;  /* 0x0000002160247207 */ /* 0x000fc40000000000 */
[----:B--2---:R-:W-:Y:S01]  /*221e0*/  SEL R38, R35, R100, P0 ;  /* 0x0000006423267207 */ /* 0x004fe20000000000 */
[----:B------:R2:W1:Y:S01]  /*221f0*/  SHFL.IDX PT, R10, R10, R7, 0x1c1f ;  /* 0x001c1f070a0a7589 */ /* 0x00046200000e0000 */
[----:B------:R-:W-:Y:S02]  /*22200*/  SEL R2, R100, R35, P0 ;  /* 0x0000002364027207 */ /* 0x000fe40000000000 */
[----:B----4-:R-:W-:Y:S01]  /*22210*/  SEL R20, R76, R73, P0 ;  /* 0x000000494c147207 */ /* 0x010fe20000000000 */
[----:B------:R2:W4:Y:S01]  /*22220*/  SHFL.IDX PT, R7, R8, R5, 0x1c1f ;  /* 0x001c1f0508077589 */ /* 0x00052200000e0000 */
[----:B------:R-:W-:Y:S01]  /*22230*/  SEL R73, R68, R103, P0 ;  /* 0x0000006744497207 */ /* 0x000fe20000000000 */
[----:B------:R-:W-:Y:S01]  /*22240*/  IMAD.MOV.U32 R103, RZ, RZ, RZ ;  /* 0x000000ffff677224 */ /* 0x000fe200078e00ff */
[----:B---3--:R-:W-:Y:S01]  /*22250*/  SEL R54, R69, R70, P0 ;  /* 0x0000004645367207 */ /* 0x008fe20000000000 */
[----:B------:R2:W3:Y:S01]  /*22260*/  SHFL.IDX PT, R14, R6, R5, 0x1c1f ;  /* 0x001c1f05060e7589 */ /* 0x0004e200000e0000 */
[----:B------:R-:W-:-:S02]  /*22270*/  SEL R56, R70, R69, P0 ;  /* 0x0000004546387207 */ /* 0x000fc40000000000 */
[----:B-----5:R-:W-:Y:S02]  /*22280*/  SEL R59, R78, R71, P0 ;  /* 0x000000474e3b7207 */ /* 0x020fe40000000000 */
        /* <DEDUP_REMOVED lines=8> */
[----:B-12-4-:R-:W-:-:S07]  /*22310*/  SEL R104, R107, R30, P0 ;  /* 0x0000001e6b687207 */ /* 0x016fce0000000000 */
.L_x_9602:
[----:B------:R-:W-:Y:S05]  /*22320*/  WARPSYNC.ALL ;  /* 0x0000000000007948 */ /* 0x000fea0003800000 */
[----:B------:R-:W-:Y:S01]  /*22330*/  BAR.SYNC.DEFER_BLOCKING 0x1, 0x100 ;  /* 0x0044000000007b1d */ /* 0x000fe20000010000 */
[----:B---3--:R-:W-:Y:S02]  /*22340*/  SEL R68, R4, R14, P0 ;  /* 0x0000000e04447207 */ /* 0x008fe40000000000 */
[----:B------:R-:W-:Y:S02]  /*22350*/  SEL R70, R14, R4, P0 ;  /* 0x000000040e467207 */ /* 0x000fe40000000000 */
[----:B------:R-:W-:Y:S01]  /*22360*/  SEL R69, R10, R7, P0 ;  /* 0x000000070a457207 */ /* 0x000fe20000000000 */
[----:B------:R-:W-:Y:S01]  /*22370*/  ULDC.64 UR6, c[0x0][0xc08] ;  /* 0x0003020000067ab9 */ /* 0x000fe20000000a00 */
[----:B------:R-:W-:Y:S01]  /*22380*/  SEL R71, R7, R10, P0 ;  /* 0x0000000a07477207 */ /* 0x000fe20000000000 */
[----:B------:R-:W0:Y:S01]  /*22390*/  LDC.64 R78, c[0x0][0xc00] ;  /* 0x00030000ff4e7b82 */ /* 0x000e220000000a00 */
[----:B------:R-:W-:Y:S01]  /*223a0*/  ISETP.NE.U32.AND P0, PT, RZ, UR6, PT ;  /* 0x00000006ff007c0c */ /* 0x000fe2000bf05070 */
[----:B------:R-:W-:Y:S01]  /*223b0*/  ULDC.64 UR4, c[0x0][0xc00] ;  /* 0x0003000000047ab9 */ /* 0x000fe20000000a00 */
[----:B------:R-:W-:-:S02]  /*223c0*/  F2FP.BF16.F32.PACK_AB R4, R3, R118 ;  /* 0x000000760304723e */ /* 0x000fc400000010ff */
[----:B------:R-:W-:Y:S02]  /*223d0*/  ISETP.NE.AND.EX P0, PT, RZ, UR7, PT, P0 ;  /* 0x00000007ff007c0c */ /* 0x000fe4000bf05300 */
[----:B------:R-:W-:Y:S02]  /*223e0*/  F2FP.BF16.F32.PACK_AB R5, R111, R60 ;  /* 0x0000003c6f05723e */ /* 0x000fe400000010ff */
[----:B------:R-:W-:Y:S02]  /*223f0*/  F2FP.BF16.F32.PACK_AB R6, R21, R90 ;  /* 0x0000005a1506723e */ /* 0x000fe400000010ff */
[----:B------:R-:W-:Y:S02]  /*22400*/  F2FP.BF16.F32.PACK_AB R7, R115, R64 ;  /* 0x000000407307723e */ /* 0x000fe400000010ff */
[----:B------:R-:W-:Y:S02]  /*22410*/  F2FP.BF16.F32.PACK_AB R8, R121, R120 ;  /* 0x000000787908723e */ /* 0x000fe400000010ff */
[----:B------:R-:W-:Y:S01]  /*22420*/  F2FP.BF16.F32.PACK_AB R9, R55, R54 ;  /* 0x000000363709723e */ /* 0x000fe200000010ff */
[----:B------:R-:W-:Y:S01]  /*22430*/  STSM.16.M88.4 [R101], R4 ;  /* 0x0000000465007844 */ /* 0x000fe20000000200 */
[----:B------:R-:W-:-:S02]  /*22440*/  F2FP.BF16.F32.PACK_AB R10, R91, R82 ;  /* 0x000000525b0a723e */ /* 0x000fc400000010ff */
[----:B------:R-:W-:Y:S02]  /*22450*/  F2FP.BF16.F32.PACK_AB R11, R57, R56 ;  /* 0x00000038390b723e */ /* 0x000fe400000010ff */
[----:B------:R-:W-:Y:S02]  /*22460*/  F2FP.BF16.F32.PACK_AB R12, R93, R0 ;  /* 0x000000005d0c723e */ /* 0x000fe400000010ff */
[----:B------:R-:W-:Y:S01]  /*22470*/  F2FP.BF16.F32.PACK_AB R13, R59, R20 ;  /* 0x000000143b0d723e */ /* 0x000fe200000010ff */
[----:B------:R-:W-:Y:S01]  /*22480*/  STSM.16.M88.4 [R95], R8 ;  /* 0x000000085f007844 */ /* 0x000fe20000000200 */
[----:B------:R-:W-:Y:S01]  /*22490*/  F2FP.BF16.F32.PACK_AB R14, R37, R36 ;  /* 0x00000024250e723e */ /* 0x000fe200000010ff */
[----:B0-----:R-:W-:Y:S01]  /*224a0*/  IMAD.WIDE R78, R226, 0x4, R78 ;  /* 0x00000004e24e7825 */ /* 0x001fe200078e024e */
        /* <DEDUP_REMOVED lines=13> */
[----:B0-----:R-:W0:Y:S01]  /*22580*/  @P0 LDC.64 R12, c[0x0][0xc08] ;  /* 0x00030200ff0c0b82 */ /* 0x001e220000000a00 */
[----:B------:R-:W-:Y:S01]  /*22590*/  F2FP.BF16.F32.PACK_AB R34, R49, R46 ;  /* 0x0000002e3122723e */ /* 0x000fe200000010ff */
[----:B------:R-:W-:Y:S01]  /*225a0*/  STSM.16.M88.4 [R81], R28 ;  /* 0x0000001c51007844 */ /* 0x000fe20000000200 */
[----:B------:R-:W-:Y:S02]  /*225b0*/  F2FP.BF16.F32.PACK_AB R35, R117, R72 ;  /* 0x000000487523723e */ /* 0x000fe400000010ff */
[----:B------:R-:W-:-:S02]  /*225c0*/  F2FP.BF16.F32.PACK_AB R4, R51, R48 ;  /* 0x000000303304723e */ /* 0x000fc400000010ff */
[----:B------:R-:W-:Y:S01]  /*225d0*/  F2FP.BF16.F32.PACK_AB R5, R123, R122 ;  /* 0x0000007a7b05723e */ /* 0x000fe200000010ff */
[----:B------:R-:W-:Y:S01]  /*225e0*/  STSM.16.M88.4 [R83], R32 ;  /* 0x0000002053007844 */ /* 0x000fe20000000200 */
[----:B------:R-:W-:Y:S01]  /*225f0*/  F2FP.BF16.F32.PACK_AB R6, R53, R108 ;  /* 0x0000006c3506723e */ /* 0x000fe200000010ff */
[----:B------:R-:W-:Y:S01]  /*22600*/  ULDC UR6, c[0x0][0xa88] ;  /* 0x0002a20000067ab9 */ /* 0x000fe20000000800 */
[----:B------:R-:W-:Y:S01]  /*22610*/  F2FP.BF16.F32.PACK_AB R7, R105, R104 ;  /* 0x000000686907723e */ /* 0x000fe200000010ff */
[----:B------:R-:W2:Y:S01]  /*22620*/  LDC R14, c[0x0][0xbe8] ;  /* 0x0002fa00ff0e7b82 */ /* 0x000ea20000000800 */
[----:B------:R-:W-:Y:S02]  /*22630*/  F2FP.BF16.F32.PACK_AB R8, R109, R84 ;  /* 0x000000546d08723e */ /* 0x000fe400000010ff */
[----:B------:R-:W-:Y:S01]  /*22640*/  F2FP.BF16.F32.PACK_AB R10, R113, R80 ;  /* 0x00000050710a723e */ /* 0x000fe200000010ff */
[----:B------:R-:W-:Y:S01]  /*22650*/  STSM.16.M88.4 [R85], R4 ;  /* 0x0000000455007844 */ /* 0x000fe20000000200 */
[----:B------:R-:W-:-:S02]  /*22660*/  F2FP.BF16.F32.PACK_AB R9, R69, R68 ;  /* 0x000000444509723e */ /* 0x000fc400000010ff */
[----:B------:R-:W-:Y:S02]  /*22670*/  F2FP.BF16.F32.PACK_AB R11, R71, R70 ;  /* 0x00000046470b723e */ /* 0x000fe400000010ff */
[----:B------:R-:W-:-:S03]  /*22680*/  ISETP.NE.U32.AND P3, PT, RZ, UR4, PT ;  /* 0x00000004ff007c0c */ /* 0x000fc6000bf65070 */
[----:B------:R3:W-:Y:S01]  /*22690*/  STSM.16.M88.4 [R87], R8 ;  /* 0x0000000857007844 */ /* 0x0007e20000000200 */
[----:B------:R-:W-:Y:S01]  /*226a0*/  BAR.SYNC.DEFER_BLOCKING 0x1, 0x100 ;  /* 0x0044000000007b1d */ /* 0x000fe20000010000 */
[----:B------:R-:W-:Y:S01]  /*226b0*/  ISETP.NE.AND.EX P3, PT, RZ, UR5, PT, P3 ;  /* 0x00000005ff007c0c */ /* 0x000fe2000bf65330 */
[----:B-1----:R-:W-:Y:S02]  /*226c0*/  IMAD.U32 R25, RZ, RZ, UR6 ;  /* 0x00000006ff197e24 */ /* 0x002fe4000f8e00ff */
[----:B0-----:R-:W-:-:S10]  /*226d0*/  @P0 IMAD.WIDE R12, R226, 0x4, R12 ;  /* 0x00000004e20c0825 */ /* 0x001fd400078e020c */
[----:B------:R0:W5:Y:S04]  /*226e0*/  @P3 LDG.E R103, desc[UR60][R78.64] ;  /* 0x0000003c4e673981 */ /* 0x000168000c1e1900 */
[----:B------:R0:W5:Y:S01]  /*226f0*/  @P0 LDG.E R25, desc[UR60][R12.64] ;  /* 0x0000003c0c190981 */ /* 0x000162000c1e1900 */
[----:B---3--:R-:W-:Y:S01]  /*22700*/  IMAD.MOV.U32 R10, RZ, RZ, 0x9b8 ;  /* 0x000009b8ff0a7424 */ /* 0x008fe200078e00ff */
[----:B------:R-:W-:Y:S02]  /*22710*/  ISETP.GT.AND P1, PT, R225, 0x1, PT ;  /* 0x00000001e100780c */ /* 0x000fe40003f24270 */
[----:B--2---:R-:W-:Y:S02]  /*22720*/  ISETP.NE.AND P2, PT, R14, 0x1, PT ;  /* 0x000000010e00780c */ /* 0x004fe40003f45270 */
[----:B------:R-:W-:-:S04]  /*22730*/  SEL R10, R10, 0x978, P1 ;  /* 0x000009780a0a7807 */ /* 0x000fc80000800000 */
[----:B------:R0:W1:Y:S08]  /*22740*/  LDC.64 R4, c[0x0][R10+0x220] ;  /* 0x000088000a047b82 */ /* 0x0000700000000a00 */
[----:B------:R0:W2:Y:S08]  /*22750*/  LDC.64 R6, c[0x0][R10+0x218] ;  /* 0x000086000a067b82 */ /* 0x0000b00000000a00 */
[----:B------:R0:W3:Y:S01]  /*22760*/  LDC.64 R8, c[0x0][R10+0x228] ;  /* 0x00008a000a087b82 */ /* 0x0000e20000000a00 */
[----:B------:R-:W-:Y:S05]  /*22770*/  @P0 BRA `(.L_x_9288) ;  /* 0x0000000000100947 */ /* 0x000fea0003800000 */
[----:B------:R-:W-:Y:S05]  /*22780*/  @!P3 BRA `(.L_x_9288) ;  /* 0x00000000000cb947 */ /* 0x000fea0003800000 */
[----:B0-----:R-:W4:Y:S04]  /*22790*/  LDG.E R12, desc[UR60][R78.64] ;  /* 0x0000003c4e0c7981 */ /* 0x001f28000c1e1900 */
[----:B-----5:R-:W4:Y:S02]  /*227a0*/  LDG.E R25, desc[UR60][R78.64+0x4] ;  /* 0x0000043c4e197981 */ /* 0x020f24000c1e1900 */
[----:B----4-:R-:W-:-:S07]  /*227b0*/  IMAD.IADD R25, R25, 0x1, -R12 ;  /* 0x0000000119197824 */ /* 0x010fce00078e0a0c */
.L_x_9288:
[----:B------:R-:W4:Y:S01]  /*227c0*/  LDL R30, [R1+0x2c] ;  /* 0x00002c00011e7983 */ /* 0x000f220000100800 */
[----:B0-----:R-:W0:Y:S01]  /*227d0*/  LDC.64 R10, c[0x0][R10+0x210] ;  /* 0x000084000a0a7b82 */ /* 0x001e220000000a00 */
[----:B------:R-:W-:Y:S01]  /*227e0*/  ISETP.NE.U32.AND P0, PT, RZ, UR4, PT ;  /* 0x00000004ff007c0c */ /* 0x000fe2000bf05070 */
[-C--:B--2---:R-:W-:Y:S01]  /*227f0*/  IMAD R29, R7, R195.reuse, RZ ;  /* 0x000000c3071d7224 */ /* 0x084fe200078e02ff */
[----:B------:R-:W-:Y:S01]  /*22800*/  SHF.R.S32.HI R27, RZ, 0x1f, R226 ;  /* 0x0000001fff1b7819 */ /* 0x000fe200000114e2 */
[----:B------:R-:W2:Y:S01]  /*22810*/  S2R R28, SR_TID.X ;  /* 0x00000000001c7919 */ /* 0x000ea20000002100 */
[----:B------:R-:W-:Y:S01]  /*22820*/  ISETP.NE.AND.EX P0, PT, RZ, UR5, PT, P0 ;  /* 0x00000005ff007c0c */ /* 0x000fe2000bf05300 */
[----:B------:R-:W-:Y:S01]  /*22830*/  IMAD.WIDE.U32 R6, R6, R195, RZ ;  /* 0x000000c306067225 */ /* 0x000fe200078e00ff */
[----:B-----5:R-:W-:Y:S01]  /*22840*/  SHF.R.S32.HI R79, RZ, 0x1f, R103 ;  /* 0x0000001fff4f7819 */ /* 0x020fe20000011467 */
[----:B------:R-:W2:Y:S01]  /*22850*/  @P2 LDC R24, c[0x0][0xbec] ;  /* 0x0002fb00ff182b82 */ /* 0x000ea20000000800 */
[----:B------:R-:W-:Y:S01]  /*22860*/  SEL R15, R226, RZ, !P0 ;  /* 0x000000ffe20f7207 */ /* 0x000fe20004000000 */
[----:B------:R-:W-:Y:S01]  /*22870*/  IMAD.IADD R35, R208, 0x1, R202 ;  /* 0x00000001d0237824 */ /* 0x000fe200078e02ca */
[----:B------:R-:W-:Y:S01]  /*22880*/  SEL R27, R27, RZ, !P0 ;  /* 0x000000ff1b1b7207 */ /* 0x000fe20004000000 */
[----:B------:R-:W-:-:S02]  /*22890*/  IMAD.IADD R26, R7, 0x1, R29 ;  /* 0x00000001071a7824 */ /* 0x000fc400078e021d */
[----:B-1----:R-:W-:Y:S02]  /*228a0*/  IMAD R5, R5, R15, RZ ;  /* 0x0000000f05057224 */ /* 0x002fe400078e02ff */
[----:B------:R-:W1:Y:S01]  /*228b0*/  @P2 LDC R33, c[0x0][0xbf0] ;  /* 0x0002fc00ff212b82 */ /* 0x000e620000000800 */
[----:B------:R-:W-:Y:S02]  /*228c0*/  IMAD R78, R25, R14, RZ ;  /* 0x0000000e194e7224 */ /* 0x000fe400078e02ff */
[----:B------:R-:W-:Y:S01]  /*228d0*/  IMAD R31, R4, R27, R5 ;  /* 0x0000001b041f7224 */ /* 0x000fe200078e0205 */
[----:B------:R-:W-:Y:S01]  /*228e0*/  SEL R27, R228, RZ, P1 ;  /* 0x000000ffe41b7207 */ /* 0x000fe20000800000 */
[----:B------:R-:W-:-:S03]  /*228f0*/  IMAD.WIDE.U32 R4, R4, R15, RZ ;  /* 0x0000000f04047225 */ /* 0x000fc600078e00ff */
[----:B------:R-:W0:Y:S01]  /*22900*/  LDC.64 R12, c[0x0][0xba8] ;  /* 0x0002ea00ff0c7b82 */ /* 0x000e220000000a00 */
[----:B------:R-:W-:Y:S01]  /*22910*/  IMAD.IADD R7, R5, 0x1, R31 ;  /* 0x0000000105077824 */ /* 0x000fe200078e021f */
[----:B------:R-:W-:Y:S01]  /*22920*/  IADD3 R6, P0, P3, R4, R6, R103 ;  /* 0x0000000604067210 */ /* 0x000fe20007b1e067 */
[----:B------:R-:W-:Y:S02]  /*22930*/  IMAD.MOV.U32 R5, RZ, RZ, R35 ;  /* 0x000000ffff057224 */ /* 0x000fe400078e0023 */
[-C--:B---3--:R-:W-:Y:S01]  /*22940*/  IMAD R29, R9, R27.reuse, RZ ;  /* 0x0000001b091d7224 */ /* 0x088fe200078e02ff */
[----:B------:R-:W-:Y:S01]  /*22950*/  IADD3.X R7, R7, R26, R79, P0, P3 ;  /* 0x0000001a07077210 */ /* 0x000fe200007e644f */
[----:B------:R-:W-:-:S04]  /*22960*/  IMAD.WIDE.U32 R8, R8, R27, RZ ;  /* 0x0000001b08087225 */ /* 0x000fc800078e00ff */
[----:B--2---:R-:W-:-:S04]  /*22970*/  @P2 IMAD.HI.U32 R4, R35, R24, RZ ;  /* 0x0000001823042227 */ /* 0x004fc800078e00ff */
[----:B------:R-:W-:Y:S01]  /*22980*/  IMAD.IADD R29, R9, 0x1, R29 ;  /* 0x00000001091d7824 */ /* 0x000fe200078e021d */
[----:B-1----:R-:W-:Y:S01]  /*22990*/  @P2 SHF.R.U32.HI R5, RZ, R33, R4 ;  /* 0x00000021ff052219 */ /* 0x002fe20000011604 */
[----:B------:R-:W-:-:S03]  /*229a0*/  VIADD R32, R28, 0xffffff80 ;  /* 0xffffff801c207836 */ /* 0x000fc60000000000 */
[----:B------:R-:W-:Y:S01]  /*229b0*/  IADD3 R8, P0, P3, R5, R6, R8 ;  /* 0x0000000605087210 */ /* 0x000fe20007b1e008 */
[--C-:B------:R-:W-:Y:S01]  /*229c0*/  IMAD.MOV R27, RZ, RZ, -R5.reuse ;  /* 0x000000ffff1b7224 */ /* 0x100fe200078e0a05 */
[----:B------:R-:W-:Y:S01]  /*229d0*/  SHF.R.S32.HI R4, RZ, 0x1f, R5 ;  /* 0x0000001fff047819 */ /* 0x000fe20000011405 */
[----:B0-----:R-:W0:Y:S02]  /*229e0*/  @!P1 LDC R12, c[0x0][0xb50] ;  /* 0x0002d400ff0c9b82 */ /* 0x001e240000000800 */
[----:B------:R-:W-:Y:S01]  /*229f0*/  IMAD R5, R14, R27, R35 ;  /* 0x0000001b0e057224 */ /* 0x000fe200078e0223 */
[----:B------:R-:W-:Y:S02]  /*22a00*/  IADD3.X R9, R4, R7, R29, P0, P3 ;  /* 0x0000000704097210 */ /* 0x000fe400007e641d */
[----:B------:R-:W-:Y:S01]  /*22a10*/  SHF.R.S32.HI R28, RZ, 0x1f, R32 ;  /* 0x0000001fff1c7819 */ /* 0x000fe20000011420 */
[-C--:B------:R-:W-:Y:S01]  /*22a20*/  IMAD R4, R11, R5.reuse, RZ ;  /* 0x000000050b047224 */ /* 0x080fe200078e02ff */
[----:B------:R-:W-:Y:S01]  /*22a30*/  SHF.R.S32.HI R7, RZ, 0x1f, R5 ;  /* 0x0000001fff077819 */ /* 0x000fe20000011405 */
[----:B------:R-:W-:Y:S01]  /*22a40*/  IMAD.WIDE.U32 R8, R10, R5, R8 ;  /* 0x000000050a087225 */ /* 0x000fe200078e0008 */
[----:B------:R-:W1:Y:S01]  /*22a50*/  @!P1 LDC R13, c[0x0][0xb54] ;  /* 0x0002d500ff0d9b82 */ /* 0x000e620000000800 */
[----:B------:R-:W-:-:S02]  /*22a60*/  LEA.HI R28, R28, R32, RZ, 0x7 ;  /* 0x000000201c1c7211 */ /* 0x000fc400078f38ff */
[----:B------:R-:W-:Y:S02]  /*22a70*/  IMAD R7, R10, R7, R4 ;  /* 0x000000070a077224 */ /* 0x000fe400078e0204 */
[----:B------:R-:W-:Y:S02]  /*22a80*/  LOP3.LUT R28, R28, 0xffffff80, RZ, 0xc0, !PT ;  /* 0xffffff801c1c7812 */ /* 0x000fe400078ec0ff */
[----:B------:R-:W-:-:S03]  /*22a90*/  IMAD.IADD R4, R9, 0x1, R7 ;  /* 0x0000000109047824 */ /* 0x000fc600078e0207 */
[----:B------:R-:W-:Y:S01]  /*22aa0*/  IMAD.IADD R28, R32, 0x1, -R28 ;  /* 0x00000001201c7824 */ /* 0x000fe200078e0a1c */
[----:B0-----:R-:W-:-:S05]  /*22ab0*/  LEA R12, P0, R8, R12, 0x2 ;  /* 0x0000000c080c7211 */ /* 0x001fca00078010ff */
[----:B------:R-:W-:Y:S01]  /*22ac0*/  SHFL.IDX PT, R6, R12, 0x1, 0x1c1f ;  /* 0x003c1f000c067f89 */ /* 0x000fe200000e0000 */
[----:B-1----:R-:W-:-:S03]  /*22ad0*/  LEA.HI.X R13, R8, R13, R4, 0x2, P0 ;  /* 0x0000000d080d7211 */ /* 0x002fc600000f1404 */
[----:B------:R-:W-:Y:S01]  /*22ae0*/  SHFL.IDX PT, R4, R12, RZ, 0x1c1f ;  /* 0x001c1fff0c047589 */ /* 0x000fe200000e0000 */
[----:B------:R-:W-:-:S03]  /*22af0*/  LOP3.LUT P0, RZ, R28, 0x3, RZ, 0xc0, !PT ;  /* 0x000000031cff7812 */ /* 0x000fc6000780c0ff */
[----:B------:R-:W0:Y:S04]  /*22b00*/  SHFL.IDX PT, R5, R13, RZ, 0x1c1f ;  /* 0x001c1fff0d057589 */ /* 0x000e2800000e0000 */
[----:B------:R-:W1:Y:S01]  /*22b10*/  SHFL.IDX PT, R7, R13, 0x1, 0x1c1f ;  /* 0x003c1f000d077f89 */ /* 0x000e6200000e0000 */
[----:B----4-:R-:W-:-:S04]  /*22b20*/  IMAD.IADD R27, R30, 0x1, R202 ;  /* 0x000000011e1b7824 */ /* 0x010fc800078e02ca */
        /* <DEDUP_REMOVED lines=9> */
[----:B------:R-:W3:Y:S01]  /*22bc0*/  @P2 LDC R13, c[0x0][0xbf0] ;  /* 0x0002fc00ff0d2b82 */ /* 0x000ee20000000800 */
[----:B-1----:R-:W-:-:S05]  /*22bd0*/  VIADD R28, R28, 0xffffff80 ;  /* 0xffffff801c1c7836 */ /* 0x002fca0000000000 */
        /* <DEDUP_REMOVED lines=46> */
[----:B------:R-:W-:Y:S01]  /*22ec0*/  LOP3.LUT R62, R5, R62, RZ, 0x3c, !PT ;  /* 0x0000003e053e7212 */ /* 0x000fe200078e3cff */
[--C-:B------:R-:W-:Y:S01]  /*22ed0*/  IMAD.X R41, RZ, RZ, R63.reuse, P4 ;  /* 0x000000ffff297224 */ /* 0x100fe200020e063f */
[----:B------:R-:W5:Y:S01]  /*22ee0*/  LD.E.128 R48, desc[UR60][R48.64] ;  /* 0x0000003c30307980 */ /* 0x000f62000c101d00 */
[----:B------:R-:W-:-:S02]  /*22ef0*/  IMAD.X R45, RZ, RZ, R63, P5 ;  /* 0x000000ffff2d7224 */ /* 0x000fc400028e063f */
[----:B------:R-:W-:Y:S01]  /*22f00*/  IMAD.IADD R3, R3, 0x1, R9 ;  /* 0x0000000103037824 */ /* 0x000fe200078e0209 */
[----:B------:R0:W5:Y:S01]  /*22f10*/  LD.E.128 R4, desc[UR60][R62.64] ;  /* 0x0000003c3e047980 */ /* 0x000162000c101d00 */
[----:B------:R-:W-:Y:S02]  /*22f20*/  IMAD R9, R220, 0x20, R81 ;  /* 0x00000020dc097824 */ /* 0x000fe400078e0251 */
[----:B------:R-:W-:Y:S01]  /*22f30*/  IMAD.WIDE.U32 R2, R195, UR4, R2 ;  /* 0x00000004c3027c25 */ /* 0x000fe2000f8e0002 */
[----:B------:R-:W5:Y:S01]  /*22f40*/  LD.E.128 R32, desc[UR60][R32.64] ;  /* 0x0000003c20207980 */ /* 0x000f62000c101d00 */
[----:B------:R-:W-:-:S03]  /*22f50*/  SHF.R.S32.HI R8, RZ, 0x1f, R15 ;  /* 0x0000001fff087819 */ /* 0x000fc6000001140f */
[----:B------:R-:W5:Y:S01]  /*22f60*/  LD.E.128 R36, desc[UR60][R36.64] ;  /* 0x0000003c24247980 */ /* 0x000f62000c101d00 */
[----:B------:R-:W-:-:S03]  /*22f70*/  IMAD.IADD R10, R202, 0x1, R9 ;  /* 0x00000001ca0a7824 */ /* 0x000fc600078e0209 */
        /* <DEDUP_REMOVED lines=10> */
[----:B--2---:R-:W-:-:S04]  /*23020*/  @P2 IMAD.HI.U32 R0, R10, R11, RZ ;  /* 0x0000000b0a002227 */ /* 0x004fc800078e00ff */
[----:B------:R-:W-:Y:S02]  /*23030*/  IMAD R8, R8, UR4, RZ ;  /* 0x0000000408087c24 */ /* 0x000fe4000f8e02ff */
[----:B------:R-:W-:Y:S01]  /*23040*/  IMAD.MOV.U32 R9, RZ, RZ, R10 ;  /* 0x000000ffff097224 */ /* 0x000fe200078e000a */
[----:B---3--:R-:W-:Y:S01]  /*23050*/  @P2 SHF.R.U32.HI R9, RZ, R13, R0 ;  /* 0x0000000dff092219 */ /* 0x008fe20000011600 */
[C---:B------:R-:W-:Y:S02]  /*23060*/  IMAD R11, R15.reuse, UR5, R8 ;  /* 0x000000050f0b7c24 */ /* 0x040fe4000f8e0208 */
[----:B------:R-:W-:Y:S01]  /*23070*/  IMAD.WIDE.U32 R2, R15, UR4, R2 ;  /* 0x000000040f027c25 */ /* 0x000fe2000f8e0002 */
[----:B------:R-:W-:Y:S01]  /*23080*/  SHF.R.S32.HI R8, RZ, 0x1f, R9 ;  /* 0x0000001fff087819 */ /* 0x000fe20000011409 */
[----:B------:R-:W-:Y:S02]  /*23090*/  ULDC.64 UR4, c[0x0][0xae0] ;  /* 0x0002b80000047ab9 */ /* 0x000fe40000000a00 */
[----:B------:R-:W-:-:S02]  /*230a0*/  IMAD.IADD R3, R3, 0x1, R11 ;  /* 0x0000000103037824 */ /* 0x000fc400078e020b */
[----:B------:R-:W-:Y:S02]  /*230b0*/  VIADD R0, R17, 0x22820 ;  /* 0x0002282011007836 */ /* 0x000fe40000000000 */
[----:B------:R-:W-:Y:S02]  /*230c0*/  IMAD.MOV R11, RZ, RZ, -R9 ;  /* 0x000000ffff0b7224 */ /* 0x000fe400078e0a09 */
[----:B------:R-:W-:Y:S01]  /*230d0*/  IMAD R8, R8, UR4, RZ ;  /* 0x0000000408087c24 */ /* 0x000fe2000f8e02ff */
[----:B------:R-:W-:Y:S01]  /*230e0*/  PRMT R0, RZ, 0x654, R0 ;  /* 0x00000654ff007816 */ /* 0x000fe20000000000 */
[----:B------:R-:W-:Y:S02]  /*230f0*/  IMAD R11, R14, R11, R10 ;  /* 0x0000000b0e0b7224 */ /* 0x000fe400078e020a */
[C---:B------:R-:W-:Y:S01]  /*23100*/  IMAD R13, R9.reuse, UR5, R8 ;  /* 0x00000005090d7c24 */ /* 0x040fe2000f8e0208 */
[----:B-1----:R1:W-:Y:S01]  /*23110*/  SYNCS.ARRIVE.TRANS64.RED.A1T0 RZ, [R0+URZ], RZ ;  /* 0x000000ff00ff79a7 */ /* 0x0023e2000810043f */
[----:B------:R-:W-:Y:S01]  /*23120*/  IMAD.WIDE.U32 R2, R9, UR4, R2 ;  /* 0x0000000409027c25 */ /* 0x000fe2000f8e0002 */
[----:B------:R-:W-:Y:S01]  /*23130*/  ULDC.64 UR4, c[0x0][0xad8] ;  /* 0x0002b60000047ab9 */ /* 0x000fe20000000a00 */
[----:B-1----:R-:W-:-:S02]  /*23140*/  SHF.R.S32.HI R0, RZ, 0x1f, R11 ;  /* 0x0000001fff007819 */ /* 0x002fc4000001140b */
        /* <DEDUP_REMOVED lines=12> */
.L_x_9605:
[----:B------:R-:W-:Y:S01]  /*23210*/  IMAD.IADD R21, R81, 0x1, R202 ;  /* 0x0000000151157824 */ /* 0x000fe200078e02ca */
        /* <DEDUP_REMOVED lines=14> */
.L_x_9292:
[----:B------:R-:W-:Y:S05]  /*23300*/  BSYNC B1 ;  /* 0x0000000000017941 */ /* 0x000fea0003800000 */
.L_x_9291:
[----:B------:R-:W-:-:S03]  /*23310*/  UMOV UR4, 0xffffffff ;  /* 0xffffffff00047882 */ /* 0x000fc60000000000 */
[----:B------:R-:W-:Y:S05]  /*23320*/  BRA.DIV UR4, `(.L_x_9293) ;  /* 0x000000ea04d87947 */ /* 0x000fea000b800000 */
[----:B-1----:R1:W4:Y:S04]  /*23330*/  SHFL.IDX PT, R0, R3, 0x1, 0x181f ;  /* 0x00381f0003007f89 */ /* 0x00232800000e0000 */
[----:B--23--:R1:W2:Y:S02]  /*23340*/  SHFL.IDX PT, R14, R2, 0x1, 0x181f ;  /* 0x00381f00020e7f89 */ /* 0x00c2a400000e0000 */
.L_x_9609:
        /* <DEDUP_REMOVED lines=15> */
.L_x_9295:
[----:B------:R-:W-:Y:S05]  /*23440*/  BSYNC B1 ;  /* 0x0000000000017941 */ /* 0x000fea0003800000 */
.L_x_9294:
[----:B------:R-:W-:-:S03]  /*23450*/  UMOV UR4, 0xffffffff ;  /* 0xffffffff00047882 */ /* 0x000fc60000000000 */
[----:B------:R-:W-:Y:S05]  /*23460*/  BRA.DIV UR4, `(.L_x_9296) ;  /* 0x000000ea04d07947 */ /* 0x000fea000b800000 */
[----:B----4-:R4:W0:Y:S04]  /*23470*/  SHFL.IDX PT, R0, R3, 0x2, 0x181f ;  /* 0x00581f0003007f89 */ /* 0x01082800000e0000 */
[----:B--23--:R4:W2:Y:S02]  /*23480*/  SHFL.IDX PT, R14, R2, 0x2, 0x181f ;  /* 0x00581f00020e7f89 */ /* 0x00c8a400000e0000 */
.L_x_9613:
        /* <DEDUP_REMOVED lines=15> */
.L_x_9298:
[----:B------:R-:W-:Y:S05]  /*23580*/  BSYNC B1 ;  /* 0x0000000000017941 */ /* 0x000fea0003800000 */
.L_x_9297:
[----:B------:R-:W-:-:S03]  /*23590*/  UMOV UR4, 0xffffffff ;  /* 0xffffffff00047882 */ /* 0x000fc60000000000 */
[----:B------:R-:W-:Y:S05]  /*235a0*/  BRA.DIV UR4, `(.L_x_9299) ;  /* 0x000000ea04c87947 */ /* 0x000fea000b800000 */
[----:B0-----:R0:W0:Y:S04]  /*235b0*/  SHFL.IDX PT, R0, R3, 0x3, 0x181f ;  /* 0x00781f0003007f89 */ /* 0x00102800000e0000 */
[----:B--23--:R2:W3:Y:S02]  /*235c0*/  SHFL.IDX PT, R14, R2, 0x3, 0x181f ;  /* 0x00781f00020e7f89 */ /* 0x00c4e400000e0000 */
.L_x_9617:
        /* <DEDUP_REMOVED lines=16> */
.L_x_9289:
[----:B------:R-:W1:Y:S01]  /*236d0*/  @P2 LDC R8, c[0x0][0xbec] ;  /* 0x0002fb00ff082b82 */ /* 0x000e620000000800 */
[----:B------:R-:W-:Y:S01]  /*236e0*/  ULDC.64 UR4, c[0x0][0xb08] ;  /* 0x0002c20000047ab9 */ /* 0x000fe20000000a00 */
[----:B0-----:R-:W-:Y:S01]  /*236f0*/  IMAD.MOV.U32 R7, RZ, RZ, R35 ;  /* 0x000000ffff077224 */ /* 0x001fe200078e0023 */
[----:B------:R-:W-:Y:S01]  /*23700*/  ULDC.64 UR6, c[0x0][0xb30] ;  /* 0x0002cc0000067ab9 */ /* 0x000fe20000000a00 */
[----:B------:R-:W-:Y:S01]  /*23710*/  IMAD R6, R79, UR4, RZ ;  /* 0x000000044f067c24 */ /* 0x000fe2000f8e02ff */
[----:B------:R-:W-:Y:S01]  /*23720*/  SHF.R.S32.HI R28, RZ, 0x1f, R229 ;  /* 0x0000001fff1c7819 */ /* 0x000fe200000114e5 */
[C---:B------:R-:W-:Y:S02]  /*23730*/  IMAD.WIDE.U32 R4, R103.reuse, UR4, RZ ;  /* 0x0000000467047c25 */ /* 0x040fe4000f8e00ff */
[----:B------:R-:W0:Y:S02]  /*23740*/  @P2 LDC R11, c[0x0][0xbf0] ;  /* 0x0002fc00ff0b2b82 */ /* 0x000e240000000800 */
[----:B------:R-:W-:Y:S01]  /*23750*/  IMAD R103, R103, UR5, R6 ;  /* 0x0000000567677c24 */ /* 0x000fe2000f8e0206 */
[----:B------:R-:W-:Y:S01]  /*23760*/  ULDC.64 UR4, c[0x0][0xb38] ;  /* 0x0002ce0000047ab9 */ /* 0x000fe20000000a00 */
[----:B------:R-:W-:Y:S01]  /*23770*/  SHF.R.S32.HI R6, RZ, 0x1f, R15 ;  /* 0x0000001fff067819 */ /* 0x000fe2000001140f */
[----:B------:R-:W-:-:S02]  /*23780*/  VIADD R135, R200, 0x8 ;  /* 0x00000008c8877836 */ /* 0x000fc40000000000 */
[----:B------:R-:W-:Y:S02]  /*23790*/  IMAD.IADD R5, R5, 0x1, R103 ;  /* 0x0000000105057824 */ /* 0x000fe400078e0267 */
[----:B------:R-:W-:Y:S01]  /*237a0*/  VIADD R137, R200, 0x10 ;  /* 0x00000010c8897836 */ /* 0x000fe20000000000 */
[----:B------:R-:W-:Y:S01]  /*237b0*/  SHF.R.S32.HI R32, RZ, 0x1f, R135 ;  /* 0x0000001fff207819 */ /* 0x000fe20000011487 */
[----:B------:R-:W-:-:S03]  /*237c0*/  IMAD.WIDE.U32 R4, R195, UR4, R4 ;  /* 0x00000004c3047c25 */ /* 0x000fc6000f8e0004 */
[----:B------:R-:W-:Y:S01]  /*237d0*/  SHF.R.S32.HI R34, RZ, 0x1f, R137 ;  /* 0x0000001fff227819 */ /* 0x000fe20000011489 */
[----:B------:R-:W-:Y:S01]  /*237e0*/  IMAD R5, R195, UR5, R5 ;  /* 0x00000005c3057c24 */ /* 0x000fe2000f8e0205 */
[----:B------:R-:W-:Y:S01]  /*237f0*/  ULDC.64 UR4, c[0x0][0xb40] ;  /* 0x0002d00000047ab9 */ /* 0x000fe20000000a00 */
[----:B-1----:R-:W-:-:S04]  /*23800*/  @P2 IMAD.HI.U32 R8, R35, R8, RZ ;  /* 0x0000000823082227 */ /* 0x002fc800078e00ff */
[----:B------:R-:W-:Y:S02]  /*23810*/  IMAD R6, R6, UR4, RZ ;  /* 0x0000000406067c24 */ /* 0x000fe4000f8e02ff */
[----:B------:R-:W-:Y:S01]  /*23820*/  IMAD.WIDE.U32 R4, R15, UR4, R4 ;  /* 0x000000040f047c25 */ /* 0x000fe2000f8e0004 */
[----:B0-----:R-:W-:-:S03]  /*23830*/  @P2 SHF.R.U32.HI R7, RZ, R11, R8 ;  /* 0x0000000bff072219 */ /* 0x001fc60000011608 */
[----:B------:R-:W-:Y:S01]  /*23840*/  IMAD R9, R15, UR5, R6 ;  /* 0x000000050f097c24 */ /* 0x000fe2000f8e0206 */
[----:B------:R-:W-:Y:S01]  /*23850*/  SHF.R.S32.HI R6, RZ, 0x1f, R7 ;  /* 0x0000001fff067819 */ /* 0x000fe20000011407 */
[----:B------:R-:W-:Y:S01]  /*23860*/  ULDC.64 UR4, c[0x0][0xb48] ;  /* 0x0002d20000047ab9 */ /* 0x000fe20000000a00 */
[----:B------:R-:W-:Y:S02]  /*23870*/  VIADD R8, R17, 0x22820 ;  /* 0x0002282011087836 */ /* 0x000fe40000000000 */
[----:B------:R-:W-:Y:S02]  /*23880*/  IMAD.IADD R5, R5, 0x1, R9 ;  /* 0x0000000105057824 */ /* 0x000fe400078e0209 */
[----:B------:R-:W-:Y:S01]  /*23890*/  IMAD.MOV R9, RZ, RZ, -R7 ;  /* 0x000000ffff097224 */ /* 0x000fe200078e0a07 */
[----:B------:R-:W-:Y:S01]  /*238a0*/  PRMT R8, RZ, 0x654, R8 ;  /* 0x00000654ff087816 */ /* 0x000fe20000000008 */
[----:B------:R-:W-:-:S03]  /*238b0*/  IMAD.WIDE.U32 R4, R228, UR4, R4 ;  /* 0x00000004e4047c25 */ /* 0x000fc6000f8e0004 */
[----:B------:R0:W-:Y:S01]  /*238c0*/  SYNCS.ARRIVE.TRANS64.RED.A1T0 RZ, [R8+URZ], RZ ;  /* 0x000000ff08ff79a7 */ /* 0x0001e2000810043f */
[----:B------:R-:W-:Y:S02]  /*238d0*/  IMAD R9, R14, R9, R35 ;  /* 0x000000090e097224 */ /* 0x000fe400078e0223 */
[----:B------:R-:W-:Y:S02]  /*238e0*/  IMAD R6, R6, UR6, RZ ;  /* 0x0000000606067c24 */ /* 0x000fe4000f8e02ff */
[----:B------:R-:W-:Y:S01]  /*238f0*/  IMAD R5, R228, UR5, R5 ;  /* 0x00000005e4057c24 */ /* 0x000fe2000f8e0205 */
[----:B------:R-:W-:Y:S01]  /*23900*/  ULDC.64 UR4, c[0x0][0xb28] ;  /* 0x0002ca0000047ab9 */ /* 0x000fe20000000a00 */
        /* <DEDUP_REMOVED lines=9> */
[----:B------:R-:W-:Y:S01]  /*239a0*/  LEA R5, P0, R6, UR4, 0x2 ;  /* 0x0000000406057c11 */ /* 0x000fe2000f8010ff */
[C---:B------:R-:W-:Y:S01]  /*239b0*/  VIADD R133, R200.reuse, 0x18 ;  /* 0x00000018c8857836 */ /* 0x040fe20000000000 */
[----:B------:R-:W-:Y:S01]  /*239c0*/  UMOV UR4, 0xffffffff ;  /* 0xffffffff00047882 */ /* 0x000fe20000000000 */
[----:B------:R-:W-:Y:S01]  /*239d0*/  VIADD R131, R200, 0x20 ;  /* 0x00000020c8837836 */ /* 0x000fe20000000000 */
[----:B------:R-:W-:Y:S01]  /*239e0*/  LEA.HI.X R6, R6, UR5, R7, 0x2, P0 ;  /* 0x0000000506067c11 */ /* 0x000fe200080f1407 */
        /* <DEDUP_REMOVED lines=19> */
[----:B------:R-:W-:Y:S01]  /*23b20*/  SHF.R.S32.HI R31, RZ, 0x1f, R63 ;  /* 0x0000001fff1f7819 */ /* 0x000fe2000001143f */
[----:B0-----:R-:W-:Y:S06]  /*23b30*/  BRA.DIV UR4, `(.L_x_9301) ;  /* 0x000000e604ac7947 */ /* 0x001fec000b800000 */
[----:B------:R0:W1:Y:S04]  /*23b40*/  SHFL.IDX PT, R4, R6, RZ, 0x1c1f ;  /* 0x001c1fff06047589 */ /* 0x00006800000e0000 */
[----:B------:R0:W2:Y:S02]  /*23b50*/  SHFL.IDX PT, R14, R5, RZ, 0x1c1f ;  /* 0x001c1fff050e7589 */ /* 0x0000a400000e0000 */
.L_x_9620:
[----:B------:R-:W-:Y:S01]  /*23b60*/  ISETP.GE.AND P0, PT, R27, R78, PT ;  /* 0x0000004e1b00720c */ /* 0x000fe20003f06270 */
[----:B------:R-:W-:-:S12]  /*23b70*/  BSSY B1, `(.L_x_9302) ;  /* 0x0000054000017945 */ /* 0x000fd80003800000 */
[----:B------:R-:W-:Y:S05]  /*23b80*/  @P0 BRA `(.L_x_9303) ;  /* 0x0000000400480947 */ /* 0x000fea0003800000 */
[----:B------:R-:W-:Y:S01]  /*23b90*/  ULDC UR4, c[0x0][0xac8] ;  /* 0x0002b20000047ab9 */ /* 0x000fe20000000800 */
[C---:B------:R-:W-:Y:S01]  /*23ba0*/  VIADD R62, R200.reuse, 0x78 ;  /* 0x00000078c83e7836 */ /* 0x040fe20000000000 */
[C---:B------:R-:W-:Y:S01]  /*23bb0*/  ISETP.GE.AND P0, PT, R200.reuse, UR4, PT ;  /* 0x00000004c8007c0c */ /* 0x040fe2000bf06270 */
[----:B------:R-:W-:Y:S01]  /*23bc0*/  VIADD R86, R200, 0x78 ;  /* 0x00000078c8567836 */ /* 0x000fe20000000000 */
[----:B------:R-:W-:Y:S02]  /*23bd0*/  ISETP.GE.AND P3, PT, R135, UR4, PT ;  /* 0x0000000487007c0c */ /* 0x000fe4000bf66270 */
[----:B------:R-:W-:Y:S02]  /*23be0*/  ISETP.GE.AND P2, PT, R137, UR4, PT ;  /* 0x0000000489007c0c */ /* 0x000fe4000bf46270 */
[----:B------:R-:W-:Y:S02]  /*23bf0*/  ISETP.GE.AND P1, PT, R133, UR4, PT ;  /* 0x0000000485007c0c */ /* 0x000fe4000bf26270 */
[----:B------:R-:W-:-:S05]  /*23c00*/  SHF.R.S32.HI R86, RZ, 0x1f, R86 ;  /* 0x0000001fff567819 */ /* 0x000fca0000011456 */
[----:B-1----:R-:W-:Y:S02]  /*23c10*/  @!P0 IMAD.MOV.U32 R15, RZ, RZ, R4 ;  /* 0x000000ffff0f8224 */ /* 0x002fe400078e0004 */
[----:B------:R-:W-:Y:S01]  /*23c20*/  @!P0 IMAD.MOV.U32 R119, RZ, RZ, R3 ;  /* 0x000000ffff778224 */ /* 0x000fe200078e0003 */
[-C--:B--2---:R-:W-:Y:S01]  /*23c30*/  @!P3 LEA R8, P4, R135, R14.reuse, 0x2 ;  /* 0x0000000e8708b211 */ /* 0x084fe200078810ff */
[----:B------:R-:W-:Y:S02]  /*23c40*/  @!P0 IMAD.WIDE R10, R200, 0x4, R14 ;  /* 0x00000004c80a8825 */ /* 0x000fe400078e020e */
[----:B------:R-:W-:Y:S02]  /*23c50*/  @!P1 LEA R24, P5, R133, R14, 0x2 ;  /* 0x0000000e85189211 */ /* 0x000fe400078a10ff */
[----:B------:R-:W-:Y:S01]  /*23c60*/  @!P3 LEA.HI.X R9, R135, R4, R32, 0x2, P4 ;  /* 0x000000048709b211 */ /* 0x000fe200020f1420 */
[----:B------:R1:W-:Y:S01]  /*23c70*/  @!P0 ST.E.64 desc[UR60][R10.64], R118 ;  /* 0x000000760a008985 */ /* 0x0003e2000c101b3c */
[----:B------:R-:W-:Y:S01]  /*23c80*/  ISETP.GE.AND P0, PT, R131, UR4, PT ;  /* 0x0000000483007c0c */ /* 0x000fe2000bf06270 */
[----:B------:R-:W-:Y:S01]  /*23c90*/  @!P1 IMAD.MOV.U32 R83, RZ, RZ, R91 ;  /* 0x000000ffff539224 */ /* 0x000fe200078e005b */
[----:B------:R-:W-:-:S02]  /*23ca0*/  @!P2 LEA R12, P4, R137, R14, 0x2 ;  /* 0x0000000e890ca211 */ /* 0x000fc400078810ff */
[-C--:B------:R-:W-:Y:S02]  /*23cb0*/  @!P1 LEA.HI.X R25, R133, R4.reuse, R30, 0x2, P5 ;  /* 0x0000000485199211 */ /* 0x080fe400028f141e */
[----:B------:R-:W-:Y:S01]  /*23cc0*/  @!P2 LEA.HI.X R13, R137, R4, R34, 0x2, P4 ;  /* 0x00000004890da211 */ /* 0x000fe200020f1422 */
[----:B-1----:R-:W-:-:S06]  /*23cd0*/  @!P3 IMAD.MOV.U32 R10, RZ, RZ, R90 ;  /* 0x000000ffff0ab224 */ /* 0x002fcc00078e005a */
[C---:B------:R-:W-:Y:S01]  /*23ce0*/  @!P0 LEA R26, P4, R131.reuse, R14, 0x2 ;  /* 0x0000000e831a8211 */ /* 0x040fe200078810ff */
[----:B------:R-:W-:Y:S02]  /*23cf0*/  @!P3 IMAD.MOV.U32 R11, RZ, RZ, R21 ;  /* 0x000000ffff0bb224 */ /* 0x000fe400078e0015 */
[----:B------:R-:W-:Y:S01]  /*23d00*/  @!P0 IMAD.MOV.U32 R92, RZ, RZ, R0 ;  /* 0x000000ffff5c8224 */ /* 0x000fe200078e0000 */
[----:B------:R-:W-:Y:S02]  /*23d10*/  @!P0 LEA.HI.X R27, R131, R4, R127, 0x2, P4 ;  /* 0x00000004831b8211 */ /* 0x000fe400020f147f */
[----:B------:R1:W-:Y:S01]  /*23d20*/  @!P3 ST.E.64 desc[UR60][R8.64], R10 ;  /* 0x0000000a0800b985 */ /* 0x0003e2000c101b3c */
[----:B------:R-:W-:-:S03]  /*23d30*/  ISETP.GE.AND P3, PT, R129, UR4, PT ;  /* 0x0000000481007c0c */ /* 0x000fc6000bf66270 */
[----:B------:R2:W-:Y:S01]  /*23d40*/  @!P2 ST.E.64 desc[UR60][R12.64], R120 ;  /* 0x000000780c00a985 */ /* 0x0005e2000c101b3c */
[----:B------:R-:W-:-:S03]  /*23d50*/  ISETP.GE.AND P2, PT, R107, UR4, PT ;  /* 0x000000046b007c0c */ /* 0x000fc6000bf46270 */
[----:B------:R-:W-:Y:S01]  /*23d60*/  @!P1 ST.E.64 desc[UR60][R24.64], R82 ;  /* 0x0000005218009985 */ /* 0x000fe2000c101b3c */
[----:B------:R-:W-:-:S03]  /*23d70*/  ISETP.GE.AND P1, PT, R103, UR4, PT ;  /* 0x0000000467007c0c */ /* 0x000fc6000bf26270 */
[----:B------:R-:W-:Y:S01]  /*23d80*/  @!P0 ST.E.64 desc[UR60][R26.64], R92 ;  /* 0x0000005c1a008985 */ /* 0x000fe2000c101b3c */
[----:B------:R-:W-:Y:S02]  /*23d90*/  ISETP.GE.AND P0, PT, R101, UR4, PT ;  /* 0x0000000465007c0c */ /* 0x000fe4000bf06270 */
[----:B-1----:R-:W-:-:S04]  /*23da0*/  @!P3 LEA R8, P5, R129, R14, 0x2 ;  /* 0x0000000e8108b211 */ /* 0x002fc800078a10ff */
[----:B------:R-:W-:Y:S02]  /*23db0*/  @!P3 LEA.HI.X R9, R129, R4, R125, 0x2, P5 ;  /* 0x000000048109b211 */ /* 0x000fe400028f147d */
[-C--:B------:R-:W-:Y:S02]  /*23dc0*/  @!P2 LEA R10, P5, R107, R14.reuse, 0x2 ;  /* 0x0000000e6b0aa211 */ /* 0x080fe400078a10ff */
[----:B--2---:R-:W-:Y:S01]  /*23dd0*/  @!P1 LEA R12, P4, R103, R14, 0x2 ;  /* 0x0000000e670c9211 */ /* 0x004fe200078810ff */
[----:B------:R1:W-:Y:S01]  /*23de0*/  @!P3 ST.E.64 desc[UR60][R8.64], R36 ;  /* 0x000000240800b985 */ /* 0x0003e2000c101b3c */
[-C--:B------:R-:W-:Y:S02]  /*23df0*/  @!P2 LEA.HI.X R11, R107, R4.reuse, R97, 0x2, P5 ;  /* 0x000000046b0ba211 */ /* 0x080fe400028f1461 */
[----:B------:R-:W-:Y:S02]  /*23e00*/  ISETP.GE.AND P3, PT, R99, UR4, PT ;  /* 0x0000000463007c0c */ /* 0x000fe4000bf66270 */
[----:B------:R-:W-:Y:S01]  /*23e10*/  ISETP.GE.AND P5, PT, R95, UR4, PT ;  /* 0x000000045f007c0c */ /* 0x000fe2000bfa6270 */
[----:B------:R2:W-:Y:S01]  /*23e20*/  @!P2 ST.E.64 desc[UR60][R10.64], R38 ;  /* 0x000000260a00a985 */ /* 0x0005e2000c101b3c */
[----:B------:R-:W-:-:S09]  /*23e30*/  @!P1 LEA.HI.X R13, R103, R4, R89, 0x2, P4 ;  /* 0x00000004670d9211 */ /* 0x000fd200020f1459 */
[-C--:B-1----:R-:W-:Y:S01]  /*23e40*/  @!P3 LEA R8, P4, R99, R14.reuse, 0x2 ;  /* 0x0000000e6308b211 */ /* 0x082fe200078810ff */
[----:B--2---:R-:W-:Y:S01]  /*23e50*/  @!P1 IMAD.MOV.U32 R10, RZ, RZ, R2 ;  /* 0x000000ffff0a9224 */ /* 0x004fe200078e0002 */
[----:B------:R-:W-:Y:S01]  /*23e60*/  @!P0 LEA R2, P2, R101, R14, 0x2 ;  /* 0x0000000e65028211 */ /* 0x000fe200078410ff */
[----:B------:R-:W-:Y:S01]  /*23e70*/  @!P1 IMAD.MOV.U32 R11, RZ, RZ, R41 ;  /* 0x000000ffff0b9224 */ /* 0x000fe200078e0029 */
[-C--:B------:R-:W-:Y:S01]  /*23e80*/  @!P3 LEA.HI.X R9, R99, R4.reuse, R81, 0x2, P4 ;  /* 0x000000046309b211 */ /* 0x080fe200020f1451 */
[----:B------:R-:W-:Y:S01]  /*23e90*/  @!P5 IMAD.MOV.U32 R41, RZ, RZ, R47 ;  /* 0x000000ffff29d224 */ /* 0x000fe200078e002f */
[----:B------:R-:W-:Y:S02]  /*23ea0*/  @!P0 LEA.HI.X R3, R101, R4, R87, 0x2, P2 ;  /* 0x0000000465038211 */ /* 0x000fe400010f1457 */
[----:B------:R1:W-:Y:S01]  /*23eb0*/  @!P1 ST.E.64 desc[UR60][R12.64], R10 ;  /* 0x0000000a0c009985 */ /* 0x0003e2000c101b3c */
[----:B------:R-:W-:Y:S02]  /*23ec0*/  ISETP.GE.AND P1, PT, R85, UR4, PT ;  /* 0x0000000455007c0c */ /* 0x000fe4000bf26270 */
[----:B------:R-:W-:Y:S01]  /*23ed0*/  @!P5 LEA R24, P2, R95, R14, 0x2 ;  /* 0x0000000e5f18d211 */ /* 0x000fe200078410ff */
[----:B------:R2:W-:Y:S01]  /*23ee0*/  @!P0 ST.E.64 desc[UR60][R2.64], R42 ;  /* 0x0000002a02008985 */ /* 0x0005e2000c101b3c */
[----:B------:R-:W-:-:S02]  /*23ef0*/  ISETP.GE.AND P0, PT, R79, UR4, PT ;  /* 0x000000044f007c0c */ /* 0x000fc4000bf06270 */
[----:B------:R-:W-:Y:S01]  /*23f00*/  @!P5 LEA.HI.X R25, R95, R4, R35, 0x2, P2 ;  /* 0x000000045f19d211 */ /* 0x000fe200010f1423 */
[----:B------:R3:W-:Y:S01]  /*23f10*/  @!P3 ST.E.64 desc[UR60][R8.64], R44 ;  /* 0x0000002c0800b985 */ /* 0x0007e2000c101b3c */
[----:B------:R-:W-:Y:S02]  /*23f20*/  ISETP.GE.AND P3, PT, R63, UR4, PT ;  /* 0x000000043f007c0c */ /* 0x000fe4000bf66270 */
[----:B------:R-:W-:Y:S01]  /*23f30*/  ISETP.GE.AND P4, PT, R62, UR4, PT ;  /* 0x000000043e007c0c */ /* 0x000fe2000bf86270 */
[----:B------:R-:W-:Y:S01]  /*23f40*/  @!P5 ST.E.64 desc[UR60][R24.64], R40 ;  /* 0x000000281800d985 */ /* 0x000fe2000c101b3c */
[----:B------:R-:W-:Y:S01]  /*23f50*/  ISETP.GE.AND P5, PT, R229, UR4, PT ;  /* 0x00000004e5007c0c */ /* 0x000fe2000bfa6270 */
[----:B------:R-:W-:Y:S01]  /*23f60*/  @!P1 IMAD.MOV.U32 R47, RZ, RZ, R49 ;  /* 0x000000ffff2f9224 */ /* 0x000fe200078e0031 */
[----:B-1----:R-:W-:-:S03]  /*23f70*/  @!P1 LEA R10, P2, R85, R14, 0x2 ;  /* 0x0000000e550a9211 */ /* 0x002fc600078410ff */
[----:B------:R-:W-:Y:S01]  /*23f80*/  @!P0 IMAD.MOV.U32 R49, RZ, RZ, R51 ;  /* 0x000000ffff318224 */ /* 0x000fe200078e0033 */
[----:B------:R-:W-:Y:S02]  /*23f90*/  @!P1 LEA.HI.X R11, R85, R4, R7, 0x2, P2 ;  /* 0x00000004550b9211 */ /* 0x000fe400010f1407 */
[----:B--2---:R-:W-:-:S03]  /*23fa0*/  @!P0 LEA R2, P2, R79, R14, 0x2 ;  /* 0x0000000e4f028211 */ /* 0x004fc600078410ff */
[----:B------:R-:W-:Y:S01]  /*23fb0*/  @!P1 ST.E.64 desc[UR60][R10.64], R46 ;  /* 0x0000002e0a009985 */ /* 0x000fe2000c101b3c */
[----:B------:R-:W-:Y:S01]  /*23fc0*/  @!P0 LEA.HI.X R3, R79, R4, R33, 0x2, P2 ;  /* 0x000000044f038211 */ /* 0x000fe200010f1421 */
[----:B------:R-:W-:Y:S01]  /*23fd0*/  @!P4 IMAD.MOV.U32 R112, RZ, RZ, R80 ;  /* 0x000000ffff70c224 */ /* 0x000fe200078e0050 */
[----:B---3--:R-:W-:-:S03]  /*23fe0*/  @!P3 LEA R8, P1, R63, R14, 0x2 ;  /* 0x0000000e3f08b211 */ /* 0x008fc600078210ff */
[----:B------:R1:W-:Y:S01]  /*23ff0*/  @!P0 ST.E.64 desc[UR60][R2.64], R48 ;  /* 0x0000003002008985 */ /* 0x0003e2000c101b3c */
[-C--:B------:R-:W-:Y:S02]  /*24000*/  @!P5 LEA R12, P0, R229, R14.reuse, 0x2 ;  /* 0x0000000ee50cd211 */ /* 0x080fe400078010ff */
[C---:B------:R-:W-:Y:S02]  /*24010*/  @!P4 LEA R14, P2, R62.reuse, R14, 0x2 ;  /* 0x0000000e3e0ec211 */ /* 0x040fe400078410ff */
[-C--:B------:R-:W-:Y:S02]  /*24020*/  @!P3 LEA.HI.X R9, R63, R4.reuse, R31, 0x2, P1 ;  /* 0x000000043f09b211 */ /* 0x080fe400008f141f */
[-C--:B------:R-:W-:Y:S02]  /*24030*/  @!P5 LEA.HI.X R13, R229, R4.reuse, R28, 0x2, P0 ;  /* 0x00000004e50dd211 */ /* 0x080fe400000f141c */
[----:B------:R-:W-:Y:S01]  /*24040*/  @!P4 LEA.HI.X R15, R62, R4, R86, 0x2, P2 ;  /* 0x000000043e0fc211 */ /* 0x000fe200010f1456 */
[----:B-1----:R-:W-:-:S02]  /*24050*/  @!P3 IMAD.MOV.U32 R2, RZ, RZ, R108 ;  /* 0x000000ffff02b224 */ /* 0x002fc400078e006c */
[----:B------:R-:W-:Y:S02]  /*24060*/  @!P3 IMAD.MOV.U32 R3, RZ, RZ, R53 ;  /* 0x000000ffff03b224 */ /* 0x000fe400078e0035 */
[----:B------:R-:W-:-:S03]  /*24070*/  @!P5 IMAD.MOV.U32 R108, RZ, RZ, R84 ;  /* 0x000000ffff6cd224 */ /* 0x000fc600078e0054 */
[----:B------:R3:W-:Y:S04]  /*24080*/  @!P3 ST.E.64 desc[UR60][R8.64], R2 ;  /* 0x000000020800b985 */ /* 0x0007e8000c101b3c */
[----:B------:R3:W-:Y:S04]  /*24090*/  @!P5 ST.E.64 desc[UR60][R12.64], R108 ;  /* 0x0000006c0c00d985 */ /* 0x0007e8000c101b3c */
[----:B------:R3:W-:Y:S02]  /*240a0*/  @!P4 ST.E.64 desc[UR60][R14.64], R112 ;  /* 0x000000700e00c985 */ /* 0x0007e4000c101b3c */
.L_x_9303:
[----:B------:R-:W-:Y:S05]  /*240b0*/  BSYNC B1 ;  /* 0x0000000000017941 */ /* 0x000fea0003800000 */
.L_x_9302:
[----:B------:R-:W-:-:S03]  /*240c0*/  UMOV UR4, 0xffffffff ;  /* 0xffffffff00047882 */ /* 0x000fc60000000000 */
[----:B------:R-:W-:Y:S05]  /*240d0*/  BRA.DIV UR4, `(.L_x_9304) ;  /* 0x000000e204787947 */ /* 0x000fea000b800000 */
[----:B------:R4:W0:Y:S04]  /*240e0*/  SHFL.IDX PT, R0, R6, 0x1, 0x1c1f ;  /* 0x003c1f0006007f89 */ /* 0x00082800000e0000 */
[----:B--23--:R4:W2:Y:S02]  /*240f0*/  SHFL.IDX PT, R14, R5, 0x1, 0x1c1f ;  /* 0x003c1f00050e7f89 */ /* 0x00c8a400000e0000 */
.L_x_9624:
[----:B------:R-:W-:-:S13]  /*24100*/  ISETP.GE.AND P0, PT, R29, R78, PT ;  /* 0x0000004e1d00720c */ /* 0x000fda0003f06270 */
[----:B------:R-:W-:Y:S05]  /*24110*/  @P0 BRA `(.L_x_9300) ;  /* 0x00000010005c0947 */ /* 0x000fea0003800000 */
[----:B------:R-:W-:Y:S01]  /*24120*/  ULDC UR4, c[0x0][0xac8] ;  /* 0x0002b20000047ab9 */ /* 0x000fe20000000800 */
[C---:B------:R-:W-:Y:S01]  /*24130*/  VIADD R26, R200.reuse, 0x78 ;  /* 0x00000078c81a7836 */ /* 0x040fe20000000000 */
[----:B------:R-:W-:Y:S02]  /*24140*/  ISETP.GE.AND P0, PT, R135, UR4, PT ;  /* 0x0000000487007c0c */ /* 0x000fe4000bf06270 */
[----:B------:R-:W-:Y:S02]  /*24150*/  ISETP.GE.AND P2, PT, R200, UR4, PT ;  /* 0x00000004c8007c0c */ /* 0x000fe4000bf46270 */
[----:B------:R-:W-:Y:S02]  /*24160*/  ISETP.GE.AND P1, PT, R137, UR4, PT ;  /* 0x0000000489007c0c */ /* 0x000fe4000bf26270 */
[----:B------:R-:W-:-:S07]  /*24170*/  ISETP.GE.AND P3, PT, R133, UR4, PT ;  /* 0x0000000485007c0c */ /* 0x000fce000bf66270 */
[C---:B--2---:R-:W-:Y:S01]  /*24180*/  @!P0 LEA R8, P4, R135.reuse, R14, 0x2 ;  /* 0x0000000e87088211 */ /* 0x044fe200078810ff */
[----:B------:R-:W-:Y:S02]  /*24190*/  @!P0 IMAD.MOV.U32 R114, RZ, RZ, R64 ;  /* 0x000000ffff728224 */ /* 0x000fe400078e0040 */
[----:B0-----:R-:W-:Y:S01]  /*241a0*/  @!P2 IMAD.MOV.U32 R15, RZ, RZ, R0 ;  /* 0x000000ffff0fa224 */ /* 0x001fe200078e0000 */
[----:B------:R-:W-:Y:S01]  /*241b0*/  @!P0 LEA.HI.X R9, R135, R0, R32, 0x2, P4 ;  /* 0x0000000087098211 */ /* 0x000fe200020f1420 */
[----:B------:R-:W-:Y:S01]  /*241c0*/  @!P2 IMAD.MOV.U32 R110, RZ, RZ, R60 ;  /* 0x000000ffff6ea224 */ /* 0x000fe200078e003c */
[----:B------:R-:W-:Y:S01]  /*241d0*/  ISETP.GE.AND P4, PT, R131, UR4, PT ;  /* 0x0000000483007c0c */ /* 0x000fe2000bf86270 */
[----:B-1--4-:R-:W-:Y:S01]  /*241e0*/  @!P2 IMAD.WIDE R4, R200, 0x4, R14 ;  /* 0x00000004c804a825 */ /* 0x012fe200078e020e */
[----:B------:R-:W-:-:S04]  /*241f0*/  @!P1 LEA R2, P5, R137, R14, 0x2 ;  /* 0x0000000e89029211 */ /* 0x000fc800078a10ff */
[----:B------:R0:W-:Y:S01]  /*24200*/  @!P2 ST.E.64 desc[UR60][R4.64], R110 ;  /* 0x0000006e0400a985 */ /* 0x0001e2000c101b3c */
[----:B------:R-:W-:Y:S02]  /*24210*/  ISETP.GE.AND P2, PT, R129, UR4, PT ;  /* 0x0000000481007c0c */ /* 0x000fe4000bf46270 */
[----:B------:R-:W-:Y:S01]  /*24220*/  @!P1 LEA.HI.X R3, R137, R0, R34, 0x2, P5 ;  /* 0x0000000089039211 */ /* 0x000fe200028f1422 */
[----:B------:R1:W-:Y:S01]  /*24230*/  @!P0 ST.E.64 desc[UR60][R8.64], R114 ;  /* 0x0000007208008985 */ /* 0x0003e2000c101b3c */
[----:B------:R-:W-:Y:S02]  /*24240*/  @!P3 LEA R10, P5, R133, R14, 0x2 ;  /* 0x0000000e850ab211 */ /* 0x000fe400078a10ff */
[----:B------:R-:W-:Y:S01]  /*24250*/  ISETP.GE.AND P0, PT, R107, UR4, PT ;  /* 0x000000046b007c0c */ /* 0x000fe2000bf06270 */
[----:B------:R2:W-:Y:S01]  /*24260*/  @!P1 ST.E.64 desc[UR60][R2.64], R54 ;  /* 0x0000003602009985 */ /* 0x0005e2000c101b3c */
[----:B------:R-:W-:Y:S01]  /*24270*/  @!P3 LEA.HI.X R11, R133, R0, R30, 0x2, P5 ;  /* 0x00000000850bb211 */ /* 0x000fe200028f141e */
[----:B------:R-:W-:Y:S01]  /*24280*/  @!P4 IMAD.MOV.U32 R21, RZ, RZ, R59 ;  /* 0x000000ffff15c224 */ /* 0x000fe200078e003b */
[----:B------:R-:W-:-:S02]  /*24290*/  @!P4 LEA R12, P5, R131, R14, 0x2 ;  /* 0x0000000e830cc211 */ /* 0x000fc400078a10ff */
[----:B------:R-:W-:Y:S01]  /*242a0*/  ISETP.GE.AND P1, PT, R103, UR4, PT ;  /* 0x0000000467007c0c */ /* 0x000fe2000bf26270 */
[----:B------:R3:W-:Y:S01]  /*242b0*/  @!P3 ST.E.64 desc[UR60][R10.64], R56 ;  /* 0x000000380a00b985 */ /* 0x0007e2000c101b3c */
[----:B------:R-:W-:Y:S01]  /*242c0*/  @!P4 LEA.HI.X R13, R131, R0, R127, 0x2, P5 ;  /* 0x00000000830dc211 */ /* 0x000fe200028f147f */
[----:B------:R-:W-:Y:S01]  /*242d0*/  @!P2 IMAD.MOV.U32 R51, RZ, RZ, R61 ;  /* 0x000000ffff33a224 */ /* 0x000fe200078e003d */
[----:B------:R-:W-:Y:S02]  /*242e0*/  @!P2 LEA R24, P5, R129, R14, 0x2 ;  /* 0x0000000e8118a211 */ /* 0x000fe400078a10ff */
[----:B------:R-:W-:Y:S01]  /*242f0*/  ISETP.GE.AND P3, PT, R101, UR4, PT ;  /* 0x0000000465007c0c */ /* 0x000fe2000bf66270 */
[----:B------:R4:W-:Y:S01]  /*24300*/  @!P4 ST.E.64 desc[UR60][R12.64], R20 ;  /* 0x000000140c00c985 */ /* 0x0009e2000c101b3c */
[----:B------:R-:W-:Y:S01]  /*24310*/  @!P2 LEA.HI.X R25, R129, R0, R125, 0x2, P5 ;  /* 0x000000008119a211 */ /* 0x000fe200028f147d */
[----:B------:R-:W-:Y:S01]  /*24320*/  @!P0 IMAD.MOV.U32 R53, RZ, RZ, R65 ;  /* 0x000000ffff358224 */ /* 0x000fe200078e0041 */
[----:B0-----:R-:W-:-:S02]  /*24330*/  @!P0 LEA R4, P5, R107, R14, 0x2 ;  /* 0x0000000e6b048211 */ /* 0x001fc400078a10ff */
[----:B------:R-:W-:Y:S01]  /*24340*/  ISETP.GE.AND P4, PT, R99, UR4, PT ;  /* 0x0000000463007c0c */ /* 0x000fe2000bf86270 */
[----:B------:R-:W-:Y:S01]  /*24350*/  @!P2 ST.E.64 desc[UR60][R24.64], R50 ;  /* 0x000000321800a985 */ /* 0x000fe2000c101b3c */
[----:B------:R-:W-:Y:S01]  /*24360*/  @!P0 LEA.HI.X R5, R107, R0, R97, 0x2, P5 ;  /* 0x000000006b058211 */ /* 0x000fe200028f1461 */
[----:B------:R-:W-:Y:S01]  /*24370*/  @!P1 IMAD.MOV.U32 R59, RZ, RZ, R67 ;  /* 0x000000ffff3b9224 */ /* 0x000fe200078e0043 */
[----:B-1----:R-:W-:Y:S02]  /*24380*/  @!P1 LEA R8, P5, R103, R14, 0x2 ;  /* 0x0000000e67089211 */ /* 0x002fe400078a10ff */
[----:B------:R-:W-:Y:S01]  /*24390*/  ISETP.GE.AND P2, PT, R95, UR4, PT ;  /* 0x000000045f007c0c */ /* 0x000fe2000bf46270 */
[----:B------:R0:W-:Y:S01]  /*243a0*/  @!P0 ST.E.64 desc[UR60][R4.64], R52 ;  /* 0x0000003404008985 */ /* 0x0001e2000c101b3c */
[----:B------:R-:W-:Y:S01]  /*243b0*/  @!P1 LEA.HI.X R9, R103, R0, R89, 0x2, P5 ;  /* 0x0000000067099211 */ /* 0x000fe200028f1459 */
[----:B------:R-:W-:Y:S01]  /*243c0*/  @!P3 IMAD.MOV.U32 R67, RZ, RZ, R73 ;  /* 0x000000ffff43b224 */ /* 0x000fe200078e0049 */
[----:B--2---:R-:W-:-:S02]  /*243d0*/  @!P3 LEA R2, P5, R101, R14, 0x2 ;  /* 0x0000000e6502b211 */ /* 0x004fc400078a10ff */
[----:B------:R-:W-:Y:S01]  /*243e0*/  ISETP.GE.AND P0, PT, R85, UR4, PT ;  /* 0x0000000455007c0c */ /* 0x000fe2000bf06270 */
[----:B------:R-:W-:Y:S01]  /*243f0*/  @!P1 ST.E.64 desc[UR60][R8.64], R58 ;  /* 0x0000003a08009985 */ /* 0x000fe2000c101b3c */
[----:B------:R-:W-:Y:S02]  /*24400*/  @!P3 LEA.HI.X R3, R101, R0, R87, 0x2, P5 ;  /* 0x000000006503b211 */ /* 0x000fe400028f1457 */
[----:B---3--:R-:W-:Y:S02]  /*24410*/  @!P4 LEA R10, P5, R99, R14, 0x2 ;  /* 0x0000000e630ac211 */ /* 0x008fe400078a10ff */
[----:B------:R-:W-:Y:S01]  /*24420*/  ISETP.GE.AND P1, PT, R79, UR4, PT ;  /* 0x000000044f007c0c */ /* 0x000fe2000bf26270 */
[----:B------:R1:W-:Y:S01]  /*24430*/  @!P3 ST.E.64 desc[UR60][R2.64], R66 ;  /* 0x000000420200b985 */ /* 0x0003e2000c101b3c */
[----:B------:R-:W-:Y:S02]  /*24440*/  @!P4 LEA.HI.X R11, R99, R0, R81, 0x2, P5 ;  /* 0x00000000630bc211 */ /* 0x000fe400028f1451 */
[----:B----4-:R-:W-:-:S02]  /*24450*/  @!P2 LEA R12, P5, R95, R14, 0x2 ;  /* 0x0000000e5f0ca211 */ /* 0x010fc400078a10ff */
[----:B------:R-:W-:Y:S01]  /*24460*/  ISETP.GE.AND P3, PT, R63, UR4, PT ;  /* 0x000000043f007c0c */ /* 0x000fe2000bf66270 */
[----:B------:R2:W-:Y:S01]  /*24470*/  @!P4 ST.E.64 desc[UR60][R10.64], R74 ;  /* 0x0000004a0a00c985 */ /* 0x0005e2000c101b3c */
[----:B------:R-:W-:Y:S01]  /*24480*/  ISETP.GE.AND P4, PT, R229, UR4, PT ;  /* 0x00000004e5007c0c */ /* 0x000fe2000bf86270 */
[----:B------:R-:W-:Y:S01]  /*24490*/  @!P0 IMAD.MOV.U32 R73, RZ, RZ, R117 ;  /* 0x000000ffff498224 */ /* 0x000fe200078e0075 */
[----:B------:R-:W-:Y:S02]  /*244a0*/  @!P2 LEA.HI.X R13, R95, R0, R35, 0x2, P5 ;  /* 0x000000005f0da211 */ /* 0x000fe400028f1423 */
[----:B------:R-:W-:-:S03]  /*244b0*/  @!P0 LEA R6, P5, R85, R14, 0x2 ;  /* 0x0000000e55068211 */ /* 0x000fc600078a10ff */
[----:B------:R2:W-:Y:S01]  /*244c0*/  @!P2 ST.E.64 desc[UR60][R12.64], R76 ;  /* 0x0000004c0c00a985 */ /* 0x0005e2000c101b3c */
[----:B------:R-:W-:Y:S02]  /*244d0*/  @!P0 LEA.HI.X R7, R85, R0, R7, 0x2, P5 ;  /* 0x0000000055078211 */ /* 0x000fe400028f1407 */
[----:B0-----:R-:W-:-:S03]  /*244e0*/  @!P1 LEA R4, P5, R79, R14, 0x2 ;  /* 0x0000000e4f049211 */ /* 0x001fc600078a10ff */
[----:B-1----:R-:W-:Y:S01]  /*244f0*/  @!P4 LEA R2, P2, R229, R14, 0x2 ;  /* 0x0000000ee502c211 */ /* 0x002fe200078410ff */
[----:B------:R2:W-:Y:S01]  /*24500*/  @!P0 ST.E.64 desc[UR60][R6.64], R72 ;  /* 0x0000004806008985 */ /* 0x0005e2000c101b3c */
[----:B------:R-:W-:Y:S02]  /*24510*/  @!P1 LEA.HI.X R5, R79, R0, R33, 0x2, P5 ;  /* 0x000000004f059211 */ /* 0x000fe400028f1421 */
[----:B------:R-:W-:Y:S02]  /*24520*/  @!P3 LEA R8, P5, R63, R14, 0x2 ;  /* 0x0000000e3f08b211 */ /* 0x000fe400078a10ff */
[-C--:B------:R-:W-:Y:S01]  /*24530*/  @!P4 LEA.HI.X R3, R229, R0.reuse, R28, 0x2, P2 ;  /* 0x00000000e503c211 */ /* 0x080fe200010f141c */
[----:B------:R2:W-:Y:S01]  /*24540*/  @!P1 ST.E.64 desc[UR60][R4.64], R122 ;  /* 0x0000007a04009985 */ /* 0x0005e2000c101b3c */
[----:B------:R-:W-:Y:S02]  /*24550*/  @!P3 LEA.HI.X R9, R63, R0, R31, 0x2, P5 ;  /* 0x000000003f09b211 */ /* 0x000fe400028f141f */
[----:B------:R-:W-:-:S03]  /*24560*/  ISETP.GE.AND P0, PT, R26, UR4, PT ;  /* 0x000000041a007c0c */ /* 0x000fc6000bf06270 */
[----:B------:R2:W-:Y:S04]  /*24570*/  @!P3 ST.E.64 desc[UR60][R8.64], R104 ;  /* 0x000000680800b985 */ /* 0x0005e8000c101b3c */
[----:B------:R2:W-:Y:S06]  /*24580*/  @!P4 ST.E.64 desc[UR60][R2.64], R68 ;  /* 0x000000440200c985 */ /* 0x0005ec000c101b3c */
[----:B------:R-:W-:Y:S05]  /*24590*/  @P0 BRA `(.L_x_9300) ;  /* 0x0000000c003c0947 */ /* 0x000fea0003800000 */
[----:B------:R-:W-:Y:S01]  /*245a0*/  VIADD R27, R200, 0x78 ;  /* 0x00000078c81b7836 */ /* 0x000fe20000000000 */
[----:B------:R-:W-:-:S04]  /*245b0*/  LEA R14, P0, R26, R14, 0x2 ;  /* 0x0000000e1a0e7211 */ /* 0x000fc800078010ff */
[----:B------:R-:W-:-:S04]  /*245c0*/  SHF.R.S32.HI R27, RZ, 0x1f, R27 ;  /* 0x0000001fff1b7819 */ /* 0x000fc8000001141b */
[----:B------:R-:W-:-:S05]  /*245d0*/  LEA.HI.X R15, R26, R0, R27, 0x2, P0 ;  /* 0x000000001a0f7211 */ /* 0x000fca00000f141b */
[----:B------:R0:W-:Y:S01]  /*245e0*/  ST.E.64 desc[UR60][R14.64], R70 ;  /* 0x000000460e007985 */ /* 0x0001e2000c101b3c */
[----:B------:R-:W-:Y:S05]  /*245f0*/  BRA `(.L_x_9300) ;  /* 0x0000000c00247947 */ /* 0x000fea0003800000 */
.L_x_9286:
[----:B------:R-:W-:Y:S01]  /*24600*/  ULDC.64 UR4, c[0x0][0xc08] ;  /* 0x0003020000047ab9 */ /* 0x000fe20000000a00 */
[----:B------:R-:W3:Y:S01]  /*24610*/  LDC.64 R2, c[0x0][0xc00] ;  /* 0x00030000ff027b82 */ /* 0x000ee20000000a00 */
[----:B------:R-:W-:Y:S01]  /*24620*/  ISETP.NE.U32.AND P0, PT, RZ, UR4, PT ;  /* 0x00000004ff007c0c */ /* 0x000fe2000bf05070 */
[----:B------:R-:W-:Y:S01]  /*24630*/  IMAD.MOV.U32 R13, RZ, RZ, RZ ;  /* 0x000000ffff0d7224 */ /* 0x000fe200078e00ff */
[----:B------:R-:W4:Y:S02]  /*24640*/  S2R R6, SR_TID.X ;  /* 0x0000000000067919 */ /* 0x000f240000002100 */
[----:B------:R-:W-:Y:S01]  /*24650*/  ISETP.NE.AND.EX P1, PT, RZ, UR5, PT, P0 ;  /* 0x00000005ff007c0c */ /* 0x000fe2000bf25300 */
[----:B------:R-:W-:Y:S02]  /*24660*/  ULDC.64 UR4, c[0x0][0xc00] ;  /* 0x0003000000047ab9 */ /* 0x000fe40000000a00 */
[----:B------:R-:W-:-:S04]  /*24670*/  ISETP.NE.U32.AND P0, PT, RZ, UR4, PT ;  /* 0x00000004ff007c0c */ /* 0x000fc8000bf05070 */
[----:B------:R-:W-:-:S06]  /*24680*/  ISETP.NE.AND.EX P0, PT, RZ, UR5, PT, P0 ;  /* 0x00000005ff007c0c */ /* 0x000fcc000bf05300 */
[----:B------:R-:W0:Y:S01]  /*24690*/  @P1 LDC.64 R4, c[0x0][0xc08] ;  /* 0x00030200ff041b82 */ /* 0x000e220000000a00 */
[----:B------:R-:W-:Y:S02]  /*246a0*/  ULDC UR4, c[0x0][0xa88] ;  /* 0x0002a20000047ab9 */ /* 0x000fe40000000800 */
[----:B------:R-:W-:Y:S02]  /*246b0*/  IMAD.U32 R20, RZ, RZ, UR4 ;  /* 0x00000004ff147e24 */ /* 0x000fe4000f8e00ff */
[----:B---3--:R-:W-:-:S05]  /*246c0*/  IMAD.WIDE R2, R226, 0x4, R2 ;  /* 0x00000004e2027825 */ /* 0x008fca00078e0202 */
[----:B------:R3:W5:Y:S01]  /*246d0*/  @P0 LDG.E R13, desc[UR60][R2.64] ;  /* 0x0000003c020d0981 */ /* 0x000762000c1e1900 */
[----:B-1----:R-:W-:Y:S01]  /*246e0*/  ISETP.GT.AND P2, PT, R225, 0x1, PT ;  /* 0x00000001e100780c */ /* 0x002fe20003f44270 */
[----:B----4-:R-:W-:Y:S02]  /*246f0*/  VIADD R26, R6, 0xffffff80 ;  /* 0xffffff80061a7836 */ /* 0x010fe40000000000 */
[----:B0-----:R-:W-:-:S05]  /*24700*/  @P1 IMAD.WIDE R4, R226, 0x4, R4 ;  /* 0x00000004e2041825 */ /* 0x001fca00078e0204 */
[----:B------:R3:W5:Y:S01]  /*24710*/  @P1 LDG.E R20, desc[UR60][R4.64] ;  /* 0x0000003c04141981 */ /* 0x000762000c1e1900 */
[----:B------:R-:W-:Y:S02]  /*24720*/  ISETP.GT.AND P3, PT, R26, 0x7f, PT ;  /* 0x0000007f1a00780c */ /* 0x000fe40003f64270 */
[----:B------:R-:W-:Y:S01]  /*24730*/  SHF.R.S32.HI R14, RZ, 0x1f, R226 ;  /* 0x0000001fff0e7819 */ /* 0x000fe200000114e2 */
[----:B------:R-:W-:Y:S10]  /*24740*/  @P1 BRA `(.L_x_9305) ;  /* 0x0000000000101947 */ /* 0x000ff40003800000 */
[----:B------:R-:W-:Y:S05]  /*24750*/  @!P0 BRA `(.L_x_9305) ;  /* 0x00000000000c8947 */ /* 0x000fea0003800000 */
[----:B---3--:R-:W3:Y:S04]  /*24760*/  LDG.E R5, desc[UR60][R2.64] ;  /* 0x0000003c02057981 */ /* 0x008ee8000c1e1900 */
[----:B-----5:R-:W3:Y:S02]  /*24770*/  LDG.E R20, desc[UR60][R2.64+0x4] ;  /* 0x0000043c02147981 */ /* 0x020ee4000c1e1900 */
[----:B---3--:R-:W-:-:S07]  /*24780*/  IMAD.IADD R20, R20, 0x1, -R5 ;  /* 0x0000000114147824 */ /* 0x008fce00078e0a05 */
.L_x_9305:
        /* <DEDUP_REMOVED lines=17> */
[----:B---3--:R-:W3:Y:S08]  /*248a0*/  LDC.64 R2, c[0x0][R24+0x218] ;  /* 0x0000860018027b82 */ /* 0x008ef00000000a00 */
        /* <DEDUP_REMOVED lines=12> */
[----:B------:R-:W-:Y:S01]  /*24970*/  IMAD.WIDE.U32 R2, R6, R21, RZ ;  /* 0x0000001506027225 */ /* 0x000fe200078e00ff */
[----:B------:R-:W-:-:S03]  /*24980*/  SEL R33, R228, RZ, P3 ;  /* 0x000000ffe4217207 */ /* 0x000fc60001800000 */
[----:B------:R-:W-:Y:S01]  /*24990*/  IMAD.IADD R11, R31, 0x1, R11 ;  /* 0x000000011f0b7824 */ /* 0x000fe200078e020b */
[----:B------:R-:W-:Y:S01]  /*249a0*/  IADD3 R10, P0, P1, R2, R10, R13 ;  /* 0x0000000a020a7210 */ /* 0x000fe2000791e00d */
[----:B------:R-:W-:Y:S02]  /*249b0*/  IMAD.MOV R0, RZ, RZ, -R15 ;  /* 0x000000ffff007224 */ /* 0x000fe400078e0a0f */
        /* <DEDUP_REMOVED lines=18> */
.L_x_9307:
[----:B------:R-:W-:Y:S05]  /*24ae0*/  BSYNC B1 ;  /* 0x0000000000017941 */ /* 0x000fea0003800000 */
.L_x_9306:
[----:B------:R-:W-:Y:S05]  /*24af0*/  @P2 BRA `(.L_x_9300) ;  /* 0x0000000400e42947 */ /* 0x000fea0003800000 */
[----:B------:R-:W1:Y:S01]  /*24b00*/  LDC R25, c[0x0][0xbe8] ;  /* 0x0002fa00ff197b82 */ /* 0x000e620000000800 */
[----:B------:R-:W-:Y:S01]  /*24b10*/  SHF.R.S32.HI R6, RZ, 0x1f, R26 ;  /* 0x0000001fff067819 */ /* 0x000fe2000001141a */
[----:B------:R-:W-:Y:S01]  /*24b20*/  ULDC.64 UR4, c[0x0][0xaa0] ;  /* 0x0002a80000047ab9 */ /* 0x000fe20000000a00 */
[----:B------:R-:W-:Y:S01]  /*24b30*/  ULDC.64 UR6, c[0x0][0xaf0] ;  /* 0x0002bc0000067ab9 */ /* 0x000fe20000000a00 */
[----:B------:R-:W-:Y:S01]  /*24b40*/  IMAD R0, R12, UR4, RZ ;  /* 0x000000040c007c24 */ /* 0x000fe2000f8e02ff */
[----:B------:R-:W-:Y:S01]  /*24b50*/  LEA.HI R6, R6, R26, RZ, 0x3 ;  /* 0x0000001a06067211 */ /* 0x000fe200078f18ff */
[----:B0--3--:R-:W-:-:S03]  /*24b60*/  IMAD.WIDE.U32 R2, R13, UR4, RZ ;  /* 0x000000040d027c25 */ /* 0x009fc6000f8e00ff */
[----:B------:R-:W-:Y:S01]  /*24b70*/  SHF.R.S32.HI R6, RZ, 0x3, R6 ;  /* 0x00000003ff067819 */ /* 0x000fe20000011406 */
[----:B------:R-:W-:Y:S01]  /*24b80*/  IMAD R5, R13, UR5, R0 ;  /* 0x000000050d057c24 */ /* 0x000fe2000f8e0200 */
[----:B------:R-:W-:-:S03]  /*24b90*/  ULDC.64 UR4, c[0x0][0xae8] ;  /* 0x0002ba0000047ab9 */ /* 0x000fc60000000a00 */
[----:B------:R-:W-:Y:S02]  /*24ba0*/  IMAD R7, R220, 0x20, R6 ;  /* 0x00000020dc077824 */ /* 0x000fe400078e0206 */
[----:B------:R-:W-:Y:S02]  /*24bb0*/  IMAD.IADD R3, R3, 0x1, R5 ;  /* 0x0000000103037824 */ /* 0x000fe400078e0205 */
[----:B------:R-:W-:Y:S02]  /*24bc0*/  IMAD.IADD R9, R202, 0x1, R7 ;  /* 0x00000001ca097824 */ /* 0x000fe400078e0207 */
[----:B------:R-:W-:Y:S01]  /*24bd0*/  IMAD.WIDE.U32 R2, R195, UR4, R2 ;  /* 0x00000004c3027c25 */ /* 0x000fe2000f8e0002 */
[----:B-1----:R-:W-:-:S03]  /*24be0*/  ISETP.NE.AND P0, PT, R25, 0x1, PT ;  /* 0x000000011900780c */ /* 0x002fc60003f05270 */
[----:B------:R-:W-:Y:S02]  /*24bf0*/  IMAD.MOV.U32 R5, RZ, RZ, R9 ;  /* 0x000000ffff057224 */ /* 0x000fe400078e0009 */
[----:B------:R-:W-:Y:S01]  /*24c00*/  IMAD R3, R195, UR5, R3 ;  /* 0x00000005c3037c24 */ /* 0x000fe2000f8e0203 */
[----:B------:R-:W-:Y:S01]  /*24c10*/  ULDC.64 UR4, c[0x0][0xae0] ;  /* 0x0002b80000047ab9 */ /* 0x000fe20000000a00 */
[----:B------:R-:W-:-:S06]  /*24c20*/  IMAD.WIDE.U32 R2, R21, UR6, R2 ;  /* 0x0000000615027c25 */ /* 0x000fcc000f8e0002 */
        /* <DEDUP_REMOVED lines=26> */
[----:B------:R0:W3:Y:S02]  /*24dd0*/  SHFL.IDX PT, R14, R2, RZ, 0x181f ;  /* 0x00181fff020e7589 */ /* 0x0000e400000e0000 */
.L_x_9627:
[----:B------:R-:W-:Y:S01]  /*24de0*/  IMAD R25, R20, R25, RZ ;  /* 0x0000001914197224 */ /* 0x000fe200078e02ff */
[----:B------:R-:W-:Y:S01]  /*24df0*/  BSSY B1, `(.L_x_9309) ;  /* 0x000000f000017945 */ /* 0x000fe20003800000 */
[----:B------:R-:W-:-:S05]  /*24e00*/  IMAD.IADD R202, R6, 0x1, R202 ;  /* 0x0000000106ca7824 */ /* 0x000fca00078e02ca */
[----:B------:R-:W-:-:S13]  /*24e10*/  ISETP.GE.AND P0, PT, R202, R25, PT ;  /* 0x00000019ca00720c */ /* 0x000fda0003f06270 */
[----:B------:R-:W-:Y:S05]  /*24e20*/  @P0 BRA `(.L_x_9310) ;  /* 0x00000000002c0947 */ /* 0x000fea0003800000 */
[----:B------:R-:W-:Y:S01]  /*24e30*/  ULDC UR4, c[0x0][0xac8] ;  /* 0x0002b20000047ab9 */ /* 0x000fe20000000800 */
[----:B------:R-:W-:Y:S02]  /*24e40*/  SHF.R.S32.HI R7, RZ, 0x1f, R211 ;  /* 0x0000001fff077819 */ /* 0x000fe400000114d3 */
[----:B------:R-:W-:Y:S02]  /*24e50*/  ISETP.GE.AND P2, PT, R211, UR4, PT ;  /* 0x00000004d3007c0c */ /* 0x000fe4000bf46270 */
[----:B------:R-:W-:Y:S02]  /*24e60*/  ISETP.GE.AND P3, PT, R219, UR4, PT ;  /* 0x00000004db007c0c */ /* 0x000fe4000bf66270 */
[----:B------:R-:W-:-:S09]  /*24e70*/  SHF.R.S32.HI R6, RZ, 0x1f, R219 ;  /* 0x0000001fff067819 */ /* 0x000fd200000114db */
[-C--:B---3--:R-:W-:Y:S02]  /*24e80*/  @!P2 LEA R4, P0, R211, R14.reuse, 0x1 ;  /* 0x0000000ed304a211 */ /* 0x088fe400078008ff */
[----:B------:R-:W-:Y:S02]  /*24e90*/  @!P3 LEA R14, P1, R219, R14, 0x1 ;  /* 0x0000000edb0eb211 */ /* 0x000fe400078208ff */
[-C--:B-1----:R-:W-:Y:S02]  /*24ea0*/  @!P2 LEA.HI.X R5, R211, R0.reuse, R7, 0x1, P0 ;  /* 0x00000000d305a211 */ /* 0x082fe400000f0c07 */
[----:B------:R-:W-:-:S03]  /*24eb0*/  @!P3 LEA.HI.X R15, R219, R0, R6, 0x1, P1 ;  /* 0x00000000db0fb211 */ /* 0x000fc600008f0c06 */
[----:B------:R4:W-:Y:S04]  /*24ec0*/  @!P2 ST.E.128 desc[UR60][R4.64], RZ ;  /* 0x000000ff0400a985 */ /* 0x0009e8000c101d3c */
[----:B------:R4:W-:Y:S02]  /*24ed0*/  @!P3 ST.E.128 desc[UR60][R14.64], RZ ;  /* 0x000000ff0e00b985 */ /* 0x0009e4000c101d3c */
.L_x_9310:
[----:B------:R-:W-:Y:S05]  /*24ee0*/  BSYNC B1 ;  /* 0x0000000000017941 */ /* 0x000fea0003800000 */
.L_x_9309:
[----:B------:R-:W-:-:S03]  /*24ef0*/  UMOV UR4, 0xffffffff ;  /* 0xffffffff00047882 */ /* 0x000fc60000000000 */
[----:B------:R-:W-:Y:S05]  /*24f00*/  BRA.DIV UR4, `(.L_x_9311) ;  /* 0x000000d604687947 */ /* 0x000fea000b800000 */
[----:B-1----:R1:W0:Y:S04]  /*24f10*/  SHFL.IDX PT, R0, R3, 0x1, 0x181f ;  /* 0x00381f0003007f89 */ /* 0x00222800000e0000 */
[----:B---34-:R1:W3:Y:S02]  /*24f20*/  SHFL.IDX PT, R14, R2, 0x1, 0x181f ;  /* 0x00381f00020e7f89 */ /* 0x0182e400000e0000 */
.L_x_9631:
        /* <DEDUP_REMOVED lines=11> */
[-C--:B0-----:R-:W-:Y:S02]  /*24fe0*/  @!P2 LEA.HI.X R5, R211, R0.reuse, R7, 0x1, P0 ;  /* 0x00000000d305a211 */ /* 0x081fe400000f0c07 */
[----:B------:R-:W-:-:S03]  /*24ff0*/  @!P3 LEA.HI.X R15, R219, R0, R6, 0x1, P1 ;  /* 0x00000000db0fb211 */ /* 0x000fc600008f0c06 */
[----:B------:R4:W-:Y:S04]  /*25000*/  @!P2 ST.E.128 desc[UR60][R4.64], RZ ;  /* 0x000000ff0400a985 */ /* 0x0009e8000c101d3c */
[----:B------:R4:W-:Y:S02]  /*25010*/  @!P3 ST.E.128 desc[UR60][R14.64], RZ ;  /* 0x000000ff0e00b985 */ /* 0x0009e4000c101d3c */
.L_x_9313:
[----:B------:R-:W-:Y:S05]  /*25020*/  BSYNC B1 ;  /* 0x0000000000017941 */ /* 0x000fea0003800000 */
.L_x_9312:
[----:B------:R-:W-:-:S03]  /*25030*/  UMOV UR4, 0xffffffff ;  /* 0xffffffff00047882 */ /* 0x000fc60000000000 */
[----:B------:R-:W-:Y:S05]  /*25040*/  BRA.DIV UR4, `(.L_x_9314) ;  /* 0x000000d604607947 */ /* 0x000fea000b800000 */
[----:B0-----:R0:W0:Y:S04]  /*25050*/  SHFL.IDX PT, R0, R3, 0x2, 0x181f ;  /* 0x00581f0003007f89 */ /* 0x00102800000e0000 */
[----:B---34-:R3:W4:Y:S02]  /*25060*/  SHFL.IDX PT, R14, R2, 0x2, 0x181f ;  /* 0x00581f00020e7f89 */ /* 0x01872400000e0000 */
.L_x_9635:
        /* <DEDUP_REMOVED lines=15> */
.L_x_9316:
[----:B------:R-:W-:Y:S05]  /*25160*/  BSYNC B1 ;  /* 0x0000000000017941 */ /* 0x000fea0003800000 */
.L_x_9315:
[----:B------:R-:W-:-:S03]  /*25170*/  UMOV UR4, 0xffffffff ;  /* 0xffffffff00047882 */ /* 0x000fc60000000000 */
[----:B------:R-:W-:Y:S05]  /*25180*/  BRA.DIV UR4, `(.L_x_9317) ;  /* 0x000000d604587947 */ /* 0x000fea000b800000 */
[----:B0-----:R0:W0:Y:S04]  /*25190*/  SHFL.IDX PT, R0, R3, 0x3, 0x181f ;  /* 0x00781f0003007f89 */ /* 0x00102800000e0000 */
[----:B----4-:R4:W0:Y:S02]  /*251a0*/  SHFL.IDX PT, R14, R2, 0x3, 0x181f ;  /* 0x00781f00020e7f89 */ /* 0x01082400000e0000 */
.L_x_9639:
[----:B-1-34-:R-:W-:-:S05]  /*251b0*/  VIADD R2, R202, 0x60 ;  /* 0x00000060ca027836 */ /* 0x01afca0000000000 */
        /* <DEDUP_REMOVED lines=13> */
.L_x_9300:
[----:B------:R-:W-:Y:S05]  /*25290*/  BSYNC B0 ;  /* 0x0000000000007941 */ /* 0x000fea0003800000 */
.L_x_9285:
[----:B------:R-:W-:Y:S02]  /*252a0*/  ULDC UR4, c[0x0][0xc3c] ;  /* 0x00030f0000047ab9 */ /* 0x000fe40000000800 */
[----:B--2---:R-:W-:-:S13]  /*252b0*/  ISETP.GE.AND P0, PT, R207, UR4, PT ;  /* 0x00000004cf007c0c */ /* 0x004fda000bf06270 */
[----:B------:R-:W-:Y:S05]  /*252c0*/  @!P0 BRA `(.L_x_9318) ;  /* 0xfffffdbc006c8947 */ /* 0x000fea000383ffff */
[----:B------:R-:W-:Y:S05]  /*252d0*/  BRA `(.L_x_9064) ;  /* 0x0000009400587947 */ /* 0x000fea0003800000 */
.L_x_9062:
        /* <DEDUP_REMOVED lines=13> */
[----:B------:R-:W0:Y:S01]  /*253b0*/  S2R R2, SR_TID.X ;  /* 0x0000000000027919 */ /* 0x000e220000002100 */
[----:B------:R-:W-:Y:S01]  /*253c0*/  ULDC UR4, c[0x0][0xc3c] ;  /* 0x00030f0000047ab9 */ /* 0x000fe20000000800 */
[----:B------:R-:W-:Y:S01]  /*253d0*/  CS2R R6, SRZ ;  /* 0x0000000000067805 */ /* 0x000fe2000001ff00 */
[----:B------:R-:W2:Y:S01]  /*253e0*/  S2UR UR6, SR_CTAID.X ;  /* 0x00000000000679c3 */ /* 0x000ea20000002500 */
[----:B------:R-:W-:Y:S01]  /*253f0*/  ULDC UR5, c[0x0][0xc38] ;  /* 0x00030e0000057ab9 */ /* 0x000fe20000000800 */
[----:B0-----:R-:W-:-:S04]  /*25400*/  LOP3.LUT R0, R2, 0x1f, RZ, 0xc0, !PT ;  /* 0x0000001f02007812 */ /* 0x001fc800078ec0ff */
[----:B------:R-:W-:-:S04]  /*25410*/  ISETP.NE.AND P0, PT, R0, 0x1f, PT ;  /* 0x0000001f0000780c */ /* 0x000fc80003f05270 */
[----:B------:R-:W-:-:S13]  /*25420*/  ISETP.GE.OR P1, PT, R0, UR4, !P0 ;  /* 0x0000000400007c0c */ /* 0x000fda000c726670 */
[----:B------:R-:W0:Y:S08]  /*25430*/  @!P1 LDC.64 R4, c[0x0][0xc80] ;  /* 0x00032000ff049b82 */ /* 0x000e300000000a00 */
[----:B------:R-:W3:Y:S01]  /*25440*/  @!P1 LDC.64 R2, c[0x0][0xc78] ;  /* 0x00031e00ff029b82 */ /* 0x000ee20000000a00 */
[----:B0-----:R-:W-:-:S05]  /*25450*/  @!P1 IMAD.WIDE.U32 R4, R0, 0x4, R4 ;  /* 0x0000000400049825 */ /* 0x001fca00078e0004 */
[----:B------:R-:W4:Y:S01]  /*25460*/  @!P1 LDG.E R6, desc[UR60][R4.64] ;  /* 0x0000003c04069981 */ /* 0x000f22000c1e1900 */
[----:B---3--:R-:W-:-:S05]  /*25470*/  @!P1 IMAD.WIDE.U32 R2, R0, 0x4, R2 ;  /* 0x0000000400029825 */ /* 0x008fca00078e0002 */
[----:B------:R-:W4:Y:S01]  /*25480*/  @!P1 LDG.E R7, desc[UR60][R2.64] ;  /* 0x0000003c02079981 */ /* 0x000f22000c1e1900 */
[C---:B------:R-:W-:Y:S02]  /*25490*/  ISETP.NE.AND P1, PT, R0.reuse, RZ, PT ;  /* 0x000000ff0000720c */ /* 0x040fe40003f25270 */
[C---:B------:R-:W-:Y:S02]  /*254a0*/  ISETP.GE.U32.AND P2, PT, R0.reuse, 0x2, PT ;  /* 0x000000020000780c */ /* 0x040fe40003f46070 */
[C---:B------:R-:W-:Y:S02]  /*254b0*/  ISETP.GE.U32.AND P3, PT, R0.reuse, 0x4, PT ;  /* 0x000000040000780c */ /* 0x040fe40003f66070 */
[C---:B------:R-:W-:Y:S02]  /*254c0*/  ISETP.GE.U32.AND P4, PT, R0.reuse, 0x8, PT ;  /* 0x000000080000780c */ /* 0x040fe40003f86070 */
[----:B------:R-:W-:Y:S01]  /*254d0*/  ISETP.GE.U32.AND P5, PT, R0, 0x10, PT ;  /* 0x000000100000780c */ /* 0x000fe20003fa6070 */
[----:B------:R-:W-:Y:S01]  /*254e0*/  UMOV UR4, URZ ;  /* 0x0000003f00047c82 */ /* 0x000fe20008000000 */
[----:B----4-:R-:W-:-:S05]  /*254f0*/  IMAD R8, R6, R7, RZ ;  /* 0x0000000706087224 */ /* 0x010fca00078e02ff */
        /* <DEDUP_REMOVED lines=17> */
[----:B--2---:R-:W-:Y:S01]  /*25610*/  ISETP.GT.AND P6, PT, R8, UR6, PT ;  /* 0x0000000608007c0c */ /* 0x004fe2000bfc4270 */
[----:B------:R-:W-:-:S12]  /*25620*/  IMAD.MOV.U32 R3, RZ, RZ, R8 ;  /* 0x000000ffff037224 */ /* 0x000fd800078e0008 */
[----:B------:R-:W-:Y:S05]  /*25630*/  @P6 BRA `(.L_x_9320) ;  /* 0x00000000009c6947 */ /* 0x000fea0003800000 */
[----:B------:R-:W-:Y:S01]  /*25640*/  IMAD.MOV.U32 R8, RZ, RZ, R3 ;  /* 0x000000ffff087224 */ /* 0x000fe200078e0003 */
[----:B------:R-:W-:Y:S01]  /*25650*/  UMOV UR4, URZ ;  /* 0x0000003f00047c82 */ /* 0x000fe20008000000 */
[----:B------:R-:W-:-:S05]  /*25660*/  ULDC UR5, c[0x0][0xc38] ;  /* 0x00030e0000057ab9 */ /* 0x000fca0000000800 */
.L_x_9322:
        /* <DEDUP_REMOVED lines=36> */
.L_x_9320:
        /* <DEDUP_REMOVED lines=13> */
.L_x_9323:
        /* <DEDUP_REMOVED lines=10> */
[----:B0-----:R-:W-:Y:S01]  /*25a20*/  VIADD R2, R8, 0xffffffe ;  /* 0x0ffffffe08027836 */ /* 0x001fe20000000000 */
[----:B------:R-:W-:-:S05]  /*25a30*/  IABS R8, R5 ;  /* 0x0000000500087213 */ /* 0x000fca0000000000 */
        /* <DEDUP_REMOVED lines=50> */
.L_x_9324:
        /* <DEDUP_REMOVED lines=61> */
.L_x_9325:
[----:B------:R-:W-:-:S05]  /*26130*/  LOP3.LUT R25, RZ, R2, RZ, 0x33, !PT ;  /* 0x00000002ff197212 */ /* 0x000fca00078e33ff */
[----:B------:R-:W-:Y:S01]  /*26140*/  IMAD.IADD R25, R6, 0x1, R25 ;  /* 0x0000000106197824 */ /* 0x000fe200078e0219 */
[----:B------:R-:W-:Y:S06]  /*26150*/  BRA `(.L_x_9326) ;  /* 0x00000000000c7947 */ /* 0x000fec0003800000 */
.L_x_9321:
[----:B------:R-:W-:Y:S02]  /*26160*/  IMAD.MOV.U32 R25, RZ, RZ, RZ ;  /* 0x000000ffff197224 */ /* 0x000fe400078e00ff */
[----:B------:R-:W-:Y:S02]  /*26170*/  IMAD.U32 R24, RZ, RZ, UR6 ;  /* 0x00000006ff187e24 */ /* 0x000fe4000f8e00ff */
[----:B------:R-:W-:-:S07]  /*26180*/  IMAD.MOV.U32 R26, RZ, RZ, RZ ;  /* 0x000000ffff1a7224 */ /* 0x000fce00078e00ff */
.L_x_9326:
[----:B------:R-:W-:-:S13]  /*26190*/  ISETP.NE.AND P0, PT, R0, RZ, PT ;  /* 0x000000ff0000720c */ /* 0x000fda0003f05270 */
[----:B------:R-:W0:Y:S01]  /*261a0*/  @!P0 S2R R3, SR_CgaCtaId ;  /* 0x0000000000038919 */ /* 0x000e220000008800 */
[----:B------:R-:W-:-:S04]  /*261b0*/  @!P0 MOV R0, 0x400 ;  /* 0x0000040000008802 */ /* 0x000fc80000000f00 */
[----:B0-----:R-:W-:-:S05]  /*261c0*/  @!P0 LEA R0, R3, R0, 0x18 ;  /* 0x0000000003008211 */ /* 0x001fca00078ec0ff */
[----:B------:R2:W-:Y:S01]  /*261d0*/  @!P0 STS.128 [R0+0x228d0], R24 ;  /* 0x0228d01800008388 */ /* 0x0005e20000000c00 */
[----:B------:R-:W-:Y:S06]  /*261e0*/  BAR.ARV 0x5, 0x180 ;  /* 0x0146000000007b1d */ /* 0x000fec0000002000 */
.L_x_9319:
[----:B0-2---:R-:W-:Y:S01]  /*261f0*/  IMAD.MOV.U32 R0, RZ, RZ, 0x1 ;  /* 0x00000001ff007424 */ /* 0x005fe200078e00ff */
        /* <DEDUP_REMOVED lines=12> */
[----:B------:R-:W-:Y:S01]  /*262c0*/  SHF.R.U32.HI R3, RZ, 0x1, R14 ;  /* 0x00000001ff037819 */ /* 0x000fe2000001160e */
[----:B------:R-:W-:Y:S02]  /*262d0*/  IMAD.SHL.U32 R4, R14, 0x20, RZ ;  /* 0x000000200e047824 */ /* 0x000fe400078e00ff */
[----:B------:R-:W-:Y:S01]  /*262e0*/  IMAD.SHL.U32 R6, R13, 0x10, RZ ;  /* 0x000000100d067824 */ /* 0x000fe200078e00ff */
[----:B------:R-:W-:Y:S01]  /*262f0*/  LOP3.LUT R2, R28, 0x380, RZ, 0xc0, !PT ;  /* 0x000003801c027812 */ /* 0x000fe200078ec0ff */
[----:B0-----:R-:W-:Y:S01]  /*26300*/  IMAD.SHL.U32 R0, R14, 0x10, RZ ;  /* 0x000000100e007824 */ /* 0x001fe200078e00ff */
[----:B------:R-:W-:Y:S01]  /*26310*/  LOP3.LUT R5, R4, 0x80, RZ, 0xc0, !PT ;  /* 0x0000008004057812 */ /* 0x000fe200078ec0ff */
[----:B------:R-:W-:Y:S01]  /*26320*/  IMAD.SHL.U32 R9, R14, 0x2, RZ ;  /* 0x000000020e097824 */ /* 0x000fe200078e00ff */
[----:B------:R-:W-:-:S02]  /*26330*/  LOP3.LUT R7, R6, 0x600, RZ, 0xc0, !PT ;  /* 0x0000060006077812 */ /* 0x000fc400078ec0ff */
[----:B------:R-:W-:Y:S02]  /*26340*/  LOP3.LUT R8, R0, 0x3f0, RZ, 0xc0, !PT ;  /* 0x000003f000087812 */ /* 0x000fe400078ec0ff */
[----:B------:R-:W-:Y:S01]  /*26350*/  LOP3.LUT R3, R2, 0x30, R3, 0xf8, !PT ;  /* 0x0000003002037812 */ /* 0x000fe200078ef803 */
[C---:B------:R-:W-:Y:S01]  /*26360*/  IMAD.SHL.U32 R10, R14.reuse, 0x4, RZ ;  /* 0x000000040e0a7824 */ /* 0x040fe200078e00ff */
[----:B------:R-:W-:Y:S02]  /*26370*/  LOP3.LUT P0, RZ, R14, 0x4, RZ, 0xc0, !PT ;  /* 0x000000040eff7812 */ /* 0x000fe4000780c0ff */
        /* <DEDUP_REMOVED lines=8> */
[----:B------:R-:W-:Y:S01]  /*26400*/  LOP3.LUT R23, R4, R5, RZ, 0xfc, !PT ;  /* 0x0000000504177212 */ /* 0x000fe200078efcff */
[----:B------:R-:W-:Y:S01]  /*26410*/  STL [R1+0x28], R11 ;  /* 0x0000280b01007387 */ /* 0x000fe20000100800 */
[----:B---3--:R-:W-:Y:S01]  /*26420*/  IMAD.U32 R4, RZ, RZ, UR4 ;  /* 0x00000004ff047e24 */ /* 0x008fe2000f8e00ff */
[----:B------:R-:W-:-:S02]  /*26430*/  SHF.R.U32.HI R2, RZ, 0x3, R13 ;  /* 0x00000003ff027819 */ /* 0x000fc4000001160d */
[----:B------:R-:W-:Y:S02]  /*26440*/  LOP3.LUT R36, R0, 0x70, RZ, 0xc0, !PT ;  /* 0x0000007000247812 */ /* 0x000fe400078ec0ff */
[----:B------:R-:W-:Y:S01]  /*26450*/  LOP3.LUT R2, R2, 0x70, R0, 0xf8, !PT ;  /* 0x0000007002027812 */ /* 0x000fe200078ef800 */
[----:B------:R-:W-:Y:S01]  /*26460*/  IMAD.MOV.U32 R0, RZ, RZ, 0x1 ;  /* 0x00000001ff007424 */ /* 0x000fe200078e00ff */
[----:B------:R-:W-:Y:S01]  /*26470*/  LEA R17, R4, R17, 0x18 ;  /* 0x0000001104117211 */ /* 0x000fe200078ec0ff */
[----:B------:R-:W-:Y:S01]  /*26480*/  BSSY B7, `(.L_x_9327) ;  /* 0x00007fa000077945 */ /* 0x000fe20003800000 */
[----:B------:R-:W-:Y:S01]  /*26490*/  IMAD.MOV.U32 R35, RZ, RZ, RZ ;  /* 0x000000ffff237224 */ /* 0x000fe200078e00ff */
[----:B------:R-:W-:Y:S01]  /*264a0*/  ULDC.64 UR36, c[0x0][0x198] ;  /* 0x0000660000247ab9 */ /* 0x000fe20000000a00 */
[----:B------:R-:W-:Y:S01]  /*264b0*/  ULDC UR38, c[0x0][0xc] ;  /* 0x0000030000267ab9 */ /* 0x000fe20000000800 */
[C---:B--2---:R-:W-:Y:S02]  /*264c0*/  LOP3.LUT R3, R12.reuse, 0x2, RZ, 0xfc, !PT ;  /* 0x000000020c037812 */ /* 0x044fe400078efcff */
        /* <DEDUP_REMOVED lines=12> */
[----:B------:R-:W-:Y:S04]  /*26590*/  STL [R1], RZ ;  /* 0x000000ff01007387 */ /* 0x000fe80000100800 */
[----:B------:R0:W-:Y:S04]  /*265a0*/  STL [R1+0x8], R0 ;  /* 0x0000080001007387 */ /* 0x0001e80000100800 */
[----:B------:R1:W-:Y:S01]  /*265b0*/  STL [R1+0x40], R2 ;  /* 0x0000400201007387 */ /* 0x0003e20000100800 */
[C---:B0-----:R-:W-:Y:S02]  /*265c0*/  LOP3.LUT R0, R23.reuse, 0x1800, RZ, 0xfc, !PT ;  /* 0x0000180017007812 */ /* 0x041fe400078efcff */
[----:B------:R-:W-:-:S02]  /*265d0*/  LOP3.LUT R0, R23, 0x4800, RZ, 0xfc, !PT ;  /* 0x0000480017007812 */ /* 0x000fc400078efcff */
[----:B-1----:R-:W-:-:S07]  /*265e0*/  LOP3.LUT R2, R23, 0x3800, RZ, 0xfc, !PT ;  /* 0x0000380017027812 */ /* 0x002fce00078efcff */
.L_x_9455:
        /* <DEDUP_REMOVED lines=11> */
[----:B------:R1:W2:Y:S01]  /*266a0*/  @P0 LDG.E R10, desc[UR60][R2.64] ;  /* 0x0000003c020a0981 */ /* 0x0002a2000c1e1900 */
[----:B------:R-:W-:Y:S01]  /*266b0*/  ISETP.NE.U32.AND P0, PT, RZ, UR4, PT ;  /* 0x00000004ff007c0c */ /* 0x000fe2000bf05070 */
[----:B------:R-:W-:Y:S01]  /*266c0*/  IMAD.MOV.U32 R33, RZ, RZ, RZ ;  /* 0x000000ffff217224 */ /* 0x000fe200078e00ff */
[----:B------:R-:W-:Y:S01]  /*266d0*/  ISETP.NE.AND.EX P1, PT, RZ, UR7, PT, P1 ;  /* 0x00000007ff007c0c */ /* 0x000fe2000bf25310 */
[----:B------:R-:W-:Y:S01]  /*266e0*/  IMAD.MOV.U32 R6, RZ, RZ, RZ ;  /* 0x000000ffff067224 */ /* 0x000fe200078e00ff */
[----:B------:R-:W-:Y:S01]  /*266f0*/  ISETP.NE.AND.EX P2, PT, RZ, UR5, PT, P0 ;  /* 0x00000005ff007c0c */ /* 0x000fe2000bf45300 */
[----:B------:R-:W-:Y:S01]  /*26700*/  ULDC.64 UR4, c[0x0][0xa00] ;  /* 0x0002800000047ab9 */ /* 0x000fe20000000a00 */
[----:B0-----:R-:W-:Y:S01]  /*26710*/  IMAD.WIDE R4, R27, 0x4, R4 ;  /* 0x000000041b047825 */ /* 0x001fe200078e0204 */
[----:B------:R-:W-:Y:S01]  /*26720*/  ISETP.NE.U32.AND P0, PT, RZ, UR4, PT ;  /* 0x00000004ff007c0c */ /* 0x000fe2000bf05070 */
[----:B-1----:R-:W0:Y:S03]  /*26730*/  LDC.64 R2, c[0x0][0xa10] ;  /* 0x00028400ff027b82 */ /* 0x002e260000000a00 */
[----:B------:R-:W-:-:S06]  /*26740*/  ISETP.NE.AND.EX P0, PT, RZ, UR5, PT, P0 ;  /* 0x00000005ff007c0c */ /* 0x000fcc000bf05300 */
[----:B------:R-:W1:Y:S07]  /*26750*/  @P2 LDC.64 R8, c[0x0][0xa18] ;  /* 0x00028600ff082b82 */ /* 0x000e6e0000000a00 */
[----:B------:R-:W5:Y:S01]  /*26760*/  @P0 LDG.E R33, desc[UR60][R4.64] ;  /* 0x0000003c04210981 */ /* 0x000f62000c1e1900 */
        /* <DEDUP_REMOVED lines=22> */
.L_x_9328:
        /* <DEDUP_REMOVED lines=13> */
.L_x_9329:
        /* <DEDUP_REMOVED lines=9> */
.L_x_9330:
[----:B-1----:R-:W2:Y:S04]  /*26a30*/  @P1 LDG.E R4, desc[UR60][R2.64] ;  /* 0x0000003c02041981 */ /* 0x002ea8000c1e1900 */
[----:B------:R1:W2:Y:S01]  /*26a40*/  @P1 LDG.E R5, desc[UR60][R2.64+0x4] ;  /* 0x0000043c02051981 */ /* 0x0002a2000c1e1900 */
[----:B-----5:R-:W-:Y:S02]  /*26a50*/  IMAD.IADD R7, R7, 0x1, -R10 ;  /* 0x0000000107077824 */ /* 0x020fe400078e0a0a */
[----:B------:R-:W-:-:S04]  /*26a60*/  IMAD.SHL.U32 R25, R25, 0x80, RZ ;  /* 0x0000008019197824 */ /* 0x000fc800078e00ff */
[----:B------:R-:W-:Y:S01]  /*26a70*/  VIADD R9, R25, 0x7f ;  /* 0x0000007f19097836 */ /* 0x000fe20000000000 */
[----:B-1----:R-:W1:Y:S02]  /*26a80*/  LDC R2, c[0x0][0x448] ;  /* 0x00011200ff027b82 */ /* 0x002e640000000800 */
[----:B-1----:R-:W-:-:S13]  /*26a90*/  ISETP.NE.AND P2, PT, R2, 0x1, PT ;  /* 0x000000010200780c */ /* 0x002fda0003f45270 */
[----:B------:R-:W1:Y:S08]  /*26aa0*/  @P2 LDC R3, c[0x0][0x44c] ;  /* 0x00011300ff032b82 */ /* 0x000e700000000800 */
[----:B------:R-:W3:Y:S01]  /*26ab0*/  @P2 LDC R2, c[0x0][0x450] ;  /* 0x00011400ff022b82 */ /* 0x000ee20000000800 */
[----:B-1----:R-:W-:-:S05]  /*26ac0*/  @P2 IMAD.HI.U32 R3, R9, R3, RZ ;  /* 0x0000000309032227 */ /* 0x002fca00078e00ff */
[----:B---3--:R-:W-:Y:S01]  /*26ad0*/  @P2 SHF.R.U32.HI R9, RZ, R2, R3 ;  /* 0x00000002ff092219 */ /* 0x008fe20000011603 */
[----:B--2---:R-:W-:-:S04]  /*26ae0*/  @P1 IMAD.IADD R8, R5, 0x1, -R4 ;  /* 0x0000000105081824 */ /* 0x004fc800078e0a04 */
[----:B------:R-:W-:-:S04]  /*26af0*/  IMAD.IADD R26, R7, 0x1, R8 ;  /* 0x00000001071a7824 */ /* 0x000fc800078e0208 */
[C---:B------:R-:W-:Y:S01]  /*26b00*/  VIADD R21, R26.reuse, 0x9f ;  /* 0x0000009f1a157836 */ /* 0x040fe20000000000 */
[----:B------:R-:W-:-:S03]  /*26b10*/  IADD3 R19, R26, 0x1, -R29 ;  /* 0x000000011a137810 */ /* 0x000fc60007ffe81d */
[----:B------:R-:W-:-:S04]  /*26b20*/  IMAD.HI R21, R21, 0x66666667, RZ ;  /* 0x6666666715157827 */ /* 0x000fc800078e02ff */
[----:B------:R-:W-:Y:S01]  /*26b30*/  IMAD.IADD R9, R19, 0x1, R9 ;  /* 0x0000000113097824 */ /* 0x000fe200078e0209 */
[----:B------:R-:W-:-:S04]  /*26b40*/  SHF.R.U32.HI R2, RZ, 0x1f, R21 ;  /* 0x0000001fff027819 */ /* 0x000fc80000011615 */
[----:B------:R-:W-:Y:S02]  /*26b50*/  LEA.HI.SX32 R21, R21, R2, 0x1a ;  /* 0x0000000215157211 */ /* 0x000fe400078fd2ff */
[----:B------:R-:W1:Y:S02]  /*26b60*/  LDC.64 R2, c[0x0][0x9e0] ;  /* 0x00027800ff027b82 */ /* 0x000e640000000a00 */
[----:B-1----:R-:W-:Y:S01]  /*26b70*/  ISETP.GE.AND P3, PT, R3, 0x1, PT ;  /* 0x000000010300780c */ /* 0x002fe20003f66270 */
[----:B------:R-:W-:-:S12]  /*26b80*/  IMAD.IADD R2, R9, 0x1, R2 ;  /* 0x0000000109027824 */ /* 0x000fd800078e0202 */
[----:B------:R-:W-:Y:S05]  /*26b90*/  @!P3 BRA `(.L_x_9331) ;  /* 0x000000000048b947 */ /* 0x000fea0003800000 */
[C---:B------:R-:W-:Y:S01]  /*26ba0*/  ISETP.GT.AND P0, PT, R9.reuse, RZ, PT ;  /* 0x000000ff0900720c */ /* 0x040fe20003f04270 */
[----:B------:R-:W-:Y:S01]  /*26bb0*/  BSSY B0, `(.L_x_9332) ;  /* 0x000000e000007945 */ /* 0x000fe20003800000 */
[----:B0-----:R-:W-:-:S11]  /*26bc0*/  VIADD R10, R9, 0xffffffff ;  /* 0xffffffff090a7836 */ /* 0x001fd60000000000 */
        /* <DEDUP_REMOVED lines=8> */
.L_x_9333:
[----:B------:R-:W-:-:S13]  /*26c50*/  ISETP.NE.AND P0, PT, R3, 0x1, PT ;  /* 0x000000010300780c */ /* 0x000fda0003f05270 */
[----:B------:R-:W0:Y:S02]  /*26c60*/  @P0 LDC.64 R4, c[0x0][0x9e8] ;  /* 0x00027a00ff040b82 */ /* 0x000e240000000a00 */
[----:B0-----:R-:W-:-:S05]  /*26c70*/  @P0 IMAD.HI.U32 R4, R10, R4, RZ ;  /* 0x000000040a040227 */ /* 0x001fca00078e00ff */
[----:B------:R-:W-:-:S07]  /*26c80*/  @P0 SHF.R.U32.HI R10, RZ, R5, R4 ;  /* 0x00000005ff0a0219 */ /* 0x000fce0000011604 */
.L_x_9334:
[----:B------:R-:W-:Y:S05]  /*26c90*/  BSYNC B0 ;  /* 0x0000000000007941 */ /* 0x000fea0003800000 */
.L_x_9332:
[----:B------:R-:W-:-:S05]  /*26ca0*/  IMAD R10, R10, R3, R3 ;  /* 0x000000030a0a7224 */ /* 0x000fca00078e0203 */
[----:B------:R-:W-:-:S07]  /*26cb0*/  VIMNMX R2, R2, R10, PT ;  /* 0x0000000a02027248 */ /* 0x000fce0003fe0100 */
.L_x_9331:
[----:B------:R-:W1:Y:S01]  /*26cc0*/  @P2 LDC R5, c[0x0][0x44c] ;  /* 0x00011300ff052b82 */ /* 0x000e620000000800 */
[----:B------:R-:W-:Y:S01]  /*26cd0*/  VIADD R2, R2, 0x9f ;  /* 0x0000009f02027836 */ /* 0x000fe20000000000 */
[----:B------:R-:W-:Y:S01]  /*26ce0*/  ULDC UR4, c[0x0][0x9dc] ;  /* 0x0002770000047ab9 */ /* 0x000fe20000000800 */
[----:B------:R-:W-:Y:S02]  /*26cf0*/  IMAD.MOV.U32 R4, RZ, RZ, R25 ;  /* 0x000000ffff047224 */ /* 0x000fe400078e0019 */
[----:B------:R-:W-:-:S03]  /*26d00*/  IMAD.HI R2, R2, 0x66666667, RZ ;  /* 0x6666666702027827 */ /* 0x000fc600078e02ff */
[----:B------:R-:W2:Y:S01]  /*26d10*/  @P2 LDC R9, c[0x0][0x450] ;  /* 0x00011400ff092b82 */ /* 0x000ea20000000800 */
[----:B------:R-:W-:Y:S02]  /*26d20*/  IMAD.IADD R20, R26, 0x1, -R29 ;  /* 0x000000011a147824 */ /* 0x000fe400078e0a1d */
[----:B-1----:R-:W-:-:S05]  /*26d30*/  @P2 IMAD.HI.U32 R5, R25, R5, RZ ;  /* 0x0000000519052227 */ /* 0x002fca00078e00ff */
[----:B--2---:R-:W-:Y:S02]  /*26d40*/  @P2 SHF.R.U32.HI R4, RZ, R9, R5 ;  /* 0x00000009ff042219 */ /* 0x004fe40000011605 */
[----:B------:R-:W-:-:S03]  /*26d50*/  SHF.R.U32.HI R9, RZ, 0x1f, R2 ;  /* 0x0000001fff097819 */ /* 0x000fc60000011602 */
[----:B0-----:R-:W-:Y:S01]  /*26d60*/  IMAD.IADD R10, R20, 0x1, R4 ;  /* 0x00000001140a7824 */ /* 0x001fe200078e0204 */
[----:B------:R-:W-:-:S03]  /*26d70*/  LEA.HI.SX32 R9, R2, R9, 0x1a ;  /* 0x0000000902097211 */ /* 0x000fc600078fd2ff */
[----:B------:R-:W-:Y:S01]  /*26d80*/  VIADD R2, R10, -UR4 ;  /* 0x800000040a027c36 */ /* 0x000fe20008000000 */
        /* <DEDUP_REMOVED lines=12> */
.L_x_9337:
[----:B------:R-:W-:-:S13]  /*26e50*/  ISETP.NE.AND P0, PT, R3, 0x1, PT ;  /* 0x000000010300780c */ /* 0x000fda0003f05270 */
[----:B------:R-:W0:Y:S02]  /*26e60*/  @P0 LDC.64 R4, c[0x0][0x9e8] ;  /* 0x00027a00ff040b82 */ /* 0x000e240000000a00 */
[----:B0-----:R-:W-:-:S05]  /*26e70*/  @P0 IMAD.HI.U32 R4, R10, R4, RZ ;  /* 0x000000040a040227 */ /* 0x001fca00078e00ff */
[----:B------:R-:W-:-:S07]  /*26e80*/  @P0 SHF.R.U32.HI R10, RZ, R5, R4 ;  /* 0x00000005ff0a0219 */ /* 0x000fce0000011604 */
.L_x_9338:
[----:B------:R-:W-:Y:S05]  /*26e90*/  BSYNC B0 ;  /* 0x0000000000007941 */ /* 0x000fea0003800000 */
.L_x_9336:
[----:B------:R-:W-:-:S05]  /*26ea0*/  IMAD R3, R10, R3, RZ ;  /* 0x000000030a037224 */ /* 0x000fca00078e02ff */
[----:B------:R-:W-:-:S07]  /*26eb0*/  VIMNMX R2, R2, R3, !PT ;  /* 0x0000000302027248 */ /* 0x000fce0007fe0100 */
.L_x_9335:
[----:B------:R-:W-:Y:S01]  /*26ec0*/  IMAD.HI R2, R2, 0x66666667, RZ ;  /* 0x6666666702027827 */ /* 0x000fe200078e02ff */
[----:B------:R-:W-:Y:S01]  /*26ed0*/  BSSY B0, `(.L_x_9339) ;  /* 0x0000027000007945 */ /* 0x000fe20003800000 */
[----:B------:R-:W-:Y:S02]  /*26ee0*/  LOP3.LUT R10, R0, 0xff, RZ, 0xc0, !PT ;  /* 0x000000ff000a7812 */ /* 0x000fe400078ec0ff */
[----:B------:R-:W-:Y:S02]  /*26ef0*/  SHF.R.U32.HI R0, RZ, 0x10, R0 ;  /* 0x00000010ff007819 */ /* 0x000fe40000011600 */
[----:B------:R-:W-:-:S04]  /*26f00*/  SHF.R.U32.HI R3, RZ, 0x1f, R2 ;  /* 0x0000001fff037819 */ /* 0x000fc80000011602 */
[----:B------:R-:W-:Y:S01]  /*26f10*/  LEA.HI.SX32 R3, R2, R3, 0x1a ;  /* 0x0000000302037211 */ /* 0x000fe200078fd2ff */
[----:B------:R-:W-:-:S03]  /*26f20*/  IMAD.MOV.U32 R2, RZ, RZ, RZ ;  /* 0x000000ffff027224 */ /* 0x000fc600078e00ff */
        /* <DEDUP_REMOVED lines=33> */
.L_x_9340:
[----:B------:R-:W-:Y:S05]  /*27140*/  BSYNC B0 ;  /* 0x0000000000007941 */ /* 0x000fea0003800000 */
.L_x_9339:
[-C--:B------:R-:W-:Y:S01]  /*27150*/  IMAD R4, R10, R2.reuse, R4 ;  /* 0x000000020a047224 */ /* 0x080fe200078e0204 */
[----:B------:R-:W-:Y:S04]  /*27160*/  BSSY B0, `(.L_x_9341) ;  /* 0x00000e3000007945 */ /* 0x000fe80003800000 */
        /* <DEDUP_REMOVED lines=23> */
.L_x_9642:
[----:B-1----:R-:W-:Y:S02]  /*272e0*/  ISETP.NE.AND P0, PT, R14, RZ, PT ;  /* 0x000000ff0e00720c */ /* 0x002fe40003f05270 */
[----:B------:R-:W-:-:S11]  /*272f0*/  PLOP3.LUT P6, PT, PT, PT, PT, 0x8, 0x0 ;  /* 0x000000000000781c */ /* 0x000fd60003fce170 */
[----:B------:R-:W-:Y:S05]  /*27300*/  @P0 BRA `(.L_x_9344) ;  /* 0x00000000000c0947 */ /* 0x000fea0003800000 */
[----:B------:R-:W-:-:S03]  /*27310*/  UMOV UR4, 0xffffffff ;  /* 0xffffffff00047882 */ /* 0x000fc60000000000 */
[----:B------:R-:W-:Y:S05]  /*27320*/  BRA.DIV UR4, `(.L_x_9345) ;  /* 0x000000b6046c7947 */ /* 0x000fea000b800000 */
[----:B------:R-:W-:-:S13]  /*27330*/  ELECT P6, URZ, PT ;  /* 0x00000000003f782f */ /* 0x000fda00038c0000 */
.L_x_9344:
        /* <DEDUP_REMOVED lines=9> */
.L_x_9645:
[----:B------:R-:W-:Y:S05]  /*273d0*/  BSYNC B1 ;  /* 0x0000000000017941 */ /* 0x000fea0003800000 */
.L_x_9346:
[----:B------:R-:W-:Y:S04]  /*273e0*/  BSSY B1, `(.L_x_9348) ;  /* 0x0000050000017945 */ /* 0x000fe80003800000 */
[----:B------:R-:W-:Y:S05]  /*273f0*/  @!P6 BRA `(.L_x_9349) ;  /* 0x000000040038e947 */ /* 0x000fea0003800000 */
[----:B------:R-:W0:Y:S04]  /*27400*/  LDL R9, [R1] ;  /* 0x0000000001097983 */ /* 0x000e280000100800 */
[----:B------:R-:W2:Y:S01]  /*27410*/  LDL R7, [R1+0xc] ;  /* 0x00000c0001077983 */ /* 0x000ea20000100800 */
[----:B------:R-:W1:Y:S01]  /*27420*/  S2R R8, SR_TID.X ;  /* 0x0000000000087919 */ /* 0x000e620000002100 */
[----:B------:R-:W-:Y:S01]  /*27430*/  BSSY B2, `(.L_x_9350) ;  /* 0x0000007000027945 */ /* 0x000fe20003800000 */
[----:B-1----:R-:W-:-:S04]  /*27440*/  LOP3.LUT R8, R8, 0x7f, RZ, 0xc0, !PT ;  /* 0x0000007f08087812 */ /* 0x002fc800078ec0ff */
[----:B------:R-:W-:Y:S01]  /*27450*/  ISETP.NE.AND P1, PT, R8, RZ, PT ;  /* 0x000000ff0800720c */ /* 0x000fe20003f25270 */
[----:B0-----:R-:W-:Y:S01]  /*27460*/  IMAD R5, R9, 0x8, R17 ;  /* 0x0000000809057824 */ /* 0x001fe200078e0211 */
[----:B--2---:R-:W-:-:S04]  /*27470*/  SHF.L.U32 R7, R7, 0x1f, RZ ;  /* 0x0000001f07077819 */ /* 0x004fc800000006ff */
[----:B------:R-:W0:Y:S02]  /*27480*/  SYNCS.PHASECHK.TRANS64.TRYWAIT P0, [R5+URZ+0x228a0], R7 ;  /* 0x0228a007050075a7 */ /* 0x000e24000800017f */
[----:B0-----:R-:W-:Y:S05]  /*27490*/  @!P0 BRA `(.L_x_9351) ;  /* 0x000000b400448947 */ /* 0x001fea0003800000 */
.L_x_9646:
[----:B------:R-:W-:Y:S05]  /*274a0*/  BSYNC B2 ;  /* 0x0000000000027941 */ /* 0x000fea0003800000 */
.L_x_9350:
        /* <DEDUP_REMOVED lines=9> */
.L_x_9353:
[----:B------:R-:W-:Y:S05]  /*27540*/  BSYNC B2 ;  /* 0x0000000000027941 */ /* 0x000fea0003800000 */
.L_x_9352:
[----:B------:R-:W2:Y:S01]  /*27550*/  LDL R8, [R1] ;  /* 0x0000000001087983 */ /* 0x000ea20000100800 */
[----:B------:R-:W-:Y:S01]  /*27560*/  IMAD.MOV.U32 R13, RZ, RZ, RZ ;  /* 0x000000ffff0d7224 */ /* 0x000fe200078e00ff */
[----:B------:R-:W-:Y:S01]  /*27570*/  UIADD3 UR4, UP0, UR36, 0x570, URZ ;  /* 0x0000057024047890 */ /* 0x000fe2000ff1e03f */
[----:B------:R-:W-:Y:S01]  /*27580*/  IMAD R9, R3, 0xa0, R6 ;  /* 0x000000a003097824 */ /* 0x000fe200078e0206 */
[----:B------:R-:W-:Y:S01]  /*27590*/  PLOP3.LUT P0, PT, PT, PT, PT, 0x80, 0x0 ;  /* 0x000000000000781c */ /* 0x000fe20003f0f070 */
[----:B------:R-:W-:Y:S01]  /*275a0*/  VIADD R11, R5, 0x22890 ;  /* 0x00022890050b7836 */ /* 0x000fe20000000000 */
[----:B------:R-:W-:Y:S01]  /*275b0*/  R2UR UR10, R13 ;  /* 0x000000000d0a72ca */ /* 0x000fe200000e0000 */
[----:B------:R-:W-:Y:S01]  /*275c0*/  VIADD R9, R9, 0xffffff60 ;  /* 0xffffff6009097836 */ /* 0x000fe20000000000 */
[----:B------:R-:W-:Y:S01]  /*275d0*/  UIADD3.X UR5, URZ, UR37, URZ, UP0, !UPT ;  /* 0x000000253f057290 */ /* 0x000fe200087fe43f */
[----:B------:R-:W-:Y:S01]  /*275e0*/  UMOV UR6, 0x0 ;  /* 0x0000000000067882 */ /* 0x000fe20000000000 */
[----:B------:R-:W-:Y:S01]  /*275f0*/  UMOV UR7, 0x12f00000 ;  /* 0x12f0000000077882 */ /* 0x000fe20000000000 */
[----:B--2---:R-:W-:-:S04]  /*27600*/  IMAD R8, R8, 0x5000, R17 ;  /* 0x0000500008087824 */ /* 0x004fc800078e0211 */
[----:B------:R-:W-:-:S07]  /*27610*/  VIADD R12, R8, 0x18400 ;  /* 0x00018400080c7836 */ /* 0x000fce0000000000 */
.L_x_9354:
        /* <DEDUP_REMOVED lines=13> */
.L_x_9647:
[----:B------:R-:W-:Y:S05]  /*276f0*/  BSYNC B2 ;  /* 0x0000000000027941 */ /* 0x000fea0003800000 */
.L_x_9355:
        /* <DEDUP_REMOVED lines=11> */
.L_x_9358:
[----:B------:R-:W-:Y:S05]  /*277b0*/  BSYNC B2 ;  /* 0x0000000000027941 */ /* 0x000fea0003800000 */
.L_x_9357:
[----:B------:R-:W-:Y:S01]  /*277c0*/  R2UR UR10, R13 ;  /* 0x000000000d0a72ca */ /* 0x000fe200000e0000 */
[----:B------:R-:W-:Y:S01]  /*277d0*/  UIADD3 UR4, UP0, UR36, 0x670, URZ ;  /* 0x0000067024047890 */ /* 0x000fe2000ff1e03f */
[----:B------:R-:W-:Y:S01]  /*277e0*/  R2UR UR6, R14 ;  /* 0x000000000e0672ca */ /* 0x000fe200000e0000 */
[----:B------:R-:W-:Y:S01]  /*277f0*/  VIADD R8, R8, 0xa400 ;  /* 0x0000a40008087836 */ /* 0x000fe20000000000 */
[----:B------:R-:W-:Y:S01]  /*27800*/  R2UR UR7, R15 ;  /* 0x000000000f0772ca */ /* 0x000fe200000e0000 */
[----:B01----:R-:W-:Y:S01]  /*27810*/  VIADD R5, R5, 0x228b0 ;  /* 0x000228b005057836 */ /* 0x003fe20000000000 */
[----:B------:R-:W-:Y:S01]  /*27820*/  PLOP3.LUT P0, PT, PT, PT, PT, 0x80, 0x0 ;  /* 0x000000000000781c */ /* 0x000fe20003f0f070 */
[----:B------:R-:W-:-:S12]  /*27830*/  UIADD3.X UR5, URZ, UR37, URZ, UP0, !UPT ;  /* 0x000000253f057290 */ /* 0x000fd800087fe43f */
.L_x_9359:
        /* <DEDUP_REMOVED lines=10> */
.L_x_9349:
[----:B------:R-:W-:Y:S05]  /*278e0*/  BSYNC B1 ;  /* 0x0000000000017941 */ /* 0x000fea0003800000 */
.L_x_9348:
[----:B------:R-:W0:Y:S04]  /*278f0*/  LDL.LU R7, [R1] ;  /* 0x0000000001077983 */ /* 0x000e280000300800 */
[----:B------:R-:W2:Y:S01]  /*27900*/  LDL.LU R11, [R1+0xc] ;  /* 0x00000c00010b7983 */ /* 0x000ea20000300800 */
[----:B------:R-:W-:Y:S01]  /*27910*/  VIADD R3, R3, 0xfffffffe ;  /* 0xfffffffe03037836 */ /* 0x000fe20000000000 */
[----:B------:R-:W-:-:S04]  /*27920*/  PLOP3.LUT P0, PT, PT, PT, PT, 0x8, 0x0 ;  /* 0x000000000000781c */ /* 0x000fc80003f0e170 */
[----:B------:R-:W-:Y:S01]  /*27930*/  ISETP.GE.AND P2, PT, R3, R4, PT ;  /* 0x000000040300720c */ /* 0x000fe20003f46270 */
[----:B0-----:R-:W-:-:S05]  /*27940*/  VIADD R5, R7, 0x1 ;  /* 0x0000000107057836 */ /* 0x001fca0000000000 */
[----:B------:R-:W-:-:S04]  /*27950*/  ISETP.NE.AND P1, PT, R5, 0x2, PT ;  /* 0x000000020500780c */ /* 0x000fc80003f25270 */
[----:B------:R-:W-:Y:S02]  /*27960*/  SEL R7, RZ, 0x1, P1 ;  /* 0x00000001ff077807 */ /* 0x000fe40000800000 */
[----:B------:R-:W-:Y:S02]  /*27970*/  SEL R5, R5, RZ, P1 ;  /* 0x000000ff05057207 */ /* 0x000fe40000800000 */
[----:B--2---:R-:W-:-:S03]  /*27980*/  LOP3.LUT R11, R11, R7, RZ, 0x3c, !PT ;  /* 0x000000070b0b7212 */ /* 0x004fc600078e3cff */
[----:B------:R0:W-:Y:S04]  /*27990*/  STL [R1], R5 ;  /* 0x0000000501007387 */ /* 0x0001e80000100800 */
[----:B------:R0:W-:Y:S01]  /*279a0*/  STL [R1+0xc], R11 ;  /* 0x00000c0b01007387 */ /* 0x0001e20000100800 */
[----:B------:R-:W-:Y:S05]  /*279b0*/  @!P2 BRA `(.L_x_9342) ;  /* 0x000000040074a947 */ /* 0x000fea0003800000 */
.L_x_9372:
[----:B------:R-:W-:Y:S05]  /*279c0*/  YIELD ;  /* 0x0000000000007946 */ /* 0x000fea0003800000 */
[----:B------:R-:W-:Y:S04]  /*279d0*/  BSSY B1, `(.L_x_9360) ;  /* 0x000004f000017945 */ /* 0x000fe80003800000 */
[----:B-1----:R-:W-:Y:S05]  /*279e0*/  @!P6 BRA `(.L_x_9361) ;  /* 0x000000040034e947 */ /* 0x002fea0003800000 */
[----:B0-----:R-:W2:Y:S04]  /*279f0*/  LDL R5, [R1] ;  /* 0x0000000001057983 */ /* 0x001ea80000100800 */
[----:B------:R-:W3:Y:S01]  /*27a00*/  LDL R7, [R1+0xc] ;  /* 0x00000c0001077983 */ /* 0x000ee20000100800 */
[----:B------:R-:W0:Y:S01]  /*27a10*/  S2R R8, SR_TID.X ;  /* 0x0000000000087919 */ /* 0x000e220000002100 */
[----:B------:R-:W-:Y:S01]  /*27a20*/  BSSY B2, `(.L_x_9362) ;  /* 0x0000007000027945 */ /* 0x000fe20003800000 */
[----:B0-----:R-:W-:-:S04]  /*27a30*/  LOP3.LUT R8, R8, 0x7f, RZ, 0xc0, !PT ;  /* 0x0000007f08087812 */ /* 0x001fc800078ec0ff */
[----:B------:R-:W-:Y:S01]  /*27a40*/  ISETP.NE.AND P2, PT, R8, RZ, PT ;  /* 0x000000ff0800720c */ /* 0x000fe20003f45270 */
[----:B--2---:R-:W-:Y:S01]  /*27a50*/  IMAD R5, R5, 0x8, R17 ;  /* 0x0000000805057824 */ /* 0x004fe200078e0211 */
[----:B---3--:R-:W-:-:S04]  /*27a60*/  SHF.L.U32 R7, R7, 0x1f, RZ ;  /* 0x0000001f07077819 */ /* 0x008fc800000006ff */
[----:B------:R-:W0:Y:S02]  /*27a70*/  SYNCS.PHASECHK.TRANS64.TRYWAIT P1, [R5+URZ+0x228a0], R7 ;  /* 0x0228a007050075a7 */ /* 0x000e24000802017f */
[----:B0-----:R-:W-:Y:S05]  /*27a80*/  @!P1 BRA `(.L_x_9363) ;  /* 0x000000ac00f09947 */ /* 0x001fea0003800000 */
.L_x_9648:
[----:B------:R-:W-:Y:S05]  /*27a90*/  BSYNC B2 ;  /* 0x0000000000027941 */ /* 0x000fea0003800000 */
.L_x_9362:
        /* <DEDUP_REMOVED lines=9> */
.L_x_9365:
[----:B------:R-:W-:Y:S05]  /*27b30*/  BSYNC B2 ;  /* 0x0000000000027941 */ /* 0x000fea0003800000 */
.L_x_9364:
[----:B------:R-:W2:Y:S01]  /*27b40*/  LDL R8, [R1] ;  /* 0x0000000001087983 */ /* 0x000ea20000100800 */
[----:B------:R-:W-:Y:S01]  /*27b50*/  IMAD.MOV.U32 R13, RZ, RZ, RZ ;  /* 0x000000ffff0d7224 */ /* 0x000fe200078e00ff */
[----:B------:R-:W-:Y:S01]  /*27b60*/  UIADD3 UR4, UP0, UR36, 0x570, URZ ;  /* 0x0000057024047890 */ /* 0x000fe2000ff1e03f */
[----:B------:R-:W-:Y:S01]  /*27b70*/  PLOP3.LUT P1, PT, PT, PT, PT, 0x80, 0x0 ;  /* 0x000000000000781c */ /* 0x000fe20003f2f070 */
[----:B------:R-:W-:Y:S01]  /*27b80*/  IMAD R9, R3, 0xa0, R6 ;  /* 0x000000a003097824 */ /* 0x000fe200078e0206 */
[----:B------:R-:W-:Y:S01]  /*27b90*/  UMOV UR6, 0x0 ;  /* 0x0000000000067882 */ /* 0x000fe20000000000 */
[----:B------:R-:W-:Y:S01]  /*27ba0*/  R2UR UR10, R13 ;  /* 0x000000000d0a72ca */ /* 0x000fe200000e0000 */
[----:B------:R-:W-:Y:S01]  /*27bb0*/  VIADD R11, R5, 0x22890 ;  /* 0x00022890050b7836 */ /* 0x000fe20000000000 */
[----:B------:R-:W-:Y:S01]  /*27bc0*/  UIADD3.X UR5, URZ, UR37, URZ, UP0, !UPT ;  /* 0x000000253f057290 */ /* 0x000fe200087fe43f */
[----:B------:R-:W-:Y:S01]  /*27bd0*/  UMOV UR7, 0x12f00000 ;  /* 0x12f0000000077882 */ /* 0x000fe20000000000 */
[----:B--2---:R-:W-:-:S04]  /*27be0*/  IMAD R8, R8, 0x5000, R17 ;  /* 0x0000500008087824 */ /* 0x004fc800078e0211 */
[----:B------:R-:W-:-:S07]  /*27bf0*/  VIADD R12, R8, 0x18400 ;  /* 0x00018400080c7836 */ /* 0x000fce0000000000 */
.L_x_9366:
        /* <DEDUP_REMOVED lines=13> */
.L_x_9649:
[----:B------:R-:W-:Y:S05]  /*27cd0*/  BSYNC B2 ;  /* 0x0000000000027941 */ /* 0x000fea0003800000 */
.L_x_9367:
        /* <DEDUP_REMOVED lines=11> */
.L_x_9370:
[----:B------:R-:W-:Y:S05]  /*27d90*/  BSYNC B2 ;  /* 0x0000000000027941 */ /* 0x000fea0003800000 */
.L_x_9369:
        /* <DEDUP_REMOVED lines=8> */
.L_x_9371:
        /* <DEDUP_REMOVED lines=10> */
.L_x_9361:
[----:B------:R-:W-:Y:S05]  /*27ec0*/  BSYNC B1 ;  /* 0x0000000000017941 */ /* 0x000fea0003800000 */
.L_x_9360:
[----:B------:R-:W2:Y:S04]  /*27ed0*/  LDL.LU R7, [R1] ;  /* 0x0000000001077983 */ /* 0x000ea80000300800 */
[----:B0-----:R-:W3:Y:S01]  /*27ee0*/  LDL.LU R11, [R1+0xc] ;  /* 0x00000c00010b7983 */ /* 0x001ee20000300800 */
[C---:B------:R-:W-:Y:S01]  /*27ef0*/  ISETP.GT.AND P2, PT, R3.reuse, R4, PT ;  /* 0x000000040300720c */ /* 0x040fe20003f44270 */
[----:B------:R-:W-:Y:S02]  /*27f00*/  VIADD R3, R3, 0xffffffff ;  /* 0xffffffff03037836 */ /* 0x000fe40000000000 */
[----:B--2---:R-:W-:-:S05]  /*27f10*/  VIADD R5, R7, 0x1 ;  /* 0x0000000107057836 */ /* 0x004fca0000000000 */
[----:B------:R-:W-:-:S04]  /*27f20*/  ISETP.NE.AND P1, PT, R5, 0x2, PT ;  /* 0x000000020500780c */ /* 0x000fc80003f25270 */
[----:B------:R-:W-:Y:S02]  /*27f30*/  SEL R7, RZ, 0x1, P1 ;  /* 0x00000001ff077807 */ /* 0x000fe40000800000 */
[----:B------:R-:W-:Y:S02]  /*27f40*/  SEL R5, R5, RZ, P1 ;  /* 0x000000ff05057207 */ /* 0x000fe40000800000 */
[----:B---3--:R-:W-:-:S05]  /*27f50*/  LOP3.LUT R11, R11, R7, RZ, 0x3c, !PT ;  /* 0x000000070b0b7212 */ /* 0x008fca00078e3cff */
[----:B------:R1:W-:Y:S04]  /*27f60*/  STL [R1+0xc], R11 ;  /* 0x00000c0b01007387 */ /* 0x0003e80000100800 */
[----:B------:R1:W-:Y:S01]  /*27f70*/  STL [R1], R5 ;  /* 0x0000000501007387 */ /* 0x0003e20000100800 */
[----:B------:R-:W-:Y:S05]  /*27f80*/  @P2 BRA `(.L_x_9372) ;  /* 0xfffffff8008c2947 */ /* 0x000fea000383ffff */
.L_x_9342:
[----:B------:R-:W-:Y:S05]  /*27f90*/  BSYNC B0 ;  /* 0x0000000000007941 */ /* 0x000fea0003800000 */
.L_x_9341:
[----:B------:R-:W2:Y:S01]  /*27fa0*/  LDC R2, c[0x0][0x448] ;  /* 0x00011200ff027b82 */ /* 0x000ea20000000800 */
[----:B------:R-:W-:Y:S07]  /*27fb0*/  @!P0 WARPSYNC.ALL ;  /* 0x0000000000008948 */ /* 0x000fee0003800000 */
[----:B------:R-:W-:Y:S01]  /*27fc0*/  @!P0 BAR.SYNC.DEFER_BLOCKING 0xc, 0x180 ;  /* 0x0306000000008b1d */ /* 0x000fe20000010000 */
[----:B--2---:R-:W-:Y:S01]  /*27fd0*/  ISETP.NE.AND P1, PT, R2, 0x1, PT ;  /* 0x000000010200780c */ /* 0x004fe20003f25270 */
[----:B------:R-:W-:-:S12]  /*27fe0*/  VIADD R2, R25, 0x7f ;  /* 0x0000007f19027836 */ /* 0x000fd80000000000 */
        /* <DEDUP_REMOVED lines=15> */
[----:B01----:R-:W0:Y:S02]  /*280e0*/  @P0 LDC.64 R4, c[0x0][0x9e8] ;  /* 0x00027a00ff040b82 */ /* 0x003e240000000a00 */
[----:B0-----:R-:W-:-:S05]  /*280f0*/  @P0 IMAD.HI.U32 R4, R6, R4, RZ ;  /* 0x0000000406040227 */ /* 0x001fca00078e00ff */
[----:B------:R-:W-:-:S04]  /*28100*/  @P0 SHF.R.U32.HI R6, RZ, R5, R4 ;  /* 0x00000005ff060219 */ /* 0x000fc80000011604 */
[----:B------:R-:W-:Y:S01]  /*28110*/  LOP3.LUT R6, RZ, R6, RZ, 0x33, !PT ;  /* 0x00000006ff067212 */ /* 0x000fe200078e33ff */
[----:B------:R-:W-:Y:S06]  /*28120*/  BRA `(.L_x_9376) ;  /* 0x0000000000107947 */ /* 0x000fec0003800000 */
.L_x_9375:
[----:B------:R-:W-:-:S13]  /*28130*/  ISETP.NE.AND P0, PT, R3, 0x1, PT ;  /* 0x000000010300780c */ /* 0x000fda0003f05270 */
[----:B01----:R-:W0:Y:S02]  /*28140*/  @P0 LDC.64 R4, c[0x0][0x9e8] ;  /* 0x00027a00ff040b82 */ /* 0x003e240000000a00 */
[----:B0-----:R-:W-:-:S05]  /*28150*/  @P0 IMAD.HI.U32 R4, R6, R4, RZ ;  /* 0x0000000406040227 */ /* 0x001fca00078e00ff */
[----:B------:R-:W-:-:S07]  /*28160*/  @P0 SHF.R.U32.HI R6, RZ, R5, R4 ;  /* 0x00000005ff060219 */ /* 0x000fce0000011604 */
.L_x_9376:
[----:B------:R-:W-:Y:S05]  /*28170*/  BSYNC B0 ;  /* 0x0000000000007941 */ /* 0x000fea0003800000 */
.L_x_9374:
[----:B------:R-:W-:-:S05]  /*28180*/  IMAD R6, R6, R3, R3 ;  /* 0x0000000306067224 */ /* 0x000fca00078e0203 */
[----:B------:R-:W-:-:S07]  /*28190*/  VIMNMX R2, R2, R6, PT ;  /* 0x0000000602027248 */ /* 0x000fce0003fe0100 */
.L_x_9373:
[----:B------:R-:W-:Y:S01]  /*281a0*/  VIADD R2, R2, 0x9f ;  /* 0x0000009f02027836 */ /* 0x000fe20000000000 */
[----:B------:R-:W-:Y:S01]  /*281b0*/  ULDC UR4, c[0x0][0x9dc] ;  /* 0x0002770000047ab9 */ /* 0x000fe20000000800 */
[----:B01----:R-:W-:Y:S02]  /*281c0*/  IMAD.MOV.U32 R5, RZ, RZ, R25 ;  /* 0x000000ffff057224 */ /* 0x003fe400078e0019 */
[----:B------:R-:W-:-:S05]  /*281d0*/  IMAD.HI R2, R2, 0x66666667, RZ ;  /* 0x6666666702027827 */ /* 0x000fca00078e02ff */
[----:B------:R-:W-:-:S04]  /*281e0*/  SHF.R.U32.HI R4, RZ, 0x1f, R2 ;  /* 0x0000001fff047819 */ /* 0x000fc80000011602 */
[----:B------:R-:W-:Y:S02]  /*281f0*/  LEA.HI.SX32 R4, R2, R4, 0x1a ;  /* 0x0000000402047211 */ /* 0x000fe400078fd2ff */
[----:B------:R-:W0:Y:S02]  /*28200*/  @P1 LDC R2, c[0x0][0x450] ;  /* 0x00011400ff021b82 */ /* 0x000e240000000800 */
[----:B------:R-:W-:-:S06]  /*28210*/  VIMNMX R21, R21, R4, PT ;  /* 0x0000000415157248 */ /* 0x000fcc0003fe0100 */
[----:B------:R-:W1:Y:S02]  /*28220*/  @P1 LDC R4, c[0x0][0x44c] ;  /* 0x00011300ff041b82 */ /* 0x000e640000000800 */
[----:B-1----:R-:W-:-:S05]  /*28230*/  @P1 IMAD.HI.U32 R4, R25, R4, RZ ;  /* 0x0000000419041227 */ /* 0x002fca00078e00ff */
[----:B0-----:R-:W-:-:S05]  /*28240*/  @P1 SHF.R.U32.HI R5, RZ, R2, R4 ;  /* 0x00000002ff051219 */ /* 0x001fca0000011604 */
        /* <DEDUP_REMOVED lines=13> */
.L_x_9379:
[----:B------:R-:W-:-:S13]  /*28320*/  ISETP.NE.AND P0, PT, R3, 0x1, PT ;  /* 0x000000010300780c */ /* 0x000fda0003f05270 */
[----:B------:R-:W0:Y:S02]  /*28330*/  @P0 LDC.64 R4, c[0x0][0x9e8] ;  /* 0x00027a00ff040b82 */ /* 0x000e240000000a00 */
[----:B0-----:R-:W-:-:S05]  /*28340*/  @P0 IMAD.HI.U32 R4, R6, R4, RZ ;  /* 0x0000000406040227 */ /* 0x001fca00078e00ff */
[----:B------:R-:W-:-:S07]  /*28350*/  @P0 SHF.R.U32.HI R6, RZ, R5, R4 ;  /* 0x00000005ff060219 */ /* 0x000fce0000011604 */
.L_x_9380:
[----:B------:R-:W-:Y:S05]  /*28360*/  BSYNC B0 ;  /* 0x0000000000007941 */ /* 0x000fea0003800000 */
.L_x_9378:
[----:B------:R-:W-:-:S05]  /*28370*/  IMAD R3, R6, R3, RZ ;  /* 0x0000000306037224 */ /* 0x000fca00078e02ff */
[----:B------:R-:W-:-:S07]  /*28380*/  VIMNMX R2, R2, R3, !PT ;  /* 0x0000000302027248 */ /* 0x000fce0007fe0100 */
.L_x_9377:
[----:B------:R-:W-:Y:S01]  /*28390*/  ISETP.NE.AND P1, PT, R0, RZ, PT ;  /* 0x000000ff0000720c */ /* 0x000fe20003f25270 */
[----:B------:R-:W-:Y:S01]  /*283a0*/  IMAD.HI R2, R2, 0x66666667, RZ ;  /* 0x6666666702027827 */ /* 0x000fe200078e02ff */
[----:B------:R-:W-:Y:S03]  /*283b0*/  BSSY B0, `(.L_x_9381) ;  /* 0x0000023000007945 */ /* 0x000fe60003800000 */
[----:B------:R-:W-:Y:S01]  /*283c0*/  IMAD.MOV.U32 R32, RZ, RZ, RZ ;  /* 0x000000ffff207224 */ /* 0x000fe200078e00ff */
[----:B------:R-:W-:-:S04]  /*283d0*/  SHF.R.U32.HI R3, RZ, 0x1f, R2 ;  /* 0x0000001fff037819 */ /* 0x000fc80000011602 */
[----:B------:R-:W-:-:S03]  /*283e0*/  LEA.HI.SX32 R3, R2, R3, 0x1a ;  /* 0x0000000302037211 */ /* 0x000fc600078fd2ff */
[----:B------:R-:W0:Y:S01]  /*283f0*/  @!P1 LDC R0, c[0x0][0x9f0] ;  /* 0x00027c00ff009b82 */ /* 0x000e220000000800 */
[----:B------:R-:W-:-:S04]  /*28400*/  VIMNMX R4, RZ, R3, !PT ;  /* 0x00000003ff047248 */ /* 0x000fc80007fe0100 */
[----:B------:R-:W-:-:S13]  /*28410*/  ISETP.GT.AND P0, PT, R21, R4, PT ;  /* 0x000000041500720c */ /* 0x000fda0003f04270 */
[----:B------:R-:W-:Y:S05]  /*28420*/  @!P0 BRA `(.L_x_9382) ;  /* 0x00000000006c8947 */ /* 0x000fea0003800000 */
[-C--:B0-----:R-:W-:Y:S02]  /*28430*/  IABS R5, R0.reuse ;  /* 0x0000000000057213 */ /* 0x081fe40000000000 */
[----:B------:R-:W-:Y:S02]  /*28440*/  IABS R7, R0 ;  /* 0x0000000000077213 */ /* 0x000fe40000000000 */
[----:B------:R-:W0:Y:S03]  /*28450*/  I2F.RP R2, R5 ;  /* 0x0000000500027306 */ /* 0x000e260000209400 */
[----:B------:R-:W-:-:S05]  /*28460*/  IMAD.MOV R7, RZ, RZ, -R7 ;  /* 0x000000ffff077224 */ /* 0x000fca00078e0a07 */
[----:B0-----:R-:W0:Y:S02]  /*28470*/  MUFU.RCP R2, R2 ;  /* 0x0000000200027308 */ /* 0x001e240000001000 */
[----:B0-----:R-:W-:-:S06]  /*28480*/  VIADD R2, R2, 0xffffffe ;  /* 0x0ffffffe02027836 */ /* 0x001fcc0000000000 */
[----:B------:R-:W0:Y:S02]  /*28490*/  F2I.FTZ.U32.TRUNC.NTZ R3, R2 ;  /* 0x0000000200037305 */ /* 0x000e24000021f000 */
[----:B0-----:R-:W-:-:S04]  /*284a0*/  IMAD.MOV R2, RZ, RZ, -R3 ;  /* 0x000000ffff027224 */ /* 0x001fc800078e0a03 */
        /* <DEDUP_REMOVED lines=19> */
.L_x_9382:
[----:B------:R-:W-:Y:S05]  /*285e0*/  BSYNC B0 ;  /* 0x0000000000007941 */ /* 0x000fea0003800000 */
.L_x_9381:
[----:B0-----:R-:W-:-:S05]  /*285f0*/  IMAD R0, R10, R32, R4 ;  /* 0x000000200a007224 */ /* 0x001fca00078e0204 */
        /* <DEDUP_REMOVED lines=21> */
.L_x_9383:
        /* <DEDUP_REMOVED lines=20> */
.L_x_9386:
[----:B------:R-:W-:Y:S05]  /*28890*/  BSYNC B6 ;  /* 0x0000000000067941 */ /* 0x000fea0003800000 */
.L_x_9385:
        /* <DEDUP_REMOVED lines=22> */
.L_x_9388:
[----:B------:R-:W-:Y:S05]  /*28a00*/  BSYNC B6 ;  /* 0x0000000000067941 */ /* 0x000fea0003800000 */
.L_x_9387:
        /* <DEDUP_REMOVED lines=20> */
.L_x_9390:
[----:B------:R-:W-:Y:S05]  /*28b50*/  BSYNC B6 ;  /* 0x0000000000067941 */ /* 0x000fea0003800000 */
.L_x_9389:
        /* <DEDUP_REMOVED lines=19> */
.L_x_9392:
[----:B------:R-:W-:Y:S05]  /*28c90*/  BSYNC B6 ;  /* 0x0000000000067941 */ /* 0x000fea0003800000 */
.L_x_9391:
[----:B------:R-:W-:Y:S01]  /*28ca0*/  ULDC.64 UR4, c[0x0][0x9f8] ;  /* 0x00027e0000047ab9 */ /* 0x000fe20000000a00 */
[----:B------:R-:W2:Y:S01]  /*28cb0*/  LDL R21, [R1+0x10] ;  /* 0x0000100001157983 */ /* 0x000ea20000100800 */
[----:B------:R-:W-:Y:S01]  /*28cc0*/  ISETP.NE.U32.AND P0, PT, RZ, UR4, PT ;  /* 0x00000004ff007c0c */ /* 0x000fe2000bf05070 */
[----:B------:R-:W-:Y:S01]  /*28cd0*/  IMAD.MOV.U32 R14, RZ, RZ, R27 ;  /* 0x000000ffff0e7224 */ /* 0x000fe200078e001b */
[----:B------:R-:W0:Y:S01]  /*28ce0*/  LDC R12, c[0x0][0x430] ;  /* 0x00010c00ff0c7b82 */ /* 0x000e220000000800 */
[----:B------:R-:W3:Y:S01]  /*28cf0*/  LDL R13, [R1+0x4c] ;  /* 0x00004c00010d7983 */ /* 0x000ee20000100800 */
[----:B------:R-:W-:Y:S01]  /*28d00*/  ISETP.NE.AND.EX P0, PT, RZ, UR5, PT, P0 ;  /* 0x00000005ff007c0c */ /* 0x000fe2000bf05300 */
[----:B------:R-:W1:-:S12]  /*28d10*/  S2R R20, SR_TID.X ;  /* 0x0000000000147919 */ /* 0x000e580000002100 */
[----:B------:R-:W4:Y:S02]  /*28d20*/  @P0 LDC.64 R2, c[0x0][0x9f8] ;  /* 0x00027e00ff020b82 */ /* 0x000f240000000a00 */
[----:B----4-:R-:W-:-:S05]  /*28d30*/  @P0 IMAD.WIDE R2, R27, 0x4, R2 ;  /* 0x000000041b020825 */ /* 0x010fca00078e0202 */
[----:B------:R4:W3:Y:S01]  /*28d40*/  @P0 LDG.E R14, desc[UR60][R2.64] ;  /* 0x0000003c020e0981 */ /* 0x0008e2000c1e1900 */
[----:B-1----:R-:W-:Y:S01]  /*28d50*/  LOP3.LUT R20, R20, 0x7f, RZ, 0xc0, !PT ;  /* 0x0000007f14147812 */ /* 0x002fe200078ec0ff */
[----:B------:R-:W-:Y:S01]  /*28d60*/  IMAD.MOV.U32 R5, RZ, RZ, 0xa0 ;  /* 0x000000a0ff057424 */ /* 0x000fe200078e00ff */
[----:B0-----:R-:W-:Y:S01]  /*28d70*/  ISETP.NE.AND P0, PT, R12, 0x1, PT ;  /* 0x000000010c00780c */ /* 0x001fe20003f05270 */
[----:B------:R-:W0:Y:S01]  /*28d80*/  S2R R30, SR_TID.X ;  /* 0x00000000001e7919 */ /* 0x000e220000002100 */
[----:B------:R-:W-:Y:S01]  /*28d90*/  SHF.R.U32.HI R20, RZ, 0x3, R20 ;  /* 0x00000003ff147819 */ /* 0x000fe20000011614 */
[----:B------:R-:W-:-:S10]  /*28da0*/  IMAD R5, R32, R5, -0xa0 ;  /* 0xffffff6020057424 */ /* 0x000fd400078e0205 */
[----:B----4-:R-:W1:Y:S08]  /*28db0*/  @P0 LDC R2, c[0x0][0x434] ;  /* 0x00010d00ff020b82 */ /* 0x010e700000000800 */
[----:B------:R-:W4:Y:S08]  /*28dc0*/  @P0 LDC R3, c[0x0][0x438] ;  /* 0x00010e00ff030b82 */ /* 0x000f300000000800 */
[----:B------:R-:W4:Y:S01]  /*28dd0*/  @P0 LDC R6, c[0x0][0x434] ;  /* 0x00010d00ff060b82 */ /* 0x000f220000000800 */
[----:B0-----:R-:W-:-:S07]  /*28de0*/  IMAD.SHL.U32 R30, R30, 0x10, RZ ;  /* 0x000000101e1e7824 */ /* 0x001fce00078e00ff */
[----:B------:R-:W0:Y:S01]  /*28df0*/  @P0 LDC R7, c[0x0][0x438] ;  /* 0x00010e00ff070b82 */ /* 0x000e220000000800 */
[----:B------:R-:W-:Y:S02]  /*28e00*/  LOP3.LUT R30, R20, 0x70, R30, 0xf8, !PT ;  /* 0x00000070141e7812 */ /* 0x000fe400078ef81e */
[----:B------:R-:W1:Y:S03]  /*28e10*/  S2R R20, SR_TID.X ;  /* 0x0000000000147919 */ /* 0x000e660000002100 */
[----:B------:R-:W-:-:S05]  /*28e20*/  IMAD.IADD R0, R30, 0x1, R5 ;  /* 0x000000011e007824 */ /* 0x000fca00078e0205 */
[----:B------:R-:W-:Y:S02]  /*28e30*/  ISETP.GE.AND P1, PT, R0, R26, PT ;  /* 0x0000001a0000720c */ /* 0x000fe40003f26270 */
[C---:B-1----:R-:W-:Y:S01]  /*28e40*/  LOP3.LUT R30, R20.reuse, 0x7f, RZ, 0xc0, !PT ;  /* 0x0000007f141e7812 */ /* 0x042fe200078ec0ff */
[----:B------:R-:W-:-:S03]  /*28e50*/  IMAD.SHL.U32 R20, R20, 0x10, RZ ;  /* 0x0000001014147824 */ /* 0x000fc600078e00ff */
[----:B------:R-:W-:-:S04]  /*28e60*/  SHF.R.U32.HI R30, RZ, 0x3, R30 ;  /* 0x00000003ff1e7819 */ /* 0x000fc8000001161e */
[----:B------:R-:W-:-:S04]  /*28e70*/  LOP3.LUT R20, R30, 0x70, R20, 0xf8, !PT ;  /* 0x000000701e147812 */ /* 0x000fc800078ef814 */
[----:B------:R-:W-:-:S05]  /*28e80*/  LOP3.LUT R20, R20, 0x80, RZ, 0xfc, !PT ;  /* 0x0000008014147812 */ /* 0x000fca00078efcff */
[----:B------:R-:W-:Y:S01]  /*28e90*/  IMAD.IADD R5, R20, 0x1, R5 ;  /* 0x0000000114057824 */ /* 0x000fe200078e0205 */
[----:B------:R-:W-:Y:S01]  /*28ea0*/  LOP3.LUT R16, R16, 0xfffffffd, RZ, 0xc0, !PT ;  /* 0xfffffffd10107812 */ /* 0x000fe200078ec0ff */
[----:B------:R-:W-:Y:S01]  /*28eb0*/  UMOV UR4, 0xffffffff ;  /* 0xffffffff00047882 */ /* 0x000fe20000000000 */
[--C-:B--2---:R-:W-:Y:S02]  /*28ec0*/  IMAD.IADD R8, R0, 0x1, R21.reuse ;  /* 0x0000000100087824 */ /* 0x104fe400078e0215 */
[----:B------:R-:W-:Y:S02]  /*28ed0*/  IMAD.IADD R9, R5, 0x1, R21 ;  /* 0x0000000105097824 */ /* 0x000fe400078e0215 */
[----:B------:R-:W-:-:S04]  /*28ee0*/  @P0 IMAD.HI.U32 R2, R8, R2, RZ ;  /* 0x0000000208020227 */ /* 0x000fc800078e00ff */
[----:B------:R-:W-:Y:S01]  /*28ef0*/  IMAD.MOV.U32 R4, RZ, RZ, R8 ;  /* 0x000000ffff047224 */ /* 0x000fe200078e0008 */
[----:B----4-:R-:W-:Y:S02]  /*28f00*/  @P0 SHF.R.U32.HI R4, RZ, R3, R2 ;  /* 0x00000003ff040219 */ /* 0x010fe40000011602 */
[----:B------:R-:W1:Y:S01]  /*28f10*/  @!P1 LDC.64 R2, c[0x0][0x428] ;  /* 0x00010a00ff029b82 */ /* 0x000e620000000a00 */
[----:B------:R-:W-:-:S04]  /*28f20*/  @P0 IMAD.HI.U32 R6, R9, R6, RZ ;  /* 0x0000000609060227 */ /* 0x000fc800078e00ff */
[----:B------:R-:W-:Y:S01]  /*28f30*/  IMAD.MOV.U32 R0, RZ, RZ, R9 ;  /* 0x000000ffff007224 */ /* 0x000fe200078e0009 */
[----:B0-----:R-:W-:Y:S02]  /*28f40*/  @P0 SHF.R.U32.HI R0, RZ, R7, R6 ;  /* 0x00000007ff000219 */ /* 0x001fe40000011606 */
[----:B------:R-:W-:Y:S02]  /*28f50*/  ISETP.GE.AND P0, PT, R5, R26, PT ;  /* 0x0000001a0500720c */ /* 0x000fe40003f06270 */
[----:B------:R-:W-:Y:S02]  /*28f60*/  @!P1 SHF.R.S32.HI R5, RZ, 0x1f, R4 ;  /* 0x0000001fff059819 */ /* 0x000fe40000011404 */
[----:B---3--:R-:W-:-:S05]  /*28f70*/  SHF.R.S32.HI R15, RZ, 0x1f, R14 ;  /* 0x0000001fff0f7819 */ /* 0x008fca000001140e */
[----:B-1----:R-:W-:-:S04]  /*28f80*/  @!P1 IMAD R6, R15, R2, RZ ;  /* 0x000000020f069224 */ /* 0x002fc800078e02ff */
[C---:B------:R-:W-:Y:S02]  /*28f90*/  @!P1 IMAD R10, R14.reuse, R3, R6 ;  /* 0x000000030e0a9224 */ /* 0x040fe400078e0206 */
[----:B------:R-:W-:Y:S02]  /*28fa0*/  @!P1 IMAD.WIDE.U32 R6, R14, R2, R4 ;  /* 0x000000020e069225 */ /* 0x000fe400078e0004 */
[----:B------:R-:W0:Y:S01]  /*28fb0*/  @!P1 LDC.64 R2, c[0x0][0x418] ;  /* 0x00010600ff029b82 */ /* 0x000e220000000a00 */
[----:B------:R-:W-:Y:S01]  /*28fc0*/  ISETP.GT.U32.OR P0, PT, R20, 0x9f, P0 ;  /* 0x0000009f1400780c */ /* 0x000fe20000704470 */
[----:B------:R-:W-:Y:S01]  /*28fd0*/  @!P1 IMAD.IADD R5, R7, 0x1, R10 ;  /* 0x0000000107059824 */ /* 0x000fe200078e020a */
[----:B0-----:R-:W-:Y:S01]  /*28fe0*/  @!P1 LEA R10, P2, R6, R2, 0x2 ;  /* 0x00000002060a9211 */ /* 0x001fe200078410ff */
[----:B------:R-:W-:-:S03]  /*28ff0*/  IMAD.MOV R2, RZ, RZ, -R4 ;  /* 0x000000ffff027224 */ /* 0x000fc600078e0a04 */
[----:B------:R-:W-:Y:S01]  /*29000*/  @!P1 LEA.HI.X R11, R6, R3, R5, 0x2, P2 ;  /* 0x00000003060b9211 */ /* 0x000fe200010f1405 */
[----:B------:R-:W-:-:S06]  /*29010*/  IMAD R8, R12, R2, R8 ;  /* 0x000000020c087224 */ /* 0x000fcc00078e0208 */
[----:B------:R-:W0:Y:S01]  /*29020*/  @!P0 LDC.64 R2, c[0x0][0x428] ;  /* 0x00010a00ff028b82 */ /* 0x000e220000000a00 */
[----:B------:R-:W-:-:S04]  /*29030*/  IMAD.MOV R4, RZ, RZ, -R0 ;  /* 0x000000ffff047224 */ /* 0x000fc800078e0a00 */
[----:B------:R-:W-:-:S03]  /*29040*/  IMAD R9, R12, R4, R9 ;  /* 0x000000040c097224 */ /* 0x000fc600078e0209 */
[----:B------:R-:W1:Y:S01]  /*29050*/  @!P0 LDC.64 R4, c[0x0][0x418] ;  /* 0x00010600ff048b82 */ /* 0x000e620000000a00 */
[--C-:B------:R-:W-:Y:S01]  /*29060*/  @!P0 SHF.R.S32.HI R7, RZ, 0x1f, R0.reuse ;  /* 0x0000001fff078819 */ /* 0x100fe20000011400 */
[----:B------:R-:W-:-:S06]  /*29070*/  @!P0 IMAD.MOV.U32 R6, RZ, RZ, R0 ;  /* 0x000000ffff068224 */ /* 0x000fcc00078e0000 */
[----:B------:R-:W2:Y:S01]  /*29080*/  LDC R0, c[0x0][0x2f4] ;  /* 0x0000bd00ff007b82 */ /* 0x000ea20000000800 */
[----:B0-----:R-:W-:-:S04]  /*29090*/  @!P0 IMAD.WIDE.U32 R6, R14, R2, R6 ;  /* 0x000000020e068225 */ /* 0x001fc800078e0006 */
[----:B------:R-:W-:-:S04]  /*290a0*/  @!P0 IMAD R2, R15, R2, RZ ;  /* 0x000000020f028224 */ /* 0x000fc800078e02ff */
[----:B------:R-:W-:Y:S01]  /*290b0*/  @!P0 IMAD R3, R14, R3, R2 ;  /* 0x000000030e038224 */ /* 0x000fe200078e0202 */
[----:B-1----:R-:W-:-:S03]  /*290c0*/  @!P0 LEA R2, P2, R6, R4, 0x2 ;  /* 0x0000000406028211 */ /* 0x002fc600078410ff */
[----:B------:R-:W-:-:S05]  /*290d0*/  @!P0 IMAD.IADD R3, R3, 0x1, R7 ;  /* 0x0000000103038824 */ /* 0x000fca00078e0207 */
[----:B------:R-:W-:Y:S02]  /*290e0*/  @!P0 LEA.HI.X R3, R6, R5, R3, 0x2, P2 ;  /* 0x0000000506038211 */ /* 0x000fe400010f1403 */
[----:B------:R-:W-:Y:S01]  /*290f0*/  ISETP.GT.U32.AND P2, PT, R20, 0x9f, PT ;  /* 0x0000009f1400780c */ /* 0x000fe20003f44070 */
[----:B------:R-:W-:Y:S01]  /*29100*/  IMAD.MOV.U32 R6, RZ, RZ, RZ ;  /* 0x000000ffff067224 */ /* 0x000fe200078e00ff */
[----:B------:R0:W-:Y:S01]  /*29110*/  STL [R1+0x4], R14 ;  /* 0x0000040e01007387 */ /* 0x0001e20000100800 */
[----:B------:R-:W-:-:S03]  /*29120*/  IMAD.MOV.U32 R5, RZ, RZ, RZ ;  /* 0x000000ffff057224 */ /* 0x000fc600078e00ff */
[----:B------:R0:W-:Y:S04]  /*29130*/  STL [R1+0x14], R15 ;  /* 0x0000140f01007387 */ /* 0x0001e80000100800 */
[----:B------:R0:W5:Y:S01]  /*29140*/  @!P1 LDG.E R6, desc[UR60][R10.64] ;  /* 0x0000003c0a069981 */ /* 0x000162000c1e1900 */
[----:B--2---:R-:W-:Y:S02]  /*29150*/  ISETP.GE.AND P1, PT, R36, R0, PT ;  /* 0x000000002400720c */ /* 0x004fe40003f26270 */
[----:B------:R-:W-:Y:S01]  /*29160*/  @P2 LOP3.LUT R16, R16, 0x2, RZ, 0xfc, !PT ;  /* 0x0000000210102812 */ /* 0x000fe200078efcff */
[----:B------:R0:W5:Y:S01]  /*29170*/  @!P0 LDG.E R5, desc[UR60][R2.64] ;  /* 0x0000003c02058981 */ /* 0x000162000c1e1900 */
[----:B------:R-:W-:Y:S02]  /*29180*/  ISETP.NE.AND P0, PT, R13, 0x3, PT ;  /* 0x000000030d00780c */ /* 0x000fe40003f05270 */
[----:B------:R-:W-:-:S04]  /*29190*/  LOP3.LUT R16, R16, 0xfffffffb, RZ, 0xc0, !PT ;  /* 0xfffffffb10107812 */ /* 0x000fc800078ec0ff */
[----:B------:R-:W-:-:S04]  /*291a0*/  LOP3.LUT R16, R16, 0xfffffffe, RZ, 0xc0, !PT ;  /* 0xfffffffe10107812 */ /* 0x000fc800078ec0ff */
[----:B------:R-:W-:-:S04]  /*291b0*/  @P1 LOP3.LUT R16, R16, 0x1, RZ, 0xfc, !PT ;  /* 0x0000000110101812 */ /* 0x000fc800078efcff */
[----:B------:R-:W-:Y:S01]  /*291c0*/  @P0 LOP3.LUT R16, R16, 0x4, RZ, 0xfc, !PT ;  /* 0x0000000410100812 */ /* 0x000fe200078efcff */
[----:B0-----:R-:W-:Y:S06]  /*291d0*/  BRA.DIV UR4, `(.L_x_9393) ;  /* 0x0000009a04447947 */ /* 0x001fec000b800000 */
.L_x_9652:
[----:B------:R-:W-:Y:S01]  /*291e0*/  VIADD R7, R32, 0xffffffff ;  /* 0xffffffff20077836 */ /* 0x000fe20000000000 */
[----:B------:R-:W-:Y:S06]  /*291f0*/  @!P0 BRA `(.L_x_9394) ;  /* 0x0000000000048947 */ /* 0x000fec0003800000 */
[----:B------:R-:W-:Y:S01]  /*29200*/  BPT.TRAP 0x1 ;  /* 0x000000040000795c */ /* 0x000fe20000300000 */
.L_x_9394:
        /* <DEDUP_REMOVED lines=9> */
.L_x_9653:
[----:B------:R-:W-:Y:S05]  /*292a0*/  BSYNC B0 ;  /* 0x0000000000007941 */ /* 0x000fea0003800000 */
.L_x_9395:
[----:B0-----:R-:W2:Y:S01]  /*292b0*/  LDL R0, [R1+0x34] ;  /* 0x0000340001007983 */ /* 0x001ea20000100800 */
[----:B------:R-:W-:-:S03]  /*292c0*/  ULDC.64 UR4, c[0x0][0x328] ;  /* 0x0000ca0000047ab9 */ /* 0x000fc60000000a00 */
[----:B------:R-:W3:Y:S01]  /*292d0*/  LDL R14, [R1+0x28] ;  /* 0x00002800010e7983 */ /* 0x000ee20000100800 */
[----:B-----5:R-:W-:Y:S01]  /*292e0*/  SHF.R.S32.HI R34, RZ, 0x1f, R6 ;  /* 0x0000001fff227819 */ /* 0x020fe20000011406 */
[----:B------:R-:W-:Y:S01]  /*292f0*/  ULDC.64 UR6, c[0x0][0x338] ;  /* 0x0000ce0000067ab9 */ /* 0x000fe20000000a00 */
[----:B------:R-:W0:Y:S01]  /*29300*/  LDC R11, c[0x0][0x2f4] ;  /* 0x0000bd00ff0b7b82 */ /* 0x000e220000000800 */
[----:B------:R-:W1:Y:S01]  /*29310*/  S2R R15, SR_TID.X ;  /* 0x00000000000f7919 */ /* 0x000e620000002100 */
[----:B------:R-:W-:Y:S01]  /*29320*/  IMAD.WIDE.U32 R2, R8, UR4, RZ ;  /* 0x0000000408027c25 */ /* 0x000fe2000f8e00ff */
[----:B------:R-:W-:-:S03]  /*29330*/  SHF.R.S32.HI R37, RZ, 0x1f, R5 ;  /* 0x0000001fff257819 */ /* 0x000fc60000011405 */
[----:B------:R-:W-:Y:S01]  /*29340*/  IMAD R7, R7, -0xa0, R26 ;  /* 0xffffff6007077824 */ /* 0x000fe200078e021a */
[----:B------:R-:W-:Y:S02]  /*29350*/  LOP3.LUT R16, R16, 0xffffffbf, RZ, 0xc0, !PT ;  /* 0xffffffbf10107812 */ /* 0x000fe400078ec0ff */
[----:B0-----:R-:W-:Y:S02]  /*29360*/  ISETP.GE.AND P0, PT, R36, R11, PT ;  /* 0x0000000b2400720c */ /* 0x001fe40003f06270 */
[----:B-1----:R-:W-:-:S04]  /*29370*/  LOP3.LUT R15, R15, 0x7f, RZ, 0xc0, !PT ;  /* 0x0000007f0f0f7812 */ /* 0x002fc800078ec0ff */
[----:B------:R-:W-:-:S05]  /*29380*/  SHF.R.U32.HI R15, RZ, 0x3, R15 ;  /* 0x00000003ff0f7819 */ /* 0x000fca000001160f */
        /* <DEDUP_REMOVED lines=22> */
[----:B------:R-:W-:Y:S02]  /*294f0*/  IMAD.MOV.U32 R10, RZ, RZ, R2 ;  /* 0x000000ffff0a7224 */ /* 0x000fe400078e0002 */
[----:B------:R-:W-:Y:S02]  /*29500*/  IMAD.IADD R11, R3, 0x1, R0 ;  /* 0x00000001030b7824 */ /* 0x000fe400078e0200 */
        /* <DEDUP_REMOVED lines=11> */
[C---:B------:R-:W-:Y:S02]  /*295c0*/  ISETP.GE.AND P2, PT, R7.reuse, 0x21, PT ;  /* 0x000000210700780c */ /* 0x040fe40003f46270 */
        /* <DEDUP_REMOVED lines=36> */
[C---:B-1----:R-:W-:Y:S02]  /*29810*/  IADD3 R12, P1, R36.reuse, R11, RZ ;  /* 0x0000000b240c7210 */ /* 0x042fe40007f3e0ff */
        /* <DEDUP_REMOVED lines=18> */
[----:B------:R0:W2:Y:S03]  /*29940*/  SHFL.IDX PT, R0, R10, 0x1, 0x181f ;  /* 0x00381f000a007f89 */ /* 0x0000a600000e0000 */
[----:B-1----:R-:W-:Y:S01]  /*29950*/  IMAD.X R13, RZ, RZ, R2, P1 ;  /* 0x000000ffff0d7224 */ /* 0x002fe200008e0602 */
        /* <DEDUP_REMOVED lines=17> */
.L_x_9675:
        /* <DEDUP_REMOVED lines=9> */
.L_x_9398:
        /* <DEDUP_REMOVED lines=11> */
.L_x_9399:
[----:B------:R1:W-:Y:S01]  /*29bb0*/  SYNCS.ARRIVE.TRANS64.A1T0 RZ, [R4+URZ+0x22870], RZ ;  /* 0x022870ff04ff79a7 */ /* 0x0003e2000810003f */
[----:B------:R-:W-:Y:S05]  /*29bc0*/  @!P6 BRA `(.L_x_9400) ;  /* 0x000000000004e947 */ /* 0x000fea0003800000 */
[----:B------:R-:W-:Y:S01]  /*29bd0*/  BPT.TRAP 0x1 ;  /* 0x000000040000795c */ /* 0x000fe20000300000 */
.L_x_9400:
[----:B------:R-:W2:Y:S01]  /*29be0*/  LDL R0, [R1+0x3c] ;  /* 0x00003c0001007983 */ /* 0x000ea20000100800 */
[----:B------:R-:W-:Y:S01]  /*29bf0*/  BSSY B0, `(.L_x_9401) ;  /* 0x0000003000007945 */ /* 0x000fe20003800000 */
[----:B--2---:R-:W2:Y:S03]  /*29c00*/  SYNCS.PHASECHK.TRANS64.TRYWAIT P0, [R4+URZ+0x22840], R0 ;  /* 0x02284000040075a7 */ /* 0x004ea6000800017f */
[----:B--2---:R-:W-:Y:S05]  /*29c10*/  @!P0 BRA `(.L_x_9402) ;  /* 0x0000009c00388947 */ /* 0x004fea0003800000 */
.L_x_9676:
[----:B------:R-:W-:Y:S05]  /*29c20*/  BSYNC B0 ;  /* 0x0000000000007941 */ /* 0x000fea0003800000 */
.L_x_9401:
[----:B--2---:R-:W2:Y:S01]  /*29c30*/  LDL.LU R0, [R1+0x34] ;  /* 0x0000340001007983 */ /* 0x004ea20000300800 */
[----:B------:R-:W-:Y:S01]  /*29c40*/  ULDC.64 UR4, c[0x0][0x310] ;  /* 0x0000c40000047ab9 */ /* 0x000fe20000000a00 */
[----:B------:R-:W-:Y:S01]  /*29c50*/  ULDC.64 UR6, c[0x0][0x300] ;  /* 0x0000c00000067ab9 */ /* 0x000fe20000000a00 */
[----:B------:R-:W3:Y:S01]  /*29c60*/  LDC R12, c[0x0][0x2f4] ;  /* 0x0000bd00ff0c7b82 */ /* 0x000ee20000000800 */
[----:B------:R-:W4:Y:S01]  /*29c70*/  LDL.LU R2, [R1+0x38] ;  /* 0x0000380001027983 */ /* 0x000f220000300800 */
[----:B------:R-:W-:Y:S02]  /*29c80*/  IMAD R34, R34, UR4, RZ ;  /* 0x0000000422227c24 */ /* 0x000fe4000f8e02ff */
[----:B------:R-:W-:Y:S02]  /*29c90*/  IMAD R37, R37, UR4, RZ ;  /* 0x0000000425257c24 */ /* 0x000fe4000f8e02ff */
[C---:B------:R-:W-:Y:S02]  /*29ca0*/  IMAD R34, R6.reuse, UR5, R34 ;  /* 0x0000000506227c24 */ /* 0x040fe4000f8e0222 */
[----:B------:R-:W-:-:S04]  /*29cb0*/  IMAD.WIDE.U32 R6, R6, UR4, RZ ;  /* 0x0000000406067c25 */ /* 0x000fc8000f8e00ff */
[----:B------:R-:W-:Y:S02]  /*29cc0*/  IMAD.IADD R7, R7, 0x1, R34 ;  /* 0x0000000107077824 */ /* 0x000fe400078e0222 */
[----:B------:R-:W-:Y:S02]  /*29cd0*/  IMAD R37, R5, UR5, R37 ;  /* 0x0000000505257c24 */ /* 0x000fe4000f8e0225 */
[----:B------:R-:W-:-:S04]  /*29ce0*/  IMAD.WIDE.U32 R6, R8, UR6, R6 ;  /* 0x0000000608067c25 */ /* 0x000fc8000f8e0006 */
[----:B0-----:R-:W-:Y:S01]  /*29cf0*/  IMAD.MOV.U32 R10, RZ, RZ, R6 ;  /* 0x000000ffff0a7224 */ /* 0x001fe200078e0006 */
[----:B---3--:R-:W-:Y:S01]  /*29d00*/  ISETP.GE.AND P3, PT, R36, R12, PT ;  /* 0x0000000c2400720c */ /* 0x008fe20003f66270 */
[----:B--2---:R-:W-:-:S04]  /*29d10*/  IMAD R0, R0, UR6, RZ ;  /* 0x0000000600007c24 */ /* 0x004fc8000f8e02ff */
[----:B------:R-:W-:Y:S02]  /*29d20*/  IMAD R8, R8, UR7, R0 ;  /* 0x0000000708087c24 */ /* 0x000fe4000f8e0200 */
[----:B----4-:R-:W-:Y:S02]  /*29d30*/  IMAD R0, R2, UR6, RZ ;  /* 0x0000000602007c24 */ /* 0x010fe4000f8e02ff */
[----:B------:R-:W-:Y:S02]  /*29d40*/  IMAD.IADD R11, R7, 0x1, R8 ;  /* 0x00000001070b7824 */ /* 0x000fe400078e0208 */
[----:B------:R-:W-:Y:S01]  /*29d50*/  IMAD.WIDE.U32 R6, R5, UR4, RZ ;  /* 0x0000000405067c25 */ /* 0x000fe2000f8e00ff */
[----:B------:R-:W-:-:S03]  /*29d60*/  ULDC.64 UR4, c[0x0][0x308] ;  /* 0x0000c20000047ab9 */ /* 0x000fc60000000a00 */
[----:B------:R-:W-:Y:S02]  /*29d70*/  IMAD.IADD R7, R7, 0x1, R37 ;  /* 0x0000000107077824 */ /* 0x000fe400078e0225 */
[C---:B------:R-:W-:Y:S02]  /*29d80*/  IMAD R8, R9.reuse, UR7, R0 ;  /* 0x0000000709087c24 */ /* 0x040fe4000f8e0200 */
[----:B------:R-:W-:Y:S01]  /*29d90*/  IMAD.WIDE.U32 R6, R9, UR6, R6 ;  /* 0x0000000609067c25 */ /* 0x000fe2000f8e0006 */
[----:B------:R-:W-:-:S03]  /*29da0*/  ULDC.64 UR6, c[0x0][0x2e8] ;  /* 0x0000ba0000067ab9 */ /* 0x000fc60000000a00 */
        /* <DEDUP_REMOVED lines=10> */
[----:B------:R-:W0:Y:S01]  /*29e50*/  SHFL.IDX PT, R8, R2, RZ, 0x181f ;  /* 0x00181fff02087589 */ /* 0x000e2200000e0000 */
[----:B------:R-:W-:Y:S02]  /*29e60*/  LOP3.LUT R22, R22, 0xfffffeff, RZ, 0xc0, !PT ;  /* 0xfffffeff16167812 */ /* 0x000fe400078ec0ff */
[----:B------:R-:W-:Y:S01]  /*29e70*/  LOP3.LUT P6, RZ, R16, 0x80, RZ, 0xc0, !PT ;  /* 0x0000008010ff7812 */ /* 0x000fe200078cc0ff */
[----:B------:R-:W2:Y:S01]  /*29e80*/  SHFL.IDX PT, R7, R0, RZ, 0x181f ;  /* 0x00181fff00077589 */ /* 0x000ea200000e0000 */
[----:B------:R-:W-:Y:S02]  /*29e90*/  @P4 LOP3.LUT R22, R22, 0x100, RZ, 0xfc, !PT ;  /* 0x0000010016164812 */ /* 0x000fe400078efcff */
[----:B------:R-:W-:Y:S02]  /*29ea0*/  LOP3.LUT P4, RZ, R16, 0x40, RZ, 0xc0, !PT ;  /* 0x0000004010ff7812 */ /* 0x000fe4000788c0ff */
[----:B------:R-:W-:-:S04]  /*29eb0*/  LOP3.LUT R22, R22, 0xffffff7f, RZ, 0xc0, !PT ;  /* 0xffffff7f16167812 */ /* 0x000fc800078ec0ff */
[----:B------:R-:W-:Y:S02]  /*29ec0*/  @P1 LOP3.LUT R22, R22, 0x80, RZ, 0xfc, !PT ;  /* 0x0000008016161812 */ /* 0x000fe400078efcff */
[----:B------:R-:W-:Y:S02]  /*29ed0*/  LOP3.LUT P1, RZ, R16, 0x10, RZ, 0xc0, !PT ;  /* 0x0000001010ff7812 */ /* 0x000fe4000782c0ff */
[----:B------:R-:W-:-:S04]  /*29ee0*/  LOP3.LUT R22, R22, 0xffffffbf, RZ, 0xc0, !PT ;  /* 0xffffffbf16167812 */ /* 0x000fc800078ec0ff */
[----:B------:R-:W-:Y:S02]  /*29ef0*/  @P2 LOP3.LUT R22, R22, 0x40, RZ, 0xfc, !PT ;  /* 0x0000004016162812 */ /* 0x000fe400078efcff */
[----:B------:R-:W-:Y:S02]  /*29f00*/  LOP3.LUT P2, RZ, R16, 0x8, RZ, 0xc0, !PT ;  /* 0x0000000810ff7812 */ /* 0x000fe4000784c0ff */
[----:B0-----:R-:W-:-:S05]  /*29f10*/  @P4 IADD3 R8, P0, R36, R8, RZ ;  /* 0x0000000824084210 */ /* 0x001fca0007f1e0ff */
[----:B--2---:R-:W-:-:S04]  /*29f20*/  @P4 IMAD.X R7, RZ, RZ, R7, P0 ;  /* 0x000000ffff074224 */ /* 0x004fc800000e0607 */
        /* <DEDUP_REMOVED lines=39> */
[----:B0-----:R-:W-:-:S05]  /*2a1a0*/  @P4 IADD3 R8, P0, R36, R8, RZ ;  /* 0x0000000824084210 */ /* 0x001fca0007f1e0ff */
[----:B------:R-:W-:-:S04]  /*2a1b0*/  @P4 IMAD.X R7, RZ, RZ, R7, P0 ;  /* 0x000000ffff074224 */ /* 0x000fc800000e0607 */
        /* <DEDUP_REMOVED lines=15> */
.L_x_9698:
[----:B------:R-:W-:-:S13]  /*2a2b0*/  LOP3.LUT P1, RZ, R16, 0x100, RZ, 0xc0, !PT ;  /* 0x0000010010ff7812 */ /* 0x000fda000782c0ff */
[----:B------:R-:W-:-:S05]  /*2a2c0*/  @P1 IADD3 R6, P0, R36, R6, RZ ;  /* 0x0000000624061210 */ /* 0x000fca0007f1e0ff */
[----:B------:R-:W-:Y:S01]  /*2a2d0*/  @P1 IMAD.X R5, RZ, RZ, R5, P0 ;  /* 0x000000ffff051224 */ /* 0x000fe200000e0605 */
[----:B------:R-:W-:-:S03]  /*2a2e0*/  PLOP3.LUT P0, PT, PT, PT, PT, 0x80, 0x0 ;  /* 0x000000000000781c */ /* 0x000fc60003f0f070 */
[----:B------:R-:W-:-:S05]  /*2a2f0*/  @P1 IMAD.MOV.U32 R7, RZ, RZ, R5 ;  /* 0x000000ffff071224 */ /* 0x000fca00078e0005 */
[----:B------:R-:W-:Y:S01]  /*2a300*/  @!PT LDS RZ, [RZ] ;  /* 0x00000000fffff984 */ /* 0x000fe20000000800 */
[----:B------:R-:W-:Y:S01]  /*2a310*/  @!PT LDS RZ, [RZ] ;  /* 0x00000000fffff984 */ /* 0x000fe20000000800 */
[----:B------:R-:W-:Y:S01]  /*2a320*/  @!PT LDS RZ, [RZ] ;  /* 0x00000000fffff984 */ /* 0x000fe20000000800 */
[----:B------:R2:W-:Y:S01]  /*2a330*/  @P1 LDGSTS.E.BYPASS.LTC128B.128 [R3+0x1cc00], desc[UR60][R6.64], !P3 ;  /* 0x1cc0000006031fae */ /* 0x0005e2000d901d7c */
[----:B------:R-:W-:-:S04]  /*2a340*/  NOP ;  /* 0x0000000000007918 */ /* 0x000fc80000000000 */
.L_x_9404:
        /* <DEDUP_REMOVED lines=11> */
.L_x_9405:
[----:B------:R-:W-:Y:S01]  /*2a400*/  VIADD R0, R17, 0x14400 ;  /* 0x0001440011007836 */ /* 0x000fe20000000000 */
[----:B------:R-:W-:Y:S01]  /*2a410*/  SHF.R.S32.HI R2, RZ, 0x1f, R33 ;  /* 0x0000001fff027819 */ /* 0x000fe20000011421 */
[----:B------:R3:W-:Y:S06]  /*2a420*/  SYNCS.ARRIVE.TRANS64.A1T0 RZ, [R4+URZ+0x22830], RZ ;  /* 0x022830ff04ff79a7 */ /* 0x0007ec000810003f */
[----:B------:R-:W-:Y:S05]  /*2a430*/  WARPSYNC.ALL ;  /* 0x0000000000007948 */ /* 0x000fea0003800000 */
[----:B------:R-:W-:Y:S01]  /*2a440*/  BAR.SYNC.DEFER_BLOCKING 0x8, 0x180 ;  /* 0x0206000000007b1d */ /* 0x000fe20000010000 */
[----:B------:R-:W-:Y:S02]  /*2a450*/  LOP3.LUT P1, RZ, R0, 0x3ff, RZ, 0xc0, !PT ;  /* 0x000003ff00ff7812 */ /* 0x000fe4000782c0ff */
[----:B------:R-:W-:-:S03]  /*2a460*/  SHF.R.S32.HI R34, RZ, 0x1f, R27 ;  /* 0x0000001fff227819 */ /* 0x000fc6000001141b */
        /* <DEDUP_REMOVED lines=10> */
[----:B------:R-:W-:Y:S01]  /*2a510*/  SEL R26, R27, RZ, !P0 ;  /* 0x000000ff1b1a7207 */ /* 0x000fe20004000000 */
[----:B------:R-:W-:Y:S06]  /*2a520*/  @!P1 BRA `(.L_x_9407) ;  /* 0x0000000000409947 */ /* 0x000fec0003800000 */
[----:B------:R-:W-:Y:S01]  /*2a530*/  MOV R2, 0x0 ;  /* 0x0000000000027802 */ /* 0x000fe20000000f00 */
[----:B------:R-:W-:Y:S01]  /*2a540*/  ULDC.64 UR4, c[0x4][0x1b0] ;  /* 0x01006c0000047ab9 */ /* 0x000fe20000000a00 */
[----:B------:R-:W-:Y:S01]  /*2a550*/  ULDC.64 UR6, c[0x4][0x1b8] ;  /* 0x01006e0000067ab9 */ /* 0x000fe20000000a00 */
[----:B------:R-:W-:Y:S01]  /*2a560*/  ULDC.64 UR8, c[0x4][0x98] ;  /* 0x0100260000087ab9 */ /* 0x000fe20000000a00 */
[----:B-1-3--:R-:W-:Y:S02]  /*2a570*/  IMAD.U32 R4, RZ, RZ, UR4 ;  /* 0x00000004ff047e24 */ /* 0x00afe4000f8e00ff */
[----:B0-2---:R-:W0:Y:S01]  /*2a580*/  LDC.64 R2, c[0x4][R2] ;  /* 0x0100000002027b82 */ /* 0x005e220000000a00 */
        /* <DEDUP_REMOVED lines=10> */
.L_x_9407:
[----:B------:R-:W-:Y:S05]  /*2a630*/  BSYNC B6 ;  /* 0x0000000000067941 */ /* 0x000fea0003800000 */
.L_x_9406:
[----:B0-----:R0:W5:Y:S01]  /*2a640*/  LDL R8, [R1+0x40] ;  /* 0x0000400001087983 */ /* 0x0011620000100800 */
[----:B--2---:R-:W2:Y:S01]  /*2a650*/  LDC R7, c[0x0][0x448] ;  /* 0x00011200ff077b82 */ /* 0x004ea20000000800 */
[----:B------:R-:W-:Y:S01]  /*2a660*/  IMAD.MOV.U32 R2, RZ, RZ, R30 ;  /* 0x000000ffff027224 */ /* 0x000fe200078e001e */
[----:B------:R-:W-:Y:S01]  /*2a670*/  ULDC.64 UR4, c[0x0][0x2d8] ;  /* 0x0000b60000047ab9 */ /* 0x000fe20000000a00 */
[----:B------:R-:W4:Y:S01]  /*2a680*/  S2R R20, SR_TID.X ;  /* 0x0000000000147919 */ /* 0x000f220000002100 */
[----:B------:R-:W-:Y:S01]  /*2a690*/  IMAD.MOV.U32 R3, RZ, RZ, R33 ;  /* 0x000000ffff037224 */ /* 0x000fe200078e0021 */
[----:B------:R-:W-:Y:S01]  /*2a6a0*/  ULDC.64 UR6, c[0x0][0x280] ;  /* 0x0000a00000067ab9 */ /* 0x000fe20000000a00 */
[----:B------:R-:W-:-:S04]  /*2a6b0*/  IMAD.WIDE.U32 R2, R18, UR4, R2 ;  /* 0x0000000412027c25 */ /* 0x000fc8000f8e0002 */
[----:B------:R-:W-:Y:S01]  /*2a6c0*/  IMAD R3, R18, UR5, R3 ;  /* 0x0000000512037c24 */ /* 0x000fe2000f8e0203 */
[----:B------:R-:W-:Y:S02]  /*2a6d0*/  ULDC.64 UR4, c[0x0][0x2e0] ;  /* 0x0000b80000047ab9 */ /* 0x000fe40000000a00 */
[----:B------:R-:W-:Y:S02]  /*2a6e0*/  IMAD R0, R34, UR4, RZ ;  /* 0x0000000422007c24 */ /* 0x000fe4000f8e02ff */
[----:B------:R-:W-:-:S04]  /*2a6f0*/  IMAD.WIDE.U32 R2, R26, UR4, R2 ;  /* 0x000000041a027c25 */ /* 0x000fc8000f8e0002 */
[----:B------:R-:W-:Y:S01]  /*2a700*/  IMAD R0, R26, UR5, R0 ;  /* 0x000000051a007c24 */ /* 0x000fe2000f8e0200 */
[----:B------:R-:W-:Y:S01]  /*2a710*/  ULDC.64 UR4, c[0x0][0x2d0] ;  /* 0x0000b40000047ab9 */ /* 0x000fe20000000a00 */
[----:B--2---:R-:W-:Y:S02]  /*2a720*/  ISETP.NE.AND P0, PT, R7, 0x1, PT ;  /* 0x000000010700780c */ /* 0x004fe40003f05270 */
[----:B------:R-:W-:Y:S01]  /*2a730*/  IMAD.IADD R3, R3, 0x1, R0 ;  /* 0x0000000103037824 */ /* 0x000fe200078e0200 */
[C---:B----4-:R-:W-:Y:S01]  /*2a740*/  LOP3.LUT R21, R20.reuse, 0x7f, RZ, 0xc0, !PT ;  /* 0x0000007f14157812 */ /* 0x050fe200078ec0ff */
[----:B------:R-:W-:-:S09]  /*2a750*/  IMAD.SHL.U32 R20, R20, 0x10, RZ ;  /* 0x0000001014147824 */ /* 0x000fd200078e00ff */
[----:B------:R-:W2:Y:S01]  /*2a760*/  @P0 LDC R5, c[0x0][0x44c] ;  /* 0x00011300ff050b82 */ /* 0x000ea20000000800 */
[----:B------:R-:W-:-:S04]  /*2a770*/  SHF.R.U32.HI R21, RZ, 0x3, R21 ;  /* 0x00000003ff157819 */ /* 0x000fc80000011615 */
[----:B------:R-:W-:-:S03]  /*2a780*/  LOP3.LUT R20, R21, 0x70, R20, 0xf8, !PT ;  /* 0x0000007015147812 */ /* 0x000fc600078ef814 */
[----:B------:R-:W4:Y:S02]  /*2a790*/  @P0 LDC R6, c[0x0][0x450] ;  /* 0x00011400ff060b82 */ /* 0x000f240000000800 */
[----:B------:R-:W-:-:S04]  /*2a7a0*/  IMAD.IADD R0, R20, 0x1, R25 ;  /* 0x0000000114007824 */ /* 0x000fc800078e0219 */
[----:B-1-3--:R-:W-:Y:S01]  /*2a7b0*/  IMAD.MOV.U32 R4, RZ, RZ, R0 ;  /* 0x000000ffff047224 */ /* 0x00afe200078e0000 */
[----:B------:R-:W1:Y:S01]  /*2a7c0*/  S2R R20, SR_TID.X ;  /* 0x0000000000147919 */ /* 0x000e620000002100 */
[----:B--2---:R-:W-:-:S05]  /*2a7d0*/  @P0 IMAD.HI.U32 R5, R0, R5, RZ ;  /* 0x0000000500050227 */ /* 0x004fca00078e00ff */
[----:B----4-:R-:W-:-:S05]  /*2a7e0*/  @P0 SHF.R.U32.HI R4, RZ, R6, R5 ;  /* 0x00000006ff040219 */ /* 0x010fca0000011605 */
        /* <DEDUP_REMOVED lines=19> */
[----:B0-----:R-:W-:Y:S06]  /*2a920*/  BRA.DIV UR4, `(.L_x_9408) ;  /* 0x0000009a04f47947 */ /* 0x001fec000b800000 */
[----:B------:R-:W-:Y:S01]  /*2a930*/  IMAD.IADD R25, R9, 0x1, R25 ;  /* 0x0000000109197824 */ /* 0x000fe200078e0219 */
[----:B------:R-:W0:Y:S01]  /*2a940*/  SHFL.IDX PT, R4, R0, RZ, 0x181f ;  /* 0x00181fff00047589 */ /* 0x000e2200000e0000 */
[----:B------:R-:W-:Y:S02]  /*2a950*/  IMAD R29, R29, R7, RZ ;  /* 0x000000071d1d7224 */ /* 0x000fe400078e02ff */
        /* <DEDUP_REMOVED lines=9> */
[----:B-----5:R1:W-:Y:S02]  /*2a9f0*/  @!P2 LDGSTS.E.BYPASS.LTC128B.128 [R8+0x14400], desc[UR60][R4.64], !P0 ;  /* 0x144000000408afae */ /* 0x0203e4000c101d7c */
[----:B-1----:R-:W-:Y:S02]  /*2aa00*/  @!P1 IMAD.MOV.U32 R4, RZ, RZ, R6 ;  /* 0x000000ffff049224 */ /* 0x002fe400078e0006 */
[----:B0-----:R-:W-:-:S04]  /*2aa10*/  @!P1 IMAD.X R3, RZ, RZ, R3, P3 ;  /* 0x000000ffff039224 */ /* 0x001fc800018e0603 */
[----:B------:R-:W-:Y:S02]  /*2aa20*/  @!P1 IMAD.MOV.U32 R5, RZ, RZ, R3 ;  /* 0x000000ffff059224 */ /* 0x000fe400078e0003 */
[----:B------:R-:W-:-:S03]  /*2aa30*/  VIADD R3, R25, 0x20 ;  /* 0x0000002019037836 */ /* 0x000fc60000000000 */
[----:B------:R0:W-:Y:S02]  /*2aa40*/  @!P1 LDGSTS.E.BYPASS.LTC128B.128 [R8+0x14c00], desc[UR60][R4.64], !P0 ;  /* 0x14c0000004089fae */ /* 0x0001e4000c101d7c */
[----:B------:R-:W-:Y:S02]  /*2aa50*/  ISETP.GE.AND P1, PT, R3, R29, PT ;  /* 0x0000001d0300720c */ /* 0x000fe40003f26270 */
[----:B------:R-:W-:Y:S04]  /*2aa60*/  SHFL.IDX PT, R3, R2, 0x2, 0x181f ;  /* 0x00581f0002037f89 */ /* 0x000fe800000e0000 */
[----:B0-----:R-:W0:Y:S07]  /*2aa70*/  SHFL.IDX PT, R4, R0, 0x2, 0x181f ;  /* 0x00581f0000047f89 */ /* 0x001e2e00000e0000 */
[----:B0-----:R-:W-:-:S05]  /*2aa80*/  @!P1 IADD3 R4, P2, R36, R4, RZ ;  /* 0x0000000424049210 */ /* 0x001fca0007f5e0ff */
[----:B------:R-:W-:-:S04]  /*2aa90*/  @!P1 IMAD.X R3, RZ, RZ, R3, P2 ;  /* 0x000000ffff039224 */ /* 0x000fc800010e0603 */
        /* <DEDUP_REMOVED lines=29> */
[----:B0-----:R-:W0:Y:S04]  /*2ac70*/  SHFL.IDX PT, R4, R0, 0x6, 0x181f ;  /* 0x00d81f0000047f89 */ /* 0x001e2800000e0000 */
[----:B------:R-:W1:Y:S03]  /*2ac80*/  SHFL.IDX PT, R0, R0, 0x7, 0x181f ;  /* 0x00f81f0000007f89 */ /* 0x000e6600000e0000 */
[----:B0-----:R-:W-:-:S05]  /*2ac90*/  @!P2 IADD3 R4, P1, R36, R4, RZ ;  /* 0x000000042404a210 */ /* 0x001fca0007f3e0ff */
[----:B------:R-:W-:-:S04]  /*2aca0*/  @!P2 IMAD.X R3, RZ, RZ, R3, P1 ;  /* 0x000000ffff03a224 */ /* 0x000fc800008e0603 */
[----:B------:R-:W-:Y:S02]  /*2acb0*/  @!P2 IMAD.MOV.U32 R5, RZ, RZ, R3 ;  /* 0x000000ffff05a224 */ /* 0x000fe400078e0003 */
[----:B------:R0:W2:Y:S04]  /*2acc0*/  SHFL.IDX PT, R3, R2, 0x7, 0x181f ;  /* 0x00f81f0002037f89 */ /* 0x0000a800000e0000 */
[----:B-1----:R0:W-:Y:S02]  /*2acd0*/  @!P2 LDGSTS.E.BYPASS.LTC128B.128 [R8+0x17400], desc[UR60][R4.64], !P0 ;  /* 0x174000000408afae */ /* 0x0021e4000c101d7c */
.L_x_9715:
[----:B------:R-:W-:-:S05]  /*2ace0*/  VIADD R25, R25, 0x70 ;  /* 0x0000007019197836 */ /* 0x000fca0000000000 */
[----:B------:R-:W-:-:S13]  /*2acf0*/  ISETP.GE.AND P1, PT, R25, R29, PT ;  /* 0x0000001d1900720c */ /* 0x000fda0003f26270 */
[----:B0-----:R-:W-:-:S05]  /*2ad00*/  @!P1 IADD3 R2, P2, R36, R0, RZ ;  /* 0x0000000024029210 */ /* 0x001fca0007f5e0ff */
[----:B--2---:R-:W-:-:S05]  /*2ad10*/  @!P1 IMAD.X R3, RZ, RZ, R3, P2 ;  /* 0x000000ffff039224 */ /* 0x004fca00010e0603 */
[----:B------:R-:W-:Y:S01]  /*2ad20*/  @!PT LDS RZ, [RZ] ;  /* 0x00000000fffff984 */ /* 0x000fe20000000800 */
[----:B------:R-:W-:Y:S01]  /*2ad30*/  @!PT LDS RZ, [RZ] ;  /* 0x00000000fffff984 */ /* 0x000fe20000000800 */
[----:B------:R-:W-:Y:S01]  /*2ad40*/  @!PT LDS RZ, [RZ] ;  /* 0x00000000fffff984 */ /* 0x000fe20000000800 */
[----:B------:R0:W-:Y:S01]  /*2ad50*/  @!P1 LDGSTS.E.BYPASS.LTC128B.128 [R8+0x17c00], desc[UR60][R2.64], !P0 ;  /* 0x17c0000002089fae */ /* 0x0001e2000c101d7c */
[----:B------:R-:W-:Y:S01]  /*2ad60*/  PLOP3.LUT P0, PT, PT, PT, PT, 0x80, 0x0 ;  /* 0x000000000000781c */ /* 0x000fe20003f0f070 */
[----:B------:R-:W-:-:S12]  /*2ad70*/  NOP ;  /* 0x0000000000007918 */ /* 0x000fd80000000000 */
.L_x_9409:
        /* <DEDUP_REMOVED lines=18> */
.L_x_9716:
[----:B------:R-:W-:Y:S05]  /*2aea0*/  BSYNC B0 ;  /* 0x0000000000007941 */ /* 0x000fea0003800000 */
.L_x_9410:
[----:B------:R-:W2:Y:S01]  /*2aeb0*/  LDL R2, [R1+0x18] ;  /* 0x0000180001027983 */ /* 0x000ea20000100800 */
[----:B------:R-:W-:-:S05]  /*2aec0*/  VIADD R32, R32, 0xfffffffe ;  /* 0xfffffffe20207836 */ /* 0x000fca0000000000 */
[----:B--2---:R-:W-:-:S13]  /*2aed0*/  ISETP.GE.AND P0, PT, R32, R2, PT ;  /* 0x000000022000720c */ /* 0x004fda0003f06270 */
[----:B------:R-:W-:Y:S05]  /*2aee0*/  @!P0 BRA `(.L_x_9412) ;  /* 0x0000001800a88947 */ /* 0x000fea0003800000 */
[----:B------:R1:W5:Y:S01]  /*2aef0*/  LDL.LU R26, [R1+0x8] ;  /* 0x00000800011a7983 */ /* 0x0003620000300800 */
[----:B------:R-:W-:Y:S02]  /*2af00*/  IMAD.MOV.U32 R37, RZ, RZ, R32 ;  /* 0x000000ffff257224 */ /* 0x000fe400078e0020 */
[----:B------:R-:W-:-:S07]  /*2af10*/  IMAD.MOV.U32 R25, RZ, RZ, R35 ;  /* 0x000000ffff197224 */ /* 0x000fce00078e0023 */
.L_x_9432:
[----:B0-----:R-:W2:Y:S01]  /*2af20*/  LDL R0, [R1+0x10] ;  /* 0x0000100001007983 */ /* 0x001ea20000100800 */
[----:B------:R-:W0:Y:S03]  /*2af30*/  LDC R7, c[0x0][0x430] ;  /* 0x00010c00ff077b82 */ /* 0x000e260000000800 */
[----:B---3--:R-:W3:Y:S04]  /*2af40*/  LDL R13, [R1+0x14] ;  /* 0x00001400010d7983 */ /* 0x008ee80000100800 */
[----:B------:R-:W4:Y:S01]  /*2af50*/  LDL R9, [R1+0x4] ;  /* 0x0000040001097983 */ /* 0x000f220000100800 */
        /* <DEDUP_REMOVED lines=29> */
[----:B------:R-:W-:-:S04]  /*2b130*/  IMAD.IADD R0, R10, 0x1, R0 ;  /* 0x000000010a007824 */ /* 0x000fc800078e0200 */
[----:B------:R-:W-:Y:S02]  /*2b140*/  IMAD.MOV.U32 R6, RZ, RZ, R0 ;  /* 0x000000ffff067224 */ /* 0x000fe400078e0000 */
[----:B------:R-:W-:Y:S02]  /*2b150*/  IMAD.MOV R8, RZ, RZ, -R2 ;  /* 0x000000ffff087224 */ /* 0x000fe400078e0a02 */
[----:B0-----:R-:W-:-:S05]  /*2b160*/  @P0 IMAD.HI.U32 R5, R0, R5, RZ ;  /* 0x0000000500050227 */ /* 0x001fca00078e00ff */
[----:B-1----:R-:W-:Y:S01]  /*2b170*/  @P0 SHF.R.U32.HI R6, RZ, R3, R5 ;  /* 0x00000003ff060219 */ /* 0x002fe20000011605 */
[----:B------:R-:W-:-:S04]  /*2b180*/  IMAD R8, R7, R8, R4 ;  /* 0x0000000807087224 */ /* 0x000fc800078e0204 */
        /* <DEDUP_REMOVED lines=13> */
[----:B------:R-:W-:Y:S01]  /*2b260*/  @!P1 IMAD.IADD R0, R0, 0x1, R3 ;  /* 0x0000000100009824 */ /* 0x000fe200078e0203 */
        /* <DEDUP_REMOVED lines=17> */
.L_x_9413:
[----:B------:R-:W-:Y:S01]  /*2b380*/  IMAD R0, R35, 0x8, R17 ;  /* 0x0000000823007824 */ /* 0x000fe200078e0211 */
[----:B------:R-:W-:Y:S01]  /*2b390*/  SHF.L.U32 R34, R2, 0x1f, RZ ;  /* 0x0000001f02227819 */ /* 0x000fe200000006ff */
[----:B------:R-:W-:Y:S01]  /*2b3a0*/  BSSY B0, `(.L_x_9414) ;  /* 0x0000004000007945 */ /* 0x000fe20003800000 */
[----:B------:R-:W-:Y:S02]  /*2b3b0*/  SHF.R.S32.HI R32, RZ, 0x1f, R8 ;  /* 0x0000001fff207819 */ /* 0x000fe40000011408 */
[----:B------:R-:W0:Y:S02]  /*2b3c0*/  SYNCS.PHASECHK.TRANS64.TRYWAIT P0, [R0+URZ+0x22880], R34 ;  /* 0x02288022000075a7 */ /* 0x000e24000800017f */
[----:B0-----:R-:W-:Y:S05]  /*2b3d0*/  @!P0 BRA `(.L_x_9415) ;  /* 0x0000009800c88947 */ /* 0x001fea0003800000 */
.L_x_9717:
[----:B------:R-:W-:Y:S05]  /*2b3e0*/  BSYNC B0 ;  /* 0x0000000000007941 */ /* 0x000fea0003800000 */
.L_x_9414:
        /* <DEDUP_REMOVED lines=84> */
.L_x_9739:
        /* <DEDUP_REMOVED lines=8> */
.L_x_9417:
        /* <DEDUP_REMOVED lines=11> */
.L_x_9418:
[----:B------:R2:W-:Y:S01]  /*2ba60*/  SYNCS.ARRIVE.TRANS64.A1T0 RZ, [R0+URZ+0x22870], RZ ;  /* 0x022870ff00ff79a7 */ /* 0x0005e2000810003f */
[----:B------:R-:W-:Y:S05]  /*2ba70*/  @!P3 BRA `(.L_x_9419) ;  /* 0x000000000004b947 */ /* 0x000fea0003800000 */
[----:B------:R-:W-:Y:S01]  /*2ba80*/  BPT.TRAP 0x1 ;  /* 0x000000040000795c */ /* 0x000fe20000300000 */
.L_x_9419:
[----:B------:R-:W3:Y:S01]  /*2ba90*/  SYNCS.PHASECHK.TRANS64.TRYWAIT P0, [R0+URZ+0x22840], R34 ;  /* 0x02284022000075a7 */ /* 0x000ee2000800017f */
[----:B------:R-:W-:Y:S04]  /*2baa0*/  BSSY B0, `(.L_x_9420) ;  /* 0x0000002000007945 */ /* 0x000fe80003800000 */
[----:B---3--:R-:W-:Y:S05]  /*2bab0*/  @!P0 BRA `(.L_x_9421) ;  /* 0x0000009c00e08947 */ /* 0x008fea0003800000 */
.L_x_9740:
[----:B------:R-:W-:Y:S05]  /*2bac0*/  BSYNC B0 ;  /* 0x0000000000007941 */ /* 0x000fea0003800000 */
.L_x_9420:
        /* <DEDUP_REMOVED lines=14> */
[----:B----4-:R-:W-:Y:S01]  /*2bbb0*/  ISETP.GE.AND P2, PT, R36, R11, PT ;  /* 0x0000000b2400720c */ /* 0x010fe20003f46270 */
        /* <DEDUP_REMOVED lines=64> */
.L_x_9762:
        /* <DEDUP_REMOVED lines=8> */
.L_x_9423:
        /* <DEDUP_REMOVED lines=11> */
.L_x_9424:
[----:B------:R-:W4:Y:S01]  /*2c0f0*/  LDL R2, [R1+0x44] ;  /* 0x0000440001027983 */ /* 0x000f220000100800 */
[----:B------:R1:W-:Y:S01]  /*2c100*/  SYNCS.ARRIVE.TRANS64.A1T0 RZ, [R0+URZ+0x22830], RZ ;  /* 0x022830ff00ff79a7 */ /* 0x0003e2000810003f */
[----:B----4-:R-:W-:-:S13]  /*2c110*/  ISETP.NE.AND P0, PT, R2, 0x3, PT ;  /* 0x000000030200780c */ /* 0x010fda0003f05270 */
[----:B-1----:R-:W-:Y:S05]  /*2c120*/  @!P0 BRA `(.L_x_9425) ;  /* 0x0000000000048947 */ /* 0x002fea0003800000 */
[----:B------:R-:W-:Y:S01]  /*2c130*/  BPT.TRAP 0x1 ;  /* 0x000000040000795c */ /* 0x000fe20000300000 */
.L_x_9425:
[----:B--23--:R-:W-:Y:S01]  /*2c140*/  LOP3.LUT R0, R26, 0x1, RZ, 0x3c, !PT ;  /* 0x000000011a007812 */ /* 0x00cfe200078e3cff */
[----:B------:R-:W-:Y:S01]  /*2c150*/  IMAD R2, R25, 0x8, R17 ;  /* 0x0000000819027824 */ /* 0x000fe200078e0211 */
[----:B------:R-:W-:Y:S02]  /*2c160*/  BSSY B0, `(.L_x_9426) ;  /* 0x0000004000007945 */ /* 0x000fe40003800000 */
[----:B------:R-:W-:-:S04]  /*2c170*/  SHF.L.U32 R0, R0, 0x1f, RZ ;  /* 0x0000001f00007819 */ /* 0x000fc800000006ff */
[----:B------:R-:W1:Y:S02]  /*2c180*/  SYNCS.PHASECHK.TRANS64.TRYWAIT P2, [R2+URZ+0x22870], R0 ;  /* 0x02287000020075a7 */ /* 0x000e64000804017f */
[----:B-1----:R-:W-:Y:S05]  /*2c190*/  @!P2 BRA `(.L_x_9427) ;  /* 0x000000a000eca947 */ /* 0x002fea0003800000 */
.L_x_9763:
[----:B------:R-:W-:Y:S05]  /*2c1a0*/  BSYNC B0 ;  /* 0x0000000000007941 */ /* 0x000fea0003800000 */
.L_x_9426:
[----:B------:R-:W2:Y:S02]  /*2c1b0*/  LDL R3, [R1+0x4c] ;  /* 0x00004c0001037983 */ /* 0x000ea40000100800 */
[----:B--2---:R-:W-:-:S13]  /*2c1c0*/  ISETP.NE.AND P2, PT, R3, 0x3, PT ;  /* 0x000000030300780c */ /* 0x004fda0003f45270 */
[----:B------:R-:W-:Y:S05]  /*2c1d0*/  @!P2 BRA `(.L_x_9428) ;  /* 0x000000000004a947 */ /* 0x000fea0003800000 */
[----:B------:R-:W-:Y:S01]  /*2c1e0*/  BPT.TRAP 0x1 ;  /* 0x000000040000795c */ /* 0x000fe20000300000 */
.L_x_9428:
[----:B------:R-:W-:Y:S01]  /*2c1f0*/  SHF.L.U32 R3, R26, 0x1f, RZ ;  /* 0x0000001f1a037819 */ /* 0x000fe200000006ff */
[----:B-1----:R-:W-:-:S03]  /*2c200*/  IMAD R0, R25, 0x5000, RZ ;  /* 0x0000500019007824 */ /* 0x002fc600078e02ff */
[----:B------:R-:W1:Y:S02]  /*2c210*/  SYNCS.PHASECHK.TRANS64.TRYWAIT P2, [R2+URZ+0x22860], R3 ;  /* 0x02286003020075a7 */ /* 0x000e64000804017f */
[----:B-1----:R-:W-:Y:S05]  /*2c220*/  @!P2 BRA `(.L_x_9429) ;  /* 0x000000a000dca947 */ /* 0x002fea0003800000 */
.L_x_9764:
        /* <DEDUP_REMOVED lines=36> */
[----:B------:R-:W-:Y:S02]  /*2c470*/  LOP3.LUT R20, R23, 0x2800, RZ, 0xfc, !PT ;  /* 0x0000280017147812 */ /* 0x000fe400078efcff */
        /* <DEDUP_REMOVED lines=70> */
.L_x_9430:
[----:B-1----:R1:W-:Y:S01]  /*2c8e0*/  SYNCS.ARRIVE.TRANS64.A1T0 RZ, [R2+URZ+0x22850], RZ ;  /* 0x022850ff02ff79a7 */ /* 0x0023e2000810003f */
[----:B------:R-:W-:Y:S06]  /*2c8f0*/  BAR.SYNC.DEFER_BLOCKING 0x2, 0x80 ;  /* 0x0082000000007b1d */ /* 0x000fec0000010000 */
[----:B------:R-:W-:Y:S05]  /*2c900*/  @!P0 BRA `(.L_x_9431) ;  /* 0x0000000000048947 */ /* 0x000fea0003800000 */
[----:B------:R-:W-:Y:S01]  /*2c910*/  BPT.TRAP 0x1 ;  /* 0x000000040000795c */ /* 0x000fe20000300000 */
.L_x_9431:
[----:B0-----:R-:W2:Y:S01]  /*2c920*/  LDL R0, [R1+0x1c] ;  /* 0x00001c0001007983 */ /* 0x001ea20000100800 */
[----:B-1----:R-:W-:Y:S02]  /*2c930*/  VIADD R2, R2, 0x22880 ;  /* 0x0002288002027836 */ /* 0x002fe40000000000 */
[----:B------:R-:W-:Y:S01]  /*2c940*/  IMAD.MOV.U32 R25, RZ, RZ, R35 ;  /* 0x000000ffff197224 */ /* 0x000fe200078e0023 */
[----:B------:R3:W5:Y:S02]  /*2c950*/  LDL R26, [R1+0x8] ;  /* 0x00000800011a7983 */ /* 0x0007640000100800 */
[----:B--2---:R-:W-:-:S04]  /*2c960*/  PRMT R2, R0, 0x654, R2 ;  /* 0x0000065400027816 */ /* 0x004fc80000000002 */
[----:B------:R3:W-:Y:S01]  /*2c970*/  SYNCS.ARRIVE.TRANS64.RED.A1T0 RZ, [R2+URZ], RZ ;  /* 0x000000ff02ff79a7 */ /* 0x0007e2000810043f */
[----:B------:R-:W-:Y:S05]  /*2c980*/  @P1 BRA `(.L_x_9432) ;  /* 0xffffffe400641947 */ /* 0x000fea000383ffff */
.L_x_9412:
        /* <DEDUP_REMOVED lines=19> */
.L_x_9434:
[----:B------:R-:W-:Y:S05]  /*2cac0*/  BSYNC B0 ;  /* 0x0000000000007941 */ /* 0x000fea0003800000 */
.L_x_9433:
[----:B------:R-:W-:Y:S05]  /*2cad0*/  @!P0 BRA `(.L_x_9435) ;  /* 0x0000000000048947 */ /* 0x000fea0003800000 */
[----:B------:R-:W-:Y:S01]  /*2cae0*/  BPT.TRAP 0x1 ;  /* 0x000000040000795c */ /* 0x000fe20000300000 */
.L_x_9435:
[----:B------:R-:W2:Y:S01]  /*2caf0*/  LDL R0, [R1+0x8] ;  /* 0x0000080001007983 */ /* 0x000ea20000100800 */
[----:B------:R-:W-:Y:S01]  /*2cb00*/  BSSY B0, `(.L_x_9436) ;  /* 0x0000006000007945 */ /* 0x000fe20003800000 */
[----:B--2---:R-:W-:Y:S01]  /*2cb10*/  LOP3.LUT R3, R0, 0x1, RZ, 0x3c, !PT ;  /* 0x0000000100037812 */ /* 0x004fe200078e3cff */
[----:B------:R-:W-:-:S03]  /*2cb20*/  IMAD R0, R35, 0x8, R17 ;  /* 0x0000000823007824 */ /* 0x000fc600078e0211 */
[----:B------:R-:W-:-:S04]  /*2cb30*/  SHF.L.U32 R3, R3, 0x1f, RZ ;  /* 0x0000001f03037819 */ /* 0x000fc800000006ff */
[----:B------:R-:W0:Y:S02]  /*2cb40*/  SYNCS.PHASECHK.TRANS64.TRYWAIT P1, [R0+URZ+0x22870], R3 ;  /* 0x02287003000075a7 */ /* 0x000e24000802017f */
[----:B0-----:R-:W-:Y:S05]  /*2cb50*/  @!P1 BRA `(.L_x_9437) ;  /* 0x0000009800a49947 */ /* 0x001fea0003800000 */
.L_x_9765:
[----:B------:R-:W-:Y:S05]  /*2cb60*/  BSYNC B0 ;  /* 0x0000000000007941 */ /* 0x000fea0003800000 */
.L_x_9436:
[----:B------:R-:W2:Y:S02]  /*2cb70*/  LDL R2, [R1+0x4c] ;  /* 0x00004c0001027983 */ /* 0x000ea40000100800 */
[----:B--2---:R-:W-:-:S13]  /*2cb80*/  ISETP.NE.AND P1, PT, R2, 0x3, PT ;  /* 0x000000030200780c */ /* 0x004fda0003f25270 */
[----:B------:R-:W-:Y:S05]  /*2cb90*/  @!P1 BRA `(.L_x_9438) ;  /* 0x0000000000049947 */ /* 0x000fea0003800000 */
[----:B------:R-:W-:Y:S01]  /*2cba0*/  BPT.TRAP 0x1 ;  /* 0x000000040000795c */ /* 0x000fe20000300000 */
.L_x_9438:
[----:B------:R-:W0:Y:S02]  /*2cbb0*/  LDL R2, [R1+0x8] ;  /* 0x0000080001027983 */ /* 0x000e240000100800 */
[----:B0-----:R-:W-:-:S04]  /*2cbc0*/  SHF.L.U32 R3, R2, 0x1f, RZ ;  /* 0x0000001f02037819 */ /* 0x001fc800000006ff */
[----:B------:R-:W0:Y:S02]  /*2cbd0*/  SYNCS.PHASECHK.TRANS64.TRYWAIT P1, [R0+URZ+0x22860], R3 ;  /* 0x02286003000075a7 */ /* 0x000e24000802017f */
[----:B0-----:R-:W-:Y:S05]  /*2cbe0*/  @!P1 BRA `(.L_x_9439) ;  /* 0x0000009800949947 */ /* 0x001fea0003800000 */
.L_x_9766:
[----:B------:R-:W2:Y:S01]  /*2cbf0*/  LDL R12, [R1+0x20] ;  /* 0x00002000010c7983 */ /* 0x000ea20000100800 */
[----:B0-----:R-:W-:Y:S01]  /*2cc00*/  IMAD R3, R35, 0x5000, RZ ;  /* 0x0000500023037824 */ /* 0x001fe200078e02ff */
[----:B------:R-:W-:Y:S05]  /*2cc10*/  WARPSYNC.ALL ;  /* 0x0000000000007948 */ /* 0x000fea0003800000 */
[----:B------:R-:W-:Y:S02]  /*2cc20*/  LOP3.LUT R2, R3, R28, RZ, 0xfc, !PT ;  /* 0x0000001c03027212 */ /* 0x000fe400078efcff */
[----:B------:R-:W-:-:S03]  /*2cc30*/  LOP3.LUT R20, R23, 0x1800, RZ, 0xfc, !PT ;  /* 0x0000180017147812 */ /* 0x000fc600078efcff */
[----:B------:R-:W-:-:S05]  /*2cc40*/  IMAD.IADD R13, R17, 0x1, R2 ;  /* 0x00000001110d7824 */ /* 0x000fca00078e0202 */
[----:B------:R-:W0:Y:S02]  /*2cc50*/  LDSM.16.MT88.4 R4, [R13+0xa400] ;  /* 0x00a400000d04783b */ /* 0x000e240000004200 */
[C-C-:B0-----:R-:W-:Y:S02]  /*2cc60*/  PRMT R8, R4.reuse, 0x6420, R5.reuse ;  /* 0x0000642004087816 */ /* 0x141fe40000000005 */
[----:B------:R-:W-:Y:S02]  /*2cc70*/  PRMT R9, R4, 0x7531, R5 ;  /* 0x0000753104097816 */ /* 0x000fe40000000005 */
[C-C-:B------:R-:W-:Y:S02]  /*2cc80*/  PRMT R10, R6.reuse, 0x6420, R7.reuse ;  /* 0x00006420060a7816 */ /* 0x140fe40000000007 */
[----:B------:R-:W-:Y:S02]  /*2cc90*/  PRMT R11, R6, 0x7531, R7 ;  /* 0x00007531060b7816 */ /* 0x000fe40000000007 */
[----:B--2---:R-:W-:-:S02]  /*2cca0*/  IADD3 R2, R17, R12, R3 ;  /* 0x0000000c11027210 */ /* 0x004fc40007ffe003 */
[----:B------:R-:W-:-:S03]  /*2ccb0*/  LOP3.LUT R12, R3, R23, RZ, 0xfc, !PT ;  /* 0x00000017030c7212 */ /* 0x000fc600078efcff */
[----:B------:R-:W0:Y:S02]  /*2ccc0*/  LDSM.16.MT88.4 R4, [R2+0xa400] ;  /* 0x00a400000204783b */ /* 0x000e240000004200 */
[----:B------:R-:W-:-:S05]  /*2ccd0*/  IMAD.IADD R12, R19, 0x1, R12 ;  /* 0x00000001130c7824 */ /* 0x000fca00078e020c */
[----:B------:R0:W-:Y:S02]  /*2cce0*/  STSM.16.M88.4 [R12], R8 ;  /* 0x000000080c007844 */ /* 0x0001e40000000200 */
[C-C-:B0-----:R-:W-:Y:S02]  /*2ccf0*/  PRMT R8, R4.reuse, 0x6420, R5.reuse ;  /* 0x0000642004087816 */ /* 0x141fe40000000005 */
[----:B------:R-:W-:Y:S02]  /*2cd00*/  PRMT R9, R4, 0x7531, R5 ;  /* 0x0000753104097816 */ /* 0x000fe40000000005 */
[----:B------:R-:W-:Y:S02]  /*2cd10*/  LOP3.LUT R4, R3, 0x800, R23, 0xfe, !PT ;  /* 0x0000080003047812 */ /* 0x000fe400078efe17 */
        /* <DEDUP_REMOVED lines=89> */
.L_x_9440:
[----:B------:R0:W-:Y:S01]  /*2d2b0*/  SYNCS.ARRIVE.TRANS64.A1T0 RZ, [R0+URZ+0x22850], RZ ;  /* 0x022850ff00ff79a7 */ /* 0x0001e2000810003f */
[----:B------:R-:W-:Y:S06]  /*2d2c0*/  BAR.SYNC.DEFER_BLOCKING 0x2, 0x80 ;  /* 0x0082000000007b1d */ /* 0x000fec0000010000 */
[----:B------:R-:W-:Y:S05]  /*2d2d0*/  @!P0 BRA `(.L_x_9441) ;  /* 0x0000000000048947 */ /* 0x000fea0003800000 */
[----:B------:R-:W-:Y:S01]  /*2d2e0*/  BPT.TRAP 0x1 ;  /* 0x000000040000795c */ /* 0x000fe20000300000 */
.L_x_9441:
[----:B------:R-:W2:Y:S04]  /*2d2f0*/  LDL R3, [R1+0x1c] ;  /* 0x00001c0001037983 */ /* 0x000ea80000100800 */
[----:B------:R-:W3:Y:S01]  /*2d300*/  LDL.LU R2, [R1+0x8] ;  /* 0x0000080001027983 */ /* 0x000ee20000300800 */
[----:B0-----:R-:W-:Y:S02]  /*2d310*/  VIADD R0, R0, 0x22880 ;  /* 0x0002288000007836 */ /* 0x001fe40000000000 */
[----:B------:R-:W-:-:S05]  /*2d320*/  VIADD R35, R35, 0x1 ;  /* 0x0000000123237836 */ /* 0x000fca0000000000 */
[----:B------:R-:W-:-:S04]  /*2d330*/  ISETP.NE.AND P0, PT, R35, 0x2, PT ;  /* 0x000000022300780c */ /* 0x000fc80003f05270 */
[----:B------:R-:W-:Y:S02]  /*2d340*/  SEL R35, R35, RZ, P0 ;  /* 0x000000ff23237207 */ /* 0x000fe40000000000 */
[----:B--2---:R-:W-:-:S04]  /*2d350*/  PRMT R0, R3, 0x654, R0 ;  /* 0x0000065403007816 */ /* 0x004fc80000000000 */
[----:B------:R0:W-:Y:S02]  /*2d360*/  SYNCS.ARRIVE.TRANS64.RED.A1T0 RZ, [R0+URZ], RZ ;  /* 0x000000ff00ff79a7 */ /* 0x0001e4000810043f */
[----:B0-----:R-:W-:-:S04]  /*2d370*/  SEL R0, RZ, 0x1, P0 ;  /* 0x00000001ff007807 */ /* 0x001fc80000000000 */
[----:B---3--:R-:W-:-:S05]  /*2d380*/  LOP3.LUT R2, R2, R0, RZ, 0x3c, !PT ;  /* 0x0000000002027212 */ /* 0x008fca00078e3cff */
[----:B------:R0:W-:Y:S02]  /*2d390*/  STL [R1+0x8], R2 ;  /* 0x0000080201007387 */ /* 0x0001e40000100800 */
.L_x_9384:
[----:B------:R-:W-:-:S13]  /*2d3a0*/  LOP3.LUT P0, RZ, R16, 0x200, RZ, 0xc0, !PT ;  /* 0x0000020010ff7812 */ /* 0x000fda000780c0ff */
[----:B------:R-:W-:Y:S05]  /*2d3b0*/  @!P0 BRA `(.L_x_9442) ;  /* 0x0000000000288947 */ /* 0x000fea0003800000 */
[----:B------:R-:W-:Y:S05]  /*2d3c0*/  WARPSYNC.ALL ;  /* 0x0000000000007948 */ /* 0x000fea0003800000 */
[----:B------:R-:W1:Y:S08]  /*2d3d0*/  S2UR UR4, SR_CgaCtaId ;  /* 0x00000000000479c3 */ /* 0x000e700000008800 */
[----:B------:R-:W-:Y:S01]  /*2d3e0*/  BAR.SYNC.DEFER_BLOCKING 0x5, 0x180 ;  /* 0x0146000000007b1d */ /* 0x000fe20000010000 */
[----:B------:R-:W-:Y:S01]  /*2d3f0*/  MOV R17, 0x400 ;  /* 0x0000040000117802 */ /* 0x000fe20000000f00 */
[----:B-1----:R-:W-:-:S05]  /*2d400*/  IMAD.U32 R0, RZ, RZ, UR4 ;  /* 0x00000004ff007e24 */ /* 0x002fca000f8e00ff */
[----:B------:R-:W-:Y:S01]  /*2d410*/  LEA R17, R0, R17, 0x18 ;  /* 0x0000001100117211 */ /* 0x000fe200078ec0ff */
[----:B------:R1:W-:Y:S04]  /*2d420*/  STL [R1+0x1c], R0 ;  /* 0x00001c0001007387 */ /* 0x0003e80000100800 */
[----:B-----5:R1:W2:Y:S01]  /*2d430*/  LDS.128 R24, [R17+0x228d0] ;  /* 0x0228d00011187984 */ /* 0x0202a20000000c00 */
[----:B------:R-:W-:Y:S06]  /*2d440*/  BAR.ARV 0x4, 0x180 ;  /* 0x0106000000007b1d */ /* 0x000fec0000002000 */
[----:B------:R-:W-:Y:S05]  /*2d450*/  BRA `(.L_x_9443) ;  /* 0x0000000c00e47947 */ /* 0x000fea0003800000 */
.L_x_9442:
        /* <DEDUP_REMOVED lines=8> */
[----:B0-----:R-:W0:Y:S08]  /*2d4e0*/  @!P1 LDC.64 R2, c[0x0][0xc80] ;  /* 0x00032000ff029b82 */ /* 0x001e300000000a00 */
[----:B------:R-:W1:Y:S01]  /*2d4f0*/  @!P1 LDC.64 R4, c[0x0][0xc78] ;  /* 0x00031e00ff049b82 */ /* 0x000e620000000a00 */
        /* <DEDUP_REMOVED lines=33> */
.L_x_9776:
[----:B------:R-:W-:Y:S02]  /*2d710*/  ULDC UR4, c[0x0][0xc38] ;  /* 0x00030e0000047ab9 */ /* 0x000fe40000000800 */
[----:B------:R-:W-:-:S04]  /*2d720*/  IMAD.U32 R4, RZ, RZ, UR4 ;  /* 0x00000004ff047e24 */ /* 0x000fc8000f8e00ff */
[----:B-1----:R-:W-:-:S04]  /*2d730*/  IMAD R3, R14, R4, RZ ;  /* 0x000000040e037224 */ /* 0x002fc800078e02ff */
[----:B------:R-:W-:-:S05]  /*2d740*/  IMAD.IADD R6, R6, 0x1, R3 ;  /* 0x0000000106067824 */ /* 0x000fca00078e0203 */
[----:B------:R-:W-:-:S13]  /*2d750*/  ISETP.GT.AND P6, PT, R6, R0, PT ;  /* 0x000000000600720c */ /* 0x000fda0003fc4270 */
[----:B------:R-:W-:Y:S05]  /*2d760*/  @P6 BRA `(.L_x_9445) ;  /* 0x0000000000a46947 */ /* 0x000fea0003800000 */
.L_x_9448:
        /* <DEDUP_REMOVED lines=35> */
.L_x_9784:
[----:B------:R-:W-:Y:S02]  /*2d9a0*/  ULDC UR4, c[0x0][0xc38] ;  /* 0x00030e0000047ab9 */ /* 0x000fe40000000800 */
[----:B------:R-:W-:-:S04]  /*2d9b0*/  IMAD.U32 R4, RZ, RZ, UR4 ;  /* 0x00000004ff047e24 */ /* 0x000fc8000f8e00ff */
[----:B-1----:R-:W-:-:S04]  /*2d9c0*/  IMAD R3, R14, R4, RZ ;  /* 0x000000040e037224 */ /* 0x002fc800078e02ff */
[----:B------:R-:W-:-:S05]  /*2d9d0*/  IMAD.IADD R6, R3, 0x1, R6 ;  /* 0x0000000103067824 */ /* 0x000fca00078e0206 */
[----:B------:R-:W-:-:S13]  /*2d9e0*/  ISETP.GT.AND P6, PT, R6, R0, PT ;  /* 0x000000000600720c */ /* 0x000fda0003fc4270 */
[----:B------:R-:W-:Y:S05]  /*2d9f0*/  @!P6 BRA `(.L_x_9448) ;  /* 0xfffffffc005ce947 */ /* 0x000fea000383ffff */
.L_x_9445:
        /* <DEDUP_REMOVED lines=10> */
.L_x_9789:
[----:B------:R-:W-:-:S13]  /*2daa0*/  ISETP.NE.AND P0, PT, R3, RZ, PT ;  /* 0x000000ff0300720c */ /* 0x000fda0003f05270 */
[----:B------:R-:W-:Y:S05]  /*2dab0*/  @!P0 BRA `(.L_x_9450) ;  /* 0x0000000000108947 */ /* 0x000fea0003800000 */
[----:B------:R-:W-:Y:S01]  /*2dac0*/  UMOV UR4, 0xffffffff ;  /* 0xffffffff00047882 */ /* 0x000fe20000000000 */
[----:B------:R-:W-:Y:S02]  /*2dad0*/  VIADD R12, R7, 0xffffffff ;  /* 0xffffffff070c7836 */ /* 0x000fe40000000000 */
[----:B------:R-:W-:Y:S05]  /*2dae0*/  BRA.DIV UR4, `(.L_x_9451) ;  /* 0x0000009604447947 */ /* 0x000fea000b800000 */
[----:B------:R4:W0:Y:S02]  /*2daf0*/  SHFL.IDX PT, R24, R2, R12, 0x1f ;  /* 0x00001f0c02187589 */ /* 0x00082400000e0000 */
.L_x_9450:
[----:B---3--:R-:W-:Y:S01]  /*2db00*/  ISETP.NE.AND P0, PT, R5, 0x1, PT ;  /* 0x000000010500780c */ /* 0x008fe20003f05270 */
[----:B0-----:R-:W-:-:S04]  /*2db10*/  IMAD R24, R24, R4, R6 ;  /* 0x0000000418187224 */ /* 0x001fc800078e0206 */
[----:B------:R-:W-:-:S08]  /*2db20*/  IMAD.IADD R0, R0, 0x1, -R24 ;  /* 0x0000000100007824 */ /* 0x000fd000078e0a18 */
[----:B------:R-:W-:Y:S05]  /*2db30*/  @!P0 BRA `(.L_x_9452) ;  /* 0x0000000000e08947 */ /* 0x000fea0003800000 */
[----:B--2---:R-:W-:Y:S01]  /*2db40*/  IABS R4, R25 ;  /* 0x0000001900047213 */ /* 0x004fe20000000000 */
[----:B----4-:R-:W-:-:S03]  /*2db50*/  IMAD.MOV.U32 R2, RZ, RZ, RZ ;  /* 0x000000ffff027224 */ /* 0x010fc600078e00ff */
[----:B------:R-:W0:Y:S08]  /*2db60*/  I2F.RP R6, R4 ;  /* 0x0000000400067306 */ /* 0x000e300000209400 */
[----:B0-----:R-:W0:Y:S02]  /*2db70*/  MUFU.RCP R6, R6 ;  /* 0x0000000600067308 */ /* 0x001e240000001000 */
[----:B0-----:R-:W-:-:S06]  /*2db80*/  VIADD R8, R6, 0xffffffe ;  /* 0x0ffffffe06087836 */ /* 0x001fcc0000000000 */
[----:B------:R-:W1:Y:S02]  /*2db90*/  F2I.FTZ.U32.TRUNC.NTZ R3, R8 ;  /* 0x0000000800037305 */ /* 0x000e64000021f000 */
[----:B-1----:R-:W-:-:S04]  /*2dba0*/  IMAD.MOV R7, RZ, RZ, -R3 ;  /* 0x000000ffff077224 */ /* 0x002fc800078e0a03 */
        /* <DEDUP_REMOVED lines=47> */
[----:B-----5:R-:W-:Y:S01]  /*2dea0*/  IMAD R26, R3, 0x10000, R6 ;  /* 0x00010000031a7824 */ /* 0x020fe200078e0206 */
[----:B------:R-:W-:Y:S06]  /*2deb0*/  BRA `(.L_x_9453) ;  /* 0x0000000000f47947 */ /* 0x000fec0003800000 */
.L_x_9452:
[----:B----4-:R-:W0:Y:S02]  /*2dec0*/  LDC.64 R2, c[0x0][0xc90] ;  /* 0x00032400ff027b82 */ /* 0x010e240000000a00 */
[----:B0-----:R-:W-:-:S05]  /*2ded0*/  IMAD.WIDE R2, R27, 0x4, R2 ;  /* 0x000000041b027825 */ /* 0x001fca00078e0202 */
[----:B------:R-:W2:Y:S02]  /*2dee0*/  LDG.E R6, desc[UR60][R2.64] ;  /* 0x0000003c02067981 */ /* 0x000ea4000c1e1900 */
[----:B--2---:R-:W-:-:S05]  /*2def0*/  IMAD R5, R25, R6, RZ ;  /* 0x0000000619057224 */ /* 0x004fca00078e02ff */
[----:B-1----:R-:W-:-:S04]  /*2df00*/  IABS R7, R5 ;  /* 0x0000000500077213 */ /* 0x002fc80000000000 */
        /* <DEDUP_REMOVED lines=54> */
[----:B-----5:R-:W-:Y:S02]  /*2e270*/  IMAD R26, R2, R4, R7 ;  /* 0x00000004021a7224 */ /* 0x020fe400078e0207 */
[----:B------:R-:W-:-:S07]  /*2e280*/  IMAD.MOV.U32 R0, RZ, RZ, R2 ;  /* 0x000000ffff007224 */ /* 0x000fce00078e0002 */
.L_x_9453:
[----:B------:R-:W-:-:S05]  /*2e290*/  LOP3.LUT R0, RZ, R0, RZ, 0x33, !PT ;  /* 0x00000000ff007212 */ /* 0x000fca00078e33ff */
[----:B------:R-:W-:Y:S01]  /*2e2a0*/  IMAD.IADD R25, R25, 0x1, R0 ;  /* 0x0000000119197824 */ /* 0x000fe200078e0200 */
[----:B------:R-:W-:Y:S06]  /*2e2b0*/  BRA `(.L_x_9454) ;  /* 0x00000000001c7947 */ /* 0x000fec0003800000 */
.L_x_9446:
[----:B------:R-:W-:Y:S01]  /*2e2c0*/  UMOV UR4, URZ ;  /* 0x0000003f00047c82 */ /* 0x000fe20008000000 */
[----:B------:R-:W-:Y:S01]  /*2e2d0*/  UMOV UR5, URZ ;  /* 0x0000003f00057c82 */ /* 0x000fe20008000000 */
[----:B------:R-:W-:Y:S01]  /*2e2e0*/  ULDC UR6, c[0x0][0xc3c] ;  /* 0x00030f0000067ab9 */ /* 0x000fe20000000800 */
[----:B------:R-:W-:Y:S02]  /*2e2f0*/  IMAD.MOV.U32 R24, RZ, RZ, R0 ;  /* 0x000000ffff187224 */ /* 0x000fe400078e0000 */
[----:B------:R-:W-:Y:S02]  /*2e300*/  IMAD.U32 R25, RZ, RZ, UR4 ;  /* 0x00000004ff197e24 */ /* 0x000fe4000f8e00ff */
[----:B-----5:R-:W-:Y:S02]  /*2e310*/  IMAD.U32 R26, RZ, RZ, UR5 ;  /* 0x00000005ff1a7e24 */ /* 0x020fe4000f8e00ff */
[----:B------:R-:W-:-:S07]  /*2e320*/  IMAD.U32 R27, RZ, RZ, UR6 ;  /* 0x00000006ff1b7e24 */ /* 0x000fce000f8e00ff */
.L_x_9454:
        /* <DEDUP_REMOVED lines=12> */
.L_x_9443:
[----:B------:R-:W-:Y:S02]  /*2e3f0*/  ULDC UR4, c[0x0][0xc3c] ;  /* 0x00030f0000047ab9 */ /* 0x000fe40000000800 */
[----:B--2---:R-:W-:-:S13]  /*2e400*/  ISETP.GE.AND P0, PT, R27, UR4, PT ;  /* 0x000000041b007c0c */ /* 0x004fda000bf06270 */
[----:B------:R-:W-:Y:S05]  /*2e410*/  @!P0 BRA `(.L_x_9455) ;  /* 0xffffff8000748947 */ /* 0x000fea000383ffff */
[----:B------:R-:W-:Y:S05]  /*2e420*/  BSYNC B7 ;  /* 0x0000000000077941 */ /* 0x000fea0003800000 */
.L_x_9327:
[----:B01----:R-:W2:Y:S01]  /*2e430*/  LDL.LU R0, [R1+0x48] ;  /* 0x0000480001007983 */ /* 0x003ea20000300800 */
        /* <DEDUP_REMOVED lines=11> */
.L_x_9792:
[----:B------:R-:W-:Y:S05]  /*2e4f0*/  BSYNC B0 ;  /* 0x0000000000007941 */ /* 0x000fea0003800000 */
.L_x_9456:
[----:B------:R-:W-:-:S03]  /*2e500*/  UMOV UR4, 0xffffffff ;  /* 0xffffffff00047882 */ /* 0x000fc60000000000 */
[----:B------:R-:W-:Y:S05]  /*2e510*/  BRA.DIV UR4, `(.L_x_9458) ;  /* 0x0000008a04f47947 */ /* 0x000fea000b800000 */
[----:B0-----:R-:W0:Y:S02]  /*2e520*/  S2R R0, SR_TID.X ;  /* 0x0000000000007919 */ /* 0x001e240000002100 */
[----:B0-----:R-:W-:-:S04]  /*2e530*/  SHF.R.U32.HI R0, RZ, 0x5, R0 ;  /* 0x00000005ff007819 */ /* 0x001fc80000011600 */
[----:B------:R-:W-:-:S05]  /*2e540*/  LOP3.LUT R0, R0, 0x3, RZ, 0xc0, !PT ;  /* 0x0000000300007812 */ /* 0x000fca00078ec0ff */
[----:B------:R0:W1:Y:S02]  /*2e550*/  SHFL.IDX PT, R14, R0, RZ, 0x1f ;  /* 0x00001fff000e7589 */ /* 0x00006400000e0000 */
.L_x_9795:
[----:B-1----:R-:W-:-:S13]  /*2e560*/  ISETP.NE.AND P0, PT, R14, RZ, PT ;  /* 0x000000ff0e00720c */ /* 0x002fda0003f05270 */
[----:B------:R-:W-:Y:S05]  /*2e570*/  @P0 BRA `(.L_x_9064) ;  /* 0x0000000000b00947 */ /* 0x000fea0003800000 */
[----:B------:R-:W-:-:S03]  /*2e580*/  UMOV UR4, 0xffffffff ;  /* 0xffffffff00047882 */ /* 0x000fc60000000000 */
[----:B------:R-:W-:Y:S05]  /*2e590*/  BRA.DIV UR4, `(.L_x_9459) ;  /* 0x0000008e04087947 */ /* 0x000fea000b800000 */
[----:B------:R-:W-:-:S13]  /*2e5a0*/  ELECT P6, URZ, PT ;  /* 0x00000000003f782f */ /* 0x000fda00038c0000 */
.L_x_9798:
[----:B------:R-:W-:Y:S05]  /*2e5b0*/  @!P6 BRA `(.L_x_9064) ;  /* 0x0000000000a0e947 */ /* 0x000fea0003800000 */
[----:B0-----:R-:W2:Y:S02]  /*2e5c0*/  LDL.LU R0, [R1+0x24] ;  /* 0x0000240001007983 */ /* 0x001ea40000300800 */
[----:B--2---:R-:W-:-:S04]  /*2e5d0*/  LOP3.LUT R0, R0, 0x2, RZ, 0xfc, !PT ;  /* 0x0000000200007812 */ /* 0x004fc800078efcff */
[----:B------:R-:W-:-:S13]  /*2e5e0*/  ISETP.NE.AND P0, PT, R0, 0x3, PT ;  /* 0x000000030000780c */ /* 0x000fda0003f05270 */
[----:B------:R-:W-:Y:S05]  /*2e5f0*/  @!P0 BRA `(.L_x_9460) ;  /* 0x0000000000048947 */ /* 0x000fea0003800000 */
[----:B------:R-:W-:Y:S01]  /*2e600*/  BPT.TRAP 0x1 ;  /* 0x000000040000795c */ /* 0x000fe20000300000 */
.L_x_9460:
        /* <DEDUP_REMOVED lines=8> */
.L_x_9799:
[----:B------:R-:W2:Y:S01]  /*2e690*/  LDL.LU R4, [R1+0x8] ;  /* 0x0000080001047983 */ /* 0x000ea20000300800 */
[----:B------:R-:W-:Y:S02]  /*2e6a0*/  SEL R35, R35, RZ, P2 ;  /* 0x000000ff23237207 */ /* 0x000fe40001000000 */
[----:B--2---:R-:W-:Y:S01]  /*2e6b0*/  LOP3.LUT R0, R4, R0, RZ, 0x3c, !PT ;  /* 0x0000000004007212 */ /* 0x004fe200078e3cff */
[----:B------:R-:W-:Y:S06]  /*2e6c0*/  @!P0 BRA `(.L_x_9462) ;  /* 0x0000000000048947 */ /* 0x000fec0003800000 */
[----:B------:R-:W-:Y:S01]  /*2e6d0*/  BPT.TRAP 0x1 ;  /* 0x000000040000795c */ /* 0x000fe20000300000 */
.L_x_9462:
[----:B------:R-:W-:Y:S01]  /*2e6e0*/  IMAD R35, R35, 0x8, R5 ;  /* 0x0000000823237824 */ /* 0x000fe200078e0205 */
[----:B------:R-:W-:-:S04]  /*2e6f0*/  SHF.L.U32 R0, R0, 0x1f, RZ ;  /* 0x0000001f00007819 */ /* 0x000fc800000006ff */
[----:B------:R-:W1:Y:S02]  /*2e700*/  SYNCS.PHASECHK.TRANS64.TRYWAIT P1, [R35+URZ+0x22840], R0 ;  /* 0x02284000230075a7 */ /* 0x000e64000802017f */
[----:B-1----:R-:W-:Y:S05]  /*2e710*/  @!P1 BRA `(.L_x_9463) ;  /* 0x0000008800dc9947 */ /* 0x002fea0003800000 */
.L_x_9800:
[----:B------:R-:W-:Y:S05]  /*2e720*/  @!P0 BRA `(.L_x_9464) ;  /* 0x0000000000048947 */ /* 0x000fea0003800000 */
[----:B------:R-:W-:Y:S01]  /*2e730*/  BPT.TRAP 0x1 ;  /* 0x000000040000795c */ /* 0x000fe20000300000 */
.L_x_9464:
[----:B------:R-:W2:Y:S02]  /*2e740*/  SYNCS.PHASECHK.TRANS64.TRYWAIT P1, [R3+URZ+0x22860], R2 ;  /* 0x02286002030075a7 */ /* 0x000ea4000802017f */
[----:B--2---:R-:W-:Y:S05]  /*2e750*/  @!P1 BRA `(.L_x_9465) ;  /* 0x0000008800e09947 */ /* 0x004fea0003800000 */
.L_x_9801:
[----:B------:R-:W-:Y:S05]  /*2e760*/  @!P0 BRA `(.L_x_9466) ;  /* 0x0000000000048947 */ /* 0x000fea0003800000 */
[----:B------:R-:W-:Y:S01]  /*2e770*/  BPT.TRAP 0x1 ;  /* 0x000000040000795c */ /* 0x000fe20000300000 */
.L_x_9466:
[----:B------:R-:W3:Y:S02]  /*2e780*/  SYNCS.PHASECHK.TRANS64.TRYWAIT P1, [R35+URZ+0x22860], R0 ;  /* 0x02286000230075a7 */ /* 0x000ee4000802017f */
[----:B---3--:R-:W-:Y:S05]  /*2e790*/  @!P1 BRA `(.L_x_9467) ;  /* 0x0000008800e49947 */ /* 0x008fea0003800000 */
.L_x_9802:
[----:B------:R-:W-:Y:S05]  /*2e7a0*/  @!P0 BRA `(.L_x_9468) ;  /* 0x0000000000048947 */ /* 0x000fea0003800000 */
[----:B------:R-:W-:Y:S01]  /*2e7b0*/  BPT.TRAP 0x1 ;  /* 0x000000040000795c */ /* 0x000fe20000300000 */
.L_x_9468:
[----:B------:R-:W4:Y:S02]  /*2e7c0*/  SYNCS.PHASECHK.TRANS64.TRYWAIT P1, [R3+URZ+0x22880], R2 ;  /* 0x02288002030075a7 */ /* 0x000f24000802017f */
[----:B----4-:R-:W-:Y:S05]  /*2e7d0*/  @!P1 BRA `(.L_x_9469) ;  /* 0x0000008800e89947 */ /* 0x010fea0003800000 */
.L_x_9803:
[----:B------:R-:W-:Y:S05]  /*2e7e0*/  @!P0 BRA `(.L_x_9470) ;  /* 0x0000000000048947 */ /* 0x000fea0003800000 */
[----:B------:R-:W-:Y:S01]  /*2e7f0*/  BPT.TRAP 0x1 ;  /* 0x000000040000795c */ /* 0x000fe20000300000 */
.L_x_9470:
[----:B------:R0:W0:Y:S02]  /*2e800*/  SYNCS.PHASECHK.TRANS64.TRYWAIT P0, [R35+URZ+0x22880], R0 ;  /* 0x02288000230075a7 */ /* 0x000024000800017f */
[----:B0-----:R-:W-:Y:S05]  /*2e810*/  @!P0 NANOSLEEP.SYNCS 0x989680 ;  /* 0x009896800000895d */ /* 0x001fea0003900000 */
[----:B------:R-:W0:Y:S02]  /*2e820*/  @!P0 SYNCS.PHASECHK.TRANS64 P0, [R35+URZ+0x22880], R0 ;  /* 0x02288000230085a7 */ /* 0x000e24000800007f */
[----:B0-----:R-:W-:Y:S05]  /*2e830*/  @!P0 BRA `(.L_x_9470) ;  /* 0xfffffffc00f08947 */ /* 0x001fea000383ffff */
.L_x_9064:
[----:B------:R-:W-:Y:S05]  /*2e840*/  BSYNC B8 ;  /* 0x0000000000087941 */ /* 0x000fea0003800000 */
.L_x_9061:
[----:B------:R-:W-:Y:S05]  /*2e850*/  EXIT ;  /* 0x000000000000794d */ /* 0x000fea0003800000 */
.L_x_9094:
[----:B-1----:R1:W2:Y:S02]  /*2e860*/  SYNCS.PHASECHK.TRANS64.TRYWAIT P6, [R86+URZ+0x22890], R98 ;  /* 0x02289062560075a7 */ /* 0x0022a400080c017f */
[----:B--2---:R-:W-:Y:S05]  /*2e870*/  @!P6 NANOSLEEP.SYNCS 0x989680 ;  /* 0x009896800000e95d */ /* 0x004fea0003900000 */
[----:B------:R-:W2:Y:S02]  /*2e880*/  @!P6 SYNCS.PHASECHK.TRANS64 P6, [R86+URZ+0x22890], R98 ;  /* 0x022890625600e5a7 */ /* 0x000ea400080c007f */
[----:B--2---:R-:W-:Y:S05]  /*2e890*/  @!P6 BRA `(.L_x_9094) ;  /* 0xfffffffc00f0e947 */ /* 0x004fea000383ffff */
[----:B------:R-:W-:Y:S05]  /*2e8a0*/  BRA `(.L_x_9471) ;  /* 0xfffffd4400fc7947 */ /* 0x000fea000383ffff */
.L_x_9095:
        /* <DEDUP_REMOVED lines=8> */
.L_x_9473:
[----:B------:R-:W-:Y:S05]  /*2e930*/  BSYNC B1 ;  /* 0x0000000000017941 */ /* 0x000fea0003800000 */
.L_x_9472:
        /* <DEDUP_REMOVED lines=8> */
.L_x_9474:
[----:B------:R-:W-:Y:S05]  /*2e9c0*/  BRA `(.L_x_9475) ;  /* 0xfffffd4400c87947 */ /* 0x000fea000383ffff */
.L_x_9104:
        /* <DEDUP_REMOVED lines=8> */
.L_x_9477:
[----:B------:R-:W-:Y:S05]  /*2ea50*/  BSYNC B1 ;  /* 0x0000000000017941 */ /* 0x000fea0003800000 */
.L_x_9476:
        /* <DEDUP_REMOVED lines=8> */
.L_x_9478:
[----:B------:R-:W-:Y:S05]  /*2eae0*/  BRA `(.L_x_9479) ;  /* 0xfffffd5400447947 */ /* 0x000fea000383ffff */
.L_x_9113:
[----:B------:R-:W-:Y:S01]  /*2eaf0*/  BSSY B1, `(.L_x_9480) ;  /* 0x0000008000017945 */ /* 0x000fe20003800000 */
[----:B------:R-:W-:Y:S02]  /*2eb00*/  IMAD.MOV.U32 R13, RZ, RZ, R100 ;  /* 0x000000ffff0d7224 */ /* 0x000fe400078e0064 */
[----:B------:R-:W-:Y:S02]  /*2eb10*/  IMAD.MOV.U32 R12, RZ, RZ, 0x2 ;  /* 0x00000002ff0c7424 */ /* 0x000fe400078e00ff */
[----:B0-----:R-:W-:Y:S02]  /*2eb20*/  IMAD.MOV.U32 R11, RZ, RZ, 0x1c1f ;  /* 0x00001c1fff0b7424 */ /* 0x001fe400078e00ff */
[----:B------:R-:W-:-:S07]  /*2eb30*/  IMAD.MOV.U32 R15, RZ, RZ, -0x1 ;  /* 0xffffffffff0f7424 */ /* 0x000fce00078e00ff */
[----:B-1234-:R-:W-:Y:S05]  /*2eb40*/  WARPSYNC.COLLECTIVE R15, `(.L_x_9481) ;  /* 0x000000000f087348 */ /* 0x01efea0003c00000 */
[----:B------:R0:W0:Y:S02]  /*2eb50*/  SHFL.IDX P6, R14, R13, R12, R11 ;  /* 0x0000000c0d0e7389 */ /* 0x00002400000c000b */
[----:B01234-:R-:W-:Y:S01]  /*2eb60*/  ENDCOLLECTIVE ;  /* 0x000000000000791b */ /* 0x01ffe20003800000 */
.L_x_9481:
[----:B------:R-:W-:Y:S05]  /*2eb70*/  BSYNC B1 ;  /* 0x0000000000017941 */ /* 0x000fea0003800000 */
.L_x_9480:
        /* <DEDUP_REMOVED lines=8> */
.L_x_9482:
[----:B------:R-:W-:Y:S05]  /*2ec00*/  BRA `(.L_x_9483) ;  /* 0xfffffd6000d07947 */ /* 0x000fea000383ffff */
.L_x_9123:
[----:B-1----:R1:W2:Y:S02]  /*2ec10*/  SYNCS.PHASECHK.TRANS64.TRYWAIT P3, [R86+URZ+0x22890], R98 ;  /* 0x02289062560075a7 */ /* 0x0022a4000806017f */
[----:B--2---:R-:W-:Y:S05]  /*2ec20*/  @!P3 NANOSLEEP.SYNCS 0x989680 ;  /* 0x009896800000b95d */ /* 0x004fea0003900000 */
[----:B------:R-:W2:Y:S02]  /*2ec30*/  @!P3 SYNCS.PHASECHK.TRANS64 P3, [R86+URZ+0x22890], R98 ;  /* 0x022890625600b5a7 */ /* 0x000ea4000806007f */
[----:B--2---:R-:W-:Y:S05]  /*2ec40*/  @!P3 BRA `(.L_x_9123) ;  /* 0xfffffffc00f0b947 */ /* 0x004fea000383ffff */
[----:B------:R-:W-:Y:S05]  /*2ec50*/  BRA `(.L_x_9484) ;  /* 0xfffffd74009c7947 */ /* 0x000fea000383ffff */
.L_x_9124:
        /* <DEDUP_REMOVED lines=8> */
.L_x_9486:
[----:B------:R-:W-:Y:S05]  /*2ece0*/  BSYNC B1 ;  /* 0x0000000000017941 */ /* 0x000fea0003800000 */
.L_x_9485:
        /* <DEDUP_REMOVED lines=8> */
.L_x_9487:
[----:B------:R-:W-:Y:S01]  /*2ed70*/  IMAD.MOV.U32 R101, RZ, RZ, R14 ;  /* 0x000000ffff657224 */ /* 0x000fe200078e000e */
[----:B------:R-:W-:Y:S06]  /*2ed80*/  BRA `(.L_x_9488) ;  /* 0xfffffd7400687947 */ /* 0x000fec000383ffff */
.L_x_9129:
        /* <DEDUP_REMOVED lines=8> */
.L_x_9490:
[----:B------:R-:W-:Y:S05]  /*2ee10*/  BSYNC B1 ;  /* 0x0000000000017941 */ /* 0x000fea0003800000 */
.L_x_9489:
        /* <DEDUP_REMOVED lines=8> */
.L_x_9491:
[----:B------:R-:W-:Y:S05]  /*2eea0*/  BRA `(.L_x_9492) ;  /* 0xfffffd8000f87947 */ /* 0x000fea000383ffff */
.L_x_9134:
        /* <DEDUP_REMOVED lines=8> */
.L_x_9494:
[----:B------:R-:W-:Y:S05]  /*2ef30*/  BSYNC B1 ;  /* 0x0000000000017941 */ /* 0x000fea0003800000 */
.L_x_9493:
        /* <DEDUP_REMOVED lines=8> */
.L_x_9495:
[----:B------:R-:W-:Y:S05]  /*2efc0*/  BRA `(.L_x_9496) ;  /* 0xfffffd9000a87947 */ /* 0x000fea000383ffff */
.L_x_9139:
[----:B0-----:R0:W1:Y:S02]  /*2efd0*/  SYNCS.PHASECHK.TRANS64.TRYWAIT P2, [R86+URZ+0x22890], R98 ;  /* 0x02289062560075a7 */ /* 0x001064000804017f */
[----:B-1----:R-:W-:Y:S05]  /*2efe0*/  @!P2 NANOSLEEP.SYNCS 0x989680 ;  /* 0x009896800000a95d */ /* 0x002fea0003900000 */
[----:B------:R-:W1:Y:S02]  /*2eff0*/  @!P2 SYNCS.PHASECHK.TRANS64 P2, [R86+URZ+0x22890], R98 ;  /* 0x022890625600a5a7 */ /* 0x000e64000804007f */
[----:B-1----:R-:W-:Y:S05]  /*2f000*/  @!P2 BRA `(.L_x_9139) ;  /* 0xfffffffc00f0a947 */ /* 0x002fea000383ffff */
[----:B------:R-:W-:Y:S05]  /*2f010*/  BRA `(.L_x_9497) ;  /* 0xfffffda000947947 */ /* 0x000fea000383ffff */
.L_x_9140:
        /* <DEDUP_REMOVED lines=8> */
.L_x_9499:
[----:B------:R-:W-:Y:S05]  /*2f0a0*/  BSYNC B1 ;  /* 0x0000000000017941 */ /* 0x000fea0003800000 */
.L_x_9498:
        /* <DEDUP_REMOVED lines=8> */
.L_x_9500:
[----:B------:R-:W-:Y:S05]  /*2f130*/  BRA `(.L_x_9501) ;  /* 0xfffffda000b47947 */ /* 0x000fea000383ffff */
.L_x_9143:
        /* <DEDUP_REMOVED lines=8> */
.L_x_9503:
[----:B------:R-:W-:Y:S05]  /*2f1c0*/  BSYNC B1 ;  /* 0x0000000000017941 */ /* 0x000fea0003800000 */
.L_x_9502:
        /* <DEDUP_REMOVED lines=8> */
.L_x_9504:
[----:B------:R-:W-:Y:S05]  /*2f250*/  BRA `(.L_x_9505) ;  /* 0xfffffda000b47947 */ /* 0x000fea000383ffff */
.L_x_9146:
[----:B------:R-:W-:Y:S01]  /*2f260*/  BSSY B1, `(.L_x_9506) ;  /* 0x0000008000017945 */ /* 0x000fe20003800000 */
[----:B------:R-:W-:Y:S02]  /*2f270*/  IMAD.MOV.U32 R13, RZ, RZ, R9 ;  /* 0x000000ffff0d7224 */ /* 0x000fe400078e0009 */
[----:B------:R-:W-:Y:S02]  /*2f280*/  IMAD.MOV.U32 R12, RZ, RZ, 0x2 ;  /* 0x00000002ff0c7424 */ /* 0x000fe400078e00ff */
[----:B------:R-:W-:Y:S02]  /*2f290*/  IMAD.MOV.U32 R11, RZ, RZ, 0x1c1f ;  /* 0x00001c1fff0b7424 */ /* 0x000fe400078e00ff */
[----:B---3--:R-:W-:-:S07]  /*2f2a0*/  IMAD.MOV.U32 R15, RZ, RZ, -0x1 ;  /* 0xffffffffff0f7424 */ /* 0x008fce00078e00ff */
[----:B012-4-:R-:W-:Y:S05]  /*2f2b0*/  WARPSYNC.COLLECTIVE R15, `(.L_x_9507) ;  /* 0x000000000f087348 */ /* 0x017fea0003c00000 */
[----:B------:R3:W0:Y:S02]  /*2f2c0*/  SHFL.IDX P6, R14, R13, R12, R11 ;  /* 0x0000000c0d0e7389 */ /* 0x00062400000c000b */
[----:B01234-:R-:W-:Y:S01]  /*2f2d0*/  ENDCOLLECTIVE ;  /* 0x000000000000791b */ /* 0x01ffe20003800000 */
.L_x_9507:
[----:B------:R-:W-:Y:S05]  /*2f2e0*/  BSYNC B1 ;  /* 0x0000000000017941 */ /* 0x000fea0003800000 */
.L_x_9506:
        /* <DEDUP_REMOVED lines=8> */
.L_x_9508:
[----:B------:R-:W-:Y:S05]  /*2f370*/  BRA `(.L_x_9509) ;  /* 0xfffffda000b87947 */ /* 0x000fea000383ffff */
.L_x_9150:
[----:B------:R0:W0:Y:S02]  /*2f380*/  SYNCS.PHASECHK.TRANS64.TRYWAIT P3, [R86+URZ+0x228b0], R98 ;  /* 0x0228b062560075a7 */ /* 0x000024000806017f */
[----:B0-----:R-:W-:Y:S05]  /*2f390*/  @!P3 NANOSLEEP.SYNCS 0x989680 ;  /* 0x009896800000b95d */ /* 0x001fea0003900000 */
[----:B------:R-:W0:Y:S02]  /*2f3a0*/  @!P3 SYNCS.PHASECHK.TRANS64 P3, [R86+URZ+0x228b0], R98 ;  /* 0x0228b0625600b5a7 */ /* 0x000e24000806007f */
[----:B0-----:R-:W-:Y:S05]  /*2f3b0*/  @!P3 BRA `(.L_x_9150) ;  /* 0xfffffffc00f0b947 */ /* 0x001fea000383ffff */
[----:B------:R-:W-:Y:S05]  /*2f3c0*/  BRA `(.L_x_9510) ;  /* 0xfffffda4002c7947 */ /* 0x000fea000383ffff */
.L_x_9170:
[----:B------:R-:W0:Y:S01]  /*2f3d0*/  S2R R4, SR_TID.X ;  /* 0x0000000000047919 */ /* 0x000e220000002100 */
[----:B------:R-:W-:Y:S01]  /*2f3e0*/  BSSY B0, `(.L_x_9511) ;  /* 0x000000c000007945 */ /* 0x000fe20003800000 */
[----:B------:R-:W-:Y:S02]  /*2f3f0*/  IMAD.MOV.U32 R12, RZ, RZ, RZ ;  /* 0x000000ffff0c7224 */ /* 0x000fe400078e00ff */
[----:B------:R-:W-:Y:S02]  /*2f400*/  IMAD.MOV.U32 R11, RZ, RZ, 0x1f ;  /* 0x0000001fff0b7424 */ /* 0x000fe400078e00ff */
[----:B------:R-:W-:Y:S02]  /*2f410*/  IMAD.MOV.U32 R15, RZ, RZ, -0x1 ;  /* 0xffffffffff0f7424 */ /* 0x000fe400078e00ff */
[----:B0-----:R-:W-:-:S05]  /*2f420*/  VIADD R5, R4, 0xffffff80 ;  /* 0xffffff8004057836 */ /* 0x001fca0000000000 */
[----:B------:R-:W-:-:S04]  /*2f430*/  SHF.R.S32.HI R4, RZ, 0x1f, R5 ;  /* 0x0000001fff047819 */ /* 0x000fc80000011405 */
[----:B------:R-:W-:-:S04]  /*2f440*/  LEA.HI R4, R4, R5, RZ, 0x7 ;  /* 0x0000000504047211 */ /* 0x000fc800078f38ff */
[----:B------:R-:W-:-:S05]  /*2f450*/  SHF.R.S32.HI R4, RZ, 0x7, R4 ;  /* 0x00000007ff047819 */ /* 0x000fca0000011404 */
[----:B------:R-:W-:-:S07]  /*2f460*/  IMAD.MOV.U32 R13, RZ, RZ, R4 ;  /* 0x000000ffff0d7224 */ /* 0x000fce00078e0004 */
[----:B-----5:R-:W-:Y:S05]  /*2f470*/  WARPSYNC.COLLECTIVE R15, `(.L_x_9512) ;  /* 0x000000000f087348 */ /* 0x020fea0003c00000 */
[----:B------:R0:W1:Y:S02]  /*2f480*/  SHFL.IDX P6, R14, R13, R12, R11 ;  /* 0x0000000c0d0e7389 */ /* 0x00006400000c000b */
[----:B01---5:R-:W-:Y:S01]  /*2f490*/  ENDCOLLECTIVE ;  /* 0x000000000000791b */ /* 0x023fe20003800000 */
.L_x_9512:
[----:B------:R-:W-:Y:S05]  /*2f4a0*/  BSYNC B0 ;  /* 0x0000000000007941 */ /* 0x000fea0003800000 */
.L_x_9511:
[----:B------:R-:W-:Y:S01]  /*2f4b0*/  IMAD.MOV.U32 R203, RZ, RZ, R14 ;  /* 0x000000ffffcb7224 */ /* 0x000fe200078e000e */
[----:B------:R-:W-:Y:S06]  /*2f4c0*/  BRA `(.L_x_9513) ;  /* 0xfffffdb400707947 */ /* 0x000fec000383ffff */
.L_x_9182:
        /* <DEDUP_REMOVED lines=8> */
.L_x_9515:
[----:B------:R-:W-:Y:S05]  /*2f550*/  BSYNC B1 ;  /* 0x0000000000017941 */ /* 0x000fea0003800000 */
.L_x_9514:
        /* <DEDUP_REMOVED lines=8> */
.L_x_9516:
[----:B------:R-:W-:Y:S02]  /*2f5e0*/  IMAD.MOV.U32 R13, RZ, RZ, R8 ;  /* 0x000000ffff0d7224 */ /* 0x000fe400078e0008 */
[----:B------:R-:W-:-:S07]  /*2f5f0*/  IMAD.MOV.U32 R3, RZ, RZ, R14 ;  /* 0x000000ffff037224 */ /* 0x000fce00078e000e */
[----:B------:R-:W-:Y:S05]  /*2f600*/  WARPSYNC.COLLECTIVE R15, `(.L_x_9517) ;  /* 0x000000000f087348 */ /* 0x000fea0003c00000 */
[----:B------:R0:W1:Y:S02]  /*2f610*/  SHFL.IDX P6, R14, R13, R12, R11 ;  /* 0x0000000c0d0e7389 */ /* 0x00006400000c000b */
[----:B01----:R-:W-:Y:S01]  /*2f620*/  ENDCOLLECTIVE ;  /* 0x000000000000791b */ /* 0x003fe20003800000 */
.L_x_9517:
[----:B------:R-:W-:Y:S02]  /*2f630*/  IMAD.MOV.U32 R13, RZ, RZ, R7 ;  /* 0x000000ffff0d7224 */ /* 0x000fe400078e0007 */
[----:B------:R-:W-:-:S07]  /*2f640*/  IMAD.MOV.U32 R4, RZ, RZ, R14 ;  /* 0x000000ffff047224 */ /* 0x000fce00078e000e */
[----:B------:R-:W-:Y:S05]  /*2f650*/  WARPSYNC.COLLECTIVE R15, `(.L_x_9518) ;  /* 0x000000000f087348 */ /* 0x000fea0003c00000 */
[----:B------:R0:W1:Y:S02]  /*2f660*/  SHFL.IDX P6, R14, R13, R12, R11 ;  /* 0x0000000c0d0e7389 */ /* 0x00006400000c000b */
[----:B01----:R-:W-:Y:S01]  /*2f670*/  ENDCOLLECTIVE ;  /* 0x000000000000791b */ /* 0x003fe20003800000 */
.L_x_9518:
[----:B------:R-:W-:Y:S05]  /*2f680*/  BRA `(.L_x_9519) ;  /* 0xfffffdb800e07947 */ /* 0x000fea000383ffff */
.L_x_9185:
[----:B------:R-:W-:Y:S01]  /*2f690*/  BSSY B1, `(.L_x_9520) ;  /* 0x0000008000017945 */ /* 0x000fe20003800000 */
[----:B------:R-:W-:Y:S02]  /*2f6a0*/  IMAD.MOV.U32 R13, RZ, RZ, R6 ;  /* 0x000000ffff0d7224 */ /* 0x000fe400078e0006 */
[----:B------:R-:W-:Y:S02]  /*2f6b0*/  IMAD.MOV.U32 R12, RZ, RZ, 0x1 ;  /* 0x00000001ff0c7424 */ /* 0x000fe400078e00ff */
[----:B------:R-:W-:Y:S02]  /*2f6c0*/  IMAD.MOV.U32 R11, RZ, RZ, 0x1c1f ;  /* 0x00001c1fff0b7424 */ /* 0x000fe400078e00ff */
[----:B------:R-:W-:-:S07]  /*2f6d0*/  IMAD.MOV.U32 R15, RZ, RZ, -0x1 ;  /* 0xffffffffff0f7424 */ /* 0x000fce00078e00ff */
[----:B0-2345:R-:W-:Y:S05]  /*2f6e0*/  WARPSYNC.COLLECTIVE R15, `(.L_x_9521) ;  /* 0x000000000f087348 */ /* 0x03dfea0003c00000 */
[----:B----4-:R1:W4:Y:S02]  /*2f6f0*/  SHFL.IDX P6, R14, R13, R12, R11 ;  /* 0x0000000c0d0e7389 */ /* 0x01032400000c000b */
[----:B012345:R-:W-:Y:S01]  /*2f700*/  ENDCOLLECTIVE ;  /* 0x000000000000791b */ /* 0x03ffe20003800000 */
.L_x_9521:
[----:B------:R-:W-:Y:S05]  /*2f710*/  BSYNC B1 ;  /* 0x0000000000017941 */ /* 0x000fea0003800000 */
.L_x_9520:
        /* <DEDUP_REMOVED lines=8> */
.L_x_9522:
[----:B------:R-:W-:Y:S02]  /*2f7a0*/  IMAD.MOV.U32 R13, RZ, RZ, R8 ;  /* 0x000000ffff0d7224 */ /* 0x000fe400078e0008 */
[----:B------:R-:W-:-:S07]  /*2f7b0*/  IMAD.MOV.U32 R3, RZ, RZ, R14 ;  /* 0x000000ffff037224 */ /* 0x000fce00078e000e */
[----:B------:R-:W-:Y:S05]  /*2f7c0*/  WARPSYNC.COLLECTIVE R15, `(.L_x_9523) ;  /* 0x000000000f087348 */ /* 0x000fea0003c00000 */
[----:B------:R0:W1:Y:S02]  /*2f7d0*/  SHFL.IDX P6, R14, R13, R12, R11 ;  /* 0x0000000c0d0e7389 */ /* 0x00006400000c000b */
[----:B01----:R-:W-:Y:S01]  /*2f7e0*/  ENDCOLLECTIVE ;  /* 0x000000000000791b */ /* 0x003fe20003800000 */
.L_x_9523:
[----:B------:R-:W-:Y:S02]  /*2f7f0*/  IMAD.MOV.U32 R13, RZ, RZ, R7 ;  /* 0x000000ffff0d7224 */ /* 0x000fe400078e0007 */
[----:B------:R-:W-:-:S07]  /*2f800*/  IMAD.MOV.U32 R4, RZ, RZ, R14 ;  /* 0x000000ffff047224 */ /* 0x000fce00078e000e */
[----:B------:R-:W-:Y:S05]  /*2f810*/  WARPSYNC.COLLECTIVE R15, `(.L_x_9524) ;  /* 0x000000000f087348 */ /* 0x000fea0003c00000 */
[----:B------:R0:W1:Y:S02]  /*2f820*/  SHFL.IDX P6, R14, R13, R12, R11 ;  /* 0x0000000c0d0e7389 */ /* 0x00006400000c000b */
[----:B01----:R-:W-:Y:S01]  /*2f830*/  ENDCOLLECTIVE ;  /* 0x000000000000791b */ /* 0x003fe20003800000 */
.L_x_9524:
[----:B------:R-:W-:Y:S05]  /*2f840*/  BRA `(.L_x_9525) ;  /* 0xfffffdbc00007947 */ /* 0x000fea000383ffff */
.L_x_9189:
[----:B0-----:R0:W1:Y:S02]  /*2f850*/  SYNCS.PHASECHK.TRANS64.TRYWAIT P0, [R17+URZ+0x22800], R38 ;  /* 0x02280026110075a7 */ /* 0x001064000800017f */
[----:B-1----:R-:W-:Y:S05]  /*2f860*/  @!P0 NANOSLEEP.SYNCS 0x989680 ;  /* 0x009896800000895d */ /* 0x002fea0003900000 */
[----:B------:R-:W1:Y:S02]  /*2f870*/  @!P0 SYNCS.PHASECHK.TRANS64 P0, [R17+URZ+0x22800], R38 ;  /* 0x02280026110085a7 */ /* 0x000e64000800007f */
[----:B-1----:R-:W-:Y:S05]  /*2f880*/  @!P0 BRA `(.L_x_9189) ;  /* 0xfffffffc00f08947 */ /* 0x002fea000383ffff */
[----:B------:R-:W-:Y:S05]  /*2f890*/  BRA `(.L_x_9526) ;  /* 0xfffffdbc00a47947 */ /* 0x000fea000383ffff */
.L_x_9197:
[----:B------:R-:W0:Y:S01]  /*2f8a0*/  LDC R41, c[0x0][0x3f4] ;  /* 0x0000fd00ff297b82 */ /* 0x000e220000000800 */
        /* <DEDUP_REMOVED lines=8> */
.L_x_9528:
[----:B------:R-:W-:Y:S05]  /*2f930*/  BSYNC B1 ;  /* 0x0000000000017941 */ /* 0x000fea0003800000 */
.L_x_9527:
[----:B------:R-:W-:Y:S01]  /*2f940*/  IMAD.MOV.U32 R13, RZ, RZ, R35 ;  /* 0x000000ffff0d7224 */ /* 0x000fe200078e0023 */
[----:B------:R-:W-:Y:S01]  /*2f950*/  ISETP.GE.AND P0, PT, R18, R41, PT ;  /* 0x000000291200720c */ /* 0x000fe20003f06270 */
[----:B------:R-:W-:Y:S02]  /*2f960*/  IMAD.MOV.U32 R12, RZ, RZ, RZ ;  /* 0x000000ffff0c7224 */ /* 0x000fe400078e00ff */
[----:B------:R-:W-:Y:S02]  /*2f970*/  IMAD.MOV.U32 R11, RZ, RZ, 0x1c1f ;  /* 0x00001c1fff0b7424 */ /* 0x000fe400078e00ff */
[----:B------:R-:W-:Y:S02]  /*2f980*/  IMAD.MOV.U32 R15, RZ, RZ, -0x1 ;  /* 0xffffffffff0f7424 */ /* 0x000fe400078e00ff */
[----:B------:R-:W-:Y:S02]  /*2f990*/  IMAD.MOV.U32 R3, RZ, RZ, R14 ;  /* 0x000000ffff037224 */ /* 0x000fe400078e000e */
[----:B------:R-:W-:-:S07]  /*2f9a0*/  IMAD R39, R197, R10, RZ ;  /* 0x0000000ac5277224 */ /* 0x000fce00078e02ff */
[----:B------:R-:W-:Y:S05]  /*2f9b0*/  WARPSYNC.COLLECTIVE R15, `(.L_x_9529) ;  /* 0x000000000f087348 */ /* 0x000fea0003c00000 */
[----:B------:R0:W1:Y:S02]  /*2f9c0*/  SHFL.IDX P6, R14, R13, R12, R11 ;  /* 0x0000000c0d0e7389 */ /* 0x00006400000c000b */
[----:B01----:R-:W-:Y:S01]  /*2f9d0*/  ENDCOLLECTIVE ;  /* 0x000000000000791b */ /* 0x003fe20003800000 */
.L_x_9529:
[----:B------:R-:W-:Y:S01]  /*2f9e0*/  ISETP.GE.OR P1, PT, R36, R39, P0 ;  /* 0x000000272400720c */ /* 0x000fe20000726670 */
[----:B------:R-:W-:Y:S02]  /*2f9f0*/  IMAD.MOV.U32 R13, RZ, RZ, R37 ;  /* 0x000000ffff0d7224 */ /* 0x000fe400078e0025 */
[----:B------:R-:W-:-:S10]  /*2fa00*/  IMAD.MOV.U32 R5, RZ, RZ, R14 ;  /* 0x000000ffff057224 */ /* 0x000fd400078e000e */
[----:B------:R-:W-:Y:S05]  /*2fa10*/  WARPSYNC.COLLECTIVE R15, `(.L_x_9530) ;  /* 0x000000000f087348 */ /* 0x000fea0003c00000 */
[----:B------:R0:W1:Y:S02]  /*2fa20*/  SHFL.IDX P6, R14, R13, R12, R11 ;  /* 0x0000000c0d0e7389 */ /* 0x00006400000c000b */
[----:B01----:R-:W-:Y:S01]  /*2fa30*/  ENDCOLLECTIVE ;  /* 0x000000000000791b */ /* 0x003fe20003800000 */
.L_x_9530:
[----:B------:R-:W-:-:S05]  /*2fa40*/  @!P1 IADD3 R0, P2, R18, R5, RZ ;  /* 0x0000000512009210 */ /* 0x000fca0007f5e0ff */
[----:B------:R-:W-:Y:S02]  /*2fa50*/  @!P1 IMAD.X R5, R3, 0x1, R19, P2 ;  /* 0x0000000103059824 */ /* 0x000fe400010e0613 */
[----:B------:R-:W-:Y:S02]  /*2fa60*/  @!P1 IMAD.MOV.U32 R4, RZ, RZ, R0 ;  /* 0x000000ffff049224 */ /* 0x000fe400078e0000 */
[----:B------:R-:W-:Y:S02]  /*2fa70*/  IMAD.MOV.U32 R13, RZ, RZ, R9 ;  /* 0x000000ffff0d7224 */ /* 0x000fe400078e0009 */
[----:B------:R-:W-:-:S07]  /*2fa80*/  IMAD.MOV.U32 R7, RZ, RZ, R14 ;  /* 0x000000ffff077224 */ /* 0x000fce00078e000e */
[----:B------:R-:W-:Y:S05]  /*2fa90*/  WARPSYNC.COLLECTIVE R15, `(.L_x_9531) ;  /* 0x000000000f087348 */ /* 0x000fea0003c00000 */
[----:B------:R0:W1:Y:S02]  /*2faa0*/  SHFL.IDX P6, R14, R13, R12, R11 ;  /* 0x0000000c0d0e7389 */ /* 0x00006400000c000b */
[----:B01----:R-:W-:Y:S01]  /*2fab0*/  ENDCOLLECTIVE ;  /* 0x000000000000791b */ /* 0x003fe20003800000 */
.L_x_9531:
[----:B------:R-:W-:-:S05]  /*2fac0*/  @!P1 IADD3 R14, P3, R18, R14, RZ ;  /* 0x0000000e120e9210 */ /* 0x000fca0007f7e0ff */
[----:B------:R-:W-:Y:S02]  /*2fad0*/  @!P1 IMAD.X R3, R7, 0x1, R19, P3 ;  /* 0x0000000107039824 */ /* 0x000fe400018e0613 */
[----:B------:R-:W-:Y:S01]  /*2fae0*/  @!P1 IMAD.MOV.U32 R24, RZ, RZ, R14 ;  /* 0x000000ffff189224 */ /* 0x000fe200078e000e */
[----:B------:R-:W5:Y:S01]  /*2faf0*/  @!P1 LD.E.128 R4, desc[UR60][R4.64] ;  /* 0x0000003c04049980 */ /* 0x000f62000c101d00 */
[----:B------:R-:W-:-:S06]  /*2fb00*/  @!P1 IMAD.MOV.U32 R25, RZ, RZ, R3 ;  /* 0x000000ffff199224 */ /* 0x000fcc00078e0003 */
[----:B------:R-:W5:Y:S01]  /*2fb10*/  @!P1 LD.E.128 R24, desc[UR60][R24.64] ;  /* 0x0000003c18189980 */ /* 0x000f62000c101d00 */
[----:B------:R-:W-:Y:S01]  /*2fb20*/  IMAD.MOV.U32 R13, RZ, RZ, R8 ;  /* 0x000000ffff0d7224 */ /* 0x000fe200078e0008 */
[----:B------:R-:W-:Y:S01]  /*2fb30*/  CS2R R32, SRZ ;  /* 0x0000000000207805 */ /* 0x000fe2000001ff00 */
[----:B------:R-:W-:Y:S01]  /*2fb40*/  IMAD.MOV.U32 R12, RZ, RZ, 0x1 ;  /* 0x00000001ff0c7424 */ /* 0x000fe200078e00ff */
[----:B------:R-:W-:Y:S02]  /*2fb50*/  CS2R R30, SRZ ;  /* 0x00000000001e7805 */ /* 0x000fe4000001ff00 */
[----:B------:R-:W-:Y:S02]  /*2fb60*/  CS2R R28, SRZ ;  /* 0x00000000001c7805 */ /* 0x000fe4000001ff00 */
[----:B------:R-:W-:-:S07]  /*2fb70*/  CS2R R20, SRZ ;  /* 0x0000000000147805 */ /* 0x000fce000001ff00 */
[----:B-----5:R-:W-:Y:S05]  /*2fb80*/  WARPSYNC.COLLECTIVE R15, `(.L_x_9532) ;  /* 0x000000000f087348 */ /* 0x020fea0003c00000 */
[----:B------:R0:W1:Y:S02]  /*2fb90*/  SHFL.IDX P6, R14, R13, R12, R11 ;  /* 0x0000000c0d0e7389 */ /* 0x00006400000c000b */
[----:B01---5:R-:W-:Y:S01]  /*2fba0*/  ENDCOLLECTIVE ;  /* 0x000000000000791b */ /* 0x023fe20003800000 */
.L_x_9532:
[----:B------:R-:W-:Y:S02]  /*2fbb0*/  IMAD.MOV.U32 R13, RZ, RZ, R35 ;  /* 0x000000ffff0d7224 */ /* 0x000fe400078e0023 */
[----:B------:R-:W-:-:S07]  /*2fbc0*/  IMAD.MOV.U32 R3, RZ, RZ, R14 ;  /* 0x000000ffff037224 */ /* 0x000fce00078e000e */
[----:B------:R-:W-:Y:S05]  /*2fbd0*/  WARPSYNC.COLLECTIVE R15, `(.L_x_9533) ;  /* 0x000000000f087348 */ /* 0x000fea0003c00000 */
[----:B------:R0:W1:Y:S02]  /*2fbe0*/  SHFL.IDX P6, R14, R13, R12, R11 ;  /* 0x0000000c0d0e7389 */ /* 0x00006400000c000b */
[----:B01----:R-:W-:Y:S01]  /*2fbf0*/  ENDCOLLECTIVE ;  /* 0x000000000000791b */ /* 0x003fe20003800000 */
.L_x_9533:
[----:B------:R-:W-:Y:S02]  /*2fc00*/  IMAD.MOV.U32 R13, RZ, RZ, R37 ;  /* 0x000000ffff0d7224 */ /* 0x000fe400078e0025 */
[----:B------:R-:W-:-:S07]  /*2fc10*/  IMAD.MOV.U32 R35, RZ, RZ, R14 ;  /* 0x000000ffff237224 */ /* 0x000fce00078e000e */
[----:B------:R-:W-:Y:S05]  /*2fc20*/  WARPSYNC.COLLECTIVE R15, `(.L_x_9534) ;  /* 0x000000000f087348 */ /* 0x000fea0003c00000 */
[----:B------:R0:W1:Y:S02]  /*2fc30*/  SHFL.IDX P6, R14, R13, R12, R11 ;  /* 0x0000000c0d0e7389 */ /* 0x00006400000c000b */
[----:B01----:R-:W-:Y:S01]  /*2fc40*/  ENDCOLLECTIVE ;  /* 0x000000000000791b */ /* 0x003fe20003800000 */
.L_x_9534:
[----:B------:R-:W-:Y:S02]  /*2fc50*/  IMAD.MOV.U32 R13, RZ, RZ, R9 ;  /* 0x000000ffff0d7224 */ /* 0x000fe400078e0009 */
[----:B------:R-:W-:-:S07]  /*2fc60*/  IMAD.MOV.U32 R37, RZ, RZ, R14 ;  /* 0x000000ffff257224 */ /* 0x000fce00078e000e */
[----:B------:R-:W-:Y:S05]  /*2fc70*/  WARPSYNC.COLLECTIVE R15, `(.L_x_9535) ;  /* 0x000000000f087348 */ /* 0x000fea0003c00000 */
[----:B------:R0:W1:Y:S02]  /*2fc80*/  SHFL.IDX P6, R14, R13, R12, R11 ;  /* 0x0000000c0d0e7389 */ /* 0x00006400000c000b */
[----:B01----:R-:W-:Y:S01]  /*2fc90*/  ENDCOLLECTIVE ;  /* 0x000000000000791b */ /* 0x003fe20003800000 */
.L_x_9535:
[----:B------:R-:W-:Y:S02]  /*2fca0*/  @!P1 IMAD.MOV.U32 R32, RZ, RZ, R4 ;  /* 0x000000ffff209224 */ /* 0x000fe400078e0004 */
[----:B------:R-:W-:Y:S01]  /*2fcb0*/  @!P1 IMAD.MOV.U32 R33, RZ, RZ, R5 ;  /* 0x000000ffff219224 */ /* 0x000fe200078e0005 */
[----:B------:R-:W-:Y:S01]  /*2fcc0*/  CS2R R4, SRZ ;  /* 0x0000000000047805 */ /* 0x000fe2000001ff00 */
[----:B------:R-:W-:Y:S02]  /*2fcd0*/  @!P1 IMAD.MOV.U32 R30, RZ, RZ, R6 ;  /* 0x000000ffff1e9224 */ /* 0x000fe400078e0006 */
[----:B------:R-:W-:Y:S02]  /*2fce0*/  @!P1 IMAD.MOV.U32 R31, RZ, RZ, R7 ;  /* 0x000000ffff1f9224 */ /* 0x000fe400078e0007 */
[----:B------:R-:W-:Y:S02]  /*2fcf0*/  @!P1 IMAD.MOV.U32 R28, RZ, RZ, R24 ;  /* 0x000000ffff1c9224 */ /* 0x000fe400078e0018 */
[----:B------:R-:W-:-:S02]  /*2fd00*/  @!P1 IMAD.MOV.U32 R29, RZ, RZ, R25 ;  /* 0x000000ffff1d9224 */ /* 0x000fc400078e0019 */
[----:B------:R-:W-:Y:S02]  /*2fd10*/  @!P1 IMAD.MOV.U32 R20, RZ, RZ, R26 ;  /* 0x000000ffff149224 */ /* 0x000fe400078e001a */
[----:B------:R-:W-:Y:S01]  /*2fd20*/  @!P1 IMAD.MOV.U32 R21, RZ, RZ, R27 ;  /* 0x000000ffff159224 */ /* 0x000fe200078e001b */
[----:B------:R-:W-:Y:S06]  /*2fd30*/  BRA `(.L_x_9536) ;  /* 0xfffffddc00687947 */ /* 0x000fec000383ffff */
.L_x_9201:
[----:B0-----:R0:W1:Y:S02]  /*2fd40*/  SYNCS.PHASECHK.TRANS64.TRYWAIT P1, [R17+URZ+0x22800], R0 ;  /* 0x02280000110075a7 */ /* 0x001064000802017f */
[----:B-1----:R-:W-:Y:S05]  /*2fd50*/  @!P1 NANOSLEEP.SYNCS 0x989680 ;  /* 0x009896800000995d */ /* 0x002fea0003900000 */
[----:B------:R-:W1:Y:S02]  /*2fd60*/  @!P1 SYNCS.PHASECHK.TRANS64 P1, [R17+URZ+0x22800], R0 ;  /* 0x02280000110095a7 */ /* 0x000e64000802007f */
[----:B-1----:R-:W-:Y:S05]  /*2fd70*/  @!P1 BRA `(.L_x_9201) ;  /* 0xfffffffc00f09947 */ /* 0x002fea000383ffff */
[----:B------:R-:W-:Y:S05]  /*2fd80*/  BRA `(.L_x_9537) ;  /* 0xfffffddc00c87947 */ /* 0x000fea000383ffff */
.L_x_9207:
[----:B0-----:R0:W2:Y:S02]  /*2fd90*/  SYNCS.PHASECHK.TRANS64.TRYWAIT P1, [R14+URZ+0x22830], R3 ;  /* 0x022830030e0075a7 */ /* 0x0010a4000802017f */
[----:B--2---:R-:W-:Y:S05]  /*2fda0*/  @!P1 NANOSLEEP.SYNCS 0x989680 ;  /* 0x009896800000995d */ /* 0x004fea0003900000 */
[----:B------:R-:W2:Y:S02]  /*2fdb0*/  @!P1 SYNCS.PHASECHK.TRANS64 P1, [R14+URZ+0x22830], R3 ;  /* 0x022830030e0095a7 */ /* 0x000ea4000802007f */
[----:B--2---:R-:W-:Y:S05]  /*2fdc0*/  @!P1 BRA `(.L_x_9207) ;  /* 0xfffffffc00f09947 */ /* 0x004fea000383ffff */
[----:B------:R-:W-:Y:S05]  /*2fdd0*/  BRA `(.L_x_9206) ;  /* 0xfffffdfc00ec7947 */ /* 0x000fea000383ffff */
.L_x_9226:
[----:B-1----:R1:W2:Y:S02]  /*2fde0*/  SYNCS.PHASECHK.TRANS64.TRYWAIT P2, [R21+URZ+0x22830], R20 ;  /* 0x02283014150075a7 */ /* 0x0022a4000804017f */
[----:B--2---:R-:W-:Y:S05]  /*2fdf0*/  @!P2 NANOSLEEP.SYNCS 0x989680 ;  /* 0x009896800000a95d */ /* 0x004fea0003900000 */
[----:B------:R-:W2:Y:S02]  /*2fe00*/  @!P2 SYNCS.PHASECHK.TRANS64 P2, [R21+URZ+0x22830], R20 ;  /* 0x022830141500a5a7 */ /* 0x000ea4000804007f */
[----:B--2---:R-:W-:Y:S05]  /*2fe10*/  @!P2 BRA `(.L_x_9226) ;  /* 0xfffffffc00f0a947 */ /* 0x004fea000383ffff */
[----:B------:R-:W-:Y:S05]  /*2fe20*/  BRA `(.L_x_9225) ;  /* 0xfffffe4400187947 */ /* 0x000fea000383ffff */
.L_x_9230:
[----:B-1----:R1:W2:Y:S02]  /*2fe30*/  SYNCS.PHASECHK.TRANS64.TRYWAIT P1, [R21+URZ+0x22850], R20 ;  /* 0x02285014150075a7 */ /* 0x0022a4000802017f */
[----:B--2---:R-:W-:Y:S05]  /*2fe40*/  @!P1 NANOSLEEP.SYNCS 0x989680 ;  /* 0x009896800000995d */ /* 0x004fea0003900000 */
[----:B------:R-:W2:Y:S02]  /*2fe50*/  @!P1 SYNCS.PHASECHK.TRANS64 P1, [R21+URZ+0x22850], R20 ;  /* 0x02285014150095a7 */ /* 0x000ea4000802007f */
[----:B--2---:R-:W-:Y:S05]  /*2fe60*/  @!P1 BRA `(.L_x_9230) ;  /* 0xfffffffc00f09947 */ /* 0x004fea000383ffff */
[----:B------:R-:W-:Y:S05]  /*2fe70*/  BRA `(.L_x_9227) ;  /* 0xfffffe5000307947 */ /* 0x000fea000383ffff */
.L_x_9251:
[----:B-1----:R1:W2:Y:S02]  /*2fe80*/  SYNCS.PHASECHK.TRANS64.TRYWAIT P2, [R0+URZ+0x22830], R3 ;  /* 0x02283003000075a7 */ /* 0x0022a4000804017f */
[----:B--2---:R-:W-:Y:S05]  /*2fe90*/  @!P2 NANOSLEEP.SYNCS 0x989680 ;  /* 0x009896800000a95d */ /* 0x004fea0003900000 */
[----:B------:R-:W2:Y:S02]  /*2fea0*/  @!P2 SYNCS.PHASECHK.TRANS64 P2, [R0+URZ+0x22830], R3 ;  /* 0x022830030000a5a7 */ /* 0x000ea4000804007f */
[----:B--2---:R-:W-:Y:S05]  /*2feb0*/  @!P2 BRA `(.L_x_9251) ;  /* 0xfffffffc00f0a947 */ /* 0x004fea000383ffff */
[----:B------:R-:W-:Y:S05]  /*2fec0*/  BRA `(.L_x_9250) ;  /* 0xfffffe90005c7947 */ /* 0x000fea000383ffff */
.L_x_9255:
[----:B-1----:R1:W2:Y:S02]  /*2fed0*/  SYNCS.PHASECHK.TRANS64.TRYWAIT P1, [R3+URZ+0x22850], R0 ;  /* 0x02285000030075a7 */ /* 0x0022a4000802017f */
[----:B--2---:R-:W-:Y:S05]  /*2fee0*/  @!P1 NANOSLEEP.SYNCS 0x989680 ;  /* 0x009896800000995d */ /* 0x004fea0003900000 */
[----:B------:R-:W2:Y:S02]  /*2fef0*/  @!P1 SYNCS.PHASECHK.TRANS64 P1, [R3+URZ+0x22850], R0 ;  /* 0x02285000030095a7 */ /* 0x000ea4000802007f */
[----:B--2---:R-:W-:Y:S05]  /*2ff00*/  @!P1 BRA `(.L_x_9255) ;  /* 0xfffffffc00f09947 */ /* 0x004fea000383ffff */
[----:B------:R-:W-:Y:S05]  /*2ff10*/  BRA `(.L_x_9252) ;  /* 0xfffffe9c00807947 */ /* 0x000fea000383ffff */
.L_x_9264:
[----:B-1----:R1:W2:Y:S02]  /*2ff20*/  SYNCS.PHASECHK.TRANS64.TRYWAIT P2, [R0+URZ+0x22830], R3 ;  /* 0x02283003000075a7 */ /* 0x0022a4000804017f */
[----:B--2---:R-:W-:Y:S05]  /*2ff30*/  @!P2 NANOSLEEP.SYNCS 0x989680 ;  /* 0x009896800000a95d */ /* 0x004fea0003900000 */
[----:B------:R-:W2:Y:S02]  /*2ff40*/  @!P2 SYNCS.PHASECHK.TRANS64 P2, [R0+URZ+0x22830], R3 ;  /* 0x022830030000a5a7 */ /* 0x000ea4000804007f */
[----:B--2---:R-:W-:Y:S05]  /*2ff50*/  @!P2 BRA `(.L_x_9264) ;  /* 0xfffffffc00f0a947 */ /* 0x004fea000383ffff */
[----:B------:R-:W-:Y:S05]  /*2ff60*/  BRA `(.L_x_9263) ;  /* 0xfffffebc00b47947 */ /* 0x000fea000383ffff */
.L_x_9268:
[----:B-1----:R1:W2:Y:S02]  /*2ff70*/  SYNCS.PHASECHK.TRANS64.TRYWAIT P1, [R3+URZ+0x22850], R0 ;  /* 0x02285000030075a7 */ /* 0x0022a4000802017f */
[----:B--2---:R-:W-:Y:S05]  /*2ff80*/  @!P1 NANOSLEEP.SYNCS 0x989680 ;  /* 0x009896800000995d */ /* 0x004fea0003900000 */
[----:B------:R-:W2:Y:S02]  /*2ff90*/  @!P1 SYNCS.PHASECHK.TRANS64 P1, [R3+URZ+0x22850], R0 ;  /* 0x02285000030095a7 */ /* 0x000ea4000802007f */
[----:B--2---:R-:W-:Y:S05]  /*2ffa0*/  @!P1 BRA `(.L_x_9268) ;  /* 0xfffffffc00f09947 */ /* 0x004fea000383ffff */
[----:B------:R-:W-:Y:S05]  /*2ffb0*/  BRA `(.L_x_9265) ;  /* 0xfffffec800d87947 */ /* 0x000fea000383ffff */
.L_x_9283:
[----:B-1----:R1:W2:Y:S02]  /*2ffc0*/  SYNCS.PHASECHK.TRANS64.TRYWAIT P1, [R13+URZ+0x22850], R4 ;  /* 0x022850040d0075a7 */ /* 0x0022a4000802017f */
[----:B--2---:R-:W-:Y:S05]  /*2ffd0*/  @!P1 NANOSLEEP.SYNCS 0x989680 ;  /* 0x009896800000995d */ /* 0x004fea0003900000 */
[----:B------:R-:W2:Y:S02]  /*2ffe0*/  @!P1 SYNCS.PHASECHK.TRANS64 P1, [R13+URZ+0x22850], R4 ;  /* 0x022850040d0095a7 */ /* 0x000ea4000802007f */
[----:B--2---:R-:W-:Y:S05]  /*2fff0*/  @!P1 BRA `(.L_x_9283) ;  /* 0xfffffffc00f09947 */ /* 0x004fea000383ffff */
[----:B------:R-:W-:Y:S05]  /*30000*/  BRA `(.L_x_9282) ;  /* 0xffffff08002c7947 */ /* 0x000fea000383ffff */
.L_x_9287:
[----:B------:R-:W-:Y:S01]  /*30010*/  SEL R136, R21, R100, P0 ;  /* 0x0000006415887207 */ /* 0x000fe20000000000 */
[----:B------:R-:W-:Y:S01]  /*30020*/  IMAD.MOV.U32 R11, RZ, RZ, 0x1c1f ;  /* 0x00001c1fff0b7424 */ /* 0x000fe200078e00ff */
[----:B------:R-:W-:Y:S01]  /*30030*/  SEL R82, R100, R21, P0 ;  /* 0x0000001564527207 */ /* 0x000fe20000000000 */
[----:B------:R-:W-:Y:S01]  /*30040*/  IMAD.MOV.U32 R15, RZ, RZ, -0x1 ;  /* 0xffffffffff0f7424 */ /* 0x000fe200078e00ff */
[----:B------:R-:W-:Y:S02]  /*30050*/  SEL R100, R48, R103, P0 ;  /* 0x0000006730647207 */ /* 0x000fe40000000000 */
[----:B------:R-:W-:Y:S02]  /*30060*/  SEL R36, R103, R48, P0 ;  /* 0x0000003067247207 */ /* 0x000fe40000000000 */
[----:B------:R-:W-:Y:S02]  /*30070*/  SEL R122, R66, R33, P0 ;  /* 0x00000021427a7207 */ /* 0x000fe40000000000 */
[----:B------:R-:W-:-:S02]  /*30080*/  SEL R48, R33, R66, P0 ;  /* 0x0000004221307207 */ /* 0x000fc40000000000 */
[----:B------:R-:W-:Y:S02]  /*30090*/  SEL R66, R12, R59, P0 ;  /* 0x0000003b0c427207 */ /* 0x000fe40000000000 */
[----:B------:R-:W-:Y:S01]  /*300a0*/  SEL R34, R59, R12, P0 ;  /* 0x0000000c3b227207 */ /* 0x000fe20000000000 */
[----:B------:R-:W-:Y:S01]  /*300b0*/  IMAD.MOV.U32 R12, RZ, RZ, R7 ;  /* 0x000000ffff0c7224 */ /* 0x000fe200078e0007 */
[----:B------:R-:W-:Y:S02]  /*300c0*/  LOP3.LUT R5, R7, 0x2, RZ, 0x3c, !PT ;  /* 0x0000000207057812 */ /* 0x000fe400078e3cff */
[----:B------:R-:W-:-:S07]  /*300d0*/  SEL R138, R107, R92, P0 ;  /* 0x0000005c6b8a7207 */ /* 0x000fce0000000000 */
[----:B-12---:R-:W-:Y:S05]  /*300e0*/  WARPSYNC.COLLECTIVE R15, `(.L_x_9538) ;  /* 0x000000000f087348 */ /* 0x006fea0003c00000 */
[----:B------:R0:W3:Y:S02]  /*300f0*/  SHFL.IDX P6, R14, R13, R12, R11 ;  /* 0x0000000c0d0e7389 */ /* 0x0000e400000c000b */
[----:B0123--:R-:W-:Y:S01]  /*30100*/  ENDCOLLECTIVE ;  /* 0x000000000000791b */ /* 0x00ffe20003800000 */
.L_x_9538:
        /* <DEDUP_REMOVED lines=18> */
.L_x_9539:
        /* <DEDUP_REMOVED lines=19> */
.L_x_9540:
        /* <DEDUP_REMOVED lines=18> */
.L_x_9541:
        /* <DEDUP_REMOVED lines=19> */
.L_x_9542:
[----:B------:R-:W-:Y:S01]  /*305b0*/  SEL R21, R2, R21, P0 ;  /* 0x0000001502157207 */ /* 0x000fe20000000000 */
[----:B------:R-:W-:Y:S02]  /*305c0*/  IMAD.MOV.U32 R13, RZ, RZ, R136 ;  /* 0x000000ffff0d7224 */ /* 0x000fe400078e0088 */
[----:B------:R-:W-:-:S07]  /*305d0*/  IMAD.MOV.U32 R29, RZ, RZ, R14 ;  /* 0x000000ffff1d7224 */ /* 0x000fce00078e000e */
[----:B------:R-:W-:Y:S05]  /*305e0*/  WARPSYNC.COLLECTIVE R15, `(.L_x_9543) ;  /* 0x000000000f087348 */ /* 0x000fea0003c00000 */
[----:B------:R0:W1:Y:S02]  /*305f0*/  SHFL.IDX P6, R14, R13, R12, R11 ;  /* 0x0000000c0d0e7389 */ /* 0x00006400000c000b */
[----:B01----:R-:W-:Y:S01]  /*30600*/  ENDCOLLECTIVE ;  /* 0x000000000000791b */ /* 0x003fe20003800000 */
.L_x_9543:
[----:B------:R-:W-:Y:S02]  /*30610*/  IMAD.MOV.U32 R13, RZ, RZ, R92 ;  /* 0x000000ffff0d7224 */ /* 0x000fe400078e005c */
[----:B------:R-:W-:Y:S02]  /*30620*/  IMAD.MOV.U32 R12, RZ, RZ, R5 ;  /* 0x000000ffff0c7224 */ /* 0x000fe400078e0005 */
[----:B------:R-:W-:-:S07]  /*30630*/  IMAD.MOV.U32 R31, RZ, RZ, R14 ;  /* 0x000000ffff1f7224 */ /* 0x000fce00078e000e */
[----:B------:R-:W-:Y:S05]  /*30640*/  WARPSYNC.COLLECTIVE R15, `(.L_x_9544) ;  /* 0x000000000f087348 */ /* 0x000fea0003c00000 */
[----:B------:R0:W1:Y:S02]  /*30650*/  SHFL.IDX P6, R14, R13, R12, R11 ;  /* 0x0000000c0d0e7389 */ /* 0x00006400000c000b */
[----:B01----:R-:W-:Y:S01]  /*30660*/  ENDCOLLECTIVE ;  /* 0x000000000000791b */ /* 0x003fe20003800000 */
.L_x_9544:
[----:B------:R-:W-:Y:S02]  /*30670*/  IMAD.MOV.U32 R13, RZ, RZ, R82 ;  /* 0x000000ffff0d7224 */ /* 0x000fe400078e0052 */
[----:B------:R-:W-:-:S07]  /*30680*/  IMAD.MOV.U32 R92, RZ, RZ, R14 ;  /* 0x000000ffff5c7224 */ /* 0x000fce00078e000e */
[----:B------:R-:W-:Y:S05]  /*30690*/  WARPSYNC.COLLECTIVE R15, `(.L_x_9545) ;  /* 0x000000000f087348 */ /* 0x000fea0003c00000 */
[----:B------:R0:W1:Y:S02]  /*306a0*/  SHFL.IDX P6, R14, R13, R12, R11 ;  /* 0x0000000c0d0e7389 */ /* 0x00006400000c000b */
[----:B01----:R-:W-:Y:S01]  /*306b0*/  ENDCOLLECTIVE ;  /* 0x000000000000791b */ /* 0x003fe20003800000 */
.L_x_9545:
        /* <DEDUP_REMOVED lines=8> */
.L_x_9546:
[----:B------:R-:W-:Y:S01]  /*30740*/  IMAD.MOV.U32 R13, RZ, RZ, R120 ;  /* 0x000000ffff0d7224 */ /* 0x000fe200078e0078 */
[----:B------:R-:W-:Y:S02]  /*30750*/  SEL R120, R31, R82, P0 ;  /* 0x000000521f787207 */ /* 0x000fe40000000000 */
[----:B------:R-:W-:Y:S01]  /*30760*/  SEL R82, R82, R31, P0 ;  /* 0x0000001f52527207 */ /* 0x000fe20000000000 */
[----:B------:R-:W-:-:S07]  /*30770*/  IMAD.MOV.U32 R37, RZ, RZ, R14 ;  /* 0x000000ffff257224 */ /* 0x000fce00078e000e */
[----:B------:R-:W-:Y:S05]  /*30780*/  WARPSYNC.COLLECTIVE R15, `(.L_x_9547) ;  /* 0x000000000f087348 */ /* 0x000fea0003c00000 */
[----:B------:R0:W1:Y:S02]  /*30790*/  SHFL.IDX P6, R14, R13, R12, R11 ;  /* 0x0000000c0d0e7389 */ /* 0x00006400000c000b */
[----:B01----:R-:W-:Y:S01]  /*307a0*/  ENDCOLLECTIVE ;  /* 0x000000000000791b */ /* 0x003fe20003800000 */
.L_x_9547:
[----:B------:R-:W-:Y:S02]  /*307b0*/  IMAD.MOV.U32 R13, RZ, RZ, R94 ;  /* 0x000000ffff0d7224 */ /* 0x000fe400078e005e */
[----:B------:R-:W-:Y:S02]  /*307c0*/  IMAD.MOV.U32 R12, RZ, RZ, R5 ;  /* 0x000000ffff0c7224 */ /* 0x000fe400078e0005 */
[----:B------:R-:W-:-:S07]  /*307d0*/  IMAD.MOV.U32 R33, RZ, RZ, R14 ;  /* 0x000000ffff217224 */ /* 0x000fce00078e000e */
[----:B------:R-:W-:Y:S05]  /*307e0*/  WARPSYNC.COLLECTIVE R15, `(.L_x_9548) ;  /* 0x000000000f087348 */ /* 0x000fea0003c00000 */
[----:B------:R0:W1:Y:S02]  /*307f0*/  SHFL.IDX P6, R14, R13, R12, R11 ;  /* 0x0000000c0d0e7389 */ /* 0x00006400000c000b */
[----:B01----:R-:W-:Y:S01]  /*30800*/  ENDCOLLECTIVE ;  /* 0x000000000000791b */ /* 0x003fe20003800000 */
.L_x_9548:
[----:B------:R-:W-:Y:S02]  /*30810*/  IMAD.MOV.U32 R13, RZ, RZ, R96 ;  /* 0x000000ffff0d7224 */ /* 0x000fe400078e0060 */
[----:B------:R-:W-:-:S07]  /*30820*/  IMAD.MOV.U32 R94, RZ, RZ, R14 ;  /* 0x000000ffff5e7224 */ /* 0x000fce00078e000e */
[----:B------:R-:W-:Y:S05]  /*30830*/  WARPSYNC.COLLECTIVE R15, `(.L_x_9549) ;  /* 0x000000000f087348 */ /* 0x000fea0003c00000 */
[----:B------:R0:W1:Y:S02]  /*30840*/  SHFL.IDX P6, R14, R13, R12, R11 ;  /* 0x0000000c0d0e7389 */ /* 0x00006400000c000b */
[----:B01----:R-:W-:Y:S01]  /*30850*/  ENDCOLLECTIVE ;  /* 0x000000000000791b */ /* 0x003fe20003800000 */
.L_x_9549:
        /* <DEDUP_REMOVED lines=10> */
.L_x_9550:
[----:B------:R-:W-:Y:S01]  /*30900*/  SEL R0, R33, R96, P0 ;  /* 0x0000006021007207 */ /* 0x000fe20000000000 */
[----:B------:R-:W-:Y:S02]  /*30910*/  IMAD.MOV.U32 R13, RZ, RZ, R100 ;  /* 0x000000ffff0d7224 */ /* 0x000fe400078e0064 */
[----:B------:R-:W-:-:S07]  /*30920*/  IMAD.MOV.U32 R41, RZ, RZ, R14 ;  /* 0x000000ffff297224 */ /* 0x000fce00078e000e */
[----:B------:R-:W-:Y:S05]  /*30930*/  WARPSYNC.COLLECTIVE R15, `(.L_x_9551) ;  /* 0x000000000f087348 */ /* 0x000fea0003c00000 */
[----:B------:R0:W1:Y:S02]  /*30940*/  SHFL.IDX P6, R14, R13, R12, R11 ;  /* 0x0000000c0d0e7389 */ /* 0x00006400000c000b */
[----:B01----:R-:W-:Y:S01]  /*30950*/  ENDCOLLECTIVE ;  /* 0x000000000000791b */ /* 0x003fe20003800000 */
.L_x_9551:
[----:B------:R-:W-:Y:S02]  /*30960*/  IMAD.MOV.U32 R13, RZ, RZ, R98 ;  /* 0x000000ffff0d7224 */ /* 0x000fe400078e0062 */
[----:B------:R-:W-:Y:S02]  /*30970*/  IMAD.MOV.U32 R12, RZ, RZ, R5 ;  /* 0x000000ffff0c7224 */ /* 0x000fe400078e0005 */
[----:B------:R-:W-:-:S07]  /*30980*/  IMAD.MOV.U32 R35, RZ, RZ, R14 ;  /* 0x000000ffff237224 */ /* 0x000fce00078e000e */
[----:B------:R-:W-:Y:S05]  /*30990*/  WARPSYNC.COLLECTIVE R15, `(.L_x_9552) ;  /* 0x000000000f087348 */ /* 0x000fea0003c00000 */
[----:B------:R0:W1:Y:S02]  /*309a0*/  SHFL.IDX P6, R14, R13, R12, R11 ;  /* 0x0000000c0d0e7389 */ /* 0x00006400000c000b */
[----:B01----:R-:W-:Y:S01]  /*309b0*/  ENDCOLLECTIVE ;  /* 0x000000000000791b */ /* 0x003fe20003800000 */
.L_x_9552:
[----:B------:R-:W-:Y:S01]  /*309c0*/  IMAD.MOV.U32 R13, RZ, RZ, R36 ;  /* 0x000000ffff0d7224 */ /* 0x000fe200078e0024 */
[----:B------:R-:W-:Y:S01]  /*309d0*/  SEL R36, R96, R33, P0 ;  /* 0x0000002160247207 */ /* 0x000fe20000000000 */
[----:B------:R-:W-:-:S07]  /*309e0*/  IMAD.MOV.U32 R98, RZ, RZ, R14 ;  /* 0x000000ffff627224 */ /* 0x000fce00078e000e */
[----:B------:R-:W-:Y:S05]  /*309f0*/  WARPSYNC.COLLECTIVE R15, `(.L_x_9553) ;  /* 0x000000000f087348 */ /* 0x000fea0003c00000 */
[----:B------:R0:W1:Y:S02]  /*30a00*/  SHFL.IDX P6, R14, R13, R12, R11 ;  /* 0x0000000c0d0e7389 */ /* 0x00006400000c000b */
[----:B01----:R-:W-:Y:S01]  /*30a10*/  ENDCOLLECTIVE ;  /* 0x000000000000791b */ /* 0x003fe20003800000 */
.L_x_9553:
        /* <DEDUP_REMOVED lines=8> */
.L_x_9554:
[----:B------:R-:W-:Y:S01]  /*30aa0*/  SEL R2, R100, R35, P0 ;  /* 0x0000002364027207 */ /* 0x000fe20000000000 */
[----:B------:R-:W-:Y:S02]  /*30ab0*/  IMAD.MOV.U32 R13, RZ, RZ, R102 ;  /* 0x000000ffff0d7224 */ /* 0x000fe400078e0066 */
[----:B------:R-:W-:-:S07]  /*30ac0*/  IMAD.MOV.U32 R45, RZ, RZ, R14 ;  /* 0x000000ffff2d7224 */ /* 0x000fce00078e000e */
[----:B------:R-:W-:Y:S05]  /*30ad0*/  WARPSYNC.COLLECTIVE R15, `(.L_x_9555) ;  /* 0x000000000f087348 */ /* 0x000fea0003c00000 */
[----:B------:R0:W1:Y:S02]  /*30ae0*/  SHFL.IDX P6, R14, R13, R12, R11 ;  /* 0x0000000c0d0e7389 */ /* 0x00006400000c000b */
[----:B01----:R-:W-:Y:S01]  /*30af0*/  ENDCOLLECTIVE ;  /* 0x000000000000791b */ /* 0x003fe20003800000 */
.L_x_9555:
[----:B------:R-:W-:Y:S02]  /*30b00*/  IMAD.MOV.U32 R13, RZ, RZ, R84 ;  /* 0x000000ffff0d7224 */ /* 0x000fe400078e0054 */
[----:B------:R-:W-:Y:S02]  /*30b10*/  IMAD.MOV.U32 R12, RZ, RZ, R5 ;  /* 0x000000ffff0c7224 */ /* 0x000fe400078e0005 */
[----:B------:R-:W-:-:S07]  /*30b20*/  IMAD.MOV.U32 R47, RZ, RZ, R14 ;  /* 0x000000ffff2f7224 */ /* 0x000fce00078e000e */
[----:B------:R-:W-:Y:S05]  /*30b30*/  WARPSYNC.COLLECTIVE R15, `(.L_x_9556) ;  /* 0x000000000f087348 */ /* 0x000fea0003c00000 */
[----:B------:R0:W1:Y:S02]  /*30b40*/  SHFL.IDX P6, R14, R13, R12, R11 ;  /* 0x0000000c0d0e7389 */ /* 0x00006400000c000b */
[----:B01----:R-:W-:Y:S01]  /*30b50*/  ENDCOLLECTIVE ;  /* 0x000000000000791b */ /* 0x003fe20003800000 */
.L_x_9556:
[----:B------:R-:W-:Y:S01]  /*30b60*/  IMAD.MOV.U32 R13, RZ, RZ, R38 ;  /* 0x000000ffff0d7224 */ /* 0x000fe200078e0026 */
[----:B------:R-:W-:Y:S01]  /*30b70*/  SEL R38, R35, R100, P0 ;  /* 0x0000006423267207 */ /* 0x000fe20000000000 */
[----:B------:R-:W-:-:S07]  /*30b80*/  IMAD.MOV.U32 R84, RZ, RZ, R14 ;  /* 0x000000ffff547224 */ /* 0x000fce00078e000e */
[----:B------:R-:W-:Y:S05]  /*30b90*/  WARPSYNC.COLLECTIVE R15, `(.L_x_9557) ;  /* 0x000000000f087348 */ /* 0x000fea0003c00000 */
[----:B------:R0:W1:Y:S02]  /*30ba0*/  SHFL.IDX P6, R14, R13, R12, R11 ;  /* 0x0000000c0d0e7389 */ /* 0x00006400000c000b */
[----:B01----:R-:W-:Y:S01]  /*30bb0*/  ENDCOLLECTIVE ;  /* 0x000000000000791b */ /* 0x003fe20003800000 */
.L_x_9557:
        /* <DEDUP_REMOVED lines=8> */
.L_x_9558:
[----:B------:R-:W-:Y:S02]  /*30c40*/  IMAD.MOV.U32 R13, RZ, RZ, R104 ;  /* 0x000000ffff0d7224 */ /* 0x000fe400078e0068 */
[----:B------:R-:W-:-:S07]  /*30c50*/  IMAD.MOV.U32 R49, RZ, RZ, R14 ;  /* 0x000000ffff317224 */ /* 0x000fce00078e000e */
[----:B------:R-:W-:Y:S05]  /*30c60*/  WARPSYNC.COLLECTIVE R15, `(.L_x_9559) ;  /* 0x000000000f087348 */ /* 0x000fea0003c00000 */
[----:B------:R0:W1:Y:S02]  /*30c70*/  SHFL.IDX P6, R14, R13, R12, R11 ;  /* 0x0000000c0d0e7389 */ /* 0x00006400000c000b */
[----:B01----:R-:W-:Y:S01]  /*30c80*/  ENDCOLLECTIVE ;  /* 0x000000000000791b */ /* 0x003fe20003800000 */
.L_x_9559:
[----:B------:R-:W-:Y:S02]  /*30c90*/  IMAD.MOV.U32 R13, RZ, RZ, R46 ;  /* 0x000000ffff0d7224 */ /* 0x000fe400078e002e */
[----:B------:R-:W-:Y:S02]  /*30ca0*/  IMAD.MOV.U32 R12, RZ, RZ, R5 ;  /* 0x000000ffff0c7224 */ /* 0x000fe400078e0005 */
[----:B------:R-:W-:-:S07]  /*30cb0*/  IMAD.MOV.U32 R51, RZ, RZ, R14 ;  /* 0x000000ffff337224 */ /* 0x000fce00078e000e */
[----:B------:R-:W-:Y:S05]  /*30cc0*/  WARPSYNC.COLLECTIVE R15, `(.L_x_9560) ;  /* 0x000000000f087348 */ /* 0x000fea0003c00000 */
[----:B------:R0:W1:Y:S02]  /*30cd0*/  SHFL.IDX P6, R14, R13, R12, R11 ;  /* 0x0000000c0d0e7389 */ /* 0x00006400000c000b */
[----:B01----:R-:W-:Y:S01]  /*30ce0*/  ENDCOLLECTIVE ;  /* 0x000000000000791b */ /* 0x003fe20003800000 */
.L_x_9560:
[----:B------:R-:W-:Y:S02]  /*30cf0*/  IMAD.MOV.U32 R13, RZ, RZ, R40 ;  /* 0x000000ffff0d7224 */ /* 0x000fe400078e0028 */
[----:B------:R-:W-:-:S07]  /*30d00*/  IMAD.MOV.U32 R104, RZ, RZ, R14 ;  /* 0x000000ffff687224 */ /* 0x000fce00078e000e */
[----:B------:R-:W-:Y:S05]  /*30d10*/  WARPSYNC.COLLECTIVE R15, `(.L_x_9561) ;  /* 0x000000000f087348 */ /* 0x000fea0003c00000 */
[----:B------:R0:W1:Y:S02]  /*30d20*/  SHFL.IDX P6, R14, R13, R12, R11 ;  /* 0x0000000c0d0e7389 */ /* 0x00006400000c000b */
[----:B01----:R-:W-:Y:S01]  /*30d30*/  ENDCOLLECTIVE ;  /* 0x000000000000791b */ /* 0x003fe20003800000 */
.L_x_9561:
[----:B------:R-:W-:Y:S02]  /*30d40*/  IMAD.MOV.U32 R13, RZ, RZ, R130 ;  /* 0x000000ffff0d7224 */ /* 0x000fe400078e0082 */
[----:B------:R-:W-:Y:S02]  /*30d50*/  IMAD.MOV.U32 R12, RZ, RZ, R7 ;  /* 0x000000ffff0c7224 */ /* 0x000fe400078e0007 */
[----:B------:R-:W-:-:S07]  /*30d60*/  IMAD.MOV.U32 R106, RZ, RZ, R14 ;  /* 0x000000ffff6a7224 */ /* 0x000fce00078e000e */
[----:B------:R-:W-:Y:S05]  /*30d70*/  WARPSYNC.COLLECTIVE R15, `(.L_x_9562) ;  /* 0x000000000f087348 */ /* 0x000fea0003c00000 */
[----:B------:R0:W1:Y:S02]  /*30d80*/  SHFL.IDX P6, R14, R13, R12, R11 ;  /* 0x0000000c0d0e7389 */ /* 0x00006400000c000b */
[----:B01----:R-:W-:Y:S01]  /*30d90*/  ENDCOLLECTIVE ;  /* 0x000000000000791b */ /* 0x003fe20003800000 */
.L_x_9562:
[----:B------:R-:W-:Y:S02]  /*30da0*/  SEL R40, R51, R106, P0 ;  /* 0x0000006a33287207 */ /* 0x000fe40000000000 */
[----:B------:R-:W-:Y:S01]  /*30db0*/  SEL R46, R106, R51, P0 ;  /* 0x000000336a2e7207 */ /* 0x000fe20000000000 */
[----:B------:R-:W-:Y:S02]  /*30dc0*/  IMAD.MOV.U32 R13, RZ, RZ, R108 ;  /* 0x000000ffff0d7224 */ /* 0x000fe400078e006c */
[----:B------:R-:W-:-:S07]  /*30dd0*/  IMAD.MOV.U32 R53, RZ, RZ, R14 ;  /* 0x000000ffff357224 */ /* 0x000fce00078e000e */
[----:B------:R-:W-:Y:S05]  /*30de0*/  WARPSYNC.COLLECTIVE R15, `(.L_x_9563) ;  /* 0x000000000f087348 */ /* 0x000fea0003c00000 */
[----:B------:R0:W1:Y:S02]  /*30df0*/  SHFL.IDX P6, R14, R13, R12, R11 ;  /* 0x0000000c0d0e7389 */ /* 0x00006400000c000b */
[----:B01----:R-:W-:Y:S01]  /*30e00*/  ENDCOLLECTIVE ;  /* 0x000000000000791b */ /* 0x003fe20003800000 */
.L_x_9563:
[----:B------:R-:W-:Y:S02]  /*30e10*/  IMAD.MOV.U32 R13, RZ, RZ, R86 ;  /* 0x000000ffff0d7224 */ /* 0x000fe400078e0056 */
[----:B------:R-:W-:Y:S02]  /*30e20*/  IMAD.MOV.U32 R12, RZ, RZ, R5 ;  /* 0x000000ffff0c7224 */ /* 0x000fe400078e0005 */
[----:B------:R-:W-:-:S07]  /*30e30*/  IMAD.MOV.U32 R55, RZ, RZ, R14 ;  /* 0x000000ffff377224 */ /* 0x000fce00078e000e */
[----:B------:R-:W-:Y:S05]  /*30e40*/  WARPSYNC.COLLECTIVE R15, `(.L_x_9564) ;  /* 0x000000000f087348 */ /* 0x000fea0003c00000 */
[----:B------:R0:W1:Y:S02]  /*30e50*/  SHFL.IDX P6, R14, R13, R12, R11 ;  /* 0x0000000c0d0e7389 */ /* 0x00006400000c000b */
[----:B01----:R-:W-:Y:S01]  /*30e60*/  ENDCOLLECTIVE ;  /* 0x000000000000791b */ /* 0x003fe20003800000 */
.L_x_9564:
[----:B------:R-:W-:Y:S01]  /*30e70*/  IMAD.MOV.U32 R13, RZ, RZ, R44 ;  /* 0x000000ffff0d7224 */ /* 0x000fe200078e002c */
[----:B------:R-:W-:Y:S01]  /*30e80*/  SEL R44, R102, R47, P0 ;  /* 0x0000002f662c7207 */ /* 0x000fe20000000000 */
[----:B------:R-:W-:-:S07]  /*30e90*/  IMAD.MOV.U32 R86, RZ, RZ, R14 ;  /* 0x000000ffff567224 */ /* 0x000fce00078e000e */
[----:B------:R-:W-:Y:S05]  /*30ea0*/  WARPSYNC.COLLECTIVE R15, `(.L_x_9565) ;  /* 0x000000000f087348 */ /* 0x000fea0003c00000 */
[----:B------:R0:W1:Y:S02]  /*30eb0*/  SHFL.IDX P6, R14, R13, R12, R11 ;  /* 0x0000000c0d0e7389 */ /* 0x00006400000c000b */
[----:B01----:R-:W-:Y:S01]  /*30ec0*/  ENDCOLLECTIVE ;  /* 0x000000000000791b */ /* 0x003fe20003800000 */
.L_x_9565:
        /* <DEDUP_REMOVED lines=8> */
.L_x_9566:
[----:B------:R-:W-:Y:S02]  /*30f50*/  IMAD.MOV.U32 R13, RZ, RZ, R126 ;  /* 0x000000ffff0d7224 */ /* 0x000fe400078e007e */
[----:B------:R-:W-:-:S07]  /*30f60*/  IMAD.MOV.U32 R57, RZ, RZ, R14 ;  /* 0x000000ffff397224 */ /* 0x000fce00078e000e */
[----:B------:R-:W-:Y:S05]  /*30f70*/  WARPSYNC.COLLECTIVE R15, `(.L_x_9567) ;  /* 0x000000000f087348 */ /* 0x000fea0003c00000 */
[----:B------:R0:W1:Y:S02]  /*30f80*/  SHFL.IDX P6, R14, R13, R12, R11 ;  /* 0x0000000c0d0e7389 */ /* 0x00006400000c000b */
[----:B01----:R-:W-:Y:S01]  /*30f90*/  ENDCOLLECTIVE ;  /* 0x000000000000791b */ /* 0x003fe20003800000 */
.L_x_9567:
[----:B------:R-:W-:Y:S02]  /*30fa0*/  IMAD.MOV.U32 R13, RZ, RZ, R110 ;  /* 0x000000ffff0d7224 */ /* 0x000fe400078e006e */
[----:B------:R-:W-:Y:S02]  /*30fb0*/  IMAD.MOV.U32 R12, RZ, RZ, R5 ;  /* 0x000000ffff0c7224 */ /* 0x000fe400078e0005 */
[----:B------:R-:W-:-:S07]  /*30fc0*/  IMAD.MOV.U32 R59, RZ, RZ, R14 ;  /* 0x000000ffff3b7224 */ /* 0x000fce00078e000e */
[----:B------:R-:W-:Y:S05]  /*30fd0*/  WARPSYNC.COLLECTIVE R15, `(.L_x_9568) ;  /* 0x000000000f087348 */ /* 0x000fea0003c00000 */
[----:B------:R0:W1:Y:S02]  /*30fe0*/  SHFL.IDX P6, R14, R13, R12, R11 ;  /* 0x0000000c0d0e7389 */ /* 0x00006400000c000b */
[----:B01----:R-:W-:Y:S01]  /*30ff0*/  ENDCOLLECTIVE ;  /* 0x000000000000791b */ /* 0x003fe20003800000 */
.L_x_9568:
[----:B------:R-:W-:Y:S02]  /*31000*/  IMAD.MOV.U32 R13, RZ, RZ, R80 ;  /* 0x000000ffff0d7224 */ /* 0x000fe400078e0050 */
[----:B------:R-:W-:-:S07]  /*31010*/  IMAD.MOV.U32 R110, RZ, RZ, R14 ;  /* 0x000000ffff6e7224 */ /* 0x000fce00078e000e */
[----:B------:R-:W-:Y:S05]  /*31020*/  WARPSYNC.COLLECTIVE R15, `(.L_x_9569) ;  /* 0x000000000f087348 */ /* 0x000fea0003c00000 */
[----:B------:R0:W1:Y:S02]  /*31030*/  SHFL.IDX P6, R14, R13, R12, R11 ;  /* 0x0000000c0d0e7389 */ /* 0x00006400000c000b */
[----:B01----:R-:W-:Y:S01]  /*31040*/  ENDCOLLECTIVE ;  /* 0x000000000000791b */ /* 0x003fe20003800000 */
.L_x_9569:
        /* <DEDUP_REMOVED lines=8> */
.L_x_9570:
[----:B------:R-:W-:Y:S02]  /*310d0*/  SEL R84, R59, R80, P0 ;  /* 0x000000503b547207 */ /* 0x000fe40000000000 */
[----:B------:R-:W-:Y:S01]  /*310e0*/  SEL R80, R80, R59, P0 ;  /* 0x0000003b50507207 */ /* 0x000fe20000000000 */
[----:B------:R-:W-:Y:S02]  /*310f0*/  IMAD.MOV.U32 R13, RZ, RZ, R114 ;  /* 0x000000ffff0d7224 */ /* 0x000fe400078e0072 */
[----:B------:R-:W-:-:S07]  /*31100*/  IMAD.MOV.U32 R61, RZ, RZ, R14 ;  /* 0x000000ffff3d7224 */ /* 0x000fce00078e000e */
[----:B------:R-:W-:Y:S05]  /*31110*/  WARPSYNC.COLLECTIVE R15, `(.L_x_9571) ;  /* 0x000000000f087348 */ /* 0x000fea0003c00000 */
[----:B------:R0:W1:Y:S02]  /*31120*/  SHFL.IDX P6, R14, R13, R12, R11 ;  /* 0x0000000c0d0e7389 */ /* 0x00006400000c000b */
[----:B01----:R-:W-:Y:S01]  /*31130*/  ENDCOLLECTIVE ;  /* 0x000000000000791b */ /* 0x003fe20003800000 */
.L_x_9571:
[----:B------:R-:W-:Y:S02]  /*31140*/  IMAD.MOV.U32 R13, RZ, RZ, R112 ;  /* 0x000000ffff0d7224 */ /* 0x000fe400078e0070 */
[----:B------:R-:W-:Y:S02]  /*31150*/  IMAD.MOV.U32 R12, RZ, RZ, R5 ;  /* 0x000000ffff0c7224 */ /* 0x000fe400078e0005 */
[----:B------:R-:W-:-:S07]  /*31160*/  IMAD.MOV.U32 R65, RZ, RZ, R14 ;  /* 0x000000ffff417224 */ /* 0x000fce00078e000e */
[----:B------:R-:W-:Y:S05]  /*31170*/  WARPSYNC.COLLECTIVE R15, `(.L_x_9572) ;  /* 0x000000000f087348 */ /* 0x000fea0003c00000 */
[----:B------:R0:W1:Y:S02]  /*31180*/  SHFL.IDX P6, R14, R13, R12, R11 ;  /* 0x0000000c0d0e7389 */ /* 0x00006400000c000b */
[----:B01----:R-:W-:Y:S01]  /*31190*/  ENDCOLLECTIVE ;  /* 0x000000000000791b */ /* 0x003fe20003800000 */
.L_x_9572:
[----:B------:R-:W-:Y:S01]  /*311a0*/  IMAD.MOV.U32 R13, RZ, RZ, R42 ;  /* 0x000000ffff0d7224 */ /* 0x000fe200078e002a */
[----:B------:R-:W-:Y:S02]  /*311b0*/  SEL R42, R47, R102, P0 ;  /* 0x000000662f2a7207 */ /* 0x000fe40000000000 */
[----:B------:R-:W-:Y:S02]  /*311c0*/  SEL R47, R49, R104, P0 ;  /* 0x00000068312f7207 */ /* 0x000fe40000000000 */
[----:B------:R-:W-:Y:S01]  /*311d0*/  SEL R49, R104, R49, P0 ;  /* 0x0000003168317207 */ /* 0x000fe20000000000 */
[----:B------:R-:W-:-:S07]  /*311e0*/  IMAD.MOV.U32 R112, RZ, RZ, R14 ;  /* 0x000000ffff707224 */ /* 0x000fce00078e000e */
[----:B------:R-:W-:Y:S05]  /*311f0*/  WARPSYNC.COLLECTIVE R15, `(.L_x_9573) ;  /* 0x000000000f087348 */ /* 0x000fea0003c00000 */
[----:B------:R0:W1:Y:S02]  /*31200*/  SHFL.IDX P6, R14, R13, R12, R11 ;  /* 0x0000000c0d0e7389 */ /* 0x00006400000c000b */
[----:B01----:R-:W-:Y:S01]  /*31210*/  ENDCOLLECTIVE ;  /* 0x000000000000791b */ /* 0x003fe20003800000 */
.L_x_9573:
        /* <DEDUP_REMOVED lines=8> */
.L_x_9574:
[----:B------:R-:W-:Y:S02]  /*312a0*/  IMAD.MOV.U32 R13, RZ, RZ, R116 ;  /* 0x000000ffff0d7224 */ /* 0x000fe400078e0074 */
[----:B------:R-:W-:-:S07]  /*312b0*/  IMAD.MOV.U32 R67, RZ, RZ, R14 ;  /* 0x000000ffff437224 */ /* 0x000fce00078e000e */
[----:B------:R-:W-:Y:S05]  /*312c0*/  WARPSYNC.COLLECTIVE R15, `(.L_x_9575) ;  /* 0x000000000f087348 */ /* 0x000fea0003c00000 */
[----:B------:R0:W1:Y:S02]  /*312d0*/  SHFL.IDX P6, R14, R13, R12, R11 ;  /* 0x0000000c0d0e7389 */ /* 0x00006400000c000b */
[----:B01----:R-:W-:Y:S01]  /*312e0*/  ENDCOLLECTIVE ;  /* 0x000000000000791b */ /* 0x003fe20003800000 */
.L_x_9575:
        /* <DEDUP_REMOVED lines=8> */
.L_x_9576:
[----:B------:R-:W-:Y:S02]  /*31370*/  IMAD.MOV.U32 R13, RZ, RZ, R70 ;  /* 0x000000ffff0d7224 */ /* 0x000fe400078e0046 */
[----:B------:R-:W-:-:S07]  /*31380*/  IMAD.MOV.U32 R116, RZ, RZ, R14 ;  /* 0x000000ffff747224 */ /* 0x000fce00078e000e */
[----:B------:R-:W-:Y:S05]  /*31390*/  WARPSYNC.COLLECTIVE R15, `(.L_x_9577) ;  /* 0x000000000f087348 */ /* 0x000fea0003c00000 */
[----:B------:R0:W1:Y:S02]  /*313a0*/  SHFL.IDX P6, R14, R13, R12, R11 ;  /* 0x0000000c0d0e7389 */ /* 0x00006400000c000b */
[----:B01----:R-:W-:Y:S01]  /*313b0*/  ENDCOLLECTIVE ;  /* 0x000000000000791b */ /* 0x003fe20003800000 */
.L_x_9577:
        /* <DEDUP_REMOVED lines=8> */
.L_x_9578:
[----:B------:R-:W-:Y:S02]  /*31440*/  IMAD.MOV.U32 R13, RZ, RZ, R76 ;  /* 0x000000ffff0d7224 */ /* 0x000fe400078e004c */
[----:B------:R-:W-:-:S07]  /*31450*/  IMAD.MOV.U32 R78, RZ, RZ, R14 ;  /* 0x000000ffff4e7224 */ /* 0x000fce00078e000e */
[----:B------:R-:W-:Y:S05]  /*31460*/  WARPSYNC.COLLECTIVE R15, `(.L_x_9579) ;  /* 0x000000000f087348 */ /* 0x000fea0003c00000 */
[----:B------:R0:W1:Y:S02]  /*31470*/  SHFL.IDX P6, R14, R13, R12, R11 ;  /* 0x0000000c0d0e7389 */ /* 0x00006400000c000b */
[----:B01----:R-:W-:Y:S01]  /*31480*/  ENDCOLLECTIVE ;  /* 0x000000000000791b */ /* 0x003fe20003800000 */
.L_x_9579:
[----:B------:R-:W-:Y:S01]  /*31490*/  IMAD.MOV.U32 R13, RZ, RZ, R60 ;  /* 0x000000ffff0d7224 */ /* 0x000fe200078e003c */
[----:B------:R-:W-:Y:S01]  /*314a0*/  SEL R60, R65, R114, P0 ;  /* 0x00000072413c7207 */ /* 0x000fe20000000000 */
[----:B------:R-:W-:Y:S02]  /*314b0*/  IMAD.MOV.U32 R12, RZ, RZ, R5 ;  /* 0x000000ffff0c7224 */ /* 0x000fe400078e0005 */
[----:B------:R-:W-:-:S07]  /*314c0*/  IMAD.MOV.U32 R76, RZ, RZ, R14 ;  /* 0x000000ffff4c7224 */ /* 0x000fce00078e000e */
[----:B------:R-:W-:Y:S05]  /*314d0*/  WARPSYNC.COLLECTIVE R15, `(.L_x_9580) ;  /* 0x000000000f087348 */ /* 0x000fea0003c00000 */
[----:B------:R0:W1:Y:S02]  /*314e0*/  SHFL.IDX P6, R14, R13, R12, R11 ;  /* 0x0000000c0d0e7389 */ /* 0x00006400000c000b */
[----:B01----:R-:W-:Y:S01]  /*314f0*/  ENDCOLLECTIVE ;  /* 0x000000000000791b */ /* 0x003fe20003800000 */
.L_x_9580:
[----:B------:R-:W-:Y:S01]  /*31500*/  IMAD.MOV.U32 R13, RZ, RZ, R64 ;  /* 0x000000ffff0d7224 */ /* 0x000fe200078e0040 */
[----:B------:R-:W-:Y:S01]  /*31510*/  SEL R64, R114, R65, P0 ;  /* 0x0000004172407207 */ /* 0x000fe20000000000 */
[----:B------:R-:W-:-:S07]  /*31520*/  IMAD.MOV.U32 R71, RZ, RZ, R14 ;  /* 0x000000ffff477224 */ /* 0x000fce00078e000e */
[----:B------:R-:W-:Y:S05]  /*31530*/  WARPSYNC.COLLECTIVE R15, `(.L_x_9581) ;  /* 0x000000000f087348 */ /* 0x000fea0003c00000 */
[----:B------:R0:W1:Y:S02]  /*31540*/  SHFL.IDX P6, R14, R13, R12, R11 ;  /* 0x0000000c0d0e7389 */ /* 0x00006400000c000b */
[----:B01----:R-:W-:Y:S01]  /*31550*/  ENDCOLLECTIVE ;  /* 0x000000000000791b */ /* 0x003fe20003800000 */
.L_x_9581:
        /* <DEDUP_REMOVED lines=8> */
.L_x_9582:
[----:B------:R-:W-:Y:S02]  /*315e0*/  IMAD.MOV.U32 R13, RZ, RZ, R72 ;  /* 0x000000ffff0d7224 */ /* 0x000fe400078e0048 */
[----:B------:R-:W-:-:S07]  /*315f0*/  IMAD.MOV.U32 R74, RZ, RZ, R14 ;  /* 0x000000ffff4a7224 */ /* 0x000fce00078e000e */
[----:B------:R-:W-:Y:S05]  /*31600*/  WARPSYNC.COLLECTIVE R15, `(.L_x_9583) ;  /* 0x000000000f087348 */ /* 0x000fea0003c00000 */
[----:B------:R0:W1:Y:S02]  /*31610*/  SHFL.IDX P6, R14, R13, R12, R11 ;  /* 0x0000000c0d0e7389 */ /* 0x00006400000c000b */
[----:B01----:R-:W-:Y:S01]  /*31620*/  ENDCOLLECTIVE ;  /* 0x000000000000791b */ /* 0x003fe20003800000 */
.L_x_9583:
[----:B------:R-:W-:Y:S02]  /*31630*/  IMAD.MOV.U32 R13, RZ, RZ, R58 ;  /* 0x000000ffff0d7224 */ /* 0x000fe400078e003a */
[----:B------:R-:W-:Y:S02]  /*31640*/  IMAD.MOV.U32 R12, RZ, RZ, R5 ;  /* 0x000000ffff0c7224 */ /* 0x000fe400078e0005 */
[----:B------:R-:W-:-:S07]  /*31650*/  IMAD.MOV.U32 R72, RZ, RZ, R14 ;  /* 0x000000ffff487224 */ /* 0x000fce00078e000e */
[----:B------:R-:W-:Y:S05]  /*31660*/  WARPSYNC.COLLECTIVE R15, `(.L_x_9584) ;  /* 0x000000000f087348 */ /* 0x000fea0003c00000 */
[----:B------:R0:W1:Y:S02]  /*31670*/  SHFL.IDX P6, R14, R13, R12, R11 ;  /* 0x0000000c0d0e7389 */ /* 0x00006400000c000b */
[----:B01----:R-:W-:Y:S01]  /*31680*/  ENDCOLLECTIVE ;  /* 0x000000000000791b */ /* 0x003fe20003800000 */
.L_x_9584:
[----:B------:R-:W-:Y:S02]  /*31690*/  IMAD.MOV.U32 R13, RZ, RZ, R52 ;  /* 0x000000ffff0d7224 */ /* 0x000fe400078e0034 */
[----:B------:R-:W-:-:S07]  /*316a0*/  IMAD.MOV.U32 R75, RZ, RZ, R14 ;  /* 0x000000ffff4b7224 */ /* 0x000fce00078e000e */
[----:B------:R-:W-:Y:S05]  /*316b0*/  WARPSYNC.COLLECTIVE R15, `(.L_x_9585) ;  /* 0x000000000f087348 */ /* 0x000fea0003c00000 */
[----:B------:R0:W1:Y:S02]  /*316c0*/  SHFL.IDX P6, R14, R13, R12, R11 ;  /* 0x0000000c0d0e7389 */ /* 0x00006400000c000b */
[----:B01----:R-:W-:Y:S01]  /*316d0*/  ENDCOLLECTIVE ;  /* 0x000000000000791b */ /* 0x003fe20003800000 */
.L_x_9585:
        /* <DEDUP_REMOVED lines=8> */
.L_x_9586:
[----:B------:R-:W-:Y:S02]  /*31760*/  SEL R52, R72, R77, P0 ;  /* 0x0000004d48347207 */ /* 0x000fe40000000000 */
[----:B------:R-:W-:Y:S01]  /*31770*/  SEL R58, R77, R72, P0 ;  /* 0x000000484d3a7207 */ /* 0x000fe20000000000 */
[----:B------:R-:W-:Y:S02]  /*31780*/  IMAD.MOV.U32 R13, RZ, RZ, R66 ;  /* 0x000000ffff0d7224 */ /* 0x000fe400078e0042 */
[----:B------:R-:W-:-:S07]  /*31790*/  IMAD.MOV.U32 R68, RZ, RZ, R14 ;  /* 0x000000ffff447224 */ /* 0x000fce00078e000e */
[----:B------:R-:W-:Y:S05]  /*317a0*/  WARPSYNC.COLLECTIVE R15, `(.L_x_9587) ;  /* 0x000000000f087348 */ /* 0x000fea0003c00000 */
[----:B------:R0:W1:Y:S02]  /*317b0*/  SHFL.IDX P6, R14, R13, R12, R11 ;  /* 0x0000000c0d0e7389 */ /* 0x00006400000c000b */
[----:B01----:R-:W-:Y:S01]  /*317c0*/  ENDCOLLECTIVE ;  /* 0x000000000000791b */ /* 0x003fe20003800000 */
.L_x_9587:
[----:B------:R-:W-:Y:S01]  /*317d0*/  IMAD.MOV.U32 R13, RZ, RZ, R50 ;  /* 0x000000ffff0d7224 */ /* 0x000fe200078e0032 */
[----:B------:R-:W-:Y:S01]  /*317e0*/  SEL R50, R73, R76, P0 ;  /* 0x0000004c49327207 */ /* 0x000fe20000000000 */
[----:B------:R-:W-:Y:S02]  /*317f0*/  IMAD.MOV.U32 R12, RZ, RZ, R5 ;  /* 0x000000ffff0c7224 */ /* 0x000fe400078e0005 */
[----:B------:R-:W-:-:S07]  /*31800*/  IMAD.MOV.U32 R79, RZ, RZ, R14 ;  /* 0x000000ffff4f7224 */ /* 0x000fce00078e000e */
[----:B------:R-:W-:Y:S05]  /*31810*/  WARPSYNC.COLLECTIVE R15, `(.L_x_9588) ;  /* 0x000000000f087348 */ /* 0x000fea0003c00000 */
[----:B------:R0:W1:Y:S02]  /*31820*/  SHFL.IDX P6, R14, R13, R12, R11 ;  /* 0x0000000c0d0e7389 */ /* 0x00006400000c000b */
[----:B01----:R-:W-:Y:S01]  /*31830*/  ENDCOLLECTIVE ;  /* 0x000000000000791b */ /* 0x003fe20003800000 */
.L_x_9588:
[----:B------:R-:W-:Y:S02]  /*31840*/  IMAD.MOV.U32 R13, RZ, RZ, R34 ;  /* 0x000000ffff0d7224 */ /* 0x000fe400078e0022 */
[----:B------:R-:W-:-:S07]  /*31850*/  IMAD.MOV.U32 R103, RZ, RZ, R14 ;  /* 0x000000ffff677224 */ /* 0x000fce00078e000e */
[----:B------:R-:W-:Y:S05]  /*31860*/  WARPSYNC.COLLECTIVE R15, `(.L_x_9589) ;  /* 0x000000000f087348 */ /* 0x000fea0003c00000 */
[----:B------:R0:W1:Y:S02]  /*31870*/  SHFL.IDX P6, R14, R13, R12, R11 ;  /* 0x0000000c0d0e7389 */ /* 0x00006400000c000b */
[----:B01----:R-:W-:Y:S01]  /*31880*/  ENDCOLLECTIVE ;  /* 0x000000000000791b */ /* 0x003fe20003800000 */
.L_x_9589:
[----:B------:R-:W-:Y:S01]  /*31890*/  SEL R75, R103, R68, P0 ;  /* 0x00000044674b7207 */ /* 0x000fe20000000000 */
[----:B------:R-:W-:Y:S01]  /*318a0*/  IMAD.MOV.U32 R13, RZ, RZ, R54 ;  /* 0x000000ffff0d7224 */ /* 0x000fe200078e0036 */
[----:B------:R-:W-:Y:S01]  /*318b0*/  SEL R54, R69, R70, P0 ;  /* 0x0000004645367207 */ /* 0x000fe20000000000 */
[----:B------:R-:W-:Y:S02]  /*318c0*/  IMAD.MOV.U32 R12, RZ, RZ, R7 ;  /* 0x000000ffff0c7224 */ /* 0x000fe400078e0007 */
[----:B------:R-:W-:-:S07]  /*318d0*/  IMAD.MOV.U32 R34, RZ, RZ, R14 ;  /* 0x000000ffff227224 */ /* 0x000fce00078e000e */
[----:B------:R-:W-:Y:S05]  /*318e0*/  WARPSYNC.COLLECTIVE R15, `(.L_x_9590) ;  /* 0x000000000f087348 */ /* 0x000fea0003c00000 */
[----:B------:R0:W1:Y:S02]  /*318f0*/  SHFL.IDX P6, R14, R13, R12, R11 ;  /* 0x0000000c0d0e7389 */ /* 0x00006400000c000b */
[----:B01----:R-:W-:Y:S01]  /*31900*/  ENDCOLLECTIVE ;  /* 0x000000000000791b */ /* 0x003fe20003800000 */
.L_x_9590:
[----:B------:R-:W-:Y:S02]  /*31910*/  SEL R66, R79, R34, P0 ;  /* 0x000000224f427207 */ /* 0x000fe40000000000 */
[----:B------:R-:W-:Y:S01]  /*31920*/  SEL R74, R34, R79, P0 ;  /* 0x0000004f224a7207 */ /* 0x000fe20000000000 */
[----:B------:R-:W-:Y:S01]  /*31930*/  IMAD.MOV.U32 R13, RZ, RZ, R56 ;  /* 0x000000ffff0d7224 */ /* 0x000fe200078e0038 */
[----:B------:R-:W-:Y:S01]  /*31940*/  SEL R56, R70, R69, P0 ;  /* 0x0000004546387207 */ /* 0x000fe20000000000 */
[----:B------:R-:W-:-:S07]  /*31950*/  IMAD.MOV.U32 R9, RZ, RZ, R14 ;  /* 0x000000ffff097224 */ /* 0x000fce00078e000e */
[----:B------:R-:W-:Y:S05]  /*31960*/  WARPSYNC.COLLECTIVE R15, `(.L_x_9591) ;  /* 0x000000000f087348 */ /* 0x000fea0003c00000 */
[----:B------:R0:W1:Y:S02]  /*31970*/  SHFL.IDX P6, R14, R13, R12, R11 ;  /* 0x0000000c0d0e7389 */ /* 0x00006400000c000b */
[----:B01----:R-:W-:Y:S01]  /*31980*/  ENDCOLLECTIVE ;  /* 0x000000000000791b */ /* 0x003fe20003800000 */
.L_x_9591:
[----:B------:R-:W-:Y:S02]  /*31990*/  IMAD.MOV.U32 R13, RZ, RZ, R32 ;  /* 0x000000ffff0d7224 */ /* 0x000fe400078e0020 */
[----:B------:R-:W-:Y:S02]  /*319a0*/  IMAD.MOV.U32 R12, RZ, RZ, R5 ;  /* 0x000000ffff0c7224 */ /* 0x000fe400078e0005 */
[----:B------:R-:W-:-:S07]  /*319b0*/  IMAD.MOV.U32 R25, RZ, RZ, R14 ;  /* 0x000000ffff197224 */ /* 0x000fce00078e000e */
[----:B------:R-:W-:Y:S05]  /*319c0*/  WARPSYNC.COLLECTIVE R15, `(.L_x_9592) ;  /* 0x000000000f087348 */ /* 0x000fea0003c00000 */
[----:B------:R0:W1:Y:S02]  /*319d0*/  SHFL.IDX P6, R14, R13, R12, R11 ;  /* 0x0000000c0d0e7389 */ /* 0x00006400000c000b */
[----:B01----:R-:W-:Y:S01]  /*319e0*/  ENDCOLLECTIVE ;  /* 0x000000000000791b */ /* 0x003fe20003800000 */
.L_x_9592:
[----:B------:R-:W-:Y:S02]  /*319f0*/  IMAD.MOV.U32 R13, RZ, RZ, R26 ;  /* 0x000000ffff0d7224 */ /* 0x000fe400078e001a */
[----:B------:R-:W-:-:S07]  /*31a00*/  IMAD.MOV.U32 R32, RZ, RZ, R14 ;  /* 0x000000ffff207224 */ /* 0x000fce00078e000e */
[----:B------:R-:W-:Y:S05]  /*31a10*/  WARPSYNC.COLLECTIVE R15, `(.L_x_9593) ;  /* 0x000000000f087348 */ /* 0x000fea0003c00000 */
[----:B------:R0:W1:Y:S02]  /*31a20*/  SHFL.IDX P6, R14, R13, R12, R11 ;  /* 0x0000000c0d0e7389 */ /* 0x00006400000c000b */
[----:B01----:R-:W-:Y:S01]  /*31a30*/  ENDCOLLECTIVE ;  /* 0x000000000000791b */ /* 0x003fe20003800000 */
.L_x_9593:
        /* <DEDUP_REMOVED lines=8> */
.L_x_9594:
[----:B------:R-:W-:Y:S01]  /*31ac0*/  SEL R72, R26, R25, P0 ;  /* 0x000000191a487207 */ /* 0x000fe20000000000 */
[----:B------:R-:W-:Y:S02]  /*31ad0*/  IMAD.MOV.U32 R13, RZ, RZ, R30 ;  /* 0x000000ffff0d7224 */ /* 0x000fe400078e001e */
[----:B------:R-:W-:-:S07]  /*31ae0*/  IMAD.MOV.U32 R28, RZ, RZ, R14 ;  /* 0x000000ffff1c7224 */ /* 0x000fce00078e000e */
[----:B------:R-:W-:Y:S05]  /*31af0*/  WARPSYNC.COLLECTIVE R15, `(.L_x_9595) ;  /* 0x000000000f087348 */ /* 0x000fea0003c00000 */
[----:B------:R0:W1:Y:S02]  /*31b00*/  SHFL.IDX P6, R14, R13, R12, R11 ;  /* 0x0000000c0d0e7389 */ /* 0x00006400000c000b */
[----:B01----:R-:W-:Y:S01]  /*31b10*/  ENDCOLLECTIVE ;  /* 0x000000000000791b */ /* 0x003fe20003800000 */
.L_x_9595:
[----:B------:R-:W-:Y:S02]  /*31b20*/  IMAD.MOV.U32 R13, RZ, RZ, R24 ;  /* 0x000000ffff0d7224 */ /* 0x000fe400078e0018 */
[----:B------:R-:W-:Y:S02]  /*31b30*/  IMAD.MOV.U32 R12, RZ, RZ, R5 ;  /* 0x000000ffff0c7224 */ /* 0x000fe400078e0005 */
[----:B------:R-:W-:-:S07]  /*31b40*/  IMAD.MOV.U32 R30, RZ, RZ, R14 ;  /* 0x000000ffff1e7224 */ /* 0x000fce00078e000e */
[----:B------:R-:W-:Y:S05]  /*31b50*/  WARPSYNC.COLLECTIVE R15, `(.L_x_9596) ;  /* 0x000000000f087348 */ /* 0x000fea0003c00000 */
[----:B------:R0:W1:Y:S02]  /*31b60*/  SHFL.IDX P6, R14, R13, R12, R11 ;  /* 0x0000000c0d0e7389 */ /* 0x00006400000c000b */
[----:B01----:R-:W-:Y:S01]  /*31b70*/  ENDCOLLECTIVE ;  /* 0x000000000000791b */ /* 0x003fe20003800000 */
.L_x_9596:
[----:B------:R-:W-:Y:S01]  /*31b80*/  IMAD.MOV.U32 R13, RZ, RZ, R20 ;  /* 0x000000ffff0d7224 */ /* 0x000fe200078e0014 */
[----:B------:R-:W-:Y:S02]  /*31b90*/  SEL R20, R76, R73, P0 ;  /* 0x000000494c147207 */ /* 0x000fe40000000000 */
[----:B------:R-:W-:Y:S01]  /*31ba0*/  SEL R73, R68, R103, P0 ;  /* 0x0000006744497207 */ /* 0x000fe20000000000 */
[----:B------:R-:W-:Y:S01]  /*31bb0*/  IMAD.MOV.U32 R103, RZ, RZ, RZ ;  /* 0x000000ffff677224 */ /* 0x000fe200078e00ff */
[----:B------:R-:W-:Y:S01]  /*31bc0*/  SEL R76, R25, R26, P0 ;  /* 0x0000001a194c7207 */ /* 0x000fe20000000000 */
[----:B------:R-:W-:-:S07]  /*31bd0*/  IMAD.MOV.U32 R105, RZ, RZ, R14 ;  /* 0x000000ffff697224 */ /* 0x000fce00078e000e */
[----:B------:R-:W-:Y:S05]  /*31be0*/  WARPSYNC.COLLECTIVE R15, `(.L_x_9597) ;  /* 0x000000000f087348 */ /* 0x000fea0003c00000 */
[----:B------:R0:W1:Y:S02]  /*31bf0*/  SHFL.IDX P6, R14, R13, R12, R11 ;  /* 0x0000000c0d0e7389 */ /* 0x00006400000c000b */
[----:B01----:R-:W-:Y:S01]  /*31c00*/  ENDCOLLECTIVE ;  /* 0x000000000000791b */ /* 0x003fe20003800000 */
.L_x_9597:
        /* <DEDUP_REMOVED lines=8> */
.L_x_9598:
[----:B------:R-:W-:Y:S02]  /*31c90*/  SEL R122, R30, R107, P0 ;  /* 0x0000006b1e7a7207 */ /* 0x000fe40000000000 */
[----:B------:R-:W-:Y:S01]  /*31ca0*/  SEL R104, R107, R30, P0 ;  /* 0x0000001e6b687207 */ /* 0x000fe20000000000 */
[----:B------:R-:W-:Y:S02]  /*31cb0*/  IMAD.MOV.U32 R13, RZ, RZ, R4 ;  /* 0x000000ffff0d7224 */ /* 0x000fe400078e0004 */
[----:B------:R-:W-:-:S07]  /*31cc0*/  IMAD.MOV.U32 R10, RZ, RZ, R14 ;  /* 0x000000ffff0a7224 */ /* 0x000fce00078e000e */
[----:B------:R-:W-:Y:S05]  /*31cd0*/  WARPSYNC.COLLECTIVE R15, `(.L_x_9599) ;  /* 0x000000000f087348 */ /* 0x000fea0003c00000 */
[----:B------:R0:W1:Y:S02]  /*31ce0*/  SHFL.IDX P6, R14, R13, R12, R11 ;  /* 0x0000000c0d0e7389 */ /* 0x00006400000c000b */
[----:B01----:R-:W-:Y:S01]  /*31cf0*/  ENDCOLLECTIVE ;  /* 0x000000000000791b */ /* 0x003fe20003800000 */
.L_x_9599:
[----:B------:R-:W-:Y:S02]  /*31d00*/  IMAD.MOV.U32 R13, RZ, RZ, R8 ;  /* 0x000000ffff0d7224 */ /* 0x000fe400078e0008 */
[----:B------:R-:W-:Y:S02]  /*31d10*/  IMAD.MOV.U32 R12, RZ, RZ, R5 ;  /* 0x000000ffff0c7224 */ /* 0x000fe400078e0005 */
[----:B------:R-:W-:-:S07]  /*31d20*/  IMAD.MOV.U32 R4, RZ, RZ, R14 ;  /* 0x000000ffff047224 */ /* 0x000fce00078e000e */
[----:B------:R-:W-:Y:S05]  /*31d30*/  WARPSYNC.COLLECTIVE R15, `(.L_x_9600) ;  /* 0x000000000f087348 */ /* 0x000fea0003c00000 */
[----:B------:R0:W1:Y:S02]  /*31d40*/  SHFL.IDX P6, R14, R13, R12, R11 ;  /* 0x0000000c0d0e7389 */ /* 0x00006400000c000b */
[----:B01----:R-:W-:Y:S01]  /*31d50*/  ENDCOLLECTIVE ;  /* 0x000000000000791b */ /* 0x003fe20003800000 */
.L_x_9600:
[----:B------:R-:W-:Y:S02]  /*31d60*/  IMAD.MOV.U32 R13, RZ, RZ, R6 ;  /* 0x000000ffff0d7224 */ /* 0x000fe400078e0006 */
[----:B------:R-:W-:-:S07]  /*31d70*/  IMAD.MOV.U32 R7, RZ, RZ, R14 ;  /* 0x000000ffff077224 */ /* 0x000fce00078e000e */
[----:B------:R-:W-:Y:S05]  /*31d80*/  WARPSYNC.COLLECTIVE R15, `(.L_x_9601) ;  /* 0x000000000f087348 */ /* 0x000fea0003c00000 */
[----:B------:R0:W1:Y:S02]  /*31d90*/  SHFL.IDX P6, R14, R13, R12, R11 ;  /* 0x0000000c0d0e7389 */ /* 0x00006400000c000b */
[----:B01----:R-:W-:Y:S01]  /*31da0*/  ENDCOLLECTIVE ;  /* 0x000000000000791b */ /* 0x003fe20003800000 */
.L_x_9601:
[----:B------:R-:W-:Y:S05]  /*31db0*/  BRA `(.L_x_9602) ;  /* 0xffffff0400587947 */ /* 0x000fea000383ffff */
.L_x_9290:
[----:B------:R-:W-:Y:S02]  /*31dc0*/  IMAD.MOV.U32 R13, RZ, RZ, R3 ;  /* 0x000000ffff0d7224 */ /* 0x000fe400078e0003 */
[----:B------:R-:W-:Y:S02]  /*31dd0*/  IMAD.MOV.U32 R12, RZ, RZ, RZ ;  /* 0x000000ffff0c7224 */ /* 0x000fe400078e00ff */
[----:B------:R-:W-:Y:S02]  /*31de0*/  IMAD.MOV.U32 R11, RZ, RZ, 0x181f ;  /* 0x0000181fff0b7424 */ /* 0x000fe400078e00ff */
[----:B------:R-:W-:-:S07]  /*31df0*/  IMAD.MOV.U32 R15, RZ, RZ, -0x1 ;  /* 0xffffffffff0f7424 */ /* 0x000fce00078e00ff */
[----:B-----5:R-:W-:Y:S05]  /*31e00*/  WARPSYNC.COLLECTIVE R15, `(.L_x_9603) ;  /* 0x000000000f087348 */ /* 0x020fea0003c00000 */
[----:B------:R0:W1:Y:S02]  /*31e10*/  SHFL.IDX P6, R14, R13, R12, R11 ;  /* 0x0000000c0d0e7389 */ /* 0x00006400000c000b */
[----:B01---5:R-:W-:Y:S01]  /*31e20*/  ENDCOLLECTIVE ;  /* 0x000000000000791b */ /* 0x023fe20003800000 */
.L_x_9603:
[----:B------:R-:W-:Y:S02]  /*31e30*/  IMAD.MOV.U32 R13, RZ, RZ, R2 ;  /* 0x000000ffff0d7224 */ /* 0x000fe400078e0002 */
[----:B------:R-:W-:-:S07]  /*31e40*/  IMAD.MOV.U32 R0, RZ, RZ, R14 ;  /* 0x000000ffff007224 */ /* 0x000fce00078e000e */
[----:B------:R-:W-:Y:S05]  /*31e50*/  WARPSYNC.COLLECTIVE R15, `(.L_x_9604) ;  /* 0x000000000f087348 */ /* 0x000fea0003c00000 */
[----:B------:R0:W1:Y:S02]  /*31e60*/  SHFL.IDX P6, R14, R13, R12, R11 ;  /* 0x0000000c0d0e7389 */ /* 0x00006400000c000b */
[----:B01----:R-:W-:Y:S01]  /*31e70*/  ENDCOLLECTIVE ;  /* 0x000000000000791b */ /* 0x003fe20003800000 */
.L_x_9604:
[----:B------:R-:W-:Y:S05]  /*31e80*/  BRA `(.L_x_9605) ;  /* 0xffffff1000e07947 */ /* 0x000fea000383ffff */
.L_x_9293:
[----:B------:R-:W-:Y:S01]  /*31e90*/  BSSY B1, `(.L_x_9606) ;  /* 0x0000008000017945 */ /* 0x000fe20003800000 */
[----:B------:R-:W-:Y:S02]  /*31ea0*/  IMAD.MOV.U32 R13, RZ, RZ, R3 ;  /* 0x000000ffff0d7224 */ /* 0x000fe400078e0003 */
[----:B------:R-:W-:Y:S02]  /*31eb0*/  IMAD.MOV.U32 R12, RZ, RZ, 0x1 ;  /* 0x00000001ff0c7424 */ /* 0x000fe400078e00ff */
[----:B------:R-:W-:Y:S02]  /*31ec0*/  IMAD.MOV.U32 R11, RZ, RZ, 0x181f ;  /* 0x0000181fff0b7424 */ /* 0x000fe400078e00ff */
[----:B---3--:R-:W-:-:S07]  /*31ed0*/  IMAD.MOV.U32 R15, RZ, RZ, -0x1 ;  /* 0xffffffffff0f7424 */ /* 0x008fce00078e00ff */
[----:B012--5:R-:W-:Y:S05]  /*31ee0*/  WARPSYNC.COLLECTIVE R15, `(.L_x_9607) ;  /* 0x000000000f087348 */ /* 0x027fea0003c00000 */
[----:B--2---:R2:W3:Y:S02]  /*31ef0*/  SHFL.IDX P6, R14, R13, R12, R11 ;  /* 0x0000000c0d0e7389 */ /* 0x0044e400000c000b */
[----:B0123-5:R-:W-:Y:S01]  /*31f00*/  ENDCOLLECTIVE ;  /* 0x000000000000791b */ /* 0x02ffe20003800000 */
.L_x_9607:
[----:B------:R-:W-:Y:S05]  /*31f10*/  BSYNC B1 ;  /* 0x0000000000017941 */ /* 0x000fea0003800000 */
.L_x_9606:
        /* <DEDUP_REMOVED lines=8> */
.L_x_9608:
[----:B------:R-:W-:Y:S05]  /*31fa0*/  BRA `(.L_x_9609) ;  /* 0xffffff1000e87947 */ /* 0x000fea000383ffff */
.L_x_9296:
        /* <DEDUP_REMOVED lines=8> */
.L_x_9611:
[----:B------:R-:W-:Y:S05]  /*32030*/  BSYNC B1 ;  /* 0x0000000000017941 */ /* 0x000fea0003800000 */
.L_x_9610:
        /* <DEDUP_REMOVED lines=8> */
.L_x_9612:
[----:B------:R-:W-:Y:S05]  /*320c0*/  BRA `(.L_x_9613) ;  /* 0xffffff1000f07947 */ /* 0x000fea000383ffff */
.L_x_9299:
        /* <DEDUP_REMOVED lines=8> */
.L_x_9615:
[----:B------:R-:W-:Y:S05]  /*32150*/  BSYNC B1 ;  /* 0x0000000000017941 */ /* 0x000fea0003800000 */
.L_x_9614:
        /* <DEDUP_REMOVED lines=8> */
.L_x_9616:
[----:B------:R-:W-:Y:S05]  /*321e0*/  BRA `(.L_x_9617) ;  /* 0xffffff1000f87947 */ /* 0x000fea000383ffff */
.L_x_9301:
[----:B------:R-:W-:Y:S02]  /*321f0*/  IMAD.MOV.U32 R13, RZ, RZ, R6 ;  /* 0x000000ffff0d7224 */ /* 0x000fe400078e0006 */
[----:B------:R-:W-:Y:S02]  /*32200*/  IMAD.MOV.U32 R12, RZ, RZ, RZ ;  /* 0x000000ffff0c7224 */ /* 0x000fe400078e00ff */
[----:B------:R-:W-:Y:S02]  /*32210*/  IMAD.MOV.U32 R11, RZ, RZ, 0x1c1f ;  /* 0x00001c1fff0b7424 */ /* 0x000fe400078e00ff */
[----:B------:R-:W-:-:S07]  /*32220*/  IMAD.MOV.U32 R15, RZ, RZ, -0x1 ;  /* 0xffffffffff0f7424 */ /* 0x000fce00078e00ff */
[----:B------:R-:W-:Y:S05]  /*32230*/  WARPSYNC.COLLECTIVE R15, `(.L_x_9618) ;  /* 0x000000000f087348 */ /* 0x000fea0003c00000 */
[----:B------:R0:W1:Y:S02]  /*32240*/  SHFL.IDX P6, R14, R13, R12, R11 ;  /* 0x0000000c0d0e7389 */ /* 0x00006400000c000b */
[----:B01----:R-:W-:Y:S01]  /*32250*/  ENDCOLLECTIVE ;  /* 0x000000000000791b */ /* 0x003fe20003800000 */
.L_x_9618:
[----:B------:R-:W-:Y:S02]  /*32260*/  IMAD.MOV.U32 R13, RZ, RZ, R5 ;  /* 0x000000ffff0d7224 */ /* 0x000fe400078e0005 */
[----:B------:R-:W-:-:S07]  /*32270*/  IMAD.MOV.U32 R4, RZ, RZ, R14 ;  /* 0x000000ffff047224 */ /* 0x000fce00078e000e */
[----:B------:R-:W-:Y:S05]  /*32280*/  WARPSYNC.COLLECTIVE R15, `(.L_x_9619) ;  /* 0x000000000f087348 */ /* 0x000fea0003c00000 */
[----:B------:R0:W1:Y:S02]  /*32290*/  SHFL.IDX P6, R14, R13, R12, R11 ;  /* 0x0000000c0d0e7389 */ /* 0x00006400000c000b */
[----:B01----:R-:W-:Y:S01]  /*322a0*/  ENDCOLLECTIVE ;  /* 0x000000000000791b */ /* 0x003fe20003800000 */
.L_x_9619:
[----:B------:R-:W-:Y:S05]  /*322b0*/  BRA `(.L_x_9620) ;  /* 0xffffff1800287947 */ /* 0x000fea000383ffff */
.L_x_9304:
        /* <DEDUP_REMOVED lines=8> */
.L_x_9622:
[----:B------:R-:W-:Y:S05]  /*32340*/  BSYNC B1 ;  /* 0x0000000000017941 */ /* 0x000fea0003800000 */
.L_x_9621:
        /* <DEDUP_REMOVED lines=8> */
.L_x_9623:
[----:B------:R-:W-:Y:S05]  /*323d0*/  BRA `(.L_x_9624) ;  /* 0xffffff1c00487947 */ /* 0x000fea000383ffff */
.L_x_9308:
[----:B------:R-:W-:Y:S02]  /*323e0*/  IMAD.MOV.U32 R13, RZ, RZ, R3 ;  /* 0x000000ffff0d7224 */ /* 0x000fe400078e0003 */
[----:B------:R-:W-:Y:S02]  /*323f0*/  IMAD.MOV.U32 R12, RZ, RZ, RZ ;  /* 0x000000ffff0c7224 */ /* 0x000fe400078e00ff */
[----:B------:R-:W-:Y:S02]  /*32400*/  IMAD.MOV.U32 R11, RZ, RZ, 0x181f ;  /* 0x0000181fff0b7424 */ /* 0x000fe400078e00ff */
[----:B------:R-:W-:-:S07]  /*32410*/  IMAD.MOV.U32 R15, RZ, RZ, -0x1 ;  /* 0xffffffffff0f7424 */ /* 0x000fce00078e00ff */
[----:B--2---:R-:W-:Y:S05]  /*32420*/  WARPSYNC.COLLECTIVE R15, `(.L_x_9625) ;  /* 0x000000000f087348 */ /* 0x004fea0003c00000 */
[----:B------:R0:W1:Y:S02]  /*32430*/  SHFL.IDX P6, R14, R13, R12, R11 ;  /* 0x0000000c0d0e7389 */ /* 0x00006400000c000b */
[----:B012---:R-:W-:Y:S01]  /*32440*/  ENDCOLLECTIVE ;  /* 0x000000000000791b */ /* 0x007fe20003800000 */
.L_x_9625:
[----:B------:R-:W-:Y:S02]  /*32450*/  IMAD.MOV.U32 R13, RZ, RZ, R2 ;  /* 0x000000ffff0d7224 */ /* 0x000fe400078e0002 */
[----:B------:R-:W-:-:S07]  /*32460*/  IMAD.MOV.U32 R0, RZ, RZ, R14 ;  /* 0x000000ffff007224 */ /* 0x000fce00078e000e */
[----:B------:R-:W-:Y:S05]  /*32470*/  WARPSYNC.COLLECTIVE R15, `(.L_x_9626) ;  /* 0x000000000f087348 */ /* 0x000fea0003c00000 */
[----:B------:R0:W1:Y:S02]  /*32480*/  SHFL.IDX P6, R14, R13, R12, R11 ;  /* 0x0000000c0d0e7389 */ /* 0x00006400000c000b */
[----:B01----:R-:W-:Y:S01]  /*32490*/  ENDCOLLECTIVE ;  /* 0x000000000000791b */ /* 0x003fe20003800000 */
.L_x_9626:
[----:B------:R-:W-:Y:S05]  /*324a0*/  BRA `(.L_x_9627) ;  /* 0xffffff28004c7947 */ /* 0x000fea000383ffff */
.L_x_9311:
        /* <DEDUP_REMOVED lines=8> */
.L_x_9629:
[----:B------:R-:W-:Y:S05]  /*32530*/  BSYNC B1 ;  /* 0x0000000000017941 */ /* 0x000fea0003800000 */
.L_x_9628:
        /* <DEDUP_REMOVED lines=8> */
.L_x_9630:
[----:B------:R-:W-:Y:S05]  /*325c0*/  BRA `(.L_x_9631) ;  /* 0xffffff2800587947 */ /* 0x000fea000383ffff */
.L_x_9314:
        /* <DEDUP_REMOVED lines=8> */
.L_x_9633:
[----:B------:R-:W-:Y:S05]  /*32650*/  BSYNC B1 ;  /* 0x0000000000017941 */ /* 0x000fea0003800000 */
.L_x_9632:
        /* <DEDUP_REMOVED lines=8> */
.L_x_9634:
[----:B------:R-:W-:Y:S05]  /*326e0*/  BRA `(.L_x_9635) ;  /* 0xffffff2800607947 */ /* 0x000fea000383ffff */
.L_x_9317:
        /* <DEDUP_REMOVED lines=8> */
.L_x_9637:
[----:B------:R-:W-:Y:S05]  /*32770*/  BSYNC B1 ;  /* 0x0000000000017941 */ /* 0x000fea0003800000 */
.L_x_9636:
        /* <DEDUP_REMOVED lines=8> */
.L_x_9638:
[----:B------:R-:W-:Y:S05]  /*32800*/  BRA `(.L_x_9639) ;  /* 0xffffff2800687947 */ /* 0x000fea000383ffff */
.L_x_9343:
        /* <DEDUP_REMOVED lines=11> */
.L_x_9641:
[----:B------:R-:W-:Y:S05]  /*328c0*/  BSYNC B1 ;  /* 0x0000000000017941 */ /* 0x000fea0003800000 */
.L_x_9640:
[----:B------:R-:W-:Y:S05]  /*328d0*/  BRA `(.L_x_9642) ;  /* 0xffffff4800807947 */ /* 0x000fea000383ffff */
.L_x_9345:
[----:B------:R-:W-:Y:S01]  /*328e0*/  BSSY B1, `(.L_x_9643) ;  /* 0x0000006000017945 */ /* 0x000fe20003800000 */
[----:B------:R-:W-:-:S07]  /*328f0*/  IMAD.MOV.U32 R15, RZ, RZ, -0x1 ;  /* 0xffffffffff0f7424 */ /* 0x000fce00078e00ff */
[----:B0-----:R-:W-:Y:S05]  /*32900*/  WARPSYNC.COLLECTIVE R15, `(.L_x_9644) ;  /* 0x000000000f0c7348 */ /* 0x001fea0003c00000 */
[----:B------:R-:W-:Y:S02]  /*32910*/  ELECT P6, UR62, PT ;  /* 0x00000000003e782f */ /* 0x000fe400038c0000 */
[----:B------:R-:W-:Y:S01]  /*32920*/  MOV R14, UR62 ;  /* 0x0000003e000e7c02 */ /* 0x000fe20008000f00 */
[----:B0-----:R-:W-:Y:S10]  /*32930*/  ENDCOLLECTIVE ;  /* 0x000000000000791b */ /* 0x001ff40003800000 */
.L_x_9644:
[----:B------:R-:W-:Y:S05]  /*32940*/  BSYNC B1 ;  /* 0x0000000000017941 */ /* 0x000fea0003800000 */
.L_x_9643:
[----:B------:R-:W-:Y:S05]  /*32950*/  BRA `(.L_x_9344) ;  /* 0xffffff4800787947 */ /* 0x000fea000383ffff */
.L_x_9347:
[----:B0-----:R0:W1:Y:S02]  /*32960*/  SYNCS.PHASECHK.TRANS64.TRYWAIT P0, [R17+URZ+0x22820], R5 ;  /* 0x02282005110075a7 */ /* 0x001064000800017f */
[----:B-1----:R-:W-:Y:S05]  /*32970*/  @!P0 NANOSLEEP.SYNCS 0x989680 ;  /* 0x009896800000895d */ /* 0x002fea0003900000 */
[----:B------:R-:W1:Y:S02]  /*32980*/  @!P0 SYNCS.PHASECHK.TRANS64 P0, [R17+URZ+0x22820], R5 ;  /* 0x02282005110085a7 */ /* 0x000e64000800007f */
[----:B-1----:R-:W-:Y:S05]  /*32990*/  @!P0 BRA `(.L_x_9347) ;  /* 0xfffffffc00f08947 */ /* 0x002fea000383ffff */
[----:B------:R-:W-:Y:S05]  /*329a0*/  BRA `(.L_x_9645) ;  /* 0xffffff4800887947 */ /* 0x000fea000383ffff */
.L_x_9351:
[----:B0-----:R0:W1:Y:S02]  /*329b0*/  SYNCS.PHASECHK.TRANS64.TRYWAIT P0, [R5+URZ+0x228a0], R7 ;  /* 0x0228a007050075a7 */ /* 0x001064000800017f */
[----:B-1----:R-:W-:Y:S05]  /*329c0*/  @!P0 NANOSLEEP.SYNCS 0x989680 ;  /* 0x009896800000895d */ /* 0x002fea0003900000 */
[----:B------:R-:W1:Y:S02]  /*329d0*/  @!P0 SYNCS.PHASECHK.TRANS64 P0, [R5+URZ+0x228a0], R7 ;  /* 0x0228a007050085a7 */ /* 0x000e64000800007f */
[----:B-1----:R-:W-:Y:S05]  /*329e0*/  @!P0 BRA `(.L_x_9351) ;  /* 0xfffffffc00f08947 */ /* 0x002fea000383ffff */
[----:B------:R-:W-:Y:S05]  /*329f0*/  BRA `(.L_x_9646) ;  /* 0xffffff4800a87947 */ /* 0x000fea000383ffff */
.L_x_9356:
[----:B-1----:R1:W2:Y:S02]  /*32a00*/  SYNCS.PHASECHK.TRANS64.TRYWAIT P0, [R5+URZ+0x228c0], R7 ;  /* 0x0228c007050075a7 */ /* 0x0022a4000800017f */
[----:B--2---:R-:W-:Y:S05]  /*32a10*/  @!P0 NANOSLEEP.SYNCS 0x989680 ;  /* 0x009896800000895d */ /* 0x004fea0003900000 */
[----:B------:R-:W2:Y:S02]  /*32a20*/  @!P0 SYNCS.PHASECHK.TRANS64 P0, [R5+URZ+0x228c0], R7 ;  /* 0x0228c007050085a7 */ /* 0x000ea4000800007f */
[----:B--2---:R-:W-:Y:S05]  /*32a30*/  @!P0 BRA `(.L_x_9356) ;  /* 0xfffffffc00f08947 */ /* 0x004fea000383ffff */
[----:B------:R-:W-:Y:S05]  /*32a40*/  BRA `(.L_x_9647) ;  /* 0xffffff4c00287947 */ /* 0x000fea000383ffff */
.L_x_9363:
[----:B0-----:R0:W1:Y:S02]  /*32a50*/  SYNCS.PHASECHK.TRANS64.TRYWAIT P1, [R5+URZ+0x228a0], R7 ;  /* 0x0228a007050075a7 */ /* 0x001064000802017f */
[----:B-1----:R-:W-:Y:S05]  /*32a60*/  @!P1 NANOSLEEP.SYNCS 0x989680 ;  /* 0x009896800000995d */ /* 0x002fea0003900000 */
[----:B------:R-:W1:Y:S02]  /*32a70*/  @!P1 SYNCS.PHASECHK.TRANS64 P1, [R5+URZ+0x228a0], R7 ;  /* 0x0228a007050095a7 */ /* 0x000e64000802007f */
[----:B-1----:R-:W-:Y:S05]  /*32a80*/  @!P1 BRA `(.L_x_9363) ;  /* 0xfffffffc00f09947 */ /* 0x002fea000383ffff */
[----:B------:R-:W-:Y:S05]  /*32a90*/  BRA `(.L_x_9648) ;  /* 0xffffff4c00fc7947 */ /* 0x000fea000383ffff */
.L_x_9368:
[----:B-1----:R1:W2:Y:S02]  /*32aa0*/  SYNCS.PHASECHK.TRANS64.TRYWAIT P1, [R5+URZ+0x228c0], R7 ;  /* 0x0228c007050075a7 */ /* 0x0022a4000802017f */
[----:B--2---:R-:W-:Y:S05]  /*32ab0*/  @!P1 NANOSLEEP.SYNCS 0x989680 ;  /* 0x009896800000995d */ /* 0x004fea0003900000 */
[----:B------:R-:W2:Y:S02]  /*32ac0*/  @!P1 SYNCS.PHASECHK.TRANS64 P1, [R5+URZ+0x228c0], R7 ;  /* 0x0228c007050095a7 */ /* 0x000ea4000802007f */
[----:B--2---:R-:W-:Y:S05]  /*32ad0*/  @!P1 BRA `(.L_x_9368) ;  /* 0xfffffffc00f09947 */ /* 0x004fea000383ffff */
[----:B------:R-:W-:Y:S05]  /*32ae0*/  BRA `(.L_x_9649) ;  /* 0xffffff5000787947 */ /* 0x000fea000383ffff */
.L_x_9393:
        /* <DEDUP_REMOVED lines=10> */
.L_x_9651:
[----:B------:R-:W-:Y:S05]  /*32b90*/  BSYNC B0 ;  /* 0x0000000000007941 */ /* 0x000fea0003800000 */
.L_x_9650:
[----:B------:R-:W-:Y:S05]  /*32ba0*/  BRA `(.L_x_9652) ;  /* 0xffffff64008c7947 */ /* 0x000fea000383ffff */
.L_x_9396:
[----:B0-----:R-:W2:Y:S02]  /*32bb0*/  LDL R0, [R1+0x3c] ;  /* 0x00003c0001007983 */ /* 0x001ea40000100800 */
[----:B--2---:R0:W1:Y:S02]  /*32bc0*/  SYNCS.PHASECHK.TRANS64.TRYWAIT P0, [R4+URZ+0x22880], R0 ;  /* 0x02288000040075a7 */ /* 0x004064000800017f */
[----:B-1----:R-:W-:Y:S05]  /*32bd0*/  @!P0 NANOSLEEP.SYNCS 0x989680 ;  /* 0x009896800000895d */ /* 0x002fea0003900000 */
[----:B------:R-:W1:Y:S02]  /*32be0*/  @!P0 SYNCS.PHASECHK.TRANS64 P0, [R4+URZ+0x22880], R0 ;  /* 0x02288000040085a7 */ /* 0x000e64000800007f */
[----:B-1----:R-:W-:Y:S05]  /*32bf0*/  @!P0 BRA `(.L_x_9396) ;  /* 0xfffffffc00ec8947 */ /* 0x002fea000383ffff */
[----:B------:R-:W-:Y:S05]  /*32c00*/  BRA `(.L_x_9653) ;  /* 0xffffff6400a47947 */ /* 0x000fea000383ffff */
.L_x_9397:
        /* <DEDUP_REMOVED lines=8> */
.L_x_9655:
[----:B------:R-:W-:Y:S05]  /*32c90*/  BSYNC B0 ;  /* 0x0000000000007941 */ /* 0x000fea0003800000 */
.L_x_9654:
        /* <DEDUP_REMOVED lines=13> */
.L_x_9656:
[----:B------:R-:W-:Y:S02]  /*32d70*/  IMAD.MOV.U32 R13, RZ, RZ, R2 ;  /* 0x000000ffff0d7224 */ /* 0x000fe400078e0002 */
[----:B------:R-:W-:Y:S02]  /*32d80*/  IMAD.MOV.U32 R12, RZ, RZ, 0x1 ;  /* 0x00000001ff0c7424 */ /* 0x000fe400078e00ff */
[----:B------:R-:W-:-:S07]  /*32d90*/  IMAD.MOV.U32 R3, RZ, RZ, R14 ;  /* 0x000000ffff037224 */ /* 0x000fce00078e000e */
[----:B------:R-:W-:Y:S05]  /*32da0*/  WARPSYNC.COLLECTIVE R15, `(.L_x_9657) ;  /* 0x000000000f087348 */ /* 0x000fea0003c00000 */
[----:B------:R0:W1:Y:S02]  /*32db0*/  SHFL.IDX P6, R14, R13, R12, R11 ;  /* 0x0000000c0d0e7389 */ /* 0x00006400000c000b */
[----:B01----:R-:W-:Y:S01]  /*32dc0*/  ENDCOLLECTIVE ;  /* 0x000000000000791b */ /* 0x003fe20003800000 */
.L_x_9657:
[----:B------:R-:W-:Y:S01]  /*32dd0*/  IADD3 R30, P1, R36, R3, RZ ;  /* 0x00000003241e7210 */ /* 0x000fe20007f3e0ff */
[----:B------:R-:W-:-:S04]  /*32de0*/  IMAD.IADD R3, R17, 0x1, R26 ;  /* 0x0000000111037824 */ /* 0x000fc800078e021a */
        /* <DEDUP_REMOVED lines=11> */
.L_x_9658:
        /* <DEDUP_REMOVED lines=9> */
.L_x_9659:
        /* <DEDUP_REMOVED lines=10> */
.L_x_9660:
        /* <DEDUP_REMOVED lines=9> */
.L_x_9661:
        /* <DEDUP_REMOVED lines=10> */
.L_x_9662:
        /* <DEDUP_REMOVED lines=9> */
.L_x_9663:
        /* <DEDUP_REMOVED lines=10> */
.L_x_9664:
        /* <DEDUP_REMOVED lines=9> */
.L_x_9665:
        /* <DEDUP_REMOVED lines=10> */
.L_x_9666:
        /* <DEDUP_REMOVED lines=9> */
.L_x_9667:
        /* <DEDUP_REMOVED lines=10> */
.L_x_9668:
        /* <DEDUP_REMOVED lines=9> */
.L_x_9669:
        /* <DEDUP_REMOVED lines=10> */
.L_x_9670:
[----:B------:R-:W-:Y:S02]  /*335c0*/  IMAD.MOV.U32 R13, RZ, RZ, R10 ;  /* 0x000000ffff0d7224 */ /* 0x000fe400078e000a */
[----:B------:R-:W-:Y:S02]  /*335d0*/  IMAD.MOV.U32 R12, RZ, RZ, RZ ;  /* 0x000000ffff0c7224 */ /* 0x000fe400078e00ff */
[----:B------:R-:W-:-:S07]  /*335e0*/  IMAD.MOV.U32 R0, RZ, RZ, R14 ;  /* 0x000000ffff007224 */ /* 0x000fce00078e000e */
[----:B------:R-:W-:Y:S05]  /*335f0*/  WARPSYNC.COLLECTIVE R15, `(.L_x_9671) ;  /* 0x000000000f087348 */ /* 0x000fea0003c00000 */
[----:B------:R0:W1:Y:S02]  /*33600*/  SHFL.IDX P6, R14, R13, R12, R11 ;  /* 0x0000000c0d0e7389 */ /* 0x00006400000c000b */
[----:B01----:R-:W-:Y:S01]  /*33610*/  ENDCOLLECTIVE ;  /* 0x000000000000791b */ /* 0x003fe20003800000 */
.L_x_9671:
        /* <DEDUP_REMOVED lines=12> */
.L_x_9672:
[----:B------:R-:W-:Y:S02]  /*336e0*/  IMAD.MOV.U32 R13, RZ, RZ, R10 ;  /* 0x000000ffff0d7224 */ /* 0x000fe400078e000a */
[----:B------:R-:W-:Y:S02]  /*336f0*/  IMAD.MOV.U32 R12, RZ, RZ, 0x1 ;  /* 0x00000001ff0c7424 */ /* 0x000fe400078e00ff */
[----:B------:R-:W-:-:S07]  /*33700*/  IMAD.MOV.U32 R0, RZ, RZ, R14 ;  /* 0x000000ffff007224 */ /* 0x000fce00078e000e */
[----:B------:R-:W-:Y:S05]  /*33710*/  WARPSYNC.COLLECTIVE R15, `(.L_x_9673) ;  /* 0x000000000f087348 */ /* 0x000fea0003c00000 */
[----:B------:R0:W1:Y:S02]  /*33720*/  SHFL.IDX P6, R14, R13, R12, R11 ;  /* 0x0000000c0d0e7389 */ /* 0x00006400000c000b */
[----:B01----:R-:W-:Y:S01]  /*33730*/  ENDCOLLECTIVE ;  /* 0x000000000000791b */ /* 0x003fe20003800000 */
.L_x_9673:
        /* <DEDUP_REMOVED lines=13> */
.L_x_9674:
        /* <DEDUP_REMOVED lines=15> */
.L_x_9402:
[----:B--2---:R-:W2:Y:S02]  /*33900*/  LDL R0, [R1+0x3c] ;  /* 0x00003c0001007983 */ /* 0x004ea40000100800 */
[----:B--2---:R2:W3:Y:S02]  /*33910*/  SYNCS.PHASECHK.TRANS64.TRYWAIT P0, [R4+URZ+0x22840], R0 ;  /* 0x02284000040075a7 */ /* 0x0044e4000800017f */
[----:B---3--:R-:W-:Y:S05]  /*33920*/  @!P0 NANOSLEEP.SYNCS 0x989680 ;  /* 0x009896800000895d */ /* 0x008fea0003900000 */
[----:B------:R-:W3:Y:S02]  /*33930*/  @!P0 SYNCS.PHASECHK.TRANS64 P0, [R4+URZ+0x22840], R0 ;  /* 0x02284000040085a7 */ /* 0x000ee4000800007f */
[----:B---3--:R-:W-:Y:S05]  /*33940*/  @!P0 BRA `(.L_x_9402) ;  /* 0xfffffffc00ec8947 */ /* 0x008fea000383ffff */
[----:B------:R-:W-:Y:S05]  /*33950*/  BRA `(.L_x_9676) ;  /* 0xffffff6000b07947 */ /* 0x000fea000383ffff */
.L_x_9403:
        /* <DEDUP_REMOVED lines=8> */
.L_x_9678:
[----:B------:R-:W-:Y:S05]  /*339e0*/  BSYNC B0 ;  /* 0x0000000000007941 */ /* 0x000fea0003800000 */
.L_x_9677:
        /* <DEDUP_REMOVED lines=8> */
.L_x_9679:
        /* <DEDUP_REMOVED lines=14> */
.L_x_9680:
[----:B------:R-:W-:Y:S02]  /*33b50*/  IMAD.MOV.U32 R13, RZ, RZ, R2 ;  /* 0x000000ffff0d7224 */ /* 0x000fe400078e0002 */
[----:B------:R-:W-:-:S07]  /*33b60*/  IMAD.MOV.U32 R7, RZ, RZ, R14 ;  /* 0x000000ffff077224 */ /* 0x000fce00078e000e */
[----:B------:R-:W-:Y:S05]  /*33b70*/  WARPSYNC.COLLECTIVE R15, `(.L_x_9681) ;  /* 0x000000000f087348 */ /* 0x000fea0003c00000 */
[----:B------:R0:W1:Y:S02]  /*33b80*/  SHFL.IDX P6, R14, R13, R12, R11 ;  /* 0x0000000c0d0e7389 */ /* 0x00006400000c000b */
[----:B01----:R-:W-:Y:S01]  /*33b90*/  ENDCOLLECTIVE ;  /* 0x000000000000791b */ /* 0x003fe20003800000 */
.L_x_9681:
        /* <DEDUP_REMOVED lines=14> */
.L_x_9682:
[----:B------:R-:W-:Y:S02]  /*33c80*/  IMAD.MOV.U32 R13, RZ, RZ, R2 ;  /* 0x000000ffff0d7224 */ /* 0x000fe400078e0002 */
[----:B------:R-:W-:-:S07]  /*33c90*/  IMAD.MOV.U32 R7, RZ, RZ, R14 ;  /* 0x000000ffff077224 */ /* 0x000fce00078e000e */
[----:B------:R-:W-:Y:S05]  /*33ca0*/  WARPSYNC.COLLECTIVE R15, `(.L_x_9683) ;  /* 0x000000000f087348 */ /* 0x000fea0003c00000 */
[----:B------:R0:W1:Y:S02]  /*33cb0*/  SHFL.IDX P6, R14, R13, R12, R11 ;  /* 0x0000000c0d0e7389 */ /* 0x00006400000c000b */
[----:B01----:R-:W-:Y:S01]  /*33cc0*/  ENDCOLLECTIVE ;  /* 0x000000000000791b */ /* 0x003fe20003800000 */
.L_x_9683:
        /* <DEDUP_REMOVED lines=14> */
.L_x_9684:
[----:B------:R-:W-:Y:S02]  /*33db0*/  IMAD.MOV.U32 R13, RZ, RZ, R2 ;  /* 0x000000ffff0d7224 */ /* 0x000fe400078e0002 */
[----:B------:R-:W-:-:S07]  /*33dc0*/  IMAD.MOV.U32 R7, RZ, RZ, R14 ;  /* 0x000000ffff077224 */ /* 0x000fce00078e000e */
[----:B------:R-:W-:Y:S05]  /*33dd0*/  WARPSYNC.COLLECTIVE R15, `(.L_x_9685) ;  /* 0x000000000f087348 */ /* 0x000fea0003c00000 */
[----:B------:R0:W1:Y:S02]  /*33de0*/  SHFL.IDX P6, R14, R13, R12, R11 ;  /* 0x0000000c0d0e7389 */ /* 0x00006400000c000b */
[----:B01----:R-:W-:Y:S01]  /*33df0*/  ENDCOLLECTIVE ;  /* 0x000000000000791b */ /* 0x003fe20003800000 */
.L_x_9685:
[----:B------:R-:W-:Y:S02]  /*33e00*/  IMAD.MOV.U32 R13, RZ, RZ, R0 ;  /* 0x000000ffff0d7224 */ /* 0x000fe400078e0000 */
[----:B------:R-:W-:Y:S02]  /*33e10*/  IMAD.MOV.U32 R12, RZ, RZ, 0x4 ;  /* 0x00000004ff0c7424 */ /* 0x000fe400078e00ff */
[----:B------:R-:W-:-:S07]  /*33e20*/  IMAD.MOV.U32 R8, RZ, RZ, R14 ;  /* 0x000000ffff087224 */ /* 0x000fce00078e000e */
[----:B------:R-:W-:Y:S05]  /*33e30*/  WARPSYNC.COLLECTIVE R15, `(.L_x_9686) ;  /* 0x000000000f087348 */ /* 0x000fea0003c00000 */
[----:B------:R0:W1:Y:S02]  /*33e40*/  SHFL.IDX P6, R14, R13, R12, R11 ;  /* 0x0000000c0d0e7389 */ /* 0x00006400000c000b */
[----:B01----:R-:W-:Y:S01]  /*33e50*/  ENDCOLLECTIVE ;  /* 0x000000000000791b */ /* 0x003fe20003800000 */
.L_x_9686:
        /* <DEDUP_REMOVED lines=13> */
.L_x_9687:
        /* <DEDUP_REMOVED lines=14> */
.L_x_9688:
[----:B------:R-:W-:Y:S02]  /*34010*/  IMAD.MOV.U32 R13, RZ, RZ, R2 ;  /* 0x000000ffff0d7224 */ /* 0x000fe400078e0002 */
[----:B------:R-:W-:-:S07]  /*34020*/  IMAD.MOV.U32 R7, RZ, RZ, R14 ;  /* 0x000000ffff077224 */ /* 0x000fce00078e000e */
[----:B------:R-:W-:Y:S05]  /*34030*/  WARPSYNC.COLLECTIVE R15, `(.L_x_9689) ;  /* 0x000000000f087348 */ /* 0x000fea0003c00000 */
[----:B------:R0:W1:Y:S02]  /*34040*/  SHFL.IDX P6, R14, R13, R12, R11 ;  /* 0x0000000c0d0e7389 */ /* 0x00006400000c000b */
[----:B01----:R-:W-:Y:S01]  /*34050*/  ENDCOLLECTIVE ;  /* 0x000000000000791b */ /* 0x003fe20003800000 */
.L_x_9689:
[----:B------:R-:W-:Y:S02]  /*34060*/  IMAD.MOV.U32 R13, RZ, RZ, R0 ;  /* 0x000000ffff0d7224 */ /* 0x000fe400078e0000 */
[----:B------:R-:W-:Y:S02]  /*34070*/  IMAD.MOV.U32 R12, RZ, RZ, 0x6 ;  /* 0x00000006ff0c7424 */ /* 0x000fe400078e00ff */
[----:B------:R-:W-:-:S07]  /*34080*/  IMAD.MOV.U32 R8, RZ, RZ, R14 ;  /* 0x000000ffff087224 */ /* 0x000fce00078e000e */
[----:B------:R-:W-:Y:S05]  /*34090*/  WARPSYNC.COLLECTIVE R15, `(.L_x_9690) ;  /* 0x000000000f087348 */ /* 0x000fea0003c00000 */
[----:B------:R0:W1:Y:S02]  /*340a0*/  SHFL.IDX P6, R14, R13, R12, R11 ;  /* 0x0000000c0d0e7389 */ /* 0x00006400000c000b */
[----:B01----:R-:W-:Y:S01]  /*340b0*/  ENDCOLLECTIVE ;  /* 0x000000000000791b */ /* 0x003fe20003800000 */
.L_x_9690:
        /* <DEDUP_REMOVED lines=12> */
.L_x_9691:
[----:B------:R-:W-:Y:S02]  /*34180*/  IMAD.MOV.U32 R13, RZ, RZ, R0 ;  /* 0x000000ffff0d7224 */ /* 0x000fe400078e0000 */
[----:B------:R-:W-:Y:S02]  /*34190*/  IMAD.MOV.U32 R12, RZ, RZ, 0x7 ;  /* 0x00000007ff0c7424 */ /* 0x000fe400078e00ff */
[----:B------:R-:W-:-:S07]  /*341a0*/  IMAD.MOV.U32 R8, RZ, RZ, R14 ;  /* 0x000000ffff087224 */ /* 0x000fce00078e000e */
[----:B------:R-:W-:Y:S05]  /*341b0*/  WARPSYNC.COLLECTIVE R15, `(.L_x_9692) ;  /* 0x000000000f087348 */ /* 0x000fea0003c00000 */
[----:B------:R0:W1:Y:S02]  /*341c0*/  SHFL.IDX P6, R14, R13, R12, R11 ;  /* 0x0000000c0d0e7389 */ /* 0x00006400000c000b */
[----:B01----:R-:W-:Y:S01]  /*341d0*/  ENDCOLLECTIVE ;  /* 0x000000000000791b */ /* 0x003fe20003800000 */
.L_x_9692:
        /* <DEDUP_REMOVED lines=12> */
.L_x_9693:
[----:B------:R-:W-:Y:S02]  /*342a0*/  IMAD.MOV.U32 R13, RZ, RZ, R5 ;  /* 0x000000ffff0d7224 */ /* 0x000fe400078e0005 */
[----:B------:R-:W-:Y:S02]  /*342b0*/  IMAD.MOV.U32 R12, RZ, RZ, RZ ;  /* 0x000000ffff0c7224 */ /* 0x000fe400078e00ff */
[----:B------:R-:W-:-:S07]  /*342c0*/  IMAD.MOV.U32 R8, RZ, RZ, R14 ;  /* 0x000000ffff087224 */ /* 0x000fce00078e000e */
[----:B------:R-:W-:Y:S05]  /*342d0*/  WARPSYNC.COLLECTIVE R15, `(.L_x_9694) ;  /* 0x000000000f087348 */ /* 0x000fea0003c00000 */
[----:B------:R0:W1:Y:S02]  /*342e0*/  SHFL.IDX P6, R14, R13, R12, R11 ;  /* 0x0000000c0d0e7389 */ /* 0x00006400000c000b */
[----:B01----:R-:W-:Y:S01]  /*342f0*/  ENDCOLLECTIVE ;  /* 0x000000000000791b */ /* 0x003fe20003800000 */
.L_x_9694:
        /* <DEDUP_REMOVED lines=11> */
.L_x_9695:
[----:B------:R-:W-:Y:S02]  /*343b0*/  IMAD.MOV.U32 R13, RZ, RZ, R5 ;  /* 0x000000ffff0d7224 */ /* 0x000fe400078e0005 */
[----:B------:R-:W-:Y:S02]  /*343c0*/  IMAD.MOV.U32 R12, RZ, RZ, 0x1 ;  /* 0x00000001ff0c7424 */ /* 0x000fe400078e00ff */
[----:B------:R-:W-:-:S07]  /*343d0*/  IMAD.MOV.U32 R2, RZ, RZ, R14 ;  /* 0x000000ffff027224 */ /* 0x000fce00078e000e */
[----:B------:R-:W-:Y:S05]  /*343e0*/  WARPSYNC.COLLECTIVE R15, `(.L_x_9696) ;  /* 0x000000000f087348 */ /* 0x000fea0003c00000 */
[----:B------:R0:W1:Y:S02]  /*343f0*/  SHFL.IDX P6, R14, R13, R12, R11 ;  /* 0x0000000c0d0e7389 */ /* 0x00006400000c000b */
[----:B01----:R-:W-:Y:S01]  /*34400*/  ENDCOLLECTIVE ;  /* 0x000000000000791b */ /* 0x003fe20003800000 */
.L_x_9696:
        /* <DEDUP_REMOVED lines=13> */
.L_x_9697:
[----:B------:R-:W-:Y:S01]  /*344e0*/  IMAD.MOV.U32 R6, RZ, RZ, R14 ;  /* 0x000000ffff067224 */ /* 0x000fe200078e000e */
[----:B------:R-:W-:Y:S06]  /*344f0*/  BRA `(.L_x_9698) ;  /* 0xffffff5c006c7947 */ /* 0x000fec000383ffff */
.L_x_9408:
        /* <DEDUP_REMOVED lines=9> */
.L_x_9699:
[----:B------:R-:W-:Y:S01]  /*34590*/  ISETP.GE.AND P1, PT, R25, R29, PT ;  /* 0x0000001d1900720c */ /* 0x000fe20003f26270 */
[----:B------:R-:W-:Y:S02]  /*345a0*/  IMAD.MOV.U32 R13, RZ, RZ, R0 ;  /* 0x000000ffff0d7224 */ /* 0x000fe400078e0000 */
[----:B------:R-:W-:-:S10]  /*345b0*/  IMAD.MOV.U32 R3, RZ, RZ, R14 ;  /* 0x000000ffff037224 */ /* 0x000fd400078e000e */
[----:B------:R-:W-:Y:S05]  /*345c0*/  WARPSYNC.COLLECTIVE R15, `(.L_x_9700) ;  /* 0x000000000f087348 */ /* 0x000fea0003c00000 */
[----:B------:R0:W1:Y:S02]  /*345d0*/  SHFL.IDX P6, R14, R13, R12, R11 ;  /* 0x0000000c0d0e7389 */ /* 0x00006400000c000b */
[----:B01----:R-:W-:Y:S01]  /*345e0*/  ENDCOLLECTIVE ;  /* 0x000000000000791b */ /* 0x003fe20003800000 */
.L_x_9700:
[----:B------:R-:W-:Y:S02]  /*345f0*/  IMAD.MOV.U32 R13, RZ, RZ, R2 ;  /* 0x000000ffff0d7224 */ /* 0x000fe400078e0002 */
[----:B------:R-:W-:Y:S02]  /*34600*/  IMAD.MOV.U32 R12, RZ, RZ, 0x1 ;  /* 0x00000001ff0c7424 */ /* 0x000fe400078e00ff */
[----:B------:R-:W-:-:S07]  /*34610*/  IMAD.MOV.U32 R4, RZ, RZ, R14 ;  /* 0x000000ffff047224 */ /* 0x000fce00078e000e */
[----:B------:R-:W-:Y:S05]  /*34620*/  WARPSYNC.COLLECTIVE R15, `(.L_x_9701) ;  /* 0x000000000f087348 */ /* 0x000fea0003c00000 */
[----:B------:R0:W1:Y:S02]  /*34630*/  SHFL.IDX P6, R14, R13, R12, R11 ;  /* 0x0000000c0d0e7389 */ /* 0x00006400000c000b */
[----:B01----:R-:W-:Y:S01]  /*34640*/  ENDCOLLECTIVE ;  /* 0x000000000000791b */ /* 0x003fe20003800000 */
.L_x_9701:
[----:B------:R-:W-:-:S05]  /*34650*/  @!P1 IADD3 R4, P3, R36, R4, RZ ;  /* 0x0000000424049210 */ /* 0x000fca0007f7e0ff */
[----:B------:R-:W-:Y:S02]  /*34660*/  @!P1 IMAD.X R5, RZ, RZ, R3, P3 ;  /* 0x000000ffff059224 */ /* 0x000fe400018e0603 */
[----:B------:R-:W-:-:S03]  /*34670*/  VIADD R3, R25, 0x10 ;  /* 0x0000001019037836 */ /* 0x000fc60000000000 */
[----:B------:R-:W-:Y:S01]  /*34680*/  @!PT LDS RZ, [RZ] ;  /* 0x00000000fffff984 */ /* 0x000fe20000000800 */
[----:B------:R-:W-:Y:S01]  /*34690*/  @!PT LDS RZ, [RZ] ;  /* 0x00000000fffff984 */ /* 0x000fe20000000800 */
[----:B------:R-:W-:Y:S01]  /*346a0*/  @!PT LDS RZ, [RZ] ;  /* 0x00000000fffff984 */ /* 0x000fe20000000800 */
[----:B------:R0:W-:Y:S01]  /*346b0*/  @!P1 LDGSTS.E.BYPASS.LTC128B.128 [R8+0x14400], desc[UR60][R4.64], !P0 ;  /* 0x1440000004089fae */ /* 0x0001e2000c101d7c */
[----:B------:R-:W-:Y:S01]  /*346c0*/  IMAD.MOV.U32 R13, RZ, RZ, R0 ;  /* 0x000000ffff0d7224 */ /* 0x000fe200078e0000 */
[----:B------:R-:W-:Y:S01]  /*346d0*/  ISETP.GE.AND P1, PT, R3, R29, PT ;  /* 0x0000001d0300720c */ /* 0x000fe20003f26270 */
[----:B------:R-:W-:-:S12]  /*346e0*/  IMAD.MOV.U32 R3, RZ, RZ, R14 ;  /* 0x000000ffff037224 */ /* 0x000fd800078e000e */
[----:B0-----:R-:W-:Y:S05]  /*346f0*/  WARPSYNC.COLLECTIVE R15, `(.L_x_9702) ;  /* 0x000000000f087348 */ /* 0x001fea0003c00000 */
[----:B------:R1:W2:Y:S02]  /*34700*/  SHFL.IDX P6, R14, R13, R12, R11 ;  /* 0x0000000c0d0e7389 */ /* 0x0002a400000c000b */
[----:B012---:R-:W-:Y:S01]  /*34710*/  ENDCOLLECTIVE ;  /* 0x000000000000791b */ /* 0x007fe20003800000 */
.L_x_9702:
[----:B------:R-:W-:Y:S02]  /*34720*/  IMAD.MOV.U32 R13, RZ, RZ, R2 ;  /* 0x000000ffff0d7224 */ /* 0x000fe400078e0002 */
[----:B------:R-:W-:Y:S02]  /*34730*/  IMAD.MOV.U32 R12, RZ, RZ, 0x2 ;  /* 0x00000002ff0c7424 */ /* 0x000fe400078e00ff */
[----:B------:R-:W-:-:S07]  /*34740*/  IMAD.MOV.U32 R6, RZ, RZ, R14 ;  /* 0x000000ffff067224 */ /* 0x000fce00078e000e */
[----:B------:R-:W-:Y:S05]  /*34750*/  WARPSYNC.COLLECTIVE R15, `(.L_x_9703) ;  /* 0x000000000f087348 */ /* 0x000fea0003c00000 */
[----:B------:R0:W1:Y:S02]  /*34760*/  SHFL.IDX P6, R14, R13, R12, R11 ;  /* 0x0000000c0d0e7389 */ /* 0x00006400000c000b */
[----:B01----:R-:W-:Y:S01]  /*34770*/  ENDCOLLECTIVE ;  /* 0x000000000000791b */ /* 0x003fe20003800000 */
.L_x_9703:
[----:B------:R-:W-:-:S05]  /*34780*/  @!P1 IADD3 R6, P3, R36, R6, RZ ;  /* 0x0000000624069210 */ /* 0x000fca0007f7e0ff */
[----:B------:R-:W-:Y:S02]  /*34790*/  @!P1 IMAD.X R3, RZ, RZ, R3, P3 ;  /* 0x000000ffff039224 */ /* 0x000fe400018e0603 */
[----:B------:R-:W-:Y:S02]  /*347a0*/  @!P1 IMAD.MOV.U32 R4, RZ, RZ, R6 ;  /* 0x000000ffff049224 */ /* 0x000fe400078e0006 */
[----:B------:R-:W-:Y:S02]  /*347b0*/  @!P1 IMAD.MOV.U32 R5, RZ, RZ, R3 ;  /* 0x000000ffff059224 */ /* 0x000fe400078e0003 */
[C---:B------:R-:W-:Y:S02]  /*347c0*/  VIADD R3, R25.reuse, 0x20 ;  /* 0x0000002019037836 */ /* 0x040fe40000000000 */
[----:B------:R-:W-:Y:S01]  /*347d0*/  IMAD.MOV.U32 R13, RZ, RZ, R0 ;  /* 0x000000ffff0d7224 */ /* 0x000fe200078e0000 */
[----:B------:R-:W-:Y:S01]  /*347e0*/  @!PT LDS RZ, [RZ] ;  /* 0x00000000fffff984 */ /* 0x000fe20000000800 */
[----:B------:R-:W-:Y:S01]  /*347f0*/  @!PT LDS RZ, [RZ] ;  /* 0x00000000fffff984 */ /* 0x000fe20000000800 */
[----:B------:R-:W-:Y:S01]  /*34800*/  @!PT LDS RZ, [RZ] ;  /* 0x00000000fffff984 */ /* 0x000fe20000000800 */
[----:B------:R0:W-:Y:S01]  /*34810*/  @!P1 LDGSTS.E.BYPASS.LTC128B.128 [R8+0x14c00], desc[UR60][R4.64], !P0 ;  /* 0x14c0000004089fae */ /* 0x0001e2000c101d7c */
[----:B------:R-:W-:Y:S01]  /*34820*/  VIADD R6, R25, 0x60 ;  /* 0x0000006019067836 */ /* 0x000fe20000000000 */
[----:B------:R-:W-:Y:S01]  /*34830*/  ISETP.GE.AND P1, PT, R3, R29, PT ;  /* 0x0000001d0300720c */ /* 0x000fe20003f26270 */
[----:B------:R-:W-:-:S12]  /*34840*/  IMAD.MOV.U32 R3, RZ, RZ, R14 ;  /* 0x000000ffff037224 */ /* 0x000fd800078e000e */
[----:B0-----:R-:W-:Y:S05]  /*34850*/  WARPSYNC.COLLECTIVE R15, `(.L_x_9704) ;  /* 0x000000000f087348 */ /* 0x001fea0003c00000 */
[----:B------:R1:W2:Y:S02]  /*34860*/  SHFL.IDX P6, R14, R13, R12, R11 ;  /* 0x0000000c0d0e7389 */ /* 0x0002a400000c000b */
[----:B012---:R-:W-:Y:S01]  /*34870*/  ENDCOLLECTIVE ;  /* 0x000000000000791b */ /* 0x007fe20003800000 */
.L_x_9704:
[----:B------:R-:W-:Y:S02]  /*34880*/  IMAD.MOV.U32 R13, RZ, RZ, R2 ;  /* 0x000000ffff0d7224 */ /* 0x000fe400078e0002 */
[----:B------:R-:W-:Y:S02]  /*34890*/  IMAD.MOV.U32 R12, RZ, RZ, 0x3 ;  /* 0x00000003ff0c7424 */ /* 0x000fe400078e00ff */
[----:B------:R-:W-:-:S07]  /*348a0*/  IMAD.MOV.U32 R4, RZ, RZ, R14 ;  /* 0x000000ffff047224 */ /* 0x000fce00078e000e */
[----:B------:R-:W-:Y:S05]  /*348b0*/  WARPSYNC.COLLECTIVE R15, `(.L_x_9705) ;  /* 0x000000000f087348 */ /* 0x000fea0003c00000 */
[----:B------:R0:W1:Y:S02]  /*348c0*/  SHFL.IDX P6, R14, R13, R12, R11 ;  /* 0x0000000c0d0e7389 */ /* 0x00006400000c000b */
[----:B01----:R-:W-:Y:S01]  /*348d0*/  ENDCOLLECTIVE ;  /* 0x000000000000791b */ /* 0x003fe20003800000 */
.L_x_9705:
[----:B------:R-:W-:-:S05]  /*348e0*/  @!P1 IADD3 R4, P2, R36, R4, RZ ;  /* 0x0000000424049210 */ /* 0x000fca0007f5e0ff */
[----:B------:R-:W-:-:S04]  /*348f0*/  @!P1 IMAD.X R3, RZ, RZ, R3, P2 ;  /* 0x000000ffff039224 */ /* 0x000fc800010e0603 */
[----:B------:R-:W-:Y:S02]  /*34900*/  @!P1 IMAD.MOV.U32 R5, RZ, RZ, R3 ;  /* 0x000000ffff059224 */ /* 0x000fe400078e0003 */
[----:B------:R-:W-:Y:S02]  /*34910*/  VIADD R3, R25, 0x30 ;  /* 0x0000003019037836 */ /* 0x000fe40000000000 */
[----:B------:R-:W-:Y:S01]  /*34920*/  IMAD.MOV.U32 R13, RZ, RZ, R0 ;  /* 0x000000ffff0d7224 */ /* 0x000fe200078e0000 */
[----:B------:R-:W-:Y:S01]  /*34930*/  @!PT LDS RZ, [RZ] ;  /* 0x00000000fffff984 */ /* 0x000fe20000000800 */
[----:B------:R-:W-:Y:S01]  /*34940*/  @!PT LDS RZ, [RZ] ;  /* 0x00000000fffff984 */ /* 0x000fe20000000800 */
[----:B------:R-:W-:Y:S01]  /*34950*/  @!PT LDS RZ, [RZ] ;  /* 0x00000000fffff984 */ /* 0x000fe20000000800 */
[----:B------:R0:W-:Y:S02]  /*34960*/  @!P1 LDGSTS.E.BYPASS.LTC128B.128 [R8+0x15400], desc[UR60][R4.64], !P0 ;  /* 0x1540000004089fae */ /* 0x0001e4000c101d7c */
[----:B------:R-:W-:Y:S01]  /*34970*/  ISETP.GE.AND P1, PT, R3, R29, PT ;  /* 0x0000001d0300720c */ /* 0x000fe20003f26270 */
[----:B------:R-:W-:-:S12]  /*34980*/  IMAD.MOV.U32 R3, RZ, RZ, R14 ;  /* 0x000000ffff037224 */ /* 0x000fd800078e000e */
[----:B0-----:R-:W-:Y:S05]  /*34990*/  WARPSYNC.COLLECTIVE R15, `(.L_x_9706) ;  /* 0x000000000f087348 */ /* 0x001fea0003c00000 */
[----:B------:R1:W2:Y:S02]  /*349a0*/  SHFL.IDX P6, R14, R13, R12, R11 ;  /* 0x0000000c0d0e7389 */ /* 0x0002a400000c000b */
[----:B012---:R-:W-:Y:S01]  /*349b0*/  ENDCOLLECTIVE ;  /* 0x000000000000791b */ /* 0x007fe20003800000 */
.L_x_9706:
[----:B------:R-:W-:Y:S02]  /*349c0*/  IMAD.MOV.U32 R13, RZ, RZ, R2 ;  /* 0x000000ffff0d7224 */ /* 0x000fe400078e0002 */
[----:B------:R-:W-:Y:S02]  /*349d0*/  IMAD.MOV.U32 R12, RZ, RZ, 0x4 ;  /* 0x00000004ff0c7424 */ /* 0x000fe400078e00ff */
[----:B------:R-:W-:-:S07]  /*349e0*/  IMAD.MOV.U32 R4, RZ, RZ, R14 ;  /* 0x000000ffff047224 */ /* 0x000fce00078e000e */
[----:B------:R-:W-:Y:S05]  /*349f0*/  WARPSYNC.COLLECTIVE R15, `(.L_x_9707) ;  /* 0x000000000f087348 */ /* 0x000fea0003c00000 */
[----:B------:R0:W1:Y:S02]  /*34a00*/  SHFL.IDX P6, R14, R13, R12, R11 ;  /* 0x0000000c0d0e7389 */ /* 0x00006400000c000b */
[----:B01----:R-:W-:Y:S01]  /*34a10*/  ENDCOLLECTIVE ;  /* 0x000000000000791b */ /* 0x003fe20003800000 */
.L_x_9707:
        /* <DEDUP_REMOVED lines=14> */
.L_x_9708:
[----:B------:R-:W-:Y:S02]  /*34b00*/  IMAD.MOV.U32 R13, RZ, RZ, R2 ;  /* 0x000000ffff0d7224 */ /* 0x000fe400078e0002 */
[----:B------:R-:W-:Y:S02]  /*34b10*/  IMAD.MOV.U32 R12, RZ, RZ, 0x5 ;  /* 0x00000005ff0c7424 */ /* 0x000fe400078e00ff */
[----:B------:R-:W-:-:S07]  /*34b20*/  IMAD.MOV.U32 R4, RZ, RZ, R14 ;  /* 0x000000ffff047224 */ /* 0x000fce00078e000e */
[----:B------:R-:W-:Y:S05]  /*34b30*/  WARPSYNC.COLLECTIVE R15, `(.L_x_9709) ;  /* 0x000000000f087348 */ /* 0x000fea0003c00000 */
[----:B------:R0:W1:Y:S02]  /*34b40*/  SHFL.IDX P6, R14, R13, R12, R11 ;  /* 0x0000000c0d0e7389 */ /* 0x00006400000c000b */
[----:B01----:R-:W-:Y:S01]  /*34b50*/  ENDCOLLECTIVE ;  /* 0x000000000000791b */ /* 0x003fe20003800000 */
.L_x_9709:
        /* <DEDUP_REMOVED lines=14> */
.L_x_9710:
[----:B------:R-:W-:Y:S02]  /*34c40*/  IMAD.MOV.U32 R13, RZ, RZ, R2 ;  /* 0x000000ffff0d7224 */ /* 0x000fe400078e0002 */
[----:B------:R-:W-:Y:S02]  /*34c50*/  IMAD.MOV.U32 R12, RZ, RZ, 0x6 ;  /* 0x00000006ff0c7424 */ /* 0x000fe400078e00ff */
[----:B------:R-:W-:-:S07]  /*34c60*/  IMAD.MOV.U32 R4, RZ, RZ, R14 ;  /* 0x000000ffff047224 */ /* 0x000fce00078e000e */
[----:B------:R-:W-:Y:S05]  /*34c70*/  WARPSYNC.COLLECTIVE R15, `(.L_x_9711) ;  /* 0x000000000f087348 */ /* 0x000fea0003c00000 */
[----:B------:R0:W1:Y:S02]  /*34c80*/  SHFL.IDX P6, R14, R13, R12, R11 ;  /* 0x0000000c0d0e7389 */ /* 0x00006400000c000b */
[----:B01----:R-:W-:Y:S01]  /*34c90*/  ENDCOLLECTIVE ;  /* 0x000000000000791b */ /* 0x003fe20003800000 */
.L_x_9711:
[----:B------:R-:W-:-:S05]  /*34ca0*/  @!P1 IADD3 R4, P2, R36, R4, RZ ;  /* 0x0000000424049210 */ /* 0x000fca0007f5e0ff */
[----:B------:R-:W-:Y:S01]  /*34cb0*/  @!P1 IMAD.X R3, RZ, RZ, R3, P2 ;  /* 0x000000ffff039224 */ /* 0x000fe200010e0603 */
[----:B------:R-:W-:-:S03]  /*34cc0*/  ISETP.GE.AND P2, PT, R6, R29, PT ;  /* 0x0000001d0600720c */ /* 0x000fc60003f46270 */
[----:B------:R-:W-:Y:S02]  /*34cd0*/  @!P1 IMAD.MOV.U32 R5, RZ, RZ, R3 ;  /* 0x000000ffff059224 */ /* 0x000fe400078e0003 */
[----:B------:R-:W-:-:S03]  /*34ce0*/  IMAD.MOV.U32 R13, RZ, RZ, R0 ;  /* 0x000000ffff0d7224 */ /* 0x000fc600078e0000 */
[----:B------:R-:W-:Y:S01]  /*34cf0*/  @!PT LDS RZ, [RZ] ;  /* 0x00000000fffff984 */ /* 0x000fe20000000800 */
[----:B------:R-:W-:Y:S01]  /*34d00*/  @!PT LDS RZ, [RZ] ;  /* 0x00000000fffff984 */ /* 0x000fe20000000800 */
[----:B------:R-:W-:Y:S01]  /*34d10*/  @!PT LDS RZ, [RZ] ;  /* 0x00000000fffff984 */ /* 0x000fe20000000800 */
[----:B------:R0:W-:Y:S01]  /*34d20*/  @!P1 LDGSTS.E.BYPASS.LTC128B.128 [R8+0x16c00], desc[UR60][R4.64], !P0 ;  /* 0x16c0000004089fae */ /* 0x0001e2000c101d7c */
[----:B------:R-:W-:-:S07]  /*34d30*/  IMAD.MOV.U32 R3, RZ, RZ, R14 ;  /* 0x000000ffff037224 */ /* 0x000fce00078e000e */
[----:B0-----:R-:W-:Y:S05]  /*34d40*/  WARPSYNC.COLLECTIVE R15, `(.L_x_9712) ;  /* 0x000000000f087348 */ /* 0x001fea0003c00000 */
[----:B------:R1:W2:Y:S02]  /*34d50*/  SHFL.IDX P6, R14, R13, R12, R11 ;  /* 0x0000000c0d0e7389 */ /* 0x0002a400000c000b */
[----:B012---:R-:W-:Y:S01]  /*34d60*/  ENDCOLLECTIVE ;  /* 0x000000000000791b */ /* 0x007fe20003800000 */
.L_x_9712:
[----:B------:R-:W-:Y:S02]  /*34d70*/  IMAD.MOV.U32 R13, RZ, RZ, R2 ;  /* 0x000000ffff0d7224 */ /* 0x000fe400078e0002 */
[----:B------:R-:W-:Y:S02]  /*34d80*/  IMAD.MOV.U32 R12, RZ, RZ, 0x7 ;  /* 0x00000007ff0c7424 */ /* 0x000fe400078e00ff */
[----:B------:R-:W-:-:S07]  /*34d90*/  IMAD.MOV.U32 R4, RZ, RZ, R14 ;  /* 0x000000ffff047224 */ /* 0x000fce00078e000e */
[----:B------:R-:W-:Y:S05]  /*34da0*/  WARPSYNC.COLLECTIVE R15, `(.L_x_9713) ;  /* 0x000000000f087348 */ /* 0x000fea0003c00000 */
[----:B------:R0:W1:Y:S02]  /*34db0*/  SHFL.IDX P6, R14, R13, R12, R11 ;  /* 0x0000000c0d0e7389 */ /* 0x00006400000c000b */
[----:B01----:R-:W-:Y:S01]  /*34dc0*/  ENDCOLLECTIVE ;  /* 0x000000000000791b */ /* 0x003fe20003800000 */
.L_x_9713:
[----:B------:R-:W-:-:S05]  /*34dd0*/  @!P2 IADD3 R4, P1, R36, R4, RZ ;  /* 0x000000042404a210 */ /* 0x000fca0007f3e0ff */
[----:B------:R-:W-:-:S04]  /*34de0*/  @!P2 IMAD.X R3, RZ, RZ, R3, P1 ;  /* 0x000000ffff03a224 */ /* 0x000fc800008e0603 */
        /* <DEDUP_REMOVED lines=10> */
.L_x_9714:
[----:B------:R-:W-:Y:S01]  /*34e90*/  IMAD.MOV.U32 R0, RZ, RZ, R14 ;  /* 0x000000ffff007224 */ /* 0x000fe200078e000e */
[----:B------:R-:W-:Y:S06]  /*34ea0*/  BRA `(.L_x_9715) ;  /* 0xffffff5c008c7947 */ /* 0x000fec000383ffff */
.L_x_9411:
[----:B0-----:R0:W1:Y:S02]  /*34eb0*/  SYNCS.PHASECHK.TRANS64.TRYWAIT P0, [R17+URZ+0x22820], R0 ;  /* 0x02282000110075a7 */ /* 0x001064000800017f */
[----:B-1----:R-:W-:Y:S05]  /*34ec0*/  @!P0 NANOSLEEP.SYNCS 0x989680 ;  /* 0x009896800000895d */ /* 0x002fea0003900000 */
[----:B------:R-:W1:Y:S02]  /*34ed0*/  @!P0 SYNCS.PHASECHK.TRANS64 P0, [R17+URZ+0x22820], R0 ;  /* 0x02282000110085a7 */ /* 0x000e64000800007f */
[----:B-1----:R-:W-:Y:S05]  /*34ee0*/  @!P0 BRA `(.L_x_9411) ;  /* 0xfffffffc00f08947 */ /* 0x002fea000383ffff */
[----:B------:R-:W-:Y:S05]  /*34ef0*/  BRA `(.L_x_9716) ;  /* 0xffffff5c00e87947 */ /* 0x000fea000383ffff */
.L_x_9415:
[----:B0-----:R0:W1:Y:S02]  /*34f00*/  SYNCS.PHASECHK.TRANS64.TRYWAIT P0, [R0+URZ+0x22880], R34 ;  /* 0x02288022000075a7 */ /* 0x001064000800017f */
[----:B-1----:R-:W-:Y:S05]  /*34f10*/  @!P0 NANOSLEEP.SYNCS 0x989680 ;  /* 0x009896800000895d */ /* 0x002fea0003900000 */
[----:B------:R-:W1:Y:S02]  /*34f20*/  @!P0 SYNCS.PHASECHK.TRANS64 P0, [R0+URZ+0x22880], R34 ;  /* 0x02288022000085a7 */ /* 0x000e64000800007f */
[----:B-1----:R-:W-:Y:S05]  /*34f30*/  @!P0 BRA `(.L_x_9415) ;  /* 0xfffffffc00f08947 */ /* 0x002fea000383ffff */
[----:B------:R-:W-:Y:S05]  /*34f40*/  BRA `(.L_x_9717) ;  /* 0xffffff6400247947 */ /* 0x000fea000383ffff */
.L_x_9416:
        /* <DEDUP_REMOVED lines=8> */
.L_x_9719:
[----:B------:R-:W-:Y:S05]  /*34fd0*/  BSYNC B0 ;  /* 0x0000000000007941 */ /* 0x000fea0003800000 */
.L_x_9718:
        /* <DEDUP_REMOVED lines=9> */
.L_x_9720:
[----:B------:R-:W-:Y:S02]  /*35070*/  IMAD.MOV.U32 R13, RZ, RZ, R5 ;  /* 0x000000ffff0d7224 */ /* 0x000fe400078e0005 */
[----:B------:R-:W-:Y:S02]  /*35080*/  IMAD.MOV.U32 R12, RZ, RZ, 0x1 ;  /* 0x00000001ff0c7424 */ /* 0x000fe400078e00ff */
[----:B------:R-:W-:-:S07]  /*35090*/  IMAD.MOV.U32 R2, RZ, RZ, R14 ;  /* 0x000000ffff027224 */ /* 0x000fce00078e000e */
[----:B------:R-:W-:Y:S05]  /*350a0*/  WARPSYNC.COLLECTIVE R15, `(.L_x_9721) ;  /* 0x000000000f087348 */ /* 0x000fea0003c00000 */
[----:B------:R0:W1:Y:S02]  /*350b0*/  SHFL.IDX P6, R14, R13, R12, R11 ;  /* 0x0000000c0d0e7389 */ /* 0x00006400000c000b */
[----:B01----:R-:W-:Y:S01]  /*350c0*/  ENDCOLLECTIVE ;  /* 0x000000000000791b */ /* 0x003fe20003800000 */
.L_x_9721:
        /* <DEDUP_REMOVED lines=11> */
.L_x_9722:
        /* <DEDUP_REMOVED lines=9> */
.L_x_9723:
        /* <DEDUP_REMOVED lines=9> */
.L_x_9724:
[----:B------:R-:W-:Y:S02]  /*352a0*/  IMAD.MOV.U32 R13, RZ, RZ, R5 ;  /* 0x000000ffff0d7224 */ /* 0x000fe400078e0005 */
[----:B------:R-:W-:Y:S02]  /*352b0*/  IMAD.MOV.U32 R12, RZ, RZ, 0x3 ;  /* 0x00000003ff0c7424 */ /* 0x000fe400078e00ff */
[----:B------:R-:W-:-:S07]  /*352c0*/  IMAD.MOV.U32 R2, RZ, RZ, R14 ;  /* 0x000000ffff027224 */ /* 0x000fce00078e000e */
[----:B------:R-:W-:Y:S05]  /*352d0*/  WARPSYNC.COLLECTIVE R15, `(.L_x_9725) ;  /* 0x000000000f087348 */ /* 0x000fea0003c00000 */
[----:B------:R0:W1:Y:S02]  /*352e0*/  SHFL.IDX P6, R14, R13, R12, R11 ;  /* 0x0000000c0d0e7389 */ /* 0x00006400000c000b */
[----:B01----:R-:W-:Y:S01]  /*352f0*/  ENDCOLLECTIVE ;  /* 0x000000000000791b */ /* 0x003fe20003800000 */
.L_x_9725:
        /* <DEDUP_REMOVED lines=11> */
.L_x_9726:
[----:B------:R-:W-:Y:S02]  /*353b0*/  IMAD.MOV.U32 R13, RZ, RZ, R5 ;  /* 0x000000ffff0d7224 */ /* 0x000fe400078e0005 */
[----:B------:R-:W-:Y:S02]  /*353c0*/  IMAD.MOV.U32 R12, RZ, RZ, 0x4 ;  /* 0x00000004ff0c7424 */ /* 0x000fe400078e00ff */
[----:B------:R-:W-:-:S07]  /*353d0*/  IMAD.MOV.U32 R2, RZ, RZ, R14 ;  /* 0x000000ffff027224 */ /* 0x000fce00078e000e */
[----:B------:R-:W-:Y:S05]  /*353e0*/  WARPSYNC.COLLECTIVE R15, `(.L_x_9727) ;  /* 0x000000000f087348 */ /* 0x000fea0003c00000 */
[----:B------:R0:W1:Y:S02]  /*353f0*/  SHFL.IDX P6, R14, R13, R12, R11 ;  /* 0x0000000c0d0e7389 */ /* 0x00006400000c000b */
[----:B01----:R-:W-:Y:S01]  /*35400*/  ENDCOLLECTIVE ;  /* 0x000000000000791b */ /* 0x003fe20003800000 */
.L_x_9727:
        /* <DEDUP_REMOVED lines=11> */
.L_x_9728:
[----:B------:R-:W-:Y:S02]  /*354c0*/  IMAD.MOV.U32 R13, RZ, RZ, R5 ;  /* 0x000000ffff0d7224 */ /* 0x000fe400078e0005 */
[----:B------:R-:W-:Y:S02]  /*354d0*/  IMAD.MOV.U32 R12, RZ, RZ, 0x5 ;  /* 0x00000005ff0c7424 */ /* 0x000fe400078e00ff */
[----:B------:R-:W-:-:S07]  /*354e0*/  IMAD.MOV.U32 R2, RZ, RZ, R14 ;  /* 0x000000ffff027224 */ /* 0x000fce00078e000e */
[----:B------:R-:W-:Y:S05]  /*354f0*/  WARPSYNC.COLLECTIVE R15, `(.L_x_9729) ;  /* 0x000000000f087348 */ /* 0x000fea0003c00000 */
[----:B------:R0:W1:Y:S02]  /*35500*/  SHFL.IDX P6, R14, R13, R12, R11 ;  /* 0x0000000c0d0e7389 */ /* 0x00006400000c000b */
[----:B01----:R-:W-:Y:S01]  /*35510*/  ENDCOLLECTIVE ;  /* 0x000000000000791b */ /* 0x003fe20003800000 */
.L_x_9729:
        /* <DEDUP_REMOVED lines=11> */
.L_x_9730:
[----:B------:R-:W-:Y:S02]  /*355d0*/  IMAD.MOV.U32 R13, RZ, RZ, R5 ;  /* 0x000000ffff0d7224 */ /* 0x000fe400078e0005 */
[----:B------:R-:W-:Y:S02]  /*355e0*/  IMAD.MOV.U32 R12, RZ, RZ, 0x6 ;  /* 0x00000006ff0c7424 */ /* 0x000fe400078e00ff */
[----:B------:R-:W-:-:S07]  /*355f0*/  IMAD.MOV.U32 R2, RZ, RZ, R14 ;  /* 0x000000ffff027224 */ /* 0x000fce00078e000e */
[----:B------:R-:W-:Y:S05]  /*35600*/  WARPSYNC.COLLECTIVE R15, `(.L_x_9731) ;  /* 0x000000000f087348 */ /* 0x000fea0003c00000 */
[----:B------:R0:W1:Y:S02]  /*35610*/  SHFL.IDX P6, R14, R13, R12, R11 ;  /* 0x0000000c0d0e7389 */ /* 0x00006400000c000b */
[----:B01----:R-:W-:Y:S01]  /*35620*/  ENDCOLLECTIVE ;  /* 0x000000000000791b */ /* 0x003fe20003800000 */
.L_x_9731:
        /* <DEDUP_REMOVED lines=11> */
.L_x_9732:
[----:B------:R-:W-:Y:S02]  /*356e0*/  IMAD.MOV.U32 R13, RZ, RZ, R5 ;  /* 0x000000ffff0d7224 */ /* 0x000fe400078e0005 */
[----:B------:R-:W-:Y:S02]  /*356f0*/  IMAD.MOV.U32 R12, RZ, RZ, 0x7 ;  /* 0x00000007ff0c7424 */ /* 0x000fe400078e00ff */
[----:B------:R-:W-:-:S07]  /*35700*/  IMAD.MOV.U32 R2, RZ, RZ, R14 ;  /* 0x000000ffff027224 */ /* 0x000fce00078e000e */
[----:B------:R-:W-:Y:S05]  /*35710*/  WARPSYNC.COLLECTIVE R15, `(.L_x_9733) ;  /* 0x000000000f087348 */ /* 0x000fea0003c00000 */
[----:B------:R0:W1:Y:S02]  /*35720*/  SHFL.IDX P6, R14, R13, R12, R11 ;  /* 0x0000000c0d0e7389 */ /* 0x00006400000c000b */
[----:B01----:R-:W-:Y:S01]  /*35730*/  ENDCOLLECTIVE ;  /* 0x000000000000791b */ /* 0x003fe20003800000 */
.L_x_9733:
        /* <DEDUP_REMOVED lines=11> */
.L_x_9734:
        /* <DEDUP_REMOVED lines=9> */
.L_x_9735:
        /* <DEDUP_REMOVED lines=9> */
.L_x_9736:
[----:B------:R-:W-:Y:S02]  /*35910*/  IMAD.MOV.U32 R13, RZ, RZ, R21 ;  /* 0x000000ffff0d7224 */ /* 0x000fe400078e0015 */
[----:B------:R-:W-:Y:S02]  /*35920*/  IMAD.MOV.U32 R12, RZ, RZ, 0x1 ;  /* 0x00000001ff0c7424 */ /* 0x000fe400078e00ff */
[----:B------:R-:W-:-:S07]  /*35930*/  IMAD.MOV.U32 R5, RZ, RZ, R14 ;  /* 0x000000ffff057224 */ /* 0x000fce00078e000e */
[----:B------:R-:W-:Y:S05]  /*35940*/  WARPSYNC.COLLECTIVE R15, `(.L_x_9737) ;  /* 0x000000000f087348 */ /* 0x000fea0003c00000 */
[----:B------:R0:W1:Y:S02]  /*35950*/  SHFL.IDX P6, R14, R13, R12, R11 ;  /* 0x0000000c0d0e7389 */ /* 0x00006400000c000b */
[----:B01----:R-:W-:Y:S01]  /*35960*/  ENDCOLLECTIVE ;  /* 0x000000000000791b */ /* 0x003fe20003800000 */
.L_x_9737:
        /* <DEDUP_REMOVED lines=11> */
.L_x_9738:
[----:B------:R-:W-:Y:S01]  /*35a20*/  IMAD.MOV.U32 R2, RZ, RZ, R14 ;  /* 0x000000ffff027224 */ /* 0x000fe200078e000e */
[----:B------:R-:W-:Y:S06]  /*35a30*/  BRA `(.L_x_9739) ;  /* 0xffffff5c00bc7947 */ /* 0x000fec000383ffff */
.L_x_9421:
[----:B---3--:R3:W4:Y:S02]  /*35a40*/  SYNCS.PHASECHK.TRANS64.TRYWAIT P0, [R0+URZ+0x22840], R34 ;  /* 0x02284022000075a7 */ /* 0x008724000800017f */
[----:B----4-:R-:W-:Y:S05]  /*35a50*/  @!P0 NANOSLEEP.SYNCS 0x989680 ;  /* 0x009896800000895d */ /* 0x010fea0003900000 */
[----:B------:R-:W4:Y:S02]  /*35a60*/  @!P0 SYNCS.PHASECHK.TRANS64 P0, [R0+URZ+0x22840], R34 ;  /* 0x02284022000085a7 */ /* 0x000f24000800007f */
[----:B----4-:R-:W-:Y:S05]  /*35a70*/  @!P0 BRA `(.L_x_9421) ;  /* 0xfffffffc00f08947 */ /* 0x010fea000383ffff */
[----:B------:R-:W-:Y:S05]  /*35a80*/  BRA `(.L_x_9740) ;  /* 0xffffff60000c7947 */ /* 0x000fea000383ffff */
.L_x_9422:
        /* <DEDUP_REMOVED lines=8> */
.L_x_9742:
[----:B------:R-:W-:Y:S05]  /*35b10*/  BSYNC B0 ;  /* 0x0000000000007941 */ /* 0x000fea0003800000 */
.L_x_9741:
        /* <DEDUP_REMOVED lines=8> */
.L_x_9743:
[----:B------:R-:W-:Y:S02]  /*35ba0*/  IMAD.MOV.U32 R13, RZ, RZ, R5 ;  /* 0x000000ffff0d7224 */ /* 0x000fe400078e0005 */
[----:B------:R-:W-:Y:S02]  /*35bb0*/  IMAD.MOV.U32 R12, RZ, RZ, 0x1 ;  /* 0x00000001ff0c7424 */ /* 0x000fe400078e00ff */
[----:B------:R-:W-:-:S07]  /*35bc0*/  IMAD.MOV.U32 R2, RZ, RZ, R14 ;  /* 0x000000ffff027224 */ /* 0x000fce00078e000e */
[----:B------:R-:W-:Y:S05]  /*35bd0*/  WARPSYNC.COLLECTIVE R15, `(.L_x_9744) ;  /* 0x000000000f087348 */ /* 0x000fea0003c00000 */
[----:B------:R0:W1:Y:S02]  /*35be0*/  SHFL.IDX P6, R14, R13, R12, R11 ;  /* 0x0000000c0d0e7389 */ /* 0x00006400000c000b */
[----:B01----:R-:W-:Y:S01]  /*35bf0*/  ENDCOLLECTIVE ;  /* 0x000000000000791b */ /* 0x003fe20003800000 */
.L_x_9744:
        /* <DEDUP_REMOVED lines=11> */
.L_x_9745:
[----:B------:R-:W-:Y:S02]  /*35cb0*/  IMAD.MOV.U32 R13, RZ, RZ, R5 ;  /* 0x000000ffff0d7224 */ /* 0x000fe400078e0005 */
[----:B------:R-:W-:Y:S02]  /*35cc0*/  IMAD.MOV.U32 R12, RZ, RZ, 0x2 ;  /* 0x00000002ff0c7424 */ /* 0x000fe400078e00ff */
[----:B------:R-:W-:-:S07]  /*35cd0*/  IMAD.MOV.U32 R10, RZ, RZ, R14 ;  /* 0x000000ffff0a7224 */ /* 0x000fce00078e000e */
[----:B------:R-:W-:Y:S05]  /*35ce0*/  WARPSYNC.COLLECTIVE R15, `(.L_x_9746) ;  /* 0x000000000f087348 */ /* 0x000fea0003c00000 */
[----:B------:R0:W1:Y:S02]  /*35cf0*/  SHFL.IDX P6, R14, R13, R12, R11 ;  /* 0x0000000c0d0e7389 */ /* 0x00006400000c000b */
[----:B01----:R-:W-:Y:S01]  /*35d00*/  ENDCOLLECTIVE ;  /* 0x000000000000791b */ /* 0x003fe20003800000 */
.L_x_9746:
        /* <DEDUP_REMOVED lines=11> */
.L_x_9747:
[----:B------:R-:W-:Y:S02]  /*35dc0*/  IMAD.MOV.U32 R13, RZ, RZ, R5 ;  /* 0x000000ffff0d7224 */ /* 0x000fe400078e0005 */
[----:B------:R-:W-:Y:S02]  /*35dd0*/  IMAD.MOV.U32 R12, RZ, RZ, 0x3 ;  /* 0x00000003ff0c7424 */ /* 0x000fe400078e00ff */
[----:B------:R-:W-:-:S07]  /*35de0*/  IMAD.MOV.U32 R2, RZ, RZ, R14 ;  /* 0x000000ffff027224 */ /* 0x000fce00078e000e */
[----:B------:R-:W-:Y:S05]  /*35df0*/  WARPSYNC.COLLECTIVE R15, `(.L_x_9748) ;  /* 0x000000000f087348 */ /* 0x000fea0003c00000 */
[----:B------:R0:W1:Y:S02]  /*35e00*/  SHFL.IDX P6, R14, R13, R12, R11 ;  /* 0x0000000c0d0e7389 */ /* 0x00006400000c000b */
[----:B01----:R-:W-:Y:S01]  /*35e10*/  ENDCOLLECTIVE ;  /* 0x000000000000791b */ /* 0x003fe20003800000 */
.L_x_9748:
        /* <DEDUP_REMOVED lines=11> */
.L_x_9749:
[----:B------:R-:W-:Y:S02]  /*35ed0*/  IMAD.MOV.U32 R13, RZ, RZ, R5 ;  /* 0x000000ffff0d7224 */ /* 0x000fe400078e0005 */
[----:B------:R-:W-:Y:S02]  /*35ee0*/  IMAD.MOV.U32 R12, RZ, RZ, 0x4 ;  /* 0x00000004ff0c7424 */ /* 0x000fe400078e00ff */
[----:B------:R-:W-:-:S07]  /*35ef0*/  IMAD.MOV.U32 R2, RZ, RZ, R14 ;  /* 0x000000ffff027224 */ /* 0x000fce00078e000e */
[----:B------:R-:W-:Y:S05]  /*35f00*/  WARPSYNC.COLLECTIVE R15, `(.L_x_9750) ;  /* 0x000000000f087348 */ /* 0x000fea0003c00000 */
[----:B------:R0:W1:Y:S02]  /*35f10*/  SHFL.IDX P6, R14, R13, R12, R11 ;  /* 0x0000000c0d0e7389 */ /* 0x00006400000c000b */
[----:B01----:R-:W-:Y:S01]  /*35f20*/  ENDCOLLECTIVE ;  /* 0x000000000000791b */ /* 0x003fe20003800000 */
.L_x_9750:
        /* <DEDUP_REMOVED lines=11> */
.L_x_9751:
[----:B------:R-:W-:Y:S02]  /*35fe0*/  IMAD.MOV.U32 R13, RZ, RZ, R5 ;  /* 0x000000ffff0d7224 */ /* 0x000fe400078e0005 */
[----:B------:R-:W-:Y:S02]  /*35ff0*/  IMAD.MOV.U32 R12, RZ, RZ, 0x5 ;  /* 0x00000005ff0c7424 */ /* 0x000fe400078e00ff */
[----:B------:R-:W-:-:S07]  /*36000*/  IMAD.MOV.U32 R2, RZ, RZ, R14 ;  /* 0x000000ffff027224 */ /* 0x000fce00078e000e */
[----:B------:R-:W-:Y:S05]  /*36010*/  WARPSYNC.COLLECTIVE R15, `(.L_x_9752) ;  /* 0x000000000f087348 */ /* 0x000fea0003c00000 */
[----:B------:R0:W1:Y:S02]  /*36020*/  SHFL.IDX P6, R14, R13, R12, R11 ;  /* 0x0000000c0d0e7389 */ /* 0x00006400000c000b */
[----:B01----:R-:W-:Y:S01]  /*36030*/  ENDCOLLECTIVE ;  /* 0x000000000000791b */ /* 0x003fe20003800000 */
.L_x_9752:
        /* <DEDUP_REMOVED lines=11> */
.L_x_9753:
[----:B------:R-:W-:Y:S02]  /*360f0*/  IMAD.MOV.U32 R13, RZ, RZ, R5 ;  /* 0x000000ffff0d7224 */ /* 0x000fe400078e0005 */
[----:B------:R-:W-:Y:S02]  /*36100*/  IMAD.MOV.U32 R12, RZ, RZ, 0x6 ;  /* 0x00000006ff0c7424 */ /* 0x000fe400078e00ff */
[----:B------:R-:W-:-:S07]  /*36110*/  IMAD.MOV.U32 R2, RZ, RZ, R14 ;  /* 0x000000ffff027224 */ /* 0x000fce00078e000e */
[----:B------:R-:W-:Y:S05]  /*36120*/  WARPSYNC.COLLECTIVE R15, `(.L_x_9754) ;  /* 0x000000000f087348 */ /* 0x000fea0003c00000 */
[----:B------:R0:W1:Y:S02]  /*36130*/  SHFL.IDX P6, R14, R13, R12, R11 ;  /* 0x0000000c0d0e7389 */ /* 0x00006400000c000b */
[----:B01----:R-:W-:Y:S01]  /*36140*/  ENDCOLLECTIVE ;  /* 0x000000000000791b */ /* 0x003fe20003800000 */
.L_x_9754:
        /* <DEDUP_REMOVED lines=11> */
.L_x_9755:
[----:B------:R-:W-:Y:S02]  /*36200*/  IMAD.MOV.U32 R13, RZ, RZ, R5 ;  /* 0x000000ffff0d7224 */ /* 0x000fe400078e0005 */
[----:B------:R-:W-:Y:S02]  /*36210*/  IMAD.MOV.U32 R12, RZ, RZ, 0x7 ;  /* 0x00000007ff0c7424 */ /* 0x000fe400078e00ff */
[----:B------:R-:W-:-:S07]  /*36220*/  IMAD.MOV.U32 R2, RZ, RZ, R14 ;  /* 0x000000ffff027224 */ /* 0x000fce00078e000e */
[----:B------:R-:W-:Y:S05]  /*36230*/  WARPSYNC.COLLECTIVE R15, `(.L_x_9756) ;  /* 0x000000000f087348 */ /* 0x000fea0003c00000 */
[----:B------:R0:W1:Y:S02]  /*36240*/  SHFL.IDX P6, R14, R13, R12, R11 ;  /* 0x0000000c0d0e7389 */ /* 0x00006400000c000b */
[----:B01----:R-:W-:Y:S01]  /*36250*/  ENDCOLLECTIVE ;  /* 0x000000000000791b */ /* 0x003fe20003800000 */
.L_x_9756:
        /* <DEDUP_REMOVED lines=11> */
.L_x_9757:
[----:B------:R-:W-:Y:S02]  /*36310*/  IMAD.MOV.U32 R13, RZ, RZ, R8 ;  /* 0x000000ffff0d7224 */ /* 0x000fe400078e0008 */
[----:B------:R-:W-:Y:S02]  /*36320*/  IMAD.MOV.U32 R12, RZ, RZ, RZ ;  /* 0x000000ffff0c7224 */ /* 0x000fe400078e00ff */
[----:B------:R-:W-:-:S07]  /*36330*/  IMAD.MOV.U32 R10, RZ, RZ, R14 ;  /* 0x000000ffff0a7224 */ /* 0x000fce00078e000e */
[----:B------:R-:W-:Y:S05]  /*36340*/  WARPSYNC.COLLECTIVE R15, `(.L_x_9758) ;  /* 0x000000000f087348 */ /* 0x000fea0003c00000 */
[----:B------:R0:W1:Y:S02]  /*36350*/  SHFL.IDX P6, R14, R13, R12, R11 ;  /* 0x0000000c0d0e7389 */ /* 0x00006400000c000b */
[----:B01----:R-:W-:Y:S01]  /*36360*/  ENDCOLLECTIVE ;  /* 0x000000000000791b */ /* 0x003fe20003800000 */
.L_x_9758:
        /* <DEDUP_REMOVED lines=11> */
.L_x_9759:
[----:B------:R-:W-:Y:S02]  /*36420*/  IMAD.MOV.U32 R13, RZ, RZ, R8 ;  /* 0x000000ffff0d7224 */ /* 0x000fe400078e0008 */
[----:B------:R-:W-:Y:S02]  /*36430*/  IMAD.MOV.U32 R12, RZ, RZ, 0x1 ;  /* 0x00000001ff0c7424 */ /* 0x000fe400078e00ff */
[----:B------:R-:W-:-:S07]  /*36440*/  IMAD.MOV.U32 R5, RZ, RZ, R14 ;  /* 0x000000ffff057224 */ /* 0x000fce00078e000e */
[----:B------:R-:W-:Y:S05]  /*36450*/  WARPSYNC.COLLECTIVE R15, `(.L_x_9760) ;  /* 0x000000000f087348 */ /* 0x000fea0003c00000 */
[----:B------:R0:W1:Y:S02]  /*36460*/  SHFL.IDX P6, R14, R13, R12, R11 ;  /* 0x0000000c0d0e7389 */ /* 0x00006400000c000b */
[----:B01----:R-:W-:Y:S01]  /*36470*/  ENDCOLLECTIVE ;  /* 0x000000000000791b */ /* 0x003fe20003800000 */
.L_x_9760:
        /* <DEDUP_REMOVED lines=11> */
.L_x_9761:
[----:B------:R-:W-:Y:S01]  /*36530*/  IMAD.MOV.U32 R2, RZ, RZ, R14 ;  /* 0x000000ffff027224 */ /* 0x000fe200078e000e */
[----:B------:R-:W-:Y:S06]  /*36540*/  BRA `(.L_x_9762) ;  /* 0xffffff58009c7947 */ /* 0x000fec000383ffff */
.L_x_9427:
[----:B-1----:R1:W2:Y:S02]  /*36550*/  SYNCS.PHASECHK.TRANS64.TRYWAIT P2, [R2+URZ+0x22870], R0 ;  /* 0x02287000020075a7 */ /* 0x0022a4000804017f */
[----:B--2---:R-:W-:Y:S05]  /*36560*/  @!P2 NANOSLEEP.SYNCS 0x989680 ;  /* 0x009896800000a95d */ /* 0x004fea0003900000 */
[----:B------:R-:W2:Y:S02]  /*36570*/  @!P2 SYNCS.PHASECHK.TRANS64 P2, [R2+URZ+0x22870], R0 ;  /* 0x022870000200a5a7 */ /* 0x000ea4000804007f */
[----:B--2---:R-:W-:Y:S05]  /*36580*/  @!P2 BRA `(.L_x_9427) ;  /* 0xfffffffc00f0a947 */ /* 0x004fea000383ffff */
[----:B------:R-:W-:Y:S05]  /*36590*/  BRA `(.L_x_9763) ;  /* 0xffffff5c00007947 */ /* 0x000fea000383ffff */
.L_x_9429:
[----:B-1----:R1:W2:Y:S02]  /*365a0*/  SYNCS.PHASECHK.TRANS64.TRYWAIT P2, [R2+URZ+0x22860], R3 ;  /* 0x02286003020075a7 */ /* 0x0022a4000804017f */
[----:B--2---:R-:W-:Y:S05]  /*365b0*/  @!P2 NANOSLEEP.SYNCS 0x989680 ;  /* 0x009896800000a95d */ /* 0x004fea0003900000 */
[----:B------:R-:W2:Y:S02]  /*365c0*/  @!P2 SYNCS.PHASECHK.TRANS64 P2, [R2+URZ+0x22860], R3 ;  /* 0x022860030200a5a7 */ /* 0x000ea4000804007f */
[----:B--2---:R-:W-:Y:S05]  /*365d0*/  @!P2 BRA `(.L_x_9429) ;  /* 0xfffffffc00f0a947 */ /* 0x004fea000383ffff */
[----:B------:R-:W-:Y:S05]  /*365e0*/  BRA `(.L_x_9764) ;  /* 0xffffff5c00107947 */ /* 0x000fea000383ffff */
.L_x_9437:
[----:B0-----:R0:W1:Y:S02]  /*365f0*/  SYNCS.PHASECHK.TRANS64.TRYWAIT P1, [R0+URZ+0x22870], R3 ;  /* 0x02287003000075a7 */ /* 0x001064000802017f */
[----:B-1----:R-:W-:Y:S05]  /*36600*/  @!P1 NANOSLEEP.SYNCS 0x989680 ;  /* 0x009896800000995d */ /* 0x002fea0003900000 */
[----:B------:R-:W1:Y:S02]  /*36610*/  @!P1 SYNCS.PHASECHK.TRANS64 P1, [R0+URZ+0x22870], R3 ;  /* 0x02287003000095a7 */ /* 0x000e64000802007f */
[----:B-1----:R-:W-:Y:S05]  /*36620*/  @!P1 BRA `(.L_x_9437) ;  /* 0xfffffffc00f09947 */ /* 0x002fea000383ffff */
[----:B------:R-:W-:Y:S05]  /*36630*/  BRA `(.L_x_9765) ;  /* 0xffffff6400487947 */ /* 0x000fea000383ffff */
.L_x_9439:
[----:B0-----:R0:W1:Y:S02]  /*36640*/  SYNCS.PHASECHK.TRANS64.TRYWAIT P1, [R0+URZ+0x22860], R3 ;  /* 0x02286003000075a7 */ /* 0x001064000802017f */
[----:B-1----:R-:W-:Y:S05]  /*36650*/  @!P1 NANOSLEEP.SYNCS 0x989680 ;  /* 0x009896800000995d */ /* 0x002fea0003900000 */
[----:B------:R-:W1:Y:S02]  /*36660*/  @!P1 SYNCS.PHASECHK.TRANS64 P1, [R0+URZ+0x22860], R3 ;  /* 0x02286003000095a7 */ /* 0x000e64000802007f */
[----:B-1----:R-:W-:Y:S05]  /*36670*/  @!P1 BRA `(.L_x_9439) ;  /* 0xfffffffc00f09947 */ /* 0x002fea000383ffff */
[----:B------:R-:W-:Y:S05]  /*36680*/  BRA `(.L_x_9766) ;  /* 0xffffff6400587947 */ /* 0x000fea000383ffff */
.L_x_9444:
[----:B------:R-:W-:Y:S01]  /*36690*/  BSSY B0, `(.L_x_9767) ;  /* 0x0000008000007945 */ /* 0x000fe20003800000 */
[----:B------:R-:W-:Y:S02]  /*366a0*/  IMAD.MOV.U32 R13, RZ, RZ, R24 ;  /* 0x000000ffff0d7224 */ /* 0x000fe400078e0018 */
[----:B------:R-:W-:Y:S02]  /*366b0*/  IMAD.MOV.U32 R12, RZ, RZ, RZ ;  /* 0x000000ffff0c7224 */ /* 0x000fe400078e00ff */
[----:B------:R-:W-:Y:S02]  /*366c0*/  IMAD.MOV.U32 R11, RZ, RZ, 0x1f ;  /* 0x0000001fff0b7424 */ /* 0x000fe400078e00ff */
[----:B------:R-:W-:-:S07]  /*366d0*/  IMAD.MOV.U32 R15, RZ, RZ, -0x1 ;  /* 0xffffffffff0f7424 */ /* 0x000fce00078e00ff */
[----:B0----5:R-:W-:Y:S05]  /*366e0*/  WARPSYNC.COLLECTIVE R15, `(.L_x_9768) ;  /* 0x000000000f087348 */ /* 0x021fea0003c00000 */
[----:B------:R1:W2:Y:S02]  /*366f0*/  SHFL.IDX P6, R14, R13, R12, R11 ;  /* 0x0000000c0d0e7389 */ /* 0x0002a400000c000b */
[----:B012--5:R-:W-:Y:S01]  /*36700*/  ENDCOLLECTIVE ;  /* 0x000000000000791b */ /* 0x027fe20003800000 */
.L_x_9768:
[----:B------:R-:W-:Y:S05]  /*36710*/  BSYNC B0 ;  /* 0x0000000000007941 */ /* 0x000fea0003800000 */
.L_x_9767:
        /* <DEDUP_REMOVED lines=9> */
.L_x_9769:
        /* <DEDUP_REMOVED lines=24> */
.L_x_9770:
[----:B------:R-:W-:Y:S01]  /*36930*/  IMAD.MOV.U32 R12, RZ, RZ, 0x2 ;  /* 0x00000002ff0c7424 */ /* 0x000fe200078e00ff */
[----:B------:R-:W-:-:S05]  /*36940*/  SEL R3, R14, RZ, P1 ;  /* 0x000000ff0e037207 */ /* 0x000fca0000800000 */
[----:B------:R-:W-:-:S04]  /*36950*/  IMAD.IADD R2, R2, 0x1, R3 ;  /* 0x0000000102027824 */ /* 0x000fc800078e0203 */
[----:B------:R-:W-:-:S07]  /*36960*/  IMAD.MOV.U32 R13, RZ, RZ, R2 ;  /* 0x000000ffff0d7224 */ /* 0x000fce00078e0002 */
[----:B------:R-:W-:Y:S05]  /*36970*/  WARPSYNC.COLLECTIVE R15, `(.L_x_9771) ;  /* 0x000000000f087348 */ /* 0x000fea0003c00000 */
[----:B------:R0:W1:Y:S02]  /*36980*/  SHFL.UP P6, R14, R13, R12, R11 ;  /* 0x0400000c0d0e7389 */ /* 0x00006400000c000b */
[----:B01----:R-:W-:Y:S01]  /*36990*/  ENDCOLLECTIVE ;  /* 0x000000000000791b */ /* 0x003fe20003800000 */
.L_x_9771:
[----:B------:R-:W-:Y:S01]  /*369a0*/  IMAD.MOV.U32 R12, RZ, RZ, 0x4 ;  /* 0x00000004ff0c7424 */ /* 0x000fe200078e00ff */
[----:B------:R-:W-:-:S05]  /*369b0*/  SEL R3, R14, RZ, P2 ;  /* 0x000000ff0e037207 */ /* 0x000fca0001000000 */
[----:B------:R-:W-:-:S04]  /*369c0*/  IMAD.IADD R2, R2, 0x1, R3 ;  /* 0x0000000102027824 */ /* 0x000fc800078e0203 */
[----:B------:R-:W-:-:S07]  /*369d0*/  IMAD.MOV.U32 R13, RZ, RZ, R2 ;  /* 0x000000ffff0d7224 */ /* 0x000fce00078e0002 */
[----:B------:R-:W-:Y:S05]  /*369e0*/  WARPSYNC.COLLECTIVE R15, `(.L_x_9772) ;  /* 0x000000000f087348 */ /* 0x000fea0003c00000 */
[----:B------:R0:W1:Y:S02]  /*369f0*/  SHFL.UP P6, R14, R13, R12, R11 ;  /* 0x0400000c0d0e7389 */ /* 0x00006400000c000b */
[----:B01----:R-:W-:Y:S01]  /*36a00*/  ENDCOLLECTIVE ;  /* 0x000000000000791b */ /* 0x003fe20003800000 */
.L_x_9772:
[----:B------:R-:W-:Y:S01]  /*36a10*/  IMAD.MOV.U32 R12, RZ, RZ, 0x8 ;  /* 0x00000008ff0c7424 */ /* 0x000fe200078e00ff */
[----:B------:R-:W-:-:S05]  /*36a20*/  SEL R3, R14, RZ, P3 ;  /* 0x000000ff0e037207 */ /* 0x000fca0001800000 */
[----:B------:R-:W-:-:S04]  /*36a30*/  IMAD.IADD R2, R2, 0x1, R3 ;  /* 0x0000000102027824 */ /* 0x000fc800078e0203 */
[----:B------:R-:W-:-:S07]  /*36a40*/  IMAD.MOV.U32 R13, RZ, RZ, R2 ;  /* 0x000000ffff0d7224 */ /* 0x000fce00078e0002 */
[----:B------:R-:W-:Y:S05]  /*36a50*/  WARPSYNC.COLLECTIVE R15, `(.L_x_9773) ;  /* 0x000000000f087348 */ /* 0x000fea0003c00000 */
[----:B------:R0:W1:Y:S02]  /*36a60*/  SHFL.UP P6, R14, R13, R12, R11 ;  /* 0x0400000c0d0e7389 */ /* 0x00006400000c000b */
[----:B01----:R-:W-:Y:S01]  /*36a70*/  ENDCOLLECTIVE ;  /* 0x000000000000791b */ /* 0x003fe20003800000 */
.L_x_9773:
[----:B------:R-:W-:Y:S01]  /*36a80*/  IMAD.MOV.U32 R12, RZ, RZ, 0x10 ;  /* 0x00000010ff0c7424 */ /* 0x000fe200078e00ff */
[----:B------:R-:W-:-:S05]  /*36a90*/  SEL R3, R14, RZ, P4 ;  /* 0x000000ff0e037207 */ /* 0x000fca0002000000 */
[----:B------:R-:W-:-:S04]  /*36aa0*/  IMAD.IADD R2, R2, 0x1, R3 ;  /* 0x0000000102027824 */ /* 0x000fc800078e0203 */
[----:B------:R-:W-:-:S07]  /*36ab0*/  IMAD.MOV.U32 R13, RZ, RZ, R2 ;  /* 0x000000ffff0d7224 */ /* 0x000fce00078e0002 */
[----:B------:R-:W-:Y:S05]  /*36ac0*/  WARPSYNC.COLLECTIVE R15, `(.L_x_9774) ;  /* 0x000000000f087348 */ /* 0x000fea0003c00000 */
[----:B------:R0:W1:Y:S02]  /*36ad0*/  SHFL.UP P6, R14, R13, R12, R11 ;  /* 0x0400000c0d0e7389 */ /* 0x00006400000c000b */
[----:B01----:R-:W-:Y:S01]  /*36ae0*/  ENDCOLLECTIVE ;  /* 0x000000000000791b */ /* 0x003fe20003800000 */
.L_x_9774:
        /* <DEDUP_REMOVED lines=8> */
.L_x_9775:
[----:B------:R-:W-:Y:S05]  /*36b70*/  BRA `(.L_x_9776) ;  /* 0xffffff6800e47947 */ /* 0x000fea000383ffff */
.L_x_9447:
[----:B------:R-:W-:Y:S01]  /*36b80*/  BSSY B0, `(.L_x_9777) ;  /* 0x0000008000007945 */ /* 0x000fe20003800000 */
[----:B------:R-:W-:Y:S02]  /*36b90*/  IMAD.MOV.U32 R13, RZ, RZ, R2 ;  /* 0x000000ffff0d7224 */ /* 0x000fe400078e0002 */
[----:B------:R-:W-:Y:S02]  /*36ba0*/  IMAD.MOV.U32 R12, RZ, RZ, 0x1 ;  /* 0x00000001ff0c7424 */ /* 0x000fe400078e00ff */
[----:B------:R-:W-:Y:S02]  /*36bb0*/  IMAD.MOV.U32 R11, RZ, RZ, RZ ;  /* 0x000000ffff0b7224 */ /* 0x000fe400078e00ff */
[----:B------:R-:W-:-:S07]  /*36bc0*/  IMAD.MOV.U32 R15, RZ, RZ, -0x1 ;  /* 0xffffffffff0f7424 */ /* 0x000fce00078e00ff */
[----:B-----5:R-:W-:Y:S05]  /*36bd0*/  WARPSYNC.COLLECTIVE R15, `(.L_x_9778) ;  /* 0x000000000f087348 */ /* 0x020fea0003c00000 */
[----:B------:R0:W1:Y:S02]  /*36be0*/  SHFL.UP P6, R14, R13, R12, R11 ;  /* 0x0400000c0d0e7389 */ /* 0x00006400000c000b */
[----:B01---5:R-:W-:Y:S01]  /*36bf0*/  ENDCOLLECTIVE ;  /* 0x000000000000791b */ /* 0x023fe20003800000 */
.L_x_9778:
[----:B------:R-:W-:Y:S05]  /*36c00*/  BSYNC B0 ;  /* 0x0000000000007941 */ /* 0x000fea0003800000 */
.L_x_9777:
[----:B------:R-:W-:Y:S01]  /*36c10*/  SEL R3, R14, RZ, P1 ;  /* 0x000000ff0e037207 */ /* 0x000fe20000800000 */
[----:B------:R-:W-:Y:S02]  /*36c20*/  IMAD.MOV.U32 R12, RZ, RZ, 0x2 ;  /* 0x00000002ff0c7424 */ /* 0x000fe400078e00ff */
[----:B------:R-:W-:Y:S02]  /*36c30*/  IMAD.MOV.U32 R11, RZ, RZ, RZ ;  /* 0x000000ffff0b7224 */ /* 0x000fe400078e00ff */
[----:B------:R-:W-:Y:S02]  /*36c40*/  IMAD.IADD R2, R2, 0x1, R3 ;  /* 0x0000000102027824 */ /* 0x000fe400078e0203 */
[----:B------:R-:W-:Y:S02]  /*36c50*/  IMAD.MOV.U32 R15, RZ, RZ, -0x1 ;  /* 0xffffffffff0f7424 */ /* 0x000fe400078e00ff */
[----:B------:R-:W-:-:S07]  /*36c60*/  IMAD.MOV.U32 R13, RZ, RZ, R2 ;  /* 0x000000ffff0d7224 */ /* 0x000fce00078e0002 */
[----:B------:R-:W-:Y:S05]  /*36c70*/  WARPSYNC.COLLECTIVE R15, `(.L_x_9779) ;  /* 0x000000000f087348 */ /* 0x000fea0003c00000 */
[----:B------:R0:W1:Y:S02]  /*36c80*/  SHFL.UP P6, R14, R13, R12, R11 ;  /* 0x0400000c0d0e7389 */ /* 0x00006400000c000b */
[----:B01----:R-:W-:Y:S01]  /*36c90*/  ENDCOLLECTIVE ;  /* 0x000000000000791b */ /* 0x003fe20003800000 */
.L_x_9779:
[----:B------:R-:W-:Y:S01]  /*36ca0*/  IMAD.MOV.U32 R12, RZ, RZ, 0x4 ;  /* 0x00000004ff0c7424 */ /* 0x000fe200078e00ff */
[----:B------:R-:W-:-:S05]  /*36cb0*/  SEL R3, R14, RZ, P2 ;  /* 0x000000ff0e037207 */ /* 0x000fca0001000000 */
[----:B------:R-:W-:-:S04]  /*36cc0*/  IMAD.IADD R2, R2, 0x1, R3 ;  /* 0x0000000102027824 */ /* 0x000fc800078e0203 */
[----:B------:R-:W-:-:S07]  /*36cd0*/  IMAD.MOV.U32 R13, RZ, RZ, R2 ;  /* 0x000000ffff0d7224 */ /* 0x000fce00078e0002 */
[----:B------:R-:W-:Y:S05]  /*36ce0*/  WARPSYNC.COLLECTIVE R15, `(.L_x_9780) ;  /* 0x000000000f087348 */ /* 0x000fea0003c00000 */
[----:B------:R0:W1:Y:S02]  /*36cf0*/  SHFL.UP P6, R14, R13, R12, R11 ;  /* 0x0400000c0d0e7389 */ /* 0x00006400000c000b */
[----:B01----:R-:W-:Y:S01]  /*36d00*/  ENDCOLLECTIVE ;  /* 0x000000000000791b */ /* 0x003fe20003800000 */
.L_x_9780:
[----:B------:R-:W-:Y:S01]  /*36d10*/  IMAD.MOV.U32 R12, RZ, RZ, 0x8 ;  /* 0x00000008ff0c7424 */ /* 0x000fe200078e00ff */
[----:B------:R-:W-:-:S05]  /*36d20*/  SEL R3, R14, RZ, P3 ;  /* 0x000000ff0e037207 */ /* 0x000fca0001800000 */
[----:B------:R-:W-:-:S04]  /*36d30*/  IMAD.IADD R2, R2, 0x1, R3 ;  /* 0x0000000102027824 */ /* 0x000fc800078e0203 */
[----:B------:R-:W-:-:S07]  /*36d40*/  IMAD.MOV.U32 R13, RZ, RZ, R2 ;  /* 0x000000ffff0d7224 */ /* 0x000fce00078e0002 */
[----:B------:R-:W-:Y:S05]  /*36d50*/  WARPSYNC.COLLECTIVE R15, `(.L_x_9781) ;  /* 0x000000000f087348 */ /* 0x000fea0003c00000 */
[----:B------:R0:W1:Y:S02]  /*36d60*/  SHFL.UP P6, R14, R13, R12, R11 ;  /* 0x0400000c0d0e7389 */ /* 0x00006400000c000b */
[----:B01----:R-:W-:Y:S01]  /*36d70*/  ENDCOLLECTIVE ;  /* 0x000000000000791b */ /* 0x003fe20003800000 */
.L_x_9781:
[----:B------:R-:W-:Y:S01]  /*36d80*/  IMAD.MOV.U32 R12, RZ, RZ, 0x10 ;  /* 0x00000010ff0c7424 */ /* 0x000fe200078e00ff */
[----:B------:R-:W-:-:S05]  /*36d90*/  SEL R3, R14, RZ, P4 ;  /* 0x000000ff0e037207 */ /* 0x000fca0002000000 */
[----:B------:R-:W-:-:S04]  /*36da0*/  IMAD.IADD R2, R2, 0x1, R3 ;  /* 0x0000000102027824 */ /* 0x000fc800078e0203 */
[----:B------:R-:W-:-:S07]  /*36db0*/  IMAD.MOV.U32 R13, RZ, RZ, R2 ;  /* 0x000000ffff0d7224 */ /* 0x000fce00078e0002 */
[----:B------:R-:W-:Y:S05]  /*36dc0*/  WARPSYNC.COLLECTIVE R15, `(.L_x_9782) ;  /* 0x000000000f087348 */ /* 0x000fea0003c00000 */
[----:B------:R0:W1:Y:S02]  /*36dd0*/  SHFL.UP P6, R14, R13, R12, R11 ;  /* 0x0400000c0d0e7389 */ /* 0x00006400000c000b */
[----:B01----:R-:W-:Y:S01]  /*36de0*/  ENDCOLLECTIVE ;  /* 0x000000000000791b */ /* 0x003fe20003800000 */
.L_x_9782:
        /* <DEDUP_REMOVED lines=8> */
.L_x_9783:
[----:B------:R-:W-:Y:S05]  /*36e70*/  BRA `(.L_x_9784) ;  /* 0xffffff6800c87947 */ /* 0x000fea000383ffff */
.L_x_9449:
[----:B------:R-:W-:Y:S01]  /*36e80*/  BSSY B0, `(.L_x_9785) ;  /* 0x0000006000007945 */ /* 0x000fe20003800000 */
[----:B------:R-:W-:Y:S01]  /*36e90*/  PLOP3.LUT P6, PT, P6, PT, PT, 0x8, 0x0 ;  /* 0x000000000000781c */ /* 0x000fe200037ce170 */
[----:B------:R-:W-:-:S12]  /*36ea0*/  IMAD.MOV.U32 R15, RZ, RZ, -0x1 ;  /* 0xffffffffff0f7424 */ /* 0x000fd800078e00ff */
[----:B0----5:R-:W-:Y:S05]  /*36eb0*/  WARPSYNC.COLLECTIVE R15, `(.L_x_9786) ;  /* 0x000000000f087348 */ /* 0x021fea0003c00000 */
[----:B------:R-:W-:Y:S01]  /*36ec0*/  VOTE.ANY R14, PT, P6 ;  /* 0x00000000000e7806 */ /* 0x000fe200030e0100 */
[----:B0----5:R-:W-:Y:S06]  /*36ed0*/  ENDCOLLECTIVE ;  /* 0x000000000000791b */ /* 0x021fec0003800000 */
.L_x_9786:
[----:B------:R-:W-:Y:S05]  /*36ee0*/  BSYNC B0 ;  /* 0x0000000000007941 */ /* 0x000fea0003800000 */
.L_x_9785:
        /* <DEDUP_REMOVED lines=10> */
.L_x_9787:
[----:B------:R-:W-:Y:S02]  /*36f90*/  IMAD.MOV.U32 R13, RZ, RZ, R5 ;  /* 0x000000ffff0d7224 */ /* 0x000fe400078e0005 */
[----:B------:R-:W-:-:S07]  /*36fa0*/  IMAD.MOV.U32 R25, RZ, RZ, R14 ;  /* 0x000000ffff197224 */ /* 0x000fce00078e000e */
[----:B------:R-:W-:Y:S05]  /*36fb0*/  WARPSYNC.COLLECTIVE R15, `(.L_x_9788) ;  /* 0x000000000f087348 */ /* 0x000fea0003c00000 */
[----:B------:R0:W1:Y:S02]  /*36fc0*/  SHFL.IDX P6, R14, R13, R12, R11 ;  /* 0x0000000c0d0e7389 */ /* 0x00006400000c000b */
[----:B01----:R-:W-:Y:S01]  /*36fd0*/  ENDCOLLECTIVE ;  /* 0x000000000000791b */ /* 0x003fe20003800000 */
.L_x_9788:
[----:B------:R-:W-:Y:S01]  /*36fe0*/  IMAD.MOV.U32 R5, RZ, RZ, R14 ;  /* 0x000000ffff057224 */ /* 0x000fe200078e000e */
[----:B------:R-:W-:Y:S06]  /*36ff0*/  BRA `(.L_x_9789) ;  /* 0xffffff6800a87947 */ /* 0x000fec000383ffff */
.L_x_9451:
[----:B------:R-:W-:Y:S01]  /*37000*/  BSSY B0, `(.L_x_9790) ;  /* 0x0000007000007945 */ /* 0x000fe20003800000 */
[----:B------:R-:W-:Y:S02]  /*37010*/  IMAD.MOV.U32 R13, RZ, RZ, R2 ;  /* 0x000000ffff0d7224 */ /* 0x000fe400078e0002 */
[----:B------:R-:W-:Y:S02]  /*37020*/  IMAD.MOV.U32 R11, RZ, RZ, 0x1f ;  /* 0x0000001fff0b7424 */ /* 0x000fe400078e00ff */
[----:B------:R-:W-:-:S07]  /*37030*/  IMAD.MOV.U32 R15, RZ, RZ, -0x1 ;  /* 0xffffffffff0f7424 */ /* 0x000fce00078e00ff */
[----:B0123-5:R-:W-:Y:S05]  /*37040*/  WARPSYNC.COLLECTIVE R15, `(.L_x_9791) ;  /* 0x000000000f087348 */ /* 0x02ffea0003c00000 */
[----:B------:R4:W0:Y:S02]  /*37050*/  SHFL.IDX P6, R14, R13, R12, R11 ;  /* 0x0000000c0d0e7389 */ /* 0x00082400000c000b */
[----:B012345:R-:W-:Y:S01]  /*37060*/  ENDCOLLECTIVE ;  /* 0x000000000000791b */ /* 0x03ffe20003800000 */
.L_x_9791:
[----:B------:R-:W-:Y:S05]  /*37070*/  BSYNC B0 ;  /* 0x0000000000007941 */ /* 0x000fea0003800000 */
.L_x_9790:
[----:B------:R-:W-:Y:S01]  /*37080*/  IMAD.MOV.U32 R24, RZ, RZ, R14 ;  /* 0x000000ffff187224 */ /* 0x000fe200078e000e */
[----:B------:R-:W-:Y:S06]  /*37090*/  BRA `(.L_x_9450) ;  /* 0xffffff6800987947 */ /* 0x000fec000383ffff */
.L_x_9457:
[----:B0-----:R0:W1:Y:S02]  /*370a0*/  SYNCS.PHASECHK.TRANS64.TRYWAIT P0, [R5+URZ+0x22820], R0 ;  /* 0x02282000050075a7 */ /* 0x001064000800017f */
[----:B-1----:R-:W-:Y:S05]  /*370b0*/  @!P0 NANOSLEEP.SYNCS 0x989680 ;  /* 0x009896800000895d */ /* 0x002fea0003900000 */
[----:B------:R-:W1:Y:S02]  /*370c0*/  @!P0 SYNCS.PHASECHK.TRANS64 P0, [R5+URZ+0x22820], R0 ;  /* 0x02282000050085a7 */ /* 0x000e64000800007f */
[----:B-1----:R-:W-:Y:S05]  /*370d0*/  @!P0 BRA `(.L_x_9457) ;  /* 0xfffffffc00f08947 */ /* 0x002fea000383ffff */
[----:B------:R-:W-:Y:S05]  /*370e0*/  BRA `(.L_x_9792) ;  /* 0xffffff7400007947 */ /* 0x000fea000383ffff */
.L_x_9458:
        /* <DEDUP_REMOVED lines=11> */
.L_x_9794:
[----:B------:R-:W-:Y:S05]  /*371a0*/  BSYNC B0 ;  /* 0x0000000000007941 */ /* 0x000fea0003800000 */
.L_x_9793:
[----:B------:R-:W-:Y:S05]  /*371b0*/  BRA `(.L_x_9795) ;  /* 0xffffff7000e87947 */ /* 0x000fea000383ffff */
.L_x_9459:
[----:B------:R-:W-:Y:S01]  /*371c0*/  BSSY B0, `(.L_x_9796) ;  /* 0x0000006000007945 */ /* 0x000fe20003800000 */
[----:B------:R-:W-:-:S07]  /*371d0*/  IMAD.MOV.U32 R15, RZ, RZ, -0x1 ;  /* 0xffffffffff0f7424 */ /* 0x000fce00078e00ff */
[----:B0-----:R-:W-:Y:S05]  /*371e0*/  WARPSYNC.COLLECTIVE R15, `(.L_x_9797) ;  /* 0x000000000f0c7348 */ /* 0x001fea0003c00000 */
[----:B------:R-:W-:Y:S02]  /*371f0*/  ELECT P6, UR62, PT ;  /* 0x00000000003e782f */ /* 0x000fe400038c0000 */
[----:B------:R-:W-:Y:S01]  /*37200*/  MOV R14, UR62 ;  /* 0x0000003e000e7c02 */ /* 0x000fe20008000f00 */
[----:B0-----:R-:W-:Y:S10]  /*37210*/  ENDCOLLECTIVE ;  /* 0x000000000000791b */ /* 0x001ff40003800000 */
.L_x_9797:
[----:B------:R-:W-:Y:S05]  /*37220*/  BSYNC B0 ;  /* 0x0000000000007941 */ /* 0x000fea0003800000 */
.L_x_9796:
[----:B------:R-:W-:Y:S05]  /*37230*/  BRA `(.L_x_9798) ;  /* 0xffffff7000dc7947 */ /* 0x000fea000383ffff */
.L_x_9461:
[----:B0-----:R0:W1:Y:S02]  /*37240*/  SYNCS.PHASECHK.TRANS64.TRYWAIT P1, [R3+URZ+0x22840], R2 ;  /* 0x02284002030075a7 */ /* 0x001064000802017f */
[----:B-1----:R-:W-:Y:S05]  /*37250*/  @!P1 NANOSLEEP.SYNCS 0x989680 ;  /* 0x009896800000995d */ /* 0x002fea0003900000 */
[----:B------:R-:W1:Y:S02]  /*37260*/  @!P1 SYNCS.PHASECHK.TRANS64 P1, [R3+URZ+0x22840], R2 ;  /* 0x02284002030095a7 */ /* 0x000e64000802007f */
[----:B-1----:R-:W-:Y:S05]  /*37270*/  @!P1 BRA `(.L_x_9461) ;  /* 0xfffffffc00f09947 */ /* 0x002fea000383ffff */
[----:B------:R-:W-:Y:S05]  /*37280*/  BRA `(.L_x_9799) ;  /* 0xffffff7400007947 */ /* 0x000fea000383ffff */
.L_x_9463:
[----:B-1----:R1:W2:Y:S02]  /*37290*/  SYNCS.PHASECHK.TRANS64.TRYWAIT P1, [R35+URZ+0x22840], R0 ;  /* 0x02284000230075a7 */ /* 0x0022a4000802017f */
[----:B--2---:R-:W-:Y:S05]  /*372a0*/  @!P1 NANOSLEEP.SYNCS 0x989680 ;  /* 0x009896800000995d */ /* 0x004fea0003900000 */
[----:B------:R-:W2:Y:S02]  /*372b0*/  @!P1 SYNCS.PHASECHK.TRANS64 P1, [R35+URZ+0x22840], R0 ;  /* 0x02284000230095a7 */ /* 0x000ea4000802007f */
[----:B--2---:R-:W-:Y:S05]  /*372c0*/  @!P1 BRA `(.L_x_9463) ;  /* 0xfffffffc00f09947 */ /* 0x004fea000383ffff */
[----:B------:R-:W-:Y:S05]  /*372d0*/  BRA `(.L_x_9800) ;  /* 0xffffff7400107947 */ /* 0x000fea000383ffff */
.L_x_9465:
[----:B--2---:R2:W3:Y:S02]  /*372e0*/  SYNCS.PHASECHK.TRANS64.TRYWAIT P1, [R3+URZ+0x22860], R2 ;  /* 0x02286002030075a7 */ /* 0x0044e4000802017f */
[----:B---3--:R-:W-:Y:S05]  /*372f0*/  @!P1 NANOSLEEP.SYNCS 0x989680 ;  /* 0x009896800000995d */ /* 0x008fea0003900000 */
[----:B------:R-:W3:Y:S02]  /*37300*/  @!P1 SYNCS.PHASECHK.TRANS64 P1, [R3+URZ+0x22860], R2 ;  /* 0x02286002030095a7 */ /* 0x000ee4000802007f */
[----:B---3--:R-:W-:Y:S05]  /*37310*/  @!P1 BRA `(.L_x_9465) ;  /* 0xfffffffc00f09947 */ /* 0x008fea000383ffff */
[----:B------:R-:W-:Y:S05]  /*37320*/  BRA `(.L_x_9801) ;  /* 0xffffff74000c7947 */ /* 0x000fea000383ffff */
.L_x_9467:
[----:B---3--:R3:W4:Y:S02]  /*37330*/  SYNCS.PHASECHK.TRANS64.TRYWAIT P1, [R35+URZ+0x22860], R0 ;  /* 0x02286000230075a7 */ /* 0x008724000802017f */
[----:B----4-:R-:W-:Y:S05]  /*37340*/  @!P1 NANOSLEEP.SYNCS 0x989680 ;  /* 0x009896800000995d */ /* 0x010fea0003900000 */
[----:B------:R-:W4:Y:S02]  /*37350*/  @!P1 SYNCS.PHASECHK.TRANS64 P1, [R35+URZ+0x22860], R0 ;  /* 0x02286000230095a7 */ /* 0x000f24000802007f */
[----:B----4-:R-:W-:Y:S05]  /*37360*/  @!P1 BRA `(.L_x_9467) ;  /* 0xfffffffc00f09947 */ /* 0x010fea000383ffff */
[----:B------:R-:W-:Y:S05]  /*37370*/  BRA `(.L_x_9802) ;  /* 0xffffff7400087947 */ /* 0x000fea000383ffff */
.L_x_9469:
[----:B----4-:R4:W0:Y:S02]  /*37380*/  SYNCS.PHASECHK.TRANS64.TRYWAIT P1, [R3+URZ+0x22880], R2 ;  /* 0x02288002030075a7 */ /* 0x010824000802017f */
[----:B0-----:R-:W-:Y:S05]  /*37390*/  @!P1 NANOSLEEP.SYNCS 0x989680 ;  /* 0x009896800000995d */ /* 0x001fea0003900000 */
[----:B------:R-:W0:Y:S02]  /*373a0*/  @!P1 SYNCS.PHASECHK.TRANS64 P1, [R3+URZ+0x22880], R2 ;  /* 0x02288002030095a7 */ /* 0x000e24000802007f */
[----:B0-----:R-:W-:Y:S05]  /*373b0*/  @!P1 BRA `(.L_x_9469) ;  /* 0xfffffffc00f09947 */ /* 0x001fea000383ffff */
[----:B------:R-:W-:Y:S05]  /*373c0*/  BRA `(.L_x_9803) ;  /* 0xffffff7400047947 */ /* 0x000fea000383ffff */
.L_x_9804:
        /* <DEDUP_REMOVED lines=11> */
.L_x_16289:


//--------------------- .text._ZN7cutlass13device_kernelIN5flash11enable_sm90INS1_16FlashAttnFwdSm90INS1_25CollectiveMainloopFwdSm90ILi2EN4cute5tupleIJNS5_1CILi1EEES8_S8_EEENS6_IJNS7_ILi128EEENS7_ILi160EEESA_EEELi128ENS_12float_e4m3_tEfNS_4arch4Sm90ELb1ELb0ELb0ELb0ELb1ELb0ELb0ELb1ELb1ELb1ELb1ELb0EEENS1_21CollectiveEpilogueFwdINS6_IJSA_SA_SB_EEES9_NS_10bfloat16_tESF_Li256ELb0ELb1ELb1ELb1EEENS1_19SingleTileSchedulerILb0ELb1ELb1ELi128EEEEEEEEEvNT_6ParamsE --------------------------
	.section	.text._ZN7cutlass13device_kernelIN5flash11enable_sm90INS1_16FlashAttnFwdSm90INS1_25CollectiveMainloopFwdSm90ILi2EN4cute5tupleIJNS5_1CILi1EEES8_S8_EEENS6_IJNS7_ILi128EEENS7_ILi160EEESA_EEELi128ENS_12float_e4m3_tEfNS_4arch4Sm90ELb1ELb0ELb0ELb0ELb1ELb0ELb0ELb1ELb1ELb1ELb1ELb0EEENS1_21CollectiveEpilogueFwdINS6_IJSA_SA_SB_EEES9_NS_10bfloat16_tESF_Li256ELb0ELb1ELb1ELb1EEENS1_19SingleTileSchedulerILb0ELb1ELb1ELi128EEEEEEEEEvNT_6ParamsE,"ax",@progbits
	.align	128
.text._ZN7cutlass13device_kernelIN5flash11enable_sm90INS1_16FlashAttnFwdSm90INS1_25CollectiveMainloopFwdSm90ILi2EN4cute5tupleIJNS5_1CILi1EEES8_S8_EEENS6_IJNS7_ILi128EEENS7_ILi160EEESA_EEELi128ENS_12float_e4m3_tEfNS_4arch4Sm90ELb1ELb0ELb0ELb0ELb1ELb0ELb0ELb1ELb1ELb1ELb1ELb0EEENS1_21CollectiveEpilogueFwdINS6_IJSA_SA_SB_EEES9_NS_10bfloat16_tESF_Li256ELb0ELb1ELb1ELb1EEENS1_19SingleTileSchedulerILb0ELb1ELb1ELi128EEEEEEEEEvNT_6ParamsE:
        .type           _ZN7cutlass13device_kernelIN5flash11enable_sm90INS1_16FlashAttnFwdSm90INS1_25CollectiveMainloopFwdSm90ILi2EN4cute5tupleIJNS5_1CILi1EEES8_S8_EEENS6_IJNS7_ILi128EEENS7_ILi160EEESA_EEELi128ENS_12float_e4m3_tEfNS_4arch4Sm90ELb1ELb0ELb0ELb0ELb1ELb0ELb0ELb1ELb1ELb1ELb1ELb0EEENS1_21CollectiveEpilogueFwdINS6_IJSA_SA_SB_EEES9_NS_10bfloat16_tESF_Li256ELb0ELb1ELb1ELb1EEENS1_19SingleTileSchedulerILb0ELb1ELb1ELi128EEEEEEEEEvNT_6ParamsE,@function
        .size           _ZN7cutlass13device_kernelIN5flash11enable_sm90INS1_16FlashAttnFwdSm90INS1_25CollectiveMainloopFwdSm90ILi2EN4cute5tupleIJNS5_1CILi1EEES8_S8_EEENS6_IJNS7_ILi128EEENS7_ILi160EEESA_EEELi128ENS_12float_e4m3_tEfNS_4arch4Sm90ELb1ELb0ELb0ELb0ELb1ELb0ELb0ELb1ELb1ELb1ELb1ELb0EEENS1_21CollectiveEpilogueFwdINS6_IJSA_SA_SB_EEES9_NS_10bfloat16_tESF_Li256ELb0ELb1ELb1ELb1EEENS1_19SingleTileSchedulerILb0ELb1ELb1ELi128EEEEEEEEEvNT_6ParamsE,(.L_x_16290 - _ZN7cutlass13device_kernelIN5flash11enable_sm90INS1_16FlashAttnFwdSm90INS1_25CollectiveMainloopFwdSm90ILi2EN4cute5tupleIJNS5_1CILi1EEES8_S8_EEENS6_IJNS7_ILi128EEENS7_ILi160EEESA_EEELi128ENS_12float_e4m3_tEfNS_4arch4Sm90ELb1ELb0ELb0ELb0ELb1ELb0ELb0ELb1ELb1ELb1ELb1ELb0EEENS1_21CollectiveEpilogueFwdINS6_IJSA_SA_SB_EEES9_NS_10bfloat16_tESF_Li256ELb0ELb1ELb1ELb1EEENS1_19SingleTileSchedulerILb0ELb1ELb1ELi128EEEEEEEEEvNT_6ParamsE)
        .other          _ZN7cutlass13device_kernelIN5flash11enable_sm90INS1_16FlashAttnFwdSm90INS1_25CollectiveMainloopFwdSm90ILi2EN4cute5tupleIJNS5_1CILi1EEES8_S8_EEENS6_IJNS7_ILi128EEENS7_ILi160EEESA_EEELi128ENS_12float_e4m3_tEfNS_4arch4Sm90ELb1ELb0ELb0ELb0ELb1ELb0ELb0ELb1ELb1ELb1ELb1ELb0EEENS1_21CollectiveEpilogueFwdINS6_IJSA_SA_SB_EEES9_NS_10bfloat16_tESF_Li256ELb0ELb1ELb1ELb1EEENS1_19SingleTileSchedulerILb0ELb1ELb1ELi128EEEEEEEEEvNT_6ParamsE,@"STO_CUDA_ENTRY STV_DEFAULT"
_ZN7cutlass13device_kernelIN5flash11enable_sm90INS1_16FlashAttnFwdSm90INS1_25CollectiveMainloopFwdSm90ILi2EN4cute5tupleIJNS5_1CILi1EEES8_S8_EEENS6_IJNS7_ILi128EEENS7_ILi160EEESA_EEELi128ENS_12float_e4m3_tEfNS_4arch4Sm90ELb1ELb0ELb0ELb0ELb1ELb0ELb0ELb1ELb1ELb1ELb1ELb0EEENS1_21CollectiveEpilogueFwdINS6_IJSA_SA_SB_EEES9_NS_10bfloat16_tESF_Li256ELb0ELb1ELb1ELb1EEENS1_19SingleTileSchedulerILb0ELb1ELb1ELi128EEEEEEEEEvNT_6ParamsE:
        /* <DEDUP_REMOVED lines=45> */
.L_x_9805:
        /* <DEDUP_REMOVED lines=22> */
.L_x_9806:
        /* <DEDUP_REMOVED lines=18> */
.L_x_9807:
        /* <DEDUP_REMOVED lines=22> */
.L_x_9808:
        /* <DEDUP_REMOVED lines=23> */
.L_x_9809:
        /* <DEDUP_REMOVED lines=9> */
.L_x_9812:
        /* <DEDUP_REMOVED lines=33> */
[----:B------:R-:W-:Y:S01]  /*0ac0*/  ULDC UR48, c[0x0][0x424] ;  /* 0x0001090000307ab9 */ /* 0x000fe20000000800 */
[----:B------:R-:W-:Y:S01]  /*0ad0*/  ULDC UR53, c[0x0][0x2f0] ;  /* 0x0000bc0000357ab9 */ /* 0x000fe20000000800 */
        /* <DEDUP_REMOVED lines=102> */
.L_x_9814:
        /* <DEDUP_REMOVED lines=81> */
.L_x_9816:
[----:B------:R-:W-:-:S04]  /*1650*/  SHF.L.U32 R0, RZ, 0x1f, RZ ;  /* 0x0000001fff007819 */ /* 0x000fc800000006ff */
[----:B------:R-:W0:Y:S02]  /*1660*/  SYNCS.PHASECHK.TRANS64.TRYWAIT P0, [UR41+0x22800], R0 ;  /* 0x02280000ff0075a7 */ /* 0x000e240008000169 */
[----:B0-----:R-:W-:Y:S05]  /*1670*/  @!P0 BRA `(.L_x_9817) ;  /* 0x0000011000a48947 */ /* 0x001fea0003800000 */
.L_x_9911:
[----:B------:R-:W-:-:S06]  /*1680*/  ULOP3.LUT UR4, UR36, 0x1, URZ, 0xfc, !UPT ;  /* 0x0000000124047892 */ /* 0x000fcc000f8efc3f */
[----:B------:R-:W-:-:S05]  /*1690*/  IMAD.U32 R2, RZ, RZ, UR4 ;  /* 0x00000004ff027e24 */ /* 0x000fca000f8e00ff */
[----:B------:R-:W-:-:S13]  /*16a0*/  ISETP.NE.AND P0, PT, R2, 0x3, PT ;  /* 0x000000030200780c */ /* 0x000fda0003f05270 */
[----:B------:R-:W-:Y:S05]  /*16b0*/  @!P0 BRA `(.L_x_9818) ;  /* 0x0000000000048947 */ /* 0x000fea0003800000 */
[----:B------:R-:W-:Y:S01]  /*16c0*/  BPT.TRAP 0x1 ;  /* 0x000000040000795c */ /* 0x000fe20000300000 */
.L_x_9818:
[----:B------:R1:W2:Y:S01]  /*16d0*/  SYNCS.PHASECHK.TRANS64.TRYWAIT P1, [UR41+0x22830], R0 ;  /* 0x02283000ff0075a7 */ /* 0x0002a20008020169 */
[----:B------:R-:W-:Y:S05]  /*16e0*/  @!P0 BRA `(.L_x_9819) ;  /* 0x0000000000048947 */ /* 0x000fea0003800000 */
[----:B------:R-:W-:Y:S01]  /*16f0*/  BPT.TRAP 0x1 ;  /* 0x000000040000795c */ /* 0x000fe20000300000 */
.L_x_9819:
[----:B------:R-:W-:-:S05]  /*1700*/  IMAD.U32 R2, RZ, RZ, UR44 ;  /* 0x0000002cff027e24 */ /* 0x000fca000f8e00ff */
[----:B------:R-:W-:Y:S01]  /*1710*/  LOP3.LUT R2, R2, 0x10000, RZ, 0xfc, !PT ;  /* 0x0001000002027812 */ /* 0x000fe200078efcff */
[----:B--2---:R-:W-:Y:S06]  /*1720*/  @P1 BRA `(.L_x_9820) ;  /* 0x0000000000081947 */ /* 0x004fec0003800000 */
[----:B------:R-:W2:Y:S02]  /*1730*/  SYNCS.PHASECHK.TRANS64.TRYWAIT P1, [UR41+0x22830], R0 ;  /* 0x02283000ff0075a7 */ /* 0x000ea40008020169 */
[----:B--2---:R-:W-:Y:S05]  /*1740*/  @!P1 BRA `(.L_x_9821) ;  /* 0x0000011000889947 */ /* 0x004fea0003800000 */
.L_x_9820:
[----:B------:R-:W-:Y:S05]  /*1750*/  WARPSYNC.ALL ;  /* 0x0000000000007948 */ /* 0x000fea0003800000 */
[----:B0-----:R-:W-:Y:S01]  /*1760*/  IMAD.MOV.U32 R3, RZ, RZ, 0x40000040 ;  /* 0x40000040ff037424 */ /* 0x001fe200078e00ff */
[----:B------:R-:W-:Y:S01]  /*1770*/  UIADD3 UR4, UR41, 0x18400, URZ ;  /* 0x0001840029047890 */ /* 0x000fe2000fffe03f */
[C---:B------:R-:W-:Y:S01]  /*1780*/  R2UR UR44, R2.reuse ;  /* 0x00000000022c72ca */ /* 0x040fe200000e0000 */
[----:B------:R-:W-:Y:S02]  /*1790*/  WARPGROUP.ARRIVE ;  /* 0x00000000000079c5 */ /* 0x000fe40000000000 */
[C---:B------:R-:W-:Y:S01]  /*17a0*/  R2UR UR45, R3.reuse ;  /* 0x00000000032d72ca */ /* 0x040fe200000e0000 */
[----:B------:R-:W-:Y:S01]  /*17b0*/  USHF.R.U32.HI UR4, URZ, 0x4, UR4 ;  /* 0x000000043f047899 */ /* 0x000fe20008011604 */
[C---:B------:R-:W-:Y:S01]  /*17c0*/  R2UR UR5, R3.reuse ;  /* 0x00000000030572ca */ /* 0x040fe200000e0000 */
[----:B------:R-:W-:Y:S01]  /*17d0*/  UMOV UR47, 0x40000040 ;  /* 0x40000040002f7882 */ /* 0x000fe20000000000 */
[----:B------:R-:W-:Y:S01]  /*17e0*/  UMOV UR7, 0x40000040 ;  /* 0x4000004000077882 */ /* 0x000fe20000000000 */
        /* <DEDUP_REMOVED lines=9> */
[----:B------:R-:W-:Y:S01]  /*1880*/  R2UR UR13, R3 ;  /* 0x00000000030d72ca */ /* 0x000fe200000e0000 */
[----:B------:R-:W-:Y:S01]  /*1890*/  UIADD3 UR10, UR46, 0x200, URZ ;  /* 0x000002002e0a7890 */ /* 0x000fe2000fffe03f */
[----:B------:R-:W-:Y:S01]  /*18a0*/  R2UR UR16, R2 ;  /* 0x00000000021072ca */ /* 0x000fe200000e0000 */
[----:B------:R-:W-:-:S02]  /*18b0*/  UIADD3 UR14, UR46, 0x300, URZ ;  /* 0x000003002e0e7890 */ /* 0x000fc4000fffe03f */
[----:B------:R-:W-:Y:S01]  /*18c0*/  QGMMA.64x32x32.F32.E4M3.E4M3 R88, gdesc[UR44], RZ, !UPT, gsb0 ;  /* 0x006000002c5879f3 */ /* 0x000fe2000c0008ff */
[----:B------:R-:W-:Y:S01]  /*18d0*/  R2UR UR17, R3 ;  /* 0x00000000031172ca */ /* 0x000fe200000e0000 */
[----:B------:R-:W-:Y:S01]  /*18e0*/  UIADD3 UR18, UR46, 0x400, URZ ;  /* 0x000004002e127890 */ /* 0x000fe2000fffe03f */
[----:B------:R-:W-:Y:S01]  /*18f0*/  R2UR UR20, R2 ;  /* 0x00000000021472ca */ /* 0x000fe200000e0000 */
[----:B------:R-:W-:Y:S01]  /*1900*/  UMOV UR19, 0x40000040 ;  /* 0x4000004000137882 */ /* 0x000fe20000000000 */
[----:B------:R-:W-:Y:S01]  /*1910*/  UIADD3 UR22, UR46, 0x206, URZ ;  /* 0x000002062e167890 */ /* 0x000fe2000fffe03f */
        /* <DEDUP_REMOVED lines=110> */
.L_x_9822:
        /* <DEDUP_REMOVED lines=17> */
[----:B------:R-:W-:Y:S01]  /*2110*/  IMAD.U32 R127, RZ, RZ, UR40 ;  /* 0x00000028ff7f7e24 */ /* 0x000fe2000f8e00ff */
[--C-:B------:R-:W-:Y:S01]  /*2120*/  SHF.R.S32.HI R5, RZ, 0x2, R4.reuse ;  /* 0x00000002ff057819 */ /* 0x100fe20000011404 */
[----:B------:R-:W-:Y:S01]  /*2130*/  @UP0 ULDC UR14, c[0x0][0x450] ;  /* 0x00011400000e0ab9 */ /* 0x000fe20000000800 */
[----:B------:R-:W-:Y:S01]  /*2140*/  SHF.R.S32.HI R8, RZ, 0x1f, R4 ;  /* 0x0000001fff087819 */ /* 0x000fe20000011404 */
[----:B------:R-:W-:Y:S01]  /*2150*/  UIADD3 UR10, UR41, 0x22840, URZ ;  /* 0x00022840290a7890 */ /* 0x000fe2000fffe03f */
[----:B------:R-:W-:Y:S01]  /*2160*/  SHF.R.S32.HI R6, RZ, 0x5, R6 ;  /* 0x00000005ff067819 */ /* 0x000fe20000011406 */
[----:B------:R-:W0:Y:S01]  /*2170*/  S2UR UR44, SR_CgaCtaId ;  /* 0x00000000002c79c3 */ /* 0x000e220000008800 */
[----:B------:R-:W-:Y:S01]  /*2180*/  LEA.HI R8, R8, R5, RZ, 0x3 ;  /* 0x0000000508087211 */ /* 0x000fe200078f18ff */
[----:B------:R-:W-:Y:S01]  /*2190*/  UPRMT UR10, UR52, 0x654, UR10 ;  /* 0x00000654340a7896 */ /* 0x000fe2000800000a */
[----:B------:R-:W-:Y:S01]  /*21a0*/  LEA.HI R9, R18, R18, RZ, 0x1 ;  /* 0x0000001212097211 */ /* 0x000fe200078f08ff */
[----:B------:R-:W-:Y:S01]  /*21b0*/  UMOV UR47, URZ ;  /* 0x0000003f002f7c82 */ /* 0x000fe20008000000 */
[----:B------:R-:W-:Y:S01]  /*21c0*/  LEA R6, R6, UR54, 0x4 ;  /* 0x0000003606067c11 */ /* 0x000fe2000f8e20ff */
[----:B------:R-:W-:Y:S01]  /*21d0*/  UMOV UR45, URZ ;  /* 0x0000003f002d7c82 */ /* 0x000fe20008000000 */
[----:B------:R-:W-:-:S02]  /*21e0*/  LOP3.LUT R8, R8, 0xfffffff8, RZ, 0xc0, !PT ;  /* 0xfffffff808087812 */ /* 0x000fc400078ec0ff */
[----:B------:R-:W-:Y:S02]  /*21f0*/  LOP3.LUT R9, R9, 0x1ffffffe, RZ, 0xc0, !PT ;  /* 0x1ffffffe09097812 */ /* 0x000fe400078ec0ff */
[----:B------:R-:W-:Y:S01]  /*2200*/  IADD3 R6, R6, R5, -R8 ;  /* 0x0000000506067210 */ /* 0x000fe20007ffe808 */
[----:B------:R-:W-:Y:S01]  /*2210*/  SYNCS.ARRIVE.TRANS64.RED.A1T0 RZ, [UR10], RZ ;  /* 0x000000ffffff79a7 */ /* 0x000fe2000810040a */
[----:B------:R-:W-:Y:S01]  /*2220*/  PLOP3.LUT P2, PT, PT, PT, UP0, 0x80, 0x0 ;  /* 0x000000000000781c */ /* 0x000fe20003f4f008 */
[----:B------:R-:W-:Y:S02]  /*2230*/  IMAD.IADD R5, R18, 0x1, -R9 ;  /* 0x0000000112057824 */ /* 0x000fe400078e0a09 */
[----:B------:R-:W-:Y:S01]  /*2240*/  IMAD R6, R7, 0x40, R6 ;  /* 0x0000004007067824 */ /* 0x000fe200078e0206 */
[----:B------:R-:W-:-:S03]  /*2250*/  LOP3.LUT R7, R4, 0x7ffffffc, RZ, 0xc0, !PT ;  /* 0x7ffffffc04077812 */ /* 0x000fc600078ec0ff */
[----:B------:R-:W-:-:S04]  /*2260*/  IMAD R5, R5, 0x8, R6 ;  /* 0x0000000805057824 */ /* 0x000fc800078e0206 */
[----:B------:R-:W-:Y:S01]  /*2270*/  @P1 IMAD.HI.U32 R6, R5, UR6, RZ ;  /* 0x0000000605061c27 */ /* 0x000fe2000f8e00ff */
[----:B------:R-:W-:-:S03]  /*2280*/  @UP0 ULDC UR6, c[0x0][0x450] ;  /* 0x0001140000060ab9 */ /* 0x000fc60000000800 */
[----:B------:R-:W-:Y:S01]  /*2290*/  IMAD.MOV.U32 R12, RZ, RZ, R5 ;  /* 0x000000ffff0c7224 */ /* 0x000fe200078e0005 */
[----:B------:R-:W-:Y:S01]  /*22a0*/  @P2 SHF.R.U32.HI R12, RZ, UR6, R6 ;  /* 0x00000006ff0c2c19 */ /* 0x000fe20008011606 */
[----:B------:R-:W-:Y:S01]  /*22b0*/  UIMAD UR6, UR55, -0xa0, UR53 ;  /* 0xffffff60370678a4 */ /* 0x000fe2000f8e0235 */
[----:B------:R-:W-:Y:S01]  /*22c0*/  IMAD.IADD R6, R0, 0x1, -R7 ;  /* 0x0000000100067824 */ /* 0x000fe200078e0a07 */
[----:B------:R-:W-:Y:S01]  /*22d0*/  UIADD3 UR55, UR55, -0x2, URZ ;  /* 0xfffffffe37377890 */ /* 0x000fe2000fffe03f */
[----:B------:R-:W-:Y:S01]  /*22e0*/  IMAD.U32 R7, RZ, RZ, UR7 ;  /* 0x00000007ff077e24 */ /* 0x000fe2000f8e00ff */
[----:B------:R-:W1:Y:S01]  /*22f0*/  SHFL.IDX PT, R8, R12, 0x1, 0x1c1f ;  /* 0x003c1f000c087f89 */ /* 0x000e6200000e0000 */
[----:B------:R-:W-:Y:S02]  /*2300*/  UIADD3 UR6, UR6, 0xa0, URZ ;  /* 0x000000a006067890 */ /* 0x000fe4000fffe03f */
[----:B------:R-:W-:Y:S01]  /*2310*/  IMAD R0, R6, -0x2, R7 ;  /* 0xfffffffe06007824 */ /* 0x000fe200078e0207 */
[----:B------:R-:W2:Y:S01]  /*2320*/  SHFL.IDX PT, R12, R12, RZ, 0x1c1f ;  /* 0x001c1fff0c0c7589 */ /* 0x000ea200000e0000 */
[----:B------:R-:W-:-:S02]  /*2330*/  IMAD.U32 R7, RZ, RZ, UR53 ;  /* 0x00000035ff077e24 */ /* 0x000fc4000f8e00ff */
        /* <DEDUP_REMOVED lines=17> */
[----:B------:R-:W-:Y:S02]  /*2450*/  ISETP.GT.AND P1, PT, R8, 0x9, PT ;  /* 0x000000090800780c */ /* 0x000fe40003f24270 */
[----:B------:R-:W-:Y:S01]  /*2460*/  FSEL R15, R94, -INF , P3 ;  /* 0xff8000005e0f7808 */ /* 0x000fe20001800000 */
[----:B------:R-:W-:Y:S01]  /*2470*/  USEL UR52, UR39, UR6, !UP0 ;  /* 0x0000000627347287 */ /* 0x000fe2000c000000 */
[----:B------:R-:W-:-:S02]  /*2480*/  FMNMX.FTZ R0, R9, R11, !PT ;  /* 0x0000000b09007209 */ /* 0x000fc40007810000 */
[C---:B------:R-:W-:Y:S01]  /*2490*/  ISETP.GT.AND P2, PT, R8.reuse, 0x10, PT ;  /* 0x000000100800780c */ /* 0x040fe20003f44270 */
[----:B------:R-:W-:Y:S01]  /*24a0*/  UISETP.GE.AND UP0, UPT, UR55, UR52, UPT ;  /* 0x000000343700728c */ /* 0x000fe2000bf06270 */
        /* <DEDUP_REMOVED lines=162> */
[C---:B------:R-:W-:Y:S01]  /*2ed0*/  ISETP.GT.AND P1, PT, R38.reuse, 0x19, PT ;  /* 0x000000192600780c */ /* 0x040fe20003f24270 */
[----:B------:R2:W-:Y:S01]  /*2ee0*/  MUFU.EX2 R15, R103 ;  /* 0x00000067000f7308 */ /* 0x0005e20000000800 */
[----:B------:R-:W-:Y:S01]  /*2ef0*/  FMNMX.FTZ R17, R97, R18, !PT ;  /* 0x0000001261117209 */ /* 0x000fe20007810000 */
[--C-:B------:R-:W-:Y:S01]  /*2f00*/  FFMA.FTZ R105, R105, UR40, -R0.reuse ;  /* 0x0000002869697c23 */ /* 0x100fe20008010800 */
[----:B------:R-:W-:Y:S01]  /*2f10*/  FSEL R101, R101, -INF , P1 ;  /* 0xff80000065657808 */ /* 0x000fe20000800000 */
[--C-:B------:R-:W-:Y:S01]  /*2f20*/  FFMA.FTZ R109, R109, UR40, -R0.reuse ;  /* 0x000000286d6d7c23 */ /* 0x100fe20008010800 */
[----:B------:R-:W-:Y:S01]  /*2f30*/  ISETP.GT.AND P1, PT, R38, 0x20, PT ;  /* 0x000000202600780c */ /* 0x000fe20003f24270 */
[--C-:B------:R-:W-:Y:S01]  /*2f40*/  FFMA.FTZ R113, R113, UR40, -R0.reuse ;  /* 0x0000002871717c23 */ /* 0x100fe20008010800 */
[----:B------:R-:W-:Y:S01]  /*2f50*/  FMNMX.FTZ R18, R100, R17, !PT ;  /* 0x0000001164127209 */ /* 0x000fe20007810000 */
[----:B------:R-:W-:Y:S01]  /*2f60*/  MUFU.EX2 R4, R4 ;  /* 0x0000000400047308 */ /* 0x000fe20000000800 */
[----:B------:R-:W-:Y:S01]  /*2f70*/  FSEL R72, R72, -INF , P1 ;  /* 0xff80000048487808 */ /* 0x000fe20000800000 */
[--C-:B------:R-:W-:Y:S01]  /*2f80*/  FFMA.FTZ R117, R117, UR40, -R0.reuse ;  /* 0x0000002875757c23 */ /* 0x100fe20008010800 */
[----:B-1----:R-:W-:Y:S01]  /*2f90*/  FMNMX.FTZ R19, R101, R18, !PT ;  /* 0x0000001265137209 */ /* 0x002fe20007810000 */
[--C-:B------:R-:W-:Y:S01]  /*2fa0*/  FFMA.FTZ R18, R107, UR40, -R0.reuse ;  /* 0x000000286b127c23 */ /* 0x100fe20008010800 */
[----:B------:R-:W-:Y:S01]  /*2fb0*/  ISETP.GT.AND P1, PT, R38, 0x28, PT ;  /* 0x000000282600780c */ /* 0x000fe20003f24270 */
[--C-:B------:R-:W-:Y:S01]  /*2fc0*/  FFMA.FTZ R30, R119, UR40, -R0.reuse ;  /* 0x00000028771e7c23 */ /* 0x100fe20008010800 */
[----:B------:R-:W-:Y:S01]  /*2fd0*/  FMNMX.FTZ R20, R72, R19, !PT ;  /* 0x0000001348147209 */ /* 0x000fe20007810000 */
[----:B------:R-:W1:Y:S01]  /*2fe0*/  MUFU.EX2 R9, R9 ;  /* 0x0000000900097308 */ /* 0x000e620000000800 */
[----:B------:R-:W-:Y:S01]  /*2ff0*/  FSEL R76, R76, -INF , P1 ;  /* 0xff8000004c4c7808 */ /* 0x000fe20000800000 */
[--C-:B------:R-:W-:Y:S01]  /*3000*/  FFMA.FTZ R27, R27, UR40, -R0.reuse ;  /* 0x000000281b1b7c23 */ /* 0x100fe20008010800 */
[----:B------:R-:W-:Y:S01]  /*3010*/  FMNMX.FTZ R19, R73, R20, !PT ;  /* 0x0000001449137209 */ /* 0x000fe20007810000 */
[--C-:B------:R-:W-:Y:S01]  /*3020*/  FFMA.FTZ R31, R31, UR40, -R0.reuse ;  /* 0x000000281f1f7c23 */ /* 0x100fe20008010800 */
[----:B------:R-:W-:Y:S01]  /*3030*/  ISETP.GT.AND P1, PT, R38, 0x30, PT ;  /* 0x000000302600780c */ /* 0x000fe20003f24270 */
[----:B------:R-:W-:Y:S01]  /*3040*/  FFMA.FTZ R35, R35, UR40, -R0 ;  /* 0x0000002823237c23 */ /* 0x000fe20008010800 */
[----:B------:R-:W-:Y:S01]  /*3050*/  FMNMX.FTZ R20, R76, R19, !PT ;  /* 0x000000134c147209 */ /* 0x000fe20007810000 */
[----:B------:R-:W3:Y:S01]  /*3060*/  MUFU.EX2 R10, R10 ;  /* 0x0000000a000a7308 */ /* 0x000ee20000000800 */
[----:B------:R-:W-:-:S02]  /*3070*/  FSEL R80, R80, -INF , P1 ;  /* 0xff80000050507808 */ /* 0x000fc40000800000 */
[----:B------:R-:W-:Y:S01]  /*3080*/  FMNMX.FTZ R21, R77, R20, !PT ;  /* 0x000000144d157209 */ /* 0x000fe20007810000 */
[----:B------:R-:W-:Y:S01]  /*3090*/  FFMA.FTZ R20, R111, UR40, -R0 ;  /* 0x000000286f147c23 */ /* 0x000fe20008010800 */
[----:B------:R-:W-:Y:S02]  /*30a0*/  ISETP.GT.AND P1, PT, R38, 0x38, PT ;  /* 0x000000382600780c */ /* 0x000fe40003f24270 */
[----:B------:R-:W-:Y:S01]  /*30b0*/  FMNMX.FTZ R22, R80, R21, !PT ;  /* 0x0000001550167209 */ /* 0x000fe20007810000 */
[----:B------:R-:W4:Y:S01]  /*30c0*/  MUFU.EX2 R11, R11 ;  /* 0x0000000b000b7308 */ /* 0x000f220000000800 */
[----:B------:R-:W-:Y:S02]  /*30d0*/  FSEL R84, R84, -INF , P1 ;  /* 0xff80000054547808 */ /* 0x000fe40000800000 */
[----:B------:R-:W-:Y:S02]  /*30e0*/  FMNMX.FTZ R21, R81, R22, !PT ;  /* 0x0000001651157209 */ /* 0x000fe40007810000 */
[----:B------:R-:W-:-:S02]  /*30f0*/  ISETP.GT.AND P1, PT, R38, 0x40, PT ;  /* 0x000000402600780c */ /* 0x000fc40003f24270 */
[----:B------:R-:W-:Y:S01]  /*3100*/  FMNMX.FTZ R22, R84, R21, !PT ;  /* 0x0000001554167209 */ /* 0x000fe20007810000 */
[----:B------:R-:W-:Y:S01]  /*3110*/  MUFU.EX2 R13, R13 ;  /* 0x0000000d000d7308 */ /* 0x000fe20000000800 */
[----:B------:R-:W-:Y:S02]  /*3120*/  FSEL R56, R56, -INF , P1 ;  /* 0xff80000038387808 */ /* 0x000fe40000800000 */
[----:B------:R-:W-:Y:S01]  /*3130*/  FMNMX.FTZ R23, R85, R22, !PT ;  /* 0x0000001655177209 */ /* 0x000fe20007810000 */
[----:B------:R-:W-:Y:S01]  /*3140*/  FFMA.FTZ R22, R115, UR40, -R0 ;  /* 0x0000002873167c23 */ /* 0x000fe20008010800 */
[----:B------:R-:W-:Y:S02]  /*3150*/  ISETP.GT.AND P1, PT, R38, 0x48, PT ;  /* 0x000000482600780c */ /* 0x000fe40003f24270 */
[----:B------:R-:W-:Y:S01]  /*3160*/  FMNMX.FTZ R26, R56, R23, !PT ;  /* 0x00000017381a7209 */ /* 0x000fe20007810000 */
[----:B------:R-:W-:Y:S01]  /*3170*/  MUFU.EX2 R14, R14 ;  /* 0x0000000e000e7308 */ /* 0x000fe20000000800 */
[----:B------:R-:W-:-:S02]  /*3180*/  FSEL R60, R60, -INF , P1 ;  /* 0xff8000003c3c7808 */ /* 0x000fc40000800000 */
[----:B------:R-:W-:Y:S02]  /*3190*/  FMNMX.FTZ R23, R57, R26, !PT ;  /* 0x0000001a39177209 */ /* 0x000fe40007810000 */
[----:B------:R-:W-:Y:S02]  /*31a0*/  ISETP.GT.AND P1, PT, R38, 0x50, PT ;  /* 0x000000502600780c */ /* 0x000fe40003f24270 */
[----:B------:R-:W-:Y:S01]  /*31b0*/  FMNMX.FTZ R26, R60, R23, !PT ;  /* 0x000000173c1a7209 */ /* 0x000fe20007810000 */
[----:B------:R-:W-:Y:S01]  /*31c0*/  MUFU.EX2 R17, R105 ;  /* 0x0000006900117308 */ /* 0x000fe20000000800 */
[----:B------:R-:W-:Y:S02]  /*31d0*/  FSEL R64, R64, -INF , P1 ;  /* 0xff80000040407808 */ /* 0x000fe40000800000 */
[----:B--2---:R-:W-:Y:S02]  /*31e0*/  FMNMX.FTZ R103, R61, R26, !PT ;  /* 0x0000001a3d677209 */ /* 0x004fe40007810000 */
        /* <DEDUP_REMOVED lines=9> */
[----:B------:R-:W-:-:S02]  /*3280*/  ISETP.GT.AND P2, PT, R38, 0x61, PT ;  /* 0x000000612600780c */ /* 0x000fc40003f44270 */
[----:B------:R-:W-:Y:S02]  /*3290*/  FSEL R54, R40, -INF , P1 ;  /* 0xff80000028367808 */ /* 0x000fe40000800000 */
[----:B------:R-:W-:Y:S01]  /*32a0*/  FMNMX.FTZ R103, R69, R34, !PT ;  /* 0x0000002245677209 */ /* 0x000fe20007810000 */
[--C-:B------:R-:W-:Y:S01]  /*32b0*/  FFMA.FTZ R34, R99, UR40, -R0.reuse ;  /* 0x0000002863227c23 */ /* 0x100fe20008010800 */
[----:B------:R-:W-:Y:S01]  /*32c0*/  ISETP.GT.AND P1, PT, R38, 0x68, PT ;  /* 0x000000682600780c */ /* 0x000fe20003f24270 */
[----:B------:R-:W-:Y:S01]  /*32d0*/  MUFU.EX2 R20, R20 ;  /* 0x0000001400147308 */ /* 0x000fe20000000800 */
[----:B------:R-:W-:Y:S01]  /*32e0*/  FSEL R58, R41, -INF , P2 ;  /* 0xff800000293a7808 */ /* 0x000fe20001000000 */
[----:B------:R-:W-:Y:S01]  /*32f0*/  FFMA.FTZ R41, R123, UR40, -R0 ;  /* 0x000000287b297c23 */ /* 0x000fe20008010800 */
[----:B------:R-:W-:Y:S02]  /*3300*/  FMNMX.FTZ R103, R54, R103, !PT ;  /* 0x0000006736677209 */ /* 0x000fe40007810000 */
[----:B------:R-:W-:-:S02]  /*3310*/  ISETP.GT.AND P2, PT, R38, 0x69, PT ;  /* 0x000000692600780c */ /* 0x000fc40003f44270 */
[----:B------:R-:W-:Y:S01]  /*3320*/  FSEL R62, R44, -INF , P1 ;  /* 0xff8000002c3e7808 */ /* 0x000fe20000800000 */
[--C-:B------:R-:W-:Y:S01]  /*3330*/  FFMA.FTZ R44, R91, UR40, -R0.reuse ;  /* 0x000000285b2c7c23 */ /* 0x100fe20008010800 */
[----:B------:R-:W-:Y:S01]  /*3340*/  FMNMX.FTZ R103, R58, R103, !PT ;  /* 0x000000673a677209 */ /* 0x000fe20007810000 */
[----:B------:R-:W-:Y:S01]  /*3350*/  MUFU.EX2 R21, R113 ;  /* 0x0000007100157308 */ /* 0x000fe20000000800 */
[----:B------:R-:W-:Y:S02]  /*3360*/  ISETP.GT.AND P1, PT, R38, 0x70, PT ;  /* 0x000000702600780c */ /* 0x000fe40003f24270 */
[----:B------:R-:W-:Y:S01]  /*3370*/  FSEL R50, R45, -INF , P2 ;  /* 0xff8000002d327808 */ /* 0x000fe20001000000 */
[----:B------:R-:W-:Y:S01]  /*3380*/  FFMA.FTZ R45, R95, UR40, -R0 ;  /* 0x000000285f2d7c23 */ /* 0x000fe20008010800 */
[----:B------:R-:W-:Y:S02]  /*3390*/  FMNMX.FTZ R103, R62, R103, !PT ;  /* 0x000000673e677209 */ /* 0x000fe40007810000 */
[----:B------:R-:W-:Y:S01]  /*33a0*/  ISETP.GT.AND P2, PT, R38, 0x71, PT ;  /* 0x000000712600780c */ /* 0x000fe20003f44270 */
[----:B------:R-:W-:Y:S01]  /*33b0*/  MUFU.EX2 R22, R22 ;  /* 0x0000001600167308 */ /* 0x000fe20000000800 */
[----:B------:R-:W-:Y:S01]  /*33c0*/  FSEL R66, R48, -INF , P1 ;  /* 0xff80000030427808 */ /* 0x000fe20000800000 */
[----:B------:R-:W-:Y:S01]  /*33d0*/  IMAD.U32 R48, RZ, RZ, UR40 ;  /* 0x00000028ff307e24 */ /* 0x000fe2000f8e00ff */
[----:B------:R-:W-:-:S02]  /*33e0*/  FMNMX.FTZ R103, R50, R103, !PT ;  /* 0x0000006732677209 */ /* 0x000fc40007810000 */
[----:B------:R-:W-:Y:S02]  /*33f0*/  ISETP.GT.AND P1, PT, R38, 0x78, PT ;  /* 0x000000782600780c */ /* 0x000fe40003f24270 */
[----:B------:R-:W-:Y:S01]  /*3400*/  FSEL R49, R49, -INF , P2 ;  /* 0xff80000031317808 */ /* 0x000fe20001000000 */
[----:B------:R-:W-:Y:S01]  /*3410*/  MUFU.EX2 R23, R117 ;  /* 0x0000007500177308 */ /* 0x000fe20000000800 */
[----:B------:R-:W-:Y:S02]  /*3420*/  FMNMX.FTZ R40, R66, R103, !PT ;  /* 0x0000006742287209 */ /* 0x000fe40007810000 */
[----:B------:R-:W-:Y:S02]  /*3430*/  ISETP.GT.AND P2, PT, R38, 0x79, PT ;  /* 0x000000792600780c */ /* 0x000fe40003f44270 */
[----:B------:R-:W-:Y:S02]  /*3440*/  FSEL R52, R52, -INF , P1 ;  /* 0xff80000034347808 */ /* 0x000fe40000800000 */
[----:B------:R-:W-:Y:S01]  /*3450*/  FMNMX.FTZ R95, R49, R40, !PT ;  /* 0x00000028315f7209 */ /* 0x000fe20007810000 */
[----:B------:R-:W-:Y:S01]  /*3460*/  MUFU.EX2 R30, R30 ;  /* 0x0000001e001e7308 */ /* 0x000fe20000000800 */
[----:B------:R-:W-:-:S02]  /*3470*/  FSEL R53, R53, -INF , P2 ;  /* 0xff80000035357808 */ /* 0x000fc40001000000 */
[----:B------:R-:W-:Y:S02]  /*3480*/  ISETP.GT.AND P1, PT, R38, 0x80, PT ;  /* 0x000000802600780c */ /* 0x000fe40003f24270 */
[----:B------:R-:W-:Y:S02]  /*3490*/  FMNMX.FTZ R40, R52, R95, !PT ;  /* 0x0000005f34287209 */ /* 0x000fe40007810000 */
[----:B------:R-:W-:Y:S01]  /*34a0*/  ISETP.GT.AND P2, PT, R38, 0x81, PT ;  /* 0x000000812600780c */ /* 0x000fe20003f44270 */
[----:B------:R-:W-:Y:S01]  /*34b0*/  MUFU.EX2 R26, R26 ;  /* 0x0000001a001a7308 */ /* 0x000fe20000000800 */
[----:B------:R-:W-:Y:S02]  /*34c0*/  FSEL R70, R24, -INF , P1 ;  /* 0xff80000018467808 */ /* 0x000fe40000800000 */
[----:B------:R-:W-:Y:S02]  /*34d0*/  FMNMX.FTZ R91, R53, R40, !PT ;  /* 0x00000028355b7209 */ /* 0x000fe40007810000 */
[----:B------:R-:W-:-:S02]  /*34e0*/  ISETP.GT.AND P1, PT, R38, 0x88, PT ;  /* 0x000000882600780c */ /* 0x000fc40003f24270 */
[----:B------:R-:W-:Y:S01]  /*34f0*/  FSEL R74, R25, -INF , P2 ;  /* 0xff800000194a7808 */ /* 0x000fe20001000000 */
[--C-:B------:R-:W-:Y:S01]  /*3500*/  FFMA.FTZ R25, R87, UR40, -R0.reuse ;  /* 0x0000002857197c23 */ /* 0x100fe20008010800 */
[----:B------:R-:W-:Y:S01]  /*3510*/  FMNMX.FTZ R91, R70, R91, !PT ;  /* 0x0000005b465b7209 */ /* 0x000fe20007810000 */
[----:B------:R2:W-:Y:S01]  /*3520*/  MUFU.EX2 R24, R44 ;  /* 0x0000002c00187308 */ /* 0x0005e20000000800 */
[----:B------:R-:W-:Y:S02]  /*3530*/  ISETP.GT.AND P2, PT, R38, 0x89, PT ;  /* 0x000000892600780c */ /* 0x000fe40003f44270 */
[----:B------:R-:W-:Y:S01]  /*3540*/  FSEL R78, R28, -INF , P1 ;  /* 0xff8000001c4e7808 */ /* 0x000fe20000800000 */
[--C-:B------:R-:W-:Y:S01]  /*3550*/  FFMA.FTZ R28, R79, UR40, -R0.reuse ;  /* 0x000000284f1c7c23 */ /* 0x100fe20008010800 */
[----:B------:R-:W-:Y:S02]  /*3560*/  FMNMX.FTZ R91, R74, R91, !PT ;  /* 0x0000005b4a5b7209 */ /* 0x000fe40007810000 */
[----:B------:R-:W-:Y:S01]  /*3570*/  ISETP.GT.AND P1, PT, R38, 0x90, PT ;  /* 0x000000902600780c */ /* 0x000fe20003f24270 */
[----:B------:R-:W-:Y:S01]  /*3580*/  MUFU.EX2 R41, R41 ;  /* 0x0000002900297308 */ /* 0x000fe20000000800 */
[----:B------:R-:W-:Y:S01]  /*3590*/  FSEL R82, R29, -INF , P2 ;  /* 0xff8000001d527808 */ /* 0x000fe20001000000 */
[----:B--2---:R-:W-:Y:S01]  /*35a0*/  FFMA.FTZ R44, R67, UR40, -R0 ;  /* 0x00000028432c7c23 */ /* 0x004fe20008010800 */
[----:B------:R-:W-:-:S02]  /*35b0*/  FMNMX.FTZ R91, R78, R91, !PT ;  /* 0x0000005b4e5b7209 */ /* 0x000fc40007810000 */
[----:B------:R-:W-:Y:S02]  /*35c0*/  FSEL R79, R32, -INF , P1 ;  /* 0xff800000204f7808 */ /* 0x000fe40000800000 */
[----:B------:R-:W-:Y:S01]  /*35d0*/  ISETP.GT.AND P2, PT, R38, 0x91, PT ;  /* 0x000000912600780c */ /* 0x000fe20003f44270 */
[----:B------:R-:W-:Y:S01]  /*35e0*/  MUFU.EX2 R34, R34 ;  /* 0x0000002200227308 */ /* 0x000fe20000000800 */
[----:B------:R-:W-:Y:S02]  /*35f0*/  FMNMX.FTZ R32, R82, R91, !PT ;  /* 0x0000005b52207209 */ /* 0x000fe40007810000 */
[C---:B------:R-:W-:Y:S02]  /*3600*/  ISETP.GT.AND P1, PT, R38.reuse, 0x98, PT ;  /* 0x000000982600780c */ /* 0x040fe40003f24270 */
        /* <DEDUP_REMOVED lines=14> */
[----:B------:R-:W-:Y:S02]  /*36f0*/  MUFU.EX2 R25, R25 ;  /* 0x0000001900197308 */ /* 0x000fe40000000800 */
[----:B------:R-:W-:Y:S01]  /*3700*/  FMNMX.FTZ R40, R87, R32, !PT ;  /* 0x0000002057287209 */ /* 0x000fe20007810000 */
[--C-:B------:R-:W-:Y:S01]  /*3710*/  FFMA.FTZ R32, R43, UR40, -R0.reuse ;  /* 0x000000282b207c23 */ /* 0x100fe20008010800 */
[--C-:B------:R-:W-:Y:S01]  /*3720*/  FFMA.FTZ R43, R47, UR40, -R0.reuse ;  /* 0x000000282f2b7c23 */ /* 0x100fe20008010800 */
[----:B------:R-:W-:-:S02]  /*3730*/  FFMA.FTZ R47, R55, UR40, -R0 ;  /* 0x00000028372f7c23 */ /* 0x000fc40008010800 */
[----:B------:R-:W2:Y:S01]  /*3740*/  SHFL.BFLY PT, R91, R40, 0x2, 0x1f ;  /* 0x0c401f00285b7f89 */ /* 0x000ea200000e0000 */
[----:B------:R-:W-:Y:S08]  /*3750*/  MUFU.EX2 R28, R28 ;  /* 0x0000001c001c7308 */ /* 0x000ff00000000800 */
[----:B------:R-:W-:Y:S08]  /*3760*/  MUFU.EX2 R33, R33 ;  /* 0x0000002100217308 */ /* 0x000ff00000000800 */
[----:B------:R-:W-:Y:S01]  /*3770*/  MUFU.EX2 R29, R29 ;  /* 0x0000001d001d7308 */ /* 0x000fe20000000800 */
[----:B--2---:R-:W-:-:S07]  /*3780*/  FMNMX.FTZ R91, R40, R91, !PT ;  /* 0x0000005b285b7209 */ /* 0x004fce0007810000 */
[----:B------:R-:W-:Y:S01]  /*3790*/  MUFU.EX2 R32, R32 ;  /* 0x0000002000207308 */ /* 0x000fe20000000800 */
[----:B------:R-:W2:Y:S07]  /*37a0*/  SHFL.BFLY PT, R46, R91, 0x1, 0x1f ;  /* 0x0c201f005b2e7f89 */ /* 0x000eae00000e0000 */
[----:B------:R1:W-:Y:S08]  /*37b0*/  MUFU.EX2 R40, R59 ;  /* 0x0000003b00287308 */ /* 0x0003f00000000800 */
[----:B------:R-:W-:Y:S01]  /*37c0*/  MUFU.EX2 R36, R36 ;  /* 0x0000002400247308 */ /* 0x000fe20000000800 */
[----:B-1----:R-:W-:-:S04]  /*37d0*/  FADD.FTZ R59, R4, R9 ;  /* 0x00000009043b7221 */ /* 0x002fc80000010000 */
[----:B---3--:R-:W-:-:S03]  /*37e0*/  FADD.FTZ R94, R10, R59 ;  /* 0x0000003b0a5e7221 */ /* 0x008fc60000010000 */
[----:B------:R-:W-:Y:S01]  /*37f0*/  MUFU.EX2 R43, R43 ;  /* 0x0000002b002b7308 */ /* 0x000fe20000000800 */
[----:B----4-:R-:W-:Y:S01]  /*3800*/  FADD.FTZ R63, R11, R94 ;  /* 0x0000005e0b3f7221 */ /* 0x010fe20000010000 */
[----:B--2---:R-:W-:-:S03]  /*3810*/  FMNMX.FTZ R7, R91, R46, !PT ;  /* 0x0000002e5b077209 */ /* 0x004fc60007810000 */
[----:B------:R-:W-:Y:S01]  /*3820*/  FADD.FTZ R94, R12, R63 ;  /* 0x0000003f0c5e7221 */ /* 0x000fe20000010000 */
[--C-:B------:R-:W-:Y:S01]  /*3830*/  FFMA.FTZ R46, R75, UR40, -R0.reuse ;  /* 0x000000284b2e7c23 */ /* 0x100fe20008010800 */
[C---:B------:R-:W-:Y:S01]  /*3840*/  FSETP.NEU.FTZ.AND P1, PT, R7.reuse, -INF , PT ;  /* 0xff8000000700780b */ /* 0x040fe20003f3d000 */
[----:B------:R-:W-:Y:S01]  /*3850*/  FFMA.FTZ R48, R7, R48, -8 ;  /* 0xc100000007307423 */ /* 0x000fe20000010030 */
[----:B------:R-:W-:Y:S04]  /*3860*/  MUFU.EX2 R37, R37 ;  /* 0x0000002500257308 */ /* 0x000fe80000000800 */
[----:B------:R-:W-:Y:S01]  /*3870*/  FSEL R51, R48, RZ, P1 ;  /* 0x000000ff30337208 */ /* 0x000fe20000800000 */
[--C-:B------:R-:W-:Y:S01]  /*3880*/  FFMA.FTZ R48, R83, UR40, -R0.reuse ;  /* 0x0000002853307c23 */ /* 0x100fe20008010800 */
[----:B------:R-:W-:Y:S01]  /*3890*/  FFMA.FTZ R0, R39, UR40, -R0 ;  /* 0x0000002827007c23 */ /* 0x000fe20008010800 */
[----:B------:R-:W-:Y:S01]  /*38a0*/  PLOP3.LUT P1, PT, PT, PT, UP0, 0x80, 0x0 ;  /* 0x000000000000781c */ /* 0x000fe20003f2f008 */
        /* <DEDUP_REMOVED lines=50> */
[----:B------:R-:W-:-:S04]  /*3bd0*/  F2FP.SATFINITE.E4M3.F32.PACK_AB_MERGE_C R92, R93, R92, RZ ;  /* 0x0000005c5d5c723e */ /* 0x000fc800048070ff */
[----:B------:R-:W-:Y:S02]  /*3be0*/  F2FP.SATFINITE.E4M3.F32.PACK_AB_MERGE_C R184, R89, R88, R92 ;  /* 0x0000005859b8723e */ /* 0x000fe4000480705c */
[----:B------:R-:W3:Y:S01]  /*3bf0*/  MUFU.EX2 R100, R100 ;  /* 0x0000006400647308 */ /* 0x000ee20000000800 */
[----:B-1----:R-:W-:Y:S01]  /*3c00*/  FADD.FTZ R90, R96, R59 ;  /* 0x0000003b605a7221 */ /* 0x002fe20000010000 */
[----:B------:R-:W-:-:S04]  /*3c10*/  FADD.FTZ R59, R13, R94 ;  /* 0x0000005e0d3b7221 */ /* 0x000fc80000010000 */
[----:B------:R-:W-:Y:S02]  /*3c20*/  FADD.FTZ R94, R14, R59 ;  /* 0x0000003b0e5e7221 */ /* 0x000fe40000010000 */
[----:B------:R-:W1:Y:S01]  /*3c30*/  MUFU.EX2 R101, R101 ;  /* 0x0000006500657308 */ /* 0x000e620000000800 */
[----:B--2---:R-:W-:Y:S01]  /*3c40*/  FADD.FTZ R39, R97, R90 ;  /* 0x0000005a61277221 */ /* 0x004fe20000010000 */
[----:B------:R-:W-:-:S04]  /*3c50*/  FADD.FTZ R94, R15, R94 ;  /* 0x0000005e0f5e7221 */ /* 0x000fc80000010000 */
[----:B------:R-:W-:Y:S02]  /*3c60*/  FADD.FTZ R63, R17, R94 ;  /* 0x0000005e113f7221 */ /* 0x000fe40000010000 */
[----:B------:R-:W2:Y:S01]  /*3c70*/  MUFU.EX2 R72, R72 ;  /* 0x0000004800487308 */ /* 0x000ea20000000800 */
[----:B---3--:R-:W-:-:S07]  /*3c80*/  FADD.FTZ R90, R100, R39 ;  /* 0x00000027645a7221 */ /* 0x008fce0000010000 */
[----:B------:R-:W3:Y:S01]  /*3c90*/  MUFU.EX2 R73, R73 ;  /* 0x0000004900497308 */ /* 0x000ee20000000800 */
[C---:B-1----:R-:W-:Y:S01]  /*3ca0*/  FADD.FTZ R59, R101.reuse, R90 ;  /* 0x0000005a653b7221 */ /* 0x042fe20000010000 */
[----:B------:R-:W-:Y:S01]  /*3cb0*/  FADD.FTZ R90, R18, R63 ;  /* 0x0000003f125a7221 */ /* 0x000fe20000010000 */
[----:B------:R-:W-:-:S03]  /*3cc0*/  F2FP.SATFINITE.E4M3.F32.PACK_AB_MERGE_C R100, R101, R100, RZ ;  /* 0x000000646564723e */ /* 0x000fc600048070ff */
[----:B------:R-:W-:Y:S01]  /*3cd0*/  FADD.FTZ R63, R19, R90 ;  /* 0x0000005a133f7221 */ /* 0x000fe20000010000 */
[----:B------:R-:W-:Y:S01]  /*3ce0*/  F2FP.SATFINITE.E4M3.F32.PACK_AB_MERGE_C R186, R97, R96, R100 ;  /* 0x0000006061ba723e */ /* 0x000fe20004807064 */
[----:B------:R-:W1:Y:S08]  /*3cf0*/  MUFU.EX2 R76, R76 ;  /* 0x0000004c004c7308 */ /* 0x000e700000000800 */
[----:B------:R-:W4:Y:S08]  /*3d00*/  MUFU.EX2 R77, R77 ;  /* 0x0000004d004d7308 */ /* 0x000f300000000800 */
[----:B------:R-:W5:Y:S08]  /*3d10*/  MUFU.EX2 R80, R80 ;  /* 0x0000005000507308 */ /* 0x000f700000000800 */
[----:B------:R2:W-:Y:S08]  /*3d20*/  MUFU.EX2 R55, R58 ;  /* 0x0000003a00377308 */ /* 0x0005f00000000800 */
[----:B------:R-:W0:Y:S01]  /*3d30*/  MUFU.EX2 R81, R81 ;  /* 0x0000005100517308 */ /* 0x000e220000000800 */
[----:B--2---:R-:W-:-:S04]  /*3d40*/  FADD.FTZ R58, R72, R59 ;  /* 0x0000003b483a7221 */ /* 0x004fc80000010000 */
[----:B---3--:R-:W-:Y:S01]  /*3d50*/  FADD.FTZ R59, R73, R58 ;  /* 0x0000003a493b7221 */ /* 0x008fe20000010000 */
[C---:B------:R-:W-:Y:S01]  /*3d60*/  FADD.FTZ R58, R20.reuse, R63 ;  /* 0x0000003f143a7221 */ /* 0x040fe20000010000 */
[----:B------:R-:W-:Y:S01]  /*3d70*/  F2FP.SATFINITE.E4M3.F32.PACK_AB_MERGE_C R20, R20, R19, RZ ;  /* 0x000000131414723e */ /* 0x000fe200048070ff */
[----:B------:R-:W2:Y:S02]  /*3d80*/  MUFU.EX2 R84, R84 ;  /* 0x0000005400547308 */ /* 0x000ea40000000800 */
[----:B------:R-:W-:Y:S01]  /*3d90*/  FADD.FTZ R63, R21, R58 ;  /* 0x0000003a153f7221 */ /* 0x000fe20000010000 */
[----:B------:R-:W-:-:S03]  /*3da0*/  F2FP.SATFINITE.E4M3.F32.PACK_AB_MERGE_C R181, R18, R17, R20 ;  /* 0x0000001112b5723e */ /* 0x000fc60004807014 */
[----:B------:R-:W-:Y:S02]  /*3db0*/  FADD.FTZ R58, R22, R63 ;  /* 0x0000003f163a7221 */ /* 0x000fe40000010000 */
[----:B------:R1:W-:Y:S02]  /*3dc0*/  MUFU.EX2 R39, R50 ;  /* 0x0000003200277308 */ /* 0x0003e40000000800 */
[----:B------:R-:W-:Y:S01]  /*3dd0*/  FADD.FTZ R63, R23, R58 ;  /* 0x0000003a173f7221 */ /* 0x000fe20000010000 */
[----:B------:R-:W-:Y:S02]  /*3de0*/  F2FP.SATFINITE.E4M3.F32.PACK_AB_MERGE_C R58, R11, R10, RZ ;  /* 0x0000000a0b3a723e */ /* 0x000fe400048070ff */
[C---:B------:R-:W-:Y:S01]  /*3df0*/  F2FP.SATFINITE.E4M3.F32.PACK_AB_MERGE_C R23, R30.reuse, R23, RZ ;  /* 0x000000171e17723e */ /* 0x040fe200048070ff */
[----:B------:R-:W-:Y:S01]  /*3e00*/  FADD.FTZ R63, R30, R63 ;  /* 0x0000003f1e3f7221 */ /* 0x000fe20000010000 */
[----:B------:R-:W-:Y:S01]  /*3e10*/  F2FP.SATFINITE.E4M3.F32.PACK_AB_MERGE_C R185, R9, R4, R58 ;  /* 0x0000000409b9723e */ /* 0x000fe2000480703a */
[----:B------:R-:W3:Y:S01]  /*3e20*/  MUFU.EX2 R85, R85 ;  /* 0x0000005500557308 */ /* 0x000ee20000000800 */
[----:B-1----:R-:W-:Y:S01]  /*3e30*/  FADD.FTZ R50, R76, R59 ;  /* 0x0000003b4c327221 */ /* 0x002fe20000010000 */
[----:B----4-:R-:W-:-:S02]  /*3e40*/  F2FP.SATFINITE.E4M3.F32.PACK_AB_MERGE_C R76, R77, R76, RZ ;  /* 0x0000004c4d4c723e */ /* 0x010fc400048070ff */
[----:B------:R-:W-:Y:S01]  /*3e50*/  F2FP.SATFINITE.E4M3.F32.PACK_AB_MERGE_C R183, R22, R21, R23 ;  /* 0x0000001516b7723e */ /* 0x000fe20004807017 */
[----:B------:R-:W-:Y:S01]  /*3e60*/  FADD.FTZ R59, R77, R50 ;  /* 0x000000324d3b7221 */ /* 0x000fe20000010000 */
[----:B------:R-:W-:Y:S02]  /*3e70*/  F2FP.SATFINITE.E4M3.F32.PACK_AB_MERGE_C R180, R73, R72, R76 ;  /* 0x0000004849b4723e */ /* 0x000fe4000480704c */
[----:B------:R-:W-:Y:S01]  /*3e80*/  CS2R R72, SRZ ;  /* 0x0000000000487805 */ /* 0x000fe2000001ff00 */
[----:B------:R-:W1:Y:S01]  /*3e90*/  MUFU.EX2 R56, R56 ;  /* 0x0000003800387308 */ /* 0x000e620000000800 */
[----:B-----5:R-:W-:Y:S01]  /*3ea0*/  FADD.FTZ R50, R80, R59 ;  /* 0x0000003b50327221 */ /* 0x020fe20000010000 */
[----:B------:R-:W-:-:S03]  /*3eb0*/  CS2R R76, SRZ ;  /* 0x00000000004c7805 */ /* 0x000fc6000001ff00 */
[----:B0-----:R-:W-:-:S03]  /*3ec0*/  FADD.FTZ R59, R81, R50 ;  /* 0x00000032513b7221 */ /* 0x001fc60000010000 */
[----:B------:R-:W0:Y:S01]  /*3ed0*/  MUFU.EX2 R57, R57 ;  /* 0x0000003900397308 */ /* 0x000e220000000800 */
[----:B--2---:R-:W-:Y:S01]  /*3ee0*/  FADD.FTZ R50, R84, R59 ;  /* 0x0000003b54327221 */ /* 0x004fe20000010000 */
[----:B------:R-:W-:Y:S02]  /*3ef0*/  F2FP.SATFINITE.E4M3.F32.PACK_AB_MERGE_C R59, R15, R14, RZ ;  /* 0x0000000e0f3b723e */ /* 0x000fe400048070ff */
[C---:B---3--:R-:W-:Y:S01]  /*3f00*/  F2FP.SATFINITE.E4M3.F32.PACK_AB_MERGE_C R84, R85.reuse, R84, RZ ;  /* 0x000000545554723e */ /* 0x048fe200048070ff */
[----:B------:R-:W-:Y:S01]  /*3f10*/  FADD.FTZ R11, R85, R50 ;  /* 0x00000032550b7221 */ /* 0x000fe20000010000 */
[----:B------:R-:W-:Y:S01]  /*3f20*/  FADD.FTZ R50, R26, R63 ;  /* 0x0000003f1a327221 */ /* 0x000fe20000010000 */
[----:B------:R-:W-:Y:S01]  /*3f30*/  F2FP.SATFINITE.E4M3.F32.PACK_AB_MERGE_C R187, R13, R12, R59 ;  /* 0x0000000c0dbb723e */ /* 0x000fe2000480703b */
[----:B------:R-:W2:Y:S01]  /*3f40*/  MUFU.EX2 R60, R60 ;  /* 0x0000003c003c7308 */ /* 0x000ea20000000800 */
[----:B-1----:R-:W-:Y:S01]  /*3f50*/  FADD.FTZ R10, R56, R11 ;  /* 0x0000000b380a7221 */ /* 0x002fe20000010000 */
[----:B------:R-:W-:Y:S01]  /*3f60*/  FADD.FTZ R15, R41, R50 ;  /* 0x00000032290f7221 */ /* 0x000fe20000010000 */
[----:B------:R-:W-:-:S02]  /*3f70*/  F2FP.SATFINITE.E4M3.F32.PACK_AB_MERGE_C R182, R81, R80, R84 ;  /* 0x0000005051b6723e */ /* 0x000fc40004807054 */
[----:B------:R-:W-:Y:S02]  /*3f80*/  CS2R R58, SRZ ;  /* 0x00000000003a7805 */ /* 0x000fe4000001ff00 */
[----:B------:R-:W-:Y:S01]  /*3f90*/  CS2R R80, SRZ ;  /* 0x0000000000507805 */ /* 0x000fe2000001ff00 */
[----:B------:R-:W-:Y:S01]  /*3fa0*/  FADD.FTZ R14, R34, R15 ;  /* 0x0000000f220e7221 */ /* 0x000fe20000010000 */
[----:B------:R-:W-:Y:S01]  /*3fb0*/  F2FP.SATFINITE.E4M3.F32.PACK_AB_MERGE_C R34, R45, R34, RZ ;  /* 0x000000222d22723e */ /* 0x000fe200048070ff */
[----:B------:R-:W1:Y:S01]  /*3fc0*/  MUFU.EX2 R61, R61 ;  /* 0x0000003d003d7308 */ /* 0x000e620000000800 */
[----:B0-----:R-:W-:Y:S01]  /*3fd0*/  FADD.FTZ R11, R57, R10 ;  /* 0x0000000a390b7221 */ /* 0x001fe20000010000 */
[----:B------:R-:W-:Y:S01]  /*3fe0*/  FADD.FTZ R19, R45, R14 ;  /* 0x0000000e2d137221 */ /* 0x000fe20000010000 */
[----:B------:R-:W-:Y:S02]  /*3ff0*/  F2FP.SATFINITE.E4M3.F32.PACK_AB_MERGE_C R177, R41, R26, R34 ;  /* 0x0000001a29b1723e */ /* 0x000fe40004807022 */
[----:B------:R-:W-:Y:S01]  /*4000*/  CS2R R84, SRZ ;  /* 0x0000000000547805 */ /* 0x000fe2000001ff00 */
[----:B------:R-:W-:-:S02]  /*4010*/  FADD.FTZ R14, R24, R19 ;  /* 0x00000013180e7221 */ /* 0x000fc40000010000 */
[----:B------:R-:W0:Y:S01]  /*4020*/  MUFU.EX2 R64, R64 ;  /* 0x0000004000407308 */ /* 0x000e220000000800 */
[----:B--2---:R-:W-:-:S07]  /*4030*/  FADD.FTZ R10, R60, R11 ;  /* 0x0000000b3c0a7221 */ /* 0x004fce0000010000 */
[----:B------:R-:W2:Y:S01]  /*4040*/  MUFU.EX2 R65, R65 ;  /* 0x0000004100417308 */ /* 0x000ea20000000800 */
[C---:B-1----:R-:W-:Y:S01]  /*4050*/  FADD.FTZ R15, R61.reuse, R10 ;  /* 0x0000000a3d0f7221 */ /* 0x042fe20000010000 */
[----:B------:R-:W-:-:S04]  /*4060*/  F2FP.SATFINITE.E4M3.F32.PACK_AB_MERGE_C R60, R61, R60, RZ ;  /* 0x0000003c3d3c723e */ /* 0x000fc800048070ff */
[----:B------:R-:W-:Y:S02]  /*4070*/  F2FP.SATFINITE.E4M3.F32.PACK_AB_MERGE_C R176, R57, R56, R60 ;  /* 0x0000003839b0723e */ /* 0x000fe4000480703c */
[----:B------:R-:W-:Y:S01]  /*4080*/  CS2R R56, SRZ ;  /* 0x0000000000387805 */ /* 0x000fe2000001ff00 */
[----:B------:R-:W1:Y:S01]  /*4090*/  MUFU.EX2 R68, R68 ;  /* 0x0000004400447308 */ /* 0x000e620000000800 */
[----:B0-----:R-:W-:Y:S01]  /*40a0*/  FADD.FTZ R10, R64, R15 ;  /* 0x0000000f400a7221 */ /* 0x001fe20000010000 */
[----:B------:R-:W-:Y:S01]  /*40b0*/  FADD.FTZ R15, R25, R14 ;  /* 0x0000000e190f7221 */ /* 0x000fe20000010000 */
[----:B------:R-:W-:-:S05]  /*40c0*/  CS2R R60, SRZ ;  /* 0x00000000003c7805 */ /* 0x000fca000001ff00 */
[----:B------:R-:W0:Y:S01]  /*40d0*/  MUFU.EX2 R69, R69 ;  /* 0x0000004500457308 */ /* 0x000e220000000800 */
[----:B--2---:R-:W-:Y:S01]  /*40e0*/  FADD.FTZ R9, R65, R10 ;  /* 0x0000000a41097221 */ /* 0x004fe20000010000 */
[----:B------:R-:W-:Y:S01]  /*40f0*/  FADD.FTZ R10, R28, R15 ;  /* 0x0000000f1c0a7221 */ /* 0x000fe20000010000 */
[----:B------:R-:W-:-:S03]  /*4100*/  F2FP.SATFINITE.E4M3.F32.PACK_AB_MERGE_C R28, R33, R28, RZ ;  /* 0x0000001c211c723e */ /* 0x000fc600048070ff */
[----:B------:R-:W-:Y:S01]  /*4110*/  FADD.FTZ R10, R33, R10 ;  /* 0x0000000a210a7221 */ /* 0x000fe20000010000 */
[----:B------:R-:W-:Y:S01]  /*4120*/  F2FP.SATFINITE.E4M3.F32.PACK_AB_MERGE_C R179, R25, R24, R28 ;  /* 0x0000001819b3723e */ /* 0x000fe2000480701c */
[----:B------:R-:W2:Y:S01]  /*4130*/  MUFU.EX2 R54, R54 ;  /* 0x0000003600367308 */ /* 0x000ea20000000800 */
[----:B-1----:R-:W-:Y:S01]  /*4140*/  FADD.FTZ R4, R68, R9 ;  /* 0x0000000944047221 */ /* 0x002fe20000010000 */
[----:B------:R-:W-:Y:S01]  /*4150*/  FADD.FTZ R15, R29, R10 ;  /* 0x0000000a1d0f7221 */ /* 0x000fe20000010000 */
[----:B------:R-:W-:-:S03]  /*4160*/  CS2R R24, SRZ ;  /* 0x0000000000187805 */ /* 0x000fc6000001ff00 */
[----:B------:R-:W-:Y:S02]  /*4170*/  FADD.FTZ R15, R32, R15 ;  /* 0x0000000f200f7221 */ /* 0x000fe40000010000 */
[----:B------:R-:W1:Y:S01]  /*4180*/  MUFU.EX2 R62, R62 ;  /* 0x0000003e003e7308 */ /* 0x000e620000000800 */
[C---:B0-----:R-:W-:Y:S01]  /*4190*/  F2FP.SATFINITE.E4M3.F32.PACK_AB_MERGE_C R68, R69.reuse, R68, RZ ;  /* 0x000000444544723e */ /* 0x041fe200048070ff */
[----:B------:R-:W-:Y:S01]  /*41a0*/  FADD.FTZ R69, R69, R4 ;  /* 0x0000000445457221 */ /* 0x000fe20000010000 */
[----:B------:R-:W-:Y:S01]  /*41b0*/  FADD.FTZ R10, R36, R15 ;  /* 0x0000000f240a7221 */ /* 0x000fe20000010000 */
[----:B------:R-:W-:Y:S02]  /*41c0*/  F2FP.SATFINITE.E4M3.F32.PACK_AB_MERGE_C R36, R43, R36, RZ ;  /* 0x000000242b24723e */ /* 0x000fe400048070ff */
[----:B------:R-:W-:Y:S01]  /*41d0*/  F2FP.SATFINITE.E4M3.F32.PACK_AB_MERGE_C R178, R65, R64, R68 ;  /* 0x0000004041b2723e */ /* 0x000fe20004807044 */
[----:B------:R-:W-:Y:S01]  /*41e0*/  FADD.FTZ R10, R43, R10 ;  /* 0x0000000a2b0a7221 */ /* 0x000fe20000010000 */
[----:B------:R-:W0:Y:S01]  /*41f0*/  MUFU.EX2 R66, R66 ;  /* 0x0000004200427308 */ /* 0x000e220000000800 */
[----:B--2---:R-:W-:Y:S01]  /*4200*/  FADD.FTZ R4, R54, R69 ;  /* 0x0000004536047221 */ /* 0x004fe20000010000 */
[----:B------:R-:W-:-:S02]  /*4210*/  F2FP.SATFINITE.E4M3.F32.PACK_AB_MERGE_C R173, R32, R29, R36 ;  /* 0x0000001d20ad723e */ /* 0x000fc40004807024 */
[----:B------:R-:W-:Y:S02]  /*4220*/  CS2R R28, SRZ ;  /* 0x00000000001c7805 */ /* 0x000fe4000001ff00 */
[----:B------:R-:W-:Y:S01]  /*4230*/  CS2R R32, SRZ ;  /* 0x0000000000207805 */ /* 0x000fe2000001ff00 */
[----:B------:R-:W-:Y:S01]  /*4240*/  FADD.FTZ R13, R55, R4 ;  /* 0x00000004370d7221 */ /* 0x000fe20000010000 */
[----:B------:R-:W-:Y:S02]  /*4250*/  CS2R R64, SRZ ;  /* 0x0000000000407805 */ /* 0x000fe4000001ff00 */
[----:B------:R-:W-:Y:S01]  /*4260*/  CS2R R68, SRZ ;  /* 0x0000000000447805 */ /* 0x000fe2000001ff00 */
[----:B------:R-:W2:Y:S01]  /*4270*/  MUFU.EX2 R49, R49 ;  /* 0x0000003100317308 */ /* 0x000ea20000000800 */
[----:B-1----:R-:W-:Y:S01]  /*4280*/  FADD.FTZ R4, R62, R13 ;  /* 0x0000000d3e047221 */ /* 0x002fe20000010000 */
[----:B------:R-:W-:Y:S01]  /*4290*/  F2FP.SATFINITE.E4M3.F32.PACK_AB_MERGE_C R62, R39, R62, RZ ;  /* 0x0000003e273e723e */ /* 0x000fe200048070ff */
[----:B------:R-:W-:-:S02]  /*42a0*/  FADD.FTZ R13, R37, R10 ;  /* 0x0000000a250d7221 */ /* 0x000fc40000010000 */
[----:B------:R-:W-:Y:S01]  /*42b0*/  FADD.FTZ R39, R39, R4 ;  /* 0x0000000427277221 */ /* 0x000fe20000010000 */
[----:B------:R-:W-:Y:S01]  /*42c0*/  F2FP.SATFINITE.E4M3.F32.PACK_AB_MERGE_C R172, R55, R54, R62 ;  /* 0x0000003637ac723e */ /* 0x000fe2000480703e */
[----:B------:R-:W-:Y:S01]  /*42d0*/  FADD.FTZ R15, R38, R13 ;  /* 0x0000000d260f7221 */ /* 0x000fe20000010000 */
[----:B------:R-:W1:Y:S01]  /*42e0*/  MUFU.EX2 R52, R52 ;  /* 0x0000003400347308 */ /* 0x000e620000000800 */
[----:B0-----:R-:W-:Y:S01]  /*42f0*/  FADD.FTZ R4, R66, R39 ;  /* 0x0000002742047221 */ /* 0x001fe20000010000 */
[----:B------:R-:W-:Y:S01]  /*4300*/  CS2R R54, SRZ ;  /* 0x0000000000367805 */ /* 0x000fe2000001ff00 */
[----:B------:R-:W-:Y:S01]  /*4310*/  FADD.FTZ R10, R40, R15 ;  /* 0x0000000f280a7221 */ /* 0x000fe20000010000 */
[----:B------:R-:W-:-:S04]  /*4320*/  CS2R R62, SRZ ;  /* 0x00000000003e7805 */ /* 0x000fc8000001ff00 */
[----:B------:R-:W0:Y:S01]  /*4330*/  MUFU.EX2 R47, R47 ;  /* 0x0000002f002f7308 */ /* 0x000e220000000800 */
[----:B--2---:R-:W-:-:S07]  /*4340*/  FADD.FTZ R13, R49, R4 ;  /* 0x00000004310d7221 */ /* 0x004fce0000010000 */
[----:B------:R-:W2:Y:S01]  /*4350*/  MUFU.EX2 R53, R53 ;  /* 0x0000003500357308 */ /* 0x000ea20000000800 */
[----:B-1----:R-:W-:-:S07]  /*4360*/  FADD.FTZ R4, R52, R13 ;  /* 0x0000000d34047221 */ /* 0x002fce0000010000 */
[----:B------:R-:W1:Y:S01]  /*4370*/  MUFU.EX2 R42, R42 ;  /* 0x0000002a002a7308 */ /* 0x000e620000000800 */
[C---:B0-----:R-:W-:Y:S01]  /*4380*/  F2FP.SATFINITE.E4M3.F32.PACK_AB_MERGE_C R40, R47.reuse, R40, RZ ;  /* 0x000000282f28723e */ /* 0x041fe200048070ff */
[----:B------:R-:W-:-:S03]  /*4390*/  FADD.FTZ R47, R47, R10 ;  /* 0x0000000a2f2f7221 */ /* 0x000fc60000010000 */
[----:B------:R-:W-:Y:S02]  /*43a0*/  F2FP.SATFINITE.E4M3.F32.PACK_AB_MERGE_C R175, R38, R37, R40 ;  /* 0x0000002526af723e */ /* 0x000fe40004807028 */
[----:B------:R-:W-:Y:S02]  /*43b0*/  CS2R R36, SRZ ;  /* 0x0000000000247805 */ /* 0x000fe4000001ff00 */
[----:B------:R-:W-:Y:S01]  /*43c0*/  CS2R R38, SRZ ;  /* 0x0000000000267805 */ /* 0x000fe2000001ff00 */
[----:B------:R-:W0:Y:S01]  /*43d0*/  MUFU.EX2 R70, R70 ;  /* 0x0000004600467308 */ /* 0x000e220000000800 */
[C---:B--2---:R-:W-:Y:S01]  /*43e0*/  F2FP.SATFINITE.E4M3.F32.PACK_AB_MERGE_C R52, R53.reuse, R52, RZ ;  /* 0x000000343534723e */ /* 0x044fe200048070ff */
[----:B------:R-:W-:Y:S01]  /*43f0*/  FADD.FTZ R53, R53, R4 ;  /* 0x0000000435357221 */ /* 0x000fe20000010000 */
[----:B------:R-:W-:Y:S02]  /*4400*/  CS2R R40, SRZ ;  /* 0x0000000000287805 */ /* 0x000fe4000001ff00 */
[----:B------:R-:W-:-:S02]  /*4410*/  F2FP.SATFINITE.E4M3.F32.PACK_AB_MERGE_C R174, R49, R66, R52 ;  /* 0x0000004231ae723e */ /* 0x000fc40004807034 */
[----:B------:R-:W-:Y:S01]  /*4420*/  CS2R R66, SRZ ;  /* 0x0000000000427805 */ /* 0x000fe2000001ff00 */
[----:B------:R-:W2:Y:S01]  /*4430*/  MUFU.EX2 R27, R27 ;  /* 0x0000001b001b7308 */ /* 0x000ea20000000800 */
[----:B-1----:R-:W-:-:S07]  /*4440*/  FADD.FTZ R12, R42, R47 ;  /* 0x0000002f2a0c7221 */ /* 0x002fce0000010000 */
[----:B------:R1:W3:Y:S01]  /*4450*/  MUFU.EX2 R11, R74 ;  /* 0x0000004a000b7308 */ /* 0x0002e20000000800 */
[----:B0-----:R-:W-:Y:S01]  /*4460*/  FADD.FTZ R10, R70, R53 ;  /* 0x00000035460a7221 */ /* 0x001fe20000010000 */
[----:B------:R-:W-:-:S06]  /*4470*/  CS2R R52, SRZ ;  /* 0x0000000000347805 */ /* 0x000fcc000001ff00 */
[----:B------:R-:W0:Y:S01]  /*4480*/  MUFU.EX2 R44, R44 ;  /* 0x0000002c002c7308 */ /* 0x000e220000000800 */
[----:B--2---:R-:W-:Y:S01]  /*4490*/  FADD.FTZ R17, R27, R12 ;  /* 0x0000000c1b117221 */ /* 0x004fe20000010000 */
[----:B-1----:R-:W-:-:S06]  /*44a0*/  CS2R R74, SRZ ;  /* 0x00000000004a7805 */ /* 0x002fcc000001ff00 */
[----:B------:R-:W1:Y:S01]  /*44b0*/  MUFU.EX2 R78, R78 ;  /* 0x0000004e004e7308 */ /* 0x000e620000000800 */
[----:B---3--:R-:W-:-:S07]  /*44c0*/  FADD.FTZ R15, R11, R10 ;  /* 0x0000000a0b0f7221 */ /* 0x008fce0000010000 */
[----:B------:R-:W2:Y:S01]  /*44d0*/  MUFU.EX2 R31, R31 ;  /* 0x0000001f001f7308 */ /* 0x000ea20000000800 */
[----:B0-----:R-:W-:-:S07]  /*44e0*/  FADD.FTZ R12, R44, R17 ;  /* 0x000000112c0c7221 */ /* 0x001fce0000010000 */
[----:B------:R0:W3:Y:S01]  /*44f0*/  MUFU.EX2 R9, R82 ;  /* 0x0000005200097308 */ /* 0x0000e20000000800 */
[----:B-1----:R-:W-:-:S07]  /*4500*/  FADD.FTZ R10, R78, R15 ;  /* 0x0000000f4e0a7221 */ /* 0x002fce0000010000 */
[----:B------:R-:W1:Y:S01]  /*4510*/  MUFU.EX2 R46, R46 ;  /* 0x0000002e002e7308 */ /* 0x000e620000000800 */
[C---:B--2---:R-:W-:Y:S01]  /*4520*/  F2FP.SATFINITE.E4M3.F32.PACK_AB_MERGE_C R44, R31.reuse, R44, RZ ;  /* 0x0000002c1f2c723e */ /* 0x044fe200048070ff */
[----:B------:R-:W-:Y:S01]  /*4530*/  FADD.FTZ R31, R31, R12 ;  /* 0x0000000c1f1f7221 */ /* 0x000fe20000010000 */
[----:B0-----:R-:W-:Y:S02]  /*4540*/  CS2R R82, SRZ ;  /* 0x0000000000527805 */ /* 0x001fe4000001ff00 */
[----:B------:R-:W-:Y:S02]  /*4550*/  F2FP.SATFINITE.E4M3.F32.PACK_AB_MERGE_C R169, R27, R42, R44 ;  /* 0x0000002a1ba9723e */ /* 0x000fe4000480702c */
[----:B------:R-:W-:Y:S02]  /*4560*/  CS2R R26, SRZ ;  /* 0x00000000001a7805 */ /* 0x000fe4000001ff00 */
[----:B------:R-:W-:Y:S01]  /*4570*/  CS2R R42, SRZ ;  /* 0x00000000002a7805 */ /* 0x000fe2000001ff00 */
[----:B------:R-:W0:Y:S01]  /*4580*/  MUFU.EX2 R79, R79 ;  /* 0x0000004f004f7308 */ /* 0x000e220000000800 */
[C---:B---3--:R-:W-:Y:S01]  /*4590*/  FADD.FTZ R10, R9.reuse, R10 ;  /* 0x0000000a090a7221 */ /* 0x048fe20000010000 */
[----:B------:R-:W-:-:S02]  /*45a0*/  F2FP.SATFINITE.E4M3.F32.PACK_AB_MERGE_C R78, R9, R78, RZ ;  /* 0x0000004e094e723e */ /* 0x000fc400048070ff */
[----:B------:R-:W-:Y:S02]  /*45b0*/  CS2R R44, SRZ ;  /* 0x00000000002c7805 */ /* 0x000fe4000001ff00 */
[----:B------:R-:W-:Y:S02]  /*45c0*/  F2FP.SATFINITE.E4M3.F32.PACK_AB_MERGE_C R168, R11, R70, R78 ;  /* 0x000000460ba8723e */ /* 0x000fe4000480704e */
[----:B------:R-:W2:Y:S01]  /*45d0*/  MUFU.EX2 R35, R35 ;  /* 0x0000002300237308 */ /* 0x000ea20000000800 */
[----:B-1----:R-:W-:Y:S01]  /*45e0*/  FADD.FTZ R12, R46, R31 ;  /* 0x0000001f2e0c7221 */ /* 0x002fe20000010000 */
[----:B------:R-:W-:-:S06]  /*45f0*/  CS2R R30, SRZ ;  /* 0x00000000001e7805 */ /* 0x000fcc000001ff00 */
[----:B------:R-:W1:Y:S01]  /*4600*/  MUFU.EX2 R86, R86 ;  /* 0x0000005600567308 */ /* 0x000e620000000800 */
[----:B0-----:R-:W-:-:S07]  /*4610*/  FADD.FTZ R9, R79, R10 ;  /* 0x0000000a4f097221 */ /* 0x001fce0000010000 */
[----:B------:R-:W-:Y:S01]  /*4620*/  MUFU.EX2 R48, R48 ;  /* 0x0000003000307308 */ /* 0x000fe20000000800 */
[----:B--2---:R-:W-:-:S07]  /*4630*/  FADD.FTZ R11, R35, R12 ;  /* 0x0000000c230b7221 */ /* 0x004fce0000010000 */
[----:B------:R-:W-:Y:S08]  /*4640*/  MUFU.EX2 R71, R71 ;  /* 0x0000004700477308 */ /* 0x000ff00000000800 */
[----:B------:R0:W2:Y:S08]  /*4650*/  MUFU.EX2 R4, R51 ;  /* 0x0000003300047308 */ /* 0x0000b00000000800 */
[----:B------:R1:W3:Y:S01]  /*4660*/  MUFU.EX2 R13, R0 ;  /* 0x00000000000d7308 */ /* 0x0002e20000000800 */
[----:B0-----:R-:W-:Y:S01]  /*4670*/  CS2R R50, SRZ ;  /* 0x0000000000327805 */ /* 0x001fe2000001ff00 */
[----:B-1----:R-:W-:Y:S01]  /*4680*/  FADD.FTZ R0, R86, R9 ;  /* 0x0000000956007221 */ /* 0x002fe20000010000 */
[----:B--2---:R-:W-:-:S03]  /*4690*/  F2FP.SATFINITE.E4M3.F32.PACK_AB_MERGE_C R9, R4, R71, RZ ;  /* 0x000000470409723e */ /* 0x004fc600048070ff */
[----:B------:R-:W-:Y:S01]  /*46a0*/  FADD.FTZ R71, R71, R0 ;  /* 0x0000000047477221 */ /* 0x000fe20000010000 */
[----:B------:R-:W-:Y:S02]  /*46b0*/  F2FP.SATFINITE.E4M3.F32.PACK_AB_MERGE_C R170, R86, R79, R9 ;  /* 0x0000004f56aa723e */ /* 0x000fe40004807009 */
[----:B------:R-:W-:Y:S02]  /*46c0*/  CS2R R78, SRZ ;  /* 0x00000000004e7805 */ /* 0x000fe4000001ff00 */
[----:B------:R-:W-:Y:S02]  /*46d0*/  CS2R R86, SRZ ;  /* 0x0000000000567805 */ /* 0x000fe4000001ff00 */
[----:B---3--:R-:W-:Y:S01]  /*46e0*/  F2FP.SATFINITE.E4M3.F32.PACK_AB_MERGE_C R10, R13, R48, RZ ;  /* 0x000000300d0a723e */ /* 0x008fe200048070ff */
[----:B------:R-:W-:Y:S01]  /*46f0*/  FADD.FTZ R48, R48, R11 ;  /* 0x0000000b30307221 */ /* 0x000fe20000010000 */
[----:B------:R-:W-:Y:S01]  /*4700*/  FADD.FTZ R4, R4, R71 ;  /* 0x0000004704047221 */ /* 0x000fe20000010000 */
[----:B------:R-:W-:-:S02]  /*4710*/  CS2R R70, SRZ ;  /* 0x0000000000467805 */ /* 0x000fc4000001ff00 */
[----:B------:R-:W-:Y:S01]  /*4720*/  F2FP.SATFINITE.E4M3.F32.PACK_AB_MERGE_C R171, R35, R46, R10 ;  /* 0x0000002e23ab723e */ /* 0x000fe2000480700a */
[----:B------:R-:W-:Y:S01]  /*4730*/  FADD.FTZ R0, R13, R48 ;  /* 0x000000300d007221 */ /* 0x000fe20000010000 */
        /* <DEDUP_REMOVED lines=39> */
[----:B------:R-:W-:Y:S01]  /*49b0*/  UMOV UR57, URZ ;  /* 0x0000003f00397c82 */ /* 0x000fe20008000000 */
[----:B------:R-:W-:Y:S01]  /*49c0*/  UMOV UR55, URZ ;  /* 0x0000003f00377c82 */ /* 0x000fe20008000000 */
[----:B------:R-:W-:Y:S01]  /*49d0*/  ULDC UR53, c[0x0][0x288] ;  /* 0x0000a20000357ab9 */ /* 0x000fe20000000800 */
[----:B------:R-:W-:-:S05]  /*49e0*/  ULDC UR54, c[0x0][0x2f0] ;  /* 0x0000bc0000367ab9 */ /* 0x000fca0000000800 */
.L_x_9834:
[----:B------:R-:W-:Y:S01]  /*49f0*/  ISETP.NE.AND P2, PT, RZ, UR42, PT ;  /* 0x0000002aff007c0c */ /* 0x000fe2000bf45270 */
[----:B------:R-:W-:-:S04]  /*4a00*/  UISETP.NE.AND UP0, UPT, UR55, 0x1, UPT ;  /* 0x000000013700788c */ /* 0x000fc8000bf05270 */
[----:B------:R-:W-:-:S04]  /*4a10*/  USEL UR45, URZ, 0x1, UP0 ;  /* 0x000000013f2d7887 */ /* 0x000fc80008000000 */
[----:B------:R-:W-:-:S04]  /*4a20*/  ULOP3.LUT UR45, UR57, UR45, URZ, 0x3c, !UPT ;  /* 0x0000002d392d7292 */ /* 0x000fc8000f8e3c3f */
[----:B------:R-:W-:Y:S08]  /*4a30*/  @P2 BRA `(.L_x_9824) ;  /* 0x0000000000382947 */ /* 0x000ff00003800000 */
[----:B------:R-:W-:Y:S05]  /*4a40*/  @!P0 BRA `(.L_x_9825) ;  /* 0x0000000000048947 */ /* 0x000fea0003800000 */
[----:B------:R-:W-:Y:S01]  /*4a50*/  BPT.TRAP 0x1 ;  /* 0x000000040000795c */ /* 0x000fe20000300000 */
.L_x_9825:
        /* <DEDUP_REMOVED lines=9> */
.L_x_9826:
[----:B-1----:R-:W-:Y:S05]  /*4af0*/  @P1 BRA `(.L_x_9824) ;  /* 0x0000000000081947 */ /* 0x002fea0003800000 */
[----:B------:R-:W1:Y:S02]  /*4b00*/  SYNCS.PHASECHK.TRANS64.TRYWAIT P1, [UR6+0x22830], R7 ;  /* 0x02283007ff0075a7 */ /* 0x000e640008020146 */
[----:B-1----:R-:W-:Y:S05]  /*4b10*/  @!P1 BRA `(.L_x_9827) ;  /* 0x000000dc00ac9947 */ /* 0x002fea0003800000 */
.L_x_9824:
        /* <DEDUP_REMOVED lines=134> */
.L_x_9829:
[----:B------:R-:W-:Y:S01]  /*5380*/  ULEA UR6, UR55, UR41, 0x3 ;  /* 0x0000002937067291 */ /* 0x000fe2000f8e183f */
[----:B------:R-:W-:-:S05]  /*5390*/  IMAD.U32 R7, RZ, RZ, UR57 ;  /* 0x00000039ff077e24 */ /* 0x000fca000f8e00ff */
[----:B------:R-:W-:-:S04]  /*53a0*/  SHF.L.U32 R7, R7, 0x1f, RZ ;  /* 0x0000001f07077819 */ /* 0x000fc800000006ff */
[----:B------:R0:W1:Y:S01]  /*53b0*/  SYNCS.PHASECHK.TRANS64.TRYWAIT P1, [UR6+0x22850], R7 ;  /* 0x02285007ff0075a7 */ /* 0x0000620008020146 */
[----:B------:R-:W-:Y:S05]  /*53c0*/  @!P0 BRA `(.L_x_9830) ;  /* 0x0000000000048947 */ /* 0x000fea0003800000 */
[----:B------:R-:W-:Y:S01]  /*53d0*/  BPT.TRAP 0x1 ;  /* 0x000000040000795c */ /* 0x000fe20000300000 */
.L_x_9830:
[----:B-1----:R-:W-:Y:S05]  /*53e0*/  @P1 BRA `(.L_x_9828) ;  /* 0x0000000000081947 */ /* 0x002fea0003800000 */
[----:B------:R-:W1:Y:S02]  /*53f0*/  SYNCS.PHASECHK.TRANS64.TRYWAIT P1, [UR6+0x22850], R7 ;  /* 0x02285007ff0075a7 */ /* 0x000e640008020146 */
[----:B-1----:R-:W-:Y:S05]  /*5400*/  @!P1 BRA `(.L_x_9831) ;  /* 0x000000d400889947 */ /* 0x002fea0003800000 */
.L_x_9828:
        /* <DEDUP_REMOVED lines=34> */
.L_x_9832:
[----:B------:R-:W-:Y:S01]  /*5630*/  UISETP.NE.AND UP0, UPT, UR49, URZ, UPT ;  /* 0x0000003f3100728c */ /* 0x000fe2000bf05270 */
[----:B------:R-:W-:Y:S02]  /*5640*/  IMAD.MOV.U32 R17, RZ, RZ, R5 ;  /* 0x000000ffff117224 */ /* 0x000fe400078e0005 */
[----:B------:R-:W-:-:S03]  /*5650*/  IMAD.U32 R13, RZ, RZ, UR54 ;  /* 0x00000036ff0d7e24 */ /* 0x000fc6000f8e00ff */
[----:B------:R-:W-:Y:S02]  /*5660*/  PLOP3.LUT P1, PT, PT, PT, UP0, 0x80, 0x0 ;  /* 0x000000000000781c */ /* 0x000fe40003f2f008 */
[----:B------:R-:W-:-:S03]  /*5670*/  PLOP3.LUT P2, PT, PT, PT, UP0, 0x80, 0x0 ;  /* 0x000000000000781c */ /* 0x000fc60003f4f008 */
[----:B------:R-:W-:-:S08]  /*5680*/  @UP0 ULDC UR6, c[0x0][0x44c] ;  /* 0x0001130000060ab9 */ /* 0x000fd00000000800 */
[----:B0-----:R-:W-:Y:S01]  /*5690*/  @P1 IMAD.HI.U32 R7, R5, UR6, RZ ;  /* 0x0000000605071c27 */ /* 0x001fe2000f8e00ff */
[----:B------:R-:W-:-:S04]  /*56a0*/  @UP0 ULDC UR6, c[0x0][0x450] ;  /* 0x0001140000060ab9 */ /* 0x000fc80000000800 */
[----:B------:R-:W-:Y:S01]  /*56b0*/  @P2 SHF.R.U32.HI R17, RZ, UR6, R7 ;  /* 0x00000006ff112c19 */ /* 0x000fe20008011607 */
[----:B------:R-:W-:Y:S02]  /*56c0*/  UMOV UR6, 0x1 ;  /* 0x0000000100067882 */ /* 0x000fe40000000000 */
[----:B------:R-:W-:Y:S02]  /*56d0*/  UIMAD UR6, UR56, -0xa0, UR6 ;  /* 0xffffff60380678a4 */ /* 0x000fe4000f8e0206 */
[----:B------:R-:W0:Y:S04]  /*56e0*/  SHFL.IDX PT, R7, R17, RZ, 0x1c1f ;  /* 0x001c1fff11077589 */ /* 0x000e2800000e0000 */
[----:B------:R-:W-:Y:S01]  /*56f0*/  IMAD.U32 R11, RZ, RZ, UR6 ;  /* 0x00000006ff0b7e24 */ /* 0x000fe2000f8e00ff */
[----:B------:R-:W1:Y:S01]  /*5700*/  SHFL.IDX PT, R17, R17, 0x1, 0x1c1f ;  /* 0x003c1f0011117f89 */ /* 0x000e6200000e0000 */
[----:B------:R-:W-:-:S02]  /*5710*/  ULEA UR6, UR47, UR41, 0x3 ;  /* 0x000000292f067291 */ /* 0x000fc4000f8e183f */
[----:B------:R-:W-:Y:S02]  /*5720*/  IMAD R8, R6, -0x2, R11 ;  /* 0xfffffffe06087824 */ /* 0x000fe400078e020b */
[----:B------:R-:W-:Y:S02]  /*5730*/  UIADD3 UR6, UR6, 0x22840, URZ ;  /* 0x0002284006067890 */ /* 0x000fe4000fffe03f */
[----:B------:R-:W-:Y:S02]  /*5740*/  IMAD R8, R13, UR48, R8 ;  /* 0x000000300d087c24 */ /* 0x000fe4000f8e0208 */
[----:B------:R-:W-:-:S09]  /*5750*/  UPRMT UR6, UR44, 0x654, UR6 ;  /* 0x000006542c067896 */ /* 0x000fd20008000006 */
[----:B------:R-:W-:Y:S01]  /*5760*/  SYNCS.ARRIVE.TRANS64.RED.A1T0 RZ, [UR6], RZ ;  /* 0x000000ffffff79a7 */ /* 0x000fe20008100406 */
[----:B0-----:R-:W-:-:S04]  /*5770*/  IADD3 R7, R7, -UR53, R8 ;  /* 0x8000003507077c10 */ /* 0x001fc8000fffe008 */
[C---:B------:R-:W-:Y:S02]  /*5780*/  ISETP.GT.AND P1, PT, R7.reuse, RZ, PT ;  /* 0x000000ff0700720c */ /* 0x040fe40003f24270 */
[C---:B------:R-:W-:Y:S02]  /*5790*/  ISETP.GT.AND P2, PT, R7.reuse, 0x1, PT ;  /* 0x000000010700780c */ /* 0x040fe40003f44270 */
        /* <DEDUP_REMOVED lines=94> */
[----:B------:R-:W-:Y:S02]  /*5d80*/  FMNMX.FTZ R12, R116, R121, !PT ;  /* 0x00000079740c7209 */ /* 0x000fe40007810000 */
[----:B------:R-:W-:Y:S02]  /*5d90*/  FSEL R89, R89, -INF , P2 ;  /* 0xff80000059597808 */ /* 0x000fe40001000000 */
[----:B------:R-:W-:Y:S02]  /*5da0*/  ISETP.GT.AND P2, PT, R7, 0x89, PT ;  /* 0x000000890700780c */ /* 0x000fe40003f44270 */
[----:B------:R-:W-:Y:S02]  /*5db0*/  FSEL R88, R88, -INF , P1 ;  /* 0xff80000058587808 */ /* 0x000fe40000800000 */
[----:B------:R-:W-:Y:S02]  /*5dc0*/  FMNMX.FTZ R121, R117, R12, !PT ;  /* 0x0000000c75797209 */ /* 0x000fe40007810000 */
[----:B------:R-:W-:-:S02]  /*5dd0*/  FSEL R93, R93, -INF , P2 ;  /* 0xff8000005d5d7808 */ /* 0x000fc40001000000 */
[C---:B------:R-:W-:Y:S02]  /*5de0*/  ISETP.GT.AND P1, PT, R7.reuse, 0x88, PT ;  /* 0x000000880700780c */ /* 0x040fe40003f24270 */
[----:B------:R-:W-:Y:S02]  /*5df0*/  FMNMX.FTZ R12, R88, R121, !PT ;  /* 0x00000079580c7209 */ /* 0x000fe40007810000 */
[----:B------:R-:W-:Y:S02]  /*5e00*/  ISETP.GT.AND P2, PT, R7, 0x91, PT ;  /* 0x000000910700780c */ /* 0x000fe40003f44270 */
[----:B------:R-:W-:Y:S02]  /*5e10*/  FSEL R92, R92, -INF , P1 ;  /* 0xff8000005c5c7808 */ /* 0x000fe40000800000 */
[----:B------:R-:W-:Y:S02]  /*5e20*/  FMNMX.FTZ R121, R89, R12, !PT ;  /* 0x0000000c59797209 */ /* 0x000fe40007810000 */
[----:B------:R-:W-:-:S02]  /*5e30*/  FSEL R97, R97, -INF , P2 ;  /* 0xff80000061617808 */ /* 0x000fc40001000000 */
[----:B------:R-:W-:Y:S02]  /*5e40*/  ISETP.GT.AND P2, PT, R7, 0x99, PT ;  /* 0x000000990700780c */ /* 0x000fe40003f44270 */
[----:B-1----:R-:W-:Y:S02]  /*5e50*/  IADD3 R8, R17, -UR53, R8 ;  /* 0x8000003511087c10 */ /* 0x002fe4000fffe008 */
[----:B------:R-:W-:Y:S02]  /*5e60*/  ISETP.GT.AND P1, PT, R7, 0x90, PT ;  /* 0x000000900700780c */ /* 0x000fe40003f24270 */
[----:B------:R-:W-:Y:S02]  /*5e70*/  FMNMX.FTZ R12, R92, R121, !PT ;  /* 0x000000795c0c7209 */ /* 0x000fe40007810000 */
[----:B------:R-:W-:Y:S02]  /*5e80*/  FSEL R101, R101, -INF , P2 ;  /* 0xff80000065657808 */ /* 0x000fe40001000000 */
[----:B------:R-:W-:-:S02]  /*5e90*/  ISETP.GT.AND P2, PT, R8, RZ, PT ;  /* 0x000000ff0800720c */ /* 0x000fc40003f44270 */
[----:B------:R-:W-:Y:S02]  /*5ea0*/  FSEL R96, R96, -INF , P1 ;  /* 0xff80000060607808 */ /* 0x000fe40000800000 */
[----:B------:R-:W-:Y:S02]  /*5eb0*/  FMNMX.FTZ R121, R93, R12, !PT ;  /* 0x0000000c5d797209 */ /* 0x000fe40007810000 */
[----:B------:R-:W-:Y:S02]  /*5ec0*/  ISETP.GT.AND P3, PT, R8, 0x1, PT ;  /* 0x000000010800780c */ /* 0x000fe40003f64270 */
[----:B------:R-:W-:Y:S02]  /*5ed0*/  FSEL R17, R154, -INF , P2 ;  /* 0xff8000009a117808 */ /* 0x000fe40001000000 */
[----:B------:R-:W-:Y:S02]  /*5ee0*/  ISETP.GT.AND P1, PT, R7, 0x98, PT ;  /* 0x000000980700780c */ /* 0x000fe40003f24270 */
[----:B------:R-:W-:-:S02]  /*5ef0*/  FMNMX.FTZ R12, R96, R121, !PT ;  /* 0x00000079600c7209 */ /* 0x000fc40007810000 */
[----:B------:R-:W-:Y:S02]  /*5f00*/  ISETP.GT.AND P2, PT, R8, 0x8, PT ;  /* 0x000000080800780c */ /* 0x000fe40003f44270 */
[----:B------:R-:W-:Y:S02]  /*5f10*/  FSEL R155, R155, -INF , P3 ;  /* 0xff8000009b9b7808 */ /* 0x000fe40001800000 */
[----:B------:R-:W-:Y:S02]  /*5f20*/  FMNMX.FTZ R22, R17, R10, !PT ;  /* 0x0000000a11167209 */ /* 0x000fe40007810000 */
[----:B------:R-:W-:Y:S02]  /*5f30*/  FSEL R100, R100, -INF , P1 ;  /* 0xff80000064647808 */ /* 0x000fe40000800000 */
[----:B------:R-:W-:Y:S02]  /*5f40*/  FMNMX.FTZ R7, R97, R12, !PT ;  /* 0x0000000c61077209 */ /* 0x000fe40007810000 */
[----:B------:R-:W-:-:S02]  /*5f50*/  ISETP.GT.AND P3, PT, R8, 0x9, PT ;  /* 0x000000090800780c */ /* 0x000fc40003f64270 */
[----:B------:R-:W-:Y:S02]  /*5f60*/  FSEL R158, R158, -INF , P2 ;  /* 0xff8000009e9e7808 */ /* 0x000fe40001000000 */
[----:B------:R-:W-:Y:S02]  /*5f70*/  FMNMX.FTZ R121, R155, R22, !PT ;  /* 0x000000169b797209 */ /* 0x000fe40007810000 */
[----:B------:R-:W-:Y:S02]  /*5f80*/  FMNMX.FTZ R12, R100, R7, !PT ;  /* 0x00000007640c7209 */ /* 0x000fe40007810000 */
[----:B------:R-:W-:Y:S02]  /*5f90*/  ISETP.GT.AND P2, PT, R8, 0x10, PT ;  /* 0x000000100800780c */ /* 0x000fe40003f44270 */
[----:B------:R-:W-:Y:S02]  /*5fa0*/  FSEL R159, R159, -INF , P3 ;  /* 0xff8000009f9f7808 */ /* 0x000fe40001800000 */
[----:B------:R-:W-:-:S02]  /*5fb0*/  FMNMX.FTZ R120, R158, R121, !PT ;  /* 0x000000799e787209 */ /* 0x000fc40007810000 */
[----:B------:R-:W-:Y:S01]  /*5fc0*/  FMNMX.FTZ R14, R101, R12, !PT ;  /* 0x0000000c650e7209 */ /* 0x000fe20007810000 */
[----:B------:R-:W-:Y:S01]  /*5fd0*/  IMAD.U32 R12, RZ, RZ, UR40 ;  /* 0x00000028ff0c7e24 */ /* 0x000fe2000f8e00ff */
[----:B------:R-:W-:Y:S02]  /*5fe0*/  ISETP.GT.AND P3, PT, R8, 0x11, PT ;  /* 0x000000110800780c */ /* 0x000fe40003f64270 */
[----:B------:R-:W-:Y:S01]  /*5ff0*/  FSEL R162, R162, -INF , P2 ;  /* 0xff800000a2a27808 */ /* 0x000fe20001000000 */
[----:B------:R-:W0:Y:S01]  /*6000*/  SHFL.BFLY PT, R7, R14, 0x2, 0x1f ;  /* 0x0c401f000e077f89 */ /* 0x000e2200000e0000 */
        /* <DEDUP_REMOVED lines=19> */
[----:B0-----:R-:W-:Y:S02]  /*6140*/  FMNMX.FTZ R18, R14, R7, !PT ;  /* 0x000000070e127209 */ /* 0x001fe40007810000 */
[----:B------:R-:W-:-:S02]  /*6150*/  ISETP.GT.AND P2, PT, R8, 0x30, PT ;  /* 0x000000300800780c */ /* 0x000fc40003f44270 */
[----:B------:R-:W-:Y:S01]  /*6160*/  FSEL R143, R143, -INF , P3 ;  /* 0xff8000008f8f7808 */ /* 0x000fe20001800000 */
[----:B------:R-:W0:Y:S01]  /*6170*/  SHFL.BFLY PT, R7, R18, 0x1, 0x1f ;  /* 0x0c201f0012077f89 */ /* 0x000e2200000e0000 */
        /* <DEDUP_REMOVED lines=12> */
[----:B------:R-:W-:Y:S02]  /*6240*/  FMNMX.FTZ R136, R150, R125, !PT ;  /* 0x0000007d96887209 */ /* 0x000fe40007810000 */
[----:B------:R-:W-:Y:S02]  /*6250*/  ISETP.GT.AND P3, PT, R8, 0x41, PT ;  /* 0x000000410800780c */ /* 0x000fe40003f64270 */
[----:B------:R-:W-:Y:S02]  /*6260*/  FSEL R128, R122, -INF , P2 ;  /* 0xff8000007a807808 */ /* 0x000fe40001000000 */
[----:B------:R-:W-:Y:S02]  /*6270*/  FMNMX.FTZ R125, R151, R136, !PT ;  /* 0x00000088977d7209 */ /* 0x000fe40007810000 */
[----:B------:R-:W-:-:S02]  /*6280*/  ISETP.GT.AND P2, PT, R8, 0x48, PT ;  /* 0x000000480800780c */ /* 0x000fc40003f44270 */
[----:B------:R-:W-:Y:S02]  /*6290*/  FSEL R136, R123, -INF , P3 ;  /* 0xff8000007b887808 */ /* 0x000fe40001800000 */
[----:B------:R-:W-:Y:S02]  /*62a0*/  FMNMX.FTZ R125, R128, R125, !PT ;  /* 0x0000007d807d7209 */ /* 0x000fe40007810000 */
[----:B0-----:R-:W-:Y:S02]  /*62b0*/  FMNMX.FTZ R7, R18, R7, !PT ;  /* 0x0000000712077209 */ /* 0x001fe40007810000 */
[----:B------:R-:W-:Y:S02]  /*62c0*/  ISETP.GT.AND P3, PT, R8, 0x49, PT ;  /* 0x000000490800780c */ /* 0x000fe40003f64270 */
[----:B------:R-:W-:Y:S01]  /*62d0*/  FSEL R140, R126, -INF , P2 ;  /* 0xff8000007e8c7808 */ /* 0x000fe20001000000 */
[----:B------:R-:W-:-:S01]  /*62e0*/  FFMA.FTZ R12, R7, R12, -8 ;  /* 0xc1000000070c7423 */ /* 0x000fc2000001000c */
[----:B------:R-:W-:-:S02]  /*62f0*/  FMNMX.FTZ R125, R136, R125, !PT ;  /* 0x0000007d887d7209 */ /* 0x000fc40007810000 */
[----:B------:R-:W-:Y:S02]  /*6300*/  ISETP.GT.AND P2, PT, R8, 0x50, PT ;  /* 0x000000500800780c */ /* 0x000fe40003f44270 */
[----:B------:R-:W-:Y:S02]  /*6310*/  FSEL R127, R127, -INF , P3 ;  /* 0xff8000007f7f7808 */ /* 0x000fe40001800000 */
[----:B------:R-:W-:Y:S02]  /*6320*/  FMNMX.FTZ R144, R140, R125, !PT ;  /* 0x0000007d8c907209 */ /* 0x000fe40007810000 */
[----:B------:R-:W-:Y:S02]  /*6330*/  FSETP.NEU.FTZ.AND P1, PT, R7, -INF , PT ;  /* 0xff8000000700780b */ /* 0x000fe40003f3d000 */
[----:B------:R-:W-:Y:S02]  /*6340*/  ISETP.GT.AND P3, PT, R8, 0x51, PT ;  /* 0x000000510800780c */ /* 0x000fe40003f64270 */
[----:B------:R-:W-:-:S02]  /*6350*/  FSEL R130, R130, -INF , P2 ;  /* 0xff80000082827808 */ /* 0x000fc40001000000 */
[----:B------:R-:W-:Y:S02]  /*6360*/  FMNMX.FTZ R125, R127, R144, !PT ;  /* 0x000000907f7d7209 */ /* 0x000fe40007810000 */
[----:B------:R-:W-:Y:S02]  /*6370*/  FSEL R12, R12, RZ, P1 ;  /* 0x000000ff0c0c7208 */ /* 0x000fe40000800000 */
[----:B------:R-:W-:Y:S02]  /*6380*/  ISETP.GT.AND P2, PT, R8, 0x58, PT ;  /* 0x000000580800780c */ /* 0x000fe40003f44270 */
[----:B------:R-:W-:Y:S01]  /*6390*/  FSEL R131, R131, -INF , P3 ;  /* 0xff80000083837808 */ /* 0x000fe20001800000 */
[----:B------:R-:W-:-:S01]  /*63a0*/  FFMA.FTZ R152, R153, UR40, -R12 ;  /* 0x0000002899987c23 */ /* 0x000fc2000801080c */
[----:B------:R-:W-:Y:S01]  /*63b0*/  FMNMX.FTZ R144, R130, R125, !PT ;  /* 0x0000007d82907209 */ /* 0x000fe20007810000 */
[----:B------:R-:W-:-:S01]  /*63c0*/  FFMA.FTZ R154, R149, UR40, -R12 ;  /* 0x00000028959a7c23 */ /* 0x000fc2000801080c */
[----:B------:R-:W-:Y:S01]  /*63d0*/  ISETP.GT.AND P3, PT, R8, 0x59, PT ;  /* 0x000000590800780c */ /* 0x000fe20003f64270 */
[----:B------:R0:W-:Y:S01]  /*63e0*/  MUFU.EX2 R125, R152 ;  /* 0x00000098007d7308 */ /* 0x0001e20000000800 */
[----:B------:R-:W-:Y:S01]  /*63f0*/  FSEL R134, R134, -INF , P2 ;  /* 0xff80000086867808 */ /* 0x000fe20001000000 */
[--C-:B------:R-:W-:Y:S01]  /*6400*/  FFMA.FTZ R14, R13, UR40, -R12.reuse ;  /* 0x000000280d0e7c23 */ /* 0x100fe2000801080c */
[----:B------:R-:W-:Y:S01]  /*6410*/  FMNMX.FTZ R153, R131, R144, !PT ;  /* 0x0000009083997209 */ /* 0x000fe20007810000 */
[--C-:B------:R-:W-:Y:S01]  /*6420*/  FFMA.FTZ R126, R157, UR40, -R12.reuse ;  /* 0x000000289d7e7c23 */ /* 0x100fe2000801080c */
[----:B------:R-:W-:Y:S01]  /*6430*/  FSEL R135, R135, -INF , P3 ;  /* 0xff80000087877808 */ /* 0x000fe20001800000 */
        /* <DEDUP_REMOVED lines=23> */
[C---:B------:R-:W-:Y:S01]  /*65b0*/  ISETP.GT.AND P2, PT, R8.reuse, 0x70, PT ;  /* 0x000000700800780c */ /* 0x040fe20003f44270 */
[--C-:B------:R-:W-:Y:S01]  /*65c0*/  FFMA.FTZ R124, R171, UR40, -R12.reuse ;  /* 0x00000028ab7c7c23 */ /* 0x100fe2000801080c */
[----:B------:R-:W-:Y:S01]  /*65d0*/  FSEL R111, R111, -INF , P3 ;  /* 0xff8000006f6f7808 */ /* 0x000fe20001800000 */
[--C-:B------:R-:W-:Y:S01]  /*65e0*/  FFMA.FTZ R169, R169, UR40, -R12.reuse ;  /* 0x00000028a9a97c23 */ /* 0x100fe2000801080c */
[----:B0-----:R-:W-:Y:S01]  /*65f0*/  FMNMX.FTZ R152, R145, R110, !PT ;  /* 0x0000006e91987209 */ /* 0x001fe20007810000 */
[--C-:B------:R-:W-:Y:S01]  /*6600*/  FFMA.FTZ R165, R165, UR40, -R12.reuse ;  /* 0x00000028a5a57c23 */ /* 0x100fe2000801080c */
[----:B------:R-:W-:Y:S01]  /*6610*/  ISETP.GT.AND P3, PT, R8, 0x71, PT ;  /* 0x000000710800780c */ /* 0x000fe20003f64270 */
[----:B------:R0:W-:Y:S01]  /*6620*/  MUFU.EX2 R110, R149 ;  /* 0x00000095006e7308 */ /* 0x0001e20000000800 */
        /* <DEDUP_REMOVED lines=9> */
[--C-:B0-----:R-:W-:Y:S01]  /*66c0*/  FFMA.FTZ R149, R132, UR40, -R12.reuse ;  /* 0x0000002884957c23 */ /* 0x101fe2000801080c */
        /* <DEDUP_REMOVED lines=31> */
[----:B------:R-:W-:Y:S01]  /*68c0*/  FFMA.FTZ R101, R101, UR40, -R12 ;  /* 0x0000002865657c23 */ /* 0x000fe2000801080c */
        /* <DEDUP_REMOVED lines=8> */
[----:B------:R-:W-:Y:S02]  /*6950*/  FSEL R99, R99, -INF , P3 ;  /* 0xff80000063637808 */ /* 0x000fe40001800000 */
[----:B------:R-:W-:-:S02]  /*6960*/  FMNMX.FTZ R152, R98, R137, !PT ;  /* 0x0000008962987209 */ /* 0x000fc40007810000 */
[----:B------:R-:W-:Y:S01]  /*6970*/  ISETP.GT.AND P3, PT, R8, 0x99, PT ;  /* 0x000000990800780c */ /* 0x000fe20003f64270 */
[----:B------:R0:W-:Y:S01]  /*6980*/  MUFU.EX2 R106, R154 ;  /* 0x0000009a006a7308 */ /* 0x0001e20000000800 */
[----:B------:R-:W-:Y:S02]  /*6990*/  FSEL R102, R102, -INF , P2 ;  /* 0xff80000066667808 */ /* 0x000fe40001000000 */
[----:B------:R-:W-:Y:S02]  /*69a0*/  FMNMX.FTZ R137, R99, R152, !PT ;  /* 0x0000009863897209 */ /* 0x000fe40007810000 */
[----:B------:R-:W-:Y:S02]  /*69b0*/  FSEL R103, R103, -INF , P3 ;  /* 0xff80000067677808 */ /* 0x000fe40001800000 */
[----:B------:R-:W-:Y:S01]  /*69c0*/  FMNMX.FTZ R8, R102, R137, !PT ;  /* 0x0000008966087209 */ /* 0x000fe20007810000 */
[----:B------:R-:W-:Y:S01]  /*69d0*/  MUFU.EX2 R13, R13 ;  /* 0x0000000d000d7308 */ /* 0x000fe20000000800 */
[----:B------:R-:W-:-:S02]  /*69e0*/  FSEL R160, R7, RZ, P1 ;  /* 0x000000ff07a07208 */ /* 0x000fc40000800000 */
[----:B------:R-:W-:-:S03]  /*69f0*/  FMNMX.FTZ R8, R103, R8, !PT ;  /* 0x0000000867087209 */ /* 0x000fc60007810000 */
[----:B------:R-:W-:Y:S02]  /*6a00*/  FADD.FTZ R160, -R160, R9 ;  /* 0x00000009a0a07221 */ /* 0x000fe40000010100 */
[----:B------:R-:W1:Y:S01]  /*6a10*/  SHFL.BFLY PT, R137, R8, 0x2, 0x1f ;  /* 0x0c401f0008897f89 */ /* 0x000e6200000e0000 */
[----:B------:R2:W-:Y:S01]  /*6a20*/  MUFU.EX2 R94, R149 ;  /* 0x00000095005e7308 */ /* 0x0005e20000000800 */
[----:B------:R-:W-:-:S07]  /*6a30*/  FMUL.FTZ R160, R160, UR40 ;  /* 0x00000028a0a07c20 */ /* 0x000fce0008410000 */
        /* <DEDUP_REMOVED lines=11> */
[----:B------:R-:W-:-:S02]  /*6af0*/  FFMA.FTZ R137, R8, R137, -8 ;  /* 0xc100000008897423 */ /* 0x000fc40000010089 */
[----:B------:R-:W-:Y:S01]  /*6b00*/  MUFU.EX2 R120, R120 ;  /* 0x0000007800787308 */ /* 0x000fe20000000800 */
[----:B------:R-:W-:Y:S02]  /*6b10*/  FSEL R157, R8, RZ, P2 ;  /* 0x000000ff089d7208 */ /* 0x000fe40001000000 */
[----:B------:R-:W-:-:S03]  /*6b20*/  FSEL R12, R137, RZ, P2 ;  /* 0x000000ff890c7208 */ /* 0x000fc60001000000 */
[----:B------:R-:W-:Y:S02]  /*6b30*/  FADD.FTZ R157, -R157, R10 ;  /* 0x0000000a9d9d7221 */ /* 0x000fe40000010100 */
[----:B------:R-:W-:Y:S01]  /*6b40*/  MUFU.EX2 R23, R23 ;  /* 0x0000001700177308 */ /* 0x000fe20000000800 */
[----:B------:R-:W-:-:S01]  /*6b50*/  FFMA.FTZ R152, R155, UR40, -R12 ;  /* 0x000000289b987c23 */ /* 0x000fc2000801080c */
[--C-:B------:R-:W-:Y:S01]  /*6b60*/  FFMA.FTZ R155, R136, UR40, -R12.reuse ;  /* 0x00000028889b7c23 */ /* 0x100fe2000801080c */
[----:B------:R-:W-:-:S01]  /*6b70*/  FFMA.FTZ R17, R17, UR40, -R12 ;  /* 0x0000002811117c23 */ /* 0x000fc2000801080c */
[----:B------:R-:W-:Y:S01]  /*6b80*/  FMUL.FTZ R136, R157, UR40 ;  /* 0x000000289d887c20 */ /* 0x000fe20008410000 */
[----:B------:R-:W-:-:S01]  /*6b90*/  FFMA.FTZ R137, R158, UR40, -R12 ;  /* 0x000000289e897c23 */ /* 0x000fc2000801080c */
[--C-:B0-----:R-:W-:Y:S01]  /*6ba0*/  FFMA.FTZ R154, R159, UR40, -R12.reuse ;  /* 0x000000289f9a7c23 */ /* 0x101fe2000801080c */
[----:B--2---:R-:W-:-:S01]  /*6bb0*/  FFMA.FTZ R149, R162, UR40, -R12 ;  /* 0x00000028a2957c23 */ /* 0x004fc2000801080c */
        /* <DEDUP_REMOVED lines=35> */
[----:B------:R-:W-:-:S03]  /*6df0*/  FFMA.FTZ R102, R102, UR40, -R12 ;  /* 0x0000002866667c23 */ /* 0x000fc6000801080c */
[----:B------:R-:W-:Y:S02]  /*6e00*/  FADD.FTZ R135, R13, R0 ;  /* 0x000000000d877221 */ /* 0x000fe40000010000 */
[----:B------:R-:W1:Y:S01]  /*6e10*/  MUFU.EX2 R154, R154 ;  /* 0x0000009a009a7308 */ /* 0x000e620000000800 */
[----:B0-----:R-:W-:-:S01]  /*6e20*/  FADD.FTZ R4, R152, R159 ;  /* 0x0000009f98047221 */ /* 0x001fc20000010000 */
[----:B------:R-:W-:Y:S01]  /*6e30*/  FADD.FTZ R0, R18, R135 ;  /* 0x0000008712007221 */ /* 0x000fe20000010000 */
[----:B------:R-:W-:-:S01]  /*6e40*/  FFMA.FTZ R135, R144, UR40, -R12 ;  /* 0x0000002890877c23 */ /* 0x000fc2000801080c */
[--C-:B------:R-:W-:Y:S01]  /*6e50*/  FFMA.FTZ R144, R148, UR40, -R12.reuse ;  /* 0x0000002894907c23 */ /* 0x100fe2000801080c */
[----:B------:R-:W-:-:S03]  /*6e60*/  FFMA.FTZ R148, R111, UR40, -R12 ;  /* 0x000000286f947c23 */ /* 0x000fc6000801080c */
[----:B------:R-:W0:Y:S01]  /*6e70*/  MUFU.EX2 R149, R149 ;  /* 0x0000009500957308 */ /* 0x000e220000000800 */
[----:B--2---:R-:W-:-:S07]  /*6e80*/  FADD.FTZ R157, R137, R4 ;  /* 0x00000004899d7221 */ /* 0x004fce0000010000 */
        /* <DEDUP_REMOVED lines=43> */
[----:B------:R-:W-:-:S02]  /*7140*/  FFMA.FTZ R12, R103, UR40, -R12 ;  /* 0x00000028670c7c23 */ /* 0x000fc4000801080c */
[----:B------:R-:W-:-:S03]  /*7150*/  FADD.FTZ R157, R125, R4 ;  /* 0x000000047d9d7221 */ /* 0x000fc60000010000 */
        /* <DEDUP_REMOVED lines=18> */
[----:B------:R-:W-:Y:S01]  /*7280*/  MUFU.EX2 R131, R131 ;  /* 0x0000008300837308 */ /* 0x000fe20000000800 */
[----:B0-----:R-:W-:-:S04]  /*7290*/  FADD.FTZ R157, R129, R4 ;  /* 0x00000004819d7221 */ /* 0x001fc80000010000 */
[----:B------:R-:W-:-:S03]  /*72a0*/  FADD.FTZ R4, R94, R157 ;  /* 0x0000009d5e047221 */ /* 0x000fc60000010000 */
[----:B------:R-:W0:Y:S01]  /*72b0*/  MUFU.EX2 R133, R133 ;  /* 0x0000008500857308 */ /* 0x000e220000000800 */
[----:B--2---:R-:W-:-:S07]  /*72c0*/  FADD.FTZ R0, R130, R141 ;  /* 0x0000008d82007221 */ /* 0x004fce0000010000 */
        /* <DEDUP_REMOVED lines=20> */
[----:B-1----:R-:W-:-:S06]  /*7410*/  FADD.FTZ R141, R109, R4 ;  /* 0x000000046d8d7221 */ /* 0x002fcc0000010000 */
        /* <DEDUP_REMOVED lines=12> */
[----:B------:R-:W-:Y:S01]  /*74e0*/  MUFU.EX2 R88, R88 ;  /* 0x0000005800587308 */ /* 0x000fe20000000800 */
[----:B-1----:R-:W-:-:S04]  /*74f0*/  FADD.FTZ R0, R115, R0 ;  /* 0x0000000073007221 */ /* 0x002fc80000010000 */
[----:B------:R-:W-:-:S03]  /*7500*/  FADD.FTZ R119, R118, R0 ;  /* 0x0000000076777221 */ /* 0x000fc60000010000 */
[----:B------:R-:W0:Y:S08]  /*7510*/  MUFU.EX2 R90, R90 ;  /* 0x0000005a005a7308 */ /* 0x000e300000000800 */
[----:B------:R-:W-:Y:S08]  /*7520*/  MUFU.EX2 R89, R89 ;  /* 0x0000005900597308 */ /* 0x000ff00000000800 */
[----:B------:R-:W1:Y:S08]  /*7530*/  MUFU.EX2 R91, R91 ;  /* 0x0000005b005b7308 */ /* 0x000e700000000800 */
[----:B------:R-:W-:Y:S08]  /*7540*/  MUFU.EX2 R92, R92 ;  /* 0x0000005c005c7308 */ /* 0x000ff00000000800 */
[----:B------:R-:W3:Y:S08]  /*7550*/  MUFU.EX2 R157, R132 ;  /* 0x00000084009d7308 */ /* 0x000ef00000000800 */
[----:B------:R-:W-:Y:S08]  /*7560*/  MUFU.EX2 R93, R93 ;  /* 0x0000005d005d7308 */ /* 0x000ff00000000800 */
[----:B------:R2:W4:Y:S08]  /*7570*/  MUFU.EX2 R159, R95 ;  /* 0x0000005f009f7308 */ /* 0x0005300000000800 */
[----:B------:R-:W5:Y:S01]  /*7580*/  MUFU.EX2 R96, R96 ;  /* 0x0000006000607308 */ /* 0x000f620000000800 */
[----:B--2---:R-:W-:-:S01]  /*7590*/  FADD.FTZ R95, R117, R4 ;  /* 0x00000004755f7221 */ /* 0x004fc20000010000 */
[----:B0-----:R-:W-:-:S03]  /*75a0*/  FADD.FTZ R4, R90, R119 ;  /* 0x000000775a047221 */ /* 0x001fc60000010000 */
[----:B------:R-:W-:Y:S01]  /*75b0*/  FADD.FTZ R0, R88, R95 ;  /* 0x0000005f58007221 */ /* 0x000fe20000010000 */
[----:B-1----:R-:W-:-:S02]  /*75c0*/  FADD.FTZ R4, R91, R4 ;  /* 0x000000045b047221 */ /* 0x002fc40000010000 */
[----:B------:R-:W0:Y:S01]  /*75d0*/  MUFU.EX2 R171, R98 ;  /* 0x0000006200ab7308 */ /* 0x000e220000000800 */
[----:B------:R-:W-:-:S01]  /*75e0*/  FADD.FTZ R95, R89, R0 ;  /* 0x00000000595f7221 */ /* 0x000fc20000010000 */
[----:B---3--:R-:W-:-:S03]  /*75f0*/  FADD.FTZ R4, R157, R4 ;  /* 0x000000049d047221 */ /* 0x008fc60000010000 */
[----:B------:R-:W-:Y:S01]  /*7600*/  FADD.FTZ R0, R92, R95 ;  /* 0x0000005f5c007221 */ /* 0x000fe20000010000 */
[----:B----4-:R-:W-:-:S02]  /*7610*/  FADD.FTZ R4, R159, R4 ;  /* 0x000000049f047221 */ /* 0x010fc40000010000 */
[----:B------:R-:W1:Y:S01]  /*7620*/  MUFU.EX2 R97, R97 ;  /* 0x0000006100617308 */ /* 0x000e620000000800 */
[----:B------:R-:W-:-:S04]  /*7630*/  FADD.FTZ R95, R93, R0 ;  /* 0x000000005d5f7221 */ /* 0x000fc80000010000 */
        /* <DEDUP_REMOVED lines=15> */
.L_x_9833:
        /* <DEDUP_REMOVED lines=117> */
.L_x_9823:
        /* <DEDUP_REMOVED lines=9> */
.L_x_9846:
        /* <DEDUP_REMOVED lines=9> */
.L_x_9837:
[----:B------:R-:W-:Y:S01]  /*7fa0*/  ULEA UR6, UR47, UR41, 0x3 ;  /* 0x000000292f067291 */ /* 0x000fe2000f8e183f */
[----:B------:R-:W-:-:S05]  /*7fb0*/  IMAD.U32 R7, RZ, RZ, UR45 ;  /* 0x0000002dff077e24 */ /* 0x000fca000f8e00ff */
[----:B------:R-:W-:-:S04]  /*7fc0*/  SHF.L.U32 R7, R7, 0x1f, RZ ;  /* 0x0000001f07077819 */ /* 0x000fc800000006ff */
[----:B------:R0:W1:Y:S01]  /*7fd0*/  SYNCS.PHASECHK.TRANS64.TRYWAIT P1, [UR6+0x22830], R7 ;  /* 0x02283007ff0075a7 */ /* 0x0000620008020146 */
[----:B------:R-:W-:Y:S05]  /*7fe0*/  @!P0 BRA `(.L_x_9838) ;  /* 0x0000000000048947 */ /* 0x000fea0003800000 */
[----:B------:R-:W-:Y:S01]  /*7ff0*/  BPT.TRAP 0x1 ;  /* 0x000000040000795c */ /* 0x000fe20000300000 */
.L_x_9838:
[----:B-1----:R-:W-:Y:S05]  /*8000*/  @P1 BRA `(.L_x_9836) ;  /* 0x0000000000081947 */ /* 0x002fea0003800000 */
[----:B------:R-:W1:Y:S02]  /*8010*/  SYNCS.PHASECHK.TRANS64.TRYWAIT P1, [UR6+0x22830], R7 ;  /* 0x02283007ff0075a7 */ /* 0x000e640008020146 */
[----:B-1----:R-:W-:Y:S05]  /*8020*/  @!P1 BRA `(.L_x_9839) ;  /* 0x000000a800989947 */ /* 0x002fea0003800000 */
.L_x_9836:
        /* <DEDUP_REMOVED lines=130> */
.L_x_9841:
[----:B------:R-:W-:Y:S01]  /*8850*/  ULEA UR6, UR48, UR41, 0x3 ;  /* 0x0000002930067291 */ /* 0x000fe2000f8e183f */
[----:B01----:R-:W-:-:S05]  /*8860*/  IMAD.U32 R7, RZ, RZ, UR49 ;  /* 0x00000031ff077e24 */ /* 0x003fca000f8e00ff */
[----:B------:R-:W-:-:S04]  /*8870*/  SHF.L.U32 R7, R7, 0x1f, RZ ;  /* 0x0000001f07077819 */ /* 0x000fc800000006ff */
[----:B------:R0:W1:Y:S01]  /*8880*/  SYNCS.PHASECHK.TRANS64.TRYWAIT P1, [UR6+0x22850], R7 ;  /* 0x02285007ff0075a7 */ /* 0x0000620008020146 */
[----:B------:R-:W-:Y:S05]  /*8890*/  @!P0 BRA `(.L_x_9842) ;  /* 0x0000000000048947 */ /* 0x000fea0003800000 */
[----:B------:R-:W-:Y:S01]  /*88a0*/  BPT.TRAP 0x1 ;  /* 0x000000040000795c */ /* 0x000fe20000300000 */
.L_x_9842:
[----:B-1----:R-:W-:Y:S05]  /*88b0*/  @P1 BRA `(.L_x_9840) ;  /* 0x0000000000081947 */ /* 0x002fea0003800000 */
[----:B------:R-:W1:Y:S02]  /*88c0*/  SYNCS.PHASECHK.TRANS64.TRYWAIT P1, [UR6+0x22850], R7 ;  /* 0x02285007ff0075a7 */ /* 0x000e640008020146 */
[----:B-1----:R-:W-:Y:S05]  /*88d0*/  @!P1 BRA `(.L_x_9843) ;  /* 0x000000a000849947 */ /* 0x002fea0003800000 */
.L_x_9840:
        /* <DEDUP_REMOVED lines=33> */
.L_x_9844:
[----:B-1----:R-:W-:Y:S01]  /*8af0*/  FMNMX.FTZ R8, R152, R6, !PT ;  /* 0x0000000698087209 */ /* 0x002fe20007810000 */
        /* <DEDUP_REMOVED lines=97> */
[----:B------:R-:W-:Y:S01]  /*9110*/  FMUL.FTZ R14, R6, UR40 ;  /* 0x00000028060e7c20 */ /* 0x000fe20008410000 */
[----:B------:R-:W-:Y:S01]  /*9120*/  FFMA.FTZ R21, R137, UR40, -R168 ;  /* 0x0000002889157c23 */ /* 0x000fe200080108a8 */
[----:B------:R-:W-:-:S01]  /*9130*/  FADD.FTZ R6, -R8, R9 ;  /* 0x0000000908067221 */ /* 0x000fc20000010100 */
[--C-:B------:R-:W-:Y:S01]  /*9140*/  FFMA.FTZ R137, R145, UR40, -R168.reuse ;  /* 0x0000002891897c23 */ /* 0x100fe200080108a8 */
[----:B------:R-:W-:-:S01]  /*9150*/  FFMA.FTZ R145, R101, UR40, -R168 ;  /* 0x0000002865917c23 */ /* 0x000fc200080108a8 */
[----:B------:R-:W-:Y:S01]  /*9160*/  FFMA.FTZ R101, R8, R149, -8 ;  /* 0xc100000008657423 */ /* 0x000fe20000010095 */
[----:B------:R-:W-:Y:S01]  /*9170*/  FMUL.FTZ R11, R6, UR40 ;  /* 0x00000028060b7c20 */ /* 0x000fe20008410000 */
[--C-:B------:R-:W-:Y:S01]  /*9180*/  FFMA.FTZ R6, R152, UR40, -R168.reuse ;  /* 0x0000002898067c23 */ /* 0x100fe200080108a8 */
[----:B------:R-:W-:-:S01]  /*9190*/  FFMA.FTZ R20, R140, UR40, -R168 ;  /* 0x000000288c147c23 */ /* 0x000fc200080108a8 */
[----:B------:R-:W-:Y:S01]  /*91a0*/  FFMA.FTZ R140, R154, UR40, -R101 ;  /* 0x000000289a8c7c23 */ /* 0x000fe20008010865 */
[----:B------:R-:W-:-:S01]  /*91b0*/  FFMA.FTZ R13, R153, UR40, -R168 ;  /* 0x00000028990d7c23 */ /* 0x000fc200080108a8 */
[----:B------:R-:W-:Y:S01]  /*91c0*/  FFMA.FTZ R149, R155, UR40, -R101 ;  /* 0x000000289b957c23 */ /* 0x000fe20008010865 */
[----:B------:R0:W-:Y:S01]  /*91d0*/  MUFU.EX2 R9, R14 ;  /* 0x0000000e00097308 */ /* 0x0001e20000000800 */
[----:B------:R-:W-:-:S01]  /*91e0*/  FFMA.FTZ R10, R156, UR40, -R168 ;  /* 0x000000289c0a7c23 */ /* 0x000fc200080108a8 */
        /* <DEDUP_REMOVED lines=10> */
[----:B------:R-:W-:Y:S01]  /*9290*/  FFMA.FTZ R155, R163, UR40, -R101 ;  /* 0x00000028a39b7c23 */ /* 0x000fe20008010865 */
[----:B0-----:R-:W-:-:S01]  /*92a0*/  FFMA.FTZ R14, R164, UR40, -R168 ;  /* 0x00000028a40e7c23 */ /* 0x001fc200080108a8 */
        /* <DEDUP_REMOVED lines=43> */
[----:B---3--:R-:W-:-:S01]  /*9560*/  FADD.FTZ R161, R149, R0 ;  /* 0x0000000095a17221 */ /* 0x008fc20000010000 */
[--C-:B------:R-:W-:Y:S01]  /*9570*/  FFMA.FTZ R111, R111, UR40, -R101.reuse ;  /* 0x000000286f6f7c23 */ /* 0x100fe20008010865 */
[----:B------:R-:W-:-:S01]  /*9580*/  FFMA.FTZ R119, R119, UR40, -R101 ;  /* 0x0000002877777c23 */ /* 0x000fc20008010865 */
[----:B------:R-:W-:Y:S01]  /*9590*/  FFMA.FTZ R112, R112, UR40, -R168 ;  /* 0x0000002870707c23 */ /* 0x000fe200080108a8 */
[----:B------:R-:W-:-:S01]  /*95a0*/  FFMA.FTZ R114, R114, UR40, -R101 ;  /* 0x0000002872727c23 */ /* 0x000fc20008010865 */
[----:B------:R-:W-:Y:S01]  /*95b0*/  FFMA.FTZ R113, R113, UR40, -R168 ;  /* 0x0000002871717c23 */ /* 0x000fe200080108a8 */
[----:B------:R-:W-:-:S01]  /*95c0*/  FFMA.FTZ R115, R115, UR40, -R101 ;  /* 0x0000002873737c23 */ /* 0x000fc20008010865 */
[----:B------:R-:W3:Y:S01]  /*95d0*/  MUFU.EX2 R15, R15 ;  /* 0x0000000f000f7308 */ /* 0x000ee20000000800 */
[----:B0-----:R-:W-:-:S01]  /*95e0*/  FADD.FTZ R0, R10, R159 ;  /* 0x0000009f0a007221 */ /* 0x001fc20000010000 */
        /* <DEDUP_REMOVED lines=16> */
[----:B------:R-:W-:Y:S01]  /*96f0*/  FFMA.FTZ R98, R98, UR40, -R101 ;  /* 0x0000002862627c23 */ /* 0x000fe20008010865 */
[----:B------:R-:W-:-:S01]  /*9700*/  FFMA.FTZ R97, R97, UR40, -R168 ;  /* 0x0000002861617c23 */ /* 0x000fc200080108a8 */
[----:B------:R-:W-:Y:S01]  /*9710*/  FFMA.FTZ R99, R99, UR40, -R101 ;  /* 0x0000002863637c23 */ /* 0x000fe20008010865 */
[----:B------:R-:W-:-:S01]  /*9720*/  FFMA.FTZ R100, R100, UR40, -R168 ;  /* 0x0000002864647c23 */ /* 0x000fc200080108a8 */
[--C-:B------:R-:W-:Y:S01]  /*9730*/  FFMA.FTZ R102, R102, UR40, -R101.reuse ;  /* 0x0000002866667c23 */ /* 0x100fe20008010865 */
[----:B------:R-:W-:-:S01]  /*9740*/  FFMA.FTZ R101, R103, UR40, -R101 ;  /* 0x0000002867657c23 */ /* 0x000fc20008010865 */
        /* <DEDUP_REMOVED lines=74> */
[----:B------:R-:W-:Y:S01]  /*9bf0*/  MUFU.EX2 R133, R133 ;  /* 0x0000008500857308 */ /* 0x000fe20000000800 */
[----:B-1----:R-:W-:-:S07]  /*9c00*/  FADD.FTZ R0, R132, R159 ;  /* 0x0000009f84007221 */ /* 0x002fce0000010000 */
[----:B------:R-:W0:Y:S01]  /*9c10*/  MUFU.EX2 R135, R135 ;  /* 0x0000008700877308 */ /* 0x000e220000000800 */
[----:B---3--:R-:W-:-:S07]  /*9c20*/  FADD.FTZ R4, R134, R161 ;  /* 0x000000a186047221 */ /* 0x008fce0000010000 */
        /* <DEDUP_REMOVED lines=13> */
[----:B---3--:R-:W-:-:S04]  /*9d00*/  FADD.FTZ R119, R133, R0 ;  /* 0x0000000085777221 */ /* 0x008fc80000010000 */
[----:B------:R-:W-:-:S03]  /*9d10*/  FADD.FTZ R0, R104, R119 ;  /* 0x0000007768007221 */ /* 0x000fc60000010000 */
[----:B------:R-:W3:Y:S01]  /*9d20*/  MUFU.EX2 R112, R112 ;  /* 0x0000007000707308 */ /* 0x000ee20000000800 */
[----:B------:R-:W-:-:S04]  /*9d30*/  FADD.FTZ R119, R105, R0 ;  /* 0x0000000069777221 */ /* 0x000fc80000010000 */
[----:B------:R-:W-:-:S03]  /*9d40*/  FADD.FTZ R0, R108, R119 ;  /* 0x000000776c007221 */ /* 0x000fc60000010000 */
[----:B------:R-:W4:Y:S01]  /*9d50*/  MUFU.EX2 R114, R114 ;  /* 0x0000007200727308 */ /* 0x000f220000000800 */
[----:B0-----:R-:W-:-:S01]  /*9d60*/  FADD.FTZ R119, R109, R0 ;  /* 0x000000006d777221 */ /* 0x001fc20000010000 */
[----:B-1----:R-:W-:-:S06]  /*9d70*/  FADD.FTZ R159, R111, R4 ;  /* 0x000000046f9f7221 */ /* 0x002fcc0000010000 */
[----:B------:R-:W0:Y:S01]  /*9d80*/  MUFU.EX2 R113, R113 ;  /* 0x0000007100717308 */ /* 0x000e220000000800 */
[----:B---3--:R-:W-:-:S07]  /*9d90*/  FADD.FTZ R0, R112, R119 ;  /* 0x0000007770007221 */ /* 0x008fce0000010000 */
[----:B------:R-:W1:Y:S01]  /*9da0*/  MUFU.EX2 R115, R115 ;  /* 0x0000007300737308 */ /* 0x000e620000000800 */
[----:B----4-:R-:W-:-:S07]  /*9db0*/  FADD.FTZ R4, R114, R159 ;  /* 0x0000009f72047221 */ /* 0x010fce0000010000 */
[----:B------:R-:W3:Y:S01]  /*9dc0*/  MUFU.EX2 R116, R116 ;  /* 0x0000007400747308 */ /* 0x000ee20000000800 */
[----:B0-----:R-:W-:-:S07]  /*9dd0*/  FADD.FTZ R119, R113, R0 ;  /* 0x0000000071777221 */ /* 0x001fce0000010000 */
[----:B------:R-:W0:Y:S01]  /*9de0*/  MUFU.EX2 R118, R118 ;  /* 0x0000007600767308 */ /* 0x000e220000000800 */
[----:B-1----:R-:W-:-:S07]  /*9df0*/  FADD.FTZ R159, R115, R4 ;  /* 0x00000004739f7221 */ /* 0x002fce0000010000 */
[----:B------:R-:W-:Y:S01]  /*9e00*/  MUFU.EX2 R117, R117 ;  /* 0x0000007500757308 */ /* 0x000fe20000000800 */
[----:B---3--:R-:W-:-:S07]  /*9e10*/  FADD.FTZ R0, R116, R119 ;  /* 0x0000007774007221 */ /* 0x008fce0000010000 */
[----:B------:R-:W-:Y:S01]  /*9e20*/  MUFU.EX2 R88, R88 ;  /* 0x0000005800587308 */ /* 0x000fe20000000800 */
[----:B0-----:R-:W-:-:S04]  /*9e30*/  FADD.FTZ R159, R118, R159 ;  /* 0x0000009f769f7221 */ /* 0x001fc80000010000 */
[----:B------:R-:W-:-:S03]  /*9e40*/  FADD.FTZ R159, R154, R159 ;  /* 0x0000009f9a9f7221 */ /* 0x000fc60000010000 */
[----:B------:R-:W0:Y:S08]  /*9e50*/  MUFU.EX2 R90, R90 ;  /* 0x0000005a005a7308 */ /* 0x000e300000000800 */
[----:B------:R-:W-:Y:S08]  /*9e60*/  MUFU.EX2 R89, R89 ;  /* 0x0000005900597308 */ /* 0x000ff00000000800 */
[----:B------:R-:W1:Y:S01]  /*9e70*/  MUFU.EX2 R91, R91 ;  /* 0x0000005b005b7308 */ /* 0x000e620000000800 */
[----:B0-----:R-:W-:-:S07]  /*9e80*/  FADD.FTZ R4, R90, R159 ;  /* 0x0000009f5a047221 */ /* 0x001fce0000010000 */
[----:B------:R-:W-:Y:S08]  /*9e90*/  MUFU.EX2 R92, R92 ;  /* 0x0000005c005c7308 */ /* 0x000ff00000000800 */
[----:B------:R-:W0:Y:S01]  /*9ea0*/  MUFU.EX2 R161, R94 ;  /* 0x0000005e00a17308 */ /* 0x000e220000000800 */
[----:B-1----:R-:W-:-:S07]  /*9eb0*/  FADD.FTZ R4, R91, R4 ;  /* 0x000000045b047221 */ /* 0x002fce0000010000 */
[----:B------:R-:W-:Y:S08]  /*9ec0*/  MUFU.EX2 R93, R93 ;  /* 0x0000005d005d7308 */ /* 0x000ff00000000800 */
[----:B------:R1:W3:Y:S01]  /*9ed0*/  MUFU.EX2 R156, R95 ;  /* 0x0000005f009c7308 */ /* 0x0002e20000000800 */
[----:B0-----:R-:W-:-:S07]  /*9ee0*/  FADD.FTZ R4, R161, R4 ;  /* 0x00000004a1047221 */ /* 0x001fce0000010000 */
[----:B------:R-:W0:Y:S01]  /*9ef0*/  MUFU.EX2 R96, R96 ;  /* 0x0000006000607308 */ /* 0x000e220000000800 */
[----:B-1----:R-:W-:-:S04]  /*9f00*/  FADD.FTZ R95, R117, R0 ;  /* 0x00000000755f7221 */ /* 0x002fc80000010000 */
[----:B------:R-:W-:-:S03]  /*9f10*/  FADD.FTZ R0, R88, R95 ;  /* 0x0000005f58007221 */ /* 0x000fc60000010000 */
[----:B------:R-:W1:Y:S01]  /*9f20*/  MUFU.EX2 R98, R98 ;  /* 0x0000006200627308 */ /* 0x000e620000000800 */
[----:B------:R-:W-:-:S01]  /*9f30*/  FADD.FTZ R95, R89, R0 ;  /* 0x00000000595f7221 */ /* 0x000fc20000010000 */
[----:B---3--:R-:W-:-:S03]  /*9f40*/  FADD.FTZ R4, R156, R4 ;  /* 0x000000049c047221 */ /* 0x008fc60000010000 */
[----:B------:R-:W-:-:S03]  /*9f50*/  FADD.FTZ R0, R92, R95 ;  /* 0x0000005f5c007221 */ /* 0x000fc60000010000 */
[----:B------:R-:W3:Y:S01]  /*9f60*/  MUFU.EX2 R97, R97 ;  /* 0x0000006100617308 */ /* 0x000ee20000000800 */
[----:B------:R-:W-:-:S04]  /*9f70*/  FADD.FTZ R95, R93, R0 ;  /* 0x000000005d5f7221 */ /* 0x000fc80000010000 */
[----:B0-----:R-:W-:-:S03]  /*9f80*/  FADD.FTZ R0, R96, R95 ;  /* 0x0000005f60007221 */ /* 0x001fc60000010000 */
        /* <DEDUP_REMOVED lines=9> */
[----:B---3--:R-:W-:-:S01]  /*a020*/  FADD.FTZ R94, R119, R4 ;  /* 0x00000004775e7221 */ /* 0x008fc20000010000 */
[----:B0-----:R-:W-:-:S03]  /*a030*/  FADD.FTZ R4, R145, R0 ;  /* 0x0000000091047221 */ /* 0x001fc60000010000 */
[----:B-1----:R-:W-:Y:S01]  /*a040*/  FADD.FTZ R0, R101, R94 ;  /* 0x0000005e65007221 */ /* 0x002fe20000010000 */
[----:B------:R-:W-:Y:S06]  /*a050*/  @!P0 BRA `(.L_x_9845) ;  /* 0x0000000000048947 */ /* 0x000fec0003800000 */
[----:B------:R-:W-:Y:S01]  /*a060*/  BPT.TRAP 0x1 ;  /* 0x000000040000795c */ /* 0x000fe20000300000 */
.L_x_9845:
        /* <DEDUP_REMOVED lines=116> */
.L_x_9835:
[----:B------:R-:W-:Y:S06]  /*a7b0*/  BAR.ARV 0x8, 0x180 ;  /* 0x0206000000007b1d */ /* 0x000fec0000002000 */
[----:B------:R-:W-:Y:S05]  /*a7c0*/  @!P0 BRA `(.L_x_9847) ;  /* 0x0000000000048947 */ /* 0x000fea0003800000 */
[----:B------:R-:W-:Y:S01]  /*a7d0*/  BPT.TRAP 0x1 ;  /* 0x000000040000795c */ /* 0x000fe20000300000 */
.L_x_9847:
[----:B------:R-:W-:Y:S01]  /*a7e0*/  ULEA UR9, UR47, UR41, 0x3 ;  /* 0x000000292f097291 */ /* 0x000fe2000f8e183f */
[----:B------:R-:W-:-:S05]  /*a7f0*/  IMAD.U32 R2, RZ, RZ, UR45 ;  /* 0x0000002dff027e24 */ /* 0x000fca000f8e00ff */
[----:B------:R-:W-:-:S04]  /*a800*/  SHF.L.U32 R2, R2, 0x1f, RZ ;  /* 0x0000001f02027819 */ /* 0x000fc800000006ff */
[----:B------:R0:W1:Y:S01]  /*a810*/  SYNCS.PHASECHK.TRANS64.TRYWAIT P1, [UR9+0x22850], R2 ;  /* 0x02285002ff0075a7 */ /* 0x0000620008020149 */
[----:B------:R-:W-:Y:S05]  /*a820*/  @!P0 BRA `(.L_x_9848) ;  /* 0x0000000000048947 */ /* 0x000fea0003800000 */
[----:B------:R-:W-:Y:S01]  /*a830*/  BPT.TRAP 0x1 ;  /* 0x000000040000795c */ /* 0x000fe20000300000 */
.L_x_9848:
[----:B-1----:R-:W-:Y:S05]  /*a840*/  @P1 BRA `(.L_x_9849) ;  /* 0x0000000000081947 */ /* 0x002fea0003800000 */
[----:B------:R-:W1:Y:S02]  /*a850*/  SYNCS.PHASECHK.TRANS64.TRYWAIT P1, [UR9+0x22850], R2 ;  /* 0x02285002ff0075a7 */ /* 0x000e640008020149 */
[----:B-1----:R-:W-:Y:S05]  /*a860*/  @!P1 BRA `(.L_x_9850) ;  /* 0x0000008000b89947 */ /* 0x002fea0003800000 */
.L_x_9849:
        /* <DEDUP_REMOVED lines=34> */
[----:B01----:R-:W-:-:S03]  /*aa90*/  IMAD.U32 R2, RZ, RZ, UR6 ;  /* 0x00000006ff027e24 */ /* 0x003fc6000f8e00ff */
[----:B------:R-:W-:Y:S01]  /*aaa0*/  IMAD.U32 R3, RZ, RZ, UR7 ;  /* 0x00000007ff037e24 */ /* 0x000fe2000f8e00ff */
[----:B------:R-:W-:Y:S02]  /*aab0*/  UMOV UR7, 0xc0000010 ;  /* 0xc000001000077882 */ /* 0x000fe40000000000 */
[----:B------:R-:W-:Y:S02]  /*aac0*/  UMOV UR6, UR4 ;  /* 0x0000000400067c82 */ /* 0x000fe40008000000 */
[----:B------:R0:W3:Y:S01]  /*aad0*/  @P1 LDG.E R5, desc[UR50][R2.64] ;  /* 0x0000003202051981 */ /* 0x0000e2000c1e1900 */
        /* <DEDUP_REMOVED lines=8> */
[----:B------:R-:W4:Y:S01]  /*ab60*/  SHFL.BFLY PT, R11, R0, 0x2, 0x1f ;  /* 0x0c401f00000b7f89 */ /* 0x000f2200000e0000 */
[----:B------:R-:W-:Y:S02]  /*ab70*/  WARPGROUP.DEPBAR.LE gsb0, 0x0 ;  /* 0x00008000000079c5 */ /* 0x000fe40000010000 */
[----:B------:R-:W-:-:S06]  /*ab80*/  WARPGROUP.ARRIVE ;  /* 0x00000000000079c5 */ /* 0x000fcc0000000000 */
[----:B------:R-:W-:Y:S01]  /*ab90*/  QGMMA.64x128x32.F32.E4M3.E4M3 R24, R172, gdesc[UR4], R24, gsb0 ;  /* 0x01e00004ac187df3 */ /* 0x000fe20008000818 */
[----:B------:R-:W-:Y:S01]  /*aba0*/  UMOV UR6, UR8 ;  /* 0x0000000800067c82 */ /* 0x000fe20008000000 */
[----:B------:R-:W-:Y:S01]  /*abb0*/  UMOV UR7, 0xc0000010 ;  /* 0xc000001000077882 */ /* 0x000fe20000000000 */
[----:B-1----:R-:W-:Y:S01]  /*abc0*/  FADD.FTZ R9, R9, R4 ;  /* 0x0000000409097221 */ /* 0x002fe20000010000 */
[----:B----4-:R-:W-:-:S04]  /*abd0*/  FADD.FTZ R11, R11, R0 ;  /* 0x000000000b0b7221 */ /* 0x010fc80000010000 */
[----:B0-----:R-:W0:Y:S04]  /*abe0*/  SHFL.BFLY PT, R2, R9, 0x1, 0x1f ;  /* 0x0c201f0009027f89 */ /* 0x001e2800000e0000 */
        /* <DEDUP_REMOVED lines=33> */
.L_x_9851:
        /* <DEDUP_REMOVED lines=68> */
.L_x_9815:
        /* <DEDUP_REMOVED lines=11> */
[----:B------:R0:W3:Y:S01]  /*b2f0*/  LDG.E.CONSTANT R5, desc[UR50][R4.64] ;  /* 0x0000003204057981 */ /* 0x0000e2000c1e9900 */
        /* <DEDUP_REMOVED lines=74> */
[----:B------:R-:W4:Y:S01]  /*b7a0*/  LDC R80, c[0x0][0xbe8] ;  /* 0x0002fa00ff507b82 */ /* 0x000f220000000800 */
        /* <DEDUP_REMOVED lines=21> */
[----:B--2---:R-:W-:Y:S02]  /*b900*/  SEL R16, R54, R55, P0 ;  /* 0x0000003736107207 */ /* 0x004fe40000000000 */
        /* <DEDUP_REMOVED lines=19> */
[----:B----4-:R-:W-:Y:S02]  /*ba40*/  ISETP.NE.AND P2, PT, R80, 0x1, PT ;  /* 0x000000015000780c */ /* 0x010fe40003f45270 */
[----:B------:R-:W-:Y:S02]  /*ba50*/  SEL R39, R75, R74, P0 ;  /* 0x0000004a4b277207 */ /* 0x000fe40000000000 */
[----:B------:R-:W-:-:S09]  /*ba60*/  SEL R37, R83, R82, P0 ;  /* 0x0000005253257207 */ /* 0x000fd20000000000 */
[----:B------:R-:W0:Y:S08]  /*ba70*/  @P2 LDC R82, c[0x0][0xbec] ;  /* 0x0002fb00ff522b82 */ /* 0x000e300000000800 */
[----:B------:R-:W2:Y:S01]  /*ba80*/  @P2 LDC R75, c[0x0][0xbf0] ;  /* 0x0002fc00ff4b2b82 */ /* 0x000ea20000000800 */
[----:B---3--:R3:W-:Y:S04]  /*ba90*/  SHFL.IDX PT, R50, R12, R5, 0x1c1f ;  /* 0x001c1f050c327589 */ /* 0x0087e800000e0000 */
[----:B------:R-:W-:Y:S04]  /*baa0*/  SHFL.IDX PT, R3, R6, R5, 0x1c1f ;  /* 0x001c1f0506037589 */ /* 0x000fe800000e0000 */
[----:B------:R-:W-:Y:S01]  /*bab0*/  SHFL.IDX PT, R8, R8, R5, 0x1c1f ;  /* 0x001c1f0508087589 */ /* 0x000fe200000e0000 */
[----:B---3--:R-:W-:-:S03]  /*bac0*/  LOP3.LUT R12, R5, 0x2, RZ, 0x3c, !PT ;  /* 0x00000002050c7812 */ /* 0x008fc600078e3cff */
[----:B------:R-:W-:Y:S04]  /*bad0*/  SHFL.IDX PT, R58, R10, R5, 0x1c1f ;  /* 0x001c1f050a3a7589 */ /* 0x000fe800000e0000 */
[----:B------:R3:W-:Y:S04]  /*bae0*/  SHFL.IDX PT, R6, R87, R12, 0x1c1f ;  /* 0x001c1f0c57067589 */ /* 0x0007e800000e0000 */
[----:B------:R-:W-:Y:S04]  /*baf0*/  SHFL.IDX PT, R7, R7, R12, 0x1c1f ;  /* 0x001c1f0c07077589 */ /* 0x000fe800000e0000 */
[----:B------:R-:W-:Y:S01]  /*bb00*/  SHFL.IDX PT, R9, R102, R5, 0x1c1f ;  /* 0x001c1f0566097589 */ /* 0x000fe200000e0000 */
[----:B---3--:R-:W3:Y:S03]  /*bb10*/  LDC.64 R86, c[0x0][0xb40] ;  /* 0x0002d000ff567b82 */ /* 0x008ee60000000a00 */
[----:B------:R-:W-:Y:S04]  /*bb20*/  SHFL.IDX PT, R10, R109, R12, 0x1c1f ;  /* 0x001c1f0c6d0a7589 */ /* 0x000fe800000e0000 */
[----:B------:R-:W-:Y:S04]  /*bb30*/  SHFL.IDX PT, R14, R14, R5, 0x1c1f ;  /* 0x001c1f050e0e7589 */ /* 0x000fe800000e0000 */
[----:B------:R-:W-:Y:S04]  /*bb40*/  SHFL.IDX PT, R15, R15, R12, 0x1c1f ;  /* 0x001c1f0c0f0f7589 */ /* 0x000fe800000e0000 */
[----:B------:R-:W-:Y:S04]  /*bb50*/  SHFL.IDX PT, R20, R20, R5, 0x1c1f ;  /* 0x001c1f0514147589 */ /* 0x000fe800000e0000 */
[----:B------:R-:W-:Y:S04]  /*bb60*/  SHFL.IDX PT, R54, R16, R5, 0x1c1f ;  /* 0x001c1f0510367589 */ /* 0x000fe800000e0000 */
[----:B------:R-:W-:Y:S01]  /*bb70*/  SHFL.IDX PT, R21, R21, R12, 0x1c1f ;  /* 0x001c1f0c15157589 */ /* 0x000fe200000e0000 */
[----:B---3--:R-:W-:-:S03]  /*bb80*/  IMAD.WIDE.U32 R42, R86, UR37, R42 ;  /* 0x00000025562a7c25 */ /* 0x008fc6000f8e002a */
        /* <DEDUP_REMOVED lines=37> */
[----:B------:R-:W2:Y:S01]  /*bde0*/  SHFL.IDX PT, R60, R99, R12, 0x1c1f ;  /* 0x001c1f0c633c7589 */ /* 0x000ea200000e0000 */
[----:B---3--:R-:W-:-:S03]  /*bdf0*/  SEL R26, R28, R29, P0 ;  /* 0x0000001d1c1a7207 */ /* 0x008fc60000000000 */
[----:B------:R-:W3:Y:S01]  /*be00*/  SHFL.IDX PT, R72, R95, R12, 0x1c1f ;  /* 0x001c1f0c5f487589 */ /* 0x000ee200000e0000 */
        /* <DEDUP_REMOVED lines=24> */
[----:B--2---:R-:W-:Y:S02]  /*bf90*/  SEL R25, R60, R33, P0 ;  /* 0x000000213c197207 */ /* 0x004fe40000000000 */
        /* <DEDUP_REMOVED lines=23> */
[----:B---3--:R-:W-:Y:S01]  /*c110*/  SEL R31, R61, R72, P0 ;  /* 0x000000483d1f7207 */ /* 0x008fe20000000000 */
        /* <DEDUP_REMOVED lines=179> */
.L_x_9854:
[----:B------:R-:W-:Y:S05]  /*cc50*/  BSYNC B0 ;  /* 0x0000000000007941 */ /* 0x000fea0003800000 */
.L_x_9853:
        /* <DEDUP_REMOVED lines=122> */
.L_x_9852:
        /* <DEDUP_REMOVED lines=23> */
[----:B------:R-:W3:Y:S01]  /*d570*/  @P0 LDC R7, c[0x0][0xbec] ;  /* 0x0002fb00ff070b82 */ /* 0x000ee20000000800 */
[----:B------:R-:W-:Y:S01]  /*d580*/  IMAD.U32 R2, RZ, RZ, UR4 ;  /* 0x00000004ff027e24 */ /* 0x000fe2000f8e00ff */
[----:B------:R-:W-:Y:S01]  /*d590*/  ULDC.64 UR4, c[0x0][0xbe0] ;  /* 0x0002f80000047ab9 */ /* 0x000fe20000000a00 */
[----:B------:R-:W-:-:S05]  /*d5a0*/  IMAD.U32 R3, RZ, RZ, UR6 ;  /* 0x00000006ff037e24 */ /* 0x000fca000f8e00ff */
[----:B------:R-:W4:Y:S01]  /*d5b0*/  @P0 LDC R9, c[0x0][0xbf0] ;  /* 0x0002fc00ff090b82 */ /* 0x000f220000000800 */
[C---:B0-----:R-:W-:Y:S02]  /*d5c0*/  IMAD R12, R10.reuse, UR38, RZ ;  /* 0x000000260a0c7c24 */ /* 0x041fe4000f8e02ff */
[----:B------:R-:W-:-:S04]  /*d5d0*/  IMAD.WIDE.U32 R2, R10, UR37, R2 ;  /* 0x000000250a027c25 */ /* 0x000fc8000f8e0002 */
[----:B------:R-:W-:Y:S01]  /*d5e0*/  IMAD R11, R11, UR37, R12 ;  /* 0x000000250b0b7c24 */ /* 0x000fe2000f8e020c */
[----:B------:R-:W1:Y:S03]  /*d5f0*/  LDC R8, c[0x0][0xc50] ;  /* 0x00031400ff087b82 */ /* 0x000e660000000800 */
[----:B------:R-:W-:Y:S02]  /*d600*/  IMAD.IADD R3, R11, 0x1, R3 ;  /* 0x000000010b037824 */ /* 0x000fe400078e0203 */
[----:B---3--:R-:W-:-:S04]  /*d610*/  @P0 IMAD.HI.U32 R4, R0, R7, RZ ;  /* 0x0000000700040227 */ /* 0x008fc800078e00ff */
[----:B------:R-:W-:Y:S01]  /*d620*/  IMAD R7, RZ, RZ, -UR43 ;  /* 0x8000002bff077e24 */ /* 0x000fe2000f8e02ff */
[----:B----4-:R-:W-:-:S03]  /*d630*/  @P0 SHF.R.U32.HI R5, RZ, R9, R4 ;  /* 0x00000009ff050219 */ /* 0x010fc60000011604 */
        /* <DEDUP_REMOVED lines=22> */
.L_x_9811:
        /* <DEDUP_REMOVED lines=18> */
.L_x_9855:
[----:B------:R-:W-:Y:S01]  /*d8c0*/  ULDC UR42, c[0x0][0xc50] ;  /* 0x00031400002a7ab9 */ /* 0x000fe20000000800 */
[----:B------:R-:W-:Y:S01]  /*d8d0*/  UMOV UR40, UR6 ;  /* 0x0000000600287c82 */ /* 0x000fe20008000000 */
[----:B------:R-:W-:-:S11]  /*d8e0*/  UISETP.NE.AND UP0, UPT, UR42, 0x1, UPT ;  /* 0x000000012a00788c */ /* 0x000fd6000bf05270 */
[----:B------:R-:W-:Y:S01]  /*d8f0*/  @UP0 ULDC UR4, c[0x0][0xc54] ;  /* 0x0003150000040ab9 */ /* 0x000fe20000000800 */
[----:B------:R-:W-:Y:S01]  /*d900*/  @UP0 ULDC UR7, c[0x0][0xc58] ;  /* 0x0003160000070ab9 */ /* 0x000fe20000000800 */
[----:B------:R-:W-:-:S04]  /*d910*/  UIMAD.WIDE.U32 UR4, UR6, UR4, URZ ;  /* 0x00000004060472a5 */ /* 0x000fc8000f8e003f */
[----:B------:R-:W-:-:S12]  /*d920*/  @UP0 USHF.R.U32.HI UR40, URZ, UR7, UR5 ;  /* 0x000000073f280299 */ /* 0x000fd80008011605 */
.L_x_9856:
        /* <DEDUP_REMOVED lines=80> */
.L_x_9858:
        /* <DEDUP_REMOVED lines=34> */
.L_x_9859:
        /* <DEDUP_REMOVED lines=20> */
.L_x_9860:
        /* <DEDUP_REMOVED lines=20> */
.L_x_9861:
        /* <DEDUP_REMOVED lines=18> */
.L_x_9862:
        /* <DEDUP_REMOVED lines=14> */
.L_x_9913:
[----:B------:R-:W-:Y:S01]  /*e4d0*/  UMOV UR4, 0xa0 ;  /* 0x000000a000047882 */ /* 0x000fe20000000000 */
[C---:B------:R-:W-:Y:S01]  /*e4e0*/  LOP3.LUT R24, R23.reuse, R30, RZ, 0xfc, !PT ;  /* 0x0000001e17187212 */ /* 0x040fe200078efcff */
        /* <DEDUP_REMOVED lines=86> */
.L_x_9864:
[----:B------:R-:W-:-:S05]  /*ea50*/  IMAD.MOV.U32 R31, RZ, RZ, 0x1 ;  /* 0x00000001ff1f7424 */ /* 0x000fca00078e00ff */
[----:B------:R-:W-:-:S04]  /*ea60*/  SHF.L.U32 R31, R31, 0x1f, RZ ;  /* 0x0000001f1f1f7819 */ /* 0x000fc800000006ff */
[----:B------:R-:W0:Y:S02]  /*ea70*/  SYNCS.PHASECHK.TRANS64.TRYWAIT P0, [UR44+0x22880], R31 ;  /* 0x0228801fff0075a7 */ /* 0x000e24000800016c */
[----:B0-----:R-:W-:Y:S05]  /*ea80*/  @!P0 BRA `(.L_x_9865) ;  /* 0x0000004000688947 */ /* 0x001fea0003800000 */
.L_x_9914:
        /* <DEDUP_REMOVED lines=42> */
[----:B------:R-:W-:Y:S02]  /*ed30*/  IMAD.SHL.U32 R3, R12, 0x80, RZ ;  /* 0x000000800c037824 */ /* 0x000fe400078e00ff */
        /* <DEDUP_REMOVED lines=82> */
.L_x_9936:
        /* <DEDUP_REMOVED lines=16> */
.L_x_9867:
[----:B------:R-:W-:Y:S01]  /*f360*/  SYNCS.ARRIVE.TRANS64.A1T0 RZ, [UR44+0x22870], RZ ;  /* 0x022870ffffff79a7 */ /* 0x000fe2000810002c */
[----:B------:R-:W-:Y:S05]  /*f370*/  @!P6 BRA `(.L_x_9868) ;  /* 0x000000000004e947 */ /* 0x000fea0003800000 */
[----:B------:R-:W-:Y:S01]  /*f380*/  BPT.TRAP 0x1 ;  /* 0x000000040000795c */ /* 0x000fe20000300000 */
.L_x_9868:
[----:B------:R-:W0:Y:S02]  /*f390*/  SYNCS.PHASECHK.TRANS64.TRYWAIT P2, [UR44+0x22840], R31 ;  /* 0x0228401fff0075a7 */ /* 0x000e24000804016c */
[----:B0-----:R-:W-:Y:S05]  /*f3a0*/  @!P2 BRA `(.L_x_9869) ;  /* 0x00000044004ca947 */ /* 0x001fea0003800000 */
.L_x_9937:
        /* <DEDUP_REMOVED lines=110> */
.L_x_9959:
        /* <DEDUP_REMOVED lines=17> */
.L_x_9871:
        /* <DEDUP_REMOVED lines=30> */
.L_x_9872:
[----:B------:R-:W-:Y:S01]  /*fd80*/  UISETP.NE.AND UP0, UPT, UR47, URZ, UPT ;  /* 0x0000003f2f00728c */ /* 0x000fe2000bf05270 */
[----:B------:R-:W-:Y:S01]  /*fd90*/  IMAD.U32 R4, RZ, RZ, UR38 ;  /* 0x00000026ff047e24 */ /* 0x000fe2000f8e00ff */
[----:B------:R-:W-:Y:S01]  /*fda0*/  ULDC.64 UR4, c[0x0][0x2e0] ;  /* 0x0000b80000047ab9 */ /* 0x000fe20000000a00 */
[----:B------:R-:W-:Y:S01]  /*fdb0*/  IMAD.U32 R5, RZ, RZ, UR39 ;  /* 0x00000027ff057e24 */ /* 0x000fe2000f8e00ff */
[----:B------:R-:W-:Y:S01]  /*fdc0*/  ULDC UR6, c[0x0][0x2b8] ;  /* 0x0000ae0000067ab9 */ /* 0x000fe20000000800 */
[----:B------:R-:W-:Y:S01]  /*fdd0*/  IMAD.U32 R5, RZ, RZ, UR46 ;  /* 0x0000002eff057e24 */ /* 0x000fe2000f8e00ff */
[----:B------:R-:W-:Y:S01]  /*fde0*/  PLOP3.LUT P0, PT, PT, PT, UP0, 0x80, 0x0 ;  /* 0x000000000000781c */ /* 0x000fe20003f0f008 */
[----:B------:R-:W-:Y:S01]  /*fdf0*/  IMAD.U32 R3, RZ, RZ, UR45 ;  /* 0x0000002dff037e24 */ /* 0x000fe2000f8e00ff */
[----:B------:R-:W-:Y:S01]  /*fe00*/  PLOP3.LUT P1, PT, PT, PT, UP0, 0x80, 0x0 ;  /* 0x000000000000781c */ /* 0x000fe20003f2f008 */
[----:B------:R-:W-:Y:S02]  /*fe10*/  IMAD.MOV.U32 R2, RZ, RZ, R4 ;  /* 0x000000ffff027224 */ /* 0x000fe400078e0004 */
[----:B------:R-:W-:-:S02]  /*fe20*/  IMAD R24, R5, 0x80, R24 ;  /* 0x0000008005187824 */ /* 0x000fc400078e0218 */
[----:B------:R-:W-:Y:S01]  /*fe30*/  IMAD R16, R16, UR4, RZ ;  /* 0x0000000410107c24 */ /* 0x000fe2000f8e02ff */
[----:B------:R-:W1:Y:S01]  /*fe40*/  LDC R5, c[0x0][0x448] ;  /* 0x00011200ff057b82 */ /* 0x000e620000000800 */
[----:B------:R-:W-:Y:S01]  /*fe50*/  IMAD.WIDE.U32 R2, R27, UR4, R2 ;  /* 0x000000041b027c25 */ /* 0x000fe2000f8e0002 */
[----:B------:R-:W-:-:S03]  /*fe60*/  @UP0 ULDC UR4, c[0x0][0x44c] ;  /* 0x0001130000040ab9 */ /* 0x000fc60000000800 */
[----:B------:R-:W-:Y:S01]  /*fe70*/  @P0 IMAD.HI.U32 R0, R24, UR4, RZ ;  /* 0x0000000418000c27 */ /* 0x000fe2000f8e00ff */
[----:B------:R-:W-:-:S03]  /*fe80*/  ISETP.GE.AND P0, PT, R30, UR6, PT ;  /* 0x000000061e007c0c */ /* 0x000fc6000bf06270 */
        /* <DEDUP_REMOVED lines=24> */
[----:B------:R-:W-:Y:S01]  /*10010*/  IMAD.U32 R6, RZ, RZ, UR46 ;  /* 0x0000002eff067e24 */ /* 0x000fe2000f8e00ff */
[----:B------:R-:W-:Y:S02]  /*10020*/  ULDC UR4, c[0x0][0x288] ;  /* 0x0000a20000047ab9 */ /* 0x000fe40000000800 */
[----:B------:R-:W2:Y:S01]  /*10030*/  SHFL.IDX PT, R2, R4, RZ, 0x181f ;  /* 0x00181fff04027589 */ /* 0x000ea200000e0000 */
[----:B------:R-:W-:Y:S02]  /*10040*/  IMAD R5, R5, UR4, RZ ;  /* 0x0000000405057c24 */ /* 0x000fe4000f8e02ff */
[----:B------:R-:W-:Y:S01]  /*10050*/  IMAD R6, R6, 0x80, R23 ;  /* 0x0000008006067824 */ /* 0x000fe200078e0217 */
[----:B------:R-:W3:Y:S03]  /*10060*/  SHFL.IDX PT, R3, R0, 0x1, 0x181f ;  /* 0x00381f0000037f89 */ /* 0x000ee600000e0000 */
[C---:B------:R-:W-:Y:S01]  /*10070*/  VIADD R8, R6.reuse, 0x10 ;  /* 0x0000001006087836 */ /* 0x040fe20000000000 */
[C---:B------:R-:W-:Y:S01]  /*10080*/  ISETP.GE.AND P1, PT, R6.reuse, R5, PT ;  /* 0x000000050600720c */ /* 0x040fe20003f26270 */
[----:B------:R-:W4:Y:S01]  /*10090*/  SHFL.IDX PT, R7, R4, 0x1, 0x181f ;  /* 0x00381f0004077f89 */ /* 0x000f2200000e0000 */
[----:B------:R-:W-:-:S11]  /*100a0*/  VIADD R12, R6, 0x20 ;  /* 0x00000020060c7836 */ /* 0x000fd60000000000 */
        /* <DEDUP_REMOVED lines=50> */
.L_x_9976:
        /* <DEDUP_REMOVED lines=17> */
.L_x_9977:
[----:B------:R-:W-:Y:S01]  /*104e0*/  UIADD3 UR4, UR49, -0x2, URZ ;  /* 0xfffffffe31047890 */ /* 0x000fe2000fffe03f */
[----:B------:R-:W-:-:S03]  /*104f0*/  IMAD.MOV.U32 R31, RZ, RZ, 0x1 ;  /* 0x00000001ff1f7424 */ /* 0x000fc600078e00ff */
[----:B------:R-:W-:-:S06]  /*10500*/  UISETP.GE.AND UP0, UPT, UR4, UR48, UPT ;  /* 0x000000300400728c */ /* 0x000fcc000bf06270 */
[----:B------:R-:W-:-:S13]  /*10510*/  PLOP3.LUT P0, PT, PT, PT, UP0, 0x80, 0x0 ;  /* 0x000000000000781c */ /* 0x000fda0003f0f008 */
[----:B------:R-:W-:Y:S05]  /*10520*/  @!P0 BRA `(.L_x_9875) ;  /* 0x00000018003c8947 */ /* 0x000fea0003800000 */
[----:B------:R-:W2:Y:S01]  /*10530*/  LDL R4, [R1+0x8] ;  /* 0x0000080001047983 */ /* 0x000ea20000100800 */
[----:B------:R-:W-:Y:S01]  /*10540*/  UIADD3 UR4, UR42, 0x1, URZ ;  /* 0x000000012a047890 */ /* 0x000fe2000fffe03f */
[----:B0-----:R-:W-:Y:S01]  /*10550*/  LOP3.LUT R0, RZ, UR41, RZ, 0x33, !PT ;  /* 0x00000029ff007c12 */ /* 0x001fe2000f8e33ff */
[----:B------:R-:W-:Y:S01]  /*10560*/  ULOP3.LUT UR5, URZ, UR43, URZ, 0x33, !UPT ;  /* 0x0000002b3f057292 */ /* 0x000fe2000f8e333f */
[----:B------:R-:W-:Y:S01]  /*10570*/  IADD3 R18, R30, R18, R23 ;  /* 0x000000121e127210 */ /* 0x000fe20007ffe017 */
[----:B------:R-:W-:Y:S01]  /*10580*/  UIMAD UR4, UR4, UR37, URZ ;  /* 0x00000025040472a4 */ /* 0x000fe2000f8e023f */
[----:B------:R-:W-:Y:S02]  /*10590*/  IMAD.MOV.U32 R21, RZ, RZ, 0x1 ;  /* 0x00000001ff157424 */ /* 0x000fe400078e00ff */
[----:B------:R-:W-:Y:S02]  /*105a0*/  IMAD.MOV.U32 R20, RZ, RZ, RZ ;  /* 0x000000ffff147224 */ /* 0x000fe400078e00ff */
[----:B------:R-:W-:Y:S01]  /*105b0*/  VIADD R18, R18, 0xfffffe20 ;  /* 0xfffffe2012127836 */ /* 0x000fe20000000000 */
[----:B------:R-:W-:-:S04]  /*105c0*/  LOP3.LUT R3, RZ, UR4, RZ, 0x33, !PT ;  /* 0x00000004ff037c12 */ /* 0x000fc8000f8e33ff */
[----:B------:R-:W-:-:S04]  /*105d0*/  VIMNMX3 R3, R0, UR5, R3, !PT ;  /* 0x0000000500037c0f */ /* 0x000fc8000f800103 */
[----:B------:R-:W-:Y:S01]  /*105e0*/  IADD3 R33, -R3, -0x2, RZ ;  /* 0xfffffffe03217810 */ /* 0x000fe20007ffe1ff */
[----:B--2---:R-:W-:-:S05]  /*105f0*/  IMAD.IADD R0, R4, 0x1, R28 ;  /* 0x0000000104007824 */ /* 0x004fca00078e021c */
[----:B------:R0:W-:Y:S02]  /*10600*/  STL [R1+0x4], R0 ;  /* 0x0000040001007387 */ /* 0x0001e40000100800 */
[----:B0-----:R-:W-:-:S07]  /*10610*/  IMAD R0, R3, -0xa0, R18 ;  /* 0xffffff6003007824 */ /* 0x001fce00078e0212 */
.L_x_9890:
        /* <DEDUP_REMOVED lines=49> */
.L_x_9876:
[----:B------:R-:W-:Y:S02]  /*10930*/  LEA R3, R2, UR44, 0x3 ;  /* 0x0000002c02037c11 */ /* 0x000fe4000f8e18ff */
[----:B------:R-:W-:-:S04]  /*10940*/  SHF.L.U32 R26, R31, 0x1f, RZ ;  /* 0x0000001f1f1a7819 */ /* 0x000fc800000006ff */
[----:B------:R-:W0:Y:S02]  /*10950*/  SYNCS.PHASECHK.TRANS64.TRYWAIT P1, [R3+URZ+0x22880], R26 ;  /* 0x0228801a030075a7 */ /* 0x000e24000802017f */
[----:B0-----:R-:W-:Y:S05]  /*10960*/  @!P1 BRA `(.L_x_9877) ;  /* 0x00000044005c9947 */ /* 0x001fea0003800000 */
.L_x_9978:
        /* <DEDUP_REMOVED lines=92> */
.L_x_10000:
        /* <DEDUP_REMOVED lines=16> */
.L_x_9879:
[----:B------:R1:W-:Y:S01]  /*11030*/  SYNCS.ARRIVE.TRANS64.A1T0 RZ, [R3+URZ+0x22870], RZ ;  /* 0x022870ff03ff79a7 */ /* 0x0003e2000810003f */
[----:B------:R-:W-:Y:S05]  /*11040*/  @!P2 BRA `(.L_x_9880) ;  /* 0x000000000004a947 */ /* 0x000fea0003800000 */
[----:B------:R-:W-:Y:S01]  /*11050*/  BPT.TRAP 0x1 ;  /* 0x000000040000795c */ /* 0x000fe20000300000 */
.L_x_9880:
[----:B------:R-:W2:Y:S02]  /*11060*/  SYNCS.PHASECHK.TRANS64.TRYWAIT P1, [R3+URZ+0x22840], R26 ;  /* 0x0228401a030075a7 */ /* 0x000ea4000802017f */
[----:B--2---:R-:W-:Y:S05]  /*11070*/  @!P1 BRA `(.L_x_9881) ;  /* 0x0000004800649947 */ /* 0x004fea0003800000 */
.L_x_10001:
        /* <DEDUP_REMOVED lines=84> */
.L_x_10023:
        /* <DEDUP_REMOVED lines=16> */
.L_x_9883:
[----:B------:R-:W-:Y:S01]  /*116c0*/  IMAD.U32 R4, RZ, RZ, UR36 ;  /* 0x00000024ff047e24 */ /* 0x000fe2000f8e00ff */
[----:B------:R0:W-:Y:S04]  /*116d0*/  SYNCS.ARRIVE.TRANS64.A1T0 RZ, [R3+URZ+0x22830], RZ ;  /* 0x022830ff03ff79a7 */ /* 0x0001e8000810003f */
[----:B------:R-:W-:-:S04]  /*116e0*/  LOP3.LUT R4, R4, 0x1, RZ, 0xfc, !PT ;  /* 0x0000000104047812 */ /* 0x000fc800078efcff */
[----:B------:R-:W-:-:S13]  /*116f0*/  ISETP.NE.AND P1, PT, R4, 0x3, PT ;  /* 0x000000030400780c */ /* 0x000fda0003f25270 */
[----:B0-----:R-:W-:Y:S05]  /*11700*/  @!P1 BRA `(.L_x_9884) ;  /* 0x0000000000049947 */ /* 0x001fea0003800000 */
[----:B------:R-:W-:Y:S01]  /*11710*/  BPT.TRAP 0x1 ;  /* 0x000000040000795c */ /* 0x000fe20000300000 */
.L_x_9884:
[----:B-12---:R-:W-:Y:S02]  /*11720*/  LOP3.LUT R3, R21, 0x1, RZ, 0x3c, !PT ;  /* 0x0000000115037812 */ /* 0x006fe400078e3cff */
[----:B------:R-:W-:Y:S02]  /*11730*/  LEA R6, R20, UR44, 0x3 ;  /* 0x0000002c14067c11 */ /* 0x000fe4000f8e18ff */
[----:B------:R-:W-:-:S04]  /*11740*/  SHF.L.U32 R3, R3, 0x1f, RZ ;  /* 0x0000001f03037819 */ /* 0x000fc800000006ff */
[----:B------:R-:W0:Y:S02]  /*11750*/  SYNCS.PHASECHK.TRANS64.TRYWAIT P2, [R6+URZ+0x22870], R3 ;  /* 0x02287003060075a7 */ /* 0x000e24000804017f */
[----:B0-----:R-:W-:Y:S05]  /*11760*/  @!P2 BRA `(.L_x_9885) ;  /* 0x0000004c0068a947 */ /* 0x001fea0003800000 */
.L_x_10024:
[----:B------:R-:W-:-:S06]  /*11770*/  ULOP3.LUT UR4, UR36, 0x2, URZ, 0xfc, !UPT ;  /* 0x0000000224047892 */ /* 0x000fcc000f8efc3f */
[----:B------:R-:W-:-:S05]  /*11780*/  IMAD.U32 R4, RZ, RZ, UR4 ;  /* 0x00000004ff047e24 */ /* 0x000fca000f8e00ff */
[----:B------:R-:W-:-:S13]  /*11790*/  ISETP.NE.AND P2, PT, R4, 0x3, PT ;  /* 0x000000030400780c */ /* 0x000fda0003f45270 */
[----:B------:R-:W-:Y:S05]  /*117a0*/  @!P2 BRA `(.L_x_9886) ;  /* 0x000000000004a947 */ /* 0x000fea0003800000 */
[----:B------:R-:W-:Y:S01]  /*117b0*/  BPT.TRAP 0x1 ;  /* 0x000000040000795c */ /* 0x000fe20000300000 */
.L_x_9886:
[----:B0-----:R-:W-:Y:S01]  /*117c0*/  SHF.L.U32 R3, R21, 0x1f, RZ ;  /* 0x0000001f15037819 */ /* 0x001fe200000006ff */
[----:B------:R-:W-:-:S03]  /*117d0*/  IMAD R4, R20, 0x5000, RZ ;  /* 0x0000500014047824 */ /* 0x000fc600078e02ff */
[----:B------:R-:W0:Y:S02]  /*117e0*/  SYNCS.PHASECHK.TRANS64.TRYWAIT P2, [R6+URZ+0x22860], R3 ;  /* 0x02286003060075a7 */ /* 0x000e24000804017f */
[----:B0-----:R-:W-:Y:S05]  /*117f0*/  @!P2 BRA `(.L_x_9887) ;  /* 0x0000004c0058a947 */ /* 0x001fea0003800000 */
.L_x_10025:
        /* <DEDUP_REMOVED lines=85> */
.L_x_9888:
[----:B-1----:R1:W-:Y:S01]  /*11d50*/  SYNCS.ARRIVE.TRANS64.A1T0 RZ, [R6+URZ+0x22850], RZ ;  /* 0x022850ff06ff79a7 */ /* 0x0023e2000810003f */
[----:B------:R-:W-:Y:S06]  /*11d60*/  BAR.SYNC.DEFER_BLOCKING 0x2, 0x80 ;  /* 0x0082000000007b1d */ /* 0x000fec0000010000 */
[----:B------:R-:W-:Y:S05]  /*11d70*/  @!P1 BRA `(.L_x_9889) ;  /* 0x0000000000049947 */ /* 0x000fea0003800000 */
[----:B------:R-:W-:Y:S01]  /*11d80*/  BPT.TRAP 0x1 ;  /* 0x000000040000795c */ /* 0x000fe20000300000 */
.L_x_9889:
        /* <DEDUP_REMOVED lines=9> */
.L_x_9875:
[----:B------:R-:W-:-:S07]  /*11e20*/  IMAD.MOV.U32 R2, RZ, RZ, RZ ;  /* 0x000000ffff027224 */ /* 0x000fce00078e00ff */
.L_x_9891:
[----:B------:R-:W-:-:S06]  /*11e30*/  ULOP3.LUT UR4, UR36, 0x1, URZ, 0xfc, !UPT ;  /* 0x0000000124047892 */ /* 0x000fcc000f8efc3f */
[----:B0-----:R-:W-:-:S05]  /*11e40*/  IMAD.U32 R0, RZ, RZ, UR4 ;  /* 0x00000004ff007e24 */ /* 0x001fca000f8e00ff */
[----:B------:R-:W-:-:S13]  /*11e50*/  ISETP.NE.AND P1, PT, R0, 0x3, PT ;  /* 0x000000030000780c */ /* 0x000fda0003f25270 */
[----:B------:R-:W-:Y:S05]  /*11e60*/  @!P1 BRA `(.L_x_9892) ;  /* 0x0000000000049947 */ /* 0x000fea0003800000 */
[----:B------:R-:W-:Y:S01]  /*11e70*/  BPT.TRAP 0x1 ;  /* 0x000000040000795c */ /* 0x000fe20000300000 */
.L_x_9892:
[----:B------:R-:W-:Y:S01]  /*11e80*/  LOP3.LUT R3, R31, 0x1, RZ, 0x3c, !PT ;  /* 0x000000011f037812 */ /* 0x000fe200078e3cff */
[----:B------:R-:W-:Y:S01]  /*11e90*/  BSSY B0, `(.L_x_9893) ;  /* 0x0000005000007945 */ /* 0x000fe20003800000 */
[----:B------:R-:W-:Y:S02]  /*11ea0*/  LEA R16, R2, UR44, 0x3 ;  /* 0x0000002c02107c11 */ /* 0x000fe4000f8e18ff */
[----:B------:R-:W-:-:S04]  /*11eb0*/  SHF.L.U32 R3, R3, 0x1f, RZ ;  /* 0x0000001f03037819 */ /* 0x000fc800000006ff */
[----:B------:R-:W0:Y:S02]  /*11ec0*/  SYNCS.PHASECHK.TRANS64.TRYWAIT P0, [R16+URZ+0x22870], R3 ;  /* 0x02287003100075a7 */ /* 0x000e24000800017f */
[----:B0-----:R-:W-:Y:S05]  /*11ed0*/  @!P0 BRA `(.L_x_9894) ;  /* 0x0000004400b48947 */ /* 0x001fea0003800000 */
.L_x_10026:
[----:B------:R-:W-:Y:S05]  /*11ee0*/  BSYNC B0 ;  /* 0x0000000000007941 */ /* 0x000fea0003800000 */
.L_x_9893:
[----:B------:R-:W-:-:S06]  /*11ef0*/  ULOP3.LUT UR4, UR36, 0x2, URZ, 0xfc, !UPT ;  /* 0x0000000224047892 */ /* 0x000fcc000f8efc3f */
[----:B------:R-:W-:-:S05]  /*11f00*/  IMAD.U32 R0, RZ, RZ, UR4 ;  /* 0x00000004ff007e24 */ /* 0x000fca000f8e00ff */
[----:B------:R-:W-:-:S13]  /*11f10*/  ISETP.NE.AND P0, PT, R0, 0x3, PT ;  /* 0x000000030000780c */ /* 0x000fda0003f05270 */
[----:B------:R-:W-:Y:S05]  /*11f20*/  @!P0 BRA `(.L_x_9895) ;  /* 0x0000000000048947 */ /* 0x000fea0003800000 */
[----:B------:R-:W-:Y:S01]  /*11f30*/  BPT.TRAP 0x1 ;  /* 0x000000040000795c */ /* 0x000fe20000300000 */
.L_x_9895:
[----:B0-----:R-:W2:Y:S01]  /*11f40*/  LDL.LU R3, [R1+0x8] ;  /* 0x0000080001037983 */ /* 0x001ea20000300800 */
[----:B------:R-:W-:Y:S01]  /*11f50*/  SHF.L.U32 R5, R31, 0x1f, RZ ;  /* 0x0000001f1f057819 */ /* 0x000fe200000006ff */
[----:B------:R-:W-:-:S03]  /*11f60*/  IMAD R0, R2, 0x5000, RZ ;  /* 0x0000500002007824 */ /* 0x000fc600078e02ff */
[----:B------:R-:W0:Y:S02]  /*11f70*/  SYNCS.PHASECHK.TRANS64.TRYWAIT P0, [R16+URZ+0x22860], R5 ;  /* 0x02286005100075a7 */ /* 0x000e24000800017f */
[CC--:B------:R-:W-:Y:S02]  /*11f80*/  LOP3.LUT R11, R0.reuse, R28.reuse, RZ, 0xfc, !PT ;  /* 0x0000001c000b7212 */ /* 0x0c0fe400078efcff */
[----:B--2---:R-:W-:Y:S01]  /*11f90*/  IADD3 R3, R0, R28, R3 ;  /* 0x0000001c00037210 */ /* 0x004fe20007ffe003 */
[----:B0-----:R-:W-:Y:S06]  /*11fa0*/  @!P0 BRA `(.L_x_9896) ;  /* 0x0000004400948947 */ /* 0x001fec0003800000 */
.L_x_10027:
        /* <DEDUP_REMOVED lines=82> */
.L_x_9897:
[----:B-1----:R1:W-:Y:S01]  /*124d0*/  SYNCS.ARRIVE.TRANS64.A1T0 RZ, [R16+URZ+0x22850], RZ ;  /* 0x022850ff10ff79a7 */ /* 0x0023e2000810003f */
[----:B------:R-:W-:Y:S06]  /*124e0*/  BAR.SYNC.DEFER_BLOCKING 0x2, 0x80 ;  /* 0x0082000000007b1d */ /* 0x000fec0000010000 */
[----:B------:R-:W-:Y:S05]  /*124f0*/  @!P1 BRA `(.L_x_9898) ;  /* 0x0000000000049947 */ /* 0x000fea0003800000 */
[----:B------:R-:W-:Y:S01]  /*12500*/  BPT.TRAP 0x1 ;  /* 0x000000040000795c */ /* 0x000fe20000300000 */
.L_x_9898:
        /* <DEDUP_REMOVED lines=10> */
.L_x_9857:
[----:B------:R-:W0:Y:S01]  /*125b0*/  S2R R4, SR_CgaCtaId ;  /* 0x0000000000047919 */ /* 0x000e220000008800 */
[----:B------:R-:W-:Y:S02]  /*125c0*/  MOV R3, 0x400 ;  /* 0x0000040000037802 */ /* 0x000fe40000000f00 */
[----:B------:R-:W-:Y:S02]  /*125d0*/  SHF.L.U32 R2, R2, 0x1f, RZ ;  /* 0x0000001f02027819 */ /* 0x000fe400000006ff */
[----:B0-----:R-:W-:-:S04]  /*125e0*/  LEA R5, R4, R3, 0x18 ;  /* 0x0000000304057211 */ /* 0x001fc800078ec0ff */
[----:B------:R-:W0:Y:S02]  /*125f0*/  SYNCS.PHASECHK.TRANS64.TRYWAIT P0, [R5+URZ+0x22820], R2 ;  /* 0x02282002050075a7 */ /* 0x000e24000800017f */
[----:B0-----:R-:W-:Y:S05]  /*12600*/  @!P0 BRA `(.L_x_9899) ;  /* 0x0000004000108947 */ /* 0x001fea0003800000 */
.L_x_10028:
        /* <DEDUP_REMOVED lines=13> */
.L_x_9900:
[C---:B------:R-:W-:Y:S01]  /*126e0*/  IMAD R4, R0.reuse, 0x8, R5 ;  /* 0x0000000800047824 */ /* 0x040fe200078e0205 */
[----:B------:R-:W-:Y:S01]  /*126f0*/  SHF.L.U32 R3, R31, 0x1f, RZ ;  /* 0x0000001f1f037819 */ /* 0x000fe200000006ff */
[----:B------:R-:W-:-:S03]  /*12700*/  VIADD R0, R0, 0x1 ;  /* 0x0000000100007836 */ /* 0x000fc60000000000 */
[----:B------:R-:W0:Y:S02]  /*12710*/  SYNCS.PHASECHK.TRANS64.TRYWAIT P1, [R4+URZ+0x22840], R3 ;  /* 0x02284003040075a7 */ /* 0x000e24000802017f */
[----:B------:R-:W-:-:S04]  /*12720*/  ISETP.NE.AND P2, PT, R0, 0x2, PT ;  /* 0x000000020000780c */ /* 0x000fc80003f45270 */
[----:B------:R-:W-:Y:S01]  /*12730*/  SEL R2, RZ, 0x1, P2 ;  /* 0x00000001ff027807 */ /* 0x000fe20001000000 */
[----:B0-----:R-:W-:Y:S08]  /*12740*/  @!P1 BRA `(.L_x_9901) ;  /* 0x0000003c00d49947 */ /* 0x001ff00003800000 */
.L_x_10029:
[----:B------:R-:W-:Y:S02]  /*12750*/  SEL R0, R0, RZ, P2 ;  /* 0x000000ff00007207 */ /* 0x000fe40001000000 */
[----:B------:R-:W-:Y:S01]  /*12760*/  LOP3.LUT R2, R31, R2, RZ, 0x3c, !PT ;  /* 0x000000021f027212 */ /* 0x000fe200078e3cff */
[----:B------:R-:W-:Y:S06]  /*12770*/  @!P0 BRA `(.L_x_9902) ;  /* 0x0000000000048947 */ /* 0x000fec0003800000 */
[----:B------:R-:W-:Y:S01]  /*12780*/  BPT.TRAP 0x1 ;  /* 0x000000040000795c */ /* 0x000fe20000300000 */
.L_x_9902:
[----:B------:R-:W-:Y:S01]  /*12790*/  IMAD R5, R0, 0x8, R5 ;  /* 0x0000000800057824 */ /* 0x000fe200078e0205 */
[----:B------:R-:W-:-:S04]  /*127a0*/  SHF.L.U32 R0, R2, 0x1f, RZ ;  /* 0x0000001f02007819 */ /* 0x000fc800000006ff */
[----:B------:R-:W1:Y:S02]  /*127b0*/  SYNCS.PHASECHK.TRANS64.TRYWAIT P1, [R5+URZ+0x22840], R0 ;  /* 0x02284000050075a7 */ /* 0x000e64000802017f */
[----:B-1----:R-:W-:Y:S05]  /*127c0*/  @!P1 BRA `(.L_x_9903) ;  /* 0x0000003c00c89947 */ /* 0x002fea0003800000 */
.L_x_10030:
[----:B------:R-:W-:Y:S05]  /*127d0*/  @!P0 BRA `(.L_x_9904) ;  /* 0x0000000000048947 */ /* 0x000fea0003800000 */
[----:B------:R-:W-:Y:S01]  /*127e0*/  BPT.TRAP 0x1 ;  /* 0x000000040000795c */ /* 0x000fe20000300000 */
.L_x_9904:
[----:B------:R-:W2:Y:S02]  /*127f0*/  SYNCS.PHASECHK.TRANS64.TRYWAIT P1, [R4+URZ+0x22860], R3 ;  /* 0x02286003040075a7 */ /* 0x000ea4000802017f */
[----:B--2---:R-:W-:Y:S05]  /*12800*/  @!P1 BRA `(.L_x_9905) ;  /* 0x0000003c00cc9947 */ /* 0x004fea0003800000 */
.L_x_10031:
[----:B------:R-:W-:Y:S05]  /*12810*/  @!P0 BRA `(.L_x_9906) ;  /* 0x0000000000048947 */ /* 0x000fea0003800000 */
[----:B------:R-:W-:Y:S01]  /*12820*/  BPT.TRAP 0x1 ;  /* 0x000000040000795c */ /* 0x000fe20000300000 */
.L_x_9906:
[----:B------:R-:W3:Y:S02]  /*12830*/  SYNCS.PHASECHK.TRANS64.TRYWAIT P1, [R5+URZ+0x22860], R0 ;  /* 0x02286000050075a7 */ /* 0x000ee4000802017f */
[----:B---3--:R-:W-:Y:S05]  /*12840*/  @!P1 BRA `(.L_x_9907) ;  /* 0x0000003c00d09947 */ /* 0x008fea0003800000 */
.L_x_10032:
[----:B------:R-:W-:Y:S05]  /*12850*/  @!P0 BRA `(.L_x_9908) ;  /* 0x0000000000048947 */ /* 0x000fea0003800000 */
[----:B------:R-:W-:Y:S01]  /*12860*/  BPT.TRAP 0x1 ;  /* 0x000000040000795c */ /* 0x000fe20000300000 */
.L_x_9908:
[----:B------:R-:W4:Y:S02]  /*12870*/  SYNCS.PHASECHK.TRANS64.TRYWAIT P1, [R4+URZ+0x22880], R3 ;  /* 0x02288003040075a7 */ /* 0x000f24000802017f */
[----:B----4-:R-:W-:Y:S05]  /*12880*/  @!P1 BRA `(.L_x_9909) ;  /* 0x0000003c00d49947 */ /* 0x010fea0003800000 */
.L_x_10033:
[----:B------:R-:W-:Y:S05]  /*12890*/  @!P0 BRA `(.L_x_9910) ;  /* 0x0000000000048947 */ /* 0x000fea0003800000 */
[----:B------:R-:W-:Y:S01]  /*128a0*/  BPT.TRAP 0x1 ;  /* 0x000000040000795c */ /* 0x000fe20000300000 */
.L_x_9910:
[----:B------:R0:W0:Y:S02]  /*128b0*/  SYNCS.PHASECHK.TRANS64.TRYWAIT P0, [R5+URZ+0x22880], R0 ;  /* 0x02288000050075a7 */ /* 0x000024000800017f */
[----:B0-----:R-:W-:Y:S05]  /*128c0*/  @!P0 NANOSLEEP.SYNCS 0x989680 ;  /* 0x009896800000895d */ /* 0x001fea0003900000 */
[----:B------:R-:W0:Y:S02]  /*128d0*/  @!P0 SYNCS.PHASECHK.TRANS64 P0, [R5+URZ+0x22880], R0 ;  /* 0x02288000050085a7 */ /* 0x000e24000800007f */
[----:B0-----:R-:W-:Y:S05]  /*128e0*/  @!P0 BRA `(.L_x_9910) ;  /* 0xfffffffc00f08947 */ /* 0x001fea000383ffff */
.L_x_9813:
[----:B------:R-:W-:Y:S05]  /*128f0*/  BSYNC B6 ;  /* 0x0000000000067941 */ /* 0x000fea0003800000 */
.L_x_9810:
[----:B------:R-:W-:Y:S05]  /*12900*/  EXIT ;  /* 0x000000000000794d */ /* 0x000fea0003800000 */
.L_x_9817:
[----:B0-----:R-:W-:-:S04]  /*12910*/  IMAD.U32 R3, RZ, RZ, UR41 ;  /* 0x00000029ff037e24 */ /* 0x001fc8000f8e00ff */
[----:B------:R0:W1:Y:S03]  /*12920*/  SYNCS.PHASECHK.TRANS64.TRYWAIT P0, [R3+URZ+0x22800], R0 ;  /* 0x02280000030075a7 */ /* 0x000066000800017f */
[----:B-1----:R-:W-:Y:S05]  /*12930*/  @!P0 NANOSLEEP.SYNCS 0x989680 ;  /* 0x009896800000895d */ /* 0x002fea0003900000 */
[----:B------:R-:W1:Y:S02]  /*12940*/  @!P0 SYNCS.PHASECHK.TRANS64 P0, [R3+URZ+0x22800], R0 ;  /* 0x02280000030085a7 */ /* 0x000e64000800007f */
[----:B-1----:R-:W-:Y:S05]  /*12950*/  @!P0 BRA `(.L_x_9817) ;  /* 0xfffffffc00ec8947 */ /* 0x002fea000383ffff */
[----:B------:R-:W-:Y:S05]  /*12960*/  BRA `(.L_x_9911) ;  /* 0xfffffeec00447947 */ /* 0x000fea000383ffff */
.L_x_9821:
[----:B--2---:R-:W-:-:S04]  /*12970*/  IMAD.U32 R5, RZ, RZ, UR41 ;  /* 0x00000029ff057e24 */ /* 0x004fc8000f8e00ff */
[----:B------:R2:W3:Y:S03]  /*12980*/  SYNCS.PHASECHK.TRANS64.TRYWAIT P1, [R5+URZ+0x22830], R0 ;  /* 0x02283000050075a7 */ /* 0x0004e6000802017f */
[----:B---3--:R-:W-:Y:S05]  /*12990*/  @!P1 NANOSLEEP.SYNCS 0x989680 ;  /* 0x009896800000995d */ /* 0x008fea0003900000 */
[----:B------:R-:W3:Y:S02]  /*129a0*/  @!P1 SYNCS.PHASECHK.TRANS64 P1, [R5+URZ+0x22830], R0 ;  /* 0x02283000050095a7 */ /* 0x000ee4000802007f */
[----:B---3--:R-:W-:Y:S05]  /*129b0*/  @!P1 BRA `(.L_x_9821) ;  /* 0xfffffffc00ec9947 */ /* 0x008fea000383ffff */
[----:B------:R-:W-:Y:S05]  /*129c0*/  BRA `(.L_x_9820) ;  /* 0xfffffeec00607947 */ /* 0x000fea000383ffff */
.L_x_9827:
[----:B-1----:R-:W-:-:S04]  /*129d0*/  IMAD.U32 R8, RZ, RZ, UR6 ;  /* 0x00000006ff087e24 */ /* 0x002fc8000f8e00ff */
[----:B------:R1:W2:Y:S03]  /*129e0*/  SYNCS.PHASECHK.TRANS64.TRYWAIT P1, [R8+URZ+0x22830], R7 ;  /* 0x02283007080075a7 */ /* 0x0002a6000802017f */
[----:B--2---:R-:W-:Y:S05]  /*129f0*/  @!P1 NANOSLEEP.SYNCS 0x989680 ;  /* 0x009896800000995d */ /* 0x004fea0003900000 */
[----:B------:R-:W2:Y:S02]  /*12a00*/  @!P1 SYNCS.PHASECHK.TRANS64 P1, [R8+URZ+0x22830], R7 ;  /* 0x02283007080095a7 */ /* 0x000ea4000802007f */
[----:B--2---:R-:W-:Y:S05]  /*12a10*/  @!P1 BRA `(.L_x_9827) ;  /* 0xfffffffc00ec9947 */ /* 0x004fea000383ffff */
[----:B------:R-:W-:Y:S05]  /*12a20*/  BRA `(.L_x_9824) ;  /* 0xffffff20003c7947 */ /* 0x000fea000383ffff */
.L_x_9831:
[----:B-1----:R-:W-:-:S04]  /*12a30*/  IMAD.U32 R8, RZ, RZ, UR6 ;  /* 0x00000006ff087e24 */ /* 0x002fc8000f8e00ff */
[----:B------:R1:W2:Y:S03]  /*12a40*/  SYNCS.PHASECHK.TRANS64.TRYWAIT P1, [R8+URZ+0x22850], R7 ;  /* 0x02285007080075a7 */ /* 0x0002a6000802017f */
[----:B--2---:R-:W-:Y:S05]  /*12a50*/  @!P1 NANOSLEEP.SYNCS 0x989680 ;  /* 0x009896800000995d */ /* 0x004fea0003900000 */
[----:B------:R-:W2:Y:S02]  /*12a60*/  @!P1 SYNCS.PHASECHK.TRANS64 P1, [R8+URZ+0x22850], R7 ;  /* 0x02285007080095a7 */ /* 0x000ea4000802007f */
[----:B--2---:R-:W-:Y:S05]  /*12a70*/  @!P1 BRA `(.L_x_9831) ;  /* 0xfffffffc00ec9947 */ /* 0x004fea000383ffff */
[----:B------:R-:W-:Y:S05]  /*12a80*/  BRA `(.L_x_9828) ;  /* 0xffffff2800607947 */ /* 0x000fea000383ffff */
.L_x_9839:
[----:B-1----:R-:W-:-:S04]  /*12a90*/  IMAD.U32 R8, RZ, RZ, UR6 ;  /* 0x00000006ff087e24 */ /* 0x002fc8000f8e00ff */
[----:B------:R1:W2:Y:S03]  /*12aa0*/  SYNCS.PHASECHK.TRANS64.TRYWAIT P1, [R8+URZ+0x22830], R7 ;  /* 0x02283007080075a7 */ /* 0x0002a6000802017f */
[----:B--2---:R-:W-:Y:S05]  /*12ab0*/  @!P1 NANOSLEEP.SYNCS 0x989680 ;  /* 0x009896800000995d */ /* 0x004fea0003900000 */
[----:B------:R-:W2:Y:S02]  /*12ac0*/  @!P1 SYNCS.PHASECHK.TRANS64 P1, [R8+URZ+0x22830], R7 ;  /* 0x02283007080095a7 */ /* 0x000ea4000802007f */
[----:B--2---:R-:W-:Y:S05]  /*12ad0*/  @!P1 BRA `(.L_x_9839) ;  /* 0xfffffffc00ec9947 */ /* 0x004fea000383ffff */
[----:B------:R-:W-:Y:S05]  /*12ae0*/  BRA `(.L_x_9836) ;  /* 0xffffff5400507947 */ /* 0x000fea000383ffff */
.L_x_9843:
[----:B-1----:R-:W-:-:S04]  /*12af0*/  IMAD.U32 R8, RZ, RZ, UR6 ;  /* 0x00000006ff087e24 */ /* 0x002fc8000f8e00ff */
[----:B------:R1:W2:Y:S03]  /*12b00*/  SYNCS.PHASECHK.TRANS64.TRYWAIT P1, [R8+URZ+0x22850], R7 ;  /* 0x02285007080075a7 */ /* 0x0002a6000802017f */
[----:B--2---:R-:W-:Y:S05]  /*12b10*/  @!P1 NANOSLEEP.SYNCS 0x989680 ;  /* 0x009896800000995d */ /* 0x004fea0003900000 */
[----:B------:R-:W2:Y:S02]  /*12b20*/  @!P1 SYNCS.PHASECHK.TRANS64 P1, [R8+URZ+0x22850], R7 ;  /* 0x02285007080095a7 */ /* 0x000ea4000802007f */
[----:B--2---:R-:W-:Y:S05]  /*12b30*/  @!P1 BRA `(.L_x_9843) ;  /* 0xfffffffc00ec9947 */ /* 0x004fea000383ffff */
[----:B------:R-:W-:Y:S05]  /*12b40*/  BRA `(.L_x_9840) ;  /* 0xffffff5c00647947 */ /* 0x000fea000383ffff */
.L_x_9850:
[----:B-1----:R-:W-:-:S04]  /*12b50*/  IMAD.U32 R3, RZ, RZ, UR9 ;  /* 0x00000009ff037e24 */ /* 0x002fc8000f8e00ff */
[----:B------:R1:W3:Y:S03]  /*12b60*/  SYNCS.PHASECHK.TRANS64.TRYWAIT P1, [R3+URZ+0x22850], R2 ;  /* 0x02285002030075a7 */ /* 0x0002e6000802017f */
[----:B---3--:R-:W-:Y:S05]  /*12b70*/  @!P1 NANOSLEEP.SYNCS 0x989680 ;  /* 0x009896800000995d */ /* 0x008fea0003900000 */
[----:B------:R-:W3:Y:S02]  /*12b80*/  @!P1 SYNCS.PHASECHK.TRANS64 P1, [R3+URZ+0x22850], R2 ;  /* 0x02285002030095a7 */ /* 0x000ee4000802007f */
[----:B---3--:R-:W-:Y:S05]  /*12b90*/  @!P1 BRA `(.L_x_9850) ;  /* 0xfffffffc00ec9947 */ /* 0x008fea000383ffff */
[----:B------:R-:W-:Y:S05]  /*12ba0*/  BRA `(.L_x_9849) ;  /* 0xffffff7c00307947 */ /* 0x000fea000383ffff */
.L_x_9863:
[----:B------:R-:W-:Y:S02]  /*12bb0*/  IMAD.MOV.U32 R13, RZ, RZ, R19 ;  /* 0x000000ffff0d7224 */ /* 0x000fe400078e0013 */
[----:B------:R-:W-:Y:S02]  /*12bc0*/  IMAD.MOV.U32 R12, RZ, RZ, RZ ;  /* 0x000000ffff0c7224 */ /* 0x000fe400078e00ff */
[----:B------:R-:W-:Y:S02]  /*12bd0*/  IMAD.MOV.U32 R11, RZ, RZ, 0x1f ;  /* 0x0000001fff0b7424 */ /* 0x000fe400078e00ff */
[----:B------:R-:W-:-:S07]  /*12be0*/  IMAD.MOV.U32 R15, RZ, RZ, -0x1 ;  /* 0xffffffffff0f7424 */ /* 0x000fce00078e00ff */
[----:B0----5:R-:W-:Y:S05]  /*12bf0*/  WARPSYNC.COLLECTIVE R15, `(.L_x_9912) ;  /* 0x000000000f087348 */ /* 0x021fea0003c00000 */
[----:B------:R1:W2:Y:S02]  /*12c00*/  SHFL.IDX P6, R14, R13, R12, R11 ;  /* 0x0000000c0d0e7389 */ /* 0x0002a400000c000b */
[----:B012--5:R-:W-:Y:S01]  /*12c10*/  ENDCOLLECTIVE ;  /* 0x000000000000791b */ /* 0x027fe20003800000 */
.L_x_9912:
[----:B------:R-:W-:Y:S05]  /*12c20*/  BRA `(.L_x_9913) ;  /* 0xffffffb800287947 */ /* 0x000fea000383ffff */
.L_x_9865:
[----:B0-----:R0:W1:Y:S02]  /*12c30*/  SYNCS.PHASECHK.TRANS64.TRYWAIT P0, [R25+URZ+0x22880], R31 ;  /* 0x0228801f190075a7 */ /* 0x001064000800017f */
[----:B-1----:R-:W-:Y:S05]  /*12c40*/  @!P0 NANOSLEEP.SYNCS 0x989680 ;  /* 0x009896800000895d */ /* 0x002fea0003900000 */
[----:B------:R-:W1:Y:S02]  /*12c50*/  @!P0 SYNCS.PHASECHK.TRANS64 P0, [R25+URZ+0x22880], R31 ;  /* 0x0228801f190085a7 */ /* 0x000e64000800007f */
[----:B-1----:R-:W-:Y:S05]  /*12c60*/  @!P0 BRA `(.L_x_9865) ;  /* 0xfffffffc00f08947 */ /* 0x002fea000383ffff */
[----:B------:R-:W-:Y:S05]  /*12c70*/  BRA `(.L_x_9914) ;  /* 0xffffffbc00847947 */ /* 0x000fea000383ffff */
.L_x_9866:
        /* <DEDUP_REMOVED lines=8> */
.L_x_9916:
[----:B------:R-:W-:Y:S05]  /*12d00*/  BSYNC B0 ;  /* 0x0000000000007941 */ /* 0x000fea0003800000 */
.L_x_9915:
        /* <DEDUP_REMOVED lines=14> */
.L_x_9917:
[----:B------:R-:W-:Y:S02]  /*12df0*/  IMAD.MOV.U32 R13, RZ, RZ, R17 ;  /* 0x000000ffff0d7224 */ /* 0x000fe400078e0011 */
[----:B------:R-:W-:Y:S01]  /*12e00*/  IMAD.MOV.U32 R12, RZ, RZ, 0x1 ;  /* 0x00000001ff0c7424 */ /* 0x000fe200078e00ff */
[----:B------:R-:W-:-:S13]  /*12e10*/  IADD3 R2, P0, R30, R14, RZ ;  /* 0x0000000e1e027210 */ /* 0x000fda0007f1e0ff */
[----:B------:R-:W-:Y:S05]  /*12e20*/  WARPSYNC.COLLECTIVE R15, `(.L_x_9918) ;  /* 0x000000000f087348 */ /* 0x000fea0003c00000 */
[----:B------:R0:W1:Y:S02]  /*12e30*/  SHFL.IDX P6, R14, R13, R12, R11 ;  /* 0x0000000c0d0e7389 */ /* 0x00006400000c000b */
[----:B01----:R-:W-:Y:S01]  /*12e40*/  ENDCOLLECTIVE ;  /* 0x000000000000791b */ /* 0x003fe20003800000 */
.L_x_9918:
        /* <DEDUP_REMOVED lines=11> */
.L_x_9919:
[----:B------:R-:W-:Y:S02]  /*12f00*/  IMAD.MOV.U32 R13, RZ, RZ, R17 ;  /* 0x000000ffff0d7224 */ /* 0x000fe400078e0011 */
[----:B------:R-:W-:Y:S02]  /*12f10*/  IMAD.MOV.U32 R12, RZ, RZ, 0x2 ;  /* 0x00000002ff0c7424 */ /* 0x000fe400078e00ff */
[----:B------:R-:W-:-:S07]  /*12f20*/  IMAD.MOV.U32 R2, RZ, RZ, R14 ;  /* 0x000000ffff027224 */ /* 0x000fce00078e000e */
[----:B------:R-:W-:Y:S05]  /*12f30*/  WARPSYNC.COLLECTIVE R15, `(.L_x_9920) ;  /* 0x000000000f087348 */ /* 0x000fea0003c00000 */
[----:B------:R0:W1:Y:S02]  /*12f40*/  SHFL.IDX P6, R14, R13, R12, R11 ;  /* 0x0000000c0d0e7389 */ /* 0x00006400000c000b */
[----:B01----:R-:W-:Y:S01]  /*12f50*/  ENDCOLLECTIVE ;  /* 0x000000000000791b */ /* 0x003fe20003800000 */
.L_x_9920:
        /* <DEDUP_REMOVED lines=12> */
.L_x_9921:
[----:B------:R-:W-:Y:S02]  /*13020*/  IMAD.MOV.U32 R13, RZ, RZ, R17 ;  /* 0x000000ffff0d7224 */ /* 0x000fe400078e0011 */
[----:B------:R-:W-:Y:S02]  /*13030*/  IMAD.MOV.U32 R12, RZ, RZ, 0x3 ;  /* 0x00000003ff0c7424 */ /* 0x000fe400078e00ff */
[----:B------:R-:W-:-:S07]  /*13040*/  IMAD.MOV.U32 R2, RZ, RZ, R14 ;  /* 0x000000ffff027224 */ /* 0x000fce00078e000e */
[----:B------:R-:W-:Y:S05]  /*13050*/  WARPSYNC.COLLECTIVE R15, `(.L_x_9922) ;  /* 0x000000000f087348 */ /* 0x000fea0003c00000 */
[----:B------:R0:W1:Y:S02]  /*13060*/  SHFL.IDX P6, R14, R13, R12, R11 ;  /* 0x0000000c0d0e7389 */ /* 0x00006400000c000b */
[----:B01----:R-:W-:Y:S01]  /*13070*/  ENDCOLLECTIVE ;  /* 0x000000000000791b */ /* 0x003fe20003800000 */
.L_x_9922:
        /* <DEDUP_REMOVED lines=12> */
.L_x_9923:
[----:B------:R-:W-:Y:S02]  /*13140*/  IMAD.MOV.U32 R13, RZ, RZ, R17 ;  /* 0x000000ffff0d7224 */ /* 0x000fe400078e0011 */
[----:B------:R-:W-:Y:S02]  /*13150*/  IMAD.MOV.U32 R12, RZ, RZ, 0x4 ;  /* 0x00000004ff0c7424 */ /* 0x000fe400078e00ff */
[----:B------:R-:W-:-:S07]  /*13160*/  IMAD.MOV.U32 R2, RZ, RZ, R14 ;  /* 0x000000ffff027224 */ /* 0x000fce00078e000e */
[----:B------:R-:W-:Y:S05]  /*13170*/  WARPSYNC.COLLECTIVE R15, `(.L_x_9924) ;  /* 0x000000000f087348 */ /* 0x000fea0003c00000 */
[----:B------:R0:W1:Y:S02]  /*13180*/  SHFL.IDX P6, R14, R13, R12, R11 ;  /* 0x0000000c0d0e7389 */ /* 0x00006400000c000b */
[----:B01----:R-:W-:Y:S01]  /*13190*/  ENDCOLLECTIVE ;  /* 0x000000000000791b */ /* 0x003fe20003800000 */
.L_x_9924:
        /* <DEDUP_REMOVED lines=12> */
.L_x_9925:
[----:B------:R-:W-:Y:S02]  /*13260*/  IMAD.MOV.U32 R13, RZ, RZ, R17 ;  /* 0x000000ffff0d7224 */ /* 0x000fe400078e0011 */
[----:B------:R-:W-:Y:S02]  /*13270*/  IMAD.MOV.U32 R12, RZ, RZ, 0x5 ;  /* 0x00000005ff0c7424 */ /* 0x000fe400078e00ff */
[----:B------:R-:W-:-:S07]  /*13280*/  IMAD.MOV.U32 R2, RZ, RZ, R14 ;  /* 0x000000ffff027224 */ /* 0x000fce00078e000e */
[----:B------:R-:W-:Y:S05]  /*13290*/  WARPSYNC.COLLECTIVE R15, `(.L_x_9926) ;  /* 0x000000000f087348 */ /* 0x000fea0003c00000 */
[----:B------:R0:W1:Y:S02]  /*132a0*/  SHFL.IDX P6, R14, R13, R12, R11 ;  /* 0x0000000c0d0e7389 */ /* 0x00006400000c000b */
[----:B01----:R-:W-:Y:S01]  /*132b0*/  ENDCOLLECTIVE ;  /* 0x000000000000791b */ /* 0x003fe20003800000 */
.L_x_9926:
        /* <DEDUP_REMOVED lines=12> */
.L_x_9927:
[----:B------:R-:W-:Y:S02]  /*13380*/  IMAD.MOV.U32 R13, RZ, RZ, R17 ;  /* 0x000000ffff0d7224 */ /* 0x000fe400078e0011 */
[----:B------:R-:W-:Y:S02]  /*13390*/  IMAD.MOV.U32 R12, RZ, RZ, 0x6 ;  /* 0x00000006ff0c7424 */ /* 0x000fe400078e00ff */
[----:B------:R-:W-:-:S07]  /*133a0*/  IMAD.MOV.U32 R2, RZ, RZ, R14 ;  /* 0x000000ffff027224 */ /* 0x000fce00078e000e */
[----:B------:R-:W-:Y:S05]  /*133b0*/  WARPSYNC.COLLECTIVE R15, `(.L_x_9928) ;  /* 0x000000000f087348 */ /* 0x000fea0003c00000 */
[----:B------:R0:W1:Y:S02]  /*133c0*/  SHFL.IDX P6, R14, R13, R12, R11 ;  /* 0x0000000c0d0e7389 */ /* 0x00006400000c000b */
[----:B01----:R-:W-:Y:S01]  /*133d0*/  ENDCOLLECTIVE ;  /* 0x000000000000791b */ /* 0x003fe20003800000 */
.L_x_9928:
        /* <DEDUP_REMOVED lines=12> */
.L_x_9929:
[----:B------:R-:W-:Y:S02]  /*134a0*/  IMAD.MOV.U32 R13, RZ, RZ, R17 ;  /* 0x000000ffff0d7224 */ /* 0x000fe400078e0011 */
[----:B------:R-:W-:Y:S02]  /*134b0*/  IMAD.MOV.U32 R12, RZ, RZ, 0x7 ;  /* 0x00000007ff0c7424 */ /* 0x000fe400078e00ff */
[----:B------:R-:W-:-:S07]  /*134c0*/  IMAD.MOV.U32 R2, RZ, RZ, R14 ;  /* 0x000000ffff027224 */ /* 0x000fce00078e000e */
[----:B------:R-:W-:Y:S05]  /*134d0*/  WARPSYNC.COLLECTIVE R15, `(.L_x_9930) ;  /* 0x000000000f087348 */ /* 0x000fea0003c00000 */
[----:B------:R0:W1:Y:S02]  /*134e0*/  SHFL.IDX P6, R14, R13, R12, R11 ;  /* 0x0000000c0d0e7389 */ /* 0x00006400000c000b */
[----:B01----:R-:W-:Y:S01]  /*134f0*/  ENDCOLLECTIVE ;  /* 0x000000000000791b */ /* 0x003fe20003800000 */
.L_x_9930:
        /* <DEDUP_REMOVED lines=12> */
.L_x_9931:
        /* <DEDUP_REMOVED lines=9> */
.L_x_9932:
        /* <DEDUP_REMOVED lines=10> */
.L_x_9933:
        /* <DEDUP_REMOVED lines=8> */
.L_x_9934:
        /* <DEDUP_REMOVED lines=14> */
.L_x_9935:
        /* <DEDUP_REMOVED lines=9> */
.L_x_9869:
[----:B0-----:R0:W1:Y:S02]  /*138e0*/  SYNCS.PHASECHK.TRANS64.TRYWAIT P2, [R25+URZ+0x22840], R31 ;  /* 0x0228401f190075a7 */ /* 0x001064000804017f */
[----:B-1----:R-:W-:Y:S05]  /*138f0*/  @!P2 NANOSLEEP.SYNCS 0x989680 ;  /* 0x009896800000a95d */ /* 0x002fea0003900000 */
[----:B------:R-:W1:Y:S02]  /*13900*/  @!P2 SYNCS.PHASECHK.TRANS64 P2, [R25+URZ+0x22840], R31 ;  /* 0x0228401f1900a5a7 */ /* 0x000e64000804007f */
[----:B-1----:R-:W-:Y:S05]  /*13910*/  @!P2 BRA `(.L_x_9869) ;  /* 0xfffffffc00f0a947 */ /* 0x002fea000383ffff */
[----:B------:R-:W-:Y:S05]  /*13920*/  BRA `(.L_x_9937) ;  /* 0xffffffb800a07947 */ /* 0x000fea000383ffff */
.L_x_9870:
        /* <DEDUP_REMOVED lines=8> */
.L_x_9939:
[----:B------:R-:W-:Y:S05]  /*139b0*/  BSYNC B0 ;  /* 0x0000000000007941 */ /* 0x000fea0003800000 */
.L_x_9938:
        /* <DEDUP_REMOVED lines=12> */
.L_x_9940:
        /* <DEDUP_REMOVED lines=14> */
.L_x_9941:
[----:B------:R-:W-:Y:S02]  /*13b60*/  IMAD.MOV.U32 R13, RZ, RZ, R7 ;  /* 0x000000ffff0d7224 */ /* 0x000fe400078e0007 */
[----:B------:R-:W-:-:S07]  /*13b70*/  IMAD.MOV.U32 R10, RZ, RZ, R14 ;  /* 0x000000ffff0a7224 */ /* 0x000fce00078e000e */
[----:B------:R-:W-:Y:S05]  /*13b80*/  WARPSYNC.COLLECTIVE R15, `(.L_x_9942) ;  /* 0x000000000f087348 */ /* 0x000fea0003c00000 */
[----:B------:R0:W1:Y:S02]  /*13b90*/  SHFL.IDX P6, R14, R13, R12, R11 ;  /* 0x0000000c0d0e7389 */ /* 0x00006400000c000b */
[----:B01----:R-:W-:Y:S01]  /*13ba0*/  ENDCOLLECTIVE ;  /* 0x000000000000791b */ /* 0x003fe20003800000 */
.L_x_9942:
        /* <DEDUP_REMOVED lines=13> */
.L_x_9943:
[----:B------:R-:W-:Y:S02]  /*13c80*/  IMAD.MOV.U32 R13, RZ, RZ, R7 ;  /* 0x000000ffff0d7224 */ /* 0x000fe400078e0007 */
[----:B------:R-:W-:-:S07]  /*13c90*/  IMAD.MOV.U32 R9, RZ, RZ, R14 ;  /* 0x000000ffff097224 */ /* 0x000fce00078e000e */
[----:B------:R-:W-:Y:S05]  /*13ca0*/  WARPSYNC.COLLECTIVE R15, `(.L_x_9944) ;  /* 0x000000000f087348 */ /* 0x000fea0003c00000 */
[----:B------:R0:W1:Y:S02]  /*13cb0*/  SHFL.IDX P6, R14, R13, R12, R11 ;  /* 0x0000000c0d0e7389 */ /* 0x00006400000c000b */
[----:B01----:R-:W-:Y:S01]  /*13cc0*/  ENDCOLLECTIVE ;  /* 0x000000000000791b */ /* 0x003fe20003800000 */
.L_x_9944:
        /* <DEDUP_REMOVED lines=15> */
.L_x_9945:
[----:B------:R-:W-:Y:S02]  /*13dc0*/  IMAD.MOV.U32 R13, RZ, RZ, R7 ;  /* 0x000000ffff0d7224 */ /* 0x000fe400078e0007 */
[----:B------:R-:W-:-:S07]  /*13dd0*/  IMAD.MOV.U32 R8, RZ, RZ, R14 ;  /* 0x000000ffff087224 */ /* 0x000fce00078e000e */
[----:B------:R-:W-:Y:S05]  /*13de0*/  WARPSYNC.COLLECTIVE R15, `(.L_x_9946) ;  /* 0x000000000f087348 */ /* 0x000fea0003c00000 */
[----:B------:R0:W1:Y:S02]  /*13df0*/  SHFL.IDX P6, R14, R13, R12, R11 ;  /* 0x0000000c0d0e7389 */ /* 0x00006400000c000b */
[----:B01----:R-:W-:Y:S01]  /*13e00*/  ENDCOLLECTIVE ;  /* 0x000000000000791b */ /* 0x003fe20003800000 */
.L_x_9946:
        /* <DEDUP_REMOVED lines=15> */
.L_x_9947:
[----:B------:R-:W-:Y:S02]  /*13f00*/  IMAD.MOV.U32 R13, RZ, RZ, R7 ;  /* 0x000000ffff0d7224 */ /* 0x000fe400078e0007 */
[----:B------:R-:W-:-:S07]  /*13f10*/  IMAD.MOV.U32 R8, RZ, RZ, R14 ;  /* 0x000000ffff087224 */ /* 0x000fce00078e000e */
[----:B------:R-:W-:Y:S05]  /*13f20*/  WARPSYNC.COLLECTIVE R15, `(.L_x_9948) ;  /* 0x000000000f087348 */ /* 0x000fea0003c00000 */
[----:B------:R0:W1:Y:S02]  /*13f30*/  SHFL.IDX P6, R14, R13, R12, R11 ;  /* 0x0000000c0d0e7389 */ /* 0x00006400000c000b */
[----:B01----:R-:W-:Y:S01]  /*13f40*/  ENDCOLLECTIVE ;  /* 0x000000000000791b */ /* 0x003fe20003800000 */
.L_x_9948:
[----:B------:R-:W-:Y:S02]  /*13f50*/  IMAD.MOV.U32 R13, RZ, RZ, R6 ;  /* 0x000000ffff0d7224 */ /* 0x000fe400078e0006 */
[----:B------:R-:W-:Y:S01]  /*13f60*/  IMAD.MOV.U32 R12, RZ, RZ, 0x5 ;  /* 0x00000005ff0c7424 */ /* 0x000fe200078e00ff */
[----:B------:R-:W-:-:S05]  /*13f70*/  @P4 IADD3 R14, P2, R30, R14, RZ ;  /* 0x0000000e1e0e4210 */ /* 0x000fca0007f5e0ff */
[----:B------:R-:W-:-:S08]  /*13f80*/  @P4 IMAD.MOV.U32 R2, RZ, RZ, R14 ;  /* 0x000000ffff024224 */ /* 0x000fd000078e000e */
[----:B------:R-:W-:Y:S05]  /*13f90*/  WARPSYNC.COLLECTIVE R15, `(.L_x_9949) ;  /* 0x000000000f087348 */ /* 0x000fea0003c00000 */
[----:B------:R0:W1:Y:S02]  /*13fa0*/  SHFL.IDX P6, R14, R13, R12, R11 ;  /* 0x0000000c0d0e7389 */ /* 0x00006400000c000b */
[----:B01----:R-:W-:Y:S01]  /*13fb0*/  ENDCOLLECTIVE ;  /* 0x000000000000791b */ /* 0x003fe20003800000 */
.L_x_9949:
        /* <DEDUP_REMOVED lines=12> */
.L_x_9950:
[----:B------:R-:W-:Y:S02]  /*14080*/  IMAD.MOV.U32 R13, RZ, RZ, R6 ;  /* 0x000000ffff0d7224 */ /* 0x000fe400078e0006 */
[----:B------:R-:W-:Y:S01]  /*14090*/  IMAD.MOV.U32 R12, RZ, RZ, 0x6 ;  /* 0x00000006ff0c7424 */ /* 0x000fe200078e00ff */
[----:B------:R-:W-:-:S05]  /*140a0*/  @P3 IADD3 R14, P2, R30, R14, RZ ;  /* 0x0000000e1e0e3210 */ /* 0x000fca0007f5e0ff */
[----:B------:R-:W-:-:S08]  /*140b0*/  @P3 IMAD.MOV.U32 R2, RZ, RZ, R14 ;  /* 0x000000ffff023224 */ /* 0x000fd000078e000e */
[----:B------:R-:W-:Y:S05]  /*140c0*/  WARPSYNC.COLLECTIVE R15, `(.L_x_9951) ;  /* 0x000000000f087348 */ /* 0x000fea0003c00000 */
[----:B------:R0:W1:Y:S02]  /*140d0*/  SHFL.IDX P6, R14, R13, R12, R11 ;  /* 0x0000000c0d0e7389 */ /* 0x00006400000c000b */
[----:B01----:R-:W-:Y:S01]  /*140e0*/  ENDCOLLECTIVE ;  /* 0x000000000000791b */ /* 0x003fe20003800000 */
.L_x_9951:
        /* <DEDUP_REMOVED lines=11> */
.L_x_9952:
[----:B------:R-:W-:Y:S02]  /*141a0*/  IMAD.MOV.U32 R13, RZ, RZ, R6 ;  /* 0x000000ffff0d7224 */ /* 0x000fe400078e0006 */
[----:B------:R-:W-:Y:S01]  /*141b0*/  IMAD.MOV.U32 R12, RZ, RZ, 0x7 ;  /* 0x00000007ff0c7424 */ /* 0x000fe200078e00ff */
[----:B------:R-:W-:-:S05]  /*141c0*/  @P4 IADD3 R14, P2, R30, R14, RZ ;  /* 0x0000000e1e0e4210 */ /* 0x000fca0007f5e0ff */
[----:B------:R-:W-:-:S08]  /*141d0*/  @P4 IMAD.MOV.U32 R2, RZ, RZ, R14 ;  /* 0x000000ffff024224 */ /* 0x000fd000078e000e */
[----:B------:R-:W-:Y:S05]  /*141e0*/  WARPSYNC.COLLECTIVE R15, `(.L_x_9953) ;  /* 0x000000000f087348 */ /* 0x000fea0003c00000 */
[----:B------:R0:W1:Y:S02]  /*141f0*/  SHFL.IDX P6, R14, R13, R12, R11 ;  /* 0x0000000c0d0e7389 */ /* 0x00006400000c000b */
[----:B01----:R-:W-:Y:S01]  /*14200*/  ENDCOLLECTIVE ;  /* 0x000000000000791b */ /* 0x003fe20003800000 */
.L_x_9953:
        /* <DEDUP_REMOVED lines=11> */
.L_x_9954:
[----:B------:R-:W-:Y:S02]  /*142c0*/  IMAD.MOV.U32 R13, RZ, RZ, R4 ;  /* 0x000000ffff0d7224 */ /* 0x000fe400078e0004 */
[----:B------:R-:W-:Y:S01]  /*142d0*/  IMAD.MOV.U32 R12, RZ, RZ, RZ ;  /* 0x000000ffff0c7224 */ /* 0x000fe200078e00ff */
[----:B------:R-:W-:-:S13]  /*142e0*/  @P0 IADD3 R9, P2, R30, R14, RZ ;  /* 0x0000000e1e090210 */ /* 0x000fda0007f5e0ff */
[----:B------:R-:W-:Y:S05]  /*142f0*/  WARPSYNC.COLLECTIVE R15, `(.L_x_9955) ;  /* 0x000000000f087348 */ /* 0x000fea0003c00000 */
[----:B------:R0:W1:Y:S02]  /*14300*/  SHFL.IDX P6, R14, R13, R12, R11 ;  /* 0x0000000c0d0e7389 */ /* 0x00006400000c000b */
[----:B01----:R-:W-:Y:S01]  /*14310*/  ENDCOLLECTIVE ;  /* 0x000000000000791b */ /* 0x003fe20003800000 */
.L_x_9955:
        /* <DEDUP_REMOVED lines=12> */
.L_x_9956:
[----:B------:R-:W-:Y:S02]  /*143e0*/  IMAD.MOV.U32 R13, RZ, RZ, R4 ;  /* 0x000000ffff0d7224 */ /* 0x000fe400078e0004 */
[----:B------:R-:W-:Y:S01]  /*143f0*/  IMAD.MOV.U32 R12, RZ, RZ, 0x1 ;  /* 0x00000001ff0c7424 */ /* 0x000fe200078e00ff */
[----:B------:R-:W-:-:S05]  /*14400*/  @P1 IADD3 R14, P0, R30, R14, RZ ;  /* 0x0000000e1e0e1210 */ /* 0x000fca0007f1e0ff */
[----:B------:R-:W-:-:S08]  /*14410*/  @P1 IMAD.MOV.U32 R2, RZ, RZ, R14 ;  /* 0x000000ffff021224 */ /* 0x000fd000078e000e */
[----:B------:R-:W-:Y:S05]  /*14420*/  WARPSYNC.COLLECTIVE R15, `(.L_x_9957) ;  /* 0x000000000f087348 */ /* 0x000fea0003c00000 */
[----:B------:R0:W1:Y:S02]  /*14430*/  SHFL.IDX P6, R14, R13, R12, R11 ;  /* 0x0000000c0d0e7389 */ /* 0x00006400000c000b */
[----:B01----:R-:W-:Y:S01]  /*14440*/  ENDCOLLECTIVE ;  /* 0x000000000000791b */ /* 0x003fe20003800000 */
.L_x_9957:
        /* <DEDUP_REMOVED lines=11> */
.L_x_9958:
[----:B------:R-:W-:Y:S05]  /*14500*/  BRA `(.L_x_9959) ;  /* 0xffffffb400607947 */ /* 0x000fea000383ffff */
.L_x_9873:
[----:B------:R-:W-:Y:S02]  /*14510*/  IMAD.MOV.U32 R13, RZ, RZ, R4 ;  /* 0x000000ffff0d7224 */ /* 0x000fe400078e0004 */
[----:B------:R-:W-:Y:S02]  /*14520*/  IMAD.MOV.U32 R12, RZ, RZ, RZ ;  /* 0x000000ffff0c7224 */ /* 0x000fe400078e00ff */
[----:B------:R-:W-:Y:S02]  /*14530*/  IMAD.MOV.U32 R11, RZ, RZ, 0x181f ;  /* 0x0000181fff0b7424 */ /* 0x000fe400078e00ff */
[----:B------:R-:W-:Y:S02]  /*14540*/  IMAD.MOV.U32 R15, RZ, RZ, -0x1 ;  /* 0xffffffffff0f7424 */ /* 0x000fe400078e00ff */
[----:B------:R-:W-:-:S07]  /*14550*/  IMAD.U32 R6, RZ, RZ, UR46 ;  /* 0x0000002eff067e24 */ /* 0x000fce000f8e00ff */
[----:B0-----:R-:W-:Y:S05]  /*14560*/  WARPSYNC.COLLECTIVE R15, `(.L_x_9960) ;  /* 0x000000000f087348 */ /* 0x001fea0003c00000 */
[----:B------:R1:W2:Y:S02]  /*14570*/  SHFL.IDX P6, R14, R13, R12, R11 ;  /* 0x0000000c0d0e7389 */ /* 0x0002a400000c000b */
[----:B012---:R-:W-:Y:S01]  /*14580*/  ENDCOLLECTIVE ;  /* 0x000000000000791b */ /* 0x007fe20003800000 */
.L_x_9960:
[----:B------:R-:W-:-:S04]  /*14590*/  IMAD R6, R6, 0x80, R23 ;  /* 0x0000008006067824 */ /* 0x000fc800078e0217 */
[----:B------:R-:W-:Y:S02]  /*145a0*/  VIADD R8, R6, 0x10 ;  /* 0x0000001006087836 */ /* 0x000fe40000000000 */
[----:B------:R-:W-:Y:S02]  /*145b0*/  IMAD.MOV.U32 R13, RZ, RZ, R0 ;  /* 0x000000ffff0d7224 */ /* 0x000fe400078e0000 */
[----:B------:R-:W-:-:S07]  /*145c0*/  IMAD.MOV.U32 R2, RZ, RZ, R14 ;  /* 0x000000ffff027224 */ /* 0x000fce00078e000e */
[----:B------:R-:W-:Y:S05]  /*145d0*/  WARPSYNC.COLLECTIVE R15, `(.L_x_9961) ;  /* 0x000000000f087348 */ /* 0x000fea0003c00000 */
[----:B------:R0:W1:Y:S02]  /*145e0*/  SHFL.IDX P6, R14, R13, R12, R11 ;  /* 0x0000000c0d0e7389 */ /* 0x00006400000c000b */
[----:B01----:R-:W-:Y:S01]  /*145f0*/  ENDCOLLECTIVE ;  /* 0x000000000000791b */ /* 0x003fe20003800000 */
.L_x_9961:
        /* <DEDUP_REMOVED lines=11> */
.L_x_9962:
        /* <DEDUP_REMOVED lines=12> */
.L_x_9963:
[----:B------:R-:W-:Y:S02]  /*14770*/  IMAD.MOV.U32 R13, RZ, RZ, R4 ;  /* 0x000000ffff0d7224 */ /* 0x000fe400078e0004 */
[----:B------:R-:W-:Y:S02]  /*14780*/  IMAD.MOV.U32 R12, RZ, RZ, 0x2 ;  /* 0x00000002ff0c7424 */ /* 0x000fe400078e00ff */
[----:B------:R-:W-:-:S07]  /*14790*/  IMAD.MOV.U32 R3, RZ, RZ, R14 ;  /* 0x000000ffff037224 */ /* 0x000fce00078e000e */
[----:B------:R-:W-:Y:S05]  /*147a0*/  WARPSYNC.COLLECTIVE R15, `(.L_x_9964) ;  /* 0x000000000f087348 */ /* 0x000fea0003c00000 */
[----:B------:R0:W1:Y:S02]  /*147b0*/  SHFL.IDX P6, R14, R13, R12, R11 ;  /* 0x0000000c0d0e7389 */ /* 0x00006400000c000b */
[----:B01----:R-:W-:Y:S01]  /*147c0*/  ENDCOLLECTIVE ;  /* 0x000000000000791b */ /* 0x003fe20003800000 */
.L_x_9964:
        /* <DEDUP_REMOVED lines=14> */
.L_x_9965:
[----:B------:R-:W-:Y:S02]  /*148b0*/  IMAD.MOV.U32 R13, RZ, RZ, R4 ;  /* 0x000000ffff0d7224 */ /* 0x000fe400078e0004 */
[----:B------:R-:W-:Y:S01]  /*148c0*/  IMAD.MOV.U32 R12, RZ, RZ, 0x3 ;  /* 0x00000003ff0c7424 */ /* 0x000fe200078e00ff */
[----:B------:R-:W-:-:S05]  /*148d0*/  @!P1 IADD3 R14, P2, R30, R14, RZ ;  /* 0x0000000e1e0e9210 */ /* 0x000fca0007f5e0ff */
[----:B------:R-:W-:-:S08]  /*148e0*/  @!P1 IMAD.MOV.U32 R2, RZ, RZ, R14 ;  /* 0x000000ffff029224 */ /* 0x000fd000078e000e */
[----:B------:R-:W-:Y:S05]  /*148f0*/  WARPSYNC.COLLECTIVE R15, `(.L_x_9966) ;  /* 0x000000000f087348 */ /* 0x000fea0003c00000 */
[----:B------:R0:W1:Y:S02]  /*14900*/  SHFL.IDX P6, R14, R13, R12, R11 ;  /* 0x0000000c0d0e7389 */ /* 0x00006400000c000b */
[----:B01----:R-:W-:Y:S01]  /*14910*/  ENDCOLLECTIVE ;  /* 0x000000000000791b */ /* 0x003fe20003800000 */
.L_x_9966:
        /* <DEDUP_REMOVED lines=13> */
.L_x_9967:
[----:B------:R-:W-:Y:S02]  /*149f0*/  IMAD.MOV.U32 R13, RZ, RZ, R4 ;  /* 0x000000ffff0d7224 */ /* 0x000fe400078e0004 */
[----:B------:R-:W-:Y:S02]  /*14a00*/  IMAD.MOV.U32 R12, RZ, RZ, 0x4 ;  /* 0x00000004ff0c7424 */ /* 0x000fe400078e00ff */
[----:B------:R-:W-:-:S07]  /*14a10*/  IMAD.MOV.U32 R9, RZ, RZ, R14 ;  /* 0x000000ffff097224 */ /* 0x000fce00078e000e */
[----:B------:R-:W-:Y:S05]  /*14a20*/  WARPSYNC.COLLECTIVE R15, `(.L_x_9968) ;  /* 0x000000000f087348 */ /* 0x000fea0003c00000 */
[----:B------:R0:W1:Y:S02]  /*14a30*/  SHFL.IDX P6, R14, R13, R12, R11 ;  /* 0x0000000c0d0e7389 */ /* 0x00006400000c000b */
[----:B01----:R-:W-:Y:S01]  /*14a40*/  ENDCOLLECTIVE ;  /* 0x000000000000791b */ /* 0x003fe20003800000 */
.L_x_9968:
        /* <DEDUP_REMOVED lines=12> */
.L_x_9969:
[----:B------:R-:W-:Y:S02]  /*14b10*/  IMAD.MOV.U32 R13, RZ, RZ, R4 ;  /* 0x000000ffff0d7224 */ /* 0x000fe400078e0004 */
[----:B------:R-:W-:Y:S01]  /*14b20*/  IMAD.MOV.U32 R12, RZ, RZ, 0x5 ;  /* 0x00000005ff0c7424 */ /* 0x000fe200078e00ff */
[----:B------:R-:W-:-:S13]  /*14b30*/  @!P1 IADD3 R2, P2, R30, R14, RZ ;  /* 0x0000000e1e029210 */ /* 0x000fda0007f5e0ff */
[----:B------:R-:W-:Y:S05]  /*14b40*/  WARPSYNC.COLLECTIVE R15, `(.L_x_9970) ;  /* 0x000000000f087348 */ /* 0x000fea0003c00000 */
[----:B------:R0:W1:Y:S02]  /*14b50*/  SHFL.IDX P6, R14, R13, R12, R11 ;  /* 0x0000000c0d0e7389 */ /* 0x00006400000c000b */
[----:B01----:R-:W-:Y:S01]  /*14b60*/  ENDCOLLECTIVE ;  /* 0x000000000000791b */ /* 0x003fe20003800000 */
.L_x_9970:
        /* <DEDUP_REMOVED lines=12> */
.L_x_9971:
[----:B------:R-:W-:Y:S02]  /*14c30*/  IMAD.MOV.U32 R13, RZ, RZ, R4 ;  /* 0x000000ffff0d7224 */ /* 0x000fe400078e0004 */
[----:B------:R-:W-:Y:S02]  /*14c40*/  IMAD.MOV.U32 R12, RZ, RZ, 0x6 ;  /* 0x00000006ff0c7424 */ /* 0x000fe400078e00ff */
[----:B------:R-:W-:-:S07]  /*14c50*/  IMAD.MOV.U32 R9, RZ, RZ, R14 ;  /* 0x000000ffff097224 */ /* 0x000fce00078e000e */
[----:B------:R-:W-:Y:S05]  /*14c60*/  WARPSYNC.COLLECTIVE R15, `(.L_x_9972) ;  /* 0x000000000f087348 */ /* 0x000fea0003c00000 */
[----:B------:R0:W1:Y:S02]  /*14c70*/  SHFL.IDX P6, R14, R13, R12, R11 ;  /* 0x0000000c0d0e7389 */ /* 0x00006400000c000b */
[----:B01----:R-:W-:Y:S01]  /*14c80*/  ENDCOLLECTIVE ;  /* 0x000000000000791b */ /* 0x003fe20003800000 */
.L_x_9972:
        /* <DEDUP_REMOVED lines=11> */
.L_x_9973:
        /* <DEDUP_REMOVED lines=9> */
.L_x_9974:
        /* <DEDUP_REMOVED lines=11> */
.L_x_9975:
[----:B------:R-:W-:Y:S05]  /*14e80*/  BRA `(.L_x_9976) ;  /* 0xffffffb400507947 */ /* 0x000fea000383ffff */
.L_x_9874:
[----:B0-----:R0:W1:Y:S02]  /*14e90*/  SYNCS.PHASECHK.TRANS64.TRYWAIT P0, [R25+URZ+0x22820], R0 ;  /* 0x02282000190075a7 */ /* 0x001064000800017f */
[----:B-1----:R-:W-:Y:S05]  /*14ea0*/  @!P0 NANOSLEEP.SYNCS 0x989680 ;  /* 0x009896800000895d */ /* 0x002fea0003900000 */
[----:B------:R-:W1:Y:S02]  /*14eb0*/  @!P0 SYNCS.PHASECHK.TRANS64 P0, [R25+URZ+0x22820], R0 ;  /* 0x02282000190085a7 */ /* 0x000e64000800007f */
[----:B-1----:R-:W-:Y:S05]  /*14ec0*/  @!P0 BRA `(.L_x_9874) ;  /* 0xfffffffc00f08947 */ /* 0x002fea000383ffff */
[----:B------:R-:W-:Y:S05]  /*14ed0*/  BRA `(.L_x_9977) ;  /* 0xffffffb400807947 */ /* 0x000fea000383ffff */
.L_x_9877:
[----:B0-----:R0:W1:Y:S02]  /*14ee0*/  SYNCS.PHASECHK.TRANS64.TRYWAIT P1, [R3+URZ+0x22880], R26 ;  /* 0x0228801a030075a7 */ /* 0x001064000802017f */
[----:B-1----:R-:W-:Y:S05]  /*14ef0*/  @!P1 NANOSLEEP.SYNCS 0x989680 ;  /* 0x009896800000995d */ /* 0x002fea0003900000 */
[----:B------:R-:W1:Y:S02]  /*14f00*/  @!P1 SYNCS.PHASECHK.TRANS64 P1, [R3+URZ+0x22880], R26 ;  /* 0x0228801a030095a7 */ /* 0x000e64000802007f */
[----:B-1----:R-:W-:Y:S05]  /*14f10*/  @!P1 BRA `(.L_x_9877) ;  /* 0xfffffffc00f09947 */ /* 0x002fea000383ffff */
[----:B------:R-:W-:Y:S05]  /*14f20*/  BRA `(.L_x_9978) ;  /* 0xffffffb800907947 */ /* 0x000fea000383ffff */
.L_x_9878:
        /* <DEDUP_REMOVED lines=8> */
.L_x_9980:
[----:B------:R-:W-:Y:S05]  /*14fb0*/  BSYNC B0 ;  /* 0x0000000000007941 */ /* 0x000fea0003800000 */
.L_x_9979:
        /* <DEDUP_REMOVED lines=9> */
.L_x_9981:
[----:B------:R-:W-:Y:S02]  /*15050*/  IMAD.MOV.U32 R13, RZ, RZ, R7 ;  /* 0x000000ffff0d7224 */ /* 0x000fe400078e0007 */
[----:B------:R-:W-:Y:S02]  /*15060*/  IMAD.MOV.U32 R12, RZ, RZ, 0x1 ;  /* 0x00000001ff0c7424 */ /* 0x000fe400078e00ff */
[----:B------:R-:W-:-:S07]  /*15070*/  IMAD.MOV.U32 R4, RZ, RZ, R14 ;  /* 0x000000ffff047224 */ /* 0x000fce00078e000e */
[----:B------:R-:W-:Y:S05]  /*15080*/  WARPSYNC.COLLECTIVE R15, `(.L_x_9982) ;  /* 0x000000000f087348 */ /* 0x000fea0003c00000 */
[----:B------:R0:W1:Y:S02]  /*15090*/  SHFL.IDX P6, R14, R13, R12, R11 ;  /* 0x0000000c0d0e7389 */ /* 0x00006400000c000b */
[----:B01----:R-:W-:Y:S01]  /*150a0*/  ENDCOLLECTIVE ;  /* 0x000000000000791b */ /* 0x003fe20003800000 */
.L_x_9982:
        /* <DEDUP_REMOVED lines=11> */
.L_x_9983:
        /* <DEDUP_REMOVED lines=9> */
.L_x_9984:
        /* <DEDUP_REMOVED lines=9> */
.L_x_9985:
[----:B------:R-:W-:Y:S02]  /*15280*/  IMAD.MOV.U32 R13, RZ, RZ, R7 ;  /* 0x000000ffff0d7224 */ /* 0x000fe400078e0007 */
[----:B------:R-:W-:Y:S02]  /*15290*/  IMAD.MOV.U32 R12, RZ, RZ, 0x3 ;  /* 0x00000003ff0c7424 */ /* 0x000fe400078e00ff */
[----:B------:R-:W-:-:S07]  /*152a0*/  IMAD.MOV.U32 R4, RZ, RZ, R14 ;  /* 0x000000ffff047224 */ /* 0x000fce00078e000e */
[----:B------:R-:W-:Y:S05]  /*152b0*/  WARPSYNC.COLLECTIVE R15, `(.L_x_9986) ;  /* 0x000000000f087348 */ /* 0x000fea0003c00000 */
[----:B------:R0:W1:Y:S02]  /*152c0*/  SHFL.IDX P6, R14, R13, R12, R11 ;  /* 0x0000000c0d0e7389 */ /* 0x00006400000c000b */
[----:B01----:R-:W-:Y:S01]  /*152d0*/  ENDCOLLECTIVE ;  /* 0x000000000000791b */ /* 0x003fe20003800000 */
.L_x_9986:
        /* <DEDUP_REMOVED lines=11> */
.L_x_9987:
[----:B------:R-:W-:Y:S02]  /*15390*/  IMAD.MOV.U32 R13, RZ, RZ, R7 ;  /* 0x000000ffff0d7224 */ /* 0x000fe400078e0007 */
[----:B------:R-:W-:Y:S02]  /*153a0*/  IMAD.MOV.U32 R12, RZ, RZ, 0x4 ;  /* 0x00000004ff0c7424 */ /* 0x000fe400078e00ff */
[----:B------:R-:W-:-:S07]  /*153b0*/  IMAD.MOV.U32 R4, RZ, RZ, R14 ;  /* 0x000000ffff047224 */ /* 0x000fce00078e000e */
[----:B------:R-:W-:Y:S05]  /*153c0*/  WARPSYNC.COLLECTIVE R15, `(.L_x_9988) ;  /* 0x000000000f087348 */ /* 0x000fea0003c00000 */
[----:B------:R0:W1:Y:S02]  /*153d0*/  SHFL.IDX P6, R14, R13, R12, R11 ;  /* 0x0000000c0d0e7389 */ /* 0x00006400000c000b */
[----:B01----:R-:W-:Y:S01]  /*153e0*/  ENDCOLLECTIVE ;  /* 0x000000000000791b */ /* 0x003fe20003800000 */
.L_x_9988:
        /* <DEDUP_REMOVED lines=11> */
.L_x_9989:
[----:B------:R-:W-:Y:S02]  /*154a0*/  IMAD.MOV.U32 R13, RZ, RZ, R7 ;  /* 0x000000ffff0d7224 */ /* 0x000fe400078e0007 */
[----:B------:R-:W-:Y:S02]  /*154b0*/  IMAD.MOV.U32 R12, RZ, RZ, 0x5 ;  /* 0x00000005ff0c7424 */ /* 0x000fe400078e00ff */
[----:B------:R-:W-:-:S07]  /*154c0*/  IMAD.MOV.U32 R4, RZ, RZ, R14 ;  /* 0x000000ffff047224 */ /* 0x000fce00078e000e */
[----:B------:R-:W-:Y:S05]  /*154d0*/  WARPSYNC.COLLECTIVE R15, `(.L_x_9990) ;  /* 0x000000000f087348 */ /* 0x000fea0003c00000 */
[----:B------:R0:W1:Y:S02]  /*154e0*/  SHFL.IDX P6, R14, R13, R12, R11 ;  /* 0x0000000c0d0e7389 */ /* 0x00006400000c000b */
[----:B01----:R-:W-:Y:S01]  /*154f0*/  ENDCOLLECTIVE ;  /* 0x000000000000791b */ /* 0x003fe20003800000 */
.L_x_9990:
        /* <DEDUP_REMOVED lines=11> */
.L_x_9991:
[----:B------:R-:W-:Y:S02]  /*155b0*/  IMAD.MOV.U32 R13, RZ, RZ, R7 ;  /* 0x000000ffff0d7224 */ /* 0x000fe400078e0007 */
[----:B------:R-:W-:Y:S02]  /*155c0*/  IMAD.MOV.U32 R12, RZ, RZ, 0x6 ;  /* 0x00000006ff0c7424 */ /* 0x000fe400078e00ff */
[----:B------:R-:W-:-:S07]  /*155d0*/  IMAD.MOV.U32 R4, RZ, RZ, R14 ;  /* 0x000000ffff047224 */ /* 0x000fce00078e000e */
[----:B------:R-:W-:Y:S05]  /*155e0*/  WARPSYNC.COLLECTIVE R15, `(.L_x_9992) ;  /* 0x000000000f087348 */ /* 0x000fea0003c00000 */
[----:B------:R0:W1:Y:S02]  /*155f0*/  SHFL.IDX P6, R14, R13, R12, R11 ;  /* 0x0000000c0d0e7389 */ /* 0x00006400000c000b */
[----:B01----:R-:W-:Y:S01]  /*15600*/  ENDCOLLECTIVE ;  /* 0x000000000000791b */ /* 0x003fe20003800000 */
.L_x_9992:
        /* <DEDUP_REMOVED lines=11> */
.L_x_9993:
[----:B------:R-:W-:Y:S02]  /*156c0*/  IMAD.MOV.U32 R13, RZ, RZ, R7 ;  /* 0x000000ffff0d7224 */ /* 0x000fe400078e0007 */
[----:B------:R-:W-:Y:S02]  /*156d0*/  IMAD.MOV.U32 R12, RZ, RZ, 0x7 ;  /* 0x00000007ff0c7424 */ /* 0x000fe400078e00ff */
[----:B------:R-:W-:-:S07]  /*156e0*/  IMAD.MOV.U32 R4, RZ, RZ, R14 ;  /* 0x000000ffff047224 */ /* 0x000fce00078e000e */
[----:B------:R-:W-:Y:S05]  /*156f0*/  WARPSYNC.COLLECTIVE R15, `(.L_x_9994) ;  /* 0x000000000f087348 */ /* 0x000fea0003c00000 */
[----:B------:R0:W1:Y:S02]  /*15700*/  SHFL.IDX P6, R14, R13, R12, R11 ;  /* 0x0000000c0d0e7389 */ /* 0x00006400000c000b */
[----:B01----:R-:W-:Y:S01]  /*15710*/  ENDCOLLECTIVE ;  /* 0x000000000000791b */ /* 0x003fe20003800000 */
.L_x_9994:
        /* <DEDUP_REMOVED lines=11> */
.L_x_9995:
        /* <DEDUP_REMOVED lines=9> */
.L_x_9996:
        /* <DEDUP_REMOVED lines=9> */
.L_x_9997:
[----:B------:R-:W-:Y:S02]  /*158f0*/  IMAD.MOV.U32 R13, RZ, RZ, R19 ;  /* 0x000000ffff0d7224 */ /* 0x000fe400078e0013 */
[----:B------:R-:W-:Y:S02]  /*15900*/  IMAD.MOV.U32 R12, RZ, RZ, 0x1 ;  /* 0x00000001ff0c7424 */ /* 0x000fe400078e00ff */
[----:B------:R-:W-:-:S07]  /*15910*/  IMAD.MOV.U32 R7, RZ, RZ, R14 ;  /* 0x000000ffff077224 */ /* 0x000fce00078e000e */
[----:B------:R-:W-:Y:S05]  /*15920*/  WARPSYNC.COLLECTIVE R15, `(.L_x_9998) ;  /* 0x000000000f087348 */ /* 0x000fea0003c00000 */
[----:B------:R0:W1:Y:S02]  /*15930*/  SHFL.IDX P6, R14, R13, R12, R11 ;  /* 0x0000000c0d0e7389 */ /* 0x00006400000c000b */
[----:B01----:R-:W-:Y:S01]  /*15940*/  ENDCOLLECTIVE ;  /* 0x000000000000791b */ /* 0x003fe20003800000 */
.L_x_9998:
        /* <DEDUP_REMOVED lines=11> */
.L_x_9999:
[----:B------:R-:W-:Y:S05]  /*15a00*/  BRA `(.L_x_10000) ;  /* 0xffffffb400487947 */ /* 0x000fea000383ffff */
.L_x_9881:
[----:B--2---:R2:W3:Y:S02]  /*15a10*/  SYNCS.PHASECHK.TRANS64.TRYWAIT P1, [R3+URZ+0x22840], R26 ;  /* 0x0228401a030075a7 */ /* 0x0044e4000802017f */
[----:B---3--:R-:W-:Y:S05]  /*15a20*/  @!P1 NANOSLEEP.SYNCS 0x989680 ;  /* 0x009896800000995d */ /* 0x008fea0003900000 */
[----:B------:R-:W3:Y:S02]  /*15a30*/  @!P1 SYNCS.PHASECHK.TRANS64 P1, [R3+URZ+0x22840], R26 ;  /* 0x0228401a030095a7 */ /* 0x000ee4000802007f */
[----:B---3--:R-:W-:Y:S05]  /*15a40*/  @!P1 BRA `(.L_x_9881) ;  /* 0xfffffffc00f09947 */ /* 0x008fea000383ffff */
[----:B------:R-:W-:Y:S05]  /*15a50*/  BRA `(.L_x_10001) ;  /* 0xffffffb400887947 */ /* 0x000fea000383ffff */
.L_x_9882:
        /* <DEDUP_REMOVED lines=8> */
.L_x_10003:
[----:B------:R-:W-:Y:S05]  /*15ae0*/  BSYNC B0 ;  /* 0x0000000000007941 */ /* 0x000fea0003800000 */
.L_x_10002:
        /* <DEDUP_REMOVED lines=9> */
.L_x_10004:
[----:B------:R-:W-:Y:S02]  /*15b80*/  VIADD R8, R8, UR44 ;  /* 0x0000002c08087c36 */ /* 0x000fe40008000000 */
[----:B------:R-:W-:Y:S02]  /*15b90*/  IMAD.MOV.U32 R13, RZ, RZ, R7 ;  /* 0x000000ffff0d7224 */ /* 0x000fe400078e0007 */
[----:B------:R-:W-:Y:S01]  /*15ba0*/  IMAD.MOV.U32 R12, RZ, RZ, 0x1 ;  /* 0x00000001ff0c7424 */ /* 0x000fe200078e00ff */
[----:B------:R-:W-:-:S13]  /*15bb0*/  IADD3 R4, P1, R30, R14, RZ ;  /* 0x0000000e1e047210 */ /* 0x000fda0007f3e0ff */
[----:B------:R-:W-:Y:S05]  /*15bc0*/  WARPSYNC.COLLECTIVE R15, `(.L_x_10005) ;  /* 0x000000000f087348 */ /* 0x000fea0003c00000 */
[----:B------:R0:W1:Y:S02]  /*15bd0*/  SHFL.IDX P6, R14, R13, R12, R11 ;  /* 0x0000000c0d0e7389 */ /* 0x00006400000c000b */
[----:B01----:R-:W-:Y:S01]  /*15be0*/  ENDCOLLECTIVE ;  /* 0x000000000000791b */ /* 0x003fe20003800000 */
.L_x_10005:
        /* <DEDUP_REMOVED lines=10> */
.L_x_10006:
[----:B------:R-:W-:Y:S02]  /*15c90*/  IMAD.MOV.U32 R13, RZ, RZ, R7 ;  /* 0x000000ffff0d7224 */ /* 0x000fe400078e0007 */
[----:B------:R-:W-:Y:S01]  /*15ca0*/  IMAD.MOV.U32 R12, RZ, RZ, 0x2 ;  /* 0x00000002ff0c7424 */ /* 0x000fe200078e00ff */
[----:B------:R-:W-:-:S13]  /*15cb0*/  IADD3 R4, P1, R30, R14, RZ ;  /* 0x0000000e1e047210 */ /* 0x000fda0007f3e0ff */
[----:B------:R-:W-:Y:S05]  /*15cc0*/  WARPSYNC.COLLECTIVE R15, `(.L_x_10007) ;  /* 0x000000000f087348 */ /* 0x000fea0003c00000 */
[----:B------:R0:W1:Y:S02]  /*15cd0*/  SHFL.IDX P6, R14, R13, R12, R11 ;  /* 0x0000000c0d0e7389 */ /* 0x00006400000c000b */
[----:B01----:R-:W-:Y:S01]  /*15ce0*/  ENDCOLLECTIVE ;  /* 0x000000000000791b */ /* 0x003fe20003800000 */
.L_x_10007:
        /* <DEDUP_REMOVED lines=10> */
.L_x_10008:
[----:B------:R-:W-:Y:S02]  /*15d90*/  IMAD.MOV.U32 R13, RZ, RZ, R7 ;  /* 0x000000ffff0d7224 */ /* 0x000fe400078e0007 */
[----:B------:R-:W-:Y:S02]  /*15da0*/  IMAD.MOV.U32 R12, RZ, RZ, 0x3 ;  /* 0x00000003ff0c7424 */ /* 0x000fe400078e00ff */
[----:B------:R-:W-:-:S07]  /*15db0*/  IMAD.MOV.U32 R19, RZ, RZ, R14 ;  /* 0x000000ffff137224 */ /* 0x000fce00078e000e */
[----:B------:R-:W-:Y:S05]  /*15dc0*/  WARPSYNC.COLLECTIVE R15, `(.L_x_10009) ;  /* 0x000000000f087348 */ /* 0x000fea0003c00000 */
[----:B------:R0:W1:Y:S02]  /*15dd0*/  SHFL.IDX P6, R14, R13, R12, R11 ;  /* 0x0000000c0d0e7389 */ /* 0x00006400000c000b */
[----:B01----:R-:W-:Y:S01]  /*15de0*/  ENDCOLLECTIVE ;  /* 0x000000000000791b */ /* 0x003fe20003800000 */
.L_x_10009:
        /* <DEDUP_REMOVED lines=11> */
.L_x_10010:
[----:B------:R-:W-:Y:S02]  /*15ea0*/  IMAD.MOV.U32 R13, RZ, RZ, R7 ;  /* 0x000000ffff0d7224 */ /* 0x000fe400078e0007 */
[----:B------:R-:W-:Y:S01]  /*15eb0*/  IMAD.MOV.U32 R12, RZ, RZ, 0x4 ;  /* 0x00000004ff0c7424 */ /* 0x000fe200078e00ff */
[----:B------:R-:W-:-:S13]  /*15ec0*/  IADD3 R4, P1, R30, R14, RZ ;  /* 0x0000000e1e047210 */ /* 0x000fda0007f3e0ff */
[----:B------:R-:W-:Y:S05]  /*15ed0*/  WARPSYNC.COLLECTIVE R15, `(.L_x_10011) ;  /* 0x000000000f087348 */ /* 0x000fea0003c00000 */
[----:B------:R0:W1:Y:S02]  /*15ee0*/  SHFL.IDX P6, R14, R13, R12, R11 ;  /* 0x0000000c0d0e7389 */ /* 0x00006400000c000b */
[----:B01----:R-:W-:Y:S01]  /*15ef0*/  ENDCOLLECTIVE ;  /* 0x000000000000791b */ /* 0x003fe20003800000 */
.L_x_10011:
        /* <DEDUP_REMOVED lines=10> */
.L_x_10012:
[----:B------:R-:W-:Y:S02]  /*15fa0*/  IMAD.MOV.U32 R13, RZ, RZ, R7 ;  /* 0x000000ffff0d7224 */ /* 0x000fe400078e0007 */
[----:B------:R-:W-:Y:S02]  /*15fb0*/  IMAD.MOV.U32 R12, RZ, RZ, 0x5 ;  /* 0x00000005ff0c7424 */ /* 0x000fe400078e00ff */
[----:B------:R-:W-:-:S07]  /*15fc0*/  IMAD.MOV.U32 R19, RZ, RZ, R14 ;  /* 0x000000ffff137224 */ /* 0x000fce00078e000e */
[----:B------:R-:W-:Y:S05]  /*15fd0*/  WARPSYNC.COLLECTIVE R15, `(.L_x_10013) ;  /* 0x000000000f087348 */ /* 0x000fea0003c00000 */
[----:B------:R0:W1:Y:S02]  /*15fe0*/  SHFL.IDX P6, R14, R13, R12, R11 ;  /* 0x0000000c0d0e7389 */ /* 0x00006400000c000b */
[----:B01----:R-:W-:Y:S01]  /*15ff0*/  ENDCOLLECTIVE ;  /* 0x000000000000791b */ /* 0x003fe20003800000 */
.L_x_10013:
        /* <DEDUP_REMOVED lines=11> */
.L_x_10014:
        /* <DEDUP_REMOVED lines=8> */
.L_x_10015:
        /* <DEDUP_REMOVED lines=9> */
.L_x_10016:
[----:B------:R-:W-:Y:S02]  /*161c0*/  IMAD.MOV.U32 R13, RZ, RZ, R7 ;  /* 0x000000ffff0d7224 */ /* 0x000fe400078e0007 */
[----:B------:R-:W-:Y:S02]  /*161d0*/  IMAD.MOV.U32 R12, RZ, RZ, 0x7 ;  /* 0x00000007ff0c7424 */ /* 0x000fe400078e00ff */
[----:B------:R-:W-:-:S07]  /*161e0*/  IMAD.MOV.U32 R19, RZ, RZ, R14 ;  /* 0x000000ffff137224 */ /* 0x000fce00078e000e */
[----:B------:R-:W-:Y:S05]  /*161f0*/  WARPSYNC.COLLECTIVE R15, `(.L_x_10017) ;  /* 0x000000000f087348 */ /* 0x000fea0003c00000 */
[----:B------:R0:W1:Y:S02]  /*16200*/  SHFL.IDX P6, R14, R13, R12, R11 ;  /* 0x0000000c0d0e7389 */ /* 0x00006400000c000b */
[----:B01----:R-:W-:Y:S01]  /*16210*/  ENDCOLLECTIVE ;  /* 0x000000000000791b */ /* 0x003fe20003800000 */
.L_x_10017:
        /* <DEDUP_REMOVED lines=11> */
.L_x_10018:
        /* <DEDUP_REMOVED lines=9> */
.L_x_10019:
        /* <DEDUP_REMOVED lines=9> */
.L_x_10020:
[----:B------:R-:W-:Y:S02]  /*163f0*/  IMAD.MOV.U32 R13, RZ, RZ, R10 ;  /* 0x000000ffff0d7224 */ /* 0x000fe400078e000a */
[----:B------:R-:W-:Y:S02]  /*16400*/  IMAD.MOV.U32 R12, RZ, RZ, 0x1 ;  /* 0x00000001ff0c7424 */ /* 0x000fe400078e00ff */
[----:B------:R-:W-:-:S07]  /*16410*/  IMAD.MOV.U32 R7, RZ, RZ, R14 ;  /* 0x000000ffff077224 */ /* 0x000fce00078e000e */
[----:B------:R-:W-:Y:S05]  /*16420*/  WARPSYNC.COLLECTIVE R15, `(.L_x_10021) ;  /* 0x000000000f087348 */ /* 0x000fea0003c00000 */
[----:B------:R0:W1:Y:S02]  /*16430*/  SHFL.IDX P6, R14, R13, R12, R11 ;  /* 0x0000000c0d0e7389 */ /* 0x00006400000c000b */
[----:B01----:R-:W-:Y:S01]  /*16440*/  ENDCOLLECTIVE ;  /* 0x000000000000791b */ /* 0x003fe20003800000 */
.L_x_10021:
        /* <DEDUP_REMOVED lines=11> */
.L_x_10022:
[----:B------:R-:W-:Y:S05]  /*16500*/  BRA `(.L_x_10023) ;  /* 0xffffffb0002c7947 */ /* 0x000fea000383ffff */
.L_x_9885:
[----:B0-----:R0:W1:Y:S02]  /*16510*/  SYNCS.PHASECHK.TRANS64.TRYWAIT P2, [R6+URZ+0x22870], R3 ;  /* 0x02287003060075a7 */ /* 0x001064000804017f */
[----:B-1----:R-:W-:Y:S05]  /*16520*/  @!P2 NANOSLEEP.SYNCS 0x989680 ;  /* 0x009896800000a95d */ /* 0x002fea0003900000 */
[----:B------:R-:W1:Y:S02]  /*16530*/  @!P2 SYNCS.PHASECHK.TRANS64 P2, [R6+URZ+0x22870], R3 ;  /* 0x022870030600a5a7 */ /* 0x000e64000804007f */
[----:B-1----:R-:W-:Y:S05]  /*16540*/  @!P2 BRA `(.L_x_9885) ;  /* 0xfffffffc00f0a947 */ /* 0x002fea000383ffff */
[----:B------:R-:W-:Y:S05]  /*16550*/  BRA `(.L_x_10024) ;  /* 0xffffffb000847947 */ /* 0x000fea000383ffff */
.L_x_9887:
[----:B0-----:R0:W1:Y:S02]  /*16560*/  SYNCS.PHASECHK.TRANS64.TRYWAIT P2, [R6+URZ+0x22860], R3 ;  /* 0x02286003060075a7 */ /* 0x001064000804017f */
[----:B-1----:R-:W-:Y:S05]  /*16570*/  @!P2 NANOSLEEP.SYNCS 0x989680 ;  /* 0x009896800000a95d */ /* 0x002fea0003900000 */
[----:B------:R-:W1:Y:S02]  /*16580*/  @!P2 SYNCS.PHASECHK.TRANS64 P2, [R6+URZ+0x22860], R3 ;  /* 0x022860030600a5a7 */ /* 0x000e64000804007f */
[----:B-1----:R-:W-:Y:S05]  /*16590*/  @!P2 BRA `(.L_x_9887) ;  /* 0xfffffffc00f0a947 */ /* 0x002fea000383ffff */
[----:B------:R-:W-:Y:S05]  /*165a0*/  BRA `(.L_x_10025) ;  /* 0xffffffb000947947 */ /* 0x000fea000383ffff */
.L_x_9894:
[----:B0-----:R0:W1:Y:S02]  /*165b0*/  SYNCS.PHASECHK.TRANS64.TRYWAIT P0, [R16+URZ+0x22870], R3 ;  /* 0x02287003100075a7 */ /* 0x001064000800017f */
[----:B-1----:R-:W-:Y:S05]  /*165c0*/  @!P0 NANOSLEEP.SYNCS 0x989680 ;  /* 0x009896800000895d */ /* 0x002fea0003900000 */
[----:B------:R-:W1:Y:S02]  /*165d0*/  @!P0 SYNCS.PHASECHK.TRANS64 P0, [R16+URZ+0x22870], R3 ;  /* 0x02287003100085a7 */ /* 0x000e64000800007f */
[----:B-1----:R-:W-:Y:S05]  /*165e0*/  @!P0 BRA `(.L_x_9894) ;  /* 0xfffffffc00f08947 */ /* 0x002fea000383ffff */
[----:B------:R-:W-:Y:S05]  /*165f0*/  BRA `(.L_x_10026) ;  /* 0xffffffb800387947 */ /* 0x000fea000383ffff */
.L_x_9896:
[----:B0-----:R0:W1:Y:S02]  /*16600*/  SYNCS.PHASECHK.TRANS64.TRYWAIT P0, [R16+URZ+0x22860], R5 ;  /* 0x02286005100075a7 */ /* 0x001064000800017f */
[----:B-1----:R-:W-:Y:S05]  /*16610*/  @!P0 NANOSLEEP.SYNCS 0x989680 ;  /* 0x009896800000895d */ /* 0x002fea0003900000 */
[----:B------:R-:W1:Y:S02]  /*16620*/  @!P0 SYNCS.PHASECHK.TRANS64 P0, [R16+URZ+0x22860], R5 ;  /* 0x02286005100085a7 */ /* 0x000e64000800007f */
[----:B-1----:R-:W-:Y:S05]  /*16630*/  @!P0 BRA `(.L_x_9896) ;  /* 0xfffffffc00f08947 */ /* 0x002fea000383ffff */
[----:B------:R-:W-:Y:S05]  /*16640*/  BRA `(.L_x_10027) ;  /* 0xffffffb800587947 */ /* 0x000fea000383ffff */
.L_x_9899:
[----:B0-----:R0:W1:Y:S02]  /*16650*/  SYNCS.PHASECHK.TRANS64.TRYWAIT P0, [R5+URZ+0x22820], R2 ;  /* 0x02282002050075a7 */ /* 0x001064000800017f */
[----:B-1----:R-:W-:Y:S05]  /*16660*/  @!P0 NANOSLEEP.SYNCS 0x989680 ;  /* 0x009896800000895d */ /* 0x002fea0003900000 */
[----:B------:R-:W1:Y:S02]  /*16670*/  @!P0 SYNCS.PHASECHK.TRANS64 P0, [R5+URZ+0x22820], R2 ;  /* 0x02282002050085a7 */ /* 0x000e64000800007f */
[----:B-1----:R-:W-:Y:S05]  /*16680*/  @!P0 BRA `(.L_x_9899) ;  /* 0xfffffffc00f08947 */ /* 0x002fea000383ffff */
[----:B------:R-:W-:Y:S05]  /*16690*/  BRA `(.L_x_10028) ;  /* 0xffffffbc00dc7947 */ /* 0x000fea000383ffff */
.L_x_9901:
[----:B0-----:R0:W1:Y:S02]  /*166a0*/  SYNCS.PHASECHK.TRANS64.TRYWAIT P1, [R4+URZ+0x22840], R3 ;  /* 0x02284003040075a7 */ /* 0x001064000802017f */
[----:B-1----:R-:W-:Y:S05]  /*166b0*/  @!P1 NANOSLEEP.SYNCS 0x989680 ;  /* 0x009896800000995d */ /* 0x002fea0003900000 */
[----:B------:R-:W1:Y:S02]  /*166c0*/  @!P1 SYNCS.PHASECHK.TRANS64 P1, [R4+URZ+0x22840], R3 ;  /* 0x02284003040095a7 */ /* 0x000e64000802007f */
[----:B-1----:R-:W-:Y:S05]  /*166d0*/  @!P1 BRA `(.L_x_9901) ;  /* 0xfffffffc00f09947 */ /* 0x002fea000383ffff */
[----:B------:R-:W-:Y:S05]  /*166e0*/  BRA `(.L_x_10029) ;  /* 0xffffffc000187947 */ /* 0x000fea000383ffff */
.L_x_9903:
[----:B-1----:R1:W2:Y:S02]  /*166f0*/  SYNCS.PHASECHK.TRANS64.TRYWAIT P1, [R5+URZ+0x22840], R0 ;  /* 0x02284000050075a7 */ /* 0x0022a4000802017f */
[----:B--2---:R-:W-:Y:S05]  /*16700*/  @!P1 NANOSLEEP.SYNCS 0x989680 ;  /* 0x009896800000995d */ /* 0x004fea0003900000 */
[----:B------:R-:W2:Y:S02]  /*16710*/  @!P1 SYNCS.PHASECHK.TRANS64 P1, [R5+URZ+0x22840], R0 ;  /* 0x02284000050095a7 */ /* 0x000ea4000802007f */
[----:B--2---:R-:W-:Y:S05]  /*16720*/  @!P1 BRA `(.L_x_9903) ;  /* 0xfffffffc00f09947 */ /* 0x004fea000383ffff */
[----:B------:R-:W-:Y:S05]  /*16730*/  BRA `(.L_x_10030) ;  /* 0xffffffc000247947 */ /* 0x000fea000383ffff */
.L_x_9905:
[----:B--2---:R2:W3:Y:S02]  /*16740*/  SYNCS.PHASECHK.TRANS64.TRYWAIT P1, [R4+URZ+0x22860], R3 ;  /* 0x02286003040075a7 */ /* 0x0044e4000802017f */
[----:B---3--:R-:W-:Y:S05]  /*16750*/  @!P1 NANOSLEEP.SYNCS 0x989680 ;  /* 0x009896800000995d */ /* 0x008fea0003900000 */
[----:B------:R-:W3:Y:S02]  /*16760*/  @!P1 SYNCS.PHASECHK.TRANS64 P1, [R4+URZ+0x22860], R3 ;  /* 0x02286003040095a7 */ /* 0x000ee4000802007f */
[----:B---3--:R-:W-:Y:S05]  /*16770*/  @!P1 BRA `(.L_x_9905) ;  /* 0xfffffffc00f09947 */ /* 0x008fea000383ffff */
[----:B------:R-:W-:Y:S05]  /*16780*/  BRA `(.L_x_10031) ;  /* 0xffffffc000207947 */ /* 0x000fea000383ffff */
.L_x_9907:
[----:B---3--:R3:W4:Y:S02]  /*16790*/  SYNCS.PHASECHK.TRANS64.TRYWAIT P1, [R5+URZ+0x22860], R0 ;  /* 0x02286000050075a7 */ /* 0x008724000802017f */
[----:B----4-:R-:W-:Y:S05]  /*167a0*/  @!P1 NANOSLEEP.SYNCS 0x989680 ;  /* 0x009896800000995d */ /* 0x010fea0003900000 */
[----:B------:R-:W4:Y:S02]  /*167b0*/  @!P1 SYNCS.PHASECHK.TRANS64 P1, [R5+URZ+0x22860], R0 ;  /* 0x02286000050095a7 */ /* 0x000f24000802007f */
[----:B----4-:R-:W-:Y:S05]  /*167c0*/  @!P1 BRA `(.L_x_9907) ;  /* 0xfffffffc00f09947 */ /* 0x010fea000383ffff */
[----:B------:R-:W-:Y:S05]  /*167d0*/  BRA `(.L_x_10032) ;  /* 0xffffffc0001c7947 */ /* 0x000fea000383ffff */
.L_x_9909:
[----:B----4-:R4:W0:Y:S02]  /*167e0*/  SYNCS.PHASECHK.TRANS64.TRYWAIT P1, [R4+URZ+0x22880], R3 ;  /* 0x02288003040075a7 */ /* 0x010824000802017f */
[----:B0-----:R-:W-:Y:S05]  /*167f0*/  @!P1 NANOSLEEP.SYNCS 0x989680 ;  /* 0x009896800000995d */ /* 0x001fea0003900000 */
[----:B------:R-:W0:Y:S02]  /*16800*/  @!P1 SYNCS.PHASECHK.TRANS64 P1, [R4+URZ+0x22880], R3 ;  /* 0x02288003040095a7 */ /* 0x000e24000802007f */
[----:B0-----:R-:W-:Y:S05]  /*16810*/  @!P1 BRA `(.L_x_9909) ;  /* 0xfffffffc00f09947 */ /* 0x001fea000383ffff */
[----:B------:R-:W-:Y:S05]  /*16820*/  BRA `(.L_x_10033) ;  /* 0xffffffc000187947 */ /* 0x000fea000383ffff */
.L_x_10034:
        /* <DEDUP_REMOVED lines=13> */
.L_x_16290:


//--------------------- .text._ZN7cutlass13device_kernelIN5flash11enable_sm90INS1_16FlashAttnFwdSm90INS1_25CollectiveMainloopFwdSm90ILi2EN4cute5tupleIJNS5_1CILi1EEES8_S8_EEENS6_IJNS7_ILi128EEENS7_ILi160EEESA_EEELi128ENS_12float_e4m3_tEfNS_4arch4Sm90ELb1ELb0ELb0ELb1ELb1ELb0ELb0ELb1ELb1ELb1ELb1ELb0EEENS1_21CollectiveEpilogueFwdINS6_IJSA_SA_SB_EEES9_NS_10bfloat16_tESF_Li256ELb1ELb1ELb1ELb1EEENS1_36VarlenDynamicPersistentTileSchedulerILi128ELi160ELi256ELi128ELb1ELb1ELb1ELb1ELb1ELb1EEEEEEEEEvNT_6ParamsE --------------------------
	.section	.text._ZN7cutlass13device_kernelIN5flash11enable_sm90INS1_16FlashAttnFwdSm90INS1_25CollectiveMainloopFwdSm90ILi2EN4cute5tupleIJNS5_1CILi1EEES8_S8_EEENS6_IJNS7_ILi128EEENS7_ILi160EEESA_EEELi128ENS_12float_e4m3_tEfNS_4arch4Sm90ELb1ELb0ELb0ELb1ELb1ELb0ELb0ELb1ELb1ELb1ELb1ELb0EEENS1_21CollectiveEpilogueFwdINS6_IJSA_SA_SB_EEES9_NS_10bfloat16_tESF_Li256ELb1ELb1ELb1ELb1EEENS1_36VarlenDynamicPersistentTileSchedulerILi128ELi160ELi256ELi128ELb1ELb1ELb1ELb1ELb1ELb1EEEEEEEEEvNT_6ParamsE,"ax",@progbits
	.align	128
.text._ZN7cutlass13device_kernelIN5flash11enable_sm90INS1_16FlashAttnFwdSm90INS1_25CollectiveMainloopFwdSm90ILi2EN4cute5tupleIJNS5_1CILi1EEES8_S8_EEENS6_IJNS7_ILi128EEENS7_ILi160EEESA_EEELi128ENS_12float_e4m3_tEfNS_4arch4Sm90ELb1ELb0ELb0ELb1ELb1ELb0ELb0ELb1ELb1ELb1ELb1ELb0EEENS1_21CollectiveEpilogueFwdINS6_IJSA_SA_SB_EEES9_NS_10bfloat16_tESF_Li256ELb1ELb1ELb1ELb1EEENS1_36VarlenDynamicPersistentTileSchedulerILi128ELi160ELi256ELi128ELb1ELb1ELb1ELb1ELb1ELb1EEEEEEEEEvNT_6ParamsE:
        .type           _ZN7cutlass13device_kernelIN5flash11enable_sm90INS1_16FlashAttnFwdSm90INS1_25CollectiveMainloopFwdSm90ILi2EN4cute5tupleIJNS5_1CILi1EEES8_S8_EEENS6_IJNS7_ILi128EEENS7_ILi160EEESA_EEELi128ENS_12float_e4m3_tEfNS_4arch4Sm90ELb1ELb0ELb0ELb1ELb1ELb0ELb0ELb1ELb1ELb1ELb1ELb0EEENS1_21CollectiveEpilogueFwdINS6_IJSA_SA_SB_EEES9_NS_10bfloat16_tESF_Li256ELb1ELb1ELb1ELb1EEENS1_36VarlenDynamicPersistentTileSchedulerILi128ELi160ELi256ELi128ELb1ELb1ELb1ELb1ELb1ELb1EEEEEEEEEvNT_6ParamsE,@function
        .size           _ZN7cutlass13device_kernelIN5flash11enable_sm90INS1_16FlashAttnFwdSm90INS1_25CollectiveMainloopFwdSm90ILi2EN4cute5tupleIJNS5_1CILi1EEES8_S8_EEENS6_IJNS7_ILi128EEENS7_ILi160EEESA_EEELi128ENS_12float_e4m3_tEfNS_4arch4Sm90ELb1ELb0ELb0ELb1ELb1ELb0ELb0ELb1ELb1ELb1ELb1ELb0EEENS1_21CollectiveEpilogueFwdINS6_IJSA_SA_SB_EEES9_NS_10bfloat16_tESF_Li256ELb1ELb1ELb1ELb1EEENS1_36VarlenDynamicPersistentTileSchedulerILi128ELi160ELi256ELi128ELb1ELb1ELb1ELb1ELb1ELb1EEEEEEEEEvNT_6ParamsE,(.L_x_16291 - _ZN7cutlass13device_kernelIN5flash11enable_sm90INS1_16FlashAttnFwdSm90INS1_25CollectiveMainloopFwdSm90ILi2EN4cute5tupleIJNS5_1CILi1EEES8_S8_EEENS6_IJNS7_ILi128EEENS7_ILi160EEESA_EEELi128ENS_12float_e4m3_tEfNS_4arch4Sm90ELb1ELb0ELb0ELb1ELb1ELb0ELb0ELb1ELb1ELb1ELb1ELb0EEENS1_21CollectiveEpilogueFwdINS6_IJSA_SA_SB_EEES9_NS_10bfloat16_tESF_Li256ELb1ELb1ELb1ELb1EEENS1_36VarlenDynamicPersistentTileSchedulerILi128ELi160ELi256ELi128ELb1ELb1ELb1ELb1ELb1ELb1EEEEEEEEEvNT_6ParamsE)
        .other          _ZN7cutlass13device_kernelIN5flash11enable_sm90INS1_16FlashAttnFwdSm90INS1_25CollectiveMainloopFwdSm90ILi2EN4cute5tupleIJNS5_1CILi1EEES8_S8_EEENS6_IJNS7_ILi128EEENS7_ILi160EEESA_EEELi128ENS_12float_e4m3_tEfNS_4arch4Sm90ELb1ELb0ELb0ELb1ELb1ELb0ELb0ELb1ELb1ELb1ELb1ELb0EEENS1_21CollectiveEpilogueFwdINS6_IJSA_SA_SB_EEES9_NS_10bfloat16_tESF_Li256ELb1ELb1ELb1ELb1EEENS1_36VarlenDynamicPersistentTileSchedulerILi128ELi160ELi256ELi128ELb1ELb1ELb1ELb1ELb1ELb1EEEEEEEEEvNT_6ParamsE,@"STO_CUDA_ENTRY STV_DEFAULT"
_ZN7cutlass13device_kernelIN5flash11enable_sm90INS1_16FlashAttnFwdSm90INS1_25CollectiveMainloopFwdSm90ILi2EN4cute5tupleIJNS5_1CILi1EEES8_S8_EEENS6_IJNS7_ILi128EEENS7_ILi160EEESA_EEELi128ENS_12float_e4m3_tEfNS_4arch4Sm90ELb1ELb0ELb0ELb1ELb1ELb0ELb0ELb1ELb1ELb1ELb1ELb0EEENS1_21CollectiveEpilogueFwdINS6_IJSA_SA_SB_EEES9_NS_10bfloat16_tESF_Li256ELb1ELb1ELb1ELb1EEENS1_36VarlenDynamicPersistentTileSchedulerILi128ELi160ELi256ELi128ELb1ELb1ELb1ELb1ELb1ELb1EEEEEEEEEvNT_6ParamsE:
        /* <DEDUP_REMOVED lines=45> */
.L_x_10035:
        /* <DEDUP_REMOVED lines=22> */
.L_x_10036:
        /* <DEDUP_REMOVED lines=18> */
.L_x_10037:
        /* <DEDUP_REMOVED lines=22> */
.L_x_10038:
        /* <DEDUP_REMOVED lines=24> */
.L_x_10039:
        /* <DEDUP_REMOVED lines=8> */
.L_x_10041:
        /* <DEDUP_REMOVED lines=29> */
[----:B------:R-:W-:Y:S01]  /*0a80*/  LEA.HI R2, R3, R224, RZ, 0x4 ;  /* 0x000000e003027211 */ /* 0x000fe200078f20ff */
[----:B------:R-:W-:Y:S01]  /*0a90*/  IMAD.SHL.U32 R4, R4, 0x20, RZ ;  /* 0x0000002004047824 */ /* 0x000fe200078e00ff */
[----:B------:R-:W-:Y:S01]  /*0aa0*/  SHF.R.S32.HI R219, RZ, 0x7, R0 ;  /* 0x00000007ffdb7819 */ /* 0x000fe20000011400 */
[----:B------:R-:W-:Y:S01]  /*0ab0*/  IMAD.IADD R203, R224, 0x1, -R203 ;  /* 0x00000001e0cb7824 */ /* 0x000fe200078e0acb */
[----:B------:R-:W-:Y:S02]  /*0ac0*/  SHF.R.S32.HI R7, RZ, 0x4, R2 ;  /* 0x00000004ff077819 */ /* 0x000fe40000011402 */
[----:B------:R-:W-:Y:S02]  /*0ad0*/  LOP3.LUT R5, R2, 0x3fffff0, RZ, 0xc0, !PT ;  /* 0x03fffff002057812 */ /* 0x000fe400078ec0ff */
[----:B------:R-:W-:-:S02]  /*0ae0*/  SHF.R.S32.HI R6, RZ, 0x1f, R203 ;  /* 0x0000001fff067819 */ /* 0x000fc400000114cb */
[----:B------:R-:W-:Y:S01]  /*0af0*/  LOP3.LUT R4, R4, 0xfffffc00, RZ, 0xc0, !PT ;  /* 0xfffffc0004047812 */ /* 0x000fe200078ec0ff */
[----:B------:R-:W-:Y:S01]  /*0b00*/  IMAD.IADD R5, R224, 0x1, -R5 ;  /* 0x00000001e0057824 */ /* 0x000fe200078e0a05 */
[----:B------:R-:W-:Y:S02]  /*0b10*/  LEA.HI R2, R2, R7, RZ, 0x1 ;  /* 0x0000000702027211 */ /* 0x000fe400078f08ff */
[----:B------:R-:W-:Y:S01]  /*0b20*/  LEA.HI R8, R6, R203, RZ, 0x2 ;  /* 0x000000cb06087211 */ /* 0x000fe200078f10ff */
[----:B------:R-:W-:Y:S01]  /*0b30*/  IMAD R5, R5, 0x40, R4 ;  /* 0x0000004005057824 */ /* 0x000fe200078e0204 */
[----:B------:R-:W-:Y:S02]  /*0b40*/  LOP3.LUT R2, R2, 0x1ffffffe, RZ, 0xc0, !PT ;  /* 0x1ffffffe02027812 */ /* 0x000fe400078ec0ff */
[----:B------:R-:W-:Y:S02]  /*0b50*/  LEA.HI R4, R3, R224, RZ, 0x2 ;  /* 0x000000e003047211 */ /* 0x000fe400078f10ff */
[----:B------:R-:W-:Y:S01]  /*0b60*/  SHF.R.S32.HI R9, RZ, 0x2, R8 ;  /* 0x00000002ff097819 */ /* 0x000fe20000011408 */
[----:B------:R-:W-:Y:S01]  /*0b70*/  IMAD.IADD R2, R7, 0x1, -R2 ;  /* 0x0000000107027824 */ /* 0x000fe200078e0a02 */
[----:B------:R-:W-:-:S02]  /*0b80*/  SHF.R.S32.HI R10, RZ, 0x1f, R8 ;  /* 0x0000001fff0a7819 */ /* 0x000fc40000011408 */
[----:B------:R-:W-:Y:S01]  /*0b90*/  LOP3.LUT R7, R4, 0xfffffffc, RZ, 0xc0, !PT ;  /* 0xfffffffc04077812 */ /* 0x000fe200078ec0ff */
[----:B------:R-:W-:Y:S01]  /*0ba0*/  IMAD R221, R2, 0x8, R5 ;  /* 0x0000000802dd7824 */ /* 0x000fe200078e0205 */
[----:B------:R-:W-:Y:S02]  /*0bb0*/  LEA.HI R3, R3, R224, RZ, 0x3 ;  /* 0x000000e003037211 */ /* 0x000fe400078f18ff */
[----:B------:R-:W-:Y:S01]  /*0bc0*/  LEA.HI R10, R10, R9, RZ, 0x3 ;  /* 0x000000090a0a7211 */ /* 0x000fe200078f18ff */
[----:B------:R-:W-:Y:S01]  /*0bd0*/  IMAD.IADD R7, R224, 0x1, -R7 ;  /* 0x00000001e0077824 */ /* 0x000fe200078e0a07 */
        /* <DEDUP_REMOVED lines=8> */
[----:B------:R-:W-:Y:S01]  /*0c60*/  LEA.HI R2, R7, R7, RZ, 0x1 ;  /* 0x0000000707027211 */ /* 0x000fe200078f08ff */
[----:B------:R-:W-:Y:S01]  /*0c70*/  IMAD.SHL.U32 R16, R22, 0x8, RZ ;  /* 0x0000000816107824 */ /* 0x000fe200078e00ff */
[----:B------:R-:W-:Y:S01]  /*0c80*/  SHF.R.S32.HI R6, RZ, 0x5, R6 ;  /* 0x00000005ff067819 */ /* 0x000fe20000011406 */
[----:B------:R-:W-:Y:S01]  /*0c90*/  IMAD.SHL.U32 R17, R8, 0x2, RZ ;  /* 0x0000000208117824 */ /* 0x000fe200078e00ff */
[----:B------:R-:W-:Y:S01]  /*0ca0*/  LOP3.LUT R0, R0, 0x3fffffe, RZ, 0xc0, !PT ;  /* 0x03fffffe00007812 */ /* 0x000fe200078ec0ff */
[----:B------:R-:W-:Y:S01]  /*0cb0*/  VIADD R19, R16, 0x40 ;  /* 0x0000004010137836 */ /* 0x000fe20000000000 */
[----:B------:R-:W-:Y:S01]  /*0cc0*/  LOP3.LUT R2, R2, 0x1ffffffe, RZ, 0xc0, !PT ;  /* 0x1ffffffe02027812 */ /* 0x000fe200078ec0ff */
[----:B------:R-:W-:Y:S01]  /*0cd0*/  IMAD R9, R6, 0x10, R9 ;  /* 0x0000001006097824 */ /* 0x000fe200078e0209 */
        /* <DEDUP_REMOVED lines=35> */
[----:B------:R-:W-:-:S03]  /*0f10*/  SHF.R.S32.HI R204, RZ, 0x1f, R23 ;  /* 0x0000001fffcc7819 */ /* 0x000fc60000011417 */
[----:B------:R-:W-:-:S07]  /*0f20*/  IMAD R18, R7, 0x8, R220 ;  /* 0x0000000807127824 */ /* 0x000fce00078e02dc */
.L_x_10105:
[----:B0-234-:R-:W0:Y:S01]  /*0f30*/  LDC.64 R2, c[0x0][0xc88] ;  /* 0x00032200ff027b82 */ /* 0x01de220000000a00 */
[----:B------:R-:W-:Y:S01]  /*0f40*/  ULDC.64 UR8, c[0x0][0xa28] ;  /* 0x00028a0000087ab9 */ /* 0x000fe20000000a00 */
[----:B------:R-:W-:Y:S01]  /*0f50*/  ULDC.64 UR10, c[0x0][0xa18] ;  /* 0x00028600000a7ab9 */ /* 0x000fe20000000a00 */
[----:B------:R-:W-:Y:S01]  /*0f60*/  ULDC UR4, c[0x0][0x424] ;  /* 0x0001090000047ab9 */ /* 0x000fe20000000800 */
[----:B------:R-:W-:Y:S01]  /*0f70*/  ULDC UR7, c[0x0][0x2f0] ;  /* 0x0000bc0000077ab9 */ /* 0x000fe20000000800 */
[----:B0-----:R-:W-:-:S06]  /*0f80*/  IMAD.WIDE R2, R31, 0x4, R2 ;  /* 0x000000041f027825 */ /* 0x001fcc00078e0202 */
[----:B------:R-:W2:Y:S01]  /*0f90*/  LDG.E R2, desc[UR56][R2.64] ;  /* 0x0000003802027981 */ /* 0x000ea2000c1e1900 */
[----:B------:R-:W-:Y:S02]  /*0fa0*/  UISETP.NE.U32.AND UP0, UPT, UR8, URZ, UPT ;  /* 0x0000003f0800728c */ /* 0x000fe4000bf05070 */
        /* <DEDUP_REMOVED lines=44> */
.L_x_10042:
        /* <DEDUP_REMOVED lines=8> */
.L_x_10043:
        /* <DEDUP_REMOVED lines=13> */
.L_x_10044:
        /* <DEDUP_REMOVED lines=99> */
.L_x_10045:
        /* <DEDUP_REMOVED lines=26> */
[----:B------:R-:W-:Y:S01]  /*1b90*/  UISETP.GT.AND UP0, UPT, UR55, UR40, UPT ;  /* 0x000000283700728c */ /* 0x000fe2000bf04270 */
[----:B------:R-:W-:-:S02]  /*1ba0*/  CS2R R56, SRZ ;  /* 0x0000000000387805 */ /* 0x000fc4000001ff00 */
[----:B------:R-:W-:Y:S02]  /*1bb0*/  CS2R R60, SRZ ;  /* 0x00000000003c7805 */ /* 0x000fe4000001ff00 */
[----:B------:R-:W-:Y:S02]  /*1bc0*/  CS2R R90, SRZ ;  /* 0x00000000005a7805 */ /* 0x000fe4000001ff00 */
[----:B------:R-:W-:Y:S02]  /*1bd0*/  CS2R R62, SRZ ;  /* 0x00000000003e7805 */ /* 0x000fe4000001ff00 */
[----:B------:R-:W-:Y:S02]  /*1be0*/  CS2R R58, SRZ ;  /* 0x00000000003a7805 */ /* 0x000fe4000001ff00 */
[----:B------:R-:W-:Y:S02]  /*1bf0*/  PLOP3.LUT P1, PT, PT, PT, UP0, 0x80, 0x0 ;  /* 0x000000000000781c */ /* 0x000fe40003f2f008 */
        /* <DEDUP_REMOVED lines=44> */
.L_x_10047:
        /* <DEDUP_REMOVED lines=9> */
.L_x_10206:
[----:B------:R-:W-:Y:S05]  /*1f50*/  @!P1 BRA `(.L_x_10049) ;  /* 0x0000000000049947 */ /* 0x000fea0003800000 */
[----:B------:R-:W-:Y:S01]  /*1f60*/  BPT.TRAP 0x1 ;  /* 0x000000040000795c */ /* 0x000fe20000300000 */
.L_x_10049:
[----:B0-----:R-:W-:Y:S02]  /*1f70*/  IMAD.U32 R0, RZ, RZ, UR48 ;  /* 0x00000030ff007e24 */ /* 0x001fe4000f8e00ff */
[----:B------:R-:W-:-:S03]  /*1f80*/  IMAD.U32 R3, RZ, RZ, UR49 ;  /* 0x00000031ff037e24 */ /* 0x000fc6000f8e00ff */
[----:B------:R-:W-:Y:S02]  /*1f90*/  LEA R0, R0, UR43, 0x3 ;  /* 0x0000002b00007c11 */ /* 0x000fe4000f8e18ff */
[----:B------:R-:W-:-:S04]  /*1fa0*/  SHF.L.U32 R3, R3, 0x1f, RZ ;  /* 0x0000001f03037819 */ /* 0x000fc800000006ff */
[----:B------:R0:W1:Y:S01]  /*1fb0*/  SYNCS.PHASECHK.TRANS64.TRYWAIT P0, [R0+URZ+0x22830], R3 ;  /* 0x02283003000075a7 */ /* 0x000062000800017f */
[----:B------:R-:W-:Y:S05]  /*1fc0*/  @!P1 BRA `(.L_x_10050) ;  /* 0x0000000000049947 */ /* 0x000fea0003800000 */
[----:B------:R-:W-:Y:S01]  /*1fd0*/  BPT.TRAP 0x1 ;  /* 0x000000040000795c */ /* 0x000fe20000300000 */
.L_x_10050:
[----:B-1----:R-:W-:Y:S05]  /*1fe0*/  @P0 BRA `(.L_x_10051) ;  /* 0x0000000000080947 */ /* 0x002fea0003800000 */
[----:B------:R-:W1:Y:S02]  /*1ff0*/  SYNCS.PHASECHK.TRANS64.TRYWAIT P0, [R0+URZ+0x22830], R3 ;  /* 0x02283003000075a7 */ /* 0x000e64000800017f */
[----:B-1----:R-:W-:Y:S05]  /*2000*/  @!P0 BRA `(.L_x_10052) ;  /* 0x0000015000208947 */ /* 0x002fea0003800000 */
.L_x_10051:
[----:B------:R-:W-:-:S04]  /*2010*/  UIADD3 UR4, UR43, 0x18400, URZ ;  /* 0x000184002b047890 */ /* 0x000fc8000fffe03f */
[----:B------:R-:W-:-:S04]  /*2020*/  USHF.R.U32.HI UR4, URZ, 0x4, UR4 ;  /* 0x000000043f047899 */ /* 0x000fc80008011604 */
[----:B------:R-:W-:-:S06]  /*2030*/  ULOP3.LUT UR4, UR4, 0x3fff, URZ, 0xc0, !UPT ;  /* 0x00003fff04047892 */ /* 0x000fcc000f8ec03f */
[----:B01----:R-:W-:Y:S01]  /*2040*/  IMAD.U32 R3, RZ, RZ, UR4 ;  /* 0x00000004ff037e24 */ /* 0x003fe2000f8e00ff */
        /* <DEDUP_REMOVED lines=131> */
.L_x_10053:
        /* <DEDUP_REMOVED lines=14> */
[----:B------:R-:W-:Y:S01]  /*2960*/  @P0 IMAD.HI.U32 R2, R10, UR6, RZ ;  /* 0x000000060a020c27 */ /* 0x000fe2000f8e00ff */
[----:B------:R-:W-:-:S04]  /*2970*/  @UP0 ULDC UR6, c[0x0][0x450] ;  /* 0x0001140000060ab9 */ /* 0x000fc80000000800 */
[----:B------:R-:W-:Y:S01]  /*2980*/  @P2 SHF.R.U32.HI R10, RZ, UR6, R2 ;  /* 0x00000006ff0a2c19 */ /* 0x000fe20008011602 */
[----:B------:R-:W-:-:S04]  /*2990*/  UIMAD UR6, UR55, -0xa0, URZ ;  /* 0xffffff60370678a4 */ /* 0x000fc8000f8e023f */
[----:B------:R-:W0:Y:S02]  /*29a0*/  SHFL.IDX PT, R4, R10, 0x1, 0x1c1f ;  /* 0x003c1f000a047f89 */ /* 0x000e2400000e0000 */
[----:B------:R-:W-:Y:S01]  /*29b0*/  IMAD.U32 R2, RZ, RZ, UR6 ;  /* 0x00000006ff027e24 */ /* 0x000fe2000f8e00ff */
[----:B------:R-:W-:Y:S02]  /*29c0*/  @UP0 ULDC UR6, c[0x0][0x44c] ;  /* 0x0001130000060ab9 */ /* 0x000fe40000000800 */
        /* <DEDUP_REMOVED lines=40> */
[----:B------:R-:W-:Y:S01]  /*2c50*/  FMNMX.FTZ R2, R123, R2, !PT ;  /* 0x000000027b027209 */ /* 0x000fe20007810000 */
[----:B------:R-:W0:Y:S01]  /*2c60*/  SHFL.IDX PT, R74, R10, RZ, 0x1c1f ;  /* 0x001c1fff0a4a7589 */ /* 0x000e2200000e0000 */
        /* <DEDUP_REMOVED lines=92> */
[----:B0-----:R-:W-:Y:S02]  /*3230*/  VIADDMNMX R74, R74, R12, R11, PT ;  /* 0x0000000c4a4a7246 */ /* 0x001fe4000380010b */
[----:B------:R-:W-:-:S02]  /*3240*/  FMNMX.FTZ R8, R39, R2, !PT ;  /* 0x0000000227087209 */ /* 0x000fc40007810000 */
[C---:B------:R-:W-:Y:S02]  /*3250*/  ISETP.GT.AND P2, PT, R74.reuse, 0x1, PT ;  /* 0x000000014a00780c */ /* 0x040fe40003f44270 */
[----:B------:R-:W-:Y:S01]  /*3260*/  ISETP.GT.AND P3, PT, R74, 0x8, PT ;  /* 0x000000084a00780c */ /* 0x000fe20003f64270 */
[----:B------:R-:W0:Y:S01]  /*3270*/  SHFL.BFLY PT, R83, R8, 0x2, 0x1f ;  /* 0x0c401f0008537f89 */ /* 0x000e2200000e0000 */
[----:B------:R-:W-:Y:S02]  /*3280*/  FSEL R89, R89, -INF , P2 ;  /* 0xff80000059597808 */ /* 0x000fe40001000000 */
[----:B------:R-:W-:Y:S02]  /*3290*/  FSEL R92, R92, -INF , P3 ;  /* 0xff8000005c5c7808 */ /* 0x000fe40001800000 */
[----:B------:R-:W-:-:S04]  /*32a0*/  ISETP.GT.AND P2, PT, R74, 0x10, PT ;  /* 0x000000104a00780c */ /* 0x000fc80003f44270 */
[----:B------:R-:W-:Y:S02]  /*32b0*/  FSEL R96, R96, -INF , P2 ;  /* 0xff80000060607808 */ /* 0x000fe40001000000 */
[----:B------:R-:W-:-:S04]  /*32c0*/  ISETP.GT.AND P2, PT, R74, 0x18, PT ;  /* 0x000000184a00780c */ /* 0x000fc80003f44270 */
[----:B------:R-:W-:Y:S02]  /*32d0*/  FSEL R100, R100, -INF , P2 ;  /* 0xff80000064647808 */ /* 0x000fe40001000000 */
[----:B------:R-:W-:Y:S02]  /*32e0*/  ISETP.GT.AND P2, PT, R74, 0x21, PT ;  /* 0x000000214a00780c */ /* 0x000fe40003f44270 */
        /* <DEDUP_REMOVED lines=38> */
[----:B------:R-:W-:Y:S01]  /*3550*/  FMNMX.FTZ R121, R101, R20, !PT ;  /* 0x0000001465797209 */ /* 0x000fe20007810000 */
[--C-:B------:R-:W-:Y:S01]  /*3560*/  FFMA.FTZ R12, R133, UR41, -R2.reuse ;  /* 0x00000029850c7c23 */ /* 0x100fe20008010802 */
[----:B------:R-:W-:Y:S01]  /*3570*/  ISETP.GT.AND P0, PT, R74, 0x28, PT ;  /* 0x000000284a00780c */ /* 0x000fe20003f04270 */
[--C-:B------:R-:W-:Y:S01]  /*3580*/  FFMA.FTZ R20, R117, UR41, -R2.reuse ;  /* 0x0000002975147c23 */ /* 0x100fe20008010802 */
[----:B0-----:R-:W-:Y:S01]  /*3590*/  FSEL R26, R73, -INF , P2 ;  /* 0xff800000491a7808 */ /* 0x001fe20001000000 */
        /* <DEDUP_REMOVED lines=16> */
[----:B------:R-:W0:Y:S01]  /*36a0*/  MUFU.EX2 R9, R9 ;  /* 0x0000000900097308 */ /* 0x000e220000000800 */
[----:B------:R-:W-:Y:S01]  /*36b0*/  FSEL R80, R80, -INF , P0 ;  /* 0xff80000050507808 */ /* 0x000fe20000000000 */
[--C-:B------:R-:W-:Y:S01]  /*36c0*/  FFMA.FTZ R15, R15, UR41, -R2.reuse ;  /* 0x000000290f0f7c23 */ /* 0x100fe20008010802 */
[----:B------:R-:W-:Y:S01]  /*36d0*/  FMNMX.FTZ R121, R34, R121, !PT ;  /* 0x0000007922797209 */ /* 0x000fe20007810000 */
[----:B------:R-:W-:Y:S01]  /*36e0*/  FFMA.FTZ R13, R13, UR41, -R2 ;  /* 0x000000290d0d7c23 */ /* 0x000fe20008010802 */
[----:B------:R-:W-:-:S02]  /*36f0*/  ISETP.GT.AND P0, PT, R74, 0x38, PT ;  /* 0x000000384a00780c */ /* 0x000fc40003f04270 */
[----:B------:R-:W-:Y:S01]  /*3700*/  FSEL R81, R81, -INF , P2 ;  /* 0xff80000051517808 */ /* 0x000fe20001000000 */
[----:B------:R-:W-:Y:S01]  /*3710*/  MUFU.EX2 R10, R129 ;  /* 0x00000081000a7308 */ /* 0x000fe20000000800 */
[----:B------:R-:W-:Y:S02]  /*3720*/  FMNMX.FTZ R30, R80, R121, !PT ;  /* 0x00000079501e7209 */ /* 0x000fe40007810000 */
[----:B------:R-:W-:Y:S02]  /*3730*/  ISETP.GT.AND P2, PT, R74, 0x39, PT ;  /* 0x000000394a00780c */ /* 0x000fe40003f44270 */
[----:B------:R-:W-:Y:S02]  /*3740*/  FSEL R84, R84, -INF , P0 ;  /* 0xff80000054547808 */ /* 0x000fe40000000000 */
[----:B------:R-:W-:Y:S01]  /*3750*/  FMNMX.FTZ R115, R81, R30, !PT ;  /* 0x0000001e51737209 */ /* 0x000fe20007810000 */
[----:B------:R-:W-:-:S01]  /*3760*/  FFMA.FTZ R30, R113, UR41, -R2 ;  /* 0x00000029711e7c23 */ /* 0x000fc20008010802 */
[----:B------:R-:W-:Y:S01]  /*3770*/  FSEL R85, R85, -INF , P2 ;  /* 0xff80000055557808 */ /* 0x000fe20001000000 */
[----:B------:R-:W-:Y:S01]  /*3780*/  MUFU.EX2 R11, R11 ;  /* 0x0000000b000b7308 */ /* 0x000fe20000000800 */
[----:B------:R-:W-:-:S02]  /*3790*/  ISETP.GT.AND P0, PT, R74, 0x40, PT ;  /* 0x000000404a00780c */ /* 0x000fc40003f04270 */
[----:B------:R-:W-:Y:S02]  /*37a0*/  FMNMX.FTZ R38, R84, R115, !PT ;  /* 0x0000007354267209 */ /* 0x000fe40007810000 */
[----:B------:R-:W-:Y:S02]  /*37b0*/  ISETP.GT.AND P2, PT, R74, 0x41, PT ;  /* 0x000000414a00780c */ /* 0x000fe40003f44270 */
[----:B------:R-:W-:Y:S01]  /*37c0*/  FSEL R56, R56, -INF , P0 ;  /* 0xff80000038387808 */ /* 0x000fe20000000000 */
[----:B------:R-:W1:Y:S01]  /*37d0*/  MUFU.EX2 R12, R12 ;  /* 0x0000000c000c7308 */ /* 0x000e620000000800 */
[----:B------:R-:W-:Y:S02]  /*37e0*/  FMNMX.FTZ R113, R85, R38, !PT ;  /* 0x0000002655717209 */ /* 0x000fe40007810000 */
[----:B------:R-:W-:Y:S02]  /*37f0*/  ISETP.GT.AND P0, PT, R74, 0x48, PT ;  /* 0x000000484a00780c */ /* 0x000fe40003f04270 */
[----:B------:R-:W-:Y:S01]  /*3800*/  FSEL R38, R57, -INF , P2 ;  /* 0xff80000039267808 */ /* 0x000fe20001000000 */
[----:B------:R-:W-:Y:S01]  /*3810*/  FFMA.FTZ R57, R111, UR41, -R2 ;  /* 0x000000296f397c23 */ /* 0x000fe20008010802 */
        /* <DEDUP_REMOVED lines=21> */
[----:B------:R-:W-:Y:S01]  /*3970*/  FSEL R69, R69, -INF , P2 ;  /* 0xff80000045457808 */ /* 0x000fe20001000000 */
[----:B------:R-:W-:Y:S01]  /*3980*/  MUFU.EX2 R30, R30 ;  /* 0x0000001e001e7308 */ /* 0x000fe20000000800 */
[----:B------:R-:W-:Y:S02]  /*3990*/  ISETP.GT.AND P0, PT, R74, 0x60, PT ;  /* 0x000000604a00780c */ /* 0x000fe40003f04270 */
        /* <DEDUP_REMOVED lines=18> */
[----:B--2---:R-:W-:Y:S01]  /*3ac0*/  FSEL R58, R48, -INF , P0 ;  /* 0xff800000303a7808 */ /* 0x004fe20000000000 */
        /* <DEDUP_REMOVED lines=9> */
[----:B------:R-:W-:Y:S01]  /*3b60*/  FSEL R53, R53, -INF , P2 ;  /* 0xff80000035357808 */ /* 0x000fe20001000000 */
[----:B------:R-:W-:Y:S01]  /*3b70*/  MUFU.EX2 R41, R41 ;  /* 0x0000002900297308 */ /* 0x000fe20000000800 */
[----:B------:R-:W-:Y:S02]  /*3b80*/  ISETP.GT.AND P0, PT, R74, 0x80, PT ;  /* 0x000000804a00780c */ /* 0x000fe40003f04270 */
[----:B--2---:R-:W-:Y:S02]  /*3b90*/  FMNMX.FTZ R66, R52, R99, !PT ;  /* 0x0000006334427209 */ /* 0x004fe40007810000 */
        /* <DEDUP_REMOVED lines=10> */
[----:B------:R-:W-:Y:S01]  /*3c40*/  FSEL R70, R28, -INF , P0 ;  /* 0xff8000001c467808 */ /* 0x000fe20000000000 */
[----:B------:R-:W-:-:S01]  /*3c50*/  FFMA.FTZ R28, R79, UR41, -R2 ;  /* 0x000000294f1c7c23 */ /* 0x000fc20008010802 */
[----:B------:R-:W-:Y:S02]  /*3c60*/  FMNMX.FTZ R91, R66, R91, !PT ;  /* 0x0000005b425b7209 */ /* 0x000fe40007810000 */
[----:B------:R-:W-:Y:S01]  /*3c70*/  ISETP.GT.AND P0, PT, R74, 0x90, PT ;  /* 0x000000904a00780c */ /* 0x000fe20003f04270 */
[----:B------:R-:W-:Y:S01]  /*3c80*/  MUFU.EX2 R25, R25 ;  /* 0x0000001900197308 */ /* 0x000fe20000000800 */
[----:B--2---:R-:W-:Y:S02]  /*3c90*/  FSEL R78, R29, -INF , P2 ;  /* 0xff8000001d4e7808 */ /* 0x004fe40001000000 */
[----:B------:R-:W-:Y:S02]  /*3ca0*/  FMNMX.FTZ R91, R70, R91, !PT ;  /* 0x0000005b465b7209 */ /* 0x000fe40007810000 */
[----:B------:R-:W-:-:S02]  /*3cb0*/  FSEL R79, R32, -INF , P0 ;  /* 0xff800000204f7808 */ /* 0x000fc40000000000 */
        /* <DEDUP_REMOVED lines=39> */
[----:B------:R-:W-:-:S01]  /*3f30*/  FFMA.FTZ R31, R5, R102, -8 ;  /* 0xc1000000051f7423 */ /* 0x000fc20000010066 */
[--C-:B------:R-:W-:Y:S01]  /*3f40*/  FFMA.FTZ R102, R35, UR41, -R2.reuse ;  /* 0x0000002923667c23 */ /* 0x100fe20008010802 */
[----:B------:R-:W-:-:S01]  /*3f50*/  FFMA.FTZ R2, R39, UR41, -R2 ;  /* 0x0000002927027c23 */ /* 0x000fc20008010802 */
[----:B------:R-:W-:Y:S02]  /*3f60*/  MUFU.EX2 R51, R51 ;  /* 0x0000003300337308 */ /* 0x000fe40000000800 */
        /* <DEDUP_REMOVED lines=43> */
[----:B------:R-:W-:-:S05]  /*4220*/  FFMA.FTZ R75, R75, UR41, -R31 ;  /* 0x000000294b4b7c23 */ /* 0x000fca000801081f */
[----:B------:R1:W-:Y:S01]  /*4230*/  MUFU.EX2 R71, R63 ;  /* 0x0000003f00477308 */ /* 0x0003e20000000800 */
[----:B--2---:R-:W-:-:S01]  /*4240*/  FADD.FTZ R50, R104, R89 ;  /* 0x0000005968327221 */ /* 0x004fc20000010000 */
[----:B------:R-:W-:-:S04]  /*4250*/  F2FP.SATFINITE.E4M3.F32.PACK_AB_MERGE_C R184, R104, R67, RZ ;  /* 0x0000004368b8723e */ /* 0x000fc800048070ff */
[----:B------:R-:W-:Y:S02]  /*4260*/  F2FP.SATFINITE.E4M3.F32.PACK_AB_MERGE_C R184, R88, R27, R184 ;  /* 0x0000001b58b8723e */ /* 0x000fe400048070b8 */
[----:B------:R-:W2:Y:S01]  /*4270*/  MUFU.EX2 R92, R92 ;  /* 0x0000005c005c7308 */ /* 0x000ea20000000800 */
[----:B-1----:R-:W-:-:S01]  /*4280*/  FFMA.FTZ R63, R38, UR41, -R31 ;  /* 0x00000029263f7c23 */ /* 0x002fc2000801081f */
[--C-:B------:R-:W-:Y:S01]  /*4290*/  FFMA.FTZ R38, R64, UR41, -R31.reuse ;  /* 0x0000002940267c23 */ /* 0x100fe2000801081f */
[----:B------:R-:W-:-:S01]  /*42a0*/  FFMA.FTZ R64, R69, UR41, -R31 ;  /* 0x0000002945407c23 */ /* 0x000fc2000801081f */
[----:B------:R-:W-:Y:S01]  /*42b0*/  FADD.FTZ R69, R6, R7 ;  /* 0x0000000706457221 */ /* 0x000fe20000010000 */
[----:B0-----:R-:W-:-:S03]  /*42c0*/  FADD.FTZ R89, R35, R50 ;  /* 0x0000003223597221 */ /* 0x001fc60000010000 */
[----:B------:R0:W-:Y:S08]  /*42d0*/  MUFU.EX2 R81, R72 ;  /* 0x0000004800517308 */ /* 0x0001f00000000800 */
[----:B------:R-:W1:Y:S01]  /*42e0*/  MUFU.EX2 R100, R100 ;  /* 0x0000006400647308 */ /* 0x000e620000000800 */
[----:B0-----:R-:W-:-:S01]  /*42f0*/  FADD.FTZ R72, R8, R69 ;  /* 0x0000004508487221 */ /* 0x001fc20000010000 */
[----:B------:R-:W-:Y:S01]  /*4300*/  FFMA.FTZ R69, R54, UR41, -R31 ;  /* 0x0000002936457c23 */ /* 0x000fe2000801081f */
[----:B--2---:R-:W-:-:S01]  /*4310*/  FADD.FTZ R89, R92, R89 ;  /* 0x000000595c597221 */ /* 0x004fc20000010000 */
[----:B------:R-:W-:Y:S01]  /*4320*/  FFMA.FTZ R31, R86, UR41, -R31 ;  /* 0x00000029561f7c23 */ /* 0x000fe2000801081f */
        /* <DEDUP_REMOVED lines=10> */
[----:B------:R-:W-:Y:S01]  /*43d0*/  FADD.FTZ R54, R14, R39 ;  /* 0x000000270e367221 */ /* 0x000fe20000010000 */
[----:B------:R-:W-:-:S03]  /*43e0*/  F2FP.SATFINITE.E4M3.F32.PACK_AB_MERGE_C R186, R101, R100, RZ ;  /* 0x0000006465ba723e */ /* 0x000fc600048070ff */
[----:B------:R-:W-:Y:S01]  /*43f0*/  FADD.FTZ R89, R73, R54 ;  /* 0x0000003649597221 */ /* 0x000fe20000010000 */
[----:B------:R-:W-:Y:S01]  /*4400*/  F2FP.SATFINITE.E4M3.F32.PACK_AB_MERGE_C R186, R92, R35, R186 ;  /* 0x000000235cba723e */ /* 0x000fe200048070ba */
[----:B------:R-:W0:Y:S01]  /*4410*/  MUFU.EX2 R76, R76 ;  /* 0x0000004c004c7308 */ /* 0x000e220000000800 */
[----:B--2---:R-:W-:-:S01]  /*4420*/  FADD.FTZ R39, R55, R50 ;  /* 0x0000003237277221 */ /* 0x004fc20000010000 */
[----:B------:R-:W-:Y:S01]  /*4430*/  FADD.FTZ R54, R20, R89 ;  /* 0x0000005914367221 */ /* 0x000fe20000010000 */
[----:B------:R-:W-:-:S03]  /*4440*/  F2FP.SATFINITE.E4M3.F32.PACK_AB_MERGE_C R20, R77, R20, RZ ;  /* 0x000000144d14723e */ /* 0x000fc600048070ff */
[----:B------:R-:W-:Y:S01]  /*4450*/  FADD.FTZ R89, R77, R54 ;  /* 0x000000364d597221 */ /* 0x000fe20000010000 */
[----:B------:R-:W-:Y:S01]  /*4460*/  F2FP.SATFINITE.E4M3.F32.PACK_AB_MERGE_C R181, R73, R14, R20 ;  /* 0x0000000e49b5723e */ /* 0x000fe20004807014 */
[----:B------:R-:W2:Y:S01]  /*4470*/  MUFU.EX2 R34, R34 ;  /* 0x0000002200227308 */ /* 0x000ea20000000800 */
[----:B-1----:R-:W-:-:S01]  /*4480*/  FADD.FTZ R39, R26, R39 ;  /* 0x000000271a277221 */ /* 0x002fc20000010000 */
[----:B------:R-:W-:Y:S01]  /*4490*/  FADD.FTZ R54, R30, R89 ;  /* 0x000000591e367221 */ /* 0x000fe20000010000 */
[----:B------:R-:W-:-:S03]  /*44a0*/  CS2R R72, SRZ ;  /* 0x0000000000487805 */ /* 0x000fc6000001ff00 */
[----:B------:R-:W-:Y:S02]  /*44b0*/  FADD.FTZ R89, R57, R54 ;  /* 0x0000003639597221 */ /* 0x000fe40000010000 */
[----:B------:R-:W1:Y:S01]  /*44c0*/  MUFU.EX2 R59, R59 ;  /* 0x0000003b003b7308 */ /* 0x000e620000000800 */
[----:B0-----:R-:W-:-:S01]  /*44d0*/  FADD.FTZ R50, R76, R39 ;  /* 0x000000274c327221 */ /* 0x001fc20000010000 */
[----:B------:R-:W-:Y:S01]  /*44e0*/  FADD.FTZ R54, R42, R89 ;  /* 0x000000592a367221 */ /* 0x000fe20000010000 */
[C---:B------:R-:W-:Y:S02]  /*44f0*/  F2FP.SATFINITE.E4M3.F32.PACK_AB_MERGE_C R180, R71.reuse, R76, RZ ;  /* 0x0000004c47b4723e */ /* 0x040fe400048070ff */
[----:B------:R-:W-:Y:S01]  /*4500*/  CS2R R76, SRZ ;  /* 0x00000000004c7805 */ /* 0x000fe2000001ff00 */
[----:B------:R-:W-:-:S01]  /*4510*/  FADD.FTZ R39, R71, R50 ;  /* 0x0000003247277221 */ /* 0x000fc20000010000 */
[----:B------:R-:W-:Y:S01]  /*4520*/  F2FP.SATFINITE.E4M3.F32.PACK_AB_MERGE_C R42, R65, R42, RZ ;  /* 0x0000002a412a723e */ /* 0x000fe200048070ff */
[----:B------:R-:W0:Y:S02]  /*4530*/  MUFU.EX2 R84, R84 ;  /* 0x0000005400547308 */ /* 0x000e240000000800 */
[----:B--2---:R-:W-:-:S01]  /*4540*/  FADD.FTZ R50, R34, R39 ;  /* 0x0000002722327221 */ /* 0x004fc20000010000 */
[----:B------:R-:W-:-:S02]  /*4550*/  F2FP.SATFINITE.E4M3.F32.PACK_AB_MERGE_C R180, R26, R55, R180 ;  /* 0x000000371ab4723e */ /* 0x000fc400048070b4 */
[----:B------:R-:W-:-:S03]  /*4560*/  F2FP.SATFINITE.E4M3.F32.PACK_AB_MERGE_C R183, R57, R30, R42 ;  /* 0x0000001e39b7723e */ /* 0x000fc6000480702a */
[----:B------:R-:W2:Y:S01]  /*4570*/  MUFU.EX2 R85, R85 ;  /* 0x0000005500557308 */ /* 0x000ea20000000800 */
[----:B-1----:R-:W-:-:S07]  /*4580*/  FADD.FTZ R39, R59, R50 ;  /* 0x000000323b277221 */ /* 0x002fce0000010000 */
[----:B------:R-:W1:Y:S01]  /*4590*/  MUFU.EX2 R56, R56 ;  /* 0x0000003800387308 */ /* 0x000e620000000800 */
[----:B0-----:R-:W-:-:S01]  /*45a0*/  FADD.FTZ R50, R84, R39 ;  /* 0x0000002754327221 */ /* 0x001fc20000010000 */
[----:B------:R-:W-:Y:S01]  /*45b0*/  FADD.FTZ R39, R65, R54 ;  /* 0x0000003641277221 */ /* 0x000fe20000010000 */
[----:B------:R-:W-:-:S03]  /*45c0*/  CS2R R54, SRZ ;  /* 0x0000000000367805 */ /* 0x000fc6000001ff00 */
[----:B------:R-:W-:Y:S02]  /*45d0*/  FADD.FTZ R12, R40, R39 ;  /* 0x00000027280c7221 */ /* 0x000fe40000010000 */
[----:B------:R-:W0:Y:S01]  /*45e0*/  MUFU.EX2 R63, R63 ;  /* 0x0000003f003f7308 */ /* 0x000e220000000800 */
[----:B--2---:R-:W-:-:S01]  /*45f0*/  FADD.FTZ R9, R85, R50 ;  /* 0x0000003255097221 */ /* 0x004fc20000010000 */
[----:B------:R-:W-:Y:S01]  /*4600*/  FADD.FTZ R39, R41, R12 ;  /* 0x0000000c29277221 */ /* 0x000fe20000010000 */
[----:B------:R-:W-:-:S03]  /*4610*/  F2FP.SATFINITE.E4M3.F32.PACK_AB_MERGE_C R84, R85, R84, RZ ;  /* 0x000000545554723e */ /* 0x000fc600048070ff */
[----:B------:R-:W-:Y:S01]  /*4620*/  FADD.FTZ R12, R48, R39 ;  /* 0x00000027300c7221 */ /* 0x000fe20000010000 */
[----:B------:R-:W-:Y:S01]  /*4630*/  F2FP.SATFINITE.E4M3.F32.PACK_AB_MERGE_C R48, R95, R48, RZ ;  /* 0x000000305f30723e */ /* 0x000fe200048070ff */
[----:B------:R-:W2:Y:S01]  /*4640*/  MUFU.EX2 R60, R60 ;  /* 0x0000003c003c7308 */ /* 0x000ea20000000800 */
[----:B-1----:R-:W-:-:S01]  /*4650*/  FADD.FTZ R8, R56, R9 ;  /* 0x0000000938087221 */ /* 0x002fc20000010000 */
[----:B------:R-:W-:Y:S01]  /*4660*/  FADD.FTZ R67, R95, R12 ;  /* 0x0000000c5f437221 */ /* 0x000fe20000010000 */
[----:B------:R-:W-:Y:S02]  /*4670*/  F2FP.SATFINITE.E4M3.F32.PACK_AB_MERGE_C R182, R59, R34, R84 ;  /* 0x000000223bb6723e */ /* 0x000fe40004807054 */
[----:B------:R-:W-:Y:S02]  /*4680*/  CS2R R34, SRZ ;  /* 0x0000000000227805 */ /* 0x000fe4000001ff00 */
[----:B------:R-:W-:Y:S01]  /*4690*/  F2FP.SATFINITE.E4M3.F32.PACK_AB_MERGE_C R177, R41, R40, R48 ;  /* 0x0000002829b1723e */ /* 0x000fe20004807030 */
[----:B------:R-:W-:Y:S01]  /*46a0*/  FADD.FTZ R12, R24, R67 ;  /* 0x00000043180c7221 */ /* 0x000fe20000010000 */
[----:B------:R-:W-:Y:S01]  /*46b0*/  CS2R R40, SRZ ;  /* 0x0000000000287805 */ /* 0x000fe2000001ff00 */
[----:B------:R-:W1:Y:S01]  /*46c0*/  MUFU.EX2 R38, R38 ;  /* 0x0000002600267308 */ /* 0x000e620000000800 */
[----:B0-----:R-:W-:-:S01]  /*46d0*/  FADD.FTZ R9, R63, R8 ;  /* 0x000000083f097221 */ /* 0x001fc20000010000 */
[----:B------:R-:W-:-:S02]  /*46e0*/  CS2R R58, SRZ ;  /* 0x00000000003a7805 */ /* 0x000fc4000001ff00 */
[----:B------:R-:W-:-:S04]  /*46f0*/  CS2R R84, SRZ ;  /* 0x0000000000547805 */ /* 0x000fc8000001ff00 */
[----:B------:R-:W0:Y:S01]  /*4700*/  MUFU.EX2 R61, R61 ;  /* 0x0000003d003d7308 */ /* 0x000e220000000800 */
[----:B--2---:R-:W-:-:S01]  /*4710*/  FADD.FTZ R8, R60, R9 ;  /* 0x000000093c087221 */ /* 0x004fc20000010000 */
[----:B------:R-:W-:-:S03]  /*4720*/  F2FP.SATFINITE.E4M3.F32.PACK_AB_MERGE_C R60, R81, R60, RZ ;  /* 0x0000003c513c723e */ /* 0x000fc600048070ff */
[----:B------:R-:W-:Y:S01]  /*4730*/  FADD.FTZ R39, R81, R8 ;  /* 0x0000000851277221 */ /* 0x000fe20000010000 */
[----:B------:R-:W-:Y:S02]  /*4740*/  F2FP.SATFINITE.E4M3.F32.PACK_AB_MERGE_C R176, R63, R56, R60 ;  /* 0x000000383fb0723e */ /* 0x000fe4000480703c */
[----:B------:R-:W-:Y:S01]  /*4750*/  CS2R R56, SRZ ;  /* 0x0000000000387805 */ /* 0x000fe2000001ff00 */
[----:B------:R-:W2:Y:S01]  /*4760*/  MUFU.EX2 R68, R68 ;  /* 0x0000004400447308 */ /* 0x000ea20000000800 */
[----:B-1----:R-:W-:-:S01]  /*4770*/  FADD.FTZ R8, R38, R39 ;  /* 0x0000002726087221 */ /* 0x002fc20000010000 */
[----:B------:R-:W-:Y:S01]  /*4780*/  FADD.FTZ R39, R25, R12 ;  /* 0x0000000c19277221 */ /* 0x000fe20000010000 */
[----:B------:R-:W-:-:S05]  /*4790*/  CS2R R80, SRZ ;  /* 0x0000000000507805 */ /* 0x000fca000001ff00 */
[----:B------:R1:W3:Y:S01]  /*47a0*/  MUFU.EX2 R87, R64 ;  /* 0x0000004000577308 */ /* 0x0002e20000000800 */
        /* <DEDUP_REMOVED lines=8> */
[----:B-1----:R-:W-:-:S03]  /*4830*/  CS2R R64, SRZ ;  /* 0x0000000000407805 */ /* 0x002fc6000001ff00 */
[----:B------:R-:W-:Y:S02]  /*4840*/  FADD.FTZ R27, R32, R11 ;  /* 0x0000000b201b7221 */ /* 0x000fe40000010000 */
[----:B------:R-:W1:Y:S01]  /*4850*/  MUFU.EX2 R69, R69 ;  /* 0x0000004500457308 */ /* 0x000e620000000800 */
[C---:B---3--:R-:W-:Y:S01]  /*4860*/  F2FP.SATFINITE.E4M3.F32.PACK_AB_MERGE_C R68, R87.reuse, R68, RZ ;  /* 0x000000445744723e */ /* 0x048fe200048070ff */
[----:B------:R-:W-:Y:S01]  /*4870*/  FADD.FTZ R87, R87, R6 ;  /* 0x0000000657577221 */ /* 0x000fe20000010000 */
[----:B------:R-:W-:-:S01]  /*4880*/  FADD.FTZ R8, R36, R27 ;  /* 0x0000001b24087221 */ /* 0x000fc20000010000 */
[----:B------:R-:W-:Y:S02]  /*4890*/  F2FP.SATFINITE.E4M3.F32.PACK_AB_MERGE_C R36, R47, R36, RZ ;  /* 0x000000242f24723e */ /* 0x000fe400048070ff */
[----:B------:R-:W-:Y:S01]  /*48a0*/  F2FP.SATFINITE.E4M3.F32.PACK_AB_MERGE_C R178, R61, R38, R68 ;  /* 0x000000263db2723e */ /* 0x000fe20004807044 */
[----:B------:R-:W-:Y:S01]  /*48b0*/  FADD.FTZ R8, R47, R8 ;  /* 0x000000082f087221 */ /* 0x000fe20000010000 */
[----:B------:R-:W2:Y:S01]  /*48c0*/  MUFU.EX2 R44, R44 ;  /* 0x0000002c002c7308 */ /* 0x000ea20000000800 */
[----:B0-----:R-:W-:-:S01]  /*48d0*/  FADD.FTZ R6, R46, R87 ;  /* 0x000000572e067221 */ /* 0x001fc20000010000 */
[----:B------:R-:W-:-:S02]  /*48e0*/  F2FP.SATFINITE.E4M3.F32.PACK_AB_MERGE_C R173, R32, R29, R36 ;  /* 0x0000001d20ad723e */ /* 0x000fc40004807024 */
[----:B------:R-:W-:Y:S02]  /*48f0*/  CS2R R28, SRZ ;  /* 0x00000000001c7805 */ /* 0x000fe4000001ff00 */
[----:B------:R-:W-:Y:S02]  /*4900*/  CS2R R32, SRZ ;  /* 0x0000000000207805 */ /* 0x000fe4000001ff00 */
[----:B------:R-:W-:Y:S02]  /*4910*/  CS2R R38, SRZ ;  /* 0x0000000000267805 */ /* 0x000fe4000001ff00 */
[----:B------:R-:W-:Y:S02]  /*4920*/  CS2R R60, SRZ ;  /* 0x00000000003c7805 */ /* 0x000fe4000001ff00 */
[----:B------:R-:W-:Y:S01]  /*4930*/  CS2R R86, SRZ ;  /* 0x0000000000567805 */ /* 0x000fe2000001ff00 */
        /* <DEDUP_REMOVED lines=15> */
[----:B------:R-:W-:-:S02]  /*4a30*/  F2FP.SATFINITE.E4M3.F32.PACK_AB_MERGE_C R175, R74, R37, R43 ;  /* 0x000000254aaf723e */ /* 0x000fc4000480702b */
[----:B------:R-:W-:Y:S02]  /*4a40*/  CS2R R26, SRZ ;  /* 0x00000000001a7805 */ /* 0x000fe4000001ff00 */
[----:B------:R-:W-:Y:S02]  /*4a50*/  CS2R R36, SRZ ;  /* 0x0000000000247805 */ /* 0x000fe4000001ff00 */
[----:B------:R-:W-:Y:S02]  /*4a60*/  CS2R R42, SRZ ;  /* 0x00000000002a7805 */ /* 0x000fe4000001ff00 */
[----:B------:R-:W-:Y:S02]  /*4a70*/  CS2R R44, SRZ ;  /* 0x00000000002c7805 */ /* 0x000fe4000001ff00 */
[----:B------:R-:W-:Y:S01]  /*4a80*/  CS2R R46, SRZ ;  /* 0x00000000002e7805 */ /* 0x000fe2000001ff00 */
[----:B------:R-:W1:Y:S01]  /*4a90*/  MUFU.EX2 R53, R53 ;  /* 0x0000003500357308 */ /* 0x000e620000000800 */
[----:B--2---:R-:W-:-:S01]  /*4aa0*/  FADD.FTZ R11, R49, R6 ;  /* 0x00000006310b7221 */ /* 0x004fc20000010000 */
[----:B------:R-:W-:-:S06]  /*4ab0*/  CS2R R68, SRZ ;  /* 0x0000000000447805 */ /* 0x000fcc000001ff00 */
[----:B------:R-:W2:Y:S01]  /*4ac0*/  MUFU.EX2 R62, R62 ;  /* 0x0000003e003e7308 */ /* 0x000ea20000000800 */
[----:B0-----:R-:W-:-:S01]  /*4ad0*/  FADD.FTZ R6, R52, R11 ;  /* 0x0000000b34067221 */ /* 0x001fc20000010000 */
[----:B------:R-:W-:-:S06]  /*4ae0*/  FADD.FTZ R11, R51, R90 ;  /* 0x0000005a330b7221 */ /* 0x000fcc0000010000 */
[----:B------:R-:W0:Y:S01]  /*4af0*/  MUFU.EX2 R94, R94 ;  /* 0x0000005e005e7308 */ /* 0x000e220000000800 */
[C---:B-1----:R-:W-:Y:S01]  /*4b00*/  F2FP.SATFINITE.E4M3.F32.PACK_AB_MERGE_C R52, R53.reuse, R52, RZ ;  /* 0x000000343534723e */ /* 0x042fe200048070ff */
[----:B------:R-:W-:-:S03]  /*4b10*/  FADD.FTZ R53, R53, R6 ;  /* 0x0000000635357221 */ /* 0x000fc60000010000 */
[----:B------:R-:W-:Y:S02]  /*4b20*/  F2FP.SATFINITE.E4M3.F32.PACK_AB_MERGE_C R174, R49, R0, R52 ;  /* 0x0000000031ae723e */ /* 0x000fe40004807034 */
[----:B------:R-:W-:Y:S01]  /*4b30*/  CS2R R48, SRZ ;  /* 0x0000000000307805 */ /* 0x000fe2000001ff00 */
[----:B------:R1:W3:Y:S01]  /*4b40*/  MUFU.EX2 R9, R66 ;  /* 0x0000004200097308 */ /* 0x0002e20000000800 */
[----:B--2---:R-:W-:-:S01]  /*4b50*/  FADD.FTZ R8, R62, R53 ;  /* 0x000000353e087221 */ /* 0x004fc20000010000 */
[----:B------:R-:W-:-:S06]  /*4b60*/  CS2R R52, SRZ ;  /* 0x0000000000347805 */ /* 0x000fcc000001ff00 */
[----:B------:R-:W2:Y:S01]  /*4b70*/  MUFU.EX2 R21, R21 ;  /* 0x0000001500157308 */ /* 0x000ea20000000800 */
[----:B0-----:R-:W-:-:S01]  /*4b80*/  FADD.FTZ R10, R94, R11 ;  /* 0x0000000b5e0a7221 */ /* 0x001fc20000010000 */
[----:B-1----:R-:W-:-:S06]  /*4b90*/  CS2R R66, SRZ ;  /* 0x0000000000427805 */ /* 0x002fcc000001ff00 */
[----:B------:R-:W0:Y:S01]  /*4ba0*/  MUFU.EX2 R70, R70 ;  /* 0x0000004600467308 */ /* 0x000e220000000800 */
[----:B---3--:R-:W-:-:S07]  /*4bb0*/  FADD.FTZ R11, R9, R8 ;  /* 0x00000008090b7221 */ /* 0x008fce0000010000 */
[----:B------:R-:W1:Y:S01]  /*4bc0*/  MUFU.EX2 R98, R98 ;  /* 0x0000006200627308 */ /* 0x000e620000000800 */
[----:B--2---:R-:W-:-:S07]  /*4bd0*/  FADD.FTZ R25, R21, R10 ;  /* 0x0000000a15197221 */ /* 0x004fce0000010000 */
[----:B------:R-:W2:Y:S01]  /*4be0*/  MUFU.EX2 R7, R78 ;  /* 0x0000004e00077308 */ /* 0x000ea20000000800 */
[----:B0-----:R-:W-:-:S07]  /*4bf0*/  FADD.FTZ R8, R70, R11 ;  /* 0x0000000b46087221 */ /* 0x001fce0000010000 */
[----:B------:R-:W0:Y:S01]  /*4c00*/  MUFU.EX2 R15, R15 ;  /* 0x0000000f000f7308 */ /* 0x000e220000000800 */
[C---:B-1----:R-:W-:Y:S01]  /*4c10*/  F2FP.SATFINITE.E4M3.F32.PACK_AB_MERGE_C R21, R98.reuse, R21, RZ ;  /* 0x000000156215723e */ /* 0x042fe200048070ff */
[----:B------:R-:W-:Y:S01]  /*4c20*/  FADD.FTZ R98, R98, R25 ;  /* 0x0000001962627221 */ /* 0x000fe20000010000 */
[----:B------:R-:W-:Y:S02]  /*4c30*/  CS2R R24, SRZ ;  /* 0x0000000000187805 */ /* 0x000fe4000001ff00 */
[----:B------:R-:W-:Y:S02]  /*4c40*/  F2FP.SATFINITE.E4M3.F32.PACK_AB_MERGE_C R169, R94, R51, R21 ;  /* 0x000000335ea9723e */ /* 0x000fe40004807015 */
[----:B------:R-:W-:Y:S01]  /*4c50*/  CS2R R50, SRZ ;  /* 0x0000000000327805 */ /* 0x000fe2000001ff00 */
[----:B------:R-:W1:Y:S01]  /*4c60*/  MUFU.EX2 R79, R79 ;  /* 0x0000004f004f7308 */ /* 0x000e620000000800 */
[----:B--2---:R-:W-:-:S01]  /*4c70*/  FADD.FTZ R8, R7, R8 ;  /* 0x0000000807087221 */ /* 0x004fc20000010000 */
[----:B------:R-:W-:-:S04]  /*4c80*/  F2FP.SATFINITE.E4M3.F32.PACK_AB_MERGE_C R70, R7, R70, RZ ;  /* 0x000000460746723e */ /* 0x000fc800048070ff */
[----:B------:R-:W-:Y:S02]  /*4c90*/  F2FP.SATFINITE.E4M3.F32.PACK_AB_MERGE_C R168, R9, R62, R70 ;  /* 0x0000003e09a8723e */ /* 0x000fe40004807046 */
[----:B------:R-:W-:Y:S01]  /*4ca0*/  CS2R R62, SRZ ;  /* 0x00000000003e7805 */ /* 0x000fe2000001ff00 */
[----:B------:R-:W2:Y:S01]  /*4cb0*/  MUFU.EX2 R102, R102 ;  /* 0x0000006600667308 */ /* 0x000ea20000000800 */
[----:B0-----:R-:W-:-:S01]  /*4cc0*/  FADD.FTZ R11, R15, R98 ;  /* 0x000000620f0b7221 */ /* 0x001fc20000010000 */
[----:B------:R-:W-:-:S06]  /*4cd0*/  CS2R R70, SRZ ;  /* 0x0000000000467805 */ /* 0x000fcc000001ff00 */
[----:B------:R-:W0:Y:S01]  /*4ce0*/  MUFU.EX2 R82, R82 ;  /* 0x0000005200527308 */ /* 0x000e220000000800 */
[----:B-1----:R-:W-:-:S07]  /*4cf0*/  FADD.FTZ R7, R79, R8 ;  /* 0x000000084f077221 */ /* 0x002fce0000010000 */
[----:B------:R-:W-:Y:S01]  /*4d00*/  MUFU.EX2 R13, R13 ;  /* 0x0000000d000d7308 */ /* 0x000fe20000000800 */
[----:B--2---:R-:W-:-:S07]  /*4d10*/  FADD.FTZ R8, R102, R11 ;  /* 0x0000000b66087221 */ /* 0x004fce0000010000 */
[----:B------:R-:W1:Y:S01]  /*4d20*/  MUFU.EX2 R2, R2 ;  /* 0x0000000200027308 */ /* 0x000e620000000800 */
[----:B0-----:R-:W-:-:S07]  /*4d30*/  FADD.FTZ R0, R82, R7 ;  /* 0x0000000752007221 */ /* 0x001fce0000010000 */
[----:B------:R-:W-:Y:S08]  /*4d40*/  MUFU.EX2 R75, R75 ;  /* 0x0000004b004b7308 */ /* 0x000ff00000000800 */
[----:B------:R0:W2:Y:S01]  /*4d50*/  MUFU.EX2 R6, R31 ;  /* 0x0000001f00067308 */ /* 0x0000a20000000800 */
[----:B-1----:R-:W-:Y:S01]  /*4d60*/  F2FP.SATFINITE.E4M3.F32.PACK_AB_MERGE_C R9, R2, R13, RZ ;  /* 0x0000000d0209723e */ /* 0x002fe200048070ff */
[----:B------:R-:W-:-:S03]  /*4d70*/  FADD.FTZ R13, R13, R8 ;  /* 0x000000080d0d7221 */ /* 0x000fc60000010000 */
[----:B------:R-:W-:Y:S02]  /*4d80*/  F2FP.SATFINITE.E4M3.F32.PACK_AB_MERGE_C R171, R102, R15, R9 ;  /* 0x0000000f66ab723e */ /* 0x000fe40004807009 */
[----:B0-----:R-:W-:Y:S02]  /*4d90*/  CS2R R30, SRZ ;  /* 0x00000000001e7805 */ /* 0x001fe4000001ff00 */
[----:B--2---:R-:W-:Y:S01]  /*4da0*/  F2FP.SATFINITE.E4M3.F32.PACK_AB_MERGE_C R7, R6, R75, RZ ;  /* 0x0000004b0607723e */ /* 0x004fe200048070ff */
[----:B------:R-:W-:-:S01]  /*4db0*/  FADD.FTZ R75, R75, R0 ;  /* 0x000000004b4b7221 */ /* 0x000fc20000010000 */
[----:B------:R-:W-:Y:S02]  /*4dc0*/  FADD.FTZ R0, R2, R13 ;  /* 0x0000000d02007221 */ /* 0x000fe40000010000 */
[----:B------:R-:W-:Y:S01]  /*4dd0*/  F2FP.SATFINITE.E4M3.F32.PACK_AB_MERGE_C R170, R82, R79, R7 ;  /* 0x0000004f52aa723e */ /* 0x000fe20004807007 */
[----:B------:R-:W-:Y:S01]  /*4de0*/  FADD.FTZ R2, R6, R75 ;  /* 0x0000004b06027221 */ /* 0x000fe20000010000 */
        /* <DEDUP_REMOVED lines=40> */
.L_x_10065:
[----:B------:R-:W-:Y:S01]  /*5070*/  ISETP.NE.AND P2, PT, RZ, UR46, PT ;  /* 0x0000002eff007c0c */ /* 0x000fe2000bf45270 */
[----:B------:R-:W-:-:S04]  /*5080*/  UISETP.NE.AND UP0, UPT, UR29, 0x1, UPT ;  /* 0x000000011d00788c */ /* 0x000fc8000bf05270 */
[----:B------:R-:W-:-:S04]  /*5090*/  USEL UR49, URZ, 0x1, UP0 ;  /* 0x000000013f317887 */ /* 0x000fc80008000000 */
[----:B------:R-:W-:-:S04]  /*50a0*/  ULOP3.LUT UR49, UR31, UR49, URZ, 0x3c, !UPT ;  /* 0x000000311f317292 */ /* 0x000fc8000f8e3c3f */
[----:B------:R-:W-:Y:S08]  /*50b0*/  @P2 BRA `(.L_x_10055) ;  /* 0x0000000000382947 */ /* 0x000ff00003800000 */
[----:B------:R-:W-:Y:S05]  /*50c0*/  @!P1 BRA `(.L_x_10056) ;  /* 0x0000000000049947 */ /* 0x000fea0003800000 */
[----:B------:R-:W-:Y:S01]  /*50d0*/  BPT.TRAP 0x1 ;  /* 0x000000040000795c */ /* 0x000fe20000300000 */
.L_x_10056:
        /* <DEDUP_REMOVED lines=9> */
.L_x_10057:
[----:B-1----:R-:W-:Y:S05]  /*5170*/  @P0 BRA `(.L_x_10055) ;  /* 0x0000000000080947 */ /* 0x002fea0003800000 */
[----:B------:R-:W1:Y:S02]  /*5180*/  SYNCS.PHASECHK.TRANS64.TRYWAIT P0, [UR6+0x22830], R4 ;  /* 0x02283004ff0075a7 */ /* 0x000e640008000146 */
[----:B-1----:R-:W-:Y:S05]  /*5190*/  @!P0 BRA `(.L_x_10058) ;  /* 0x0000011c00d08947 */ /* 0x002fea0003800000 */
.L_x_10055:
        /* <DEDUP_REMOVED lines=132> */
.L_x_10060:
[----:B------:R-:W-:Y:S01]  /*59e0*/  ULEA UR6, UR29, UR43, 0x3 ;  /* 0x0000002b1d067291 */ /* 0x000fe2000f8e183f */
[----:B------:R-:W-:-:S05]  /*59f0*/  IMAD.U32 R4, RZ, RZ, UR31 ;  /* 0x0000001fff047e24 */ /* 0x000fca000f8e00ff */
[----:B------:R-:W-:-:S04]  /*5a00*/  SHF.L.U32 R4, R4, 0x1f, RZ ;  /* 0x0000001f04047819 */ /* 0x000fc800000006ff */
[----:B------:R0:W1:Y:S01]  /*5a10*/  SYNCS.PHASECHK.TRANS64.TRYWAIT P0, [UR6+0x22850], R4 ;  /* 0x02285004ff0075a7 */ /* 0x0000620008000146 */
[----:B------:R-:W-:Y:S05]  /*5a20*/  @!P1 BRA `(.L_x_10061) ;  /* 0x0000000000049947 */ /* 0x000fea0003800000 */
[----:B------:R-:W-:Y:S01]  /*5a30*/  BPT.TRAP 0x1 ;  /* 0x000000040000795c */ /* 0x000fe20000300000 */
.L_x_10061:
[----:B-1----:R-:W-:Y:S05]  /*5a40*/  @P0 BRA `(.L_x_10059) ;  /* 0x0000000000080947 */ /* 0x002fea0003800000 */
[----:B------:R-:W1:Y:S02]  /*5a50*/  SYNCS.PHASECHK.TRANS64.TRYWAIT P0, [UR6+0x22850], R4 ;  /* 0x02285004ff0075a7 */ /* 0x000e640008000146 */
[----:B-1----:R-:W-:Y:S05]  /*5a60*/  @!P0 BRA `(.L_x_10062) ;  /* 0x0000011400b48947 */ /* 0x002fea0003800000 */
.L_x_10059:
        /* <DEDUP_REMOVED lines=36> */
.L_x_10063:
[----:B------:R-:W-:Y:S01]  /*5cb0*/  UISETP.NE.AND UP0, UPT, UR54, URZ, UPT ;  /* 0x0000003f3600728c */ /* 0x000fe2000bf05270 */
[----:B------:R-:W-:Y:S02]  /*5cc0*/  VIADD R8, R18, UR38 ;  /* 0x0000002612087c36 */ /* 0x000fe40008000000 */
[----:B------:R-:W-:Y:S02]  /*5cd0*/  IMAD.U32 R9, RZ, RZ, UR53 ;  /* 0x00000035ff097e24 */ /* 0x000fe4000f8e00ff */
[----:B------:R-:W-:Y:S01]  /*5ce0*/  IMAD.U32 R12, RZ, RZ, UR41 ;  /* 0x00000029ff0c7e24 */ /* 0x000fe2000f8e00ff */
        /* <DEDUP_REMOVED lines=9> */
[----:B------:R-:W-:Y:S01]  /*5d80*/  ULEA UR6, UR48, UR43, 0x3 ;  /* 0x0000002b30067291 */ /* 0x000fe2000f8e183f */
[----:B------:R-:W1:Y:S03]  /*5d90*/  SHFL.IDX PT, R15, R8, 0x1, 0x1c1f ;  /* 0x003c1f00080f7f89 */ /* 0x000e6600000e0000 */
[----:B------:R-:W-:Y:S01]  /*5da0*/  IADD3 R4, -R17, 0x1, R4 ;  /* 0x0000000111047810 */ /* 0x000fe20007ffe104 */
[----:B------:R-:W-:-:S03]  /*5db0*/  UIADD3 UR6, UR6, 0x22840, URZ ;  /* 0x0002284006067890 */ /* 0x000fc6000fffe03f */
[----:B------:R-:W-:Y:S01]  /*5dc0*/  IADD3 R4, -R9, UR52, R4 ;  /* 0x0000003409047c10 */ /* 0x000fe2000fffe104 */
[----:B------:R-:W-:-:S09]  /*5dd0*/  UPRMT UR6, UR42, 0x654, UR6 ;  /* 0x000006542a067896 */ /* 0x000fd20008000006 */
[----:B------:R-:W-:Y:S01]  /*5de0*/  SYNCS.ARRIVE.TRANS64.RED.A1T0 RZ, [UR6], RZ ;  /* 0x000000ffffff79a7 */ /* 0x000fe20008100406 */
[C---:B0-----:R-:W-:Y:S02]  /*5df0*/  IMAD.IADD R5, R4.reuse, 0x1, R5 ;  /* 0x0000000104057824 */ /* 0x041fe400078e0205 */
[----:B-1----:R-:W-:-:S03]  /*5e00*/  IMAD.IADD R4, R4, 0x1, R15 ;  /* 0x0000000104047824 */ /* 0x002fc600078e020f */
        /* <DEDUP_REMOVED lines=119> */
[----:B------:R-:W-:-:S02]  /*6580*/  ISETP.GT.AND P2, PT, R4, RZ, PT ;  /* 0x000000ff0400720c */ /* 0x000fc40003f44270 */
[----:B------:R-:W-:Y:S02]  /*6590*/  FMNMX.FTZ R11, R101, R10, !PT ;  /* 0x0000000a650b7209 */ /* 0x000fe40007810000 */
[----:B------:R-:W-:Y:S02]  /*65a0*/  ISETP.GT.AND P3, PT, R4, 0x1, PT ;  /* 0x000000010400780c */ /* 0x000fe40003f64270 */
[----:B------:R-:W-:Y:S01]  /*65b0*/  FSEL R154, R154, -INF , P2 ;  /* 0xff8000009a9a7808 */ /* 0x000fe20001000000 */
[----:B------:R-:W0:Y:S01]  /*65c0*/  SHFL.BFLY PT, R10, R11, 0x2, 0x1f ;  /* 0x0c401f000b0a7f89 */ /* 0x000e2200000e0000 */
        /* <DEDUP_REMOVED lines=12> */
[----:B0-----:R-:W-:Y:S02]  /*6690*/  FMNMX.FTZ R13, R11, R10, !PT ;  /* 0x0000000a0b0d7209 */ /* 0x001fe40007810000 */
[C---:B------:R-:W-:Y:S02]  /*66a0*/  ISETP.GT.AND P2, PT, R4.reuse, 0x18, PT ;  /* 0x000000180400780c */ /* 0x040fe40003f44270 */
[----:B------:R-:W-:Y:S01]  /*66b0*/  FSEL R163, R163, -INF , P3 ;  /* 0xff800000a3a37808 */ /* 0x000fe20001800000 */
[----:B------:R-:W0:Y:S01]  /*66c0*/  SHFL.BFLY PT, R10, R13, 0x1, 0x1f ;  /* 0x0c201f000d0a7f89 */ /* 0x000e2200000e0000 */
[----:B------:R-:W-:-:S02]  /*66d0*/  ISETP.GT.AND P3, PT, R4, 0x19, PT ;  /* 0x000000190400780c */ /* 0x000fc40003f64270 */
[----:B------:R-:W-:Y:S02]  /*66e0*/  FSEL R166, R166, -INF , P2 ;  /* 0xff800000a6a67808 */ /* 0x000fe40001000000 */
[----:B------:R-:W-:Y:S02]  /*66f0*/  FSEL R167, R167, -INF , P3 ;  /* 0xff800000a7a77808 */ /* 0x000fe40001800000 */
[C---:B------:R-:W-:Y:S02]  /*6700*/  ISETP.GT.AND P2, PT, R4.reuse, 0x20, PT ;  /* 0x000000200400780c */ /* 0x040fe40003f44270 */
[----:B------:R-:W-:Y:S02]  /*6710*/  ISETP.GT.AND P3, PT, R4, 0x21, PT ;  /* 0x000000210400780c */ /* 0x000fe40003f64270 */
[----:B------:R-:W-:Y:S02]  /*6720*/  FSEL R138, R138, -INF , P2 ;  /* 0xff8000008a8a7808 */ /* 0x000fe40001000000 */
[----:B------:R-:W-:-:S02]  /*6730*/  ISETP.GT.AND P2, PT, R4, 0x28, PT ;  /* 0x000000280400780c */ /* 0x000fc40003f44270 */
[----:B------:R-:W-:Y:S02]  /*6740*/  FSEL R139, R139, -INF , P3 ;  /* 0xff8000008b8b7808 */ /* 0x000fe40001800000 */
[----:B------:R-:W-:Y:S02]  /*6750*/  ISETP.GT.AND P3, PT, R4, 0x29, PT ;  /* 0x000000290400780c */ /* 0x000fe40003f64270 */
        /* <DEDUP_REMOVED lines=27> */
[--C-:B0-----:R-:W-:Y:S01]  /*6910*/  FFMA.FTZ R156, R140, UR41, -R10.reuse ;  /* 0x000000298c9c7c23 */ /* 0x101fe2000801080a */
[----:B------:R-:W-:Y:S01]  /*6920*/  ISETP.GT.AND P3, PT, R4, 0x41, PT ;  /* 0x000000410400780c */ /* 0x000fe20003f64270 */
        /* <DEDUP_REMOVED lines=12> */
[----:B0-----:R-:W-:-:S01]  /*69f0*/  FFMA.FTZ R156, R144, UR41, -R10 ;  /* 0x00000029909c7c23 */ /* 0x001fc2000801080a */
        /* <DEDUP_REMOVED lines=44> */
[----:B------:R-:W-:Y:S01]  /*6cc0*/  FSEL R135, R135, -INF , P3 ;  /* 0xff80000087877808 */ /* 0x000fe20001800000 */
[----:B------:R-:W-:Y:S01]  /*6cd0*/  FFMA.FTZ R101, R101, UR41, -R10 ;  /* 0x0000002965657c23 */ /* 0x000fe2000801080a */
[----:B------:R-:W-:Y:S01]  /*6ce0*/  ISETP.GT.AND P2, PT, R4, 0x60, PT ;  /* 0x000000600400780c */ /* 0x000fe20003f44270 */
        /* <DEDUP_REMOVED lines=10> */
[----:B------:R-:W-:Y:S01]  /*6d90*/  MUFU.EX2 R11, R11 ;  /* 0x0000000b000b7308 */ /* 0x000fe20000000800 */
[----:B------:R-:W-:Y:S02]  /*6da0*/  FSEL R124, R110, -INF , P2 ;  /* 0xff8000006e7c7808 */ /* 0x000fe40001000000 */
[----:B------:R-:W-:Y:S02]  /*6db0*/  FMNMX.FTZ R153, R107, R148, !PT ;  /* 0x000000946b997209 */ /* 0x000fe40007810000 */
[----:B------:R-:W-:Y:S02]  /*6dc0*/  ISETP.GT.AND P2, PT, R4, 0x70, PT ;  /* 0x000000700400780c */ /* 0x000fe40003f44270 */
[----:B------:R-:W-:Y:S01]  /*6dd0*/  FSEL R111, R111, -INF , P3 ;  /* 0xff8000006f6f7808 */ /* 0x000fe20001800000 */
[----:B------:R0:W-:Y:S01]  /*6de0*/  MUFU.EX2 R110, R152 ;  /* 0x00000098006e7308 */ /* 0x0001e20000000800 */
[----:B------:R-:W-:-:S02]  /*6df0*/  FMNMX.FTZ R148, R124, R153, !PT ;  /* 0x000000997c947209 */ /* 0x000fc40007810000 */
[----:B------:R-:W-:Y:S02]  /*6e00*/  ISETP.GT.AND P3, PT, R4, 0x71, PT ;  /* 0x000000710400780c */ /* 0x000fe40003f64270 */
[----:B------:R-:W-:Y:S02]  /*6e10*/  FSEL R114, R114, -INF , P2 ;  /* 0xff80000072727808 */ /* 0x000fe40001000000 */
[----:B------:R-:W-:Y:S01]  /*6e20*/  FMNMX.FTZ R153, R111, R148, !PT ;  /* 0x000000946f997209 */ /* 0x000fe20007810000 */
[----:B------:R-:W-:Y:S01]  /*6e30*/  MUFU.EX2 R14, R14 ;  /* 0x0000000e000e7308 */ /* 0x000fe20000000800 */
[----:B------:R-:W-:Y:S01]  /*6e40*/  ISETP.GT.AND P2, PT, R4, 0x78, PT ;  /* 0x000000780400780c */ /* 0x000fe20003f44270 */
[----:B0-----:R-:W-:Y:S01]  /*6e50*/  FFMA.FTZ R152, R128, UR41, -R10 ;  /* 0x0000002980987c23 */ /* 0x001fe2000801080a */
[----:B------:R-:W-:Y:S02]  /*6e60*/  FSEL R115, R115, -INF , P3 ;  /* 0xff80000073737808 */ /* 0x000fe40001800000 */
[----:B------:R-:W-:-:S02]  /*6e70*/  FMNMX.FTZ R148, R114, R153, !PT ;  /* 0x0000009972947209 */ /* 0x000fc40007810000 */
[----:B------:R-:W-:Y:S01]  /*6e80*/  ISETP.GT.AND P3, PT, R4, 0x79, PT ;  /* 0x000000790400780c */ /* 0x000fe20003f64270 */
[----:B------:R-:W-:Y:S01]  /*6e90*/  MUFU.EX2 R122, R157 ;  /* 0x0000009d007a7308 */ /* 0x000fe20000000800 */
[----:B------:R-:W-:Y:S02]  /*6ea0*/  FSEL R128, R118, -INF , P2 ;  /* 0xff80000076807808 */ /* 0x000fe40001000000 */
[----:B------:R-:W-:Y:S02]  /*6eb0*/  FMNMX.FTZ R153, R115, R148, !PT ;  /* 0x0000009473997209 */ /* 0x000fe40007810000 */
[----:B------:R-:W-:Y:S02]  /*6ec0*/  FSEL R119, R119, -INF , P3 ;  /* 0xff80000077777808 */ /* 0x000fe40001800000 */
[----:B------:R-:W-:Y:S01]  /*6ed0*/  ISETP.GT.AND P2, PT, R4, 0x80, PT ;  /* 0x000000800400780c */ /* 0x000fe20003f44270 */
        /* <DEDUP_REMOVED lines=31> */
[----:B------:R-:W-:Y:S01]  /*70d0*/  FMNMX.FTZ R4, R104, R153, !PT ;  /* 0x0000009968047209 */ /* 0x000fe20007810000 */
[----:B------:R0:W-:Y:S01]  /*70e0*/  MUFU.EX2 R102, R152 ;  /* 0x0000009800667308 */ /* 0x0001e20000000800 */
[----:B------:R-:W-:-:S02]  /*70f0*/  FSEL R161, R5, RZ, P0 ;  /* 0x000000ff05a17208 */ /* 0x000fc40000000000 */
[----:B------:R-:W-:-:S03]  /*7100*/  FMNMX.FTZ R4, R103, R4, !PT ;  /* 0x0000000467047209 */ /* 0x000fc60007810000 */
[----:B------:R-:W-:Y:S02]  /*7110*/  FADD.FTZ R161, -R161, R6 ;  /* 0x00000006a1a17221 */ /* 0x000fe40000010100 */
[----:B------:R-:W1:Y:S01]  /*7120*/  SHFL.BFLY PT, R153, R4, 0x2, 0x1f ;  /* 0x0c401f0004997f89 */ /* 0x000e6200000e0000 */
[----:B------:R-:W-:Y:S08]  /*7130*/  MUFU.EX2 R20, R20 ;  /* 0x0000001400147308 */ /* 0x000ff00000000800 */
        /* <DEDUP_REMOVED lines=17> */
[----:B0-----:R-:W-:-:S01]  /*7250*/  FFMA.FTZ R152, R158, UR41, -R10 ;  /* 0x000000299e987c23 */ /* 0x001fc2000801080a */
[----:B------:R-:W-:Y:S01]  /*7260*/  FMUL.FTZ R158, R161, UR41 ;  /* 0x00000029a19e7c20 */ /* 0x000fe20008410000 */
[----:B------:R-:W-:-:S01]  /*7270*/  FFMA.FTZ R153, R154, UR41, -R10 ;  /* 0x000000299a997c23 */ /* 0x000fc2000801080a */
[----:B------:R-:W-:Y:S01]  /*7280*/  FMUL.FTZ R160, R160, UR41 ;  /* 0x00000029a0a07c20 */ /* 0x000fe20008410000 */
        /* <DEDUP_REMOVED lines=41> */
[----:B------:R-:W-:Y:S01]  /*7520*/  FADD.FTZ R135, R11, R0 ;  /* 0x000000000b877221 */ /* 0x000fe20000010000 */
[----:B------:R-:W-:-:S01]  /*7530*/  FFMA.FTZ R95, R95, UR41, -R10 ;  /* 0x000000295f5f7c23 */ /* 0x000fc2000801080a */
[----:B------:R-:W1:Y:S01]  /*7540*/  MUFU.EX2 R155, R155 ;  /* 0x0000009b009b7308 */ /* 0x000e620000000800 */
        /* <DEDUP_REMOVED lines=133> */
.L_x_10064:
        /* <DEDUP_REMOVED lines=116> */
.L_x_10054:
[----:B------:R-:W-:-:S06]  /*84e0*/  UISETP.GE.AND UP0, UPT, UR30, UR40, UPT ;  /* 0x000000281e00728c */ /* 0x000fcc000bf06270 */
[----:B------:R-:W-:-:S13]  /*84f0*/  PLOP3.LUT P0, PT, PT, PT, UP0, 0x80, 0x0 ;  /* 0x000000000000781c */ /* 0x000fda0003f0f008 */
[----:B------:R-:W-:Y:S05]  /*8500*/  @!P0 BRA `(.L_x_10066) ;  /* 0x0000002800408947 */ /* 0x000fea0003800000 */
[----:B------:R-:W-:Y:S01]  /*8510*/  IMAD.MOV.U32 R7, RZ, RZ, R4 ;  /* 0x000000ffff077224 */ /* 0x000fe200078e0004 */
[----:B------:R-:W-:Y:S01]  /*8520*/  UMOV UR29, UR49 ;  /* 0x00000031001d7c82 */ /* 0x000fe20008000000 */
[----:B------:R-:W-:Y:S01]  /*8530*/  IMAD.MOV.U32 R6, RZ, RZ, R5 ;  /* 0x000000ffff067224 */ /* 0x000fe200078e0005 */
[----:B------:R-:W-:-:S06]  /*8540*/  UMOV UR28, UR48 ;  /* 0x00000030001c7c82 */ /* 0x000fcc0008000000 */
.L_x_10077:
        /* <DEDUP_REMOVED lines=9> */
.L_x_10068:
[----:B------:R-:W-:Y:S01]  /*85e0*/  ULEA UR6, UR48, UR43, 0x3 ;  /* 0x0000002b30067291 */ /* 0x000fe2000f8e183f */
[----:B------:R-:W-:-:S05]  /*85f0*/  IMAD.U32 R4, RZ, RZ, UR49 ;  /* 0x00000031ff047e24 */ /* 0x000fca000f8e00ff */
[----:B------:R-:W-:-:S04]  /*8600*/  SHF.L.U32 R4, R4, 0x1f, RZ ;  /* 0x0000001f04047819 */ /* 0x000fc800000006ff */
[----:B------:R0:W1:Y:S01]  /*8610*/  SYNCS.PHASECHK.TRANS64.TRYWAIT P0, [UR6+0x22830], R4 ;  /* 0x02283004ff0075a7 */ /* 0x0000620008000146 */
[----:B------:R-:W-:Y:S05]  /*8620*/  @!P1 BRA `(.L_x_10069) ;  /* 0x0000000000049947 */ /* 0x000fea0003800000 */
[----:B------:R-:W-:Y:S01]  /*8630*/  BPT.TRAP 0x1 ;  /* 0x000000040000795c */ /* 0x000fe20000300000 */
.L_x_10069:
[----:B-1----:R-:W-:Y:S05]  /*8640*/  @P0 BRA `(.L_x_10067) ;  /* 0x0000000000080947 */ /* 0x002fea0003800000 */
[----:B------:R-:W1:Y:S02]  /*8650*/  SYNCS.PHASECHK.TRANS64.TRYWAIT P0, [UR6+0x22830], R4 ;  /* 0x02283004ff0075a7 */ /* 0x000e640008000146 */
[----:B-1----:R-:W-:Y:S05]  /*8660*/  @!P0 BRA `(.L_x_10070) ;  /* 0x000000e800cc8947 */ /* 0x002fea0003800000 */
.L_x_10067:
[----:B-1----:R-:W1:Y:S01]  /*8670*/  S2R R5, SR_TID.X ;  /* 0x0000000000057919 */ /* 0x002e620000002100 */
[----:B------:R-:W-:Y:S01]  /*8680*/  R2UR UR31, R3 ;  /* 0x00000000031f72ca */ /* 0x000fe200000e0000 */
[----:B------:R-:W-:Y:S01]  /*8690*/  UMOV UR19, 0x40000040 ;  /* 0x4000004000137882 */ /* 0x000fe20000000000 */
[----:B------:R-:W-:Y:S01]  /*86a0*/  UMOV UR20, UR16 ;  /* 0x0000001000147c82 */ /* 0x000fe20008000000 */
[----:B------:R-:W-:Y:S01]  /*86b0*/  UMOV UR21, UR17 ;  /* 0x0000001100157c82 */ /* 0x000fe20008000000 */
[----:B------:R-:W-:Y:S01]  /*86c0*/  UMOV UR23, 0x40000040 ;  /* 0x4000004000177882 */ /* 0x000fe20000000000 */
[----:B------:R-:W-:Y:S01]  /*86d0*/  UMOV UR24, UR16 ;  /* 0x0000001000187c82 */ /* 0x000fe20008000000 */
[----:B------:R-:W-:Y:S01]  /*86e0*/  UMOV UR25, UR17 ;  /* 0x0000001100197c82 */ /* 0x000fe20008000000 */
[----:B------:R-:W-:Y:S01]  /*86f0*/  UMOV UR27, 0x40000040 ;  /* 0x40000040001b7882 */ /* 0x000fe20000000000 */
[----:B------:R-:W-:Y:S01]  /*8700*/  UMOV UR7, 0x40000040 ;  /* 0x4000004000077882 */ /* 0x000fe20000000000 */
[----:B------:R-:W-:Y:S01]  /*8710*/  UMOV UR11, 0x40000040 ;  /* 0x40000040000b7882 */ /* 0x000fe20000000000 */
[----:B------:R-:W-:-:S03]  /*8720*/  UMOV UR15, 0x40000040 ;  /* 0x40000040000f7882 */ /* 0x000fc60000000000 */
[----:B------:R-:W-:-:S04]  /*8730*/  UIMAD UR31, UR48, 0x500, UR31 ;  /* 0x00000500301f78a4 */ /* 0x000fc8000f8e021f */
[----:B------:R-:W-:Y:S02]  /*8740*/  UIADD3 UR22, UR31, 0x100, URZ ;  /* 0x000001001f167890 */ /* 0x000fe4000fffe03f */
[----:B------:R-:W-:Y:S02]  /*8750*/  UIADD3 UR26, UR31, 0x200, URZ ;  /* 0x000002001f1a7890 */ /* 0x000fe4000fffe03f */
[----:B------:R-:W-:Y:S01]  /*8760*/  UMOV UR18, UR31 ;  /* 0x0000001f00127c82 */ /* 0x000fe20008000000 */
[----:B------:R-:W-:Y:S02]  /*8770*/  UIADD3 UR6, UR31, 0x400, URZ ;  /* 0x000004001f067890 */ /* 0x000fe4000fffe03f */
[----:B------:R-:W-:Y:S02]  /*8780*/  UIADD3 UR10, UR31, 0x402, URZ ;  /* 0x000004021f0a7890 */ /* 0x000fe4000fffe03f */
[----:B------:R-:W-:Y:S01]  /*8790*/  UIADD3 UR14, UR31, 0x6, URZ ;  /* 0x000000061f0e7890 */ /* 0x000fe2000fffe03f */
        /* <DEDUP_REMOVED lines=110> */
.L_x_10072:
[----:B------:R-:W-:Y:S01]  /*8e80*/  ULEA UR6, UR28, UR43, 0x3 ;  /* 0x0000002b1c067291 */ /* 0x000fe2000f8e183f */
[----:B------:R-:W-:-:S05]  /*8e90*/  IMAD.U32 R4, RZ, RZ, UR29 ;  /* 0x0000001dff047e24 */ /* 0x000fca000f8e00ff */
[----:B------:R-:W-:-:S04]  /*8ea0*/  SHF.L.U32 R4, R4, 0x1f, RZ ;  /* 0x0000001f04047819 */ /* 0x000fc800000006ff */
[----:B------:R0:W1:Y:S01]  /*8eb0*/  SYNCS.PHASECHK.TRANS64.TRYWAIT P0, [UR6+0x22850], R4 ;  /* 0x02285004ff0075a7 */ /* 0x0000620008000146 */
[----:B------:R-:W-:Y:S05]  /*8ec0*/  @!P1 BRA `(.L_x_10073) ;  /* 0x0000000000049947 */ /* 0x000fea0003800000 */
[----:B------:R-:W-:Y:S01]  /*8ed0*/  BPT.TRAP 0x1 ;  /* 0x000000040000795c */ /* 0x000fe20000300000 */
.L_x_10073:
[----:B-1----:R-:W-:Y:S05]  /*8ee0*/  @P0 BRA `(.L_x_10071) ;  /* 0x0000000000080947 */ /* 0x002fea0003800000 */
[----:B------:R-:W1:Y:S02]  /*8ef0*/  SYNCS.PHASECHK.TRANS64.TRYWAIT P0, [UR6+0x22850], R4 ;  /* 0x02285004ff0075a7 */ /* 0x000e640008000146 */
[----:B-1----:R-:W-:Y:S05]  /*8f00*/  @!P0 BRA `(.L_x_10074) ;  /* 0x000000e000bc8947 */ /* 0x002fea0003800000 */
.L_x_10071:
        /* <DEDUP_REMOVED lines=36> */
.L_x_10075:
        /* <DEDUP_REMOVED lines=95> */
[----:B------:R-:W-:-:S03]  /*9740*/  FADD.FTZ R6, -R4, R7 ;  /* 0x0000000704067221 */ /* 0x000fc60000010100 */
[----:B------:R0:W-:Y:S01]  /*9750*/  MUFU.EX2 R9, R12 ;  /* 0x0000000c00097308 */ /* 0x0001e20000000800 */
[----:B------:R-:W-:Y:S01]  /*9760*/  FMUL.FTZ R7, R6, UR41 ;  /* 0x0000002906077c20 */ /* 0x000fe20008410000 */
[----:B------:R-:W-:-:S04]  /*9770*/  FFMA.FTZ R6, R5, R14, -8 ;  /* 0xc100000005067423 */ /* 0x000fc8000001000e */
[--C-:B------:R-:W-:Y:S01]  /*9780*/  FFMA.FTZ R11, R153, UR41, -R6.reuse ;  /* 0x00000029990b7c23 */ /* 0x100fe20008010806 */
[----:B------:R-:W-:-:S01]  /*9790*/  FFMA.FTZ R20, R136, UR41, -R6 ;  /* 0x0000002988147c23 */ /* 0x000fc20008010806 */
[----:B------:R-:W-:Y:S02]  /*97a0*/  IMAD.U32 R153, RZ, RZ, UR41 ;  /* 0x00000029ff997e24 */ /* 0x000fe4000f8e00ff */
[----:B------:R-:W-:-:S01]  /*97b0*/  FFMA.FTZ R136, R140, UR41, -R6 ;  /* 0x000000298c887c23 */ /* 0x000fc20008010806 */
[--C-:B------:R-:W-:Y:S01]  /*97c0*/  FFMA.FTZ R140, R144, UR41, -R6.reuse ;  /* 0x00000029908c7c23 */ /* 0x100fe20008010806 */
[----:B------:R-:W-:-:S01]  /*97d0*/  FFMA.FTZ R8, R152, UR41, -R6 ;  /* 0x0000002998087c23 */ /* 0x000fc20008010806 */
[--C-:B------:R-:W-:Y:S01]  /*97e0*/  FFMA.FTZ R10, R156, UR41, -R6.reuse ;  /* 0x000000299c0a7c23 */ /* 0x100fe20008010806 */
[----:B------:R-:W-:-:S01]  /*97f0*/  FFMA.FTZ R13, R157, UR41, -R6 ;  /* 0x000000299d0d7c23 */ /* 0x000fc20008010806 */
[--C-:B0-----:R-:W-:Y:S01]  /*9800*/  FFMA.FTZ R12, R160, UR41, -R6.reuse ;  /* 0x00000029a00c7c23 */ /* 0x101fe20008010806 */
        /* <DEDUP_REMOVED lines=33> */
[----:B------:R-:W-:Y:S03]  /*9a20*/  MUFU.EX2 R7, R7 ;  /* 0x0000000700077308 */ /* 0x000fe60000000800 */
        /* <DEDUP_REMOVED lines=49> */
[----:B------:R-:W-:-:S04]  /*9d40*/  FFMA.FTZ R6, R103, UR41, -R6 ;  /* 0x0000002967067c23 */ /* 0x000fc80008010806 */
        /* <DEDUP_REMOVED lines=152> */
.L_x_10076:
        /* <DEDUP_REMOVED lines=116> */
.L_x_10066:
[----:B------:R-:W-:Y:S06]  /*ae10*/  BAR.ARV 0x8, 0x180 ;  /* 0x0206000000007b1d */ /* 0x000fec0000002000 */
[----:B------:R-:W-:Y:S05]  /*ae20*/  @!P1 BRA `(.L_x_10078) ;  /* 0x0000000000049947 */ /* 0x000fea0003800000 */
[----:B------:R-:W-:Y:S01]  /*ae30*/  BPT.TRAP 0x1 ;  /* 0x000000040000795c */ /* 0x000fe20000300000 */
.L_x_10078:
[----:B------:R-:W-:Y:S01]  /*ae40*/  ULEA UR5, UR48, UR43, 0x3 ;  /* 0x0000002b30057291 */ /* 0x000fe2000f8e183f */
[----:B------:R-:W-:-:S05]  /*ae50*/  IMAD.U32 R3, RZ, RZ, UR49 ;  /* 0x00000031ff037e24 */ /* 0x000fca000f8e00ff */
[----:B------:R-:W-:-:S04]  /*ae60*/  SHF.L.U32 R3, R3, 0x1f, RZ ;  /* 0x0000001f03037819 */ /* 0x000fc800000006ff */
[----:B------:R0:W1:Y:S01]  /*ae70*/  SYNCS.PHASECHK.TRANS64.TRYWAIT P0, [UR5+0x22850], R3 ;  /* 0x02285003ff0075a7 */ /* 0x0000620008000145 */
[----:B------:R-:W-:Y:S05]  /*ae80*/  @!P1 BRA `(.L_x_10079) ;  /* 0x0000000000049947 */ /* 0x000fea0003800000 */
[----:B------:R-:W-:Y:S01]  /*ae90*/  BPT.TRAP 0x1 ;  /* 0x000000040000795c */ /* 0x000fe20000300000 */
.L_x_10079:
[----:B-1----:R-:W-:Y:S05]  /*aea0*/  @P0 BRA `(.L_x_10080) ;  /* 0x0000000000080947 */ /* 0x002fea0003800000 */
[----:B------:R-:W1:Y:S02]  /*aeb0*/  SYNCS.PHASECHK.TRANS64.TRYWAIT P0, [UR5+0x22850], R3 ;  /* 0x02285003ff0075a7 */ /* 0x000e640008000145 */
[----:B-1----:R-:W-:Y:S05]  /*aec0*/  @!P0 BRA `(.L_x_10081) ;  /* 0x000000c000e48947 */ /* 0x002fea0003800000 */
.L_x_10080:
        /* <DEDUP_REMOVED lines=36> */
[----:B------:R-:W1:Y:S04]  /*b110*/  SHFL.BFLY PT, R7, R2, 0x2, 0x1f ;  /* 0x0c401f0002077f89 */ /* 0x000e6800000e0000 */
[----:B------:R-:W3:Y:S01]  /*b120*/  SHFL.BFLY PT, R11, R0, 0x2, 0x1f ;  /* 0x0c401f00000b7f89 */ /* 0x000ee200000e0000 */
[----:B------:R-:W-:Y:S02]  /*b130*/  WARPGROUP.DEPBAR.LE gsb0, 0x0 ;  /* 0x00008000000079c5 */ /* 0x000fe40000010000 */
[----:B------:R-:W-:-:S06]  /*b140*/  WARPGROUP.ARRIVE ;  /* 0x00000000000079c5 */ /* 0x000fcc0000000000 */
[----:B------:R-:W-:Y:S01]  /*b150*/  QGMMA.64x128x32.F32.E4M3.E4M3 R24, R172, gdesc[UR4], R24, gsb0 ;  /* 0x01e00004ac187df3 */ /* 0x000fe20008000818 */
[----:B------:R-:W-:Y:S01]  /*b160*/  UIADD3 UR6, UR4, 0x400, URZ ;  /* 0x0000040004067890 */ /* 0x000fe2000fffe03f */
        /* <DEDUP_REMOVED lines=13> */
[----:B------:R0:W-:Y:S01]  /*b240*/  @P0 MUFU.RCP R6, R12 ;  /* 0x0000000c00060308 */ /* 0x0001e20000001000 */
[----:B------:R-:W-:Y:S01]  /*b250*/  FSETP.NE.FTZ.AND P0, PT, R13, RZ, PT ;  /* 0x000000ff0d00720b */ /* 0x000fe20003f15000 */
[----:B------:R-:W-:Y:S01]  /*b260*/  IMAD.MOV.U32 R10, RZ, RZ, RZ ;  /* 0x000000ffff0a7224 */ /* 0x000fe200078e00ff */
[----:B------:R-:W-:Y:S02]  /*b270*/  WARPGROUP.DEPBAR.LE gsb0, 0x0 ;  /* 0x00008000000079c5 */ /* 0x000fe40000010000 */
[----:B------:R-:W-:-:S06]  /*b280*/  WARPGROUP.ARRIVE ;  /* 0x00000000000079c5 */ /* 0x000fcc0000000000 */
[----:B------:R-:W-:Y:S01]  /*b290*/  QGMMA.64x128x32.F32.E4M3.E4M3 R24, R168, gdesc[UR4], R24, gsb0 ;  /* 0x01e00004a8187df3 */ /* 0x000fe20008000818 */
[----:B------:R-:W1:Y:S08]  /*b2a0*/  @P3 MUFU.LG2 R9, R15 ;  /* 0x0000000f00093308 */ /* 0x000e700000000c00 */
[----:B------:R-:W3:Y:S01]  /*b2b0*/  @P2 MUFU.LG2 R7, R14 ;  /* 0x0000000e00072308 */ /* 0x000ee20000000c00 */
[----:B------:R-:W-:-:S07]  /*b2c0*/  IMAD.U32 R11, RZ, RZ, UR41 ;  /* 0x00000029ff0b7e24 */ /* 0x000fce000f8e00ff */
[----:B------:R-:W4:Y:S01]  /*b2d0*/  @P0 MUFU.RCP R10, R13 ;  /* 0x0000000d000a0308 */ /* 0x000f220000001000 */
[----:B------:R-:W-:Y:S02]  /*b2e0*/  IMAD.U32 R8, RZ, RZ, UR41 ;  /* 0x00000029ff087e24 */ /* 0x000fe4000f8e00ff */
[----:B0-----:R-:W-:Y:S01]  /*b2f0*/  @P3 FMUL.FTZ R12, R11, 0.69314718246459960938 ;  /* 0x3f3172180b0c3820 */ /* 0x001fe20000410000 */
[----:B-1----:R-:W-:Y:S01]  /*b300*/  @P3 FMUL.FTZ R9, R9, 0.69314718246459960938 ;  /* 0x3f31721809093820 */ /* 0x002fe20000410000 */
[----:B------:R-:W-:Y:S02]  /*b310*/  IMAD.MOV.U32 R0, RZ, RZ, -0x800000 ;  /* 0xff800000ff007424 */ /* 0x000fe400078e00ff */
[----:B------:R-:W-:Y:S01]  /*b320*/  @P2 FMUL.FTZ R8, R8, 0.69314718246459960938 ;  /* 0x3f31721808082820 */ /* 0x000fe20000410000 */
[----:B------:R-:W-:Y:S02]  /*b330*/  IMAD.MOV.U32 R2, RZ, RZ, -0x800000 ;  /* 0xff800000ff027424 */ /* 0x000fe400078e00ff */
[----:B------:R-:W-:-:S01]  /*b340*/  @P3 FFMA.FTZ R0, R12, R4, R9 ;  /* 0x000000040c003223 */ /* 0x000fc20000010009 */
[----:B---3--:R-:W-:Y:S01]  /*b350*/  @P2 FMUL.FTZ R7, R7, 0.69314718246459960938 ;  /* 0x3f31721807072820 */ /* 0x008fe20000410000 */
[----:B--2---:R-:W-:-:S03]  /*b360*/  FMUL.FTZ R4, R6, R3 ;  /* 0x0000000306047220 */ /* 0x004fc60000410000 */
[----:B------:R-:W-:Y:S01]  /*b370*/  @P2 FFMA.FTZ R2, R8, R5, R7 ;  /* 0x0000000508022223 */ /* 0x000fe20000010007 */
[----:B----4-:R-:W-:Y:S01]  /*b380*/  FMUL.FTZ R3, R10, R3 ;  /* 0x000000030a037220 */ /* 0x010fe20000410000 */
[----:B------:R-:W-:Y:S02]  /*b390*/  WARPGROUP.DEPBAR.LE gsb0, 0x0 ;  /* 0x00008000000079c5 */ /* 0x000fe40000010000 */
[----:B------:R-:W-:Y:S05]  /*b3a0*/  @!P1 BRA `(.L_x_10082) ;  /* 0x0000000000049947 */ /* 0x000fea0003800000 */
[----:B------:R-:W-:Y:S01]  /*b3b0*/  BPT.TRAP 0x1 ;  /* 0x000000040000795c */ /* 0x000fe20000300000 */
.L_x_10082:
        /* <DEDUP_REMOVED lines=74> */
.L_x_10046:
        /* <DEDUP_REMOVED lines=50> */
[----:B------:R-:W-:-:S02]  /*bb80*/  SEL R51, R57, R54, P0 ;  /* 0x0000003639337207 */ /* 0x000fc40000000000 */
[C---:B------:R-:W-:Y:S02]  /*bb90*/  IADD3 R57, P6, R10.reuse, 0x20, RZ ;  /* 0x000000200a397810 */ /* 0x040fe40007fde0ff */
[----:B------:R-:W-:Y:S02]  /*bba0*/  IADD3 R65, P1, R10, 0x40, RZ ;  /* 0x000000400a417810 */ /* 0x000fe40007f3e0ff */
[----:B------:R-:W-:Y:S01]  /*bbb0*/  SEL R143, R6, R9, P0 ;  /* 0x00000009068f7207 */ /* 0x000fe20000000000 */
[----:B------:R-:W-:Y:S01]  /*bbc0*/  IMAD.X R101, RZ, RZ, R11, P6 ;  /* 0x000000ffff657224 */ /* 0x000fe200030e060b */
[----:B------:R-:W-:Y:S02]  /*bbd0*/  SEL R27, R9, R6, P0 ;  /* 0x00000006091b7207 */ /* 0x000fe40000000000 */
[----:B------:R-:W-:Y:S02]  /*bbe0*/  LOP3.LUT R4, R57, 0x380, RZ, 0xc0, !PT ;  /* 0x0000038039047812 */ /* 0x000fe400078ec0ff */
        /* <DEDUP_REMOVED lines=25> */
[----:B------:R-:W-:Y:S02]  /*bd80*/  IADD3 R67, P2, R10, 0x60, RZ ;  /* 0x000000600a437810 */ /* 0x000fe40007f5e0ff */
[----:B------:R-:W-:Y:S02]  /*bd90*/  SHF.R.U64 R4, R4, 0x3, RZ ;  /* 0x0000000304047819 */ /* 0x000fe400000012ff */
[----:B------:R-:W-:Y:S02]  /*bda0*/  SHF.R.U64 R6, R6, 0x3, RZ ;  /* 0x0000000306067819 */ /* 0x000fe400000012ff */
[----:B------:R-:W-:Y:S02]  /*bdb0*/  SEL R77, R78, R79, P0 ;  /* 0x0000004f4e4d7207 */ /* 0x000fe40000000000 */
[----:B------:R-:W-:Y:S02]  /*bdc0*/  SEL R63, R79, R78, P0 ;  /* 0x0000004e4f3f7207 */ /* 0x000fe40000000000 */
[----:B------:R-:W-:-:S02]  /*bdd0*/  IADD3 R71, P3, R10, 0x4000, RZ ;  /* 0x000040000a477810 */ /* 0x000fc40007f7e0ff */
[C---:B------:R-:W-:Y:S02]  /*bde0*/  IADD3 R75, P4, R10.reuse, 0x4020, RZ ;  /* 0x000040200a4b7810 */ /* 0x040fe40007f9e0ff */
[----:B------:R-:W-:Y:S01]  /*bdf0*/  SEL R109, R47, R14, P0 ;  /* 0x0000000e2f6d7207 */ /* 0x000fe20000000000 */
[--C-:B------:R-:W-:Y:S01]  /*be00*/  IMAD.X R95, RZ, RZ, R11.reuse, P3 ;  /* 0x000000ffff5f7224 */ /* 0x100fe200018e060b */
[----:B------:R-:W-:Y:S01]  /*be10*/  IADD3 R79, P5, R10, 0x4040, RZ ;  /* 0x000040400a4f7810 */ /* 0x000fe20007fbe0ff */
[--C-:B------:R-:W-:Y:S01]  /*be20*/  IMAD.X R9, RZ, RZ, R11.reuse, P4 ;  /* 0x000000ffff097224 */ /* 0x100fe200020e060b */
[----:B------:R-:W-:Y:S02]  /*be30*/  SEL R55, R7, R8, P0 ;  /* 0x0000000807377207 */ /* 0x000fe40000000000 */
[----:B------:R-:W-:Y:S01]  /*be40*/  SEL R25, R8, R7, P0 ;  /* 0x0000000708197207 */ /* 0x000fe20000000000 */
[----:B------:R-:W-:Y:S01]  /*be50*/  IMAD.X R7, RZ, RZ, R11, P5 ;  /* 0x000000ffff077224 */ /* 0x000fe200028e060b */
[----:B------:R-:W-:-:S02]  /*be60*/  SEL R47, R14, R47, P0 ;  /* 0x0000002f0e2f7207 */ /* 0x000fc40000000000 */
[----:B------:R-:W-:Y:S02]  /*be70*/  LOP3.LUT R8, R67, 0x380, RZ, 0xc0, !PT ;  /* 0x0000038043087812 */ /* 0x000fe400078ec0ff */
[----:B------:R-:W-:Y:S02]  /*be80*/  LOP3.LUT R100, R4, R57, RZ, 0x3c, !PT ;  /* 0x0000003904647212 */ /* 0x000fe400078e3cff */
[----:B------:R-:W-:Y:S02]  /*be90*/  LOP3.LUT R14, R6, R65, RZ, 0x3c, !PT ;  /* 0x00000041060e7212 */ /* 0x000fe400078e3cff */
[----:B------:R-:W-:Y:S02]  /*bea0*/  LOP3.LUT R4, R71, 0x380, RZ, 0xc0, !PT ;  /* 0x0000038047047812 */ /* 0x000fe400078ec0ff */
[----:B------:R-:W-:Y:S02]  /*beb0*/  LOP3.LUT R6, R75, 0x380, RZ, 0xc0, !PT ;  /* 0x000003804b067812 */ /* 0x000fe400078ec0ff */
[----:B------:R-:W-:-:S02]  /*bec0*/  LOP3.LUT R30, R79, 0x380, RZ, 0xc0, !PT ;  /* 0x000003804f1e7812 */ /* 0x000fc400078ec0ff */
[----:B------:R-:W-:Y:S02]  /*bed0*/  SHF.R.U64 R8, R8, 0x3, RZ ;  /* 0x0000000308087819 */ /* 0x000fe400000012ff */
[----:B------:R-:W-:Y:S02]  /*bee0*/  SEL R105, R82, R83, P0 ;  /* 0x0000005352697207 */ /* 0x000fe40000000000 */
[----:B------:R-:W-:Y:S02]  /*bef0*/  SEL R64, R83, R82, P0 ;  /* 0x0000005253407207 */ /* 0x000fe40000000000 */
[----:B------:R-:W-:Y:S02]  /*bf00*/  SHF.R.U64 R4, R4, 0x3, RZ ;  /* 0x0000000304047819 */ /* 0x000fe400000012ff */
[----:B------:R-:W-:Y:S02]  /*bf10*/  SHF.R.U64 R6, R6, 0x3, RZ ;  /* 0x0000000306067819 */ /* 0x000fe400000012ff */
[----:B------:R-:W-:-:S02]  /*bf20*/  IADD3 R83, P6, R10, 0x4060, RZ ;  /* 0x000040600a537810 */ /* 0x000fc40007fde0ff */
[----:B------:R-:W-:Y:S02]  /*bf30*/  SHF.R.U64 R30, R30, 0x3, RZ ;  /* 0x000000031e1e7819 */ /* 0x000fe400000012ff */
[----:B------:R-:W-:Y:S02]  /*bf40*/  SEL R107, R12, R13, P0 ;  /* 0x0000000d0c6b7207 */ /* 0x000fe40000000000 */
[----:B------:R-:W-:Y:S01]  /*bf50*/  SEL R43, R13, R12, P0 ;  /* 0x0000000c0d2b7207 */ /* 0x000fe20000000000 */
[----:B------:R-:W-:Y:S01]  /*bf60*/  IMAD.X R13, RZ, RZ, R11, P2 ;  /* 0x000000ffff0d7224 */ /* 0x000fe200010e060b */
[----:B------:R-:W-:Y:S02]  /*bf70*/  LOP3.LUT R12, R8, R67, RZ, 0x3c, !PT ;  /* 0x00000043080c7212 */ /* 0x000fe400078e3cff */
[----:B------:R-:W-:Y:S02]  /*bf80*/  LOP3.LUT R94, R4, R71, RZ, 0x3c, !PT ;  /* 0x00000047045e7212 */ /* 0x000fe400078e3cff */
[----:B------:R-:W-:-:S02]  /*bf90*/  LOP3.LUT R8, R6, R75, RZ, 0x3c, !PT ;  /* 0x0000004b06087212 */ /* 0x000fc400078e3cff */
[----:B------:R-:W-:Y:S02]  /*bfa0*/  LOP3.LUT R56, R83, 0x380, RZ, 0xc0, !PT ;  /* 0x0000038053387812 */ /* 0x000fe400078ec0ff */
[----:B------:R-:W-:Y:S02]  /*bfb0*/  LOP3.LUT R6, R30, R79, RZ, 0x3c, !PT ;  /* 0x0000004f1e067212 */ /* 0x000fe400078e3cff */
[----:B------:R-:W-:Y:S02]  /*bfc0*/  LOP3.LUT R5, R10, 0x380, RZ, 0xc0, !PT ;  /* 0x000003800a057812 */ /* 0x000fe400078ec0ff */
[----:B------:R-:W-:Y:S02]  /*bfd0*/  MOV R94, R94 ;  /* 0x0000005e005e7202 */ /* 0x000fe40000000f00 */
[----:B------:R-:W-:Y:S02]  /*bfe0*/  SEL R129, R60, R61, P0 ;  /* 0x0000003d3c817207 */ /* 0x000fe40000000000 */
[----:B------:R-:W-:-:S02]  /*bff0*/  SEL R37, R61, R60, P0 ;  /* 0x0000003c3d257207 */ /* 0x000fc40000000000 */
[----:B------:R-:W-:Y:S02]  /*c000*/  SHF.R.U64 R56, R56, 0x3, RZ ;  /* 0x0000000338387819 */ /* 0x000fe400000012ff */
[----:B------:R-:W-:Y:S02]  /*c010*/  MOV R95, R6 ;  /* 0x00000006005f7202 */ /* 0x000fe40000000f00 */
[----:B------:R-:W-:Y:S02]  /*c020*/  SEL R61, R86, R87, P0 ;  /* 0x00000057563d7207 */ /* 0x000fe40000000000 */
[----:B------:R-:W-:Y:S02]  /*c030*/  SEL R58, R87, R86, P0 ;  /* 0x00000056573a7207 */ /* 0x000fe40000000000 */
[----:B------:R-:W-:Y:S02]  /*c040*/  SHF.R.U64 R5, R5, 0x3, RZ ;  /* 0x0000000305057819 */ /* 0x000fe400000012ff */
[----:B------:R-:W-:-:S02]  /*c050*/  SEL R137, R15, R88, P0 ;  /* 0x000000580f897207 */ /* 0x000fc40000000000 */
[----:B------:R-:W-:Y:S01]  /*c060*/  SEL R33, R88, R15, P0 ;  /* 0x0000000f58217207 */ /* 0x000fe20000000000 */
[--C-:B------:R-:W-:Y:S01]  /*c070*/  IMAD.X R15, RZ, RZ, R11.reuse, P1 ;  /* 0x000000ffff0f7224 */ /* 0x100fe200008e060b */
[----:B------:R-:W-:Y:S02]  /*c080*/  LOP3.LUT R4, R56, R83, RZ, 0x3c, !PT ;  /* 0x0000005338047212 */ /* 0x000fe400078e3cff */
[----:B------:R-:W-:Y:S01]  /*c090*/  LOP3.LUT R10, R5, R10, RZ, 0x3c, !PT ;  /* 0x0000000a050a7212 */ /* 0x000fe200078e3cff */
[----:B------:R-:W-:Y:S01]  /*c0a0*/  IMAD.X R5, RZ, RZ, R11, P6 ;  /* 0x000000ffff057224 */ /* 0x000fe200030e060b */
[----:B------:R-:W-:Y:S02]  /*c0b0*/  MOV R100, R100 ;  /* 0x0000006400647202 */ /* 0x000fe40000000f00 */
[----:B------:R-:W-:Y:S02]  /*c0c0*/  MOV R97, R14 ;  /* 0x0000000e00617202 */ /* 0x000fe40000000f00 */
[----:B------:R-:W-:-:S02]  /*c0d0*/  MOV R98, R12 ;  /* 0x0000000c00627202 */ /* 0x000fc40000000f00 */
[----:B------:R-:W-:Y:S02]  /*c0e0*/  MOV R30, R8 ;  /* 0x00000008001e7202 */ /* 0x000fe40000000f00 */
[----:B------:R-:W-:Y:S02]  /*c0f0*/  MOV R99, R10 ;  /* 0x0000000a00637202 */ /* 0x000fe40000000f00 */
        /* <DEDUP_REMOVED lines=37> */
[----:B------:R-:W1:Y:S04]  /*c350*/  SHFL.IDX PT, R32, R49, R7, 0x1c1f ;  /* 0x001c1f0731207589 */ /* 0x000e6800000e0000 */
[----:B------:R-:W2:Y:S01]  /*c360*/  SHFL.IDX PT, R87, R53, R7, 0x1c1f ;  /* 0x001c1f0735577589 */ /* 0x000ea200000e0000 */
[----:B0-----:R-:W-:-:S03]  /*c370*/  SEL R61, R27, R6, P0 ;  /* 0x000000061b3d7207 */ /* 0x001fc60000000000 */
[----:B------:R0:W-:Y:S04]  /*c380*/  SHFL.IDX PT, R90, R52, R7, 0x1c1f ;  /* 0x001c1f07345a7589 */ /* 0x0001e800000e0000 */
[----:B------:R-:W-:Y:S04]  /*c390*/  SHFL.IDX PT, R8, R141, R24, 0x1c1f ;  /* 0x001c1f188d087589 */ /* 0x000fe800000e0000 */
[----:B------:R-:W-:Y:S01]  /*c3a0*/  SHFL.IDX PT, R12, R133, R24, 0x1c1f ;  /* 0x001c1f18850c7589 */ /* 0x000fe200000e0000 */
[----:B0-----:R-:W-:-:S03]  /*c3b0*/  SEL R52, R70, R43, P0 ;  /* 0x0000002b46347207 */ /* 0x001fc60000000000 */
[----:B------:R-:W-:Y:S04]  /*c3c0*/  SHFL.IDX PT, R84, R119, R24, 0x1c1f ;  /* 0x001c1f1877547589 */ /* 0x000fe800000e0000 */
[----:B------:R-:W-:Y:S01]  /*c3d0*/  SHFL.IDX PT, R92, R115, R24, 0x1c1f ;  /* 0x001c1f18735c7589 */ /* 0x000fe200000e0000 */
[----:B-1----:R-:W-:-:S03]  /*c3e0*/  SEL R49, R71, R32, P0 ;  /* 0x0000002047317207 */ /* 0x002fc60000000000 */
        /* <DEDUP_REMOVED lines=50> */
[----:B------:R1:W4:Y:S01]  /*c710*/  SHFL.IDX PT, R24, R40, R7, 0x1c1f ;  /* 0x001c1f0728187589 */ /* 0x00032200000e0000 */
[----:B------:R-:W-:Y:S02]  /*c720*/  SEL R42, R79, R78, P0 ;  /* 0x0000004e4f2a7207 */ /* 0x000fe40000000000 */
[----:B------:R-:W-:Y:S01]  /*c730*/  SEL R37, R88, R91, P0 ;  /* 0x0000005b58257207 */ /* 0x000fe20000000000 */
[----:B------:R0:W-:Y:S01]  /*c740*/  SHFL.IDX PT, R104, R63, R7, 0x1c1f ;  /* 0x001c1f073f687589 */ /* 0x0001e200000e0000 */
[----:B------:R-:W-:-:S02]  /*c750*/  SEL R35, R91, R88, P0 ;  /* 0x000000585b237207 */ /* 0x000fc40000000000 */
[----:B------:R-:W-:Y:S01]  /*c760*/  SEL R84, R85, R84, P0 ;  /* 0x0000005455547207 */ /* 0x000fe20000000000 */
[----:B------:R3:W4:Y:S01]  /*c770*/  SHFL.IDX PT, R103, R62, R7, 0x1c1f ;  /* 0x001c1f073e677589 */ /* 0x00072200000e0000 */
        /* <DEDUP_REMOVED lines=20> */
[----:B--2---:R-:W-:Y:S02]  /*c8c0*/  SEL R75, R13, R14, P0 ;  /* 0x0000000e0d4b7207 */ /* 0x004fe40000000000 */
[----:B------:R-:W-:Y:S01]  /*c8d0*/  SEL R77, R14, R13, P0 ;  /* 0x0000000d0e4d7207 */ /* 0x000fe20000000000 */
[----:B------:R0:W-:Y:S01]  /*c8e0*/  STSM.16.M88.4 [R99], R4 ;  /* 0x0000000463007844 */ /* 0x0001e20000000200 */
[----:B----4-:R-:W-:Y:S02]  /*c8f0*/  SEL R79, R15, R24, P0 ;  /* 0x000000180f4f7207 */ /* 0x010fe40000000000 */
[----:B------:R-:W-:-:S02]  /*c900*/  SEL R81, R24, R15, P0 ;  /* 0x0000000f18517207 */ /* 0x000fc40000000000 */
[----:B------:R-:W-:Y:S02]  /*c910*/  F2FP.BF16.F32.PACK_AB R8, R63, R62 ;  /* 0x0000003e3f08723e */ /* 0x000fe400000010ff */
[----:B------:R-:W-:Y:S02]  /*c920*/  F2FP.BF16.F32.PACK_AB R9, R53, R52 ;  /* 0x000000343509723e */ /* 0x000fe400000010ff */
[----:B------:R-:W-:Y:S02]  /*c930*/  F2FP.BF16.F32.PACK_AB R10, R65, R64 ;  /* 0x00000040410a723e */ /* 0x000fe400000010ff */
[----:B------:R-:W-:Y:S02]  /*c940*/  F2FP.BF16.F32.PACK_AB R11, R51, R50 ;  /* 0x00000032330b723e */ /* 0x000fe400000010ff */
[----:B------:R-:W-:Y:S02]  /*c950*/  F2FP.BF16.F32.PACK_AB R12, R67, R66 ;  /* 0x00000042430c723e */ /* 0x000fe400000010ff */
[----:B------:R-:W-:Y:S01]  /*c960*/  F2FP.BF16.F32.PACK_AB R13, R49, R48 ;  /* 0x00000030310d723e */ /* 0x000fe200000010ff */
[----:B------:R-:W-:Y:S01]  /*c970*/  STSM.16.M88.4 [R100], R8 ;  /* 0x0000000864007844 */ /* 0x000fe20000000200 */
[----:B------:R-:W-:Y:S01]  /*c980*/  F2FP.BF16.F32.PACK_AB R14, R69, R68 ;  /* 0x00000044450e723e */ /* 0x000fe200000010ff */
[----:B0-----:R-:W-:Y:S01]  /*c990*/  IMAD.U32 R99, RZ, RZ, UR9 ;  /* 0x00000009ff637e24 */ /* 0x001fe2000f8e00ff */
[----:B------:R-:W-:-:S02]  /*c9a0*/  F2FP.BF16.F32.PACK_AB R15, R47, R46 ;  /* 0x0000002e2f0f723e */ /* 0x000fc400000010ff */
[----:B------:R-:W-:Y:S02]  /*c9b0*/  F2FP.BF16.F32.PACK_AB R24, R71, R70 ;  /* 0x000000464718723e */ /* 0x000fe400000010ff */
[----:B------:R-:W-:Y:S01]  /*c9c0*/  F2FP.BF16.F32.PACK_AB R25, R45, R44 ;  /* 0x0000002c2d19723e */ /* 0x000fe200000010ff */
[----:B------:R-:W-:Y:S01]  /*c9d0*/  STSM.16.M88.4 [R97], R12 ;  /* 0x0000000c61007844 */ /* 0x000fe20000000200 */
[----:B------:R-:W-:Y:S02]  /*c9e0*/  F2FP.BF16.F32.PACK_AB R26, R73, R72 ;  /* 0x00000048491a723e */ /* 0x000fe400000010ff */
[----:B------:R-:W-:Y:S02]  /*c9f0*/  F2FP.BF16.F32.PACK_AB R27, R43, R42 ;  /* 0x0000002a2b1b723e */ /* 0x000fe400000010ff */
        /* <DEDUP_REMOVED lines=10> */
[----:B------:R-:W-:Y:S01]  /*caa0*/  F2FP.BF16.F32.PACK_AB R7, R39, R38 ;  /* 0x000000262707723e */ /* 0x000fe200000010ff */
[----:B0-----:R-:W-:Y:S01]  /*cab0*/  IMAD.U32 R98, RZ, RZ, UR8 ;  /* 0x00000008ff627e24 */ /* 0x001fe2000f8e00ff */
[----:B------:R-:W-:Y:S01]  /*cac0*/  F2FP.BF16.F32.PACK_AB R8, R79, R78 ;  /* 0x0000004e4f08723e */ /* 0x000fe200000010ff */
[----:B------:R-:W-:Y:S01]  /*cad0*/  ULDC.64 UR8, c[0x0][0xc08] ;  /* 0x0003020000087ab9 */ /* 0x000fe20000000a00 */
[----:B------:R-:W-:Y:S01]  /*cae0*/  F2FP.BF16.F32.PACK_AB R9, R37, R36 ;  /* 0x000000242509723e */ /* 0x000fe200000010ff */
[----:B------:R0:W-:Y:S01]  /*caf0*/  STSM.16.M88.4 [R94], R4 ;  /* 0x000000045e007844 */ /* 0x0001e20000000200 */
        /* <DEDUP_REMOVED lines=10> */
[----:B------:R-:W-:Y:S01]  /*cba0*/  F2FP.BF16.F32.PACK_AB R26, R93, R92 ;  /* 0x0000005c5d1a723e */ /* 0x000fe200000010ff */
[----:B0-----:R-:W0:Y:S01]  /*cbb0*/  LDC R94, c[0x0][0xbe8] ;  /* 0x0002fa00ff5e7b82 */ /* 0x001e220000000800 */
[----:B------:R-:W-:-:S02]  /*cbc0*/  F2FP.BF16.F32.PACK_AB R27, R29, R28 ;  /* 0x0000001c1d1b723e */ /* 0x000fc400000010ff */
[----:B------:R-:W-:-:S03]  /*cbd0*/  ISETP.NE.U32.AND P0, PT, RZ, UR10, PT ;  /* 0x0000000aff007c0c */ /* 0x000fc6000bf05070 */
[----:B------:R3:W-:Y:S02]  /*cbe0*/  STSM.16.M88.4 [R96], R24 ;  /* 0x0000001860007844 */ /* 0x0007e40000000200 */
[----:B------:R-:W-:Y:S01]  /*cbf0*/  BAR.SYNC.DEFER_BLOCKING 0x1, 0x100 ;  /* 0x0044000000007b1d */ /* 0x000fe20000010000 */
[----:B------:R-:W-:-:S13]  /*cc00*/  ISETP.NE.AND.EX P0, PT, RZ, UR11, PT, P0 ;  /* 0x0000000bff007c0c */ /* 0x000fda000bf05300 */
[----:B------:R-:W4:Y:S01]  /*cc10*/  @P0 LDG.E R97, desc[UR56][R98.64] ;  /* 0x0000003862610981 */ /* 0x000f22000c1e1900 */
[----:B------:R-:W-:Y:S01]  /*cc20*/  UISETP.NE.U32.AND UP0, UPT, UR8, URZ, UPT ;  /* 0x0000003f0800728c */ /* 0x000fe2000bf05070 */
[----:B0-----:R-:W-:Y:S01]  /*cc30*/  ISETP.NE.AND P1, PT, R94, 0x1, PT ;  /* 0x000000015e00780c */ /* 0x001fe20003f25270 */
[----:B------:R-:W-:Y:S02]  /*cc40*/  ULDC UR4, c[0x0][0xa88] ;  /* 0x0002a20000047ab9 */ /* 0x000fe40000000800 */
[----:B------:R-:W-:Y:S01]  /*cc50*/  UISETP.NE.AND.EX UP0, UPT, UR9, URZ, UPT, UP0 ;  /* 0x0000003f0900728c */ /* 0x000fe2000bf05300 */
[----:B-1----:R-:W-:Y:S01]  /*cc60*/  IMAD.U32 R9, RZ, RZ, UR4 ;  /* 0x00000004ff097e24 */ /* 0x002fe2000f8e00ff */
[----:B------:R-:W-:-:S04]  /*cc70*/  UMOV UR16, 0x9b8 ;  /* 0x000009b800107882 */ /* 0x000fc80000000000 */
[----:B------:R-:W-:-:S04]  /*cc80*/  PLOP3.LUT P4, PT, PT, PT, UP0, 0x80, 0x0 ;  /* 0x000000000000781c */ /* 0x000fc80003f8f008 */
[----:B------:R-:W0:Y:S01]  /*cc90*/  @P1 LDC R6, c[0x0][0xbec] ;  /* 0x0002fb00ff061b82 */ /* 0x000e220000000800 */
[----:B------:R-:W-:-:S04]  /*cca0*/  @UP0 ULEA UR8, UP1, UR36, UR8, 0x2 ;  /* 0x0000000824080291 */ /* 0x000fc8000f82103f */
[----:B------:R-:W-:Y:S02]  /*ccb0*/  @UP0 ULEA.HI.X UR9, UR36, UR9, UR37, 0x2, UP1 ;  /* 0x0000000924090291 */ /* 0x000fe400088f1425 */
[----:B------:R-:W-:Y:S01]  /*ccc0*/  UISETP.GT.AND UP1, UPT, UR47, 0x1, UPT ;  /* 0x000000012f00788c */ /* 0x000fe2000bf24270 */
[----:B------:R-:W1:Y:S01]  /*ccd0*/  @P1 LDC R11, c[0x0][0xbf0] ;  /* 0x0002fc00ff0b1b82 */ /* 0x000e620000000800 */
[----:B------:R-:W-:Y:S02]  /*cce0*/  IMAD.U32 R4, RZ, RZ, UR8 ;  /* 0x00000008ff047e24 */ /* 0x000fe4000f8e00ff */
[----:B------:R-:W-:Y:S01]  /*ccf0*/  USEL UR16, UR16, 0x978, UP1 ;  /* 0x0000097810107887 */ /* 0x000fe20008800000 */
[----:B------:R-:W-:Y:S01]  /*cd00*/  IMAD.U32 R5, RZ, RZ, UR9 ;  /* 0x00000009ff057e24 */ /* 0x000fe2000f8e00ff */
[----:B------:R-:W-:Y:S01]  /*cd10*/  UISETP.NE.U32.AND UP0, UPT, UR10, URZ, UPT ;  /* 0x0000003f0a00728c */ /* 0x000fe2000bf05070 */
[----:B--2---:R-:W-:Y:S01]  /*cd20*/  VIADD R13, R18, UR38 ;  /* 0x00000026120d7c36 */ /* 0x004fe20008000000 */
[----:B------:R-:W-:-:S02]  /*cd30*/  UMOV UR4, URZ ;  /* 0x0000003f00047c82 */ /* 0x000fc40008000000 */
[----:B------:R-:W-:Y:S01]  /*cd40*/  UISETP.NE.AND.EX UP0, UPT, UR11, URZ, UPT, UP0 ;  /* 0x0000003f0b00728c */ /* 0x000fe2000bf05300 */
[----:B------:R0:W5:Y:S01]  /*cd50*/  @P4 LDG.E R9, desc[UR56][R4.64] ;  /* 0x0000003804094981 */ /* 0x000162000c1e1900 */
[----:B------:R-:W-:Y:S01]  /*cd60*/  USEL UR7, UR39, URZ, UP1 ;  /* 0x0000003f27077287 */ /* 0x000fe20008800000 */
[----:B------:R-:W-:Y:S01]  /*cd70*/  IMAD.MOV.U32 R7, RZ, RZ, R13 ;  /* 0x000000ffff077224 */ /* 0x000fe200078e000d */
[----:B------:R-:W-:Y:S02]  /*cd80*/  USEL UR36, UR36, URZ, !UP0 ;  /* 0x0000003f24247287 */ /* 0x000fe4000c000000 */
[----:B------:R-:W-:Y:S01]  /*cd90*/  ULDC.64 UR10, c[0x0][UR16+0x218] ;  /* 0x00008600100a7abb */ /* 0x000fe20008000a00 */
[----:B------:R-:W-:Y:S01]  /*cda0*/  ULDC.64 UR14, c[0x0][UR16+0x228] ;  /* 0x00008a00100e7abb */ /* 0x000fe20008000a00 */
[----:B------:R-:W-:Y:S01]  /*cdb0*/  ULDC.64 UR12, c[0x0][UR16+0x220] ;  /* 0x00008800100c7abb */ /* 0x000fe20008000a00 */
[----:B------:R-:W-:Y:S02]  /*cdc0*/  UIMAD.WIDE.U32 UR8, UR10, UR44, URZ ;  /* 0x0000002c0a0872a5 */ /* 0x000fe4000f8e003f */
[----:B------:R-:W-:Y:S01]  /*cdd0*/  UIMAD.WIDE.U32 UR18, UR14, UR7, URZ ;  /* 0x000000070e1272a5 */ /* 0x000fe2000f8e003f */
[----:B0-----:R-:W-:Y:S01]  /*cde0*/  @P1 IMAD.HI.U32 R4, R13, R6, RZ ;  /* 0x000000060d041227 */ /* 0x001fe200078e00ff */
[----:B------:R-:W-:-:S02]  /*cdf0*/  UIMAD UR10, UR11, UR44, URZ ;  /* 0x0000002c0b0a72a4 */ /* 0x000fc4000f8e023f */
[----:B------:R-:W-:Y:S02]  /*ce00*/  UIMAD UR14, UR15, UR7, URZ ;  /* 0x000000070f0e72a4 */ /* 0x000fe4000f8e023f */
[----:B------:R-:W-:Y:S01]  /*ce10*/  USEL UR37, UR37, URZ, !UP0 ;  /* 0x0000003f25257287 */ /* 0x000fe2000c000000 */
[----:B-1----:R-:W-:Y:S01]  /*ce20*/  @P1 SHF.R.U32.HI R7, RZ, R11, R4 ;  /* 0x0000000bff071219 */ /* 0x002fe20000011604 */
[----:B------:R-:W-:Y:S01]  /*ce30*/  UIMAD UR7, UR13, UR36, URZ ;  /* 0x000000240d0772a4 */ /* 0x000fe2000f8e023f */
[----:B------:R-:W-:Y:S01]  /*ce40*/  IMAD.U32 R4, RZ, RZ, UR18 ;  /* 0x00000012ff047e24 */ /* 0x000fe2000f8e00ff */
        /* <DEDUP_REMOVED lines=27> */
[----:B---3--:R-:W-:Y:S08]  /*d000*/  @P4 BRA `(.L_x_10085) ;  /* 0x0000000000104947 */ /* 0x008ff00003800000 */
[----:B------:R-:W-:Y:S05]  /*d010*/  @!P0 BRA `(.L_x_10085) ;  /* 0x00000000000c8947 */ /* 0x000fea0003800000 */
[----:B------:R-:W2:Y:S04]  /*d020*/  LDG.E R4, desc[UR56][R98.64] ;  /* 0x0000003862047981 */ /* 0x000ea8000c1e1900 */
[----:B-----5:R-:W2:Y:S02]  /*d030*/  LDG.E R9, desc[UR56][R98.64+0x4] ;  /* 0x0000043862097981 */ /* 0x020ea4000c1e1900 */
[----:B--2---:R-:W-:-:S07]  /*d040*/  IMAD.IADD R9, R9, 0x1, -R4 ;  /* 0x0000000109097824 */ /* 0x004fce00078e0a04 */
.L_x_10085:
        /* <DEDUP_REMOVED lines=35> */
[----:B------:R-:W5:Y:S01]  /*d280*/  LD.E.128 R8, desc[UR56][R8.64] ;  /* 0x0000003808087980 */ /* 0x000f62000c101d00 */
[----:B------:R-:W-:Y:S01]  /*d290*/  LOP3.LUT R24, R25, 0x380, RZ, 0xc0, !PT ;  /* 0x0000038019187812 */ /* 0x000fe200078ec0ff */
[----:B------:R-:W-:Y:S01]  /*d2a0*/  IMAD.X R45, RZ, RZ, R21, P6 ;  /* 0x000000ffff2d7224 */ /* 0x000fe200030e0615 */
[----:B------:R-:W-:-:S02]  /*d2b0*/  LOP3.LUT R32, R33, 0x380, RZ, 0xc0, !PT ;  /* 0x0000038021207812 */ /* 0x000fc400078ec0ff */
[----:B------:R-:W-:Y:S02]  /*d2c0*/  LOP3.LUT R36, R37, 0x380, RZ, 0xc0, !PT ;  /* 0x0000038025247812 */ /* 0x000fe400078ec0ff */
[----:B------:R-:W-:Y:S02]  /*d2d0*/  LOP3.LUT R40, R41, 0x380, RZ, 0xc0, !PT ;  /* 0x0000038029287812 */ /* 0x000fe400078ec0ff */
[----:B------:R-:W-:Y:S02]  /*d2e0*/  SHF.R.U64 R7, R7, 0x3, RZ ;  /* 0x0000000307077819 */ /* 0x000fe400000012ff */
[----:B------:R-:W-:Y:S02]  /*d2f0*/  LOP3.LUT R0, R5, 0x380, RZ, 0xc0, !PT ;  /* 0x0000038005007812 */ /* 0x000fe400078ec0ff */
[----:B------:R-:W-:Y:S02]  /*d300*/  SHF.R.U64 R12, R12, 0x3, RZ ;  /* 0x000000030c0c7819 */ /* 0x000fe400000012ff */
[----:B------:R-:W-:-:S02]  /*d310*/  SHF.R.U64 R24, R24, 0x3, RZ ;  /* 0x0000000318187819 */ /* 0x000fc400000012ff */
[----:B------:R-:W-:Y:S02]  /*d320*/  SHF.R.U64 R32, R32, 0x3, RZ ;  /* 0x0000000320207819 */ /* 0x000fe400000012ff */
[----:B------:R-:W-:Y:S02]  /*d330*/  SHF.R.U64 R36, R36, 0x3, RZ ;  /* 0x0000000324247819 */ /* 0x000fe400000012ff */
        /* <DEDUP_REMOVED lines=22> */
[----:B------:R-:W-:Y:S01]  /*d4a0*/  VIADD R2, R0, UR38 ;  /* 0x0000002600027c36 */ /* 0x000fe20008000000 */
[----:B------:R-:W5:Y:S02]  /*d4b0*/  LD.E.128 R32, desc[UR56][R32.64] ;  /* 0x0000003820207980 */ /* 0x000f64000c101d00 */
[----:B------:R-:W-:-:S02]  /*d4c0*/  UIMAD.WIDE.U32 UR8, UR44, UR10, UR8 ;  /* 0x0000000a2c0872a5 */ /* 0x000fc4000f8e0008 */
[----:B------:R-:W-:Y:S01]  /*d4d0*/  USHF.R.S32.HI UR4, URZ, 0x1f, UR36 ;  /* 0x0000001f3f047899 */ /* 0x000fe20008011424 */
[----:B------:R-:W5:Y:S01]  /*d4e0*/  LD.E.128 R36, desc[UR56][R36.64] ;  /* 0x0000003824247980 */ /* 0x000f62000c101d00 */
[----:B------:R-:W-:-:S03]  /*d4f0*/  UIMAD UR9, UR44, UR11, UR9 ;  /* 0x0000000b2c0972a4 */ /* 0x000fc6000f8e0209 */
[----:B------:R-:W-:Y:S01]  /*d500*/  ULDC.64 UR10, c[0x0][0xaf0] ;  /* 0x0002bc00000a7ab9 */ /* 0x000fe20000000a00 */
[----:B------:R-:W5:Y:S01]  /*d510*/  LD.E.128 R40, desc[UR56][R40.64] ;  /* 0x0000003828287980 */ /* 0x000f62000c101d00 */
[----:B------:R-:W-:Y:S01]  /*d520*/  UIMAD UR4, UR4, UR10, URZ ;  /* 0x0000000a040472a4 */ /* 0x000fe2000f8e023f */
[----:B------:R-:W-:Y:S02]  /*d530*/  IMAD.MOV.U32 R29, RZ, RZ, R2 ;  /* 0x000000ffff1d7224 */ /* 0x000fe400078e0002 */
[----:B------:R-:W5:Y:S01]  /*d540*/  LD.E.128 R44, desc[UR56][R44.64] ;  /* 0x000000382c2c7980 */ /* 0x000f62000c101d00 */
[----:B------:R-:W-:Y:S01]  /*d550*/  UIMAD UR4, UR36, UR11, UR4 ;  /* 0x0000000b240472a4 */ /* 0x000fe2000f8e0204 */
[----:B-1----:R-:W-:Y:S01]  /*d560*/  @P1 IMAD.HI.U32 R0, R2, R21, RZ ;  /* 0x0000001502001227 */ /* 0x002fe200078e00ff */
[----:B------:R-:W-:Y:S01]  /*d570*/  UIMAD.WIDE.U32 UR36, UR36, UR10, UR8 ;  /* 0x0000000a242472a5 */ /* 0x000fe2000f8e0008 */
        /* <DEDUP_REMOVED lines=14> */
[----:B------:R-:W-:Y:S02]  /*d660*/  IMAD.U32 R20, RZ, RZ, UR36 ;  /* 0x00000024ff147e24 */ /* 0x000fe4000f8e00ff */
[----:B------:R-:W-:-:S02]  /*d670*/  IMAD.U32 R21, RZ, RZ, UR4 ;  /* 0x00000004ff157e24 */ /* 0x000fc4000f8e00ff */
[C---:B------:R-:W-:Y:S01]  /*d680*/  IMAD R51, R29.reuse, UR9, R0 ;  /* 0x000000091d337c24 */ /* 0x040fe2000f8e0200 */
[----:B------:R-:W-:Y:S01]  /*d690*/  SHF.R.S32.HI R0, RZ, 0x1f, R49 ;  /* 0x0000001fff007819 */ /* 0x000fe20000011431 */
[----:B------:R-:W-:Y:S01]  /*d6a0*/  IMAD.WIDE.U32 R20, R29, UR8, R20 ;  /* 0x000000081d147c25 */ /* 0x000fe2000f8e0014 */
[----:B------:R-:W-:-:S03]  /*d6b0*/  ULDC.64 UR8, c[0x0][0xad8] ;  /* 0x0002b60000087ab9 */ /* 0x000fc60000000a00 */
[----:B------:R-:W-:Y:S02]  /*d6c0*/  IMAD.IADD R21, R21, 0x1, R51 ;  /* 0x0000000115157824 */ /* 0x000fe400078e0233 */
[----:B------:R-:W-:Y:S02]  /*d6d0*/  IMAD R0, R0, UR8, RZ ;  /* 0x0000000800007c24 */ /* 0x000fe4000f8e02ff */
[----:B------:R-:W-:Y:S02]  /*d6e0*/  VIADD R53, R202, UR38 ;  /* 0x00000026ca357c36 */ /* 0x000fe40008000000 */
[C---:B------:R-:W-:Y:S02]  /*d6f0*/  IMAD R51, R49.reuse, UR9, R0 ;  /* 0x0000000931337c24 */ /* 0x040fe4000f8e0200 */
[----:B------:R-:W-:Y:S01]  /*d700*/  IMAD.WIDE.U32 R20, R49, UR8, R20 ;  /* 0x0000000831147c25 */ /* 0x000fe2000f8e0014 */
[----:B------:R-:W-:Y:S01]  /*d710*/  ISETP.GE.AND P2, PT, R53, R30, PT ;  /* 0x0000001e3500720c */ /* 0x000fe20003f46270 */
[----:B------:R-:W-:-:S02]  /*d720*/  ULDC.64 UR8, c[0x0][0xa80] ;  /* 0x0002a00000087ab9 */ /* 0x000fc40000000a00 */
[----:B------:R-:W-:Y:S01]  /*d730*/  IMAD.IADD R21, R21, 0x1, R51 ;  /* 0x0000000115157824 */ /* 0x000fe200078e0233 */
[C---:B------:R-:W-:Y:S01]  /*d740*/  LEA R0, P3, R20.reuse, UR8, 0x1 ;  /* 0x0000000814007c11 */ /* 0x040fe2000f8608ff */
[----:B------:R-:W-:Y:S02]  /*d750*/  VIADD R3, R3, 0x22820 ;  /* 0x0002282003037836 */ /* 0x000fe40000000000 */
[----:B------:R-:W-:Y:S01]  /*d760*/  VIADD R29, R53, 0x20 ;  /* 0x00000020351d7836 */ /* 0x000fe20000000000 */
[----:B------:R-:W-:Y:S02]  /*d770*/  LEA.HI.X R28, R20, UR9, R21, 0x1, P3 ;  /* 0x00000009141c7c11 */ /* 0x000fe400098f0c15 */
[----:B------:R-:W-:Y:S02]  /*d780*/  PRMT R3, RZ, 0x654, R3 ;  /* 0x00000654ff037816 */ /* 0x000fe40000000003 */
[-C--:B------:R-:W-:Y:S01]  /*d790*/  ISETP.GE.AND P0, PT, R29, R30.reuse, PT ;  /* 0x0000001e1d00720c */ /* 0x080fe20003f06270 */
[----:B------:R-:W-:Y:S01]  /*d7a0*/  VIADD R29, R53, 0x40 ;  /* 0x00000040351d7836 */ /* 0x000fe20000000000 */
[----:B-1----:R0:W-:Y:S01]  /*d7b0*/  SYNCS.ARRIVE.TRANS64.RED.A1T0 RZ, [R3+URZ], RZ ;  /* 0x000000ff03ff79a7 */ /* 0x0021e2000810043f */
[----:B------:R0:W1:Y:S01]  /*d7c0*/  SHFL.IDX PT, R20, R0, RZ, 0x181f ;  /* 0x00181fff00147589 */ /* 0x00006200000e0000 */
[----:B------:R-:W-:Y:S03]  /*d7d0*/  BSSY B1, `(.L_x_10087) ;  /* 0x000000d000017945 */ /* 0x000fe60003800000 */
[----:B------:R0:W2:Y:S01]  /*d7e0*/  SHFL.IDX PT, R21, R28, RZ, 0x181f ;  /* 0x00181fff1c157589 */ /* 0x0000a200000e0000 */
[----:B------:R-:W-:Y:S01]  /*d7f0*/  ISETP.GE.AND P1, PT, R29, R30, PT ;  /* 0x0000001e1d00720c */ /* 0x000fe20003f26270 */
[----:B------:R-:W-:-:S12]  /*d800*/  @P2 BRA `(.L_x_10088) ;  /* 0x0000000000242947 */ /* 0x000fd80003800000 */
[----:B------:R-:W-:Y:S02]  /*d810*/  ULDC UR4, c[0x0][0xac8] ;  /* 0x0002b20000047ab9 */ /* 0x000fe40000000800 */
[----:B------:R-:W-:Y:S02]  /*d820*/  ISETP.GE.AND P2, PT, R16, UR4, PT ;  /* 0x0000000410007c0c */ /* 0x000fe4000bf46270 */
[----:B------:R-:W-:-:S11]  /*d830*/  ISETP.GE.AND P3, PT, R19, UR4, PT ;  /* 0x0000000413007c0c */ /* 0x000fd6000bf66270 */
[CC--:B-1----:R-:W-:Y:S02]  /*d840*/  @!P2 LEA R2, P4, R16.reuse, R20.reuse, 0x1 ;  /* 0x000000141002a211 */ /* 0x0c2fe400078808ff */
[C---:B------:R-:W-:Y:S02]  /*d850*/  @!P3 LEA R20, P5, R19.reuse, R20, 0x1 ;  /* 0x000000141314b211 */ /* 0x040fe400078a08ff */
[-C--:B0-2---:R-:W-:Y:S02]  /*d860*/  @!P2 LEA.HI.X R3, R16, R21.reuse, R223, 0x1, P4 ;  /* 0x000000151003a211 */ /* 0x085fe400020f0cdf */
[----:B------:R-:W-:-:S03]  /*d870*/  @!P3 LEA.HI.X R21, R19, R21, R222, 0x1, P5 ;  /* 0x000000151315b211 */ /* 0x000fc600028f0cde */
[----:B-----5:R3:W-:Y:S04]  /*d880*/  @!P2 ST.E.128 desc[UR56][R2.64], R4 ;  /* 0x000000040200a985 */ /* 0x0207e8000c101d38 */
[----:B------:R3:W-:Y:S02]  /*d890*/  @!P3 ST.E.128 desc[UR56][R20.64], R32 ;  /* 0x000000201400b985 */ /* 0x0007e4000c101d38 */
.L_x_10088:
[----:B------:R-:W-:Y:S05]  /*d8a0*/  BSYNC B1 ;  /* 0x0000000000017941 */ /* 0x000fea0003800000 */
.L_x_10087:
[----:B---3-5:R3:W4:Y:S01]  /*d8b0*/  SHFL.IDX PT, R5, R28, 0x1, 0x181f ;  /* 0x00381f001c057f89 */ /* 0x02872200000e0000 */
[----:B------:R-:W-:Y:S03]  /*d8c0*/  BSSY B1, `(.L_x_10089) ;  /* 0x000000c000017945 */ /* 0x000fe60003800000 */
[----:B------:R3:W0:Y:S01]  /*d8d0*/  SHFL.IDX PT, R4, R0, 0x1, 0x181f ;  /* 0x00381f0000047f89 */ /* 0x00062200000e0000 */
[----:B------:R-:W-:Y:S05]  /*d8e0*/  @P0 BRA `(.L_x_10090) ;  /* 0x0000000000240947 */ /* 0x000fea0003800000 */
[----:B------:R-:W-:Y:S02]  /*d8f0*/  ULDC UR4, c[0x0][0xac8] ;  /* 0x0002b20000047ab9 */ /* 0x000fe40000000800 */
[----:B------:R-:W-:Y:S02]  /*d900*/  ISETP.GE.AND P3, PT, R16, UR4, PT ;  /* 0x0000000410007c0c */ /* 0x000fe4000bf66270 */
[----:B------:R-:W-:-:S11]  /*d910*/  ISETP.GE.AND P4, PT, R19, UR4, PT ;  /* 0x0000000413007c0c */ /* 0x000fd6000bf86270 */
[CC--:B0-----:R-:W-:Y:S02]  /*d920*/  @!P3 LEA R2, P0, R16.reuse, R4.reuse, 0x1 ;  /* 0x000000041002b211 */ /* 0x0c1fe400078008ff */
[C---:B------:R-:W-:Y:S02]  /*d930*/  @!P4 LEA R4, P2, R19.reuse, R4, 0x1 ;  /* 0x000000041304c211 */ /* 0x040fe400078408ff */
[-C--:B----4-:R-:W-:Y:S02]  /*d940*/  @!P3 LEA.HI.X R3, R16, R5.reuse, R223, 0x1, P0 ;  /* 0x000000051003b211 */ /* 0x090fe400000f0cdf */
[----:B------:R-:W-:-:S03]  /*d950*/  @!P4 LEA.HI.X R5, R19, R5, R222, 0x1, P2 ;  /* 0x000000051305c211 */ /* 0x000fc600010f0cde */
[----:B------:R0:W-:Y:S04]  /*d960*/  @!P3 ST.E.128 desc[UR56][R2.64], R8 ;  /* 0x000000080200b985 */ /* 0x0001e8000c101d38 */
[----:B------:R0:W-:Y:S02]  /*d970*/  @!P4 ST.E.128 desc[UR56][R4.64], R36 ;  /* 0x000000240400c985 */ /* 0x0001e4000c101d38 */
.L_x_10090:
[----:B------:R-:W-:Y:S05]  /*d980*/  BSYNC B1 ;  /* 0x0000000000017941 */ /* 0x000fea0003800000 */
.L_x_10089:
[----:B0---4-:R0:W4:Y:S01]  /*d990*/  SHFL.IDX PT, R5, R28, 0x2, 0x181f ;  /* 0x00581f001c057f89 */ /* 0x01112200000e0000 */
        /* <DEDUP_REMOVED lines=12> */
.L_x_10092:
[----:B------:R-:W-:Y:S05]  /*da60*/  BSYNC B1 ;  /* 0x0000000000017941 */ /* 0x000fea0003800000 */
.L_x_10091:
[----:B0-----:R-:W-:Y:S01]  /*da70*/  VIADD R3, R53, 0x60 ;  /* 0x0000006035037836 */ /* 0x001fe20000000000 */
[----:B---3--:R-:W0:Y:S04]  /*da80*/  SHFL.IDX PT, R28, R28, 0x3, 0x181f ;  /* 0x00781f001c1c7f89 */ /* 0x008e2800000e0000 */
[----:B------:R-:W-:Y:S01]  /*da90*/  ISETP.GE.AND P0, PT, R3, R30, PT ;  /* 0x0000001e0300720c */ /* 0x000fe20003f06270 */
[----:B------:R-:W3:-:S12]  /*daa0*/  SHFL.IDX PT, R0, R0, 0x3, 0x181f ;  /* 0x00781f0000007f89 */ /* 0x000ed800000e0000 */
[----:B------:R-:W-:Y:S05]  /*dab0*/  @P0 BRA `(.L_x_10093) ;  /* 0x0000001800180947 */ /* 0x000fea0003800000 */
[----:B------:R-:W-:Y:S02]  /*dac0*/  ULDC UR4, c[0x0][0xac8] ;  /* 0x0002b20000047ab9 */ /* 0x000fe40000000800 */
[----:B------:R-:W-:-:S13]  /*dad0*/  ISETP.GE.AND P1, PT, R16, UR4, PT ;  /* 0x0000000410007c0c */ /* 0x000fda000bf26270 */
[----:B---3--:R-:W-:-:S04]  /*dae0*/  @!P1 LEA R2, P0, R16, R0, 0x1 ;  /* 0x0000000010029211 */ /* 0x008fc800078008ff */
[----:B0-----:R-:W-:Y:S02]  /*daf0*/  @!P1 LEA.HI.X R3, R16, R28, R223, 0x1, P0 ;  /* 0x0000001c10039211 */ /* 0x001fe400000f0cdf */
[----:B------:R-:W-:-:S03]  /*db00*/  ISETP.GE.AND P0, PT, R19, UR4, PT ;  /* 0x0000000413007c0c */ /* 0x000fc6000bf06270 */
[----:B------:R0:W-:Y:S10]  /*db10*/  @!P1 ST.E.128 desc[UR56][R2.64], R24 ;  /* 0x0000001802009985 */ /* 0x0001f4000c101d38 */
[----:B------:R-:W-:Y:S05]  /*db20*/  @P0 BRA `(.L_x_10093) ;  /* 0x0000001400fc0947 */ /* 0x000fea0003800000 */
[----:B0-----:R-:W-:-:S04]  /*db30*/  LEA R2, P0, R19, R0, 0x1 ;  /* 0x0000000013027211 */ /* 0x001fc800078008ff */
[----:B------:R-:W-:-:S05]  /*db40*/  LEA.HI.X R3, R19, R28, R222, 0x1, P0 ;  /* 0x0000001c13037211 */ /* 0x000fca00000f0cde */
[----:B------:R0:W-:Y:S01]  /*db50*/  ST.E.128 desc[UR56][R2.64], R44 ;  /* 0x0000002c02007985 */ /* 0x0001e2000c101d38 */
[----:B------:R-:W-:Y:S05]  /*db60*/  BRA `(.L_x_10093) ;  /* 0x0000001400ec7947 */ /* 0x000fea0003800000 */
.L_x_10086:
        /* <DEDUP_REMOVED lines=17> */
[----:B------:R-:W-:Y:S01]  /*dc80*/  UIMAD UR4, UR4, UR10, URZ ;  /* 0x0000000a040472a4 */ /* 0x000fe2000f8e023f */
[----:B0-----:R-:W-:-:S03]  /*dc90*/  @P1 IMAD.HI.U32 R0, R13, R0, RZ ;  /* 0x000000000d001227 */ /* 0x001fc600078e00ff */
[----:B------:R-:W-:Y:S02]  /*dca0*/  UIMAD UR4, UR36, UR11, UR4 ;  /* 0x0000000b240472a4 */ /* 0x000fe4000f8e0204 */
[----:B------:R-:W-:-:S03]  /*dcb0*/  UIMAD.WIDE.U32 UR36, UR36, UR10, UR8 ;  /* 0x0000000a242472a5 */ /* 0x000fc6000f8e0008 */
[----:B------:R-:W-:Y:S01]  /*dcc0*/  ULDC.64 UR10, c[0x0][0xb48] ;  /* 0x0002d200000a7ab9 */ /* 0x000fe20000000a00 */
[----:B------:R-:W-:Y:S01]  /*dcd0*/  UIADD3 UR9, UR37, UR4, URZ ;  /* 0x0000000425097290 */ /* 0x000fe2000fffe03f */
[----:B-1----:R-:W-:Y:S02]  /*dce0*/  @P1 SHF.R.U32.HI R7, RZ, R5, R0 ;  /* 0x00000005ff071219 */ /* 0x002fe40000011600 */
        /* <DEDUP_REMOVED lines=23> */
[----:B------:R2:W0:Y:S04]  /*de60*/  SHFL.IDX PT, R4, R0, RZ, 0x1c1f ;  /* 0x001c1fff00047589 */ /* 0x00042800000e0000 */
[----:B------:R2:W1:Y:S01]  /*de70*/  SHFL.IDX PT, R5, R14, RZ, 0x1c1f ;  /* 0x001c1fff0e057589 */ /* 0x00046200000e0000 */
[----:B------:R-:W-:Y:S05]  /*de80*/  @P2 BRA `(.L_x_10095) ;  /* 0x0000000400002947 */ /* 0x000fea0003800000 */
[----:B------:R-:W-:Y:S02]  /*de90*/  ULDC UR4, c[0x0][0xac8] ;  /* 0x0002b20000047ab9 */ /* 0x000fe40000000800 */
[----:B------:R-:W-:Y:S02]  /*dea0*/  ISETP.GE.AND P1, PT, R17, UR4, PT ;  /* 0x0000000411007c0c */ /* 0x000fe4000bf26270 */
[----:B------:R-:W-:Y:S02]  /*deb0*/  ISETP.GE.AND P4, PT, R201, UR4, PT ;  /* 0x00000004c9007c0c */ /* 0x000fe4000bf86270 */
[----:B------:R-:W-:Y:S02]  /*dec0*/  ISETP.GE.AND P3, PT, R200, UR4, PT ;  /* 0x00000004c8007c0c */ /* 0x000fe4000bf66270 */
[----:B------:R-:W-:-:S07]  /*ded0*/  ISETP.GE.AND P2, PT, R199, UR4, PT ;  /* 0x00000004c7007c0c */ /* 0x000fce000bf46270 */
[----:B012---:R-:W-:Y:S02]  /*dee0*/  @!P1 IMAD.WIDE R2, R17, 0x4, R4 ;  /* 0x0000000411029825 */ /* 0x007fe400078e0204 */
        /* <DEDUP_REMOVED lines=16> */
[CC--:B0-----:R-:W-:Y:S02]  /*dff0*/  @!P4 LEA R2, P6, R197.reuse, R4.reuse, 0x2 ;  /* 0x00000004c502c211 */ /* 0x0c1fe400078c10ff */
[----:B------:R0:W-:Y:S01]  /*e000*/  @!P1 ST.E.64 desc[UR56][R12.64], R66 ;  /* 0x000000420c009985 */ /* 0x0001e2000c101b38 */
[----:B------:R-:W-:Y:S02]  /*e010*/  ISETP.GE.AND P1, PT, R194, UR4, PT ;  /* 0x00000004c2007c0c */ /* 0x000fe4000bf26270 */
[-C--:B------:R-:W-:Y:S02]  /*e020*/  @!P4 LEA.HI.X R3, R197, R5.reuse, R214, 0x2, P6 ;  /* 0x00000005c503c211 */ /* 0x080fe400030f14d6 */
[CC--:B-1----:R-:W-:Y:S02]  /*e030*/  @!P3 LEA R6, P6, R196.reuse, R4.reuse, 0x2 ;  /* 0x00000004c406b211 */ /* 0x0c2fe400078c10ff */
[----:B--2---:R-:W-:Y:S01]  /*e040*/  @!P2 LEA R8, P5, R195, R4, 0x2 ;  /* 0x00000004c308a211 */ /* 0x004fe200078a10ff */
[----:B------:R1:W-:Y:S01]  /*e050*/  @!P4 ST.E.64 desc[UR56][R2.64], R68 ;  /* 0x000000440200c985 */ /* 0x0003e2000c101b38 */
[----:B------:R-:W-:-:S02]  /*e060*/  @!P3 LEA.HI.X R7, R196, R5, R213, 0x2, P6 ;  /* 0x00000005c407b211 */ /* 0x000fc400030f14d5 */
[----:B------:R-:W-:Y:S02]  /*e070*/  ISETP.GE.AND P4, PT, R193, UR4, PT ;  /* 0x00000004c1007c0c */ /* 0x000fe4000bf86270 */
[----:B------:R-:W-:Y:S01]  /*e080*/  ISETP.GE.AND P6, PT, R192, UR4, PT ;  /* 0x00000004c0007c0c */ /* 0x000fe2000bfc6270 */
[----:B------:R2:W-:Y:S01]  /*e090*/  @!P3 ST.E.64 desc[UR56][R6.64], R70 ;  /* 0x000000460600b985 */ /* 0x0005e2000c101b38 */
[----:B------:R-:W-:Y:S02]  /*e0a0*/  @!P2 LEA.HI.X R9, R195, R5, R212, 0x2, P5 ;  /* 0x00000005c309a211 */ /* 0x000fe400028f14d4 */
[----:B---3--:R-:W-:-:S03]  /*e0b0*/  @!P1 LEA R10, P3, R194, R4, 0x2 ;  /* 0x00000004c20a9211 */ /* 0x008fc600078610ff */
[----:B------:R3:W-:Y:S01]  /*e0c0*/  @!P2 ST.E.64 desc[UR56][R8.64], R72 ;  /* 0x000000480800a985 */ /* 0x0007e2000c101b38 */
[-C--:B------:R-:W-:Y:S02]  /*e0d0*/  @!P1 LEA.HI.X R11, R194, R5.reuse, R211, 0x2, P3 ;  /* 0x00000005c20b9211 */ /* 0x080fe400018f14d3 */
[----:B------:R-:W-:Y:S02]  /*e0e0*/  ISETP.GE.AND P2, PT, R191, UR4, PT ;  /* 0x00000004bf007c0c */ /* 0x000fe4000bf46270 */
[CC--:B0-----:R-:W-:Y:S01]  /*e0f0*/  @!P4 LEA R12, P5, R193.reuse, R4.reuse, 0x2 ;  /* 0x00000004c10cc211 */ /* 0x0c1fe200078a10ff */
[----:B------:R0:W-:Y:S01]  /*e100*/  @!P1 ST.E.64 desc[UR56][R10.64], R74 ;  /* 0x0000004a0a009985 */ /* 0x0001e2000c101b38 */
[----:B-1----:R-:W-:Y:S02]  /*e110*/  @!P6 LEA R2, P3, R192, R4, 0x2 ;  /* 0x00000004c002e211 */ /* 0x002fe400078610ff */
[----:B------:R-:W-:Y:S02]  /*e120*/  ISETP.GE.AND P1, PT, R190, UR4, PT ;  /* 0x00000004be007c0c */ /* 0x000fe4000bf26270 */
[----:B------:R-:W-:-:S02]  /*e130*/  @!P4 LEA.HI.X R13, R193, R5, R210, 0x2, P5 ;  /* 0x00000005c10dc211 */ /* 0x000fc400028f14d2 */
[-C--:B------:R-:W-:Y:S02]  /*e140*/  @!P6 LEA.HI.X R3, R192, R5.reuse, R209, 0x2, P3 ;  /* 0x00000005c003e211 */ /* 0x080fe400018f14d1 */
[----:B------:R-:W-:Y:S01]  /*e150*/  ISETP.GE.AND P5, PT, R23, UR4, PT ;  /* 0x0000000417007c0c */ /* 0x000fe2000bfa6270 */
[----:B------:R1:W-:Y:S01]  /*e160*/  @!P4 ST.E.64 desc[UR56][R12.64], R76 ;  /* 0x0000004c0c00c985 */ /* 0x0003e2000c101b38 */
[----:B--2---:R-:W-:Y:S02]  /*e170*/  @!P2 LEA R6, P3, R191, R4, 0x2 ;  /* 0x00000004bf06a211 */ /* 0x004fe400078610ff */
[----:B------:R-:W-:Y:S01]  /*e180*/  ISETP.GE.AND P4, PT, R189, UR4, PT ;  /* 0x00000004bd007c0c */ /* 0x000fe2000bf86270 */
[----:B------:R4:W-:Y:S01]  /*e190*/  @!P6 ST.E.64 desc[UR56][R2.64], R78 ;  /* 0x0000004e0200e985 */ /* 0x0009e2000c101b38 */
[----:B------:R-:W-:Y:S02]  /*e1a0*/  ISETP.GE.AND P6, PT, R188, UR4, PT ;  /* 0x00000004bc007c0c */ /* 0x000fe4000bfc6270 */
[----:B------:R-:W-:-:S02]  /*e1b0*/  @!P2 LEA.HI.X R7, R191, R5, R208, 0x2, P3 ;  /* 0x00000005bf07a211 */ /* 0x000fc400018f14d0 */
[----:B---3--:R-:W-:-:S03]  /*e1c0*/  @!P1 LEA R8, P3, R190, R4, 0x2 ;  /* 0x00000004be089211 */ /* 0x008fc600078610ff */
[----:B------:R4:W-:Y:S01]  /*e1d0*/  @!P2 ST.E.64 desc[UR56][R6.64], R80 ;  /* 0x000000500600a985 */ /* 0x0009e2000c101b38 */
[----:B------:R-:W-:-:S03]  /*e1e0*/  @!P1 LEA.HI.X R9, R190, R5, R207, 0x2, P3 ;  /* 0x00000005be099211 */ /* 0x000fc600018f14cf */
[-C--:B0-----:R-:W-:Y:S02]  /*e1f0*/  @!P4 LEA R10, P2, R189, R4.reuse, 0x2 ;  /* 0x00000004bd0ac211 */ /* 0x081fe400078410ff */
        /* <DEDUP_REMOVED lines=9> */
.L_x_10095:
[----:B------:R-:W-:Y:S05]  /*e290*/  BSYNC B1 ;  /* 0x0000000000017941 */ /* 0x000fea0003800000 */
.L_x_10094:
[----:B-1--4-:R1:W3:Y:S04]  /*e2a0*/  SHFL.IDX PT, R5, R14, 0x1, 0x1c1f ;  /* 0x003c1f000e057f89 */ /* 0x0122e800000e0000 */
[----:B0-----:R1:W0:Y:S01]  /*e2b0*/  SHFL.IDX PT, R4, R0, 0x1, 0x1c1f ;  /* 0x003c1f0000047f89 */ /* 0x00122200000e0000 */
[----:B------:R-:W-:Y:S05]  /*e2c0*/  @P0 BRA `(.L_x_10093) ;  /* 0x0000001000140947 */ /* 0x000fea0003800000 */
[----:B------:R-:W-:Y:S02]  /*e2d0*/  ULDC UR4, c[0x0][0xac8] ;  /* 0x0002b20000047ab9 */ /* 0x000fe40000000800 */
[----:B------:R-:W-:Y:S02]  /*e2e0*/  ISETP.GE.AND P1, PT, R201, UR4, PT ;  /* 0x00000004c9007c0c */ /* 0x000fe4000bf26270 */
[----:B------:R-:W-:Y:S02]  /*e2f0*/  ISETP.GE.AND P6, PT, R17, UR4, PT ;  /* 0x0000000411007c0c */ /* 0x000fe4000bfc6270 */
[----:B------:R-:W-:Y:S02]  /*e300*/  ISETP.GE.AND P0, PT, R200, UR4, PT ;  /* 0x00000004c8007c0c */ /* 0x000fe4000bf06270 */
[----:B------:R-:W-:Y:S02]  /*e310*/  ISETP.GE.AND P2, PT, R199, UR4, PT ;  /* 0x00000004c7007c0c */ /* 0x000fe4000bf46270 */
[----:B------:R-:W-:-:S05]  /*e320*/  ISETP.GE.AND P3, PT, R198, UR4, PT ;  /* 0x00000004c6007c0c */ /* 0x000fca000bf66270 */
[-C--:B0-----:R-:W-:Y:S02]  /*e330*/  @!P1 LEA R6, P4, R201, R4.reuse, 0x2 ;  /* 0x00000004c9069211 */ /* 0x081fe400078810ff */
[----:B--23--:R-:W-:Y:S02]  /*e340*/  @!P6 IMAD.WIDE R2, R17, 0x4, R4 ;  /* 0x000000041102e825 */ /* 0x00cfe400078e0204 */
        /* <DEDUP_REMOVED lines=13> */
[----:B-1----:R-:W-:Y:S01]  /*e420*/  @!P4 LEA R14, P5, R197, R4, 0x2 ;  /* 0x00000004c50ec211 */ /* 0x002fe200078a10ff */
[----:B------:R1:W-:Y:S01]  /*e430*/  @!P2 ST.E.64 desc[UR56][R10.64], R50 ;  /* 0x000000320a00a985 */ /* 0x0003e2000c101b38 */
[----:B------:R-:W-:-:S02]  /*e440*/  ISETP.GE.AND P2, PT, R194, UR4, PT ;  /* 0x00000004c2007c0c */ /* 0x000fc4000bf46270 */
[-C--:B------:R-:W-:Y:S01]  /*e450*/  @!P4 LEA.HI.X R15, R197, R5.reuse, R214, 0x2, P5 ;  /* 0x00000005c50fc211 */ /* 0x080fe200028f14d6 */
[----:B------:R4:W-:Y:S02]  /*e460*/  @!P3 ST.E.64 desc[UR56][R12.64], R48 ;  /* 0x000000300c00b985 */ /* 0x0009e4000c101b38 */
[CC--:B0-----:R-:W-:Y:S02]  /*e470*/  @!P0 LEA R2, P3, R196.reuse, R4.reuse, 0x2 ;  /* 0x00000004c4028211 */ /* 0x0c1fe400078610ff */
[----:B------:R-:W-:Y:S01]  /*e480*/  @!P4 ST.E.64 desc[UR56][R14.64], R46 ;  /* 0x0000002e0e00c985 */ /* 0x000fe2000c101b38 */
[----:B------:R-:W-:Y:S02]  /*e490*/  ISETP.GE.AND P4, PT, R193, UR4, PT ;  /* 0x00000004c1007c0c */ /* 0x000fe4000bf86270 */
[----:B--2---:R-:W-:Y:S02]  /*e4a0*/  @!P1 LEA R6, P5, R195, R4, 0x2 ;  /* 0x00000004c3069211 */ /* 0x004fe400078a10ff */
[----:B------:R-:W-:-:S02]  /*e4b0*/  @!P0 LEA.HI.X R3, R196, R5, R213, 0x2, P3 ;  /* 0x00000005c4038211 */ /* 0x000fc400018f14d5 */
[----:B------:R-:W-:Y:S02]  /*e4c0*/  ISETP.GE.AND P3, PT, R192, UR4, PT ;  /* 0x00000004c0007c0c */ /* 0x000fe4000bf66270 */
[CC--:B---3--:R-:W-:Y:S01]  /*e4d0*/  @!P2 LEA R8, P6, R194.reuse, R4.reuse, 0x2 ;  /* 0x00000004c208a211 */ /* 0x0c8fe200078c10ff */
[----:B------:R0:W-:Y:S01]  /*e4e0*/  @!P0 ST.E.64 desc[UR56][R2.64], R44 ;  /* 0x0000002c02008985 */ /* 0x0001e2000c101b38 */
[-C--:B------:R-:W-:Y:S02]  /*e4f0*/  @!P1 LEA.HI.X R7, R195, R5.reuse, R212, 0x2, P5 ;  /* 0x00000005c3079211 */ /* 0x080fe400028f14d4 */
[----:B------:R-:W-:Y:S02]  /*e500*/  @!P2 LEA.HI.X R9, R194, R5, R211, 0x2, P6 ;  /* 0x00000005c209a211 */ /* 0x000fe400030f14d3 */
[----:B------:R-:W-:Y:S01]  /*e510*/  ISETP.GE.AND P0, PT, R191, UR4, PT ;  /* 0x00000004bf007c0c */ /* 0x000fe2000bf06270 */
[----:B------:R2:W-:Y:S01]  /*e520*/  @!P1 ST.E.64 desc[UR56][R6.64], R42 ;  /* 0x0000002a06009985 */ /* 0x0005e2000c101b38 */
[----:B-1----:R-:W-:-:S02]  /*e530*/  @!P4 LEA R10, P1, R193, R4, 0x2 ;  /* 0x00000004c10ac211 */ /* 0x002fc400078210ff */
[----:B------:R-:W-:Y:S01]  /*e540*/  ISETP.GE.AND P5, PT, R190, UR4, PT ;  /* 0x00000004be007c0c */ /* 0x000fe2000bfa6270 */
[----:B------:R1:W-:Y:S01]  /*e550*/  @!P2 ST.E.64 desc[UR56][R8.64], R40 ;  /* 0x000000280800a985 */ /* 0x0003e2000c101b38 */
[----:B------:R-:W-:Y:S02]  /*e560*/  @!P4 LEA.HI.X R11, R193, R5, R210, 0x2, P1 ;  /* 0x00000005c10bc211 */ /* 0x000fe400008f14d2 */
[----:B------:R-:W-:Y:S02]  /*e570*/  ISETP.GE.AND P2, PT, R189, UR4, PT ;  /* 0x00000004bd007c0c */ /* 0x000fe4000bf46270 */
[----:B------:R-:W-:Y:S01]  /*e580*/  ISETP.GE.AND P1, PT, R188, UR4, PT ;  /* 0x00000004bc007c0c */ /* 0x000fe2000bf26270 */
[----:B------:R3:W-:Y:S01]  /*e590*/  @!P4 ST.E.64 desc[UR56][R10.64], R38 ;  /* 0x000000260a00c985 */ /* 0x0007e2000c101b38 */
[-C--:B----4-:R-:W-:Y:S02]  /*e5a0*/  @!P3 LEA R12, P6, R192, R4.reuse, 0x2 ;  /* 0x00000004c00cb211 */ /* 0x090fe400078c10ff */
[----:B0-----:R-:W-:-:S02]  /*e5b0*/  @!P0 LEA R2, P4, R191, R4, 0x2 ;  /* 0x00000004bf028211 */ /* 0x001fc400078810ff */
[-C--:B------:R-:W-:Y:S02]  /*e5c0*/  @!P3 LEA.HI.X R13, R192, R5.reuse, R209, 0x2, P6 ;  /* 0x00000005c00db211 */ /* 0x080fe400030f14d1 */
[----:B------:R-:W-:-:S03]  /*e5d0*/  @!P0 LEA.HI.X R3, R191, R5, R208, 0x2, P4 ;  /* 0x00000005bf038211 */ /* 0x000fc600020f14d0 */
[----:B------:R3:W-:Y:S01]  /*e5e0*/  @!P3 ST.E.64 desc[UR56][R12.64], R36 ;  /* 0x000000240c00b985 */ /* 0x0007e2000c101b38 */
[-C--:B--2---:R-:W-:Y:S02]  /*e5f0*/  @!P5 LEA R6, P3, R190, R4.reuse, 0x2 ;  /* 0x00000004be06d211 */ /* 0x084fe400078610ff */
        /* <DEDUP_REMOVED lines=15> */
.L_x_10084:
        /* <DEDUP_REMOVED lines=29> */
.L_x_10096:
        /* <DEDUP_REMOVED lines=36> */
[----:B------:R-:W-:Y:S01]  /*eb00*/  UIADD3.X UR7, UR7, UR11, UR16, UP0, UP1 ;  /* 0x0000000b07077290 */ /* 0x000fe200087e2410 */
[----:B-1----:R-:W-:Y:S01]  /*eb10*/  @P0 SHF.R.U32.HI R5, RZ, R7, R2 ;  /* 0x00000007ff050219 */ /* 0x002fe20000011602 */
[----:B------:R-:W-:Y:S01]  /*eb20*/  IMAD.U32 R2, RZ, RZ, UR20 ;  /* 0x00000014ff027e24 */ /* 0x000fe2000f8e00ff */
[----:B------:R-:W-:Y:S01]  /*eb30*/  ULDC.64 UR8, c[0x0][UR17+0x210] ;  /* 0x0000840011087abb */ /* 0x000fe20008000a00 */
[----:B------:R-:W-:Y:S01]  /*eb40*/  ULDC.64 UR10, c[0x0][0xba8] ;  /* 0x0002ea00000a7ab9 */ /* 0x000fe20000000a00 */
[----:B------:R-:W-:Y:S01]  /*eb50*/  @!UP2 ULDC UR10, c[0x0][0xb50] ;  /* 0x0002d400000aaab9 */ /* 0x000fe20000000800 */
[--C-:B------:R-:W-:Y:S01]  /*eb60*/  IMAD.MOV R7, RZ, RZ, -R5.reuse ;  /* 0x000000ffff077224 */ /* 0x100fe200078e0a05 */
[----:B------:R-:W-:Y:S01]  /*eb70*/  IADD3 R2, P0, P1, R5, UR14, R2 ;  /* 0x0000000e05027c10 */ /* 0x000fe2000f91e002 */
[----:B------:R-:W-:Y:S01]  /*eb80*/  @!UP2 ULDC UR11, c[0x0][0xb54] ;  /* 0x0002d500000baab9 */ /* 0x000fe20000000800 */
[----:B------:R-:W-:Y:S01]  /*eb90*/  SHF.R.S32.HI R5, RZ, 0x1f, R5 ;  /* 0x0000001fff057819 */ /* 0x000fe20000011405 */
[----:B------:R-:W-:-:S03]  /*eba0*/  IMAD R7, R9, R7, R4 ;  /* 0x0000000709077224 */ /* 0x000fc600078e0204 */
[----:B------:R-:W-:Y:S01]  /*ebb0*/  IADD3.X R3, R5, UR7, R6, P0, P1 ;  /* 0x0000000705037c10 */ /* 0x000fe200087e2406 */
        /* <DEDUP_REMOVED lines=9> */
.L_x_10098:
[----:B------:R-:W-:Y:S05]  /*ec50*/  BSYNC B1 ;  /* 0x0000000000017941 */ /* 0x000fea0003800000 */
.L_x_10097:
[----:B------:R-:W-:-:S06]  /*ec60*/  UISETP.GT.AND UP0, UPT, UR47, 0x1, UPT ;  /* 0x000000012f00788c */ /* 0x000fcc000bf04270 */
[----:B------:R-:W-:-:S13]  /*ec70*/  PLOP3.LUT P0, PT, PT, PT, UP0, 0x80, 0x0 ;  /* 0x000000000000781c */ /* 0x000fda0003f0f008 */
[----:B------:R-:W-:Y:S05]  /*ec80*/  @P0 BRA `(.L_x_10093) ;  /* 0x0000000400a40947 */ /* 0x000fea0003800000 */
[----:B------:R-:W1:Y:S01]  /*ec90*/  LDC R11, c[0x0][0xbe8] ;  /* 0x0002fa00ff0b7b82 */ /* 0x000e620000000800 */
[----:B------:R-:W-:Y:S01]  /*eca0*/  ULDC.64 UR10, c[0x0][0xaa0] ;  /* 0x0002a800000a7ab9 */ /* 0x000fe20000000a00 */
[----:B------:R-:W-:Y:S01]  /*ecb0*/  IMAD R2, R22, 0x20, R202 ;  /* 0x0000002016027824 */ /* 0x000fe200078e02ca */
[----:B------:R-:W-:Y:S01]  /*ecc0*/  UIMAD UR7, UR16, UR10, URZ ;  /* 0x0000000a100772a4 */ /* 0x000fe2000f8e023f */
[----:B------:R-:W-:Y:S01]  /*ecd0*/  BSSY B1, `(.L_x_10099) ;  /* 0x000003a000017945 */ /* 0x000fe20003800000 */
[----:B------:R-:W-:Y:S01]  /*ece0*/  UIMAD.WIDE.U32 UR8, UR4, UR10, URZ ;  /* 0x0000000a040872a5 */ /* 0x000fe2000f8e003f */
[----:B------:R-:W-:Y:S01]  /*ecf0*/  VIADD R6, R2, UR38 ;  /* 0x0000002602067c36 */ /* 0x000fe20008000000 */
[----:B------:R-:W-:-:S03]  /*ed00*/  UIMAD UR7, UR4, UR11, UR7 ;  /* 0x0000000b040772a4 */ /* 0x000fc6000f8e0207 */
[----:B------:R-:W-:Y:S01]  /*ed10*/  ULDC.64 UR10, c[0x0][0xae8] ;  /* 0x0002ba00000a7ab9 */ /* 0x000fe20000000a00 */
[----:B------:R-:W-:Y:S01]  /*ed20*/  UIADD3 UR9, UR9, UR7, URZ ;  /* 0x0000000709097290 */ /* 0x000fe2000fffe03f */
[----:B0-----:R-:W-:-:S03]  /*ed30*/  IMAD.MOV.U32 R5, RZ, RZ, R6 ;  /* 0x000000ffff057224 */ /* 0x001fc600078e0006 */
        /* <DEDUP_REMOVED lines=19> */
[----:B------:R-:W-:Y:S02]  /*ee70*/  IMAD.U32 R2, RZ, RZ, UR36 ;  /* 0x00000024ff027e24 */ /* 0x000fe4000f8e00ff */
[C---:B------:R-:W-:Y:S01]  /*ee80*/  IMAD R9, R5.reuse, UR9, R4 ;  /* 0x0000000905097c24 */ /* 0x040fe2000f8e0204 */
[----:B------:R-:W-:Y:S01]  /*ee90*/  SHF.R.S32.HI R4, RZ, 0x1f, R7 ;  /* 0x0000001fff047819 */ /* 0x000fe20000011407 */
[----:B------:R-:W-:Y:S01]  /*eea0*/  IMAD.WIDE.U32 R2, R5, UR8, R2 ;  /* 0x0000000805027c25 */ /* 0x000fe2000f8e0002 */
[----:B------:R-:W-:-:S03]  /*eeb0*/  ULDC.64 UR8, c[0x0][0xad8] ;  /* 0x0002b60000087ab9 */ /* 0x000fc60000000a00 */
[----:B------:R-:W-:Y:S02]  /*eec0*/  IMAD.IADD R3, R3, 0x1, R9 ;  /* 0x0000000103037824 */ /* 0x000fe400078e0209 */
[----:B------:R-:W-:Y:S02]  /*eed0*/  IMAD R4, R4, UR8, RZ ;  /* 0x0000000804047c24 */ /* 0x000fe4000f8e02ff */
[----:B------:R-:W-:Y:S02]  /*eee0*/  VIADD R6, R202, UR38 ;  /* 0x00000026ca067c36 */ /* 0x000fe40008000000 */
[----:B-----5:R-:W-:Y:S02]  /*eef0*/  IMAD R11, R0, R11, RZ ;  /* 0x0000000b000b7224 */ /* 0x020fe400078e02ff */
        /* <DEDUP_REMOVED lines=23> */
.L_x_10100:
[----:B------:R-:W-:Y:S05]  /*f070*/  BSYNC B1 ;  /* 0x0000000000017941 */ /* 0x000fea0003800000 */
.L_x_10099:
        /* <DEDUP_REMOVED lines=13> */
.L_x_10102:
[----:B------:R-:W-:Y:S05]  /*f150*/  BSYNC B1 ;  /* 0x0000000000017941 */ /* 0x000fea0003800000 */
.L_x_10101:
        /* <DEDUP_REMOVED lines=13> */
.L_x_10104:
[----:B------:R-:W-:Y:S05]  /*f230*/  BSYNC B1 ;  /* 0x0000000000017941 */ /* 0x000fea0003800000 */
.L_x_10103:
        /* <DEDUP_REMOVED lines=14> */
.L_x_10093:
[----:B------:R-:W-:Y:S05]  /*f320*/  BSYNC B0 ;  /* 0x0000000000007941 */ /* 0x000fea0003800000 */
.L_x_10083:
[----:B------:R-:W-:Y:S02]  /*f330*/  ULDC UR4, c[0x0][0xc3c] ;  /* 0x00030f0000047ab9 */ /* 0x000fe40000000800 */
[----:B------:R-:W-:-:S13]  /*f340*/  ISETP.GE.AND P0, PT, R31, UR4, PT ;  /* 0x000000041f007c0c */ /* 0x000fda000bf06270 */
[----:B------:R-:W-:Y:S05]  /*f350*/  @!P0 BRA `(.L_x_10105) ;  /* 0xffffff1800f48947 */ /* 0x000fea000383ffff */
[----:B------:R-:W-:Y:S05]  /*f360*/  EXIT ;  /* 0x000000000000794d */ /* 0x000fea0003800000 */
.L_x_10040:
        /* <DEDUP_REMOVED lines=62> */
.L_x_10109:
        /* <DEDUP_REMOVED lines=36> */
.L_x_10107:
        /* <DEDUP_REMOVED lines=17> */
.L_x_10110:
        /* <DEDUP_REMOVED lines=63> */
.L_x_10111:
        /* <DEDUP_REMOVED lines=64> */
.L_x_10112:
[----:B01----:R-:W-:-:S05]  /*10290*/  LOP3.LUT R3, RZ, R2, RZ, 0x33, !PT ;  /* 0x00000002ff037212 */ /* 0x003fca00078e33ff */
[----:B------:R-:W-:-:S05]  /*102a0*/  IMAD.IADD R0, R0, 0x1, R3 ;  /* 0x0000000100007824 */ /* 0x000fca00078e0203 */
[----:B------:R1:W-:Y:S01]  /*102b0*/  STL [R1+0x4], R0 ;  /* 0x0000040001007387 */ /* 0x0003e20000100800 */
[----:B------:R-:W-:Y:S05]  /*102c0*/  BRA `(.L_x_10113) ;  /* 0x0000000000107947 */ /* 0x000fea0003800000 */
.L_x_10108:
[----:B------:R0:W-:Y:S01]  /*102d0*/  STL [R1], R6 ;  /* 0x0000000601007387 */ /* 0x0001e20000100800 */
[----:B------:R-:W-:-:S03]  /*102e0*/  ULDC UR39, c[0x0][0xc3c] ;  /* 0x00030f0000277ab9 */ /* 0x000fc60000000800 */
[----:B------:R0:W-:Y:S04]  /*102f0*/  STL [R1+0x4], RZ ;  /* 0x000004ff01007387 */ /* 0x0001e80000100800 */
[----:B------:R0:W-:Y:S02]  /*10300*/  STL [R1+0x8], RZ ;  /* 0x000008ff01007387 */ /* 0x0001e40000100800 */
.L_x_10113:
        /* <DEDUP_REMOVED lines=11> */
.L_x_10106:
[----:B------:R-:W-:Y:S01]  /*103c0*/  ULDC UR4, c[0x0][0xc3c] ;  /* 0x00030f0000047ab9 */ /* 0x000fe20000000800 */
[----:B------:R2:W-:Y:S01]  /*103d0*/  STL [R1+0x28], RZ ;  /* 0x000028ff01007387 */ /* 0x0005e20000100800 */
[----:B------:R-:W-:Y:S01]  /*103e0*/  UISETP.GE.AND UP0, UPT, UR39, UR4, UPT ;  /* 0x000000042700728c */ /* 0x000fe2000bf06270 */
[----:B------:R-:W-:Y:S02]  /*103f0*/  IMAD.MOV.U32 R35, RZ, RZ, 0x1 ;  /* 0x00000001ff237424 */ /* 0x000fe400078e00ff */
[----:B------:R-:W-:-:S03]  /*10400*/  IMAD.MOV.U32 R31, RZ, RZ, RZ ;  /* 0x000000ffff1f7224 */ /* 0x000fc600078e00ff */
[----:B------:R-:W-:-:S13]  /*10410*/  PLOP3.LUT P0, PT, PT, PT, UP0, 0x80, 0x0 ;  /* 0x000000000000781c */ /* 0x000fda0003f0f008 */
[----:B--2---:R-:W-:Y:S05]  /*10420*/  @P0 BRA `(.L_x_10114) ;  /* 0x0000006400f80947 */ /* 0x004fea0003800000 */
[----:B-1----:R-:W1:Y:S01]  /*10430*/  S2R R8, SR_TID.X ;  /* 0x0000000000087919 */ /* 0x002e620000002100 */
[----:B------:R-:W2:Y:S01]  /*10440*/  S2UR UR4, SR_CgaCtaId ;  /* 0x00000000000479c3 */ /* 0x000ea20000008800 */
[----:B------:R-:W-:Y:S01]  /*10450*/  MOV R16, 0x400 ;  /* 0x0000040000107802 */ /* 0x000fe20000000f00 */
[----:B------:R-:W-:Y:S01]  /*10460*/  IMAD.MOV.U32 R35, RZ, RZ, 0x1 ;  /* 0x00000001ff237424 */ /* 0x000fe200078e00ff */
[----:B------:R-:W-:Y:S01]  /*10470*/  ULOP3.LUT UR42, UR45, 0x2, URZ, 0xfc, !UPT ;  /* 0x000000022d2a7892 */ /* 0x000fe2000f8efc3f */
[----:B------:R-:W-:Y:S01]  /*10480*/  IMAD.MOV.U32 R31, RZ, RZ, RZ ;  /* 0x000000ffff1f7224 */ /* 0x000fe200078e00ff */
[----:B------:R-:W-:Y:S01]  /*10490*/  ULOP3.LUT UR43, UR45, 0x1, URZ, 0xfc, !UPT ;  /* 0x000000012d2b7892 */ /* 0x000fe2000f8efc3f */
[----:B------:R-:W-:Y:S01]  /*104a0*/  ULDC UR44, c[0x0][0xc] ;  /* 0x00000300002c7ab9 */ /* 0x000fe20000000800 */
[C---:B-1----:R-:W-:Y:S01]  /*104b0*/  IMAD.SHL.U32 R2, R8.reuse, 0x20, RZ ;  /* 0x0000002008027824 */ /* 0x042fe200078e00ff */
[C---:B0-----:R-:W-:Y:S01]  /*104c0*/  LOP3.LUT R6, R8.reuse, 0x7f, RZ, 0xc0, !PT ;  /* 0x0000007f08067812 */ /* 0x041fe200078ec0ff */
        /* <DEDUP_REMOVED lines=16> */
[----:B--2---:R-:W-:Y:S01]  /*105d0*/  IMAD.U32 R2, RZ, RZ, UR4 ;  /* 0x00000004ff027e24 */ /* 0x004fe2000f8e00ff */
        /* <DEDUP_REMOVED lines=18> */
.L_x_10188:
[----:B------:R-:W-:Y:S01]  /*10700*/  ULDC.64 UR4, c[0x0][0xc88] ;  /* 0x0003220000047ab9 */ /* 0x000fe20000000a00 */
[----:B------:R-:W-:Y:S01]  /*10710*/  ULDC.64 UR6, c[0x0][0xa18] ;  /* 0x0002860000067ab9 */ /* 0x000fe20000000a00 */
[----:B------:R-:W-:Y:S01]  /*10720*/  UIMAD.WIDE UR4, UR39, 0x4, UR4 ;  /* 0x00000004270478a5 */ /* 0x000fe2000f8e0204 */
[----:B------:R-:W-:Y:S01]  /*10730*/  IMAD.MOV.U32 R36, RZ, RZ, RZ ;  /* 0x000000ffff247224 */ /* 0x000fe200078e00ff */
[----:B01----:R-:W0:Y:S04]  /*10740*/  LDC R0, c[0x0][0x424] ;  /* 0x00010900ff007b82 */ /* 0x003e280000000800 */
[----:B--2---:R-:W-:Y:S02]  /*10750*/  IMAD.U32 R2, RZ, RZ, UR4 ;  /* 0x00000004ff027e24 */ /* 0x004fe4000f8e00ff */
        /* <DEDUP_REMOVED lines=45> */
.L_x_10115:
        /* <DEDUP_REMOVED lines=16> */
.L_x_10116:
        /* <DEDUP_REMOVED lines=9> */
.L_x_10117:
[----:B------:R-:W2:Y:S01]  /*10bc0*/  LDL R0, [R1+0x4] ;  /* 0x0000040001007983 */ /* 0x000ea20000100800 */
[----:B------:R-:W3:Y:S03]  /*10bd0*/  LDC R29, c[0x0][0x448] ;  /* 0x00011200ff1d7b82 */ /* 0x000ee60000000800 */
[----:B------:R-:W4:Y:S01]  /*10be0*/  LDL R17, [R1+0x8] ;  /* 0x0000080001117983 */ /* 0x000f220000100800 */
[----:B-----5:R-:W-:Y:S01]  /*10bf0*/  IMAD.IADD R18, R5, 0x1, -R36 ;  /* 0x0000000105127824 */ /* 0x020fe200078e0a24 */
[----:B------:R-:W-:Y:S02]  /*10c00*/  LOP3.LUT R22, R22, 0xfffffbff, RZ, 0xc0, !PT ;  /* 0xfffffbff16167812 */ /* 0x000fe400078ec0ff */
[----:B---3--:R-:W-:-:S13]  /*10c10*/  ISETP.NE.AND P0, PT, R29, 0x1, PT ;  /* 0x000000011d00780c */ /* 0x008fda0003f05270 */
[----:B-1----:R-:W1:Y:S01]  /*10c20*/  @P0 LDC R3, c[0x0][0x44c] ;  /* 0x00011300ff030b82 */ /* 0x002e620000000800 */
[----:B------:R-:W-:-:S07]  /*10c30*/  @P0 LOP3.LUT R22, R22, 0x400, RZ, 0xfc, !PT ;  /* 0x0000040016160812 */ /* 0x000fce00078efcff */
[----:B------:R-:W3:Y:S01]  /*10c40*/  @P0 LDC R7, c[0x0][0x450] ;  /* 0x00011400ff070b82 */ /* 0x000ee20000000800 */
[----:B--2---:R-:W-:-:S04]  /*10c50*/  IMAD.SHL.U32 R0, R0, 0x80, RZ ;  /* 0x0000008000007824 */ /* 0x004fc800078e00ff */
[----:B------:R-:W-:-:S04]  /*10c60*/  VIADD R0, R0, 0x7f ;  /* 0x0000007f00007836 */ /* 0x000fc80000000000 */
[----:B-1----:R-:W-:Y:S01]  /*10c70*/  @P0 IMAD.HI.U32 R2, R0, R3, RZ ;  /* 0x0000000300020227 */ /* 0x002fe200078e00ff */
[----:B0-----:R-:W-:-:S04]  /*10c80*/  IADD3 R3, R18, 0xa0, -R23 ;  /* 0x000000a012037810 */ /* 0x001fc80007ffe817 */
[----:B---3--:R-:W-:Y:S01]  /*10c90*/  @P0 SHF.R.U32.HI R0, RZ, R7, R2 ;  /* 0x00000007ff000219 */ /* 0x008fe20000011602 */
[----:B------:R-:W-:-:S04]  /*10ca0*/  VIADD R2, R18, 0x9f ;  /* 0x0000009f12027836 */ /* 0x000fc80000000000 */
[----:B------:R-:W-:-:S04]  /*10cb0*/  IMAD.HI R2, R2, 0x66666667, RZ ;  /* 0x6666666702027827 */ /* 0x000fc800078e02ff */
[----:B------:R-:W-:Y:S01]  /*10cc0*/  IMAD.IADD R0, R3, 0x1, R0 ;  /* 0x0000000103007824 */ /* 0x000fe200078e0200 */
[----:B------:R-:W-:-:S03]  /*10cd0*/  SHF.R.U32.HI R3, RZ, 0x1f, R2 ;  /* 0x0000001fff037819 */ /* 0x000fc60000011602 */
[----:B------:R-:W-:Y:S01]  /*10ce0*/  IMAD.HI R4, R0, 0x66666667, RZ ;  /* 0x6666666700047827 */ /* 0x000fe200078e02ff */
[----:B------:R-:W-:Y:S02]  /*10cf0*/  LEA.HI.SX32 R0, R2, R3, 0x1a ;  /* 0x0000000302007211 */ /* 0x000fe400078fd2ff */
[----:B----4-:R-:W-:Y:S02]  /*10d00*/  LOP3.LUT R2, R17, 0xff000000, RZ, 0xc0, !PT ;  /* 0xff00000011027812 */ /* 0x010fe400078ec0ff */
[----:B------:R-:W-:Y:S02]  /*10d10*/  SHF.R.U32.HI R3, RZ, 0x1f, R4 ;  /* 0x0000001fff037819 */ /* 0x000fe40000011604 */
[----:B------:R-:W-:Y:S02]  /*10d20*/  SHF.R.U32.HI R2, RZ, 0x8, R2 ;  /* 0x00000008ff027819 */ /* 0x000fe40000011602 */
[----:B------:R-:W-:-:S04]  /*10d30*/  LEA.HI.SX32 R3, R4, R3, 0x1a ;  /* 0x0000000304037211 */ /* 0x000fc800078fd2ff */
[----:B------:R-:W-:Y:S02]  /*10d40*/  VIMNMX R0, R0, R3, PT ;  /* 0x0000000300007248 */ /* 0x000fe40003fe0100 */
[----:B------:R-:W-:Y:S02]  /*10d50*/  LOP3.LUT R3, R17, 0xff0000, RZ, 0xc0, !PT ;  /* 0x00ff000011037812 */ /* 0x000fe400078ec0ff */
[----:B------:R-:W-:Y:S02]  /*10d60*/  ISETP.GE.AND P0, PT, R0, 0x1, PT ;  /* 0x000000010000780c */ /* 0x000fe40003f06270 */
[----:B------:R-:W-:Y:S01]  /*10d70*/  LEA.HI R2, R3, R2, RZ, 0x10 ;  /* 0x0000000203027211 */ /* 0x000fe200078f80ff */
[----:B------:R-:W-:-:S03]  /*10d80*/  IMAD.MOV.U32 R3, RZ, RZ, RZ ;  /* 0x000000ffff037224 */ /* 0x000fc600078e00ff */
[----:B------:R-:W-:-:S07]  /*10d90*/  LOP3.LUT R4, R2, 0xff, RZ, 0xc0, !PT ;  /* 0x000000ff02047812 */ /* 0x000fce00078ec0ff */
[----:B------:R-:W-:Y:S05]  /*10da0*/  @!P0 BRA `(.L_x_10118) ;  /* 0x0000000000748947 */ /* 0x000fea0003800000 */
[----:B------:R-:W-:Y:S01]  /*10db0*/  SHF.R.U32.HI R5, RZ, 0x10, R2 ;  /* 0x00000010ff057819 */ /* 0x000fe20000011602 */
[----:B------:R-:W-:-:S03]  /*10dc0*/  IMAD.MOV.U32 R2, RZ, RZ, RZ ;  /* 0x000000ffff027224 */ /* 0x000fc600078e00ff */
[----:B------:R-:W-:-:S13]  /*10dd0*/  ISETP.NE.AND P0, PT, R5, RZ, PT ;  /* 0x000000ff0500720c */ /* 0x000fda0003f05270 */
[----:B------:R-:W0:Y:S02]  /*10de0*/  @!P0 LDC R5, c[0x0][0x9f0] ;  /* 0x00027c00ff058b82 */ /* 0x000e240000000800 */
[-C--:B0-----:R-:W-:Y:S02]  /*10df0*/  IABS R6, R5.reuse ;  /* 0x0000000500067213 */ /* 0x081fe40000000000 */
[----:B------:R-:W-:Y:S02]  /*10e00*/  IADD3 R8, R5, -0x1, R0 ;  /* 0xffffffff05087810 */ /* 0x000fe40007ffe000 */
[----:B------:R-:W0:Y:S08]  /*10e10*/  I2F.RP R7, R6 ;  /* 0x0000000600077306 */ /* 0x000e300000209400 */
        /* <DEDUP_REMOVED lines=22> */
.L_x_10118:
        /* <DEDUP_REMOVED lines=25> */
.L_x_10120:
        /* <DEDUP_REMOVED lines=20> */
.L_x_10123:
[----:B------:R-:W-:Y:S05]  /*11250*/  BSYNC B6 ;  /* 0x0000000000067941 */ /* 0x000fea0003800000 */
.L_x_10122:
        /* <DEDUP_REMOVED lines=22> */
.L_x_10125:
[----:B------:R-:W-:Y:S05]  /*113c0*/  BSYNC B6 ;  /* 0x0000000000067941 */ /* 0x000fea0003800000 */
.L_x_10124:
        /* <DEDUP_REMOVED lines=21> */
.L_x_10127:
[----:B------:R-:W-:Y:S05]  /*11520*/  BSYNC B6 ;  /* 0x0000000000067941 */ /* 0x000fea0003800000 */
.L_x_10126:
        /* <DEDUP_REMOVED lines=19> */
.L_x_10129:
[----:B------:R-:W-:Y:S05]  /*11660*/  BSYNC B6 ;  /* 0x0000000000067941 */ /* 0x000fea0003800000 */
.L_x_10128:
        /* <DEDUP_REMOVED lines=15> */
.L_x_10208:
[----:B------:R-:W0:Y:S01]  /*11760*/  S2R R0, SR_TID.X ;  /* 0x0000000000007919 */ /* 0x000e220000002100 */
[----:B------:R-:W-:Y:S01]  /*11770*/  UMOV UR4, 0xa0 ;  /* 0x000000a000047882 */ /* 0x000fe20000000000 */
[----:B------:R-:W1:Y:S01]  /*11780*/  @P2 LDC R5, c[0x0][0x434] ;  /* 0x00010d00ff052b82 */ /* 0x000e620000000800 */
[----:B------:R-:W-:Y:S01]  /*11790*/  UIMAD UR4, UR46, UR4, -0xa0 ;  /* 0xffffff602e0474a4 */ /* 0x000fe2000f8e0204 */
[----:B------:R-:W2:Y:S01]  /*117a0*/  S2R R10, SR_TID.X ;  /* 0x00000000000a7919 */ /* 0x000ea20000002100 */
[----:B-----5:R-:W-:-:S05]  /*117b0*/  SHF.R.S32.HI R37, RZ, 0x1f, R34 ;  /* 0x0000001fff257819 */ /* 0x020fca0000011422 */
[----:B------:R-:W3:Y:S01]  /*117c0*/  @P2 LDC R7, c[0x0][0x438] ;  /* 0x00010e00ff072b82 */ /* 0x000ee20000000800 */
[----:B0-----:R-:W-:Y:S01]  /*117d0*/  LOP3.LUT R0, R0, 0x7f, RZ, 0xc0, !PT ;  /* 0x0000007f00007812 */ /* 0x001fe200078ec0ff */
[----:B--2---:R-:W-:-:S03]  /*117e0*/  IMAD.SHL.U32 R11, R10, 0x10, RZ ;  /* 0x000000100a0b7824 */ /* 0x004fc600078e00ff */
[----:B------:R-:W-:Y:S01]  /*117f0*/  SHF.R.U32.HI R12, RZ, 0x3, R0 ;  /* 0x00000003ff0c7819 */ /* 0x000fe20000011600 */
[----:B------:R-:W-:-:S03]  /*11800*/  IMAD.SHL.U32 R10, R10, 0x10, RZ ;  /* 0x000000100a0a7824 */ /* 0x000fc600078e00ff */
[C---:B------:R-:W-:Y:S02]  /*11810*/  LOP3.LUT R11, R12.reuse, 0x70, R11, 0xf8, !PT ;  /* 0x000000700c0b7812 */ /* 0x040fe400078ef80b */
[----:B------:R-:W-:Y:S02]  /*11820*/  LOP3.LUT R10, R12, 0x70, R10, 0xf8, !PT ;  /* 0x000000700c0a7812 */ /* 0x000fe400078ef80a */
[----:B------:R-:W-:-:S05]  /*11830*/  LOP3.LUT R11, R11, 0x80, RZ, 0xfc, !PT ;  /* 0x000000800b0b7812 */ /* 0x000fca00078efcff */
[----:B------:R-:W-:-:S04]  /*11840*/  VIADD R3, R11, UR4 ;  /* 0x000000040b037c36 */ /* 0x000fc80008000000 */
[C---:B------:R-:W-:Y:S01]  /*11850*/  IMAD.IADD R0, R3.reuse, 0x1, R36 ;  /* 0x0000000103007824 */ /* 0x040fe200078e0224 */
[----:B------:R-:W-:-:S03]  /*11860*/  ISETP.GE.AND P0, PT, R3, R18, PT ;  /* 0x000000120300720c */ /* 0x000fc60003f06270 */
[----:B-1----:R-:W-:Y:S01]  /*11870*/  @P2 IMAD.HI.U32 R4, R0, R5, RZ ;  /* 0x0000000500042227 */ /* 0x002fe200078e00ff */
[----:B------:R-:W-:-:S03]  /*11880*/  ISETP.GT.U32.OR P0, PT, R11, 0x9f, P0 ;  /* 0x0000009f0b00780c */ /* 0x000fc60000704470 */
[----:B------:R-:W-:Y:S01]  /*11890*/  IMAD.MOV.U32 R8, RZ, RZ, R0 ;  /* 0x000000ffff087224 */ /* 0x000fe200078e0000 */
[----:B---3--:R-:W-:-:S09]  /*118a0*/  @P2 SHF.R.U32.HI R8, RZ, R7, R4 ;  /* 0x00000007ff082219 */ /* 0x008fd20000011604 */
        /* <DEDUP_REMOVED lines=9> */
[----:B------:R-:W-:-:S03]  /*11940*/  VIADD R4, R10, UR4 ;  /* 0x000000040a047c36 */ /* 0x000fc60008000000 */
[----:B------:R-:W-:Y:S01]  /*11950*/  @!P0 LEA.HI.X R7, R2, R5, R9, 0x2, P1 ;  /* 0x0000000502078211 */ /* 0x000fe200008f1409 */
[----:B------:R-:W-:-:S06]  /*11960*/  IMAD.MOV.U32 R5, RZ, RZ, RZ ;  /* 0x000000ffff057224 */ /* 0x000fcc00078e00ff */
[----:B------:R0:W5:Y:S01]  /*11970*/  @!P0 LDG.E R5, desc[UR56][R6.64] ;  /* 0x0000003806058981 */ /* 0x000162000c1e1900 */
[C---:B------:R-:W-:Y:S01]  /*11980*/  ISETP.GE.AND P0, PT, R4.reuse, R18, PT ;  /* 0x000000120400720c */ /* 0x040fe20003f06270 */
[----:B------:R-:W-:Y:S02]  /*11990*/  IMAD.IADD R4, R4, 0x1, R36 ;  /* 0x0000000104047824 */ /* 0x000fe400078e0224 */
[----:B------:R-:W-:Y:S02]  /*119a0*/  IMAD.MOV R9, RZ, RZ, -R8 ;  /* 0x000000ffff097224 */ /* 0x000fe400078e0a08 */
[----:B------:R-:W-:Y:S01]  /*119b0*/  IMAD.MOV.U32 R10, RZ, RZ, R4 ;  /* 0x000000ffff0a7224 */ /* 0x000fe200078e0004 */
[----:B0-----:R-:W0:Y:S08]  /*119c0*/  @P2 LDC R7, c[0x0][0x434] ;  /* 0x00010d00ff072b82 */ /* 0x001e300000000800 */
[----:B------:R-:W1:Y:S08]  /*119d0*/  @P2 LDC R6, c[0x0][0x438] ;  /* 0x00010e00ff062b82 */ /* 0x000e700000000800 */
[----:B------:R-:W2:Y:S01]  /*119e0*/  @!P0 LDC.64 R2, c[0x0][0x428] ;  /* 0x00010a00ff028b82 */ /* 0x000ea20000000a00 */
[----:B0-----:R-:W-:-:S05]  /*119f0*/  @P2 IMAD.HI.U32 R7, R4, R7, RZ ;  /* 0x0000000704072227 */ /* 0x001fca00078e00ff */
[----:B-1----:R-:W-:Y:S01]  /*11a00*/  @P2 SHF.R.U32.HI R10, RZ, R6, R7 ;  /* 0x00000006ff0a2219 */ /* 0x002fe20000011607 */
[----:B------:R-:W-:Y:S02]  /*11a10*/  IMAD R6, R19, R9, R0 ;  /* 0x0000000913067224 */ /* 0x000fe400078e0200 */
[----:B------:R-:W-:Y:S01]  /*11a20*/  IMAD.MOV.U32 R7, RZ, RZ, RZ ;  /* 0x000000ffff077224 */ /* 0x000fe200078e00ff */
[--C-:B------:R-:W-:Y:S01]  /*11a30*/  @!P0 SHF.R.S32.HI R9, RZ, 0x1f, R10.reuse ;  /* 0x0000001fff098819 */ /* 0x100fe2000001140a */
[----:B------:R-:W-:Y:S02]  /*11a40*/  @!P0 IMAD.MOV.U32 R8, RZ, RZ, R10 ;  /* 0x000000ffff088224 */ /* 0x000fe400078e000a */
[-C--:B--2---:R-:W-:Y:S02]  /*11a50*/  @!P0 IMAD R0, R37, R2.reuse, RZ ;  /* 0x0000000225008224 */ /* 0x084fe400078e02ff */
[----:B------:R-:W-:-:S04]  /*11a60*/  @!P0 IMAD.WIDE.U32 R8, R34, R2, R8 ;  /* 0x0000000222088225 */ /* 0x000fc800078e0008 */
[----:B------:R-:W-:Y:S02]  /*11a70*/  @!P0 IMAD R0, R34, R3, R0 ;  /* 0x0000000322008224 */ /* 0x000fe400078e0200 */
[----:B------:R-:W0:Y:S02]  /*11a80*/  @!P0 LDC.64 R2, c[0x0][0x418] ;  /* 0x00010600ff028b82 */ /* 0x000e240000000a00 */
[----:B------:R-:W-:Y:S01]  /*11a90*/  @!P0 IMAD.IADD R0, R9, 0x1, R0 ;  /* 0x0000000109008824 */ /* 0x000fe200078e0200 */
[----:B------:R-:W-:Y:S02]  /*11aa0*/  LOP3.LUT R22, R22, 0xfffffffd, RZ, 0xc0, !PT ;  /* 0xfffffffd16167812 */ /* 0x000fe400078ec0ff */
[----:B0-----:R-:W-:-:S04]  /*11ab0*/  @!P0 LEA R2, P1, R8, R2, 0x2 ;  /* 0x0000000208028211 */ /* 0x001fc800078210ff */
[----:B------:R-:W-:Y:S01]  /*11ac0*/  @!P0 LEA.HI.X R3, R8, R3, R0, 0x2, P1 ;  /* 0x0000000308038211 */ /* 0x000fe200008f1400 */
[----:B------:R-:W-:-:S04]  /*11ad0*/  IMAD.U32 R0, RZ, RZ, UR42 ;  /* 0x0000002aff007e24 */ /* 0x000fc8000f8e00ff */
[----:B------:R0:W5:Y:S01]  /*11ae0*/  @!P0 LDG.E R7, desc[UR56][R2.64] ;  /* 0x0000003802078981 */ /* 0x000162000c1e1900 */
[----:B------:R-:W-:Y:S01]  /*11af0*/  ISETP.GT.U32.AND P0, PT, R11, 0x9f, PT ;  /* 0x0000009f0b00780c */ /* 0x000fe20003f04070 */
[----:B------:R-:W-:Y:S01]  /*11b00*/  IMAD.MOV R9, RZ, RZ, -R10 ;  /* 0x000000ffff097224 */ /* 0x000fe200078e0a0a */
[----:B------:R-:W-:Y:S02]  /*11b10*/  ISETP.NE.AND P2, PT, R0, 0x3, PT ;  /* 0x000000030000780c */ /* 0x000fe40003f45270 */
[----:B------:R-:W-:Y:S01]  /*11b20*/  LOP3.LUT R17, R17, 0xffff, RZ, 0xc0, !PT ;  /* 0x0000ffff11117812 */ /* 0x000fe200078ec0ff */
[----:B------:R-:W-:Y:S02]  /*11b30*/  IMAD R8, R19, R9, R4 ;  /* 0x0000000913087224 */ /* 0x000fe400078e0204 */
[----:B------:R-:W-:-:S04]  /*11b40*/  IMAD.U32 R4, RZ, RZ, UR46 ;  /* 0x0000002eff047e24 */ /* 0x000fc8000f8e00ff */
[----:B------:R-:W-:Y:S02]  /*11b50*/  VIADD R4, R4, 0xffffffff ;  /* 0xffffffff04047836 */ /* 0x000fe40000000000 */
[----:B------:R-:W-:-:S04]  /*11b60*/  @P0 LOP3.LUT R22, R22, 0x2, RZ, 0xfc, !PT ;  /* 0x0000000216160812 */ /* 0x000fc800078efcff */
[----:B------:R-:W-:-:S04]  /*11b70*/  LOP3.LUT R22, R22, 0xfffffffb, RZ, 0xc0, !PT ;  /* 0xfffffffb16167812 */ /* 0x000fc800078ec0ff */
[----:B------:R-:W-:Y:S01]  /*11b80*/  @P2 LOP3.LUT R22, R22, 0x4, RZ, 0xfc, !PT ;  /* 0x0000000416162812 */ /* 0x000fe200078efcff */
[----:B0-----:R-:W-:Y:S06]  /*11b90*/  @!P2 BRA `(.L_x_10131) ;  /* 0x000000000004a947 */ /* 0x001fec0003800000 */
[----:B------:R-:W-:Y:S01]  /*11ba0*/  BPT.TRAP 0x1 ;  /* 0x000000040000795c */ /* 0x000fe20000300000 */
.L_x_10131:
[----:B------:R-:W-:Y:S01]  /*11bb0*/  IMAD R0, R31, 0x8, R16 ;  /* 0x000000081f007824 */ /* 0x000fe200078e0210 */
[----:B------:R-:W-:Y:S01]  /*11bc0*/  SHF.L.U32 R28, R35, 0x1f, RZ ;  /* 0x0000001f231c7819 */ /* 0x000fe200000006ff */
[----:B------:R-:W-:Y:S01]  /*11bd0*/  BSSY B0, `(.L_x_10132) ;  /* 0x0000004000007945 */ /* 0x000fe20003800000 */
[----:B------:R-:W-:Y:S02]  /*11be0*/  SHF.R.S32.HI R21, RZ, 0x1f, R8 ;  /* 0x0000001fff157819 */ /* 0x000fe40000011408 */
[----:B------:R-:W0:Y:S02]  /*11bf0*/  SYNCS.PHASECHK.TRANS64.TRYWAIT P0, [R0+URZ+0x22880], R28 ;  /* 0x0228801c000075a7 */ /* 0x000e24000800017f */
[----:B0-----:R-:W-:Y:S05]  /*11c00*/  @!P0 BRA `(.L_x_10133) ;  /* 0x0000005400d88947 */ /* 0x001fea0003800000 */
.L_x_10209:
[----:B------:R-:W-:Y:S05]  /*11c10*/  BSYNC B0 ;  /* 0x0000000000007941 */ /* 0x000fea0003800000 */
.L_x_10132:
        /* <DEDUP_REMOVED lines=125> */
.L_x_10231:
        /* <DEDUP_REMOVED lines=9> */
.L_x_10135:
        /* <DEDUP_REMOVED lines=11> */
.L_x_10136:
[----:B------:R1:W-:Y:S01]  /*12530*/  SYNCS.ARRIVE.TRANS64.A1T0 RZ, [R0+URZ+0x22870], RZ ;  /* 0x022870ff00ff79a7 */ /* 0x0003e2000810003f */
[----:B------:R-:W-:Y:S05]  /*12540*/  @!P6 BRA `(.L_x_10137) ;  /* 0x000000000004e947 */ /* 0x000fea0003800000 */
[----:B------:R-:W-:Y:S01]  /*12550*/  BPT.TRAP 0x1 ;  /* 0x000000040000795c */ /* 0x000fe20000300000 */
.L_x_10137:
[----:B------:R-:W2:Y:S01]  /*12560*/  SYNCS.PHASECHK.TRANS64.TRYWAIT P0, [R0+URZ+0x22840], R28 ;  /* 0x0228401c000075a7 */ /* 0x000ea2000800017f */
[----:B------:R-:W-:Y:S04]  /*12570*/  BSSY B0, `(.L_x_10138) ;  /* 0x0000002000007945 */ /* 0x000fe80003800000 */
[----:B--2---:R-:W-:Y:S05]  /*12580*/  @!P0 BRA `(.L_x_10139) ;  /* 0x0000005800b08947 */ /* 0x004fea0003800000 */
.L_x_10232:
[----:B------:R-:W-:Y:S05]  /*12590*/  BSYNC B0 ;  /* 0x0000000000007941 */ /* 0x000fea0003800000 */
.L_x_10138:
        /* <DEDUP_REMOVED lines=32> */
[----:B------:R-:W3:Y:S01]  /*127a0*/  SHFL.IDX PT, R3, R8, RZ, 0x181f ;  /* 0x00181fff08037589 */ /* 0x000ee200000e0000 */
[C---:B------:R-:W-:Y:S02]  /*127b0*/  LOP3.LUT P6, RZ, R22.reuse, 0x80, RZ, 0xc0, !PT ;  /* 0x0000008016ff7812 */ /* 0x040fe400078cc0ff */
[----:B------:R-:W-:Y:S01]  /*127c0*/  LOP3.LUT R22, R22, 0xffffefff, RZ, 0xc0, !PT ;  /* 0xffffefff16167812 */ /* 0x000fe200078ec0ff */
[----:B------:R-:W4:Y:S03]  /*127d0*/  SHFL.IDX PT, R2, R7, RZ, 0x181f ;  /* 0x00181fff07027589 */ /* 0x000f2600000e0000 */
[----:B------:R-:W-:Y:S01]  /*127e0*/  @P1 LOP3.LUT R22, R22, 0x1000, RZ, 0xfc, !PT ;  /* 0x0000100016161812 */ /* 0x000fe200078efcff */
[----:B------:R-:W-:Y:S03]  /*127f0*/  SHFL.IDX PT, R14, R5, RZ, 0x181f ;  /* 0x00181fff050e7589 */ /* 0x000fe600000e0000 */
[----:B------:R-:W-:-:S03]  /*12800*/  LOP3.LUT P1, RZ, R22, 0x10, RZ, 0xc0, !PT ;  /* 0x0000001016ff7812 */ /* 0x000fc6000782c0ff */
[----:B---3--:R-:W-:-:S05]  /*12810*/  @P6 IADD3 R3, P0, R30, R3, RZ ;  /* 0x000000031e036210 */ /* 0x008fca0007f1e0ff */
[----:B----4-:R-:W-:-:S05]  /*12820*/  @P6 IMAD.X R2, RZ, RZ, R2, P0 ;  /* 0x000000ffff026224 */ /* 0x010fca00000e0602 */
[----:B------:R-:W-:-:S04]  /*12830*/  @P6 LOP3.LUT R3, R3, R2, RZ, 0x3c, !PT ;  /* 0x0000000203036212 */ /* 0x000fc800078e3cff */
[----:B------:R-:W-:-:S04]  /*12840*/  @P6 LOP3.LUT R2, R3, R2, RZ, 0x3c, !PT ;  /* 0x0000000203026212 */ /* 0x000fc800078e3cff */
[----:B------:R-:W-:-:S05]  /*12850*/  @P6 LOP3.LUT R3, R3, R2, RZ, 0x3c, !PT ;  /* 0x0000000203036212 */ /* 0x000fca00078e3cff */
        /* <DEDUP_REMOVED lines=30> */
[----:B------:R-:W4:Y:S06]  /*12a40*/  SHFL.IDX PT, R2, R7, 0x4, 0x181f ;  /* 0x00981f0007027f89 */ /* 0x000f2c00000e0000 */
[----:B---3--:R-:W-:-:S05]  /*12a50*/  @P4 IADD3 R3, P0, R30, R3, RZ ;  /* 0x000000031e034210 */ /* 0x008fca0007f1e0ff */
[----:B----4-:R-:W-:-:S05]  /*12a60*/  @P4 IMAD.X R2, RZ, RZ, R2, P0 ;  /* 0x000000ffff024224 */ /* 0x010fca00000e0602 */
[----:B------:R-:W-:-:S04]  /*12a70*/  @P4 LOP3.LUT R3, R3, R2, RZ, 0x3c, !PT ;  /* 0x0000000203034212 */ /* 0x000fc800078e3cff */
[----:B------:R-:W-:-:S04]  /*12a80*/  @P4 LOP3.LUT R2, R3, R2, RZ, 0x3c, !PT ;  /* 0x0000000203024212 */ /* 0x000fc800078e3cff */
[----:B------:R-:W-:-:S05]  /*12a90*/  @P4 LOP3.LUT R3, R3, R2, RZ, 0x3c, !PT ;  /* 0x0000000203034212 */ /* 0x000fca00078e3cff */
        /* <DEDUP_REMOVED lines=8> */
[----:B------:R3:W-:Y:S04]  /*12b20*/  @P5 LDGSTS.E.BYPASS.LTC128B.128 [R4+0x1ac00], desc[UR56][R2.64], !P2 ;  /* 0x1ac0000002045fae */ /* 0x0007e8000d101d78 */
[----:B---3--:R-:W3:Y:S04]  /*12b30*/  SHFL.IDX PT, R3, R8, 0x6, 0x181f ;  /* 0x00d81f0008037f89 */ /* 0x008ee800000e0000 */
[----:B------:R-:W4:Y:S04]  /*12b40*/  SHFL.IDX PT, R2, R7, 0x6, 0x181f ;  /* 0x00d81f0007027f89 */ /* 0x000f2800000e0000 */
[----:B------:R-:W5:Y:S04]  /*12b50*/  SHFL.IDX PT, R8, R8, 0x7, 0x181f ;  /* 0x00f81f0008087f89 */ /* 0x000f6800000e0000 */
[----:B------:R-:W0:Y:S01]  /*12b60*/  SHFL.IDX PT, R7, R7, 0x7, 0x181f ;  /* 0x00f81f0007077f89 */ /* 0x000e2200000e0000 */
[----:B---3--:R-:W-:-:S05]  /*12b70*/  @P6 IADD3 R3, P0, R30, R3, RZ ;  /* 0x000000031e036210 */ /* 0x008fca0007f1e0ff */
[----:B----4-:R-:W-:Y:S01]  /*12b80*/  @P6 IMAD.X R2, RZ, RZ, R2, P0 ;  /* 0x000000ffff026224 */ /* 0x010fe200000e0602 */
[----:B-----5:R-:W-:-:S04]  /*12b90*/  @P3 IADD3 R9, P0, R30, R8, RZ ;  /* 0x000000081e093210 */ /* 0x020fc80007f1e0ff */
[----:B------:R-:W-:Y:S01]  /*12ba0*/  @P6 LOP3.LUT R3, R3, R2, RZ, 0x3c, !PT ;  /* 0x0000000203036212 */ /* 0x000fe200078e3cff */
[----:B0-----:R-:W-:-:S03]  /*12bb0*/  @P3 IMAD.X R10, RZ, RZ, R7, P0 ;  /* 0x000000ffff0a3224 */ /* 0x001fc600000e0607 */
[----:B------:R-:W-:-:S04]  /*12bc0*/  @P6 LOP3.LUT R2, R3, R2, RZ, 0x3c, !PT ;  /* 0x0000000203026212 */ /* 0x000fc800078e3cff */
[----:B------:R-:W-:-:S05]  /*12bd0*/  @P6 LOP3.LUT R3, R3, R2, RZ, 0x3c, !PT ;  /* 0x0000000203036212 */ /* 0x000fca00078e3cff */
[----:B------:R0:W-:Y:S02]  /*12be0*/  @P6 LDGSTS.E.BYPASS.LTC128B.128 [R4+0x1b400], desc[UR56][R2.64], !P2 ;  /* 0x1b40000002046fae */ /* 0x0001e4000d101d78 */
[----:B0-----:R-:W-:Y:S01]  /*12bf0*/  @P3 IMAD.MOV.U32 R2, RZ, RZ, R9 ;  /* 0x000000ffff023224 */ /* 0x001fe200078e0009 */
[----:B------:R-:W-:Y:S01]  /*12c00*/  @P1 IADD3 R9, P0, R30, R14, RZ ;  /* 0x0000000e1e091210 */ /* 0x000fe20007f1e0ff */
[----:B------:R-:W-:Y:S01]  /*12c10*/  @P3 IMAD.MOV.U32 R3, RZ, RZ, R10 ;  /* 0x000000ffff033224 */ /* 0x000fe200078e000a */
[----:B------:R-:W-:Y:S04]  /*12c20*/  SHFL.IDX PT, R14, R5, 0x1, 0x181f ;  /* 0x00381f00050e7f89 */ /* 0x000fe800000e0000 */
[----:B------:R0:W-:Y:S04]  /*12c30*/  @P3 LDGSTS.E.BYPASS.LTC128B.128 [R4+0x1bc00], desc[UR56][R2.64], !P2 ;  /* 0x1bc0000002043fae */ /* 0x0001e8000d101d78 */
[----:B0-----:R-:W0:Y:S04]  /*12c40*/  SHFL.IDX PT, R2, R6, RZ, 0x181f ;  /* 0x00181fff06027589 */ /* 0x001e2800000e0000 */
[----:B------:R-:W3:Y:S01]  /*12c50*/  SHFL.IDX PT, R6, R6, 0x1, 0x181f ;  /* 0x00381f0006067f89 */ /* 0x000ee200000e0000 */
[----:B0-----:R-:W-:-:S02]  /*12c60*/  @P1 IMAD.X R10, RZ, RZ, R2, P0 ;  /* 0x000000ffff0a1224 */ /* 0x001fc400000e0602 */
[----:B------:R-:W-:Y:S02]  /*12c70*/  @P1 IMAD.MOV.U32 R2, RZ, RZ, R9 ;  /* 0x000000ffff021224 */ /* 0x000fe400078e0009 */
[----:B------:R-:W-:-:S05]  /*12c80*/  @P1 IMAD.MOV.U32 R3, RZ, RZ, R10 ;  /* 0x000000ffff031224 */ /* 0x000fca00078e000a */
[----:B---3--:R0:W-:Y:S02]  /*12c90*/  @P1 LDGSTS.E.BYPASS.LTC128B.128 [R4+0x1c400], desc[UR56][R2.64], !P2 ;  /* 0x1c40000002041fae */ /* 0x0081e4000d101d78 */
.L_x_10254:
[----:B------:R-:W-:-:S13]  /*12ca0*/  LOP3.LUT P1, RZ, R22, 0x200, RZ, 0xc0, !PT ;  /* 0x0000020016ff7812 */ /* 0x000fda000782c0ff */
[----:B0-----:R-:W-:-:S05]  /*12cb0*/  @P1 IADD3 R2, P0, R30, R14, RZ ;  /* 0x0000000e1e021210 */ /* 0x001fca0007f1e0ff */
[----:B------:R-:W-:Y:S01]  /*12cc0*/  @P1 IMAD.X R3, RZ, RZ, R6, P0 ;  /* 0x000000ffff031224 */ /* 0x000fe200000e0606 */
[----:B------:R-:W-:-:S04]  /*12cd0*/  PLOP3.LUT P0, PT, PT, PT, PT, 0x80, 0x0 ;  /* 0x000000000000781c */ /* 0x000fc80003f0f070 */
[----:B------:R-:W-:Y:S01]  /*12ce0*/  @!PT LDS RZ, [RZ] ;  /* 0x00000000fffff984 */ /* 0x000fe20000000800 */
[----:B------:R-:W-:Y:S01]  /*12cf0*/  @!PT LDS RZ, [RZ] ;  /* 0x00000000fffff984 */ /* 0x000fe20000000800 */
[----:B------:R-:W-:Y:S01]  /*12d00*/  @!PT LDS RZ, [RZ] ;  /* 0x00000000fffff984 */ /* 0x000fe20000000800 */
[----:B------:R0:W-:Y:S01]  /*12d10*/  @P1 LDGSTS.E.BYPASS.LTC128B.128 [R4+0x1cc00], desc[UR56][R2.64], !P2 ;  /* 0x1cc0000002041fae */ /* 0x0001e2000d101d78 */
[----:B------:R-:W-:-:S08]  /*12d20*/  NOP ;  /* 0x0000000000007918 */ /* 0x000fd00000000000 */
.L_x_10141:
        /* <DEDUP_REMOVED lines=11> */
.L_x_10142:
        /* <DEDUP_REMOVED lines=32> */
.L_x_10144:
[----:B------:R-:W-:Y:S05]  /*12fe0*/  BSYNC B6 ;  /* 0x0000000000067941 */ /* 0x000fea0003800000 */
.L_x_10143:
[----:B------:R-:W0:Y:S01]  /*12ff0*/  S2R R2, SR_TID.X ;  /* 0x0000000000027919 */ /* 0x000e220000002100 */
[----:B------:R-:W-:Y:S01]  /*13000*/  ISETP.NE.AND P6, PT, R29, 0x1, PT ;  /* 0x000000011d00780c */ /* 0x000fe20003fc5270 */
[----:B------:R-:W1:Y:S01]  /*13010*/  LDC R5, c[0x0][0x448] ;  /* 0x00011200ff057b82 */ /* 0x000e620000000800 */
[----:B------:R2:W5:Y:S01]  /*13020*/  LDL R8, [R1+0x24] ;  /* 0x0000240001087983 */ /* 0x0005620000100800 */
[----:B------:R-:W-:Y:S01]  /*13030*/  R2UR UR8, R17 ;  /* 0x00000000110872ca */ /* 0x000fe200000e0000 */
[----:B------:R-:W-:-:S09]  /*13040*/  ULDC.64 UR6, c[0x0][0x2d8] ;  /* 0x0000b60000067ab9 */ /* 0x000fd20000000a00 */
[----:B------:R-:W3:Y:S08]  /*13050*/  @P6 LDC R3, c[0x0][0x44c] ;  /* 0x00011300ff036b82 */ /* 0x000ef00000000800 */
[----:B------:R-:W4:Y:S01]  /*13060*/  @P6 LDC R4, c[0x0][0x450] ;  /* 0x00011400ff046b82 */ /* 0x000f220000000800 */
[----:B0-----:R-:W-:-:S04]  /*13070*/  LOP3.LUT R18, R2, 0x7f, RZ, 0xc0, !PT ;  /* 0x0000007f02127812 */ /* 0x001fc800078ec0ff */
[----:B------:R-:W-:Y:S02]  /*13080*/  SHF.R.U32.HI R19, RZ, 0x3, R18 ;  /* 0x00000003ff137819 */ /* 0x000fe40000011612 */
[----:B------:R-:W2:Y:S01]  /*13090*/  LDL R18, [R1+0x4] ;  /* 0x0000040001127983 */ /* 0x000ea20000100800 */
[----:B------:R-:W-:Y:S01]  /*130a0*/  IMAD.SHL.U32 R2, R2, 0x10, RZ ;  /* 0x0000001002027824 */ /* 0x000fe200078e00ff */
[----:B------:R-:W-:-:S04]  /*130b0*/  R2UR UR10, R17 ;  /* 0x00000000110a72ca */ /* 0x000fc800000e0000 */
[----:B------:R-:W-:Y:S01]  /*130c0*/  LOP3.LUT R2, R19, 0x70, R2, 0xf8, !PT ;  /* 0x0000007013027812 */ /* 0x000fe200078ef802 */
[----:B------:R-:W-:Y:S01]  /*130d0*/  UMOV UR4, UR36 ;  /* 0x0000002400047c82 */ /* 0x000fe20008000000 */
[----:B------:R-:W-:Y:S02]  /*130e0*/  UMOV UR5, UR41 ;  /* 0x0000002900057c82 */ /* 0x000fe40008000000 */
[----:B------:R-:W-:-:S03]  /*130f0*/  UIMAD.WIDE.U32 UR4, UR8, UR6, UR4 ;  /* 0x00000006080472a5 */ /* 0x000fc6000f8e0004 */
[----:B------:R-:W-:Y:S02]  /*13100*/  ULDC.64 UR8, c[0x0][0x2e0] ;  /* 0x0000b80000087ab9 */ /* 0x000fe40000000a00 */
[----:B------:R-:W-:Y:S02]  /*13110*/  UIMAD UR6, UR40, UR8, URZ ;  /* 0x00000008280672a4 */ /* 0x000fe4000f8e023f */
[----:B------:R-:W-:Y:S01]  /*13120*/  UIMAD UR5, UR10, UR7, UR5 ;  /* 0x000000070a0572a4 */ /* 0x000fe2000f8e0205 */
[----:B------:R-:W0:Y:S01]  /*13130*/  S2R R19, SR_TID.X ;  /* 0x0000000000137919 */ /* 0x000e220000002100 */
[----:B------:R-:W-:Y:S02]  /*13140*/  UIMAD UR6, UR38, UR9, UR6 ;  /* 0x00000009260672a4 */ /* 0x000fe4000f8e0206 */
[----:B------:R-:W-:-:S03]  /*13150*/  UIMAD.WIDE.U32 UR4, UR38, UR8, UR4 ;  /* 0x00000008260472a5 */ /* 0x000fc6000f8e0004 */
[----:B------:R-:W-:Y:S01]  /*13160*/  ULDC.64 UR8, c[0x0][0x2d0] ;  /* 0x0000b40000087ab9 */ /* 0x000fe20000000a00 */
[----:B------:R-:W-:Y:S01]  /*13170*/  UIADD3 UR5, UR5, UR6, URZ ;  /* 0x0000000605057290 */ /* 0x000fe2000fffe03f */
[----:B------:R-:W-:Y:S01]  /*13180*/  IMAD.U32 R9, RZ, RZ, UR8 ;  /* 0x00000008ff097e24 */ /* 0x000fe2000f8e00ff */
[----:B0-----:R-:W-:-:S04]  /*13190*/  LOP3.LUT R19, R19, 0x7f, RZ, 0xc0, !PT ;  /* 0x0000007f13137812 */ /* 0x001fc800078ec0ff */
[----:B------:R-:W-:Y:S01]  /*131a0*/  SHF.R.U32.HI R10, RZ, 0x3, R19 ;  /* 0x00000003ff0a7819 */ /* 0x000fe20000011613 */
[----:B--2---:R-:W-:-:S04]  /*131b0*/  IMAD R0, R18, 0x80, R2 ;  /* 0x0000008012007824 */ /* 0x004fc800078e0202 */
[----:B---3--:R-:W-:-:S04]  /*131c0*/  @P6 IMAD.HI.U32 R3, R0, R3, RZ ;  /* 0x0000000300036227 */ /* 0x008fc800078e00ff */
[----:B------:R-:W-:Y:S01]  /*131d0*/  IMAD.MOV.U32 R2, RZ, RZ, R0 ;  /* 0x000000ffff027224 */ /* 0x000fe200078e0000 */
[----:B----4-:R-:W-:-:S04]  /*131e0*/  @P6 SHF.R.U32.HI R2, RZ, R4, R3 ;  /* 0x00000004ff026219 */ /* 0x010fc80000011603 */
[--C-:B------:R-:W-:Y:S01]  /*131f0*/  SHF.R.S32.HI R3, RZ, 0x1f, R2.reuse ;  /* 0x0000001fff037819 */ /* 0x100fe20000011402 */
[----:B------:R-:W-:-:S04]  /*13200*/  IMAD.MOV R4, RZ, RZ, -R2 ;  /* 0x000000ffff047224 */ /* 0x000fc800078e0a02 */
[----:B------:R-:W-:Y:S02]  /*13210*/  IMAD R3, R3, UR8, RZ ;  /* 0x0000000803037c24 */ /* 0x000fe4000f8e02ff */
[----:B-1----:R-:W-:Y:S02]  /*13220*/  IMAD R0, R5, R4, R0 ;  /* 0x0000000405007224 */ /* 0x002fe400078e0200 */
        /* <DEDUP_REMOVED lines=13> */
[----:B------:R-:W-:-:S03]  /*13300*/  UMOV UR4, 0xffffffff ;  /* 0xffffffff00047882 */ /* 0x000fc60000000000 */
[----:B------:R-:W-:Y:S09]  /*13310*/  BRA.DIV UR4, `(.L_x_10145) ;  /* 0x0000005a04807947 */ /* 0x000ff2000b800000 */
        /* <DEDUP_REMOVED lines=59> */
.L_x_10271:
[----:B0-----:R-:W-:-:S05]  /*136d0*/  VIADD R0, R5, 0x70 ;  /* 0x0000007005007836 */ /* 0x001fca0000000000 */
[----:B------:R-:W-:-:S13]  /*136e0*/  ISETP.GE.AND P1, PT, R0, R23, PT ;  /* 0x000000170000720c */ /* 0x000fda0003f26270 */
[----:B-1----:R-:W-:-:S05]  /*136f0*/  @!P1 IADD3 R2, P2, R30, R14, RZ ;  /* 0x0000000e1e029210 */ /* 0x002fca0007f5e0ff */
[----:B------:R-:W-:-:S05]  /*13700*/  @!P1 IMAD.X R3, RZ, RZ, R4, P2 ;  /* 0x000000ffff039224 */ /* 0x000fca00010e0604 */
[----:B------:R-:W-:Y:S01]  /*13710*/  @!PT LDS RZ, [RZ] ;  /* 0x00000000fffff984 */ /* 0x000fe20000000800 */
[----:B------:R-:W-:Y:S01]  /*13720*/  @!PT LDS RZ, [RZ] ;  /* 0x00000000fffff984 */ /* 0x000fe20000000800 */
[----:B------:R-:W-:Y:S01]  /*13730*/  @!PT LDS RZ, [RZ] ;  /* 0x00000000fffff984 */ /* 0x000fe20000000800 */
[----:B------:R0:W-:Y:S01]  /*13740*/  @!P1 LDGSTS.E.BYPASS.LTC128B.128 [R8+0x17c00], desc[UR56][R2.64], !P0 ;  /* 0x17c0000002089fae */ /* 0x0001e2000c101d78 */
[----:B------:R-:W-:Y:S01]  /*13750*/  PLOP3.LUT P0, PT, PT, PT, PT, 0x80, 0x0 ;  /* 0x000000000000781c */ /* 0x000fe20003f0f070 */
[----:B------:R-:W-:-:S12]  /*13760*/  NOP ;  /* 0x0000000000007918 */ /* 0x000fd80000000000 */
.L_x_10146:
        /* <DEDUP_REMOVED lines=18> */
.L_x_10272:
[----:B------:R-:W-:Y:S05]  /*13890*/  BSYNC B0 ;  /* 0x0000000000007941 */ /* 0x000fea0003800000 */
.L_x_10147:
[----:B------:R-:W2:Y:S01]  /*138a0*/  LDL R0, [R1+0xc] ;  /* 0x00000c0001007983 */ /* 0x000ea20000100800 */
[----:B------:R-:W-:-:S06]  /*138b0*/  UIADD3 UR4, UR46, -0x2, URZ ;  /* 0xfffffffe2e047890 */ /* 0x000fcc000fffe03f */
[----:B--2---:R-:W-:-:S13]  /*138c0*/  ISETP.LE.AND P0, PT, R0, UR4, PT ;  /* 0x0000000400007c0c */ /* 0x004fda000bf03270 */
[----:B------:R-:W-:Y:S05]  /*138d0*/  @!P0 BRA `(.L_x_10149) ;  /* 0x0000001800548947 */ /* 0x000fea0003800000 */
[----:B------:R-:W-:Y:S02]  /*138e0*/  IMAD.MOV.U32 R21, RZ, RZ, R31 ;  /* 0x000000ffff157224 */ /* 0x000fe400078e001f */
[----:B------:R-:W-:Y:S02]  /*138f0*/  IMAD.MOV.U32 R23, RZ, RZ, R35 ;  /* 0x000000ffff177224 */ /* 0x000fe400078e0023 */
[----:B------:R-:W-:-:S07]  /*13900*/  IMAD.U32 R32, RZ, RZ, UR4 ;  /* 0x00000004ff207e24 */ /* 0x000fce000f8e00ff */
.L_x_10169:
        /* <DEDUP_REMOVED lines=66> */
.L_x_10150:
[----:B------:R-:W-:Y:S01]  /*13d30*/  IMAD R0, R31, 0x8, R16 ;  /* 0x000000081f007824 */ /* 0x000fe200078e0210 */
[----:B------:R-:W-:Y:S01]  /*13d40*/  SHF.L.U32 R28, R35, 0x1f, RZ ;  /* 0x0000001f231c7819 */ /* 0x000fe200000006ff */
[----:B------:R-:W-:Y:S01]  /*13d50*/  BSSY B0, `(.L_x_10151) ;  /* 0x0000004000007945 */ /* 0x000fe20003800000 */
[----:B------:R-:W-:Y:S02]  /*13d60*/  SHF.R.S32.HI R27, RZ, 0x1f, R9 ;  /* 0x0000001fff1b7819 */ /* 0x000fe40000011409 */
[----:B------:R-:W0:Y:S02]  /*13d70*/  SYNCS.PHASECHK.TRANS64.TRYWAIT P0, [R0+URZ+0x22880], R28 ;  /* 0x0228801c000075a7 */ /* 0x000e24000800017f */
[----:B0-----:R-:W-:Y:S05]  /*13d80*/  @!P0 BRA `(.L_x_10152) ;  /* 0x0000005800448947 */ /* 0x001fea0003800000 */
.L_x_10273:
[----:B------:R-:W-:Y:S05]  /*13d90*/  BSYNC B0 ;  /* 0x0000000000007941 */ /* 0x000fea0003800000 */
.L_x_10151:
        /* <DEDUP_REMOVED lines=84> */
.L_x_10295:
        /* <DEDUP_REMOVED lines=8> */
.L_x_10154:
        /* <DEDUP_REMOVED lines=11> */
.L_x_10155:
[----:B------:R1:W-:Y:S01]  /*14410*/  SYNCS.ARRIVE.TRANS64.A1T0 RZ, [R0+URZ+0x22870], RZ ;  /* 0x022870ff00ff79a7 */ /* 0x0003e2000810003f */
[----:B------:R-:W-:Y:S05]  /*14420*/  @!P3 BRA `(.L_x_10156) ;  /* 0x000000000004b947 */ /* 0x000fea0003800000 */
[----:B------:R-:W-:Y:S01]  /*14430*/  BPT.TRAP 0x1 ;  /* 0x000000040000795c */ /* 0x000fe20000300000 */
.L_x_10156:
[----:B------:R-:W2:Y:S01]  /*14440*/  SYNCS.PHASECHK.TRANS64.TRYWAIT P0, [R0+URZ+0x22840], R28 ;  /* 0x0228401c000075a7 */ /* 0x000ea2000800017f */
[----:B------:R-:W-:Y:S04]  /*14450*/  BSSY B0, `(.L_x_10157) ;  /* 0x0000002000007945 */ /* 0x000fe80003800000 */
[----:B--2---:R-:W-:Y:S05]  /*14460*/  @!P0 BRA `(.L_x_10158) ;  /* 0x0000005c00588947 */ /* 0x004fea0003800000 */
.L_x_10296:
[----:B------:R-:W-:Y:S05]  /*14470*/  BSYNC B0 ;  /* 0x0000000000007941 */ /* 0x000fea0003800000 */
.L_x_10157:
        /* <DEDUP_REMOVED lines=79> */
.L_x_10318:
        /* <DEDUP_REMOVED lines=8> */
.L_x_10160:
        /* <DEDUP_REMOVED lines=11> */
.L_x_10161:
[----:B------:R0:W-:Y:S02]  /*14aa0*/  SYNCS.ARRIVE.TRANS64.A1T0 RZ, [R0+URZ+0x22830], RZ ;  /* 0x022830ff00ff79a7 */ /* 0x0001e4000810003f */
[----:B0-----:R-:W-:-:S05]  /*14ab0*/  IMAD.U32 R0, RZ, RZ, UR43 ;  /* 0x0000002bff007e24 */ /* 0x001fca000f8e00ff */
[----:B------:R-:W-:-:S13]  /*14ac0*/  ISETP.NE.AND P0, PT, R0, 0x3, PT ;  /* 0x000000030000780c */ /* 0x000fda0003f05270 */
[----:B------:R-:W-:Y:S05]  /*14ad0*/  @!P0 BRA `(.L_x_10162) ;  /* 0x0000000000048947 */ /* 0x000fea0003800000 */
[----:B------:R-:W-:Y:S01]  /*14ae0*/  BPT.TRAP 0x1 ;  /* 0x000000040000795c */ /* 0x000fe20000300000 */
.L_x_10162:
[----:B------:R-:W-:Y:S01]  /*14af0*/  LOP3.LUT R3, R23, 0x1, RZ, 0x3c, !PT ;  /* 0x0000000117037812 */ /* 0x000fe200078e3cff */
[----:B------:R-:W-:Y:S01]  /*14b00*/  IMAD R0, R21, 0x8, R16 ;  /* 0x0000000815007824 */ /* 0x000fe200078e0210 */
[----:B------:R-:W-:Y:S02]  /*14b10*/  BSSY B0, `(.L_x_10163) ;  /* 0x0000004000007945 */ /* 0x000fe40003800000 */
[----:B------:R-:W-:-:S04]  /*14b20*/  SHF.L.U32 R3, R3, 0x1f, RZ ;  /* 0x0000001f03037819 */ /* 0x000fc800000006ff */
[----:B------:R-:W0:Y:S02]  /*14b30*/  SYNCS.PHASECHK.TRANS64.TRYWAIT P2, [R0+URZ+0x22870], R3 ;  /* 0x02287003000075a7 */ /* 0x000e24000804017f */
[----:B0-----:R-:W-:Y:S05]  /*14b40*/  @!P2 BRA `(.L_x_10164) ;  /* 0x000000600064a947 */ /* 0x001fea0003800000 */
.L_x_10319:
[----:B------:R-:W-:Y:S05]  /*14b50*/  BSYNC B0 ;  /* 0x0000000000007941 */ /* 0x000fea0003800000 */
.L_x_10163:
[----:B------:R-:W-:-:S05]  /*14b60*/  IMAD.U32 R2, RZ, RZ, UR42 ;  /* 0x0000002aff027e24 */ /* 0x000fca000f8e00ff */
[----:B------:R-:W-:-:S13]  /*14b70*/  ISETP.NE.AND P2, PT, R2, 0x3, PT ;  /* 0x000000030200780c */ /* 0x000fda0003f45270 */
[----:B------:R-:W-:Y:S05]  /*14b80*/  @!P2 BRA `(.L_x_10165) ;  /* 0x000000000004a947 */ /* 0x000fea0003800000 */
[----:B------:R-:W-:Y:S01]  /*14b90*/  BPT.TRAP 0x1 ;  /* 0x000000040000795c */ /* 0x000fe20000300000 */
.L_x_10165:
[----:B------:R-:W-:Y:S01]  /*14ba0*/  SHF.L.U32 R5, R23, 0x1f, RZ ;  /* 0x0000001f17057819 */ /* 0x000fe200000006ff */
[----:B0-----:R-:W-:-:S03]  /*14bb0*/  IMAD R3, R21, 0x5000, RZ ;  /* 0x0000500015037824 */ /* 0x001fc600078e02ff */
[----:B------:R-:W0:Y:S02]  /*14bc0*/  SYNCS.PHASECHK.TRANS64.TRYWAIT P2, [R0+URZ+0x22860], R5 ;  /* 0x02286005000075a7 */ /* 0x000e24000804017f */
[----:B0-----:R-:W-:Y:S05]  /*14bd0*/  @!P2 BRA `(.L_x_10166) ;  /* 0x000000600054a947 */ /* 0x001fea0003800000 */
.L_x_10320:
        /* <DEDUP_REMOVED lines=90> */
.L_x_10167:
[----:B-1----:R1:W-:Y:S01]  /*15180*/  SYNCS.ARRIVE.TRANS64.A1T0 RZ, [R0+URZ+0x22850], RZ ;  /* 0x022850ff00ff79a7 */ /* 0x0023e2000810003f */
[----:B------:R-:W-:Y:S06]  /*15190*/  BAR.SYNC.DEFER_BLOCKING 0x2, 0x80 ;  /* 0x0082000000007b1d */ /* 0x000fec0000010000 */
[----:B------:R-:W-:Y:S05]  /*151a0*/  @!P0 BRA `(.L_x_10168) ;  /* 0x0000000000048947 */ /* 0x000fea0003800000 */
[----:B------:R-:W-:Y:S01]  /*151b0*/  BPT.TRAP 0x1 ;  /* 0x000000040000795c */ /* 0x000fe20000300000 */
.L_x_10168:
[----:B0-----:R-:W2:Y:S01]  /*151c0*/  LDL R2, [R1+0x14] ;  /* 0x0000140001027983 */ /* 0x001ea20000100800 */
[----:B-1----:R-:W-:Y:S02]  /*151d0*/  VIADD R0, R0, 0x22880 ;  /* 0x0002288000007836 */ /* 0x002fe40000000000 */
[----:B------:R-:W-:Y:S02]  /*151e0*/  IMAD.MOV.U32 R21, RZ, RZ, R31 ;  /* 0x000000ffff157224 */ /* 0x000fe400078e001f */
[----:B------:R-:W-:Y:S01]  /*151f0*/  IMAD.MOV.U32 R23, RZ, RZ, R35 ;  /* 0x000000ffff177224 */ /* 0x000fe200078e0023 */
[----:B--2---:R-:W-:-:S04]  /*15200*/  PRMT R0, R2, 0x654, R0 ;  /* 0x0000065402007816 */ /* 0x004fc80000000000 */
[----:B------:R1:W-:Y:S01]  /*15210*/  SYNCS.ARRIVE.TRANS64.RED.A1T0 RZ, [R0+URZ], RZ ;  /* 0x000000ff00ff79a7 */ /* 0x0003e2000810043f */
[----:B------:R-:W-:Y:S05]  /*15220*/  @P1 BRA `(.L_x_10169) ;  /* 0xffffffe400b81947 */ /* 0x000fea000383ffff */
.L_x_10149:
        /* <DEDUP_REMOVED lines=20> */
.L_x_10171:
[----:B------:R-:W-:Y:S05]  /*15370*/  BSYNC B0 ;  /* 0x0000000000007941 */ /* 0x000fea0003800000 */
.L_x_10170:
[----:B------:R-:W-:Y:S05]  /*15380*/  @!P0 BRA `(.L_x_10172) ;  /* 0x0000000000048947 */ /* 0x000fea0003800000 */
[----:B------:R-:W-:Y:S01]  /*15390*/  BPT.TRAP 0x1 ;  /* 0x000000040000795c */ /* 0x000fe20000300000 */
.L_x_10172:
[----:B0-----:R-:W-:Y:S01]  /*153a0*/  LOP3.LUT R3, R35, 0x1, RZ, 0x3c, !PT ;  /* 0x0000000123037812 */ /* 0x001fe200078e3cff */
[----:B------:R-:W-:Y:S01]  /*153b0*/  IMAD R2, R31, 0x8, R16 ;  /* 0x000000081f027824 */ /* 0x000fe200078e0210 */
[----:B------:R-:W-:Y:S02]  /*153c0*/  BSSY B0, `(.L_x_10173) ;  /* 0x0000004000007945 */ /* 0x000fe40003800000 */
[----:B------:R-:W-:-:S04]  /*153d0*/  SHF.L.U32 R3, R3, 0x1f, RZ ;  /* 0x0000001f03037819 */ /* 0x000fc800000006ff */
[----:B------:R-:W0:Y:S02]  /*153e0*/  SYNCS.PHASECHK.TRANS64.TRYWAIT P1, [R2+URZ+0x22870], R3 ;  /* 0x02287003020075a7 */ /* 0x000e24000802017f */
[----:B0-----:R-:W-:Y:S05]  /*153f0*/  @!P1 BRA `(.L_x_10174) ;  /* 0x0000005800609947 */ /* 0x001fea0003800000 */
.L_x_10321:
[----:B------:R-:W-:Y:S05]  /*15400*/  BSYNC B0 ;  /* 0x0000000000007941 */ /* 0x000fea0003800000 */
.L_x_10173:
[----:B-1----:R-:W-:-:S05]  /*15410*/  IMAD.U32 R0, RZ, RZ, UR42 ;  /* 0x0000002aff007e24 */ /* 0x002fca000f8e00ff */
[----:B------:R-:W-:-:S13]  /*15420*/  ISETP.NE.AND P1, PT, R0, 0x3, PT ;  /* 0x000000030000780c */ /* 0x000fda0003f25270 */
[----:B------:R-:W-:Y:S05]  /*15430*/  @!P1 BRA `(.L_x_10175) ;  /* 0x0000000000049947 */ /* 0x000fea0003800000 */
[----:B------:R-:W-:Y:S01]  /*15440*/  BPT.TRAP 0x1 ;  /* 0x000000040000795c */ /* 0x000fe20000300000 */
.L_x_10175:
[----:B0-----:R-:W-:-:S04]  /*15450*/  SHF.L.U32 R3, R35, 0x1f, RZ ;  /* 0x0000001f23037819 */ /* 0x001fc800000006ff */
[----:B------:R-:W0:Y:S02]  /*15460*/  SYNCS.PHASECHK.TRANS64.TRYWAIT P1, [R2+URZ+0x22860], R3 ;  /* 0x02286003020075a7 */ /* 0x000e24000802017f */
[----:B0-----:R-:W-:Y:S05]  /*15470*/  @!P1 BRA `(.L_x_10176) ;  /* 0x0000005800549947 */ /* 0x001fea0003800000 */
.L_x_10322:
        /* <DEDUP_REMOVED lines=91> */
.L_x_10177:
[----:B-1----:R1:W-:Y:S01]  /*15a30*/  SYNCS.ARRIVE.TRANS64.A1T0 RZ, [R2+URZ+0x22850], RZ ;  /* 0x022850ff02ff79a7 */ /* 0x0023e2000810003f */
[----:B------:R-:W-:Y:S06]  /*15a40*/  BAR.SYNC.DEFER_BLOCKING 0x2, 0x80 ;  /* 0x0082000000007b1d */ /* 0x000fec0000010000 */
[----:B------:R-:W-:Y:S05]  /*15a50*/  @!P0 BRA `(.L_x_10178) ;  /* 0x0000000000048947 */ /* 0x000fea0003800000 */
[----:B------:R-:W-:Y:S01]  /*15a60*/  BPT.TRAP 0x1 ;  /* 0x000000040000795c */ /* 0x000fe20000300000 */
.L_x_10178:
        /* <DEDUP_REMOVED lines=9> */
.L_x_10121:
[----:B------:R-:W-:Y:S05]  /*15b00*/  BSYNC B7 ;  /* 0x0000000000077941 */ /* 0x000fea0003800000 */
.L_x_10119:
        /* <DEDUP_REMOVED lines=15> */
.L_x_10179:
        /* <DEDUP_REMOVED lines=47> */
.L_x_10183:
        /* <DEDUP_REMOVED lines=39> */
.L_x_10181:
        /* <DEDUP_REMOVED lines=14> */
.L_x_10184:
        /* <DEDUP_REMOVED lines=63> */
.L_x_10185:
        /* <DEDUP_REMOVED lines=63> */
.L_x_10186:
[----:B01----:R-:W-:-:S05]  /*16a20*/  LOP3.LUT R3, RZ, R2, RZ, 0x33, !PT ;  /* 0x00000002ff037212 */ /* 0x003fca00078e33ff */
[----:B------:R-:W-:-:S05]  /*16a30*/  IMAD.IADD R0, R0, 0x1, R3 ;  /* 0x0000000100007824 */ /* 0x000fca00078e0203 */
[----:B------:R1:W-:Y:S01]  /*16a40*/  STL [R1+0x4], R0 ;  /* 0x0000040001007387 */ /* 0x0003e20000100800 */
[----:B------:R-:W-:Y:S05]  /*16a50*/  BRA `(.L_x_10187) ;  /* 0x0000000000107947 */ /* 0x000fea0003800000 */
.L_x_10182:
[----:B------:R0:W-:Y:S01]  /*16a60*/  STL [R1], R6 ;  /* 0x0000000601007387 */ /* 0x0001e20000100800 */
[----:B------:R-:W-:-:S03]  /*16a70*/  ULDC UR39, c[0x0][0xc3c] ;  /* 0x00030f0000277ab9 */ /* 0x000fc60000000800 */
[----:B------:R0:W-:Y:S04]  /*16a80*/  STL [R1+0x4], RZ ;  /* 0x000004ff01007387 */ /* 0x0001e80000100800 */
[----:B------:R0:W-:Y:S02]  /*16a90*/  STL [R1+0x8], RZ ;  /* 0x000008ff01007387 */ /* 0x0001e40000100800 */
.L_x_10187:
        /* <DEDUP_REMOVED lines=19> */
.L_x_10180:
[----:B------:R-:W-:Y:S02]  /*16bd0*/  ULDC UR4, c[0x0][0xc3c] ;  /* 0x00030f0000047ab9 */ /* 0x000fe40000000800 */
[----:B------:R-:W-:-:S06]  /*16be0*/  UISETP.GE.AND UP0, UPT, UR39, UR4, UPT ;  /* 0x000000042700728c */ /* 0x000fcc000bf06270 */
[----:B------:R-:W-:-:S13]  /*16bf0*/  PLOP3.LUT P0, PT, PT, PT, UP0, 0x80, 0x0 ;  /* 0x000000000000781c */ /* 0x000fda0003f0f008 */
[----:B------:R-:W-:Y:S05]  /*16c00*/  @!P0 BRA `(.L_x_10188) ;  /* 0xffffff9800bc8947 */ /* 0x000fea000383ffff */
.L_x_10114:
[----:B-1----:R-:W3:Y:S01]  /*16c10*/  LDL.LU R0, [R1+0x28] ;  /* 0x0000280001007983 */ /* 0x002ee20000300800 */
[----:B------:R-:W-:Y:S01]  /*16c20*/  BSSY B0, `(.L_x_10189) ;  /* 0x000000b000007945 */ /* 0x000fe20003800000 */
[----:B0-2---:R-:W0:Y:S01]  /*16c30*/  S2R R5, SR_CgaCtaId ;  /* 0x0000000000057919 */ /* 0x005e220000008800 */
[----:B---3--:R-:W-:-:S05]  /*16c40*/  VIADD R0, R0, 0x1 ;  /* 0x0000000100007836 */ /* 0x008fca0000000000 */
        /* <DEDUP_REMOVED lines=8> */
.L_x_10323:
[----:B------:R-:W-:Y:S05]  /*16cd0*/  BSYNC B0 ;  /* 0x0000000000007941 */ /* 0x000fea0003800000 */
.L_x_10189:
[----:B------:R-:W-:-:S03]  /*16ce0*/  UMOV UR4, 0xffffffff ;  /* 0xffffffff00047882 */ /* 0x000fc60000000000 */
[----:B------:R-:W-:Y:S05]  /*16cf0*/  BRA.DIV UR4, `(.L_x_10191) ;  /* 0x00000042045c7947 */ /* 0x000fea000b800000 */
[----:B0-----:R-:W0:Y:S02]  /*16d00*/  S2R R0, SR_TID.X ;  /* 0x0000000000007919 */ /* 0x001e240000002100 */
[----:B0-----:R-:W-:-:S04]  /*16d10*/  SHF.R.U32.HI R0, RZ, 0x5, R0 ;  /* 0x00000005ff007819 */ /* 0x001fc80000011600 */
[----:B------:R-:W-:-:S05]  /*16d20*/  LOP3.LUT R0, R0, 0x3, RZ, 0xc0, !PT ;  /* 0x0000000300007812 */ /* 0x000fca00078ec0ff */
[----:B------:R0:W1:Y:S02]  /*16d30*/  SHFL.IDX PT, R14, R0, RZ, 0x1f ;  /* 0x00001fff000e7589 */ /* 0x00006400000e0000 */
.L_x_10326:
[----:B-1----:R-:W-:Y:S01]  /*16d40*/  ISETP.NE.AND P0, PT, R14, RZ, PT ;  /* 0x000000ff0e00720c */ /* 0x002fe20003f05270 */
[----:B------:R-:W-:-:S12]  /*16d50*/  BSSY B0, `(.L_x_10192) ;  /* 0x000002c000007945 */ /* 0x000fd80003800000 */
[----:B------:R-:W-:Y:S05]  /*16d60*/  @P0 BRA `(.L_x_10193) ;  /* 0x0000000000a80947 */ /* 0x000fea0003800000 */
[----:B------:R-:W-:-:S03]  /*16d70*/  UMOV UR4, 0xffffffff ;  /* 0xffffffff00047882 */ /* 0x000fc60000000000 */
[----:B------:R-:W-:Y:S05]  /*16d80*/  BRA.DIV UR4, `(.L_x_10194) ;  /* 0x00000042046c7947 */ /* 0x000fea000b800000 */
[----:B------:R-:W-:-:S13]  /*16d90*/  ELECT P6, URZ, PT ;  /* 0x00000000003f782f */ /* 0x000fda00038c0000 */
.L_x_10329:
[----:B------:R-:W-:Y:S05]  /*16da0*/  @!P6 BRA `(.L_x_10193) ;  /* 0x000000000098e947 */ /* 0x000fea0003800000 */
[----:B------:R-:W-:-:S06]  /*16db0*/  ULOP3.LUT UR4, UR45, 0x2, URZ, 0xfc, !UPT ;  /* 0x000000022d047892 */ /* 0x000fcc000f8efc3f */
[----:B0-----:R-:W-:-:S05]  /*16dc0*/  IMAD.U32 R0, RZ, RZ, UR4 ;  /* 0x00000004ff007e24 */ /* 0x001fca000f8e00ff */
[----:B------:R-:W-:-:S13]  /*16dd0*/  ISETP.NE.AND P0, PT, R0, 0x3, PT ;  /* 0x000000030000780c */ /* 0x000fda0003f05270 */
[----:B------:R-:W-:Y:S05]  /*16de0*/  @!P0 BRA `(.L_x_10195) ;  /* 0x0000000000048947 */ /* 0x000fea0003800000 */
[----:B------:R-:W-:Y:S01]  /*16df0*/  BPT.TRAP 0x1 ;  /* 0x000000040000795c */ /* 0x000fe20000300000 */
.L_x_10195:
[----:B------:R-:W-:Y:S01]  /*16e00*/  IMAD R3, R31, 0x8, R5 ;  /* 0x000000081f037824 */ /* 0x000fe200078e0205 */
[----:B------:R-:W-:Y:S01]  /*16e10*/  SHF.L.U32 R2, R35, 0x1f, RZ ;  /* 0x0000001f23027819 */ /* 0x000fe200000006ff */
[----:B------:R-:W-:-:S03]  /*16e20*/  VIADD R31, R31, 0x1 ;  /* 0x000000011f1f7836 */ /* 0x000fc60000000000 */
[----:B------:R-:W0:Y:S02]  /*16e30*/  SYNCS.PHASECHK.TRANS64.TRYWAIT P1, [R3+URZ+0x22840], R2 ;  /* 0x02284002030075a7 */ /* 0x000e24000802017f */
[----:B------:R-:W-:-:S04]  /*16e40*/  ISETP.NE.AND P2, PT, R31, 0x2, PT ;  /* 0x000000021f00780c */ /* 0x000fc80003f45270 */
[----:B------:R-:W-:Y:S01]  /*16e50*/  SEL R0, RZ, 0x1, P2 ;  /* 0x00000001ff007807 */ /* 0x000fe20001000000 */
[----:B0-----:R-:W-:Y:S08]  /*16e60*/  @!P1 BRA `(.L_x_10196) ;  /* 0x0000004000549947 */ /* 0x001ff00003800000 */
.L_x_10330:
[----:B------:R-:W-:Y:S02]  /*16e70*/  SEL R31, R31, RZ, P2 ;  /* 0x000000ff1f1f7207 */ /* 0x000fe40001000000 */
[----:B------:R-:W-:Y:S01]  /*16e80*/  LOP3.LUT R0, R35, R0, RZ, 0x3c, !PT ;  /* 0x0000000023007212 */ /* 0x000fe200078e3cff */
[----:B------:R-:W-:Y:S06]  /*16e90*/  @!P0 BRA `(.L_x_10197) ;  /* 0x0000000000048947 */ /* 0x000fec0003800000 */
[----:B------:R-:W-:Y:S01]  /*16ea0*/  BPT.TRAP 0x1 ;  /* 0x000000040000795c */ /* 0x000fe20000300000 */
.L_x_10197:
[----:B------:R-:W-:Y:S01]  /*16eb0*/  IMAD R31, R31, 0x8, R5 ;  /* 0x000000081f1f7824 */ /* 0x000fe200078e0205 */
[----:B------:R-:W-:-:S04]  /*16ec0*/  SHF.L.U32 R0, R0, 0x1f, RZ ;  /* 0x0000001f00007819 */ /* 0x000fc800000006ff */
[----:B------:R-:W1:Y:S02]  /*16ed0*/  SYNCS.PHASECHK.TRANS64.TRYWAIT P1, [R31+URZ+0x22840], R0 ;  /* 0x022840001f0075a7 */ /* 0x000e64000802017f */
[----:B-1----:R-:W-:Y:S05]  /*16ee0*/  @!P1 BRA `(.L_x_10198) ;  /* 0x0000004000489947 */ /* 0x002fea0003800000 */
.L_x_10331:
[----:B------:R-:W-:Y:S05]  /*16ef0*/  @!P0 BRA `(.L_x_10199) ;  /* 0x0000000000048947 */ /* 0x000fea0003800000 */
[----:B------:R-:W-:Y:S01]  /*16f00*/  BPT.TRAP 0x1 ;  /* 0x000000040000795c */ /* 0x000fe20000300000 */
.L_x_10199:
[----:B------:R-:W2:Y:S02]  /*16f10*/  SYNCS.PHASECHK.TRANS64.TRYWAIT P1, [R3+URZ+0x22860], R2 ;  /* 0x02286002030075a7 */ /* 0x000ea4000802017f */
[----:B--2---:R-:W-:Y:S05]  /*16f20*/  @!P1 BRA `(.L_x_10200) ;  /* 0x00000040004c9947 */ /* 0x004fea0003800000 */
.L_x_10332:
[----:B------:R-:W-:Y:S05]  /*16f30*/  @!P0 BRA `(.L_x_10201) ;  /* 0x0000000000048947 */ /* 0x000fea0003800000 */
[----:B------:R-:W-:Y:S01]  /*16f40*/  BPT.TRAP 0x1 ;  /* 0x000000040000795c */ /* 0x000fe20000300000 */
.L_x_10201:
[----:B------:R-:W3:Y:S02]  /*16f50*/  SYNCS.PHASECHK.TRANS64.TRYWAIT P1, [R31+URZ+0x22860], R0 ;  /* 0x022860001f0075a7 */ /* 0x000ee4000802017f */
[----:B---3--:R-:W-:Y:S05]  /*16f60*/  @!P1 BRA `(.L_x_10202) ;  /* 0x0000004000509947 */ /* 0x008fea0003800000 */
.L_x_10333:
[----:B------:R-:W-:Y:S05]  /*16f70*/  @!P0 BRA `(.L_x_10203) ;  /* 0x0000000000048947 */ /* 0x000fea0003800000 */
[----:B------:R-:W-:Y:S01]  /*16f80*/  BPT.TRAP 0x1 ;  /* 0x000000040000795c */ /* 0x000fe20000300000 */
.L_x_10203:
[----:B------:R-:W4:Y:S02]  /*16f90*/  SYNCS.PHASECHK.TRANS64.TRYWAIT P1, [R3+URZ+0x22880], R2 ;  /* 0x02288002030075a7 */ /* 0x000f24000802017f */
[----:B----4-:R-:W-:Y:S05]  /*16fa0*/  @!P1 BRA `(.L_x_10204) ;  /* 0x0000004000549947 */ /* 0x010fea0003800000 */
.L_x_10334:
[----:B------:R-:W-:Y:S05]  /*16fb0*/  @!P0 BRA `(.L_x_10205) ;  /* 0x0000000000048947 */ /* 0x000fea0003800000 */
[----:B------:R-:W-:Y:S01]  /*16fc0*/  BPT.TRAP 0x1 ;  /* 0x000000040000795c */ /* 0x000fe20000300000 */
.L_x_10205:
[----:B------:R0:W0:Y:S02]  /*16fd0*/  SYNCS.PHASECHK.TRANS64.TRYWAIT P0, [R31+URZ+0x22880], R0 ;  /* 0x022880001f0075a7 */ /* 0x000024000800017f */
[----:B0-----:R-:W-:Y:S05]  /*16fe0*/  @!P0 NANOSLEEP.SYNCS 0x989680 ;  /* 0x009896800000895d */ /* 0x001fea0003900000 */
[----:B------:R-:W0:Y:S02]  /*16ff0*/  @!P0 SYNCS.PHASECHK.TRANS64 P0, [R31+URZ+0x22880], R0 ;  /* 0x022880001f0085a7 */ /* 0x000e24000800007f */
[----:B0-----:R-:W-:Y:S05]  /*17000*/  @!P0 BRA `(.L_x_10205) ;  /* 0xfffffffc00f08947 */ /* 0x001fea000383ffff */
.L_x_10193:
[----:B------:R-:W-:Y:S05]  /*17010*/  BSYNC B0 ;  /* 0x0000000000007941 */ /* 0x000fea0003800000 */
.L_x_10192:
[----:B------:R-:W-:Y:S05]  /*17020*/  EXIT ;  /* 0x000000000000794d */ /* 0x000fea0003800000 */
.L_x_10048:
[----:B0-----:R-:W-:-:S04]  /*17030*/  IMAD.U32 R3, RZ, RZ, UR43 ;  /* 0x0000002bff037e24 */ /* 0x001fc8000f8e00ff */
[----:B------:R0:W1:Y:S03]  /*17040*/  SYNCS.PHASECHK.TRANS64.TRYWAIT P0, [R3+URZ+0x22800], R0 ;  /* 0x02280000030075a7 */ /* 0x000066000800017f */
[----:B-1----:R-:W-:Y:S05]  /*17050*/  @!P0 NANOSLEEP.SYNCS 0x989680 ;  /* 0x009896800000895d */ /* 0x002fea0003900000 */
[----:B------:R-:W1:Y:S02]  /*17060*/  @!P0 SYNCS.PHASECHK.TRANS64 P0, [R3+URZ+0x22800], R0 ;  /* 0x02280000030085a7 */ /* 0x000e64000800007f */
[----:B-1----:R-:W-:Y:S05]  /*17070*/  @!P0 BRA `(.L_x_10048) ;  /* 0xfffffffc00ec8947 */ /* 0x002fea000383ffff */
[----:B------:R-:W-:Y:S05]  /*17080*/  BRA `(.L_x_10206) ;  /* 0xfffffeac00b07947 */ /* 0x000fea000383ffff */
.L_x_10052:
[----:B-1----:R1:W2:Y:S02]  /*17090*/  SYNCS.PHASECHK.TRANS64.TRYWAIT P0, [R0+URZ+0x22830], R3 ;  /* 0x02283003000075a7 */ /* 0x0022a4000800017f */
[----:B--2---:R-:W-:Y:S05]  /*170a0*/  @!P0 NANOSLEEP.SYNCS 0x989680 ;  /* 0x009896800000895d */ /* 0x004fea0003900000 */
[----:B------:R-:W2:Y:S02]  /*170b0*/  @!P0 SYNCS.PHASECHK.TRANS64 P0, [R0+URZ+0x22830], R3 ;  /* 0x02283003000085a7 */ /* 0x000ea4000800007f */
[----:B--2---:R-:W-:Y:S05]  /*170c0*/  @!P0 BRA `(.L_x_10052) ;  /* 0xfffffffc00f08947 */ /* 0x004fea000383ffff */
[----:B------:R-:W-:Y:S05]  /*170d0*/  BRA `(.L_x_10051) ;  /* 0xfffffeac00cc7947 */ /* 0x000fea000383ffff */
.L_x_10058:
[----:B-1----:R-:W-:-:S04]  /*170e0*/  IMAD.U32 R5, RZ, RZ, UR6 ;  /* 0x00000006ff057e24 */ /* 0x002fc8000f8e00ff */
[----:B------:R1:W2:Y:S03]  /*170f0*/  SYNCS.PHASECHK.TRANS64.TRYWAIT P0, [R5+URZ+0x22830], R4 ;  /* 0x02283004050075a7 */ /* 0x0002a6000800017f */
[----:B--2---:R-:W-:Y:S05]  /*17100*/  @!P0 NANOSLEEP.SYNCS 0x989680 ;  /* 0x009896800000895d */ /* 0x004fea0003900000 */
[----:B------:R-:W2:Y:S02]  /*17110*/  @!P0 SYNCS.PHASECHK.TRANS64 P0, [R5+URZ+0x22830], R4 ;  /* 0x02283004050085a7 */ /* 0x000ea4000800007f */
[----:B--2---:R-:W-:Y:S05]  /*17120*/  @!P0 BRA `(.L_x_10058) ;  /* 0xfffffffc00ec8947 */ /* 0x004fea000383ffff */
[----:B------:R-:W-:Y:S05]  /*17130*/  BRA `(.L_x_10055) ;  /* 0xfffffee000187947 */ /* 0x000fea000383ffff */
.L_x_10062:
[----:B-1----:R-:W-:-:S04]  /*17140*/  IMAD.U32 R5, RZ, RZ, UR6 ;  /* 0x00000006ff057e24 */ /* 0x002fc8000f8e00ff */
[----:B------:R1:W2:Y:S03]  /*17150*/  SYNCS.PHASECHK.TRANS64.TRYWAIT P0, [R5+URZ+0x22850], R4 ;  /* 0x02285004050075a7 */ /* 0x0002a6000800017f */
[----:B--2---:R-:W-:Y:S05]  /*17160*/  @!P0 NANOSLEEP.SYNCS 0x989680 ;  /* 0x009896800000895d */ /* 0x004fea0003900000 */
[----:B------:R-:W2:Y:S02]  /*17170*/  @!P0 SYNCS.PHASECHK.TRANS64 P0, [R5+URZ+0x22850], R4 ;  /* 0x02285004050085a7 */ /* 0x000ea4000800007f */
[----:B--2---:R-:W-:Y:S05]  /*17180*/  @!P0 BRA `(.L_x_10062) ;  /* 0xfffffffc00ec8947 */ /* 0x004fea000383ffff */
[----:B------:R-:W-:Y:S05]  /*17190*/  BRA `(.L_x_10059) ;  /* 0xfffffee800347947 */ /* 0x000fea000383ffff */
.L_x_10070:
[----:B-1----:R-:W-:-:S04]  /*171a0*/  IMAD.U32 R5, RZ, RZ, UR6 ;  /* 0x00000006ff057e24 */ /* 0x002fc8000f8e00ff */
[----:B------:R1:W2:Y:S03]  /*171b0*/  SYNCS.PHASECHK.TRANS64.TRYWAIT P0, [R5+URZ+0x22830], R4 ;  /* 0x02283004050075a7 */ /* 0x0002a6000800017f */
[----:B--2---:R-:W-:Y:S05]  /*171c0*/  @!P0 NANOSLEEP.SYNCS 0x989680 ;  /* 0x009896800000895d */ /* 0x004fea0003900000 */
[----:B------:R-:W2:Y:S02]  /*171d0*/  @!P0 SYNCS.PHASECHK.TRANS64 P0, [R5+URZ+0x22830], R4 ;  /* 0x02283004050085a7 */ /* 0x000ea4000800007f */
[----:B--2---:R-:W-:Y:S05]  /*171e0*/  @!P0 BRA `(.L_x_10070) ;  /* 0xfffffffc00ec8947 */ /* 0x004fea000383ffff */
[----:B------:R-:W-:Y:S05]  /*171f0*/  BRA `(.L_x_10067) ;  /* 0xffffff14001c7947 */ /* 0x000fea000383ffff */
.L_x_10074:
[----:B-1----:R-:W-:-:S04]  /*17200*/  IMAD.U32 R5, RZ, RZ, UR6 ;  /* 0x00000006ff057e24 */ /* 0x002fc8000f8e00ff */
[----:B------:R1:W2:Y:S03]  /*17210*/  SYNCS.PHASECHK.TRANS64.TRYWAIT P0, [R5+URZ+0x22850], R4 ;  /* 0x02285004050075a7 */ /* 0x0002a6000800017f */
[----:B--2---:R-:W-:Y:S05]  /*17220*/  @!P0 NANOSLEEP.SYNCS 0x989680 ;  /* 0x009896800000895d */ /* 0x004fea0003900000 */
[----:B------:R-:W2:Y:S02]  /*17230*/  @!P0 SYNCS.PHASECHK.TRANS64 P0, [R5+URZ+0x22850], R4 ;  /* 0x02285004050085a7 */ /* 0x000ea4000800007f */
[----:B--2---:R-:W-:Y:S05]  /*17240*/  @!P0 BRA `(.L_x_10074) ;  /* 0xfffffffc00ec8947 */ /* 0x004fea000383ffff */
[----:B------:R-:W-:Y:S05]  /*17250*/  BRA `(.L_x_10071) ;  /* 0xffffff1c002c7947 */ /* 0x000fea000383ffff */
.L_x_10081:
[----:B-1----:R-:W-:-:S04]  /*17260*/  IMAD.U32 R6, RZ, RZ, UR5 ;  /* 0x00000005ff067e24 */ /* 0x002fc8000f8e00ff */
[----:B------:R1:W2:Y:S03]  /*17270*/  SYNCS.PHASECHK.TRANS64.TRYWAIT P0, [R6+URZ+0x22850], R3 ;  /* 0x02285003060075a7 */ /* 0x0002a6000800017f */
[----:B--2---:R-:W-:Y:S05]  /*17280*/  @!P0 NANOSLEEP.SYNCS 0x989680 ;  /* 0x009896800000895d */ /* 0x004fea0003900000 */
[----:B------:R-:W2:Y:S02]  /*17290*/  @!P0 SYNCS.PHASECHK.TRANS64 P0, [R6+URZ+0x22850], R3 ;  /* 0x02285003060085a7 */ /* 0x000ea4000800007f */
[----:B--2---:R-:W-:Y:S05]  /*172a0*/  @!P0 BRA `(.L_x_10081) ;  /* 0xfffffffc00ec8947 */ /* 0x004fea000383ffff */
[----:B------:R-:W-:Y:S05]  /*172b0*/  BRA `(.L_x_10080) ;  /* 0xffffff3c00047947 */ /* 0x000fea000383ffff */
.L_x_10130:
        /* <DEDUP_REMOVED lines=10> */
.L_x_10207:
[----:B------:R-:W-:Y:S05]  /*17360*/  BRA `(.L_x_10208) ;  /* 0xffffffa000fc7947 */ /* 0x000fea000383ffff */
.L_x_10133:
[----:B0-----:R0:W1:Y:S02]  /*17370*/  SYNCS.PHASECHK.TRANS64.TRYWAIT P0, [R0+URZ+0x22880], R28 ;  /* 0x0228801c000075a7 */ /* 0x001064000800017f */
[----:B-1----:R-:W-:Y:S05]  /*17380*/  @!P0 NANOSLEEP.SYNCS 0x989680 ;  /* 0x009896800000895d */ /* 0x002fea0003900000 */
[----:B------:R-:W1:Y:S02]  /*17390*/  @!P0 SYNCS.PHASECHK.TRANS64 P0, [R0+URZ+0x22880], R28 ;  /* 0x0228801c000085a7 */ /* 0x000e64000800007f */
[----:B-1----:R-:W-:Y:S05]  /*173a0*/  @!P0 BRA `(.L_x_10133) ;  /* 0xfffffffc00f08947 */ /* 0x002fea000383ffff */
[----:B------:R-:W-:Y:S05]  /*173b0*/  BRA `(.L_x_10209) ;  /* 0xffffffa800147947 */ /* 0x000fea000383ffff */
.L_x_10134:
        /* <DEDUP_REMOVED lines=8> */
.L_x_10211:
[----:B------:R-:W-:Y:S05]  /*17440*/  BSYNC B0 ;  /* 0x0000000000007941 */ /* 0x000fea0003800000 */
.L_x_10210:
        /* <DEDUP_REMOVED lines=14> */
.L_x_10212:
[----:B------:R-:W-:Y:S02]  /*17530*/  IMAD.MOV.U32 R13, RZ, RZ, R18 ;  /* 0x000000ffff0d7224 */ /* 0x000fe400078e0012 */
[----:B------:R-:W-:Y:S02]  /*17540*/  IMAD.MOV.U32 R12, RZ, RZ, 0x1 ;  /* 0x00000001ff0c7424 */ /* 0x000fe400078e00ff */
[----:B------:R-:W-:-:S07]  /*17550*/  IMAD.MOV.U32 R2, RZ, RZ, R14 ;  /* 0x000000ffff027224 */ /* 0x000fce00078e000e */
[----:B------:R-:W-:Y:S05]  /*17560*/  WARPSYNC.COLLECTIVE R15, `(.L_x_10213) ;  /* 0x000000000f087348 */ /* 0x000fea0003c00000 */
[----:B------:R0:W1:Y:S02]  /*17570*/  SHFL.IDX P6, R14, R13, R12, R11 ;  /* 0x0000000c0d0e7389 */ /* 0x00006400000c000b */
[----:B01----:R-:W-:Y:S01]  /*17580*/  ENDCOLLECTIVE ;  /* 0x000000000000791b */ /* 0x003fe20003800000 */
.L_x_10213:
        /* <DEDUP_REMOVED lines=12> */
.L_x_10214:
[----:B------:R-:W-:Y:S02]  /*17650*/  IMAD.MOV.U32 R13, RZ, RZ, R18 ;  /* 0x000000ffff0d7224 */ /* 0x000fe400078e0012 */
[----:B------:R-:W-:Y:S02]  /*17660*/  IMAD.MOV.U32 R12, RZ, RZ, 0x2 ;  /* 0x00000002ff0c7424 */ /* 0x000fe400078e00ff */
[----:B------:R-:W-:-:S07]  /*17670*/  IMAD.MOV.U32 R2, RZ, RZ, R14 ;  /* 0x000000ffff027224 */ /* 0x000fce00078e000e */
[----:B------:R-:W-:Y:S05]  /*17680*/  WARPSYNC.COLLECTIVE R15, `(.L_x_10215) ;  /* 0x000000000f087348 */ /* 0x000fea0003c00000 */
[----:B------:R0:W1:Y:S02]  /*17690*/  SHFL.IDX P6, R14, R13, R12, R11 ;  /* 0x0000000c0d0e7389 */ /* 0x00006400000c000b */
[----:B01----:R-:W-:Y:S01]  /*176a0*/  ENDCOLLECTIVE ;  /* 0x000000000000791b */ /* 0x003fe20003800000 */
.L_x_10215:
        /* <DEDUP_REMOVED lines=12> */
.L_x_10216:
[----:B------:R-:W-:Y:S02]  /*17770*/  IMAD.MOV.U32 R13, RZ, RZ, R18 ;  /* 0x000000ffff0d7224 */ /* 0x000fe400078e0012 */
[----:B------:R-:W-:Y:S02]  /*17780*/  IMAD.MOV.U32 R12, RZ, RZ, 0x3 ;  /* 0x00000003ff0c7424 */ /* 0x000fe400078e00ff */
[----:B------:R-:W-:-:S07]  /*17790*/  IMAD.MOV.U32 R2, RZ, RZ, R14 ;  /* 0x000000ffff027224 */ /* 0x000fce00078e000e */
[----:B------:R-:W-:Y:S05]  /*177a0*/  WARPSYNC.COLLECTIVE R15, `(.L_x_10217) ;  /* 0x000000000f087348 */ /* 0x000fea0003c00000 */
[----:B------:R0:W1:Y:S02]  /*177b0*/  SHFL.IDX P6, R14, R13, R12, R11 ;  /* 0x0000000c0d0e7389 */ /* 0x00006400000c000b */
[----:B01----:R-:W-:Y:S01]  /*177c0*/  ENDCOLLECTIVE ;  /* 0x000000000000791b */ /* 0x003fe20003800000 */
.L_x_10217:
        /* <DEDUP_REMOVED lines=12> */
.L_x_10218:
[----:B------:R-:W-:Y:S02]  /*17890*/  IMAD.MOV.U32 R13, RZ, RZ, R18 ;  /* 0x000000ffff0d7224 */ /* 0x000fe400078e0012 */
[----:B------:R-:W-:Y:S02]  /*178a0*/  IMAD.MOV.U32 R12, RZ, RZ, 0x4 ;  /* 0x00000004ff0c7424 */ /* 0x000fe400078e00ff */
[----:B------:R-:W-:-:S07]  /*178b0*/  IMAD.MOV.U32 R2, RZ, RZ, R14 ;  /* 0x000000ffff027224 */ /* 0x000fce00078e000e */
[----:B------:R-:W-:Y:S05]  /*178c0*/  WARPSYNC.COLLECTIVE R15, `(.L_x_10219) ;  /* 0x000000000f087348 */ /* 0x000fea0003c00000 */
[----:B------:R0:W1:Y:S02]  /*178d0*/  SHFL.IDX P6, R14, R13, R12, R11 ;  /* 0x0000000c0d0e7389 */ /* 0x00006400000c000b */
[----:B01----:R-:W-:Y:S01]  /*178e0*/  ENDCOLLECTIVE ;  /* 0x000000000000791b */ /* 0x003fe20003800000 */
.L_x_10219:
        /* <DEDUP_REMOVED lines=12> */
.L_x_10220:
[----:B------:R-:W-:Y:S02]  /*179b0*/  IMAD.MOV.U32 R13, RZ, RZ, R18 ;  /* 0x000000ffff0d7224 */ /* 0x000fe400078e0012 */
[----:B------:R-:W-:Y:S02]  /*179c0*/  IMAD.MOV.U32 R12, RZ, RZ, 0x5 ;  /* 0x00000005ff0c7424 */ /* 0x000fe400078e00ff */
[----:B------:R-:W-:-:S07]  /*179d0*/  IMAD.MOV.U32 R2, RZ, RZ, R14 ;  /* 0x000000ffff027224 */ /* 0x000fce00078e000e */
[----:B------:R-:W-:Y:S05]  /*179e0*/  WARPSYNC.COLLECTIVE R15, `(.L_x_10221) ;  /* 0x000000000f087348 */ /* 0x000fea0003c00000 */
[----:B------:R0:W1:Y:S02]  /*179f0*/  SHFL.IDX P6, R14, R13, R12, R11 ;  /* 0x0000000c0d0e7389 */ /* 0x00006400000c000b */
[----:B01----:R-:W-:Y:S01]  /*17a00*/  ENDCOLLECTIVE ;  /* 0x000000000000791b */ /* 0x003fe20003800000 */
.L_x_10221:
        /* <DEDUP_REMOVED lines=12> */
.L_x_10222:
[----:B------:R-:W-:Y:S02]  /*17ad0*/  IMAD.MOV.U32 R13, RZ, RZ, R18 ;  /* 0x000000ffff0d7224 */ /* 0x000fe400078e0012 */
[----:B------:R-:W-:Y:S02]  /*17ae0*/  IMAD.MOV.U32 R12, RZ, RZ, 0x6 ;  /* 0x00000006ff0c7424 */ /* 0x000fe400078e00ff */
[----:B------:R-:W-:-:S07]  /*17af0*/  IMAD.MOV.U32 R2, RZ, RZ, R14 ;  /* 0x000000ffff027224 */ /* 0x000fce00078e000e */
[----:B------:R-:W-:Y:S05]  /*17b00*/  WARPSYNC.COLLECTIVE R15, `(.L_x_10223) ;  /* 0x000000000f087348 */ /* 0x000fea0003c00000 */
[----:B------:R0:W1:Y:S02]  /*17b10*/  SHFL.IDX P6, R14, R13, R12, R11 ;  /* 0x0000000c0d0e7389 */ /* 0x00006400000c000b */
[----:B01----:R-:W-:Y:S01]  /*17b20*/  ENDCOLLECTIVE ;  /* 0x000000000000791b */ /* 0x003fe20003800000 */
.L_x_10223:
        /* <DEDUP_REMOVED lines=12> */
.L_x_10224:
[----:B------:R-:W-:Y:S02]  /*17bf0*/  IMAD.MOV.U32 R13, RZ, RZ, R18 ;  /* 0x000000ffff0d7224 */ /* 0x000fe400078e0012 */
[----:B------:R-:W-:Y:S02]  /*17c00*/  IMAD.MOV.U32 R12, RZ, RZ, 0x7 ;  /* 0x00000007ff0c7424 */ /* 0x000fe400078e00ff */
[----:B------:R-:W-:-:S07]  /*17c10*/  IMAD.MOV.U32 R2, RZ, RZ, R14 ;  /* 0x000000ffff027224 */ /* 0x000fce00078e000e */
[----:B------:R-:W-:Y:S05]  /*17c20*/  WARPSYNC.COLLECTIVE R15, `(.L_x_10225) ;  /* 0x000000000f087348 */ /* 0x000fea0003c00000 */
[----:B------:R0:W1:Y:S02]  /*17c30*/  SHFL.IDX P6, R14, R13, R12, R11 ;  /* 0x0000000c0d0e7389 */ /* 0x00006400000c000b */
[----:B01----:R-:W-:Y:S01]  /*17c40*/  ENDCOLLECTIVE ;  /* 0x000000000000791b */ /* 0x003fe20003800000 */
.L_x_10225:
        /* <DEDUP_REMOVED lines=12> */
.L_x_10226:
[----:B------:R-:W-:Y:S02]  /*17d10*/  IMAD.MOV.U32 R13, RZ, RZ, R20 ;  /* 0x000000ffff0d7224 */ /* 0x000fe400078e0014 */
[----:B------:R-:W-:Y:S02]  /*17d20*/  IMAD.MOV.U32 R12, RZ, RZ, RZ ;  /* 0x000000ffff0c7224 */ /* 0x000fe400078e00ff */
[----:B------:R-:W-:-:S07]  /*17d30*/  IMAD.MOV.U32 R2, RZ, RZ, R14 ;  /* 0x000000ffff027224 */ /* 0x000fce00078e000e */
[----:B------:R-:W-:Y:S05]  /*17d40*/  WARPSYNC.COLLECTIVE R15, `(.L_x_10227) ;  /* 0x000000000f087348 */ /* 0x000fea0003c00000 */
[----:B------:R0:W1:Y:S02]  /*17d50*/  SHFL.IDX P6, R14, R13, R12, R11 ;  /* 0x0000000c0d0e7389 */ /* 0x00006400000c000b */
[----:B01----:R-:W-:Y:S01]  /*17d60*/  ENDCOLLECTIVE ;  /* 0x000000000000791b */ /* 0x003fe20003800000 */
.L_x_10227:
        /* <DEDUP_REMOVED lines=12> */
.L_x_10228:
[----:B------:R-:W-:Y:S02]  /*17e30*/  IMAD.MOV.U32 R13, RZ, RZ, R20 ;  /* 0x000000ffff0d7224 */ /* 0x000fe400078e0014 */
[----:B------:R-:W-:Y:S02]  /*17e40*/  IMAD.MOV.U32 R12, RZ, RZ, 0x1 ;  /* 0x00000001ff0c7424 */ /* 0x000fe400078e00ff */
[----:B------:R-:W-:-:S07]  /*17e50*/  IMAD.MOV.U32 R2, RZ, RZ, R14 ;  /* 0x000000ffff027224 */ /* 0x000fce00078e000e */
[----:B------:R-:W-:Y:S05]  /*17e60*/  WARPSYNC.COLLECTIVE R15, `(.L_x_10229) ;  /* 0x000000000f087348 */ /* 0x000fea0003c00000 */
[----:B------:R0:W1:Y:S02]  /*17e70*/  SHFL.IDX P6, R14, R13, R12, R11 ;  /* 0x0000000c0d0e7389 */ /* 0x00006400000c000b */
[----:B01----:R-:W-:Y:S01]  /*17e80*/  ENDCOLLECTIVE ;  /* 0x000000000000791b */ /* 0x003fe20003800000 */
.L_x_10229:
        /* <DEDUP_REMOVED lines=13> */
.L_x_10230:
        /* <DEDUP_REMOVED lines=15> */
.L_x_10139:
[----:B--2---:R2:W3:Y:S02]  /*18050*/  SYNCS.PHASECHK.TRANS64.TRYWAIT P0, [R0+URZ+0x22840], R28 ;  /* 0x0228401c000075a7 */ /* 0x0044e4000800017f */
[----:B---3--:R-:W-:Y:S05]  /*18060*/  @!P0 NANOSLEEP.SYNCS 0x989680 ;  /* 0x009896800000895d */ /* 0x008fea0003900000 */
[----:B------:R-:W3:Y:S02]  /*18070*/  @!P0 SYNCS.PHASECHK.TRANS64 P0, [R0+URZ+0x22840], R28 ;  /* 0x0228401c000085a7 */ /* 0x000ee4000800007f */
[----:B---3--:R-:W-:Y:S05]  /*18080*/  @!P0 BRA `(.L_x_10139) ;  /* 0xfffffffc00f08947 */ /* 0x008fea000383ffff */
[----:B------:R-:W-:Y:S05]  /*18090*/  BRA `(.L_x_10232) ;  /* 0xffffffa4003c7947 */ /* 0x000fea000383ffff */
.L_x_10140:
        /* <DEDUP_REMOVED lines=8> */
.L_x_10234:
[----:B------:R-:W-:Y:S05]  /*18120*/  BSYNC B0 ;  /* 0x0000000000007941 */ /* 0x000fea0003800000 */
.L_x_10233:
        /* <DEDUP_REMOVED lines=8> */
.L_x_10235:
[----:B------:R-:W-:Y:S02]  /*181b0*/  IMAD.MOV.U32 R13, RZ, RZ, R7 ;  /* 0x000000ffff0d7224 */ /* 0x000fe400078e0007 */
[----:B------:R-:W-:Y:S01]  /*181c0*/  IMAD.MOV.U32 R12, RZ, RZ, 0x1 ;  /* 0x00000001ff0c7424 */ /* 0x000fe200078e00ff */
[----:B------:R-:W-:Y:S01]  /*181d0*/  LOP3.LUT P6, RZ, R22, 0x80, RZ, 0xc0, !PT ;  /* 0x0000008016ff7812 */ /* 0x000fe200078cc0ff */
[----:B------:R-:W-:-:S12]  /*181e0*/  IMAD.MOV.U32 R3, RZ, RZ, R14 ;  /* 0x000000ffff037224 */ /* 0x000fd800078e000e */
        /* <DEDUP_REMOVED lines=12> */
.L_x_10236:
[----:B------:R-:W-:Y:S02]  /*182b0*/  IMAD.MOV.U32 R13, RZ, RZ, R8 ;  /* 0x000000ffff0d7224 */ /* 0x000fe400078e0008 */
[----:B------:R-:W-:-:S07]  /*182c0*/  IMAD.MOV.U32 R2, RZ, RZ, R14 ;  /* 0x000000ffff027224 */ /* 0x000fce00078e000e */
[----:B------:R-:W-:Y:S05]  /*182d0*/  WARPSYNC.COLLECTIVE R15, `(.L_x_10237) ;  /* 0x000000000f087348 */ /* 0x000fea0003c00000 */
[----:B------:R0:W1:Y:S02]  /*182e0*/  SHFL.IDX P6, R14, R13, R12, R11 ;  /* 0x0000000c0d0e7389 */ /* 0x00006400000c000b */
[----:B01----:R-:W-:Y:S01]  /*182f0*/  ENDCOLLECTIVE ;  /* 0x000000000000791b */ /* 0x003fe20003800000 */
.L_x_10237:
        /* <DEDUP_REMOVED lines=16> */
.L_x_10238:
[----:B------:R-:W-:Y:S02]  /*18400*/  IMAD.MOV.U32 R13, RZ, RZ, R8 ;  /* 0x000000ffff0d7224 */ /* 0x000fe400078e0008 */
[----:B------:R-:W-:-:S07]  /*18410*/  IMAD.MOV.U32 R2, RZ, RZ, R14 ;  /* 0x000000ffff027224 */ /* 0x000fce00078e000e */
[----:B------:R-:W-:Y:S05]  /*18420*/  WARPSYNC.COLLECTIVE R15, `(.L_x_10239) ;  /* 0x000000000f087348 */ /* 0x000fea0003c00000 */
[----:B------:R0:W1:Y:S02]  /*18430*/  SHFL.IDX P6, R14, R13, R12, R11 ;  /* 0x0000000c0d0e7389 */ /* 0x00006400000c000b */
[----:B01----:R-:W-:Y:S01]  /*18440*/  ENDCOLLECTIVE ;  /* 0x000000000000791b */ /* 0x003fe20003800000 */
.L_x_10239:
[----:B------:R-:W-:Y:S02]  /*18450*/  IMAD.MOV.U32 R13, RZ, RZ, R7 ;  /* 0x000000ffff0d7224 */ /* 0x000fe400078e0007 */
[----:B------:R-:W-:Y:S02]  /*18460*/  IMAD.MOV.U32 R12, RZ, RZ, 0x3 ;  /* 0x00000003ff0c7424 */ /* 0x000fe400078e00ff */
[----:B------:R-:W-:-:S07]  /*18470*/  IMAD.MOV.U32 R3, RZ, RZ, R14 ;  /* 0x000000ffff037224 */ /* 0x000fce00078e000e */
[----:B------:R-:W-:Y:S05]  /*18480*/  WARPSYNC.COLLECTIVE R15, `(.L_x_10240) ;  /* 0x000000000f087348 */ /* 0x000fea0003c00000 */
[----:B------:R0:W1:Y:S02]  /*18490*/  SHFL.IDX P6, R14, R13, R12, R11 ;  /* 0x0000000c0d0e7389 */ /* 0x00006400000c000b */
[----:B01----:R-:W-:Y:S01]  /*184a0*/  ENDCOLLECTIVE ;  /* 0x000000000000791b */ /* 0x003fe20003800000 */
.L_x_10240:
        /* <DEDUP_REMOVED lines=9> */
[----:B------:R0:W-:Y:S01]  /*18540*/  @P5 LDGSTS.E.BYPASS.LTC128B.128 [R4+0x19400], desc[UR56][R2.64], !P2 ;  /* 0x1940000002045fae */ /* 0x0001e2000d101d78 */
[----:B------:R-:W-:Y:S01]  /*18550*/  LOP3.LUT P5, RZ, R22, 0x40, RZ, 0xc0, !PT ;  /* 0x0000004016ff7812 */ /* 0x000fe200078ac0ff */
[----:B0-----:R-:W-:-:S12]  /*18560*/  IMAD.MOV.U32 R2, RZ, RZ, R14 ;  /* 0x000000ffff027224 */ /* 0x001fd800078e000e */
[----:B------:R-:W-:Y:S05]  /*18570*/  WARPSYNC.COLLECTIVE R15, `(.L_x_10241) ;  /* 0x000000000f087348 */ /* 0x000fea0003c00000 */
[----:B------:R0:W1:Y:S02]  /*18580*/  SHFL.IDX P6, R14, R13, R12, R11 ;  /* 0x0000000c0d0e7389 */ /* 0x00006400000c000b */
[----:B01----:R-:W-:Y:S01]  /*18590*/  ENDCOLLECTIVE ;  /* 0x000000000000791b */ /* 0x003fe20003800000 */
.L_x_10241:
[----:B------:R-:W-:Y:S02]  /*185a0*/  IMAD.MOV.U32 R13, RZ, RZ, R7 ;  /* 0x000000ffff0d7224 */ /* 0x000fe400078e0007 */
[----:B------:R-:W-:Y:S02]  /*185b0*/  IMAD.MOV.U32 R12, RZ, RZ, 0x4 ;  /* 0x00000004ff0c7424 */ /* 0x000fe400078e00ff */
[----:B------:R-:W-:-:S07]  /*185c0*/  IMAD.MOV.U32 R3, RZ, RZ, R14 ;  /* 0x000000ffff037224 */ /* 0x000fce00078e000e */
[----:B------:R-:W-:Y:S05]  /*185d0*/  WARPSYNC.COLLECTIVE R15, `(.L_x_10242) ;  /* 0x000000000f087348 */ /* 0x000fea0003c00000 */
[----:B------:R0:W1:Y:S02]  /*185e0*/  SHFL.IDX P6, R14, R13, R12, R11 ;  /* 0x0000000c0d0e7389 */ /* 0x00006400000c000b */
[----:B01----:R-:W-:Y:S01]  /*185f0*/  ENDCOLLECTIVE ;  /* 0x000000000000791b */ /* 0x003fe20003800000 */
.L_x_10242:
        /* <DEDUP_REMOVED lines=15> */
.L_x_10243:
[----:B------:R-:W-:Y:S02]  /*186f0*/  IMAD.MOV.U32 R13, RZ, RZ, R7 ;  /* 0x000000ffff0d7224 */ /* 0x000fe400078e0007 */
[----:B------:R-:W-:Y:S02]  /*18700*/  IMAD.MOV.U32 R12, RZ, RZ, 0x5 ;  /* 0x00000005ff0c7424 */ /* 0x000fe400078e00ff */
[----:B------:R-:W-:-:S07]  /*18710*/  IMAD.MOV.U32 R3, RZ, RZ, R14 ;  /* 0x000000ffff037224 */ /* 0x000fce00078e000e */
[----:B------:R-:W-:Y:S05]  /*18720*/  WARPSYNC.COLLECTIVE R15, `(.L_x_10244) ;  /* 0x000000000f087348 */ /* 0x000fea0003c00000 */
[----:B------:R0:W1:Y:S02]  /*18730*/  SHFL.IDX P6, R14, R13, R12, R11 ;  /* 0x0000000c0d0e7389 */ /* 0x00006400000c000b */
[----:B01----:R-:W-:Y:S01]  /*18740*/  ENDCOLLECTIVE ;  /* 0x000000000000791b */ /* 0x003fe20003800000 */
.L_x_10244:
        /* <DEDUP_REMOVED lines=15> */
.L_x_10245:
[----:B------:R-:W-:Y:S02]  /*18840*/  IMAD.MOV.U32 R13, RZ, RZ, R7 ;  /* 0x000000ffff0d7224 */ /* 0x000fe400078e0007 */
[----:B------:R-:W-:Y:S02]  /*18850*/  IMAD.MOV.U32 R12, RZ, RZ, 0x6 ;  /* 0x00000006ff0c7424 */ /* 0x000fe400078e00ff */
[----:B------:R-:W-:-:S07]  /*18860*/  IMAD.MOV.U32 R3, RZ, RZ, R14 ;  /* 0x000000ffff037224 */ /* 0x000fce00078e000e */
[----:B------:R-:W-:Y:S05]  /*18870*/  WARPSYNC.COLLECTIVE R15, `(.L_x_10246) ;  /* 0x000000000f087348 */ /* 0x000fea0003c00000 */
[----:B------:R0:W1:Y:S02]  /*18880*/  SHFL.IDX P6, R14, R13, R12, R11 ;  /* 0x0000000c0d0e7389 */ /* 0x00006400000c000b */
[----:B01----:R-:W-:Y:S01]  /*18890*/  ENDCOLLECTIVE ;  /* 0x000000000000791b */ /* 0x003fe20003800000 */
.L_x_10246:
        /* <DEDUP_REMOVED lines=9> */
[----:B------:R0:W-:Y:S02]  /*18930*/  @P5 LDGSTS.E.BYPASS.LTC128B.128 [R4+0x1ac00], desc[UR56][R2.64], !P2 ;  /* 0x1ac0000002045fae */ /* 0x0001e4000d101d78 */
[----:B0-----:R-:W-:-:S07]  /*18940*/  IMAD.MOV.U32 R2, RZ, RZ, R14 ;  /* 0x000000ffff027224 */ /* 0x001fce00078e000e */
[----:B------:R-:W-:Y:S05]  /*18950*/  WARPSYNC.COLLECTIVE R15, `(.L_x_10247) ;  /* 0x000000000f087348 */ /* 0x000fea0003c00000 */
[----:B------:R0:W1:Y:S02]  /*18960*/  SHFL.IDX P6, R14, R13, R12, R11 ;  /* 0x0000000c0d0e7389 */ /* 0x00006400000c000b */
[----:B01----:R-:W-:Y:S01]  /*18970*/  ENDCOLLECTIVE ;  /* 0x000000000000791b */ /* 0x003fe20003800000 */
.L_x_10247:
[----:B------:R-:W-:Y:S02]  /*18980*/  IMAD.MOV.U32 R13, RZ, RZ, R7 ;  /* 0x000000ffff0d7224 */ /* 0x000fe400078e0007 */
[----:B------:R-:W-:Y:S02]  /*18990*/  IMAD.MOV.U32 R12, RZ, RZ, 0x7 ;  /* 0x00000007ff0c7424 */ /* 0x000fe400078e00ff */
[----:B------:R-:W-:-:S07]  /*189a0*/  IMAD.MOV.U32 R3, RZ, RZ, R14 ;  /* 0x000000ffff037224 */ /* 0x000fce00078e000e */
[----:B------:R-:W-:Y:S05]  /*189b0*/  WARPSYNC.COLLECTIVE R15, `(.L_x_10248) ;  /* 0x000000000f087348 */ /* 0x000fea0003c00000 */
[----:B------:R0:W1:Y:S02]  /*189c0*/  SHFL.IDX P6, R14, R13, R12, R11 ;  /* 0x0000000c0d0e7389 */ /* 0x00006400000c000b */
[----:B01----:R-:W-:Y:S01]  /*189d0*/  ENDCOLLECTIVE ;  /* 0x000000000000791b */ /* 0x003fe20003800000 */
.L_x_10248:
        /* <DEDUP_REMOVED lines=10> */
.L_x_10249:
[----:B------:R-:W-:Y:S01]  /*18a80*/  @!PT LDS RZ, [RZ] ;  /* 0x00000000fffff984 */ /* 0x000fe20000000800 */
[----:B------:R-:W-:Y:S01]  /*18a90*/  @!PT LDS RZ, [RZ] ;  /* 0x00000000fffff984 */ /* 0x000fe20000000800 */
[----:B------:R-:W-:Y:S01]  /*18aa0*/  @!PT LDS RZ, [RZ] ;  /* 0x00000000fffff984 */ /* 0x000fe20000000800 */
[----:B------:R0:W-:Y:S01]  /*18ab0*/  @P4 LDGSTS.E.BYPASS.LTC128B.128 [R4+0x1b400], desc[UR56][R2.64], !P2 ;  /* 0x1b40000002044fae */ /* 0x0001e2000d101d78 */
[----:B------:R-:W-:Y:S02]  /*18ac0*/  IMAD.MOV.U32 R13, RZ, RZ, R6 ;  /* 0x000000ffff0d7224 */ /* 0x000fe400078e0006 */
[----:B------:R-:W-:Y:S02]  /*18ad0*/  IMAD.MOV.U32 R12, RZ, RZ, RZ ;  /* 0x000000ffff0c7224 */ /* 0x000fe400078e00ff */
[----:B------:R-:W-:-:S07]  /*18ae0*/  IMAD.MOV.U32 R8, RZ, RZ, R14 ;  /* 0x000000ffff087224 */ /* 0x000fce00078e000e */
[----:B0-----:R-:W-:Y:S05]  /*18af0*/  WARPSYNC.COLLECTIVE R15, `(.L_x_10250) ;  /* 0x000000000f087348 */ /* 0x001fea0003c00000 */
[----:B------:R1:W2:Y:S02]  /*18b00*/  SHFL.IDX P6, R14, R13, R12, R11 ;  /* 0x0000000c0d0e7389 */ /* 0x0002a400000c000b */
[----:B012---:R-:W-:Y:S01]  /*18b10*/  ENDCOLLECTIVE ;  /* 0x000000000000791b */ /* 0x007fe20003800000 */
.L_x_10250:
        /* <DEDUP_REMOVED lines=13> */
.L_x_10251:
[----:B------:R-:W-:Y:S02]  /*18bf0*/  IMAD.MOV.U32 R13, RZ, RZ, R6 ;  /* 0x000000ffff0d7224 */ /* 0x000fe400078e0006 */
[----:B------:R-:W-:Y:S01]  /*18c00*/  IMAD.MOV.U32 R12, RZ, RZ, 0x1 ;  /* 0x00000001ff0c7424 */ /* 0x000fe200078e00ff */
[----:B------:R-:W-:-:S13]  /*18c10*/  @P1 IADD3 R9, P0, R30, R14, RZ ;  /* 0x0000000e1e091210 */ /* 0x000fda0007f1e0ff */
[----:B------:R-:W-:Y:S05]  /*18c20*/  WARPSYNC.COLLECTIVE R15, `(.L_x_10252) ;  /* 0x000000000f087348 */ /* 0x000fea0003c00000 */
[----:B------:R0:W1:Y:S02]  /*18c30*/  SHFL.IDX P6, R14, R13, R12, R11 ;  /* 0x0000000c0d0e7389 */ /* 0x00006400000c000b */
[----:B01----:R-:W-:Y:S01]  /*18c40*/  ENDCOLLECTIVE ;  /* 0x000000000000791b */ /* 0x003fe20003800000 */
.L_x_10252:
        /* <DEDUP_REMOVED lines=12> */
.L_x_10253:
[----:B------:R-:W-:Y:S05]  /*18d10*/  BRA `(.L_x_10254) ;  /* 0xffffff9c00e07947 */ /* 0x000fea000383ffff */
.L_x_10145:
        /* <DEDUP_REMOVED lines=9> */
.L_x_10255:
[C---:B------:R-:W-:Y:S01]  /*18db0*/  VIADD R6, R5.reuse, 0x10 ;  /* 0x0000001005067836 */ /* 0x040fe20000000000 */
[----:B------:R-:W-:Y:S01]  /*18dc0*/  ISETP.GE.AND P2, PT, R5, R23, PT ;  /* 0x000000170500720c */ /* 0x000fe20003f46270 */
[----:B------:R-:W-:Y:S02]  /*18dd0*/  IMAD.MOV.U32 R13, RZ, RZ, R0 ;  /* 0x000000ffff0d7224 */ /* 0x000fe400078e0000 */
[----:B------:R-:W-:-:S10]  /*18de0*/  IMAD.MOV.U32 R2, RZ, RZ, R14 ;  /* 0x000000ffff027224 */ /* 0x000fd400078e000e */
[----:B------:R-:W-:Y:S05]  /*18df0*/  WARPSYNC.COLLECTIVE R15, `(.L_x_10256) ;  /* 0x000000000f087348 */ /* 0x000fea0003c00000 */
[----:B------:R0:W1:Y:S02]  /*18e00*/  SHFL.IDX P6, R14, R13, R12, R11 ;  /* 0x0000000c0d0e7389 */ /* 0x00006400000c000b */
[----:B01----:R-:W-:Y:S01]  /*18e10*/  ENDCOLLECTIVE ;  /* 0x000000000000791b */ /* 0x003fe20003800000 */
.L_x_10256:
        /* <DEDUP_REMOVED lines=8> */
.L_x_10257:
        /* <DEDUP_REMOVED lines=11> */
.L_x_10258:
        /* <DEDUP_REMOVED lines=8> */
.L_x_10259:
        /* <DEDUP_REMOVED lines=11> */
.L_x_10260:
        /* <DEDUP_REMOVED lines=8> */
.L_x_10261:
        /* <DEDUP_REMOVED lines=11> */
.L_x_10262:
        /* <DEDUP_REMOVED lines=8> */
.L_x_10263:
        /* <DEDUP_REMOVED lines=11> */
.L_x_10264:
        /* <DEDUP_REMOVED lines=8> */
.L_x_10265:
        /* <DEDUP_REMOVED lines=11> */
.L_x_10266:
        /* <DEDUP_REMOVED lines=8> */
.L_x_10267:
        /* <DEDUP_REMOVED lines=10> */
.L_x_10268:
        /* <DEDUP_REMOVED lines=8> */
.L_x_10269:
        /* <DEDUP_REMOVED lines=9> */
.L_x_10270:
[----:B------:R-:W-:Y:S05]  /*19640*/  BRA `(.L_x_10271) ;  /* 0xffffffa000207947 */ /* 0x000fea000383ffff */
.L_x_10148:
[----:B0-----:R0:W1:Y:S02]  /*19650*/  SYNCS.PHASECHK.TRANS64.TRYWAIT P0, [R16+URZ+0x22820], R3 ;  /* 0x02282003100075a7 */ /* 0x001064000800017f */
[----:B-1----:R-:W-:Y:S05]  /*19660*/  @!P0 NANOSLEEP.SYNCS 0x989680 ;  /* 0x009896800000895d */ /* 0x002fea0003900000 */
[----:B------:R-:W1:Y:S02]  /*19670*/  @!P0 SYNCS.PHASECHK.TRANS64 P0, [R16+URZ+0x22820], R3 ;  /* 0x02282003100085a7 */ /* 0x000e64000800007f */
[----:B-1----:R-:W-:Y:S05]  /*19680*/  @!P0 BRA `(.L_x_10148) ;  /* 0xfffffffc00f08947 */ /* 0x002fea000383ffff */
[----:B------:R-:W-:Y:S05]  /*19690*/  BRA `(.L_x_10272) ;  /* 0xffffffa0007c7947 */ /* 0x000fea000383ffff */
.L_x_10152:
[----:B0-----:R0:W1:Y:S02]  /*196a0*/  SYNCS.PHASECHK.TRANS64.TRYWAIT P0, [R0+URZ+0x22880], R28 ;  /* 0x0228801c000075a7 */ /* 0x001064000800017f */
[----:B-1----:R-:W-:Y:S05]  /*196b0*/  @!P0 NANOSLEEP.SYNCS 0x989680 ;  /* 0x009896800000895d */ /* 0x002fea0003900000 */
[----:B------:R-:W1:Y:S02]  /*196c0*/  @!P0 SYNCS.PHASECHK.TRANS64 P0, [R0+URZ+0x22880], R28 ;  /* 0x0228801c000085a7 */ /* 0x000e64000800007f */
[----:B-1----:R-:W-:Y:S05]  /*196d0*/  @!P0 BRA `(.L_x_10152) ;  /* 0xfffffffc00f08947 */ /* 0x002fea000383ffff */
[----:B------:R-:W-:Y:S05]  /*196e0*/  BRA `(.L_x_10273) ;  /* 0xffffffa400a87947 */ /* 0x000fea000383ffff */
.L_x_10153:
        /* <DEDUP_REMOVED lines=8> */
.L_x_10275:
[----:B------:R-:W-:Y:S05]  /*19770*/  BSYNC B0 ;  /* 0x0000000000007941 */ /* 0x000fea0003800000 */
.L_x_10274:
        /* <DEDUP_REMOVED lines=9> */
.L_x_10276:
[----:B------:R-:W-:Y:S02]  /*19810*/  IMAD.MOV.U32 R13, RZ, RZ, R4 ;  /* 0x000000ffff0d7224 */ /* 0x000fe400078e0004 */
[----:B------:R-:W-:Y:S02]  /*19820*/  IMAD.MOV.U32 R12, RZ, RZ, 0x1 ;  /* 0x00000001ff0c7424 */ /* 0x000fe400078e00ff */
[----:B------:R-:W-:-:S07]  /*19830*/  IMAD.MOV.U32 R2, RZ, RZ, R14 ;  /* 0x000000ffff027224 */ /* 0x000fce00078e000e */
[----:B------:R-:W-:Y:S05]  /*19840*/  WARPSYNC.COLLECTIVE R15, `(.L_x_10277) ;  /* 0x000000000f087348 */ /* 0x000fea0003c00000 */
[----:B------:R0:W1:Y:S02]  /*19850*/  SHFL.IDX P6, R14, R13, R12, R11 ;  /* 0x0000000c0d0e7389 */ /* 0x00006400000c000b */
[----:B01----:R-:W-:Y:S01]  /*19860*/  ENDCOLLECTIVE ;  /* 0x000000000000791b */ /* 0x003fe20003800000 */
.L_x_10277:
        /* <DEDUP_REMOVED lines=11> */
.L_x_10278:
        /* <DEDUP_REMOVED lines=8> */
.L_x_10279:
        /* <DEDUP_REMOVED lines=9> */
.L_x_10280:
        /* <DEDUP_REMOVED lines=9> */
.L_x_10281:
        /* <DEDUP_REMOVED lines=9> */
.L_x_10282:
[----:B------:R-:W-:Y:S02]  /*19b50*/  IMAD.MOV.U32 R13, RZ, RZ, R4 ;  /* 0x000000ffff0d7224 */ /* 0x000fe400078e0004 */
[----:B------:R-:W-:Y:S02]  /*19b60*/  IMAD.MOV.U32 R12, RZ, RZ, 0x4 ;  /* 0x00000004ff0c7424 */ /* 0x000fe400078e00ff */
[----:B------:R-:W-:-:S07]  /*19b70*/  IMAD.MOV.U32 R2, RZ, RZ, R14 ;  /* 0x000000ffff027224 */ /* 0x000fce00078e000e */
[----:B------:R-:W-:Y:S05]  /*19b80*/  WARPSYNC.COLLECTIVE R15, `(.L_x_10283) ;  /* 0x000000000f087348 */ /* 0x000fea0003c00000 */
[----:B------:R0:W1:Y:S02]  /*19b90*/  SHFL.IDX P6, R14, R13, R12, R11 ;  /* 0x0000000c0d0e7389 */ /* 0x00006400000c000b */
[----:B01----:R-:W-:Y:S01]  /*19ba0*/  ENDCOLLECTIVE ;  /* 0x000000000000791b */ /* 0x003fe20003800000 */
.L_x_10283:
        /* <DEDUP_REMOVED lines=11> */
.L_x_10284:
[----:B------:R-:W-:Y:S02]  /*19c60*/  IMAD.MOV.U32 R13, RZ, RZ, R4 ;  /* 0x000000ffff0d7224 */ /* 0x000fe400078e0004 */
[----:B------:R-:W-:Y:S02]  /*19c70*/  IMAD.MOV.U32 R12, RZ, RZ, 0x5 ;  /* 0x00000005ff0c7424 */ /* 0x000fe400078e00ff */
[----:B------:R-:W-:-:S07]  /*19c80*/  IMAD.MOV.U32 R2, RZ, RZ, R14 ;  /* 0x000000ffff027224 */ /* 0x000fce00078e000e */
[----:B------:R-:W-:Y:S05]  /*19c90*/  WARPSYNC.COLLECTIVE R15, `(.L_x_10285) ;  /* 0x000000000f087348 */ /* 0x000fea0003c00000 */
[----:B------:R0:W1:Y:S02]  /*19ca0*/  SHFL.IDX P6, R14, R13, R12, R11 ;  /* 0x0000000c0d0e7389 */ /* 0x00006400000c000b */
[----:B01----:R-:W-:Y:S01]  /*19cb0*/  ENDCOLLECTIVE ;  /* 0x000000000000791b */ /* 0x003fe20003800000 */
.L_x_10285:
        /* <DEDUP_REMOVED lines=11> */
.L_x_10286:
[----:B------:R-:W-:Y:S02]  /*19d70*/  IMAD.MOV.U32 R13, RZ, RZ, R4 ;  /* 0x000000ffff0d7224 */ /* 0x000fe400078e0004 */
[----:B------:R-:W-:Y:S02]  /*19d80*/  IMAD.MOV.U32 R12, RZ, RZ, 0x6 ;  /* 0x00000006ff0c7424 */ /* 0x000fe400078e00ff */
[----:B------:R-:W-:-:S07]  /*19d90*/  IMAD.MOV.U32 R2, RZ, RZ, R14 ;  /* 0x000000ffff027224 */ /* 0x000fce00078e000e */
[----:B------:R-:W-:Y:S05]  /*19da0*/  WARPSYNC.COLLECTIVE R15, `(.L_x_10287) ;  /* 0x000000000f087348 */ /* 0x000fea0003c00000 */
[----:B------:R0:W1:Y:S02]  /*19db0*/  SHFL.IDX P6, R14, R13, R12, R11 ;  /* 0x0000000c0d0e7389 */ /* 0x00006400000c000b */
[----:B01----:R-:W-:Y:S01]  /*19dc0*/  ENDCOLLECTIVE ;  /* 0x000000000000791b */ /* 0x003fe20003800000 */
.L_x_10287:
        /* <DEDUP_REMOVED lines=11> */
.L_x_10288:
[----:B------:R-:W-:Y:S02]  /*19e80*/  IMAD.MOV.U32 R13, RZ, RZ, R4 ;  /* 0x000000ffff0d7224 */ /* 0x000fe400078e0004 */
[----:B------:R-:W-:Y:S02]  /*19e90*/  IMAD.MOV.U32 R12, RZ, RZ, 0x7 ;  /* 0x00000007ff0c7424 */ /* 0x000fe400078e00ff */
[----:B------:R-:W-:-:S07]  /*19ea0*/  IMAD.MOV.U32 R2, RZ, RZ, R14 ;  /* 0x000000ffff027224 */ /* 0x000fce00078e000e */
[----:B------:R-:W-:Y:S05]  /*19eb0*/  WARPSYNC.COLLECTIVE R15, `(.L_x_10289) ;  /* 0x000000000f087348 */ /* 0x000fea0003c00000 */
[----:B------:R0:W1:Y:S02]  /*19ec0*/  SHFL.IDX P6, R14, R13, R12, R11 ;  /* 0x0000000c0d0e7389 */ /* 0x00006400000c000b */
[----:B01----:R-:W-:Y:S01]  /*19ed0*/  ENDCOLLECTIVE ;  /* 0x000000000000791b */ /* 0x003fe20003800000 */
.L_x_10289:
        /* <DEDUP_REMOVED lines=11> */
.L_x_10290:
[----:B------:R-:W-:Y:S02]  /*19f90*/  IMAD.MOV.U32 R13, RZ, RZ, R19 ;  /* 0x000000ffff0d7224 */ /* 0x000fe400078e0013 */
[----:B------:R-:W-:Y:S02]  /*19fa0*/  IMAD.MOV.U32 R12, RZ, RZ, RZ ;  /* 0x000000ffff0c7224 */ /* 0x000fe400078e00ff */
[----:B------:R-:W-:-:S07]  /*19fb0*/  IMAD.MOV.U32 R20, RZ, RZ, R14 ;  /* 0x000000ffff147224 */ /* 0x000fce00078e000e */
[----:B------:R-:W-:Y:S05]  /*19fc0*/  WARPSYNC.COLLECTIVE R15, `(.L_x_10291) ;  /* 0x000000000f087348 */ /* 0x000fea0003c00000 */
[----:B------:R0:W1:Y:S02]  /*19fd0*/  SHFL.IDX P6, R14, R13, R12, R11 ;  /* 0x0000000c0d0e7389 */ /* 0x00006400000c000b */
[----:B01----:R-:W-:Y:S01]  /*19fe0*/  ENDCOLLECTIVE ;  /* 0x000000000000791b */ /* 0x003fe20003800000 */
.L_x_10291:
        /* <DEDUP_REMOVED lines=11> */
.L_x_10292:
[----:B------:R-:W-:Y:S02]  /*1a0a0*/  IMAD.MOV.U32 R13, RZ, RZ, R19 ;  /* 0x000000ffff0d7224 */ /* 0x000fe400078e0013 */
[----:B------:R-:W-:Y:S02]  /*1a0b0*/  IMAD.MOV.U32 R12, RZ, RZ, 0x1 ;  /* 0x00000001ff0c7424 */ /* 0x000fe400078e00ff */
[----:B------:R-:W-:-:S07]  /*1a0c0*/  IMAD.MOV.U32 R5, RZ, RZ, R14 ;  /* 0x000000ffff057224 */ /* 0x000fce00078e000e */
[----:B------:R-:W-:Y:S05]  /*1a0d0*/  WARPSYNC.COLLECTIVE R15, `(.L_x_10293) ;  /* 0x000000000f087348 */ /* 0x000fea0003c00000 */
[----:B------:R0:W1:Y:S02]  /*1a0e0*/  SHFL.IDX P6, R14, R13, R12, R11 ;  /* 0x0000000c0d0e7389 */ /* 0x00006400000c000b */
[----:B01----:R-:W-:Y:S01]  /*1a0f0*/  ENDCOLLECTIVE ;  /* 0x000000000000791b */ /* 0x003fe20003800000 */
.L_x_10293:
        /* <DEDUP_REMOVED lines=11> */
.L_x_10294:
[----:B------:R-:W-:Y:S01]  /*1a1b0*/  IMAD.MOV.U32 R2, RZ, RZ, R14 ;  /* 0x000000ffff027224 */ /* 0x000fe200078e000e */
[----:B------:R-:W-:Y:S06]  /*1a1c0*/  BRA `(.L_x_10295) ;  /* 0xffffffa000447947 */ /* 0x000fec000383ffff */
.L_x_10158:
[----:B--2---:R2:W3:Y:S02]  /*1a1d0*/  SYNCS.PHASECHK.TRANS64.TRYWAIT P0, [R0+URZ+0x22840], R28 ;  /* 0x0228401c000075a7 */ /* 0x0044e4000800017f */
[----:B---3--:R-:W-:Y:S05]  /*1a1e0*/  @!P0 NANOSLEEP.SYNCS 0x989680 ;  /* 0x009896800000895d */ /* 0x008fea0003900000 */
[----:B------:R-:W3:Y:S02]  /*1a1f0*/  @!P0 SYNCS.PHASECHK.TRANS64 P0, [R0+URZ+0x22840], R28 ;  /* 0x0228401c000085a7 */ /* 0x000ee4000800007f */
[----:B---3--:R-:W-:Y:S05]  /*1a200*/  @!P0 BRA `(.L_x_10158) ;  /* 0xfffffffc00f08947 */ /* 0x008fea000383ffff */
[----:B------:R-:W-:Y:S05]  /*1a210*/  BRA `(.L_x_10296) ;  /* 0xffffffa000947947 */ /* 0x000fea000383ffff */
.L_x_10159:
        /* <DEDUP_REMOVED lines=8> */
.L_x_10298:
[----:B------:R-:W-:Y:S05]  /*1a2a0*/  BSYNC B0 ;  /* 0x0000000000007941 */ /* 0x000fea0003800000 */
.L_x_10297:
        /* <DEDUP_REMOVED lines=8> */
.L_x_10299:
[----:B------:R-:W-:Y:S02]  /*1a330*/  IMAD.MOV.U32 R13, RZ, RZ, R4 ;  /* 0x000000ffff0d7224 */ /* 0x000fe400078e0004 */
[----:B------:R-:W-:Y:S02]  /*1a340*/  IMAD.MOV.U32 R12, RZ, RZ, 0x1 ;  /* 0x00000001ff0c7424 */ /* 0x000fe400078e00ff */
[----:B------:R-:W-:-:S07]  /*1a350*/  IMAD.MOV.U32 R2, RZ, RZ, R14 ;  /* 0x000000ffff027224 */ /* 0x000fce00078e000e */
[----:B------:R-:W-:Y:S05]  /*1a360*/  WARPSYNC.COLLECTIVE R15, `(.L_x_10300) ;  /* 0x000000000f087348 */ /* 0x000fea0003c00000 */
[----:B------:R0:W1:Y:S02]  /*1a370*/  SHFL.IDX P6, R14, R13, R12, R11 ;  /* 0x0000000c0d0e7389 */ /* 0x00006400000c000b */
[----:B01----:R-:W-:Y:S01]  /*1a380*/  ENDCOLLECTIVE ;  /* 0x000000000000791b */ /* 0x003fe20003800000 */
.L_x_10300:
        /* <DEDUP_REMOVED lines=11> */
.L_x_10301:
        /* <DEDUP_REMOVED lines=8> */
.L_x_10302:
        /* <DEDUP_REMOVED lines=9> */
.L_x_10303:
        /* <DEDUP_REMOVED lines=9> */
.L_x_10304:
        /* <DEDUP_REMOVED lines=9> */
.L_x_10305:
[----:B------:R-:W-:Y:S02]  /*1a670*/  IMAD.MOV.U32 R13, RZ, RZ, R4 ;  /* 0x000000ffff0d7224 */ /* 0x000fe400078e0004 */
[----:B------:R-:W-:Y:S02]  /*1a680*/  IMAD.MOV.U32 R12, RZ, RZ, 0x4 ;  /* 0x00000004ff0c7424 */ /* 0x000fe400078e00ff */
[----:B------:R-:W-:-:S07]  /*1a690*/  IMAD.MOV.U32 R2, RZ, RZ, R14 ;  /* 0x000000ffff027224 */ /* 0x000fce00078e000e */
[----:B------:R-:W-:Y:S05]  /*1a6a0*/  WARPSYNC.COLLECTIVE R15, `(.L_x_10306) ;  /* 0x000000000f087348 */ /* 0x000fea0003c00000 */
[----:B------:R0:W1:Y:S02]  /*1a6b0*/  SHFL.IDX P6, R14, R13, R12, R11 ;  /* 0x0000000c0d0e7389 */ /* 0x00006400000c000b */
[----:B01----:R-:W-:Y:S01]  /*1a6c0*/  ENDCOLLECTIVE ;  /* 0x000000000000791b */ /* 0x003fe20003800000 */
.L_x_10306:
        /* <DEDUP_REMOVED lines=11> */
.L_x_10307:
[----:B------:R-:W-:Y:S02]  /*1a780*/  IMAD.MOV.U32 R13, RZ, RZ, R4 ;  /* 0x000000ffff0d7224 */ /* 0x000fe400078e0004 */
[----:B------:R-:W-:Y:S02]  /*1a790*/  IMAD.MOV.U32 R12, RZ, RZ, 0x5 ;  /* 0x00000005ff0c7424 */ /* 0x000fe400078e00ff */
[----:B------:R-:W-:-:S07]  /*1a7a0*/  IMAD.MOV.U32 R2, RZ, RZ, R14 ;  /* 0x000000ffff027224 */ /* 0x000fce00078e000e */
[----:B------:R-:W-:Y:S05]  /*1a7b0*/  WARPSYNC.COLLECTIVE R15, `(.L_x_10308) ;  /* 0x000000000f087348 */ /* 0x000fea0003c00000 */
[----:B------:R0:W1:Y:S02]  /*1a7c0*/  SHFL.IDX P6, R14, R13, R12, R11 ;  /* 0x0000000c0d0e7389 */ /* 0x00006400000c000b */
[----:B01----:R-:W-:Y:S01]  /*1a7d0*/  ENDCOLLECTIVE ;  /* 0x000000000000791b */ /* 0x003fe20003800000 */
.L_x_10308:
        /* <DEDUP_REMOVED lines=11> */
.L_x_10309:
[----:B------:R-:W-:Y:S02]  /*1a890*/  IMAD.MOV.U32 R13, RZ, RZ, R4 ;  /* 0x000000ffff0d7224 */ /* 0x000fe400078e0004 */
[----:B------:R-:W-:Y:S02]  /*1a8a0*/  IMAD.MOV.U32 R12, RZ, RZ, 0x6 ;  /* 0x00000006ff0c7424 */ /* 0x000fe400078e00ff */
[----:B------:R-:W-:-:S07]  /*1a8b0*/  IMAD.MOV.U32 R2, RZ, RZ, R14 ;  /* 0x000000ffff027224 */ /* 0x000fce00078e000e */
[----:B------:R-:W-:Y:S05]  /*1a8c0*/  WARPSYNC.COLLECTIVE R15, `(.L_x_10310) ;  /* 0x000000000f087348 */ /* 0x000fea0003c00000 */
[----:B------:R0:W1:Y:S02]  /*1a8d0*/  SHFL.IDX P6, R14, R13, R12, R11 ;  /* 0x0000000c0d0e7389 */ /* 0x00006400000c000b */
[----:B01----:R-:W-:Y:S01]  /*1a8e0*/  ENDCOLLECTIVE ;  /* 0x000000000000791b */ /* 0x003fe20003800000 */
.L_x_10310:
        /* <DEDUP_REMOVED lines=11> */
.L_x_10311:
[----:B------:R-:W-:Y:S02]  /*1a9a0*/  IMAD.MOV.U32 R13, RZ, RZ, R4 ;  /* 0x000000ffff0d7224 */ /* 0x000fe400078e0004 */
[----:B------:R-:W-:Y:S02]  /*1a9b0*/  IMAD.MOV.U32 R12, RZ, RZ, 0x7 ;  /* 0x00000007ff0c7424 */ /* 0x000fe400078e00ff */
[----:B------:R-:W-:-:S07]  /*1a9c0*/  IMAD.MOV.U32 R2, RZ, RZ, R14 ;  /* 0x000000ffff027224 */ /* 0x000fce00078e000e */
[----:B------:R-:W-:Y:S05]  /*1a9d0*/  WARPSYNC.COLLECTIVE R15, `(.L_x_10312) ;  /* 0x000000000f087348 */ /* 0x000fea0003c00000 */
[----:B------:R0:W1:Y:S02]  /*1a9e0*/  SHFL.IDX P6, R14, R13, R12, R11 ;  /* 0x0000000c0d0e7389 */ /* 0x00006400000c000b */
[----:B01----:R-:W-:Y:S01]  /*1a9f0*/  ENDCOLLECTIVE ;  /* 0x000000000000791b */ /* 0x003fe20003800000 */
.L_x_10312:
        /* <DEDUP_REMOVED lines=11> */
.L_x_10313:
[----:B------:R-:W-:Y:S02]  /*1aab0*/  IMAD.MOV.U32 R13, RZ, RZ, R8 ;  /* 0x000000ffff0d7224 */ /* 0x000fe400078e0008 */
[----:B------:R-:W-:Y:S02]  /*1aac0*/  IMAD.MOV.U32 R12, RZ, RZ, RZ ;  /* 0x000000ffff0c7224 */ /* 0x000fe400078e00ff */
[----:B------:R-:W-:-:S07]  /*1aad0*/  IMAD.MOV.U32 R9, RZ, RZ, R14 ;  /* 0x000000ffff097224 */ /* 0x000fce00078e000e */
[----:B------:R-:W-:Y:S05]  /*1aae0*/  WARPSYNC.COLLECTIVE R15, `(.L_x_10314) ;  /* 0x000000000f087348 */ /* 0x000fea0003c00000 */
[----:B------:R0:W1:Y:S02]  /*1aaf0*/  SHFL.IDX P6, R14, R13, R12, R11 ;  /* 0x0000000c0d0e7389 */ /* 0x00006400000c000b */
[----:B01----:R-:W-:Y:S01]  /*1ab00*/  ENDCOLLECTIVE ;  /* 0x000000000000791b */ /* 0x003fe20003800000 */
.L_x_10314:
        /* <DEDUP_REMOVED lines=11> */
.L_x_10315:
[----:B------:R-:W-:Y:S02]  /*1abc0*/  IMAD.MOV.U32 R13, RZ, RZ, R8 ;  /* 0x000000ffff0d7224 */ /* 0x000fe400078e0008 */
[----:B------:R-:W-:Y:S02]  /*1abd0*/  IMAD.MOV.U32 R12, RZ, RZ, 0x1 ;  /* 0x00000001ff0c7424 */ /* 0x000fe400078e00ff */
[----:B------:R-:W-:-:S07]  /*1abe0*/  IMAD.MOV.U32 R5, RZ, RZ, R14 ;  /* 0x000000ffff057224 */ /* 0x000fce00078e000e */
[----:B------:R-:W-:Y:S05]  /*1abf0*/  WARPSYNC.COLLECTIVE R15, `(.L_x_10316) ;  /* 0x000000000f087348 */ /* 0x000fea0003c00000 */
[----:B------:R0:W1:Y:S02]  /*1ac00*/  SHFL.IDX P6, R14, R13, R12, R11 ;  /* 0x0000000c0d0e7389 */ /* 0x00006400000c000b */
[----:B01----:R-:W-:Y:S01]  /*1ac10*/  ENDCOLLECTIVE ;  /* 0x000000000000791b */ /* 0x003fe20003800000 */
.L_x_10316:
        /* <DEDUP_REMOVED lines=11> */
.L_x_10317:
[----:B------:R-:W-:Y:S05]  /*1acd0*/  BRA `(.L_x_10318) ;  /* 0xffffff9c00247947 */ /* 0x000fea000383ffff */
.L_x_10164:
[----:B0-----:R0:W1:Y:S02]  /*1ace0*/  SYNCS.PHASECHK.TRANS64.TRYWAIT P2, [R0+URZ+0x22870], R3 ;  /* 0x02287003000075a7 */ /* 0x001064000804017f */
[----:B-1----:R-:W-:Y:S05]  /*1acf0*/  @!P2 NANOSLEEP.SYNCS 0x989680 ;  /* 0x009896800000a95d */ /* 0x002fea0003900000 */
[----:B------:R-:W1:Y:S02]  /*1ad00*/  @!P2 SYNCS.PHASECHK.TRANS64 P2, [R0+URZ+0x22870], R3 ;  /* 0x022870030000a5a7 */ /* 0x000e64000804007f */
[----:B-1----:R-:W-:Y:S05]  /*1ad10*/  @!P2 BRA `(.L_x_10164) ;  /* 0xfffffffc00f0a947 */ /* 0x002fea000383ffff */
[----:B------:R-:W-:Y:S05]  /*1ad20*/  BRA `(.L_x_10319) ;  /* 0xffffff9c00887947 */ /* 0x000fea000383ffff */
.L_x_10166:
[----:B0-----:R0:W1:Y:S02]  /*1ad30*/  SYNCS.PHASECHK.TRANS64.TRYWAIT P2, [R0+URZ+0x22860], R5 ;  /* 0x02286005000075a7 */ /* 0x001064000804017f */
[----:B-1----:R-:W-:Y:S05]  /*1ad40*/  @!P2 NANOSLEEP.SYNCS 0x989680 ;  /* 0x009896800000a95d */ /* 0x002fea0003900000 */
[----:B------:R-:W1:Y:S02]  /*1ad50*/  @!P2 SYNCS.PHASECHK.TRANS64 P2, [R0+URZ+0x22860], R5 ;  /* 0x022860050000a5a7 */ /* 0x000e64000804007f */
[----:B-1----:R-:W-:Y:S05]  /*1ad60*/  @!P2 BRA `(.L_x_10166) ;  /* 0xfffffffc00f0a947 */ /* 0x002fea000383ffff */
[----:B------:R-:W-:Y:S05]  /*1ad70*/  BRA `(.L_x_10320) ;  /* 0xffffff9c00987947 */ /* 0x000fea000383ffff */
.L_x_10174:
[----:B0-----:R0:W2:Y:S02]  /*1ad80*/  SYNCS.PHASECHK.TRANS64.TRYWAIT P1, [R2+URZ+0x22870], R3 ;  /* 0x02287003020075a7 */ /* 0x0010a4000802017f */
[----:B--2---:R-:W-:Y:S05]  /*1ad90*/  @!P1 NANOSLEEP.SYNCS 0x989680 ;  /* 0x009896800000995d */ /* 0x004fea0003900000 */
[----:B------:R-:W2:Y:S02]  /*1ada0*/  @!P1 SYNCS.PHASECHK.TRANS64 P1, [R2+URZ+0x22870], R3 ;  /* 0x02287003020095a7 */ /* 0x000ea4000802007f */
[----:B--2---:R-:W-:Y:S05]  /*1adb0*/  @!P1 BRA `(.L_x_10174) ;  /* 0xfffffffc00f09947 */ /* 0x004fea000383ffff */
[----:B------:R-:W-:Y:S05]  /*1adc0*/  BRA `(.L_x_10321) ;  /* 0xffffffa4008c7947 */ /* 0x000fea000383ffff */
.L_x_10176:
[----:B0-----:R0:W1:Y:S02]  /*1add0*/  SYNCS.PHASECHK.TRANS64.TRYWAIT P1, [R2+URZ+0x22860], R3 ;  /* 0x02286003020075a7 */ /* 0x001064000802017f */
[----:B-1----:R-:W-:Y:S05]  /*1ade0*/  @!P1 NANOSLEEP.SYNCS 0x989680 ;  /* 0x009896800000995d */ /* 0x002fea0003900000 */
[----:B------:R-:W1:Y:S02]  /*1adf0*/  @!P1 SYNCS.PHASECHK.TRANS64 P1, [R2+URZ+0x22860], R3 ;  /* 0x02286003020095a7 */ /* 0x000e64000802007f */
[----:B-1----:R-:W-:Y:S05]  /*1ae00*/  @!P1 BRA `(.L_x_10176) ;  /* 0xfffffffc00f09947 */ /* 0x002fea000383ffff */
[----:B------:R-:W-:Y:S05]  /*1ae10*/  BRA `(.L_x_10322) ;  /* 0xffffffa400987947 */ /* 0x000fea000383ffff */
.L_x_10190:
[----:B0-----:R0:W1:Y:S02]  /*1ae20*/  SYNCS.PHASECHK.TRANS64.TRYWAIT P0, [R5+URZ+0x22820], R0 ;  /* 0x02282000050075a7 */ /* 0x001064000800017f */
[----:B-1----:R-:W-:Y:S05]  /*1ae30*/  @!P0 NANOSLEEP.SYNCS 0x989680 ;  /* 0x009896800000895d */ /* 0x002fea0003900000 */
[----:B------:R-:W1:Y:S02]  /*1ae40*/  @!P0 SYNCS.PHASECHK.TRANS64 P0, [R5+URZ+0x22820], R0 ;  /* 0x02282000050085a7 */ /* 0x000e64000800007f */
[----:B-1----:R-:W-:Y:S05]  /*1ae50*/  @!P0 BRA `(.L_x_10190) ;  /* 0xfffffffc00f08947 */ /* 0x002fea000383ffff */
[----:B------:R-:W-:Y:S05]  /*1ae60*/  BRA `(.L_x_10323) ;  /* 0xffffffbc00987947 */ /* 0x000fea000383ffff */
.L_x_10191:
        /* <DEDUP_REMOVED lines=11> */
.L_x_10325:
[----:B------:R-:W-:Y:S05]  /*1af20*/  BSYNC B0 ;  /* 0x0000000000007941 */ /* 0x000fea0003800000 */
.L_x_10324:
[----:B------:R-:W-:Y:S05]  /*1af30*/  BRA `(.L_x_10326) ;  /* 0xffffffbc00807947 */ /* 0x000fea000383ffff */
.L_x_10194:
[----:B------:R-:W-:Y:S01]  /*1af40*/  BSSY B1, `(.L_x_10327) ;  /* 0x0000006000017945 */ /* 0x000fe20003800000 */
[----:B------:R-:W-:-:S07]  /*1af50*/  IMAD.MOV.U32 R15, RZ, RZ, -0x1 ;  /* 0xffffffffff0f7424 */ /* 0x000fce00078e00ff */
[----:B0-----:R-:W-:Y:S05]  /*1af60*/  WARPSYNC.COLLECTIVE R15, `(.L_x_10328) ;  /* 0x000000000f0c7348 */ /* 0x001fea0003c00000 */
[----:B------:R-:W-:Y:S02]  /*1af70*/  ELECT P6, UR62, PT ;  /* 0x00000000003e782f */ /* 0x000fe400038c0000 */
[----:B------:R-:W-:Y:S01]  /*1af80*/  MOV R14, UR62 ;  /* 0x0000003e000e7c02 */ /* 0x000fe20008000f00 */
[----:B0-----:R-:W-:Y:S10]  /*1af90*/  ENDCOLLECTIVE ;  /* 0x000000000000791b */ /* 0x001ff40003800000 */
.L_x_10328:
[----:B------:R-:W-:Y:S05]  /*1afa0*/  BSYNC B1 ;  /* 0x0000000000017941 */ /* 0x000fea0003800000 */
.L_x_10327:
[----:B------:R-:W-:Y:S05]  /*1afb0*/  BRA `(.L_x_10329) ;  /* 0xffffffbc00787947 */ /* 0x000fea000383ffff */
.L_x_10196:
[----:B0-----:R0:W1:Y:S02]  /*1afc0*/  SYNCS.PHASECHK.TRANS64.TRYWAIT P1, [R3+URZ+0x22840], R2 ;  /* 0x02284002030075a7 */ /* 0x001064000802017f */
[----:B-1----:R-:W-:Y:S05]  /*1afd0*/  @!P1 NANOSLEEP.SYNCS 0x989680 ;  /* 0x009896800000995d */ /* 0x002fea0003900000 */
[----:B------:R-:W1:Y:S02]  /*1afe0*/  @!P1 SYNCS.PHASECHK.TRANS64 P1, [R3+URZ+0x22840], R2 ;  /* 0x02284002030095a7 */ /* 0x000e64000802007f */
[----:B-1----:R-:W-:Y:S05]  /*1aff0*/  @!P1 BRA `(.L_x_10196) ;  /* 0xfffffffc00f09947 */ /* 0x002fea000383ffff */
[----:B------:R-:W-:Y:S05]  /*1b000*/  BRA `(.L_x_10330) ;  /* 0xffffffbc00987947 */ /* 0x000fea000383ffff */
.L_x_10198:
[----:B-1----:R1:W2:Y:S02]  /*1b010*/  SYNCS.PHASECHK.TRANS64.TRYWAIT P1, [R31+URZ+0x22840], R0 ;  /* 0x022840001f0075a7 */ /* 0x0022a4000802017f */
[----:B--2---:R-:W-:Y:S05]  /*1b020*/  @!P1 NANOSLEEP.SYNCS 0x989680 ;  /* 0x009896800000995d */ /* 0x004fea0003900000 */
[----:B------:R-:W2:Y:S02]  /*1b030*/  @!P1 SYNCS.PHASECHK.TRANS64 P1, [R31+URZ+0x22840], R0 ;  /* 0x022840001f0095a7 */ /* 0x000ea4000802007f */
[----:B--2---:R-:W-:Y:S05]  /*1b040*/  @!P1 BRA `(.L_x_10198) ;  /* 0xfffffffc00f09947 */ /* 0x004fea000383ffff */
[----:B------:R-:W-:Y:S05]  /*1b050*/  BRA `(.L_x_10331) ;  /* 0xffffffbc00a47947 */ /* 0x000fea000383ffff */
.L_x_10200:
[----:B--2---:R2:W3:Y:S02]  /*1b060*/  SYNCS.PHASECHK.TRANS64.TRYWAIT P1, [R3+URZ+0x22860], R2 ;  /* 0x02286002030075a7 */ /* 0x0044e4000802017f */
[----:B---3--:R-:W-:Y:S05]  /*1b070*/  @!P1 NANOSLEEP.SYNCS 0x989680 ;  /* 0x009896800000995d */ /* 0x008fea0003900000 */
[----:B------:R-:W3:Y:S02]  /*1b080*/  @!P1 SYNCS.PHASECHK.TRANS64 P1, [R3+URZ+0x22860], R2 ;  /* 0x02286002030095a7 */ /* 0x000ee4000802007f */
[----:B---3--:R-:W-:Y:S05]  /*1b090*/  @!P1 BRA `(.L_x_10200) ;  /* 0xfffffffc00f09947 */ /* 0x008fea000383ffff */
[----:B------:R-:W-:Y:S05]  /*1b0a0*/  BRA `(.L_x_10332) ;  /* 0xffffffbc00a07947 */ /* 0x000fea000383ffff */
.L_x_10202:
[----:B---3--:R3:W4:Y:S02]  /*1b0b0*/  SYNCS.PHASECHK.TRANS64.TRYWAIT P1, [R31+URZ+0x22860], R0 ;  /* 0x022860001f0075a7 */ /* 0x008724000802017f */
[----:B----4-:R-:W-:Y:S05]  /*1b0c0*/  @!P1 NANOSLEEP.SYNCS 0x989680 ;  /* 0x009896800000995d */ /* 0x010fea0003900000 */
[----:B------:R-:W4:Y:S02]  /*1b0d0*/  @!P1 SYNCS.PHASECHK.TRANS64 P1, [R31+URZ+0x22860], R0 ;  /* 0x022860001f0095a7 */ /* 0x000f24000802007f */
[----:B----4-:R-:W-:Y:S05]  /*1b0e0*/  @!P1 BRA `(.L_x_10202) ;  /* 0xfffffffc00f09947 */ /* 0x010fea000383ffff */
[----:B------:R-:W-:Y:S05]  /*1b0f0*/  BRA `(.L_x_10333) ;  /* 0xffffffbc009c7947 */ /* 0x000fea000383ffff */
.L_x_10204:
[----:B----4-:R4:W0:Y:S02]  /*1b100*/  SYNCS.PHASECHK.TRANS64.TRYWAIT P1, [R3+URZ+0x22880], R2 ;  /* 0x02288002030075a7 */ /* 0x010824000802017f */
[----:B0-----:R-:W-:Y:S05]  /*1b110*/  @!P1 NANOSLEEP.SYNCS 0x989680 ;  /* 0x009896800000995d */ /* 0x001fea0003900000 */
[----:B------:R-:W0:Y:S02]  /*1b120*/  @!P1 SYNCS.PHASECHK.TRANS64 P1, [R3+URZ+0x22880], R2 ;  /* 0x02288002030095a7 */ /* 0x000e24000802007f */
[----:B0-----:R-:W-:Y:S05]  /*1b130*/  @!P1 BRA `(.L_x_10204) ;  /* 0xfffffffc00f09947 */ /* 0x001fea000383ffff */
[----:B------:R-:W-:Y:S05]  /*1b140*/  BRA `(.L_x_10334) ;  /* 0xffffffbc00987947 */ /* 0x000fea000383ffff */
.L_x_10335:
        /* <DEDUP_REMOVED lines=11> */
.L_x_16291:


//--------------------- .text._ZN7cutlass13device_kernelIN5flash11enable_sm90INS1_16FlashAttnFwdSm90INS1_25CollectiveMainloopFwdSm90ILi2EN4cute5tupleIJNS5_1CILi1EEES8_S8_EEENS6_IJNS7_ILi128EEENS7_ILi160EEESA_EEELi128ENS_12float_e4m3_tEfNS_4arch4Sm90ELb1ELb0ELb0ELb1ELb1ELb1ELb0ELb1ELb1ELb1ELb1ELb0EEENS1_21CollectiveEpilogueFwdINS6_IJSA_SA_SB_EEES9_NS_10bfloat16_tESF_Li256ELb1ELb1ELb1ELb1EEENS1_36VarlenDynamicPersistentTileSchedulerILi128ELi160ELi256ELi128ELb1ELb1ELb1ELb1ELb1ELb1EEEEEEEEEvNT_6ParamsE --------------------------
	.section	.text._ZN7cutlass13device_kernelIN5flash11enable_sm90INS1_16FlashAttnFwdSm90INS1_25CollectiveMainloopFwdSm90ILi2EN4cute5tupleIJNS5_1CILi1EEES8_S8_EEENS6_IJNS7_ILi128EEENS7_ILi160EEESA_EEELi128ENS_12float_e4m3_tEfNS_4arch4Sm90ELb1ELb0ELb0ELb1ELb1ELb1ELb0ELb1ELb1ELb1ELb1ELb0EEENS1_21CollectiveEpilogueFwdINS6_IJSA_SA_SB_EEES9_NS_10bfloat16_tESF_Li256ELb1ELb1ELb1ELb1EEENS1_36VarlenDynamicPersistentTileSchedulerILi128ELi160ELi256ELi128ELb1ELb1ELb1ELb1ELb1ELb1EEEEEEEEEvNT_6ParamsE,"ax",@progbits
	.align	128
.text._ZN7cutlass13device_kernelIN5flash11enable_sm90INS1_16FlashAttnFwdSm90INS1_25CollectiveMainloopFwdSm90ILi2EN4cute5tupleIJNS5_1CILi1EEES8_S8_EEENS6_IJNS7_ILi128EEENS7_ILi160EEESA_EEELi128ENS_12float_e4m3_tEfNS_4arch4Sm90ELb1ELb0ELb0ELb1ELb1ELb1ELb0ELb1ELb1ELb1ELb1ELb0EEENS1_21CollectiveEpilogueFwdINS6_IJSA_SA_SB_EEES9_NS_10bfloat16_tESF_Li256ELb1ELb1ELb1ELb1EEENS1_36VarlenDynamicPersistentTileSchedulerILi128ELi160ELi256ELi128ELb1ELb1ELb1ELb1ELb1ELb1EEEEEEEEEvNT_6ParamsE:
        .type           _ZN7cutlass13device_kernelIN5flash11enable_sm90INS1_16FlashAttnFwdSm90INS1_25CollectiveMainloopFwdSm90ILi2EN4cute5tupleIJNS5_1CILi1EEES8_S8_EEENS6_IJNS7_ILi128EEENS7_ILi160EEESA_EEELi128ENS_12float_e4m3_tEfNS_4arch4Sm90ELb1ELb0ELb0ELb1ELb1ELb1ELb0ELb1ELb1ELb1ELb1ELb0EEENS1_21CollectiveEpilogueFwdINS6_IJSA_SA_SB_EEES9_NS_10bfloat16_tESF_Li256ELb1ELb1ELb1ELb1EEENS1_36VarlenDynamicPersistentTileSchedulerILi128ELi160ELi256ELi128ELb1ELb1ELb1ELb1ELb1ELb1EEEEEEEEEvNT_6ParamsE,@function
        .size           _ZN7cutlass13device_kernelIN5flash11enable_sm90INS1_16FlashAttnFwdSm90INS1_25CollectiveMainloopFwdSm90ILi2EN4cute5tupleIJNS5_1CILi1EEES8_S8_EEENS6_IJNS7_ILi128EEENS7_ILi160EEESA_EEELi128ENS_12float_e4m3_tEfNS_4arch4Sm90ELb1ELb0ELb0ELb1ELb1ELb1ELb0ELb1ELb1ELb1ELb1ELb0EEENS1_21CollectiveEpilogueFwdINS6_IJSA_SA_SB_EEES9_NS_10bfloat16_tESF_Li256ELb1ELb1ELb1ELb1EEENS1_36VarlenDynamicPersistentTileSchedulerILi128ELi160ELi256ELi128ELb1ELb1ELb1ELb1ELb1ELb1EEEEEEEEEvNT_6ParamsE,(.L_x_16292 - _ZN7cutlass13device_kernelIN5flash11enable_sm90INS1_16FlashAttnFwdSm90INS1_25CollectiveMainloopFwdSm90ILi2EN4cute5tupleIJNS5_1CILi1EEES8_S8_EEENS6_IJNS7_ILi128EEENS7_ILi160EEESA_EEELi128ENS_12float_e4m3_tEfNS_4arch4Sm90ELb1ELb0ELb0ELb1ELb1ELb1ELb0ELb1ELb1ELb1ELb1ELb0EEENS1_21CollectiveEpilogueFwdINS6_IJSA_SA_SB_EEES9_NS_10bfloat16_tESF_Li256ELb1ELb1ELb1ELb1EEENS1_36VarlenDynamicPersistentTileSchedulerILi128ELi160ELi256ELi128ELb1ELb1ELb1ELb1ELb1ELb1EEEEEEEEEvNT_6ParamsE)
        .other          _ZN7cutlass13device_kernelIN5flash11enable_sm90INS1_16FlashAttnFwdSm90INS1_25CollectiveMainloopFwdSm90ILi2EN4cute5tupleIJNS5_1CILi1EEES8_S8_EEENS6_IJNS7_ILi128EEENS7_ILi160EEESA_EEELi128ENS_12float_e4m3_tEfNS_4arch4Sm90ELb1ELb0ELb0ELb1ELb1ELb1ELb0ELb1ELb1ELb1ELb1ELb0EEENS1_21CollectiveEpilogueFwdINS6_IJSA_SA_SB_EEES9_NS_10bfloat16_tESF_Li256ELb1ELb1ELb1ELb1EEENS1_36VarlenDynamicPersistentTileSchedulerILi128ELi160ELi256ELi128ELb1ELb1ELb1ELb1ELb1ELb1EEEEEEEEEvNT_6ParamsE,@"STO_CUDA_ENTRY STV_DEFAULT"
_ZN7cutlass13device_kernelIN5flash11enable_sm90INS1_16FlashAttnFwdSm90INS1_25CollectiveMainloopFwdSm90ILi2EN4cute5tupleIJNS5_1CILi1EEES8_S8_EEENS6_IJNS7_ILi128EEENS7_ILi160EEESA_EEELi128ENS_12float_e4m3_tEfNS_4arch4Sm90ELb1ELb0ELb0ELb1ELb1ELb1ELb0ELb1ELb1ELb1ELb1ELb0EEENS1_21CollectiveEpilogueFwdINS6_IJSA_SA_SB_EEES9_NS_10bfloat16_tESF_Li256ELb1ELb1ELb1ELb1EEENS1_36VarlenDynamicPersistentTileSchedulerILi128ELi160ELi256ELi128ELb1ELb1ELb1ELb1ELb1ELb1EEEEEEEEEvNT_6ParamsE:
        /* <DEDUP_REMOVED lines=18> */
.L_x_10337:
[----:B------:R-:W-:Y:S05]  /*0120*/  BSYNC B0 ;  /* 0x0000000000007941 */ /* 0x000fea0003800000 */
.L_x_10336:
        /* <DEDUP_REMOVED lines=41> */
.L_x_10338:
        /* <DEDUP_REMOVED lines=22> */
.L_x_10339:
        /* <DEDUP_REMOVED lines=18> */
.L_x_10340:
        /* <DEDUP_REMOVED lines=22> */
.L_x_10341:
        /* <DEDUP_REMOVED lines=23> */
.L_x_10342:
        /* <DEDUP_REMOVED lines=10> */
.L_x_10345:
        /* <DEDUP_REMOVED lines=17> */
[----:B------:R-:W-:Y:S01]  /*0ac0*/  IMAD.U32 R2, RZ, RZ, UR5 ;  /* 0x00000005ff027e24 */ /* 0x000fe2000f8e00ff */
[----:B------:R-:W-:Y:S06]  /*0ad0*/  BAR.ARV 0x4, 0x180 ;  /* 0x0106000000007b1d */ /* 0x000fec0000002000 */
[----:B------:R3:W-:Y:S01]  /*0ae0*/  STL [R1+0x4], R2 ;  /* 0x0000040201007387 */ /* 0x0007e20000100800 */
[----:B--2---:R-:W-:-:S04]  /*0af0*/  LOP3.LUT R0, R0, 0xffffffef, RZ, 0xc0, !PT ;  /* 0xffffffef00007812 */ /* 0x004fc800078ec0ff */
[----:B------:R-:W-:-:S05]  /*0b00*/  @P0 LOP3.LUT R0, R0, 0x10, RZ, 0xfc, !PT ;  /* 0x0000001000000812 */ /* 0x000fca00078efcff */
[----:B------:R3:W-:Y:S01]  /*0b10*/  STL [R1], R0 ;  /* 0x0000000001007387 */ /* 0x0007e20000100800 */
[----:B-1----:R-:W-:-:S13]  /*0b20*/  ISETP.GE.AND P0, PT, R15, UR4, PT ;  /* 0x000000040f007c0c */ /* 0x002fda000bf06270 */
[----:B---3--:R-:W-:Y:S05]  /*0b30*/  @P0 BRA `(.L_x_10346) ;  /* 0x0000026800540947 */ /* 0x008fea0003800000 */
[----:B------:R-:W2:Y:S01]  /*0b40*/  LDL R2, [R1+0x4c] ;  /* 0x00004c0001027983 */ /* 0x000ea20000100800 */
[----:B------:R-:W-:Y:S02]  /*0b50*/  CS2R R188, SRZ ;  /* 0x0000000000bc7805 */ /* 0x000fe4000001ff00 */
[----:B------:R-:W-:Y:S01]  /*0b60*/  CS2R R194, SRZ ;  /* 0x0000000000c27805 */ /* 0x000fe2000001ff00 */
[----:B------:R-:W1:Y:S02]  /*0b70*/  S2R R0, SR_TID.X ;  /* 0x0000000000007919 */ /* 0x000e640000002100 */
[----:B-1----:R-:W-:-:S05]  /*0b80*/  VIADD R16, R0, 0xffffff80 ;  /* 0xffffff8000107836 */ /* 0x002fca0000000000 */
[----:B------:R-:W-:Y:S02]  /*0b90*/  SHF.R.S32.HI R0, RZ, 0x1f, R16 ;  /* 0x0000001fff007819 */ /* 0x000fe40000011410 */
[----:B--2---:R-:W-:Y:S02]  /*0ba0*/  R2UR UR4, R2 ;  /* 0x00000000020472ca */ /* 0x004fe400000e0000 */
[----:B------:R-:W-:-:S04]  /*0bb0*/  LEA.HI R2, R0, R16, RZ, 0x7 ;  /* 0x0000001000027211 */ /* 0x000fc800078f38ff */
[----:B0-----:R-:W-:Y:S02]  /*0bc0*/  LOP3.LUT R3, R2, 0xffffff80, RZ, 0xc0, !PT ;  /* 0xffffff8002037812 */ /* 0x001fe400078ec0ff */
[----:B------:R-:W-:-:S03]  /*0bd0*/  SHF.R.S32.HI R10, RZ, 0x7, R2 ;  /* 0x00000007ff0a7819 */ /* 0x000fc60000011402 */
[----:B------:R-:W-:Y:S02]  /*0be0*/  IMAD.IADD R12, R16, 0x1, -R3 ;  /* 0x00000001100c7824 */ /* 0x000fe400078e0a03 */
[----:B------:R-:W-:-:S03]  /*0bf0*/  ULOP3.LUT UR4, UR4, 0x1, URZ, 0xfc, !UPT ;  /* 0x0000000104047892 */ /* 0x000fc6000f8efc3f */
[----:B------:R-:W-:-:S04]  /*0c00*/  SHF.R.S32.HI R8, RZ, 0x1f, R12 ;  /* 0x0000001fff087819 */ /* 0x000fc8000001140c */
[CC--:B------:R-:W-:Y:S02]  /*0c10*/  LEA.HI R9, R8.reuse, R12.reuse, RZ, 0x2 ;  /* 0x0000000c08097211 */ /* 0x0c0fe400078f10ff */
[----:B------:R-:W-:Y:S02]  /*0c20*/  LEA.HI R8, R8, R12, RZ, 0x5 ;  /* 0x0000000c08087211 */ /* 0x000fe400078f28ff */
[--C-:B------:R-:W-:Y:S02]  /*0c30*/  SHF.R.S32.HI R5, RZ, 0x2, R9.reuse ;  /* 0x00000002ff057819 */ /* 0x100fe40000011409 */
[----:B------:R-:W-:Y:S02]  /*0c40*/  SHF.R.S32.HI R4, RZ, 0x1f, R9 ;  /* 0x0000001fff047819 */ /* 0x000fe40000011409 */
[----:B------:R-:W-:Y:S02]  /*0c50*/  SHF.R.S32.HI R8, RZ, 0x5, R8 ;  /* 0x00000005ff087819 */ /* 0x000fe40000011408 */
[----:B------:R-:W-:-:S02]  /*0c60*/  LEA.HI R3, R4, R5, RZ, 0x3 ;  /* 0x0000000504037211 */ /* 0x000fc400078f18ff */
[CC--:B------:R-:W-:Y:S02]  /*0c70*/  LEA.HI R4, R0.reuse, R16.reuse, RZ, 0x4 ;  /* 0x0000001000047211 */ /* 0x0c0fe400078f20ff */
[----:B------:R-:W-:Y:S02]  /*0c80*/  LOP3.LUT R6, R3, 0xfffffff8, RZ, 0xc0, !PT ;  /* 0xfffffff803067812 */ /* 0x000fe400078ec0ff */
[----:B------:R-:W-:Y:S02]  /*0c90*/  LEA.HI R3, R0, R16, RZ, 0x5 ;  /* 0x0000001000037211 */ /* 0x000fe400078f28ff */
[----:B------:R-:W-:Y:S01]  /*0ca0*/  SHF.R.S32.HI R7, RZ, 0x4, R4 ;  /* 0x00000004ff077819 */ /* 0x000fe20000011404 */
[----:B------:R-:W-:Y:S01]  /*0cb0*/  IMAD.IADD R11, R5, 0x1, -R6 ;  /* 0x00000001050b7824 */ /* 0x000fe200078e0a06 */
[C---:B------:R-:W-:Y:S01]  /*0cc0*/  LOP3.LUT R5, R4.reuse, 0x3fffff0, RZ, 0xc0, !PT ;  /* 0x03fffff004057812 */ /* 0x040fe200078ec0ff */
[----:B------:R-:W-:Y:S01]  /*0cd0*/  IMAD.SHL.U32 R3, R3, 0x20, RZ ;  /* 0x0000002003037824 */ /* 0x000fe200078e00ff */
[----:B------:R-:W-:Y:S01]  /*0ce0*/  LEA.HI R4, R4, R7, RZ, 0x1 ;  /* 0x0000000704047211 */ /* 0x000fe200078f08ff */
[----:B------:R-:W-:Y:S01]  /*0cf0*/  IMAD R11, R8, 0x10, R11 ;  /* 0x00000010080b7824 */ /* 0x000fe200078e020b */
[----:B------:R-:W-:Y:S01]  /*0d00*/  LEA.HI R6, R2, R10, RZ, 0x1 ;  /* 0x0000000a02067211 */ /* 0x000fe200078f08ff */
[----:B------:R-:W-:Y:S01]  /*0d10*/  IMAD.IADD R2, R16, 0x1, -R5 ;  /* 0x0000000110027824 */ /* 0x000fe200078e0a05 */
[----:B------:R-:W-:-:S02]  /*0d20*/  LOP3.LUT R4, R4, 0x1ffffffe, RZ, 0xc0, !PT ;  /* 0x1ffffffe04047812 */ /* 0x000fc400078ec0ff */
[----:B------:R-:W-:Y:S02]  /*0d30*/  LOP3.LUT R205, R3, 0xfffffc00, RZ, 0xc0, !PT ;  /* 0xfffffc0003cd7812 */ /* 0x000fe400078ec0ff */
[----:B------:R-:W-:Y:S01]  /*0d40*/  LOP3.LUT R6, R6, 0x3fffffe, RZ, 0xc0, !PT ;  /* 0x03fffffe06067812 */ /* 0x000fe200078ec0ff */
[----:B------:R-:W-:Y:S01]  /*0d50*/  IMAD.IADD R4, R7, 0x1, -R4 ;  /* 0x0000000107047824 */ /* 0x000fe200078e0a04 */
[----:B------:R-:W-:Y:S01]  /*0d60*/  MOV R5, R13 ;  /* 0x0000000d00057202 */ /* 0x000fe20000000f00 */
[----:B------:R-:W-:Y:S01]  /*0d70*/  IMAD R3, R2, 0x40, R205 ;  /* 0x0000004002037824 */ /* 0x000fe200078e02cd */
[----:B------:R-:W-:Y:S01]  /*0d80*/  LOP3.LUT R9, R9, 0x7ffffffc, RZ, 0xc0, !PT ;  /* 0x7ffffffc09097812 */ /* 0x000fe200078ec0ff */
[----:B------:R-:W-:Y:S02]  /*0d90*/  IMAD.IADD R6, R10, 0x1, -R6 ;  /* 0x000000010a067824 */ /* 0x000fe400078e0a06 */
[----:B------:R-:W-:Y:S02]  /*0da0*/  IMAD R2, R4, 0x8, R3 ;  /* 0x0000000804027824 */ /* 0x000fe400078e0203 */
[----:B------:R-:W-:-:S02]  /*0db0*/  IMAD R8, R6, 0x40, R11 ;  /* 0x0000004006087824 */ /* 0x000fc400078e020b */
[----:B------:R-:W-:Y:S01]  /*0dc0*/  IMAD.U32 R3, RZ, RZ, UR4 ;  /* 0x00000004ff037e24 */ /* 0x000fe2000f8e00ff */
[----:B------:R0:W-:Y:S01]  /*0dd0*/  STL [R1+0x48], R2 ;  /* 0x0000480201007387 */ /* 0x0001e20000100800 */
[----:B------:R-:W-:Y:S01]  /*0de0*/  UMOV UR4, URZ ;  /* 0x0000003f00047c82 */ /* 0x000fe20008000000 */
[----:B------:R-:W-:Y:S02]  /*0df0*/  IMAD.IADD R9, R12, 0x1, -R9 ;  /* 0x000000010c097824 */ /* 0x000fe400078e0a09 */
[----:B------:R-:W-:Y:S01]  /*0e00*/  STL [R1+0x44], R8 ;  /* 0x0000440801007387 */ /* 0x000fe20000100800 */
[----:B------:R-:W-:Y:S02]  /*0e10*/  IMAD.MOV.U32 R7, RZ, RZ, R15 ;  /* 0x000000ffff077224 */ /* 0x000fe400078e000f */
[----:B------:R-:W-:Y:S01]  /*0e20*/  IMAD.SHL.U32 R200, R9, 0x2, RZ ;  /* 0x0000000209c87824 */ /* 0x000fe200078e00ff */
[----:B------:R1:W-:Y:S01]  /*0e30*/  STL [R1+0x8], R3 ;  /* 0x0000080301007387 */ /* 0x0003e20000100800 */
[----:B------:R-:W-:Y:S01]  /*0e40*/  IMAD.MOV.U32 R6, RZ, RZ, R14 ;  /* 0x000000ffff067224 */ /* 0x000fe200078e000e */
[----:B0-----:R-:W-:Y:S01]  /*0e50*/  LEA.HI R2, R0, R16, RZ, 0x2 ;  /* 0x0000001000027211 */ /* 0x001fe200078f10ff */
[----:B------:R-:W-:-:S02]  /*0e60*/  VIADD R15, R200, 0x28 ;  /* 0x00000028c80f7836 */ /* 0x000fc40000000000 */
[C---:B------:R-:W-:Y:S01]  /*0e70*/  VIADD R12, R200.reuse, 0x40 ;  /* 0x00000040c80c7836 */ /* 0x040fe20000000000 */
[--C-:B------:R-:W-:Y:S01]  /*0e80*/  SHF.R.S32.HI R191, RZ, 0x2, R2.reuse ;  /* 0x00000002ffbf7819 */ /* 0x100fe20000011402 */
[C---:B------:R-:W-:Y:S02]  /*0e90*/  VIADD R20, R200.reuse, 0x20 ;  /* 0x00000020c8147836 */ /* 0x040fe40000000000 */
[----:B------:R-:W-:Y:S01]  /*0ea0*/  VIADD R14, R200, 0x30 ;  /* 0x00000030c80e7836 */ /* 0x000fe20000000000 */
[----:B-1----:R-:W-:Y:S01]  /*0eb0*/  LEA.HI R3, R0, R16, RZ, 0x3 ;  /* 0x0000001000037211 */ /* 0x002fe200078f18ff */
[C---:B------:R-:W-:Y:S01]  /*0ec0*/  VIADD R13, R191.reuse, 0x40 ;  /* 0x00000040bf0d7836 */ /* 0x040fe20000000000 */
[----:B------:R-:W-:Y:S01]  /*0ed0*/  LOP3.LUT R0, R2, 0xfffffffc, RZ, 0xc0, !PT ;  /* 0xfffffffc02007812 */ /* 0x000fe200078ec0ff */
[----:B------:R-:W-:Y:S01]  /*0ee0*/  VIADD R11, R191, 0x80 ;  /* 0x00000080bf0b7836 */ /* 0x000fe20000000000 */
[----:B------:R-:W-:Y:S01]  /*0ef0*/  LOP3.LUT R212, R3, 0xfffffff8, RZ, 0xc0, !PT ;  /* 0xfffffff803d47812 */ /* 0x000fe200078ec0ff */
[----:B------:R-:W-:Y:S01]  /*0f00*/  IMAD.SHL.U32 R201, R13, 0x80, RZ ;  /* 0x000000800dc97824 */ /* 0x000fe200078e00ff */
[----:B------:R-:W-:Y:S01]  /*0f10*/  SHF.R.S32.HI R2, RZ, 0x1f, R2 ;  /* 0x0000001fff027819 */ /* 0x000fe20000011402 */
[C---:B------:R-:W-:Y:S01]  /*0f20*/  IMAD.IADD R10, R16.reuse, 0x1, -R0 ;  /* 0x00000001100a7824 */ /* 0x040fe200078e0a00 */
[----:B------:R-:W-:Y:S01]  /*0f30*/  SHF.R.S32.HI R3, RZ, 0x3, R3 ;  /* 0x00000003ff037819 */ /* 0x000fe20000011403 */
[----:B------:R-:W-:Y:S01]  /*0f40*/  IMAD.IADD R212, R16, 0x1, -R212 ;  /* 0x0000000110d47824 */ /* 0x000fe200078e0ad4 */
[----:B------:R-:W-:Y:S01]  /*0f50*/  SHF.R.S32.HI R3, RZ, 0x1f, R13 ;  /* 0x0000001fff037819 */ /* 0x000fe2000001140d */
[----:B------:R-:W-:Y:S01]  /*0f60*/  IMAD.SHL.U32 R16, R10, 0x10, RZ ;  /* 0x000000100a107824 */ /* 0x000fe200078e00ff */
[----:B------:R-:W-:Y:S01]  /*0f70*/  LEA.HI R2, R2, R191, RZ, 0x3 ;  /* 0x000000bf02027211 */ /* 0x000fe200078f18ff */
[----:B------:R-:W-:Y:S01]  /*0f80*/  IMAD.SHL.U32 R203, R212, 0x8, RZ ;  /* 0x00000008d4cb7824 */ /* 0x000fe200078e00ff */
[C---:B------:R-:W-:Y:S01]  /*0f90*/  LEA.HI R0, R10.reuse, R10, RZ, 0x1 ;  /* 0x0000000a0a007211 */ /* 0x040fe200078f08ff */
[----:B------:R-:W-:Y:S01]  /*0fa0*/  IMAD.SHL.U32 R22, R10, 0x8, RZ ;  /* 0x000000080a167824 */ /* 0x000fe200078e00ff */
[----:B------:R-:W-:Y:S01]  /*0fb0*/  LEA.HI R3, R3, R13, RZ, 0x3 ;  /* 0x0000000d03037211 */ /* 0x000fe200078f18ff */
[----:B------:R-:W-:Y:S01]  /*0fc0*/  VIADD R211, R203, 0x40 ;  /* 0x00000040cbd37836 */ /* 0x000fe20000000000 */
[----:B------:R-:W-:Y:S01]  /*0fd0*/  LOP3.LUT R2, R2, 0xfffffff8, RZ, 0xc0, !PT ;  /* 0xfffffff802027812 */ /* 0x000fe200078ec0ff */
[----:B------:R-:W-:Y:S01]  /*0fe0*/  IMAD.SHL.U32 R202, R11, 0x80, RZ ;  /* 0x000000800bca7824 */ /* 0x000fe200078e00ff */
[----:B------:R-:W-:Y:S01]  /*0ff0*/  LOP3.LUT R0, R0, 0x1ffffffe, RZ, 0xc0, !PT ;  /* 0x1ffffffe00007812 */ /* 0x000fe200078ec0ff */
[----:B------:R-:W-:Y:S01]  /*1000*/  IMAD.SHL.U32 R3, R3, 0x80, RZ ;  /* 0x0000008003037824 */ /* 0x000fe200078e00ff */
[----:B------:R-:W-:Y:S01]  /*1010*/  LOP3.LUT R201, R201, 0x380, RZ, 0xc0, !PT ;  /* 0x00000380c9c97812 */ /* 0x000fe200078ec0ff */
[----:B------:R-:W-:Y:S01]  /*1020*/  IMAD.IADD R206, R191, 0x1, -R2 ;  /* 0x00000001bfce7824 */ /* 0x000fe200078e0a02 */
[----:B------:R-:W-:Y:S01]  /*1030*/  SHF.R.S32.HI R2, RZ, 0x1f, R203 ;  /* 0x0000001fff027819 */ /* 0x000fe200000114cb */
[----:B------:R-:W-:Y:S01]  /*1040*/  IMAD.IADD R0, R10, 0x1, -R0 ;  /* 0x000000010a007824 */ /* 0x000fe200078e0a00 */
[----:B------:R-:W-:Y:S01]  /*1050*/  SHF.R.U32.HI R10, RZ, 0x3, R201 ;  /* 0x00000003ff0a7819 */ /* 0x000fe200000116c9 */
[----:B------:R-:W-:Y:S01]  /*1060*/  VIADD R13, R200, 0x38 ;  /* 0x00000038c80d7836 */ /* 0x000fe20000000000 */
[----:B------:R-:W-:Y:S01]  /*1070*/  LOP3.LUT R2, R201, 0x70, R16, 0xf8, !PT ;  /* 0x00000070c9027812 */ /* 0x000fe200078ef810 */
[----:B------:R-:W-:Y:S01]  /*1080*/  IMAD R208, R0, 0x8, R8 ;  /* 0x0000000800d07824 */ /* 0x000fe200078e0208 */
[----:B------:R-:W-:Y:S01]  /*1090*/  LOP3.LUT R207, R3, 0xfffffc00, RZ, 0xc0, !PT ;  /* 0xfffffc0003cf7812 */ /* 0x000fe200078ec0ff */
[----:B------:R-:W-:Y:S01]  /*10a0*/  IMAD.U32 R0, RZ, RZ, UR4 ;  /* 0x00000004ff007e24 */ /* 0x000fe2000f8e00ff */
[----:B------:R-:W-:Y:S01]  /*10b0*/  SHF.R.S32.HI R4, RZ, 0x1f, R11 ;  /* 0x0000001fff047819 */ /* 0x000fe2000001140b */
[C---:B------:R-:W-:Y:S01]  /*10c0*/  VIADD R229, R200.reuse, 0x70 ;  /* 0x00000070c8e57836 */ /* 0x040fe20000000000 */
[----:B------:R-:W-:Y:S01]  /*10d0*/  LOP3.LUT R3, R207, R2, R10, 0xf6, !PT ;  /* 0x00000002cf037212 */ /* 0x000fe200078ef60a */
[----:B------:R-:W-:Y:S01]  /*10e0*/  VIADD R10, R200, 0x50 ;  /* 0x00000050c80a7836 */ /* 0x000fe20000000000 */
[----:B------:R-:W-:Y:S01]  /*10f0*/  LEA.HI R4, R4, R11, RZ, 0x3 ;  /* 0x0000000b04047211 */ /* 0x000fe200078f18ff */
[----:B------:R-:W-:Y:S01]  /*1100*/  VIADD R228, R200, 0x78 ;  /* 0x00000078c8e47836 */ /* 0x000fe20000000000 */
[----:B------:R-:W-:Y:S01]  /*1110*/  SHF.R.S32.HI R9, RZ, 0x1f, R211 ;  /* 0x0000001fff097819 */ /* 0x000fe200000114d3 */
[----:B------:R-:W-:Y:S01]  /*1120*/  IMAD.IADD R2, R18, 0x1, R3 ;  /* 0x0000000112027824 */ /* 0x000fe200078e0203 */
[----:B------:R-:W-:Y:S01]  /*1130*/  SHF.R.S32.HI R3, RZ, 0x1f, R15 ;  /* 0x0000001fff037819 */ /* 0x000fe2000001140f */
[----:B------:R-:W-:Y:S01]  /*1140*/  IMAD.SHL.U32 R4, R4, 0x80, RZ ;  /* 0x0000008004047824 */ /* 0x000fe200078e00ff */
[----:B------:R-:W-:Y:S01]  /*1150*/  IADD3 R19, R16, 0x40, RZ ;  /* 0x0000004010137810 */ /* 0x000fe20007ffe0ff */
[C---:B------:R-:W-:Y:S01]  /*1160*/  VIADD R9, R200.reuse, 0x58 ;  /* 0x00000058c8097836 */ /* 0x040fe20000000000 */
[----:B------:R0:W-:Y:S01]  /*1170*/  STL [R1+0x40], R2 ;  /* 0x0000400201007387 */ /* 0x0001e20000100800 */
[----:B------:R-:W-:Y:S01]  /*1180*/  IADD3 R11, R200, 0x48, RZ ;  /* 0x00000048c80b7810 */ /* 0x000fe20007ffe0ff */
[----:B------:R-:W-:Y:S01]  /*1190*/  VIADD R193, R22, 0x20 ;  /* 0x0000002016c17836 */ /* 0x000fe20000000000 */
[----:B------:R-:W-:Y:S01]  /*11a0*/  LOP3.LUT R209, R4, 0xfffffc00, RZ, 0xc0, !PT ;  /* 0xfffffc0004d17812 */ /* 0x000fe200078ec0ff */
[----:B------:R1:W-:Y:S01]  /*11b0*/  STL [R1+0x28], R0 ;  /* 0x0000280001007387 */ /* 0x0003e20000100800 */
[C---:B------:R-:W-:Y:S01]  /*11c0*/  VIADD R4, R200.reuse, 0x60 ;  /* 0x00000060c8047836 */ /* 0x040fe20000000000 */
[----:B------:R-:W-:Y:S01]  /*11d0*/  SHF.R.S32.HI R3, RZ, 0x1f, R12 ;  /* 0x0000001fff037819 */ /* 0x000fe2000001140c */
[C---:B------:R-:W-:Y:S01]  /*11e0*/  VIADD R227, R200.reuse, 0x18 ;  /* 0x00000018c8e37836 */ /* 0x040fe20000000000 */
[----:B------:R-:W-:Y:S01]  /*11f0*/  SHF.R.S32.HI R3, RZ, 0x1f, R9 ;  /* 0x0000001fff037819 */ /* 0x000fe20000011409 */
[----:B0-----:R-:W-:Y:S01]  /*1200*/  VIADD R2, R200, 0x68 ;  /* 0x00000068c8027836 */ /* 0x001fe20000000000 */
[----:B------:R-:W-:-:S02]  /*1210*/  SHF.R.S32.HI R9, RZ, 0x1f, R4 ;  /* 0x0000001fff097819 */ /* 0x000fc40000011404 */
[----:B------:R-:W-:Y:S02]  /*1220*/  LOP3.LUT R202, R202, 0x380, RZ, 0xc0, !PT ;  /* 0x00000380caca7812 */ /* 0x000fe400078ec0ff */
        /* <DEDUP_REMOVED lines=9> */
[----:B-1----:R-:W-:-:S07]  /*12c0*/  SHF.R.S32.HI R2, RZ, 0x1f, R228 ;  /* 0x0000001fff027819 */ /* 0x002fce00000114e4 */
.L_x_10539:
        /* <DEDUP_REMOVED lines=8> */
[----:B------:R-:W-:Y:S01]  /*1350*/  IMAD.MOV.U32 R13, RZ, RZ, RZ ;  /* 0x000000ffff0d7224 */ /* 0x000fe200078e00ff */
[----:B------:R-:W-:Y:S01]  /*1360*/  ISETP.NE.U32.AND P0, PT, RZ, UR6, PT ;  /* 0x00000006ff007c0c */ /* 0x000fe2000bf05070 */
[----:B-----5:R-:W-:Y:S01]  /*1370*/  IMAD.MOV.U32 R29, RZ, RZ, RZ ;  /* 0x000000ffff1d7224 */ /* 0x020fe200078e00ff */
[----:B------:R-:W-:-:S02]  /*1380*/  ISETP.NE.AND.EX P1, PT, RZ, UR5, PT, P1 ;  /* 0x00000005ff007c0c */ /* 0x000fc4000bf25310 */
[----:B------:R-:W-:Y:S02]  /*1390*/  ISETP.NE.AND.EX P0, PT, RZ, UR7, PT, P0 ;  /* 0x00000007ff007c0c */ /* 0x000fe4000bf05300 */
[----:B--2---:R-:W-:Y:S01]  /*13a0*/  SHF.R.S32.HI R225, RZ, 0x1f, R210 ;  /* 0x0000001fffe17819 */ /* 0x004fe200000114d2 */
[----:B------:R-:W-:-:S08]  /*13b0*/  IMAD.SHL.U32 R219, R210, 0x4, RZ ;  /* 0x00000004d2db7824 */ /* 0x000fd000078e00ff */
[C---:B------:R-:W-:Y:S02]  /*13c0*/  @P1 LEA R8, P2, R210.reuse, UR4, 0x2 ;  /* 0x00000004d2081c11 */ /* 0x040fe4000f8410ff */
[C-C-:B------:R-:W-:Y:S02]  /*13d0*/  SHF.L.U64.HI R220, R210.reuse, 0x2, R225.reuse ;  /* 0x00000002d2dc7819 */ /* 0x140fe400000102e1 */
[----:B------:R-:W-:Y:S02]  /*13e0*/  @P1 LEA.HI.X R9, R210, UR5, R225, 0x2, P2 ;  /* 0x00000005d2091c11 */ /* 0x000fe400090f14e1 */
[----:B------:R-:W-:Y:S01]  /*13f0*/  ISETP.NE.U32.AND P2, PT, RZ, UR8, PT ;  /* 0x00000008ff007c0c */ /* 0x000fe2000bf45070 */
[----:B------:R-:W-:Y:S01]  /*1400*/  ULDC UR4, c[0x0][0x288] ;  /* 0x0000a20000047ab9 */ /* 0x000fe20000000800 */
[----:B------:R-:W-:Y:S01]  /*1410*/  IADD3 R10, P3, R219, UR6, RZ ;  /* 0x00000006db0a7c10 */ /* 0x000fe2000ff7e0ff */
[----:B------:R0:W5:Y:S01]  /*1420*/  @P1 LDG.E R13, desc[UR60][R8.64] ;  /* 0x0000003c080d1981 */ /* 0x000162000c1e1900 */
[----:B------:R-:W-:Y:S01]  /*1430*/  ISETP.NE.AND.EX P2, PT, RZ, UR9, PT, P2 ;  /* 0x00000009ff007c0c */ /* 0x000fe2000bf45320 */
[----:B------:R-:W-:Y:S01]  /*1440*/  IMAD.U32 R198, RZ, RZ, UR4 ;  /* 0x00000004ffc67e24 */ /* 0x000fe2000f8e00ff */
[----:B------:R-:W-:Y:S01]  /*1450*/  IADD3.X R11, R220, UR7, RZ, P3, !PT ;  /* 0x00000007dc0b7c10 */ /* 0x000fe20009ffe4ff */
[----:B------:R-:W-:-:S04]  /*1460*/  ULDC.64 UR4, c[0x0][0x418] ;  /* 0x0001060000047ab9 */ /* 0x000fc80000000a00 */
[----:B------:R0:W5:Y:S06]  /*1470*/  @P0 LDG.E R29, desc[UR60][R10.64] ;  /* 0x0000003c0a1d0981 */ /* 0x00016c000c1e1900 */
        /* <DEDUP_REMOVED lines=21> */
[----:B--2---:R-:W-:-:S07]  /*15d0*/  IADD3 R198, -R198, R7, RZ ;  /* 0x00000007c6c67210 */ /* 0x004fce0007ffe1ff */
.L_x_10347:
[----:B------:R-:W-:Y:S01]  /*15e0*/  ULDC.64 UR4, c[0x0][0xa20] ;  /* 0x0002880000047ab9 */ /* 0x000fe20000000a00 */
[C---:B------:R-:W-:Y:S02]  /*15f0*/  LOP3.LUT R2, R6.reuse, 0xff000000, RZ, 0xc0, !PT ;  /* 0xff00000006027812 */ /* 0x040fe400078ec0ff */
[----:B------:R-:W-:Y:S02]  /*1600*/  ISETP.NE.U32.AND P1, PT, RZ, UR4, PT ;  /* 0x00000004ff007c0c */ /* 0x000fe4000bf25070 */
[C---:B------:R-:W-:Y:S02]  /*1610*/  LOP3.LUT R0, R6.reuse, 0xff0000, RZ, 0xc0, !PT ;  /* 0x00ff000006007812 */ /* 0x040fe400078ec0ff */
        /* <DEDUP_REMOVED lines=9> */
.L_x_10348:
[----:B------:R-:W-:Y:S05]  /*16b0*/  @!P0 BRA `(.L_x_10349) ;  /* 0x00000000000c8947 */ /* 0x000fea0003800000 */
[----:B------:R-:W2:Y:S04]  /*16c0*/  LDG.E R3, desc[UR60][R10.64] ;  /* 0x0000003c0a037981 */ /* 0x000ea8000c1e1900 */
[----:B------:R-:W2:Y:S02]  /*16d0*/  LDG.E R28, desc[UR60][R10.64+0x4] ;  /* 0x0000043c0a1c7981 */ /* 0x000ea4000c1e1900 */
[----:B--2---:R-:W-:-:S07]  /*16e0*/  IMAD.IADD R28, R28, 0x1, -R3 ;  /* 0x000000011c1c7824 */ /* 0x004fce00078e0a03 */
.L_x_10349:
[----:B------:R-:W-:Y:S01]  /*16f0*/  ULDC.64 UR4, c[0x0][0xa10] ;  /* 0x0002840000047ab9 */ /* 0x000fe20000000a00 */
[----:B------:R-:W1:Y:S01]  /*1700*/  LDC R4, c[0x0][0x448] ;  /* 0x00011200ff047b82 */ /* 0x000e620000000800 */
[----:B------:R-:W-:-:S04]  /*1710*/  ISETP.NE.U32.AND P0, PT, RZ, UR4, PT ;  /* 0x00000004ff007c0c */ /* 0x000fc8000bf05070 */
[----:B------:R-:W-:Y:S01]  /*1720*/  ISETP.NE.AND.EX P0, PT, RZ, UR5, PT, P0 ;  /* 0x00000005ff007c0c */ /* 0x000fe2000bf05300 */
[----:B------:R-:W-:-:S12]  /*1730*/  ULDC.64 UR4, c[0x0][0xa30] ;  /* 0x00028c0000047ab9 */ /* 0x000fd80000000a00 */
[----:B0-----:R-:W0:Y:S02]  /*1740*/  @P0 LDC.64 R2, c[0x0][0xa10] ;  /* 0x00028400ff020b82 */ /* 0x001e240000000a00 */
[----:B0-----:R-:W-:-:S05]  /*1750*/  @P0 IMAD.WIDE R2, R210, 0x4, R2 ;  /* 0x00000004d2020825 */ /* 0x001fca00078e0202 */
[----:B------:R-:W2:Y:S04]  /*1760*/  @P0 LDG.E R0, desc[UR60][R2.64] ;  /* 0x0000003c02000981 */ /* 0x000ea8000c1e1900 */
[----:B------:R0:W2:Y:S01]  /*1770*/  @P0 LDG.E R9, desc[UR60][R2.64+0x4] ;  /* 0x0000043c02090981 */ /* 0x0000a2000c1e1900 */
[----:B------:R-:W-:Y:S01]  /*1780*/  ISETP.NE.U32.AND P1, PT, RZ, UR4, PT ;  /* 0x00000004ff007c0c */ /* 0x000fe2000bf25070 */
[----:B-----5:R-:W-:-:S03]  /*1790*/  IMAD.MOV.U32 R24, RZ, RZ, R28 ;  /* 0x000000ffff187224 */ /* 0x020fc600078e001c */
[----:B------:R-:W-:-:S13]  /*17a0*/  ISETP.NE.AND.EX P1, PT, RZ, UR5, PT, P1 ;  /* 0x00000005ff007c0c */ /* 0x000fda000bf25310 */
[----:B------:R-:W-:-:S04]  /*17b0*/  @P1 IADD3 R6, P2, R219, UR4, RZ ;  /* 0x00000004db061c10 */ /* 0x000fc8000ff5e0ff */
[----:B------:R-:W-:-:S05]  /*17c0*/  @P1 IADD3.X R7, R220, UR5, RZ, P2, !PT ;  /* 0x00000005dc071c10 */ /* 0x000fca00097fe4ff */
[----:B------:R3:W5:Y:S01]  /*17d0*/  @P1 LDG.E R24, desc[UR60][R6.64] ;  /* 0x0000003c06181981 */ /* 0x000762000c1e1900 */
[----:B-1----:R-:W-:Y:S01]  /*17e0*/  ISETP.NE.AND P1, PT, R4, 0x1, PT ;  /* 0x000000010400780c */ /* 0x002fe20003f25270 */
[----:B------:R-:W-:Y:S01]  /*17f0*/  IMAD.SHL.U32 R197, R5, 0x80, RZ ;  /* 0x0000008005c57824 */ /* 0x000fe200078e00ff */
[----:B------:R-:W-:Y:S01]  /*1800*/  BSSY B0, `(.L_x_10350) ;  /* 0x0000035000007945 */ /* 0x000fe20003800000 */
[----:B------:R-:W-:Y:S01]  /*1810*/  IMAD.IADD R13, R28, 0x1, -R13 ;  /* 0x000000011c0d7824 */ /* 0x000fe200078e0a0d */
[----:B------:R-:W-:Y:S01]  /*1820*/  LOP3.LUT R226, R213, 0xff, RZ, 0xc0, !PT ;  /* 0x000000ffd5e27812 */ /* 0x000fe200078ec0ff */
[----:B0-----:R-:W-:Y:S01]  /*1830*/  VIADD R2, R197, 0x7f ;  /* 0x0000007fc5027836 */ /* 0x001fe20000000000 */
[----:B------:R-:W-:-:S07]  /*1840*/  SHF.R.U32.HI R213, RZ, 0x10, R213 ;  /* 0x00000010ffd57819 */ /* 0x000fce00000116d5 */
[----:B------:R-:W0:Y:S08]  /*1850*/  @P1 LDC R11, c[0x0][0x44c] ;  /* 0x00011300ff0b1b82 */ /* 0x000e300000000800 */
[----:B------:R-:W1:Y:S01]  /*1860*/  @P1 LDC R3, c[0x0][0x450] ;  /* 0x00011400ff031b82 */ /* 0x000e620000000800 */
[----:B--2---:R-:W-:Y:S02]  /*1870*/  @P0 IMAD.IADD R58, R9, 0x1, -R0 ;  /* 0x00000001093a0824 */ /* 0x004fe400078e0a00 */
[----:B0-----:R-:W-:-:S04]  /*1880*/  @P1 IMAD.HI.U32 R0, R2, R11, RZ ;  /* 0x0000000b02001227 */ /* 0x001fc800078e00ff */
[----:B------:R-:W-:Y:S01]  /*1890*/  IMAD.IADD R199, R13, 0x1, R58 ;  /* 0x000000010dc77824 */ /* 0x000fe200078e023a */
[----:B-1----:R-:W-:-:S03]  /*18a0*/  @P1 SHF.R.U32.HI R2, RZ, R3, R0 ;  /* 0x00000003ff021219 */ /* 0x002fc60000011600 */
[C---:B------:R-:W-:Y:S01]  /*18b0*/  VIADD R0, R199.reuse, 0x9f ;  /* 0x0000009fc7007836 */ /* 0x040fe20000000000 */
[----:B------:R-:W-:-:S03]  /*18c0*/  IADD3 R27, R199, 0xa0, -R198 ;  /* 0x000000a0c71b7810 */ /* 0x000fc60007ffe8c6 */
[----:B------:R-:W-:-:S04]  /*18d0*/  IMAD.HI R0, R0, 0x66666667, RZ ;  /* 0x6666666700007827 */ /* 0x000fc800078e02ff */
[----:B------:R-:W-:Y:S01]  /*18e0*/  IMAD.IADD R2, R27, 0x1, R2 ;  /* 0x000000011b027824 */ /* 0x000fe200078e0202 */
[----:B------:R-:W-:-:S03]  /*18f0*/  SHF.R.U32.HI R3, RZ, 0x1f, R0 ;  /* 0x0000001fff037819 */ /* 0x000fc60000011600 */
[----:B------:R-:W-:Y:S01]  /*1900*/  IMAD.HI R2, R2, 0x66666667, RZ ;  /* 0x6666666702027827 */ /* 0x000fe200078e02ff */
[----:B------:R-:W-:-:S03]  /*1910*/  LEA.HI.SX32 R26, R0, R3, 0x1a ;  /* 0x00000003001a7211 */ /* 0x000fc600078fd2ff */
[----:B------:R-:W-:Y:S01]  /*1920*/  IMAD.MOV.U32 R3, RZ, RZ, RZ ;  /* 0x000000ffff037224 */ /* 0x000fe200078e00ff */
[----:B------:R-:W-:-:S04]  /*1930*/  SHF.R.U32.HI R5, RZ, 0x1f, R2 ;  /* 0x0000001fff057819 */ /* 0x000fc80000011602 */
[----:B------:R-:W-:-:S04]  /*1940*/  LEA.HI.SX32 R5, R2, R5, 0x1a ;  /* 0x0000000502057211 */ /* 0x000fc800078fd2ff */
[----:B---3--:R-:W-:-:S04]  /*1950*/  VIMNMX R6, R26, R5, PT ;  /* 0x000000051a067248 */ /* 0x008fc80003fe0100 */
[----:B------:R-:W-:-:S13]  /*1960*/  ISETP.GE.AND P0, PT, R6, 0x1, PT ;  /* 0x000000010600780c */ /* 0x000fda0003f06270 */
[----:B------:R-:W-:Y:S05]  /*1970*/  @!P0 BRA `(.L_x_10351) ;  /* 0x0000000000748947 */ /* 0x000fea0003800000 */
[----:B------:R-:W-:Y:S01]  /*1980*/  ISETP.NE.AND P0, PT, R213, RZ, PT ;  /* 0x000000ffd500720c */ /* 0x000fe20003f05270 */
[----:B------:R-:W-:-:S03]  /*1990*/  ULDC UR4, c[0x0][0x9f0] ;  /* 0x00027c0000047ab9 */ /* 0x000fc60000000800 */
[----:B------:R-:W-:-:S04]  /*19a0*/  SEL R9, R213, UR4, P0 ;  /* 0x00000004d5097c07 */ /* 0x000fc80008000000 */
[-C--:B------:R-:W-:Y:S02]  /*19b0*/  IABS R5, R9.reuse ;  /* 0x0000000900057213 */ /* 0x080fe40000000000 */
[----:B------:R-:W-:Y:S02]  /*19c0*/  IABS R10, R9 ;  /* 0x00000009000a7213 */ /* 0x000fe40000000000 */
[----:B------:R-:W0:Y:S01]  /*19d0*/  I2F.RP R4, R5 ;  /* 0x0000000500047306 */ /* 0x000e220000209400 */
[----:B------:R-:W-:Y:S02]  /*19e0*/  IADD3 R0, R9, -0x1, R6 ;  /* 0xffffffff09007810 */ /* 0x000fe40007ffe006 */
[----:B------:R-:W-:-:S05]  /*19f0*/  IMAD.MOV R10, RZ, RZ, -R10 ;  /* 0x000000ffff0a7224 */ /* 0x000fca00078e0a0a */
[----:B0-----:R-:W0:Y:S02]  /*1a00*/  MUFU.RCP R4, R4 ;  /* 0x0000000400047308 */ /* 0x001e240000001000 */
[----:B0-----:R-:W-:Y:S01]  /*1a10*/  VIADD R2, R4, 0xffffffe ;  /* 0x0ffffffe04027836 */ /* 0x001fe20000000000 */
[----:B------:R-:W-:Y:S02]  /*1a20*/  IABS R4, R0 ;  /* 0x0000000000047213 */ /* 0x000fe40000000000 */
[----:B------:R-:W-:-:S03]  /*1a30*/  LOP3.LUT R0, R0, R9, RZ, 0x3c, !PT ;  /* 0x0000000900007212 */ /* 0x000fc600078e3cff */
[----:B------:R0:W1:Y:S01]  /*1a40*/  F2I.FTZ.U32.TRUNC.NTZ R3, R2 ;  /* 0x0000000200037305 */ /* 0x000062000021f000 */
[----:B------:R-:W-:Y:S01]  /*1a50*/  ISETP.GE.AND P2, PT, R0, RZ, PT ;  /* 0x000000ff0000720c */ /* 0x000fe20003f46270 */
[----:B0-----:R-:W-:Y:S02]  /*1a60*/  IMAD.MOV.U32 R2, RZ, RZ, RZ ;  /* 0x000000ffff027224 */ /* 0x001fe400078e00ff */
[----:B-1----:R-:W-:-:S04]  /*1a70*/  IMAD.MOV R8, RZ, RZ, -R3 ;  /* 0x000000ffff087224 */ /* 0x002fc800078e0a03 */
[----:B------:R-:W-:-:S04]  /*1a80*/  IMAD R7, R8, R5, RZ ;  /* 0x0000000508077224 */ /* 0x000fc800078e02ff */
[----:B------:R-:W-:Y:S01]  /*1a90*/  IMAD.HI.U32 R3, R3, R7, R2 ;  /* 0x0000000703037227 */ /* 0x000fe200078e0002 */
[----:B------:R-:W-:-:S05]  /*1aa0*/  MOV R2, R10 ;  /* 0x0000000a00027202 */ /* 0x000fca0000000f00 */
        /* <DEDUP_REMOVED lines=10> */
.L_x_10351:
[----:B------:R-:W-:Y:S05]  /*1b50*/  BSYNC B0 ;  /* 0x0000000000007941 */ /* 0x000fea0003800000 */
.L_x_10350:
        /* <DEDUP_REMOVED lines=36> */
[----:B-1---5:R-:W-:Y:S05]  /*1da0*/  CALL.ABS.NOINC R14 ;  /* 0x000000000e007343 */ /* 0x022fea0003c00000 */
.L_x_10354:
[----:B------:R-:W-:Y:S05]  /*1db0*/  BSYNC B6 ;  /* 0x0000000000067941 */ /* 0x000fea0003800000 */
.L_x_10353:
        /* <DEDUP_REMOVED lines=20> */
.L_x_10356:
[----:B------:R-:W-:Y:S05]  /*1f00*/  BSYNC B6 ;  /* 0x0000000000067941 */ /* 0x000fea0003800000 */
.L_x_10355:
[----:B------:R-:W-:Y:S01]  /*1f10*/  ULDC.64 UR4, c[0x0][0x9f8] ;  /* 0x00027e0000047ab9 */ /* 0x000fe20000000a00 */
[----:B------:R-:W-:Y:S01]  /*1f20*/  IMAD.MOV.U32 R85, RZ, RZ, R210 ;  /* 0x000000ffff557224 */ /* 0x000fe200078e00d2 */
[----:B------:R-:W-:Y:S01]  /*1f30*/  ISETP.NE.U32.AND P0, PT, RZ, UR4, PT ;  /* 0x00000004ff007c0c */ /* 0x000fe2000bf05070 */
[----:B------:R-:W0:Y:S03]  /*1f40*/  LDC.64 R50, c[0x0][0x3f8] ;  /* 0x0000fe00ff327b82 */ /* 0x000e260000000a00 */
[----:B------:R-:W-:-:S05]  /*1f50*/  ISETP.NE.AND.EX P0, PT, RZ, UR5, PT, P0 ;  /* 0x00000005ff007c0c */ /* 0x000fca000bf05300 */
[----:B------:R-:W1:Y:S08]  /*1f60*/  LDC R71, c[0x0][0x3f4] ;  /* 0x0000fd00ff477b82 */ /* 0x000e700000000800 */
[----:B------:R-:W-:Y:S01]  /*1f70*/  @P0 IADD3 R4, P1, R219, UR4, RZ ;  /* 0x00000004db040c10 */ /* 0x000fe2000ff3e0ff */
[----:B------:R-:W2:Y:S03]  /*1f80*/  LDC.64 R56, c[0x0][0x408] ;  /* 0x00010200ff387b82 */ /* 0x000ea60000000a00 */
        /* <DEDUP_REMOVED lines=8> */
[----:B-1----:R-:W-:Y:S01]  /*2010*/  ISETP.GE.AND P0, PT, R16, R71, PT ;  /* 0x000000471000720c */ /* 0x002fe20003f06270 */
[-C--:B------:R-:W-:Y:S01]  /*2020*/  IMAD R0, R3, R50.reuse, RZ ;  /* 0x0000003203007224 */ /* 0x080fe200078e02ff */
[----:B------:R-:W-:Y:S01]  /*2030*/  LOP3.LUT R79, R79, 0x380, RZ, 0xc0, !PT ;  /* 0x000003804f4f7812 */ /* 0x000fe200078ec0ff */
[----:B------:R-:W-:Y:S01]  /*2040*/  IMAD.WIDE.U32 R6, R191, R50, R22 ;  /* 0x00000032bf067225 */ /* 0x000fe200078e0016 */
[----:B------:R-:W-:-:S02]  /*2050*/  SHF.L.U64.HI R83, R50, 0x6, R51 ;  /* 0x0000000632537819 */ /* 0x000fc40000010233 */
[----:B------:R-:W-:Y:S01]  /*2060*/  SHF.R.U32.HI R74, RZ, 0x3, R79 ;  /* 0x00000003ff4a7819 */ /* 0x000fe2000001164f */
[----:B------:R-:W-:Y:S01]  /*2070*/  IMAD R11, R191, R51, R0 ;  /* 0x00000033bf0b7224 */ /* 0x000fe200078e0200 */
[C---:B--2---:R-:W-:Y:S01]  /*2080*/  SHF.L.U64.HI R78, R56.reuse, 0x6, R57 ;  /* 0x00000006384e7819 */ /* 0x044fe20000010239 */
[-C--:B------:R-:W-:Y:S01]  /*2090*/  IMAD R0, R3, R56.reuse, RZ ;  /* 0x0000003803007224 */ /* 0x080fe200078e02ff */
[----:B------:R-:W-:Y:S01]  /*20a0*/  SEL R3, R71, RZ, P0 ;  /* 0x000000ff47037207 */ /* 0x000fe20000000000 */
[-C--:B------:R-:W-:Y:S01]  /*20b0*/  IMAD.WIDE.U32 R52, R191, R56.reuse, R22 ;  /* 0x00000038bf347225 */ /* 0x080fe200078e0016 */
[----:B------:R-:W-:Y:S02]  /*20c0*/  IADD3 R9, R11, R9, RZ ;  /* 0x000000090b097210 */ /* 0x000fe40007ffe0ff */
[----:B------:R-:W-:Y:S01]  /*20d0*/  SHF.L.U64.HI R77, R56, 0x7, R57 ;  /* 0x00000007384d7819 */ /* 0x000fe20000010239 */
[C---:B---3--:R-:W-:Y:S01]  /*20e0*/  IMAD R5, R191.reuse, R57, R0 ;  /* 0x00000039bf057224 */ /* 0x048fe200078e0200 */
[----:B------:R-:W-:Y:S01]  /*20f0*/  SHF.L.U64.HI R82, R50, 0x7, R51 ;  /* 0x0000000732527819 */ /* 0x000fe20000010233 */
[----:B------:R-:W-:Y:S01]  /*2100*/  IMAD.WIDE.U32 R54, R191, R56, R16 ;  /* 0x00000038bf367225 */ /* 0x000fe200078e0010 */
[----:B------:R-:W-:-:S03]  /*2110*/  LOP3.LUT P1, RZ, R206, 0x4, RZ, 0xc0, !PT ;  /* 0x00000004ceff7812 */ /* 0x000fc6000782c0ff */
[----:B------:R-:W-:Y:S02]  /*2120*/  IMAD.IADD R3, R16, 0x1, R3 ;  /* 0x0000000110037824 */ /* 0x000fe400078e0203 */
[----:B------:R-:W-:Y:S02]  /*2130*/  IMAD.IADD R53, R53, 0x1, R5 ;  /* 0x0000000135357824 */ /* 0x000fe400078e0205 */
[----:B------:R-:W-:Y:S01]  /*2140*/  IMAD.IADD R55, R5, 0x1, R55 ;  /* 0x0000000105377824 */ /* 0x000fe200078e0237 */
[----:B-----5:R-:W-:Y:S01]  /*2150*/  SHF.R.S32.HI R5, RZ, 0x1f, R24 ;  /* 0x0000001fff057819 */ /* 0x020fe20000011418 */
[----:B------:R-:W-:Y:S01]  /*2160*/  IMAD.IADD R7, R7, 0x1, R11 ;  /* 0x0000000107077824 */ /* 0x000fe200078e020b */
[----:B------:R-:W-:Y:S01]  /*2170*/  SHF.R.S32.HI R0, RZ, 0x1f, R3 ;  /* 0x0000001fff007819 */ /* 0x000fe20000011403 */
[----:B------:R-:W-:Y:S01]  /*2180*/  VIADD R32, R30, 0xffffff80 ;  /* 0xffffff801e207836 */ /* 0x000fe20000000000 */
[----:B------:R-:W-:Y:S01]  /*2190*/  SHF.R.U32.HI R30, RZ, 0x7, R30 ;  /* 0x00000007ff1e7819 */ /* 0x000fe2000001161e */
[----:B------:R-:W-:Y:S01]  /*21a0*/  IMAD.WIDE.U32 R20, R24, R50, R6 ;  /* 0x0000003218147225 */ /* 0x000fe200078e0006 */
[----:B------:R-:W-:-:S02]  /*21b0*/  LEA.HI R0, R0, R3, RZ, 0x4 ;  /* 0x0000000300007211 */ /* 0x000fc400078f20ff */
[----:B------:R-:W-:Y:S01]  /*21c0*/  ISETP.NE.AND P6, PT, R30, 0x1, PT ;  /* 0x000000011e00780c */ /* 0x000fe20003fc5270 */
[C---:B------:R-:W-:Y:S01]  /*21d0*/  IMAD R3, R5.reuse, R50, RZ ;  /* 0x0000003205037224 */ /* 0x040fe200078e02ff */
[----:B------:R-:W-:Y:S01]  /*21e0*/  SHF.R.S32.HI R31, RZ, 0x1f, R32 ;  /* 0x0000001fff1f7819 */ /* 0x000fe20000011420 */
[----:B------:R-:W-:Y:S01]  /*21f0*/  IMAD R5, R5, R56, RZ ;  /* 0x0000003805057224 */ /* 0x000fe200078e02ff */
[----:B------:R-:W-:Y:S01]  /*2200*/  LOP3.LUT R4, R201, 0x70, R0, 0xf8, !PT ;  /* 0x00000070c9047812 */ /* 0x000fe200078ef800 */
[----:B------:R-:W-:Y:S01]  /*2210*/  IMAD R11, R24, R51, R3 ;  /* 0x00000033180b7224 */ /* 0x000fe200078e0203 */
[----:B------:R-:W-:Y:S01]  /*2220*/  LOP3.LUT R3, R79, 0x30, R16, 0xf8, !PT ;  /* 0x000000304f037812 */ /* 0x000fe200078ef810 */
[----:B------:R-:W-:Y:S01]  /*2230*/  VIADD R73, R30, 0x8 ;  /* 0x000000081e497836 */ /* 0x000fe20000000000 */
[----:B------:R-:W-:Y:S01]  /*2240*/  LEA.HI R31, R31, R32, RZ, 0x2 ;  /* 0x000000201f1f7211 */ /* 0x000fe200078f10ff */
[----:B------:R-:W-:Y:S01]  /*2250*/  IMAD R5, R24, R57, R5 ;  /* 0x0000003918057224 */ /* 0x000fe200078e0205 */
[----:B------:R-:W-:Y:S01]  /*2260*/  LOP3.LUT R68, R3, R74, RZ, 0x3c, !PT ;  /* 0x0000004a03447212 */ /* 0x000fe200078e3cff */
[----:B------:R-:W-:Y:S01]  /*2270*/  IMAD R69, R57, 0xa0, RZ ;  /* 0x000000a039457824 */ /* 0x000fe200078e02ff */
[--C-:B------:R-:W-:Y:S01]  /*2280*/  LOP3.LUT R3, R79, 0x70, R0.reuse, 0xf8, !PT ;  /* 0x000000704f037812 */ /* 0x100fe200078ef800 */
[----:B------:R-:W-:Y:S05]  /*2290*/  @!P6 WARPSYNC.ALL ;  /* 0x000000000000e948 */ /* 0x000fea0003800000 */
[----:B------:R-:W-:Y:S01]  /*22a0*/  LOP3.LUT R31, R31, 0xfffffffc, RZ, 0xc0, !PT ;  /* 0xfffffffc1f1f7812 */ /* 0x000fe200078ec0ff */
[----:B------:R-:W-:Y:S01]  /*22b0*/  IMAD.SHL.U32 R76, R56, 0x40, RZ ;  /* 0x00000040384c7824 */ /* 0x000fe200078e00ff */
[----:B------:R-:W-:Y:S01]  /*22c0*/  LOP3.LUT R6, R202, 0x70, R0, 0xf8, !PT ;  /* 0x00000070ca067812 */ /* 0x000fe200078ef800 */
[----:B------:R-:W-:Y:S01]  /*22d0*/  IMAD.SHL.U32 R75, R56, 0x80, RZ ;  /* 0x00000080384b7824 */ /* 0x000fe200078e00ff */
[----:B------:R-:W-:Y:S01]  /*22e0*/  SHF.R.U32.HI R30, RZ, 0x3, R201 ;  /* 0x00000003ff1e7819 */ /* 0x000fe200000116c9 */
[-C--:B------:R-:W-:Y:S01]  /*22f0*/  IMAD.WIDE.U32 R52, R24, R56.reuse, R52 ;  /* 0x0000003818347225 */ /* 0x080fe200078e0034 */
[----:B------:R-:W-:Y:S01]  /*2300*/  SHF.R.S32.HI R63, RZ, 0x4, R0 ;  /* 0x00000004ff3f7819 */ /* 0x000fe20000011400 */
[----:B------:R-:W-:Y:S01]  /*2310*/  ULDC UR4, c[0x0][0x2f4] ;  /* 0x0000bd0000047ab9 */ /* 0x000fe20000000800 */
[----:B------:R-:W-:Y:S01]  /*2320*/  LOP3.LUT R62, R0, 0xfffffff0, RZ, 0xc0, !PT ;  /* 0xfffffff0003e7812 */ /* 0x000fe200078ec0ff */
[----:B------:R-:W-:Y:S01]  /*2330*/  IMAD.WIDE.U32 R54, R24, R56, R54 ;  /* 0x0000003818367225 */ /* 0x000fe200078e0036 */
[----:B------:R-:W-:-:S02]  /*2340*/  LOP3.LUT R0, R3, R74, RZ, 0x3c, !PT ;  /* 0x0000004a03007212 */ /* 0x000fc400078e3cff */
[----:B------:R-:W-:Y:S01]  /*2350*/  LOP3.LUT R4, R4, R30, RZ, 0x3c, !PT ;  /* 0x0000001e04047212 */ /* 0x000fe200078e3cff */
[----:B------:R-:W-:Y:S01]  /*2360*/  IMAD R13, R51, 0xa0, RZ ;  /* 0x000000a0330d7824 */ /* 0x000fe200078e02ff */
[----:B------:R-:W-:Y:S01]  /*2370*/  LOP3.LUT R6, R6, R101, RZ, 0x3c, !PT ;  /* 0x0000006506067212 */ /* 0x000fe200078e3cff */
[C---:B------:R-:W-:Y:S01]  /*2380*/  IMAD.SHL.U32 R81, R50.reuse, 0x40, RZ ;  /* 0x0000004032517824 */ /* 0x040fe200078e00ff */
[----:B------:R-:W-:Y:S01]  /*2390*/  ISETP.GE.AND P2, PT, R19, UR4, PT ;  /* 0x0000000413007c0c */ /* 0x000fe2000bf46270 */
[----:B------:R-:W-:Y:S01]  /*23a0*/  IMAD.SHL.U32 R80, R50, 0x80, RZ ;  /* 0x0000008032507824 */ /* 0x000fe200078e00ff */
[----:B------:R-:W-:Y:S01]  /*23b0*/  ISETP.GE.AND P1, PT, R16, UR4, PT ;  /* 0x0000000410007c0c */ /* 0x000fe2000bf26270 */
[----:B------:R-:W-:Y:S01]  /*23c0*/  IMAD.WIDE.U32 R48, R24, R50, R8 ;  /* 0x0000003218307225 */ /* 0x000fe200078e0008 */
[----:B------:R-:W-:Y:S02]  /*23d0*/  P2R R87, PR, RZ, 0x4 ;  /* 0x00000004ff577803 */ /* 0x000fe40000000000 */
[----:B------:R-:W-:Y:S01]  /*23e0*/  SHF.R.S32.HI R60, RZ, 0x1f, R62 ;  /* 0x0000001fff3c7819 */ /* 0x000fe2000001143e */
[----:B------:R-:W-:-:S04]  /*23f0*/  IMAD.WIDE.U32 R56, R56, 0xa0, RZ ;  /* 0x000000a038387825 */ /* 0x000fc800078e00ff */
[----:B------:R-:W-:Y:S01]  /*2400*/  IMAD.WIDE.U32 R50, R50, 0xa0, RZ ;  /* 0x000000a032327825 */ /* 0x000fe200078e00ff */
[----:B------:R-:W-:-:S03]  /*2410*/  IADD3 R69, R57, R69, RZ ;  /* 0x0000004539457210 */ /* 0x000fc60007ffe0ff */
        /* <DEDUP_REMOVED lines=10> */
[----:B------:R-:W-:Y:S02]  /*24c0*/  IMAD.IADD R64, R5, 0x1, R55 ;  /* 0x0000000105407824 */ /* 0x000fe400078e0237 */
[----:B------:R-:W-:-:S02]  /*24d0*/  IMAD.IADD R3, R207, 0x1, R4 ;  /* 0x00000001cf037824 */ /* 0x000fc400078e0204 */
[----:B------:R-:W-:Y:S01]  /*24e0*/  IMAD.IADD R0, R209, 0x1, R6 ;  /* 0x00000001d1007824 */ /* 0x000fe200078e0206 */
[----:B----4-:R-:W-:Y:S01]  /*24f0*/  SHF.R.S32.HI R61, RZ, 0x1f, R85 ;  /* 0x0000001fff3d7819 */ /* 0x010fe20000011455 */
[----:B------:R-:W-:Y:S06]  /*2500*/  @!P6 BAR.SYNC.DEFER_BLOCKING 0x9, 0x100 ;  /* 0x024400000000eb1d */ /* 0x000fec0000010000 */
.L_x_10431:
        /* <DEDUP_REMOVED lines=12> */
[----:B---3--:R-:W3:Y:S08]  /*25d0*/  @P3 LDC R9, c[0x0][0x434] ;  /* 0x00010d00ff093b82 */ /* 0x008ef00000000800 */
        /* <DEDUP_REMOVED lines=16> */
[----:B------:R-:W-:Y:S05]  /*26e0*/  YIELD ;  /* 0x0000000000007946 */ /* 0x000fea0003800000 */
[----:B-1----:R-:W-:Y:S01]  /*26f0*/  ISETP.GE.AND P2, PT, R102, 0x1, PT ;  /* 0x000000016600780c */ /* 0x002fe20003f46270 */
[----:B------:R-:W-:Y:S01]  /*2700*/  BSSY B0, `(.L_x_10357) ;  /* 0x00006fa000007945 */ /* 0x000fe20003800000 */
[----:B------:R-:W-:Y:S01]  /*2710*/  IADD3 R89, R7, 0x40, RZ ;  /* 0x0000004007597810 */ /* 0x000fe20007ffe0ff */
[----:B------:R-:W-:-:S02]  /*2720*/  IMAD R92, R92, R9, R12 ;  /* 0x000000095c5c7224 */ /* 0x000fc400078e020c */
[----:B------:R-:W-:Y:S02]  /*2730*/  @P4 VIADD R89, R7, 0xffffffc0 ;  /* 0xffffffc007594836 */ /* 0x000fe40000000000 */
[C---:B------:R-:W-:Y:S02]  /*2740*/  IMAD.IADD R90, R18.reuse, 0x1, R7 ;  /* 0x00000001125a7824 */ /* 0x040fe400078e0207 */
[----:B------:R-:W-:-:S04]  /*2750*/  IMAD.IADD R89, R18, 0x1, R89 ;  /* 0x0000000112597824 */ /* 0x000fc800078e0259 */
        /* <DEDUP_REMOVED lines=64> */
.L_x_10361:
[----:B------:R-:W-:Y:S05]  /*2b60*/  BSYNC B1 ;  /* 0x0000000000017941 */ /* 0x000fea0003800000 */
.L_x_10360:
        /* <DEDUP_REMOVED lines=26> */
.L_x_10363:
[----:B------:R-:W-:Y:S05]  /*2d10*/  BSYNC B1 ;  /* 0x0000000000017941 */ /* 0x000fea0003800000 */
.L_x_10362:
        /* <DEDUP_REMOVED lines=22> */
.L_x_10365:
[----:B------:R-:W-:Y:S05]  /*2e80*/  BSYNC B1 ;  /* 0x0000000000017941 */ /* 0x000fea0003800000 */
.L_x_10364:
[----:B0-----:R-:W2:Y:S01]  /*2e90*/  LDL R4, [R1+0x8] ;  /* 0x0000080001047983 */ /* 0x001ea20000100800 */
        /* <DEDUP_REMOVED lines=10> */
[----:B--2---:R-:W-:-:S13]  /*2f40*/  R2UR UR4, R4 ;  /* 0x00000000040472ca */ /* 0x004fda00000e0000 */
[----:B------:R-:W-:-:S06]  /*2f50*/  UISETP.NE.AND UP0, UPT, UR4, 0x3, UPT ;  /* 0x000000030400788c */ /* 0x000fcc000bf05270 */
[----:B------:R-:W-:-:S13]  /*2f60*/  PLOP3.LUT P5, PT, PT, PT, UP0, 0x80, 0x0 ;  /* 0x000000000000781c */ /* 0x000fda0003faf008 */
[----:B------:R-:W-:Y:S05]  /*2f70*/  @!P5 BRA `(.L_x_10366) ;  /* 0x000000000004d947 */ /* 0x000fea0003800000 */
[----:B------:R-:W-:Y:S01]  /*2f80*/  BPT.TRAP 0x1 ;  /* 0x000000040000795c */ /* 0x000fe20000300000 */
.L_x_10366:
[----:B------:R-:W-:Y:S01]  /*2f90*/  IMAD R86, R188, 0x8, R18 ;  /* 0x00000008bc567824 */ /* 0x000fe200078e0212 */
[----:B------:R-:W-:Y:S01]  /*2fa0*/  SHF.L.U32 R98, R195, 0x1f, RZ ;  /* 0x0000001fc3627819 */ /* 0x000fe200000006ff */
[----:B------:R-:W-:Y:S03]  /*2fb0*/  BSSY B1, `(.L_x_10367) ;  /* 0x0000003000017945 */ /* 0x000fe60003800000 */
[----:B------:R-:W0:Y:S02]  /*2fc0*/  SYNCS.PHASECHK.TRANS64.TRYWAIT P6, [R86+URZ+0x22890], R98 ;  /* 0x02289062560075a7 */ /* 0x000e2400080c017f */
[----:B0-----:R-:W-:Y:S05]  /*2fd0*/  @!P6 BRA `(.L_x_10368) ;  /* 0x000002440034e947 */ /* 0x001fea0003800000 */
.L_x_10676:
[----:B------:R-:W-:Y:S05]  /*2fe0*/  BSYNC B1 ;  /* 0x0000000000017941 */ /* 0x000fea0003800000 */
.L_x_10367:
[----:B------:R-:W-:-:S03]  /*2ff0*/  UMOV UR4, 0xffffffff ;  /* 0xffffffff00047882 */ /* 0x000fc60000000000 */
[----:B------:R-:W-:Y:S05]  /*3000*/  BRA.DIV UR4, `(.L_x_10369) ;  /* 0x00000246043c7947 */ /* 0x000fea000b800000 */
[----:B------:R1:W2:Y:S04]  /*3010*/  SHFL.IDX PT, R103, R100, RZ, 0x1c1f ;  /* 0x001c1fff64677589 */ /* 0x0002a800000e0000 */
[----:B------:R1:W3:Y:S02]  /*3020*/  SHFL.IDX PT, R14, R99, RZ, 0x1c1f ;  /* 0x001c1fff630e7589 */ /* 0x0002e400000e0000 */
.L_x_10680:
[----:B------:R-:W-:Y:S04]  /*3030*/  BSSY B1, `(.L_x_10370) ;  /* 0x00000ed000017945 */ /* 0x000fe80003800000 */
[----:B------:R-:W-:Y:S05]  /*3040*/  @P2 BRA `(.L_x_10371) ;  /* 0x0000000c00ac2947 */ /* 0x000fea0003800000 */
[----:B------:R-:W-:Y:S04]  /*3050*/  BSSY B2, `(.L_x_10372) ;  /* 0x0000075000027945 */ /* 0x000fe80003800000 */
[----:B------:R-:W-:Y:S05]  /*3060*/  @P1 BRA `(.L_x_10373) ;  /* 0x0000000400cc1947 */ /* 0x000fea0003800000 */
[----:B------:R4:W0:Y:S01]  /*3070*/  LDS.128 R4, [R90+0x18400] ;  /* 0x018400005a047984 */ /* 0x0008220000000c00 */
[----:B---3--:R-:W-:Y:S01]  /*3080*/  IADD3 R10, P2, R16, R14, RZ ;  /* 0x0000000e100a7210 */ /* 0x008fe20007f5e0ff */
[----:B------:R-:W-:Y:S04]  /*3090*/  BSSY B3, `(.L_x_10374) ;  /* 0x000006f000037945 */ /* 0x000fe80003800000 */
[----:B--2---:R-:W-:Y:S01]  /*30a0*/  IMAD.X R11, R103, 0x1, R17, P2 ;  /* 0x00000001670b7824 */ /* 0x004fe200010e0611 */
[----:B------:R-:W-:-:S13]  /*30b0*/  ISETP.GE.AND P2, PT, R22, R102, PT ;  /* 0x000000661600720c */ /* 0x000fda0003f46270 */
[----:B----4-:R-:W-:Y:S05]  /*30c0*/  @P2 BRA `(.L_x_10375) ;  /* 0x0000000400ac2947 */ /* 0x010fea0003800000 */
        /* <DEDUP_REMOVED lines=22> */
[-C--:B------:R-:W-:Y:S01]  /*3230*/  F2FP.F16.E4M3.UNPACK_B R97, R114.reuse.H1 ;  /* 0x00000072ff61723e */ /* 0x080fe200030006ff */
[--C-:B------:R-:W-:Y:S01]  /*3240*/  HADD2.F32 R117, -RZ, R47.reuse.H0_H0 ;  /* 0x2000002fff757230 */ /* 0x100fe20000004100 */
[----:B------:R-:W-:Y:S01]  /*3250*/  F2FP.F16.E4M3.UNPACK_B R5, R5.H1 ;  /* 0x00000005ff05723e */ /* 0x000fe200030006ff */
[----:B------:R-:W-:Y:S01]  /*3260*/  HADD2.F32 R4, -RZ, R4.H0_H0 ;  /* 0x20000004ff047230 */ /* 0x000fe20000004100 */
[----:B------:R-:W-:Y:S01]  /*3270*/  F2FP.F16.E4M3.UNPACK_B R114, R114 ;  /* 0x00000072ff72723e */ /* 0x000fe200020006ff */
[----:B------:R-:W-:Y:S02]  /*3280*/  HADD2.F32 R116, -RZ, R47.H1_H1 ;  /* 0x3000002fff747230 */ /* 0x000fe40000004100 */
[----:B------:R-:W-:Y:S01]  /*3290*/  FMUL.FTZ R119, R46, R117 ;  /* 0x000000752e777220 */ /* 0x000fe20000410000 */
[----:B------:R-:W-:-:S02]  /*32a0*/  HADD2.F32 R115, -RZ, R97.H0_H0 ;  /* 0x20000061ff737230 */ /* 0x000fc40000004100 */
[--C-:B------:R-:W-:Y:S02]  /*32b0*/  HADD2.F32 R96, -RZ, R5.reuse.H1_H1 ;  /* 0x30000005ff607230 */ /* 0x100fe40000004100 */
[----:B------:R-:W-:Y:S02]  /*32c0*/  HADD2.F32 R47, -RZ, R5.H0_H0 ;  /* 0x20000005ff2f7230 */ /* 0x000fe40000004100 */
[----:B------:R-:W-:Y:S01]  /*32d0*/  FMUL.FTZ R5, R4, R117 ;  /* 0x0000007504057220 */ /* 0x000fe20000410000 */
[----:B------:R-:W-:Y:S02]  /*32e0*/  HADD2.F32 R97, -RZ, R97.H1_H1 ;  /* 0x30000061ff617230 */ /* 0x000fe40000004100 */
[-C--:B------:R-:W-:Y:S01]  /*32f0*/  FMUL.FTZ R118, R96, R116.reuse ;  /* 0x0000007460767220 */ /* 0x080fe20000410000 */
[-C--:B------:R-:W-:Y:S01]  /*3300*/  FFMA.FTZ R4, R4, R115.reuse, -R119 ;  /* 0x0000007304047223 */ /* 0x080fe20000010877 */
[C---:B------:R-:W-:Y:S01]  /*3310*/  FMUL.FTZ R117, R47.reuse, R116 ;  /* 0x000000742f757220 */ /* 0x040fe20000410000 */
[----:B------:R-:W-:Y:S01]  /*3320*/  FFMA.FTZ R5, R46, R115, R5 ;  /* 0x000000732e057223 */ /* 0x000fe20000010005 */
        /* <DEDUP_REMOVED lines=11> */
[----:B------:R-:W-:Y:S02]  /*33e0*/  HADD2.F32 R47, -RZ, R13.H1_H1 ;  /* 0x3000000dff2f7230 */ /* 0x000fe40000004100 */
[----:B------:R-:W-:Y:S01]  /*33f0*/  FMUL.FTZ R117, R97, R115 ;  /* 0x0000007361757220 */ /* 0x000fe20000410000 */
[----:B------:R-:W-:Y:S01]  /*3400*/  HADD2.F32 R13, -RZ, R114.H1_H1 ;  /* 0x30000072ff0d7230 */ /* 0x000fe20000004100 */
[----:B------:R-:W-:Y:S01]  /*3410*/  F2FP.SATFINITE.E4M3.F32.PACK_AB_MERGE_C R5, R5, R4, R124 ;  /* 0x000000040505723e */ /* 0x000fe2000480707c */
[----:B------:R-:W-:-:S02]  /*3420*/  HADD2.F32 R116, -RZ, R116.H0_H0 ;  /* 0x20000074ff747230 */ /* 0x000fc40000004100 */
[----:B------:R-:W-:Y:S02]  /*3430*/  HADD2.F32 R114, -RZ, R114.H0_H0 ;  /* 0x20000072ff727230 */ /* 0x000fe40000004100 */
[-C--:B------:R-:W-:Y:S01]  /*3440*/  FFMA.FTZ R117, R96, R13.reuse, -R117 ;  /* 0x0000000d60757223 */ /* 0x080fe20000010875 */
[----:B------:R-:W-:Y:S01]  /*3450*/  FFMA.FTZ R118, R97, R13, R118 ;  /* 0x0000000d61767223 */ /* 0x000fe20000010076 */
[CC--:B------:R-:W-:Y:S01]  /*3460*/  FMUL.FTZ R115, R47.reuse, R116.reuse ;  /* 0x000000742f737220 */ /* 0x0c0fe20000410000 */
[-C--:B------:R-:W-:Y:S01]  /*3470*/  F2FP.F16.E4M3.UNPACK_B R96, R7.reuse.H1 ;  /* 0x00000007ff60723e */ /* 0x080fe200030006ff */
[C---:B------:R-:W-:Y:S01]  /*3480*/  FMUL.FTZ R116, R46.reuse, R116 ;  /* 0x000000742e747220 */ /* 0x040fe20000410000 */
[----:B------:R-:W-:Y:S01]  /*3490*/  F2FP.F16.E4M3.UNPACK_B R7, R7 ;  /* 0x00000007ff07723e */ /* 0x000fe200020006ff */
[-C--:B------:R-:W-:Y:S01]  /*34a0*/  FFMA.FTZ R13, R46, R114.reuse, -R115 ;  /* 0x000000722e0d7223 */ /* 0x080fe20000010873 */
[----:B------:R-:W-:Y:S01]  /*34b0*/  F2FP.SATFINITE.E4M3.F32.PACK_AB_MERGE_C R123, R118, R117, RZ ;  /* 0x00000075767b723e */ /* 0x000fe200048070ff */
[--C-:B------:R-:W-:Y:S01]  /*34c0*/  HADD2.F32 R97, -RZ, R96.reuse.H0_H0 ;  /* 0x20000060ff617230 */ /* 0x100fe20000004100 */
[-C--:B------:R-:W-:Y:S01]  /*34d0*/  F2FP.F16.E4M3.UNPACK_B R118, R15.reuse.H1 ;  /* 0x0000000fff76723e */ /* 0x080fe200030006ff */
[----:B------:R-:W-:Y:S01]  /*34e0*/  FFMA.FTZ R46, R47, R114, R116 ;  /* 0x000000722f2e7223 */ /* 0x000fe20000010074 */
[----:B------:R-:W-:Y:S01]  /*34f0*/  F2FP.F16.E4M3.UNPACK_B R115, R12.H1 ;  /* 0x0000000cff73723e */ /* 0x000fe200030006ff */
[----:B------:R-:W-:Y:S01]  /*3500*/  HADD2.F32 R96, -RZ, R96.H1_H1 ;  /* 0x30000060ff607230 */ /* 0x000fe20000004100 */
        /* <DEDUP_REMOVED lines=19> */
[--C-:B------:R-:W-:Y:S02]  /*3640*/  HADD2.F32 R12, -RZ, R7.reuse.H0_H0 ;  /* 0x20000007ff0c7230 */ /* 0x100fe40000004100 */
[----:B------:R-:W-:Y:S01]  /*3650*/  FFMA.FTZ R116, R96, R116, R121 ;  /* 0x0000007460747223 */ /* 0x000fe20000010079 */
[----:B------:R-:W-:Y:S01]  /*3660*/  HADD2.F32 R15, -RZ, R7.H1_H1 ;  /* 0x30000007ff0f7230 */ /* 0x000fe20000004100 */
[----:B------:R-:W-:Y:S01]  /*3670*/  F2FP.SATFINITE.E4M3.F32.PACK_AB_MERGE_C R4, R46, R13, R123 ;  /* 0x0000000d2e04723e */ /* 0x000fe2000480707b */
[--C-:B------:R-:W-:Y:S01]  /*3680*/  HADD2.F32 R7, -RZ, R6.reuse.H0_H0 ;  /* 0x20000006ff077230 */ /* 0x100fe20000004100 */
        /* <DEDUP_REMOVED lines=15> */
.L_x_10375:
[----:B------:R-:W-:Y:S05]  /*3780*/  BSYNC B3 ;  /* 0x0000000000037941 */ /* 0x000fea0003800000 */
.L_x_10374:
[----:B0-----:R4:W-:Y:S02]  /*3790*/  ST.E.128 desc[UR60][R10.64], R4 ;  /* 0x000000040a007985 */ /* 0x0019e4000c101d3c */
.L_x_10373:
[----:B------:R-:W-:Y:S05]  /*37a0*/  BSYNC B2 ;  /* 0x0000000000027941 */ /* 0x000fea0003800000 */
.L_x_10372:
[----:B------:R-:W-:-:S13]  /*37b0*/  ISETP.NE.AND P2, PT, R87, RZ, PT ;  /* 0x000000ff5700720c */ /* 0x000fda0003f45270 */
[----:B------:R-:W-:Y:S05]  /*37c0*/  @P2 BRA `(.L_x_10371) ;  /* 0x0000000400cc2947 */ /* 0x000fea0003800000 */
[----:B----4-:R4:W0:Y:S01]  /*37d0*/  LDS.128 R4, [R89+0x18400] ;  /* 0x0184000059047984 */ /* 0x0108220000000c00 */
[----:B---3--:R-:W-:Y:S01]  /*37e0*/  IADD3 R10, P2, R19, R14, RZ ;  /* 0x0000000e130a7210 */ /* 0x008fe20007f5e0ff */
[----:B------:R-:W-:Y:S04]  /*37f0*/  BSSY B2, `(.L_x_10376) ;  /* 0x000006f000027945 */ /* 0x000fe80003800000 */
[----:B--2---:R-:W-:Y:S01]  /*3800*/  IMAD.X R11, R103, 0x1, R190, P2 ;  /* 0x00000001670b7824 */ /* 0x004fe200010e06be */
[----:B------:R-:W-:-:S13]  /*3810*/  ISETP.GE.AND P2, PT, R193, R102, PT ;  /* 0x00000066c100720c */ /* 0x000fda0003f46270 */
[----:B----4-:R-:W-:Y:S05]  /*3820*/  @P2 BRA `(.L_x_10377) ;  /* 0x0000000400ac2947 */ /* 0x010fea0003800000 */
[----:B------:R-:W-:Y:S02]  /*3830*/  SHF.R.U32.HI R15, RZ, 0x18, R43 ;  /* 0x00000018ff0f7819 */ /* 0x000fe4000001162b */
[----:B------:R-:W-:Y:S02]  /*3840*/  LOP3.LUT R14, R43, 0xff, RZ, 0xc0, !PT ;  /* 0x000000ff2b0e7812 */ /* 0x000fe400078ec0ff */
[--C-:B------:R-:W-:Y:S02]  /*3850*/  SHF.R.U32.HI R13, RZ, 0x18, R45.reuse ;  /* 0x00000018ff0d7819 */ /* 0x100fe4000001162d */
[----:B------:R-:W-:Y:S02]  /*3860*/  LOP3.LUT R12, R45, 0xff, RZ, 0xc0, !PT ;  /* 0x000000ff2d0c7812 */ /* 0x000fe400078ec0ff */
[----:B------:R-:W-:Y:S02]  /*3870*/  SHF.R.U32.HI R46, RZ, 0x8, R45 ;  /* 0x00000008ff2e7819 */ /* 0x000fe4000001162d */
[----:B------:R-:W-:-:S02]  /*3880*/  SHF.R.U32.HI R42, RZ, 0x8, R43 ;  /* 0x00000008ff2a7819 */ /* 0x000fc4000001162b */
[----:B------:R-:W-:Y:S02]  /*3890*/  PRMT R15, R15, 0x654, R14 ;  /* 0x000006540f0f7816 */ /* 0x000fe4000000000e */
[----:B------:R-:W-:Y:S01]  /*38a0*/  SHF.R.U32.HI R44, RZ, 0x10, R45 ;  /* 0x00000010ff2c7819 */ /* 0x000fe2000001162d */
[----:B------:R-:W-:Y:S01]  /*38b0*/  IMAD.SHL.U32 R42, R42, 0x100, RZ ;  /* 0x000001002a2a7824 */ /* 0x000fe200078e00ff */
[----:B------:R-:W-:Y:S02]  /*38c0*/  SHF.R.U32.HI R43, RZ, 0x10, R43 ;  /* 0x00000010ff2b7819 */ /* 0x000fe4000001162b */
[----:B------:R-:W-:Y:S01]  /*38d0*/  PRMT R13, R13, 0x654, R12 ;  /* 0x000006540d0d7816 */ /* 0x000fe2000000000c */
[----:B0-----:R-:W-:Y:S01]  /*38e0*/  IMAD.MOV.U32 R12, RZ, RZ, R4 ;  /* 0x000000ffff0c7224 */ /* 0x001fe200078e0004 */
[----:B------:R-:W-:Y:S01]  /*38f0*/  SHF.L.U32 R14, R46, 0x8, RZ ;  /* 0x000000082e0e7819 */ /* 0x000fe200000006ff */
[----:B------:R-:W-:Y:S01]  /*3900*/  IMAD.U32 R43, R43, 0x10000, RZ ;  /* 0x000100002b2b7824 */ /* 0x000fe200078e00ff */
[----:B------:R-:W-:-:S02]  /*3910*/  LOP3.LUT R42, R15, 0xff00, R42, 0xf8, !PT ;  /* 0x0000ff000f2a7812 */ /* 0x000fc400078ef82a */
[----:B------:R-:W-:Y:S01]  /*3920*/  LOP3.LUT R13, R13, 0xff00, R14, 0xf8, !PT ;  /* 0x0000ff000d0d7812 */ /* 0x000fe200078ef80e */
[----:B------:R-:W-:Y:S01]  /*3930*/  IMAD.U32 R14, R44, 0x10000, RZ ;  /* 0x000100002c0e7824 */ /* 0x000fe200078e00ff */
[----:B------:R-:W-:Y:S02]  /*3940*/  F2FP.F16.E4M3.UNPACK_B R4, R5 ;  /* 0x00000005ff04723e */ /* 0x000fe400020006ff */
        /* <DEDUP_REMOVED lines=8> */
[----:B------:R-:W-:-:S02]  /*39d0*/  HADD2.F32 R46, -RZ, R15.H1_H1 ;  /* 0x3000000fff2e7230 */ /* 0x000fc40000004100 */
[CC--:B------:R-:W-:Y:S01]  /*39e0*/  FMUL.FTZ R97, R13.reuse, R45.reuse ;  /* 0x0000002d0d617220 */ /* 0x0c0fe20000410000 */
[--C-:B------:R-:W-:Y:S02]  /*39f0*/  HADD2.F32 R43, -RZ, R42.reuse.H0_H0 ;  /* 0x2000002aff2b7230 */ /* 0x100fe40000004100 */
        /* <DEDUP_REMOVED lines=70> */
[C---:B------:R-:W-:Y:S01]  /*3e60*/  FMUL.FTZ R47, R7.reuse, R47 ;  /* 0x0000002f072f7220 */ /* 0x040fe20000410000 */
[----:B------:R-:W-:Y:S01]  /*3e70*/  FFMA.FTZ R15, R12, R42, -R15 ;  /* 0x0000002a0c0f7223 */ /* 0x000fe2000001080f */
[----:B------:R-:W-:Y:S01]  /*3e80*/  F2FP.SATFINITE.E4M3.F32.PACK_AB_MERGE_C R113, R114, R113, RZ ;  /* 0x000000717271723e */ /* 0x000fe200048070ff */
[-C--:B------:R-:W-:Y:S01]  /*3e90*/  FFMA.FTZ R14, R7, R44.reuse, -R14 ;  /* 0x0000002c070e7223 */ /* 0x080fe2000001080e */
[----:B------:R-:W-:Y:S01]  /*3ea0*/  FFMA.FTZ R47, R6, R44, R47 ;  /* 0x0000002c062f7223 */ /* 0x000fe2000001002f */
[----:B------:R-:W-:-:S02]  /*3eb0*/  F2FP.SATFINITE.E4M3.F32.PACK_AB_MERGE_C R4, R110, R97, R115 ;  /* 0x000000616e04723e */ /* 0x000fc40004807073 */
[----:B------:R-:W-:Y:S02]  /*3ec0*/  F2FP.SATFINITE.E4M3.F32.PACK_AB_MERGE_C R7, R96, R15, R113 ;  /* 0x0000000f6007723e */ /* 0x000fe40004807071 */
[----:B------:R-:W-:-:S07]  /*3ed0*/  F2FP.SATFINITE.E4M3.F32.PACK_AB_MERGE_C R6, R47, R14, R46 ;  /* 0x0000000e2f06723e */ /* 0x000fce000480702e */
.L_x_10377:
[----:B------:R-:W-:Y:S05]  /*3ee0*/  BSYNC B2 ;  /* 0x0000000000027941 */ /* 0x000fea0003800000 */
.L_x_10376:
[----:B0-----:R0:W-:Y:S02]  /*3ef0*/  ST.E.128 desc[UR60][R10.64], R4 ;  /* 0x000000040a007985 */ /* 0x0011e4000c101d3c */
.L_x_10371:
[----:B------:R-:W-:Y:S05]  /*3f00*/  BSYNC B1 ;  /* 0x0000000000017941 */ /* 0x000fea0003800000 */
.L_x_10370:
[----:B------:R-:W-:-:S03]  /*3f10*/  UMOV UR4, 0xffffffff ;  /* 0xffffffff00047882 */ /* 0x000fc60000000000 */
[----:B------:R-:W-:Y:S05]  /*3f20*/  BRA.DIV UR4, `(.L_x_10378) ;  /* 0x0000023604bc7947 */ /* 0x000fea000b800000 */
[----:B------:R0:W0:Y:S04]  /*3f30*/  SHFL.IDX PT, R43, R100, 0x1, 0x1c1f ;  /* 0x003c1f00642b7f89 */ /* 0x00002800000e0000 */
[----:B---3--:R3:W0:Y:S02]  /*3f40*/  SHFL.IDX PT, R14, R99, 0x1, 0x1c1f ;  /* 0x003c1f00630e7f89 */ /* 0x00862400000e0000 */
.L_x_10684:
[----:B------:R-:W-:Y:S04]  /*3f50*/  BSSY B1, `(.L_x_10379) ;  /* 0x00000ed000017945 */ /* 0x000fe80003800000 */
[----:B------:R-:W-:Y:S05]  /*3f60*/  @P3 BRA `(.L_x_10380) ;  /* 0x0000000c00ac3947 */ /* 0x000fea0003800000 */
[----:B------:R-:W-:Y:S04]  /*3f70*/  BSSY B2, `(.L_x_10381) ;  /* 0x0000075000027945 */ /* 0x000fe80003800000 */
[----:B------:R-:W-:Y:S05]  /*3f80*/  @P1 BRA `(.L_x_10382) ;  /* 0x0000000400cc1947 */ /* 0x000fea0003800000 */
[----:B0---4-:R0:W4:Y:S01]  /*3f90*/  LDS.128 R4, [R90+0x1a400] ;  /* 0x01a400005a047984 */ /* 0x0111220000000c00 */
[----:B------:R-:W-:Y:S01]  /*3fa0*/  IADD3 R10, P2, R16, R14, RZ ;  /* 0x0000000e100a7210 */ /* 0x000fe20007f5e0ff */
[----:B------:R-:W-:Y:S04]  /*3fb0*/  BSSY B3, `(.L_x_10383) ;  /* 0x000006f000037945 */ /* 0x000fe80003800000 */
[----:B------:R-:W-:Y:S01]  /*3fc0*/  IMAD.X R11, R43, 0x1, R17, P2 ;  /* 0x000000012b0b7824 */ /* 0x000fe200010e0611 */
[----:B------:R-:W-:-:S13]  /*3fd0*/  ISETP.GE.AND P2, PT, R22, R102, PT ;  /* 0x000000661600720c */ /* 0x000fda0003f46270 */
[----:B0-----:R-:W-:Y:S05]  /*3fe0*/  @P2 BRA `(.L_x_10384) ;  /* 0x0000000400ac2947 */ /* 0x001fea0003800000 */
        /* <DEDUP_REMOVED lines=12> */
[----:B----4-:R-:W-:Y:S01]  /*40b0*/  IMAD.MOV.U32 R12, RZ, RZ, R4 ;  /* 0x000000ffff0c7224 */ /* 0x010fe200078e0004 */
        /* <DEDUP_REMOVED lines=17> */
[--C-:B------:R-:W-:Y:S01]  /*41d0*/  HADD2.F32 R15, -RZ, R5.reuse.H0_H0 ;  /* 0x20000005ff0f7230 */ /* 0x100fe20000004100 */
[----:B------:R-:W-:Y:S01]  /*41e0*/  F2FP.F16.E4M3.UNPACK_B R112, R112 ;  /* 0x00000070ff70723e */ /* 0x000fe200020006ff */
[----:B------:R-:W-:Y:S02]  /*41f0*/  HADD2.F32 R38, -RZ, R5.H1_H1 ;  /* 0x30000005ff267230 */ /* 0x000fe40000004100 */
[-C--:B------:R-:W-:Y:S01]  /*4200*/  FFMA.FTZ R4, R4, R40.reuse, -R47 ;  /* 0x0000002804047223 */ /* 0x080fe2000001082f */
[----:B------:R-:W-:Y:S02]  /*4210*/  HADD2.F32 R39, -RZ, R39.H1_H1 ;  /* 0x30000027ff277230 */ /* 0x000fe40000004100 */
[----:B------:R-:W-:Y:S01]  /*4220*/  FFMA.FTZ R5, R13, R40, R42 ;  /* 0x000000280d057223 */ /* 0x000fe2000001002a */
[C---:B------:R-:W-:Y:S01]  /*4230*/  FMUL.FTZ R47, R15.reuse, R44 ;  /* 0x0000002c0f2f7220 */ /* 0x040fe20000410000 */
[----:B------:R-:W-:Y:S01]  /*4240*/  F2FP.F16.E4M3.UNPACK_B R13, R12.H1 ;  /* 0x0000000cff0d723e */ /* 0x000fe200030006ff */
[C---:B------:R-:W-:Y:S01]  /*4250*/  FMUL.FTZ R46, R38.reuse, R44 ;  /* 0x0000002c262e7220 */ /* 0x040fe20000410000 */
[----:B------:R-:W-:Y:S01]  /*4260*/  F2FP.F16.E4M3.UNPACK_B R12, R12 ;  /* 0x0000000cff0c723e */ /* 0x000fe200020006ff */
[----:B--2---:R-:W-:Y:S01]  /*4270*/  FFMA.FTZ R103, R38, R39, R47 ;  /* 0x0000002726677223 */ /* 0x004fe2000001002f */
[----:B------:R-:W-:Y:S01]  /*4280*/  F2FP.F16.E4M3.UNPACK_B R111, R111 ;  /* 0x0000006fff6f723e */ /* 0x000fe200020006ff */
[----:B------:R-:W-:Y:S01]  /*4290*/  FFMA.FTZ R46, R15, R39, -R46 ;  /* 0x000000270f2e7223 */ /* 0x000fe2000001082e */
[----:B------:R-:W-:-:S02]  /*42a0*/  HADD2.F32 R40, -RZ, R112.H1_H1 ;  /* 0x30000070ff287230 */ /* 0x000fc40000004100 */
[--C-:B------:R-:W-:Y:S02]  /*42b0*/  HADD2.F32 R38, -RZ, R13.reuse.H1_H1 ;  /* 0x3000000dff267230 */ /* 0x100fe40000004100 */
[----:B------:R-:W-:Y:S02]  /*42c0*/  HADD2.F32 R15, -RZ, R13.H0_H0 ;  /* 0x2000000dff0f7230 */ /* 0x000fe40000004100 */
        /* <DEDUP_REMOVED lines=8> */
[-C--:B------:R-:W-:Y:S01]  /*4350*/  FMUL.FTZ R97, R13, R112.reuse ;  /* 0x000000700d617220 */ /* 0x080fe20000410000 */
[----:B------:R-:W-:Y:S01]  /*4360*/  FFMA.FTZ R39, R38, R39, R47 ;  /* 0x0000002726277223 */ /* 0x000fe2000001002f */
[C---:B------:R-:W-:Y:S01]  /*4370*/  FMUL.FTZ R40, R12.reuse, R112 ;  /* 0x000000700c287220 */ /* 0x040fe20000410000 */
[----:B------:R-:W-:Y:S01]  /*4380*/  F2FP.SATFINITE.E4M3.F32.PACK_AB_MERGE_C R112, R103, R46, RZ ;  /* 0x0000002e6770723e */ /* 0x000fe200048070ff */
[-C--:B------:R-:W-:Y:S01]  /*4390*/  FFMA.FTZ R96, R12, R111.reuse, R97 ;  /* 0x0000006f0c607223 */ /* 0x080fe20000010061 */
[----:B------:R-:W-:Y:S01]  /*43a0*/  F2FP.F16.E4M3.UNPACK_B R12, R6.H1 ;  /* 0x00000006ff0c723e */ /* 0x000fe200030006ff */
[----:B------:R-:W-:Y:S01]  /*43b0*/  FFMA.FTZ R47, R13, R111, -R40 ;  /* 0x0000006f0d2f7223 */ /* 0x000fe20000010828 */
[----:B------:R-:W-:-:S02]  /*43c0*/  F2FP.SATFINITE.E4M3.F32.PACK_AB_MERGE_C R111, R39, R42, RZ ;  /* 0x0000002a276f723e */ /* 0x000fc400048070ff */
[----:B------:R-:W-:Y:S02]  /*43d0*/  F2FP.F16.E4M3.UNPACK_B R13, R7.H1 ;  /* 0x00000007ff0d723e */ /* 0x000fe400030006ff */
[----:B------:R-:W-:Y:S02]  /*43e0*/  F2FP.F16.E4M3.UNPACK_B R42, R45.H1 ;  /* 0x0000002dff2a723e */ /* 0x000fe400030006ff */
        /* <DEDUP_REMOVED lines=25> */
[--C-:B------:R-:W-:Y:S01]  /*4580*/  HADD2.F32 R7, -RZ, R6.reuse.H0_H0 ;  /* 0x20000006ff077230 */ /* 0x100fe20000004100 */
[----:B------:R-:W-:Y:S01]  /*4590*/  F2FP.SATFINITE.E4M3.F32.PACK_AB_MERGE_C R5, R5, R4, R112 ;  /* 0x000000040505723e */ /* 0x000fe20004807070 */
        /* <DEDUP_REMOVED lines=15> */
[----:B------:R-:W-:-:S07]  /*4690*/  F2FP.SATFINITE.E4M3.F32.PACK_AB_MERGE_C R7, R42, R15, R103 ;  /* 0x0000000f2a07723e */ /* 0x000fce0004807067 */
.L_x_10384:
[----:B------:R-:W-:Y:S05]  /*46a0*/  BSYNC B3 ;  /* 0x0000000000037941 */ /* 0x000fea0003800000 */
.L_x_10383:
[----:B----4-:R0:W-:Y:S02]  /*46b0*/  ST.E.128 desc[UR60][R10.64], R4 ;  /* 0x000000040a007985 */ /* 0x0101e4000c101d3c */
.L_x_10382:
[----:B------:R-:W-:Y:S05]  /*46c0*/  BSYNC B2 ;  /* 0x0000000000027941 */ /* 0x000fea0003800000 */
.L_x_10381:
[----:B------:R-:W-:-:S13]  /*46d0*/  ISETP.NE.AND P2, PT, R87, RZ, PT ;  /* 0x000000ff5700720c */ /* 0x000fda0003f45270 */
        /* <DEDUP_REMOVED lines=8> */
[----:B------:R-:W-:Y:S02]  /*4760*/  SHF.R.U32.HI R38, RZ, 0x8, R35 ;  /* 0x00000008ff267819 */ /* 0x000fe40000011623 */
[----:B------:R-:W-:Y:S01]  /*4770*/  LOP3.LUT R13, R37, 0xff, RZ, 0xc0, !PT ;  /* 0x000000ff250d7812 */ /* 0x000fe200078ec0ff */
[----:B------:R-:W-:Y:S01]  /*4780*/  IMAD.SHL.U32 R15, R15, 0x100, RZ ;  /* 0x000001000f0f7824 */ /* 0x000fe200078e00ff */
[----:B------:R-:W-:Y:S02]  /*4790*/  SHF.R.U32.HI R34, RZ, 0x18, R37 ;  /* 0x00000018ff227819 */ /* 0x000fe40000011625 */
[----:B------:R-:W-:Y:S02]  /*47a0*/  SHF.R.U32.HI R39, RZ, 0x10, R35 ;  /* 0x00000010ff277819 */ /* 0x000fe40000011623 */
[----:B------:R-:W-:-:S02]  /*47b0*/  LOP3.LUT R12, R35, 0xff, RZ, 0xc0, !PT ;  /* 0x000000ff230c7812 */ /* 0x000fc400078ec0ff */
[----:B------:R-:W-:Y:S02]  /*47c0*/  SHF.R.U32.HI R35, RZ, 0x18, R35 ;  /* 0x00000018ff237819 */ /* 0x000fe40000011623 */
[----:B------:R-:W-:Y:S01]  /*47d0*/  PRMT R34, R34, 0x654, R13 ;  /* 0x0000065422227816 */ /* 0x000fe2000000000d */
[----:B------:R-:W-:Y:S01]  /*47e0*/  IMAD.SHL.U32 R13, R38, 0x100, RZ ;  /* 0x00000100260d7824 */ /* 0x000fe200078e00ff */
[----:B------:R-:W-:Y:S02]  /*47f0*/  SHF.R.U32.HI R36, RZ, 0x10, R37 ;  /* 0x00000010ff247819 */ /* 0x000fe40000011625 */
[----:B------:R-:W-:Y:S01]  /*4800*/  PRMT R14, R35, 0x654, R12 ;  /* 0x00000654230e7816 */ /* 0x000fe2000000000c */
[----:B----4-:R-:W-:Y:S01]  /*4810*/  IMAD.MOV.U32 R12, RZ, RZ, R4 ;  /* 0x000000ffff0c7224 */ /* 0x010fe200078e0004 */
[----:B------:R-:W-:Y:S01]  /*4820*/  LOP3.LUT R35, R34, 0xff00, R15, 0xf8, !PT ;  /* 0x0000ff0022237812 */ /* 0x000fe200078ef80f */
[----:B------:R-:W-:Y:S01]  /*4830*/  IMAD.U32 R34, R36, 0x10000, RZ ;  /* 0x0001000024227824 */ /* 0x000fe200078e00ff */
[----:B------:R-:W-:-:S02]  /*4840*/  LOP3.LUT R14, R14, 0xff00, R13, 0xf8, !PT ;  /* 0x0000ff000e0e7812 */ /* 0x000fc400078ef80d */
[----:B------:R-:W-:Y:S02]  /*4850*/  SHF.L.U32 R13, R39, 0x10, RZ ;  /* 0x00000010270d7819 */ /* 0x000fe400000006ff */
        /* <DEDUP_REMOVED lines=90> */
.L_x_10386:
[----:B------:R-:W-:Y:S05]  /*4e00*/  BSYNC B2 ;  /* 0x0000000000027941 */ /* 0x000fea0003800000 */
.L_x_10385:
[----:B----4-:R0:W-:Y:S02]  /*4e10*/  ST.E.128 desc[UR60][R10.64], R4 ;  /* 0x000000040a007985 */ /* 0x0101e4000c101d3c */
.L_x_10380:
[----:B------:R-:W-:Y:S05]  /*4e20*/  BSYNC B1 ;  /* 0x0000000000017941 */ /* 0x000fea0003800000 */
.L_x_10379:
[----:B------:R-:W-:-:S03]  /*4e30*/  UMOV UR4, 0xffffffff ;  /* 0xffffffff00047882 */ /* 0x000fc60000000000 */
[----:B------:R-:W-:Y:S05]  /*4e40*/  BRA.DIV UR4, `(.L_x_10387) ;  /* 0x0000022a043c7947 */ /* 0x000fea000b800000 */
[----:B------:R1:W1:Y:S04]  /*4e50*/  SHFL.IDX PT, R35, R100, 0x2, 0x1c1f ;  /* 0x005c1f0064237f89 */ /* 0x00026800000e0000 */
[----:B0-----:R0:W0:Y:S02]  /*4e60*/  SHFL.IDX PT, R14, R99, 0x2, 0x1c1f ;  /* 0x005c1f00630e7f89 */ /* 0x00102400000e0000 */
.L_x_10688:
[----:B------:R-:W-:Y:S05]  /*4e70*/  @P4 BRA `(.L_x_10388) ;  /* 0x0000004800084947 */ /* 0x000fea0003800000 */
[----:B------:R-:W-:Y:S04]  /*4e80*/  BSSY B1, `(.L_x_10389) ;  /* 0x0000075000017945 */ /* 0x000fe80003800000 */
[----:B------:R-:W-:Y:S05]  /*4e90*/  @P1 BRA `(.L_x_10390) ;  /* 0x0000000400cc1947 */ /* 0x000fea0003800000 */
[----:B----4-:R4:W2:Y:S01]  /*4ea0*/  LDS.128 R4, [R90+0x1c400] ;  /* 0x01c400005a047984 */ /* 0x0108a20000000c00 */
[----:B0-----:R-:W-:Y:S01]  /*4eb0*/  IADD3 R10, P2, R16, R14, RZ ;  /* 0x0000000e100a7210 */ /* 0x001fe20007f5e0ff */
[----:B------:R-:W-:Y:S04]  /*4ec0*/  BSSY B2, `(.L_x_10391) ;  /* 0x000006f000027945 */ /* 0x000fe80003800000 */
[----:B-1----:R-:W-:Y:S01]  /*4ed0*/  IMAD.X R11, R35, 0x1, R17, P2 ;  /* 0x00000001230b7824 */ /* 0x002fe200010e0611 */
[----:B------:R-:W-:-:S13]  /*4ee0*/  ISETP.GE.AND P2, PT, R22, R102, PT ;  /* 0x000000661600720c */ /* 0x000fda0003f46270 */
[----:B----4-:R-:W-:Y:S05]  /*4ef0*/  @P2 BRA `(.L_x_10392) ;  /* 0x0000000400ac2947 */ /* 0x010fea0003800000 */
        /* <DEDUP_REMOVED lines=10> */
[----:B------:R-:W-:Y:S01]  /*4fa0*/  PRMT R30, R37, 0x654, R12 ;  /* 0x00000654251e7816 */ /* 0x000fe2000000000c */
[----:B--2---:R-:W-:Y:S01]  /*4fb0*/  IMAD.MOV.U32 R12, RZ, RZ, R4 ;  /* 0x000000ffff0c7224 */ /* 0x004fe200078e0004 */
[----:B------:R-:W-:Y:S02]  /*4fc0*/  SHF.R.U32.HI R31, RZ, 0x10, R33 ;  /* 0x00000010ff1f7819 */ /* 0x000fe40000011621 */
[----:B------:R-:W-:Y:S01]  /*4fd0*/  LOP3.LUT R30, R30, 0xff00, R13, 0xf8, !PT ;  /* 0x0000ff001e1e7812 */ /* 0x000fe200078ef80d */
[----:B------:R-:W-:Y:S01]  /*4fe0*/  IMAD.U32 R13, R36, 0x10000, RZ ;  /* 0x00010000240d7824 */ /* 0x000fe200078e00ff */
[----:B------:R-:W-:Y:S01]  /*4ff0*/  LOP3.LUT R34, R32, 0xff00, R15, 0xf8, !PT ;  /* 0x0000ff0020227812 */ /* 0x000fe200078ef80f */
[----:B------:R-:W-:Y:S01]  /*5000*/  IMAD.U32 R31, R31, 0x10000, RZ ;  /* 0x000100001f1f7824 */ /* 0x000fe200078e00ff */
[----:B------:R-:W-:-:S02]  /*5010*/  F2FP.F16.E4M3.UNPACK_B R4, R5 ;  /* 0x00000005ff04723e */ /* 0x000fc400020006ff */
[----:B------:R-:W-:Y:S02]  /*5020*/  F2FP.F16.E4M3.UNPACK_B R15, R107.H1 ;  /* 0x0000006bff0f723e */ /* 0x000fe400030006ff */
[----:B------:R-:W-:Y:S02]  /*5030*/  F2FP.F16.E4M3.UNPACK_B R5, R5.H1 ;  /* 0x00000005ff05723e */ /* 0x000fe400030006ff */
[----:B------:R-:W-:Y:S01]  /*5040*/  LOP3.LUT R32, R30, 0xff0000, R13, 0xf8, !PT ;  /* 0x00ff00001e207812 */ /* 0x000fe200078ef80d */
[--C-:B------:R-:W-:Y:S01]  /*5050*/  HADD2.F32 R13, -RZ, R4.reuse.H1_H1 ;  /* 0x30000004ff0d7230 */ /* 0x100fe20000004100 */
[----:B------:R-:W-:Y:S01]  /*5060*/  LOP3.LUT R36, R34, 0xff0000, R31, 0xf8, !PT ;  /* 0x00ff000022247812 */ /* 0x000fe200078ef81f */
[--C-:B------:R-:W-:Y:S01]  /*5070*/  HADD2.F32 R33, -RZ, R15.reuse.H0_H0 ;  /* 0x2000000fff217230 */ /* 0x100fe20000004100 */
[----:B------:R-:W-:Y:S01]  /*5080*/  F2FP.F16.E4M3.UNPACK_B R30, R106.H1 ;  /* 0x0000006aff1e723e */ /* 0x000fe200030006ff */
[----:B------:R-:W-:Y:S01]  /*5090*/  HADD2.F32 R34, -RZ, R15.H1_H1 ;  /* 0x3000000fff227230 */ /* 0x000fe20000004100 */
[----:B------:R-:W-:Y:S01]  /*50a0*/  F2FP.F16.E4M3.UNPACK_B R107, R107 ;  /* 0x0000006bff6b723e */ /* 0x000fe200020006ff */
[----:B------:R-:W-:-:S02]  /*50b0*/  HADD2.F32 R4, -RZ, R4.H0_H0 ;  /* 0x20000004ff047230 */ /* 0x000fc40000004100 */
[-C--:B------:R-:W-:Y:S01]  /*50c0*/  FMUL.FTZ R37, R13, R33.reuse ;  /* 0x000000210d257220 */ /* 0x080fe20000410000 */
[--C-:B------:R-:W-:Y:S01]  /*50d0*/  HADD2.F32 R15, -RZ, R5.reuse.H1_H1 ;  /* 0x30000005ff0f7230 */ /* 0x100fe20000004100 */
[----:B------:R-:W-:Y:S01]  /*50e0*/  F2FP.F16.E4M3.UNPACK_B R106, R106 ;  /* 0x0000006aff6a723e */ /* 0x000fe200020006ff */
[--C-:B------:R-:W-:Y:S02]  /*50f0*/  HADD2.F32 R31, -RZ, R30.reuse.H0_H0 ;  /* 0x2000001eff1f7230 */ /* 0x100fe40000004100 */
[C---:B------:R-:W-:Y:S01]  /*5100*/  FMUL.FTZ R38, R4.reuse, R33 ;  /* 0x0000002104267220 */ /* 0x040fe20000410000 */
[----:B------:R-:W-:Y:S02]  /*5110*/  HADD2.F32 R5, -RZ, R5.H0_H0 ;  /* 0x20000005ff057230 */ /* 0x000fe40000004100 */
[-C--:B------:R-:W-:Y:S01]  /*5120*/  FMUL.FTZ R40, R15, R34.reuse ;  /* 0x000000220f287220 */ /* 0x080fe20000410000 */
[----:B------:R-:W-:Y:S02]  /*5130*/  HADD2.F32 R30, -RZ, R30.H1_H1 ;  /* 0x3000001eff1e7230 */ /* 0x000fe40000004100 */
[-C--:B------:R-:W-:Y:S01]  /*5140*/  FFMA.FTZ R4, R4, R31.reuse, -R37 ;  /* 0x0000001f04047223 */ /* 0x080fe20000010825 */
[----:B------:R-:W-:Y:S01]  /*5150*/  FFMA.FTZ R39, R13, R31, R38 ;  /* 0x0000001f0d277223 */ /* 0x000fe20000010026 */
[C---:B------:R-:W-:Y:S01]  /*5160*/  FMUL.FTZ R34, R5.reuse, R34 ;  /* 0x0000002205227220 */ /* 0x040fe20000410000 */
[----:B------:R-:W-:Y:S01]  /*5170*/  FFMA.FTZ R31, R5, R30, -R40 ;  /* 0x0000001e051f7223 */ /* 0x000fe20000010828 */
[----:B------:R-:W-:-:S02]  /*5180*/  F2FP.F16.E4M3.UNPACK_B R5, R12.H1 ;  /* 0x0000000cff05723e */ /* 0x000fc400030006ff */
[----:B------:R-:W-:Y:S01]  /*5190*/  FFMA.FTZ R42, R15, R30, R34 ;  /* 0x0000001e0f2a7223 */ /* 0x000fe20000010022 */
[----:B------:R-:W-:Y:S01]  /*51a0*/  F2FP.F16.E4M3.UNPACK_B R12, R12 ;  /* 0x0000000cff0c723e */ /* 0x000fe200020006ff */
[----:B------:R-:W-:Y:S02]  /*51b0*/  HADD2.F32 R34, -RZ, R107.H1_H1 ;  /* 0x3000006bff227230 */ /* 0x000fe40000004100 */
[--C-:B------:R-:W-:Y:S01]  /*51c0*/  HADD2.F32 R13, -RZ, R5.reuse.H0_H0 ;  /* 0x20000005ff0d7230 */ /* 0x100fe20000004100 */
[----:B------:R-:W-:Y:S01]  /*51d0*/  F2FP.SATFINITE.E4M3.F32.PACK_AB_MERGE_C R44, R42, R31, RZ ;  /* 0x0000001f2a2c723e */ /* 0x000fe200048070ff */
[----:B------:R-:W-:Y:S01]  /*51e0*/  HADD2.F32 R15, -RZ, R5.H1_H1 ;  /* 0x30000005ff0f7230 */ /* 0x000fe20000004100 */
[----:B------:R-:W-:Y:S01]  /*51f0*/  F2FP.F16.E4M3.UNPACK_B R31, R36.H1 ;  /* 0x00000024ff1f723e */ /* 0x000fe200030006ff */
[----:B------:R-:W-:Y:S02]  /*5200*/  HADD2.F32 R5, -RZ, R12.H0_H0 ;  /* 0x2000000cff057230 */ /* 0x000fe40000004100 */
[----:B------:R-:W-:Y:S01]  /*5210*/  FMUL.FTZ R40, R13, R34 ;  /* 0x000000220d287220 */ /* 0x000fe20000410000 */
[----:B------:R-:W-:-:S02]  /*5220*/  HADD2.F32 R107, -RZ, R107.H0_H0 ;  /* 0x2000006bff6b7230 */ /* 0x000fc40000004100 */
[----:B------:R-:W-:Y:S01]  /*5230*/  FMUL.FTZ R38, R15, R34 ;  /* 0x000000220f267220 */ /* 0x000fe20000410000 */
[----:B------:R-:W-:Y:S01]  /*5240*/  HADD2.F32 R12, -RZ, R12.H1_H1 ;  /* 0x3000000cff0c7230 */ /* 0x000fe20000004100 */
[----:B------:R-:W-:Y:S01]  /*5250*/  F2FP.F16.E4M3.UNPACK_B R36, R36 ;  /* 0x00000024ff24723e */ /* 0x000fe200020006ff */
[--C-:B------:R-:W-:Y:S02]  /*5260*/  HADD2.F32 R30, -RZ, R106.reuse.H1_H1 ;  /* 0x3000006aff1e7230 */ /* 0x100fe40000004100 */
[----:B------:R-:W-:Y:S02]  /*5270*/  HADD2.F32 R106, -RZ, R106.H0_H0 ;  /* 0x2000006aff6a7230 */ /* 0x000fe40000004100 */
[CC--:B------:R-:W-:Y:S01]  /*5280*/  FMUL.FTZ R34, R12.reuse, R107.reuse ;  /* 0x0000006b0c227220 */ /* 0x0c0fe20000410000 */
[----:B------:R-:W-:Y:S01]  /*5290*/  FMUL.FTZ R107, R5, R107 ;  /* 0x0000006b056b7220 */ /* 0x000fe20000410000 */
[-C--:B------:R-:W-:Y:S01]  /*52a0*/  FFMA.FTZ R38, R13, R30.reuse, -R38 ;  /* 0x0000001e0d267223 */ /* 0x080fe20000010826 */
[----:B------:R-:W-:Y:S01]  /*52b0*/  FFMA.FTZ R15, R15, R30, R40 ;  /* 0x0000001e0f0f7223 */ /* 0x000fe20000010028 */
[-C--:B------:R-:W-:Y:S01]  /*52c0*/  FFMA.FTZ R37, R5, R106.reuse, -R34 ;  /* 0x0000006a05257223 */ /* 0x080fe20000010822 */
[----:B------:R-:W-:Y:S01]  /*52d0*/  FFMA.FTZ R106, R12, R106, R107 ;  /* 0x0000006a0c6a7223 */ /* 0x000fe2000001006b */
[----:B------:R-:W-:Y:S01]  /*52e0*/  F2FP.F16.E4M3.UNPACK_B R12, R7.H1 ;  /* 0x00000007ff0c723e */ /* 0x000fe200030006ff */
[----:B------:R-:W-:Y:S01]  /*52f0*/  HADD2.F32 R33, -RZ, R36.H1_H1 ;  /* 0x30000024ff217230 */ /* 0x000fe20000004100 */
[----:B------:R-:W-:Y:S01]  /*5300*/  F2FP.SATFINITE.E4M3.F32.PACK_AB_MERGE_C R43, R15, R38, RZ ;  /* 0x000000260f2b723e */ /* 0x000fe200048070ff */
[----:B------:R-:W-:Y:S01]  /*5310*/  HADD2.F32 R38, -RZ, R31.H1_H1 ;  /* 0x3000001fff267230 */ /* 0x000fe20000004100 */
[----:B------:R-:W-:Y:S01]  /*5320*/  F2FP.F16.E4M3.UNPACK_B R30, R32.H1 ;  /* 0x00000020ff1e723e */ /* 0x000fe200030006ff */
[--C-:B------:R-:W-:Y:S01]  /*5330*/  HADD2.F32 R15, -RZ, R12.reuse.H1_H1 ;  /* 0x3000000cff0f7230 */ /* 0x100fe20000004100 */
[----:B------:R-:W-:Y:S01]  /*5340*/  F2FP.F16.E4M3.UNPACK_B R5, R6.H1 ;  /* 0x00000006ff05723e */ /* 0x000fe200030006ff */
        /* <DEDUP_REMOVED lines=21> */
[----:B------:R-:W-:Y:S01]  /*54a0*/  HADD2.F32 R6, -RZ, R6.H1_H1 ;  /* 0x30000006ff067230 */ /* 0x000fe20000004100 */
[----:B------:R-:W-:Y:S01]  /*54b0*/  F2FP.SATFINITE.E4M3.F32.PACK_AB_MERGE_C R33, R33, R38, RZ ;  /* 0x000000262121723e */ /* 0x000fe200048070ff */
        /* <DEDUP_REMOVED lines=15> */
.L_x_10392:
[----:B------:R-:W-:Y:S05]  /*55b0*/  BSYNC B2 ;  /* 0x0000000000027941 */ /* 0x000fea0003800000 */
.L_x_10391:
[----:B--2---:R0:W-:Y:S02]  /*55c0*/  ST.E.128 desc[UR60][R10.64], R4 ;  /* 0x000000040a007985 */ /* 0x0041e4000c101d3c */
.L_x_10390:
[----:B------:R-:W-:Y:S05]  /*55d0*/  BSYNC B1 ;  /* 0x0000000000017941 */ /* 0x000fea0003800000 */
.L_x_10389:
[----:B------:R-:W-:-:S13]  /*55e0*/  ISETP.NE.AND P2, PT, R87, RZ, PT ;  /* 0x000000ff5700720c */ /* 0x000fda0003f45270 */
[----:B------:R-:W-:Y:S05]  /*55f0*/  @P2 BRA `(.L_x_10388) ;  /* 0x0000004000282947 */ /* 0x000fea0003800000 */
[----:B0---4-:R0:W4:Y:S01]  /*5600*/  LDS.128 R4, [R89+0x1c400] ;  /* 0x01c4000059047984 */ /* 0x0111220000000c00 */
[----:B------:R-:W-:Y:S01]  /*5610*/  IADD3 R10, P2, R19, R14, RZ ;  /* 0x0000000e130a7210 */ /* 0x000fe20007f5e0ff */
[----:B------:R-:W-:Y:S04]  /*5620*/  BSSY B1, `(.L_x_10393) ;  /* 0x000006f000017945 */ /* 0x000fe80003800000 */
[----:B-1----:R-:W-:Y:S01]  /*5630*/  IMAD.X R11, R35, 0x1, R190, P2 ;  /* 0x00000001230b7824 */ /* 0x002fe200010e06be */
[----:B------:R-:W-:-:S13]  /*5640*/  ISETP.GE.AND P2, PT, R193, R102, PT ;  /* 0x00000066c100720c */ /* 0x000fda0003f46270 */
[----:B0-----:R-:W-:Y:S05]  /*5650*/  @P2 BRA `(.L_x_10394) ;  /* 0x0000000400ac2947 */ /* 0x001fea0003800000 */
[----:B------:R-:W-:Y:S01]  /*5660*/  SHF.R.U32.HI R30, RZ, 0x8, R9 ;  /* 0x00000008ff1e7819 */ /* 0x000fe20000011609 */
[----:B----4-:R-:W-:Y:S01]  /*5670*/  IMAD.MOV.U32 R12, RZ, RZ, R7 ;  /* 0x000000ffff0c7224 */ /* 0x010fe200078e0007 */
        /* <DEDUP_REMOVED lines=103> */
[----:B------:R-:W-:Y:S02]  /*5cf0*/  F2FP.SATFINITE.E4M3.F32.PACK_AB_MERGE_C R4, R104, R31, R36 ;  /* 0x0000001f6804723e */ /* 0x000fe40004807024 */
[----:B------:R-:W-:-:S07]  /*5d00*/  MOV R6, R28 ;  /* 0x0000001c00067202 */ /* 0x000fce0000000f00 */
.L_x_10394:
[----:B------:R-:W-:Y:S05]  /*5d10*/  BSYNC B1 ;  /* 0x0000000000017941 */ /* 0x000fea0003800000 */
.L_x_10393:
[----:B----4-:R0:W-:Y:S01]  /*5d20*/  ST.E.128 desc[UR60][R10.64], R4 ;  /* 0x000000040a007985 */ /* 0x0101e2000c101d3c */
[----:B------:R-:W-:Y:S05]  /*5d30*/  BRA `(.L_x_10388) ;  /* 0x0000003800587947 */ /* 0x000fea0003800000 */
.L_x_10359:
[----:B------:R-:W2:Y:S01]  /*5d40*/  LDL R9, [R1+0x8] ;  /* 0x0000080001097983 */ /* 0x000ea20000100800 */
[C---:B------:R-:W-:Y:S01]  /*5d50*/  VIADD R8, R191.reuse, 0x40 ;  /* 0x00000040bf087836 */ /* 0x040fe20000000000 */
        /* <DEDUP_REMOVED lines=11> */
[----:B------:R-:W3:Y:S01]  /*5e10*/  @!P4 LDC.64 R34, c[0x0][0x400] ;  /* 0x00010000ff22cb82 */ /* 0x000ee20000000a00 */
[----:B-1----:R-:W-:-:S04]  /*5e20*/  @!P4 IADD3 R32, P2, P5, R48, R32, R4 ;  /* 0x000000203020c210 */ /* 0x002fc80007d5e004 */
[----:B------:R-:W-:Y:S02]  /*5e30*/  @!P4 IADD3.X R33, R66, R33, R86, P2, P5 ;  /* 0x000000214221c210 */ /* 0x000fe400017ea456 */
[----:B---3--:R-:W-:-:S04]  /*5e40*/  @!P4 IADD3 R34, P2, P5, R54, R34, R6 ;  /* 0x000000223622c210 */ /* 0x008fc80007d5e006 */
[----:B------:R-:W-:Y:S02]  /*5e50*/  @!P4 IADD3.X R35, R64, R35, R98, P2, P5 ;  /* 0x000000234023c210 */ /* 0x000fe400017ea462 */
[----:B------:R-:W-:Y:S02]  /*5e60*/  ISETP.GE.AND P2, PT, R8, R95, PT ;  /* 0x0000005f0800720c */ /* 0x000fe40003f46270 */
[----:B------:R-:W-:Y:S02]  /*5e70*/  CS2R R38, SRZ ;  /* 0x0000000000267805 */ /* 0x000fe4000001ff00 */
[----:B------:R-:W-:Y:S01]  /*5e80*/  CS2R R36, SRZ ;  /* 0x0000000000247805 */ /* 0x000fe2000001ff00 */
[----:B------:R1:W3:Y:S01]  /*5e90*/  @!P4 LDG.E.128 R28, desc[UR60][R34.64] ;  /* 0x0000003c221cc981 */ /* 0x0002e2000c1e1d00 */
[----:B------:R-:W-:-:S13]  /*5ea0*/  ISETP.GE.OR P2, PT, R16, R102, P2 ;  /* 0x000000661000720c */ /* 0x000fda0001746670 */
[----:B------:R-:W-:-:S04]  /*5eb0*/  @!P2 IADD3 R5, P5, P6, R48, R80, R4 ;  /* 0x000000503005a210 */ /* 0x000fc80007ebe004 */
[----:B------:R-:W-:Y:S02]  /*5ec0*/  @!P2 IADD3.X R10, R66, R82, R86, P5, P6 ;  /* 0x00000052420aa210 */ /* 0x000fe40002fec456 */
[----:B-1----:R-:W-:Y:S02]  /*5ed0*/  CS2R R34, SRZ ;  /* 0x0000000000227805 */ /* 0x002fe4000001ff00 */
[----:B------:R-:W-:Y:S02]  /*5ee0*/  CS2R R42, SRZ ;  /* 0x00000000002a7805 */ /* 0x000fe4000001ff00 */
[----:B------:R-:W-:Y:S02]  /*5ef0*/  CS2R R40, SRZ ;  /* 0x0000000000287805 */ /* 0x000fe4000001ff00 */
[----:B------:R-:W-:Y:S02]  /*5f00*/  CS2R R46, SRZ ;  /* 0x00000000002e7805 */ /* 0x000fe4000001ff00 */
[----:B------:R-:W-:-:S02]  /*5f10*/  CS2R R44, SRZ ;  /* 0x00000000002c7805 */ /* 0x000fc4000001ff00 */
[----:B--2---:R-:W-:Y:S02]  /*5f20*/  R2UR UR4, R9 ;  /* 0x00000000090472ca */ /* 0x004fe400000e0000 */
        /* <DEDUP_REMOVED lines=9> */
[----:B------:R-:W0:Y:S03]  /*5fc0*/  @!P2 LDC.64 R8, c[0x0][0x3e8] ;  /* 0x0000fa00ff08ab82 */ /* 0x000e260000000a00 */
[----:B------:R-:W2:Y:S01]  /*5fd0*/  @!P3 LDG.E.128 R36, desc[UR60][R14.64] ;  /* 0x0000003c0e24b981 */ /* 0x000ea2000c1e1d00 */
        /* <DEDUP_REMOVED lines=12> */
[----:B------:R-:W-:-:S06]  /*60a0*/  UISETP.NE.AND UP0, UPT, UR4, 0x3, UPT ;  /* 0x000000030400788c */ /* 0x000fcc000bf05270 */
[----:B------:R-:W-:Y:S01]  /*60b0*/  PLOP3.LUT P5, PT, PT, PT, UP0, 0x80, 0x0 ;  /* 0x000000000000781c */ /* 0x000fe20003faf008 */
[----:B---3--:R-:W-:Y:S01]  /*60c0*/  IMAD.MOV.U32 R115, RZ, RZ, R30 ;  /* 0x000000ffff737224 */ /* 0x008fe200078e001e */
[----:B------:R-:W-:Y:S01]  /*60d0*/  ISETP.GE.AND P2, PT, R16, R102, PT ;  /* 0x000000661000720c */ /* 0x000fe20003f46270 */
[----:B------:R-:W-:Y:S02]  /*60e0*/  IMAD.MOV.U32 R118, RZ, RZ, R28 ;  /* 0x000000ffff767224 */ /* 0x000fe400078e001c */
[----:B--2---:R-:W-:Y:S02]  /*60f0*/  IMAD.MOV.U32 R112, RZ, RZ, R38 ;  /* 0x000000ffff707224 */ /* 0x004fe400078e0026 */
[----:B------:R-:W-:Y:S01]  /*6100*/  IMAD.MOV.U32 R113, RZ, RZ, R36 ;  /* 0x000000ffff717224 */ /* 0x000fe200078e0024 */
[----:B----4-:R-:W-:Y:S01]  /*6110*/  MOV R102, R42 ;  /* 0x0000002a00667202 */ /* 0x010fe20000000f00 */
[----:B------:R-:W-:Y:S02]  /*6120*/  IMAD.MOV.U32 R104, RZ, RZ, R40 ;  /* 0x000000ffff687224 */ /* 0x000fe400078e0028 */
[----:B-----5:R-:W-:-:S02]  /*6130*/  IMAD.MOV.U32 R106, RZ, RZ, R46 ;  /* 0x000000ffff6a7224 */ /* 0x020fc400078e002e */
[----:B------:R-:W-:Y:S02]  /*6140*/  IMAD.MOV.U32 R107, RZ, RZ, R44 ;  /* 0x000000ffff6b7224 */ /* 0x000fe400078e002c */
[----:B------:R-:W-:Y:S02]  /*6150*/  IMAD.MOV.U32 R116, RZ, RZ, R6 ;  /* 0x000000ffff747224 */ /* 0x000fe400078e0006 */
[----:B------:R-:W-:Y:S02]  /*6160*/  IMAD.MOV.U32 R117, RZ, RZ, R4 ;  /* 0x000000ffff757224 */ /* 0x000fe400078e0004 */
[----:B------:R-:W-:Y:S02]  /*6170*/  IMAD.MOV.U32 R109, RZ, RZ, R34 ;  /* 0x000000ffff6d7224 */ /* 0x000fe400078e0022 */
[----:B------:R-:W-:Y:S01]  /*6180*/  IMAD.MOV.U32 R111, RZ, RZ, R32 ;  /* 0x000000ffff6f7224 */ /* 0x000fe200078e0020 */
[----:B------:R-:W-:Y:S06]  /*6190*/  @!P5 BRA `(.L_x_10395) ;  /* 0x000000000004d947 */ /* 0x000fec0003800000 */
[----:B------:R-:W-:Y:S01]  /*61a0*/  BPT.TRAP 0x1 ;  /* 0x000000040000795c */ /* 0x000fe20000300000 */
.L_x_10395:
[----:B------:R-:W-:Y:S01]  /*61b0*/  IMAD R86, R188, 0x8, R18 ;  /* 0x00000008bc567824 */ /* 0x000fe200078e0212 */
[----:B------:R-:W-:Y:S01]  /*61c0*/  SHF.L.U32 R98, R195, 0x1f, RZ ;  /* 0x0000001fc3627819 */ /* 0x000fe200000006ff */
[----:B------:R-:W0:Y:S01]  /*61d0*/  LDC R108, c[0x0][0x2f4] ;  /* 0x0000bd00ff6c7b82 */ /* 0x000e220000000800 */
[----:B------:R-:W-:Y:S02]  /*61e0*/  BSSY B1, `(.L_x_10396) ;  /* 0x0000003000017945 */ /* 0x000fe40003800000 */
[----:B------:R-:W1:Y:S02]  /*61f0*/  SYNCS.PHASECHK.TRANS64.TRYWAIT P3, [R86+URZ+0x22890], R98 ;  /* 0x02289062560075a7 */ /* 0x000e64000806017f */
[----:B-1----:R-:W-:Y:S05]  /*6200*/  @!P3 BRA `(.L_x_10397) ;  /* 0x000002140094b947 */ /* 0x002fea0003800000 */
.L_x_10689:
[----:B------:R-:W-:Y:S05]  /*6210*/  BSYNC B1 ;  /* 0x0000000000017941 */ /* 0x000fea0003800000 */
.L_x_10396:
[----:B------:R-:W-:Y:S01]  /*6220*/  UMOV UR4, 0xffffffff ;  /* 0xffffffff00047882 */ /* 0x000fe20000000000 */
[----:B0-----:R-:W-:Y:S02]  /*6230*/  IMAD.IADD R110, R108, 0x1, -R71 ;  /* 0x000000016c6e7824 */ /* 0x001fe400078e0a47 */
[----:B------:R-:W-:Y:S05]  /*6240*/  BRA.DIV UR4, `(.L_x_10398) ;  /* 0x0000021604987947 */ /* 0x000fea000b800000 */
[----:B------:R0:W2:Y:S04]  /*6250*/  SHFL.IDX PT, R103, R100, RZ, 0x1c1f ;  /* 0x001c1fff64677589 */ /* 0x0000a800000e0000 */
[----:B------:R0:W3:Y:S02]  /*6260*/  SHFL.IDX PT, R105, R99, RZ, 0x1c1f ;  /* 0x001c1fff63697589 */ /* 0x0000e400000e0000 */
.L_x_10693:
        /* <DEDUP_REMOVED lines=34> */
[----:B------:R-:W-:Y:S01]  /*6490*/  SHF.R.U32.HI R126, RZ, 0x10, R5 ;  /* 0x00000010ff7e7819 */ /* 0x000fe20000011605 */
[----:B------:R-:W-:Y:S01]  /*64a0*/  IMAD.SHL.U32 R123, R123, 0x100, RZ ;  /* 0x000001007b7b7824 */ /* 0x000fe200078e00ff */
[----:B------:R-:W-:-:S02]  /*64b0*/  PRMT R4, R129, 0x654, R4 ;  /* 0x0000065481047816 */ /* 0x000fc40000000004 */
[----:B------:R-:W-:Y:S01]  /*64c0*/  PRMT R8, R120, 0x654, R119 ;  /* 0x0000065478087816 */ /* 0x000fe20000000077 */
[----:B------:R-:W-:Y:S01]  /*64d0*/  IMAD.SHL.U32 R119, R124, 0x100, RZ ;  /* 0x000001007c777824 */ /* 0x000fe200078e00ff */
[--C-:B------:R-:W-:Y:S02]  /*64e0*/  SHF.R.U32.HI R125, RZ, 0x18, R29.reuse ;  /* 0x00000018ff7d7819 */ /* 0x100fe4000001161d */
[----:B------:R-:W-:Y:S02]  /*64f0*/  LOP3.LUT R30, R29, 0xff, RZ, 0xc0, !PT ;  /* 0x000000ff1d1e7812 */ /* 0x000fe400078ec0ff */
[----:B------:R-:W-:Y:S02]  /*6500*/  SHF.R.U32.HI R121, RZ, 0x8, R29 ;  /* 0x00000008ff797819 */ /* 0x000fe4000001161d */
[----:B------:R-:W-:Y:S01]  /*6510*/  LOP3.LUT R4, R4, 0xff00, R31, 0xf8, !PT ;  /* 0x0000ff0004047812 */ /* 0x000fe200078ef81f */
[----:B------:R-:W-:Y:S01]  /*6520*/  IMAD.U32 R31, R126, 0x10000, RZ ;  /* 0x000100007e1f7824 */ /* 0x000fe200078e00ff */
[----:B------:R-:W-:-:S02]  /*6530*/  PRMT R6, R127, 0x654, R6 ;  /* 0x000006547f067816 */ /* 0x000fc40000000006 */
[----:B------:R-:W-:Y:S01]  /*6540*/  SHF.R.U32.HI R5, RZ, 0x10, R29 ;  /* 0x00000010ff057819 */ /* 0x000fe2000001161d */
[----:B---3--:R-:W-:Y:S01]  /*6550*/  IMAD.MOV.U32 R29, RZ, RZ, R12 ;  /* 0x000000ffff1d7224 */ /* 0x008fe200078e000c */
[----:B------:R-:W-:Y:S01]  /*6560*/  PRMT R30, R125, 0x654, R30 ;  /* 0x000006547d1e7816 */ /* 0x000fe2000000001e */
[----:B------:R-:W-:Y:S01]  /*6570*/  IMAD.U32 R125, R7, 0x10000, RZ ;  /* 0x00010000077d7824 */ /* 0x000fe200078e00ff */
[----:B------:R-:W-:Y:S01]  /*6580*/  SHF.L.U32 R121, R121, 0x8, RZ ;  /* 0x0000000879797819 */ /* 0x000fe200000006ff */
[----:B------:R-:W-:Y:S01]  /*6590*/  IMAD.U32 R5, R5, 0x10000, RZ ;  /* 0x0001000005057824 */ /* 0x000fe200078e00ff */
[----:B------:R-:W-:Y:S02]  /*65a0*/  LOP3.LUT R119, R6, 0xff00, R119, 0xf8, !PT ;  /* 0x0000ff0006777812 */ /* 0x000fe400078ef877 */
[----:B------:R-:W-:Y:S01]  /*65b0*/  LOP3.LUT R6, R4, 0xff0000, R31, 0xf8, !PT ;  /* 0x00ff000004067812 */ /* 0x000fe200078ef81f */
[----:B------:R-:W-:Y:S01]  /*65c0*/  IMAD.U32 R4, R122, 0x10000, RZ ;  /* 0x000100007a047824 */ /* 0x000fe200078e00ff */
[----:B------:R-:W-:-:S02]  /*65d0*/  LOP3.LUT R120, R30, 0xff00, R121, 0xf8, !PT ;  /* 0x0000ff001e787812 */ /* 0x000fc400078ef879 */
        /* <DEDUP_REMOVED lines=8> */
[--C-:B------:R-:W-:Y:S01]  /*6660*/  HADD2.F32 R8, -RZ, R30.reuse.H0_H0 ;  /* 0x2000001eff087230 */ /* 0x100fe20000004100 */
[----:B------:R-:W-:Y:S01]  /*6670*/  LOP3.LUT R7, R120, 0xff0000, R5, 0xf8, !PT ;  /* 0x00ff000078077812 */ /* 0x000fe200078ef805 */
[----:B------:R-:W-:-:S02]  /*6680*/  HADD2.F32 R30, -RZ, R30.H1_H1 ;  /* 0x3000001eff1e7230 */ /* 0x000fc40000004100 */
[-C--:B------:R-:W-:Y:S01]  /*6690*/  FMUL.FTZ R127, R12, R123.reuse ;  /* 0x0000007b0c7f7220 */ /* 0x080fe20000410000 */
[--C-:B------:R-:W-:Y:S02]  /*66a0*/  HADD2.F32 R121, -RZ, R119.reuse.H0_H0 ;  /* 0x20000077ff797230 */ /* 0x100fe40000004100 */
[----:B------:R-:W-:Y:S01]  /*66b0*/  FMUL.FTZ R123, R8, R123 ;  /* 0x0000007b087b7220 */ /* 0x000fe20000410000 */
[----:B------:R-:W-:Y:S01]  /*66c0*/  HADD2.F32 R120, -RZ, R119.H1_H1 ;  /* 0x30000077ff787230 */ /* 0x000fe20000004100 */
[----:B------:R-:W-:Y:S01]  /*66d0*/  LOP3.LUT R5, R124, 0xff0000, R125, 0xf8, !PT ;  /* 0x00ff00007c057812 */ /* 0x000fe200078ef87d */
[----:B------:R-:W-:Y:S02]  /*66e0*/  HADD2.F32 R119, -RZ, R122.H1_H1 ;  /* 0x3000007aff777230 */ /* 0x000fe40000004100 */
[-C--:B------:R-:W-:Y:S01]  /*66f0*/  FFMA.FTZ R8, R8, R121.reuse, -R127 ;  /* 0x0000007908087223 */ /* 0x080fe2000001087f */
[----:B------:R-:W-:Y:S01]  /*6700*/  FFMA.FTZ R12, R12, R121, R123 ;  /* 0x000000790c0c7223 */ /* 0x000fe2000001007b */
[----:B------:R-:W-:Y:S01]  /*6710*/  F2FP.F16.E4M3.UNPACK_B R122, R118 ;  /* 0x00000076ff7a723e */ /* 0x000fe200020006ff */
[----:B------:R-:W-:Y:S01]  /*6720*/  HADD2.F32 R31, -RZ, R31.H1_H1 ;  /* 0x3000001fff1f7230 */ /* 0x000fe20000004100 */
[----:B------:R-:W-:Y:S01]  /*6730*/  F2FP.F16.E4M3.UNPACK_B R121, R117 ;  /* 0x00000075ff79723e */ /* 0x000fe200020006ff */
[----:B------:R-:W-:Y:S01]  /*6740*/  FMUL.FTZ R124, R30, R119 ;  /* 0x000000771e7c7220 */ /* 0x000fe20000410000 */
[----:B------:R-:W-:Y:S01]  /*6750*/  F2FP.F16.E4M3.UNPACK_B R118, R29 ;  /* 0x0000001dff76723e */ /* 0x000fe200020006ff */
[----:B------:R-:W-:Y:S01]  /*6760*/  HADD2.F32 R123, -RZ, R122.H0_H0 ;  /* 0x2000007aff7b7230 */ /* 0x000fe20000004100 */
[----:B------:R-:W-:Y:S01]  /*6770*/  F2FP.F16.E4M3.UNPACK_B R117, R28 ;  /* 0x0000001cff75723e */ /* 0x000fe200020006ff */
[C---:B------:R-:W-:Y:S01]  /*6780*/  FMUL.FTZ R29, R31.reuse, R119 ;  /* 0x000000771f1d7220 */ /* 0x040fe20000410000 */
[----:B------:R-:W-:Y:S01]  /*6790*/  FFMA.FTZ R31, R31, R120, R124 ;  /* 0x000000781f1f7223 */ /* 0x000fe2000001007c */
[----:B------:R-:W-:-:S02]  /*67a0*/  HADD2.F32 R119, -RZ, R118.H0_H0 ;  /* 0x20000076ff777230 */ /* 0x000fc40000004100 */
[----:B------:R-:W-:Y:S02]  /*67b0*/  HADD2.F32 R28, -RZ, R117.H0_H0 ;  /* 0x20000075ff1c7230 */ /* 0x000fe40000004100 */
[----:B------:R-:W-:Y:S01]  /*67c0*/  FFMA.FTZ R29, R30, R120, -R29 ;  /* 0x000000781e1d7223 */ /* 0x000fe2000001081d */
        /* <DEDUP_REMOVED lines=21> */
[----:B------:R-:W-:Y:S02]  /*6920*/  HADD2.F32 R120, -RZ, R118.H0_H0 ;  /* 0x20000076ff787230 */ /* 0x000fe40000004100 */
[-C--:B------:R-:W-:Y:S01]  /*6930*/  FMUL.FTZ R129, R122, R127.reuse ;  /* 0x0000007f7a817220 */ /* 0x080fe20000410000 */
[----:B------:R-:W-:Y:S01]  /*6940*/  HADD2.F32 R124, -RZ, R124.H1_H1 ;  /* 0x3000007cff7c7230 */ /* 0x000fe20000004100 */
[----:B------:R-:W-:Y:S01]  /*6950*/  F2FP.SATFINITE.E4M3.F32.PACK_AB_MERGE_C R8, R29, R8, RZ ;  /* 0x000000081d08723e */ /* 0x000fe200048070ff */
[----:B------:R-:W-:Y:S02]  /*6960*/  HADD2.F32 R121, -RZ, R121.H1_H1 ;  /* 0x30000079ff797230 */ /* 0x000fe40000004100 */
[----:B------:R-:W-:Y:S01]  /*6970*/  FMUL.FTZ R127, R120, R127 ;  /* 0x0000007f787f7220 */ /* 0x000fe20000410000 */
[----:B------:R-:W-:-:S02]  /*6980*/  HADD2.F32 R118, -RZ, R118.H1_H1 ;  /* 0x30000076ff767230 */ /* 0x000fc40000004100 */
[----:B------:R-:W-:Y:S01]  /*6990*/  FFMA.FTZ R129, R120, R125, -R129 ;  /* 0x0000007d78817223 */ /* 0x000fe20000010881 */
[----:B------:R-:W-:Y:S02]  /*69a0*/  HADD2.F32 R123, -RZ, R123.H1_H1 ;  /* 0x3000007bff7b7230 */ /* 0x000fe40000004100 */
[CC--:B------:R-:W-:Y:S01]  /*69b0*/  FMUL.FTZ R131, R121.reuse, R124.reuse ;  /* 0x0000007c79837220 */ /* 0x0c0fe20000410000 */
[----:B------:R-:W-:Y:S01]  /*69c0*/  F2FP.F16.E4M3.UNPACK_B R120, R115 ;  /* 0x00000073ff78723e */ /* 0x000fe200020006ff */
[C---:B------:R-:W-:Y:S01]  /*69d0*/  FMUL.FTZ R126, R118.reuse, R124 ;  /* 0x0000007c767e7220 */ /* 0x040fe20000410000 */
[----:B------:R-:W-:Y:S01]  /*69e0*/  F2FP.F16.E4M3.UNPACK_B R115, R14 ;  /* 0x0000000eff73723e */ /* 0x000fe200020006ff */
[-C--:B------:R-:W-:Y:S01]  /*69f0*/  FFMA.FTZ R124, R118, R123.reuse, -R131 ;  /* 0x0000007b767c7223 */ /* 0x080fe20000010883 */
[----:B------:R-:W-:Y:S01]  /*6a00*/  F2FP.F16.E4M3.UNPACK_B R118, R116 ;  /* 0x00000074ff76723e */ /* 0x000fe200020006ff */
[----:B------:R-:W-:Y:S01]  /*6a10*/  FFMA.FTZ R131, R121, R123, R126 ;  /* 0x0000007b79837223 */ /* 0x000fe2000001007e */
[----:B------:R-:W-:-:S02]  /*6a20*/  HADD2.F32 R123, -RZ, R120.H0_H0 ;  /* 0x20000078ff7b7230 */ /* 0x000fc40000004100 */
[----:B------:R-:W-:Y:S01]  /*6a30*/  FFMA.FTZ R122, R122, R125, R127 ;  /* 0x0000007d7a7a7223 */ /* 0x000fe2000001007f */
[--C-:B------:R-:W-:Y:S01]  /*6a40*/  HADD2.F32 R116, -RZ, R115.reuse.H0_H0 ;  /* 0x20000073ff747230 */ /* 0x100fe20000004100 */
[----:B------:R-:W-:Y:S01]  /*6a50*/  F2FP.SATFINITE.E4M3.F32.PACK_AB_MERGE_C R12, R31, R12, RZ ;  /* 0x0000000c1f0c723e */ /* 0x000fe200048070ff */
[----:B------:R-:W-:Y:S01]  /*6a60*/  HADD2.F32 R120, -RZ, R120.H1_H1 ;  /* 0x30000078ff787230 */ /* 0x000fe20000004100 */
[----:B------:R-:W-:Y:S01]  /*6a70*/  F2FP.F16.E4M3.UNPACK_B R31, R13 ;  /* 0x0000000dff1f723e */ /* 0x000fe200020006ff */
[--C-:B------:R-:W-:Y:S02]  /*6a80*/  HADD2.F32 R14, -RZ, R10.reuse.H0_H0 ;  /* 0x2000000aff0e7230 */ /* 0x100fe40000004100 */
[----:B------:R-:W-:Y:S01]  /*6a90*/  FMUL.FTZ R125, R116, R123 ;  /* 0x0000007b747d7220 */ /* 0x000fe20000410000 */
[----:B------:R-:W-:Y:S01]  /*6aa0*/  HADD2.F32 R115, -RZ, R115.H1_H1 ;  /* 0x30000073ff737230 */ /* 0x000fe20000004100 */
[----:B------:R-:W-:Y:S01]  /*6ab0*/  F2FP.F16.E4M3.UNPACK_B R29, R9 ;  /* 0x00000009ff1d723e */ /* 0x000fe200020006ff */
[----:B------:R-:W-:-:S02]  /*6ac0*/  HADD2.F32 R10, -RZ, R10.H1_H1 ;  /* 0x3000000aff0a7230 */ /* 0x000fc40000004100 */
[----:B------:R-:W-:Y:S01]  /*6ad0*/  FMUL.FTZ R123, R14, R123 ;  /* 0x0000007b0e7b7220 */ /* 0x000fe20000410000 */
[--C-:B------:R-:W-:Y:S02]  /*6ae0*/  HADD2.F32 R121, -RZ, R118.reuse.H0_H0 ;  /* 0x20000076ff797230 */ /* 0x100fe40000004100 */
[-C--:B------:R-:W-:Y:S01]  /*6af0*/  FMUL.FTZ R127, R115, R120.reuse ;  /* 0x00000078737f7220 */ /* 0x080fe20000410000 */
[----:B------:R-:W-:Y:S02]  /*6b00*/  HADD2.F32 R118, -RZ, R118.H1_H1 ;  /* 0x30000076ff767230 */ /* 0x000fe40000004100 */
[----:B------:R-:W-:Y:S01]  /*6b10*/  FMUL.FTZ R120, R10, R120 ;  /* 0x000000780a787220 */ /* 0x000fe20000410000 */
[----:B------:R-:W-:Y:S01]  /*6b20*/  F2FP.SATFINITE.E4M3.F32.PACK_AB_MERGE_C R8, R117, R28, R8 ;  /* 0x0000001c7508723e */ /* 0x000fe20004807008 */
[-C--:B------:R-:W-:Y:S01]  /*6b30*/  FFMA.FTZ R125, R14, R121.reuse, -R125 ;  /* 0x000000790e7d7223 */ /* 0x080fe2000001087d */
[----:B------:R-:W-:Y:S01]  /*6b40*/  FFMA.FTZ R14, R116, R121, R123 ;  /* 0x00000079740e7223 */ /* 0x000fe2000001007b */
[----:B------:R-:W-:Y:S01]  /*6b50*/  FFMA.FTZ R121, R115, R118, R120 ;  /* 0x0000007673797223 */ /* 0x000fe20000010078 */
[----:B------:R-:W-:Y:S01]  /*6b60*/  F2FP.F16.E4M3.UNPACK_B R120, R7 ;  /* 0x00000007ff78723e */ /* 0x000fe200020006ff */
[----:B------:R-:W-:Y:S01]  /*6b70*/  HADD2.F32 R115, -RZ, R31.H0_H0 ;  /* 0x2000001fff737230 */ /* 0x000fe20000004100 */
[----:B------:R-:W-:Y:S01]  /*6b80*/  F2FP.SATFINITE.E4M3.F32.PACK_AB_MERGE_C R12, R119, R30, R12 ;  /* 0x0000001e770c723e */ /* 0x000fe2000480700c */
[----:B------:R-:W-:Y:S01]  /*6b90*/  HADD2.F32 R28, -RZ, R29.H0_H0 ;  /* 0x2000001dff1c7230 */ /* 0x000fe20000004100 */
[----:B------:R-:W-:Y:S01]  /*6ba0*/  F2FP.F16.E4M3.UNPACK_B R117, R6 ;  /* 0x00000006ff75723e */ /* 0x000fe200020006ff */
[--C-:B------:R-:W-:Y:S01]  /*6bb0*/  HADD2.F32 R30, -RZ, R120.reuse.H0_H0 ;  /* 0x20000078ff1e7230 */ /* 0x100fe20000004100 */
[----:B------:R-:W-:Y:S01]  /*6bc0*/  F2FP.SATFINITE.E4M3.F32.PACK_AB_MERGE_C R122, R131, R122, RZ ;  /* 0x0000007a837a723e */ /* 0x000fe200048070ff */
[----:B------:R-:W-:Y:S01]  /*6bd0*/  FFMA.FTZ R10, R10, R118, -R127 ;  /* 0x000000760a0a7223 */ /* 0x000fe2000001087f */
[----:B------:R-:W-:Y:S01]  /*6be0*/  HADD2.F32 R116, -RZ, R31.H1_H1 ;  /* 0x3000001fff747230 */ /* 0x000fe20000004100 */
[----:B------:R-:W-:Y:S01]  /*6bf0*/  F2FP.F16.E4M3.UNPACK_B R13, R13.H1 ;  /* 0x0000000dff0d723e */ /* 0x000fe200030006ff */
[----:B------:R-:W-:Y:S01]  /*6c00*/  HADD2.F32 R118, -RZ, R117.H0_H0 ;  /* 0x20000075ff767230 */ /* 0x000fe20000004100 */
[----:B------:R-:W-:Y:S01]  /*6c10*/  F2FP.SATFINITE.E4M3.F32.PACK_AB_MERGE_C R14, R121, R14, R122 ;  /* 0x0000000e790e723e */ /* 0x000fe2000480707a */
        /* <DEDUP_REMOVED lines=8> */
[----:B------:R-:W-:Y:S01]  /*6ca0*/  FMUL.FTZ R115, R116, R119 ;  /* 0x0000007774737220 */ /* 0x000fe20000410000 */
[----:B------:R-:W-:Y:S01]  /*6cb0*/  F2FP.F16.E4M3.UNPACK_B R118, R7.H1 ;  /* 0x00000007ff76723e */ /* 0x000fe200030006ff */
[C---:B------:R-:W-:Y:S01]  /*6cc0*/  FMUL.FTZ R119, R30.reuse, R119 ;  /* 0x000000771e777220 */ /* 0x040fe20000410000 */
[----:B------:R-:W-:Y:S01]  /*6cd0*/  F2FP.F16.E4M3.UNPACK_B R6, R6.H1 ;  /* 0x00000006ff06723e */ /* 0x000fe200030006ff */
[-C--:B------:R-:W-:Y:S01]  /*6ce0*/  FFMA.FTZ R9, R30, R117.reuse, -R115 ;  /* 0x000000751e097223 */ /* 0x080fe20000010873 */
[----:B------:R-:W-:Y:S02]  /*6cf0*/  HADD2.F32 R115, -RZ, R13.H0_H0 ;  /* 0x2000000dff737230 */ /* 0x000fe40000004100 */
[----:B------:R-:W-:Y:S01]  /*6d00*/  FFMA.FTZ R30, R116, R117, R119 ;  /* 0x00000075741e7223 */ /* 0x000fe20000010077 */
[----:B------:R-:W-:Y:S01]  /*6d10*/  HADD2.F32 R120, -RZ, R118.H0_H0 ;  /* 0x20000076ff787230 */ /* 0x000fe20000004100 */
[----:B------:R-:W-:Y:S01]  /*6d20*/  F2FP.SATFINITE.E4M3.F32.PACK_AB_MERGE_C R124, R124, R129, RZ ;  /* 0x000000817c7c723e */ /* 0x000fe200048070ff */
[----:B------:R-:W-:Y:S01]  /*6d30*/  HADD2.F32 R7, -RZ, R31.H0_H0 ;  /* 0x2000001fff077230 */ /* 0x000fe20000004100 */
[----:B------:R-:W-:Y:S01]  /*6d40*/  F2FP.F16.E4M3.UNPACK_B R117, R15 ;  /* 0x0000000fff75723e */ /* 0x000fe200020006ff */
[----:B------:R-:W-:-:S02]  /*6d50*/  HADD2.F32 R116, -RZ, R13.H1_H1 ;  /* 0x3000000dff747230 */ /* 0x000fc40000004100 */
[-C--:B------:R-:W-:Y:S01]  /*6d60*/  FMUL.FTZ R122, R115, R120.reuse ;  /* 0x00000078737a7220 */ /* 0x080fe20000410000 */
[----:B------:R-:W-:Y:S02]  /*6d70*/  HADD2.F32 R13, -RZ, R118.H1_H1 ;  /* 0x30000076ff0d7230 */ /* 0x000fe40000004100 */
[C---:B------:R-:W-:Y:S01]  /*6d80*/  FMUL.FTZ R120, R7.reuse, R120 ;  /* 0x0000007807787220 */ /* 0x040fe20000410000 */
[--C-:B------:R-:W-:Y:S01]  /*6d90*/  HADD2.F32 R118, -RZ, R6.reuse.H0_H0 ;  /* 0x20000006ff767230 */ /* 0x100fe20000004100 */
[----:B------:R-:W-:Y:S01]  /*6da0*/  F2FP.SATFINITE.E4M3.F32.PACK_AB_MERGE_C R10, R10, R125, R124 ;  /* 0x0000007d0a0a723e */ /* 0x000fe2000480707c */
        /* <DEDUP_REMOVED lines=31> */
[----:B------:R-:W-:Y:S02]  /*6fa0*/  HADD2.F32 R121, -RZ, R119.H0_H0 ;  /* 0x20000077ff797230 */ /* 0x000fe40000004100 */
[-C--:B------:R-:W-:Y:S01]  /*6fb0*/  FMUL.FTZ R120, R116, R123.reuse ;  /* 0x0000007b74787220 */ /* 0x080fe20000410000 */
[----:B------:R-:W-:Y:S02]  /*6fc0*/  HADD2.F32 R117, -RZ, R117.H1_H1 ;  /* 0x30000075ff757230 */ /* 0x000fe40000004100 */
[----:B------:R-:W-:Y:S01]  /*6fd0*/  FMUL.FTZ R123, R11, R123 ;  /* 0x0000007b0b7b7220 */ /* 0x000fe20000410000 */
[----:B------:R-:W-:-:S02]  /*6fe0*/  HADD2.F32 R122, -RZ, R122.H1_H1 ;  /* 0x3000007aff7a7230 */ /* 0x000fc40000004100 */
[-C--:B------:R-:W-:Y:S01]  /*6ff0*/  FFMA.FTZ R125, R4, R121.reuse, R125 ;  /* 0x00000079047d7223 */ /* 0x080fe2000001007d */
        /* <DEDUP_REMOVED lines=18> */
.L_x_10402:
[----:B------:R-:W-:Y:S05]  /*7120*/  BSYNC B2 ;  /* 0x0000000000027941 */ /* 0x000fea0003800000 */
.L_x_10401:
[----:B------:R-:W-:Y:S01]  /*7130*/  ISETP.GE.AND P3, PT, R114, R108, PT ;  /* 0x0000006c7200720c */ /* 0x000fe20003f66270 */
[----:B--2---:R4:W-:-:S12]  /*7140*/  ST.E.128 desc[UR60][R96.64], R8 ;  /* 0x0000000860007985 */ /* 0x0049d8000c101d3c */
[----:B------:R-:W-:-:S04]  /*7150*/  @!P3 IADD3 R4, P4, R105, R114, RZ ;  /* 0x000000726904b210 */ /* 0x000fc80007f9e0ff */
[----:B------:R-:W-:-:S05]  /*7160*/  @!P3 LEA.HI.X.SX32 R5, R114, R103, 0x1, P4 ;  /* 0x000000677205b211 */ /* 0x000fca00020f0eff */
[----:B---3--:R4:W-:Y:S04]  /*7170*/  @!P3 ST.E.128 desc[UR60][R4.64], R12 ;  /* 0x0000000c0400b985 */ /* 0x0089e8000c101d3c */
.L_x_10400:
[----:B------:R-:W-:Y:S05]  /*7180*/  BSYNC B1 ;  /* 0x0000000000017941 */ /* 0x000fea0003800000 */
.L_x_10399:
[----:B------:R-:W-:-:S03]  /*7190*/  UMOV UR4, 0xffffffff ;  /* 0xffffffff00047882 */ /* 0x000fc60000000000 */
[----:B------:R-:W-:Y:S05]  /*71a0*/  BRA.DIV UR4, `(.L_x_10403) ;  /* 0x0000020a040c7947 */ /* 0x000fea000b800000 */
[----:B------:R0:W0:Y:S04]  /*71b0*/  SHFL.IDX PT, R29, R100, 0x1, 0x1c1f ;  /* 0x003c1f00641d7f89 */ /* 0x00002800000e0000 */
[----:B----4-:R4:W0:Y:S02]  /*71c0*/  SHFL.IDX PT, R14, R99, 0x1, 0x1c1f ;  /* 0x003c1f00630e7f89 */ /* 0x01082400000e0000 */
.L_x_10697:
        /* <DEDUP_REMOVED lines=9> */
[----:B------:R-:W-:Y:S01]  /*7260*/  LEA.HI R4, R5, R4, RZ, 0x5 ;  /* 0x0000000405047211 */ /* 0x000fe200078f28ff */
[----:B------:R-:W-:Y:S02]  /*7270*/  IMAD R5, R188, 0x5000, R3 ;  /* 0x00005000bc057824 */ /* 0x000fe400078e0203 */
[----:B------:R-:W-:Y:S01]  /*7280*/  IMAD.X R13, R29, 0x1, R60, P3 ;  /* 0x000000011d0d7824 */ /* 0x000fe200018e063c */
[----:B------:R-:W-:Y:S01]  /*7290*/  LEA.HI.SX32 R4, R4, R63, 0x1b ;  /* 0x0000003f04047211 */ /* 0x000fe200078fdaff */
[----:B------:R-:W-:-:S04]  /*72a0*/  IMAD.IADD R5, R18, 0x1, R5 ;  /* 0x0000000112057824 */ /* 0x000fc800078e0205 */
[----:B------:R-:W-:-:S05]  /*72b0*/  IMAD.SHL.U32 R15, R4, 0x10, RZ ;  /* 0x00000010040f7824 */ /* 0x000fca00078e00ff */
[----:B------:R-:W-:-:S04]  /*72c0*/  LOP3.LUT R4, R201, 0x70, R15, 0xf8, !PT ;  /* 0x00000070c9047812 */ /* 0x000fc800078ef80f */
[----:B------:R-:W-:-:S05]  /*72d0*/  LOP3.LUT R4, R4, R6, RZ, 0x3c, !PT ;  /* 0x0000000604047212 */ /* 0x000fca00078e3cff */
        /* <DEDUP_REMOVED lines=8> */
[----:B------:R-:W-:Y:S02]  /*7360*/  LOP3.LUT R31, R33, 0xff, RZ, 0xc0, !PT ;  /* 0x000000ff211f7812 */ /* 0x000fe400078ec0ff */
[--C-:B------:R-:W-:Y:S02]  /*7370*/  SHF.R.U32.HI R116, RZ, 0x18, R33.reuse ;  /* 0x00000018ff747819 */ /* 0x100fe40000011621 */
[----:B------:R-:W-:Y:S01]  /*7380*/  SHF.R.U32.HI R118, RZ, 0x10, R33 ;  /* 0x00000010ff767819 */ /* 0x000fe20000011621 */
[----:B------:R-:W-:Y:S01]  /*7390*/  IMAD.MOV.U32 R33, RZ, RZ, R4 ;  /* 0x000000ffff217224 */ /* 0x000fe200078e0004 */
[----:B------:R-:W-:Y:S01]  /*73a0*/  SHF.R.U32.HI R114, RZ, 0x8, R35 ;  /* 0x00000008ff727819 */ /* 0x000fe20000011623 */
[----:B------:R-:W-:Y:S01]  /*73b0*/  IMAD.SHL.U32 R4, R117, 0x100, RZ ;  /* 0x0000010075047824 */ /* 0x000fe200078e00ff */
[----:B------:R-:W-:-:S02]  /*73c0*/  PRMT R31, R116, 0x654, R31 ;  /* 0x00000654741f7816 */ /* 0x000fc4000000001f */
[----:B------:R-:W-:Y:S02]  /*73d0*/  LOP3.LUT R32, R35, 0xff, RZ, 0xc0, !PT ;  /* 0x000000ff23207812 */ /* 0x000fe400078ec0ff */
[----:B--2---:R-:W-:Y:S02]  /*73e0*/  SHF.R.U32.HI R103, RZ, 0x18, R35 ;  /* 0x00000018ff677819 */ /* 0x004fe40000011623 */
[--C-:B------:R-:W-:Y:S02]  /*73f0*/  SHF.R.U32.HI R38, RZ, 0x8, R39.reuse ;  /* 0x00000008ff267819 */ /* 0x100fe40000011627 */
[--C-:B------:R-:W-:Y:S02]  /*7400*/  SHF.R.U32.HI R96, RZ, 0x10, R39.reuse ;  /* 0x00000010ff607819 */ /* 0x100fe40000011627 */
[----:B------:R-:W-:Y:S02]  /*7410*/  LOP3.LUT R36, R39, 0xff, RZ, 0xc0, !PT ;  /* 0x000000ff27247812 */ /* 0x000fe400078ec0ff */
[----:B------:R-:W-:Y:S01]  /*7420*/  SHF.R.U32.HI R39, RZ, 0x18, R39 ;  /* 0x00000018ff277819 */ /* 0x000fe20000011627 */
[----:B------:R-:W-:Y:S01]  /*7430*/  IMAD.U32 R96, R96, 0x10000, RZ ;  /* 0x0001000060607824 */ /* 0x000fe200078e00ff */
[----:B------:R-:W-:Y:S01]  /*7440*/  LOP3.LUT R31, R31, 0xff00, R4, 0xf8, !PT ;  /* 0x0000ff001f1f7812 */ /* 0x000fe200078ef804 */
[----:B------:R-:W-:Y:S01]  /*7450*/  IMAD.SHL.U32 R4, R114, 0x100, RZ ;  /* 0x0000010072047824 */ /* 0x000fe200078e00ff */
[----:B------:R-:W-:-:S02]  /*7460*/  SHF.R.U32.HI R97, RZ, 0x8, R37 ;  /* 0x00000008ff617819 */ /* 0x000fc40000011625 */
[----:B------:R-:W-:Y:S01]  /*7470*/  PRMT R5, R103, 0x654, R32 ;  /* 0x0000065467057816 */ /* 0x000fe20000000020 */
[----:B------:R-:W-:Y:S01]  /*7480*/  IMAD.SHL.U32 R32, R38, 0x100, RZ ;  /* 0x0000010026207824 */ /* 0x000fe200078e00ff */
[----:B------:R-:W-:Y:S01]  /*7490*/  SHF.R.U32.HI R115, RZ, 0x10, R35 ;  /* 0x00000010ff737819 */ /* 0x000fe20000011623 */
[----:B------:R-:W-:Y:S01]  /*74a0*/  IMAD.MOV.U32 R35, RZ, RZ, R8 ;  /* 0x000000ffff237224 */ /* 0x000fe200078e0008 */
[--C-:B---3--:R-:W-:Y:S01]  /*74b0*/  SHF.R.U32.HI R105, RZ, 0x10, R37.reuse ;  /* 0x00000010ff697819 */ /* 0x108fe20000011625 */
[----:B------:R-:W-:Y:S01]  /*74c0*/  IMAD.SHL.U32 R8, R97, 0x100, RZ ;  /* 0x0000010061087824 */ /* 0x000fe200078e00ff */
[----:B------:R-:W-:Y:S02]  /*74d0*/  LOP3.LUT R34, R37, 0xff, RZ, 0xc0, !PT ;  /* 0x000000ff25227812 */ /* 0x000fe400078ec0ff */
[----:B------:R-:W-:Y:S02]  /*74e0*/  SHF.R.U32.HI R37, RZ, 0x18, R37 ;  /* 0x00000018ff257819 */ /* 0x000fe40000011625 */
[----:B------:R-:W-:-:S02]  /*74f0*/  PRMT R39, R39, 0x654, R36 ;  /* 0x0000065427277816 */ /* 0x000fc40000000024 */
[----:B------:R-:W-:Y:S01]  /*7500*/  MOV R30, R6 ;  /* 0x00000006001e7202 */ /* 0x000fe20000000f00 */
[----:B------:R-:W-:Y:S01]  /*7510*/  IMAD.U32 R6, R118, 0x10000, RZ ;  /* 0x0001000076067824 */ /* 0x000fe200078e00ff */
[----:B------:R-:W-:Y:S01]  /*7520*/  LOP3.LUT R5, R5, 0xff00, R4, 0xf8, !PT ;  /* 0x0000ff0005057812 */ /* 0x000fe200078ef804 */
[----:B------:R-:W-:Y:S01]  /*7530*/  IMAD.U32 R4, R115, 0x10000, RZ ;  /* 0x0001000073047824 */ /* 0x000fe200078e00ff */
[----:B------:R-:W-:Y:S02]  /*7540*/  PRMT R37, R37, 0x654, R34 ;  /* 0x0000065425257816 */ /* 0x000fe40000000022 */
[----:B------:R-:W-:Y:S02]  /*7550*/  LOP3.LUT R103, R39, 0xff00, R32, 0xf8, !PT ;  /* 0x0000ff0027677812 */ /* 0x000fe400078ef820 */
[----:B------:R-:W-:Y:S02]  /*7560*/  F2FP.F16.E4M3.UNPACK_B R39, R113.H1 ;  /* 0x00000071ff27723e */ /* 0x000fe400030006ff */
[----:B------:R-:W-:-:S02]  /*7570*/  F2FP.F16.E4M3.UNPACK_B R36, R35.H1 ;  /* 0x00000023ff24723e */ /* 0x000fc400030006ff */
[----:B------:R-:W-:Y:S02]  /*7580*/  F2FP.F16.E4M3.UNPACK_B R34, R33.H1 ;  /* 0x00000021ff22723e */ /* 0x000fe400030006ff */
[----:B------:R-:W-:Y:S01]  /*7590*/  LOP3.LUT R97, R37, 0xff00, R8, 0xf8, !PT ;  /* 0x0000ff0025617812 */ /* 0x000fe200078ef808 */
[----:B------:R-:W-:Y:S01]  /*75a0*/  HADD2.F32 R32, -RZ, R36.H0_H0 ;  /* 0x20000024ff207230 */ /* 0x000fe20000004100 */
[----:B------:R-:W-:Y:S01]  /*75b0*/  LOP3.LUT R6, R31, 0xff0000, R6, 0xf8, !PT ;  /* 0x00ff00001f067812 */ /* 0x000fe200078ef806 */
[--C-:B------:R-:W-:Y:S01]  /*75c0*/  HADD2.F32 R31, -RZ, R34.reuse.H0_H0 ;  /* 0x20000022ff1f7230 */ /* 0x100fe20000004100 */
[----:B------:R-:W-:Y:S01]  /*75d0*/  LOP3.LUT R4, R5, 0xff0000, R4, 0xf8, !PT ;  /* 0x00ff000005047812 */ /* 0x000fe200078ef804 */
[----:B------:R-:W-:Y:S01]  /*75e0*/  HADD2.F32 R5, -RZ, R39.H0_H0 ;  /* 0x20000027ff057230 */ /* 0x000fe20000004100 */
[----:B------:R-:W-:Y:S01]  /*75f0*/  F2FP.F16.E4M3.UNPACK_B R37, R111.H1 ;  /* 0x0000006fff25723e */ /* 0x000fe200030006ff */
[----:B------:R-:W-:Y:S01]  /*7600*/  IMAD.U32 R8, R105, 0x10000, RZ ;  /* 0x0001000069087824 */ /* 0x000fe200078e00ff */
[----:B------:R-:W-:Y:S01]  /*7610*/  F2FP.F16.E4M3.UNPACK_B R113, R113 ;  /* 0x00000071ff71723e */ /* 0x000fe200020006ff */
[----:B------:R-:W-:-:S02]  /*7620*/  HADD2.F32 R34, -RZ, R34.H1_H1 ;  /* 0x30000022ff227230 */ /* 0x000fc40000004100 */
[CC--:B------:R-:W-:Y:S01]  /*7630*/  FMUL.FTZ R114, R32.reuse, R5.reuse ;  /* 0x0000000520727220 */ /* 0x0c0fe20000410000 */
[--C-:B------:R-:W-:Y:S02]  /*7640*/  HADD2.F32 R38, -RZ, R37.reuse.H0_H0 ;  /* 0x20000025ff267230 */ /* 0x100fe40000004100 */
[----:B------:R-:W-:Y:S01]  /*7650*/  FMUL.FTZ R105, R31, R5 ;  /* 0x000000051f697220 */ /* 0x000fe20000410000 */
[----:B------:R-:W-:Y:S01]  /*7660*/  LOP3.LUT R5, R103, 0xff0000, R96, 0xf8, !PT ;  /* 0x00ff000067057812 */ /* 0x000fe200078ef860 */
[----:B------:R-:W-:Y:S01]  /*7670*/  HADD2.F32 R96, -RZ, R37.H1_H1 ;  /* 0x30000025ff607230 */ /* 0x000fe20000004100 */
[----:B------:R-:W-:Y:S01]  /*7680*/  F2FP.F16.E4M3.UNPACK_B R37, R33 ;  /* 0x00000021ff25723e */ /* 0x000fe200020006ff */
[-C--:B------:R-:W-:Y:S01]  /*7690*/  FFMA.FTZ R31, R31, R38.reuse, -R114 ;  /* 0x000000261f1f7223 */ /* 0x080fe20000010872 */
[----:B------:R-:W-:Y:S01]  /*76a0*/  FFMA.FTZ R32, R32, R38, R105 ;  /* 0x0000002620207223 */ /* 0x000fe20000010069 */
[----:B------:R-:W-:Y:S01]  /*76b0*/  HADD2.F32 R38, -RZ, R39.H1_H1 ;  /* 0x30000027ff267230 */ /* 0x000fe20000004100 */
[----:B------:R-:W-:Y:S01]  /*76c0*/  LOP3.LUT R8, R97, 0xff0000, R8, 0xf8, !PT ;  /* 0x00ff000061087812 */ /* 0x000fe200078ef808 */
[----:B------:R-:W-:Y:S01]  /*76d0*/  HADD2.F32 R39, -RZ, R36.H1_H1 ;  /* 0x30000024ff277230 */ /* 0x000fe20000004100 */
[----:B------:R-:W-:Y:S01]  /*76e0*/  F2FP.F16.E4M3.UNPACK_B R36, R35 ;  /* 0x00000023ff24723e */ /* 0x000fe200020006ff */
[----:B------:R-:W-:-:S02]  /*76f0*/  HADD2.F32 R97, -RZ, R113.H0_H0 ;  /* 0x20000071ff617230 */ /* 0x000fc40000004100 */
[CC--:B------:R-:W-:Y:S01]  /*7700*/  FMUL.FTZ R114, R34.reuse, R38.reuse ;  /* 0x0000002622727220 */ /* 0x0c0fe20000410000 */
[----:B------:R-:W-:Y:S01]  /*7710*/  F2FP.F16.E4M3.UNPACK_B R111, R111 ;  /* 0x0000006fff6f723e */ /* 0x000fe200020006ff */
[C---:B------:R-:W-:Y:S01]  /*7720*/  FMUL.FTZ R33, R39.reuse, R38 ;  /* 0x0000002627217220 */ /* 0x040fe20000410000 */
[--C-:B------:R-:W-:Y:S01]  /*7730*/  HADD2.F32 R38, -RZ, R36.reuse.H0_H0 ;  /* 0x20000024ff267230 */ /* 0x100fe20000004100 */
[----:B------:R-:W-:Y:S01]  /*7740*/  F2FP.F16.E4M3.UNPACK_B R105, R112.H1 ;  /* 0x00000070ff69723e */ /* 0x000fe200030006ff */
[----:B------:R-:W-:Y:S02]  /*7750*/  HADD2.F32 R35, -RZ, R37.H0_H0 ;  /* 0x20000025ff237230 */ /* 0x000fe40000004100 */
[-C--:B------:R-:W-:Y:S01]  /*7760*/  FFMA.FTZ R34, R34, R96.reuse, -R33 ;  /* 0x0000006022227223 */ /* 0x080fe20000010821 */
[----:B------:R-:W-:Y:S01]  /*7770*/  FFMA.FTZ R33, R39, R96, R114 ;  /* 0x0000006027217223 */ /* 0x000fe20000010072 */
[----:B------:R-:W-:Y:S02]  /*7780*/  HADD2.F32 R96, -RZ, R111.H0_H0 ;  /* 0x2000006fff607230 */ /* 0x000fe40000004100 */
[-C--:B------:R-:W-:Y:S01]  /*7790*/  FMUL.FTZ R116, R38, R97.reuse ;  /* 0x0000006126747220 */ /* 0x080fe20000410000 */
[----:B------:R-:W-:Y:S01]  /*77a0*/  FMUL.FTZ R97, R35, R97 ;  /* 0x0000006123617220 */ /* 0x000fe20000410000 */
[----:B------:R-:W-:Y:S01]  /*77b0*/  HADD2.F32 R114, -RZ, R113.H1_H1 ;  /* 0x30000071ff727230 */ /* 0x000fe20000004100 */
[----:B------:R-:W-:Y:S01]  /*77c0*/  F2FP.F16.E4M3.UNPACK_B R103, R109.H1 ;  /* 0x0000006dff67723e */ /* 0x000fe200030006ff */
[----:B------:R-:W-:-:S02]  /*77d0*/  HADD2.F32 R39, -RZ, R36.H1_H1 ;  /* 0x30000024ff277230 */ /* 0x000fc40000004100 */
[-C--:B------:R-:W-:Y:S01]  /*77e0*/  FFMA.FTZ R36, R38, R96.reuse, R97 ;  /* 0x0000006026247223 */ /* 0x080fe20000010061 */
[----:B------:R-:W-:Y:S01]  /*77f0*/  FFMA.FTZ R35, R35, R96, -R116 ;  /* 0x0000006023237223 */ /* 0x000fe20000010874 */
[----:B------:R-:W-:Y:S01]  /*7800*/  HADD2.F32 R37, -RZ, R37.H1_H1 ;  /* 0x30000025ff257230 */ /* 0x000fe20000004100 */
[----:B------:R-:W-:Y:S01]  /*7810*/  F2FP.F16.E4M3.UNPACK_B R96, R10.H1 ;  /* 0x0000000aff60723e */ /* 0x000fe200030006ff */
[----:B------:R-:W-:Y:S02]  /*7820*/  HADD2.F32 R38, -RZ, R111.H1_H1 ;  /* 0x3000006fff267230 */ /* 0x000fe40000004100 */
[-C--:B------:R-:W-:Y:S01]  /*7830*/  FMUL.FTZ R116, R39, R114.reuse ;  /* 0x0000007227747220 */ /* 0x080fe20000410000 */
[----:B------:R-:W-:Y:S02]  /*7840*/  HADD2.F32 R111, -RZ, R105.H0_H0 ;  /* 0x20000069ff6f7230 */ /* 0x000fe40000004100 */
[----:B------:R-:W-:Y:S01]  /*7850*/  FMUL.FTZ R114, R37, R114 ;  /* 0x0000007225727220 */ /* 0x000fe20000410000 */
[----:B------:R-:W-:-:S02]  /*7860*/  HADD2.F32 R97, -RZ, R96.H0_H0 ;  /* 0x20000060ff617230 */ /* 0x000fc40000004100 */
[----:B------:R-:W-:Y:S01]  /*7870*/  FFMA.FTZ R116, R37, R38, -R116 ;  /* 0x0000002625747223 */ /* 0x000fe20000010874 */
[----:B------:R-:W-:Y:S01]  /*7880*/  F2FP.F16.E4M3.UNPACK_B R37, R30.H1 ;  /* 0x0000001eff25723e */ /* 0x000fe200030006ff */
[----:B------:R-:W-:Y:S01]  /*7890*/  FFMA.FTZ R113, R39, R38, R114 ;  /* 0x0000002627717223 */ /* 0x000fe20000010072 */
[----:B------:R-:W-:Y:S02]  /*78a0*/  HADD2.F32 R39, -RZ, R103.H0_H0 ;  /* 0x20000067ff277230 */ /* 0x000fe40000004100 */
[----:B------:R-:W-:Y:S01]  /*78b0*/  FMUL.FTZ R115, R97, R111 ;  /* 0x0000006f61737220 */ /* 0x000fe20000410000 */
[----:B------:R-:W-:Y:S01]  /*78c0*/  HADD2.F32 R105, -RZ, R105.H1_H1 ;  /* 0x30000069ff697230 */ /* 0x000fe20000004100 */
[----:B------:R-:W-:Y:S01]  /*78d0*/  F2FP.F16.E4M3.UNPACK_B R112, R112 ;  /* 0x00000070ff70723e */ /* 0x000fe200020006ff */
[--C-:B------:R-:W-:Y:S01]  /*78e0*/  HADD2.F32 R38, -RZ, R37.reuse.H0_H0 ;  /* 0x20000025ff267230 */ /* 0x100fe20000004100 */
[----:B------:R-:W-:Y:S01]  /*78f0*/  F2FP.F16.E4M3.UNPACK_B R30, R30 ;  /* 0x0000001eff1e723e */ /* 0x000fe200020006ff */
[----:B------:R-:W-:Y:S01]  /*7900*/  HADD2.F32 R96, -RZ, R96.H1_H1 ;  /* 0x30000060ff607230 */ /* 0x000fe20000004100 */
[----:B------:R-:W-:Y:S01]  /*7910*/  F2FP.F16.E4M3.UNPACK_B R109, R109 ;  /* 0x0000006dff6d723e */ /* 0x000fe200020006ff */
[----:B------:R-:W-:-:S02]  /*7920*/  HADD2.F32 R37, -RZ, R37.H1_H1 ;  /* 0x30000025ff257230 */ /* 0x000fc40000004100 */
[C---:B------:R-:W-:Y:S01]  /*7930*/  FMUL.FTZ R114, R38.reuse, R111 ;  /* 0x0000006f26727220 */ /* 0x040fe20000410000 */
[----:B------:R-:W-:Y:S01]  /*7940*/  FFMA.FTZ R115, R38, R39, -R115 ;  /* 0x0000002726737223 */ /* 0x000fe20000010873 */
[----:B------:R-:W-:Y:S02]  /*7950*/  HADD2.F32 R103, -RZ, R103.H1_H1 ;  /* 0x30000067ff677230 */ /* 0x000fe40000004100 */
[-C--:B------:R-:W-:Y:S01]  /*7960*/  FMUL.FTZ R38, R96, R105.reuse ;  /* 0x0000006960267220 */ /* 0x080fe20000410000 */
[----:B------:R-:W-:Y:S01]  /*7970*/  FMUL.FTZ R105, R37, R105 ;  /* 0x0000006925697220 */ /* 0x000fe20000410000 */
[----:B------:R-:W-:Y:S01]  /*7980*/  FFMA.FTZ R114, R97, R39, R114 ;  /* 0x0000002761727223 */ /* 0x000fe20000010072 */
[--C-:B------:R-:W-:Y:S02]  /*7990*/  HADD2.F32 R97, -RZ, R112.reuse.H0_H0 ;  /* 0x20000070ff617230 */ /* 0x100fe40000004100 */
[----:B------:R-:W-:Y:S01]  /*79a0*/  FFMA.FTZ R118, R37, R103, -R38 ;  /* 0x0000006725767223 */ /* 0x000fe20000010826 */
[----:B------:R-:W-:Y:S01]  /*79b0*/  F2FP.F16.E4M3.UNPACK_B R37, R10 ;  /* 0x0000000aff25723e */ /* 0x000fe200020006ff */
[----:B------:R-:W-:-:S02]  /*79c0*/  HADD2.F32 R112, -RZ, R112.H1_H1 ;  /* 0x30000070ff707230 */ /* 0x000fc40000004100 */
[----:B------:R-:W-:Y:S01]  /*79d0*/  FFMA.FTZ R111, R96, R103, R105 ;  /* 0x00000067606f7223 */ /* 0x000fe20000010069 */
[--C-:B------:R-:W-:Y:S01]  /*79e0*/  HADD2.F32 R10, -RZ, R30.reuse.H0_H0 ;  /* 0x2000001eff0a7230 */ /* 0x100fe20000004100 */
[----:B------:R-:W-:Y:S01]  /*79f0*/  F2FP.SATFINITE.E4M3.F32.PACK_AB_MERGE_C R31, R34, R31, RZ ;  /* 0x0000001f221f723e */ /* 0x000fe200048070ff */
[--C-:B------:R-:W-:Y:S01]  /*7a00*/  HADD2.F32 R38, -RZ, R37.reuse.H0_H0 ;  /* 0x20000025ff267230 */ /* 0x100fe20000004100 */
[----:B------:R-:W-:Y:S01]  /*7a10*/  F2FP.SATFINITE.E4M3.F32.PACK_AB_MERGE_C R33, R33, R32, RZ ;  /* 0x000000202121723e */ /* 0x000fe200048070ff */
[----:B------:R-:W-:Y:S01]  /*7a20*/  HADD2.F32 R37, -RZ, R37.H1_H1 ;  /* 0x30000025ff257230 */ /* 0x000fe20000004100 */
[----:B------:R-:W-:Y:S01]  /*7a30*/  F2FP.F16.E4M3.UNPACK_B R34, R28 ;  /* 0x0000001cff22723e */ /* 0x000fe200020006ff */
[----:B------:R-:W-:Y:S02]  /*7a40*/  HADD2.F32 R30, -RZ, R30.H1_H1 ;  /* 0x3000001eff1e7230 */ /* 0x000fe40000004100 */
[----:B------:R-:W-:Y:S01]  /*7a50*/  FMUL.FTZ R103, R38, R97 ;  /* 0x0000006126677220 */ /* 0x000fe20000410000 */
[----:B------:R-:W-:-:S02]  /*7a60*/  HADD2.F32 R39, -RZ, R109.H0_H0 ;  /* 0x2000006dff277230 */ /* 0x000fc40000004100 */
[CC--:B------:R-:W-:Y:S01]  /*7a70*/  FMUL.FTZ R105, R37.reuse, R112.reuse ;  /* 0x0000007025697220 */ /* 0x0c0fe20000410000 */
[----:B------:R-:W-:Y:S02]  /*7a80*/  HADD2.F32 R109, -RZ, R109.H1_H1 ;  /* 0x3000006dff6d7230 */ /* 0x000fe40000004100 */
[----:B------:R-:W-:Y:S01]  /*7a90*/  FMUL.FTZ R97, R10, R97 ;  /* 0x000000610a617220 */ /* 0x000fe20000410000 */
[----:B------:R-:W-:Y:S01]  /*7aa0*/  FMUL.FTZ R112, R30, R112 ;  /* 0x000000701e707220 */ /* 0x000fe20000410000 */
[----:B------:R-:W-:Y:S01]  /*7ab0*/  FFMA.FTZ R103, R10, R39, -R103 ;  /* 0x000000270a677223 */ /* 0x000fe20000010867 */
[----:B------:R-:W-:Y:S01]  /*7ac0*/  F2FP.SATFINITE.E4M3.F32.PACK_AB_MERGE_C R32, R116, R35, R31 ;  /* 0x000000237420723e */ /* 0x000fe2000480701f */
[----:B------:R-:W-:Y:S01]  /*7ad0*/  FFMA.FTZ R30, R30, R109, -R105 ;  /* 0x0000006d1e1e7223 */ /* 0x000fe20000010869 */
[----:B------:R-:W-:Y:S01]  /*7ae0*/  FFMA.FTZ R10, R38, R39, R97 ;  /* 0x00000027260a7223 */ /* 0x000fe20000010061 */
[----:B------:R-:W-:Y:S01]  /*7af0*/  FFMA.FTZ R109, R37, R109, R112 ;  /* 0x0000006d256d7223 */ /* 0x000fe20000010070 */
[----:B------:R-:W-:-:S02]  /*7b00*/  F2FP.F16.E4M3.UNPACK_B R37, R9 ;  /* 0x00000009ff25723e */ /* 0x000fc400020006ff */
[----:B------:R-:W-:Y:S02]  /*7b10*/  F2FP.F16.E4M3.UNPACK_B R97, R8 ;  /* 0x00000008ff61723e */ /* 0x000fe400020006ff */
[----:B------:R-:W-:Y:S01]  /*7b20*/  F2FP.SATFINITE.E4M3.F32.PACK_AB_MERGE_C R31, R113, R36, R33 ;  /* 0x00000024711f723e */ /* 0x000fe20004807021 */
[----:B------:R-:W-:Y:S01]  /*7b30*/  HADD2.F32 R35, -RZ, R37.H0_H0 ;  /* 0x20000025ff237230 */ /* 0x000fe20000004100 */
[----:B------:R-:W-:Y:S01]  /*7b40*/  F2FP.F16.E4M3.UNPACK_B R39, R6 ;  /* 0x00000006ff27723e */ /* 0x000fe200020006ff */
[----:B------:R-:W-:Y:S01]  /*7b50*/  HADD2.F32 R36, -RZ, R97.H0_H0 ;  /* 0x20000061ff247230 */ /* 0x000fe20000004100 */
[----:B------:R-:W-:Y:S01]  /*7b60*/  F2FP.SATFINITE.E4M3.F32.PACK_AB_MERGE_C R111, R111, R114, RZ ;  /* 0x000000726f6f723e */ /* 0x000fe200048070ff */
[----:B------:R-:W-:Y:S01]  /*7b70*/  HADD2.F32 R33, -RZ, R34.H0_H0 ;  /* 0x20000022ff217230 */ /* 0x000fe20000004100 */
[----:B------:R-:W-:Y:S01]  /*7b80*/  F2FP.SATFINITE.E4M3.F32.PACK_AB_MERGE_C R115, R118, R115, RZ ;  /* 0x000000737673723e */ /* 0x000fe200048070ff */
        /* <DEDUP_REMOVED lines=18> */
[----:B------:R-:W-:Y:S01]  /*7cb0*/  F2FP.F16.E4M3.UNPACK_B R6, R6.H1 ;  /* 0x00000006ff06723e */ /* 0x000fe200030006ff */
[----:B------:R-:W-:Y:S01]  /*7cc0*/  HADD2.F32 R97, -RZ, R96.H0_H0 ;  /* 0x20000060ff617230 */ /* 0x000fe20000004100 */
[----:B------:R-:W-:Y:S01]  /*7cd0*/  F2FP.SATFINITE.E4M3.F32.PACK_AB_MERGE_C R10, R109, R10, R111 ;  /* 0x0000000a6d0a723e */ /* 0x000fe2000480706f */
[----:B------:R-:W-:Y:S02]  /*7ce0*/  HADD2.F32 R8, -RZ, R35.H0_H0 ;  /* 0x20000023ff087230 */ /* 0x000fe40000004100 */
        /* <DEDUP_REMOVED lines=65> */
.L_x_10407:
[----:B------:R-:W-:Y:S05]  /*8100*/  BSYNC B2 ;  /* 0x0000000000027941 */ /* 0x000fea0003800000 */
.L_x_10406:
[----:B------:R-:W-:Y:S01]  /*8110*/  ISETP.GE.AND P3, PT, R15, R108, PT ;  /* 0x0000006c0f00720c */ /* 0x000fe20003f66270 */
[----:B0-----:R0:W-:-:S12]  /*8120*/  ST.E.128 desc[UR60][R12.64], R4 ;  /* 0x000000040c007985 */ /* 0x0011d8000c101d3c */
[----:B------:R-:W-:-:S04]  /*8130*/  @!P3 IADD3 R14, P4, R15, R14, RZ ;  /* 0x0000000e0f0eb210 */ /* 0x000fc80007f9e0ff */
[----:B------:R-:W-:-:S05]  /*8140*/  @!P3 LEA.HI.X.SX32 R15, R15, R29, 0x1, P4 ;  /* 0x0000001d0f0fb211 */ /* 0x000fca00020f0eff */
[----:B------:R0:W-:Y:S04]  /*8150*/  @!P3 ST.E.128 desc[UR60][R14.64], R8 ;  /* 0x000000080e00b985 */ /* 0x0001e8000c101d3c */
.L_x_10405:
[----:B------:R-:W-:Y:S05]  /*8160*/  BSYNC B1 ;  /* 0x0000000000017941 */ /* 0x000fea0003800000 */
.L_x_10404:
[----:B------:R-:W-:-:S03]  /*8170*/  UMOV UR4, 0xffffffff ;  /* 0xffffffff00047882 */ /* 0x000fc60000000000 */
[----:B------:R-:W-:Y:S05]  /*8180*/  BRA.DIV UR4, `(.L_x_10408) ;  /* 0x000001fa045c7947 */ /* 0x000fea000b800000 */
[----:B0-----:R0:W0:Y:S04]  /*8190*/  SHFL.IDX PT, R29, R100, 0x2, 0x1c1f ;  /* 0x005c1f00641d7f89 */ /* 0x00102800000e0000 */
[----:B------:R0:W0:Y:S02]  /*81a0*/  SHFL.IDX PT, R14, R99, 0x2, 0x1c1f ;  /* 0x005c1f00630e7f89 */ /* 0x00002400000e0000 */
.L_x_10701:
        /* <DEDUP_REMOVED lines=8> */
[----:B------:R-:W-:Y:S01]  /*8230*/  LEA.HI R110, R5, R110, RZ, 0x5 ;  /* 0x0000006e056e7211 */ /* 0x000fe200078f28ff */
[----:B------:R-:W-:-:S03]  /*8240*/  IMAD R5, R188, 0x5000, R0 ;  /* 0x00005000bc057824 */ /* 0x000fc600078e0200 */
[----:B------:R-:W-:Y:S01]  /*8250*/  LEA.HI.SX32 R15, R110, R63, 0x1b ;  /* 0x0000003f6e0f7211 */ /* 0x000fe200078fdaff */
[----:B------:R-:W-:-:S03]  /*8260*/  IMAD.IADD R5, R18, 0x1, R5 ;  /* 0x0000000112057824 */ /* 0x000fc600078e0205 */
[----:B------:R-:W-:-:S04]  /*8270*/  SHF.L.U32 R15, R15, 0x4, RZ ;  /* 0x000000040f0f7819 */ /* 0x000fc800000006ff */
        /* <DEDUP_REMOVED lines=10> */
[--C-:B----4-:R-:W-:Y:S01]  /*8320*/  SHF.R.U32.HI R99, RZ, 0x18, R41.reuse ;  /* 0x00000018ff637819 */ /* 0x110fe20000011629 */
[----:B------:R-:W-:Y:S01]  /*8330*/  IMAD.MOV.U32 R36, RZ, RZ, R8 ;  /* 0x000000ffff247224 */ /* 0x000fe200078e0008 */
[----:B------:R-:W-:Y:S01]  /*8340*/  LOP3.LUT R30, R41, 0xff, RZ, 0xc0, !PT ;  /* 0x000000ff291e7812 */ /* 0x000fe200078ec0ff */
[----:B------:R-:W-:Y:S01]  /*8350*/  IMAD.SHL.U32 R31, R31, 0x100, RZ ;  /* 0x000001001f1f7824 */ /* 0x000fe200078e00ff */
[----:B------:R-:W-:Y:S01]  /*8360*/  SHF.R.U32.HI R44, RZ, 0x10, R41 ;  /* 0x00000010ff2c7819 */ /* 0x000fe20000011629 */
[----:B------:R-:W-:Y:S01]  /*8370*/  IMAD.MOV.U32 R28, RZ, RZ, R6 ;  /* 0x000000ffff1c7224 */ /* 0x000fe200078e0006 */
[----:B------:R-:W-:Y:S01]  /*8380*/  PRMT R4, R99, 0x654, R30 ;  /* 0x0000065463047816 */ /* 0x000fe2000000001e */
[----:B------:R-:W-:Y:S01]  /*8390*/  IMAD.MOV.U32 R30, RZ, RZ, R10 ;  /* 0x000000ffff1e7224 */ /* 0x000fe200078e000a */
[----:B------:R-:W-:-:S02]  /*83a0*/  SHF.R.U32.HI R37, RZ, 0x8, R45 ;  /* 0x00000008ff257819 */ /* 0x000fc4000001162d */
[----:B------:R-:W-:Y:S02]  /*83b0*/  SHF.R.U32.HI R41, RZ, 0x8, R43 ;  /* 0x00000008ff297819 */ /* 0x000fe4000001162b */
[----:B------:R-:W-:Y:S01]  /*83c0*/  SHF.R.U32.HI R35, RZ, 0x18, R45 ;  /* 0x00000018ff237819 */ /* 0x000fe2000001162d */
[----:B------:R-:W-:Y:S01]  /*83d0*/  IMAD.SHL.U32 R37, R37, 0x100, RZ ;  /* 0x0000010025257824 */ /* 0x000fe200078e00ff */
[----:B------:R-:W-:Y:S02]  /*83e0*/  LOP3.LUT R34, R45, 0xff, RZ, 0xc0, !PT ;  /* 0x000000ff2d227812 */ /* 0x000fe400078ec0ff */
[----:B------:R-:W-:Y:S02]  /*83f0*/  SHF.R.U32.HI R97, RZ, 0x18, R43 ;  /* 0x00000018ff617819 */ /* 0x000fe4000001162b */
[----:B------:R-:W-:Y:S02]  /*8400*/  LOP3.LUT R32, R43, 0xff, RZ, 0xc0, !PT ;  /* 0x000000ff2b207812 */ /* 0x000fe400078ec0ff */
[----:B------:R-:W-:Y:S01]  /*8410*/  LOP3.LUT R4, R4, 0xff00, R31, 0xf8, !PT ;  /* 0x0000ff0004047812 */ /* 0x000fe200078ef81f */
[----:B------:R-:W-:Y:S01]  /*8420*/  IMAD.U32 R31, R44, 0x10000, RZ ;  /* 0x000100002c1f7824 */ /* 0x000fe200078e00ff */
[----:B------:R-:W-:-:S02]  /*8430*/  SHF.R.U32.HI R40, RZ, 0x10, R43 ;  /* 0x00000010ff287819 */ /* 0x000fc4000001162b */
[----:B------:R-:W-:Y:S01]  /*8440*/  PRMT R34, R35, 0x654, R34 ;  /* 0x0000065423227816 */ /* 0x000fe20000000022 */
[----:B------:R-:W-:Y:S01]  /*8450*/  IMAD.SHL.U32 R35, R41, 0x100, RZ ;  /* 0x0000010029237824 */ /* 0x000fe200078e00ff */
[----:B------:R-:W-:Y:S02]  /*8460*/  PRMT R32, R97, 0x654, R32 ;  /* 0x0000065461207816 */ /* 0x000fe40000000020 */
[----:B------:R-:W-:Y:S02]  /*8470*/  SHF.R.U32.HI R39, RZ, 0x8, R47 ;  /* 0x00000008ff277819 */ /* 0x000fe4000001162f */
[----:B------:R-:W-:Y:S01]  /*8480*/  LOP3.LUT R8, R4, 0xff0000, R31, 0xf8, !PT ;  /* 0x00ff000004087812 */ /* 0x000fe200078ef81f */
[----:B------:R-:W-:Y:S01]  /*8490*/  IMAD.U32 R31, R40, 0x10000, RZ ;  /* 0x00010000281f7824 */ /* 0x000fe200078e00ff */
[----:B------:R-:W-:Y:S01]  /*84a0*/  LOP3.LUT R10, R34, 0xff00, R37, 0xf8, !PT ;  /* 0x0000ff00220a7812 */ /* 0x000fe200078ef825 */
[----:B------:R-:W-:Y:S01]  /*84b0*/  IMAD.SHL.U32 R39, R39, 0x100, RZ ;  /* 0x0000010027277824 */ /* 0x000fe200078e00ff */
[----:B------:R-:W-:-:S02]  /*84c0*/  LOP3.LUT R32, R32, 0xff00, R35, 0xf8, !PT ;  /* 0x0000ff0020207812 */ /* 0x000fc400078ef823 */
[----:B------:R-:W-:Y:S02]  /*84d0*/  F2FP.F16.E4M3.UNPACK_B R40, R107.H1 ;  /* 0x0000006bff28723e */ /* 0x000fe400030006ff */
[----:B------:R-:W-:Y:S02]  /*84e0*/  F2FP.F16.E4M3.UNPACK_B R37, R36.H1 ;  /* 0x00000024ff25723e */ /* 0x000fe400030006ff */
[----:B------:R-:W-:Y:S01]  /*84f0*/  F2FP.F16.E4M3.UNPACK_B R34, R33.H1 ;  /* 0x00000021ff22723e */ /* 0x000fe200030006ff */
[----:B------:R-:W-:Y:S01]  /*8500*/  HADD2.F32 R6, -RZ, R40.H0_H0 ;  /* 0x20000028ff067230 */ /* 0x000fe20000004100 */
[----:B------:R-:W-:Y:S02]  /*8510*/  SHF.R.U32.HI R43, RZ, 0x10, R45 ;  /* 0x00000010ff2b7819 */ /* 0x000fe4000001162d */
[----:B------:R-:W-:Y:S02]  /*8520*/  LOP3.LUT R38, R47, 0xff0000ff, RZ, 0xc0, !PT ;  /* 0xff0000ff2f267812 */ /* 0x000fe400078ec0ff */
[----:B------:R-:W-:Y:S01]  /*8530*/  LOP3.LUT R4, R32, 0xff0000, R31, 0xf8, !PT ;  /* 0x00ff000020047812 */ /* 0x000fe200078ef81f */
[----:B------:R-:W-:Y:S01]  /*8540*/  HADD2.F32 R32, -RZ, R37.H0_H0 ;  /* 0x20000025ff207230 */ /* 0x000fe20000004100 */
[----:B------:R-:W-:Y:S01]  /*8550*/  F2FP.F16.E4M3.UNPACK_B R35, R104.H1 ;  /* 0x00000068ff23723e */ /* 0x000fe200030006ff */
[----:B------:R-:W-:Y:S01]  /*8560*/  HADD2.F32 R31, -RZ, R34.H0_H0 ;  /* 0x20000022ff1f7230 */ /* 0x000fe20000004100 */
[----:B------:R-:W-:-:S02]  /*8570*/  SHF.R.U32.HI R42, RZ, 0x10, R47 ;  /* 0x00000010ff2a7819 */ /* 0x000fc4000001162f */
[----:B------:R-:W-:Y:S01]  /*8580*/  LOP3.LUT R41, R38, 0xff00, R39, 0xf8, !PT ;  /* 0x0000ff0026297812 */ /* 0x000fe200078ef827 */
[----:B------:R-:W-:Y:S01]  /*8590*/  IMAD.U32 R39, R43, 0x10000, RZ ;  /* 0x000100002b277824 */ /* 0x000fe200078e00ff */
[----:B------:R-:W-:Y:S01]  /*85a0*/  SHF.L.U32 R42, R42, 0x10, RZ ;  /* 0x000000102a2a7819 */ /* 0x000fe200000006ff */
[--C-:B------:R-:W-:Y:S02]  /*85b0*/  HADD2.F32 R38, -RZ, R35.reuse.H0_H0 ;  /* 0x20000023ff267230 */ /* 0x100fe40000004100 */
[-C--:B------:R-:W-:Y:S01]  /*85c0*/  FMUL.FTZ R44, R32, R6.reuse ;  /* 0x00000006202c7220 */ /* 0x080fe20000410000 */
        /* <DEDUP_REMOVED lines=12> */
[----:B------:R-:W-:-:S02]  /*8690*/  HADD2.F32 R40, -RZ, R107.H0_H0 ;  /* 0x2000006bff287230 */ /* 0x000fc40000004100 */
[CC--:B------:R-:W-:Y:S01]  /*86a0*/  FMUL.FTZ R42, R38.reuse, R41.reuse ;  /* 0x00000029262a7220 */ /* 0x0c0fe20000410000 */
[----:B------:R-:W-:Y:S01]  /*86b0*/  F2FP.F16.E4M3.UNPACK_B R104, R104 ;  /* 0x00000068ff68723e */ /* 0x000fe200020006ff */
        /* <DEDUP_REMOVED lines=38> */
[----:B------:R-:W-:Y:S02]  /*8920*/  HADD2.F32 R37, -RZ, R106.H0_H0 ;  /* 0x2000006aff257230 */ /* 0x000fe40000004100 */
[----:B------:R-:W-:Y:S01]  /*8930*/  FFMA.FTZ R36, R33, R38, -R34 ;  /* 0x0000002621247223 */ /* 0x000fe20000010822 */
[----:B------:R-:W-:Y:S01]  /*8940*/  F2FP.F16.E4M3.UNPACK_B R33, R30 ;  /* 0x0000001eff21723e */ /* 0x000fe200020006ff */
[----:B------:R-:W-:Y:S01]  /*8950*/  HADD2.F32 R30, -RZ, R28.H0_H0 ;  /* 0x2000001cff1e7230 */ /* 0x000fe20000004100 */
[----:B------:R-:W-:Y:S01]  /*8960*/  F2FP.F16.E4M3.UNPACK_B R102, R102 ;  /* 0x00000066ff66723e */ /* 0x000fe200020006ff */
[----:B------:R-:W-:Y:S01]  /*8970*/  FFMA.FTZ R97, R35, R38, R40 ;  /* 0x0000002623617223 */ /* 0x000fe20000010028 */
[----:B------:R-:W-:Y:S01]  /*8980*/  HADD2.F32 R106, -RZ, R106.H1_H1 ;  /* 0x3000006aff6a7230 */ /* 0x000fe20000004100 */
[----:B------:R-:W-:Y:S01]  /*8990*/  F2FP.SATFINITE.E4M3.F32.PACK_AB_MERGE_C R31, R46, R31, RZ ;  /* 0x0000001f2e1f723e */ /* 0x000fe200048070ff */
[--C-:B------:R-:W-:Y:S01]  /*89a0*/  HADD2.F32 R34, -RZ, R33.reuse.H0_H0 ;  /* 0x20000021ff227230 */ /* 0x100fe20000004100 */
[----:B------:R-:W-:Y:S01]  /*89b0*/  F2FP.F16.E4M3.UNPACK_B R40, R10 ;  /* 0x0000000aff28723e */ /* 0x000fe200020006ff */
[----:B------:R-:W-:Y:S01]  /*89c0*/  HADD2.F32 R33, -RZ, R33.H1_H1 ;  /* 0x30000021ff217230 */ /* 0x000fe20000004100 */
[----:B------:R-:W-:Y:S01]  /*89d0*/  F2FP.SATFINITE.E4M3.F32.PACK_AB_MERGE_C R43, R43, R32, RZ ;  /* 0x000000202b2b723e */ /* 0x000fe200048070ff */
[----:B------:R-:W-:-:S02]  /*89e0*/  HADD2.F32 R35, -RZ, R102.H0_H0 ;  /* 0x20000066ff237230 */ /* 0x000fc40000004100 */
[-C--:B------:R-:W-:Y:S01]  /*89f0*/  FMUL.FTZ R39, R34, R37.reuse ;  /* 0x0000002522277220 */ /* 0x080fe20000410000 */
[----:B------:R-:W-:Y:S02]  /*8a00*/  HADD2.F32 R28, -RZ, R28.H1_H1 ;  /* 0x3000001cff1c7230 */ /* 0x000fe40000004100 */
[C---:B------:R-:W-:Y:S01]  /*8a10*/  FMUL.FTZ R37, R30.reuse, R37 ;  /* 0x000000251e257220 */ /* 0x040fe20000410000 */
[----:B------:R-:W-:Y:S02]  /*8a20*/  HADD2.F32 R102, -RZ, R102.H1_H1 ;  /* 0x30000066ff667230 */ /* 0x000fe40000004100 */
[CC--:B------:R-:W-:Y:S01]  /*8a30*/  FMUL.FTZ R45, R33.reuse, R106.reuse ;  /* 0x0000006a212d7220 */ /* 0x0c0fe20000410000 */
        /* <DEDUP_REMOVED lines=24> */
[-C--:B------:R-:W-:Y:S01]  /*8bc0*/  FMUL.FTZ R42, R37, R40.reuse ;  /* 0x00000028252a7220 */ /* 0x080fe20000410000 */
[----:B------:R-:W-:Y:S01]  /*8bd0*/  FFMA.FTZ R34, R36, R39, R41 ;  /* 0x0000002724227223 */ /* 0x000fe20000010029 */
[C---:B------:R-:W-:Y:S01]  /*8be0*/  FMUL.FTZ R40, R35.reuse, R40 ;  /* 0x0000002823287220 */ /* 0x040fe20000410000 */
[----:B------:R-:W-:Y:S01]  /*8bf0*/  F2FP.F16.E4M3.UNPACK_B R36, R9.H1 ;  /* 0x00000009ff24723e */ /* 0x000fe200030006ff */
[----:B------:R-:W-:Y:S01]  /*8c00*/  FFMA.FTZ R44, R35, R38, -R42 ;  /* 0x00000026232c7223 */ /* 0x000fe2000001082a */
[----:B------:R-:W-:Y:S01]  /*8c10*/  F2FP.F16.E4M3.UNPACK_B R35, R10.H1 ;  /* 0x0000000aff23723e */ /* 0x000fe200030006ff */
[----:B------:R-:W-:Y:S01]  /*8c20*/  FFMA.FTZ R43, R37, R38, R40 ;  /* 0x00000026252b7223 */ /* 0x000fe20000010028 */
[----:B------:R-:W-:Y:S01]  /*8c30*/  F2FP.F16.E4M3.UNPACK_B R5, R5.H1 ;  /* 0x00000005ff05723e */ /* 0x000fe200030006ff */
[--C-:B------:R-:W-:Y:S01]  /*8c40*/  HADD2.F32 R10, -RZ, R36.reuse.H0_H0 ;  /* 0x20000024ff0a7230 */ /* 0x100fe20000004100 */
[----:B------:R-:W-:Y:S01]  /*8c50*/  F2FP.F16.E4M3.UNPACK_B R8, R8.H1 ;  /* 0x00000008ff08723e */ /* 0x000fe200030006ff */
[----:B------:R-:W-:Y:S01]  /*8c60*/  HADD2.F32 R37, -RZ, R35.H0_H0 ;  /* 0x20000023ff257230 */ /* 0x000fe20000004100 */
[----:B------:R-:W-:Y:S01]  /*8c70*/  F2FP.SATFINITE.E4M3.F32.PACK_AB_MERGE_C R30, R45, R30, R47 ;  /* 0x0000001e2d1e723e */ /* 0x000fe2000480702f */
[----:B------:R-:W-:Y:S01]  /*8c80*/  HADD2.F32 R9, -RZ, R5.H0_H0 ;  /* 0x20000005ff097230 */ /* 0x000fe20000004100 */
[----:B------:R-:W-:Y:S01]  /*8c90*/  F2FP.F16.E4M3.UNPACK_B R39, R6 ;  /* 0x00000006ff27723e */ /* 0x000fe200020006ff */
[----:B------:R-:W-:-:S02]  /*8ca0*/  HADD2.F32 R36, -RZ, R36.H1_H1 ;  /* 0x30000024ff247230 */ /* 0x000fc40000004100 */
[-C--:B------:R-:W-:Y:S01]  /*8cb0*/  FMUL.FTZ R40, R10, R37.reuse ;  /* 0x000000250a287220 */ /* 0x080fe20000410000 */
[----:B------:R-:W-:Y:S02]  /*8cc0*/  HADD2.F32 R38, -RZ, R35.H1_H1 ;  /* 0x30000023ff267230 */ /* 0x000fe40000004100 */
[C---:B------:R-:W-:Y:S01]  /*8cd0*/  FMUL.FTZ R37, R9.reuse, R37 ;  /* 0x0000002509257220 */ /* 0x040fe20000410000 */
[--C-:B------:R-:W-:Y:S02]  /*8ce0*/  HADD2.F32 R35, -RZ, R8.reuse.H0_H0 ;  /* 0x20000008ff237230 */ /* 0x100fe40000004100 */
[----:B------:R-:W-:Y:S02]  /*8cf0*/  HADD2.F32 R5, -RZ, R5.H1_H1 ;  /* 0x30000005ff057230 */ /* 0x000fe40000004100 */
        /* <DEDUP_REMOVED lines=58> */
.L_x_10410:
[----:B------:R-:W-:Y:S05]  /*90a0*/  BSYNC B1 ;  /* 0x0000000000017941 */ /* 0x000fea0003800000 */
.L_x_10409:
[----:B0-----:R0:W-:Y:S01]  /*90b0*/  ST.E.128 desc[UR60][R12.64], R4 ;  /* 0x000000040c007985 */ /* 0x0011e2000c101d3c */
[----:B------:R-:W-:-:S13]  /*90c0*/  ISETP.GE.AND P2, PT, R15, R108, PT ;  /* 0x0000006c0f00720c */ /* 0x000fda0003f46270 */
[----:B------:R-:W-:Y:S05]  /*90d0*/  @P2 BRA `(.L_x_10388) ;  /* 0x0000000400702947 */ /* 0x000fea0003800000 */
[----:B0-----:R-:W-:-:S04]  /*90e0*/  IADD3 R4, P2, R15, R14, RZ ;  /* 0x0000000e0f047210 */ /* 0x001fc80007f5e0ff */
[----:B------:R-:W-:-:S05]  /*90f0*/  LEA.HI.X.SX32 R5, R15, R29, 0x1, P2 ;  /* 0x0000001d0f057211 */ /* 0x000fca00010f0eff */
[----:B------:R0:W-:Y:S01]  /*9100*/  ST.E.128 desc[UR60][R4.64], R8 ;  /* 0x0000000804007985 */ /* 0x0001e2000c101d3c */
[----:B------:R-:W-:Y:S05]  /*9110*/  BRA `(.L_x_10388) ;  /* 0x0000000400607947 */ /* 0x000fea0003800000 */
.L_x_10358:
[----:B------:R-:W2:Y:S02]  /*9120*/  LDL R4, [R1+0x8] ;  /* 0x0000080001047983 */ /* 0x000ea40000100800 */
[----:B--2---:R-:W-:-:S13]  /*9130*/  R2UR UR4, R4 ;  /* 0x00000000040472ca */ /* 0x004fda00000e0000 */
[----:B------:R-:W-:-:S06]  /*9140*/  UISETP.NE.AND UP0, UPT, UR4, 0x3, UPT ;  /* 0x000000030400788c */ /* 0x000fcc000bf05270 */
[----:B------:R-:W-:-:S13]  /*9150*/  PLOP3.LUT P5, PT, PT, PT, UP0, 0x80, 0x0 ;  /* 0x000000000000781c */ /* 0x000fda0003faf008 */
[----:B------:R-:W-:Y:S05]  /*9160*/  @!P5 BRA `(.L_x_10411) ;  /* 0x000000000004d947 */ /* 0x000fea0003800000 */
[----:B------:R-:W-:Y:S01]  /*9170*/  BPT.TRAP 0x1 ;  /* 0x000000040000795c */ /* 0x000fe20000300000 */
.L_x_10411:
[----:B------:R-:W-:Y:S01]  /*9180*/  IMAD R86, R188, 0x8, R18 ;  /* 0x00000008bc567824 */ /* 0x000fe200078e0212 */
[----:B------:R-:W-:Y:S01]  /*9190*/  SHF.L.U32 R98, R195, 0x1f, RZ ;  /* 0x0000001fc3627819 */ /* 0x000fe200000006ff */
[----:B------:R-:W-:Y:S01]  /*91a0*/  BSSY B1, `(.L_x_10412) ;  /* 0x0000004000017945 */ /* 0x000fe20003800000 */
[----:B------:R-:W-:Y:S02]  /*91b0*/  SHF.R.S32.HI R93, RZ, 0x1f, R92 ;  /* 0x0000001fff5d7819 */ /* 0x000fe4000001145c */
[----:B------:R-:W0:Y:S02]  /*91c0*/  SYNCS.PHASECHK.TRANS64.TRYWAIT P2, [R86+URZ+0x22890], R98 ;  /* 0x02289062560075a7 */ /* 0x000e24000804017f */
[----:B0-----:R-:W-:Y:S05]  /*91d0*/  @!P2 BRA `(.L_x_10413) ;  /* 0x000001e80090a947 */ /* 0x001fea0003800000 */
.L_x_10702:
[----:B------:R-:W-:Y:S05]  /*91e0*/  BSYNC B1 ;  /* 0x0000000000017941 */ /* 0x000fea0003800000 */
.L_x_10412:
        /* <DEDUP_REMOVED lines=25> */
.L_x_10706:
        /* <DEDUP_REMOVED lines=13> */
.L_x_10416:
[----:B------:R-:W-:Y:S05]  /*9450*/  BSYNC B1 ;  /* 0x0000000000017941 */ /* 0x000fea0003800000 */
.L_x_10415:
[----:B------:R-:W-:-:S03]  /*9460*/  UMOV UR4, 0xffffffff ;  /* 0xffffffff00047882 */ /* 0x000fc60000000000 */
[----:B------:R-:W-:Y:S05]  /*9470*/  BRA.DIV UR4, `(.L_x_10417) ;  /* 0x000001ea04447947 */ /* 0x000fea000b800000 */
[----:B--2-4-:R2:W4:Y:S04]  /*9480*/  SHFL.IDX PT, R5, R29, 0x1, 0x1c1f ;  /* 0x003c1f001d057f89 */ /* 0x01452800000e0000 */
[----:B---3--:R2:W3:Y:S02]  /*9490*/  SHFL.IDX PT, R14, R28, 0x1, 0x1c1f ;  /* 0x003c1f001c0e7f89 */ /* 0x0084e400000e0000 */
.L_x_10710:
        /* <DEDUP_REMOVED lines=14> */
.L_x_10419:
[----:B------:R-:W-:Y:S05]  /*9580*/  BSYNC B1 ;  /* 0x0000000000017941 */ /* 0x000fea0003800000 */
.L_x_10418:
[----:B------:R-:W-:-:S03]  /*9590*/  UMOV UR4, 0xffffffff ;  /* 0xffffffff00047882 */ /* 0x000fc60000000000 */
[----:B------:R-:W-:Y:S05]  /*95a0*/  BRA.DIV UR4, `(.L_x_10420) ;  /* 0x000001ea04407947 */ /* 0x000fea000b800000 */
[----:B---34-:R3:W4:Y:S04]  /*95b0*/  SHFL.IDX PT, R5, R29, 0x2, 0x1c1f ;  /* 0x005c1f001d057f89 */ /* 0x01872800000e0000 */
[----:B------:R3:W0:Y:S02]  /*95c0*/  SHFL.IDX PT, R14, R28, 0x2, 0x1c1f ;  /* 0x005c1f001c0e7f89 */ /* 0x00062400000e0000 */
.L_x_10714:
        /* <DEDUP_REMOVED lines=13> */
.L_x_10388:
[----:B------:R-:W-:Y:S05]  /*96a0*/  BSYNC B0 ;  /* 0x0000000000007941 */ /* 0x000fea0003800000 */
.L_x_10357:
        /* <DEDUP_REMOVED lines=16> */
.L_x_10422:
[----:B------:R-:W-:Y:S05]  /*97b0*/  BSYNC B0 ;  /* 0x0000000000007941 */ /* 0x000fea0003800000 */
.L_x_10421:
[----:B------:R-:W0:Y:S01]  /*97c0*/  SYNCS.PHASECHK.TRANS64.TRYWAIT P3, [R86+URZ+0x228b0], R98 ;  /* 0x0228b062560075a7 */ /* 0x000e22000806017f */
[----:B------:R-:W-:Y:S04]  /*97d0*/  BSSY B0, `(.L_x_10423) ;  /* 0x0000002000007945 */ /* 0x000fe80003800000 */
[----:B0-----:R-:W-:Y:S05]  /*97e0*/  @!P3 BRA `(.L_x_10424) ;  /* 0x000001e400f8b947 */ /* 0x001fea0003800000 */
.L_x_10715:
[----:B------:R-:W-:Y:S05]  /*97f0*/  BSYNC B0 ;  /* 0x0000000000007941 */ /* 0x000fea0003800000 */
.L_x_10423:
        /* <DEDUP_REMOVED lines=33> */
.L_x_10426:
[----:B------:R-:W-:Y:S05]  /*9a10*/  BSYNC B0 ;  /* 0x0000000000007941 */ /* 0x000fea0003800000 */
.L_x_10425:
[----:B------:R-:W-:Y:S01]  /*9a20*/  ISETP.GE.AND P3, PT, R95, 0x41, PT ;  /* 0x000000415f00780c */ /* 0x000fe20003f66270 */
[----:B0-----:R0:W0:Y:S01]  /*9a30*/  SHFL.IDX PT, R5, R13, 0x1, 0x1c1f ;  /* 0x003c1f000d057f89 */ /* 0x00102200000e0000 */
[----:B------:R-:W-:Y:S03]  /*9a40*/  BSSY B0, `(.L_x_10427) ;  /* 0x000000e000007945 */ /* 0x000fe60003800000 */
[----:B----4-:R4:W0:Y:S08]  /*9a50*/  SHFL.IDX PT, R8, R12, 0x1, 0x1c1f ;  /* 0x003c1f000c087f89 */ /* 0x01083000000e0000 */
[----:B----4-:R-:W-:Y:S05]  /*9a60*/  @!P3 BRA `(.L_x_10428) ;  /* 0x00000000002cb947 */ /* 0x010fea0003800000 */
[----:B------:R-:W-:Y:S02]  /*9a70*/  ULDC UR4, c[0x0][0x2f4] ;  /* 0x0000bd0000047ab9 */ /* 0x000fe40000000800 */
        /* <DEDUP_REMOVED lines=10> */
.L_x_10428:
[----:B------:R-:W-:Y:S05]  /*9b20*/  BSYNC B0 ;  /* 0x0000000000007941 */ /* 0x000fea0003800000 */
.L_x_10427:
        /* <DEDUP_REMOVED lines=8> */
[----:B0-----:R-:W-:-:S05]  /*9bb0*/  @!P3 IADD3 R10, P4, R16, R8, RZ ;  /* 0x00000008100ab210 */ /* 0x001fca0007f9e0ff */
[----:B------:R-:W-:Y:S01]  /*9bc0*/  @!P3 IMAD.X R11, R13, 0x1, R17, P4 ;  /* 0x000000010d0bb824 */ /* 0x000fe200020e0611 */
[----:B------:R-:W-:-:S13]  /*9bd0*/  ISETP.GE.AND P4, PT, R19, UR4, PT ;  /* 0x0000000413007c0c */ /* 0x000fda000bf86270 */
[----:B------:R-:W-:-:S05]  /*9be0*/  @!P4 IADD3 R8, P5, R19, R8, RZ ;  /* 0x000000081308c210 */ /* 0x000fca0007fbe0ff */
[----:B------:R-:W-:Y:S01]  /*9bf0*/  @!P4 IMAD.X R9, R13, 0x1, R190, P5 ;  /* 0x000000010d09c824 */ /* 0x000fe200028e06be */
[----:B----4-:R-:W-:Y:S04]  /*9c00*/  @!P3 ST.E.128 desc[UR60][R10.64], R4 ;  /* 0x000000040a00b985 */ /* 0x010fe8000c101d3c */
[----:B------:R-:W0:Y:S04]  /*9c10*/  @!P4 LDS.128 R4, [R89+0xe400] ;  /* 0x00e400005904c984 */ /* 0x000e280000000c00 */
[----:B0-----:R4:W-:Y:S02]  /*9c20*/  @!P4 ST.E.128 desc[UR60][R8.64], R4 ;  /* 0x000000040800c985 */ /* 0x0019e4000c101d3c */
.L_x_10430:
[----:B------:R-:W-:Y:S05]  /*9c30*/  BSYNC B0 ;  /* 0x0000000000007941 */ /* 0x000fea0003800000 */
.L_x_10429:
        /* <DEDUP_REMOVED lines=22> */
.L_x_10352:
[----:B------:R-:W-:Y:S05]  /*9da0*/  @P0 BRA `(.L_x_10432) ;  /* 0x00000000000c0947 */ /* 0x000fea0003800000 */
[----:B------:R-:W1:Y:S01]  /*9db0*/  FENCE.VIEW.ASYNC.G ;  /* 0x00000000000073c6 */ /* 0x000e620000000100 */
[----:B------:R-:W-:Y:S05]  /*9dc0*/  WARPSYNC.ALL ;  /* 0x0000000000007948 */ /* 0x000fea0003800000 */
[----:B-1----:R-:W-:Y:S06]  /*9dd0*/  BAR.ARV 0xc, 0x180 ;  /* 0x0306000000007b1d */ /* 0x002fec0000002000 */
.L_x_10432:
[----:B------:R-:W-:Y:S01]  /*9de0*/  ULDC.64 UR6, c[0x0][0x998] ;  /* 0x0002660000067ab9 */ /* 0x000fe20000000a00 */
[----:B------:R-:W-:Y:S01]  /*9df0*/  ULDC.64 UR4, c[0x0][0x990] ;  /* 0x0002640000047ab9 */ /* 0x000fe20000000a00 */
[----:B------:R-:W-:Y:S02]  /*9e00*/  ISETP.NE.U32.AND P1, PT, RZ, UR6, PT ;  /* 0x00000006ff007c0c */ /* 0x000fe4000bf25070 */
[----:B------:R-:W-:Y:S02]  /*9e10*/  ISETP.NE.U32.AND P0, PT, RZ, UR4, PT ;  /* 0x00000004ff007c0c */ /* 0x000fe4000bf05070 */
[----:B------:R-:W-:Y:S02]  /*9e20*/  ISETP.NE.AND.EX P1, PT, RZ, UR7, PT, P1 ;  /* 0x00000007ff007c0c */ /* 0x000fe4000bf25310 */
[----:B------:R-:W-:-:S11]  /*9e30*/  ISETP.NE.AND.EX P0, PT, RZ, UR5, PT, P0 ;  /* 0x00000005ff007c0c */ /* 0x000fd6000bf05300 */
        /* <DEDUP_REMOVED lines=12> */
[----:B----4-:R-:W-:-:S04]  /*9f00*/  @P1 IMAD.WIDE.U32 R6, R192, R12, R4 ;  /* 0x0000000cc0061225 */ /* 0x010fc800078e0004 */
[----:B--2---:R-:W-:Y:S01]  /*9f10*/  @P0 IMAD.WIDE.U32 R2, R192, R10, R2 ;  /* 0x0000000ac0020225 */ /* 0x004fe200078e0002 */
[----:B------:R-:W-:-:S03]  /*9f20*/  @P1 LEA R8, P3, R6, UR6, 0x2 ;  /* 0x0000000606081c11 */ /* 0x000fc6000f8610ff */
[----:B------:R-:W-:Y:S01]  /*9f30*/  @P1 IMAD R5, R192, R13, R7 ;  /* 0x0000000dc0051224 */ /* 0x000fe200078e0207 */
[----:B------:R-:W-:Y:S01]  /*9f40*/  @P0 LEA R4, P2, R2, UR4, 0x2 ;  /* 0x0000000402040c11 */ /* 0x000fe2000f8410ff */
[----:B------:R-:W-:Y:S01]  /*9f50*/  @P0 IMAD R3, R192, R11, R3 ;  /* 0x0000000bc0030224 */ /* 0x000fe200078e0203 */
[----:B------:R-:W-:Y:S01]  /*9f60*/  ULDC UR4, c[0x0][0x988] ;  /* 0x0002620000047ab9 */ /* 0x000fe20000000800 */
[----:B------:R-:W-:Y:S01]  /*9f70*/  IMAD.MOV.U32 R0, RZ, RZ, 0x3f800000 ;  /* 0x3f800000ff007424 */ /* 0x000fe200078e00ff */
[----:B------:R-:W-:Y:S02]  /*9f80*/  @P1 LEA.HI.X R9, R6, UR7, R5, 0x2, P3 ;  /* 0x0000000706091c11 */ /* 0x000fe400098f1405 */
[----:B------:R-:W-:Y:S02]  /*9f90*/  @P0 LEA.HI.X R5, R2, UR5, R3, 0x2, P2 ;  /* 0x0000000502050c11 */ /* 0x000fe400090f1403 */
[----:B------:R-:W-:Y:S01]  /*9fa0*/  MOV R3, 0x3f800000 ;  /* 0x3f80000000037802 */ /* 0x000fe20000000f00 */
[----:B------:R-:W2:Y:S01]  /*9fb0*/  @P1 LDG.E R0, desc[UR60][R8.64] ;  /* 0x0000003c08001981 */ /* 0x000ea2000c1e1900 */
[----:B------:R-:W0:Y:S04]  /*9fc0*/  LDC R2, c[0x0][0x448] ;  /* 0x00011200ff027b82 */ /* 0x000e280000000800 */
[----:B------:R1:W2:Y:S01]  /*9fd0*/  @P0 LDG.E R3, desc[UR60][R4.64] ;  /* 0x0000003c04030981 */ /* 0x0002a2000c1e1900 */
[----:B------:R-:W-:Y:S01]  /*9fe0*/  BSSY B0, `(.L_x_10433) ;  /* 0x000002e000007945 */ /* 0x000fe20003800000 */
[----:B------:R-:W-:Y:S01]  /*9ff0*/  IMAD.MOV.U32 R217, RZ, RZ, RZ ;  /* 0x000000ffffd97224 */ /* 0x000fe200078e00ff */
[----:B0-----:R-:W-:Y:S01]  /*a000*/  ISETP.NE.AND P0, PT, R2, 0x1, PT ;  /* 0x000000010200780c */ /* 0x001fe20003f05270 */
[----:B------:R-:W-:-:S12]  /*a010*/  VIADD R2, R197, 0x7f ;  /* 0x0000007fc5027836 */ /* 0x000fd80000000000 */
[----:B------:R-:W0:Y:S08]  /*a020*/  @P0 LDC R7, c[0x0][0x44c] ;  /* 0x00011300ff070b82 */ /* 0x000e300000000800 */
[----:B------:R-:W4:Y:S01]  /*a030*/  @P0 LDC R6, c[0x0][0x450] ;  /* 0x00011400ff060b82 */ /* 0x000f220000000800 */
[----:B0-----:R-:W-:-:S05]  /*a040*/  @P0 IMAD.HI.U32 R7, R2, R7, RZ ;  /* 0x0000000702070227 */ /* 0x001fca00078e00ff */
[----:B----4-:R-:W-:-:S05]  /*a050*/  @P0 SHF.R.U32.HI R2, RZ, R6, R7 ;  /* 0x00000006ff020219 */ /* 0x010fca0000011607 */
        /* <DEDUP_REMOVED lines=38> */
.L_x_10434:
[----:B------:R-:W-:Y:S05]  /*a2c0*/  BSYNC B0 ;  /* 0x0000000000007941 */ /* 0x000fea0003800000 */
.L_x_10433:
[-C--:B------:R-:W-:Y:S01]  /*a2d0*/  IMAD R204, R226, R217.reuse, RZ ;  /* 0x000000d9e2cc7224 */ /* 0x080fe200078e02ff */
[----:B------:R-:W-:Y:S02]  /*a2e0*/  PLOP3.LUT P0, PT, PT, PT, PT, 0x80, 0x0 ;  /* 0x000000000000781c */ /* 0x000fe40003f0f070 */
[----:B------:R-:W-:Y:S02]  /*a2f0*/  CS2R R14, SRZ ;  /* 0x00000000000e7805 */ /* 0x000fe4000001ff00 */
[----:B------:R-:W-:Y:S02]  /*a300*/  CS2R R88, SRZ ;  /* 0x0000000000587805 */ /* 0x000fe4000001ff00 */
[----:B------:R-:W-:Y:S02]  /*a310*/  CS2R R10, SRZ ;  /* 0x00000000000a7805 */ /* 0x000fe4000001ff00 */
[----:B------:R-:W-:Y:S01]  /*a320*/  VIADDMNMX R217, R204, R217, R26, PT ;  /* 0x000000d9ccd97246 */ /* 0x000fe2000380011a */
[----:B------:R-:W-:Y:S01]  /*a330*/  IMAD.MOV.U32 R55, RZ, RZ, RZ ;  /* 0x000000ffff377224 */ /* 0x000fe200078e00ff */
[----:B------:R-:W-:-:S02]  /*a340*/  CS2R R76, SRZ ;  /* 0x00000000004c7805 */ /* 0x000fc4000001ff00 */
[----:B------:R-:W-:Y:S02]  /*a350*/  CS2R R60, SRZ ;  /* 0x00000000003c7805 */ /* 0x000fe4000001ff00 */
[----:B------:R-:W-:Y:S02]  /*a360*/  ISETP.GT.AND P1, PT, R217, R204, PT ;  /* 0x000000ccd900720c */ /* 0x000fe40003f24270 */
[----:B------:R-:W-:Y:S02]  /*a370*/  CS2R R96, SRZ ;  /* 0x0000000000607805 */ /* 0x000fe4000001ff00 */
[----:B------:R-:W-:Y:S02]  /*a380*/  CS2R R90, SRZ ;  /* 0x00000000005a7805 */ /* 0x000fe4000001ff00 */
[----:B------:R-:W-:Y:S02]  /*a390*/  CS2R R92, SRZ ;  /* 0x00000000005c7805 */ /* 0x000fe4000001ff00 */
[----:B------:R-:W-:Y:S01]  /*a3a0*/  CS2R R72, SRZ ;  /* 0x0000000000487805 */ /* 0x000fe2000001ff00 */
[----:B------:R-:W-:Y:S01]  /*a3b0*/  IMAD.MOV.U32 R0, RZ, RZ, RZ ;  /* 0x000000ffff007224 */ /* 0x000fe200078e00ff */
[----:B------:R-:W-:-:S02]  /*a3c0*/  CS2R R84, SRZ ;  /* 0x0000000000547805 */ /* 0x000fc4000001ff00 */
[----:B------:R-:W-:Y:S02]  /*a3d0*/  CS2R R52, SRZ ;  /* 0x0000000000347805 */ /* 0x000fe4000001ff00 */
[----:B------:R-:W-:Y:S02]  /*a3e0*/  MOV R58, RZ ;  /* 0x000000ff003a7202 */ /* 0x000fe40000000f00 */
[----:B------:R-:W-:Y:S02]  /*a3f0*/  CS2R R114, SRZ ;  /* 0x0000000000727805 */ /* 0x000fe4000001ff00 */
[----:B------:R-:W-:Y:S02]  /*a400*/  CS2R R40, SRZ ;  /* 0x0000000000287805 */ /* 0x000fe4000001ff00 */
[----:B------:R-:W-:Y:S02]  /*a410*/  CS2R R38, SRZ ;  /* 0x0000000000267805 */ /* 0x000fe4000001ff00 */
[----:B------:R-:W-:-:S02]  /*a420*/  CS2R R64, SRZ ;  /* 0x0000000000407805 */ /* 0x000fc4000001ff00 */
[----:B------:R-:W-:Y:S02]  /*a430*/  CS2R R44, SRZ ;  /* 0x00000000002c7805 */ /* 0x000fe4000001ff00 */
        /* <DEDUP_REMOVED lines=10> */
[----:B---3--:R-:W-:Y:S01]  /*a4e0*/  CS2R R28, SRZ ;  /* 0x00000000001c7805 */ /* 0x008fe2000001ff00 */
        /* <DEDUP_REMOVED lines=20> */
.L_x_10718:
[----:B01----:R-:W-:Y:S01]  /*a630*/  LEA.HI R0, R196, R196, RZ, 0x1 ;  /* 0x000000c4c4007211 */ /* 0x003fe200078f08ff */
[----:B------:R-:W-:Y:S01]  /*a640*/  BSSY B6, `(.L_x_10437) ;  /* 0x0000019000067945 */ /* 0x000fe20003800000 */
[----:B------:R-:W-:Y:S02]  /*a650*/  IADD3 R26, R18, 0x14400, RZ ;  /* 0x00014400121a7810 */ /* 0x000fe40007ffe0ff */
        /* <DEDUP_REMOVED lines=23> */
.L_x_10438:
[----:B------:R-:W-:Y:S05]  /*a7d0*/  BSYNC B6 ;  /* 0x0000000000067941 */ /* 0x000fea0003800000 */
.L_x_10437:
[----:B------:R-:W-:Y:S02]  /*a7e0*/  ULDC UR4, c[0x0][0x3f4] ;  /* 0x0000fd0000047ab9 */ /* 0x000fe40000000800 */
[----:B------:R-:W-:-:S13]  /*a7f0*/  ISETP.LT.AND P0, PT, RZ, UR4, PT ;  /* 0x00000004ff007c0c */ /* 0x000fda000bf01270 */
[----:B------:R-:W-:Y:S05]  /*a800*/  @P0 BRA `(.L_x_10439) ;  /* 0x0000000000480947 */ /* 0x000fea0003800000 */
[----:B------:R-:W2:Y:S02]  /*a810*/  LDL R20, [R1+0x28] ;  /* 0x0000280001147983 */ /* 0x000ea40000100800 */
[----:B--2---:R-:W-:-:S13]  /*a820*/  R2UR UR5, R20 ;  /* 0x00000000140572ca */ /* 0x004fda00000e0000 */
[----:B------:R-:W-:-:S04]  /*a830*/  ULEA.HI UR4, UR5, UR5, URZ, 0x1 ;  /* 0x0000000505047291 */ /* 0x000fc8000f8f083f */
[----:B------:R-:W-:-:S04]  /*a840*/  ULOP3.LUT UR4, UR4, 0xfffffffe, URZ, 0xc0, !UPT ;  /* 0xfffffffe04047892 */ /* 0x000fc8000f8ec03f */
[----:B------:R-:W-:-:S06]  /*a850*/  UIADD3 UR4, UR5, -UR4, URZ ;  /* 0x8000000405047290 */ /* 0x000fcc000fffe03f */
[----:B------:R-:W-:-:S05]  /*a860*/  IMAD.U32 R3, RZ, RZ, UR4 ;  /* 0x00000004ff037e24 */ /* 0x000fca000f8e00ff */
[----:B------:R-:W-:-:S04]  /*a870*/  SHF.L.U32 R3, R3, 0x1f, RZ ;  /* 0x0000001f03037819 */ /* 0x000fc800000006ff */
[----:B------:R0:W1:Y:S03]  /*a880*/  SYNCS.PHASECHK.TRANS64.TRYWAIT P0, [R18+URZ+0x22800], R3 ;  /* 0x02280003120075a7 */ /* 0x000066000800017f */
[----:B-1----:R-:W-:Y:S05]  /*a890*/  @!P0 NANOSLEEP.SYNCS 0x989680 ;  /* 0x009896800000895d */ /* 0x002fea0003900000 */
[----:B------:R-:W1:Y:S01]  /*a8a0*/  @!P0 SYNCS.PHASECHK.TRANS64 P0, [R18+URZ+0x22800], R3 ;  /* 0x02280003120085a7 */ /* 0x000e62000800007f */
[----:B------:R-:W-:Y:S04]  /*a8b0*/  BSSY B0, `(.L_x_10440) ;  /* 0x0000006000007945 */ /* 0x000fe80003800000 */
[----:B-1----:R-:W-:Y:S05]  /*a8c0*/  @P0 BRA `(.L_x_10441) ;  /* 0x0000000000100947 */ /* 0x002fea0003800000 */
.L_x_10442:
[----:B-1----:R1:W2:Y:S02]  /*a8d0*/  SYNCS.PHASECHK.TRANS64.TRYWAIT P0, [R18+URZ+0x22800], R3 ;  /* 0x02280003120075a7 */ /* 0x0022a4000800017f */
[----:B--2---:R-:W-:Y:S05]  /*a8e0*/  @!P0 NANOSLEEP.SYNCS 0x989680 ;  /* 0x009896800000895d */ /* 0x004fea0003900000 */
[----:B------:R-:W2:Y:S02]  /*a8f0*/  @!P0 SYNCS.PHASECHK.TRANS64 P0, [R18+URZ+0x22800], R3 ;  /* 0x02280003120085a7 */ /* 0x000ea4000800007f */
[----:B--2---:R-:W-:Y:S05]  /*a900*/  @!P0 BRA `(.L_x_10442) ;  /* 0xfffffffc00f08947 */ /* 0x004fea000383ffff */
.L_x_10441:
[----:B------:R-:W-:Y:S05]  /*a910*/  BSYNC B0 ;  /* 0x0000000000007941 */ /* 0x000fea0003800000 */
.L_x_10440:
[----:B------:R-:W-:Y:S05]  /*a920*/  BRA `(.L_x_10443) ;  /* 0x0000004c00e47947 */ /* 0x000fea0003800000 */
.L_x_10439:
        /* <DEDUP_REMOVED lines=17> */
[----:B------:R-:W-:Y:S01]  /*aa40*/  MOV R4, UR4 ;  /* 0x0000000400047c02 */ /* 0x000fe20008000f00 */
        /* <DEDUP_REMOVED lines=12> */
.L_x_10445:
[----:B------:R-:W-:Y:S05]  /*ab10*/  BSYNC B6 ;  /* 0x0000000000067941 */ /* 0x000fea0003800000 */
.L_x_10444:
[----:B------:R-:W-:Y:S01]  /*ab20*/  ULDC.U8 UR4, c[0x0][0x410] ;  /* 0x0001040000047ab9 */ /* 0x000fe20000000000 */
[----:B------:R-:W-:Y:S01]  /*ab30*/  BSSY B0, `(.L_x_10446) ;  /* 0x00004d0000007945 */ /* 0x000fe20003800000 */
[----:B------:R-:W-:Y:S01]  /*ab40*/  ISETP.NE.AND P0, PT, RZ, UR4, PT ;  /* 0x00000004ff007c0c */ /* 0x000fe2000bf05270 */
[----:B------:R-:W-:-:S12]  /*ab50*/  IMAD.IADD R41, R191, 0x1, R197 ;  /* 0x00000001bf297824 */ /* 0x000fd800078e02c5 */
[----:B------:R-:W-:Y:S05]  /*ab60*/  @!P0 BRA `(.L_x_10447) ;  /* 0x0000002400cc8947 */ /* 0x000fea0003800000 */
[----:B------:R-:W0:Y:S01]  /*ab70*/  LDC R21, c[0x0][0x448] ;  /* 0x00011200ff157b82 */ /* 0x000e220000000800 */
[----:B------:R-:W1:Y:S01]  /*ab80*/  S2R R20, SR_TID.X ;  /* 0x0000000000147919 */ /* 0x000e620000002100 */
[----:B------:R-:W-:Y:S01]  /*ab90*/  MOV R10, R24 ;  /* 0x00000018000a7202 */ /* 0x000fe20000000f00 */
[----:B------:R-:W-:Y:S01]  /*aba0*/  IMAD.MOV.U32 R8, RZ, RZ, R26 ;  /* 0x000000ffff087224 */ /* 0x000fe200078e001a */
[----:B------:R-:W-:Y:S01]  /*abb0*/  ULDC.64 UR4, c[0x0][0x3f8] ;  /* 0x0000fe0000047ab9 */ /* 0x000fe20000000a00 */
[----:B------:R-:W-:Y:S01]  /*abc0*/  IMAD.MOV.U32 R9, RZ, RZ, R29 ;  /* 0x000000ffff097224 */ /* 0x000fe200078e001d */
[----:B------:R-:W-:Y:S01]  /*abd0*/  ULDC.64 UR6, c[0x0][0x408] ;  /* 0x0001020000067ab9 */ /* 0x000fe20000000a00 */
[----:B------:R-:W-:Y:S01]  /*abe0*/  IMAD.MOV.U32 R11, RZ, RZ, R31 ;  /* 0x000000ffff0b7224 */ /* 0x000fe200078e001f */
[----:B------:R-:W-:Y:S01]  /*abf0*/  ULDC.64 UR8, c[0x0][0x400] ;  /* 0x0001000000087ab9 */ /* 0x000fe20000000a00 */
[----:B------:R-:W-:Y:S02]  /*ac00*/  SHF.R.S32.HI R35, RZ, 0x1f, R193 ;  /* 0x0000001fff237819 */ /* 0x000fe400000114c1 */
[----:B0-----:R-:W-:Y:S01]  /*ac10*/  ISETP.NE.AND P0, PT, R21, 0x1, PT ;  /* 0x000000011500780c */ /* 0x001fe20003f05270 */
[----:B-1----:R-:W-:-:S12]  /*ac20*/  VIADD R28, R20, 0xffffff80 ;  /* 0xffffff80141c7836 */ /* 0x002fd80000000000 */
[----:B------:R-:W0:Y:S01]  /*ac30*/  @P0 LDC R0, c[0x0][0x44c] ;  /* 0x00011300ff000b82 */ /* 0x000e220000000800 */
[----:B------:R-:W-:-:S04]  /*ac40*/  SHF.R.S32.HI R20, RZ, 0x1f, R28 ;  /* 0x0000001fff147819 */ /* 0x000fc8000001141c */
[----:B------:R-:W-:-:S03]  /*ac50*/  LEA.HI R20, R20, R28, RZ, 0x2 ;  /* 0x0000001c14147211 */ /* 0x000fc600078f10ff */
[----:B------:R-:W1:Y:S01]  /*ac60*/  @P0 LDC R5, c[0x0][0x450] ;  /* 0x00011400ff050b82 */ /* 0x000e620000000800 */
[----:B------:R-:W-:-:S05]  /*ac70*/  LOP3.LUT R20, R20, 0xfffffffc, RZ, 0xc0, !PT ;  /* 0xfffffffc14147812 */ /* 0x000fca00078ec0ff */
[----:B------:R-:W-:-:S04]  /*ac80*/  IMAD.IADD R20, R28, 0x1, -R20 ;  /* 0x000000011c147824 */ /* 0x000fc800078e0a14 */
[----:B------:R-:W-:-:S04]  /*ac90*/  IMAD R3, R20, 0x40, R41 ;  /* 0x0000004014037824 */ /* 0x000fc800078e0229 */
        /* <DEDUP_REMOVED lines=20> */
.L_x_10724:
        /* <DEDUP_REMOVED lines=28> */
.L_x_10450:
[----:B------:R-:W-:Y:S05]  /*afa0*/  BSYNC B1 ;  /* 0x0000000000017941 */ /* 0x000fea0003800000 */
.L_x_10449:
[----:B------:R-:W-:Y:S01]  /*afb0*/  UMOV UR4, 0xffffffff ;  /* 0xffffffff00047882 */ /* 0x000fe20000000000 */
[----:B-1----:R-:W-:Y:S02]  /*afc0*/  CS2R R20, SRZ ;  /* 0x0000000000147805 */ /* 0x002fe4000001ff00 */
[----:B------:R-:W-:Y:S05]  /*afd0*/  BRA.DIV UR4, `(.L_x_10451) ;  /* 0x000001d204c07947 */ /* 0x000fea000b800000 */
[----:B------:R1:W0:Y:S04]  /*afe0*/  SHFL.IDX PT, R0, R6, 0x1, 0x1c1f ;  /* 0x003c1f0006007f89 */ /* 0x00022800000e0000 */
[----:B--2---:R1:W2:Y:S04]  /*aff0*/  SHFL.IDX PT, R3, R5, 0x1, 0x1c1f ;  /* 0x003c1f0005037f89 */ /* 0x0042a800000e0000 */
[----:B---3--:R1:W3:Y:S04]  /*b000*/  SHFL.IDX PT, R4, R8, 0x1, 0x1c1f ;  /* 0x003c1f0008047f89 */ /* 0x0082e800000e0000 */
[----:B----4-:R1:W4:Y:S02]  /*b010*/  SHFL.IDX PT, R14, R7, 0x1, 0x1c1f ;  /* 0x003c1f00070e7f89 */ /* 0x01032400000e0000 */
.L_x_10730:
[----:B01----:R-:W-:Y:S01]  /*b020*/  VIADD R5, R41, 0x40 ;  /* 0x0000004029057836 */ /* 0x003fe20000000000 */
        /* <DEDUP_REMOVED lines=14> */
[C---:B------:R-:W-:Y:S02]  /*b110*/  @!P5 IADD3 R36, P2, R193.reuse, R3, RZ ;  /* 0x00000003c124d210 */ /* 0x040fe40007f5e0ff */
        /* <DEDUP_REMOVED lines=11> */
.L_x_10453:
[----:B------:R-:W-:Y:S05]  /*b1d0*/  BSYNC B1 ;  /* 0x0000000000017941 */ /* 0x000fea0003800000 */
.L_x_10452:
[----:B------:R-:W2:Y:S01]  /*b1e0*/  LDL R0, [R1+0x28] ;  /* 0x0000280001007983 */ /* 0x000ea20000100800 */
[----:B0---4-:R-:W-:Y:S01]  /*b1f0*/  VIADDMNMX R14, R38, -R197, 0x80, PT ;  /* 0x00000080260e7446 */ /* 0x011fe200038009c5 */
[----:B------:R-:W-:Y:S01]  /*b200*/  BSSY B1, `(.L_x_10454) ;  /* 0x0000013000017945 */ /* 0x000fe20003800000 */
[----:B------:R-:W-:Y:S02]  /*b210*/  LOP3.LUT P2, RZ, R206, 0x4, RZ, 0xc0, !PT ;  /* 0x00000004ceff7812 */ /* 0x000fe4000784c0ff */
[----:B------:R-:W-:Y:S02]  /*b220*/  ISETP.GE.AND P1, PT, R191, R14, PT ;  /* 0x0000000ebf00720c */ /* 0x000fe40003f26270 */
[----:B--2---:R-:W-:Y:S01]  /*b230*/  R2UR UR5, R0 ;  /* 0x00000000000572ca */ /* 0x004fe200000e0000 */
[----:B------:R-:W-:-:S05]  /*b240*/  IMAD.SHL.U32 R0, R206, 0x80, RZ ;  /* 0x00000080ce007824 */ /* 0x000fca00078e00ff */
[----:B------:R-:W-:-:S04]  /*b250*/  LOP3.LUT R3, R0, 0x380, RZ, 0xc0, !PT ;  /* 0x0000038000037812 */ /* 0x000fc800078ec0ff */
[----:B------:R-:W-:Y:S02]  /*b260*/  LOP3.LUT R0, R3, 0x30, R16, 0xf8, !PT ;  /* 0x0000003003007812 */ /* 0x000fe400078ef810 */
[----:B------:R-:W-:Y:S01]  /*b270*/  SHF.R.U32.HI R3, RZ, 0x3, R3 ;  /* 0x00000003ff037819 */ /* 0x000fe20000011603 */
[----:B------:R-:W-:-:S03]  /*b280*/  ULEA.HI UR4, UR5, UR5, URZ, 0x1 ;  /* 0x0000000505047291 */ /* 0x000fc6000f8f083f */
[----:B------:R-:W-:Y:S01]  /*b290*/  LOP3.LUT R3, R0, R3, RZ, 0x3c, !PT ;  /* 0x0000000300037212 */ /* 0x000fe200078e3cff */
[----:B------:R-:W-:-:S03]  /*b2a0*/  ULOP3.LUT UR4, UR4, 0xfffffffe, URZ, 0xc0, !UPT ;  /* 0xfffffffe04047892 */ /* 0x000fc6000f8ec03f */
[----:B------:R-:W-:Y:S01]  /*b2b0*/  IADD3 R3, R18, R3, R205 ;  /* 0x0000000312037210 */ /* 0x000fe20007ffe0cd */
[----:B------:R-:W-:-:S04]  /*b2c0*/  UIADD3 UR4, UR5, -UR4, URZ ;  /* 0x8000000405047290 */ /* 0x000fc8000fffe03f */
[C---:B---3--:R-:W-:Y:S02]  /*b2d0*/  VIADD R4, R3.reuse, 0x14400 ;  /* 0x0001440003047836 */ /* 0x048fe40000000000 */
[----:B------:R-:W-:Y:S02]  /*b2e0*/  IMAD.U32 R5, RZ, RZ, UR4 ;  /* 0x00000004ff057e24 */ /* 0x000fe4000f8e00ff */
[----:B------:R-:W-:-:S03]  /*b2f0*/  VIADD R0, R3, 0x14440 ;  /* 0x0001444003007836 */ /* 0x000fc60000000000 */
[----:B------:R-:W-:-:S04]  /*b300*/  SHF.L.U32 R5, R5, 0x1f, RZ ;  /* 0x0000001f05057819 */ /* 0x000fc800000006ff */
[----:B------:R-:W0:Y:S02]  /*b310*/  SYNCS.PHASECHK.TRANS64.TRYWAIT P0, [R18+URZ+0x22800], R5 ;  /* 0x02280005120075a7 */ /* 0x000e24000800017f */
[----:B0-----:R-:W-:Y:S05]  /*b320*/  @!P0 BRA `(.L_x_10455) ;  /* 0x000001d0005c8947 */ /* 0x001fea0003800000 */
.L_x_10731:
[----:B------:R-:W-:Y:S05]  /*b330*/  BSYNC B1 ;  /* 0x0000000000017941 */ /* 0x000fea0003800000 */
.L_x_10454:
[----:B------:R-:W-:Y:S01]  /*b340*/  BSSY B1, `(.L_x_10456) ;  /* 0x00000fa000017945 */ /* 0x000fe20003800000 */
[----:B------:R-:W-:-:S03]  /*b350*/  @P2 IADD3 R0, R4, -0x40, RZ ;  /* 0xffffffc004002810 */ /* 0x000fc60007ffe0ff */
[----:B------:R-:W-:Y:S05]  /*b360*/  @P1 BRA `(.L_x_10457) ;  /* 0x0000000c00dc1947 */ /* 0x000fea0003800000 */
[----:B------:R-:W1:Y:S01]  /*b370*/  LDC R4, c[0x0][0x3f4] ;  /* 0x0000fd00ff047b82 */ /* 0x000e620000000800 */
[----:B------:R-:W-:Y:S01]  /*b380*/  BSSY B2, `(.L_x_10458) ;  /* 0x000007a000027945 */ /* 0x000fe20003800000 */
[-C--:B-1----:R-:W-:Y:S02]  /*b390*/  ISETP.GE.AND P0, PT, R22, R4.reuse, PT ;  /* 0x000000041600720c */ /* 0x082fe40003f06270 */
[----:B------:R-:W-:-:S11]  /*b3a0*/  ISETP.GE.AND P1, PT, R193, R4, PT ;  /* 0x00000004c100720c */ /* 0x000fd60003f26270 */
[----:B------:R-:W-:Y:S05]  /*b3b0*/  @P0 BRA `(.L_x_10459) ;  /* 0x0000000400d80947 */ /* 0x000fea0003800000 */
[----:B0-----:R-:W0:Y:S01]  /*b3c0*/  LDS.128 R4, [R3+0x14400] ;  /* 0x0144000003047984 */ /* 0x001e220000000c00 */
        /* <DEDUP_REMOVED lines=36> */
[----:B------:R-:W-:Y:S01]  /*b610*/  F2FP.F16.E4M3.UNPACK_B R28, R5.H1 ;  /* 0x00000005ff1c723e */ /* 0x000fe200030006ff */
[----:B------:R-:W-:-:S02]  /*b620*/  HADD2.F32 R38, -RZ, R38.H0_H0 ;  /* 0x20000026ff267230 */ /* 0x000fc40000004100 */
[C---:B------:R-:W-:Y:S01]  /*b630*/  FMUL.FTZ R41, R15.reuse, R40 ;  /* 0x000000280f297220 */ /* 0x040fe20000410000 */
[----:B------:R-:W-:Y:S02]  /*b640*/  HADD2.F32 R32, -RZ, R32.H0_H0 ;  /* 0x20000020ff207230 */ /* 0x000fe40000004100 */
[-C--:B------:R-:W-:Y:S01]  /*b650*/  FMUL.FTZ R43, R15, R36.reuse ;  /* 0x000000240f2b7220 */ /* 0x080fe20000410000 */
[----:B------:R-:W-:Y:S01]  /*b660*/  F2FP.F16.E4M3.UNPACK_B R15, R5 ;  /* 0x00000005ff0f723e */ /* 0x000fe200020006ff */
[--C-:B------:R-:W-:Y:S01]  /*b670*/  HADD2.F32 R5, -RZ, R29.reuse.H1_H1 ;  /* 0x3000001dff057230 */ /* 0x100fe20000004100 */
[----:B------:R-:W-:Y:S01]  /*b680*/  F2FP.F16.E4M3.UNPACK_B R31, R7 ;  /* 0x00000007ff1f723e */ /* 0x000fe200020006ff */
[C---:B------:R-:W-:Y:S01]  /*b690*/  FFMA.FTZ R42, R30.reuse, R36, -R41 ;  /* 0x000000241e2a7223 */ /* 0x040fe20000010829 */
[----:B------:R-:W-:Y:S01]  /*b6a0*/  F2FP.F16.E4M3.UNPACK_B R39, R39.H1 ;  /* 0x00000027ff27723e */ /* 0x000fe200030006ff */
        /* <DEDUP_REMOVED lines=52> */
[----:B------:R-:W-:Y:S02]  /*b9f0*/  HADD2.F32 R4, -RZ, R15.H1_H1 ;  /* 0x3000000fff047230 */ /* 0x000fe40000004100 */
[-C--:B------:R-:W-:Y:S01]  /*ba00*/  FMUL.FTZ R38, R5, R6.reuse ;  /* 0x0000000605267220 */ /* 0x080fe20000410000 */
[----:B------:R-:W-:Y:S02]  /*ba10*/  HADD2.F32 R33, -RZ, R33.H0_H0 ;  /* 0x20000021ff217230 */ /* 0x000fe40000004100 */
[----:B------:R-:W-:Y:S01]  /*ba20*/  FFMA.FTZ R31, R28, R6, -R31 ;  /* 0x000000061c1f7223 */ /* 0x000fe2000001081f */
[----:B------:R-:W-:Y:S02]  /*ba30*/  HADD2.F32 R15, -RZ, R15.H0_H0 ;  /* 0x2000000fff0f7230 */ /* 0x000fe40000004100 */
[----:B------:R-:W-:Y:S01]  /*ba40*/  FMUL.FTZ R32, R4, R37 ;  /* 0x0000002504207220 */ /* 0x000fe20000410000 */
[----:B------:R-:W-:Y:S01]  /*ba50*/  FFMA.FTZ R38, R28, R7, R38 ;  /* 0x000000071c267223 */ /* 0x000fe20000010026 */
[-C--:B------:R-:W-:Y:S01]  /*ba60*/  FMUL.FTZ R4, R4, R33.reuse ;  /* 0x0000002104047220 */ /* 0x080fe20000410000 */
[----:B------:R-:W-:Y:S01]  /*ba70*/  F2FP.SATFINITE.E4M3.F32.PACK_AB_MERGE_C R6, R43, R42, RZ ;  /* 0x0000002a2b06723e */ /* 0x000fe200048070ff */
[C---:B------:R-:W-:Y:S01]  /*ba80*/  FFMA.FTZ R5, R15.reuse, R33, -R32 ;  /* 0x000000210f057223 */ /* 0x040fe20000010820 */
[----:B------:R-:W-:Y:S01]  /*ba90*/  F2FP.SATFINITE.E4M3.F32.PACK_AB_MERGE_C R7, R46, R45, RZ ;  /* 0x0000002d2e07723e */ /* 0x000fe200048070ff */
[----:B------:R-:W-:Y:S01]  /*baa0*/  FFMA.FTZ R28, R15, R37, R4 ;  /* 0x000000250f1c7223 */ /* 0x000fe20000010004 */
[----:B------:R-:W-:-:S02]  /*bab0*/  F2FP.SATFINITE.E4M3.F32.PACK_AB_MERGE_C R4, R35, R36, RZ ;  /* 0x000000242304723e */ /* 0x000fc400048070ff */
[----:B------:R-:W-:Y:S02]  /*bac0*/  F2FP.SATFINITE.E4M3.F32.PACK_AB_MERGE_C R31, R38, R31, RZ ;  /* 0x0000001f261f723e */ /* 0x000fe400048070ff */
[----:B------:R-:W-:Y:S02]  /*bad0*/  F2FP.SATFINITE.E4M3.F32.PACK_AB_MERGE_C R6, R41, R40, R6 ;  /* 0x000000282906723e */ /* 0x000fe40004807006 */
[----:B------:R-:W-:Y:S02]  /*bae0*/  F2FP.SATFINITE.E4M3.F32.PACK_AB_MERGE_C R7, R44, R39, R7 ;  /* 0x000000272c07723e */ /* 0x000fe40004807007 */
[----:B------:R-:W-:Y:S02]  /*baf0*/  F2FP.SATFINITE.E4M3.F32.PACK_AB_MERGE_C R4, R30, R29, R4 ;  /* 0x0000001d1e04723e */ /* 0x000fe40004807004 */
[----:B------:R-:W-:-:S05]  /*bb00*/  F2FP.SATFINITE.E4M3.F32.PACK_AB_MERGE_C R5, R28, R5, R31 ;  /* 0x000000051c05723e */ /* 0x000fca000480701f */
[----:B------:R1:W-:Y:S02]  /*bb10*/  STS.128 [R3+0x14400], R4 ;  /* 0x0144000403007388 */ /* 0x0003e40000000c00 */
.L_x_10459:
[----:B------:R-:W-:Y:S05]  /*bb20*/  BSYNC B2 ;  /* 0x0000000000027941 */ /* 0x000fea0003800000 */
.L_x_10458:
[----:B------:R-:W-:Y:S05]  /*bb30*/  @P1 BRA `(.L_x_10457) ;  /* 0x0000000400e81947 */ /* 0x000fea0003800000 */
[----:B01----:R-:W0:Y:S01]  /*bb40*/  LDS.128 R4, [R0] ;  /* 0x0000000000047984 */ /* 0x003e220000000c00 */
        /* <DEDUP_REMOVED lines=17> */
[----:B------:R-:W-:-:S02]  /*bc60*/  PRMT R28, R15, 0x7604, R28 ;  /* 0x000076040f1c7816 */ /* 0x000fc4000000001c */
[----:B------:R-:W-:Y:S02]  /*bc70*/  LOP3.LUT R33, R24, 0xff, RZ, 0xc0, !PT ;  /* 0x000000ff18217812 */ /* 0x000fe400078ec0ff */
        /* <DEDUP_REMOVED lines=101> */
[----:B------:R2:W-:Y:S02]  /*c2d0*/  STS.128 [R0], R4 ;  /* 0x0000000400007388 */ /* 0x0005e40000000c00 */
.L_x_10457:
[----:B------:R-:W-:Y:S05]  /*c2e0*/  BSYNC B1 ;  /* 0x0000000000017941 */ /* 0x000fea0003800000 */
.L_x_10456:
        /* <DEDUP_REMOVED lines=130> */
.L_x_10462:
[----:B------:R-:W-:Y:S05]  /*cb10*/  BSYNC B1 ;  /* 0x0000000000017941 */ /* 0x000fea0003800000 */
.L_x_10461:
[----:B------:R-:W-:Y:S05]  /*cb20*/  @P1 BRA `(.L_x_10460) ;  /* 0x0000002c00401947 */ /* 0x000fea0003800000 */
[----:B01----:R-:W0:Y:S01]  /*cb30*/  LDS.128 R4, [R0+0x2000] ;  /* 0x0020000000047984 */ /* 0x003e220000000c00 */
        /* <DEDUP_REMOVED lines=26> */
[----:B------:R-:W-:Y:S02]  /*cce0*/  LOP3.LUT R15, R15, 0xff0000, R8, 0xf8, !PT ;  /* 0x00ff00000f0f7812 */ /* 0x000fe400078ef808 */
[----:B------:R-:W-:Y:S01]  /*ccf0*/  F2FP.F16.E4M3.UNPACK_B R21, R25 ;  /* 0x00000019ff15723e */ /* 0x000fe200020006ff */
[----:B------:R-:W-:Y:S01]  /*cd00*/  HADD2.F32 R9, -RZ, R3.H0_H0 ;  /* 0x20000003ff097230 */ /* 0x000fe20000004100 */
[----:B------:R-:W-:Y:S02]  /*cd10*/  F2FP.F16.E4M3.UNPACK_B R14, R13 ;  /* 0x0000000dff0e723e */ /* 0x000fe400020006ff */
[----:B------:R-:W-:Y:S01]  /*cd20*/  LOP3.LUT R12, R11, 0xff000000, R20, 0xf8, !PT ;  /* 0xff0000000b0c7812 */ /* 0x000fe200078ef814 */
[----:B------:R-:W-:Y:S01]  /*cd30*/  HADD2.F32 R24, -RZ, R21.H1_H1 ;  /* 0x30000015ff187230 */ /* 0x000fe20000004100 */
[----:B------:R-:W-:Y:S01]  /*cd40*/  LOP3.LUT R20, R15, 0xff000000, R8, 0xf8, !PT ;  /* 0xff0000000f147812 */ /* 0x000fe200078ef808 */
[----:B------:R-:W-:Y:S01]  /*cd50*/  HADD2.F32 R8, -RZ, R3.H1_H1 ;  /* 0x30000003ff087230 */ /* 0x000fe20000004100 */
[----:B------:R-:W-:Y:S01]  /*cd60*/  F2FP.F16.E4M3.UNPACK_B R6, R6 ;  /* 0x00000006ff06723e */ /* 0x000fe200020006ff */
        /* <DEDUP_REMOVED lines=83> */
.L_x_10447:
        /* <DEDUP_REMOVED lines=43> */
[----:B--2---:R-:W-:Y:S02]  /*d550*/  @!P1 IADD3 R14, P3, R16, R14, RZ ;  /* 0x0000000e100e9210 */ /* 0x004fe40007f7e0ff */
[----:B------:R-:W-:Y:S01]  /*d560*/  @!P1 MOV R4, R0 ;  /* 0x0000000000049202 */ /* 0x000fe20000000f00 */
[--C-:B---3--:R-:W-:Y:S02]  /*d570*/  @!P1 IMAD.X R5, R3, 0x1, R17.reuse, P2 ;  /* 0x0000000103059824 */ /* 0x108fe400010e0611 */
[----:B----4-:R-:W-:Y:S02]  /*d580*/  @!P1 IMAD.X R3, R7, 0x1, R17, P3 ;  /* 0x0000000107039824 */ /* 0x010fe400018e0611 */
[----:B------:R-:W-:Y:S02]  /*d590*/  @!P1 IMAD.MOV.U32 R24, RZ, RZ, R14 ;  /* 0x000000ffff189224 */ /* 0x000fe400078e000e */
[----:B------:R-:W-:Y:S01]  /*d5a0*/  @!P1 IMAD.MOV.U32 R25, RZ, RZ, R3 ;  /* 0x000000ffff199224 */ /* 0x000fe200078e0003 */
[----:B------:R-:W2:Y:S05]  /*d5b0*/  @!P1 LD.E.128 R4, desc[UR60][R4.64] ;  /* 0x0000003c04049980 */ /* 0x000eaa000c101d00 */
        /* <DEDUP_REMOVED lines=18> */
.L_x_10741:
[----:B------:R-:W-:Y:S01]  /*d6e0*/  VIADD R41, R41, 0x40 ;  /* 0x0000004029297836 */ /* 0x000fe20000000000 */
[----:B------:R-:W-:Y:S01]  /*d6f0*/  BSSY B1, `(.L_x_10464) ;  /* 0x0000010000017945 */ /* 0x000fe20003800000 */
[----:B------:R-:W-:Y:S02]  /*d700*/  CS2R R6, SRZ ;  /* 0x0000000000067805 */ /* 0x000fe4000001ff00 */
[----:B------:R-:W-:Y:S02]  /*d710*/  CS2R R8, SRZ ;  /* 0x0000000000087805 */ /* 0x000fe4000001ff00 */
[----:B------:R-:W-:Y:S02]  /*d720*/  CS2R R10, SRZ ;  /* 0x00000000000a7805 */ /* 0x000fe4000001ff00 */
[----:B------:R-:W-:-:S13]  /*d730*/  ISETP.GE.AND P1, PT, R41, R36, PT ;  /* 0x000000242900720c */ /* 0x000fda0003f26270 */
        /* <DEDUP_REMOVED lines=11> */
.L_x_10465:
[----:B------:R-:W-:Y:S05]  /*d7f0*/  BSYNC B1 ;  /* 0x0000000000017941 */ /* 0x000fea0003800000 */
.L_x_10464:
[----:B------:R-:W2:Y:S01]  /*d800*/  LDL R0, [R1+0x28] ;  /* 0x0000280001007983 */ /* 0x000ea20000100800 */
[----:B------:R-:W-:Y:S01]  /*d810*/  VIADDMNMX R36, R36, -R197, 0x80, PT ;  /* 0x0000008024247446 */ /* 0x000fe200038009c5 */
[----:B------:R-:W-:Y:S03]  /*d820*/  BSSY B1, `(.L_x_10466) ;  /* 0x000000c000017945 */ /* 0x000fe60003800000 */
[C---:B------:R-:W-:Y:S02]  /*d830*/  ISETP.GE.OR P2, PT, R191.reuse, R36, P0 ;  /* 0x00000024bf00720c */ /* 0x040fe40000746670 */
[----:B--2---:R-:W-:Y:S02]  /*d840*/  R2UR UR5, R0 ;  /* 0x00000000000572ca */ /* 0x004fe400000e0000 */
[----:B------:R-:W-:-:S04]  /*d850*/  IADD3 R0, R191, 0x40, RZ ;  /* 0x00000040bf007810 */ /* 0x000fc80007ffe0ff */
[----:B------:R-:W-:-:S07]  /*d860*/  ISETP.GE.OR P0, PT, R0, R36, P0 ;  /* 0x000000240000720c */ /* 0x000fce0000706670 */
[----:B------:R-:W-:-:S04]  /*d870*/  ULEA.HI UR4, UR5, UR5, URZ, 0x1 ;  /* 0x0000000505047291 */ /* 0x000fc8000f8f083f */
[----:B------:R-:W-:-:S04]  /*d880*/  ULOP3.LUT UR4, UR4, 0xfffffffe, URZ, 0xc0, !UPT ;  /* 0xfffffffe04047892 */ /* 0x000fc8000f8ec03f */
[----:B------:R-:W-:-:S06]  /*d890*/  UIADD3 UR4, UR5, -UR4, URZ ;  /* 0x8000000405047290 */ /* 0x000fcc000fffe03f */
[----:B------:R-:W-:-:S05]  /*d8a0*/  IMAD.U32 R3, RZ, RZ, UR4 ;  /* 0x00000004ff037e24 */ /* 0x000fca000f8e00ff */
[----:B------:R-:W-:-:S04]  /*d8b0*/  SHF.L.U32 R3, R3, 0x1f, RZ ;  /* 0x0000001f03037819 */ /* 0x000fc800000006ff */
[----:B------:R-:W0:Y:S02]  /*d8c0*/  SYNCS.PHASECHK.TRANS64.TRYWAIT P1, [R18+URZ+0x22800], R3 ;  /* 0x02280003120075a7 */ /* 0x000e24000802017f */
[----:B0-----:R-:W-:Y:S05]  /*d8d0*/  @!P1 BRA `(.L_x_10467) ;  /* 0x000001b0002c9947 */ /* 0x001fea0003800000 */
.L_x_10742:
[----:B------:R-:W-:Y:S05]  /*d8e0*/  BSYNC B1 ;  /* 0x0000000000017941 */ /* 0x000fea0003800000 */
.L_x_10466:
[----:B------:R-:W-:Y:S04]  /*d8f0*/  BSSY B1, `(.L_x_10468) ;  /* 0x0000100000017945 */ /* 0x000fe80003800000 */
[----:B------:R-:W-:Y:S05]  /*d900*/  @P2 BRA `(.L_x_10469) ;  /* 0x0000000c00f82947 */ /* 0x000fea0003800000 */
[----:B------:R-:W-:Y:S02]  /*d910*/  SHF.R.U32.HI R0, RZ, 0x8, R32 ;  /* 0x00000008ff007819 */ /* 0x000fe40000011620 */
[----:B0-----:R-:W-:Y:S02]  /*d920*/  LOP3.LUT R3, R32, 0xff, RZ, 0xc0, !PT ;  /* 0x000000ff20037812 */ /* 0x001fe400078ec0ff */
        /* <DEDUP_REMOVED lines=30> */
[--C-:B------:R-:W-:Y:S02]  /*db10*/  IADD3 R3, R18, R3, R205.reuse ;  /* 0x0000000312037210 */ /* 0x100fe40007ffe0cd */
        /* <DEDUP_REMOVED lines=12> */
[----:B------:R-:W-:-:S02]  /*dbe0*/  SHF.R.U32.HI R42, RZ, 0x10, R31 ;  /* 0x00000010ff2a7819 */ /* 0x000fc4000001161f */
[----:B------:R-:W-:Y:S02]  /*dbf0*/  PRMT R55, R35, 0x7604, R40 ;  /* 0x0000760423377816 */ /* 0x000fe40000000028 */
[----:B------:R-:W-:Y:S02]  /*dc00*/  PRMT R37, R37, 0x7054, R38 ;  /* 0x0000705425257816 */ /* 0x000fe40000000026 */
[----:B------:R-:W-:Y:S02]  /*dc10*/  SHF.R.U32.HI R35, RZ, 0x10, R32 ;  /* 0x00000010ff237819 */ /* 0x000fe40000011620 */
[----:B------:R-:W-:Y:S02]  /*dc20*/  SHF.R.U32.HI R38, RZ, 0x10, R29 ;  /* 0x00000010ff267819 */ /* 0x000fe4000001161d */
[----:B------:R-:W-:Y:S02]  /*dc30*/  LOP3.LUT R42, R42, 0xff, RZ, 0xc0, !PT ;  /* 0x000000ff2a2a7812 */ /* 0x000fe400078ec0ff */
[----:B------:R-:W-:-:S02]  /*dc40*/  LOP3.LUT R35, R35, 0xff, RZ, 0xc0, !PT ;  /* 0x000000ff23237812 */ /* 0x000fc400078ec0ff */
[----:B------:R-:W-:Y:S02]  /*dc50*/  LOP3.LUT R38, R38, 0xff, RZ, 0xc0, !PT ;  /* 0x000000ff26267812 */ /* 0x000fe400078ec0ff */
[----:B------:R-:W-:Y:S02]  /*dc60*/  PRMT R45, R42, 0x7054, R43 ;  /* 0x000070542a2d7816 */ /* 0x000fe4000000002b */
[----:B------:R-:W-:Y:S02]  /*dc70*/  SHF.R.U32.HI R40, RZ, 0x10, R30 ;  /* 0x00000010ff287819 */ /* 0x000fe4000001161e */
[----:B------:R-:W-:Y:S02]  /*dc80*/  SHF.R.U32.HI R42, RZ, 0x10, R21 ;  /* 0x00000010ff2a7819 */ /* 0x000fe40000011615 */
[----:B------:R-:W-:Y:S02]  /*dc90*/  PRMT R35, R35, 0x7054, R36 ;  /* 0x0000705423237816 */ /* 0x000fe40000000024 */
[----:B------:R-:W-:-:S02]  /*dca0*/  PRMT R51, R38, 0x7054, R51 ;  /* 0x0000705426337816 */ /* 0x000fc40000000033 */
[----:B------:R-:W-:Y:S02]  /*dcb0*/  SHF.R.U32.HI R36, RZ, 0x10, R28 ;  /* 0x00000010ff247819 */ /* 0x000fe4000001161c */
[----:B------:R-:W-:Y:S02]  /*dcc0*/  LOP3.LUT R40, R40, 0xff, RZ, 0xc0, !PT ;  /* 0x000000ff28287812 */ /* 0x000fe400078ec0ff */
[----:B------:R-:W-:Y:S02]  /*dcd0*/  LOP3.LUT R42, R42, 0xff, RZ, 0xc0, !PT ;  /* 0x000000ff2a2a7812 */ /* 0x000fe400078ec0ff */
[----:B------:R-:W-:Y:S02]  /*dce0*/  LOP3.LUT R51, R51, 0xff000000, R29, 0xf8, !PT ;  /* 0xff00000033337812 */ /* 0x000fe400078ef81d */
[----:B------:R-:W-:Y:S02]  /*dcf0*/  LOP3.LUT R36, R36, 0xff, RZ, 0xc0, !PT ;  /* 0x000000ff24247812 */ /* 0x000fe400078ec0ff */
[----:B------:R-:W-:-:S02]  /*dd00*/  PRMT R41, R40, 0x7054, R41 ;  /* 0x0000705428297816 */ /* 0x000fc40000000029 */
[----:B------:R-:W-:Y:S02]  /*dd10*/  PRMT R55, R42, 0x7054, R55 ;  /* 0x000070542a377816 */ /* 0x000fe40000000037 */
[----:B------:R-:W-:Y:S02]  /*dd20*/  LOP3.LUT R43, R37, 0xff000000, R33, 0xf8, !PT ;  /* 0xff000000252b7812 */ /* 0x000fe400078ef821 */
[----:B------:R-:W-:Y:S02]  /*dd30*/  SHF.R.U32.HI R40, RZ, 0x10, R20 ;  /* 0x00000010ff287819 */ /* 0x000fe40000011614 */
[----:B------:R-:W-:Y:S02]  /*dd40*/  F2FP.F16.E4M3.UNPACK_B R48, R51.H1 ;  /* 0x00000033ff30723e */ /* 0x000fe400030006ff */
[----:B0-----:R-:W-:Y:S02]  /*dd50*/  F2FP.F16.E4M3.UNPACK_B R37, R25.H1 ;  /* 0x00000019ff25723e */ /* 0x001fe400030006ff */
[----:B------:R-:W-:Y:S01]  /*dd60*/  PRMT R49, R36, 0x7054, R47 ;  /* 0x0000705424317816 */ /* 0x000fe2000000002f */
[--C-:B------:R-:W-:Y:S01]  /*dd70*/  HADD2.F32 R50, -RZ, R48.reuse.H0_H0 ;  /* 0x20000030ff327230 */ /* 0x100fe20000004100 */
[----:B------:R-:W-:Y:S01]  /*dd80*/  LOP3.LUT R47, R45, 0xff000000, R31, 0xf8, !PT ;  /* 0xff0000002d2f7812 */ /* 0x000fe200078ef81f */
[----:B------:R-:W-:Y:S01]  /*dd90*/  HADD2.F32 R48, -RZ, R48.H1_H1 ;  /* 0x30000030ff307230 */ /* 0x000fe20000004100 */
[----:B------:R-:W-:-:S02]  /*dda0*/  LOP3.LUT R55, R55, 0xff000000, R21, 0xf8, !PT ;  /* 0xff00000037377812 */ /* 0x000fc400078ef815 */
[----:B------:R-:W-:Y:S02]  /*ddb0*/  F2FP.F16.E4M3.UNPACK_B R45, R43.H1 ;  /* 0x0000002bff2d723e */ /* 0x000fe400030006ff */
[----:B------:R-:W-:Y:S02]  /*ddc0*/  LOP3.LUT R40, R40, 0xff, RZ, 0xc0, !PT ;  /* 0x000000ff28287812 */ /* 0x000fe400078ec0ff */
[-C--:B-1----:R-:W-:Y:S01]  /*ddd0*/  F2FP.F16.E4M3.UNPACK_B R29, R13.reuse ;  /* 0x0000000dff1d723e */ /* 0x082fe200020006ff */
[----:B------:R-:W-:Y:S01]  /*dde0*/  HADD2.F32 R46, -RZ, R45.H0_H0 ;  /* 0x2000002dff2e7230 */ /* 0x000fe20000004100 */
[----:B------:R-:W-:Y:S01]  /*ddf0*/  F2FP.F16.E4M3.UNPACK_B R21, R13.H1 ;  /* 0x0000000dff15723e */ /* 0x000fe200030006ff */
[--C-:B------:R-:W-:Y:S01]  /*de00*/  HADD2.F32 R13, -RZ, R37.reuse.H0_H0 ;  /* 0x20000025ff0d7230 */ /* 0x100fe20000004100 */
[----:B------:R-:W-:Y:S01]  /*de10*/  LOP3.LUT R49, R49, 0xff000000, R28, 0xf8, !PT ;  /* 0xff00000031317812 */ /* 0x000fe200078ef81c */
[----:B------:R-:W-:Y:S01]  /*de20*/  HADD2.F32 R37, -RZ, R37.H1_H1 ;  /* 0x30000025ff257230 */ /* 0x000fe20000004100 */
[----:B------:R-:W-:-:S02]  /*de30*/  F2FP.F16.E4M3.UNPACK_B R31, R12 ;  /* 0x0000000cff1f723e */ /* 0x000fc400020006ff */
[----:B------:R-:W-:Y:S02]  /*de40*/  F2FP.F16.E4M3.UNPACK_B R33, R12.H1 ;  /* 0x0000000cff21723e */ /* 0x000fe400030006ff */
[----:B------:R-:W-:Y:S01]  /*de50*/  PRMT R53, R40, 0x7054, R53 ;  /* 0x0000705428357816 */ /* 0x000fe20000000035 */
[----:B------:R-:W-:Y:S01]  /*de60*/  FMUL.FTZ R52, R37, R48 ;  /* 0x0000003025347220 */ /* 0x000fe20000410000 */
[----:B------:R-:W-:Y:S02]  /*de70*/  LOP3.LUT R44, R35, 0xff000000, R32, 0xf8, !PT ;  /* 0xff000000232c7812 */ /* 0x000fe400078ef820 */
[-C--:B------:R-:W-:Y:S02]  /*de80*/  F2FP.F16.E4M3.UNPACK_B R12, R14.reuse ;  /* 0x0000000eff0c723e */ /* 0x080fe400020006ff */
[----:B------:R-:W-:Y:S01]  /*de90*/  F2FP.F16.E4M3.UNPACK_B R28, R14.H1 ;  /* 0x0000000eff1c723e */ /* 0x000fe200030006ff */
[--C-:B------:R-:W-:Y:S01]  /*dea0*/  HADD2.F32 R14, -RZ, R21.reuse.H0_H0 ;  /* 0x20000015ff0e7230 */ /* 0x100fe20000004100 */
[----:B------:R-:W-:Y:S01]  /*deb0*/  F2FP.F16.E4M3.UNPACK_B R32, R25 ;  /* 0x00000019ff20723e */ /* 0x000fe200020006ff */
[----:B------:R-:W-:Y:S01]  /*dec0*/  FMUL.FTZ R25, R13, R50 ;  /* 0x000000320d197220 */ /* 0x000fe20000410000 */
[----:B------:R-:W-:Y:S01]  /*ded0*/  F2FP.F16.E4M3.UNPACK_B R51, R51 ;  /* 0x00000033ff33723e */ /* 0x000fe200020006ff */
[----:B------:R-:W-:Y:S01]  /*dee0*/  HADD2.F32 R21, -RZ, R21.H1_H1 ;  /* 0x30000015ff157230 */ /* 0x000fe20000004100 */
[----:B------:R-:W-:Y:S01]  /*def0*/  LOP3.LUT R20, R53, 0xff000000, R20, 0xf8, !PT ;  /* 0xff00000035147812 */ /* 0x000fe200078ef814 */
[-C--:B------:R-:W-:Y:S01]  /*df00*/  FMUL.FTZ R53, R13, R46.reuse ;  /* 0x0000002e0d357220 */ /* 0x080fe20000410000 */
[----:B------:R-:W-:Y:S01]  /*df10*/  F2FP.F16.E4M3.UNPACK_B R43, R43 ;  /* 0x0000002bff2b723e */ /* 0x000fe200020006ff */
[C---:B------:R-:W-:Y:S01]  /*df20*/  FFMA.FTZ R13, R14.reuse, R46, -R25 ;  /* 0x0000002e0e0d7223 */ /* 0x040fe20000010819 */
[-C--:B------:R-:W-:Y:S01]  /*df30*/  F2FP.F16.E4M3.UNPACK_B R38, R24.reuse ;  /* 0x00000018ff26723e */ /* 0x080fe200020006ff */
[----:B------:R-:W-:Y:S01]  /*df40*/  HADD2.F32 R46, -RZ, R45.H1_H1 ;  /* 0x3000002dff2e7230 */ /* 0x000fe20000004100 */
[----:B------:R-:W-:Y:S01]  /*df50*/  F2FP.F16.E4M3.UNPACK_B R40, R24.H1 ;  /* 0x00000018ff28723e */ /* 0x000fe200030006ff */
[----:B------:R-:W-:Y:S01]  /*df60*/  HADD2.F32 R45, -RZ, R51.H0_H0 ;  /* 0x20000033ff2d7230 */ /* 0x000fe20000004100 */
[----:B------:R-:W-:Y:S01]  /*df70*/  LOP3.LUT R30, R41, 0xff000000, R30, 0xf8, !PT ;  /* 0xff000000291e7812 */ /* 0x000fe200078ef81e */
[----:B------:R-:W-:Y:S01]  /*df80*/  HADD2.F32 R24, -RZ, R32.H0_H0 ;  /* 0x20000020ff187230 */ /* 0x000fe20000004100 */
[-C--:B------:R-:W-:Y:S01]  /*df90*/  F2FP.F16.E4M3.UNPACK_B R35, R15.reuse ;  /* 0x0000000fff23723e */ /* 0x080fe200020006ff */
[----:B------:R-:W-:Y:S01]  /*dfa0*/  HADD2.F32 R25, -RZ, R43.H0_H0 ;  /* 0x2000002bff197230 */ /* 0x000fe20000004100 */
[----:B------:R-:W-:Y:S01]  /*dfb0*/  F2FP.F16.E4M3.UNPACK_B R36, R15.H1 ;  /* 0x0000000fff24723e */ /* 0x000fe200030006ff */
[----:B------:R-:W-:Y:S01]  /*dfc0*/  FFMA.FTZ R14, R14, R50, R53 ;  /* 0x000000320e0e7223 */ /* 0x000fe20000010035 */
[-C--:B------:R-:W-:Y:S01]  /*dfd0*/  F2FP.F16.E4M3.UNPACK_B R41, R27.reuse ;  /* 0x0000001bff29723e */ /* 0x080fe200020006ff */
[----:B------:R-:W-:Y:S01]  /*dfe0*/  FMUL.FTZ R53, R37, R46 ;  /* 0x0000002e25357220 */ /* 0x000fe20000410000 */
[----:B------:R-:W-:Y:S01]  /*dff0*/  F2FP.F16.E4M3.UNPACK_B R42, R27.H1 ;  /* 0x0000001bff2a723e */ /* 0x000fe200030006ff */
[C---:B------:R-:W-:Y:S01]  /*e000*/  FMUL.FTZ R37, R24.reuse, R45 ;  /* 0x0000002d18257220 */ /* 0x040fe20000410000 */
[-C--:B------:R-:W-:Y:S01]  /*e010*/  F2FP.F16.E4M3.UNPACK_B R15, R26.reuse ;  /* 0x0000001aff0f723e */ /* 0x080fe200020006ff */
[----:B------:R-:W-:Y:S01]  /*e020*/  FMUL.FTZ R50, R24, R25 ;  /* 0x0000001918327220 */ /* 0x000fe20000410000 */
[----:B------:R-:W-:Y:S01]  /*e030*/  F2FP.F16.E4M3.UNPACK_B R27, R26.H1 ;  /* 0x0000001aff1b723e */ /* 0x000fe200030006ff */
[----:B------:R-:W-:-:S02]  /*e040*/  HADD2.F32 R26, -RZ, R29.H0_H0 ;  /* 0x2000001dff1a7230 */ /* 0x000fc40000004100 */
[C---:B------:R-:W-:Y:S01]  /*e050*/  FFMA.FTZ R24, R21.reuse, R46, -R52 ;  /* 0x0000002e15187223 */ /* 0x040fe20000010834 */
[----:B------:R-:W-:Y:S01]  /*e060*/  F2FP.F16.E4M3.UNPACK_B R46, R47.H1 ;  /* 0x0000002fff2e723e */ /* 0x000fe200030006ff */
[----:B------:R-:W-:Y:S02]  /*e070*/  HADD2.F32 R51, -RZ, R51.H1_H1 ;  /* 0x30000033ff337230 */ /* 0x000fe40000004100 */
[----:B------:R-:W-:Y:S01]  /*e080*/  FFMA.FTZ R21, R21, R48, R53 ;  /* 0x0000003015157223 */ /* 0x000fe20000010035 */
[C---:B------:R-:W-:Y:S01]  /*e090*/  FFMA.FTZ R25, R26.reuse, R25, -R37 ;  /* 0x000000191a197223 */ /* 0x040fe20000010825 */
[----:B------:R-:W-:Y:S01]  /*e0a0*/  FFMA.FTZ R26, R26, R45, R50 ;  /* 0x0000002d1a1a7223 */ /* 0x000fe20000010032 */
[-C--:B------:R-:W-:Y:S01]  /*e0b0*/  F2FP.F16.E4M3.UNPACK_B R50, R55.reuse.H1 ;  /* 0x00000037ff32723e */ /* 0x080fe200030006ff */
[----:B------:R-:W-:Y:S01]  /*e0c0*/  HADD2.F32 R45, -RZ, R43.H1_H1 ;  /* 0x3000002bff2d7230 */ /* 0x000fe20000004100 */
[----:B------:R-:W-:Y:S01]  /*e0d0*/  F2FP.F16.E4M3.UNPACK_B R55, R55 ;  /* 0x00000037ff37723e */ /* 0x000fe200020006ff */
[----:B------:R-:W-:Y:S01]  /*e0e0*/  HADD2.F32 R32, -RZ, R32.H1_H1 ;  /* 0x30000020ff207230 */ /* 0x000fe20000004100 */
[----:B------:R-:W-:Y:S01]  /*e0f0*/  F2FP.F16.E4M3.UNPACK_B R47, R47 ;  /* 0x0000002fff2f723e */ /* 0x000fe200020006ff */
        /* <DEDUP_REMOVED lines=14> */
[----:B------:R-:W-:Y:S02]  /*e1e0*/  HADD2.F32 R50, -RZ, R50.H1_H1 ;  /* 0x30000032ff327230 */ /* 0x000fe40000004100 */
[----:B------:R-:W-:Y:S01]  /*e1f0*/  FFMA.FTZ R58, R37, R48, -R58 ;  /* 0x00000030253a7223 */ /* 0x000fe2000001083a */
[----:B------:R-:W-:Y:S01]  /*e200*/  HADD2.F32 R43, -RZ, R42.H1_H1 ;  /* 0x3000002aff2b7230 */ /* 0x000fe20000004100 */
[----:B------:R-:W-:Y:S01]  /*e210*/  F2FP.SATFINITE.E4M3.F32.PACK_AB_MERGE_C R21, R21, R14, RZ ;  /* 0x0000000e1515723e */ /* 0x000fe200048070ff */
        /* <DEDUP_REMOVED lines=13> */
[C---:B------:R-:W-:Y:S01]  /*e2f0*/  FFMA.FTZ R52, R36.reuse, R45, -R43 ;  /* 0x0000002d24347223 */ /* 0x040fe2000001082b */
[----:B------:R-:W-:Y:S01]  /*e300*/  FFMA.FTZ R51, R36, R51, R42 ;  /* 0x0000003324337223 */ /* 0x000fe2000001002a */
[-C--:B------:R-:W-:Y:S01]  /*e310*/  F2FP.F16.E4M3.UNPACK_B R43, R49.reuse.H1 ;  /* 0x00000031ff2b723e */ /* 0x080fe200030006ff */
[----:B------:R-:W-:Y:S01]  /*e320*/  HADD2.F32 R41, -RZ, R41.H1_H1 ;  /* 0x30000029ff297230 */ /* 0x000fe20000004100 */
[----:B------:R-:W-:Y:S01]  /*e330*/  F2FP.F16.E4M3.UNPACK_B R42, R44.H1 ;  /* 0x0000002cff2a723e */ /* 0x000fe200030006ff */
[----:B------:R-:W-:Y:S01]  /*e340*/  FFMA.FTZ R59, R37, R50, R53 ;  /* 0x00000032253b7223 */ /* 0x000fe20000010035 */
        /* <DEDUP_REMOVED lines=8> */
[----:B------:R-:W-:Y:S02]  /*e3d0*/  HADD2.F32 R43, -RZ, R43.H1_H1 ;  /* 0x3000002bff2b7230 */ /* 0x000fe40000004100 */
[----:B------:R-:W-:Y:S01]  /*e3e0*/  FMUL.FTZ R50, R37, R48 ;  /* 0x0000003025327220 */ /* 0x000fe20000410000 */
[----:B------:R-:W-:-:S02]  /*e3f0*/  HADD2.F32 R40, -RZ, R40.H1_H1 ;  /* 0x30000028ff287230 */ /* 0x000fc40000004100 */
[----:B------:R-:W-:Y:S01]  /*e400*/  FFMA.FTZ R54, R36, R55, R54 ;  /* 0x0000003724367223 */ /* 0x000fe20000010036 */
[--C-:B------:R-:W-:Y:S02]  /*e410*/  HADD2.F32 R35, -RZ, R33.reuse.H0_H0 ;  /* 0x20000021ff237230 */ /* 0x100fe40000004100 */
[----:B------:R-:W-:Y:S01]  /*e420*/  FMUL.FTZ R37, R37, R46 ;  /* 0x0000002e25257220 */ /* 0x000fe20000410000 */
[----:B------:R-:W-:Y:S01]  /*e430*/  HADD2.F32 R42, -RZ, R42.H1_H1 ;  /* 0x3000002aff2a7230 */ /* 0x000fe20000004100 */
[----:B------:R-:W-:Y:S01]  /*e440*/  F2FP.F16.E4M3.UNPACK_B R44, R44 ;  /* 0x0000002cff2c723e */ /* 0x000fe200020006ff */
[----:B------:R-:W-:Y:S02]  /*e450*/  HADD2.F32 R33, -RZ, R33.H1_H1 ;  /* 0x30000021ff217230 */ /* 0x000fe40000004100 */
[C---:B------:R-:W-:Y:S01]  /*e460*/  FMUL.FTZ R36, R40.reuse, R43 ;  /* 0x0000002b28247220 */ /* 0x040fe20000410000 */
[C---:B------:R-:W-:Y:S01]  /*e470*/  FFMA.FTZ R50, R35.reuse, R46, -R50 ;  /* 0x0000002e23327223 */ /* 0x040fe20000010832 */
[----:B------:R-:W-:Y:S01]  /*e480*/  FFMA.FTZ R48, R35, R48, R37 ;  /* 0x0000003023307223 */ /* 0x000fe20000010025 */
[-C--:B------:R-:W-:Y:S01]  /*e490*/  FMUL.FTZ R46, R40, R42.reuse ;  /* 0x0000002a282e7220 */ /* 0x080fe20000410000 */
[----:B------:R-:W-:Y:S01]  /*e4a0*/  FFMA.FTZ R45, R33, R42, -R36 ;  /* 0x0000002a212d7223 */ /* 0x000fe20000010824 */
[----:B------:R-:W-:Y:S01]  /*e4b0*/  HADD2.F32 R40, -RZ, R49.H0_H0 ;  /* 0x20000031ff287230 */ /* 0x000fe20000004100 */
[----:B------:R-:W-:Y:S01]  /*e4c0*/  F2FP.F16.E4M3.UNPACK_B R37, R20.H1 ;  /* 0x00000014ff25723e */ /* 0x000fe200030006ff */
[----:B------:R-:W-:-:S02]  /*e4d0*/  HADD2.F32 R35, -RZ, R38.H0_H0 ;  /* 0x20000026ff237230 */ /* 0x000fc40000004100 */
[----:B------:R-:W-:Y:S01]  /*e4e0*/  FFMA.FTZ R43, R33, R43, R46 ;  /* 0x0000002b212b7223 */ /* 0x000fe2000001002e */
[----:B------:R-:W-:Y:S01]  /*e4f0*/  HADD2.F32 R36, -RZ, R44.H0_H0 ;  /* 0x2000002cff247230 */ /* 0x000fe20000004100 */
[----:B------:R-:W-:Y:S01]  /*e500*/  F2FP.SATFINITE.E4M3.F32.PACK_AB_MERGE_C R25, R29, R26, R21 ;  /* 0x0000001a1d19723e */ /* 0x000fe20004807015 */
        /* <DEDUP_REMOVED lines=10> */
[----:B------:R-:W-:Y:S01]  /*e5b0*/  F2FP.F16.E4M3.UNPACK_B R35, R30.H1 ;  /* 0x0000001eff23723e */ /* 0x000fe200030006ff */
[-C--:B------:R-:W-:Y:S01]  /*e5c0*/  FMUL.FTZ R40, R38, R44.reuse ;  /* 0x0000002c26287220 */ /* 0x080fe20000410000 */
[----:B------:R-:W-:Y:S02]  /*e5d0*/  HADD2.F32 R38, -RZ, R37.H0_H0 ;  /* 0x20000025ff267230 */ /* 0x000fe40000004100 */
        /* <DEDUP_REMOVED lines=13> */
[----:B------:R-:W-:Y:S01]  /*e6b0*/  HADD2.F32 R28, -RZ, R28.H1_H1 ;  /* 0x3000001cff1c7230 */ /* 0x000fe20000004100 */
[----:B------:R-:W-:Y:S01]  /*e6c0*/  F2FP.SATFINITE.E4M3.F32.PACK_AB_MERGE_C R24, R43, R48, RZ ;  /* 0x000000302b18723e */ /* 0x000fe200048070ff */
[C---:B------:R-:W-:Y:S01]  /*e6d0*/  FMUL.FTZ R33, R27.reuse, R37 ;  /* 0x000000251b217220 */ /* 0x040fe20000410000 */
[----:B------:R-:W-:Y:S01]  /*e6e0*/  FMUL.FTZ R36, R27, R35 ;  /* 0x000000231b247220 */ /* 0x000fe20000410000 */
[----:B------:R-:W-:Y:S01]  /*e6f0*/  F2FP.F16.E4M3.UNPACK_B R27, R20 ;  /* 0x00000014ff1b723e */ /* 0x000fe200020006ff */
[----:B------:R-:W-:-:S02]  /*e700*/  HADD2.F32 R20, -RZ, R15.H0_H0 ;  /* 0x2000000fff147230 */ /* 0x000fc40000004100 */
[C---:B------:R-:W-:Y:S01]  /*e710*/  FFMA.FTZ R47, R28.reuse, R35, -R33 ;  /* 0x000000231c2f7223 */ /* 0x040fe20000010821 */
[----:B------:R-:W-:Y:S01]  /*e720*/  FFMA.FTZ R37, R28, R37, R36 ;  /* 0x000000251c257223 */ /* 0x000fe20000010024 */
[--C-:B------:R-:W-:Y:S01]  /*e730*/  HADD2.F32 R28, -RZ, R30.reuse.H0_H0 ;  /* 0x2000001eff1c7230 */ /* 0x100fe20000004100 */
[----:B------:R-:W-:Y:S01]  /*e740*/  F2FP.SATFINITE.E4M3.F32.PACK_AB_MERGE_C R24, R49, R46, R24 ;  /* 0x0000002e3118723e */ /* 0x000fe20004807018 */
[--C-:B------:R-:W-:Y:S01]  /*e750*/  HADD2.F32 R31, -RZ, R27.reuse.H0_H0 ;  /* 0x2000001bff1f7230 */ /* 0x100fe20000004100 */
[----:B------:R-:W-:Y:S01]  /*e760*/  F2FP.SATFINITE.E4M3.F32.PACK_AB_MERGE_C R14, R47, R40, RZ ;  /* 0x000000282f0e723e */ /* 0x000fe200048070ff */
[----:B------:R-:W-:Y:S01]  /*e770*/  HADD2.F32 R33, -RZ, R27.H1_H1 ;  /* 0x3000001bff217230 */ /* 0x000fe20000004100 */
[----:B------:R-:W-:Y:S01]  /*e780*/  F2FP.SATFINITE.E4M3.F32.PACK_AB_MERGE_C R37, R37, R44, RZ ;  /* 0x0000002c2525723e */ /* 0x000fe200048070ff */
[----:B------:R-:W-:Y:S02]  /*e790*/  HADD2.F32 R30, -RZ, R30.H1_H1 ;  /* 0x3000001eff1e7230 */ /* 0x000fe40000004100 */
[----:B------:R-:W-:Y:S01]  /*e7a0*/  FMUL.FTZ R36, R20, R31 ;  /* 0x0000001f14247220 */ /* 0x000fe20000410000 */
[----:B------:R-:W-:-:S02]  /*e7b0*/  HADD2.F32 R27, -RZ, R15.H1_H1 ;  /* 0x3000000fff1b7230 */ /* 0x000fc40000004100 */
        /* <DEDUP_REMOVED lines=19> */
.L_x_10469:
[----:B------:R-:W-:Y:S05]  /*e8f0*/  BSYNC B1 ;  /* 0x0000000000017941 */ /* 0x000fea0003800000 */
.L_x_10468:
[----:B------:R-:W-:Y:S05]  /*e900*/  @P0 BRA `(.L_x_10460) ;  /* 0x0000000c00c80947 */ /* 0x000fea0003800000 */
[----:B------:R-:W2:Y:S01]  /*e910*/  LDL R49, [R1+0x40] ;  /* 0x0000400001317983 */ /* 0x000ea20000100800 */
[----:B-1---5:R-:W-:Y:S01]  /*e920*/  SHF.R.U32.HI R13, RZ, 0x8, R9 ;  /* 0x00000008ff0d7819 */ /* 0x022fe20000011609 */
[----:B------:R-:W-:Y:S01]  /*e930*/  IMAD.IADD R24, R16, 0x1, R39 ;  /* 0x0000000110187824 */ /* 0x000fe200078e0227 */
[----:B0-----:R-:W-:Y:S02]  /*e940*/  SHF.R.U32.HI R3, RZ, 0x8, R8 ;  /* 0x00000008ff037819 */ /* 0x001fe40000011608 */
[----:B------:R-:W-:Y:S02]  /*e950*/  LOP3.LUT R12, R9, 0xff, RZ, 0xc0, !PT ;  /* 0x000000ff090c7812 */ /* 0x000fe400078ec0ff */
[----:B------:R-:W-:Y:S02]  /*e960*/  LOP3.LUT R13, R13, 0xff, RZ, 0xc0, !PT ;  /* 0x000000ff0d0d7812 */ /* 0x000fe400078ec0ff */
[----:B------:R-:W-:Y:S02]  /*e970*/  LOP3.LUT R0, R8, 0xff, RZ, 0xc0, !PT ;  /* 0x000000ff08007812 */ /* 0x000fe400078ec0ff */
        /* <DEDUP_REMOVED lines=22> */
[----:B------:R-:W-:Y:S02]  /*eae0*/  SHF.R.U32.HI R32, RZ, 0x8, R6 ;  /* 0x00000008ff207819 */ /* 0x000fe40000011606 */
        /* <DEDUP_REMOVED lines=8> */
[----:B------:R-:W-:-:S02]  /*eb70*/  SHF.R.U32.HI R33, RZ, 0x10, R5 ;  /* 0x00000010ff217819 */ /* 0x000fc40000011605 */
[----:B------:R-:W-:Y:S02]  /*eb80*/  SHF.R.U32.HI R21, RZ, 0x10, R9 ;  /* 0x00000010ff157819 */ /* 0x000fe40000011609 */
[----:B------:R-:W-:Y:S01]  /*eb90*/  PRMT R39, R32, 0x7604, R31 ;  /* 0x0000760420277816 */ /* 0x000fe2000000001f */
[----:B------:R-:W-:Y:S01]  /*eba0*/  IMAD.U32 R33, R33, 0x10000, RZ ;  /* 0x0001000021217824 */ /* 0x000fe200078e00ff */
[----:B------:R-:W-:Y:S01]  /*ebb0*/  SHF.R.U32.HI R31, RZ, 0x10, R11 ;  /* 0x00000010ff1f7819 */ /* 0x000fe2000001160b */
[----:B------:R-:W-:Y:S01]  /*ebc0*/  IMAD.U32 R21, R21, 0x10000, RZ ;  /* 0x0001000015157824 */ /* 0x000fe200078e00ff */
[----:B------:R-:W-:Y:S02]  /*ebd0*/  SHF.R.U32.HI R41, RZ, 0x10, R7 ;  /* 0x00000010ff297819 */ /* 0x000fe40000011607 */
[----:B------:R-:W-:Y:S01]  /*ebe0*/  LOP3.LUT R37, R30, 0xff0000, R33, 0xf8, !PT ;  /* 0x00ff00001e257812 */ /* 0x000fe200078ef821 */
[----:B------:R-:W-:Y:S01]  /*ebf0*/  IMAD.U32 R31, R31, 0x10000, RZ ;  /* 0x000100001f1f7824 */ /* 0x000fe200078e00ff */
[----:B------:R-:W-:Y:S01]  /*ec00*/  LOP3.LUT R21, R20, 0xff0000, R21, 0xf8, !PT ;  /* 0x00ff000014157812 */ /* 0x000fe200078ef815 */
[----:B------:R-:W-:Y:S01]  /*ec10*/  IMAD.U32 R41, R41, 0x10000, RZ ;  /* 0x0001000029297824 */ /* 0x000fe200078e00ff */
        /* <DEDUP_REMOVED lines=16> */
[--C-:B------:R-:W-:Y:S01]  /*ed20*/  HADD2.F32 R5, -RZ, R11.reuse.H0_H0 ;  /* 0x2000000bff057230 */ /* 0x100fe20000004100 */
[----:B------:R-:W-:Y:S01]  /*ed30*/  F2FP.F16.E4M3.UNPACK_B R29, R25.H1 ;  /* 0x00000019ff1d723e */ /* 0x000fe200030006ff */
[----:B------:R-:W-:Y:S01]  /*ed40*/  HADD2.F32 R11, -RZ, R11.H1_H1 ;  /* 0x3000000bff0b7230 */ /* 0x000fe20000004100 */
[-C--:B------:R-:W-:Y:S02]  /*ed50*/  F2FP.F16.E4M3.UNPACK_B R30, R27.reuse ;  /* 0x0000001bff1e723e */ /* 0x080fe400020006ff */
[----:B------:R-:W-:Y:S02]  /*ed60*/  F2FP.F16.E4M3.UNPACK_B R31, R27.H1 ;  /* 0x0000001bff1f723e */ /* 0x000fe400030006ff */
[----:B------:R-:W-:-:S02]  /*ed70*/  F2FP.F16.E4M3.UNPACK_B R25, R24 ;  /* 0x00000018ff19723e */ /* 0x000fc400020006ff */
[----:B------:R-:W-:Y:S01]  /*ed80*/  F2FP.F16.E4M3.UNPACK_B R27, R24.H1 ;  /* 0x00000018ff1b723e */ /* 0x000fe200030006ff */
[----:B------:R-:W-:Y:S01]  /*ed90*/  FMUL.FTZ R24, R5, R40 ;  /* 0x0000002805187220 */ /* 0x000fe20000410000 */
[----:B------:R-:W-:Y:S02]  /*eda0*/  LOP3.LUT R6, R39, 0xff000000, R6, 0xf8, !PT ;  /* 0xff00000027067812 */ /* 0x000fe400078ef806 */
[----:B------:R-:W-:Y:S02]  /*edb0*/  F2FP.F16.E4M3.UNPACK_B R37, R37.H1 ;  /* 0x00000025ff25723e */ /* 0x000fe400030006ff */
[----:B------:R-:W-:Y:S02]  /*edc0*/  F2FP.F16.E4M3.UNPACK_B R32, R32.H1 ;  /* 0x00000020ff20723e */ /* 0x000fe400030006ff */
[----:B------:R-:W-:Y:S01]  /*edd0*/  LOP3.LUT R42, R41, 0xff000000, R7, 0xf8, !PT ;  /* 0xff000000292a7812 */ /* 0x000fe200078ef807 */
[----:B------:R-:W-:Y:S01]  /*ede0*/  HADD2.F32 R41, -RZ, R37.H0_H0 ;  /* 0x20000025ff297230 */ /* 0x000fe20000004100 */
[----:B------:R-:W-:-:S02]  /*edf0*/  F2FP.F16.E4M3.UNPACK_B R7, R26 ;  /* 0x0000001aff07723e */ /* 0x000fc400020006ff */
[----:B------:R-:W-:Y:S01]  /*ee00*/  F2FP.F16.E4M3.UNPACK_B R26, R26.H1 ;  /* 0x0000001aff1a723e */ /* 0x000fe200030006ff */
[----:B--2---:R-:W0:Y:S02]  /*ee10*/  LDS.128 R12, [R49+0x14400] ;  /* 0x01440000310c7984 */ /* 0x004e240000000c00 */
[-C--:B0-----:R-:W-:Y:S02]  /*ee20*/  F2FP.F16.E4M3.UNPACK_B R8, R13.reuse ;  /* 0x0000000dff08723e */ /* 0x081fe400020006ff */
[----:B------:R-:W-:Y:S02]  /*ee30*/  F2FP.F16.E4M3.UNPACK_B R20, R13.H1 ;  /* 0x0000000dff14723e */ /* 0x000fe400030006ff */
[-C--:B------:R-:W-:Y:S01]  /*ee40*/  F2FP.F16.E4M3.UNPACK_B R21, R15.reuse ;  /* 0x0000000fff15723e */ /* 0x080fe200020006ff */
[----:B------:R-:W-:Y:S01]  /*ee50*/  HADD2.F32 R9, -RZ, R8.H0_H0 ;  /* 0x20000008ff097230 */ /* 0x000fe20000004100 */
[----:B------:R-:W-:Y:S02]  /*ee60*/  F2FP.F16.E4M3.UNPACK_B R28, R15.H1 ;  /* 0x0000000fff1c723e */ /* 0x000fe400030006ff */
[----:B------:R-:W-:-:S02]  /*ee70*/  F2FP.F16.E4M3.UNPACK_B R13, R12 ;  /* 0x0000000cff0d723e */ /* 0x000fc400020006ff */
[----:B------:R-:W-:Y:S01]  /*ee80*/  F2FP.F16.E4M3.UNPACK_B R15, R12.H1 ;  /* 0x0000000cff0f723e */ /* 0x000fe200030006ff */
[--C-:B------:R-:W-:Y:S01]  /*ee90*/  HADD2.F32 R12, -RZ, R10.reuse.H0_H0 ;  /* 0x2000000aff0c7230 */ /* 0x100fe20000004100 */
[-C--:B------:R-:W-:Y:S02]  /*eea0*/  F2FP.F16.E4M3.UNPACK_B R4, R14.reuse ;  /* 0x0000000eff04723e */ /* 0x080fe400020006ff */
[----:B------:R-:W-:Y:S02]  /*eeb0*/  F2FP.F16.E4M3.UNPACK_B R14, R14.H1 ;  /* 0x0000000eff0e723e */ /* 0x000fe400030006ff */
[-C--:B------:R-:W-:Y:S01]  /*eec0*/  FMUL.FTZ R39, R5, R12.reuse ;  /* 0x0000000c05277220 */ /* 0x080fe20000410000 */
[C---:B------:R-:W-:Y:S01]  /*eed0*/  FFMA.FTZ R5, R9.reuse, R12, -R24 ;  /* 0x0000000c09057223 */ /* 0x040fe20000010818 */
[----:B------:R-:W-:Y:S02]  /*eee0*/  HADD2.F32 R24, -RZ, R10.H1_H1 ;  /* 0x3000000aff187230 */ /* 0x000fe40000004100 */
[----:B------:R-:W-:Y:S01]  /*eef0*/  FFMA.FTZ R9, R9, R40, R39 ;  /* 0x0000002809097223 */ /* 0x000fe20000010027 */
[----:B------:R-:W-:-:S02]  /*ef00*/  HADD2.F32 R39, -RZ, R35.H1_H1 ;  /* 0x30000023ff277230 */ /* 0x000fc40000004100 */
[----:B------:R-:W-:Y:S02]  /*ef10*/  HADD2.F32 R10, -RZ, R8.H1_H1 ;  /* 0x30000008ff0a7230 */ /* 0x000fe40000004100 */
[C---:B------:R-:W-:Y:S01]  /*ef20*/  FMUL.FTZ R40, R11.reuse, R24 ;  /* 0x000000180b287220 */ /* 0x040fe20000410000 */
[--C-:B------:R-:W-:Y:S02]  /*ef30*/  HADD2.F32 R8, -RZ, R29.reuse.H0_H0 ;  /* 0x2000001dff087230 */ /* 0x100fe40000004100 */
[----:B------:R-:W-:Y:S01]  /*ef40*/  FMUL.FTZ R43, R11, R39 ;  /* 0x000000270b2b7220 */ /* 0x000fe20000410000 */
[----:B------:R-:W-:Y:S02]  /*ef50*/  HADD2.F32 R35, -RZ, R32.H0_H0 ;  /* 0x20000020ff237230 */ /* 0x000fe40000004100 */
[----:B------:R-:W-:Y:S02]  /*ef60*/  HADD2.F32 R12, -RZ, R20.H0_H0 ;  /* 0x20000014ff0c7230 */ /* 0x000fe40000004100 */
[----:B------:R-:W-:Y:S01]  /*ef70*/  FMUL.FTZ R11, R8, R41 ;  /* 0x00000029080b7220 */ /* 0x000fe20000410000 */
[----:B------:R-:W-:-:S02]  /*ef80*/  HADD2.F32 R29, -RZ, R29.H1_H1 ;  /* 0x3000001dff1d7230 */ /* 0x000fc40000004100 */
[-C--:B------:R-:W-:Y:S01]  /*ef90*/  FMUL.FTZ R44, R8, R35.reuse ;  /* 0x00000023082c7220 */ /* 0x080fe20000410000 */
[----:B------:R-:W-:Y:S01]  /*efa0*/  FFMA.FTZ R8, R10, R24, -R43 ;  /* 0x000000180a087223 */ /* 0x000fe2000001082b */
[----:B------:R-:W-:Y:S01]  /*efb0*/  FFMA.FTZ R11, R12, R35, -R11 ;  /* 0x000000230c0b7223 */ /* 0x000fe2000001080b */
[----:B------:R-:W-:Y:S01]  /*efc0*/  FFMA.FTZ R10, R10, R39, R40 ;  /* 0x000000270a0a7223 */ /* 0x000fe20000010028 */
[----:B------:R-:W-:Y:S01]  /*efd0*/  FFMA.FTZ R12, R12, R41, R44 ;  /* 0x000000290c0c7223 */ /* 0x000fe2000001002c */
[----:B------:R-:W-:Y:S01]  /*efe0*/  F2FP.F16.E4M3.UNPACK_B R41, R42 ;  /* 0x0000002aff29723e */ /* 0x000fe200020006ff */
[----:B------:R-:W-:Y:S01]  /*eff0*/  HADD2.F32 R40, -RZ, R37.H1_H1 ;  /* 0x30000025ff287230 */ /* 0x000fe20000004100 */
[----:B------:R-:W-:Y:S01]  /*f000*/  F2FP.F16.E4M3.UNPACK_B R37, R36 ;  /* 0x00000024ff25723e */ /* 0x000fe200020006ff */
[----:B------:R-:W-:Y:S01]  /*f010*/  HADD2.F32 R35, -RZ, R32.H1_H1 ;  /* 0x30000020ff237230 */ /* 0x000fe20000004100 */
[----:B------:R-:W-:Y:S01]  /*f020*/  F2FP.F16.E4M3.UNPACK_B R42, R42.H1 ;  /* 0x0000002aff2a723e */ /* 0x000fe200030006ff */
        /* <DEDUP_REMOVED lines=11> */
[----:B------:R-:W-:Y:S01]  /*f0e0*/  FFMA.FTZ R44, R20, R35, -R45 ;  /* 0x00000023142c7223 */ /* 0x000fe2000001082d */
[----:B------:R-:W-:Y:S02]  /*f0f0*/  HADD2.F32 R30, -RZ, R30.H1_H1 ;  /* 0x3000001eff1e7230 */ /* 0x000fe40000004100 */
[C---:B------:R-:W-:Y:S01]  /*f100*/  FFMA.FTZ R47, R24.reuse, R39, -R47 ;  /* 0x00000027182f7223 */ /* 0x040fe2000001082f */
[----:B------:R-:W-:Y:S01]  /*f110*/  FFMA.FTZ R43, R24, R43, R32 ;  /* 0x0000002b182b7223 */ /* 0x000fe20000010020 */
[----:B------:R-:W-:Y:S01]  /*f120*/  FFMA.FTZ R45, R20, R40, R29 ;  /* 0x00000028142d7223 */ /* 0x000fe2000001001d */
[----:B------:R-:W-:Y:S02]  /*f130*/  HADD2.F32 R37, -RZ, R37.H1_H1 ;  /* 0x30000025ff257230 */ /* 0x000fe40000004100 */
[----:B------:R-:W-:Y:S01]  /*f140*/  FMUL.FTZ R32, R30, R41 ;  /* 0x000000291e207220 */ /* 0x000fe20000410000 */
[----:B------:R-:W-:Y:S01]  /*f150*/  HADD2.F32 R35, -RZ, R42.H0_H0 ;  /* 0x2000002aff237230 */ /* 0x000fe20000004100 */
[----:B------:R-:W-:Y:S01]  /*f160*/  F2FP.SATFINITE.E4M3.F32.PACK_AB_MERGE_C R11, R44, R11, RZ ;  /* 0x0000000b2c0b723e */ /* 0x000fe200048070ff */
[----:B------:R-:W-:-:S02]  /*f170*/  HADD2.F32 R24, -RZ, R31.H0_H0 ;  /* 0x2000001fff187230 */ /* 0x000fc40000004100 */
[----:B------:R-:W-:Y:S01]  /*f180*/  FMUL.FTZ R30, R30, R37 ;  /* 0x000000251e1e7220 */ /* 0x000fe20000410000 */
[----:B------:R-:W-:Y:S01]  /*f190*/  HADD2.F32 R29, -RZ, R36.H0_H0 ;  /* 0x20000024ff1d7230 */ /* 0x000fe20000004100 */
[----:B------:R-:W-:Y:S01]  /*f1a0*/  F2FP.SATFINITE.E4M3.F32.PACK_AB_MERGE_C R12, R45, R12, RZ ;  /* 0x0000000c2d0c723e */ /* 0x000fe200048070ff */
[----:B------:R-:W-:Y:S02]  /*f1b0*/  HADD2.F32 R21, -RZ, R21.H1_H1 ;  /* 0x30000015ff157230 */ /* 0x000fe40000004100 */
[C---:B------:R-:W-:Y:S01]  /*f1c0*/  FMUL.FTZ R39, R24.reuse, R35 ;  /* 0x0000002318277220 */ /* 0x040fe20000410000 */
[----:B------:R-:W-:Y:S02]  /*f1d0*/  HADD2.F32 R20, -RZ, R28.H0_H0 ;  /* 0x2000001cff147230 */ /* 0x000fe40000004100 */
[----:B------:R-:W-:Y:S01]  /*f1e0*/  FMUL.FTZ R24, R24, R29 ;  /* 0x0000001d18187220 */ /* 0x000fe20000410000 */
[----:B------:R-:W-:Y:S02]  /*f1f0*/  HADD2.F32 R36, -RZ, R36.H1_H1 ;  /* 0x30000024ff247230 */ /* 0x000fe40000004100 */
[C---:B------:R-:W-:Y:S01]  /*f200*/  FFMA.FTZ R48, R21.reuse, R41, R30 ;  /* 0x0000002915307223 */ /* 0x040fe2000001001e */
[----:B------:R-:W-:Y:S01]  /*f210*/  F2FP.F16.E4M3.UNPACK_B R30, R38.H1 ;  /* 0x00000026ff1e723e */ /* 0x000fe200030006ff */
[----:B------:R-:W-:Y:S01]  /*f220*/  FFMA.FTZ R41, R20, R35, R24 ;  /* 0x0000002314297223 */ /* 0x000fe20000010018 */
[----:B------:R-:W-:Y:S01]  /*f230*/  F2FP.F16.E4M3.UNPACK_B R24, R33.H1 ;  /* 0x00000021ff18723e */ /* 0x000fe200030006ff */
[----:B------:R-:W-:Y:S01]  /*f240*/  FFMA.FTZ R46, R21, R37, -R32 ;  /* 0x00000025152e7223 */ /* 0x000fe20000010820 */
[----:B------:R-:W-:-:S02]  /*f250*/  HADD2.F32 R42, -RZ, R42.H1_H1 ;  /* 0x3000002aff2a7230 */ /* 0x000fc40000004100 */
[----:B------:R-:W-:Y:S01]  /*f260*/  FFMA.FTZ R39, R20, R29, -R39 ;  /* 0x0000001d14277223 */ /* 0x000fe20000010827 */
[----:B------:R-:W-:Y:S01]  /*f270*/  HADD2.F32 R31, -RZ, R31.H1_H1 ;  /* 0x3000001fff1f7230 */ /* 0x000fe20000004100 */
[----:B------:R-:W-:Y:S01]  /*f280*/  F2FP.F16.E4M3.UNPACK_B R38, R38 ;  /* 0x00000026ff26723e */ /* 0x000fe200020006ff */
[----:B------:R-:W-:Y:S01]  /*f290*/  HADD2.F32 R32, -RZ, R30.H0_H0 ;  /* 0x2000001eff207230 */ /* 0x000fe20000004100 */
[----:B------:R-:W-:Y:S01]  /*f2a0*/  F2FP.F16.E4M3.UNPACK_B R33, R33 ;  /* 0x00000021ff21723e */ /* 0x000fe200020006ff */
[----:B------:R-:W-:Y:S02]  /*f2b0*/  HADD2.F32 R21, -RZ, R27.H0_H0 ;  /* 0x2000001bff157230 */ /* 0x000fe40000004100 */
[C---:B------:R-:W-:Y:S01]  /*f2c0*/  FMUL.FTZ R35, R31.reuse, R42 ;  /* 0x0000002a1f237220 */ /* 0x040fe20000410000 */
[----:B------:R-:W-:Y:S02]  /*f2d0*/  HADD2.F32 R29, -RZ, R24.H0_H0 ;  /* 0x20000018ff1d7230 */ /* 0x000fe40000004100 */
[----:B------:R-:W-:Y:S01]  /*f2e0*/  FMUL.FTZ R37, R31, R36 ;  /* 0x000000241f257220 */ /* 0x000fe20000410000 */
        /* <DEDUP_REMOVED lines=8> */
[----:B------:R-:W-:-:S02]  /*f370*/  HADD2.F32 R30, -RZ, R30.H1_H1 ;  /* 0x3000001eff1e7230 */ /* 0x000fc40000004100 */
[C---:B------:R-:W-:Y:S01]  /*f380*/  FMUL.FTZ R21, R27.reuse, R24 ;  /* 0x000000181b157220 */ /* 0x040fe20000410000 */
[----:B------:R-:W-:Y:S02]  /*f390*/  HADD2.F32 R15, -RZ, R15.H1_H1 ;  /* 0x3000000fff0f7230 */ /* 0x000fe40000004100 */
[C---:B------:R-:W-:Y:S01]  /*f3a0*/  FFMA.FTZ R50, R28.reuse, R36, -R35 ;  /* 0x000000241c327223 */ /* 0x040fe20000010823 */
[----:B------:R-:W-:Y:S01]  /*f3b0*/  FFMA.FTZ R42, R28, R42, R37 ;  /* 0x0000002a1c2a7223 */ /* 0x000fe20000010025 */
[-C--:B------:R-:W-:Y:S01]  /*f3c0*/  FMUL.FTZ R28, R27, R30.reuse ;  /* 0x0000001e1b1c7220 */ /* 0x080fe20000410000 */
[----:B------:R-:W-:Y:S02]  /*f3d0*/  HADD2.F32 R27, -RZ, R38.H0_H0 ;  /* 0x20000026ff1b7230 */ /* 0x000fe40000004100 */
[C---:B------:R-:W-:Y:S01]  /*f3e0*/  FFMA.FTZ R35, R15.reuse, R30, R21 ;  /* 0x0000001e0f237223 */ /* 0x040fe20000010015 */
[----:B------:R-:W-:Y:S02]  /*f3f0*/  HADD2.F32 R20, -RZ, R25.H0_H0 ;  /* 0x20000019ff147230 */ /* 0x000fe40000004100 */
[----:B------:R-:W-:Y:S01]  /*f400*/  FFMA.FTZ R36, R15, R24, -R28 ;  /* 0x000000180f247223 */ /* 0x000fe2000001081c */
[----:B------:R-:W-:Y:S01]  /*f410*/  HADD2.F32 R21, -RZ, R33.H0_H0 ;  /* 0x20000021ff157230 */ /* 0x000fe20000004100 */
[----:B------:R-:W-:Y:S01]  /*f420*/  F2FP.SATFINITE.E4M3.F32.PACK_AB_MERGE_C R41, R42, R41, RZ ;  /* 0x000000292a29723e */ /* 0x000fe200048070ff */
[----:B------:R-:W-:-:S02]  /*f430*/  HADD2.F32 R15, -RZ, R13.H0_H0 ;  /* 0x2000000dff0f7230 */ /* 0x000fc40000004100 */
[C---:B------:R-:W-:Y:S01]  /*f440*/  FMUL.FTZ R24, R20.reuse, R27 ;  /* 0x0000001b14187220 */ /* 0x040fe20000410000 */
[----:B------:R-:W-:Y:S02]  /*f450*/  HADD2.F32 R38, -RZ, R38.H1_H1 ;  /* 0x30000026ff267230 */ /* 0x000fe40000004100 */
[-C--:B------:R-:W-:Y:S01]  /*f460*/  FMUL.FTZ R28, R20, R21.reuse ;  /* 0x00000015141c7220 */ /* 0x080fe20000410000 */
[----:B------:R-:W-:Y:S02]  /*f470*/  HADD2.F32 R25, -RZ, R25.H1_H1 ;  /* 0x30000019ff197230 */ /* 0x000fe40000004100 */
[----:B------:R-:W-:Y:S01]  /*f480*/  FFMA.FTZ R29, R15, R21, -R24 ;  /* 0x000000150f1d7223 */ /* 0x000fe20000010818 */
[----:B------:R-:W-:Y:S01]  /*f490*/  HADD2.F32 R20, -RZ, R33.H1_H1 ;  /* 0x30000021ff147230 */ /* 0x000fe20000004100 */
[----:B------:R-:W-:Y:S01]  /*f4a0*/  F2FP.F16.E4M3.UNPACK_B R24, R6.H1 ;  /* 0x00000006ff18723e */ /* 0x000fe200030006ff */
[----:B------:R-:W-:Y:S02]  /*f4b0*/  HADD2.F32 R13, -RZ, R13.H1_H1 ;  /* 0x3000000dff0d7230 */ /* 0x000fe40000004100 */
[C---:B------:R-:W-:Y:S01]  /*f4c0*/  FMUL.FTZ R30, R25.reuse, R38 ;  /* 0x00000026191e7220 */ /* 0x040fe20000410000 */
[----:B------:R-:W-:Y:S01]  /*f4d0*/  F2FP.F16.E4M3.UNPACK_B R21, R3.H1 ;  /* 0x00000003ff15723e */ /* 0x000fe200030006ff */
[-C--:B------:R-:W-:Y:S01]  /*f4e0*/  FMUL.FTZ R25, R25, R20.reuse ;  /* 0x0000001419197220 */ /* 0x080fe20000410000 */
[----:B------:R-:W-:Y:S01]  /*f4f0*/  FFMA.FTZ R27, R15, R27, R28 ;  /* 0x0000001b0f1b7223 */ /* 0x000fe2000001001c */
[----:B------:R-:W-:Y:S01]  /*f500*/  FFMA.FTZ R30, R13, R20, -R30 ;  /* 0x000000140d1e7223 */ /* 0x000fe2000001081e */
[----:B------:R-:W-:-:S02]  /*f510*/  HADD2.F32 R28, -RZ, R24.H0_H0 ;  /* 0x20000018ff1c7230 */ /* 0x000fc40000004100 */
[----:B------:R-:W-:Y:S01]  /*f520*/  FFMA.FTZ R38, R13, R38, R25 ;  /* 0x000000260d267223 */ /* 0x000fe20000010019 */
[----:B------:R-:W-:Y:S01]  /*f530*/  HADD2.F32 R15, -RZ, R26.H0_H0 ;  /* 0x2000001aff0f7230 */ /* 0x000fe20000004100 */
[----:B------:R-:W-:Y:S01]  /*f540*/  F2FP.F16.E4M3.UNPACK_B R3, R3 ;  /* 0x00000003ff03723e */ /* 0x000fe200020006ff */
[--C-:B------:R-:W-:Y:S01]  /*f550*/  HADD2.F32 R20, -RZ, R21.reuse.H0_H0 ;  /* 0x20000015ff147230 */ /* 0x100fe20000004100 */
[----:B------:R-:W-:Y:S01]  /*f560*/  F2FP.SATFINITE.E4M3.F32.PACK_AB_MERGE_C R32, R35, R32, RZ ;  /* 0x000000202320723e */ /* 0x000fe200048070ff */
        /* <DEDUP_REMOVED lines=10> */
[----:B------:R-:W-:Y:S02]  /*f610*/  HADD2.F32 R6, -RZ, R7.H0_H0 ;  /* 0x20000007ff067230 */ /* 0x000fe40000004100 */
[C---:B------:R-:W-:Y:S01]  /*f620*/  FFMA.FTZ R40, R13.reuse, R20, -R40 ;  /* 0x000000140d287223 */ /* 0x040fe20000010828 */
[----:B------:R-:W-:Y:S02]  /*f630*/  HADD2.F32 R20, -RZ, R15.H0_H0 ;  /* 0x2000000fff147230 */ /* 0x000fe40000004100 */
[C---:B------:R-:W-:Y:S01]  /*f640*/  FFMA.FTZ R33, R14.reuse, R21, -R33 ;  /* 0x000000150e217223 */ /* 0x040fe20000010821 */
[----:B------:R-:W-:Y:S01]  /*f650*/  FFMA.FTZ R37, R14, R25, R26 ;  /* 0x000000190e257223 */ /* 0x000fe2000001001a */
[----:B------:R-:W-:Y:S01]  /*f660*/  FFMA.FTZ R28, R13, R28, R24 ;  /* 0x0000001c0d1c7223 */ /* 0x000fe20000010018 */
[----:B------:R-:W-:-:S02]  /*f670*/  HADD2.F32 R14, -RZ, R3.H1_H1 ;  /* 0x30000003ff0e7230 */ /* 0x000fc40000004100 */
[----:B------:R-:W-:Y:S01]  /*f680*/  FMUL.FTZ R24, R6, R20 ;  /* 0x0000001406187220 */ /* 0x000fe20000410000 */
[----:B------:R-:W-:Y:S01]  /*f690*/  HADD2.F32 R15, -RZ, R15.H1_H1 ;  /* 0x3000000fff0f7230 */ /* 0x000fe20000004100 */
[----:B------:R-:W-:Y:S01]  /*f6a0*/  F2FP.SATFINITE.E4M3.F32.PACK_AB_MERGE_C R33, R33, R40, RZ ;  /* 0x000000282121723e */ /* 0x000fe200048070ff */
[----:B------:R-:W-:Y:S01]  /*f6b0*/  HADD2.F32 R7, -RZ, R7.H1_H1 ;  /* 0x30000007ff077230 */ /* 0x000fe20000004100 */
[----:B------:R-:W-:Y:S01]  /*f6c0*/  F2FP.SATFINITE.E4M3.F32.PACK_AB_MERGE_C R28, R37, R28, RZ ;  /* 0x0000001c251c723e */ /* 0x000fe200048070ff */
[----:B------:R-:W-:Y:S01]  /*f6d0*/  HADD2.F32 R13, -RZ, R3.H0_H0 ;  /* 0x20000003ff0d7230 */ /* 0x000fe20000004100 */
[----:B------:R-:W-:Y:S01]  /*f6e0*/  F2FP.SATFINITE.E4M3.F32.PACK_AB_MERGE_C R5, R8, R5, R11 ;  /* 0x000000050805723e */ /* 0x000fe2000480700b */
[--C-:B------:R-:W-:Y:S02]  /*f6f0*/  HADD2.F32 R3, -RZ, R4.reuse.H0_H0 ;  /* 0x20000004ff037230 */ /* 0x100fe40000004100 */
[----:B------:R-:W-:Y:S01]  /*f700*/  FMUL.FTZ R25, R7, R15 ;  /* 0x0000000f07197220 */ /* 0x000fe20000410000 */
[----:B------:R-:W-:-:S02]  /*f710*/  HADD2.F32 R4, -RZ, R4.H1_H1 ;  /* 0x30000004ff047230 */ /* 0x000fc40000004100 */
[-C--:B------:R-:W-:Y:S01]  /*f720*/  FMUL.FTZ R26, R7, R14.reuse ;  /* 0x0000000e071a7220 */ /* 0x080fe20000410000 */
[-C--:B------:R-:W-:Y:S01]  /*f730*/  FMUL.FTZ R21, R6, R13.reuse ;  /* 0x0000000d06157220 */ /* 0x080fe20000410000 */
[C---:B------:R-:W-:Y:S01]  /*f740*/  FFMA.FTZ R6, R3.reuse, R13, -R24 ;  /* 0x0000000d03067223 */ /* 0x040fe20000010818 */
        /* <DEDUP_REMOVED lines=12> */
[----:B------:R-:W-:-:S05]  /*f810*/  F2FP.SATFINITE.E4M3.F32.PACK_AB_MERGE_C R10, R26, R21, R28 ;  /* 0x000000151a0a723e */ /* 0x000fca000480701c */
[----:B------:R3:W-:Y:S02]  /*f820*/  STS.128 [R0+0x14400], R8 ;  /* 0x0144000800007388 */ /* 0x0007e40000000c00 */
.L_x_10460:
[----:B------:R-:W-:Y:S05]  /*f830*/  BSYNC B0 ;  /* 0x0000000000007941 */ /* 0x000fea0003800000 */
.L_x_10446:
        /* <DEDUP_REMOVED lines=8> */
.L_x_10443:
[----:B-123--:R-:W2:Y:S02]  /*f8c0*/  LDL R0, [R1+0x8] ;  /* 0x0000080001007983 */ /* 0x00eea40000100800 */
[----:B--2---:R-:W-:-:S13]  /*f8d0*/  R2UR UR4, R0 ;  /* 0x00000000000472ca */ /* 0x004fda00000e0000 */
[----:B------:R-:W-:-:S05]  /*f8e0*/  IMAD.U32 R0, RZ, RZ, UR4 ;  /* 0x00000004ff007e24 */ /* 0x000fca000f8e00ff */
[----:B------:R-:W-:-:S13]  /*f8f0*/  ISETP.NE.AND P0, PT, R0, 0x3, PT ;  /* 0x000000030000780c */ /* 0x000fda0003f05270 */
[----:B------:R-:W-:Y:S05]  /*f900*/  @!P0 BRA `(.L_x_10470) ;  /* 0x0000000000048947 */ /* 0x000fea0003800000 */
[----:B------:R-:W-:Y:S01]  /*f910*/  BPT.TRAP 0x1 ;  /* 0x000000040000795c */ /* 0x000fe20000300000 */
.L_x_10470:
[----:B------:R-:W-:Y:S01]  /*f920*/  IMAD R0, R189, 0x8, R18 ;  /* 0x00000008bd007824 */ /* 0x000fe200078e0212 */
[----:B0----5:R-:W-:-:S04]  /*f930*/  SHF.L.U32 R5, R194, 0x1f, RZ ;  /* 0x0000001fc2057819 */ /* 0x021fc800000006ff */
[----:B------:R0:W1:Y:S01]  /*f940*/  SYNCS.PHASECHK.TRANS64.TRYWAIT P1, [R0+URZ+0x22830], R5 ;  /* 0x02283005000075a7 */ /* 0x000062000802017f */
[----:B------:R-:W-:Y:S05]  /*f950*/  @!P0 BRA `(.L_x_10471) ;  /* 0x0000000000048947 */ /* 0x000fea0003800000 */
[----:B------:R-:W-:Y:S01]  /*f960*/  BPT.TRAP 0x1 ;  /* 0x000000040000795c */ /* 0x000fe20000300000 */
.L_x_10471:
        /* <DEDUP_REMOVED lines=8> */
.L_x_10472:
[----:B------:R-:W-:Y:S01]  /*f9f0*/  VIADD R8, R20, 0x200 ;  /* 0x0000020014087836 */ /* 0x000fe20000000000 */
[----:B------:R-:W-:Y:S05]  /*fa00*/  WARPSYNC.ALL ;  /* 0x0000000000007948 */ /* 0x000fea0003800000 */
[----:B------:R-:W-:Y:S01]  /*fa10*/  IMAD.MOV.U32 R4, RZ, RZ, R20 ;  /* 0x000000ffff047224 */ /* 0x000fe200078e0014 */
[----:B------:R-:W-:Y:S01]  /*fa20*/  R2UR UR14, R8 ;  /* 0x00000000080e72ca */ /* 0x000fe200000e0000 */
[----:B01----:R-:W-:Y:S01]  /*fa30*/  IMAD.MOV.U32 R5, RZ, RZ, 0x40000040 ;  /* 0x40000040ff057424 */ /* 0x003fe200078e00ff */
[----:B------:R-:W-:Y:S01]  /*fa40*/  LOP3.LUT R8, R34, 0x10000, RZ, 0xfc, !PT ;  /* 0x0001000022087812 */ /* 0x000fe200078efcff */
[----:B------:R-:W-:Y:S01]  /*fa50*/  IMAD.MOV.U32 R9, RZ, RZ, 0x40000040 ;  /* 0x40000040ff097424 */ /* 0x000fe200078e00ff */
[----:B------:R-:W-:Y:S01]  /*fa60*/  R2UR UR6, R4 ;  /* 0x00000000040672ca */ /* 0x000fe200000e0000 */
[----:B------:R-:W-:Y:S01]  /*fa70*/  WARPGROUP.ARRIVE ;  /* 0x00000000000079c5 */ /* 0x000fe20000000000 */
[----:B------:R-:W-:Y:S01]  /*fa80*/  R2UR UR7, R5 ;  /* 0x00000000050772ca */ /* 0x000fe200000e0000 */
[----:B------:R-:W-:Y:S01]  /*fa90*/  VIADD R6, R20, 0x100 ;  /* 0x0000010014067836 */ /* 0x000fe20000000000 */
[----:B------:R-:W-:Y:S01]  /*faa0*/  R2UR UR4, R8 ;  /* 0x00000000080472ca */ /* 0x000fe200000e0000 */
[C---:B------:R-:W-:Y:S01]  /*fab0*/  VIADD R4, R20.reuse, 0x300 ;  /* 0x0000030014047836 */ /* 0x040fe20000000000 */
[----:B------:R-:W-:Y:S01]  /*fac0*/  R2UR UR5, R9 ;  /* 0x00000000090572ca */ /* 0x000fe200000e0000 */
[----:B------:R-:W-:Y:S01]  /*fad0*/  VIADD R10, R20, 0x202 ;  /* 0x00000202140a7836 */ /* 0x000fe20000000000 */
[----:B------:R-:W-:Y:S01]  /*fae0*/  MOV R7, 0x40000040 ;  /* 0x4000004000077802 */ /* 0x000fe20000000f00 */
[----:B------:R-:W-:Y:S01]  /*faf0*/  IMAD.MOV.U32 R11, RZ, RZ, 0x40000040 ;  /* 0x40000040ff0b7424 */ /* 0x000fe200078e00ff */
[----:B------:R-:W-:Y:S01]  /*fb00*/  R2UR UR10, R6 ;  /* 0x00000000060a72ca */ /* 0x000fe200000e0000 */
[C---:B------:R-:W-:Y:S01]  /*fb10*/  VIADD R6, R20.reuse, 0x400 ;  /* 0x0000040014067836 */ /* 0x040fe20000000000 */
[----:B------:R-:W-:Y:S01]  /*fb20*/  R2UR UR11, R7 ;  /* 0x00000000070b72ca */ /* 0x000fe200000e0000 */
[----:B------:R-:W-:Y:S01]  /*fb30*/  VIADD R14, R20, 0x404 ;  /* 0x00000404140e7836 */ /* 0x000fe20000000000 */
[C---:B------:R-:W-:Y:S01]  /*fb40*/  R2UR UR8, R8.reuse ;  /* 0x00000000080872ca */ /* 0x040fe200000e0000 */
[----:B------:R-:W-:Y:S01]  /*fb50*/  IMAD.MOV.U32 R15, RZ, RZ, 0x40000040 ;  /* 0x40000040ff0f7424 */ /* 0x000fe200078e00ff */
[C---:B------:R-:W-:Y:S01]  /*fb60*/  R2UR UR9, R9.reuse ;  /* 0x00000000090972ca */ /* 0x040fe200000e0000 */
[----:B------:R-:W-:Y:S01]  /*fb70*/  IMAD.MOV.U32 R21, RZ, RZ, 0x40000040 ;  /* 0x40000040ff157424 */ /* 0x000fe200078e00ff */
[----:B------:R-:W-:Y:S01]  /*fb80*/  R2UR UR15, R9 ;  /* 0x00000000090f72ca */ /* 0x000fe200000e0000 */
[----:B------:R-:W-:Y:S01]  /*fb90*/  QGMMA.64x32x32.F32.E4M3.E4M3 R88, gdesc[UR4], RZ, !UPT, gsb0 ;  /* 0x00600000045879f3 */ /* 0x000fe2000c0008ff */
[----:B------:R-:W-:-:S02]  /*fba0*/  R2UR UR12, R8 ;  /* 0x00000000080c72ca */ /* 0x000fc400000e0000 */
[----:B------:R-:W-:Y:S02]  /*fbb0*/  R2UR UR13, R9 ;  /* 0x00000000090d72ca */ /* 0x000fe400000e0000 */
[----:B------:R-:W-:Y:S01]  /*fbc0*/  R2UR UR18, R4 ;  /* 0x00000000041272ca */ /* 0x000fe200000e0000 */
[----:B------:R-:W-:Y:S01]  /*fbd0*/  VIADD R4, R20, 0x102 ;  /* 0x0000010214047836 */ /* 0x000fe20000000000 */
[----:B------:R-:W-:Y:S01]  /*fbe0*/  R2UR UR19, R5 ;  /* 0x00000000051372ca */ /* 0x000fe200000e0000 */
[----:B------:R-:W-:Y:S01]  /*fbf0*/  IMAD.MOV.U32 R5, RZ, RZ, 0x40000040 ;  /* 0x40000040ff057424 */ /* 0x000fe200078e00ff */
        /* <DEDUP_REMOVED lines=24> */
[----:B------:R-:W-:Y:S02]  /*fd80*/  R2UR UR15, R11 ;  /* 0x000000000b0f72ca */ /* 0x000fe400000e0000 */
[----:B------:R-:W-:Y:S02]  /*fd90*/  MOV R11, 0x40000040 ;  /* 0x40000040000b7802 */ /* 0x000fe40000000f00 */
[C---:B------:R-:W-:Y:S02]  /*fda0*/  R2UR UR4, R10.reuse ;  /* 0x000000000a0472ca */ /* 0x040fe400000e0000 */
[----:B------:R-:W-:Y:S02]  /*fdb0*/  R2UR UR5, R11 ;  /* 0x000000000b0572ca */ /* 0x000fe400000e0000 */
[----:B------:R-:W-:-:S02]  /*fdc0*/  R2UR UR8, R10 ;  /* 0x000000000a0872ca */ /* 0x000fc400000e0000 */
        /* <DEDUP_REMOVED lines=126> */
.L_x_10474:
[----:B------:R-:W2:Y:S04]  /*105b0*/  LDL R12, [R1+0x4] ;  /* 0x00000400010c7983 */ /* 0x000ea80000100800 */
[----:B------:R-:W3:Y:S01]  /*105c0*/  LDL.LU R3, [R1] ;  /* 0x0000000001037983 */ /* 0x000ee20000300800 */
[----:B------:R-:W-:Y:S02]  /*105d0*/  IMAD.IADD R104, R208, 0x1, R197 ;  /* 0x00000001d0687824 */ /* 0x000fe400078e02c5 */
[----:B------:R-:W-:Y:S02]  /*105e0*/  IMAD R15, R217, -0xa0, R199 ;  /* 0xffffff60d90f7824 */ /* 0x000fe400078e02c7 */
[----:B------:R-:W-:-:S03]  /*105f0*/  VIADD R0, R0, 0x22840 ;  /* 0x0002284000007836 */ /* 0x000fc60000000000 */
[----:B------:R-:W-:Y:S02]  /*10600*/  IADD3 R20, -R200, 0xa0, R15 ;  /* 0x000000a0c8147810 */ /* 0x000fe40007ffe10f */
[----:B--2---:R-:W-:Y:S02]  /*10610*/  R2UR UR4, R12 ;  /* 0x000000000c0472ca */ /* 0x004fe400000e0000 */
[----:B------:R-:W0:Y:S01]  /*10620*/  LDC R12, c[0x0][0x448] ;  /* 0x00011200ff0c7b82 */ /* 0x000e220000000800 */
[----:B---3--:R-:W-:Y:S02]  /*10630*/  LOP3.LUT R3, R3, 0xfffffff7, RZ, 0xc0, !PT ;  /* 0xfffffff703037812 */ /* 0x008fe400078ec0ff */
[----:B0-----:R-:W-:-:S13]  /*10640*/  ISETP.NE.AND P4, PT, R12, 0x1, PT ;  /* 0x000000010c00780c */ /* 0x001fda0003f85270 */
[----:B------:R-:W-:Y:S01]  /*10650*/  @P4 LOP3.LUT R3, R3, 0x8, RZ, 0xfc, !PT ;  /* 0x0000000803034812 */ /* 0x000fe200078efcff */
[----:B------:R-:W0:Y:S04]  /*10660*/  @P4 LDC R12, c[0x0][0x450] ;  /* 0x00011400ff0c4b82 */ /* 0x000e280000000800 */
[----:B------:R1:W-:Y:S04]  /*10670*/  STL [R1], R3 ;  /* 0x0000000301007387 */ /* 0x0003e80000100800 */
[----:B-1----:R-:W1:Y:S02]  /*10680*/  @P4 LDC R3, c[0x0][0x44c] ;  /* 0x00011300ff034b82 */ /* 0x002e640000000800 */
[----:B-1----:R-:W-:-:S05]  /*10690*/  @P4 IMAD.HI.U32 R3, R104, R3, RZ ;  /* 0x0000000368034227 */ /* 0x002fca00078e00ff */
[----:B0-----:R-:W-:Y:S01]  /*106a0*/  @P4 SHF.R.U32.HI R104, RZ, R12, R3 ;  /* 0x0000000cff684219 */ /* 0x001fe20000011603 */
[C---:B------:R-:W-:Y:S02]  /*106b0*/  IMAD R3, R217.reuse, -0xa0, RZ ;  /* 0xffffff60d9037824 */ /* 0x040fe400078e02ff */
[----:B------:R-:W-:Y:S02]  /*106c0*/  VIADD R217, R217, 0xfffffffe ;  /* 0xfffffffed9d97836 */ /* 0x000fe40000000000 */
[----:B------:R-:W0:Y:S01]  /*106d0*/  SHFL.IDX PT, R12, R104, 0x1, 0x1c1f ;  /* 0x003c1f00680c7f89 */ /* 0x000e2200000e0000 */
[----:B------:R-:W-:-:S04]  /*106e0*/  IADD3 R3, -R200, 0xa1, R3 ;  /* 0x000000a1c8037810 */ /* 0x000fc80007ffe103 */
[----:B------:R-:W-:-:S04]  /*106f0*/  IADD3 R113, -R198, R3, R199 ;  /* 0x00000003c6717210 */ /* 0x000fc80007ffe1c7 */
        /* <DEDUP_REMOVED lines=86> */
[----:B------:R-:W-:Y:S01]  /*10c60*/  FMNMX.FTZ R58, R47, R58, !PT ;  /* 0x0000003a2f3a7209 */ /* 0x000fe20007810000 */
[----:B------:R-:W0:Y:S01]  /*10c70*/  SHFL.IDX PT, R50, R104, RZ, 0x1c1f ;  /* 0x001c1fff68327589 */ /* 0x000e2200000e0000 */
        /* <DEDUP_REMOVED lines=60> */
[----:B------:R-:W-:Y:S01]  /*11040*/  FSETP.NEU.FTZ.AND P1, PT, R3, -INF , PT ;  /* 0xff8000000300780b */ /* 0x000fe20003f3d000 */
[----:B------:R-:W-:-:S01]  /*11050*/  FFMA.FTZ R39, R2, R3, -8 ;  /* 0xc100000002277423 */ /* 0x000fc20000010003 */
[----:B------:R-:W-:-:S04]  /*11060*/  ISETP.GT.AND P2, PT, R50, 0x59, PT ;  /* 0x000000593200780c */ /* 0x000fc80003f44270 */
[----:B------:R-:W-:Y:S02]  /*11070*/  FSEL R39, R39, RZ, P1 ;  /* 0x000000ff27277208 */ /* 0x000fe40000800000 */
[----:B------:R-:W-:Y:S02]  /*11080*/  ISETP.GT.AND P1, PT, R50, RZ, PT ;  /* 0x000000ff3200720c */ /* 0x000fe40003f24270 */
[----:B------:R-:W-:Y:S01]  /*11090*/  FSEL R69, R69, -INF , P2 ;  /* 0xff80000045457808 */ /* 0x000fe20001000000 */
[----:B------:R-:W-:-:S01]  /*110a0*/  FFMA.FTZ R145, R2, R14, -R39 ;  /* 0x0000000e02917223 */ /* 0x000fc20000010827 */
[----:B------:R-:W-:Y:S01]  /*110b0*/  FSEL R113, R88, -INF , P1 ;  /* 0xff80000058717808 */ /* 0x000fe20000800000 */
[----:B------:R-:W-:-:S01]  /*110c0*/  FFMA.FTZ R14, R2, R75, -R39 ;  /* 0x0000004b020e7223 */ /* 0x000fc20000010827 */
[----:B------:R-:W-:Y:S01]  /*110d0*/  ISETP.GT.AND P1, PT, R50, 0x9, PT ;  /* 0x000000093200780c */ /* 0x000fe20003f24270 */
[----:B------:R-:W-:-:S01]  /*110e0*/  FFMA.FTZ R111, R2, R109, -R39 ;  /* 0x0000006d026f7223 */ /* 0x000fc20000010827 */
[----:B------:R-:W-:Y:S01]  /*110f0*/  FMNMX.FTZ R34, R113, R89, !PT ;  /* 0x0000005971227209 */ /* 0x000fe20007810000 */
[----:B------:R-:W-:-:S01]  /*11100*/  FFMA.FTZ R114, R2, R114, -R39 ;  /* 0x0000007202727223 */ /* 0x000fc20000010827 */
[----:B------:R-:W-:Y:S01]  /*11110*/  FSEL R93, R93, -INF , P1 ;  /* 0xff8000005d5d7808 */ /* 0x000fe20000800000 */
[----:B------:R-:W-:-:S01]  /*11120*/  FFMA.FTZ R109, R2, R112, -R39 ;  /* 0x00000070026d7223 */ /* 0x000fc20000010827 */
[----:B------:R-:W-:Y:S01]  /*11130*/  FMNMX.FTZ R38, R117, R34, !PT ;  /* 0x0000002275267209 */ /* 0x000fe20007810000 */
[----:B------:R-:W-:Y:S01]  /*11140*/  MUFU.EX2 R111, R111 ;  /* 0x0000006f006f7308 */ /* 0x000fe20000000800 */
[----:B------:R-:W-:Y:S01]  /*11150*/  ISETP.GT.AND P1, PT, R50, 0x11, PT ;  /* 0x000000113200780c */ /* 0x000fe20003f24270 */
[C-C-:B------:R-:W-:Y:S01]  /*11160*/  FFMA.FTZ R12, R2.reuse, R12, -R39.reuse ;  /* 0x0000000c020c7223 */ /* 0x140fe20000010827 */
[----:B------:R-:W-:Y:S01]  /*11170*/  FMNMX.FTZ R38, R93, R38, !PT ;  /* 0x000000265d267209 */ /* 0x000fe20007810000 */
[C-C-:B------:R-:W-:Y:S01]  /*11180*/  FFMA.FTZ R20, R2.reuse, R110, -R39.reuse ;  /* 0x0000006e02147223 */ /* 0x140fe20000010827 */
[----:B------:R-:W-:Y:S01]  /*11190*/  FSEL R97, R97, -INF , P1 ;  /* 0xff80000061617808 */ /* 0x000fe20000800000 */
[--C-:B------:R-:W-:Y:S01]  /*111a0*/  FFMA.FTZ R115, R2, R108, -R39.reuse ;  /* 0x0000006c02737223 */ /* 0x100fe20000010827 */
[----:B------:R-:W-:Y:S01]  /*111b0*/  FMNMX.FTZ R38, R119, R38, !PT ;  /* 0x0000002677267209 */ /* 0x000fe20007810000 */
[----:B------:R-:W0:Y:S01]  /*111c0*/  MUFU.EX2 R26, R114 ;  /* 0x00000072001a7308 */ /* 0x000e220000000800 */
[----:B------:R-:W-:Y:S01]  /*111d0*/  ISETP.GT.AND P1, PT, R50, 0x19, PT ;  /* 0x000000193200780c */ /* 0x000fe20003f24270 */
[C-C-:B------:R-:W-:Y:S01]  /*111e0*/  FFMA.FTZ R58, R2.reuse, R35, -R39.reuse ;  /* 0x00000023023a7223 */ /* 0x140fe20000010827 */
[----:B------:R-:W-:Y:S01]  /*111f0*/  FMNMX.FTZ R38, R97, R38, !PT ;  /* 0x0000002661267209 */ /* 0x000fe20007810000 */
[C-C-:B------:R-:W-:Y:S01]  /*11200*/  FFMA.FTZ R106, R2.reuse, R106, -R39.reuse ;  /* 0x0000006a026a7223 */ /* 0x140fe20000010827 */
[----:B------:R-:W-:Y:S01]  /*11210*/  FSEL R101, R101, -INF , P1 ;  /* 0xff80000065657808 */ /* 0x000fe20000800000 */
[--C-:B------:R-:W-:Y:S01]  /*11220*/  FFMA.FTZ R123, R2, R102, -R39.reuse ;  /* 0x00000066027b7223 */ /* 0x100fe20000010827 */
[----:B------:R-:W-:Y:S01]  /*11230*/  ISETP.GT.AND P1, PT, R50, 0x20, PT ;  /* 0x000000203200780c */ /* 0x000fe20003f24270 */
[----:B------:R-:W-:Y:S01]  /*11240*/  MUFU.EX2 R109, R109 ;  /* 0x0000006d006d7308 */ /* 0x000fe20000000800 */
[----:B------:R-:W-:Y:S01]  /*11250*/  FMNMX.FTZ R42, R121, R38, !PT ;  /* 0x00000026792a7209 */ /* 0x000fe20007810000 */
[--C-:B------:R-:W-:Y:S01]  /*11260*/  FFMA.FTZ R98, R2, R98, -R39.reuse ;  /* 0x0000006202627223 */ /* 0x100fe20000010827 */
[----:B------:R-:W-:Y:S01]  /*11270*/  FSEL R125, R72, -INF , P1 ;  /* 0xff800000487d7808 */ /* 0x000fe20000800000 */
[C-C-:B------:R-:W-:Y:S01]  /*11280*/  FFMA.FTZ R73, R2.reuse, R94, -R39.reuse ;  /* 0x0000005e02497223 */ /* 0x140fe20000010827 */
[----:B------:R-:W-:Y:S01]  /*11290*/  FMNMX.FTZ R42, R101, R42, !PT ;  /* 0x0000002a652a7209 */ /* 0x000fe20007810000 */
[--C-:B------:R-:W-:Y:S01]  /*112a0*/  FFMA.FTZ R90, R2, R90, -R39.reuse ;  /* 0x0000005a025a7223 */ /* 0x100fe20000010827 */
[----:B------:R-:W-:Y:S01]  /*112b0*/  ISETP.GT.AND P1, PT, R50, 0x28, PT ;  /* 0x000000283200780c */ /* 0x000fe20003f24270 */
[----:B------:R-:W1:Y:S01]  /*112c0*/  MUFU.EX2 R12, R12 ;  /* 0x0000000c000c7308 */ /* 0x000e620000000800 */
[----:B------:R-:W-:Y:S01]  /*112d0*/  FMNMX.FTZ R42, R125, R42, !PT ;  /* 0x0000002a7d2a7209 */ /* 0x000fe20007810000 */
[--C-:B------:R-:W-:Y:S01]  /*112e0*/  FFMA.FTZ R135, R2, R78, -R39.reuse ;  /* 0x0000004e02877223 */ /* 0x100fe20000010827 */
[----:B------:R-:W-:Y:S01]  /*112f0*/  FSEL R129, R76, -INF , P1 ;  /* 0xff8000004c817808 */ /* 0x000fe20000800000 */
[C-C-:B------:R-:W-:Y:S01]  /*11300*/  FFMA.FTZ R82, R2.reuse, R82, -R39.reuse ;  /* 0x0000005202527223 */ /* 0x140fe20000010827 */
[----:B------:R-:W-:Y:S01]  /*11310*/  FMNMX.FTZ R42, R127, R42, !PT ;  /* 0x0000002a7f2a7209 */ /* 0x000fe20007810000 */
        /* <DEDUP_REMOVED lines=10> */
[C-C-:B------:R-:W-:Y:S01]  /*113c0*/  FFMA.FTZ R31, R2.reuse, R31, -R39.reuse ;  /* 0x0000001f021f7223 */ /* 0x140fe20000010827 */
[----:B------:R-:W-:Y:S01]  /*113d0*/  FMNMX.FTZ R46, R131, R46, !PT ;  /* 0x0000002e832e7209 */ /* 0x000fe20007810000 */
[--C-:B------:R-:W-:Y:S01]  /*113e0*/  FFMA.FTZ R35, R2, R107, -R39.reuse ;  /* 0x0000006b02237223 */ /* 0x100fe20000010827 */
[----:B------:R-:W-:Y:S01]  /*113f0*/  FSEL R133, R84, -INF , P1 ;  /* 0xff80000054857808 */ /* 0x000fe20000800000 */
[----:B------:R-:W-:Y:S01]  /*11400*/  FFMA.FTZ R30, R2, R30, -R39 ;  /* 0x0000001e021e7223 */ /* 0x000fe20000010827 */
[----:B------:R-:W-:Y:S01]  /*11410*/  FMNMX.FTZ R46, R81, R46, !PT ;  /* 0x0000002e512e7209 */ /* 0x000fe20007810000 */
[----:B------:R-:W-:Y:S01]  /*11420*/  MUFU.EX2 R115, R115 ;  /* 0x0000007300737308 */ /* 0x000fe20000000800 */
[----:B------:R-:W-:Y:S01]  /*11430*/  ISETP.GT.AND P1, PT, R50, 0x40, PT ;  /* 0x000000403200780c */ /* 0x000fe20003f24270 */
[----:B0-----:R-:W-:Y:S01]  /*11440*/  FADD.FTZ R80, R111, R26 ;  /* 0x0000001a6f507221 */ /* 0x001fe20000010000 */
[----:B------:R-:W-:-:S02]  /*11450*/  FMNMX.FTZ R54, R133, R46, !PT ;  /* 0x0000002e85367209 */ /* 0x000fc40007810000 */
[----:B------:R-:W-:Y:S02]  /*11460*/  FSEL R137, R56, -INF , P1 ;  /* 0xff80000038897808 */ /* 0x000fe40000800000 */
[----:B------:R-:W-:Y:S01]  /*11470*/  FMNMX.FTZ R54, R85, R54, !PT ;  /* 0x0000003655367209 */ /* 0x000fe20007810000 */
[----:B------:R-:W-:Y:S01]  /*11480*/  MUFU.EX2 R34, R106 ;  /* 0x0000006a00227308 */ /* 0x000fe20000000800 */
[----:B------:R-:W-:Y:S02]  /*11490*/  ISETP.GT.AND P1, PT, R50, 0x48, PT ;  /* 0x000000483200780c */ /* 0x000fe40003f24270 */
[----:B------:R-:W-:Y:S02]  /*114a0*/  FMNMX.FTZ R54, R137, R54, !PT ;  /* 0x0000003689367209 */ /* 0x000fe40007810000 */
[----:B------:R-:W-:Y:S02]  /*114b0*/  FSEL R141, R60, -INF , P1 ;  /* 0xff8000003c8d7808 */ /* 0x000fe40000800000 */
[----:B------:R-:W-:Y:S01]  /*114c0*/  FMNMX.FTZ R54, R139, R54, !PT ;  /* 0x000000368b367209 */ /* 0x000fe20007810000 */
[----:B------:R-:W-:Y:S01]  /*114d0*/  MUFU.EX2 R46, R82 ;  /* 0x00000052002e7308 */ /* 0x000fe20000000800 */
[----:B------:R-:W-:-:S02]  /*114e0*/  ISETP.GT.AND P1, PT, R50, 0x50, PT ;  /* 0x000000503200780c */ /* 0x000fc40003f24270 */
[----:B------:R-:W-:Y:S02]  /*114f0*/  FMNMX.FTZ R56, R141, R54, !PT ;  /* 0x000000368d387209 */ /* 0x000fe40007810000 */
[----:B------:R-:W-:Y:S02]  /*11500*/  FSEL R143, R64, -INF , P1 ;  /* 0xff800000408f7808 */ /* 0x000fe40000800000 */
[----:B------:R-:W-:Y:S01]  /*11510*/  FMNMX.FTZ R56, R61, R56, !PT ;  /* 0x000000383d387209 */ /* 0x000fe20007810000 */
[----:B------:R-:W0:Y:S01]  /*11520*/  MUFU.EX2 R123, R123 ;  /* 0x0000007b007b7308 */ /* 0x000e220000000800 */
[----:B------:R-:W-:Y:S02]  /*11530*/  ISETP.GT.AND P1, PT, R50, 0x58, PT ;  /* 0x000000583200780c */ /* 0x000fe40003f24270 */
[----:B------:R-:W-:Y:S02]  /*11540*/  FMNMX.FTZ R56, R143, R56, !PT ;  /* 0x000000388f387209 */ /* 0x000fe40007810000 */
[----:B------:R-:W-:-:S02]  /*11550*/  FSEL R147, R68, -INF , P1 ;  /* 0xff80000044937808 */ /* 0x000fc40000800000 */
[----:B------:R-:W-:Y:S01]  /*11560*/  FMNMX.FTZ R56, R65, R56, !PT ;  /* 0x0000003841387209 */ /* 0x000fe20007810000 */
[----:B------:R-:W-:Y:S01]  /*11570*/  MUFU.EX2 R38, R98 ;  /* 0x0000006200267308 */ /* 0x000fe20000000800 */
[C---:B------:R-:W-:Y:S02]  /*11580*/  ISETP.GT.AND P1, PT, R50.reuse, 0x60, PT ;  /* 0x000000603200780c */ /* 0x040fe40003f24270 */
[----:B------:R-:W-:Y:S02]  /*11590*/  FMNMX.FTZ R56, R147, R56, !PT ;  /* 0x0000003893387209 */ /* 0x000fe40007810000 */
[----:B------:R-:W-:Y:S02]  /*115a0*/  ISETP.GT.AND P2, PT, R50, 0x61, PT ;  /* 0x000000613200780c */ /* 0x000fe40003f44270 */
[----:B------:R-:W-:Y:S01]  /*115b0*/  FSEL R149, R40, -INF , P1 ;  /* 0xff80000028957808 */ /* 0x000fe20000800000 */
[----:B------:R-:W-:-:S01]  /*115c0*/  FFMA.FTZ R40, R2, R59, -R39 ;  /* 0x0000003b02287223 */ /* 0x000fc20000010827 */
[----:B------:R-:W-:Y:S01]  /*115d0*/  FMNMX.FTZ R56, R69, R56, !PT ;  /* 0x0000003845387209 */ /* 0x000fe20007810000 */
[----:B------:R-:W-:Y:S01]  /*115e0*/  MUFU.EX2 R73, R73 ;  /* 0x0000004900497308 */ /* 0x000fe20000000800 */
[----:B------:R-:W-:-:S02]  /*115f0*/  ISETP.GT.AND P1, PT, R50, 0x68, PT ;  /* 0x000000683200780c */ /* 0x000fc40003f24270 */
[----:B------:R-:W-:Y:S02]  /*11600*/  FSEL R41, R41, -INF , P2 ;  /* 0xff80000029297808 */ /* 0x000fe40001000000 */
[----:B------:R-:W-:Y:S02]  /*11610*/  FMNMX.FTZ R56, R149, R56, !PT ;  /* 0x0000003895387209 */ /* 0x000fe40007810000 */
[----:B------:R-:W-:Y:S01]  /*11620*/  ISETP.GT.AND P2, PT, R50, 0x69, PT ;  /* 0x000000693200780c */ /* 0x000fe20003f44270 */
[----:B------:R-:W-:Y:S01]  /*11630*/  MUFU.EX2 R42, R90 ;  /* 0x0000005a002a7308 */ /* 0x000fe20000000800 */
[----:B------:R-:W-:Y:S01]  /*11640*/  FSEL R59, R44, -INF , P1 ;  /* 0xff8000002c3b7808 */ /* 0x000fe20000800000 */
[----:B------:R-:W-:Y:S01]  /*11650*/  FFMA.FTZ R44, R2, R63, -R39 ;  /* 0x0000003f022c7223 */ /* 0x000fe20000010827 */
[----:B------:R-:W-:Y:S02]  /*11660*/  FMNMX.FTZ R56, R41, R56, !PT ;  /* 0x0000003829387209 */ /* 0x000fe40007810000 */
[----:B------:R-:W-:-:S02]  /*11670*/  ISETP.GT.AND P1, PT, R50, 0x70, PT ;  /* 0x000000703200780c */ /* 0x000fc40003f24270 */
[----:B------:R-:W-:Y:S01]  /*11680*/  FSEL R45, R45, -INF , P2 ;  /* 0xff8000002d2d7808 */ /* 0x000fe20001000000 */
[----:B------:R-:W2:Y:S01]  /*11690*/  MUFU.EX2 R135, R135 ;  /* 0x0000008700877308 */ /* 0x000ea20000000800 */
[----:B------:R-:W-:Y:S02]  /*116a0*/  FMNMX.FTZ R56, R59, R56, !PT ;  /* 0x000000383b387209 */ /* 0x000fe40007810000 */
[----:B------:R-:W-:Y:S02]  /*116b0*/  ISETP.GT.AND P2, PT, R50, 0x71, PT ;  /* 0x000000713200780c */ /* 0x000fe40003f44270 */
[----:B------:R-:W-:Y:S01]  /*116c0*/  FSEL R151, R48, -INF , P1 ;  /* 0xff80000030977808 */ /* 0x000fe20000800000 */
[C-C-:B------:R-:W-:Y:S01]  /*116d0*/  FFMA.FTZ R48, R2.reuse, R51, -R39.reuse ;  /* 0x0000003302307223 */ /* 0x140fe20000010827 */
[----:B------:R-:W-:Y:S01]  /*116e0*/  FMNMX.FTZ R56, R45, R56, !PT ;  /* 0x000000382d387209 */ /* 0x000fe20007810000 */
[----:B------:R-:W-:Y:S01]  /*116f0*/  FFMA.FTZ R51, R2, R99, -R39 ;  /* 0x0000006302337223 */ /* 0x000fe20000010827 */
[----:B------:R-:W-:Y:S01]  /*11700*/  ISETP.GT.AND P1, PT, R50, 0x78, PT ;  /* 0x000000783200780c */ /* 0x000fe20003f24270 */
[----:B------:R-:W-:Y:S01]  /*11710*/  MUFU.EX2 R57, R57 ;  /* 0x0000003900397308 */ /* 0x000fe20000000800 */
[----:B------:R-:W-:-:S02]  /*11720*/  FSEL R49, R49, -INF , P2 ;  /* 0xff80000031317808 */ /* 0x000fc40001000000 */
[----:B------:R-:W-:Y:S02]  /*11730*/  FMNMX.FTZ R56, R151, R56, !PT ;  /* 0x0000003897387209 */ /* 0x000fe40007810000 */
[----:B------:R-:W-:Y:S02]  /*11740*/  ISETP.GT.AND P2, PT, R50, 0x79, PT ;  /* 0x000000793200780c */ /* 0x000fe40003f44270 */
[----:B------:R-:W-:Y:S01]  /*11750*/  FSEL R63, R52, -INF , P1 ;  /* 0xff800000343f7808 */ /* 0x000fe20000800000 */
[----:B------:R-:W-:-:S01]  /*11760*/  FFMA.FTZ R52, R2, R27, -R39 ;  /* 0x0000001b02347223 */ /* 0x000fc20000010827 */
[----:B------:R-:W-:Y:S01]  /*11770*/  FMNMX.FTZ R56, R49, R56, !PT ;  /* 0x0000003831387209 */ /* 0x000fe20007810000 */
[----:B------:R-:W-:-:S01]  /*11780*/  FFMA.FTZ R27, R2, R103, -R39 ;  /* 0x00000067021b7223 */ /* 0x000fc20000010827 */
[----:B------:R-:W-:Y:S01]  /*11790*/  FSEL R53, R53, -INF , P2 ;  /* 0xff80000035357808 */ /* 0x000fe20001000000 */
[----:B------:R-:W-:Y:S01]  /*117a0*/  MUFU.EX2 R54, R86 ;  /* 0x0000005600367308 */ /* 0x000fe20000000800 */
[----:B------:R-:W-:-:S02]  /*117b0*/  ISETP.GT.AND P1, PT, R50, 0x80, PT ;  /* 0x000000803200780c */ /* 0x000fc40003f24270 */
[----:B------:R-:W-:Y:S02]  /*117c0*/  FMNMX.FTZ R56, R63, R56, !PT ;  /* 0x000000383f387209 */ /* 0x000fe40007810000 */
[----:B------:R-:W-:Y:S02]  /*117d0*/  ISETP.GT.AND P2, PT, R50, 0x81, PT ;  /* 0x000000813200780c */ /* 0x000fe40003f44270 */
[----:B------:R-:W-:Y:S01]  /*117e0*/  FSEL R75, R24, -INF , P1 ;  /* 0xff800000184b7808 */ /* 0x000fe20000800000 */
[----:B------:R-:W3:Y:S01]  /*117f0*/  MUFU.EX2 R145, R145 ;  /* 0x0000009100917308 */ /* 0x000ee20000000800 */
[----:B------:R-:W-:Y:S02]  /*11800*/  FMNMX.FTZ R56, R53, R56, !PT ;  /* 0x0000003835387209 */ /* 0x000fe40007810000 */
[----:B------:R-:W-:Y:S02]  /*11810*/  ISETP.GT.AND P1, PT, R50, 0x88, PT ;  /* 0x000000883200780c */ /* 0x000fe40003f24270 */
[----:B------:R-:W-:Y:S01]  /*11820*/  FSEL R153, R25, -INF , P2 ;  /* 0xff80000019997808 */ /* 0x000fe20001000000 */
[----:B------:R-:W-:Y:S01]  /*11830*/  FFMA.FTZ R25, R2, R67, -R39 ;  /* 0x0000004302197223 */ /* 0x000fe20000010827 */
[----:B------:R-:W-:Y:S01]  /*11840*/  FMNMX.FTZ R56, R75, R56, !PT ;  /* 0x000000384b387209 */ /* 0x000fe20007810000 */
[----:B------:R-:W-:Y:S01]  /*11850*/  MUFU.EX2 R24, R14 ;  /* 0x0000000e00187308 */ /* 0x000fe20000000800 */
[----:B------:R-:W-:-:S02]  /*11860*/  ISETP.GT.AND P2, PT, R50, 0x89, PT ;  /* 0x000000893200780c */ /* 0x000fc40003f44270 */
[----:B------:R-:W-:Y:S01]  /*11870*/  FSEL R67, R28, -INF , P1 ;  /* 0xff8000001c437808 */ /* 0x000fe20000800000 */
[----:B------:R-:W-:-:S01]  /*11880*/  FFMA.FTZ R28, R2, R79, -R39 ;  /* 0x0000004f021c7223 */ /* 0x000fc20000010827 */
        /* <DEDUP_REMOVED lines=8> */
[--C-:B------:R-:W-:Y:S01]  /*11910*/  FFMA.FTZ R32, R2, R83, -R39.reuse ;  /* 0x0000005302207223 */ /* 0x100fe20000010827 */
[----:B------:R-:W-:Y:S01]  /*11920*/  FMNMX.FTZ R56, R155, R56, !PT ;  /* 0x000000389b387209 */ /* 0x000fe20007810000 */
[----:B------:R-:W-:Y:S01]  /*11930*/  MUFU.EX2 R40, R40 ;  /* 0x0000002800287308 */ /* 0x000fe20000000800 */
[----:B------:R-:W-:Y:S02]  /*11940*/  ISETP.GT.AND P1, PT, R50, 0x98, PT ;  /* 0x000000983200780c */ /* 0x000fe40003f24270 */
[----:B------:R-:W-:Y:S01]  /*11950*/  FSEL R79, R33, -INF , P2 ;  /* 0xff800000214f7808 */ /* 0x000fe20001000000 */
[----:B------:R-:W-:-:S01]  /*11960*/  FFMA.FTZ R33, R2, R43, -R39 ;  /* 0x0000002b02217223 */ /* 0x000fc20000010827 */
[----:B------:R-:W-:Y:S01]  /*11970*/  FMNMX.FTZ R56, R157, R56, !PT ;  /* 0x000000389d387209 */ /* 0x000fe20007810000 */
[----:B------:R-:W-:-:S01]  /*11980*/  FFMA.FTZ R43, R2, R91, -R39 ;  /* 0x0000005b022b7223 */ /* 0x000fc20000010827 */
[----:B------:R-:W-:Y:S01]  /*11990*/  ISETP.GT.AND P2, PT, R50, 0x99, PT ;  /* 0x000000993200780c */ /* 0x000fe20003f44270 */
[----:B------:R-:W-:-:S01]  /*119a0*/  FFMA.FTZ R50, R2, R55, -R39 ;  /* 0x0000003702327223 */ /* 0x000fc20000010827 */
[----:B------:R-:W-:Y:S01]  /*119b0*/  FSEL R159, R36, -INF , P1 ;  /* 0xff800000249f7808 */ /* 0x000fe20000800000 */
[----:B------:R-:W-:-:S01]  /*119c0*/  FFMA.FTZ R36, R2, R87, -R39 ;  /* 0x0000005702247223 */ /* 0x000fc20000010827 */
[----:B------:R-:W-:Y:S01]  /*119d0*/  FMNMX.FTZ R56, R79, R56, !PT ;  /* 0x000000384f387209 */ /* 0x000fe20007810000 */
[----:B------:R-:W-:Y:S01]  /*119e0*/  MUFU.EX2 R21, R21 ;  /* 0x0000001500157308 */ /* 0x000fe20000000800 */
[----:B------:R-:W-:Y:S01]  /*119f0*/  FSEL R71, R37, -INF , P2 ;  /* 0xff80000025477808 */ /* 0x000fe20001000000 */
[C-C-:B------:R-:W-:Y:S01]  /*11a00*/  FFMA.FTZ R37, R2.reuse, R47, -R39.reuse ;  /* 0x0000002f02257223 */ /* 0x140fe20000010827 */
[----:B------:R-:W-:Y:S01]  /*11a10*/  FMNMX.FTZ R56, R159, R56, !PT ;  /* 0x000000389f387209 */ /* 0x000fe20007810000 */
[----:B------:R-:W-:Y:S01]  /*11a20*/  FFMA.FTZ R47, R2, R95, -R39 ;  /* 0x0000005f022f7223 */ /* 0x000fe20000010827 */
[----:B-1----:R-:W-:-:S02]  /*11a30*/  F2FP.SATFINITE.E4M3.F32.PACK_AB_MERGE_C R185, R12, R109, RZ ;  /* 0x0000006d0cb9723e */ /* 0x002fc400048070ff */
[----:B------:R-:W-:Y:S01]  /*11a40*/  FMNMX.FTZ R56, R71, R56, !PT ;  /* 0x0000003847387209 */ /* 0x000fe20007810000 */
[----:B------:R-:W1:Y:S01]  /*11a50*/  MUFU.EX2 R44, R44 ;  /* 0x0000002c002c7308 */ /* 0x000e620000000800 */
[----:B0-----:R-:W-:Y:S02]  /*11a60*/  F2FP.SATFINITE.E4M3.F32.PACK_AB_MERGE_C R187, R123, R34, RZ ;  /* 0x000000227bbb723e */ /* 0x001fe400048070ff */
[----:B------:R-:W-:Y:S01]  /*11a70*/  F2FP.SATFINITE.E4M3.F32.PACK_AB_MERGE_C R185, R26, R111, R185 ;  /* 0x0000006f1ab9723e */ /* 0x000fe200048070b9 */
[----:B------:R-:W0:Y:S01]  /*11a80*/  SHFL.BFLY PT, R83, R56, 0x2, 0x1f ;  /* 0x0c401f0038537f89 */ /* 0x000e2200000e0000 */
[----:B------:R-:W-:Y:S02]  /*11a90*/  F2FP.SATFINITE.E4M3.F32.PACK_AB_MERGE_C R187, R115, R20, R187 ;  /* 0x0000001473bb723e */ /* 0x000fe400048070bb */
[----:B--2---:R-:W-:Y:S01]  /*11aa0*/  F2FP.SATFINITE.E4M3.F32.PACK_AB_MERGE_C R181, R135, R42, RZ ;  /* 0x0000002a87b5723e */ /* 0x004fe200048070ff */
[----:B------:R-:W-:Y:S01]  /*11ab0*/  MUFU.EX2 R25, R25 ;  /* 0x0000001900197308 */ /* 0x000fe20000000800 */
[----:B---3--:R-:W-:-:S02]  /*11ac0*/  F2FP.SATFINITE.E4M3.F32.PACK_AB_MERGE_C R183, R145, R54, RZ ;  /* 0x0000003691b7723e */ /* 0x008fc400048070ff */
[----:B------:R-:W-:Y:S02]  /*11ad0*/  F2FP.SATFINITE.E4M3.F32.PACK_AB_MERGE_C R181, R73, R38, R181 ;  /* 0x0000002649b5723e */ /* 0x000fe400048070b5 */
[----:B------:R-:W-:-:S03]  /*11ae0*/  F2FP.SATFINITE.E4M3.F32.PACK_AB_MERGE_C R183, R57, R46, R183 ;  /* 0x0000002e39b7723e */ /* 0x000fc600048070b7 */
[----:B------:R-:W-:Y:S01]  /*11af0*/  MUFU.EX2 R28, R28 ;  /* 0x0000001c001c7308 */ /* 0x000fe20000000800 */
[----:B-1----:R-:W-:-:S04]  /*11b00*/  F2FP.SATFINITE.E4M3.F32.PACK_AB_MERGE_C R177, R44, R21, RZ ;  /* 0x000000152cb1723e */ /* 0x002fc800048070ff */
[----:B------:R-:W-:-:S03]  /*11b10*/  F2FP.SATFINITE.E4M3.F32.PACK_AB_MERGE_C R177, R40, R15, R177 ;  /* 0x0000000f28b1723e */ /* 0x000fc600048070b1 */
[----:B------:R-:W1:Y:S01]  /*11b20*/  MUFU.EX2 R29, R29 ;  /* 0x0000001d001d7308 */ /* 0x000e620000000800 */
[----:B0-----:R-:W-:Y:S01]  /*11b30*/  FMNMX.FTZ R83, R56, R83, !PT ;  /* 0x0000005338537209 */ /* 0x001fe20007810000 */
[----:B------:R-:W-:-:S06]  /*11b40*/  FFMA.FTZ R56, R2, R105, -R39 ;  /* 0x0000006902387223 */ /* 0x000fcc0000010827 */
[----:B------:R-:W-:Y:S01]  /*11b50*/  MUFU.EX2 R32, R32 ;  /* 0x0000002000207308 */ /* 0x000fe20000000800 */
[----:B------:R-:W0:Y:S07]  /*11b60*/  SHFL.BFLY PT, R14, R83, 0x1, 0x1f ;  /* 0x0c201f00530e7f89 */ /* 0x000e2e00000e0000 */
[----:B------:R-:W-:Y:S01]  /*11b70*/  MUFU.EX2 R33, R33 ;  /* 0x0000002100217308 */ /* 0x000fe20000000800 */
[----:B-1----:R-:W-:-:S04]  /*11b80*/  F2FP.SATFINITE.E4M3.F32.PACK_AB_MERGE_C R179, R29, R28, RZ ;  /* 0x0000001c1db3723e */ /* 0x002fc800048070ff */
[----:B------:R-:W-:-:S03]  /*11b90*/  F2FP.SATFINITE.E4M3.F32.PACK_AB_MERGE_C R179, R25, R24, R179 ;  /* 0x0000001819b3723e */ /* 0x000fc600048070b3 */
        /* <DEDUP_REMOVED lines=15> */
[----:B------:R-:W-:Y:S02]  /*11c90*/  IMAD.U32 R69, RZ, RZ, UR4 ;  /* 0x00000004ff457e24 */ /* 0x000fe4000f8e00ff */
[----:B------:R-:W-:-:S01]  /*11ca0*/  FFMA.FTZ R64, R2, R121, -R60 ;  /* 0x0000007902407223 */ /* 0x000fc2000001083c */
[C-C-:B------:R-:W-:Y:S01]  /*11cb0*/  FFMA.FTZ R39, R2.reuse, R41, -R60.reuse ;  /* 0x0000002902277223 */ /* 0x140fe2000001083c */
[----:B------:R-:W-:-:S01]  /*11cc0*/  FFMA.FTZ R41, R2, R59, -R60 ;  /* 0x0000003b02297223 */ /* 0x000fc2000001083c */
[C---:B------:R-:W-:Y:S01]  /*11cd0*/  FFMA.FTZ R91, R2.reuse, R101, -R60 ;  /* 0x00000065025b7223 */ /* 0x040fe2000001083c */
[----:B------:R-:W-:Y:S01]  /*11ce0*/  PRMT R69, R69, 0x654, R0 ;  /* 0x0000065445457816 */ /* 0x000fe20000000000 */
[----:B------:R-:W0:Y:S01]  /*11cf0*/  MUFU.EX2 R55, R55 ;  /* 0x0000003700377308 */ /* 0x000e220000000800 */
[----:B------:R-:W-:-:S01]  /*11d00*/  FFMA.FTZ R180, R2, R125, -R60 ;  /* 0x0000007d02b47223 */ /* 0x000fc2000001083c */
[C-C-:B------:R-:W-:Y:S01]  /*11d10*/  FFMA.FTZ R89, R2.reuse, R127, -R60.reuse ;  /* 0x0000007f02597223 */ /* 0x140fe2000001083c */
[----:B------:R1:W-:Y:S01]  /*11d20*/  SYNCS.ARRIVE.TRANS64.RED.A1T0 RZ, [R69+URZ], RZ ;  /* 0x000000ff45ff79a7 */ /* 0x0003e2000810043f */
[----:B------:R-:W-:-:S01]  /*11d30*/  FFMA.FTZ R66, R2, R129, -R60 ;  /* 0x0000008102427223 */ /* 0x000fc2000001083c */
[C-C-:B------:R-:W-:Y:S01]  /*11d40*/  FFMA.FTZ R93, R2.reuse, R77, -R60.reuse ;  /* 0x0000004d025d7223 */ /* 0x140fe2000001083c */
[----:B------:R-:W-:-:S01]  /*11d50*/  FFMA.FTZ R182, R2, R131, -R60 ;  /* 0x0000008302b67223 */ /* 0x000fc2000001083c */
[C-C-:B------:R-:W-:Y:S01]  /*11d60*/  FFMA.FTZ R77, R2.reuse, R81, -R60.reuse ;  /* 0x00000051024d7223 */ /* 0x140fe2000001083c */
[----:B------:R-:W2:Y:S01]  /*11d70*/  MUFU.EX2 R62, R62 ;  /* 0x0000003e003e7308 */ /* 0x000ea20000000800 */
[----:B------:R-:W-:-:S01]  /*11d80*/  FFMA.FTZ R70, R2, R133, -R60 ;  /* 0x0000008502467223 */ /* 0x000fc2000001083c */
[----:B------:R-:W-:Y:S01]  /*11d90*/  FFMA.FTZ R85, R2, R85, -R60 ;  /* 0x0000005502557223 */ /* 0x000fe2000001083c */
[----:B-1----:R-:W-:-:S01]  /*11da0*/  FADD.FTZ R69, R109, R80 ;  /* 0x000000506d457221 */ /* 0x002fc20000010000 */
[C-C-:B------:R-:W-:Y:S01]  /*11db0*/  FFMA.FTZ R80, R2.reuse, R49, -R60.reuse ;  /* 0x0000003102507223 */ /* 0x140fe2000001083c */
[----:B------:R-:W-:-:S01]  /*11dc0*/  FFMA.FTZ R49, R2, R53, -R60 ;  /* 0x0000003502317223 */ /* 0x000fc2000001083c */
[----:B------:R-:W-:Y:S01]  /*11dd0*/  FFMA.FTZ R68, R2, R137, -R60 ;  /* 0x0000008902447223 */ /* 0x000fe2000001083c */
[----:B------:R-:W-:-:S01]  /*11de0*/  FADD.FTZ R69, R12, R69 ;  /* 0x000000450c457221 */ /* 0x000fc20000010000 */
[----:B------:R-:W1:Y:S01]  /*11df0*/  MUFU.EX2 R87, R87 ;  /* 0x0000005700577308 */ /* 0x000e620000000800 */
[----:B0-----:R-:W-:-:S01]  /*11e00*/  FADD.FTZ R59, R184, R55 ;  /* 0x00000037b83b7221 */ /* 0x001fc20000010000 */
[----:B------:R-:W-:Y:S01]  /*11e10*/  FFMA.FTZ R81, R2, R139, -R60 ;  /* 0x0000008b02517223 */ /* 0x000fe2000001083c */
[----:B------:R-:W-:-:S01]  /*11e20*/  FADD.FTZ R84, R20, R69 ;  /* 0x0000004514547221 */ /* 0x000fc20000010000 */
        /* <DEDUP_REMOVED lines=13> */
[----:B-1----:R-:W-:-:S01]  /*11f00*/  FADD.FTZ R59, R87, R82 ;  /* 0x00000052573b7221 */ /* 0x002fc20000010000 */
[----:B------:R-:W-:Y:S01]  /*11f10*/  F2FP.SATFINITE.E4M3.F32.PACK_AB_MERGE_C R87, R87, R62, RZ ;  /* 0x0000003e5757723e */ /* 0x000fe200048070ff */
[----:B------:R-:W-:-:S01]  /*11f20*/  FFMA.FTZ R153, R2, R153, -R60 ;  /* 0x0000009902997223 */ /* 0x000fc2000001083c */
[C-C-:B------:R-:W-:Y:S01]  /*11f30*/  FFMA.FTZ R67, R2.reuse, R67, -R60.reuse ;  /* 0x0000004302437223 */ /* 0x140fe2000001083c */
[----:B------:R-:W-:-:S01]  /*11f40*/  FFMA.FTZ R155, R2, R155, -R60 ;  /* 0x0000009b029b7223 */ /* 0x000fc2000001083c */
[----:B------:R-:W-:Y:S01]  /*11f50*/  F2FP.SATFINITE.E4M3.F32.PACK_AB_MERGE_C R184, R55, R184, R87 ;  /* 0x000000b837b8723e */ /* 0x000fe20004807057 */
        /* <DEDUP_REMOVED lines=8> */
[----:B------:R-:W-:Y:S01]  /*11fe0*/  F2FP.SATFINITE.E4M3.F32.PACK_AB_MERGE_C R173, R37, R36, RZ ;  /* 0x0000002425ad723e */ /* 0x000fe200048070ff */
[----:B------:R-:W0:Y:S01]  /*11ff0*/  MUFU.EX2 R91, R91 ;  /* 0x0000005b005b7308 */ /* 0x000e220000000800 */
[----:B--2---:R-:W-:-:S01]  /*12000*/  FADD.FTZ R53, R83, R82 ;  /* 0x0000005253357221 */ /* 0x004fc20000010000 */
[----:B------:R-:W-:Y:S01]  /*12010*/  FADD.FTZ R59, R123, R84 ;  /* 0x000000547b3b7221 */ /* 0x000fe20000010000 */
[----:B------:R-:W-:-:S02]  /*12020*/  F2FP.SATFINITE.E4M3.F32.PACK_AB_MERGE_C R173, R33, R32, R173 ;  /* 0x0000002021ad723e */ /* 0x000fc400048070ad */
[----:B------:R-:W-:Y:S01]  /*12030*/  CS2R R86, SRZ ;  /* 0x0000000000567805 */ /* 0x000fe2000001ff00 */
[----:B------:R-:W-:-:S02]  /*12040*/  FADD.FTZ R84, R38, R59 ;  /* 0x0000003b26547221 */ /* 0x000fc40000010000 */
[----:B------:R-:W2:Y:S01]  /*12050*/  MUFU.EX2 R180, R180 ;  /* 0x000000b400b47308 */ /* 0x000ea20000000800 */
[----:B-1----:R-:W-:-:S01]  /*12060*/  FADD.FTZ R82, R64, R53 ;  /* 0x0000003540527221 */ /* 0x002fc20000010000 */
[----:B------:R-:W-:-:S06]  /*12070*/  FADD.FTZ R59, R73, R84 ;  /* 0x00000054493b7221 */ /* 0x000fcc0000010000 */
[----:B------:R-:W1:Y:S01]  /*12080*/  MUFU.EX2 R89, R89 ;  /* 0x0000005900597308 */ /* 0x000e620000000800 */
[----:B0-----:R-:W-:-:S01]  /*12090*/  FADD.FTZ R53, R91, R82 ;  /* 0x000000525b357221 */ /* 0x001fc20000010000 */
[----:B------:R-:W-:-:S04]  /*120a0*/  F2FP.SATFINITE.E4M3.F32.PACK_AB_MERGE_C R64, R91, R64, RZ ;  /* 0x000000405b40723e */ /* 0x000fc800048070ff */
[----:B------:R-:W-:Y:S02]  /*120b0*/  F2FP.SATFINITE.E4M3.F32.PACK_AB_MERGE_C R186, R83, R186, R64 ;  /* 0x000000ba53ba723e */ /* 0x000fe40004807040 */
[----:B------:R-:W0:Y:S01]  /*120c0*/  MUFU.EX2 R66, R66 ;  /* 0x0000004200427308 */ /* 0x000e220000000800 */
[----:B--2---:R-:W-:-:S07]  /*120d0*/  FADD.FTZ R82, R180, R53 ;  /* 0x00000035b4527221 */ /* 0x004fce0000010000 */
[----:B------:R-:W2:Y:S01]  /*120e0*/  MUFU.EX2 R93, R93 ;  /* 0x0000005d005d7308 */ /* 0x000ea20000000800 */
[----:B-1----:R-:W-:-:S01]  /*120f0*/  FADD.FTZ R53, R89, R82 ;  /* 0x0000005259357221 */ /* 0x002fc20000010000 */
[----:B------:R-:W-:-:S04]  /*12100*/  FADD.FTZ R82, R42, R59 ;  /* 0x0000003b2a527221 */ /* 0x000fc80000010000 */
[----:B------:R-:W-:Y:S01]  /*12110*/  FADD.FTZ R59, R135, R82 ;  /* 0x00000052873b7221 */ /* 0x000fe20000010000 */
[----:B------:R-:W-:Y:S01]  /*12120*/  CS2R R82, SRZ ;  /* 0x0000000000527805 */ /* 0x000fe2000001ff00 */
[----:B------:R-:W1:Y:S01]  /*12130*/  MUFU.EX2 R182, R182 ;  /* 0x000000b600b67308 */ /* 0x000e620000000800 */
[----:B0-----:R-:W-:-:S01]  /*12140*/  FADD.FTZ R12, R66, R53 ;  /* 0x00000035420c7221 */ /* 0x001fc20000010000 */
[----:B------:R-:W-:-:S04]  /*12150*/  FADD.FTZ R62, R46, R59 ;  /* 0x0000003b2e3e7221 */ /* 0x000fc80000010000 */
[----:B------:R-:W-:Y:S02]  /*12160*/  FADD.FTZ R59, R57, R62 ;  /* 0x0000003e393b7221 */ /* 0x000fe40000010000 */
[----:B------:R-:W0:Y:S01]  /*12170*/  MUFU.EX2 R77, R77 ;  /* 0x0000004d004d7308 */ /* 0x000e220000000800 */
[----:B--2---:R-:W-:-:S01]  /*12180*/  FADD.FTZ R53, R93, R12 ;  /* 0x0000000c5d357221 */ /* 0x004fc20000010000 */
[----:B------:R-:W-:-:S04]  /*12190*/  F2FP.SATFINITE.E4M3.F32.PACK_AB_MERGE_C R66, R93, R66, RZ ;  /* 0x000000425d42723e */ /* 0x000fc800048070ff */
[----:B------:R-:W-:Y:S02]  /*121a0*/  F2FP.SATFINITE.E4M3.F32.PACK_AB_MERGE_C R180, R89, R180, R66 ;  /* 0x000000b459b4723e */ /* 0x000fe40004807042 */
[----:B------:R-:W2:Y:S01]  /*121b0*/  MUFU.EX2 R70, R70 ;  /* 0x0000004600467308 */ /* 0x000ea20000000800 */
[----:B-1----:R-:W-:-:S07]  /*121c0*/  FADD.FTZ R34, R182, R53 ;  /* 0x00000035b6227221 */ /* 0x002fce0000010000 */
        /* <DEDUP_REMOVED lines=9> */
[C---:B-1----:R-:W-:Y:S01]  /*12260*/  F2FP.SATFINITE.E4M3.F32.PACK_AB_MERGE_C R70, R85.reuse, R70, RZ ;  /* 0x000000465546723e */ /* 0x042fe200048070ff */
[----:B------:R-:W-:Y:S01]  /*12270*/  FADD.FTZ R85, R85, R26 ;  /* 0x0000001a55557221 */ /* 0x000fe20000010000 */
[----:B------:R-:W-:-:S02]  /*12280*/  FADD.FTZ R55, R21, R34 ;  /* 0x0000002215377221 */ /* 0x000fc40000010000 */
[----:B------:R-:W-:Y:S02]  /*12290*/  F2FP.SATFINITE.E4M3.F32.PACK_AB_MERGE_C R182, R77, R182, R70 ;  /* 0x000000b64db6723e */ /* 0x000fe40004807046 */
[----:B------:R-:W-:Y:S01]  /*122a0*/  CS2R R70, SRZ ;  /* 0x0000000000467805 */ /* 0x000fe2000001ff00 */
[----:B------:R-:W-:Y:S01]  /*122b0*/  FADD.FTZ R55, R44, R55 ;  /* 0x000000372c377221 */ /* 0x000fe20000010000 */
[----:B------:R-:W1:Y:S01]  /*122c0*/  MUFU.EX2 R74, R74 ;  /* 0x0000004a004a7308 */ /* 0x000e620000000800 */
[----:B0-----:R-:W-:-:S01]  /*122d0*/  FADD.FTZ R20, R68, R85 ;  /* 0x0000005544147221 */ /* 0x001fc20000010000 */
[----:B------:R-:W-:Y:S01]  /*122e0*/  CS2R R84, SRZ ;  /* 0x0000000000547805 */ /* 0x000fe2000001ff00 */
[----:B------:R-:W-:-:S01]  /*122f0*/  FADD.FTZ R34, R24, R55 ;  /* 0x0000003718227221 */ /* 0x000fc20000010000 */
[----:B------:R-:W-:-:S04]  /*12300*/  CS2R R54, SRZ ;  /* 0x0000000000367805 */ /* 0x000fc8000001ff00 */
        /* <DEDUP_REMOVED lines=8> */
[----:B------:R-:W-:Y:S01]  /*12390*/  FADD.FTZ R29, R29, R38 ;  /* 0x000000261d1d7221 */ /* 0x000fe20000010000 */
[----:B------:R-:W-:Y:S01]  /*123a0*/  F2FP.SATFINITE.E4M3.F32.PACK_AB_MERGE_C R176, R95, R74, RZ ;  /* 0x0000004a5fb0723e */ /* 0x000fe200048070ff */
[----:B------:R-:W0:Y:S03]  /*123b0*/  @P4 LDC R38, c[0x0][0x44c] ;  /* 0x00011300ff264b82 */ /* 0x000e260000000800 */
[----:B------:R-:W-:Y:S01]  /*123c0*/  F2FP.SATFINITE.E4M3.F32.PACK_AB_MERGE_C R176, R81, R68, R176 ;  /* 0x0000004451b0723e */ /* 0x000fe200048070b0 */
[----:B------:R-:W3:Y:S01]  /*123d0*/  MUFU.EX2 R65, R65 ;  /* 0x0000004100417308 */ /* 0x000ee20000000800 */
[----:B--2---:R-:W-:-:S01]  /*123e0*/  FADD.FTZ R21, R61, R20 ;  /* 0x000000143d157221 */ /* 0x004fc20000010000 */
[----:B------:R-:W-:-:S06]  /*123f0*/  CS2R R68, SRZ ;  /* 0x0000000000447805 */ /* 0x000fcc000001ff00 */
[----:B------:R-:W2:Y:S01]  /*12400*/  MUFU.EX2 R76, R76 ;  /* 0x0000004c004c7308 */ /* 0x000ea20000000800 */
[----:B-1----:R-:W-:-:S07]  /*12410*/  FADD.FTZ R34, R72, R21 ;  /* 0x0000001548227221 */ /* 0x002fce0000010000 */
[----:B------:R-:W1:Y:S01]  /*12420*/  MUFU.EX2 R0, R149 ;  /* 0x0000009500007308 */ /* 0x000e620000000800 */
[----:B---3--:R-:W-:-:S01]  /*12430*/  FADD.FTZ R21, R65, R34 ;  /* 0x0000002241157221 */ /* 0x008fc20000010000 */
[----:B------:R-:W-:Y:S01]  /*12440*/  FADD.FTZ R34, R32, R29 ;  /* 0x0000001d20227221 */ /* 0x000fe20000010000 */
[----:B0-----:R-:W-:-:S04]  /*12450*/  @P4 IMAD.HI.U32 R25, R197, R38, RZ ;  /* 0x00000026c5194227 */ /* 0x001fc800078e00ff */
[----:B------:R-:W-:Y:S01]  /*12460*/  FADD.FTZ R15, R33, R34 ;  /* 0x00000022210f7221 */ /* 0x000fe20000010000 */
[----:B------:R-:W-:Y:S01]  /*12470*/  CS2R R32, SRZ ;  /* 0x0000000000207805 */ /* 0x000fe2000001ff00 */
[----:B------:R-:W0:Y:S01]  /*12480*/  MUFU.EX2 R39, R39 ;  /* 0x0000002700277308 */ /* 0x000e220000000800 */
[----:B--2---:R-:W-:-:S01]  /*12490*/  FADD.FTZ R21, R76, R21 ;  /* 0x000000154c157221 */ /* 0x004fc20000010000 */
[----:B------:R-:W-:Y:S01]  /*124a0*/  FADD.FTZ R34, R36, R15 ;  /* 0x0000000f24227221 */ /* 0x000fe20000010000 */
[----:B------:R-:W-:Y:S02]  /*124b0*/  F2FP.SATFINITE.E4M3.F32.PACK_AB_MERGE_C R178, R76, R65, RZ ;  /* 0x000000414cb2723e */ /* 0x000fe400048070ff */
[----:B------:R-:W-:Y:S02]  /*124c0*/  CS2R R64, SRZ ;  /* 0x0000000000407805 */ /* 0x000fe4000001ff00 */
[----:B------:R-:W-:Y:S01]  /*124d0*/  CS2R R76, SRZ ;  /* 0x00000000004c7805 */ /* 0x000fe2000001ff00 */
[----:B------:R-:W-:Y:S01]  /*124e0*/  FADD.FTZ R34, R37, R34 ;  /* 0x0000002225227221 */ /* 0x000fe20000010000 */
[----:B------:R-:W-:Y:S01]  /*124f0*/  F2FP.SATFINITE.E4M3.F32.PACK_AB_MERGE_C R178, R72, R61, R178 ;  /* 0x0000003d48b2723e */ /* 0x000fe200048070b2 */
[----:B------:R-:W2:Y:S01]  /*12500*/  MUFU.EX2 R41, R41 ;  /* 0x0000002900297308 */ /* 0x000ea20000000800 */
[----:B-1----:R-:W-:-:S01]  /*12510*/  FADD.FTZ R28, R0, R21 ;  /* 0x00000015001c7221 */ /* 0x002fc20000010000 */
[----:B------:R-:W-:Y:S01]  /*12520*/  FADD.FTZ R21, R43, R34 ;  /* 0x000000222b157221 */ /* 0x000fe20000010000 */
[----:B------:R-:W-:-:S02]  /*12530*/  CS2R R36, SRZ ;  /* 0x0000000000247805 */ /* 0x000fc4000001ff00 */
[----:B------:R-:W-:-:S03]  /*12540*/  CS2R R72, SRZ ;  /* 0x0000000000487805 */ /* 0x000fc6000001ff00 */
[----:B------:R-:W1:Y:S01]  /*12550*/  MUFU.EX2 R78, R78 ;  /* 0x0000004e004e7308 */ /* 0x000e620000000800 */
[----:B0-----:R-:W-:-:S07]  /*12560*/  FADD.FTZ R28, R39, R28 ;  /* 0x0000001c271c7221 */ /* 0x001fce0000010000 */
[----:B------:R-:W0:Y:S01]  /*12570*/  MUFU.EX2 R45, R45 ;  /* 0x0000002d002d7308 */ /* 0x000e220000000800 */
[----:B--2---:R-:W-:-:S02]  /*12580*/  FADD.FTZ R15, R41, R28 ;  /* 0x0000001c290f7221 */ /* 0x004fc40000010000 */
[----:B------:R-:W2:Y:S05]  /*12590*/  @P4 LDC R28, c[0x0][0x450] ;  /* 0x00011400ff1c4b82 */ /* 0x000eaa0000000800 */
[----:B------:R-:W3:Y:S01]  /*125a0*/  MUFU.EX2 R80, R80 ;  /* 0x0000005000507308 */ /* 0x000ee20000000800 */
[C---:B-1----:R-:W-:Y:S01]  /*125b0*/  F2FP.SATFINITE.E4M3.F32.PACK_AB_MERGE_C R172, R78.reuse, R41, RZ ;  /* 0x000000294eac723e */ /* 0x042fe200048070ff */
[----:B------:R-:W-:Y:S01]  /*125c0*/  FADD.FTZ R78, R78, R15 ;  /* 0x0000000f4e4e7221 */ /* 0x000fe20000010000 */
[----:B------:R-:W-:-:S02]  /*125d0*/  CS2R R40, SRZ ;  /* 0x0000000000287805 */ /* 0x000fc4000001ff00 */
[----:B------:R-:W-:Y:S02]  /*125e0*/  F2FP.SATFINITE.E4M3.F32.PACK_AB_MERGE_C R172, R39, R0, R172 ;  /* 0x0000000027ac723e */ /* 0x000fe400048070ac */
[----:B------:R-:W-:Y:S01]  /*125f0*/  CS2R R38, SRZ ;  /* 0x0000000000267805 */ /* 0x000fe2000001ff00 */
[----:B------:R-:W1:Y:S01]  /*12600*/  MUFU.EX2 R48, R48 ;  /* 0x0000003000307308 */ /* 0x000e620000000800 */
[----:B0-----:R-:W-:-:S07]  /*12610*/  FADD.FTZ R15, R45, R78 ;  /* 0x0000004e2d0f7221 */ /* 0x001fce0000010000 */
[----:B------:R0:W-:Y:S01]  /*12620*/  MUFU.EX2 R12, R63 ;  /* 0x0000003f000c7308 */ /* 0x0001e20000000800 */
[----:B---3--:R-:W-:-:S07]  /*12630*/  FADD.FTZ R15, R80, R15 ;  /* 0x0000000f500f7221 */ /* 0x008fce0000010000 */
[----:B------:R-:W3:Y:S01]  /*12640*/  MUFU.EX2 R49, R49 ;  /* 0x0000003100317308 */ /* 0x000ee20000000800 */
[----:B-1----:R-:W-:-:S01]  /*12650*/  FADD.FTZ R0, R48, R21 ;  /* 0x0000001530007221 */ /* 0x002fc20000010000 */
[----:B------:R-:W-:Y:S01]  /*12660*/  IMAD.MOV.U32 R21, RZ, RZ, R197 ;  /* 0x000000ffff157224 */ /* 0x000fe200078e00c5 */
[----:B--2---:R-:W-:Y:S02]  /*12670*/  @P4 SHF.R.U32.HI R21, RZ, R28, R25 ;  /* 0x0000001cff154219 */ /* 0x004fe40000011619 */
[----:B------:R-:W-:Y:S02]  /*12680*/  CS2R R28, SRZ ;  /* 0x00000000001c7805 */ /* 0x000fe4000001ff00 */
[----:B0-----:R-:W-:Y:S01]  /*12690*/  CS2R R62, SRZ ;  /* 0x00000000003e7805 */ /* 0x001fe2000001ff00 */
[----:B------:R-:W-:Y:S08]  /*126a0*/  MUFU.EX2 R47, R47 ;  /* 0x0000002f002f7308 */ /* 0x000ff00000000800 */
[----:B------:R-:W0:Y:S01]  /*126b0*/  MUFU.EX2 R50, R50 ;  /* 0x0000003200327308 */ /* 0x000e220000000800 */
[----:B---3--:R-:W-:Y:S01]  /*126c0*/  F2FP.SATFINITE.E4M3.F32.PACK_AB_MERGE_C R174, R49, R12, RZ ;  /* 0x0000000c31ae723e */ /* 0x008fe200048070ff */
[----:B------:R-:W-:-:S03]  /*126d0*/  FADD.FTZ R12, R12, R15 ;  /* 0x0000000f0c0c7221 */ /* 0x000fc60000010000 */
[----:B------:R-:W-:Y:S01]  /*126e0*/  F2FP.SATFINITE.E4M3.F32.PACK_AB_MERGE_C R174, R80, R45, R174 ;  /* 0x0000002d50ae723e */ /* 0x000fe200048070ae */
[----:B------:R-:W-:-:S01]  /*126f0*/  FADD.FTZ R49, R49, R12 ;  /* 0x0000000c31317221 */ /* 0x000fc20000010000 */
[----:B------:R-:W-:Y:S01]  /*12700*/  CS2R R44, SRZ ;  /* 0x00000000002c7805 */ /* 0x000fe2000001ff00 */
[----:B------:R1:W2:Y:S01]  /*12710*/  MUFU.EX2 R26, R75 ;  /* 0x0000004b001a7308 */ /* 0x0002a20000000800 */
[----:B------:R-:W-:-:S07]  /*12720*/  CS2R R80, SRZ ;  /* 0x0000000000507805 */ /* 0x000fce000001ff00 */
[----:B------:R-:W3:Y:S01]  /*12730*/  MUFU.EX2 R51, R51 ;  /* 0x0000003300337308 */ /* 0x000ee20000000800 */
[----:B0-----:R-:W-:Y:S01]  /*12740*/  F2FP.SATFINITE.E4M3.F32.PACK_AB_MERGE_C R175, R50, R47, RZ ;  /* 0x0000002f32af723e */ /* 0x001fe200048070ff */
[----:B------:R-:W-:Y:S01]  /*12750*/  FADD.FTZ R47, R47, R0 ;  /* 0x000000002f2f7221 */ /* 0x000fe20000010000 */
[----:B-1----:R-:W-:Y:S02]  /*12760*/  CS2R R74, SRZ ;  /* 0x00000000004a7805 */ /* 0x002fe4000001ff00 */
[----:B------:R-:W-:Y:S01]  /*12770*/  F2FP.SATFINITE.E4M3.F32.PACK_AB_MERGE_C R175, R48, R43, R175 ;  /* 0x0000002b30af723e */ /* 0x000fe200048070af */
[----:B------:R-:W-:-:S01]  /*12780*/  FADD.FTZ R50, R50, R47 ;  /* 0x0000002f32327221 */ /* 0x000fc20000010000 */
[----:B------:R-:W-:Y:S01]  /*12790*/  CS2R R42, SRZ ;  /* 0x00000000002a7805 */ /* 0x000fe2000001ff00 */
[----:B------:R-:W0:Y:S01]  /*127a0*/  MUFU.EX2 R153, R153 ;  /* 0x0000009900997308 */ /* 0x000e220000000800 */
[----:B--2---:R-:W-:-:S01]  /*127b0*/  FADD.FTZ R0, R26, R49 ;  /* 0x000000311a007221 */ /* 0x004fc20000010000 */
[----:B------:R-:W-:-:S02]  /*127c0*/  CS2R R46, SRZ ;  /* 0x00000000002e7805 */ /* 0x000fc4000001ff00 */
[----:B------:R-:W-:-:S04]  /*127d0*/  CS2R R48, SRZ ;  /* 0x0000000000307805 */ /* 0x000fc8000001ff00 */
        /* <DEDUP_REMOVED lines=10> */
[----:B------:R-:W-:-:S02]  /*12880*/  IADD3 R0, R21, R199, -R198 ;  /* 0x000000c715007210 */ /* 0x000fc40007ffe8c6 */
[----:B------:R-:W-:Y:S01]  /*12890*/  F2FP.SATFINITE.E4M3.F32.PACK_AB_MERGE_C R168, R153, R26, R168 ;  /* 0x0000001a99a8723e */ /* 0x000fe200048070a8 */
[----:B------:R-:W-:-:S01]  /*128a0*/  FADD.FTZ R20, R20, R67 ;  /* 0x0000004314147221 */ /* 0x000fc20000010000 */
[----:B------:R-:W-:Y:S01]  /*128b0*/  CS2R R66, SRZ ;  /* 0x0000000000427805 */ /* 0x000fe2000001ff00 */
[----:B------:R-:W0:Y:S01]  /*128c0*/  MUFU.EX2 R157, R157 ;  /* 0x0000009d009d7308 */ /* 0x000e220000000800 */
[----:B-1----:R-:W-:-:S01]  /*128d0*/  FADD.FTZ R15, R27, R12 ;  /* 0x0000000c1b0f7221 */ /* 0x002fc20000010000 */
[----:B------:R-:W-:-:S06]  /*128e0*/  IMAD.HI R25, R0, 0x66666667, RZ ;  /* 0x6666666700197827 */ /* 0x000fcc00078e02ff */
[----:B------:R-:W-:Y:S01]  /*128f0*/  MUFU.EX2 R159, R159 ;  /* 0x0000009f009f7308 */ /* 0x000fe20000000800 */
[C---:B--2---:R-:W-:Y:S01]  /*12900*/  F2FP.SATFINITE.E4M3.F32.PACK_AB_MERGE_C R27, R56.reuse, R27, RZ ;  /* 0x0000001b381b723e */ /* 0x044fe200048070ff */
[----:B------:R-:W-:-:S03]  /*12910*/  FADD.FTZ R56, R56, R15 ;  /* 0x0000000f38387221 */ /* 0x000fc60000010000 */
[----:B------:R-:W-:Y:S02]  /*12920*/  F2FP.SATFINITE.E4M3.F32.PACK_AB_MERGE_C R169, R52, R51, R27 ;  /* 0x0000003334a9723e */ /* 0x000fe4000480701b */
[----:B------:R-:W-:Y:S02]  /*12930*/  CS2R R26, SRZ ;  /* 0x00000000001a7805 */ /* 0x000fe4000001ff00 */
[----:B------:R-:W-:Y:S01]  /*12940*/  CS2R R50, SRZ ;  /* 0x0000000000327805 */ /* 0x000fe2000001ff00 */
[----:B------:R-:W1:Y:S01]  /*12950*/  MUFU.EX2 R60, R60 ;  /* 0x0000003c003c7308 */ /* 0x000e620000000800 */
[----:B0-----:R-:W-:-:S01]  /*12960*/  FADD.FTZ R15, R157, R20 ;  /* 0x000000149d0f7221 */ /* 0x001fc20000010000 */
[----:B------:R-:W-:-:S06]  /*12970*/  CS2R R52, SRZ ;  /* 0x0000000000347805 */ /* 0x000fcc000001ff00 */
[----:B------:R0:W2:Y:S08]  /*12980*/  MUFU.EX2 R24, R79 ;  /* 0x0000004f00187308 */ /* 0x0000b00000000800 */
[----:B------:R-:W-:Y:S01]  /*12990*/  MUFU.EX2 R35, R35 ;  /* 0x0000002300237308 */ /* 0x000fe20000000800 */
[----:B-1----:R-:W-:Y:S02]  /*129a0*/  F2FP.SATFINITE.E4M3.F32.PACK_AB_MERGE_C R20, R60, R159, RZ ;  /* 0x0000009f3c14723e */ /* 0x002fe400048070ff */
[----:B0-----:R-:W-:-:S05]  /*129b0*/  CS2R R78, SRZ ;  /* 0x00000000004e7805 */ /* 0x001fca000001ff00 */
[----:B------:R-:W0:Y:S01]  /*129c0*/  MUFU.EX2 R30, R30 ;  /* 0x0000001e001e7308 */ /* 0x000e220000000800 */
[----:B--2---:R-:W-:-:S01]  /*129d0*/  FADD.FTZ R0, R24, R15 ;  /* 0x0000000f18007221 */ /* 0x004fc20000010000 */
[----:B------:R-:W-:Y:S02]  /*129e0*/  F2FP.SATFINITE.E4M3.F32.PACK_AB_MERGE_C R170, R24, R157, R20 ;  /* 0x0000009d18aa723e */ /* 0x000fe40004807014 */
[----:B------:R-:W-:Y:S01]  /*129f0*/  SHF.R.U32.HI R20, RZ, 0x1f, R25 ;  /* 0x0000001fff147819 */ /* 0x000fe20000011619 */
[----:B------:R-:W-:-:S03]  /*12a00*/  FADD.FTZ R159, R159, R0 ;  /* 0x000000009f9f7221 */ /* 0x000fc60000010000 */
[----:B------:R-:W1:Y:S08]  /*12a10*/  MUFU.EX2 R31, R31 ;  /* 0x0000001f001f7308 */ /* 0x000e700000000800 */
[----:B------:R-:W2:Y:S01]  /*12a20*/  MUFU.EX2 R58, R58 ;  /* 0x0000003a003a7308 */ /* 0x000ea20000000800 */
[----:B0-----:R-:W-:Y:S01]  /*12a30*/  F2FP.SATFINITE.E4M3.F32.PACK_AB_MERGE_C R15, R30, R35, RZ ;  /* 0x000000231e0f723e */ /* 0x001fe200048070ff */
[----:B-1----:R-:W-:Y:S01]  /*12a40*/  FADD.FTZ R21, R31, R56 ;  /* 0x000000381f157221 */ /* 0x002fe20000010000 */
[----:B------:R-:W-:-:S02]  /*12a50*/  CS2R R56, SRZ ;  /* 0x0000000000387805 */ /* 0x000fc4000001ff00 */
[C---:B--2---:R-:W-:Y:S01]  /*12a60*/  F2FP.SATFINITE.E4M3.F32.PACK_AB_MERGE_C R171, R58.reuse, R31, R15 ;  /* 0x0000001f3aab723e */ /* 0x044fe2000480700f */
[----:B------:R-:W-:-:S01]  /*12a70*/  FADD.FTZ R12, R58, R21 ;  /* 0x000000153a0c7221 */ /* 0x000fc20000010000 */
[----:B------:R-:W-:Y:S02]  /*12a80*/  LEA.HI.SX32 R15, R25, R20, 0x1a ;  /* 0x00000014190f7211 */ /* 0x000fe400078fd2ff */
[----:B------:R-:W-:Y:S02]  /*12a90*/  CS2R R24, SRZ ;  /* 0x0000000000187805 */ /* 0x000fe4000001ff00 */
[----:B------:R-:W-:Y:S01]  /*12aa0*/  CS2R R58, SRZ ;  /* 0x00000000003a7805 */ /* 0x000fe2000001ff00 */
[----:B------:R-:W-:-:S01]  /*12ab0*/  FADD.FTZ R35, R35, R12 ;  /* 0x0000000c23237221 */ /* 0x000fc20000010000 */
[----:B------:R-:W-:Y:S01]  /*12ac0*/  VIMNMX R214, R204, R15, !PT ;  /* 0x0000000fccd67248 */ /* 0x000fe20007fe0100 */
[----:B------:R-:W-:-:S01]  /*12ad0*/  FADD.FTZ R12, R60, R159 ;  /* 0x0000009f3c0c7221 */ /* 0x000fc20000010000 */
[----:B------:R-:W-:Y:S01]  /*12ae0*/  CS2R R60, SRZ ;  /* 0x00000000003c7805 */ /* 0x000fe2000001ff00 */
[----:B------:R-:W-:-:S01]  /*12af0*/  FADD.FTZ R0, R30, R35 ;  /* 0x000000231e007221 */ /* 0x000fc20000010000 */
[----:B------:R-:W-:-:S02]  /*12b00*/  ISETP.GE.AND P1, PT, R217, R214, PT ;  /* 0x000000d6d900720c */ /* 0x000fc40003f26270 */
[----:B------:R-:W-:Y:S02]  /*12b10*/  CS2R R30, SRZ ;  /* 0x00000000001e7805 */ /* 0x000fe4000001ff00 */
[----:B------:R-:W-:-:S09]  /*12b20*/  CS2R R34, SRZ ;  /* 0x0000000000227805 */ /* 0x000fd2000001ff00 */
[----:B------:R-:W-:Y:S05]  /*12b30*/  @!P1 BRA `(.L_x_10475) ;  /* 0x0000003800f89947 */ /* 0x000fea0003800000 */
[----:B------:R-:W-:Y:S01]  /*12b40*/  MOV R215, R3 ;  /* 0x0000000300d77202 */ /* 0x000fe20000000f00 */
        /* <DEDUP_REMOVED lines=34> */
[----:B------:R-:W-:-:S07]  /*12d70*/  CS2R R24, SRZ ;  /* 0x0000000000187805 */ /* 0x000fce000001ff00 */
.L_x_10487:
        /* <DEDUP_REMOVED lines=8> */
.L_x_10477:
        /* <DEDUP_REMOVED lines=8> */
.L_x_10478:
[----:B------:R-:W-:Y:S04]  /*12e80*/  BSSY B0, `(.L_x_10476) ;  /* 0x0000004000007945 */ /* 0x000fe80003800000 */
[----:B-1----:R-:W-:Y:S05]  /*12e90*/  @P2 BRA `(.L_x_10479) ;  /* 0x0000000000082947 */ /* 0x002fea0003800000 */
[----:B------:R-:W1:Y:S02]  /*12ea0*/  SYNCS.PHASECHK.TRANS64.TRYWAIT P2, [R3+URZ+0x22830], R14 ;  /* 0x0228300e030075a7 */ /* 0x000e64000804017f */
[----:B-1----:R-:W-:Y:S05]  /*12eb0*/  @!P2 BRA `(.L_x_10480) ;  /* 0x0000015800dca947 */ /* 0x002fea0003800000 */
.L_x_10479:
[----:B------:R-:W-:Y:S05]  /*12ec0*/  BSYNC B0 ;  /* 0x0000000000007941 */ /* 0x000fea0003800000 */
.L_x_10476:
[----:B01----:R-:W0:Y:S01]  /*12ed0*/  S2R R3, SR_TID.X ;  /* 0x0000000000037919 */ /* 0x003e220000002100 */
[----:B------:R-:W-:Y:S01]  /*12ee0*/  VIADD R189, R218, 0x1 ;  /* 0x00000001dabd7836 */ /* 0x000fe20000000000 */
[----:B------:R-:W-:Y:S05]  /*12ef0*/  WARPSYNC.ALL ;  /* 0x0000000000007948 */ /* 0x000fea0003800000 */
[C---:B------:R-:W-:Y:S01]  /*12f00*/  ISETP.NE.AND P2, PT, R189.reuse, 0x2, PT ;  /* 0x00000002bd00780c */ /* 0x040fe20003f45270 */
[----:B------:R-:W-:Y:S01]  /*12f10*/  IMAD.MOV.U32 R21, RZ, RZ, 0x40000040 ;  /* 0x40000040ff157424 */ /* 0x000fe200078e00ff */
[C---:B------:R-:W-:Y:S01]  /*12f20*/  R2UR UR28, R8.reuse ;  /* 0x00000000081c72ca */ /* 0x040fe200000e0000 */
        /* <DEDUP_REMOVED lines=21> */
[----:B------:R-:W-:-:S02]  /*13080*/  R2UR UR36, R8 ;  /* 0x00000000082472ca */ /* 0x000fc400000e0000 */
[----:B0-----:R-:W-:Y:S02]  /*13090*/  SHF.R.U32.HI R3, RZ, 0x7, R3 ;  /* 0x00000007ff037819 */ /* 0x001fe40000011603 */
[----:B------:R-:W-:Y:S02]  /*130a0*/  R2UR UR37, R9 ;  /* 0x00000000092572ca */ /* 0x000fe400000e0000 */
[----:B------:R-:W-:Y:S01]  /*130b0*/  R2UR UR8, R88 ;  /* 0x00000000580872ca */ /* 0x000fe200000e0000 */
[----:B------:R-:W-:Y:S01]  /*130c0*/  VIADD R3, R3, 0x8 ;  /* 0x0000000803037836 */ /* 0x000fe20000000000 */
[----:B------:R-:W-:Y:S01]  /*130d0*/  MOV R91, 0x40000040 ;  /* 0x40000040005b7802 */ /* 0x000fe20000000f00 */
        /* <DEDUP_REMOVED lines=8> */
[----:B------:R-:W-:Y:S02]  /*13160*/  R2UR UR48, R8 ;  /* 0x00000000083072ca */ /* 0x000fe400000e0000 */
[----:B------:R-:W-:Y:S02]  /*13170*/  R2UR UR49, R9 ;  /* 0x00000000093172ca */ /* 0x000fe400000e0000 */
[----:B------:R-:W-:Y:S02]  /*13180*/  R2UR UR46, R90 ;  /* 0x000000005a2e72ca */ /* 0x000fe400000e0000 */
[----:B------:R-:W-:Y:S02]  /*13190*/  R2UR UR47, R91 ;  /* 0x000000005b2f72ca */ /* 0x000fe400000e0000 */
[----:B------:R-:W-:Y:S02]  /*131a0*/  MOV R90, UR51 ;  /* 0x00000033005a7c02 */ /* 0x000fe40008000f00 */
[----:B------:R-:W-:Y:S01]  /*131b0*/  MOV R91, UR50 ;  /* 0x00000032005b7c02 */ /* 0x000fe20008000f00 */
[----:B------:R-:W-:Y:S01]  /*131c0*/  UMOV UR50, UR6 ;  /* 0x0000000600327c82 */ /* 0x000fe20008000000 */
[----:B------:R-:W-:Y:S01]  /*131d0*/  UMOV UR51, UR7 ;  /* 0x0000000700337c82 */ /* 0x000fe20008000000 */
[----:B------:R-:W-:Y:S01]  /*131e0*/  R2UR UR58, R88 ;  /* 0x00000000583a72ca */ /* 0x000fe200000e0000 */
[----:B------:R-:W-:Y:S01]  /*131f0*/  VIADD R88, R20, 0x204 ;  /* 0x0000020414587836 */ /* 0x000fe20000000000 */
[C---:B------:R-:W-:Y:S01]  /*13200*/  R2UR UR9, R89.reuse ;  /* 0x00000000590972ca */ /* 0x040fe200000e0000 */
[----:B------:R-:W-:Y:S01]  /*13210*/  WARPGROUP.ARRIVE ;  /* 0x00000000000079c5 */ /* 0x000fe20000000000 */
[----:B------:R-:W-:-:S02]  /*13220*/  R2UR UR59, R89 ;  /* 0x00000000593b72ca */ /* 0x000fc400000e0000 */
[----:B------:R-:W-:Y:S01]  /*13230*/  R2UR UR14, R88 ;  /* 0x00000000580e72ca */ /* 0x000fe200000e0000 */
[----:B------:R-:W-:Y:S01]  /*13240*/  VIADD R88, R20, 0x404 ;  /* 0x0000040414587836 */ /* 0x000fe20000000000 */
[----:B------:R-:W-:Y:S01]  /*13250*/  R2UR UR6, R92 ;  /* 0x000000005c0672ca */ /* 0x000fe200000e0000 */
[----:B------:R-:W-:Y:S01]  /*13260*/  QGMMA.64x32x32.F32.E4M3.E4M3 R152, gdesc[UR28], RZ, !UPT, gsb0 ;  /* 0x006000001c9879f3 */ /* 0x000fe2000c0008ff */
[C---:B------:R-:W-:Y:S01]  /*13270*/  R2UR UR15, R89.reuse ;  /* 0x00000000590f72ca */ /* 0x040fe200000e0000 */
[----:B------:R-:W-:Y:S01]  /*13280*/  VIADD R92, R20, 0x6 ;  /* 0x00000006145c7836 */ /* 0x000fe20000000000 */
[----:B------:R-:W-:Y:S01]  /*13290*/  R2UR UR22, R88 ;  /* 0x00000000581672ca */ /* 0x000fe200000e0000 */
[----:B------:R-:W-:Y:S01]  /*132a0*/  VIADD R88, R20, 0x206 ;  /* 0x0000020614587836 */ /* 0x000fe20000000000 */
[----:B------:R-:W-:Y:S01]  /*132b0*/  R2UR UR23, R89 ;  /* 0x00000000591772ca */ /* 0x000fe200000e0000 */
[----:B------:R-:W-:Y:S01]  /*132c0*/  IMAD.MOV.U32 R89, RZ, RZ, 0x40000040 ;  /* 0x40000040ff597424 */ /* 0x000fe200078e00ff */
[----:B------:R-:W-:-:S02]  /*132d0*/  R2UR UR44, R8 ;  /* 0x00000000082c72ca */ /* 0x000fc400000e0000 */
[----:B------:R-:W-:Y:S02]  /*132e0*/  R2UR UR45, R9 ;  /* 0x00000000092d72ca */ /* 0x000fe400000e0000 */
[C---:B------:R-:W-:Y:S02]  /*132f0*/  R2UR UR7, R93.reuse ;  /* 0x000000005d0772ca */ /* 0x040fe400000e0000 */
[----:B------:R-:W-:Y:S02]  /*13300*/  R2UR UR26, R92 ;  /* 0x000000005c1a72ca */ /* 0x000fe400000e0000 */
[----:B------:R-:W-:Y:S02]  /*13310*/  R2UR UR27, R93 ;  /* 0x000000005d1b72ca */ /* 0x000fe400000e0000 */
[----:B0-----:R-:W-:Y:S01]  /*13320*/  MOV R3, UR47 ;  /* 0x0000002f00037c02 */ /* 0x001fe20008000f00 */
[----:B------:R-:W-:Y:S01]  /*13330*/  UMOV UR47, UR9 ;  /* 0x00000009002f7c82 */ /* 0x000fe20008000000 */
[----:B------:R-:W-:Y:S01]  /*13340*/  MOV R222, UR46 ;  /* 0x0000002e00de7c02 */ /* 0x000fe20008000f00 */
[----:B------:R-:W-:Y:S01]  /*13350*/  UMOV UR46, UR8 ;  /* 0x00000008002e7c82 */ /* 0x000fe20008000000 */
[----:B------:R-:W-:Y:S01]  /*13360*/  R2UR UR4, R14 ;  /* 0x000000000e0472ca */ /* 0x000fe200000e0000 */
[----:B------:R-:W-:Y:S01]  /*13370*/  VIADD R14, R20, 0x302 ;  /* 0x00000302140e7836 */ /* 0x000fe20000000000 */
[----:B------:R-:W-:-:S02]  /*13380*/  R2UR UR5, R15 ;  /* 0x000000000f0572ca */ /* 0x000fc400000e0000 */
[----:B------:R-:W-:Y:S02]  /*13390*/  MOV R223, UR7 ;  /* 0x0000000700df7c02 */ /* 0x000fe40008000f00 */
[----:B------:R-:W-:Y:S02]  /*133a0*/  MOV R224, UR6 ;  /* 0x0000000600e07c02 */ /* 0x000fe40008000f00 */
[----:B------:R-:W-:Y:S01]  /*133b0*/  R2UR UR54, R14 ;  /* 0x000000000e3672ca */ /* 0x000fe200000e0000 */
[----:B------:R-:W-:Y:S01]  /*133c0*/  VIADD R14, R20, 0x104 ;  /* 0x00000104140e7836 */ /* 0x000fe20000000000 */
[----:B------:R-:W-:Y:S02]  /*133d0*/  R2UR UR55, R15 ;  /* 0x000000000f3772ca */ /* 0x000fe400000e0000 */
[C---:B------:R-:W-:Y:S01]  /*133e0*/  R2UR UR52, R10.reuse ;  /* 0x000000000a3472ca */ /* 0x040fe200000e0000 */
[----:B------:R-:W-:Y:S01]  /*133f0*/  UMOV UR6, UR4 ;  /* 0x0000000400067c82 */ /* 0x000fe20008000000 */
[----:B------:R-:W-:Y:S01]  /*13400*/  R2UR UR4, R10 ;  /* 0x000000000a0472ca */ /* 0x000fe200000e0000 */
[----:B------:R-:W-:Y:S01]  /*13410*/  UMOV UR7, UR5 ;  /* 0x0000000500077c82 */ /* 0x000fe20008000000 */
[----:B------:R-:W-:-:S02]  /*13420*/  R2UR UR5, R11 ;  /* 0x000000000b0572ca */ /* 0x000fc400000e0000 */
[C---:B------:R-:W-:Y:S02]  /*13430*/  R2UR UR53, R11.reuse ;  /* 0x000000000b3572ca */ /* 0x040fe400000e0000 */
[----:B------:R-:W-:Y:S02]  /*13440*/  R2UR UR56, R10 ;  /* 0x000000000a3872ca */ /* 0x000fe400000e0000 */
[----:B------:R-:W-:Y:S02]  /*13450*/  R2UR UR57, R11 ;  /* 0x000000000b3972ca */ /* 0x000fe400000e0000 */
[----:B------:R-:W-:Y:S01]  /*13460*/  R2UR UR10, R14 ;  /* 0x000000000e0a72ca */ /* 0x000fe200000e0000 */
[----:B------:R-:W-:Y:S01]  /*13470*/  VIADD R14, R20, 0x304 ;  /* 0x00000304140e7836 */ /* 0x000fe20000000000 */
[----:B------:R-:W-:Y:S02]  /*13480*/  R2UR UR11, R15 ;  /* 0x000000000f0b72ca */ /* 0x000fe400000e0000 */
[----:B------:R-:W-:-:S02]  /*13490*/  R2UR UR8, R6 ;  /* 0x00000000060872ca */ /* 0x000fc400000e0000 */
[C---:B------:R-:W-:Y:S02]  /*134a0*/  R2UR UR9, R7.reuse ;  /* 0x00000000070972ca */ /* 0x040fe400000e0000 */
[----:B------:R-:W-:Y:S02]  /*134b0*/  R2UR UR12, R6 ;  /* 0x00000000060c72ca */ /* 0x000fe400000e0000 */
[----:B------:R-:W-:Y:S02]  /*134c0*/  R2UR UR13, R7 ;  /* 0x00000000070d72ca */ /* 0x000fe400000e0000 */
[----:B------:R-:W-:Y:S01]  /*134d0*/  R2UR UR18, R14 ;  /* 0x000000000e1272ca */ /* 0x000fe200000e0000 */
[----:B------:R-:W-:Y:S01]  /*134e0*/  VIADD R14, R20, 0x106 ;  /* 0x00000106140e7836 */ /* 0x000fe20000000000 */
[----:B------:R-:W-:Y:S01]  /*134f0*/  R2UR UR19, R15 ;  /* 0x000000000f1372ca */ /* 0x000fe200000e0000 */
[----:B------:R-:W-:Y:S02]  /*13500*/  WARPGROUP.DEPBAR.LE gsb0, 0x0 ;  /* 0x00008000000079c5 */ /* 0x000fe40000010000 */
[----:B------:R-:W-:Y:S01]  /*13510*/  WARPGROUP.ARRIVE ;  /* 0x00000000000079c5 */ /* 0x000fe20000000000 */
[----:B------:R-:W-:-:S02]  /*13520*/  R2UR UR16, R6 ;  /* 0x00000000061072ca */ /* 0x000fc400000e0000 */
[----:B------:R-:W-:Y:S02]  /*13530*/  R2UR UR17, R7 ;  /* 0x00000000071172ca */ /* 0x000fe400000e0000 */
[----:B------:R-:W-:Y:S01]  /*13540*/  R2UR UR20, R6 ;  /* 0x00000000061472ca */ /* 0x000fe200000e0000 */
[----:B------:R-:W-:Y:S01]  /*13550*/  QGMMA.64x32x32.F32.E4M3.E4M3 R136, gdesc[UR32], RZ, !UPT, gsb0 ;  /* 0x00600000208879f3 */ /* 0x000fe2000c0008ff */
[----:B------:R-:W-:Y:S02]  /*13560*/  R2UR UR34, R88 ;  /* 0x00000000582272ca */ /* 0x000fe400000e0000 */
[----:B------:R-:W-:Y:S02]  /*13570*/  R2UR UR35, R89 ;  /* 0x00000000592372ca */ /* 0x000fe400000e0000 */
[----:B------:R-:W-:Y:S02]  /*13580*/  R2UR UR21, R7 ;  /* 0x00000000071572ca */ /* 0x000fe400000e0000 */
[----:B------:R-:W-:-:S02]  /*13590*/  R2UR UR24, R4 ;  /* 0x00000000041872ca */ /* 0x000fc400000e0000 */
[----:B------:R-:W-:Y:S02]  /*135a0*/  R2UR UR25, R5 ;  /* 0x00000000051972ca */ /* 0x000fe400000e0000 */
[----:B------:R-:W-:Y:S02]  /*135b0*/  R2UR UR30, R14 ;  /* 0x000000000e1e72ca */ /* 0x000fe400000e0000 */
[----:B------:R-:W-:Y:S01]  /*135c0*/  R2UR UR31, R15 ;  /* 0x000000000f1f72ca */ /* 0x000fe200000e0000 */
[----:B------:R-:W-:Y:S01]  /*135d0*/  IMAD.MOV.U32 R15, RZ, RZ, 0x40000040 ;  /* 0x40000040ff0f7424 */ /* 0x000fe200078e00ff */
[C---:B------:R-:W-:Y:S02]  /*135e0*/  R2UR UR28, R4.reuse ;  /* 0x00000000041c72ca */ /* 0x040fe400000e0000 */
[----:B------:R-:W-:Y:S02]  /*135f0*/  R2UR UR29, R5 ;  /* 0x00000000051d72ca */ /* 0x000fe400000e0000 */
[----:B------:R-:W-:-:S02]  /*13600*/  R2UR UR32, R4 ;  /* 0x00000000042072ca */ /* 0x000fc400000e0000 */
[----:B------:R-:W-:Y:S02]  /*13610*/  R2UR UR33, R5 ;  /* 0x00000000052172ca */ /* 0x000fe400000e0000 */
[C---:B------:R-:W-:Y:S01]  /*13620*/  IADD3 R14, R20.reuse, 0x306, RZ ;  /* 0x00000306140e7810 */ /* 0x040fe20007ffe0ff */
[----:B------:R-:W-:Y:S01]  /*13630*/  VIADD R20, R20, 0x406 ;  /* 0x0000040614147836 */ /* 0x000fe20000000000 */
[----:B------:R-:W-:Y:S02]  /*13640*/  R2UR UR43, R21 ;  /* 0x00000000152b72ca */ /* 0x000fe400000e0000 */
[----:B------:R-:W-:Y:S02]  /*13650*/  R2UR UR40, R4 ;  /* 0x00000000042872ca */ /* 0x000fe400000e0000 */
[----:B------:R-:W-:Y:S02]  /*13660*/  R2UR UR42, R20 ;  /* 0x00000000142a72ca */ /* 0x000fe400000e0000 */
[----:B------:R-:W-:Y:S01]  /*13670*/  R2UR UR41, R5 ;  /* 0x00000000052972ca */ /* 0x000fe200000e0000 */
[----:B------:R-:W-:-:S02]  /*13680*/  WARPGROUP.DEPBAR.LE gsb0, 0x0 ;  /* 0x00008000000079c5 */ /* 0x000fc40000010000 */
        /* <DEDUP_REMOVED lines=73> */
.L_x_10482:
[----:B------:R-:W-:Y:S01]  /*13b20*/  SHF.L.U32 R3, R221, 0x1f, RZ ;  /* 0x0000001fdd037819 */ /* 0x000fe200000006ff */
[----:B------:R-:W-:-:S04]  /*13b30*/  IMAD R14, R218, 0x8, R18 ;  /* 0x00000008da0e7824 */ /* 0x000fc800078e0212 */
[----:B------:R0:W1:Y:S01]  /*13b40*/  SYNCS.PHASECHK.TRANS64.TRYWAIT P1, [R14+URZ+0x22850], R3 ;  /* 0x022850030e0075a7 */ /* 0x000062000802017f */
[----:B------:R-:W-:Y:S05]  /*13b50*/  @!P0 BRA `(.L_x_10483) ;  /* 0x0000000000048947 */ /* 0x000fea0003800000 */
[----:B------:R-:W-:Y:S01]  /*13b60*/  BPT.TRAP 0x1 ;  /* 0x000000040000795c */ /* 0x000fe20000300000 */
.L_x_10483:
[----:B-1----:R-:W-:Y:S05]  /*13b70*/  @P1 BRA `(.L_x_10481) ;  /* 0x0000000000081947 */ /* 0x002fea0003800000 */
[----:B------:R-:W1:Y:S02]  /*13b80*/  SYNCS.PHASECHK.TRANS64.TRYWAIT P1, [R14+URZ+0x22850], R3 ;  /* 0x022850030e0075a7 */ /* 0x000e64000802017f */
[----:B-1----:R-:W-:Y:S05]  /*13b90*/  @!P1 BRA `(.L_x_10484) ;  /* 0x0000014c00b89947 */ /* 0x002fea0003800000 */
.L_x_10481:
        /* <DEDUP_REMOVED lines=8> */
[----:B------:R-:W-:Y:S02]  /*13c20*/  R2UR UR7, R15 ;  /* 0x000000000f0772ca */ /* 0x000fe400000e0000 */
[----:B------:R-:W-:Y:S02]  /*13c30*/  LOP3.LUT R3, R3, 0x10000, RZ, 0xfc, !PT ;  /* 0x0001000003037812 */ /* 0x000fe400078efcff */
[----:B------:R-:W-:-:S03]  /*13c40*/  MOV R15, 0xc0000010 ;  /* 0xc0000010000f7802 */ /* 0x000fc60000000f00 */
[----:B------:R-:W-:-:S04]  /*13c50*/  IMAD R14, R218, 0x500, R3 ;  /* 0x00000500da0e7824 */ /* 0x000fc800078e0203 */
[C---:B------:R-:W-:Y:S01]  /*13c60*/  VIADD R20, R14.reuse, 0x100 ;  /* 0x000001000e147836 */ /* 0x040fe20000000000 */
[----:B------:R-:W-:-:S13]  /*13c70*/  R2UR UR6, R14 ;  /* 0x000000000e0672ca */ /* 0x000fda00000e0000 */
[----:B------:R-:W-:Y:S01]  /*13c80*/  QGMMA.64x128x32.F32.E4M3.E4M3 R24, R184, gdesc[UR4], R24, gsb0 ;  /* 0x01e00004b8187df3 */ /* 0x000fe20008000818 */
[----:B------:R-:W-:Y:S01]  /*13c90*/  R2UR UR6, R20 ;  /* 0x00000000140672ca */ /* 0x000fe200000e0000 */
[----:B------:R-:W-:Y:S01]  /*13ca0*/  VIADD R20, R14, 0x200 ;  /* 0x000002000e147836 */ /* 0x000fe20000000000 */
[----:B------:R-:W-:Y:S01]  /*13cb0*/  R2UR UR7, R21 ;  /* 0x00000000150772ca */ /* 0x000fe200000e0000 */
[----:B------:R-:W-:Y:S01]  /*13cc0*/  IMAD.MOV.U32 R21, RZ, RZ, -0x3ffffff0 ;  /* 0xc0000010ff157424 */ /* 0x000fe200078e00ff */
[----:B0-----:R-:W-:-:S04]  /*13cd0*/  SHF.R.U32.HI R221, RZ, 0x7, R221 ;  /* 0x00000007ffdd7819 */ /* 0x001fc800000116dd */
[----:B------:R-:W-:Y:S01]  /*13ce0*/  IADD3 R3, -R221, 0xb, RZ ;  /* 0x0000000bdd037810 */ /* 0x000fe20007ffe1ff */
        /* <DEDUP_REMOVED lines=25> */
.L_x_10485:
[----:B0-----:R-:W0:Y:S01]  /*13e80*/  LDC R3, c[0x0][0x448] ;  /* 0x00011200ff037b82 */ /* 0x001e220000000800 */
[----:B------:R-:W2:Y:S04]  /*13e90*/  LDL.LU R20, [R1] ;  /* 0x0000000001147983 */ /* 0x000ea80000300800 */
[----:B------:R-:W3:Y:S01]  /*13ea0*/  LDL R169, [R1+0x4] ;  /* 0x0000040001a97983 */ /* 0x000ee20000100800 */
[----:B0-----:R-:W-:Y:S01]  /*13eb0*/  ISETP.NE.AND P1, PT, R3, 0x1, PT ;  /* 0x000000010300780c */ /* 0x001fe20003f25270 */
[----:B------:R-:W-:-:S12]  /*13ec0*/  IMAD.IADD R3, R208, 0x1, R197 ;  /* 0x00000001d0037824 */ /* 0x000fd800078e02c5 */
[----:B------:R-:W0:Y:S08]  /*13ed0*/  @P1 LDC R15, c[0x0][0x44c] ;  /* 0x00011300ff0f1b82 */ /* 0x000e300000000800 */
[----:B------:R-:W1:Y:S01]  /*13ee0*/  @P1 LDC R14, c[0x0][0x450] ;  /* 0x00011400ff0e1b82 */ /* 0x000e620000000800 */
[----:B0-----:R-:W-:-:S05]  /*13ef0*/  @P1 IMAD.HI.U32 R15, R3, R15, RZ ;  /* 0x0000000f030f1227 */ /* 0x001fca00078e00ff */
[----:B-1----:R-:W-:Y:S01]  /*13f00*/  @P1 SHF.R.U32.HI R3, RZ, R14, R15 ;  /* 0x0000000eff031219 */ /* 0x002fe2000001160f */
[----:B------:R-:W-:-:S04]  /*13f10*/  IMAD R15, R217, -0xa0, RZ ;  /* 0xffffff60d90f7824 */ /* 0x000fc800078e02ff */
[----:B------:R-:W0:Y:S01]  /*13f20*/  SHFL.IDX PT, R14, R3, RZ, 0x1c1f ;  /* 0x001c1fff030e7589 */ /* 0x000e2200000e0000 */
[----:B------:R-:W-:-:S03]  /*13f30*/  IADD3 R15, -R200, 0x1, R15 ;  /* 0x00000001c80f7810 */ /* 0x000fc60007ffe10f */
[----:B------:R-:W1:Y:S01]  /*13f40*/  SHFL.IDX PT, R3, R3, 0x1, 0x1c1f ;  /* 0x003c1f0003037f89 */ /* 0x000e6200000e0000 */
[----:B------:R-:W-:-:S05]  /*13f50*/  IADD3 R15, -R198, R15, R199 ;  /* 0x0000000fc60f7210 */ /* 0x000fca0007ffe1c7 */
        /* <DEDUP_REMOVED lines=160> */
[----:B------:R-:W-:Y:S01]  /*14960*/  ISETP.GT.AND P3, PT, R3, 0x49, PT ;  /* 0x000000490300780c */ /* 0x000fe20003f64270 */
[----:B------:R-:W0:Y:S01]  /*14970*/  SHFL.BFLY PT, R15, R14, 0x2, 0x1f ;  /* 0x0c401f000e0f7f89 */ /* 0x000e2200000e0000 */
[----:B--2---:R-:W-:Y:S02]  /*14980*/  LOP3.LUT R20, R20, 0xfffffbff, RZ, 0xc0, !PT ;  /* 0xfffffbff14147812 */ /* 0x004fe400078ec0ff */
[----:B------:R-:W-:Y:S02]  /*14990*/  FSEL R127, R127, -INF , P3 ;  /* 0xff8000007f7f7808 */ /* 0x000fe40001800000 */
[----:B------:R-:W-:-:S02]  /*149a0*/  ISETP.GT.AND P3, PT, R3, 0x50, PT ;  /* 0x000000500300780c */ /* 0x000fc40003f64270 */
[----:B------:R-:W-:Y:S02]  /*149b0*/  @P0 LOP3.LUT R20, R20, 0x400, RZ, 0xfc, !PT ;  /* 0x0000040014140812 */ /* 0x000fe400078efcff */
[----:B------:R-:W-:Y:S02]  /*149c0*/  FSEL R130, R130, -INF , P3 ;  /* 0xff80000082827808 */ /* 0x000fe40001800000 */
[C---:B------:R-:W-:Y:S02]  /*149d0*/  ISETP.GT.AND P3, PT, R3.reuse, 0x51, PT ;  /* 0x000000510300780c */ /* 0x040fe40003f64270 */
[----:B------:R-:W-:Y:S02]  /*149e0*/  ISETP.GT.AND P0, PT, R3, 0x81, PT ;  /* 0x000000810300780c */ /* 0x000fe40003f04270 */
[----:B------:R-:W-:Y:S02]  /*149f0*/  FSEL R131, R131, -INF , P3 ;  /* 0xff80000083837808 */ /* 0x000fe40001800000 */
[----:B------:R-:W-:-:S02]  /*14a00*/  ISETP.GT.AND P3, PT, R3, 0x58, PT ;  /* 0x000000580300780c */ /* 0x000fc40003f64270 */
[----:B------:R-:W-:Y:S02]  /*14a10*/  LOP3.LUT R20, R20, 0xfffff7ff, RZ, 0xc0, !PT ;  /* 0xfffff7ff14147812 */ /* 0x000fe400078ec0ff */
[----:B------:R-:W-:Y:S02]  /*14a20*/  FSEL R134, R134, -INF , P3 ;  /* 0xff80000086867808 */ /* 0x000fe40001800000 */
[----:B------:R-:W-:Y:S02]  /*14a30*/  ISETP.GT.AND P3, PT, R3, 0x59, PT ;  /* 0x000000590300780c */ /* 0x000fe40003f64270 */
[----:B0-----:R-:W-:Y:S02]  /*14a40*/  FMNMX.FTZ R14, R14, R15, !PT ;  /* 0x0000000f0e0e7209 */ /* 0x001fe40007810000 */
[----:B------:R-:W-:Y:S02]  /*14a50*/  FSEL R135, R135, -INF , P3 ;  /* 0xff80000087877808 */ /* 0x000fe40001800000 */
[----:B------:R-:W-:Y:S01]  /*14a60*/  ISETP.GT.AND P3, PT, R3, 0x60, PT ;  /* 0x000000600300780c */ /* 0x000fe20003f64270 */
[----:B------:R-:W0:Y:S01]  /*14a70*/  SHFL.BFLY PT, R15, R14, 0x1, 0x1f ;  /* 0x0c201f000e0f7f89 */ /* 0x000e2200000e0000 */
[----:B------:R-:W-:-:S02]  /*14a80*/  @P0 LOP3.LUT R20, R20, 0x800, RZ, 0xfc, !PT ;  /* 0x0000080014140812 */ /* 0x000fc400078efcff */
[----:B------:R-:W-:Y:S02]  /*14a90*/  FSEL R106, R106, -INF , P3 ;  /* 0xff8000006a6a7808 */ /* 0x000fe40001800000 */
[C---:B------:R-:W-:Y:S01]  /*14aa0*/  ISETP.GT.AND P3, PT, R3.reuse, 0x61, PT ;  /* 0x000000610300780c */ /* 0x040fe20003f64270 */
[----:B------:R-:W-:Y:S01]  /*14ab0*/  STL [R1], R20 ;  /* 0x0000001401007387 */ /* 0x000fe20000100800 */
[----:B------:R-:W-:Y:S02]  /*14ac0*/  ISETP.GT.AND P1, PT, R3, 0x89, PT ;  /* 0x000000890300780c */ /* 0x000fe40003f24270 */
[----:B------:R-:W-:Y:S02]  /*14ad0*/  FSEL R107, R107, -INF , P3 ;  /* 0xff8000006b6b7808 */ /* 0x000fe40001800000 */
[C---:B------:R-:W-:Y:S02]  /*14ae0*/  ISETP.GT.AND P3, PT, R3.reuse, 0x68, PT ;  /* 0x000000680300780c */ /* 0x040fe40003f64270 */
[----:B------:R-:W-:-:S02]  /*14af0*/  ISETP.GT.AND P2, PT, R3, 0x90, PT ;  /* 0x000000900300780c */ /* 0x000fc40003f44270 */
[----:B------:R-:W-:Y:S02]  /*14b00*/  FSEL R110, R110, -INF , P3 ;  /* 0xff8000006e6e7808 */ /* 0x000fe40001800000 */
[C---:B------:R-:W-:Y:S02]  /*14b10*/  ISETP.GT.AND P3, PT, R3.reuse, 0x69, PT ;  /* 0x000000690300780c */ /* 0x040fe40003f64270 */
[----:B------:R-:W-:Y:S02]  /*14b20*/  ISETP.GT.AND P4, PT, R3, 0x98, PT ;  /* 0x000000980300780c */ /* 0x000fe40003f84270 */
[----:B------:R-:W-:Y:S02]  /*14b30*/  FSEL R111, R111, -INF , P3 ;  /* 0xff8000006f6f7808 */ /* 0x000fe40001800000 */
[----:B------:R-:W-:Y:S02]  /*14b40*/  ISETP.GT.AND P3, PT, R3, 0x70, PT ;  /* 0x000000700300780c */ /* 0x000fe40003f64270 */
[----:B0-----:R-:W-:-:S02]  /*14b50*/  FMNMX.FTZ R14, R14, R15, !PT ;  /* 0x0000000f0e0e7209 */ /* 0x001fc40007810000 */
[----:B------:R-:W-:Y:S02]  /*14b60*/  FSEL R114, R114, -INF , P3 ;  /* 0xff80000072727808 */ /* 0x000fe40001800000 */
[----:B------:R-:W-:Y:S01]  /*14b70*/  ISETP.GT.AND P3, PT, R3, 0x71, PT ;  /* 0x000000710300780c */ /* 0x000fe20003f64270 */
[----:B------:R-:W-:-:S01]  /*14b80*/  FFMA.FTZ R21, R2, R14, -8 ;  /* 0xc100000002157423 */ /* 0x000fc2000001000e */
[C---:B------:R-:W-:Y:S02]  /*14b90*/  FSETP.NEU.FTZ.AND P6, PT, R14.reuse, -INF , PT ;  /* 0xff8000000e00780b */ /* 0x040fe40003fdd000 */
[----:B------:R-:W-:Y:S02]  /*14ba0*/  FSEL R115, R115, -INF , P3 ;  /* 0xff80000073737808 */ /* 0x000fe40001800000 */
[----:B------:R-:W-:Y:S02]  /*14bb0*/  ISETP.GT.AND P3, PT, R3, 0x78, PT ;  /* 0x000000780300780c */ /* 0x000fe40003f64270 */
[----:B------:R-:W-:-:S02]  /*14bc0*/  FSEL R15, R14, RZ, P6 ;  /* 0x000000ff0e0f7208 */ /* 0x000fc40003000000 */
[----:B------:R-:W-:Y:S02]  /*14bd0*/  FSEL R118, R118, -INF , P3 ;  /* 0xff80000076767808 */ /* 0x000fe40001800000 */
[----:B------:R-:W-:Y:S01]  /*14be0*/  ISETP.GT.AND P3, PT, R3, 0x79, PT ;  /* 0x000000790300780c */ /* 0x000fe20003f64270 */
[----:B------:R-:W-:Y:S01]  /*14bf0*/  FADD.FTZ R15, -R15, R216 ;  /* 0x000000d80f0f7221 */ /* 0x000fe20000010100 */
[----:B------:R-:W-:Y:S02]  /*14c00*/  FSEL R21, R21, RZ, P6 ;  /* 0x000000ff15157208 */ /* 0x000fe40003000000 */
[----:B------:R-:W-:Y:S01]  /*14c10*/  FSEL R119, R119, -INF , P3 ;  /* 0xff80000077777808 */ /* 0x000fe20001800000 */
[C---:B------:R-:W-:Y:S01]  /*14c20*/  FMUL.FTZ R15, R2.reuse, R15 ;  /* 0x0000000f020f7220 */ /* 0x040fe20000410000 */
[----:B------:R-:W-:Y:S01]  /*14c30*/  ISETP.GT.AND P3, PT, R3, 0x91, PT ;  /* 0x000000910300780c */ /* 0x000fe20003f64270 */
[----:B------:R-:W-:-:S01]  /*14c40*/  FFMA.FTZ R152, R2, R152, -R21 ;  /* 0x0000009802987223 */ /* 0x000fc20000010815 */
[----:B------:R-:W-:Y:S01]  /*14c50*/  ISETP.GT.AND P5, PT, R3, 0x99, PT ;  /* 0x000000990300780c */ /* 0x000fe20003fa4270 */
[----:B------:R-:W-:-:S01]  /*14c60*/  FFMA.FTZ R153, R2, R153, -R21 ;  /* 0x0000009902997223 */ /* 0x000fc20000010815 */
[----:B------:R-:W-:Y:S01]  /*14c70*/  ISETP.GT.AND P0, PT, R3, 0x80, PT ;  /* 0x000000800300780c */ /* 0x000fe20003f04270 */
        /* <DEDUP_REMOVED lines=8> */
[----:B------:R-:W-:-:S01]  /*14d00*/  FFMA.FTZ R164, R2, R164, -R21 ;  /* 0x000000a402a47223 */ /* 0x000fc20000010815 */
[----:B------:R-:W-:Y:S01]  /*14d10*/  LOP3.LUT P0, RZ, R20, 0x800, RZ, 0xc0, !PT ;  /* 0x0000080014ff7812 */ /* 0x000fe2000780c0ff */
[----:B------:R-:W-:-:S01]  /*14d20*/  FFMA.FTZ R165, R2, R165, -R21 ;  /* 0x000000a502a57223 */ /* 0x000fc20000010815 */
[----:B------:R-:W-:Y:S01]  /*14d30*/  FMNMX.FTZ R3, R158, R3, !PT ;  /* 0x000000039e037209 */ /* 0x000fe20007810000 */
[----:B------:R-:W-:-:S01]  /*14d40*/  FFMA.FTZ R136, R2, R136, -R21 ;  /* 0x0000008802887223 */ /* 0x000fc20000010815 */
[----:B------:R-:W-:Y:S01]  /*14d50*/  FSEL R91, R91, -INF , P0 ;  /* 0xff8000005b5b7808 */ /* 0x000fe20000000000 */
        /* <DEDUP_REMOVED lines=31> */
[C-C-:B------:R-:W-:Y:S01]  /*14f50*/  FFMA.FTZ R105, R2.reuse, R105, -R21.reuse ;  /* 0x0000006902697223 */ /* 0x140fe20000010815 */
        /* <DEDUP_REMOVED lines=19> */
[----:B---3--:R-:W-:Y:S01]  /*15090*/  R2UR UR4, R169 ;  /* 0x00000000a90472ca */ /* 0x008fe200000e0000 */
[----:B------:R-:W-:Y:S01]  /*150a0*/  MUFU.EX2 R152, R152 ;  /* 0x0000009800987308 */ /* 0x000fe20000000800 */
[----:B------:R-:W-:-:S04]  /*150b0*/  FMNMX.FTZ R3, R122, R3, !PT ;  /* 0x000000037a037209 */ /* 0x000fc80007810000 */
[----:B------:R-:W-:-:S03]  /*150c0*/  FMNMX.FTZ R3, R123, R3, !PT ;  /* 0x000000037b037209 */ /* 0x000fc60007810000 */
[----:B------:R-:W0:Y:S01]  /*150d0*/  MUFU.EX2 R15, R15 ;  /* 0x0000000f000f7308 */ /* 0x000e220000000800 */
[----:B------:R-:W-:-:S03]  /*150e0*/  FMNMX.FTZ R3, R126, R3, !PT ;  /* 0x000000037e037209 */ /* 0x000fc60007810000 */
[----:B------:R-:W-:Y:S01]  /*150f0*/  IMAD.U32 R168, RZ, RZ, UR4 ;  /* 0x00000004ffa87e24 */ /* 0x000fe2000f8e00ff */
[----:B------:R-:W-:-:S03]  /*15100*/  FMNMX.FTZ R3, R127, R3, !PT ;  /* 0x000000037f037209 */ /* 0x000fc60007810000 */
[----:B------:R-:W1:Y:S01]  /*15110*/  MUFU.EX2 R153, R153 ;  /* 0x0000009900997308 */ /* 0x000e620000000800 */
[----:B------:R-:W-:-:S04]  /*15120*/  FMNMX.FTZ R3, R130, R3, !PT ;  /* 0x0000000382037209 */ /* 0x000fc80007810000 */
[----:B------:R-:W-:-:S03]  /*15130*/  FMNMX.FTZ R3, R131, R3, !PT ;  /* 0x0000000383037209 */ /* 0x000fc60007810000 */
[----:B------:R-:W-:Y:S01]  /*15140*/  MUFU.EX2 R156, R156 ;  /* 0x0000009c009c7308 */ /* 0x000fe20000000800 */
[----:B------:R-:W-:Y:S01]  /*15150*/  FMNMX.FTZ R3, R134, R3, !PT ;  /* 0x0000000386037209 */ /* 0x000fe20007810000 */
[----:B0-----:R-:W-:-:S03]  /*15160*/  FFMA.FTZ R12, R15, R12, R152 ;  /* 0x0000000c0f0c7223 */ /* 0x001fc60000010098 */
[----:B------:R-:W-:-:S03]  /*15170*/  FMNMX.FTZ R3, R135, R3, !PT ;  /* 0x0000000387037209 */ /* 0x000fc60007810000 */
[----:B------:R-:W-:Y:S01]  /*15180*/  MUFU.EX2 R157, R157 ;  /* 0x0000009d009d7308 */ /* 0x000fe20000000800 */
[----:B------:R-:W-:Y:S01]  /*15190*/  FMNMX.FTZ R3, R106, R3, !PT ;  /* 0x000000036a037209 */ /* 0x000fe20007810000 */
[----:B-1----:R-:W-:-:S03]  /*151a0*/  FADD.FTZ R12, R153, R12 ;  /* 0x0000000c990c7221 */ /* 0x002fc60000010000 */
        /* <DEDUP_REMOVED lines=23> */
[----:B------:R-:W0:Y:S06]  /*15320*/  SHFL.BFLY PT, R20, R3, 0x2, 0x1f ;  /* 0x0c401f0003147f89 */ /* 0x000e2c00000e0000 */
[----:B------:R-:W-:Y:S08]  /*15330*/  MUFU.EX2 R144, R144 ;  /* 0x0000009000907308 */ /* 0x000ff00000000800 */
[----:B------:R-:W-:Y:S08]  /*15340*/  MUFU.EX2 R145, R145 ;  /* 0x0000009100917308 */ /* 0x000ff00000000800 */
[----:B------:R-:W-:Y:S01]  /*15350*/  MUFU.EX2 R148, R148 ;  /* 0x0000009400947308 */ /* 0x000fe20000000800 */
[----:B0-----:R-:W-:-:S05]  /*15360*/  FMNMX.FTZ R3, R3, R20, !PT ;  /* 0x0000001403037209 */ /* 0x001fca0007810000 */
[----:B------:R-:W0:Y:S02]  /*15370*/  SHFL.BFLY PT, R20, R3, 0x1, 0x1f ;  /* 0x0c201f0003147f89 */ /* 0x000e2400000e0000 */
[----:B------:R-:W-:Y:S08]  /*15380*/  MUFU.EX2 R149, R149 ;  /* 0x0000009500957308 */ /* 0x000ff00000000800 */
[----:B------:R-:W-:Y:S08]  /*15390*/  MUFU.EX2 R120, R120 ;  /* 0x0000007800787308 */ /* 0x000ff00000000800 */
[----:B------:R-:W-:Y:S01]  /*153a0*/  MUFU.EX2 R121, R121 ;  /* 0x0000007900797308 */ /* 0x000fe20000000800 */
[----:B0-----:R-:W-:-:S07]  /*153b0*/  FMNMX.FTZ R3, R3, R20, !PT ;  /* 0x0000001403037209 */ /* 0x001fce0007810000 */
[----:B------:R-:W-:Y:S01]  /*153c0*/  MUFU.EX2 R124, R124 ;  /* 0x0000007c007c7308 */ /* 0x000fe20000000800 */
[----:B------:R-:W-:Y:S01]  /*153d0*/  FSETP.NEU.FTZ.AND P1, PT, R3, -INF , PT ;  /* 0xff8000000300780b */ /* 0x000fe20003f3d000 */
[----:B------:R-:W-:-:S03]  /*153e0*/  FFMA.FTZ R101, R2, R3, -8 ;  /* 0xc100000002657423 */ /* 0x000fc60000010003 */
[----:B------:R-:W-:-:S03]  /*153f0*/  FSEL R20, R3, RZ, P1 ;  /* 0x000000ff03147208 */ /* 0x000fc60000800000 */
[----:B------:R-:W-:Y:S01]  /*15400*/  MUFU.EX2 R125, R125 ;  /* 0x0000007d007d7308 */ /* 0x000fe20000000800 */
[----:B------:R-:W-:Y:S01]  /*15410*/  FSEL R101, R101, RZ, P1 ;  /* 0x000000ff65657208 */ /* 0x000fe20000800000 */
[----:B------:R-:W-:-:S04]  /*15420*/  FADD.FTZ R20, -R20, R215 ;  /* 0x000000d714147221 */ /* 0x000fc80000010100 */
        /* <DEDUP_REMOVED lines=44> */
[----:B------:R-:W-:Y:S01]  /*156f0*/  IMAD R103, R189, 0x8, R18 ;  /* 0x00000008bd677824 */ /* 0x000fe200078e0212 */
[----:B------:R-:W2:Y:S01]  /*15700*/  MUFU.EX2 R158, R158 ;  /* 0x0000009e009e7308 */ /* 0x000ea20000000800 */
[----:B0-----:R-:W-:-:S02]  /*15710*/  FFMA.FTZ R0, R20, R0, R154 ;  /* 0x0000000014007223 */ /* 0x001fc4000001009a */
[----:B------:R-:W-:-:S05]  /*15720*/  VIADD R103, R103, 0x22840 ;  /* 0x0002284067677836 */ /* 0x000fca0000000000 */
[----:B------:R-:W0:Y:S01]  /*15730*/  MUFU.EX2 R159, R159 ;  /* 0x0000009f009f7308 */ /* 0x000e220000000800 */
[----:B------:R-:W-:-:S04]  /*15740*/  PRMT R103, R168, 0x654, R103 ;  /* 0x00000654a8677816 */ /* 0x000fc80000000067 */
[----:B------:R1:W-:Y:S03]  /*15750*/  SYNCS.ARRIVE.TRANS64.RED.A1T0 RZ, [R103+URZ], RZ ;  /* 0x000000ff67ff79a7 */ /* 0x0003e6000810043f */
[----:B------:R-:W3:Y:S01]  /*15760*/  MUFU.EX2 R162, R162 ;  /* 0x000000a200a27308 */ /* 0x000ee20000000800 */
[----:B-1----:R-:W-:-:S01]  /*15770*/  FADD.FTZ R103, R155, R0 ;  /* 0x000000009b677221 */ /* 0x002fc20000010000 */
[----:B------:R-:W-:-:S06]  /*15780*/  FADD.FTZ R0, R156, R12 ;  /* 0x0000000c9c007221 */ /* 0x000fcc0000010000 */
[----:B------:R-:W1:Y:S01]  /*15790*/  MUFU.EX2 R163, R163 ;  /* 0x000000a300a37308 */ /* 0x000e620000000800 */
[----:B--2---:R-:W-:-:S01]  /*157a0*/  FADD.FTZ R12, R158, R103 ;  /* 0x000000679e0c7221 */ /* 0x004fc20000010000 */
[----:B------:R-:W-:-:S03]  /*157b0*/  FADD.FTZ R0, R157, R0 ;  /* 0x000000009d007221 */ /* 0x000fc60000010000 */
[----:B0-----:R-:W-:Y:S01]  /*157c0*/  FADD.FTZ R12, R159, R12 ;  /* 0x0000000c9f0c7221 */ /* 0x001fe20000010000 */
[----:B------:R-:W-:-:S02]  /*157d0*/  FADD.FTZ R0, R160, R0 ;  /* 0x00000000a0007221 */ /* 0x000fc40000010000 */
[----:B------:R-:W0:Y:S01]  /*157e0*/  MUFU.EX2 R166, R166 ;  /* 0x000000a600a67308 */ /* 0x000e220000000800 */
[----:B---3--:R-:W-:-:S01]  /*157f0*/  FADD.FTZ R12, R162, R12 ;  /* 0x0000000ca20c7221 */ /* 0x008fc20000010000 */
        /* <DEDUP_REMOVED lines=125> */
.L_x_10486:
[----:B------:R-:W-:Y:S01]  /*15fd0*/  R2UR UR4, R169 ;  /* 0x00000000a90472ca */ /* 0x000fe200000e0000 */
[----:B------:R-:W-:Y:S01]  /*15fe0*/  IMAD R103, R218, 0x8, R18 ;  /* 0x00000008da677824 */ /* 0x000fe200078e0212 */
[----:B------:R-:W-:Y:S01]  /*15ff0*/  ISETP.GT.AND P1, PT, R217, R214, PT ;  /* 0x000000d6d900720c */ /* 0x000fe20003f24270 */
[-C--:B------:R-:W-:Y:S01]  /*16000*/  FMUL.FTZ R24, R24, R15.reuse ;  /* 0x0000000f18187220 */ /* 0x080fe20000410000 */
        /* <DEDUP_REMOVED lines=9> */
[----:B------:R-:W-:Y:S01]  /*160a0*/  IMAD.U32 R168, RZ, RZ, UR4 ;  /* 0x00000004ffa87e24 */ /* 0x000fe2000f8e00ff */
[----:B------:R-:W-:Y:S01]  /*160b0*/  F2FP.SATFINITE.E4M3.F32.PACK_AB_MERGE_C R142, R143, R142, RZ ;  /* 0x0000008e8f8e723e */ /* 0x000fe200048070ff */
[-C--:B------:R-:W-:Y:S01]  /*160c0*/  FMUL.FTZ R32, R32, R15.reuse ;  /* 0x0000000f20207220 */ /* 0x080fe20000410000 */
[----:B------:R-:W-:Y:S01]  /*160d0*/  F2FP.SATFINITE.E4M3.F32.PACK_AB_MERGE_C R148, R149, R148, RZ ;  /* 0x000000949594723e */ /* 0x000fe200048070ff */
[-C--:B------:R-:W-:Y:S01]  /*160e0*/  FMUL.FTZ R33, R33, R15.reuse ;  /* 0x0000000f21217220 */ /* 0x080fe20000410000 */
[----:B------:R-:W-:Y:S01]  /*160f0*/  PRMT R103, R168, 0x654, R103 ;  /* 0x00000654a8677816 */ /* 0x000fe20000000067 */
[-C--:B------:R-:W-:Y:S01]  /*16100*/  FMUL.FTZ R36, R36, R15.reuse ;  /* 0x0000000f24247220 */ /* 0x080fe20000410000 */
[----:B------:R-:W-:Y:S01]  /*16110*/  F2FP.SATFINITE.E4M3.F32.PACK_AB_MERGE_C R150, R151, R150, RZ ;  /* 0x000000969796723e */ /* 0x000fe200048070ff */
[-C--:B------:R-:W-:Y:S01]  /*16120*/  FMUL.FTZ R37, R37, R15.reuse ;  /* 0x0000000f25257220 */ /* 0x080fe20000410000 */
[----:B------:R-:W-:Y:S01]  /*16130*/  F2FP.SATFINITE.E4M3.F32.PACK_AB_MERGE_C R124, R125, R124, RZ ;  /* 0x0000007c7d7c723e */ /* 0x000fe200048070ff */
        /* <DEDUP_REMOVED lines=94> */
.L_x_10475:
[----:B------:R-:W-:-:S13]  /*16720*/  ISETP.GE.AND P1, PT, R217, R204, PT ;  /* 0x000000ccd900720c */ /* 0x000fda0003f26270 */
[----:B------:R-:W-:Y:S05]  /*16730*/  @!P1 BRA `(.L_x_10488) ;  /* 0x0000002c00789947 */ /* 0x000fea0003800000 */
[----:B------:R-:W-:Y:S01]  /*16740*/  MOV R198, R3 ;  /* 0x0000000300c67202 */ /* 0x000fe20000000f00 */
[----:B------:R-:W-:Y:S02]  /*16750*/  IMAD.MOV.U32 R199, RZ, RZ, R14 ;  /* 0x000000ffffc77224 */ /* 0x000fe400078e000e */
[----:B------:R-:W-:Y:S02]  /*16760*/  IMAD.MOV.U32 R215, RZ, RZ, R194 ;  /* 0x000000ffffd77224 */ /* 0x000fe400078e00c2 */
[----:B------:R-:W-:-:S07]  /*16770*/  IMAD.MOV.U32 R214, RZ, RZ, R189 ;  /* 0x000000ffffd67224 */ /* 0x000fce00078e00bd */
.L_x_10500:
        /* <DEDUP_REMOVED lines=10> */
.L_x_10490:
[----:B------:R-:W-:Y:S01]  /*16820*/  IMAD R3, R189, 0x8, R18 ;  /* 0x00000008bd037824 */ /* 0x000fe200078e0212 */
[----:B------:R-:W-:-:S04]  /*16830*/  SHF.L.U32 R14, R194, 0x1f, RZ ;  /* 0x0000001fc20e7819 */ /* 0x000fc800000006ff */
[----:B------:R0:W1:Y:S01]  /*16840*/  SYNCS.PHASECHK.TRANS64.TRYWAIT P1, [R3+URZ+0x22830], R14 ;  /* 0x0228300e030075a7 */ /* 0x000062000802017f */
[----:B------:R-:W-:Y:S05]  /*16850*/  @!P0 BRA `(.L_x_10491) ;  /* 0x0000000000048947 */ /* 0x000fea0003800000 */
[----:B------:R-:W-:Y:S01]  /*16860*/  BPT.TRAP 0x1 ;  /* 0x000000040000795c */ /* 0x000fe20000300000 */
.L_x_10491:
[----:B------:R-:W-:Y:S04]  /*16870*/  BSSY B0, `(.L_x_10489) ;  /* 0x0000004000007945 */ /* 0x000fe80003800000 */
[----:B-1----:R-:W-:Y:S05]  /*16880*/  @P1 BRA `(.L_x_10492) ;  /* 0x0000000000081947 */ /* 0x002fea0003800000 */
[----:B------:R-:W1:Y:S02]  /*16890*/  SYNCS.PHASECHK.TRANS64.TRYWAIT P1, [R3+URZ+0x22830], R14 ;  /* 0x0228300e030075a7 */ /* 0x000e64000802017f */
[----:B-1----:R-:W-:Y:S05]  /*168a0*/  @!P1 BRA `(.L_x_10493) ;  /* 0x0000012000889947 */ /* 0x002fea0003800000 */
.L_x_10492:
[----:B------:R-:W-:Y:S05]  /*168b0*/  BSYNC B0 ;  /* 0x0000000000007941 */ /* 0x000fea0003800000 */
.L_x_10489:
[----:B01----:R-:W0:Y:S01]  /*168c0*/  S2R R3, SR_TID.X ;  /* 0x0000000000037919 */ /* 0x003e220000002100 */
[----:B------:R-:W-:Y:S05]  /*168d0*/  WARPSYNC.ALL ;  /* 0x0000000000007948 */ /* 0x000fea0003800000 */
[----:B------:R-:W-:Y:S01]  /*168e0*/  IMAD R20, R189, 0x500, R13 ;  /* 0x00000500bd147824 */ /* 0x000fe200078e020d */
[----:B------:R-:W-:Y:S01]  /*168f0*/  R2UR UR28, R8 ;  /* 0x00000000081c72ca */ /* 0x000fe200000e0000 */
[----:B------:R-:W-:Y:S01]  /*16900*/  IMAD.MOV.U32 R21, RZ, RZ, 0x40000040 ;  /* 0x40000040ff157424 */ /* 0x000fe200078e00ff */
[----:B------:R-:W-:Y:S01]  /*16910*/  R2UR UR29, R9 ;  /* 0x00000000091d72ca */ /* 0x000fe200000e0000 */
[C---:B------:R-:W-:Y:S01]  /*16920*/  VIADD R88, R20.reuse, 0x100 ;  /* 0x0000010014587836 */ /* 0x040fe20000000000 */
[C---:B------:R-:W-:Y:S01]  /*16930*/  R2UR UR30, R20.reuse ;  /* 0x00000000141e72ca */ /* 0x040fe200000e0000 */
        /* <DEDUP_REMOVED lines=16> */
[----:B------:R-:W-:Y:S01]  /*16a40*/  IMAD.MOV.U32 R21, RZ, RZ, 0x40000040 ;  /* 0x40000040ff157424 */ /* 0x000fe200078e00ff */
[----:B------:R-:W-:-:S02]  /*16a50*/  R2UR UR37, R9 ;  /* 0x00000000092572ca */ /* 0x000fc400000e0000 */
[----:B------:R-:W-:Y:S01]  /*16a60*/  R2UR UR8, R88 ;  /* 0x00000000580872ca */ /* 0x000fe200000e0000 */
[----:B------:R-:W-:Y:S01]  /*16a70*/  VIADD R88, R20, 0x202 ;  /* 0x0000020214587836 */ /* 0x000fe20000000000 */
[----:B0-----:R-:W-:Y:S02]  /*16a80*/  SHF.R.U32.HI R3, RZ, 0x7, R3 ;  /* 0x00000007ff037819 */ /* 0x001fe40000011603 */
[----:B------:R-:W-:Y:S02]  /*16a90*/  R2UR UR51, R89 ;  /* 0x00000000593372ca */ /* 0x000fe400000e0000 */
[----:B------:R-:W-:Y:S01]  /*16aa0*/  R2UR UR50, R88 ;  /* 0x00000000583272ca */ /* 0x000fe200000e0000 */
[----:B------:R-:W-:Y:S01]  /*16ab0*/  VIADD R3, R3, 0x8 ;  /* 0x0000000803037836 */ /* 0x000fe20000000000 */
[----:B------:R-:W-:Y:S01]  /*16ac0*/  R2UR UR6, R90 ;  /* 0x000000005a0672ca */ /* 0x000fe200000e0000 */
[C---:B------:R-:W-:Y:S01]  /*16ad0*/  VIADD R90, R20.reuse, 0x102 ;  /* 0x00000102145a7836 */ /* 0x040fe20000000000 */
[----:B------:R-:W-:Y:S01]  /*16ae0*/  R2UR UR7, R91 ;  /* 0x000000005b0772ca */ /* 0x000fe200000e0000 */
[----:B------:R-:W-:Y:S01]  /*16af0*/  VIADD R88, R20, 0x402 ;  /* 0x0000040214587836 */ /* 0x000fe20000000000 */
[----:B------:R0:W-:Y:S01]  /*16b00*/  BAR.SYNC.DEFER_BLOCKING R3, 0x100 ;  /* 0x000400030000751d */ /* 0x0001e20000010000 */
[----:B------:R-:W-:-:S02]  /*16b10*/  R2UR UR48, R8 ;  /* 0x00000000083072ca */ /* 0x000fc400000e0000 */
        /* <DEDUP_REMOVED lines=9> */
[----:B------:R-:W-:-:S02]  /*16bb0*/  R2UR UR9, R89 ;  /* 0x00000000590972ca */ /* 0x000fc400000e0000 */
[C---:B------:R-:W-:Y:S02]  /*16bc0*/  R2UR UR59, R89.reuse ;  /* 0x00000000593b72ca */ /* 0x040fe400000e0000 */
[----:B------:R-:W-:Y:S01]  /*16bd0*/  R2UR UR14, R88 ;  /* 0x00000000580e72ca */ /* 0x000fe200000e0000 */
[----:B------:R-:W-:Y:S01]  /*16be0*/  VIADD R88, R20, 0x404 ;  /* 0x0000040414587836 */ /* 0x000fe20000000000 */
[----:B------:R-:W-:Y:S01]  /*16bf0*/  R2UR UR6, R92 ;  /* 0x000000005c0672ca */ /* 0x000fe200000e0000 */
[----:B------:R-:W-:Y:S01]  /*16c00*/  VIADD R92, R20, 0x6 ;  /* 0x00000006145c7836 */ /* 0x000fe20000000000 */
[----:B------:R-:W-:Y:S01]  /*16c10*/  WARPGROUP.ARRIVE ;  /* 0x00000000000079c5 */ /* 0x000fe20000000000 */
[C---:B------:R-:W-:Y:S02]  /*16c20*/  R2UR UR15, R89.reuse ;  /* 0x00000000590f72ca */ /* 0x040fe400000e0000 */
[----:B------:R-:W-:Y:S01]  /*16c30*/  R2UR UR22, R88 ;  /* 0x00000000581672ca */ /* 0x000fe200000e0000 */
[----:B------:R-:W-:Y:S01]  /*16c40*/  VIADD R88, R20, 0x206 ;  /* 0x0000020614587836 */ /* 0x000fe20000000000 */
[----:B------:R-:W-:Y:S01]  /*16c50*/  R2UR UR23, R89 ;  /* 0x00000000591772ca */ /* 0x000fe200000e0000 */
[----:B------:R-:W-:Y:S01]  /*16c60*/  QGMMA.64x32x32.F32.E4M3.E4M3 R152, gdesc[UR28], RZ, !UPT, gsb0 ;  /* 0x006000001c9879f3 */ /* 0x000fe2000c0008ff */
[----:B------:R-:W-:Y:S01]  /*16c70*/  R2UR UR44, R8 ;  /* 0x00000000082c72ca */ /* 0x000fe200000e0000 */
[----:B------:R-:W-:Y:S01]  /*16c80*/  IMAD.MOV.U32 R89, RZ, RZ, 0x40000040 ;  /* 0x40000040ff597424 */ /* 0x000fe200078e00ff */
[----:B------:R-:W-:-:S02]  /*16c90*/  R2UR UR45, R9 ;  /* 0x00000000092d72ca */ /* 0x000fc400000e0000 */
[C---:B------:R-:W-:Y:S02]  /*16ca0*/  R2UR UR7, R93.reuse ;  /* 0x000000005d0772ca */ /* 0x040fe400000e0000 */
[----:B------:R-:W-:Y:S02]  /*16cb0*/  R2UR UR26, R92 ;  /* 0x000000005c1a72ca */ /* 0x000fe400000e0000 */
[----:B------:R-:W-:Y:S02]  /*16cc0*/  R2UR UR27, R93 ;  /* 0x000000005d1b72ca */ /* 0x000fe400000e0000 */
[----:B0-----:R-:W-:Y:S01]  /*16cd0*/  MOV R3, UR47 ;  /* 0x0000002f00037c02 */ /* 0x001fe20008000f00 */
[----:B------:R-:W-:Y:S01]  /*16ce0*/  UMOV UR47, UR9 ;  /* 0x00000009002f7c82 */ /* 0x000fe20008000000 */
[----:B------:R-:W-:Y:S01]  /*16cf0*/  MOV R216, UR46 ;  /* 0x0000002e00d87c02 */ /* 0x000fe20008000f00 */
[----:B------:R-:W-:Y:S01]  /*16d00*/  UMOV UR46, UR8 ;  /* 0x00000008002e7c82 */ /* 0x000fe20008000000 */
[----:B------:R-:W-:-:S02]  /*16d10*/  IADD3 R14, R20, 0x2, RZ ;  /* 0x00000002140e7810 */ /* 0x000fc40007ffe0ff */
[C---:B------:R-:W-:Y:S02]  /*16d20*/  R2UR UR5, R15.reuse ;  /* 0x000000000f0572ca */ /* 0x040fe400000e0000 */
[----:B------:R-:W-:Y:S01]  /*16d30*/  R2UR UR4, R14 ;  /* 0x000000000e0472ca */ /* 0x000fe200000e0000 */
[----:B------:R-:W-:Y:S01]  /*16d40*/  VIADD R14, R20, 0x302 ;  /* 0x00000302140e7836 */ /* 0x000fe20000000000 */
[----:B------:R-:W-:Y:S02]  /*16d50*/  MOV R218, UR7 ;  /* 0x0000000700da7c02 */ /* 0x000fe40008000f00 */
[----:B------:R-:W-:Y:S02]  /*16d60*/  MOV R221, UR6 ;  /* 0x0000000600dd7c02 */ /* 0x000fe40008000f00 */
[----:B------:R-:W-:Y:S01]  /*16d70*/  R2UR UR54, R14 ;  /* 0x000000000e3672ca */ /* 0x000fe200000e0000 */
[----:B------:R-:W-:Y:S01]  /*16d80*/  VIADD R14, R20, 0x104 ;  /* 0x00000104140e7836 */ /* 0x000fe20000000000 */
[----:B------:R-:W-:-:S02]  /*16d90*/  R2UR UR55, R15 ;  /* 0x000000000f3772ca */ /* 0x000fc400000e0000 */
[C---:B------:R-:W-:Y:S01]  /*16da0*/  R2UR UR52, R10.reuse ;  /* 0x000000000a3472ca */ /* 0x040fe200000e0000 */
[----:B------:R-:W-:Y:S01]  /*16db0*/  UMOV UR7, UR5 ;  /* 0x0000000500077c82 */ /* 0x000fe20008000000 */
[C---:B------:R-:W-:Y:S01]  /*16dc0*/  R2UR UR5, R11.reuse ;  /* 0x000000000b0572ca */ /* 0x040fe200000e0000 */
[----:B------:R-:W-:Y:S01]  /*16dd0*/  UMOV UR6, UR4 ;  /* 0x0000000400067c82 */ /* 0x000fe20008000000 */
[C---:B------:R-:W-:Y:S02]  /*16de0*/  R2UR UR4, R10.reuse ;  /* 0x000000000a0472ca */ /* 0x040fe400000e0000 */
[C---:B------:R-:W-:Y:S02]  /*16df0*/  R2UR UR53, R11.reuse ;  /* 0x000000000b3572ca */ /* 0x040fe400000e0000 */
[----:B------:R-:W-:Y:S02]  /*16e00*/  R2UR UR56, R10 ;  /* 0x000000000a3872ca */ /* 0x000fe400000e0000 */
[----:B------:R-:W-:-:S02]  /*16e10*/  R2UR UR57, R11 ;  /* 0x000000000b3972ca */ /* 0x000fc400000e0000 */
[----:B------:R-:W-:Y:S01]  /*16e20*/  R2UR UR10, R14 ;  /* 0x000000000e0a72ca */ /* 0x000fe200000e0000 */
[----:B------:R-:W-:Y:S01]  /*16e30*/  VIADD R14, R20, 0x304 ;  /* 0x00000304140e7836 */ /* 0x000fe20000000000 */
[----:B------:R-:W-:Y:S02]  /*16e40*/  R2UR UR11, R15 ;  /* 0x000000000f0b72ca */ /* 0x000fe400000e0000 */
        /* <DEDUP_REMOVED lines=23> */
[C---:B------:R-:W-:Y:S02]  /*16fc0*/  R2UR UR29, R5.reuse ;  /* 0x00000000051d72ca */ /* 0x040fe400000e0000 */
[----:B------:R-:W-:Y:S02]  /*16fd0*/  R2UR UR32, R4 ;  /* 0x00000000042072ca */ /* 0x000fe400000e0000 */
[----:B------:R-:W-:Y:S02]  /*16fe0*/  R2UR UR33, R5 ;  /* 0x00000000052172ca */ /* 0x000fe400000e0000 */
[----:B------:R-:W-:Y:S02]  /*16ff0*/  IADD3 R20, R20, 0x406, RZ ;  /* 0x0000040614147810 */ /* 0x000fe40007ffe0ff */
[----:B------:R-:W-:Y:S02]  /*17000*/  R2UR UR43, R21 ;  /* 0x00000000152b72ca */ /* 0x000fe400000e0000 */
[----:B------:R-:W-:-:S02]  /*17010*/  R2UR UR42, R20 ;  /* 0x00000000142a72ca */ /* 0x000fc400000e0000 */
        /* <DEDUP_REMOVED lines=76> */
.L_x_10495:
[----:B------:R-:W-:Y:S01]  /*174e0*/  SHF.L.U32 R3, R215, 0x1f, RZ ;  /* 0x0000001fd7037819 */ /* 0x000fe200000006ff */
[----:B------:R-:W-:-:S04]  /*174f0*/  IMAD R14, R214, 0x8, R18 ;  /* 0x00000008d60e7824 */ /* 0x000fc800078e0212 */
[----:B------:R0:W1:Y:S01]  /*17500*/  SYNCS.PHASECHK.TRANS64.TRYWAIT P1, [R14+URZ+0x22850], R3 ;  /* 0x022850030e0075a7 */ /* 0x000062000802017f */
[----:B------:R-:W-:Y:S05]  /*17510*/  @!P0 BRA `(.L_x_10496) ;  /* 0x0000000000048947 */ /* 0x000fea0003800000 */
[----:B------:R-:W-:Y:S01]  /*17520*/  BPT.TRAP 0x1 ;  /* 0x000000040000795c */ /* 0x000fe20000300000 */
.L_x_10496:
[----:B-1----:R-:W-:Y:S05]  /*17530*/  @P1 BRA `(.L_x_10494) ;  /* 0x0000000000081947 */ /* 0x002fea0003800000 */
[----:B------:R-:W1:Y:S02]  /*17540*/  SYNCS.PHASECHK.TRANS64.TRYWAIT P1, [R14+URZ+0x22850], R3 ;  /* 0x022850030e0075a7 */ /* 0x000e64000802017f */
[----:B-1----:R-:W-:Y:S05]  /*17550*/  @!P1 BRA `(.L_x_10497) ;  /* 0x0000011400709947 */ /* 0x002fea0003800000 */
.L_x_10494:
        /* <DEDUP_REMOVED lines=46> */
.L_x_10498:
[----:B------:R-:W2:Y:S01]  /*17840*/  LDL R168, [R1+0x4] ;  /* 0x0000040001a87983 */ /* 0x000ea20000100800 */
[----:B0-----:R-:W-:-:S05]  /*17850*/  LEA R3, R189, R18, 0x3 ;  /* 0x00000012bd037211 */ /* 0x001fca00078e18ff */
[----:B------:R-:W-:Y:S01]  /*17860*/  VIADD R3, R3, 0x22840 ;  /* 0x0002284003037836 */ /* 0x000fe20000000000 */
[----:B--2---:R-:W-:-:S13]  /*17870*/  R2UR UR4, R168 ;  /* 0x00000000a80472ca */ /* 0x004fda00000e0000 */
[----:B------:R-:W-:-:S05]  /*17880*/  IMAD.U32 R14, RZ, RZ, UR4 ;  /* 0x00000004ff0e7e24 */ /* 0x000fca000f8e00ff */
        /* <DEDUP_REMOVED lines=134> */
[----:B------:R-:W-:Y:S01]  /*180f0*/  FADD.FTZ R21, -R3, R198 ;  /* 0x000000c603157221 */ /* 0x000fe20000010100 */
[----:B------:R-:W-:-:S01]  /*18100*/  FFMA.FTZ R101, R2, R3, -8 ;  /* 0xc100000002657423 */ /* 0x000fc20000010003 */
[----:B------:R-:W0:Y:S02]  /*18110*/  MUFU.EX2 R152, R152 ;  /* 0x0000009800987308 */ /* 0x000e240000000800 */
[C---:B------:R-:W-:Y:S01]  /*18120*/  FMUL.FTZ R21, R2.reuse, R21 ;  /* 0x0000001502157220 */ /* 0x040fe20000410000 */
        /* <DEDUP_REMOVED lines=30> */
[----:B-1----:R-:W-:-:S01]  /*18310*/  FFMA.FTZ R0, R21, R0, R154 ;  /* 0x0000000015007223 */ /* 0x002fc2000001009a */
        /* <DEDUP_REMOVED lines=16> */
[----:B------:R-:W-:Y:S01]  /*18420*/  FFMA.FTZ R101, R2, R103, -R101 ;  /* 0x0000006702657223 */ /* 0x000fe20000010865 */
[----:B0-----:R-:W-:-:S01]  /*18430*/  FADD.FTZ R12, R153, R12 ;  /* 0x0000000c990c7221 */ /* 0x001fc20000010000 */
[----:B--2---:R-:W-:-:S04]  /*18440*/  FADD.FTZ R103, R155, R0 ;  /* 0x000000009b677221 */ /* 0x004fc80000010000 */
[----:B------:R-:W0:Y:S01]  /*18450*/  MUFU.EX2 R157, R157 ;  /* 0x0000009d009d7308 */ /* 0x000e220000000800 */
[----:B-1----:R-:W-:-:S07]  /*18460*/  FADD.FTZ R0, R156, R12 ;  /* 0x0000000c9c007221 */ /* 0x002fce0000010000 */
        /* <DEDUP_REMOVED lines=150> */
.L_x_10499:
[----:B------:R-:W-:Y:S01]  /*18dd0*/  R2UR UR4, R168 ;  /* 0x00000000a80472ca */ /* 0x000fe200000e0000 */
[----:B------:R-:W-:Y:S01]  /*18de0*/  IMAD R103, R214, 0x8, R18 ;  /* 0x00000008d6677824 */ /* 0x000fe200078e0212 */
[----:B------:R-:W-:Y:S01]  /*18df0*/  ISETP.GT.AND P1, PT, R217, R204, PT ;  /* 0x000000ccd900720c */ /* 0x000fe20003f24270 */
[----:B------:R-:W-:Y:S01]  /*18e00*/  FMUL.FTZ R24, R24, R20 ;  /* 0x0000001418187220 */ /* 0x000fe20000410000 */
        /* <DEDUP_REMOVED lines=9> */
[----:B------:R-:W-:Y:S01]  /*18ea0*/  IMAD.U32 R168, RZ, RZ, UR4 ;  /* 0x00000004ffa87e24 */ /* 0x000fe2000f8e00ff */
[----:B------:R-:W-:Y:S01]  /*18eb0*/  F2FP.SATFINITE.E4M3.F32.PACK_AB_MERGE_C R142, R143, R142, RZ ;  /* 0x0000008e8f8e723e */ /* 0x000fe200048070ff */
[----:B------:R-:W-:Y:S01]  /*18ec0*/  FMUL.FTZ R32, R32, R20 ;  /* 0x0000001420207220 */ /* 0x000fe20000410000 */
        /* <DEDUP_REMOVED lines=101> */
.L_x_10488:
[----:B------:R-:W-:Y:S05]  /*19520*/  WARPSYNC.ALL ;  /* 0x0000000000007948 */ /* 0x000fea0003800000 */
[----:B------:R-:W-:Y:S06]  /*19530*/  BAR.ARV 0x8, 0x180 ;  /* 0x0206000000007b1d */ /* 0x000fec0000002000 */
[----:B------:R-:W-:Y:S05]  /*19540*/  @!P0 BRA `(.L_x_10501) ;  /* 0x0000000000048947 */ /* 0x000fea0003800000 */
[----:B------:R-:W-:Y:S01]  /*19550*/  BPT.TRAP 0x1 ;  /* 0x000000040000795c */ /* 0x000fe20000300000 */
.L_x_10501:
[----:B------:R-:W-:Y:S01]  /*19560*/  IMAD R15, R189, 0x8, R18 ;  /* 0x00000008bd0f7824 */ /* 0x000fe200078e0212 */
[----:B------:R-:W-:-:S04]  /*19570*/  SHF.L.U32 R4, R194, 0x1f, RZ ;  /* 0x0000001fc2047819 */ /* 0x000fc800000006ff */
[----:B------:R0:W1:Y:S01]  /*19580*/  SYNCS.PHASECHK.TRANS64.TRYWAIT P1, [R15+URZ+0x22850], R4 ;  /* 0x022850040f0075a7 */ /* 0x000062000802017f */
[----:B------:R-:W-:Y:S05]  /*19590*/  @!P0 BRA `(.L_x_10502) ;  /* 0x0000000000048947 */ /* 0x000fea0003800000 */
[----:B------:R-:W-:Y:S01]  /*195a0*/  BPT.TRAP 0x1 ;  /* 0x000000040000795c */ /* 0x000fe20000300000 */
.L_x_10502:
[----:B------:R-:W-:-:S05]  /*195b0*/  VIADD R18, R18, 0x400 ;  /* 0x0000040012127836 */ /* 0x000fca0000000000 */
[----:B------:R-:W-:-:S04]  /*195c0*/  SHF.R.U32.HI R18, RZ, 0x4, R18 ;  /* 0x00000004ff127819 */ /* 0x000fc80000011612 */
[----:B------:R-:W-:-:S04]  /*195d0*/  LOP3.LUT R18, R18, 0x3fff, RZ, 0xc0, !PT ;  /* 0x00003fff12127812 */ /* 0x000fc800078ec0ff */
[----:B------:R-:W-:Y:S01]  /*195e0*/  LOP3.LUT R18, R18, 0x10000, RZ, 0xfc, !PT ;  /* 0x0001000012127812 */ /* 0x000fe200078efcff */
[----:B-1----:R-:W-:Y:S06]  /*195f0*/  @P1 BRA `(.L_x_10503) ;  /* 0x0000000000081947 */ /* 0x002fec0003800000 */
[----:B------:R-:W1:Y:S02]  /*19600*/  SYNCS.PHASECHK.TRANS64.TRYWAIT P1, [R15+URZ+0x22850], R4 ;  /* 0x022850040f0075a7 */ /* 0x000e64000802017f */
[----:B-1----:R-:W-:Y:S05]  /*19610*/  @!P1 BRA `(.L_x_10504) ;  /* 0x000000f400549947 */ /* 0x002fea0003800000 */
.L_x_10503:
[----:B01----:R-:W-:Y:S01]  /*19620*/  IMAD R4, R189, 0x500, R18 ;  /* 0x00000500bd047824 */ /* 0x003fe200078e0212 */
[----:B------:R-:W-:Y:S05]  /*19630*/  WARPSYNC.ALL ;  /* 0x0000000000007948 */ /* 0x000fea0003800000 */
[----:B------:R-:W-:Y:S01]  /*19640*/  IMAD.MOV.U32 R5, RZ, RZ, -0x3ffffff0 ;  /* 0xc0000010ff057424 */ /* 0x000fe200078e00ff */
[C---:B------:R-:W-:Y:S01]  /*19650*/  R2UR UR6, R4.reuse ;  /* 0x00000000040672ca */ /* 0x040fe200000e0000 */
[----:B------:R-:W-:Y:S01]  /*19660*/  WARPGROUP.ARRIVE ;  /* 0x00000000000079c5 */ /* 0x000fe20000000000 */
[C---:B------:R-:W-:Y:S01]  /*19670*/  VIADD R6, R4.reuse, 0x100 ;  /* 0x0000010004067836 */ /* 0x040fe20000000000 */
[----:B------:R-:W-:Y:S01]  /*19680*/  MOV R7, 0xc0000010 ;  /* 0xc000001000077802 */ /* 0x000fe20000000f00 */
[----:B------:R-:W-:Y:S01]  /*19690*/  ULDC.64 UR4, c[0x0][0x9a0] ;  /* 0x0002680000047ab9 */ /* 0x000fe20000000a00 */
[----:B------:R-:W-:Y:S01]  /*196a0*/  R2UR UR7, R5 ;  /* 0x00000000050772ca */ /* 0x000fe200000e0000 */
[----:B------:R-:W-:Y:S01]  /*196b0*/  VIADD R10, R4, 0x200 ;  /* 0x00000200040a7836 */ /* 0x000fe20000000000 */
[----:B------:R-:W-:Y:S01]  /*196c0*/  ISETP.NE.U32.AND P1, PT, RZ, UR4, PT ;  /* 0x00000004ff007c0c */ /* 0x000fe2000bf25070 */
[----:B------:R-:W-:-:S02]  /*196d0*/  IMAD.MOV.U32 R11, RZ, RZ, -0x3ffffff0 ;  /* 0xc0000010ff0b7424 */ /* 0x000fc400078e00ff */
[----:B------:R-:W-:Y:S01]  /*196e0*/  IMAD.MOV.U32 R13, RZ, RZ, 0x3f800000 ;  /* 0x3f800000ff0d7424 */ /* 0x000fe200078e00ff */
[----:B------:R-:W-:-:S07]  /*196f0*/  ISETP.NE.AND.EX P1, PT, RZ, UR5, PT, P1 ;  /* 0x00000005ff007c0c */ /* 0x000fce000bf25310 */
[----:B------:R-:W-:Y:S01]  /*19700*/  QGMMA.64x128x32.F32.E4M3.E4M3 R24, R184, gdesc[UR4], R24, gsb0 ;  /* 0x01e00004b8187df3 */ /* 0x000fe20008000818 */
[----:B------:R-:W-:Y:S02]  /*19710*/  R2UR UR6, R6 ;  /* 0x00000000060672ca */ /* 0x000fe400000e0000 */
[----:B------:R-:W-:-:S03]  /*19720*/  R2UR UR7, R7 ;  /* 0x00000000070772ca */ /* 0x000fc600000e0000 */
[----:B------:R-:W0:Y:S08]  /*19730*/  @P1 LDC.64 R6, c[0x0][0x9c8] ;  /* 0x00027200ff061b82 */ /* 0x000e300000000a00 */
[----:B------:R-:W1:Y:S01]  /*19740*/  @P1 LDC.64 R8, c[0x0][0x9d0] ;  /* 0x00027400ff081b82 */ /* 0x000e620000000a00 */
[----:B0-----:R-:W-:-:S04]  /*19750*/  @P1 IMAD R5, R225, R6, RZ ;  /* 0x00000006e1051224 */ /* 0x001fc800078e02ff */
[C---:B------:R-:W-:Y:S02]  /*19760*/  @P1 IMAD R5, R210.reuse, R7, R5 ;  /* 0x00000007d2051224 */ /* 0x040fe400078e0205 */
[----:B------:R-:W-:-:S04]  /*19770*/  @P1 IMAD.WIDE.U32 R6, R210, R6, RZ ;  /* 0x00000006d2061225 */ /* 0x000fc800078e00ff */
[----:B------:R-:W-:Y:S02]  /*19780*/  @P1 IMAD.IADD R7, R7, 0x1, R5 ;  /* 0x0000000107071824 */ /* 0x000fe400078e0205 */
[----:B-1----:R-:W-:-:S04]  /*19790*/  @P1 IMAD.WIDE.U32 R6, R192, R8, R6 ;  /* 0x00000008c0061225 */ /* 0x002fc800078e0006 */
        /* <DEDUP_REMOVED lines=18> */
[----:B------:R-:W1:Y:S01]  /*198c0*/  SHFL.BFLY PT, R7, R12, 0x2, 0x1f ;  /* 0x0c401f000c077f89 */ /* 0x000e6200000e0000 */
[----:B------:R-:W-:Y:S02]  /*198d0*/  WARPGROUP.DEPBAR.LE gsb0, 0x0 ;  /* 0x00008000000079c5 */ /* 0x000fe40000010000 */
[----:B------:R-:W-:-:S06]  /*198e0*/  WARPGROUP.ARRIVE ;  /* 0x00000000000079c5 */ /* 0x000fcc0000000000 */
[----:B------:R-:W-:Y:S01]  /*198f0*/  QGMMA.64x128x32.F32.E4M3.E4M3 R24, R172, gdesc[UR4], R24, gsb0 ;  /* 0x01e00004ac187df3 */ /* 0x000fe20008000818 */
[----:B------:R-:W-:Y:S02]  /*19900*/  R2UR UR6, R4 ;  /* 0x00000000040672ca */ /* 0x000fe400000e0000 */
[----:B------:R-:W-:Y:S02]  /*19910*/  R2UR UR7, R5 ;  /* 0x00000000050772ca */ /* 0x000fe400000e0000 */
[----:B------:R-:W3:Y:S01]  /*19920*/  SHFL.BFLY PT, R5, R0, 0x2, 0x1f ;  /* 0x0c401f0000057f89 */ /* 0x000ee200000e0000 */
[----:B-1----:R-:W-:-:S05]  /*19930*/  FADD.FTZ R7, R7, R12 ;  /* 0x0000000c07077221 */ /* 0x002fca0000010000 */
[----:B------:R-:W0:Y:S01]  /*19940*/  SHFL.BFLY PT, R4, R7, 0x1, 0x1f ;  /* 0x0c201f0007047f89 */ /* 0x000e2200000e0000 */
[----:B---3--:R-:W-:-:S05]  /*19950*/  FADD.FTZ R5, R5, R0 ;  /* 0x0000000005057221 */ /* 0x008fca0000010000 */
[----:B------:R-:W1:Y:S01]  /*19960*/  SHFL.BFLY PT, R6, R5, 0x1, 0x1f ;  /* 0x0c201f0005067f89 */ /* 0x000e6200000e0000 */
[----:B0-----:R-:W-:-:S05]  /*19970*/  FADD.FTZ R8, R7, R4 ;  /* 0x0000000407087221 */ /* 0x001fca0000010000 */
[C---:B------:R-:W-:Y:S01]  /*19980*/  FSETP.NE.FTZ.AND P1, PT, R8.reuse, RZ, PT ;  /* 0x000000ff0800720b */ /* 0x040fe20003f35000 */
[----:B------:R-:W-:Y:S01]  /*19990*/  FMUL.FTZ R10, R8, 0.00390625 ;  /* 0x3b800000080a7820 */ /* 0x000fe20000410000 */
[----:B------:R-:W-:-:S04]  /*199a0*/  IMAD.MOV.U32 R0, RZ, RZ, RZ ;  /* 0x000000ffff007224 */ /* 0x000fc800078e00ff */
[----:B------:R-:W-:Y:S01]  /*199b0*/  FSETP.NE.FTZ.AND P2, PT, R10, RZ, PT ;  /* 0x000000ff0a00720b */ /* 0x000fe20003f55000 */
[----:B-1----:R-:W-:-:S04]  /*199c0*/  FADD.FTZ R9, R5, R6 ;  /* 0x0000000605097221 */ /* 0x002fc80000010000 */
[----:B------:R-:W-:Y:S02]  /*199d0*/  FMUL.FTZ R11, R9, 0.00390625 ;  /* 0x3b800000090b7820 */ /* 0x000fe40000410000 */
[----:B------:R-:W-:Y:S03]  /*199e0*/  @P1 MUFU.RCP R0, R8 ;  /* 0x0000000800001308 */ /* 0x000fe60000001000 */
[----:B------:R-:W-:Y:S01]  /*199f0*/  FSETP.NE.FTZ.AND P3, PT, R11, RZ, PT ;  /* 0x000000ff0b00720b */ /* 0x000fe20003f75000 */
[----:B------:R-:W-:Y:S02]  /*19a00*/  WARPGROUP.DEPBAR.LE gsb0, 0x0 ;  /* 0x00008000000079c5 */ /* 0x000fe40000010000 */
[----:B------:R-:W-:-:S06]  /*19a10*/  WARPGROUP.ARRIVE ;  /* 0x00000000000079c5 */ /* 0x000fcc0000000000 */
[----:B------:R-:W-:Y:S01]  /*19a20*/  QGMMA.64x128x32.F32.E4M3.E4M3 R24, R168, gdesc[UR4], R24, gsb0 ;  /* 0x01e00004a8187df3 */ /* 0x000fe20008000818 */
[----:B------:R-:W-:Y:S01]  /*19a30*/  FSETP.NE.FTZ.AND P1, PT, R9, RZ, PT ;  /* 0x000000ff0900720b */ /* 0x000fe20003f35000 */
[----:B------:R-:W-:Y:S02]  /*19a40*/  IMAD.MOV.U32 R6, RZ, RZ, RZ ;  /* 0x000000ffff067224 */ /* 0x000fe400078e00ff */
        /* <DEDUP_REMOVED lines=16> */
.L_x_10505:
[----:B------:R-:W2:Y:S04]  /*19b50*/  LDL R0, [R1+0x4] ;  /* 0x0000040001007983 */ /* 0x000ea80000100800 */
[----:B------:R-:W3:Y:S01]  /*19b60*/  LDL.LU R2, [R1+0x28] ;  /* 0x0000280001027983 */ /* 0x000ee20000300800 */
[----:B------:R-:W-:Y:S01]  /*19b70*/  IADD3 R189, R189, 0x1, RZ ;  /* 0x00000001bdbd7810 */ /* 0x000fe20007ffe0ff */
        /* <DEDUP_REMOVED lines=62> */
[----:B------:R-:W-:-:S02]  /*19f60*/  SEL R189, R189, RZ, P1 ;  /* 0x000000ffbdbd7207 */ /* 0x000fc40000800000 */
[----:B--2---:R-:W-:Y:S01]  /*19f70*/  R2UR UR4, R0 ;  /* 0x00000000000472ca */ /* 0x004fe200000e0000 */
[----:B------:R-:W-:Y:S02]  /*19f80*/  VIADD R0, R15, 0x22860 ;  /* 0x000228600f007836 */ /* 0x000fe40000000000 */
[----:B------:R-:W-:Y:S01]  /*19f90*/  FMUL.FTZ R15, R28, R3 ;  /* 0x000000031c0f7220 */ /* 0x000fe20000410000 */
[----:B------:R-:W-:-:S09]  /*19fa0*/  FMUL.FTZ R28, R63, R6 ;  /* 0x000000063f1c7220 */ /* 0x000fd20000410000 */
[----:B------:R-:W-:Y:S01]  /*19fb0*/  IMAD.U32 R5, RZ, RZ, UR4 ;  /* 0x00000004ff057e24 */ /* 0x000fe2000f8e00ff */
[----:B---3--:R-:W-:-:S04]  /*19fc0*/  R2UR UR4, R2 ;  /* 0x00000000020472ca */ /* 0x008fc800000e0000 */
[----:B------:R-:W-:Y:S01]  /*19fd0*/  PRMT R2, R5, 0x654, R0 ;  /* 0x0000065405027816 */ /* 0x000fe20000000000 */
[-C--:B------:R-:W-:Y:S01]  /*19fe0*/  FMUL.FTZ R0, R37, R3.reuse ;  /* 0x0000000325007220 */ /* 0x080fe20000410000 */
[----:B------:R-:W-:Y:S01]  /*19ff0*/  FMUL.FTZ R37, R80, R3 ;  /* 0x0000000350257220 */ /* 0x000fe20000410000 */
[----:B------:R-:W-:Y:S01]  /*1a000*/  SEL R3, RZ, 0x1, P1 ;  /* 0x00000001ff037807 */ /* 0x000fe20000800000 */
[----:B------:R0:W-:Y:S03]  /*1a010*/  SYNCS.ARRIVE.TRANS64.RED.A1T0 RZ, [R2+URZ], RZ ;  /* 0x000000ff02ff79a7 */ /* 0x0001e6000810043f */
[----:B------:R-:W-:Y:S02]  /*1a020*/  LOP3.LUT R194, R194, R3, RZ, 0x3c, !PT ;  /* 0x00000003c2c27212 */ /* 0x000fe400078e3cff */
[----:B------:R-:W-:-:S06]  /*1a030*/  UIADD3 UR4, UR4, 0x1, URZ ;  /* 0x0000000104047890 */ /* 0x000fcc000fffe03f */
[----:B0-----:R-:W-:-:S05]  /*1a040*/  IMAD.U32 R2, RZ, RZ, UR4 ;  /* 0x00000004ff027e24 */ /* 0x001fca000f8e00ff */
[----:B------:R0:W-:Y:S02]  /*1a050*/  STL [R1+0x28], R2 ;  /* 0x0000280201007387 */ /* 0x0001e40000100800 */
.L_x_10435:
[----:B------:R-:W-:Y:S05]  /*1a060*/  WARPSYNC.ALL ;  /* 0x0000000000007948 */ /* 0x000fea0003800000 */
[----:B------:R-:W0:Y:S08]  /*1a070*/  S2UR UR5, SR_CgaCtaId ;  /* 0x00000000000579c3 */ /* 0x000e300000008800 */
[----:B------:R-:W-:Y:S01]  /*1a080*/  BAR.SYNC.DEFER_BLOCKING 0x5, 0x180 ;  /* 0x0146000000007b1d */ /* 0x000fe20000010000 */
[----:B------:R-:W-:-:S05]  /*1a090*/  ISETP.NE.AND P1, PT, R213, RZ, PT ;  /* 0x000000ffd500720c */ /* 0x000fca0003f25270 */
[----:B------:R-:W-:Y:S01]  /*1a0a0*/  UMOV UR4, 0x400 ;  /* 0x0000040000047882 */ /* 0x000fe20000000000 */
[----:B------:R-:W-:Y:S07]  /*1a0b0*/  BSSY B0, `(.L_x_10506) ;  /* 0x000043b000007945 */ /* 0x000fee0003800000 */
[----:B------:R-:W1:Y:S01]  /*1a0c0*/  @!P1 LDC R213, c[0x0][0xad4] ;  /* 0x0002b500ffd59b82 */ /* 0x000e620000000800 */
[----:B0-----:R-:W-:Y:S01]  /*1a0d0*/  IMAD.U32 R2, RZ, RZ, UR5 ;  /* 0x00000005ff027e24 */ /* 0x001fe2000f8e00ff */
[----:B------:R-:W-:-:S04]  /*1a0e0*/  ULEA UR4, UR5, UR4, 0x18 ;  /* 0x0000000405047291 */ /* 0x000fc8000f8ec03f */
[----:B------:R0:W-:Y:S02]  /*1a0f0*/  STL [R1+0x4], R2 ;  /* 0x0000040201007387 */ /* 0x0001e40000100800 */
[----:B------:R-:W-:-:S05]  /*1a100*/  IMAD.U32 R18, RZ, RZ, UR4 ;  /* 0x00000004ff127e24 */ /* 0x000fca000f8e00ff */
[----:B------:R0:W2:Y:S01]  /*1a110*/  LDS.128 R4, [R18+0x228d0] ;  /* 0x0228d00012047984 */ /* 0x0000a20000000c00 */
[----:B------:R-:W-:Y:S06]  /*1a120*/  BAR.ARV 0x4, 0x180 ;  /* 0x0106000000007b1d */ /* 0x000fec0000002000 */
[----:B------:R-:W-:Y:S05]  /*1a130*/  @P0 BRA `(.L_x_10507) ;  /* 0x0000003400a80947 */ /* 0x000fea0003800000 */
[----:B------:R-:W3:Y:S01]  /*1a140*/  LDL R20, [R1+0x48] ;  /* 0x0000480001147983 */ /* 0x000ee20000100800 */
[----:B------:R-:W-:Y:S01]  /*1a150*/  ULDC.64 UR4, c[0x4][0xa8] ;  /* 0x01002a0000047ab9 */ /* 0x000fe20000000a00 */
[----:B------:R-:W0:Y:S01]  /*1a160*/  S2R R21, SR_TID.X ;  /* 0x0000000000157919 */ /* 0x000e220000002100 */
[----:B------:R-:W4:Y:S01]  /*1a170*/  S2R R13, SR_SWINHI ;  /* 0x00000000000d7919 */ /* 0x000f220000002f00 */
[----:B0-----:R-:W-:Y:S01]  /*1a180*/  IMAD.SHL.U32 R2, R21, 0x4, RZ ;  /* 0x0000000415027824 */ /* 0x001fe200078e00ff */
[----:B------:R-:W-:Y:S02]  /*1a190*/  MOV R62, R18 ;  /* 0x00000012003e7202 */ /* 0x000fe40000000f00 */
[----:B----4-:R-:W-:Y:S02]  /*1a1a0*/  MOV R63, R13 ;  /* 0x0000000d003f7202 */ /* 0x010fe40000000f00 */
[----:B------:R-:W-:-:S04]  /*1a1b0*/  LOP3.LUT R2, R2, 0xc, RZ, 0xc0, !PT ;  /* 0x0000000c02027812 */ /* 0x000fc800078ec0ff */
[----:B------:R-:W-:-:S05]  /*1a1c0*/  IADD3 R2, P0, R2, UR4, RZ ;  /* 0x0000000402027c10 */ /* 0x000fca000ff1e0ff */
[----:B------:R-:W-:Y:S01]  /*1a1d0*/  IMAD.X R3, RZ, RZ, UR5, P0 ;  /* 0x00000005ff037e24 */ /* 0x000fe200080e06ff */
[----:B--2---:R-:W-:-:S04]  /*1a1e0*/  LOP3.LUT P0, R4, R21, 0x3, RZ, 0xc0, !PT ;  /* 0x0000000315047812 */ /* 0x004fc8000780c0ff */
        /* <DEDUP_REMOVED lines=10> */
[----:B------:R-:W-:Y:S02]  /*1a290*/  LOP3.LUT R106, R107, 0x380, RZ, 0xc0, !PT ;  /* 0x000003806b6a7812 */ /* 0x000fe400078ec0ff */
        /* <DEDUP_REMOVED lines=45> */
[----:B-----5:R-:W-:Y:S01]  /*1a570*/  SHFL.IDX PT, R100, R100, R9, 0x1c1f ;  /* 0x001c1f0964647589 */ /* 0x020fe200000e0000 */
        /* <DEDUP_REMOVED lines=32> */
[----:B------:R-:W0:Y:S01]  /*1a780*/  SHFL.IDX PT, R4, R77, R10, 0x1c1f ;  /* 0x001c1f0a4d047589 */ /* 0x000e2200000e0000 */
        /* <DEDUP_REMOVED lines=57> */
[----:B--2---:R-:W-:Y:S02]  /*1ab20*/  SEL R79, R80, R51, P0 ;  /* 0x00000033504f7207 */ /* 0x004fe40000000000 */
[----:B------:R-:W-:Y:S01]  /*1ab30*/  SEL R3, R4, R3, P0 ;  /* 0x0000000304037207 */ /* 0x000fe20000000000 */
[----:B------:R-:W-:Y:S01]  /*1ab40*/  SHFL.IDX PT, R97, R24, R9, 0x1c1f ;  /* 0x001c1f0918617589 */ /* 0x000fe200000e0000 */
[----:B---3--:R-:W-:Y:S02]  /*1ab50*/  SEL R99, R98, R49, P0 ;  /* 0x0000003162637207 */ /* 0x008fe40000000000 */
[----:B------:R-:W-:Y:S01]  /*1ab60*/  SEL R80, R51, R80, P0 ;  /* 0x0000005033507207 */ /* 0x000fe20000000000 */
[----:B------:R-:W-:Y:S01]  /*1ab70*/  SHFL.IDX PT, R95, R26, R9, 0x1c1f ;  /* 0x001c1f091a5f7589 */ /* 0x000fe200000e0000 */
[----:B------:R-:W-:-:S02]  /*1ab80*/  SEL R77, R78, R21, P0 ;  /* 0x000000154e4d7207 */ /* 0x000fc40000000000 */
[----:B------:R-:W-:Y:S01]  /*1ab90*/  SEL R81, R0, R41, P0 ;  /* 0x0000002900517207 */ /* 0x000fe20000000000 */
[----:B------:R-:W0:Y:S01]  /*1aba0*/  SHFL.IDX PT, R101, R101, R10, 0x1c1f ;  /* 0x001c1f0a65657589 */ /* 0x000e2200000e0000 */
[----:B------:R-:W-:Y:S02]  /*1abb0*/  SEL R4, R20, R47, P0 ;  /* 0x0000002f14047207 */ /* 0x000fe40000000000 */
[----:B------:R-:W-:Y:S01]  /*1abc0*/  SEL R56, R60, R131, P0 ;  /* 0x000000833c387207 */ /* 0x000fe20000000000 */
[----:B------:R-:W2:Y:S01]  /*1abd0*/  SHFL.IDX PT, R127, R45, R10, 0x1c1f ;  /* 0x001c1f0a2d7f7589 */ /* 0x000ea200000e0000 */
[----:B------:R-:W-:Y:S02]  /*1abe0*/  SEL R98, R49, R98, P0 ;  /* 0x0000006231627207 */ /* 0x000fe40000000000 */
[----:B------:R-:W-:Y:S01]  /*1abf0*/  SEL R78, R21, R78, P0 ;  /* 0x0000004e154e7207 */ /* 0x000fe20000000000 */
[----:B------:R3:W-:Y:S01]  /*1ac00*/  SHFL.IDX PT, R68, R53, R10, 0x1c1f ;  /* 0x001c1f0a35447589 */ /* 0x0007e200000e0000 */
[----:B------:R-:W-:-:S02]  /*1ac10*/  SEL R0, R41, R0, P0 ;  /* 0x0000000029007207 */ /* 0x000fc40000000000 */
[----:B------:R-:W-:Y:S01]  /*1ac20*/  SEL R20, R47, R20, P0 ;  /* 0x000000142f147207 */ /* 0x000fe20000000000 */
[----:B------:R-:W-:Y:S04]  /*1ac30*/  SHFL.IDX PT, R40, R40, R9, 0x1c1f ;  /* 0x001c1f0928287589 */ /* 0x000fe800000e0000 */
[----:B------:R-:W-:Y:S04]  /*1ac40*/  SHFL.IDX PT, R44, R44, R9, 0x1c1f ;  /* 0x001c1f092c2c7589 */ /* 0x000fe800000e0000 */
[----:B------:R-:W-:Y:S04]  /*1ac50*/  SHFL.IDX PT, R48, R48, R9, 0x1c1f ;  /* 0x001c1f0930307589 */ /* 0x000fe800000e0000 */
[----:B------:R-:W-:Y:S01]  /*1ac60*/  SHFL.IDX PT, R46, R46, R9, 0x1c1f ;  /* 0x001c1f092e2e7589 */ /* 0x000fe200000e0000 */
[----:B0-----:R-:W-:-:S02]  /*1ac70*/  SEL R51, R82, R101, P0 ;  /* 0x0000006552337207 */ /* 0x001fc40000000000 */
[----:B------:R-:W-:Y:S01]  /*1ac80*/  SEL R82, R101, R82, P0 ;  /* 0x0000005265527207 */ /* 0x000fe20000000000 */
[----:B------:R-:W-:Y:S01]  /*1ac90*/  SHFL.IDX PT, R50, R50, R9, 0x1c1f ;  /* 0x001c1f0932327589 */ /* 0x000fe200000e0000 */
[----:B--2---:R-:W-:Y:S01]  /*1aca0*/  SEL R52, R54, R127, P0 ;  /* 0x0000007f36347207 */ /* 0x004fe20000000000 */
[----:B------:R-:W-:Y:S01]  /*1acb0*/  IMAD.MOV.U32 R101, RZ, RZ, RZ ;  /* 0x000000ffff657224 */ /* 0x000fe200078e00ff */
[----:B---3--:R-:W-:Y:S01]  /*1acc0*/  SEL R53, R127, R54, P0 ;  /* 0x000000367f357207 */ /* 0x008fe20000000000 */
[----:B------:R-:W-:Y:S04]  /*1acd0*/  SHFL.IDX PT, R86, R86, R9, 0x1c1f ;  /* 0x001c1f0956567589 */ /* 0x000fe800000e0000 */
[----:B------:R-:W0:Y:S04]  /*1ace0*/  SHFL.IDX PT, R67, R67, R10, 0x1c1f ;  /* 0x001c1f0a43437589 */ /* 0x000e2800000e0000 */
[----:B------:R-:W2:Y:S04]  /*1acf0*/  SHFL.IDX PT, R121, R121, R10, 0x1c1f ;  /* 0x001c1f0a79797589 */ /* 0x000ea800000e0000 */
[----:B------:R-:W3:Y:S04]  /*1ad00*/  SHFL.IDX PT, R119, R119, R10, 0x1c1f ;  /* 0x001c1f0a77777589 */ /* 0x000ee800000e0000 */
[----:B------:R-:W-:Y:S04]  /*1ad10*/  SHFL.IDX PT, R117, R117, R10, 0x1c1f ;  /* 0x001c1f0a75757589 */ /* 0x000fe800000e0000 */
[----:B------:R-:W4:Y:S04]  /*1ad20*/  SHFL.IDX PT, R115, R115, R10, 0x1c1f ;  /* 0x001c1f0a73737589 */ /* 0x000f2800000e0000 */
[----:B------:R-:W1:Y:S04]  /*1ad30*/  SHFL.IDX PT, R113, R113, R10, 0x1c1f ;  /* 0x001c1f0a71717589 */ /* 0x000e6800000e0000 */
[----:B------:R-:W1:Y:S01]  /*1ad40*/  SHFL.IDX PT, R111, R111, R10, 0x1c1f ;  /* 0x001c1f0a6f6f7589 */ /* 0x000e6200000e0000 */
[----:B0-----:R-:W-:-:S02]  /*1ad50*/  SEL R102, R100, R67, P0 ;  /* 0x0000004364667207 */ /* 0x001fc40000000000 */
[----:B------:R-:W-:Y:S01]  /*1ad60*/  SEL R100, R67, R100, P0 ;  /* 0x0000006443647207 */ /* 0x000fe20000000000 */
[----:B------:R-:W0:Y:S01]  /*1ad70*/  SHFL.IDX PT, R123, R85, R10, 0x1c1f ;  /* 0x001c1f0a557b7589 */ /* 0x000e2200000e0000 */
[----:B--2---:R-:W-:Y:S02]  /*1ad80*/  SEL R21, R40, R121, P0 ;  /* 0x0000007928157207 */ /* 0x004fe40000000000 */
[----:B------:R-:W-:Y:S01]  /*1ad90*/  SEL R40, R121, R40, P0 ;  /* 0x0000002879287207 */ /* 0x000fe20000000000 */
[----:B------:R2:W0:Y:S01]  /*1ada0*/  SHFL.IDX PT, R125, R83, R10, 0x1c1f ;  /* 0x001c1f0a537d7589 */ /* 0x00042200000e0000 */
[----:B---3--:R-:W-:Y:S02]  /*1adb0*/  SEL R41, R42, R119, P0 ;  /* 0x000000772a297207 */ /* 0x008fe40000000000 */
[----:B------:R-:W-:Y:S01]  /*1adc0*/  SEL R42, R119, R42, P0 ;  /* 0x0000002a772a7207 */ /* 0x000fe20000000000 */
[----:B------:R3:W0:Y:S04]  /*1add0*/  SHFL.IDX PT, R129, R43, R10, 0x1c1f ;  /* 0x001c1f0a2b817589 */ /* 0x00062800000e0000 */
[----:B------:R-:W-:Y:S01]  /*1ade0*/  SHFL.IDX PT, R36, R33, R10, 0x1c1f ;  /* 0x001c1f0a21247589 */ /* 0x000fe200000e0000 */
[----:B----4-:R-:W-:-:S02]  /*1adf0*/  SEL R45, R46, R115, P0 ;  /* 0x000000732e2d7207 */ /* 0x010fc40000000000 */
[----:B--2---:R-:W-:Y:S01]  /*1ae00*/  SEL R83, R84, R87, P0 ;  /* 0x0000005754537207 */ /* 0x004fe20000000000 */
[----:B------:R-:W2:Y:S01]  /*1ae10*/  SHFL.IDX PT, R38, R31, R10, 0x1c1f ;  /* 0x001c1f0a1f267589 */ /* 0x000ea200000e0000 */
[----:B------:R-:W-:Y:S02]  /*1ae20*/  SEL R84, R87, R84, P0 ;  /* 0x0000005457547207 */ /* 0x000fe40000000000 */
[----:B---3--:R-:W-:Y:S01]  /*1ae30*/  SEL R43, R44, R117, P0 ;  /* 0x000000752c2b7207 */ /* 0x008fe20000000000 */
[----:B------:R-:W3:Y:S01]  /*1ae40*/  SHFL.IDX PT, R32, R37, R10, 0x1c1f ;  /* 0x001c1f0a25207589 */ /* 0x000ee200000e0000 */
[----:B-1----:R-:W-:Y:S02]  /*1ae50*/  SEL R47, R48, R113, P0 ;  /* 0x00000071302f7207 */ /* 0x002fe40000000000 */
[----:B------:R-:W-:Y:S01]  /*1ae60*/  SEL R49, R50, R111, P0 ;  /* 0x0000006f32317207 */ /* 0x000fe20000000000 */
[----:B------:R-:W1:Y:S01]  /*1ae70*/  SHFL.IDX PT, R34, R35, R10, 0x1c1f ;  /* 0x001c1f0a23227589 */ /* 0x000e6200000e0000 */
[----:B0-----:R-:W-:-:S02]  /*1ae80*/  SEL R85, R86, R123, P0 ;  /* 0x0000007b56557207 */ /* 0x001fc40000000000 */
[----:B------:R-:W-:Y:S01]  /*1ae90*/  SEL R44, R117, R44, P0 ;  /* 0x0000002c752c7207 */ /* 0x000fe20000000000 */
[----:B------:R0:W4:Y:S01]  /*1aea0*/  SHFL.IDX PT, R28, R57, R10, 0x1c1f ;  /* 0x001c1f0a391c7589 */ /* 0x00012200000e0000 */
[----:B------:R-:W-:Y:S02]  /*1aeb0*/  SEL R87, R90, R125, P0 ;  /* 0x0000007d5a577207 */ /* 0x000fe40000000000 */
[----:B------:R-:W-:Y:S01]  /*1aec0*/  SEL R48, R113, R48, P0 ;  /* 0x0000003071307207 */ /* 0x000fe20000000000 */
[----:B------:R-:W4:Y:S01]  /*1aed0*/  SHFL.IDX PT, R30, R39, R10, 0x1c1f ;  /* 0x001c1f0a271e7589 */ /* 0x000f2200000e0000 */
[----:B------:R-:W-:Y:S02]  /*1aee0*/  SEL R54, R58, R129, P0 ;  /* 0x000000813a367207 */ /* 0x000fe40000000000 */
[----:B------:R-:W-:Y:S01]  /*1aef0*/  SEL R55, R129, R58, P0 ;  /* 0x0000003a81377207 */ /* 0x000fe20000000000 */
[----:B------:R-:W4:Y:S01]  /*1af00*/  SHFL.IDX PT, R24, R59, R10, 0x1c1f ;  /* 0x001c1f0a3b187589 */ /* 0x000f2200000e0000 */
[----:B------:R-:W-:-:S02]  /*1af10*/  SEL R46, R115, R46, P0 ;  /* 0x0000002e732e7207 */ /* 0x000fc40000000000 */
[----:B0-----:R-:W-:Y:S01]  /*1af20*/  SEL R57, R131, R60, P0 ;  /* 0x0000003c83397207 */ /* 0x001fe20000000000 */
[----:B------:R-:W0:Y:S01]  /*1af30*/  SHFL.IDX PT, R26, R29, R10, 0x1c1f ;  /* 0x001c1f0a1d1a7589 */ /* 0x000e2200000e0000 */
[----:B------:R-:W-:Y:S02]  /*1af40*/  SEL R60, R65, R68, P0 ;  /* 0x00000044413c7207 */ /* 0x000fe40000000000 */
[----:B--2---:R-:W-:Y:S01]  /*1af50*/  SEL R70, R71, R38, P0 ;  /* 0x0000002647467207 */ /* 0x004fe20000000000 */
[----:B------:R2:W0:Y:S01]  /*1af60*/  SHFL.IDX PT, R133, R61, R10, 0x1c1f ;  /* 0x001c1f0a3d857589 */ /* 0x00042200000e0000 */
[----:B---3--:R-:W-:Y:S02]  /*1af70*/  SEL R72, R73, R32, P0 ;  /* 0x0000002049487207 */ /* 0x008fe40000000000 */
[----:B------:R-:W-:Y:S01]  /*1af80*/  SEL R50, R111, R50, P0 ;  /* 0x000000326f327207 */ /* 0x000fe20000000000 */
[----:B------:R3:W3:Y:S01]  /*1af90*/  SHFL.IDX PT, R66, R66, R9, 0x1c1f ;  /* 0x001c1f0942427589 */ /* 0x0006e200000e0000 */
[----:B-1----:R-:W-:-:S02]  /*1afa0*/  SEL R74, R75, R34, P0 ;  /* 0x000000224b4a7207 */ /* 0x002fc40000000000 */
[----:B------:R-:W-:Y:S01]  /*1afb0*/  SEL R86, R123, R86, P0 ;  /* 0x000000567b567207 */ /* 0x000fe20000000000 */
[----:B------:R1:W1:Y:S01]  /*1afc0*/  SHFL.IDX PT, R8, R8, R9, 0x1c1f ;  /* 0x001c1f0908087589 */ /* 0x00026200000e0000 */
[----:B----4-:R-:W-:Y:S02]  /*1afd0*/  SEL R76, R91, R28, P0 ;  /* 0x0000001c5b4c7207 */ /* 0x010fe40000000000 */
[----:B--2---:R-:W-:Y:S01]  /*1afe0*/  SEL R61, R68, R65, P0 ;  /* 0x00000041443d7207 */ /* 0x004fe20000000000 */
[----:B------:R2:W4:Y:S01]  /*1aff0*/  SHFL.IDX PT, R27, R27, R10, 0x1c1f ;  /* 0x001c1f0a1b1b7589 */ /* 0x00052200000e0000 */
[----:B------:R-:W-:Y:S02]  /*1b000*/  SEL R68, R69, R36, P0 ;  /* 0x0000002445447207 */ /* 0x000fe40000000000 */
[----:B------:R-:W-:Y:S01]  /*1b010*/  SEL R92, R93, R30, P0 ;  /* 0x0000001e5d5c7207 */ /* 0x000fe20000000000 */
[----:B------:R2:W1:Y:S01]  /*1b020*/  SHFL.IDX PT, R14, R25, R10, 0x1c1f ;  /* 0x001c1f0a190e7589 */ /* 0x00046200000e0000 */
[----:B------:R-:W-:-:S02]  /*1b030*/  SEL R94, R95, R24, P0 ;  /* 0x000000185f5e7207 */ /* 0x000fc40000000000 */
[----:B------:R-:W-:Y:S02]  /*1b040*/  SEL R90, R125, R90, P0 ;  /* 0x0000005a7d5a7207 */ /* 0x000fe40000000000 */
[----:B0-----:R-:W-:Y:S02]  /*1b050*/  SEL R96, R97, R26, P0 ;  /* 0x0000001a61607207 */ /* 0x001fe40000000000 */
        /* <DEDUP_REMOVED lines=9> */
[----:B-1234-:R-:W-:-:S07]  /*1b0f0*/  SEL R95, R24, R95, P0 ;  /* 0x0000005f185f7207 */ /* 0x01efce0000000000 */
.L_x_10807:
[----:B------:R-:W-:Y:S05]  /*1b100*/  WARPSYNC.ALL ;  /* 0x0000000000007948 */ /* 0x000fea0003800000 */
[----:B------:R-:W-:Y:S01]  /*1b110*/  BAR.SYNC.DEFER_BLOCKING 0x1, 0x100 ;  /* 0x0044000000007b1d */ /* 0x000fe20000010000 */
[----:B------:R-:W-:Y:S02]  /*1b120*/  SEL R64, R66, R14, P0 ;  /* 0x0000000e42407207 */ /* 0x000fe40000000000 */
[----:B------:R-:W-:Y:S02]  /*1b130*/  SEL R65, R8, R27, P0 ;  /* 0x0000001b08417207 */ /* 0x000fe40000000000 */
[----:B------:R-:W-:Y:S01]  /*1b140*/  SEL R67, R27, R8, P0 ;  /* 0x000000081b437207 */ /* 0x000fe20000000000 */
[----:B------:R-:W-:Y:S01]  /*1b150*/  ULDC.64 UR4, c[0x0][0xc00] ;  /* 0x0003000000047ab9 */ /* 0x000fe20000000a00 */
[----:B------:R-:W-:Y:S01]  /*1b160*/  SEL R66, R14, R66, P0 ;  /* 0x000000420e427207 */ /* 0x000fe20000000000 */
[----:B------:R-:W-:Y:S01]  /*1b170*/  ULDC.64 UR6, c[0x0][0xc08] ;  /* 0x0003020000067ab9 */ /* 0x000fe20000000a00 */
        /* <DEDUP_REMOVED lines=29> */
[----:B0-----:R-:W-:-:S02]  /*1b350*/  F2FP.BF16.F32.PACK_AB R8, R49, R51 ;  /* 0x000000333108723e */ /* 0x001fc400000010ff */
[----:B------:R-:W-:Y:S01]  /*1b360*/  F2FP.BF16.F32.PACK_AB R9, R94, R96 ;  /* 0x000000605e09723e */ /* 0x000fe200000010ff */
[----:B------:R0:W-:Y:S01]  /*1b370*/  STSM.16.M88.4 [R104], R36 ;  /* 0x0000002468007844 */ /* 0x0001e20000000200 */
[----:B------:R-:W-:Y:S02]  /*1b380*/  F2FP.BF16.F32.PACK_AB R10, R50, R82 ;  /* 0x00000052320a723e */ /* 0x000fe400000010ff */
[----:B------:R-:W-:Y:S02]  /*1b390*/  F2FP.BF16.F32.PACK_AB R11, R95, R97 ;  /* 0x000000615f0b723e */ /* 0x000fe400000010ff */
[----:B-1----:R-:W-:Y:S02]  /*1b3a0*/  F2FP.BF16.F32.PACK_AB R12, R83, R85 ;  /* 0x00000055530c723e */ /* 0x002fe400000010ff */
[----:B------:R-:W-:Y:S01]  /*1b3b0*/  F2FP.BF16.F32.PACK_AB R14, R84, R86 ;  /* 0x00000056540e723e */ /* 0x000fe200000010ff */
[----:B------:R-:W-:Y:S01]  /*1b3c0*/  STSM.16.M88.4 [R105], R8 ;  /* 0x0000000869007844 */ /* 0x000fe20000000200 */
[----:B------:R-:W-:-:S02]  /*1b3d0*/  F2FP.BF16.F32.PACK_AB R13, R65, R64 ;  /* 0x00000040410d723e */ /* 0x000fc400000010ff */
[----:B------:R-:W-:Y:S02]  /*1b3e0*/  F2FP.BF16.F32.PACK_AB R15, R67, R66 ;  /* 0x00000042430f723e */ /* 0x000fe400000010ff */
[----:B------:R-:W-:Y:S02]  /*1b3f0*/  ISETP.NE.U32.AND P0, PT, RZ, UR4, PT ;  /* 0x00000004ff007c0c */ /* 0x000fe4000bf05070 */
[----:B--2---:R-:W-:Y:S01]  /*1b400*/  IADD3 R24, P1, R219, UR4, RZ ;  /* 0x00000004db187c10 */ /* 0x004fe2000ff3e0ff */
[----:B------:R1:W-:Y:S01]  /*1b410*/  STSM.16.M88.4 [R106], R12 ;  /* 0x0000000c6a007844 */ /* 0x0003e20000000200 */
[----:B------:R-:W-:Y:S01]  /*1b420*/  BAR.SYNC.DEFER_BLOCKING 0x1, 0x100 ;  /* 0x0044000000007b1d */ /* 0x000fe20000010000 */
[----:B------:R-:W-:Y:S02]  /*1b430*/  ISETP.NE.AND.EX P0, PT, RZ, UR5, PT, P0 ;  /* 0x00000005ff007c0c */ /* 0x000fe4000bf05300 */
[----:B------:R-:W-:Y:S02]  /*1b440*/  IADD3.X R25, R220, UR5, RZ, P1, !PT ;  /* 0x00000005dc197c10 */ /* 0x000fe40008ffe4ff */
[----:B------:R-:W-:-:S03]  /*1b450*/  ISETP.NE.U32.AND P3, PT, RZ, UR6, PT ;  /* 0x00000006ff007c0c */ /* 0x000fc6000bf65070 */
[----:B0-----:R-:W0:Y:S06]  /*1b460*/  LDC R104, c[0x0][0xbe8] ;  /* 0x0002fa00ff687b82 */ /* 0x001e2c0000000800 */
[----:B------:R-:W5:Y:S01]  /*1b470*/  @P0 LDG.E R101, desc[UR60][R24.64] ;  /* 0x0000003c18650981 */ /* 0x000f62000c1e1900 */
[----:B------:R-:W-:Y:S02]  /*1b480*/  ISETP.NE.AND.EX P3, PT, RZ, UR7, PT, P3 ;  /* 0x00000007ff007c0c */ /* 0x000fe4000bf65330 */
[----:B------:R-:W-:Y:S02]  /*1b490*/  ISETP.GT.AND P2, PT, R213, 0x1, PT ;  /* 0x00000001d500780c */ /* 0x000fe40003f44270 */
[----:B-1----:R-:W-:-:S09]  /*1b4a0*/  MOV R14, 0x9b8 ;  /* 0x000009b8000e7802 */ /* 0x002fd20000000f00 */
[----:B------:R-:W-:Y:S01]  /*1b4b0*/  @P3 IADD3 R8, P1, R219, UR6, RZ ;  /* 0x00000006db083c10 */ /* 0x000fe2000ff3e0ff */
[----:B------:R-:W-:Y:S02]  /*1b4c0*/  ULDC UR6, c[0x0][0xa88] ;  /* 0x0002a20000067ab9 */ /* 0x000fe40000000800 */
[----:B------:R-:W-:Y:S01]  /*1b4d0*/  IMAD.U32 R103, RZ, RZ, UR6 ;  /* 0x00000006ff677e24 */ /* 0x000fe2000f8e00ff */
[----:B------:R-:W-:Y:S02]  /*1b4e0*/  @P3 IADD3.X R9, R220, UR7, RZ, P1, !PT ;  /* 0x00000007dc093c10 */ /* 0x000fe40008ffe4ff */
[----:B------:R-:W-:-:S03]  /*1b4f0*/  SEL R14, R14, 0x978, P2 ;  /* 0x000009780e0e7807 */ /* 0x000fc60001000000 */
[----:B------:R1:W5:Y:S01]  /*1b500*/  @P3 LDG.E R103, desc[UR60][R8.64] ;  /* 0x0000003c08673981 */ /* 0x000362000c1e1900 */
[----:B------:R2:W3:Y:S01]  /*1b510*/  LDC.64 R10, c[0x0][R14+0x218] ;  /* 0x000086000e0a7b82 */ /* 0x0004e20000000a00 */
[----:B0-----:R-:W-:-:S07]  /*1b520*/  ISETP.NE.AND P1, PT, R104, 0x1, PT ;  /* 0x000000016800780c */ /* 0x001fce0003f25270 */
[----:B------:R2:W0:Y:S08]  /*1b530*/  LDC.64 R12, c[0x0][R14+0x228] ;  /* 0x00008a000e0c7b82 */ /* 0x0004300000000a00 */
[----:B-1----:R2:W1:Y:S01]  /*1b540*/  LDC.64 R8, c[0x0][R14+0x220] ;  /* 0x000088000e087b82 */ /* 0x0024620000000a00 */
[----:B------:R-:W-:Y:S05]  /*1b550*/  @P3 BRA `(.L_x_10509) ;  /* 0x0000000000103947 */ /* 0x000fea0003800000 */
[----:B------:R-:W-:Y:S05]  /*1b560*/  @!P0 BRA `(.L_x_10509) ;  /* 0x00000000000c8947 */ /* 0x000fea0003800000 */
[----:B------:R-:W4:Y:S04]  /*1b570*/  LDG.E R26, desc[UR60][R24.64] ;  /* 0x0000003c181a7981 */ /* 0x000f28000c1e1900 */
[----:B-----5:R-:W4:Y:S02]  /*1b580*/  LDG.E R103, desc[UR60][R24.64+0x4] ;  /* 0x0000043c18677981 */ /* 0x020f24000c1e1900 */
[----:B----4-:R-:W-:-:S07]  /*1b590*/  IMAD.IADD R103, R103, 0x1, -R26 ;  /* 0x0000000167677824 */ /* 0x010fce00078e0a1a */
.L_x_10509:
[----:B------:R-:W4:Y:S01]  /*1b5a0*/  LDL R30, [R1+0x44] ;  /* 0x00004400011e7983 */ /* 0x000f220000100800 */
[----:B--2---:R-:W2:Y:S01]  /*1b5b0*/  LDC.64 R14, c[0x0][R14+0x210] ;  /* 0x000084000e0e7b82 */ /* 0x004ea20000000a00 */
[----:B------:R-:W-:Y:S01]  /*1b5c0*/  ISETP.NE.U32.AND P0, PT, RZ, UR4, PT ;  /* 0x00000004ff007c0c */ /* 0x000fe2000bf05070 */
[-C--:B---3--:R-:W-:Y:S01]  /*1b5d0*/  IMAD R29, R11, R192.reuse, RZ ;  /* 0x000000c00b1d7224 */ /* 0x088fe200078e02ff */
[----:B------:R-:W3:Y:S01]  /*1b5e0*/  S2R R28, SR_TID.X ;  /* 0x00000000001c7919 */ /* 0x000ee20000002100 */
[----:B------:R-:W-:Y:S01]  /*1b5f0*/  IMAD.WIDE.U32 R10, R10, R192, RZ ;  /* 0x000000c00a0a7225 */ /* 0x000fe200078e00ff */
[----:B------:R-:W-:Y:S02]  /*1b600*/  ISETP.NE.AND.EX P0, PT, RZ, UR5, PT, P0 ;  /* 0x00000005ff007c0c */ /* 0x000fe4000bf05300 */
[----:B------:R-:W-:Y:S01]  /*1b610*/  SEL R27, R226, RZ, P2 ;  /* 0x000000ffe21b7207 */ /* 0x000fe20001000000 */
[----:B------:R-:W3:Y:S01]  /*1b620*/  @P1 LDC R26, c[0x0][0xbec] ;  /* 0x0002fb00ff1a1b82 */ /* 0x000ee20000000800 */
[----:B------:R-:W-:Y:S01]  /*1b630*/  SEL R105, R210, RZ, !P0 ;  /* 0x000000ffd2697207 */ /* 0x000fe20004000000 */
[----:B------:R-:W-:Y:S01]  /*1b640*/  IMAD.IADD R33, R208, 0x1, R197 ;  /* 0x00000001d0217824 */ /* 0x000fe200078e02c5 */
[----:B------:R-:W-:Y:S01]  /*1b650*/  SEL R225, R225, RZ, !P0 ;  /* 0x000000ffe1e17207 */ /* 0x000fe20004000000 */
[----:B------:R-:W-:Y:S01]  /*1b660*/  IMAD.IADD R11, R11, 0x1, R29 ;  /* 0x000000010b0b7824 */ /* 0x000fe200078e021d */
[----:B-----5:R-:W-:Y:S01]  /*1b670*/  SHF.R.S32.HI R106, RZ, 0x1f, R101 ;  /* 0x0000001fff6a7819 */ /* 0x020fe20000011465 */
[----:B-1----:R-:W-:-:S02]  /*1b680*/  IMAD R9, R9, R105, RZ ;  /* 0x0000006909097224 */ /* 0x002fc400078e02ff */
[----:B------:R-:W1:Y:S01]  /*1b690*/  @P1 LDC R31, c[0x0][0xbf0] ;  /* 0x0002fc00ff1f1b82 */ /* 0x000e620000000800 */
[----:B0-----:R-:W-:Y:S02]  /*1b6a0*/  IMAD R29, R13, R27, RZ ;  /* 0x0000001b0d1d7224 */ /* 0x001fe400078e02ff */
[C---:B------:R-:W-:Y:S02]  /*1b6b0*/  IMAD R225, R8.reuse, R225, R9 ;  /* 0x000000e108e17224 */ /* 0x040fe400078e0209 */
[----:B------:R-:W-:-:S03]  /*1b6c0*/  IMAD.WIDE.U32 R8, R8, R105, RZ ;  /* 0x0000006908087225 */ /* 0x000fc600078e00ff */
[----:B------:R-:W0:Y:S01]  /*1b6d0*/  LDC.64 R24, c[0x0][0xba8] ;  /* 0x0002ea00ff187b82 */ /* 0x000e220000000a00 */
[----:B------:R-:W-:Y:S01]  /*1b6e0*/  IMAD.IADD R225, R9, 0x1, R225 ;  /* 0x0000000109e17824 */ /* 0x000fe200078e02e1 */
[----:B------:R-:W-:Y:S01]  /*1b6f0*/  IADD3 R10, P0, P3, R8, R10, R101 ;  /* 0x0000000a080a7210 */ /* 0x000fe20007b1e065 */
[----:B------:R-:W-:Y:S02]  /*1b700*/  IMAD.MOV.U32 R9, RZ, RZ, R33 ;  /* 0x000000ffff097224 */ /* 0x000fe400078e0021 */
[----:B------:R-:W-:Y:S01]  /*1b710*/  IMAD.WIDE.U32 R12, R12, R27, RZ ;  /* 0x0000001b0c0c7225 */ /* 0x000fe200078e00ff */
[----:B------:R-:W-:-:S03]  /*1b720*/  IADD3.X R11, R225, R11, R106, P0, P3 ;  /* 0x0000000be10b7210 */ /* 0x000fc600007e646a */
[----:B---3--:R-:W-:-:S04]  /*1b730*/  @P1 IMAD.HI.U32 R8, R33, R26, RZ ;  /* 0x0000001a21081227 */ /* 0x008fc800078e00ff */
[----:B------:R-:W-:Y:S02]  /*1b740*/  IMAD.IADD R29, R13, 0x1, R29 ;  /* 0x000000010d1d7824 */ /* 0x000fe400078e021d */
[----:B------:R-:W-:Y:S01]  /*1b750*/  VIADD R32, R28, 0xffffff80 ;  /* 0xffffff801c207836 */ /* 0x000fe20000000000 */
[----:B-1----:R-:W-:Y:S01]  /*1b760*/  @P1 SHF.R.U32.HI R9, RZ, R31, R8 ;  /* 0x0000001fff091219 */ /* 0x002fe20000011608 */
[----:B------:R-:W-:-:S03]  /*1b770*/  IMAD R103, R103, R104, RZ ;  /* 0x0000006867677224 */ /* 0x000fc600078e02ff */
[----:B------:R-:W-:Y:S01]  /*1b780*/  IADD3 R12, P0, P3, R9, R10, R12 ;  /* 0x0000000a090c7210 */ /* 0x000fe20007b1e00c */
[--C-:B------:R-:W-:Y:S01]  /*1b790*/  IMAD.MOV R27, RZ, RZ, -R9.reuse ;  /* 0x000000ffff1b7224 */ /* 0x100fe200078e0a09 */
[----:B------:R-:W-:Y:S01]  /*1b7a0*/  SHF.R.S32.HI R8, RZ, 0x1f, R9 ;  /* 0x0000001fff087819 */ /* 0x000fe20000011409 */
[----:B0-----:R-:W0:Y:S02]  /*1b7b0*/  @!P2 LDC R24, c[0x0][0xb50] ;  /* 0x0002d400ff18ab82 */ /* 0x001e240000000800 */
[----:B------:R-:W-:Y:S01]  /*1b7c0*/  IMAD R9, R104, R27, R33 ;  /* 0x0000001b68097224 */ /* 0x000fe200078e0221 */
[----:B------:R-:W-:Y:S02]  /*1b7d0*/  IADD3.X R13, R8, R11, R29, P0, P3 ;  /* 0x0000000b080d7210 */ /* 0x000fe400007e641d */
[----:B------:R-:W-:Y:S01]  /*1b7e0*/  SHF.R.S32.HI R28, RZ, 0x1f, R32 ;  /* 0x0000001fff1c7819 */ /* 0x000fe20000011420 */
[-C--:B--2---:R-:W-:Y:S01]  /*1b7f0*/  IMAD R8, R15, R9.reuse, RZ ;  /* 0x000000090f087224 */ /* 0x084fe200078e02ff */
        /* <DEDUP_REMOVED lines=40> */
[----:B------:R-:W-:Y:S02]  /*1ba80*/  LOP3.LUT R28, R28, R29, RZ, 0x3c, !PT ;  /* 0x0000001d1c1c7212 */ /* 0x000fe400078e3cff */
[----:B------:R-:W-:Y:S02]  /*1ba90*/  IADD3.X R29, RZ, R63, RZ, P5, !PT ;  /* 0x0000003fff1d7210 */ /* 0x000fe40002ffe4ff */
[----:B------:R-:W-:Y:S01]  /*1baa0*/  IADD3 R3, P0, R62, 0x7000, RZ ;  /* 0x000070003e037810 */ /* 0x000fe20007f1e0ff */
[----:B------:R-:W-:Y:S01]  /*1bab0*/  IMAD R106, R106, UR4, RZ ;  /* 0x000000046a6a7c24 */ /* 0x000fe2000f8e02ff */
[C---:B------:R-:W-:Y:S01]  /*1bac0*/  IADD3 R37, P2, R62.reuse, 0x3000, RZ ;  /* 0x000030003e257810 */ /* 0x040fe20007f5e0ff */
[----:B------:R-:W5:Y:S01]  /*1bad0*/  LD.E.128 R32, desc[UR60][R32.64] ;  /* 0x0000003c20207980 */ /* 0x000f62000c101d00 */
[C---:B------:R-:W-:Y:S01]  /*1bae0*/  IADD3 R41, P3, R62.reuse, 0x4000, RZ ;  /* 0x000040003e297810 */ /* 0x040fe20007f7e0ff */
[----:B------:R-:W-:Y:S01]  /*1baf0*/  IMAD.X R53, RZ, RZ, R63, P0 ;  /* 0x000000ffff357224 */ /* 0x000fe200000e063f */
[C---:B------:R-:W-:Y:S01]  /*1bb00*/  IADD3 R45, P4, R62.reuse, 0x5000, RZ ;  /* 0x000050003e2d7810 */ /* 0x040fe20007f9e0ff */
[----:B------:R-:W5:Y:S01]  /*1bb10*/  LD.E.128 R28, desc[UR60][R28.64] ;  /* 0x0000003c1c1c7980 */ /* 0x000f62000c101d00 */
[----:B------:R-:W-:-:S02]  /*1bb20*/  IADD3 R49, P5, R62, 0x6000, RZ ;  /* 0x000060003e317810 */ /* 0x000fc40007fbe0ff */
[----:B------:R-:W-:Y:S02]  /*1bb30*/  LOP3.LUT R9, R62, 0x380, RZ, 0xc0, !PT ;  /* 0x000003803e097812 */ /* 0x000fe400078ec0ff */
[----:B------:R-:W-:Y:S02]  /*1bb40*/  LOP3.LUT R0, R3, 0x380, RZ, 0xc0, !PT ;  /* 0x0000038003007812 */ /* 0x000fe400078ec0ff */
[----:B------:R-:W-:Y:S02]  /*1bb50*/  LOP3.LUT R36, R37, 0x380, RZ, 0xc0, !PT ;  /* 0x0000038025247812 */ /* 0x000fe400078ec0ff */
[----:B------:R-:W-:Y:S02]  /*1bb60*/  LOP3.LUT R40, R41, 0x380, RZ, 0xc0, !PT ;  /* 0x0000038029287812 */ /* 0x000fe400078ec0ff */
[----:B------:R-:W-:Y:S02]  /*1bb70*/  LOP3.LUT R44, R45, 0x380, RZ, 0xc0, !PT ;  /* 0x000003802d2c7812 */ /* 0x000fe400078ec0ff */
[----:B------:R-:W-:-:S02]  /*1bb80*/  LOP3.LUT R48, R49, 0x380, RZ, 0xc0, !PT ;  /* 0x0000038031307812 */ /* 0x000fc400078ec0ff */
[----:B------:R-:W-:Y:S02]  /*1bb90*/  SHF.R.U64 R9, R9, 0x3, RZ ;  /* 0x0000000309097819 */ /* 0x000fe400000012ff */
[----:B------:R-:W-:Y:S02]  /*1bba0*/  SHF.R.U64 R0, R0, 0x3, RZ ;  /* 0x0000000300007819 */ /* 0x000fe400000012ff */
[----:B------:R-:W-:Y:S02]  /*1bbb0*/  SHF.R.U64 R36, R36, 0x3, RZ ;  /* 0x0000000324247819 */ /* 0x000fe400000012ff */
[----:B------:R-:W-:Y:S02]  /*1bbc0*/  SHF.R.U64 R40, R40, 0x3, RZ ;  /* 0x0000000328287819 */ /* 0x000fe400000012ff */
[----:B------:R-:W-:Y:S02]  /*1bbd0*/  SHF.R.U64 R44, R44, 0x3, RZ ;  /* 0x000000032c2c7819 */ /* 0x000fe400000012ff */
[----:B------:R-:W-:-:S02]  /*1bbe0*/  SHF.R.U64 R48, R48, 0x3, RZ ;  /* 0x0000000330307819 */ /* 0x000fc400000012ff */
[----:B------:R-:W-:Y:S01]  /*1bbf0*/  LOP3.LUT R62, R9, R62, RZ, 0x3c, !PT ;  /* 0x0000003e093e7212 */ /* 0x000fe200078e3cff */
        /* <DEDUP_REMOVED lines=11> */
[----:B------:R1:W5:Y:S01]  /*1bcb0*/  LD.E.128 R24, desc[UR60][R62.64] ;  /* 0x0000003c3e187980 */ /* 0x000362000c101d00 */
[----:B------:R-:W-:-:S02]  /*1bcc0*/  IMAD.X R49, RZ, RZ, R63, P5 ;  /* 0x000000ffff317224 */ /* 0x000fc400028e063f */
[----:B------:R-:W-:Y:S01]  /*1bcd0*/  IMAD.IADD R3, R3, 0x1, R9 ;  /* 0x0000000103037824 */ /* 0x000fe200078e0209 */
[----:B------:R-:W5:Y:S01]  /*1bce0*/  LD.E.128 R36, desc[UR60][R36.64] ;  /* 0x0000003c24247980 */ /* 0x000f62000c101d00 */
        /* <DEDUP_REMOVED lines=13> */
[----:B---3--:R-:W3:Y:S01]  /*1bdc0*/  FENCE.VIEW.ASYNC.S ;  /* 0x00000000000073c6 */ /* 0x008ee20000000000 */
[----:B------:R-:W-:Y:S01]  /*1bdd0*/  IMAD R3, R192, UR5, R3 ;  /* 0x00000005c0037c24 */ /* 0x000fe2000f8e0203 */
[----:B------:R-:W-:Y:S01]  /*1bde0*/  ULDC.64 UR4, c[0x0][0xaf0] ;  /* 0x0002bc0000047ab9 */ /* 0x000fe20000000a00 */
[----:B0-----:R-:W-:-:S04]  /*1bdf0*/  @P1 IMAD.HI.U32 R0, R8, R11, RZ ;  /* 0x0000000b08001227 */ /* 0x001fc800078e00ff */
[----:B------:R-:W-:Y:S02]  /*1be00*/  IMAD R4, R4, UR4, RZ ;  /* 0x0000000404047c24 */ /* 0x000fe4000f8e02ff */
[----:B------:R-:W-:Y:S01]  /*1be10*/  IMAD.MOV.U32 R9, RZ, RZ, R8 ;  /* 0x000000ffff097224 */ /* 0x000fe200078e0008 */
[----:B--2---:R-:W-:Y:S01]  /*1be20*/  @P1 SHF.R.U32.HI R9, RZ, R13, R0 ;  /* 0x0000000dff091219 */ /* 0x004fe20000011600 */
        /* <DEDUP_REMOVED lines=11> */
[----:B---3--:R0:W-:Y:S01]  /*1bee0*/  SYNCS.ARRIVE.TRANS64.RED.A1T0 RZ, [R0+URZ], RZ ;  /* 0x000000ff00ff79a7 */ /* 0x0081e2000810043f */
[----:B------:R-:W-:Y:S01]  /*1bef0*/  IMAD.WIDE.U32 R2, R9, UR4, R2 ;  /* 0x0000000409027c25 */ /* 0x000fe2000f8e0002 */
[----:B------:R-:W-:Y:S01]  /*1bf00*/  ULDC.64 UR4, c[0x0][0xad8] ;  /* 0x0002b60000047ab9 */ /* 0x000fe20000000a00 */
[----:B0-----:R-:W-:-:S02]  /*1bf10*/  SHF.R.S32.HI R0, RZ, 0x1f, R11 ;  /* 0x0000001fff007819 */ /* 0x001fc4000001140b */
[----:B------:R-:W-:-:S03]  /*1bf20*/  IMAD.IADD R3, R3, 0x1, R13 ;  /* 0x0000000103037824 */ /* 0x000fc600078e020d */
[----:B------:R-:W-:Y:S02]  /*1bf30*/  IMAD R0, R0, UR4, RZ ;  /* 0x0000000400007c24 */ /* 0x000fe4000f8e02ff */
[----:B------:R-:W-:-:S04]  /*1bf40*/  IMAD.WIDE.U32 R8, R11, UR4, R2 ;  /* 0x000000040b087c25 */ /* 0x000fc8000f8e0002 */
[----:B------:R-:W-:Y:S01]  /*1bf50*/  IMAD R3, R11, UR5, R0 ;  /* 0x000000050b037c24 */ /* 0x000fe2000f8e0200 */
[----:B------:R-:W-:Y:S02]  /*1bf60*/  ULDC.64 UR4, c[0x0][0xa80] ;  /* 0x0002a00000047ab9 */ /* 0x000fe40000000a00 */
[----:B------:R-:W-:Y:S02]  /*1bf70*/  LEA R2, P0, R8, UR4, 0x1 ;  /* 0x0000000408027c11 */ /* 0x000fe4000f8008ff */
[----:B------:R-:W-:Y:S01]  /*1bf80*/  IADD3 R3, R9, R3, RZ ;  /* 0x0000000309037210 */ /* 0x000fe20007ffe0ff */
[----:B------:R-:W-:-:S03]  /*1bf90*/  UMOV UR4, 0xffffffff ;  /* 0xffffffff00047882 */ /* 0x000fc60000000000 */
[----:B------:R-:W-:Y:S01]  /*1bfa0*/  LEA.HI.X R3, R8, UR5, R3, 0x1, P0 ;  /* 0x0000000508037c11 */ /* 0x000fe200080f0c03 */
[----:B-1----:R-:W-:Y:S06]  /*1bfb0*/  BRA.DIV UR4, `(.L_x_10511) ;  /* 0x000000ea046c7947 */ /* 0x002fec000b800000 */
[----:B------:R0:W1:Y:S04]  /*1bfc0*/  SHFL.IDX PT, R0, R3, RZ, 0x181f ;  /* 0x00181fff03007589 */ /* 0x00006800000e0000 */
[----:B------:R0:W2:Y:S02]  /*1bfd0*/  SHFL.IDX PT, R14, R2, RZ, 0x181f ;  /* 0x00181fff020e7589 */ /* 0x0000a400000e0000 */
.L_x_10810:
        /* <DEDUP_REMOVED lines=15> */
.L_x_10513:
[----:B------:R-:W-:Y:S05]  /*1c0d0*/  BSYNC B1 ;  /* 0x0000000000017941 */ /* 0x000fea0003800000 */
.L_x_10512:
[----:B------:R-:W-:-:S03]  /*1c0e0*/  UMOV UR4, 0xffffffff ;  /* 0xffffffff00047882 */ /* 0x000fc60000000000 */
[----:B------:R-:W-:Y:S05]  /*1c0f0*/  BRA.DIV UR4, `(.L_x_10514) ;  /* 0x000000ea04507947 */ /* 0x000fea000b800000 */
[----:B-1----:R1:W4:Y:S04]  /*1c100*/  SHFL.IDX PT, R0, R3, 0x1, 0x181f ;  /* 0x00381f0003007f89 */ /* 0x00232800000e0000 */
[----:B--23--:R1:W2:Y:S02]  /*1c110*/  SHFL.IDX PT, R14, R2, 0x1, 0x181f ;  /* 0x00381f00020e7f89 */ /* 0x00c2a400000e0000 */
.L_x_10814:
        /* <DEDUP_REMOVED lines=13> */
[----:B-----5:R3:W-:Y:S04]  /*1c1f0*/  @!P2 ST.E.128 desc[UR60][R8.64], R28 ;  /* 0x0000001c0800a985 */ /* 0x0207e8000c101d3c */
[----:B------:R3:W-:Y:S02]  /*1c200*/  @!P3 ST.E.128 desc[UR60][R14.64], R44 ;  /* 0x0000002c0e00b985 */ /* 0x0007e4000c101d3c */
.L_x_10516:
[----:B------:R-:W-:Y:S05]  /*1c210*/  BSYNC B1 ;  /* 0x0000000000017941 */ /* 0x000fea0003800000 */
.L_x_10515:
[----:B------:R-:W-:-:S03]  /*1c220*/  UMOV UR4, 0xffffffff ;  /* 0xffffffff00047882 */ /* 0x000fc60000000000 */
[----:B------:R-:W-:Y:S05]  /*1c230*/  BRA.DIV UR4, `(.L_x_10517) ;  /* 0x000000ea04487947 */ /* 0x000fea000b800000 */
[----:B----4-:R4:W0:Y:S04]  /*1c240*/  SHFL.IDX PT, R0, R3, 0x2, 0x181f ;  /* 0x00581f0003007f89 */ /* 0x01082800000e0000 */
[----:B--23--:R4:W2:Y:S02]  /*1c250*/  SHFL.IDX PT, R14, R2, 0x2, 0x181f ;  /* 0x00581f00020e7f89 */ /* 0x00c8a400000e0000 */
.L_x_10818:
        /* <DEDUP_REMOVED lines=13> */
[----:B-----5:R3:W-:Y:S04]  /*1c330*/  @!P2 ST.E.128 desc[UR60][R8.64], R32 ;  /* 0x000000200800a985 */ /* 0x0207e8000c101d3c */
[----:B------:R3:W-:Y:S02]  /*1c340*/  @!P3 ST.E.128 desc[UR60][R14.64], R48 ;  /* 0x000000300e00b985 */ /* 0x0007e4000c101d3c */
.L_x_10519:
[----:B------:R-:W-:Y:S05]  /*1c350*/  BSYNC B1 ;  /* 0x0000000000017941 */ /* 0x000fea0003800000 */
.L_x_10518:
[----:B------:R-:W-:-:S03]  /*1c360*/  UMOV UR4, 0xffffffff ;  /* 0xffffffff00047882 */ /* 0x000fc60000000000 */
[----:B------:R-:W-:Y:S05]  /*1c370*/  BRA.DIV UR4, `(.L_x_10520) ;  /* 0x000000ea04407947 */ /* 0x000fea000b800000 */
[----:B0-----:R0:W0:Y:S04]  /*1c380*/  SHFL.IDX PT, R0, R3, 0x3, 0x181f ;  /* 0x00781f0003007f89 */ /* 0x00102800000e0000 */
[----:B--23--:R2:W3:Y:S02]  /*1c390*/  SHFL.IDX PT, R14, R2, 0x3, 0x181f ;  /* 0x00781f00020e7f89 */ /* 0x00c4e400000e0000 */
.L_x_10822:
[----:B-12-4-:R-:W-:-:S05]  /*1c3a0*/  VIADD R2, R10, 0x60 ;  /* 0x000000600a027836 */ /* 0x016fca0000000000 */
[----:B------:R-:W-:-:S13]  /*1c3b0*/  ISETP.GE.AND P0, PT, R2, R103, PT ;  /* 0x000000670200720c */ /* 0x000fda0003f06270 */
[----:B------:R-:W-:Y:S05]  /*1c3c0*/  @P0 BRA `(.L_x_10521) ;  /* 0x0000002000240947 */ /* 0x000fea0003800000 */
[----:B------:R-:W-:Y:S01]  /*1c3d0*/  ULDC UR4, c[0x0][0xac8] ;  /* 0x0002b20000047ab9 */ /* 0x000fe20000000800 */
[----:B------:R-:W-:Y:S02]  /*1c3e0*/  SHF.R.S32.HI R4, RZ, 0x1f, R203 ;  /* 0x0000001fff047819 */ /* 0x000fe400000114cb */
[----:B------:R-:W-:-:S13]  /*1c3f0*/  ISETP.GE.AND P1, PT, R203, UR4, PT ;  /* 0x00000004cb007c0c */ /* 0x000fda000bf26270 */
[----:B---3--:R-:W-:-:S04]  /*1c400*/  @!P1 LEA R2, P0, R203, R14, 0x1 ;  /* 0x0000000ecb029211 */ /* 0x008fc800078008ff */
[----:B0-----:R-:W-:Y:S02]  /*1c410*/  @!P1 LEA.HI.X R3, R203, R0, R4, 0x1, P0 ;  /* 0x00000000cb039211 */ /* 0x001fe400000f0c04 */
[----:B------:R-:W-:-:S03]  /*1c420*/  ISETP.GE.AND P0, PT, R211, UR4, PT ;  /* 0x00000004d3007c0c */ /* 0x000fc6000bf06270 */
[----:B-----5:R1:W-:Y:S10]  /*1c430*/  @!P1 ST.E.128 desc[UR60][R2.64], R36 ;  /* 0x0000002402009985 */ /* 0x0203f4000c101d3c */
[----:B------:R-:W-:Y:S05]  /*1c440*/  @P0 BRA `(.L_x_10521) ;  /* 0x0000002000040947 */ /* 0x000fea0003800000 */
[----:B------:R-:W-:Y:S02]  /*1c450*/  SHF.R.S32.HI R4, RZ, 0x1f, R211 ;  /* 0x0000001fff047819 */ /* 0x000fe400000114d3 */
[----:B------:R-:W-:-:S04]  /*1c460*/  LEA R14, P0, R211, R14, 0x1 ;  /* 0x0000000ed30e7211 */ /* 0x000fc800078008ff */
[----:B------:R-:W-:-:S05]  /*1c470*/  LEA.HI.X R15, R211, R0, R4, 0x1, P0 ;  /* 0x00000000d30f7211 */ /* 0x000fca00000f0c04 */
[----:B------:R2:W-:Y:S01]  /*1c480*/  ST.E.128 desc[UR60][R14.64], R52 ;  /* 0x000000340e007985 */ /* 0x0005e2000c101d3c */
[----:B------:R-:W-:Y:S05]  /*1c490*/  BRA `(.L_x_10521) ;  /* 0x0000001c00f07947 */ /* 0x000fea0003800000 */
.L_x_10510:
[----:B------:R-:W-:Y:S01]  /*1c4a0*/  ULDC.64 UR4, c[0x0][0xb08] ;  /* 0x0002c20000047ab9 */ /* 0x000fe20000000a00 */
[----:B------:R-:W1:Y:S01]  /*1c4b0*/  @P1 LDC R12, c[0x0][0xbec] ;  /* 0x0002fb00ff0c1b82 */ /* 0x000e620000000800 */
[----:B------:R-:W-:Y:S01]  /*1c4c0*/  IMAD R106, R106, UR4, RZ ;  /* 0x000000046a6a7c24 */ /* 0x000fe2000f8e02ff */
[----:B0-----:R-:W-:Y:S01]  /*1c4d0*/  SHF.R.S32.HI R10, RZ, 0x1f, R105 ;  /* 0x0000001fff0a7819 */ /* 0x001fe20000011469 */
[----:B------:R-:W-:Y:S01]  /*1c4e0*/  IMAD.WIDE.U32 R8, R101, UR4, RZ ;  /* 0x0000000465087c25 */ /* 0x000fe2000f8e00ff */
[----:B------:R-:W-:-:S03]  /*1c4f0*/  SHF.R.S32.HI R29, RZ, 0x1f, R227 ;  /* 0x0000001fff1d7819 */ /* 0x000fc600000114e3 */
[----:B------:R-:W-:Y:S01]  /*1c500*/  IMAD R101, R101, UR5, R106 ;  /* 0x0000000565657c24 */ /* 0x000fe2000f8e026a */
[----:B------:R-:W0:Y:S01]  /*1c510*/  @P1 LDC R15, c[0x0][0xbf0] ;  /* 0x0002fc00ff0f1b82 */ /* 0x000e220000000800 */
[----:B------:R-:W-:Y:S01]  /*1c520*/  ULDC.64 UR4, c[0x0][0xb38] ;  /* 0x0002ce0000047ab9 */ /* 0x000fe20000000a00 */
[----:B------:R-:W-:Y:S02]  /*1c530*/  IMAD.MOV.U32 R11, RZ, RZ, R33 ;  /* 0x000000ffff0b7224 */ /* 0x000fe400078e0021 */
[----:B------:R-:W-:Y:S02]  /*1c540*/  IMAD.IADD R9, R9, 0x1, R101 ;  /* 0x0000000109097824 */ /* 0x000fe400078e0265 */
[----:B------:R-:W-:Y:S02]  /*1c550*/  VIADD R31, R200, 0x8 ;  /* 0x00000008c81f7836 */ /* 0x000fe40000000000 */
[----:B------:R-:W-:-:S03]  /*1c560*/  IMAD.WIDE.U32 R8, R192, UR4, R8 ;  /* 0x00000004c0087c25 */ /* 0x000fc6000f8e0008 */
[----:B------:R-:W-:Y:S01]  /*1c570*/  SHF.R.S32.HI R32, RZ, 0x1f, R31 ;  /* 0x0000001fff207819 */ /* 0x000fe2000001141f */
[----:B------:R-:W-:Y:S01]  /*1c580*/  IMAD R9, R192, UR5, R9 ;  /* 0x00000005c0097c24 */ /* 0x000fe2000f8e0209 */
[----:B------:R-:W-:Y:S02]  /*1c590*/  ULDC.64 UR4, c[0x0][0xb40] ;  /* 0x0002d00000047ab9 */ /* 0x000fe40000000a00 */
[----:B------:R-:W-:Y:S02]  /*1c5a0*/  IMAD R10, R10, UR4, RZ ;  /* 0x000000040a0a7c24 */ /* 0x000fe4000f8e02ff */
[----:B------:R-:W-:-:S04]  /*1c5b0*/  IMAD.WIDE.U32 R8, R105, UR4, R8 ;  /* 0x0000000469087c25 */ /* 0x000fc8000f8e0008 */
[----:B------:R-:W-:Y:S01]  /*1c5c0*/  IMAD R13, R105, UR5, R10 ;  /* 0x00000005690d7c24 */ /* 0x000fe2000f8e020a */
[----:B------:R-:W-:Y:S01]  /*1c5d0*/  ULDC.64 UR4, c[0x0][0xb48] ;  /* 0x0002d20000047ab9 */ /* 0x000fe20000000a00 */
[----:B-1----:R-:W-:-:S04]  /*1c5e0*/  @P1 IMAD.HI.U32 R12, R33, R12, RZ ;  /* 0x0000000c210c1227 */ /* 0x002fc800078e00ff */
[----:B------:R-:W-:Y:S01]  /*1c5f0*/  IMAD.IADD R9, R9, 0x1, R13 ;  /* 0x0000000109097824 */ /* 0x000fe200078e020d */
        /* <DEDUP_REMOVED lines=14> */
[----:B------:R-:W-:Y:S01]  /*1c6e0*/  ULDC.64 UR4, c[0x0][0xb28] ;  /* 0x0002ca0000047ab9 */ /* 0x000fe20000000a00 */
[----:B------:R-:W-:Y:S02]  /*1c6f0*/  VIADD R33, R200, 0x10 ;  /* 0x00000010c8217836 */ /* 0x000fe40000000000 */
[----:B------:R-:W-:Y:S02]  /*1c700*/  IMAD.IADD R9, R9, 0x1, R15 ;  /* 0x0000000109097824 */ /* 0x000fe400078e020f */
[----:B------:R-:W-:Y:S01]  /*1c710*/  IMAD R10, R10, UR4, RZ ;  /* 0x000000040a0a7c24 */ /* 0x000fe2000f8e02ff */
[----:B------:R-:W-:Y:S01]  /*1c720*/  SHF.R.S32.HI R34, RZ, 0x1f, R33 ;  /* 0x0000001fff227819 */ /* 0x000fe20000011421 */
        /* <DEDUP_REMOVED lines=10> */
.L_x_10825:
[----:B------:R-:W-:Y:S01]  /*1c7d0*/  ISETP.GE.AND P0, PT, R30, R103, PT ;  /* 0x000000671e00720c */ /* 0x000fe20003f06270 */
[----:B------:R-:W-:-:S12]  /*1c7e0*/  BSSY B1, `(.L_x_10523) ;  /* 0x0000081000017945 */ /* 0x000fd80003800000 */
[----:B------:R-:W-:Y:S05]  /*1c7f0*/  @P0 BRA `(.L_x_10524) ;  /* 0x0000000400fc0947 */ /* 0x000fea0003800000 */
        /* <DEDUP_REMOVED lines=9> */
[C---:B------:R-:W-:Y:S02]  /*1c890*/  VIADD R37, R200.reuse, 0x20 ;  /* 0x00000020c8257836 */ /* 0x040fe40000000000 */
[----:B------:R-:W-:-:S02]  /*1c8a0*/  VIADD R15, R200, 0x28 ;  /* 0x00000028c80f7836 */ /* 0x000fc40000000000 */
[C---:B------:R-:W-:Y:S01]  /*1c8b0*/  VIADD R39, R200.reuse, 0x30 ;  /* 0x00000030c8277836 */ /* 0x040fe20000000000 */
[----:B------:R-:W-:Y:S01]  /*1c8c0*/  SHF.R.S32.HI R37, RZ, 0x1f, R37 ;  /* 0x0000001fff257819 */ /* 0x000fe20000011425 */
[----:B--2---:R-:W-:Y:S01]  /*1c8d0*/  @!P0 IMAD.MOV.U32 R10, RZ, RZ, R25 ;  /* 0x000000ffff0a8224 */ /* 0x004fe200078e0019 */
[-C--:B-1----:R-:W-:Y:S01]  /*1c8e0*/  @!P0 MOV R11, R24.reuse ;  /* 0x00000018000b8202 */ /* 0x082fe20000000f00 */
[----:B------:R-:W-:Y:S01]  /*1c8f0*/  @!P0 IMAD.MOV.U32 R12, RZ, RZ, R102 ;  /* 0x000000ffff0c8224 */ /* 0x000fe200078e0066 */
[C---:B------:R-:W-:Y:S01]  /*1c900*/  @!P3 LEA R8, P4, R31.reuse, R25, 0x2 ;  /* 0x000000191f08b211 */ /* 0x040fe200078810ff */
[----:B------:R-:W-:Y:S01]  /*1c910*/  @!P0 IMAD.MOV.U32 R13, RZ, RZ, R99 ;  /* 0x000000ffff0d8224 */ /* 0x000fe200078e0063 */
[----:B------:R-:W-:Y:S01]  /*1c920*/  SHF.R.S32.HI R15, RZ, 0x1f, R15 ;  /* 0x0000001fff0f7819 */ /* 0x000fe2000001140f */
[C---:B------:R-:W-:Y:S01]  /*1c930*/  @!P0 IMAD.WIDE R10, R200.reuse, 0x4, R10 ;  /* 0x00000004c80a8825 */ /* 0x040fe200078e020a */
[----:B------:R-:W-:Y:S02]  /*1c940*/  @!P3 LEA.HI.X R9, R31, R24, R32, 0x2, P4 ;  /* 0x000000181f09b211 */ /* 0x000fe400020f1420 */
[----:B------:R-:W-:Y:S01]  /*1c950*/  SHF.R.S32.HI R39, RZ, 0x1f, R39 ;  /* 0x0000001fff277819 */ /* 0x000fe20000011427 */
[----:B------:R-:W-:Y:S01]  /*1c960*/  VIADD R30, R200, 0x60 ;  /* 0x00000060c81e7836 */ /* 0x000fe20000000000 */
[----:B------:R1:W-:Y:S01]  /*1c970*/  @!P0 ST.E.64 desc[UR60][R10.64], R12 ;  /* 0x0000000c0a008985 */ /* 0x0003e2000c101b3c */
[----:B------:R-:W-:-:S03]  /*1c980*/  ISETP.GE.AND P0, PT, R35, UR4, PT ;  /* 0x0000000423007c0c */ /* 0x000fc6000bf06270 */
[----:B------:R-:W-:Y:S01]  /*1c990*/  SHF.R.S32.HI R30, RZ, 0x1f, R30 ;  /* 0x0000001fff1e7819 */ /* 0x000fe2000001141e */
[----:B-1----:R-:W-:Y:S01]  /*1c9a0*/  @!P3 IMAD.MOV.U32 R10, RZ, RZ, R100 ;  /* 0x000000ffff0ab224 */ /* 0x002fe200078e0064 */
[----:B------:R-:W-:Y:S01]  /*1c9b0*/  @!P2 LEA R12, P4, R33, R25, 0x2 ;  /* 0x00000019210ca211 */ /* 0x000fe200078810ff */
[----:B------:R-:W-:-:S03]  /*1c9c0*/  @!P3 IMAD.MOV.U32 R11, RZ, RZ, R98 ;  /* 0x000000ffff0bb224 */ /* 0x000fc600078e0062 */
[-C--:B------:R-:W-:Y:S02]  /*1c9d0*/  @!P2 LEA.HI.X R13, R33, R24.reuse, R34, 0x2, P4 ;  /* 0x00000018210da211 */ /* 0x080fe400020f1422 */
[----:B------:R1:W-:Y:S01]  /*1c9e0*/  @!P3 ST.E.64 desc[UR60][R8.64], R10 ;  /* 0x0000000a0800b985 */ /* 0x0003e2000c101b3c */
[----:B------:R-:W-:Y:S02]  /*1c9f0*/  ISETP.GE.AND P3, PT, R14, UR4, PT ;  /* 0x000000040e007c0c */ /* 0x000fe4000bf66270 */
[C---:B-1----:R-:W-:Y:S01]  /*1ca00*/  @!P1 LEA R8, P5, R227.reuse, R25, 0x2 ;  /* 0x00000019e3089211 */ /* 0x042fe200078a10ff */
[----:B------:R-:W-:Y:S02]  /*1ca10*/  @!P2 IMAD.MOV.U32 R10, RZ, RZ, R79 ;  /* 0x000000ffff0aa224 */ /* 0x000fe400078e004f */
[----:B------:R-:W-:Y:S01]  /*1ca20*/  @!P2 IMAD.MOV.U32 R11, RZ, RZ, R77 ;  /* 0x000000ffff0ba224 */ /* 0x000fe200078e004d */
[----:B------:R-:W-:Y:S01]  /*1ca30*/  @!P1 LEA.HI.X R9, R227, R24, R29, 0x2, P5 ;  /* 0x00000018e3099211 */ /* 0x000fe200028f141d */
[----:B------:R-:W-:-:S02]  /*1ca40*/  @!P1 IMAD.MOV.U32 R79, RZ, RZ, R78 ;  /* 0x000000ffff4f9224 */ /* 0x000fc400078e004e */
[----:B------:R-:W-:Y:S01]  /*1ca50*/  @!P1 IMAD.MOV.U32 R78, RZ, RZ, R80 ;  /* 0x000000ffff4e9224 */ /* 0x000fe200078e0050 */
[----:B------:R1:W-:Y:S01]  /*1ca60*/  @!P2 ST.E.64 desc[UR60][R12.64], R10 ;  /* 0x0000000a0c00a985 */ /* 0x0003e2000c101b3c */
[----:B------:R-:W-:-:S03]  /*1ca70*/  ISETP.GE.AND P2, PT, R38, UR4, PT ;  /* 0x0000000426007c0c */ /* 0x000fc6000bf46270 */
[----:B------:R2:W-:Y:S01]  /*1ca80*/  @!P1 ST.E.64 desc[UR60][R8.64], R78 ;  /* 0x0000004e08009985 */ /* 0x0005e2000c101b3c */
[----:B------:R-:W-:Y:S02]  /*1ca90*/  ISETP.GE.AND P1, PT, R36, UR4, PT ;  /* 0x0000000424007c0c */ /* 0x000fe4000bf26270 */
[CC--:B-1----:R-:W-:Y:S01]  /*1caa0*/  @!P0 LEA R10, P4, R35.reuse, R25.reuse, 0x2 ;  /* 0x00000019230a8211 */ /* 0x0c2fe200078810ff */
[----:B------:R-:W-:Y:S02]  /*1cab0*/  @!P0 IMAD.MOV.U32 R12, RZ, RZ, R2 ;  /* 0x000000ffff0c8224 */ /* 0x000fe400078e0002 */
[----:B------:R-:W-:Y:S01]  /*1cac0*/  @!P0 IMAD.MOV.U32 R13, RZ, RZ, R81 ;  /* 0x000000ffff0d8224 */ /* 0x000fe200078e0051 */
[----:B--2---:R-:W-:Y:S01]  /*1cad0*/  @!P3 LEA R8, P5, R14, R25, 0x2 ;  /* 0x000000190e08b211 */ /* 0x004fe200078a10ff */
[----:B------:R-:W-:Y:S01]  /*1cae0*/  @!P3 IMAD.MOV.U32 R2, RZ, RZ, R3 ;  /* 0x000000ffff02b224 */ /* 0x000fe200078e0003 */
[-C--:B------:R-:W-:Y:S01]  /*1caf0*/  @!P0 LEA.HI.X R11, R35, R24.reuse, R37, 0x2, P4 ;  /* 0x00000018230b8211 */ /* 0x080fe200020f1425 */
[----:B------:R-:W-:Y:S01]  /*1cb00*/  @!P3 IMAD.MOV.U32 R3, RZ, RZ, R0 ;  /* 0x000000ffff03b224 */ /* 0x000fe200078e0000 */
[C---:B------:R-:W-:Y:S01]  /*1cb10*/  IADD3 R35, R200.reuse, 0x40, RZ ;  /* 0x00000040c8237810 */ /* 0x040fe20007ffe0ff */
[----:B------:R-:W-:Y:S01]  /*1cb20*/  VIADD R37, R200, 0x38 ;  /* 0x00000038c8257836 */ /* 0x000fe20000000000 */
[----:B------:R-:W-:Y:S01]  /*1cb30*/  @!P3 LEA.HI.X R9, R14, R24, R15, 0x2, P5 ;  /* 0x000000180e09b211 */ /* 0x000fe200028f140f */
[----:B------:R1:W-:Y:S01]  /*1cb40*/  @!P0 ST.E.64 desc[UR60][R10.64], R12 ;  /* 0x0000000c0a008985 */ /* 0x0003e2000c101b3c */
[----:B------:R-:W-:Y:S01]  /*1cb50*/  ISETP.GE.AND P0, PT, R35, UR4, PT ;  /* 0x0000000423007c0c */ /* 0x000fe2000bf06270 */
[C---:B------:R-:W-:Y:S01]  /*1cb60*/  VIADD R15, R200.reuse, 0x48 ;  /* 0x00000048c80f7836 */ /* 0x040fe20000000000 */
[----:B------:R-:W-:Y:S01]  /*1cb70*/  SHF.R.S32.HI R37, RZ, 0x1f, R37 ;  /* 0x0000001fff257819 */ /* 0x000fe20000011425 */
[----:B------:R2:W-:Y:S01]  /*1cb80*/  @!P3 ST.E.64 desc[UR60][R8.64], R2 ;  /* 0x000000020800b985 */ /* 0x0005e2000c101b3c */
[----:B------:R-:W-:Y:S01]  /*1cb90*/  VIADD R14, R200, 0x50 ;  /* 0x00000050c80e7836 */ /* 0x000fe20000000000 */
[----:B------:R-:W-:-:S02]  /*1cba0*/  SHF.R.S32.HI R0, RZ, 0x1f, R228 ;  /* 0x0000001fff007819 */ /* 0x000fc400000114e4 */
[----:B------:R-:W-:Y:S02]  /*1cbb0*/  ISETP.GE.AND P3, PT, R15, UR4, PT ;  /* 0x000000040f007c0c */ /* 0x000fe4000bf66270 */
[-C--:B-1----:R-:W-:Y:S02]  /*1cbc0*/  @!P2 LEA R10, P5, R38, R25.reuse, 0x2 ;  /* 0x00000019260aa211 */ /* 0x082fe400078a10ff */
[----:B--2---:R-:W-:Y:S01]  /*1cbd0*/  @!P1 LEA R2, P4, R36, R25, 0x2 ;  /* 0x0000001924029211 */ /* 0x004fe200078810ff */
[----:B------:R-:W-:Y:S01]  /*1cbe0*/  @!P2 IMAD.MOV.U32 R8, RZ, RZ, R21 ;  /* 0x000000ffff08a224 */ /* 0x000fe200078e0015 */
[-C--:B------:R-:W-:Y:S01]  /*1cbf0*/  @!P2 LEA.HI.X R11, R38, R24.reuse, R39, 0x2, P5 ;  /* 0x00000018260ba211 */ /* 0x080fe200028f1427 */
[----:B------:R-:W-:Y:S01]  /*1cc00*/  @!P2 IMAD.MOV.U32 R9, RZ, RZ, R4 ;  /* 0x000000ffff09a224 */ /* 0x000fe200078e0004 */
[----:B------:R-:W-:Y:S01]  /*1cc10*/  @!P1 LEA.HI.X R3, R36, R24, R37, 0x2, P4 ;  /* 0x0000001824039211 */ /* 0x000fe200020f1425 */
[----:B------:R-:W-:Y:S01]  /*1cc20*/  VIADD R36, R200, 0x40 ;  /* 0x00000040c8247836 */ /* 0x000fe20000000000 */
[----:B------:R-:W-:Y:S01]  /*1cc30*/  ISETP.GE.AND P5, PT, R14, UR4, PT ;  /* 0x000000040e007c0c */ /* 0x000fe2000bfa6270 */
[----:B------:R-:W-:Y:S01]  /*1cc40*/  @!P1 IMAD.MOV.U32 R21, RZ, RZ, R20 ;  /* 0x000000ffff159224 */ /* 0x000fe200078e0014 */
[----:B------:R1:W-:Y:S01]  /*1cc50*/  @!P2 ST.E.64 desc[UR60][R10.64], R8 ;  /* 0x000000080a00a985 */ /* 0x0003e2000c101b3c */
[----:B------:R-:W-:Y:S01]  /*1cc60*/  @!P1 IMAD.MOV.U32 R20, RZ, RZ, R40 ;  /* 0x000000ffff149224 */ /* 0x000fe200078e0028 */
[----:B------:R-:W-:Y:S01]  /*1cc70*/  SHF.R.S32.HI R36, RZ, 0x1f, R36 ;  /* 0x0000001fff247819 */ /* 0x000fe20000011424 */
[C---:B------:R-:W-:Y:S01]  /*1cc80*/  VIADD R37, R200.reuse, 0x58 ;  /* 0x00000058c8257836 */ /* 0x040fe20000000000 */
[----:B------:R-:W-:Y:S01]  /*1cc90*/  SHF.R.S32.HI R4, RZ, 0x1f, R229 ;  /* 0x0000001fff047819 */ /* 0x000fe200000114e5 */
[----:B------:R-:W-:Y:S01]  /*1cca0*/  VIADD R38, R200, 0x58 ;  /* 0x00000058c8267836 */ /* 0x000fe20000000000 */
[----:B------:R2:W-:Y:S02]  /*1ccb0*/  @!P1 ST.E.64 desc[UR60][R2.64], R20 ;  /* 0x0000001402009985 */ /* 0x0005e4000c101b3c */
[----:B------:R-:W-:-:S02]  /*1ccc0*/  ISETP.GE.AND P1, PT, R37, UR4, PT ;  /* 0x0000000425007c0c */ /* 0x000fc4000bf26270 */
[----:B------:R-:W-:Y:S02]  /*1ccd0*/  SHF.R.S32.HI R38, RZ, 0x1f, R38 ;  /* 0x0000001fff267819 */ /* 0x000fe40000011426 */
[CC--:B-1----:R-:W-:Y:S01]  /*1cce0*/  @!P0 LEA R8, P2, R35.reuse, R25.reuse, 0x2 ;  /* 0x0000001923088211 */ /* 0x0c2fe200078410ff */
[----:B------:R-:W-:Y:S02]  /*1ccf0*/  @!P0 IMAD.MOV.U32 R10, RZ, RZ, R43 ;  /* 0x000000ffff0a8224 */ /* 0x000fe400078e002b */
[----:B------:R-:W-:Y:S01]  /*1cd00*/  @!P0 IMAD.MOV.U32 R11, RZ, RZ, R41 ;  /* 0x000000ffff0b8224 */ /* 0x000fe200078e0029 */
[-C--:B------:R-:W-:Y:S01]  /*1cd10*/  @!P0 LEA.HI.X R9, R35, R24.reuse, R36, 0x2, P2 ;  /* 0x0000001823098211 */ /* 0x080fe200010f1424 */
[C---:B------:R-:W-:Y:S01]  /*1cd20*/  VIADD R36, R200.reuse, 0x60 ;  /* 0x00000060c8247836 */ /* 0x040fe20000000000 */
[----:B------:R-:W-:Y:S01]  /*1cd30*/  IADD3 R35, R200, 0x48, RZ ;  /* 0x00000048c8237810 */ /* 0x000fe20007ffe0ff */
[----:B------:R-:W-:Y:S01]  /*1cd40*/  @!P3 IMAD.MOV.U32 R43, RZ, RZ, R42 ;  /* 0x000000ffff2bb224 */ /* 0x000fe200078e002a */
[CC--:B--2---:R-:W-:Y:S01]  /*1cd50*/  @!P3 LEA R2, P4, R15.reuse, R25.reuse, 0x2 ;  /* 0x000000190f02b211 */ /* 0x0c4fe200078810ff */
[----:B------:R1:W-:Y:S01]  /*1cd60*/  @!P0 ST.E.64 desc[UR60][R8.64], R10 ;  /* 0x0000000a08008985 */ /* 0x0003e2000c101b3c */
[----:B------:R-:W-:Y:S01]  /*1cd70*/  SHF.R.S32.HI R35, RZ, 0x1f, R35 ;  /* 0x0000001fff237819 */ /* 0x000fe20000011423 */
[----:B------:R-:W-:Y:S01]  /*1cd80*/  @!P3 IMAD.MOV.U32 R42, RZ, RZ, R44 ;  /* 0x000000ffff2ab224 */ /* 0x000fe200078e002c */
[----:B------:R-:W-:Y:S01]  /*1cd90*/  ISETP.GE.AND P0, PT, R36, UR4, PT ;  /* 0x0000000424007c0c */ /* 0x000fe2000bf06270 */
[----:B------:R-:W-:Y:S01]  /*1cda0*/  @!P5 IMAD.MOV.U32 R44, RZ, RZ, R47 ;  /* 0x000000ffff2cd224 */ /* 0x000fe200078e002f */
[-C--:B------:R-:W-:Y:S01]  /*1cdb0*/  @!P3 LEA.HI.X R3, R15, R24.reuse, R35, 0x2, P4 ;  /* 0x000000180f03b211 */ /* 0x080fe200020f1423 */
[----:B------:R-:W-:Y:S01]  /*1cdc0*/  VIADD R15, R200, 0x50 ;  /* 0x00000050c80f7836 */ /* 0x000fe20000000000 */
[-C--:B------:R-:W-:Y:S01]  /*1cdd0*/  @!P5 LEA R12, P2, R14, R25.reuse, 0x2 ;  /* 0x000000190e0cd211 */ /* 0x080fe200078410ff */
[----:B------:R-:W-:Y:S01]  /*1cde0*/  VIADD R35, R200, 0x68 ;  /* 0x00000068c8237836 */ /* 0x000fe20000000000 */
[----:B------:R-:W-:Y:S01]  /*1cdf0*/  ISETP.GE.AND P4, PT, R228, UR4, PT ;  /* 0x00000004e4007c0c */ /* 0x000fe2000bf86270 */
[----:B------:R2:W-:Y:S01]  /*1ce00*/  @!P3 ST.E.64 desc[UR60][R2.64], R42 ;  /* 0x0000002a0200b985 */ /* 0x0005e2000c101b3c */
[----:B------:R-:W-:Y:S01]  /*1ce10*/  SHF.R.S32.HI R15, RZ, 0x1f, R15 ;  /* 0x0000001fff0f7819 */ /* 0x000fe2000001140f */
[----:B------:R-:W-:Y:S01]  /*1ce20*/  @!P1 IMAD.MOV.U32 R47, RZ, RZ, R46 ;  /* 0x000000ffff2f9224 */ /* 0x000fe200078e002e */
[----:B------:R-:W-:Y:S01]  /*1ce30*/  ISETP.GE.AND P3, PT, R35, UR4, PT ;  /* 0x0000000423007c0c */ /* 0x000fe2000bf66270 */
[----:B------:R-:W-:Y:S01]  /*1ce40*/  @!P1 IMAD.MOV.U32 R46, RZ, RZ, R48 ;  /* 0x000000ffff2e9224 */ /* 0x000fe200078e0030 */
[----:B------:R-:W-:Y:S01]  /*1ce50*/  @!P5 LEA.HI.X R13, R14, R24, R15, 0x2, P2 ;  /* 0x000000180e0dd211 */ /* 0x000fe200010f140f */
[----:B------:R-:W-:Y:S01]  /*1ce60*/  @!P0 IMAD.MOV.U32 R48, RZ, RZ, R51 ;  /* 0x000000ffff308224 */ /* 0x000fe200078e0033 */
[----:B------:R-:W-:-:S03]  /*1ce70*/  @!P1 LEA R14, P2, R37, R25, 0x2 ;  /* 0x00000019250e9211 */ /* 0x000fc600078410ff */
[----:B------:R3:W-:Y:S01]  /*1ce80*/  @!P5 ST.E.64 desc[UR60][R12.64], R44 ;  /* 0x0000002c0c00d985 */ /* 0x0007e2000c101b3c */
[----:B------:R-:W-:Y:S02]  /*1ce90*/  ISETP.GE.AND P5, PT, R229, UR4, PT ;  /* 0x00000004e5007c0c */ /* 0x000fe4000bfa6270 */
[----:B------:R-:W-:Y:S02]  /*1cea0*/  @!P1 LEA.HI.X R15, R37, R24, R38, 0x2, P2 ;  /* 0x00000018250f9211 */ /* 0x000fe400010f1426 */
[CC--:B-1----:R-:W-:Y:S02]  /*1ceb0*/  @!P0 LEA R8, P2, R36.reuse, R25.reuse, 0x2 ;  /* 0x0000001924088211 */ /* 0x0c2fe400078410ff */
[----:B------:R-:W-:Y:S01]  /*1cec0*/  @!P3 MOV R51, R50 ;  /* 0x000000320033b202 */ /* 0x000fe20000000f00 */
[----:B------:R4:W-:Y:S01]  /*1ced0*/  @!P1 ST.E.64 desc[UR60][R14.64], R46 ;  /* 0x0000002e0e009985 */ /* 0x0009e2000c101b3c */
[----:B------:R-:W-:Y:S01]  /*1cee0*/  @!P0 LEA.HI.X R9, R36, R24, R30, 0x2, P2 ;  /* 0x0000001824098211 */ /* 0x000fe200010f141e */
[----:B------:R-:W-:Y:S01]  /*1cef0*/  VIADD R30, R200, 0x68 ;  /* 0x00000068c81e7836 */ /* 0x000fe20000000000 */
[----:B--2---:R-:W-:Y:S01]  /*1cf00*/  @!P3 LEA R2, P1, R35, R25, 0x2 ;  /* 0x000000192302b211 */ /* 0x004fe200078210ff */
[----:B------:R-:W-:-:S02]  /*1cf10*/  @!P3 IMAD.MOV.U32 R50, RZ, RZ, R82 ;  /* 0x000000ffff32b224 */ /* 0x000fc400078e0052 */
[----:B------:R4:W-:Y:S01]  /*1cf20*/  @!P0 ST.E.64 desc[UR60][R8.64], R48 ;  /* 0x0000003008008985 */ /* 0x0009e2000c101b3c */
[----:B------:R-:W-:Y:S01]  /*1cf30*/  SHF.R.S32.HI R30, RZ, 0x1f, R30 ;  /* 0x0000001fff1e7819 */ /* 0x000fe2000001141e */
[----:B------:R-:W-:Y:S01]  /*1cf40*/  @!P5 IMAD.MOV.U32 R82, RZ, RZ, R85 ;  /* 0x000000ffff52d224 */ /* 0x000fe200078e0055 */
[-C--:B------:R-:W-:Y:S01]  /*1cf50*/  @!P5 LEA R10, P0, R229, R25.reuse, 0x2 ;  /* 0x00000019e50ad211 */ /* 0x080fe200078010ff */
[----:B------:R-:W-:Y:S01]  /*1cf60*/  @!P4 IMAD.MOV.U32 R85, RZ, RZ, R84 ;  /* 0x000000ffff55c224 */ /* 0x000fe200078e0054 */
[C---:B---3--:R-:W-:Y:S01]  /*1cf70*/  @!P4 LEA R12, P2, R228.reuse, R25, 0x2 ;  /* 0x00000019e40cc211 */ /* 0x048fe200078410ff */
[----:B------:R-:W-:Y:S01]  /*1cf80*/  @!P4 IMAD.MOV.U32 R84, RZ, RZ, R86 ;  /* 0x000000ffff54c224 */ /* 0x000fe200078e0056 */
[-C--:B------:R-:W-:Y:S02]  /*1cf90*/  @!P3 LEA.HI.X R3, R35, R24.reuse, R30, 0x2, P1 ;  /* 0x000000182303b211 */ /* 0x080fe400008f141e */
[-C--:B------:R-:W-:Y:S02]  /*1cfa0*/  @!P5 LEA.HI.X R11, R229, R24.reuse, R4, 0x2, P0 ;  /* 0x00000018e50bd211 */ /* 0x080fe400000f1404 */
[----:B------:R-:W-:Y:S01]  /*1cfb0*/  @!P4 LEA.HI.X R13, R228, R24, R0, 0x2, P2 ;  /* 0x00000018e40dc211 */ /* 0x000fe200010f1400 */
[----:B------:R4:W-:Y:S04]  /*1cfc0*/  @!P3 ST.E.64 desc[UR60][R2.64], R50 ;  /* 0x000000320200b985 */ /* 0x0009e8000c101b3c */
[----:B------:R4:W-:Y:S04]  /*1cfd0*/  @!P5 ST.E.64 desc[UR60][R10.64], R82 ;  /* 0x000000520a00d985 */ /* 0x0009e8000c101b3c */
[----:B------:R4:W-:Y:S02]  /*1cfe0*/  @!P4 ST.E.64 desc[UR60][R12.64], R84 ;  /* 0x000000540c00c985 */ /* 0x0009e4000c101b3c */
.L_x_10524:
[----:B------:R-:W-:Y:S05]  /*1cff0*/  BSYNC B1 ;  /* 0x0000000000017941 */ /* 0x000fea0003800000 */
.L_x_10523:
[----:B------:R-:W-:-:S03]  /*1d000*/  UMOV UR4, 0xffffffff ;  /* 0xffffffff00047882 */ /* 0x000fc60000000000 */
[----:B------:R-:W-:Y:S05]  /*1d010*/  BRA.DIV UR4, `(.L_x_10525) ;  /* 0x000000de04987947 */ /* 0x000fea000b800000 */
[----:B------:R3:W0:Y:S04]  /*1d020*/  SHFL.IDX PT, R0, R28, 0x1, 0x1c1f ;  /* 0x003c1f001c007f89 */ /* 0x00062800000e0000 */
[----:B----4-:R3:W4:Y:S02]  /*1d030*/  SHFL.IDX PT, R14, R27, 0x1, 0x1c1f ;  /* 0x003c1f001b0e7f89 */ /* 0x01072400000e0000 */
.L_x_10829:
[----:B------:R-:W-:-:S13]  /*1d040*/  ISETP.GE.AND P0, PT, R26, R103, PT ;  /* 0x000000671a00720c */ /* 0x000fda0003f06270 */
[----:B------:R-:W-:Y:S05]  /*1d050*/  @P0 BRA `(.L_x_10521) ;  /* 0x0000001400000947 */ /* 0x000fea0003800000 */
[----:B------:R-:W-:Y:S01]  /*1d060*/  ULDC UR4, c[0x0][0xac8] ;  /* 0x0002b20000047ab9 */ /* 0x000fe20000000800 */
[C---:B--2---:R-:W-:Y:S01]  /*1d070*/  VIADD R25, R200.reuse, 0x20 ;  /* 0x00000020c8197836 */ /* 0x044fe20000000000 */
[C---:B------:R-:W-:Y:S01]  /*1d080*/  ISETP.GE.AND P4, PT, R200.reuse, UR4, PT ;  /* 0x00000004c8007c0c */ /* 0x040fe2000bf86270 */
[C---:B------:R-:W-:Y:S01]  /*1d090*/  VIADD R30, R200.reuse, 0x28 ;  /* 0x00000028c81e7836 */ /* 0x040fe20000000000 */
[----:B------:R-:W-:Y:S01]  /*1d0a0*/  ISETP.GE.AND P2, PT, R31, UR4, PT ;  /* 0x000000041f007c0c */ /* 0x000fe2000bf46270 */
[C---:B-1----:R-:W-:Y:S01]  /*1d0b0*/  VIADD R24, R200.reuse, 0x30 ;  /* 0x00000030c8187836 */ /* 0x042fe20000000000 */
[----:B------:R-:W-:Y:S01]  /*1d0c0*/  ISETP.GE.AND P1, PT, R33, UR4, PT ;  /* 0x0000000421007c0c */ /* 0x000fe2000bf26270 */
[C---:B0--3--:R-:W-:Y:S01]  /*1d0d0*/  VIADD R27, R200.reuse, 0x20 ;  /* 0x00000020c81b7836 */ /* 0x049fe20000000000 */
[----:B------:R-:W-:Y:S01]  /*1d0e0*/  ISETP.GE.AND P0, PT, R227, UR4, PT ;  /* 0x00000004e3007c0c */ /* 0x000fe2000bf06270 */
[C---:B------:R-:W-:Y:S01]  /*1d0f0*/  VIADD R28, R200.reuse, 0x40 ;  /* 0x00000040c81c7836 */ /* 0x040fe20000000000 */
[C---:B------:R-:W-:Y:S01]  /*1d100*/  IADD3 R4, R200.reuse, 0x38, RZ ;  /* 0x00000038c8047810 */ /* 0x040fe20007ffe0ff */
[C---:B------:R-:W-:Y:S01]  /*1d110*/  VIADD R35, R200.reuse, 0x28 ;  /* 0x00000028c8237836 */ /* 0x040fe20000000000 */
[----:B------:R-:W-:Y:S01]  /*1d120*/  SHF.R.S32.HI R27, RZ, 0x1f, R27 ;  /* 0x0000001fff1b7819 */ /* 0x000fe2000001141b */
[----:B------:R-:W-:-:S02]  /*1d130*/  VIADD R36, R200, 0x50 ;  /* 0x00000050c8247836 */ /* 0x000fc40000000000 */
[----:B------:R-:W-:Y:S01]  /*1d140*/  @!P4 IMAD.MOV.U32 R15, RZ, RZ, R0 ;  /* 0x000000ffff0fc224 */ /* 0x000fe200078e0000 */
[----:B------:R-:W-:Y:S01]  /*1d150*/  SHF.R.S32.HI R35, RZ, 0x1f, R35 ;  /* 0x0000001fff237819 */ /* 0x000fe20000011423 */
[----:B------:R-:W-:Y:S01]  /*1d160*/  @!P4 IMAD.MOV.U32 R86, RZ, RZ, R52 ;  /* 0x000000ffff56c224 */ /* 0x000fe200078e0034 */
[-C--:B----4-:R-:W-:Y:S01]  /*1d170*/  @!P2 LEA R8, P3, R31, R14.reuse, 0x2 ;  /* 0x0000000e1f08a211 */ /* 0x090fe200078610ff */
[----:B------:R-:W-:Y:S01]  /*1d180*/  @!P4 IMAD.WIDE R2, R200, 0x4, R14 ;  /* 0x00000004c802c825 */ /* 0x000fe200078e020e */
[----:B------:R-:W-:Y:S02]  /*1d190*/  @!P1 LEA R10, P5, R33, R14, 0x2 ;  /* 0x0000000e210a9211 */ /* 0x000fe400078a10ff */
[-C--:B------:R-:W-:Y:S02]  /*1d1a0*/  @!P2 LEA.HI.X R9, R31, R0.reuse, R32, 0x2, P3 ;  /* 0x000000001f09a211 */ /* 0x080fe400018f1420 */
[----:B------:R-:W-:Y:S01]  /*1d1b0*/  ISETP.GE.AND P3, PT, R25, UR4, PT ;  /* 0x0000000419007c0c */ /* 0x000fe2000bf66270 */
[----:B------:R0:W-:Y:S01]  /*1d1c0*/  @!P4 ST.E.64 desc[UR60][R2.64], R86 ;  /* 0x000000560200c985 */ /* 0x0001e2000c101b3c */
[----:B------:R-:W-:-:S02]  /*1d1d0*/  @!P1 LEA.HI.X R11, R33, R0, R34, 0x2, P5 ;  /* 0x00000000210b9211 */ /* 0x000fc400028f1422 */
[C---:B------:R-:W-:Y:S02]  /*1d1e0*/  @!P0 LEA R12, P4, R227.reuse, R14, 0x2 ;  /* 0x0000000ee30c8211 */ /* 0x040fe400078810ff */
[----:B------:R-:W-:Y:S02]  /*1d1f0*/  SHF.R.S32.HI R36, RZ, 0x1f, R36 ;  /* 0x0000001fff247819 */ /* 0x000fe40000011424 */
[----:B------:R-:W-:-:S05]  /*1d200*/  @!P0 LEA.HI.X R13, R227, R0, R29, 0x2, P4 ;  /* 0x00000000e30d8211 */ /* 0x000fca00020f141d */
[C---:B------:R-:W-:Y:S01]  /*1d210*/  @!P3 LEA R20, P5, R25.reuse, R14, 0x2 ;  /* 0x0000000e1914b211 */ /* 0x040fe200078a10ff */
[----:B0-----:R-:W-:Y:S02]  /*1d220*/  @!P2 IMAD.MOV.U32 R2, RZ, RZ, R53 ;  /* 0x000000ffff02a224 */ /* 0x001fe400078e0035 */
[----:B------:R-:W-:Y:S01]  /*1d230*/  @!P2 IMAD.MOV.U32 R3, RZ, RZ, R90 ;  /* 0x000000ffff03a224 */ /* 0x000fe200078e005a */
[----:B------:R-:W-:Y:S01]  /*1d240*/  @!P3 LEA.HI.X R21, R25, R0, R27, 0x2, P5 ;  /* 0x000000001915b211 */ /* 0x000fe200028f141b */
[C---:B------:R-:W-:Y:S02]  /*1d250*/  VIADD R25, R200.reuse, 0x30 ;  /* 0x00000030c8197836 */ /* 0x040fe40000000000 */
[----:B------:R-:W-:Y:S01]  /*1d260*/  VIADD R27, R200, 0x48 ;  /* 0x00000048c81b7836 */ /* 0x000fe20000000000 */
[----:B------:R0:W-:Y:S01]  /*1d270*/  @!P2 ST.E.64 desc[UR60][R8.64], R2 ;  /* 0x000000020800a985 */ /* 0x0001e2000c101b3c */
[----:B------:R-:W-:Y:S02]  /*1d280*/  ISETP.GE.AND P2, PT, R30, UR4, PT ;  /* 0x000000041e007c0c */ /* 0x000fe4000bf46270 */
[----:B------:R-:W-:Y:S01]  /*1d290*/  SHF.R.S32.HI R25, RZ, 0x1f, R25 ;  /* 0x0000001fff197819 */ /* 0x000fe20000011419 */
[----:B0-----:R-:W-:-:S10]  /*1d2a0*/  @!P1 IMAD.MOV.U32 R2, RZ, RZ, R56 ;  /* 0x000000ffff029224 */ /* 0x001fd400078e0038 */
[C---:B------:R-:W-:Y:S01]  /*1d2b0*/  @!P2 LEA R8, P5, R30.reuse, R14, 0x2 ;  /* 0x0000000e1e08a211 */ /* 0x040fe200078a10ff */
[----:B------:R-:W-:Y:S02]  /*1d2c0*/  @!P1 IMAD.MOV.U32 R3, RZ, RZ, R54 ;  /* 0x000000ffff039224 */ /* 0x000fe400078e0036 */
[----:B------:R-:W-:Y:S01]  /*1d2d0*/  @!P0 IMAD.MOV.U32 R54, RZ, RZ, R57 ;  /* 0x000000ffff368224 */ /* 0x000fe200078e0039 */
[----:B------:R-:W-:Y:S01]  /*1d2e0*/  @!P2 LEA.HI.X R9, R30, R0, R35, 0x2, P5 ;  /* 0x000000001e09a211 */ /* 0x000fe200028f1423 */
[----:B------:R-:W-:Y:S01]  /*1d2f0*/  VIADD R30, R200, 0x40 ;  /* 0x00000040c81e7836 */ /* 0x000fe20000000000 */
[----:B------:R0:W-:Y:S01]  /*1d300*/  @!P1 ST.E.64 desc[UR60][R10.64], R2 ;  /* 0x000000020a009985 */ /* 0x0001e2000c101b3c */
[----:B------:R-:W-:Y:S01]  /*1d310*/  ISETP.GE.AND P1, PT, R24, UR4, PT ;  /* 0x0000000418007c0c */ /* 0x000fe2000bf26270 */
[----:B------:R-:W-:Y:S01]  /*1d320*/  VIADD R35, R200, 0x50 ;  /* 0x00000050c8237836 */ /* 0x000fe20000000000 */
[----:B------:R-:W-:Y:S01]  /*1d330*/  ISETP.GE.AND P5, PT, R27, UR4, PT ;  /* 0x000000041b007c0c */ /* 0x000fe2000bfa6270 */
[----:B------:R1:W-:Y:S01]  /*1d340*/  @!P0 ST.E.64 desc[UR60][R12.64], R54 ;  /* 0x000000360c008985 */ /* 0x0003e2000c101b3c */
[----:B------:R-:W-:-:S02]  /*1d350*/  ISETP.GE.AND P0, PT, R4, UR4, PT ;  /* 0x0000000404007c0c */ /* 0x000fc4000bf06270 */
[----:B------:R-:W-:Y:S01]  /*1d360*/  SHF.R.S32.HI R30, RZ, 0x1f, R30 ;  /* 0x0000001fff1e7819 */ /* 0x000fe2000001141e */
[----:B0-----:R-:W-:-:S06]  /*1d370*/  @!P3 IMAD.MOV.U32 R2, RZ, RZ, R60 ;  /* 0x000000ffff02b224 */ /* 0x001fcc00078e003c */
[C---:B------:R-:W-:Y:S01]  /*1d380*/  @!P1 LEA R10, P4, R24.reuse, R14, 0x2 ;  /* 0x0000000e180a9211 */ /* 0x040fe200078810ff */
[----:B------:R-:W-:Y:S02]  /*1d390*/  @!P3 IMAD.MOV.U32 R3, RZ, RZ, R58 ;  /* 0x000000ffff03b224 */ /* 0x000fe400078e003a */
[----:B------:R-:W-:Y:S01]  /*1d3a0*/  @!P2 IMAD.MOV.U32 R58, RZ, RZ, R61 ;  /* 0x000000ffff3aa224 */ /* 0x000fe200078e003d */
[----:B------:R-:W-:Y:S01]  /*1d3b0*/  @!P1 LEA.HI.X R11, R24, R0, R25, 0x2, P4 ;  /* 0x00000000180b9211 */ /* 0x000fe200020f1419 */
[----:B------:R-:W-:Y:S01]  /*1d3c0*/  VIADD R24, R200, 0x38 ;  /* 0x00000038c8187836 */ /* 0x000fe20000000000 */
[----:B------:R0:W-:Y:S01]  /*1d3d0*/  @!P3 ST.E.64 desc[UR60][R20.64], R2 ;  /* 0x000000021400b985 */ /* 0x0001e2000c101b3c */
[----:B------:R-:W-:-:S03]  /*1d3e0*/  ISETP.GE.AND P3, PT, R28, UR4, PT ;  /* 0x000000041c007c0c */ /* 0x000fc6000bf66270 */
[----:B------:R-:W-:Y:S01]  /*1d3f0*/  @!P2 ST.E.64 desc[UR60][R8.64], R58 ;  /* 0x0000003a0800a985 */ /* 0x000fe2000c101b3c */
[----:B-1----:R-:W-:Y:S02]  /*1d400*/  @!P0 LEA R12, P2, R4, R14, 0x2 ;  /* 0x0000000e040c8211 */ /* 0x002fe400078410ff */
[----:B------:R-:W-:-:S04]  /*1d410*/  SHF.R.S32.HI R24, RZ, 0x1f, R24 ;  /* 0x0000001fff187819 */ /* 0x000fc80000011418 */
[----:B------:R-:W-:Y:S02]  /*1d420*/  @!P0 LEA.HI.X R13, R4, R0, R24, 0x2, P2 ;  /* 0x00000000040d8211 */ /* 0x000fe400010f1418 */
[----:B------:R-:W-:Y:S01]  /*1d430*/  IADD3 R4, R200, 0x58, RZ ;  /* 0x00000058c8047810 */ /* 0x000fe20007ffe0ff */
[----:B0-----:R-:W-:Y:S01]  /*1d440*/  @!P1 IMAD.MOV.U32 R2, RZ, RZ, R70 ;  /* 0x000000ffff029224 */ /* 0x001fe200078e0046 */
[CC--:B------:R-:W-:Y:S01]  /*1d450*/  @!P3 LEA R20, P4, R28.reuse, R14.reuse, 0x2 ;  /* 0x0000000e1c14b211 */ /* 0x0c0fe200078810ff */
[----:B------:R-:W-:Y:S01]  /*1d460*/  @!P1 IMAD.MOV.U32 R3, RZ, RZ, R68 ;  /* 0x000000ffff039224 */ /* 0x000fe200078e0044 */
[----:B------:R-:W-:Y:S01]  /*1d470*/  @!P5 LEA R24, P2, R27, R14, 0x2 ;  /* 0x0000000e1b18d211 */ /* 0x000fe200078410ff */
[----:B------:R-:W-:Y:S01]  /*1d480*/  @!P0 IMAD.MOV.U32 R68, RZ, RZ, R71 ;  /* 0x000000ffff448224 */ /* 0x000fe200078e0047 */
[----:B------:R-:W-:Y:S01]  /*1d490*/  @!P3 LEA.HI.X R21, R28, R0, R30, 0x2, P4 ;  /* 0x000000001c15b211 */ /* 0x000fe200020f141e */
[C---:B------:R-:W-:Y:S01]  /*1d4a0*/  VIADD R28, R200.reuse, 0x48 ;  /* 0x00000048c81c7836 */ /* 0x040fe20000000000 */
[----:B------:R0:W-:Y:S01]  /*1d4b0*/  @!P1 ST.E.64 desc[UR60][R10.64], R2 ;  /* 0x000000020a009985 */ /* 0x0001e2000c101b3c */
[----:B------:R-:W-:Y:S01]  /*1d4c0*/  ISETP.GE.AND P1, PT, R35, UR4, PT ;  /* 0x0000000423007c0c */ /* 0x000fe2000bf26270 */
[----:B------:R-:W-:Y:S01]  /*1d4d0*/  VIADD R30, R200, 0x60 ;  /* 0x00000060c81e7836 */ /* 0x000fe20000000000 */
[----:B------:R-:W-:Y:S01]  /*1d4e0*/  ISETP.GE.AND P4, PT, R229, UR4, PT ;  /* 0x00000004e5007c0c */ /* 0x000fe2000bf86270 */
[----:B------:R1:W-:Y:S01]  /*1d4f0*/  @!P0 ST.E.64 desc[UR60][R12.64], R68 ;  /* 0x000000440c008985 */ /* 0x0003e2000c101b3c */
[----:B------:R-:W-:-:S02]  /*1d500*/  SHF.R.S32.HI R28, RZ, 0x1f, R28 ;  /* 0x0000001fff1c7819 */ /* 0x000fc4000001141c */
[----:B------:R-:W-:Y:S02]  /*1d510*/  ISETP.GE.AND P0, PT, R4, UR4, PT ;  /* 0x0000000404007c0c */ /* 0x000fe4000bf06270 */
[----:B------:R-:W-:Y:S01]  /*1d520*/  @!P5 LEA.HI.X R25, R27, R0, R28, 0x2, P2 ;  /* 0x000000001b19d211 */ /* 0x000fe200010f141c */
[C---:B------:R-:W-:Y:S02]  /*1d530*/  VIADD R27, R200.reuse, 0x68 ;  /* 0x00000068c81b7836 */ /* 0x040fe40000000000 */
[----:B------:R-:W-:Y:S02]  /*1d540*/  VIADD R28, R200, 0x58 ;  /* 0x00000058c81c7836 */ /* 0x000fe40000000000 */
[----:B0-----:R-:W-:Y:S01]  /*1d550*/  @!P3 IMAD.MOV.U32 R2, RZ, RZ, R74 ;  /* 0x000000ffff02b224 */ /* 0x001fe200078e004a */
[C---:B------:R-:W-:Y:S01]  /*1d560*/  @!P1 LEA R8, P2, R35.reuse, R14, 0x2 ;  /* 0x0000000e23089211 */ /* 0x040fe200078410ff */
[----:B------:R-:W-:Y:S01]  /*1d570*/  @!P3 IMAD.MOV.U32 R3, RZ, RZ, R72 ;  /* 0x000000ffff03b224 */ /* 0x000fe200078e0048 */
[----:B------:R-:W-:Y:S01]  /*1d580*/  SHF.R.S32.HI R28, RZ, 0x1f, R28 ;  /* 0x0000001fff1c7819 */ /* 0x000fe2000001141c */
[----:B------:R-:W-:Y:S01]  /*1d590*/  @!P5 IMAD.MOV.U32 R72, RZ, RZ, R75 ;  /* 0x000000ffff48d224 */ /* 0x000fe200078e004b */
[----:B------:R-:W-:Y:S01]  /*1d5a0*/  @!P1 LEA.HI.X R9, R35, R0, R36, 0x2, P2 ;  /* 0x0000000023099211 */ /* 0x000fe200010f1424 */
[----:B------:R-:W-:Y:S01]  /*1d5b0*/  @!P1 IMAD.MOV.U32 R77, RZ, RZ, R76 ;  /* 0x000000ffff4d9224 */ /* 0x000fe200078e004c */
[----:B------:R0:W-:Y:S01]  /*1d5c0*/  @!P3 ST.E.64 desc[UR60][R20.64], R2 ;  /* 0x000000021400b985 */ /* 0x0001e2000c101b3c */
[----:B------:R-:W-:Y:S01]  /*1d5d0*/  ISETP.GE.AND P3, PT, R30, UR4, PT ;  /* 0x000000041e007c0c */ /* 0x000fe2000bf66270 */
[----:B------:R-:W-:Y:S01]  /*1d5e0*/  @!P1 IMAD.MOV.U32 R76, RZ, RZ, R92 ;  /* 0x000000ffff4c9224 */ /* 0x000fe200078e005c */
[C---:B------:R-:W-:Y:S01]  /*1d5f0*/  @!P0 LEA R10, P2, R4.reuse, R14, 0x2 ;  /* 0x0000000e040a8211 */ /* 0x040fe200078410ff */
[----:B------:R2:W-:Y:S01]  /*1d600*/  @!P5 ST.E.64 desc[UR60][R24.64], R72 ;  /* 0x000000481800d985 */ /* 0x0005e2000c101b3c */
[----:B------:R-:W-:Y:S01]  /*1d610*/  ISETP.GE.AND P5, PT, R27, UR4, PT ;  /* 0x000000041b007c0c */ /* 0x000fe2000bfa6270 */
[----:B------:R-:W-:Y:S01]  /*1d620*/  @!P0 IMAD.MOV.U32 R90, RZ, RZ, R93 ;  /* 0x000000ffff5a8224 */ /* 0x000fe200078e005d */
[----:B------:R-:W-:Y:S01]  /*1d630*/  @!P0 LEA.HI.X R11, R4, R0, R28, 0x2, P2 ;  /* 0x00000000040b8211 */ /* 0x000fe200010f141c */
[C---:B------:R-:W-:Y:S01]  /*1d640*/  VIADD R35, R200.reuse, 0x60 ;  /* 0x00000060c8237836 */ /* 0x040fe20000000000 */
[----:B------:R3:W-:Y:S01]  /*1d650*/  @!P1 ST.E.64 desc[UR60][R8.64], R76 ;  /* 0x0000004c08009985 */ /* 0x0007e2000c101b3c */
[----:B------:R-:W-:Y:S01]  /*1d660*/  VIADD R28, R200, 0x68 ;  /* 0x00000068c81c7836 */ /* 0x000fe20000000000 */
[----:B------:R-:W-:-:S02]  /*1d670*/  SHF.R.S32.HI R4, RZ, 0x1f, R229 ;  /* 0x0000001fff047819 */ /* 0x000fc400000114e5 */
[----:B------:R3:W-:Y:S01]  /*1d680*/  @!P0 ST.E.64 desc[UR60][R10.64], R90 ;  /* 0x0000005a0a008985 */ /* 0x0007e2000c101b3c */
[CC--:B-1----:R-:W-:Y:S01]  /*1d690*/  @!P3 LEA R12, P1, R30.reuse, R14.reuse, 0x2 ;  /* 0x0000000e1e0cb211 */ /* 0x0c2fe200078210ff */
[----:B0-----:R-:W-:Y:S01]  /*1d6a0*/  @!P3 IMAD.MOV.U32 R2, RZ, RZ, R96 ;  /* 0x000000ffff02b224 */ /* 0x001fe200078e0060 */
[----:B------:R-:W-:Y:S02]  /*1d6b0*/  SHF.R.S32.HI R35, RZ, 0x1f, R35 ;  /* 0x0000001fff237819 */ /* 0x000fe40000011423 */
[-C--:B------:R-:W-:Y:S02]  /*1d6c0*/  @!P5 LEA R20, P0, R27, R14.reuse, 0x2 ;  /* 0x0000000e1b14d211 */ /* 0x080fe400078010ff */
[----:B------:R-:W-:Y:S02]  /*1d6d0*/  SHF.R.S32.HI R28, RZ, 0x1f, R28 ;  /* 0x0000001fff1c7819 */ /* 0x000fe4000001141c */
[----:B--2---:R-:W-:Y:S02]  /*1d6e0*/  @!P4 LEA R24, P2, R229, R14, 0x2 ;  /* 0x0000000ee518c211 */ /* 0x004fe400078410ff */
[----:B------:R-:W-:-:S02]  /*1d6f0*/  @!P3 LEA.HI.X R13, R30, R0, R35, 0x2, P1 ;  /* 0x000000001e0db211 */ /* 0x000fc400008f1423 */
[----:B------:R-:W-:Y:S01]  /*1d700*/  @!P3 MOV R3, R94 ;  /* 0x0000005e0003b202 */ /* 0x000fe20000000f00 */
[----:B------:R-:W-:Y:S01]  /*1d710*/  @!P5 IMAD.MOV.U32 R94, RZ, RZ, R97 ;  /* 0x000000ffff5ed224 */ /* 0x000fe200078e0061 */
[-C--:B------:R-:W-:Y:S02]  /*1d720*/  @!P5 LEA.HI.X R21, R27, R0.reuse, R28, 0x2, P0 ;  /* 0x000000001b15d211 */ /* 0x080fe400000f141c */
[----:B------:R-:W-:Y:S01]  /*1d730*/  @!P4 LEA.HI.X R25, R229, R0, R4, 0x2, P2 ;  /* 0x00000000e519c211 */ /* 0x000fe200010f1404 */
[----:B------:R3:W-:Y:S01]  /*1d740*/  @!P3 ST.E.64 desc[UR60][R12.64], R2 ;  /* 0x000000020c00b985 */ /* 0x0007e2000c101b3c */
[----:B------:R-:W-:-:S03]  /*1d750*/  ISETP.GE.AND P0, PT, R228, UR4, PT ;  /* 0x00000004e4007c0c */ /* 0x000fc6000bf06270 */
[----:B------:R3:W-:Y:S04]  /*1d760*/  @!P5 ST.E.64 desc[UR60][R20.64], R94 ;  /* 0x0000005e1400d985 */ /* 0x0007e8000c101b3c */
[----:B------:R3:W-:Y:S06]  /*1d770*/  @!P4 ST.E.64 desc[UR60][R24.64], R64 ;  /* 0x000000401800c985 */ /* 0x0007ec000c101b3c */
[----:B------:R-:W-:Y:S05]  /*1d780*/  @P0 BRA `(.L_x_10521) ;  /* 0x0000000c00340947 */ /* 0x000fea0003800000 */
[----:B------:R-:W-:Y:S02]  /*1d790*/  SHF.R.S32.HI R4, RZ, 0x1f, R228 ;  /* 0x0000001fff047819 */ /* 0x000fe400000114e4 */
[----:B------:R-:W-:-:S04]  /*1d7a0*/  LEA R14, P0, R228, R14, 0x2 ;  /* 0x0000000ee40e7211 */ /* 0x000fc800078010ff */
[----:B------:R-:W-:-:S05]  /*1d7b0*/  LEA.HI.X R15, R228, R0, R4, 0x2, P0 ;  /* 0x00000000e40f7211 */ /* 0x000fca00000f1404 */
[----:B------:R0:W-:Y:S01]  /*1d7c0*/  ST.E.64 desc[UR60][R14.64], R66 ;  /* 0x000000420e007985 */ /* 0x0001e2000c101b3c */
[----:B------:R-:W-:Y:S05]  /*1d7d0*/  BRA `(.L_x_10521) ;  /* 0x0000000c00207947 */ /* 0x000fea0003800000 */
.L_x_10507:
[----:B------:R-:W-:Y:S01]  /*1d7e0*/  ULDC.64 UR6, c[0x0][0xc08] ;  /* 0x0003020000067ab9 */ /* 0x000fe20000000a00 */
[----:B------:R-:W-:Y:S01]  /*1d7f0*/  ULDC.64 UR4, c[0x0][0xc00] ;  /* 0x0003000000047ab9 */ /* 0x000fe20000000a00 */
[----:B------:R-:W-:Y:S01]  /*1d800*/  ISETP.NE.U32.AND P1, PT, RZ, UR6, PT ;  /* 0x00000006ff007c0c */ /* 0x000fe2000bf25070 */
[----:B------:R-:W-:Y:S01]  /*1d810*/  IMAD.MOV.U32 R21, RZ, RZ, RZ ;  /* 0x000000ffff157224 */ /* 0x000fe200078e00ff */
[----:B------:R-:W-:Y:S01]  /*1d820*/  ISETP.NE.U32.AND P0, PT, RZ, UR4, PT ;  /* 0x00000004ff007c0c */ /* 0x000fe2000bf05070 */
[----:B------:R-:W3:Y:S01]  /*1d830*/  S2R R10, SR_TID.X ;  /* 0x00000000000a7919 */ /* 0x000ee20000002100 */
[----:B------:R-:W-:Y:S02]  /*1d840*/  ISETP.NE.AND.EX P1, PT, RZ, UR7, PT, P1 ;  /* 0x00000007ff007c0c */ /* 0x000fe4000bf25310 */
[----:B0-----:R-:W-:Y:S02]  /*1d850*/  IADD3 R2, P2, R219, UR4, RZ ;  /* 0x00000004db027c10 */ /* 0x001fe4000ff5e0ff */
[----:B------:R-:W-:-:S02]  /*1d860*/  ISETP.NE.AND.EX P0, PT, RZ, UR5, PT, P0 ;  /* 0x00000005ff007c0c */ /* 0x000fc4000bf05300 */
[----:B------:R-:W-:Y:S01]  /*1d870*/  IADD3.X R3, R220, UR5, RZ, P2, !PT ;  /* 0x00000005dc037c10 */ /* 0x000fe200097fe4ff */
[----:B------:R-:W-:Y:S02]  /*1d880*/  ULDC UR4, c[0x0][0xa88] ;  /* 0x0002a20000047ab9 */ /* 0x000fe40000000800 */
[----:B--2---:R-:W-:-:S04]  /*1d890*/  IMAD.U32 R4, RZ, RZ, UR4 ;  /* 0x00000004ff047e24 */ /* 0x004fc8000f8e00ff */
[----:B------:R-:W-:-:S04]  /*1d8a0*/  @P1 IADD3 R8, P2, R219, UR6, RZ ;  /* 0x00000006db081c10 */ /* 0x000fc8000ff5e0ff */
[----:B------:R-:W-:Y:S01]  /*1d8b0*/  @P1 IADD3.X R9, R220, UR7, RZ, P2, !PT ;  /* 0x00000007dc091c10 */ /* 0x000fe200097fe4ff */
[----:B------:R0:W5:Y:S04]  /*1d8c0*/  @P0 LDG.E R21, desc[UR60][R2.64] ;  /* 0x0000003c02150981 */ /* 0x000168000c1e1900 */
[----:B------:R0:W5:Y:S01]  /*1d8d0*/  @P1 LDG.E R4, desc[UR60][R8.64] ;  /* 0x0000003c08041981 */ /* 0x000162000c1e1900 */
[----:B-1----:R-:W-:Y:S01]  /*1d8e0*/  ISETP.GT.AND P2, PT, R213, 0x1, PT ;  /* 0x00000001d500780c */ /* 0x002fe20003f44270 */
[----:B---3--:R-:W-:-:S05]  /*1d8f0*/  VIADD R26, R10, 0xffffff80 ;  /* 0xffffff800a1a7836 */ /* 0x008fca0000000000 */
[----:B------:R-:W-:Y:S01]  /*1d900*/  ISETP.GT.AND P3, PT, R26, 0x7f, PT ;  /* 0x0000007f1a00780c */ /* 0x000fe20003f64270 */
[----:B0-----:R-:W-:-:S12]  /*1d910*/  @P1 BRA `(.L_x_10526) ;  /* 0x0000000000101947 */ /* 0x001fd80003800000 */
[----:B------:R-:W-:Y:S05]  /*1d920*/  @!P0 BRA `(.L_x_10526) ;  /* 0x00000000000c8947 */ /* 0x000fea0003800000 */
[----:B------:R-:W2:Y:S04]  /*1d930*/  LDG.E R9, desc[UR60][R2.64] ;  /* 0x0000003c02097981 */ /* 0x000ea8000c1e1900 */
[----:B-----5:R-:W2:Y:S02]  /*1d940*/  LDG.E R4, desc[UR60][R2.64+0x4] ;  /* 0x0000043c02047981 */ /* 0x020ea4000c1e1900 */
[----:B--2---:R-:W-:-:S07]  /*1d950*/  IMAD.IADD R4, R4, 0x1, -R9 ;  /* 0x0000000104047824 */ /* 0x004fce00078e0a09 */
.L_x_10526:
        /* <DEDUP_REMOVED lines=17> */
[----:B------:R-:W2:Y:S08]  /*1da70*/  LDC.64 R2, c[0x0][R24+0x218] ;  /* 0x0000860018027b82 */ /* 0x000eb00000000a00 */
[----:B------:R-:W3:Y:S08]  /*1da80*/  LDC.64 R12, c[0x0][R24+0x228] ;  /* 0x00008a00180c7b82 */ /* 0x000ef00000000a00 */
[----:B------:R-:W4:Y:S08]  /*1da90*/  LDC.64 R8, c[0x0][R24+0x210] ;  /* 0x0000840018087b82 */ /* 0x000f300000000a00 */
[----:B------:R-:W5:Y:S08]  /*1daa0*/  @P0 LDC R0, c[0x0][0xbec] ;  /* 0x0002fb00ff000b82 */ /* 0x000f700000000800 */
[----:B------:R-:W3:Y:S01]  /*1dab0*/  @P0 LDC R37, c[0x0][0xbf0] ;  /* 0x0002fc00ff250b82 */ /* 0x000ee20000000800 */
[----:B-1----:R-:W-:-:S07]  /*1dac0*/  IMAD R11, R11, R27, RZ ;  /* 0x0000001b0b0b7224 */ /* 0x002fce00078e02ff */
[----:B0-----:R-:W0:Y:S01]  /*1dad0*/  @!P3 LDC R32, c[0x0][0xb50] ;  /* 0x0002d400ff20bb82 */ /* 0x001e220000000800 */
[----:B------:R-:W-:Y:S02]  /*1dae0*/  IMAD R11, R10, R225, R11 ;  /* 0x000000e10a0b7224 */ /* 0x000fe400078e020b */
[----:B-----5:R-:W-:-:S05]  /*1daf0*/  @P0 IMAD.HI.U32 R0, R29, R0, RZ ;  /* 0x000000001d000227 */ /* 0x020fca00078e00ff */
[----:B------:R-:W1:Y:S01]  /*1db00*/  @!P3 LDC R33, c[0x0][0xb54] ;  /* 0x0002d500ff21bb82 */ /* 0x000e620000000800 */
[-C--:B--2---:R-:W-:Y:S02]  /*1db10*/  IMAD R35, R3, R192.reuse, RZ ;  /* 0x000000c003237224 */ /* 0x084fe400078e02ff */
[----:B------:R-:W-:Y:S01]  /*1db20*/  IMAD.WIDE.U32 R14, R2, R192, RZ ;  /* 0x000000c0020e7225 */ /* 0x000fe200078e00ff */
[----:B---3--:R-:W-:-:S03]  /*1db30*/  @P0 SHF.R.U32.HI R25, RZ, R37, R0 ;  /* 0x00000025ff190219 */ /* 0x008fc60000011600 */
        /* <DEDUP_REMOVED lines=15> */
[----:B----4-:R-:W-:-:S04]  /*1dc30*/  IMAD R0, R9, R11, RZ ;  /* 0x0000000b09007224 */ /* 0x010fc800078e02ff */
[C---:B------:R-:W-:Y:S02]  /*1dc40*/  IMAD R13, R8.reuse, R13, R0 ;  /* 0x0000000d080d7224 */ /* 0x040fe400078e0200 */
[----:B------:R-:W-:-:S04]  /*1dc50*/  IMAD.WIDE.U32 R2, R8, R11, R2 ;  /* 0x0000000b08027225 */ /* 0x000fc800078e0002 */
[----:B------:R-:W-:Y:S01]  /*1dc60*/  IMAD.IADD R0, R3, 0x1, R13 ;  /* 0x0000000103007824 */ /* 0x000fe200078e020d */
[----:B0-----:R-:W-:Y:S01]  /*1dc70*/  LEA R8, P0, R2, R32, 0x2 ;  /* 0x0000002002087211 */ /* 0x001fe200078010ff */
[----:B------:R-:W-:-:S03]  /*1dc80*/  IMAD.MOV.U32 R3, RZ, RZ, -0x800000 ;  /* 0xff800000ff037424 */ /* 0x000fc600078e00ff */
[----:B-1----:R-:W-:-:S05]  /*1dc90*/  LEA.HI.X R9, R2, R33, R0, 0x2, P0 ;  /* 0x0000002102097211 */ /* 0x002fca00000f1400 */
[----:B------:R0:W-:Y:S04]  /*1dca0*/  STG.E desc[UR60][R8.64], R3 ;  /* 0x0000000308007986 */ /* 0x0001e8000c10193c */
.L_x_10528:
[----:B------:R-:W-:Y:S05]  /*1dcb0*/  BSYNC B1 ;  /* 0x0000000000017941 */ /* 0x000fea0003800000 */
.L_x_10527:
        /* <DEDUP_REMOVED lines=11> */
[----:B------:R-:W-:Y:S01]  /*1dd70*/  IMAD R0, R212, 0x20, R10 ;  /* 0x00000020d4007824 */ /* 0x000fe200078e020a */
[----:B------:R-:W-:-:S03]  /*1dd80*/  IADD3 R3, R3, R9, RZ ;  /* 0x0000000903037210 */ /* 0x000fc60007ffe0ff */
        /* <DEDUP_REMOVED lines=34> */
.L_x_10832:
        /* <DEDUP_REMOVED lines=14> */
[----:B------:R3:W-:Y:S04]  /*1e090*/  @!P2 ST.E.128 desc[UR60][R10.64], RZ ;  /* 0x000000ff0a00a985 */ /* 0x0007e8000c101d3c */
[----:B------:R3:W-:Y:S02]  /*1e0a0*/  @!P3 ST.E.128 desc[UR60][R14.64], RZ ;  /* 0x000000ff0e00b985 */ /* 0x0007e4000c101d3c */
.L_x_10531:
[----:B------:R-:W-:Y:S05]  /*1e0b0*/  BSYNC B1 ;  /* 0x0000000000017941 */ /* 0x000fea0003800000 */
.L_x_10530:
[----:B------:R-:W-:-:S03]  /*1e0c0*/  UMOV UR4, 0xffffffff ;  /* 0xffffffff00047882 */ /* 0x000fc60000000000 */
[----:B------:R-:W-:Y:S05]  /*1e0d0*/  BRA.DIV UR4, `(.L_x_10532) ;  /* 0x000000ce04e47947 */ /* 0x000fea000b800000 */
[----:B-1----:R1:W4:Y:S04]  /*1e0e0*/  SHFL.IDX PT, R0, R3, 0x1, 0x181f ;  /* 0x00381f0003007f89 */ /* 0x00232800000e0000 */
[----:B--23--:R1:W2:Y:S02]  /*1e0f0*/  SHFL.IDX PT, R14, R2, 0x1, 0x181f ;  /* 0x00381f00020e7f89 */ /* 0x00c2a400000e0000 */
.L_x_10836:
        /* <DEDUP_REMOVED lines=13> */
[----:B------:R3:W-:Y:S04]  /*1e1d0*/  @!P2 ST.E.128 desc[UR60][R10.64], RZ ;  /* 0x000000ff0a00a985 */ /* 0x0007e8000c101d3c */
[----:B------:R3:W-:Y:S02]  /*1e1e0*/  @!P3 ST.E.128 desc[UR60][R14.64], RZ ;  /* 0x000000ff0e00b985 */ /* 0x0007e4000c101d3c */
.L_x_10534:
[----:B------:R-:W-:Y:S05]  /*1e1f0*/  BSYNC B1 ;  /* 0x0000000000017941 */ /* 0x000fea0003800000 */
.L_x_10533:
[----:B------:R-:W-:-:S03]  /*1e200*/  UMOV UR4, 0xffffffff ;  /* 0xffffffff00047882 */ /* 0x000fc60000000000 */
[----:B------:R-:W-:Y:S05]  /*1e210*/  BRA.DIV UR4, `(.L_x_10535) ;  /* 0x000000ce04dc7947 */ /* 0x000fea000b800000 */
[----:B----4-:R4:W0:Y:S04]  /*1e220*/  SHFL.IDX PT, R0, R3, 0x2, 0x181f ;  /* 0x00581f0003007f89 */ /* 0x01082800000e0000 */
[----:B--23--:R4:W2:Y:S02]  /*1e230*/  SHFL.IDX PT, R14, R2, 0x2, 0x181f ;  /* 0x00581f00020e7f89 */ /* 0x00c8a400000e0000 */
.L_x_10840:
        /* <DEDUP_REMOVED lines=13> */
[----:B------:R3:W-:Y:S04]  /*1e310*/  @!P2 ST.E.128 desc[UR60][R10.64], RZ ;  /* 0x000000ff0a00a985 */ /* 0x0007e8000c101d3c */
[----:B------:R3:W-:Y:S02]  /*1e320*/  @!P3 ST.E.128 desc[UR60][R14.64], RZ ;  /* 0x000000ff0e00b985 */ /* 0x0007e4000c101d3c */
.L_x_10537:
[----:B------:R-:W-:Y:S05]  /*1e330*/  BSYNC B1 ;  /* 0x0000000000017941 */ /* 0x000fea0003800000 */
.L_x_10536:
[----:B------:R-:W-:-:S03]  /*1e340*/  UMOV UR4, 0xffffffff ;  /* 0xffffffff00047882 */ /* 0x000fc60000000000 */
[----:B------:R-:W-:Y:S05]  /*1e350*/  BRA.DIV UR4, `(.L_x_10538) ;  /* 0x000000ce04d47947 */ /* 0x000fea000b800000 */
[----:B0-----:R0:W0:Y:S04]  /*1e360*/  SHFL.IDX PT, R0, R3, 0x3, 0x181f ;  /* 0x00781f0003007f89 */ /* 0x00102800000e0000 */
[----:B--23--:R2:W3:Y:S02]  /*1e370*/  SHFL.IDX PT, R14, R2, 0x3, 0x181f ;  /* 0x00781f00020e7f89 */ /* 0x00c4e400000e0000 */
.L_x_10844:
        /* <DEDUP_REMOVED lines=14> */
.L_x_10521:
[----:B------:R-:W-:Y:S05]  /*1e460*/  BSYNC B0 ;  /* 0x0000000000007941 */ /* 0x000fea0003800000 */
.L_x_10506:
[----:B------:R-:W-:Y:S02]  /*1e470*/  ULDC UR4, c[0x0][0xc3c] ;  /* 0x00030f0000047ab9 */ /* 0x000fe40000000800 */
[----:B------:R-:W-:-:S13]  /*1e480*/  ISETP.GE.AND P0, PT, R7, UR4, PT ;  /* 0x0000000407007c0c */ /* 0x000fda000bf06270 */
[----:B------:R-:W-:Y:S05]  /*1e490*/  @!P0 BRA `(.L_x_10539) ;  /* 0xfffffe2c008c8947 */ /* 0x000fea000383ffff */
[----:B------:R-:W-:Y:S05]  /*1e4a0*/  BRA `(.L_x_10346) ;  /* 0x0000008c00f87947 */ /* 0x000fea0003800000 */
.L_x_10344:
        /* <DEDUP_REMOVED lines=59> */
.L_x_10543:
        /* <DEDUP_REMOVED lines=36> */
.L_x_10541:
        /* <DEDUP_REMOVED lines=13> */
.L_x_10544:
        /* <DEDUP_REMOVED lines=62> */
.L_x_10545:
        /* <DEDUP_REMOVED lines=26> */
[----:B------:R-:W-:Y:S02]  /*1f0f0*/  @!P2 IADD3 R2, -R2, RZ, RZ ;  /* 0x000000ff0202a210 */ /* 0x000fe40007ffe1ff */
        /* <DEDUP_REMOVED lines=34> */
.L_x_10546:
[----:B------:R-:W-:-:S05]  /*1f320*/  LOP3.LUT R17, RZ, R2, RZ, 0x33, !PT ;  /* 0x00000002ff117212 */ /* 0x000fca00078e33ff */
[----:B------:R-:W-:Y:S01]  /*1f330*/  IMAD.IADD R17, R6, 0x1, R17 ;  /* 0x0000000106117824 */ /* 0x000fe200078e0211 */
[----:B------:R-:W-:Y:S06]  /*1f340*/  BRA `(.L_x_10547) ;  /* 0x00000000000c7947 */ /* 0x000fec0003800000 */
.L_x_10542:
[----:B------:R-:W-:Y:S01]  /*1f350*/  IMAD.MOV.U32 R17, RZ, RZ, RZ ;  /* 0x000000ffff117224 */ /* 0x000fe200078e00ff */
[----:B------:R-:W-:Y:S01]  /*1f360*/  MOV R16, UR6 ;  /* 0x0000000600107c02 */ /* 0x000fe20008000f00 */
[----:B------:R-:W-:-:S07]  /*1f370*/  IMAD.MOV.U32 R18, RZ, RZ, RZ ;  /* 0x000000ffff127224 */ /* 0x000fce00078e00ff */
.L_x_10547:
[----:B------:R-:W-:-:S13]  /*1f380*/  ISETP.NE.AND P0, PT, R0, RZ, PT ;  /* 0x000000ff0000720c */ /* 0x000fda0003f05270 */
[----:B------:R-:W0:Y:S01]  /*1f390*/  @!P0 S2R R3, SR_CgaCtaId ;  /* 0x0000000000038919 */ /* 0x000e220000008800 */
[----:B------:R-:W-:-:S04]  /*1f3a0*/  @!P0 MOV R0, 0x400 ;  /* 0x0000040000008802 */ /* 0x000fc80000000f00 */
[----:B0-----:R-:W-:-:S05]  /*1f3b0*/  @!P0 LEA R0, R3, R0, 0x18 ;  /* 0x0000000003008211 */ /* 0x001fca00078ec0ff */
[----:B------:R2:W-:Y:S01]  /*1f3c0*/  @!P0 STS.128 [R0+0x228d0], R16 ;  /* 0x0228d01000008388 */ /* 0x0005e20000000c00 */
[----:B------:R-:W-:Y:S06]  /*1f3d0*/  BAR.ARV 0x5, 0x180 ;  /* 0x0146000000007b1d */ /* 0x000fec0000002000 */
.L_x_10540:
[----:B--2---:R-:W-:Y:S01]  /*1f3e0*/  IMAD.MOV.U32 R0, RZ, RZ, 0x1 ;  /* 0x00000001ff007424 */ /* 0x004fe200078e00ff */
[----:B------:R-:W-:Y:S01]  /*1f3f0*/  ULDC UR4, c[0x0][0xc3c] ;  /* 0x00030f0000047ab9 */ /* 0x000fe20000000800 */
[----:B------:R-:W-:Y:S01]  /*1f400*/  IMAD.MOV.U32 R33, RZ, RZ, RZ ;  /* 0x000000ffff217224 */ /* 0x000fe200078e00ff */
[----:B-1----:R-:W-:Y:S02]  /*1f410*/  ISETP.GE.AND P0, PT, R19, UR4, PT ;  /* 0x0000000413007c0c */ /* 0x002fe4000bf06270 */
[----:B------:R1:W-:Y:S04]  /*1f420*/  STL [R1+0x4], R0 ;  /* 0x0000040001007387 */ /* 0x0003e80000100800 */
[----:B------:R1:W-:Y:S07]  /*1f430*/  STL [R1+0x3c], RZ ;  /* 0x00003cff01007387 */ /* 0x0003ee0000100800 */
[----:B------:R-:W-:Y:S05]  /*1f440*/  @P0 BRA `(.L_x_10548) ;  /* 0x0000007c00040947 */ /* 0x000fea0003800000 */
[----:B-1----:R-:W2:Y:S01]  /*1f450*/  LDL R0, [R1+0x4c] ;  /* 0x00004c0001007983 */ /* 0x002ea20000100800 */
[----:B------:R-:W1:Y:S01]  /*1f460*/  S2UR UR4, SR_CgaCtaId ;  /* 0x00000000000479c3 */ /* 0x000e620000008800 */
[----:B------:R-:W-:Y:S01]  /*1f470*/  MOV R22, 0x400 ;  /* 0x0000040000167802 */ /* 0x000fe20000000f00 */
[----:B------:R-:W-:Y:S01]  /*1f480*/  BSSY B7, `(.L_x_10548) ;  /* 0x00007bd000077945 */ /* 0x000fe20003800000 */
[----:B------:R-:W3:Y:S01]  /*1f490*/  S2R R13, SR_TID.X ;  /* 0x00000000000d7919 */ /* 0x000ee20000002100 */
[----:B------:R-:W-:Y:S01]  /*1f4a0*/  IMAD.MOV.U32 R36, RZ, RZ, RZ ;  /* 0x000000ffff247224 */ /* 0x000fe200078e00ff */
[----:B------:R-:W-:Y:S01]  /*1f4b0*/  MOV R33, RZ ;  /* 0x000000ff00217202 */ /* 0x000fe20000000f00 */
[----:B------:R-:W-:Y:S01]  /*1f4c0*/  ULDC.64 UR38, c[0x0][0x198] ;  /* 0x0000660000267ab9 */ /* 0x000fe20000000a00 */
[----:B------:R-:W-:Y:S01]  /*1f4d0*/  ULDC UR37, c[0x0][0xc] ;  /* 0x0000030000257ab9 */ /* 0x000fe20000000800 */
[C---:B---3--:R-:W-:Y:S01]  /*1f4e0*/  IMAD.SHL.U32 R26, R13.reuse, 0x80, RZ ;  /* 0x000000800d1a7824 */ /* 0x048fe200078e00ff */
[C---:B------:R-:W-:Y:S01]  /*1f4f0*/  LOP3.LUT R12, R13.reuse, 0x7f, RZ, 0xc0, !PT ;  /* 0x0000007f0d0c7812 */ /* 0x040fe200078ec0ff */
[C---:B------:R-:W-:Y:S01]  /*1f500*/  IMAD.SHL.U32 R9, R13.reuse, 0x2, RZ ;  /* 0x000000020d097824 */ /* 0x040fe200078e00ff */
[----:B------:R-:W-:Y:S01]  /*1f510*/  SHF.R.U32.HI R3, RZ, 0x1, R13 ;  /* 0x00000001ff037819 */ /* 0x000fe2000001160d */
[C---:B------:R-:W-:Y:S01]  /*1f520*/  IMAD.SHL.U32 R4, R13.reuse, 0x20, RZ ;  /* 0x000000200d047824 */ /* 0x040fe200078e00ff */
[----:B0-----:R-:W-:Y:S01]  /*1f530*/  LOP3.LUT R2, R26, 0x380, RZ, 0xc0, !PT ;  /* 0x000003801a027812 */ /* 0x001fe200078ec0ff */
[----:B------:R-:W-:Y:S01]  /*1f540*/  IMAD.SHL.U32 R6, R12, 0x10, RZ ;  /* 0x000000100c067824 */ /* 0x000fe200078e00ff */
[C---:B------:R-:W-:Y:S01]  /*1f550*/  LOP3.LUT P0, RZ, R13.reuse, 0x4, RZ, 0xc0, !PT ;  /* 0x000000040dff7812 */ /* 0x040fe2000780c0ff */
[----:B------:R-:W-:Y:S01]  /*1f560*/  IMAD.SHL.U32 R10, R13, 0x4, RZ ;  /* 0x000000040d0a7824 */ /* 0x000fe200078e00ff */
[----:B------:R-:W-:-:S02]  /*1f570*/  LOP3.LUT R3, R2, 0x30, R3, 0xf8, !PT ;  /* 0x0000003002037812 */ /* 0x000fc400078ef803 */
[----:B------:R-:W-:Y:S02]  /*1f580*/  LOP3.LUT R7, R6, 0x600, RZ, 0xc0, !PT ;  /* 0x0000060006077812 */ /* 0x000fe400078ec0ff */
[----:B------:R-:W-:Y:S02]  /*1f590*/  LOP3.LUT R5, R4, 0x80, RZ, 0xc0, !PT ;  /* 0x0000008004057812 */ /* 0x000fe400078ec0ff */
[----:B------:R-:W-:Y:S02]  /*1f5a0*/  LOP3.LUT R7, R7, 0x60, R4, 0xf8, !PT ;  /* 0x0000006007077812 */ /* 0x000fe400078ef804 */
[----:B------:R-:W-:Y:S02]  /*1f5b0*/  SHF.R.U32.HI R2, RZ, 0x3, R12 ;  /* 0x00000003ff027819 */ /* 0x000fe4000001160c */
[----:B------:R-:W-:Y:S01]  /*1f5c0*/  LOP3.LUT R24, R7, 0x100, R4, 0xf8, !PT ;  /* 0x0000010007187812 */ /* 0x000fe200078ef804 */
[----:B-1----:R-:W-:Y:S01]  /*1f5d0*/  IMAD.U32 R4, RZ, RZ, UR4 ;  /* 0x00000004ff047e24 */ /* 0x002fe2000f8e00ff */
[----:B------:R-:W-:-:S04]  /*1f5e0*/  LOP3.LUT R5, R5, 0x10, R13, 0xf8, !PT ;  /* 0x0000001005057812 */ /* 0x000fc800078ef80d */
[----:B------:R-:W-:Y:S02]  /*1f5f0*/  LEA R22, R4, R22, 0x18 ;  /* 0x0000001604167211 */ /* 0x000fe400078ec0ff */
[----:B------:R-:W-:-:S04]  /*1f600*/  LOP3.LUT R5, R5, 0x10, R10, 0x78, !PT ;  /* 0x0000001005057812 */ /* 0x000fc800078e780a */
[----:B------:R-:W-:Y:S02]  /*1f610*/  LOP3.LUT R24, R24, R5, RZ, 0xfc, !PT ;  /* 0x0000000518187212 */ /* 0x000fe400078efcff */
[----:B--2---:R-:W-:Y:S01]  /*1f620*/  R2UR UR5, R0 ;  /* 0x00000000000572ca */ /* 0x004fe200000e0000 */
[----:B------:R-:W-:-:S05]  /*1f630*/  IMAD.SHL.U32 R0, R13, 0x10, RZ ;  /* 0x000000100d007824 */ /* 0x000fca00078e00ff */
[----:B------:R-:W-:Y:S02]  /*1f640*/  LOP3.LUT R8, R0, 0x3f0, RZ, 0xc0, !PT ;  /* 0x000003f000087812 */ /* 0x000fe400078ec0ff */
[----:B------:R-:W-:Y:S02]  /*1f650*/  LOP3.LUT R3, R3, 0x70, R0, 0x78, !PT ;  /* 0x0000007003037812 */ /* 0x000fe400078e7800 */
[----:B------:R-:W-:Y:S02]  /*1f660*/  LOP3.LUT R9, R8, 0x70, R9, 0x78, !PT ;  /* 0x0000007008097812 */ /* 0x000fe400078e7809 */
[----:B------:R-:W-:Y:S01]  /*1f670*/  LOP3.LUT R26, R3, 0xc00, R26, 0xf8, !PT ;  /* 0x00000c00031a7812 */ /* 0x000fe200078ef81a */
[----:B------:R-:W-:Y:S01]  /*1f680*/  IMAD.MOV.U32 R3, RZ, RZ, 0x1 ;  /* 0x00000001ff037424 */ /* 0x000fe200078e00ff */
[----:B------:R-:W-:Y:S01]  /*1f690*/  LOP3.LUT R11, R9, 0x400, R6, 0xf8, !PT ;  /* 0x00000400090b7812 */ /* 0x000fe200078ef806 */
[----:B------:R-:W-:Y:S01]  /*1f6a0*/  ULOP3.LUT UR40, UR5, 0x2, URZ, 0xfc, !UPT ;  /* 0x0000000205287892 */ /* 0x000fe2000f8efc3f */
[----:B------:R-:W-:Y:S01]  /*1f6b0*/  LOP3.LUT R2, R2, 0x70, R0, 0xf8, !PT ;  /* 0x0000007002027812 */ /* 0x000fe200078ef800 */
[----:B------:R-:W-:Y:S01]  /*1f6c0*/  ULOP3.LUT UR36, UR5, 0x1, URZ, 0xfc, !UPT ;  /* 0x0000000105247892 */ /* 0x000fe2000f8efc3f */
[----:B------:R-:W-:Y:S01]  /*1f6d0*/  LOP3.LUT R34, R0, 0x70, RZ, 0xc0, !PT ;  /* 0x0000007000227812 */ /* 0x000fe200078ec0ff */
[----:B------:R-:W-:Y:S01]  /*1f6e0*/  STL [R1+0x20], R11 ;  /* 0x0000200b01007387 */ /* 0x000fe20000100800 */
[----:B------:R-:W-:-:S03]  /*1f6f0*/  IMAD.MOV.U32 R0, RZ, RZ, 0x1 ;  /* 0x00000001ff007424 */ /* 0x000fc600078e00ff */
[----:B------:R-:W-:Y:S04]  /*1f700*/  STL [R1+0x3c], RZ ;  /* 0x00003cff01007387 */ /* 0x000fe80000100800 */
[----:B------:R0:W-:Y:S04]  /*1f710*/  STL [R1+0x8], R3 ;  /* 0x0000080301007387 */ /* 0x0001e80000100800 */
[----:B------:R-:W-:Y:S01]  /*1f720*/  STL [R1+0x18], R4 ;  /* 0x0000180401007387 */ /* 0x000fe20000100800 */
[C---:B0-----:R-:W-:Y:S02]  /*1f730*/  VIADD R3, R26.reuse, 0x40 ;  /* 0x000000401a037836 */ /* 0x041fe40000000000 */
[----:B------:R-:W-:-:S05]  /*1f740*/  @P0 VIADD R3, R26, 0xffffffc0 ;  /* 0xffffffc01a030836 */ /* 0x000fca0000000000 */
[----:B------:R0:W-:Y:S04]  /*1f750*/  STL [R1+0x1c], R3 ;  /* 0x00001c0301007387 */ /* 0x0001e80000100800 */
[----:B------:R1:W-:Y:S01]  /*1f760*/  STL [R1+0x4], R0 ;  /* 0x0000040001007387 */ /* 0x0003e20000100800 */
[----:B0-----:R-:W-:Y:S01]  /*1f770*/  LOP3.LUT R3, R2, 0x80, RZ, 0xfc, !PT ;  /* 0x0000008002037812 */ /* 0x001fe200078efcff */
[----:B------:R-:W-:Y:S01]  /*1f780*/  IMAD.IADD R2, R22, 0x1, R11 ;  /* 0x0000000116027824 */ /* 0x000fe200078e020b */
[C---:B------:R-:W-:Y:S02]  /*1f790*/  LOP3.LUT R3, R24.reuse, 0x2800, RZ, 0xfc, !PT ;  /* 0x0000280018037812 */ /* 0x040fe400078efcff */
[C---:B-1----:R-:W-:Y:S02]  /*1f7a0*/  LOP3.LUT R0, R24.reuse, 0x1800, RZ, 0xfc, !PT ;  /* 0x0000180018007812 */ /* 0x042fe400078efcff */
[----:B------:R0:W-:Y:S01]  /*1f7b0*/  STL [R1+0x34], R2 ;  /* 0x0000340201007387 */ /* 0x0001e20000100800 */
[----:B------:R-:W-:-:S02]  /*1f7c0*/  LOP3.LUT R0, R24, 0x4800, RZ, 0xfc, !PT ;  /* 0x0000480018007812 */ /* 0x000fc400078efcff */
[----:B0-----:R-:W-:-:S07]  /*1f7d0*/  LOP3.LUT R2, R24, 0x3800, RZ, 0xfc, !PT ;  /* 0x0000380018027812 */ /* 0x001fce00078efcff */
.L_x_10660:
[----:B------:R-:W0:Y:S02]  /*1f7e0*/  LDC.64 R2, c[0x0][0xc88] ;  /* 0x00032200ff027b82 */ /* 0x000e240000000a00 */
[----:B0-----:R-:W-:-:S05]  /*1f7f0*/  IMAD.WIDE R2, R19, 0x4, R2 ;  /* 0x0000000413027825 */ /* 0x001fca00078e0202 */
[----:B--2--5:R-:W2:Y:S01]  /*1f800*/  LDG.E R25, desc[UR60][R2.64] ;  /* 0x0000003c02197981 */ /* 0x024ea2000c1e1900 */
[----:B------:R-:W-:Y:S05]  /*1f810*/  YIELD ;  /* 0x0000000000007946 */ /* 0x000fea0003800000 */
[----:B------:R-:W-:Y:S01]  /*1f820*/  ULDC.64 UR4, c[0x0][0xa28] ;  /* 0x00028a0000047ab9 */ /* 0x000fe20000000a00 */
[----:B------:R-:W-:Y:S01]  /*1f830*/  ULDC.64 UR8, c[0x0][0xa18] ;  /* 0x0002860000087ab9 */ /* 0x000fe20000000a00 */
[----:B------:R-:W-:Y:S01]  /*1f840*/  ISETP.NE.U32.AND P0, PT, RZ, UR4, PT ;  /* 0x00000004ff007c0c */ /* 0x000fe2000bf05070 */
[----:B-1----:R-:W-:Y:S01]  /*1f850*/  IMAD.MOV.U32 R10, RZ, RZ, RZ ;  /* 0x000000ffff0a7224 */ /* 0x002fe200078e00ff */
[----:B------:R-:W-:-:S02]  /*1f860*/  ULDC.64 UR6, c[0x0][0xa10] ;  /* 0x0002840000067ab9 */ /* 0x000fc40000000a00 */
[----:B------:R-:W-:Y:S02]  /*1f870*/  ISETP.NE.AND.EX P0, PT, RZ, UR5, PT, P0 ;  /* 0x00000005ff007c0c */ /* 0x000fe4000bf05300 */
[----:B------:R-:W-:-:S04]  /*1f880*/  ISETP.NE.U32.AND P2, PT, RZ, UR8, PT ;  /* 0x00000008ff007c0c */ /* 0x000fc8000bf45070 */
[----:B------:R-:W-:Y:S01]  /*1f890*/  ISETP.NE.AND.EX P2, PT, RZ, UR9, PT, P2 ;  /* 0x00000009ff007c0c */ /* 0x000fe2000bf45320 */
[----:B------:R-:W-:Y:S01]  /*1f8a0*/  IMAD.MOV.U32 R31, RZ, RZ, RZ ;  /* 0x000000ffff1f7224 */ /* 0x000fe200078e00ff */
[----:B--2-4-:R-:W-:-:S05]  /*1f8b0*/  SHF.R.S32.HI R0, RZ, 0x1f, R25 ;  /* 0x0000001fff007819 */ /* 0x014fca0000011419 */
        /* <DEDUP_REMOVED lines=13> */
[----:B-1----:R-:W-:Y:S01]  /*1f990*/  IADD3 R2, P3, R27, UR4, RZ ;  /* 0x000000041b027c10 */ /* 0x002fe2000ff7e0ff */
[----:B------:R-:W-:Y:S01]  /*1f9a0*/  ULDC UR4, c[0x0][0x288] ;  /* 0x0000a20000047ab9 */ /* 0x000fe20000000800 */
[----:B------:R-:W-:-:S02]  /*1f9b0*/  IADD3.X R5, R28, UR7, RZ, P4, !PT ;  /* 0x000000071c057c10 */ /* 0x000fc4000a7fe4ff */
[C---:B------:R-:W-:Y:S02]  /*1f9c0*/  IADD3.X R3, R28.reuse, UR5, RZ, P3, !PT ;  /* 0x000000051c037c10 */ /* 0x040fe40009ffe4ff */
[----:B------:R-:W-:Y:S01]  /*1f9d0*/  @P2 IADD3 R6, P3, R27, UR8, RZ ;  /* 0x000000081b062c10 */ /* 0x000fe2000ff7e0ff */
[----:B------:R-:W-:Y:S01]  /*1f9e0*/  IMAD.U32 R8, RZ, RZ, UR4 ;  /* 0x00000004ff087e24 */ /* 0x000fe2000f8e00ff */
[----:B------:R-:W-:Y:S01]  /*1f9f0*/  ULDC.64 UR4, c[0x0][0x418] ;  /* 0x0001060000047ab9 */ /* 0x000fe20000000a00 */
[----:B------:R-:W5:Y:S01]  /*1fa00*/  @P0 LDG.E R31, desc[UR60][R2.64] ;  /* 0x0000003c021f0981 */ /* 0x000f62000c1e1900 */
[----:B---3--:R-:W-:-:S03]  /*1fa10*/  @P2 IADD3.X R7, R28, UR9, RZ, P3, !PT ;  /* 0x000000091c072c10 */ /* 0x008fc60009ffe4ff */
        /* <DEDUP_REMOVED lines=10> */
[----:B---3--:R0:W-:Y:S01]  /*1fac0*/  STL [R1+0x24], R8 ;  /* 0x0000240801007387 */ /* 0x0081e20000100800 */
[----:B------:R-:W-:-:S03]  /*1fad0*/  IMAD.MOV.U32 R9, RZ, RZ, R8 ;  /* 0x000000ffff097224 */ /* 0x000fc600078e0008 */
[----:B--2---:R1:W-:Y:S01]  /*1fae0*/  STL [R1+0xc], R10 ;  /* 0x00000c0a01007387 */ /* 0x0043e20000100800 */
[----:B0-----:R-:W-:Y:S01]  /*1faf0*/  IMAD.U32 R8, RZ, RZ, UR4 ;  /* 0x00000004ff087e24 */ /* 0x001fe2000f8e00ff */
[----:B------:R-:W-:Y:S06]  /*1fb00*/  @P2 BRA `(.L_x_10549) ;  /* 0x0000000000142947 */ /* 0x000fec0003800000 */
[----:B------:R-:W-:Y:S05]  /*1fb10*/  @!P0 BRA `(.L_x_10549) ;  /* 0x0000000000108947 */ /* 0x000fea0003800000 */
[----:B------:R-:W2:Y:S04]  /*1fb20*/  LDG.E R7, desc[UR60][R2.64] ;  /* 0x0000003c02077981 */ /* 0x000ea8000c1e1900 */
[----:B------:R-:W2:Y:S02]  /*1fb30*/  LDG.E R2, desc[UR60][R2.64+0x4] ;  /* 0x0000043c02027981 */ /* 0x000ea4000c1e1900 */
[----:B--2---:R-:W-:-:S05]  /*1fb40*/  IMAD.IADD R9, R2, 0x1, -R7 ;  /* 0x0000000102097824 */ /* 0x004fca00078e0a07 */
[----:B------:R0:W-:Y:S02]  /*1fb50*/  STL [R1+0x24], R9 ;  /* 0x0000240901007387 */ /* 0x0001e40000100800 */
.L_x_10549:
        /* <DEDUP_REMOVED lines=14> */
.L_x_10550:
        /* <DEDUP_REMOVED lines=9> */
.L_x_10551:
        /* <DEDUP_REMOVED lines=8> */
[----:B--2---:R-:W-:Y:S01]  /*1fd50*/  @P1 IMAD.IADD R6, R4, 0x1, -R2 ;  /* 0x0000000104061824 */ /* 0x004fe200078e0a02 */
[----:B------:R-:W-:-:S02]  /*1fd60*/  SHF.L.U32 R2, R17, 0x7, RZ ;  /* 0x0000000711027819 */ /* 0x000fc400000006ff */
[----:B------:R-:W-:-:S03]  /*1fd70*/  SHF.R.U32.HI R4, RZ, 0x10, R7 ;  /* 0x00000010ff047819 */ /* 0x000fc60000011607 */
[----:B------:R-:W-:-:S04]  /*1fd80*/  VIADD R2, R2, 0x7f ;  /* 0x0000007f02027836 */ /* 0x000fc80000000000 */
[----:B---3--:R-:W-:-:S05]  /*1fd90*/  @P0 IMAD.HI.U32 R3, R2, R3, RZ ;  /* 0x0000000302030227 */ /* 0x008fca00078e00ff */
[----:B----4-:R-:W-:Y:S01]  /*1fda0*/  @P0 SHF.R.U32.HI R2, RZ, R5, R3 ;  /* 0x00000005ff020219 */ /* 0x010fe20000011603 */
[----:B-----5:R-:W-:-:S04]  /*1fdb0*/  IMAD.IADD R5, R8, 0x1, -R10 ;  /* 0x0000000108057824 */ /* 0x020fc800078e0a0a */
[----:B------:R-:W-:-:S04]  /*1fdc0*/  IMAD.IADD R29, R5, 0x1, R6 ;  /* 0x00000001051d7824 */ /* 0x000fc800078e0206 */
[C---:B------:R-:W-:Y:S01]  /*1fdd0*/  VIADD R3, R29.reuse, 0x9f ;  /* 0x0000009f1d037836 */ /* 0x040fe20000000000 */
[----:B------:R-:W-:-:S03]  /*1fde0*/  IADD3 R20, R29, 0xa0, -R9 ;  /* 0x000000a01d147810 */ /* 0x000fc60007ffe809 */
[----:B------:R-:W-:-:S04]  /*1fdf0*/  IMAD.HI R3, R3, 0x66666667, RZ ;  /* 0x6666666703037827 */ /* 0x000fc800078e02ff */
[----:B------:R-:W-:Y:S01]  /*1fe00*/  IMAD.IADD R2, R20, 0x1, R2 ;  /* 0x0000000114027824 */ /* 0x000fe200078e0202 */
[----:B------:R-:W-:-:S03]  /*1fe10*/  SHF.R.U32.HI R21, RZ, 0x1f, R3 ;  /* 0x0000001fff157819 */ /* 0x000fc60000011603 */
[----:B------:R-:W-:Y:S01]  /*1fe20*/  IMAD.HI R2, R2, 0x66666667, RZ ;  /* 0x6666666702027827 */ /* 0x000fe200078e02ff */
[----:B------:R-:W-:-:S04]  /*1fe30*/  LEA.HI.SX32 R21, R3, R21, 0x1a ;  /* 0x0000001503157211 */ /* 0x000fc800078fd2ff */
[----:B------:R-:W-:-:S04]  /*1fe40*/  SHF.R.U32.HI R8, RZ, 0x1f, R2 ;  /* 0x0000001fff087819 */ /* 0x000fc80000011602 */
[----:B------:R-:W-:Y:S01]  /*1fe50*/  LEA.HI.SX32 R8, R2, R8, 0x1a ;  /* 0x0000000802087211 */ /* 0x000fe200078fd2ff */
[----:B------:R-:W-:-:S03]  /*1fe60*/  IMAD.MOV.U32 R2, RZ, RZ, RZ ;  /* 0x000000ffff027224 */ /* 0x000fc600078e00ff */
        /* <DEDUP_REMOVED lines=32> */
.L_x_10553:
[----:B------:R-:W-:Y:S05]  /*20070*/  BSYNC B0 ;  /* 0x0000000000007941 */ /* 0x000fea0003800000 */
.L_x_10552:
        /* <DEDUP_REMOVED lines=25> */
.L_x_10847:
[----:B---3--:R-:W-:Y:S02]  /*20210*/  ISETP.NE.AND P0, PT, R14, RZ, PT ;  /* 0x000000ff0e00720c */ /* 0x008fe40003f05270 */
[----:B------:R-:W-:-:S11]  /*20220*/  PLOP3.LUT P6, PT, PT, PT, PT, 0x8, 0x0 ;  /* 0x000000000000781c */ /* 0x000fd60003fce170 */
[----:B------:R-:W-:Y:S05]  /*20230*/  @P0 BRA `(.L_x_10557) ;  /* 0x00000000000c0947 */ /* 0x000fea0003800000 */
[----:B------:R-:W-:-:S03]  /*20240*/  UMOV UR4, 0xffffffff ;  /* 0xffffffff00047882 */ /* 0x000fc60000000000 */
[----:B------:R-:W-:Y:S05]  /*20250*/  BRA.DIV UR4, `(.L_x_10558) ;  /* 0x000000b204907947 */ /* 0x000fea000b800000 */
[----:B------:R-:W-:-:S13]  /*20260*/  ELECT P6, URZ, PT ;  /* 0x00000000003f782f */ /* 0x000fda00038c0000 */
.L_x_10557:
        /* <DEDUP_REMOVED lines=9> */
.L_x_10850:
[----:B------:R-:W-:Y:S05]  /*20300*/  BSYNC B1 ;  /* 0x0000000000017941 */ /* 0x000fea0003800000 */
.L_x_10559:
[----:B------:R-:W-:Y:S04]  /*20310*/  BSSY B1, `(.L_x_10561) ;  /* 0x000004e000017945 */ /* 0x000fe80003800000 */
[----:B------:R-:W-:Y:S05]  /*20320*/  @!P6 BRA `(.L_x_10562) ;  /* 0x000000040030e947 */ /* 0x000fea0003800000 */
[----:B------:R-:W3:Y:S01]  /*20330*/  LDL R7, [R1+0x8] ;  /* 0x0000080001077983 */ /* 0x000ee20000100800 */
[----:B--2---:R-:W-:Y:S01]  /*20340*/  IMAD R6, R36, 0x8, R22 ;  /* 0x0000000824067824 */ /* 0x004fe200078e0216 */
[----:B------:R-:W2:Y:S01]  /*20350*/  S2R R8, SR_TID.X ;  /* 0x0000000000087919 */ /* 0x000ea20000002100 */
[----:B------:R-:W-:Y:S01]  /*20360*/  BSSY B2, `(.L_x_10563) ;  /* 0x0000006000027945 */ /* 0x000fe20003800000 */
[----:B--2---:R-:W-:-:S04]  /*20370*/  LOP3.LUT R8, R8, 0x7f, RZ, 0xc0, !PT ;  /* 0x0000007f08087812 */ /* 0x004fc800078ec0ff */
[----:B------:R-:W-:Y:S02]  /*20380*/  ISETP.NE.AND P1, PT, R8, RZ, PT ;  /* 0x000000ff0800720c */ /* 0x000fe40003f25270 */
[----:B---3--:R-:W-:-:S04]  /*20390*/  SHF.L.U32 R7, R7, 0x1f, RZ ;  /* 0x0000001f07077819 */ /* 0x008fc800000006ff */
[----:B------:R-:W2:Y:S02]  /*203a0*/  SYNCS.PHASECHK.TRANS64.TRYWAIT P0, [R6+URZ+0x228a0], R7 ;  /* 0x0228a007060075a7 */ /* 0x000ea4000800017f */
[----:B--2---:R-:W-:Y:S05]  /*203b0*/  @!P0 BRA `(.L_x_10564) ;  /* 0x000000b0006c8947 */ /* 0x004fea0003800000 */
.L_x_10851:
[----:B------:R-:W-:Y:S05]  /*203c0*/  BSYNC B2 ;  /* 0x0000000000027941 */ /* 0x000fea0003800000 */
.L_x_10563:
[----:B------:R-:W-:Y:S04]  /*203d0*/  BSSY B2, `(.L_x_10565) ;  /* 0x0000009000027945 */ /* 0x000fe80003800000 */
[----:B------:R-:W-:Y:S05]  /*203e0*/  @P1 BRA `(.L_x_10566) ;  /* 0x00000000001c1947 */ /* 0x000fea0003800000 */
[----:B------:R-:W0:Y:S02]  /*203f0*/  S2R R8, SR_TID.X ;  /* 0x0000000000087919 */ /* 0x000e240000002100 */
[----:B0-----:R-:W-:Y:S01]  /*20400*/  LOP3.LUT R9, R8, 0x1f, RZ, 0xc0, !PT ;  /* 0x0000001f08097812 */ /* 0x001fe200078ec0ff */
[----:B------:R-:W-:-:S03]  /*20410*/  IMAD.MOV.U32 R8, RZ, RZ, 0x5000 ;  /* 0x00005000ff087424 */ /* 0x000fc600078e00ff */
[----:B------:R-:W-:Y:S01]  /*20420*/  ISETP.NE.AND P0, PT, R9, RZ, PT ;  /* 0x000000ff0900720c */ /* 0x000fe20003f05270 */
[----:B------:R3:W-:-:S12]  /*20430*/  SYNCS.ARRIVE.TRANS64 RZ, [R6+URZ+0x22890], R8 ;  /* 0x0228900806ff79a7 */ /* 0x0007d8000800003f */
[----:B---3--:R-:W-:Y:S05]  /*20440*/  @!P0 BRA `(.L_x_10566) ;  /* 0x0000000000048947 */ /* 0x008fea0003800000 */
[----:B------:R-:W-:Y:S01]  /*20450*/  BPT.TRAP 0x1 ;  /* 0x000000040000795c */ /* 0x000fe20000300000 */
.L_x_10566:
[----:B------:R-:W-:Y:S05]  /*20460*/  BSYNC B2 ;  /* 0x0000000000027941 */ /* 0x000fea0003800000 */
.L_x_10565:
[----:B------:R-:W-:Y:S01]  /*20470*/  IMAD.MOV.U32 R12, RZ, RZ, RZ ;  /* 0x000000ffff0c7224 */ /* 0x000fe200078e00ff */
[----:B------:R-:W-:Y:S01]  /*20480*/  UIADD3 UR4, UP0, UR38, 0x570, URZ ;  /* 0x0000057026047890 */ /* 0x000fe2000ff1e03f */
[----:B0-----:R-:W-:Y:S01]  /*20490*/  IMAD R9, R3, 0xa0, R0 ;  /* 0x000000a003097824 */ /* 0x001fe200078e0200 */
[----:B------:R-:W-:Y:S01]  /*204a0*/  PLOP3.LUT P0, PT, PT, PT, PT, 0x80, 0x0 ;  /* 0x000000000000781c */ /* 0x000fe20003f0f070 */
[----:B------:R-:W-:Y:S01]  /*204b0*/  IMAD R8, R36, 0x5000, R22 ;  /* 0x0000500024087824 */ /* 0x000fe200078e0216 */
[----:B------:R-:W-:Y:S01]  /*204c0*/  R2UR UR10, R12 ;  /* 0x000000000c0a72ca */ /* 0x000fe200000e0000 */
[----:B------:R-:W-:Y:S01]  /*204d0*/  VIADD R9, R9, 0xffffff60 ;  /* 0xffffff6009097836 */ /* 0x000fe20000000000 */
[----:B------:R-:W-:Y:S01]  /*204e0*/  UIADD3.X UR5, URZ, UR39, URZ, UP0, !UPT ;  /* 0x000000273f057290 */ /* 0x000fe200087fe43f */
[----:B-1----:R-:W-:Y:S01]  /*204f0*/  VIADD R10, R6, 0x22890 ;  /* 0x00022890060a7836 */ /* 0x002fe20000000000 */
[----:B------:R-:W-:Y:S01]  /*20500*/  UMOV UR6, 0x0 ;  /* 0x0000000000067882 */ /* 0x000fe20000000000 */
[----:B------:R-:W-:Y:S01]  /*20510*/  VIADD R11, R8, 0x18400 ;  /* 0x00018400080b7836 */ /* 0x000fe20000000000 */
[----:B------:R-:W-:-:S09]  /*20520*/  UMOV UR7, 0x12f00000 ;  /* 0x12f0000000077882 */ /* 0x000fd20000000000 */
.L_x_10567:
        /* <DEDUP_REMOVED lines=13> */
.L_x_10852:
[----:B------:R-:W-:Y:S05]  /*20600*/  BSYNC B2 ;  /* 0x0000000000027941 */ /* 0x000fea0003800000 */
.L_x_10568:
[----:B------:R-:W-:Y:S01]  /*20610*/  BSSY B2, `(.L_x_10570) ;  /* 0x000000b000027945 */ /* 0x000fe20003800000 */
[----:B------:R-:W-:Y:S02]  /*20620*/  IMAD.MOV.U32 R10, RZ, RZ, 0x0 ;  /* 0x00000000ff0a7424 */ /* 0x000fe400078e00ff */
[----:B------:R-:W-:Y:S01]  /*20630*/  IMAD.MOV.U32 R11, RZ, RZ, 0x12f00000 ;  /* 0x12f00000ff0b7424 */ /* 0x000fe200078e00ff */
[----:B------:R-:W-:Y:S06]  /*20640*/  @P1 BRA `(.L_x_10571) ;  /* 0x00000000001c1947 */ /* 0x000fec0003800000 */
[----:B------:R-:W1:Y:S01]  /*20650*/  S2R R13, SR_TID.X ;  /* 0x00000000000d7919 */ /* 0x000e620000002100 */
[----:B0-2---:R-:W-:-:S04]  /*20660*/  IMAD.MOV.U32 R7, RZ, RZ, 0x5000 ;  /* 0x00005000ff077424 */ /* 0x005fc800078e00ff */
[----:B------:R3:W-:Y:S01]  /*20670*/  SYNCS.ARRIVE.TRANS64 RZ, [R6+URZ+0x228b0], R7 ;  /* 0x0228b00706ff79a7 */ /* 0x0007e2000800003f */
[----:B-1----:R-:W-:-:S04]  /*20680*/  LOP3.LUT R13, R13, 0x1f, RZ, 0xc0, !PT ;  /* 0x0000001f0d0d7812 */ /* 0x002fc800078ec0ff */
[----:B------:R-:W-:-:S13]  /*20690*/  ISETP.NE.AND P0, PT, R13, RZ, PT ;  /* 0x000000ff0d00720c */ /* 0x000fda0003f05270 */
[----:B---3--:R-:W-:Y:S05]  /*206a0*/  @!P0 BRA `(.L_x_10571) ;  /* 0x0000000000048947 */ /* 0x008fea0003800000 */
[----:B------:R-:W-:Y:S01]  /*206b0*/  BPT.TRAP 0x1 ;  /* 0x000000040000795c */ /* 0x000fe20000300000 */
.L_x_10571:
[----:B------:R-:W-:Y:S05]  /*206c0*/  BSYNC B2 ;  /* 0x0000000000027941 */ /* 0x000fea0003800000 */
.L_x_10570:
[----:B------:R-:W-:Y:S01]  /*206d0*/  R2UR UR10, R12 ;  /* 0x000000000c0a72ca */ /* 0x000fe200000e0000 */
[----:B------:R-:W-:Y:S01]  /*206e0*/  UIADD3 UR4, UP0, UR38, 0x670, URZ ;  /* 0x0000067026047890 */ /* 0x000fe2000ff1e03f */
[----:B------:R-:W-:Y:S01]  /*206f0*/  R2UR UR6, R10 ;  /* 0x000000000a0672ca */ /* 0x000fe200000e0000 */
[----:B------:R-:W-:Y:S01]  /*20700*/  VIADD R8, R8, 0xa400 ;  /* 0x0000a40008087836 */ /* 0x000fe20000000000 */
[----:B------:R-:W-:Y:S01]  /*20710*/  R2UR UR7, R11 ;  /* 0x000000000b0772ca */ /* 0x000fe200000e0000 */
[----:B------:R-:W-:Y:S01]  /*20720*/  UIADD3.X UR5, URZ, UR39, URZ, UP0, !UPT ;  /* 0x000000273f057290 */ /* 0x000fe200087fe43f */
[----:B------:R-:W-:Y:S02]  /*20730*/  PLOP3.LUT P0, PT, PT, PT, PT, 0x80, 0x0 ;  /* 0x000000000000781c */ /* 0x000fe40003f0f070 */
[----:B0-2---:R-:W-:-:S11]  /*20740*/  IADD3 R6, R6, 0x228b0, RZ ;  /* 0x000228b006067810 */ /* 0x005fd60007ffe0ff */
.L_x_10572:
        /* <DEDUP_REMOVED lines=10> */
.L_x_10562:
[----:B------:R-:W-:Y:S05]  /*207f0*/  BSYNC B1 ;  /* 0x0000000000017941 */ /* 0x000fea0003800000 */
.L_x_10561:
[----:B------:R-:W3:Y:S01]  /*20800*/  LDL.LU R7, [R1+0x8] ;  /* 0x0000080001077983 */ /* 0x000ee20000300800 */
[----:B------:R-:W-:Y:S01]  /*20810*/  VIADD R36, R36, 0x1 ;  /* 0x0000000124247836 */ /* 0x000fe20000000000 */
[----:B------:R-:W-:Y:S01]  /*20820*/  PLOP3.LUT P0, PT, PT, PT, PT, 0x8, 0x0 ;  /* 0x000000000000781c */ /* 0x000fe20003f0e170 */
[----:B------:R-:W-:-:S03]  /*20830*/  VIADD R3, R3, 0xfffffffe ;  /* 0xfffffffe03037836 */ /* 0x000fc60000000000 */
[C---:B------:R-:W-:Y:S02]  /*20840*/  ISETP.NE.AND P1, PT, R36.reuse, 0x2, PT ;  /* 0x000000022400780c */ /* 0x040fe40003f25270 */
[----:B------:R-:W-:Y:S02]  /*20850*/  ISETP.GE.AND P2, PT, R3, R5, PT ;  /* 0x000000050300720c */ /* 0x000fe40003f46270 */
[----:B--2---:R-:W-:Y:S02]  /*20860*/  SEL R6, RZ, 0x1, P1 ;  /* 0x00000001ff067807 */ /* 0x004fe40000800000 */
[----:B------:R-:W-:Y:S02]  /*20870*/  SEL R36, R36, RZ, P1 ;  /* 0x000000ff24247207 */ /* 0x000fe40000800000 */
[----:B---3--:R-:W-:-:S05]  /*20880*/  LOP3.LUT R7, R7, R6, RZ, 0x3c, !PT ;  /* 0x0000000607077212 */ /* 0x008fca00078e3cff */
[----:B------:R2:W-:Y:S02]  /*20890*/  STL [R1+0x8], R7 ;  /* 0x0000080701007387 */ /* 0x0005e40000100800 */
[----:B------:R-:W-:Y:S05]  /*208a0*/  @!P2 BRA `(.L_x_10555) ;  /* 0x000000040064a947 */ /* 0x000fea0003800000 */
.L_x_10585:
[----:B------:R-:W-:Y:S05]  /*208b0*/  YIELD ;  /* 0x0000000000007946 */ /* 0x000fea0003800000 */
[----:B------:R-:W-:Y:S04]  /*208c0*/  BSSY B1, `(.L_x_10573) ;  /* 0x000004d000017945 */ /* 0x000fe80003800000 */
[----:B---3--:R-:W-:Y:S05]  /*208d0*/  @!P6 BRA `(.L_x_10574) ;  /* 0x00000004002ce947 */ /* 0x008fea0003800000 */
[----:B--2---:R-:W2:Y:S01]  /*208e0*/  LDL R7, [R1+0x8] ;  /* 0x0000080001077983 */ /* 0x004ea20000100800 */
[----:B------:R-:W3:Y:S02]  /*208f0*/  S2R R6, SR_TID.X ;  /* 0x0000000000067919 */ /* 0x000ee40000002100 */
[----:B---3--:R-:W-:Y:S01]  /*20900*/  LOP3.LUT R8, R6, 0x7f, RZ, 0xc0, !PT ;  /* 0x0000007f06087812 */ /* 0x008fe200078ec0ff */
[----:B------:R-:W-:Y:S01]  /*20910*/  IMAD R6, R36, 0x8, R22 ;  /* 0x0000000824067824 */ /* 0x000fe200078e0216 */
[----:B------:R-:W-:Y:S02]  /*20920*/  BSSY B2, `(.L_x_10575) ;  /* 0x0000005000027945 */ /* 0x000fe40003800000 */
[----:B------:R-:W-:Y:S02]  /*20930*/  ISETP.NE.AND P2, PT, R8, RZ, PT ;  /* 0x000000ff0800720c */ /* 0x000fe40003f45270 */
[----:B--2---:R-:W-:-:S04]  /*20940*/  SHF.L.U32 R7, R7, 0x1f, RZ ;  /* 0x0000001f07077819 */ /* 0x004fc800000006ff */
[----:B------:R-:W2:Y:S02]  /*20950*/  SYNCS.PHASECHK.TRANS64.TRYWAIT P1, [R6+URZ+0x228a0], R7 ;  /* 0x0228a007060075a7 */ /* 0x000ea4000802017f */
[----:B--2---:R-:W-:Y:S05]  /*20960*/  @!P1 BRA `(.L_x_10576) ;  /* 0x000000ac00289947 */ /* 0x004fea0003800000 */
.L_x_10853:
[----:B------:R-:W-:Y:S05]  /*20970*/  BSYNC B2 ;  /* 0x0000000000027941 */ /* 0x000fea0003800000 */
.L_x_10575:
        /* <DEDUP_REMOVED lines=9> */
.L_x_10578:
[----:B------:R-:W-:Y:S05]  /*20a10*/  BSYNC B2 ;  /* 0x0000000000027941 */ /* 0x000fea0003800000 */
.L_x_10577:
[----:B------:R-:W-:Y:S01]  /*20a20*/  IMAD.MOV.U32 R12, RZ, RZ, RZ ;  /* 0x000000ffff0c7224 */ /* 0x000fe200078e00ff */
[----:B------:R-:W-:Y:S01]  /*20a30*/  UIADD3 UR4, UP0, UR38, 0x570, URZ ;  /* 0x0000057026047890 */ /* 0x000fe2000ff1e03f */
[----:B------:R-:W-:Y:S01]  /*20a40*/  IMAD R8, R36, 0x5000, R22 ;  /* 0x0000500024087824 */ /* 0x000fe200078e0216 */
[----:B------:R-:W-:Y:S01]  /*20a50*/  PLOP3.LUT P1, PT, PT, PT, PT, 0x80, 0x0 ;  /* 0x000000000000781c */ /* 0x000fe20003f2f070 */
[----:B0-----:R-:W-:Y:S01]  /*20a60*/  IMAD R9, R3, 0xa0, R0 ;  /* 0x000000a003097824 */ /* 0x001fe200078e0200 */
[----:B------:R-:W-:Y:S01]  /*20a70*/  R2UR UR10, R12 ;  /* 0x000000000c0a72ca */ /* 0x000fe200000e0000 */
[----:B-1----:R-:W-:Y:S01]  /*20a80*/  VIADD R10, R6, 0x22890 ;  /* 0x00022890060a7836 */ /* 0x002fe20000000000 */
[----:B------:R-:W-:Y:S01]  /*20a90*/  UIADD3.X UR5, URZ, UR39, URZ, UP0, !UPT ;  /* 0x000000273f057290 */ /* 0x000fe200087fe43f */
[----:B------:R-:W-:Y:S01]  /*20aa0*/  VIADD R11, R8, 0x18400 ;  /* 0x00018400080b7836 */ /* 0x000fe20000000000 */
[----:B------:R-:W-:Y:S01]  /*20ab0*/  UMOV UR6, 0x0 ;  /* 0x0000000000067882 */ /* 0x000fe20000000000 */
[----:B------:R-:W-:-:S10]  /*20ac0*/  UMOV UR7, 0x12f00000 ;  /* 0x12f0000000077882 */ /* 0x000fd40000000000 */
.L_x_10579:
        /* <DEDUP_REMOVED lines=13> */
.L_x_10854:
[----:B------:R-:W-:Y:S05]  /*20ba0*/  BSYNC B2 ;  /* 0x0000000000027941 */ /* 0x000fea0003800000 */
.L_x_10580:
        /* <DEDUP_REMOVED lines=11> */
.L_x_10583:
[----:B------:R-:W-:Y:S05]  /*20c60*/  BSYNC B2 ;  /* 0x0000000000027941 */ /* 0x000fea0003800000 */
.L_x_10582:
[----:B------:R-:W-:Y:S01]  /*20c70*/  R2UR UR10, R12 ;  /* 0x000000000c0a72ca */ /* 0x000fe200000e0000 */
[----:B------:R-:W-:Y:S01]  /*20c80*/  UIADD3 UR4, UP0, UR38, 0x670, URZ ;  /* 0x0000067026047890 */ /* 0x000fe2000ff1e03f */
[----:B------:R-:W-:Y:S01]  /*20c90*/  R2UR UR6, R10 ;  /* 0x000000000a0672ca */ /* 0x000fe200000e0000 */
[----:B------:R-:W-:Y:S01]  /*20ca0*/  VIADD R8, R8, 0xa400 ;  /* 0x0000a40008087836 */ /* 0x000fe20000000000 */
[----:B------:R-:W-:Y:S01]  /*20cb0*/  R2UR UR7, R11 ;  /* 0x000000000b0772ca */ /* 0x000fe200000e0000 */
[----:B0-2---:R-:W-:Y:S01]  /*20cc0*/  VIADD R6, R6, 0x228b0 ;  /* 0x000228b006067836 */ /* 0x005fe20000000000 */
[----:B------:R-:W-:Y:S01]  /*20cd0*/  PLOP3.LUT P1, PT, PT, PT, PT, 0x80, 0x0 ;  /* 0x000000000000781c */ /* 0x000fe20003f2f070 */
[----:B------:R-:W-:-:S12]  /*20ce0*/  UIADD3.X UR5, URZ, UR39, URZ, UP0, !UPT ;  /* 0x000000273f057290 */ /* 0x000fd800087fe43f */
.L_x_10584:
        /* <DEDUP_REMOVED lines=10> */
.L_x_10574:
[----:B------:R-:W-:Y:S05]  /*20d90*/  BSYNC B1 ;  /* 0x0000000000017941 */ /* 0x000fea0003800000 */
.L_x_10573:
[----:B--2---:R-:W2:Y:S01]  /*20da0*/  LDL.LU R7, [R1+0x8] ;  /* 0x0000080001077983 */ /* 0x004ea20000300800 */
[----:B------:R-:W-:Y:S01]  /*20db0*/  VIADD R36, R36, 0x1 ;  /* 0x0000000124247836 */ /* 0x000fe20000000000 */
[C---:B------:R-:W-:Y:S02]  /*20dc0*/  ISETP.GT.AND P2, PT, R3.reuse, R5, PT ;  /* 0x000000050300720c */ /* 0x040fe40003f44270 */
[----:B------:R-:W-:Y:S02]  /*20dd0*/  IADD3 R3, R3, -0x1, RZ ;  /* 0xffffffff03037810 */ /* 0x000fe40007ffe0ff */
[----:B------:R-:W-:-:S04]  /*20de0*/  ISETP.NE.AND P1, PT, R36, 0x2, PT ;  /* 0x000000022400780c */ /* 0x000fc80003f25270 */
[----:B------:R-:W-:Y:S02]  /*20df0*/  SEL R6, RZ, 0x1, P1 ;  /* 0x00000001ff067807 */ /* 0x000fe40000800000 */
[----:B------:R-:W-:Y:S02]  /*20e00*/  SEL R36, R36, RZ, P1 ;  /* 0x000000ff24247207 */ /* 0x000fe40000800000 */
[----:B--2---:R-:W-:-:S05]  /*20e10*/  LOP3.LUT R7, R7, R6, RZ, 0x3c, !PT ;  /* 0x0000000607077212 */ /* 0x004fca00078e3cff */
[----:B------:R3:W-:Y:S01]  /*20e20*/  STL [R1+0x8], R7 ;  /* 0x0000080701007387 */ /* 0x0007e20000100800 */
[----:B------:R-:W-:Y:S05]  /*20e30*/  @P2 BRA `(.L_x_10585) ;  /* 0xfffffff8009c2947 */ /* 0x000fea000383ffff */
.L_x_10555:
[----:B------:R-:W-:Y:S05]  /*20e40*/  BSYNC B0 ;  /* 0x0000000000007941 */ /* 0x000fea0003800000 */
.L_x_10554:
[----:B------:R-:W4:Y:S01]  /*20e50*/  LDC R0, c[0x0][0x448] ;  /* 0x00011200ff007b82 */ /* 0x000f220000000800 */
[----:B------:R-:W-:Y:S01]  /*20e60*/  LEA R2, R17, 0x7f, 0x7 ;  /* 0x0000007f11027811 */ /* 0x000fe200078e38ff */
[----:B------:R-:W-:Y:S06]  /*20e70*/  @!P0 WARPSYNC.ALL ;  /* 0x0000000000008948 */ /* 0x000fec0003800000 */
[----:B------:R-:W-:Y:S01]  /*20e80*/  @!P0 BAR.SYNC.DEFER_BLOCKING 0xc, 0x180 ;  /* 0x0306000000008b1d */ /* 0x000fe20000010000 */
[----:B------:R-:W-:Y:S01]  /*20e90*/  ISETP.NE.AND P2, PT, R4, RZ, PT ;  /* 0x000000ff0400720c */ /* 0x000fe20003f45270 */
[----:B------:R-:W-:-:S04]  /*20ea0*/  IMAD.MOV.U32 R30, RZ, RZ, RZ ;  /* 0x000000ffff1e7224 */ /* 0x000fc800078e00ff */
[----:B------:R-:W-:Y:S08]  /*20eb0*/  BSSY B0, `(.L_x_10586) ;  /* 0x0000028000007945 */ /* 0x000ff00003800000 */
[----:B------:R-:W0:Y:S01]  /*20ec0*/  @!P2 LDC R4, c[0x0][0x9f0] ;  /* 0x00027c00ff04ab82 */ /* 0x000e220000000800 */
[----:B----4-:R-:W-:-:S13]  /*20ed0*/  ISETP.NE.AND P1, PT, R0, 0x1, PT ;  /* 0x000000010000780c */ /* 0x010fda0003f25270 */
[----:B------:R-:W4:Y:S08]  /*20ee0*/  @P1 LDC R0, c[0x0][0x44c] ;  /* 0x00011300ff001b82 */ /* 0x000f300000000800 */
[----:B------:R-:W5:Y:S01]  /*20ef0*/  @P1 LDC R3, c[0x0][0x450] ;  /* 0x00011400ff031b82 */ /* 0x000f620000000800 */
[----:B----4-:R-:W-:-:S05]  /*20f00*/  @P1 IMAD.HI.U32 R0, R2, R0, RZ ;  /* 0x0000000002001227 */ /* 0x010fca00078e00ff */
[----:B-----5:R-:W-:-:S05]  /*20f10*/  @P1 SHF.R.U32.HI R2, RZ, R3, R0 ;  /* 0x00000003ff021219 */ /* 0x020fca0000011600 */
[----:B------:R-:W-:-:S04]  /*20f20*/  IMAD.IADD R0, R20, 0x1, R2 ;  /* 0x0000000114007824 */ /* 0x000fc800078e0202 */
[----:B------:R-:W-:-:S05]  /*20f30*/  IMAD.HI R0, R0, 0x66666667, RZ ;  /* 0x6666666700007827 */ /* 0x000fca00078e02ff */
[----:B------:R-:W-:-:S04]  /*20f40*/  SHF.R.U32.HI R2, RZ, 0x1f, R0 ;  /* 0x0000001fff027819 */ /* 0x000fc80000011600 */
[----:B------:R-:W-:-:S04]  /*20f50*/  LEA.HI.SX32 R2, R0, R2, 0x1a ;  /* 0x0000000200027211 */ /* 0x000fc800078fd2ff */
[----:B------:R-:W-:-:S04]  /*20f60*/  VIMNMX R21, R21, R2, PT ;  /* 0x0000000215157248 */ /* 0x000fc80003fe0100 */
[----:B------:R-:W-:-:S13]  /*20f70*/  ISETP.GE.AND P1, PT, R21, 0x1, PT ;  /* 0x000000011500780c */ /* 0x000fda0003f26270 */
[----:B0-----:R-:W-:Y:S05]  /*20f80*/  @!P1 BRA `(.L_x_10587) ;  /* 0x0000000000689947 */ /* 0x001fea0003800000 */
[-C--:B------:R-:W-:Y:S02]  /*20f90*/  IABS R0, R4.reuse ;  /* 0x0000000400007213 */ /* 0x080fe40000000000 */
        /* <DEDUP_REMOVED lines=25> */
.L_x_10587:
[----:B------:R-:W-:Y:S05]  /*21130*/  BSYNC B0 ;  /* 0x0000000000007941 */ /* 0x000fea0003800000 */
.L_x_10586:
[----:B------:R-:W-:-:S05]  /*21140*/  IMAD R0, R23, R30, RZ ;  /* 0x0000001e17007224 */ /* 0x000fca00078e02ff */
        /* <DEDUP_REMOVED lines=10> */
[----:B------:R-:W4:Y:S01]  /*211f0*/  LDC.64 R2, c[0x0][0xc60] ;  /* 0x00031800ff027b82 */ /* 0x000f220000000a00 */
[----:B------:R-:W0:Y:S02]  /*21200*/  FLO.U32 R0, UR4 ;  /* 0x0000000400007d00 */ /* 0x000e2400080e0000 */
[----:B0-----:R-:W-:-:S06]  /*21210*/  ISETP.EQ.U32.AND P0, PT, R0, R5, PT ;  /* 0x000000050000720c */ /* 0x001fcc0003f02070 */
[----:B------:R-:W4:Y:S07]  /*21220*/  POPC R5, UR4 ;  /* 0x0000000400057d09 */ /* 0x000f2e0008000000 */
[----:B----4-:R-:W4:Y:S01]  /*21230*/  @P0 ATOMG.E.ADD.STRONG.GPU PT, R3, desc[UR60][R2.64], R5 ;  /* 0x00000005020309a8 */ /* 0x010f2200081ee1fc */
[----:B------:R-:W0:Y:S02]  /*21240*/  S2R R4, SR_LTMASK ;  /* 0x0000000000047919 */ /* 0x000e240000003900 */
[----:B0-----:R-:W-:-:S04]  /*21250*/  LOP3.LUT R4, R4, UR4, RZ, 0xc0, !PT ;  /* 0x0000000404047c12 */ /* 0x001fc8000f8ec0ff */
[----:B--23--:R-:W0:Y:S01]  /*21260*/  POPC R7, R4 ;  /* 0x0000000400077309 */ /* 0x00ce220000000000 */
[----:B----4-:R-:W0:Y:S02]  /*21270*/  SHFL.IDX PT, R0, R3, R0, 0x1f ;  /* 0x00001f0003007589 */ /* 0x010e2400000e0000 */
[----:B0-----:R-:W-:Y:S01]  /*21280*/  IADD3 R16, R0, UR37, R7 ;  /* 0x0000002500107c10 */ /* 0x001fe2000fffe007 */
[----:B------:R-:W-:Y:S06]  /*21290*/  BRA `(.L_x_10589) ;  /* 0x0000004c00507947 */ /* 0x000fec0003800000 */
.L_x_10588:
        /* <DEDUP_REMOVED lines=10> */
[----:B------:R-:W0:Y:S01]  /*21340*/  LDC.64 R2, c[0x4][R2] ;  /* 0x0100000002027b82 */ /* 0x000e220000000a00 */
[----:B------:R-:W-:Y:S02]  /*21350*/  IMAD.U32 R6, RZ, RZ, UR8 ;  /* 0x00000008ff067e24 */ /* 0x000fe4000f8e00ff */
[----:B--23--:R-:W-:Y:S02]  /*21360*/  IMAD.U32 R7, RZ, RZ, UR9 ;  /* 0x00000009ff077e24 */ /* 0x00cfe4000f8e00ff */
[----:B-1----:R-:W-:-:S02]  /*21370*/  IMAD.U32 R10, RZ, RZ, UR4 ;  /* 0x00000004ff0a7e24 */ /* 0x002fc4000f8e00ff */
[----:B------:R-:W-:Y:S02]  /*21380*/  IMAD.U32 R11, RZ, RZ, UR5 ;  /* 0x00000005ff0b7e24 */ /* 0x000fe4000f8e00ff */
[----:B------:R-:W-:Y:S02]  /*21390*/  IMAD.MOV.U32 R8, RZ, RZ, 0x70 ;  /* 0x00000070ff087424 */ /* 0x000fe400078e00ff */
[----:B------:R-:W-:Y:S02]  /*213a0*/  IMAD.MOV.U32 R12, RZ, RZ, 0x1 ;  /* 0x00000001ff0c7424 */ /* 0x000fe400078e00ff */
[----:B------:R-:W-:-:S07]  /*213b0*/  IMAD.MOV.U32 R13, RZ, RZ, RZ ;  /* 0x000000ffff0d7224 */ /* 0x000fce00078e00ff */
[----:B------:R-:W-:-:S07]  /*213c0*/  LEPC R20, `(.L_x_10591) ;  /* 0x000000001014794e */ /* 0x000fce0000000000 */
[----:B0-----:R-:W-:Y:S05]  /*213d0*/  CALL.ABS.NOINC R2 ;  /* 0x0000000002007343 */ /* 0x001fea0003c00000 */
.L_x_10591:
[----:B------:R-:W-:Y:S05]  /*213e0*/  BSYNC B6 ;  /* 0x0000000000067941 */ /* 0x000fea0003800000 */
.L_x_10590:
[----:B------:R-:W4:Y:S01]  /*213f0*/  LDL.LU R32, [R1] ;  /* 0x0000000001207983 */ /* 0x000f220000300800 */
[----:B------:R-:W-:Y:S01]  /*21400*/  VIADD R0, R22, 0xa400 ;  /* 0x0000a40016007836 */ /* 0x000fe20000000000 */
[----:B------:R-:W-:Y:S04]  /*21410*/  BSSY B6, `(.L_x_10592) ;  /* 0x0000016000067945 */ /* 0x000fe80003800000 */
[----:B------:R-:W-:Y:S02]  /*21420*/  LOP3.LUT P0, RZ, R0, 0x3ff, RZ, 0xc0, !PT ;  /* 0x000003ff00ff7812 */ /* 0x000fe4000780c0ff */
[----:B----4-:R-:W-:-:S11]  /*21430*/  LOP3.LUT R32, R32, 0xfffffffe, RZ, 0xc0, !PT ;  /* 0xfffffffe20207812 */ /* 0x010fd600078ec0ff */
[----:B------:R-:W-:-:S05]  /*21440*/  @P0 LOP3.LUT R32, R32, 0x1, RZ, 0xfc, !PT ;  /* 0x0000000120200812 */ /* 0x000fca00078efcff */
[----:B------:R0:W-:Y:S01]  /*21450*/  STL [R1], R32 ;  /* 0x0000002001007387 */ /* 0x0001e20000100800 */
[----:B------:R-:W-:Y:S05]  /*21460*/  @!P0 BRA `(.L_x_10593) ;  /* 0x0000000000408947 */ /* 0x000fea0003800000 */
[----:B------:R-:W-:Y:S01]  /*21470*/  MOV R2, 0x0 ;  /* 0x0000000000027802 */ /* 0x000fe20000000f00 */
[----:B------:R-:W-:Y:S01]  /*21480*/  ULDC.64 UR6, c[0x4][0x1b0] ;  /* 0x01006c0000067ab9 */ /* 0x000fe20000000a00 */
[----:B------:R-:W-:Y:S01]  /*21490*/  ULDC.64 UR8, c[0x4][0x1b8] ;  /* 0x01006e0000087ab9 */ /* 0x000fe20000000a00 */
[----:B------:R-:W-:Y:S01]  /*214a0*/  ULDC.64 UR4, c[0x4][0x80] ;  /* 0x0100200000047ab9 */ /* 0x000fe20000000a00 */
[----:B------:R-:W-:Y:S01]  /*214b0*/  IMAD.U32 R4, RZ, RZ, UR6 ;  /* 0x00000006ff047e24 */ /* 0x000fe2000f8e00ff */
[----:B------:R-:W-:Y:S01]  /*214c0*/  MOV R11, UR5 ;  /* 0x00000005000b7c02 */ /* 0x000fe20008000f00 */
[----:B------:R-:W4:Y:S01]  /*214d0*/  LDC.64 R2, c[0x4][R2] ;  /* 0x0100000002027b82 */ /* 0x000f220000000a00 */
[----:B------:R-:W-:Y:S02]  /*214e0*/  IMAD.U32 R5, RZ, RZ, UR7 ;  /* 0x00000007ff057e24 */ /* 0x000fe4000f8e00ff */
[----:B------:R-:W-:Y:S02]  /*214f0*/  IMAD.U32 R6, RZ, RZ, UR8 ;  /* 0x00000008ff067e24 */ /* 0x000fe4000f8e00ff */
[----:B--23--:R-:W-:-:S02]  /*21500*/  IMAD.U32 R7, RZ, RZ, UR9 ;  /* 0x00000009ff077e24 */ /* 0x00cfc4000f8e00ff */
[----:B-1----:R-:W-:Y:S02]  /*21510*/  IMAD.U32 R10, RZ, RZ, UR4 ;  /* 0x00000004ff0a7e24 */ /* 0x002fe4000f8e00ff */
[----:B------:R-:W-:Y:S02]  /*21520*/  IMAD.MOV.U32 R8, RZ, RZ, 0x70 ;  /* 0x00000070ff087424 */ /* 0x000fe400078e00ff */
[----:B------:R-:W-:Y:S02]  /*21530*/  IMAD.MOV.U32 R12, RZ, RZ, 0x1 ;  /* 0x00000001ff0c7424 */ /* 0x000fe400078e00ff */
[----:B------:R-:W-:-:S07]  /*21540*/  IMAD.MOV.U32 R13, RZ, RZ, RZ ;  /* 0x000000ffff0d7224 */ /* 0x000fce00078e00ff */
[----:B------:R-:W-:-:S07]  /*21550*/  LEPC R20, `(.L_x_10593) ;  /* 0x000000001014794e */ /* 0x000fce0000000000 */
[----:B0---4-:R-:W-:Y:S05]  /*21560*/  CALL.ABS.NOINC R2 ;  /* 0x0000000002007343 */ /* 0x011fea0003c00000 */
.L_x_10593:
[----:B------:R-:W-:Y:S05]  /*21570*/  BSYNC B6 ;  /* 0x0000000000067941 */ /* 0x000fea0003800000 */
.L_x_10592:
        /* <DEDUP_REMOVED lines=9> */
[----:B------:R-:W4:Y:S01]  /*21610*/  LDC.64 R2, c[0x4][R2] ;  /* 0x0100000002027b82 */ /* 0x000f220000000a00 */
[----:B------:R-:W-:Y:S02]  /*21620*/  IMAD.U32 R5, RZ, RZ, UR7 ;  /* 0x00000007ff057e24 */ /* 0x000fe4000f8e00ff */
[----:B------:R-:W-:Y:S02]  /*21630*/  IMAD.U32 R6, RZ, RZ, UR8 ;  /* 0x00000008ff067e24 */ /* 0x000fe4000f8e00ff */
[----:B--23--:R-:W-:-:S02]  /*21640*/  IMAD.U32 R7, RZ, RZ, UR9 ;  /* 0x00000009ff077e24 */ /* 0x00cfc4000f8e00ff */
[----:B-1----:R-:W-:Y:S02]  /*21650*/  IMAD.U32 R10, RZ, RZ, UR4 ;  /* 0x00000004ff0a7e24 */ /* 0x002fe4000f8e00ff */
[----:B------:R-:W-:Y:S02]  /*21660*/  IMAD.U32 R11, RZ, RZ, UR5 ;  /* 0x00000005ff0b7e24 */ /* 0x000fe4000f8e00ff */
[----:B------:R-:W-:Y:S02]  /*21670*/  IMAD.MOV.U32 R8, RZ, RZ, 0x70 ;  /* 0x00000070ff087424 */ /* 0x000fe400078e00ff */
[----:B------:R-:W-:Y:S02]  /*21680*/  IMAD.MOV.U32 R12, RZ, RZ, 0x1 ;  /* 0x00000001ff0c7424 */ /* 0x000fe400078e00ff */
[----:B------:R-:W-:-:S07]  /*21690*/  IMAD.MOV.U32 R13, RZ, RZ, RZ ;  /* 0x000000ffff0d7224 */ /* 0x000fce00078e00ff */
[----:B------:R-:W-:-:S07]  /*216a0*/  LEPC R20, `(.L_x_10595) ;  /* 0x000000001014794e */ /* 0x000fce0000000000 */
[----:B0---4-:R-:W-:Y:S05]  /*216b0*/  CALL.ABS.NOINC R2 ;  /* 0x0000000002007343 */ /* 0x011fea0003c00000 */
.L_x_10595:
[----:B------:R-:W-:Y:S05]  /*216c0*/  BSYNC B6 ;  /* 0x0000000000067941 */ /* 0x000fea0003800000 */
.L_x_10594:
[----:B------:R-:W-:Y:S01]  /*216d0*/  LOP3.LUT P6, RZ, R32, 0x1, RZ, 0xc0, !PT ;  /* 0x0000000120ff7812 */ /* 0x000fe200078cc0ff */
[----:B------:R-:W-:-:S12]  /*216e0*/  BSSY B6, `(.L_x_10596) ;  /* 0x0000012000067945 */ /* 0x000fd80003800000 */
[----:B------:R-:W-:Y:S05]  /*216f0*/  @!P6 BRA `(.L_x_10597) ;  /* 0x000000000040e947 */ /* 0x000fea0003800000 */
[----:B------:R-:W-:Y:S01]  /*21700*/  MOV R2, 0x0 ;  /* 0x0000000000027802 */ /* 0x000fe20000000f00 */
[----:B------:R-:W-:Y:S01]  /*21710*/  ULDC.64 UR4, c[0x4][0x1b0] ;  /* 0x01006c0000047ab9 */ /* 0x000fe20000000a00 */
[----:B------:R-:W-:Y:S01]  /*21720*/  ULDC.64 UR6, c[0x4][0x1b8] ;  /* 0x01006e0000067ab9 */ /* 0x000fe20000000a00 */
[----:B------:R-:W-:Y:S01]  /*21730*/  ULDC.64 UR8, c[0x4][0x90] ;  /* 0x0100240000087ab9 */ /* 0x000fe20000000a00 */
[----:B------:R-:W-:Y:S01]  /*21740*/  MOV R4, UR4 ;  /* 0x0000000400047c02 */ /* 0x000fe20008000f00 */
[----:B------:R-:W-:Y:S01]  /*21750*/  IMAD.U32 R5, RZ, RZ, UR5 ;  /* 0x00000005ff057e24 */ /* 0x000fe2000f8e00ff */
[----:B------:R-:W4:Y:S01]  /*21760*/  LDC.64 R2, c[0x4][R2] ;  /* 0x0100000002027b82 */ /* 0x000f220000000a00 */
        /* <DEDUP_REMOVED lines=8> */
[----:B0---4-:R-:W-:Y:S05]  /*217f0*/  CALL.ABS.NOINC R2 ;  /* 0x0000000002007343 */ /* 0x011fea0003c00000 */
.L_x_10597:
[----:B------:R-:W-:Y:S05]  /*21800*/  BSYNC B6 ;  /* 0x0000000000067941 */ /* 0x000fea0003800000 */
.L_x_10596:
[----:B------:R-:W4:Y:S01]  /*21810*/  LDL R21, [R1+0xc] ;  /* 0x00000c0001157983 */ /* 0x000f220000100800 */
[----:B------:R-:W-:Y:S01]  /*21820*/  ULDC.64 UR4, c[0x0][0x9f8] ;  /* 0x00027e0000047ab9 */ /* 0x000fe20000000a00 */
[----:B------:R-:W0:Y:S01]  /*21830*/  LDC R12, c[0x0][0x430] ;  /* 0x00010c00ff0c7b82 */ /* 0x000e220000000800 */
[----:B------:R-:W-:Y:S01]  /*21840*/  ISETP.NE.U32.AND P0, PT, RZ, UR4, PT ;  /* 0x00000004ff007c0c */ /* 0x000fe2000bf05070 */
[----:B------:R-:W1:Y:S03]  /*21850*/  S2R R20, SR_TID.X ;  /* 0x0000000000147919 */ /* 0x000e660000002100 */
[----:B------:R-:W-:-:S13]  /*21860*/  ISETP.NE.AND.EX P0, PT, RZ, UR5, PT, P0 ;  /* 0x00000005ff007c0c */ /* 0x000fda000bf05300 */
[----:B------:R-:W-:-:S04]  /*21870*/  @P0 IADD3 R2, P1, R27, UR4, RZ ;  /* 0x000000041b020c10 */ /* 0x000fc8000ff3e0ff */
[----:B------:R-:W-:-:S05]  /*21880*/  @P0 IADD3.X R3, R28, UR5, RZ, P1, !PT ;  /* 0x000000051c030c10 */ /* 0x000fca0008ffe4ff */
[----:B------:R2:W3:Y:S01]  /*21890*/  @P0 LDG.E R37, desc[UR60][R2.64] ;  /* 0x0000003c02250981 */ /* 0x0004e2000c1e1900 */
[----:B0-----:R-:W-:Y:S01]  /*218a0*/  ISETP.NE.AND P0, PT, R12, 0x1, PT ;  /* 0x000000010c00780c */ /* 0x001fe20003f05270 */
[----:B------:R-:W-:Y:S01]  /*218b0*/  IMAD.MOV.U32 R4, RZ, RZ, 0xa0 ;  /* 0x000000a0ff047424 */ /* 0x000fe200078e00ff */
[----:B------:R-:W0:Y:S03]  /*218c0*/  S2R R35, SR_TID.X ;  /* 0x0000000000237919 */ /* 0x000e260000002100 */
[----:B------:R-:W-:Y:S01]  /*218d0*/  IMAD R4, R30, R4, -0xa0 ;  /* 0xffffff601e047424 */ /* 0x000fe200078e0204 */
[----:B-1----:R-:W-:-:S04]  /*218e0*/  LOP3.LUT R20, R20, 0x7f, RZ, 0xc0, !PT ;  /* 0x0000007f14147812 */ /* 0x002fc800078ec0ff */
[----:B------:R-:W-:-:S03]  /*218f0*/  SHF.R.U32.HI R20, RZ, 0x3, R20 ;  /* 0x00000003ff147819 */ /* 0x000fc60000011614 */
[----:B--2---:R-:W1:Y:S08]  /*21900*/  @P0 LDC R2, c[0x0][0x434] ;  /* 0x00010d00ff020b82 */ /* 0x004e700000000800 */
[----:B------:R-:W2:Y:S08]  /*21910*/  @P0 LDC R3, c[0x0][0x438] ;  /* 0x00010e00ff030b82 */ /* 0x000eb00000000800 */
[----:B------:R-:W2:Y:S01]  /*21920*/  @P0 LDC R5, c[0x0][0x434] ;  /* 0x00010d00ff050b82 */ /* 0x000ea20000000800 */
[----:B0-----:R-:W-:-:S07]  /*21930*/  IMAD.SHL.U32 R35, R35, 0x10, RZ ;  /* 0x0000001023237824 */ /* 0x001fce00078e00ff */
[----:B------:R-:W0:Y:S01]  /*21940*/  @P0 LDC R9, c[0x0][0x438] ;  /* 0x00010e00ff090b82 */ /* 0x000e220000000800 */
[----:B------:R-:W-:Y:S02]  /*21950*/  LOP3.LUT R35, R20, 0x70, R35, 0xf8, !PT ;  /* 0x0000007014237812 */ /* 0x000fe400078ef823 */
[----:B------:R-:W1:Y:S03]  /*21960*/  S2R R20, SR_TID.X ;  /* 0x0000000000147919 */ /* 0x000e660000002100 */
[----:B------:R-:W-:-:S05]  /*21970*/  IMAD.IADD R0, R35, 0x1, R4 ;  /* 0x0000000123007824 */ /* 0x000fca00078e0204 */
[----:B------:R-:W-:Y:S02]  /*21980*/  ISETP.GE.AND P1, PT, R0, R29, PT ;  /* 0x0000001d0000720c */ /* 0x000fe40003f26270 */
[C---:B-1----:R-:W-:Y:S02]  /*21990*/  LOP3.LUT R35, R20.reuse, 0x7f, RZ, 0xc0, !PT ;  /* 0x0000007f14237812 */ /* 0x042fe400078ec0ff */
[----:B------:R-:W-:Y:S02]  /*219a0*/  SHF.L.U32 R20, R20, 0x4, RZ ;  /* 0x0000000414147819 */ /* 0x000fe400000006ff */
[----:B------:R-:W-:-:S04]  /*219b0*/  SHF.R.U32.HI R35, RZ, 0x3, R35 ;  /* 0x00000003ff237819 */ /* 0x000fc80000011623 */
[----:B------:R-:W-:-:S04]  /*219c0*/  LOP3.LUT R20, R35, 0x70, R20, 0xf8, !PT ;  /* 0x0000007023147812 */ /* 0x000fc800078ef814 */
[----:B------:R-:W-:-:S05]  /*219d0*/  LOP3.LUT R20, R20, 0x80, RZ, 0xfc, !PT ;  /* 0x0000008014147812 */ /* 0x000fca00078efcff */
[----:B------:R-:W-:Y:S01]  /*219e0*/  IMAD.IADD R4, R20, 0x1, R4 ;  /* 0x0000000114047824 */ /* 0x000fe200078e0204 */
[----:B------:R-:W-:Y:S01]  /*219f0*/  LOP3.LUT R32, R32, 0xfffffffd, RZ, 0xc0, !PT ;  /* 0xfffffffd20207812 */ /* 0x000fe200078ec0ff */
[----:B------:R-:W-:Y:S01]  /*21a00*/  UMOV UR4, 0xffffffff ;  /* 0xffffffff00047882 */ /* 0x000fe20000000000 */
[--C-:B----4-:R-:W-:Y:S02]  /*21a10*/  IMAD.IADD R8, R0, 0x1, R21.reuse ;  /* 0x0000000100087824 */ /* 0x110fe400078e0215 */
[----:B---3--:R-:W-:Y:S02]  /*21a20*/  IMAD.IADD R7, R4, 0x1, R21 ;  /* 0x0000000104077824 */ /* 0x008fe400078e0215 */
[----:B------:R-:W-:-:S04]  /*21a30*/  @P0 IMAD.HI.U32 R2, R8, R2, RZ ;  /* 0x0000000208020227 */ /* 0x000fc800078e00ff */
[----:B------:R-:W-:Y:S01]  /*21a40*/  IMAD.MOV.U32 R6, RZ, RZ, R8 ;  /* 0x000000ffff067224 */ /* 0x000fe200078e0008 */
[----:B--2---:R-:W-:Y:S01]  /*21a50*/  @P0 SHF.R.U32.HI R6, RZ, R3, R2 ;  /* 0x00000003ff060219 */ /* 0x004fe20000011602 */
[----:B------:R-:W-:Y:S01]  /*21a60*/  @P0 IMAD.HI.U32 R5, R7, R5, RZ ;  /* 0x0000000507050227 */ /* 0x000fe200078e00ff */
[----:B------:R-:W1:Y:S03]  /*21a70*/  @!P1 LDC.64 R2, c[0x0][0x428] ;  /* 0x00010a00ff029b82 */ /* 0x000e660000000a00 */
[----:B------:R-:W-:Y:S01]  /*21a80*/  IMAD.MOV.U32 R0, RZ, RZ, R7 ;  /* 0x000000ffff007224 */ /* 0x000fe200078e0007 */
[----:B0-----:R-:W-:Y:S02]  /*21a90*/  @P0 SHF.R.U32.HI R0, RZ, R9, R5 ;  /* 0x00000009ff000219 */ /* 0x001fe40000011605 */
[----:B------:R-:W-:Y:S02]  /*21aa0*/  ISETP.GE.AND P0, PT, R4, R29, PT ;  /* 0x0000001d0400720c */ /* 0x000fe40003f06270 */
[----:B------:R-:W-:-:S02]  /*21ab0*/  @!P1 SHF.R.S32.HI R5, RZ, 0x1f, R6 ;  /* 0x0000001fff059819 */ /* 0x000fc40000011406 */
[----:B------:R-:W-:Y:S02]  /*21ac0*/  ISETP.GT.U32.OR P0, PT, R20, 0x9f, P0 ;  /* 0x0000009f1400780c */ /* 0x000fe40000704470 */
[----:B------:R-:W-:-:S05]  /*21ad0*/  SHF.R.S32.HI R13, RZ, 0x1f, R37 ;  /* 0x0000001fff0d7819 */ /* 0x000fca0000011425 */
[----:B------:R0:W-:Y:S01]  /*21ae0*/  STL [R1+0x10], R13 ;  /* 0x0000100d01007387 */ /* 0x0001e20000100800 */
[----:B-1----:R-:W-:-:S04]  /*21af0*/  @!P1 IMAD R4, R13, R2, RZ ;  /* 0x000000020d049224 */ /* 0x002fc800078e02ff */
[----:B------:R-:W-:Y:S02]  /*21b00*/  @!P1 IMAD R9, R37, R3, R4 ;  /* 0x0000000325099224 */ /* 0x000fe400078e0204 */
[----:B------:R-:W-:-:S04]  /*21b10*/  @!P1 IMAD.MOV.U32 R4, RZ, RZ, R6 ;  /* 0x000000ffff049224 */ /* 0x000fc800078e0006 */
[----:B------:R-:W-:Y:S02]  /*21b20*/  @!P1 IMAD.WIDE.U32 R4, R37, R2, R4 ;  /* 0x0000000225049225 */ /* 0x000fe400078e0004 */
[----:B------:R-:W1:Y:S02]  /*21b30*/  @!P1 LDC.64 R2, c[0x0][0x418] ;  /* 0x00010600ff029b82 */ /* 0x000e640000000a00 */
[----:B-1----:R-:W-:Y:S01]  /*21b40*/  @!P1 LEA R10, P2, R4, R2, 0x2 ;  /* 0x00000002040a9211 */ /* 0x002fe200078410ff */
[----:B------:R-:W-:Y:S02]  /*21b50*/  @!P1 IMAD.IADD R2, R5, 0x1, R9 ;  /* 0x0000000105029824 */ /* 0x000fe400078e0209 */
[----:B------:R-:W-:-:S03]  /*21b60*/  IMAD.MOV R9, RZ, RZ, -R0 ;  /* 0x000000ffff097224 */ /* 0x000fc600078e0a00 */
[----:B------:R-:W-:Y:S01]  /*21b70*/  @!P1 LEA.HI.X R11, R4, R3, R2, 0x2, P2 ;  /* 0x00000003040b9211 */ /* 0x000fe200010f1402 */
[----:B------:R-:W-:Y:S01]  /*21b80*/  IMAD.MOV R2, RZ, RZ, -R6 ;  /* 0x000000ffff027224 */ /* 0x000fe200078e0a06 */
[----:B------:R-:W1:Y:S01]  /*21b90*/  @!P0 LDC.64 R4, c[0x0][0x418] ;  /* 0x00010600ff048b82 */ /* 0x000e620000000a00 */
[C---:B------:R-:W-:Y:S01]  /*21ba0*/  IMAD R9, R12.reuse, R9, R7 ;  /* 0x000000090c097224 */ /* 0x040fe200078e0207 */
[----:B------:R-:W-:Y:S01]  /*21bb0*/  @!P0 SHF.R.S32.HI R7, RZ, 0x1f, R0 ;  /* 0x0000001fff078819 */ /* 0x000fe20000011400 */
[----:B------:R-:W-:Y:S02]  /*21bc0*/  IMAD R8, R12, R2, R8 ;  /* 0x000000020c087224 */ /* 0x000fe400078e0208 */
[----:B------:R-:W-:-:S03]  /*21bd0*/  @!P0 IMAD.MOV.U32 R6, RZ, RZ, R0 ;  /* 0x000000ffff068224 */ /* 0x000fc600078e0000 */
[----:B------:R-:W2:Y:S08]  /*21be0*/  @!P0 LDC.64 R2, c[0x0][0x428] ;  /* 0x00010a00ff028b82 */ /* 0x000eb00000000a00 */
[----:B------:R-:W3:Y:S01]  /*21bf0*/  LDC R12, c[0x0][0x2f4] ;  /* 0x0000bd00ff0c7b82 */ /* 0x000ee20000000800 */
[----:B--2---:R-:W-:-:S04]  /*21c00*/  @!P0 IMAD.WIDE.U32 R6, R37, R2, R6 ;  /* 0x0000000225068225 */ /* 0x004fc800078e0006 */
[----:B------:R-:W-:-:S04]  /*21c10*/  @!P0 IMAD R2, R13, R2, RZ ;  /* 0x000000020d028224 */ /* 0x000fc800078e02ff */
[----:B------:R-:W-:Y:S01]  /*21c20*/  @!P0 IMAD R0, R37, R3, R2 ;  /* 0x0000000325008224 */ /* 0x000fe200078e0202 */
[----:B-1----:R-:W-:-:S03]  /*21c30*/  @!P0 LEA R2, P2, R6, R4, 0x2 ;  /* 0x0000000406028211 */ /* 0x002fc600078410ff */
[----:B------:R-:W-:-:S05]  /*21c40*/  @!P0 IMAD.IADD R0, R0, 0x1, R7 ;  /* 0x0000000100008824 */ /* 0x000fca00078e0207 */
[----:B------:R-:W-:Y:S02]  /*21c50*/  @!P0 LEA.HI.X R3, R6, R5, R0, 0x2, P2 ;  /* 0x0000000506038211 */ /* 0x000fe400010f1400 */
[----:B------:R-:W-:-:S06]  /*21c60*/  CS2R R4, SRZ ;  /* 0x0000000000047805 */ /* 0x000fcc000001ff00 */
[----:B------:R0:W5:Y:S01]  /*21c70*/  @!P1 LDG.E R4, desc[UR60][R10.64] ;  /* 0x0000003c0a049981 */ /* 0x000162000c1e1900 */
[----:B------:R-:W-:Y:S01]  /*21c80*/  ISETP.GT.U32.AND P1, PT, R20, 0x9f, PT ;  /* 0x0000009f1400780c */ /* 0x000fe20003f24070 */
[----:B------:R-:W-:Y:S02]  /*21c90*/  IMAD.U32 R0, RZ, RZ, UR40 ;  /* 0x00000028ff007e24 */ /* 0x000fe4000f8e00ff */
[----:B------:R0:W5:Y:S01]  /*21ca0*/  @!P0 LDG.E R5, desc[UR60][R2.64] ;  /* 0x0000003c02058981 */ /* 0x000162000c1e1900 */
[----:B---3--:R-:W-:Y:S02]  /*21cb0*/  ISETP.GE.AND P0, PT, R34, R12, PT ;  /* 0x0000000c2200720c */ /* 0x008fe40003f06270 */
[----:B------:R-:W-:-:S07]  /*21cc0*/  ISETP.NE.AND P3, PT, R0, 0x3, PT ;  /* 0x000000030000780c */ /* 0x000fce0003f65270 */
[----:B------:R-:W-:-:S04]  /*21cd0*/  @P1 LOP3.LUT R32, R32, 0x2, RZ, 0xfc, !PT ;  /* 0x0000000220201812 */ /* 0x000fc800078efcff */
[----:B------:R-:W-:-:S04]  /*21ce0*/  LOP3.LUT R32, R32, 0xfffffffb, RZ, 0xc0, !PT ;  /* 0xfffffffb20207812 */ /* 0x000fc800078ec0ff */
[----:B------:R-:W-:-:S04]  /*21cf0*/  LOP3.LUT R32, R32, 0xfffffffe, RZ, 0xc0, !PT ;  /* 0xfffffffe20207812 */ /* 0x000fc800078ec0ff */
[----:B------:R-:W-:-:S04]  /*21d00*/  @P0 LOP3.LUT R32, R32, 0x1, RZ, 0xfc, !PT ;  /* 0x0000000120200812 */ /* 0x000fc800078efcff */
[----:B------:R-:W-:-:S05]  /*21d10*/  @P3 LOP3.LUT R32, R32, 0x4, RZ, 0xfc, !PT ;  /* 0x0000000420203812 */ /* 0x000fca00078efcff */
[----:B------:R0:W-:Y:S01]  /*21d20*/  STL [R1], R32 ;  /* 0x0000002001007387 */ /* 0x0001e20000100800 */
[----:B------:R-:W-:Y:S05]  /*21d30*/  BRA.DIV UR4, `(.L_x_10598) ;  /* 0x0000009a045c7947 */ /* 0x000fea000b800000 */
.L_x_10857:
[----:B------:R-:W-:Y:S01]  /*21d40*/  VIADD R7, R30, 0xffffffff ;  /* 0xffffffff1e077836 */ /* 0x000fe20000000000 */
[----:B------:R-:W-:Y:S06]  /*21d50*/  @!P3 BRA `(.L_x_10599) ;  /* 0x000000000004b947 */ /* 0x000fec0003800000 */
[----:B------:R-:W-:Y:S01]  /*21d60*/  BPT.TRAP 0x1 ;  /* 0x000000040000795c */ /* 0x000fe20000300000 */
.L_x_10599:
[----:B------:R-:W2:Y:S01]  /*21d70*/  LDL R0, [R1+0x4] ;  /* 0x0000040001007983 */ /* 0x000ea20000100800 */
[----:B------:R-:W-:Y:S01]  /*21d80*/  IMAD R6, R33, 0x8, R22 ;  /* 0x0000000821067824 */ /* 0x000fe200078e0216 */
[----:B------:R-:W-:Y:S01]  /*21d90*/  BSSY B0, `(.L_x_10600) ;  /* 0x0000007000007945 */ /* 0x000fe20003800000 */
[----:B--2---:R-:W-:-:S04]  /*21da0*/  SHF.L.U32 R0, R0, 0x1f, RZ ;  /* 0x0000001f00007819 */ /* 0x004fc800000006ff */
[----:B------:R1:W2:Y:S01]  /*21db0*/  SYNCS.PHASECHK.TRANS64.TRYWAIT P0, [R6+URZ+0x22880], R0 ;  /* 0x02288000060075a7 */ /* 0x0002a2000800017f */
[----:B------:R1:W-:Y:S02]  /*21dc0*/  STL [R1+0x30], R0 ;  /* 0x0000300001007387 */ /* 0x0003e40000100800 */
[----:B-1----:R-:W-:-:S05]  /*21dd0*/  SHF.R.S32.HI R0, RZ, 0x1f, R8 ;  /* 0x0000001fff007819 */ /* 0x002fca0000011408 */
[----:B------:R1:W-:Y:S02]  /*21de0*/  STL [R1+0x28], R0 ;  /* 0x0000280001007387 */ /* 0x0003e40000100800 */
[----:B-12---:R-:W-:Y:S05]  /*21df0*/  @!P0 BRA `(.L_x_10601) ;  /* 0x00000098005c8947 */ /* 0x006fea0003800000 */
.L_x_10858:
[----:B------:R-:W-:Y:S05]  /*21e00*/  BSYNC B0 ;  /* 0x0000000000007941 */ /* 0x000fea0003800000 */
.L_x_10600:
[----:B-1----:R-:W2:Y:S01]  /*21e10*/  LDL R0, [R1+0x28] ;  /* 0x0000280001007983 */ /* 0x002ea20000100800 */
[----:B------:R-:W-:Y:S01]  /*21e20*/  ULDC.64 UR4, c[0x0][0x328] ;  /* 0x0000ca0000047ab9 */ /* 0x000fe20000000a00 */
[----:B0----5:R-:W-:Y:S01]  /*21e30*/  SHF.R.S32.HI R32, RZ, 0x1f, R4 ;  /* 0x0000001fff207819 */ /* 0x021fe20000011404 */
[----:B------:R-:W-:Y:S01]  /*21e40*/  ULDC.64 UR6, c[0x0][0x338] ;  /* 0x0000ce0000067ab9 */ /* 0x000fe20000000a00 */
[----:B------:R-:W3:Y:S01]  /*21e50*/  LDL.LU R15, [R1] ;  /* 0x00000000010f7983 */ /* 0x000ee20000300800 */
[----:B------:R-:W0:Y:S03]  /*21e60*/  LDC R11, c[0x0][0x2f4] ;  /* 0x0000bd00ff0b7b82 */ /* 0x000e260000000800 */
[----:B------:R-:W4:Y:S01]  /*21e70*/  LDL R14, [R1+0x20] ;  /* 0x00002000010e7983 */ /* 0x000f220000100800 */
[----:B------:R-:W1:Y:S01]  /*21e80*/  S2R R20, SR_TID.X ;  /* 0x0000000000147919 */ /* 0x000e620000002100 */
[----:B------:R-:W-:-:S04]  /*21e90*/  IMAD.WIDE.U32 R2, R8, UR4, RZ ;  /* 0x0000000408027c25 */ /* 0x000fc8000f8e00ff */
[----:B------:R-:W-:Y:S01]  /*21ea0*/  IMAD R7, R7, -0xa0, R29 ;  /* 0xffffff6007077824 */ /* 0x000fe200078e021d */
[----:B------:R-:W-:Y:S02]  /*21eb0*/  SHF.R.S32.HI R35, RZ, 0x1f, R5 ;  /* 0x0000001fff237819 */ /* 0x000fe40000011405 */
[----:B-1----:R-:W-:-:S04]  /*21ec0*/  LOP3.LUT R20, R20, 0x7f, RZ, 0xc0, !PT ;  /* 0x0000007f14147812 */ /* 0x002fc800078ec0ff */
[----:B------:R-:W-:-:S05]  /*21ed0*/  SHF.R.U32.HI R20, RZ, 0x3, R20 ;  /* 0x00000003ff147819 */ /* 0x000fca0000011614 */
[----:B------:R-:W-:-:S05]  /*21ee0*/  IMAD.IADD R7, R7, 0x1, -R20 ;  /* 0x0000000107077824 */ /* 0x000fca00078e0a14 */
[----:B------:R-:W-:Y:S02]  /*21ef0*/  ISETP.GE.AND P2, PT, R7, 0x1, PT ;  /* 0x000000010700780c */ /* 0x000fe40003f46270 */
[----:B0-----:R-:W-:Y:S01]  /*21f00*/  ISETP.GE.AND P0, PT, R34, R11, PT ;  /* 0x0000000b2200720c */ /* 0x001fe20003f06270 */
[----:B--2---:R-:W-:-:S04]  /*21f10*/  IMAD R0, R0, UR4, RZ ;  /* 0x0000000400007c24 */ /* 0x004fc8000f8e02ff */
[----:B------:R-:W-:-:S04]  /*21f20*/  IMAD R0, R8, UR5, R0 ;  /* 0x0000000508007c24 */ /* 0x000fc8000f8e0200 */
[----:B------:R-:W-:Y:S02]  /*21f30*/  IMAD.IADD R3, R3, 0x1, R0 ;  /* 0x0000000103037824 */ /* 0x000fe400078e0200 */
[----:B------:R-:W-:Y:S02]  /*21f40*/  IMAD R0, R32, UR6, RZ ;  /* 0x0000000620007c24 */ /* 0x000fe4000f8e02ff */
[----:B------:R-:W-:-:S04]  /*21f50*/  IMAD.WIDE.U32 R2, R4, UR6, R2 ;  /* 0x0000000604027c25 */ /* 0x000fc8000f8e0002 */
[----:B------:R-:W-:-:S05]  /*21f60*/  IMAD R0, R4, UR7, R0 ;  /* 0x0000000704007c24 */ /* 0x000fca000f8e0200 */
[----:B------:R-:W-:Y:S02]  /*21f70*/  IADD3 R13, R3, R0, RZ ;  /* 0x00000000030d7210 */ /* 0x000fe40007ffe0ff */
[----:B------:R-:W-:Y:S01]  /*21f80*/  SHF.R.S32.HI R0, RZ, 0x1f, R9 ;  /* 0x0000001fff007819 */ /* 0x000fe20000011409 */
[----:B------:R-:W-:-:S04]  /*21f90*/  IMAD.MOV.U32 R12, RZ, RZ, R2 ;  /* 0x000000ffff0c7224 */ /* 0x000fc800078e0002 */
[----:B------:R0:W-:Y:S01]  /*21fa0*/  STL [R1+0x2c], R0 ;  /* 0x00002c0001007387 */ /* 0x0001e20000100800 */
[----:B------:R-:W-:Y:S01]  /*21fb0*/  IMAD.WIDE.U32 R2, R9, UR4, RZ ;  /* 0x0000000409027c25 */ /* 0x000fe2000f8e00ff */
[----:B---3--:R-:W-:-:S03]  /*21fc0*/  LOP3.LUT R15, R15, 0xffffffbf, RZ, 0xc0, !PT ;  /* 0xffffffbf0f0f7812 */ /* 0x008fc600078ec0ff */
[----:B0-----:R-:W-:-:S04]  /*21fd0*/  IMAD R0, R0, UR4, RZ ;  /* 0x0000000400007c24 */ /* 0x001fc8000f8e02ff */
[----:B------:R-:W-:Y:S01]  /*21fe0*/  IMAD R0, R9, UR5, R0 ;  /* 0x0000000509007c24 */ /* 0x000fe2000f8e0200 */
[----:B------:R-:W-:Y:S01]  /*21ff0*/  @P2 LOP3.LUT R15, R15, 0x40, RZ, 0xfc, !PT ;  /* 0x000000400f0f2812 */ /* 0x000fe200078efcff */
[----:B------:R-:W-:Y:S02]  /*22000*/  ULDC.64 UR4, c[0x0][0x330] ;  /* 0x0000cc0000047ab9 */ /* 0x000fe40000000a00 */
[----:B------:R-:W-:Y:S02]  /*22010*/  IMAD.IADD R3, R3, 0x1, R0 ;  /* 0x0000000103037824 */ /* 0x000fe400078e0200 */
[----:B------:R-:W-:Y:S02]  /*22020*/  IMAD R0, R35, UR6, RZ ;  /* 0x0000000623007c24 */ /* 0x000fe4000f8e02ff */
[C---:B------:R-:W-:Y:S01]  /*22030*/  IMAD.WIDE.U32 R2, R5.reuse, UR6, R2 ;  /* 0x0000000605027c25 */ /* 0x040fe2000f8e0002 */
[----:B------:R0:W-:Y:S03]  /*22040*/  STL [R1], R15 ;  /* 0x0000000f01007387 */ /* 0x0001e60000100800 */
[----:B------:R-:W-:Y:S01]  /*22050*/  IMAD R0, R5, UR7, R0 ;  /* 0x0000000705007c24 */ /* 0x000fe2000f8e0200 */
[----:B------:R-:W-:Y:S01]  /*22060*/  ULDC.64 UR6, c[0x0][0x318] ;  /* 0x0000c60000067ab9 */ /* 0x000fe20000000a00 */
[----:B------:R-:W-:-:S02]  /*22070*/  IMAD.MOV.U32 R10, RZ, RZ, R2 ;  /* 0x000000ffff0a7224 */ /* 0x000fc400078e0002 */
        /* <DEDUP_REMOVED lines=9> */
[----:B----4-:R-:W-:Y:S01]  /*22110*/  IMAD R27, R33, 0x5000, R14 ;  /* 0x00005000211b7824 */ /* 0x010fe200078e020e */
[----:B0-----:R-:W-:Y:S07]  /*22120*/  BRA.DIV UR4, `(.L_x_10602) ;  /* 0x0000009604a87947 */ /* 0x001fee000b800000 */
[----:B------:R-:W2:Y:S01]  /*22130*/  LDL.LU R14, [R1] ;  /* 0x00000000010e7983 */ /* 0x000ea20000300800 */
[C---:B------:R-:W-:Y:S02]  /*22140*/  ISETP.GE.AND P2, PT, R7.reuse, 0x21, PT ;  /* 0x000000210700780c */ /* 0x040fe40003f46270 */
[C---:B------:R-:W-:Y:S01]  /*22150*/  ISETP.GE.AND P3, PT, R7.reuse, 0x91, PT ;  /* 0x000000910700780c */ /* 0x040fe20003f66270 */
[----:B------:R-:W0:Y:S01]  /*22160*/  SHFL.IDX PT, R3, R0, RZ, 0x181f ;  /* 0x00181fff00037589 */ /* 0x000e2200000e0000 */
[C---:B------:R-:W-:Y:S02]  /*22170*/  ISETP.GE.AND P5, PT, R7.reuse, 0x31, PT ;  /* 0x000000310700780c */ /* 0x040fe40003fa6270 */
[----:B------:R-:W-:Y:S01]  /*22180*/  ISETP.GE.AND P4, PT, R7, 0x61, PT ;  /* 0x000000610700780c */ /* 0x000fe20003f86270 */
[----:B------:R-:W1:Y:S04]  /*22190*/  SHFL.IDX PT, R21, R2, RZ, 0x181f ;  /* 0x00181fff02157589 */ /* 0x000e6800000e0000 */
[----:B------:R-:W3:Y:S01]  /*221a0*/  SHFL.IDX PT, R11, R0, 0x1, 0x181f ;  /* 0x00381f00000b7f89 */ /* 0x000ee200000e0000 */
[----:B0-----:R-:W-:Y:S01]  /*221b0*/  IADD3 R12, P1, R34, R3, RZ ;  /* 0x00000003220c7210 */ /* 0x001fe20007f3e0ff */
[----:B------:R-:W-:-:S04]  /*221c0*/  IMAD.IADD R3, R22, 0x1, R27 ;  /* 0x0000000116037824 */ /* 0x000fc800078e021b */
[----:B-1----:R-:W-:Y:S01]  /*221d0*/  IMAD.X R13, RZ, RZ, R21, P1 ;  /* 0x000000ffff0d7224 */ /* 0x002fe200008e0615 */
[----:B------:R-:W-:Y:S01]  /*221e0*/  ISETP.LT.OR P1, PT, R7, 0x1, P0 ;  /* 0x000000010700780c */ /* 0x000fe20000721670 */
[----:B------:R-:W0:-:S12]  /*221f0*/  SHFL.IDX PT, R21, R2, 0x1, 0x181f ;  /* 0x00381f0002157f89 */ /* 0x000e1800000e0000 */
[----:B------:R3:W-:Y:S02]  /*22200*/  LDGSTS.E.BYPASS.LTC128B.128 [R3+0xa400], desc[UR60][R12.64], !P1 ;  /* 0x0a4000000c037fae */ /* 0x0007e4000c901d7c */
[----:B---3--:R-:W-:Y:S02]  /*22210*/  IADD3 R12, P1, R34, R11, RZ ;  /* 0x0000000b220c7210 */ /* 0x008fe40007f3e0ff */
        /* <DEDUP_REMOVED lines=28> */
[----:B------:R-:W3:Y:S04]  /*223e0*/  SHFL.IDX PT, R0, R0, 0x7, 0x181f ;  /* 0x00f81f0000007f89 */ /* 0x000ee800000e0000 */
[----:B------:R-:W4:Y:S04]  /*223f0*/  SHFL.IDX PT, R2, R2, 0x7, 0x181f ;  /* 0x00f81f0002027f89 */ /* 0x000f2800000e0000 */
[----:B------:R1:W-:Y:S02]  /*22400*/  LDGSTS.E.BYPASS.LTC128B.128 [R3+0xcc00], desc[UR60][R12.64], !P1 ;  /* 0x0cc000000c037fae */ /* 0x0003e4000c901d7c */
[----:B-1----:R-:W-:-:S05]  /*22410*/  IADD3 R12, P1, R34, R11, RZ ;  /* 0x0000000b220c7210 */ /* 0x002fca0007f3e0ff */
[----:B0-----:R-:W-:Y:S01]  /*22420*/  IMAD.X R13, RZ, RZ, R21, P1 ;  /* 0x000000ffff0d7224 */ /* 0x001fe200008e0615 */
[----:B------:R-:W-:-:S13]  /*22430*/  ISETP.LT.OR P1, PT, R7, 0x61, P0 ;  /* 0x000000610700780c */ /* 0x000fda0000721670 */
[----:B------:R3:W-:Y:S02]  /*22440*/  LDGSTS.E.BYPASS.LTC128B.128 [R3+0xd400], desc[UR60][R12.64], !P1 ;  /* 0x0d4000000c037fae */ /* 0x0007e4000c901d7c */
[----:B---3--:R-:W-:Y:S02]  /*22450*/  IADD3 R12, P1, R34, R0, RZ ;  /* 0x00000000220c7210 */ /* 0x008fe40007f3e0ff */
[----:B------:R-:W-:Y:S02]  /*22460*/  SHFL.IDX PT, R0, R10, RZ, 0x181f ;  /* 0x00181fff0a007589 */ /* 0x000fe400000e0000 */
[----:B----4-:R-:W-:Y:S02]  /*22470*/  IADD3.X R13, RZ, R2, RZ, P1, !PT ;  /* 0x00000002ff0d7210 */ /* 0x010fe40000ffe4ff */
[----:B------:R-:W-:-:S13]  /*22480*/  ISETP.LT.OR P1, PT, R7, 0x71, P0 ;  /* 0x000000710700780c */ /* 0x000fda0000721670 */
[----:B------:R0:W-:Y:S04]  /*22490*/  LDGSTS.E.BYPASS.LTC128B.128 [R3+0xdc00], desc[UR60][R12.64], !P1 ;  /* 0x0dc000000c037fae */ /* 0x0001e8000c901d7c */
[----:B0-----:R-:W0:Y:S02]  /*224a0*/  SHFL.IDX PT, R12, R20, RZ, 0x181f ;  /* 0x00181fff140c7589 */ /* 0x001e2400000e0000 */
[----:B0-----:R-:W-:Y:S02]  /*224b0*/  IADD3 R12, P1, R34, R12, RZ ;  /* 0x0000000c220c7210 */ /* 0x001fe40007f3e0ff */
[----:B--2---:R-:W-:-:S03]  /*224c0*/  LOP3.LUT R14, R14, 0xffffffef, RZ, 0xc0, !PT ;  /* 0xffffffef0e0e7812 */ /* 0x004fc600078ec0ff */
[----:B------:R-:W-:Y:S01]  /*224d0*/  IMAD.X R13, RZ, RZ, R0, P1 ;  /* 0x000000ffff0d7224 */ /* 0x000fe200008e0600 */
[C---:B------:R-:W-:Y:S01]  /*224e0*/  ISETP.LT.OR P1, PT, R7.reuse, 0x81, P0 ;  /* 0x000000810700780c */ /* 0x040fe20000721670 */
[----:B------:R1:W2:Y:S04]  /*224f0*/  SHFL.IDX PT, R0, R10, 0x1, 0x181f ;  /* 0x00381f000a007f89 */ /* 0x0002a800000e0000 */
[----:B------:R1:W3:Y:S08]  /*22500*/  SHFL.IDX PT, R10, R20, 0x1, 0x181f ;  /* 0x00381f00140a7f89 */ /* 0x0002f000000e0000 */
        /* <DEDUP_REMOVED lines=14> */
[----:B------:R-:W-:-:S05]  /*225f0*/  @P3 LOP3.LUT R14, R14, 0x100, RZ, 0xfc, !PT ;  /* 0x000001000e0e3812 */ /* 0x000fca00078efcff */
[----:B--23--:R1:W-:Y:S02]  /*22600*/  STL [R1], R14 ;  /* 0x0000000e01007387 */ /* 0x00c3e40000100800 */
.L_x_10880:
[----:B------:R-:W-:Y:S02]  /*22610*/  ISETP.LT.OR P0, PT, R7, 0x91, P0 ;  /* 0x000000910700780c */ /* 0x000fe40000701670 */
[----:B-1----:R-:W-:-:S05]  /*22620*/  IADD3 R10, P3, R34, R10, RZ ;  /* 0x0000000a220a7210 */ /* 0x002fca0007f7e0ff */
[----:B------:R-:W-:-:S06]  /*22630*/  IMAD.X R11, RZ, RZ, R0, P3 ;  /* 0x000000ffff0b7224 */ /* 0x000fcc00018e0600 */
[----:B------:R-:W-:Y:S01]  /*22640*/  @!PT LDS RZ, [RZ] ;  /* 0x00000000fffff984 */ /* 0x000fe20000000800 */
[----:B------:R-:W-:Y:S01]  /*22650*/  @!PT LDS RZ, [RZ] ;  /* 0x00000000fffff984 */ /* 0x000fe20000000800 */
[----:B------:R-:W-:Y:S01]  /*22660*/  @!PT LDS RZ, [RZ] ;  /* 0x00000000fffff984 */ /* 0x000fe20000000800 */
[----:B------:R1:W-:Y:S01]  /*22670*/  LDGSTS.E.BYPASS.LTC128B.128 [R3+0xec00], desc[UR60][R10.64], !P0 ;  /* 0x0ec000000a037fae */ /* 0x0003e2000c101d7c */
[----:B------:R-:W-:Y:S01]  /*22680*/  PLOP3.LUT P0, PT, PT, PT, PT, 0x80, 0x0 ;  /* 0x000000000000781c */ /* 0x000fe20003f0f070 */
[----:B------:R-:W-:-:S12]  /*22690*/  NOP ;  /* 0x0000000000007918 */ /* 0x000fd80000000000 */
.L_x_10603:
        /* <DEDUP_REMOVED lines=11> */
.L_x_10604:
[----:B------:R2:W-:Y:S01]  /*22750*/  SYNCS.ARRIVE.TRANS64.A1T0 RZ, [R6+URZ+0x22870], RZ ;  /* 0x022870ff06ff79a7 */ /* 0x0005e2000810003f */
[----:B------:R-:W-:Y:S05]  /*22760*/  @!P6 BRA `(.L_x_10605) ;  /* 0x000000000004e947 */ /* 0x000fea0003800000 */
[----:B------:R-:W-:Y:S01]  /*22770*/  BPT.TRAP 0x1 ;  /* 0x000000040000795c */ /* 0x000fe20000300000 */
.L_x_10605:
[----:B------:R-:W3:Y:S01]  /*22780*/  LDL R0, [R1+0x30] ;  /* 0x0000300001007983 */ /* 0x000ee20000100800 */
[----:B------:R-:W-:Y:S01]  /*22790*/  BSSY B0, `(.L_x_10606) ;  /* 0x0000003000007945 */ /* 0x000fe20003800000 */
[----:B---3--:R-:W3:Y:S03]  /*227a0*/  SYNCS.PHASECHK.TRANS64.TRYWAIT P0, [R6+URZ+0x22840], R0 ;  /* 0x02284000060075a7 */ /* 0x008ee6000800017f */
[----:B---3--:R-:W-:Y:S05]  /*227b0*/  @!P0 BRA `(.L_x_10607) ;  /* 0x0000009c003c8947 */ /* 0x008fea0003800000 */
.L_x_10881:
[----:B------:R-:W-:Y:S05]  /*227c0*/  BSYNC B0 ;  /* 0x0000000000007941 */ /* 0x000fea0003800000 */
.L_x_10606:
[----:B---3--:R-:W3:Y:S01]  /*227d0*/  LDL.LU R0, [R1+0x28] ;  /* 0x0000280001007983 */ /* 0x008ee20000300800 */
[----:B------:R-:W-:Y:S01]  /*227e0*/  ULDC.64 UR4, c[0x0][0x310] ;  /* 0x0000c40000047ab9 */ /* 0x000fe20000000a00 */
[----:B------:R-:W-:Y:S01]  /*227f0*/  ULDC.64 UR6, c[0x0][0x300] ;  /* 0x0000c00000067ab9 */ /* 0x000fe20000000a00 */
[----:B------:R-:W4:Y:S01]  /*22800*/  LDC R7, c[0x0][0x2f4] ;  /* 0x0000bd00ff077b82 */ /* 0x000f220000000800 */
[----:B------:R-:W2:Y:S01]  /*22810*/  LDL.LU R2, [R1+0x2c] ;  /* 0x00002c0001027983 */ /* 0x000ea20000300800 */
[----:B------:R-:W-:Y:S02]  /*22820*/  IMAD R32, R32, UR4, RZ ;  /* 0x0000000420207c24 */ /* 0x000fe4000f8e02ff */
[C---:B-1----:R-:W-:Y:S01]  /*22830*/  IMAD.WIDE.U32 R10, R4.reuse, UR4, RZ ;  /* 0x00000004040a7c25 */ /* 0x042fe2000f8e00ff */
[----:B------:R1:W5:Y:S03]  /*22840*/  LDL R20, [R1] ;  /* 0x0000000001147983 */ /* 0x0003660000100800 */
[----:B------:R-:W-:-:S02]  /*22850*/  IMAD R32, R4, UR5, R32 ;  /* 0x0000000504207c24 */ /* 0x000fc4000f8e0220 */
[----:B------:R-:W-:Y:S02]  /*22860*/  IMAD R35, R35, UR4, RZ ;  /* 0x0000000423237c24 */ /* 0x000fe4000f8e02ff */
[----:B------:R-:W-:Y:S02]  /*22870*/  IMAD.IADD R11, R11, 0x1, R32 ;  /* 0x000000010b0b7824 */ /* 0x000fe400078e0220 */
[C---:B------:R-:W-:Y:S02]  /*22880*/  IMAD R35, R5.reuse, UR5, R35 ;  /* 0x0000000505237c24 */ /* 0x040fe4000f8e0223 */
[----:B------:R-:W-:Y:S01]  /*22890*/  IMAD.WIDE.U32 R4, R5, UR4, RZ ;  /* 0x0000000405047c25 */ /* 0x000fe2000f8e00ff */
[----:B------:R-:W-:-:S03]  /*228a0*/  ULDC.64 UR4, c[0x0][0x308] ;  /* 0x0000c20000047ab9 */ /* 0x000fc60000000a00 */
[----:B------:R-:W-:-:S04]  /*228b0*/  IMAD.WIDE.U32 R10, R8, UR6, R10 ;  /* 0x00000006080a7c25 */ /* 0x000fc8000f8e000a */
[----:B------:R-:W-:Y:S01]  /*228c0*/  IMAD.IADD R5, R5, 0x1, R35 ;  /* 0x0000000105057824 */ /* 0x000fe200078e0223 */
[----:B----4-:R-:W-:Y:S01]  /*228d0*/  ISETP.GE.AND P3, PT, R34, R7, PT ;  /* 0x000000072200720c */ /* 0x010fe20003f66270 */
[----:B---3--:R-:W-:-:S04]  /*228e0*/  IMAD R0, R0, UR6, RZ ;  /* 0x0000000600007c24 */ /* 0x008fc8000f8e02ff */
[----:B------:R-:W-:Y:S02]  /*228f0*/  IMAD R8, R8, UR7, R0 ;  /* 0x0000000708087c24 */ /* 0x000fe4000f8e0200 */
[----:B--2---:R-:W-:Y:S02]  /*22900*/  IMAD R0, R2, UR6, RZ ;  /* 0x0000000602007c24 */ /* 0x004fe4000f8e02ff */
        /* <DEDUP_REMOVED lines=13> */
[----:B-1----:R-:W-:Y:S08]  /*229e0*/  BRA.DIV UR4, `(.L_x_10608) ;  /* 0x0000009a04c87947 */ /* 0x002ff0000b800000 */
[----:B------:R-:W1:Y:S01]  /*229f0*/  SHFL.IDX PT, R8, R4, RZ, 0x181f ;  /* 0x00181fff04087589 */ /* 0x000e6200000e0000 */
[----:B-----5:R-:W-:-:S03]  /*22a00*/  LOP3.LUT R20, R20, 0xffffefff, RZ, 0xc0, !PT ;  /* 0xffffefff14147812 */ /* 0x020fc600078ec0ff */
[----:B------:R-:W2:Y:S01]  /*22a10*/  SHFL.IDX PT, R7, R5, RZ, 0x181f ;  /* 0x00181fff05077589 */ /* 0x000ea200000e0000 */
        /* <DEDUP_REMOVED lines=8> */
[----:B--2---:R-:W-:Y:S01]  /*22aa0*/  @P4 IMAD.X R7, RZ, RZ, R7, P0 ;  /* 0x000000ffff074224 */ /* 0x004fe200000e0607 */
[C---:B------:R-:W-:Y:S01]  /*22ab0*/  LOP3.LUT P2, RZ, R20.reuse, 0x8, RZ, 0xc0, !PT ;  /* 0x0000000814ff7812 */ /* 0x040fe2000784c0ff */
[----:B------:R-:W-:Y:S01]  /*22ac0*/  STL [R1], R20 ;  /* 0x0000001401007387 */ /* 0x000fe20000100800 */
[C---:B------:R-:W-:Y:S01]  /*22ad0*/  LOP3.LUT P6, RZ, R20.reuse, 0x80, RZ, 0xc0, !PT ;  /* 0x0000008014ff7812 */ /* 0x040fe200078cc0ff */
[----:B------:R-:W-:Y:S02]  /*22ae0*/  @P4 IMAD.MOV.U32 R9, RZ, RZ, R7 ;  /* 0x000000ffff094224 */ /* 0x000fe400078e0007 */
[----:B------:R-:W-:Y:S04]  /*22af0*/  SHFL.IDX PT, R7, R5, 0x1, 0x181f ;  /* 0x00381f0005077f89 */ /* 0x000fe800000e0000 */
[----:B------:R1:W-:Y:S01]  /*22b00*/  @P4 LDGSTS.E.BYPASS.LTC128B.128 [R3+0x18400], desc[UR60][R8.64], !P3 ;  /* 0x1840000008034fae */ /* 0x0003e2000d901d7c */
[----:B------:R-:W-:-:S03]  /*22b10*/  LOP3.LUT P4, RZ, R20, 0x1000, RZ, 0xc0, !PT ;  /* 0x0000100014ff7812 */ /* 0x000fc6000788c0ff */
[----:B-1----:R-:W1:Y:S02]  /*22b20*/  SHFL.IDX PT, R8, R4, 0x1, 0x181f ;  /* 0x00381f0004087f89 */ /* 0x002e6400000e0000 */
[----:B-1----:R-:W-:-:S05]  /*22b30*/  @P1 IADD3 R8, P0, R34, R8, RZ ;  /* 0x0000000822081210 */ /* 0x002fca0007f1e0ff */
[----:B------:R-:W-:-:S04]  /*22b40*/  @P1 IMAD.X R7, RZ, RZ, R7, P0 ;  /* 0x000000ffff071224 */ /* 0x000fc800000e0607 */
        /* <DEDUP_REMOVED lines=13> */
[----:B------:R-:W-:-:S05]  /*22c20*/  @P5 IMAD.X R7, RZ, RZ, R7, P0 ;  /* 0x000000ffff075224 */ /* 0x000fca00000e0607 */
[----:B------:R-:W-:Y:S02]  /*22c30*/  @P5 MOV R9, R7 ;  /* 0x0000000700095202 */ /* 0x000fe40000000f00 */
[----:B------:R-:W-:Y:S04]  /*22c40*/  SHFL.IDX PT, R7, R5, 0x4, 0x181f ;  /* 0x00981f0005077f89 */ /* 0x000fe800000e0000 */
[----:B------:R1:W-:Y:S01]  /*22c50*/  @P5 LDGSTS.E.BYPASS.LTC128B.128 [R3+0x19c00], desc[UR60][R8.64], !P3 ;  /* 0x19c0000008035fae */ /* 0x0003e2000d901d7c */
[----:B------:R-:W-:-:S03]  /*22c60*/  LOP3.LUT P5, RZ, R20, 0x20, RZ, 0xc0, !PT ;  /* 0x0000002014ff7812 */ /* 0x000fc600078ac0ff */
[----:B-1----:R-:W1:Y:S10]  /*22c70*/  SHFL.IDX PT, R8, R4, 0x4, 0x181f ;  /* 0x00981f0004087f89 */ /* 0x002e7400000e0000 */
[----:B-1----:R-:W-:-:S05]  /*22c80*/  @P5 IADD3 R8, P0, R34, R8, RZ ;  /* 0x0000000822085210 */ /* 0x002fca0007f1e0ff */
[----:B------:R-:W-:-:S04]  /*22c90*/  @P5 IMAD.X R7, RZ, RZ, R7, P0 ;  /* 0x000000ffff075224 */ /* 0x000fc800000e0607 */
[----:B------:R-:W-:Y:S02]  /*22ca0*/  @P5 IMAD.MOV.U32 R9, RZ, RZ, R7 ;  /* 0x000000ffff095224 */ /* 0x000fe400078e0007 */
[----:B------:R-:W-:Y:S04]  /*22cb0*/  SHFL.IDX PT, R7, R5, 0x5, 0x181f ;  /* 0x00b81f0005077f89 */ /* 0x000fe800000e0000 */
[----:B------:R1:W-:Y:S04]  /*22cc0*/  @P5 LDGSTS.E.BYPASS.LTC128B.128 [R3+0x1a400], desc[UR60][R8.64], !P3 ;  /* 0x1a40000008035fae */ /* 0x0003e8000d901d7c */
[----:B-1----:R-:W1:Y:S02]  /*22cd0*/  SHFL.IDX PT, R8, R4, 0x5, 0x181f ;  /* 0x00b81f0004087f89 */ /* 0x002e6400000e0000 */
[----:B-1----:R-:W-:-:S05]  /*22ce0*/  @P6 IADD3 R8, P0, R34, R8, RZ ;  /* 0x0000000822086210 */ /* 0x002fca0007f1e0ff */
[----:B------:R-:W-:-:S04]  /*22cf0*/  @P6 IMAD.X R7, RZ, RZ, R7, P0 ;  /* 0x000000ffff076224 */ /* 0x000fc800000e0607 */
[----:B------:R-:W-:Y:S02]  /*22d00*/  @P6 IMAD.MOV.U32 R9, RZ, RZ, R7 ;  /* 0x000000ffff096224 */ /* 0x000fe400078e0007 */
[----:B------:R-:W-:Y:S04]  /*22d10*/  SHFL.IDX PT, R7, R5, 0x6, 0x181f ;  /* 0x00d81f0005077f89 */ /* 0x000fe800000e0000 */
[----:B------:R1:W-:Y:S04]  /*22d20*/  @P6 LDGSTS.E.BYPASS.LTC128B.128 [R3+0x1ac00], desc[UR60][R8.64], !P3 ;  /* 0x1ac0000008036fae */ /* 0x0003e8000d901d7c */
[----:B------:R-:W-:Y:S04]  /*22d30*/  SHFL.IDX PT, R5, R5, 0x7, 0x181f ;  /* 0x00f81f0005057f89 */ /* 0x000fe800000e0000 */
[----:B-1----:R-:W1:Y:S04]  /*22d40*/  SHFL.IDX PT, R8, R4, 0x6, 0x181f ;  /* 0x00d81f0004087f89 */ /* 0x002e6800000e0000 */
[----:B------:R-:W2:Y:S01]  /*22d50*/  SHFL.IDX PT, R4, R4, 0x7, 0x181f ;  /* 0x00f81f0004047f89 */ /* 0x000ea200000e0000 */
[----:B-1----:R-:W-:-:S05]  /*22d60*/  @P4 IADD3 R8, P0, R34, R8, RZ ;  /* 0x0000000822084210 */ /* 0x002fca0007f1e0ff */
[----:B------:R-:W-:Y:S01]  /*22d70*/  @P4 IMAD.X R7, RZ, RZ, R7, P0 ;  /* 0x000000ffff074224 */ /* 0x000fe200000e0607 */
[----:B--2---:R-:W-:-:S03]  /*22d80*/  @P1 IADD3 R4, P0, R34, R4, RZ ;  /* 0x0000000422041210 */ /* 0x004fc60007f1e0ff */
[----:B------:R-:W-:Y:S02]  /*22d90*/  @P4 IMAD.MOV.U32 R9, RZ, RZ, R7 ;  /* 0x000000ffff094224 */ /* 0x000fe400078e0007 */
[----:B------:R-:W-:Y:S01]  /*22da0*/  SHFL.IDX PT, R7, R0, RZ, 0x181f ;  /* 0x00181fff00077589 */ /* 0x000fe200000e0000 */
[----:B------:R-:W-:-:S03]  /*22db0*/  @P1 IMAD.X R5, RZ, RZ, R5, P0 ;  /* 0x000000ffff051224 */ /* 0x000fc600000e0605 */
[----:B------:R1:W-:Y:S04]  /*22dc0*/  @P4 LDGSTS.E.BYPASS.LTC128B.128 [R3+0x1b400], desc[UR60][R8.64], !P3 ;  /* 0x1b40000008034fae */ /* 0x0003e8000d901d7c */
[----:B------:R2:W-:Y:S04]  /*22dd0*/  @P1 LDGSTS.E.BYPASS.LTC128B.128 [R3+0x1bc00], desc[UR60][R4.64], !P3 ;  /* 0x1bc0000004031fae */ /* 0x0005e8000d901d7c */
[----:B------:R-:W-:Y:S04]  /*22de0*/  SHFL.IDX PT, R0, R0, 0x1, 0x181f ;  /* 0x00381f0000007f89 */ /* 0x000fe800000e0000 */
[----:B-1----:R-:W2:Y:S04]  /*22df0*/  SHFL.IDX PT, R8, R2, RZ, 0x181f ;  /* 0x00181fff02087589 */ /* 0x002ea800000e0000 */
[----:B------:R-:W1:Y:S01]  /*22e00*/  SHFL.IDX PT, R2, R2, 0x1, 0x181f ;  /* 0x00381f0002027f89 */ /* 0x000e6200000e0000 */
[----:B--2---:R-:W-:-:S05]  /*22e10*/  @P2 IADD3 R4, P0, R34, R8, RZ ;  /* 0x0000000822042210 */ /* 0x004fca0007f1e0ff */
[----:B------:R-:W-:-:S05]  /*22e20*/  @P2 IMAD.X R5, RZ, RZ, R7, P0 ;  /* 0x000000ffff052224 */ /* 0x000fca00000e0607 */
[----:B-1----:R2:W-:Y:S03]  /*22e30*/  @P2 LDGSTS.E.BYPASS.LTC128B.128 [R3+0x1c400], desc[UR60][R4.64], !P3 ;  /* 0x1c40000004032fae */ /* 0x0025e6000d901d7c */
.L_x_10903:
[----:B------:R-:W-:-:S13]  /*22e40*/  LOP3.LUT P1, RZ, R20, 0x100, RZ, 0xc0, !PT ;  /* 0x0000010014ff7812 */ /* 0x000fda000782c0ff */
[----:B------:R-:W-:-:S05]  /*22e50*/  @P1 IADD3 R2, P0, R34, R2, RZ ;  /* 0x0000000222021210 */ /* 0x000fca0007f1e0ff */
[----:B------:R-:W-:Y:S01]  /*22e60*/  @P1 IMAD.X R0, RZ, RZ, R0, P0 ;  /* 0x000000ffff001224 */ /* 0x000fe200000e0600 */
[----:B------:R-:W-:Y:S01]  /*22e70*/  PLOP3.LUT P0, PT, PT, PT, PT, 0x80, 0x0 ;  /* 0x000000000000781c */ /* 0x000fe20003f0f070 */
[----:B--2---:R-:W-:Y:S02]  /*22e80*/  @P1 IMAD.MOV.U32 R4, RZ, RZ, R2 ;  /* 0x000000ffff041224 */ /* 0x004fe400078e0002 */
[----:B------:R-:W-:-:S05]  /*22e90*/  @P1 IMAD.MOV.U32 R5, RZ, RZ, R0 ;  /* 0x000000ffff051224 */ /* 0x000fca00078e0000 */
[----:B------:R-:W-:Y:S01]  /*22ea0*/  @!PT LDS RZ, [RZ] ;  /* 0x00000000fffff984 */ /* 0x000fe20000000800 */
[----:B------:R-:W-:Y:S01]  /*22eb0*/  @!PT LDS RZ, [RZ] ;  /* 0x00000000fffff984 */ /* 0x000fe20000000800 */
[----:B------:R-:W-:Y:S01]  /*22ec0*/  @!PT LDS RZ, [RZ] ;  /* 0x00000000fffff984 */ /* 0x000fe20000000800 */
[----:B------:R1:W-:Y:S01]  /*22ed0*/  @P1 LDGSTS.E.BYPASS.LTC128B.128 [R3+0x1cc00], desc[UR60][R4.64], !P3 ;  /* 0x1cc0000004031fae */ /* 0x0003e2000d901d7c */
[----:B------:R-:W-:-:S04]  /*22ee0*/  NOP ;  /* 0x0000000000007918 */ /* 0x000fc80000000000 */
.L_x_10609:
        /* <DEDUP_REMOVED lines=11> */
.L_x_10610:
[----:B-1----:R1:W5:Y:S01]  /*22fa0*/  LDL.LU R3, [R1+0x38] ;  /* 0x0000380001037983 */ /* 0x0023620000300800 */
        /* <DEDUP_REMOVED lines=13> */
[----:B0-----:R-:W-:-:S03]  /*23080*/  IMAD R27, R31, UR5, R2 ;  /* 0x000000051f1b7c24 */ /* 0x001fc6000f8e0202 */
        /* <DEDUP_REMOVED lines=8> */
[----:B------:R-:W-:Y:S01]  /*23110*/  MOV R4, UR4 ;  /* 0x0000000400047c02 */ /* 0x000fe20008000f00 */
[----:B------:R-:W-:Y:S01]  /*23120*/  IMAD.U32 R5, RZ, RZ, UR5 ;  /* 0x00000005ff057e24 */ /* 0x000fe2000f8e00ff */
[----:B------:R-:W0:Y:S01]  /*23130*/  LDC.64 R2, c[0x4][R2] ;  /* 0x0100000002027b82 */ /* 0x000e220000000a00 */
[----:B-1----:R-:W-:Y:S02]  /*23140*/  IMAD.U32 R6, RZ, RZ, UR6 ;  /* 0x00000006ff067e24 */ /* 0x002fe4000f8e00ff */
        /* <DEDUP_REMOVED lines=8> */
.L_x_10612:
[----:B------:R-:W-:Y:S05]  /*231d0*/  BSYNC B6 ;  /* 0x0000000000067941 */ /* 0x000fea0003800000 */
.L_x_10611:
[----:B------:R0:W5:Y:S01]  /*231e0*/  LDL R20, [R1+0x24] ;  /* 0x0000240001147983 */ /* 0x0001620000100800 */
[----:B------:R-:W2:Y:S01]  /*231f0*/  LDC R7, c[0x0][0x448] ;  /* 0x00011200ff077b82 */ /* 0x000ea20000000800 */
[----:B------:R-:W-:Y:S01]  /*23200*/  IMAD.MOV.U32 R2, RZ, RZ, R28 ;  /* 0x000000ffff027224 */ /* 0x000fe200078e001c */
[----:B------:R-:W-:Y:S01]  /*23210*/  ULDC.64 UR4, c[0x0][0x2d8] ;  /* 0x0000b60000047ab9 */ /* 0x000fe20000000a00 */
[----:B------:R0:W5:Y:S01]  /*23220*/  LDL R9, [R1+0x34] ;  /* 0x0000340001097983 */ /* 0x0001620000100800 */
[----:B------:R-:W-:Y:S01]  /*23230*/  IMAD.MOV.U32 R3, RZ, RZ, R27 ;  /* 0x000000ffff037224 */ /* 0x000fe200078e001b */
[----:B------:R-:W-:Y:S01]  /*23240*/  ULDC.64 UR6, c[0x0][0x280] ;  /* 0x0000a00000067ab9 */ /* 0x000fe20000000a00 */
[----:B------:R-:W3:Y:S01]  /*23250*/  S2R R21, SR_TID.X ;  /* 0x0000000000157919 */ /* 0x000ee20000002100 */
        /* <DEDUP_REMOVED lines=8> */
[----:B------:R-:W-:-:S11]  /*232e0*/  IMAD.IADD R3, R3, 0x1, R0 ;  /* 0x0000000103037824 */ /* 0x000fd600078e0200 */
[----:B-1----:R-:W1:Y:S01]  /*232f0*/  @P0 LDC R6, c[0x0][0x44c] ;  /* 0x00011300ff060b82 */ /* 0x002e620000000800 */
[C---:B---3--:R-:W-:Y:S01]  /*23300*/  LOP3.LUT R32, R21.reuse, 0x7f, RZ, 0xc0, !PT ;  /* 0x0000007f15207812 */ /* 0x048fe200078ec0ff */
[----:B------:R-:W-:-:S03]  /*23310*/  IMAD.SHL.U32 R21, R21, 0x10, RZ ;  /* 0x0000001015157824 */ /* 0x000fc600078e00ff */
[----:B------:R-:W-:-:S03]  /*23320*/  SHF.R.U32.HI R32, RZ, 0x3, R32 ;  /* 0x00000003ff207819 */ /* 0x000fc60000011620 */
[----:B------:R-:W2:Y:S01]  /*23330*/  @P0 LDC R0, c[0x0][0x450] ;  /* 0x00011400ff000b82 */ /* 0x000ea20000000800 */
[----:B------:R-:W-:-:S05]  /*23340*/  LOP3.LUT R21, R32, 0x70, R21, 0xf8, !PT ;  /* 0x0000007020157812 */ /* 0x000fca00078ef815 */
[----:B------:R-:W-:-:S05]  /*23350*/  IMAD R5, R17, 0x80, R21 ;  /* 0x0000008011057824 */ /* 0x000fca00078e0215 */
[----:B------:R-:W-:Y:S01]  /*23360*/  MOV R4, R5 ;  /* 0x0000000500047202 */ /* 0x000fe20000000f00 */
[----:B-1----:R-:W-:Y:S01]  /*23370*/  @P0 IMAD.HI.U32 R6, R5, R6, RZ ;  /* 0x0000000605060227 */ /* 0x002fe200078e00ff */
[----:B------:R-:W1:Y:S04]  /*23380*/  S2R R21, SR_TID.X ;  /* 0x0000000000157919 */ /* 0x000e680000002100 */
        /* <DEDUP_REMOVED lines=21> */
[----:B------:R-:W-:Y:S01]  /*234e0*/  IMAD R17, R17, 0x80, R10 ;  /* 0x0000008011117824 */ /* 0x000fe200078e020a */
        /* <DEDUP_REMOVED lines=11> */
[----:B0-----:R-:W-:Y:S02]  /*235a0*/  @!P1 IMAD.X R7, RZ, RZ, R4, P3 ;  /* 0x000000ffff079224 */ /* 0x001fe400018e0604 */
[----:B------:R-:W-:Y:S02]  /*235b0*/  @!P2 IMAD.MOV.U32 R4, RZ, RZ, R5 ;  /* 0x000000ffff04a224 */ /* 0x000fe400078e0005 */
        /* <DEDUP_REMOVED lines=19> */
[----:B0-----:R-:W-:-:S04]  /*236f0*/  @!P1 IADD3 R5, P2, R34, R5, RZ ;  /* 0x0000000522059210 */ /* 0x001fc80007f5e0ff */
[----:B-1----:R-:W-:-:S04]  /*23700*/  @!P1 IADD3.X R4, RZ, R4, RZ, P2, !PT ;  /* 0x00000004ff049210 */ /* 0x002fc800017fe4ff */
        /* <DEDUP_REMOVED lines=26> */
[----:B------:R-:W-:Y:S01]  /*238b0*/  ISETP.GE.AND P2, PT, R4, R3, PT ;  /* 0x000000030400720c */ /* 0x000fe20003f46270 */
[----:B------:R-:W-:Y:S04]  /*238c0*/  SHFL.IDX PT, R0, R0, 0x7, 0x181f ;  /* 0x00f81f0000007f89 */ /* 0x000fe800000e0000 */
[----:B------:R-:W1:Y:S08]  /*238d0*/  SHFL.IDX PT, R4, R2, 0x6, 0x181f ;  /* 0x00d81f0002047f89 */ /* 0x000e7000000e0000 */
[----:B0-----:R-:W-:-:S05]  /*238e0*/  @!P2 IADD3 R5, P1, R34, R5, RZ ;  /* 0x000000052205a210 */ /* 0x001fca0007f3e0ff */
[----:B-1----:R-:W-:-:S05]  /*238f0*/  @!P2 IMAD.X R4, RZ, RZ, R4, P1 ;  /* 0x000000ffff04a224 */ /* 0x002fca00008e0604 */
[----:B------:R-:W-:-:S04]  /*23900*/  @!P2 LOP3.LUT R5, R5, R4, RZ, 0x3c, !PT ;  /* 0x000000040505a212 */ /* 0x000fc800078e3cff */
[----:B------:R-:W-:-:S04]  /*23910*/  @!P2 LOP3.LUT R4, R5, R4, RZ, 0x3c, !PT ;  /* 0x000000040504a212 */ /* 0x000fc800078e3cff */
[----:B------:R-:W-:-:S05]  /*23920*/  @!P2 LOP3.LUT R5, R5, R4, RZ, 0x3c, !PT ;  /* 0x000000040505a212 */ /* 0x000fca00078e3cff */
[----:B------:R0:W-:Y:S04]  /*23930*/  @!P2 LDGSTS.E.BYPASS.LTC128B.128 [R9+0x17400], desc[UR60][R4.64], !P0 ;  /* 0x174000000409afae */ /* 0x0001e8000c101d7c */
[----:B0-----:R0:W1:Y:S02]  /*23940*/  SHFL.IDX PT, R4, R2, 0x7, 0x181f ;  /* 0x00f81f0002047f89 */ /* 0x00106400000e0000 */
.L_x_10920:
        /* <DEDUP_REMOVED lines=10> */
.L_x_10614:
        /* <DEDUP_REMOVED lines=21> */
.L_x_10921:
[----:B------:R-:W-:Y:S05]  /*23b40*/  BSYNC B0 ;  /* 0x0000000000007941 */ /* 0x000fea0003800000 */
.L_x_10615:
[----:B------:R-:W-:Y:S05]  /*23b50*/  @!P1 BRA `(.L_x_10617) ;  /* 0x00000018009c9947 */ /* 0x000fea0003800000 */
[----:B------:R1:W5:Y:S01]  /*23b60*/  LDL.LU R25, [R1+0x4] ;  /* 0x0000040001197983 */ /* 0x0003620000300800 */
[----:B------:R-:W-:-:S07]  /*23b70*/  IMAD.MOV.U32 R21, RZ, RZ, R33 ;  /* 0x000000ffff157224 */ /* 0x000fce00078e0021 */
.L_x_10637:
[----:B---3--:R-:W2:Y:S01]  /*23b80*/  LDL R2, [R1] ;  /* 0x0000000001027983 */ /* 0x008ea20000100800 */
[----:B------:R-:W3:Y:S03]  /*23b90*/  LDC R7, c[0x0][0x430] ;  /* 0x00010c00ff077b82 */ /* 0x000ee60000000800 */
[----:B------:R-:W4:Y:S04]  /*23ba0*/  LDL R0, [R1+0xc] ;  /* 0x00000c0001007983 */ /* 0x000f280000100800 */
[----:B------:R-:W4:Y:S01]  /*23bb0*/  LDL R10, [R1+0x10] ;  /* 0x00001000010a7983 */ /* 0x000f220000100800 */
[----:B0-----:R-:W0:Y:S03]  /*23bc0*/  S2R R3, SR_TID.X ;  /* 0x0000000000037919 */ /* 0x001e260000002100 */
[----:B------:R-:W4:Y:S01]  /*23bd0*/  LDL R11, [R1+0x14] ;  /* 0x00001400010b7983 */ /* 0x000f220000100800 */
[----:B---3--:R-:W-:Y:S01]  /*23be0*/  ISETP.NE.AND P0, PT, R7, 0x1, PT ;  /* 0x000000010700780c */ /* 0x008fe20003f05270 */
[----:B------:R-:W3:-:S12]  /*23bf0*/  S2R R8, SR_TID.X ;  /* 0x0000000000087919 */ /* 0x000ed80000002100 */
[----:B------:R-:W1:Y:S01]  /*23c00*/  @P0 LDC R5, c[0x0][0x434] ;  /* 0x00010d00ff050b82 */ /* 0x000e620000000800 */
[----:B0-----:R-:W-:-:S04]  /*23c10*/  LOP3.LUT R3, R3, 0x7f, RZ, 0xc0, !PT ;  /* 0x0000007f03037812 */ /* 0x001fc800078ec0ff */
[----:B------:R-:W-:Y:S01]  /*23c20*/  SHF.R.U32.HI R3, RZ, 0x3, R3 ;  /* 0x00000003ff037819 */ /* 0x000fe20000011603 */
[----:B---3--:R-:W-:Y:S01]  /*23c30*/  IMAD.SHL.U32 R9, R8, 0x10, RZ ;  /* 0x0000001008097824 */ /* 0x008fe200078e00ff */
[----:B------:R-:W-:Y:S05]  /*23c40*/  YIELD ;  /* 0x0000000000007946 */ /* 0x000fea0003800000 */
[----:B------:R-:W-:Y:S01]  /*23c50*/  ULDC.64 UR4, c[0x0][0x428] ;  /* 0x00010a0000047ab9 */ /* 0x000fe20000000a00 */
[----:B------:R-:W-:Y:S01]  /*23c60*/  ULDC.64 UR6, c[0x0][0x418] ;  /* 0x0001060000067ab9 */ /* 0x000fe20000000a00 */
[----:B--2---:R-:W-:Y:S02]  /*23c70*/  LOP3.LUT P2, RZ, R2, 0x4, RZ, 0xc0, !PT ;  /* 0x0000000402ff7812 */ /* 0x004fe4000784c0ff */
[----:B------:R-:W0:Y:S01]  /*23c80*/  S2R R2, SR_TID.X ;  /* 0x0000000000027919 */ /* 0x000e220000002100 */
[----:B----4-:R-:W-:-:S02]  /*23c90*/  IMAD R0, R35, 0xa0, R0 ;  /* 0x000000a023007824 */ /* 0x010fc400078e0200 */
[----:B0-----:R-:W-:-:S05]  /*23ca0*/  IMAD.SHL.U32 R4, R2, 0x10, RZ ;  /* 0x0000001002047824 */ /* 0x001fca00078e00ff */
[----:B------:R-:W-:Y:S02]  /*23cb0*/  LOP3.LUT R4, R3, 0x70, R4, 0xf8, !PT ;  /* 0x0000007003047812 */ /* 0x000fe400078ef804 */
[----:B------:R-:W0:Y:S02]  /*23cc0*/  @P0 LDC R3, c[0x0][0x438] ;  /* 0x00010e00ff030b82 */ /* 0x000e240000000800 */
[----:B------:R-:W-:Y:S02]  /*23cd0*/  IADD3 R4, R4, R0, RZ ;  /* 0x0000000004047210 */ /* 0x000fe40007ffe0ff */
[----:B------:R-:W-:-:S03]  /*23ce0*/  LOP3.LUT R2, R2, 0x7f, RZ, 0xc0, !PT ;  /* 0x0000007f02027812 */ /* 0x000fc600078ec0ff */
[----:B-1----:R-:W-:Y:S01]  /*23cf0*/  @P0 IMAD.HI.U32 R5, R4, R5, RZ ;  /* 0x0000000504050227 */ /* 0x002fe200078e00ff */
[----:B------:R-:W-:-:S03]  /*23d00*/  SHF.R.U32.HI R6, RZ, 0x3, R2 ;  /* 0x00000003ff067819 */ /* 0x000fc60000011602 */
[----:B------:R-:W-:Y:S01]  /*23d10*/  IMAD.MOV.U32 R2, RZ, RZ, R4 ;  /* 0x000000ffff027224 */ /* 0x000fe200078e0004 */
[----:B------:R-:W-:Y:S02]  /*23d20*/  LOP3.LUT R9, R6, 0x70, R9, 0xf8, !PT ;  /* 0x0000007006097812 */ /* 0x000fe400078ef809 */
[----:B0-----:R-:W-:Y:S02]  /*23d30*/  @P0 SHF.R.U32.HI R2, RZ, R3, R5 ;  /* 0x00000003ff020219 */ /* 0x001fe40000011605 */
[----:B------:R-:W0:Y:S08]  /*23d40*/  @P0 LDC R5, c[0x0][0x434] ;  /* 0x00010d00ff050b82 */ /* 0x000e300000000800 */
[----:B------:R-:W1:Y:S01]  /*23d50*/  @P0 LDC R3, c[0x0][0x438] ;  /* 0x00010e00ff030b82 */ /* 0x000e620000000800 */
[----:B------:R-:W-:-:S05]  /*23d60*/  LOP3.LUT R9, R9, 0x80, RZ, 0xfc, !PT ;  /* 0x0000008009097812 */ /* 0x000fca00078efcff */
[----:B------:R-:W-:-:S04]  /*23d70*/  IMAD.IADD R0, R9, 0x1, R0 ;  /* 0x0000000109007824 */ /* 0x000fc800078e0200 */
        /* <DEDUP_REMOVED lines=8> */
[----:B------:R-:W-:-:S04]  /*23e00*/  IMAD R0, R10, UR4, RZ ;  /* 0x000000040a007c24 */ /* 0x000fc8000f8e02ff */
[C---:B------:R-:W-:Y:S02]  /*23e10*/  IMAD R0, R37.reuse, UR5, R0 ;  /* 0x0000000525007c24 */ /* 0x040fe4000f8e0200 */
[----:B------:R-:W-:-:S04]  /*23e20*/  IMAD.WIDE.U32 R2, R37, UR4, R2 ;  /* 0x0000000425027c25 */ /* 0x000fc8000f8e0002 */
[----:B------:R-:W-:Y:S01]  /*23e30*/  IMAD.IADD R3, R0, 0x1, R3 ;  /* 0x0000000100037824 */ /* 0x000fe200078e0203 */
[----:B------:R-:W-:-:S04]  /*23e40*/  LEA R4, P0, R2, UR6, 0x2 ;  /* 0x0000000602047c11 */ /* 0x000fc8000f8010ff */
[----:B------:R-:W-:-:S05]  /*23e50*/  LEA.HI.X R5, R2, UR7, R3, 0x2, P0 ;  /* 0x0000000702057c11 */ /* 0x000fca00080f1403 */
[----:B------:R0:W2:Y:S01]  /*23e60*/  LDG.E R10, desc[UR60][R4.64] ;  /* 0x0000003c040a7981 */ /* 0x0000a2000c1e1900 */
[----:B------:R-:W-:Y:S01]  /*23e70*/  ISETP.GT.U32.AND P1, PT, R9, 0x9f, PT ;  /* 0x0000009f0900780c */ /* 0x000fe20003f24070 */
[----:B------:R-:W-:-:S12]  /*23e80*/  VIADD R33, R21, 0x1 ;  /* 0x0000000115217836 */ /* 0x000fd80000000000 */
[--C-:B------:R-:W-:Y:S01]  /*23e90*/  @!P1 SHF.R.S32.HI R3, RZ, 0x1f, R6.reuse ;  /* 0x0000001fff039819 */ /* 0x100fe20000011406 */
[----:B------:R-:W-:-:S04]  /*23ea0*/  @!P1 IMAD.MOV.U32 R2, RZ, RZ, R6 ;  /* 0x000000ffff029224 */ /* 0x000fc800078e0006 */
[----:B------:R-:W-:-:S04]  /*23eb0*/  @!P1 IMAD.WIDE.U32 R2, R37, UR4, R2 ;  /* 0x0000000425029c25 */ /* 0x000fc8000f8e0002 */
[----:B------:R-:W-:Y:S01]  /*23ec0*/  @!P1 IMAD.IADD R0, R0, 0x1, R3 ;  /* 0x0000000100009824 */ /* 0x000fe200078e0203 */
[----:B0-----:R-:W-:Y:S01]  /*23ed0*/  @!P1 LEA R4, P0, R2, UR6, 0x2 ;  /* 0x0000000602049c11 */ /* 0x001fe2000f8010ff */
[----:B------:R-:W-:-:S03]  /*23ee0*/  IMAD.MOV.U32 R9, RZ, RZ, RZ ;  /* 0x000000ffff097224 */ /* 0x000fc600078e00ff */
        /* <DEDUP_REMOVED lines=8> */
[----:B------:R-:W-:Y:S01]  /*23f70*/  VIADD R35, R35, 0xffffffff ;  /* 0xffffffff23237836 */ /* 0x000fe20000000000 */
[----:B------:R-:W-:Y:S02]  /*23f80*/  SEL R33, R33, RZ, P0 ;  /* 0x000000ff21217207 */ /* 0x000fe40000000000 */
[----:B--2---:R-:W-:Y:S01]  /*23f90*/  SHF.R.S32.HI R27, RZ, 0x1f, R10 ;  /* 0x0000001fff1b7819 */ /* 0x004fe2000001140a */
[----:B0-----:R-:W-:Y:S06]  /*23fa0*/  @!P2 BRA `(.L_x_10618) ;  /* 0x000000000004a947 */ /* 0x001fec0003800000 */
[----:B------:R-:W-:Y:S01]  /*23fb0*/  BPT.TRAP 0x1 ;  /* 0x000000040000795c */ /* 0x000fe20000300000 */
.L_x_10618:
[----:B------:R-:W-:Y:S01]  /*23fc0*/  LEA R0, R33, R22, 0x3 ;  /* 0x0000001621007211 */ /* 0x000fe200078e18ff */
[----:B------:R-:W-:Y:S01]  /*23fd0*/  BSSY B0, `(.L_x_10619) ;  /* 0x0000005000007945 */ /* 0x000fe20003800000 */
[----:B------:R-:W-:Y:S02]  /*23fe0*/  SHF.L.U32 R31, R2, 0x1f, RZ ;  /* 0x0000001f021f7819 */ /* 0x000fe400000006ff */
[----:B------:R-:W-:Y:S02]  /*23ff0*/  SHF.R.S32.HI R30, RZ, 0x1f, R8 ;  /* 0x0000001fff1e7819 */ /* 0x000fe40000011408 */
[----:B------:R-:W0:Y:S02]  /*24000*/  SYNCS.PHASECHK.TRANS64.TRYWAIT P0, [R0+URZ+0x22880], R31 ;  /* 0x0228801f000075a7 */ /* 0x000e24000800017f */
[----:B0-----:R-:W-:Y:S05]  /*24010*/  @!P0 BRA `(.L_x_10620) ;  /* 0x0000009800cc8947 */ /* 0x001fea0003800000 */
.L_x_10922:
[----:B------:R-:W-:Y:S05]  /*24020*/  BSYNC B0 ;  /* 0x0000000000007941 */ /* 0x000fea0003800000 */
.L_x_10619:
        /* <DEDUP_REMOVED lines=77> */
[----:B------:R-:W2:Y:S01]  /*24500*/  SHFL.IDX PT, R5, R17, RZ, 0x181f ;  /* 0x00181fff11057589 */ /* 0x000ea200000e0000 */
[----:B-1----:R-:W-:-:S05]  /*24510*/  IADD3.X R3, RZ, R3, RZ, P0, !PT ;  /* 0x00000003ff037210 */ /* 0x002fca00007fe4ff */
[----:B------:R2:W-:Y:S02]  /*24520*/  LDGSTS.E.BYPASS.LTC128B.128 [R6+0xdc00], desc[UR60][R2.64], !P2 ;  /* 0x0dc0000002067fae */ /* 0x0005e4000d101d7c */
[----:B--2---:R-:W-:-:S05]  /*24530*/  IADD3 R2, P0, R34, R5, RZ ;  /* 0x0000000522027210 */ /* 0x004fca0007f1e0ff */
[----:B------:R-:W-:-:S05]  /*24540*/  IMAD.X R3, RZ, RZ, R4, P0 ;  /* 0x000000ffff037224 */ /* 0x000fca00000e0604 */
[----:B------:R1:W-:Y:S04]  /*24550*/  LDGSTS.E.BYPASS.LTC128B.128 [R6+0xe400], desc[UR60][R2.64], !P2 ;  /* 0x0e40000002067fae */ /* 0x0003e8000d101d7c */
[----:B-1----:R1:W2:Y:S02]  /*24560*/  SHFL.IDX PT, R2, R17, 0x1, 0x181f ;  /* 0x00381f0011027f89 */ /* 0x0022a400000e0000 */
.L_x_10944:
        /* <DEDUP_REMOVED lines=8> */
.L_x_10622:
        /* <DEDUP_REMOVED lines=11> */
.L_x_10623:
[----:B------:R2:W-:Y:S01]  /*246a0*/  SYNCS.ARRIVE.TRANS64.A1T0 RZ, [R0+URZ+0x22870], RZ ;  /* 0x022870ff00ff79a7 */ /* 0x0005e2000810003f */
[----:B------:R-:W-:Y:S05]  /*246b0*/  @!P3 BRA `(.L_x_10624) ;  /* 0x000000000004b947 */ /* 0x000fea0003800000 */
[----:B------:R-:W-:Y:S01]  /*246c0*/  BPT.TRAP 0x1 ;  /* 0x000000040000795c */ /* 0x000fe20000300000 */
.L_x_10624:
[----:B------:R-:W3:Y:S01]  /*246d0*/  SYNCS.PHASECHK.TRANS64.TRYWAIT P0, [R0+URZ+0x22840], R31 ;  /* 0x0228401f000075a7 */ /* 0x000ee2000800017f */
[----:B------:R-:W-:Y:S04]  /*246e0*/  BSSY B0, `(.L_x_10625) ;  /* 0x0000002000007945 */ /* 0x000fe80003800000 */
[----:B---3--:R-:W-:Y:S05]  /*246f0*/  @!P0 BRA `(.L_x_10626) ;  /* 0x0000009c00e48947 */ /* 0x008fea0003800000 */
.L_x_10945:
[----:B------:R-:W-:Y:S05]  /*24700*/  BSYNC B0 ;  /* 0x0000000000007941 */ /* 0x000fea0003800000 */
.L_x_10625:
        /* <DEDUP_REMOVED lines=67> */
[----:B0-----:R-:W-:-:S04]  /*24b40*/  IADD3 R2, P0, R34, R2, RZ ;  /* 0x0000000222027210 */ /* 0x001fc80007f1e0ff */
[----:B------:R-:W-:-:S05]  /*24b50*/  IADD3.X R3, RZ, R9, RZ, P0, !PT ;  /* 0x00000009ff037210 */ /* 0x000fca00007fe4ff */
        /* <DEDUP_REMOVED lines=10> */
.L_x_10967:
        /* <DEDUP_REMOVED lines=8> */
.L_x_10628:
[----:B------:R-:W-:Y:S02]  /*24c80*/  PLOP3.LUT P2, PT, P2, P0, PT, 0xa2, 0x0 ;  /* 0x000000000000781c */ /* 0x000fe40001741472 */
[----:B------:R-:W-:-:S08]  /*24c90*/  @P0 R2UR P2, UR4, R0 ;  /* 0x00000000000402ca */ /* 0x000fd00000040000 */
[----:B------:R-:W-:-:S05]  /*24ca0*/  @P0 PLOP3.LUT P0, PT, P2, PT, PT, 0x80, 0x0 ;  /* 0x000000000000081c */ /* 0x000fca000170f070 */
[----:B------:R-:W-:Y:S01]  /*24cb0*/  @!P2 SYNCS.ARRIVE.TRANS64.RED.A0T1 RZ, [UR4+0x22830], RZ ;  /* 0x022830ffffffa9a7 */ /* 0x000fe20008200404 */
[----:B------:R-:W-:Y:S07]  /*24cc0*/  @!P2 ARRIVES.LDGSTSBAR.64.TRANSCNT [UR4+0x22830] ;  /* 0x02283000ff00a9b0 */ /* 0x000fee0008000a84 */
[----:B------:R-:W-:Y:S05]  /*24cd0*/  @P0 BRA.U.ANY `(.L_x_10628) ;  /* 0xfffffffd00e80947 */ /* 0x000fea000393ffff */
[----:B------:R-:W-:Y:S01]  /*24ce0*/  NOP ;  /* 0x0000000000007918 */ /* 0x000fe20000000000 */
[----:B-1----:R-:W4:Y:S02]  /*24cf0*/  LDL R2, [R1] ;  /* 0x0000000001027983 */ /* 0x002f240000100800 */
[----:B----4-:R-:W-:-:S13]  /*24d00*/  LOP3.LUT P3, RZ, R2, 0x4, RZ, 0xc0, !PT ;  /* 0x0000000402ff7812 */ /* 0x010fda000786c0ff */
[----:B------:R-:W-:Y:S05]  /*24d10*/  @!P3 BRA `(.L_x_10629) ;  /* 0x000000000004b947 */ /* 0x000fea0003800000 */
[----:B------:R-:W-:Y:S01]  /*24d20*/  BPT.TRAP 0x1 ;  /* 0x000000040000795c */ /* 0x000fe20000300000 */
.L_x_10629:
[----:B------:R2:W-:Y:S02]  /*24d30*/  SYNCS.ARRIVE.TRANS64.A1T0 RZ, [R0+URZ+0x22830], RZ ;  /* 0x022830ff00ff79a7 */ /* 0x0005e4000810003f */
[----:B--23--:R-:W-:-:S05]  /*24d40*/  IMAD.U32 R0, RZ, RZ, UR36 ;  /* 0x00000024ff007e24 */ /* 0x00cfca000f8e00ff */
[----:B------:R-:W-:-:S13]  /*24d50*/  ISETP.NE.AND P0, PT, R0, 0x3, PT ;  /* 0x000000030000780c */ /* 0x000fda0003f05270 */
[----:B------:R-:W-:Y:S05]  /*24d60*/  @!P0 BRA `(.L_x_10630) ;  /* 0x0000000000048947 */ /* 0x000fea0003800000 */
[----:B------:R-:W-:Y:S01]  /*24d70*/  BPT.TRAP 0x1 ;  /* 0x000000040000795c */ /* 0x000fe20000300000 */
.L_x_10630:
[----:B------:R-:W-:Y:S01]  /*24d80*/  LOP3.LUT R0, R25, 0x1, RZ, 0x3c, !PT ;  /* 0x0000000119007812 */ /* 0x000fe200078e3cff */
[----:B------:R-:W-:Y:S01]  /*24d90*/  IMAD R2, R21, 0x8, R22 ;  /* 0x0000000815027824 */ /* 0x000fe200078e0216 */
[----:B------:R-:W-:Y:S02]  /*24da0*/  BSSY B0, `(.L_x_10631) ;  /* 0x0000004000007945 */ /* 0x000fe40003800000 */
[----:B------:R-:W-:-:S04]  /*24db0*/  SHF.L.U32 R0, R0, 0x1f, RZ ;  /* 0x0000001f00007819 */ /* 0x000fc800000006ff */
[----:B------:R-:W1:Y:S02]  /*24dc0*/  SYNCS.PHASECHK.TRANS64.TRYWAIT P2, [R2+URZ+0x22870], R0 ;  /* 0x02287000020075a7 */ /* 0x000e64000804017f */
[----:B-1----:R-:W-:Y:S05]  /*24dd0*/  @!P2 BRA `(.L_x_10632) ;  /* 0x000000a000f0a947 */ /* 0x002fea0003800000 */
.L_x_10968:
[----:B------:R-:W-:Y:S05]  /*24de0*/  BSYNC B0 ;  /* 0x0000000000007941 */ /* 0x000fea0003800000 */
.L_x_10631:
[----:B------:R-:W2:Y:S02]  /*24df0*/  LDL R3, [R1] ;  /* 0x0000000001037983 */ /* 0x000ea40000100800 */
[----:B--2---:R-:W-:-:S13]  /*24e00*/  LOP3.LUT P2, RZ, R3, 0x4, RZ, 0xc0, !PT ;  /* 0x0000000403ff7812 */ /* 0x004fda000784c0ff */
[----:B------:R-:W-:Y:S05]  /*24e10*/  @!P2 BRA `(.L_x_10633) ;  /* 0x000000000004a947 */ /* 0x000fea0003800000 */
[----:B------:R-:W-:Y:S01]  /*24e20*/  BPT.TRAP 0x1 ;  /* 0x000000040000795c */ /* 0x000fe20000300000 */
.L_x_10633:
[----:B------:R-:W-:Y:S01]  /*24e30*/  SHF.L.U32 R3, R25, 0x1f, RZ ;  /* 0x0000001f19037819 */ /* 0x000fe200000006ff */
[----:B-1----:R-:W-:-:S03]  /*24e40*/  IMAD R0, R21, 0x5000, RZ ;  /* 0x0000500015007824 */ /* 0x002fc600078e02ff */
[----:B------:R-:W1:Y:S02]  /*24e50*/  SYNCS.PHASECHK.TRANS64.TRYWAIT P2, [R2+URZ+0x22860], R3 ;  /* 0x02286003020075a7 */ /* 0x000e64000804017f */
[----:B-1----:R-:W-:Y:S05]  /*24e60*/  @!P2 BRA `(.L_x_10634) ;  /* 0x000000a000e0a947 */ /* 0x002fea0003800000 */
.L_x_10969:
[----:B------:R-:W2:Y:S04]  /*24e70*/  LDL R12, [R1+0x1c] ;  /* 0x00001c00010c7983 */ /* 0x000ea80000100800 */
[----:B------:R-:W3:Y:S01]  /*24e80*/  LDL R4, [R1] ;  /* 0x0000000001047983 */ /* 0x000ee20000100800 */
[----:B-1----:R-:W-:Y:S01]  /*24e90*/  LOP3.LUT R3, R0, R26, RZ, 0xfc, !PT ;  /* 0x0000001a00037212 */ /* 0x002fe200078efcff */
[----:B------:R-:W-:Y:S05]  /*24ea0*/  WARPSYNC.ALL ;  /* 0x0000000000007948 */ /* 0x000fea0003800000 */
[----:B------:R-:W-:-:S05]  /*24eb0*/  IMAD.IADD R3, R22, 0x1, R3 ;  /* 0x0000000116037824 */ /* 0x000fca00078e0203 */
[----:B------:R-:W1:Y:S02]  /*24ec0*/  LDSM.16.MT88.4 R8, [R3+0xa400] ;  /* 0x00a400000308783b */ /* 0x000e640000004200 */
[----:B-1----:R-:W-:Y:S02]  /*24ed0*/  PRMT R5, R8, 0x7531, R9 ;  /* 0x0000753108057816 */ /* 0x002fe40000000009 */
[C-C-:B------:R-:W-:Y:S02]  /*24ee0*/  PRMT R6, R10.reuse, 0x6420, R11.reuse ;  /* 0x000064200a067816 */ /* 0x140fe4000000000b */
[----:B0-----:R-:W-:Y:S02]  /*24ef0*/  PRMT R7, R10, 0x7531, R11 ;  /* 0x000075310a077816 */ /* 0x001fe4000000000b */
[----:B------:R-:W-:Y:S02]  /*24f00*/  LOP3.LUT R17, R24, 0x1800, RZ, 0xfc, !PT ;  /* 0x0000180018117812 */ /* 0x000fe400078efcff */
[----:B--2---:R-:W-:-:S02]  /*24f10*/  IADD3 R3, R22, R12, R0 ;  /* 0x0000000c16037210 */ /* 0x004fc40007ffe000 */
[----:B---3--:R-:W-:Y:S02]  /*24f20*/  LOP3.LUT P2, RZ, R4, 0x4, RZ, 0xc0, !PT ;  /* 0x0000000404ff7812 */ /* 0x008fe4000784c0ff */
[----:B------:R-:W-:Y:S02]  /*24f30*/  PRMT R4, R8, 0x6420, R9 ;  /* 0x0000642008047816 */ /* 0x000fe40000000009 */
[----:B------:R-:W0:Y:S01]  /*24f40*/  LDSM.16.MT88.4 R8, [R3+0xa400] ;  /* 0x00a400000308783b */ /* 0x000e220000004200 */
[----:B------:R-:W-:-:S05]  /*24f50*/  LOP3.LUT R12, R0, R24, RZ, 0xfc, !PT ;  /* 0x00000018000c7212 */ /* 0x000fca00078efcff */
        /* <DEDUP_REMOVED lines=33> */
[----:B------:R-:W-:Y:S02]  /*25170*/  IADD3 R12, R23, R12, RZ ;  /* 0x0000000c170c7210 */ /* 0x000fe40007ffe0ff */
[C-C-:B0-----:R-:W-:Y:S02]  /*25180*/  PRMT R4, R8.reuse, 0x6420, R9.reuse ;  /* 0x0000642008047816 */ /* 0x141fe40000000009 */
[----:B------:R-:W-:Y:S02]  /*25190*/  PRMT R5, R8, 0x7531, R9 ;  /* 0x0000753108057816 */ /* 0x000fe40000000009 */
[----:B------:R-:W-:-:S02]  /*251a0*/  PRMT R6, R10, 0x6420, R11 ;  /* 0x000064200a067816 */ /* 0x000fc4000000000b */
[----:B------:R-:W-:Y:S02]  /*251b0*/  PRMT R7, R10, 0x7531, R11 ;  /* 0x000075310a077816 */ /* 0x000fe4000000000b */
[----:B------:R-:W0:Y:S04]  /*251c0*/  LDSM.16.MT88.4 R8, [R3+0xc400] ;  /* 0x00c400000308783b */ /* 0x000e280000004200 */
[----:B------:R1:W-:Y:S02]  /*251d0*/  STSM.16.M88.4 [R12], R4 ;  /* 0x000000040c007844 */ /* 0x0003e40000000200 */
[----:B-1----:R-:W-:Y:S02]  /*251e0*/  IADD3 R4, R23, R17, R0 ;  /* 0x0000001117047210 */ /* 0x002fe40007ffe000 */
[----:B0-----:R-:W-:-:S02]  /*251f0*/  PRMT R12, R8, 0x6420, R9 ;  /* 0x00006420080c7816 */ /* 0x001fc40000000009 */
        /* <DEDUP_REMOVED lines=34> */
[C---:B------:R-:W-:Y:S01]  /*25420*/  IMAD.IADD R12, R23.reuse, 0x1, R12 ;  /* 0x00000001170c7824 */ /* 0x040fe200078e020c */
[----:B------:R-:W-:-:S04]  /*25430*/  IADD3 R0, R23, R17, R0 ;  /* 0x0000001117007210 */ /* 0x000fc80007ffe000 */
[----:B------:R0:W-:Y:S02]  /*25440*/  STSM.16.M88.4 [R12], R4 ;  /* 0x000000040c007844 */ /* 0x0001e40000000200 */
        /* <DEDUP_REMOVED lines=13> */
.L_x_10635:
[----:B-1----:R1:W-:Y:S01]  /*25520*/  SYNCS.ARRIVE.TRANS64.A1T0 RZ, [R2+URZ+0x22850], RZ ;  /* 0x022850ff02ff79a7 */ /* 0x0023e2000810003f */
[----:B------:R-:W-:Y:S06]  /*25530*/  BAR.SYNC.DEFER_BLOCKING 0x2, 0x80 ;  /* 0x0082000000007b1d */ /* 0x000fec0000010000 */
[----:B------:R-:W-:Y:S05]  /*25540*/  @!P0 BRA `(.L_x_10636) ;  /* 0x0000000000048947 */ /* 0x000fea0003800000 */
[----:B------:R-:W-:Y:S01]  /*25550*/  BPT.TRAP 0x1 ;  /* 0x000000040000795c */ /* 0x000fe20000300000 */
.L_x_10636:
[----:B0-----:R-:W2:Y:S01]  /*25560*/  LDL R0, [R1+0x18] ;  /* 0x0000180001007983 */ /* 0x001ea20000100800 */
[----:B-1----:R-:W-:Y:S02]  /*25570*/  VIADD R2, R2, 0x22880 ;  /* 0x0002288002027836 */ /* 0x002fe40000000000 */
[----:B------:R-:W-:Y:S01]  /*25580*/  IMAD.MOV.U32 R21, RZ, RZ, R33 ;  /* 0x000000ffff157224 */ /* 0x000fe200078e0021 */
[----:B------:R3:W5:Y:S02]  /*25590*/  LDL R25, [R1+0x4] ;  /* 0x0000040001197983 */ /* 0x0007640000100800 */
[----:B--2---:R-:W-:-:S04]  /*255a0*/  PRMT R2, R0, 0x654, R2 ;  /* 0x0000065400027816 */ /* 0x004fc80000000002 */
[----:B------:R3:W-:Y:S01]  /*255b0*/  SYNCS.ARRIVE.TRANS64.RED.A1T0 RZ, [R2+URZ], RZ ;  /* 0x000000ff02ff79a7 */ /* 0x0007e2000810043f */
[----:B------:R-:W-:Y:S05]  /*255c0*/  @P1 BRA `(.L_x_10637) ;  /* 0xffffffe4006c1947 */ /* 0x000fea000383ffff */
.L_x_10617:
[----:B------:R-:W3:Y:S01]  /*255d0*/  S2R R0, SR_TID.X ;  /* 0x0000000000007919 */ /* 0x000ee20000002100 */
[----:B------:R-:W-:Y:S01]  /*255e0*/  BSSY B0, `(.L_x_10638) ;  /* 0x0000012000007945 */ /* 0x000fe20003800000 */
[----:B---3--:R-:W-:Y:S01]  /*255f0*/  LOP3.LUT R2, R0, 0x7f, RZ, 0xc0, !PT ;  /* 0x0000007f00027812 */ /* 0x008fe200078ec0ff */
        /* <DEDUP_REMOVED lines=15> */
[----:B0-----:R-:W-:-:S07]  /*256f0*/  IADD3 R16, R0, UR37, R7 ;  /* 0x0000002500107c10 */ /* 0x001fce000fffe007 */
.L_x_10639:
[----:B------:R-:W-:Y:S05]  /*25700*/  BSYNC B0 ;  /* 0x0000000000007941 */ /* 0x000fea0003800000 */
.L_x_10638:
[----:B------:R-:W-:Y:S05]  /*25710*/  @!P0 BRA `(.L_x_10640) ;  /* 0x0000000000048947 */ /* 0x000fea0003800000 */
[----:B------:R-:W-:Y:S01]  /*25720*/  BPT.TRAP 0x1 ;  /* 0x000000040000795c */ /* 0x000fe20000300000 */
.L_x_10640:
[----:B------:R-:W0:Y:S01]  /*25730*/  LDL R0, [R1+0x4] ;  /* 0x0000040001007983 */ /* 0x000e220000100800 */
[----:B------:R-:W-:Y:S01]  /*25740*/  BSSY B0, `(.L_x_10641) ;  /* 0x0000006000007945 */ /* 0x000fe20003800000 */
[----:B0-----:R-:W-:Y:S01]  /*25750*/  LOP3.LUT R3, R0, 0x1, RZ, 0x3c, !PT ;  /* 0x0000000100037812 */ /* 0x001fe200078e3cff */
[----:B------:R-:W-:-:S03]  /*25760*/  IMAD R0, R33, 0x8, R22 ;  /* 0x0000000821007824 */ /* 0x000fc600078e0216 */
[----:B------:R-:W-:-:S04]  /*25770*/  SHF.L.U32 R3, R3, 0x1f, RZ ;  /* 0x0000001f03037819 */ /* 0x000fc800000006ff */
[----:B------:R-:W0:Y:S02]  /*25780*/  SYNCS.PHASECHK.TRANS64.TRYWAIT P1, [R0+URZ+0x22870], R3 ;  /* 0x02287003000075a7 */ /* 0x000e24000802017f */
[----:B0-----:R-:W-:Y:S05]  /*25790*/  @!P1 BRA `(.L_x_10642) ;  /* 0x0000009800a89947 */ /* 0x001fea0003800000 */
.L_x_10970:
[----:B------:R-:W-:Y:S05]  /*257a0*/  BSYNC B0 ;  /* 0x0000000000007941 */ /* 0x000fea0003800000 */
.L_x_10641:
[----:B------:R-:W2:Y:S02]  /*257b0*/  LDL R2, [R1] ;  /* 0x0000000001027983 */ /* 0x000ea40000100800 */
[----:B--2---:R-:W-:-:S13]  /*257c0*/  LOP3.LUT P1, RZ, R2, 0x4, RZ, 0xc0, !PT ;  /* 0x0000000402ff7812 */ /* 0x004fda000782c0ff */
[----:B------:R-:W-:Y:S05]  /*257d0*/  @!P1 BRA `(.L_x_10643) ;  /* 0x0000000000049947 */ /* 0x000fea0003800000 */
[----:B------:R-:W-:Y:S01]  /*257e0*/  BPT.TRAP 0x1 ;  /* 0x000000040000795c */ /* 0x000fe20000300000 */
.L_x_10643:
[----:B------:R-:W0:Y:S02]  /*257f0*/  LDL R2, [R1+0x4] ;  /* 0x0000040001027983 */ /* 0x000e240000100800 */
[----:B0-----:R-:W-:-:S04]  /*25800*/  SHF.L.U32 R3, R2, 0x1f, RZ ;  /* 0x0000001f02037819 */ /* 0x001fc800000006ff */
[----:B------:R-:W0:Y:S02]  /*25810*/  SYNCS.PHASECHK.TRANS64.TRYWAIT P1, [R0+URZ+0x22860], R3 ;  /* 0x02286003000075a7 */ /* 0x000e24000802017f */
[----:B0-----:R-:W-:Y:S05]  /*25820*/  @!P1 BRA `(.L_x_10644) ;  /* 0x0000009800989947 */ /* 0x001fea0003800000 */
.L_x_10971:
[----:B------:R-:W2:Y:S04]  /*25830*/  LDL R4, [R1] ;  /* 0x0000000001047983 */ /* 0x000ea80000100800 */
[----:B------:R-:W3:Y:S01]  /*25840*/  LDL R2, [R1+0x1c] ;  /* 0x00001c0001027983 */ /* 0x000ee20000100800 */
[----:B0-----:R-:W-:Y:S01]  /*25850*/  IMAD R3, R33, 0x5000, RZ ;  /* 0x0000500021037824 */ /* 0x001fe200078e02ff */
[----:B------:R-:W-:Y:S05]  /*25860*/  WARPSYNC.ALL ;  /* 0x0000000000007948 */ /* 0x000fea0003800000 */
[----:B------:R-:W-:-:S02]  /*25870*/  LOP3.LUT R5, R3, R26, RZ, 0xfc, !PT ;  /* 0x0000001a03057212 */ /* 0x000fc400078efcff */
[----:B------:R-:W-:Y:S02]  /*25880*/  LOP3.LUT R12, R3, R24, RZ, 0xfc, !PT ;  /* 0x00000018030c7212 */ /* 0x000fe400078efcff */
[----:B------:R-:W-:Y:S01]  /*25890*/  LOP3.LUT R20, R24, 0x1800, RZ, 0xfc, !PT ;  /* 0x0000180018147812 */ /* 0x000fe200078efcff */
[----:B------:R-:W-:Y:S01]  /*258a0*/  IMAD.IADD R13, R22, 0x1, R5 ;  /* 0x00000001160d7824 */ /* 0x000fe200078e0205 */
[----:B------:R-:W-:Y:S01]  /*258b0*/  LOP3.LUT R21, R24, 0x4800, RZ, 0xfc, !PT ;  /* 0x0000480018157812 */ /* 0x000fe200078efcff */
[----:B------:R-:W-:Y:S01]  /*258c0*/  IMAD.IADD R12, R23, 0x1, R12 ;  /* 0x00000001170c7824 */ /* 0x000fe200078e020c */
[----:B--2---:R-:W-:Y:S02]  /*258d0*/  LOP3.LUT P1, RZ, R4, 0x4, RZ, 0xc0, !PT ;  /* 0x0000000404ff7812 */ /* 0x004fe4000782c0ff */
[----:B------:R-:W0:Y:S01]  /*258e0*/  LDSM.16.MT88.4 R4, [R13+0xa400] ;  /* 0x00a400000d04783b */ /* 0x000e220000004200 */
[----:B---3--:R-:W-:Y:S02]  /*258f0*/  IADD3 R2, R22, R2, R3 ;  /* 0x0000000216027210 */ /* 0x008fe40007ffe003 */
[----:B0-----:R-:W-:-:S02]  /*25900*/  PRMT R8, R4, 0x6420, R5 ;  /* 0x0000642004087816 */ /* 0x001fc40000000005 */
[----:B------:R-:W-:Y:S02]  /*25910*/  PRMT R9, R4, 0x7531, R5 ;  /* 0x0000753104097816 */ /* 0x000fe40000000005 */
[C-C-:B------:R-:W-:Y:S02]  /*25920*/  PRMT R10, R6.reuse, 0x6420, R7.reuse ;  /* 0x00006420060a7816 */ /* 0x140fe40000000007 */
[----:B------:R-:W-:Y:S02]  /*25930*/  PRMT R11, R6, 0x7531, R7 ;  /* 0x00007531060b7816 */ /* 0x000fe40000000007 */
[----:B------:R-:W0:Y:S04]  /*25940*/  LDSM.16.MT88.4 R4, [R2+0xa400] ;  /* 0x00a400000204783b */ /* 0x000e280000004200 */
[----:B------:R0:W-:Y:S02]  /*25950*/  STSM.16.M88.4 [R12], R8 ;  /* 0x000000080c007844 */ /* 0x0001e40000000200 */
[----:B0-----:R-:W-:-:S02]  /*25960*/  PRMT R8, R4, 0x6420, R5 ;  /* 0x0000642004087816 */ /* 0x001fc40000000005 */
[----:B------:R-:W-:Y:S02]  /*25970*/  PRMT R9, R4, 0x7531, R5 ;  /* 0x0000753104097816 */ /* 0x000fe40000000005 */
[----:B------:R-:W-:Y:S02]  /*25980*/  LOP3.LUT R4, R3, 0x800, R24, 0xfe, !PT ;  /* 0x0000080003047812 */ /* 0x000fe400078efe18 */
[C-C-:B------:R-:W-:Y:S02]  /*25990*/  PRMT R10, R6.reuse, 0x6420, R7.reuse ;  /* 0x00006420060a7816 */ /* 0x140fe40000000007 */
[----:B------:R-:W-:Y:S01]  /*259a0*/  PRMT R11, R6, 0x7531, R7 ;  /* 0x00007531060b7816 */ /* 0x000fe20000000007 */
[----:B------:R-:W-:-:S05]  /*259b0*/  IMAD.IADD R17, R23, 0x1, R4 ;  /* 0x0000000117117824 */ /* 0x000fca00078e0204 */
[----:B------:R0:W-:Y:S02]  /*259c0*/  STSM.16.M88.4 [R17], R8 ;  /* 0x0000000811007844 */ /* 0x0001e40000000200 */
[----:B0-----:R-:W-:Y:S02]  /*259d0*/  IADD3 R8, R3, 0x1000, RZ ;  /* 0x0000100003087810 */ /* 0x001fe40007ffe0ff */
[----:B------:R-:W-:Y:S02]  /*259e0*/  IADD3 R17, R23, R20, R3 ;  /* 0x0000001417117210 */ /* 0x000fe40007ffe003 */
        /* <DEDUP_REMOVED lines=16> */
[----:B------:R0:W-:Y:S02]  /*25af0*/  STSM.16.M88.4 [R17], R8 ;  /* 0x0000000811007844 */ /* 0x0001e40000000200 */
[----:B0-----:R-:W-:Y:S01]  /*25b00*/  VIADD R8, R3, 0x2000 ;  /* 0x0000200003087836 */ /* 0x001fe20000000000 */
[----:B------:R-:W-:Y:S02]  /*25b10*/  IADD3 R17, R23, R20, R3 ;  /* 0x0000001417117210 */ /* 0x000fe40007ffe003 */
        /* <DEDUP_REMOVED lines=17> */
[C---:B0-----:R-:W-:Y:S02]  /*25c30*/  VIADD R8, R3.reuse, 0x3000 ;  /* 0x0000300003087836 */ /* 0x041fe40000000000 */
[----:B------:R-:W-:-:S03]  /*25c40*/  VIADD R17, R3, 0x4000 ;  /* 0x0000400003117836 */ /* 0x000fc60000000000 */
[C---:B------:R-:W-:Y:S02]  /*25c50*/  LOP3.LUT R5, R8.reuse, R26, RZ, 0xfc, !PT ;  /* 0x0000001a08057212 */ /* 0x040fe400078efcff */
[----:B------:R-:W-:-:S03]  /*25c60*/  LOP3.LUT R8, R8, R24, RZ, 0xfc, !PT ;  /* 0x0000001808087212 */ /* 0x000fc600078efcff */
[----:B------:R-:W-:Y:S02]  /*25c70*/  IMAD.IADD R18, R22, 0x1, R5 ;  /* 0x0000000116127824 */ /* 0x000fe400078e0205 */
[----:B------:R-:W-:-:S03]  /*25c80*/  IMAD.IADD R8, R23, 0x1, R8 ;  /* 0x0000000117087824 */ /* 0x000fc600078e0208 */
[----:B------:R0:W1:Y:S02]  /*25c90*/  LDSM.16.MT88.4 R4, [R18+0xa400] ;  /* 0x00a400001204783b */ /* 0x0000640000004200 */
[C-C-:B0-----:R-:W-:Y:S02]  /*25ca0*/  IADD3 R18, R23.reuse, R20, R3.reuse ;  /* 0x0000001417127210 */ /* 0x141fe40007ffe003 */
[----:B------:R-:W-:Y:S02]  /*25cb0*/  IADD3 R3, R23, R21, R3 ;  /* 0x0000001517037210 */ /* 0x000fe40007ffe003 */
[C-C-:B-1----:R-:W-:Y:S02]  /*25cc0*/  PRMT R12, R4.reuse, 0x6420, R5.reuse ;  /* 0x00006420040c7816 */ /* 0x142fe40000000005 */
[----:B------:R-:W-:Y:S02]  /*25cd0*/  PRMT R13, R4, 0x7531, R5 ;  /* 0x00007531040d7816 */ /* 0x000fe40000000005 */
[----:B------:R-:W-:-:S02]  /*25ce0*/  PRMT R14, R6, 0x6420, R7 ;  /* 0x00006420060e7816 */ /* 0x000fc40000000007 */
[----:B------:R-:W-:Y:S02]  /*25cf0*/  PRMT R15, R6, 0x7531, R7 ;  /* 0x00007531060f7816 */ /* 0x000fe40000000007 */
[----:B------:R-:W0:Y:S04]  /*25d00*/  LDSM.16.MT88.4 R4, [R2+0xd400] ;  /* 0x00d400000204783b */ /* 0x000e280000004200 */
[----:B------:R1:W-:Y:S02]  /*25d10*/  STSM.16.M88.4 [R8], R12 ;  /* 0x0000000c08007844 */ /* 0x0003e40000000200 */
[----:B-1----:R-:W-:-:S05]  /*25d20*/  LOP3.LUT R12, R17, R24, RZ, 0xfc, !PT ;  /* 0x00000018110c7212 */ /* 0x002fca00078efcff */
[----:B------:R-:W-:Y:S01]  /*25d30*/  IMAD.IADD R23, R23, 0x1, R12 ;  /* 0x0000000117177824 */ /* 0x000fe200078e020c */
[C-C-:B0-----:R-:W-:Y:S02]  /*25d40*/  PRMT R8, R4.reuse, 0x6420, R5.reuse ;  /* 0x0000642004087816 */ /* 0x141fe40000000005 */
        /* <DEDUP_REMOVED lines=26> */
.L_x_10645:
[----:B-1----:R1:W-:Y:S01]  /*25ef0*/  SYNCS.ARRIVE.TRANS64.A1T0 RZ, [R0+URZ+0x22850], RZ ;  /* 0x022850ff00ff79a7 */ /* 0x0023e2000810003f */
[----:B------:R-:W-:Y:S06]  /*25f00*/  BAR.SYNC.DEFER_BLOCKING 0x2, 0x80 ;  /* 0x0082000000007b1d */ /* 0x000fec0000010000 */
[----:B------:R-:W-:Y:S05]  /*25f10*/  @!P0 BRA `(.L_x_10646) ;  /* 0x0000000000048947 */ /* 0x000fea0003800000 */
[----:B------:R-:W-:Y:S01]  /*25f20*/  BPT.TRAP 0x1 ;  /* 0x000000040000795c */ /* 0x000fe20000300000 */
.L_x_10646:
[----:B0-----:R-:W2:Y:S04]  /*25f30*/  LDL R3, [R1+0x18] ;  /* 0x0000180001037983 */ /* 0x001ea80000100800 */
[----:B------:R-:W3:Y:S01]  /*25f40*/  LDL.LU R2, [R1+0x4] ;  /* 0x0000040001027983 */ /* 0x000ee20000300800 */
[----:B-1----:R-:W-:Y:S02]  /*25f50*/  VIADD R0, R0, 0x22880 ;  /* 0x0002288000007836 */ /* 0x002fe40000000000 */
        /* <DEDUP_REMOVED lines=8> */
.L_x_10589:
[----:B------:R-:W4:Y:S02]  /*25fe0*/  LDL R0, [R1] ;  /* 0x0000000001007983 */ /* 0x000f240000100800 */
[----:B----4-:R-:W-:-:S13]  /*25ff0*/  LOP3.LUT P0, RZ, R0, 0x200, RZ, 0xc0, !PT ;  /* 0x0000020000ff7812 */ /* 0x010fda000780c0ff */
[----:B------:R-:W-:Y:S05]  /*26000*/  @!P0 BRA `(.L_x_10647) ;  /* 0x0000000000288947 */ /* 0x000fea0003800000 */
[----:B------:R-:W-:Y:S05]  /*26010*/  WARPSYNC.ALL ;  /* 0x0000000000007948 */ /* 0x000fea0003800000 */
[----:B------:R-:W4:Y:S08]  /*26020*/  S2UR UR4, SR_CgaCtaId ;  /* 0x00000000000479c3 */ /* 0x000f300000008800 */
[----:B------:R-:W-:Y:S01]  /*26030*/  BAR.SYNC.DEFER_BLOCKING 0x5, 0x180 ;  /* 0x0146000000007b1d */ /* 0x000fe20000010000 */
[----:B------:R-:W-:-:S02]  /*26040*/  MOV R22, 0x400 ;  /* 0x0000040000167802 */ /* 0x000fc40000000f00 */
[----:B----4-:R-:W-:-:S04]  /*26050*/  MOV R0, UR4 ;  /* 0x0000000400007c02 */ /* 0x010fc80008000f00 */
[----:B------:R-:W-:Y:S01]  /*26060*/  LEA R22, R0, R22, 0x18 ;  /* 0x0000001600167211 */ /* 0x000fe200078ec0ff */
[----:B------:R4:W-:Y:S04]  /*26070*/  STL [R1+0x18], R0 ;  /* 0x0000180001007387 */ /* 0x0009e80000100800 */
[----:B------:R4:W0:Y:S01]  /*26080*/  LDS.128 R16, [R22+0x228d0] ;  /* 0x0228d00016107984 */ /* 0x0008220000000c00 */
[----:B------:R-:W-:Y:S06]  /*26090*/  BAR.ARV 0x4, 0x180 ;  /* 0x0106000000007b1d */ /* 0x000fec0000002000 */
[----:B------:R-:W-:Y:S05]  /*260a0*/  BRA `(.L_x_10648) ;  /* 0x0000000c00dc7947 */ /* 0x000fea0003800000 */
.L_x_10647:
[----:B------:R-:W4:Y:S01]  /*260b0*/  S2R R0, SR_TID.X ;  /* 0x0000000000007919 */ /* 0x000f220000002100 */
[----:B------:R-:W-:Y:S01]  /*260c0*/  UMOV UR4, 0xffffffff ;  /* 0xffffffff00047882 */ /* 0x000fe20000000000 */
[----:B----4-:R-:W-:-:S04]  /*260d0*/  LOP3.LUT R8, R0, 0x1f, RZ, 0xc0, !PT ;  /* 0x0000001f00087812 */ /* 0x010fc800078ec0ff */
[----:B------:R-:W-:Y:S01]  /*260e0*/  ISETP.NE.AND P0, PT, R8, 0x1f, PT ;  /* 0x0000001f0800780c */ /* 0x000fe20003f05270 */
[----:B------:R-:W-:-:S12]  /*260f0*/  BRA.DIV UR4, `(.L_x_10649) ;  /* 0x0000009204787947 */ /* 0x000fd8000b800000 */
[----:B------:R-:W-:Y:S01]  /*26100*/  IMAD.IADD R9, R19, 0x1, R8 ;  /* 0x0000000113097824 */ /* 0x000fe200078e0208 */
[----:B------:R-:W-:-:S04]  /*26110*/  ULDC UR4, c[0x0][0xc3c] ;  /* 0x00030f0000047ab9 */ /* 0x000fc80000000800 */
[----:B------:R-:W-:-:S13]  /*26120*/  ISETP.GE.OR P1, PT, R9, UR4, !P0 ;  /* 0x0000000409007c0c */ /* 0x000fda000c726670 */
[----:B0-----:R-:W0:Y:S08]  /*26130*/  @!P1 LDC.64 R2, c[0x0][0xc80] ;  /* 0x00032000ff029b82 */ /* 0x001e300000000a00 */
[----:B------:R-:W4:Y:S01]  /*26140*/  @!P1 LDC.64 R4, c[0x0][0xc78] ;  /* 0x00031e00ff049b82 */ /* 0x000f220000000a00 */
[----:B0-----:R-:W-:-:S05]  /*26150*/  @!P1 IMAD.WIDE R2, R9, 0x4, R2 ;  /* 0x0000000409029825 */ /* 0x001fca00078e0202 */
[----:B--23--:R4:W2:Y:S02]  /*26160*/  @!P1 LDG.E R7, desc[UR60][R2.64] ;  /* 0x0000003c02079981 */ /* 0x00c8a4000c1e1900 */
[----:B----4-:R-:W-:-:S05]  /*26170*/  @!P1 IMAD.WIDE R2, R9, 0x4, R4 ;  /* 0x0000000409029825 */ /* 0x010fca00078e0204 */
        /* <DEDUP_REMOVED lines=30> */
.L_x_10981:
[----:B------:R-:W-:Y:S02]  /*26360*/  ULDC UR4, c[0x0][0xc38] ;  /* 0x00030e0000047ab9 */ /* 0x000fe40000000800 */
[----:B------:R-:W-:-:S04]  /*26370*/  IMAD.U32 R4, RZ, RZ, UR4 ;  /* 0x00000004ff047e24 */ /* 0x000fc8000f8e00ff */
[----:B--2---:R-:W-:-:S04]  /*26380*/  IMAD R3, R14, R4, RZ ;  /* 0x000000040e037224 */ /* 0x004fc800078e02ff */
[----:B------:R-:W-:-:S05]  /*26390*/  IMAD.IADD R6, R6, 0x1, R3 ;  /* 0x0000000106067824 */ /* 0x000fca00078e0203 */
[----:B------:R-:W-:-:S13]  /*263a0*/  ISETP.GT.AND P6, PT, R6, R0, PT ;  /* 0x000000000600720c */ /* 0x000fda0003fc4270 */
[----:B------:R-:W-:Y:S05]  /*263b0*/  @P6 BRA `(.L_x_10650) ;  /* 0x0000000000a46947 */ /* 0x000fea0003800000 */
.L_x_10653:
[----:B0-----:R-:W0:Y:S01]  /*263c0*/  LDC R2, c[0x0][0xc3c] ;  /* 0x00030f00ff027b82 */ /* 0x001e220000000800 */
[----:B------:R-:W-:-:S04]  /*263d0*/  IADD3 R19, R19, 0x1f, RZ ;  /* 0x0000001f13137810 */ /* 0x000fc80007ffe0ff */
        /* <DEDUP_REMOVED lines=33> */
.L_x_10989:
[----:B------:R-:W-:Y:S02]  /*265f0*/  ULDC UR4, c[0x0][0xc38] ;  /* 0x00030e0000047ab9 */ /* 0x000fe40000000800 */
[----:B------:R-:W-:-:S04]  /*26600*/  IMAD.U32 R4, RZ, RZ, UR4 ;  /* 0x00000004ff047e24 */ /* 0x000fc8000f8e00ff */
[----:B--2---:R-:W-:-:S04]  /*26610*/  IMAD R3, R14, R4, RZ ;  /* 0x000000040e037224 */ /* 0x004fc800078e02ff */
[----:B------:R-:W-:-:S05]  /*26620*/  IMAD.IADD R6, R3, 0x1, R6 ;  /* 0x0000000103067824 */ /* 0x000fca00078e0206 */
[----:B------:R-:W-:-:S13]  /*26630*/  ISETP.GT.AND P6, PT, R6, R0, PT ;  /* 0x000000000600720c */ /* 0x000fda0003fc4270 */
[----:B------:R-:W-:Y:S05]  /*26640*/  @!P6 BRA `(.L_x_10653) ;  /* 0xfffffffc005ce947 */ /* 0x000fea000383ffff */
.L_x_10650:
        /* <DEDUP_REMOVED lines=10> */
.L_x_10994:
[----:B------:R-:W-:-:S13]  /*266f0*/  ISETP.NE.AND P0, PT, R3, RZ, PT ;  /* 0x000000ff0300720c */ /* 0x000fda0003f05270 */
[----:B------:R-:W-:Y:S05]  /*26700*/  @!P0 BRA `(.L_x_10655) ;  /* 0x0000000000108947 */ /* 0x000fea0003800000 */
[----:B------:R-:W-:Y:S01]  /*26710*/  UMOV UR4, 0xffffffff ;  /* 0xffffffff00047882 */ /* 0x000fe20000000000 */
[----:B------:R-:W-:Y:S02]  /*26720*/  VIADD R12, R7, 0xffffffff ;  /* 0xffffffff070c7836 */ /* 0x000fe40000000000 */
[----:B------:R-:W-:Y:S05]  /*26730*/  BRA.DIV UR4, `(.L_x_10656) ;  /* 0x0000009604387947 */ /* 0x000fea000b800000 */
[----:B------:R0:W0:Y:S02]  /*26740*/  SHFL.IDX PT, R16, R2, R12, 0x1f ;  /* 0x00001f0c02107589 */ /* 0x00002400000e0000 */
.L_x_10655:
[----:B----4-:R-:W-:Y:S01]  /*26750*/  ISETP.NE.AND P0, PT, R5, 0x1, PT ;  /* 0x000000010500780c */ /* 0x010fe20003f05270 */
[----:B0-----:R-:W-:-:S05]  /*26760*/  IMAD R16, R16, R4, R6 ;  /* 0x0000000410107224 */ /* 0x001fca00078e0206 */
[----:B------:R-:W-:-:S07]  /*26770*/  IADD3 R0, R0, -R16, RZ ;  /* 0x8000001000007210 */ /* 0x000fce0007ffe0ff */
[----:B------:R-:W-:Y:S05]  /*26780*/  @!P0 BRA `(.L_x_10657) ;  /* 0x0000000000dc8947 */ /* 0x000fea0003800000 */
[----:B---3--:R-:W-:Y:S01]  /*26790*/  IABS R4, R17 ;  /* 0x0000001100047213 */ /* 0x008fe20000000000 */
[----:B------:R-:W-:Y:S01]  /*267a0*/  IMAD.MOV.U32 R2, RZ, RZ, RZ ;  /* 0x000000ffff027224 */ /* 0x000fe200078e00ff */
[----:B------:R-:W-:Y:S02]  /*267b0*/  IABS R6, R5 ;  /* 0x0000000500067213 */ /* 0x000fe40000000000 */
[----:B--2---:R-:W0:Y:S08]  /*267c0*/  I2F.RP R7, R4 ;  /* 0x0000000400077306 */ /* 0x004e300000209400 */
        /* <DEDUP_REMOVED lines=35> */
[----:B------:R-:W-:Y:S01]  /*26a00*/  @!P1 IMAD.IADD R3, R3, 0x1, -R6 ;  /* 0x0000000103039824 */ /* 0x000fe200078e0a06 */
[----:B------:R-:W-:Y:S02]  /*26a10*/  @!P1 IADD3 R2, R2, 0x1, RZ ;  /* 0x0000000102029810 */ /* 0x000fe40007ffe0ff */
        /* <DEDUP_REMOVED lines=14> */
.L_x_10657:
[----:B------:R-:W0:Y:S02]  /*26b00*/  LDC.64 R2, c[0x0][0xc90] ;  /* 0x00032400ff027b82 */ /* 0x000e240000000a00 */
[----:B0-----:R-:W-:-:S05]  /*26b10*/  IMAD.WIDE R2, R19, 0x4, R2 ;  /* 0x0000000413027825 */ /* 0x001fca00078e0202 */
[----:B--2---:R0:W3:Y:S02]  /*26b20*/  LDG.E R7, desc[UR60][R2.64] ;  /* 0x0000003c02077981 */ /* 0x0040e4000c1e1900 */
[----:B0-----:R-:W-:Y:S02]  /*26b30*/  IMAD.MOV.U32 R2, RZ, RZ, RZ ;  /* 0x000000ffff027224 */ /* 0x001fe400078e00ff */
        /* <DEDUP_REMOVED lines=29> */
[----:B------:R-:W-:Y:S02]  /*26d10*/  VIADDMNMX R4, R3, R4, R7, PT ;  /* 0x0000000403047246 */ /* 0x000fe40003800107 */
[----:B------:R-:W-:-:S02]  /*26d20*/  IADD3 R6, R6, 0x1000000, R5 ;  /* 0x0100000006067810 */ /* 0x000fc40007ffe005 */
[----:B------:R-:W-:-:S04]  /*26d30*/  IABS R7, R4 ;  /* 0x0000000400077213 */ /* 0x000fc80000000000 */
        /* <DEDUP_REMOVED lines=8> */
[----:B------:R-:W-:-:S05]  /*26dc0*/  IABS R2, R4 ;  /* 0x0000000400027213 */ /* 0x000fca0000000000 */
        /* <DEDUP_REMOVED lines=14> */
[----:B------:R-:W-:-:S07]  /*26eb0*/  IMAD R18, R3, R4, R6 ;  /* 0x0000000403127224 */ /* 0x000fce00078e0206 */
.L_x_10658:
[----:B------:R-:W-:-:S05]  /*26ec0*/  LOP3.LUT R0, RZ, R3, RZ, 0x33, !PT ;  /* 0x00000003ff007212 */ /* 0x000fca00078e33ff */
[----:B------:R-:W-:Y:S01]  /*26ed0*/  IMAD.IADD R17, R17, 0x1, R0 ;  /* 0x0000000111117824 */ /* 0x000fe200078e0200 */
[----:B------:R-:W-:Y:S06]  /*26ee0*/  BRA `(.L_x_10659) ;  /* 0x00000000001c7947 */ /* 0x000fec0003800000 */
.L_x_10651:
[----:B------:R-:W-:Y:S01]  /*26ef0*/  UMOV UR4, URZ ;  /* 0x0000003f00047c82 */ /* 0x000fe20008000000 */
[----:B------:R-:W-:Y:S01]  /*26f00*/  UMOV UR5, URZ ;  /* 0x0000003f00057c82 */ /* 0x000fe20008000000 */
[----:B------:R-:W-:Y:S01]  /*26f10*/  ULDC UR6, c[0x0][0xc3c] ;  /* 0x00030f0000067ab9 */ /* 0x000fe20000000800 */
[----:B------:R-:W-:Y:S01]  /*26f20*/  IMAD.MOV.U32 R16, RZ, RZ, R0 ;  /* 0x000000ffff107224 */ /* 0x000fe200078e0000 */
[----:B------:R-:W-:Y:S01]  /*26f30*/  MOV R17, UR4 ;  /* 0x0000000400117c02 */ /* 0x000fe20008000f00 */
[----:B------:R-:W-:Y:S02]  /*26f40*/  IMAD.U32 R18, RZ, RZ, UR5 ;  /* 0x00000005ff127e24 */ /* 0x000fe4000f8e00ff */
[----:B------:R-:W-:-:S07]  /*26f50*/  IMAD.U32 R19, RZ, RZ, UR6 ;  /* 0x00000006ff137e24 */ /* 0x000fce000f8e00ff */
.L_x_10659:
        /* <DEDUP_REMOVED lines=12> */
.L_x_10648:
[----:B------:R-:W-:Y:S02]  /*27020*/  ULDC UR4, c[0x0][0xc3c] ;  /* 0x00030f0000047ab9 */ /* 0x000fe40000000800 */
[----:B0-----:R-:W-:-:S13]  /*27030*/  ISETP.GE.AND P0, PT, R19, UR4, PT ;  /* 0x0000000413007c0c */ /* 0x001fda000bf06270 */
[----:B------:R-:W-:Y:S05]  /*27040*/  @!P0 BRA `(.L_x_10660) ;  /* 0xffffff8400e48947 */ /* 0x000fea000383ffff */
[----:B------:R-:W-:Y:S05]  /*27050*/  BSYNC B7 ;  /* 0x0000000000077941 */ /* 0x000fea0003800000 */
.L_x_10548:
[----:B-1--4-:R-:W4:Y:S01]  /*27060*/  LDL.LU R0, [R1+0x3c] ;  /* 0x00003c0001007983 */ /* 0x012f220000300800 */
[----:B------:R-:W-:Y:S01]  /*27070*/  BSSY B0, `(.L_x_10661) ;  /* 0x000000b000007945 */ /* 0x000fe20003800000 */
[----:B------:R-:W1:Y:S01]  /*27080*/  S2R R5, SR_CgaCtaId ;  /* 0x0000000000057919 */ /* 0x000e620000008800 */
[----:B----4-:R-:W-:-:S05]  /*27090*/  VIADD R0, R0, 0x1 ;  /* 0x0000000100007836 */ /* 0x010fca0000000000 */
        /* <DEDUP_REMOVED lines=8> */
.L_x_10997:
[----:B------:R-:W-:Y:S05]  /*27120*/  BSYNC B0 ;  /* 0x0000000000007941 */ /* 0x000fea0003800000 */
.L_x_10661:
[----:B------:R-:W-:-:S03]  /*27130*/  UMOV UR4, 0xffffffff ;  /* 0xffffffff00047882 */ /* 0x000fc60000000000 */
[----:B------:R-:W-:Y:S05]  /*27140*/  BRA.DIV UR4, `(.L_x_10663) ;  /* 0x0000008a04f07947 */ /* 0x000fea000b800000 */
[----:B0-----:R-:W0:Y:S02]  /*27150*/  S2R R0, SR_TID.X ;  /* 0x0000000000007919 */ /* 0x001e240000002100 */
[----:B0-----:R-:W-:-:S04]  /*27160*/  SHF.R.U32.HI R0, RZ, 0x5, R0 ;  /* 0x00000005ff007819 */ /* 0x001fc80000011600 */
[----:B------:R-:W-:-:S05]  /*27170*/  LOP3.LUT R0, R0, 0x3, RZ, 0xc0, !PT ;  /* 0x0000000300007812 */ /* 0x000fca00078ec0ff */
[----:B------:R0:W1:Y:S02]  /*27180*/  SHFL.IDX PT, R14, R0, RZ, 0x1f ;  /* 0x00001fff000e7589 */ /* 0x00006400000e0000 */
.L_x_11000:
[----:B-1----:R-:W-:-:S13]  /*27190*/  ISETP.NE.AND P0, PT, R14, RZ, PT ;  /* 0x000000ff0e00720c */ /* 0x002fda0003f05270 */
[----:B------:R-:W-:Y:S05]  /*271a0*/  @P0 BRA `(.L_x_10346) ;  /* 0x0000000000b80947 */ /* 0x000fea0003800000 */
[----:B------:R-:W-:-:S03]  /*271b0*/  UMOV UR4, 0xffffffff ;  /* 0xffffffff00047882 */ /* 0x000fc60000000000 */
[----:B------:R-:W-:Y:S05]  /*271c0*/  BRA.DIV UR4, `(.L_x_10664) ;  /* 0x0000008e04047947 */ /* 0x000fea000b800000 */
[----:B------:R-:W-:-:S13]  /*271d0*/  ELECT P6, URZ, PT ;  /* 0x00000000003f782f */ /* 0x000fda00038c0000 */
.L_x_11003:
[----:B------:R-:W-:Y:S05]  /*271e0*/  @!P6 BRA `(.L_x_10346) ;  /* 0x0000000000a8e947 */ /* 0x000fea0003800000 */
[----:B0-----:R-:W4:Y:S02]  /*271f0*/  LDL R0, [R1+0x4c] ;  /* 0x00004c0001007983 */ /* 0x001f240000100800 */
[----:B----4-:R-:W-:-:S13]  /*27200*/  R2UR UR4, R0 ;  /* 0x00000000000472ca */ /* 0x010fda00000e0000 */
[----:B------:R-:W-:-:S06]  /*27210*/  ULOP3.LUT UR4, UR4, 0x2, URZ, 0xfc, !UPT ;  /* 0x0000000204047892 */ /* 0x000fcc000f8efc3f */
[----:B------:R-:W-:-:S05]  /*27220*/  IMAD.U32 R0, RZ, RZ, UR4 ;  /* 0x00000004ff007e24 */ /* 0x000fca000f8e00ff */
[----:B------:R-:W-:-:S13]  /*27230*/  ISETP.NE.AND P0, PT, R0, 0x3, PT ;  /* 0x000000030000780c */ /* 0x000fda0003f05270 */
[----:B------:R-:W-:Y:S05]  /*27240*/  @!P0 BRA `(.L_x_10665) ;  /* 0x0000000000048947 */ /* 0x000fea0003800000 */
[----:B------:R-:W-:Y:S01]  /*27250*/  BPT.TRAP 0x1 ;  /* 0x000000040000795c */ /* 0x000fe20000300000 */
.L_x_10665:
[----:B------:R-:W4:Y:S01]  /*27260*/  LDL R0, [R1+0x4] ;  /* 0x0000040001007983 */ /* 0x000f220000100800 */
[C---:B------:R-:W-:Y:S02]  /*27270*/  IMAD R3, R33.reuse, 0x8, R5 ;  /* 0x0000000821037824 */ /* 0x040fe400078e0205 */
[----:B------:R-:W-:-:S05]  /*27280*/  VIADD R33, R33, 0x1 ;  /* 0x0000000121217836 */ /* 0x000fca0000000000 */
[----:B------:R-:W-:Y:S02]  /*27290*/  ISETP.NE.AND P2, PT, R33, 0x2, PT ;  /* 0x000000022100780c */ /* 0x000fe40003f45270 */
[----:B----4-:R-:W-:Y:S02]  /*272a0*/  SHF.L.U32 R2, R0, 0x1f, RZ ;  /* 0x0000001f00027819 */ /* 0x010fe400000006ff */
[----:B------:R-:W-:Y:S02]  /*272b0*/  SEL R0, RZ, 0x1, P2 ;  /* 0x00000001ff007807 */ /* 0x000fe40001000000 */
[----:B------:R-:W0:Y:S02]  /*272c0*/  SYNCS.PHASECHK.TRANS64.TRYWAIT P1, [R3+URZ+0x22840], R2 ;  /* 0x02284002030075a7 */ /* 0x000e24000802017f */
[----:B0-----:R-:W-:Y:S05]  /*272d0*/  @!P1 BRA `(.L_x_10666) ;  /* 0x0000008800e09947 */ /* 0x001fea0003800000 */
.L_x_11004:
[----:B------:R-:W4:Y:S01]  /*272e0*/  LDL.LU R4, [R1+0x4] ;  /* 0x0000040001047983 */ /* 0x000f220000300800 */
[----:B------:R-:W-:Y:S02]  /*272f0*/  SEL R33, R33, RZ, P2 ;  /* 0x000000ff21217207 */ /* 0x000fe40001000000 */
[----:B----4-:R-:W-:Y:S01]  /*27300*/  LOP3.LUT R0, R4, R0, RZ, 0x3c, !PT ;  /* 0x0000000004007212 */ /* 0x010fe200078e3cff */
[----:B------:R-:W-:Y:S06]  /*27310*/  @!P0 BRA `(.L_x_10667) ;  /* 0x0000000000048947 */ /* 0x000fec0003800000 */
[----:B------:R-:W-:Y:S01]  /*27320*/  BPT.TRAP 0x1 ;  /* 0x000000040000795c */ /* 0x000fe20000300000 */
.L_x_10667:
[----:B------:R-:W-:Y:S01]  /*27330*/  IMAD R33, R33, 0x8, R5 ;  /* 0x0000000821217824 */ /* 0x000fe200078e0205 */
[----:B------:R-:W-:-:S04]  /*27340*/  SHF.L.U32 R0, R0, 0x1f, RZ ;  /* 0x0000001f00007819 */ /* 0x000fc800000006ff */
[----:B------:R-:W1:Y:S02]  /*27350*/  SYNCS.PHASECHK.TRANS64.TRYWAIT P1, [R33+URZ+0x22840], R0 ;  /* 0x02284000210075a7 */ /* 0x000e64000802017f */
[----:B-1----:R-:W-:Y:S05]  /*27360*/  @!P1 BRA `(.L_x_10668) ;  /* 0x0000008800d09947 */ /* 0x002fea0003800000 */
.L_x_11005:
[----:B------:R-:W-:Y:S05]  /*27370*/  @!P0 BRA `(.L_x_10669) ;  /* 0x0000000000048947 */ /* 0x000fea0003800000 */
[----:B------:R-:W-:Y:S01]  /*27380*/  BPT.TRAP 0x1 ;  /* 0x000000040000795c */ /* 0x000fe20000300000 */
.L_x_10669:
[----:B------:R-:W4:Y:S02]  /*27390*/  SYNCS.PHASECHK.TRANS64.TRYWAIT P1, [R3+URZ+0x22860], R2 ;  /* 0x02286002030075a7 */ /* 0x000f24000802017f */
[----:B----4-:R-:W-:Y:S05]  /*273a0*/  @!P1 BRA `(.L_x_10670) ;  /* 0x0000008800d49947 */ /* 0x010fea0003800000 */
.L_x_11006:
[----:B------:R-:W-:Y:S05]  /*273b0*/  @!P0 BRA `(.L_x_10671) ;  /* 0x0000000000048947 */ /* 0x000fea0003800000 */
[----:B------:R-:W-:Y:S01]  /*273c0*/  BPT.TRAP 0x1 ;  /* 0x000000040000795c */ /* 0x000fe20000300000 */
.L_x_10671:
[----:B------:R-:W0:Y:S02]  /*273d0*/  SYNCS.PHASECHK.TRANS64.TRYWAIT P1, [R33+URZ+0x22860], R0 ;  /* 0x02286000210075a7 */ /* 0x000e24000802017f */
[----:B0-----:R-:W-:Y:S05]  /*273e0*/  @!P1 BRA `(.L_x_10672) ;  /* 0x0000008800d89947 */ /* 0x001fea0003800000 */
.L_x_11007:
[----:B------:R-:W-:Y:S05]  /*273f0*/  @!P0 BRA `(.L_x_10673) ;  /* 0x0000000000048947 */ /* 0x000fea0003800000 */
[----:B------:R-:W-:Y:S01]  /*27400*/  BPT.TRAP 0x1 ;  /* 0x000000040000795c */ /* 0x000fe20000300000 */
.L_x_10673:
[----:B------:R-:W0:Y:S02]  /*27410*/  SYNCS.PHASECHK.TRANS64.TRYWAIT P1, [R3+URZ+0x22880], R2 ;  /* 0x02288002030075a7 */ /* 0x000e24000802017f */
[----:B0-----:R-:W-:Y:S05]  /*27420*/  @!P1 BRA `(.L_x_10674) ;  /* 0x0000008800dc9947 */ /* 0x001fea0003800000 */
.L_x_11008:
[----:B------:R-:W-:Y:S05]  /*27430*/  @!P0 BRA `(.L_x_10675) ;  /* 0x0000000000048947 */ /* 0x000fea0003800000 */
[----:B------:R-:W-:Y:S01]  /*27440*/  BPT.TRAP 0x1 ;  /* 0x000000040000795c */ /* 0x000fe20000300000 */
.L_x_10675:
[----:B------:R0:W0:Y:S02]  /*27450*/  SYNCS.PHASECHK.TRANS64.TRYWAIT P0, [R33+URZ+0x22880], R0 ;  /* 0x02288000210075a7 */ /* 0x000024000800017f */
[----:B0-----:R-:W-:Y:S05]  /*27460*/  @!P0 NANOSLEEP.SYNCS 0x989680 ;  /* 0x009896800000895d */ /* 0x001fea0003900000 */
[----:B------:R-:W0:Y:S02]  /*27470*/  @!P0 SYNCS.PHASECHK.TRANS64 P0, [R33+URZ+0x22880], R0 ;  /* 0x02288000210085a7 */ /* 0x000e24000800007f */
[----:B0-----:R-:W-:Y:S05]  /*27480*/  @!P0 BRA `(.L_x_10675) ;  /* 0xfffffffc00f08947 */ /* 0x001fea000383ffff */
.L_x_10346:
[----:B------:R-:W-:Y:S05]  /*27490*/  BSYNC B8 ;  /* 0x0000000000087941 */ /* 0x000fea0003800000 */
.L_x_10343:
[----:B------:R-:W-:Y:S05]  /*274a0*/  EXIT ;  /* 0x000000000000794d */ /* 0x000fea0003800000 */
.L_x_10368:
[----:B0-----:R0:W1:Y:S02]  /*274b0*/  SYNCS.PHASECHK.TRANS64.TRYWAIT P6, [R86+URZ+0x22890], R98 ;  /* 0x02289062560075a7 */ /* 0x00106400080c017f */
[----:B-1----:R-:W-:Y:S05]  /*274c0*/  @!P6 NANOSLEEP.SYNCS 0x989680 ;  /* 0x009896800000e95d */ /* 0x002fea0003900000 */
[----:B------:R-:W1:Y:S02]  /*274d0*/  @!P6 SYNCS.PHASECHK.TRANS64 P6, [R86+URZ+0x22890], R98 ;  /* 0x022890625600e5a7 */ /* 0x000e6400080c007f */
[----:B-1----:R-:W-:Y:S05]  /*274e0*/  @!P6 BRA `(.L_x_10368) ;  /* 0xfffffffc00f0e947 */ /* 0x002fea000383ffff */
[----:B------:R-:W-:Y:S05]  /*274f0*/  BRA `(.L_x_10676) ;  /* 0xfffffdb800b87947 */ /* 0x000fea000383ffff */
.L_x_10369:
        /* <DEDUP_REMOVED lines=8> */
.L_x_10678:
[----:B------:R-:W-:Y:S05]  /*27580*/  BSYNC B1 ;  /* 0x0000000000017941 */ /* 0x000fea0003800000 */
.L_x_10677:
        /* <DEDUP_REMOVED lines=8> */
.L_x_10679:
[----:B------:R-:W-:Y:S05]  /*27610*/  BRA `(.L_x_10680) ;  /* 0xfffffdb800847947 */ /* 0x000fea000383ffff */
.L_x_10378:
[----:B------:R-:W-:Y:S01]  /*27620*/  BSSY B1, `(.L_x_10681) ;  /* 0x0000008000017945 */ /* 0x000fe20003800000 */
[----:B------:R-:W-:Y:S02]  /*27630*/  IMAD.MOV.U32 R13, RZ, RZ, R100 ;  /* 0x000000ffff0d7224 */ /* 0x000fe400078e0064 */
[----:B------:R-:W-:Y:S02]  /*27640*/  IMAD.MOV.U32 R12, RZ, RZ, 0x1 ;  /* 0x00000001ff0c7424 */ /* 0x000fe400078e00ff */
[----:B0---4-:R-:W-:Y:S02]  /*27650*/  IMAD.MOV.U32 R11, RZ, RZ, 0x1c1f ;  /* 0x00001c1fff0b7424 */ /* 0x011fe400078e00ff */
[----:B------:R-:W-:-:S07]  /*27660*/  IMAD.MOV.U32 R15, RZ, RZ, -0x1 ;  /* 0xffffffffff0f7424 */ /* 0x000fce00078e00ff */
[----:B-123--:R-:W-:Y:S05]  /*27670*/  WARPSYNC.COLLECTIVE R15, `(.L_x_10682) ;  /* 0x000000000f087348 */ /* 0x00efea0003c00000 */
[----:B---3--:R0:W3:Y:S02]  /*27680*/  SHFL.IDX P6, R14, R13, R12, R11 ;  /* 0x0000000c0d0e7389 */ /* 0x0080e400000c000b */
[----:B0123--:R-:W-:Y:S01]  /*27690*/  ENDCOLLECTIVE ;  /* 0x000000000000791b */ /* 0x00ffe20003800000 */
.L_x_10682:
[----:B------:R-:W-:Y:S05]  /*276a0*/  BSYNC B1 ;  /* 0x0000000000017941 */ /* 0x000fea0003800000 */
.L_x_10681:
        /* <DEDUP_REMOVED lines=8> */
.L_x_10683:
[----:B------:R-:W-:Y:S05]  /*27730*/  BRA `(.L_x_10684) ;  /* 0xfffffdc800047947 */ /* 0x000fea000383ffff */
.L_x_10387:
[----:B------:R-:W-:Y:S01]  /*27740*/  BSSY B1, `(.L_x_10685) ;  /* 0x0000008000017945 */ /* 0x000fe20003800000 */
[----:B------:R-:W-:Y:S01]  /*27750*/  IMAD.MOV.U32 R13, RZ, RZ, R100 ;  /* 0x000000ffff0d7224 */ /* 0x000fe200078e0064 */
[----:B------:R-:W-:Y:S01]  /*27760*/  MOV R12, 0x2 ;  /* 0x00000002000c7802 */ /* 0x000fe20000000f00 */
[----:B0---4-:R-:W-:Y:S02]  /*27770*/  IMAD.MOV.U32 R11, RZ, RZ, 0x1c1f ;  /* 0x00001c1fff0b7424 */ /* 0x011fe400078e00ff */
[----:B------:R-:W-:-:S07]  /*27780*/  IMAD.MOV.U32 R15, RZ, RZ, -0x1 ;  /* 0xffffffffff0f7424 */ /* 0x000fce00078e00ff */
[----:B-123--:R-:W-:Y:S05]  /*27790*/  WARPSYNC.COLLECTIVE R15, `(.L_x_10686) ;  /* 0x000000000f087348 */ /* 0x00efea0003c00000 */
[----:B------:R0:W4:Y:S02]  /*277a0*/  SHFL.IDX P6, R14, R13, R12, R11 ;  /* 0x0000000c0d0e7389 */ /* 0x00012400000c000b */
[----:B01234-:R-:W-:Y:S01]  /*277b0*/  ENDCOLLECTIVE ;  /* 0x000000000000791b */ /* 0x01ffe20003800000 */
.L_x_10686:
[----:B------:R-:W-:Y:S05]  /*277c0*/  BSYNC B1 ;  /* 0x0000000000017941 */ /* 0x000fea0003800000 */
.L_x_10685:
        /* <DEDUP_REMOVED lines=8> */
.L_x_10687:
[----:B------:R-:W-:Y:S05]  /*27850*/  BRA `(.L_x_10688) ;  /* 0xfffffdd400847947 */ /* 0x000fea000383ffff */
.L_x_10397:
[----:B-1----:R1:W2:Y:S02]  /*27860*/  SYNCS.PHASECHK.TRANS64.TRYWAIT P3, [R86+URZ+0x22890], R98 ;  /* 0x02289062560075a7 */ /* 0x0022a4000806017f */
[----:B--2---:R-:W-:Y:S05]  /*27870*/  @!P3 NANOSLEEP.SYNCS 0x989680 ;  /* 0x009896800000b95d */ /* 0x004fea0003900000 */
[----:B------:R-:W2:Y:S02]  /*27880*/  @!P3 SYNCS.PHASECHK.TRANS64 P3, [R86+URZ+0x22890], R98 ;  /* 0x022890625600b5a7 */ /* 0x000ea4000806007f */
[----:B--2---:R-:W-:Y:S05]  /*27890*/  @!P3 BRA `(.L_x_10397) ;  /* 0xfffffffc00f0b947 */ /* 0x004fea000383ffff */
[----:B------:R-:W-:Y:S05]  /*278a0*/  BRA `(.L_x_10689) ;  /* 0xfffffde800587947 */ /* 0x000fea000383ffff */
.L_x_10398:
        /* <DEDUP_REMOVED lines=8> */
.L_x_10691:
[----:B------:R-:W-:Y:S05]  /*27930*/  BSYNC B1 ;  /* 0x0000000000017941 */ /* 0x000fea0003800000 */
.L_x_10690:
        /* <DEDUP_REMOVED lines=8> */
.L_x_10692:
[----:B------:R-:W-:Y:S01]  /*279c0*/  IMAD.MOV.U32 R105, RZ, RZ, R14 ;  /* 0x000000ffff697224 */ /* 0x000fe200078e000e */
[----:B------:R-:W-:Y:S06]  /*279d0*/  BRA `(.L_x_10693) ;  /* 0xfffffde800247947 */ /* 0x000fec000383ffff */
.L_x_10403:
        /* <DEDUP_REMOVED lines=8> */
.L_x_10695:
[----:B------:R-:W-:Y:S05]  /*27a60*/  BSYNC B1 ;  /* 0x0000000000017941 */ /* 0x000fea0003800000 */
.L_x_10694:
        /* <DEDUP_REMOVED lines=8> */
.L_x_10696:
[----:B------:R-:W-:Y:S05]  /*27af0*/  BRA `(.L_x_10697) ;  /* 0xfffffdf400b47947 */ /* 0x000fea000383ffff */
.L_x_10408:
        /* <DEDUP_REMOVED lines=8> */
.L_x_10699:
[----:B------:R-:W-:Y:S05]  /*27b80*/  BSYNC B1 ;  /* 0x0000000000017941 */ /* 0x000fea0003800000 */
.L_x_10698:
        /* <DEDUP_REMOVED lines=8> */
.L_x_10700:
[----:B------:R-:W-:Y:S05]  /*27c10*/  BRA `(.L_x_10701) ;  /* 0xfffffe0400647947 */ /* 0x000fea000383ffff */
.L_x_10413:
[----:B0-----:R0:W1:Y:S02]  /*27c20*/  SYNCS.PHASECHK.TRANS64.TRYWAIT P2, [R86+URZ+0x22890], R98 ;  /* 0x02289062560075a7 */ /* 0x001064000804017f */
[----:B-1----:R-:W-:Y:S05]  /*27c30*/  @!P2 NANOSLEEP.SYNCS 0x989680 ;  /* 0x009896800000a95d */ /* 0x002fea0003900000 */
[----:B------:R-:W1:Y:S02]  /*27c40*/  @!P2 SYNCS.PHASECHK.TRANS64 P2, [R86+URZ+0x22890], R98 ;  /* 0x022890625600a5a7 */ /* 0x000e64000804007f */
[----:B-1----:R-:W-:Y:S05]  /*27c50*/  @!P2 BRA `(.L_x_10413) ;  /* 0xfffffffc00f0a947 */ /* 0x002fea000383ffff */
[----:B------:R-:W-:Y:S05]  /*27c60*/  BRA `(.L_x_10702) ;  /* 0xfffffe14005c7947 */ /* 0x000fea000383ffff */
.L_x_10414:
        /* <DEDUP_REMOVED lines=8> */
.L_x_10704:
[----:B------:R-:W-:Y:S05]  /*27cf0*/  BSYNC B1 ;  /* 0x0000000000017941 */ /* 0x000fea0003800000 */
.L_x_10703:
        /* <DEDUP_REMOVED lines=8> */
.L_x_10705:
[----:B------:R-:W-:Y:S05]  /*27d80*/  BRA `(.L_x_10706) ;  /* 0xfffffe14007c7947 */ /* 0x000fea000383ffff */
.L_x_10417:
        /* <DEDUP_REMOVED lines=8> */
.L_x_10708:
[----:B------:R-:W-:Y:S05]  /*27e10*/  BSYNC B1 ;  /* 0x0000000000017941 */ /* 0x000fea0003800000 */
.L_x_10707:
        /* <DEDUP_REMOVED lines=8> */
.L_x_10709:
[----:B------:R-:W-:Y:S05]  /*27ea0*/  BRA `(.L_x_10710) ;  /* 0xfffffe14007c7947 */ /* 0x000fea000383ffff */
.L_x_10420:
[----:B------:R-:W-:Y:S01]  /*27eb0*/  BSSY B1, `(.L_x_10711) ;  /* 0x0000008000017945 */ /* 0x000fe20003800000 */
[----:B------:R-:W-:Y:S01]  /*27ec0*/  IMAD.MOV.U32 R13, RZ, RZ, R29 ;  /* 0x000000ffff0d7224 */ /* 0x000fe200078e001d */
[----:B------:R-:W-:Y:S01]  /*27ed0*/  MOV R11, 0x1c1f ;  /* 0x00001c1f000b7802 */ /* 0x000fe20000000f00 */
[----:B------:R-:W-:Y:S02]  /*27ee0*/  IMAD.MOV.U32 R12, RZ, RZ, 0x2 ;  /* 0x00000002ff0c7424 */ /* 0x000fe400078e00ff */
[----:B------:R-:W-:-:S07]  /*27ef0*/  IMAD.MOV.U32 R15, RZ, RZ, -0x1 ;  /* 0xffffffffff0f7424 */ /* 0x000fce00078e00ff */
[----:B01234-:R-:W-:Y:S05]  /*27f00*/  WARPSYNC.COLLECTIVE R15, `(.L_x_10712) ;  /* 0x000000000f087348 */ /* 0x01ffea0003c00000 */
[----:B---3--:R3:W0:Y:S02]  /*27f10*/  SHFL.IDX P6, R14, R13, R12, R11 ;  /* 0x0000000c0d0e7389 */ /* 0x00862400000c000b */
[----:B01234-:R-:W-:Y:S01]  /*27f20*/  ENDCOLLECTIVE ;  /* 0x000000000000791b */ /* 0x01ffe20003800000 */
.L_x_10712:
[----:B------:R-:W-:Y:S05]  /*27f30*/  BSYNC B1 ;  /* 0x0000000000017941 */ /* 0x000fea0003800000 */
.L_x_10711:
        /* <DEDUP_REMOVED lines=8> */
.L_x_10713:
[----:B------:R-:W-:Y:S05]  /*27fc0*/  BRA `(.L_x_10714) ;  /* 0xfffffe1400807947 */ /* 0x000fea000383ffff */
.L_x_10424:
[----:B------:R0:W0:Y:S02]  /*27fd0*/  SYNCS.PHASECHK.TRANS64.TRYWAIT P3, [R86+URZ+0x228b0], R98 ;  /* 0x0228b062560075a7 */ /* 0x000024000806017f */
[----:B0-----:R-:W-:Y:S05]  /*27fe0*/  @!P3 NANOSLEEP.SYNCS 0x989680 ;  /* 0x009896800000b95d */ /* 0x001fea0003900000 */
[----:B------:R-:W0:Y:S02]  /*27ff0*/  @!P3 SYNCS.PHASECHK.TRANS64 P3, [R86+URZ+0x228b0], R98 ;  /* 0x0228b0625600b5a7 */ /* 0x000e24000806007f */
[----:B0-----:R-:W-:Y:S05]  /*28000*/  @!P3 BRA `(.L_x_10424) ;  /* 0xfffffffc00f0b947 */ /* 0x001fea000383ffff */
[----:B------:R-:W-:Y:S05]  /*28010*/  BRA `(.L_x_10715) ;  /* 0xfffffe1400f47947 */ /* 0x000fea000383ffff */
.L_x_10436:
        /* <DEDUP_REMOVED lines=13> */
.L_x_10717:
[----:B------:R-:W-:Y:S05]  /*280f0*/  BSYNC B0 ;  /* 0x0000000000007941 */ /* 0x000fea0003800000 */
.L_x_10716:
[----:B------:R-:W-:Y:S01]  /*28100*/  IMAD.MOV.U32 R196, RZ, RZ, R14 ;  /* 0x000000ffffc47224 */ /* 0x000fe200078e000e */
[----:B------:R-:W-:Y:S06]  /*28110*/  BRA `(.L_x_10718) ;  /* 0xfffffe2400447947 */ /* 0x000fec000383ffff */
.L_x_10448:
[----:B------:R-:W-:Y:S01]  /*28120*/  BSSY B1, `(.L_x_10719) ;  /* 0x0000008000017945 */ /* 0x000fe20003800000 */
[----:B------:R-:W-:Y:S01]  /*28130*/  IMAD.MOV.U32 R13, RZ, RZ, R6 ;  /* 0x000000ffff0d7224 */ /* 0x000fe200078e0006 */
[----:B------:R-:W-:Y:S01]  /*28140*/  MOV R12, RZ ;  /* 0x000000ff000c7202 */ /* 0x000fe20000000f00 */
[----:B------:R-:W-:Y:S02]  /*28150*/  IMAD.MOV.U32 R11, RZ, RZ, 0x1c1f ;  /* 0x00001c1fff0b7424 */ /* 0x000fe400078e00ff */
[----:B------:R-:W-:-:S07]  /*28160*/  IMAD.MOV.U32 R15, RZ, RZ, -0x1 ;  /* 0xffffffffff0f7424 */ /* 0x000fce00078e00ff */
[----:B------:R-:W-:Y:S05]  /*28170*/  WARPSYNC.COLLECTIVE R15, `(.L_x_10720) ;  /* 0x000000000f087348 */ /* 0x000fea0003c00000 */
[----:B------:R0:W1:Y:S02]  /*28180*/  SHFL.IDX P6, R14, R13, R12, R11 ;  /* 0x0000000c0d0e7389 */ /* 0x00006400000c000b */
[----:B01----:R-:W-:Y:S01]  /*28190*/  ENDCOLLECTIVE ;  /* 0x000000000000791b */ /* 0x003fe20003800000 */
.L_x_10720:
[----:B------:R-:W-:Y:S05]  /*281a0*/  BSYNC B1 ;  /* 0x0000000000017941 */ /* 0x000fea0003800000 */
.L_x_10719:
        /* <DEDUP_REMOVED lines=8> */
.L_x_10721:
[----:B------:R-:W-:Y:S02]  /*28230*/  IMAD.MOV.U32 R13, RZ, RZ, R8 ;  /* 0x000000ffff0d7224 */ /* 0x000fe400078e0008 */
[----:B------:R-:W-:-:S07]  /*28240*/  IMAD.MOV.U32 R3, RZ, RZ, R14 ;  /* 0x000000ffff037224 */ /* 0x000fce00078e000e */
[----:B------:R-:W-:Y:S05]  /*28250*/  WARPSYNC.COLLECTIVE R15, `(.L_x_10722) ;  /* 0x000000000f087348 */ /* 0x000fea0003c00000 */
[----:B------:R0:W1:Y:S02]  /*28260*/  SHFL.IDX P6, R14, R13, R12, R11 ;  /* 0x0000000c0d0e7389 */ /* 0x00006400000c000b */
[----:B01----:R-:W-:Y:S01]  /*28270*/  ENDCOLLECTIVE ;  /* 0x000000000000791b */ /* 0x003fe20003800000 */
.L_x_10722:
[----:B------:R-:W-:Y:S02]  /*28280*/  IMAD.MOV.U32 R13, RZ, RZ, R7 ;  /* 0x000000ffff0d7224 */ /* 0x000fe400078e0007 */
[----:B------:R-:W-:-:S07]  /*28290*/  IMAD.MOV.U32 R4, RZ, RZ, R14 ;  /* 0x000000ffff047224 */ /* 0x000fce00078e000e */
[----:B------:R-:W-:Y:S05]  /*282a0*/  WARPSYNC.COLLECTIVE R15, `(.L_x_10723) ;  /* 0x000000000f087348 */ /* 0x000fea0003c00000 */
[----:B------:R0:W1:Y:S02]  /*282b0*/  SHFL.IDX P6, R14, R13, R12, R11 ;  /* 0x0000000c0d0e7389 */ /* 0x00006400000c000b */
[----:B01----:R-:W-:Y:S01]  /*282c0*/  ENDCOLLECTIVE ;  /* 0x000000000000791b */ /* 0x003fe20003800000 */
.L_x_10723:
[----:B------:R-:W-:Y:S05]  /*282d0*/  BRA `(.L_x_10724) ;  /* 0xfffffe2800c07947 */ /* 0x000fea000383ffff */
.L_x_10451:
[----:B------:R-:W-:Y:S01]  /*282e0*/  BSSY B1, `(.L_x_10725) ;  /* 0x0000008000017945 */ /* 0x000fe20003800000 */
[----:B------:R-:W-:Y:S01]  /*282f0*/  IMAD.MOV.U32 R13, RZ, RZ, R6 ;  /* 0x000000ffff0d7224 */ /* 0x000fe200078e0006 */
[----:B------:R-:W-:Y:S01]  /*28300*/  MOV R11, 0x1c1f ;  /* 0x00001c1f000b7802 */ /* 0x000fe20000000f00 */
[----:B------:R-:W-:Y:S02]  /*28310*/  IMAD.MOV.U32 R12, RZ, RZ, 0x1 ;  /* 0x00000001ff0c7424 */ /* 0x000fe400078e00ff */
[----:B------:R-:W-:-:S07]  /*28320*/  IMAD.MOV.U32 R15, RZ, RZ, -0x1 ;  /* 0xffffffffff0f7424 */ /* 0x000fce00078e00ff */
[----:B0-2345:R-:W-:Y:S05]  /*28330*/  WARPSYNC.COLLECTIVE R15, `(.L_x_10726) ;  /* 0x000000000f087348 */ /* 0x03dfea0003c00000 */
[----:B----4-:R1:W4:Y:S02]  /*28340*/  SHFL.IDX P6, R14, R13, R12, R11 ;  /* 0x0000000c0d0e7389 */ /* 0x01032400000c000b */
[----:B012345:R-:W-:Y:S01]  /*28350*/  ENDCOLLECTIVE ;  /* 0x000000000000791b */ /* 0x03ffe20003800000 */
.L_x_10726:
[----:B------:R-:W-:Y:S05]  /*28360*/  BSYNC B1 ;  /* 0x0000000000017941 */ /* 0x000fea0003800000 */
.L_x_10725:
        /* <DEDUP_REMOVED lines=8> */
.L_x_10727:
[----:B------:R-:W-:Y:S02]  /*283f0*/  IMAD.MOV.U32 R13, RZ, RZ, R8 ;  /* 0x000000ffff0d7224 */ /* 0x000fe400078e0008 */
[----:B------:R-:W-:-:S07]  /*28400*/  IMAD.MOV.U32 R3, RZ, RZ, R14 ;  /* 0x000000ffff037224 */ /* 0x000fce00078e000e */
[----:B------:R-:W-:Y:S05]  /*28410*/  WARPSYNC.COLLECTIVE R15, `(.L_x_10728) ;  /* 0x000000000f087348 */ /* 0x000fea0003c00000 */
[----:B------:R0:W1:Y:S02]  /*28420*/  SHFL.IDX P6, R14, R13, R12, R11 ;  /* 0x0000000c0d0e7389 */ /* 0x00006400000c000b */
[----:B01----:R-:W-:Y:S01]  /*28430*/  ENDCOLLECTIVE ;  /* 0x000000000000791b */ /* 0x003fe20003800000 */
.L_x_10728:
[----:B------:R-:W-:Y:S02]  /*28440*/  IMAD.MOV.U32 R13, RZ, RZ, R7 ;  /* 0x000000ffff0d7224 */ /* 0x000fe400078e0007 */
[----:B------:R-:W-:-:S07]  /*28450*/  IMAD.MOV.U32 R4, RZ, RZ, R14 ;  /* 0x000000ffff047224 */ /* 0x000fce00078e000e */
[----:B------:R-:W-:Y:S05]  /*28460*/  WARPSYNC.COLLECTIVE R15, `(.L_x_10729) ;  /* 0x000000000f087348 */ /* 0x000fea0003c00000 */
[----:B------:R0:W1:Y:S02]  /*28470*/  SHFL.IDX P6, R14, R13, R12, R11 ;  /* 0x0000000c0d0e7389 */ /* 0x00006400000c000b */
[----:B01----:R-:W-:Y:S01]  /*28480*/  ENDCOLLECTIVE ;  /* 0x000000000000791b */ /* 0x003fe20003800000 */
.L_x_10729:
[----:B------:R-:W-:Y:S05]  /*28490*/  BRA `(.L_x_10730) ;  /* 0xfffffe2800e07947 */ /* 0x000fea000383ffff */
.L_x_10455:
[----:B0-----:R0:W1:Y:S02]  /*284a0*/  SYNCS.PHASECHK.TRANS64.TRYWAIT P0, [R18+URZ+0x22800], R5 ;  /* 0x02280005120075a7 */ /* 0x001064000800017f */
[----:B-1----:R-:W-:Y:S05]  /*284b0*/  @!P0 NANOSLEEP.SYNCS 0x989680 ;  /* 0x009896800000895d */ /* 0x002fea0003900000 */
[----:B------:R-:W1:Y:S02]  /*284c0*/  @!P0 SYNCS.PHASECHK.TRANS64 P0, [R18+URZ+0x22800], R5 ;  /* 0x02280005120085a7 */ /* 0x000e64000800007f */
[----:B-1----:R-:W-:Y:S05]  /*284d0*/  @!P0 BRA `(.L_x_10455) ;  /* 0xfffffffc00f08947 */ /* 0x002fea000383ffff */
[----:B------:R-:W-:Y:S05]  /*284e0*/  BRA `(.L_x_10731) ;  /* 0xfffffe2c00907947 */ /* 0x000fea000383ffff */
.L_x_10463:
[----:B------:R-:W0:Y:S01]  /*284f0*/  LDC R39, c[0x0][0x3f4] ;  /* 0x0000fd00ff277b82 */ /* 0x000e220000000800 */
        /* <DEDUP_REMOVED lines=8> */
.L_x_10733:
[----:B------:R-:W-:Y:S05]  /*28580*/  BSYNC B1 ;  /* 0x0000000000017941 */ /* 0x000fea0003800000 */
.L_x_10732:
        /* <DEDUP_REMOVED lines=10> */
.L_x_10734:
[----:B------:R-:W-:Y:S01]  /*28630*/  ISETP.GE.OR P1, PT, R41, R36, P0 ;  /* 0x000000242900720c */ /* 0x000fe20000726670 */
[----:B------:R-:W-:Y:S02]  /*28640*/  IMAD.MOV.U32 R13, RZ, RZ, R37 ;  /* 0x000000ffff0d7224 */ /* 0x000fe400078e0025 */
[----:B------:R-:W-:-:S10]  /*28650*/  IMAD.MOV.U32 R5, RZ, RZ, R14 ;  /* 0x000000ffff057224 */ /* 0x000fd400078e000e */
[----:B------:R-:W-:Y:S05]  /*28660*/  WARPSYNC.COLLECTIVE R15, `(.L_x_10735) ;  /* 0x000000000f087348 */ /* 0x000fea0003c00000 */
[----:B------:R0:W1:Y:S02]  /*28670*/  SHFL.IDX P6, R14, R13, R12, R11 ;  /* 0x0000000c0d0e7389 */ /* 0x00006400000c000b */
[----:B01----:R-:W-:Y:S01]  /*28680*/  ENDCOLLECTIVE ;  /* 0x000000000000791b */ /* 0x003fe20003800000 */
.L_x_10735:
        /* <DEDUP_REMOVED lines=8> */
.L_x_10736:
[----:B------:R-:W-:-:S05]  /*28710*/  @!P1 IADD3 R14, P3, R16, R14, RZ ;  /* 0x0000000e100e9210 */ /* 0x000fca0007f7e0ff */
[----:B------:R-:W-:Y:S02]  /*28720*/  @!P1 IMAD.X R3, R7, 0x1, R17, P3 ;  /* 0x0000000107039824 */ /* 0x000fe400018e0611 */
[----:B------:R-:W-:Y:S01]  /*28730*/  @!P1 IMAD.MOV.U32 R24, RZ, RZ, R14 ;  /* 0x000000ffff189224 */ /* 0x000fe200078e000e */
[----:B------:R-:W5:Y:S02]  /*28740*/  @!P1 LD.E.128 R4, desc[UR60][R4.64] ;  /* 0x0000003c04049980 */ /* 0x000f64000c101d00 */
[----:B------:R-:W-:-:S06]  /*28750*/  @!P1 MOV R25, R3 ;  /* 0x0000000300199202 */ /* 0x000fcc0000000f00 */
        /* <DEDUP_REMOVED lines=10> */
.L_x_10737:
[----:B------:R-:W-:Y:S02]  /*28800*/  IMAD.MOV.U32 R13, RZ, RZ, R35 ;  /* 0x000000ffff0d7224 */ /* 0x000fe400078e0023 */
[----:B------:R-:W-:-:S07]  /*28810*/  IMAD.MOV.U32 R3, RZ, RZ, R14 ;  /* 0x000000ffff037224 */ /* 0x000fce00078e000e */
[----:B------:R-:W-:Y:S05]  /*28820*/  WARPSYNC.COLLECTIVE R15, `(.L_x_10738) ;  /* 0x000000000f087348 */ /* 0x000fea0003c00000 */
[----:B------:R0:W1:Y:S02]  /*28830*/  SHFL.IDX P6, R14, R13, R12, R11 ;  /* 0x0000000c0d0e7389 */ /* 0x00006400000c000b */
[----:B01----:R-:W-:Y:S01]  /*28840*/  ENDCOLLECTIVE ;  /* 0x000000000000791b */ /* 0x003fe20003800000 */
.L_x_10738:
[----:B------:R-:W-:Y:S02]  /*28850*/  IMAD.MOV.U32 R13, RZ, RZ, R37 ;  /* 0x000000ffff0d7224 */ /* 0x000fe400078e0025 */
[----:B------:R-:W-:-:S07]  /*28860*/  IMAD.MOV.U32 R35, RZ, RZ, R14 ;  /* 0x000000ffff237224 */ /* 0x000fce00078e000e */
[----:B------:R-:W-:Y:S05]  /*28870*/  WARPSYNC.COLLECTIVE R15, `(.L_x_10739) ;  /* 0x000000000f087348 */ /* 0x000fea0003c00000 */
[----:B------:R0:W1:Y:S02]  /*28880*/  SHFL.IDX P6, R14, R13, R12, R11 ;  /* 0x0000000c0d0e7389 */ /* 0x00006400000c000b */
[----:B01----:R-:W-:Y:S01]  /*28890*/  ENDCOLLECTIVE ;  /* 0x000000000000791b */ /* 0x003fe20003800000 */
.L_x_10739:
[----:B------:R-:W-:Y:S02]  /*288a0*/  IMAD.MOV.U32 R13, RZ, RZ, R9 ;  /* 0x000000ffff0d7224 */ /* 0x000fe400078e0009 */
[----:B------:R-:W-:-:S07]  /*288b0*/  IMAD.MOV.U32 R37, RZ, RZ, R14 ;  /* 0x000000ffff257224 */ /* 0x000fce00078e000e */
[----:B------:R-:W-:Y:S05]  /*288c0*/  WARPSYNC.COLLECTIVE R15, `(.L_x_10740) ;  /* 0x000000000f087348 */ /* 0x000fea0003c00000 */
[----:B------:R0:W1:Y:S02]  /*288d0*/  SHFL.IDX P6, R14, R13, R12, R11 ;  /* 0x0000000c0d0e7389 */ /* 0x00006400000c000b */
[----:B01----:R-:W-:Y:S01]  /*288e0*/  ENDCOLLECTIVE ;  /* 0x000000000000791b */ /* 0x003fe20003800000 */
.L_x_10740:
[----:B------:R-:W-:Y:S02]  /*288f0*/  @!P1 IMAD.MOV.U32 R32, RZ, RZ, R4 ;  /* 0x000000ffff209224 */ /* 0x000fe400078e0004 */
[----:B------:R-:W-:Y:S01]  /*28900*/  @!P1 IMAD.MOV.U32 R33, RZ, RZ, R5 ;  /* 0x000000ffff219224 */ /* 0x000fe200078e0005 */
[----:B------:R-:W-:Y:S01]  /*28910*/  CS2R R4, SRZ ;  /* 0x0000000000047805 */ /* 0x000fe2000001ff00 */
[----:B------:R-:W-:Y:S02]  /*28920*/  @!P1 IMAD.MOV.U32 R30, RZ, RZ, R6 ;  /* 0x000000ffff1e9224 */ /* 0x000fe400078e0006 */
[----:B------:R-:W-:Y:S02]  /*28930*/  @!P1 IMAD.MOV.U32 R31, RZ, RZ, R7 ;  /* 0x000000ffff1f9224 */ /* 0x000fe400078e0007 */
[----:B------:R-:W-:Y:S01]  /*28940*/  @!P1 IMAD.MOV.U32 R28, RZ, RZ, R24 ;  /* 0x000000ffff1c9224 */ /* 0x000fe200078e0018 */
[----:B------:R-:W-:Y:S01]  /*28950*/  @!P1 MOV R29, R25 ;  /* 0x00000019001d9202 */ /* 0x000fe20000000f00 */
[----:B------:R-:W-:-:S02]  /*28960*/  @!P1 IMAD.MOV.U32 R20, RZ, RZ, R26 ;  /* 0x000000ffff149224 */ /* 0x000fc400078e001a */
[----:B------:R-:W-:Y:S01]  /*28970*/  @!P1 IMAD.MOV.U32 R21, RZ, RZ, R27 ;  /* 0x000000ffff159224 */ /* 0x000fe200078e001b */
[----:B------:R-:W-:Y:S06]  /*28980*/  BRA `(.L_x_10741) ;  /* 0xfffffe4c00547947 */ /* 0x000fec000383ffff */
.L_x_10467:
[----:B0-----:R0:W1:Y:S02]  /*28990*/  SYNCS.PHASECHK.TRANS64.TRYWAIT P1, [R18+URZ+0x22800], R3 ;  /* 0x02280003120075a7 */ /* 0x001064000802017f */
[----:B-1----:R-:W-:Y:S05]  /*289a0*/  @!P1 NANOSLEEP.SYNCS 0x989680 ;  /* 0x009896800000995d */ /* 0x002fea0003900000 */
[----:B------:R-:W1:Y:S02]  /*289b0*/  @!P1 SYNCS.PHASECHK.TRANS64 P1, [R18+URZ+0x22800], R3 ;  /* 0x02280003120095a7 */ /* 0x000e64000802007f */
[----:B-1----:R-:W-:Y:S05]  /*289c0*/  @!P1 BRA `(.L_x_10467) ;  /* 0xfffffffc00f09947 */ /* 0x002fea000383ffff */
[----:B------:R-:W-:Y:S05]  /*289d0*/  BRA `(.L_x_10742) ;  /* 0xfffffe4c00c07947 */ /* 0x000fea000383ffff */
.L_x_10473:
[----:B-1----:R1:W2:Y:S02]  /*289e0*/  SYNCS.PHASECHK.TRANS64.TRYWAIT P1, [R0+URZ+0x22830], R5 ;  /* 0x02283005000075a7 */ /* 0x0022a4000802017f */
[----:B--2---:R-:W-:Y:S05]  /*289f0*/  @!P1 NANOSLEEP.SYNCS 0x989680 ;  /* 0x009896800000995d */ /* 0x004fea0003900000 */
[----:B------:R-:W2:Y:S02]  /*28a00*/  @!P1 SYNCS.PHASECHK.TRANS64 P1, [R0+URZ+0x22830], R5 ;  /* 0x02283005000095a7 */ /* 0x000ea4000802007f */
[----:B--2---:R-:W-:Y:S05]  /*28a10*/  @!P1 BRA `(.L_x_10473) ;  /* 0xfffffffc00f09947 */ /* 0x004fea000383ffff */
[----:B------:R-:W-:Y:S05]  /*28a20*/  BRA `(.L_x_10472) ;  /* 0xfffffe6c00f07947 */ /* 0x000fea000383ffff */
.L_x_10480:
[----:B-1----:R1:W2:Y:S02]  /*28a30*/  SYNCS.PHASECHK.TRANS64.TRYWAIT P2, [R3+URZ+0x22830], R14 ;  /* 0x0228300e030075a7 */ /* 0x0022a4000804017f */
[----:B--2---:R-:W-:Y:S05]  /*28a40*/  @!P2 NANOSLEEP.SYNCS 0x989680 ;  /* 0x009896800000a95d */ /* 0x004fea0003900000 */
[----:B------:R-:W2:Y:S02]  /*28a50*/  @!P2 SYNCS.PHASECHK.TRANS64 P2, [R3+URZ+0x22830], R14 ;  /* 0x0228300e0300a5a7 */ /* 0x000ea4000804007f */
[----:B--2---:R-:W-:Y:S05]  /*28a60*/  @!P2 BRA `(.L_x_10480) ;  /* 0xfffffffc00f0a947 */ /* 0x004fea000383ffff */
[----:B------:R-:W-:Y:S05]  /*28a70*/  BRA `(.L_x_10479) ;  /* 0xfffffea400107947 */ /* 0x000fea000383ffff */
.L_x_10484:
[----:B-1----:R1:W2:Y:S02]  /*28a80*/  SYNCS.PHASECHK.TRANS64.TRYWAIT P1, [R14+URZ+0x22850], R3 ;  /* 0x022850030e0075a7 */ /* 0x0022a4000802017f */
[----:B--2---:R-:W-:Y:S05]  /*28a90*/  @!P1 NANOSLEEP.SYNCS 0x989680 ;  /* 0x009896800000995d */ /* 0x004fea0003900000 */
[----:B------:R-:W2:Y:S02]  /*28aa0*/  @!P1 SYNCS.PHASECHK.TRANS64 P1, [R14+URZ+0x22850], R3 ;  /* 0x022850030e0095a7 */ /* 0x000ea4000802007f */
[----:B--2---:R-:W-:Y:S05]  /*28ab0*/  @!P1 BRA `(.L_x_10484) ;  /* 0xfffffffc00f09947 */ /* 0x004fea000383ffff */
[----:B------:R-:W-:Y:S05]  /*28ac0*/  BRA `(.L_x_10481) ;  /* 0xfffffeb000347947 */ /* 0x000fea000383ffff */
.L_x_10493:
[----:B-1----:R1:W2:Y:S02]  /*28ad0*/  SYNCS.PHASECHK.TRANS64.TRYWAIT P1, [R3+URZ+0x22830], R14 ;  /* 0x0228300e030075a7 */ /* 0x0022a4000802017f */
[----:B--2---:R-:W-:Y:S05]  /*28ae0*/  @!P1 NANOSLEEP.SYNCS 0x989680 ;  /* 0x009896800000995d */ /* 0x004fea0003900000 */
[----:B------:R-:W2:Y:S02]  /*28af0*/  @!P1 SYNCS.PHASECHK.TRANS64 P1, [R3+URZ+0x22830], R14 ;  /* 0x0228300e030095a7 */ /* 0x000ea4000802007f */
[----:B--2---:R-:W-:Y:S05]  /*28b00*/  @!P1 BRA `(.L_x_10493) ;  /* 0xfffffffc00f09947 */ /* 0x004fea000383ffff */
[----:B------:R-:W-:Y:S05]  /*28b10*/  BRA `(.L_x_10492) ;  /* 0xfffffedc00647947 */ /* 0x000fea000383ffff */
.L_x_10497:
[----:B-1----:R1:W2:Y:S02]  /*28b20*/  SYNCS.PHASECHK.TRANS64.TRYWAIT P1, [R14+URZ+0x22850], R3 ;  /* 0x022850030e0075a7 */ /* 0x0022a4000802017f */
[----:B--2---:R-:W-:Y:S05]  /*28b30*/  @!P1 NANOSLEEP.SYNCS 0x989680 ;  /* 0x009896800000995d */ /* 0x004fea0003900000 */
[----:B------:R-:W2:Y:S02]  /*28b40*/  @!P1 SYNCS.PHASECHK.TRANS64 P1, [R14+URZ+0x22850], R3 ;  /* 0x022850030e0095a7 */ /* 0x000ea4000802007f */
[----:B--2---:R-:W-:Y:S05]  /*28b50*/  @!P1 BRA `(.L_x_10497) ;  /* 0xfffffffc00f09947 */ /* 0x004fea000383ffff */
[----:B------:R-:W-:Y:S05]  /*28b60*/  BRA `(.L_x_10494) ;  /* 0xfffffee8007c7947 */ /* 0x000fea000383ffff */
.L_x_10504:
[----:B-1----:R1:W2:Y:S02]  /*28b70*/  SYNCS.PHASECHK.TRANS64.TRYWAIT P1, [R15+URZ+0x22850], R4 ;  /* 0x022850040f0075a7 */ /* 0x0022a4000802017f */
[----:B--2---:R-:W-:Y:S05]  /*28b80*/  @!P1 NANOSLEEP.SYNCS 0x989680 ;  /* 0x009896800000995d */ /* 0x004fea0003900000 */
[----:B------:R-:W2:Y:S02]  /*28b90*/  @!P1 SYNCS.PHASECHK.TRANS64 P1, [R15+URZ+0x22850], R4 ;  /* 0x022850040f0095a7 */ /* 0x000ea4000802007f */
[----:B--2---:R-:W-:Y:S05]  /*28ba0*/  @!P1 BRA `(.L_x_10504) ;  /* 0xfffffffc00f09947 */ /* 0x004fea000383ffff */
[----:B------:R-:W-:Y:S05]  /*28bb0*/  BRA `(.L_x_10503) ;  /* 0xffffff0800987947 */ /* 0x000fea000383ffff */
.L_x_10508:
[----:B------:R-:W-:Y:S01]  /*28bc0*/  SEL R80, R90, R85, P0 ;  /* 0x000000555a507207 */ /* 0x000fe20000000000 */
[----:B------:R-:W-:Y:S01]  /*28bd0*/  IMAD.MOV.U32 R11, RZ, RZ, 0x1c1f ;  /* 0x00001c1fff0b7424 */ /* 0x000fe200078e00ff */
[----:B------:R-:W-:Y:S01]  /*28be0*/  SEL R51, R85, R90, P0 ;  /* 0x0000005a55337207 */ /* 0x000fe20000000000 */
[----:B------:R-:W-:Y:S01]  /*28bf0*/  IMAD.MOV.U32 R15, RZ, RZ, -0x1 ;  /* 0xffffffffff0f7424 */ /* 0x000fe200078e00ff */
[----:B------:R-:W-:Y:S02]  /*28c00*/  SEL R86, R37, R84, P0 ;  /* 0x0000005425567207 */ /* 0x000fe40000000000 */
[----:B------:R-:W-:Y:S02]  /*28c10*/  SEL R85, R84, R37, P0 ;  /* 0x0000002554557207 */ /* 0x000fe40000000000 */
[----:B------:R-:W-:Y:S02]  /*28c20*/  SEL R84, R91, R12, P0 ;  /* 0x0000000c5b547207 */ /* 0x000fe40000000000 */
[----:B------:R-:W-:Y:S01]  /*28c30*/  SEL R87, R12, R91, P0 ;  /* 0x0000005b0c577207 */ /* 0x000fe20000000000 */
[----:B-----5:R-:W-:Y:S01]  /*28c40*/  IMAD.MOV.U32 R12, RZ, RZ, R9 ;  /* 0x000000ffff0c7224 */ /* 0x020fe200078e0009 */
[----:B------:R-:W-:-:S02]  /*28c50*/  SEL R42, R48, R119, P0 ;  /* 0x00000077302a7207 */ /* 0x000fc40000000000 */
[----:B------:R-:W-:-:S07]  /*28c60*/  SEL R119, R119, R48, P0 ;  /* 0x0000003077777207 */ /* 0x000fce0000000000 */
[----:B-1----:R-:W-:Y:S05]  /*28c70*/  WARPSYNC.COLLECTIVE R15, `(.L_x_10743) ;  /* 0x000000000f087348 */ /* 0x002fea0003c00000 */
[----:B------:R0:W2:Y:S02]  /*28c80*/  SHFL.IDX P6, R14, R13, R12, R11 ;  /* 0x0000000c0d0e7389 */ /* 0x0000a400000c000b */
[----:B012---:R-:W-:Y:S01]  /*28c90*/  ENDCOLLECTIVE ;  /* 0x000000000000791b */ /* 0x007fe20003800000 */
.L_x_10743:
[----:B------:R-:W-:Y:S02]  /*28ca0*/  SEL R48, R113, R98, P0 ;  /* 0x0000006271307207 */ /* 0x000fe40000000000 */
[----:B------:R-:W-:Y:S02]  /*28cb0*/  SEL R113, R98, R113, P0 ;  /* 0x0000007162717207 */ /* 0x000fe40000000000 */
[----:B------:R-:W-:Y:S02]  /*28cc0*/  LOP3.LUT R10, R9, 0x2, RZ, 0x3c, !PT ;  /* 0x00000002090a7812 */ /* 0x000fe400078e3cff */
        /* <DEDUP_REMOVED lines=15> */
.L_x_10744:
        /* <DEDUP_REMOVED lines=19> */
.L_x_10745:
        /* <DEDUP_REMOVED lines=18> */
.L_x_10746:
        /* <DEDUP_REMOVED lines=18> */
.L_x_10747:
[----:B------:R-:W-:Y:S02]  /*29130*/  SEL R66, R25, R70, P0 ;  /* 0x0000004619427207 */ /* 0x000fe40000000000 */
[----:B------:R-:W-:Y:S02]  /*29140*/  SEL R25, R70, R25, P0 ;  /* 0x0000001946197207 */ /* 0x000fe40000000000 */
[----:B------:R-:W-:Y:S02]  /*29150*/  SEL R99, R98, R49, P0 ;  /* 0x0000003162637207 */ /* 0x000fe40000000000 */
[----:B------:R-:W-:Y:S02]  /*29160*/  SEL R98, R49, R98, P0 ;  /* 0x0000006231627207 */ /* 0x000fe40000000000 */
[----:B------:R-:W-:Y:S02]  /*29170*/  SEL R102, R100, R67, P0 ;  /* 0x0000004364667207 */ /* 0x000fe40000000000 */
[----:B------:R-:W-:Y:S01]  /*29180*/  SEL R100, R67, R100, P0 ;  /* 0x0000006443647207 */ /* 0x000fe20000000000 */
[----:B------:R-:W-:-:S02]  /*29190*/  IMAD.MOV.U32 R13, RZ, RZ, R80 ;  /* 0x000000ffff0d7224 */ /* 0x000fc400078e0050 */
[----:B------:R-:W-:-:S07]  /*291a0*/  IMAD.MOV.U32 R78, RZ, RZ, R14 ;  /* 0x000000ffff4e7224 */ /* 0x000fce00078e000e */
[----:B------:R-:W-:Y:S05]  /*291b0*/  WARPSYNC.COLLECTIVE R15, `(.L_x_10748) ;  /* 0x000000000f087348 */ /* 0x000fea0003c00000 */
[----:B------:R0:W1:Y:S02]  /*291c0*/  SHFL.IDX P6, R14, R13, R12, R11 ;  /* 0x0000000c0d0e7389 */ /* 0x00006400000c000b */
[----:B01----:R-:W-:Y:S01]  /*291d0*/  ENDCOLLECTIVE ;  /* 0x000000000000791b */ /* 0x003fe20003800000 */
.L_x_10748:
[----:B------:R-:W-:Y:S02]  /*291e0*/  IMAD.MOV.U32 R13, RZ, RZ, R21 ;  /* 0x000000ffff0d7224 */ /* 0x000fe400078e0015 */
[----:B------:R-:W-:Y:S02]  /*291f0*/  IMAD.MOV.U32 R12, RZ, RZ, R10 ;  /* 0x000000ffff0c7224 */ /* 0x000fe400078e000a */
[----:B------:R-:W-:-:S07]  /*29200*/  IMAD.MOV.U32 R80, RZ, RZ, R14 ;  /* 0x000000ffff507224 */ /* 0x000fce00078e000e */
[----:B------:R-:W-:Y:S05]  /*29210*/  WARPSYNC.COLLECTIVE R15, `(.L_x_10749) ;  /* 0x000000000f087348 */ /* 0x000fea0003c00000 */
[----:B------:R0:W1:Y:S02]  /*29220*/  SHFL.IDX P6, R14, R13, R12, R11 ;  /* 0x0000000c0d0e7389 */ /* 0x00006400000c000b */
[----:B01----:R-:W-:Y:S01]  /*29230*/  ENDCOLLECTIVE ;  /* 0x000000000000791b */ /* 0x003fe20003800000 */
.L_x_10749:
[----:B------:R-:W-:Y:S02]  /*29240*/  IMAD.MOV.U32 R13, RZ, RZ, R51 ;  /* 0x000000ffff0d7224 */ /* 0x000fe400078e0033 */
[----:B------:R-:W-:-:S07]  /*29250*/  IMAD.MOV.U32 R21, RZ, RZ, R14 ;  /* 0x000000ffff157224 */ /* 0x000fce00078e000e */
[----:B------:R-:W-:Y:S05]  /*29260*/  WARPSYNC.COLLECTIVE R15, `(.L_x_10750) ;  /* 0x000000000f087348 */ /* 0x000fea0003c00000 */
[----:B------:R0:W1:Y:S02]  /*29270*/  SHFL.IDX P6, R14, R13, R12, R11 ;  /* 0x0000000c0d0e7389 */ /* 0x00006400000c000b */
[----:B01----:R-:W-:Y:S01]  /*29280*/  ENDCOLLECTIVE ;  /* 0x000000000000791b */ /* 0x003fe20003800000 */
.L_x_10750:
[----:B------:R-:W-:Y:S02]  /*29290*/  IMAD.MOV.U32 R13, RZ, RZ, R0 ;  /* 0x000000ffff0d7224 */ /* 0x000fe400078e0000 */
[----:B------:R-:W-:Y:S02]  /*292a0*/  IMAD.MOV.U32 R12, RZ, RZ, R9 ;  /* 0x000000ffff0c7224 */ /* 0x000fe400078e0009 */
[----:B------:R-:W-:-:S07]  /*292b0*/  IMAD.MOV.U32 R51, RZ, RZ, R14 ;  /* 0x000000ffff337224 */ /* 0x000fce00078e000e */
[----:B------:R-:W-:Y:S05]  /*292c0*/  WARPSYNC.COLLECTIVE R15, `(.L_x_10751) ;  /* 0x000000000f087348 */ /* 0x000fea0003c00000 */
[----:B------:R0:W1:Y:S02]  /*292d0*/  SHFL.IDX P6, R14, R13, R12, R11 ;  /* 0x0000000c0d0e7389 */ /* 0x00006400000c000b */
[----:B01----:R-:W-:Y:S01]  /*292e0*/  ENDCOLLECTIVE ;  /* 0x000000000000791b */ /* 0x003fe20003800000 */
.L_x_10751:
[----:B------:R-:W-:Y:S02]  /*292f0*/  SEL R79, R80, R51, P0 ;  /* 0x00000033504f7207 */ /* 0x000fe40000000000 */
[----:B------:R-:W-:Y:S01]  /*29300*/  SEL R80, R51, R80, P0 ;  /* 0x0000005033507207 */ /* 0x000fe20000000000 */
[----:B------:R-:W-:Y:S02]  /*29310*/  IMAD.MOV.U32 R13, RZ, RZ, R2 ;  /* 0x000000ffff0d7224 */ /* 0x000fe400078e0002 */
[----:B------:R-:W-:-:S07]  /*29320*/  IMAD.MOV.U32 R0, RZ, RZ, R14 ;  /* 0x000000ffff007224 */ /* 0x000fce00078e000e */
[----:B------:R-:W-:Y:S05]  /*29330*/  WARPSYNC.COLLECTIVE R15, `(.L_x_10752) ;  /* 0x000000000f087348 */ /* 0x000fea0003c00000 */
[----:B------:R0:W1:Y:S02]  /*29340*/  SHFL.IDX P6, R14, R13, R12, R11 ;  /* 0x0000000c0d0e7389 */ /* 0x00006400000c000b */
[----:B01----:R-:W-:Y:S01]  /*29350*/  ENDCOLLECTIVE ;  /* 0x000000000000791b */ /* 0x003fe20003800000 */
.L_x_10752:
[----:B------:R-:W-:Y:S02]  /*29360*/  IMAD.MOV.U32 R13, RZ, RZ, R41 ;  /* 0x000000ffff0d7224 */ /* 0x000fe400078e0029 */
[----:B------:R-:W-:Y:S01]  /*29370*/  IMAD.MOV.U32 R12, RZ, RZ, R10 ;  /* 0x000000ffff0c7224 */ /* 0x000fe200078e000a */
[----:B------:R-:W-:-:S07]  /*29380*/  MOV R3, R14 ;  /* 0x0000000e00037202 */ /* 0x000fce0000000f00 */
[----:B------:R-:W-:Y:S05]  /*29390*/  WARPSYNC.COLLECTIVE R15, `(.L_x_10753) ;  /* 0x000000000f087348 */ /* 0x000fea0003c00000 */
[----:B------:R0:W1:Y:S02]  /*293a0*/  SHFL.IDX P6, R14, R13, R12, R11 ;  /* 0x0000000c0d0e7389 */ /* 0x00006400000c000b */
[----:B01----:R-:W-:Y:S01]  /*293b0*/  ENDCOLLECTIVE ;  /* 0x000000000000791b */ /* 0x003fe20003800000 */
.L_x_10753:
[----:B------:R-:W-:Y:S01]  /*293c0*/  IMAD.MOV.U32 R13, RZ, RZ, R77 ;  /* 0x000000ffff0d7224 */ /* 0x000fe200078e004d */
[----:B------:R-:W-:Y:S02]  /*293d0*/  SEL R77, R78, R21, P0 ;  /* 0x000000154e4d7207 */ /* 0x000fe40000000000 */
[----:B------:R-:W-:Y:S01]  /*293e0*/  SEL R78, R21, R78, P0 ;  /* 0x0000004e154e7207 */ /* 0x000fe20000000000 */
[----:B------:R-:W-:-:S07]  /*293f0*/  IMAD.MOV.U32 R41, RZ, RZ, R14 ;  /* 0x000000ffff297224 */ /* 0x000fce00078e000e */
[----:B------:R-:W-:Y:S05]  /*29400*/  WARPSYNC.COLLECTIVE R15, `(.L_x_10754) ;  /* 0x000000000f087348 */ /* 0x000fea0003c00000 */
[----:B------:R0:W1:Y:S02]  /*29410*/  SHFL.IDX P6, R14, R13, R12, R11 ;  /* 0x0000000c0d0e7389 */ /* 0x00006400000c000b */
[----:B01----:R-:W-:Y:S01]  /*29420*/  ENDCOLLECTIVE ;  /* 0x000000000000791b */ /* 0x003fe20003800000 */
.L_x_10754:
        /* <DEDUP_REMOVED lines=8> */
.L_x_10755:
[----:B------:R-:W-:Y:S02]  /*294b0*/  SEL R2, R3, R4, P0 ;  /* 0x0000000403027207 */ /* 0x000fe40000000000 */
[----:B------:R-:W-:Y:S01]  /*294c0*/  SEL R3, R4, R3, P0 ;  /* 0x0000000304037207 */ /* 0x000fe20000000000 */
[----:B------:R-:W-:Y:S02]  /*294d0*/  IMAD.MOV.U32 R13, RZ, RZ, R40 ;  /* 0x000000ffff0d7224 */ /* 0x000fe400078e0028 */
[----:B------:R-:W-:-:S07]  /*294e0*/  IMAD.MOV.U32 R20, RZ, RZ, R14 ;  /* 0x000000ffff147224 */ /* 0x000fce00078e000e */
[----:B------:R-:W-:Y:S05]  /*294f0*/  WARPSYNC.COLLECTIVE R15, `(.L_x_10756) ;  /* 0x000000000f087348 */ /* 0x000fea0003c00000 */
[----:B------:R0:W1:Y:S02]  /*29500*/  SHFL.IDX P6, R14, R13, R12, R11 ;  /* 0x0000000c0d0e7389 */ /* 0x00006400000c000b */
[----:B01----:R-:W-:Y:S01]  /*29510*/  ENDCOLLECTIVE ;  /* 0x000000000000791b */ /* 0x003fe20003800000 */
.L_x_10756:
[----:B------:R-:W-:Y:S02]  /*29520*/  IMAD.MOV.U32 R13, RZ, RZ, R47 ;  /* 0x000000ffff0d7224 */ /* 0x000fe400078e002f */
[----:B------:R-:W-:Y:S02]  /*29530*/  IMAD.MOV.U32 R12, RZ, RZ, R10 ;  /* 0x000000ffff0c7224 */ /* 0x000fe400078e000a */
[----:B------:R-:W-:-:S07]  /*29540*/  IMAD.MOV.U32 R40, RZ, RZ, R14 ;  /* 0x000000ffff287224 */ /* 0x000fce00078e000e */
[----:B------:R-:W-:Y:S05]  /*29550*/  WARPSYNC.COLLECTIVE R15, `(.L_x_10757) ;  /* 0x000000000f087348 */ /* 0x000fea0003c00000 */
[----:B------:R0:W1:Y:S02]  /*29560*/  SHFL.IDX P6, R14, R13, R12, R11 ;  /* 0x0000000c0d0e7389 */ /* 0x00006400000c000b */
[----:B01----:R-:W-:Y:S01]  /*29570*/  ENDCOLLECTIVE ;  /* 0x000000000000791b */ /* 0x003fe20003800000 */
.L_x_10757:
[----:B------:R-:W-:Y:S01]  /*29580*/  MOV R13, R121 ;  /* 0x00000079000d7202 */ /* 0x000fe20000000f00 */
[----:B------:R-:W-:-:S07]  /*29590*/  IMAD.MOV.U32 R47, RZ, RZ, R14 ;  /* 0x000000ffff2f7224 */ /* 0x000fce00078e000e */
[----:B------:R-:W-:Y:S05]  /*295a0*/  WARPSYNC.COLLECTIVE R15, `(.L_x_10758) ;  /* 0x000000000f087348 */ /* 0x000fea0003c00000 */
[----:B------:R0:W1:Y:S02]  /*295b0*/  SHFL.IDX P6, R14, R13, R12, R11 ;  /* 0x0000000c0d0e7389 */ /* 0x00006400000c000b */
[----:B01----:R-:W-:Y:S01]  /*295c0*/  ENDCOLLECTIVE ;  /* 0x000000000000791b */ /* 0x003fe20003800000 */
.L_x_10758:
        /* <DEDUP_REMOVED lines=8> */
.L_x_10759:
[----:B------:R-:W-:Y:S02]  /*29650*/  SEL R21, R40, R121, P0 ;  /* 0x0000007928157207 */ /* 0x000fe40000000000 */
[----:B------:R-:W-:Y:S01]  /*29660*/  SEL R40, R121, R40, P0 ;  /* 0x0000002879287207 */ /* 0x000fe20000000000 */
[----:B------:R-:W-:Y:S02]  /*29670*/  IMAD.MOV.U32 R13, RZ, RZ, R44 ;  /* 0x000000ffff0d7224 */ /* 0x000fe400078e002c */
[----:B------:R-:W-:-:S07]  /*29680*/  IMAD.MOV.U32 R42, RZ, RZ, R14 ;  /* 0x000000ffff2a7224 */ /* 0x000fce00078e000e */
[----:B------:R-:W-:Y:S05]  /*29690*/  WARPSYNC.COLLECTIVE R15, `(.L_x_10760) ;  /* 0x000000000f087348 */ /* 0x000fea0003c00000 */
[----:B------:R0:W1:Y:S02]  /*296a0*/  SHFL.IDX P6, R14, R13, R12, R11 ;  /* 0x0000000c0d0e7389 */ /* 0x00006400000c000b */
[----:B01----:R-:W-:Y:S01]  /*296b0*/  ENDCOLLECTIVE ;  /* 0x000000000000791b */ /* 0x003fe20003800000 */
.L_x_10760:
[----:B------:R-:W-:Y:S02]  /*296c0*/  IMAD.MOV.U32 R13, RZ, RZ, R119 ;  /* 0x000000ffff0d7224 */ /* 0x000fe400078e0077 */
[----:B------:R-:W-:Y:S02]  /*296d0*/  IMAD.MOV.U32 R12, RZ, RZ, R10 ;  /* 0x000000ffff0c7224 */ /* 0x000fe400078e000a */
[----:B------:R-:W-:-:S07]  /*296e0*/  IMAD.MOV.U32 R44, RZ, RZ, R14 ;  /* 0x000000ffff2c7224 */ /* 0x000fce00078e000e */
[----:B------:R-:W-:Y:S05]  /*296f0*/  WARPSYNC.COLLECTIVE R15, `(.L_x_10761) ;  /* 0x000000000f087348 */ /* 0x000fea0003c00000 */
[----:B------:R0:W1:Y:S02]  /*29700*/  SHFL.IDX P6, R14, R13, R12, R11 ;  /* 0x0000000c0d0e7389 */ /* 0x00006400000c000b */
[----:B01----:R-:W-:Y:S01]  /*29710*/  ENDCOLLECTIVE ;  /* 0x000000000000791b */ /* 0x003fe20003800000 */
.L_x_10761:
[----:B------:R-:W-:Y:S02]  /*29720*/  IMAD.MOV.U32 R13, RZ, RZ, R117 ;  /* 0x000000ffff0d7224 */ /* 0x000fe400078e0075 */
[----:B------:R-:W-:-:S07]  /*29730*/  IMAD.MOV.U32 R119, RZ, RZ, R14 ;  /* 0x000000ffff777224 */ /* 0x000fce00078e000e */
[----:B------:R-:W-:Y:S05]  /*29740*/  WARPSYNC.COLLECTIVE R15, `(.L_x_10762) ;  /* 0x000000000f087348 */ /* 0x000fea0003c00000 */
[----:B------:R0:W1:Y:S02]  /*29750*/  SHFL.IDX P6, R14, R13, R12, R11 ;  /* 0x0000000c0d0e7389 */ /* 0x00006400000c000b */
[----:B01----:R-:W-:Y:S01]  /*29760*/  ENDCOLLECTIVE ;  /* 0x000000000000791b */ /* 0x003fe20003800000 */
.L_x_10762:
        /* <DEDUP_REMOVED lines=8> */
.L_x_10763:
[----:B------:R-:W-:Y:S01]  /*297f0*/  IMAD.MOV.U32 R13, RZ, RZ, R48 ;  /* 0x000000ffff0d7224 */ /* 0x000fe200078e0030 */
[----:B------:R-:W-:-:S07]  /*29800*/  MOV R46, R14 ;  /* 0x0000000e002e7202 */ /* 0x000fce0000000f00 */
[----:B------:R-:W-:Y:S05]  /*29810*/  WARPSYNC.COLLECTIVE R15, `(.L_x_10764) ;  /* 0x000000000f087348 */ /* 0x000fea0003c00000 */
[----:B------:R0:W1:Y:S02]  /*29820*/  SHFL.IDX P6, R14, R13, R12, R11 ;  /* 0x0000000c0d0e7389 */ /* 0x00006400000c000b */
[----:B01----:R-:W-:Y:S01]  /*29830*/  ENDCOLLECTIVE ;  /* 0x000000000000791b */ /* 0x003fe20003800000 */
.L_x_10764:
[----:B------:R-:W-:Y:S02]  /*29840*/  IMAD.MOV.U32 R13, RZ, RZ, R115 ;  /* 0x000000ffff0d7224 */ /* 0x000fe400078e0073 */
[----:B------:R-:W-:Y:S02]  /*29850*/  IMAD.MOV.U32 R12, RZ, RZ, R10 ;  /* 0x000000ffff0c7224 */ /* 0x000fe400078e000a */
[----:B------:R-:W-:-:S07]  /*29860*/  IMAD.MOV.U32 R48, RZ, RZ, R14 ;  /* 0x000000ffff307224 */ /* 0x000fce00078e000e */
[----:B------:R-:W-:Y:S05]  /*29870*/  WARPSYNC.COLLECTIVE R15, `(.L_x_10765) ;  /* 0x000000000f087348 */ /* 0x000fea0003c00000 */
[----:B------:R0:W1:Y:S02]  /*29880*/  SHFL.IDX P6, R14, R13, R12, R11 ;  /* 0x0000000c0d0e7389 */ /* 0x00006400000c000b */
[----:B01----:R-:W-:Y:S01]  /*29890*/  ENDCOLLECTIVE ;  /* 0x000000000000791b */ /* 0x003fe20003800000 */
.L_x_10765:
[----:B------:R-:W-:Y:S02]  /*298a0*/  IMAD.MOV.U32 R13, RZ, RZ, R113 ;  /* 0x000000ffff0d7224 */ /* 0x000fe400078e0071 */
[----:B------:R-:W-:-:S07]  /*298b0*/  IMAD.MOV.U32 R115, RZ, RZ, R14 ;  /* 0x000000ffff737224 */ /* 0x000fce00078e000e */
[----:B------:R-:W-:Y:S05]  /*298c0*/  WARPSYNC.COLLECTIVE R15, `(.L_x_10766) ;  /* 0x000000000f087348 */ /* 0x000fea0003c00000 */
[----:B------:R0:W1:Y:S02]  /*298d0*/  SHFL.IDX P6, R14, R13, R12, R11 ;  /* 0x0000000c0d0e7389 */ /* 0x00006400000c000b */
[----:B01----:R-:W-:Y:S01]  /*298e0*/  ENDCOLLECTIVE ;  /* 0x000000000000791b */ /* 0x003fe20003800000 */
.L_x_10766:
[----:B------:R-:W-:Y:S02]  /*298f0*/  IMAD.MOV.U32 R13, RZ, RZ, R50 ;  /* 0x000000ffff0d7224 */ /* 0x000fe400078e0032 */
[----:B------:R-:W-:Y:S02]  /*29900*/  IMAD.MOV.U32 R12, RZ, RZ, R9 ;  /* 0x000000ffff0c7224 */ /* 0x000fe400078e0009 */
[----:B------:R-:W-:-:S07]  /*29910*/  IMAD.MOV.U32 R113, RZ, RZ, R14 ;  /* 0x000000ffff717224 */ /* 0x000fce00078e000e */
[----:B------:R-:W-:Y:S05]  /*29920*/  WARPSYNC.COLLECTIVE R15, `(.L_x_10767) ;  /* 0x000000000f087348 */ /* 0x000fea0003c00000 */
[----:B------:R0:W1:Y:S02]  /*29930*/  SHFL.IDX P6, R14, R13, R12, R11 ;  /* 0x0000000c0d0e7389 */ /* 0x00006400000c000b */
[----:B01----:R-:W-:Y:S01]  /*29940*/  ENDCOLLECTIVE ;  /* 0x000000000000791b */ /* 0x003fe20003800000 */
.L_x_10767:
[----:B------:R-:W-:Y:S02]  /*29950*/  SEL R47, R48, R113, P0 ;  /* 0x00000071302f7207 */ /* 0x000fe40000000000 */
[----:B------:R-:W-:Y:S01]  /*29960*/  SEL R48, R113, R48, P0 ;  /* 0x0000003071307207 */ /* 0x000fe20000000000 */
[----:B------:R-:W-:Y:S02]  /*29970*/  IMAD.MOV.U32 R13, RZ, RZ, R82 ;  /* 0x000000ffff0d7224 */ /* 0x000fe400078e0052 */
[----:B------:R-:W-:-:S07]  /*29980*/  IMAD.MOV.U32 R50, RZ, RZ, R14 ;  /* 0x000000ffff327224 */ /* 0x000fce00078e000e */
[----:B------:R-:W-:Y:S05]  /*29990*/  WARPSYNC.COLLECTIVE R15, `(.L_x_10768) ;  /* 0x000000000f087348 */ /* 0x000fea0003c00000 */
[----:B------:R0:W1:Y:S02]  /*299a0*/  SHFL.IDX P6, R14, R13, R12, R11 ;  /* 0x0000000c0d0e7389 */ /* 0x00006400000c000b */
[----:B01----:R-:W-:Y:S01]  /*299b0*/  ENDCOLLECTIVE ;  /* 0x000000000000791b */ /* 0x003fe20003800000 */
.L_x_10768:
[----:B------:R-:W-:Y:S01]  /*299c0*/  IMAD.MOV.U32 R13, RZ, RZ, R111 ;  /* 0x000000ffff0d7224 */ /* 0x000fe200078e006f */
[----:B------:R-:W-:Y:S01]  /*299d0*/  MOV R12, R10 ;  /* 0x0000000a000c7202 */ /* 0x000fe20000000f00 */
[----:B------:R-:W-:-:S07]  /*299e0*/  IMAD.MOV.U32 R82, RZ, RZ, R14 ;  /* 0x000000ffff527224 */ /* 0x000fce00078e000e */
[----:B------:R-:W-:Y:S05]  /*299f0*/  WARPSYNC.COLLECTIVE R15, `(.L_x_10769) ;  /* 0x000000000f087348 */ /* 0x000fea0003c00000 */
[----:B------:R0:W1:Y:S02]  /*29a00*/  SHFL.IDX P6, R14, R13, R12, R11 ;  /* 0x0000000c0d0e7389 */ /* 0x00006400000c000b */
[----:B01----:R-:W-:Y:S01]  /*29a10*/  ENDCOLLECTIVE ;  /* 0x000000000000791b */ /* 0x003fe20003800000 */
.L_x_10769:
[----:B------:R-:W-:Y:S02]  /*29a20*/  IMAD.MOV.U32 R13, RZ, RZ, R101 ;  /* 0x000000ffff0d7224 */ /* 0x000fe400078e0065 */
[----:B------:R-:W-:-:S07]  /*29a30*/  IMAD.MOV.U32 R111, RZ, RZ, R14 ;  /* 0x000000ffff6f7224 */ /* 0x000fce00078e000e */
[----:B------:R-:W-:Y:S05]  /*29a40*/  WARPSYNC.COLLECTIVE R15, `(.L_x_10770) ;  /* 0x000000000f087348 */ /* 0x000fea0003c00000 */
[----:B------:R0:W1:Y:S02]  /*29a50*/  SHFL.IDX P6, R14, R13, R12, R11 ;  /* 0x0000000c0d0e7389 */ /* 0x00006400000c000b */
[----:B01----:R-:W-:Y:S01]  /*29a60*/  ENDCOLLECTIVE ;  /* 0x000000000000791b */ /* 0x003fe20003800000 */
.L_x_10770:
        /* <DEDUP_REMOVED lines=8> */
.L_x_10771:
        /* <DEDUP_REMOVED lines=8> */
.L_x_10772:
[----:B------:R-:W-:Y:S02]  /*29b70*/  IMAD.MOV.U32 R13, RZ, RZ, R87 ;  /* 0x000000ffff0d7224 */ /* 0x000fe400078e0057 */
[----:B------:R-:W-:Y:S02]  /*29b80*/  IMAD.MOV.U32 R12, RZ, RZ, R10 ;  /* 0x000000ffff0c7224 */ /* 0x000fe400078e000a */
[----:B------:R-:W-:-:S07]  /*29b90*/  IMAD.MOV.U32 R86, RZ, RZ, R14 ;  /* 0x000000ffff567224 */ /* 0x000fce00078e000e */
[----:B------:R-:W-:Y:S05]  /*29ba0*/  WARPSYNC.COLLECTIVE R15, `(.L_x_10773) ;  /* 0x000000000f087348 */ /* 0x000fea0003c00000 */
[----:B------:R0:W1:Y:S02]  /*29bb0*/  SHFL.IDX P6, R14, R13, R12, R11 ;  /* 0x0000000c0d0e7389 */ /* 0x00006400000c000b */
[----:B01----:R-:W-:Y:S01]  /*29bc0*/  ENDCOLLECTIVE ;  /* 0x000000000000791b */ /* 0x003fe20003800000 */
.L_x_10773:
[----:B------:R-:W-:Y:S02]  /*29bd0*/  IMAD.MOV.U32 R13, RZ, RZ, R85 ;  /* 0x000000ffff0d7224 */ /* 0x000fe400078e0055 */
[----:B------:R-:W-:-:S07]  /*29be0*/  IMAD.MOV.U32 R87, RZ, RZ, R14 ;  /* 0x000000ffff577224 */ /* 0x000fce00078e000e */
[----:B------:R-:W-:Y:S05]  /*29bf0*/  WARPSYNC.COLLECTIVE R15, `(.L_x_10774) ;  /* 0x000000000f087348 */ /* 0x000fea0003c00000 */
[----:B------:R0:W1:Y:S02]  /*29c00*/  SHFL.IDX P6, R14, R13, R12, R11 ;  /* 0x0000000c0d0e7389 */ /* 0x00006400000c000b */
[----:B01----:R-:W-:Y:S01]  /*29c10*/  ENDCOLLECTIVE ;  /* 0x000000000000791b */ /* 0x003fe20003800000 */
.L_x_10774:
[----:B------:R-:W-:Y:S01]  /*29c20*/  MOV R13, R90 ;  /* 0x0000005a000d7202 */ /* 0x000fe20000000f00 */
[----:B------:R-:W-:Y:S02]  /*29c30*/  IMAD.MOV.U32 R12, RZ, RZ, R9 ;  /* 0x000000ffff0c7224 */ /* 0x000fe400078e0009 */
[----:B------:R-:W-:-:S07]  /*29c40*/  IMAD.MOV.U32 R123, RZ, RZ, R14 ;  /* 0x000000ffff7b7224 */ /* 0x000fce00078e000e */
[----:B------:R-:W-:Y:S05]  /*29c50*/  WARPSYNC.COLLECTIVE R15, `(.L_x_10775) ;  /* 0x000000000f087348 */ /* 0x000fea0003c00000 */
[----:B------:R0:W1:Y:S02]  /*29c60*/  SHFL.IDX P6, R14, R13, R12, R11 ;  /* 0x0000000c0d0e7389 */ /* 0x00006400000c000b */
[----:B01----:R-:W-:Y:S01]  /*29c70*/  ENDCOLLECTIVE ;  /* 0x000000000000791b */ /* 0x003fe20003800000 */
.L_x_10775:
[----:B------:R-:W-:Y:S02]  /*29c80*/  SEL R85, R86, R123, P0 ;  /* 0x0000007b56557207 */ /* 0x000fe40000000000 */
[----:B------:R-:W-:Y:S01]  /*29c90*/  SEL R86, R123, R86, P0 ;  /* 0x000000567b567207 */ /* 0x000fe20000000000 */
[----:B------:R-:W-:Y:S02]  /*29ca0*/  IMAD.MOV.U32 R13, RZ, RZ, R54 ;  /* 0x000000ffff0d7224 */ /* 0x000fe400078e0036 */
[----:B------:R-:W-:-:S07]  /*29cb0*/  IMAD.MOV.U32 R90, RZ, RZ, R14 ;  /* 0x000000ffff5a7224 */ /* 0x000fce00078e000e */
[----:B------:R-:W-:Y:S05]  /*29cc0*/  WARPSYNC.COLLECTIVE R15, `(.L_x_10776) ;  /* 0x000000000f087348 */ /* 0x000fea0003c00000 */
[----:B------:R0:W1:Y:S02]  /*29cd0*/  SHFL.IDX P6, R14, R13, R12, R11 ;  /* 0x0000000c0d0e7389 */ /* 0x00006400000c000b */
[----:B01----:R-:W-:Y:S01]  /*29ce0*/  ENDCOLLECTIVE ;  /* 0x000000000000791b */ /* 0x003fe20003800000 */
.L_x_10776:
        /* <DEDUP_REMOVED lines=8> */
.L_x_10777:
[----:B------:R-:W-:Y:S01]  /*29d70*/  IMAD.MOV.U32 R13, RZ, RZ, R45 ;  /* 0x000000ffff0d7224 */ /* 0x000fe200078e002d */
[----:B------:R-:W-:Y:S02]  /*29d80*/  SEL R45, R46, R115, P0 ;  /* 0x000000732e2d7207 */ /* 0x000fe40000000000 */
[----:B------:R-:W-:Y:S01]  /*29d90*/  SEL R46, R115, R46, P0 ;  /* 0x0000002e732e7207 */ /* 0x000fe20000000000 */
[----:B------:R-:W-:-:S07]  /*29da0*/  IMAD.MOV.U32 R125, RZ, RZ, R14 ;  /* 0x000000ffff7d7224 */ /* 0x000fce00078e000e */
[----:B------:R-:W-:Y:S05]  /*29db0*/  WARPSYNC.COLLECTIVE R15, `(.L_x_10778) ;  /* 0x000000000f087348 */ /* 0x000fea0003c00000 */
[----:B------:R0:W1:Y:S02]  /*29dc0*/  SHFL.IDX P6, R14, R13, R12, R11 ;  /* 0x0000000c0d0e7389 */ /* 0x00006400000c000b */
[----:B01----:R-:W-:Y:S01]  /*29dd0*/  ENDCOLLECTIVE ;  /* 0x000000000000791b */ /* 0x003fe20003800000 */
.L_x_10778:
        /* <DEDUP_REMOVED lines=8> */
.L_x_10779:
[----:B------:R-:W-:Y:S02]  /*29e60*/  IMAD.MOV.U32 R13, RZ, RZ, R60 ;  /* 0x000000ffff0d7224 */ /* 0x000fe400078e003c */
[----:B------:R-:W-:-:S07]  /*29e70*/  IMAD.MOV.U32 R58, RZ, RZ, R14 ;  /* 0x000000ffff3a7224 */ /* 0x000fce00078e000e */
[----:B------:R-:W-:Y:S05]  /*29e80*/  WARPSYNC.COLLECTIVE R15, `(.L_x_10780) ;  /* 0x000000000f087348 */ /* 0x000fea0003c00000 */
[----:B------:R0:W1:Y:S02]  /*29e90*/  SHFL.IDX P6, R14, R13, R12, R11 ;  /* 0x0000000c0d0e7389 */ /* 0x00006400000c000b */
[----:B01----:R-:W-:Y:S01]  /*29ea0*/  ENDCOLLECTIVE ;  /* 0x000000000000791b */ /* 0x003fe20003800000 */
.L_x_10780:
        /* <DEDUP_REMOVED lines=8> */
.L_x_10781:
[----:B------:R-:W-:Y:S02]  /*29f30*/  IMAD.MOV.U32 R13, RZ, RZ, R55 ;  /* 0x000000ffff0d7224 */ /* 0x000fe400078e0037 */
[----:B------:R-:W-:-:S07]  /*29f40*/  IMAD.MOV.U32 R129, RZ, RZ, R14 ;  /* 0x000000ffff817224 */ /* 0x000fce00078e000e */
[----:B------:R-:W-:Y:S05]  /*29f50*/  WARPSYNC.COLLECTIVE R15, `(.L_x_10782) ;  /* 0x000000000f087348 */ /* 0x000fea0003c00000 */
[----:B------:R0:W1:Y:S02]  /*29f60*/  SHFL.IDX P6, R14, R13, R12, R11 ;  /* 0x0000000c0d0e7389 */ /* 0x00006400000c000b */
[----:B01----:R-:W-:Y:S01]  /*29f70*/  ENDCOLLECTIVE ;  /* 0x000000000000791b */ /* 0x003fe20003800000 */
.L_x_10782:
[----:B------:R-:W-:Y:S01]  /*29f80*/  SEL R55, R129, R58, P0 ;  /* 0x0000003a81377207 */ /* 0x000fe20000000000 */
[----:B------:R-:W-:Y:S02]  /*29f90*/  IMAD.MOV.U32 R13, RZ, RZ, R64 ;  /* 0x000000ffff0d7224 */ /* 0x000fe400078e0040 */
[----:B------:R-:W-:Y:S02]  /*29fa0*/  IMAD.MOV.U32 R12, RZ, RZ, R9 ;  /* 0x000000ffff0c7224 */ /* 0x000fe400078e0009 */
[----:B------:R-:W-:-:S07]  /*29fb0*/  IMAD.MOV.U32 R131, RZ, RZ, R14 ;  /* 0x000000ffff837224 */ /* 0x000fce00078e000e */
[----:B------:R-:W-:Y:S05]  /*29fc0*/  WARPSYNC.COLLECTIVE R15, `(.L_x_10783) ;  /* 0x000000000f087348 */ /* 0x000fea0003c00000 */
[----:B------:R0:W1:Y:S02]  /*29fd0*/  SHFL.IDX P6, R14, R13, R12, R11 ;  /* 0x0000000c0d0e7389 */ /* 0x00006400000c000b */
[----:B01----:R-:W-:Y:S01]  /*29fe0*/  ENDCOLLECTIVE ;  /* 0x000000000000791b */ /* 0x003fe20003800000 */
.L_x_10783:
[----:B------:R-:W-:Y:S01]  /*29ff0*/  SEL R56, R60, R131, P0 ;  /* 0x000000833c387207 */ /* 0x000fe20000000000 */
[----:B------:R-:W-:Y:S01]  /*2a000*/  IMAD.MOV.U32 R13, RZ, RZ, R52 ;  /* 0x000000ffff0d7224 */ /* 0x000fe200078e0034 */
[----:B------:R-:W-:Y:S01]  /*2a010*/  SEL R52, R54, R127, P0 ;  /* 0x0000007f36347207 */ /* 0x000fe20000000000 */
[----:B------:R-:W-:-:S07]  /*2a020*/  IMAD.MOV.U32 R64, RZ, RZ, R14 ;  /* 0x000000ffff407224 */ /* 0x000fce00078e000e */
[----:B------:R-:W-:Y:S05]  /*2a030*/  WARPSYNC.COLLECTIVE R15, `(.L_x_10784) ;  /* 0x000000000f087348 */ /* 0x000fea0003c00000 */
[----:B------:R0:W1:Y:S02]  /*2a040*/  SHFL.IDX P6, R14, R13, R12, R11 ;  /* 0x0000000c0d0e7389 */ /* 0x00006400000c000b */
[----:B01----:R-:W-:Y:S01]  /*2a050*/  ENDCOLLECTIVE ;  /* 0x000000000000791b */ /* 0x003fe20003800000 */
.L_x_10784:
[----:B------:R-:W-:Y:S02]  /*2a060*/  IMAD.MOV.U32 R13, RZ, RZ, R61 ;  /* 0x000000ffff0d7224 */ /* 0x000fe400078e003d */
[----:B------:R-:W-:Y:S02]  /*2a070*/  IMAD.MOV.U32 R12, RZ, RZ, R10 ;  /* 0x000000ffff0c7224 */ /* 0x000fe400078e000a */
[----:B------:R-:W-:-:S07]  /*2a080*/  IMAD.MOV.U32 R65, RZ, RZ, R14 ;  /* 0x000000ffff417224 */ /* 0x000fce00078e000e */
[----:B------:R-:W-:Y:S05]  /*2a090*/  WARPSYNC.COLLECTIVE R15, `(.L_x_10785) ;  /* 0x000000000f087348 */ /* 0x000fea0003c00000 */
[----:B------:R0:W1:Y:S02]  /*2a0a0*/  SHFL.IDX P6, R14, R13, R12, R11 ;  /* 0x0000000c0d0e7389 */ /* 0x00006400000c000b */
[----:B01----:R-:W-:Y:S01]  /*2a0b0*/  ENDCOLLECTIVE ;  /* 0x000000000000791b */ /* 0x003fe20003800000 */
.L_x_10785:
[----:B------:R-:W-:Y:S02]  /*2a0c0*/  MOV R13, R53 ;  /* 0x00000035000d7202 */ /* 0x000fe40000000f00 */
[----:B------:R-:W-:Y:S02]  /*2a0d0*/  SEL R53, R127, R54, P0 ;  /* 0x000000367f357207 */ /* 0x000fe40000000000 */
[----:B------:R-:W-:Y:S01]  /*2a0e0*/  SEL R54, R58, R129, P0 ;  /* 0x000000813a367207 */ /* 0x000fe20000000000 */
[----:B------:R-:W-:-:S07]  /*2a0f0*/  IMAD.MOV.U32 R133, RZ, RZ, R14 ;  /* 0x000000ffff857224 */ /* 0x000fce00078e000e */
[----:B------:R-:W-:Y:S05]  /*2a100*/  WARPSYNC.COLLECTIVE R15, `(.L_x_10786) ;  /* 0x000000000f087348 */ /* 0x000fea0003c00000 */
[----:B------:R0:W1:Y:S02]  /*2a110*/  SHFL.IDX P6, R14, R13, R12, R11 ;  /* 0x0000000c0d0e7389 */ /* 0x00006400000c000b */
[----:B01----:R-:W-:Y:S01]  /*2a120*/  ENDCOLLECTIVE ;  /* 0x000000000000791b */ /* 0x003fe20003800000 */
.L_x_10786:
[----:B------:R-:W-:Y:S01]  /*2a130*/  SEL R58, R64, R133, P0 ;  /* 0x00000085403a7207 */ /* 0x000fe20000000000 */
[----:B------:R-:W-:Y:S02]  /*2a140*/  IMAD.MOV.U32 R13, RZ, RZ, R36 ;  /* 0x000000ffff0d7224 */ /* 0x000fe400078e0024 */
[----:B------:R-:W-:Y:S02]  /*2a150*/  IMAD.MOV.U32 R12, RZ, RZ, R9 ;  /* 0x000000ffff0c7224 */ /* 0x000fe400078e0009 */
[----:B------:R-:W-:-:S07]  /*2a160*/  IMAD.MOV.U32 R68, RZ, RZ, R14 ;  /* 0x000000ffff447224 */ /* 0x000fce00078e000e */
[----:B------:R-:W-:Y:S05]  /*2a170*/  WARPSYNC.COLLECTIVE R15, `(.L_x_10787) ;  /* 0x000000000f087348 */ /* 0x000fea0003c00000 */
[----:B------:R0:W1:Y:S02]  /*2a180*/  SHFL.IDX P6, R14, R13, R12, R11 ;  /* 0x0000000c0d0e7389 */ /* 0x00006400000c000b */
[----:B01----:R-:W-:Y:S01]  /*2a190*/  ENDCOLLECTIVE ;  /* 0x000000000000791b */ /* 0x003fe20003800000 */
.L_x_10787:
[----:B------:R-:W-:Y:S01]  /*2a1a0*/  SEL R61, R68, R65, P0 ;  /* 0x00000041443d7207 */ /* 0x000fe20000000000 */
[----:B------:R-:W-:Y:S02]  /*2a1b0*/  IMAD.MOV.U32 R13, RZ, RZ, R38 ;  /* 0x000000ffff0d7224 */ /* 0x000fe400078e0026 */
[----:B------:R-:W-:-:S07]  /*2a1c0*/  IMAD.MOV.U32 R69, RZ, RZ, R14 ;  /* 0x000000ffff457224 */ /* 0x000fce00078e000e */
[----:B------:R-:W-:Y:S05]  /*2a1d0*/  WARPSYNC.COLLECTIVE R15, `(.L_x_10788) ;  /* 0x000000000f087348 */ /* 0x000fea0003c00000 */
[----:B------:R0:W1:Y:S02]  /*2a1e0*/  SHFL.IDX P6, R14, R13, R12, R11 ;  /* 0x0000000c0d0e7389 */ /* 0x00006400000c000b */
[----:B01----:R-:W-:Y:S01]  /*2a1f0*/  ENDCOLLECTIVE ;  /* 0x000000000000791b */ /* 0x003fe20003800000 */
.L_x_10788:
[----:B------:R-:W-:Y:S02]  /*2a200*/  IMAD.MOV.U32 R13, RZ, RZ, R33 ;  /* 0x000000ffff0d7224 */ /* 0x000fe400078e0021 */
[----:B------:R-:W-:Y:S02]  /*2a210*/  IMAD.MOV.U32 R12, RZ, RZ, R10 ;  /* 0x000000ffff0c7224 */ /* 0x000fe400078e000a */
[----:B------:R-:W-:-:S07]  /*2a220*/  IMAD.MOV.U32 R71, RZ, RZ, R14 ;  /* 0x000000ffff477224 */ /* 0x000fce00078e000e */
[----:B------:R-:W-:Y:S05]  /*2a230*/  WARPSYNC.COLLECTIVE R15, `(.L_x_10789) ;  /* 0x000000000f087348 */ /* 0x000fea0003c00000 */
[----:B------:R0:W1:Y:S02]  /*2a240*/  SHFL.IDX P6, R14, R13, R12, R11 ;  /* 0x0000000c0d0e7389 */ /* 0x00006400000c000b */
[----:B01----:R-:W-:Y:S01]  /*2a250*/  ENDCOLLECTIVE ;  /* 0x000000000000791b */ /* 0x003fe20003800000 */
.L_x_10789:
[----:B------:R-:W-:Y:S02]  /*2a260*/  IMAD.MOV.U32 R13, RZ, RZ, R31 ;  /* 0x000000ffff0d7224 */ /* 0x000fe400078e001f */
[----:B------:R-:W-:-:S07]  /*2a270*/  IMAD.MOV.U32 R36, RZ, RZ, R14 ;  /* 0x000000ffff247224 */ /* 0x000fce00078e000e */
[----:B------:R-:W-:Y:S05]  /*2a280*/  WARPSYNC.COLLECTIVE R15, `(.L_x_10790) ;  /* 0x000000000f087348 */ /* 0x000fea0003c00000 */
[----:B------:R0:W1:Y:S02]  /*2a290*/  SHFL.IDX P6, R14, R13, R12, R11 ;  /* 0x0000000c0d0e7389 */ /* 0x00006400000c000b */
[----:B01----:R-:W-:Y:S01]  /*2a2a0*/  ENDCOLLECTIVE ;  /* 0x000000000000791b */ /* 0x003fe20003800000 */
.L_x_10790:
[----:B------:R-:W-:Y:S02]  /*2a2b0*/  IMAD.MOV.U32 R13, RZ, RZ, R32 ;  /* 0x000000ffff0d7224 */ /* 0x000fe400078e0020 */
[----:B------:R-:W-:Y:S02]  /*2a2c0*/  IMAD.MOV.U32 R12, RZ, RZ, R9 ;  /* 0x000000ffff0c7224 */ /* 0x000fe400078e0009 */
[----:B------:R-:W-:-:S07]  /*2a2d0*/  IMAD.MOV.U32 R38, RZ, RZ, R14 ;  /* 0x000000ffff267224 */ /* 0x000fce00078e000e */
[----:B------:R-:W-:Y:S05]  /*2a2e0*/  WARPSYNC.COLLECTIVE R15, `(.L_x_10791) ;  /* 0x000000000f087348 */ /* 0x000fea0003c00000 */
[----:B------:R0:W1:Y:S02]  /*2a2f0*/  SHFL.IDX P6, R14, R13, R12, R11 ;  /* 0x0000000c0d0e7389 */ /* 0x00006400000c000b */
[----:B01----:R-:W-:Y:S01]  /*2a300*/  ENDCOLLECTIVE ;  /* 0x000000000000791b */ /* 0x003fe20003800000 */
.L_x_10791:
[----:B------:R-:W-:Y:S02]  /*2a310*/  SEL R70, R71, R38, P0 ;  /* 0x0000002647467207 */ /* 0x000fe40000000000 */
[----:B------:R-:W-:Y:S01]  /*2a320*/  SEL R71, R38, R71, P0 ;  /* 0x0000004726477207 */ /* 0x000fe20000000000 */
[----:B------:R-:W-:Y:S01]  /*2a330*/  IMAD.MOV.U32 R13, RZ, RZ, R34 ;  /* 0x000000ffff0d7224 */ /* 0x000fe200078e0022 */
[----:B------:R-:W-:-:S07]  /*2a340*/  MOV R73, R14 ;  /* 0x0000000e00497202 */ /* 0x000fce0000000f00 */
[----:B------:R-:W-:Y:S05]  /*2a350*/  WARPSYNC.COLLECTIVE R15, `(.L_x_10792) ;  /* 0x000000000f087348 */ /* 0x000fea0003c00000 */
[----:B------:R0:W1:Y:S02]  /*2a360*/  SHFL.IDX P6, R14, R13, R12, R11 ;  /* 0x0000000c0d0e7389 */ /* 0x00006400000c000b */
[----:B01----:R-:W-:Y:S01]  /*2a370*/  ENDCOLLECTIVE ;  /* 0x000000000000791b */ /* 0x003fe20003800000 */
.L_x_10792:
[----:B------:R-:W-:Y:S02]  /*2a380*/  IMAD.MOV.U32 R13, RZ, RZ, R37 ;  /* 0x000000ffff0d7224 */ /* 0x000fe400078e0025 */
[----:B------:R-:W-:Y:S02]  /*2a390*/  IMAD.MOV.U32 R12, RZ, RZ, R10 ;  /* 0x000000ffff0c7224 */ /* 0x000fe400078e000a */
[----:B------:R-:W-:-:S07]  /*2a3a0*/  IMAD.MOV.U32 R75, RZ, RZ, R14 ;  /* 0x000000ffff4b7224 */ /* 0x000fce00078e000e */
[----:B------:R-:W-:Y:S05]  /*2a3b0*/  WARPSYNC.COLLECTIVE R15, `(.L_x_10793) ;  /* 0x000000000f087348 */ /* 0x000fea0003c00000 */
[----:B------:R0:W1:Y:S02]  /*2a3c0*/  SHFL.IDX P6, R14, R13, R12, R11 ;  /* 0x0000000c0d0e7389 */ /* 0x00006400000c000b */
[----:B01----:R-:W-:Y:S01]  /*2a3d0*/  ENDCOLLECTIVE ;  /* 0x000000000000791b */ /* 0x003fe20003800000 */
.L_x_10793:
[----:B------:R-:W-:Y:S02]  /*2a3e0*/  IMAD.MOV.U32 R13, RZ, RZ, R35 ;  /* 0x000000ffff0d7224 */ /* 0x000fe400078e0023 */
[----:B------:R-:W-:-:S07]  /*2a3f0*/  IMAD.MOV.U32 R32, RZ, RZ, R14 ;  /* 0x000000ffff207224 */ /* 0x000fce00078e000e */
[----:B------:R-:W-:Y:S05]  /*2a400*/  WARPSYNC.COLLECTIVE R15, `(.L_x_10794) ;  /* 0x000000000f087348 */ /* 0x000fea0003c00000 */
[----:B------:R0:W1:Y:S02]  /*2a410*/  SHFL.IDX P6, R14, R13, R12, R11 ;  /* 0x0000000c0d0e7389 */ /* 0x00006400000c000b */
[----:B01----:R-:W-:Y:S01]  /*2a420*/  ENDCOLLECTIVE ;  /* 0x000000000000791b */ /* 0x003fe20003800000 */
.L_x_10794:
        /* <DEDUP_REMOVED lines=8> */
.L_x_10795:
[----:B------:R-:W-:Y:S02]  /*2a4b0*/  SEL R74, R75, R34, P0 ;  /* 0x000000224b4a7207 */ /* 0x000fe40000000000 */
[----:B------:R-:W-:Y:S01]  /*2a4c0*/  SEL R75, R34, R75, P0 ;  /* 0x0000004b224b7207 */ /* 0x000fe20000000000 */
[----:B------:R-:W-:Y:S02]  /*2a4d0*/  IMAD.MOV.U32 R13, RZ, RZ, R28 ;  /* 0x000000ffff0d7224 */ /* 0x000fe400078e001c */
[----:B------:R-:W-:-:S07]  /*2a4e0*/  IMAD.MOV.U32 R91, RZ, RZ, R14 ;  /* 0x000000ffff5b7224 */ /* 0x000fce00078e000e */
[----:B------:R-:W-:Y:S05]  /*2a4f0*/  WARPSYNC.COLLECTIVE R15, `(.L_x_10796) ;  /* 0x000000000f087348 */ /* 0x000fea0003c00000 */
[----:B------:R0:W1:Y:S02]  /*2a500*/  SHFL.IDX P6, R14, R13, R12, R11 ;  /* 0x0000000c0d0e7389 */ /* 0x00006400000c000b */
[----:B01----:R-:W-:Y:S01]  /*2a510*/  ENDCOLLECTIVE ;  /* 0x000000000000791b */ /* 0x003fe20003800000 */
.L_x_10796:
[----:B------:R-:W-:Y:S01]  /*2a520*/  IMAD.MOV.U32 R13, RZ, RZ, R57 ;  /* 0x000000ffff0d7224 */ /* 0x000fe200078e0039 */
[----:B------:R-:W-:Y:S02]  /*2a530*/  MOV R12, R10 ;  /* 0x0000000a000c7202 */ /* 0x000fe40000000f00 */
        /* <DEDUP_REMOVED lines=8> */
.L_x_10797:
[----:B------:R-:W-:Y:S02]  /*2a5c0*/  IMAD.MOV.U32 R13, RZ, RZ, R39 ;  /* 0x000000ffff0d7224 */ /* 0x000fe400078e0027 */
[----:B------:R-:W-:-:S07]  /*2a5d0*/  IMAD.MOV.U32 R28, RZ, RZ, R14 ;  /* 0x000000ffff1c7224 */ /* 0x000fce00078e000e */
[----:B------:R-:W-:Y:S05]  /*2a5e0*/  WARPSYNC.COLLECTIVE R15, `(.L_x_10798) ;  /* 0x000000000f087348 */ /* 0x000fea0003c00000 */
[----:B------:R0:W1:Y:S02]  /*2a5f0*/  SHFL.IDX P6, R14, R13, R12, R11 ;  /* 0x0000000c0d0e7389 */ /* 0x00006400000c000b */
[----:B01----:R-:W-:Y:S01]  /*2a600*/  ENDCOLLECTIVE ;  /* 0x000000000000791b */ /* 0x003fe20003800000 */
.L_x_10798:
        /* <DEDUP_REMOVED lines=8> */
.L_x_10799:
[----:B------:R-:W-:Y:S02]  /*2a690*/  SEL R92, R93, R30, P0 ;  /* 0x0000001e5d5c7207 */ /* 0x000fe40000000000 */
[----:B------:R-:W-:Y:S01]  /*2a6a0*/  SEL R93, R30, R93, P0 ;  /* 0x0000005d1e5d7207 */ /* 0x000fe20000000000 */
[----:B------:R-:W-:Y:S02]  /*2a6b0*/  IMAD.MOV.U32 R13, RZ, RZ, R24 ;  /* 0x000000ffff0d7224 */ /* 0x000fe400078e0018 */
[----:B------:R-:W-:-:S07]  /*2a6c0*/  IMAD.MOV.U32 R95, RZ, RZ, R14 ;  /* 0x000000ffff5f7224 */ /* 0x000fce00078e000e */
[----:B------:R-:W-:Y:S05]  /*2a6d0*/  WARPSYNC.COLLECTIVE R15, `(.L_x_10800) ;  /* 0x000000000f087348 */ /* 0x000fea0003c00000 */
[----:B------:R0:W1:Y:S02]  /*2a6e0*/  SHFL.IDX P6, R14, R13, R12, R11 ;  /* 0x0000000c0d0e7389 */ /* 0x00006400000c000b */
[----:B01----:R-:W-:Y:S01]  /*2a6f0*/  ENDCOLLECTIVE ;  /* 0x000000000000791b */ /* 0x003fe20003800000 */
.L_x_10800:
[----:B------:R-:W-:Y:S01]  /*2a700*/  IMAD.MOV.U32 R13, RZ, RZ, R59 ;  /* 0x000000ffff0d7224 */ /* 0x000fe200078e003b */
[----:B------:R-:W-:Y:S01]  /*2a710*/  SEL R59, R133, R64, P0 ;  /* 0x00000040853b7207 */ /* 0x000fe20000000000 */
[----:B------:R-:W-:Y:S02]  /*2a720*/  IMAD.MOV.U32 R12, RZ, RZ, R10 ;  /* 0x000000ffff0c7224 */ /* 0x000fe400078e000a */
[----:B------:R-:W-:-:S07]  /*2a730*/  IMAD.MOV.U32 R97, RZ, RZ, R14 ;  /* 0x000000ffff617224 */ /* 0x000fce00078e000e */
[----:B------:R-:W-:Y:S05]  /*2a740*/  WARPSYNC.COLLECTIVE R15, `(.L_x_10801) ;  /* 0x000000000f087348 */ /* 0x000fea0003c00000 */
[----:B------:R0:W1:Y:S02]  /*2a750*/  SHFL.IDX P6, R14, R13, R12, R11 ;  /* 0x0000000c0d0e7389 */ /* 0x00006400000c000b */
[----:B01----:R-:W-:Y:S01]  /*2a760*/  ENDCOLLECTIVE ;  /* 0x000000000000791b */ /* 0x003fe20003800000 */
.L_x_10801:
[----:B------:R-:W-:Y:S02]  /*2a770*/  IMAD.MOV.U32 R13, RZ, RZ, R29 ;  /* 0x000000ffff0d7224 */ /* 0x000fe400078e001d */
[----:B------:R-:W-:-:S07]  /*2a780*/  IMAD.MOV.U32 R24, RZ, RZ, R14 ;  /* 0x000000ffff187224 */ /* 0x000fce00078e000e */
[----:B------:R-:W-:Y:S05]  /*2a790*/  WARPSYNC.COLLECTIVE R15, `(.L_x_10802) ;  /* 0x000000000f087348 */ /* 0x000fea0003c00000 */
[----:B------:R0:W1:Y:S02]  /*2a7a0*/  SHFL.IDX P6, R14, R13, R12, R11 ;  /* 0x0000000c0d0e7389 */ /* 0x00006400000c000b */
[----:B01----:R-:W-:Y:S01]  /*2a7b0*/  ENDCOLLECTIVE ;  /* 0x000000000000791b */ /* 0x003fe20003800000 */
.L_x_10802:
        /* <DEDUP_REMOVED lines=8> */
.L_x_10803:
[----:B------:R-:W-:Y:S02]  /*2a840*/  SEL R96, R97, R26, P0 ;  /* 0x0000001a61607207 */ /* 0x000fe40000000000 */
[----:B------:R-:W-:Y:S01]  /*2a850*/  SEL R97, R26, R97, P0 ;  /* 0x000000611a617207 */ /* 0x000fe20000000000 */
[----:B------:R-:W-:Y:S02]  /*2a860*/  IMAD.MOV.U32 R13, RZ, RZ, R66 ;  /* 0x000000ffff0d7224 */ /* 0x000fe400078e0042 */
[----:B------:R-:W-:-:S07]  /*2a870*/  IMAD.MOV.U32 R8, RZ, RZ, R14 ;  /* 0x000000ffff087224 */ /* 0x000fce00078e000e */
[----:B------:R-:W-:Y:S05]  /*2a880*/  WARPSYNC.COLLECTIVE R15, `(.L_x_10804) ;  /* 0x000000000f087348 */ /* 0x000fea0003c00000 */
[----:B------:R0:W1:Y:S02]  /*2a890*/  SHFL.IDX P6, R14, R13, R12, R11 ;  /* 0x0000000c0d0e7389 */ /* 0x00006400000c000b */
[----:B01----:R-:W-:Y:S01]  /*2a8a0*/  ENDCOLLECTIVE ;  /* 0x000000000000791b */ /* 0x003fe20003800000 */
.L_x_10804:
[----:B------:R-:W-:Y:S02]  /*2a8b0*/  IMAD.MOV.U32 R13, RZ, RZ, R27 ;  /* 0x000000ffff0d7224 */ /* 0x000fe400078e001b */
[----:B------:R-:W-:Y:S02]  /*2a8c0*/  IMAD.MOV.U32 R12, RZ, RZ, R10 ;  /* 0x000000ffff0c7224 */ /* 0x000fe400078e000a */
[----:B------:R-:W-:-:S07]  /*2a8d0*/  IMAD.MOV.U32 R66, RZ, RZ, R14 ;  /* 0x000000ffff427224 */ /* 0x000fce00078e000e */
[----:B------:R-:W-:Y:S05]  /*2a8e0*/  WARPSYNC.COLLECTIVE R15, `(.L_x_10805) ;  /* 0x000000000f087348 */ /* 0x000fea0003c00000 */
[----:B------:R0:W1:Y:S02]  /*2a8f0*/  SHFL.IDX P6, R14, R13, R12, R11 ;  /* 0x0000000c0d0e7389 */ /* 0x00006400000c000b */
[----:B01----:R-:W-:Y:S01]  /*2a900*/  ENDCOLLECTIVE ;  /* 0x000000000000791b */ /* 0x003fe20003800000 */
.L_x_10805:
[----:B------:R-:W-:Y:S02]  /*2a910*/  IMAD.MOV.U32 R13, RZ, RZ, R25 ;  /* 0x000000ffff0d7224 */ /* 0x000fe400078e0019 */
[----:B------:R-:W-:-:S07]  /*2a920*/  IMAD.MOV.U32 R27, RZ, RZ, R14 ;  /* 0x000000ffff1b7224 */ /* 0x000fce00078e000e */
[----:B------:R-:W-:Y:S05]  /*2a930*/  WARPSYNC.COLLECTIVE R15, `(.L_x_10806) ;  /* 0x000000000f087348 */ /* 0x000fea0003c00000 */
[----:B------:R0:W1:Y:S02]  /*2a940*/  SHFL.IDX P6, R14, R13, R12, R11 ;  /* 0x0000000c0d0e7389 */ /* 0x00006400000c000b */
[----:B01----:R-:W-:Y:S01]  /*2a950*/  ENDCOLLECTIVE ;  /* 0x000000000000791b */ /* 0x003fe20003800000 */
.L_x_10806:
[----:B------:R-:W-:Y:S05]  /*2a960*/  BRA `(.L_x_10807) ;  /* 0xffffff0400e47947 */ /* 0x000fea000383ffff */
.L_x_10511:
[----:B------:R-:W-:Y:S02]  /*2a970*/  IMAD.MOV.U32 R13, RZ, RZ, R3 ;  /* 0x000000ffff0d7224 */ /* 0x000fe400078e0003 */
[----:B------:R-:W-:Y:S02]  /*2a980*/  IMAD.MOV.U32 R12, RZ, RZ, RZ ;  /* 0x000000ffff0c7224 */ /* 0x000fe400078e00ff */
[----:B------:R-:W-:Y:S02]  /*2a990*/  IMAD.MOV.U32 R11, RZ, RZ, 0x181f ;  /* 0x0000181fff0b7424 */ /* 0x000fe400078e00ff */
[----:B------:R-:W-:-:S07]  /*2a9a0*/  IMAD.MOV.U32 R15, RZ, RZ, -0x1 ;  /* 0xffffffffff0f7424 */ /* 0x000fce00078e00ff */
[----:B-----5:R-:W-:Y:S05]  /*2a9b0*/  WARPSYNC.COLLECTIVE R15, `(.L_x_10808) ;  /* 0x000000000f087348 */ /* 0x020fea0003c00000 */
[----:B------:R0:W1:Y:S02]  /*2a9c0*/  SHFL.IDX P6, R14, R13, R12, R11 ;  /* 0x0000000c0d0e7389 */ /* 0x00006400000c000b */
[----:B01---5:R-:W-:Y:S01]  /*2a9d0*/  ENDCOLLECTIVE ;  /* 0x000000000000791b */ /* 0x023fe20003800000 */
.L_x_10808:
[----:B------:R-:W-:Y:S01]  /*2a9e0*/  IMAD.MOV.U32 R13, RZ, RZ, R2 ;  /* 0x000000ffff0d7224 */ /* 0x000fe200078e0002 */
[----:B------:R-:W-:-:S07]  /*2a9f0*/  MOV R0, R14 ;  /* 0x0000000e00007202 */ /* 0x000fce0000000f00 */
[----:B------:R-:W-:Y:S05]  /*2aa00*/  WARPSYNC.COLLECTIVE R15, `(.L_x_10809) ;  /* 0x000000000f087348 */ /* 0x000fea0003c00000 */
[----:B------:R0:W1:Y:S02]  /*2aa10*/  SHFL.IDX P6, R14, R13, R12, R11 ;  /* 0x0000000c0d0e7389 */ /* 0x00006400000c000b */
[----:B01----:R-:W-:Y:S01]  /*2aa20*/  ENDCOLLECTIVE ;  /* 0x000000000000791b */ /* 0x003fe20003800000 */
.L_x_10809:
[----:B------:R-:W-:Y:S05]  /*2aa30*/  BRA `(.L_x_10810) ;  /* 0xffffff1400687947 */ /* 0x000fea000383ffff */
.L_x_10514:
        /* <DEDUP_REMOVED lines=8> */
.L_x_10812:
[----:B------:R-:W-:Y:S05]  /*2aac0*/  BSYNC B1 ;  /* 0x0000000000017941 */ /* 0x000fea0003800000 */
.L_x_10811:
        /* <DEDUP_REMOVED lines=8> */
.L_x_10813:
[----:B------:R-:W-:Y:S05]  /*2ab50*/  BRA `(.L_x_10814) ;  /* 0xffffff1400707947 */ /* 0x000fea000383ffff */
.L_x_10517:
[----:B------:R-:W-:Y:S01]  /*2ab60*/  BSSY B1, `(.L_x_10815) ;  /* 0x0000008000017945 */ /* 0x000fe20003800000 */
[----:B------:R-:W-:Y:S01]  /*2ab70*/  IMAD.MOV.U32 R13, RZ, RZ, R3 ;  /* 0x000000ffff0d7224 */ /* 0x000fe200078e0003 */
[----:B---3--:R-:W-:Y:S01]  /*2ab80*/  MOV R15, 0xffffffff ;  /* 0xffffffff000f7802 */ /* 0x008fe20000000f00 */
[----:B------:R-:W-:Y:S02]  /*2ab90*/  IMAD.MOV.U32 R12, RZ, RZ, 0x2 ;  /* 0x00000002ff0c7424 */ /* 0x000fe400078e00ff */
[----:B------:R-:W-:-:S07]  /*2aba0*/  IMAD.MOV.U32 R11, RZ, RZ, 0x181f ;  /* 0x0000181fff0b7424 */ /* 0x000fce00078e00ff */
[----:B012-45:R-:W-:Y:S05]  /*2abb0*/  WARPSYNC.COLLECTIVE R15, `(.L_x_10816) ;  /* 0x000000000f087348 */ /* 0x037fea0003c00000 */
[----:B--2---:R2:W3:Y:S02]  /*2abc0*/  SHFL.IDX P6, R14, R13, R12, R11 ;  /* 0x0000000c0d0e7389 */ /* 0x0044e400000c000b */
[----:B012345:R-:W-:Y:S01]  /*2abd0*/  ENDCOLLECTIVE ;  /* 0x000000000000791b */ /* 0x03ffe20003800000 */
.L_x_10816:
[----:B------:R-:W-:Y:S05]  /*2abe0*/  BSYNC B1 ;  /* 0x0000000000017941 */ /* 0x000fea0003800000 */
.L_x_10815:
        /* <DEDUP_REMOVED lines=8> */
.L_x_10817:
[----:B------:R-:W-:Y:S05]  /*2ac70*/  BRA `(.L_x_10818) ;  /* 0xffffff1400787947 */ /* 0x000fea000383ffff */
.L_x_10520:
[----:B------:R-:W-:Y:S01]  /*2ac80*/  BSSY B1, `(.L_x_10819) ;  /* 0x0000008000017945 */ /* 0x000fe20003800000 */
[----:B------:R-:W-:Y:S02]  /*2ac90*/  IMAD.MOV.U32 R13, RZ, RZ, R3 ;  /* 0x000000ffff0d7224 */ /* 0x000fe400078e0003 */
[----:B------:R-:W-:Y:S02]  /*2aca0*/  IMAD.MOV.U32 R12, RZ, RZ, 0x3 ;  /* 0x00000003ff0c7424 */ /* 0x000fe400078e00ff */
[----:B------:R-:W-:Y:S02]  /*2acb0*/  IMAD.MOV.U32 R11, RZ, RZ, 0x181f ;  /* 0x0000181fff0b7424 */ /* 0x000fe400078e00ff */
[----:B---3--:R-:W-:-:S07]  /*2acc0*/  IMAD.MOV.U32 R15, RZ, RZ, -0x1 ;  /* 0xffffffffff0f7424 */ /* 0x008fce00078e00ff */
[----:B012-45:R-:W-:Y:S05]  /*2acd0*/  WARPSYNC.COLLECTIVE R15, `(.L_x_10820) ;  /* 0x000000000f087348 */ /* 0x037fea0003c00000 */
[----:B--2---:R2:W3:Y:S02]  /*2ace0*/  SHFL.IDX P6, R14, R13, R12, R11 ;  /* 0x0000000c0d0e7389 */ /* 0x0044e400000c000b */
[----:B012345:R-:W-:Y:S01]  /*2acf0*/  ENDCOLLECTIVE ;  /* 0x000000000000791b */ /* 0x03ffe20003800000 */
.L_x_10820:
[----:B------:R-:W-:Y:S05]  /*2ad00*/  BSYNC B1 ;  /* 0x0000000000017941 */ /* 0x000fea0003800000 */
.L_x_10819:
        /* <DEDUP_REMOVED lines=8> */
.L_x_10821:
[----:B------:R-:W-:Y:S05]  /*2ad90*/  BRA `(.L_x_10822) ;  /* 0xffffff1400807947 */ /* 0x000fea000383ffff */
.L_x_10522:
[----:B------:R-:W-:Y:S02]  /*2ada0*/  IMAD.MOV.U32 R13, RZ, RZ, R28 ;  /* 0x000000ffff0d7224 */ /* 0x000fe400078e001c */
[----:B------:R-:W-:Y:S02]  /*2adb0*/  IMAD.MOV.U32 R12, RZ, RZ, RZ ;  /* 0x000000ffff0c7224 */ /* 0x000fe400078e00ff */
[----:B------:R-:W-:Y:S02]  /*2adc0*/  IMAD.MOV.U32 R11, RZ, RZ, 0x1c1f ;  /* 0x00001c1fff0b7424 */ /* 0x000fe400078e00ff */
[----:B------:R-:W-:-:S07]  /*2add0*/  IMAD.MOV.U32 R15, RZ, RZ, -0x1 ;  /* 0xffffffffff0f7424 */ /* 0x000fce00078e00ff */
[----:B------:R-:W-:Y:S05]  /*2ade0*/  WARPSYNC.COLLECTIVE R15, `(.L_x_10823) ;  /* 0x000000000f087348 */ /* 0x000fea0003c00000 */
[----:B------:R0:W1:Y:S02]  /*2adf0*/  SHFL.IDX P6, R14, R13, R12, R11 ;  /* 0x0000000c0d0e7389 */ /* 0x00006400000c000b */
[----:B01----:R-:W-:Y:S01]  /*2ae00*/  ENDCOLLECTIVE ;  /* 0x000000000000791b */ /* 0x003fe20003800000 */
.L_x_10823:
[----:B------:R-:W-:Y:S02]  /*2ae10*/  IMAD.MOV.U32 R13, RZ, RZ, R27 ;  /* 0x000000ffff0d7224 */ /* 0x000fe400078e001b */
[----:B------:R-:W-:-:S07]  /*2ae20*/  IMAD.MOV.U32 R24, RZ, RZ, R14 ;  /* 0x000000ffff187224 */ /* 0x000fce00078e000e */
[----:B------:R-:W-:Y:S05]  /*2ae30*/  WARPSYNC.COLLECTIVE R15, `(.L_x_10824) ;  /* 0x000000000f087348 */ /* 0x000fea0003c00000 */
[----:B------:R0:W1:Y:S02]  /*2ae40*/  SHFL.IDX P6, R14, R13, R12, R11 ;  /* 0x0000000c0d0e7389 */ /* 0x00006400000c000b */
[----:B01----:R-:W-:Y:S01]  /*2ae50*/  ENDCOLLECTIVE ;  /* 0x000000000000791b */ /* 0x003fe20003800000 */
.L_x_10824:
[----:B------:R-:W-:Y:S01]  /*2ae60*/  IMAD.MOV.U32 R25, RZ, RZ, R14 ;  /* 0x000000ffff197224 */ /* 0x000fe200078e000e */
[----:B------:R-:W-:Y:S06]  /*2ae70*/  BRA `(.L_x_10825) ;  /* 0xffffff1800547947 */ /* 0x000fec000383ffff */
.L_x_10525:
[----:B------:R-:W-:Y:S01]  /*2ae80*/  BSSY B1, `(.L_x_10826) ;  /* 0x0000008000017945 */ /* 0x000fe20003800000 */
[----:B----4-:R-:W-:Y:S02]  /*2ae90*/  IMAD.MOV.U32 R13, RZ, RZ, R28 ;  /* 0x000000ffff0d7224 */ /* 0x010fe400078e001c */
[----:B------:R-:W-:Y:S02]  /*2aea0*/  IMAD.MOV.U32 R12, RZ, RZ, 0x1 ;  /* 0x00000001ff0c7424 */ /* 0x000fe400078e00ff */
[----:B------:R-:W-:Y:S02]  /*2aeb0*/  IMAD.MOV.U32 R11, RZ, RZ, 0x1c1f ;  /* 0x00001c1fff0b7424 */ /* 0x000fe400078e00ff */
[----:B------:R-:W-:-:S07]  /*2aec0*/  IMAD.MOV.U32 R15, RZ, RZ, -0x1 ;  /* 0xffffffffff0f7424 */ /* 0x000fce00078e00ff */
[----:B012---:R-:W-:Y:S05]  /*2aed0*/  WARPSYNC.COLLECTIVE R15, `(.L_x_10827) ;  /* 0x000000000f087348 */ /* 0x007fea0003c00000 */
[----:B------:R3:W4:Y:S02]  /*2aee0*/  SHFL.IDX P6, R14, R13, R12, R11 ;  /* 0x0000000c0d0e7389 */ /* 0x00072400000c000b */
[----:B01234-:R-:W-:Y:S01]  /*2aef0*/  ENDCOLLECTIVE ;  /* 0x000000000000791b */ /* 0x01ffe20003800000 */
.L_x_10827:
[----:B------:R-:W-:Y:S05]  /*2af00*/  BSYNC B1 ;  /* 0x0000000000017941 */ /* 0x000fea0003800000 */
.L_x_10826:
        /* <DEDUP_REMOVED lines=8> */
.L_x_10828:
[----:B------:R-:W-:Y:S05]  /*2af90*/  BRA `(.L_x_10829) ;  /* 0xffffff2000287947 */ /* 0x000fea000383ffff */
.L_x_10529:
[----:B------:R-:W-:Y:S02]  /*2afa0*/  IMAD.MOV.U32 R13, RZ, RZ, R3 ;  /* 0x000000ffff0d7224 */ /* 0x000fe400078e0003 */
[----:B------:R-:W-:Y:S02]  /*2afb0*/  IMAD.MOV.U32 R12, RZ, RZ, RZ ;  /* 0x000000ffff0c7224 */ /* 0x000fe400078e00ff */
[----:B------:R-:W-:Y:S02]  /*2afc0*/  IMAD.MOV.U32 R11, RZ, RZ, 0x181f ;  /* 0x0000181fff0b7424 */ /* 0x000fe400078e00ff */
[----:B------:R-:W-:-:S07]  /*2afd0*/  IMAD.MOV.U32 R15, RZ, RZ, -0x1 ;  /* 0xffffffffff0f7424 */ /* 0x000fce00078e00ff */
[----:B------:R-:W-:Y:S05]  /*2afe0*/  WARPSYNC.COLLECTIVE R15, `(.L_x_10830) ;  /* 0x000000000f087348 */ /* 0x000fea0003c00000 */
[----:B------:R0:W1:Y:S02]  /*2aff0*/  SHFL.IDX P6, R14, R13, R12, R11 ;  /* 0x0000000c0d0e7389 */ /* 0x00006400000c000b */
[----:B01----:R-:W-:Y:S01]  /*2b000*/  ENDCOLLECTIVE ;  /* 0x000000000000791b */ /* 0x003fe20003800000 */
.L_x_10830:
[----:B------:R-:W-:Y:S02]  /*2b010*/  IMAD.MOV.U32 R13, RZ, RZ, R2 ;  /* 0x000000ffff0d7224 */ /* 0x000fe400078e0002 */
[----:B------:R-:W-:-:S07]  /*2b020*/  IMAD.MOV.U32 R0, RZ, RZ, R14 ;  /* 0x000000ffff007224 */ /* 0x000fce00078e000e */
[----:B------:R-:W-:Y:S05]  /*2b030*/  WARPSYNC.COLLECTIVE R15, `(.L_x_10831) ;  /* 0x000000000f087348 */ /* 0x000fea0003c00000 */
[----:B------:R0:W1:Y:S02]  /*2b040*/  SHFL.IDX P6, R14, R13, R12, R11 ;  /* 0x0000000c0d0e7389 */ /* 0x00006400000c000b */
[----:B01----:R-:W-:Y:S01]  /*2b050*/  ENDCOLLECTIVE ;  /* 0x000000000000791b */ /* 0x003fe20003800000 */
.L_x_10831:
[----:B------:R-:W-:Y:S05]  /*2b060*/  BRA `(.L_x_10832) ;  /* 0xffffff2c00d07947 */ /* 0x000fea000383ffff */
.L_x_10532:
[----:B------:R-:W-:Y:S01]  /*2b070*/  BSSY B1, `(.L_x_10833) ;  /* 0x0000008000017945 */ /* 0x000fe20003800000 */
[----:B------:R-:W-:Y:S02]  /*2b080*/  IMAD.MOV.U32 R13, RZ, RZ, R3 ;  /* 0x000000ffff0d7224 */ /* 0x000fe400078e0003 */
[----:B------:R-:W-:Y:S02]  /*2b090*/  IMAD.MOV.U32 R12, RZ, RZ, 0x1 ;  /* 0x00000001ff0c7424 */ /* 0x000fe400078e00ff */
[----:B---3--:R-:W-:Y:S02]  /*2b0a0*/  IMAD.MOV.U32 R11, RZ, RZ, 0x181f ;  /* 0x0000181fff0b7424 */ /* 0x008fe400078e00ff */
[----:B------:R-:W-:-:S07]  /*2b0b0*/  IMAD.MOV.U32 R15, RZ, RZ, -0x1 ;  /* 0xffffffffff0f7424 */ /* 0x000fce00078e00ff */
[----:B012---:R-:W-:Y:S05]  /*2b0c0*/  WARPSYNC.COLLECTIVE R15, `(.L_x_10834) ;  /* 0x000000000f087348 */ /* 0x007fea0003c00000 */
[----:B--2---:R2:W3:Y:S02]  /*2b0d0*/  SHFL.IDX P6, R14, R13, R12, R11 ;  /* 0x0000000c0d0e7389 */ /* 0x0044e400000c000b */
[----:B0123--:R-:W-:Y:S01]  /*2b0e0*/  ENDCOLLECTIVE ;  /* 0x000000000000791b */ /* 0x00ffe20003800000 */
.L_x_10834:
[----:B------:R-:W-:Y:S05]  /*2b0f0*/  BSYNC B1 ;  /* 0x0000000000017941 */ /* 0x000fea0003800000 */
.L_x_10833:
        /* <DEDUP_REMOVED lines=8> */
.L_x_10835:
[----:B------:R-:W-:Y:S05]  /*2b180*/  BRA `(.L_x_10836) ;  /* 0xffffff2c00dc7947 */ /* 0x000fea000383ffff */
.L_x_10535:
[----:B------:R-:W-:Y:S01]  /*2b190*/  BSSY B1, `(.L_x_10837) ;  /* 0x0000008000017945 */ /* 0x000fe20003800000 */
[----:B------:R-:W-:Y:S02]  /*2b1a0*/  IMAD.MOV.U32 R13, RZ, RZ, R3 ;  /* 0x000000ffff0d7224 */ /* 0x000fe400078e0003 */
[----:B------:R-:W-:Y:S02]  /*2b1b0*/  IMAD.MOV.U32 R12, RZ, RZ, 0x2 ;  /* 0x00000002ff0c7424 */ /* 0x000fe400078e00ff */
[----:B---3--:R-:W-:Y:S02]  /*2b1c0*/  IMAD.MOV.U32 R11, RZ, RZ, 0x181f ;  /* 0x0000181fff0b7424 */ /* 0x008fe400078e00ff */
[----:B------:R-:W-:-:S07]  /*2b1d0*/  IMAD.MOV.U32 R15, RZ, RZ, -0x1 ;  /* 0xffffffffff0f7424 */ /* 0x000fce00078e00ff */
[----:B012-4-:R-:W-:Y:S05]  /*2b1e0*/  WARPSYNC.COLLECTIVE R15, `(.L_x_10838) ;  /* 0x000000000f087348 */ /* 0x017fea0003c00000 */
[----:B--2---:R2:W3:Y:S02]  /*2b1f0*/  SHFL.IDX P6, R14, R13, R12, R11 ;  /* 0x0000000c0d0e7389 */ /* 0x0044e400000c000b */
[----:B01234-:R-:W-:Y:S01]  /*2b200*/  ENDCOLLECTIVE ;  /* 0x000000000000791b */ /* 0x01ffe20003800000 */
.L_x_10838:
[----:B------:R-:W-:Y:S05]  /*2b210*/  BSYNC B1 ;  /* 0x0000000000017941 */ /* 0x000fea0003800000 */
.L_x_10837:
        /* <DEDUP_REMOVED lines=8> */
.L_x_10839:
[----:B------:R-:W-:Y:S05]  /*2b2a0*/  BRA `(.L_x_10840) ;  /* 0xffffff2c00e47947 */ /* 0x000fea000383ffff */
.L_x_10538:
[----:B------:R-:W-:Y:S01]  /*2b2b0*/  BSSY B1, `(.L_x_10841) ;  /* 0x0000008000017945 */ /* 0x000fe20003800000 */
[----:B------:R-:W-:Y:S01]  /*2b2c0*/  IMAD.MOV.U32 R13, RZ, RZ, R3 ;  /* 0x000000ffff0d7224 */ /* 0x000fe200078e0003 */
[----:B------:R-:W-:Y:S01]  /*2b2d0*/  MOV R12, 0x3 ;  /* 0x00000003000c7802 */ /* 0x000fe20000000f00 */
[----:B---3--:R-:W-:Y:S02]  /*2b2e0*/  IMAD.MOV.U32 R11, RZ, RZ, 0x181f ;  /* 0x0000181fff0b7424 */ /* 0x008fe400078e00ff */
[----:B------:R-:W-:-:S07]  /*2b2f0*/  IMAD.MOV.U32 R15, RZ, RZ, -0x1 ;  /* 0xffffffffff0f7424 */ /* 0x000fce00078e00ff */
[----:B012-4-:R-:W-:Y:S05]  /*2b300*/  WARPSYNC.COLLECTIVE R15, `(.L_x_10842) ;  /* 0x000000000f087348 */ /* 0x017fea0003c00000 */
[----:B--2---:R2:W3:Y:S02]  /*2b310*/  SHFL.IDX P6, R14, R13, R12, R11 ;  /* 0x0000000c0d0e7389 */ /* 0x0044e400000c000b */
[----:B01234-:R-:W-:Y:S01]  /*2b320*/  ENDCOLLECTIVE ;  /* 0x000000000000791b */ /* 0x01ffe20003800000 */
.L_x_10842:
[----:B------:R-:W-:Y:S05]  /*2b330*/  BSYNC B1 ;  /* 0x0000000000017941 */ /* 0x000fea0003800000 */
.L_x_10841:
        /* <DEDUP_REMOVED lines=8> */
.L_x_10843:
[----:B------:R-:W-:Y:S05]  /*2b3c0*/  BRA `(.L_x_10844) ;  /* 0xffffff2c00ec7947 */ /* 0x000fea000383ffff */
.L_x_10556:
        /* <DEDUP_REMOVED lines=11> */
.L_x_10846:
[----:B------:R-:W-:Y:S05]  /*2b480*/  BSYNC B1 ;  /* 0x0000000000017941 */ /* 0x000fea0003800000 */
.L_x_10845:
[----:B------:R-:W-:Y:S05]  /*2b490*/  BRA `(.L_x_10847) ;  /* 0xffffff4c005c7947 */ /* 0x000fea000383ffff */
.L_x_10558:
[----:B------:R-:W-:Y:S01]  /*2b4a0*/  BSSY B1, `(.L_x_10848) ;  /* 0x0000006000017945 */ /* 0x000fe20003800000 */
[----:B------:R-:W-:-:S07]  /*2b4b0*/  IMAD.MOV.U32 R15, RZ, RZ, -0x1 ;  /* 0xffffffffff0f7424 */ /* 0x000fce00078e00ff */
[----:B012---:R-:W-:Y:S05]  /*2b4c0*/  WARPSYNC.COLLECTIVE R15, `(.L_x_10849) ;  /* 0x000000000f0c7348 */ /* 0x007fea0003c00000 */
[----:B------:R-:W-:Y:S02]  /*2b4d0*/  ELECT P6, UR62, PT ;  /* 0x00000000003e782f */ /* 0x000fe400038c0000 */
[----:B------:R-:W-:Y:S01]  /*2b4e0*/  MOV R14, UR62 ;  /* 0x0000003e000e7c02 */ /* 0x000fe20008000f00 */
[----:B012---:R-:W-:Y:S10]  /*2b4f0*/  ENDCOLLECTIVE ;  /* 0x000000000000791b */ /* 0x007ff40003800000 */
.L_x_10849:
[----:B------:R-:W-:Y:S05]  /*2b500*/  BSYNC B1 ;  /* 0x0000000000017941 */ /* 0x000fea0003800000 */
.L_x_10848:
[----:B------:R-:W-:Y:S05]  /*2b510*/  BRA `(.L_x_10557) ;  /* 0xffffff4c00547947 */ /* 0x000fea000383ffff */
.L_x_10560:
[----:B--2---:R2:W3:Y:S02]  /*2b520*/  SYNCS.PHASECHK.TRANS64.TRYWAIT P0, [R22+URZ+0x22820], R6 ;  /* 0x02282006160075a7 */ /* 0x0044e4000800017f */
[----:B---3--:R-:W-:Y:S05]  /*2b530*/  @!P0 NANOSLEEP.SYNCS 0x989680 ;  /* 0x009896800000895d */ /* 0x008fea0003900000 */
[----:B------:R-:W3:Y:S02]  /*2b540*/  @!P0 SYNCS.PHASECHK.TRANS64 P0, [R22+URZ+0x22820], R6 ;  /* 0x02282006160085a7 */ /* 0x000ee4000800007f */
[----:B---3--:R-:W-:Y:S05]  /*2b550*/  @!P0 BRA `(.L_x_10560) ;  /* 0xfffffffc00f08947 */ /* 0x008fea000383ffff */
[----:B------:R-:W-:Y:S05]  /*2b560*/  BRA `(.L_x_10850) ;  /* 0xffffff4c00647947 */ /* 0x000fea000383ffff */
.L_x_10564:
[----:B--2---:R2:W3:Y:S02]  /*2b570*/  SYNCS.PHASECHK.TRANS64.TRYWAIT P0, [R6+URZ+0x228a0], R7 ;  /* 0x0228a007060075a7 */ /* 0x0044e4000800017f */
[----:B---3--:R-:W-:Y:S05]  /*2b580*/  @!P0 NANOSLEEP.SYNCS 0x989680 ;  /* 0x009896800000895d */ /* 0x008fea0003900000 */
[----:B------:R-:W3:Y:S02]  /*2b590*/  @!P0 SYNCS.PHASECHK.TRANS64 P0, [R6+URZ+0x228a0], R7 ;  /* 0x0228a007060085a7 */ /* 0x000ee4000800007f */
[----:B---3--:R-:W-:Y:S05]  /*2b5a0*/  @!P0 BRA `(.L_x_10564) ;  /* 0xfffffffc00f08947 */ /* 0x008fea000383ffff */
[----:B------:R-:W-:Y:S05]  /*2b5b0*/  BRA `(.L_x_10851) ;  /* 0xffffff4c00807947 */ /* 0x000fea000383ffff */
.L_x_10569:
[----:B0-----:R0:W1:Y:S02]  /*2b5c0*/  SYNCS.PHASECHK.TRANS64.TRYWAIT P0, [R6+URZ+0x228c0], R7 ;  /* 0x0228c007060075a7 */ /* 0x001064000800017f */
[----:B-1----:R-:W-:Y:S05]  /*2b5d0*/  @!P0 NANOSLEEP.SYNCS 0x989680 ;  /* 0x009896800000895d */ /* 0x002fea0003900000 */
[----:B------:R-:W1:Y:S02]  /*2b5e0*/  @!P0 SYNCS.PHASECHK.TRANS64 P0, [R6+URZ+0x228c0], R7 ;  /* 0x0228c007060085a7 */ /* 0x000e64000800007f */
[----:B-1----:R-:W-:Y:S05]  /*2b5f0*/  @!P0 BRA `(.L_x_10569) ;  /* 0xfffffffc00f08947 */ /* 0x002fea000383ffff */
[----:B------:R-:W-:Y:S05]  /*2b600*/  BRA `(.L_x_10852) ;  /* 0xffffff4c00fc7947 */ /* 0x000fea000383ffff */
.L_x_10576:
[----:B--2---:R2:W3:Y:S02]  /*2b610*/  SYNCS.PHASECHK.TRANS64.TRYWAIT P1, [R6+URZ+0x228a0], R7 ;  /* 0x0228a007060075a7 */ /* 0x0044e4000802017f */
[----:B---3--:R-:W-:Y:S05]  /*2b620*/  @!P1 NANOSLEEP.SYNCS 0x989680 ;  /* 0x009896800000995d */ /* 0x008fea0003900000 */
[----:B------:R-:W3:Y:S02]  /*2b630*/  @!P1 SYNCS.PHASECHK.TRANS64 P1, [R6+URZ+0x228a0], R7 ;  /* 0x0228a007060095a7 */ /* 0x000ee4000802007f */
[----:B---3--:R-:W-:Y:S05]  /*2b640*/  @!P1 BRA `(.L_x_10576) ;  /* 0xfffffffc00f09947 */ /* 0x008fea000383ffff */
[----:B------:R-:W-:Y:S05]  /*2b650*/  BRA `(.L_x_10853) ;  /* 0xffffff5000c47947 */ /* 0x000fea000383ffff */
.L_x_10581:
[----:B0-----:R0:W1:Y:S02]  /*2b660*/  SYNCS.PHASECHK.TRANS64.TRYWAIT P1, [R6+URZ+0x228c0], R7 ;  /* 0x0228c007060075a7 */ /* 0x001064000802017f */
[----:B-1----:R-:W-:Y:S05]  /*2b670*/  @!P1 NANOSLEEP.SYNCS 0x989680 ;  /* 0x009896800000995d */ /* 0x002fea0003900000 */
[----:B------:R-:W1:Y:S02]  /*2b680*/  @!P1 SYNCS.PHASECHK.TRANS64 P1, [R6+URZ+0x228c0], R7 ;  /* 0x0228c007060095a7 */ /* 0x000e64000802007f */
[----:B-1----:R-:W-:Y:S05]  /*2b690*/  @!P1 BRA `(.L_x_10581) ;  /* 0xfffffffc00f09947 */ /* 0x002fea000383ffff */
[----:B------:R-:W-:Y:S05]  /*2b6a0*/  BRA `(.L_x_10854) ;  /* 0xffffff54003c7947 */ /* 0x000fea000383ffff */
.L_x_10598:
[----:B------:R-:W1:Y:S01]  /*2b6b0*/  S2R R20, SR_TID.X ;  /* 0x0000000000147919 */ /* 0x000e620000002100 */
[----:B------:R-:W-:Y:S01]  /*2b6c0*/  BSSY B0, `(.L_x_10855) ;  /* 0x0000009000007945 */ /* 0x000fe20003800000 */
[----:B------:R-:W-:Y:S01]  /*2b6d0*/  IMAD.MOV.U32 R12, RZ, RZ, RZ ;  /* 0x000000ffff0c7224 */ /* 0x000fe200078e00ff */
[----:B0-----:R-:W-:Y:S01]  /*2b6e0*/  MOV R11, 0x1f ;  /* 0x0000001f000b7802 */ /* 0x001fe20000000f00 */
[----:B------:R-:W-:Y:S01]  /*2b6f0*/  IMAD.MOV.U32 R15, RZ, RZ, -0x1 ;  /* 0xffffffffff0f7424 */ /* 0x000fe200078e00ff */
[----:B-1----:R-:W-:-:S04]  /*2b700*/  SHF.R.U32.HI R13, RZ, 0x5, R20 ;  /* 0x00000005ff0d7819 */ /* 0x002fc80000011614 */
[----:B------:R-:W-:-:S07]  /*2b710*/  LOP3.LUT R13, R13, 0x3, RZ, 0xc0, !PT ;  /* 0x000000030d0d7812 */ /* 0x000fce00078ec0ff */
[----:B-----5:R-:W-:Y:S05]  /*2b720*/  WARPSYNC.COLLECTIVE R15, `(.L_x_10856) ;  /* 0x000000000f087348 */ /* 0x020fea0003c00000 */
[----:B------:R0:W1:Y:S02]  /*2b730*/  SHFL.IDX P6, R14, R13, R12, R11 ;  /* 0x0000000c0d0e7389 */ /* 0x00006400000c000b */
[----:B01---5:R-:W-:Y:S01]  /*2b740*/  ENDCOLLECTIVE ;  /* 0x000000000000791b */ /* 0x023fe20003800000 */
.L_x_10856:
[----:B------:R-:W-:Y:S05]  /*2b750*/  BSYNC B0 ;  /* 0x0000000000007941 */ /* 0x000fea0003800000 */
.L_x_10855:
[----:B------:R-:W-:Y:S05]  /*2b760*/  BRA `(.L_x_10857) ;  /* 0xffffff6400747947 */ /* 0x000fea000383ffff */
.L_x_10601:
[----:B-1----:R-:W2:Y:S02]  /*2b770*/  LDL R0, [R1+0x30] ;  /* 0x0000300001007983 */ /* 0x002ea40000100800 */
[----:B--2---:R1:W2:Y:S02]  /*2b780*/  SYNCS.PHASECHK.TRANS64.TRYWAIT P0, [R6+URZ+0x22880], R0 ;  /* 0x02288000060075a7 */ /* 0x0042a4000800017f */
[----:B--2---:R-:W-:Y:S05]  /*2b790*/  @!P0 NANOSLEEP.SYNCS 0x989680 ;  /* 0x009896800000895d */ /* 0x004fea0003900000 */
[----:B------:R-:W2:Y:S02]  /*2b7a0*/  @!P0 SYNCS.PHASECHK.TRANS64 P0, [R6+URZ+0x22880], R0 ;  /* 0x02288000060085a7 */ /* 0x000ea4000800007f */
[----:B--2---:R-:W-:Y:S05]  /*2b7b0*/  @!P0 BRA `(.L_x_10601) ;  /* 0xfffffffc00ec8947 */ /* 0x004fea000383ffff */
[----:B------:R-:W-:Y:S05]  /*2b7c0*/  BRA `(.L_x_10858) ;  /* 0xffffff64008c7947 */ /* 0x000fea000383ffff */
.L_x_10602:
        /* <DEDUP_REMOVED lines=8> */
.L_x_10860:
[----:B------:R-:W-:Y:S05]  /*2b850*/  BSYNC B0 ;  /* 0x0000000000007941 */ /* 0x000fea0003800000 */
.L_x_10859:
        /* <DEDUP_REMOVED lines=8> */
.L_x_10861:
[----:B------:R-:W-:Y:S01]  /*2b8e0*/  MOV R13, R2 ;  /* 0x00000002000d7202 */ /* 0x000fe20000000f00 */
[----:B------:R-:W-:Y:S02]  /*2b8f0*/  IMAD.MOV.U32 R12, RZ, RZ, 0x1 ;  /* 0x00000001ff0c7424 */ /* 0x000fe400078e00ff */
[----:B------:R-:W-:-:S07]  /*2b900*/  IMAD.MOV.U32 R3, RZ, RZ, R14 ;  /* 0x000000ffff037224 */ /* 0x000fce00078e000e */
[----:B------:R-:W-:Y:S05]  /*2b910*/  WARPSYNC.COLLECTIVE R15, `(.L_x_10862) ;  /* 0x000000000f087348 */ /* 0x000fea0003c00000 */
[----:B------:R0:W1:Y:S02]  /*2b920*/  SHFL.IDX P6, R14, R13, R12, R11 ;  /* 0x0000000c0d0e7389 */ /* 0x00006400000c000b */
[----:B01----:R-:W-:Y:S01]  /*2b930*/  ENDCOLLECTIVE ;  /* 0x000000000000791b */ /* 0x003fe20003800000 */
.L_x_10862:
[----:B------:R-:W-:Y:S01]  /*2b940*/  IADD3 R28, P1, R34, R3, RZ ;  /* 0x00000003221c7210 */ /* 0x000fe20007f3e0ff */
[----:B------:R-:W-:Y:S02]  /*2b950*/  IMAD.IADD R3, R22, 0x1, R27 ;  /* 0x0000000116037824 */ /* 0x000fe400078e021b */
[----:B------:R0:W5:Y:S02]  /*2b960*/  LDL.LU R27, [R1] ;  /* 0x00000000011b7983 */ /* 0x0001640000300800 */
        /* <DEDUP_REMOVED lines=8> */
[----:B0----5:R-:W-:Y:S05]  /*2b9f0*/  WARPSYNC.COLLECTIVE R15, `(.L_x_10863) ;  /* 0x000000000f087348 */ /* 0x021fea0003c00000 */
[----:B------:R1:W2:Y:S02]  /*2ba00*/  SHFL.IDX P6, R14, R13, R12, R11 ;  /* 0x0000000c0d0e7389 */ /* 0x0002a400000c000b */
[----:B012--5:R-:W-:Y:S01]  /*2ba10*/  ENDCOLLECTIVE ;  /* 0x000000000000791b */ /* 0x027fe20003800000 */
.L_x_10863:
[----:B------:R-:W-:Y:S02]  /*2ba20*/  IMAD.MOV.U32 R13, RZ, RZ, R2 ;  /* 0x000000ffff0d7224 */ /* 0x000fe400078e0002 */
[----:B------:R-:W-:Y:S02]  /*2ba30*/  IMAD.MOV.U32 R12, RZ, RZ, 0x2 ;  /* 0x00000002ff0c7424 */ /* 0x000fe400078e00ff */
[----:B------:R-:W-:-:S05]  /*2ba40*/  IMAD.MOV.U32 R11, RZ, RZ, R14 ;  /* 0x000000ffff0b7224 */ /* 0x000fca00078e000e */
[----:B------:R-:W-:Y:S01]  /*2ba50*/  IADD3 R28, P1, R34, R11, RZ ;  /* 0x0000000b221c7210 */ /* 0x000fe20007f3e0ff */
[----:B------:R-:W-:-:S12]  /*2ba60*/  IMAD.MOV.U32 R11, RZ, RZ, 0x181f ;  /* 0x0000181fff0b7424 */ /* 0x000fd800078e00ff */
[----:B------:R-:W-:Y:S05]  /*2ba70*/  WARPSYNC.COLLECTIVE R15, `(.L_x_10864) ;  /* 0x000000000f087348 */ /* 0x000fea0003c00000 */
[----:B------:R0:W1:Y:S02]  /*2ba80*/  SHFL.IDX P6, R14, R13, R12, R11 ;  /* 0x0000000c0d0e7389 */ /* 0x00006400000c000b */
[----:B01----:R-:W-:Y:S01]  /*2ba90*/  ENDCOLLECTIVE ;  /* 0x000000000000791b */ /* 0x003fe20003800000 */
.L_x_10864:
[----:B------:R-:W-:Y:S02]  /*2baa0*/  IMAD.X R29, RZ, RZ, R21, P1 ;  /* 0x000000ffff1d7224 */ /* 0x000fe400008e0615 */
[----:B------:R-:W-:Y:S02]  /*2bab0*/  IMAD.MOV.U32 R13, RZ, RZ, R0 ;  /* 0x000000ffff0d7224 */ /* 0x000fe400078e0000 */
[----:B------:R-:W-:-:S07]  /*2bac0*/  IMAD.MOV.U32 R21, RZ, RZ, R14 ;  /* 0x000000ffff157224 */ /* 0x000fce00078e000e */
[----:B------:R-:W-:Y:S05]  /*2bad0*/  WARPSYNC.COLLECTIVE R15, `(.L_x_10865) ;  /* 0x000000000f087348 */ /* 0x000fea0003c00000 */
[----:B------:R0:W1:Y:S02]  /*2bae0*/  SHFL.IDX P6, R14, R13, R12, R11 ;  /* 0x0000000c0d0e7389 */ /* 0x00006400000c000b */
[----:B01----:R-:W-:Y:S01]  /*2baf0*/  ENDCOLLECTIVE ;  /* 0x000000000000791b */ /* 0x003fe20003800000 */
.L_x_10865:
[----:B------:R-:W-:-:S13]  /*2bb00*/  ISETP.LT.OR P1, PT, R7, 0x11, P0 ;  /* 0x000000110700780c */ /* 0x000fda0000721670 */
[----:B------:R-:W-:Y:S01]  /*2bb10*/  @!PT LDS RZ, [RZ] ;  /* 0x00000000fffff984 */ /* 0x000fe20000000800 */
[----:B------:R-:W-:Y:S01]  /*2bb20*/  @!PT LDS RZ, [RZ] ;  /* 0x00000000fffff984 */ /* 0x000fe20000000800 */
[----:B------:R-:W-:Y:S01]  /*2bb30*/  @!PT LDS RZ, [RZ] ;  /* 0x00000000fffff984 */ /* 0x000fe20000000800 */
[----:B------:R0:W-:Y:S01]  /*2bb40*/  LDGSTS.E.BYPASS.LTC128B.128 [R3+0xac00], desc[UR60][R28.64], !P1 ;  /* 0x0ac000001c037fae */ /* 0x0001e2000c901d7c */
[----:B------:R-:W-:Y:S01]  /*2bb50*/  IMAD.MOV.U32 R13, RZ, RZ, R2 ;  /* 0x000000ffff0d7224 */ /* 0x000fe200078e0002 */
[----:B------:R-:W-:Y:S01]  /*2bb60*/  MOV R12, 0x3 ;  /* 0x00000003000c7802 */ /* 0x000fe20000000f00 */
[----:B------:R-:W-:-:S05]  /*2bb70*/  IMAD.MOV.U32 R11, RZ, RZ, R14 ;  /* 0x000000ffff0b7224 */ /* 0x000fca00078e000e */
[----:B0-----:R-:W-:Y:S01]  /*2bb80*/  IADD3 R28, P1, R34, R11, RZ ;  /* 0x0000000b221c7210 */ /* 0x001fe20007f3e0ff */
[----:B------:R-:W-:-:S12]  /*2bb90*/  IMAD.MOV.U32 R11, RZ, RZ, 0x181f ;  /* 0x0000181fff0b7424 */ /* 0x000fd800078e00ff */
[----:B------:R-:W-:Y:S05]  /*2bba0*/  WARPSYNC.COLLECTIVE R15, `(.L_x_10866) ;  /* 0x000000000f087348 */ /* 0x000fea0003c00000 */
[----:B------:R0:W1:Y:S02]  /*2bbb0*/  SHFL.IDX P6, R14, R13, R12, R11 ;  /* 0x0000000c0d0e7389 */ /* 0x00006400000c000b */
[----:B01----:R-:W-:Y:S01]  /*2bbc0*/  ENDCOLLECTIVE ;  /* 0x000000000000791b */ /* 0x003fe20003800000 */
.L_x_10866:
[----:B------:R-:W-:Y:S02]  /*2bbd0*/  IMAD.X R29, RZ, RZ, R21, P1 ;  /* 0x000000ffff1d7224 */ /* 0x000fe400008e0615 */
[----:B------:R-:W-:Y:S02]  /*2bbe0*/  IMAD.MOV.U32 R13, RZ, RZ, R0 ;  /* 0x000000ffff0d7224 */ /* 0x000fe400078e0000 */
[----:B------:R-:W-:-:S07]  /*2bbf0*/  IMAD.MOV.U32 R21, RZ, RZ, R14 ;  /* 0x000000ffff157224 */ /* 0x000fce00078e000e */
[----:B------:R-:W-:Y:S05]  /*2bc00*/  WARPSYNC.COLLECTIVE R15, `(.L_x_10867) ;  /* 0x000000000f087348 */ /* 0x000fea0003c00000 */
[----:B------:R0:W1:Y:S02]  /*2bc10*/  SHFL.IDX P6, R14, R13, R12, R11 ;  /* 0x0000000c0d0e7389 */ /* 0x00006400000c000b */
[----:B01----:R-:W-:Y:S01]  /*2bc20*/  ENDCOLLECTIVE ;  /* 0x000000000000791b */ /* 0x003fe20003800000 */
.L_x_10867:
[----:B------:R-:W-:-:S13]  /*2bc30*/  ISETP.LT.OR P1, PT, R7, 0x21, P0 ;  /* 0x000000210700780c */ /* 0x000fda0000721670 */
[----:B------:R-:W-:Y:S01]  /*2bc40*/  @!PT LDS RZ, [RZ] ;  /* 0x00000000fffff984 */ /* 0x000fe20000000800 */
[----:B------:R-:W-:Y:S01]  /*2bc50*/  @!PT LDS RZ, [RZ] ;  /* 0x00000000fffff984 */ /* 0x000fe20000000800 */
[----:B------:R-:W-:Y:S01]  /*2bc60*/  @!PT LDS RZ, [RZ] ;  /* 0x00000000fffff984 */ /* 0x000fe20000000800 */
[----:B------:R0:W-:Y:S01]  /*2bc70*/  LDGSTS.E.BYPASS.LTC128B.128 [R3+0xb400], desc[UR60][R28.64], !P1 ;  /* 0x0b4000001c037fae */ /* 0x0001e2000c901d7c */
[----:B------:R-:W-:Y:S02]  /*2bc80*/  IMAD.MOV.U32 R13, RZ, RZ, R2 ;  /* 0x000000ffff0d7224 */ /* 0x000fe400078e0002 */
[----:B------:R-:W-:Y:S02]  /*2bc90*/  IMAD.MOV.U32 R12, RZ, RZ, 0x4 ;  /* 0x00000004ff0c7424 */ /* 0x000fe400078e00ff */
[----:B------:R-:W-:-:S05]  /*2bca0*/  IMAD.MOV.U32 R11, RZ, RZ, R14 ;  /* 0x000000ffff0b7224 */ /* 0x000fca00078e000e */
[----:B0-----:R-:W-:Y:S01]  /*2bcb0*/  IADD3 R28, P1, R34, R11, RZ ;  /* 0x0000000b221c7210 */ /* 0x001fe20007f3e0ff */
[----:B------:R-:W-:-:S12]  /*2bcc0*/  IMAD.MOV.U32 R11, RZ, RZ, 0x181f ;  /* 0x0000181fff0b7424 */ /* 0x000fd800078e00ff */
[----:B------:R-:W-:Y:S05]  /*2bcd0*/  WARPSYNC.COLLECTIVE R15, `(.L_x_10868) ;  /* 0x000000000f087348 */ /* 0x000fea0003c00000 */
[----:B------:R0:W1:Y:S02]  /*2bce0*/  SHFL.IDX P6, R14, R13, R12, R11 ;  /* 0x0000000c0d0e7389 */ /* 0x00006400000c000b */
[----:B01----:R-:W-:Y:S01]  /*2bcf0*/  ENDCOLLECTIVE ;  /* 0x000000000000791b */ /* 0x003fe20003800000 */
.L_x_10868:
[----:B------:R-:W-:Y:S02]  /*2bd00*/  IMAD.X R29, RZ, RZ, R21, P1 ;  /* 0x000000ffff1d7224 */ /* 0x000fe400008e0615 */
[----:B------:R-:W-:Y:S02]  /*2bd10*/  IMAD.MOV.U32 R13, RZ, RZ, R0 ;  /* 0x000000ffff0d7224 */ /* 0x000fe400078e0000 */
[----:B------:R-:W-:-:S07]  /*2bd20*/  IMAD.MOV.U32 R21, RZ, RZ, R14 ;  /* 0x000000ffff157224 */ /* 0x000fce00078e000e */
[----:B------:R-:W-:Y:S05]  /*2bd30*/  WARPSYNC.COLLECTIVE R15, `(.L_x_10869) ;  /* 0x000000000f087348 */ /* 0x000fea0003c00000 */
[----:B------:R0:W1:Y:S02]  /*2bd40*/  SHFL.IDX P6, R14, R13, R12, R11 ;  /* 0x0000000c0d0e7389 */ /* 0x00006400000c000b */
[----:B01----:R-:W-:Y:S01]  /*2bd50*/  ENDCOLLECTIVE ;  /* 0x000000000000791b */ /* 0x003fe20003800000 */
.L_x_10869:
        /* <DEDUP_REMOVED lines=13> */
.L_x_10870:
[----:B------:R-:W-:Y:S02]  /*2be30*/  IMAD.X R29, RZ, RZ, R21, P1 ;  /* 0x000000ffff1d7224 */ /* 0x000fe400008e0615 */
[----:B------:R-:W-:Y:S02]  /*2be40*/  IMAD.MOV.U32 R13, RZ, RZ, R0 ;  /* 0x000000ffff0d7224 */ /* 0x000fe400078e0000 */
[----:B------:R-:W-:-:S07]  /*2be50*/  IMAD.MOV.U32 R21, RZ, RZ, R14 ;  /* 0x000000ffff157224 */ /* 0x000fce00078e000e */
[----:B------:R-:W-:Y:S05]  /*2be60*/  WARPSYNC.COLLECTIVE R15, `(.L_x_10871) ;  /* 0x000000000f087348 */ /* 0x000fea0003c00000 */
[----:B------:R0:W1:Y:S02]  /*2be70*/  SHFL.IDX P6, R14, R13, R12, R11 ;  /* 0x0000000c0d0e7389 */ /* 0x00006400000c000b */
[----:B01----:R-:W-:Y:S01]  /*2be80*/  ENDCOLLECTIVE ;  /* 0x000000000000791b */ /* 0x003fe20003800000 */
.L_x_10871:
        /* <DEDUP_REMOVED lines=13> */
.L_x_10872:
[----:B------:R-:W-:Y:S02]  /*2bf60*/  IMAD.X R29, RZ, RZ, R21, P1 ;  /* 0x000000ffff1d7224 */ /* 0x000fe400008e0615 */
[----:B------:R-:W-:Y:S02]  /*2bf70*/  IMAD.MOV.U32 R13, RZ, RZ, R0 ;  /* 0x000000ffff0d7224 */ /* 0x000fe400078e0000 */
[----:B------:R-:W-:-:S07]  /*2bf80*/  IMAD.MOV.U32 R21, RZ, RZ, R14 ;  /* 0x000000ffff157224 */ /* 0x000fce00078e000e */
[----:B------:R-:W-:Y:S05]  /*2bf90*/  WARPSYNC.COLLECTIVE R15, `(.L_x_10873) ;  /* 0x000000000f087348 */ /* 0x000fea0003c00000 */
[----:B------:R0:W1:Y:S02]  /*2bfa0*/  SHFL.IDX P6, R14, R13, R12, R11 ;  /* 0x0000000c0d0e7389 */ /* 0x00006400000c000b */
[----:B01----:R-:W-:Y:S01]  /*2bfb0*/  ENDCOLLECTIVE ;  /* 0x000000000000791b */ /* 0x003fe20003800000 */
.L_x_10873:
        /* <DEDUP_REMOVED lines=13> */
.L_x_10874:
[----:B------:R-:W-:Y:S02]  /*2c090*/  IMAD.MOV.U32 R13, RZ, RZ, R0 ;  /* 0x000000ffff0d7224 */ /* 0x000fe400078e0000 */
[----:B------:R-:W-:-:S07]  /*2c0a0*/  IMAD.MOV.U32 R2, RZ, RZ, R14 ;  /* 0x000000ffff027224 */ /* 0x000fce00078e000e */
[----:B------:R-:W-:Y:S05]  /*2c0b0*/  WARPSYNC.COLLECTIVE R15, `(.L_x_10875) ;  /* 0x000000000f087348 */ /* 0x000fea0003c00000 */
[----:B------:R0:W1:Y:S02]  /*2c0c0*/  SHFL.IDX P6, R14, R13, R12, R11 ;  /* 0x0000000c0d0e7389 */ /* 0x00006400000c000b */
[----:B01----:R-:W-:Y:S01]  /*2c0d0*/  ENDCOLLECTIVE ;  /* 0x000000000000791b */ /* 0x003fe20003800000 */
.L_x_10875:
[----:B------:R-:W-:Y:S02]  /*2c0e0*/  IMAD.X R29, RZ, RZ, R21, P1 ;  /* 0x000000ffff1d7224 */ /* 0x000fe400008e0615 */
[----:B------:R-:W-:Y:S02]  /*2c0f0*/  IMAD.MOV.U32 R13, RZ, RZ, R10 ;  /* 0x000000ffff0d7224 */ /* 0x000fe400078e000a */
[----:B------:R-:W-:Y:S02]  /*2c100*/  IMAD.MOV.U32 R12, RZ, RZ, RZ ;  /* 0x000000ffff0c7224 */ /* 0x000fe400078e00ff */
[----:B------:R-:W-:-:S07]  /*2c110*/  IMAD.MOV.U32 R0, RZ, RZ, R14 ;  /* 0x000000ffff007224 */ /* 0x000fce00078e000e */
[----:B------:R-:W-:Y:S05]  /*2c120*/  WARPSYNC.COLLECTIVE R15, `(.L_x_10876) ;  /* 0x000000000f087348 */ /* 0x000fea0003c00000 */
[----:B------:R0:W1:Y:S02]  /*2c130*/  SHFL.IDX P6, R14, R13, R12, R11 ;  /* 0x0000000c0d0e7389 */ /* 0x00006400000c000b */
[----:B01----:R-:W-:Y:S01]  /*2c140*/  ENDCOLLECTIVE ;  /* 0x000000000000791b */ /* 0x003fe20003800000 */
.L_x_10876:
[----:B------:R-:W-:Y:S01]  /*2c150*/  ISETP.LT.OR P1, PT, R7, 0x61, P0 ;  /* 0x000000610700780c */ /* 0x000fe20000721670 */
[----:B------:R-:W-:-:S12]  /*2c160*/  IMAD.MOV.U32 R13, RZ, RZ, R20 ;  /* 0x000000ffff0d7224 */ /* 0x000fd800078e0014 */
[----:B------:R-:W-:Y:S01]  /*2c170*/  @!PT LDS RZ, [RZ] ;  /* 0x00000000fffff984 */ /* 0x000fe20000000800 */
[----:B------:R-:W-:Y:S01]  /*2c180*/  @!PT LDS RZ, [RZ] ;  /* 0x00000000fffff984 */ /* 0x000fe20000000800 */
[----:B------:R-:W-:Y:S01]  /*2c190*/  @!PT LDS RZ, [RZ] ;  /* 0x00000000fffff984 */ /* 0x000fe20000000800 */
[----:B------:R0:W-:Y:S02]  /*2c1a0*/  LDGSTS.E.BYPASS.LTC128B.128 [R3+0xd400], desc[UR60][R28.64], !P1 ;  /* 0x0d4000001c037fae */ /* 0x0001e4000c901d7c */
[----:B0-----:R-:W-:Y:S01]  /*2c1b0*/  IADD3 R28, P1, R34, R0, RZ ;  /* 0x00000000221c7210 */ /* 0x001fe20007f3e0ff */
[----:B------:R-:W-:-:S12]  /*2c1c0*/  IMAD.MOV.U32 R0, RZ, RZ, R14 ;  /* 0x000000ffff007224 */ /* 0x000fd800078e000e */
[----:B------:R-:W-:Y:S05]  /*2c1d0*/  WARPSYNC.COLLECTIVE R15, `(.L_x_10877) ;  /* 0x000000000f087348 */ /* 0x000fea0003c00000 */
[----:B------:R0:W1:Y:S02]  /*2c1e0*/  SHFL.IDX P6, R14, R13, R12, R11 ;  /* 0x0000000c0d0e7389 */ /* 0x00006400000c000b */
[----:B01----:R-:W-:Y:S01]  /*2c1f0*/  ENDCOLLECTIVE ;  /* 0x000000000000791b */ /* 0x003fe20003800000 */
.L_x_10877:
[----:B------:R-:W-:Y:S01]  /*2c200*/  IMAD.X R29, RZ, RZ, R2, P1 ;  /* 0x000000ffff1d7224 */ /* 0x000fe200008e0602 */
[----:B------:R-:W-:-:S13]  /*2c210*/  ISETP.LT.OR P1, PT, R7, 0x71, P0 ;  /* 0x000000710700780c */ /* 0x000fda0000721670 */
[----:B------:R-:W-:Y:S01]  /*2c220*/  @!PT LDS RZ, [RZ] ;  /* 0x00000000fffff984 */ /* 0x000fe20000000800 */
[----:B------:R-:W-:Y:S01]  /*2c230*/  @!PT LDS RZ, [RZ] ;  /* 0x00000000fffff984 */ /* 0x000fe20000000800 */
[----:B------:R-:W-:Y:S01]  /*2c240*/  @!PT LDS RZ, [RZ] ;  /* 0x00000000fffff984 */ /* 0x000fe20000000800 */
[----:B------:R0:W-:Y:S01]  /*2c250*/  LDGSTS.E.BYPASS.LTC128B.128 [R3+0xdc00], desc[UR60][R28.64], !P1 ;  /* 0x0dc000001c037fae */ /* 0x0001e2000c901d7c */
[----:B------:R-:W-:-:S05]  /*2c260*/  IMAD.MOV.U32 R12, RZ, RZ, R14 ;  /* 0x000000ffff0c7224 */ /* 0x000fca00078e000e */
[----:B0-----:R-:W-:-:S05]  /*2c270*/  IADD3 R28, P1, R34, R12, RZ ;  /* 0x0000000c221c7210 */ /* 0x001fca0007f3e0ff */
[----:B------:R-:W-:Y:S01]  /*2c280*/  IMAD.X R29, RZ, RZ, R0, P1 ;  /* 0x000000ffff1d7224 */ /* 0x000fe200008e0600 */
[C---:B------:R-:W-:Y:S02]  /*2c290*/  ISETP.LT.OR P1, PT, R7.reuse, 0x81, P0 ;  /* 0x000000810700780c */ /* 0x040fe40000721670 */
[----:B------:R-:W-:-:S11]  /*2c2a0*/  ISETP.GE.AND P2, PT, R7, 0x21, PT ;  /* 0x000000210700780c */ /* 0x000fd60003f46270 */
[----:B------:R0:W-:Y:S01]  /*2c2b0*/  LDGSTS.E.BYPASS.LTC128B.128 [R3+0xe400], desc[UR60][R28.64], !P1 ;  /* 0x0e4000001c037fae */ /* 0x0001e2000c901d7c */
[----:B------:R-:W-:Y:S02]  /*2c2c0*/  ISETP.GE.AND P1, PT, R7, 0x11, PT ;  /* 0x000000110700780c */ /* 0x000fe40003f26270 */
[----:B------:R-:W-:Y:S01]  /*2c2d0*/  LOP3.LUT R27, R27, 0xffffffef, RZ, 0xc0, !PT ;  /* 0xffffffef1b1b7812 */ /* 0x000fe200078ec0ff */
[----:B------:R-:W-:Y:S02]  /*2c2e0*/  IMAD.MOV.U32 R13, RZ, RZ, R10 ;  /* 0x000000ffff0d7224 */ /* 0x000fe400078e000a */
[----:B------:R-:W-:-:S08]  /*2c2f0*/  IMAD.MOV.U32 R12, RZ, RZ, 0x1 ;  /* 0x00000001ff0c7424 */ /* 0x000fd000078e00ff */
[----:B------:R-:W-:Y:S02]  /*2c300*/  @P1 LOP3.LUT R27, R27, 0x10, RZ, 0xfc, !PT ;  /* 0x000000101b1b1812 */ /* 0x000fe400078efcff */
[----:B------:R-:W-:Y:S02]  /*2c310*/  ISETP.GE.AND P1, PT, R7, 0x41, PT ;  /* 0x000000410700780c */ /* 0x000fe40003f26270 */
[----:B0-----:R-:W-:-:S11]  /*2c320*/  LOP3.LUT R27, R27, 0xfffffff7, RZ, 0xc0, !PT ;  /* 0xfffffff71b1b7812 */ /* 0x001fd600078ec0ff */
[----:B------:R-:W-:Y:S05]  /*2c330*/  WARPSYNC.COLLECTIVE R15, `(.L_x_10878) ;  /* 0x000000000f087348 */ /* 0x000fea0003c00000 */
[----:B------:R0:W1:Y:S02]  /*2c340*/  SHFL.IDX P6, R14, R13, R12, R11 ;  /* 0x0000000c0d0e7389 */ /* 0x00006400000c000b */
[----:B01----:R-:W-:Y:S01]  /*2c350*/  ENDCOLLECTIVE ;  /* 0x000000000000791b */ /* 0x003fe20003800000 */
.L_x_10878:
[----:B------:R-:W-:Y:S02]  /*2c360*/  @P2 LOP3.LUT R27, R27, 0x8, RZ, 0xfc, !PT ;  /* 0x000000081b1b2812 */ /* 0x000fe400078efcff */
[----:B------:R-:W-:Y:S02]  /*2c370*/  ISETP.GE.AND P2, PT, R7, 0x51, PT ;  /* 0x000000510700780c */ /* 0x000fe40003f46270 */
[----:B------:R-:W-:-:S04]  /*2c380*/  LOP3.LUT R27, R27, 0xffffffdf, RZ, 0xc0, !PT ;  /* 0xffffffdf1b1b7812 */ /* 0x000fc800078ec0ff */
[----:B------:R-:W-:Y:S02]  /*2c390*/  @P1 LOP3.LUT R27, R27, 0x20, RZ, 0xfc, !PT ;  /* 0x000000201b1b1812 */ /* 0x000fe400078efcff */
[----:B------:R-:W-:Y:S02]  /*2c3a0*/  ISETP.GE.AND P3, PT, R7, 0x91, PT ;  /* 0x000000910700780c */ /* 0x000fe40003f66270 */
[----:B------:R-:W-:-:S04]  /*2c3b0*/  LOP3.LUT R27, R27, 0xffffff7f, RZ, 0xc0, !PT ;  /* 0xffffff7f1b1b7812 */ /* 0x000fc800078ec0ff */
[----:B------:R-:W-:Y:S01]  /*2c3c0*/  @P2 LOP3.LUT R27, R27, 0x80, RZ, 0xfc, !PT ;  /* 0x000000801b1b2812 */ /* 0x000fe200078efcff */
[----:B------:R-:W-:-:S03]  /*2c3d0*/  IMAD.MOV.U32 R13, RZ, RZ, R20 ;  /* 0x000000ffff0d7224 */ /* 0x000fc600078e0014 */
[----:B------:R-:W-:Y:S02]  /*2c3e0*/  LOP3.LUT R27, R27, 0xfffffeff, RZ, 0xc0, !PT ;  /* 0xfffffeff1b1b7812 */ /* 0x000fe400078ec0ff */
[----:B------:R-:W-:Y:S02]  /*2c3f0*/  MOV R0, R14 ;  /* 0x0000000e00007202 */ /* 0x000fe40000000f00 */
[----:B------:R-:W-:-:S07]  /*2c400*/  @P3 LOP3.LUT R27, R27, 0x100, RZ, 0xfc, !PT ;  /* 0x000001001b1b3812 */ /* 0x000fce00078efcff */
[----:B------:R-:W-:Y:S05]  /*2c410*/  WARPSYNC.COLLECTIVE R15, `(.L_x_10879) ;  /* 0x000000000f087348 */ /* 0x000fea0003c00000 */
[----:B------:R0:W1:Y:S02]  /*2c420*/  SHFL.IDX P6, R14, R13, R12, R11 ;  /* 0x0000000c0d0e7389 */ /* 0x00006400000c000b */
[----:B01----:R-:W-:Y:S01]  /*2c430*/  ENDCOLLECTIVE ;  /* 0x000000000000791b */ /* 0x003fe20003800000 */
.L_x_10879:
[----:B------:R0:W-:Y:S01]  /*2c440*/  STL [R1], R27 ;  /* 0x0000001b01007387 */ /* 0x0001e20000100800 */
[C---:B------:R-:W-:Y:S02]  /*2c450*/  ISETP.GE.AND P5, PT, R7.reuse, 0x31, PT ;  /* 0x000000310700780c */ /* 0x040fe40003fa6270 */
[C---:B------:R-:W-:Y:S02]  /*2c460*/  ISETP.GE.AND P4, PT, R7.reuse, 0x61, PT ;  /* 0x000000610700780c */ /* 0x040fe40003f86270 */
[C---:B------:R-:W-:Y:S02]  /*2c470*/  ISETP.GE.AND P1, PT, R7.reuse, 0x71, PT ;  /* 0x000000710700780c */ /* 0x040fe40003f26270 */
[----:B------:R-:W-:Y:S01]  /*2c480*/  ISETP.GE.AND P2, PT, R7, 0x81, PT ;  /* 0x000000810700780c */ /* 0x000fe20003f46270 */
[----:B------:R-:W-:Y:S01]  /*2c490*/  IMAD.MOV.U32 R10, RZ, RZ, R14 ;  /* 0x000000ffff0a7224 */ /* 0x000fe200078e000e */
[----:B------:R-:W-:Y:S11]  /*2c4a0*/  BRA `(.L_x_10880) ;  /* 0xffffff6000587947 */ /* 0x000ff6000383ffff */
.L_x_10607:
[----:B---3--:R-:W3:Y:S02]  /*2c4b0*/  LDL R0, [R1+0x30] ;  /* 0x0000300001007983 */ /* 0x008ee40000100800 */
[----:B---3--:R3:W4:Y:S02]  /*2c4c0*/  SYNCS.PHASECHK.TRANS64.TRYWAIT P0, [R6+URZ+0x22840], R0 ;  /* 0x02284000060075a7 */ /* 0x008724000800017f */
[----:B----4-:R-:W-:Y:S05]  /*2c4d0*/  @!P0 NANOSLEEP.SYNCS 0x989680 ;  /* 0x009896800000895d */ /* 0x010fea0003900000 */
[----:B------:R-:W4:Y:S02]  /*2c4e0*/  @!P0 SYNCS.PHASECHK.TRANS64 P0, [R6+URZ+0x22840], R0 ;  /* 0x02284000060085a7 */ /* 0x000f24000800007f */
[----:B----4-:R-:W-:Y:S05]  /*2c4f0*/  @!P0 BRA `(.L_x_10607) ;  /* 0xfffffffc00ec8947 */ /* 0x010fea000383ffff */
[----:B------:R-:W-:Y:S05]  /*2c500*/  BRA `(.L_x_10881) ;  /* 0xffffff6000ac7947 */ /* 0x000fea000383ffff */
.L_x_10608:
        /* <DEDUP_REMOVED lines=8> */
.L_x_10883:
[----:B------:R-:W-:Y:S05]  /*2c590*/  BSYNC B0 ;  /* 0x0000000000007941 */ /* 0x000fea0003800000 */
.L_x_10882:
        /* <DEDUP_REMOVED lines=8> */
.L_x_10884:
[----:B------:R-:W-:Y:S02]  /*2c620*/  IMAD.MOV.U32 R13, RZ, RZ, R5 ;  /* 0x000000ffff0d7224 */ /* 0x000fe400078e0005 */
[----:B------:R-:W-:Y:S01]  /*2c630*/  IMAD.MOV.U32 R12, RZ, RZ, 0x1 ;  /* 0x00000001ff0c7424 */ /* 0x000fe200078e00ff */
[----:B------:R-:W-:Y:S01]  /*2c640*/  LOP3.LUT P6, RZ, R20, 0x40, RZ, 0xc0, !PT ;  /* 0x0000004014ff7812 */ /* 0x000fe200078cc0ff */
[----:B------:R-:W-:-:S12]  /*2c650*/  IMAD.MOV.U32 R8, RZ, RZ, R14 ;  /* 0x000000ffff087224 */ /* 0x000fd800078e000e */
[----:B------:R-:W-:-:S05]  /*2c660*/  @P6 IADD3 R8, P0, R34, R8, RZ ;  /* 0x0000000822086210 */ /* 0x000fca0007f1e0ff */
[----:B------:R-:W-:-:S05]  /*2c670*/  @P6 IMAD.X R7, RZ, RZ, R7, P0 ;  /* 0x000000ffff076224 */ /* 0x000fca00000e0607 */
[----:B------:R-:W-:-:S05]  /*2c680*/  @P6 MOV R9, R7 ;  /* 0x0000000700096202 */ /* 0x000fca0000000f00 */
[----:B------:R-:W-:Y:S01]  /*2c690*/  @!PT LDS RZ, [RZ] ;  /* 0x00000000fffff984 */ /* 0x000fe20000000800 */
[----:B------:R-:W-:Y:S01]  /*2c6a0*/  @!PT LDS RZ, [RZ] ;  /* 0x00000000fffff984 */ /* 0x000fe20000000800 */
[----:B------:R-:W-:Y:S01]  /*2c6b0*/  @!PT LDS RZ, [RZ] ;  /* 0x00000000fffff984 */ /* 0x000fe20000000800 */
[----:B------:R0:W-:Y:S02]  /*2c6c0*/  @P6 LDGSTS.E.BYPASS.LTC128B.128 [R3+0x18400], desc[UR60][R8.64], !P3 ;  /* 0x1840000008036fae */ /* 0x0001e4000d901d7c */
[----:B0-----:R-:W-:Y:S05]  /*2c6d0*/  WARPSYNC.COLLECTIVE R15, `(.L_x_10885) ;  /* 0x000000000f087348 */ /* 0x001fea0003c00000 */
[----:B------:R1:W2:Y:S02]  /*2c6e0*/  SHFL.IDX P6, R14, R13, R12, R11 ;  /* 0x0000000c0d0e7389 */ /* 0x0002a400000c000b */
[----:B012---:R-:W-:Y:S01]  /*2c6f0*/  ENDCOLLECTIVE ;  /* 0x000000000000791b */ /* 0x007fe20003800000 */
.L_x_10885:
[----:B------:R-:W-:Y:S02]  /*2c700*/  IMAD.MOV.U32 R13, RZ, RZ, R4 ;  /* 0x000000ffff0d7224 */ /* 0x000fe400078e0004 */
[----:B------:R-:W-:-:S07]  /*2c710*/  IMAD.MOV.U32 R7, RZ, RZ, R14 ;  /* 0x000000ffff077224 */ /* 0x000fce00078e000e */
[----:B------:R-:W-:Y:S05]  /*2c720*/  WARPSYNC.COLLECTIVE R15, `(.L_x_10886) ;  /* 0x000000000f087348 */ /* 0x000fea0003c00000 */
[----:B------:R0:W1:Y:S02]  /*2c730*/  SHFL.IDX P6, R14, R13, R12, R11 ;  /* 0x0000000c0d0e7389 */ /* 0x00006400000c000b */
[----:B01----:R-:W-:Y:S01]  /*2c740*/  ENDCOLLECTIVE ;  /* 0x000000000000791b */ /* 0x003fe20003800000 */
.L_x_10886:
        /* <DEDUP_REMOVED lines=14> */
.L_x_10887:
[----:B------:R-:W-:Y:S02]  /*2c830*/  IMAD.MOV.U32 R13, RZ, RZ, R4 ;  /* 0x000000ffff0d7224 */ /* 0x000fe400078e0004 */
[----:B------:R-:W-:-:S07]  /*2c840*/  IMAD.MOV.U32 R7, RZ, RZ, R14 ;  /* 0x000000ffff077224 */ /* 0x000fce00078e000e */
[----:B------:R-:W-:Y:S05]  /*2c850*/  WARPSYNC.COLLECTIVE R15, `(.L_x_10888) ;  /* 0x000000000f087348 */ /* 0x000fea0003c00000 */
[----:B------:R0:W1:Y:S02]  /*2c860*/  SHFL.IDX P6, R14, R13, R12, R11 ;  /* 0x0000000c0d0e7389 */ /* 0x00006400000c000b */
[----:B01----:R-:W-:Y:S01]  /*2c870*/  ENDCOLLECTIVE ;  /* 0x000000000000791b */ /* 0x003fe20003800000 */
.L_x_10888:
        /* <DEDUP_REMOVED lines=14> */
.L_x_10889:
[----:B------:R-:W-:Y:S02]  /*2c960*/  IMAD.MOV.U32 R13, RZ, RZ, R4 ;  /* 0x000000ffff0d7224 */ /* 0x000fe400078e0004 */
[----:B------:R-:W-:-:S07]  /*2c970*/  IMAD.MOV.U32 R7, RZ, RZ, R14 ;  /* 0x000000ffff077224 */ /* 0x000fce00078e000e */
[----:B------:R-:W-:Y:S05]  /*2c980*/  WARPSYNC.COLLECTIVE R15, `(.L_x_10890) ;  /* 0x000000000f087348 */ /* 0x000fea0003c00000 */
[----:B------:R0:W1:Y:S02]  /*2c990*/  SHFL.IDX P6, R14, R13, R12, R11 ;  /* 0x0000000c0d0e7389 */ /* 0x00006400000c000b */
[----:B01----:R-:W-:Y:S01]  /*2c9a0*/  ENDCOLLECTIVE ;  /* 0x000000000000791b */ /* 0x003fe20003800000 */
.L_x_10890:
[----:B------:R-:W-:Y:S02]  /*2c9b0*/  IMAD.MOV.U32 R13, RZ, RZ, R5 ;  /* 0x000000ffff0d7224 */ /* 0x000fe400078e0005 */
[----:B------:R-:W-:Y:S02]  /*2c9c0*/  IMAD.MOV.U32 R12, RZ, RZ, 0x4 ;  /* 0x00000004ff0c7424 */ /* 0x000fe400078e00ff */
[----:B------:R-:W-:-:S07]  /*2c9d0*/  IMAD.MOV.U32 R8, RZ, RZ, R14 ;  /* 0x000000ffff087224 */ /* 0x000fce00078e000e */
[----:B------:R-:W-:Y:S05]  /*2c9e0*/  WARPSYNC.COLLECTIVE R15, `(.L_x_10891) ;  /* 0x000000000f087348 */ /* 0x000fea0003c00000 */
[----:B------:R0:W1:Y:S02]  /*2c9f0*/  SHFL.IDX P6, R14, R13, R12, R11 ;  /* 0x0000000c0d0e7389 */ /* 0x00006400000c000b */
[----:B01----:R-:W-:Y:S01]  /*2ca00*/  ENDCOLLECTIVE ;  /* 0x000000000000791b */ /* 0x003fe20003800000 */
.L_x_10891:
        /* <DEDUP_REMOVED lines=13> */
.L_x_10892:
        /* <DEDUP_REMOVED lines=14> */
.L_x_10893:
[----:B------:R-:W-:Y:S02]  /*2cbc0*/  IMAD.MOV.U32 R13, RZ, RZ, R4 ;  /* 0x000000ffff0d7224 */ /* 0x000fe400078e0004 */
[----:B------:R-:W-:-:S07]  /*2cbd0*/  IMAD.MOV.U32 R7, RZ, RZ, R14 ;  /* 0x000000ffff077224 */ /* 0x000fce00078e000e */
[----:B------:R-:W-:Y:S05]  /*2cbe0*/  WARPSYNC.COLLECTIVE R15, `(.L_x_10894) ;  /* 0x000000000f087348 */ /* 0x000fea0003c00000 */
[----:B------:R0:W1:Y:S02]  /*2cbf0*/  SHFL.IDX P6, R14, R13, R12, R11 ;  /* 0x0000000c0d0e7389 */ /* 0x00006400000c000b */
[----:B01----:R-:W-:Y:S01]  /*2cc00*/  ENDCOLLECTIVE ;  /* 0x000000000000791b */ /* 0x003fe20003800000 */
.L_x_10894:
[----:B------:R-:W-:Y:S02]  /*2cc10*/  IMAD.MOV.U32 R13, RZ, RZ, R5 ;  /* 0x000000ffff0d7224 */ /* 0x000fe400078e0005 */
[----:B------:R-:W-:Y:S02]  /*2cc20*/  IMAD.MOV.U32 R12, RZ, RZ, 0x6 ;  /* 0x00000006ff0c7424 */ /* 0x000fe400078e00ff */
[----:B------:R-:W-:-:S07]  /*2cc30*/  IMAD.MOV.U32 R8, RZ, RZ, R14 ;  /* 0x000000ffff087224 */ /* 0x000fce00078e000e */
[----:B------:R-:W-:Y:S05]  /*2cc40*/  WARPSYNC.COLLECTIVE R15, `(.L_x_10895) ;  /* 0x000000000f087348 */ /* 0x000fea0003c00000 */
[----:B------:R0:W1:Y:S02]  /*2cc50*/  SHFL.IDX P6, R14, R13, R12, R11 ;  /* 0x0000000c0d0e7389 */ /* 0x00006400000c000b */
[----:B01----:R-:W-:Y:S01]  /*2cc60*/  ENDCOLLECTIVE ;  /* 0x000000000000791b */ /* 0x003fe20003800000 */
.L_x_10895:
        /* <DEDUP_REMOVED lines=12> */
.L_x_10896:
[----:B------:R-:W-:Y:S02]  /*2cd30*/  IMAD.MOV.U32 R13, RZ, RZ, R5 ;  /* 0x000000ffff0d7224 */ /* 0x000fe400078e0005 */
[----:B------:R-:W-:Y:S02]  /*2cd40*/  IMAD.MOV.U32 R12, RZ, RZ, 0x7 ;  /* 0x00000007ff0c7424 */ /* 0x000fe400078e00ff */
[----:B------:R-:W-:-:S07]  /*2cd50*/  IMAD.MOV.U32 R8, RZ, RZ, R14 ;  /* 0x000000ffff087224 */ /* 0x000fce00078e000e */
[----:B------:R-:W-:Y:S05]  /*2cd60*/  WARPSYNC.COLLECTIVE R15, `(.L_x_10897) ;  /* 0x000000000f087348 */ /* 0x000fea0003c00000 */
[----:B------:R0:W1:Y:S02]  /*2cd70*/  SHFL.IDX P6, R14, R13, R12, R11 ;  /* 0x0000000c0d0e7389 */ /* 0x00006400000c000b */
[----:B01----:R-:W-:Y:S01]  /*2cd80*/  ENDCOLLECTIVE ;  /* 0x000000000000791b */ /* 0x003fe20003800000 */
.L_x_10897:
        /* <DEDUP_REMOVED lines=12> */
.L_x_10898:
[----:B------:R-:W-:Y:S02]  /*2ce50*/  IMAD.MOV.U32 R13, RZ, RZ, R0 ;  /* 0x000000ffff0d7224 */ /* 0x000fe400078e0000 */
[----:B------:R-:W-:Y:S02]  /*2ce60*/  IMAD.MOV.U32 R12, RZ, RZ, RZ ;  /* 0x000000ffff0c7224 */ /* 0x000fe400078e00ff */
[----:B------:R-:W-:-:S07]  /*2ce70*/  IMAD.MOV.U32 R4, RZ, RZ, R14 ;  /* 0x000000ffff047224 */ /* 0x000fce00078e000e */
[----:B------:R-:W-:Y:S05]  /*2ce80*/  WARPSYNC.COLLECTIVE R15, `(.L_x_10899) ;  /* 0x000000000f087348 */ /* 0x000fea0003c00000 */
[----:B------:R0:W1:Y:S02]  /*2ce90*/  SHFL.IDX P6, R14, R13, R12, R11 ;  /* 0x0000000c0d0e7389 */ /* 0x00006400000c000b */
[----:B01----:R-:W-:Y:S01]  /*2cea0*/  ENDCOLLECTIVE ;  /* 0x000000000000791b */ /* 0x003fe20003800000 */
.L_x_10899:
        /* <DEDUP_REMOVED lines=11> */
.L_x_10900:
[----:B------:R-:W-:Y:S01]  /*2cf60*/  IMAD.MOV.U32 R13, RZ, RZ, R0 ;  /* 0x000000ffff0d7224 */ /* 0x000fe200078e0000 */
[----:B------:R-:W-:Y:S01]  /*2cf70*/  MOV R12, 0x1 ;  /* 0x00000001000c7802 */ /* 0x000fe20000000f00 */
[----:B------:R-:W-:-:S07]  /*2cf80*/  IMAD.MOV.U32 R8, RZ, RZ, R14 ;  /* 0x000000ffff087224 */ /* 0x000fce00078e000e */
[----:B------:R-:W-:Y:S05]  /*2cf90*/  WARPSYNC.COLLECTIVE R15, `(.L_x_10901) ;  /* 0x000000000f087348 */ /* 0x000fea0003c00000 */
[----:B------:R0:W1:Y:S02]  /*2cfa0*/  SHFL.IDX P6, R14, R13, R12, R11 ;  /* 0x0000000c0d0e7389 */ /* 0x00006400000c000b */
[----:B01----:R-:W-:Y:S01]  /*2cfb0*/  ENDCOLLECTIVE ;  /* 0x000000000000791b */ /* 0x003fe20003800000 */
.L_x_10901:
        /* <DEDUP_REMOVED lines=11> */
.L_x_10902:
[----:B------:R-:W-:Y:S01]  /*2d070*/  IMAD.MOV.U32 R2, RZ, RZ, R14 ;  /* 0x000000ffff027224 */ /* 0x000fe200078e000e */
[----:B------:R-:W-:Y:S06]  /*2d080*/  BRA `(.L_x_10903) ;  /* 0xffffff5c006c7947 */ /* 0x000fec000383ffff */
.L_x_10613:
[----:B------:R-:W-:Y:S02]  /*2d090*/  IMAD.MOV.U32 R13, RZ, RZ, R2 ;  /* 0x000000ffff0d7224 */ /* 0x000fe400078e0002 */
[----:B------:R-:W-:Y:S02]  /*2d0a0*/  IMAD.MOV.U32 R12, RZ, RZ, RZ ;  /* 0x000000ffff0c7224 */ /* 0x000fe400078e00ff */
[----:B------:R-:W-:Y:S02]  /*2d0b0*/  IMAD.MOV.U32 R11, RZ, RZ, 0x181f ;  /* 0x0000181fff0b7424 */ /* 0x000fe400078e00ff */
[----:B------:R-:W-:Y:S02]  /*2d0c0*/  IMAD.MOV.U32 R15, RZ, RZ, -0x1 ;  /* 0xffffffffff0f7424 */ /* 0x000fe400078e00ff */
[----:B-----5:R-:W-:Y:S02]  /*2d0d0*/  IMAD R3, R20, R7, RZ ;  /* 0x0000000714037224 */ /* 0x020fe400078e02ff */
[----:B------:R-:W-:-:S07]  /*2d0e0*/  IMAD R17, R17, 0x80, R10 ;  /* 0x0000008011117824 */ /* 0x000fce00078e020a */
[----:B------:R-:W-:Y:S05]  /*2d0f0*/  WARPSYNC.COLLECTIVE R15, `(.L_x_10904) ;  /* 0x000000000f087348 */ /* 0x000fea0003c00000 */
[----:B------:R0:W1:Y:S02]  /*2d100*/  SHFL.IDX P6, R14, R13, R12, R11 ;  /* 0x0000000c0d0e7389 */ /* 0x00006400000c000b */
[----:B01----:R-:W-:Y:S01]  /*2d110*/  ENDCOLLECTIVE ;  /* 0x000000000000791b */ /* 0x003fe20003800000 */
.L_x_10904:
[----:B------:R-:W-:Y:S01]  /*2d120*/  ISETP.GE.AND P1, PT, R17, R3, PT ;  /* 0x000000031100720c */ /* 0x000fe20003f26270 */
[----:B------:R-:W-:Y:S02]  /*2d130*/  IMAD.MOV.U32 R13, RZ, RZ, R0 ;  /* 0x000000ffff0d7224 */ /* 0x000fe400078e0000 */
[----:B------:R-:W-:-:S10]  /*2d140*/  IMAD.MOV.U32 R4, RZ, RZ, R14 ;  /* 0x000000ffff047224 */ /* 0x000fd400078e000e */
[----:B------:R-:W-:Y:S05]  /*2d150*/  WARPSYNC.COLLECTIVE R15, `(.L_x_10905) ;  /* 0x000000000f087348 */ /* 0x000fea0003c00000 */
[----:B------:R0:W1:Y:S02]  /*2d160*/  SHFL.IDX P6, R14, R13, R12, R11 ;  /* 0x0000000c0d0e7389 */ /* 0x00006400000c000b */
[----:B01----:R-:W-:Y:S01]  /*2d170*/  ENDCOLLECTIVE ;  /* 0x000000000000791b */ /* 0x003fe20003800000 */
.L_x_10905:
[----:B------:R-:W-:Y:S02]  /*2d180*/  IMAD.MOV.U32 R13, RZ, RZ, R2 ;  /* 0x000000ffff0d7224 */ /* 0x000fe400078e0002 */
[----:B------:R-:W-:Y:S02]  /*2d190*/  IMAD.MOV.U32 R12, RZ, RZ, 0x1 ;  /* 0x00000001ff0c7424 */ /* 0x000fe400078e00ff */
[----:B------:R-:W-:-:S07]  /*2d1a0*/  IMAD.MOV.U32 R5, RZ, RZ, R14 ;  /* 0x000000ffff057224 */ /* 0x000fce00078e000e */
[----:B------:R-:W-:Y:S05]  /*2d1b0*/  WARPSYNC.COLLECTIVE R15, `(.L_x_10906) ;  /* 0x000000000f087348 */ /* 0x000fea0003c00000 */
[----:B------:R0:W1:Y:S02]  /*2d1c0*/  SHFL.IDX P6, R14, R13, R12, R11 ;  /* 0x0000000c0d0e7389 */ /* 0x00006400000c000b */
[----:B01----:R-:W-:Y:S01]  /*2d1d0*/  ENDCOLLECTIVE ;  /* 0x000000000000791b */ /* 0x003fe20003800000 */
.L_x_10906:
[----:B------:R-:W-:-:S05]  /*2d1e0*/  @!P1 IADD3 R5, P3, R34, R5, RZ ;  /* 0x0000000522059210 */ /* 0x000fca0007f7e0ff */
[----:B------:R-:W-:Y:S02]  /*2d1f0*/  @!P1 IMAD.X R8, RZ, RZ, R4, P3 ;  /* 0x000000ffff089224 */ /* 0x000fe400018e0604 */
[----:B------:R-:W-:-:S03]  /*2d200*/  @!P1 IMAD.MOV.U32 R4, RZ, RZ, R5 ;  /* 0x000000ffff049224 */ /* 0x000fc600078e0005 */
[----:B------:R-:W-:Y:S01]  /*2d210*/  @!P1 MOV R5, R8 ;  /* 0x0000000800059202 */ /* 0x000fe20000000f00 */
[----:B------:R-:W-:-:S04]  /*2d220*/  IMAD.MOV.U32 R13, RZ, RZ, R0 ;  /* 0x000000ffff0d7224 */ /* 0x000fc800078e0000 */
        /* <DEDUP_REMOVED lines=10> */
.L_x_10907:
[----:B------:R-:W-:Y:S02]  /*2d2d0*/  IMAD.MOV.U32 R13, RZ, RZ, R2 ;  /* 0x000000ffff0d7224 */ /* 0x000fe400078e0002 */
[----:B------:R-:W-:Y:S02]  /*2d2e0*/  IMAD.MOV.U32 R12, RZ, RZ, 0x2 ;  /* 0x00000002ff0c7424 */ /* 0x000fe400078e00ff */
[----:B------:R-:W-:-:S07]  /*2d2f0*/  IMAD.MOV.U32 R6, RZ, RZ, R14 ;  /* 0x000000ffff067224 */ /* 0x000fce00078e000e */
[----:B------:R-:W-:Y:S05]  /*2d300*/  WARPSYNC.COLLECTIVE R15, `(.L_x_10908) ;  /* 0x000000000f087348 */ /* 0x000fea0003c00000 */
[----:B------:R0:W1:Y:S02]  /*2d310*/  SHFL.IDX P6, R14, R13, R12, R11 ;  /* 0x0000000c0d0e7389 */ /* 0x00006400000c000b */
[----:B01----:R-:W-:Y:S01]  /*2d320*/  ENDCOLLECTIVE ;  /* 0x000000000000791b */ /* 0x003fe20003800000 */
.L_x_10908:
[----:B------:R-:W-:-:S05]  /*2d330*/  @!P1 IADD3 R6, P3, R34, R6, RZ ;  /* 0x0000000622069210 */ /* 0x000fca0007f7e0ff */
[----:B------:R-:W-:Y:S02]  /*2d340*/  @!P1 IMAD.X R7, RZ, RZ, R4, P3 ;  /* 0x000000ffff079224 */ /* 0x000fe400018e0604 */
[----:B------:R-:W-:Y:S02]  /*2d350*/  @!P1 IMAD.MOV.U32 R4, RZ, RZ, R6 ;  /* 0x000000ffff049224 */ /* 0x000fe400078e0006 */
[----:B------:R-:W-:Y:S01]  /*2d360*/  @!P1 IMAD.MOV.U32 R5, RZ, RZ, R7 ;  /* 0x000000ffff059224 */ /* 0x000fe200078e0007 */
[----:B------:R-:W-:Y:S01]  /*2d370*/  MOV R13, R0 ;  /* 0x00000000000d7202 */ /* 0x000fe20000000f00 */
[----:B------:R-:W-:-:S03]  /*2d380*/  VIADD R6, R17, 0x60 ;  /* 0x0000006011067836 */ /* 0x000fc60000000000 */
        /* <DEDUP_REMOVED lines=10> */
.L_x_10909:
[----:B------:R-:W-:Y:S02]  /*2d430*/  IMAD.MOV.U32 R13, RZ, RZ, R2 ;  /* 0x000000ffff0d7224 */ /* 0x000fe400078e0002 */
[----:B------:R-:W-:Y:S02]  /*2d440*/  IMAD.MOV.U32 R12, RZ, RZ, 0x3 ;  /* 0x00000003ff0c7424 */ /* 0x000fe400078e00ff */
[----:B------:R-:W-:-:S07]  /*2d450*/  IMAD.MOV.U32 R5, RZ, RZ, R14 ;  /* 0x000000ffff057224 */ /* 0x000fce00078e000e */
[----:B------:R-:W-:Y:S05]  /*2d460*/  WARPSYNC.COLLECTIVE R15, `(.L_x_10910) ;  /* 0x000000000f087348 */ /* 0x000fea0003c00000 */
[----:B------:R0:W1:Y:S02]  /*2d470*/  SHFL.IDX P6, R14, R13, R12, R11 ;  /* 0x0000000c0d0e7389 */ /* 0x00006400000c000b */
[----:B01----:R-:W-:Y:S01]  /*2d480*/  ENDCOLLECTIVE ;  /* 0x000000000000791b */ /* 0x003fe20003800000 */
.L_x_10910:
        /* <DEDUP_REMOVED lines=16> */
.L_x_10911:
[----:B------:R-:W-:Y:S02]  /*2d590*/  IMAD.MOV.U32 R13, RZ, RZ, R2 ;  /* 0x000000ffff0d7224 */ /* 0x000fe400078e0002 */
[----:B------:R-:W-:Y:S02]  /*2d5a0*/  IMAD.MOV.U32 R12, RZ, RZ, 0x4 ;  /* 0x00000004ff0c7424 */ /* 0x000fe400078e00ff */
[----:B------:R-:W-:-:S07]  /*2d5b0*/  IMAD.MOV.U32 R5, RZ, RZ, R14 ;  /* 0x000000ffff057224 */ /* 0x000fce00078e000e */
[----:B------:R-:W-:Y:S05]  /*2d5c0*/  WARPSYNC.COLLECTIVE R15, `(.L_x_10912) ;  /* 0x000000000f087348 */ /* 0x000fea0003c00000 */
[----:B------:R0:W1:Y:S02]  /*2d5d0*/  SHFL.IDX P6, R14, R13, R12, R11 ;  /* 0x0000000c0d0e7389 */ /* 0x00006400000c000b */
[----:B01----:R-:W-:Y:S01]  /*2d5e0*/  ENDCOLLECTIVE ;  /* 0x000000000000791b */ /* 0x003fe20003800000 */
.L_x_10912:
        /* <DEDUP_REMOVED lines=16> */
.L_x_10913:
[----:B------:R-:W-:Y:S02]  /*2d6f0*/  IMAD.MOV.U32 R13, RZ, RZ, R2 ;  /* 0x000000ffff0d7224 */ /* 0x000fe400078e0002 */
[----:B------:R-:W-:Y:S02]  /*2d700*/  IMAD.MOV.U32 R12, RZ, RZ, 0x5 ;  /* 0x00000005ff0c7424 */ /* 0x000fe400078e00ff */
[----:B------:R-:W-:-:S07]  /*2d710*/  IMAD.MOV.U32 R5, RZ, RZ, R14 ;  /* 0x000000ffff057224 */ /* 0x000fce00078e000e */
[----:B------:R-:W-:Y:S05]  /*2d720*/  WARPSYNC.COLLECTIVE R15, `(.L_x_10914) ;  /* 0x000000000f087348 */ /* 0x000fea0003c00000 */
[----:B------:R0:W1:Y:S02]  /*2d730*/  SHFL.IDX P6, R14, R13, R12, R11 ;  /* 0x0000000c0d0e7389 */ /* 0x00006400000c000b */
[----:B01----:R-:W-:Y:S01]  /*2d740*/  ENDCOLLECTIVE ;  /* 0x000000000000791b */ /* 0x003fe20003800000 */
.L_x_10914:
        /* <DEDUP_REMOVED lines=16> */
.L_x_10915:
[----:B------:R-:W-:Y:S02]  /*2d850*/  IMAD.MOV.U32 R13, RZ, RZ, R2 ;  /* 0x000000ffff0d7224 */ /* 0x000fe400078e0002 */
[----:B------:R-:W-:Y:S02]  /*2d860*/  IMAD.MOV.U32 R12, RZ, RZ, 0x6 ;  /* 0x00000006ff0c7424 */ /* 0x000fe400078e00ff */
[----:B------:R-:W-:-:S07]  /*2d870*/  IMAD.MOV.U32 R5, RZ, RZ, R14 ;  /* 0x000000ffff057224 */ /* 0x000fce00078e000e */
[----:B------:R-:W-:Y:S05]  /*2d880*/  WARPSYNC.COLLECTIVE R15, `(.L_x_10916) ;  /* 0x000000000f087348 */ /* 0x000fea0003c00000 */
[----:B------:R0:W1:Y:S02]  /*2d890*/  SHFL.IDX P6, R14, R13, R12, R11 ;  /* 0x0000000c0d0e7389 */ /* 0x00006400000c000b */
[----:B01----:R-:W-:Y:S01]  /*2d8a0*/  ENDCOLLECTIVE ;  /* 0x000000000000791b */ /* 0x003fe20003800000 */
.L_x_10916:
[----:B------:R-:W-:-:S05]  /*2d8b0*/  @!P1 IADD3 R5, P2, R34, R5, RZ ;  /* 0x0000000522059210 */ /* 0x000fca0007f5e0ff */
[----:B------:R-:W-:Y:S01]  /*2d8c0*/  @!P1 IMAD.X R4, RZ, RZ, R4, P2 ;  /* 0x000000ffff049224 */ /* 0x000fe200010e0604 */
[----:B------:R-:W-:-:S04]  /*2d8d0*/  ISETP.GE.AND P2, PT, R6, R3, PT ;  /* 0x000000030600720c */ /* 0x000fc80003f46270 */
        /* <DEDUP_REMOVED lines=12> */
.L_x_10917:
[----:B------:R-:W-:Y:S02]  /*2d9a0*/  IMAD.MOV.U32 R13, RZ, RZ, R2 ;  /* 0x000000ffff0d7224 */ /* 0x000fe400078e0002 */
[----:B------:R-:W-:Y:S01]  /*2d9b0*/  IMAD.MOV.U32 R12, RZ, RZ, 0x7 ;  /* 0x00000007ff0c7424 */ /* 0x000fe200078e00ff */
[----:B------:R-:W-:-:S07]  /*2d9c0*/  MOV R5, R14 ;  /* 0x0000000e00057202 */ /* 0x000fce0000000f00 */
[----:B------:R-:W-:Y:S05]  /*2d9d0*/  WARPSYNC.COLLECTIVE R15, `(.L_x_10918) ;  /* 0x000000000f087348 */ /* 0x000fea0003c00000 */
[----:B------:R0:W1:Y:S02]  /*2d9e0*/  SHFL.IDX P6, R14, R13, R12, R11 ;  /* 0x0000000c0d0e7389 */ /* 0x00006400000c000b */
[----:B01----:R-:W-:Y:S01]  /*2d9f0*/  ENDCOLLECTIVE ;  /* 0x000000000000791b */ /* 0x003fe20003800000 */
.L_x_10918:
        /* <DEDUP_REMOVED lines=14> */
.L_x_10919:
[----:B------:R-:W-:Y:S01]  /*2dae0*/  IMAD.MOV.U32 R0, RZ, RZ, R14 ;  /* 0x000000ffff007224 */ /* 0x000fe200078e000e */
[----:B------:R-:W-:Y:S06]  /*2daf0*/  BRA `(.L_x_10920) ;  /* 0xffffff5c00947947 */ /* 0x000fec000383ffff */
.L_x_10616:
[----:B0-----:R0:W1:Y:S02]  /*2db00*/  SYNCS.PHASECHK.TRANS64.TRYWAIT P0, [R22+URZ+0x22820], R3 ;  /* 0x02282003160075a7 */ /* 0x001064000800017f */
[----:B-1----:R-:W-:Y:S05]  /*2db10*/  @!P0 NANOSLEEP.SYNCS 0x989680 ;  /* 0x009896800000895d */ /* 0x002fea0003900000 */
[----:B------:R-:W1:Y:S02]  /*2db20*/  @!P0 SYNCS.PHASECHK.TRANS64 P0, [R22+URZ+0x22820], R3 ;  /* 0x02282003160085a7 */ /* 0x000e64000800007f */
[----:B-1----:R-:W-:Y:S05]  /*2db30*/  @!P0 BRA `(.L_x_10616) ;  /* 0xfffffffc00f08947 */ /* 0x002fea000383ffff */
[----:B------:R-:W-:Y:S05]  /*2db40*/  BRA `(.L_x_10921) ;  /* 0xffffff5c00fc7947 */ /* 0x000fea000383ffff */
.L_x_10620:
[----:B0-----:R0:W1:Y:S02]  /*2db50*/  SYNCS.PHASECHK.TRANS64.TRYWAIT P0, [R0+URZ+0x22880], R31 ;  /* 0x0228801f000075a7 */ /* 0x001064000800017f */
[----:B-1----:R-:W-:Y:S05]  /*2db60*/  @!P0 NANOSLEEP.SYNCS 0x989680 ;  /* 0x009896800000895d */ /* 0x002fea0003900000 */
[----:B------:R-:W1:Y:S02]  /*2db70*/  @!P0 SYNCS.PHASECHK.TRANS64 P0, [R0+URZ+0x22880], R31 ;  /* 0x0228801f000085a7 */ /* 0x000e64000800007f */
[----:B-1----:R-:W-:Y:S05]  /*2db80*/  @!P0 BRA `(.L_x_10620) ;  /* 0xfffffffc00f08947 */ /* 0x002fea000383ffff */
[----:B------:R-:W-:Y:S05]  /*2db90*/  BRA `(.L_x_10922) ;  /* 0xffffff6400207947 */ /* 0x000fea000383ffff */
.L_x_10621:
        /* <DEDUP_REMOVED lines=8> */
.L_x_10924:
[----:B------:R-:W-:Y:S05]  /*2dc20*/  BSYNC B0 ;  /* 0x0000000000007941 */ /* 0x000fea0003800000 */
.L_x_10923:
[----:B------:R-:W-:Y:S01]  /*2dc30*/  IMAD.MOV.U32 R13, RZ, RZ, R4 ;  /* 0x000000ffff0d7224 */ /* 0x000fe200078e0004 */
[----:B------:R-:W-:Y:S01]  /*2dc40*/  MOV R12, RZ ;  /* 0x000000ff000c7202 */ /* 0x000fe20000000f00 */
[----:B------:R-:W-:Y:S02]  /*2dc50*/  IMAD.MOV.U32 R11, RZ, RZ, 0x181f ;  /* 0x0000181fff0b7424 */ /* 0x000fe400078e00ff */
[----:B------:R-:W-:Y:S02]  /*2dc60*/  IMAD.MOV.U32 R15, RZ, RZ, -0x1 ;  /* 0xffffffffff0f7424 */ /* 0x000fe400078e00ff */
[----:B------:R-:W-:Y:S02]  /*2dc70*/  IMAD.MOV.U32 R3, RZ, RZ, R14 ;  /* 0x000000ffff037224 */ /* 0x000fe400078e000e */
[----:B------:R-:W-:-:S07]  /*2dc80*/  IMAD.IADD R6, R22, 0x1, R6 ;  /* 0x0000000116067824 */ /* 0x000fce00078e0206 */
[----:B------:R-:W-:Y:S05]  /*2dc90*/  WARPSYNC.COLLECTIVE R15, `(.L_x_10925) ;  /* 0x000000000f087348 */ /* 0x000fea0003c00000 */
[----:B------:R0:W1:Y:S02]  /*2dca0*/  SHFL.IDX P6, R14, R13, R12, R11 ;  /* 0x0000000c0d0e7389 */ /* 0x00006400000c000b */
[----:B01----:R-:W-:Y:S01]  /*2dcb0*/  ENDCOLLECTIVE ;  /* 0x000000000000791b */ /* 0x003fe20003800000 */
.L_x_10925:
[----:B------:R-:W-:Y:S02]  /*2dcc0*/  IMAD.MOV.U32 R13, RZ, RZ, R5 ;  /* 0x000000ffff0d7224 */ /* 0x000fe400078e0005 */
[----:B------:R-:W-:Y:S02]  /*2dcd0*/  IMAD.MOV.U32 R12, RZ, RZ, 0x1 ;  /* 0x00000001ff0c7424 */ /* 0x000fe400078e00ff */
[----:B------:R-:W-:-:S07]  /*2dce0*/  IMAD.MOV.U32 R2, RZ, RZ, R14 ;  /* 0x000000ffff027224 */ /* 0x000fce00078e000e */
[----:B------:R-:W-:Y:S05]  /*2dcf0*/  WARPSYNC.COLLECTIVE R15, `(.L_x_10926) ;  /* 0x000000000f087348 */ /* 0x000fea0003c00000 */
[----:B------:R0:W1:Y:S02]  /*2dd00*/  SHFL.IDX P6, R14, R13, R12, R11 ;  /* 0x0000000c0d0e7389 */ /* 0x00006400000c000b */
[----:B01----:R-:W-:Y:S01]  /*2dd10*/  ENDCOLLECTIVE ;  /* 0x000000000000791b */ /* 0x003fe20003800000 */
.L_x_10926:
        /* <DEDUP_REMOVED lines=11> */
.L_x_10927:
[----:B------:R-:W-:Y:S02]  /*2ddd0*/  IMAD.MOV.U32 R13, RZ, RZ, R5 ;  /* 0x000000ffff0d7224 */ /* 0x000fe400078e0005 */
[----:B------:R-:W-:Y:S02]  /*2dde0*/  IMAD.MOV.U32 R12, RZ, RZ, 0x2 ;  /* 0x00000002ff0c7424 */ /* 0x000fe400078e00ff */
[----:B------:R-:W-:-:S05]  /*2ddf0*/  IMAD.MOV.U32 R11, RZ, RZ, R14 ;  /* 0x000000ffff0b7224 */ /* 0x000fca00078e000e */
[----:B------:R-:W-:Y:S02]  /*2de00*/  IADD3 R2, P0, R34, R11, RZ ;  /* 0x0000000b22027210 */ /* 0x000fe40007f1e0ff */
[----:B------:R-:W-:-:S03]  /*2de10*/  MOV R11, 0x181f ;  /* 0x0000181f000b7802 */ /* 0x000fc60000000f00 */
[----:B------:R-:W-:-:S08]  /*2de20*/  IMAD.X R3, RZ, RZ, R32, P0 ;  /* 0x000000ffff037224 */ /* 0x000fd000000e0620 */
[----:B------:R-:W-:Y:S05]  /*2de30*/  WARPSYNC.COLLECTIVE R15, `(.L_x_10928) ;  /* 0x000000000f087348 */ /* 0x000fea0003c00000 */
[----:B------:R0:W1:Y:S02]  /*2de40*/  SHFL.IDX P6, R14, R13, R12, R11 ;  /* 0x0000000c0d0e7389 */ /* 0x00006400000c000b */
[----:B01----:R-:W-:Y:S01]  /*2de50*/  ENDCOLLECTIVE ;  /* 0x000000000000791b */ /* 0x003fe20003800000 */
.L_x_10928:
        /* <DEDUP_REMOVED lines=9> */
.L_x_10929:
[----:B------:R-:W-:Y:S02]  /*2def0*/  IMAD.MOV.U32 R13, RZ, RZ, R5 ;  /* 0x000000ffff0d7224 */ /* 0x000fe400078e0005 */
[----:B------:R-:W-:Y:S02]  /*2df00*/  IMAD.MOV.U32 R12, RZ, RZ, 0x3 ;  /* 0x00000003ff0c7424 */ /* 0x000fe400078e00ff */
[----:B------:R-:W-:-:S07]  /*2df10*/  IMAD.MOV.U32 R2, RZ, RZ, R14 ;  /* 0x000000ffff027224 */ /* 0x000fce00078e000e */
[----:B------:R-:W-:Y:S05]  /*2df20*/  WARPSYNC.COLLECTIVE R15, `(.L_x_10930) ;  /* 0x000000000f087348 */ /* 0x000fea0003c00000 */
[----:B------:R0:W1:Y:S02]  /*2df30*/  SHFL.IDX P6, R14, R13, R12, R11 ;  /* 0x0000000c0d0e7389 */ /* 0x00006400000c000b */
[----:B01----:R-:W-:Y:S01]  /*2df40*/  ENDCOLLECTIVE ;  /* 0x000000000000791b */ /* 0x003fe20003800000 */
.L_x_10930:
        /* <DEDUP_REMOVED lines=11> */
.L_x_10931:
[----:B------:R-:W-:Y:S02]  /*2e000*/  IMAD.MOV.U32 R13, RZ, RZ, R5 ;  /* 0x000000ffff0d7224 */ /* 0x000fe400078e0005 */
[----:B------:R-:W-:Y:S02]  /*2e010*/  IMAD.MOV.U32 R12, RZ, RZ, 0x4 ;  /* 0x00000004ff0c7424 */ /* 0x000fe400078e00ff */
[----:B------:R-:W-:-:S07]  /*2e020*/  IMAD.MOV.U32 R2, RZ, RZ, R14 ;  /* 0x000000ffff027224 */ /* 0x000fce00078e000e */
[----:B------:R-:W-:Y:S05]  /*2e030*/  WARPSYNC.COLLECTIVE R15, `(.L_x_10932) ;  /* 0x000000000f087348 */ /* 0x000fea0003c00000 */
[----:B------:R0:W1:Y:S02]  /*2e040*/  SHFL.IDX P6, R14, R13, R12, R11 ;  /* 0x0000000c0d0e7389 */ /* 0x00006400000c000b */
[----:B01----:R-:W-:Y:S01]  /*2e050*/  ENDCOLLECTIVE ;  /* 0x000000000000791b */ /* 0x003fe20003800000 */
.L_x_10932:
        /* <DEDUP_REMOVED lines=11> */
.L_x_10933:
[----:B------:R-:W-:Y:S02]  /*2e110*/  IMAD.MOV.U32 R13, RZ, RZ, R5 ;  /* 0x000000ffff0d7224 */ /* 0x000fe400078e0005 */
[----:B------:R-:W-:Y:S02]  /*2e120*/  IMAD.MOV.U32 R12, RZ, RZ, 0x5 ;  /* 0x00000005ff0c7424 */ /* 0x000fe400078e00ff */
[----:B------:R-:W-:-:S07]  /*2e130*/  IMAD.MOV.U32 R2, RZ, RZ, R14 ;  /* 0x000000ffff027224 */ /* 0x000fce00078e000e */
[----:B------:R-:W-:Y:S05]  /*2e140*/  WARPSYNC.COLLECTIVE R15, `(.L_x_10934) ;  /* 0x000000000f087348 */ /* 0x000fea0003c00000 */
[----:B------:R0:W1:Y:S02]  /*2e150*/  SHFL.IDX P6, R14, R13, R12, R11 ;  /* 0x0000000c0d0e7389 */ /* 0x00006400000c000b */
[----:B01----:R-:W-:Y:S01]  /*2e160*/  ENDCOLLECTIVE ;  /* 0x000000000000791b */ /* 0x003fe20003800000 */
.L_x_10934:
        /* <DEDUP_REMOVED lines=11> */
.L_x_10935:
[----:B------:R-:W-:Y:S02]  /*2e220*/  IMAD.MOV.U32 R13, RZ, RZ, R5 ;  /* 0x000000ffff0d7224 */ /* 0x000fe400078e0005 */
[----:B------:R-:W-:Y:S02]  /*2e230*/  IMAD.MOV.U32 R12, RZ, RZ, 0x6 ;  /* 0x00000006ff0c7424 */ /* 0x000fe400078e00ff */
[----:B------:R-:W-:-:S07]  /*2e240*/  IMAD.MOV.U32 R2, RZ, RZ, R14 ;  /* 0x000000ffff027224 */ /* 0x000fce00078e000e */
[----:B------:R-:W-:Y:S05]  /*2e250*/  WARPSYNC.COLLECTIVE R15, `(.L_x_10936) ;  /* 0x000000000f087348 */ /* 0x000fea0003c00000 */
[----:B------:R0:W1:Y:S02]  /*2e260*/  SHFL.IDX P6, R14, R13, R12, R11 ;  /* 0x0000000c0d0e7389 */ /* 0x00006400000c000b */
[----:B01----:R-:W-:Y:S01]  /*2e270*/  ENDCOLLECTIVE ;  /* 0x000000000000791b */ /* 0x003fe20003800000 */
.L_x_10936:
        /* <DEDUP_REMOVED lines=11> */
.L_x_10937:
[----:B------:R-:W-:Y:S01]  /*2e330*/  MOV R13, R5 ;  /* 0x00000005000d7202 */ /* 0x000fe20000000f00 */
[----:B------:R-:W-:Y:S02]  /*2e340*/  IMAD.MOV.U32 R12, RZ, RZ, 0x7 ;  /* 0x00000007ff0c7424 */ /* 0x000fe400078e00ff */
[----:B------:R-:W-:-:S07]  /*2e350*/  IMAD.MOV.U32 R2, RZ, RZ, R14 ;  /* 0x000000ffff027224 */ /* 0x000fce00078e000e */
[----:B------:R-:W-:Y:S05]  /*2e360*/  WARPSYNC.COLLECTIVE R15, `(.L_x_10938) ;  /* 0x000000000f087348 */ /* 0x000fea0003c00000 */
[----:B------:R0:W1:Y:S02]  /*2e370*/  SHFL.IDX P6, R14, R13, R12, R11 ;  /* 0x0000000c0d0e7389 */ /* 0x00006400000c000b */
[----:B01----:R-:W-:Y:S01]  /*2e380*/  ENDCOLLECTIVE ;  /* 0x000000000000791b */ /* 0x003fe20003800000 */
.L_x_10938:
        /* <DEDUP_REMOVED lines=11> */
.L_x_10939:
        /* <DEDUP_REMOVED lines=9> */
.L_x_10940:
        /* <DEDUP_REMOVED lines=9> */
.L_x_10941:
[----:B------:R-:W-:Y:S01]  /*2e560*/  MOV R13, R20 ;  /* 0x00000014000d7202 */ /* 0x000fe20000000f00 */
[----:B------:R-:W-:Y:S02]  /*2e570*/  IMAD.MOV.U32 R12, RZ, RZ, 0x1 ;  /* 0x00000001ff0c7424 */ /* 0x000fe400078e00ff */
[----:B------:R-:W-:-:S07]  /*2e580*/  IMAD.MOV.U32 R5, RZ, RZ, R14 ;  /* 0x000000ffff057224 */ /* 0x000fce00078e000e */
[----:B------:R-:W-:Y:S05]  /*2e590*/  WARPSYNC.COLLECTIVE R15, `(.L_x_10942) ;  /* 0x000000000f087348 */ /* 0x000fea0003c00000 */
[----:B------:R0:W1:Y:S02]  /*2e5a0*/  SHFL.IDX P6, R14, R13, R12, R11 ;  /* 0x0000000c0d0e7389 */ /* 0x00006400000c000b */
[----:B01----:R-:W-:Y:S01]  /*2e5b0*/  ENDCOLLECTIVE ;  /* 0x000000000000791b */ /* 0x003fe20003800000 */
.L_x_10942:
        /* <DEDUP_REMOVED lines=11> */
.L_x_10943:
[----:B------:R-:W-:Y:S01]  /*2e670*/  IMAD.MOV.U32 R2, RZ, RZ, R14 ;  /* 0x000000ffff027224 */ /* 0x000fe200078e000e */
[----:B------:R-:W-:Y:S06]  /*2e680*/  BRA `(.L_x_10944) ;  /* 0xffffff5c00b87947 */ /* 0x000fec000383ffff */
.L_x_10626:
[----:B---3--:R3:W4:Y:S02]  /*2e690*/  SYNCS.PHASECHK.TRANS64.TRYWAIT P0, [R0+URZ+0x22840], R31 ;  /* 0x0228401f000075a7 */ /* 0x008724000800017f */
[----:B----4-:R-:W-:Y:S05]  /*2e6a0*/  @!P0 NANOSLEEP.SYNCS 0x989680 ;  /* 0x009896800000895d */ /* 0x010fea0003900000 */
[----:B------:R-:W4:Y:S02]  /*2e6b0*/  @!P0 SYNCS.PHASECHK.TRANS64 P0, [R0+URZ+0x22840], R31 ;  /* 0x0228401f000085a7 */ /* 0x000f24000800007f */
[----:B----4-:R-:W-:Y:S05]  /*2e6c0*/  @!P0 BRA `(.L_x_10626) ;  /* 0xfffffffc00f08947 */ /* 0x010fea000383ffff */
[----:B------:R-:W-:Y:S05]  /*2e6d0*/  BRA `(.L_x_10945) ;  /* 0xffffff6000087947 */ /* 0x000fea000383ffff */
.L_x_10627:
        /* <DEDUP_REMOVED lines=8> */
.L_x_10947:
[----:B------:R-:W-:Y:S05]  /*2e760*/  BSYNC B0 ;  /* 0x0000000000007941 */ /* 0x000fea0003800000 */
.L_x_10946:
        /* <DEDUP_REMOVED lines=8> */
.L_x_10948:
[----:B------:R-:W-:Y:S02]  /*2e7f0*/  IMAD.MOV.U32 R13, RZ, RZ, R5 ;  /* 0x000000ffff0d7224 */ /* 0x000fe400078e0005 */
[----:B------:R-:W-:Y:S01]  /*2e800*/  IMAD.MOV.U32 R12, RZ, RZ, 0x1 ;  /* 0x00000001ff0c7424 */ /* 0x000fe200078e00ff */
[----:B------:R-:W-:-:S07]  /*2e810*/  MOV R2, R14 ;  /* 0x0000000e00027202 */ /* 0x000fce0000000f00 */
[----:B------:R-:W-:Y:S05]  /*2e820*/  WARPSYNC.COLLECTIVE R15, `(.L_x_10949) ;  /* 0x000000000f087348 */ /* 0x000fea0003c00000 */
[----:B------:R0:W1:Y:S02]  /*2e830*/  SHFL.IDX P6, R14, R13, R12, R11 ;  /* 0x0000000c0d0e7389 */ /* 0x00006400000c000b */
[----:B01----:R-:W-:Y:S01]  /*2e840*/  ENDCOLLECTIVE ;  /* 0x000000000000791b */ /* 0x003fe20003800000 */
.L_x_10949:
        /* <DEDUP_REMOVED lines=11> */
.L_x_10950:
[----:B------:R-:W-:Y:S02]  /*2e900*/  IMAD.MOV.U32 R13, RZ, RZ, R5 ;  /* 0x000000ffff0d7224 */ /* 0x000fe400078e0005 */
[----:B------:R-:W-:Y:S02]  /*2e910*/  IMAD.MOV.U32 R12, RZ, RZ, 0x2 ;  /* 0x00000002ff0c7424 */ /* 0x000fe400078e00ff */
[----:B------:R-:W-:-:S07]  /*2e920*/  IMAD.MOV.U32 R10, RZ, RZ, R14 ;  /* 0x000000ffff0a7224 */ /* 0x000fce00078e000e */
[----:B------:R-:W-:Y:S05]  /*2e930*/  WARPSYNC.COLLECTIVE R15, `(.L_x_10951) ;  /* 0x000000000f087348 */ /* 0x000fea0003c00000 */
[----:B------:R0:W1:Y:S02]  /*2e940*/  SHFL.IDX P6, R14, R13, R12, R11 ;  /* 0x0000000c0d0e7389 */ /* 0x00006400000c000b */
[----:B01----:R-:W-:Y:S01]  /*2e950*/  ENDCOLLECTIVE ;  /* 0x000000000000791b */ /* 0x003fe20003800000 */
.L_x_10951:
        /* <DEDUP_REMOVED lines=11> */
.L_x_10952:
[----:B------:R-:W-:Y:S01]  /*2ea10*/  MOV R13, R5 ;  /* 0x00000005000d7202 */ /* 0x000fe20000000f00 */
[----:B------:R-:W-:Y:S02]  /*2ea20*/  IMAD.MOV.U32 R12, RZ, RZ, 0x3 ;  /* 0x00000003ff0c7424 */ /* 0x000fe400078e00ff */
[----:B------:R-:W-:-:S07]  /*2ea30*/  IMAD.MOV.U32 R2, RZ, RZ, R14 ;  /* 0x000000ffff027224 */ /* 0x000fce00078e000e */
[----:B------:R-:W-:Y:S05]  /*2ea40*/  WARPSYNC.COLLECTIVE R15, `(.L_x_10953) ;  /* 0x000000000f087348 */ /* 0x000fea0003c00000 */
[----:B------:R0:W1:Y:S02]  /*2ea50*/  SHFL.IDX P6, R14, R13, R12, R11 ;  /* 0x0000000c0d0e7389 */ /* 0x00006400000c000b */
[----:B01----:R-:W-:Y:S01]  /*2ea60*/  ENDCOLLECTIVE ;  /* 0x000000000000791b */ /* 0x003fe20003800000 */
.L_x_10953:
        /* <DEDUP_REMOVED lines=11> */
.L_x_10954:
[----:B------:R-:W-:Y:S02]  /*2eb20*/  IMAD.MOV.U32 R13, RZ, RZ, R5 ;  /* 0x000000ffff0d7224 */ /* 0x000fe400078e0005 */
[----:B------:R-:W-:Y:S02]  /*2eb30*/  IMAD.MOV.U32 R12, RZ, RZ, 0x4 ;  /* 0x00000004ff0c7424 */ /* 0x000fe400078e00ff */
[----:B------:R-:W-:-:S07]  /*2eb40*/  IMAD.MOV.U32 R2, RZ, RZ, R14 ;  /* 0x000000ffff027224 */ /* 0x000fce00078e000e */
[----:B------:R-:W-:Y:S05]  /*2eb50*/  WARPSYNC.COLLECTIVE R15, `(.L_x_10955) ;  /* 0x000000000f087348 */ /* 0x000fea0003c00000 */
[----:B------:R0:W1:Y:S02]  /*2eb60*/  SHFL.IDX P6, R14, R13, R12, R11 ;  /* 0x0000000c0d0e7389 */ /* 0x00006400000c000b */
[----:B01----:R-:W-:Y:S01]  /*2eb70*/  ENDCOLLECTIVE ;  /* 0x000000000000791b */ /* 0x003fe20003800000 */
.L_x_10955:
        /* <DEDUP_REMOVED lines=11> */
.L_x_10956:
[----:B------:R-:W-:Y:S02]  /*2ec30*/  IMAD.MOV.U32 R13, RZ, RZ, R5 ;  /* 0x000000ffff0d7224 */ /* 0x000fe400078e0005 */
[----:B------:R-:W-:Y:S02]  /*2ec40*/  IMAD.MOV.U32 R12, RZ, RZ, 0x5 ;  /* 0x00000005ff0c7424 */ /* 0x000fe400078e00ff */
[----:B------:R-:W-:-:S07]  /*2ec50*/  IMAD.MOV.U32 R2, RZ, RZ, R14 ;  /* 0x000000ffff027224 */ /* 0x000fce00078e000e */
[----:B------:R-:W-:Y:S05]  /*2ec60*/  WARPSYNC.COLLECTIVE R15, `(.L_x_10957) ;  /* 0x000000000f087348 */ /* 0x000fea0003c00000 */
[----:B------:R0:W1:Y:S02]  /*2ec70*/  SHFL.IDX P6, R14, R13, R12, R11 ;  /* 0x0000000c0d0e7389 */ /* 0x00006400000c000b */
[----:B01----:R-:W-:Y:S01]  /*2ec80*/  ENDCOLLECTIVE ;  /* 0x000000000000791b */ /* 0x003fe20003800000 */
.L_x_10957:
        /* <DEDUP_REMOVED lines=11> */
.L_x_10958:
[----:B------:R-:W-:Y:S02]  /*2ed40*/  IMAD.MOV.U32 R13, RZ, RZ, R5 ;  /* 0x000000ffff0d7224 */ /* 0x000fe400078e0005 */
[----:B------:R-:W-:Y:S02]  /*2ed50*/  IMAD.MOV.U32 R12, RZ, RZ, 0x6 ;  /* 0x00000006ff0c7424 */ /* 0x000fe400078e00ff */
[----:B------:R-:W-:-:S07]  /*2ed60*/  IMAD.MOV.U32 R2, RZ, RZ, R14 ;  /* 0x000000ffff027224 */ /* 0x000fce00078e000e */
[----:B------:R-:W-:Y:S05]  /*2ed70*/  WARPSYNC.COLLECTIVE R15, `(.L_x_10959) ;  /* 0x000000000f087348 */ /* 0x000fea0003c00000 */
[----:B------:R0:W1:Y:S02]  /*2ed80*/  SHFL.IDX P6, R14, R13, R12, R11 ;  /* 0x0000000c0d0e7389 */ /* 0x00006400000c000b */
[----:B01----:R-:W-:Y:S01]  /*2ed90*/  ENDCOLLECTIVE ;  /* 0x000000000000791b */ /* 0x003fe20003800000 */
.L_x_10959:
        /* <DEDUP_REMOVED lines=11> */
.L_x_10960:
[----:B------:R-:W-:Y:S02]  /*2ee50*/  IMAD.MOV.U32 R13, RZ, RZ, R5 ;  /* 0x000000ffff0d7224 */ /* 0x000fe400078e0005 */
[----:B------:R-:W-:Y:S02]  /*2ee60*/  IMAD.MOV.U32 R12, RZ, RZ, 0x7 ;  /* 0x00000007ff0c7424 */ /* 0x000fe400078e00ff */
[----:B------:R-:W-:-:S07]  /*2ee70*/  IMAD.MOV.U32 R2, RZ, RZ, R14 ;  /* 0x000000ffff027224 */ /* 0x000fce00078e000e */
[----:B------:R-:W-:Y:S05]  /*2ee80*/  WARPSYNC.COLLECTIVE R15, `(.L_x_10961) ;  /* 0x000000000f087348 */ /* 0x000fea0003c00000 */
[----:B------:R0:W1:Y:S02]  /*2ee90*/  SHFL.IDX P6, R14, R13, R12, R11 ;  /* 0x0000000c0d0e7389 */ /* 0x00006400000c000b */
[----:B01----:R-:W-:Y:S01]  /*2eea0*/  ENDCOLLECTIVE ;  /* 0x000000000000791b */ /* 0x003fe20003800000 */
.L_x_10961:
[----:B------:R-:W-:Y:S01]  /*2eeb0*/  IMAD.MOV.U32 R13, RZ, RZ, R4 ;  /* 0x000000ffff0d7224 */ /* 0x000fe200078e0004 */
[----:B------:R-:W-:-:S04]  /*2eec0*/  IADD3 R4, P0, R34, R2, RZ ;  /* 0x0000000222047210 */ /* 0x000fc80007f1e0ff */
[----:B------:R-:W-:Y:S01]  /*2eed0*/  IADD3.X R5, RZ, R9, RZ, P0, !PT ;  /* 0x00000009ff057210 */ /* 0x000fe200007fe4ff */
[----:B------:R-:W-:-:S04]  /*2eee0*/  IMAD.MOV.U32 R3, RZ, RZ, R14 ;  /* 0x000000ffff037224 */ /* 0x000fc800078e000e */
[----:B------:R-:W-:Y:S01]  /*2eef0*/  @!PT LDS RZ, [RZ] ;  /* 0x00000000fffff984 */ /* 0x000fe20000000800 */
[----:B------:R-:W-:Y:S01]  /*2ef00*/  @!PT LDS RZ, [RZ] ;  /* 0x00000000fffff984 */ /* 0x000fe20000000800 */
[----:B------:R-:W-:Y:S01]  /*2ef10*/  @!PT LDS RZ, [RZ] ;  /* 0x00000000fffff984 */ /* 0x000fe20000000800 */
[----:B------:R0:W-:Y:S04]  /*2ef20*/  LDGSTS.E.BYPASS.LTC128B.128 [R6+0x1b400], desc[UR60][R4.64], !P2 ;  /* 0x1b40000004067fae */ /* 0x0001e8000d101d7c */
[----:B0-----:R-:W-:Y:S05]  /*2ef30*/  WARPSYNC.COLLECTIVE R15, `(.L_x_10962) ;  /* 0x000000000f087348 */ /* 0x001fea0003c00000 */
[----:B------:R1:W2:Y:S02]  /*2ef40*/  SHFL.IDX P6, R14, R13, R12, R11 ;  /* 0x0000000c0d0e7389 */ /* 0x0002a400000c000b */
[----:B012---:R-:W-:Y:S01]  /*2ef50*/  ENDCOLLECTIVE ;  /* 0x000000000000791b */ /* 0x007fe20003800000 */
.L_x_10962:
[----:B------:R-:W-:Y:S02]  /*2ef60*/  IMAD.MOV.U32 R13, RZ, RZ, R8 ;  /* 0x000000ffff0d7224 */ /* 0x000fe400078e0008 */
[----:B------:R-:W-:Y:S02]  /*2ef70*/  IMAD.MOV.U32 R12, RZ, RZ, RZ ;  /* 0x000000ffff0c7224 */ /* 0x000fe400078e00ff */
[----:B------:R-:W-:-:S07]  /*2ef80*/  IMAD.MOV.U32 R10, RZ, RZ, R14 ;  /* 0x000000ffff0a7224 */ /* 0x000fce00078e000e */
[----:B------:R-:W-:Y:S05]  /*2ef90*/  WARPSYNC.COLLECTIVE R15, `(.L_x_10963) ;  /* 0x000000000f087348 */ /* 0x000fea0003c00000 */
[----:B------:R0:W1:Y:S02]  /*2efa0*/  SHFL.IDX P6, R14, R13, R12, R11 ;  /* 0x0000000c0d0e7389 */ /* 0x00006400000c000b */
[----:B01----:R-:W-:Y:S01]  /*2efb0*/  ENDCOLLECTIVE ;  /* 0x000000000000791b */ /* 0x003fe20003800000 */
.L_x_10963:
        /* <DEDUP_REMOVED lines=11> */
.L_x_10964:
[----:B------:R-:W-:Y:S02]  /*2f070*/  IMAD.MOV.U32 R13, RZ, RZ, R8 ;  /* 0x000000ffff0d7224 */ /* 0x000fe400078e0008 */
[----:B------:R-:W-:Y:S02]  /*2f080*/  IMAD.MOV.U32 R12, RZ, RZ, 0x1 ;  /* 0x00000001ff0c7424 */ /* 0x000fe400078e00ff */
[----:B------:R-:W-:-:S07]  /*2f090*/  IMAD.MOV.U32 R5, RZ, RZ, R14 ;  /* 0x000000ffff057224 */ /* 0x000fce00078e000e */
[----:B------:R-:W-:Y:S05]  /*2f0a0*/  WARPSYNC.COLLECTIVE R15, `(.L_x_10965) ;  /* 0x000000000f087348 */ /* 0x000fea0003c00000 */
[----:B------:R0:W1:Y:S02]  /*2f0b0*/  SHFL.IDX P6, R14, R13, R12, R11 ;  /* 0x0000000c0d0e7389 */ /* 0x00006400000c000b */
[----:B01----:R-:W-:Y:S01]  /*2f0c0*/  ENDCOLLECTIVE ;  /* 0x000000000000791b */ /* 0x003fe20003800000 */
.L_x_10965:
        /* <DEDUP_REMOVED lines=11> */
.L_x_10966:
[----:B------:R-:W-:Y:S01]  /*2f180*/  IMAD.MOV.U32 R2, RZ, RZ, R14 ;  /* 0x000000ffff027224 */ /* 0x000fe200078e000e */
[----:B------:R-:W-:Y:S06]  /*2f190*/  BRA `(.L_x_10967) ;  /* 0xffffff5800987947 */ /* 0x000fec000383ffff */
.L_x_10632:
[----:B-1----:R1:W2:Y:S02]  /*2f1a0*/  SYNCS.PHASECHK.TRANS64.TRYWAIT P2, [R2+URZ+0x22870], R0 ;  /* 0x02287000020075a7 */ /* 0x0022a4000804017f */
[----:B--2---:R-:W-:Y:S05]  /*2f1b0*/  @!P2 NANOSLEEP.SYNCS 0x989680 ;  /* 0x009896800000a95d */ /* 0x004fea0003900000 */
[----:B------:R-:W2:Y:S02]  /*2f1c0*/  @!P2 SYNCS.PHASECHK.TRANS64 P2, [R2+URZ+0x22870], R0 ;  /* 0x022870000200a5a7 */ /* 0x000ea4000804007f */
[----:B--2---:R-:W-:Y:S05]  /*2f1d0*/  @!P2 BRA `(.L_x_10632) ;  /* 0xfffffffc00f0a947 */ /* 0x004fea000383ffff */
[----:B------:R-:W-:Y:S05]  /*2f1e0*/  BRA `(.L_x_10968) ;  /* 0xffffff5800fc7947 */ /* 0x000fea000383ffff */
.L_x_10634:
[----:B-1----:R1:W2:Y:S02]  /*2f1f0*/  SYNCS.PHASECHK.TRANS64.TRYWAIT P2, [R2+URZ+0x22860], R3 ;  /* 0x02286003020075a7 */ /* 0x0022a4000804017f */
[----:B--2---:R-:W-:Y:S05]  /*2f200*/  @!P2 NANOSLEEP.SYNCS 0x989680 ;  /* 0x009896800000a95d */ /* 0x004fea0003900000 */
[----:B------:R-:W2:Y:S02]  /*2f210*/  @!P2 SYNCS.PHASECHK.TRANS64 P2, [R2+URZ+0x22860], R3 ;  /* 0x022860030200a5a7 */ /* 0x000ea4000804007f */
[----:B--2---:R-:W-:Y:S05]  /*2f220*/  @!P2 BRA `(.L_x_10634) ;  /* 0xfffffffc00f0a947 */ /* 0x004fea000383ffff */
[----:B------:R-:W-:Y:S05]  /*2f230*/  BRA `(.L_x_10969) ;  /* 0xffffff5c000c7947 */ /* 0x000fea000383ffff */
.L_x_10642:
[----:B0-----:R0:W1:Y:S02]  /*2f240*/  SYNCS.PHASECHK.TRANS64.TRYWAIT P1, [R0+URZ+0x22870], R3 ;  /* 0x02287003000075a7 */ /* 0x001064000802017f */
[----:B-1----:R-:W-:Y:S05]  /*2f250*/  @!P1 NANOSLEEP.SYNCS 0x989680 ;  /* 0x009896800000995d */ /* 0x002fea0003900000 */
[----:B------:R-:W1:Y:S02]  /*2f260*/  @!P1 SYNCS.PHASECHK.TRANS64 P1, [R0+URZ+0x22870], R3 ;  /* 0x02287003000095a7 */ /* 0x000e64000802007f */
[----:B-1----:R-:W-:Y:S05]  /*2f270*/  @!P1 BRA `(.L_x_10642) ;  /* 0xfffffffc00f09947 */ /* 0x002fea000383ffff */
[----:B------:R-:W-:Y:S05]  /*2f280*/  BRA `(.L_x_10970) ;  /* 0xffffff6400447947 */ /* 0x000fea000383ffff */
.L_x_10644:
[----:B0-----:R0:W1:Y:S02]  /*2f290*/  SYNCS.PHASECHK.TRANS64.TRYWAIT P1, [R0+URZ+0x22860], R3 ;  /* 0x02286003000075a7 */ /* 0x001064000802017f */
[----:B-1----:R-:W-:Y:S05]  /*2f2a0*/  @!P1 NANOSLEEP.SYNCS 0x989680 ;  /* 0x009896800000995d */ /* 0x002fea0003900000 */
[----:B------:R-:W1:Y:S02]  /*2f2b0*/  @!P1 SYNCS.PHASECHK.TRANS64 P1, [R0+URZ+0x22860], R3 ;  /* 0x02286003000095a7 */ /* 0x000e64000802007f */
[----:B-1----:R-:W-:Y:S05]  /*2f2c0*/  @!P1 BRA `(.L_x_10644) ;  /* 0xfffffffc00f09947 */ /* 0x002fea000383ffff */
[----:B------:R-:W-:Y:S05]  /*2f2d0*/  BRA `(.L_x_10971) ;  /* 0xffffff6400547947 */ /* 0x000fea000383ffff */
.L_x_10649:
[----:B------:R-:W-:Y:S01]  /*2f2e0*/  BSSY B0, `(.L_x_10972) ;  /* 0x0000008000007945 */ /* 0x000fe20003800000 */
[----:B------:R-:W-:Y:S01]  /*2f2f0*/  IMAD.MOV.U32 R13, RZ, RZ, R16 ;  /* 0x000000ffff0d7224 */ /* 0x000fe200078e0010 */
[----:B------:R-:W-:Y:S01]  /*2f300*/  MOV R12, RZ ;  /* 0x000000ff000c7202 */ /* 0x000fe20000000f00 */
[----:B------:R-:W-:Y:S02]  /*2f310*/  IMAD.MOV.U32 R11, RZ, RZ, 0x1f ;  /* 0x0000001fff0b7424 */ /* 0x000fe400078e00ff */
[----:B------:R-:W-:-:S07]  /*2f320*/  IMAD.MOV.U32 R15, RZ, RZ, -0x1 ;  /* 0xffffffffff0f7424 */ /* 0x000fce00078e00ff */
[----:B0123-5:R-:W-:Y:S05]  /*2f330*/  WARPSYNC.COLLECTIVE R15, `(.L_x_10973) ;  /* 0x000000000f087348 */ /* 0x02ffea0003c00000 */
[----:B------:R4:W0:Y:S02]  /*2f340*/  SHFL.IDX P6, R14, R13, R12, R11 ;  /* 0x0000000c0d0e7389 */ /* 0x00082400000c000b */
[----:B012345:R-:W-:Y:S01]  /*2f350*/  ENDCOLLECTIVE ;  /* 0x000000000000791b */ /* 0x03ffe20003800000 */
.L_x_10973:
[----:B------:R-:W-:Y:S05]  /*2f360*/  BSYNC B0 ;  /* 0x0000000000007941 */ /* 0x000fea0003800000 */
.L_x_10972:
        /* <DEDUP_REMOVED lines=9> */
.L_x_10974:
        /* <DEDUP_REMOVED lines=23> */
.L_x_10975:
[----:B------:R-:W-:Y:S01]  /*2f570*/  IMAD.MOV.U32 R12, RZ, RZ, 0x2 ;  /* 0x00000002ff0c7424 */ /* 0x000fe200078e00ff */
[----:B------:R-:W-:-:S04]  /*2f580*/  SEL R4, R14, RZ, P1 ;  /* 0x000000ff0e047207 */ /* 0x000fc80000800000 */
[----:B------:R-:W-:-:S05]  /*2f590*/  IADD3 R4, R13, R4, RZ ;  /* 0x000000040d047210 */ /* 0x000fca0007ffe0ff */
[----:B------:R-:W-:-:S07]  /*2f5a0*/  IMAD.MOV.U32 R13, RZ, RZ, R4 ;  /* 0x000000ffff0d7224 */ /* 0x000fce00078e0004 */
[----:B------:R-:W-:Y:S05]  /*2f5b0*/  WARPSYNC.COLLECTIVE R15, `(.L_x_10976) ;  /* 0x000000000f087348 */ /* 0x000fea0003c00000 */
[----:B------:R0:W1:Y:S02]  /*2f5c0*/  SHFL.UP P6, R14, R13, R12, R11 ;  /* 0x0400000c0d0e7389 */ /* 0x00006400000c000b */
[----:B01----:R-:W-:Y:S01]  /*2f5d0*/  ENDCOLLECTIVE ;  /* 0x000000000000791b */ /* 0x003fe20003800000 */
.L_x_10976:
[----:B------:R-:W-:Y:S01]  /*2f5e0*/  IMAD.MOV.U32 R12, RZ, RZ, 0x4 ;  /* 0x00000004ff0c7424 */ /* 0x000fe200078e00ff */
[----:B------:R-:W-:-:S05]  /*2f5f0*/  SEL R3, R14, RZ, P2 ;  /* 0x000000ff0e037207 */ /* 0x000fca0001000000 */
[----:B------:R-:W-:-:S04]  /*2f600*/  IMAD.IADD R2, R4, 0x1, R3 ;  /* 0x0000000104027824 */ /* 0x000fc800078e0203 */
[----:B------:R-:W-:-:S07]  /*2f610*/  IMAD.MOV.U32 R13, RZ, RZ, R2 ;  /* 0x000000ffff0d7224 */ /* 0x000fce00078e0002 */
[----:B------:R-:W-:Y:S05]  /*2f620*/  WARPSYNC.COLLECTIVE R15, `(.L_x_10977) ;  /* 0x000000000f087348 */ /* 0x000fea0003c00000 */
[----:B------:R0:W1:Y:S02]  /*2f630*/  SHFL.UP P6, R14, R13, R12, R11 ;  /* 0x0400000c0d0e7389 */ /* 0x00006400000c000b */
[----:B01----:R-:W-:Y:S01]  /*2f640*/  ENDCOLLECTIVE ;  /* 0x000000000000791b */ /* 0x003fe20003800000 */
.L_x_10977:
[----:B------:R-:W-:Y:S01]  /*2f650*/  IMAD.MOV.U32 R12, RZ, RZ, 0x8 ;  /* 0x00000008ff0c7424 */ /* 0x000fe200078e00ff */
[----:B------:R-:W-:-:S05]  /*2f660*/  SEL R3, R14, RZ, P3 ;  /* 0x000000ff0e037207 */ /* 0x000fca0001800000 */
[----:B------:R-:W-:-:S04]  /*2f670*/  IMAD.IADD R3, R2, 0x1, R3 ;  /* 0x0000000102037824 */ /* 0x000fc800078e0203 */
[----:B------:R-:W-:-:S07]  /*2f680*/  IMAD.MOV.U32 R13, RZ, RZ, R3 ;  /* 0x000000ffff0d7224 */ /* 0x000fce00078e0003 */
[----:B------:R-:W-:Y:S05]  /*2f690*/  WARPSYNC.COLLECTIVE R15, `(.L_x_10978) ;  /* 0x000000000f087348 */ /* 0x000fea0003c00000 */
[----:B------:R0:W1:Y:S02]  /*2f6a0*/  SHFL.UP P6, R14, R13, R12, R11 ;  /* 0x0400000c0d0e7389 */ /* 0x00006400000c000b */
[----:B01----:R-:W-:Y:S01]  /*2f6b0*/  ENDCOLLECTIVE ;  /* 0x000000000000791b */ /* 0x003fe20003800000 */
.L_x_10978:
[----:B------:R-:W-:Y:S01]  /*2f6c0*/  IMAD.MOV.U32 R12, RZ, RZ, 0x10 ;  /* 0x00000010ff0c7424 */ /* 0x000fe200078e00ff */
[----:B------:R-:W-:-:S05]  /*2f6d0*/  SEL R4, R14, RZ, P4 ;  /* 0x000000ff0e047207 */ /* 0x000fca0002000000 */
[----:B------:R-:W-:-:S04]  /*2f6e0*/  IMAD.IADD R4, R3, 0x1, R4 ;  /* 0x0000000103047824 */ /* 0x000fc800078e0204 */
[----:B------:R-:W-:-:S07]  /*2f6f0*/  IMAD.MOV.U32 R13, RZ, RZ, R4 ;  /* 0x000000ffff0d7224 */ /* 0x000fce00078e0004 */
[----:B------:R-:W-:Y:S05]  /*2f700*/  WARPSYNC.COLLECTIVE R15, `(.L_x_10979) ;  /* 0x000000000f087348 */ /* 0x000fea0003c00000 */
[----:B------:R0:W1:Y:S02]  /*2f710*/  SHFL.UP P6, R14, R13, R12, R11 ;  /* 0x0400000c0d0e7389 */ /* 0x00006400000c000b */
[----:B01----:R-:W-:Y:S01]  /*2f720*/  ENDCOLLECTIVE ;  /* 0x000000000000791b */ /* 0x003fe20003800000 */
.L_x_10979:
        /* <DEDUP_REMOVED lines=8> */
.L_x_10980:
[----:B------:R-:W-:Y:S05]  /*2f7b0*/  BRA `(.L_x_10981) ;  /* 0xffffff6800e87947 */ /* 0x000fea000383ffff */
.L_x_10652:
[----:B------:R-:W-:Y:S01]  /*2f7c0*/  BSSY B0, `(.L_x_10982) ;  /* 0x0000007000007945 */ /* 0x000fe20003800000 */
[----:B------:R-:W-:Y:S02]  /*2f7d0*/  IMAD.MOV.U32 R12, RZ, RZ, 0x1 ;  /* 0x00000001ff0c7424 */ /* 0x000fe400078e00ff */
[----:B------:R-:W-:Y:S02]  /*2f7e0*/  IMAD.MOV.U32 R11, RZ, RZ, RZ ;  /* 0x000000ffff0b7224 */ /* 0x000fe400078e00ff */
[----:B------:R-:W-:-:S07]  /*2f7f0*/  IMAD.MOV.U32 R15, RZ, RZ, -0x1 ;  /* 0xffffffffff0f7424 */ /* 0x000fce00078e00ff */
[----:B-1---5:R-:W-:Y:S05]  /*2f800*/  WARPSYNC.COLLECTIVE R15, `(.L_x_10983) ;  /* 0x000000000f087348 */ /* 0x022fea0003c00000 */
[----:B------:R0:W2:Y:S02]  /*2f810*/  SHFL.UP P6, R14, R13, R12, R11 ;  /* 0x0400000c0d0e7389 */ /* 0x0000a400000c000b */
[----:B012--5:R-:W-:Y:S01]  /*2f820*/  ENDCOLLECTIVE ;  /* 0x000000000000791b */ /* 0x027fe20003800000 */
.L_x_10983:
[----:B------:R-:W-:Y:S05]  /*2f830*/  BSYNC B0 ;  /* 0x0000000000007941 */ /* 0x000fea0003800000 */
.L_x_10982:
        /* <DEDUP_REMOVED lines=8> */
.L_x_10984:
[----:B------:R-:W-:Y:S01]  /*2f8c0*/  IMAD.MOV.U32 R12, RZ, RZ, 0x4 ;  /* 0x00000004ff0c7424 */ /* 0x000fe200078e00ff */
[----:B------:R-:W-:-:S05]  /*2f8d0*/  SEL R14, R14, RZ, P2 ;  /* 0x000000ff0e0e7207 */ /* 0x000fca0001000000 */
[----:B------:R-:W-:-:S04]  /*2f8e0*/  IMAD.IADD R3, R13, 0x1, R14 ;  /* 0x000000010d037824 */ /* 0x000fc800078e020e */
[----:B------:R-:W-:-:S07]  /*2f8f0*/  IMAD.MOV.U32 R13, RZ, RZ, R3 ;  /* 0x000000ffff0d7224 */ /* 0x000fce00078e0003 */
[----:B------:R-:W-:Y:S05]  /*2f900*/  WARPSYNC.COLLECTIVE R15, `(.L_x_10985) ;  /* 0x000000000f087348 */ /* 0x000fea0003c00000 */
[----:B------:R0:W1:Y:S02]  /*2f910*/  SHFL.UP P6, R14, R13, R12, R11 ;  /* 0x0400000c0d0e7389 */ /* 0x00006400000c000b */
[----:B01----:R-:W-:Y:S01]  /*2f920*/  ENDCOLLECTIVE ;  /* 0x000000000000791b */ /* 0x003fe20003800000 */
.L_x_10985:
[----:B------:R-:W-:Y:S02]  /*2f930*/  MOV R12, 0x8 ;  /* 0x00000008000c7802 */ /* 0x000fe40000000f00 */
[----:B------:R-:W-:-:S05]  /*2f940*/  SEL R4, R14, RZ, P3 ;  /* 0x000000ff0e047207 */ /* 0x000fca0001800000 */
[----:B------:R-:W-:-:S04]  /*2f950*/  IMAD.IADD R4, R3, 0x1, R4 ;  /* 0x0000000103047824 */ /* 0x000fc800078e0204 */
[----:B------:R-:W-:-:S07]  /*2f960*/  IMAD.MOV.U32 R13, RZ, RZ, R4 ;  /* 0x000000ffff0d7224 */ /* 0x000fce00078e0004 */
[----:B------:R-:W-:Y:S05]  /*2f970*/  WARPSYNC.COLLECTIVE R15, `(.L_x_10986) ;  /* 0x000000000f087348 */ /* 0x000fea0003c00000 */
[----:B------:R0:W1:Y:S02]  /*2f980*/  SHFL.UP P6, R14, R13, R12, R11 ;  /* 0x0400000c0d0e7389 */ /* 0x00006400000c000b */
[----:B01----:R-:W-:Y:S01]  /*2f990*/  ENDCOLLECTIVE ;  /* 0x000000000000791b */ /* 0x003fe20003800000 */
.L_x_10986:
[----:B------:R-:W-:Y:S01]  /*2f9a0*/  IMAD.MOV.U32 R12, RZ, RZ, 0x10 ;  /* 0x00000010ff0c7424 */ /* 0x000fe200078e00ff */
[----:B------:R-:W-:-:S05]  /*2f9b0*/  SEL R7, R14, RZ, P4 ;  /* 0x000000ff0e077207 */ /* 0x000fca0002000000 */
[----:B------:R-:W-:-:S04]  /*2f9c0*/  IMAD.IADD R7, R4, 0x1, R7 ;  /* 0x0000000104077824 */ /* 0x000fc800078e0207 */
[----:B------:R-:W-:-:S07]  /*2f9d0*/  IMAD.MOV.U32 R13, RZ, RZ, R7 ;  /* 0x000000ffff0d7224 */ /* 0x000fce00078e0007 */
[----:B------:R-:W-:Y:S05]  /*2f9e0*/  WARPSYNC.COLLECTIVE R15, `(.L_x_10987) ;  /* 0x000000000f087348 */ /* 0x000fea0003c00000 */
[----:B------:R0:W1:Y:S02]  /*2f9f0*/  SHFL.UP P6, R14, R13, R12, R11 ;  /* 0x0400000c0d0e7389 */ /* 0x00006400000c000b */
[----:B01----:R-:W-:Y:S01]  /*2fa00*/  ENDCOLLECTIVE ;  /* 0x000000000000791b */ /* 0x003fe20003800000 */
.L_x_10987:
        /* <DEDUP_REMOVED lines=8> */
.L_x_10988:
[----:B------:R-:W-:Y:S05]  /*2fa90*/  BRA `(.L_x_10989) ;  /* 0xffffff6800d47947 */ /* 0x000fea000383ffff */
.L_x_10654:
[----:B------:R-:W-:Y:S01]  /*2faa0*/  BSSY B0, `(.L_x_10990) ;  /* 0x0000006000007945 */ /* 0x000fe20003800000 */
[----:B------:R-:W-:Y:S01]  /*2fab0*/  PLOP3.LUT P6, PT, P6, PT, PT, 0x8, 0x0 ;  /* 0x000000000000781c */ /* 0x000fe200037ce170 */
[----:B------:R-:W-:-:S12]  /*2fac0*/  IMAD.MOV.U32 R15, RZ, RZ, -0x1 ;  /* 0xffffffffff0f7424 */ /* 0x000fd800078e00ff */
[----:B01---5:R-:W-:Y:S05]  /*2fad0*/  WARPSYNC.COLLECTIVE R15, `(.L_x_10991) ;  /* 0x000000000f087348 */ /* 0x023fea0003c00000 */
[----:B------:R-:W-:Y:S01]  /*2fae0*/  VOTE.ANY R14, PT, P6 ;  /* 0x00000000000e7806 */ /* 0x000fe200030e0100 */
[----:B01---5:R-:W-:Y:S06]  /*2faf0*/  ENDCOLLECTIVE ;  /* 0x000000000000791b */ /* 0x023fec0003800000 */
.L_x_10991:
[----:B------:R-:W-:Y:S05]  /*2fb00*/  BSYNC B0 ;  /* 0x0000000000007941 */ /* 0x000fea0003800000 */
.L_x_10990:
        /* <DEDUP_REMOVED lines=10> */
.L_x_10992:
[----:B------:R-:W-:Y:S01]  /*2fbb0*/  IMAD.MOV.U32 R13, RZ, RZ, R5 ;  /* 0x000000ffff0d7224 */ /* 0x000fe200078e0005 */
[----:B------:R-:W-:-:S07]  /*2fbc0*/  MOV R17, R14 ;  /* 0x0000000e00117202 */ /* 0x000fce0000000f00 */
[----:B------:R-:W-:Y:S05]  /*2fbd0*/  WARPSYNC.COLLECTIVE R15, `(.L_x_10993) ;  /* 0x000000000f087348 */ /* 0x000fea0003c00000 */
[----:B------:R0:W1:Y:S02]  /*2fbe0*/  SHFL.IDX P6, R14, R13, R12, R11 ;  /* 0x0000000c0d0e7389 */ /* 0x00006400000c000b */
[----:B01----:R-:W-:Y:S01]  /*2fbf0*/  ENDCOLLECTIVE ;  /* 0x000000000000791b */ /* 0x003fe20003800000 */
.L_x_10993:
[----:B------:R-:W-:Y:S01]  /*2fc00*/  IMAD.MOV.U32 R5, RZ, RZ, R14 ;  /* 0x000000ffff057224 */ /* 0x000fe200078e000e */
[----:B------:R-:W-:Y:S06]  /*2fc10*/  BRA `(.L_x_10994) ;  /* 0xffffff6800b47947 */ /* 0x000fec000383ffff */
.L_x_10656:
[----:B------:R-:W-:Y:S01]  /*2fc20*/  BSSY B0, `(.L_x_10995) ;  /* 0x0000007000007945 */ /* 0x000fe20003800000 */
[----:B------:R-:W-:Y:S02]  /*2fc30*/  IMAD.MOV.U32 R13, RZ, RZ, R2 ;  /* 0x000000ffff0d7224 */ /* 0x000fe400078e0002 */
[----:B------:R-:W-:Y:S02]  /*2fc40*/  IMAD.MOV.U32 R11, RZ, RZ, 0x1f ;  /* 0x0000001fff0b7424 */ /* 0x000fe400078e00ff */
[----:B------:R-:W-:-:S07]  /*2fc50*/  IMAD.MOV.U32 R15, RZ, RZ, -0x1 ;  /* 0xffffffffff0f7424 */ /* 0x000fce00078e00ff */
[----:B012345:R-:W-:Y:S05]  /*2fc60*/  WARPSYNC.COLLECTIVE R15, `(.L_x_10996) ;  /* 0x000000000f087348 */ /* 0x03ffea0003c00000 */
[----:B------:R0:W0:Y:S02]  /*2fc70*/  SHFL.IDX P6, R14, R13, R12, R11 ;  /* 0x0000000c0d0e7389 */ /* 0x00002400000c000b */
[----:B012345:R-:W-:Y:S01]  /*2fc80*/  ENDCOLLECTIVE ;  /* 0x000000000000791b */ /* 0x03ffe20003800000 */
.L_x_10996:
[----:B------:R-:W-:Y:S05]  /*2fc90*/  BSYNC B0 ;  /* 0x0000000000007941 */ /* 0x000fea0003800000 */
.L_x_10995:
[----:B------:R-:W-:Y:S01]  /*2fca0*/  IMAD.MOV.U32 R16, RZ, RZ, R14 ;  /* 0x000000ffff107224 */ /* 0x000fe200078e000e */
[----:B------:R-:W-:Y:S06]  /*2fcb0*/  BRA `(.L_x_10655) ;  /* 0xffffff6800a47947 */ /* 0x000fec000383ffff */
.L_x_10662:
[----:B0-----:R0:W1:Y:S02]  /*2fcc0*/  SYNCS.PHASECHK.TRANS64.TRYWAIT P0, [R5+URZ+0x22820], R0 ;  /* 0x02282000050075a7 */ /* 0x001064000800017f */
[----:B-1----:R-:W-:Y:S05]  /*2fcd0*/  @!P0 NANOSLEEP.SYNCS 0x989680 ;  /* 0x009896800000895d */ /* 0x002fea0003900000 */
[----:B------:R-:W1:Y:S02]  /*2fce0*/  @!P0 SYNCS.PHASECHK.TRANS64 P0, [R5+URZ+0x22820], R0 ;  /* 0x02282000050085a7 */ /* 0x000e64000800007f */
[----:B-1----:R-:W-:Y:S05]  /*2fcf0*/  @!P0 BRA `(.L_x_10662) ;  /* 0xfffffffc00f08947 */ /* 0x002fea000383ffff */
[----:B------:R-:W-:Y:S05]  /*2fd00*/  BRA `(.L_x_10997) ;  /* 0xffffff7400047947 */ /* 0x000fea000383ffff */
.L_x_10663:
        /* <DEDUP_REMOVED lines=8> */
[----:B0-23-5:R-:W-:Y:S05]  /*2fd90*/  WARPSYNC.COLLECTIVE R15, `(.L_x_10999) ;  /* 0x000000000f087348 */ /* 0x02dfea0003c00000 */
[----:B------:R1:W4:Y:S02]  /*2fda0*/  SHFL.IDX P6, R14, R13, R12, R11 ;  /* 0x0000000c0d0e7389 */ /* 0x00032400000c000b */
[----:B012345:R-:W-:Y:S01]  /*2fdb0*/  ENDCOLLECTIVE ;  /* 0x000000000000791b */ /* 0x03ffe20003800000 */
.L_x_10999:
[----:B------:R-:W-:Y:S05]  /*2fdc0*/  BSYNC B0 ;  /* 0x0000000000007941 */ /* 0x000fea0003800000 */
.L_x_10998:
[----:B------:R-:W-:Y:S05]  /*2fdd0*/  BRA `(.L_x_11000) ;  /* 0xffffff7000ec7947 */ /* 0x000fea000383ffff */
.L_x_10664:
[----:B------:R-:W-:Y:S01]  /*2fde0*/  BSSY B0, `(.L_x_11001) ;  /* 0x0000006000007945 */ /* 0x000fe20003800000 */
[----:B------:R-:W-:-:S07]  /*2fdf0*/  IMAD.MOV.U32 R15, RZ, RZ, -0x1 ;  /* 0xffffffffff0f7424 */ /* 0x000fce00078e00ff */
[----:B0-23-5:R-:W-:Y:S05]  /*2fe00*/  WARPSYNC.COLLECTIVE R15, `(.L_x_11002) ;  /* 0x000000000f0c7348 */ /* 0x02dfea0003c00000 */
[----:B------:R-:W-:Y:S02]  /*2fe10*/  ELECT P6, UR62, PT ;  /* 0x00000000003e782f */ /* 0x000fe400038c0000 */
[----:B------:R-:W-:Y:S01]  /*2fe20*/  MOV R14, UR62 ;  /* 0x0000003e000e7c02 */ /* 0x000fe20008000f00 */
[----:B0-23-5:R-:W-:Y:S10]  /*2fe30*/  ENDCOLLECTIVE ;  /* 0x000000000000791b */ /* 0x02dff40003800000 */
.L_x_11002:
[----:B------:R-:W-:Y:S05]  /*2fe40*/  BSYNC B0 ;  /* 0x0000000000007941 */ /* 0x000fea0003800000 */
.L_x_11001:
[----:B------:R-:W-:Y:S05]  /*2fe50*/  BRA `(.L_x_11003) ;  /* 0xffffff7000e07947 */ /* 0x000fea000383ffff */
.L_x_10666:
[----:B0-----:R0:W1:Y:S02]  /*2fe60*/  SYNCS.PHASECHK.TRANS64.TRYWAIT P1, [R3+URZ+0x22840], R2 ;  /* 0x02284002030075a7 */ /* 0x001064000802017f */
[----:B-1----:R-:W-:Y:S05]  /*2fe70*/  @!P1 NANOSLEEP.SYNCS 0x989680 ;  /* 0x009896800000995d */ /* 0x002fea0003900000 */
[----:B------:R-:W1:Y:S02]  /*2fe80*/  @!P1 SYNCS.PHASECHK.TRANS64 P1, [R3+URZ+0x22840], R2 ;  /* 0x02284002030095a7 */ /* 0x000e64000802007f */
[----:B-1----:R-:W-:Y:S05]  /*2fe90*/  @!P1 BRA `(.L_x_10666) ;  /* 0xfffffffc00f09947 */ /* 0x002fea000383ffff */
[----:B------:R-:W-:Y:S05]  /*2fea0*/  BRA `(.L_x_11004) ;  /* 0xffffff74000c7947 */ /* 0x000fea000383ffff */
.L_x_10668:
[----:B-1----:R1:W4:Y:S02]  /*2feb0*/  SYNCS.PHASECHK.TRANS64.TRYWAIT P1, [R33+URZ+0x22840], R0 ;  /* 0x02284000210075a7 */ /* 0x002324000802017f */
[----:B----4-:R-:W-:Y:S05]  /*2fec0*/  @!P1 NANOSLEEP.SYNCS 0x989680 ;  /* 0x009896800000995d */ /* 0x010fea0003900000 */
[----:B------:R-:W4:Y:S02]  /*2fed0*/  @!P1 SYNCS.PHASECHK.TRANS64 P1, [R33+URZ+0x22840], R0 ;  /* 0x02284000210095a7 */ /* 0x000f24000802007f */
[----:B----4-:R-:W-:Y:S05]  /*2fee0*/  @!P1 BRA `(.L_x_10668) ;  /* 0xfffffffc00f09947 */ /* 0x010fea000383ffff */
[----:B------:R-:W-:Y:S05]  /*2fef0*/  BRA `(.L_x_11005) ;  /* 0xffffff74001c7947 */ /* 0x000fea000383ffff */
.L_x_10670:
[----:B----4-:R4:W0:Y:S02]  /*2ff00*/  SYNCS.PHASECHK.TRANS64.TRYWAIT P1, [R3+URZ+0x22860], R2 ;  /* 0x02286002030075a7 */ /* 0x010824000802017f */
[----:B0-----:R-:W-:Y:S05]  /*2ff10*/  @!P1 NANOSLEEP.SYNCS 0x989680 ;  /* 0x009896800000995d */ /* 0x001fea0003900000 */
[----:B------:R-:W0:Y:S02]  /*2ff20*/  @!P1 SYNCS.PHASECHK.TRANS64 P1, [R3+URZ+0x22860], R2 ;  /* 0x02286002030095a7 */ /* 0x000e24000802007f */
[----:B0-----:R-:W-:Y:S05]  /*2ff30*/  @!P1 BRA `(.L_x_10670) ;  /* 0xfffffffc00f09947 */ /* 0x001fea000383ffff */
[----:B------:R-:W-:Y:S05]  /*2ff40*/  BRA `(.L_x_11006) ;  /* 0xffffff7400187947 */ /* 0x000fea000383ffff */
.L_x_10672:
[----:B------:R0:W0:Y:S02]  /*2ff50*/  SYNCS.PHASECHK.TRANS64.TRYWAIT P1, [R33+URZ+0x22860], R0 ;  /* 0x02286000210075a7 */ /* 0x000024000802017f */
[----:B0-----:R-:W-:Y:S05]  /*2ff60*/  @!P1 NANOSLEEP.SYNCS 0x989680 ;  /* 0x009896800000995d */ /* 0x001fea0003900000 */
[----:B------:R-:W0:Y:S02]  /*2ff70*/  @!P1 SYNCS.PHASECHK.TRANS64 P1, [R33+URZ+0x22860], R0 ;  /* 0x02286000210095a7 */ /* 0x000e24000802007f */
[----:B0-----:R-:W-:Y:S05]  /*2ff80*/  @!P1 BRA `(.L_x_10672) ;  /* 0xfffffffc00f09947 */ /* 0x001fea000383ffff */
[----:B------:R-:W-:Y:S05]  /*2ff90*/  BRA `(.L_x_11007) ;  /* 0xffffff7400147947 */ /* 0x000fea000383ffff */
.L_x_10674:
[----:B------:R0:W0:Y:S02]  /*2ffa0*/  SYNCS.PHASECHK.TRANS64.TRYWAIT P1, [R3+URZ+0x22880], R2 ;  /* 0x02288002030075a7 */ /* 0x000024000802017f */
[----:B0-----:R-:W-:Y:S05]  /*2ffb0*/  @!P1 NANOSLEEP.SYNCS 0x989680 ;  /* 0x009896800000995d */ /* 0x001fea0003900000 */
[----:B------:R-:W0:Y:S02]  /*2ffc0*/  @!P1 SYNCS.PHASECHK.TRANS64 P1, [R3+URZ+0x22880], R2 ;  /* 0x02288002030095a7 */ /* 0x000e24000802007f */
[----:B0-----:R-:W-:Y:S05]  /*2ffd0*/  @!P1 BRA `(.L_x_10674) ;  /* 0xfffffffc00f09947 */ /* 0x001fea000383ffff */
[----:B------:R-:W-:Y:S05]  /*2ffe0*/  BRA `(.L_x_11008) ;  /* 0xffffff7400107947 */ /* 0x000fea000383ffff */
.L_x_11009:
        /* <DEDUP_REMOVED lines=9> */
.L_x_16292:


//--------------------- .text._ZN7cutlass13device_kernelIN5flash11enable_sm90INS1_16FlashAttnFwdSm90INS1_25CollectiveMainloopFwdSm90ILi2EN4cute5tupleIJNS5_1CILi1EEES8_S8_EEENS6_IJNS7_ILi192EEENS7_ILi128EEENS7_ILi96EEEEEELi96ENS_12float_e4m3_tEfNS_4arch4Sm90ELb0ELb0ELb0ELb0ELb1ELb0ELb0ELb1ELb1ELb1ELb1ELb0EEENS1_21CollectiveEpilogueFwdINS6_IJSA_SC_SB_EEES9_NS_10bfloat16_tESG_Li384ELb0ELb1ELb1ELb1EEENS1_19SingleTileSchedulerILb0ELb1ELb1ELi192EEEEEEEEEvNT_6ParamsE --------------------------
	.section	.text._ZN7cutlass13device_kernelIN5flash11enable_sm90INS1_16FlashAttnFwdSm90INS1_25CollectiveMainloopFwdSm90ILi2EN4cute5tupleIJNS5_1CILi1EEES8_S8_EEENS6_IJNS7_ILi192EEENS7_ILi128EEENS7_ILi96EEEEEELi96ENS_12float_e4m3_tEfNS_4arch4Sm90ELb0ELb0ELb0ELb0ELb1ELb0ELb0ELb1ELb1ELb1ELb1ELb0EEENS1_21CollectiveEpilogueFwdINS6_IJSA_SC_SB_EEES9_NS_10bfloat16_tESG_Li384ELb0ELb1ELb1ELb1EEENS1_19SingleTileSchedulerILb0ELb1ELb1ELi192EEEEEEEEEvNT_6ParamsE,"ax",@progbits
	.align	128
.text._ZN7cutlass13device_kernelIN5flash11enable_sm90INS1_16FlashAttnFwdSm90INS1_25CollectiveMainloopFwdSm90ILi2EN4cute5tupleIJNS5_1CILi1EEES8_S8_EEENS6_IJNS7_ILi192EEENS7_ILi128EEENS7_ILi96EEEEEELi96ENS_12float_e4m3_tEfNS_4arch4Sm90ELb0ELb0ELb0ELb0ELb1ELb0ELb0ELb1ELb1ELb1ELb1ELb0EEENS1_21CollectiveEpilogueFwdINS6_IJSA_SC_SB_EEES9_NS_10bfloat16_tESG_Li384ELb0ELb1ELb1ELb1EEENS1_19SingleTileSchedulerILb0ELb1ELb1ELi192EEEEEEEEEvNT_6ParamsE:
        .type           _ZN7cutlass13device_kernelIN5flash11enable_sm90INS1_16FlashAttnFwdSm90INS1_25CollectiveMainloopFwdSm90ILi2EN4cute5tupleIJNS5_1CILi1EEES8_S8_EEENS6_IJNS7_ILi192EEENS7_ILi128EEENS7_ILi96EEEEEELi96ENS_12float_e4m3_tEfNS_4arch4Sm90ELb0ELb0ELb0ELb0ELb1ELb0ELb0ELb1ELb1ELb1ELb1ELb0EEENS1_21CollectiveEpilogueFwdINS6_IJSA_SC_SB_EEES9_NS_10bfloat16_tESG_Li384ELb0ELb1ELb1ELb1EEENS1_19SingleTileSchedulerILb0ELb1ELb1ELi192EEEEEEEEEvNT_6ParamsE,@function
        .size           _ZN7cutlass13device_kernelIN5flash11enable_sm90INS1_16FlashAttnFwdSm90INS1_25CollectiveMainloopFwdSm90ILi2EN4cute5tupleIJNS5_1CILi1EEES8_S8_EEENS6_IJNS7_ILi192EEENS7_ILi128EEENS7_ILi96EEEEEELi96ENS_12float_e4m3_tEfNS_4arch4Sm90ELb0ELb0ELb0ELb0ELb1ELb0ELb0ELb1ELb1ELb1ELb1ELb0EEENS1_21CollectiveEpilogueFwdINS6_IJSA_SC_SB_EEES9_NS_10bfloat16_tESG_Li384ELb0ELb1ELb1ELb1EEENS1_19SingleTileSchedulerILb0ELb1ELb1ELi192EEEEEEEEEvNT_6ParamsE,(.L_x_16293 - _ZN7cutlass13device_kernelIN5flash11enable_sm90INS1_16FlashAttnFwdSm90INS1_25CollectiveMainloopFwdSm90ILi2EN4cute5tupleIJNS5_1CILi1EEES8_S8_EEENS6_IJNS7_ILi192EEENS7_ILi128EEENS7_ILi96EEEEEELi96ENS_12float_e4m3_tEfNS_4arch4Sm90ELb0ELb0ELb0ELb0ELb1ELb0ELb0ELb1ELb1ELb1ELb1ELb0EEENS1_21CollectiveEpilogueFwdINS6_IJSA_SC_SB_EEES9_NS_10bfloat16_tESG_Li384ELb0ELb1ELb1ELb1EEENS1_19SingleTileSchedulerILb0ELb1ELb1ELi192EEEEEEEEEvNT_6ParamsE)
        .other          _ZN7cutlass13device_kernelIN5flash11enable_sm90INS1_16FlashAttnFwdSm90INS1_25CollectiveMainloopFwdSm90ILi2EN4cute5tupleIJNS5_1CILi1EEES8_S8_EEENS6_IJNS7_ILi192EEENS7_ILi128EEENS7_ILi96EEEEEELi96ENS_12float_e4m3_tEfNS_4arch4Sm90ELb0ELb0ELb0ELb0ELb1ELb0ELb0ELb1ELb1ELb1ELb1ELb0EEENS1_21CollectiveEpilogueFwdINS6_IJSA_SC_SB_EEES9_NS_10bfloat16_tESG_Li384ELb0ELb1ELb1ELb1EEENS1_19SingleTileSchedulerILb0ELb1ELb1ELi192EEEEEEEEEvNT_6ParamsE,@"STO_CUDA_ENTRY STV_DEFAULT"
_ZN7cutlass13device_kernelIN5flash11enable_sm90INS1_16FlashAttnFwdSm90INS1_25CollectiveMainloopFwdSm90ILi2EN4cute5tupleIJNS5_1CILi1EEES8_S8_EEENS6_IJNS7_ILi192EEENS7_ILi128EEENS7_ILi96EEEEEELi96ENS_12float_e4m3_tEfNS_4arch4Sm90ELb0ELb0ELb0ELb0ELb1ELb0ELb0ELb1ELb1ELb1ELb1ELb0EEENS1_21CollectiveEpilogueFwdINS6_IJSA_SC_SB_EEES9_NS_10bfloat16_tESG_Li384ELb0ELb1ELb1ELb1EEENS1_19SingleTileSchedulerILb0ELb1ELb1ELi192EEEEEEEEEvNT_6ParamsE:
        /* <DEDUP_REMOVED lines=10> */
[----:B------:R-:W-:-:S06]  /*00a0*/  SHF.R.U32.HI R0, RZ, 0x7, R22 ;  /* 0x00000007ff007819 */ /* 0x000fcc0000011616 */
[----:B------:R-:W0:Y:S03]  /*00b0*/  SHFL.IDX PT, R0, R0, RZ, 0x1f ;  /* 0x00001fff00007589 */ /* 0x000e2600000e0000 */
[----:B------:R-:W-:Y:S01]  /*00c0*/  VOTEU.ALL UP0, P0 ;  /* 0x00000000003f7886 */ /* 0x000fe20000000000 */
[----:B------:R-:W-:-:S04]  /*00d0*/  VOTEU.ALL UP1, P0 ;  /* 0x00000000003f7886 */ /* 0x000fc80000020000 */
[----:B------:R-:W1:Y:S01]  /*00e0*/  @!UP0 S2UR UR8, SR_CgaCtaId ;  /* 0x00000000000889c3 */ /* 0x000e620000008800 */
[----:B------:R-:W-:Y:S01]  /*00f0*/  @!UP0 UMOV UR6, 0x400 ;  /* 0x0000040000068882 */ /* 0x000fe20000000000 */
[----:B------:R-:W-:-:S04]  /*0100*/  @!UP0 UIADD3 UR4, -UR4, 0x100000, URZ ;  /* 0x0010000004048890 */ /* 0x000fc8000fffe13f */
[----:B------:R-:W-:Y:S02]  /*0110*/  @!UP0 USHF.L.U32 UR5, UR4, 0xb, URZ ;  /* 0x0000000b04058899 */ /* 0x000fe4000800063f */
[----:B------:R-:W-:Y:S02]  /*0120*/  @!UP0 USHF.L.U32 UR4, UR4, 0x1, URZ ;  /* 0x0000000104048899 */ /* 0x000fe4000800063f */
[----:B-1----:R-:W-:Y:S02]  /*0130*/  @!UP0 ULEA UR8, UR8, UR6, 0x18 ;  /* 0x0000000608088291 */ /* 0x002fe4000f8ec03f */
        /* <DEDUP_REMOVED lines=25> */
.L_x_11010:
        /* <DEDUP_REMOVED lines=22> */
.L_x_11011:
        /* <DEDUP_REMOVED lines=18> */
.L_x_11012:
        /* <DEDUP_REMOVED lines=22> */
.L_x_11013:
        /* <DEDUP_REMOVED lines=23> */
.L_x_11014:
        /* <DEDUP_REMOVED lines=9> */
.L_x_11017:
[----:B------:R-:W-:-:S08]  /*08b0*/  NOP ;  /* 0x0000000000007918 */ /* 0x000fd00000000000 */
[----:B------:R-:W0:Y:S02]  /*08c0*/  USETMAXREG.TRY_ALLOC.CTAPOOL UP0, 0xa0 ;  /* 0x000000a0000079c8 */ /* 0x000e240008000600 */
[----:B0-----:R-:W-:-:S13]  /*08d0*/  PLOP3.LUT P0, PT, PT, PT, UP0, 0x80, 0x0 ;  /* 0x000000000000781c */ /* 0x001fda0003f0f008 */
[----:B------:R-:W-:Y:S05]  /*08e0*/  @!P0 BRA `(.L_x_11017) ;  /* 0xfffffffc00f08947 */ /* 0x000fea000383ffff */
[----:B------:R-:W0:Y:S01]  /*08f0*/  S2UR UR6, SR_CTAID.Y ;  /* 0x00000000000679c3 */ /* 0x000e220000002600 */
[----:B------:R-:W-:Y:S02]  /*0900*/  ULDC UR8, c[0x0][0xc50] ;  /* 0x0003140000087ab9 */ /* 0x000fe40000000800 */
[----:B------:R-:W-:-:S05]  /*0910*/  UISETP.NE.AND UP0, UPT, UR8, 0x1, UPT ;  /* 0x000000010800788c */ /* 0x000fca000bf05270 */
[----:B------:R-:W1:Y:S06]  /*0920*/  S2UR UR45, SR_CTAID.Z ;  /* 0x00000000002d79c3 */ /* 0x000e6c0000002700 */
[----:B------:R-:W-:Y:S01]  /*0930*/  @UP0 ULDC UR4, c[0x0][0xc54] ;  /* 0x0003150000040ab9 */ /* 0x000fe20000000800 */
[----:B------:R-:W-:Y:S01]  /*0940*/  @UP0 ULDC UR7, c[0x0][0xc58] ;  /* 0x0003160000070ab9 */ /* 0x000fe20000000800 */
[----:B0-----:R-:W-:Y:S02]  /*0950*/  UIMAD.WIDE.U32 UR4, UR6, UR4, URZ ;  /* 0x00000004060472a5 */ /* 0x001fe4000f8e003f */
[----:B------:R-:W-:-:S02]  /*0960*/  UMOV UR36, UR6 ;  /* 0x0000000600247c82 */ /* 0x000fc40008000000 */
[----:B------:R-:W-:Y:S01]  /*0970*/  @UP0 USHF.R.U32.HI UR36, URZ, UR7, UR5 ;  /* 0x000000073f240299 */ /* 0x000fe20008011605 */
[----:B------:R-:W-:Y:S06]  /*0980*/  BAR.ARV 0x8, 0x200 ;  /* 0x0208000000007b1d */ /* 0x000fec0000002000 */
[----:B-1----:R-:W-:Y:S01]  /*0990*/  ISETP.LE.AND P0, PT, RZ, UR45, PT ;  /* 0x0000002dff007c0c */ /* 0x002fe2000bf03270 */
[----:B------:R-:W-:-:S04]  /*09a0*/  UIADD3 UR4, -UR36, URZ, URZ ;  /* 0x0000003f24047290 */ /* 0x000fc8000fffe13f */
[----:B------:R-:W-:-:S08]  /*09b0*/  UIMAD UR8, UR8, UR4, UR6 ;  /* 0x00000004080872a4 */ /* 0x000fd0000f8e0206 */
[----:B------:R-:W-:Y:S05]  /*09c0*/  @!P0 BRA `(.L_x_11018) ;  /* 0x000000ac00e88947 */ /* 0x000fea0003800000 */
        /* <DEDUP_REMOVED lines=95> */
.L_x_11019:
        /* <DEDUP_REMOVED lines=27> */
[----:B------:R-:W-:Y:S01]  /*1170*/  IMAD.MOV.U32 R58, RZ, RZ, RZ ;  /* 0x000000ffff3a7224 */ /* 0x000fe200078e00ff */
[----:B------:R-:W-:Y:S02]  /*1180*/  CS2R R118, SRZ ;  /* 0x0000000000767805 */ /* 0x000fe4000001ff00 */
[----:B------:R-:W-:Y:S02]  /*1190*/  CS2R R114, SRZ ;  /* 0x0000000000727805 */ /* 0x000fe4000001ff00 */
[----:B------:R-:W-:Y:S01]  /*11a0*/  CS2R R20, SRZ ;  /* 0x0000000000147805 */ /* 0x000fe2000001ff00 */
[----:B------:R-:W-:Y:S01]  /*11b0*/  IMAD.MOV.U32 R124, RZ, RZ, RZ ;  /* 0x000000ffff7c7224 */ /* 0x000fe200078e00ff */
[----:B------:R-:W-:Y:S01]  /*11c0*/  PLOP3.LUT P1, PT, PT, PT, UP0, 0x80, 0x0 ;  /* 0x000000000000781c */ /* 0x000fe20003f2f008 */
[----:B------:R-:W-:Y:S01]  /*11d0*/  IMAD.MOV.U32 R47, RZ, RZ, RZ ;  /* 0x000000ffff2f7224 */ /* 0x000fe200078e00ff */
[----:B------:R-:W-:-:S02]  /*11e0*/  CS2R R126, SRZ ;  /* 0x00000000007e7805 */ /* 0x000fc4000001ff00 */
[----:B------:R-:W-:Y:S01]  /*11f0*/  CS2R R122, SRZ ;  /* 0x00000000007a7805 */ /* 0x000fe2000001ff00 */
[----:B------:R-:W-:Y:S01]  /*1200*/  IMAD.MOV.U32 R24, RZ, RZ, RZ ;  /* 0x000000ffff187224 */ /* 0x000fe200078e00ff */
[----:B------:R-:W-:Y:S01]  /*1210*/  CS2R R134, SRZ ;  /* 0x0000000000867805 */ /* 0x000fe2000001ff00 */
[----:B------:R-:W-:Y:S01]  /*1220*/  IMAD.MOV.U32 R132, RZ, RZ, RZ ;  /* 0x000000ffff847224 */ /* 0x000fe200078e00ff */
[----:B------:R-:W-:Y:S01]  /*1230*/  CS2R R130, SRZ ;  /* 0x0000000000827805 */ /* 0x000fe2000001ff00 */
[----:B------:R-:W-:Y:S02]  /*1240*/  IMAD.MOV.U32 R51, RZ, RZ, RZ ;  /* 0x000000ffff337224 */ /* 0x000fe400078e00ff */
        /* <DEDUP_REMOVED lines=9> */
[----:B0-----:R-:W-:Y:S01]  /*12e0*/  ULEA UR40, UR44, UR40, 0x18 ;  /* 0x000000282c287291 */ /* 0x001fe2000f8ec03f */
[----:B-1----:R-:W-:-:S13]  /*12f0*/  R2UR UR6, R0 ;  /* 0x00000000000672ca */ /* 0x002fda00000e0000 */
[----:B------:R-:W-:Y:S02]  /*1300*/  UIMAD.WIDE UR4, UR6, 0x55555556, URZ ;  /* 0x55555556060478a5 */ /* 0x000fe4000f8e023f */
[----:B------:R-:W-:Y:S02]  /*1310*/  UIADD3 UR4, UR40, 0xc400, URZ ;  /* 0x0000c40028047890 */ /* 0x000fe4000fffe03f */
[----:B------:R-:W-:Y:S02]  /*1320*/  ULEA.HI UR5, UR5, UR5, URZ, 0x1 ;  /* 0x0000000505057291 */ /* 0x000fe4000f8f083f */
[----:B------:R-:W-:Y:S02]  /*1330*/  ULOP3.LUT UP0, URZ, UR4, 0x3ff, URZ, 0xc0, !UPT ;  /* 0x000003ff043f7892 */ /* 0x000fe4000f80c03f */
[----:B------:R-:W-:-:S04]  /*1340*/  UIMAD UR5, UR5, -0x3, UR6 ;  /* 0xfffffffd050578a4 */ /* 0x000fc8000f8e0206 */
[----:B------:R-:W-:Y:S01]  /*1350*/  PLOP3.LUT P0, PT, PT, PT, UP0, 0x80, 0x0 ;  /* 0x000000000000781c */ /* 0x000fe20003f0f008 */
[----:B------:R-:W-:-:S04]  /*1360*/  ULEA UR5, UR5, UR4, 0xb ;  /* 0x0000000405057291 */ /* 0x000fc8000f8e583f */
[----:B------:R-:W-:-:S04]  /*1370*/  USHF.R.U32.HI UR5, URZ, 0x4, UR5 ;  /* 0x000000043f057899 */ /* 0x000fc80008011605 */
[----:B------:R-:W-:-:S04]  /*1380*/  ULOP3.LUT UR48, UR5, 0x3fff, URZ, 0xc0, !UPT ;  /* 0x00003fff05307892 */ /* 0x000fc8000f8ec03f */
[----:B------:R-:W-:Y:S08]  /*1390*/  @!P0 BRA `(.L_x_11021) ;  /* 0x0000000000408947 */ /* 0x000ff00003800000 */
        /* <DEDUP_REMOVED lines=16> */
.L_x_11021:
[----:B------:R-:W-:-:S04]  /*14a0*/  SHF.L.U32 R2, RZ, 0x1f, RZ ;  /* 0x0000001fff027819 */ /* 0x000fc800000006ff */
[----:B------:R-:W0:Y:S02]  /*14b0*/  SYNCS.PHASECHK.TRANS64.TRYWAIT P0, [UR40+0x17000], R2 ;  /* 0x01700002ff0075a7 */ /* 0x000e240008000168 */
[----:B0-----:R-:W-:Y:S05]  /*14c0*/  @!P0 BRA `(.L_x_11022) ;  /* 0x000000a400308947 */ /* 0x001fea0003800000 */
.L_x_11106:
[----:B------:R-:W-:-:S06]  /*14d0*/  ULOP3.LUT UR4, UR41, 0x1, URZ, 0xfc, !UPT ;  /* 0x0000000129047892 */ /* 0x000fcc000f8efc3f */
[----:B------:R-:W-:-:S05]  /*14e0*/  IMAD.U32 R0, RZ, RZ, UR4 ;  /* 0x00000004ff007e24 */ /* 0x000fca000f8e00ff */
[----:B------:R-:W-:-:S13]  /*14f0*/  ISETP.NE.AND P0, PT, R0, 0x3, PT ;  /* 0x000000030000780c */ /* 0x000fda0003f05270 */
[----:B------:R-:W-:Y:S05]  /*1500*/  @!P0 BRA `(.L_x_11023) ;  /* 0x0000000000048947 */ /* 0x000fea0003800000 */
[----:B------:R-:W-:Y:S01]  /*1510*/  BPT.TRAP 0x1 ;  /* 0x000000040000795c */ /* 0x000fe20000300000 */
.L_x_11023:
[----:B------:R1:W2:Y:S01]  /*1520*/  SYNCS.PHASECHK.TRANS64.TRYWAIT P1, [UR40+0x17030], R2 ;  /* 0x01703002ff0075a7 */ /* 0x0002a20008020168 */
[----:B------:R-:W-:Y:S05]  /*1530*/  @!P0 BRA `(.L_x_11024) ;  /* 0x0000000000048947 */ /* 0x000fea0003800000 */
[----:B------:R-:W-:Y:S01]  /*1540*/  BPT.TRAP 0x1 ;  /* 0x000000040000795c */ /* 0x000fe20000300000 */
.L_x_11024:
[----:B------:R-:W-:Y:S02]  /*1550*/  IMAD.U32 R4, RZ, RZ, UR48 ;  /* 0x00000030ff047e24 */ /* 0x000fe4000f8e00ff */
[----:B------:R-:W-:Y:S01]  /*1560*/  IMAD.MOV.U32 R0, RZ, RZ, RZ ;  /* 0x000000ffff007224 */ /* 0x000fe200078e00ff */
[----:B--2---:R-:W-:Y:S06]  /*1570*/  @P1 BRA `(.L_x_11025) ;  /* 0x0000000000081947 */ /* 0x004fec0003800000 */
[----:B------:R-:W2:Y:S02]  /*1580*/  SYNCS.PHASECHK.TRANS64.TRYWAIT P1, [UR40+0x17030], R2 ;  /* 0x01703002ff0075a7 */ /* 0x000ea40008020168 */
[----:B--2---:R-:W-:Y:S05]  /*1590*/  @!P1 BRA `(.L_x_11026) ;  /* 0x000000a400149947 */ /* 0x004fea0003800000 */
.L_x_11025:
[----:B------:R-:W-:Y:S05]  /*15a0*/  WARPSYNC.ALL ;  /* 0x0000000000007948 */ /* 0x000fea0003800000 */
[----:B------:R-:W-:Y:S01]  /*15b0*/  IMAD.MOV.U32 R89, RZ, RZ, RZ ;  /* 0x000000ffff597224 */ /* 0x000fe200078e00ff */
[----:B01----:R-:W-:Y:S01]  /*15c0*/  LOP3.LUT R2, R4, 0x10000, RZ, 0xfc, !PT ;  /* 0x0001000004027812 */ /* 0x003fe200078efcff */
[----:B------:R-:W-:Y:S01]  /*15d0*/  IMAD.MOV.U32 R3, RZ, RZ, -0x3ffffff0 ;  /* 0xc0000010ff037424 */ /* 0x000fe200078e00ff */
[----:B------:R-:W-:Y:S02]  /*15e0*/  UIADD3 UR4, UR40, 0x10c00, URZ ;  /* 0x00010c0028047890 */ /* 0x000fe4000fffe03f */
[C---:B------:R-:W-:Y:S01]  /*15f0*/  R2UR UR8, R2.reuse ;  /* 0x00000000020872ca */ /* 0x040fe200000e0000 */
[----:B------:R-:W-:Y:S01]  /*1600*/  WARPGROUP.ARRIVE ;  /* 0x00000000000079c5 */ /* 0x000fe20000000000 */
[----:B------:R-:W-:Y:S01]  /*1610*/  R2UR UR9, R3 ;  /* 0x00000000030972ca */ /* 0x000fe200000e0000 */
[----:B------:R-:W-:Y:S01]  /*1620*/  USHF.R.U32.HI UR4, URZ, 0x4, UR4 ;  /* 0x000000043f047899 */ /* 0x000fe20008011604 */
[----:B------:R-:W-:Y:S01]  /*1630*/  R2UR UR12, R2 ;  /* 0x00000000020c72ca */ /* 0x000fe200000e0000 */
[----:B------:R-:W-:Y:S01]  /*1640*/  UMOV UR11, 0xc0000010 ;  /* 0xc0000010000b7882 */ /* 0x000fe20000000000 */
[----:B------:R-:W-:Y:S01]  /*1650*/  UMOV UR13, 0xc0000010 ;  /* 0xc0000010000d7882 */ /* 0x000fe20000000000 */
[----:B------:R-:W-:Y:S01]  /*1660*/  ULOP3.LUT UR4, UR4, 0x3fff, URZ, 0xc0, !UPT ;  /* 0x00003fff04047892 */ /* 0x000fe2000f8ec03f */
[----:B------:R-:W-:-:S03]  /*1670*/  UMOV UR15, 0xc0000010 ;  /* 0xc0000010000f7882 */ /* 0x000fc60000000000 */
[----:B------:R-:W-:-:S04]  /*1680*/  ULOP3.LUT UR20, UR4, 0x10000, URZ, 0xfc, !UPT ;  /* 0x0001000004147892 */ /* 0x000fc8000f8efc3f */
[----:B------:R-:W-:-:S03]  /*1690*/  UIADD3 UR14, UR20, 0x200, URZ ;  /* 0x00000200140e7890 */ /* 0x000fc6000fffe03f */
[----:B------:R-:W-:Y:S02]  /*16a0*/  UMOV UR10, UR20 ;  /* 0x00000014000a7c82 */ /* 0x000fe40008000000 */
[----:B------:R-:W-:Y:S01]  /*16b0*/  QGMMA.64x128x32.F32.E4M3.E4M3 R24, gdesc[UR8], RZ, !UPT, gsb0 ;  /* 0x01e00000081879f3 */ /* 0x000fe2000c0008ff */
[----:B------:R-:W-:Y:S02]  /*16c0*/  UIADD3 UR8, UR12, 0x180, URZ ;  /* 0x000001800c087890 */ /* 0x000fe4000fffe03f */
[----:B------:R-:W-:Y:S01]  /*16d0*/  UIADD3 UR10, UR20, 0x100, URZ ;  /* 0x00000100140a7890 */ /* 0x000fe2000fffe03f */
[----:B------:R-:W-:Y:S01]  /*16e0*/  UMOV UR9, 0xc0000010 ;  /* 0xc000001000097882 */ /* 0x000fe20000000000 */
[----:B------:R-:W-:Y:S01]  /*16f0*/  UMOV UR11, 0xc0000010 ;  /* 0xc0000010000b7882 */ /* 0x000fe20000000000 */
[----:B------:R-:W-:Y:S01]  /*1700*/  UIADD3 UR12, UR12, 0x300, URZ ;  /* 0x000003000c0c7890 */ /* 0x000fe2000fffe03f */
[----:B------:R-:W-:Y:S02]  /*1710*/  WARPGROUP.DEPBAR.LE gsb0, 0x0 ;  /* 0x00008000000079c5 */ /* 0x000fe40000010000 */
[----:B------:R-:W-:-:S06]  /*1720*/  WARPGROUP.ARRIVE ;  /* 0x00000000000079c5 */ /* 0x000fcc0000000000 */
[----:B------:R-:W-:Y:S03]  /*1730*/  QGMMA.64x128x32.F32.E4M3.E4M3 R24, gdesc[UR8], R24, gsb0 ;  /* 0x01e00000081879f3 */ /* 0x000fe60008000818 */
[----:B------:R-:W-:Y:S02]  /*1740*/  WARPGROUP.DEPBAR.LE gsb0, 0x0 ;  /* 0x00008000000079c5 */ /* 0x000fe40000010000 */
[----:B------:R-:W-:-:S07]  /*1750*/  WARPGROUP.ARRIVE ;  /* 0x00000000000079c5 */ /* 0x000fce0000000000 */
[----:B------:R-:W-:Y:S03]  /*1760*/  QGMMA.64x128x32.F32.E4M3.E4M3 R24, gdesc[UR12], R24, gsb0 ;  /* 0x01e000000c1879f3 */ /* 0x000fe60008000818 */
[----:B------:R-:W-:Y:S02]  /*1770*/  WARPGROUP.DEPBAR.LE gsb0, 0x0 ;  /* 0x00008000000079c5 */ /* 0x000fe40000010000 */
[----:B------:R-:W-:Y:S05]  /*1780*/  @!P0 BRA `(.L_x_11027) ;  /* 0x0000000000048947 */ /* 0x000fea0003800000 */
[----:B------:R-:W-:Y:S01]  /*1790*/  BPT.TRAP 0x1 ;  /* 0x000000040000795c */ /* 0x000fe20000300000 */
.L_x_11027:
[----:B------:R-:W-:Y:S01]  /*17a0*/  LOP3.LUT R5, R16, 0xffffff80, RZ, 0xc0, !PT ;  /* 0xffffff8010057812 */ /* 0x000fe200078ec0ff */
[----:B------:R-:W-:Y:S01]  /*17b0*/  IMAD.MOV.U32 R7, RZ, RZ, -0x2 ;  /* 0xfffffffeff077424 */ /* 0x000fe200078e00ff */
[----:B------:R-:W-:Y:S01]  /*17c0*/  P2R R6, PR, RZ, 0x1 ;  /* 0x00000001ff067803 */ /* 0x000fe20000000000 */
[----:B------:R-:W-:Y:S01]  /*17d0*/  UIADD3 UR4, UR40, 0x17040, URZ ;  /* 0x0001704028047890 */ /* 0x000fe2000fffe03f */
[----:B------:R-:W0:Y:S01]  /*17e0*/  S2UR UR7, SR_CgaCtaId ;  /* 0x00000000000779c3 */ /* 0x000e220000008800 */
[----:B------:R-:W-:Y:S01]  /*17f0*/  IMAD.IADD R5, R22, 0x1, -R5 ;  /* 0x0000000116057824 */ /* 0x000fe200078e0a05 */
[-C--:B------:R-:W-:Y:S01]  /*1800*/  MOV R104, R89.reuse ;  /* 0x0000005900687202 */ /* 0x080fe20000000f00 */
[----:B------:R-:W-:Y:S01]  /*1810*/  UPRMT UR4, UR44, 0x654, UR4 ;  /* 0x000006542c047896 */ /* 0x000fe20008000004 */
[--C-:B------:R-:W-:Y:S01]  /*1820*/  IMAD.MOV.U32 R88, RZ, RZ, R89.reuse ;  /* 0x000000ffff587224 */ /* 0x100fe200078e0059 */
[----:B------:R-:W-:Y:S01]  /*1830*/  MOV R134, R89 ;  /* 0x0000005900867202 */ /* 0x000fe20000000f00 */
[----:B------:R-:W-:Y:S01]  /*1840*/  IMAD.MOV.U32 R91, RZ, RZ, R89 ;  /* 0x000000ffff5b7224 */ /* 0x000fe200078e0059 */
[----:B------:R-:W-:Y:S01]  /*1850*/  SHF.R.S32.HI R4, RZ, 0x1f, R5 ;  /* 0x0000001fff047819 */ /* 0x000fe20000011405 */
[----:B------:R-:W-:-:S02]  /*1860*/  IMAD.MOV.U32 R90, RZ, RZ, R89 ;  /* 0x000000ffff5a7224 */ /* 0x000fc400078e0059 */
[--C-:B------:R-:W-:Y:S01]  /*1870*/  IMAD.MOV.U32 R93, RZ, RZ, R89.reuse ;  /* 0x000000ffff5d7224 */ /* 0x100fe200078e0059 */
[----:B------:R-:W-:Y:S01]  /*1880*/  LEA.HI R4, R4, R5, RZ, 0x2 ;  /* 0x0000000504047211 */ /* 0x000fe200078f10ff */
[----:B------:R-:W-:Y:S01]  /*1890*/  SYNCS.ARRIVE.TRANS64.RED.A1T0 RZ, [UR4], RZ ;  /* 0x000000ffffff79a7 */ /* 0x000fe20008100404 */
[----:B------:R-:W-:Y:S01]  /*18a0*/  UMOV UR4, URZ ;  /* 0x0000003f00047c82 */ /* 0x000fe20008000000 */
[--C-:B------:R-:W-:Y:S01]  /*18b0*/  IMAD.MOV.U32 R92, RZ, RZ, R89.reuse ;  /* 0x000000ffff5c7224 */ /* 0x100fe200078e0059 */
[----:B------:R-:W-:Y:S01]  /*18c0*/  LOP3.LUT R4, R4, 0x7ffffffc, RZ, 0xc0, !PT ;  /* 0x7ffffffc04047812 */ /* 0x000fe200078ec0ff */
[--C-:B------:R-:W-:Y:S02]  /*18d0*/  IMAD.MOV.U32 R95, RZ, RZ, R89.reuse ;  /* 0x000000ffff5f7224 */ /* 0x100fe400078e0059 */
[----:B------:R-:W-:Y:S02]  /*18e0*/  IMAD.MOV.U32 R94, RZ, RZ, R89 ;  /* 0x000000ffff5e7224 */ /* 0x000fe400078e0059 */
[----:B------:R-:W-:-:S02]  /*18f0*/  IMAD.IADD R4, R5, 0x1, -R4 ;  /* 0x0000000105047824 */ /* 0x000fc400078e0a04 */
[----:B------:R-:W-:Y:S01]  /*1900*/  IMAD.U32 R5, RZ, RZ, UR43 ;  /* 0x0000002bff057e24 */ /* 0x000fe2000f8e00ff */
[----:B------:R-:W-:Y:S01]  /*1910*/  UIADD3 UR43, UR43, -0x2, URZ ;  /* 0xfffffffe2b2b7890 */ /* 0x000fe2000fffe03f */
[----:B------:R-:W-:Y:S02]  /*1920*/  IMAD R4, R4, R7, 0x80 ;  /* 0x0000008004047424 */ /* 0x000fe400078e0207 */
[--C-:B------:R-:W-:Y:S01]  /*1930*/  IMAD.MOV.U32 R97, RZ, RZ, R89.reuse ;  /* 0x000000ffff617224 */ /* 0x100fe200078e0059 */
[----:B------:R-:W-:Y:S01]  /*1940*/  UISETP.GE.AND UP0, UPT, UR43, UR37, UPT ;  /* 0x000000252b00728c */ /* 0x000fe2000bf06270 */
[----:B------:R-:W-:Y:S02]  /*1950*/  VIADD R4, R4, UR42 ;  /* 0x0000002a04047c36 */ /* 0x000fe40008000000 */
[----:B------:R-:W-:Y:S02]  /*1960*/  IMAD.MOV.U32 R96, RZ, RZ, R89 ;  /* 0x000000ffff607224 */ /* 0x000fe400078e0059 */
[----:B------:R-:W-:-:S02]  /*1970*/  IMAD R5, R5, -0x80, R4 ;  /* 0xffffff8005057824 */ /* 0x000fc400078e0204 */
[--C-:B------:R-:W-:Y:S02]  /*1980*/  IMAD.MOV.U32 R99, RZ, RZ, R89.reuse ;  /* 0x000000ffff637224 */ /* 0x100fe400078e0059 */
[--C-:B------:R-:W-:Y:S01]  /*1990*/  IMAD.MOV.U32 R98, RZ, RZ, R89.reuse ;  /* 0x000000ffff627224 */ /* 0x100fe200078e0059 */
[C---:B------:R-:W-:Y:S01]  /*19a0*/  ISETP.GT.AND P4, PT, R5.reuse, RZ, PT ;  /* 0x000000ff0500720c */ /* 0x040fe20003f84270 */
[--C-:B------:R-:W-:Y:S01]  /*19b0*/  IMAD.MOV.U32 R101, RZ, RZ, R89.reuse ;  /* 0x000000ffff657224 */ /* 0x100fe200078e0059 */
[C---:B------:R-:W-:Y:S01]  /*19c0*/  ISETP.GT.AND P3, PT, R5.reuse, 0x1, PT ;  /* 0x000000010500780c */ /* 0x040fe20003f64270 */
[--C-:B------:R-:W-:Y:S01]  /*19d0*/  IMAD.MOV.U32 R100, RZ, RZ, R89.reuse ;  /* 0x000000ffff647224 */ /* 0x100fe200078e0059 */
[----:B------:R-:W-:Y:S01]  /*19e0*/  ISETP.GT.AND P1, PT, R5, 0x8, PT ;  /* 0x000000080500780c */ /* 0x000fe20003f24270 */
[--C-:B------:R-:W-:Y:S01]  /*19f0*/  IMAD.MOV.U32 R103, RZ, RZ, R89.reuse ;  /* 0x000000ffff677224 */ /* 0x100fe200078e0059 */
        /* <DEDUP_REMOVED lines=9> */
[--C-:B------:R-:W-:Y:S01]  /*1a90*/  IMAD.MOV.U32 R109, RZ, RZ, R89.reuse ;  /* 0x000000ffff6d7224 */ /* 0x100fe200078e0059 */
[----:B------:R-:W-:Y:S01]  /*1aa0*/  ISETP.GT.AND P6, PT, R5, 0x10, PT ;  /* 0x000000100500780c */ /* 0x000fe20003fc4270 */
        /* <DEDUP_REMOVED lines=11> */
[----:B------:R-:W-:Y:S01]  /*1b60*/  FSEL R24, R24, -INF , P4 ;  /* 0xff80000018187808 */ /* 0x000fe20002000000 */
        /* <DEDUP_REMOVED lines=38> */
[----:B------:R-:W-:Y:S01]  /*1dd0*/  IMAD.MOV.U32 R135, RZ, RZ, R89 ;  /* 0x000000ffff877224 */ /* 0x000fe200078e0059 */
        /* <DEDUP_REMOVED lines=68> */
[----:B------:R-:W-:Y:S02]  /*2220*/  FMNMX.FTZ R4, R78, R7, !PT ;  /* 0x000000074e047209 */ /* 0x000fe40007810000 */
[----:B------:R-:W-:Y:S02]  /*2230*/  ISETP.GT.AND P3, PT, R5, 0x70, PT ;  /* 0x000000700500780c */ /* 0x000fe40003f64270 */
[----:B------:R-:W-:Y:S02]  /*2240*/  FSEL R60, R60, -INF , P4 ;  /* 0xff8000003c3c7808 */ /* 0x000fe40002000000 */
[----:B------:R-:W-:Y:S02]  /*2250*/  FSEL R82, R82, -INF , P3 ;  /* 0xff80000052527808 */ /* 0x000fe40001800000 */
[----:B------:R-:W-:-:S02]  /*2260*/  FMNMX.FTZ R7, R79, R4, !PT ;  /* 0x000000044f077209 */ /* 0x000fc40007810000 */
[----:B------:R-:W-:Y:S02]  /*2270*/  ISETP.GT.AND P4, PT, R5, 0x71, PT ;  /* 0x000000710500780c */ /* 0x000fe40003f84270 */
[----:B------:R-:W-:Y:S02]  /*2280*/  FMNMX.FTZ R4, R82, R7, !PT ;  /* 0x0000000752047209 */ /* 0x000fe40007810000 */
[----:B------:R-:W-:Y:S02]  /*2290*/  FSEL R83, R83, -INF , P4 ;  /* 0xff80000053537808 */ /* 0x000fe40002000000 */
        /* <DEDUP_REMOVED lines=10> */
[----:B------:R-:W1:Y:S01]  /*2340*/  SHFL.BFLY PT, R4, R7, 0x2, 0x1f ;  /* 0x0c401f0007047f89 */ /* 0x000e6200000e0000 */
[----:B------:R-:W-:Y:S02]  /*2350*/  P2R R11, PR, RZ, 0x4 ;  /* 0x00000004ff0b7803 */ /* 0x000fe40000000000 */
[C---:B------:R-:W-:Y:S02]  /*2360*/  ISETP.GT.AND P2, PT, R5.reuse, 0x58, PT ;  /* 0x000000580500780c */ /* 0x040fe40003f44270 */
[C---:B------:R-:W-:Y:S02]  /*2370*/  ISETP.GT.AND P1, PT, R5.reuse, 0x59, PT ;  /* 0x000000590500780c */ /* 0x040fe40003f24270 */
[----:B------:R-:W-:Y:S02]  /*2380*/  ISETP.GT.AND P0, PT, R5, 0x60, PT ;  /* 0x000000600500780c */ /* 0x000fe40003f04270 */
[----:B------:R-:W-:-:S02]  /*2390*/  FMNMX.FTZ R5, R24, R25, !PT ;  /* 0x0000001918057209 */ /* 0x000fc40007810000 */
[----:B------:R-:W-:Y:S02]  /*23a0*/  FSEL R69, R69, -INF , P1 ;  /* 0xff80000045457808 */ /* 0x000fe40000800000 */
[----:B------:R-:W-:Y:S02]  /*23b0*/  ISETP.NE.AND P1, PT, R12, RZ, PT ;  /* 0x000000ff0c00720c */ /* 0x000fe40003f25270 */
[----:B------:R-:W-:Y:S02]  /*23c0*/  FSEL R68, R68, -INF , P2 ;  /* 0xff80000044447808 */ /* 0x000fe40001000000 */
[----:B------:R-:W-:Y:S02]  /*23d0*/  FSEL R72, R72, -INF , P0 ;  /* 0xff80000048487808 */ /* 0x000fe40000000000 */
[----:B------:R-:W-:Y:S02]  /*23e0*/  ISETP.NE.AND P0, PT, R13, RZ, PT ;  /* 0x000000ff0d00720c */ /* 0x000fe40003f05270 */
[----:B------:R-:W-:-:S02]  /*23f0*/  ISETP.NE.AND P2, PT, R11, RZ, PT ;  /* 0x000000ff0b00720c */ /* 0x000fc40003f45270 */
[----:B------:R-:W-:Y:S02]  /*2400*/  FSEL R73, R73, -INF , P0 ;  /* 0xff80000049497808 */ /* 0x000fe40000000000 */
[----:B-1----:R-:W-:Y:S02]  /*2410*/  FMNMX.FTZ R8, R7, R4, !PT ;  /* 0x0000000407087209 */ /* 0x002fe40007810000 */
[----:B------:R-:W-:Y:S02]  /*2420*/  ISETP.NE.AND P0, PT, R6, RZ, PT ;  /* 0x000000ff0600720c */ /* 0x000fe40003f05270 */
[----:B------:R-:W-:Y:S01]  /*2430*/  FSEL R76, R76, -INF , P1 ;  /* 0xff8000004c4c7808 */ /* 0x000fe20000800000 */
[----:B------:R-:W1:Y:S01]  /*2440*/  SHFL.BFLY PT, R9, R8, 0x1, 0x1f ;  /* 0x0c201f0008097f89 */ /* 0x000e6200000e0000 */
[----:B------:R-:W-:Y:S02]  /*2450*/  FSEL R77, R77, -INF , P2 ;  /* 0xff8000004d4d7808 */ /* 0x000fe40001000000 */
[----:B------:R-:W-:-:S02]  /*2460*/  FSEL R81, R81, -INF , P4 ;  /* 0xff80000051517808 */ /* 0x000fc40002000000 */
[----:B------:R-:W-:Y:S02]  /*2470*/  FSEL R84, R84, -INF , P5 ;  /* 0xff80000054547808 */ /* 0x000fe40002800000 */
[----:B------:R-:W-:Y:S02]  /*2480*/  FSEL R85, R85, -INF , P6 ;  /* 0xff80000055557808 */ /* 0x000fe40003000000 */
[----:B-1----:R-:W-:Y:S01]  /*2490*/  FMNMX.FTZ R4, R8, R9, !PT ;  /* 0x0000000908047209 */ /* 0x002fe20007810000 */
[----:B------:R-:W-:-:S03]  /*24a0*/  IMAD.U32 R9, RZ, RZ, UR47 ;  /* 0x0000002fff097e24 */ /* 0x000fc6000f8e00ff */
[C---:B------:R-:W-:Y:S01]  /*24b0*/  FSETP.NEU.FTZ.AND P3, PT, R4.reuse, -INF , PT ;  /* 0xff8000000400780b */ /* 0x040fe20003f7d000 */
[----:B------:R-:W-:-:S05]  /*24c0*/  FFMA.FTZ R22, R4, R9, -8 ;  /* 0xc100000004167423 */ /* 0x000fca0000010009 */
        /* <DEDUP_REMOVED lines=33> */
[----:B------:R-:W1:Y:S01]  /*26e0*/  MUFU.EX2 R9, R9 ;  /* 0x0000000900097308 */ /* 0x000e620000000800 */
        /* <DEDUP_REMOVED lines=11> */
[----:B------:R-:W-:Y:S02]  /*27a0*/  FMNMX.FTZ R16, R52, R5, !PT ;  /* 0x0000000534107209 */ /* 0x000fe40007810000 */
[----:B-1----:R-:W-:Y:S02]  /*27b0*/  F2FP.SATFINITE.E4M3.F32.PACK_AB_MERGE_C R137, R9, R8, RZ ;  /* 0x000000080989723e */ /* 0x002fe400048070ff */
[----:B------:R-:W-:Y:S01]  /*27c0*/  FMNMX.FTZ R5, R53, R16, !PT ;  /* 0x0000001035057209 */ /* 0x000fe20007810000 */
[--C-:B------:R-:W-:Y:S01]  /*27d0*/  FFMA.FTZ R16, R46, UR47, -R22.reuse ;  /* 0x0000002f2e107c23 */ /* 0x100fe20008010816 */
[----:B------:R-:W-:Y:S01]  /*27e0*/  FFMA.FTZ R46, R79, UR47, -R22 ;  /* 0x0000002f4f2e7c23 */ /* 0x000fe20008010816 */
[----:B------:R-:W-:Y:S01]  /*27f0*/  MUFU.EX2 R12, R12 ;  /* 0x0000000c000c7308 */ /* 0x000fe20000000800 */
[----:B------:R-:W-:Y:S02]  /*2800*/  FMNMX.FTZ R18, R56, R5, !PT ;  /* 0x0000000538127209 */ /* 0x000fe40007810000 */
[----:B------:R-:W-:-:S02]  /*2810*/  F2FP.SATFINITE.E4M3.F32.PACK_AB_MERGE_C R137, R7, R6, R137 ;  /* 0x000000060789723e */ /* 0x000fc40004807089 */
        /* <DEDUP_REMOVED lines=11> */
[----:B------:R-:W-:Y:S01]  /*28d0*/  FFMA.FTZ R20, R54, UR47, -R22 ;  /* 0x0000002f36147c23 */ /* 0x000fe20008010816 */
[----:B------:R-:W-:Y:S01]  /*28e0*/  IMAD.U32 R54, RZ, RZ, UR47 ;  /* 0x0000002fff367e24 */ /* 0x000fe2000f8e00ff */
        /* <DEDUP_REMOVED lines=12> */
[----:B------:R-:W-:Y:S01]  /*29b0*/  FMNMX.FTZ R5, R85, R30, !PT ;  /* 0x0000001e55057209 */ /* 0x000fe20007810000 */
[----:B------:R-:W-:Y:S02]  /*29c0*/  FFMA.FTZ R30, R66, UR47, -R22 ;  /* 0x0000002f421e7c23 */ /* 0x000fe40008010816 */
        /* <DEDUP_REMOVED lines=10> */
[----:B-1----:R-:W-:-:S07]  /*2a70*/  FMNMX.FTZ R5, R50, R5, !PT ;  /* 0x0000000532057209 */ /* 0x002fce0007810000 */
[----:B------:R-:W-:Y:S01]  /*2a80*/  MUFU.EX2 R31, R31 ;  /* 0x0000001f001f7308 */ /* 0x000fe20000000800 */
[--C-:B------:R-:W-:Y:S01]  /*2a90*/  FFMA.FTZ R50, R83, UR47, -R22.reuse ;  /* 0x0000002f53327c23 */ /* 0x100fe20008010816 */
[----:B------:R-:W-:Y:S01]  /*2aa0*/  FFMA.FTZ R22, R87, UR47, -R22 ;  /* 0x0000002f57167c23 */ /* 0x000fe20008010816 */
[C---:B------:R-:W-:Y:S01]  /*2ab0*/  FSETP.NEU.FTZ.AND P1, PT, R5.reuse, -INF , PT ;  /* 0xff8000000500780b */ /* 0x040fe20003f3d000 */
[----:B------:R-:W-:-:S04]  /*2ac0*/  FFMA.FTZ R54, R5, R54, -8 ;  /* 0xc100000005367423 */ /* 0x000fc80000010036 */
[----:B------:R-:W-:Y:S01]  /*2ad0*/  MUFU.EX2 R35, R35 ;  /* 0x0000002300237308 */ /* 0x000fe20000000800 */
        /* <DEDUP_REMOVED lines=32> */
[----:B------:R-:W3:Y:S08]  /*2ce0*/  MUFU.EX2 R58, R58 ;  /* 0x0000003a003a7308 */ /* 0x000ef00000000800 */
[----:B------:R-:W4:Y:S08]  /*2cf0*/  MUFU.EX2 R28, R28 ;  /* 0x0000001c001c7308 */ /* 0x000f300000000800 */
[----:B------:R5:W-:Y:S08]  /*2d00*/  MUFU.EX2 R66, R45 ;  /* 0x0000002d00427308 */ /* 0x000bf00000000800 */
[----:B------:R-:W0:Y:S01]  /*2d10*/  MUFU.EX2 R29, R29 ;  /* 0x0000001d001d7308 */ /* 0x000e220000000800 */
[----:B-----5:R-:W-:-:S07]  /*2d20*/  FADD.FTZ R45, R6, R7 ;  /* 0x00000007062d7221 */ /* 0x020fce0000010000 */
[----:B------:R1:W-:Y:S08]  /*2d30*/  MUFU.EX2 R63, R44 ;  /* 0x0000002c003f7308 */ /* 0x0003f00000000800 */
[----:B------:R5:W0:Y:S01]  /*2d40*/  MUFU.EX2 R59, R36 ;  /* 0x00000024003b7308 */ /* 0x000a220000000800 */
[----:B-1----:R-:W-:-:S07]  /*2d50*/  FADD.FTZ R44, R24, R25 ;  /* 0x00000019182c7221 */ /* 0x002fce0000010000 */
[----:B------:R1:W0:Y:S01]  /*2d60*/  MUFU.EX2 R62, R37 ;  /* 0x00000025003e7308 */ /* 0x0002220000000800 */
[----:B-----5:R-:W-:Y:S01]  /*2d70*/  FFMA.FTZ R36, R48, UR47, -R54 ;  /* 0x0000002f30247c23 */ /* 0x020fe20008010836 */
[----:B------:R-:W-:Y:S01]  /*2d80*/  FADD.FTZ R48, R8, R45 ;  /* 0x0000002d08307221 */ /* 0x000fe20000010000 */
[----:B--2---:R-:W-:Y:S01]  /*2d90*/  FADD.FTZ R45, R55, R44 ;  /* 0x0000002c372d7221 */ /* 0x004fe20000010000 */
[--C-:B------:R-:W-:Y:S01]  /*2da0*/  FFMA.FTZ R44, R64, UR47, -R54.reuse ;  /* 0x0000002f402c7c23 */ /* 0x100fe20008010836 */
[C---:B---3--:R-:W-:Y:S02]  /*2db0*/  F2FP.SATFINITE.E4M3.F32.PACK_AB_MERGE_C R55, R58.reuse, R55, RZ ;  /* 0x000000373a37723e */ /* 0x048fe400048070ff */
[----:B------:R-:W-:Y:S01]  /*2dc0*/  FADD.FTZ R45, R58, R45 ;  /* 0x0000002d3a2d7221 */ /* 0x000fe20000010000 */
[----:B------:R-:W2:Y:S01]  /*2dd0*/  MUFU.EX2 R32, R32 ;  /* 0x0000002000207308 */ /* 0x000ea20000000800 */
[----:B-1----:R-:W-:Y:S01]  /*2de0*/  FFMA.FTZ R37, R49, UR47, -R54 ;  /* 0x0000002f31257c23 */ /* 0x002fe20008010836 */
[----:B------:R-:W-:Y:S01]  /*2df0*/  FADD.FTZ R49, R9, R48 ;  /* 0x0000003009317221 */ /* 0x000fe20000010000 */
[----:B----4-:R-:W-:Y:S01]  /*2e00*/  FADD.FTZ R48, R28, R45 ;  /* 0x0000002d1c307221 */ /* 0x010fe20000010000 */
[--C-:B------:R-:W-:Y:S01]  /*2e10*/  FFMA.FTZ R45, R65, UR47, -R54.reuse ;  /* 0x0000002f412d7c23 */ /* 0x100fe20008010836 */
[----:B------:R-:W-:Y:S01]  /*2e20*/  FFMA.FTZ R54, R85, UR47, -R54 ;  /* 0x0000002f55367c23 */ /* 0x000fe20008010836 */
[----:B------:R-:W-:Y:S01]  /*2e30*/  FADD.FTZ R56, R10, R49 ;  /* 0x000000310a387221 */ /* 0x000fe20000010000 */
[----:B0-----:R-:W-:Y:S01]  /*2e40*/  FADD.FTZ R48, R29, R48 ;  /* 0x000000301d307221 */ /* 0x001fe20000010000 */
[----:B------:R-:W0:Y:S01]  /*2e50*/  MUFU.EX2 R33, R33 ;  /* 0x0000002100217308 */ /* 0x000e220000000800 */
[----:B------:R-:W-:Y:S01]  /*2e60*/  F2FP.SATFINITE.E4M3.F32.PACK_AB_MERGE_C R136, R25, R24, R55 ;  /* 0x000000181988723e */ /* 0x000fe20004807037 */
[----:B------:R-:W-:-:S04]  /*2e70*/  FADD.FTZ R49, R11, R56 ;  /* 0x000000380b317221 */ /* 0x000fc80000010000 */
[----:B------:R-:W-:Y:S01]  /*2e80*/  FADD.FTZ R56, R12, R49 ;  /* 0x000000310c387221 */ /* 0x000fe20000010000 */
[----:B------:R-:W-:Y:S01]  /*2e90*/  FADD.FTZ R49, R59, R48 ;  /* 0x000000303b317221 */ /* 0x000fe20000010000 */
[----:B------:R-:W1:Y:S01]  /*2ea0*/  MUFU.EX2 R36, R36 ;  /* 0x0000002400247308 */ /* 0x000e620000000800 */
[C---:B------:R-:W-:Y:S01]  /*2eb0*/  F2FP.SATFINITE.E4M3.F32.PACK_AB_MERGE_C R59, R62.reuse, R59, RZ ;  /* 0x0000003b3e3b723e */ /* 0x040fe200048070ff */
[----:B------:R-:W-:Y:S01]  /*2ec0*/  FADD.FTZ R57, R13, R56 ;  /* 0x000000380d397221 */ /* 0x000fe20000010000 */
[----:B------:R-:W-:Y:S02]  /*2ed0*/  FADD.FTZ R49, R62, R49 ;  /* 0x000000313e317221 */ /* 0x000fe40000010000 */
[----:B------:R-:W-:Y:S01]  /*2ee0*/  F2FP.SATFINITE.E4M3.F32.PACK_AB_MERGE_C R138, R29, R28, R59 ;  /* 0x0000001c1d8a723e */ /* 0x000fe2000480703b */
[----:B------:R-:W-:Y:S01]  /*2ef0*/  FADD.FTZ R56, R14, R57 ;  /* 0x000000390e387221 */ /* 0x000fe20000010000 */
[----:B--2---:R-:W-:Y:S01]  /*2f00*/  FADD.FTZ R48, R32, R49 ;  /* 0x0000003120307221 */ /* 0x004fe20000010000 */
[----:B------:R-:W2:Y:S02]  /*2f10*/  MUFU.EX2 R37, R37 ;  /* 0x0000002500257308 */ /* 0x000ea40000000800 */
[----:B------:R-:W-:Y:S01]  /*2f20*/  FADD.FTZ R49, R15, R56 ;  /* 0x000000380f317221 */ /* 0x000fe20000010000 */
[----:B0-----:R-:W-:-:S03]  /*2f30*/  FADD.FTZ R48, R33, R48 ;  /* 0x0000003021307221 */ /* 0x001fc60000010000 */
[----:B------:R-:W-:Y:S01]  /*2f40*/  FADD.FTZ R56, R16, R49 ;  /* 0x0000003110387221 */ /* 0x000fe20000010000 */
[----:B------:R-:W-:Y:S01]  /*2f50*/  FADD.FTZ R49, R63, R48 ;  /* 0x000000303f317221 */ /* 0x000fe20000010000 */
[----:B------:R-:W0:Y:S01]  /*2f60*/  MUFU.EX2 R52, R52 ;  /* 0x0000003400347308 */ /* 0x000e220000000800 */
[C---:B------:R-:W-:Y:S01]  /*2f70*/  F2FP.SATFINITE.E4M3.F32.PACK_AB_MERGE_C R16, R17.reuse, R16, RZ ;  /* 0x000000101110723e */ /* 0x040fe200048070ff */
[----:B------:R-:W-:Y:S01]  /*2f80*/  FADD.FTZ R57, R17, R56 ;  /* 0x0000003811397221 */ /* 0x000fe20000010000 */
[C---:B------:R-:W-:Y:S01]  /*2f90*/  FADD.FTZ R49, R66.reuse, R49 ;  /* 0x0000003142317221 */ /* 0x040fe20000010000 */
[----:B------:R-:W-:Y:S02]  /*2fa0*/  F2FP.SATFINITE.E4M3.F32.PACK_AB_MERGE_C R63, R66, R63, RZ ;  /* 0x0000003f423f723e */ /* 0x000fe400048070ff */
[----:B------:R-:W-:Y:S01]  /*2fb0*/  FADD.FTZ R56, R18, R57 ;  /* 0x0000003912387221 */ /* 0x000fe20000010000 */
[----:B-1----:R-:W-:Y:S01]  /*2fc0*/  FADD.FTZ R48, R36, R49 ;  /* 0x0000003124307221 */ /* 0x002fe20000010000 */
[----:B------:R-:W1:Y:S01]  /*2fd0*/  MUFU.EX2 R53, R53 ;  /* 0x0000003500357308 */ /* 0x000e620000000800 */
[----:B------:R-:W-:Y:S01]  /*2fe0*/  F2FP.SATFINITE.E4M3.F32.PACK_AB_MERGE_C R141, R15, R14, R16 ;  /* 0x0000000e0f8d723e */ /* 0x000fe20004807010 */
[----:B------:R-:W-:Y:S01]  /*2ff0*/  FADD.FTZ R49, R19, R56 ;  /* 0x0000003813317221 */ /* 0x000fe20000010000 */
[----:B--2---:R-:W-:Y:S01]  /*3000*/  FADD.FTZ R9, R37, R48 ;  /* 0x0000003025097221 */ /* 0x004fe20000010000 */
[----:B------:R-:W-:-:S02]  /*3010*/  F2FP.SATFINITE.E4M3.F32.PACK_AB_MERGE_C R56, R13, R12, RZ ;  /* 0x0000000c0d38723e */ /* 0x000fc400048070ff */
[----:B------:R-:W-:Y:S01]  /*3020*/  FADD.FTZ R12, R20, R49 ;  /* 0x00000031140c7221 */ /* 0x000fe20000010000 */
[C---:B------:R-:W-:Y:S01]  /*3030*/  F2FP.SATFINITE.E4M3.F32.PACK_AB_MERGE_C R20, R23.reuse, R20, RZ ;  /* 0x000000141714723e */ /* 0x040fe200048070ff */
[----:B------:R-:W2:Y:S01]  /*3040*/  MUFU.EX2 R40, R40 ;  /* 0x0000002800287308 */ /* 0x000ea20000000800 */
[----:B0-----:R-:W-:Y:S01]  /*3050*/  FADD.FTZ R8, R52, R9 ;  /* 0x0000000934087221 */ /* 0x001fe20000010000 */
[----:B------:R-:W-:Y:S01]  /*3060*/  FADD.FTZ R12, R23, R12 ;  /* 0x0000000c170c7221 */ /* 0x000fe20000010000 */
[----:B------:R-:W-:Y:S02]  /*3070*/  F2FP.SATFINITE.E4M3.F32.PACK_AB_MERGE_C R139, R11, R10, R56 ;  /* 0x0000000a0b8b723e */ /* 0x000fe40004807038 */
[----:B------:R-:W-:Y:S01]  /*3080*/  F2FP.SATFINITE.E4M3.F32.PACK_AB_MERGE_C R143, R19, R18, R20 ;  /* 0x00000012138f723e */ /* 0x000fe20004807014 */
[----:B------:R-:W-:Y:S01]  /*3090*/  FADD.FTZ R13, R21, R12 ;  /* 0x0000000c150d7221 */ /* 0x000fe20000010000 */
[----:B------:R-:W-:Y:S01]  /*30a0*/  F2FP.SATFINITE.E4M3.F32.PACK_AB_MERGE_C R140, R33, R32, R63 ;  /* 0x00000020218c723e */ /* 0x000fe2000480703f */
[----:B------:R-:W0:Y:S01]  /*30b0*/  MUFU.EX2 R41, R41 ;  /* 0x0000002900297308 */ /* 0x000e220000000800 */
[C---:B-1----:R-:W-:Y:S01]  /*30c0*/  FADD.FTZ R9, R53.reuse, R8 ;  /* 0x0000000835097221 */ /* 0x042fe20000010000 */
[----:B------:R-:W-:Y:S01]  /*30d0*/  FADD.FTZ R12, R26, R13 ;  /* 0x0000000d1a0c7221 */ /* 0x000fe20000010000 */
[----:B------:R-:W-:-:S03]  /*30e0*/  F2FP.SATFINITE.E4M3.F32.PACK_AB_MERGE_C R52, R53, R52, RZ ;  /* 0x000000343534723e */ /* 0x000fc600048070ff */
[----:B------:R-:W-:Y:S01]  /*30f0*/  FADD.FTZ R13, R27, R12 ;  /* 0x0000000c1b0d7221 */ /* 0x000fe20000010000 */
[----:B------:R-:W-:Y:S01]  /*3100*/  F2FP.SATFINITE.E4M3.F32.PACK_AB_MERGE_C R27, R34, R27, RZ ;  /* 0x0000001b221b723e */ /* 0x000fe200048070ff */
[----:B------:R-:W1:Y:S01]  /*3110*/  MUFU.EX2 R60, R60 ;  /* 0x0000003c003c7308 */ /* 0x000e620000000800 */
[----:B--2---:R-:W-:Y:S01]  /*3120*/  FADD.FTZ R8, R40, R9 ;  /* 0x0000000928087221 */ /* 0x004fe20000010000 */
[----:B------:R-:W-:Y:S01]  /*3130*/  FADD.FTZ R13, R34, R13 ;  /* 0x0000000d220d7221 */ /* 0x000fe20000010000 */
[----:B------:R-:W-:Y:S02]  /*3140*/  F2FP.SATFINITE.E4M3.F32.PACK_AB_MERGE_C R145, R26, R21, R27 ;  /* 0x000000151a91723e */ /* 0x000fe4000480701b */
[----:B------:R-:W-:-:S03]  /*3150*/  F2FP.SATFINITE.E4M3.F32.PACK_AB_MERGE_C R142, R37, R36, R52 ;  /* 0x00000024258e723e */ /* 0x000fc60004807034 */
[----:B------:R-:W2:Y:S01]  /*3160*/  MUFU.EX2 R61, R61 ;  /* 0x0000003d003d7308 */ /* 0x000ea20000000800 */
[----:B0-----:R-:W-:Y:S01]  /*3170*/  FADD.FTZ R9, R41, R8 ;  /* 0x0000000829097221 */ /* 0x001fe20000010000 */
[----:B------:R-:W-:-:S04]  /*3180*/  FADD.FTZ R8, R30, R13 ;  /* 0x0000000d1e087221 */ /* 0x000fc80000010000 */
[----:B------:R-:W-:Y:S02]  /*3190*/  FADD.FTZ R8, R31, R8 ;  /* 0x000000081f087221 */ /* 0x000fe40000010000 */
[----:B------:R-:W0:Y:S01]  /*31a0*/  MUFU.EX2 R44, R44 ;  /* 0x0000002c002c7308 */ /* 0x000e220000000800 */
[----:B-1----:R-:W-:Y:S01]  /*31b0*/  FADD.FTZ R6, R60, R9 ;  /* 0x000000093c067221 */ /* 0x002fe20000010000 */
[----:B------:R-:W-:-:S06]  /*31c0*/  FADD.FTZ R9, R35, R8 ;  /* 0x0000000823097221 */ /* 0x000fcc0000010000 */
[----:B------:R-:W1:Y:S01]  /*31d0*/  MUFU.EX2 R45, R45 ;  /* 0x0000002d002d7308 */ /* 0x000e620000000800 */
[C---:B--2---:R-:W-:Y:S01]  /*31e0*/  F2FP.SATFINITE.E4M3.F32.PACK_AB_MERGE_C R60, R61.reuse, R60, RZ ;  /* 0x0000003c3d3c723e */ /* 0x044fe200048070ff */
[----:B------:R-:W-:-:S03]  /*31f0*/  FADD.FTZ R61, R61, R6 ;  /* 0x000000063d3d7221 */ /* 0x000fc60000010000 */
[----:B------:R-:W-:-:S03]  /*3200*/  F2FP.SATFINITE.E4M3.F32.PACK_AB_MERGE_C R144, R41, R40, R60 ;  /* 0x000000282990723e */ /* 0x000fc6000480703c */
[----:B------:R-:W2:Y:S01]  /*3210*/  MUFU.EX2 R68, R68 ;  /* 0x0000004400447308 */ /* 0x000ea20000000800 */
[----:B0-----:R-:W-:-:S07]  /*3220*/  FADD.FTZ R6, R44, R61 ;  /* 0x0000003d2c067221 */ /* 0x001fce0000010000 */
[----:B------:R-:W0:Y:S01]  /*3230*/  MUFU.EX2 R38, R71 ;  /* 0x0000004700267308 */ /* 0x000e220000000800 */
[----:B-1----:R-:W-:-:S07]  /*3240*/  FADD.FTZ R7, R45, R6 ;  /* 0x000000062d077221 */ /* 0x002fce0000010000 */
[----:B------:R-:W1:Y:S01]  /*3250*/  MUFU.EX2 R69, R69 ;  /* 0x0000004500457308 */ /* 0x000e620000000800 */
[----:B--2---:R-:W-:-:S07]  /*3260*/  FADD.FTZ R6, R68, R7 ;  /* 0x0000000744067221 */ /* 0x004fce0000010000 */
[----:B------:R-:W-:Y:S01]  /*3270*/  MUFU.EX2 R43, R43 ;  /* 0x0000002b002b7308 */ /* 0x000fe20000000800 */
[C---:B0-----:R-:W-:Y:S01]  /*3280*/  F2FP.SATFINITE.E4M3.F32.PACK_AB_MERGE_C R35, R38.reuse, R35, RZ ;  /* 0x000000232623723e */ /* 0x041fe200048070ff */
[----:B------:R-:W-:-:S03]  /*3290*/  FADD.FTZ R38, R38, R9 ;  /* 0x0000000926267221 */ /* 0x000fc60000010000 */
[----:B------:R-:W-:-:S03]  /*32a0*/  F2FP.SATFINITE.E4M3.F32.PACK_AB_MERGE_C R147, R31, R30, R35 ;  /* 0x0000001e1f93723e */ /* 0x000fc60004807023 */
[----:B------:R-:W0:Y:S01]  /*32b0*/  MUFU.EX2 R46, R46 ;  /* 0x0000002e002e7308 */ /* 0x000e220000000800 */
[C---:B-1----:R-:W-:Y:S01]  /*32c0*/  F2FP.SATFINITE.E4M3.F32.PACK_AB_MERGE_C R68, R69.reuse, R68, RZ ;  /* 0x000000444544723e */ /* 0x042fe200048070ff */
[----:B------:R-:W-:-:S03]  /*32d0*/  FADD.FTZ R69, R69, R6 ;  /* 0x0000000645457221 */ /* 0x000fc60000010000 */
[----:B------:R-:W-:-:S03]  /*32e0*/  F2FP.SATFINITE.E4M3.F32.PACK_AB_MERGE_C R146, R45, R44, R68 ;  /* 0x0000002c2d92723e */ /* 0x000fc60004807044 */
[----:B------:R-:W1:Y:S08]  /*32f0*/  MUFU.EX2 R39, R39 ;  /* 0x0000002700277308 */ /* 0x000e700000000800 */
[----:B------:R-:W2:Y:S01]  /*3300*/  MUFU.EX2 R72, R72 ;  /* 0x0000004800487308 */ /* 0x000ea20000000800 */
[----:B0-----:R-:W-:-:S07]  /*3310*/  F2FP.SATFINITE.E4M3.F32.PACK_AB_MERGE_C R8, R46, R43, RZ ;  /* 0x0000002b2e08723e */ /* 0x001fce00048070ff */
[----:B------:R-:W0:Y:S01]  /*3320*/  MUFU.EX2 R42, R42 ;  /* 0x0000002a002a7308 */ /* 0x000e220000000800 */
[----:B-1----:R-:W-:-:S07]  /*3330*/  FADD.FTZ R7, R39, R38 ;  /* 0x0000002627077221 */ /* 0x002fce0000010000 */
[----:B------:R-:W1:Y:S01]  /*3340*/  MUFU.EX2 R73, R73 ;  /* 0x0000004900497308 */ /* 0x000e620000000800 */
[----:B--2---:R-:W-:-:S07]  /*3350*/  FADD.FTZ R6, R72, R69 ;  /* 0x0000004548067221 */ /* 0x004fce0000010000 */
[----:B------:R-:W2:Y:S01]  /*3360*/  MUFU.EX2 R76, R76 ;  /* 0x0000004c004c7308 */ /* 0x000ea20000000800 */
[C---:B0-----:R-:W-:Y:S01]  /*3370*/  F2FP.SATFINITE.E4M3.F32.PACK_AB_MERGE_C R149, R42.reuse, R39, R8 ;  /* 0x000000272a95723e */ /* 0x041fe20004807008 */
[----:B------:R-:W-:-:S04]  /*3380*/  FADD.FTZ R42, R42, R7 ;  /* 0x000000072a2a7221 */ /* 0x000fc80000010000 */
[----:B------:R-:W-:Y:S02]  /*3390*/  FADD.FTZ R43, R43, R42 ;  /* 0x0000002a2b2b7221 */ /* 0x000fe40000010000 */
[----:B------:R-:W0:Y:S01]  /*33a0*/  MUFU.EX2 R77, R77 ;  /* 0x0000004d004d7308 */ /* 0x000e220000000800 */
[----:B-1----:R-:W-:Y:S01]  /*33b0*/  FADD.FTZ R7, R73, R6 ;  /* 0x0000000649077221 */ /* 0x002fe20000010000 */
[----:B------:R-:W-:-:S06]  /*33c0*/  FADD.FTZ R46, R46, R43 ;  /* 0x0000002b2e2e7221 */ /* 0x000fcc0000010000 */
[----:B------:R-:W-:Y:S01]  /*33d0*/  MUFU.EX2 R51, R51 ;  /* 0x0000003300337308 */ /* 0x000fe20000000800 */
[----:B--2---:R-:W-:-:S07]  /*33e0*/  FADD.FTZ R6, R76, R7 ;  /* 0x000000074c067221 */ /* 0x004fce0000010000 */
[----:B------:R-:W1:Y:S01]  /*33f0*/  MUFU.EX2 R22, R22 ;  /* 0x0000001600167308 */ /* 0x000e620000000800 */
[C---:B0-----:R-:W-:Y:S01]  /*3400*/  F2FP.SATFINITE.E4M3.F32.PACK_AB_MERGE_C R76, R77.reuse, R76, RZ ;  /* 0x0000004c4d4c723e */ /* 0x041fe200048070ff */
[----:B------:R-:W-:-:S03]  /*3410*/  FADD.FTZ R77, R77, R6 ;  /* 0x000000064d4d7221 */ /* 0x000fc60000010000 */
[----:B------:R-:W-:-:S03]  /*3420*/  F2FP.SATFINITE.E4M3.F32.PACK_AB_MERGE_C R148, R73, R72, R76 ;  /* 0x000000484994723e */ /* 0x000fc6000480704c */
[----:B------:R-:W0:Y:S08]  /*3430*/  MUFU.EX2 R47, R47 ;  /* 0x0000002f002f7308 */ /* 0x000e300000000800 */
[----:B------:R-:W2:Y:S01]  /*3440*/  MUFU.EX2 R80, R80 ;  /* 0x0000005000507308 */ /* 0x000ea20000000800 */
[----:B-1----:R-:W-:-:S07]  /*3450*/  F2FP.SATFINITE.E4M3.F32.PACK_AB_MERGE_C R8, R22, R51, RZ ;  /* 0x000000331608723e */ /* 0x002fce00048070ff */
[----:B------:R-:W1:Y:S01]  /*3460*/  MUFU.EX2 R50, R50 ;  /* 0x0000003200327308 */ /* 0x000e620000000800 */
[----:B0-----:R-:W-:-:S07]  /*3470*/  FADD.FTZ R7, R47, R46 ;  /* 0x0000002e2f077221 */ /* 0x001fce0000010000 */
[----:B------:R-:W0:Y:S01]  /*3480*/  MUFU.EX2 R81, R81 ;  /* 0x0000005100517308 */ /* 0x000e220000000800 */
[----:B--2---:R-:W-:-:S07]  /*3490*/  FADD.FTZ R6, R80, R77 ;  /* 0x0000004d50067221 */ /* 0x004fce0000010000 */
[----:B------:R-:W2:Y:S01]  /*34a0*/  MUFU.EX2 R84, R84 ;  /* 0x0000005400547308 */ /* 0x000ea20000000800 */
[C---:B-1----:R-:W-:Y:S01]  /*34b0*/  F2FP.SATFINITE.E4M3.F32.PACK_AB_MERGE_C R151, R50.reuse, R47, R8 ;  /* 0x0000002f3297723e */ /* 0x042fe20004807008 */
[----:B------:R-:W-:-:S04]  /*34c0*/  FADD.FTZ R50, R50, R7 ;  /* 0x0000000732327221 */ /* 0x000fc80000010000 */
[----:B------:R-:W-:Y:S02]  /*34d0*/  FADD.FTZ R51, R51, R50 ;  /* 0x0000003233337221 */ /* 0x000fe40000010000 */
[----:B------:R-:W1:Y:S01]  /*34e0*/  MUFU.EX2 R9, R54 ;  /* 0x0000003600097308 */ /* 0x000e620000000800 */
[----:B0-----:R-:W-:-:S04]  /*34f0*/  FADD.FTZ R7, R81, R6 ;  /* 0x0000000651077221 */ /* 0x001fc80000010000 */
[----:B--2---:R-:W-:Y:S01]  /*3500*/  FADD.FTZ R6, R84, R7 ;  /* 0x0000000754067221 */ /* 0x004fe20000010000 */
[----:B------:R-:W-:Y:S01]  /*3510*/  FADD.FTZ R7, R22, R51 ;  /* 0x0000003316077221 */ /* 0x000fe20000010000 */
[C---:B-1----:R-:W-:Y:S02]  /*3520*/  F2FP.SATFINITE.E4M3.F32.PACK_AB_MERGE_C R8, R9.reuse, R84, RZ ;  /* 0x000000540908723e */ /* 0x042fe400048070ff */
[----:B------:R-:W-:Y:S02]  /*3530*/  FADD.FTZ R6, R9, R6 ;  /* 0x0000000609067221 */ /* 0x000fe40000010000 */
[----:B------:R-:W-:Y:S01]  /*3540*/  F2FP.SATFINITE.E4M3.F32.PACK_AB_MERGE_C R150, R81, R80, R8 ;  /* 0x000000505196723e */ /* 0x000fe20004807008 */
        /* <DEDUP_REMOVED lines=29> */
.L_x_11039:
[----:B------:R-:W-:-:S04]  /*3720*/  UISETP.NE.AND UP0, UPT, UR6, 0x1, UPT ;  /* 0x000000010600788c */ /* 0x000fc8000bf05270 */
[----:B------:R-:W-:-:S04]  /*3730*/  USEL UR4, URZ, 0x1, UP0 ;  /* 0x000000013f047887 */ /* 0x000fc80008000000 */
[----:B------:R-:W-:Y:S01]  /*3740*/  ULOP3.LUT UR4, UR5, UR4, URZ, 0x3c, !UPT ;  /* 0x0000000405047292 */ /* 0x000fe2000f8e3c3f */
[----:B------:R-:W-:Y:S11]  /*3750*/  @!P0 BRA `(.L_x_11029) ;  /* 0x0000000000048947 */ /* 0x000ff60003800000 */
[----:B------:R-:W-:Y:S01]  /*3760*/  BPT.TRAP 0x1 ;  /* 0x000000040000795c */ /* 0x000fe20000300000 */
.L_x_11029:
[----:B------:R-:W-:Y:S01]  /*3770*/  UIADD3 UR10, UR6, 0x1, URZ ;  /* 0x00000001060a7890 */ /* 0x000fe2000fffe03f */
[----:B------:R-:W-:-:S03]  /*3780*/  IMAD.U32 R4, RZ, RZ, UR4 ;  /* 0x00000004ff047e24 */ /* 0x000fc6000f8e00ff */
[----:B------:R-:W-:Y:S02]  /*3790*/  UISETP.NE.AND UP0, UPT, UR10, 0x2, UPT ;  /* 0x000000020a00788c */ /* 0x000fe4000bf05270 */
[----:B------:R-:W-:Y:S02]  /*37a0*/  SHF.L.U32 R4, R4, 0x1f, RZ ;  /* 0x0000001f04047819 */ /* 0x000fe400000006ff */
[----:B------:R-:W-:-:S04]  /*37b0*/  USEL UR10, UR10, URZ, UP0 ;  /* 0x0000003f0a0a7287 */ /* 0x000fc80008000000 */
[----:B------:R-:W-:Y:S02]  /*37c0*/  ULEA UR21, UR10, UR40, 0x3 ;  /* 0x000000280a157291 */ /* 0x000fe4000f8e183f */
[----:B------:R-:W-:-:S07]  /*37d0*/  IMAD.U32 R0, RZ, RZ, UR10 ;  /* 0x0000000aff007e24 */ /* 0x000fce000f8e00ff */
[----:B------:R0:W1:Y:S01]  /*37e0*/  SYNCS.PHASECHK.TRANS64.TRYWAIT P1, [UR21+0x17030], R4 ;  /* 0x01703004ff0075a7 */ /* 0x0000620008020155 */
[----:B------:R-:W-:Y:S05]  /*37f0*/  @!P0 BRA `(.L_x_11030) ;  /* 0x0000000000048947 */ /* 0x000fea0003800000 */
[----:B------:R-:W-:Y:S01]  /*3800*/  BPT.TRAP 0x1 ;  /* 0x000000040000795c */ /* 0x000fe20000300000 */
.L_x_11030:
[----:B-1----:R-:W-:Y:S05]  /*3810*/  @P1 BRA `(.L_x_11031) ;  /* 0x0000000000081947 */ /* 0x002fea0003800000 */
[----:B------:R-:W1:Y:S02]  /*3820*/  SYNCS.PHASECHK.TRANS64.TRYWAIT P1, [UR21+0x17030], R4 ;  /* 0x01703004ff0075a7 */ /* 0x000e640008020155 */
[----:B-1----:R-:W-:Y:S05]  /*3830*/  @!P1 BRA `(.L_x_11032) ;  /* 0x0000008000849947 */ /* 0x002fea0003800000 */
.L_x_11031:
[----:B------:R-:W-:Y:S01]  /*3840*/  R2UR UR18, R0 ;  /* 0x00000000001272ca */ /* 0x000fe200000e0000 */
[----:B------:R-:W-:Y:S01]  /*3850*/  WARPGROUP.ARRIVE ;  /* 0x00000000000079c5 */ /* 0x000fe20000000000 */
[----:B------:R-:W-:Y:S01]  /*3860*/  R2UR UR16, R2 ;  /* 0x00000000021072ca */ /* 0x000fe200000e0000 */
[----:B------:R-:W-:Y:S01]  /*3870*/  UMOV UR19, 0xc0000010 ;  /* 0xc000001000137882 */ /* 0x000fe20000000000 */
[----:B------:R-:W-:Y:S01]  /*3880*/  R2UR UR17, R3 ;  /* 0x00000000031172ca */ /* 0x000fe200000e0000 */
[----:B------:R-:W-:Y:S01]  /*3890*/  UMOV UR11, 0xc0000010 ;  /* 0xc0000010000b7882 */ /* 0x000fe20000000000 */
[----:B------:R-:W-:-:S07]  /*38a0*/  UMOV UR15, 0xc0000010 ;  /* 0xc0000010000f7882 */ /* 0x000fce0000000000 */
[----:B------:R-:W-:-:S04]  /*38b0*/  UIMAD UR18, UR18, 0x300, UR20 ;  /* 0x00000300121278a4 */ /* 0x000fc8000f8e0214 */
[----:B------:R-:W-:Y:S02]  /*38c0*/  UIADD3 UR10, UR18, 0x100, URZ ;  /* 0x00000100120a7890 */ /* 0x000fe4000fffe03f */
[----:B------:R-:W-:-:S03]  /*38d0*/  UIADD3 UR14, UR18, 0x200, URZ ;  /* 0x00000200120e7890 */ /* 0x000fc6000fffe03f */
        /* <DEDUP_REMOVED lines=10> */
.L_x_11033:
[----:B------:R-:W-:Y:S01]  /*3980*/  ULEA UR14, UR6, UR40, 0x3 ;  /* 0x00000028060e7291 */ /* 0x000fe2000f8e183f */
[----:B01----:R-:W-:-:S05]  /*3990*/  IMAD.U32 R4, RZ, RZ, UR5 ;  /* 0x00000005ff047e24 */ /* 0x003fca000f8e00ff */
[----:B------:R-:W-:-:S04]  /*39a0*/  SHF.L.U32 R4, R4, 0x1f, RZ ;  /* 0x0000001f04047819 */ /* 0x000fc800000006ff */
[----:B------:R0:W1:Y:S01]  /*39b0*/  SYNCS.PHASECHK.TRANS64.TRYWAIT P1, [UR14+0x17050], R4 ;  /* 0x01705004ff0075a7 */ /* 0x000062000802014e */
[----:B------:R-:W-:Y:S05]  /*39c0*/  @!P0 BRA `(.L_x_11034) ;  /* 0x0000000000048947 */ /* 0x000fea0003800000 */
[----:B------:R-:W-:Y:S01]  /*39d0*/  BPT.TRAP 0x1 ;  /* 0x000000040000795c */ /* 0x000fe20000300000 */
.L_x_11034:
[----:B-1----:R-:W-:Y:S05]  /*39e0*/  @P1 BRA `(.L_x_11035) ;  /* 0x0000000000081947 */ /* 0x002fea0003800000 */
[----:B------:R-:W1:Y:S02]  /*39f0*/  SYNCS.PHASECHK.TRANS64.TRYWAIT P1, [UR14+0x17050], R4 ;  /* 0x01705004ff0075a7 */ /* 0x000e64000802014e */
[----:B-1----:R-:W-:Y:S05]  /*3a00*/  @!P1 BRA `(.L_x_11036) ;  /* 0x0000008000289947 */ /* 0x002fea0003800000 */
.L_x_11035:
        /* <DEDUP_REMOVED lines=8> */
[----:B------:R-:W-:Y:S01]  /*3a90*/  QGMMA.64x96x32.F32.E4M3.E4M3 R88, R136, gdesc[UR8], R88, gsb0 ;  /* 0x0160000888587df3 */ /* 0x000fe20008000858 */
[----:B------:R-:W-:Y:S01]  /*3aa0*/  UIADD3 UR10, UR6, 0x2, URZ ;  /* 0x00000002060a7890 */ /* 0x000fe2000fffe03f */
[----:B------:R-:W-:Y:S01]  /*3ab0*/  UMOV UR11, 0x40000040 ;  /* 0x40000040000b7882 */ /* 0x000fe20000000000 */
[----:B------:R-:W-:Y:S02]  /*3ac0*/  WARPGROUP.DEPBAR.LE gsb0, 0x0 ;  /* 0x00008000000079c5 */ /* 0x000fe40000010000 */
[----:B------:R-:W-:-:S06]  /*3ad0*/  WARPGROUP.ARRIVE ;  /* 0x00000000000079c5 */ /* 0x000fcc0000000000 */
[----:B------:R-:W-:Y:S01]  /*3ae0*/  QGMMA.64x96x32.F32.E4M3.E4M3 R88, R140, gdesc[UR8], R88, gsb0 ;  /* 0x016000088c587df3 */ /* 0x000fe20008000858 */
[----:B------:R-:W-:Y:S01]  /*3af0*/  UIADD3 UR10, UR6, 0x4, URZ ;  /* 0x00000004060a7890 */ /* 0x000fe2000fffe03f */
[----:B------:R-:W-:Y:S01]  /*3b00*/  UMOV UR11, 0x40000040 ;  /* 0x40000040000b7882 */ /* 0x000fe20000000000 */
[----:B------:R-:W-:Y:S01]  /*3b10*/  UIADD3 UR6, UR6, 0x6, URZ ;  /* 0x0000000606067890 */ /* 0x000fe2000fffe03f */
[----:B------:R-:W-:Y:S02]  /*3b20*/  WARPGROUP.DEPBAR.LE gsb0, 0x0 ;  /* 0x00008000000079c5 */ /* 0x000fe40000010000 */
[----:B------:R-:W-:-:S06]  /*3b30*/  WARPGROUP.ARRIVE ;  /* 0x00000000000079c5 */ /* 0x000fcc0000000000 */
[----:B------:R-:W-:Y:S01]  /*3b40*/  QGMMA.64x96x32.F32.E4M3.E4M3 R88, R144, gdesc[UR8], R88, gsb0 ;  /* 0x0160000890587df3 */ /* 0x000fe20008000858 */
[----:B------:R-:W-:Y:S01]  /*3b50*/  UMOV UR10, UR6 ;  /* 0x00000006000a7c82 */ /* 0x000fe20008000000 */
[----:B------:R-:W-:Y:S01]  /*3b60*/  UMOV UR11, 0x40000040 ;  /* 0x40000040000b7882 */ /* 0x000fe20000000000 */
[----:B------:R-:W-:Y:S02]  /*3b70*/  WARPGROUP.DEPBAR.LE gsb0, 0x0 ;  /* 0x00008000000079c5 */ /* 0x000fe40000010000 */
[----:B------:R-:W-:-:S06]  /*3b80*/  WARPGROUP.ARRIVE ;  /* 0x00000000000079c5 */ /* 0x000fcc0000000000 */
[----:B------:R-:W-:Y:S03]  /*3b90*/  QGMMA.64x96x32.F32.E4M3.E4M3 R88, R148, gdesc[UR8], R88, gsb0 ;  /* 0x0160000894587df3 */ /* 0x000fe60008000858 */
[----:B------:R-:W-:Y:S02]  /*3ba0*/  WARPGROUP.DEPBAR.LE gsb0, 0x0 ;  /* 0x00008000000079c5 */ /* 0x000fe40000010000 */
[----:B------:R-:W-:Y:S05]  /*3bb0*/  @!P0 BRA `(.L_x_11037) ;  /* 0x0000000000048947 */ /* 0x000fea0003800000 */
[----:B------:R-:W-:Y:S01]  /*3bc0*/  BPT.TRAP 0x1 ;  /* 0x000000040000795c */ /* 0x000fe20000300000 */
.L_x_11037:
[----:B01----:R-:W-:Y:S01]  /*3bd0*/  FMNMX.FTZ R4, R24, R8, !PT ;  /* 0x0000000818047209 */ /* 0x003fe20007810000 */
[----:B------:R-:W-:Y:S01]  /*3be0*/  IMAD.U32 R136, RZ, RZ, UR47 ;  /* 0x0000002fff887e24 */ /* 0x000fe2000f8e00ff */
[----:B------:R-:W-:Y:S01]  /*3bf0*/  FMNMX.FTZ R10, R26, R9, !PT ;  /* 0x000000091a0a7209 */ /* 0x000fe20007810000 */
[----:B------:R-:W-:Y:S01]  /*3c00*/  UIADD3 UR5, UR21, 0x17040, URZ ;  /* 0x0001704015057890 */ /* 0x000fe2000fffe03f */
[----:B------:R-:W-:Y:S02]  /*3c10*/  FMNMX.FTZ R5, R25, R4, !PT ;  /* 0x0000000419057209 */ /* 0x000fe40007810000 */
[----:B------:R-:W-:Y:S01]  /*3c20*/  FMNMX.FTZ R11, R27, R10, !PT ;  /* 0x0000000a1b0b7209 */ /* 0x000fe20007810000 */
[----:B------:R-:W-:Y:S01]  /*3c30*/  UPRMT UR5, UR7, 0x654, UR5 ;  /* 0x0000065407057896 */ /* 0x000fe20008000005 */
[----:B------:R-:W-:Y:S02]  /*3c40*/  FMNMX.FTZ R4, R28, R5, !PT ;  /* 0x000000051c047209 */ /* 0x000fe40007810000 */
[----:B------:R-:W-:-:S02]  /*3c50*/  FMNMX.FTZ R10, R30, R11, !PT ;  /* 0x0000000b1e0a7209 */ /* 0x000fc40007810000 */
[----:B------:R-:W-:Y:S02]  /*3c60*/  FMNMX.FTZ R5, R29, R4, !PT ;  /* 0x000000041d057209 */ /* 0x000fe40007810000 */
[----:B------:R-:W-:Y:S02]  /*3c70*/  FMNMX.FTZ R11, R31, R10, !PT ;  /* 0x0000000a1f0b7209 */ /* 0x000fe40007810000 */
[----:B------:R-:W-:Y:S01]  /*3c80*/  FMNMX.FTZ R4, R32, R5, !PT ;  /* 0x0000000520047209 */ /* 0x000fe20007810000 */
[----:B------:R-:W-:Y:S01]  /*3c90*/  SYNCS.ARRIVE.TRANS64.RED.A1T0 RZ, [UR5], RZ ;  /* 0x000000ffffff79a7 */ /* 0x000fe20008100405 */
        /* <DEDUP_REMOVED lines=69> */
[----:B------:R-:W-:Y:S01]  /*40f0*/  FADD.FTZ R8, -R4, R9 ;  /* 0x0000000904087221 */ /* 0x000fe20000010100 */
[----:B------:R-:W-:-:S01]  /*4100*/  FFMA.FTZ R17, R37, UR47, -R136 ;  /* 0x0000002f25117c23 */ /* 0x000fc20008010888 */
[----:B------:R-:W-:Y:S01]  /*4110*/  FFMA.FTZ R57, R4, R57, -8 ;  /* 0xc100000004397423 */ /* 0x000fe20000010039 */
[----:B------:R-:W-:-:S01]  /*4120*/  FFMA.FTZ R10, R24, UR47, -R136 ;  /* 0x0000002f180a7c23 */ /* 0x000fc20008010888 */
[--C-:B------:R-:W-:Y:S01]  /*4130*/  FFMA.FTZ R37, R65, UR47, -R136.reuse ;  /* 0x0000002f41257c23 */ /* 0x100fe20008010888 */
[----:B------:R-:W-:Y:S01]  /*4140*/  FMUL.FTZ R8, R8, UR47 ;  /* 0x0000002f08087c20 */ /* 0x000fe20008410000 */
[----:B------:R-:W-:Y:S01]  /*4150*/  FFMA.FTZ R65, R26, UR47, -R57 ;  /* 0x0000002f1a417c23 */ /* 0x000fe20008010839 */
[----:B------:R-:W-:-:S01]  /*4160*/  FFMA.FTZ R11, R25, UR47, -R136 ;  /* 0x0000002f190b7c23 */ /* 0x000fc20008010888 */
[----:B------:R-:W-:Y:S01]  /*4170*/  FFMA.FTZ R26, R27, UR47, -R57 ;  /* 0x0000002f1b1a7c23 */ /* 0x000fe20008010839 */
        /* <DEDUP_REMOVED lines=10> */
[----:B------:R-:W-:Y:S01]  /*4220*/  FFMA.FTZ R15, R33, UR47, -R136 ;  /* 0x0000002f210f7c23 */ /* 0x000fe20008010888 */
[----:B------:R-:W-:-:S01]  /*4230*/  FFMA.FTZ R39, R42, UR47, -R57 ;  /* 0x0000002f2a277c23 */ /* 0x000fc20008010839 */
[--C-:B------:R-:W-:Y:S01]  /*4240*/  FFMA.FTZ R42, R43, UR47, -R57.reuse ;  /* 0x0000002f2b2a7c23 */ /* 0x100fe20008010839 */
        /* <DEDUP_REMOVED lines=17> */
[----:B------:R-:W-:Y:S01]  /*4360*/  FFMA.FTZ R60, R63, UR47, -R57 ;  /* 0x0000002f3f3c7c23 */ /* 0x000fe20008010839 */
        /* <DEDUP_REMOVED lines=21> */
[----:B------:R-:W-:Y:S01]  /*44c0*/  FFMA.FTZ R56, R84, UR47, -R136 ;  /* 0x0000002f54387c23 */ /* 0x000fe20008010888 */
[----:B------:R-:W-:-:S01]  /*44d0*/  FFMA.FTZ R86, R86, UR47, -R57 ;  /* 0x0000002f56567c23 */ /* 0x000fc20008010839 */
[----:B------:R-:W-:-:S02]  /*44e0*/  FFMA.FTZ R61, R85, UR47, -R136 ;  /* 0x0000002f553d7c23 */ /* 0x000fc40008010888 */
        /* <DEDUP_REMOVED lines=85> */
[--C-:B------:R-:W-:Y:S01]  /*4a40*/  FFMA.FTZ R73, R83, UR47, -R57.reuse ;  /* 0x0000002f53497c23 */ /* 0x100fe20008010839 */
[----:B------:R-:W-:-:S05]  /*4a50*/  FFMA.FTZ R57, R87, UR47, -R57 ;  /* 0x0000002f57397c23 */ /* 0x000fca0008010839 */
        /* <DEDUP_REMOVED lines=46> */
.L_x_11038:
        /* <DEDUP_REMOVED lines=89> */
[----:B------:R-:W-:Y:S01]  /*52d0*/  F2FP.SATFINITE.E4M3.F32.PACK_AB_MERGE_C R151, R73, R70, R13 ;  /* 0x000000464997723e */ /* 0x000fe2000480700d */
[----:B------:R-:W-:Y:S06]  /*52e0*/  @P1 BRA `(.L_x_11039) ;  /* 0xffffffe4000c1947 */ /* 0x000fec000383ffff */
.L_x_11028:
[----:B------:R-:W-:Y:S06]  /*52f0*/  BAR.ARV 0x8, 0x200 ;  /* 0x0208000000007b1d */ /* 0x000fec0000002000 */
[----:B------:R-:W-:Y:S05]  /*5300*/  @!P0 BRA `(.L_x_11040) ;  /* 0x0000000000048947 */ /* 0x000fea0003800000 */
[----:B------:R-:W-:Y:S01]  /*5310*/  BPT.TRAP 0x1 ;  /* 0x000000040000795c */ /* 0x000fe20000300000 */
.L_x_11040:
[----:B------:R-:W-:Y:S01]  /*5320*/  R2UR UR16, R0 ;  /* 0x00000000001072ca */ /* 0x000fe200000e0000 */
[----:B------:R-:W-:-:S05]  /*5330*/  IMAD.U32 R2, RZ, RZ, UR4 ;  /* 0x00000004ff027e24 */ /* 0x000fca000f8e00ff */
[----:B------:R-:W-:-:S07]  /*5340*/  SHF.L.U32 R2, R2, 0x1f, RZ ;  /* 0x0000001f02027819 */ /* 0x000fce00000006ff */
[----:B------:R-:W-:-:S09]  /*5350*/  ULEA UR16, UR16, UR40, 0x3 ;  /* 0x0000002810107291 */ /* 0x000fd2000f8e183f */
[----:B------:R0:W1:Y:S01]  /*5360*/  SYNCS.PHASECHK.TRANS64.TRYWAIT P1, [UR16+0x17050], R2 ;  /* 0x01705002ff0075a7 */ /* 0x0000620008020150 */
[----:B------:R-:W-:Y:S05]  /*5370*/  @!P0 BRA `(.L_x_11041) ;  /* 0x0000000000048947 */ /* 0x000fea0003800000 */
[----:B------:R-:W-:Y:S01]  /*5380*/  BPT.TRAP 0x1 ;  /* 0x000000040000795c */ /* 0x000fe20000300000 */
.L_x_11041:
[----:B-1----:R-:W-:Y:S05]  /*5390*/  @P1 BRA `(.L_x_11042) ;  /* 0x0000000000081947 */ /* 0x002fea0003800000 */
[----:B------:R-:W1:Y:S02]  /*53a0*/  SYNCS.PHASECHK.TRANS64.TRYWAIT P1, [UR16+0x17050], R2 ;  /* 0x01705002ff0075a7 */ /* 0x000e640008020150 */
[----:B-1----:R-:W-:Y:S05]  /*53b0*/  @!P1 BRA `(.L_x_11043) ;  /* 0x0000006400d49947 */ /* 0x002fea0003800000 */
.L_x_11042:
[----:B------:R-:W-:Y:S01]  /*53c0*/  ULDC.64 UR10, c[0x0][0x9a0] ;  /* 0x00026800000a7ab9 */ /* 0x000fe20000000a00 */
[----:B------:R-:W-:Y:S01]  /*53d0*/  UIADD3 UR40, UR40, 0x400, URZ ;  /* 0x0000040028287890 */ /* 0x000fe2000fffe03f */
[----:B------:R-:W-:Y:S01]  /*53e0*/  R2UR UR15, R0 ;  /* 0x00000000000f72ca */ /* 0x000fe200000e0000 */
[----:B------:R-:W-:Y:S01]  /*53f0*/  UISETP.NE.U32.AND UP0, UPT, UR10, URZ, UPT ;  /* 0x0000003f0a00728c */ /* 0x000fe2000bf05070 */
[----:B------:R-:W-:Y:S01]  /*5400*/  WARPGROUP.ARRIVE ;  /* 0x00000000000079c5 */ /* 0x000fe20000000000 */
[----:B------:R-:W-:Y:S01]  /*5410*/  USHF.R.U32.HI UR40, URZ, 0x4, UR40 ;  /* 0x000000043f287899 */ /* 0x000fe20008011628 */
[----:B------:R-:W-:Y:S01]  /*5420*/  IMAD.MOV.U32 R8, RZ, RZ, 0x3f800000 ;  /* 0x3f800000ff087424 */ /* 0x000fe200078e00ff */
[----:B------:R-:W-:Y:S02]  /*5430*/  UISETP.NE.AND.EX UP0, UPT, UR11, URZ, UPT, UP0 ;  /* 0x0000003f0b00728c */ /* 0x000fe4000bf05300 */
[----:B------:R-:W-:-:S04]  /*5440*/  ULOP3.LUT UR40, UR40, 0x3fff, URZ, 0xc0, !UPT ;  /* 0x00003fff28287892 */ /* 0x000fc8000f8ec03f */
[----:B------:R-:W-:Y:S01]  /*5450*/  ULOP3.LUT UR40, UR40, 0x10000, URZ, 0xfc, !UPT ;  /* 0x0001000028287892 */ /* 0x000fe2000f8efc3f */
[----:B------:R-:W-:-:S04]  /*5460*/  PLOP3.LUT P1, PT, PT, PT, UP0, 0x80, 0x0 ;  /* 0x000000000000781c */ /* 0x000fc80003f2f008 */
[----:B------:R-:W-:Y:S01]  /*5470*/  @UP0 ULDC.64 UR8, c[0x0][0x9c8] ;  /* 0x0002720000080ab9 */ /* 0x000fe20000000a00 */
[----:B------:R-:W-:Y:S02]  /*5480*/  @UP0 USHF.R.S32.HI UR14, URZ, 0x1f, UR36 ;  /* 0x0000001f3f0e0899 */ /* 0x000fe40008011424 */
[----:B------:R-:W-:Y:S02]  /*5490*/  @UP0 UIMAD UR6, UR46, UR8, URZ ;  /* 0x000000082e0602a4 */ /* 0x000fe4000f8e023f */
[----:B------:R-:W-:Y:S02]  /*54a0*/  @UP0 UIMAD.WIDE.U32 UR4, UR45, UR8, URZ ;  /* 0x000000082d0402a5 */ /* 0x000fe4000f8e003f */
[----:B------:R-:W-:Y:S02]  /*54b0*/  @UP0 UIMAD UR8, UR45, UR9, UR6 ;  /* 0x000000092d0802a4 */ /* 0x000fe4000f8e0206 */
[----:B------:R-:W-:Y:S01]  /*54c0*/  UIMAD UR6, UR15, 0x300, UR40 ;  /* 0x000003000f0678a4 */ /* 0x000fe2000f8e0228 */
[----:B------:R-:W-:-:S02]  /*54d0*/  @UP0 ULDC.64 UR12, c[0x0][0x9d0] ;  /* 0x00027400000c0ab9 */ /* 0x000fc40000000a00 */
[----:B------:R-:W-:Y:S01]  /*54e0*/  UMOV UR15, 0x40000040 ;  /* 0x40000040000f7882 */ /* 0x000fe20000000000 */
[----:B------:R-:W-:Y:S02]  /*54f0*/  @UP0 UIMAD UR9, UR14, UR12, URZ ;  /* 0x0000000c0e0902a4 */ /* 0x000fe4000f8e023f */
[----:B------:R-:W-:Y:S01]  /*5500*/  @UP0 UIADD3 UR5, UR5, UR8, URZ ;  /* 0x0000000805050290 */ /* 0x000fe2000fffe03f */
[----:B------:R-:W-:Y:S01]  /*5510*/  UMOV UR14, UR6 ;  /* 0x00000006000e7c82 */ /* 0x000fe20008000000 */
[----:B------:R-:W-:Y:S02]  /*5520*/  @UP0 UIMAD UR9, UR36, UR13, UR9 ;  /* 0x0000000d240902a4 */ /* 0x000fe4000f8e0209 */
[----:B------:R-:W-:Y:S01]  /*5530*/  QGMMA.64x96x32.F32.E4M3.E4M3 R88, R136, gdesc[UR12], R88, gsb0 ;  /* 0x0160000c88587df3 */ /* 0x000fe20008000858 */
[----:B------:R-:W-:-:S04]  /*5540*/  @UP0 UIMAD.WIDE.U32 UR4, UR36, UR12, UR4 ;  /* 0x0000000c240402a5 */ /* 0x000fc8000f8e0004 */
        /* <DEDUP_REMOVED lines=9> */
[----:B------:R-:W-:Y:S02]  /*55e0*/  WARPGROUP.DEPBAR.LE gsb0, 0x0 ;  /* 0x00008000000079c5 */ /* 0x000fe40000010000 */
[----:B------:R-:W-:-:S06]  /*55f0*/  WARPGROUP.ARRIVE ;  /* 0x00000000000079c5 */ /* 0x000fcc0000000000 */
[----:B------:R-:W-:Y:S01]  /*5600*/  QGMMA.64x96x32.F32.E4M3.E4M3 R88, R140, gdesc[UR8], R88, gsb0 ;  /* 0x016000088c587df3 */ /* 0x000fe20008000858 */
[----:B------:R-:W-:Y:S01]  /*5610*/  UIADD3 UR4, UR6, 0x4, URZ ;  /* 0x0000000406047890 */ /* 0x000fe2000fffe03f */
[----:B------:R-:W-:-:S06]  /*5620*/  UMOV UR11, 0x40000040 ;  /* 0x40000040000b7882 */ /* 0x000fcc0000000000 */
[----:B------:R-:W-:Y:S01]  /*5630*/  UMOV UR10, UR4 ;  /* 0x00000004000a7c82 */ /* 0x000fe20008000000 */
[----:B------:R-:W1:Y:S01]  /*5640*/  SHFL.BFLY PT, R9, R6, 0x2, 0x1f ;  /* 0x0c401f0006097f89 */ /* 0x000e6200000e0000 */
[----:B------:R-:W-:-:S03]  /*5650*/  UIADD3 UR6, UR6, 0x6, URZ ;  /* 0x0000000606067890 */ /* 0x000fc6000fffe03f */
[----:B------:R-:W3:Y:S01]  /*5660*/  SHFL.BFLY PT, R10, R7, 0x2, 0x1f ;  /* 0x0c401f00070a7f89 */ /* 0x000ee200000e0000 */
[----:B------:R-:W-:Y:S02]  /*5670*/  WARPGROUP.DEPBAR.LE gsb0, 0x0 ;  /* 0x00008000000079c5 */ /* 0x000fe40000010000 */
[----:B------:R-:W-:-:S06]  /*5680*/  WARPGROUP.ARRIVE ;  /* 0x00000000000079c5 */ /* 0x000fcc0000000000 */
[----:B------:R-:W-:Y:S01]  /*5690*/  QGMMA.64x96x32.F32.E4M3.E4M3 R88, R144, gdesc[UR8], R88, gsb0 ;  /* 0x0160000890587df3 */ /* 0x000fe20008000858 */
[----:B------:R-:W-:Y:S01]  /*56a0*/  UMOV UR10, UR6 ;  /* 0x00000006000a7c82 */ /* 0x000fe20008000000 */
[----:B------:R-:W-:Y:S01]  /*56b0*/  UMOV UR11, 0x40000040 ;  /* 0x40000040000b7882 */ /* 0x000fe20000000000 */
        /* <DEDUP_REMOVED lines=11> */
[----:B------:R-:W-:Y:S01]  /*5770*/  FSETP.NE.FTZ.AND P3, PT, R14, RZ, PT ;  /* 0x000000ff0e00720b */ /* 0x000fe20003f75000 */
[----:B------:R-:W-:Y:S02]  /*5780*/  WARPGROUP.DEPBAR.LE gsb0, 0x0 ;  /* 0x00008000000079c5 */ /* 0x000fe40000010000 */
[----:B------:R-:W-:-:S06]  /*5790*/  WARPGROUP.ARRIVE ;  /* 0x00000000000079c5 */ /* 0x000fcc0000000000 */
[----:B------:R-:W-:Y:S01]  /*57a0*/  QGMMA.64x96x32.F32.E4M3.E4M3 R88, R148, gdesc[UR8], R88, gsb0 ;  /* 0x0160000894587df3 */ /* 0x000fe20008000858 */
[----:B------:R-:W-:Y:S01]  /*57b0*/  @P1 MUFU.RCP R3, R11 ;  /* 0x0000000b00031308 */ /* 0x000fe20000001000 */
[----:B------:R-:W-:Y:S01]  /*57c0*/  FSETP.NE.FTZ.AND P1, PT, R12, RZ, PT ;  /* 0x000000ff0c00720b */ /* 0x000fe20003f35000 */
[----:B------:R-:W-:-:S06]  /*57d0*/  IMAD.MOV.U32 R9, RZ, RZ, RZ ;  /* 0x000000ffff097224 */ /* 0x000fcc00078e00ff */
        /* <DEDUP_REMOVED lines=18> */
.L_x_11044:
        /* <DEDUP_REMOVED lines=52> */
.L_x_11020:
[----:B------:R-:W-:Y:S05]  /*5c40*/  @P0 BRA `(.L_x_11045) ;  /* 0x0000001800ec0947 */ /* 0x000fea0003800000 */
[----:B------:R-:W0:Y:S01]  /*5c50*/  S2R R25, SR_TID.X ;  /* 0x0000000000197919 */ /* 0x000e220000002100 */
[----:B------:R-:W-:Y:S01]  /*5c60*/  ULDC.64 UR4, c[0x4][0x70] ;  /* 0x01001c0000047ab9 */ /* 0x000fe20000000a00 */
[----:B------:R-:W1:Y:S01]  /*5c70*/  LDC R46, c[0x0][0xbe8] ;  /* 0x0002fa00ff2e7b82 */ /* 0x000e620000000800 */
[----:B------:R-:W-:Y:S01]  /*5c80*/  ULDC.64 UR8, c[0x0][0xbd0] ;  /* 0x0002f40000087ab9 */ /* 0x000fe20000000a00 */
[----:B------:R-:W2:Y:S01]  /*5c90*/  S2R R45, SR_CTAID.X ;  /* 0x00000000002d7919 */ /* 0x000ea20000002500 */
[----:B------:R-:W-:Y:S01]  /*5ca0*/  USHF.R.S32.HI UR7, URZ, 0x1f, UR36 ;  /* 0x0000001f3f077899 */ /* 0x000fe20008011424 */
[----:B------:R-:W-:-:S04]  /*5cb0*/  ULDC.64 UR10, c[0x0][0xb38] ;  /* 0x0002ce00000a7ab9 */ /* 0x000fc80000000a00 */
[----:B------:R-:W3:Y:S01]  /*5cc0*/  LDC R74, c[0x0][0xc50] ;  /* 0x00031400ff4a7b82 */ /* 0x000ee20000000800 */
[----:B0-----:R-:W-:-:S05]  /*5cd0*/  IMAD.SHL.U32 R6, R25, 0x4, RZ ;  /* 0x0000000419067824 */ /* 0x001fca00078e00ff */
[----:B------:R-:W-:Y:S02]  /*5ce0*/  LOP3.LUT R6, R6, 0xc, RZ, 0xc0, !PT ;  /* 0x0000000c06067812 */ /* 0x000fe400078ec0ff */
[----:B------:R-:W-:Y:S02]  /*5cf0*/  BAR.SYNC.DEFER_BLOCKING 0x1, 0x180 ;  /* 0x0046000000007b1d */ /* 0x000fe40000010000 */
[----:B------:R-:W-:-:S05]  /*5d00*/  IADD3 R6, P0, R6, UR4, RZ ;  /* 0x0000000406067c10 */ /* 0x000fca000ff1e0ff */
[----:B------:R-:W-:-:S05]  /*5d10*/  IMAD.X R7, RZ, RZ, UR5, P0 ;  /* 0x00000005ff077e24 */ /* 0x000fca00080e06ff */
[----:B------:R0:W4:Y:S01]  /*5d20*/  LDG.E.CONSTANT R12, desc[UR38][R6.64] ;  /* 0x00000026060c7981 */ /* 0x000122000c1e9900 */
[C---:B------:R-:W-:Y:S01]  /*5d30*/  LOP3.LUT P0, R22, R25.reuse, 0x3, RZ, 0xc0, !PT ;  /* 0x0000000319167812 */ /* 0x040fe2000780c0ff */
[----:B------:R-:W-:Y:S01]  /*5d40*/  VIADD R25, R25, 0xffffff80 ;  /* 0xffffff8019197836 */ /* 0x000fe20000000000 */
[----:B-1----:R-:W-:Y:S01]  /*5d50*/  ISETP.NE.AND P2, PT, R46, 0x1, PT ;  /* 0x000000012e00780c */ /* 0x002fe20003f45270 */
[----:B------:R-:W-:Y:S01]  /*5d60*/  UIMAD.WIDE.U32 UR4, UR36, UR8, URZ ;  /* 0x00000008240472a5 */ /* 0x000fe2000f8e003f */
[----:B------:R-:W-:Y:S01]  /*5d70*/  ISETP.EQ.OR P0, PT, R22, 0x3, !P0 ;  /* 0x000000031600780c */ /* 0x000fe20004702670 */
[----:B------:R-:W-:Y:S01]  /*5d80*/  UIMAD UR6, UR7, UR8, URZ ;  /* 0x00000008070672a4 */ /* 0x000fe2000f8e023f */
[----:B------:R-:W-:Y:S01]  /*5d90*/  BSSY B0, `(.L_x_11046) ;  /* 0x0000144000007945 */ /* 0x000fe20003800000 */
[----:B------:R-:W-:Y:S01]  /*5da0*/  UIMAD UR8, UR7, UR10, URZ ;  /* 0x0000000a070872a4 */ /* 0x000fe2000f8e023f */
[----:B------:R-:W-:Y:S01]  /*5db0*/  SEL R83, R13, R4, P0 ;  /* 0x000000040d537207 */ /* 0x000fe20000000000 */
[----:B------:R-:W-:Y:S01]  /*5dc0*/  UIMAD UR9, UR36, UR9, UR6 ;  /* 0x00000009240972a4 */ /* 0x000fe2000f8e0206 */
[----:B------:R-:W-:Y:S01]  /*5dd0*/  SEL R13, R4, R13, P0 ;  /* 0x0000000d040d7207 */ /* 0x000fe20000000000 */
[----:B------:R-:W-:Y:S01]  /*5de0*/  UIMAD.WIDE.U32 UR6, UR36, UR10, URZ ;  /* 0x0000000a240672a5 */ /* 0x000fe2000f8e003f */
[----:B------:R-:W-:Y:S01]  /*5df0*/  SHF.R.S32.HI R4, RZ, 0x1f, R25 ;  /* 0x0000001fff047819 */ /* 0x000fe20000011419 */
[----:B------:R-:W-:Y:S01]  /*5e00*/  UIADD3 UR9, UR5, UR9, URZ ;  /* 0x0000000905097290 */ /* 0x000fe2000fffe03f */
[----:B------:R-:W-:Y:S01]  /*5e10*/  SEL R81, R3, R8, P0 ;  /* 0x0000000803517207 */ /* 0x000fe20000000000 */
[----:B------:R-:W1:Y:S01]  /*5e20*/  @P2 LDC R72, c[0x0][0xbec] ;  /* 0x0002fb00ff482b82 */ /* 0x000e620000000800 */
[----:B0-----:R-:W-:Y:S01]  /*5e30*/  LEA.HI R6, R4, R25, RZ, 0x7 ;  /* 0x0000001904067211 */ /* 0x001fe200078f38ff */
[----:B------:R-:W-:Y:S01]  /*5e40*/  UIMAD UR8, UR36, UR11, UR8 ;  /* 0x0000000b240872a4 */ /* 0x000fe2000f8e0208 */
[----:B------:R-:W-:Y:S01]  /*5e50*/  SEL R3, R8, R3, P0 ;  /* 0x0000000308037207 */ /* 0x000fe20000000000 */
[----:B------:R-:W-:Y:S01]  /*5e60*/  IMAD.U32 R35, RZ, RZ, UR7 ;  /* 0x00000007ff237e24 */ /* 0x000fe2000f8e00ff */
[----:B------:R-:W-:Y:S01]  /*5e70*/  LOP3.LUT R8, R6, 0xffffff80, RZ, 0xc0, !PT ;  /* 0xffffff8006087812 */ /* 0x000fe200078ec0ff */
[----:B------:R-:W-:Y:S01]  /*5e80*/  UIADD3 UR8, UR7, UR8, URZ ;  /* 0x0000000807087290 */ /* 0x000fe2000fffe03f */
[----:B------:R-:W-:Y:S01]  /*5e90*/  SEL R53, R132, R23, P0 ;  /* 0x0000001784357207 */ /* 0x000fe20000000000 */
[----:B------:R-:W0:Y:S01]  /*5ea0*/  @P2 LDC R76, c[0x0][0xbec] ;  /* 0x0002fb00ff4c2b82 */ /* 0x000e220000000800 */
[----:B------:R-:W-:Y:S01]  /*5eb0*/  SEL R71, R23, R132, P0 ;  /* 0x0000008417477207 */ /* 0x000fe20000000000 */
[----:B------:R-:W-:Y:S01]  /*5ec0*/  IMAD.IADD R40, R25, 0x1, -R8 ;  /* 0x0000000119287824 */ /* 0x000fe200078e0a08 */
[----:B------:R-:W-:Y:S01]  /*5ed0*/  SEL R55, R15, R10, P0 ;  /* 0x0000000a0f377207 */ /* 0x000fe20000000000 */
[----:B------:R-:W-:Y:S01]  /*5ee0*/  IMAD.U32 R34, RZ, RZ, UR6 ;  /* 0x00000006ff227e24 */ /* 0x000fe2000f8e00ff */
[----:B------:R-:W-:Y:S01]  /*5ef0*/  SEL R15, R10, R15, P0 ;  /* 0x0000000f0a0f7207 */ /* 0x000fe20000000000 */
[----:B------:R-:W-:Y:S01]  /*5f00*/  IMAD.U32 R35, RZ, RZ, UR8 ;  /* 0x00000008ff237e24 */ /* 0x000fe2000f8e00ff */
[----:B------:R-:W-:Y:S01]  /*5f10*/  SHF.R.S32.HI R23, RZ, 0x1f, R40 ;  /* 0x0000001fff177819 */ /* 0x000fe20000011428 */
[----:B------:R-:W-:Y:S01]  /*5f20*/  ULDC.64 UR6, c[0x0][0xb48] ;  /* 0x0002d20000067ab9 */ /* 0x000fe20000000a00 */
[----:B------:R-:W-:-:S02]  /*5f30*/  SEL R43, R58, R19, P0 ;  /* 0x000000133a2b7207 */ /* 0x000fc40000000000 */
[----:B------:R-:W-:Y:S02]  /*5f40*/  LEA.HI R10, R23, R40, RZ, 0x2 ;  /* 0x00000028170a7211 */ /* 0x000fe400078f10ff */
[----:B------:R-:W-:Y:S02]  /*5f50*/  SEL R58, R19, R58, P0 ;  /* 0x0000003a133a7207 */ /* 0x000fe40000000000 */
[----:B------:R-:W-:Y:S02]  /*5f60*/  SHF.R.S32.HI R19, RZ, 0x7, R6 ;  /* 0x00000007ff137819 */ /* 0x000fe40000011406 */
[----:B------:R-:W-:Y:S02]  /*5f70*/  LEA.HI R4, R4, R25, RZ, 0x2 ;  /* 0x0000001904047211 */ /* 0x000fe400078f10ff */
[--C-:B------:R-:W-:Y:S02]  /*5f80*/  SHF.R.S32.HI R6, RZ, 0x2, R10.reuse ;  /* 0x00000002ff067819 */ /* 0x100fe4000001140a */
[----:B------:R-:W-:-:S02]  /*5f90*/  SHF.R.S32.HI R7, RZ, 0x1f, R10 ;  /* 0x0000001fff077819 */ /* 0x000fc4000001140a */
[----:B------:R-:W-:Y:S01]  /*5fa0*/  LOP3.LUT R8, R4, 0xfffffffc, RZ, 0xc0, !PT ;  /* 0xfffffffc04087812 */ /* 0x000fe200078ec0ff */
[----:B------:R-:W-:Y:S01]  /*5fb0*/  IMAD.HI R4, R19, 0x55555556, RZ ;  /* 0x5555555613047827 */ /* 0x000fe200078e02ff */
[----:B------:R-:W-:Y:S02]  /*5fc0*/  LEA.HI R7, R7, R6, RZ, 0x3 ;  /* 0x0000000607077211 */ /* 0x000fe400078f18ff */
[----:B------:R-:W-:Y:S01]  /*5fd0*/  SEL R57, R5, R14, P0 ;  /* 0x0000000e05397207 */ /* 0x000fe20000000000 */
[----:B------:R-:W-:Y:S01]  /*5fe0*/  IMAD.IADD R8, R25, 0x1, -R8 ;  /* 0x0000000119087824 */ /* 0x000fe200078e0a08 */
[----:B------:R-:W-:Y:S02]  /*5ff0*/  SEL R5, R14, R5, P0 ;  /* 0x000000050e057207 */ /* 0x000fe40000000000 */
[----:B------:R-:W-:Y:S02]  /*6000*/  SEL R65, R9, R16, P0 ;  /* 0x0000001009417207 */ /* 0x000fe40000000000 */
[----:B------:R-:W-:-:S02]  /*6010*/  SEL R14, R16, R9, P0 ;  /* 0x00000009100e7207 */ /* 0x000fc40000000000 */
[----:B------:R-:W-:Y:S02]  /*6020*/  LOP3.LUT R9, R7, 0xfffffff8, RZ, 0xc0, !PT ;  /* 0xfffffff807097812 */ /* 0x000fe400078ec0ff */
[----:B------:R-:W-:Y:S02]  /*6030*/  LEA.HI R7, R23, R40, RZ, 0x5 ;  /* 0x0000002817077211 */ /* 0x000fe400078f28ff */
[----:B------:R-:W-:Y:S01]  /*6040*/  SEL R61, R135, R134, P0 ;  /* 0x00000086873d7207 */ /* 0x000fe20000000000 */
[----:B------:R-:W-:Y:S01]  /*6050*/  IMAD.IADD R6, R6, 0x1, -R9 ;  /* 0x0000000106067824 */ /* 0x000fe200078e0a09 */
[----:B------:R-:W-:Y:S02]  /*6060*/  LEA.HI R4, R4, R4, RZ, 0x1 ;  /* 0x0000000404047211 */ /* 0x000fe400078f08ff */
[----:B------:R-:W-:Y:S02]  /*6070*/  SHF.R.S32.HI R7, RZ, 0x5, R7 ;  /* 0x00000005ff077819 */ /* 0x000fe40000011407 */
[----:B------:R-:W-:Y:S01]  /*6080*/  LEA.HI R9, R8, R8, RZ, 0x1 ;  /* 0x0000000808097211 */ /* 0x000fe200078f08ff */
[----:B------:R-:W-:Y:S01]  /*6090*/  IMAD R4, R4, -0x3, R19 ;  /* 0xfffffffd04047824 */ /* 0x000fe200078e0213 */
[----:B------:R-:W-:Y:S01]  /*60a0*/  SEL R33, R134, R135, P0 ;  /* 0x0000008786217207 */ /* 0x000fe20000000000 */
[----:B------:R-:W-:Y:S01]  /*60b0*/  IMAD R7, R7, 0x10, R6 ;  /* 0x0000001007077824 */ /* 0x000fe200078e0206 */
[----:B------:R-:W-:-:S02]  /*60c0*/  LOP3.LUT R9, R9, 0x1ffffffe, RZ, 0xc0, !PT ;  /* 0x1ffffffe09097812 */ /* 0x000fc400078ec0ff */
[----:B------:R-:W-:Y:S01]  /*60d0*/  SEL R49, R124, R21, P0 ;  /* 0x000000157c317207 */ /* 0x000fe20000000000 */
[----:B------:R-:W-:Y:S01]  /*60e0*/  IMAD R4, R4, 0x40, R7 ;  /* 0x0000004004047824 */ /* 0x000fe200078e0207 */
[----:B------:R-:W-:Y:S01]  /*60f0*/  SEL R75, R21, R124, P0 ;  /* 0x0000007c154b7207 */ /* 0x000fe20000000000 */
[----:B------:R-:W-:Y:S01]  /*6100*/  IMAD.IADD R9, R8, 0x1, -R9 ;  /* 0x0000000108097824 */ /* 0x000fe200078e0a09 */
[----:B------:R-:W-:Y:S01]  /*6110*/  SEL R31, R98, R99, P0 ;  /* 0x00000063621f7207 */ /* 0x000fe20000000000 */
[--C-:B--2---:R-:W-:Y:S01]  /*6120*/  IMAD R54, R45, 0xc0, R4.reuse ;  /* 0x000000c02d367824 */ /* 0x104fe200078e0204 */
[----:B------:R-:W-:Y:S01]  /*6130*/  SEL R21, R114, R115, P0 ;  /* 0x0000007372157207 */ /* 0x000fe20000000000 */
[----:B------:R-:W-:Y:S01]  /*6140*/  IMAD R9, R9, 0x8, R4 ;  /* 0x0000000809097824 */ /* 0x000fe200078e0204 */
[----:B------:R-:W-:Y:S02]  /*6150*/  SEL R77, R47, R24, P0 ;  /* 0x000000182f4d7207 */ /* 0x000fe40000000000 */
[----:B------:R-:W-:Y:S01]  /*6160*/  SEL R47, R24, R47, P0 ;  /* 0x0000002f182f7207 */ /* 0x000fe20000000000 */
[----:B------:R-:W-:Y:S01]  /*6170*/  IMAD R45, R45, 0xc0, R9 ;  /* 0x000000c02d2d7824 */ /* 0x000fe200078e0209 */
[----:B------:R-:W-:-:S02]  /*6180*/  SEL R79, R17, R20, P0 ;  /* 0x00000014114f7207 */ /* 0x000fc40000000000 */
[----:B------:R-:W-:Y:S01]  /*6190*/  SEL R17, R20, R17, P0 ;  /* 0x0000001114117207 */ /* 0x000fe20000000000 */
[----:B0-----:R-:W-:Y:S01]  /*61a0*/  @P2 IMAD.HI.U32 R76, R45, R76, RZ ;  /* 0x0000004c2d4c2227 */ /* 0x001fe200078e00ff */
[----:B------:R-:W-:Y:S02]  /*61b0*/  SEL R59, R18, R11, P0 ;  /* 0x0000000b123b7207 */ /* 0x000fe40000000000 */
[----:B------:R-:W-:Y:S02]  /*61c0*/  SEL R18, R11, R18, P0 ;  /* 0x000000120b127207 */ /* 0x000fe40000000000 */
[----:B------:R-:W-:Y:S02]  /*61d0*/  SEL R73, R51, R26, P0 ;  /* 0x0000001a33497207 */ /* 0x000fe40000000000 */
[----:B------:R-:W-:Y:S01]  /*61e0*/  SEL R51, R26, R51, P0 ;  /* 0x000000331a337207 */ /* 0x000fe20000000000 */
[----:B------:R-:W-:Y:S01]  /*61f0*/  IMAD.U32 R26, RZ, RZ, UR4 ;  /* 0x00000004ff1a7e24 */ /* 0x000fe2000f8e00ff */
[----:B------:R-:W-:Y:S01]  /*6200*/  SEL R69, R94, R95, P0 ;  /* 0x0000005f5e457207 */ /* 0x000fe20000000000 */
[----:B------:R-:W3:Y:S01]  /*6210*/  S2UR UR4, SR_CTAID.Y ;  /* 0x00000000000479c3 */ /* 0x000ee20000002600 */
[----:B------:R-:W-:-:S02]  /*6220*/  SEL R67, R102, R103, P0 ;  /* 0x0000006766437207 */ /* 0x000fc40000000000 */
[----:B------:R-:W-:Y:S02]  /*6230*/  LOP3.LUT R7, R10, 0x7ffffffc, RZ, 0xc0, !PT ;  /* 0x7ffffffc0a077812 */ /* 0x000fe400078ec0ff */
        /* <DEDUP_REMOVED lines=18> */
[C---:B------:R-:W-:Y:S01]  /*6360*/  LOP3.LUT P1, RZ, R40.reuse, 0x3, RZ, 0xc0, !PT ;  /* 0x0000000328ff7812 */ /* 0x040fe2000782c0ff */
[----:B------:R-:W-:Y:S01]  /*6370*/  IMAD.IADD R40, R40, 0x1, -R7 ;  /* 0x0000000128287824 */ /* 0x000fe200078e0a07 */
[----:B------:R-:W-:Y:S01]  /*6380*/  MOV R27, UR5 ;  /* 0x00000005001b7c02 */ /* 0x000fe20008000f00 */
[----:B------:R-:W-:Y:S01]  /*6390*/  IMAD.U32 R27, RZ, RZ, UR9 ;  /* 0x00000009ff1b7e24 */ /* 0x000fe2000f8e00ff */
[----:B------:R-:W-:Y:S01]  /*63a0*/  ULDC.64 UR8, c[0x0][0xb28] ;  /* 0x0002ca0000087ab9 */ /* 0x000fe20000000a00 */
[----:B----4-:R-:W-:Y:S01]  /*63b0*/  LOP3.LUT R44, R12, 0x2, RZ, 0x3c, !PT ;  /* 0x000000020c2c7812 */ /* 0x010fe200078e3cff */
[----:B------:R-:W-:Y:S04]  /*63c0*/  SHFL.IDX PT, R60, R33, R12, 0x1c1f ;  /* 0x001c1f0c213c7589 */ /* 0x000fe800000e0000 */
[----:B------:R-:W0:Y:S04]  /*63d0*/  SHFL.IDX PT, R61, R61, R44, 0x1c1f ;  /* 0x001c1f2c3d3d7589 */ /* 0x000e2800000e0000 */
[----:B------:R2:W-:Y:S04]  /*63e0*/  SHFL.IDX PT, R24, R31, R12, 0x1c1f ;  /* 0x001c1f0c1f187589 */ /* 0x0005e800000e0000 */
[----:B------:R-:W-:Y:S04]  /*63f0*/  SHFL.IDX PT, R9, R21, R12, 0x1c1f ;  /* 0x001c1f0c15097589 */ /* 0x000fe800000e0000 */
[----:B------:R-:W-:Y:S01]  /*6400*/  SHFL.IDX PT, R20, R81, R12, 0x1c1f ;  /* 0x001c1f0c51147589 */ /* 0x000fe200000e0000 */
[----:B--2---:R-:W2:Y:S03]  /*6410*/  LDC.64 R30, c[0x0][0xbd8] ;  /* 0x0002f600ff1e7b82 */ /* 0x004ea60000000a00 */
[----:B------:R0:W-:Y:S04]  /*6420*/  SHFL.IDX PT, R21, R3, R44, 0x1c1f ;  /* 0x001c1f2c03157589 */ /* 0x0001e800000e0000 */
[----:B------:R-:W-:Y:S04]  /*6430*/  SHFL.IDX PT, R19, R83, R12, 0x1c1f ;  /* 0x001c1f0c53137589 */ /* 0x000fe800000e0000 */
[----:B------:R-:W4:Y:S01]  /*6440*/  SHFL.IDX PT, R62, R13, R44, 0x1c1f ;  /* 0x001c1f2c0d3e7589 */ /* 0x000f2200000e0000 */
[----:B0-----:R-:W-:-:S03]  /*6450*/  SEL R3, R61, R60, P0 ;  /* 0x0000003c3d037207 */ /* 0x001fc60000000000 */
[----:B------:R-:W-:Y:S04]  /*6460*/  SHFL.IDX PT, R57, R57, R12, 0x1c1f ;  /* 0x001c1f0c39397589 */ /* 0x000fe800000e0000 */
[----:B------:R0:W5:Y:S04]  /*6470*/  SHFL.IDX PT, R66, R5, R44, 0x1c1f ;  /* 0x001c1f2c05427589 */ /* 0x00016800000e0000 */
[----:B------:R-:W-:Y:S04]  /*6480*/  SHFL.IDX PT, R59, R59, R12, 0x1c1f ;  /* 0x001c1f0c3b3b7589 */ /* 0x000fe800000e0000 */
[----:B------:R5:W-:Y:S01]  /*6490*/  SHFL.IDX PT, R68, R18, R44, 0x1c1f ;  /* 0x001c1f2c12447589 */ /* 0x000be200000e0000 */
[----:B0-----:R-:W-:-:S03]  /*64a0*/  SEL R5, R60, R61, P0 ;  /* 0x0000003d3c057207 */ /* 0x001fc60000000000 */
[----:B------:R-:W-:Y:S01]  /*64b0*/  SHFL.IDX PT, R55, R55, R12, 0x1c1f ;  /* 0x001c1f0c37377589 */ /* 0x000fe200000e0000 */
[----:B------:R-:W0:Y:S03]  /*64c0*/  LDC.64 R60, c[0x0][0xb40] ;  /* 0x0002d000ff3c7b82 */ /* 0x000e260000000a00 */
[----:B------:R-:W1:Y:S01]  /*64d0*/  SHFL.IDX PT, R64, R15, R44, 0x1c1f ;  /* 0x001c1f2c0f407589 */ /* 0x000e6200000e0000 */
[----:B----4-:R-:W-:-:S03]  /*64e0*/  SEL R13, R19, R62, P0 ;  /* 0x0000003e130d7207 */ /* 0x010fc60000000000 */
[----:B------:R4:W-:Y:S04]  /*64f0*/  SHFL.IDX PT, R28, R69, R12, 0x1c1f ;  /* 0x001c1f0c451c7589 */ /* 0x0009e800000e0000 */
[----:B------:R-:W-:Y:S01]  /*6500*/  SHFL.IDX PT, R16, R67, R12, 0x1c1f ;  /* 0x001c1f0c43107589 */ /* 0x000fe200000e0000 */
[----:B-----5:R-:W-:-:S03]  /*6510*/  SEL R18, R57, R66, P0 ;  /* 0x0000004239127207 */ /* 0x020fc60000000000 */
[----:B------:R-:W-:Y:S01]  /*6520*/  SHFL.IDX PT, R8, R41, R12, 0x1c1f ;  /* 0x001c1f0c29087589 */ /* 0x000fe200000e0000 */
[----:B----4-:R-:W4:Y:S03]  /*6530*/  @P2 LDC R69, c[0x0][0xbf0] ;  /* 0x0002fc00ff452b82 */ /* 0x010f260000000800 */
[----:B------:R-:W-:Y:S04]  /*6540*/  SHFL.IDX PT, R7, R37, R12, 0x1c1f ;  /* 0x001c1f0c25077589 */ /* 0x000fe800000e0000 */
[----:B------:R-:W-:Y:S01]  /*6550*/  SHFL.IDX PT, R4, R39, R12, 0x1c1f ;  /* 0x001c1f0c27047589 */ /* 0x000fe200000e0000 */
[----:B0-----:R-:W-:-:S03]  /*6560*/  IMAD.WIDE.U32 R34, R60, UR45, R34 ;  /* 0x0000002d3c227c25 */ /* 0x001fc6000f8e0022 */
[----:B------:R-:W-:Y:S01]  /*6570*/  SHFL.IDX PT, R6, R25, R12, 0x1c1f ;  /* 0x001c1f0c19067589 */ /* 0x000fe200000e0000 */
[----:B-1----:R-:W-:-:S03]  /*6580*/  SEL R15, R64, R55, P0 ;  /* 0x00000037400f7207 */ /* 0x002fc60000000000 */
[----:B------:R-:W-:Y:S04]  /*6590*/  SHFL.IDX PT, R67, R17, R44, 0x1c1f ;  /* 0x001c1f2c11437589 */ /* 0x000fe800000e0000 */
[----:B------:R0:W-:Y:S04]  /*65a0*/  SHFL.IDX PT, R70, R14, R44, 0x1c1f ;  /* 0x001c1f2c0e467589 */ /* 0x0001e800000e0000 */
[----:B------:R-:W-:Y:S04]  /*65b0*/  SHFL.IDX PT, R58, R58, R44, 0x1c1f ;  /* 0x001c1f2c3a3a7589 */ /* 0x000fe800000e0000 */
[----:B------:R-:W-:Y:S01]  /*65c0*/  SHFL.IDX PT, R50, R75, R44, 0x1c1f ;  /* 0x001c1f2c4b327589 */ /* 0x000fe200000e0000 */
[----:B0-----:R-:W-:Y:S01]  /*65d0*/  SEL R14, R66, R57, P0 ;  /* 0x00000039420e7207 */ /* 0x001fe20000000000 */
[----:B------:R-:W-:-:S02]  /*65e0*/  IMAD R57, RZ, RZ, -UR36 ;  /* 0x80000024ff397e24 */ /* 0x000fc4000f8e02ff */
[----:B------:R-:W-:Y:S04]  /*65f0*/  SHFL.IDX PT, R47, R47, R44, 0x1c1f ;  /* 0x001c1f2c2f2f7589 */ /* 0x000fe800000e0000 */
[----:B------:R0:W-:Y:S04]  /*6600*/  SHFL.IDX PT, R56, R71, R44, 0x1c1f ;  /* 0x001c1f2c47387589 */ /* 0x0001e800000e0000 */
[----:B------:R-:W-:Y:S04]  /*6610*/  SHFL.IDX PT, R51, R51, R44, 0x1c1f ;  /* 0x001c1f2c33337589 */ /* 0x000fe800000e0000 */
[----:B------:R-:W-:Y:S01]  /*6620*/  SHFL.IDX PT, R41, R95, R44, 0x1c1f ;  /* 0x001c1f2c5f297589 */ /* 0x000fe200000e0000 */
[----:B0-----:R-:W0:Y:S03]  /*6630*/  @P2 LDC R71, c[0x0][0xbf0] ;  /* 0x0002fc00ff472b82 */ /* 0x001e260000000800 */
        /* <DEDUP_REMOVED lines=10> */
[----:B------:R-:W1:Y:S04]  /*66e0*/  SHFL.IDX PT, R65, R65, R12, 0x1c1f ;  /* 0x001c1f0c41417589 */ /* 0x000e6800000e0000 */
[----:B------:R-:W5:Y:S01]  /*66f0*/  SHFL.IDX PT, R42, R79, R12, 0x1c1f ;  /* 0x001c1f0c4f2a7589 */ /* 0x000f6200000e0000 */
[----:B--2---:R-:W-:-:S03]  /*6700*/  IMAD R44, R30, UR46, RZ ;  /* 0x0000002e1e2c7c24 */ /* 0x004fc6000f8e02ff */
[----:B------:R-:W-:Y:S01]  /*6710*/  SHFL.IDX PT, R43, R43, R12, 0x1c1f ;  /* 0x001c1f0c2b2b7589 */ /* 0x000fe200000e0000 */
[----:B------:R-:W-:-:S03]  /*6720*/  IMAD R31, R31, UR45, R44 ;  /* 0x0000002d1f1f7c24 */ /* 0x000fc6000f8e022c */
[----:B------:R-:W2:Y:S01]  /*6730*/  SHFL.IDX PT, R48, R77, R12, 0x1c1f ;  /* 0x001c1f0c4d307589 */ /* 0x000ea200000e0000 */
[----:B------:R-:W-:-:S03]  /*6740*/  @P2 IMAD.HI.U32 R44, R45, R72, RZ ;  /* 0x000000482d2c2227 */ /* 0x000fc600078e00ff */
[----:B------:R-:W2:Y:S04]  /*6750*/  SHFL.IDX PT, R49, R49, R12, 0x1c1f ;  /* 0x001c1f0c31317589 */ /* 0x000ea800000e0000 */
[----:B------:R-:W2:Y:S04]  /*6760*/  SHFL.IDX PT, R52, R73, R12, 0x1c1f ;  /* 0x001c1f0c49347589 */ /* 0x000ea800000e0000 */
[----:B------:R-:W2:Y:S04]  /*6770*/  SHFL.IDX PT, R53, R53, R12, 0x1c1f ;  /* 0x001c1f0c35357589 */ /* 0x000ea800000e0000 */
[----:B------:R-:W-:Y:S04]  /*6780*/  SHFL.IDX PT, R29, R29, R12, 0x1c1f ;  /* 0x001c1f0c1d1d7589 */ /* 0x000fe800000e0000 */
[----:B------:R-:W-:Y:S04]  /*6790*/  SHFL.IDX PT, R11, R11, R12, 0x1c1f ;  /* 0x001c1f0c0b0b7589 */ /* 0x000fe800000e0000 */
[----:B------:R3:W-:Y:S02]  /*67a0*/  SHFL.IDX PT, R10, R63, R12, 0x1c1f ;  /* 0x001c1f0c3f0a7589 */ /* 0x0007e400000e0000 */
[----:B---3--:R-:W-:-:S02]  /*67b0*/  SEL R12, R20, R21, P0 ;  /* 0x00000015140c7207 */ /* 0x008fc40000000000 */
[----:B------:R-:W-:Y:S02]  /*67c0*/  SEL R20, R21, R20, P0 ;  /* 0x0000001415147207 */ /* 0x000fe40000000000 */
[----:B------:R-:W-:Y:S01]  /*67d0*/  SEL R21, R62, R19, P0 ;  /* 0x000000133e157207 */ /* 0x000fe20000000000 */
[----:B------:R-:W-:Y:S01]  /*67e0*/  IMAD.WIDE.U32 R62, R30, UR45, R26 ;  /* 0x0000002d1e3e7c25 */ /* 0x000fe2000f8e001a */
[----:B------:R-:W-:Y:S02]  /*67f0*/  SEL R27, R59, R68, P0 ;  /* 0x000000443b1b7207 */ /* 0x000fe40000000000 */
[----:B------:R-:W-:Y:S01]  /*6800*/  SEL R19, R55, R64, P0 ;  /* 0x0000004037137207 */ /* 0x000fe20000000000 */
[----:B------:R-:W-:Y:S01]  /*6810*/  IMAD.IADD R63, R63, 0x1, R31 ;  /* 0x000000013f3f7824 */ /* 0x000fe200078e021f */
[----:B------:R-:W-:Y:S01]  /*6820*/  SEL R31, R68, R59, P0 ;  /* 0x0000003b441f7207 */ /* 0x000fe20000000000 */
[----:B------:R-:W-:Y:S01]  /*6830*/  IMAD R59, R74, R57, UR4 ;  /* 0x000000044a3b7e24 */ /* 0x000fe2000f8e0239 */
[----:B------:R-:W-:Y:S01]  /*6840*/  ULDC.64 UR4, c[0x0][0xbe0] ;  /* 0x0002f80000047ab9 */ /* 0x000fe20000000a00 */
[----:B------:R-:W-:Y:S01]  /*6850*/  IMAD R64, R60, UR46, RZ ;  /* 0x0000002e3c407c24 */ /* 0x000fe2000f8e02ff */
[----:B-1----:R-:W-:Y:S01]  /*6860*/  SEL R26, R65, R70, P0 ;  /* 0x00000046411a7207 */ /* 0x002fe20000000000 */
[----:B------:R-:W-:Y:S01]  /*6870*/  IMAD.MOV.U32 R55, RZ, RZ, R45 ;  /* 0x000000ffff377224 */ /* 0x000fe200078e002d */
[----:B----4-:R-:W-:Y:S01]  /*6880*/  @P2 SHF.R.U32.HI R55, RZ, R69, R44 ;  /* 0x00000045ff372219 */ /* 0x010fe2000001162c */
[----:B------:R-:W-:Y:S01]  /*6890*/  IMAD R61, R61, UR45, R64 ;  /* 0x0000002d3d3d7c24 */ /* 0x000fe2000f8e0240 */
[----:B------:R-:W-:Y:S01]  /*68a0*/  SHF.R.S32.HI R44, RZ, 0x1f, R59 ;  /* 0x0000001fff2c7819 */ /* 0x000fe2000001143b */
[----:B------:R-:W-:Y:S01]  /*68b0*/  IMAD.MOV.U32 R60, RZ, RZ, R34 ;  /* 0x000000ffff3c7224 */ /* 0x000fe200078e0022 */
[----:B------:R-:W-:Y:S01]  /*68c0*/  SEL R30, R70, R65, P0 ;  /* 0x00000041461e7207 */ /* 0x000fe20000000000 */
[----:B------:R-:W-:-:S02]  /*68d0*/  IMAD.IADD R61, R35, 0x1, R61 ;  /* 0x00000001233d7824 */ /* 0x000fc400078e023d */
[C---:B------:R-:W-:Y:S02]  /*68e0*/  IMAD R35, R44.reuse, UR4, RZ ;  /* 0x000000042c237c24 */ /* 0x040fe4000f8e02ff */
[----:B------:R-:W-:Y:S01]  /*68f0*/  IMAD.MOV.U32 R57, RZ, RZ, R45 ;  /* 0x000000ffff397224 */ /* 0x000fe200078e002d */
[----:B0-----:R-:W-:Y:S01]  /*6900*/  @P2 SHF.R.U32.HI R57, RZ, R71, R76 ;  /* 0x00000047ff392219 */ /* 0x001fe2000001164c */
[C---:B------:R-:W-:Y:S02]  /*6910*/  IMAD R64, R59.reuse, UR5, R35 ;  /* 0x000000053b407c24 */ /* 0x040fe4000f8e0223 */
[----:B------:R-:W-:Y:S02]  /*6920*/  IMAD R44, R44, UR6, RZ ;  /* 0x000000062c2c7c24 */ /* 0x000fe4000f8e02ff */
[----:B------:R-:W-:Y:S01]  /*6930*/  IMAD.WIDE.U32 R34, R59, UR4, R62 ;  /* 0x000000043b227c25 */ /* 0x000fe2000f8e003e */
[----:B------:R-:W-:-:S03]  /*6940*/  ULDC.64 UR4, c[0x0][0xb30] ;  /* 0x0002cc0000047ab9 */ /* 0x000fc60000000a00 */
[----:B------:R-:W-:Y:S01]  /*6950*/  IMAD R63, R59, UR7, R44 ;  /* 0x000000073b3f7c24 */ /* 0x000fe2000f8e022c */
[----:B------:R-:W-:Y:S01]  /*6960*/  IADD3 R34, P2, R55, R34, RZ ;  /* 0x0000002237227210 */ /* 0x000fe20007f5e0ff */
[----:B------:R-:W-:Y:S01]  /*6970*/  IMAD.WIDE.U32 R60, R59, UR6, R60 ;  /* 0x000000063b3c7c25 */ /* 0x000fe2000f8e003c */
[----:B------:R-:W-:Y:S01]  /*6980*/  SHF.R.S32.HI R59, RZ, 0x1f, R55 ;  /* 0x0000001fff3b7819 */ /* 0x000fe20000011437 */
[----:B------:R-:W-:Y:S01]  /*6990*/  ULDC.64 UR6, c[0x0][0xbc8] ;  /* 0x0002f20000067ab9 */ /* 0x000fe20000000a00 */
[----:B------:R-:W-:Y:S01]  /*69a0*/  SHF.R.S32.HI R44, RZ, 0x1f, R57 ;  /* 0x0000001fff2c7819 */ /* 0x000fe20000011439 */
[----:B------:R-:W-:Y:S01]  /*69b0*/  IMAD.MOV R55, RZ, RZ, -R55 ;  /* 0x000000ffff377224 */ /* 0x000fe200078e0a37 */
[----:B------:R-:W-:Y:S01]  /*69c0*/  IADD3.X R35, R59, R35, R64, P2, !PT ;  /* 0x000000233b237210 */ /* 0x000fe200017fe440 */
[----:B------:R-:W-:Y:S02]  /*69d0*/  IMAD.MOV R62, RZ, RZ, -R57 ;  /* 0x000000ffff3e7224 */ /* 0x000fe400078e0a39 */
[----:B------:R-:W-:-:S02]  /*69e0*/  IMAD R44, R44, UR4, RZ ;  /* 0x000000042c2c7c24 */ /* 0x000fc4000f8e02ff */
[C---:B------:R-:W-:Y:S02]  /*69f0*/  IMAD R55, R46.reuse, R55, R45 ;  /* 0x000000372e377224 */ /* 0x040fe400078e022d */
[----:B------:R-:W-:Y:S02]  /*6a00*/  IMAD.IADD R61, R61, 0x1, R63 ;  /* 0x000000013d3d7824 */ /* 0x000fe400078e023f */
[----:B------:R-:W-:Y:S02]  /*6a10*/  IMAD R59, R46, R62, R45 ;  /* 0x0000003e2e3b7224 */ /* 0x000fe400078e022d */
        /* <DEDUP_REMOVED lines=8> */
[----:B------:R-:W-:Y:S02]  /*6aa0*/  IMAD R57, R55, UR7, R44 ;  /* 0x0000000737397c24 */ /* 0x000fe4000f8e022c */
[----:B------:R-:W-:Y:S02]  /*6ab0*/  IMAD.IADD R61, R61, 0x1, R63 ;  /* 0x000000013d3d7824 */ /* 0x000fe400078e023f */
[----:B------:R-:W-:Y:S01]  /*6ac0*/  IMAD.WIDE.U32 R44, R55, UR6, R34 ;  /* 0x00000006372c7c25 */ /* 0x000fe2000f8e0022 */
[----:B------:R-:W-:Y:S01]  /*6ad0*/  ULDC.64 UR6, c[0x0][0xba8] ;  /* 0x0002ea0000067ab9 */ /* 0x000fe20000000a00 */
[----:B-----5:R-:W-:Y:S02]  /*6ae0*/  SEL R34, R42, R67, P0 ;  /* 0x000000432a227207 */ /* 0x020fe40000000000 */
[C---:B------:R-:W-:Y:S01]  /*6af0*/  IMAD R35, R59.reuse, UR9, R62 ;  /* 0x000000093b237c24 */ /* 0x040fe2000f8e023e */
[----:B------:R-:W-:Y:S01]  /*6b00*/  LEA R55, P2, R44, UR6, 0x2 ;  /* 0x000000062c377c11 */ /* 0x000fe2000f8410ff */
[----:B------:R-:W-:Y:S01]  /*6b10*/  IMAD.WIDE.U32 R60, R59, UR8, R60 ;  /* 0x000000083b3c7c25 */ /* 0x000fe2000f8e003c */
[----:B------:R-:W-:Y:S01]  /*6b20*/  ULDC.64 UR8, c[0x0][0xb00] ;  /* 0x0002c00000087ab9 */ /* 0x000fe20000000a00 */
[----:B------:R-:W-:Y:S01]  /*6b30*/  ULDC UR6, c[0x0][0xa88] ;  /* 0x0002a20000067ab9 */ /* 0x000fe20000000800 */
[----:B------:R-:W-:Y:S01]  /*6b40*/  SEL R42, R67, R42, P0 ;  /* 0x0000002a432a7207 */ /* 0x000fe20000000000 */
[----:B------:R-:W-:Y:S01]  /*6b50*/  IMAD.IADD R45, R45, 0x1, R57 ;  /* 0x000000012d2d7824 */ /* 0x000fe200078e0239 */
[----:B------:R-:W-:Y:S01]  /*6b60*/  LEA R66, P3, R60, UR8, 0x2 ;  /* 0x000000083c427c11 */ /* 0x000fe2000f8610ff */
[----:B------:R-:W-:Y:S01]  /*6b70*/  IMAD.IADD R35, R61, 0x1, R35 ;  /* 0x000000013d237824 */ /* 0x000fe200078e0223 */
[----:B------:R-:W-:Y:S01]  /*6b80*/  SHFL.IDX PT, R62, R55, 0x1, 0x1c1f ;  /* 0x003c1f00373e7f89 */ /* 0x000fe200000e0000 */
[----:B0-----:R-:W-:Y:S01]  /*6b90*/  ULEA UR4, UR5, UR4, 0x18 ;  /* 0x0000000405047291 */ /* 0x001fe2000f8ec03f */
[----:B------:R-:W-:Y:S01]  /*6ba0*/  LEA.HI.X R57, R44, UR7, R45, 0x2, P2 ;  /* 0x000000072c397c11 */ /* 0x000fe200090f142d */
[----:B------:R-:W-:Y:S01]  /*6bb0*/  IMAD R65, R46, UR6, RZ ;  /* 0x000000062e417c24 */ /* 0x000fe2000f8e02ff */
[----:B------:R-:W-:Y:S01]  /*6bc0*/  LEA.HI.X R68, R60, UR9, R35, 0x2, P3 ;  /* 0x000000093c447c11 */ /* 0x000fe200098f1423 */
[C---:B------:R-:W-:Y:S01]  /*6bd0*/  VIADD R64, R54.reuse, 0x8 ;  /* 0x0000000836407836 */ /* 0x040fe20000000000 */
[----:B------:R0:W-:Y:S01]  /*6be0*/  SHFL.IDX PT, R60, R55, RZ, 0x1c1f ;  /* 0x001c1fff373c7589 */ /* 0x0001e200000e0000 */
[----:B------:R-:W-:Y:S01]  /*6bf0*/  UIADD3 UR4, UR4, 0x17020, URZ ;  /* 0x0001702004047890 */ /* 0x000fe2000fffe03f */
[----:B------:R-:W-:-:S02]  /*6c00*/  ISETP.GE.OR P2, PT, R54, R65, P1 ;  /* 0x000000413600720c */ /* 0x000fc40000f46670 */
[----:B------:R-:W1:Y:S01]  /*6c10*/  SHFL.IDX PT, R61, R57, RZ, 0x1c1f ;  /* 0x001c1fff393d7589 */ /* 0x000e6200000e0000 */
[-C--:B------:R-:W-:Y:S01]  /*6c20*/  ISETP.GE.OR P1, PT, R64, R65.reuse, P1 ;  /* 0x000000414000720c */ /* 0x080fe20000f26670 */
[----:B------:R-:W-:Y:S01]  /*6c30*/  UPRMT UR4, URZ, 0x654, UR4 ;  /* 0x000006543f047896 */ /* 0x000fe20008000004 */
[----:B------:R-:W-:Y:S01]  /*6c40*/  ISETP.GE.AND P3, PT, R54, R65, PT ;  /* 0x000000413600720c */ /* 0x000fe20003f66270 */
[----:B------:R-:W3:Y:S01]  /*6c50*/  SHFL.IDX PT, R63, R57, 0x1, 0x1c1f ;  /* 0x003c1f00393f7f89 */ /* 0x000ee200000e0000 */
[----:B--2---:R-:W-:Y:S01]  /*6c60*/  SEL R46, R48, R47, P0 ;  /* 0x0000002f302e7207 */ /* 0x004fe20000000000 */
[----:B0-----:R-:W-:Y:S01]  /*6c70*/  IMAD.SHL.U32 R55, R40, 0x2, RZ ;  /* 0x0000000228377824 */ /* 0x001fe200078e00ff */
[----:B------:R-:W-:Y:S01]  /*6c80*/  SEL R48, R47, R48, P0 ;  /* 0x000000302f307207 */ /* 0x000fe20000000000 */
[----:B------:R0:W2:Y:S01]  /*6c90*/  SHFL.IDX PT, R44, R66, RZ, 0x1c1f ;  /* 0x001c1fff422c7589 */ /* 0x0000a200000e0000 */
[----:B------:R-:W-:Y:S02]  /*6ca0*/  SEL R47, R49, R50, P0 ;  /* 0x00000032312f7207 */ /* 0x000fe40000000000 */
[----:B------:R-:W-:Y:S01]  /*6cb0*/  SYNCS.ARRIVE.TRANS64.RED.A1T0 RZ, [UR4], RZ ;  /* 0x000000ffffff79a7 */ /* 0x000fe20008100404 */
[----:B------:R-:W-:Y:S01]  /*6cc0*/  SEL R49, R50, R49, P0 ;  /* 0x0000003132317207 */ /* 0x000fe20000000000 */
[----:B------:R0:W4:Y:S01]  /*6cd0*/  SHFL.IDX PT, R45, R68, RZ, 0x1c1f ;  /* 0x001c1fff442d7589 */ /* 0x00012200000e0000 */
[----:B------:R-:W-:-:S02]  /*6ce0*/  SEL R50, R52, R51, P0 ;  /* 0x0000003334327207 */ /* 0x000fc40000000000 */
[----:B------:R-:W-:Y:S02]  /*6cf0*/  SEL R52, R51, R52, P0 ;  /* 0x0000003433347207 */ /* 0x000fe40000000000 */
[----:B------:R-:W-:Y:S02]  /*6d00*/  SEL R35, R43, R58, P0 ;  /* 0x0000003a2b237207 */ /* 0x000fe40000000000 */
[----:B------:R-:W-:Y:S02]  /*6d10*/  SEL R51, R53, R56, P0 ;  /* 0x0000003835337207 */ /* 0x000fe40000000000 */
[----:B------:R-:W-:Y:S01]  /*6d20*/  SEL R43, R58, R43, P0 ;  /* 0x0000002b3a2b7207 */ /* 0x000fe20000000000 */
[----:B-1----:R0:W-:Y:S01]  /*6d30*/  @!P2 ST.E desc[UR38][R60.64], R2 ;  /* 0x000000023c00a985 */ /* 0x0021e2000c101926 */
[----:B------:R-:W-:-:S03]  /*6d40*/  SEL R53, R56, R53, P0 ;  /* 0x0000003538357207 */ /* 0x000fc60000000000 */
[----:B---3--:R0:W-:Y:S01]  /*6d50*/  @!P1 ST.E desc[UR38][R62.64], R0 ;  /* 0x000000003e009985 */ /* 0x0081e2000c101926 */
[----:B------:R-:W-:Y:S05]  /*6d60*/  @P3 BRA `(.L_x_11047) ;  /* 0x0000000400183947 */ /* 0x000fea0003800000 */
[C---:B0-----:R-:W-:Y:S01]  /*6d70*/  VIADD R0, R55.reuse, 0x8 ;  /* 0x0000000837007836 */ /* 0x041fe20000000000 */
        /* <DEDUP_REMOVED lines=8> */
[----:B------:R-:W-:Y:S02]  /*6e00*/  ISETP.GE.AND P4, PT, R54, UR4, PT ;  /* 0x0000000436007c0c */ /* 0x000fe4000bf86270 */
[----:B------:R-:W-:-:S02]  /*6e10*/  ISETP.GE.AND P5, PT, R60, UR4, PT ;  /* 0x000000043c007c0c */ /* 0x000fc4000bfa6270 */
[----:B------:R-:W-:-:S03]  /*6e20*/  ISETP.GE.AND P6, PT, R62, UR4, PT ;  /* 0x000000043e007c0c */ /* 0x000fc6000bfc6270 */
[--C-:B--2-4-:R-:W-:Y:S02]  /*6e30*/  @!P1 IMAD.WIDE R56, R55, 0x4, R44.reuse ;  /* 0x0000000437389825 */ /* 0x114fe400078e022c */
[----:B------:R-:W-:Y:S02]  /*6e40*/  @!P2 LEA.HI R0, R0, R0, RZ, 0x1 ;  /* 0x000000000000a211 */ /* 0x000fe400078f08ff */
[----:B------:R-:W-:Y:S01]  /*6e50*/  @!P3 LEA.HI R40, R40, R40, RZ, 0x1 ;  /* 0x000000282828b211 */ /* 0x000fe200078f08ff */
[----:B------:R0:W-:Y:S01]  /*6e60*/  @!P1 ST.E.64 desc[UR38][R56.64], R12 ;  /* 0x0000000c38009985 */ /* 0x0001e2000c101b26 */
[----:B------:R-:W-:Y:S02]  /*6e70*/  @!P2 LOP3.LUT R59, R0, 0xfffffffe, RZ, 0xc0, !PT ;  /* 0xfffffffe003ba812 */ /* 0x000fe400078ec0ff */
[----:B------:R-:W-:Y:S02]  /*6e80*/  @!P4 LEA.HI R54, R54, R54, RZ, 0x1 ;  /* 0x000000363636c211 */ /* 0x000fe400078f08ff */
[----:B------:R-:W-:Y:S01]  /*6e90*/  @!P3 LOP3.LUT R61, R40, 0xfffffffe, RZ, 0xc0, !PT ;  /* 0xfffffffe283db812 */ /* 0x000fe200078ec0ff */
[----:B------:R-:W-:Y:S01]  /*6ea0*/  @!P2 IMAD.WIDE R58, R59, 0x4, R44 ;  /* 0x000000043b3aa825 */ /* 0x000fe200078e022c */
[----:B------:R-:W-:-:S02]  /*6eb0*/  @!P5 LEA.HI R0, R60, R60, RZ, 0x1 ;  /* 0x0000003c3c00d211 */ /* 0x000fc400078f08ff */
[----:B------:R-:W-:Y:S01]  /*6ec0*/  @!P6 LEA.HI R40, R62, R62, RZ, 0x1 ;  /* 0x0000003e3e28e211 */ /* 0x000fe200078f08ff */
[--C-:B------:R-:W-:Y:S01]  /*6ed0*/  @!P3 IMAD.WIDE R60, R61, 0x4, R44.reuse ;  /* 0x000000043d3cb825 */ /* 0x100fe200078e022c */
[----:B------:R-:W-:Y:S01]  /*6ee0*/  @!P4 LOP3.LUT R63, R54, 0xfffffffe, RZ, 0xc0, !PT ;  /* 0xfffffffe363fc812 */ /* 0x000fe200078ec0ff */
[----:B------:R1:W-:Y:S01]  /*6ef0*/  @!P2 ST.E.64 desc[UR38][R58.64], R20 ;  /* 0x000000143a00a985 */ /* 0x0003e2000c101b26 */
[----:B------:R-:W-:Y:S01]  /*6f00*/  @!P5 LOP3.LUT R67, R0, 0xfffffffe, RZ, 0xc0, !PT ;  /* 0xfffffffe0043d812 */ /* 0x000fe200078ec0ff */
[----:B------:R-:W-:Y:S01]  /*6f10*/  VIADD R0, R55, 0x30 ;  /* 0x0000003037007836 */ /* 0x000fe20000000000 */
[----:B0-----:R-:W-:Y:S01]  /*6f20*/  @!P6 LOP3.LUT R57, R40, 0xfffffffe, RZ, 0xc0, !PT ;  /* 0xfffffffe2839e812 */ /* 0x001fe200078ec0ff */
[--C-:B------:R-:W-:Y:S01]  /*6f30*/  @!P4 IMAD.WIDE R62, R63, 0x4, R44.reuse ;  /* 0x000000043f3ec825 */ /* 0x100fe200078e022c */
[----:B------:R0:W-:Y:S02]  /*6f40*/  @!P3 ST.E.64 desc[UR38][R60.64], R18 ;  /* 0x000000123c00b985 */ /* 0x0001e4000c101b26 */
[----:B------:R-:W-:Y:S01]  /*6f50*/  ISETP.GE.AND P1, PT, R0, UR4, PT ;  /* 0x0000000400007c0c */ /* 0x000fe2000bf26270 */
[----:B------:R-:W-:Y:S01]  /*6f60*/  VIADD R40, R55, 0x38 ;  /* 0x0000003837287836 */ /* 0x000fe20000000000 */
[----:B------:R-:W-:Y:S01]  /*6f70*/  @!P4 ST.E.64 desc[UR38][R62.64], R14 ;  /* 0x0000000e3e00c985 */ /* 0x000fe2000c101b26 */
[----:B------:R-:W-:-:S03]  /*6f80*/  @!P5 IMAD.WIDE R12, R67, 0x4, R44 ;  /* 0x00000004430cd825 */ /* 0x000fc600078e022c */
[----:B------:R-:W-:Y:S01]  /*6f90*/  ISETP.GE.AND P2, PT, R40, UR4, PT ;  /* 0x0000000428007c0c */ /* 0x000fe2000bf46270 */
[----:B------:R-:W-:Y:S01]  /*6fa0*/  VIADD R54, R55, 0x40 ;  /* 0x0000004037367836 */ /* 0x000fe20000000000 */
[----:B------:R2:W-:Y:S01]  /*6fb0*/  @!P5 ST.E.64 desc[UR38][R12.64], R26 ;  /* 0x0000001a0c00d985 */ /* 0x0005e2000c101b26 */
[----:B-1----:R-:W-:Y:S01]  /*6fc0*/  @!P6 IMAD.WIDE R20, R57, 0x4, R44 ;  /* 0x000000043914e825 */ /* 0x002fe200078e022c */
[----:B0-----:R-:W-:-:S03]  /*6fd0*/  IADD3 R18, R55, 0x50, RZ ;  /* 0x0000005037127810 */ /* 0x001fc60007ffe0ff */
[C---:B------:R-:W-:Y:S01]  /*6fe0*/  VIADD R56, R55.reuse, 0x48 ;  /* 0x0000004837387836 */ /* 0x040fe20000000000 */
[----:B------:R-:W-:Y:S01]  /*6ff0*/  ISETP.GE.AND P3, PT, R54, UR4, PT ;  /* 0x0000000436007c0c */ /* 0x000fe2000bf66270 */
[----:B------:R-:W-:Y:S01]  /*7000*/  VIADD R19, R55, 0x58 ;  /* 0x0000005837137836 */ /* 0x000fe20000000000 */
[----:B------:R0:W-:Y:S01]  /*7010*/  @!P6 ST.E.64 desc[UR38][R20.64], R30 ;  /* 0x0000001e1400e985 */ /* 0x0001e2000c101b26 */
[----:B------:R-:W-:Y:S02]  /*7020*/  ISETP.GE.AND P5, PT, R18, UR4, PT ;  /* 0x0000000412007c0c */ /* 0x000fe4000bfa6270 */
[----:B------:R-:W-:Y:S02]  /*7030*/  ISETP.GE.AND P4, PT, R56, UR4, PT ;  /* 0x0000000438007c0c */ /* 0x000fe4000bf86270 */
[----:B------:R-:W-:Y:S02]  /*7040*/  ISETP.GE.AND P6, PT, R19, UR4, PT ;  /* 0x0000000413007c0c */ /* 0x000fe4000bfc6270 */
[----:B------:R-:W-:-:S02]  /*7050*/  @!P1 LEA.HI R0, R0, R0, RZ, 0x1 ;  /* 0x0000000000009211 */ /* 0x000fc400078f08ff */
[----:B------:R-:W-:Y:S02]  /*7060*/  @!P2 LEA.HI R40, R40, R40, RZ, 0x1 ;  /* 0x000000282828a211 */ /* 0x000fe400078f08ff */
[----:B------:R-:W-:Y:S02]  /*7070*/  @!P3 LEA.HI R54, R54, R54, RZ, 0x1 ;  /* 0x000000363636b211 */ /* 0x000fe400078f08ff */
[----:B--2---:R-:W-:Y:S02]  /*7080*/  @!P1 LOP3.LUT R13, R0, 0xfffffffe, RZ, 0xc0, !PT ;  /* 0xfffffffe000d9812 */ /* 0x004fe400078ec0ff */
[----:B------:R-:W-:Y:S02]  /*7090*/  @!P5 LEA.HI R18, R18, R18, RZ, 0x1 ;  /* 0x000000121212d211 */ /* 0x000fe400078f08ff */
[----:B------:R-:W-:Y:S02]  /*70a0*/  @!P4 LEA.HI R56, R56, R56, RZ, 0x1 ;  /* 0x000000383838c211 */ /* 0x000fe400078f08ff */
[----:B------:R-:W-:-:S02]  /*70b0*/  @!P6 LEA.HI R12, R19, R19, RZ, 0x1 ;  /* 0x00000013130ce211 */ /* 0x000fc400078f08ff */
[----:B------:R-:W-:Y:S02]  /*70c0*/  @!P2 LOP3.LUT R15, R40, 0xfffffffe, RZ, 0xc0, !PT ;  /* 0xfffffffe280fa812 */ /* 0x000fe400078ec0ff */
[----:B------:R-:W-:Y:S02]  /*70d0*/  @!P3 LOP3.LUT R19, R54, 0xfffffffe, RZ, 0xc0, !PT ;  /* 0xfffffffe3613b812 */ /* 0x000fe400078ec0ff */
[----:B0-----:R-:W-:Y:S01]  /*70e0*/  @!P4 LOP3.LUT R21, R56, 0xfffffffe, RZ, 0xc0, !PT ;  /* 0xfffffffe3815c812 */ /* 0x001fe200078ec0ff */
        /* <DEDUP_REMOVED lines=14> */
.L_x_11047:
[----:B------:R-:W-:Y:S05]  /*71d0*/  BSYNC B0 ;  /* 0x0000000000007941 */ /* 0x000fea0003800000 */
.L_x_11046:
[----:B------:R-:W-:Y:S01]  /*71e0*/  ISETP.GE.AND P1, PT, R64, R65, PT ;  /* 0x000000414000720c */ /* 0x000fe20003f26270 */
[----:B-1----:R1:W3:Y:S01]  /*71f0*/  SHFL.IDX PT, R13, R68, 0x1, 0x1c1f ;  /* 0x003c1f00440d7f89 */ /* 0x0022e200000e0000 */
        /* <DEDUP_REMOVED lines=23> */
[----:B-1-3--:R-:W-:Y:S06]  /*7370*/  @P1 BRA `(.L_x_11018) ;  /* 0x00000044007c1947 */ /* 0x00afec0003800000 */
        /* <DEDUP_REMOVED lines=11> */
[----:B------:R-:W-:Y:S02]  /*7430*/  @!P0 IMAD.WIDE R6, R55, 0x4, R12 ;  /* 0x0000000437068825 */ /* 0x000fe400078e020c */
[----:B------:R-:W-:-:S03]  /*7440*/  @!P1 LEA.HI R0, R0, R0, RZ, 0x1 ;  /* 0x0000000000009211 */ /* 0x000fc600078f08ff */
[----:B------:R0:W-:Y:S01]  /*7450*/  @!P0 ST.E.64 desc[UR38][R6.64], R14 ;  /* 0x0000000e06008985 */ /* 0x0001e2000c101b26 */
[----:B------:R-:W-:Y:S02]  /*7460*/  @!P1 LOP3.LUT R9, R0, 0xfffffffe, RZ, 0xc0, !PT ;  /* 0xfffffffe00099812 */ /* 0x000fe400078ec0ff */
[----:B------:R-:W-:Y:S02]  /*7470*/  @!P2 LEA.HI R0, R8, R8, RZ, 0x1 ;  /* 0x000000080800a211 */ /* 0x000fe400078f08ff */
[----:B------:R-:W-:Y:S01]  /*7480*/  @!P3 LEA.HI R10, R10, R10, RZ, 0x1 ;  /* 0x0000000a0a0ab211 */ /* 0x000fe200078f08ff */
[--C-:B------:R-:W-:Y:S01]  /*7490*/  @!P1 IMAD.WIDE R8, R9, 0x4, R12.reuse ;  /* 0x0000000409089825 */ /* 0x100fe200078e020c */
[----:B------:R-:W-:Y:S02]  /*74a0*/  @!P2 LOP3.LUT R11, R0, 0xfffffffe, RZ, 0xc0, !PT ;  /* 0xfffffffe000ba812 */ /* 0x000fe400078ec0ff */
[----:B------:R-:W-:Y:S01]  /*74b0*/  @!P3 LOP3.LUT R17, R10, 0xfffffffe, RZ, 0xc0, !PT ;  /* 0xfffffffe0a11b812 */ /* 0x000fe200078ec0ff */
[----:B------:R-:W-:Y:S01]  /*74c0*/  VIADD R0, R55, 0x28 ;  /* 0x0000002837007836 */ /* 0x000fe20000000000 */
[----:B------:R1:W-:Y:S01]  /*74d0*/  @!P1 ST.E.64 desc[UR38][R8.64], R18 ;  /* 0x0000001208009985 */ /* 0x0003e2000c101b26 */
[----:B------:R-:W-:Y:S01]  /*74e0*/  @!P2 IMAD.WIDE R10, R11, 0x4, R12 ;  /* 0x000000040b0aa825 */ /* 0x000fe200078e020c */
[----:B------:R-:W-:-:S02]  /*74f0*/  ISETP.GE.AND P0, PT, R16, UR4, PT ;  /* 0x0000000410007c0c */ /* 0x000fc4000bf06270 */
[----:B------:R-:W-:Y:S01]  /*7500*/  ISETP.GE.AND P1, PT, R0, UR4, PT ;  /* 0x0000000400007c0c */ /* 0x000fe2000bf26270 */
[----:B0-----:R-:W-:Y:S01]  /*7510*/  VIADD R14, R55, 0x30 ;  /* 0x00000030370e7836 */ /* 0x001fe20000000000 */
[----:B------:R0:W-:Y:S01]  /*7520*/  @!P2 ST.E.64 desc[UR38][R10.64], R20 ;  /* 0x000000140a00a985 */ /* 0x0001e2000c101b26 */
[----:B------:R-:W-:Y:S01]  /*7530*/  @!P3 IMAD.WIDE R6, R17, 0x4, R12 ;  /* 0x000000041106b825 */ /* 0x000fe200078e020c */
[----:B------:R-:W-:Y:S02]  /*7540*/  @!P6 LEA.HI R22, R22, R22, RZ, 0x1 ;  /* 0x000000161616e211 */ /* 0x000fe400078f08ff */
[----:B------:R-:W-:Y:S01]  /*7550*/  ISETP.GE.AND P2, PT, R14, UR4, PT ;  /* 0x000000040e007c0c */ /* 0x000fe2000bf46270 */
[C---:B------:R-:W-:Y:S01]  /*7560*/  VIADD R17, R55.reuse, 0x38 ;  /* 0x0000003837117836 */ /* 0x040fe20000000000 */
[----:B------:R3:W-:Y:S01]  /*7570*/  @!P3 ST.E.64 desc[UR38][R6.64], R26 ;  /* 0x0000001a0600b985 */ /* 0x0007e2000c101b26 */
[C---:B-1----:R-:W-:Y:S02]  /*7580*/  VIADD R18, R55.reuse, 0x40 ;  /* 0x0000004037127836 */ /* 0x042fe40000000000 */
[----:B------:R-:W-:Y:S01]  /*7590*/  @!P0 LEA.HI R16, R16, R16, RZ, 0x1 ;  /* 0x0000001010108211 */ /* 0x000fe200078f08ff */
[----:B------:R-:W-:Y:S01]  /*75a0*/  VIADD R19, R55, 0x48 ;  /* 0x0000004837137836 */ /* 0x000fe20000000000 */
[----:B------:R-:W-:Y:S01]  /*75b0*/  ISETP.GE.AND P3, PT, R17, UR4, PT ;  /* 0x0000000411007c0c */ /* 0x000fe2000bf66270 */
[----:B------:R-:W-:Y:S01]  /*75c0*/  VIADD R55, R55, 0x58 ;  /* 0x0000005837377836 */ /* 0x000fe20000000000 */
[----:B------:R-:W-:-:S02]  /*75d0*/  ISETP.GE.AND P4, PT, R18, UR4, PT ;  /* 0x0000000412007c0c */ /* 0x000fc4000bf86270 */
[----:B------:R-:W-:Y:S02]  /*75e0*/  ISETP.GE.AND P5, PT, R19, UR4, PT ;  /* 0x0000000413007c0c */ /* 0x000fe4000bfa6270 */
[----:B------:R-:W-:Y:S02]  /*75f0*/  @!P1 LEA.HI R0, R0, R0, RZ, 0x1 ;  /* 0x0000000000009211 */ /* 0x000fe400078f08ff */
[----:B------:R-:W-:Y:S02]  /*7600*/  @!P2 LEA.HI R14, R14, R14, RZ, 0x1 ;  /* 0x0000000e0e0ea211 */ /* 0x000fe400078f08ff */
[----:B------:R-:W-:Y:S02]  /*7610*/  @!P0 LOP3.LUT R9, R16, 0xfffffffe, RZ, 0xc0, !PT ;  /* 0xfffffffe10098812 */ /* 0x000fe400078ec0ff */
[----:B0-----:R-:W-:Y:S02]  /*7620*/  @!P1 LOP3.LUT R11, R0, 0xfffffffe, RZ, 0xc0, !PT ;  /* 0xfffffffe000b9812 */ /* 0x001fe400078ec0ff */
[----:B------:R-:W-:Y:S01]  /*7630*/  @!P2 LOP3.LUT R15, R14, 0xfffffffe, RZ, 0xc0, !PT ;  /* 0xfffffffe0e0fa812 */ /* 0x000fe200078ec0ff */
[----:B---3--:R-:W-:Y:S01]  /*7640*/  @!P0 IMAD.WIDE R6, R9, 0x4, R12 ;  /* 0x0000000409068825 */ /* 0x008fe200078e020c */
[----:B------:R-:W-:-:S02]  /*7650*/  @!P3 LEA.HI R17, R17, R17, RZ, 0x1 ;  /* 0x000000111111b211 */ /* 0x000fc400078f08ff */
[----:B------:R-:W-:Y:S01]  /*7660*/  @!P4 LEA.HI R18, R18, R18, RZ, 0x1 ;  /* 0x000000121212c211 */ /* 0x000fe200078f08ff */
[--C-:B------:R-:W-:Y:S01]  /*7670*/  @!P1 IMAD.WIDE R8, R11, 0x4, R12.reuse ;  /* 0x000000040b089825 */ /* 0x100fe200078e020c */
[----:B------:R-:W-:Y:S01]  /*7680*/  @!P5 LEA.HI R19, R19, R19, RZ, 0x1 ;  /* 0x000000131313d211 */ /* 0x000fe200078f08ff */
[----:B------:R0:W-:Y:S01]  /*7690*/  @!P0 ST.E.64 desc[UR38][R6.64], R28 ;  /* 0x0000001c06008985 */ /* 0x0001e2000c101b26 */
[----:B------:R-:W-:Y:S01]  /*76a0*/  @!P6 LOP3.LUT R21, R22, 0xfffffffe, RZ, 0xc0, !PT ;  /* 0xfffffffe1615e812 */ /* 0x000fe200078ec0ff */
[--C-:B------:R-:W-:Y:S01]  /*76b0*/  @!P2 IMAD.WIDE R10, R15, 0x4, R12.reuse ;  /* 0x000000040f0aa825 */ /* 0x100fe200078e020c */
[----:B------:R-:W-:Y:S01]  /*76c0*/  @!P3 LOP3.LUT R15, R17, 0xfffffffe, RZ, 0xc0, !PT ;  /* 0xfffffffe110fb812 */ /* 0x000fe200078ec0ff */
[----:B------:R1:W-:Y:S01]  /*76d0*/  @!P1 ST.E.64 desc[UR38][R8.64], R36 ;  /* 0x0000002408009985 */ /* 0x0003e2000c101b26 */
[----:B------:R-:W-:Y:S02]  /*76e0*/  @!P4 LOP3.LUT R17, R18, 0xfffffffe, RZ, 0xc0, !PT ;  /* 0xfffffffe1211c812 */ /* 0x000fe400078ec0ff */
[----:B------:R-:W-:Y:S01]  /*76f0*/  @!P5 LOP3.LUT R19, R19, 0xfffffffe, RZ, 0xc0, !PT ;  /* 0xfffffffe1313d812 */ /* 0x000fe200078ec0ff */
[----:B------:R-:W-:Y:S01]  /*7700*/  @!P3 IMAD.WIDE R14, R15, 0x4, R12 ;  /* 0x000000040f0eb825 */ /* 0x000fe200078e020c */
[----:B------:R3:W-:Y:S01]  /*7710*/  @!P2 ST.E.64 desc[UR38][R10.64], R30 ;  /* 0x0000001e0a00a985 */ /* 0x0007e2000c101b26 */
[----:B------:R-:W-:-:S03]  /*7720*/  ISETP.GE.AND P0, PT, R55, UR4, PT ;  /* 0x0000000437007c0c */ /* 0x000fc6000bf06270 */
[----:B------:R3:W-:Y:S01]  /*7730*/  @!P3 ST.E.64 desc[UR38][R14.64], R32 ;  /* 0x000000200e00b985 */ /* 0x0007e2000c101b26 */
[----:B0-----:R-:W-:-:S04]  /*7740*/  @!P4 IMAD.WIDE R6, R17, 0x4, R12 ;  /* 0x000000041106c825 */ /* 0x001fc800078e020c */
[--C-:B-1----:R-:W-:Y:S01]  /*7750*/  @!P5 IMAD.WIDE R8, R19, 0x4, R12.reuse ;  /* 0x000000041308d825 */ /* 0x102fe200078e020c */
[----:B------:R3:W-:Y:S03]  /*7760*/  @!P4 ST.E.64 desc[UR38][R6.64], R24 ;  /* 0x000000180600c985 */ /* 0x0007e6000c101b26 */
[----:B------:R-:W-:Y:S01]  /*7770*/  @!P6 IMAD.WIDE R16, R21, 0x4, R12 ;  /* 0x000000041510e825 */ /* 0x000fe200078e020c */
        /* <DEDUP_REMOVED lines=8> */
.L_x_11045:
        /* <DEDUP_REMOVED lines=58> */
.L_x_11016:
        /* <DEDUP_REMOVED lines=18> */
.L_x_11048:
[----:B------:R-:W-:Y:S01]  /*7cc0*/  ULDC UR7, c[0x0][0xc50] ;  /* 0x0003140000077ab9 */ /* 0x000fe20000000800 */
[----:B------:R-:W-:Y:S01]  /*7cd0*/  UMOV UR42, UR6 ;  /* 0x00000006002a7c82 */ /* 0x000fe20008000000 */
[----:B------:R-:W-:-:S11]  /*7ce0*/  UISETP.NE.AND UP0, UPT, UR7, 0x1, UPT ;  /* 0x000000010700788c */ /* 0x000fd6000bf05270 */
[----:B------:R-:W-:Y:S01]  /*7cf0*/  @UP0 ULDC UR4, c[0x0][0xc54] ;  /* 0x0003150000040ab9 */ /* 0x000fe20000000800 */
[----:B------:R-:W-:Y:S01]  /*7d00*/  @UP0 ULDC UR8, c[0x0][0xc58] ;  /* 0x0003160000080ab9 */ /* 0x000fe20000000800 */
[----:B------:R-:W-:-:S04]  /*7d10*/  UIMAD.WIDE.U32 UR4, UR6, UR4, URZ ;  /* 0x00000004060472a5 */ /* 0x000fc8000f8e003f */
[----:B------:R-:W-:-:S12]  /*7d20*/  @UP0 USHF.R.U32.HI UR42, URZ, UR8, UR5 ;  /* 0x000000083f2a0299 */ /* 0x000fd80008011605 */
.L_x_11049:
        /* <DEDUP_REMOVED lines=18> */
[----:B------:R-:W-:-:S04]  /*7e50*/  UIMAD UR36, UR5, UR36, URZ ;  /* 0x00000024052472a4 */ /* 0x000fc8000f8e023f */
        /* <DEDUP_REMOVED lines=10> */
[----:B0-----:R-:W-:Y:S08]  /*7f00*/  @!P0 BRA `(.L_x_11051) ;  /* 0x0000000000848947 */ /* 0x001ff00003800000 */
        /* <DEDUP_REMOVED lines=33> */
.L_x_11051:
[----:B------:R-:W-:Y:S02]  /*8120*/  UIMAD UR47, UR46, UR40, URZ ;  /* 0x000000282e2f72a4 */ /* 0x000fe4000f8e023f */
[----:B------:R-:W-:Y:S01]  /*8130*/  MOV R3, UR40 ;  /* 0x0000002800037c02 */ /* 0x000fe20008000f00 */
[----:B------:R-:W-:-:S03]  /*8140*/  IMAD.MOV.U32 R2, RZ, RZ, 0x1 ;  /* 0x00000001ff027424 */ /* 0x000fc600078e00ff */
        /* <DEDUP_REMOVED lines=31> */
.L_x_11052:
        /* <DEDUP_REMOVED lines=20> */
.L_x_11053:
        /* <DEDUP_REMOVED lines=20> */
.L_x_11054:
        /* <DEDUP_REMOVED lines=18> */
.L_x_11055:
[----:B------:R-:W0:Y:S01]  /*86e0*/  LDC.64 R2, c[0x0][0x9f8] ;  /* 0x00027e00ff027b82 */ /* 0x000e220000000a00 */
[----:B------:R-:W-:-:S07]  /*86f0*/  IMAD.MOV.U32 R29, RZ, RZ, R23 ;  /* 0x000000ffff1d7224 */ /* 0x000fce00078e0017 */
[----:B------:R-:W1:Y:S01]  /*8700*/  LDC R12, c[0x0][0x430] ;  /* 0x00010c00ff0c7b82 */ /* 0x000e620000000800 */
[----:B0-----:R-:W-:-:S04]  /*8710*/  ISETP.NE.U32.AND P0, PT, R2, RZ, PT ;  /* 0x000000ff0200720c */ /* 0x001fc80003f05070 */
[----:B------:R-:W-:-:S13]  /*8720*/  ISETP.NE.AND.EX P0, PT, R3, RZ, PT, P0 ;  /* 0x000000ff0300720c */ /* 0x000fda0003f05300 */
[----:B------:R-:W0:Y:S02]  /*8730*/  @P0 LDC.64 R2, c[0x0][0x9f8] ;  /* 0x00027e00ff020b82 */ /* 0x000e240000000a00 */
[----:B0-----:R-:W-:-:S05]  /*8740*/  @P0 IMAD.WIDE R2, R23, 0x4, R2 ;  /* 0x0000000417020825 */ /* 0x001fca00078e0202 */
[----:B------:R0:W2:Y:S01]  /*8750*/  @P0 LDG.E R29, desc[UR38][R2.64] ;  /* 0x00000026021d0981 */ /* 0x0000a2000c1e1900 */
[----:B-1----:R-:W-:Y:S01]  /*8760*/  ISETP.NE.AND P1, PT, R12, 0x1, PT ;  /* 0x000000010c00780c */ /* 0x002fe20003f25270 */
[C---:B------:R-:W-:Y:S01]  /*8770*/  IMAD.SHL.U32 R0, R22.reuse, 0x40, RZ ;  /* 0x0000004016007824 */ /* 0x040fe200078e00ff */
[----:B------:R-:W-:Y:S01]  /*8780*/  LOP3.LUT R7, R22, 0x7f, RZ, 0xc0, !PT ;  /* 0x0000007f16077812 */ /* 0x000fe200078ec0ff */
[----:B------:R-:W-:Y:S01]  /*8790*/  IMAD.U32 R6, RZ, RZ, UR48 ;  /* 0x00000030ff067e24 */ /* 0x000fe2000f8e00ff */
[----:B------:R-:W-:Y:S02]  /*87a0*/  LOP3.LUT R17, R17, 0xffffffef, RZ, 0xc0, !PT ;  /* 0xffffffef11117812 */ /* 0x000fe400078ec0ff */
[----:B------:R-:W-:Y:S02]  /*87b0*/  LOP3.LUT R4, R0, 0x40, RZ, 0xc0, !PT ;  /* 0x0000004000047812 */ /* 0x000fe400078ec0ff */
[----:B------:R-:W-:Y:S02]  /*87c0*/  LEA R6, R6, 0xffffff80, 0x7 ;  /* 0xffffff8006067811 */ /* 0x000fe400078e38ff */
[----:B------:R-:W-:-:S03]  /*87d0*/  SHF.R.U32.HI R27, RZ, 0x1, R7 ;  /* 0x00000001ff1b7819 */ /* 0x000fc60000011607 */
[----:B------:R-:W1:Y:S01]  /*87e0*/  @P1 LDC R5, c[0x0][0x434] ;  /* 0x00010d00ff051b82 */ /* 0x000e620000000800 */
[----:B------:R-:W-:Y:S02]  /*87f0*/  IADD3 R9, R4, R27, R6 ;  /* 0x0000001b04097210 */ /* 0x000fe40007ffe006 */
[----:B------:R-:W-:Y:S02]  /*8800*/  @P1 LOP3.LUT R17, R17, 0x10, RZ, 0xfc, !PT ;  /* 0x0000001011111812 */ /* 0x000fe400078efcff */
[C---:B------:R-:W-:Y:S01]  /*8810*/  ISETP.GE.AND P0, PT, R9.reuse, UR36, PT ;  /* 0x0000002409007c0c */ /* 0x040fe2000bf06270 */
[----:B-----5:R-:W-:Y:S02]  /*8820*/  IMAD.IADD R10, R9, 0x1, R16 ;  /* 0x00000001090a7824 */ /* 0x020fe400078e0210 */
[----:B0-----:R-:W0:Y:S02]  /*8830*/  @P1 LDC R3, c[0x0][0x438] ;  /* 0x00010e00ff031b82 */ /* 0x001e240000000800 */
[----:B------:R-:W-:-:S08]  /*8840*/  IMAD.MOV.U32 R11, RZ, RZ, R10 ;  /* 0x000000ffff0b7224 */ /* 0x000fd000078e000a */
[----:B------:R-:W3:Y:S01]  /*8850*/  @!P0 LDC.64 R8, c[0x0][0x428] ;  /* 0x00010a00ff088b82 */ /* 0x000ee20000000a00 */
[----:B-1----:R-:W-:-:S07]  /*8860*/  @P1 IMAD.HI.U32 R0, R10, R5, RZ ;  /* 0x000000050a001227 */ /* 0x002fce00078e00ff */
[----:B------:R-:W1:Y:S01]  /*8870*/  @!P0 LDC.64 R4, c[0x0][0x418] ;  /* 0x00010600ff048b82 */ /* 0x000e620000000a00 */
[----:B0-----:R-:W-:-:S04]  /*8880*/  @P1 SHF.R.U32.HI R11, RZ, R3, R0 ;  /* 0x00000003ff0b1219 */ /* 0x001fc80000011600 */
[--C-:B------:R-:W-:Y:S01]  /*8890*/  @!P0 SHF.R.S32.HI R3, RZ, 0x1f, R11.reuse ;  /* 0x0000001fff038819 */ /* 0x100fe2000001140b */
[----:B------:R-:W-:Y:S01]  /*88a0*/  @!P0 IMAD.MOV.U32 R2, RZ, RZ, R11 ;  /* 0x000000ffff028224 */ /* 0x000fe200078e000b */
[----:B------:R-:W-:Y:S01]  /*88b0*/  UMOV UR4, 0xffffffff ;  /* 0xffffffff00047882 */ /* 0x000fe20000000000 */
[----:B------:R-:W-:Y:S01]  /*88c0*/  IMAD.SHL.U32 R18, R18, 0x800, RZ ;  /* 0x0000080012127824 */ /* 0x000fe200078e00ff */
[----:B--2---:R-:W-:Y:S01]  /*88d0*/  SHF.R.S32.HI R13, RZ, 0x1f, R29 ;  /* 0x0000001fff0d7819 */ /* 0x004fe2000001141d */
[----:B---3--:R-:W-:-:S04]  /*88e0*/  @!P0 IMAD.WIDE.U32 R2, R29, R8, R2 ;  /* 0x000000081d028225 */ /* 0x008fc800078e0002 */
[----:B------:R-:W-:Y:S01]  /*88f0*/  @!P0 IMAD R0, R13, R8, RZ ;  /* 0x000000080d008224 */ /* 0x000fe200078e02ff */
[----:B-1----:R-:W-:Y:S01]  /*8900*/  @!P0 LEA R4, P1, R2, R4, 0x2 ;  /* 0x0000000402048211 */ /* 0x002fe200078210ff */
[----:B------:R0:W-:Y:S02]  /*8910*/  STL [R1+0x4], R13 ;  /* 0x0000040d01007387 */ /* 0x0001e40000100800 */
[----:B------:R-:W-:-:S04]  /*8920*/  @!P0 IMAD R9, R29, R9, R0 ;  /* 0x000000091d098224 */ /* 0x000fc800078e0200 */
[----:B------:R-:W-:Y:S02]  /*8930*/  @!P0 IMAD.IADD R0, R3, 0x1, R9 ;  /* 0x0000000103008824 */ /* 0x000fe400078e0209 */
[----:B------:R-:W-:Y:S01]  /*8940*/  IMAD.MOV R3, RZ, RZ, -R11 ;  /* 0x000000ffff037224 */ /* 0x000fe200078e0a0b */
[----:B------:R-:W1:Y:S02]  /*8950*/  LDC R9, c[0x0][0x2f4] ;  /* 0x0000bd00ff097b82 */ /* 0x000e640000000800 */
[----:B------:R-:W-:Y:S01]  /*8960*/  @!P0 LEA.HI.X R5, R2, R5, R0, 0x2, P1 ;  /* 0x0000000502058211 */ /* 0x000fe200008f1400 */
[----:B------:R-:W-:Y:S01]  /*8970*/  IMAD.MOV.U32 R0, RZ, RZ, RZ ;  /* 0x000000ffff007224 */ /* 0x000fe200078e00ff */
[----:B------:R-:W-:Y:S01]  /*8980*/  SHF.R.U32.HI R2, RZ, 0x1, R22 ;  /* 0x00000001ff027819 */ /* 0x000fe20000011616 */
[----:B------:R-:W-:-:S04]  /*8990*/  IMAD.SHL.U32 R8, R22, 0x80, RZ ;  /* 0x0000008016087824 */ /* 0x000fc800078e00ff */
[----:B------:R2:W5:Y:S01]  /*89a0*/  @!P0 LDG.E R0, desc[UR38][R4.64] ;  /* 0x0000002604008981 */ /* 0x000562000c1e1900 */
[----:B------:R-:W-:-:S04]  /*89b0*/  LOP3.LUT R23, R8, 0x400, RZ, 0xc0, !PT ;  /* 0x0000040008177812 */ /* 0x000fc800078ec0ff */
[----:B------:R-:W-:Y:S01]  /*89c0*/  LOP3.LUT R23, R23, 0x800, R18, 0xf8, !PT ;  /* 0x0000080017177812 */ /* 0x000fe200078ef812 */
[----:B--2---:R-:W-:Y:S01]  /*89d0*/  IMAD R4, R12, R3, R10 ;  /* 0x000000030c047224 */ /* 0x004fe200078e020a */
[----:B------:R-:W-:Y:S01]  /*89e0*/  LOP3.LUT R3, R2, 0x20, RZ, 0xc0, !PT ;  /* 0x0000002002037812 */ /* 0x000fe200078ec0ff */
[----:B------:R-:W-:-:S03]  /*89f0*/  IMAD.SHL.U32 R10, R22, 0x4, RZ ;  /* 0x00000004160a7824 */ /* 0x000fc600078e00ff */
[----:B------:R-:W-:-:S04]  /*8a00*/  LOP3.LUT R3, R3, 0x10, R22, 0xf8, !PT ;  /* 0x0000001003037812 */ /* 0x000fc800078ef816 */
[----:B------:R-:W-:Y:S01]  /*8a10*/  LOP3.LUT R8, R3, 0x380, R8, 0xf8, !PT ;  /* 0x0000038003087812 */ /* 0x000fe200078ef808 */
[----:B------:R-:W-:-:S05]  /*8a20*/  IMAD.SHL.U32 R3, R22, 0x20, RZ ;  /* 0x0000002016037824 */ /* 0x000fca00078e00ff */
[----:B------:R-:W-:-:S04]  /*8a30*/  LOP3.LUT R5, R3, 0x80, RZ, 0xc0, !PT ;  /* 0x0000008003057812 */ /* 0x000fc800078ec0ff */
[----:B------:R-:W-:-:S04]  /*8a40*/  LOP3.LUT R5, R5, 0x10, R2, 0xf8, !PT ;  /* 0x0000001005057812 */ /* 0x000fc800078ef802 */
[----:B------:R-:W-:Y:S02]  /*8a50*/  LOP3.LUT R5, R5, 0x10, R10, 0x78, !PT ;  /* 0x0000001005057812 */ /* 0x000fe400078e780a */
[----:B------:R-:W-:Y:S01]  /*8a60*/  LOP3.LUT R10, R3, 0x360, RZ, 0xc0, !PT ;  /* 0x00000360030a7812 */ /* 0x000fe200078ec0ff */
[----:B------:R-:W-:-:S05]  /*8a70*/  IMAD.SHL.U32 R3, R7, 0x10, RZ ;  /* 0x0000001007037824 */ /* 0x000fca00078e00ff */
[----:B------:R-:W-:-:S04]  /*8a80*/  LOP3.LUT R10, R10, 0x400, R3, 0xf8, !PT ;  /* 0x000004000a0a7812 */ /* 0x000fc800078ef803 */
[----:B------:R-:W-:Y:S01]  /*8a90*/  LOP3.LUT R24, R10, R5, RZ, 0xfc, !PT ;  /* 0x000000050a187212 */ /* 0x000fe200078efcff */
[----:B------:R-:W-:Y:S01]  /*8aa0*/  IMAD.SHL.U32 R5, R22, 0x10, RZ ;  /* 0x0000001016057824 */ /* 0x000fe200078e00ff */
[----:B01----:R-:W-:Y:S06]  /*8ab0*/  BRA.DIV UR4, `(.L_x_11056) ;  /* 0x00000032042c7947 */ /* 0x003fec000b800000 */
.L_x_11108:
[----:B------:R-:W-:Y:S01]  /*8ac0*/  ULOP3.LUT UR4, UR41, 0x2, URZ, 0xfc, !UPT ;  /* 0x0000000229047892 */ /* 0x000fe2000f8efc3f */
[----:B------:R-:W-:Y:S01]  /*8ad0*/  LOP3.LUT R8, R8, 0x70, R5, 0x78, !PT ;  /* 0x0000007008087812 */ /* 0x000fe200078e7805 */
[----:B------:R-:W-:Y:S01]  /*8ae0*/  IMAD.U32 R28, RZ, RZ, UR42 ;  /* 0x0000002aff1c7e24 */ /* 0x000fe2000f8e00ff */
[----:B------:R-:W-:Y:S02]  /*8af0*/  LOP3.LUT P0, RZ, R22, 0x4, RZ, 0xc0, !PT ;  /* 0x0000000416ff7812 */ /* 0x000fe4000780c0ff */
[----:B------:R-:W-:Y:S01]  /*8b00*/  LOP3.LUT R23, R23, R8, RZ, 0xfc, !PT ;  /* 0x0000000817177212 */ /* 0x000fe200078efcff */
[----:B------:R-:W-:Y:S01]  /*8b10*/  IMAD.U32 R7, RZ, RZ, UR4 ;  /* 0x00000004ff077e24 */ /* 0x000fe2000f8e00ff */
[----:B------:R-:W-:Y:S02]  /*8b20*/  LOP3.LUT R8, R5, 0x10, RZ, 0xc0, !PT ;  /* 0x0000001005087812 */ /* 0x000fe400078ec0ff */
[----:B------:R-:W-:Y:S02]  /*8b30*/  LOP3.LUT R17, R17, 0xfffffffe, RZ, 0xc0, !PT ;  /* 0xfffffffe11117812 */ /* 0x000fe400078ec0ff */
[----:B------:R-:W-:-:S02]  /*8b40*/  ISETP.NE.AND P1, PT, R7, 0x3, PT ;  /* 0x000000030700780c */ /* 0x000fc40003f25270 */
[CC--:B------:R-:W-:Y:S02]  /*8b50*/  ISETP.GE.AND P4, PT, R8.reuse, R9.reuse, PT ;  /* 0x000000090800720c */ /* 0x0c0fe40003f86270 */
[----:B------:R-:W-:Y:S02]  /*8b60*/  MOV R7, 0x40 ;  /* 0x0000004000077802 */ /* 0x000fe40000000f00 */
[----:B------:R-:W-:Y:S02]  /*8b70*/  LOP3.LUT R18, R8, 0x20, RZ, 0xfc, !PT ;  /* 0x0000002008127812 */ /* 0x000fe400078efcff */
[----:B------:R-:W-:Y:S02]  /*8b80*/  SEL R7, R7, 0xffffffc0, !P0 ;  /* 0xffffffc007077807 */ /* 0x000fe40004000000 */
[----:B------:R-:W-:Y:S02]  /*8b90*/  ISETP.GE.AND P3, PT, R18, R9, PT ;  /* 0x000000091200720c */ /* 0x000fe40003f66270 */
[----:B------:R-:W-:Y:S01]  /*8ba0*/  LOP3.LUT R25, R8, 0x40, RZ, 0xfc, !PT ;  /* 0x0000004008197812 */ /* 0x000fe200078efcff */
[----:B------:R0:W-:Y:S01]  /*8bb0*/  STL [R1+0xc], R7 ;  /* 0x00000c0701007387 */ /* 0x0001e20000100800 */
[----:B------:R-:W-:-:S02]  /*8bc0*/  @P1 LOP3.LUT R17, R17, 0x1, RZ, 0xfc, !PT ;  /* 0x0000000111111812 */ /* 0x000fc400078efcff */
[----:B------:R-:W-:Y:S02]  /*8bd0*/  ISETP.GE.AND P2, PT, R25, R9, PT ;  /* 0x000000091900720c */ /* 0x000fe40003f46270 */
[----:B------:R-:W-:Y:S02]  /*8be0*/  LOP3.LUT R17, R17, 0xfffffff7, RZ, 0xc0, !PT ;  /* 0xfffffff711117812 */ /* 0x000fe400078ec0ff */
[----:B------:R-:W-:Y:S02]  /*8bf0*/  SHF.R.U32.HI R5, RZ, 0x3, R22 ;  /* 0x00000003ff057819 */ /* 0x000fe40000011616 */
[----:B------:R-:W-:Y:S02]  /*8c00*/  @P4 LOP3.LUT R17, R17, 0x8, RZ, 0xfc, !PT ;  /* 0x0000000811114812 */ /* 0x000fe400078efcff */
[----:B------:R-:W-:Y:S02]  /*8c10*/  SHF.R.S32.HI R28, RZ, 0x1f, R28 ;  /* 0x0000001fff1c7819 */ /* 0x000fe4000001141c */
[----:B------:R-:W-:-:S02]  /*8c20*/  LOP3.LUT R17, R17, 0xfffffffb, RZ, 0xc0, !PT ;  /* 0xfffffffb11117812 */ /* 0x000fc400078ec0ff */
[----:B------:R-:W-:Y:S02]  /*8c30*/  LOP3.LUT R5, R5, 0x1, RZ, 0xc0, !PT ;  /* 0x0000000105057812 */ /* 0x000fe400078ec0ff */
[----:B------:R-:W-:-:S04]  /*8c40*/  @P3 LOP3.LUT R17, R17, 0x4, RZ, 0xfc, !PT ;  /* 0x0000000411113812 */ /* 0x000fc800078efcff */
[----:B------:R-:W-:-:S04]  /*8c50*/  LOP3.LUT R17, R17, 0xfffffffd, RZ, 0xc0, !PT ;  /* 0xfffffffd11117812 */ /* 0x000fc800078ec0ff */
[----:B------:R-:W-:Y:S01]  /*8c60*/  @P2 LOP3.LUT R17, R17, 0x2, RZ, 0xfc, !PT ;  /* 0x0000000211112812 */ /* 0x000fe200078efcff */
[----:B0-----:R-:W-:Y:S06]  /*8c70*/  @!P1 BRA `(.L_x_11057) ;  /* 0x0000000000049947 */ /* 0x001fec0003800000 */
[----:B------:R-:W-:Y:S01]  /*8c80*/  BPT.TRAP 0x1 ;  /* 0x000000040000795c */ /* 0x000fe20000300000 */
.L_x_11057:
[----:B------:R-:W-:Y:S01]  /*8c90*/  IMAD.MOV.U32 R10, RZ, RZ, 0x1 ;  /* 0x00000001ff0a7424 */ /* 0x000fe200078e00ff */
[----:B------:R-:W-:Y:S01]  /*8ca0*/  LOP3.LUT R3, R3, 0x700, RZ, 0xc0, !PT ;  /* 0x0000070003037812 */ /* 0x000fe200078ec0ff */
[----:B------:R-:W-:-:S03]  /*8cb0*/  IMAD.SHL.U32 R2, R2, 0x20, RZ ;  /* 0x0000002002027824 */ /* 0x000fc600078e00ff */
[----:B------:R-:W-:Y:S02]  /*8cc0*/  SHF.L.U32 R10, R10, 0x1f, RZ ;  /* 0x0000001f0a0a7819 */ /* 0x000fe400000006ff */
[----:B------:R-:W-:Y:S01]  /*8cd0*/  LOP3.LUT R2, R3, 0x60, R2, 0xf8, !PT ;  /* 0x0000006003027812 */ /* 0x000fe200078ef802 */
[C---:B------:R-:W-:Y:S01]  /*8ce0*/  IMAD R3, R5.reuse, 0x80, R8 ;  /* 0x0000008005037824 */ /* 0x040fe200078e0208 */
[----:B------:R-:W0:Y:S01]  /*8cf0*/  SYNCS.PHASECHK.TRANS64.TRYWAIT P0, [UR44+0x17080], R10 ;  /* 0x0170800aff0075a7 */ /* 0x000e22000800016c */
[----:B------:R-:W-:-:S05]  /*8d00*/  IMAD.SHL.U32 R5, R5, 0x10, RZ ;  /* 0x0000001005057824 */ /* 0x000fca00078e00ff */
[----:B------:R-:W-:Y:S02]  /*8d10*/  LOP3.LUT R2, R2, R3, R5, 0xf6, !PT ;  /* 0x0000000302027212 */ /* 0x000fe400078ef605 */
[----:B------:R-:W-:-:S03]  /*8d20*/  SHF.R.S32.HI R5, RZ, 0x1f, R4 ;  /* 0x0000001fff057819 */ /* 0x000fc60000011404 */
[----:B------:R1:W-:Y:S02]  /*8d30*/  STL [R1], R2 ;  /* 0x0000000201007387 */ /* 0x0003e40000100800 */
[----:B01----:R-:W-:Y:S05]  /*8d40*/  @!P0 BRA `(.L_x_11058) ;  /* 0x0000002c00a88947 */ /* 0x003fea0003800000 */
.L_x_11109:
[----:B------:R-:W-:Y:S01]  /*8d50*/  ULDC.64 UR4, c[0x0][0x328] ;  /* 0x0000ca0000047ab9 */ /* 0x000fe20000000a00 */
[----:B------:R-:W1:Y:S01]  /*8d60*/  S2R R20, SR_TID.X ;  /* 0x0000000000147919 */ /* 0x000e620000002100 */
[----:B------:R-:W-:Y:S01]  /*8d70*/  IMAD R7, R5, UR4, RZ ;  /* 0x0000000405077c24 */ /* 0x000fe2000f8e02ff */
[----:B------:R-:W-:Y:S01]  /*8d80*/  R2UR UR6, R28 ;  /* 0x000000001c0672ca */ /* 0x000fe200000e0000 */
[----:B------:R-:W-:Y:S01]  /*8d90*/  IMAD.WIDE.U32 R2, R4, UR4, RZ ;  /* 0x0000000404027c25 */ /* 0x000fe2000f8e00ff */
[----:B------:R-:W-:-:S03]  /*8da0*/  IADD3 R6, -R27, UR36, -R6 ;  /* 0x000000241b067c10 */ /* 0x000fc6000fffe906 */
[----:B------:R-:W-:Y:S01]  /*8db0*/  IMAD R7, R4, UR5, R7 ;  /* 0x0000000504077c24 */ /* 0x000fe2000f8e0207 */
[----:B------:R-:W-:Y:S01]  /*8dc0*/  ULDC.64 UR4, c[0x0][0x338] ;  /* 0x0000ce0000047ab9 */ /* 0x000fe20000000a00 */
[----:B------:R-:W-:Y:S02]  /*8dd0*/  ISETP.GE.AND P0, PT, R6, 0x1, PT ;  /* 0x000000010600780c */ /* 0x000fe40003f06270 */
[----:B------:R-:W-:Y:S01]  /*8de0*/  IMAD.IADD R3, R3, 0x1, R7 ;  /* 0x0000000103037824 */ /* 0x000fe200078e0207 */
[----:B-----5:R-:W-:Y:S01]  /*8df0*/  SHF.R.S32.HI R7, RZ, 0x1f, R0 ;  /* 0x0000001fff077819 */ /* 0x020fe20000011400 */
[----:B------:R-:W-:-:S04]  /*8e00*/  IMAD.WIDE.U32 R2, R0, UR4, R2 ;  /* 0x0000000400027c25 */ /* 0x000fc8000f8e0002 */
[----:B------:R-:W-:-:S04]  /*8e10*/  IMAD R8, R7, UR4, RZ ;  /* 0x0000000407087c24 */ /* 0x000fc8000f8e02ff */
[----:B------:R-:W-:Y:S01]  /*8e20*/  IMAD R8, R0, UR5, R8 ;  /* 0x0000000500087c24 */ /* 0x000fe2000f8e0208 */
[----:B------:R-:W-:-:S03]  /*8e30*/  ULDC.64 UR4, c[0x0][0x330] ;  /* 0x0000cc0000047ab9 */ /* 0x000fc60000000a00 */
[----:B------:R-:W-:Y:S02]  /*8e40*/  IMAD.IADD R3, R3, 0x1, R8 ;  /* 0x0000000103037824 */ /* 0x000fe400078e0208 */
[----:B------:R-:W-:Y:S01]  /*8e50*/  IMAD.U32 R8, RZ, RZ, UR4 ;  /* 0x00000004ff087e24 */ /* 0x000fe2000f8e00ff */
[----:B------:R-:W-:Y:S01]  /*8e60*/  UIMAD UR4, UR6, UR4, URZ ;  /* 0x00000004060472a4 */ /* 0x000fe2000f8e023f */
[----:B-1----:R-:W-:Y:S02]  /*8e70*/  IMAD.SHL.U32 R20, R20, 0x10, RZ ;  /* 0x0000001014147824 */ /* 0x002fe400078e00ff */
[----:B------:R-:W-:Y:S01]  /*8e80*/  ULDC.64 UR6, c[0x0][0x318] ;  /* 0x0000c60000067ab9 */ /* 0x000fe20000000a00 */
[----:B------:R-:W-:Y:S01]  /*8e90*/  IMAD.WIDE.U32 R2, R8, UR42, R2 ;  /* 0x0000002a08027c25 */ /* 0x000fe2000f8e0002 */
[----:B------:R-:W-:Y:S01]  /*8ea0*/  UIMAD UR4, UR42, UR5, UR4 ;  /* 0x000000052a0472a4 */ /* 0x000fe2000f8e0204 */
[----:B------:R-:W-:Y:S02]  /*8eb0*/  LOP3.LUT R20, R20, 0x10, RZ, 0xc0, !PT ;  /* 0x0000001014147812 */ /* 0x000fe400078ec0ff */
[----:B------:R-:W-:Y:S01]  /*8ec0*/  IMAD.U32 R9, RZ, RZ, UR7 ;  /* 0x00000007ff097e24 */ /* 0x000fe2000f8e00ff */
[----:B------:R-:W-:-:S04]  /*8ed0*/  IADD3 R8, P1, R2, UR6, RZ ;  /* 0x0000000602087c10 */ /* 0x000fc8000ff3e0ff */
[----:B------:R-:W-:Y:S01]  /*8ee0*/  IADD3.X R9, R9, UR4, R3, P1, !PT ;  /* 0x0000000409097c10 */ /* 0x000fe20008ffe403 */
[----:B------:R-:W-:-:S03]  /*8ef0*/  UMOV UR4, 0xffffffff ;  /* 0xffffffff00047882 */ /* 0x000fc60000000000 */
[----:B------:R-:W-:Y:S05]  /*8f00*/  BRA.DIV UR4, `(.L_x_11059) ;  /* 0x0000002e044c7947 */ /* 0x000fea000b800000 */
[----:B------:R-:W2:Y:S01]  /*8f10*/  LDL R12, [R1] ;  /* 0x00000000010c7983 */ /* 0x000ea20000100800 */
[----:B------:R-:W1:Y:S03]  /*8f20*/  LDC R11, c[0x0][0x2f4] ;  /* 0x0000bd00ff0b7b82 */ /* 0x000e660000000800 */
[----:B------:R-:W3:Y:S04]  /*8f30*/  SHFL.IDX PT, R2, R8, RZ, 0x1e1f ;  /* 0x001e1fff08027589 */ /* 0x000ee800000e0000 */
[----:B------:R-:W4:Y:S04]  /*8f40*/  SHFL.IDX PT, R3, R9, RZ, 0x1e1f ;  /* 0x001e1fff09037589 */ /* 0x000f2800000e0000 */
[----:B------:R-:W0:Y:S01]  /*8f50*/  SHFL.IDX PT, R9, R9, 0x1, 0x1e1f ;  /* 0x003e1f0009097f89 */ /* 0x000e2200000e0000 */
[----:B-1----:R-:W-:-:S02]  /*8f60*/  ISETP.GE.AND P4, PT, R20, R11, PT ;  /* 0x0000000b1400720c */ /* 0x002fc40003f86270 */
[----:B------:R-:W-:Y:S02]  /*8f70*/  ISETP.GE.AND P3, PT, R18, R11, PT ;  /* 0x0000000b1200720c */ /* 0x000fe40003f66270 */
[----:B---3--:R-:W-:-:S05]  /*8f80*/  IADD3 R2, P1, R20, R2, RZ ;  /* 0x0000000214027210 */ /* 0x008fca0007f3e0ff */
[----:B----4-:R-:W-:Y:S01]  /*8f90*/  IMAD.X R3, RZ, RZ, R3, P1 ;  /* 0x000000ffff037224 */ /* 0x010fe200008e0603 */
[----:B------:R-:W-:Y:S01]  /*8fa0*/  ISETP.LT.OR P1, PT, R6, 0x1, P4 ;  /* 0x000000010600780c */ /* 0x000fe20002721670 */
[----:B--2---:R-:W-:-:S12]  /*8fb0*/  VIADD R22, R12, UR44 ;  /* 0x0000002c0c167c36 */ /* 0x004fd80008000000 */
[----:B------:R-:W-:Y:S01]  /*8fc0*/  LDGSTS.E.BYPASS.LTC128B.128 [R22+0x6400], desc[UR38][R2.64], !P1 ;  /* 0x0640000002167fae */ /* 0x000fe2000c901d66 */
[----:B------:R-:W-:-:S13]  /*8fd0*/  ISETP.LT.OR P1, PT, R6, 0x1, P3 ;  /* 0x000000010600780c */ /* 0x000fda0001f21670 */
[----:B------:R-:W-:Y:S01]  /*8fe0*/  LDGSTS.E.BYPASS.LTC128B.128 [R22+0x7400], desc[UR38][R2.64+0x20], !P1 ;  /* 0x0740002002167fae */ /* 0x000fe2000c901d66 */
[----:B------:R-:W-:-:S04]  /*8ff0*/  ISETP.GE.AND P1, PT, R25, R11, PT ;  /* 0x0000000b1900720c */ /* 0x000fc80003f26270 */
[----:B------:R-:W-:-:S13]  /*9000*/  ISETP.LT.OR P2, PT, R6, 0x1, P1 ;  /* 0x000000010600780c */ /* 0x000fda0000f41670 */
[----:B------:R1:W-:Y:S01]  /*9010*/  LDGSTS.E.BYPASS.LTC128B.128 [R22+0x8400], desc[UR38][R2.64+0x40], !P2 ;  /* 0x0840004002167fae */ /* 0x0003e2000d101d66 */
[----:B------:R-:W-:-:S03]  /*9020*/  ISETP.GE.AND P2, PT, R6, 0x41, PT ;  /* 0x000000410600780c */ /* 0x000fc60003f46270 */
[----:B01----:R1:W2:Y:S10]  /*9030*/  SHFL.IDX PT, R2, R8, 0x1, 0x1e1f ;  /* 0x003e1f0008027f89 */ /* 0x0032b400000e0000 */
.L_x_11115:
        /* <DEDUP_REMOVED lines=16> */
[----:B-1----:R-:W-:-:S05]  /*9140*/  IMAD.U32 R8, RZ, RZ, UR4 ;  /* 0x00000004ff087e24 */ /* 0x002fca000f8e00ff */
[----:B------:R-:W-:-:S13]  /*9150*/  ISETP.NE.AND P6, PT, R8, 0x3, PT ;  /* 0x000000030800780c */ /* 0x000fda0003fc5270 */
[----:B0-----:R-:W-:Y:S05]  /*9160*/  @!P6 BRA `(.L_x_11060) ;  /* 0x000000000004e947 */ /* 0x001fea0003800000 */
[----:B------:R-:W-:Y:S01]  /*9170*/  BPT.TRAP 0x1 ;  /* 0x000000040000795c */ /* 0x000fe20000300000 */
.L_x_11060:
[----:B------:R-:W-:Y:S01]  /*9180*/  SYNCS.ARRIVE.TRANS64.A1T0 RZ, [UR44+0x17070], RZ ;  /* 0x017070ffffff79a7 */ /* 0x000fe2000810002c */
[----:B------:R-:W-:Y:S05]  /*9190*/  @!P6 BRA `(.L_x_11061) ;  /* 0x000000000004e947 */ /* 0x000fea0003800000 */
[----:B------:R-:W-:Y:S01]  /*91a0*/  BPT.TRAP 0x1 ;  /* 0x000000040000795c */ /* 0x000fe20000300000 */
.L_x_11061:
[----:B------:R-:W0:Y:S02]  /*91b0*/  SYNCS.PHASECHK.TRANS64.TRYWAIT P1, [UR44+0x17040], R10 ;  /* 0x0170400aff0075a7 */ /* 0x000e24000802016c */
[----:B0-----:R-:W-:Y:S05]  /*91c0*/  @!P1 BRA `(.L_x_11062) ;  /* 0x0000002c005c9947 */ /* 0x001fea0003800000 */
.L_x_11116:
[----:B------:R-:W1:Y:S01]  /*91d0*/  S2R R6, SR_TID.X ;  /* 0x0000000000067919 */ /* 0x000e620000002100 */
        /* <DEDUP_REMOVED lines=20> */
[----:B------:R-:W-:Y:S01]  /*9320*/  IADD3 R0, P1, R2, UR6, RZ ;  /* 0x0000000602007c10 */ /* 0x000fe2000ff3e0ff */
[----:B-1----:R-:W-:Y:S01]  /*9330*/  IMAD.SHL.U32 R6, R6, 0x10, RZ ;  /* 0x0000001006067824 */ /* 0x002fe200078e00ff */
[----:B------:R-:W-:Y:S02]  /*9340*/  ISETP.GE.AND P4, PT, R18, R8, PT ;  /* 0x000000081200720c */ /* 0x000fe40003f86270 */
[----:B------:R-:W-:Y:S01]  /*9350*/  IADD3.X R4, R5, UR4, R3, P1, !PT ;  /* 0x0000000405047c10 */ /* 0x000fe20008ffe403 */
[----:B------:R-:W-:Y:S01]  /*9360*/  UMOV UR4, 0xffffffff ;  /* 0xffffffff00047882 */ /* 0x000fe20000000000 */
[----:B------:R-:W-:-:S04]  /*9370*/  LOP3.LUT R6, R6, 0x10, RZ, 0xc0, !PT ;  /* 0x0000001006067812 */ /* 0x000fc800078ec0ff */
[----:B------:R-:W-:Y:S01]  /*9380*/  ISETP.GE.AND P5, PT, R6, R8, PT ;  /* 0x000000080600720c */ /* 0x000fe20003fa6270 */
[----:B------:R-:W-:-:S12]  /*9390*/  BRA.DIV UR4, `(.L_x_11063) ;  /* 0x0000002a04fc7947 */ /* 0x000fd8000b800000 */
[----:B------:R-:W1:Y:S04]  /*93a0*/  SHFL.IDX PT, R14, R0, RZ, 0x1e1f ;  /* 0x001e1fff000e7589 */ /* 0x000e6800000e0000 */
[----:B------:R-:W2:Y:S04]  /*93b0*/  SHFL.IDX PT, R2, R4, RZ, 0x1e1f ;  /* 0x001e1fff04027589 */ /* 0x000ea800000e0000 */
[----:B------:R-:W3:Y:S01]  /*93c0*/  SHFL.IDX PT, R4, R4, 0x1, 0x1e1f ;  /* 0x003e1f0004047f89 */ /* 0x000ee200000e0000 */
[----:B-1----:R-:W-:-:S05]  /*93d0*/  @P0 IADD3 R14, P1, R6, R14, RZ ;  /* 0x0000000e060e0210 */ /* 0x002fca0007f3e0ff */
[----:B--2---:R-:W-:Y:S02]  /*93e0*/  @P0 IMAD.X R3, RZ, RZ, R2, P1 ;  /* 0x000000ffff030224 */ /* 0x004fe400008e0602 */
[----:B------:R-:W-:Y:S02]  /*93f0*/  @P0 IMAD.MOV.U32 R2, RZ, RZ, R14 ;  /* 0x000000ffff020224 */ /* 0x000fe400078e000e */
[----:B------:R1:W2:Y:S04]  /*9400*/  SHFL.IDX PT, R14, R0, 0x1, 0x1e1f ;  /* 0x003e1f00000e7f89 */ /* 0x0002a800000e0000 */
[----:B------:R1:W-:Y:S04]  /*9410*/  @P0 LDGSTS.E.BYPASS.LTC128B.128 [R22+0x10c00], desc[UR38][R2.64], !P5 ;  /* 0x10c0000002160fae */ /* 0x0003e8000e901d66 */
[----:B------:R1:W-:Y:S04]  /*9420*/  @P0 LDGSTS.E.BYPASS.LTC128B.128 [R22+0x11c00], desc[UR38][R2.64+0x20], !P4 ;  /* 0x11c0002002160fae */ /* 0x0003e8000e101d66 */
[----:B---3--:R1:W-:Y:S02]  /*9430*/  @P0 LDGSTS.E.BYPASS.LTC128B.128 [R22+0x12c00], desc[UR38][R2.64+0x40], !P3 ;  /* 0x12c0004002160fae */ /* 0x0083e4000d901d66 */
.L_x_11122:
[----:B-12---:R-:W-:-:S05]  /*9440*/  @P2 IADD3 R2, P0, R6, R14, RZ ;  /* 0x0000000e06022210 */ /* 0x006fca0007f1e0ff */
[----:B------:R-:W-:-:S05]  /*9450*/  @P2 IMAD.X R3, RZ, RZ, R4, P0 ;  /* 0x000000ffff032224 */ /* 0x000fca00000e0604 */
        /* <DEDUP_REMOVED lines=15> */
.L_x_11064:
[----:B------:R-:W-:Y:S01]  /*9550*/  SYNCS.ARRIVE.TRANS64.A1T0 RZ, [UR44+0x17030], RZ ;  /* 0x017030ffffff79a7 */ /* 0x000fe2000810002c */
[----:B------:R-:W-:Y:S05]  /*9560*/  WARPSYNC.ALL ;  /* 0x0000000000007948 */ /* 0x000fea0003800000 */
[----:B------:R-:W-:Y:S01]  /*9570*/  UIADD3 UR5, UR44, 0xc400, URZ ;  /* 0x0000c4002c057890 */ /* 0x000fe2000fffe03f */
[----:B------:R-:W-:Y:S01]  /*9580*/  R2UR UR4, R28 ;  /* 0x000000001c0472ca */ /* 0x000fe200000e0000 */
[----:B------:R-:W-:Y:S02]  /*9590*/  ULDC.64 UR6, c[0x0][0x2d8] ;  /* 0x0000b60000067ab9 */ /* 0x000fe40000000a00 */
        /* <DEDUP_REMOVED lines=13> */
[----:B------:R-:W-:Y:S01]  /*9670*/  MOV R12, 0x1 ;  /* 0x00000001000c7802 */ /* 0x000fe20000000f00 */
[----:B------:R-:W1:Y:S01]  /*9680*/  LDC.64 R2, c[0x4][R2] ;  /* 0x0100000002027b82 */ /* 0x000e620000000a00 */
[----:B------:R-:W-:Y:S02]  /*9690*/  IMAD.U32 R5, RZ, RZ, UR7 ;  /* 0x00000007ff057e24 */ /* 0x000fe4000f8e00ff */
[----:B------:R-:W-:Y:S02]  /*96a0*/  IMAD.U32 R6, RZ, RZ, UR8 ;  /* 0x00000008ff067e24 */ /* 0x000fe4000f8e00ff */
[----:B------:R-:W-:-:S02]  /*96b0*/  IMAD.U32 R7, RZ, RZ, UR9 ;  /* 0x00000009ff077e24 */ /* 0x000fc4000f8e00ff */
[----:B0-----:R-:W-:Y:S02]  /*96c0*/  IMAD.U32 R10, RZ, RZ, UR4 ;  /* 0x00000004ff0a7e24 */ /* 0x001fe4000f8e00ff */
[----:B------:R-:W-:Y:S02]  /*96d0*/  IMAD.U32 R11, RZ, RZ, UR5 ;  /* 0x00000005ff0b7e24 */ /* 0x000fe4000f8e00ff */
[----:B------:R-:W-:Y:S02]  /*96e0*/  IMAD.MOV.U32 R8, RZ, RZ, 0x70 ;  /* 0x00000070ff087424 */ /* 0x000fe400078e00ff */
[----:B------:R-:W-:-:S07]  /*96f0*/  IMAD.MOV.U32 R13, RZ, RZ, RZ ;  /* 0x000000ffff0d7224 */ /* 0x000fce00078e00ff */
[----:B------:R-:W-:-:S07]  /*9700*/  LEPC R20, `(.L_x_11065) ;  /* 0x000000001014794e */ /* 0x000fce0000000000 */
[----:B-1----:R-:W-:Y:S05]  /*9710*/  CALL.ABS.NOINC R2 ;  /* 0x0000000002007343 */ /* 0x002fea0003c00000 */
.L_x_11065:
[----:B------:R-:W1:Y:S01]  /*9720*/  S2R R20, SR_TID.X ;  /* 0x0000000000147919 */ /* 0x000e620000002100 */
[----:B------:R-:W2:Y:S01]  /*9730*/  LDC R9, c[0x0][0x448] ;  /* 0x00011200ff097b82 */ /* 0x000ea20000000800 */
[----:B------:R-:W-:Y:S01]  /*9740*/  IMAD.U32 R4, RZ, RZ, UR36 ;  /* 0x00000024ff047e24 */ /* 0x000fe2000f8e00ff */
[----:B------:R-:W-:Y:S01]  /*9750*/  ULDC.64 UR4, c[0x0][0x2e0] ;  /* 0x0000b80000047ab9 */ /* 0x000fe20000000a00 */
[----:B------:R-:W3:Y:S01]  /*9760*/  S2R R21, SR_CTAID.X ;  /* 0x0000000000157919 */ /* 0x000ee20000002500 */
[----:B------:R-:W-:Y:S01]  /*9770*/  IMAD.U32 R5, RZ, RZ, UR37 ;  /* 0x00000025ff057e24 */ /* 0x000fe2000f8e00ff */
[----:B------:R-:W-:Y:S01]  /*9780*/  ULDC.64 UR6, c[0x0][0x2d0] ;  /* 0x0000b40000067ab9 */ /* 0x000fe20000000a00 */
[----:B------:R-:W-:Y:S01]  /*9790*/  ULDC.64 UR8, c[0x0][0x2c8] ;  /* 0x0000b20000087ab9 */ /* 0x000fe20000000a00 */
[----:B------:R-:W-:Y:S01]  /*97a0*/  ULDC.64 UR10, c[0x0][0x280] ;  /* 0x0000a000000a7ab9 */ /* 0x000fe20000000a00 */
[----:B--2---:R-:W-:Y:S01]  /*97b0*/  ISETP.NE.AND P0, PT, R9, 0x1, PT ;  /* 0x000000010900780c */ /* 0x004fe20003f05270 */
[----:B-1----:R-:W-:-:S05]  /*97c0*/  IMAD.SHL.U32 R20, R20, 0x40, RZ ;  /* 0x0000004014147824 */ /* 0x002fca00078e00ff */
[----:B------:R-:W-:-:S07]  /*97d0*/  LOP3.LUT R20, R20, 0x40, RZ, 0xc0, !PT ;  /* 0x0000004014147812 */ /* 0x000fce00078ec0ff */
[----:B------:R-:W1:Y:S01]  /*97e0*/  @P0 LDC R3, c[0x0][0x44c] ;  /* 0x00011300ff030b82 */ /* 0x000e620000000800 */
[----:B------:R-:W-:Y:S02]  /*97f0*/  IMAD.IADD R6, R20, 0x1, R27 ;  /* 0x0000000114067824 */ /* 0x000fe400078e021b */
[----:B------:R-:W2:Y:S05]  /*9800*/  S2R R20, SR_CTAID.Z ;  /* 0x0000000000147919 */ /* 0x000eaa0000002700 */
[----:B------:R-:W4:Y:S01]  /*9810*/  @P0 LDC R2, c[0x0][0x450] ;  /* 0x00011400ff020b82 */ /* 0x000f220000000800 */
[----:B---3--:R-:W-:-:S04]  /*9820*/  IMAD R6, R21, 0xc0, R6 ;  /* 0x000000c015067824 */ /* 0x008fc800078e0206 */
[----:B------:R-:W-:Y:S02]  /*9830*/  IMAD.MOV.U32 R0, RZ, RZ, R6 ;  /* 0x000000ffff007224 */ /* 0x000fe400078e0006 */
[----:B-1----:R-:W-:-:S05]  /*9840*/  @P0 IMAD.HI.U32 R3, R6, R3, RZ ;  /* 0x0000000306030227 */ /* 0x002fca00078e00ff */
[----:B----4-:R-:W-:Y:S01]  /*9850*/  @P0 SHF.R.U32.HI R0, RZ, R2, R3 ;  /* 0x00000002ff000219 */ /* 0x010fe20000011603 */
[----:B------:R-:W-:Y:S02]  /*9860*/  IMAD.MOV.U32 R2, RZ, RZ, R4 ;  /* 0x000000ffff027224 */ /* 0x000fe400078e0004 */
[----:B------:R-:W-:Y:S01]  /*9870*/  IMAD.U32 R3, RZ, RZ, UR45 ;  /* 0x0000002dff037e24 */ /* 0x000fe2000f8e00ff */
[----:B--2---:R-:W-:Y:S02]  /*9880*/  SHF.R.S32.HI R7, RZ, 0x1f, R20 ;  /* 0x0000001fff077819 */ /* 0x004fe40000011414 */
[----:B------:R-:W1:Y:S03]  /*9890*/  S2R R20, SR_CTAID.Z ;  /* 0x0000000000147919 */ /* 0x000e660000002700 */
[----:B------:R-:W-:Y:S02]  /*98a0*/  IMAD R4, R7, UR4, RZ ;  /* 0x0000000407047c24 */ /* 0x000fe4000f8e02ff */
[----:B------:R-:W-:-:S02]  /*98b0*/  IMAD.MOV R7, RZ, RZ, -R0 ;  /* 0x000000ffff077224 */ /* 0x000fc400078e0a00 */
[C---:B-1----:R-:W-:Y:S01]  /*98c0*/  IMAD R5, R20.reuse, UR5, R4 ;  /* 0x0000000514057c24 */ /* 0x042fe2000f8e0204 */
[----:B------:R-:W-:Y:S01]  /*98d0*/  SHF.R.S32.HI R4, RZ, 0x1f, R0 ;  /* 0x0000001fff047819 */ /* 0x000fe20000011400 */
[----:B------:R-:W-:Y:S01]  /*98e0*/  IMAD.WIDE.U32 R2, R20, UR4, R2 ;  /* 0x0000000414027c25 */ /* 0x000fe2000f8e0002 */
[----:B------:R-:W-:Y:S01]  /*98f0*/  ULDC UR4, c[0x0][0x2b8] ;  /* 0x0000ae0000047ab9 */ /* 0x000fe20000000800 */
[----:B------:R-:W1:Y:S01]  /*9900*/  S2R R20, SR_TID.X ;  /* 0x0000000000147919 */ /* 0x000e620000002100 */
[----:B------:R-:W-:Y:S01]  /*9910*/  UMOV UR5, 0xffffffff ;  /* 0xffffffff00057882 */ /* 0x000fe20000000000 */
[----:B------:R-:W-:Y:S01]  /*9920*/  IMAD R4, R4, UR6, RZ ;  /* 0x0000000604047c24 */ /* 0x000fe2000f8e02ff */
[----:B------:R-:W-:Y:S01]  /*9930*/  ISETP.GE.AND P2, PT, R18, UR4, PT ;  /* 0x0000000412007c0c */ /* 0x000fe2000bf46270 */
[----:B------:R-:W-:Y:S02]  /*9940*/  IMAD.IADD R3, R3, 0x1, R5 ;  /* 0x0000000103037824 */ /* 0x000fe400078e0205 */
[----:B------:R-:W-:-:S02]  /*9950*/  IMAD R8, R0, UR7, R4 ;  /* 0x0000000700087c24 */ /* 0x000fc4000f8e0204 */
[----:B------:R-:W-:-:S04]  /*9960*/  IMAD.WIDE.U32 R4, R0, UR6, R2 ;  /* 0x0000000600047c25 */ /* 0x000fc8000f8e0002 */
[----:B------:R-:W-:Y:S02]  /*9970*/  IMAD R0, R9, R7, R6 ;  /* 0x0000000709007224 */ /* 0x000fe400078e0206 */
[----:B------:R-:W-:Y:S02]  /*9980*/  IMAD.IADD R5, R5, 0x1, R8 ;  /* 0x0000000105057824 */ /* 0x000fe400078e0208 */
[----:B------:R-:W2:Y:S01]  /*9990*/  @P0 LDC R8, c[0x0][0x44c] ;  /* 0x00011300ff080b82 */ /* 0x000ea20000000800 */
[----:B------:R-:W-:Y:S01]  /*99a0*/  SHF.R.S32.HI R7, RZ, 0x1f, R0 ;  /* 0x0000001fff077819 */ /* 0x000fe20000011400 */
[----:B------:R-:W-:-:S04]  /*99b0*/  IMAD.WIDE.U32 R4, R0, UR8, R4 ;  /* 0x0000000800047c25 */ /* 0x000fc8000f8e0004 */
[----:B------:R-:W-:-:S04]  /*99c0*/  IMAD R7, R7, UR8, RZ ;  /* 0x0000000807077c24 */ /* 0x000fc8000f8e02ff */
[----:B------:R-:W-:Y:S01]  /*99d0*/  IMAD R7, R0, UR9, R7 ;  /* 0x0000000900077c24 */ /* 0x000fe2000f8e0207 */
[----:B------:R-:W-:-:S04]  /*99e0*/  IADD3 R0, P1, R4, UR10, RZ ;  /* 0x0000000a04007c10 */ /* 0x000fc8000ff3e0ff */
[----:B------:R-:W-:Y:S01]  /*99f0*/  IADD3.X R4, R5, UR11, R7, P1, !PT ;  /* 0x0000000b05047c10 */ /* 0x000fe20008ffe407 */
[----:B------:R-:W-:Y:S01]  /*9a00*/  VIADD R7, R6, 0x80 ;  /* 0x0000008006077836 */ /* 0x000fe20000000000 */
[----:B------:R-:W3:Y:S01]  /*9a10*/  @P0 LDC R5, c[0x0][0x450] ;  /* 0x00011400ff050b82 */ /* 0x000ee20000000800 */
[----:B-1----:R-:W-:Y:S02]  /*9a20*/  IMAD.SHL.U32 R20, R20, 0x10, RZ ;  /* 0x0000001014147824 */ /* 0x002fe400078e00ff */
[----:B------:R-:W-:-:S03]  /*9a30*/  IMAD.MOV.U32 R6, RZ, RZ, R7 ;  /* 0x000000ffff067224 */ /* 0x000fc600078e0007 */
[----:B------:R-:W-:Y:S01]  /*9a40*/  LOP3.LUT R20, R20, 0x10, RZ, 0xc0, !PT ;  /* 0x0000001014147812 */ /* 0x000fe200078ec0ff */
[----:B--2---:R-:W-:-:S03]  /*9a50*/  @P0 IMAD.HI.U32 R8, R7, R8, RZ ;  /* 0x0000000807080227 */ /* 0x004fc600078e00ff */
[----:B------:R-:W-:Y:S02]  /*9a60*/  ISETP.GE.AND P3, PT, R20, UR4, PT ;  /* 0x0000000414007c0c */ /* 0x000fe4000bf66270 */
[----:B---3--:R-:W-:-:S05]  /*9a70*/  @P0 SHF.R.U32.HI R6, RZ, R5, R8 ;  /* 0x00000005ff060219 */ /* 0x008fca0000011608 */
[----:B------:R-:W-:Y:S02]  /*9a80*/  IMAD.MOV R5, RZ, RZ, -R6 ;  /* 0x000000ffff057224 */ /* 0x000fe400078e0a06 */
[----:B------:R-:W-:-:S04]  /*9a90*/  IMAD.WIDE.U32 R2, R6, UR6, R2 ;  /* 0x0000000606027c25 */ /* 0x000fc8000f8e0002 */
[----:B------:R-:W-:Y:S01]  /*9aa0*/  IMAD R5, R9, R5, R7 ;  /* 0x0000000509057224 */ /* 0x000fe200078e0207 */
[----:B------:R-:W-:-:S05]  /*9ab0*/  SHF.R.S32.HI R7, RZ, 0x1f, R6 ;  /* 0x0000001fff077819 */ /* 0x000fca0000011406 */
[----:B------:R-:W-:-:S04]  /*9ac0*/  IMAD R7, R7, UR6, RZ ;  /* 0x0000000607077c24 */ /* 0x000fc8000f8e02ff */
[----:B------:R-:W-:Y:S01]  /*9ad0*/  IMAD R7, R6, UR7, R7 ;  /* 0x0000000706077c24 */ /* 0x000fe2000f8e0207 */
[----:B------:R-:W-:-:S03]  /*9ae0*/  SHF.R.S32.HI R6, RZ, 0x1f, R5 ;  /* 0x0000001fff067819 */ /* 0x000fc60000011405 */
[----:B------:R-:W-:Y:S02]  /*9af0*/  IMAD.IADD R3, R3, 0x1, R7 ;  /* 0x0000000103037824 */ /* 0x000fe400078e0207 */
[----:B------:R-:W-:Y:S02]  /*9b00*/  IMAD R6, R6, UR8, RZ ;  /* 0x0000000806067c24 */ /* 0x000fe4000f8e02ff */
[----:B------:R-:W-:-:S04]  /*9b10*/  IMAD.WIDE.U32 R2, R5, UR8, R2 ;  /* 0x0000000805027c25 */ /* 0x000fc8000f8e0002 */
[----:B------:R-:W-:Y:S01]  /*9b20*/  IMAD R7, R5, UR9, R6 ;  /* 0x0000000905077c24 */ /* 0x000fe2000f8e0206 */
[----:B------:R-:W-:-:S04]  /*9b30*/  IADD3 R5, P0, R2, UR10, RZ ;  /* 0x0000000a02057c10 */ /* 0x000fc8000ff1e0ff */
[----:B------:R-:W-:Y:S02]  /*9b40*/  IADD3.X R6, R3, UR11, R7, P0, !PT ;  /* 0x0000000b03067c10 */ /* 0x000fe400087fe407 */
[----:B------:R-:W-:Y:S01]  /*9b50*/  ISETP.GE.AND P0, PT, R25, UR4, PT ;  /* 0x0000000419007c0c */ /* 0x000fe2000bf06270 */
[----:B------:R-:W-:-:S12]  /*9b60*/  BRA.DIV UR5, `(.L_x_11066) ;  /* 0x00000026059c7947 */ /* 0x000fd8000b800000 */
[----:B------:R-:W1:Y:S01]  /*9b70*/  SHFL.IDX PT, R3, R0, RZ, 0x1e1f ;  /* 0x001e1fff00037589 */ /* 0x000e6200000e0000 */
[----:B------:R-:W-:Y:S01]  /*9b80*/  ULDC UR4, c[0x0][0x288] ;  /* 0x0000a20000047ab9 */ /* 0x000fe20000000800 */
[----:B------:R-:W-:Y:S02]  /*9b90*/  IMAD R7, R21, 0xc0, R27 ;  /* 0x000000c015077824 */ /* 0x000fe400078e021b */
[----:B------:R-:W2:Y:S01]  /*9ba0*/  SHFL.IDX PT, R2, R4, RZ, 0x1e1f ;  /* 0x001e1fff04027589 */ /* 0x000ea200000e0000 */
[----:B------:R-:W-:-:S03]  /*9bb0*/  IMAD R8, R9, UR4, RZ ;  /* 0x0000000409087c24 */ /* 0x000fc6000f8e02ff */
[----:B------:R-:W3:Y:S02]  /*9bc0*/  SHFL.IDX PT, R14, R0, 0x1, 0x1e1f ;  /* 0x003e1f00000e7f89 */ /* 0x000ee400000e0000 */
[----:B------:R-:W-:Y:S02]  /*9bd0*/  ISETP.GE.AND P1, PT, R7, R8, PT ;  /* 0x000000080700720c */ /* 0x000fe40003f26270 */
[----:B------:R-:W4:Y:S04]  /*9be0*/  SHFL.IDX PT, R4, R4, 0x1, 0x1e1f ;  /* 0x003e1f0004047f89 */ /* 0x000f2800000e0000 */
[----:B------:R-:W0:Y:S07]  /*9bf0*/  SHFL.IDX PT, R6, R6, RZ, 0x1e1f ;  /* 0x001e1fff06067589 */ /* 0x000e2e00000e0000 */
[----:B-1----:R-:W-:-:S05]  /*9c00*/  @!P1 IADD3 R9, P4, R20, R3, RZ ;  /* 0x0000000314099210 */ /* 0x002fca0007f9e0ff */
[----:B--2---:R-:W-:Y:S02]  /*9c10*/  @!P1 IMAD.X R3, RZ, RZ, R2, P4 ;  /* 0x000000ffff039224 */ /* 0x004fe400020e0602 */
[----:B------:R-:W-:Y:S02]  /*9c20*/  @!P1 IMAD.MOV.U32 R2, RZ, RZ, R9 ;  /* 0x000000ffff029224 */ /* 0x000fe400078e0009 */
[----:B------:R-:W-:-:S03]  /*9c30*/  VIADD R9, R7, 0x40 ;  /* 0x0000004007097836 */ /* 0x000fc60000000000 */
[----:B------:R-:W-:Y:S04]  /*9c40*/  @!P1 LDGSTS.E.BYPASS.LTC128B.128 [R22+0xc400], desc[UR38][R2.64], !P3 ;  /* 0x0c40000002169fae */ /* 0x000fe8000d901d66 */
[----:B------:R-:W-:Y:S04]  /*9c50*/  @!P1 LDGSTS.E.BYPASS.LTC128B.128 [R22+0xdc00], desc[UR38][R2.64+0x20], !P2 ;  /* 0x0dc0002002169fae */ /* 0x000fe8000d101d66 */
[----:B------:R1:W-:Y:S01]  /*9c60*/  @!P1 LDGSTS.E.BYPASS.LTC128B.128 [R22+0xf400], desc[UR38][R2.64+0x40], !P0 ;  /* 0x0f40004002169fae */ /* 0x0003e2000c101d66 */
[----:B------:R-:W-:-:S13]  /*9c70*/  ISETP.GE.AND P1, PT, R9, R8, PT ;  /* 0x000000080900720c */ /* 0x000fda0003f26270 */
[----:B---3--:R-:W-:-:S05]  /*9c80*/  @!P1 IADD3 R14, P4, R20, R14, RZ ;  /* 0x0000000e140e9210 */ /* 0x008fca0007f9e0ff */
[----:B----4-:R-:W-:Y:S02]  /*9c90*/  @!P1 IMAD.X R9, RZ, RZ, R4, P4 ;  /* 0x000000ffff099224 */ /* 0x010fe400020e0604 */
[----:B-1----:R-:W-:Y:S02]  /*9ca0*/  @!P1 IMAD.MOV.U32 R2, RZ, RZ, R14 ;  /* 0x000000ffff029224 */ /* 0x002fe400078e000e */
[----:B------:R-:W-:Y:S01]  /*9cb0*/  @!P1 IMAD.MOV.U32 R3, RZ, RZ, R9 ;  /* 0x000000ffff039224 */ /* 0x000fe200078e0009 */
[----:B------:R1:W2:Y:S04]  /*9cc0*/  SHFL.IDX PT, R14, R5, RZ, 0x1e1f ;  /* 0x001e1fff050e7589 */ /* 0x0002a800000e0000 */
[----:B------:R1:W-:Y:S04]  /*9cd0*/  @!P1 LDGSTS.E.BYPASS.LTC128B.128 [R22+0xcc00], desc[UR38][R2.64], !P3 ;  /* 0x0cc0000002169fae */ /* 0x0003e8000d901d66 */
[----:B------:R1:W-:Y:S04]  /*9ce0*/  @!P1 LDGSTS.E.BYPASS.LTC128B.128 [R22+0xe400], desc[UR38][R2.64+0x20], !P2 ;  /* 0x0e40002002169fae */ /* 0x0003e8000d101d66 */
[----:B0-----:R1:W-:Y:S02]  /*9cf0*/  @!P1 LDGSTS.E.BYPASS.LTC128B.128 [R22+0xfc00], desc[UR38][R2.64+0x40], !P0 ;  /* 0x0fc0004002169fae */ /* 0x0013e4000c101d66 */
.L_x_11129:
[----:B------:R-:W-:Y:S01]  /*9d00*/  VIADD R7, R7, 0x80 ;  /* 0x0000008007077836 */ /* 0x000fe20000000000 */
[----:B------:R-:W-:Y:S04]  /*9d10*/  BSSY B0, `(.L_x_11067) ;  /* 0x000000b000007945 */ /* 0x000fe80003800000 */
[----:B------:R-:W-:-:S13]  /*9d20*/  ISETP.GE.AND P1, PT, R7, R8, PT ;  /* 0x000000080700720c */ /* 0x000fda0003f26270 */
[----:B------:R-:W-:Y:S05]  /*9d30*/  @P1 BRA `(.L_x_11068) ;  /* 0x0000000000201947 */ /* 0x000fea0003800000 */
[----:B-12---:R-:W-:-:S05]  /*9d40*/  IADD3 R2, P1, R20, R14, RZ ;  /* 0x0000000e14027210 */ /* 0x006fca0007f3e0ff */
[----:B------:R-:W-:-:S05]  /*9d50*/  IMAD.X R3, RZ, RZ, R6, P1 ;  /* 0x000000ffff037224 */ /* 0x000fca00008e0606 */
[----:B------:R-:W-:Y:S01]  /*9d60*/  @!PT LDS RZ, [RZ] ;  /* 0x00000000fffff984 */ /* 0x000fe20000000800 */
[----:B------:R-:W-:Y:S01]  /*9d70*/  @!PT LDS RZ, [RZ] ;  /* 0x00000000fffff984 */ /* 0x000fe20000000800 */
[----:B------:R-:W-:Y:S01]  /*9d80*/  @!PT LDS RZ, [RZ] ;  /* 0x00000000fffff984 */ /* 0x000fe20000000800 */
[----:B------:R0:W-:Y:S04]  /*9d90*/  LDGSTS.E.BYPASS.LTC128B.128 [R22+0xd400], desc[UR38][R2.64], !P3 ;  /* 0x0d40000002167fae */ /* 0x0001e8000d901d66 */
[----:B------:R0:W-:Y:S04]  /*9da0*/  LDGSTS.E.BYPASS.LTC128B.128 [R22+0xec00], desc[UR38][R2.64+0x20], !P2 ;  /* 0x0ec0002002167fae */ /* 0x0001e8000d101d66 */
[----:B------:R0:W-:Y:S02]  /*9db0*/  LDGSTS.E.BYPASS.LTC128B.128 [R22+0x10400], desc[UR38][R2.64+0x40], !P0 ;  /* 0x1040004002167fae */ /* 0x0001e4000c101d66 */
.L_x_11068:
[----:B------:R-:W-:Y:S05]  /*9dc0*/  BSYNC B0 ;  /* 0x0000000000007941 */ /* 0x000fea0003800000 */
.L_x_11067:
[----:B------:R-:W-:Y:S01]  /*9dd0*/  NOP ;  /* 0x0000000000007918 */ /* 0x000fe20000000000 */
[----:B------:R-:W-:Y:S01]  /*9de0*/  SYNCS.ARRIVE.TRANS64.RED.A0T1 RZ, [UR44+0x17000], RZ ;  /* 0x017000ffffff79a7 */ /* 0x000fe2000820042c */
[----:B01----:R-:W-:Y:S01]  /*9df0*/  IMAD.MOV.U32 R3, RZ, RZ, 0x1 ;  /* 0x00000001ff037424 */ /* 0x003fe200078e00ff */
[----:B------:R-:W-:Y:S04]  /*9e00*/  ARRIVES.LDGSTSBAR.64.TRANSCNT [UR44+0x17000] ;  /* 0x01700000ff0079b0 */ /* 0x000fe80008000aac */
[----:B------:R-:W-:Y:S01]  /*9e10*/  SHF.L.U32 R3, R3, 0x1f, RZ ;  /* 0x0000001f03037819 */ /* 0x000fe200000006ff */
[----:B------:R-:W-:Y:S01]  /*9e20*/  NOP ;  /* 0x0000000000007918 */ /* 0x000fe20000000000 */
[----:B------:R-:W-:Y:S02]  /*9e30*/  SYNCS.ARRIVE.TRANS64.A1T0 RZ, [UR44+0x17000], RZ ;  /* 0x017000ffffff79a7 */ /* 0x000fe4000810002c */
[----:B------:R-:W0:Y:S02]  /*9e40*/  SYNCS.PHASECHK.TRANS64.TRYWAIT P0, [UR44+0x17020], R3 ;  /* 0x01702003ff0075a7 */ /* 0x000e24000800016c */
[----:B0-----:R-:W-:Y:S05]  /*9e50*/  @!P0 BRA `(.L_x_11069) ;  /* 0x0000002400cc8947 */ /* 0x001fea0003800000 */
.L_x_11130:
[----:B------:R-:W-:Y:S01]  /*9e60*/  UIADD3 UR4, UR48, -0x2, URZ ;  /* 0xfffffffe30047890 */ /* 0x000fe2000fffe03f */
[----:B------:R-:W-:-:S03]  /*9e70*/  IMAD.MOV.U32 R20, RZ, RZ, 0x1 ;  /* 0x00000001ff147424 */ /* 0x000fc600078e00ff */
[----:B------:R-:W-:-:S06]  /*9e80*/  UISETP.GE.AND UP0, UPT, UR4, UR47, UPT ;  /* 0x0000002f0400728c */ /* 0x000fcc000bf06270 */
[----:B------:R-:W-:-:S13]  /*9e90*/  PLOP3.LUT P0, PT, PT, PT, UP0, 0x80, 0x0 ;  /* 0x000000000000781c */ /* 0x000fda0003f0f008 */
[----:B------:R-:W-:Y:S05]  /*9ea0*/  @!P0 BRA `(.L_x_11070) ;  /* 0x0000001000588947 */ /* 0x000fea0003800000 */
[----:B------:R-:W3:Y:S01]  /*9eb0*/  LDL R4, [R1+0xc] ;  /* 0x00000c0001047983 */ /* 0x000ee20000100800 */
[----:B------:R-:W1:Y:S01]  /*9ec0*/  S2R R0, SR_TID.X ;  /* 0x0000000000007919 */ /* 0x000e620000002100 */
[----:B------:R-:W-:-:S04]  /*9ed0*/  UIADD3 UR4, UR46, 0x1, URZ ;  /* 0x000000012e047890 */ /* 0x000fc8000fffe03f */
[----:B------:R-:W-:Y:S01]  /*9ee0*/  UIMAD UR4, UR4, UR40, URZ ;  /* 0x00000028040472a4 */ /* 0x000fe2000f8e023f */
[----:B0-----:R-:W-:Y:S01]  /*9ef0*/  LOP3.LUT R3, RZ, UR43, RZ, 0x33, !PT ;  /* 0x0000002bff037c12 */ /* 0x001fe2000f8e33ff */
[----:B-1----:R-:W-:-:S05]  /*9f00*/  IMAD.SHL.U32 R0, R0, 0x40, RZ ;  /* 0x0000004000007824 */ /* 0x002fca00078e00ff */
[----:B------:R-:W-:-:S04]  /*9f10*/  LOP3.LUT R0, R0, 0x40, RZ, 0xc0, !PT ;  /* 0x0000004000007812 */ /* 0x000fc800078ec0ff */
[----:B------:R-:W-:Y:S02]  /*9f20*/  IADD3 R16, R0, R16, R27 ;  /* 0x0000001000107210 */ /* 0x000fe40007ffe01b */
[----:B------:R-:W-:-:S03]  /*9f30*/  LOP3.LUT R0, RZ, UR4, RZ, 0x33, !PT ;  /* 0x00000004ff007c12 */ /* 0x000fc6000f8e33ff */
[----:B------:R-:W-:Y:S01]  /*9f40*/  VIADD R5, R16, 0xfffffe80 ;  /* 0xfffffe8010057836 */ /* 0x000fe20000000000 */
[----:B------:R-:W-:-:S04]  /*9f50*/  VIMNMX R0, R0, R3, !PT ;  /* 0x0000000300007248 */ /* 0x000fc80007fe0100 */
[C---:B------:R-:W-:Y:S01]  /*9f60*/  IADD3 R26, -R0.reuse, -0x2, RZ ;  /* 0xfffffffe001a7810 */ /* 0x040fe20007ffe1ff */
[----:B------:R-:W-:Y:S01]  /*9f70*/  IMAD R16, R0, -0x80, R5 ;  /* 0xffffff8000107824 */ /* 0x000fe200078e0205 */
[----:B------:R-:W-:Y:S01]  /*9f80*/  MOV R5, 0x1 ;  /* 0x0000000100057802 */ /* 0x000fe20000000f00 */
[----:B---3--:R-:W-:-:S05]  /*9f90*/  IMAD.IADD R2, R4, 0x1, R23 ;  /* 0x0000000104027824 */ /* 0x008fca00078e0217 */
[----:B------:R0:W-:Y:S01]  /*9fa0*/  STL [R1+0x8], R2 ;  /* 0x0000080201007387 */ /* 0x0001e20000100800 */
[----:B------:R-:W-:-:S07]  /*9fb0*/  IMAD.MOV.U32 R4, RZ, RZ, RZ ;  /* 0x000000ffff047224 */ /* 0x000fce00078e00ff */
.L_x_11085:
[----:B------:R-:W3:Y:S01]  /*9fc0*/  LDL R6, [R1+0x4] ;  /* 0x0000040001067983 */ /* 0x000ee20000100800 */
[----:B-1----:R-:W1:Y:S01]  /*9fd0*/  LDC R0, c[0x0][0x430] ;  /* 0x00010c00ff007b82 */ /* 0x002e620000000800 */
[----:B------:R-:W-:Y:S01]  /*9fe0*/  IMAD.MOV.U32 R8, RZ, RZ, R16 ;  /* 0x000000ffff087224 */ /* 0x000fe200078e0010 */
[----:B------:R-:W-:Y:S01]  /*9ff0*/  ULDC.64 UR4, c[0x0][0x428] ;  /* 0x00010a0000047ab9 */ /* 0x000fe20000000a00 */
[----:B-1----:R-:W-:-:S13]  /*a000*/  ISETP.NE.AND P0, PT, R0, 0x1, PT ;  /* 0x000000010000780c */ /* 0x002fda0003f05270 */
[----:B------:R-:W1:Y:S08]  /*a010*/  @P0 LDC R3, c[0x0][0x434] ;  /* 0x00010d00ff030b82 */ /* 0x000e700000000800 */
[----:B------:R-:W4:Y:S01]  /*a020*/  @P0 LDC R7, c[0x0][0x438] ;  /* 0x00010e00ff070b82 */ /* 0x000f220000000800 */
[----:B-1----:R-:W-:-:S05]  /*a030*/  @P0 IMAD.HI.U32 R0, R16, R3, RZ ;  /* 0x0000000310000227 */ /* 0x002fca00078e00ff */
[----:B----4-:R-:W-:-:S04]  /*a040*/  @P0 SHF.R.U32.HI R8, RZ, R7, R0 ;  /* 0x00000007ff080219 */ /* 0x010fc80000011600 */
[--C-:B------:R-:W-:Y:S01]  /*a050*/  SHF.R.S32.HI R3, RZ, 0x1f, R8.reuse ;  /* 0x0000001fff037819 */ /* 0x100fe20000011408 */
[----:B0-----:R-:W-:-:S04]  /*a060*/  IMAD.MOV.U32 R2, RZ, RZ, R8 ;  /* 0x000000ffff027224 */ /* 0x001fc800078e0008 */
[----:B------:R-:W-:-:S04]  /*a070*/  IMAD.WIDE.U32 R2, R29, UR4, R2 ;  /* 0x000000041d027c25 */ /* 0x000fc8000f8e0002 */
[----:B---3--:R-:W-:-:S04]  /*a080*/  IMAD R0, R6, UR4, RZ ;  /* 0x0000000406007c24 */ /* 0x008fc8000f8e02ff */
[----:B------:R-:W-:Y:S01]  /*a090*/  IMAD R7, R29, UR5, R0 ;  /* 0x000000051d077c24 */ /* 0x000fe2000f8e0200 */
[----:B------:R-:W-:Y:S02]  /*a0a0*/  ULDC.64 UR4, c[0x0][0x418] ;  /* 0x0001060000047ab9 */ /* 0x000fe40000000a00 */
[----:B------:R-:W-:Y:S01]  /*a0b0*/  LEA R6, P0, R2, UR4, 0x2 ;  /* 0x0000000402067c11 */ /* 0x000fe2000f8010ff */
[----:B------:R-:W-:-:S05]  /*a0c0*/  IMAD.IADD R3, R7, 0x1, R3 ;  /* 0x0000000107037824 */ /* 0x000fca00078e0203 */
[----:B------:R-:W-:-:S06]  /*a0d0*/  LEA.HI.X R7, R2, UR5, R3, 0x2, P0 ;  /* 0x0000000502077c11 */ /* 0x000fcc00080f1403 */
[----:B------:R-:W3:Y:S01]  /*a0e0*/  LDG.E R7, desc[UR38][R6.64] ;  /* 0x0000002606077981 */ /* 0x000ee2000c1e1900 */
        /* <DEDUP_REMOVED lines=10> */
[----:B---3--:R-:W-:Y:S01]  /*a190*/  SHF.R.S32.HI R18, RZ, 0x1f, R7 ;  /* 0x0000001fff127819 */ /* 0x008fe20000011407 */
[----:B------:R-:W-:Y:S06]  /*a1a0*/  @!P2 BRA `(.L_x_11071) ;  /* 0x000000000004a947 */ /* 0x000fec0003800000 */
[----:B------:R-:W-:Y:S01]  /*a1b0*/  BPT.TRAP 0x1 ;  /* 0x000000040000795c */ /* 0x000fe20000300000 */
.L_x_11071:
[----:B------:R-:W-:Y:S02]  /*a1c0*/  LEA R6, R0, UR44, 0x3 ;  /* 0x0000002c00067c11 */ /* 0x000fe4000f8e18ff */
[----:B------:R-:W-:-:S04]  /*a1d0*/  SHF.L.U32 R10, R20, 0x1f, RZ ;  /* 0x0000001f140a7819 */ /* 0x000fc800000006ff */
[----:B------:R-:W0:Y:S02]  /*a1e0*/  SYNCS.PHASECHK.TRANS64.TRYWAIT P1, [R6+URZ+0x17080], R10 ;  /* 0x0170800a060075a7 */ /* 0x000e24000802017f */
[----:B0-----:R-:W-:Y:S05]  /*a1f0*/  @!P1 BRA `(.L_x_11072) ;  /* 0x0000002000f89947 */ /* 0x001fea0003800000 */
.L_x_11131:
[----:B------:R-:W-:Y:S01]  /*a200*/  ULDC UR4, c[0x0][0x430] ;  /* 0x00010c0000047ab9 */ /* 0x000fe20000000800 */
[----:B------:R-:W1:Y:S01]  /*a210*/  S2R R25, SR_TID.X ;  /* 0x0000000000197919 */ /* 0x000e620000002100 */
[----:B------:R-:W-:Y:S01]  /*a220*/  UIADD3 UR4, -UR4, URZ, URZ ;  /* 0x0000003f04047290 */ /* 0x000fe2000fffe13f */
[----:B------:R-:W-:Y:S01]  /*a230*/  R2UR UR6, R28 ;  /* 0x000000001c0672ca */ /* 0x000fe200000e0000 */
[----:B------:R-:W3:Y:S01]  /*a240*/  LDC R12, c[0x0][0x2f4] ;  /* 0x0000bd00ff0c7b82 */ /* 0x000ee20000000800 */
[C---:B------:R-:W-:Y:S02]  /*a250*/  LOP3.LUT P3, RZ, R17.reuse, 0x4, RZ, 0xc0, !PT ;  /* 0x0000000411ff7812 */ /* 0x040fe4000786c0ff */
[----:B------:R-:W-:Y:S01]  /*a260*/  LOP3.LUT P2, RZ, R17, 0x2, RZ, 0xc0, !PT ;  /* 0x0000000211ff7812 */ /* 0x000fe2000784c0ff */
[----:B------:R-:W-:Y:S01]  /*a270*/  IMAD R8, R8, UR4, R16 ;  /* 0x0000000408087c24 */ /* 0x000fe2000f8e0210 */
[----:B------:R-:W-:-:S03]  /*a280*/  ULDC.64 UR4, c[0x0][0x328] ;  /* 0x0000ca0000047ab9 */ /* 0x000fc60000000a00 */
[----:B------:R-:W-:Y:S01]  /*a290*/  IMAD.WIDE.U32 R2, R8, UR4, RZ ;  /* 0x0000000408027c25 */ /* 0x000fe2000f8e00ff */
[----:B------:R-:W-:-:S05]  /*a2a0*/  SHF.R.S32.HI R9, RZ, 0x1f, R8 ;  /* 0x0000001fff097819 */ /* 0x000fca0000011408 */
[----:B------:R-:W-:-:S04]  /*a2b0*/  IMAD R11, R9, UR4, RZ ;  /* 0x00000004090b7c24 */ /* 0x000fc8000f8e02ff */
[----:B------:R-:W-:Y:S01]  /*a2c0*/  IMAD R11, R8, UR5, R11 ;  /* 0x00000005080b7c24 */ /* 0x000fe2000f8e020b */
        /* <DEDUP_REMOVED lines=14> */
[----:B---3--:R-:W-:Y:S01]  /*a3b0*/  ISETP.GE.AND P4, PT, R25, R12, PT ;  /* 0x0000000c1900720c */ /* 0x008fe20003f86270 */
[----:B------:R-:W-:Y:S01]  /*a3c0*/  IMAD.U32 R27, RZ, RZ, UR7 ;  /* 0x00000007ff1b7e24 */ /* 0x000fe2000f8e00ff */
[----:B------:R-:W-:-:S04]  /*a3d0*/  IADD3 R21, P1, R2, UR6, RZ ;  /* 0x0000000602157c10 */ /* 0x000fc8000ff3e0ff */
[----:B------:R-:W-:Y:S01]  /*a3e0*/  IADD3.X R27, R27, UR4, R3, P1, !PT ;  /* 0x000000041b1b7c10 */ /* 0x000fe20008ffe403 */
[----:B------:R-:W-:-:S03]  /*a3f0*/  UMOV UR4, 0xffffffff ;  /* 0xffffffff00047882 */ /* 0x000fc60000000000 */
[----:B------:R-:W-:Y:S05]  /*a400*/  BRA.DIV UR4, `(.L_x_11073) ;  /* 0x0000002204887947 */ /* 0x000fea000b800000 */
[----:B------:R-:W1:Y:S01]  /*a410*/  S2R R11, SR_TID.X ;  /* 0x00000000000b7919 */ /* 0x000e620000002100 */
[----:B------:R-:W-:Y:S01]  /*a420*/  IMAD R25, R0, 0x3000, R22 ;  /* 0x0000300000197824 */ /* 0x000fe200078e0216 */
[----:B------:R-:W3:Y:S04]  /*a430*/  SHFL.IDX PT, R2, R21, RZ, 0x1e1f ;  /* 0x001e1fff15027589 */ /* 0x000ee800000e0000 */
[----:B------:R-:W4:Y:S04]  /*a440*/  SHFL.IDX PT, R3, R27, RZ, 0x1e1f ;  /* 0x001e1fff1b037589 */ /* 0x000f2800000e0000 */
[----:B------:R-:W0:Y:S01]  /*a450*/  SHFL.IDX PT, R27, R27, 0x1, 0x1e1f ;  /* 0x003e1f001b1b7f89 */ /* 0x000e2200000e0000 */
[----:B-1----:R-:W-:-:S05]  /*a460*/  IMAD.SHL.U32 R11, R11, 0x10, RZ ;  /* 0x000000100b0b7824 */ /* 0x002fca00078e00ff */
[----:B------:R-:W-:-:S04]  /*a470*/  LOP3.LUT R11, R11, 0x10, RZ, 0xc0, !PT ;  /* 0x000000100b0b7812 */ /* 0x000fc800078ec0ff */
[----:B---3--:R-:W-:-:S05]  /*a480*/  IADD3 R2, P1, R11, R2, RZ ;  /* 0x000000020b027210 */ /* 0x008fca0007f3e0ff */
[----:B----4-:R-:W-:-:S05]  /*a490*/  IMAD.X R3, RZ, RZ, R3, P1 ;  /* 0x000000ffff037224 */ /* 0x010fca00008e0603 */
[----:B------:R-:W-:Y:S04]  /*a4a0*/  LDGSTS.E.BYPASS.LTC128B.128 [R25+0x6400], desc[UR38][R2.64], !P4 ;  /* 0x0640000002197fae */ /* 0x000fe8000e101d66 */
[----:B------:R-:W-:Y:S04]  /*a4b0*/  LDGSTS.E.BYPASS.LTC128B.128 [R25+0x7400], desc[UR38][R2.64+0x20], !P3 ;  /* 0x0740002002197fae */ /* 0x000fe8000d901d66 */
[----:B------:R1:W-:Y:S04]  /*a4c0*/  LDGSTS.E.BYPASS.LTC128B.128 [R25+0x8400], desc[UR38][R2.64+0x40], !P2 ;  /* 0x0840004002197fae */ /* 0x0003e8000d101d66 */
[----:B01----:R1:W3:Y:S02]  /*a4d0*/  SHFL.IDX PT, R2, R21, 0x1, 0x1e1f ;  /* 0x003e1f0015027f89 */ /* 0x0032e400000e0000 */
.L_x_11137:
[----:B------:R-:W0:Y:S01]  /*a4e0*/  S2R R3, SR_TID.X ;  /* 0x0000000000037919 */ /* 0x000e220000002100 */
[----:B------:R-:W-:Y:S01]  /*a4f0*/  R2UR UR4, R6 ;  /* 0x00000000060472ca */ /* 0x000fe200000e0000 */
[----:B0-----:R-:W-:-:S05]  /*a500*/  IMAD.SHL.U32 R3, R3, 0x10, RZ ;  /* 0x0000001003037824 */ /* 0x001fca00078e00ff */
[----:B------:R-:W-:-:S04]  /*a510*/  LOP3.LUT R3, R3, 0x10, RZ, 0xc0, !PT ;  /* 0x0000001003037812 */ /* 0x000fc800078ec0ff */
        /* <DEDUP_REMOVED lines=17> */
.L_x_11074:
[----:B------:R0:W-:Y:S01]  /*a630*/  SYNCS.ARRIVE.TRANS64.A1T0 RZ, [R6+URZ+0x17070], RZ ;  /* 0x017070ff06ff79a7 */ /* 0x0001e2000810003f */
[----:B------:R-:W-:Y:S05]  /*a640*/  @!P2 BRA `(.L_x_11075) ;  /* 0x000000000004a947 */ /* 0x000fea0003800000 */
[----:B------:R-:W-:Y:S01]  /*a650*/  BPT.TRAP 0x1 ;  /* 0x000000040000795c */ /* 0x000fe20000300000 */
.L_x_11075:
[----:B------:R-:W3:Y:S02]  /*a660*/  SYNCS.PHASECHK.TRANS64.TRYWAIT P1, [R6+URZ+0x17040], R10 ;  /* 0x0170400a060075a7 */ /* 0x000ee4000802017f */
[----:B---3--:R-:W-:Y:S05]  /*a670*/  @!P1 BRA `(.L_x_11076) ;  /* 0x0000002000889947 */ /* 0x008fea0003800000 */
.L_x_11138:
[----:B-1----:R-:W1:Y:S01]  /*a680*/  S2R R21, SR_TID.X ;  /* 0x0000000000157919 */ /* 0x002e620000002100 */
[----:B------:R-:W-:Y:S01]  /*a690*/  ULDC.64 UR4, c[0x0][0x300] ;  /* 0x0000c00000047ab9 */ /* 0x000fe20000000a00 */
[----:B------:R-:W-:Y:S01]  /*a6a0*/  R2UR UR6, R28 ;  /* 0x000000001c0672ca */ /* 0x000fe200000e0000 */
[----:B------:R-:W-:Y:S01]  /*a6b0*/  IMAD R9, R9, UR4, RZ ;  /* 0x0000000409097c24 */ /* 0x000fe2000f8e02ff */
[----:B------:R-:W4:Y:S01]  /*a6c0*/  LDC R11, c[0x0][0x2f4] ;  /* 0x0000bd00ff0b7b82 */ /* 0x000f220000000800 */
[C---:B------:R-:W-:Y:S01]  /*a6d0*/  IMAD.WIDE.U32 R2, R8.reuse, UR4, RZ ;  /* 0x0000000408027c25 */ /* 0x040fe2000f8e00ff */
[C---:B------:R-:W-:Y:S02]  /*a6e0*/  LOP3.LUT P3, RZ, R17.reuse, 0x4, RZ, 0xc0, !PT ;  /* 0x0000000411ff7812 */ /* 0x040fe4000786c0ff */
[----:B------:R-:W-:Y:S01]  /*a6f0*/  LOP3.LUT P2, RZ, R17, 0x2, RZ, 0xc0, !PT ;  /* 0x0000000211ff7812 */ /* 0x000fe2000784c0ff */
        /* <DEDUP_REMOVED lines=15> */
[----:B-1----:R-:W-:-:S03]  /*a7f0*/  IMAD.SHL.U32 R21, R21, 0x10, RZ ;  /* 0x0000001015157824 */ /* 0x002fc600078e00ff */
[----:B------:R-:W-:Y:S01]  /*a800*/  IADD3.X R9, R9, UR4, R3, P1, !PT ;  /* 0x0000000409097c10 */ /* 0x000fe20008ffe403 */
[----:B------:R-:W-:Y:S01]  /*a810*/  UMOV UR4, 0xffffffff ;  /* 0xffffffff00047882 */ /* 0x000fe20000000000 */
[----:B------:R-:W-:-:S04]  /*a820*/  LOP3.LUT R21, R21, 0x10, RZ, 0xc0, !PT ;  /* 0x0000001015157812 */ /* 0x000fc800078ec0ff */
[----:B----4-:R-:W-:Y:S01]  /*a830*/  ISETP.GE.AND P4, PT, R21, R11, PT ;  /* 0x0000000b1500720c */ /* 0x010fe20003f86270 */
[----:B------:R-:W-:-:S12]  /*a840*/  BRA.DIV UR4, `(.L_x_11077) ;  /* 0x0000002204287947 */ /* 0x000fd8000b800000 */
[----:B---3--:R-:W3:Y:S04]  /*a850*/  LDL R10, [R1] ;  /* 0x00000000010a7983 */ /* 0x008ee80000100800 */
[----:B--2---:R-:W1:Y:S04]  /*a860*/  SHFL.IDX PT, R14, R7, RZ, 0x1e1f ;  /* 0x001e1fff070e7589 */ /* 0x004e6800000e0000 */
[----:B------:R-:W2:Y:S04]  /*a870*/  SHFL.IDX PT, R3, R9, RZ, 0x1e1f ;  /* 0x001e1fff09037589 */ /* 0x000ea800000e0000 */
[----:B------:R-:W4:Y:S01]  /*a880*/  SHFL.IDX PT, R9, R9, 0x1, 0x1e1f ;  /* 0x003e1f0009097f89 */ /* 0x000f2200000e0000 */
[----:B-1----:R-:W-:-:S03]  /*a890*/  IADD3 R2, P1, R21, R14, RZ ;  /* 0x0000000e15027210 */ /* 0x002fc60007f3e0ff */
[----:B------:R1:W0:Y:S02]  /*a8a0*/  SHFL.IDX PT, R14, R7, 0x1, 0x1e1f ;  /* 0x003e1f00070e7f89 */ /* 0x00022400000e0000 */
[----:B--2---:R-:W-:Y:S02]  /*a8b0*/  IMAD.X R3, RZ, RZ, R3, P1 ;  /* 0x000000ffff037224 */ /* 0x004fe400008e0603 */
[----:B---3--:R-:W-:-:S04]  /*a8c0*/  IMAD R8, R0, 0x3000, R10 ;  /* 0x0000300000087824 */ /* 0x008fc800078e020a */
[----:B------:R-:W-:-:S05]  /*a8d0*/  VIADD R8, R8, UR44 ;  /* 0x0000002c08087c36 */ /* 0x000fca0008000000 */
[----:B------:R1:W-:Y:S04]  /*a8e0*/  LDGSTS.E.BYPASS.LTC128B.128 [R8+0x10c00], desc[UR38][R2.64], !P4 ;  /* 0x10c0000002087fae */ /* 0x0003e8000e101d66 */
[----:B------:R1:W-:Y:S04]  /*a8f0*/  LDGSTS.E.BYPASS.LTC128B.128 [R8+0x11c00], desc[UR38][R2.64+0x20], !P3 ;  /* 0x11c0002002087fae */ /* 0x0003e8000d901d66 */
[----:B0---4-:R1:W-:Y:S02]  /*a900*/  LDGSTS.E.BYPASS.LTC128B.128 [R8+0x12c00], desc[UR38][R2.64+0x40], !P2 ;  /* 0x12c0004002087fae */ /* 0x0113e4000d101d66 */
.L_x_11144:
[----:B01----:R-:W-:Y:S02]  /*a910*/  IADD3 R2, P1, R21, R14, RZ ;  /* 0x0000000e15027210 */ /* 0x003fe40007f3e0ff */
        /* <DEDUP_REMOVED lines=17> */
.L_x_11078:
[----:B------:R-:W-:Y:S01]  /*aa30*/  IMAD.U32 R2, RZ, RZ, UR41 ;  /* 0x00000029ff027e24 */ /* 0x000fe2000f8e00ff */
[----:B------:R0:W-:Y:S04]  /*aa40*/  SYNCS.ARRIVE.TRANS64.A1T0 RZ, [R6+URZ+0x17030], RZ ;  /* 0x017030ff06ff79a7 */ /* 0x0001e8000810003f */
[----:B------:R-:W-:-:S04]  /*aa50*/  LOP3.LUT R2, R2, 0x1, RZ, 0xfc, !PT ;  /* 0x0000000102027812 */ /* 0x000fc800078efcff */
[----:B------:R-:W-:-:S13]  /*aa60*/  ISETP.NE.AND P1, PT, R2, 0x3, PT ;  /* 0x000000030200780c */ /* 0x000fda0003f25270 */
[----:B0-----:R-:W-:Y:S05]  /*aa70*/  @!P1 BRA `(.L_x_11079) ;  /* 0x0000000000049947 */ /* 0x001fea0003800000 */
[----:B------:R-:W-:Y:S01]  /*aa80*/  BPT.TRAP 0x1 ;  /* 0x000000040000795c */ /* 0x000fe20000300000 */
.L_x_11079:
[----:B------:R-:W-:Y:S02]  /*aa90*/  LOP3.LUT R3, R5, 0x1, RZ, 0x3c, !PT ;  /* 0x0000000105037812 */ /* 0x000fe400078e3cff */
[----:B------:R-:W-:Y:S02]  /*aaa0*/  LEA R2, R4, UR44, 0x3 ;  /* 0x0000002c04027c11 */ /* 0x000fe4000f8e18ff */
[----:B------:R-:W-:-:S04]  /*aab0*/  SHF.L.U32 R3, R3, 0x1f, RZ ;  /* 0x0000001f03037819 */ /* 0x000fc800000006ff */
[----:B------:R-:W0:Y:S02]  /*aac0*/  SYNCS.PHASECHK.TRANS64.TRYWAIT P2, [R2+URZ+0x17070], R3 ;  /* 0x01707003020075a7 */ /* 0x000e24000804017f */
[----:B0-----:R-:W-:Y:S05]  /*aad0*/  @!P2 BRA `(.L_x_11080) ;  /* 0x000000200020a947 */ /* 0x001fea0003800000 */
.L_x_11145:
[----:B------:R-:W-:-:S06]  /*aae0*/  ULOP3.LUT UR4, UR41, 0x2, URZ, 0xfc, !UPT ;  /* 0x0000000229047892 */ /* 0x000fcc000f8efc3f */
[----:B------:R-:W-:-:S05]  /*aaf0*/  IMAD.U32 R6, RZ, RZ, UR4 ;  /* 0x00000004ff067e24 */ /* 0x000fca000f8e00ff */
[----:B------:R-:W-:-:S13]  /*ab00*/  ISETP.NE.AND P2, PT, R6, 0x3, PT ;  /* 0x000000030600780c */ /* 0x000fda0003f45270 */
[----:B------:R-:W-:Y:S05]  /*ab10*/  @!P2 BRA `(.L_x_11081) ;  /* 0x000000000004a947 */ /* 0x000fea0003800000 */
[----:B------:R-:W-:Y:S01]  /*ab20*/  BPT.TRAP 0x1 ;  /* 0x000000040000795c */ /* 0x000fe20000300000 */
.L_x_11081:
[----:B------:R-:W-:Y:S01]  /*ab30*/  SHF.L.U32 R5, R5, 0x1f, RZ ;  /* 0x0000001f05057819 */ /* 0x000fe200000006ff */
[----:B0-----:R-:W-:-:S03]  /*ab40*/  IMAD R3, R4, 0x3000, RZ ;  /* 0x0000300004037824 */ /* 0x001fc600078e02ff */
[----:B------:R-:W0:Y:S02]  /*ab50*/  SYNCS.PHASECHK.TRANS64.TRYWAIT P2, [R2+URZ+0x17060], R5 ;  /* 0x01706005020075a7 */ /* 0x000e24000804017f */
[----:B0-----:R-:W-:Y:S05]  /*ab60*/  @!P2 BRA `(.L_x_11082) ;  /* 0x000000200010a947 */ /* 0x001fea0003800000 */
.L_x_11146:
[----:B------:R-:W2:Y:S01]  /*ab70*/  LDL R15, [R1+0x8] ;  /* 0x00000800010f7983 */ /* 0x000ea20000100800 */
[----:B------:R-:W-:Y:S01]  /*ab80*/  LOP3.LUT R12, R3, R24, RZ, 0xfc, !PT ;  /* 0x00000018030c7212 */ /* 0x000fe200078efcff */
[----:B------:R-:W-:Y:S05]  /*ab90*/  WARPSYNC.ALL ;  /* 0x0000000000007948 */ /* 0x000fea0003800000 */
[----:B0-----:R-:W0:Y:S01]  /*aba0*/  LDSM.16.MT88.4 R4, [R12+UR44+0x6400] ;  /* 0x0064002c0c04783b */ /* 0x001e220008004200 */
[----:B------:R-:W-:Y:S01]  /*abb0*/  ULOP3.LUT UR4, UR41, 0x2, URZ, 0xfc, !UPT ;  /* 0x0000000229047892 */ /* 0x000fe2000f8efc3f */
[C-C-:B0-----:R-:W-:Y:S02]  /*abc0*/  PRMT R8, R4.reuse, 0x6420, R5.reuse ;  /* 0x0000642004087816 */ /* 0x141fe40000000005 */
[----:B------:R-:W-:-:S02]  /*abd0*/  PRMT R9, R4, 0x7531, R5 ;  /* 0x0000753104097816 */ /* 0x000fc40000000005 */
[----:B------:R-:W-:Y:S02]  /*abe0*/  LOP3.LUT R4, R3, R23, RZ, 0xfc, !PT ;  /* 0x0000001703047212 */ /* 0x000fe400078efcff */
[C-C-:B------:R-:W-:Y:S02]  /*abf0*/  PRMT R10, R6.reuse, 0x6420, R7.reuse ;  /* 0x00006420060a7816 */ /* 0x140fe40000000007 */
[----:B------:R-:W-:Y:S01]  /*ac00*/  PRMT R11, R6, 0x7531, R7 ;  /* 0x00007531060b7816 */ /* 0x000fe20000000007 */
[----:B------:R-:W-:-:S05]  /*ac10*/  IMAD.IADD R4, R19, 0x1, R4 ;  /* 0x0000000113047824 */ /* 0x000fca00078e0204 */
[----:B------:R0:W-:Y:S02]  /*ac20*/  STSM.16.M88.4 [R4], R8 ;  /* 0x0000000804007844 */ /* 0x0001e40000000200 */
[----:B0-----:R-:W-:-:S04]  /*ac30*/  IADD3 R10, R3, 0x1000, RZ ;  /* 0x00001000030a7810 */ /* 0x001fc80007ffe0ff */
[----:B------:R-:W-:-:S05]  /*ac40*/  LOP3.LUT R13, R10, R24, RZ, 0xfc, !PT ;  /* 0x000000180a0d7212 */ /* 0x000fca00078efcff */
[----:B------:R-:W0:Y:S02]  /*ac50*/  LDSM.16.MT88.4 R4, [R13+UR44+0x6400] ;  /* 0x0064002c0d04783b */ /* 0x000e240008004200 */
[C-C-:B0-----:R-:W-:Y:S02]  /*ac60*/  PRMT R8, R4.reuse, 0x6420, R5.reuse ;  /* 0x0000642004087816 */ /* 0x141fe40000000005 */
[----:B------:R-:W-:Y:S02]  /*ac70*/  PRMT R9, R4, 0x7531, R5 ;  /* 0x0000753104097816 */ /* 0x000fe40000000005 */
[----:B------:R-:W-:Y:S02]  /*ac80*/  LOP3.LUT R4, R10, R23, RZ, 0xfc, !PT ;  /* 0x000000170a047212 */ /* 0x000fe400078efcff */
[C-C-:B------:R-:W-:Y:S02]  /*ac90*/  PRMT R10, R6.reuse, 0x6420, R7.reuse ;  /* 0x00006420060a7816 */ /* 0x140fe40000000007 */
[----:B------:R-:W-:Y:S01]  /*aca0*/  PRMT R11, R6, 0x7531, R7 ;  /* 0x00007531060b7816 */ /* 0x000fe20000000007 */
[----:B------:R-:W-:-:S05]  /*acb0*/  IMAD.IADD R4, R19, 0x1, R4 ;  /* 0x0000000113047824 */ /* 0x000fca00078e0204 */
[----:B------:R0:W-:Y:S02]  /*acc0*/  STSM.16.M88.4 [R4], R8 ;  /* 0x0000000804007844 */ /* 0x0001e40000000200 */
[----:B0-----:R-:W-:-:S05]  /*acd0*/  VIADD R10, R3, 0x2000 ;  /* 0x00002000030a7836 */ /* 0x001fca0000000000 */
        /* <DEDUP_REMOVED lines=13> */
[----:B------:R-:W-:Y:S02]  /*adb0*/  PRMT R11, R6, 0x7531, R7 ;  /* 0x00007531060b7816 */ /* 0x000fe40000000007 */
[----:B--2---:R-:W-:Y:S01]  /*adc0*/  IADD3 R3, R19, R15, R3 ;  /* 0x0000000f13037210 */ /* 0x004fe20007ffe003 */
[----:B------:R-:W-:-:S04]  /*add0*/  IMAD.U32 R15, RZ, RZ, UR4 ;  /* 0x00000004ff0f7e24 */ /* 0x000fc8000f8e00ff */
[----:B------:R-:W-:Y:S01]  /*ade0*/  STSM.16.M88.4 [R3], R8 ;  /* 0x0000000803007844 */ /* 0x000fe20000000200 */
[----:B------:R-:W-:-:S03]  /*adf0*/  ISETP.NE.AND P2, PT, R15, 0x3, PT ;  /* 0x000000030f00780c */ /* 0x000fc60003f45270 */
[----:B------:R-:W0:Y:S02]  /*ae00*/  LDSM.16.MT88.4 R4, [R12+UR44+0x7c00] ;  /* 0x007c002c0c04783b */ /* 0x000e240008004200 */
[C-C-:B0-----:R-:W-:Y:S02]  /*ae10*/  PRMT R8, R4.reuse, 0x6420, R5.reuse ;  /* 0x0000642004087816 */ /* 0x141fe40000000005 */
        /* <DEDUP_REMOVED lines=18> */
.L_x_11083:
[----:B-1----:R1:W-:Y:S01]  /*af40*/  SYNCS.ARRIVE.TRANS64.A1T0 RZ, [R2+URZ+0x17050], RZ ;  /* 0x017050ff02ff79a7 */ /* 0x0023e2000810003f */
[----:B------:R-:W-:Y:S06]  /*af50*/  BAR.SYNC.DEFER_BLOCKING 0x2, 0x80 ;  /* 0x0082000000007b1d */ /* 0x000fec0000010000 */
[----:B------:R-:W-:Y:S05]  /*af60*/  @!P1 BRA `(.L_x_11084) ;  /* 0x0000000000049947 */ /* 0x000fea0003800000 */
[----:B------:R-:W-:Y:S01]  /*af70*/  BPT.TRAP 0x1 ;  /* 0x000000040000795c */ /* 0x000fe20000300000 */
.L_x_11084:
        /* <DEDUP_REMOVED lines=9> */
.L_x_11070:
[----:B------:R-:W-:-:S07]  /*b010*/  IMAD.MOV.U32 R0, RZ, RZ, RZ ;  /* 0x000000ffff007224 */ /* 0x000fce00078e00ff */
.L_x_11086:
[----:B------:R-:W-:-:S06]  /*b020*/  ULOP3.LUT UR4, UR41, 0x1, URZ, 0xfc, !UPT ;  /* 0x0000000129047892 */ /* 0x000fcc000f8efc3f */
[----:B-1----:R-:W-:-:S05]  /*b030*/  IMAD.U32 R2, RZ, RZ, UR4 ;  /* 0x00000004ff027e24 */ /* 0x002fca000f8e00ff */
[----:B------:R-:W-:-:S13]  /*b040*/  ISETP.NE.AND P1, PT, R2, 0x3, PT ;  /* 0x000000030200780c */ /* 0x000fda0003f25270 */
[----:B------:R-:W-:Y:S05]  /*b050*/  @!P1 BRA `(.L_x_11087) ;  /* 0x0000000000049947 */ /* 0x000fea0003800000 */
[----:B------:R-:W-:Y:S01]  /*b060*/  BPT.TRAP 0x1 ;  /* 0x000000040000795c */ /* 0x000fe20000300000 */
.L_x_11087:
[----:B------:R-:W-:Y:S01]  /*b070*/  LOP3.LUT R2, R20, 0x1, RZ, 0x3c, !PT ;  /* 0x0000000114027812 */ /* 0x000fe200078e3cff */
[----:B------:R-:W-:Y:S01]  /*b080*/  BSSY B0, `(.L_x_11088) ;  /* 0x0000005000007945 */ /* 0x000fe20003800000 */
[----:B0-----:R-:W-:Y:S02]  /*b090*/  LEA R3, R0, UR44, 0x3 ;  /* 0x0000002c00037c11 */ /* 0x001fe4000f8e18ff */
[----:B------:R-:W-:-:S04]  /*b0a0*/  SHF.L.U32 R2, R2, 0x1f, RZ ;  /* 0x0000001f02027819 */ /* 0x000fc800000006ff */
[----:B------:R-:W0:Y:S02]  /*b0b0*/  SYNCS.PHASECHK.TRANS64.TRYWAIT P0, [R3+URZ+0x17070], R2 ;  /* 0x01707002030075a7 */ /* 0x000e24000800017f */
[----:B0-----:R-:W-:Y:S05]  /*b0c0*/  @!P0 BRA `(.L_x_11089) ;  /* 0x0000001800cc8947 */ /* 0x001fea0003800000 */
.L_x_11147:
[----:B------:R-:W-:Y:S05]  /*b0d0*/  BSYNC B0 ;  /* 0x0000000000007941 */ /* 0x000fea0003800000 */
.L_x_11088:
[----:B------:R-:W-:-:S06]  /*b0e0*/  ULOP3.LUT UR4, UR41, 0x2, URZ, 0xfc, !UPT ;  /* 0x0000000229047892 */ /* 0x000fcc000f8efc3f */
[----:B------:R-:W-:-:S05]  /*b0f0*/  IMAD.U32 R4, RZ, RZ, UR4 ;  /* 0x00000004ff047e24 */ /* 0x000fca000f8e00ff */
[----:B------:R-:W-:-:S13]  /*b100*/  ISETP.NE.AND P0, PT, R4, 0x3, PT ;  /* 0x000000030400780c */ /* 0x000fda0003f05270 */
[----:B------:R-:W-:Y:S05]  /*b110*/  @!P0 BRA `(.L_x_11090) ;  /* 0x0000000000048947 */ /* 0x000fea0003800000 */
[----:B------:R-:W-:Y:S01]  /*b120*/  BPT.TRAP 0x1 ;  /* 0x000000040000795c */ /* 0x000fe20000300000 */
.L_x_11090:
[----:B------:R-:W-:Y:S01]  /*b130*/  SHF.L.U32 R4, R20, 0x1f, RZ ;  /* 0x0000001f14047819 */ /* 0x000fe200000006ff */
[----:B0-----:R-:W-:-:S03]  /*b140*/  IMAD R2, R0, 0x3000, RZ ;  /* 0x0000300000027824 */ /* 0x001fc600078e02ff */
[----:B------:R-:W0:Y:S02]  /*b150*/  SYNCS.PHASECHK.TRANS64.TRYWAIT P0, [R3+URZ+0x17060], R4 ;  /* 0x01706004030075a7 */ /* 0x000e24000800017f */
[----:B------:R-:W-:Y:S01]  /*b160*/  LOP3.LUT R12, R2, R24, RZ, 0xfc, !PT ;  /* 0x00000018020c7212 */ /* 0x000fe200078efcff */
[----:B0-----:R-:W-:Y:S06]  /*b170*/  @!P0 BRA `(.L_x_11091) ;  /* 0x0000001800b48947 */ /* 0x001fec0003800000 */
.L_x_11148:
[----:B------:R-:W3:Y:S01]  /*b180*/  LDL.LU R17, [R1+0xc] ;  /* 0x00000c0001117983 */ /* 0x000ee20000300800 */
[----:B------:R-:W-:Y:S05]  /*b190*/  WARPSYNC.ALL ;  /* 0x0000000000007948 */ /* 0x000fea0003800000 */
[----:B0-----:R-:W0:Y:S01]  /*b1a0*/  LDSM.16.MT88.4 R4, [R12+UR44+0x6400] ;  /* 0x0064002c0c04783b */ /* 0x001e220008004200 */
[C---:B--2---:R-:W-:Y:S01]  /*b1b0*/  VIADD R14, R2.reuse, 0x1000 ;  /* 0x00001000020e7836 */ /* 0x044fe20000000000 */
[----:B------:R-:W-:Y:S01]  /*b1c0*/  ULOP3.LUT UR4, UR41, 0x2, URZ, 0xfc, !UPT ;  /* 0x0000000229047892 */ /* 0x000fe2000f8efc3f */
[----:B------:R-:W-:-:S03]  /*b1d0*/  VIADD R16, R2, 0x2000 ;  /* 0x0000200002107836 */ /* 0x000fc60000000000 */
[CC--:B------:R-:W-:Y:S02]  /*b1e0*/  LOP3.LUT R15, R14.reuse, R24.reuse, RZ, 0xfc, !PT ;  /* 0x000000180e0f7212 */ /* 0x0c0fe400078efcff */
[-C--:B------:R-:W-:Y:S02]  /*b1f0*/  LOP3.LUT R14, R14, R23.reuse, RZ, 0xfc, !PT ;  /* 0x000000170e0e7212 */ /* 0x080fe400078efcff */
[C---:B------:R-:W-:Y:S02]  /*b200*/  LOP3.LUT R24, R16.reuse, R24, RZ, 0xfc, !PT ;  /* 0x0000001810187212 */ /* 0x040fe400078efcff */
[----:B------:R-:W-:Y:S01]  /*b210*/  LOP3.LUT R16, R16, R23, RZ, 0xfc, !PT ;  /* 0x0000001710107212 */ /* 0x000fe200078efcff */
[----:B------:R-:W-:-:S04]  /*b220*/  IMAD.IADD R14, R19, 0x1, R14 ;  /* 0x00000001130e7824 */ /* 0x000fc800078e020e */
[C---:B------:R-:W-:Y:S01]  /*b230*/  IMAD.IADD R16, R19.reuse, 0x1, R16 ;  /* 0x0000000113107824 */ /* 0x040fe200078e0210 */
        /* <DEDUP_REMOVED lines=23> */
[----:B------:R-:W-:Y:S02]  /*b3b0*/  PRMT R11, R6, 0x7531, R7 ;  /* 0x00007531060b7816 */ /* 0x000fe40000000007 */
[----:B---3--:R-:W-:Y:S01]  /*b3c0*/  IADD3 R2, R2, R23, R17 ;  /* 0x0000001702027210 */ /* 0x008fe20007ffe011 */
[----:B------:R-:W-:-:S04]  /*b3d0*/  IMAD.U32 R17, RZ, RZ, UR4 ;  /* 0x00000004ff117e24 */ /* 0x000fc8000f8e00ff */
[----:B------:R-:W-:Y:S01]  /*b3e0*/  IMAD.IADD R19, R19, 0x1, R2 ;  /* 0x0000000113137824 */ /* 0x000fe200078e0202 */
[----:B------:R-:W-:-:S04]  /*b3f0*/  ISETP.NE.AND P0, PT, R17, 0x3, PT ;  /* 0x000000031100780c */ /* 0x000fc80003f05270 */
        /* <DEDUP_REMOVED lines=21> */
.L_x_11092:
[----:B-1----:R1:W-:Y:S01]  /*b550*/  SYNCS.ARRIVE.TRANS64.A1T0 RZ, [R3+URZ+0x17050], RZ ;  /* 0x017050ff03ff79a7 */ /* 0x0023e2000810003f */
[----:B------:R-:W-:Y:S06]  /*b560*/  BAR.SYNC.DEFER_BLOCKING 0x2, 0x80 ;  /* 0x0082000000007b1d */ /* 0x000fec0000010000 */
[----:B------:R-:W-:Y:S05]  /*b570*/  @!P1 BRA `(.L_x_11093) ;  /* 0x0000000000049947 */ /* 0x000fea0003800000 */
[----:B------:R-:W-:Y:S01]  /*b580*/  BPT.TRAP 0x1 ;  /* 0x000000040000795c */ /* 0x000fe20000300000 */
.L_x_11093:
        /* <DEDUP_REMOVED lines=10> */
.L_x_11050:
[----:B------:R-:W1:Y:S01]  /*b630*/  S2R R4, SR_CgaCtaId ;  /* 0x0000000000047919 */ /* 0x000e620000008800 */
[----:B------:R-:W-:Y:S02]  /*b640*/  MOV R3, 0x400 ;  /* 0x0000040000037802 */ /* 0x000fe40000000f00 */
[----:B------:R-:W-:Y:S02]  /*b650*/  SHF.L.U32 R2, R2, 0x1f, RZ ;  /* 0x0000001f02027819 */ /* 0x000fe400000006ff */
[----:B-1----:R-:W-:-:S04]  /*b660*/  LEA R7, R4, R3, 0x18 ;  /* 0x0000000304077211 */ /* 0x002fc800078ec0ff */
[----:B------:R-:W1:Y:S02]  /*b670*/  SYNCS.PHASECHK.TRANS64.TRYWAIT P0, [R7+URZ+0x17020], R2 ;  /* 0x01702002070075a7 */ /* 0x000e64000800017f */
[----:B-1----:R-:W-:Y:S05]  /*b680*/  @!P0 BRA `(.L_x_11094) ;  /* 0x0000001400848947 */ /* 0x002fea0003800000 */
.L_x_11149:
        /* <DEDUP_REMOVED lines=13> */
.L_x_11095:
[----:B------:R-:W-:Y:S01]  /*b760*/  IMAD R5, R0, 0x8, R7 ;  /* 0x0000000800057824 */ /* 0x000fe200078e0207 */
[----:B------:R-:W-:Y:S01]  /*b770*/  SHF.L.U32 R2, R20, 0x1f, RZ ;  /* 0x0000001f14027819 */ /* 0x000fe200000006ff */
[----:B------:R-:W-:-:S03]  /*b780*/  VIADD R0, R0, 0x1 ;  /* 0x0000000100007836 */ /* 0x000fc60000000000 */
[----:B------:R-:W1:Y:S02]  /*b790*/  SYNCS.PHASECHK.TRANS64.TRYWAIT P1, [R5+URZ+0x17040], R2 ;  /* 0x01704002050075a7 */ /* 0x000e64000802017f */
[----:B------:R-:W-:-:S04]  /*b7a0*/  ISETP.NE.AND P2, PT, R0, 0x2, PT ;  /* 0x000000020000780c */ /* 0x000fc80003f45270 */
[----:B------:R-:W-:Y:S01]  /*b7b0*/  SEL R3, RZ, 0x1, P2 ;  /* 0x00000001ff037807 */ /* 0x000fe20001000000 */
[----:B-1----:R-:W-:Y:S08]  /*b7c0*/  @!P1 BRA `(.L_x_11096) ;  /* 0x0000001400489947 */ /* 0x002ff00003800000 */
.L_x_11150:
[----:B------:R-:W-:Y:S02]  /*b7d0*/  SEL R0, R0, RZ, P2 ;  /* 0x000000ff00007207 */ /* 0x000fe40001000000 */
[----:B------:R-:W-:Y:S01]  /*b7e0*/  LOP3.LUT R3, R20, R3, RZ, 0x3c, !PT ;  /* 0x0000000314037212 */ /* 0x000fe200078e3cff */
[----:B------:R-:W-:Y:S06]  /*b7f0*/  @!P0 BRA `(.L_x_11097) ;  /* 0x0000000000048947 */ /* 0x000fec0003800000 */
[----:B------:R-:W-:Y:S01]  /*b800*/  BPT.TRAP 0x1 ;  /* 0x000000040000795c */ /* 0x000fe20000300000 */
.L_x_11097:
[----:B------:R-:W-:Y:S01]  /*b810*/  IMAD R7, R0, 0x8, R7 ;  /* 0x0000000800077824 */ /* 0x000fe200078e0207 */
[----:B------:R-:W-:-:S04]  /*b820*/  SHF.L.U32 R0, R3, 0x1f, RZ ;  /* 0x0000001f03007819 */ /* 0x000fc800000006ff */
[----:B------:R-:W2:Y:S02]  /*b830*/  SYNCS.PHASECHK.TRANS64.TRYWAIT P1, [R7+URZ+0x17040], R0 ;  /* 0x01704000070075a7 */ /* 0x000ea4000802017f */
[----:B--2---:R-:W-:Y:S05]  /*b840*/  @!P1 BRA `(.L_x_11098) ;  /* 0x00000014003c9947 */ /* 0x004fea0003800000 */
.L_x_11151:
[----:B------:R-:W-:Y:S05]  /*b850*/  @!P0 BRA `(.L_x_11099) ;  /* 0x0000000000048947 */ /* 0x000fea0003800000 */
[----:B------:R-:W-:Y:S01]  /*b860*/  BPT.TRAP 0x1 ;  /* 0x000000040000795c */ /* 0x000fe20000300000 */
.L_x_11099:
[----:B------:R-:W3:Y:S02]  /*b870*/  SYNCS.PHASECHK.TRANS64.TRYWAIT P1, [R5+URZ+0x17060], R2 ;  /* 0x01706002050075a7 */ /* 0x000ee4000802017f */
[----:B---3--:R-:W-:Y:S05]  /*b880*/  @!P1 BRA `(.L_x_11100) ;  /* 0x0000001400409947 */ /* 0x008fea0003800000 */
.L_x_11152:
[----:B------:R-:W-:Y:S05]  /*b890*/  @!P0 BRA `(.L_x_11101) ;  /* 0x0000000000048947 */ /* 0x000fea0003800000 */
[----:B------:R-:W-:Y:S01]  /*b8a0*/  BPT.TRAP 0x1 ;  /* 0x000000040000795c */ /* 0x000fe20000300000 */
.L_x_11101:
[----:B------:R-:W4:Y:S02]  /*b8b0*/  SYNCS.PHASECHK.TRANS64.TRYWAIT P1, [R7+URZ+0x17060], R0 ;  /* 0x01706000070075a7 */ /* 0x000f24000802017f */
[----:B----4-:R-:W-:Y:S05]  /*b8c0*/  @!P1 BRA `(.L_x_11102) ;  /* 0x0000001400449947 */ /* 0x010fea0003800000 */
.L_x_11153:
[----:B------:R-:W-:Y:S05]  /*b8d0*/  @!P0 BRA `(.L_x_11103) ;  /* 0x0000000000048947 */ /* 0x000fea0003800000 */
[----:B------:R-:W-:Y:S01]  /*b8e0*/  BPT.TRAP 0x1 ;  /* 0x000000040000795c */ /* 0x000fe20000300000 */
.L_x_11103:
[----:B------:R-:W0:Y:S02]  /*b8f0*/  SYNCS.PHASECHK.TRANS64.TRYWAIT P1, [R5+URZ+0x17080], R2 ;  /* 0x01708002050075a7 */ /* 0x000e24000802017f */
[----:B0-----:R-:W-:Y:S05]  /*b900*/  @!P1 BRA `(.L_x_11104) ;  /* 0x0000001400489947 */ /* 0x001fea0003800000 */
.L_x_11154:
[----:B------:R-:W-:Y:S05]  /*b910*/  @!P0 BRA `(.L_x_11105) ;  /* 0x0000000000048947 */ /* 0x000fea0003800000 */
[----:B------:R-:W-:Y:S01]  /*b920*/  BPT.TRAP 0x1 ;  /* 0x000000040000795c */ /* 0x000fe20000300000 */
.L_x_11105:
[----:B------:R0:W0:Y:S02]  /*b930*/  SYNCS.PHASECHK.TRANS64.TRYWAIT P0, [R7+URZ+0x17080], R0 ;  /* 0x01708000070075a7 */ /* 0x000024000800017f */
[----:B0-----:R-:W-:Y:S05]  /*b940*/  @!P0 NANOSLEEP.SYNCS 0x989680 ;  /* 0x009896800000895d */ /* 0x001fea0003900000 */
[----:B------:R-:W0:Y:S02]  /*b950*/  @!P0 SYNCS.PHASECHK.TRANS64 P0, [R7+URZ+0x17080], R0 ;  /* 0x01708000070085a7 */ /* 0x000e24000800007f */
[----:B0-----:R-:W-:Y:S05]  /*b960*/  @!P0 BRA `(.L_x_11105) ;  /* 0xfffffffc00f08947 */ /* 0x001fea000383ffff */
.L_x_11018:
[----:B------:R-:W-:Y:S05]  /*b970*/  BSYNC B6 ;  /* 0x0000000000067941 */ /* 0x000fea0003800000 */
.L_x_11015:
[----:B------:R-:W-:Y:S05]  /*b980*/  EXIT ;  /* 0x000000000000794d */ /* 0x000fea0003800000 */
.L_x_11022:
[----:B0-----:R-:W-:-:S04]  /*b990*/  IMAD.U32 R3, RZ, RZ, UR40 ;  /* 0x00000028ff037e24 */ /* 0x001fc8000f8e00ff */
[----:B------:R0:W1:Y:S03]  /*b9a0*/  SYNCS.PHASECHK.TRANS64.TRYWAIT P0, [R3+URZ+0x17000], R2 ;  /* 0x01700002030075a7 */ /* 0x000066000800017f */
[----:B-1----:R-:W-:Y:S05]  /*b9b0*/  @!P0 NANOSLEEP.SYNCS 0x989680 ;  /* 0x009896800000895d */ /* 0x002fea0003900000 */
[----:B------:R-:W1:Y:S02]  /*b9c0*/  @!P0 SYNCS.PHASECHK.TRANS64 P0, [R3+URZ+0x17000], R2 ;  /* 0x01700002030085a7 */ /* 0x000e64000800007f */
[----:B-1----:R-:W-:Y:S05]  /*b9d0*/  @!P0 BRA `(.L_x_11022) ;  /* 0xfffffffc00ec8947 */ /* 0x002fea000383ffff */
[----:B------:R-:W-:Y:S05]  /*b9e0*/  BRA `(.L_x_11106) ;  /* 0xffffff5800b87947 */ /* 0x000fea000383ffff */
.L_x_11026:
[----:B0-----:R-:W-:-:S04]  /*b9f0*/  IMAD.U32 R3, RZ, RZ, UR40 ;  /* 0x00000028ff037e24 */ /* 0x001fc8000f8e00ff */
[----:B------:R0:W2:Y:S03]  /*ba00*/  SYNCS.PHASECHK.TRANS64.TRYWAIT P1, [R3+URZ+0x17030], R2 ;  /* 0x01703002030075a7 */ /* 0x0000a6000802017f */
[----:B--2---:R-:W-:Y:S05]  /*ba10*/  @!P1 NANOSLEEP.SYNCS 0x989680 ;  /* 0x009896800000995d */ /* 0x004fea0003900000 */
[----:B------:R-:W2:Y:S02]  /*ba20*/  @!P1 SYNCS.PHASECHK.TRANS64 P1, [R3+URZ+0x17030], R2 ;  /* 0x01703002030095a7 */ /* 0x000ea4000802007f */
[----:B--2---:R-:W-:Y:S05]  /*ba30*/  @!P1 BRA `(.L_x_11026) ;  /* 0xfffffffc00ec9947 */ /* 0x004fea000383ffff */
[----:B------:R-:W-:Y:S05]  /*ba40*/  BRA `(.L_x_11025) ;  /* 0xffffff5800d47947 */ /* 0x000fea000383ffff */
.L_x_11032:
[----:B-1----:R-:W-:-:S04]  /*ba50*/  IMAD.U32 R5, RZ, RZ, UR21 ;  /* 0x00000015ff057e24 */ /* 0x002fc8000f8e00ff */
[----:B------:R1:W2:Y:S03]  /*ba60*/  SYNCS.PHASECHK.TRANS64.TRYWAIT P1, [R5+URZ+0x17030], R4 ;  /* 0x01703004050075a7 */ /* 0x0002a6000802017f */
[----:B--2---:R-:W-:Y:S05]  /*ba70*/  @!P1 NANOSLEEP.SYNCS 0x989680 ;  /* 0x009896800000995d */ /* 0x004fea0003900000 */
[----:B------:R-:W2:Y:S02]  /*ba80*/  @!P1 SYNCS.PHASECHK.TRANS64 P1, [R5+URZ+0x17030], R4 ;  /* 0x01703004050095a7 */ /* 0x000ea4000802007f */
[----:B--2---:R-:W-:Y:S05]  /*ba90*/  @!P1 BRA `(.L_x_11032) ;  /* 0xfffffffc00ec9947 */ /* 0x004fea000383ffff */
[----:B------:R-:W-:Y:S05]  /*baa0*/  BRA `(.L_x_11031) ;  /* 0xffffff7c00647947 */ /* 0x000fea000383ffff */
.L_x_11036:
[----:B-1----:R-:W-:-:S04]  /*bab0*/  IMAD.U32 R5, RZ, RZ, UR14 ;  /* 0x0000000eff057e24 */ /* 0x002fc8000f8e00ff */
[----:B------:R1:W2:Y:S03]  /*bac0*/  SYNCS.PHASECHK.TRANS64.TRYWAIT P1, [R5+URZ+0x17050], R4 ;  /* 0x01705004050075a7 */ /* 0x0002a6000802017f */
[----:B--2---:R-:W-:Y:S05]  /*bad0*/  @!P1 NANOSLEEP.SYNCS 0x989680 ;  /* 0x009896800000995d */ /* 0x004fea0003900000 */
[----:B------:R-:W2:Y:S02]  /*bae0*/  @!P1 SYNCS.PHASECHK.TRANS64 P1, [R5+URZ+0x17050], R4 ;  /* 0x01705004050095a7 */ /* 0x000ea4000802007f */
[----:B--2---:R-:W-:Y:S05]  /*baf0*/  @!P1 BRA `(.L_x_11036) ;  /* 0xfffffffc00ec9947 */ /* 0x004fea000383ffff */
[----:B------:R-:W-:Y:S05]  /*bb00*/  BRA `(.L_x_11035) ;  /* 0xffffff7c00c07947 */ /* 0x000fea000383ffff */
.L_x_11043:
[----:B-1----:R-:W-:-:S04]  /*bb10*/  MOV R3, UR16 ;  /* 0x0000001000037c02 */ /* 0x002fc80008000f00 */
[----:B------:R1:W2:Y:S03]  /*bb20*/  SYNCS.PHASECHK.TRANS64.TRYWAIT P1, [R3+URZ+0x17050], R2 ;  /* 0x01705002030075a7 */ /* 0x0002a6000802017f */
[----:B--2---:R-:W-:Y:S05]  /*bb30*/  @!P1 NANOSLEEP.SYNCS 0x989680 ;  /* 0x009896800000995d */ /* 0x004fea0003900000 */
[----:B------:R-:W2:Y:S02]  /*bb40*/  @!P1 SYNCS.PHASECHK.TRANS64 P1, [R3+URZ+0x17050], R2 ;  /* 0x01705002030095a7 */ /* 0x000ea4000802007f */
[----:B--2---:R-:W-:Y:S05]  /*bb50*/  @!P1 BRA `(.L_x_11043) ;  /* 0xfffffffc00ec9947 */ /* 0x004fea000383ffff */
[----:B------:R-:W-:Y:S05]  /*bb60*/  BRA `(.L_x_11042) ;  /* 0xffffff9800147947 */ /* 0x000fea000383ffff */
.L_x_11056:
[----:B------:R-:W-:Y:S02]  /*bb70*/  IMAD.MOV.U32 R13, RZ, RZ, R25 ;  /* 0x000000ffff0d7224 */ /* 0x000fe400078e0019 */
[----:B------:R-:W-:Y:S02]  /*bb80*/  IMAD.MOV.U32 R12, RZ, RZ, RZ ;  /* 0x000000ffff0c7224 */ /* 0x000fe400078e00ff */
[----:B------:R-:W-:Y:S02]  /*bb90*/  IMAD.MOV.U32 R11, RZ, RZ, 0x1f ;  /* 0x0000001fff0b7424 */ /* 0x000fe400078e00ff */
[----:B------:R-:W-:-:S07]  /*bba0*/  IMAD.MOV.U32 R15, RZ, RZ, -0x1 ;  /* 0xffffffffff0f7424 */ /* 0x000fce00078e00ff */
[----:B-----5:R-:W-:Y:S05]  /*bbb0*/  WARPSYNC.COLLECTIVE R15, `(.L_x_11107) ;  /* 0x000000000f087348 */ /* 0x020fea0003c00000 */
[----:B------:R0:W1:Y:S02]  /*bbc0*/  SHFL.IDX P6, R14, R13, R12, R11 ;  /* 0x0000000c0d0e7389 */ /* 0x00006400000c000b */
[----:B01---5:R-:W-:Y:S01]  /*bbd0*/  ENDCOLLECTIVE ;  /* 0x000000000000791b */ /* 0x023fe20003800000 */
.L_x_11107:
[----:B------:R-:W-:Y:S05]  /*bbe0*/  BRA `(.L_x_11108) ;  /* 0xffffffcc00b47947 */ /* 0x000fea000383ffff */
.L_x_11058:
[----:B0-----:R0:W1:Y:S02]  /*bbf0*/  SYNCS.PHASECHK.TRANS64.TRYWAIT P0, [R26+URZ+0x17080], R10 ;  /* 0x0170800a1a0075a7 */ /* 0x001064000800017f */
[----:B-1----:R-:W-:Y:S05]  /*bc00*/  @!P0 NANOSLEEP.SYNCS 0x989680 ;  /* 0x009896800000895d */ /* 0x002fea0003900000 */
[----:B------:R-:W1:Y:S02]  /*bc10*/  @!P0 SYNCS.PHASECHK.TRANS64 P0, [R26+URZ+0x17080], R10 ;  /* 0x0170800a1a0085a7 */ /* 0x000e64000800007f */
[----:B-1----:R-:W-:Y:S05]  /*bc20*/  @!P0 BRA `(.L_x_11058) ;  /* 0xfffffffc00f08947 */ /* 0x002fea000383ffff */
[----:B------:R-:W-:Y:S05]  /*bc30*/  BRA `(.L_x_11109) ;  /* 0xffffffd000447947 */ /* 0x000fea000383ffff */
.L_x_11059:
        /* <DEDUP_REMOVED lines=8> */
.L_x_11111:
[----:B------:R-:W-:Y:S05]  /*bcc0*/  BSYNC B0 ;  /* 0x0000000000007941 */ /* 0x000fea0003800000 */
.L_x_11110:
[----:B------:R0:W5:Y:S01]  /*bcd0*/  LDL R22, [R1] ;  /* 0x0000000001167983 */ /* 0x0001620000100800 */
[----:B------:R-:W-:Y:S01]  /*bce0*/  IMAD.MOV.U32 R13, RZ, RZ, R8 ;  /* 0x000000ffff0d7224 */ /* 0x000fe200078e0008 */
[----:B------:R-:W1:Y:S01]  /*bcf0*/  LDC R21, c[0x0][0x2f4] ;  /* 0x0000bd00ff157b82 */ /* 0x000e620000000800 */
[----:B------:R-:W-:Y:S02]  /*bd00*/  IMAD.MOV.U32 R12, RZ, RZ, RZ ;  /* 0x000000ffff0c7224 */ /* 0x000fe400078e00ff */
[----:B------:R-:W-:Y:S02]  /*bd10*/  IMAD.MOV.U32 R11, RZ, RZ, 0x1e1f ;  /* 0x00001e1fff0b7424 */ /* 0x000fe400078e00ff */
[----:B------:R-:W-:Y:S02]  /*bd20*/  IMAD.MOV.U32 R15, RZ, RZ, -0x1 ;  /* 0xffffffffff0f7424 */ /* 0x000fe400078e00ff */
[----:B0-----:R-:W-:-:S07]  /*bd30*/  IMAD.MOV.U32 R3, RZ, RZ, R14 ;  /* 0x000000ffff037224 */ /* 0x001fce00078e000e */
[----:B-1---5:R-:W-:Y:S05]  /*bd40*/  WARPSYNC.COLLECTIVE R15, `(.L_x_11112) ;  /* 0x000000000f087348 */ /* 0x022fea0003c00000 */
[----:B------:R0:W2:Y:S02]  /*bd50*/  SHFL.IDX P6, R14, R13, R12, R11 ;  /* 0x0000000c0d0e7389 */ /* 0x0000a400000c000b */
[----:B012--5:R-:W-:Y:S01]  /*bd60*/  ENDCOLLECTIVE ;  /* 0x000000000000791b */ /* 0x027fe20003800000 */
.L_x_11112:
[----:B------:R-:W-:Y:S01]  /*bd70*/  IMAD.MOV.U32 R13, RZ, RZ, R9 ;  /* 0x000000ffff0d7224 */ /* 0x000fe200078e0009 */
[-C--:B------:R-:W-:Y:S01]  /*bd80*/  ISETP.GE.AND P4, PT, R20, R21.reuse, PT ;  /* 0x000000151400720c */ /* 0x080fe20003f86270 */
[----:B------:R-:W-:Y:S01]  /*bd90*/  IMAD.MOV.U32 R12, RZ, RZ, 0x1 ;  /* 0x00000001ff0c7424 */ /* 0x000fe200078e00ff */
[----:B------:R-:W-:Y:S01]  /*bda0*/  ISETP.GE.AND P3, PT, R18, R21, PT ;  /* 0x000000151200720c */ /* 0x000fe20003f66270 */
[----:B------:R-:W-:-:S12]  /*bdb0*/  IMAD.MOV.U32 R2, RZ, RZ, R14 ;  /* 0x000000ffff027224 */ /* 0x000fd800078e000e */
[----:B------:R-:W-:Y:S05]  /*bdc0*/  WARPSYNC.COLLECTIVE R15, `(.L_x_11113) ;  /* 0x000000000f087348 */ /* 0x000fea0003c00000 */
[----:B------:R0:W1:Y:S02]  /*bdd0*/  SHFL.IDX P6, R14, R13, R12, R11 ;  /* 0x0000000c0d0e7389 */ /* 0x00006400000c000b */
[----:B01----:R-:W-:Y:S01]  /*bde0*/  ENDCOLLECTIVE ;  /* 0x000000000000791b */ /* 0x003fe20003800000 */
.L_x_11113:
[----:B------:R-:W-:-:S05]  /*bdf0*/  IADD3 R2, P1, R20, R2, RZ ;  /* 0x0000000214027210 */ /* 0x000fca0007f3e0ff */
[----:B------:R-:W-:Y:S01]  /*be00*/  IMAD.X R3, RZ, RZ, R3, P1 ;  /* 0x000000ffff037224 */ /* 0x000fe200008e0603 */
[----:B------:R-:W-:Y:S01]  /*be10*/  ISETP.LT.OR P1, PT, R6, 0x1, P4 ;  /* 0x000000010600780c */ /* 0x000fe20002721670 */
[----:B------:R-:W-:Y:S02]  /*be20*/  IMAD.MOV.U32 R13, RZ, RZ, R8 ;  /* 0x000000ffff0d7224 */ /* 0x000fe400078e0008 */
[----:B------:R-:W-:-:S10]  /*be30*/  IMAD.MOV.U32 R9, RZ, RZ, R14 ;  /* 0x000000ffff097224 */ /* 0x000fd400078e000e */
[----:B------:R-:W-:Y:S05]  /*be40*/  WARPSYNC.COLLECTIVE R15, `(.L_x_11114) ;  /* 0x000000000f087348 */ /* 0x000fea0003c00000 */
[----:B------:R0:W1:Y:S02]  /*be50*/  SHFL.IDX P6, R14, R13, R12, R11 ;  /* 0x0000000c0d0e7389 */ /* 0x00006400000c000b */
[----:B01----:R-:W-:Y:S01]  /*be60*/  ENDCOLLECTIVE ;  /* 0x000000000000791b */ /* 0x003fe20003800000 */
.L_x_11114:
[----:B------:R-:W-:-:S05]  /*be70*/  VIADD R22, R22, UR44 ;  /* 0x0000002c16167c36 */ /* 0x000fca0008000000 */
[----:B------:R-:W-:Y:S01]  /*be80*/  @!PT LDS RZ, [RZ] ;  /* 0x00000000fffff984 */ /* 0x000fe20000000800 */
[----:B------:R-:W-:Y:S01]  /*be90*/  @!PT LDS RZ, [RZ] ;  /* 0x00000000fffff984 */ /* 0x000fe20000000800 */
[----:B------:R-:W-:Y:S01]  /*bea0*/  @!PT LDS RZ, [RZ] ;  /* 0x00000000fffff984 */ /* 0x000fe20000000800 */
[----:B------:R-:W-:Y:S01]  /*beb0*/  LDGSTS.E.BYPASS.LTC128B.128 [R22+0x6400], desc[UR38][R2.64], !P1 ;  /* 0x0640000002167fae */ /* 0x000fe2000c901d66 */
[----:B------:R-:W-:-:S13]  /*bec0*/  ISETP.LT.OR P1, PT, R6, 0x1, P3 ;  /* 0x000000010600780c */ /* 0x000fda0001f21670 */
[----:B------:R-:W-:Y:S01]  /*bed0*/  LDGSTS.E.BYPASS.LTC128B.128 [R22+0x7400], desc[UR38][R2.64+0x20], !P1 ;  /* 0x0740002002167fae */ /* 0x000fe2000c901d66 */
[----:B------:R-:W-:-:S04]  /*bee0*/  ISETP.GE.AND P1, PT, R25, R21, PT ;  /* 0x000000151900720c */ /* 0x000fc80003f26270 */
[----:B------:R-:W-:-:S13]  /*bef0*/  ISETP.LT.OR P2, PT, R6, 0x1, P1 ;  /* 0x000000010600780c */ /* 0x000fda0000f41670 */
[----:B------:R0:W-:Y:S01]  /*bf00*/  LDGSTS.E.BYPASS.LTC128B.128 [R22+0x8400], desc[UR38][R2.64+0x40], !P2 ;  /* 0x0840004002167fae */ /* 0x0001e2000d101d66 */
[----:B------:R-:W-:Y:S01]  /*bf10*/  ISETP.GE.AND P2, PT, R6, 0x41, PT ;  /* 0x000000410600780c */ /* 0x000fe20003f46270 */
[----:B0-----:R-:W-:Y:S01]  /*bf20*/  IMAD.MOV.U32 R2, RZ, RZ, R14 ;  /* 0x000000ffff027224 */ /* 0x001fe200078e000e */
[----:B------:R-:W-:Y:S11]  /*bf30*/  BRA `(.L_x_11115) ;  /* 0xffffffd000407947 */ /* 0x000ff6000383ffff */
.L_x_11062:
[----:B0-----:R0:W1:Y:S02]  /*bf40*/  SYNCS.PHASECHK.TRANS64.TRYWAIT P1, [R26+URZ+0x17040], R10 ;  /* 0x0170400a1a0075a7 */ /* 0x001064000802017f */
[----:B-1----:R-:W-:Y:S05]  /*bf50*/  @!P1 NANOSLEEP.SYNCS 0x989680 ;  /* 0x009896800000995d */ /* 0x002fea0003900000 */
[----:B------:R-:W1:Y:S02]  /*bf60*/  @!P1 SYNCS.PHASECHK.TRANS64 P1, [R26+URZ+0x17040], R10 ;  /* 0x0170400a1a0095a7 */ /* 0x000e64000802007f */
[----:B-1----:R-:W-:Y:S05]  /*bf70*/  @!P1 BRA `(.L_x_11062) ;  /* 0xfffffffc00f09947 */ /* 0x002fea000383ffff */
[----:B------:R-:W-:Y:S05]  /*bf80*/  BRA `(.L_x_11116) ;  /* 0xffffffd000907947 */ /* 0x000fea000383ffff */
.L_x_11063:
        /* <DEDUP_REMOVED lines=8> */
.L_x_11118:
[----:B------:R-:W-:Y:S05]  /*c010*/  BSYNC B0 ;  /* 0x0000000000007941 */ /* 0x000fea0003800000 */
.L_x_11117:
        /* <DEDUP_REMOVED lines=8> */
.L_x_11119:
        /* <DEDUP_REMOVED lines=8> */
.L_x_11120:
[----:B------:R-:W-:Y:S01]  /*c120*/  @!PT LDS RZ, [RZ] ;  /* 0x00000000fffff984 */ /* 0x000fe20000000800 */
[----:B------:R-:W-:Y:S01]  /*c130*/  @!PT LDS RZ, [RZ] ;  /* 0x00000000fffff984 */ /* 0x000fe20000000800 */
[----:B------:R-:W-:Y:S01]  /*c140*/  @!PT LDS RZ, [RZ] ;  /* 0x00000000fffff984 */ /* 0x000fe20000000800 */
[----:B------:R0:W-:Y:S04]  /*c150*/  @P0 LDGSTS.E.BYPASS.LTC128B.128 [R22+0x10c00], desc[UR38][R2.64], !P5 ;  /* 0x10c0000002160fae */ /* 0x0001e8000e901d66 */
[----:B------:R0:W-:Y:S04]  /*c160*/  @P0 LDGSTS.E.BYPASS.LTC128B.128 [R22+0x11c00], desc[UR38][R2.64+0x20], !P4 ;  /* 0x11c0002002160fae */ /* 0x0001e8000e101d66 */
[----:B------:R0:W-:Y:S01]  /*c170*/  @P0 LDGSTS.E.BYPASS.LTC128B.128 [R22+0x12c00], desc[UR38][R2.64+0x40], !P3 ;  /* 0x12c0004002160fae */ /* 0x0001e2000d901d66 */
[----:B------:R-:W-:Y:S02]  /*c180*/  IMAD.MOV.U32 R13, RZ, RZ, R0 ;  /* 0x000000ffff0d7224 */ /* 0x000fe400078e0000 */
[----:B------:R-:W-:-:S07]  /*c190*/  IMAD.MOV.U32 R4, RZ, RZ, R14 ;  /* 0x000000ffff047224 */ /* 0x000fce00078e000e */
[----:B0-----:R-:W-:Y:S05]  /*c1a0*/  WARPSYNC.COLLECTIVE R15, `(.L_x_11121) ;  /* 0x000000000f087348 */ /* 0x001fea0003c00000 */
[----:B------:R1:W2:Y:S02]  /*c1b0*/  SHFL.IDX P6, R14, R13, R12, R11 ;  /* 0x0000000c0d0e7389 */ /* 0x0002a400000c000b */
[----:B012---:R-:W-:Y:S01]  /*c1c0*/  ENDCOLLECTIVE ;  /* 0x000000000000791b */ /* 0x007fe20003800000 */
.L_x_11121:
[----:B------:R-:W-:Y:S05]  /*c1d0*/  BRA `(.L_x_11122) ;  /* 0xffffffd000987947 */ /* 0x000fea000383ffff */
.L_x_11066:
[----:B------:R-:W-:Y:S02]  /*c1e0*/  IMAD.MOV.U32 R13, RZ, RZ, R4 ;  /* 0x000000ffff0d7224 */ /* 0x000fe400078e0004 */
[----:B------:R-:W-:Y:S02]  /*c1f0*/  IMAD.MOV.U32 R12, RZ, RZ, RZ ;  /* 0x000000ffff0c7224 */ /* 0x000fe400078e00ff */
[----:B------:R-:W-:Y:S02]  /*c200*/  IMAD.MOV.U32 R11, RZ, RZ, 0x1e1f ;  /* 0x00001e1fff0b7424 */ /* 0x000fe400078e00ff */
[----:B------:R-:W-:Y:S02]  /*c210*/  IMAD.MOV.U32 R15, RZ, RZ, -0x1 ;  /* 0xffffffffff0f7424 */ /* 0x000fe400078e00ff */
[----:B------:R-:W-:-:S07]  /*c220*/  IMAD R7, R21, 0xc0, R27 ;  /* 0x000000c015077824 */ /* 0x000fce00078e021b */
[----:B0-----:R-:W-:Y:S05]  /*c230*/  WARPSYNC.COLLECTIVE R15, `(.L_x_11123) ;  /* 0x000000000f087348 */ /* 0x001fea0003c00000 */
[----:B------:R1:W2:Y:S02]  /*c240*/  SHFL.IDX P6, R14, R13, R12, R11 ;  /* 0x0000000c0d0e7389 */ /* 0x0002a400000c000b */
[----:B012---:R-:W-:Y:S01]  /*c250*/  ENDCOLLECTIVE ;  /* 0x000000000000791b */ /* 0x007fe20003800000 */
.L_x_11123:
[----:B------:R-:W-:Y:S02]  /*c260*/  IMAD.MOV.U32 R13, RZ, RZ, R0 ;  /* 0x000000ffff0d7224 */ /* 0x000fe400078e0000 */
[----:B------:R-:W-:-:S07]  /*c270*/  IMAD.MOV.U32 R2, RZ, RZ, R14 ;  /* 0x000000ffff027224 */ /* 0x000fce00078e000e */
[----:B------:R-:W-:Y:S05]  /*c280*/  WARPSYNC.COLLECTIVE R15, `(.L_x_11124) ;  /* 0x000000000f087348 */ /* 0x000fea0003c00000 */
[----:B------:R0:W1:Y:S02]  /*c290*/  SHFL.IDX P6, R14, R13, R12, R11 ;  /* 0x0000000c0d0e7389 */ /* 0x00006400000c000b */
[----:B01----:R-:W-:Y:S01]  /*c2a0*/  ENDCOLLECTIVE ;  /* 0x000000000000791b */ /* 0x003fe20003800000 */
.L_x_11124:
[----:B------:R-:W-:Y:S02]  /*c2b0*/  ULDC UR4, c[0x0][0x288] ;  /* 0x0000a20000047ab9 */ /* 0x000fe40000000800 */
[----:B------:R-:W-:-:S05]  /*c2c0*/  IMAD R8, R9, UR4, RZ ;  /* 0x0000000409087c24 */ /* 0x000fca000f8e02ff */
[----:B------:R-:W-:Y:S01]  /*c2d0*/  ISETP.GE.AND P1, PT, R7, R8, PT ;  /* 0x000000080700720c */ /* 0x000fe20003f26270 */
[----:B------:R-:W-:Y:S02]  /*c2e0*/  IMAD.MOV.U32 R13, RZ, RZ, R4 ;  /* 0x000000ffff0d7224 */ /* 0x000fe400078e0004 */
[----:B------:R-:W-:Y:S02]  /*c2f0*/  IMAD.MOV.U32 R12, RZ, RZ, 0x1 ;  /* 0x00000001ff0c7424 */ /* 0x000fe400078e00ff */
[----:B------:R-:W-:-:S08]  /*c300*/  IMAD.MOV.U32 R3, RZ, RZ, R14 ;  /* 0x000000ffff037224 */ /* 0x000fd000078e000e */
[----:B------:R-:W-:Y:S05]  /*c310*/  WARPSYNC.COLLECTIVE R15, `(.L_x_11125) ;  /* 0x000000000f087348 */ /* 0x000fea0003c00000 */
[----:B------:R0:W1:Y:S02]  /*c320*/  SHFL.IDX P6, R14, R13, R12, R11 ;  /* 0x0000000c0d0e7389 */ /* 0x00006400000c000b */
[----:B01----:R-:W-:Y:S01]  /*c330*/  ENDCOLLECTIVE ;  /* 0x000000000000791b */ /* 0x003fe20003800000 */
.L_x_11125:
[----:B------:R-:W-:-:S05]  /*c340*/  @!P1 IADD3 R9, P4, R20, R3, RZ ;  /* 0x0000000314099210 */ /* 0x000fca0007f9e0ff */
[----:B------:R-:W-:Y:S02]  /*c350*/  @!P1 IMAD.X R3, RZ, RZ, R2, P4 ;  /* 0x000000ffff039224 */ /* 0x000fe400020e0602 */
[----:B------:R-:W-:Y:S02]  /*c360*/  @!P1 IMAD.MOV.U32 R2, RZ, RZ, R9 ;  /* 0x000000ffff029224 */ /* 0x000fe400078e0009 */
[----:B------:R-:W-:-:S03]  /*c370*/  IMAD.MOV.U32 R13, RZ, RZ, R0 ;  /* 0x000000ffff0d7224 */ /* 0x000fc600078e0000 */
[----:B------:R-:W-:Y:S01]  /*c380*/  @!PT LDS RZ, [RZ] ;  /* 0x00000000fffff984 */ /* 0x000fe20000000800 */
[----:B------:R-:W-:Y:S01]  /*c390*/  @!PT LDS RZ, [RZ] ;  /* 0x00000000fffff984 */ /* 0x000fe20000000800 */
[----:B------:R-:W-:Y:S01]  /*c3a0*/  @!PT LDS RZ, [RZ] ;  /* 0x00000000fffff984 */ /* 0x000fe20000000800 */
[----:B------:R0:W-:Y:S04]  /*c3b0*/  @!P1 LDGSTS.E.BYPASS.LTC128B.128 [R22+0xc400], desc[UR38][R2.64], !P3 ;  /* 0x0c40000002169fae */ /* 0x0001e8000d901d66 */
[----:B------:R0:W-:Y:S04]  /*c3c0*/  @!P1 LDGSTS.E.BYPASS.LTC128B.128 [R22+0xdc00], desc[UR38][R2.64+0x20], !P2 ;  /* 0x0dc0002002169fae */ /* 0x0001e8000d101d66 */
[----:B------:R0:W-:Y:S01]  /*c3d0*/  @!P1 LDGSTS.E.BYPASS.LTC128B.128 [R22+0xf400], desc[UR38][R2.64+0x40], !P0 ;  /* 0x0f40004002169fae */ /* 0x0001e2000c101d66 */
[----:B------:R-:W-:-:S07]  /*c3e0*/  IMAD.MOV.U32 R4, RZ, RZ, R14 ;  /* 0x000000ffff047224 */ /* 0x000fce00078e000e */
[----:B0-----:R-:W-:Y:S05]  /*c3f0*/  WARPSYNC.COLLECTIVE R15, `(.L_x_11126) ;  /* 0x000000000f087348 */ /* 0x001fea0003c00000 */
[----:B------:R1:W2:Y:S02]  /*c400*/  SHFL.IDX P6, R14, R13, R12, R11 ;  /* 0x0000000c0d0e7389 */ /* 0x0002a400000c000b */
[----:B012---:R-:W-:Y:S01]  /*c410*/  ENDCOLLECTIVE ;  /* 0x000000000000791b */ /* 0x007fe20003800000 */
.L_x_11126:
[----:B------:R-:W-:-:S05]  /*c420*/  VIADD R3, R7, 0x40 ;  /* 0x0000004007037836 */ /* 0x000fca0000000000 */
[----:B------:R-:W-:Y:S01]  /*c430*/  ISETP.GE.AND P1, PT, R3, R8, PT ;  /* 0x000000080300720c */ /* 0x000fe20003f26270 */
[----:B------:R-:W-:Y:S02]  /*c440*/  IMAD.MOV.U32 R13, RZ, RZ, R6 ;  /* 0x000000ffff0d7224 */ /* 0x000fe400078e0006 */
[----:B------:R-:W-:-:S10]  /*c450*/  IMAD.MOV.U32 R12, RZ, RZ, RZ ;  /* 0x000000ffff0c7224 */ /* 0x000fd400078e00ff */
[----:B------:R-:W-:-:S05]  /*c460*/  @!P1 IADD3 R14, P4, R20, R14, RZ ;  /* 0x0000000e140e9210 */ /* 0x000fca0007f9e0ff */
[----:B------:R-:W-:-:S08]  /*c470*/  @!P1 IMAD.MOV.U32 R2, RZ, RZ, R14 ;  /* 0x000000ffff029224 */ /* 0x000fd000078e000e */
[----:B------:R-:W-:Y:S05]  /*c480*/  WARPSYNC.COLLECTIVE R15, `(.L_x_11127) ;  /* 0x000000000f087348 */ /* 0x000fea0003c00000 */
[----:B------:R0:W1:Y:S02]  /*c490*/  SHFL.IDX P6, R14, R13, R12, R11 ;  /* 0x0000000c0d0e7389 */ /* 0x00006400000c000b */
[----:B01----:R-:W-:Y:S01]  /*c4a0*/  ENDCOLLECTIVE ;  /* 0x000000000000791b */ /* 0x003fe20003800000 */
.L_x_11127:
        /* <DEDUP_REMOVED lines=13> */
.L_x_11128:
[----:B------:R-:W-:Y:S05]  /*c580*/  BRA `(.L_x_11129) ;  /* 0xffffffd400dc7947 */ /* 0x000fea000383ffff */
.L_x_11069:
[----:B0-----:R0:W1:Y:S02]  /*c590*/  SYNCS.PHASECHK.TRANS64.TRYWAIT P0, [R26+URZ+0x17020], R3 ;  /* 0x017020031a0075a7 */ /* 0x001064000800017f */
[----:B-1----:R-:W-:Y:S05]  /*c5a0*/  @!P0 NANOSLEEP.SYNCS 0x989680 ;  /* 0x009896800000895d */ /* 0x002fea0003900000 */
[----:B------:R-:W1:Y:S02]  /*c5b0*/  @!P0 SYNCS.PHASECHK.TRANS64 P0, [R26+URZ+0x17020], R3 ;  /* 0x017020031a0085a7 */ /* 0x000e64000800007f */
[----:B-1----:R-:W-:Y:S05]  /*c5c0*/  @!P0 BRA `(.L_x_11069) ;  /* 0xfffffffc00f08947 */ /* 0x002fea000383ffff */
[----:B------:R-:W-:Y:S05]  /*c5d0*/  BRA `(.L_x_11130) ;  /* 0xffffffd800207947 */ /* 0x000fea000383ffff */
.L_x_11072:
[----:B0-----:R0:W1:Y:S02]  /*c5e0*/  SYNCS.PHASECHK.TRANS64.TRYWAIT P1, [R6+URZ+0x17080], R10 ;  /* 0x0170800a060075a7 */ /* 0x001064000802017f */
[----:B-1----:R-:W-:Y:S05]  /*c5f0*/  @!P1 NANOSLEEP.SYNCS 0x989680 ;  /* 0x009896800000995d */ /* 0x002fea0003900000 */
[----:B------:R-:W1:Y:S02]  /*c600*/  @!P1 SYNCS.PHASECHK.TRANS64 P1, [R6+URZ+0x17080], R10 ;  /* 0x0170800a060095a7 */ /* 0x000e64000802007f */
[----:B-1----:R-:W-:Y:S05]  /*c610*/  @!P1 BRA `(.L_x_11072) ;  /* 0xfffffffc00f09947 */ /* 0x002fea000383ffff */
[----:B------:R-:W-:Y:S05]  /*c620*/  BRA `(.L_x_11131) ;  /* 0xffffffd800f47947 */ /* 0x000fea000383ffff */
.L_x_11073:
[----:B------:R-:W-:Y:S01]  /*c630*/  BSSY B0, `(.L_x_11132) ;  /* 0x0000008000007945 */ /* 0x000fe20003800000 */
[----:B------:R-:W-:Y:S01]  /*c640*/  IMAD.MOV.U32 R13, RZ, RZ, R27 ;  /* 0x000000ffff0d7224 */ /* 0x000fe200078e001b */
[----:B------:R-:W-:Y:S01]  /*c650*/  MOV R11, 0x1e1f ;  /* 0x00001e1f000b7802 */ /* 0x000fe20000000f00 */
[----:B------:R-:W-:Y:S02]  /*c660*/  IMAD.MOV.U32 R12, RZ, RZ, RZ ;  /* 0x000000ffff0c7224 */ /* 0x000fe400078e00ff */
[----:B------:R-:W-:-:S07]  /*c670*/  IMAD.MOV.U32 R15, RZ, RZ, -0x1 ;  /* 0xffffffffff0f7424 */ /* 0x000fce00078e00ff */
[----:B0-2---:R-:W-:Y:S05]  /*c680*/  WARPSYNC.COLLECTIVE R15, `(.L_x_11133) ;  /* 0x000000000f087348 */ /* 0x005fea0003c00000 */
[----:B--2---:R1:W2:Y:S02]  /*c690*/  SHFL.IDX P6, R14, R13, R12, R11 ;  /* 0x0000000c0d0e7389 */ /* 0x0042a400000c000b */
[----:B012---:R-:W-:Y:S01]  /*c6a0*/  ENDCOLLECTIVE ;  /* 0x000000000000791b */ /* 0x007fe20003800000 */
.L_x_11133:
[----:B------:R-:W-:Y:S05]  /*c6b0*/  BSYNC B0 ;  /* 0x0000000000007941 */ /* 0x000fea0003800000 */
.L_x_11132:
        /* <DEDUP_REMOVED lines=8> */
.L_x_11134:
[----:B------:R-:W-:Y:S02]  /*c740*/  IMAD.MOV.U32 R13, RZ, RZ, R27 ;  /* 0x000000ffff0d7224 */ /* 0x000fe400078e001b */
[----:B------:R-:W-:Y:S02]  /*c750*/  IMAD.MOV.U32 R12, RZ, RZ, 0x1 ;  /* 0x00000001ff0c7424 */ /* 0x000fe400078e00ff */
[----:B------:R-:W-:-:S07]  /*c760*/  IMAD.MOV.U32 R2, RZ, RZ, R14 ;  /* 0x000000ffff027224 */ /* 0x000fce00078e000e */
[----:B------:R-:W-:Y:S05]  /*c770*/  WARPSYNC.COLLECTIVE R15, `(.L_x_11135) ;  /* 0x000000000f087348 */ /* 0x000fea0003c00000 */
[----:B------:R0:W1:Y:S02]  /*c780*/  SHFL.IDX P6, R14, R13, R12, R11 ;  /* 0x0000000c0d0e7389 */ /* 0x00006400000c000b */
[----:B01----:R-:W-:Y:S01]  /*c790*/  ENDCOLLECTIVE ;  /* 0x000000000000791b */ /* 0x003fe20003800000 */
.L_x_11135:
[----:B------:R-:W-:Y:S01]  /*c7a0*/  IADD3 R2, P1, R25, R2, RZ ;  /* 0x0000000219027210 */ /* 0x000fe20007f3e0ff */
[----:B------:R-:W-:-:S04]  /*c7b0*/  IMAD R25, R0, 0x3000, R22 ;  /* 0x0000300000197824 */ /* 0x000fc800078e0216 */
        /* <DEDUP_REMOVED lines=12> */
.L_x_11136:
[----:B------:R-:W-:Y:S01]  /*c880*/  IMAD.MOV.U32 R2, RZ, RZ, R14 ;  /* 0x000000ffff027224 */ /* 0x000fe200078e000e */
[----:B------:R-:W-:Y:S06]  /*c890*/  BRA `(.L_x_11137) ;  /* 0xffffffdc00107947 */ /* 0x000fec000383ffff */
.L_x_11076:
[----:B---3--:R3:W4:Y:S02]  /*c8a0*/  SYNCS.PHASECHK.TRANS64.TRYWAIT P1, [R6+URZ+0x17040], R10 ;  /* 0x0170400a060075a7 */ /* 0x008724000802017f */
[----:B----4-:R-:W-:Y:S05]  /*c8b0*/  @!P1 NANOSLEEP.SYNCS 0x989680 ;  /* 0x009896800000995d */ /* 0x010fea0003900000 */
[----:B------:R-:W4:Y:S02]  /*c8c0*/  @!P1 SYNCS.PHASECHK.TRANS64 P1, [R6+URZ+0x17040], R10 ;  /* 0x0170400a060095a7 */ /* 0x000f24000802007f */
[----:B----4-:R-:W-:Y:S05]  /*c8d0*/  @!P1 BRA `(.L_x_11076) ;  /* 0xfffffffc00f09947 */ /* 0x010fea000383ffff */
[----:B------:R-:W-:Y:S05]  /*c8e0*/  BRA `(.L_x_11138) ;  /* 0xffffffdc00647947 */ /* 0x000fea000383ffff */
.L_x_11077:
[----:B------:R-:W-:Y:S01]  /*c8f0*/  BSSY B0, `(.L_x_11139) ;  /* 0x0000008000007945 */ /* 0x000fe20003800000 */
[----:B------:R-:W-:Y:S02]  /*c900*/  IMAD.MOV.U32 R13, RZ, RZ, R9 ;  /* 0x000000ffff0d7224 */ /* 0x000fe400078e0009 */
[----:B------:R-:W-:Y:S02]  /*c910*/  IMAD.MOV.U32 R12, RZ, RZ, RZ ;  /* 0x000000ffff0c7224 */ /* 0x000fe400078e00ff */
[----:B------:R-:W-:Y:S02]  /*c920*/  IMAD.MOV.U32 R11, RZ, RZ, 0x1e1f ;  /* 0x00001e1fff0b7424 */ /* 0x000fe400078e00ff */
[----:B------:R-:W-:-:S07]  /*c930*/  IMAD.MOV.U32 R15, RZ, RZ, -0x1 ;  /* 0xffffffffff0f7424 */ /* 0x000fce00078e00ff */
[----:B0-23--:R-:W-:Y:S05]  /*c940*/  WARPSYNC.COLLECTIVE R15, `(.L_x_11140) ;  /* 0x000000000f087348 */ /* 0x00dfea0003c00000 */
[----:B--2---:R1:W2:Y:S02]  /*c950*/  SHFL.IDX P6, R14, R13, R12, R11 ;  /* 0x0000000c0d0e7389 */ /* 0x0042a400000c000b */
[----:B0123--:R-:W-:Y:S01]  /*c960*/  ENDCOLLECTIVE ;  /* 0x000000000000791b */ /* 0x00ffe20003800000 */
.L_x_11140:
[----:B------:R-:W-:Y:S05]  /*c970*/  BSYNC B0 ;  /* 0x0000000000007941 */ /* 0x000fea0003800000 */
.L_x_11139:
        /* <DEDUP_REMOVED lines=9> */
.L_x_11141:
[----:B------:R-:W-:Y:S02]  /*ca10*/  IMAD.MOV.U32 R13, RZ, RZ, R9 ;  /* 0x000000ffff0d7224 */ /* 0x000fe400078e0009 */
[----:B------:R-:W-:Y:S01]  /*ca20*/  IMAD.MOV.U32 R12, RZ, RZ, 0x1 ;  /* 0x00000001ff0c7424 */ /* 0x000fe200078e00ff */
[----:B------:R-:W-:-:S13]  /*ca30*/  IADD3 R2, P1, R21, R14, RZ ;  /* 0x0000000e15027210 */ /* 0x000fda0007f3e0ff */
[----:B------:R-:W-:Y:S05]  /*ca40*/  WARPSYNC.COLLECTIVE R15, `(.L_x_11142) ;  /* 0x000000000f087348 */ /* 0x000fea0003c00000 */
[----:B------:R0:W1:Y:S02]  /*ca50*/  SHFL.IDX P6, R14, R13, R12, R11 ;  /* 0x0000000c0d0e7389 */ /* 0x00006400000c000b */
[----:B01----:R-:W-:Y:S01]  /*ca60*/  ENDCOLLECTIVE ;  /* 0x000000000000791b */ /* 0x003fe20003800000 */
.L_x_11142:
[----:B------:R-:W-:Y:S02]  /*ca70*/  IMAD.X R3, RZ, RZ, R3, P1 ;  /* 0x000000ffff037224 */ /* 0x000fe400008e0603 */
[----:B------:R-:W-:Y:S02]  /*ca80*/  IMAD.MOV.U32 R13, RZ, RZ, R7 ;  /* 0x000000ffff0d7224 */ /* 0x000fe400078e0007 */
[----:B------:R-:W-:-:S07]  /*ca90*/  IMAD.MOV.U32 R9, RZ, RZ, R14 ;  /* 0x000000ffff097224 */ /* 0x000fce00078e000e */
[----:B------:R-:W-:Y:S05]  /*caa0*/  WARPSYNC.COLLECTIVE R15, `(.L_x_11143) ;  /* 0x000000000f087348 */ /* 0x000fea0003c00000 */
[----:B------:R0:W1:Y:S02]  /*cab0*/  SHFL.IDX P6, R14, R13, R12, R11 ;  /* 0x0000000c0d0e7389 */ /* 0x00006400000c000b */
[----:B01----:R-:W-:Y:S01]  /*cac0*/  ENDCOLLECTIVE ;  /* 0x000000000000791b */ /* 0x003fe20003800000 */
.L_x_11143:
[----:B------:R-:W-:-:S04]  /*cad0*/  IMAD R8, R0, 0x3000, R25 ;  /* 0x0000300000087824 */ /* 0x000fc800078e0219 */
[----:B------:R-:W-:-:S05]  /*cae0*/  VIADD R8, R8, UR44 ;  /* 0x0000002c08087c36 */ /* 0x000fca0008000000 */
[----:B------:R-:W-:Y:S01]  /*caf0*/  @!PT LDS RZ, [RZ] ;  /* 0x00000000fffff984 */ /* 0x000fe20000000800 */
[----:B------:R-:W-:Y:S01]  /*cb00*/  @!PT LDS RZ, [RZ] ;  /* 0x00000000fffff984 */ /* 0x000fe20000000800 */
[----:B------:R-:W-:Y:S01]  /*cb10*/  @!PT LDS RZ, [RZ] ;  /* 0x00000000fffff984 */ /* 0x000fe20000000800 */
[----:B------:R0:W-:Y:S04]  /*cb20*/  LDGSTS.E.BYPASS.LTC128B.128 [R8+0x10c00], desc[UR38][R2.64], !P4 ;  /* 0x10c0000002087fae */ /* 0x0001e8000e101d66 */
[----:B------:R0:W-:Y:S04]  /*cb30*/  LDGSTS.E.BYPASS.LTC128B.128 [R8+0x11c00], desc[UR38][R2.64+0x20], !P3 ;  /* 0x11c0002002087fae */ /* 0x0001e8000d901d66 */
[----:B------:R0:W-:Y:S01]  /*cb40*/  LDGSTS.E.BYPASS.LTC128B.128 [R8+0x12c00], desc[UR38][R2.64+0x40], !P2 ;  /* 0x12c0004002087fae */ /* 0x0001e2000d101d66 */
[----:B------:R-:W-:Y:S05]  /*cb50*/  BRA `(.L_x_11144) ;  /* 0xffffffdc006c7947 */ /* 0x000fea000383ffff */
.L_x_11080:
[----:B0-----:R0:W1:Y:S02]  /*cb60*/  SYNCS.PHASECHK.TRANS64.TRYWAIT P2, [R2+URZ+0x17070], R3 ;  /* 0x01707003020075a7 */ /* 0x001064000804017f */
[----:B-1----:R-:W-:Y:S05]  /*cb70*/  @!P2 NANOSLEEP.SYNCS 0x989680 ;  /* 0x009896800000a95d */ /* 0x002fea0003900000 */
[----:B------:R-:W1:Y:S02]  /*cb80*/  @!P2 SYNCS.PHASECHK.TRANS64 P2, [R2+URZ+0x17070], R3 ;  /* 0x017070030200a5a7 */ /* 0x000e64000804007f */
[----:B-1----:R-:W-:Y:S05]  /*cb90*/  @!P2 BRA `(.L_x_11080) ;  /* 0xfffffffc00f0a947 */ /* 0x002fea000383ffff */
[----:B------:R-:W-:Y:S05]  /*cba0*/  BRA `(.L_x_11145) ;  /* 0xffffffdc00cc7947 */ /* 0x000fea000383ffff */
.L_x_11082:
[----:B0-----:R0:W1:Y:S02]  /*cbb0*/  SYNCS.PHASECHK.TRANS64.TRYWAIT P2, [R2+URZ+0x17060], R5 ;  /* 0x01706005020075a7 */ /* 0x001064000804017f */
[----:B-1----:R-:W-:Y:S05]  /*cbc0*/  @!P2 NANOSLEEP.SYNCS 0x989680 ;  /* 0x009896800000a95d */ /* 0x002fea0003900000 */
[----:B------:R-:W1:Y:S02]  /*cbd0*/  @!P2 SYNCS.PHASECHK.TRANS64 P2, [R2+URZ+0x17060], R5 ;  /* 0x017060050200a5a7 */ /* 0x000e64000804007f */
[----:B-1----:R-:W-:Y:S05]  /*cbe0*/  @!P2 BRA `(.L_x_11082) ;  /* 0xfffffffc00f0a947 */ /* 0x002fea000383ffff */
[----:B------:R-:W-:Y:S05]  /*cbf0*/  BRA `(.L_x_11146) ;  /* 0xffffffdc00dc7947 */ /* 0x000fea000383ffff */
.L_x_11089:
[----:B0-----:R0:W1:Y:S02]  /*cc00*/  SYNCS.PHASECHK.TRANS64.TRYWAIT P0, [R3+URZ+0x17070], R2 ;  /* 0x01707002030075a7 */ /* 0x001064000800017f */
[----:B-1----:R-:W-:Y:S05]  /*cc10*/  @!P0 NANOSLEEP.SYNCS 0x989680 ;  /* 0x009896800000895d */ /* 0x002fea0003900000 */
[----:B------:R-:W1:Y:S02]  /*cc20*/  @!P0 SYNCS.PHASECHK.TRANS64 P0, [R3+URZ+0x17070], R2 ;  /* 0x01707002030085a7 */ /* 0x000e64000800007f */
[----:B-1----:R-:W-:Y:S05]  /*cc30*/  @!P0 BRA `(.L_x_11089) ;  /* 0xfffffffc00f08947 */ /* 0x002fea000383ffff */
[----:B------:R-:W-:Y:S05]  /*cc40*/  BRA `(.L_x_11147) ;  /* 0xffffffe400207947 */ /* 0x000fea000383ffff */
.L_x_11091:
[----:B0-----:R0:W1:Y:S02]  /*cc50*/  SYNCS.PHASECHK.TRANS64.TRYWAIT P0, [R3+URZ+0x17060], R4 ;  /* 0x01706004030075a7 */ /* 0x001064000800017f */
[----:B-1----:R-:W-:Y:S05]  /*cc60*/  @!P0 NANOSLEEP.SYNCS 0x989680 ;  /* 0x009896800000895d */ /* 0x002fea0003900000 */
[----:B------:R-:W1:Y:S02]  /*cc70*/  @!P0 SYNCS.PHASECHK.TRANS64 P0, [R3+URZ+0x17060], R4 ;  /* 0x01706004030085a7 */ /* 0x000e64000800007f */
[----:B-1----:R-:W-:Y:S05]  /*cc80*/  @!P0 BRA `(.L_x_11091) ;  /* 0xfffffffc00f08947 */ /* 0x002fea000383ffff */
[----:B------:R-:W-:Y:S05]  /*cc90*/  BRA `(.L_x_11148) ;  /* 0xffffffe400387947 */ /* 0x000fea000383ffff */
.L_x_11094:
[----:B-1----:R1:W2:Y:S02]  /*cca0*/  SYNCS.PHASECHK.TRANS64.TRYWAIT P0, [R7+URZ+0x17020], R2 ;  /* 0x01702002070075a7 */ /* 0x0022a4000800017f */
[----:B--2---:R-:W-:Y:S05]  /*ccb0*/  @!P0 NANOSLEEP.SYNCS 0x989680 ;  /* 0x009896800000895d */ /* 0x004fea0003900000 */
[----:B------:R-:W2:Y:S02]  /*ccc0*/  @!P0 SYNCS.PHASECHK.TRANS64 P0, [R7+URZ+0x17020], R2 ;  /* 0x01702002070085a7 */ /* 0x000ea4000800007f */
[----:B--2---:R-:W-:Y:S05]  /*ccd0*/  @!P0 BRA `(.L_x_11094) ;  /* 0xfffffffc00f08947 */ /* 0x004fea000383ffff */
[----:B------:R-:W-:Y:S05]  /*cce0*/  BRA `(.L_x_11149) ;  /* 0xffffffe800687947 */ /* 0x000fea000383ffff */
.L_x_11096:
[----:B-1----:R1:W2:Y:S02]  /*ccf0*/  SYNCS.PHASECHK.TRANS64.TRYWAIT P1, [R5+URZ+0x17040], R2 ;  /* 0x01704002050075a7 */ /* 0x0022a4000802017f */
[----:B--2---:R-:W-:Y:S05]  /*cd00*/  @!P1 NANOSLEEP.SYNCS 0x989680 ;  /* 0x009896800000995d */ /* 0x004fea0003900000 */
[----:B------:R-:W2:Y:S02]  /*cd10*/  @!P1 SYNCS.PHASECHK.TRANS64 P1, [R5+URZ+0x17040], R2 ;  /* 0x01704002050095a7 */ /* 0x000ea4000802007f */
[----:B--2---:R-:W-:Y:S05]  /*cd20*/  @!P1 BRA `(.L_x_11096) ;  /* 0xfffffffc00f09947 */ /* 0x004fea000383ffff */
[----:B------:R-:W-:Y:S05]  /*cd30*/  BRA `(.L_x_11150) ;  /* 0xffffffe800a47947 */ /* 0x000fea000383ffff */
.L_x_11098:
[----:B--2---:R2:W3:Y:S02]  /*cd40*/  SYNCS.PHASECHK.TRANS64.TRYWAIT P1, [R7+URZ+0x17040], R0 ;  /* 0x01704000070075a7 */ /* 0x0044e4000802017f */
[----:B---3--:R-:W-:Y:S05]  /*cd50*/  @!P1 NANOSLEEP.SYNCS 0x989680 ;  /* 0x009896800000995d */ /* 0x008fea0003900000 */
[----:B------:R-:W3:Y:S02]  /*cd60*/  @!P1 SYNCS.PHASECHK.TRANS64 P1, [R7+URZ+0x17040], R0 ;  /* 0x01704000070095a7 */ /* 0x000ee4000802007f */
[----:B---3--:R-:W-:Y:S05]  /*cd70*/  @!P1 BRA `(.L_x_11098) ;  /* 0xfffffffc00f09947 */ /* 0x008fea000383ffff */
[----:B------:R-:W-:Y:S05]  /*cd80*/  BRA `(.L_x_11151) ;  /* 0xffffffe800b07947 */ /* 0x000fea000383ffff */
.L_x_11100:
[----:B---3--:R3:W4:Y:S02]  /*cd90*/  SYNCS.PHASECHK.TRANS64.TRYWAIT P1, [R5+URZ+0x17060], R2 ;  /* 0x01706002050075a7 */ /* 0x008724000802017f */
[----:B----4-:R-:W-:Y:S05]  /*cda0*/  @!P1 NANOSLEEP.SYNCS 0x989680 ;  /* 0x009896800000995d */ /* 0x010fea0003900000 */
[----:B------:R-:W4:Y:S02]  /*cdb0*/  @!P1 SYNCS.PHASECHK.TRANS64 P1, [R5+URZ+0x17060], R2 ;  /* 0x01706002050095a7 */ /* 0x000f24000802007f */
[----:B----4-:R-:W-:Y:S05]  /*cdc0*/  @!P1 BRA `(.L_x_11100) ;  /* 0xfffffffc00f09947 */ /* 0x010fea000383ffff */
[----:B------:R-:W-:Y:S05]  /*cdd0*/  BRA `(.L_x_11152) ;  /* 0xffffffe800ac7947 */ /* 0x000fea000383ffff */
.L_x_11102:
[----:B----4-:R4:W0:Y:S02]  /*cde0*/  SYNCS.PHASECHK.TRANS64.TRYWAIT P1, [R7+URZ+0x17060], R0 ;  /* 0x01706000070075a7 */ /* 0x010824000802017f */
[----:B0-----:R-:W-:Y:S05]  /*cdf0*/  @!P1 NANOSLEEP.SYNCS 0x989680 ;  /* 0x009896800000995d */ /* 0x001fea0003900000 */
[----:B------:R-:W0:Y:S02]  /*ce00*/  @!P1 SYNCS.PHASECHK.TRANS64 P1, [R7+URZ+0x17060], R0 ;  /* 0x01706000070095a7 */ /* 0x000e24000802007f */
[----:B0-----:R-:W-:Y:S05]  /*ce10*/  @!P1 BRA `(.L_x_11102) ;  /* 0xfffffffc00f09947 */ /* 0x001fea000383ffff */
[----:B------:R-:W-:Y:S05]  /*ce20*/  BRA `(.L_x_11153) ;  /* 0xffffffe800a87947 */ /* 0x000fea000383ffff */
.L_x_11104:
[----:B------:R0:W0:Y:S02]  /*ce30*/  SYNCS.PHASECHK.TRANS64.TRYWAIT P1, [R5+URZ+0x17080], R2 ;  /* 0x01708002050075a7 */ /* 0x000024000802017f */
[----:B0-----:R-:W-:Y:S05]  /*ce40*/  @!P1 NANOSLEEP.SYNCS 0x989680 ;  /* 0x009896800000995d */ /* 0x001fea0003900000 */
[----:B------:R-:W0:Y:S02]  /*ce50*/  @!P1 SYNCS.PHASECHK.TRANS64 P1, [R5+URZ+0x17080], R2 ;  /* 0x01708002050095a7 */ /* 0x000e24000802007f */
[----:B0-----:R-:W-:Y:S05]  /*ce60*/  @!P1 BRA `(.L_x_11104) ;  /* 0xfffffffc00f09947 */ /* 0x001fea000383ffff */
[----:B------:R-:W-:Y:S05]  /*ce70*/  BRA `(.L_x_11154) ;  /* 0xffffffe800a47947 */ /* 0x000fea000383ffff */
.L_x_11155:
        /* <DEDUP_REMOVED lines=16> */
.L_x_16293:


//--------------------- .text._ZN7cutlass13device_kernelIN5flash11enable_sm90INS1_16FlashAttnFwdSm90INS1_25CollectiveMainloopFwdSm90ILi2EN4cute5tupleIJNS5_1CILi1EEES8_S8_EEENS6_IJNS7_ILi192EEENS7_ILi128EEENS7_ILi96EEEEEELi96ENS_12float_e4m3_tEfNS_4arch4Sm90ELb0ELb0ELb0ELb1ELb1ELb0ELb0ELb1ELb1ELb1ELb1ELb0EEENS1_21CollectiveEpilogueFwdINS6_IJSA_SC_SB_EEES9_NS_10bfloat16_tESG_Li384ELb1ELb1ELb1ELb1EEENS1_36VarlenDynamicPersistentTileSchedulerILi192ELi128ELi384ELi128ELb1ELb1ELb1ELb0ELb1ELb1EEEEEEEEEvNT_6ParamsE --------------------------
	.section	.text._ZN7cutlass13device_kernelIN5flash11enable_sm90INS1_16FlashAttnFwdSm90INS1_25CollectiveMainloopFwdSm90ILi2EN4cute5tupleIJNS5_1CILi1EEES8_S8_EEENS6_IJNS7_ILi192EEENS7_ILi128EEENS7_ILi96EEEEEELi96ENS_12float_e4m3_tEfNS_4arch4Sm90ELb0ELb0ELb0ELb1ELb1ELb0ELb0ELb1ELb1ELb1ELb1ELb0EEENS1_21CollectiveEpilogueFwdINS6_IJSA_SC_SB_EEES9_NS_10bfloat16_tESG_Li384ELb1ELb1ELb1ELb1EEENS1_36VarlenDynamicPersistentTileSchedulerILi192ELi128ELi384ELi128ELb1ELb1ELb1ELb0ELb1ELb1EEEEEEEEEvNT_6ParamsE,"ax",@progbits
	.align	128
.text._ZN7cutlass13device_kernelIN5flash11enable_sm90INS1_16FlashAttnFwdSm90INS1_25CollectiveMainloopFwdSm90ILi2EN4cute5tupleIJNS5_1CILi1EEES8_S8_EEENS6_IJNS7_ILi192EEENS7_ILi128EEENS7_ILi96EEEEEELi96ENS_12float_e4m3_tEfNS_4arch4Sm90ELb0ELb0ELb0ELb1ELb1ELb0ELb0ELb1ELb1ELb1ELb1ELb0EEENS1_21CollectiveEpilogueFwdINS6_IJSA_SC_SB_EEES9_NS_10bfloat16_tESG_Li384ELb1ELb1ELb1ELb1EEENS1_36VarlenDynamicPersistentTileSchedulerILi192ELi128ELi384ELi128ELb1ELb1ELb1ELb0ELb1ELb1EEEEEEEEEvNT_6ParamsE:
        .type           _ZN7cutlass13device_kernelIN5flash11enable_sm90INS1_16FlashAttnFwdSm90INS1_25CollectiveMainloopFwdSm90ILi2EN4cute5tupleIJNS5_1CILi1EEES8_S8_EEENS6_IJNS7_ILi192EEENS7_ILi128EEENS7_ILi96EEEEEELi96ENS_12float_e4m3_tEfNS_4arch4Sm90ELb0ELb0ELb0ELb1ELb1ELb0ELb0ELb1ELb1ELb1ELb1ELb0EEENS1_21CollectiveEpilogueFwdINS6_IJSA_SC_SB_EEES9_NS_10bfloat16_tESG_Li384ELb1ELb1ELb1ELb1EEENS1_36VarlenDynamicPersistentTileSchedulerILi192ELi128ELi384ELi128ELb1ELb1ELb1ELb0ELb1ELb1EEEEEEEEEvNT_6ParamsE,@function
        .size           _ZN7cutlass13device_kernelIN5flash11enable_sm90INS1_16FlashAttnFwdSm90INS1_25CollectiveMainloopFwdSm90ILi2EN4cute5tupleIJNS5_1CILi1EEES8_S8_EEENS6_IJNS7_ILi192EEENS7_ILi128EEENS7_ILi96EEEEEELi96ENS_12float_e4m3_tEfNS_4arch4Sm90ELb0ELb0ELb0ELb1ELb1ELb0ELb0ELb1ELb1ELb1ELb1ELb0EEENS1_21CollectiveEpilogueFwdINS6_IJSA_SC_SB_EEES9_NS_10bfloat16_tESG_Li384ELb1ELb1ELb1ELb1EEENS1_36VarlenDynamicPersistentTileSchedulerILi192ELi128ELi384ELi128ELb1ELb1ELb1ELb0ELb1ELb1EEEEEEEEEvNT_6ParamsE,(.L_x_16294 - _ZN7cutlass13device_kernelIN5flash11enable_sm90INS1_16FlashAttnFwdSm90INS1_25CollectiveMainloopFwdSm90ILi2EN4cute5tupleIJNS5_1CILi1EEES8_S8_EEENS6_IJNS7_ILi192EEENS7_ILi128EEENS7_ILi96EEEEEELi96ENS_12float_e4m3_tEfNS_4arch4Sm90ELb0ELb0ELb0ELb1ELb1ELb0ELb0ELb1ELb1ELb1ELb1ELb0EEENS1_21CollectiveEpilogueFwdINS6_IJSA_SC_SB_EEES9_NS_10bfloat16_tESG_Li384ELb1ELb1ELb1ELb1EEENS1_36VarlenDynamicPersistentTileSchedulerILi192ELi128ELi384ELi128ELb1ELb1ELb1ELb0ELb1ELb1EEEEEEEEEvNT_6ParamsE)
        .other          _ZN7cutlass13device_kernelIN5flash11enable_sm90INS1_16FlashAttnFwdSm90INS1_25CollectiveMainloopFwdSm90ILi2EN4cute5tupleIJNS5_1CILi1EEES8_S8_EEENS6_IJNS7_ILi192EEENS7_ILi128EEENS7_ILi96EEEEEELi96ENS_12float_e4m3_tEfNS_4arch4Sm90ELb0ELb0ELb0ELb1ELb1ELb0ELb0ELb1ELb1ELb1ELb1ELb0EEENS1_21CollectiveEpilogueFwdINS6_IJSA_SC_SB_EEES9_NS_10bfloat16_tESG_Li384ELb1ELb1ELb1ELb1EEENS1_36VarlenDynamicPersistentTileSchedulerILi192ELi128ELi384ELi128ELb1ELb1ELb1ELb0ELb1ELb1EEEEEEEEEvNT_6ParamsE,@"STO_CUDA_ENTRY STV_DEFAULT"
_ZN7cutlass13device_kernelIN5flash11enable_sm90INS1_16FlashAttnFwdSm90INS1_25CollectiveMainloopFwdSm90ILi2EN4cute5tupleIJNS5_1CILi1EEES8_S8_EEENS6_IJNS7_ILi192EEENS7_ILi128EEENS7_ILi96EEEEEELi96ENS_12float_e4m3_tEfNS_4arch4Sm90ELb0ELb0ELb0ELb1ELb1ELb0ELb0ELb1ELb1ELb1ELb1ELb0EEENS1_21CollectiveEpilogueFwdINS6_IJSA_SC_SB_EEES9_NS_10bfloat16_tESG_Li384ELb1ELb1ELb1ELb1EEENS1_36VarlenDynamicPersistentTileSchedulerILi192ELi128ELi384ELi128ELb1ELb1ELb1ELb0ELb1ELb1EEEEEEEEEvNT_6ParamsE:
        /* <DEDUP_REMOVED lines=45> */
.L_x_11156:
        /* <DEDUP_REMOVED lines=22> */
.L_x_11157:
        /* <DEDUP_REMOVED lines=18> */
.L_x_11158:
        /* <DEDUP_REMOVED lines=22> */
.L_x_11159:
[----:B------:R-:W5:Y:S01]  /*06b0*/  SHFL.IDX PT, R4, R0, RZ, 0x1f ;  /* 0x00001fff00047589 */ /* 0x000f6200000e0000 */
[----:B------:R-:W-:Y:S01]  /*06c0*/  R2UR UR9, R3 ;  /* 0x00000000030972ca */ /* 0x000fe200000e0000 */
        /* <DEDUP_REMOVED lines=22> */
.L_x_11160:
        /* <DEDUP_REMOVED lines=8> */
.L_x_11162:
[----:B------:R-:W-:-:S08]  /*08b0*/  NOP ;  /* 0x0000000000007918 */ /* 0x000fd00000000000 */
[----:B------:R-:W0:Y:S02]  /*08c0*/  USETMAXREG.TRY_ALLOC.CTAPOOL UP0, 0xa0 ;  /* 0x000000a0000079c8 */ /* 0x000e240008000600 */
[----:B0-----:R-:W-:-:S13]  /*08d0*/  PLOP3.LUT P0, PT, PT, PT, UP0, 0x80, 0x0 ;  /* 0x000000000000781c */ /* 0x001fda0003f0f008 */
[----:B------:R-:W-:Y:S05]  /*08e0*/  @!P0 BRA `(.L_x_11162) ;  /* 0xfffffffc00f08947 */ /* 0x000fea000383ffff */
[----:B------:R-:W0:Y:S08]  /*08f0*/  S2UR UR5, SR_CgaCtaId ;  /* 0x00000000000579c3 */ /* 0x000e300000008800 */
[----:B------:R-:W-:Y:S06]  /*0900*/  BAR.ARV 0x8, 0x200 ;  /* 0x0208000000007b1d */ /* 0x000fec0000002000 */
[----:B------:R-:W-:-:S02]  /*0910*/  UMOV UR4, 0x400 ;  /* 0x0000040000047882 */ /* 0x000fc40000000000 */
[----:B------:R-:W-:Y:S01]  /*0920*/  BAR.SYNC.DEFER_BLOCKING 0x5, 0x200 ;  /* 0x0148000000007b1d */ /* 0x000fe20000010000 */
[----:B0-----:R-:W-:-:S09]  /*0930*/  ULEA UR4, UR5, UR4, 0x18 ;  /* 0x0000000405047291 */ /* 0x001fd2000f8ec03f */
        /* <DEDUP_REMOVED lines=10> */
[----:B------:R-:W-:Y:S01]  /*09e0*/  UMOV UR36, URZ ;  /* 0x0000003f00247c82 */ /* 0x000fe20008000000 */
[----:B------:R-:W-:Y:S01]  /*09f0*/  UMOV UR37, URZ ;  /* 0x0000003f00257c82 */ /* 0x000fe20008000000 */
[----:B0-----:R-:W-:-:S05]  /*0a00*/  VIADD R12, R0, 0xffffff80 ;  /* 0xffffff80000c7836 */ /* 0x001fca0000000000 */
[----:B------:R-:W-:-:S04]  /*0a10*/  SHF.R.S32.HI R0, RZ, 0x1f, R12 ;  /* 0x0000001fff007819 */ /* 0x000fc8000001140c */
[CC--:B------:R-:W-:Y:S02]  /*0a20*/  LEA.HI R2, R0.reuse, R12.reuse, RZ, 0x7 ;  /* 0x0000000c00027211 */ /* 0x0c0fe400078f38ff */
[-C--:B------:R-:W-:Y:S02]  /*0a30*/  LEA.HI R4, R0, R12.reuse, RZ, 0x5 ;  /* 0x0000000c00047211 */ /* 0x080fe400078f28ff */
[----:B------:R-:W-:Y:S02]  /*0a40*/  LOP3.LUT R3, R2, 0xffffff80, RZ, 0xc0, !PT ;  /* 0xffffff8002037812 */ /* 0x000fe400078ec0ff */
[----:B------:R-:W-:Y:S01]  /*0a50*/  SHF.R.S32.HI R13, RZ, 0x7, R2 ;  /* 0x00000007ff0d7819 */ /* 0x000fe20000011402 */
[----:B------:R-:W-:Y:S02]  /*0a60*/  IMAD.SHL.U32 R5, R4, 0x10, RZ ;  /* 0x0000001004057824 */ /* 0x000fe400078e00ff */
[----:B------:R-:W-:Y:S01]  /*0a70*/  IMAD.IADD R11, R12, 0x1, -R3 ;  /* 0x000000010c0b7824 */ /* 0x000fe200078e0a03 */
[----:B------:R-:W-:-:S02]  /*0a80*/  LEA.HI R3, R0, R12, RZ, 0x4 ;  /* 0x0000000c00037211 */ /* 0x000fc400078f20ff */
[----:B------:R-:W-:Y:S02]  /*0a90*/  LOP3.LUT R5, R5, 0xfffffe00, RZ, 0xc0, !PT ;  /* 0xfffffe0005057812 */ /* 0x000fe400078ec0ff */
[----:B------:R-:W-:Y:S02]  /*0aa0*/  SHF.R.S32.HI R7, RZ, 0x1f, R11 ;  /* 0x0000001fff077819 */ /* 0x000fe4000001140b */
[----:B------:R-:W-:Y:S02]  /*0ab0*/  SHF.R.S32.HI R4, RZ, 0x4, R3 ;  /* 0x00000004ff047819 */ /* 0x000fe40000011403 */
[----:B------:R-:W-:Y:S02]  /*0ac0*/  LEA.HI R8, R7, R11, RZ, 0x2 ;  /* 0x0000000b07087211 */ /* 0x000fe400078f10ff */
[C---:B------:R-:W-:Y:S02]  /*0ad0*/  LOP3.LUT R2, R3.reuse, 0x7fffff0, RZ, 0xc0, !PT ;  /* 0x07fffff003027812 */ /* 0x040fe400078ec0ff */
[----:B------:R-:W-:-:S02]  /*0ae0*/  LEA.HI R3, R3, R4, RZ, 0x1 ;  /* 0x0000000403037211 */ /* 0x000fc400078f08ff */
[----:B------:R-:W-:Y:S01]  /*0af0*/  SHF.R.S32.HI R9, RZ, 0x2, R8 ;  /* 0x00000002ff097819 */ /* 0x000fe20000011408 */
[----:B------:R-:W-:Y:S01]  /*0b00*/  IMAD.IADD R2, R12, 0x1, -R2 ;  /* 0x000000010c027824 */ /* 0x000fe200078e0a02 */
[----:B------:R-:W-:Y:S02]  /*0b10*/  SHF.R.S32.HI R6, RZ, 0x1f, R8 ;  /* 0x0000001fff067819 */ /* 0x000fe40000011408 */
[----:B------:R-:W-:Y:S01]  /*0b20*/  LOP3.LUT R3, R3, 0x1ffffffe, RZ, 0xc0, !PT ;  /* 0x1ffffffe03037812 */ /* 0x000fe200078ec0ff */
[----:B------:R-:W-:Y:S01]  /*0b30*/  IMAD R2, R2, 0x20, R5 ;  /* 0x0000002002027824 */ /* 0x000fe200078e0205 */
[----:B------:R-:W-:Y:S01]  /*0b40*/  LEA.HI R10, R6, R9, RZ, 0x3 ;  /* 0x00000009060a7211 */ /* 0x000fe200078f18ff */
[----:B------:R-:W-:Y:S01]  /*0b50*/  IMAD.HI R6, R13, 0x55555556, RZ ;  /* 0x555555560d067827 */ /* 0x000fe200078e02ff */
[----:B------:R-:W-:Y:S02]  /*0b60*/  LEA.HI R0, R0, R12, RZ, 0x2 ;  /* 0x0000000c00007211 */ /* 0x000fe400078f10ff */
[----:B------:R-:W-:Y:S01]  /*0b70*/  LOP3.LUT R10, R10, 0xfffffff8, RZ, 0xc0, !PT ;  /* 0xfffffff80a0a7812 */ /* 0x000fe200078ec0ff */
[----:B------:R-:W-:Y:S01]  /*0b80*/  IMAD.IADD R3, R4, 0x1, -R3 ;  /* 0x0000000104037824 */ /* 0x000fe200078e0a03 */
[----:B------:R-:W-:-:S02]  /*0b90*/  LOP3.LUT R4, R0, 0xfffffffc, RZ, 0xc0, !PT ;  /* 0xfffffffc00047812 */ /* 0x000fc400078ec0ff */
[----:B------:R-:W-:Y:S01]  /*0ba0*/  LEA.HI R7, R7, R11, RZ, 0x5 ;  /* 0x0000000b07077211 */ /* 0x000fe200078f28ff */
[----:B------:R-:W-:Y:S01]  /*0bb0*/  IMAD R2, R3, 0x8, R2 ;  /* 0x0000000803027824 */ /* 0x000fe200078e0202 */
[----:B------:R-:W-:Y:S01]  /*0bc0*/  LOP3.LUT R8, R8, 0x7ffffffc, RZ, 0xc0, !PT ;  /* 0x7ffffffc08087812 */ /* 0x000fe200078ec0ff */
[----:B------:R-:W-:Y:S01]  /*0bd0*/  IMAD.IADD R10, R9, 0x1, -R10 ;  /* 0x00000001090a7824 */ /* 0x000fe200078e0a0a */
[----:B------:R-:W-:Y:S01]  /*0be0*/  LEA.HI R6, R6, R6, RZ, 0x1 ;  /* 0x0000000606067211 */ /* 0x000fe200078f08ff */
[----:B------:R-:W-:Y:S01]  /*0bf0*/  IMAD.IADD R9, R12, 0x1, -R4 ;  /* 0x000000010c097824 */ /* 0x000fe200078e0a04 */
[----:B------:R-:W-:Y:S01]  /*0c00*/  SHF.R.S32.HI R7, RZ, 0x5, R7 ;  /* 0x00000005ff077819 */ /* 0x000fe20000011407 */
[----:B------:R0:W-:Y:S01]  /*0c10*/  STL [R1+0x38], R2 ;  /* 0x0000380201007387 */ /* 0x0001e20000100800 */
[----:B------:R-:W-:Y:S01]  /*0c20*/  IMAD.IADD R8, R11, 0x1, -R8 ;  /* 0x000000010b087824 */ /* 0x000fe200078e0a08 */
[----:B------:R-:W-:Y:S01]  /*0c30*/  SHF.R.S32.HI R0, RZ, 0x2, R0 ;  /* 0x00000002ff007819 */ /* 0x000fe20000011400 */
[----:B------:R-:W-:Y:S01]  /*0c40*/  IMAD R6, R6, -0x3, R13 ;  /* 0xfffffffd06067824 */ /* 0x000fe200078e020d */
[----:B------:R-:W-:Y:S01]  /*0c50*/  LEA.HI R3, R9, R9, RZ, 0x1 ;  /* 0x0000000909037211 */ /* 0x000fe200078f08ff */
[----:B------:R-:W-:-:S02]  /*0c60*/  IMAD R7, R7, 0x10, R10 ;  /* 0x0000001007077824 */ /* 0x000fc400078e020a */
[----:B------:R-:W-:Y:S01]  /*0c70*/  IMAD.SHL.U32 R4, R8, 0x2, RZ ;  /* 0x0000000208047824 */ /* 0x000fe200078e00ff */
[----:B------:R-:W-:Y:S01]  /*0c80*/  LOP3.LUT R3, R3, 0x1ffffffe, RZ, 0xc0, !PT ;  /* 0x1ffffffe03037812 */ /* 0x000fe200078ec0ff */
[----:B------:R-:W-:Y:S02]  /*0c90*/  IMAD R5, R6, 0x40, R7 ;  /* 0x0000004006057824 */ /* 0x000fe400078e0207 */
[----:B0-----:R-:W-:Y:S02]  /*0ca0*/  IMAD.SHL.U32 R2, R9, 0x8, RZ ;  /* 0x0000000809027824 */ /* 0x001fe400078e00ff */
[----:B------:R-:W-:Y:S01]  /*0cb0*/  VIADD R156, R4, 0x18 ;  /* 0x00000018049c7836 */ /* 0x000fe20000000000 */
[----:B------:R-:W-:Y:S01]  /*0cc0*/  STL [R1+0x30], R5 ;  /* 0x0000300501007387 */ /* 0x000fe20000100800 */
[C---:B------:R-:W-:Y:S02]  /*0cd0*/  VIADD R16, R2.reuse, 0x20 ;  /* 0x0000002002107836 */ /* 0x040fe40000000000 */
[----:B------:R-:W-:Y:S01]  /*0ce0*/  VIADD R17, R2, 0x40 ;  /* 0x0000004002117836 */ /* 0x000fe20000000000 */
[----:B------:R-:W-:Y:S01]  /*0cf0*/  STL [R1+0x4], R4 ;  /* 0x0000040401007387 */ /* 0x000fe20000100800 */
[C---:B------:R-:W-:Y:S01]  /*0d00*/  VIADD R153, R4.reuse, 0x30 ;  /* 0x0000003004997836 */ /* 0x040fe20000000000 */
[----:B------:R-:W-:Y:S01]  /*0d10*/  SHF.R.S32.HI R0, RZ, 0x1f, R16 ;  /* 0x0000001fff007819 */ /* 0x000fe20000011410 */
[C---:B------:R-:W-:Y:S01]  /*0d20*/  VIADD R0, R4.reuse, 0x8 ;  /* 0x0000000804007836 */ /* 0x040fe20000000000 */
[----:B------:R-:W-:Y:S01]  /*0d30*/  SHF.R.S32.HI R6, RZ, 0x1f, R17 ;  /* 0x0000001fff067819 */ /* 0x000fe20000011411 */
[----:B------:R-:W-:-:S02]  /*0d40*/  VIADD R22, R4, 0x48 ;  /* 0x0000004804167836 */ /* 0x000fc40000000000 */
[----:B------:R-:W-:Y:S01]  /*0d50*/  IMAD.IADD R3, R9, 0x1, -R3 ;  /* 0x0000000109037824 */ /* 0x000fe200078e0a03 */
[----:B------:R0:W-:Y:S01]  /*0d60*/  STL [R1], R0 ;  /* 0x0000000001007387 */ /* 0x0001e20000100800 */
[----:B------:R-:W-:Y:S01]  /*0d70*/  SHF.R.S32.HI R6, RZ, 0x1f, R0 ;  /* 0x0000001fff067819 */ /* 0x000fe20000011400 */
[C---:B------:R-:W-:Y:S02]  /*0d80*/  VIADD R157, R4.reuse, 0x10 ;  /* 0x00000010049d7836 */ /* 0x040fe40000000000 */
[C---:B------:R-:W-:Y:S02]  /*0d90*/  VIADD R155, R4.reuse, 0x20 ;  /* 0x00000020049b7836 */ /* 0x040fe40000000000 */
[----:B------:R1:W-:Y:S01]  /*0da0*/  STL [R1+0x2c], R6 ;  /* 0x00002c0601007387 */ /* 0x0003e20000100800 */
[C---:B------:R-:W-:Y:S02]  /*0db0*/  VIADD R154, R4.reuse, 0x28 ;  /* 0x00000028049a7836 */ /* 0x040fe40000000000 */
[C---:B------:R-:W-:Y:S01]  /*0dc0*/  VIADD R152, R4.reuse, 0x38 ;  /* 0x0000003804987836 */ /* 0x040fe20000000000 */
[----:B0-----:R-:W-:Y:S01]  /*0dd0*/  SHF.R.S32.HI R0, RZ, 0x1f, R156 ;  /* 0x0000001fff007819 */ /* 0x001fe2000001149c */
[C---:B------:R-:W-:Y:S01]  /*0de0*/  VIADD R23, R4.reuse, 0x40 ;  /* 0x0000004004177836 */ /* 0x040fe20000000000 */
[----:B------:R-:W-:Y:S01]  /*0df0*/  SHF.R.S32.HI R0, RZ, 0x1f, R153 ;  /* 0x0000001fff007819 */ /* 0x000fe20000011499 */
[C---:B------:R-:W-:Y:S01]  /*0e00*/  VIADD R19, R4.reuse, 0x50 ;  /* 0x0000005004137836 */ /* 0x040fe20000000000 */
[----:B------:R-:W-:Y:S01]  /*0e10*/  SHF.R.S32.HI R0, RZ, 0x1f, R22 ;  /* 0x0000001fff007819 */ /* 0x000fe20000011416 */
[----:B------:R-:W-:Y:S01]  /*0e20*/  IMAD R0, R3, 0x8, R5 ;  /* 0x0000000803007824 */ /* 0x000fe200078e0205 */
[----:B-1----:R-:W-:Y:S01]  /*0e30*/  SHF.R.S32.HI R6, RZ, 0x1f, R155 ;  /* 0x0000001fff067819 */ /* 0x002fe2000001149b */
[----:B------:R-:W-:Y:S01]  /*0e40*/  VIADD R18, R4, 0x58 ;  /* 0x0000005804127836 */ /* 0x000fe20000000000 */
[----:B------:R-:W-:-:S02]  /*0e50*/  SHF.R.S32.HI R4, RZ, 0x1f, R157 ;  /* 0x0000001fff047819 */ /* 0x000fc4000001149d */
[----:B------:R0:W-:Y:S01]  /*0e60*/  STL [R1+0x34], R0 ;  /* 0x0000340001007387 */ /* 0x0001e20000100800 */
[----:B------:R-:W-:Y:S02]  /*0e70*/  SHF.R.S32.HI R4, RZ, 0x1f, R154 ;  /* 0x0000001fff047819 */ /* 0x000fe4000001149a */
[----:B------:R-:W-:Y:S02]  /*0e80*/  SHF.R.S32.HI R6, RZ, 0x1f, R152 ;  /* 0x0000001fff067819 */ /* 0x000fe40000011498 */
[----:B------:R-:W-:Y:S02]  /*0e90*/  SHF.R.S32.HI R4, RZ, 0x1f, R23 ;  /* 0x0000001fff047819 */ /* 0x000fe40000011417 */
[----:B------:R-:W-:Y:S02]  /*0ea0*/  SHF.R.S32.HI R6, RZ, 0x1f, R19 ;  /* 0x0000001fff067819 */ /* 0x000fe40000011413 */
[----:B------:R-:W-:-:S07]  /*0eb0*/  SHF.R.S32.HI R4, RZ, 0x1f, R18 ;  /* 0x0000001fff047819 */ /* 0x000fce0000011412 */
.L_x_11204:
[----:B012-4-:R-:W1:Y:S01]  /*0ec0*/  LDC.64 R4, c[0x0][0xc88] ;  /* 0x00032200ff047b82 */ /* 0x017e620000000a00 */
[----:B------:R-:W-:Y:S01]  /*0ed0*/  ULDC.64 UR14, c[0x0][0x998] ;  /* 0x00026600000e7ab9 */ /* 0x000fe20000000a00 */
[----:B------:R-:W-:Y:S01]  /*0ee0*/  ULDC.64 UR12, c[0x0][0x990] ;  /* 0x00026400000c7ab9 */ /* 0x000fe20000000a00 */
[----:B------:R-:W-:Y:S01]  /*0ef0*/  ULDC.64 UR8, c[0x0][0xa28] ;  /* 0x00028a0000087ab9 */ /* 0x000fe20000000a00 */
[----:B------:R-:W-:Y:S01]  /*0f00*/  ULDC.64 UR10, c[0x0][0xa20] ;  /* 0x00028800000a7ab9 */ /* 0x000fe20000000a00 */
[----:B------:R-:W-:Y:S01]  /*0f10*/  ULOP3.LUT UR41, UR5, 0xffff, URZ, 0xc0, !UPT ;  /* 0x0000ffff05297892 */ /* 0x000fe2000f8ec03f */
[----:B------:R-:W-:Y:S01]  /*0f20*/  ULDC UR4, c[0x0][0x424] ;  /* 0x0001090000047ab9 */ /* 0x000fe20000000800 */
[----:B------:R-:W-:Y:S01]  /*0f30*/  ULDC UR7, c[0x0][0x2f0] ;  /* 0x0000bc0000077ab9 */ /* 0x000fe20000000800 */
[----:B-1----:R-:W-:-:S06]  /*0f40*/  IMAD.WIDE R4, R39, 0x4, R4 ;  /* 0x0000000427047825 */ /* 0x002fcc00078e0204 */
        /* <DEDUP_REMOVED lines=11> */
[----:B---3--:R-:W1:Y:S08]  /*1000*/  @P1 LDC.64 R8, c[0x0][0x9b8] ;  /* 0x00026e00ff081b82 */ /* 0x008e700000000a00 */
[----:B------:R-:W0:Y:S08]  /*1010*/  @P0 LDC.64 R6, c[0x0][0x9a8] ;  /* 0x00026a00ff060b82 */ /* 0x000e300000000a00 */
[----:B------:R-:W3:Y:S08]  /*1020*/  @P0 LDC.64 R10, c[0x0][0x9b0] ;  /* 0x00026c00ff0a0b82 */ /* 0x000ef00000000a00 */
[----:B------:R-:W4:Y:S01]  /*1030*/  @P1 LDC.64 R20, c[0x0][0x9c0] ;  /* 0x00027000ff141b82 */ /* 0x000f220000000a00 */
[----:B--2---:R-:W-:-:S13]  /*1040*/  R2UR UR39, R4 ;  /* 0x00000000042772ca */ /* 0x004fda00000e0000 */
[----:B------:R-:W-:Y:S02]  /*1050*/  USHF.R.S32.HI UR40, URZ, 0x1f, UR39 ;  /* 0x0000001f3f287899 */ /* 0x000fe40008011427 */
[----:B------:R-:W-:-:S04]  /*1060*/  @UP0 ULEA UR8, UP2, UR39, UR8, 0x2 ;  /* 0x0000000827080291 */ /* 0x000fc8000f84103f */
[----:B-1----:R-:W-:Y:S01]  /*1070*/  @P1 IMAD R4, R8, UR40, RZ ;  /* 0x0000002808041c24 */ /* 0x002fe2000f8e02ff */
[----:B------:R-:W-:Y:S02]  /*1080*/  @UP0 ULEA.HI.X UR9, UR39, UR9, UR40, 0x2, UP2 ;  /* 0x0000000927090291 */ /* 0x000fe400090f1428 */
[C---:B0----5:R-:W-:Y:S01]  /*1090*/  @P0 IMAD R0, R6.reuse, UR40, RZ ;  /* 0x0000002806000c24 */ /* 0x061fe2000f8e02ff */
        /* <DEDUP_REMOVED lines=50> */
.L_x_11163:
        /* <DEDUP_REMOVED lines=52> */
.L_x_11164:
        /* <DEDUP_REMOVED lines=9> */
[----:B------:R-:W-:Y:S02]  /*1790*/  VIADDMNMX R3, R4, UR45, R3, PT ;  /* 0x0000002d04037c46 */ /* 0x000fe4000b800103 */
[----:B------:R-:W-:Y:S02]  /*17a0*/  CS2R R40, SRZ ;  /* 0x0000000000287805 */ /* 0x000fe4000001ff00 */
[----:B------:R-:W-:Y:S02]  /*17b0*/  CS2R R4, SRZ ;  /* 0x0000000000047805 */ /* 0x000fe4000001ff00 */
[----:B------:R-:W-:Y:S02]  /*17c0*/  CS2R R6, SRZ ;  /* 0x0000000000067805 */ /* 0x000fe4000001ff00 */
[----:B------:R-:W-:Y:S01]  /*17d0*/  R2UR UR52, R3 ;  /* 0x00000000033472ca */ /* 0x000fe200000e0000 */
        /* <DEDUP_REMOVED lines=9> */
[----:B------:R-:W-:Y:S01]  /*1870*/  CS2R R106, SRZ ;  /* 0x00000000006a7805 */ /* 0x000fe2000001ff00 */
[----:B------:R-:W-:Y:S01]  /*1880*/  IMAD.MOV.U32 R111, RZ, RZ, RZ ;  /* 0x000000ffff6f7224 */ /* 0x000fe200078e00ff */
[----:B------:R-:W-:Y:S01]  /*1890*/  CS2R R44, SRZ ;  /* 0x00000000002c7805 */ /* 0x000fe2000001ff00 */
[----:B------:R-:W-:Y:S01]  /*18a0*/  UISETP.GT.AND UP0, UPT, UR52, UR45, UPT ;  /* 0x0000002d3400728c */ /* 0x000fe2000bf04270 */
[----:B------:R-:W-:Y:S01]  /*18b0*/  CS2R R30, SRZ ;  /* 0x00000000001e7805 */ /* 0x000fe2000001ff00 */
[----:B------:R-:W-:Y:S01]  /*18c0*/  IMAD.MOV.U32 R50, RZ, RZ, RZ ;  /* 0x000000ffff327224 */ /* 0x000fe200078e00ff */
[----:B------:R-:W-:Y:S01]  /*18d0*/  CS2R R46, SRZ ;  /* 0x00000000002e7805 */ /* 0x000fe2000001ff00 */
[----:B------:R-:W-:Y:S01]  /*18e0*/  IMAD.MOV.U32 R52, RZ, RZ, RZ ;  /* 0x000000ffff347224 */ /* 0x000fe200078e00ff */
[----:B------:R-:W-:Y:S02]  /*18f0*/  CS2R R32, SRZ ;  /* 0x0000000000207805 */ /* 0x000fe4000001ff00 */
[----:B------:R-:W-:Y:S01]  /*1900*/  PLOP3.LUT P1, PT, PT, PT, UP0, 0x80, 0x0 ;  /* 0x000000000000781c */ /* 0x000fe20003f2f008 */
        /* <DEDUP_REMOVED lines=12> */
[----:B-1----:R-:W-:Y:S01]  /*19d0*/  ULEA UR54, UR49, UR54, 0x18 ;  /* 0x0000003631367291 */ /* 0x002fe2000f8ec03f */
[----:B0-----:R-:W-:-:S05]  /*19e0*/  VIADD R15, R14, 0xffffff80 ;  /* 0xffffff800e0f7836 */ /* 0x001fca0000000000 */
[----:B------:R-:W-:-:S04]  /*19f0*/  SHF.R.S32.HI R14, RZ, 0x1f, R15 ;  /* 0x0000001fff0e7819 */ /* 0x000fc8000001140f */
[----:B------:R-:W-:-:S04]  /*1a00*/  LEA.HI R14, R14, R15, RZ, 0x7 ;  /* 0x0000000f0e0e7211 */ /* 0x000fc800078f38ff */
[----:B------:R-:W-:-:S05]  /*1a10*/  SHF.R.S32.HI R14, RZ, 0x7, R14 ;  /* 0x00000007ff0e7819 */ /* 0x000fca000001140e */
[----:B------:R-:W0:Y:S02]  /*1a20*/  SHFL.IDX PT, R0, R14, RZ, 0x1f ;  /* 0x00001fff0e007589 */ /* 0x000e2400000e0000 */
[----:B0-----:R-:W-:-:S13]  /*1a30*/  R2UR UR6, R0 ;  /* 0x00000000000672ca */ /* 0x001fda00000e0000 */
        /* <DEDUP_REMOVED lines=26> */
.L_x_11166:
        /* <DEDUP_REMOVED lines=9> */
.L_x_11303:
[----:B------:R-:W-:Y:S05]  /*1c70*/  @!P0 BRA `(.L_x_11168) ;  /* 0x0000000000048947 */ /* 0x000fea0003800000 */
[----:B------:R-:W-:Y:S01]  /*1c80*/  BPT.TRAP 0x1 ;  /* 0x000000040000795c */ /* 0x000fe20000300000 */
.L_x_11168:
[----:B------:R-:W-:Y:S02]  /*1c90*/  IMAD.U32 R4, RZ, RZ, UR37 ;  /* 0x00000025ff047e24 */ /* 0x000fe4000f8e00ff */
[----:B0-----:R-:W-:-:S03]  /*1ca0*/  IMAD.U32 R3, RZ, RZ, UR36 ;  /* 0x00000024ff037e24 */ /* 0x001fc6000f8e00ff */
[----:B------:R-:W-:Y:S02]  /*1cb0*/  LEA R4, R4, UR54, 0x3 ;  /* 0x0000003604047c11 */ /* 0x000fe4000f8e18ff */
[----:B------:R-:W-:-:S04]  /*1cc0*/  SHF.L.U32 R3, R3, 0x1f, RZ ;  /* 0x0000001f03037819 */ /* 0x000fc800000006ff */
[----:B------:R0:W1:Y:S01]  /*1cd0*/  SYNCS.PHASECHK.TRANS64.TRYWAIT P1, [R4+URZ+0x19c30], R3 ;  /* 0x019c3003040075a7 */ /* 0x000062000802017f */
[----:B------:R-:W-:Y:S05]  /*1ce0*/  @!P0 BRA `(.L_x_11169) ;  /* 0x0000000000048947 */ /* 0x000fea0003800000 */
[----:B------:R-:W-:Y:S01]  /*1cf0*/  BPT.TRAP 0x1 ;  /* 0x000000040000795c */ /* 0x000fe20000300000 */
.L_x_11169:
[----:B------:R-:W-:Y:S01]  /*1d00*/  IMAD.MOV.U32 R89, RZ, RZ, RZ ;  /* 0x000000ffff597224 */ /* 0x000fe200078e00ff */
[----:B-1----:R-:W-:Y:S06]  /*1d10*/  @P1 BRA `(.L_x_11170) ;  /* 0x0000000000081947 */ /* 0x002fec0003800000 */
[----:B------:R-:W1:Y:S02]  /*1d20*/  SYNCS.PHASECHK.TRANS64.TRYWAIT P1, [R4+URZ+0x19c30], R3 ;  /* 0x019c3003040075a7 */ /* 0x000e64000802017f */
[----:B-1----:R-:W-:Y:S05]  /*1d30*/  @!P1 BRA `(.L_x_11171) ;  /* 0x000000d800389947 */ /* 0x002fea0003800000 */
.L_x_11170:
[----:B------:R-:W-:Y:S05]  /*1d40*/  WARPSYNC.ALL ;  /* 0x0000000000007948 */ /* 0x000fea0003800000 */
[----:B------:R-:W-:Y:S01]  /*1d50*/  UIADD3 UR54, UR54, 0x13800, URZ ;  /* 0x0001380036367890 */ /* 0x000fe2000fffe03f */
[----:B------:R-:W-:Y:S01]  /*1d60*/  WARPGROUP.ARRIVE ;  /* 0x00000000000079c5 */ /* 0x000fe20000000000 */
[----:B------:R-:W-:Y:S02]  /*1d70*/  ULOP3.LUT UR12, UR55, 0x10000, URZ, 0xfc, !UPT ;  /* 0x00010000370c7892 */ /* 0x000fe4000f8efc3f */
[----:B------:R-:W-:Y:S01]  /*1d80*/  USHF.R.U32.HI UR54, URZ, 0x4, UR54 ;  /* 0x000000043f367899 */ /* 0x000fe20008011636 */
[----:B------:R-:W-:Y:S01]  /*1d90*/  UMOV UR13, 0xc0000010 ;  /* 0xc0000010000d7882 */ /* 0x000fe20000000000 */
[----:B------:R-:W-:-:S02]  /*1da0*/  UMOV UR15, 0xc0000010 ;  /* 0xc0000010000f7882 */ /* 0x000fc40000000000 */
[----:B------:R-:W-:Y:S02]  /*1db0*/  ULOP3.LUT UR16, UR54, 0x3fff, URZ, 0xc0, !UPT ;  /* 0x00003fff36107892 */ /* 0x000fe4000f8ec03f */
[----:B------:R-:W-:Y:S02]  /*1dc0*/  UIADD3 UR4, UR12, 0x180, URZ ;  /* 0x000001800c047890 */ /* 0x000fe4000fffe03f */
[----:B------:R-:W-:Y:S01]  /*1dd0*/  ULOP3.LUT UR16, UR16, 0x10000, URZ, 0xfc, !UPT ;  /* 0x0001000010107892 */ /* 0x000fe2000f8efc3f */
[----:B------:R-:W-:Y:S01]  /*1de0*/  UMOV UR5, 0xc0000010 ;  /* 0xc000001000057882 */ /* 0x000fe20000000000 */
[----:B------:R-:W-:Y:S02]  /*1df0*/  UMOV UR7, 0xc0000010 ;  /* 0xc000001000077882 */ /* 0x000fe40000000000 */
[----:B------:R-:W-:Y:S02]  /*1e00*/  UIMAD UR14, UR37, 0x300, UR16 ;  /* 0x00000300250e78a4 */ /* 0x000fe4000f8e0210 */
[----:B------:R-:W-:-:S02]  /*1e10*/  UIADD3 UR8, UR12, 0x300, URZ ;  /* 0x000003000c087890 */ /* 0x000fc4000fffe03f */
[----:B------:R-:W-:Y:S02]  /*1e20*/  UIADD3 UR6, UR14, 0x100, URZ ;  /* 0x000001000e067890 */ /* 0x000fe4000fffe03f */
[----:B------:R-:W-:Y:S01]  /*1e30*/  UIADD3 UR10, UR14, 0x200, URZ ;  /* 0x000002000e0a7890 */ /* 0x000fe2000fffe03f */
[----:B------:R-:W-:Y:S02]  /*1e40*/  UMOV UR9, 0xc0000010 ;  /* 0xc000001000097882 */ /* 0x000fe40000000000 */
[----:B------:R-:W-:Y:S01]  /*1e50*/  QGMMA.64x128x32.F32.E4M3.E4M3 R24, gdesc[UR12], RZ, !UPT, gsb0 ;  /* 0x01e000000c1879f3 */ /* 0x000fe2000c0008ff */
[----:B------:R-:W-:Y:S02]  /*1e60*/  UMOV UR11, 0xc0000010 ;  /* 0xc0000010000b7882 */ /* 0x000fe40000000000 */
        /* <DEDUP_REMOVED lines=9> */
.L_x_11172:
[----:B------:R-:W2:Y:S01]  /*1f00*/  LDL R6, [R1+0x4] ;  /* 0x0000040001067983 */ /* 0x000ea20000100800 */
[----:B01----:R-:W-:Y:S01]  /*1f10*/  IMAD.U32 R3, RZ, RZ, UR53 ;  /* 0x00000035ff037e24 */ /* 0x003fe2000f8e00ff */
[----:B------:R-:W-:Y:S01]  /*1f20*/  P2R R5, PR, RZ, 0x1 ;  /* 0x00000001ff057803 */ /* 0x000fe20000000000 */
[----:B------:R-:W-:Y:S01]  /*1f30*/  IMAD.U32 R0, RZ, RZ, UR52 ;  /* 0x00000034ff007e24 */ /* 0x000fe2000f8e00ff */
[----:B------:R-:W-:Y:S01]  /*1f40*/  R2UR UR6, R4 ;  /* 0x00000000040672ca */ /* 0x000fe200000e0000 */
[----:B------:R-:W-:Y:S01]  /*1f50*/  IMAD.U32 R9, RZ, RZ, UR46 ;  /* 0x0000002eff097e24 */ /* 0x000fe2000f8e00ff */
[----:B------:R-:W-:Y:S01]  /*1f60*/  UIADD3 UR17, UR52, -0x2, URZ ;  /* 0xfffffffe34117890 */ /* 0x000fe2000fffe03f */
[--C-:B------:R-:W-:Y:S02]  /*1f70*/  IMAD.MOV.U32 R88, RZ, RZ, R89.reuse ;  /* 0x000000ffff587224 */ /* 0x100fe400078e0059 */
[--C-:B------:R-:W-:Y:S01]  /*1f80*/  IMAD.MOV.U32 R90, RZ, RZ, R89.reuse ;  /* 0x000000ffff5a7224 */ /* 0x100fe200078e0059 */
[----:B------:R-:W-:Y:S01]  /*1f90*/  UISETP.GE.AND UP0, UPT, UR17, UR45, UPT ;  /* 0x0000002d1100728c */ /* 0x000fe2000bf06270 */
[----:B------:R-:W-:-:S02]  /*1fa0*/  IMAD.MOV.U32 R92, RZ, RZ, R89 ;  /* 0x000000ffff5c7224 */ /* 0x000fc400078e0059 */
[--C-:B------:R-:W-:Y:S02]  /*1fb0*/  IMAD.MOV.U32 R95, RZ, RZ, R89.reuse ;  /* 0x000000ffff5f7224 */ /* 0x100fe400078e0059 */
[--C-:B------:R-:W-:Y:S02]  /*1fc0*/  IMAD.MOV.U32 R94, RZ, RZ, R89.reuse ;  /* 0x000000ffff5e7224 */ /* 0x100fe400078e0059 */
[----:B------:R-:W-:Y:S01]  /*1fd0*/  UIADD3 UR6, UR6, 0x19c40, URZ ;  /* 0x00019c4006067890 */ /* 0x000fe2000fffe03f */
[--C-:B------:R-:W-:Y:S02]  /*1fe0*/  IMAD.MOV.U32 R97, RZ, RZ, R89.reuse ;  /* 0x000000ffff617224 */ /* 0x100fe400078e0059 */
[--C-:B------:R-:W-:Y:S01]  /*1ff0*/  IMAD.MOV.U32 R96, RZ, RZ, R89.reuse ;  /* 0x000000ffff607224 */ /* 0x100fe200078e0059 */
[----:B------:R-:W-:Y:S01]  /*2000*/  UPRMT UR6, UR49, 0x654, UR6 ;  /* 0x0000065431067896 */ /* 0x000fe20008000006 */
[--C-:B------:R-:W-:Y:S02]  /*2010*/  IMAD.MOV.U32 R99, RZ, RZ, R89.reuse ;  /* 0x000000ffff637224 */ /* 0x100fe400078e0059 */
[----:B------:R-:W-:-:S02]  /*2020*/  IMAD.MOV.U32 R98, RZ, RZ, R89 ;  /* 0x000000ffff627224 */ /* 0x000fc400078e0059 */
[--C-:B------:R-:W-:Y:S02]  /*2030*/  IMAD.MOV.U32 R101, RZ, RZ, R89.reuse ;  /* 0x000000ffff657224 */ /* 0x100fe400078e0059 */
[--C-:B------:R-:W-:Y:S02]  /*2040*/  IMAD.MOV.U32 R100, RZ, RZ, R89.reuse ;  /* 0x000000ffff647224 */ /* 0x100fe400078e0059 */
[----:B------:R-:W-:Y:S01]  /*2050*/  SYNCS.ARRIVE.TRANS64.RED.A1T0 RZ, [UR6], RZ ;  /* 0x000000ffffff79a7 */ /* 0x000fe20008100406 */
        /* <DEDUP_REMOVED lines=33> */
[----:B------:R-:W-:Y:S01]  /*2270*/  IMAD.MOV.U32 R134, RZ, RZ, R89 ;  /* 0x000000ffff867224 */ /* 0x000fe200078e0059 */
        /* <DEDUP_REMOVED lines=121> */
[----:B------:R-:W-:Y:S01]  /*2a10*/  P2R R11, PR, RZ, 0x2 ;  /* 0x00000002ff0b7803 */ /* 0x000fe20000000000 */
[----:B------:R-:W0:Y:S01]  /*2a20*/  SHFL.BFLY PT, R7, R6, 0x2, 0x1f ;  /* 0x0c401f0006077f89 */ /* 0x000e2200000e0000 */
[----:B------:R-:W-:-:S02]  /*2a30*/  ISETP.GT.AND P2, PT, R3, 0x58, PT ;  /* 0x000000580300780c */ /* 0x000fc40003f44270 */
[C---:B------:R-:W-:Y:S02]  /*2a40*/  ISETP.GT.AND P1, PT, R3.reuse, 0x59, PT ;  /* 0x000000590300780c */ /* 0x040fe40003f24270 */
[----:B------:R-:W-:Y:S02]  /*2a50*/  ISETP.GT.AND P0, PT, R3, 0x60, PT ;  /* 0x000000600300780c */ /* 0x000fe40003f04270 */
[----:B------:R-:W-:Y:S02]  /*2a60*/  FMNMX.FTZ R3, R26, R27, !PT ;  /* 0x0000001b1a037209 */ /* 0x000fe40007810000 */
[----:B------:R-:W-:Y:S02]  /*2a70*/  FSEL R70, R70, -INF , P2 ;  /* 0xff80000046467808 */ /* 0x000fe40001000000 */
[----:B------:R-:W-:Y:S02]  /*2a80*/  ISETP.NE.AND P2, PT, R10, RZ, PT ;  /* 0x000000ff0a00720c */ /* 0x000fe40003f45270 */
[----:B------:R-:W-:-:S02]  /*2a90*/  FMNMX.FTZ R10, R30, R3, !PT ;  /* 0x000000031e0a7209 */ /* 0x000fc40007810000 */
[----:B------:R-:W-:Y:S02]  /*2aa0*/  FSEL R74, R74, -INF , P0 ;  /* 0xff8000004a4a7808 */ /* 0x000fe40000000000 */
[----:B------:R-:W-:Y:S02]  /*2ab0*/  FMNMX.FTZ R3, R31, R10, !PT ;  /* 0x0000000a1f037209 */ /* 0x000fe40007810000 */
[----:B------:R-:W-:Y:S02]  /*2ac0*/  ISETP.NE.AND P0, PT, R12, RZ, PT ;  /* 0x000000ff0c00720c */ /* 0x000fe40003f05270 */
[----:B------:R-:W-:Y:S02]  /*2ad0*/  FMNMX.FTZ R10, R34, R3, !PT ;  /* 0x00000003220a7209 */ /* 0x000fe40007810000 */
[----:B------:R-:W-:Y:S02]  /*2ae0*/  P2R R8, PR, RZ, 0x8 ;  /* 0x00000008ff087803 */ /* 0x000fe40000000000 */
[----:B0-----:R-:W-:-:S02]  /*2af0*/  FMNMX.FTZ R7, R6, R7, !PT ;  /* 0x0000000706077209 */ /* 0x001fc40007810000 */
[----:B------:R-:W-:Y:S02]  /*2b00*/  FMNMX.FTZ R3, R35, R10, !PT ;  /* 0x0000000a23037209 */ /* 0x000fe40007810000 */
[----:B------:R-:W-:Y:S01]  /*2b10*/  FSEL R75, R75, -INF , P0 ;  /* 0xff8000004b4b7808 */ /* 0x000fe20000000000 */
[----:B------:R-:W0:Y:S01]  /*2b20*/  SHFL.BFLY PT, R0, R7, 0x1, 0x1f ;  /* 0x0c201f0007007f89 */ /* 0x000e2200000e0000 */
[----:B------:R-:W-:Y:S02]  /*2b30*/  FMNMX.FTZ R12, R38, R3, !PT ;  /* 0x00000003260c7209 */ /* 0x000fe40007810000 */
[----:B------:R-:W-:Y:S02]  /*2b40*/  ISETP.NE.AND P0, PT, R5, RZ, PT ;  /* 0x000000ff0500720c */ /* 0x000fe40003f05270 */
[----:B------:R-:W-:Y:S02]  /*2b50*/  FMNMX.FTZ R3, R39, R12, !PT ;  /* 0x0000000c27037209 */ /* 0x000fe40007810000 */
[----:B------:R-:W-:-:S02]  /*2b60*/  FSEL R71, R71, -INF , P1 ;  /* 0xff80000047477808 */ /* 0x000fc40000800000 */
[----:B------:R-:W-:Y:S02]  /*2b70*/  FMNMX.FTZ R12, R42, R3, !PT ;  /* 0x000000032a0c7209 */ /* 0x000fe40007810000 */
[----:B------:R-:W-:Y:S02]  /*2b80*/  ISETP.NE.AND P1, PT, R11, RZ, PT ;  /* 0x000000ff0b00720c */ /* 0x000fe40003f25270 */
[----:B------:R-:W-:Y:S02]  /*2b90*/  FMNMX.FTZ R3, R43, R12, !PT ;  /* 0x0000000c2b037209 */ /* 0x000fe40007810000 */
[----:B------:R-:W-:Y:S02]  /*2ba0*/  FSEL R78, R78, -INF , P1 ;  /* 0xff8000004e4e7808 */ /* 0x000fe40000800000 */
[----:B------:R-:W-:Y:S02]  /*2bb0*/  FMNMX.FTZ R14, R46, R3, !PT ;  /* 0x000000032e0e7209 */ /* 0x000fe40007810000 */
[----:B------:R-:W-:-:S02]  /*2bc0*/  FSEL R79, R79, -INF , P2 ;  /* 0xff8000004f4f7808 */ /* 0x000fc40001000000 */
[----:B------:R-:W-:Y:S02]  /*2bd0*/  FMNMX.FTZ R3, R47, R14, !PT ;  /* 0x0000000e2f037209 */ /* 0x000fe40007810000 */
[----:B------:R-:W-:Y:S02]  /*2be0*/  FSEL R83, R83, -INF , P4 ;  /* 0xff80000053537808 */ /* 0x000fe40002000000 */
[----:B0-----:R-:W-:Y:S02]  /*2bf0*/  FMNMX.FTZ R0, R7, R0, !PT ;  /* 0x0000000007007209 */ /* 0x001fe40007810000 */
[----:B------:R-:W-:Y:S02]  /*2c00*/  FMNMX.FTZ R14, R50, R3, !PT ;  /* 0x00000003320e7209 */ /* 0x000fe40007810000 */
[C---:B------:R-:W-:Y:S01]  /*2c10*/  FSETP.NEU.FTZ.AND P3, PT, R0.reuse, -INF , PT ;  /* 0xff8000000000780b */ /* 0x040fe20003f7d000 */
[----:B------:R-:W-:-:S01]  /*2c20*/  FFMA.FTZ R76, R0, R9, -8 ;  /* 0xc1000000004c7423 */ /* 0x000fc20000010009 */
[----:B------:R-:W-:-:S02]  /*2c30*/  FMNMX.FTZ R3, R51, R14, !PT ;  /* 0x0000000e33037209 */ /* 0x000fc40007810000 */
[----:B------:R-:W-:Y:S02]  /*2c40*/  FSEL R86, R86, -INF , P5 ;  /* 0xff80000056567808 */ /* 0x000fe40002800000 */
        /* <DEDUP_REMOVED lines=16> */
[--C-:B------:R-:W-:Y:S01]  /*2d50*/  FFMA.FTZ R10, R33, UR46, -R76.reuse ;  /* 0x0000002e210a7c23 */ /* 0x100fe2000801084c */
[----:B------:R-:W-:-:S01]  /*2d60*/  FFMA.FTZ R33, R60, UR46, -R76 ;  /* 0x0000002e3c217c23 */ /* 0x000fc2000801084c */
[----:B------:R-:W-:Y:S01]  /*2d70*/  FMNMX.FTZ R3, R63, R24, !PT ;  /* 0x000000183f037209 */ /* 0x000fe20007810000 */
[----:B------:R-:W-:-:S02]  /*2d80*/  IMAD.U32 R60, RZ, RZ, UR46 ;  /* 0x0000002eff3c7e24 */ /* 0x000fc4000f8e00ff */
[--C-:B------:R-:W-:Y:S01]  /*2d90*/  FFMA.FTZ R13, R40, UR46, -R76.reuse ;  /* 0x0000002e280d7c23 */ /* 0x100fe2000801084c */
[----:B------:R-:W-:-:S01]  /*2da0*/  FFMA.FTZ R40, R61, UR46, -R76 ;  /* 0x0000002e3d287c23 */ /* 0x000fc2000801084c */
[----:B------:R-:W-:Y:S01]  /*2db0*/  FMNMX.FTZ R24, R66, R3, !PT ;  /* 0x0000000342187209 */ /* 0x000fe20007810000 */
[----:B------:R-:W-:-:S01]  /*2dc0*/  FFMA.FTZ R6, R25, UR46, -R76 ;  /* 0x0000002e19067c23 */ /* 0x000fc2000801084c */
[----:B------:R-:W-:Y:S01]  /*2dd0*/  MUFU.EX2 R5, R5 ;  /* 0x0000000500057308 */ /* 0x000fe20000000800 */
[----:B------:R-:W-:-:S01]  /*2de0*/  FFMA.FTZ R12, R37, UR46, -R76 ;  /* 0x0000002e250c7c23 */ /* 0x000fc2000801084c */
[----:B------:R-:W-:Y:S01]  /*2df0*/  FMNMX.FTZ R3, R67, R24, !PT ;  /* 0x0000001843037209 */ /* 0x000fe20007810000 */
[----:B------:R-:W-:-:S01]  /*2e00*/  FFMA.FTZ R37, R65, UR46, -R76 ;  /* 0x0000002e41257c23 */ /* 0x000fc2000801084c */
        /* <DEDUP_REMOVED lines=20> */
[----:B------:R-:W0:Y:S01]  /*2f50*/  MUFU.EX2 R8, R8 ;  /* 0x0000000800087308 */ /* 0x000e220000000800 */
[--C-:B------:R-:W-:Y:S01]  /*2f60*/  IMAD.MOV.U32 R91, RZ, RZ, R89.reuse ;  /* 0x000000ffff5b7224 */ /* 0x100fe200078e0059 */
[----:B------:R-:W-:Y:S01]  /*2f70*/  FMNMX.FTZ R3, R79, R32, !PT ;  /* 0x000000204f037209 */ /* 0x000fe20007810000 */
[----:B------:R-:W-:-:S03]  /*2f80*/  IMAD.MOV.U32 R93, RZ, RZ, R89 ;  /* 0x000000ffff5d7224 */ /* 0x000fc600078e0059 */
[----:B------:R-:W-:Y:S02]  /*2f90*/  FMNMX.FTZ R32, R82, R3, !PT ;  /* 0x0000000352207209 */ /* 0x000fe40007810000 */
[----:B------:R-:W-:Y:S02]  /*2fa0*/  MUFU.EX2 R9, R9 ;  /* 0x0000000900097308 */ /* 0x000fe40000000800 */
[----:B------:R-:W-:Y:S01]  /*2fb0*/  FMNMX.FTZ R3, R83, R32, !PT ;  /* 0x0000002053037209 */ /* 0x000fe20007810000 */
[--C-:B------:R-:W-:Y:S01]  /*2fc0*/  FFMA.FTZ R32, R57, UR46, -R76.reuse ;  /* 0x0000002e39207c23 */ /* 0x100fe2000801084c */
[----:B------:R-:W-:-:S02]  /*2fd0*/  FFMA.FTZ R57, R84, UR46, -R76 ;  /* 0x0000002e54397c23 */ /* 0x000fc4000801084c */
[----:B------:R-:W-:Y:S02]  /*2fe0*/  FMNMX.FTZ R36, R86, R3, !PT ;  /* 0x0000000356247209 */ /* 0x000fe40007810000 */
[----:B------:R-:W-:Y:S01]  /*2ff0*/  MUFU.EX2 R10, R10 ;  /* 0x0000000a000a7308 */ /* 0x000fe20000000800 */
[----:B0-----:R-:W-:-:S02]  /*3000*/  F2FP.SATFINITE.E4M3.F32.PACK_AB_MERGE_C R136, R8, R7, RZ ;  /* 0x000000070888723e */ /* 0x001fc400048070ff */
[----:B------:R-:W-:Y:S01]  /*3010*/  FMNMX.FTZ R3, R87, R36, !PT ;  /* 0x0000002457037209 */ /* 0x000fe20007810000 */
[----:B------:R-:W-:-:S01]  /*3020*/  FFMA.FTZ R36, R64, UR46, -R76 ;  /* 0x0000002e40247c23 */ /* 0x000fc2000801084c */
[----:B------:R-:W-:-:S03]  /*3030*/  F2FP.SATFINITE.E4M3.F32.PACK_AB_MERGE_C R136, R6, R5, R136 ;  /* 0x000000050688723e */ /* 0x000fc60004807088 */
[----:B------:R-:W0:Y:S01]  /*3040*/  SHFL.BFLY PT, R44, R3, 0x2, 0x1f ;  /* 0x0c401f00032c7f89 */ /* 0x000e2200000e0000 */
[----:B------:R-:W-:Y:S08]  /*3050*/  MUFU.EX2 R11, R11 ;  /* 0x0000000b000b7308 */ /* 0x000ff00000000800 */
[----:B------:R-:W1:Y:S08]  /*3060*/  MUFU.EX2 R12, R12 ;  /* 0x0000000c000c7308 */ /* 0x000e700000000800 */
[----:B------:R-:W-:Y:S01]  /*3070*/  MUFU.EX2 R13, R13 ;  /* 0x0000000d000d7308 */ /* 0x000fe20000000800 */
[----:B0-----:R-:W-:-:S07]  /*3080*/  FMNMX.FTZ R56, R3, R44, !PT ;  /* 0x0000002c03387209 */ /* 0x001fce0007810000 */
[----:B------:R-:W-:Y:S01]  /*3090*/  MUFU.EX2 R14, R14 ;  /* 0x0000000e000e7308 */ /* 0x000fe20000000800 */
[----:B-1----:R-:W-:Y:S01]  /*30a0*/  F2FP.SATFINITE.E4M3.F32.PACK_AB_MERGE_C R138, R12, R11, RZ ;  /* 0x0000000b0c8a723e */ /* 0x002fe200048070ff */
[----:B------:R-:W0:Y:S03]  /*30b0*/  SHFL.BFLY PT, R3, R56, 0x1, 0x1f ;  /* 0x0c201f0038037f89 */ /* 0x000e2600000e0000 */
[----:B------:R-:W-:-:S03]  /*30c0*/  F2FP.SATFINITE.E4M3.F32.PACK_AB_MERGE_C R138, R10, R9, R138 ;  /* 0x000000090a8a723e */ /* 0x000fc6000480708a */
[----:B------:R1:W-:Y:S08]  /*30d0*/  MUFU.EX2 R44, R69 ;  /* 0x00000045002c7308 */ /* 0x0003f00000000800 */
[----:B------:R-:W-:Y:S08]  /*30e0*/  MUFU.EX2 R20, R20 ;  /* 0x0000001400147308 */ /* 0x000ff00000000800 */
[----:B------:R-:W2:Y:S01]  /*30f0*/  MUFU.EX2 R21, R21 ;  /* 0x0000001500157308 */ /* 0x000ea20000000800 */
[----:B0-----:R-:W-:Y:S01]  /*3100*/  FMNMX.FTZ R3, R56, R3, !PT ;  /* 0x0000000338037209 */ /* 0x001fe20007810000 */
[----:B------:R-:W-:-:S03]  /*3110*/  FFMA.FTZ R56, R81, UR46, -R76 ;  /* 0x0000002e51387c23 */ /* 0x000fc6000801084c */
[C---:B------:R-:W-:Y:S01]  /*3120*/  FSETP.NEU.FTZ.AND P1, PT, R3.reuse, -INF , PT ;  /* 0xff8000000300780b */ /* 0x040fe20003f3d000 */
[----:B------:R-:W-:-:S02]  /*3130*/  FFMA.FTZ R61, R3, R60, -8 ;  /* 0xc1000000033d7423 */ /* 0x000fc4000001003c */
[----:B------:R-:W-:Y:S01]  /*3140*/  MUFU.EX2 R15, R15 ;  /* 0x0000000f000f7308 */ /* 0x000fe20000000800 */
[----:B------:R-:W-:-:S02]  /*3150*/  FFMA.FTZ R60, R85, UR46, -R76 ;  /* 0x0000002e553c7c23 */ /* 0x000fc4000801084c */
        /* <DEDUP_REMOVED lines=19> */
[----:B-1----:R-:W-:-:S01]  /*3290*/  FFMA.FTZ R69, R39, UR46, -R61 ;  /* 0x0000002e27457c23 */ /* 0x002fc2000801083d */
[--C-:B------:R-:W-:Y:S01]  /*32a0*/  FFMA.FTZ R34, R42, UR46, -R61.reuse ;  /* 0x0000002e2a227c23 */ /* 0x100fe2000801083d */
[----:B------:R-:W-:-:S01]  /*32b0*/  FFMA.FTZ R39, R51, UR46, -R61 ;  /* 0x0000002e33277c23 */ /* 0x000fc2000801083d */
[--C-:B------:R-:W-:Y:S01]  /*32c0*/  FFMA.FTZ R42, R58, UR46, -R61.reuse ;  /* 0x0000002e3a2a7c23 */ /* 0x100fe2000801083d */
[----:B------:R-:W-:-:S01]  /*32d0*/  FFMA.FTZ R51, R55, UR46, -R61 ;  /* 0x0000002e37337c23 */ /* 0x000fc2000801083d */
[--C-:B------:R-:W-:Y:S01]  /*32e0*/  FFMA.FTZ R58, R63, UR46, -R61.reuse ;  /* 0x0000002e3f3a7c23 */ /* 0x100fe2000801083d */
[----:B------:R-:W-:-:S01]  /*32f0*/  FFMA.FTZ R55, R62, UR46, -R61 ;  /* 0x0000002e3e377c23 */ /* 0x000fc2000801083d */
[----:B------:R-:W1:Y:S01]  /*3300*/  MUFU.EX2 R64, R64 ;  /* 0x0000004000407308 */ /* 0x000e620000000800 */
[----:B------:R-:W-:-:S01]  /*3310*/  FADD.FTZ R63, R7, R54 ;  /* 0x00000036073f7221 */ /* 0x000fc20000010000 */
[--C-:B------:R-:W-:Y:S01]  /*3320*/  FFMA.FTZ R54, R66, UR46, -R61.reuse ;  /* 0x0000002e42367c23 */ /* 0x100fe2000801083d */
[----:B--2---:R-:W-:Y:S01]  /*3330*/  F2FP.SATFINITE.E4M3.F32.PACK_AB_MERGE_C R140, R21, R20, RZ ;  /* 0x00000014158c723e */ /* 0x004fe200048070ff */
        /* <DEDUP_REMOVED lines=14> */
[----:B------:R-:W-:-:S06]  /*3420*/  F2FP.SATFINITE.E4M3.F32.PACK_AB_MERGE_C R140, R14, R13, R140 ;  /* 0x0000000d0e8c723e */ /* 0x000fcc000480708c */
[----:B------:R-:W1:Y:S01]  /*3430*/  MUFU.EX2 R31, R31 ;  /* 0x0000001f001f7308 */ /* 0x000e620000000800 */
[----:B--2---:R-:W-:-:S01]  /*3440*/  FADD.FTZ R59, R65, R62 ;  /* 0x0000003e413b7221 */ /* 0x004fc20000010000 */
[----:B------:R-:W-:-:S04]  /*3450*/  F2FP.SATFINITE.E4M3.F32.PACK_AB_MERGE_C R137, R65, R64, RZ ;  /* 0x000000404189723e */ /* 0x000fc800048070ff */
[----:B------:R-:W-:Y:S02]  /*3460*/  F2FP.SATFINITE.E4M3.F32.PACK_AB_MERGE_C R137, R27, R26, R137 ;  /* 0x0000001a1b89723e */ /* 0x000fe40004807089 */
[----:B------:R-:W2:Y:S01]  /*3470*/  MUFU.EX2 R68, R68 ;  /* 0x0000004400447308 */ /* 0x000ea20000000800 */
[----:B0-----:R-:W-:-:S01]  /*3480*/  FADD.FTZ R62, R30, R59 ;  /* 0x0000003b1e3e7221 */ /* 0x001fc20000010000 */
[----:B------:R-:W-:Y:S01]  /*3490*/  FFMA.FTZ R59, R67, UR46, -R61 ;  /* 0x0000002e433b7c23 */ /* 0x000fe2000801083d */
[----:B------:R-:W-:-:S05]  /*34a0*/  FADD.FTZ R67, R11, R66 ;  /* 0x000000420b437221 */ /* 0x000fca0000010000 */
[----:B------:R-:W0:Y:S01]  /*34b0*/  MUFU.EX2 R69, R69 ;  /* 0x0000004500457308 */ /* 0x000e220000000800 */
[----:B-1----:R-:W-:-:S01]  /*34c0*/  FADD.FTZ R63, R31, R62 ;  /* 0x0000003e1f3f7221 */ /* 0x002fc20000010000 */
[----:B------:R-:W-:Y:S01]  /*34d0*/  FFMA.FTZ R62, R70, UR46, -R61 ;  /* 0x0000002e463e7c23 */ /* 0x000fe2000801083d */
[----:B------:R-:W-:-:S05]  /*34e0*/  FADD.FTZ R70, R12, R67 ;  /* 0x000000430c467221 */ /* 0x000fca0000010000 */
[----:B------:R-:W1:Y:S01]  /*34f0*/  MUFU.EX2 R34, R34 ;  /* 0x0000002200227308 */ /* 0x000e620000000800 */
[----:B--2---:R-:W-:-:S01]  /*3500*/  FADD.FTZ R66, R68, R63 ;  /* 0x0000003f44427221 */ /* 0x004fc20000010000 */
[----:B------:R-:W-:Y:S01]  /*3510*/  FFMA.FTZ R63, R71, UR46, -R61 ;  /* 0x0000002e473f7c23 */ /* 0x000fe2000801083d */
[----:B------:R-:W-:-:S01]  /*3520*/  FADD.FTZ R71, R13, R70 ;  /* 0x000000460d477221 */ /* 0x000fc20000010000 */
[----:B------:R-:W-:-:S03]  /*3530*/  FFMA.FTZ R61, R87, UR46, -R61 ;  /* 0x0000002e573d7c23 */ /* 0x000fc6000801083d */
[----:B------:R-:W-:Y:S01]  /*3540*/  FADD.FTZ R71, R14, R71 ;  /* 0x000000470e477221 */ /* 0x000fe20000010000 */
[----:B------:R-:W2:Y:S01]  /*3550*/  MUFU.EX2 R35, R35 ;  /* 0x0000002300237308 */ /* 0x000ea20000000800 */
[----:B0-----:R-:W-:-:S01]  /*3560*/  FADD.FTZ R67, R69, R66 ;  /* 0x0000004245437221 */ /* 0x001fc20000010000 */
[----:B------:R-:W-:Y:S01]  /*3570*/  F2FP.SATFINITE.E4M3.F32.PACK_AB_MERGE_C R68, R69, R68, RZ ;  /* 0x000000444544723e */ /* 0x000fe200048070ff */
[----:B------:R-:W-:-:S03]  /*3580*/  FADD.FTZ R70, R20, R71 ;  /* 0x0000004714467221 */ /* 0x000fc60000010000 */
[----:B------:R-:W-:Y:S01]  /*3590*/  F2FP.SATFINITE.E4M3.F32.PACK_AB_MERGE_C R139, R31, R30, R68 ;  /* 0x0000001e1f8b723e */ /* 0x000fe20004807044 */
[----:B------:R-:W-:-:S01]  /*35a0*/  FADD.FTZ R70, R21, R70 ;  /* 0x0000004615467221 */ /* 0x000fc20000010000 */
[----:B------:R-:W0:Y:S01]  /*35b0*/  MUFU.EX2 R43, R43 ;  /* 0x0000002b002b7308 */ /* 0x000e220000000800 */
[----:B-1----:R-:W-:-:S02]  /*35c0*/  FADD.FTZ R66, R34, R67 ;  /* 0x0000004322427221 */ /* 0x002fc40000010000 */
[----:B------:R-:W-:-:S04]  /*35d0*/  FADD.FTZ R71, R15, R70 ;  /* 0x000000460f477221 */ /* 0x000fc80000010000 */
[----:B------:R-:W-:Y:S01]  /*35e0*/  FADD.FTZ R8, R24, R71 ;  /* 0x0000004718087221 */ /* 0x000fe20000010000 */
        /* <DEDUP_REMOVED lines=17> */
[C---:B0-----:R-:W-:Y:S01]  /*3700*/  F2FP.SATFINITE.E4M3.F32.PACK_AB_MERGE_C R142, R28.reuse, R25, RZ ;  /* 0x000000191c8e723e */ /* 0x041fe200048070ff */
[----:B------:R-:W-:-:S03]  /*3710*/  FADD.FTZ R28, R28, R67 ;  /* 0x000000431c1c7221 */ /* 0x000fc60000010000 */
[----:B------:R-:W-:-:S03]  /*3720*/  F2FP.SATFINITE.E4M3.F32.PACK_AB_MERGE_C R142, R24, R15, R142 ;  /* 0x0000000f188e723e */ /* 0x000fc6000480708e */
        /* <DEDUP_REMOVED lines=34> */
[----:B------:R-:W-:-:S03]  /*3950*/  F2FP.SATFINITE.E4M3.F32.PACK_AB_MERGE_C R146, R44, R41, RZ ;  /* 0x000000292c92723e */ /* 0x000fc600048070ff */
[----:B------:R-:W-:Y:S01]  /*3960*/  FADD.FTZ R44, R44, R9 ;  /* 0x000000092c2c7221 */ /* 0x000fe20000010000 */
[----:B------:R-:W-:Y:S02]  /*3970*/  F2FP.SATFINITE.E4M3.F32.PACK_AB_MERGE_C R146, R37, R36, R146 ;  /* 0x000000242592723e */ /* 0x000fe40004807092 */
[----:B------:R-:W-:Y:S01]  /*3980*/  MUFU.EX2 R49, R49 ;  /* 0x0000003100317308 */ /* 0x000fe20000000800 */
[----:B0-----:R-:W-:-:S07]  /*3990*/  FADD.FTZ R6, R62, R5 ;  /* 0x000000053e067221 */ /* 0x001fce0000010000 */
        /* <DEDUP_REMOVED lines=16> */
[----:B-1----:R-:W-:-:S01]  /*3aa0*/  FADD.FTZ R5, R7, R6 ;  /* 0x0000000607057221 */ /* 0x002fc20000010000 */
        /* <DEDUP_REMOVED lines=14> */
[----:B------:R-:W-:Y:S01]  /*3b90*/  MUFU.EX2 R86, R86 ;  /* 0x0000005600567308 */ /* 0x000fe20000000800 */
[C---:B-1----:R-:W-:Y:S01]  /*3ba0*/  F2FP.SATFINITE.E4M3.F32.PACK_AB_MERGE_C R150, R56.reuse, R53, R8 ;  /* 0x000000353896723e */ /* 0x042fe20004807008 */
[----:B------:R-:W-:-:S04]  /*3bb0*/  FADD.FTZ R56, R56, R5 ;  /* 0x0000000538387221 */ /* 0x000fc80000010000 */
[----:B------:R-:W-:Y:S02]  /*3bc0*/  FADD.FTZ R57, R57, R56 ;  /* 0x0000003839397221 */ /* 0x000fe40000010000 */
[----:B------:R-:W1:Y:S01]  /*3bd0*/  MUFU.EX2 R61, R61 ;  /* 0x0000003d003d7308 */ /* 0x000e620000000800 */
[----:B0-----:R-:W-:-:S01]  /*3be0*/  FADD.FTZ R5, R83, R6 ;  /* 0x0000000653057221 */ /* 0x001fc20000010000 */
[----:B------:R-:W-:Y:S01]  /*3bf0*/  FADD.FTZ R4, R60, R57 ;  /* 0x000000393c047221 */ /* 0x000fe20000010000 */
[----:B-1----:R-:W-:Y:S02]  /*3c00*/  F2FP.SATFINITE.E4M3.F32.PACK_AB_MERGE_C R6, R61, R86, RZ ;  /* 0x000000563d06723e */ /* 0x002fe400048070ff */
[----:B------:R-:W-:Y:S02]  /*3c10*/  FADD.FTZ R86, R86, R5 ;  /* 0x0000000556567221 */ /* 0x000fe40000010000 */
[----:B------:R-:W-:Y:S02]  /*3c20*/  F2FP.SATFINITE.E4M3.F32.PACK_AB_MERGE_C R151, R83, R82, R6 ;  /* 0x000000525397723e */ /* 0x000fe40004807006 */
[----:B------:R-:W-:Y:S01]  /*3c30*/  FADD.FTZ R5, R61, R86 ;  /* 0x000000563d057221 */ /* 0x000fe20000010000 */
        /* <DEDUP_REMOVED lines=29> */
.L_x_11184:
[----:B------:R-:W-:-:S04]  /*3e10*/  UISETP.NE.AND UP0, UPT, UR21, 0x1, UPT ;  /* 0x000000011500788c */ /* 0x000fc8000bf05270 */
[----:B------:R-:W-:-:S04]  /*3e20*/  USEL UR36, URZ, 0x1, UP0 ;  /* 0x000000013f247887 */ /* 0x000fc80008000000 */
[----:B------:R-:W-:Y:S01]  /*3e30*/  ULOP3.LUT UR36, UR20, UR36, URZ, 0x3c, !UPT ;  /* 0x0000002414247292 */ /* 0x000fe2000f8e3c3f */
[----:B------:R-:W-:Y:S11]  /*3e40*/  @!P0 BRA `(.L_x_11174) ;  /* 0x0000000000048947 */ /* 0x000ff60003800000 */
[----:B------:R-:W-:Y:S01]  /*3e50*/  BPT.TRAP 0x1 ;  /* 0x000000040000795c */ /* 0x000fe20000300000 */
.L_x_11174:
        /* <DEDUP_REMOVED lines=12> */
.L_x_11175:
[----:B-1----:R-:W-:Y:S05]  /*3f20*/  @P1 BRA `(.L_x_11176) ;  /* 0x0000000000081947 */ /* 0x002fea0003800000 */
[----:B------:R-:W1:Y:S02]  /*3f30*/  SYNCS.PHASECHK.TRANS64.TRYWAIT P1, [UR19+0x19c30], R0 ;  /* 0x019c3000ff0075a7 */ /* 0x000e640008020153 */
[----:B-1----:R-:W-:Y:S05]  /*3f40*/  @!P1 BRA `(.L_x_11177) ;  /* 0x000000b400c89947 */ /* 0x002fea0003800000 */
.L_x_11176:
[----:B------:R-:W-:Y:S01]  /*3f50*/  UIMAD UR14, UR37, 0x300, UR16 ;  /* 0x00000300250e78a4 */ /* 0x000fe2000f8e0210 */
[----:B------:R-:W-:Y:S01]  /*3f60*/  WARPGROUP.ARRIVE ;  /* 0x00000000000079c5 */ /* 0x000fe20000000000 */
[----:B------:R-:W-:Y:S01]  /*3f70*/  UMOV UR15, 0xc0000010 ;  /* 0xc0000010000f7882 */ /* 0x000fe20000000000 */
[----:B------:R-:W-:Y:S01]  /*3f80*/  UMOV UR7, 0xc0000010 ;  /* 0xc000001000077882 */ /* 0x000fe20000000000 */
[----:B------:R-:W-:Y:S02]  /*3f90*/  UIADD3 UR6, UR14, 0x100, URZ ;  /* 0x000001000e067890 */ /* 0x000fe4000fffe03f */
[----:B------:R-:W-:Y:S01]  /*3fa0*/  UIADD3 UR10, UR14, 0x200, URZ ;  /* 0x000002000e0a7890 */ /* 0x000fe2000fffe03f */
[----:B------:R-:W-:Y:S02]  /*3fb0*/  UMOV UR11, 0xc0000010 ;  /* 0xc0000010000b7882 */ /* 0x000fe40000000000 */
[----:B------:R-:W-:Y:S03]  /*3fc0*/  QGMMA.64x128x32.F32.E4M3.E4M3 R24, gdesc[UR12], RZ, !UPT, gsb0 ;  /* 0x01e000000c1879f3 */ /* 0x000fe6000c0008ff */
[----:B------:R-:W-:-:S02]  /*3fd0*/  WARPGROUP.DEPBAR.LE gsb0, 0x0 ;  /* 0x00008000000079c5 */ /* 0x000fc40000010000 */
        /* <DEDUP_REMOVED lines=8> */
.L_x_11178:
[----:B------:R-:W-:Y:S01]  /*4060*/  ULEA UR11, UR21, UR22, 0x3 ;  /* 0x00000016150b7291 */ /* 0x000fe2000f8e183f */
[----:B01----:R-:W-:-:S05]  /*4070*/  IMAD.U32 R0, RZ, RZ, UR20 ;  /* 0x00000014ff007e24 */ /* 0x003fca000f8e00ff */
[----:B------:R-:W-:-:S04]  /*4080*/  SHF.L.U32 R0, R0, 0x1f, RZ ;  /* 0x0000001f00007819 */ /* 0x000fc800000006ff */
[----:B------:R0:W1:Y:S01]  /*4090*/  SYNCS.PHASECHK.TRANS64.TRYWAIT P1, [UR11+0x19c50], R0 ;  /* 0x019c5000ff0075a7 */ /* 0x000062000802014b */
[----:B------:R-:W-:Y:S05]  /*40a0*/  @!P0 BRA `(.L_x_11179) ;  /* 0x0000000000048947 */ /* 0x000fea0003800000 */
[----:B------:R-:W-:Y:S01]  /*40b0*/  BPT.TRAP 0x1 ;  /* 0x000000040000795c */ /* 0x000fe20000300000 */
.L_x_11179:
[----:B-1----:R-:W-:Y:S05]  /*40c0*/  @P1 BRA `(.L_x_11180) ;  /* 0x0000000000081947 */ /* 0x002fea0003800000 */
[----:B------:R-:W1:Y:S02]  /*40d0*/  SYNCS.PHASECHK.TRANS64.TRYWAIT P1, [UR11+0x19c50], R0 ;  /* 0x019c5000ff0075a7 */ /* 0x000e64000802014b */
[----:B-1----:R-:W-:Y:S05]  /*40e0*/  @!P1 BRA `(.L_x_11181) ;  /* 0x000000b400789947 */ /* 0x002fea0003800000 */
.L_x_11180:
        /* <DEDUP_REMOVED lines=23> */
[----:B------:R-:W-:Y:S03]  /*4260*/  QGMMA.64x96x32.F32.E4M3.E4M3 R88, R148, gdesc[UR4], R88, gsb0 ;  /* 0x0160000494587df3 */ /* 0x000fe60008000858 */
[----:B------:R-:W-:Y:S02]  /*4270*/  WARPGROUP.DEPBAR.LE gsb0, 0x0 ;  /* 0x00008000000079c5 */ /* 0x000fe40000010000 */
[----:B------:R-:W-:Y:S05]  /*4280*/  @!P0 BRA `(.L_x_11182) ;  /* 0x0000000000048947 */ /* 0x000fea0003800000 */
[----:B------:R-:W-:Y:S01]  /*4290*/  BPT.TRAP 0x1 ;  /* 0x000000040000795c */ /* 0x000fe20000300000 */
.L_x_11182:
[----:B01----:R-:W-:Y:S01]  /*42a0*/  FMNMX.FTZ R0, R24, R7, !PT ;  /* 0x0000000718007209 */ /* 0x003fe20007810000 */
[----:B------:R-:W-:Y:S01]  /*42b0*/  IMAD.U32 R11, RZ, RZ, UR46 ;  /* 0x0000002eff0b7e24 */ /* 0x000fe2000f8e00ff */
[----:B------:R-:W-:Y:S01]  /*42c0*/  FMNMX.FTZ R8, R26, R6, !PT ;  /* 0x000000061a087209 */ /* 0x000fe20007810000 */
[----:B------:R-:W-:Y:S01]  /*42d0*/  UIADD3 UR19, UR19, 0x19c40, URZ ;  /* 0x00019c4013137890 */ /* 0x000fe2000fffe03f */
[----:B------:R-:W-:-:S03]  /*42e0*/  FMNMX.FTZ R3, R25, R0, !PT ;  /* 0x0000000019037209 */ /* 0x000fc60007810000 */
[----:B------:R-:W-:Y:S01]  /*42f0*/  UPRMT UR19, UR18, 0x654, UR19 ;  /* 0x0000065412137896 */ /* 0x000fe20008000013 */
[----:B------:R-:W-:-:S04]  /*4300*/  FMNMX.FTZ R0, R28, R3, !PT ;  /* 0x000000031c007209 */ /* 0x000fc80007810000 */
[----:B------:R-:W-:-:S04]  /*4310*/  FMNMX.FTZ R3, R29, R0, !PT ;  /* 0x000000001d037209 */ /* 0x000fc80007810000 */
[----:B------:R-:W-:Y:S01]  /*4320*/  FMNMX.FTZ R0, R32, R3, !PT ;  /* 0x0000000320007209 */ /* 0x000fe20007810000 */
[----:B------:R-:W-:Y:S03]  /*4330*/  SYNCS.ARRIVE.TRANS64.RED.A1T0 RZ, [UR19], RZ ;  /* 0x000000ffffff79a7 */ /* 0x000fe60008100413 */
        /* <DEDUP_REMOVED lines=34> */
[----:B------:R-:W-:Y:S01]  /*4560*/  FMUL.FTZ R7, R7, UR46 ;  /* 0x0000002e07077c20 */ /* 0x000fe20008410000 */
        /* <DEDUP_REMOVED lines=31> */
[----:B0-----:R-:W-:Y:S01]  /*4760*/  FMNMX.FTZ R10, R9, R8, !PT ;  /* 0x00000008090a7209 */ /* 0x001fe20007810000 */
[----:B------:R-:W-:-:S04]  /*4770*/  FFMA.FTZ R8, R0, R11, -8 ;  /* 0xc100000000087423 */ /* 0x000fc8000001000b */
[----:B------:R-:W0:Y:S01]  /*4780*/  SHFL.BFLY PT, R3, R10, 0x1, 0x1f ;  /* 0x0c201f000a037f89 */ /* 0x000e2200000e0000 */
[----:B------:R-:W-:-:S01]  /*4790*/  FFMA.FTZ R24, R24, UR46, -R8 ;  /* 0x0000002e18187c23 */ /* 0x000fc20008010808 */
[--C-:B------:R-:W-:Y:S01]  /*47a0*/  FFMA.FTZ R25, R25, UR46, -R8.reuse ;  /* 0x0000002e19197c23 */ /* 0x100fe20008010808 */
[----:B------:R-:W-:-:S01]  /*47b0*/  FFMA.FTZ R28, R28, UR46, -R8 ;  /* 0x0000002e1c1c7c23 */ /* 0x000fc20008010808 */
[--C-:B------:R-:W-:Y:S01]  /*47c0*/  FFMA.FTZ R29, R29, UR46, -R8.reuse ;  /* 0x0000002e1d1d7c23 */ /* 0x100fe20008010808 */
[----:B------:R-:W-:-:S01]  /*47d0*/  FFMA.FTZ R32, R32, UR46, -R8 ;  /* 0x0000002e20207c23 */ /* 0x000fc20008010808 */
[--C-:B------:R-:W-:Y:S01]  /*47e0*/  FFMA.FTZ R33, R33, UR46, -R8.reuse ;  /* 0x0000002e21217c23 */ /* 0x100fe20008010808 */
        /* <DEDUP_REMOVED lines=17> */
[----:B0-----:R-:W-:Y:S01]  /*4900*/  FMNMX.FTZ R3, R10, R3, !PT ;  /* 0x000000030a037209 */ /* 0x001fe20007810000 */
[----:B------:R-:W-:-:S02]  /*4910*/  IMAD.U32 R10, RZ, RZ, UR46 ;  /* 0x0000002eff0a7e24 */ /* 0x000fc4000f8e00ff */
[----:B-1----:R-:W-:-:S01]  /*4920*/  FFMA.FTZ R4, R7, R4, R24 ;  /* 0x0000000407047223 */ /* 0x002fc20000010018 */
[--C-:B------:R-:W-:Y:S01]  /*4930*/  FFMA.FTZ R64, R64, UR46, -R8.reuse ;  /* 0x0000002e40407c23 */ /* 0x100fe20008010808 */
[----:B------:R-:W-:-:S01]  /*4940*/  FFMA.FTZ R65, R65, UR46, -R8 ;  /* 0x0000002e41417c23 */ /* 0x000fc20008010808 */
[C---:B------:R-:W-:Y:S01]  /*4950*/  FADD.FTZ R6, -R3.reuse, R6 ;  /* 0x0000000603067221 */ /* 0x040fe20000010100 */
[----:B------:R-:W-:-:S01]  /*4960*/  FFMA.FTZ R9, R3, R10, -8 ;  /* 0xc100000003097423 */ /* 0x000fc2000001000a */
[----:B------:R-:W-:Y:S01]  /*4970*/  MUFU.EX2 R29, R29 ;  /* 0x0000001d001d7308 */ /* 0x000fe20000000800 */
[----:B------:R-:W-:-:S01]  /*4980*/  FFMA.FTZ R68, R68, UR46, -R8 ;  /* 0x0000002e44447c23 */ /* 0x000fc20008010808 */
        /* <DEDUP_REMOVED lines=18> */
[----:B------:R-:W-:Y:S01]  /*4ab0*/  FFMA.FTZ R8, R85, UR46, -R8 ;  /* 0x0000002e55087c23 */ /* 0x000fe20008010808 */
[----:B--2---:R-:W-:-:S01]  /*4ac0*/  FADD.FTZ R15, R25, R4 ;  /* 0x00000004190f7221 */ /* 0x004fc20000010000 */
[--C-:B------:R-:W-:Y:S01]  /*4ad0*/  FFMA.FTZ R39, R39, UR46, -R9.reuse ;  /* 0x0000002e27277c23 */ /* 0x100fe20008010809 */
[----:B------:R-:W-:-:S01]  /*4ae0*/  FFMA.FTZ R42, R42, UR46, -R9 ;  /* 0x0000002e2a2a7c23 */ /* 0x000fc20008010809 */
[----:B------:R-:W1:Y:S01]  /*4af0*/  MUFU.EX2 R10, R27 ;  /* 0x0000001b000a7308 */ /* 0x000e620000000800 */
[----:B---3--:R-:W-:-:S01]  /*4b00*/  FADD.FTZ R4, R28, R15 ;  /* 0x0000000f1c047221 */ /* 0x008fc20000010000 */
        /* <DEDUP_REMOVED lines=27> */
[----:B------:R-:W-:-:S03]  /*4cc0*/  FFMA.FTZ R9, R87, UR46, -R9 ;  /* 0x0000002e57097c23 */ /* 0x000fc60008010809 */
[----:B------:R-:W3:Y:S08]  /*4cd0*/  MUFU.EX2 R34, R34 ;  /* 0x0000002200227308 */ /* 0x000ef00000000800 */
[----:B------:R-:W4:Y:S08]  /*4ce0*/  MUFU.EX2 R33, R33 ;  /* 0x0000002100217308 */ /* 0x000f300000000800 */
[----:B------:R-:W5:Y:S08]  /*4cf0*/  MUFU.EX2 R35, R35 ;  /* 0x0000002300237308 */ /* 0x000f700000000800 */
[----:B------:R-:W5:Y:S08]  /*4d00*/  MUFU.EX2 R36, R36 ;  /* 0x0000002400247308 */ /* 0x000f700000000800 */
[----:B------:R2:W-:Y:S08]  /*4d10*/  MUFU.EX2 R11, R8 ;  /* 0x00000008000b7308 */ /* 0x0005f00000000800 */
[----:B------:R-:W5:Y:S01]  /*4d20*/  MUFU.EX2 R38, R38 ;  /* 0x0000002600267308 */ /* 0x000f620000000800 */
[----:B--2---:R-:W-:-:S01]  /*4d30*/  FADD.FTZ R8, R30, R5 ;  /* 0x000000051e087221 */ /* 0x004fc20000010000 */
[----:B------:R-:W-:-:S03]  /*4d40*/  FADD.FTZ R5, R29, R4 ;  /* 0x000000041d057221 */ /* 0x000fc60000010000 */
[----:B0-----:R-:W-:Y:S01]  /*4d50*/  FADD.FTZ R15, R31, R8 ;  /* 0x000000081f0f7221 */ /* 0x001fe20000010000 */
[----:B-1----:R-:W-:-:S02]  /*4d60*/  FADD.FTZ R4, R32, R5 ;  /* 0x0000000520047221 */ /* 0x002fc40000010000 */
[----:B------:R-:W0:Y:S01]  /*4d70*/  MUFU.EX2 R37, R37 ;  /* 0x0000002500257308 */ /* 0x000e220000000800 */
[----:B---3--:R-:W-:-:S01]  /*4d80*/  FADD.FTZ R8, R34, R15 ;  /* 0x0000000f22087221 */ /* 0x008fc20000010000 */
[----:B----4-:R-:W-:-:S03]  /*4d90*/  FADD.FTZ R5, R33, R4 ;  /* 0x0000000421057221 */ /* 0x010fc60000010000 */
[----:B-----5:R-:W-:Y:S01]  /*4da0*/  FADD.FTZ R15, R35, R8 ;  /* 0x00000008230f7221 */ /* 0x020fe20000010000 */
[----:B------:R-:W-:-:S02]  /*4db0*/  FADD.FTZ R4, R36, R5 ;  /* 0x0000000524047221 */ /* 0x000fc40000010000 */
[----:B------:R-:W1:Y:S01]  /*4dc0*/  MUFU.EX2 R39, R39 ;  /* 0x0000002700277308 */ /* 0x000e620000000800 */
[----:B------:R-:W-:-:S07]  /*4dd0*/  FADD.FTZ R8, R38, R15 ;  /* 0x0000000f26087221 */ /* 0x000fce0000010000 */
        /* <DEDUP_REMOVED lines=94> */
[----:B------:R-:W-:Y:S01]  /*53c0*/  FADD.FTZ R4, R11, R4 ;  /* 0x000000040b047221 */ /* 0x000fe20000010000 */
[----:B--2---:R-:W-:-:S04]  /*53d0*/  FADD.FTZ R8, R86, R15 ;  /* 0x0000000f56087221 */ /* 0x004fc80000010000 */
[----:B0-----:R-:W-:Y:S01]  /*53e0*/  FADD.FTZ R5, R9, R8 ;  /* 0x0000000809057221 */ /* 0x001fe20000010000 */
[----:B------:R-:W-:Y:S06]  /*53f0*/  @!P0 BRA `(.L_x_11183) ;  /* 0x0000000000048947 */ /* 0x000fec0003800000 */
[----:B------:R-:W-:Y:S01]  /*5400*/  BPT.TRAP 0x1 ;  /* 0x000000040000795c */ /* 0x000fe20000300000 */
.L_x_11183:
        /* <DEDUP_REMOVED lines=10> */
[----:B------:R-:W-:Y:S01]  /*54b0*/  UMOV UR21, UR37 ;  /* 0x0000002500157c82 */ /* 0x000fe20008000000 */
        /* <DEDUP_REMOVED lines=80> */
.L_x_11173:
[----:B------:R-:W-:Y:S06]  /*59c0*/  BAR.ARV 0x8, 0x200 ;  /* 0x0208000000007b1d */ /* 0x000fec0000002000 */
[----:B------:R-:W-:Y:S05]  /*59d0*/  @!P0 BRA `(.L_x_11185) ;  /* 0x0000000000048947 */ /* 0x000fea0003800000 */
[----:B------:R-:W-:Y:S01]  /*59e0*/  BPT.TRAP 0x1 ;  /* 0x000000040000795c */ /* 0x000fe20000300000 */
.L_x_11185:
        /* <DEDUP_REMOVED lines=9> */
.L_x_11186:
[----:B-1----:R-:W-:Y:S05]  /*5a80*/  @P1 BRA `(.L_x_11187) ;  /* 0x0000000000081947 */ /* 0x002fea0003800000 */
[----:B------:R-:W1:Y:S02]  /*5a90*/  SYNCS.PHASECHK.TRANS64.TRYWAIT P1, [UR5+0x19c50], R6 ;  /* 0x019c5006ff0075a7 */ /* 0x000e640008020145 */
[----:B-1----:R-:W-:Y:S05]  /*5aa0*/  @!P1 BRA `(.L_x_11188) ;  /* 0x0000009c00209947 */ /* 0x002fea0003800000 */
.L_x_11187:
[----:B------:R-:W-:Y:S01]  /*5ab0*/  UIADD3 UR4, UR4, 0x3000, URZ ;  /* 0x0000300004047890 */ /* 0x000fe2000fffe03f */
[----:B------:R-:W-:Y:S01]  /*5ac0*/  WARPGROUP.ARRIVE ;  /* 0x00000000000079c5 */ /* 0x000fe20000000000 */
[----:B------:R-:W-:Y:S01]  /*5ad0*/  ULDC.64 UR10, c[0x0][0x9a0] ;  /* 0x00026800000a7ab9 */ /* 0x000fe20000000a00 */
[----:B------:R-:W-:Y:S01]  /*5ae0*/  UMOV UR7, 0x40000040 ;  /* 0x4000004000077882 */ /* 0x000fe20000000000 */
[----:B------:R-:W-:Y:S01]  /*5af0*/  USHF.R.U32.HI UR4, URZ, 0x4, UR4 ;  /* 0x000000043f047899 */ /* 0x000fe20008011604 */
[----:B------:R-:W-:-:S03]  /*5b00*/  ISETP.NE.U32.AND P1, PT, RZ, UR10, PT ;  /* 0x0000000aff007c0c */ /* 0x000fc6000bf25070 */
[----:B------:R-:W-:Y:S01]  /*5b10*/  ULOP3.LUT UR4, UR4, 0x3fff, URZ, 0xc0, !UPT ;  /* 0x00003fff04047892 */ /* 0x000fe2000f8ec03f */
[----:B------:R-:W-:-:S03]  /*5b20*/  ISETP.NE.AND.EX P1, PT, RZ, UR11, PT, P1 ;  /* 0x0000000bff007c0c */ /* 0x000fc6000bf25310 */
[----:B------:R-:W-:-:S04]  /*5b30*/  ULOP3.LUT UR4, UR4, 0x10000, URZ, 0xfc, !UPT ;  /* 0x0001000004047892 */ /* 0x000fc8000f8efc3f */
[----:B------:R-:W-:-:S06]  /*5b40*/  UIMAD UR4, UR37, 0x300, UR4 ;  /* 0x00000300250478a4 */ /* 0x000fcc000f8e0204 */
[----:B------:R-:W2:Y:S01]  /*5b50*/  @P1 LDC.64 R10, c[0x0][0x9c8] ;  /* 0x00027200ff0a1b82 */ /* 0x000ea20000000a00 */
[----:B------:R-:W-:Y:S02]  /*5b60*/  UMOV UR6, UR4 ;  /* 0x0000000400067c82 */ /* 0x000fe40008000000 */
[----:B------:R-:W-:Y:S05]  /*5b70*/  QGMMA.64x96x32.F32.E4M3.E4M3 R88, R136, gdesc[UR4], R88, gsb0 ;  /* 0x0160000488587df3 */ /* 0x000fea0008000858 */
[----:B01----:R-:W0:Y:S01]  /*5b80*/  @P1 LDC.64 R6, c[0x0][0x9d0] ;  /* 0x00027400ff061b82 */ /* 0x003e220000000a00 */
[----:B--2---:R-:W-:-:S04]  /*5b90*/  @P1 IMAD R8, R10, UR40, RZ ;  /* 0x000000280a081c24 */ /* 0x004fc8000f8e02ff */
[----:B------:R-:W-:Y:S02]  /*5ba0*/  @P1 IMAD R11, R11, UR39, R8 ;  /* 0x000000270b0b1c24 */ /* 0x000fe4000f8e0208 */
[----:B------:R-:W-:-:S04]  /*5bb0*/  @P1 IMAD.WIDE.U32 R8, R10, UR39, RZ ;  /* 0x000000270a081c25 */ /* 0x000fc8000f8e00ff */
[----:B------:R-:W-:Y:S02]  /*5bc0*/  @P1 IMAD.IADD R9, R9, 0x1, R11 ;  /* 0x0000000109091824 */ /* 0x000fe400078e020b */
[----:B0-----:R-:W-:-:S04]  /*5bd0*/  @P1 IMAD.WIDE.U32 R8, R6, UR41, R8 ;  /* 0x0000002906081c25 */ /* 0x001fc8000f8e0008 */
        /* <DEDUP_REMOVED lines=9> */
[----:B------:R-:W-:Y:S01]  /*5c70*/  QGMMA.64x96x32.F32.E4M3.E4M3 R88, R140, gdesc[UR4], R88, gsb0 ;  /* 0x016000048c587df3 */ /* 0x000fe20008000858 */
[----:B------:R-:W-:Y:S01]  /*5c80*/  UIADD3 UR6, UR4, 0x4, URZ ;  /* 0x0000000404067890 */ /* 0x000fe2000fffe03f */
[----:B------:R-:W-:Y:S01]  /*5c90*/  UMOV UR7, 0x40000040 ;  /* 0x4000004000077882 */ /* 0x000fe20000000000 */
        /* <DEDUP_REMOVED lines=8> */
[----:B-1----:R-:W-:-:S01]  /*5d20*/  FADD.FTZ R9, R9, R4 ;  /* 0x0000000409097221 */ /* 0x002fc20000010000 */
[----:B---3--:R-:W-:-:S04]  /*5d30*/  FADD.FTZ R10, R10, R5 ;  /* 0x000000050a0a7221 */ /* 0x008fc80000010000 */
        /* <DEDUP_REMOVED lines=34> */
.L_x_11189:
        /* <DEDUP_REMOVED lines=58> */
.L_x_11165:
        /* <DEDUP_REMOVED lines=15> */
[----:B------:R-:W2:Y:S04]  /*63f0*/  LDL R38, [R1+0x38] ;  /* 0x0000380001267983 */ /* 0x000ea80000100800 */
[----:B------:R-:W3:Y:S01]  /*6400*/  LDL R90, [R1+0x34] ;  /* 0x00003400015a7983 */ /* 0x000ee20000100800 */
[----:B0-----:R-:W-:-:S05]  /*6410*/  IMAD.SHL.U32 R14, R49, 0x4, RZ ;  /* 0x00000004310e7824 */ /* 0x001fca00078e00ff */
[----:B------:R-:W-:Y:S01]  /*6420*/  LOP3.LUT R14, R14, 0xc, RZ, 0xc0, !PT ;  /* 0x0000000c0e0e7812 */ /* 0x000fe200078ec0ff */
[----:B------:R-:W-:Y:S03]  /*6430*/  BAR.SYNC.DEFER_BLOCKING 0x1, 0x180 ;  /* 0x0046000000007b1d */ /* 0x000fe60000010000 */
[----:B------:R-:W-:-:S05]  /*6440*/  IADD3 R14, P0, R14, UR8, RZ ;  /* 0x000000080e0e7c10 */ /* 0x000fca000ff1e0ff */
[----:B------:R-:W-:Y:S01]  /*6450*/  IMAD.X R15, RZ, RZ, UR9, P0 ;  /* 0x00000009ff0f7e24 */ /* 0x000fe200080e06ff */
[----:B------:R-:W-:-:S04]  /*6460*/  ULDC.64 UR8, c[0x0][0xc00] ;  /* 0x0003000000087ab9 */ /* 0x000fc80000000a00 */
[----:B------:R0:W4:Y:S01]  /*6470*/  LDG.E.CONSTANT R14, desc[UR50][R14.64] ;  /* 0x000000320e0e7981 */ /* 0x000122000c1e9900 */
[----:B------:R-:W-:-:S04]  /*6480*/  LOP3.LUT P0, R36, R49, 0x3, RZ, 0xc0, !PT ;  /* 0x0000000331247812 */ /* 0x000fc8000780c0ff */
[----:B------:R-:W-:-:S04]  /*6490*/  ISETP.EQ.OR P0, PT, R36, 0x3, !P0 ;  /* 0x000000032400780c */ /* 0x000fc80004702670 */
[----:B------:R-:W-:Y:S02]  /*64a0*/  SEL R49, R24, R3, P0 ;  /* 0x0000000318317207 */ /* 0x000fe40000000000 */
[----:B------:R-:W-:Y:S02]  /*64b0*/  SEL R24, R3, R24, P0 ;  /* 0x0000001803187207 */ /* 0x000fe40000000000 */
[----:B------:R-:W1:Y:S01]  /*64c0*/  S2R R3, SR_SWINHI ;  /* 0x0000000000037919 */ /* 0x000e620000002f00 */
        /* <DEDUP_REMOVED lines=10> */
[----:B-1----:R-:W-:Y:S02]  /*6570*/  MOV R79, R3 ;  /* 0x00000003004f7202 */ /* 0x002fe40000000f00 */
[----:B------:R-:W-:Y:S02]  /*6580*/  SEL R41, R8, R41, P0 ;  /* 0x0000002908297207 */ /* 0x000fe40000000000 */
[----:B------:R-:W-:Y:S02]  /*6590*/  SEL R83, R102, R103, P0 ;  /* 0x0000006766537207 */ /* 0x000fe40000000000 */
[----:B------:R-:W-:Y:S02]  /*65a0*/  SEL R36, R103, R102, P0 ;  /* 0x0000006667247207 */ /* 0x000fe40000000000 */
[----:B------:R-:W-:Y:S02]  /*65b0*/  SEL R77, R35, R12, P0 ;  /* 0x0000000c234d7207 */ /* 0x000fe40000000000 */
        /* <DEDUP_REMOVED lines=33> */
[----:B------:R-:W-:Y:S01]  /*67d0*/  UIMAD.WIDE UR8, UR39, 0x4, UR8 ;  /* 0x00000004270878a5 */ /* 0x000fe2000f8e0208 */
[----:B--2---:R-:W-:-:S03]  /*67e0*/  IMAD.WIDE R10, R38, 0x2, R78 ;  /* 0x00000002260a7825 */ /* 0x004fc600078e024e */
[C---:B------:R-:W-:Y:S02]  /*67f0*/  LOP3.LUT R3, R10.reuse, 0x180, RZ, 0xc0, !PT ;  /* 0x000001800a037812 */ /* 0x040fe400078ec0ff */
[----:B------:R-:W-:Y:S02]  /*6800*/  IADD3 R6, P5, R10, 0x20, RZ ;  /* 0x000000200a067810 */ /* 0x000fe40007fbe0ff */
[----:B------:R-:W-:Y:S02]  /*6810*/  SHF.R.U64 R3, R3, 0x3, RZ ;  /* 0x0000000303037819 */ /* 0x000fe400000012ff */
[----:B------:R-:W-:Y:S02]  /*6820*/  LOP3.LUT R4, R6, 0x180, RZ, 0xc0, !PT ;  /* 0x0000018006047812 */ /* 0x000fe400078ec0ff */
[C---:B------:R-:W-:Y:S02]  /*6830*/  IADD3 R8, P4, R10.reuse, 0x3000, RZ ;  /* 0x000030000a087810 */ /* 0x040fe40007f9e0ff */
[----:B------:R-:W-:-:S02]  /*6840*/  IADD3 R101, P3, R10, 0x3020, RZ ;  /* 0x000030200a657810 */ /* 0x000fc40007f7e0ff */
[C---:B------:R-:W-:Y:S02]  /*6850*/  IADD3 R103, P2, R10.reuse, 0x6000, RZ ;  /* 0x000060000a677810 */ /* 0x040fe40007f5e0ff */
[----:B------:R-:W-:Y:S02]  /*6860*/  IADD3 R105, P1, R10, 0x6020, RZ ;  /* 0x000060200a697810 */ /* 0x000fe40007f3e0ff */
[----:B------:R-:W-:Y:S02]  /*6870*/  LOP3.LUT R10, R3, R10, RZ, 0x3c, !PT ;  /* 0x0000000a030a7212 */ /* 0x000fe400078e3cff */
[----:B------:R-:W-:Y:S02]  /*6880*/  SHF.R.U64 R3, R4, 0x3, RZ ;  /* 0x0000000304037819 */ /* 0x000fe400000012ff */
[----:B------:R-:W-:Y:S02]  /*6890*/  LOP3.LUT R4, R101, 0x180, RZ, 0xc0, !PT ;  /* 0x0000018065047812 */ /* 0x000fe400078ec0ff */
[----:B------:R-:W-:-:S02]  /*68a0*/  LOP3.LUT R12, R3, R6, RZ, 0x3c, !PT ;  /* 0x00000006030c7212 */ /* 0x000fc400078e3cff */
[----:B------:R-:W-:Y:S02]  /*68b0*/  LOP3.LUT R3, R8, 0x180, RZ, 0xc0, !PT ;  /* 0x0000018008037812 */ /* 0x000fe400078ec0ff */
[----:B------:R-:W-:Y:S02]  /*68c0*/  LOP3.LUT R38, R103, 0x180, RZ, 0xc0, !PT ;  /* 0x0000018067267812 */ /* 0x000fe400078ec0ff */
[----:B------:R-:W-:Y:S02]  /*68d0*/  LOP3.LUT R42, R105, 0x180, RZ, 0xc0, !PT ;  /* 0x00000180692a7812 */ /* 0x000fe400078ec0ff */
[----:B------:R-:W-:Y:S01]  /*68e0*/  SHF.R.U64 R4, R4, 0x3, RZ ;  /* 0x0000000304047819 */ /* 0x000fe200000012ff */
[----:B------:R-:W-:Y:S01]  /*68f0*/  IMAD.X R13, RZ, RZ, R11, P5 ;  /* 0x000000ffff0d7224 */ /* 0x000fe200028e060b */
[----:B------:R-:W-:Y:S02]  /*6900*/  SHF.R.U64 R3, R3, 0x3, RZ ;  /* 0x0000000303037819 */ /* 0x000fe400000012ff */
[----:B------:R-:W-:-:S02]  /*6910*/  SHF.R.U64 R38, R38, 0x3, RZ ;  /* 0x0000000326267819 */ /* 0x000fc400000012ff */
[----:B------:R-:W-:Y:S01]  /*6920*/  SHF.R.U64 R42, R42, 0x3, RZ ;  /* 0x000000032a2a7819 */ /* 0x000fe200000012ff */
[--C-:B------:R-:W-:Y:S01]  /*6930*/  IMAD.X R81, RZ, RZ, R11.reuse, P2 ;  /* 0x000000ffff517224 */ /* 0x100fe200010e060b */
[----:B------:R-:W-:Y:S01]  /*6940*/  LOP3.LUT R6, R4, R101, RZ, 0x3c, !PT ;  /* 0x0000006504067212 */ /* 0x000fe200078e3cff */
[--C-:B------:R-:W-:Y:S01]  /*6950*/  IMAD.X R9, RZ, RZ, R11.reuse, P4 ;  /* 0x000000ffff097224 */ /* 0x100fe200020e060b */
[----:B----4-:R-:W-:Y:S01]  /*6960*/  LOP3.LUT R54, R14, 0x2, RZ, 0x3c, !PT ;  /* 0x000000020e367812 */ /* 0x010fe200078e3cff */
[--C-:B------:R-:W-:Y:S01]  /*6970*/  IMAD.X R7, RZ, RZ, R11.reuse, P3 ;  /* 0x000000ffff077224 */ /* 0x100fe200018e060b */
[----:B------:R-:W-:Y:S01]  /*6980*/  LOP3.LUT R8, R3, R8, RZ, 0x3c, !PT ;  /* 0x0000000803087212 */ /* 0x000fe200078e3cff */
[----:B------:R-:W-:Y:S01]  /*6990*/  IMAD.X R5, RZ, RZ, R11, P1 ;  /* 0x000000ffff057224 */ /* 0x000fe200008e060b */
[----:B------:R-:W-:Y:S01]  /*69a0*/  LOP3.LUT R80, R38, R103, RZ, 0x3c, !PT ;  /* 0x0000006726507212 */ /* 0x000fe200078e3cff */
[----:B------:R-:W-:Y:S01]  /*69b0*/  SHFL.IDX PT, R60, R75, R14, 0x1c1f ;  /* 0x001c1f0e4b3c7589 */ /* 0x000fe200000e0000 */
[----:B------:R-:W-:-:S02]  /*69c0*/  LOP3.LUT R4, R42, R105, RZ, 0x3c, !PT ;  /* 0x000000692a047212 */ /* 0x000fc400078e3cff */
[----:B------:R-:W-:Y:S01]  /*69d0*/  MOV R82, R12 ;  /* 0x0000000c00527202 */ /* 0x000fe20000000f00 */
[----:B------:R-:W-:Y:S01]  /*69e0*/  SHFL.IDX PT, R74, R49, R14, 0x1c1f ;  /* 0x001c1f0e314a7589 */ /* 0x000fe200000e0000 */
[----:B------:R-:W-:-:S03]  /*69f0*/  MOV R80, R80 ;  /* 0x0000005000507202 */ /* 0x000fc60000000f00 */
[----:B------:R-:W-:Y:S01]  /*6a00*/  SHFL.IDX PT, R73, R73, R14, 0x1c1f ;  /* 0x001c1f0e49497589 */ /* 0x000fe200000e0000 */
[----:B------:R-:W-:-:S03]  /*6a10*/  MOV R10, R10 ;  /* 0x0000000a000a7202 */ /* 0x000fc60000000f00 */
[----:B------:R-:W0:Y:S01]  /*6a20*/  SHFL.IDX PT, R75, R24, R54, 0x1c1f ;  /* 0x001c1f36184b7589 */ /* 0x000e2200000e0000 */
[----:B------:R-:W-:-:S03]  /*6a30*/  MOV R3, R8 ;  /* 0x0000000800037202 */ /* 0x000fc60000000f00 */
[----:B------:R-:W1:Y:S01]  /*6a40*/  SHFL.IDX PT, R70, R41, R54, 0x1c1f ;  /* 0x001c1f3629467589 */ /* 0x000e6200000e0000 */
[----:B------:R-:W-:-:S03]  /*6a50*/  MOV R38, R6 ;  /* 0x0000000600267202 */ /* 0x000fc60000000f00 */
[----:B------:R-:W-:Y:S01]  /*6a60*/  SHFL.IDX PT, R12, R59, R14, 0x1c1f ;  /* 0x001c1f0e3b0c7589 */ /* 0x000fe200000e0000 */
[----:B------:R-:W-:-:S03]  /*6a70*/  MOV R81, R4 ;  /* 0x0000000400517202 */ /* 0x000fc60000000f00 */
[----:B------:R-:W-:Y:S04]  /*6a80*/  SHFL.IDX PT, R51, R51, R14, 0x1c1f ;  /* 0x001c1f0e33337589 */ /* 0x000fe800000e0000 */
[----:B------:R-:W-:Y:S04]  /*6a90*/  SHFL.IDX PT, R59, R97, R14, 0x1c1f ;  /* 0x001c1f0e613b7589 */ /* 0x000fe800000e0000 */
[----:B------:R-:W2:Y:S04]  /*6aa0*/  SHFL.IDX PT, R64, R135, R54, 0x1c1f ;  /* 0x001c1f3687407589 */ /* 0x000ea800000e0000 */
[----:B------:R-:W4:Y:S04]  /*6ab0*/  SHFL.IDX PT, R56, R25, R54, 0x1c1f ;  /* 0x001c1f3619387589 */ /* 0x000f2800000e0000 */
        /* <DEDUP_REMOVED lines=25> */
[----:B------:R-:W3:Y:S04]  /*6c50*/  SHFL.IDX PT, R55, R28, R54, 0x1c1f ;  /* 0x001c1f361c377589 */ /* 0x000ee800000e0000 */
[----:B------:R-:W-:Y:S04]  /*6c60*/  SHFL.IDX PT, R14, R33, R54, 0x1c1f ;  /* 0x001c1f36210e7589 */ /* 0x000fe800000e0000 */
[----:B------:R-:W3:Y:S04]  /*6c70*/  SHFL.IDX PT, R24, R45, R54, 0x1c1f ;  /* 0x001c1f362d187589 */ /* 0x000ee800000e0000 */
[----:B------:R2:W3:Y:S04]  /*6c80*/  SHFL.IDX PT, R25, R31, R54, 0x1c1f ;  /* 0x001c1f361f197589 */ /* 0x0004e800000e0000 */
[----:B------:R4:W-:Y:S04]  /*6c90*/  SHFL.IDX PT, R85, R29, R54, 0x1c1f ;  /* 0x001c1f361d557589 */ /* 0x0009e800000e0000 */
[----:B------:R-:W-:Y:S04]  /*6ca0*/  SHFL.IDX PT, R41, R40, R54, 0x1c1f ;  /* 0x001c1f3628297589 */ /* 0x000fe800000e0000 */
[----:B------:R-:W3:Y:S04]  /*6cb0*/  SHFL.IDX PT, R37, R37, R54, 0x1c1f ;  /* 0x001c1f3625257589 */ /* 0x000ee800000e0000 */
[----:B------:R-:W3:Y:S04]  /*6cc0*/  SHFL.IDX PT, R83, R30, R54, 0x1c1f ;  /* 0x001c1f361e537589 */ /* 0x000ee800000e0000 */
[----:B------:R-:W3:Y:S04]  /*6cd0*/  SHFL.IDX PT, R87, R32, R54, 0x1c1f ;  /* 0x001c1f3620577589 */ /* 0x000ee800000e0000 */
[----:B------:R-:W-:Y:S04]  /*6ce0*/  SHFL.IDX PT, R28, R47, R54, 0x1c1f ;  /* 0x001c1f362f1c7589 */ /* 0x000fe800000e0000 */
[----:B------:R-:W3:Y:S04]  /*6cf0*/  SHFL.IDX PT, R30, R46, R54, 0x1c1f ;  /* 0x001c1f362e1e7589 */ /* 0x000ee800000e0000 */
[----:B------:R-:W3:Y:S04]  /*6d00*/  SHFL.IDX PT, R89, R34, R54, 0x1c1f ;  /* 0x001c1f3622597589 */ /* 0x000ee800000e0000 */
[----:B------:R3:W3:Y:S01]  /*6d10*/  SHFL.IDX PT, R88, R48, R54, 0x1c1f ;  /* 0x001c1f3630587589 */ /* 0x0006e200000e0000 */
[----:B0-----:R-:W-:-:S02]  /*6d20*/  SEL R76, R74, R75, P0 ;  /* 0x0000004b4a4c7207 */ /* 0x001fc40000000000 */
[----:B-1----:R-:W-:Y:S02]  /*6d30*/  SEL R72, R73, R70, P0 ;  /* 0x0000004649487207 */ /* 0x002fe40000000000 */
[----:B------:R-:W-:Y:S02]  /*6d40*/  SEL R74, R75, R74, P0 ;  /* 0x0000004a4b4a7207 */ /* 0x000fe40000000000 */
[----:B------:R-:W-:Y:S02]  /*6d50*/  SEL R70, R70, R73, P0 ;  /* 0x0000004946467207 */ /* 0x000fe40000000000 */
[----:B--2---:R-:W-:Y:S02]  /*6d60*/  SEL R31, R59, R64, P0 ;  /* 0x000000403b1f7207 */ /* 0x004fe40000000000 */
[----:B----4-:R-:W-:Y:S02]  /*6d70*/  SEL R29, R64, R59, P0 ;  /* 0x0000003b401d7207 */ /* 0x010fe40000000000 */
[----:B------:R-:W-:-:S02]  /*6d80*/  SEL R77, R51, R56, P0 ;  /* 0x00000038334d7207 */ /* 0x000fc40000000000 */
[----:B------:R-:W-:Y:S02]  /*6d90*/  SEL R75, R56, R51, P0 ;  /* 0x00000033384b7207 */ /* 0x000fe40000000000 */
[----:B---3--:R-:W-:Y:S02]  /*6da0*/  SEL R73, R60, R43, P0 ;  /* 0x0000002b3c497207 */ /* 0x008fe40000000000 */
        /* <DEDUP_REMOVED lines=56> */
[----:B------:R-:W-:Y:S02]  /*7130*/  F2FP.BF16.F32.PACK_AB R11, R47, R46 ;  /* 0x0000002e2f0b723e */ /* 0x000fe400000010ff */
[----:B------:R-:W-:Y:S02]  /*7140*/  F2FP.BF16.F32.PACK_AB R12, R45, R44 ;  /* 0x0000002c2d0c723e */ /* 0x000fe400000010ff */
[----:B------:R-:W-:Y:S02]  /*7150*/  F2FP.BF16.F32.PACK_AB R13, R41, R40 ;  /* 0x00000028290d723e */ /* 0x000fe400000010ff */
[----:B------:R-:W-:-:S02]  /*7160*/  F2FP.BF16.F32.PACK_AB R14, R43, R42 ;  /* 0x0000002a2b0e723e */ /* 0x000fc400000010ff */
[----:B------:R-:W-:Y:S02]  /*7170*/  F2FP.BF16.F32.PACK_AB R15, R37, R36 ;  /* 0x00000024250f723e */ /* 0x000fe400000010ff */
[----:B-1----:R-:W-:Y:S02]  /*7180*/  F2FP.BF16.F32.PACK_AB R24, R35, R34 ;  /* 0x000000222318723e */ /* 0x002fe400000010ff */
[----:B------:R-:W-:Y:S02]  /*7190*/  F2FP.BF16.F32.PACK_AB R25, R31, R30 ;  /* 0x0000001e1f19723e */ /* 0x000fe400000010ff */
[----:B------:R-:W-:Y:S02]  /*71a0*/  F2FP.BF16.F32.PACK_AB R26, R33, R32 ;  /* 0x00000020211a723e */ /* 0x000fe400000010ff */
[----:B------:R-:W-:Y:S01]  /*71b0*/  F2FP.BF16.F32.PACK_AB R27, R29, R28 ;  /* 0x0000001c1d1b723e */ /* 0x000fe200000010ff */
[----:B------:R-:W-:Y:S04]  /*71c0*/  STSM.16.M88.4 [R3], R4 ;  /* 0x0000000403007844 */ /* 0x000fe80000000200 */
[----:B------:R0:W-:Y:S04]  /*71d0*/  STSM.16.M88.4 [R38], R8 ;  /* 0x0000000826007844 */ /* 0x0001e80000000200 */
[----:B------:R1:W-:Y:S04]  /*71e0*/  STSM.16.M88.4 [R80], R12 ;  /* 0x0000000c50007844 */ /* 0x0003e80000000200 */
[----:B------:R2:W-:Y:S01]  /*71f0*/  STSM.16.M88.4 [R81], R24 ;  /* 0x0000001851007844 */ /* 0x0005e20000000200 */
[----:B------:R-:W-:-:S04]  /*7200*/  ISETP.NE.U32.AND P0, PT, RZ, UR10, PT ;  /* 0x0000000aff007c0c */ /* 0x000fc8000bf05070 */
[----:B------:R-:W-:Y:S01]  /*7210*/  ISETP.NE.AND.EX P0, PT, RZ, UR11, PT, P0 ;  /* 0x0000000bff007c0c */ /* 0x000fe2000bf05300 */
[----:B------:R-:W-:Y:S02]  /*7220*/  IMAD.U32 R82, RZ, RZ, UR8 ;  /* 0x00000008ff527e24 */ /* 0x000fe4000f8e00ff */
[----:B------:R-:W-:Y:S01]  /*7230*/  IMAD.U32 R83, RZ, RZ, UR9 ;  /* 0x00000009ff537e24 */ /* 0x000fe2000f8e00ff */
[----:B------:R-:W-:Y:S08]  /*7240*/  BAR.SYNC.DEFER_BLOCKING 0x1, 0x180 ;  /* 0x0046000000007b1d */ /* 0x000ff00000010000 */
[----:B0-----:R-:W0:Y:S01]  /*7250*/  LDC R38, c[0x0][0xbe8] ;  /* 0x0002fa00ff267b82 */ /* 0x001e220000000800 */
[----:B------:R-:W-:Y:S01]  /*7260*/  ULDC.64 UR8, c[0x0][0xc08] ;  /* 0x0003020000087ab9 */ /* 0x000fe20000000a00 */
[----:B------:R-:W3:Y:S01]  /*7270*/  @P0 LDG.E R84, desc[UR50][R82.64] ;  /* 0x0000003252540981 */ /* 0x000ee2000c1e1900 */
[----:B------:R-:W-:Y:S01]  /*7280*/  UISETP.NE.U32.AND UP0, UPT, UR8, URZ, UPT ;  /* 0x0000003f0800728c */ /* 0x000fe2000bf05070 */
[----:B0-----:R-:W-:-:S03]  /*7290*/  ISETP.NE.AND P1, PT, R38, 0x1, PT ;  /* 0x000000012600780c */ /* 0x001fc60003f25270 */
[----:B------:R-:W-:Y:S01]  /*72a0*/  UISETP.NE.AND.EX UP0, UPT, UR9, URZ, UPT, UP0 ;  /* 0x0000003f0900728c */ /* 0x000fe2000bf05300 */
[----:B------:R-:W-:-:S10]  /*72b0*/  UMOV UR16, 0x9b8 ;  /* 0x000009b800107882 */ /* 0x000fd40000000000 */
[----:B------:R-:W-:Y:S01]  /*72c0*/  @UP0 ULEA UR8, UP1, UR39, UR8, 0x2 ;  /* 0x0000000827080291 */ /* 0x000fe2000f82103f */
[----:B------:R-:W0:Y:S03]  /*72d0*/  @P1 LDC R6, c[0x0][0xbec] ;  /* 0x0002fb00ff061b82 */ /* 0x000e260000000800 */
[----:B------:R-:W-:Y:S02]  /*72e0*/  @UP0 ULEA.HI.X UR9, UR39, UR9, UR40, 0x2, UP1 ;  /* 0x0000000927090291 */ /* 0x000fe400088f1428 */
[----:B------:R-:W-:-:S03]  /*72f0*/  UISETP.GT.AND UP1, UPT, UR44, 0x1, UPT ;  /* 0x000000012c00788c */ /* 0x000fc6000bf24270 */
[----:B------:R-:W4:Y:S01]  /*7300*/  @P1 LDC R9, c[0x0][0xbf0] ;  /* 0x0002fc00ff091b82 */ /* 0x000f220000000800 */
[----:B------:R-:W-:Y:S01]  /*7310*/  USEL UR16, UR16, 0x978, UP1 ;  /* 0x0000097810107887 */ /* 0x000fe20008800000 */
[----:B------:R-:W-:Y:S01]  /*7320*/  PLOP3.LUT P4, PT, PT, PT, UP0, 0x80, 0x0 ;  /* 0x000000000000781c */ /* 0x000fe20003f8f008 */
[----:B------:R-:W-:Y:S01]  /*7330*/  UISETP.NE.U32.AND UP0, UPT, UR10, URZ, UPT ;  /* 0x0000003f0a00728c */ /* 0x000fe2000bf05070 */
[----:B------:R-:W-:Y:S01]  /*7340*/  IMAD.U32 R11, RZ, RZ, UR42 ;  /* 0x0000002aff0b7e24 */ /* 0x000fe2000f8e00ff */
[----:B------:R-:W-:Y:S01]  /*7350*/  ULDC UR4, c[0x0][0xa88] ;  /* 0x0002a20000047ab9 */ /* 0x000fe20000000800 */
[----:B------:R-:W-:Y:S01]  /*7360*/  IMAD.U32 R4, RZ, RZ, UR8 ;  /* 0x00000008ff047e24 */ /* 0x000fe2000f8e00ff */
[----:B------:R-:W-:Y:S01]  /*7370*/  UISETP.NE.AND.EX UP0, UPT, UR11, URZ, UPT, UP0 ;  /* 0x0000003f0b00728c */ /* 0x000fe2000bf05300 */
[----:B------:R-:W-:Y:S01]  /*7380*/  IMAD.U32 R3, RZ, RZ, UR4 ;  /* 0x00000004ff037e24 */ /* 0x000fe2000f8e00ff */
[----:B------:R-:W-:Y:S01]  /*7390*/  UMOV UR4, URZ ;  /* 0x0000003f00047c82 */ /* 0x000fe20008000000 */
[----:B------:R-:W-:Y:S01]  /*73a0*/  IMAD.U32 R5, RZ, RZ, UR9 ;  /* 0x00000009ff057e24 */ /* 0x000fe2000f8e00ff */
[----:B------:R-:W-:Y:S01]  /*73b0*/  USEL UR7, UR43, URZ, UP1 ;  /* 0x0000003f2b077287 */ /* 0x000fe20008800000 */
[----:B------:R-:W-:Y:S01]  /*73c0*/  IMAD R11, R11, 0xc0, R90 ;  /* 0x000000c00b0b7824 */ /* 0x000fe200078e025a */
[----:B------:R-:W-:Y:S01]  /*73d0*/  ULDC.64 UR10, c[0x0][UR16+0x218] ;  /* 0x00008600100a7abb */ /* 0x000fe20008000a00 */
[----:B------:R-:W-:Y:S01]  /*73e0*/  ULDC.64 UR14, c[0x0][UR16+0x228] ;  /* 0x00008a00100e7abb */ /* 0x000fe20008000a00 */
[----:B------:R-:W-:Y:S01]  /*73f0*/  USEL UR39, UR39, URZ, !UP0 ;  /* 0x0000003f27277287 */ /* 0x000fe2000c000000 */
[----:B------:R0:W5:Y:S01]  /*7400*/  @P4 LDG.E R3, desc[UR50][R4.64] ;  /* 0x0000003204034981 */ /* 0x000162000c1e1900 */
[----:B------:R-:W-:Y:S01]  /*7410*/  ULDC.64 UR12, c[0x0][UR16+0x220] ;  /* 0x00008800100c7abb */ /* 0x000fe20008000a00 */
[----:B------:R-:W-:-:S02]  /*7420*/  UIMAD.WIDE.U32 UR8, UR10, UR41, URZ ;  /* 0x000000290a0872a5 */ /* 0x000fc4000f8e003f */
[----:B------:R-:W-:Y:S02]  /*7430*/  UIMAD.WIDE.U32 UR18, UR14, UR7, URZ ;  /* 0x000000070e1272a5 */ /* 0x000fe4000f8e003f */
[----:B------:R-:W-:Y:S02]  /*7440*/  UIMAD UR10, UR11, UR41, URZ ;  /* 0x000000290b0a72a4 */ /* 0x000fe4000f8e023f */
[----:B------:R-:W-:Y:S01]  /*7450*/  UIMAD UR14, UR15, UR7, URZ ;  /* 0x000000070f0e72a4 */ /* 0x000fe2000f8e023f */
[----:B0-----:R-:W-:Y:S01]  /*7460*/  @P1 IMAD.HI.U32 R4, R11, R6, RZ ;  /* 0x000000060b041227 */ /* 0x001fe200078e00ff */
[----:B------:R-:W-:Y:S02]  /*7470*/  USEL UR40, UR40, URZ, !UP0 ;  /* 0x0000003f28287287 */ /* 0x000fe4000c000000 */
[----:B------:R-:W-:Y:S01]  /*7480*/  UIMAD UR7, UR13, UR39, URZ ;  /* 0x000000270d0772a4 */ /* 0x000fe2000f8e023f */
[----:B------:R-:W-:Y:S01]  /*7490*/  IMAD.MOV.U32 R7, RZ, RZ, R11 ;  /* 0x000000ffff077224 */ /* 0x000fe200078e000b */
[----:B------:R-:W-:Y:S01]  /*74a0*/  UIADD3 UR9, UR9, UR10, URZ ;  /* 0x0000000a09097290 */ /* 0x000fe2000fffe03f */
[----:B----4-:R-:W-:Y:S01]  /*74b0*/  @P1 SHF.R.U32.HI R7, RZ, R9, R4 ;  /* 0x00000009ff071219 */ /* 0x010fe20000011604 */
[----:B------:R-:W-:-:S02]  /*74c0*/  UIMAD.WIDE.U32 UR10, UR12, UR39, URZ ;  /* 0x000000270c0a72a5 */ /* 0x000fc4000f8e003f */
[----:B------:R-:W-:Y:S02]  /*74d0*/  UIMAD UR7, UR12, UR40, UR7 ;  /* 0x000000280c0772a4 */ /* 0x000fe4000f8e0207 */
[----:B------:R-:W-:Y:S01]  /*74e0*/  UIADD3 UR14, UR19, UR14, URZ ;  /* 0x0000000e130e7290 */ /* 0x000fe2000fffe03f */
[----:B------:R-:W-:Y:S01]  /*74f0*/  IMAD.U32 R4, RZ, RZ, UR18 ;  /* 0x00000012ff047e24 */ /* 0x000fe2000f8e00ff */
[----:B------:R-:W-:Y:S01]  /*7500*/  UIADD3 UR7, UR11, UR7, URZ ;  /* 0x000000070b077290 */ /* 0x000fe2000fffe03f */
[--C-:B------:R-:W-:Y:S02]  /*7510*/  IMAD.MOV R9, RZ, RZ, -R7.reuse ;  /* 0x000000ffff097224 */ /* 0x100fe400078e0a07 */
[----:B------:R-:W-:Y:S01]  /*7520*/  IMAD.U32 R5, RZ, RZ, UR19 ;  /* 0x00000013ff057e24 */ /* 0x000fe2000f8e00ff */
[----:B------:R-:W-:Y:S01]  /*7530*/  SHF.R.S32.HI R5, RZ, 0x1f, R7 ;  /* 0x0000001fff057819 */ /* 0x000fe20000011407 */
[----:B------:R-:W-:Y:S02]  /*7540*/  IMAD R9, R38, R9, R11 ;  /* 0x0000000926097224 */ /* 0x000fe400078e020b */
[----:B------:R-:W-:-:S03]  /*7550*/  IMAD.U32 R8, RZ, RZ, UR14 ;  /* 0x0000000eff087e24 */ /* 0x000fc6000f8e00ff */
[----:B------:R-:W-:Y:S01]  /*7560*/  SHF.R.S32.HI R6, RZ, 0x1f, R9 ;  /* 0x0000001fff067819 */ /* 0x000fe20000011409 */
[----:B-1----:R-:W-:Y:S01]  /*7570*/  IMAD.U32 R12, RZ, RZ, UR42 ;  /* 0x0000002aff0c7e24 */ /* 0x002fe2000f8e00ff */
        /* <DEDUP_REMOVED lines=21> */
.L_x_11192:
[----:B------:R-:W2:Y:S01]  /*76d0*/  LDL R13, [R1+0x30] ;  /* 0x00003000010d7983 */ /* 0x000ea20000100800 */
[----:B------:R-:W0:Y:S03]  /*76e0*/  S2R R4, SR_TID.X ;  /* 0x0000000000047919 */ /* 0x000e260000002100 */
[----:B------:R-:W-:Y:S04]  /*76f0*/  SHFL.IDX PT, R5, R10, RZ, 0x1c1f ;  /* 0x001c1fff0a057589 */ /* 0x000fe800000e0000 */
[----:B------:R-:W-:Y:S04]  /*7700*/  SHFL.IDX PT, R6, R9, 0x1, 0x1c1f ;  /* 0x003c1f0009067f89 */ /* 0x000fe800000e0000 */
[----:B------:R-:W-:Y:S01]  /*7710*/  SHFL.IDX PT, R7, R10, 0x1, 0x1c1f ;  /* 0x003c1f000a077f89 */ /* 0x000fe200000e0000 */
[----:B0-----:R-:W-:-:S05]  /*7720*/  VIADD R14, R4, 0xffffff80 ;  /* 0xffffff80040e7836 */ /* 0x001fca0000000000 */
[----:B------:R-:W-:-:S04]  /*7730*/  SHF.R.S32.HI R8, RZ, 0x1f, R14 ;  /* 0x0000001fff087819 */ /* 0x000fc8000001140e */
[----:B------:R-:W-:-:S04]  /*7740*/  LEA.HI R8, R8, R14, RZ, 0x7 ;  /* 0x0000000e08087211 */ /* 0x000fc800078f38ff */
[----:B------:R-:W-:Y:S01]  /*7750*/  LOP3.LUT R8, R8, 0xffffff80, RZ, 0xc0, !PT ;  /* 0xffffff8008087812 */ /* 0x000fe200078ec0ff */
[----:B------:R-:W0:Y:S04]  /*7760*/  SHFL.IDX PT, R4, R9, RZ, 0x1c1f ;  /* 0x001c1fff09047589 */ /* 0x000e2800000e0000 */
[----:B------:R-:W-:Y:S02]  /*7770*/  IMAD.IADD R8, R14, 0x1, -R8 ;  /* 0x000000010e087824 */ /* 0x000fe400078e0a08 */
[----:B-----5:R-:W-:-:S03]  /*7780*/  IMAD R3, R3, R38, RZ ;  /* 0x0000002603037224 */ /* 0x020fc600078e02ff */
[----:B------:R-:W-:Y:S02]  /*7790*/  LOP3.LUT P0, RZ, R8, 0x3, RZ, 0xc0, !PT ;  /* 0x0000000308ff7812 */ /* 0x000fe4000780c0ff */
[----:B------:R-:W-:Y:S01]  /*77a0*/  PLOP3.LUT P3, PT, PT, PT, UP1, 0x80, 0x0 ;  /* 0x000000000000781c */ /* 0x000fe20003f6f018 */
[----:B--2---:R-:W-:-:S04]  /*77b0*/  IMAD R12, R12, 0xc0, R13 ;  /* 0x000000c00c0c7824 */ /* 0x004fc800078e020d */
[C---:B------:R-:W-:Y:S01]  /*77c0*/  VIADD R8, R12.reuse, 0x8 ;  /* 0x000000080c087836 */ /* 0x040fe20000000000 */
[----:B------:R-:W-:-:S04]  /*77d0*/  ISETP.GE.OR P2, PT, R12, R3, P0 ;  /* 0x000000030c00720c */ /* 0x000fc80000746670 */
[----:B------:R-:W-:-:S09]  /*77e0*/  ISETP.GE.OR P0, PT, R8, R3, P0 ;  /* 0x000000030800720c */ /* 0x000fd20000706670 */
[----:B0-----:R0:W-:Y:S01]  /*77f0*/  @!P2 ST.E desc[UR50][R4.64], R20 ;  /* 0x000000140400a985 */ /* 0x0011e2000c101932 */
[----:B------:R-:W-:-:S03]  /*7800*/  ISETP.GE.AND P2, PT, R12, R3, PT ;  /* 0x000000030c00720c */ /* 0x000fc60003f46270 */
[----:B------:R0:W-:Y:S01]  /*7810*/  @!P0 ST.E desc[UR50][R6.64], R21 ;  /* 0x0000001506008985 */ /* 0x0001e2000c101932 */
[----:B------:R-:W-:Y:S01]  /*7820*/  ISETP.GE.AND P0, PT, R8, R3, PT ;  /* 0x000000030800720c */ /* 0x000fe20003f06270 */
[----:B------:R-:W-:-:S12]  /*7830*/  @P3 BRA `(.L_x_11193) ;  /* 0x0000000800243947 */ /* 0x000fd80003800000 */
[----:B------:R-:W1:Y:S01]  /*7840*/  S2R R13, SR_TID.X ;  /* 0x00000000000d7919 */ /* 0x000e620000002100 */
[----:B0-----:R-:W0:Y:S01]  /*7850*/  @P1 LDC R21, c[0x0][0xbec] ;  /* 0x0002fb00ff151b82 */ /* 0x001e220000000800 */
[----:B------:R-:W-:Y:S02]  /*7860*/  ULDC.64 UR10, c[0x0][0xaa0] ;  /* 0x0002a800000a7ab9 */ /* 0x000fe40000000a00 */
[----:B------:R-:W-:-:S05]  /*7870*/  UIMAD UR7, UR12, UR10, URZ ;  /* 0x0000000a0c0772a4 */ /* 0x000fca000f8e023f */
[----:B------:R-:W2:Y:S01]  /*7880*/  @P1 LDC R41, c[0x0][0xbf0] ;  /* 0x0002fc00ff291b82 */ /* 0x000ea20000000800 */
[----:B------:R-:W-:Y:S02]  /*7890*/  UIMAD.WIDE.U32 UR8, UR4, UR10, URZ ;  /* 0x0000000a040872a5 */ /* 0x000fe4000f8e003f */
[----:B------:R-:W-:Y:S01]  /*78a0*/  UIMAD UR7, UR4, UR11, UR7 ;  /* 0x0000000b040772a4 */ /* 0x000fe2000f8e0207 */
[----:B------:R-:W-:Y:S01]  /*78b0*/  IMAD.U32 R37, RZ, RZ, UR42 ;  /* 0x0000002aff257e24 */ /* 0x000fe2000f8e00ff */
[----:B------:R-:W-:Y:S01]  /*78c0*/  ULDC.64 UR12, c[0x0][0xaf0] ;  /* 0x0002bc00000c7ab9 */ /* 0x000fe20000000a00 */
[----:B------:R-:W-:Y:S01]  /*78d0*/  ULDC.64 UR10, c[0x0][0xae8] ;  /* 0x0002ba00000a7ab9 */ /* 0x000fe20000000a00 */
[----:B-1----:R-:W-:-:S05]  /*78e0*/  VIADD R81, R13, 0xffffff80 ;  /* 0xffffff800d517836 */ /* 0x002fca0000000000 */
[--C-:B------:R-:W-:Y:S02]  /*78f0*/  SHF.R.S32.HI R20, RZ, 0x1f, R81.reuse ;  /* 0x0000001fff147819 */ /* 0x100fe40000011451 */
[----:B------:R-:W-:Y:S02]  /*7900*/  SHF.R.S32.HI R80, RZ, 0x1f, R81 ;  /* 0x0000001fff507819 */ /* 0x000fe40000011451 */
[-C--:B------:R-:W-:Y:S02]  /*7910*/  LEA.HI R20, R20, R81.reuse, RZ, 0x2 ;  /* 0x0000005114147211 */ /* 0x080fe400078f10ff */
[----:B------:R-:W-:Y:S02]  /*7920*/  LEA.HI R80, R80, R81, RZ, 0x2 ;  /* 0x0000005150507211 */ /* 0x000fe400078f10ff */
[----:B------:R-:W-:Y:S02]  /*7930*/  LOP3.LUT R20, R20, 0xfffffffc, RZ, 0xc0, !PT ;  /* 0xfffffffc14147812 */ /* 0x000fe400078ec0ff */
[----:B------:R-:W-:-:S03]  /*7940*/  SHF.R.S32.HI R80, RZ, 0x2, R80 ;  /* 0x00000002ff507819 */ /* 0x000fc60000011450 */
[----:B------:R-:W-:Y:S02]  /*7950*/  IMAD.IADD R20, R81, 0x1, -R20 ;  /* 0x0000000151147824 */ /* 0x000fe400078e0a14 */
[----:B------:R-:W-:Y:S02]  /*7960*/  IMAD R5, R80, 0x20, R2 ;  /* 0x0000002050057824 */ /* 0x000fe400078e0202 */
[----:B------:R-:W-:Y:S01]  /*7970*/  IMAD R20, R20, 0x60, R80 ;  /* 0x0000006014147824 */ /* 0x000fe200078e0250 */
[----:B------:R-:W-:Y:S01]  /*7980*/  UIADD3 UR9, UR9, UR7, URZ ;  /* 0x0000000709097290 */ /* 0x000fe2000fffe03f */
[----:B------:R-:W-:Y:S01]  /*7990*/  IMAD.WIDE R78, R5, 0x2, R78 ;  /* 0x00000002054e7825 */ /* 0x000fe200078e024e */
[----:B------:R-:W-:-:S03]  /*79a0*/  USHF.R.S32.HI UR4, URZ, 0x1f, UR39 ;  /* 0x0000001f3f047899 */ /* 0x000fc60008011427 */
[----:B------:R-:W-:Y:S01]  /*79b0*/  IMAD R40, R37, 0xc0, R20 ;  /* 0x000000c025287824 */ /* 0x000fe200078e0214 */
[C---:B------:R-:W-:Y:S01]  /*79c0*/  IADD3 R9, P0, R78.reuse, 0x1800, RZ ;  /* 0x000018004e097810 */ /* 0x040fe20007f1e0ff */
[----:B------:R-:W-:Y:S01]  /*79d0*/  UIMAD.WIDE.U32 UR8, UR41, UR10, UR8 ;  /* 0x0000000a290872a5 */ /* 0x000fe2000f8e0008 */
[C---:B------:R-:W-:Y:S02]  /*79e0*/  IADD3 R13, P2, R78.reuse, 0x3000, RZ ;  /* 0x000030004e0d7810 */ /* 0x040fe40007f5e0ff */
[C---:B------:R-:W-:Y:S02]  /*79f0*/  IADD3 R25, P3, R78.reuse, 0x4800, RZ ;  /* 0x000048004e197810 */ /* 0x040fe40007f7e0ff */
[----:B------:R-:W-:Y:S01]  /*7a00*/  IADD3 R29, P4, R78, 0x6000, RZ ;  /* 0x000060004e1d7810 */ /* 0x000fe20007f9e0ff */
[----:B0-----:R-:W-:Y:S01]  /*7a10*/  @P1 IMAD.HI.U32 R20, R40, R21, RZ ;  /* 0x0000001528141227 */ /* 0x001fe200078e00ff */
[----:B------:R-:W-:Y:S01]  /*7a20*/  IADD3 R5, P5, R78, 0x7800, RZ ;  /* 0x000078004e057810 */ /* 0x000fe20007fbe0ff */
[----:B------:R-:W-:Y:S01]  /*7a30*/  UIMAD UR4, UR4, UR12, URZ ;  /* 0x0000000c040472a4 */ /* 0x000fe2000f8e023f */
[----:B------:R-:W-:Y:S01]  /*7a40*/  LOP3.LUT R8, R9, 0x180, RZ, 0xc0, !PT ;  /* 0x0000018009087812 */ /* 0x000fe200078ec0ff */
[----:B------:R-:W-:Y:S01]  /*7a50*/  UIMAD UR9, UR41, UR11, UR9 ;  /* 0x0000000b290972a4 */ /* 0x000fe2000f8e0209 */
[----:B------:R-:W-:Y:S01]  /*7a60*/  LOP3.LUT R12, R13, 0x180, RZ, 0xc0, !PT ;  /* 0x000001800d0c7812 */ /* 0x000fe200078ec0ff */
[----:B------:R-:W-:Y:S01]  /*7a70*/  IMAD.MOV.U32 R37, RZ, RZ, R40 ;  /* 0x000000ffff257224 */ /* 0x000fe200078e0028 */
[----:B------:R-:W-:Y:S01]  /*7a80*/  LOP3.LUT R24, R25, 0x180, RZ, 0xc0, !PT ;  /* 0x0000018019187812 */ /* 0x000fe200078ec0ff */
[----:B------:R-:W-:Y:S01]  /*7a90*/  IMAD.X R33, RZ, RZ, R79, P5 ;  /* 0x000000ffff217224 */ /* 0x000fe200028e064f */
[----:B------:R-:W-:-:S02]  /*7aa0*/  LOP3.LUT R28, R29, 0x180, RZ, 0xc0, !PT ;  /* 0x000001801d1c7812 */ /* 0x000fc400078ec0ff */
[----:B------:R-:W-:Y:S02]  /*7ab0*/  LOP3.LUT R4, R5, 0x180, RZ, 0xc0, !PT ;  /* 0x0000018005047812 */ /* 0x000fe400078ec0ff */
[----:B------:R-:W-:Y:S01]  /*7ac0*/  LOP3.LUT R7, R78, 0x180, RZ, 0xc0, !PT ;  /* 0x000001804e077812 */ /* 0x000fe200078ec0ff */
[----:B------:R-:W-:Y:S01]  /*7ad0*/  UIMAD UR4, UR39, UR13, UR4 ;  /* 0x0000000d270472a4 */ /* 0x000fe2000f8e0204 */
[----:B--2---:R-:W-:Y:S01]  /*7ae0*/  @P1 SHF.R.U32.HI R37, RZ, R41, R20 ;  /* 0x00000029ff251219 */ /* 0x004fe20000011614 */
[----:B------:R-:W-:Y:S01]  /*7af0*/  UIMAD.WIDE.U32 UR8, UR39, UR12, UR8 ;  /* 0x0000000c270872a5 */ /* 0x000fe2000f8e0008 */
[----:B------:R-:W-:Y:S01]  /*7b00*/  SHF.R.U64 R8, R8, 0x3, RZ ;  /* 0x0000000308087819 */ /* 0x000fe200000012ff */
[----:B------:R-:W-:Y:S01]  /*7b10*/  ULDC.64 UR10, c[0x0][0xae0] ;  /* 0x0002b800000a7ab9 */ /* 0x000fe20000000a00 */
[----:B------:R-:W-:Y:S02]  /*7b20*/  SHF.R.U64 R12, R12, 0x3, RZ ;  /* 0x000000030c0c7819 */ /* 0x000fe400000012ff */
[----:B------:R-:W-:-:S02]  /*7b30*/  SHF.R.U64 R24, R24, 0x3, RZ ;  /* 0x0000000318187819 */ /* 0x000fc400000012ff */
        /* <DEDUP_REMOVED lines=15> */
[----:B------:R-:W-:Y:S01]  /*7c30*/  LOP3.LUT R78, R7, R78, RZ, 0x3c, !PT ;  /* 0x0000004e074e7212 */ /* 0x000fe200078e3cff */
[----:B------:R-:W-:Y:S01]  /*7c40*/  IMAD R36, R36, UR10, RZ ;  /* 0x0000000a24247c24 */ /* 0x000fe2000f8e02ff */
[----:B------:R-:W5:Y:S01]  /*7c50*/  LD.E.128 R8, desc[UR50][R8.64] ;  /* 0x0000003208087980 */ /* 0x000f62000c101d00 */
[----:B------:R-:W-:Y:S02]  /*7c60*/  IMAD R41, R38, R41, R40 ;  /* 0x0000002926297224 */ /* 0x000fe400078e0228 */
[----:B------:R-:W-:Y:S01]  /*7c70*/  IMAD.U32 R21, RZ, RZ, UR9 ;  /* 0x00000009ff157e24 */ /* 0x000fe2000f8e00ff */
[----:B------:R0:W5:Y:S01]  /*7c80*/  LD.E.128 R4, desc[UR50][R78.64] ;  /* 0x000000324e047980 */ /* 0x000162000c101d00 */
[----:B------:R-:W-:Y:S01]  /*7c90*/  IMAD.U32 R20, RZ, RZ, UR8 ;  /* 0x00000008ff147e24 */ /* 0x000fe2000f8e00ff */
[----:B------:R-:W-:Y:S01]  /*7ca0*/  ULDC.64 UR8, c[0x0][0xad8] ;  /* 0x0002b60000087ab9 */ /* 0x000fe20000000a00 */
[----:B------:R-:W-:Y:S01]  /*7cb0*/  IMAD.U32 R21, RZ, RZ, UR4 ;  /* 0x00000004ff157e24 */ /* 0x000fe2000f8e00ff */
[----:B------:R-:W5:Y:S01]  /*7cc0*/  LD.E.128 R12, desc[UR50][R12.64] ;  /* 0x000000320c0c7980 */ /* 0x000f62000c101d00 */
[----:B------:R-:W-:Y:S01]  /*7cd0*/  IMAD R43, R37, UR11, R36 ;  /* 0x0000000b252b7c24 */ /* 0x000fe2000f8e0224 */
[----:B------:R-:W-:-:S02]  /*7ce0*/  SHF.R.S32.HI R36, RZ, 0x1f, R41 ;  /* 0x0000001fff247819 */ /* 0x000fc40000011429 */
[----:B------:R-:W5:Y:S01]  /*7cf0*/  LD.E.128 R24, desc[UR50][R24.64] ;  /* 0x0000003218187980 */ /* 0x000f62000c101d00 */
[----:B------:R-:W-:-:S03]  /*7d00*/  IMAD.WIDE.U32 R20, R37, UR10, R20 ;  /* 0x0000000a25147c25 */ /* 0x000fc6000f8e0014 */
[----:B------:R-:W5:Y:S04]  /*7d10*/  LD.E.128 R28, desc[UR50][R28.64] ;  /* 0x000000321c1c7980 */ /* 0x000f68000c101d00 */
[----:B------:R-:W5:Y:S01]  /*7d20*/  LD.E.128 R32, desc[UR50][R32.64] ;  /* 0x0000003220207980 */ /* 0x000f62000c101d00 */
[----:B------:R-:W-:Y:S01]  /*7d30*/  IMAD.U32 R46, RZ, RZ, UR42 ;  /* 0x0000002aff2e7e24 */ /* 0x000fe2000f8e00ff */
[----:B------:R-:W-:Y:S01]  /*7d40*/  @!PT LDS RZ, [RZ] ;  /* 0x00000000fffff984 */ /* 0x000fe20000000800 */
[----:B------:R-:W-:Y:S01]  /*7d50*/  @!PT LDS RZ, [RZ] ;  /* 0x00000000fffff984 */ /* 0x000fe20000000800 */
[----:B------:R-:W-:Y:S01]  /*7d60*/  @!PT LDS RZ, [RZ] ;  /* 0x00000000fffff984 */ /* 0x000fe20000000800 */
[----:B------:R-:W-:Y:S01]  /*7d70*/  @!PT LDS RZ, [RZ] ;  /* 0x00000000fffff984 */ /* 0x000fe20000000800 */
[----:B------:R1:W-:Y:S06]  /*7d80*/  MEMBAR.ALL.CTA ;  /* 0x0000000000007992 */ /* 0x0003ec0000008000 */
[----:B-1----:R-:W1:Y:S01]  /*7d90*/  FENCE.VIEW.ASYNC.S ;  /* 0x00000000000073c6 */ /* 0x002e620000000000 */
[----:B------:R-:W-:-:S02]  /*7da0*/  IMAD.IADD R21, R21, 0x1, R43 ;  /* 0x0000000115157824 */ /* 0x000fc400078e022b */
[----:B------:R-:W-:Y:S02]  /*7db0*/  IMAD R36, R36, UR8, RZ ;  /* 0x0000000824247c24 */ /* 0x000fe4000f8e02ff */
[----:B------:R-:W-:Y:S02]  /*7dc0*/  IMAD R46, R46, 0xc0, R80 ;  /* 0x000000c02e2e7824 */ /* 0x000fe400078e0250 */
[C---:B------:R-:W-:Y:S02]  /*7dd0*/  IMAD R37, R41.reuse, UR9, R36 ;  /* 0x0000000929257c24 */ /* 0x040fe4000f8e0224 */
[----:B------:R-:W-:Y:S01]  /*7de0*/  IMAD.WIDE.U32 R20, R41, UR8, R20 ;  /* 0x0000000829147c25 */ /* 0x000fe2000f8e0014 */
[----:B------:R-:W-:Y:S01]  /*7df0*/  ISETP.GE.AND P0, PT, R46, R3, PT ;  /* 0x000000032e00720c */ /* 0x000fe20003f06270 */
[----:B------:R-:W-:Y:S02]  /*7e00*/  ULDC.64 UR8, c[0x0][0xa80] ;  /* 0x0002a00000087ab9 */ /* 0x000fe40000000a00 */
[----:B------:R-:W-:Y:S01]  /*7e10*/  IMAD.IADD R21, R21, 0x1, R37 ;  /* 0x0000000115157824 */ /* 0x000fe200078e0225 */
[----:B------:R-:W-:Y:S01]  /*7e20*/  LEA R38, P1, R20, UR8, 0x1 ;  /* 0x0000000814267c11 */ /* 0x000fe2000f8208ff */
[----:B------:R-:W-:-:S03]  /*7e30*/  VIADD R0, R0, 0x19c20 ;  /* 0x00019c2000007836 */ /* 0x000fc60000000000 */
[----:B------:R-:W-:Y:S02]  /*7e40*/  LEA.HI.X R44, R20, UR9, R21, 0x1, P1 ;  /* 0x00000009142c7c11 */ /* 0x000fe400088f0c15 */
[----:B------:R-:W-:Y:S01]  /*7e50*/  PRMT R0, RZ, 0x654, R0 ;  /* 0x00000654ff007816 */ /* 0x000fe20000000000 */
[----:B-1----:R0:W1:Y:S01]  /*7e60*/  SHFL.IDX PT, R36, R38, RZ, 0x1c1f ;  /* 0x001c1fff26247589 */ /* 0x00206200000e0000 */
[----:B------:R-:W-:Y:S02]  /*7e70*/  BSSY B1, `(.L_x_11194) ;  /* 0x0000012000017945 */ /* 0x000fe40003800000 */
[----:B------:R0:W-:Y:S01]  /*7e80*/  SYNCS.ARRIVE.TRANS64.RED.A1T0 RZ, [R0+URZ], RZ ;  /* 0x000000ff00ff79a7 */ /* 0x0001e2000810043f */
        /* <DEDUP_REMOVED lines=9> */
[C---:B------:R-:W-:Y:S02]  /*7f20*/  @!P2 LEA R42, P4, R17.reuse, R36, 0x1 ;  /* 0x00000024112aa211 */ /* 0x040fe400078808ff */
[----:B--2---:R-:W-:Y:S01]  /*7f30*/  @!P0 IMAD.WIDE R20, R2, 0x2, R36 ;  /* 0x0000000202148825 */ /* 0x004fe200078e0224 */
[-C--:B------:R-:W-:Y:S02]  /*7f40*/  @!P1 LEA.HI.X R41, R16, R37.reuse, R47, 0x1, P3 ;  /* 0x0000002510299211 */ /* 0x080fe400018f0c2f */
[----:B------:R-:W-:Y:S02]  /*7f50*/  @!P2 LEA.HI.X R43, R17, R37, R45, 0x1, P4 ;  /* 0x00000025112ba211 */ /* 0x000fe400020f0c2d */
[----:B-----5:R3:W-:Y:S04]  /*7f60*/  @!P0 ST.E.128 desc[UR50][R20.64], R4 ;  /* 0x0000000414008985 */ /* 0x0207e8000c101d32 */
[----:B------:R3:W-:Y:S04]  /*7f70*/  @!P1 ST.E.128 desc[UR50][R40.64], R12 ;  /* 0x0000000c28009985 */ /* 0x0007e8000c101d32 */
[----:B------:R3:W-:Y:S02]  /*7f80*/  @!P2 ST.E.128 desc[UR50][R42.64], R28 ;  /* 0x0000001c2a00a985 */ /* 0x0007e4000c101d32 */
.L_x_11195:
[----:B------:R-:W-:Y:S05]  /*7f90*/  BSYNC B1 ;  /* 0x0000000000017941 */ /* 0x000fea0003800000 */
.L_x_11194:
[----:B0-----:R-:W-:Y:S01]  /*7fa0*/  VIADD R0, R46, 0x60 ;  /* 0x000000602e007836 */ /* 0x001fe20000000000 */
[----:B---3-5:R0:W3:Y:S04]  /*7fb0*/  SHFL.IDX PT, R7, R44, 0x1, 0x1c1f ;  /* 0x003c1f002c077f89 */ /* 0x0280e800000e0000 */
[----:B------:R-:W-:Y:S01]  /*7fc0*/  ISETP.GE.AND P0, PT, R0, R3, PT ;  /* 0x000000030000720c */ /* 0x000fe20003f06270 */
[----:B------:R0:W4:-:S12]  /*7fd0*/  SHFL.IDX PT, R6, R38, 0x1, 0x1c1f ;  /* 0x003c1f0026067f89 */ /* 0x00011800000e0000 */
[----:B0-----:R-:W-:Y:S05]  /*7fe0*/  @P0 BRA `(.L_x_11196) ;  /* 0x0000001400a00947 */ /* 0x001fea0003800000 */
[----:B------:R-:W-:Y:S02]  /*7ff0*/  ULDC UR4, c[0x0][0xac8] ;  /* 0x0002b20000047ab9 */ /* 0x000fe40000000800 */
[----:B------:R-:W-:Y:S02]  /*8000*/  ISETP.GE.AND P2, PT, R16, UR4, PT ;  /* 0x0000000410007c0c */ /* 0x000fe4000bf46270 */
[----:B------:R-:W-:-:S11]  /*8010*/  ISETP.GE.AND P1, PT, R2, UR4, PT ;  /* 0x0000000402007c0c */ /* 0x000fd6000bf26270 */
[----:B----4-:R-:W-:Y:S02]  /*8020*/  @!P2 LEA R12, P0, R16, R6, 0x1 ;  /* 0x00000006100ca211 */ /* 0x010fe400078008ff */
[----:B---3--:R-:W-:Y:S02]  /*8030*/  @!P1 IMAD.WIDE R4, R2, 0x2, R6 ;  /* 0x0000000202049825 */ /* 0x008fe400078e0206 */
        /* <DEDUP_REMOVED lines=9> */
.L_x_11193:
[----:B------:R1:W5:Y:S01]  /*80d0*/  LDL R84, [R1+0x4] ;  /* 0x0000040001547983 */ /* 0x0003620000100800 */
[----:B------:R-:W-:Y:S01]  /*80e0*/  ULDC.64 UR10, c[0x0][0xb08] ;  /* 0x0002c200000a7ab9 */ /* 0x000fe20000000a00 */
[----:B0-----:R-:W0:Y:S02]  /*80f0*/  @P1 LDC R4, c[0x0][0xbec] ;  /* 0x0002fb00ff041b82 */ /* 0x001e240000000800 */
[----:B------:R1:W5:Y:S04]  /*8100*/  LDL R83, [R1+0x2c] ;  /* 0x00002c0001537983 */ /* 0x0003680000100800 */
[----:B------:R1:W5:Y:S01]  /*8110*/  LDL R82, [R1] ;  /* 0x0000000001527983 */ /* 0x0003620000100800 */
[----:B------:R-:W-:Y:S01]  /*8120*/  UIMAD UR7, UR12, UR10, URZ ;  /* 0x0000000a0c0772a4 */ /* 0x000fe2000f8e023f */
[----:B------:R-:W2:Y:S01]  /*8130*/  @P1 LDC R5, c[0x0][0xbf0] ;  /* 0x0002fc00ff051b82 */ /* 0x000ea20000000800 */
[----:B------:R-:W-:Y:S01]  /*8140*/  UIMAD.WIDE.U32 UR8, UR4, UR10, URZ ;  /* 0x0000000a040872a5 */ /* 0x000fe2000f8e003f */
[----:B------:R-:W-:Y:S01]  /*8150*/  IMAD.MOV.U32 R3, RZ, RZ, R11 ;  /* 0x000000ffff037224 */ /* 0x000fe200078e000b */
[----:B------:R-:W-:Y:S01]  /*8160*/  UIMAD UR7, UR4, UR11, UR7 ;  /* 0x0000000b040772a4 */ /* 0x000fe2000f8e0207 */
[----:B------:R-:W-:Y:S01]  /*8170*/  BSSY B1, `(.L_x_11197) ;  /* 0x0000064000017945 */ /* 0x000fe20003800000 */
[----:B------:R-:W-:Y:S01]  /*8180*/  USHF.R.S32.HI UR4, URZ, 0x1f, UR39 ;  /* 0x0000001f3f047899 */ /* 0x000fe20008011427 */
[----:B------:R-:W-:Y:S01]  /*8190*/  SHF.R.S32.HI R24, RZ, 0x1f, R18 ;  /* 0x0000001fff187819 */ /* 0x000fe20000011412 */
[----:B------:R-:W-:Y:S01]  /*81a0*/  UIADD3 UR9, UR9, UR7, URZ ;  /* 0x0000000709097290 */ /* 0x000fe2000fffe03f */
[----:B------:R-:W-:Y:S01]  /*81b0*/  SHF.R.S32.HI R25, RZ, 0x1f, R19 ;  /* 0x0000001fff197819 */ /* 0x000fe20000011413 */
[----:B------:R-:W-:Y:S01]  /*81c0*/  ULDC.64 UR10, c[0x0][0xb38] ;  /* 0x0002ce00000a7ab9 */ /* 0x000fe20000000a00 */
[----:B------:R-:W-:Y:S01]  /*81d0*/  SHF.R.S32.HI R26, RZ, 0x1f, R22 ;  /* 0x0000001fff1a7819 */ /* 0x000fe20000011416 */
[----:B------:R-:W-:Y:S01]  /*81e0*/  UIMAD.WIDE.U32 UR8, UR41, UR10, UR8 ;  /* 0x0000000a290872a5 */ /* 0x000fe2000f8e0008 */
[----:B------:R-:W-:-:S02]  /*81f0*/  SHF.R.S32.HI R27, RZ, 0x1f, R23 ;  /* 0x0000001fff1b7819 */ /* 0x000fc40000011417 */
[----:B------:R-:W-:Y:S01]  /*8200*/  SHF.R.S32.HI R20, RZ, 0x1f, R152 ;  /* 0x0000001fff147819 */ /* 0x000fe20000011498 */
[----:B------:R-:W-:Y:S01]  /*8210*/  UIMAD UR9, UR41, UR11, UR9 ;  /* 0x0000000b290972a4 */ /* 0x000fe2000f8e0209 */
[----:B0-----:R-:W-:Y:S01]  /*8220*/  @P1 IMAD.HI.U32 R4, R11, R4, RZ ;  /* 0x000000040b041227 */ /* 0x001fe200078e00ff */
[----:B------:R-:W-:Y:S01]  /*8230*/  SHF.R.S32.HI R21, RZ, 0x1f, R153 ;  /* 0x0000001fff157819 */ /* 0x000fe20000011499 */
[----:B------:R-:W-:Y:S01]  /*8240*/  ULDC.64 UR10, c[0x0][0xb40] ;  /* 0x0002d000000a7ab9 */ /* 0x000fe20000000a00 */
[----:B------:R-:W-:Y:S01]  /*8250*/  SHF.R.S32.HI R78, RZ, 0x1f, R154 ;  /* 0x0000001fff4e7819 */ /* 0x000fe2000001149a */
[----:B------:R-:W-:Y:S01]  /*8260*/  UIMAD UR4, UR4, UR10, URZ ;  /* 0x0000000a040472a4 */ /* 0x000fe2000f8e023f */
[----:B------:R-:W-:Y:S01]  /*8270*/  SHF.R.S32.HI R79, RZ, 0x1f, R155 ;  /* 0x0000001fff4f7819 */ /* 0x000fe2000001149b */
[----:B------:R-:W-:Y:S01]  /*8280*/  UIMAD.WIDE.U32 UR8, UR39, UR10, UR8 ;  /* 0x0000000a270872a5 */ /* 0x000fe2000f8e0008 */
[----:B------:R-:W-:Y:S01]  /*8290*/  SHF.R.S32.HI R80, RZ, 0x1f, R156 ;  /* 0x0000001fff507819 */ /* 0x000fe2000001149c */
[----:B------:R-:W-:Y:S01]  /*82a0*/  UIMAD UR4, UR39, UR11, UR4 ;  /* 0x0000000b270472a4 */ /* 0x000fe2000f8e0204 */
[----:B--2---:R-:W-:-:S02]  /*82b0*/  @P1 SHF.R.U32.HI R3, RZ, R5, R4 ;  /* 0x00000005ff031219 */ /* 0x004fc40000011604 */
[----:B------:R-:W-:Y:S01]  /*82c0*/  ULDC.64 UR10, c[0x0][0xb48] ;  /* 0x0002d200000a7ab9 */ /* 0x000fe20000000a00 */
[----:B------:R-:W-:Y:S01]  /*82d0*/  UIADD3 UR9, UR9, UR4, URZ ;  /* 0x0000000409097290 */ /* 0x000fe2000fffe03f */
[--C-:B------:R-:W-:Y:S01]  /*82e0*/  SHF.R.S32.HI R4, RZ, 0x1f, R3.reuse ;  /* 0x0000001fff047819 */ /* 0x100fe20000011403 */
[----:B------:R-:W-:Y:S01]  /*82f0*/  IMAD.MOV R7, RZ, RZ, -R3 ;  /* 0x000000ffff077224 */ /* 0x000fe200078e0a03 */
[----:B------:R-:W-:Y:S01]  /*8300*/  SHF.R.S32.HI R81, RZ, 0x1f, R157 ;  /* 0x0000001fff517819 */ /* 0x000fe2000001149d */
[----:B------:R-:W-:Y:S02]  /*8310*/  UIMAD.WIDE.U32 UR8, UR43, UR10, UR8 ;  /* 0x0000000a2b0872a5 */ /* 0x000fe4000f8e0008 */
[----:B------:R-:W-:Y:S02]  /*8320*/  IMAD R7, R38, R7, R11 ;  /* 0x0000000726077224 */ /* 0x000fe400078e020b */
[----:B------:R-:W-:Y:S02]  /*8330*/  UIMAD UR43, UR43, UR11, UR9 ;  /* 0x0000000b2b2b72a4 */ /* 0x000fe4000f8e0209 */
[----:B------:R-:W-:Y:S01]  /*8340*/  IMAD.U32 R5, RZ, RZ, UR9 ;  /* 0x00000009ff057e24 */ /* 0x000fe2000f8e00ff */
[----:B------:R-:W-:-:S02]  /*8350*/  ULDC.64 UR10, c[0x0][0xb30] ;  /* 0x0002cc00000a7ab9 */ /* 0x000fc40000000a00 */
        /* <DEDUP_REMOVED lines=12> */
[----:B------:R-:W-:Y:S01]  /*8420*/  VIADD R6, R0, 0x19c20 ;  /* 0x00019c2000067836 */ /* 0x000fe20000000000 */
[----:B------:R-:W-:Y:S01]  /*8430*/  LEA R0, P1, R4, UR8, 0x2 ;  /* 0x0000000804007c11 */ /* 0x000fe2000f8210ff */
[----:B------:R-:W-:-:S03]  /*8440*/  IMAD.IADD R3, R5, 0x1, R3 ;  /* 0x0000000105037824 */ /* 0x000fc600078e0203 */
[----:B------:R-:W-:Y:S02]  /*8450*/  PRMT R6, RZ, 0x654, R6 ;  /* 0x00000654ff067816 */ /* 0x000fe40000000006 */
[----:B------:R-:W-:Y:S02]  /*8460*/  LEA.HI.X R3, R4, UR9, R3, 0x2, P1 ;  /* 0x0000000904037c11 */ /* 0x000fe400088f1403 */
[----:B------:R0:W-:Y:S03]  /*8470*/  SYNCS.ARRIVE.TRANS64.RED.A1T0 RZ, [R6+URZ], RZ ;  /* 0x000000ff06ff79a7 */ /* 0x0001e6000810043f */
[----:B------:R1:W2:Y:S04]  /*8480*/  SHFL.IDX PT, R7, R3, RZ, 0x1c1f ;  /* 0x001c1fff03077589 */ /* 0x0002a800000e0000 */
[----:B0-----:R1:W0:Y:S01]  /*8490*/  SHFL.IDX PT, R6, R0, RZ, 0x1c1f ;  /* 0x001c1fff00067589 */ /* 0x00122200000e0000 */
[----:B------:R-:W-:Y:S05]  /*84a0*/  @P2 BRA `(.L_x_11198) ;  /* 0x0000000000c02947 */ /* 0x000fea0003800000 */
[----:B------:R-:W-:Y:S02]  /*84b0*/  ULDC UR4, c[0x0][0xac8] ;  /* 0x0002b20000047ab9 */ /* 0x000fe40000000800 */
[----:B-----5:R-:W-:Y:S02]  /*84c0*/  ISETP.GE.AND P1, PT, R84, UR4, PT ;  /* 0x0000000454007c0c */ /* 0x020fe4000bf26270 */
[----:B------:R-:W-:Y:S02]  /*84d0*/  ISETP.GE.AND P2, PT, R82, UR4, PT ;  /* 0x0000000452007c0c */ /* 0x000fe4000bf46270 */
[----:B------:R-:W-:Y:S02]  /*84e0*/  ISETP.GE.AND P5, PT, R157, UR4, PT ;  /* 0x000000049d007c0c */ /* 0x000fe4000bfa6270 */
[----:B------:R-:W-:-:S07]  /*84f0*/  ISETP.GE.AND P4, PT, R156, UR4, PT ;  /* 0x000000049c007c0c */ /* 0x000fce000bf86270 */
[----:B0-2---:R-:W-:Y:S02]  /*8500*/  @!P1 IMAD.WIDE R4, R84, 0x4, R6 ;  /* 0x0000000454049825 */ /* 0x005fe400078e0206 */
        /* <DEDUP_REMOVED lines=9> */
[----:B------:R-:W-:Y:S01]  /*85a0*/  ISETP.GE.AND P3, PT, R153, UR4, PT ;  /* 0x0000000499007c0c */ /* 0x000fe2000bf66270 */
[----:B------:R3:W-:Y:S01]  /*85b0*/  @!P5 ST.E.64 desc[UR50][R10.64], R68 ;  /* 0x000000440a00d985 */ /* 0x0007e2000c101b32 */
[----:B------:R-:W-:Y:S02]  /*85c0*/  @!P4 LEA.HI.X R13, R156, R7, R80, 0x2, P6 ;  /* 0x000000079c0dc211 */ /* 0x000fe400030f1450 */
[----:B------:R-:W-:-:S03]  /*85d0*/  @!P1 LEA R14, P5, R155, R6, 0x2 ;  /* 0x000000069b0e9211 */ /* 0x000fc600078a10ff */
[----:B------:R4:W-:Y:S01]  /*85e0*/  @!P4 ST.E.64 desc[UR50][R12.64], R66 ;  /* 0x000000420c00c985 */ /* 0x0009e2000c101b32 */
[-C--:B------:R-:W-:Y:S02]  /*85f0*/  @!P1 LEA.HI.X R15, R155, R7.reuse, R79, 0x2, P5 ;  /* 0x000000079b0f9211 */ /* 0x080fe400028f144f */
[----:B------:R-:W-:Y:S02]  /*8600*/  ISETP.GE.AND P4, PT, R152, UR4, PT ;  /* 0x0000000498007c0c */ /* 0x000fe4000bf86270 */
[CC--:B0-----:R-:W-:Y:S01]  /*8610*/  @!P2 LEA R4, P6, R154.reuse, R6.reuse, 0x2 ;  /* 0x000000069a04a211 */ /* 0x0c1fe200078c10ff */
[----:B------:R0:W-:Y:S01]  /*8620*/  @!P1 ST.E.64 desc[UR50][R14.64], R60 ;  /* 0x0000003c0e009985 */ /* 0x0001e2000c101b32 */
[----:B------:R-:W-:Y:S02]  /*8630*/  ISETP.GE.AND P1, PT, R23, UR4, PT ;  /* 0x0000000417007c0c */ /* 0x000fe4000bf26270 */
[----:B--2---:R-:W-:Y:S02]  /*8640*/  @!P3 LEA R8, P5, R153, R6, 0x2 ;  /* 0x000000069908b211 */ /* 0x004fe400078a10ff */
        /* <DEDUP_REMOVED lines=11> */
[----:B------:R-:W-:Y:S02]  /*8700*/  @!P1 LEA.HI.X R13, R23, R7, R27, 0x2, P2 ;  /* 0x00000007170d9211 */ /* 0x000fe400010f141b */
[----:B0-----:R-:W-:-:S03]  /*8710*/  @!P5 LEA R14, P2, R22, R6, 0x2 ;  /* 0x00000006160ed211 */ /* 0x001fc600078410ff */
        /* <DEDUP_REMOVED lines=9> */
.L_x_11198:
[----:B------:R-:W-:Y:S05]  /*87b0*/  BSYNC B1 ;  /* 0x0000000000017941 */ /* 0x000fea0003800000 */
.L_x_11197:
[----:B--23--:R2:W3:Y:S04]  /*87c0*/  SHFL.IDX PT, R7, R3, 0x1, 0x1c1f ;  /* 0x003c1f0003077f89 */ /* 0x00c4e800000e0000 */
[----:B0-----:R2:W0:Y:S01]  /*87d0*/  SHFL.IDX PT, R6, R0, 0x1, 0x1c1f ;  /* 0x003c1f0000067f89 */ /* 0x00142200000e0000 */
[----:B------:R-:W-:Y:S05]  /*87e0*/  @P0 BRA `(.L_x_11196) ;  /* 0x0000000c00a00947 */ /* 0x000fea0003800000 */
[----:B------:R-:W-:Y:S02]  /*87f0*/  ULDC UR4, c[0x0][0xac8] ;  /* 0x0002b20000047ab9 */ /* 0x000fe40000000800 */
[----:B-----5:R-:W-:Y:S02]  /*8800*/  ISETP.GE.AND P5, PT, R82, UR4, PT ;  /* 0x0000000452007c0c */ /* 0x020fe4000bfa6270 */
[----:B------:R-:W-:Y:S02]  /*8810*/  ISETP.GE.AND P1, PT, R84, UR4, PT ;  /* 0x0000000454007c0c */ /* 0x000fe4000bf26270 */
[----:B------:R-:W-:Y:S02]  /*8820*/  ISETP.GE.AND P2, PT, R157, UR4, PT ;  /* 0x000000049d007c0c */ /* 0x000fe4000bf46270 */
[----:B------:R-:W-:Y:S02]  /*8830*/  ISETP.GE.AND P4, PT, R156, UR4, PT ;  /* 0x000000049c007c0c */ /* 0x000fe4000bf86270 */
[----:B------:R-:W-:-:S05]  /*8840*/  ISETP.GE.AND P3, PT, R155, UR4, PT ;  /* 0x000000049b007c0c */ /* 0x000fca000bf66270 */
[-C--:B0-----:R-:W-:Y:S02]  /*8850*/  @!P5 LEA R8, P0, R82, R6.reuse, 0x2 ;  /* 0x000000065208d211 */ /* 0x081fe400078010ff */
[----:B---3--:R-:W-:Y:S02]  /*8860*/  @!P1 IMAD.WIDE R4, R84, 0x4, R6 ;  /* 0x0000000454049825 */ /* 0x008fe400078e0206 */
[----:B------:R-:W-:Y:S02]  /*8870*/  @!P5 LEA.HI.X R9, R82, R7, R83, 0x2, P0 ;  /* 0x000000075209d211 */ /* 0x000fe400000f1453 */
[----:B------:R-:W-:Y:S01]  /*8880*/  ISETP.GE.AND P0, PT, R154, UR4, PT ;  /* 0x000000049a007c0c */ /* 0x000fe2000bf06270 */
[----:B------:R0:W-:Y:S01]  /*8890*/  @!P1 ST.E.64 desc[UR50][R4.64], R72 ;  /* 0x0000004804009985 */ /* 0x0001e2000c101b32 */
[-C--:B------:R-:W-:Y:S02]  /*88a0*/  @!P2 LEA R10, P1, R157, R6.reuse, 0x2 ;  /* 0x000000069d0aa211 */ /* 0x080fe400078210ff */
[-C--:B------:R-:W-:Y:S01]  /*88b0*/  @!P3 LEA R14, P6, R155, R6.reuse, 0x2 ;  /* 0x000000069b0eb211 */ /* 0x080fe200078c10ff */
[----:B------:R3:W-:Y:S01]  /*88c0*/  @!P5 ST.E.64 desc[UR50][R8.64], R70 ;  /* 0x000000460800d985 */ /* 0x0007e2000c101b32 */
[----:B------:R-:W-:-:S02]  /*88d0*/  @!P4 LEA R12, P5, R156, R6, 0x2 ;  /* 0x000000069c0cc211 */ /* 0x000fc400078a10ff */
[-C--:B------:R-:W-:Y:S02]  /*88e0*/  @!P2 LEA.HI.X R11, R157, R7.reuse, R81, 0x2, P1 ;  /* 0x000000079d0ba211 */ /* 0x080fe400008f1451 */
[-C--:B------:R-:W-:Y:S02]  /*88f0*/  @!P4 LEA.HI.X R13, R156, R7.reuse, R80, 0x2, P5 ;  /* 0x000000079c0dc211 */ /* 0x080fe400028f1450 */
[----:B------:R-:W-:Y:S01]  /*8900*/  ISETP.GE.AND P1, PT, R153, UR4, PT ;  /* 0x0000000499007c0c */ /* 0x000fe2000bf26270 */
[----:B------:R4:W-:Y:S01]  /*8910*/  @!P2 ST.E.64 desc[UR50][R10.64], R64 ;  /* 0x000000400a00a985 */ /* 0x0009e2000c101b32 */
[----:B------:R-:W-:Y:S02]  /*8920*/  @!P3 LEA.HI.X R15, R155, R7, R79, 0x2, P6 ;  /* 0x000000079b0fb211 */ /* 0x000fe400030f144f */
[----:B------:R-:W-:Y:S01]  /*8930*/  ISETP.GE.AND P2, PT, R152, UR4, PT ;  /* 0x0000000498007c0c */ /* 0x000fe2000bf46270 */
[----:B------:R1:W-:Y:S01]  /*8940*/  @!P4 ST.E.64 desc[UR50][R12.64], R62 ;  /* 0x0000003e0c00c985 */ /* 0x0003e2000c101b32 */
[----:B0-----:R-:W-:-:S02]  /*8950*/  @!P0 LEA R4, P4, R154, R6, 0x2 ;  /* 0x000000069a048211 */ /* 0x001fc400078810ff */
[----:B------:R-:W-:Y:S01]  /*8960*/  ISETP.GE.AND P5, PT, R23, UR4, PT ;  /* 0x0000000417007c0c */ /* 0x000fe2000bfa6270 */
[----:B------:R0:W-:Y:S01]  /*8970*/  @!P3 ST.E.64 desc[UR50][R14.64], R56 ;  /* 0x000000380e00b985 */ /* 0x0001e2000c101b32 */
[----:B------:R-:W-:Y:S02]  /*8980*/  @!P0 LEA.HI.X R5, R154, R7, R78, 0x2, P4 ;  /* 0x000000079a058211 */ /* 0x000fe400020f144e */
[----:B------:R-:W-:Y:S02]  /*8990*/  ISETP.GE.AND P4, PT, R22, UR4, PT ;  /* 0x0000000416007c0c */ /* 0x000fe4000bf86270 */
[----:B------:R-:W-:Y:S01]  /*89a0*/  ISETP.GE.AND P3, PT, R19, UR4, PT ;  /* 0x0000000413007c0c */ /* 0x000fe2000bf66270 */
[----:B------:R2:W-:Y:S01]  /*89b0*/  @!P0 ST.E.64 desc[UR50][R4.64], R54 ;  /* 0x0000003604008985 */ /* 0x0005e2000c101b32 */
[----:B---3--:R-:W-:-:S04]  /*89c0*/  @!P1 LEA R8, P6, R153, R6, 0x2 ;  /* 0x0000000699089211 */ /* 0x008fc800078c10ff */
[-C--:B------:R-:W-:Y:S02]  /*89d0*/  @!P1 LEA.HI.X R9, R153, R7.reuse, R21, 0x2, P6 ;  /* 0x0000000799099211 */ /* 0x080fe400030f1415 */
[CC--:B----4-:R-:W-:Y:S02]  /*89e0*/  @!P2 LEA R10, P6, R152.reuse, R6.reuse, 0x2 ;  /* 0x00000006980aa211 */ /* 0x0d0fe400078c10ff */
[-C--:B-1----:R-:W-:Y:S01]  /*89f0*/  @!P5 LEA R12, P0, R23, R6.reuse, 0x2 ;  /* 0x00000006170cd211 */ /* 0x082fe200078010ff */
[----:B------:R2:W-:Y:S01]  /*8a00*/  @!P1 ST.E.64 desc[UR50][R8.64], R48 ;  /* 0x0000003008009985 */ /* 0x0005e2000c101b32 */
[-C--:B------:R-:W-:Y:S02]  /*8a10*/  @!P2 LEA.HI.X R11, R152, R7.reuse, R20, 0x2, P6 ;  /* 0x00000007980ba211 */ /* 0x080fe400030f1414 */
[-C--:B0-----:R-:W-:Y:S02]  /*8a20*/  @!P4 LEA R14, P1, R22, R6.reuse, 0x2 ;  /* 0x00000006160ec211 */ /* 0x081fe400078210ff */
[----:B------:R-:W-:Y:S01]  /*8a30*/  @!P3 LEA R20, P6, R19, R6, 0x2 ;  /* 0x000000061314b211 */ /* 0x000fe200078c10ff */
[----:B------:R2:W-:Y:S01]  /*8a40*/  @!P2 ST.E.64 desc[UR50][R10.64], R46 ;  /* 0x0000002e0a00a985 */ /* 0x0005e2000c101b32 */
[----:B------:R-:W-:-:S02]  /*8a50*/  @!P5 LEA.HI.X R13, R23, R7, R27, 0x2, P0 ;  /* 0x00000007170dd211 */ /* 0x000fc400000f141b */
        /* <DEDUP_REMOVED lines=11> */
.L_x_11191:
        /* <DEDUP_REMOVED lines=31> */
.L_x_11199:
        /* <DEDUP_REMOVED lines=57> */
.L_x_11201:
[----:B------:R-:W-:Y:S05]  /*9090*/  BSYNC B1 ;  /* 0x0000000000017941 */ /* 0x000fea0003800000 */
.L_x_11200:
[----:B------:R-:W-:-:S06]  /*90a0*/  UISETP.GT.AND UP0, UPT, UR44, 0x1, UPT ;  /* 0x000000012c00788c */ /* 0x000fcc000bf04270 */
[----:B------:R-:W-:-:S13]  /*90b0*/  PLOP3.LUT P0, PT, PT, PT, UP0, 0x80, 0x0 ;  /* 0x000000000000781c */ /* 0x000fda0003f0f008 */
[----:B------:R-:W-:Y:S05]  /*90c0*/  @P0 BRA `(.L_x_11196) ;  /* 0x0000000400680947 */ /* 0x000fea0003800000 */
[----:B------:R-:W1:Y:S01]  /*90d0*/  LDC R11, c[0x0][0xbe8] ;  /* 0x0002fa00ff0b7b82 */ /* 0x000e620000000800 */
[--C-:B0-----:R-:W-:Y:S01]  /*90e0*/  SHF.R.S32.HI R3, RZ, 0x1f, R12.reuse ;  /* 0x0000001fff037819 */ /* 0x101fe2000001140c */
[----:B------:R-:W-:Y:S01]  /*90f0*/  ULDC.64 UR10, c[0x0][0xaa0] ;  /* 0x0002a800000a7ab9 */ /* 0x000fe20000000a00 */
[----:B------:R-:W-:Y:S01]  /*9100*/  SHF.R.S32.HI R10, RZ, 0x1f, R12 ;  /* 0x0000001fff0a7819 */ /* 0x000fe2000001140c */
[----:B------:R-:W-:Y:S01]  /*9110*/  UIMAD UR7, UR16, UR10, URZ ;  /* 0x0000000a100772a4 */ /* 0x000fe2000f8e023f */
[-C--:B------:R-:W-:Y:S01]  /*9120*/  LEA.HI R3, R3, R12.reuse, RZ, 0x2 ;  /* 0x0000000c03037211 */ /* 0x080fe200078f10ff */
[----:B------:R-:W-:Y:S01]  /*9130*/  UIMAD.WIDE.U32 UR8, UR4, UR10, URZ ;  /* 0x0000000a040872a5 */ /* 0x000fe2000f8e003f */
[----:B------:R-:W-:Y:S01]  /*9140*/  LEA.HI R10, R10, R12, RZ, 0x2 ;  /* 0x0000000c0a0a7211 */ /* 0x000fe200078f10ff */
[----:B------:R-:W-:Y:S01]  /*9150*/  UIMAD UR7, UR4, UR11, UR7 ;  /* 0x0000000b040772a4 */ /* 0x000fe2000f8e0207 */
[----:B------:R-:W-:Y:S01]  /*9160*/  LOP3.LUT R3, R3, 0xfffffffc, RZ, 0xc0, !PT ;  /* 0xfffffffc03037812 */ /* 0x000fe200078ec0ff */
[----:B------:R-:W-:Y:S01]  /*9170*/  IMAD.U32 R6, RZ, RZ, UR42 ;  /* 0x0000002aff067e24 */ /* 0x000fe2000f8e00ff */
[----:B------:R-:W-:Y:S01]  /*9180*/  SHF.R.S32.HI R10, RZ, 0x2, R10 ;  /* 0x00000002ff0a7819 */ /* 0x000fe2000001140a */
[----:B------:R-:W-:Y:S01]  /*9190*/  UIADD3 UR9, UR9, UR7, URZ ;  /* 0x0000000709097290 */ /* 0x000fe2000fffe03f */
[----:B------:R-:W-:Y:S01]  /*91a0*/  IMAD.U32 R8, RZ, RZ, UR42 ;  /* 0x0000002aff087e24 */ /* 0x000fe2000f8e00ff */
[----:B------:R-:W-:Y:S01]  /*91b0*/  ULDC.64 UR10, c[0x0][0xae8] ;  /* 0x0002ba00000a7ab9 */ /* 0x000fe20000000a00 */
[----:B------:R-:W-:Y:S01]  /*91c0*/  IMAD.IADD R3, R12, 0x1, -R3 ;  /* 0x000000010c037824 */ /* 0x000fe200078e0a03 */
[----:B------:R-:W-:Y:S01]  /*91d0*/  UIMAD.WIDE.U32 UR8, UR41, UR10, UR8 ;  /* 0x0000000a290872a5 */ /* 0x000fe2000f8e0008 */
[----:B------:R-:W-:Y:S01]  /*91e0*/  BSSY B1, `(.L_x_11202) ;  /* 0x0000037000017945 */ /* 0x000fe20003800000 */
[----:B------:R-:W-:Y:S01]  /*91f0*/  SHF.R.S32.HI R20, RZ, 0x1f, R17 ;  /* 0x0000001fff147819 */ /* 0x000fe20000011411 */
[----:B------:R-:W-:Y:S01]  /*9200*/  IMAD R3, R3, 0x60, R10 ;  /* 0x0000006003037824 */ /* 0x000fe200078e020a */
[----:B------:R-:W-:Y:S01]  /*9210*/  UIMAD UR9, UR41, UR11, UR9 ;  /* 0x0000000b290972a4 */ /* 0x000fe2000f8e0209 */
[----:B------:R-:W-:-:S02]  /*9220*/  SHF.R.S32.HI R21, RZ, 0x1f, R16 ;  /* 0x0000001fff157819 */ /* 0x000fc40000011410 */
[----:B------:R-:W-:Y:S01]  /*9230*/  IMAD R6, R6, 0xc0, R3 ;  /* 0x000000c006067824 */ /* 0x000fe200078e0203 */
[----:B-1----:R-:W-:Y:S01]  /*9240*/  ISETP.NE.AND P0, PT, R11, 0x1, PT ;  /* 0x000000010b00780c */ /* 0x002fe20003f05270 */
[----:B------:R-:W-:Y:S02]  /*9250*/  ULDC.64 UR10, c[0x0][0xaf0] ;  /* 0x0002bc00000a7ab9 */ /* 0x000fe40000000a00 */
[----:B------:R-:W-:Y:S01]  /*9260*/  UIMAD UR40, UR40, UR10, URZ ;  /* 0x0000000a282872a4 */ /* 0x000fe2000f8e023f */
[----:B------:R-:W-:Y:S01]  /*9270*/  IMAD.MOV.U32 R3, RZ, RZ, R6 ;  /* 0x000000ffff037224 */ /* 0x000fe200078e0006 */
[----:B------:R-:W-:Y:S02]  /*9280*/  UIMAD.WIDE.U32 UR8, UR39, UR10, UR8 ;  /* 0x0000000a270872a5 */ /* 0x000fe4000f8e0008 */
[----:B------:R-:W-:-:S03]  /*9290*/  UIMAD UR4, UR39, UR11, UR40 ;  /* 0x0000000b270472a4 */ /* 0x000fc6000f8e0228 */
        /* <DEDUP_REMOVED lines=10> */
[----:B------:R-:W-:Y:S02]  /*9340*/  IMAD R7, R11, R7, R6 ;  /* 0x000000070b077224 */ /* 0x000fe400078e0206 */
[----:B------:R-:W-:Y:S02]  /*9350*/  IMAD R6, R4, UR10, RZ ;  /* 0x0000000a04067c24 */ /* 0x000fe4000f8e02ff */
[----:B------:R-:W-:Y:S01]  /*9360*/  IMAD.U32 R4, RZ, RZ, UR8 ;  /* 0x00000008ff047e24 */ /* 0x000fe2000f8e00ff */
[----:B------:R-:W-:Y:S01]  /*9370*/  ULDC.64 UR8, c[0x0][0xad8] ;  /* 0x0002b60000087ab9 */ /* 0x000fe20000000a00 */
[C---:B------:R-:W-:Y:S01]  /*9380*/  IMAD R9, R3.reuse, UR11, R6 ;  /* 0x0000000b03097c24 */ /* 0x040fe2000f8e0206 */
[----:B------:R-:W-:Y:S01]  /*9390*/  SHF.R.S32.HI R6, RZ, 0x1f, R7 ;  /* 0x0000001fff067819 */ /* 0x000fe20000011407 */
[----:B------:R-:W-:-:S04]  /*93a0*/  IMAD.WIDE.U32 R4, R3, UR10, R4 ;  /* 0x0000000a03047c25 */ /* 0x000fc8000f8e0004 */
[----:B------:R-:W-:Y:S02]  /*93b0*/  IMAD R6, R6, UR8, RZ ;  /* 0x0000000806067c24 */ /* 0x000fe4000f8e02ff */
[----:B------:R-:W-:Y:S02]  /*93c0*/  IMAD.IADD R5, R5, 0x1, R9 ;  /* 0x0000000105057824 */ /* 0x000fe400078e0209 */
[----:B-----5:R-:W-:Y:S02]  /*93d0*/  IMAD R11, R0, R11, RZ ;  /* 0x0000000b000b7224 */ /* 0x020fe400078e02ff */
[----:B------:R-:W-:Y:S02]  /*93e0*/  IMAD R0, R8, 0xc0, R10 ;  /* 0x000000c008007824 */ /* 0x000fe400078e020a */
[C---:B------:R-:W-:Y:S02]  /*93f0*/  IMAD R3, R7.reuse, UR9, R6 ;  /* 0x0000000907037c24 */ /* 0x040fe4000f8e0206 */
[----:B------:R-:W-:Y:S01]  /*9400*/  IMAD.WIDE.U32 R4, R7, UR8, R4 ;  /* 0x0000000807047c25 */ /* 0x000fe2000f8e0004 */
[----:B------:R-:W-:Y:S01]  /*9410*/  ISETP.GE.AND P0, PT, R0, R11, PT ;  /* 0x0000000b0000720c */ /* 0x000fe20003f06270 */
[----:B------:R-:W-:-:S02]  /*9420*/  ULDC.64 UR8, c[0x0][0xa80] ;  /* 0x0002a00000087ab9 */ /* 0x000fc40000000a00 */
[----:B------:R-:W-:Y:S01]  /*9430*/  IMAD.IADD R3, R5, 0x1, R3 ;  /* 0x0000000105037824 */ /* 0x000fe200078e0203 */
[----:B------:R-:W-:-:S04]  /*9440*/  LEA R6, P1, R4, UR8, 0x1 ;  /* 0x0000000804067c11 */ /* 0x000fc8000f8208ff */
[----:B------:R-:W-:Y:S02]  /*9450*/  LEA.HI.X R3, R4, UR9, R3, 0x1, P1 ;  /* 0x0000000904037c11 */ /* 0x000fe400088f0c03 */
[----:B------:R0:W1:Y:S04]  /*9460*/  SHFL.IDX PT, R4, R6, RZ, 0x1c1f ;  /* 0x001c1fff06047589 */ /* 0x00006800000e0000 */
[----:B------:R0:W2:Y:S01]  /*9470*/  SHFL.IDX PT, R5, R3, RZ, 0x1c1f ;  /* 0x001c1fff03057589 */ /* 0x0000a200000e0000 */
[----:B------:R-:W-:Y:S05]  /*9480*/  @P0 BRA `(.L_x_11203) ;  /* 0x0000000000300947 */ /* 0x000fea0003800000 */
        /* <DEDUP_REMOVED lines=9> */
[----:B------:R3:W-:Y:S04]  /*9520*/  @!P2 ST.E.128 desc[UR50][R8.64], RZ ;  /* 0x000000ff0800a985 */ /* 0x0007e8000c101d32 */
[----:B------:R3:W-:Y:S04]  /*9530*/  @!P3 ST.E.128 desc[UR50][R12.64], RZ ;  /* 0x000000ff0c00b985 */ /* 0x0007e8000c101d32 */
[----:B------:R3:W-:Y:S02]  /*9540*/  @!P4 ST.E.128 desc[UR50][R14.64], RZ ;  /* 0x000000ff0e00c985 */ /* 0x0007e4000c101d32 */
.L_x_11203:
[----:B------:R-:W-:Y:S05]  /*9550*/  BSYNC B1 ;  /* 0x0000000000017941 */ /* 0x000fea0003800000 */
.L_x_11202:
[----:B------:R-:W-:Y:S01]  /*9560*/  VIADD R0, R0, 0x60 ;  /* 0x0000006000007836 */ /* 0x000fe20000000000 */
[----:B--2---:R2:W4:Y:S04]  /*9570*/  SHFL.IDX PT, R5, R3, 0x1, 0x1c1f ;  /* 0x003c1f0003057f89 */ /* 0x00452800000e0000 */
[----:B------:R-:W-:Y:S01]  /*9580*/  ISETP.GE.AND P0, PT, R0, R11, PT ;  /* 0x0000000b0000720c */ /* 0x000fe20003f06270 */
[----:B-1----:R2:W1:-:S12]  /*9590*/  SHFL.IDX PT, R4, R6, 0x1, 0x1c1f ;  /* 0x003c1f0006047f89 */ /* 0x00245800000e0000 */
[----:B--2---:R-:W-:Y:S05]  /*95a0*/  @P0 BRA `(.L_x_11196) ;  /* 0x0000000000300947 */ /* 0x004fea0003800000 */
[----:B------:R-:W-:Y:S02]  /*95b0*/  ULDC UR4, c[0x0][0xac8] ;  /* 0x0002b20000047ab9 */ /* 0x000fe40000000800 */
[----:B------:R-:W-:Y:S02]  /*95c0*/  ISETP.GE.AND P3, PT, R16, UR4, PT ;  /* 0x0000000410007c0c */ /* 0x000fe4000bf66270 */
[----:B------:R-:W-:Y:S02]  /*95d0*/  ISETP.GE.AND P4, PT, R17, UR4, PT ;  /* 0x0000000411007c0c */ /* 0x000fe4000bf86270 */
[----:B------:R-:W-:-:S09]  /*95e0*/  ISETP.GE.AND P2, PT, R2, UR4, PT ;  /* 0x0000000402007c0c */ /* 0x000fd2000bf46270 */
[-C--:B-1-3--:R-:W-:Y:S02]  /*95f0*/  @!P3 LEA R8, P0, R16, R4.reuse, 0x1 ;  /* 0x000000041008b211 */ /* 0x08afe400078008ff */
[C---:B------:R-:W-:Y:S02]  /*9600*/  @!P4 LEA R10, P1, R17.reuse, R4, 0x1 ;  /* 0x00000004110ac211 */ /* 0x040fe400078208ff */
[----:B0---4-:R-:W-:Y:S01]  /*9610*/  @!P2 IMAD.WIDE R6, R2, 0x2, R4 ;  /* 0x000000020206a825 */ /* 0x011fe200078e0204 */
[-C--:B------:R-:W-:Y:S02]  /*9620*/  @!P3 LEA.HI.X R9, R16, R5.reuse, R21, 0x1, P0 ;  /* 0x000000051009b211 */ /* 0x080fe400000f0c15 */
[----:B------:R-:W-:Y:S02]  /*9630*/  @!P4 LEA.HI.X R11, R17, R5, R20, 0x1, P1 ;  /* 0x00000005110bc211 */ /* 0x000fe400008f0c14 */
[----:B------:R2:W-:Y:S04]  /*9640*/  @!P2 ST.E.128 desc[UR50][R6.64], RZ ;  /* 0x000000ff0600a985 */ /* 0x0005e8000c101d32 */
[----:B------:R2:W-:Y:S04]  /*9650*/  @!P3 ST.E.128 desc[UR50][R8.64], RZ ;  /* 0x000000ff0800b985 */ /* 0x0005e8000c101d32 */
[----:B------:R2:W-:Y:S02]  /*9660*/  @!P4 ST.E.128 desc[UR50][R10.64], RZ ;  /* 0x000000ff0a00c985 */ /* 0x0005e4000c101d32 */
.L_x_11196:
[----:B------:R-:W-:Y:S05]  /*9670*/  BSYNC B0 ;  /* 0x0000000000007941 */ /* 0x000fea0003800000 */
.L_x_11190:
[----:B------:R-:W-:Y:S02]  /*9680*/  ULDC UR4, c[0x0][0xc3c] ;  /* 0x00030f0000047ab9 */ /* 0x000fe40000000800 */
[----:B------:R-:W-:-:S13]  /*9690*/  ISETP.GE.AND P0, PT, R39, UR4, PT ;  /* 0x0000000427007c0c */ /* 0x000fda000bf06270 */
[----:B------:R-:W-:Y:S05]  /*96a0*/  @!P0 BRA `(.L_x_11204) ;  /* 0xffffff7800048947 */ /* 0x000fea000383ffff */
[----:B------:R-:W-:Y:S05]  /*96b0*/  EXIT ;  /* 0x000000000000794d */ /* 0x000fea0003800000 */
.L_x_11161:
        /* <DEDUP_REMOVED lines=62> */
.L_x_11208:
        /* <DEDUP_REMOVED lines=36> */
.L_x_11206:
        /* <DEDUP_REMOVED lines=8> */
[----:B------:R0:W1:Y:S04]  /*9d60*/  SHFL.IDX PT, R6, R6, R11, 0x1f ;  /* 0x00001f0b06067589 */ /* 0x00006800000e0000 */
[----:B------:R2:W3:Y:S01]  /*9d70*/  SHFL.IDX PT, R9, R9, R14, 0x1f ;  /* 0x00001f0e09097589 */ /* 0x0004e200000e0000 */
[----:B0-----:R-:W-:Y:S01]  /*9d80*/  IMAD.MOV.U32 R11, RZ, RZ, RZ ;  /* 0x000000ffff0b7224 */ /* 0x001fe200078e00ff */
[----:B-1----:R-:W-:-:S04]  /*9d90*/  IABS R4, R6 ;  /* 0x0000000600047213 */ /* 0x002fc80000000000 */
[----:B------:R-:W0:Y:S08]  /*9da0*/  I2F.RP R10, R4 ;  /* 0x00000004000a7306 */ /* 0x000e300000209400 */
[----:B0-----:R-:W0:Y:S02]  /*9db0*/  MUFU.RCP R10, R10 ;  /* 0x0000000a000a7308 */ /* 0x001e240000001000 */
[----:B0-----:R-:W-:-:S06]  /*9dc0*/  VIADD R3, R10, 0xffffffe ;  /* 0x0ffffffe0a037836 */ /* 0x001fcc0000000000 */
[----:B------:R-:W0:Y:S02]  /*9dd0*/  F2I.FTZ.U32.TRUNC.NTZ R3, R3 ;  /* 0x0000000300037305 */ /* 0x000e24000021f000 */
[----:B0-----:R-:W-:Y:S01]  /*9de0*/  IMAD.MOV R13, RZ, RZ, -R3 ;  /* 0x000000ffff0d7224 */ /* 0x001fe200078e0a03 */
[----:B--23--:R-:W-:Y:S06]  /*9df0*/  @!P0 BRA `(.L_x_11209) ;  /* 0x00000000000c8947 */ /* 0x00cfec0003800000 */
[----:B------:R-:W-:-:S06]  /*9e00*/  UIADD3 UR5, UR40, -0x1, URZ ;  /* 0xffffffff28057890 */ /* 0x000fcc000fffe03f */
[----:B------:R-:W-:-:S05]  /*9e10*/  IMAD.U32 R10, RZ, RZ, UR5 ;  /* 0x00000005ff0a7e24 */ /* 0x000fca000f8e00ff */
[----:B------:R0:W1:Y:S02]  /*9e20*/  SHFL.IDX PT, R11, R5, R10, 0x1f ;  /* 0x00001f0a050b7589 */ /* 0x00006400000e0000 */
.L_x_11209:
[----:B01----:R-:W-:Y:S01]  /*9e30*/  IMAD R5, R11, R2, R12 ;  /* 0x000000020b057224 */ /* 0x003fe200078e020c */
[----:B------:R-:W-:Y:S01]  /*9e40*/  IABS R2, R9 ;  /* 0x0000000900027213 */ /* 0x000fe20000000000 */
[----:B------:R-:W-:Y:S01]  /*9e50*/  IMAD.MOV.U32 R11, RZ, RZ, R13 ;  /* 0x000000ffff0b7224 */ /* 0x000fe200078e000d */
[----:B------:R-:W-:Y:S01]  /*9e60*/  IABS R13, R6 ;  /* 0x00000006000d7213 */ /* 0x000fe20000000000 */
[----:B------:R-:W-:Y:S01]  /*9e70*/  UIADD3 UR40, UR40, UR4, URZ ;  /* 0x0000000428287290 */ /* 0x000fe2000fffe03f */
[----:B------:R0:W-:Y:S01]  /*9e80*/  STL [R1], R5 ;  /* 0x0000000501007387 */ /* 0x0001e20000100800 */
[----:B------:R-:W-:Y:S02]  /*9e90*/  IMAD R11, R11, R4, RZ ;  /* 0x000000040b0b7224 */ /* 0x000fe400078e02ff */
[----:B0-----:R-:W-:Y:S02]  /*9ea0*/  IMAD.IADD R5, R8, 0x1, -R5 ;  /* 0x0000000108057824 */ /* 0x001fe400078e0a05 */
[----:B------:R-:W-:-:S02]  /*9eb0*/  IMAD.MOV.U32 R8, RZ, RZ, R2 ;  /* 0x000000ffff087224 */ /* 0x000fc400078e0002 */
[----:B------:R-:W-:Y:S01]  /*9ec0*/  IMAD.MOV.U32 R2, RZ, RZ, RZ ;  /* 0x000000ffff027224 */ /* 0x000fe200078e00ff */
[----:B------:R-:W-:Y:S01]  /*9ed0*/  IABS R12, R5 ;  /* 0x00000005000c7213 */ /* 0x000fe20000000000 */
[----:B------:R-:W0:Y:S02]  /*9ee0*/  I2F.RP R10, R8 ;  /* 0x00000008000a7306 */ /* 0x000e240000209400 */
[----:B------:R-:W-:-:S04]  /*9ef0*/  IMAD.HI.U32 R2, R3, R11, R2 ;  /* 0x0000000b03027227 */ /* 0x000fc800078e0002 */
[----:B------:R-:W-:Y:S02]  /*9f00*/  IMAD.MOV.U32 R3, RZ, RZ, R12 ;  /* 0x000000ffff037224 */ /* 0x000fe400078e000c */
[----:B------:R-:W-:Y:S02]  /*9f10*/  IMAD.MOV R11, RZ, RZ, -R13 ;  /* 0x000000ffff0b7224 */ /* 0x000fe400078e0a0d */
        /* <DEDUP_REMOVED lines=21> */
[----:B------:R-:W-:-:S02]  /*a070*/  IMAD.MOV.U32 R2, RZ, RZ, RZ ;  /* 0x000000ffff027224 */ /* 0x000fc400078e00ff */
[----:B------:R-:W-:Y:S02]  /*a080*/  IMAD R6, R6, R10, RZ ;  /* 0x0000000a06067224 */ /* 0x000fe400078e02ff */
        /* <DEDUP_REMOVED lines=17> */
[----:B------:R-:W-:Y:S02]  /*a1a0*/  IMAD R3, R9, R4, R10 ;  /* 0x0000000409037224 */ /* 0x000fe400078e020a */
[----:B------:R-:W-:Y:S02]  /*a1b0*/  IMAD.IADD R4, R5, 0x1, -R6 ;  /* 0x0000000105047824 */ /* 0x000fe400078e0a06 */
[----:B------:R-:W-:-:S05]  /*a1c0*/  IMAD R2, R3, 0x10000, R2 ;  /* 0x0001000003027824 */ /* 0x000fca00078e0202 */
[----:B------:R0:W-:Y:S04]  /*a1d0*/  STL [R1+0x8], R2 ;  /* 0x0000080201007387 */ /* 0x0001e80000100800 */
[----:B------:R0:W-:Y:S01]  /*a1e0*/  STL [R1+0x4], R4 ;  /* 0x0000040401007387 */ /* 0x0001e20000100800 */
[----:B------:R-:W-:Y:S05]  /*a1f0*/  BRA `(.L_x_11210) ;  /* 0x0000000000107947 */ /* 0x000fea0003800000 */
.L_x_11207:
[----:B------:R1:W-:Y:S01]  /*a200*/  STL [R1], R8 ;  /* 0x0000000801007387 */ /* 0x0003e20000100800 */
[----:B------:R-:W-:-:S03]  /*a210*/  ULDC UR40, c[0x0][0xc3c] ;  /* 0x00030f0000287ab9 */ /* 0x000fc60000000800 */
[----:B------:R1:W-:Y:S04]  /*a220*/  STL [R1+0x4], RZ ;  /* 0x000004ff01007387 */ /* 0x0003e80000100800 */
[----:B------:R1:W-:Y:S02]  /*a230*/  STL [R1+0x8], RZ ;  /* 0x000008ff01007387 */ /* 0x0003e40000100800 */
.L_x_11210:
[----:B-1----:R-:W2:Y:S04]  /*a240*/  LDL R8, [R1] ;  /* 0x0000000001087983 */ /* 0x002ea80000100800 */
        /* <DEDUP_REMOVED lines=10> */
.L_x_11205:
        /* <DEDUP_REMOVED lines=9> */
[----:B------:R-:W-:Y:S01]  /*a380*/  IMAD.SHL.U32 R7, R0, 0x800, RZ ;  /* 0x0000080000077824 */ /* 0x000fe200078e00ff */
[----:B------:R-:W-:Y:S01]  /*a390*/  MOV R16, 0x400 ;  /* 0x0000040000107802 */ /* 0x000fe20000000f00 */
[----:B------:R-:W-:Y:S01]  /*a3a0*/  IMAD.MOV.U32 R24, RZ, RZ, 0x1 ;  /* 0x00000001ff187424 */ /* 0x000fe200078e00ff */
[----:B------:R-:W-:Y:S01]  /*a3b0*/  ULOP3.LUT UR44, UR38, 0x2, URZ, 0xfc, !UPT ;  /* 0x00000002262c7892 */ /* 0x000fe2000f8efc3f */
[----:B------:R-:W-:Y:S01]  /*a3c0*/  IMAD.MOV.U32 R19, RZ, RZ, RZ ;  /* 0x000000ffff137224 */ /* 0x000fe200078e00ff */
[----:B------:R-:W-:Y:S01]  /*a3d0*/  ULOP3.LUT UR45, UR38, 0x1, URZ, 0xfc, !UPT ;  /* 0x00000001262d7892 */ /* 0x000fe2000f8efc3f */
[----:B------:R-:W-:Y:S01]  /*a3e0*/  ULDC UR46, c[0x0][0xc] ;  /* 0x00000300002e7ab9 */ /* 0x000fe20000000800 */
[C---:B-1----:R-:W-:Y:S01]  /*a3f0*/  IMAD.SHL.U32 R2, R8.reuse, 0x20, RZ ;  /* 0x0000002008027824 */ /* 0x042fe200078e00ff */
[----:B0-----:R-:W-:Y:S01]  /*a400*/  SHF.R.U32.HI R4, RZ, 0x1, R8 ;  /* 0x00000001ff047819 */ /* 0x001fe20000011608 */
[C---:B------:R-:W-:Y:S01]  /*a410*/  IMAD.SHL.U32 R5, R8.reuse, 0x80, RZ ;  /* 0x0000008008057824 */ /* 0x040fe200078e00ff */
[C---:B------:R-:W-:Y:S01]  /*a420*/  LOP3.LUT P0, RZ, R8.reuse, 0x4, RZ, 0xc0, !PT ;  /* 0x0000000408ff7812 */ /* 0x040fe2000780c0ff */
[----:B------:R-:W-:Y:S01]  /*a430*/  IMAD.SHL.U32 R6, R8, 0x4, RZ ;  /* 0x0000000408067824 */ /* 0x000fe200078e00ff */
[----:B------:R-:W-:Y:S01]  /*a440*/  LOP3.LUT R3, R2, 0x80, RZ, 0xc0, !PT ;  /* 0x0000008002037812 */ /* 0x000fe200078ec0ff */
[----:B------:R-:W-:Y:S01]  /*a450*/  IMAD.SHL.U32 R29, R8, 0x10, RZ ;  /* 0x00000010081d7824 */ /* 0x000fe200078e00ff */
[----:B------:R-:W-:-:S02]  /*a460*/  LOP3.LUT R0, R5, 0x400, RZ, 0xc0, !PT ;  /* 0x0000040005007812 */ /* 0x000fc400078ec0ff */
[----:B------:R-:W-:Y:S02]  /*a470*/  LOP3.LUT R3, R3, 0x10, R4, 0xf8, !PT ;  /* 0x0000001003037812 */ /* 0x000fe400078ef804 */
[----:B------:R-:W-:Y:S02]  /*a480*/  LOP3.LUT R4, R4, 0x20, RZ, 0xc0, !PT ;  /* 0x0000002004047812 */ /* 0x000fe400078ec0ff */
[----:B------:R-:W-:Y:S01]  /*a490*/  LOP3.LUT R3, R3, 0x10, R6, 0x78, !PT ;  /* 0x0000001003037812 */ /* 0x000fe200078e7806 */
[----:B------:R-:W-:Y:S01]  /*a4a0*/  IMAD.SHL.U32 R6, R8, 0x2, RZ ;  /* 0x0000000208067824 */ /* 0x000fe200078e00ff */
[----:B------:R-:W-:Y:S02]  /*a4b0*/  LOP3.LUT R4, R4, 0x10, R8, 0xf8, !PT ;  /* 0x0000001004047812 */ /* 0x000fe400078ef808 */
[----:B------:R-:W-:Y:S02]  /*a4c0*/  LOP3.LUT R0, R0, 0x800, R7, 0xf8, !PT ;  /* 0x0000080000007812 */ /* 0x000fe400078ef807 */
[----:B------:R-:W-:-:S02]  /*a4d0*/  LOP3.LUT R4, R4, 0x380, R5, 0xf8, !PT ;  /* 0x0000038004047812 */ /* 0x000fc400078ef805 */
[----:B------:R-:W-:Y:S02]  /*a4e0*/  LOP3.LUT R5, R29, 0x90, RZ, 0xc0, !PT ;  /* 0x000000901d057812 */ /* 0x000fe400078ec0ff */
[--C-:B------:R-:W-:Y:S02]  /*a4f0*/  LOP3.LUT R25, R4, 0x70, R29.reuse, 0x78, !PT ;  /* 0x0000007004197812 */ /* 0x100fe400078e781d */
[----:B------:R-:W-:Y:S02]  /*a500*/  LOP3.LUT R2, R2, 0x360, RZ, 0xc0, !PT ;  /* 0x0000036002027812 */ /* 0x000fe400078ec0ff */
[----:B------:R-:W-:Y:S01]  /*a510*/  LOP3.LUT R6, R5, 0x10, R6, 0x78, !PT ;  /* 0x0000001005067812 */ /* 0x000fe200078e7806 */
[----:B--2---:R-:W-:Y:S01]  /*a520*/  IMAD.U32 R5, RZ, RZ, UR4 ;  /* 0x00000004ff057e24 */ /* 0x004fe2000f8e00ff */
[----:B------:R-:W-:Y:S01]  /*a530*/  LOP3.LUT R25, R0, R25, RZ, 0xfc, !PT ;  /* 0x0000001900197212 */ /* 0x000fe200078efcff */
[----:B------:R-:W-:Y:S01]  /*a540*/  IMAD.SHL.U32 R0, R8, 0x40, RZ ;  /* 0x0000004008007824 */ /* 0x000fe200078e00ff */
[----:B------:R-:W-:-:S02]  /*a550*/  LOP3.LUT R2, R2, 0x400, R29, 0xf8, !PT ;  /* 0x0000040002027812 */ /* 0x000fc400078ef81d */
[----:B------:R-:W-:Y:S01]  /*a560*/  LOP3.LUT R8, R8, 0x7f, RZ, 0xc0, !PT ;  /* 0x0000007f08087812 */ /* 0x000fe200078ec0ff */
[C---:B------:R-:W-:Y:S01]  /*a570*/  VIADD R4, R25.reuse, 0x40 ;  /* 0x0000004019047836 */ /* 0x040fe20000000000 */
[----:B------:R-:W-:Y:S01]  /*a580*/  LOP3.LUT R23, R2, R3, RZ, 0xfc, !PT ;  /* 0x0000000302177212 */ /* 0x000fe200078efcff */
[----:B------:R-:W-:Y:S01]  /*a590*/  @P0 VIADD R4, R25, 0xffffffc0 ;  /* 0xffffffc019040836 */ /* 0x000fe20000000000 */
[----:B------:R-:W-:Y:S02]  /*a5a0*/  LOP3.LUT R2, R6, 0x760, R29, 0xf8, !PT ;  /* 0x0000076006027812 */ /* 0x000fe400078ef81d */
[----:B------:R-:W-:Y:S02]  /*a5b0*/  LOP3.LUT R0, R0, 0x40, RZ, 0xc0, !PT ;  /* 0x0000004000007812 */ /* 0x000fe400078ec0ff */
[----:B------:R-:W-:Y:S01]  /*a5c0*/  SHF.R.U32.HI R3, RZ, 0x1, R8 ;  /* 0x00000001ff037819 */ /* 0x000fe20000011608 */
[----:B------:R0:W-:Y:S01]  /*a5d0*/  STL [R1+0x20], R2 ;  /* 0x0000200201007387 */ /* 0x0001e20000100800 */
[----:B------:R-:W-:-:S02]  /*a5e0*/  LEA R16, R5, R16, 0x18 ;  /* 0x0000001005107211 */ /* 0x000fc400078ec0ff */
[----:B------:R-:W-:Y:S01]  /*a5f0*/  LOP3.LUT R3, R3, R0, RZ, 0xfc, !PT ;  /* 0x0000000003037212 */ /* 0x000fe200078efcff */
[----:B------:R-:W-:Y:S01]  /*a600*/  STL [R1+0x18], R5 ;  /* 0x0000180501007387 */ /* 0x000fe20000100800 */
[----:B------:R-:W-:Y:S01]  /*a610*/  LOP3.LUT R29, R29, 0x10, RZ, 0xc0, !PT ;  /* 0x000000101d1d7812 */ /* 0x000fe200078ec0ff */
[----:B------:R-:W-:Y:S02]  /*a620*/  IMAD.IADD R3, R16, 0x1, R2 ;  /* 0x0000000110037824 */ /* 0x000fe400078e0202 */
[----:B------:R-:W-:Y:S01]  /*a630*/  STL [R1+0x28], RZ ;  /* 0x000028ff01007387 */ /* 0x000fe20000100800 */
[----:B------:R-:W-:Y:S02]  /*a640*/  LOP3.LUT R0, R29, 0x40, RZ, 0xfc, !PT ;  /* 0x000000401d007812 */ /* 0x000fe400078efcff */
[C---:B0-----:R-:W-:Y:S01]  /*a650*/  LOP3.LUT R2, R23.reuse, 0x1800, RZ, 0xfc, !PT ;  /* 0x0000180017027812 */ /* 0x041fe200078efcff */
[----:B------:R0:W-:Y:S01]  /*a660*/  STL [R1+0x1c], R4 ;  /* 0x00001c0401007387 */ /* 0x0001e20000100800 */
[----:B------:R-:W-:-:S03]  /*a670*/  LOP3.LUT R0, R23, 0x2800, RZ, 0xfc, !PT ;  /* 0x0000280017007812 */ /* 0x000fc600078efcff */
[----:B------:R1:W-:Y:S01]  /*a680*/  STL [R1+0x24], R3 ;  /* 0x0000240301007387 */ /* 0x0003e20000100800 */
[----:B0-----:R-:W-:-:S07]  /*a690*/  LOP3.LUT R4, R29, 0x20, RZ, 0xfc, !PT ;  /* 0x000000201d047812 */ /* 0x001fce00078efcff */
.L_x_11285:
[----:B------:R-:W-:Y:S01]  /*a6a0*/  ULDC.64 UR4, c[0x0][0xc88] ;  /* 0x0003220000047ab9 */ /* 0x000fe20000000a00 */
[----:B------:R-:W-:Y:S01]  /*a6b0*/  ULDC.64 UR8, c[0x0][0xa18] ;  /* 0x0002860000087ab9 */ /* 0x000fe20000000a00 */
[----:B------:R-:W-:Y:S01]  /*a6c0*/  UIMAD.WIDE UR4, UR40, 0x4, UR4 ;  /* 0x00000004280478a5 */ /* 0x000fe2000f8e0204 */
[----:B-1----:R-:W-:Y:S01]  /*a6d0*/  IMAD.MOV.U32 R7, RZ, RZ, RZ ;  /* 0x000000ffff077224 */ /* 0x002fe200078e00ff */
[----:B------:R-:W-:Y:S01]  /*a6e0*/  ULDC.64 UR6, c[0x0][0xa00] ;  /* 0x0002800000067ab9 */ /* 0x000fe20000000a00 */
[----:B0-----:R-:W0:Y:S03]  /*a6f0*/  LDC R17, c[0x0][0x2f0] ;  /* 0x0000bc00ff117b82 */ /* 0x001e260000000800 */
[----:B------:R-:W-:Y:S02]  /*a700*/  IMAD.U32 R2, RZ, RZ, UR4 ;  /* 0x00000004ff027e24 */ /* 0x000fe4000f8e00ff */
[----:B-1----:R-:W-:Y:S01]  /*a710*/  IMAD.U32 R3, RZ, RZ, UR5 ;  /* 0x00000005ff037e24 */ /* 0x002fe2000f8e00ff */
[----:B------:R-:W-:-:S04]  /*a720*/  ULDC.64 UR4, c[0x0][0xa28] ;  /* 0x00028a0000047ab9 */ /* 0x000fc80000000a00 */
[----:B--2---:R-:W2:Y:S01]  /*a730*/  LDG.E R2, desc[UR50][R2.64] ;  /* 0x0000003202027981 */ /* 0x004ea2000c1e1900 */
[----:B------:R-:W-:-:S04]  /*a740*/  UISETP.NE.U32.AND UP0, UPT, UR4, URZ, UPT ;  /* 0x0000003f0400728c */ /* 0x000fc8000bf05070 */
[----:B------:R-:W-:-:S06]  /*a750*/  UISETP.NE.AND.EX UP0, UPT, UR5, URZ, UPT, UP0 ;  /* 0x0000003f0500728c */ /* 0x000fcc000bf05300 */
[----:B------:R-:W-:Y:S02]  /*a760*/  PLOP3.LUT P0, PT, PT, PT, UP0, 0x80, 0x0 ;  /* 0x000000000000781c */ /* 0x000fe40003f0f008 */
[----:B--2---:R-:W-:-:S13]  /*a770*/  R2UR UR43, R2 ;  /* 0x00000000022b72ca */ /* 0x004fda00000e0000 */
[----:B------:R-:W-:Y:S02]  /*a780*/  USHF.R.S32.HI UR42, URZ, 0x1f, UR43 ;  /* 0x0000001f3f2a7899 */ /* 0x000fe4000801142b */
[----:B------:R-:W-:-:S04]  /*a790*/  @UP0 ULEA UR4, UP1, UR43, UR4, 0x2 ;  /* 0x000000042b040291 */ /* 0x000fc8000f82103f */
[----:B------:R-:W-:Y:S02]  /*a7a0*/  @UP0 ULEA.HI.X UR5, UR43, UR5, UR42, 0x2, UP1 ;  /* 0x000000052b050291 */ /* 0x000fe400088f142a */
[----:B------:R-:W-:Y:S01]  /*a7b0*/  UISETP.NE.U32.AND UP0, UPT, UR8, URZ, UPT ;  /* 0x0000003f0800728c */ /* 0x000fe2000bf05070 */
[----:B------:R-:W-:Y:S01]  /*a7c0*/  IMAD.U32 R2, RZ, RZ, UR4 ;  /* 0x00000004ff027e24 */ /* 0x000fe2000f8e00ff */
[----:B------:R-:W-:Y:S02]  /*a7d0*/  UISETP.NE.U32.AND UP1, UPT, UR6, URZ, UPT ;  /* 0x0000003f0600728c */ /* 0x000fe4000bf25070 */
[----:B------:R-:W-:Y:S01]  /*a7e0*/  UISETP.NE.AND.EX UP0, UPT, UR9, URZ, UPT, UP0 ;  /* 0x0000003f0900728c */ /* 0x000fe2000bf05300 */
[----:B------:R-:W-:Y:S01]  /*a7f0*/  IMAD.U32 R3, RZ, RZ, UR5 ;  /* 0x00000005ff037e24 */ /* 0x000fe2000f8e00ff */
[----:B------:R-:W-:Y:S02]  /*a800*/  USHF.L.U32 UR37, UR43, 0x2, URZ ;  /* 0x000000022b257899 */ /* 0x000fe4000800063f */
[----:B------:R-:W-:-:S02]  /*a810*/  UISETP.NE.AND.EX UP2, UPT, UR7, URZ, UPT, UP1 ;  /* 0x0000003f0700728c */ /* 0x000fc4000bf45310 */
[----:B------:R-:W-:Y:S01]  /*a820*/  USHF.L.U64.HI UR36, UR43, 0x2, UR42 ;  /* 0x000000022b247899 */ /* 0x000fe2000801022a */
[----:B------:R1:W2:Y:S01]  /*a830*/  @P0 LDG.E R7, desc[UR50][R2.64] ;  /* 0x0000003202070981 */ /* 0x0002a2000c1e1900 */
[----:B------:R-:W-:Y:S01]  /*a840*/  UIADD3 UR5, UP1, UR37, UR6, URZ ;  /* 0x0000000625057290 */ /* 0x000fe2000ff3e03f */
[----:B------:R-:W-:Y:S01]  /*a850*/  PLOP3.LUT P1, PT, PT, PT, UP0, 0x80, 0x0 ;  /* 0x000000000000781c */ /* 0x000fe20003f2f008 */
[----:B------:R-:W-:Y:S01]  /*a860*/  UMOV UR39, URZ ;  /* 0x0000003f00277c82 */ /* 0x000fe20008000000 */
[----:B------:R-:W-:Y:S01]  /*a870*/  PLOP3.LUT P0, PT, PT, PT, UP2, 0x80, 0x0 ;  /* 0x000000000000781c */ /* 0x000fe20003f0f028 */
[----:B------:R-:W-:Y:S02]  /*a880*/  UIADD3.X UR6, UR36, UR7, URZ, UP1, !UPT ;  /* 0x0000000724067290 */ /* 0x000fe40008ffe43f */
[----:B------:R-:W-:Y:S01]  /*a890*/  @UP0 UIADD3 UR4, UP1, UR37, UR8, URZ ;  /* 0x0000000825040290 */ /* 0x000fe2000ff3e03f */
[----:B------:R-:W-:Y:S01]  /*a8a0*/  IMAD.U32 R4, RZ, RZ, UR5 ;  /* 0x00000005ff047e24 */ /* 0x000fe2000f8e00ff */
[----:B------:R-:W-:-:S02]  /*a8b0*/  UP2UR UR47, UPR, URZ, 0x4 ;  /* 0x000000043f2f7883 */ /* 0x000fc40008000000 */
[----:B------:R-:W-:Y:S01]  /*a8c0*/  @UP0 UIADD3.X UR5, UR36, UR9, URZ, UP1, !UPT ;  /* 0x0000000924050290 */ /* 0x000fe20008ffe43f */
[----:B------:R-:W-:Y:S02]  /*a8d0*/  IMAD.U32 R5, RZ, RZ, UR6 ;  /* 0x00000006ff057e24 */ /* 0x000fe4000f8e00ff */
[----:B-1----:R-:W-:-:S03]  /*a8e0*/  IMAD.U32 R2, RZ, RZ, UR4 ;  /* 0x00000004ff027e24 */ /* 0x002fc6000f8e00ff */
[----:B------:R-:W-:Y:S01]  /*a8f0*/  IMAD.U32 R3, RZ, RZ, UR5 ;  /* 0x00000005ff037e24 */ /* 0x000fe2000f8e00ff */
[----:B------:R-:W3:Y:S04]  /*a900*/  @P0 LDG.E R0, desc[UR50][R4.64] ;  /* 0x0000003204000981 */ /* 0x000ee8000c1e1900 */
[----:B------:R1:W4:Y:S02]  /*a910*/  @P1 LDG.E R6, desc[UR50][R2.64] ;  /* 0x0000003202061981 */ /* 0x000324000c1e1900 */
[----:B-1----:R-:W1:Y:S02]  /*a920*/  LDC.64 R2, c[0x0][0x418] ;  /* 0x00010600ff027b82 */ /* 0x002e640000000a00 */
[----:B-1----:R-:W-:-:S06]  /*a930*/  ISETP.NE.U32.AND P0, PT, R2, RZ, PT ;  /* 0x000000ff0200720c */ /* 0x002fcc0003f05070 */
[----:B------:R-:W1:Y:S01]  /*a940*/  LDC R2, c[0x0][0x424] ;  /* 0x00010900ff027b82 */ /* 0x000e620000000800 */
[----:B------:R-:W-:-:S04]  /*a950*/  ISETP.NE.AND.EX P0, PT, R3, RZ, PT, P0 ;  /* 0x000000ff0300720c */ /* 0x000fc80003f05300 */
[----:B-1----:R-:W-:Y:S02]  /*a960*/  SEL R2, R2, 0x1, P0 ;  /* 0x0000000102027807 */ /* 0x002fe40000000000 */
[----:B------:R-:W-:-:S03]  /*a970*/  PLOP3.LUT P0, PT, PT, PT, UP2, 0x80, 0x0 ;  /* 0x000000000000781c */ /* 0x000fc60003f0f028 */
[----:B0-----:R-:W-:Y:S01]  /*a980*/  IMAD R17, R2, R17, RZ ;  /* 0x0000001102117224 */ /* 0x001fe200078e02ff */
[----:B--2---:R0:W-:Y:S09]  /*a990*/  STL [R1+0x10], R7 ;  /* 0x0000100701007387 */ /* 0x0041f20000100800 */
[----:B---3--:R-:W-:-:S02]  /*a9a0*/  @P0 R2UR UR39, R0 ;  /* 0x00000000002702ca */ /* 0x008fc400000e0000 */
[----:B----4-:R-:W-:Y:S01]  /*a9b0*/  @P1 R2UR UR41, R6 ;  /* 0x00000000062912ca */ /* 0x010fe200000e0000 */
[----:B0-----:R-:W-:-:S14]  /*a9c0*/  @P1 BRA `(.L_x_11212) ;  /* 0x0000000000241947 */ /* 0x001fdc0003800000 */
        /* <DEDUP_REMOVED lines=9> */
.L_x_11212:
[----:B------:R-:W-:Y:S01]  /*aa60*/  ULDC.64 UR4, c[0x0][0xa20] ;  /* 0x0002880000047ab9 */ /* 0x000fe20000000a00 */
[----:B------:R-:W-:Y:S01]  /*aa70*/  IMAD.U32 R27, RZ, RZ, UR43 ;  /* 0x0000002bff1b7e24 */ /* 0x000fe2000f8e00ff */
[----:B------:R-:W-:-:S04]  /*aa80*/  ISETP.NE.U32.AND P0, PT, RZ, UR4, PT ;  /* 0x00000004ff007c0c */ /* 0x000fc8000bf05070 */
[----:B------:R-:W-:-:S13]  /*aa90*/  ISETP.NE.AND.EX P0, PT, RZ, UR5, PT, P0 ;  /* 0x00000005ff007c0c */ /* 0x000fda000bf05300 */
[----:B------:R-:W-:Y:S05]  /*aaa0*/  @!P0 BRA `(.L_x_11213) ;  /* 0x0000000000188947 */ /* 0x000fea0003800000 */
[----:B------:R-:W-:-:S04]  /*aab0*/  UIADD3 UR4, UP0, UR37, UR4, URZ ;  /* 0x0000000425047290 */ /* 0x000fc8000ff1e03f */
[----:B------:R-:W-:Y:S02]  /*aac0*/  UIADD3.X UR5, UR36, UR5, URZ, UP0, !UPT ;  /* 0x0000000524057290 */ /* 0x000fe400087fe43f */
[----:B------:R-:W-:-:S04]  /*aad0*/  IMAD.U32 R2, RZ, RZ, UR4 ;  /* 0x00000004ff027e24 */ /* 0x000fc8000f8e00ff */
[----:B------:R-:W-:-:S05]  /*aae0*/  IMAD.U32 R3, RZ, RZ, UR5 ;  /* 0x00000005ff037e24 */ /* 0x000fca000f8e00ff */
[----:B------:R0:W5:Y:S01]  /*aaf0*/  LDG.E R17, desc[UR50][R2.64] ;  /* 0x0000003202117981 */ /* 0x000162000c1e1900 */
[----:B------:R-:W-:Y:S05]  /*ab00*/  BRA `(.L_x_11214) ;  /* 0x0000000000247947 */ /* 0x000fea0003800000 */
.L_x_11213:
        /* <DEDUP_REMOVED lines=9> */
.L_x_11214:
[----:B------:R-:W2:Y:S01]  /*aba0*/  LDL R18, [R1+0x8] ;  /* 0x0000080001127983 */ /* 0x000ea20000100800 */
[----:B-----5:R-:W-:-:S05]  /*abb0*/  IMAD.IADD R17, R17, 0x1, -R7 ;  /* 0x0000000111117824 */ /* 0x020fca00078e0a07 */
[----:B------:R-:W-:Y:S02]  /*abc0*/  ISETP.GE.AND P0, PT, R17, 0x1, PT ;  /* 0x000000011100780c */ /* 0x000fe40003f06270 */
[C---:B--2---:R-:W-:Y:S02]  /*abd0*/  LOP3.LUT R0, R18.reuse, 0xff000000, RZ, 0xc0, !PT ;  /* 0xff00000012007812 */ /* 0x044fe400078ec0ff */
[----:B0-----:R-:W-:Y:S02]  /*abe0*/  LOP3.LUT R2, R18, 0xff0000, RZ, 0xc0, !PT ;  /* 0x00ff000012027812 */ /* 0x001fe400078ec0ff */
[----:B------:R-:W-:-:S04]  /*abf0*/  SHF.R.U32.HI R0, RZ, 0x8, R0 ;  /* 0x00000008ff007819 */ /* 0x000fc80000011600 */
[----:B------:R-:W-:Y:S01]  /*ac00*/  LEA.HI R0, R2, R0, RZ, 0x10 ;  /* 0x0000000002007211 */ /* 0x000fe200078f80ff */
[----:B------:R-:W-:-:S05]  /*ac10*/  VIADD R2, R17, 0x7f ;  /* 0x0000007f11027836 */ /* 0x000fca0000000000 */
[----:B------:R-:W-:-:S04]  /*ac20*/  SHF.R.S32.HI R3, RZ, 0x1f, R2 ;  /* 0x0000001fff037819 */ /* 0x000fc80000011402 */
[----:B------:R-:W-:Y:S01]  /*ac30*/  LEA.HI R3, R3, R2, RZ, 0x7 ;  /* 0x0000000203037211 */ /* 0x000fe200078f38ff */
[----:B------:R-:W-:-:S03]  /*ac40*/  IMAD.MOV.U32 R2, RZ, RZ, RZ ;  /* 0x000000ffff027224 */ /* 0x000fc600078e00ff */
[----:B------:R-:W-:Y:S01]  /*ac50*/  SHF.R.S32.HI R26, RZ, 0x7, R3 ;  /* 0x00000007ff1a7819 */ /* 0x000fe20000011403 */
[----:B------:R-:W-:Y:S06]  /*ac60*/  @!P0 BRA `(.L_x_11215) ;  /* 0x0000000000748947 */ /* 0x000fec0003800000 */
[----:B------:R-:W-:-:S04]  /*ac70*/  SHF.R.U32.HI R4, RZ, 0x10, R0 ;  /* 0x00000010ff047819 */ /* 0x000fc80000011600 */
[----:B------:R-:W-:-:S13]  /*ac80*/  ISETP.NE.AND P0, PT, R4, RZ, PT ;  /* 0x000000ff0400720c */ /* 0x000fda0003f05270 */
[----:B------:R-:W0:Y:S02]  /*ac90*/  @!P0 LDC R4, c[0x0][0x9f0] ;  /* 0x00027c00ff048b82 */ /* 0x000e240000000800 */
[----:B0-----:R-:W-:Y:S02]  /*aca0*/  IABS R6, R4 ;  /* 0x0000000400067213 */ /* 0x001fe40000000000 */
        /* <DEDUP_REMOVED lines=25> */
.L_x_11215:
[----:B------:R-:W-:Y:S01]  /*ae40*/  LOP3.LUT R0, R0, 0xff, RZ, 0xc0, !PT ;  /* 0x000000ff00007812 */ /* 0x000fe200078ec0ff */
[----:B------:R-:W-:Y:S04]  /*ae50*/  BSSY B7, `(.L_x_11216) ;  /* 0x000036b000077945 */ /* 0x000fe80003800000 */
        /* <DEDUP_REMOVED lines=23> */
.L_x_11217:
        /* <DEDUP_REMOVED lines=20> */
.L_x_11220:
[----:B------:R-:W-:Y:S05]  /*b110*/  BSYNC B6 ;  /* 0x0000000000067941 */ /* 0x000fea0003800000 */
.L_x_11219:
        /* <DEDUP_REMOVED lines=22> */
.L_x_11222:
[----:B------:R-:W-:Y:S05]  /*b280*/  BSYNC B6 ;  /* 0x0000000000067941 */ /* 0x000fea0003800000 */
.L_x_11221:
        /* <DEDUP_REMOVED lines=20> */
.L_x_11224:
[----:B------:R-:W-:Y:S05]  /*b3d0*/  BSYNC B6 ;  /* 0x0000000000067941 */ /* 0x000fea0003800000 */
.L_x_11223:
        /* <DEDUP_REMOVED lines=19> */
.L_x_11226:
[----:B------:R-:W-:Y:S05]  /*b510*/  BSYNC B6 ;  /* 0x0000000000067941 */ /* 0x000fea0003800000 */
.L_x_11225:
[----:B------:R-:W-:Y:S01]  /*b520*/  ULDC.64 UR4, c[0x0][0x9f8] ;  /* 0x00027e0000047ab9 */ /* 0x000fe20000000a00 */
[----:B------:R-:W2:Y:S01]  /*b530*/  LDL R21, [R1+0x10] ;  /* 0x0000100001157983 */ /* 0x000ea20000100800 */
[----:B------:R-:W-:Y:S01]  /*b540*/  UISETP.NE.U32.AND UP0, UPT, UR4, URZ, UPT ;  /* 0x0000003f0400728c */ /* 0x000fe2000bf05070 */
[----:B------:R-:W0:Y:S01]  /*b550*/  LDC R8, c[0x0][0x430] ;  /* 0x00010c00ff087b82 */ /* 0x000e220000000800 */
[----:B------:R-:W1:Y:S02]  /*b560*/  S2R R20, SR_TID.X ;  /* 0x0000000000147919 */ /* 0x000e640000002100 */
[----:B------:R-:W-:Y:S01]  /*b570*/  UISETP.NE.AND.EX UP0, UPT, UR5, URZ, UPT, UP0 ;  /* 0x0000003f0500728c */ /* 0x000fe2000bf05300 */
[----:B------:R-:W3:Y:S01]  /*b580*/  S2R R4, SR_TID.X ;  /* 0x0000000000047919 */ /* 0x000ee20000002100 */
[----:B------:R-:W-:-:S03]  /*b590*/  LEA R0, R26, 0xffffff80, 0x7 ;  /* 0xffffff801a007811 */ /* 0x000fc600078e38ff */
[----:B------:R-:W4:Y:S01]  /*b5a0*/  LDC R11, c[0x0][0x2f4] ;  /* 0x0000bd00ff0b7b82 */ /* 0x000f220000000800 */
[----:B------:R-:W-:-:S05]  /*b5b0*/  PLOP3.LUT P0, PT, PT, PT, UP0, 0x80, 0x0 ;  /* 0x000000000000781c */ /* 0x000fca0003f0f008 */
[----:B------:R-:W-:-:S04]  /*b5c0*/  @UP0 UIADD3 UR4, UP1, UR37, UR4, URZ ;  /* 0x0000000425040290 */ /* 0x000fc8000ff3e03f */
[----:B------:R-:W-:Y:S02]  /*b5d0*/  @UP0 UIADD3.X UR5, UR36, UR5, URZ, UP1, !UPT ;  /* 0x0000000524050290 */ /* 0x000fe40008ffe43f */
[----:B------:R-:W-:-:S04]  /*b5e0*/  IMAD.U32 R2, RZ, RZ, UR4 ;  /* 0x00000004ff027e24 */ /* 0x000fc8000f8e00ff */
[----:B------:R-:W-:-:S05]  /*b5f0*/  IMAD.U32 R3, RZ, RZ, UR5 ;  /* 0x00000005ff037e24 */ /* 0x000fca000f8e00ff */
[----:B------:R4:W2:Y:S01]  /*b600*/  @P0 LDG.E R27, desc[UR50][R2.64] ;  /* 0x00000032021b0981 */ /* 0x0008a2000c1e1900 */
[----:B0-----:R-:W-:Y:S02]  /*b610*/  ISETP.NE.AND P1, PT, R8, 0x1, PT ;  /* 0x000000010800780c */ /* 0x001fe40003f25270 */
[----:B------:R-:W-:Y:S02]  /*b620*/  LOP3.LUT R28, R28, 0xffffffef, RZ, 0xc0, !PT ;  /* 0xffffffef1c1c7812 */ /* 0x000fe400078ec0ff */
[----:B-1----:R-:W-:Y:S01]  /*b630*/  LOP3.LUT R20, R20, 0x7f, RZ, 0xc0, !PT ;  /* 0x0000007f14147812 */ /* 0x002fe200078ec0ff */
[----:B---3--:R-:W-:-:S03]  /*b640*/  IMAD.SHL.U32 R4, R4, 0x40, RZ ;  /* 0x0000004004047824 */ /* 0x008fc600078e00ff */
[----:B------:R-:W-:Y:S02]  /*b650*/  SHF.R.U32.HI R20, RZ, 0x1, R20 ;  /* 0x00000001ff147819 */ /* 0x000fe40000011614 */
[----:B------:R-:W-:-:S03]  /*b660*/  LOP3.LUT R4, R4, 0x40, RZ, 0xc0, !PT ;  /* 0x0000004004047812 */ /* 0x000fc600078ec0ff */
[----:B------:R-:W0:Y:S01]  /*b670*/  @P1 LDC R7, c[0x0][0x434] ;  /* 0x00010d00ff071b82 */ /* 0x000e220000000800 */
[----:B----4-:R-:W-:Y:S02]  /*b680*/  ISETP.GE.AND P3, PT, R29, R11, PT ;  /* 0x0000000b1d00720c */ /* 0x010fe40003f66270 */
[----:B------:R-:W-:Y:S02]  /*b690*/  LOP3.LUT R5, R0, R20, R4, 0xfe, !PT ;  /* 0x0000001400057212 */ /* 0x000fe400078efe04 */
[----:B------:R-:W-:Y:S02]  /*b6a0*/  @P1 LOP3.LUT R28, R28, 0x10, RZ, 0xfc, !PT ;  /* 0x000000101c1c1812 */ /* 0x000fe400078efcff */
[----:B------:R-:W-:Y:S01]  /*b6b0*/  ISETP.GE.AND P0, PT, R5, R17, PT ;  /* 0x000000110500720c */ /* 0x000fe20003f06270 */
[----:B------:R-:W1:-:S12]  /*b6c0*/  @P1 LDC R4, c[0x0][0x438] ;  /* 0x00010e00ff041b82 */ /* 0x000e580000000800 */
[----:B------:R-:W3:Y:S01]  /*b6d0*/  @!P0 LDC.64 R2, c[0x0][0x428] ;  /* 0x00010a00ff028b82 */ /* 0x000ee20000000a00 */
        /* <DEDUP_REMOVED lines=9> */
[----:B--2---:R-:W-:-:S04]  /*b770*/  IMAD.IADD R5, R5, 0x1, R21 ;  /* 0x0000000105057824 */ /* 0x004fc800078e0215 */
[----:B0-----:R-:W-:-:S04]  /*b780*/  @P1 IMAD.HI.U32 R7, R5, R7, RZ ;  /* 0x0000000705071227 */ /* 0x001fc800078e00ff */
[----:B------:R-:W-:Y:S01]  /*b790*/  IMAD.MOV.U32 R6, RZ, RZ, R5 ;  /* 0x000000ffff067224 */ /* 0x000fe200078e0005 */
[----:B-1----:R-:W-:-:S04]  /*b7a0*/  @P1 SHF.R.U32.HI R6, RZ, R4, R7 ;  /* 0x00000004ff061219 */ /* 0x002fc80000011607 */
[--C-:B------:R-:W-:Y:S01]  /*b7b0*/  @!P0 SHF.R.S32.HI R7, RZ, 0x1f, R6.reuse ;  /* 0x0000001fff078819 */ /* 0x100fe20000011406 */
[----:B------:R-:W-:-:S04]  /*b7c0*/  IMAD.MOV R4, RZ, RZ, -R6 ;  /* 0x000000ffff047224 */ /* 0x000fc800078e0a06 */
[----:B------:R-:W-:Y:S01]  /*b7d0*/  IMAD R5, R8, R4, R5 ;  /* 0x0000000408057224 */ /* 0x000fe200078e0205 */
[----:B------:R-:W-:Y:S01]  /*b7e0*/  SHF.R.S32.HI R8, RZ, 0x1f, R27 ;  /* 0x0000001fff087819 */ /* 0x000fe2000001141b */
[----:B---3--:R-:W-:-:S04]  /*b7f0*/  @!P0 IMAD.WIDE.U32 R6, R27, R2, R6 ;  /* 0x000000021b068225 */ /* 0x008fc800078e0006 */
[----:B------:R-:W-:Y:S01]  /*b800*/  @!P0 IMAD R4, R8, R2, RZ ;  /* 0x0000000208048224 */ /* 0x000fe200078e02ff */
[----:B------:R0:W-:Y:S03]  /*b810*/  STL [R1+0x14], R8 ;  /* 0x0000140801007387 */ /* 0x0001e60000100800 */
[----:B------:R-:W-:Y:S02]  /*b820*/  @!P0 IMAD R4, R27, R3, R4 ;  /* 0x000000031b048224 */ /* 0x000fe400078e0204 */
[----:B------:R-:W0:Y:S02]  /*b830*/  @!P0 LDC.64 R2, c[0x0][0x418] ;  /* 0x00010600ff028b82 */ /* 0x000e240000000a00 */
[----:B0-----:R-:W-:Y:S01]  /*b840*/  @!P0 LEA R8, P1, R6, R2, 0x2 ;  /* 0x0000000206088211 */ /* 0x001fe200078210ff */
[----:B------:R-:W-:-:S05]  /*b850*/  @!P0 IMAD.IADD R2, R7, 0x1, R4 ;  /* 0x0000000107028824 */ /* 0x000fca00078e0204 */
        /* <DEDUP_REMOVED lines=10> */
.L_x_11305:
[----:B------:R-:W-:Y:S01]  /*b900*/  LOP3.LUT R18, R18, 0xffff, RZ, 0xc0, !PT ;  /* 0x0000ffff12127812 */ /* 0x000fe200078ec0ff */
[----:B------:R-:W-:Y:S06]  /*b910*/  @!P2 BRA `(.L_x_11228) ;  /* 0x000000000004a947 */ /* 0x000fec0003800000 */
[----:B------:R-:W-:Y:S01]  /*b920*/  BPT.TRAP 0x1 ;  /* 0x000000040000795c */ /* 0x000fe20000300000 */
.L_x_11228:
[----:B------:R-:W-:Y:S01]  /*b930*/  IMAD R4, R19, 0x8, R16 ;  /* 0x0000000813047824 */ /* 0x000fe200078e0210 */
[----:B------:R-:W-:Y:S01]  /*b940*/  SHF.L.U32 R21, R24, 0x1f, RZ ;  /* 0x0000001f18157819 */ /* 0x000fe200000006ff */
[----:B------:R-:W-:Y:S01]  /*b950*/  BSSY B0, `(.L_x_11229) ;  /* 0x0000005000007945 */ /* 0x000fe20003800000 */
[----:B------:R-:W-:Y:S02]  /*b960*/  IADD3 R3, -R20, R17, -R0 ;  /* 0x0000001114037210 */ /* 0x000fe40007ffe900 */
[----:B------:R-:W0:Y:S01]  /*b970*/  SYNCS.PHASECHK.TRANS64.TRYWAIT P0, [R4+URZ+0x19c80], R21 ;  /* 0x019c8015040075a7 */ /* 0x000e22000800017f */
[----:B------:R-:W-:Y:S01]  /*b980*/  SHF.R.S32.HI R17, RZ, 0x1f, R5 ;  /* 0x0000001fff117819 */ /* 0x000fe20000011405 */
[----:B0-----:R-:W-:Y:S06]  /*b990*/  @!P0 BRA `(.L_x_11230) ;  /* 0x0000003c00a88947 */ /* 0x001fec0003800000 */
.L_x_11306:
[----:B------:R-:W-:Y:S05]  /*b9a0*/  BSYNC B0 ;  /* 0x0000000000007941 */ /* 0x000fea0003800000 */
.L_x_11229:
[----:B------:R-:W2:Y:S01]  /*b9b0*/  LDL R10, [R1+0x20] ;  /* 0x00002000010a7983 */ /* 0x000ea20000100800 */
        /* <DEDUP_REMOVED lines=18> */
[----:B------:R-:W-:Y:S01]  /*bae0*/  ISETP.GE.AND P0, PT, R3, 0x1, PT ;  /* 0x000000010300780c */ /* 0x000fe20003f06270 */
[----:B--2---:R-:W-:Y:S01]  /*baf0*/  IMAD R10, R19, 0x3000, R10 ;  /* 0x00003000130a7824 */ /* 0x004fe200078e020a */
[----:B------:R-:W-:Y:S11]  /*bb00*/  BRA.DIV UR4, `(.L_x_11231) ;  /* 0x0000003e04607947 */ /* 0x000ff6000b800000 */
[----:B------:R-:W1:Y:S01]  /*bb10*/  SHFL.IDX PT, R6, R8, RZ, 0x1e1f ;  /* 0x001e1fff08067589 */ /* 0x000e6200000e0000 */
[----:B------:R-:W2:Y:S01]  /*bb20*/  LDC R12, c[0x0][0x2f4] ;  /* 0x0000bd00ff0c7b82 */ /* 0x000ea20000000800 */
[C---:B------:R-:W-:Y:S02]  /*bb30*/  LOP3.LUT R13, R29.reuse, 0x20, RZ, 0xfc, !PT ;  /* 0x000000201d0d7812 */ /* 0x040fe400078efcff */
[----:B------:R-:W3:Y:S01]  /*bb40*/  SHFL.IDX PT, R0, R9, RZ, 0x1e1f ;  /* 0x001e1fff09007589 */ /* 0x000ee200000e0000 */
[----:B------:R-:W-:-:S03]  /*bb50*/  LOP3.LUT R11, R29, 0x40, RZ, 0xfc, !PT ;  /* 0x000000401d0b7812 */ /* 0x000fc600078efcff */
[----:B------:R-:W4:Y:S01]  /*bb60*/  SHFL.IDX PT, R9, R9, 0x1, 0x1e1f ;  /* 0x003e1f0009097f89 */ /* 0x000f2200000e0000 */
[C---:B-1----:R-:W-:Y:S02]  /*bb70*/  IADD3 R6, P1, R29.reuse, R6, RZ ;  /* 0x000000061d067210 */ /* 0x042fe40007f3e0ff */
[-C--:B--2---:R-:W-:Y:S02]  /*bb80*/  ISETP.GE.AND P3, PT, R29, R12.reuse, PT ;  /* 0x0000000c1d00720c */ /* 0x084fe40003f66270 */
[----:B------:R-:W-:Y:S01]  /*bb90*/  ISETP.GE.AND P2, PT, R13, R12, PT ;  /* 0x0000000c0d00720c */ /* 0x000fe20003f46270 */
[----:B---3--:R-:W-:Y:S01]  /*bba0*/  IMAD.X R7, RZ, RZ, R0, P1 ;  /* 0x000000ffff077224 */ /* 0x008fe200008e0600 */
[----:B------:R-:W-:Y:S01]  /*bbb0*/  ISETP.LT.OR P1, PT, R3, 0x1, P3 ;  /* 0x000000010300780c */ /* 0x000fe20001f21670 */
[----:B------:R-:W-:-:S12]  /*bbc0*/  IMAD.IADD R0, R16, 0x1, R10 ;  /* 0x0000000110007824 */ /* 0x000fd800078e020a */
[----:B------:R-:W-:Y:S01]  /*bbd0*/  LDGSTS.E.BYPASS.LTC128B.128 [R0+0x9000], desc[UR50][R6.64], !P1 ;  /* 0x0900000006007fae */ /* 0x000fe2000c901d72 */
[----:B------:R-:W-:-:S13]  /*bbe0*/  ISETP.LT.OR P1, PT, R3, 0x1, P2 ;  /* 0x000000010300780c */ /* 0x000fda0001721670 */
[----:B------:R-:W-:Y:S01]  /*bbf0*/  LDGSTS.E.BYPASS.LTC128B.128 [R0+0xa000], desc[UR50][R6.64+0x20], !P1 ;  /* 0x0a00002006007fae */ /* 0x000fe2000c901d72 */
[----:B------:R-:W-:-:S04]  /*bc00*/  ISETP.GE.AND P1, PT, R11, R12, PT ;  /* 0x0000000c0b00720c */ /* 0x000fc80003f26270 */
[----:B------:R-:W-:-:S13]  /*bc10*/  ISETP.LT.OR P4, PT, R3, 0x1, P1 ;  /* 0x000000010300780c */ /* 0x000fda0000f81670 */
[----:B------:R1:W-:Y:S01]  /*bc20*/  LDGSTS.E.BYPASS.LTC128B.128 [R0+0xb000], desc[UR50][R6.64+0x40], !P4 ;  /* 0x0b00004006007fae */ /* 0x0003e2000e101d72 */
[----:B------:R-:W-:-:S03]  /*bc30*/  ISETP.GE.AND P4, PT, R3, 0x41, PT ;  /* 0x000000410300780c */ /* 0x000fc60003f86270 */
[----:B-1--4-:R1:W2:Y:S10]  /*bc40*/  SHFL.IDX PT, R6, R8, 0x1, 0x1e1f ;  /* 0x003e1f0008067f89 */ /* 0x0122b400000e0000 */
.L_x_11312:
        /* <DEDUP_REMOVED lines=13> */
.L_x_11232:
        /* <DEDUP_REMOVED lines=11> */
.L_x_11233:
[----:B------:R3:W-:Y:S01]  /*bdd0*/  SYNCS.ARRIVE.TRANS64.A1T0 RZ, [R4+URZ+0x19c70], RZ ;  /* 0x019c70ff04ff79a7 */ /* 0x0007e2000810003f */
[----:B------:R-:W-:Y:S05]  /*bde0*/  @!P3 BRA `(.L_x_11234) ;  /* 0x000000000004b947 */ /* 0x000fea0003800000 */
[----:B------:R-:W-:Y:S01]  /*bdf0*/  BPT.TRAP 0x1 ;  /* 0x000000040000795c */ /* 0x000fe20000300000 */
.L_x_11234:
[----:B------:R-:W4:Y:S01]  /*be00*/  SYNCS.PHASECHK.TRANS64.TRYWAIT P1, [R4+URZ+0x19c40], R21 ;  /* 0x019c4015040075a7 */ /* 0x000f22000802017f */
[----:B------:R-:W-:Y:S04]  /*be10*/  BSSY B0, `(.L_x_11235) ;  /* 0x0000002000007945 */ /* 0x000fe80003800000 */
[----:B----4-:R-:W-:Y:S05]  /*be20*/  @!P1 BRA `(.L_x_11236) ;  /* 0x0000003c00709947 */ /* 0x010fea0003800000 */
.L_x_11313:
[----:B------:R-:W-:Y:S05]  /*be30*/  BSYNC B0 ;  /* 0x0000000000007941 */ /* 0x000fea0003800000 */
.L_x_11235:
[----:B------:R-:W-:Y:S01]  /*be40*/  ULDC.64 UR4, c[0x0][0x300] ;  /* 0x0000c00000047ab9 */ /* 0x000fe20000000a00 */
[----:B-1----:R-:W1:Y:S01]  /*be50*/  LDC R8, c[0x0][0x2f4] ;  /* 0x0000bd00ff087b82 */ /* 0x002e620000000800 */
        /* <DEDUP_REMOVED lines=9> */
[----:B------:R-:W-:-:S04]  /*bef0*/  IMAD.WIDE.U32 R6, R2, UR4, R6 ;  /* 0x0000000402067c25 */ /* 0x000fc8000f8e0006 */
[----:B------:R-:W-:Y:S01]  /*bf00*/  IMAD R2, R2, UR5, R20 ;  /* 0x0000000502027c24 */ /* 0x000fe2000f8e0214 */
[----:B------:R-:W-:-:S03]  /*bf10*/  ULDC.64 UR4, c[0x0][0x308] ;  /* 0x0000c20000047ab9 */ /* 0x000fc60000000a00 */
[----:B------:R-:W-:Y:S01]  /*bf20*/  IMAD.IADD R3, R7, 0x1, R2 ;  /* 0x0000000107037824 */ /* 0x000fe200078e0202 */
[-C--:B-1----:R-:W-:Y:S01]  /*bf30*/  ISETP.GE.AND P2, PT, R10, R8.reuse, PT ;  /* 0x000000080a00720c */ /* 0x082fe20003f46270 */
[----:B------:R-:W-:Y:S01]  /*bf40*/  IMAD.MOV.U32 R2, RZ, RZ, R6 ;  /* 0x000000ffff027224 */ /* 0x000fe200078e0006 */
[-C--:B------:R-:W-:Y:S02]  /*bf50*/  ISETP.GE.AND P3, PT, R9, R8.reuse, PT ;  /* 0x000000080900720c */ /* 0x080fe40003f66270 */
[----:B------:R-:W-:Y:S01]  /*bf60*/  ISETP.GE.AND P5, PT, R29, R8, PT ;  /* 0x000000081d00720c */ /* 0x000fe20003fa6270 */
[----:B------:R-:W-:Y:S01]  /*bf70*/  IMAD.WIDE.U32 R2, R18, UR4, R2 ;  /* 0x0000000412027c25 */ /* 0x000fe2000f8e0002 */
[----:B------:R-:W-:-:S03]  /*bf80*/  UMOV UR4, 0xffffffff ;  /* 0xffffffff00047882 */ /* 0x000fc60000000000 */
[----:B------:R-:W-:Y:S01]  /*bf90*/  IMAD R6, R18, UR5, R3 ;  /* 0x0000000512067c24 */ /* 0x000fe2000f8e0203 */
[----:B------:R-:W-:-:S04]  /*bfa0*/  IADD3 R5, P1, R2, UR6, RZ ;  /* 0x0000000602057c10 */ /* 0x000fc8000ff3e0ff */
[----:B------:R-:W-:Y:S01]  /*bfb0*/  IADD3.X R6, R6, UR7, RZ, P1, !PT ;  /* 0x0000000706067c10 */ /* 0x000fe20008ffe4ff */
[----:B------:R-:W-:Y:S08]  /*bfc0*/  BRA.DIV UR4, `(.L_x_11237) ;  /* 0x0000003e041c7947 */ /* 0x000ff0000b800000 */
[----:B------:R-:W1:Y:S04]  /*bfd0*/  SHFL.IDX PT, R3, R5, RZ, 0x1e1f ;  /* 0x001e1fff05037589 */ /* 0x000e6800000e0000 */
[----:B------:R-:W2:Y:S04]  /*bfe0*/  SHFL.IDX PT, R2, R6, RZ, 0x1e1f ;  /* 0x001e1fff06027589 */ /* 0x000ea800000e0000 */
[----:B------:R-:W0:Y:S04]  /*bff0*/  SHFL.IDX PT, R5, R5, 0x1, 0x1e1f ;  /* 0x003e1f0005057f89 */ /* 0x000e2800000e0000 */
[----:B------:R-:W0:Y:S01]  /*c000*/  SHFL.IDX PT, R6, R6, 0x1, 0x1e1f ;  /* 0x003e1f0006067f89 */ /* 0x000e2200000e0000 */
[----:B-1----:R-:W-:-:S05]  /*c010*/  @P0 IADD3 R3, P1, R29, R3, RZ ;  /* 0x000000031d030210 */ /* 0x002fca0007f3e0ff */
[----:B--2---:R-:W-:-:S05]  /*c020*/  @P0 IMAD.X R2, RZ, RZ, R2, P1 ;  /* 0x000000ffff020224 */ /* 0x004fca00008e0602 */
[----:B------:R-:W-:-:S04]  /*c030*/  @P0 LOP3.LUT R3, R3, R2, RZ, 0x3c, !PT ;  /* 0x0000000203030212 */ /* 0x000fc800078e3cff */
[----:B------:R-:W-:-:S04]  /*c040*/  @P0 LOP3.LUT R2, R3, R2, RZ, 0x3c, !PT ;  /* 0x0000000203020212 */ /* 0x000fc800078e3cff */
[----:B------:R-:W-:-:S05]  /*c050*/  @P0 LOP3.LUT R3, R3, R2, RZ, 0x3c, !PT ;  /* 0x0000000203030212 */ /* 0x000fca00078e3cff */
[----:B------:R1:W-:Y:S04]  /*c060*/  @P0 LDGSTS.E.BYPASS.LTC128B.128 [R0+0x13800], desc[UR50][R2.64], !P5 ;  /* 0x1380000002000fae */ /* 0x0003e8000e901d72 */
[----:B------:R1:W-:Y:S04]  /*c070*/  @P0 LDGSTS.E.BYPASS.LTC128B.128 [R0+0x14800], desc[UR50][R2.64+0x20], !P3 ;  /* 0x1480002002000fae */ /* 0x0003e8000d901d72 */
[----:B0-----:R1:W-:Y:S02]  /*c080*/  @P0 LDGSTS.E.BYPASS.LTC128B.128 [R0+0x15800], desc[UR50][R2.64+0x40], !P2 ;  /* 0x1580004002000fae */ /* 0x0013e4000d101d72 */
.L_x_11319:
        /* <DEDUP_REMOVED lines=10> */
.L_x_11238:
        /* <DEDUP_REMOVED lines=11> */
.L_x_11239:
        /* <DEDUP_REMOVED lines=20> */
[----:B0--34-:R-:W-:Y:S02]  /*c320*/  IMAD.U32 R4, RZ, RZ, UR6 ;  /* 0x00000006ff047e24 */ /* 0x019fe4000f8e00ff */
        /* <DEDUP_REMOVED lines=11> */
.L_x_11241:
[----:B------:R-:W-:Y:S05]  /*c3e0*/  BSYNC B6 ;  /* 0x0000000000067941 */ /* 0x000fea0003800000 */
.L_x_11240:
[----:B------:R-:W1:Y:S01]  /*c3f0*/  S2R R17, SR_TID.X ;  /* 0x0000000000117919 */ /* 0x000e620000002100 */
[----:B------:R-:W2:Y:S01]  /*c400*/  LDC R9, c[0x0][0x448] ;  /* 0x00011200ff097b82 */ /* 0x000ea20000000800 */
[----:B------:R-:W0:Y:S01]  /*c410*/  S2R R2, SR_TID.X ;  /* 0x0000000000027919 */ /* 0x000e220000002100 */
[----:B------:R-:W-:Y:S01]  /*c420*/  R2UR UR8, R18 ;  /* 0x00000000120872ca */ /* 0x000fe200000e0000 */
[----:B------:R-:W-:Y:S01]  /*c430*/  ULDC.64 UR6, c[0x0][0x2d8] ;  /* 0x0000b60000067ab9 */ /* 0x000fe20000000a00 */
[----:B-1----:R-:W-:Y:S02]  /*c440*/  IMAD.SHL.U32 R20, R17, 0x40, RZ ;  /* 0x0000004011147824 */ /* 0x002fe400078e00ff */
[----:B------:R-:W3:Y:S01]  /*c450*/  LDL R17, [R1+0x4] ;  /* 0x0000040001117983 */ /* 0x000ee20000100800 */
[----:B--2---:R-:W-:Y:S02]  /*c460*/  ISETP.NE.AND P0, PT, R9, 0x1, PT ;  /* 0x000000010900780c */ /* 0x004fe40003f05270 */
[----:B0-----:R-:W-:-:S02]  /*c470*/  LOP3.LUT R2, R2, 0x7f, RZ, 0xc0, !PT ;  /* 0x0000007f02027812 */ /* 0x001fc400078ec0ff */
[----:B------:R-:W-:Y:S02]  /*c480*/  LOP3.LUT R20, R20, 0x40, RZ, 0xc0, !PT ;  /* 0x0000004014147812 */ /* 0x000fe400078ec0ff */
[----:B------:R-:W-:-:S07]  /*c490*/  SHF.R.U32.HI R2, RZ, 0x1, R2 ;  /* 0x00000001ff027819 */ /* 0x000fce0000011602 */
[----:B---34-:R-:W0:Y:S08]  /*c4a0*/  @P0 LDC R4, c[0x0][0x44c] ;  /* 0x00011300ff040b82 */ /* 0x018e300000000800 */
[----:B------:R-:W1:Y:S01]  /*c4b0*/  @P0 LDC R3, c[0x0][0x450] ;  /* 0x00011400ff030b82 */ /* 0x000e620000000800 */
[----:B------:R-:W-:Y:S02]  /*c4c0*/  R2UR UR10, R18 ;  /* 0x00000000120a72ca */ /* 0x000fe400000e0000 */
[----:B------:R-:W-:Y:S01]  /*c4d0*/  LOP3.LUT R2, R2, R20, RZ, 0xfc, !PT ;  /* 0x0000001402027212 */ /* 0x000fe200078efcff */
[----:B------:R-:W-:Y:S01]  /*c4e0*/  UMOV UR4, UR36 ;  /* 0x0000002400047c82 */ /* 0x000fe20008000000 */
[----:B------:R-:W-:-:S02]  /*c4f0*/  UMOV UR5, UR39 ;  /* 0x0000002700057c82 */ /* 0x000fc40008000000 */
[----:B------:R-:W-:-:S03]  /*c500*/  UIMAD.WIDE.U32 UR4, UR8, UR6, UR4 ;  /* 0x00000006080472a5 */ /* 0x000fc6000f8e0004 */
[----:B------:R-:W-:Y:S02]  /*c510*/  ULDC.64 UR8, c[0x0][0x2e0] ;  /* 0x0000b80000087ab9 */ /* 0x000fe40000000a00 */
[----:B------:R-:W-:Y:S02]  /*c520*/  UIMAD UR6, UR42, UR8, URZ ;  /* 0x000000082a0672a4 */ /* 0x000fe4000f8e023f */
[----:B------:R-:W-:Y:S02]  /*c530*/  UIMAD UR5, UR10, UR7, UR5 ;  /* 0x000000070a0572a4 */ /* 0x000fe4000f8e0205 */
[----:B------:R-:W-:Y:S02]  /*c540*/  UIMAD UR6, UR43, UR9, UR6 ;  /* 0x000000092b0672a4 */ /* 0x000fe4000f8e0206 */
[----:B------:R-:W-:Y:S01]  /*c550*/  UIMAD.WIDE.U32 UR4, UR43, UR8, UR4 ;  /* 0x000000082b0472a5 */ /* 0x000fe2000f8e0004 */
[----:B------:R-:W-:Y:S02]  /*c560*/  ULDC.64 UR10, c[0x0][0x280] ;  /* 0x0000a000000a7ab9 */ /* 0x000fe40000000a00 */
[----:B------:R-:W-:Y:S01]  /*c570*/  ULDC.64 UR8, c[0x0][0x2c8] ;  /* 0x0000b20000087ab9 */ /* 0x000fe20000000a00 */
[----:B------:R-:W-:-:S03]  /*c580*/  UIADD3 UR5, UR5, UR6, URZ ;  /* 0x0000000605057290 */ /* 0x000fc6000fffe03f */
[----:B------:R-:W-:Y:S02]  /*c590*/  ULDC.64 UR6, c[0x0][0x2d0] ;  /* 0x0000b40000067ab9 */ /* 0x000fe40000000a00 */
[----:B------:R-:W-:Y:S01]  /*c5a0*/  IMAD.U32 R7, RZ, RZ, UR6 ;  /* 0x00000006ff077e24 */ /* 0x000fe2000f8e00ff */
[----:B------:R-:W-:Y:S01]  /*c5b0*/  LOP3.LUT R10, R29, 0x20, RZ, 0xfc, !PT ;  /* 0x000000201d0a7812 */ /* 0x000fe200078efcff */
[----:B------:R-:W-:-:S04]  /*c5c0*/  IMAD R0, R17, 0xc0, R2 ;  /* 0x000000c011007824 */ /* 0x000fc800078e0202 */
[----:B0-----:R-:W-:-:S04]  /*c5d0*/  @P0 IMAD.HI.U32 R4, R0, R4, RZ ;  /* 0x0000000400040227 */ /* 0x001fc800078e00ff */
[----:B------:R-:W-:Y:S01]  /*c5e0*/  IMAD.MOV.U32 R2, RZ, RZ, R0 ;  /* 0x000000ffff027224 */ /* 0x000fe200078e0000 */
[----:B-1----:R-:W-:-:S04]  /*c5f0*/  @P0 SHF.R.U32.HI R2, RZ, R3, R4 ;  /* 0x00000003ff020219 */ /* 0x002fc80000011604 */
[--C-:B------:R-:W-:Y:S01]  /*c600*/  SHF.R.S32.HI R5, RZ, 0x1f, R2.reuse ;  /* 0x0000001fff057819 */ /* 0x100fe20000011402 */
[----:B------:R-:W-:-:S04]  /*c610*/  IMAD.MOV R4, RZ, RZ, -R2 ;  /* 0x000000ffff047224 */ /* 0x000fc800078e0a02 */
[----:B------:R-:W-:Y:S02]  /*c620*/  IMAD R5, R5, UR6, RZ ;  /* 0x0000000605057c24 */ /* 0x000fe4000f8e02ff */
[----:B------:R-:W-:Y:S02]  /*c630*/  IMAD R4, R9, R4, R0 ;  /* 0x0000000409047224 */ /* 0x000fe400078e0200 */
[C---:B------:R-:W-:Y:S02]  /*c640*/  IMAD R5, R2.reuse, UR7, R5 ;  /* 0x0000000702057c24 */ /* 0x040fe4000f8e0205 */
[----:B------:R-:W-:-:S04]  /*c650*/  IMAD.WIDE.U32 R2, R2, R7, UR4 ;  /* 0x0000000402027e25 */ /* 0x000fc8000f8e0007 */
[----:B------:R-:W-:Y:S01]  /*c660*/  IMAD.IADD R3, R3, 0x1, R5 ;  /* 0x0000000103037824 */ /* 0x000fe200078e0205 */
[----:B------:R-:W-:Y:S01]  /*c670*/  SHF.R.S32.HI R5, RZ, 0x1f, R4 ;  /* 0x0000001fff057819 */ /* 0x000fe20000011404 */
[----:B------:R-:W-:-:S04]  /*c680*/  IMAD.WIDE.U32 R2, R4, UR8, R2 ;  /* 0x0000000804027c25 */ /* 0x000fc8000f8e0002 */
[----:B------:R-:W-:Y:S01]  /*c690*/  IMAD R5, R5, UR8, RZ ;  /* 0x0000000805057c24 */ /* 0x000fe2000f8e02ff */
[----:B------:R-:W-:-:S03]  /*c6a0*/  IADD3 R6, P1, R2, UR10, RZ ;  /* 0x0000000a02067c10 */ /* 0x000fc6000ff3e0ff */
[----:B------:R-:W-:Y:S02]  /*c6b0*/  IMAD R5, R4, UR9, R5 ;  /* 0x0000000904057c24 */ /* 0x000fe4000f8e0205 */
[----:B------:R-:W0:Y:S03]  /*c6c0*/  @P0 LDC R4, c[0x0][0x450] ;  /* 0x00011400ff040b82 */ /* 0x000e260000000800 */
[----:B------:R-:W-:-:S05]  /*c6d0*/  IADD3.X R5, R3, UR11, R5, P1, !PT ;  /* 0x0000000b03057c10 */ /* 0x000fca0008ffe405 */
[----:B------:R-:W1:Y:S01]  /*c6e0*/  @P0 LDC R3, c[0x0][0x44c] ;  /* 0x00011300ff030b82 */ /* 0x000e620000000800 */
[----:B------:R-:W-:-:S04]  /*c6f0*/  VIADD R0, R0, 0x80 ;  /* 0x0000008000007836 */ /* 0x000fc80000000000 */
[----:B------:R-:W-:Y:S02]  /*c700*/  IMAD.MOV.U32 R2, RZ, RZ, R0 ;  /* 0x000000ffff027224 */ /* 0x000fe400078e0000 */
[----:B-1----:R-:W-:-:S05]  /*c710*/  @P0 IMAD.HI.U32 R3, R0, R3, RZ ;  /* 0x0000000300030227 */ /* 0x002fca00078e00ff */
[----:B0-----:R-:W-:-:S05]  /*c720*/  @P0 SHF.R.U32.HI R2, RZ, R4, R3 ;  /* 0x00000004ff020219 */ /* 0x001fca0000011603 */
[----:B------:R-:W-:-:S04]  /*c730*/  IMAD.MOV R3, RZ, RZ, -R2 ;  /* 0x000000ffff037224 */ /* 0x000fc800078e0a02 */
[----:B------:R-:W-:Y:S01]  /*c740*/  IMAD R0, R9, R3, R0 ;  /* 0x0000000309007224 */ /* 0x000fe200078e0200 */
[----:B------:R-:W-:-:S05]  /*c750*/  SHF.R.S32.HI R3, RZ, 0x1f, R2 ;  /* 0x0000001fff037819 */ /* 0x000fca0000011402 */
[----:B------:R-:W-:-:S04]  /*c760*/  IMAD R3, R3, UR6, RZ ;  /* 0x0000000603037c24 */ /* 0x000fc8000f8e02ff */
[C---:B------:R-:W-:Y:S02]  /*c770*/  IMAD R4, R2.reuse, UR7, R3 ;  /* 0x0000000702047c24 */ /* 0x040fe4000f8e0203 */
[----:B------:R-:W-:Y:S01]  /*c780*/  IMAD.WIDE.U32 R2, R2, R7, UR4 ;  /* 0x0000000402027e25 */ /* 0x000fe2000f8e0007 */
[----:B------:R-:W-:Y:S02]  /*c790*/  ULDC UR4, c[0x0][0x2b8] ;  /* 0x0000ae0000047ab9 */ /* 0x000fe40000000800 */
[----:B------:R-:W-:Y:S02]  /*c7a0*/  ISETP.GE.AND P2, PT, R10, UR4, PT ;  /* 0x000000040a007c0c */ /* 0x000fe4000bf46270 */
[----:B------:R0:W5:Y:S01]  /*c7b0*/  LDL R10, [R1+0x24] ;  /* 0x00002400010a7983 */ /* 0x0001620000100800 */
[----:B------:R-:W1:Y:S01]  /*c7c0*/  S2R R20, SR_TID.X ;  /* 0x0000000000147919 */ /* 0x000e620000002100 */
[----:B------:R-:W-:Y:S01]  /*c7d0*/  IMAD.IADD R3, R3, 0x1, R4 ;  /* 0x0000000103037824 */ /* 0x000fe200078e0204 */
[----:B------:R-:W-:Y:S01]  /*c7e0*/  SHF.R.S32.HI R4, RZ, 0x1f, R0 ;  /* 0x0000001fff047819 */ /* 0x000fe20000011400 */
[----:B------:R-:W-:-:S04]  /*c7f0*/  IMAD.WIDE.U32 R2, R0, UR8, R2 ;  /* 0x0000000800027c25 */ /* 0x000fc8000f8e0002 */
[----:B------:R-:W-:Y:S01]  /*c800*/  IMAD R4, R4, UR8, RZ ;  /* 0x0000000804047c24 */ /* 0x000fe2000f8e02ff */
[----:B------:R-:W-:-:S03]  /*c810*/  IADD3 R8, P0, R2, UR10, RZ ;  /* 0x0000000a02087c10 */ /* 0x000fc6000ff1e0ff */
[----:B------:R-:W-:Y:S01]  /*c820*/  IMAD R4, R0, UR9, R4 ;  /* 0x0000000900047c24 */ /* 0x000fe2000f8e0204 */
[C---:B------:R-:W-:Y:S01]  /*c830*/  LOP3.LUT R11, R29.reuse, 0x40, RZ, 0xfc, !PT ;  /* 0x000000401d0b7812 */ /* 0x040fe200078efcff */
[----:B------:R-:W-:Y:S01]  /*c840*/  UMOV UR5, 0xffffffff ;  /* 0xffffffff00057882 */ /* 0x000fe20000000000 */
[----:B------:R-:W-:Y:S02]  /*c850*/  ISETP.GE.AND P3, PT, R29, UR4, PT ;  /* 0x000000041d007c0c */ /* 0x000fe4000bf66270 */
[----:B------:R-:W-:Y:S02]  /*c860*/  IADD3.X R7, R3, UR11, R4, P0, !PT ;  /* 0x0000000b03077c10 */ /* 0x000fe400087fe404 */
[----:B------:R-:W-:Y:S02]  /*c870*/  ISETP.GE.AND P0, PT, R11, UR4, PT ;  /* 0x000000040b007c0c */ /* 0x000fe4000bf06270 */
[----:B-1----:R-:W-:-:S04]  /*c880*/  LOP3.LUT R20, R20, 0x7f, RZ, 0xc0, !PT ;  /* 0x0000007f14147812 */ /* 0x002fc800078ec0ff */
[----:B------:R-:W-:Y:S01]  /*c890*/  SHF.R.U32.HI R20, RZ, 0x1, R20 ;  /* 0x00000001ff147819 */ /* 0x000fe20000011614 */
[----:B0-----:R-:W-:Y:S06]  /*c8a0*/  BRA.DIV UR5, `(.L_x_11242) ;  /* 0x0000003605887947 */ /* 0x001fec000b800000 */
[----:B------:R-:W0:Y:S01]  /*c8b0*/  SHFL.IDX PT, R3, R6, RZ, 0x1e1f ;  /* 0x001e1fff06037589 */ /* 0x000e2200000e0000 */
[----:B------:R-:W-:Y:S02]  /*c8c0*/  IMAD R4, R17, 0xc0, R20 ;  /* 0x000000c011047824 */ /* 0x000fe400078e0214 */
[----:B------:R-:W-:Y:S01]  /*c8d0*/  IMAD R0, R9, UR41, RZ ;  /* 0x0000002909007c24 */ /* 0x000fe2000f8e02ff */
[----:B------:R-:W1:Y:S04]  /*c8e0*/  SHFL.IDX PT, R2, R5, RZ, 0x1e1f ;  /* 0x001e1fff05027589 */ /* 0x000e6800000e0000 */
[----:B------:R-:W-:Y:S01]  /*c8f0*/  ISETP.GE.AND P1, PT, R4, R0, PT ;  /* 0x000000000400720c */ /* 0x000fe20003f26270 */
[----:B------:R-:W2:Y:S04]  /*c900*/  SHFL.IDX PT, R6, R6, 0x1, 0x1e1f ;  /* 0x003e1f0006067f89 */ /* 0x000ea800000e0000 */
[----:B------:R-:W3:Y:S08]  /*c910*/  SHFL.IDX PT, R5, R5, 0x1, 0x1e1f ;  /* 0x003e1f0005057f89 */ /* 0x000ef000000e0000 */
[----:B0-----:R-:W-:-:S05]  /*c920*/  @!P1 IADD3 R3, P4, R29, R3, RZ ;  /* 0x000000031d039210 */ /* 0x001fca0007f9e0ff */
[----:B-1----:R-:W-:-:S05]  /*c930*/  @!P1 IMAD.X R2, RZ, RZ, R2, P4 ;  /* 0x000000ffff029224 */ /* 0x002fca00020e0602 */
[----:B------:R-:W-:-:S04]  /*c940*/  @!P1 LOP3.LUT R3, R3, R2, RZ, 0x3c, !PT ;  /* 0x0000000203039212 */ /* 0x000fc800078e3cff */
[----:B------:R-:W-:-:S04]  /*c950*/  @!P1 LOP3.LUT R2, R3, R2, RZ, 0x3c, !PT ;  /* 0x0000000203029212 */ /* 0x000fc800078e3cff */
[----:B------:R-:W-:-:S05]  /*c960*/  @!P1 LOP3.LUT R3, R3, R2, RZ, 0x3c, !PT ;  /* 0x0000000203039212 */ /* 0x000fca00078e3cff */
[----:B-----5:R-:W-:Y:S04]  /*c970*/  @!P1 LDGSTS.E.BYPASS.LTC128B.128 [R10+0xf000], desc[UR50][R2.64], !P3 ;  /* 0x0f000000020a9fae */ /* 0x020fe8000d901d72 */
[----:B------:R-:W-:Y:S04]  /*c980*/  @!P1 LDGSTS.E.BYPASS.LTC128B.128 [R10+0x10800], desc[UR50][R2.64+0x20], !P2 ;  /* 0x10800020020a9fae */ /* 0x000fe8000d101d72 */
[----:B------:R0:W-:Y:S02]  /*c990*/  @!P1 LDGSTS.E.BYPASS.LTC128B.128 [R10+0x12000], desc[UR50][R2.64+0x40], !P0 ;  /* 0x12000040020a9fae */ /* 0x0001e4000c101d72 */
[----:B0-----:R-:W-:-:S05]  /*c9a0*/  VIADD R2, R4, 0x40 ;  /* 0x0000004004027836 */ /* 0x001fca0000000000 */
[----:B------:R-:W-:-:S13]  /*c9b0*/  ISETP.GE.AND P1, PT, R2, R0, PT ;  /* 0x000000000200720c */ /* 0x000fda0003f26270 */
[----:B--2---:R-:W-:-:S05]  /*c9c0*/  @!P1 IADD3 R2, P4, R29, R6, RZ ;  /* 0x000000061d029210 */ /* 0x004fca0007f9e0ff */
[----:B---3--:R-:W-:-:S05]  /*c9d0*/  @!P1 IMAD.X R3, RZ, RZ, R5, P4 ;  /* 0x000000ffff039224 */ /* 0x008fca00020e0605 */
[----:B------:R-:W-:Y:S04]  /*c9e0*/  @!P1 LDGSTS.E.BYPASS.LTC128B.128 [R10+0xf800], desc[UR50][R2.64], !P3 ;  /* 0x0f800000020a9fae */ /* 0x000fe8000d901d72 */
[----:B------:R-:W-:Y:S04]  /*c9f0*/  @!P1 LDGSTS.E.BYPASS.LTC128B.128 [R10+0x11000], desc[UR50][R2.64+0x20], !P2 ;  /* 0x11000020020a9fae */ /* 0x000fe8000d101d72 */
[----:B------:R0:W-:Y:S04]  /*ca00*/  @!P1 LDGSTS.E.BYPASS.LTC128B.128 [R10+0x12800], desc[UR50][R2.64+0x40], !P0 ;  /* 0x12800040020a9fae */ /* 0x0001e8000c101d72 */
[----:B0-----:R0:W1:Y:S04]  /*ca10*/  SHFL.IDX PT, R3, R7, RZ, 0x1e1f ;  /* 0x001e1fff07037589 */ /* 0x00106800000e0000 */
[----:B------:R0:W2:Y:S02]  /*ca20*/  SHFL.IDX PT, R2, R8, RZ, 0x1e1f ;  /* 0x001e1fff08027589 */ /* 0x0000a400000e0000 */
.L_x_11326:
[----:B------:R-:W-:Y:S01]  /*ca30*/  VIADD R4, R4, 0x80 ;  /* 0x0000008004047836 */ /* 0x000fe20000000000 */
[----:B------:R-:W-:Y:S04]  /*ca40*/  BSSY B0, `(.L_x_11243) ;  /* 0x000000b000007945 */ /* 0x000fe80003800000 */
[----:B------:R-:W-:-:S13]  /*ca50*/  ISETP.GE.AND P1, PT, R4, R0, PT ;  /* 0x000000000400720c */ /* 0x000fda0003f26270 */
[----:B------:R-:W-:Y:S05]  /*ca60*/  @P1 BRA `(.L_x_11244) ;  /* 0x0000000000201947 */ /* 0x000fea0003800000 */
[----:B--2---:R-:W-:-:S05]  /*ca70*/  IADD3 R2, P1, R29, R2, RZ ;  /* 0x000000021d027210 */ /* 0x004fca0007f3e0ff */
[----:B-1----:R-:W-:-:S05]  /*ca80*/  IMAD.X R3, RZ, RZ, R3, P1 ;  /* 0x000000ffff037224 */ /* 0x002fca00008e0603 */
[----:B------:R-:W-:Y:S01]  /*ca90*/  @!PT LDS RZ, [RZ] ;  /* 0x00000000fffff984 */ /* 0x000fe20000000800 */
[----:B------:R-:W-:Y:S01]  /*caa0*/  @!PT LDS RZ, [RZ] ;  /* 0x00000000fffff984 */ /* 0x000fe20000000800 */
[----:B------:R-:W-:Y:S01]  /*cab0*/  @!PT LDS RZ, [RZ] ;  /* 0x00000000fffff984 */ /* 0x000fe20000000800 */
[----:B------:R3:W-:Y:S04]  /*cac0*/  LDGSTS.E.BYPASS.LTC128B.128 [R10+0x10000], desc[UR50][R2.64], !P3 ;  /* 0x10000000020a7fae */ /* 0x0007e8000d901d72 */
[----:B------:R3:W-:Y:S04]  /*cad0*/  LDGSTS.E.BYPASS.LTC128B.128 [R10+0x11800], desc[UR50][R2.64+0x20], !P2 ;  /* 0x11800020020a7fae */ /* 0x0007e8000d101d72 */
[----:B------:R3:W-:Y:S02]  /*cae0*/  LDGSTS.E.BYPASS.LTC128B.128 [R10+0x13000], desc[UR50][R2.64+0x40], !P0 ;  /* 0x13000040020a7fae */ /* 0x0007e4000c101d72 */
.L_x_11244:
[----:B------:R-:W-:Y:S05]  /*caf0*/  BSYNC B0 ;  /* 0x0000000000007941 */ /* 0x000fea0003800000 */
.L_x_11243:
[----:B------:R-:W-:Y:S01]  /*cb00*/  NOP ;  /* 0x0000000000007918 */ /* 0x000fe20000000000 */
[----:B------:R-:W-:-:S13]  /*cb10*/  PLOP3.LUT P0, PT, PT, PT, PT, 0x80, 0x0 ;  /* 0x000000000000781c */ /* 0x000fda0003f0f070 */
.L_x_11245:
[----:B------:R-:W-:Y:S02]  /*cb20*/  PLOP3.LUT P1, PT, P1, P0, PT, 0xa2, 0x0 ;  /* 0x000000000000781c */ /* 0x000fe40000f21472 */
[----:B------:R-:W-:-:S08]  /*cb30*/  @P0 R2UR P1, UR4, R16 ;  /* 0x00000000100402ca */ /* 0x000fd00000020000 */
[----:B------:R-:W-:-:S05]  /*cb40*/  @P0 PLOP3.LUT P0, PT, P1, PT, PT, 0x80, 0x0 ;  /* 0x000000000000081c */ /* 0x000fca0000f0f070 */
[----:B------:R-:W-:Y:S01]  /*cb50*/  @!P1 SYNCS.ARRIVE.TRANS64.RED.A0T1 RZ, [UR4+0x19c00], RZ ;  /* 0x019c00ffffff99a7 */ /* 0x000fe20008200404 */
[----:B------:R-:W-:Y:S07]  /*cb60*/  @!P1 ARRIVES.LDGSTSBAR.64.TRANSCNT [UR4+0x19c00] ;  /* 0x019c0000ff0099b0 */ /* 0x000fee0008000a84 */
[----:B------:R-:W-:Y:S05]  /*cb70*/  @P0 BRA.U.ANY `(.L_x_11245) ;  /* 0xfffffffd00e80947 */ /* 0x000fea000393ffff */
[----:B--23--:R-:W2:Y:S02]  /*cb80*/  LDL.LU R2, [R1+0x28] ;  /* 0x0000280001027983 */ /* 0x00cea40000300800 */
        /* <DEDUP_REMOVED lines=9> */
[----:B------:R-:W3:Y:S03]  /*cc20*/  SYNCS.PHASECHK.TRANS64.TRYWAIT P0, [R16+URZ+0x19c20], R0 ;  /* 0x019c2000100075a7 */ /* 0x000ee6000800017f */
[----:B--23--:R-:W-:Y:S05]  /*cc30*/  @!P0 BRA `(.L_x_11247) ;  /* 0x0000003400948947 */ /* 0x00cfea0003800000 */
.L_x_11327:
[----:B------:R-:W-:Y:S05]  /*cc40*/  BSYNC B0 ;  /* 0x0000000000007941 */ /* 0x000fea0003800000 */
.L_x_11246:
[----:B------:R-:W3:Y:S01]  /*cc50*/  LDL R2, [R1+0xc] ;  /* 0x00000c0001027983 */ /* 0x000ee20000100800 */
[----:B------:R-:W-:-:S05]  /*cc60*/  VIADD R20, R26, 0xfffffffe ;  /* 0xfffffffe1a147836 */ /* 0x000fca0000000000 */
[----:B---3--:R-:W-:-:S13]  /*cc70*/  ISETP.GE.AND P0, PT, R20, R2, PT ;  /* 0x000000021400720c */ /* 0x008fda0003f06270 */
[----:B------:R-:W-:Y:S05]  /*cc80*/  @!P0 BRA `(.L_x_11248) ;  /* 0x00000010003c8947 */ /* 0x000fea0003800000 */
[----:B------:R-:W-:Y:S02]  /*cc90*/  IMAD.MOV.U32 R4, RZ, RZ, R24 ;  /* 0x000000ffff047224 */ /* 0x000fe400078e0018 */
[----:B--2---:R-:W-:-:S07]  /*cca0*/  IMAD.MOV.U32 R0, RZ, RZ, R19 ;  /* 0x000000ffff007224 */ /* 0x004fce00078e0013 */
.L_x_11268:
[----:B0-----:R-:W2:Y:S01]  /*ccb0*/  LDL R8, [R1+0x10] ;  /* 0x0000100001087983 */ /* 0x001ea20000100800 */
[----:B------:R-:W0:Y:S03]  /*ccc0*/  LDC R5, c[0x0][0x430] ;  /* 0x00010c00ff057b82 */ /* 0x000e260000000800 */
[----:B---3--:R-:W3:Y:S01]  /*ccd0*/  LDL R7, [R1+0x14] ;  /* 0x0000140001077983 */ /* 0x008ee20000100800 */
[----:B-1----:R-:W1:Y:S03]  /*cce0*/  S2R R2, SR_TID.X ;  /* 0x0000000000027919 */ /* 0x002e660000002100 */
[----:B------:R-:W4:Y:S01]  /*ccf0*/  LDL R9, [R1+0xc] ;  /* 0x00000c0001097983 */ /* 0x000f220000100800 */
[----:B0-----:R-:W-:-:S13]  /*cd00*/  ISETP.NE.AND P0, PT, R5, 0x1, PT ;  /* 0x000000010500780c */ /* 0x001fda0003f05270 */
[----:B------:R-:W0:Y:S01]  /*cd10*/  @P0 LDC R6, c[0x0][0x434] ;  /* 0x00010d00ff060b82 */ /* 0x000e220000000800 */
[----:B-1----:R-:W-:-:S04]  /*cd20*/  LOP3.LUT R3, R2, 0x7f, RZ, 0xc0, !PT ;  /* 0x0000007f02037812 */ /* 0x002fc800078ec0ff */
[----:B------:R-:W-:-:S03]  /*cd30*/  SHF.R.U32.HI R5, RZ, 0x1, R3 ;  /* 0x00000001ff057819 */ /* 0x000fc60000011603 */
[----:B------:R-:W1:Y:S01]  /*cd40*/  @P0 LDC R3, c[0x0][0x438] ;  /* 0x00010e00ff030b82 */ /* 0x000e620000000800 */
[----:B------:R-:W-:Y:S02]  /*cd50*/  IMAD.SHL.U32 R2, R2, 0x40, RZ ;  /* 0x0000004002027824 */ /* 0x000fe400078e00ff */
[----:B------:R-:W-:-:S03]  /*cd60*/  IMAD R5, R20, 0x80, R5 ;  /* 0x0000008014057824 */ /* 0x000fc600078e0205 */
[----:B------:R-:W-:Y:S01]  /*cd70*/  LOP3.LUT R2, R2, 0x40, RZ, 0xc0, !PT ;  /* 0x0000004002027812 */ /* 0x000fe200078ec0ff */
[----:B------:R-:W-:Y:S05]  /*cd80*/  YIELD ;  /* 0x0000000000007946 */ /* 0x000fea0003800000 */
[----:B------:R-:W-:Y:S01]  /*cd90*/  ULDC UR4, c[0x0][0x430] ;  /* 0x00010c0000047ab9 */ /* 0x000fe20000000800 */
[----:B--2---:R-:W-:-:S05]  /*cda0*/  IADD3 R5, R2, R5, R8 ;  /* 0x0000000502057210 */ /* 0x004fca0007ffe008 */
[----:B0-----:R-:W-:-:S04]  /*cdb0*/  @P0 IMAD.HI.U32 R6, R5, R6, RZ ;  /* 0x0000000605060227 */ /* 0x001fc800078e00ff */
[----:B------:R-:W-:Y:S01]  /*cdc0*/  IMAD.MOV.U32 R2, RZ, RZ, R5 ;  /* 0x000000ffff027224 */ /* 0x000fe200078e0005 */
[----:B-1----:R-:W-:-:S05]  /*cdd0*/  @P0 SHF.R.U32.HI R2, RZ, R3, R6 ;  /* 0x00000003ff020219 */ /* 0x002fca0000011606 */
[--C-:B------:R-:W-:Y:S01]  /*cde0*/  IMAD.MOV R8, RZ, RZ, -R2.reuse ;  /* 0x000000ffff087224 */ /* 0x100fe200078e0a02 */
[----:B------:R-:W-:-:S03]  /*cdf0*/  SHF.R.S32.HI R3, RZ, 0x1f, R2 ;  /* 0x0000001fff037819 */ /* 0x000fc60000011402 */
[----:B------:R-:W-:Y:S01]  /*ce00*/  IMAD R8, R8, UR4, R5 ;  /* 0x0000000408087c24 */ /* 0x000fe2000f8e0205 */
[----:B------:R-:W-:Y:S02]  /*ce10*/  ULDC.64 UR4, c[0x0][0x428] ;  /* 0x00010a0000047ab9 */ /* 0x000fe40000000a00 */
[----:B---3--:R-:W-:Y:S02]  /*ce20*/  IMAD R5, R7, UR4, RZ ;  /* 0x0000000407057c24 */ /* 0x008fe4000f8e02ff */
[----:B------:R-:W-:-:S04]  /*ce30*/  IMAD.WIDE.U32 R2, R27, UR4, R2 ;  /* 0x000000041b027c25 */ /* 0x000fc8000f8e0002 */
[----:B------:R-:W-:Y:S01]  /*ce40*/  IMAD R5, R27, UR5, R5 ;  /* 0x000000051b057c24 */ /* 0x000fe2000f8e0205 */
[----:B------:R-:W-:Y:S02]  /*ce50*/  ULDC.64 UR4, c[0x0][0x418] ;  /* 0x0001060000047ab9 */ /* 0x000fe40000000a00 */
[----:B------:R-:W-:Y:S01]  /*ce60*/  LEA R6, P0, R2, UR4, 0x2 ;  /* 0x0000000402067c11 */ /* 0x000fe2000f8010ff */
[----:B------:R-:W-:-:S05]  /*ce70*/  IMAD.IADD R5, R5, 0x1, R3 ;  /* 0x0000000105057824 */ /* 0x000fca00078e0203 */
[----:B------:R-:W-:-:S06]  /*ce80*/  LEA.HI.X R7, R2, UR5, R5, 0x2, P0 ;  /* 0x0000000502077c11 */ /* 0x000fcc00080f1405 */
[----:B------:R-:W2:Y:S01]  /*ce90*/  LDG.E R7, desc[UR50][R6.64] ;  /* 0x0000003206077981 */ /* 0x000ea2000c1e1900 */
[----:B------:R-:W-:-:S05]  /*cea0*/  IMAD.MOV.U32 R2, RZ, RZ, R20 ;  /* 0x000000ffff027224 */ /* 0x000fca00078e0014 */
[----:B----4-:R-:W-:Y:S01]  /*ceb0*/  ISETP.GT.AND P1, PT, R2, R9, PT ;  /* 0x000000090200720c */ /* 0x010fe20003f24270 */
        /* <DEDUP_REMOVED lines=11> */
.L_x_11249:
[----:B------:R-:W-:Y:S01]  /*cf70*/  IMAD R5, R19, 0x8, R16 ;  /* 0x0000000813057824 */ /* 0x000fe200078e0210 */
[----:B------:R-:W-:Y:S01]  /*cf80*/  SHF.L.U32 R10, R24, 0x1f, RZ ;  /* 0x0000001f180a7819 */ /* 0x000fe200000006ff */
[----:B------:R-:W-:Y:S01]  /*cf90*/  BSSY B0, `(.L_x_11250) ;  /* 0x0000004000007945 */ /* 0x000fe20003800000 */
[----:B------:R-:W-:Y:S02]  /*cfa0*/  SHF.R.S32.HI R9, RZ, 0x1f, R8 ;  /* 0x0000001fff097819 */ /* 0x000fe40000011408 */
[----:B------:R-:W0:Y:S02]  /*cfb0*/  SYNCS.PHASECHK.TRANS64.TRYWAIT P0, [R5+URZ+0x19c80], R10 ;  /* 0x019c800a050075a7 */ /* 0x000e24000800017f */
[----:B0-----:R-:W-:Y:S05]  /*cfc0*/  @!P0 BRA `(.L_x_11251) ;  /* 0x0000003000c48947 */ /* 0x001fea0003800000 */
.L_x_11328:
[----:B------:R-:W-:Y:S05]  /*cfd0*/  BSYNC B0 ;  /* 0x0000000000007941 */ /* 0x000fea0003800000 */
.L_x_11250:
[----:B------:R-:W2:Y:S01]  /*cfe0*/  LDL R14, [R1+0x20] ;  /* 0x00002000010e7983 */ /* 0x000ea20000100800 */
[----:B------:R-:W-:Y:S01]  /*cff0*/  ULDC.64 UR4, c[0x0][0x328] ;  /* 0x0000ca0000047ab9 */ /* 0x000fe20000000a00 */
[----:B------:R-:W1:Y:S01]  /*d000*/  LDC R11, c[0x0][0x2f4] ;  /* 0x0000bd00ff0b7b82 */ /* 0x000e620000000800 */
[----:B------:R-:W-:Y:S01]  /*d010*/  IMAD R6, R9, UR4, RZ ;  /* 0x0000000409067c24 */ /* 0x000fe2000f8e02ff */
[----:B------:R-:W-:Y:S01]  /*d020*/  ULDC.64 UR6, c[0x0][0x318] ;  /* 0x0000c60000067ab9 */ /* 0x000fe20000000a00 */
[C---:B------:R-:W-:Y:S01]  /*d030*/  IMAD.WIDE.U32 R2, R8.reuse, UR4, RZ ;  /* 0x0000000408027c25 */ /* 0x040fe2000f8e00ff */
        /* <DEDUP_REMOVED lines=20> */
[----:B------:R-:W1:Y:S01]  /*d180*/  SHFL.IDX PT, R2, R26, RZ, 0x1e1f ;  /* 0x001e1fff1a027589 */ /* 0x000e6200000e0000 */
[----:B------:R-:W-:-:S03]  /*d190*/  IMAD.IADD R6, R16, 0x1, R6 ;  /* 0x0000000110067824 */ /* 0x000fc600078e0206 */
[----:B------:R-:W2:Y:S04]  /*d1a0*/  SHFL.IDX PT, R3, R21, RZ, 0x1e1f ;  /* 0x001e1fff15037589 */ /* 0x000ea800000e0000 */
[----:B------:R-:W3:Y:S01]  /*d1b0*/  SHFL.IDX PT, R21, R21, 0x1, 0x1e1f ;  /* 0x003e1f0015157f89 */ /* 0x000ee200000e0000 */
[----:B-1----:R-:W-:-:S05]  /*d1c0*/  IADD3 R2, P0, R29, R2, RZ ;  /* 0x000000021d027210 */ /* 0x002fca0007f1e0ff */
[----:B--2---:R-:W-:-:S05]  /*d1d0*/  IMAD.X R3, RZ, RZ, R3, P0 ;  /* 0x000000ffff037224 */ /* 0x004fca00000e0603 */
[----:B------:R-:W-:Y:S04]  /*d1e0*/  LDGSTS.E.BYPASS.LTC128B.128 [R6+0x9000], desc[UR50][R2.64], !P4 ;  /* 0x0900000002067fae */ /* 0x000fe8000e101d72 */
[----:B------:R-:W-:Y:S04]  /*d1f0*/  LDGSTS.E.BYPASS.LTC128B.128 [R6+0xa000], desc[UR50][R2.64+0x20], !P3 ;  /* 0x0a00002002067fae */ /* 0x000fe8000d901d72 */
[----:B------:R1:W-:Y:S04]  /*d200*/  LDGSTS.E.BYPASS.LTC128B.128 [R6+0xb000], desc[UR50][R2.64+0x40], !P2 ;  /* 0x0b00004002067fae */ /* 0x0003e8000d101d72 */
[----:B-1-3--:R1:W2:Y:S02]  /*d210*/  SHFL.IDX PT, R2, R26, 0x1, 0x1e1f ;  /* 0x003e1f001a027f89 */ /* 0x00a2a400000e0000 */
.L_x_11334:
        /* <DEDUP_REMOVED lines=10> */
.L_x_11253:
        /* <DEDUP_REMOVED lines=11> */
.L_x_11254:
[----:B------:R2:W-:Y:S01]  /*d370*/  SYNCS.ARRIVE.TRANS64.A1T0 RZ, [R5+URZ+0x19c70], RZ ;  /* 0x019c70ff05ff79a7 */ /* 0x0005e2000810003f */
[----:B------:R-:W-:Y:S05]  /*d380*/  @!P3 BRA `(.L_x_11255) ;  /* 0x000000000004b947 */ /* 0x000fea0003800000 */
[----:B------:R-:W-:Y:S01]  /*d390*/  BPT.TRAP 0x1 ;  /* 0x000000040000795c */ /* 0x000fe20000300000 */
.L_x_11255:
[----:B------:R-:W3:Y:S01]  /*d3a0*/  SYNCS.PHASECHK.TRANS64.TRYWAIT P0, [R5+URZ+0x19c40], R10 ;  /* 0x019c400a050075a7 */ /* 0x000ee2000800017f */
[----:B------:R-:W-:Y:S04]  /*d3b0*/  BSSY B0, `(.L_x_11256) ;  /* 0x0000002000007945 */ /* 0x000fe80003800000 */
[----:B---3--:R-:W-:Y:S05]  /*d3c0*/  @!P0 BRA `(.L_x_11257) ;  /* 0x0000003000748947 */ /* 0x008fea0003800000 */
.L_x_11335:
[----:B------:R-:W-:Y:S05]  /*d3d0*/  BSYNC B0 ;  /* 0x0000000000007941 */ /* 0x000fea0003800000 */
.L_x_11256:
[----:B------:R-:W-:Y:S01]  /*d3e0*/  ULDC.64 UR4, c[0x0][0x300] ;  /* 0x0000c00000047ab9 */ /* 0x000fe20000000a00 */
[----:B------:R-:W4:Y:S01]  /*d3f0*/  LDC R11, c[0x0][0x2f4] ;  /* 0x0000bd00ff0b7b82 */ /* 0x000f220000000800 */
[----:B------:R-:W-:Y:S01]  /*d400*/  IMAD R9, R9, UR4, RZ ;  /* 0x0000000409097c24 */ /* 0x000fe2000f8e02ff */
[----:B------:R-:W-:Y:S01]  /*d410*/  ULDC.64 UR6, c[0x0][0x2e8] ;  /* 0x0000ba0000067ab9 */ /* 0x000fe20000000a00 */
[C---:B------:R-:W-:Y:S01]  /*d420*/  IMAD.WIDE.U32 R2, R8.reuse, UR4, RZ ;  /* 0x0000000408027c25 */ /* 0x040fe2000f8e00ff */
        /* <DEDUP_REMOVED lines=21> */
[----:B------:R-:W0:Y:S01]  /*d580*/  SHFL.IDX PT, R8, R8, 0x1, 0x1e1f ;  /* 0x003e1f0008087f89 */ /* 0x000e2200000e0000 */
[----:B----4-:R-:W-:-:S05]  /*d590*/  IADD3 R2, P0, R29, R2, RZ ;  /* 0x000000021d027210 */ /* 0x010fca0007f1e0ff */
[----:B-----5:R-:W-:-:S05]  /*d5a0*/  IMAD.X R3, RZ, RZ, R3, P0 ;  /* 0x000000ffff037224 */ /* 0x020fca00000e0603 */
[----:B------:R-:W-:Y:S04]  /*d5b0*/  LDGSTS.E.BYPASS.LTC128B.128 [R6+0x13800], desc[UR50][R2.64], !P4 ;  /* 0x1380000002067fae */ /* 0x000fe8000e101d72 */
[----:B------:R-:W-:Y:S04]  /*d5c0*/  LDGSTS.E.BYPASS.LTC128B.128 [R6+0x14800], desc[UR50][R2.64+0x20], !P3 ;  /* 0x1480002002067fae */ /* 0x000fe8000d901d72 */
[----:B------:R4:W-:Y:S04]  /*d5d0*/  LDGSTS.E.BYPASS.LTC128B.128 [R6+0x15800], desc[UR50][R2.64+0x40], !P2 ;  /* 0x1580004002067fae */ /* 0x0009e8000d101d72 */
[----:B----4-:R4:W0:Y:S02]  /*d5e0*/  SHFL.IDX PT, R2, R7, 0x1, 0x1e1f ;  /* 0x003e1f0007027f89 */ /* 0x01082400000e0000 */
.L_x_11341:
        /* <DEDUP_REMOVED lines=10> */
.L_x_11259:
        /* <DEDUP_REMOVED lines=11> */
.L_x_11260:
[----:B------:R-:W-:Y:S01]  /*d740*/  IMAD.U32 R2, RZ, RZ, UR45 ;  /* 0x0000002dff027e24 */ /* 0x000fe2000f8e00ff */
[----:B------:R0:W-:Y:S04]  /*d750*/  SYNCS.ARRIVE.TRANS64.A1T0 RZ, [R5+URZ+0x19c30], RZ ;  /* 0x019c30ff05ff79a7 */ /* 0x0001e8000810003f */
[----:B------:R-:W-:-:S13]  /*d760*/  ISETP.NE.AND P0, PT, R2, 0x3, PT ;  /* 0x000000030200780c */ /* 0x000fda0003f05270 */
[----:B0-----:R-:W-:Y:S05]  /*d770*/  @!P0 BRA `(.L_x_11261) ;  /* 0x0000000000048947 */ /* 0x001fea0003800000 */
[----:B------:R-:W-:Y:S01]  /*d780*/  BPT.TRAP 0x1 ;  /* 0x000000040000795c */ /* 0x000fe20000300000 */
.L_x_11261:
[----:B------:R-:W-:Y:S01]  /*d790*/  LOP3.LUT R3, R4, 0x1, RZ, 0x3c, !PT ;  /* 0x0000000104037812 */ /* 0x000fe200078e3cff */
[----:B------:R-:W-:Y:S01]  /*d7a0*/  IMAD R2, R0, 0x8, R16 ;  /* 0x0000000800027824 */ /* 0x000fe200078e0210 */
[----:B------:R-:W-:Y:S02]  /*d7b0*/  BSSY B0, `(.L_x_11262) ;  /* 0x0000004000007945 */ /* 0x000fe40003800000 */
[----:B------:R-:W-:-:S04]  /*d7c0*/  SHF.L.U32 R3, R3, 0x1f, RZ ;  /* 0x0000001f03037819 */ /* 0x000fc800000006ff */
[----:B------:R-:W0:Y:S02]  /*d7d0*/  SYNCS.PHASECHK.TRANS64.TRYWAIT P2, [R2+URZ+0x19c70], R3 ;  /* 0x019c7003020075a7 */ /* 0x000e24000804017f */
[----:B0-----:R-:W-:Y:S05]  /*d7e0*/  @!P2 BRA `(.L_x_11263) ;  /* 0x000000300018a947 */ /* 0x001fea0003800000 */
.L_x_11342:
[----:B------:R-:W-:Y:S05]  /*d7f0*/  BSYNC B0 ;  /* 0x0000000000007941 */ /* 0x000fea0003800000 */
.L_x_11262:
[----:B--23--:R-:W-:-:S05]  /*d800*/  IMAD.U32 R5, RZ, RZ, UR44 ;  /* 0x0000002cff057e24 */ /* 0x00cfca000f8e00ff */
[----:B------:R-:W-:-:S13]  /*d810*/  ISETP.NE.AND P2, PT, R5, 0x3, PT ;  /* 0x000000030500780c */ /* 0x000fda0003f45270 */
[----:B------:R-:W-:Y:S05]  /*d820*/  @!P2 BRA `(.L_x_11264) ;  /* 0x000000000004a947 */ /* 0x000fea0003800000 */
[----:B------:R-:W-:Y:S01]  /*d830*/  BPT.TRAP 0x1 ;  /* 0x000000040000795c */ /* 0x000fe20000300000 */
.L_x_11264:
[----:B------:R-:W-:Y:S01]  /*d840*/  SHF.L.U32 R3, R4, 0x1f, RZ ;  /* 0x0000001f04037819 */ /* 0x000fe200000006ff */
[----:B------:R-:W-:-:S03]  /*d850*/  IMAD R0, R0, 0x3000, RZ ;  /* 0x0000300000007824 */ /* 0x000fc600078e02ff */
[----:B------:R-:W0:Y:S02]  /*d860*/  SYNCS.PHASECHK.TRANS64.TRYWAIT P2, [R2+URZ+0x19c60], R3 ;  /* 0x019c6003020075a7 */ /* 0x000e24000804017f */
[----:B0-----:R-:W-:Y:S05]  /*d870*/  @!P2 BRA `(.L_x_11265) ;  /* 0x000000300008a947 */ /* 0x001fea0003800000 */
.L_x_11343:
[----:B------:R-:W2:Y:S01]  /*d880*/  LDL R13, [R1+0x1c] ;  /* 0x00001c00010d7983 */ /* 0x000ea20000100800 */
[----:B0-----:R-:W-:Y:S01]  /*d890*/  LOP3.LUT R3, R0, R23, RZ, 0xfc, !PT ;  /* 0x0000001700037212 */ /* 0x001fe200078efcff */
[----:B------:R-:W-:Y:S05]  /*d8a0*/  WARPSYNC.ALL ;  /* 0x0000000000007948 */ /* 0x000fea0003800000 */
[----:B------:R-:W-:Y:S01]  /*d8b0*/  IMAD.IADD R3, R16, 0x1, R3 ;  /* 0x0000000110037824 */ /* 0x000fe200078e0203 */
[----:B------:R-:W-:-:S04]  /*d8c0*/  LOP3.LUT R12, R23, 0x1800, RZ, 0xfc, !PT ;  /* 0x00001800170c7812 */ /* 0x000fc800078efcff */
[----:B----4-:R0:W3:Y:S02]  /*d8d0*/  LDSM.16.MT88.4 R4, [R3+0x9000] ;  /* 0x009000000304783b */ /* 0x0100e40000004200 */
[----:B0-----:R-:W-:-:S05]  /*d8e0*/  LOP3.LUT R3, R0, R25, RZ, 0xfc, !PT ;  /* 0x0000001900037212 */ /* 0x001fca00078efcff */
[----:B------:R-:W-:Y:S01]  /*d8f0*/  IMAD.IADD R3, R22, 0x1, R3 ;  /* 0x0000000116037824 */ /* 0x000fe200078e0203 */
[C-C-:B---3--:R-:W-:Y:S02]  /*d900*/  PRMT R8, R4.reuse, 0x6420, R5.reuse ;  /* 0x0000642004087816 */ /* 0x148fe40000000005 */
        /* <DEDUP_REMOVED lines=26> */
[----:B0-----:R-:W-:-:S05]  /*dab0*/  LOP3.LUT R3, R0, 0x800, R23, 0xfe, !PT ;  /* 0x0000080000037812 */ /* 0x001fca00078efe17 */
[----:B------:R-:W-:-:S05]  /*dac0*/  IMAD.IADD R3, R16, 0x1, R3 ;  /* 0x0000000110037824 */ /* 0x000fca00078e0203 */
[----:B------:R-:W0:Y:S02]  /*dad0*/  LDSM.16.MT88.4 R4, [R3+0x9000] ;  /* 0x009000000304783b */ /* 0x000e240000004200 */
[C-C-:B0-----:R-:W-:Y:S02]  /*dae0*/  PRMT R8, R4.reuse, 0x6420, R5.reuse ;  /* 0x0000642004087816 */ /* 0x141fe40000000005 */
[----:B------:R-:W-:Y:S02]  /*daf0*/  PRMT R9, R4, 0x7531, R5 ;  /* 0x0000753104097816 */ /* 0x000fe40000000005 */
[C-C-:B------:R-:W-:Y:S02]  /*db00*/  PRMT R10, R6.reuse, 0x6420, R7.reuse ;  /* 0x00006420060a7816 */ /* 0x140fe40000000007 */
[----:B------:R-:W-:Y:S02]  /*db10*/  PRMT R11, R6, 0x7531, R7 ;  /* 0x00007531060b7816 */ /* 0x000fe40000000007 */
[----:B--2---:R-:W-:-:S02]  /*db20*/  IADD3 R3, R22, R13, R0 ;  /* 0x0000000d16037210 */ /* 0x004fc40007ffe000 */
        /* <DEDUP_REMOVED lines=8> */
[----:B------:R-:W-:Y:S01]  /*dbb0*/  IADD3 R4, R16, R12, R0 ;  /* 0x0000000c10047210 */ /* 0x000fe20007ffe000 */
[----:B------:R-:W-:Y:S02]  /*dbc0*/  IMAD.U32 R12, RZ, RZ, UR44 ;  /* 0x0000002cff0c7e24 */ /* 0x000fe4000f8e00ff */
[----:B------:R-:W-:Y:S03]  /*dbd0*/  STSM.16.M88.4 [R3+0x1000], R8 ;  /* 0x0010000803007844 */ /* 0x000fe60000000200 */
[----:B------:R-:W-:Y:S01]  /*dbe0*/  ISETP.NE.AND P2, PT, R12, 0x3, PT ;  /* 0x000000030c00780c */ /* 0x000fe20003f45270 */
[----:B------:R-:W0:Y:S02]  /*dbf0*/  LDSM.16.MT88.4 R4, [R4+0x9000] ;  /* 0x009000000404783b */ /* 0x000e240000004200 */
[----:B0-----:R-:W-:-:S02]  /*dc00*/  PRMT R8, R4, 0x6420, R5 ;  /* 0x0000642004087816 */ /* 0x001fc40000000005 */
        /* <DEDUP_REMOVED lines=12> */
.L_x_11266:
[----:B--2---:R2:W-:Y:S01]  /*dcd0*/  SYNCS.ARRIVE.TRANS64.A1T0 RZ, [R2+URZ+0x19c50], RZ ;  /* 0x019c50ff02ff79a7 */ /* 0x0045e2000810003f */
[----:B------:R-:W-:Y:S06]  /*dce0*/  BAR.SYNC.DEFER_BLOCKING 0x2, 0x80 ;  /* 0x0082000000007b1d */ /* 0x000fec0000010000 */
[----:B------:R-:W-:Y:S05]  /*dcf0*/  @!P0 BRA `(.L_x_11267) ;  /* 0x0000000000048947 */ /* 0x000fea0003800000 */
[----:B------:R-:W-:Y:S01]  /*dd00*/  BPT.TRAP 0x1 ;  /* 0x000000040000795c */ /* 0x000fe20000300000 */
.L_x_11267:
[----:B------:R-:W3:Y:S01]  /*dd10*/  LDL R0, [R1+0x18] ;  /* 0x0000180001007983 */ /* 0x000ee20000100800 */
[----:B--2---:R-:W-:Y:S02]  /*dd20*/  VIADD R2, R2, 0x19c80 ;  /* 0x00019c8002027836 */ /* 0x004fe40000000000 */
[----:B------:R-:W-:-:S03]  /*dd30*/  IMAD.MOV.U32 R4, RZ, RZ, R24 ;  /* 0x000000ffff047224 */ /* 0x000fc600078e0018 */
[----:B---3--:R-:W-:Y:S01]  /*dd40*/  PRMT R2, R0, 0x654, R2 ;  /* 0x0000065400027816 */ /* 0x008fe20000000002 */
[----:B------:R-:W-:-:S03]  /*dd50*/  IMAD.MOV.U32 R0, RZ, RZ, R19 ;  /* 0x000000ffff007224 */ /* 0x000fc600078e0013 */
[----:B------:R3:W-:Y:S01]  /*dd60*/  SYNCS.ARRIVE.TRANS64.RED.A1T0 RZ, [R2+URZ], RZ ;  /* 0x000000ff02ff79a7 */ /* 0x0007e2000810043f */
[----:B------:R-:W-:Y:S05]  /*dd70*/  @P1 BRA `(.L_x_11268) ;  /* 0xffffffec00cc1947 */ /* 0x000fea000383ffff */
.L_x_11248:
[----:B---3--:R-:W3:Y:S01]  /*dd80*/  S2R R2, SR_TID.X ;  /* 0x0000000000027919 */ /* 0x008ee20000002100 */
[----:B--2---:R-:W-:Y:S01]  /*dd90*/  IMAD.U32 R0, RZ, RZ, UR45 ;  /* 0x0000002dff007e24 */ /* 0x004fe2000f8e00ff */
[----:B------:R-:W-:Y:S04]  /*dda0*/  BSSY B0, `(.L_x_11269) ;  /* 0x0000012000007945 */ /* 0x000fe80003800000 */
[----:B------:R-:W-:Y:S02]  /*ddb0*/  ISETP.NE.AND P0, PT, R0, 0x3, PT ;  /* 0x000000030000780c */ /* 0x000fe40003f05270 */
[----:B---3--:R-:W-:-:S04]  /*ddc0*/  LOP3.LUT R2, R2, 0x7f, RZ, 0xc0, !PT ;  /* 0x0000007f02027812 */ /* 0x008fc800078ec0ff */
[----:B------:R-:W-:-:S13]  /*ddd0*/  ISETP.NE.AND P1, PT, R2, RZ, PT ;  /* 0x000000ff0200720c */ /* 0x000fda0003f25270 */
        /* <DEDUP_REMOVED lines=14> */
.L_x_11270:
[----:B------:R-:W-:Y:S05]  /*dec0*/  BSYNC B0 ;  /* 0x0000000000007941 */ /* 0x000fea0003800000 */
.L_x_11269:
[----:B------:R-:W-:Y:S05]  /*ded0*/  @!P0 BRA `(.L_x_11271) ;  /* 0x0000000000048947 */ /* 0x000fea0003800000 */
[----:B------:R-:W-:Y:S01]  /*dee0*/  BPT.TRAP 0x1 ;  /* 0x000000040000795c */ /* 0x000fe20000300000 */
.L_x_11271:
[----:B01----:R-:W-:Y:S01]  /*def0*/  LOP3.LUT R3, R24, 0x1, RZ, 0x3c, !PT ;  /* 0x0000000118037812 */ /* 0x003fe200078e3cff */
[----:B--2---:R-:W-:Y:S01]  /*df00*/  IMAD R0, R19, 0x8, R16 ;  /* 0x0000000813007824 */ /* 0x004fe200078e0210 */
[----:B------:R-:W-:Y:S02]  /*df10*/  BSSY B0, `(.L_x_11272) ;  /* 0x0000004000007945 */ /* 0x000fe40003800000 */
[----:B------:R-:W-:-:S04]  /*df20*/  SHF.L.U32 R3, R3, 0x1f, RZ ;  /* 0x0000001f03037819 */ /* 0x000fc800000006ff */
[----:B------:R-:W0:Y:S02]  /*df30*/  SYNCS.PHASECHK.TRANS64.TRYWAIT P1, [R0+URZ+0x19c70], R3 ;  /* 0x019c7003000075a7 */ /* 0x000e24000802017f */
[----:B0-----:R-:W-:Y:S05]  /*df40*/  @!P1 BRA `(.L_x_11273) ;  /* 0x0000002800689947 */ /* 0x001fea0003800000 */
.L_x_11344:
[----:B------:R-:W-:Y:S05]  /*df50*/  BSYNC B0 ;  /* 0x0000000000007941 */ /* 0x000fea0003800000 */
.L_x_11272:
[----:B------:R-:W-:-:S05]  /*df60*/  IMAD.U32 R2, RZ, RZ, UR44 ;  /* 0x0000002cff027e24 */ /* 0x000fca000f8e00ff */
[----:B------:R-:W-:-:S13]  /*df70*/  ISETP.NE.AND P1, PT, R2, 0x3, PT ;  /* 0x000000030200780c */ /* 0x000fda0003f25270 */
[----:B------:R-:W-:Y:S05]  /*df80*/  @!P1 BRA `(.L_x_11274) ;  /* 0x0000000000049947 */ /* 0x000fea0003800000 */
[----:B------:R-:W-:Y:S01]  /*df90*/  BPT.TRAP 0x1 ;  /* 0x000000040000795c */ /* 0x000fe20000300000 */
.L_x_11274:
[----:B0-----:R-:W-:-:S04]  /*dfa0*/  SHF.L.U32 R3, R24, 0x1f, RZ ;  /* 0x0000001f18037819 */ /* 0x001fc800000006ff */
[----:B------:R-:W0:Y:S02]  /*dfb0*/  SYNCS.PHASECHK.TRANS64.TRYWAIT P1, [R0+URZ+0x19c60], R3 ;  /* 0x019c6003000075a7 */ /* 0x000e24000802017f */
[----:B0-----:R-:W-:Y:S05]  /*dfc0*/  @!P1 BRA `(.L_x_11275) ;  /* 0x00000028005c9947 */ /* 0x001fea0003800000 */
.L_x_11345:
[----:B------:R-:W2:Y:S01]  /*dfd0*/  LDL R15, [R1+0x1c] ;  /* 0x00001c00010f7983 */ /* 0x000ea20000100800 */
[----:B------:R-:W-:Y:S01]  /*dfe0*/  IMAD R2, R19, 0x3000, RZ ;  /* 0x0000300013027824 */ /* 0x000fe200078e02ff */
[----:B------:R-:W-:Y:S05]  /*dff0*/  WARPSYNC.ALL ;  /* 0x0000000000007948 */ /* 0x000fea0003800000 */
[----:B0-----:R-:W-:Y:S02]  /*e000*/  LOP3.LUT R3, R2, R23, RZ, 0xfc, !PT ;  /* 0x0000001702037212 */ /* 0x001fe400078efcff */
[----:B------:R-:W-:-:S03]  /*e010*/  LOP3.LUT R14, R23, 0x1800, RZ, 0xfc, !PT ;  /* 0x00001800170e7812 */ /* 0x000fc600078efcff */
[----:B------:R-:W-:Y:S01]  /*e020*/  IMAD.IADD R4, R16, 0x1, R3 ;  /* 0x0000000110047824 */ /* 0x000fe200078e0203 */
[----:B------:R-:W-:-:S05]  /*e030*/  LOP3.LUT R3, R2, R25, RZ, 0xfc, !PT ;  /* 0x0000001902037212 */ /* 0x000fca00078efcff */
[----:B------:R-:W0:Y:S01]  /*e040*/  LDSM.16.MT88.4 R4, [R4+0x9000] ;  /* 0x009000000404783b */ /* 0x000e220000004200 */
        /* <DEDUP_REMOVED lines=22> */
[----:B------:R0:W1:Y:S02]  /*e1b0*/  LDSM.16.MT88.4 R4, [R12+0x9000] ;  /* 0x009000000c04783b */ /* 0x0000640000004200 */
[----:B0-----:R-:W-:Y:S02]  /*e1c0*/  IADD3 R12, R16, R14, R2 ;  /* 0x0000000e100c7210 */ /* 0x001fe40007ffe002 */
[----:B------:R-:W-:Y:S02]  /*e1d0*/  LOP3.LUT R14, R23, 0x2800, RZ, 0xfc, !PT ;  /* 0x00002800170e7812 */ /* 0x000fe400078efcff */
[C-C-:B-1----:R-:W-:Y:S02]  /*e1e0*/  PRMT R8, R4.reuse, 0x6420, R5.reuse ;  /* 0x0000642004087816 */ /* 0x142fe40000000005 */
[----:B------:R-:W-:Y:S02]  /*e1f0*/  PRMT R9, R4, 0x7531, R5 ;  /* 0x0000753104097816 */ /* 0x000fe40000000005 */
[----:B------:R-:W-:-:S02]  /*e200*/  LOP3.LUT R5, R2, 0x800, R23, 0xfe, !PT ;  /* 0x0000080002057812 */ /* 0x000fc400078efe17 */
        /* <DEDUP_REMOVED lines=9> */
[----:B--2---:R-:W-:-:S05]  /*e2a0*/  IADD3 R22, R22, R15, R2 ;  /* 0x0000000f16167210 */ /* 0x004fca0007ffe002 */
[----:B------:R-:W-:Y:S04]  /*e2b0*/  STSM.16.M88.4 [R22], R8 ;  /* 0x0000000816007844 */ /* 0x000fe80000000200 */
[----:B------:R-:W0:Y:S02]  /*e2c0*/  LDSM.16.MT88.4 R4, [R12+0x9000] ;  /* 0x009000000c04783b */ /* 0x000e240000004200 */
[C-C-:B0-----:R-:W-:Y:S02]  /*e2d0*/  PRMT R8, R4.reuse, 0x6420, R5.reuse ;  /* 0x0000642004087816 */ /* 0x141fe40000000005 */
[----:B------:R-:W-:Y:S02]  /*e2e0*/  PRMT R9, R4, 0x7531, R5 ;  /* 0x0000753104097816 */ /* 0x000fe40000000005 */
[----:B------:R-:W-:-:S02]  /*e2f0*/  PRMT R10, R6, 0x6420, R7 ;  /* 0x00006420060a7816 */ /* 0x000fc40000000007 */
        /* <DEDUP_REMOVED lines=19> */
.L_x_11276:
[----:B-1----:R1:W-:Y:S01]  /*e430*/  SYNCS.ARRIVE.TRANS64.A1T0 RZ, [R0+URZ+0x19c50], RZ ;  /* 0x019c50ff00ff79a7 */ /* 0x0023e2000810003f */
[----:B------:R-:W-:Y:S06]  /*e440*/  BAR.SYNC.DEFER_BLOCKING 0x2, 0x80 ;  /* 0x0082000000007b1d */ /* 0x000fec0000010000 */
[----:B------:R-:W-:Y:S05]  /*e450*/  @!P0 BRA `(.L_x_11277) ;  /* 0x0000000000048947 */ /* 0x000fea0003800000 */
[----:B------:R-:W-:Y:S01]  /*e460*/  BPT.TRAP 0x1 ;  /* 0x000000040000795c */ /* 0x000fe20000300000 */
.L_x_11277:
[----:B------:R-:W2:Y:S01]  /*e470*/  LDL R2, [R1+0x18] ;  /* 0x0000180001027983 */ /* 0x000ea20000100800 */
[----:B-1----:R-:W-:Y:S02]  /*e480*/  VIADD R0, R0, 0x19c80 ;  /* 0x00019c8000007836 */ /* 0x002fe40000000000 */
[----:B------:R-:W-:-:S05]  /*e490*/  VIADD R19, R19, 0x1 ;  /* 0x0000000113137836 */ /* 0x000fca0000000000 */
[----:B------:R-:W-:-:S04]  /*e4a0*/  ISETP.NE.AND P0, PT, R19, 0x2, PT ;  /* 0x000000021300780c */ /* 0x000fc80003f05270 */
[----:B------:R-:W-:Y:S02]  /*e4b0*/  SEL R3, RZ, 0x1, P0 ;  /* 0x00000001ff037807 */ /* 0x000fe40000000000 */
[----:B------:R-:W-:Y:S02]  /*e4c0*/  SEL R19, R19, RZ, P0 ;  /* 0x000000ff13137207 */ /* 0x000fe40000000000 */
[----:B------:R-:W-:Y:S02]  /*e4d0*/  LOP3.LUT R24, R24, R3, RZ, 0x3c, !PT ;  /* 0x0000000318187212 */ /* 0x000fe400078e3cff */
[----:B--2---:R-:W-:-:S04]  /*e4e0*/  PRMT R0, R2, 0x654, R0 ;  /* 0x0000065402007816 */ /* 0x004fc80000000000 */
[----:B------:R1:W-:Y:S03]  /*e4f0*/  SYNCS.ARRIVE.TRANS64.RED.A1T0 RZ, [R0+URZ], RZ ;  /* 0x000000ff00ff79a7 */ /* 0x0003e6000810043f */
.L_x_11218:
[----:B------:R-:W-:Y:S05]  /*e500*/  BSYNC B7 ;  /* 0x0000000000077941 */ /* 0x000fea0003800000 */
.L_x_11216:
[----:B------:R-:W-:-:S13]  /*e510*/  LOP3.LUT P0, RZ, R28, 0x20, RZ, 0xc0, !PT ;  /* 0x000000201cff7812 */ /* 0x000fda000780c0ff */
[----:B------:R-:W-:Y:S05]  /*e520*/  @!P0 BRA `(.L_x_11278) ;  /* 0x0000000000348947 */ /* 0x000fea0003800000 */
[----:B------:R-:W1:Y:S08]  /*e530*/  S2UR UR4, SR_CgaCtaId ;  /* 0x00000000000479c3 */ /* 0x000e700000008800 */
[----:B------:R-:W-:Y:S01]  /*e540*/  BAR.SYNC.DEFER_BLOCKING 0x5, 0x200 ;  /* 0x0148000000007b1d */ /* 0x000fe20000010000 */
[----:B------:R-:W-:Y:S01]  /*e550*/  MOV R16, 0x400 ;  /* 0x0000040000107802 */ /* 0x000fe20000000f00 */
[----:B-12---:R-:W-:-:S05]  /*e560*/  IMAD.U32 R0, RZ, RZ, UR4 ;  /* 0x00000004ff007e24 */ /* 0x006fca000f8e00ff */
        /* <DEDUP_REMOVED lines=9> */
.L_x_11278:
[----:B-12---:R-:W2:Y:S01]  /*e600*/  LDL.LU R0, [R1] ;  /* 0x0000000001007983 */ /* 0x006ea20000300800 */
[----:B------:R-:W-:Y:S01]  /*e610*/  ULDC UR4, c[0x0][0xc3c] ;  /* 0x00030f0000047ab9 */ /* 0x000fe20000000800 */
[----:B------:R-:W0:Y:S02]  /*e620*/  S2R R2, SR_TID.X ;  /* 0x0000000000027919 */ /* 0x000e240000002100 */
[----:B0-----:R-:W-:-:S04]  /*e630*/  LOP3.LUT R11, R2, 0x1f, RZ, 0xc0, !PT ;  /* 0x0000001f020b7812 */ /* 0x001fc800078ec0ff */
[C---:B------:R-:W-:Y:S01]  /*e640*/  ISETP.NE.AND P0, PT, R11.reuse, 0x1f, PT ;  /* 0x0000001f0b00780c */ /* 0x040fe20003f05270 */
[----:B------:R-:W-:-:S05]  /*e650*/  VIADD R6, R11, UR40 ;  /* 0x000000280b067c36 */ /* 0x000fca0008000000 */
[----:B------:R-:W-:Y:S01]  /*e660*/  ISETP.GE.OR P1, PT, R6, UR4, !P0 ;  /* 0x0000000406007c0c */ /* 0x000fe2000c726670 */
[----:B------:R-:W-:Y:S02]  /*e670*/  IMAD.MOV.U32 R7, RZ, RZ, RZ ;  /* 0x000000ffff077224 */ /* 0x000fe400078e00ff */
[----:B--2---:R-:W-:-:S10]  /*e680*/  IMAD.MOV.U32 R10, RZ, RZ, R0 ;  /* 0x000000ffff0a7224 */ /* 0x004fd400078e0000 */
[----:B------:R-:W0:Y:S01]  /*e690*/  @!P1 LDC.64 R2, c[0x0][0xc80] ;  /* 0x00032000ff029b82 */ /* 0x000e220000000a00 */
[----:B------:R-:W-:Y:S01]  /*e6a0*/  IMAD.MOV.U32 R0, RZ, RZ, RZ ;  /* 0x000000ffff007224 */ /* 0x000fe200078e00ff */
[----:B------:R-:W-:Y:S01]  /*e6b0*/  ISETP.GE.U32.AND P2, PT, R11, 0x2, PT ;  /* 0x000000020b00780c */ /* 0x000fe20003f46070 */
[----:B------:R-:W-:-:S05]  /*e6c0*/  ULDC UR4, c[0x0][0xc3c] ;  /* 0x00030f0000047ab9 */ /* 0x000fca0000000800 */
[----:B------:R-:W1:Y:S01]  /*e6d0*/  @!P1 LDC.64 R4, c[0x0][0xc78] ;  /* 0x00031e00ff049b82 */ /* 0x000e620000000a00 */
[----:B0-----:R-:W-:-:S05]  /*e6e0*/  @!P1 IMAD.WIDE R2, R6, 0x4, R2 ;  /* 0x0000000406029825 */ /* 0x001fca00078e0202 */
[----:B------:R1:W2:Y:S02]  /*e6f0*/  @!P1 LDG.E R0, desc[UR50][R2.64] ;  /* 0x0000003202009981 */ /* 0x0002a4000c1e1900 */
[----:B-1----:R-:W-:-:S05]  /*e700*/  @!P1 IMAD.WIDE R2, R6, 0x4, R4 ;  /* 0x0000000406029825 */ /* 0x002fca00078e0204 */
[----:B------:R-:W2:Y:S01]  /*e710*/  @!P1 LDG.E R7, desc[UR50][R2.64] ;  /* 0x0000003202079981 */ /* 0x000ea2000c1e1900 */
[C---:B------:R-:W-:Y:S02]  /*e720*/  ISETP.NE.AND P1, PT, R11.reuse, RZ, PT ;  /* 0x000000ff0b00720c */ /* 0x040fe40003f25270 */
        /* <DEDUP_REMOVED lines=10> */
[----:B------:R-:W-:Y:S04]  /*e7d0*/  SHFL.IDX PT, R5, R10, 0x1, 0x1f ;  /* 0x00201f000a057f89 */ /* 0x000fe800000e0000 */
[----:B------:R-:W0:Y:S02]  /*e7e0*/  SHFL.UP PT, R8, R6, 0x4, RZ ;  /* 0x0480000006087989 */ /* 0x000e2400000e00ff */
[----:B0-----:R-:W-:-:S05]  /*e7f0*/  SEL R3, R8, RZ, P3 ;  /* 0x000000ff08037207 */ /* 0x001fca0001800000 */
[----:B------:R-:W-:Y:S02]  /*e800*/  IMAD.IADD R4, R6, 0x1, R3 ;  /* 0x0000000106047824 */ /* 0x000fe400078e0203 */
[----:B------:R-:W-:-:S03]  /*e810*/  IMAD.MOV.U32 R6, RZ, RZ, RZ ;  /* 0x000000ffff067224 */ /* 0x000fc600078e00ff */
[----:B------:R-:W0:Y:S02]  /*e820*/  SHFL.UP PT, R2, R4, 0x8, RZ ;  /* 0x0500000004027989 */ /* 0x000e2400000e00ff */
[----:B0-----:R-:W-:-:S05]  /*e830*/  SEL R3, R2, RZ, P4 ;  /* 0x000000ff02037207 */ /* 0x001fca0002000000 */
[----:B------:R-:W-:Y:S02]  /*e840*/  IMAD.IADD R9, R4, 0x1, R3 ;  /* 0x0000000104097824 */ /* 0x000fe400078e0203 */
[----:B------:R-:W0:Y:S01]  /*e850*/  LDC R3, c[0x0][0xc38] ;  /* 0x00030e00ff037b82 */ /* 0x000e220000000800 */
[----:B------:R-:W-:Y:S04]  /*e860*/  SHFL.IDX PT, R4, R10, RZ, 0x1f ;  /* 0x00001fff0a047589 */ /* 0x000fe800000e0000 */
[----:B------:R-:W1:Y:S02]  /*e870*/  SHFL.UP PT, R2, R9, 0x10, RZ ;  /* 0x0600000009027989 */ /* 0x000e6400000e00ff */
[----:B-1----:R-:W-:-:S05]  /*e880*/  SEL R2, R2, RZ, P5 ;  /* 0x000000ff02027207 */ /* 0x002fca0002800000 */
[----:B------:R-:W-:-:S05]  /*e890*/  IMAD.IADD R2, R9, 0x1, R2 ;  /* 0x0000000109027824 */ /* 0x000fca00078e0202 */
[----:B------:R-:W0:Y:S02]  /*e8a0*/  SHFL.IDX PT, R8, R2, 0x1f, 0x1f ;  /* 0x03e01f0002087f89 */ /* 0x000e2400000e0000 */
[----:B0-----:R-:W-:-:S04]  /*e8b0*/  IMAD R8, R8, R3, RZ ;  /* 0x0000000308087224 */ /* 0x001fc800078e02ff */
[----:B------:R-:W-:-:S05]  /*e8c0*/  IMAD.IADD R5, R5, 0x1, R8 ;  /* 0x0000000105057824 */ /* 0x000fca00078e0208 */
[----:B------:R-:W-:-:S13]  /*e8d0*/  ISETP.GT.AND P6, PT, R5, R4, PT ;  /* 0x000000040500720c */ /* 0x000fda0003fc4270 */
[----:B------:R-:W-:Y:S05]  /*e8e0*/  @P6 BRA `(.L_x_11280) ;  /* 0x0000000000986947 */ /* 0x000fea0003800000 */
.L_x_11282:
        /* <DEDUP_REMOVED lines=11> */
[----:B------:R0:W2:Y:S02]  /*e9a0*/  @!P6 LDG.E R0, desc[UR50][R2.64] ;  /* 0x000000320200e981 */ /* 0x0000a4000c1e1900 */
[----:B0-----:R-:W0:Y:S02]  /*e9b0*/  @!P6 LDC.64 R2, c[0x0][0xc78] ;  /* 0x00031e00ff02eb82 */ /* 0x001e240000000a00 */
[----:B0-----:R-:W-:-:S04]  /*e9c0*/  @!P6 IMAD.WIDE R2, R7, 0x4, R2 ;  /* 0x000000040702e825 */ /* 0x001fc800078e0202 */
        /* <DEDUP_REMOVED lines=24> */
.L_x_11280:
[----:B------:R-:W-:-:S04]  /*eb50*/  IMAD.IADD R5, R5, 0x1, -R8 ;  /* 0x0000000105057824 */ /* 0x000fc800078e0a08 */
[----:B------:R-:W-:-:S05]  /*eb60*/  IMAD R8, R2, R3, R5 ;  /* 0x0000000302087224 */ /* 0x000fca00078e0205 */
[----:B------:R-:W-:-:S13]  /*eb70*/  ISETP.GT.AND P0, PT, R8, R4, PT ;  /* 0x000000040800720c */ /* 0x000fda0003f04270 */
[----:B------:R-:W-:Y:S02]  /*eb80*/  VOTEU.ANY UR5, UPT, !P0 ;  /* 0x0000000000057886 */ /* 0x000fe400040e0100 */
[----:B------:R-:W-:Y:S01]  /*eb90*/  ISETP.NE.AND P0, PT, RZ, UR5, PT ;  /* 0x00000005ff007c0c */ /* 0x000fe2000bf05270 */
[----:B------:R-:W-:-:S06]  /*eba0*/  UPOPC UR4, UR5 ;  /* 0x00000005000472bf */ /* 0x000fcc0008000000 */
[----:B------:R-:W-:-:S05]  /*ebb0*/  IMAD.U32 R8, RZ, RZ, UR4 ;  /* 0x00000004ff087e24 */ /* 0x000fca000f8e00ff */
[----:B------:R0:W1:Y:S04]  /*ebc0*/  SHFL.IDX PT, R0, R0, R8, 0x1f ;  /* 0x00001f0800007589 */ /* 0x00006800000e0000 */
[----:B------:R0:W2:Y:S01]  /*ebd0*/  SHFL.IDX PT, R7, R7, R8, 0x1f ;  /* 0x00001f0807077589 */ /* 0x0000a200000e0000 */
[----:B------:R-:W-:Y:S05]  /*ebe0*/  @!P0 BRA `(.L_x_11283) ;  /* 0x00000000000c8947 */ /* 0x000fea0003800000 */
[----:B------:R-:W-:-:S06]  /*ebf0*/  UIADD3 UR5, UR4, -0x1, URZ ;  /* 0xffffffff04057890 */ /* 0x000fcc000fffe03f */
[----:B------:R-:W-:-:S05]  /*ec00*/  IMAD.U32 R9, RZ, RZ, UR5 ;  /* 0x00000005ff097e24 */ /* 0x000fca000f8e00ff */
[----:B------:R3:W4:Y:S02]  /*ec10*/  SHFL.IDX PT, R6, R2, R9, 0x1f ;  /* 0x00001f0902067589 */ /* 0x00072400000e0000 */
.L_x_11283:
[----:B0---4-:R-:W-:Y:S01]  /*ec20*/  IMAD R8, R6, R3, R5 ;  /* 0x0000000306087224 */ /* 0x011fe200078e0205 */
[-C--:B-1----:R-:W-:Y:S01]  /*ec30*/  IABS R5, R0.reuse ;  /* 0x0000000000057213 */ /* 0x082fe20000000000 */
[----:B------:R-:W-:Y:S02]  /*ec40*/  UIADD3 UR40, UR4, UR40, URZ ;  /* 0x0000002804287290 */ /* 0x000fe4000fffe03f */
[----:B------:R-:W-:Y:S01]  /*ec50*/  IMAD.IADD R4, R4, 0x1, -R8 ;  /* 0x0000000104047824 */ /* 0x000fe200078e0a08 */
[----:B---3--:R-:W0:Y:S01]  /*ec60*/  I2F.RP R9, R5 ;  /* 0x0000000500097306 */ /* 0x008e220000209400 */
[----:B------:R1:W-:Y:S02]  /*ec70*/  STL [R1], R8 ;  /* 0x0000000801007387 */ /* 0x0003e40000100800 */
[----:B-1----:R-:W-:-:S05]  /*ec80*/  IABS R8, R0 ;  /* 0x0000000000087213 */ /* 0x002fca0000000000 */
[----:B0-----:R-:W0:Y:S01]  /*ec90*/  MUFU.RCP R9, R9 ;  /* 0x0000000900097308 */ /* 0x001e220000001000 */
[----:B------:R-:W-:Y:S02]  /*eca0*/  IMAD.MOV R8, RZ, RZ, -R8 ;  /* 0x000000ffff087224 */ /* 0x000fe400078e0a08 */
[----:B0-----:R-:W-:-:S05]  /*ecb0*/  VIADD R10, R9, 0xffffffe ;  /* 0x0ffffffe090a7836 */ /* 0x001fca0000000000 */
[----:B------:R-:W0:Y:S02]  /*ecc0*/  F2I.FTZ.U32.TRUNC.NTZ R3, R10 ;  /* 0x0000000a00037305 */ /* 0x000e24000021f000 */
[----:B0-----:R-:W-:-:S04]  /*ecd0*/  IMAD.MOV R2, RZ, RZ, -R3 ;  /* 0x000000ffff027224 */ /* 0x001fc800078e0a03 */
[----:B------:R-:W-:Y:S02]  /*ece0*/  IMAD R6, R2, R5, RZ ;  /* 0x0000000502067224 */ /* 0x000fe400078e02ff */
[----:B------:R-:W-:-:S04]  /*ecf0*/  IMAD.MOV.U32 R2, RZ, RZ, RZ ;  /* 0x000000ffff027224 */ /* 0x000fc800078e00ff */
        /* <DEDUP_REMOVED lines=9> */
[----:B--2---:R-:W-:-:S04]  /*ed90*/  IABS R5, R7 ;  /* 0x0000000700057213 */ /* 0x004fc80000000000 */
        /* <DEDUP_REMOVED lines=9> */
[----:B------:R-:W-:Y:S02]  /*ee30*/  LOP3.LUT R3, R4, R0, RZ, 0x3c, !PT ;  /* 0x0000000004037212 */ /* 0x000fe400078e3cff */
[----:B------:R-:W-:Y:S02]  /*ee40*/  IABS R8, R7 ;  /* 0x0000000700087213 */ /* 0x000fe40000000000 */
[----:B------:R-:W-:-:S03]  /*ee50*/  ISETP.GE.AND P2, PT, R3, RZ, PT ;  /* 0x000000ff0300720c */ /* 0x000fc60003f46270 */
[----:B------:R-:W-:-:S10]  /*ee60*/  IMAD.MOV R8, RZ, RZ, -R8 ;  /* 0x000000ffff087224 */ /* 0x000fd400078e0a08 */
        /* <DEDUP_REMOVED lines=11> */
[----:B------:R-:W-:-:S03]  /*ef20*/  LOP3.LUT R3, R6, R7, RZ, 0x3c, !PT ;  /* 0x0000000706037212 */ /* 0x000fc600078e3cff */
[----:B------:R-:W-:Y:S01]  /*ef30*/  IMAD.IADD R4, R4, 0x1, -R5 ;  /* 0x0000000104047824 */ /* 0x000fe200078e0a05 */
[----:B------:R-:W-:-:S07]  /*ef40*/  ISETP.GE.AND P2, PT, R3, RZ, PT ;  /* 0x000000ff0300720c */ /* 0x000fce0003f46270 */
[----:B------:R-:W-:-:S06]  /*ef50*/  @P0 VIADD R2, R2, 0x1 ;  /* 0x0000000102020836 */ /* 0x000fcc0000000000 */
[----:B------:R-:W-:Y:S01]  /*ef60*/  @!P2 IMAD.MOV R2, RZ, RZ, -R2 ;  /* 0x000000ffff02a224 */ /* 0x000fe200078e0a02 */
[----:B------:R-:W-:-:S05]  /*ef70*/  @!P1 LOP3.LUT R2, RZ, R7, RZ, 0x33, !PT ;  /* 0x00000007ff029212 */ /* 0x000fca00078e33ff */
[--C-:B------:R-:W-:Y:S02]  /*ef80*/  IMAD.MOV R3, RZ, RZ, -R2.reuse ;  /* 0x000000ffff037224 */ /* 0x100fe400078e0a02 */
[C---:B------:R-:W-:Y:S02]  /*ef90*/  IMAD R2, R7.reuse, 0x1000000, R2 ;  /* 0x0100000007027824 */ /* 0x040fe400078e0202 */
[----:B------:R-:W-:-:S04]  /*efa0*/  IMAD R3, R7, R3, R6 ;  /* 0x0000000307037224 */ /* 0x000fc800078e0206 */
[----:B------:R-:W-:-:S05]  /*efb0*/  IMAD R0, R3, 0x10000, R2 ;  /* 0x0001000003007824 */ /* 0x000fca00078e0202 */
[----:B------:R1:W-:Y:S04]  /*efc0*/  STL [R1+0x8], R0 ;  /* 0x0000080001007387 */ /* 0x0003e80000100800 */
[----:B------:R1:W-:Y:S01]  /*efd0*/  STL [R1+0x4], R4 ;  /* 0x0000040401007387 */ /* 0x0003e20000100800 */
[----:B------:R-:W-:Y:S05]  /*efe0*/  BRA `(.L_x_11284) ;  /* 0x0000000000107947 */ /* 0x000fea0003800000 */
.L_x_11281:
[----:B------:R0:W-:Y:S01]  /*eff0*/  STL [R1], R4 ;  /* 0x0000000401007387 */ /* 0x0001e20000100800 */
[----:B------:R-:W-:-:S03]  /*f000*/  ULDC UR40, c[0x0][0xc3c] ;  /* 0x00030f0000287ab9 */ /* 0x000fc60000000800 */
[----:B------:R0:W-:Y:S04]  /*f010*/  STL [R1+0x4], RZ ;  /* 0x000004ff01007387 */ /* 0x0001e80000100800 */
[----:B------:R0:W-:Y:S02]  /*f020*/  STL [R1+0x8], RZ ;  /* 0x000008ff01007387 */ /* 0x0001e40000100800 */
.L_x_11284:
[----:B------:R-:W2:Y:S04]  /*f030*/  LDL R3, [R1+0x4] ;  /* 0x0000040001037983 */ /* 0x000ea80000100800 */
[----:B------:R-:W3:Y:S04]  /*f040*/  LDL R2, [R1+0x8] ;  /* 0x0000080001027983 */ /* 0x000ee80000100800 */
[----:B01----:R-:W4:Y:S01]  /*f050*/  LDL R4, [R1] ;  /* 0x0000000001047983 */ /* 0x003f220000100800 */
[----:B------:R-:W0:Y:S01]  /*f060*/  S2R R0, SR_TID.X ;  /* 0x0000000000007919 */ /* 0x000e220000002100 */
[----:B------:R-:W-:Y:S01]  /*f070*/  BAR.SYNC.DEFER_BLOCKING 0x4, 0x200 ;  /* 0x0108000000007b1d */ /* 0x000fe20000010000 */
[----:B--2---:R-:W-:-:S02]  /*f080*/  IMAD.MOV.U32 R5, RZ, RZ, R3 ;  /* 0x000000ffff057224 */ /* 0x004fc400078e0003 */
[----:B---3--:R-:W-:-:S03]  /*f090*/  IMAD.MOV.U32 R3, RZ, RZ, R2 ;  /* 0x000000ffff037224 */ /* 0x008fc600078e0002 */
[----:B------:R1:W2:Y:S01]  /*f0a0*/  LDL R2, [R1+0x18] ;  /* 0x0000180001027983 */ /* 0x0002a20000100800 */
[----:B0-----:R-:W-:Y:S01]  /*f0b0*/  LOP3.LUT R0, R0, 0x1f, RZ, 0xc0, !PT ;  /* 0x0000001f00007812 */ /* 0x001fe200078ec0ff */
[----:B------:R-:W-:-:S03]  /*f0c0*/  IMAD.MOV.U32 R6, RZ, RZ, R3 ;  /* 0x000000ffff067224 */ /* 0x000fc600078e0003 */
[----:B------:R-:W-:-:S13]  /*f0d0*/  ISETP.NE.AND P0, PT, R0, RZ, PT ;  /* 0x000000ff0000720c */ /* 0x000fda0003f05270 */
[----:B------:R-:W-:Y:S01]  /*f0e0*/  @!P0 MOV R0, 0x400 ;  /* 0x0000040000008802 */ /* 0x000fe20000000f00 */
[----:B--2---:R-:W0:Y:S03]  /*f0f0*/  @!P0 S2R R2, SR_CgaCtaId ;  /* 0x0000000000028919 */ /* 0x004e260000008800 */
[----:B0-----:R-:W-:Y:S01]  /*f100*/  @!P0 LEA R16, R2, R0, 0x18 ;  /* 0x0000000002108211 */ /* 0x001fe200078ec0ff */
[----:B------:R-:W-:Y:S01]  /*f110*/  IMAD.U32 R0, RZ, RZ, UR40 ;  /* 0x00000028ff007e24 */ /* 0x000fe2000f8e00ff */
[----:B------:R1:W-:Y:S03]  /*f120*/  @!P0 STL [R1+0x18], R2 ;  /* 0x0000180201008387 */ /* 0x0003e60000100800 */
[----:B------:R-:W-:-:S05]  /*f130*/  @!P0 IMAD.MOV.U32 R7, RZ, RZ, R0 ;  /* 0x000000ffff078224 */ /* 0x000fca00078e0000 */
[----:B----4-:R1:W-:Y:S01]  /*f140*/  @!P0 STS.128 [R16+0x19cd0], R4 ;  /* 0x019cd00410008388 */ /* 0x0103e20000000c00 */
[----:B------:R-:W-:Y:S06]  /*f150*/  BAR.ARV 0x5, 0x200 ;  /* 0x0148000000007b1d */ /* 0x000fec0000002000 */
.L_x_11279:
[----:B------:R-:W-:Y:S02]  /*f160*/  ULDC UR4, c[0x0][0xc3c] ;  /* 0x00030f0000047ab9 */ /* 0x000fe40000000800 */
[----:B------:R-:W-:-:S06]  /*f170*/  UISETP.GE.AND UP0, UPT, UR40, UR4, UPT ;  /* 0x000000042800728c */ /* 0x000fcc000bf06270 */
[----:B------:R-:W-:-:S13]  /*f180*/  PLOP3.LUT P0, PT, PT, PT, UP0, 0x80, 0x0 ;  /* 0x000000000000781c */ /* 0x000fda0003f0f008 */
[----:B------:R-:W-:Y:S05]  /*f190*/  @!P0 BRA `(.L_x_11285) ;  /* 0xffffffb400408947 */ /* 0x000fea000383ffff */
.L_x_11211:
[----:B------:R-:W3:Y:S01]  /*f1a0*/  LDL.LU R0, [R1+0x28] ;  /* 0x0000280001007983 */ /* 0x000ee20000300800 */
[----:B------:R-:W-:Y:S01]  /*f1b0*/  BSSY B0, `(.L_x_11286) ;  /* 0x000000b000007945 */ /* 0x000fe20003800000 */
[----:B012---:R-:W0:Y:S01]  /*f1c0*/  S2R R5, SR_CgaCtaId ;  /* 0x0000000000057919 */ /* 0x007e220000008800 */
        /* <DEDUP_REMOVED lines=9> */
.L_x_11346:
[----:B------:R-:W-:Y:S05]  /*f260*/  BSYNC B0 ;  /* 0x0000000000007941 */ /* 0x000fea0003800000 */
.L_x_11286:
[----:B------:R-:W-:-:S03]  /*f270*/  UMOV UR4, 0xffffffff ;  /* 0xffffffff00047882 */ /* 0x000fc60000000000 */
[----:B------:R-:W-:Y:S05]  /*f280*/  BRA.DIV UR4, `(.L_x_11288) ;  /* 0x0000001604d47947 */ /* 0x000fea000b800000 */
[----:B0-----:R-:W0:Y:S02]  /*f290*/  S2R R0, SR_TID.X ;  /* 0x0000000000007919 */ /* 0x001e240000002100 */
[----:B0-----:R-:W-:-:S04]  /*f2a0*/  SHF.R.U32.HI R0, RZ, 0x5, R0 ;  /* 0x00000005ff007819 */ /* 0x001fc80000011600 */
[----:B------:R-:W-:-:S05]  /*f2b0*/  LOP3.LUT R0, R0, 0x3, RZ, 0xc0, !PT ;  /* 0x0000000300007812 */ /* 0x000fca00078ec0ff */
[----:B------:R0:W1:Y:S02]  /*f2c0*/  SHFL.IDX PT, R14, R0, RZ, 0x1f ;  /* 0x00001fff000e7589 */ /* 0x00006400000e0000 */
.L_x_11349:
[----:B-1----:R-:W-:Y:S01]  /*f2d0*/  ISETP.NE.AND P0, PT, R14, RZ, PT ;  /* 0x000000ff0e00720c */ /* 0x002fe20003f05270 */
[----:B------:R-:W-:-:S12]  /*f2e0*/  BSSY B0, `(.L_x_11289) ;  /* 0x000002c000007945 */ /* 0x000fd80003800000 */
[----:B------:R-:W-:Y:S05]  /*f2f0*/  @P0 BRA `(.L_x_11290) ;  /* 0x0000000000a80947 */ /* 0x000fea0003800000 */
[----:B------:R-:W-:-:S03]  /*f300*/  UMOV UR4, 0xffffffff ;  /* 0xffffffff00047882 */ /* 0x000fc60000000000 */
[----:B------:R-:W-:Y:S05]  /*f310*/  BRA.DIV UR4, `(.L_x_11291) ;  /* 0x0000001604e47947 */ /* 0x000fea000b800000 */
[----:B------:R-:W-:-:S13]  /*f320*/  ELECT P6, URZ, PT ;  /* 0x00000000003f782f */ /* 0x000fda00038c0000 */
.L_x_11352:
[----:B------:R-:W-:Y:S05]  /*f330*/  @!P6 BRA `(.L_x_11290) ;  /* 0x000000000098e947 */ /* 0x000fea0003800000 */
[----:B------:R-:W-:-:S06]  /*f340*/  ULOP3.LUT UR4, UR38, 0x2, URZ, 0xfc, !UPT ;  /* 0x0000000226047892 */ /* 0x000fcc000f8efc3f */
[----:B0-----:R-:W-:-:S05]  /*f350*/  IMAD.U32 R0, RZ, RZ, UR4 ;  /* 0x00000004ff007e24 */ /* 0x001fca000f8e00ff */
[----:B------:R-:W-:-:S13]  /*f360*/  ISETP.NE.AND P0, PT, R0, 0x3, PT ;  /* 0x000000030000780c */ /* 0x000fda0003f05270 */
[----:B------:R-:W-:Y:S05]  /*f370*/  @!P0 BRA `(.L_x_11292) ;  /* 0x0000000000048947 */ /* 0x000fea0003800000 */
[----:B------:R-:W-:Y:S01]  /*f380*/  BPT.TRAP 0x1 ;  /* 0x000000040000795c */ /* 0x000fe20000300000 */
.L_x_11292:
[C---:B------:R-:W-:Y:S01]  /*f390*/  IMAD R5, R19.reuse, 0x8, R4 ;  /* 0x0000000813057824 */ /* 0x040fe200078e0204 */
[----:B------:R-:W-:Y:S01]  /*f3a0*/  SHF.L.U32 R0, R24, 0x1f, RZ ;  /* 0x0000001f18007819 */ /* 0x000fe200000006ff */
[----:B------:R-:W-:-:S03]  /*f3b0*/  VIADD R19, R19, 0x1 ;  /* 0x0000000113137836 */ /* 0x000fc60000000000 */
[----:B------:R-:W0:Y:S02]  /*f3c0*/  SYNCS.PHASECHK.TRANS64.TRYWAIT P1, [R5+URZ+0x19c40], R0 ;  /* 0x019c4000050075a7 */ /* 0x000e24000802017f */
[----:B------:R-:W-:-:S04]  /*f3d0*/  ISETP.NE.AND P2, PT, R19, 0x2, PT ;  /* 0x000000021300780c */ /* 0x000fc80003f45270 */
[----:B------:R-:W-:Y:S01]  /*f3e0*/  SEL R3, RZ, 0x1, P2 ;  /* 0x00000001ff037807 */ /* 0x000fe20001000000 */
[----:B0-----:R-:W-:Y:S08]  /*f3f0*/  @!P1 BRA `(.L_x_11293) ;  /* 0x0000001400cc9947 */ /* 0x001ff00003800000 */
.L_x_11353:
[----:B------:R-:W-:Y:S02]  /*f400*/  SEL R19, R19, RZ, P2 ;  /* 0x000000ff13137207 */ /* 0x000fe40001000000 */
[----:B------:R-:W-:Y:S01]  /*f410*/  LOP3.LUT R2, R24, R3, RZ, 0x3c, !PT ;  /* 0x0000000318027212 */ /* 0x000fe200078e3cff */
[----:B------:R-:W-:Y:S06]  /*f420*/  @!P0 BRA `(.L_x_11294) ;  /* 0x0000000000048947 */ /* 0x000fec0003800000 */
[----:B------:R-:W-:Y:S01]  /*f430*/  BPT.TRAP 0x1 ;  /* 0x000000040000795c */ /* 0x000fe20000300000 */
.L_x_11294:
[----:B------:R-:W-:Y:S01]  /*f440*/  IMAD R19, R19, 0x8, R4 ;  /* 0x0000000813137824 */ /* 0x000fe200078e0204 */
[----:B------:R-:W-:-:S04]  /*f450*/  SHF.L.U32 R2, R2, 0x1f, RZ ;  /* 0x0000001f02027819 */ /* 0x000fc800000006ff */
[----:B------:R-:W1:Y:S02]  /*f460*/  SYNCS.PHASECHK.TRANS64.TRYWAIT P1, [R19+URZ+0x19c40], R2 ;  /* 0x019c4002130075a7 */ /* 0x000e64000802017f */
[----:B-1----:R-:W-:Y:S05]  /*f470*/  @!P1 BRA `(.L_x_11295) ;  /* 0x0000001400c09947 */ /* 0x002fea0003800000 */
.L_x_11354:
[----:B------:R-:W-:Y:S05]  /*f480*/  @!P0 BRA `(.L_x_11296) ;  /* 0x0000000000048947 */ /* 0x000fea0003800000 */
[----:B------:R-:W-:Y:S01]  /*f490*/  BPT.TRAP 0x1 ;  /* 0x000000040000795c */ /* 0x000fe20000300000 */
.L_x_11296:
[----:B------:R-:W2:Y:S02]  /*f4a0*/  SYNCS.PHASECHK.TRANS64.TRYWAIT P1, [R5+URZ+0x19c60], R0 ;  /* 0x019c6000050075a7 */ /* 0x000ea4000802017f */
[----:B--2---:R-:W-:Y:S05]  /*f4b0*/  @!P1 BRA `(.L_x_11297) ;  /* 0x0000001400c49947 */ /* 0x004fea0003800000 */
.L_x_11355:
[----:B------:R-:W-:Y:S05]  /*f4c0*/  @!P0 BRA `(.L_x_11298) ;  /* 0x0000000000048947 */ /* 0x000fea0003800000 */
[----:B------:R-:W-:Y:S01]  /*f4d0*/  BPT.TRAP 0x1 ;  /* 0x000000040000795c */ /* 0x000fe20000300000 */
.L_x_11298:
[----:B------:R-:W3:Y:S02]  /*f4e0*/  SYNCS.PHASECHK.TRANS64.TRYWAIT P1, [R19+URZ+0x19c60], R2 ;  /* 0x019c6002130075a7 */ /* 0x000ee4000802017f */
[----:B---3--:R-:W-:Y:S05]  /*f4f0*/  @!P1 BRA `(.L_x_11299) ;  /* 0x0000001400c89947 */ /* 0x008fea0003800000 */
.L_x_11356:
[----:B------:R-:W-:Y:S05]  /*f500*/  @!P0 BRA `(.L_x_11300) ;  /* 0x0000000000048947 */ /* 0x000fea0003800000 */
[----:B------:R-:W-:Y:S01]  /*f510*/  BPT.TRAP 0x1 ;  /* 0x000000040000795c */ /* 0x000fe20000300000 */
.L_x_11300:
[----:B------:R-:W4:Y:S02]  /*f520*/  SYNCS.PHASECHK.TRANS64.TRYWAIT P1, [R5+URZ+0x19c80], R0 ;  /* 0x019c8000050075a7 */ /* 0x000f24000802017f */
[----:B----4-:R-:W-:Y:S05]  /*f530*/  @!P1 BRA `(.L_x_11301) ;  /* 0x0000001400cc9947 */ /* 0x010fea0003800000 */
.L_x_11357:
[----:B------:R-:W-:Y:S05]  /*f540*/  @!P0 BRA `(.L_x_11302) ;  /* 0x0000000000048947 */ /* 0x000fea0003800000 */
[----:B------:R-:W-:Y:S01]  /*f550*/  BPT.TRAP 0x1 ;  /* 0x000000040000795c */ /* 0x000fe20000300000 */
.L_x_11302:
[----:B------:R0:W0:Y:S02]  /*f560*/  SYNCS.PHASECHK.TRANS64.TRYWAIT P0, [R19+URZ+0x19c80], R2 ;  /* 0x019c8002130075a7 */ /* 0x000024000800017f */
[----:B0-----:R-:W-:Y:S05]  /*f570*/  @!P0 NANOSLEEP.SYNCS 0x989680 ;  /* 0x009896800000895d */ /* 0x001fea0003900000 */
[----:B------:R-:W0:Y:S02]  /*f580*/  @!P0 SYNCS.PHASECHK.TRANS64 P0, [R19+URZ+0x19c80], R2 ;  /* 0x019c8002130085a7 */ /* 0x000e24000800007f */
[----:B0-----:R-:W-:Y:S05]  /*f590*/  @!P0 BRA `(.L_x_11302) ;  /* 0xfffffffc00f08947 */ /* 0x001fea000383ffff */
.L_x_11290:
[----:B------:R-:W-:Y:S05]  /*f5a0*/  BSYNC B0 ;  /* 0x0000000000007941 */ /* 0x000fea0003800000 */
.L_x_11289:
[----:B------:R-:W-:Y:S05]  /*f5b0*/  EXIT ;  /* 0x000000000000794d */ /* 0x000fea0003800000 */
.L_x_11167:
[----:B0-----:R-:W-:-:S04]  /*f5c0*/  IMAD.U32 R3, RZ, RZ, UR54 ;  /* 0x00000036ff037e24 */ /* 0x001fc8000f8e00ff */
[----:B------:R0:W1:Y:S03]  /*f5d0*/  SYNCS.PHASECHK.TRANS64.TRYWAIT P1, [R3+URZ+0x19c00], R0 ;  /* 0x019c0000030075a7 */ /* 0x000066000802017f */
[----:B-1----:R-:W-:Y:S05]  /*f5e0*/  @!P1 NANOSLEEP.SYNCS 0x989680 ;  /* 0x009896800000995d */ /* 0x002fea0003900000 */
[----:B------:R-:W1:Y:S02]  /*f5f0*/  @!P1 SYNCS.PHASECHK.TRANS64 P1, [R3+URZ+0x19c00], R0 ;  /* 0x019c0000030095a7 */ /* 0x000e64000802007f */
[----:B-1----:R-:W-:Y:S05]  /*f600*/  @!P1 BRA `(.L_x_11167) ;  /* 0xfffffffc00ec9947 */ /* 0x002fea000383ffff */
[----:B------:R-:W-:Y:S05]  /*f610*/  BRA `(.L_x_11303) ;  /* 0xffffff2400947947 */ /* 0x000fea000383ffff */
.L_x_11171:
[----:B-1----:R1:W2:Y:S02]  /*f620*/  SYNCS.PHASECHK.TRANS64.TRYWAIT P1, [R4+URZ+0x19c30], R3 ;  /* 0x019c3003040075a7 */ /* 0x0022a4000802017f */
[----:B--2---:R-:W-:Y:S05]  /*f630*/  @!P1 NANOSLEEP.SYNCS 0x989680 ;  /* 0x009896800000995d */ /* 0x004fea0003900000 */
[----:B------:R-:W2:Y:S02]  /*f640*/  @!P1 SYNCS.PHASECHK.TRANS64 P1, [R4+URZ+0x19c30], R3 ;  /* 0x019c3003040095a7 */ /* 0x000ea4000802007f */
[----:B--2---:R-:W-:Y:S05]  /*f650*/  @!P1 BRA `(.L_x_11171) ;  /* 0xfffffffc00f09947 */ /* 0x004fea000383ffff */
[----:B------:R-:W-:Y:S05]  /*f660*/  BRA `(.L_x_11170) ;  /* 0xffffff2400b47947 */ /* 0x000fea000383ffff */
.L_x_11177:
[----:B-1----:R-:W-:-:S04]  /*f670*/  IMAD.U32 R3, RZ, RZ, UR19 ;  /* 0x00000013ff037e24 */ /* 0x002fc8000f8e00ff */
[----:B------:R1:W2:Y:S03]  /*f680*/  SYNCS.PHASECHK.TRANS64.TRYWAIT P1, [R3+URZ+0x19c30], R0 ;  /* 0x019c3000030075a7 */ /* 0x0002a6000802017f */
[----:B--2---:R-:W-:Y:S05]  /*f690*/  @!P1 NANOSLEEP.SYNCS 0x989680 ;  /* 0x009896800000995d */ /* 0x004fea0003900000 */
[----:B------:R-:W2:Y:S02]  /*f6a0*/  @!P1 SYNCS.PHASECHK.TRANS64 P1, [R3+URZ+0x19c30], R0 ;  /* 0x019c3000030095a7 */ /* 0x000ea4000802007f */
[----:B--2---:R-:W-:Y:S05]  /*f6b0*/  @!P1 BRA `(.L_x_11177) ;  /* 0xfffffffc00ec9947 */ /* 0x004fea000383ffff */
[----:B------:R-:W-:Y:S05]  /*f6c0*/  BRA `(.L_x_11176) ;  /* 0xffffff4800207947 */ /* 0x000fea000383ffff */
.L_x_11181:
[----:B-1----:R-:W-:-:S04]  /*f6d0*/  IMAD.U32 R3, RZ, RZ, UR11 ;  /* 0x0000000bff037e24 */ /* 0x002fc8000f8e00ff */
[----:B------:R1:W2:Y:S03]  /*f6e0*/  SYNCS.PHASECHK.TRANS64.TRYWAIT P1, [R3+URZ+0x19c50], R0 ;  /* 0x019c5000030075a7 */ /* 0x0002a6000802017f */
[----:B--2---:R-:W-:Y:S05]  /*f6f0*/  @!P1 NANOSLEEP.SYNCS 0x989680 ;  /* 0x009896800000995d */ /* 0x004fea0003900000 */
[----:B------:R-:W2:Y:S02]  /*f700*/  @!P1 SYNCS.PHASECHK.TRANS64 P1, [R3+URZ+0x19c50], R0 ;  /* 0x019c5000030095a7 */ /* 0x000ea4000802007f */
[----:B--2---:R-:W-:Y:S05]  /*f710*/  @!P1 BRA `(.L_x_11181) ;  /* 0xfffffffc00ec9947 */ /* 0x004fea000383ffff */
[----:B------:R-:W-:Y:S05]  /*f720*/  BRA `(.L_x_11180) ;  /* 0xffffff4800707947 */ /* 0x000fea000383ffff */
.L_x_11188:
[----:B-1----:R-:W-:-:S04]  /*f730*/  IMAD.U32 R7, RZ, RZ, UR5 ;  /* 0x00000005ff077e24 */ /* 0x002fc8000f8e00ff */
[----:B------:R1:W2:Y:S03]  /*f740*/  SYNCS.PHASECHK.TRANS64.TRYWAIT P1, [R7+URZ+0x19c50], R6 ;  /* 0x019c5006070075a7 */ /* 0x0002a6000802017f */
[----:B--2---:R-:W-:Y:S05]  /*f750*/  @!P1 NANOSLEEP.SYNCS 0x989680 ;  /* 0x009896800000995d */ /* 0x004fea0003900000 */
[----:B------:R-:W2:Y:S02]  /*f760*/  @!P1 SYNCS.PHASECHK.TRANS64 P1, [R7+URZ+0x19c50], R6 ;  /* 0x019c5006070095a7 */ /* 0x000ea4000802007f */
[----:B--2---:R-:W-:Y:S05]  /*f770*/  @!P1 BRA `(.L_x_11188) ;  /* 0xfffffffc00ec9947 */ /* 0x004fea000383ffff */
[----:B------:R-:W-:Y:S05]  /*f780*/  BRA `(.L_x_11187) ;  /* 0xffffff6000c87947 */ /* 0x000fea000383ffff */
.L_x_11227:
        /* <DEDUP_REMOVED lines=10> */
.L_x_11304:
[----:B------:R-:W-:Y:S05]  /*f830*/  BRA `(.L_x_11305) ;  /* 0xffffffc000307947 */ /* 0x000fea000383ffff */
.L_x_11230:
[----:B0-----:R0:W1:Y:S02]  /*f840*/  SYNCS.PHASECHK.TRANS64.TRYWAIT P0, [R4+URZ+0x19c80], R21 ;  /* 0x019c8015040075a7 */ /* 0x001064000800017f */
[----:B-1----:R-:W-:Y:S05]  /*f850*/  @!P0 NANOSLEEP.SYNCS 0x989680 ;  /* 0x009896800000895d */ /* 0x002fea0003900000 */
[----:B------:R-:W1:Y:S02]  /*f860*/  @!P0 SYNCS.PHASECHK.TRANS64 P0, [R4+URZ+0x19c80], R21 ;  /* 0x019c8015040085a7 */ /* 0x000e64000800007f */
[----:B-1----:R-:W-:Y:S05]  /*f870*/  @!P0 BRA `(.L_x_11230) ;  /* 0xfffffffc00f08947 */ /* 0x002fea000383ffff */
[----:B------:R-:W-:Y:S05]  /*f880*/  BRA `(.L_x_11306) ;  /* 0xffffffc000447947 */ /* 0x000fea000383ffff */
.L_x_11231:
        /* <DEDUP_REMOVED lines=8> */
.L_x_11308:
[----:B------:R-:W-:Y:S05]  /*f910*/  BSYNC B0 ;  /* 0x0000000000007941 */ /* 0x000fea0003800000 */
.L_x_11307:
        /* <DEDUP_REMOVED lines=8> */
.L_x_11309:
        /* <DEDUP_REMOVED lines=11> */
[----:B------:R-:W-:-:S13]  /*fa50*/  ISETP.LT.OR P1, PT, R3, 0x1, P3 ;  /* 0x000000010300780c */ /* 0x000fda0001f21670 */
[----:B------:R-:W-:Y:S01]  /*fa60*/  @!PT LDS RZ, [RZ] ;  /* 0x00000000fffff984 */ /* 0x000fe20000000800 */
[----:B------:R-:W-:Y:S01]  /*fa70*/  @!PT LDS RZ, [RZ] ;  /* 0x00000000fffff984 */ /* 0x000fe20000000800 */
[----:B------:R-:W-:Y:S01]  /*fa80*/  @!PT LDS RZ, [RZ] ;  /* 0x00000000fffff984 */ /* 0x000fe20000000800 */
[----:B------:R0:W-:Y:S01]  /*fa90*/  LDGSTS.E.BYPASS.LTC128B.128 [R0+0x9000], desc[UR50][R6.64], !P1 ;  /* 0x0900000006007fae */ /* 0x0001e2000c901d72 */
[----:B------:R-:W-:-:S13]  /*faa0*/  ISETP.LT.OR P1, PT, R3, 0x1, P2 ;  /* 0x000000010300780c */ /* 0x000fda0001721670 */
[----:B------:R0:W-:Y:S01]  /*fab0*/  LDGSTS.E.BYPASS.LTC128B.128 [R0+0xa000], desc[UR50][R6.64+0x20], !P1 ;  /* 0x0a00002006007fae */ /* 0x0001e2000c901d72 */
[----:B------:R-:W-:Y:S01]  /*fac0*/  ISETP.GE.AND P1, PT, R15, R11, PT ;  /* 0x0000000b0f00720c */ /* 0x000fe20003f26270 */
[----:B------:R-:W-:Y:S02]  /*fad0*/  IMAD.MOV.U32 R11, RZ, RZ, 0x1e1f ;  /* 0x00001e1fff0b7424 */ /* 0x000fe400078e00ff */
[----:B------:R-:W-:Y:S01]  /*fae0*/  IMAD.MOV.U32 R15, RZ, RZ, -0x1 ;  /* 0xffffffffff0f7424 */ /* 0x000fe200078e00ff */
[----:B------:R-:W-:-:S13]  /*faf0*/  ISETP.LT.OR P4, PT, R3, 0x1, P1 ;  /* 0x000000010300780c */ /* 0x000fda0000f81670 */
[----:B0-----:R-:W-:Y:S05]  /*fb00*/  WARPSYNC.COLLECTIVE R15, `(.L_x_11310) ;  /* 0x000000000f087348 */ /* 0x001fea0003c00000 */
[----:B------:R1:W2:Y:S02]  /*fb10*/  SHFL.IDX P6, R14, R13, R12, R11 ;  /* 0x0000000c0d0e7389 */ /* 0x0002a400000c000b */
[----:B012---:R-:W-:Y:S01]  /*fb20*/  ENDCOLLECTIVE ;  /* 0x000000000000791b */ /* 0x007fe20003800000 */
.L_x_11310:
[----:B------:R-:W-:Y:S01]  /*fb30*/  @!PT LDS RZ, [RZ] ;  /* 0x00000000fffff984 */ /* 0x000fe20000000800 */
[----:B------:R-:W-:Y:S01]  /*fb40*/  @!PT LDS RZ, [RZ] ;  /* 0x00000000fffff984 */ /* 0x000fe20000000800 */
[----:B------:R-:W-:Y:S01]  /*fb50*/  @!PT LDS RZ, [RZ] ;  /* 0x00000000fffff984 */ /* 0x000fe20000000800 */
[----:B------:R0:W-:Y:S01]  /*fb60*/  LDGSTS.E.BYPASS.LTC128B.128 [R0+0xb000], desc[UR50][R6.64+0x40], !P4 ;  /* 0x0b00004006007fae */ /* 0x0001e2000e101d72 */
[----:B------:R-:W-:Y:S01]  /*fb70*/  ISETP.GE.AND P4, PT, R3, 0x41, PT ;  /* 0x000000410300780c */ /* 0x000fe20003f86270 */
[----:B------:R-:W-:Y:S02]  /*fb80*/  IMAD.MOV.U32 R13, RZ, RZ, R8 ;  /* 0x000000ffff0d7224 */ /* 0x000fe400078e0008 */
[----:B------:R-:W-:-:S10]  /*fb90*/  IMAD.MOV.U32 R9, RZ, RZ, R14 ;  /* 0x000000ffff097224 */ /* 0x000fd400078e000e */
[----:B0-----:R-:W-:Y:S05]  /*fba0*/  WARPSYNC.COLLECTIVE R15, `(.L_x_11311) ;  /* 0x000000000f087348 */ /* 0x001fea0003c00000 */
[----:B------:R1:W2:Y:S02]  /*fbb0*/  SHFL.IDX P6, R14, R13, R12, R11 ;  /* 0x0000000c0d0e7389 */ /* 0x0002a400000c000b */
[----:B012---:R-:W-:Y:S01]  /*fbc0*/  ENDCOLLECTIVE ;  /* 0x000000000000791b */ /* 0x007fe20003800000 */
.L_x_11311:
[----:B------:R-:W-:Y:S01]  /*fbd0*/  IMAD.MOV.U32 R6, RZ, RZ, R14 ;  /* 0x000000ffff067224 */ /* 0x000fe200078e000e */
[----:B------:R-:W-:Y:S06]  /*fbe0*/  BRA `(.L_x_11312) ;  /* 0xffffffc000187947 */ /* 0x000fec000383ffff */
.L_x_11236:
[----:B----4-:R4:W0:Y:S02]  /*fbf0*/  SYNCS.PHASECHK.TRANS64.TRYWAIT P1, [R4+URZ+0x19c40], R21 ;  /* 0x019c4015040075a7 */ /* 0x010824000802017f */
[----:B0-----:R-:W-:Y:S05]  /*fc00*/  @!P1 NANOSLEEP.SYNCS 0x989680 ;  /* 0x009896800000995d */ /* 0x001fea0003900000 */
[----:B------:R-:W0:Y:S02]  /*fc10*/  @!P1 SYNCS.PHASECHK.TRANS64 P1, [R4+URZ+0x19c40], R21 ;  /* 0x019c4015040095a7 */ /* 0x000e24000802007f */
[----:B0-----:R-:W-:Y:S05]  /*fc20*/  @!P1 BRA `(.L_x_11236) ;  /* 0xfffffffc00f09947 */ /* 0x001fea000383ffff */
[----:B------:R-:W-:Y:S05]  /*fc30*/  BRA `(.L_x_11313) ;  /* 0xffffffc0007c7947 */ /* 0x000fea000383ffff */
.L_x_11237:
        /* <DEDUP_REMOVED lines=8> */
.L_x_11315:
[----:B------:R-:W-:Y:S05]  /*fcc0*/  BSYNC B0 ;  /* 0x0000000000007941 */ /* 0x000fea0003800000 */
.L_x_11314:
        /* <DEDUP_REMOVED lines=8> */
.L_x_11316:
[----:B------:R-:W-:Y:S02]  /*fd50*/  IMAD.MOV.U32 R13, RZ, RZ, R6 ;  /* 0x000000ffff0d7224 */ /* 0x000fe400078e0006 */
[----:B------:R-:W-:Y:S02]  /*fd60*/  IMAD.MOV.U32 R12, RZ, RZ, 0x1 ;  /* 0x00000001ff0c7424 */ /* 0x000fe400078e00ff */
[----:B------:R-:W-:-:S07]  /*fd70*/  IMAD.MOV.U32 R3, RZ, RZ, R14 ;  /* 0x000000ffff037224 */ /* 0x000fce00078e000e */
[----:B------:R-:W-:Y:S05]  /*fd80*/  WARPSYNC.COLLECTIVE R15, `(.L_x_11317) ;  /* 0x000000000f087348 */ /* 0x000fea0003c00000 */
[----:B------:R0:W1:Y:S02]  /*fd90*/  SHFL.IDX P6, R14, R13, R12, R11 ;  /* 0x0000000c0d0e7389 */ /* 0x00006400000c000b */
[----:B01----:R-:W-:Y:S01]  /*fda0*/  ENDCOLLECTIVE ;  /* 0x000000000000791b */ /* 0x003fe20003800000 */
.L_x_11317:
        /* <DEDUP_REMOVED lines=10> */
.L_x_11318:
        /* <DEDUP_REMOVED lines=8> */
.L_x_11242:
[----:B------:R-:W-:Y:S02]  /*fed0*/  IMAD.MOV.U32 R13, RZ, RZ, R5 ;  /* 0x000000ffff0d7224 */ /* 0x000fe400078e0005 */
[----:B------:R-:W-:Y:S02]  /*fee0*/  IMAD.MOV.U32 R12, RZ, RZ, RZ ;  /* 0x000000ffff0c7224 */ /* 0x000fe400078e00ff */
[----:B------:R-:W-:Y:S02]  /*fef0*/  IMAD.MOV.U32 R11, RZ, RZ, 0x1e1f ;  /* 0x00001e1fff0b7424 */ /* 0x000fe400078e00ff */
[----:B------:R-:W-:Y:S02]  /*ff00*/  IMAD.MOV.U32 R15, RZ, RZ, -0x1 ;  /* 0xffffffffff0f7424 */ /* 0x000fe400078e00ff */
[----:B------:R-:W-:Y:S02]  /*ff10*/  IMAD R4, R17, 0xc0, R20 ;  /* 0x000000c011047824 */ /* 0x000fe400078e0214 */
[----:B------:R-:W-:-:S07]  /*ff20*/  IMAD R0, R9, UR41, RZ ;  /* 0x0000002909007c24 */ /* 0x000fce000f8e02ff */
[----:B-----5:R-:W-:Y:S05]  /*ff30*/  WARPSYNC.COLLECTIVE R15, `(.L_x_11320) ;  /* 0x000000000f087348 */ /* 0x020fea0003c00000 */
[----:B------:R0:W1:Y:S02]  /*ff40*/  SHFL.IDX P6, R14, R13, R12, R11 ;  /* 0x0000000c0d0e7389 */ /* 0x00006400000c000b */
[----:B01---5:R-:W-:Y:S01]  /*ff50*/  ENDCOLLECTIVE ;  /* 0x000000000000791b */ /* 0x023fe20003800000 */
.L_x_11320:
[----:B------:R-:W-:Y:S01]  /*ff60*/  ISETP.GE.AND P1, PT, R4, R0, PT ;  /* 0x000000000400720c */ /* 0x000fe20003f26270 */
[----:B------:R-:W-:Y:S02]  /*ff70*/  IMAD.MOV.U32 R13, RZ, RZ, R6 ;  /* 0x000000ffff0d7224 */ /* 0x000fe400078e0006 */
[----:B------:R-:W-:-:S10]  /*ff80*/  IMAD.MOV.U32 R2, RZ, RZ, R14 ;  /* 0x000000ffff027224 */ /* 0x000fd400078e000e */
[----:B------:R-:W-:Y:S05]  /*ff90*/  WARPSYNC.COLLECTIVE R15, `(.L_x_11321) ;  /* 0x000000000f087348 */ /* 0x000fea0003c00000 */
[----:B------:R0:W1:Y:S02]  /*ffa0*/  SHFL.IDX P6, R14, R13, R12, R11 ;  /* 0x0000000c0d0e7389 */ /* 0x00006400000c000b */
[----:B01----:R-:W-:Y:S01]  /*ffb0*/  ENDCOLLECTIVE ;  /* 0x000000000000791b */ /* 0x003fe20003800000 */
.L_x_11321:
[----:B------:R-:W-:Y:S02]  /*ffc0*/  IMAD.MOV.U32 R13, RZ, RZ, R5 ;  /* 0x000000ffff0d7224 */ /* 0x000fe400078e0005 */
[----:B------:R-:W-:Y:S02]  /*ffd0*/  IMAD.MOV.U32 R12, RZ, RZ, 0x1 ;  /* 0x00000001ff0c7424 */ /* 0x000fe400078e00ff */
[----:B------:R-:W-:-:S07]  /*ffe0*/  IMAD.MOV.U32 R3, RZ, RZ, R14 ;  /* 0x000000ffff037224 */ /* 0x000fce00078e000e */
[----:B------:R-:W-:Y:S05]  /*fff0*/  WARPSYNC.COLLECTIVE R15, `(.L_x_11322) ;  /* 0x000000000f087348 */ /* 0x000fea0003c00000 */
[----:B------:R0:W1:Y:S02]  /*10000*/  SHFL.IDX P6, R14, R13, R12, R11 ;  /* 0x0000000c0d0e7389 */ /* 0x00006400000c000b */
[----:B01----:R-:W-:Y:S01]  /*10010*/  ENDCOLLECTIVE ;  /* 0x000000000000791b */ /* 0x003fe20003800000 */
.L_x_11322:
        /* <DEDUP_REMOVED lines=10> */
.L_x_11323:
[----:B------:R-:W-:Y:S01]  /*100c0*/  @!PT LDS RZ, [RZ] ;  /* 0x00000000fffff984 */ /* 0x000fe20000000800 */
[----:B------:R-:W-:Y:S01]  /*100d0*/  @!PT LDS RZ, [RZ] ;  /* 0x00000000fffff984 */ /* 0x000fe20000000800 */
[----:B------:R-:W-:Y:S01]  /*100e0*/  @!PT LDS RZ, [RZ] ;  /* 0x00000000fffff984 */ /* 0x000fe20000000800 */
[----:B------:R-:W-:Y:S04]  /*100f0*/  @!P1 LDGSTS.E.BYPASS.LTC128B.128 [R10+0xf000], desc[UR50][R2.64], !P3 ;  /* 0x0f000000020a9fae */ /* 0x000fe8000d901d72 */
[----:B------:R-:W-:Y:S04]  /*10100*/  @!P1 LDGSTS.E.BYPASS.LTC128B.128 [R10+0x10800], desc[UR50][R2.64+0x20], !P2 ;  /* 0x10800020020a9fae */ /* 0x000fe8000d101d72 */
[----:B------:R0:W-:Y:S01]  /*10110*/  @!P1 LDGSTS.E.BYPASS.LTC128B.128 [R10+0x12000], desc[UR50][R2.64+0x40], !P0 ;  /* 0x12000040020a9fae */ /* 0x0001e2000c101d72 */
[----:B------:R-:W-:Y:S02]  /*10120*/  IMAD.MOV.U32 R13, RZ, RZ, R7 ;  /* 0x000000ffff0d7224 */ /* 0x000fe400078e0007 */
[----:B------:R-:W-:-:S02]  /*10130*/  IMAD.MOV.U32 R12, RZ, RZ, RZ ;  /* 0x000000ffff0c7224 */ /* 0x000fc400078e00ff */
[----:B0-----:R-:W-:Y:S02]  /*10140*/  VIADD R3, R4, 0x40 ;  /* 0x0000004004037836 */ /* 0x001fe40000000000 */
[----:B------:R-:W-:-:S07]  /*10150*/  IMAD.MOV.U32 R6, RZ, RZ, R14 ;  /* 0x000000ffff067224 */ /* 0x000fce00078e000e */
[----:B------:R-:W-:Y:S05]  /*10160*/  WARPSYNC.COLLECTIVE R15, `(.L_x_11324) ;  /* 0x000000000f087348 */ /* 0x000fea0003c00000 */
[----:B------:R0:W1:Y:S02]  /*10170*/  SHFL.IDX P6, R14, R13, R12, R11 ;  /* 0x0000000c0d0e7389 */ /* 0x00006400000c000b */
[----:B01----:R-:W-:Y:S01]  /*10180*/  ENDCOLLECTIVE ;  /* 0x000000000000791b */ /* 0x003fe20003800000 */
.L_x_11324:
[----:B------:R-:W-:-:S13]  /*10190*/  ISETP.GE.AND P1, PT, R3, R0, PT ;  /* 0x000000000300720c */ /* 0x000fda0003f26270 */
[----:B------:R-:W-:Y:S01]  /*101a0*/  @!P1 IADD3 R2, P4, R29, R6, RZ ;  /* 0x000000061d029210 */ /* 0x000fe20007f9e0ff */
[----:B------:R-:W-:-:S04]  /*101b0*/  IMAD.MOV.U32 R13, RZ, RZ, R8 ;  /* 0x000000ffff0d7224 */ /* 0x000fc800078e0008 */
[----:B------:R-:W-:-:S05]  /*101c0*/  @!P1 IMAD.X R3, RZ, RZ, R5, P4 ;  /* 0x000000ffff039224 */ /* 0x000fca00020e0605 */
[----:B------:R-:W-:Y:S01]  /*101d0*/  @!PT LDS RZ, [RZ] ;  /* 0x00000000fffff984 */ /* 0x000fe20000000800 */
[----:B------:R-:W-:Y:S01]  /*101e0*/  @!PT LDS RZ, [RZ] ;  /* 0x00000000fffff984 */ /* 0x000fe20000000800 */
[----:B------:R-:W-:Y:S01]  /*101f0*/  @!PT LDS RZ, [RZ] ;  /* 0x00000000fffff984 */ /* 0x000fe20000000800 */
[----:B------:R-:W-:Y:S04]  /*10200*/  @!P1 LDGSTS.E.BYPASS.LTC128B.128 [R10+0xf800], desc[UR50][R2.64], !P3 ;  /* 0x0f800000020a9fae */ /* 0x000fe8000d901d72 */
[----:B------:R-:W-:Y:S04]  /*10210*/  @!P1 LDGSTS.E.BYPASS.LTC128B.128 [R10+0x11000], desc[UR50][R2.64+0x20], !P2 ;  /* 0x11000020020a9fae */ /* 0x000fe8000d101d72 */
[----:B------:R0:W-:Y:S02]  /*10220*/  @!P1 LDGSTS.E.BYPASS.LTC128B.128 [R10+0x12800], desc[UR50][R2.64+0x40], !P0 ;  /* 0x12800040020a9fae */ /* 0x0001e4000c101d72 */
[----:B0-----:R-:W-:-:S07]  /*10230*/  IMAD.MOV.U32 R3, RZ, RZ, R14 ;  /* 0x000000ffff037224 */ /* 0x001fce00078e000e */
[----:B------:R-:W-:Y:S05]  /*10240*/  WARPSYNC.COLLECTIVE R15, `(.L_x_11325) ;  /* 0x000000000f087348 */ /* 0x000fea0003c00000 */
[----:B------:R0:W1:Y:S02]  /*10250*/  SHFL.IDX P6, R14, R13, R12, R11 ;  /* 0x0000000c0d0e7389 */ /* 0x00006400000c000b */
[----:B01----:R-:W-:Y:S01]  /*10260*/  ENDCOLLECTIVE ;  /* 0x000000000000791b */ /* 0x003fe20003800000 */
.L_x_11325:
[----:B------:R-:W-:Y:S01]  /*10270*/  IMAD.MOV.U32 R2, RZ, RZ, R14 ;  /* 0x000000ffff027224 */ /* 0x000fe200078e000e */
[----:B------:R-:W-:Y:S06]  /*10280*/  BRA `(.L_x_11326) ;  /* 0xffffffc400e87947 */ /* 0x000fec000383ffff */
.L_x_11247:
[----:B--2---:R2:W3:Y:S02]  /*10290*/  SYNCS.PHASECHK.TRANS64.TRYWAIT P0, [R16+URZ+0x19c20], R0 ;  /* 0x019c2000100075a7 */ /* 0x0044e4000800017f */
[----:B---3--:R-:W-:Y:S05]  /*102a0*/  @!P0 NANOSLEEP.SYNCS 0x989680 ;  /* 0x009896800000895d */ /* 0x008fea0003900000 */
[----:B------:R-:W3:Y:S02]  /*102b0*/  @!P0 SYNCS.PHASECHK.TRANS64 P0, [R16+URZ+0x19c20], R0 ;  /* 0x019c2000100085a7 */ /* 0x000ee4000800007f */
[----:B---3--:R-:W-:Y:S05]  /*102c0*/  @!P0 BRA `(.L_x_11247) ;  /* 0xfffffffc00f08947 */ /* 0x008fea000383ffff */
[----:B------:R-:W-:Y:S05]  /*102d0*/  BRA `(.L_x_11327) ;  /* 0xffffffc800587947 */ /* 0x000fea000383ffff */
.L_x_11251:
[----:B0-----:R0:W1:Y:S02]  /*102e0*/  SYNCS.PHASECHK.TRANS64.TRYWAIT P0, [R5+URZ+0x19c80], R10 ;  /* 0x019c800a050075a7 */ /* 0x001064000800017f */
[----:B-1----:R-:W-:Y:S05]  /*102f0*/  @!P0 NANOSLEEP.SYNCS 0x989680 ;  /* 0x009896800000895d */ /* 0x002fea0003900000 */
[----:B------:R-:W1:Y:S02]  /*10300*/  @!P0 SYNCS.PHASECHK.TRANS64 P0, [R5+URZ+0x19c80], R10 ;  /* 0x019c800a050085a7 */ /* 0x000e64000800007f */
[----:B-1----:R-:W-:Y:S05]  /*10310*/  @!P0 BRA `(.L_x_11251) ;  /* 0xfffffffc00f08947 */ /* 0x002fea000383ffff */
[----:B------:R-:W-:Y:S05]  /*10320*/  BRA `(.L_x_11328) ;  /* 0xffffffcc00287947 */ /* 0x000fea000383ffff */
.L_x_11252:
        /* <DEDUP_REMOVED lines=8> */
.L_x_11330:
[----:B------:R-:W-:Y:S05]  /*103b0*/  BSYNC B0 ;  /* 0x0000000000007941 */ /* 0x000fea0003800000 */
.L_x_11329:
        /* <DEDUP_REMOVED lines=9> */
.L_x_11331:
[----:B------:R-:W-:Y:S02]  /*10450*/  IMAD.MOV.U32 R13, RZ, RZ, R21 ;  /* 0x000000ffff0d7224 */ /* 0x000fe400078e0015 */
[----:B------:R-:W-:Y:S02]  /*10460*/  IMAD.MOV.U32 R12, RZ, RZ, 0x1 ;  /* 0x00000001ff0c7424 */ /* 0x000fe400078e00ff */
[----:B------:R-:W-:-:S07]  /*10470*/  IMAD.MOV.U32 R2, RZ, RZ, R14 ;  /* 0x000000ffff027224 */ /* 0x000fce00078e000e */
[----:B------:R-:W-:Y:S05]  /*10480*/  WARPSYNC.COLLECTIVE R15, `(.L_x_11332) ;  /* 0x000000000f087348 */ /* 0x000fea0003c00000 */
[----:B------:R0:W1:Y:S02]  /*10490*/  SHFL.IDX P6, R14, R13, R12, R11 ;  /* 0x0000000c0d0e7389 */ /* 0x00006400000c000b */
[----:B01----:R-:W-:Y:S01]  /*104a0*/  ENDCOLLECTIVE ;  /* 0x000000000000791b */ /* 0x003fe20003800000 */
.L_x_11332:
        /* <DEDUP_REMOVED lines=13> */
.L_x_11333:
[----:B------:R-:W-:Y:S01]  /*10580*/  IMAD.MOV.U32 R2, RZ, RZ, R14 ;  /* 0x000000ffff027224 */ /* 0x000fe200078e000e */
[----:B------:R-:W-:Y:S06]  /*10590*/  BRA `(.L_x_11334) ;  /* 0xffffffcc00207947 */ /* 0x000fec000383ffff */
.L_x_11257:
[----:B---3--:R3:W4:Y:S02]  /*105a0*/  SYNCS.PHASECHK.TRANS64.TRYWAIT P0, [R5+URZ+0x19c40], R10 ;  /* 0x019c400a050075a7 */ /* 0x008724000800017f */
[----:B----4-:R-:W-:Y:S05]  /*105b0*/  @!P0 NANOSLEEP.SYNCS 0x989680 ;  /* 0x009896800000895d */ /* 0x010fea0003900000 */
[----:B------:R-:W4:Y:S02]  /*105c0*/  @!P0 SYNCS.PHASECHK.TRANS64 P0, [R5+URZ+0x19c40], R10 ;  /* 0x019c400a050085a7 */ /* 0x000f24000800007f */
[----:B----4-:R-:W-:Y:S05]  /*105d0*/  @!P0 BRA `(.L_x_11257) ;  /* 0xfffffffc00f08947 */ /* 0x010fea000383ffff */
[----:B------:R-:W-:Y:S05]  /*105e0*/  BRA `(.L_x_11335) ;  /* 0xffffffcc00787947 */ /* 0x000fea000383ffff */
.L_x_11258:
        /* <DEDUP_REMOVED lines=8> */
.L_x_11337:
[----:B------:R-:W-:Y:S05]  /*10670*/  BSYNC B0 ;  /* 0x0000000000007941 */ /* 0x000fea0003800000 */
.L_x_11336:
        /* <DEDUP_REMOVED lines=8> */
.L_x_11338:
[----:B------:R-:W-:Y:S02]  /*10700*/  IMAD.MOV.U32 R13, RZ, RZ, R8 ;  /* 0x000000ffff0d7224 */ /* 0x000fe400078e0008 */
[----:B------:R-:W-:Y:S02]  /*10710*/  IMAD.MOV.U32 R12, RZ, RZ, 0x1 ;  /* 0x00000001ff0c7424 */ /* 0x000fe400078e00ff */
[----:B------:R-:W-:-:S07]  /*10720*/  IMAD.MOV.U32 R2, RZ, RZ, R14 ;  /* 0x000000ffff027224 */ /* 0x000fce00078e000e */
[----:B------:R-:W-:Y:S05]  /*10730*/  WARPSYNC.COLLECTIVE R15, `(.L_x_11339) ;  /* 0x000000000f087348 */ /* 0x000fea0003c00000 */
[----:B------:R0:W1:Y:S02]  /*10740*/  SHFL.IDX P6, R14, R13, R12, R11 ;  /* 0x0000000c0d0e7389 */ /* 0x00006400000c000b */
[----:B01----:R-:W-:Y:S01]  /*10750*/  ENDCOLLECTIVE ;  /* 0x000000000000791b */ /* 0x003fe20003800000 */
.L_x_11339:
        /* <DEDUP_REMOVED lines=13> */
.L_x_11340:
[----:B------:R-:W-:Y:S01]  /*10830*/  IMAD.MOV.U32 R2, RZ, RZ, R14 ;  /* 0x000000ffff027224 */ /* 0x000fe200078e000e */
[----:B------:R-:W-:Y:S06]  /*10840*/  BRA `(.L_x_11341) ;  /* 0xffffffcc00687947 */ /* 0x000fec000383ffff */
.L_x_11263:
[----:B------:R0:W0:Y:S02]  /*10850*/  SYNCS.PHASECHK.TRANS64.TRYWAIT P2, [R2+URZ+0x19c70], R3 ;  /* 0x019c7003020075a7 */ /* 0x000024000804017f */
[----:B0-----:R-:W-:Y:S05]  /*10860*/  @!P2 NANOSLEEP.SYNCS 0x989680 ;  /* 0x009896800000a95d */ /* 0x001fea0003900000 */
[----:B------:R-:W0:Y:S02]  /*10870*/  @!P2 SYNCS.PHASECHK.TRANS64 P2, [R2+URZ+0x19c70], R3 ;  /* 0x019c70030200a5a7 */ /* 0x000e24000804007f */
[----:B0-----:R-:W-:Y:S05]  /*10880*/  @!P2 BRA `(.L_x_11263) ;  /* 0xfffffffc00f0a947 */ /* 0x001fea000383ffff */
[----:B------:R-:W-:Y:S05]  /*10890*/  BRA `(.L_x_11342) ;  /* 0xffffffcc00d47947 */ /* 0x000fea000383ffff */
.L_x_11265:
[----:B0-----:R0:W2:Y:S02]  /*108a0*/  SYNCS.PHASECHK.TRANS64.TRYWAIT P2, [R2+URZ+0x19c60], R3 ;  /* 0x019c6003020075a7 */ /* 0x0010a4000804017f */
[----:B--2---:R-:W-:Y:S05]  /*108b0*/  @!P2 NANOSLEEP.SYNCS 0x989680 ;  /* 0x009896800000a95d */ /* 0x004fea0003900000 */
[----:B------:R-:W2:Y:S02]  /*108c0*/  @!P2 SYNCS.PHASECHK.TRANS64 P2, [R2+URZ+0x19c60], R3 ;  /* 0x019c60030200a5a7 */ /* 0x000ea4000804007f */
[----:B--2---:R-:W-:Y:S05]  /*108d0*/  @!P2 BRA `(.L_x_11265) ;  /* 0xfffffffc00f0a947 */ /* 0x004fea000383ffff */
[----:B------:R-:W-:Y:S05]  /*108e0*/  BRA `(.L_x_11343) ;  /* 0xffffffcc00e47947 */ /* 0x000fea000383ffff */
.L_x_11273:
[----:B0-----:R0:W1:Y:S02]  /*108f0*/  SYNCS.PHASECHK.TRANS64.TRYWAIT P1, [R0+URZ+0x19c70], R3 ;  /* 0x019c7003000075a7 */ /* 0x001064000802017f */
[----:B-1----:R-:W-:Y:S05]  /*10900*/  @!P1 NANOSLEEP.SYNCS 0x989680 ;  /* 0x009896800000995d */ /* 0x002fea0003900000 */
[----:B------:R-:W1:Y:S02]  /*10910*/  @!P1 SYNCS.PHASECHK.TRANS64 P1, [R0+URZ+0x19c70], R3 ;  /* 0x019c7003000095a7 */ /* 0x000e64000802007f */
[----:B-1----:R-:W-:Y:S05]  /*10920*/  @!P1 BRA `(.L_x_11273) ;  /* 0xfffffffc00f09947 */ /* 0x002fea000383ffff */
[----:B------:R-:W-:Y:S05]  /*10930*/  BRA `(.L_x_11344) ;  /* 0xffffffd400847947 */ /* 0x000fea000383ffff */
.L_x_11275:
[----:B0-----:R0:W1:Y:S02]  /*10940*/  SYNCS.PHASECHK.TRANS64.TRYWAIT P1, [R0+URZ+0x19c60], R3 ;  /* 0x019c6003000075a7 */ /* 0x001064000802017f */
[----:B-1----:R-:W-:Y:S05]  /*10950*/  @!P1 NANOSLEEP.SYNCS 0x989680 ;  /* 0x009896800000995d */ /* 0x002fea0003900000 */
[----:B------:R-:W1:Y:S02]  /*10960*/  @!P1 SYNCS.PHASECHK.TRANS64 P1, [R0+URZ+0x19c60], R3 ;  /* 0x019c6003000095a7 */ /* 0x000e64000802007f */
[----:B-1----:R-:W-:Y:S05]  /*10970*/  @!P1 BRA `(.L_x_11275) ;  /* 0xfffffffc00f09947 */ /* 0x002fea000383ffff */
[----:B------:R-:W-:Y:S05]  /*10980*/  BRA `(.L_x_11345) ;  /* 0xffffffd400907947 */ /* 0x000fea000383ffff */
.L_x_11287:
[----:B0-----:R0:W1:Y:S02]  /*10990*/  SYNCS.PHASECHK.TRANS64.TRYWAIT P0, [R4+URZ+0x19c20], R0 ;  /* 0x019c2000040075a7 */ /* 0x001064000800017f */
[----:B-1----:R-:W-:Y:S05]  /*109a0*/  @!P0 NANOSLEEP.SYNCS 0x989680 ;  /* 0x009896800000895d */ /* 0x002fea0003900000 */
[----:B------:R-:W1:Y:S02]  /*109b0*/  @!P0 SYNCS.PHASECHK.TRANS64 P0, [R4+URZ+0x19c20], R0 ;  /* 0x019c2000040085a7 */ /* 0x000e64000800007f */
[----:B-1----:R-:W-:Y:S05]  /*109c0*/  @!P0 BRA `(.L_x_11287) ;  /* 0xfffffffc00f08947 */ /* 0x002fea000383ffff */
[----:B------:R-:W-:Y:S05]  /*109d0*/  BRA `(.L_x_11346) ;  /* 0xffffffe800207947 */ /* 0x000fea000383ffff */
.L_x_11288:
        /* <DEDUP_REMOVED lines=11> */
.L_x_11348:
[----:B------:R-:W-:Y:S05]  /*10a90*/  BSYNC B0 ;  /* 0x0000000000007941 */ /* 0x000fea0003800000 */
.L_x_11347:
[----:B------:R-:W-:Y:S05]  /*10aa0*/  BRA `(.L_x_11349) ;  /* 0xffffffe800087947 */ /* 0x000fea000383ffff */
.L_x_11291:
[----:B------:R-:W-:Y:S01]  /*10ab0*/  BSSY B1, `(.L_x_11350) ;  /* 0x0000006000017945 */ /* 0x000fe20003800000 */
[----:B------:R-:W-:-:S07]  /*10ac0*/  IMAD.MOV.U32 R15, RZ, RZ, -0x1 ;  /* 0xffffffffff0f7424 */ /* 0x000fce00078e00ff */
[----:B0-----:R-:W-:Y:S05]  /*10ad0*/  WARPSYNC.COLLECTIVE R15, `(.L_x_11351) ;  /* 0x000000000f0c7348 */ /* 0x001fea0003c00000 */
[----:B------:R-:W-:Y:S02]  /*10ae0*/  ELECT P6, UR62, PT ;  /* 0x00000000003e782f */ /* 0x000fe400038c0000 */
[----:B------:R-:W-:Y:S01]  /*10af0*/  MOV R14, UR62 ;  /* 0x0000003e000e7c02 */ /* 0x000fe20008000f00 */
[----:B0-----:R-:W-:Y:S10]  /*10b00*/  ENDCOLLECTIVE ;  /* 0x000000000000791b */ /* 0x001ff40003800000 */
.L_x_11351:
[----:B------:R-:W-:Y:S05]  /*10b10*/  BSYNC B1 ;  /* 0x0000000000017941 */ /* 0x000fea0003800000 */
.L_x_11350:
[----:B------:R-:W-:Y:S05]  /*10b20*/  BRA `(.L_x_11352) ;  /* 0xffffffe800007947 */ /* 0x000fea000383ffff */
.L_x_11293:
[----:B0-----:R0:W1:Y:S02]  /*10b30*/  SYNCS.PHASECHK.TRANS64.TRYWAIT P1, [R5+URZ+0x19c40], R0 ;  /* 0x019c4000050075a7 */ /* 0x001064000802017f */
[----:B-1----:R-:W-:Y:S05]  /*10b40*/  @!P1 NANOSLEEP.SYNCS 0x989680 ;  /* 0x009896800000995d */ /* 0x002fea0003900000 */
[----:B------:R-:W1:Y:S02]  /*10b50*/  @!P1 SYNCS.PHASECHK.TRANS64 P1, [R5+URZ+0x19c40], R0 ;  /* 0x019c4000050095a7 */ /* 0x000e64000802007f */
[----:B-1----:R-:W-:Y:S05]  /*10b60*/  @!P1 BRA `(.L_x_11293) ;  /* 0xfffffffc00f09947 */ /* 0x002fea000383ffff */
[----:B------:R-:W-:Y:S05]  /*10b70*/  BRA `(.L_x_11353) ;  /* 0xffffffe800207947 */ /* 0x000fea000383ffff */
.L_x_11295:
[----:B-1----:R1:W2:Y:S02]  /*10b80*/  SYNCS.PHASECHK.TRANS64.TRYWAIT P1, [R19+URZ+0x19c40], R2 ;  /* 0x019c4002130075a7 */ /* 0x0022a4000802017f */
[----:B--2---:R-:W-:Y:S05]  /*10b90*/  @!P1 NANOSLEEP.SYNCS 0x989680 ;  /* 0x009896800000995d */ /* 0x004fea0003900000 */
[----:B------:R-:W2:Y:S02]  /*10ba0*/  @!P1 SYNCS.PHASECHK.TRANS64 P1, [R19+URZ+0x19c40], R2 ;  /* 0x019c4002130095a7 */ /* 0x000ea4000802007f */
[----:B--2---:R-:W-:Y:S05]  /*10bb0*/  @!P1 BRA `(.L_x_11295) ;  /* 0xfffffffc00f09947 */ /* 0x004fea000383ffff */
[----:B------:R-:W-:Y:S05]  /*10bc0*/  BRA `(.L_x_11354) ;  /* 0xffffffe8002c7947 */ /* 0x000fea000383ffff */
.L_x_11297:
[----:B--2---:R2:W3:Y:S02]  /*10bd0*/  SYNCS.PHASECHK.TRANS64.TRYWAIT P1, [R5+URZ+0x19c60], R0 ;  /* 0x019c6000050075a7 */ /* 0x0044e4000802017f */
[----:B---3--:R-:W-:Y:S05]  /*10be0*/  @!P1 NANOSLEEP.SYNCS 0x989680 ;  /* 0x009896800000995d */ /* 0x008fea0003900000 */
[----:B------:R-:W3:Y:S02]  /*10bf0*/  @!P1 SYNCS.PHASECHK.TRANS64 P1, [R5+URZ+0x19c60], R0 ;  /* 0x019c6000050095a7 */ /* 0x000ee4000802007f */
[----:B---3--:R-:W-:Y:S05]  /*10c00*/  @!P1 BRA `(.L_x_11297) ;  /* 0xfffffffc00f09947 */ /* 0x008fea000383ffff */
[----:B------:R-:W-:Y:S05]  /*10c10*/  BRA `(.L_x_11355) ;  /* 0xffffffe800287947 */ /* 0x000fea000383ffff */
.L_x_11299:
[----:B---3--:R3:W4:Y:S02]  /*10c20*/  SYNCS.PHASECHK.TRANS64.TRYWAIT P1, [R19+URZ+0x19c60], R2 ;  /* 0x019c6002130075a7 */ /* 0x008724000802017f */
[----:B----4-:R-:W-:Y:S05]  /*10c30*/  @!P1 NANOSLEEP.SYNCS 0x989680 ;  /* 0x009896800000995d */ /* 0x010fea0003900000 */
[----:B------:R-:W4:Y:S02]  /*10c40*/  @!P1 SYNCS.PHASECHK.TRANS64 P1, [R19+URZ+0x19c60], R2 ;  /* 0x019c6002130095a7 */ /* 0x000f24000802007f */
[----:B----4-:R-:W-:Y:S05]  /*10c50*/  @!P1 BRA `(.L_x_11299) ;  /* 0xfffffffc00f09947 */ /* 0x010fea000383ffff */
[----:B------:R-:W-:Y:S05]  /*10c60*/  BRA `(.L_x_11356) ;  /* 0xffffffe800247947 */ /* 0x000fea000383ffff */
.L_x_11301:
[----:B----4-:R4:W0:Y:S02]  /*10c70*/  SYNCS.PHASECHK.TRANS64.TRYWAIT P1, [R5+URZ+0x19c80], R0 ;  /* 0x019c8000050075a7 */ /* 0x010824000802017f */
[----:B0-----:R-:W-:Y:S05]  /*10c80*/  @!P1 NANOSLEEP.SYNCS 0x989680 ;  /* 0x009896800000995d */ /* 0x001fea0003900000 */
[----:B------:R-:W0:Y:S02]  /*10c90*/  @!P1 SYNCS.PHASECHK.TRANS64 P1, [R5+URZ+0x19c80], R0 ;  /* 0x019c8000050095a7 */ /* 0x000e24000802007f */
[----:B0-----:R-:W-:Y:S05]  /*10ca0*/  @!P1 BRA `(.L_x_11301) ;  /* 0xfffffffc00f09947 */ /* 0x001fea000383ffff */
[----:B------:R-:W-:Y:S05]  /*10cb0*/  BRA `(.L_x_11357) ;  /* 0xffffffe800207947 */ /* 0x000fea000383ffff */
.L_x_11358:
        /* <DEDUP_REMOVED lines=12> */
.L_x_16294:


//--------------------- .text._ZN7cutlass13device_kernelIN5flash11enable_sm90INS1_16FlashAttnFwdSm90INS1_25CollectiveMainloopFwdSm90ILi2EN4cute5tupleIJNS5_1CILi1EEES8_S8_EEENS6_IJNS7_ILi192EEENS7_ILi128EEENS7_ILi96EEEEEELi96ENS_12float_e4m3_tEfNS_4arch4Sm90ELb0ELb0ELb0ELb1ELb1ELb1ELb0ELb1ELb1ELb1ELb1ELb0EEENS1_21CollectiveEpilogueFwdINS6_IJSA_SC_SB_EEES9_NS_10bfloat16_tESG_Li384ELb1ELb1ELb1ELb1EEENS1_36VarlenDynamicPersistentTileSchedulerILi192ELi128ELi384ELi128ELb1ELb1ELb1ELb0ELb1ELb1EEEEEEEEEvNT_6ParamsE --------------------------
	.section	.text._ZN7cutlass13device_kernelIN5flash11enable_sm90INS1_16FlashAttnFwdSm90INS1_25CollectiveMainloopFwdSm90ILi2EN4cute5tupleIJNS5_1CILi1EEES8_S8_EEENS6_IJNS7_ILi192EEENS7_ILi128EEENS7_ILi96EEEEEELi96ENS_12float_e4m3_tEfNS_4arch4Sm90ELb0ELb0ELb0ELb1ELb1ELb1ELb0ELb1ELb1ELb1ELb1ELb0EEENS1_21CollectiveEpilogueFwdINS6_IJSA_SC_SB_EEES9_NS_10bfloat16_tESG_Li384ELb1ELb1ELb1ELb1EEENS1_36VarlenDynamicPersistentTileSchedulerILi192ELi128ELi384ELi128ELb1ELb1ELb1ELb0ELb1ELb1EEEEEEEEEvNT_6ParamsE,"ax",@progbits
	.align	128
.text._ZN7cutlass13device_kernelIN5flash11enable_sm90INS1_16FlashAttnFwdSm90INS1_25CollectiveMainloopFwdSm90ILi2EN4cute5tupleIJNS5_1CILi1EEES8_S8_EEENS6_IJNS7_ILi192EEENS7_ILi128EEENS7_ILi96EEEEEELi96ENS_12float_e4m3_tEfNS_4arch4Sm90ELb0ELb0ELb0ELb1ELb1ELb1ELb0ELb1ELb1ELb1ELb1ELb0EEENS1_21CollectiveEpilogueFwdINS6_IJSA_SC_SB_EEES9_NS_10bfloat16_tESG_Li384ELb1ELb1ELb1ELb1EEENS1_36VarlenDynamicPersistentTileSchedulerILi192ELi128ELi384ELi128ELb1ELb1ELb1ELb0ELb1ELb1EEEEEEEEEvNT_6ParamsE:
        .type           _ZN7cutlass13device_kernelIN5flash11enable_sm90INS1_16FlashAttnFwdSm90INS1_25CollectiveMainloopFwdSm90ILi2EN4cute5tupleIJNS5_1CILi1EEES8_S8_EEENS6_IJNS7_ILi192EEENS7_ILi128EEENS7_ILi96EEEEEELi96ENS_12float_e4m3_tEfNS_4arch4Sm90ELb0ELb0ELb0ELb1ELb1ELb1ELb0ELb1ELb1ELb1ELb1ELb0EEENS1_21CollectiveEpilogueFwdINS6_IJSA_SC_SB_EEES9_NS_10bfloat16_tESG_Li384ELb1ELb1ELb1ELb1EEENS1_36VarlenDynamicPersistentTileSchedulerILi192ELi128ELi384ELi128ELb1ELb1ELb1ELb0ELb1ELb1EEEEEEEEEvNT_6ParamsE,@function
        .size           _ZN7cutlass13device_kernelIN5flash11enable_sm90INS1_16FlashAttnFwdSm90INS1_25CollectiveMainloopFwdSm90ILi2EN4cute5tupleIJNS5_1CILi1EEES8_S8_EEENS6_IJNS7_ILi192EEENS7_ILi128EEENS7_ILi96EEEEEELi96ENS_12float_e4m3_tEfNS_4arch4Sm90ELb0ELb0ELb0ELb1ELb1ELb1ELb0ELb1ELb1ELb1ELb1ELb0EEENS1_21CollectiveEpilogueFwdINS6_IJSA_SC_SB_EEES9_NS_10bfloat16_tESG_Li384ELb1ELb1ELb1ELb1EEENS1_36VarlenDynamicPersistentTileSchedulerILi192ELi128ELi384ELi128ELb1ELb1ELb1ELb0ELb1ELb1EEEEEEEEEvNT_6ParamsE,(.L_x_16295 - _ZN7cutlass13device_kernelIN5flash11enable_sm90INS1_16FlashAttnFwdSm90INS1_25CollectiveMainloopFwdSm90ILi2EN4cute5tupleIJNS5_1CILi1EEES8_S8_EEENS6_IJNS7_ILi192EEENS7_ILi128EEENS7_ILi96EEEEEELi96ENS_12float_e4m3_tEfNS_4arch4Sm90ELb0ELb0ELb0ELb1ELb1ELb1ELb0ELb1ELb1ELb1ELb1ELb0EEENS1_21CollectiveEpilogueFwdINS6_IJSA_SC_SB_EEES9_NS_10bfloat16_tESG_Li384ELb1ELb1ELb1ELb1EEENS1_36VarlenDynamicPersistentTileSchedulerILi192ELi128ELi384ELi128ELb1ELb1ELb1ELb0ELb1ELb1EEEEEEEEEvNT_6ParamsE)
        .other          _ZN7cutlass13device_kernelIN5flash11enable_sm90INS1_16FlashAttnFwdSm90INS1_25CollectiveMainloopFwdSm90ILi2EN4cute5tupleIJNS5_1CILi1EEES8_S8_EEENS6_IJNS7_ILi192EEENS7_ILi128EEENS7_ILi96EEEEEELi96ENS_12float_e4m3_tEfNS_4arch4Sm90ELb0ELb0ELb0ELb1ELb1ELb1ELb0ELb1ELb1ELb1ELb1ELb0EEENS1_21CollectiveEpilogueFwdINS6_IJSA_SC_SB_EEES9_NS_10bfloat16_tESG_Li384ELb1ELb1ELb1ELb1EEENS1_36VarlenDynamicPersistentTileSchedulerILi192ELi128ELi384ELi128ELb1ELb1ELb1ELb0ELb1ELb1EEEEEEEEEvNT_6ParamsE,@"STO_CUDA_ENTRY STV_DEFAULT"
_ZN7cutlass13device_kernelIN5flash11enable_sm90INS1_16FlashAttnFwdSm90INS1_25CollectiveMainloopFwdSm90ILi2EN4cute5tupleIJNS5_1CILi1EEES8_S8_EEENS6_IJNS7_ILi192EEENS7_ILi128EEENS7_ILi96EEEEEELi96ENS_12float_e4m3_tEfNS_4arch4Sm90ELb0ELb0ELb0ELb1ELb1ELb1ELb0ELb1ELb1ELb1ELb1ELb0EEENS1_21CollectiveEpilogueFwdINS6_IJSA_SC_SB_EEES9_NS_10bfloat16_tESG_Li384ELb1ELb1ELb1ELb1EEENS1_36VarlenDynamicPersistentTileSchedulerILi192ELi128ELi384ELi128ELb1ELb1ELb1ELb0ELb1ELb1EEEEEEEEEvNT_6ParamsE:
        /* <DEDUP_REMOVED lines=18> */
.L_x_11360:
[----:B------:R-:W-:Y:S05]  /*0120*/  BSYNC B0 ;  /* 0x0000000000007941 */ /* 0x000fea0003800000 */
.L_x_11359:
        /* <DEDUP_REMOVED lines=41> */
.L_x_11361:
        /* <DEDUP_REMOVED lines=22> */
.L_x_11362:
        /* <DEDUP_REMOVED lines=18> */
.L_x_11363:
        /* <DEDUP_REMOVED lines=22> */
.L_x_11364:
        /* <DEDUP_REMOVED lines=23> */
.L_x_11365:
        /* <DEDUP_REMOVED lines=8> */
.L_x_11368:
[----:B------:R-:W-:-:S08]  /*0990*/  NOP ;  /* 0x0000000000007918 */ /* 0x000fd00000000000 */
[----:B------:R-:W0:Y:S02]  /*09a0*/  USETMAXREG.TRY_ALLOC.CTAPOOL UP0, 0xa0 ;  /* 0x000000a0000079c8 */ /* 0x000e240008000600 */
[----:B0-----:R-:W-:-:S13]  /*09b0*/  PLOP3.LUT P0, PT, PT, PT, UP0, 0x80, 0x0 ;  /* 0x000000000000781c */ /* 0x001fda0003f0f008 */
[----:B------:R-:W-:Y:S05]  /*09c0*/  @!P0 BRA `(.L_x_11368) ;  /* 0xfffffffc00f08947 */ /* 0x000fea000383ffff */
[----:B------:R-:W0:Y:S08]  /*09d0*/  S2UR UR4, SR_CgaCtaId ;  /* 0x00000000000479c3 */ /* 0x000e300000008800 */
[----:B------:R-:W-:Y:S06]  /*09e0*/  BAR.ARV 0x8, 0x200 ;  /* 0x0208000000007b1d */ /* 0x000fec0000002000 */
[----:B------:R-:W-:-:S02]  /*09f0*/  MOV R18, 0x400 ;  /* 0x0000040000127802 */ /* 0x000fc40000000f00 */
[----:B------:R-:W-:Y:S01]  /*0a00*/  BAR.SYNC.DEFER_BLOCKING 0x5, 0x200 ;  /* 0x0148000000007b1d */ /* 0x000fe20000010000 */
[----:B0-----:R-:W-:-:S05]  /*0a10*/  IMAD.U32 R0, RZ, RZ, UR4 ;  /* 0x00000004ff007e24 */ /* 0x001fca000f8e00ff */
[----:B------:R-:W-:Y:S01]  /*0a20*/  ULDC UR4, c[0x0][0xc3c] ;  /* 0x00030f0000047ab9 */ /* 0x000fe20000000800 */
[----:B------:R-:W-:Y:S01]  /*0a30*/  LEA R18, R0, R18, 0x18 ;  /* 0x0000001200127211 */ /* 0x000fe200078ec0ff */
[----:B------:R-:W-:Y:S04]  /*0a40*/  STL [R1+0x20], R0 ;  /* 0x0000200001007387 */ /* 0x000fe80000100800 */
[----:B------:R-:W0:Y:S01]  /*0a50*/  LDS.128 R28, [R18+0x19cd0] ;  /* 0x019cd000121c7984 */ /* 0x000e220000000c00 */
[----:B------:R-:W-:Y:S06]  /*0a60*/  BAR.ARV 0x4, 0x200 ;  /* 0x0108000000007b1d */ /* 0x000fec0000002000 */
[----:B0-----:R-:W-:-:S13]  /*0a70*/  ISETP.GE.AND P0, PT, R31, UR4, PT ;  /* 0x000000041f007c0c */ /* 0x001fda000bf06270 */
[----:B------:R-:W-:Y:S05]  /*0a80*/  @P0 BRA `(.L_x_11369) ;  /* 0x000001a400d00947 */ /* 0x000fea0003800000 */
[----:B------:R-:W0:Y:S01]  /*0a90*/  S2R R0, SR_TID.X ;  /* 0x0000000000007919 */ /* 0x000e220000002100 */
[----:B------:R-:W-:Y:S01]  /*0aa0*/  IMAD.MOV.U32 R154, RZ, RZ, RZ ;  /* 0x000000ffff9a7224 */ /* 0x000fe200078e00ff */
[----:B------:R-:W-:Y:S01]  /*0ab0*/  ULOP3.LUT UR36, UR37, 0x1, URZ, 0xfc, !UPT ;  /* 0x0000000125247892 */ /* 0x000fe2000f8efc3f */
[----:B------:R-:W-:Y:S02]  /*0ac0*/  IMAD.MOV.U32 R156, RZ, RZ, RZ ;  /* 0x000000ffff9c7224 */ /* 0x000fe400078e00ff */
[----:B0-----:R-:W-:-:S05]  /*0ad0*/  VIADD R20, R0, 0xffffff80 ;  /* 0xffffff8000147836 */ /* 0x001fca0000000000 */
[----:B------:R-:W-:Y:S02]  /*0ae0*/  SHF.R.S32.HI R0, RZ, 0x1f, R20 ;  /* 0x0000001fff007819 */ /* 0x000fe40000011414 */
[-C--:B------:R-:W-:Y:S02]  /*0af0*/  LEA.HI R3, R20, R20.reuse, RZ, 0x1 ;  /* 0x0000001414037211 */ /* 0x080fe400078f08ff */
[CC--:B------:R-:W-:Y:S02]  /*0b00*/  LEA.HI R2, R0.reuse, R20.reuse, RZ, 0x5 ;  /* 0x0000001400027211 */ /* 0x0c0fe400078f28ff */
[----:B------:R-:W-:Y:S02]  /*0b10*/  LEA.HI R5, R0, R20, RZ, 0x4 ;  /* 0x0000001400057211 */ /* 0x000fe400078f20ff */
[----:B------:R-:W-:Y:S01]  /*0b20*/  SHF.R.S32.HI R155, RZ, 0x1, R3 ;  /* 0x00000001ff9b7819 */ /* 0x000fe20000011403 */
[----:B------:R-:W-:Y:S01]  /*0b30*/  IMAD.SHL.U32 R4, R2, 0x10, RZ ;  /* 0x0000001002047824 */ /* 0x000fe200078e00ff */
[----:B------:R-:W-:-:S02]  /*0b40*/  LOP3.LUT R2, R5, 0x7fffff0, RZ, 0xc0, !PT ;  /* 0x07fffff005027812 */ /* 0x000fc400078ec0ff */
[----:B------:R-:W-:Y:S02]  /*0b50*/  SHF.R.S32.HI R6, RZ, 0x1f, R3 ;  /* 0x0000001fff067819 */ /* 0x000fe40000011403 */
[----:B------:R-:W-:Y:S01]  /*0b60*/  LOP3.LUT R7, R4, 0xfffffe00, RZ, 0xc0, !PT ;  /* 0xfffffe0004077812 */ /* 0x000fe200078ec0ff */
[----:B------:R-:W-:Y:S01]  /*0b70*/  IMAD.IADD R4, R20, 0x1, -R2 ;  /* 0x0000000114047824 */ /* 0x000fe200078e0a02 */
[-C--:B------:R-:W-:Y:S02]  /*0b80*/  LEA.HI R2, R0, R20.reuse, RZ, 0x7 ;  /* 0x0000001400027211 */ /* 0x080fe400078f38ff */
[----:B------:R-:W-:Y:S01]  /*0b90*/  LOP3.LUT R3, R3, 0xfffffffe, RZ, 0xc0, !PT ;  /* 0xfffffffe03037812 */ /* 0x000fe200078ec0ff */
[----:B------:R-:W-:Y:S01]  /*0ba0*/  IMAD R9, R4, 0x20, R7 ;  /* 0x0000002004097824 */ /* 0x000fe200078e0207 */
[----:B------:R-:W-:Y:S02]  /*0bb0*/  LOP3.LUT R7, R2, 0xffffff80, RZ, 0xc0, !PT ;  /* 0xffffff8002077812 */ /* 0x000fe400078ec0ff */
[----:B------:R-:W-:Y:S01]  /*0bc0*/  LEA.HI R6, R6, R155, RZ, 0x2 ;  /* 0x0000009b06067211 */ /* 0x000fe200078f10ff */
[----:B------:R-:W-:Y:S01]  /*0bd0*/  IMAD.IADD R16, R20, 0x1, -R3 ;  /* 0x0000000114107824 */ /* 0x000fe200078e0a03 */
[----:B------:R-:W-:Y:S01]  /*0be0*/  LEA.HI R4, R0, R20, RZ, 0x3 ;  /* 0x0000001400047211 */ /* 0x000fe200078f18ff */
[----:B------:R-:W-:Y:S01]  /*0bf0*/  IMAD.IADD R14, R20, 0x1, -R7 ;  /* 0x00000001140e7824 */ /* 0x000fe200078e0a07 */
[----:B------:R-:W-:Y:S01]  /*0c00*/  LOP3.LUT R6, R6, 0x7fffffc, RZ, 0xc0, !PT ;  /* 0x07fffffc06067812 */ /* 0x000fe200078ec0ff */
[C---:B------:R-:W-:Y:S01]  /*0c10*/  IMAD.SHL.U32 R152, R16.reuse, 0x8, RZ ;  /* 0x0000000810987824 */ /* 0x040fe200078e00ff */
[----:B------:R-:W-:Y:S01]  /*0c20*/  SHF.R.S32.HI R7, RZ, 0x4, R5 ;  /* 0x00000004ff077819 */ /* 0x000fe20000011405 */
[----:B------:R-:W-:Y:S01]  /*0c30*/  IMAD.SHL.U32 R16, R16, 0x10, RZ ;  /* 0x0000001010107824 */ /* 0x000fe200078e00ff */
[----:B------:R-:W-:Y:S01]  /*0c40*/  SHF.R.S32.HI R8, RZ, 0x1f, R14 ;  /* 0x0000001fff087819 */ /* 0x000fe2000001140e */
[----:B------:R-:W-:Y:S01]  /*0c50*/  IMAD.IADD R6, R155, 0x1, -R6 ;  /* 0x000000019b067824 */ /* 0x000fe200078e0a06 */
[----:B------:R-:W-:Y:S01]  /*0c60*/  LEA.HI R5, R5, R7, RZ, 0x1 ;  /* 0x0000000705057211 */ /* 0x000fe200078f08ff */
[C---:B------:R-:W-:Y:S01]  /*0c70*/  VIADD R13, R152.reuse, 0x20 ;  /* 0x00000020980d7836 */ /* 0x040fe20000000000 */
[----:B------:R-:W-:Y:S01]  /*0c80*/  SHF.R.S32.HI R19, RZ, 0x7, R2 ;  /* 0x00000007ff137819 */ /* 0x000fe20000011402 */
[----:B------:R-:W-:Y:S01]  /*0c90*/  IMAD R11, R7, 0x8, R6 ;  /* 0x00000008070b7824 */ /* 0x000fe200078e0206 */
[----:B------:R-:W-:Y:S01]  /*0ca0*/  LOP3.LUT R2, R5, 0x1ffffffe, RZ, 0xc0, !PT ;  /* 0x1ffffffe05027812 */ /* 0x000fe200078ec0ff */
[----:B------:R-:W-:Y:S01]  /*0cb0*/  IMAD.IADD R6, R152, 0x1, R13 ;  /* 0x0000000198067824 */ /* 0x000fe200078e020d */
[----:B------:R-:W-:Y:S01]  /*0cc0*/  LEA.HI R10, R8, R14, RZ, 0x2 ;  /* 0x0000000e080a7211 */ /* 0x000fe200078f10ff */
[----:B------:R0:W-:Y:S01]  /*0cd0*/  STL [R1+0x18], R13 ;  /* 0x0000180d01007387 */ /* 0x0001e20000100800 */
[----:B------:R-:W-:Y:S01]  /*0ce0*/  SHF.R.S32.HI R4, RZ, 0x3, R4 ;  /* 0x00000003ff047819 */ /* 0x000fe20000011404 */
[----:B------:R-:W-:Y:S01]  /*0cf0*/  IMAD.IADD R2, R7, 0x1, -R2 ;  /* 0x0000000107027824 */ /* 0x000fe200078e0a02 */
[--C-:B------:R-:W-:Y:S01]  /*0d00*/  SHF.R.S32.HI R5, RZ, 0x2, R10.reuse ;  /* 0x00000002ff057819 */ /* 0x100fe2000001140a */
[----:B------:R-:W-:Y:S01]  /*0d10*/  IMAD.SHL.U32 R11, R11, 0x20, RZ ;  /* 0x000000200b0b7824 */ /* 0x000fe200078e00ff */
[----:B------:R-:W-:Y:S01]  /*0d20*/  SHF.R.S32.HI R12, RZ, 0x1f, R10 ;  /* 0x0000001fff0c7819 */ /* 0x000fe2000001140a */
[----:B------:R-:W-:Y:S01]  /*0d30*/  IMAD.SHL.U32 R4, R4, 0x80, RZ ;  /* 0x0000008004047824 */ /* 0x000fe200078e00ff */
[----:B------:R-:W-:Y:S01]  /*0d40*/  SHF.R.S32.HI R7, RZ, 0x1f, R6 ;  /* 0x0000001fff077819 */ /* 0x000fe20000011406 */
[----:B------:R-:W-:Y:S01]  /*0d50*/  IMAD.HI R3, R19, 0x55555556, RZ ;  /* 0x5555555613037827 */ /* 0x000fe200078e02ff */
[----:B------:R-:W-:-:S02]  /*0d60*/  LEA.HI R12, R12, R5, RZ, 0x3 ;  /* 0x000000050c0c7211 */ /* 0x000fc400078f18ff */
[CC--:B------:R-:W-:Y:S01]  /*0d70*/  LEA.HI R157, R7.reuse, R6.reuse, RZ, 0x4 ;  /* 0x00000006079d7211 */ /* 0x0c0fe200078f20ff */
[----:B------:R-:W-:Y:S01]  /*0d80*/  VIADD R23, R16, 0x40 ;  /* 0x0000004010177836 */ /* 0x000fe20000000000 */
[----:B------:R-:W-:Y:S02]  /*0d90*/  LEA.HI R6, R7, R6, RZ, 0x5 ;  /* 0x0000000607067211 */ /* 0x000fe400078f28ff */
[----:B------:R-:W-:Y:S02]  /*0da0*/  LOP3.LUT R15, R4, 0x80, RZ, 0xc0, !PT ;  /* 0x00000080040f7812 */ /* 0x000fe400078ec0ff */
[----:B------:R-:W-:Y:S02]  /*0db0*/  LOP3.LUT R12, R12, 0xfffffff8, RZ, 0xc0, !PT ;  /* 0xfffffff80c0c7812 */ /* 0x000fe400078ec0ff */
[----:B------:R-:W-:Y:S01]  /*0dc0*/  LEA.HI R8, R8, R14, RZ, 0x5 ;  /* 0x0000000e08087211 */ /* 0x000fe200078f28ff */
[----:B------:R-:W-:Y:S01]  /*0dd0*/  STL [R1+0x4], R15 ;  /* 0x0000040f01007387 */ /* 0x000fe20000100800 */
[----:B------:R-:W-:Y:S01]  /*0de0*/  SHF.R.S32.HI R6, RZ, 0x5, R6 ;  /* 0x00000005ff067819 */ /* 0x000fe20000011406 */
[----:B------:R-:W-:Y:S01]  /*0df0*/  IMAD.IADD R5, R5, 0x1, -R12 ;  /* 0x0000000105057824 */ /* 0x000fe200078e0a0c */
[----:B0-----:R-:W-:Y:S01]  /*0e00*/  SHF.R.U32.HI R13, RZ, 0x3, R15 ;  /* 0x00000003ff0d7819 */ /* 0x001fe2000001160f */
[----:B------:R-:W-:Y:S01]  /*0e10*/  STL [R1+0x1c], R11 ;  /* 0x00001c0b01007387 */ /* 0x000fe20000100800 */
[----:B------:R-:W-:Y:S01]  /*0e20*/  LOP3.LUT R4, R15, 0x10, R157, 0xf8, !PT ;  /* 0x000000100f047812 */ /* 0x000fe200078ef89d */
[----:B------:R-:W-:Y:S01]  /*0e30*/  IMAD R7, R6, 0x1800, R11 ;  /* 0x0000180006077824 */ /* 0x000fe200078e020b */
[----:B------:R-:W-:Y:S01]  /*0e40*/  SHF.R.S32.HI R8, RZ, 0x5, R8 ;  /* 0x00000005ff087819 */ /* 0x000fe20000011408 */
[----:B------:R-:W-:Y:S01]  /*0e50*/  STL [R1+0xa0], R13 ;  /* 0x0000a00d01007387 */ /* 0x000fe20000100800 */
[----:B------:R-:W-:-:S02]  /*0e60*/  LOP3.LUT R4, R4, R13, RZ, 0x3c, !PT ;  /* 0x0000000d04047212 */ /* 0x000fc400078e3cff */
[----:B------:R-:W-:Y:S01]  /*0e70*/  LEA.HI R0, R0, R20, RZ, 0x2 ;  /* 0x0000001400007211 */ /* 0x000fe200078f10ff */
[----:B------:R-:W-:Y:S01]  /*0e80*/  IMAD R8, R8, 0x10, R5 ;  /* 0x0000001008087824 */ /* 0x000fe200078e0205 */
[----:B------:R-:W-:Y:S01]  /*0e90*/  LEA.HI R3, R3, R3, RZ, 0x1 ;  /* 0x0000000303037211 */ /* 0x000fe200078f08ff */
[----:B------:R-:W-:Y:S01]  /*0ea0*/  IMAD R5, R2, 0x8, R9 ;  /* 0x0000000802057824 */ /* 0x000fe200078e0209 */
[----:B------:R-:W-:Y:S02]  /*0eb0*/  IADD3 R2, R18, R7, R4 ;  /* 0x0000000712027210 */ /* 0x000fe40007ffe004 */
[----:B------:R-:W-:Y:S01]  /*0ec0*/  LOP3.LUT R10, R10, 0x7ffffffc, RZ, 0xc0, !PT ;  /* 0x7ffffffc0a0a7812 */ /* 0x000fe200078ec0ff */
[----:B------:R-:W-:Y:S01]  /*0ed0*/  IMAD R3, R3, -0x3, R19 ;  /* 0xfffffffd03037824 */ /* 0x000fe200078e0213 */
[----:B------:R0:W-:Y:S01]  /*0ee0*/  STL [R1+0xac], R5 ;  /* 0x0000ac0501007387 */ /* 0x0001e20000100800 */
[----:B------:R-:W-:Y:S01]  /*0ef0*/  SHF.R.S32.HI R7, RZ, 0x1f, R23 ;  /* 0x0000001fff077819 */ /* 0x000fe20000011417 */
[----:B------:R-:W-:Y:S01]  /*0f00*/  IMAD.MOV.U32 R19, RZ, RZ, RZ ;  /* 0x000000ffff137224 */ /* 0x000fe200078e00ff */
[----:B------:R-:W-:Y:S01]  /*0f10*/  SHF.R.S32.HI R157, RZ, 0x4, R157 ;  /* 0x00000004ff9d7819 */ /* 0x000fe2000001149d */
[----:B------:R1:W-:Y:S01]  /*0f20*/  STL [R1+0x9c], R2 ;  /* 0x00009c0201007387 */ /* 0x0003e20000100800 */
[----:B------:R-:W-:-:S02]  /*0f30*/  IMAD R3, R3, 0x40, R8 ;  /* 0x0000004003037824 */ /* 0x000fc400078e0208 */
[----:B------:R-:W-:Y:S02]  /*0f40*/  IMAD.IADD R10, R14, 0x1, -R10 ;  /* 0x000000010e0a7824 */ /* 0x000fe400078e0a0a */
[----:B0-----:R-:W-:Y:S01]  /*0f50*/  VIADD R5, R152, 0x10 ;  /* 0x0000001098057836 */ /* 0x001fe20000000000 */
[----:B------:R-:W-:Y:S01]  /*0f60*/  STL [R1+0xa4], R3 ;  /* 0x0000a40301007387 */ /* 0x000fe20000100800 */
[----:B------:R-:W-:Y:S01]  /*0f70*/  IMAD.SHL.U32 R10, R10, 0x2, RZ ;  /* 0x000000020a0a7824 */ /* 0x000fe200078e00ff */
[----:B-1----:R-:W-:Y:S02]  /*0f80*/  LOP3.LUT R2, R0, 0xfffffffc, RZ, 0xc0, !PT ;  /* 0xfffffffc00027812 */ /* 0x002fe400078ec0ff */
[----:B------:R-:W-:Y:S01]  /*0f90*/  STL [R1+0x48], RZ ;  /* 0x000048ff01007387 */ /* 0x000fe20000100800 */
[C---:B------:R-:W-:Y:S02]  /*0fa0*/  VIADD R9, R10.reuse, 0x28 ;  /* 0x000000280a097836 */ /* 0x040fe40000000000 */
[----:B------:R-:W-:Y:S01]  /*0fb0*/  VIADD R8, R10, 0x30 ;  /* 0x000000300a087836 */ /* 0x000fe20000000000 */
[----:B------:R-:W-:Y:S01]  /*0fc0*/  STL [R1], RZ ;  /* 0x000000ff01007387 */ /* 0x000fe20000100800 */
[----:B------:R-:W-:Y:S01]  /*0fd0*/  IMAD.IADD R6, R20, 0x1, -R2 ;  /* 0x0000000114067824 */ /* 0x000fe200078e0a02 */
[----:B------:R-:W-:-:S03]  /*0fe0*/  SHF.R.S32.HI R2, RZ, 0x2, R0 ;  /* 0x00000002ff027819 */ /* 0x000fc60000011400 */
[C---:B------:R-:W-:Y:S01]  /*0ff0*/  IMAD.SHL.U32 R4, R6.reuse, 0x8, RZ ;  /* 0x0000000806047824 */ /* 0x040fe200078e00ff */
[----:B------:R-:W-:-:S04]  /*1000*/  LEA.HI R0, R6, R6, RZ, 0x1 ;  /* 0x0000000606007211 */ /* 0x000fc800078f08ff */
[----:B------:R-:W-:Y:S01]  /*1010*/  STL [R1+0x34], R4 ;  /* 0x0000340401007387 */ /* 0x000fe20000100800 */
[----:B------:R-:W-:Y:S02]  /*1020*/  LOP3.LUT R2, R0, 0x1ffffffe, RZ, 0xc0, !PT ;  /* 0x1ffffffe00027812 */ /* 0x000fe400078ec0ff */
[----:B------:R-:W-:Y:S01]  /*1030*/  LOP3.LUT R0, R15, 0x10, R16, 0xf8, !PT ;  /* 0x000000100f007812 */ /* 0x000fe200078ef810 */
[----:B------:R0:W-:Y:S02]  /*1040*/  STL [R1+0xc], R5 ;  /* 0x00000c0501007387 */ /* 0x0001e40000100800 */
[----:B------:R-:W-:Y:S01]  /*1050*/  IMAD.IADD R2, R6, 0x1, -R2 ;  /* 0x0000000106027824 */ /* 0x000fe200078e0a02 */
[----:B------:R-:W-:Y:S01]  /*1060*/  LOP3.LUT R0, R0, R13, RZ, 0x3c, !PT ;  /* 0x0000000d00007212 */ /* 0x000fe200078e3cff */
[----:B------:R1:W-:Y:S01]  /*1070*/  STL [R1+0x8], R7 ;  /* 0x0000080701007387 */ /* 0x0003e20000100800 */
[----:B------:R-:W-:-:S03]  /*1080*/  VIADD R6, R10, 0x40 ;  /* 0x000000400a067836 */ /* 0x000fc60000000000 */
[----:B------:R-:W-:Y:S02]  /*1090*/  IMAD.IADD R0, R11, 0x1, R0 ;  /* 0x000000010b007824 */ /* 0x000fe400078e0200 */
[C---:B0-----:R-:W-:Y:S02]  /*10a0*/  VIADD R5, R4.reuse, 0x20 ;  /* 0x0000002004057836 */ /* 0x041fe40000000000 */
[----:B------:R-:W-:Y:S02]  /*10b0*/  VIADD R4, R4, 0x40 ;  /* 0x0000004004047836 */ /* 0x000fe40000000000 */
[----:B-1----:R-:W-:Y:S01]  /*10c0*/  VIADD R7, R10, 0x38 ;  /* 0x000000380a077836 */ /* 0x002fe20000000000 */
[----:B------:R0:W-:Y:S04]  /*10d0*/  STL [R1+0x54], R5 ;  /* 0x0000540501007387 */ /* 0x0001e80000100800 */
[----:B------:R1:W-:Y:S01]  /*10e0*/  STL [R1+0x60], R4 ;  /* 0x0000600401007387 */ /* 0x0003e20000100800 */
[----:B0-----:R-:W-:-:S02]  /*10f0*/  SHF.R.S32.HI R5, RZ, 0x1f, R5 ;  /* 0x0000001fff057819 */ /* 0x001fc40000011405 */
[----:B-1----:R-:W-:-:S03]  /*1100*/  SHF.R.S32.HI R4, RZ, 0x1f, R4 ;  /* 0x0000001fff047819 */ /* 0x002fc60000011404 */
[----:B------:R0:W-:Y:S04]  /*1110*/  STL [R1+0xb4], R5 ;  /* 0x0000b40501007387 */ /* 0x0001e80000100800 */
[----:B------:R1:W-:Y:S04]  /*1120*/  STL [R1+0xb0], R4 ;  /* 0x0000b00401007387 */ /* 0x0003e80000100800 */
[----:B------:R-:W-:Y:S01]  /*1130*/  STL [R1+0x44], R10 ;  /* 0x0000440a01007387 */ /* 0x000fe20000100800 */
[----:B0-----:R-:W-:-:S03]  /*1140*/  VIADD R5, R10, 0x48 ;  /* 0x000000480a057836 */ /* 0x001fc60000000000 */
[----:B------:R0:W-:Y:S01]  /*1150*/  STL [R1+0x2c], R0 ;  /* 0x00002c0001007387 */ /* 0x0001e20000100800 */
[C---:B-1----:R-:W-:Y:S01]  /*1160*/  VIADD R4, R10.reuse, 0x50 ;  /* 0x000000500a047836 */ /* 0x042fe20000000000 */
[----:B0-----:R-:W-:-:S05]  /*1170*/  IADD3 R0, R10, 0x20, RZ ;  /* 0x000000200a007810 */ /* 0x001fca0007ffe0ff */
[----:B------:R0:W-:Y:S04]  /*1180*/  STL [R1+0x5c], R0 ;  /* 0x00005c0001007387 */ /* 0x0001e80000100800 */
[----:B------:R1:W-:Y:S04]  /*1190*/  STL [R1+0x7c], R9 ;  /* 0x00007c0901007387 */ /* 0x0003e80000100800 */
[----:B------:R2:W-:Y:S01]  /*11a0*/  STL [R1+0x78], R8 ;  /* 0x0000780801007387 */ /* 0x0005e20000100800 */
[----:B0-----:R-:W-:Y:S01]  /*11b0*/  VIADD R0, R10, 0x58 ;  /* 0x000000580a007836 */ /* 0x001fe20000000000 */
[----:B------:R-:W-:-:S02]  /*11c0*/  SHF.R.S32.HI R10, RZ, 0x1f, R9 ;  /* 0x0000001fff0a7819 */ /* 0x000fc40000011409 */
[----:B------:R0:W-:Y:S01]  /*11d0*/  STL [R1+0x74], R7 ;  /* 0x0000740701007387 */ /* 0x0001e20000100800 */
[----:B-1----:R-:W-:-:S03]  /*11e0*/  SHF.R.S32.HI R9, RZ, 0x1f, R8 ;  /* 0x0000001fff097819 */ /* 0x002fc60000011408 */
[----:B------:R1:W-:Y:S01]  /*11f0*/  STL [R1+0x70], R6 ;  /* 0x0000700601007387 */ /* 0x0003e20000100800 */
[----:B--2---:R-:W-:-:S03]  /*1200*/  SHF.R.S32.HI R8, RZ, 0x1f, R7 ;  /* 0x0000001fff087819 */ /* 0x004fc60000011407 */
[----:B------:R2:W-:Y:S01]  /*1210*/  STL [R1+0x6c], R5 ;  /* 0x00006c0501007387 */ /* 0x0005e20000100800 */
[----:B0-----:R-:W-:-:S03]  /*1220*/  SHF.R.S32.HI R7, RZ, 0x1f, R6 ;  /* 0x0000001fff077819 */ /* 0x001fc60000011406 */
[----:B------:R-:W-:Y:S01]  /*1230*/  STL [R1+0x98], R10 ;  /* 0x0000980a01007387 */ /* 0x000fe20000100800 */
[----:B-1----:R-:W-:-:S03]  /*1240*/  SHF.R.S32.HI R6, RZ, 0x1f, R5 ;  /* 0x0000001fff067819 */ /* 0x002fc60000011405 */
[----:B------:R0:W-:Y:S01]  /*1250*/  STL [R1+0x68], R4 ;  /* 0x0000680401007387 */ /* 0x0001e20000100800 */
[----:B--2---:R-:W-:-:S03]  /*1260*/  SHF.R.S32.HI R5, RZ, 0x1f, R4 ;  /* 0x0000001fff057819 */ /* 0x004fc60000011404 */
[----:B------:R-:W-:Y:S04]  /*1270*/  STL [R1+0x94], R9 ;  /* 0x0000940901007387 */ /* 0x000fe80000100800 */
[----:B------:R1:W-:Y:S01]  /*1280*/  STL [R1+0x64], R0 ;  /* 0x0000640001007387 */ /* 0x0003e20000100800 */
[----:B0-----:R-:W-:-:S03]  /*1290*/  SHF.R.S32.HI R4, RZ, 0x1f, R0 ;  /* 0x0000001fff047819 */ /* 0x001fc60000011400 */
[----:B------:R0:W-:Y:S04]  /*12a0*/  STL [R1+0x90], R8 ;  /* 0x0000900801007387 */ /* 0x0001e80000100800 */
[----:B------:R0:W-:Y:S01]  /*12b0*/  STL [R1+0x8c], R7 ;  /* 0x00008c0701007387 */ /* 0x0001e20000100800 */
[----:B-1----:R-:W-:-:S03]  /*12c0*/  IMAD R0, R2, 0x8, R3 ;  /* 0x0000000802007824 */ /* 0x002fc600078e0203 */
[----:B------:R0:W-:Y:S04]  /*12d0*/  STL [R1+0x88], R6 ;  /* 0x0000880601007387 */ /* 0x0001e80000100800 */
[----:B------:R0:W-:Y:S04]  /*12e0*/  STL [R1+0x84], R5 ;  /* 0x0000840501007387 */ /* 0x0001e80000100800 */
[----:B------:R0:W-:Y:S04]  /*12f0*/  STL [R1+0xa8], R0 ;  /* 0x0000a80001007387 */ /* 0x0001e80000100800 */
[----:B------:R0:W-:Y:S02]  /*1300*/  STL [R1+0x80], R4 ;  /* 0x0000800401007387 */ /* 0x0001e40000100800 */
.L_x_11496:
[----:B012-4-:R-:W1:Y:S01]  /*1310*/  LDC.64 R2, c[0x0][0xc88] ;  /* 0x00032200ff027b82 */ /* 0x017e620000000a00 */
[----:B------:R-:W-:Y:S01]  /*1320*/  ULDC.64 UR4, c[0x0][0xa28] ;  /* 0x00028a0000047ab9 */ /* 0x000fe20000000a00 */
[----:B------:R-:W-:Y:S01]  /*1330*/  ULDC.64 UR8, c[0x0][0xa18] ;  /* 0x0002860000087ab9 */ /* 0x000fe20000000a00 */
[----:B------:R-:W-:Y:S01]  /*1340*/  ULDC.64 UR6, c[0x0][0xa08] ;  /* 0x0002820000067ab9 */ /* 0x000fe20000000a00 */
[----:B-1----:R-:W-:-:S05]  /*1350*/  IMAD.WIDE R2, R31, 0x4, R2 ;  /* 0x000000041f027825 */ /* 0x002fca00078e0202 */
[----:B------:R-:W2:Y:S01]  /*1360*/  LDG.E R33, desc[UR42][R2.64] ;  /* 0x0000002a02217981 */ /* 0x000ea2000c1e1900 */
[----:B------:R-:W-:Y:S01]  /*1370*/  ISETP.NE.U32.AND P2, PT, RZ, UR4, PT ;  /* 0x00000004ff007c0c */ /* 0x000fe2000bf45070 */
[----:B0--3--:R-:W-:Y:S01]  /*1380*/  IMAD.MOV.U32 R8, RZ, RZ, RZ ;  /* 0x000000ffff087224 */ /* 0x009fe200078e00ff */
[----:B------:R-:W-:Y:S01]  /*1390*/  ISETP.NE.U32.AND P1, PT, RZ, UR8, PT ;  /* 0x00000008ff007c0c */ /* 0x000fe2000bf25070 */
[----:B------:R-:W-:Y:S01]  /*13a0*/  IMAD.MOV.U32 R66, RZ, RZ, RZ ;  /* 0x000000ffff427224 */ /* 0x000fe200078e00ff */
[----:B------:R-:W-:Y:S02]  /*13b0*/  ISETP.NE.AND.EX P2, PT, RZ, UR5, PT, P2 ;  /* 0x00000005ff007c0c */ /* 0x000fe4000bf45320 */
[----:B------:R-:W-:Y:S02]  /*13c0*/  ISETP.NE.AND.EX P1, PT, RZ, UR9, PT, P1 ;  /* 0x00000009ff007c0c */ /* 0x000fe4000bf25310 */
[----:B------:R-:W-:-:S04]  /*13d0*/  ISETP.NE.U32.AND P0, PT, RZ, UR6, PT ;  /* 0x00000006ff007c0c */ /* 0x000fc8000bf05070 */
[----:B------:R-:W-:Y:S02]  /*13e0*/  ISETP.NE.AND.EX P0, PT, RZ, UR7, PT, P0 ;  /* 0x00000007ff007c0c */ /* 0x000fe4000bf05300 */
[----:B--2---:R-:W-:Y:S01]  /*13f0*/  SHF.R.S32.HI R0, RZ, 0x1f, R33 ;  /* 0x0000001fff007819 */ /* 0x004fe20000011421 */
[C---:B-----5:R-:W-:Y:S02]  /*1400*/  IMAD.SHL.U32 R35, R33.reuse, 0x4, RZ ;  /* 0x0000000421237824 */ /* 0x060fe400078e00ff */
[C---:B------:R-:W-:Y:S01]  /*1410*/  @P2 LEA R2, P3, R33.reuse, UR4, 0x2 ;  /* 0x0000000421022c11 */ /* 0x040fe2000f8610ff */
[----:B------:R-:W-:Y:S01]  /*1420*/  STL [R1+0x30], R33 ;  /* 0x0000302101007387 */ /* 0x000fe20000100800 */
[C-C-:B------:R-:W-:Y:S02]  /*1430*/  SHF.L.U64.HI R34, R33.reuse, 0x2, R0.reuse ;  /* 0x0000000221227819 */ /* 0x140fe40000010200 */
[----:B------:R-:W-:Y:S01]  /*1440*/  @P2 LEA.HI.X R3, R33, UR5, R0, 0x2, P3 ;  /* 0x0000000521032c11 */ /* 0x000fe200098f1400 */
[----:B------:R-:W-:Y:S01]  /*1450*/  ULDC UR4, c[0x0][0x288] ;  /* 0x0000a20000047ab9 */ /* 0x000fe20000000800 */
[C---:B------:R-:W-:Y:S01]  /*1460*/  IADD3 R6, P4, R35.reuse, UR6, RZ ;  /* 0x0000000623067c10 */ /* 0x040fe2000ff9e0ff */
[----:B------:R0:W-:Y:S04]  /*1470*/  STL [R1+0x4c], R0 ;  /* 0x00004c0001007387 */ /* 0x0001e80000100800 */
[----:B------:R1:W5:Y:S01]  /*1480*/  @P2 LDG.E R8, desc[UR42][R2.64] ;  /* 0x0000002a02082981 */ /* 0x000362000c1e1900 */
[----:B------:R-:W-:Y:S01]  /*1490*/  @P1 IADD3 R4, P2, R35, UR8, RZ ;  /* 0x0000000823041c10 */ /* 0x000fe2000ff5e0ff */
[----:B------:R-:W-:Y:S01]  /*14a0*/  IMAD.U32 R24, RZ, RZ, UR4 ;  /* 0x00000004ff187e24 */ /* 0x000fe2000f8e00ff */
[C---:B------:R-:W-:Y:S01]  /*14b0*/  IADD3.X R7, R34.reuse, UR7, RZ, P4, !PT ;  /* 0x0000000722077c10 */ /* 0x040fe2000a7fe4ff */
[----:B------:R2:W-:Y:S01]  /*14c0*/  STL [R1+0x3c], R35 ;  /* 0x00003c2301007387 */ /* 0x0005e20000100800 */
[----:B------:R-:W-:Y:S01]  /*14d0*/  @P1 IADD3.X R5, R34, UR9, RZ, P2, !PT ;  /* 0x0000000922051c10 */ /* 0x000fe200097fe4ff */
[----:B------:R-:W-:Y:S01]  /*14e0*/  ULDC.64 UR4, c[0x0][0x418] ;  /* 0x0001060000047ab9 */ /* 0x000fe20000000a00 */
[----:B------:R-:W-:Y:S01]  /*14f0*/  ULDC.64 UR8, c[0x0][0xa20] ;  /* 0x0002880000087ab9 */ /* 0x000fe20000000a00 */
[----:B------:R2:W5:Y:S04]  /*1500*/  @P0 LDG.E R66, desc[UR42][R6.64] ;  /* 0x0000002a06420981 */ /* 0x000568000c1e1900 */
[----:B------:R2:W5:Y:S04]  /*1510*/  @P1 LDG.E R24, desc[UR42][R4.64] ;  /* 0x0000002a04181981 */ /* 0x000568000c1e1900 */
[----:B------:R2:W-:Y:S04]  /*1520*/  STL [R1+0x40], R34 ;  /* 0x0000402201007387 */ /* 0x0005e80000100800 */
[----:B------:R2:W-:Y:S01]  /*1530*/  STL [R1+0x50], R29 ;  /* 0x0000501d01007387 */ /* 0x0005e20000100800 */
[----:B------:R-:W-:Y:S01]  /*1540*/  UISETP.NE.U32.AND UP0, UPT, UR4, URZ, UPT ;  /* 0x0000003f0400728c */ /* 0x000fe2000bf05070 */
[----:B-1----:R-:W-:-:S02]  /*1550*/  LOP3.LUT R2, R30, 0xff000000, RZ, 0xc0, !PT ;  /* 0xff0000001e027812 */ /* 0x002fc400078ec0ff */
[----:B------:R-:W-:Y:S01]  /*1560*/  ULDC UR4, c[0x0][0x424] ;  /* 0x0001090000047ab9 */ /* 0x000fe20000000800 */
[----:B------:R-:W-:Y:S01]  /*1570*/  UISETP.NE.AND.EX UP0, UPT, UR5, URZ, UPT, UP0 ;  /* 0x0000003f0500728c */ /* 0x000fe2000bf05300 */
[----:B------:R-:W-:Y:S02]  /*1580*/  ISETP.NE.U32.AND P2, PT, RZ, UR8, PT ;  /* 0x00000008ff007c0c */ /* 0x000fe4000bf45070 */
[----:B------:R-:W-:Y:S01]  /*1590*/  ULDC UR5, c[0x0][0x2f0] ;  /* 0x0000bc0000057ab9 */ /* 0x000fe20000000800 */
[----:B------:R-:W-:Y:S01]  /*15a0*/  USEL UR4, UR4, 0x1, UP0 ;  /* 0x0000000104047887 */ /* 0x000fe20008000000 */
[----:B0-----:R-:W-:Y:S02]  /*15b0*/  LOP3.LUT R0, R30, 0xff0000, RZ, 0xc0, !PT ;  /* 0x00ff00001e007812 */ /* 0x001fe400078ec0ff */
[----:B------:R-:W-:Y:S01]  /*15c0*/  SHF.R.U32.HI R3, RZ, 0x8, R2 ;  /* 0x00000008ff037819 */ /* 0x000fe20000011602 */
[----:B------:R-:W-:Y:S01]  /*15d0*/  UIMAD UR4, UR4, UR5, URZ ;  /* 0x00000005040472a4 */ /* 0x000fe2000f8e023f */
[----:B------:R-:W-:-:S02]  /*15e0*/  ISETP.NE.AND.EX P2, PT, RZ, UR9, PT, P2 ;  /* 0x00000009ff007c0c */ /* 0x000fc4000bf45320 */
[----:B------:R-:W-:Y:S01]  /*15f0*/  ULDC UR5, c[0x0][0x348] ;  /* 0x0000d20000057ab9 */ /* 0x000fe20000000800 */
[----:B------:R-:W-:Y:S02]  /*1600*/  LEA.HI R9, R0, R3, RZ, 0x10 ;  /* 0x0000000300097211 */ /* 0x000fe400078f80ff */
[----:B------:R-:W-:Y:S01]  /*1610*/  LOP3.LUT R22, R30, 0xffff, RZ, 0xc0, !PT ;  /* 0x0000ffff1e167812 */ /* 0x000fe200078ec0ff */
[----:B--2---:R-:W-:Y:S07]  /*1620*/  @P1 BRA `(.L_x_11370) ;  /* 0x0000000000241947 */ /* 0x004fee0003800000 */
        /* <DEDUP_REMOVED lines=9> */
.L_x_11370:
[----:B------:R-:W-:Y:S02]  /*16c0*/  IMAD.U32 R28, RZ, RZ, UR5 ;  /* 0x00000005ff1c7e24 */ /* 0x000fe4000f8e00ff */
[----:B------:R-:W-:Y:S01]  /*16d0*/  IMAD.U32 R31, RZ, RZ, UR4 ;  /* 0x00000004ff1f7e24 */ /* 0x000fe2000f8e00ff */
[----:B------:R-:W-:Y:S06]  /*16e0*/  @!P2 BRA `(.L_x_11371) ;  /* 0x000000000010a947 */ /* 0x000fec0003800000 */
[----:B------:R-:W-:-:S04]  /*16f0*/  IADD3 R2, P0, R35, UR8, RZ ;  /* 0x0000000823027c10 */ /* 0x000fc8000ff1e0ff */
[----:B------:R-:W-:-:S05]  /*1700*/  IADD3.X R3, R34, UR9, RZ, P0, !PT ;  /* 0x0000000922037c10 */ /* 0x000fca00087fe4ff */
[----:B------:R0:W5:Y:S01]  /*1710*/  LDG.E R31, desc[UR42][R2.64] ;  /* 0x0000002a021f7981 */ /* 0x000162000c1e1900 */
[----:B------:R-:W-:Y:S05]  /*1720*/  BRA `(.L_x_11372) ;  /* 0x0000000000107947 */ /* 0x000fea0003800000 */
.L_x_11371:
[----:B------:R-:W-:Y:S05]  /*1730*/  @!P0 BRA `(.L_x_11372) ;  /* 0x00000000000c8947 */ /* 0x000fea0003800000 */
[----:B------:R-:W2:Y:S04]  /*1740*/  LDG.E R0, desc[UR42][R6.64] ;  /* 0x0000002a06007981 */ /* 0x000ea8000c1e1900 */
[----:B------:R-:W2:Y:S02]  /*1750*/  LDG.E R31, desc[UR42][R6.64+0x4] ;  /* 0x0000042a061f7981 */ /* 0x000ea4000c1e1900 */
[----:B--2---:R-:W-:-:S07]  /*1760*/  IMAD.IADD R31, R31, 0x1, -R0 ;  /* 0x000000011f1f7824 */ /* 0x004fce00078e0a00 */
.L_x_11372:
[----:B------:R-:W-:Y:S01]  /*1770*/  ULDC.64 UR4, c[0x0][0xa10] ;  /* 0x0002840000047ab9 */ /* 0x000fe20000000a00 */
[----:B------:R-:W2:Y:S01]  /*1780*/  LDL.LU R30, [R1+0x24] ;  /* 0x00002400011e7983 */ /* 0x000ea20000300800 */
[----:B------:R-:W-:-:S04]  /*1790*/  ISETP.NE.U32.AND P0, PT, RZ, UR4, PT ;  /* 0x00000004ff007c0c */ /* 0x000fc8000bf05070 */
[----:B------:R-:W-:Y:S01]  /*17a0*/  ISETP.NE.AND.EX P0, PT, RZ, UR5, PT, P0 ;  /* 0x00000005ff007c0c */ /* 0x000fe2000bf05300 */
[----:B------:R-:W-:Y:S02]  /*17b0*/  ULDC.64 UR4, c[0x0][0xa30] ;  /* 0x00028c0000047ab9 */ /* 0x000fe40000000a00 */
[----:B------:R-:W-:-:S10]  /*17c0*/  ISETP.NE.U32.AND P1, PT, RZ, UR4, PT ;  /* 0x00000004ff007c0c */ /* 0x000fd4000bf25070 */
[----:B0-----:R-:W0:Y:S02]  /*17d0*/  @P0 LDC.64 R2, c[0x0][0xa10] ;  /* 0x00028400ff020b82 */ /* 0x001e240000000a00 */
[----:B0-----:R-:W-:-:S05]  /*17e0*/  @P0 IMAD.WIDE R2, R33, 0x4, R2 ;  /* 0x0000000421020825 */ /* 0x001fca00078e0202 */
[----:B------:R-:W3:Y:S04]  /*17f0*/  @P0 LDG.E R0, desc[UR42][R2.64] ;  /* 0x0000002a02000981 */ /* 0x000ee8000c1e1900 */
[----:B------:R-:W3:Y:S01]  /*1800*/  @P0 LDG.E R7, desc[UR42][R2.64+0x4] ;  /* 0x0000042a02070981 */ /* 0x000ee2000c1e1900 */
[----:B------:R-:W-:Y:S01]  /*1810*/  ISETP.NE.AND.EX P1, PT, RZ, UR5, PT, P1 ;  /* 0x00000005ff007c0c */ /* 0x000fe2000bf25310 */
[----:B-----5:R-:W-:-:S12]  /*1820*/  IMAD.MOV.U32 R26, RZ, RZ, R31 ;  /* 0x000000ffff1a7224 */ /* 0x020fd800078e001f */
[----:B------:R-:W-:-:S04]  /*1830*/  @P1 IADD3 R4, P2, R35, UR4, RZ ;  /* 0x0000000423041c10 */ /* 0x000fc8000ff5e0ff */
        /* <DEDUP_REMOVED lines=18> */
[----:B------:R0:W-:Y:S01]  /*1960*/  STL [R1+0x24], R30 ;  /* 0x0000241e01007387 */ /* 0x0001e20000100800 */
[----:B------:R-:W-:Y:S05]  /*1970*/  @!P3 BRA `(.L_x_11374) ;  /* 0x000000000078b947 */ /* 0x000fea0003800000 */
[----:B------:R-:W-:Y:S01]  /*1980*/  ISETP.NE.AND P0, PT, R6, RZ, PT ;  /* 0x000000ff0600720c */ /* 0x000fe20003f05270 */
[----:B------:R-:W-:-:S03]  /*1990*/  ULDC UR4, c[0x0][0x9f0] ;  /* 0x00027c0000047ab9 */ /* 0x000fc60000000800 */
[----:B0-----:R-:W-:-:S04]  /*19a0*/  SEL R6, R6, UR4, P0 ;  /* 0x0000000406067c07 */ /* 0x001fc80008000000 */
[-C--:B------:R-:W-:Y:S02]  /*19b0*/  IABS R5, R6.reuse ;  /* 0x0000000600057213 */ /* 0x080fe40000000000 */
[----:B------:R-:W-:Y:S02]  /*19c0*/  IADD3 R0, R25, -0x1, R6 ;  /* 0xffffffff19007810 */ /* 0x000fe40007ffe006 */
[----:B------:R-:W0:Y:S01]  /*19d0*/  I2F.RP R4, R5 ;  /* 0x0000000500047306 */ /* 0x000e220000209400 */
[----:B------:R-:W-:-:S05]  /*19e0*/  IABS R9, R6 ;  /* 0x0000000600097213 */ /* 0x000fca0000000000 */
[----:B------:R-:W-:Y:S02]  /*19f0*/  IMAD.MOV R9, RZ, RZ, -R9 ;  /* 0x000000ffff097224 */ /* 0x000fe400078e0a09 */
        /* <DEDUP_REMOVED lines=9> */
[----:B------:R-:W-:-:S04]  /*1a90*/  IMAD.HI.U32 R3, R3, R7, R2 ;  /* 0x0000000703037227 */ /* 0x000fc800078e0002 */
        /* <DEDUP_REMOVED lines=12> */
.L_x_11374:
[----:B------:R-:W-:Y:S05]  /*1b60*/  BSYNC B0 ;  /* 0x0000000000007941 */ /* 0x000fea0003800000 */
.L_x_11373:
[----:B------:R-:W-:Y:S01]  /*1b70*/  IMAD R2, R10, R0, RZ ;  /* 0x000000000a027224 */ /* 0x000fe200078e02ff */
[----:B------:R-:W-:-:S04]  /*1b80*/  PLOP3.LUT P2, PT, PT, PT, PT, 0x80, 0x0 ;  /* 0x000000000000781c */ /* 0x000fc80003f4f070 */
[C---:B------:R-:W-:Y:S01]  /*1b90*/  VIADDMNMX R0, R2.reuse, R0, R25, PT ;  /* 0x0000000002007246 */ /* 0x040fe20003800119 */
[----:B------:R-:W-:-:S03]  /*1ba0*/  IMAD R2, R2, 0x80, -R11 ;  /* 0x0000008002027824 */ /* 0x000fc600078e0a0b */
[----:B------:R-:W-:Y:S02]  /*1bb0*/  LEA R3, R0, -R11, 0x7 ;  /* 0x8000000b00037211 */ /* 0x000fe400078e38ff */
[----:B------:R-:W-:Y:S02]  /*1bc0*/  VIMNMX R2, RZ, R2, !PT ;  /* 0x00000002ff027248 */ /* 0x000fe40007fe0100 */
[----:B------:R-:W-:Y:S02]  /*1bd0*/  VIMNMX R3, R3, R28, PT ;  /* 0x0000001c03037248 */ /* 0x000fe40003fe0100 */
[----:B------:R-:W-:Y:S02]  /*1be0*/  SHF.R.U32.HI R27, RZ, 0x7, R2 ;  /* 0x00000007ff1b7819 */ /* 0x000fe40000011602 */
[----:B------:R-:W-:-:S03]  /*1bf0*/  ISETP.GT.AND P0, PT, R3, R2, PT ;  /* 0x000000020300720c */ /* 0x000fc60003f04270 */
[----:B------:R-:W-:-:S10]  /*1c00*/  IMAD.MOV.U32 R2, RZ, RZ, R27 ;  /* 0x000000ffff027224 */ /* 0x000fd400078e001b */
[----:B------:R-:W-:-:S05]  /*1c10*/  @P0 VIADD R0, R3, 0x7f ;  /* 0x0000007f03000836 */ /* 0x000fca0000000000 */
[----:B------:R-:W-:-:S04]  /*1c20*/  @P0 SHF.R.S32.HI R3, RZ, 0x1f, R0 ;  /* 0x0000001fff030819 */ /* 0x000fc80000011400 */
[----:B------:R-:W-:-:S04]  /*1c30*/  @P0 LEA.HI R3, R3, R0, RZ, 0x7 ;  /* 0x0000000003030211 */ /* 0x000fc800078f38ff */
[----:B------:R-:W-:-:S04]  /*1c40*/  @P0 SHF.R.S32.HI R2, RZ, 0x7, R3 ;  /* 0x00000007ff020819 */ /* 0x000fc80000011403 */
        /* <DEDUP_REMOVED lines=9> */
[----:B0-----:R-:W-:Y:S02]  /*1ce0*/  IMAD.U32 R4, RZ, RZ, UR4 ;  /* 0x00000004ff047e24 */ /* 0x001fe4000f8e00ff */
        /* <DEDUP_REMOVED lines=12> */
.L_x_11377:
[----:B------:R-:W-:Y:S05]  /*1db0*/  BSYNC B6 ;  /* 0x0000000000067941 */ /* 0x000fea0003800000 */
.L_x_11376:
        /* <DEDUP_REMOVED lines=20> */
.L_x_11379:
[----:B------:R-:W-:Y:S05]  /*1f00*/  BSYNC B6 ;  /* 0x0000000000067941 */ /* 0x000fea0003800000 */
.L_x_11378:
[----:B------:R-:W2:Y:S01]  /*1f10*/  LDL R11, [R1+0x4] ;  /* 0x00000400010b7983 */ /* 0x000ea20000100800 */
[----:B------:R-:W-:Y:S01]  /*1f20*/  ULDC.64 UR4, c[0x0][0x9f8] ;  /* 0x00027e0000047ab9 */ /* 0x000fe20000000a00 */
[----:B------:R-:W-:Y:S01]  /*1f30*/  IMAD.MOV.U32 R68, RZ, RZ, R33 ;  /* 0x000000ffff447224 */ /* 0x000fe200078e0021 */
[----:B------:R-:W-:Y:S01]  /*1f40*/  ISETP.NE.U32.AND P0, PT, RZ, UR4, PT ;  /* 0x00000004ff007c0c */ /* 0x000fe2000bf05070 */
[----:B------:R-:W3:Y:S01]  /*1f50*/  LDL R8, [R1+0xa0] ;  /* 0x0000a00001087983 */ /* 0x000ee20000100800 */
[----:B------:R-:W1:Y:S01]  /*1f60*/  LDC.64 R60, c[0x0][0x3f8] ;  /* 0x0000fe00ff3c7b82 */ /* 0x000e620000000a00 */
[----:B------:R-:W-:Y:S01]  /*1f70*/  IMAD.MOV.U32 R32, RZ, RZ, R30 ;  /* 0x000000ffff207224 */ /* 0x000fe200078e001e */
[----:B------:R-:W-:Y:S01]  /*1f80*/  ISETP.NE.AND.EX P0, PT, RZ, UR5, PT, P0 ;  /* 0x00000005ff007c0c */ /* 0x000fe2000bf05300 */
[----:B0-----:R-:W4:Y:S05]  /*1f90*/  LDL R10, [R1+0x1c] ;  /* 0x00001c00010a7983 */ /* 0x001f2a0000100800 */
[----:B------:R-:W0:Y:S07]  /*1fa0*/  LDC R55, c[0x0][0x3f4] ;  /* 0x0000fd00ff377b82 */ /* 0x000e2e0000000800 */
[----:B------:R-:W-:Y:S01]  /*1fb0*/  @P0 IADD3 R4, P1, R35, UR4, RZ ;  /* 0x0000000423040c10 */ /* 0x000fe2000ff3e0ff */
[----:B------:R-:W-:Y:S01]  /*1fc0*/  VIADD R67, R16, 0x20 ;  /* 0x0000002010437836 */ /* 0x000fe20000000000 */
[----:B------:R-:W0:Y:S01]  /*1fd0*/  LDC.64 R58, c[0x0][0x408] ;  /* 0x00010200ff3a7b82 */ /* 0x000e220000000a00 */
[----:B------:R-:W-:Y:S01]  /*1fe0*/  ULDC UR4, c[0x0][0x2f4] ;  /* 0x0000bd0000047ab9 */ /* 0x000fe20000000800 */
[----:B------:R-:W-:-:S05]  /*1ff0*/  @P0 IADD3.X R5, R34, UR5, RZ, P1, !PT ;  /* 0x0000000522050c10 */ /* 0x000fca0008ffe4ff */
[----:B------:R1:W4:Y:S01]  /*2000*/  @P0 LDG.E R68, desc[UR42][R4.64] ;  /* 0x0000002a04440981 */ /* 0x000322000c1e1900 */
[----:B------:R-:W-:-:S04]  /*2010*/  ISETP.GE.AND P1, PT, R67, UR4, PT ;  /* 0x0000000443007c0c */ /* 0x000fc8000bf26270 */
[----:B------:R-:W-:Y:S02]  /*2020*/  SEL R3, RZ, 0xffffffff, P1 ;  /* 0xffffffffff037807 */ /* 0x000fe40000800000 */
[----:B------:R-:W-:-:S03]  /*2030*/  ISETP.GE.AND P0, PT, R16, UR4, PT ;  /* 0x0000000410007c0c */ /* 0x000fc6000bf06270 */
[----:B-1----:R-:W-:Y:S01]  /*2040*/  IMAD.SHL.U32 R5, R3, 0x2, RZ ;  /* 0x0000000203057824 */ /* 0x002fe200078e00ff */
[----:B------:R-:W-:Y:S02]  /*2050*/  SHF.R.S32.HI R3, RZ, 0x1f, R155 ;  /* 0x0000001fff037819 */ /* 0x000fe4000001149b */
[----:B------:R-:W-:Y:S02]  /*2060*/  SEL R0, RZ, 0x1, P0 ;  /* 0x00000001ff007807 */ /* 0x000fe40000000000 */
[----:B------:R-:W-:Y:S01]  /*2070*/  SHF.R.S32.HI R153, RZ, 0x1f, R152 ;  /* 0x0000001fff997819 */ /* 0x000fe20000011498 */
[----:B------:R-:W-:Y:S01]  /*2080*/  IMAD R4, R3, R60, RZ ;  /* 0x0000003c03047224 */ /* 0x000fe200078e02ff */
[----:B------:R-:W-:Y:S02]  /*2090*/  SHF.R.S32.HI R17, RZ, 0x1f, R16 ;  /* 0x0000001fff117819 */ /* 0x000fe40000011410 */
[-C--:B0-----:R-:W-:Y:S02]  /*20a0*/  ISETP.GE.AND P2, PT, R67, R55.reuse, PT ;  /* 0x000000374300720c */ /* 0x081fe40003f46270 */
[----:B------:R-:W-:-:S02]  /*20b0*/  ISETP.GE.AND P0, PT, R16, R55, PT ;  /* 0x000000371000720c */ /* 0x000fc40003f06270 */
[----:B------:R-:W-:Y:S01]  /*20c0*/  LOP3.LUT R0, R5, 0x2, R0, 0xe2, !PT ;  /* 0x0000000205007812 */ /* 0x000fe200078ee200 */
[----:B------:R-:W-:Y:S01]  /*20d0*/  IMAD R5, R155, R61, R4 ;  /* 0x0000003d9b057224 */ /* 0x000fe200078e0204 */
[----:B------:R-:W-:Y:S01]  /*20e0*/  SEL R4, R55, RZ, P2 ;  /* 0x000000ff37047207 */ /* 0x000fe20001000000 */
[----:B------:R-:W-:Y:S01]  /*20f0*/  IMAD R6, R3, R58, RZ ;  /* 0x0000003a03067224 */ /* 0x000fe200078e02ff */
[----:B------:R-:W-:Y:S01]  /*2100*/  SEL R3, R55, RZ, P0 ;  /* 0x000000ff37037207 */ /* 0x000fe20000000000 */
[----:B------:R-:W-:-:S04]  /*2110*/  IMAD.WIDE.U32 R46, R155, R60, R152 ;  /* 0x0000003c9b2e7225 */ /* 0x000fc800078e0098 */
[----:B------:R-:W-:-:S04]  /*2120*/  IMAD.WIDE.U32 R44, R155, R60, R16 ;  /* 0x0000003c9b2c7225 */ /* 0x000fc800078e0010 */
[----:B------:R-:W-:Y:S02]  /*2130*/  IMAD.IADD R47, R47, 0x1, R5 ;  /* 0x000000012f2f7824 */ /* 0x000fe400078e0205 */
[----:B------:R-:W-:Y:S02]  /*2140*/  IMAD.IADD R45, R5, 0x1, R45 ;  /* 0x00000001052d7824 */ /* 0x000fe400078e022d */
[----:B------:R-:W-:Y:S02]  /*2150*/  IMAD.IADD R5, R67, 0x1, R4 ;  /* 0x0000000143057824 */ /* 0x000fe400078e0204 */
[----:B------:R-:W-:Y:S02]  /*2160*/  IMAD.IADD R3, R16, 0x1, R3 ;  /* 0x0000000110037824 */ /* 0x000fe400078e0203 */
[----:B------:R-:W-:Y:S01]  /*2170*/  IMAD R9, R155, R59, R6 ;  /* 0x0000003b9b097224 */ /* 0x000fe200078e0206 */
[----:B------:R-:W-:Y:S02]  /*2180*/  SHF.R.S32.HI R6, RZ, 0x1f, R5 ;  /* 0x0000001fff067819 */ /* 0x000fe40000011405 */
[----:B------:R-:W-:-:S02]  /*2190*/  SHF.R.S32.HI R4, RZ, 0x1f, R3 ;  /* 0x0000001fff047819 */ /* 0x000fc40000011403 */
[----:B------:R-:W-:Y:S02]  /*21a0*/  LEA.HI R64, R6, R5, RZ, 0x4 ;  /* 0x0000000506407211 */ /* 0x000fe400078f20ff */
[----:B------:R-:W-:Y:S02]  /*21b0*/  LEA.HI R65, R4, R3, RZ, 0x4 ;  /* 0x0000000304417211 */ /* 0x000fe400078f20ff */
[----:B------:R-:W-:Y:S02]  /*21c0*/  LEA.HI R5, R6, R5, RZ, 0x5 ;  /* 0x0000000506057211 */ /* 0x000fe400078f28ff */
[----:B------:R-:W-:-:S03]  /*21d0*/  LEA.HI R3, R4, R3, RZ, 0x5 ;  /* 0x0000000304037211 */ /* 0x000fc600078f28ff */
[----:B------:R-:W-:Y:S01]  /*21e0*/  IMAD.SHL.U32 R6, R5, 0x80, RZ ;  /* 0x0000008005067824 */ /* 0x000fe200078e00ff */
[----:B------:R-:W-:-:S04]  /*21f0*/  SHF.L.U32 R4, R3, 0x7, RZ ;  /* 0x0000000703047819 */ /* 0x000fc800000006ff */
[----:B------:R-:W-:Y:S02]  /*2200*/  LOP3.LUT R4, R4, 0xfffff000, RZ, 0xc0, !PT ;  /* 0xfffff00004047812 */ /* 0x000fe400078ec0ff */
[----:B------:R-:W-:Y:S01]  /*2210*/  LOP3.LUT R6, R6, 0xfffff000, RZ, 0xc0, !PT ;  /* 0xfffff00006067812 */ /* 0x000fe200078ec0ff */
[----:B------:R-:W0:Y:S01]  /*2220*/  S2R R33, SR_TID.X ;  /* 0x0000000000217919 */ /* 0x000e220000002100 */
[----:B------:R-:W-:Y:S02]  /*2230*/  ISETP.GE.AND P1, PT, R23, UR4, PT ;  /* 0x0000000417007c0c */ /* 0x000fe4000bf26270 */
[----:B------:R-:W-:-:S04]  /*2240*/  LOP3.LUT R32, R32, 0xfffffffe, RZ, 0xc0, !PT ;  /* 0xfffffffe20207812 */ /* 0x000fc800078ec0ff */
[----:B------:R-:W-:-:S04]  /*2250*/  @P2 LOP3.LUT R32, R32, 0x1, RZ, 0xfc, !PT ;  /* 0x0000000120202812 */ /* 0x000fc800078efcff */
[----:B------:R-:W-:-:S04]  /*2260*/  LOP3.LUT R32, R32, 0xfffffffd, RZ, 0xc0, !PT ;  /* 0xfffffffd20207812 */ /* 0x000fc800078ec0ff */
[----:B------:R-:W-:-:S05]  /*2270*/  @P1 LOP3.LUT R32, R32, 0x2, RZ, 0xfc, !PT ;  /* 0x0000000220201812 */ /* 0x000fca00078efcff */
[----:B------:R1:W-:Y:S01]  /*2280*/  STL [R1+0x24], R32 ;  /* 0x0000242001007387 */ /* 0x0003e20000100800 */
[----:B-----5:R-:W-:Y:S01]  /*2290*/  SHF.R.S32.HI R7, RZ, 0x1f, R26 ;  /* 0x0000001fff077819 */ /* 0x020fe2000001141a */
[----:B------:R-:W-:Y:S02]  /*22a0*/  IMAD.IADD R66, R66, 0x1, R31 ;  /* 0x0000000142427824 */ /* 0x000fe400078e021f */
[----:B------:R-:W-:-:S04]  /*22b0*/  IMAD.WIDE.U32 R30, R155, R58, R152 ;  /* 0x0000003a9b1e7225 */ /* 0x000fc800078e0098 */
[----:B------:R-:W-:-:S04]  /*22c0*/  IMAD.WIDE.U32 R20, R155, R58, R16 ;  /* 0x0000003a9b147225 */ /* 0x000fc800078e0010 */
[----:B------:R-:W-:Y:S02]  /*22d0*/  IMAD.IADD R31, R31, 0x1, R9 ;  /* 0x000000011f1f7824 */ /* 0x000fe400078e0209 */
[----:B------:R-:W-:Y:S02]  /*22e0*/  IMAD.IADD R21, R9, 0x1, R21 ;  /* 0x0000000109157824 */ /* 0x000fe400078e0215 */
[----:B------:R-:W-:Y:S01]  /*22f0*/  IMAD.WIDE.U32 R46, R26, R60, R46 ;  /* 0x0000003c1a2e7225 */ /* 0x000fe200078e002e */
[----:B------:R-:W-:-:S03]  /*2300*/  LOP3.LUT R54, R0, 0x1, RZ, 0xc0, !PT ;  /* 0x0000000100367812 */ /* 0x000fc600078ec0ff */
[----:B------:R-:W-:Y:S01]  /*2310*/  IMAD.WIDE.U32 R44, R26, R60, R44 ;  /* 0x0000003c1a2c7225 */ /* 0x000fe200078e002c */
[----:B------:R-:W-:-:S03]  /*2320*/  LOP3.LUT R53, R0, 0x2, RZ, 0xc0, !PT ;  /* 0x0000000200357812 */ /* 0x000fc600078ec0ff */
[----:B------:R-:W-:-:S04]  /*2330*/  IMAD.WIDE.U32 R30, R26, R58, R30 ;  /* 0x0000003a1a1e7225 */ /* 0x000fc800078e001e */
[----:B------:R-:W-:Y:S01]  /*2340*/  IMAD.WIDE.U32 R20, R26, R58, R20 ;  /* 0x0000003a1a147225 */ /* 0x000fe200078e0014 */
[----:B------:R-:W-:-:S03]  /*2350*/  LOP3.LUT R48, R65, 0xfffffff0, RZ, 0xc0, !PT ;  /* 0xfffffff041307812 */ /* 0x000fc600078ec0ff */
[----:B------:R-:W-:Y:S01]  /*2360*/  IMAD.SHL.U32 R55, R55, 0x2, RZ ;  /* 0x0000000237377824 */ /* 0x000fe200078e00ff */
[C---:B--2---:R-:W-:Y:S02]  /*2370*/  LOP3.LUT R3, R11.reuse, 0x10, R65, 0xf8, !PT ;  /* 0x000000100b037812 */ /* 0x044fe400078ef841 */
[----:B------:R-:W-:Y:S02]  /*2380*/  LOP3.LUT R5, R11, 0x10, R64, 0xf8, !PT ;  /* 0x000000100b057812 */ /* 0x000fe400078ef840 */
[-C--:B---3--:R-:W-:Y:S02]  /*2390*/  LOP3.LUT R3, R3, R8.reuse, RZ, 0x3c, !PT ;  /* 0x0000000803037212 */ /* 0x088fe400078e3cff */
[----:B------:R-:W-:Y:S02]  /*23a0*/  LOP3.LUT R5, R5, R8, RZ, 0x3c, !PT ;  /* 0x0000000805057212 */ /* 0x000fe400078e3cff */
[--C-:B----4-:R-:W-:Y:S02]  /*23b0*/  IADD3 R63, R3, R4, R10.reuse ;  /* 0x00000004033f7210 */ /* 0x110fe40007ffe00a */
[----:B------:R-:W-:-:S02]  /*23c0*/  IADD3 R62, R5, R6, R10 ;  /* 0x00000006053e7210 */ /* 0x000fc40007ffe00a */
[----:B------:R-:W2:Y:S01]  /*23d0*/  S2R R10, SR_TID.X ;  /* 0x00000000000a7919 */ /* 0x000ea20000002100 */
[C---:B------:R-:W-:Y:S02]  /*23e0*/  IMAD R8, R7.reuse, R60, RZ ;  /* 0x0000003c07087224 */ /* 0x040fe400078e02ff */
[----:B------:R-:W-:Y:S02]  /*23f0*/  IMAD R7, R7, R58, RZ ;  /* 0x0000003a07077224 */ /* 0x000fe400078e02ff */
[C---:B------:R-:W-:Y:S02]  /*2400*/  IMAD R51, R26.reuse, R61, R8 ;  /* 0x0000003d1a337224 */ /* 0x040fe400078e0208 */
[----:B------:R-:W-:Y:S01]  /*2410*/  IMAD R7, R26, R59, R7 ;  /* 0x0000003b1a077224 */ /* 0x000fe200078e0207 */
[----:B------:R-:W-:Y:S01]  /*2420*/  SHF.L.U64.HI R61, R60, 0x7, R61 ;  /* 0x000000073c3d7819 */ /* 0x000fe2000001023d */
[----:B------:R-:W-:Y:S01]  /*2430*/  IMAD.IADD R52, R47, 0x1, R51 ;  /* 0x000000012f347824 */ /* 0x000fe200078e0233 */
[----:B------:R-:W-:Y:S01]  /*2440*/  SHF.L.U64.HI R59, R58, 0x7, R59 ;  /* 0x000000073a3b7819 */ /* 0x000fe2000001023b */
[----:B------:R-:W-:Y:S01]  /*2450*/  IMAD.SHL.U32 R60, R60, 0x80, RZ ;  /* 0x000000803c3c7824 */ /* 0x000fe200078e00ff */
[----:B------:R-:W-:Y:S01]  /*2460*/  LOP3.LUT R3, R64, 0xfffffff0, RZ, 0xc0, !PT ;  /* 0xfffffff040037812 */ /* 0x000fe200078ec0ff */
[----:B------:R-:W-:-:S02]  /*2470*/  IMAD.SHL.U32 R58, R58, 0x80, RZ ;  /* 0x000000803a3a7824 */ /* 0x000fc400078e00ff */
[----:B--2---:R-:W-:-:S05]  /*2480*/  VIADD R34, R10, 0xffffff80 ;  /* 0xffffff800a227836 */ /* 0x004fca0000000000 */
[----:B------:R-:W-:-:S04]  /*2490*/  LEA.HI R11, R34, R34, RZ, 0x1 ;  /* 0x00000022220b7211 */ /* 0x000fc800078f08ff */
[----:B------:R-:W-:Y:S02]  /*24a0*/  LOP3.LUT R11, R11, 0xfffffffe, RZ, 0xc0, !PT ;  /* 0xfffffffe0b0b7812 */ /* 0x000fe400078ec0ff */
[----:B0-----:R-:W-:-:S03]  /*24b0*/  SHF.R.U32.HI R10, RZ, 0x7, R33 ;  /* 0x00000007ff0a7819 */ /* 0x001fc60000011621 */
[----:B------:R-:W-:Y:S01]  /*24c0*/  IMAD.IADD R11, R34, 0x1, -R11 ;  /* 0x00000001220b7824 */ /* 0x000fe200078e0a0b */
[----:B------:R-:W-:Y:S01]  /*24d0*/  SHF.R.S32.HI R0, RZ, 0x1f, R68 ;  /* 0x0000001fff007819 */ /* 0x000fe20000011444 */
[----:B------:R-:W-:Y:S02]  /*24e0*/  VIADD R56, R10, 0x8 ;  /* 0x000000080a387836 */ /* 0x000fe40000000000 */
[----:B------:R-:W-:Y:S02]  /*24f0*/  IMAD R57, R11, 0xc0, R155 ;  /* 0x000000c00b397824 */ /* 0x000fe400078e029b */
[----:B------:R-:W-:Y:S02]  /*2500*/  IMAD.IADD R51, R51, 0x1, R45 ;  /* 0x0000000133337824 */ /* 0x000fe400078e022d */
[----:B------:R-:W-:Y:S02]  /*2510*/  IMAD.IADD R50, R31, 0x1, R7 ;  /* 0x000000011f327824 */ /* 0x000fe400078e0207 */
[----:B-1----:R-:W-:-:S07]  /*2520*/  IMAD.IADD R49, R7, 0x1, R21 ;  /* 0x0000000107317824 */ /* 0x002fce00078e0215 */
.L_x_11422:
[----:B------:R-:W2:Y:S01]  /*2530*/  LDL R13, [R1+0x2c] ;  /* 0x00002c00010d7983 */ /* 0x000ea20000100800 */
[----:B------:R-:W0:Y:S01]  /*2540*/  LDC R74, c[0x0][0x430] ;  /* 0x00010c00ff4a7b82 */ /* 0x000e220000000800 */
        /* <DEDUP_REMOVED lines=20> */
[----:B---3--:R-:W-:-:S04]  /*2690*/  @!P1 LEA R4, P2, R6, R4, 0x2 ;  /* 0x0000000406049211 */ /* 0x008fc800078410ff */
        /* <DEDUP_REMOVED lines=9> */
[----:B------:R-:W-:Y:S01]  /*2730*/  IMAD.IADD R69, R18, 0x1, R69 ;  /* 0x0000000112457824 */ /* 0x000fe200078e0245 */
[----:B0-----:R-:W-:Y:S07]  /*2740*/  @!P2 BRA `(.L_x_11381) ;  /* 0x0000003c00b4a947 */ /* 0x001fee0003800000 */
        /* <DEDUP_REMOVED lines=39> */
[----:B------:R-:W-:Y:S01]  /*29c0*/  CS2R R38, SRZ ;  /* 0x0000000000267805 */ /* 0x000fe2000001ff00 */
[----:B------:R-:W-:Y:S06]  /*29d0*/  @P3 BRA `(.L_x_11384) ;  /* 0x00000000005c3947 */ /* 0x000fec0003800000 */
        /* <DEDUP_REMOVED lines=23> */
.L_x_11384:
[----:B------:R-:W-:Y:S05]  /*2b50*/  BSYNC B1 ;  /* 0x0000000000017941 */ /* 0x000fea0003800000 */
.L_x_11383:
[----:B------:R-:W-:Y:S01]  /*2b60*/  UISETP.NE.AND UP0, UPT, UR36, 0x3, UPT ;  /* 0x000000032400788c */ /* 0x000fe2000bf05270 */
[----:B-----5:R-:W-:Y:S02]  /*2b70*/  IMAD.MOV.U32 R42, RZ, RZ, R8 ;  /* 0x000000ffff2a7224 */ /* 0x020fe400078e0008 */
[----:B------:R-:W-:Y:S02]  /*2b80*/  IMAD.MOV.U32 R82, RZ, RZ, R36 ;  /* 0x000000ffff527224 */ /* 0x000fe400078e0024 */
[----:B------:R-:W-:Y:S01]  /*2b90*/  IMAD.MOV.U32 R83, RZ, RZ, R40 ;  /* 0x000000ffff537224 */ /* 0x000fe200078e0028 */
[----:B------:R-:W-:Y:S01]  /*2ba0*/  PLOP3.LUT P2, PT, PT, PT, UP0, 0x80, 0x0 ;  /* 0x000000000000781c */ /* 0x000fe20003f4f008 */
[----:B------:R-:W-:Y:S02]  /*2bb0*/  IMAD.MOV.U32 R80, RZ, RZ, R32 ;  /* 0x000000ffff507224 */ /* 0x000fe400078e0020 */
[----:B------:R-:W-:Y:S02]  /*2bc0*/  IMAD.MOV.U32 R81, RZ, RZ, R34 ;  /* 0x000000ffff517224 */ /* 0x000fe400078e0022 */
[----:B------:R-:W-:-:S08]  /*2bd0*/  IMAD.MOV.U32 R84, RZ, RZ, R38 ;  /* 0x000000ffff547224 */ /* 0x000fd000078e0026 */
[----:B------:R-:W-:Y:S05]  /*2be0*/  @!P2 BRA `(.L_x_11385) ;  /* 0x000000000004a947 */ /* 0x000fea0003800000 */
[----:B------:R-:W-:Y:S01]  /*2bf0*/  BPT.TRAP 0x1 ;  /* 0x000000040000795c */ /* 0x000fe20000300000 */
.L_x_11385:
[----:B------:R-:W-:Y:S01]  /*2c00*/  IMAD R70, R19, 0x8, R18 ;  /* 0x0000000813467824 */ /* 0x000fe200078e0212 */
[----:B------:R-:W-:Y:S01]  /*2c10*/  SHF.L.U32 R76, R154, 0x1f, RZ ;  /* 0x0000001f9a4c7819 */ /* 0x000fe200000006ff */
[----:B------:R-:W-:Y:S03]  /*2c20*/  BSSY B1, `(.L_x_11386) ;  /* 0x0000003000017945 */ /* 0x000fe60003800000 */
[----:B------:R-:W1:Y:S02]  /*2c30*/  SYNCS.PHASECHK.TRANS64.TRYWAIT P4, [R70+URZ+0x19c90], R76 ;  /* 0x019c904c460075a7 */ /* 0x000e64000808017f */
[----:B-1----:R-:W-:Y:S05]  /*2c40*/  @!P4 BRA `(.L_x_11387) ;  /* 0x000001840068c947 */ /* 0x002fea0003800000 */
.L_x_11639:
[----:B------:R-:W-:Y:S05]  /*2c50*/  BSYNC B1 ;  /* 0x0000000000017941 */ /* 0x000fea0003800000 */
.L_x_11386:
[----:B------:R-:W-:-:S03]  /*2c60*/  UMOV UR4, 0xffffffff ;  /* 0xffffffff00047882 */ /* 0x000fc60000000000 */
[----:B------:R-:W-:Y:S05]  /*2c70*/  BRA.DIV UR4, `(.L_x_11388) ;  /* 0x0000018604707947 */ /* 0x000fea000b800000 */
[----:B------:R2:W3:Y:S04]  /*2c80*/  SHFL.IDX PT, R43, R78, RZ, 0x1e1f ;  /* 0x001e1fff4e2b7589 */ /* 0x0004e800000e0000 */
[----:B------:R2:W4:Y:S02]  /*2c90*/  SHFL.IDX PT, R14, R79, RZ, 0x1e1f ;  /* 0x001e1fff4f0e7589 */ /* 0x00052400000e0000 */
.L_x_11643:
[----:B------:R-:W-:Y:S05]  /*2ca0*/  @P3 BRA `(.L_x_11389) ;  /* 0x0000003c00343947 */ /* 0x000fea0003800000 */
[----:B------:R-:W-:Y:S01]  /*2cb0*/  ISETP.NE.AND P3, PT, R54, RZ, PT ;  /* 0x000000ff3600720c */ /* 0x000fe20003f65270 */
[----:B------:R-:W-:-:S12]  /*2cc0*/  BSSY B1, `(.L_x_11390) ;  /* 0x0000076000017945 */ /* 0x000fd80003800000 */
[----:B------:R-:W-:Y:S05]  /*2cd0*/  @!P3 BRA `(.L_x_11391) ;  /* 0x0000000400d0b947 */ /* 0x000fea0003800000 */
[----:B------:R1:W1:Y:S01]  /*2ce0*/  LDS.128 R4, [R69+0x13800] ;  /* 0x0138000045047984 */ /* 0x0002620000000c00 */
[----:B0---4-:R-:W-:Y:S01]  /*2cf0*/  IADD3 R10, P3, R16, R14, RZ ;  /* 0x0000000e100a7210 */ /* 0x011fe20007f7e0ff */
[----:B------:R-:W-:Y:S04]  /*2d00*/  BSSY B2, `(.L_x_11392) ;  /* 0x0000070000027945 */ /* 0x000fe80003800000 */
[----:B---3--:R-:W-:Y:S01]  /*2d10*/  IMAD.X R11, R43, 0x1, R17, P3 ;  /* 0x000000012b0b7824 */ /* 0x008fe200018e0611 */
[----:B------:R-:W-:-:S13]  /*2d20*/  ISETP.GE.AND P3, PT, R152, R77, PT ;  /* 0x0000004d9800720c */ /* 0x000fda0003f66270 */
[----:B------:R-:W-:Y:S05]  /*2d30*/  @P3 BRA `(.L_x_11393) ;  /* 0x0000000400b03947 */ /* 0x000fea0003800000 */
[--C-:B--2---:R-:W-:Y:S02]  /*2d40*/  SHF.R.U32.HI R79, RZ, 0x10, R41.reuse ;  /* 0x00000010ff4f7819 */ /* 0x104fe40000011629 */
[--C-:B------:R-:W-:Y:S02]  /*2d50*/  SHF.R.U32.HI R78, RZ, 0x8, R41.reuse ;  /* 0x00000008ff4e7819 */ /* 0x100fe40000011629 */
[----:B------:R-:W-:Y:S02]  /*2d60*/  LOP3.LUT R12, R41, 0xff, RZ, 0xc0, !PT ;  /* 0x000000ff290c7812 */ /* 0x000fe400078ec0ff */
[----:B------:R-:W-:Y:S02]  /*2d70*/  SHF.R.U32.HI R41, RZ, 0x18, R41 ;  /* 0x00000018ff297819 */ /* 0x000fe40000011629 */
[----:B------:R-:W-:Y:S02]  /*2d80*/  SHF.R.U32.HI R15, RZ, 0x8, R39 ;  /* 0x00000008ff0f7819 */ /* 0x000fe40000011627 */
[----:B------:R-:W-:-:S02]  /*2d90*/  LOP3.LUT R13, R39, 0xff, RZ, 0xc0, !PT ;  /* 0x000000ff270d7812 */ /* 0x000fc400078ec0ff */
[--C-:B------:R-:W-:Y:S02]  /*2da0*/  SHF.R.U32.HI R38, RZ, 0x18, R39.reuse ;  /* 0x00000018ff267819 */ /* 0x100fe40000011627 */
[----:B------:R-:W-:Y:S02]  /*2db0*/  SHF.R.U32.HI R40, RZ, 0x10, R39 ;  /* 0x00000010ff287819 */ /* 0x000fe40000011627 */
[----:B------:R-:W-:Y:S01]  /*2dc0*/  PRMT R39, R41, 0x654, R12 ;  /* 0x0000065429277816 */ /* 0x000fe2000000000c */
[----:B------:R-:W-:Y:S01]  /*2dd0*/  IMAD.SHL.U32 R12, R78, 0x100, RZ ;  /* 0x000001004e0c7824 */ /* 0x000fe200078e00ff */
[----:B------:R-:W-:Y:S01]  /*2de0*/  PRMT R41, R38, 0x654, R13 ;  /* 0x0000065426297816 */ /* 0x000fe2000000000d */
[----:B------:R-:W-:Y:S01]  /*2df0*/  IMAD.SHL.U32 R38, R15, 0x100, RZ ;  /* 0x000001000f267824 */ /* 0x000fe200078e00ff */
[----:B-1----:R-:W-:Y:S01]  /*2e00*/  MOV R13, R5 ;  /* 0x00000005000d7202 */ /* 0x002fe20000000f00 */
[----:B------:R-:W-:Y:S01]  /*2e10*/  IMAD.U32 R5, R79, 0x10000, RZ ;  /* 0x000100004f057824 */ /* 0x000fe200078e00ff */
[----:B------:R-:W-:Y:S01]  /*2e20*/  LOP3.LUT R12, R39, 0xff00, R12, 0xf8, !PT ;  /* 0x0000ff00270c7812 */ /* 0x000fe200078ef80c */
[----:B------:R-:W-:Y:S01]  /*2e30*/  IMAD.MOV.U32 R15, RZ, RZ, R4 ;  /* 0x000000ffff0f7224 */ /* 0x000fe200078e0004 */
        /* <DEDUP_REMOVED lines=18> */
[C---:B------:R-:W-:Y:S01]  /*2f60*/  FMUL.FTZ R13, R4.reuse, R85 ;  /* 0x00000055040d7220 */ /* 0x040fe20000410000 */
[----:B------:R-:W-:Y:S02]  /*2f70*/  HADD2.F32 R41, -RZ, R41.H1_H1 ;  /* 0x30000029ff297230 */ /* 0x000fe40000004100 */
[CC--:B------:R-:W-:Y:S01]  /*2f80*/  FMUL.FTZ R85, R39.reuse, R78.reuse ;  /* 0x0000004e27557220 */ /* 0x0c0fe20000410000 */
        /* <DEDUP_REMOVED lines=10> */
[----:B------:R-:W-:Y:S01]  /*3030*/  F2FP.SATFINITE.E4M3.F32.PACK_AB_MERGE_C R40, R39, R40, RZ ;  /* 0x000000282728723e */ /* 0x000fe200048070ff */
        /* <DEDUP_REMOVED lines=14> */
[----:B------:R-:W-:Y:S02]  /*3120*/  F2FP.F16.E4M3.UNPACK_B R83, R12.H1 ;  /* 0x0000000cff53723e */ /* 0x000fe400030006ff */
[----:B------:R-:W-:Y:S01]  /*3130*/  F2FP.SATFINITE.E4M3.F32.PACK_AB_MERGE_C R39, R86, R87, RZ ;  /* 0x000000575627723e */ /* 0x000fe200048070ff */
[--C-:B------:R-:W-:Y:S01]  /*3140*/  HADD2.F32 R85, -RZ, R41.reuse.H0_H0 ;  /* 0x20000029ff557230 */ /* 0x100fe20000004100 */
[----:B------:R-:W-:Y:S01]  /*3150*/  F2FP.F16.E4M3.UNPACK_B R79, R6.H1 ;  /* 0x00000006ff4f723e */ /* 0x000fe200030006ff */
[----:B------:R-:W-:Y:S01]  /*3160*/  HADD2.F32 R86, -RZ, R41.H1_H1 ;  /* 0x30000029ff567230 */ /* 0x000fe20000004100 */
[-C--:B------:R-:W-:Y:S01]  /*3170*/  F2FP.F16.E4M3.UNPACK_B R41, R5.reuse.H1 ;  /* 0x00000005ff29723e */ /* 0x080fe200030006ff */
        /* <DEDUP_REMOVED lines=10> */
[----:B------:R-:W-:Y:S01]  /*3220*/  F2FP.F16.E4M3.UNPACK_B R85, R7 ;  /* 0x00000007ff55723e */ /* 0x000fe200020006ff */
[-C--:B------:R-:W-:Y:S01]  /*3230*/  FMUL.FTZ R92, R84, R90.reuse ;  /* 0x0000005a545c7220 */ /* 0x080fe20000410000 */
[----:B------:R-:W-:Y:S02]  /*3240*/  HADD2.F32 R87, -RZ, R5.H1_H1 ;  /* 0x30000005ff577230 */ /* 0x000fe40000004100 */
[----:B------:R-:W-:Y:S01]  /*3250*/  FMUL.FTZ R91, R79, R90 ;  /* 0x0000005a4f5b7220 */ /* 0x000fe20000410000 */
[----:B------:R-:W-:Y:S01]  /*3260*/  HADD2.F32 R90, -RZ, R83.H0_H0 ;  /* 0x20000053ff5a7230 */ /* 0x000fe20000004100 */
[----:B------:R-:W-:Y:S01]  /*3270*/  F2FP.F16.E4M3.UNPACK_B R6, R6 ;  /* 0x00000006ff06723e */ /* 0x000fe200020006ff */
[----:B------:R-:W-:-:S02]  /*3280*/  HADD2.F32 R83, -RZ, R85.H1_H1 ;  /* 0x30000055ff537230 */ /* 0x000fc40000004100 */
[----:B------:R-:W-:Y:S01]  /*3290*/  FFMA.FTZ R7, R86, R89, R93 ;  /* 0x0000005956077223 */ /* 0x000fe2000001005d */
[-C--:B------:R-:W-:Y:S01]  /*32a0*/  FFMA.FTZ R79, R79, R87.reuse, -R92 ;  /* 0x000000574f4f7223 */ /* 0x080fe2000001085c */
[----:B------:R-:W-:Y:S02]  /*32b0*/  HADD2.F32 R85, -RZ, R85.H0_H0 ;  /* 0x20000055ff557230 */ /* 0x000fe40000004100 */
[----:B------:R-:W-:Y:S01]  /*32c0*/  FFMA.FTZ R84, R84, R87, R91 ;  /* 0x0000005754547223 */ /* 0x000fe2000001005b */
[----:B------:R-:W-:Y:S02]  /*32d0*/  HADD2.F32 R86, -RZ, R41.H0_H0 ;  /* 0x20000029ff567230 */ /* 0x000fe40000004100 */
[-C--:B------:R-:W-:Y:S01]  /*32e0*/  FMUL.FTZ R92, R83, R90.reuse ;  /* 0x0000005a535c7220 */ /* 0x080fe20000410000 */
[----:B------:R-:W-:Y:S02]  /*32f0*/  HADD2.F32 R78, -RZ, R78.H0_H0 ;  /* 0x2000004eff4e7230 */ /* 0x000fe40000004100 */
[----:B------:R-:W-:Y:S01]  /*3300*/  FMUL.FTZ R90, R85, R90 ;  /* 0x0000005a555a7220 */ /* 0x000fe20000410000 */
[----:B------:R-:W-:-:S02]  /*3310*/  HADD2.F32 R41, -RZ, R6.H1_H1 ;  /* 0x30000006ff297230 */ /* 0x000fc40000004100 */
[-C--:B------:R-:W-:Y:S01]  /*3320*/  FFMA.FTZ R92, R85, R86.reuse, -R92 ;  /* 0x00000056555c7223 */ /* 0x080fe2000001085c */
[----:B------:R-:W-:Y:S02]  /*3330*/  HADD2.F32 R6, -RZ, R6.H0_H0 ;  /* 0x20000006ff067230 */ /* 0x000fe40000004100 */
[----:B------:R-:W-:Y:S01]  /*3340*/  FFMA.FTZ R83, R83, R86, R90 ;  /* 0x0000005653537223 */ /* 0x000fe2000001005a */
[----:B------:R-:W-:Y:S02]  /*3350*/  HADD2.F32 R5, -RZ, R5.H0_H0 ;  /* 0x20000005ff057230 */ /* 0x000fe40000004100 */
[-C--:B------:R-:W-:Y:S01]  /*3360*/  FMUL.FTZ R85, R41, R78.reuse ;  /* 0x0000004e29557220 */ /* 0x080fe20000410000 */
[----:B------:R-:W-:Y:S01]  /*3370*/  F2FP.SATFINITE.E4M3.F32.PACK_AB_MERGE_C R79, R84, R79, RZ ;  /* 0x0000004f544f723e */ /* 0x000fe200048070ff */
[C---:B------:R-:W-:Y:S01]  /*3380*/  FMUL.FTZ R78, R6.reuse, R78 ;  /* 0x0000004e064e7220 */ /* 0x040fe20000410000 */
[----:B------:R-:W-:Y:S01]  /*3390*/  F2FP.SATFINITE.E4M3.F32.PACK_AB_MERGE_C R7, R7, R12, RZ ;  /* 0x0000000c0707723e */ /* 0x000fe200048070ff */
[----:B------:R-:W-:-:S02]  /*33a0*/  FFMA.FTZ R85, R6, R5, -R85 ;  /* 0x0000000506557223 */ /* 0x000fc40000010855 */
[----:B------:R-:W-:Y:S01]  /*33b0*/  FFMA.FTZ R78, R41, R5, R78 ;  /* 0x00000005294e7223 */ /* 0x000fe2000001004e */
[----:B------:R-:W-:Y:S02]  /*33c0*/  F2FP.SATFINITE.E4M3.F32.PACK_AB_MERGE_C R5, R13, R4, R40 ;  /* 0x000000040d05723e */ /* 0x000fe40004807028 */
[----:B------:R-:W-:Y:S02]  /*33d0*/  F2FP.SATFINITE.E4M3.F32.PACK_AB_MERGE_C R4, R38, R15, R39 ;  /* 0x0000000f2604723e */ /* 0x000fe40004807027 */
[----:B------:R-:W-:Y:S02]  /*33e0*/  F2FP.SATFINITE.E4M3.F32.PACK_AB_MERGE_C R6, R78, R85, R79 ;  /* 0x000000554e06723e */ /* 0x000fe4000480704f */
[----:B------:R-:W-:-:S07]  /*33f0*/  F2FP.SATFINITE.E4M3.F32.PACK_AB_MERGE_C R7, R83, R92, R7 ;  /* 0x0000005c5307723e */ /* 0x000fce0004807007 */
.L_x_11393:
[----:B------:R-:W-:Y:S05]  /*3400*/  BSYNC B2 ;  /* 0x0000000000027941 */ /* 0x000fea0003800000 */
.L_x_11392:
[----:B-1----:R0:W-:Y:S02]  /*3410*/  ST.E.128 desc[UR42][R10.64], R4 ;  /* 0x000000040a007985 */ /* 0x0021e4000c101d2a */
.L_x_11391:
[----:B------:R-:W-:Y:S05]  /*3420*/  BSYNC B1 ;  /* 0x0000000000017941 */ /* 0x000fea0003800000 */
.L_x_11390:
[----:B------:R-:W-:Y:S01]  /*3430*/  ISETP.NE.AND P3, PT, R53, RZ, PT ;  /* 0x000000ff3500720c */ /* 0x000fe20003f65270 */
[----:B------:R-:W-:-:S12]  /*3440*/  BSSY B1, `(.L_x_11394) ;  /* 0x0000077000017945 */ /* 0x000fd80003800000 */
[----:B------:R-:W-:Y:S05]  /*3450*/  @!P3 BRA `(.L_x_11395) ;  /* 0x0000000400d4b947 */ /* 0x000fea0003800000 */
[----:B0-----:R-:W5:Y:S01]  /*3460*/  LDL R5, [R1+0xc] ;  /* 0x00000c0001057983 */ /* 0x001f620000100800 */
[----:B------:R-:W-:Y:S01]  /*3470*/  IMAD.SHL.U32 R4, R157, 0x10, RZ ;  /* 0x000000109d047824 */ /* 0x000fe200078e00ff */
[----:B------:R-:W-:Y:S04]  /*3480*/  BSSY B2, `(.L_x_11396) ;  /* 0x0000071000027945 */ /* 0x000fe80003800000 */
[----:B----4-:R-:W-:-:S04]  /*3490*/  IADD3 R10, P3, R14, R4, RZ ;  /* 0x000000040e0a7210 */ /* 0x010fc80007f7e0ff */
[----:B---3--:R-:W-:Y:S02]  /*34a0*/  LEA.HI.X.SX32 R11, R4, R43, 0x1, P3 ;  /* 0x0000002b040b7211 */ /* 0x008fe400018f0eff */
[----:B-----5:R-:W-:Y:S02]  /*34b0*/  ISETP.GE.AND P3, PT, R5, R77, PT ;  /* 0x0000004d0500720c */ /* 0x020fe40003f66270 */
[----:B------:R0:W3:Y:S11]  /*34c0*/  LDS.128 R4, [R69+0x14800] ;  /* 0x0148000045047984 */ /* 0x0000f60000000c00 */
[----:B0-----:R-:W-:Y:S05]  /*34d0*/  @P3 BRA `(.L_x_11397) ;  /* 0x0000000400ac3947 */ /* 0x001fea0003800000 */
        /* <DEDUP_REMOVED lines=10> */
[----:B------:R-:W-:Y:S01]  /*3580*/  SHF.R.U32.HI R37, RZ, 0x10, R35 ;  /* 0x00000010ff257819 */ /* 0x000fe20000011623 */
[----:B------:R-:W-:Y:S01]  /*3590*/  IMAD.SHL.U32 R35, R15, 0x100, RZ ;  /* 0x000001000f237824 */ /* 0x000fe200078e00ff */
[----:B------:R-:W-:Y:S01]  /*35a0*/  LOP3.LUT R12, R12, 0xff00, R13, 0xf8, !PT ;  /* 0x0000ff000c0c7812 */ /* 0x000fe200078ef80d */
[----:B------:R-:W-:Y:S02]  /*35b0*/  IMAD.U32 R13, R36, 0x10000, RZ ;  /* 0x00010000240d7824 */ /* 0x000fe400078e00ff */
[----:B---3--:R-:W-:Y:S01]  /*35c0*/  IMAD.MOV.U32 R15, RZ, RZ, R4 ;  /* 0x000000ffff0f7224 */ /* 0x008fe200078e0004 */
        /* <DEDUP_REMOVED lines=13> */
[-C--:B--2---:R-:W-:Y:S01]  /*36a0*/  FMUL.FTZ R79, R34, R41.reuse ;  /* 0x00000029224f7220 */ /* 0x084fe20000410000 */
        /* <DEDUP_REMOVED lines=16> */
[----:B------:R-:W-:Y:S02]  /*37b0*/  HADD2.F32 R36, -RZ, R34.H0_H0 ;  /* 0x20000022ff247230 */ /* 0x000fe40000004100 */
        /* <DEDUP_REMOVED lines=17> */
[----:B------:R-:W-:Y:S01]  /*38d0*/  F2FP.SATFINITE.E4M3.F32.PACK_AB_MERGE_C R36, R41, R36, RZ ;  /* 0x000000242924723e */ /* 0x000fe200048070ff */
[----:B------:R-:W-:Y:S01]  /*38e0*/  HADD2.F32 R41, -RZ, R37.H0_H0 ;  /* 0x20000025ff297230 */ /* 0x000fe20000004100 */
[----:B------:R-:W-:Y:S01]  /*38f0*/  F2FP.F16.E4M3.UNPACK_B R39, R6.H1 ;  /* 0x00000006ff27723e */ /* 0x000fe200030006ff */
[--C-:B------:R-:W-:Y:S01]  /*3900*/  HADD2.F32 R79, -RZ, R82.reuse.H1_H1 ;  /* 0x30000052ff4f7230 */ /* 0x100fe20000004100 */
[-C--:B------:R-:W-:Y:S01]  /*3910*/  F2FP.F16.E4M3.UNPACK_B R37, R12.reuse.H1 ;  /* 0x0000000cff25723e */ /* 0x080fe200030006ff */
[----:B------:R-:W-:Y:S01]  /*3920*/  HADD2.F32 R82, -RZ, R82.H0_H0 ;  /* 0x20000052ff527230 */ /* 0x000fe20000004100 */
[----:B------:R-:W-:Y:S01]  /*3930*/  F2FP.F16.E4M3.UNPACK_B R38, R13 ;  /* 0x0000000dff26723e */ /* 0x000fe200020006ff */
[----:B------:R-:W-:Y:S01]  /*3940*/  HADD2.F32 R40, -RZ, R39.H1_H1 ;  /* 0x30000027ff287230 */ /* 0x000fe20000004100 */
        /* <DEDUP_REMOVED lines=35> */
[----:B------:R-:W-:-:S07]  /*3b80*/  F2FP.SATFINITE.E4M3.F32.PACK_AB_MERGE_C R7, R82, R81, R7 ;  /* 0x000000515207723e */ /* 0x000fce0004807007 */
.L_x_11397:
[----:B------:R-:W-:Y:S05]  /*3b90*/  BSYNC B2 ;  /* 0x0000000000027941 */ /* 0x000fea0003800000 */
.L_x_11396:
[----:B---3--:R0:W-:Y:S02]  /*3ba0*/  ST.E.128 desc[UR42][R10.64], R4 ;  /* 0x000000040a007985 */ /* 0x0081e4000c101d2a */
.L_x_11395:
[----:B------:R-:W-:Y:S05]  /*3bb0*/  BSYNC B1 ;  /* 0x0000000000017941 */ /* 0x000fea0003800000 */
.L_x_11394:
[----:B0-----:R-:W5:Y:S02]  /*3bc0*/  LDL R4, [R1+0x24] ;  /* 0x0000240001047983 */ /* 0x001f640000100800 */
[----:B-----5:R-:W-:-:S13]  /*3bd0*/  LOP3.LUT P3, RZ, R4, 0x2, RZ, 0xc0, !PT ;  /* 0x0000000204ff7812 */ /* 0x020fda000786c0ff */
[----:B------:R-:W-:Y:S05]  /*3be0*/  @P3 BRA `(.L_x_11389) ;  /* 0x0000002c00643947 */ /* 0x000fea0003800000 */
[----:B------:R-:W3:Y:S04]  /*3bf0*/  LDL R13, [R1+0x8] ;  /* 0x00000800010d7983 */ /* 0x000ee80000100800 */
[----:B------:R-:W5:Y:S01]  /*3c00*/  LDL R12, [R1+0x18] ;  /* 0x00001800010c7983 */ /* 0x000f620000100800 */
[----:B----4-:R-:W-:Y:S01]  /*3c10*/  IADD3 R10, P3, R23, R14, RZ ;  /* 0x0000000e170a7210 */ /* 0x010fe20007f7e0ff */
[----:B------:R-:W-:Y:S02]  /*3c20*/  BSSY B1, `(.L_x_11398) ;  /* 0x000006f000017945 */ /* 0x000fe40003800000 */
[----:B------:R0:W4:Y:S02]  /*3c30*/  LDS.128 R4, [R69+0x15800] ;  /* 0x0158000045047984 */ /* 0x0001240000000c00 */
[----:B---3--:R-:W-:Y:S01]  /*3c40*/  IMAD.X R11, R43, 0x1, R13, P3 ;  /* 0x000000012b0b7824 */ /* 0x008fe200018e060d */
[----:B-----5:R-:W-:-:S13]  /*3c50*/  ISETP.GE.AND P3, PT, R12, R77, PT ;  /* 0x0000004d0c00720c */ /* 0x020fda0003f66270 */
[----:B0---4-:R-:W-:Y:S05]  /*3c60*/  @P3 BRA `(.L_x_11399) ;  /* 0x0000000400a83947 */ /* 0x011fea0003800000 */
[--C-:B------:R-:W-:Y:S02]  /*3c70*/  SHF.R.U32.HI R12, RZ, 0x8, R9.reuse ;  /* 0x00000008ff0c7819 */ /* 0x100fe40000011609 */
[----:B------:R-:W-:Y:S02]  /*3c80*/  LOP3.LUT R8, R9, 0xff, RZ, 0xc0, !PT ;  /* 0x000000ff09087812 */ /* 0x000fe400078ec0ff */
[----:B------:R-:W-:Y:S02]  /*3c90*/  SHF.R.U32.HI R13, RZ, 0x18, R9 ;  /* 0x00000018ff0d7819 */ /* 0x000fe40000011609 */
[----:B------:R-:W-:Y:S02]  /*3ca0*/  SHF.R.U32.HI R14, RZ, 0x8, R33 ;  /* 0x00000008ff0e7819 */ /* 0x000fe40000011621 */
[----:B------:R-:W-:Y:S01]  /*3cb0*/  PRMT R13, R13, 0x654, R8 ;  /* 0x000006540d0d7816 */ /* 0x000fe20000000008 */
[----:B------:R-:W-:Y:S01]  /*3cc0*/  IMAD.SHL.U32 R8, R12, 0x100, RZ ;  /* 0x000001000c087824 */ /* 0x000fe200078e00ff */
[----:B------:R-:W-:Y:S01]  /*3cd0*/  SHF.R.U32.HI R35, RZ, 0x10, R9 ;  /* 0x00000010ff237819 */ /* 0x000fe20000011609 */
[----:B------:R-:W-:Y:S01]  /*3ce0*/  IMAD.SHL.U32 R14, R14, 0x100, RZ ;  /* 0x000001000e0e7824 */ /* 0x000fe200078e00ff */
[----:B------:R-:W-:Y:S01]  /*3cf0*/  SHF.R.U32.HI R34, RZ, 0x10, R33 ;  /* 0x00000010ff227819 */ /* 0x000fe20000011621 */
[----:B------:R-:W-:Y:S01]  /*3d00*/  IMAD.MOV.U32 R9, RZ, RZ, R5 ;  /* 0x000000ffff097224 */ /* 0x000fe200078e0005 */
[----:B------:R-:W-:Y:S01]  /*3d10*/  LOP3.LUT R15, R33, 0xff0000ff, RZ, 0xc0, !PT ;  /* 0xff0000ff210f7812 */ /* 0x000fe200078ec0ff */
[----:B------:R-:W-:Y:S01]  /*3d20*/  IMAD.U32 R5, R35, 0x10000, RZ ;  /* 0x0001000023057824 */ /* 0x000fe200078e00ff */
[----:B------:R-:W-:Y:S01]  /*3d30*/  LOP3.LUT R8, R13, 0xff00, R8, 0xf8, !PT ;  /* 0x0000ff000d087812 */ /* 0x000fe200078ef808 */
[----:B------:R-:W-:Y:S01]  /*3d40*/  IMAD.MOV.U32 R12, RZ, RZ, R4 ;  /* 0x000000ffff0c7224 */ /* 0x000fe200078e0004 */
[----:B------:R-:W-:Y:S01]  /*3d50*/  LOP3.LUT R32, R15, 0xff00, R14, 0xf8, !PT ;  /* 0x0000ff000f207812 */ /* 0x000fe200078ef80e */
[----:B------:R-:W-:Y:S01]  /*3d60*/  IMAD.U32 R13, R34, 0x10000, RZ ;  /* 0x00010000220d7824 */ /* 0x000fe200078e00ff */
[----:B------:R-:W-:-:S02]  /*3d70*/  F2FP.F16.E4M3.UNPACK_B R14, R80.H1 ;  /* 0x00000050ff0e723e */ /* 0x000fc400030006ff */
        /* <DEDUP_REMOVED lines=55> */
[----:B------:R-:W-:Y:S01]  /*40f0*/  FMUL.FTZ R5, R33, R40 ;  /* 0x0000002821057220 */ /* 0x000fe20000410000 */
[----:B------:R-:W-:Y:S01]  /*4100*/  HADD2.F32 R41, -RZ, R38.H1_H1 ;  /* 0x30000026ff297230 */ /* 0x000fe20000004100 */
[----:B------:R-:W-:Y:S01]  /*4110*/  F2FP.F16.E4M3.UNPACK_B R7, R7 ;  /* 0x00000007ff07723e */ /* 0x000fe200020006ff */
[----:B------:R-:W-:Y:S02]  /*4120*/  HADD2.F32 R32, -RZ, R32.H0_H0 ;  /* 0x20000020ff207230 */ /* 0x000fe40000004100 */
[----:B------:R-:W-:Y:S01]  /*4130*/  FFMA.FTZ R42, R34, R37, -R5 ;  /* 0x00000025222a7223 */ /* 0x000fe20000010805 */
[----:B------:R-:W-:-:S02]  /*4140*/  HADD2.F32 R5, -RZ, R35.H1_H1 ;  /* 0x30000023ff057230 */ /* 0x000fc40000004100 */
[-C--:B------:R-:W-:Y:S01]  /*4150*/  FMUL.FTZ R43, R8, R41.reuse ;  /* 0x00000029082b7220 */ /* 0x080fe20000410000 */
[----:B------:R-:W-:Y:S01]  /*4160*/  F2FP.F16.E4M3.UNPACK_B R6, R6 ;  /* 0x00000006ff06723e */ /* 0x000fe200020006ff */
[----:B------:R-:W-:Y:S01]  /*4170*/  FMUL.FTZ R41, R32, R41 ;  /* 0x0000002920297220 */ /* 0x000fe20000410000 */
[----:B------:R-:W-:Y:S01]  /*4180*/  FMUL.FTZ R40, R34, R40 ;  /* 0x0000002822287220 */ /* 0x000fe20000410000 */
[-C--:B------:R-:W-:Y:S01]  /*4190*/  FFMA.FTZ R43, R32, R5.reuse, -R43 ;  /* 0x00000005202b7223 */ /* 0x080fe2000001082b */
[----:B------:R-:W-:Y:S02]  /*41a0*/  HADD2.F32 R38, -RZ, R38.H0_H0 ;  /* 0x20000026ff267230 */ /* 0x000fe40000004100 */
[----:B------:R-:W-:Y:S01]  /*41b0*/  FFMA.FTZ R34, R8, R5, R41 ;  /* 0x0000000508227223 */ /* 0x000fe20000010029 */
[----:B------:R-:W-:Y:S02]  /*41c0*/  HADD2.F32 R8, -RZ, R7.H0_H0 ;  /* 0x20000007ff087230 */ /* 0x000fe40000004100 */
[----:B------:R-:W-:Y:S01]  /*41d0*/  FFMA.FTZ R77, R33, R37, R40 ;  /* 0x00000025214d7223 */ /* 0x000fe20000010028 */
[----:B------:R-:W-:-:S02]  /*41e0*/  HADD2.F32 R5, -RZ, R6.H0_H0 ;  /* 0x20000006ff057230 */ /* 0x000fc40000004100 */
[----:B------:R-:W-:Y:S02]  /*41f0*/  HADD2.F32 R7, -RZ, R7.H1_H1 ;  /* 0x30000007ff077230 */ /* 0x000fe40000004100 */
[-C--:B------:R-:W-:Y:S01]  /*4200*/  FMUL.FTZ R40, R8, R39.reuse ;  /* 0x0000002708287220 */ /* 0x080fe20000410000 */
[----:B------:R-:W-:Y:S02]  /*4210*/  HADD2.F32 R6, -RZ, R6.H1_H1 ;  /* 0x30000006ff067230 */ /* 0x000fe40000004100 */
        /* <DEDUP_REMOVED lines=15> */
.L_x_11399:
[----:B------:R-:W-:Y:S05]  /*4310*/  BSYNC B1 ;  /* 0x0000000000017941 */ /* 0x000fea0003800000 */
.L_x_11398:
[----:B------:R0:W-:Y:S01]  /*4320*/  ST.E.128 desc[UR42][R10.64], R4 ;  /* 0x000000040a007985 */ /* 0x0001e2000c101d2a */
[----:B------:R-:W-:Y:S05]  /*4330*/  BRA `(.L_x_11389) ;  /* 0x0000002400907947 */ /* 0x000fea0003800000 */
.L_x_11382:
        /* <DEDUP_REMOVED lines=10> */
[----:B------:R-:W-:Y:S06]  /*43e0*/  @P3 BRA `(.L_x_11401) ;  /* 0x0000000000403947 */ /* 0x000fec0003800000 */
[----:B------:R-:W-:Y:S02]  /*43f0*/  ULDC.64 UR4, c[0x0][0x3e8] ;  /* 0x0000fa0000047ab9 */ /* 0x000fe40000000a00 */
[----:B------:R-:W-:-:S04]  /*4400*/  IADD3 R12, P2, P4, R44, UR4, R12 ;  /* 0x000000042c0c7c10 */ /* 0x000fc8000fc5e00c */
[----:B------:R-:W-:Y:S01]  /*4410*/  IADD3.X R13, R51, UR5, R14, P2, P4 ;  /* 0x00000005330d7c10 */ /* 0x000fe200097e840e */
[----:B------:R-:W-:Y:S02]  /*4420*/  ULDC.64 UR4, c[0x0][0x400] ;  /* 0x0001000000047ab9 */ /* 0x000fe40000000a00 */
        /* <DEDUP_REMOVED lines=9> */
[----:B------:R-:W-:-:S13]  /*44c0*/  ISETP.GE.AND P2, PT, R67, R77, PT ;  /* 0x0000004d4300720c */ /* 0x000fda0003f46270 */
[----:B------:R0:W5:Y:S04]  /*44d0*/  @!P2 LDG.E.128 R4, desc[UR42][R12.64+0x20] ;  /* 0x0000202a0c04a981 */ /* 0x000168000c1e1d00 */
[----:B------:R0:W5:Y:S02]  /*44e0*/  @!P2 LDG.E.128 R36, desc[UR42][R10.64+0x20] ;  /* 0x0000202a0a24a981 */ /* 0x000164000c1e1d00 */
.L_x_11401:
[----:B------:R-:W-:Y:S05]  /*44f0*/  BSYNC B1 ;  /* 0x0000000000017941 */ /* 0x000fea0003800000 */
.L_x_11400:
        /* <DEDUP_REMOVED lines=9> */
[----:B------:R-:W-:-:S04]  /*4590*/  IMAD.MOV.U32 R89, RZ, RZ, R40 ;  /* 0x000000ffff597224 */ /* 0x000fc800078e0028 */
[----:B------:R-:W-:Y:S05]  /*45a0*/  @!P2 BRA `(.L_x_11402) ;  /* 0x000000000004a947 */ /* 0x000fea0003800000 */
[----:B------:R-:W-:Y:S01]  /*45b0*/  BPT.TRAP 0x1 ;  /* 0x000000040000795c */ /* 0x000fe20000300000 */
.L_x_11402:
[----:B------:R-:W-:Y:S01]  /*45c0*/  IMAD R70, R19, 0x8, R18 ;  /* 0x0000000813467824 */ /* 0x000fe200078e0212 */
[----:B------:R-:W-:Y:S01]  /*45d0*/  SHF.L.U32 R76, R154, 0x1f, RZ ;  /* 0x0000001f9a4c7819 */ /* 0x000fe200000006ff */
[----:B------:R-:W-:Y:S03]  /*45e0*/  BSSY B1, `(.L_x_11403) ;  /* 0x0000003000017945 */ /* 0x000fe60003800000 */
[----:B------:R-:W1:Y:S02]  /*45f0*/  SYNCS.PHASECHK.TRANS64.TRYWAIT P4, [R70+URZ+0x19c90], R76 ;  /* 0x019c904c460075a7 */ /* 0x000e64000808017f */
[----:B-1----:R-:W-:Y:S05]  /*4600*/  @!P4 BRA `(.L_x_11404) ;  /* 0x0000016c0054c947 */ /* 0x002fea0003800000 */
.L_x_11644:
[----:B------:R-:W-:Y:S05]  /*4610*/  BSYNC B1 ;  /* 0x0000000000017941 */ /* 0x000fea0003800000 */
.L_x_11403:
[----:B------:R-:W-:-:S03]  /*4620*/  UMOV UR4, 0xffffffff ;  /* 0xffffffff00047882 */ /* 0x000fc60000000000 */
[----:B------:R-:W-:Y:S05]  /*4630*/  BRA.DIV UR4, `(.L_x_11405) ;  /* 0x0000016e045c7947 */ /* 0x000fea000b800000 */
[----:B------:R-:W2:Y:S04]  /*4640*/  SHFL.IDX PT, R78, R78, RZ, 0x1e1f ;  /* 0x001e1fff4e4e7589 */ /* 0x000ea800000e0000 */
[----:B------:R-:W3:Y:S02]  /*4650*/  SHFL.IDX PT, R79, R79, RZ, 0x1e1f ;  /* 0x001e1fff4f4f7589 */ /* 0x000ee400000e0000 */
.L_x_11648:
[----:B------:R-:W-:Y:S05]  /*4660*/  @P3 BRA `(.L_x_11389) ;  /* 0x0000002000c43947 */ /* 0x000fea0003800000 */
[----:B------:R-:W4:Y:S01]  /*4670*/  LDC R84, c[0x0][0x2f4] ;  /* 0x0000bd00ff547b82 */ /* 0x000f220000000800 */
[----:B------:R-:W-:Y:S01]  /*4680*/  ISETP.NE.AND P3, PT, R54, RZ, PT ;  /* 0x000000ff3600720c */ /* 0x000fe20003f65270 */
[----:B------:R-:W-:Y:S01]  /*4690*/  BSSY B1, `(.L_x_11406) ;  /* 0x00000fb000017945 */ /* 0x000fe20003800000 */
[----:B----4-:R-:W-:-:S11]  /*46a0*/  IMAD.IADD R90, R84, 0x1, -R55 ;  /* 0x00000001545a7824 */ /* 0x010fd600078e0a37 */
[----:B------:R-:W-:Y:S05]  /*46b0*/  @!P3 BRA `(.L_x_11407) ;  /* 0x0000000c00e0b947 */ /* 0x000fea0003800000 */
[----:B0-----:R-:W4:Y:S04]  /*46c0*/  LDL R12, [R1+0x4] ;  /* 0x00000400010c7983 */ /* 0x001f280000100800 */
[----:B------:R-:W5:Y:S04]  /*46d0*/  LDL R11, [R1+0xa0] ;  /* 0x0000a000010b7983 */ /* 0x000f680000100800 */
[----:B------:R-:W2:Y:S01]  /*46e0*/  LDL R10, [R1+0x1c] ;  /* 0x00001c00010a7983 */ /* 0x000ea20000100800 */
[----:B------:R-:W-:Y:S01]  /*46f0*/  SEL R8, R55, R90, !P0 ;  /* 0x0000005a37087207 */ /* 0x000fe20004000000 */
[----:B------:R-:W-:Y:S01]  /*4700*/  BSSY B2, `(.L_x_11408) ;  /* 0x00000ec000027945 */ /* 0x000fe20003800000 */
[----:B------:R-:W-:-:S02]  /*4710*/  ISETP.GE.AND P3, PT, R16, R77, PT ;  /* 0x0000004d1000720c */ /* 0x000fc40003f66270 */
[----:B------:R-:W-:-:S04]  /*4720*/  SHF.R.S32.HI R9, RZ, 0x1f, R8 ;  /* 0x0000001fff097819 */ /* 0x000fc80000011408 */
[----:B------:R-:W-:-:S04]  /*4730*/  LEA.HI R9, R9, R8, RZ, 0x5 ;  /* 0x0000000809097211 */ /* 0x000fc800078f28ff */
[----:B------:R-:W-:-:S04]  /*4740*/  SHF.R.S32.HI R8, RZ, 0x5, R9 ;  /* 0x00000005ff087819 */ /* 0x000fc80000011409 */
[----:B------:R-:W-:-:S04]  /*4750*/  LEA.HI.SX32 R8, R65, R8, 0x1c ;  /* 0x0000000841087211 */ /* 0x000fc800078fe2ff */
[C---:B------:R-:W-:Y:S01]  /*4760*/  LEA.HI R9, R8.reuse, R8, RZ, 0x1 ;  /* 0x0000000808097211 */ /* 0x040fe200078f08ff */
[----:B------:R-:W-:-:S04]  /*4770*/  IMAD.SHL.U32 R91, R8, 0x10, RZ ;  /* 0x00000010085b7824 */ /* 0x000fc800078e00ff */
[----:B------:R-:W-:-:S05]  /*4780*/  IMAD.SHL.U32 R9, R9, 0x800, RZ ;  /* 0x0000080009097824 */ /* 0x000fca00078e00ff */
[----:B------:R-:W-:Y:S02]  /*4790*/  LOP3.LUT R9, R9, 0xfffff000, RZ, 0xc0, !PT ;  /* 0xfffff00009097812 */ /* 0x000fe400078ec0ff */
[----:B----4-:R-:W-:-:S04]  /*47a0*/  LOP3.LUT R8, R12, 0x10, R91, 0xf8, !PT ;  /* 0x000000100c087812 */ /* 0x010fc800078ef85b */
[----:B-----5:R-:W-:-:S04]  /*47b0*/  LOP3.LUT R8, R8, R11, RZ, 0x3c, !PT ;  /* 0x0000000b08087212 */ /* 0x020fc800078e3cff */
[----:B--2---:R-:W-:Y:S01]  /*47c0*/  IADD3 R8, R8, R9, R10 ;  /* 0x0000000908087210 */ /* 0x004fe20007ffe00a */
        /* <DEDUP_REMOVED lines=9> */
[----:B------:R-:W-:Y:S02]  /*4860*/  LOP3.LUT R40, R33, 0xff, RZ, 0xc0, !PT ;  /* 0x000000ff21287812 */ /* 0x000fe400078ec0ff */
[----:B------:R-:W-:Y:S01]  /*4870*/  SHF.R.U32.HI R33, RZ, 0x18, R33 ;  /* 0x00000018ff217819 */ /* 0x000fe20000011621 */
[----:B------:R-:W-:Y:S01]  /*4880*/  IMAD.SHL.U32 R42, R42, 0x100, RZ ;  /* 0x000001002a2a7824 */ /* 0x000fe200078e00ff */
[--C-:B------:R-:W-:Y:S02]  /*4890*/  SHF.R.U32.HI R32, RZ, 0x10, R35.reuse ;  /* 0x00000010ff207819 */ /* 0x100fe40000011623 */
[----:B------:R-:W-:-:S02]  /*48a0*/  SHF.R.U32.HI R92, RZ, 0x8, R35 ;  /* 0x00000008ff5c7819 */ /* 0x000fc40000011623 */
[----:B------:R-:W-:Y:S01]  /*48b0*/  LOP3.LUT R93, R35, 0xff, RZ, 0xc0, !PT ;  /* 0x000000ff235d7812 */ /* 0x000fe200078ec0ff */
[----:B------:R-:W-:Y:S01]  /*48c0*/  IMAD.U32 R32, R32, 0x10000, RZ ;  /* 0x0001000020207824 */ /* 0x000fe200078e00ff */
[----:B------:R-:W-:Y:S01]  /*48d0*/  SHF.R.U32.HI R96, RZ, 0x18, R35 ;  /* 0x00000018ff607819 */ /* 0x000fe20000011623 */
[----:B------:R-:W-:Y:S01]  /*48e0*/  IMAD.SHL.U32 R92, R92, 0x100, RZ ;  /* 0x000001005c5c7824 */ /* 0x000fe200078e00ff */
[----:B------:R-:W-:Y:S02]  /*48f0*/  SHF.R.U32.HI R94, RZ, 0x8, R41 ;  /* 0x00000008ff5e7819 */ /* 0x000fe40000011629 */
[----:B------:R-:W-:Y:S02]  /*4900*/  LOP3.LUT R97, R43, 0xff, RZ, 0xc0, !PT ;  /* 0x000000ff2b617812 */ /* 0x000fe400078ec0ff */
[----:B------:R-:W-:Y:S02]  /*4910*/  SHF.R.U32.HI R100, RZ, 0x18, R43 ;  /* 0x00000018ff647819 */ /* 0x000fe4000001162b */
[----:B------:R-:W-:-:S02]  /*4920*/  SHF.R.U32.HI R35, RZ, 0x10, R41 ;  /* 0x00000010ff237819 */ /* 0x000fc40000011629 */
[----:B------:R-:W-:Y:S02]  /*4930*/  LOP3.LUT R95, R41, 0xff, RZ, 0xc0, !PT ;  /* 0x000000ff295f7812 */ /* 0x000fe400078ec0ff */
[----:B------:R-:W-:Y:S01]  /*4940*/  SHF.R.U32.HI R98, RZ, 0x18, R41 ;  /* 0x00000018ff627819 */ /* 0x000fe20000011629 */
[----:B------:R-:W-:Y:S01]  /*4950*/  IMAD.U32 R35, R35, 0x10000, RZ ;  /* 0x0001000023237824 */ /* 0x000fe200078e00ff */
[----:B------:R-:W-:Y:S02]  /*4960*/  PRMT R41, R33, 0x654, R40 ;  /* 0x0000065421297816 */ /* 0x000fe40000000028 */
[--C-:B------:R-:W-:Y:S02]  /*4970*/  SHF.R.U32.HI R33, RZ, 0x10, R43.reuse ;  /* 0x00000010ff217819 */ /* 0x100fe4000001162b */
[----:B------:R-:W-:Y:S02]  /*4980*/  SHF.R.U32.HI R40, RZ, 0x8, R43 ;  /* 0x00000008ff287819 */ /* 0x000fe4000001162b */
[----:B------:R-:W-:Y:S01]  /*4990*/  PRMT R43, R100, 0x654, R97 ;  /* 0x00000654642b7816 */ /* 0x000fe20000000061 */
[----:B------:R-:W-:Y:S01]  /*49a0*/  IMAD.SHL.U32 R97, R94, 0x100, RZ ;  /* 0x000001005e617824 */ /* 0x000fe200078e00ff */
[----:B------:R-:W-:Y:S01]  /*49b0*/  PRMT R98, R98, 0x654, R95 ;  /* 0x0000065462627816 */ /* 0x000fe2000000005f */
[----:B------:R-:W-:Y:S01]  /*49c0*/  IMAD.SHL.U32 R40, R40, 0x100, RZ ;  /* 0x0000010028287824 */ /* 0x000fe200078e00ff */
[----:B------:R-:W-:-:S02]  /*49d0*/  LOP3.LUT R41, R41, 0xff00, R42, 0xf8, !PT ;  /* 0x0000ff0029297812 */ /* 0x000fc400078ef82a */
[----:B------:R-:W-:Y:S02]  /*49e0*/  SHF.L.U32 R34, R34, 0x10, RZ ;  /* 0x0000001022227819 */ /* 0x000fe400000006ff */
[----:B------:R-:W-:Y:S02]  /*49f0*/  LOP3.LUT R98, R98, 0xff00, R97, 0xf8, !PT ;  /* 0x0000ff0062627812 */ /* 0x000fe400078ef861 */
[----:B------:R-:W-:Y:S02]  /*4a00*/  PRMT R93, R96, 0x654, R93 ;  /* 0x00000654605d7816 */ /* 0x000fe4000000005d */
[----:B------:R-:W-:Y:S02]  /*4a10*/  LOP3.LUT R42, R41, 0xff0000, R34, 0xf8, !PT ;  /* 0x00ff0000292a7812 */ /* 0x000fe400078ef822 */
[----:B------:R-:W-:Y:S02]  /*4a20*/  LOP3.LUT R41, R98, 0xff0000, R35, 0xf8, !PT ;  /* 0x00ff000062297812 */ /* 0x000fe400078ef823 */
[----:B------:R-:W-:-:S02]  /*4a30*/  LOP3.LUT R95, R93, 0xff00, R92, 0xf8, !PT ;  /* 0x0000ff005d5f7812 */ /* 0x000fc400078ef85c */
[----:B--2---:R-:W-:Y:S02]  /*4a40*/  F2FP.F16.E4M3.UNPACK_B R92, R13 ;  /* 0x0000000dff5c723e */ /* 0x004fe400020006ff */
[----:B------:R-:W-:Y:S02]  /*4a50*/  F2FP.F16.E4M3.UNPACK_B R94, R41 ;  /* 0x00000029ff5e723e */ /* 0x000fe400020006ff */
[----:B0-----:R-:W-:Y:S01]  /*4a60*/  F2FP.F16.E4M3.UNPACK_B R34, R9 ;  /* 0x00000009ff22723e */ /* 0x001fe200020006ff */
        /* <DEDUP_REMOVED lines=15> */
[----:B------:R-:W-:Y:S01]  /*4b60*/  LOP3.LUT R40, R43, 0xff00, R40, 0xf8, !PT ;  /* 0x0000ff002b287812 */ /* 0x000fe200078ef828 */
[----:B------:R-:W-:-:S02]  /*4b70*/  IMAD.MOV.U32 R43, RZ, RZ, R11 ;  /* 0x000000ffff2b7224 */ /* 0x000fc400078e000b */
[-C--:B------:R-:W-:Y:S01]  /*4b80*/  FMUL.FTZ R34, R99, R94.reuse ;  /* 0x0000005e63227220 */ /* 0x080fe20000410000 */
[----:B------:R-:W-:Y:S01]  /*4b90*/  LOP3.LUT R32, R95, 0xff0000, R32, 0xf8, !PT ;  /* 0x00ff00005f207812 */ /* 0x000fe200078ef820 */
[C---:B------:R-:W-:Y:S01]  /*4ba0*/  FMUL.FTZ R92, R97.reuse, R94 ;  /* 0x0000005e615c7220 */ /* 0x040fe20000410000 */
[----:B------:R-:W-:Y:S01]  /*4bb0*/  F2FP.F16.E4M3.UNPACK_B R94, R41.H1 ;  /* 0x00000029ff5e723e */ /* 0x000fe200030006ff */
[-C--:B------:R-:W-:Y:S01]  /*4bc0*/  FFMA.FTZ R34, R97, R96.reuse, R34 ;  /* 0x0000006061227223 */ /* 0x080fe20000010022 */
[----:B------:R-:W-:Y:S02]  /*4bd0*/  HADD2.F32 R97, -RZ, R42.H0_H0 ;  /* 0x2000002aff617230 */ /* 0x000fe40000004100 */
[----:B------:R-:W-:Y:S01]  /*4be0*/  FFMA.FTZ R92, R99, R96, -R92 ;  /* 0x00000060635c7223 */ /* 0x000fe2000001085c */
[----:B------:R-:W-:Y:S01]  /*4bf0*/  F2FP.F16.E4M3.UNPACK_B R96, R9.H1 ;  /* 0x00000009ff60723e */ /* 0x000fe200030006ff */
[----:B------:R-:W-:Y:S01]  /*4c00*/  HADD2.F32 R9, -RZ, R13.H0_H0 ;  /* 0x2000000dff097230 */ /* 0x000fe20000004100 */
[----:B------:R-:W-:Y:S01]  /*4c10*/  F2FP.F16.E4M3.UNPACK_B R11, R43 ;  /* 0x0000002bff0b723e */ /* 0x000fe200020006ff */
[----:B------:R-:W-:-:S02]  /*4c20*/  HADD2.F32 R98, -RZ, R94.H0_H0 ;  /* 0x2000005eff627230 */ /* 0x000fc40000004100 */
[----:B------:R-:W-:Y:S02]  /*4c30*/  HADD2.F32 R41, -RZ, R96.H0_H0 ;  /* 0x20000060ff297230 */ /* 0x000fe40000004100 */
[----:B------:R-:W-:Y:S02]  /*4c40*/  HADD2.F32 R13, -RZ, R13.H1_H1 ;  /* 0x3000000dff0d7230 */ /* 0x000fe40000004100 */
[-C--:B------:R-:W-:Y:S01]  /*4c50*/  FMUL.FTZ R99, R9, R98.reuse ;  /* 0x0000006209637220 */ /* 0x080fe20000410000 */
[----:B------:R-:W-:Y:S02]  /*4c60*/  HADD2.F32 R94, -RZ, R94.H1_H1 ;  /* 0x3000005eff5e7230 */ /* 0x000fe40000004100 */
[C---:B------:R-:W-:Y:S01]  /*4c70*/  FMUL.FTZ R98, R41.reuse, R98 ;  /* 0x0000006229627220 */ /* 0x040fe20000410000 */
[----:B------:R-:W-:Y:S02]  /*4c80*/  HADD2.F32 R42, -RZ, R42.H1_H1 ;  /* 0x3000002aff2a7230 */ /* 0x000fe40000004100 */
[----:B------:R-:W-:Y:S01]  /*4c90*/  FFMA.FTZ R41, R41, R97, -R99 ;  /* 0x0000006129297223 */ /* 0x000fe20000010863 */
[----:B------:R-:W-:-:S02]  /*4ca0*/  HADD2.F32 R99, -RZ, R11.H0_H0 ;  /* 0x2000000bff637230 */ /* 0x000fc40000004100 */
[----:B------:R-:W-:Y:S01]  /*4cb0*/  FFMA.FTZ R9, R9, R97, R98 ;  /* 0x0000006109097223 */ /* 0x000fe20000010062 */
[----:B------:R-:W-:Y:S02]  /*4cc0*/  HADD2.F32 R97, -RZ, R96.H1_H1 ;  /* 0x30000060ff617230 */ /* 0x000fe40000004100 */
[-C--:B------:R-:W-:Y:S01]  /*4cd0*/  FMUL.FTZ R96, R13, R94.reuse ;  /* 0x0000005e0d607220 */ /* 0x080fe20000410000 */
[----:B------:R-:W-:Y:S02]  /*4ce0*/  HADD2.F32 R11, -RZ, R11.H1_H1 ;  /* 0x3000000bff0b7230 */ /* 0x000fe40000004100 */
[C---:B------:R-:W-:Y:S01]  /*4cf0*/  FMUL.FTZ R98, R97.reuse, R94 ;  /* 0x0000005e61627220 */ /* 0x040fe20000410000 */
[----:B------:R-:W-:Y:S01]  /*4d00*/  FFMA.FTZ R94, R97, R42, -R96 ;  /* 0x0000002a615e7223 */ /* 0x000fe20000010860 */
[----:B------:R-:W-:Y:S02]  /*4d10*/  F2FP.F16.E4M3.UNPACK_B R96, R32 ;  /* 0x00000020ff60723e */ /* 0x000fe400020006ff */
[----:B------:R-:W-:Y:S01]  /*4d20*/  FFMA.FTZ R42, R13, R42, R98 ;  /* 0x0000002a0d2a7223 */ /* 0x000fe20000010062 */
[----:B------:R-:W-:Y:S01]  /*4d30*/  IMAD.U32 R13, R33, 0x10000, RZ ;  /* 0x00010000210d7824 */ /* 0x000fe200078e00ff */
[-C--:B------:R-:W-:Y:S01]  /*4d40*/  F2FP.F16.E4M3.UNPACK_B R33, R15.reuse ;  /* 0x0000000fff21723e */ /* 0x080fe200020006ff */
[--C-:B------:R-:W-:Y:S01]  /*4d50*/  HADD2.F32 R98, -RZ, R96.reuse.H0_H0 ;  /* 0x20000060ff627230 */ /* 0x100fe20000004100 */
[----:B------:R-:W-:Y:S01]  /*4d60*/  F2FP.F16.E4M3.UNPACK_B R15, R15.H1 ;  /* 0x0000000fff0f723e */ /* 0x000fe200030006ff */
[----:B------:R-:W-:Y:S01]  /*4d70*/  HADD2.F32 R96, -RZ, R96.H1_H1 ;  /* 0x30000060ff607230 */ /* 0x000fe20000004100 */
[----:B------:R-:W-:Y:S01]  /*4d80*/  LOP3.LUT R13, R40, 0xff0000, R13, 0xf8, !PT ;  /* 0x00ff0000280d7812 */ /* 0x000fe200078ef80d */
[----:B------:R-:W-:Y:S01]  /*4d90*/  HADD2.F32 R97, -RZ, R33.H0_H0 ;  /* 0x20000021ff617230 */ /* 0x000fe20000004100 */
[----:B------:R-:W-:-:S02]  /*4da0*/  F2FP.F16.E4M3.UNPACK_B R32, R32.H1 ;  /* 0x00000020ff20723e */ /* 0x000fc400030006ff */
[-C--:B------:R-:W-:Y:S02]  /*4db0*/  F2FP.F16.E4M3.UNPACK_B R95, R13.reuse ;  /* 0x0000000dff5f723e */ /* 0x080fe400020006ff */
[----:B------:R-:W-:Y:S02]  /*4dc0*/  F2FP.F16.E4M3.UNPACK_B R13, R13.H1 ;  /* 0x0000000dff0d723e */ /* 0x000fe400030006ff */
[----:B------:R-:W-:Y:S01]  /*4dd0*/  F2FP.SATFINITE.E4M3.F32.PACK_AB_MERGE_C R41, R94, R41, RZ ;  /* 0x000000295e29723e */ /* 0x000fe200048070ff */
[--C-:B------:R-:W-:Y:S01]  /*4de0*/  HADD2.F32 R40, -RZ, R95.reuse.H0_H0 ;  /* 0x2000005fff287230 */ /* 0x100fe20000004100 */
[----:B------:R-:W-:Y:S01]  /*4df0*/  F2FP.SATFINITE.E4M3.F32.PACK_AB_MERGE_C R9, R42, R9, RZ ;  /* 0x000000092a09723e */ /* 0x000fe200048070ff */
[----:B------:R-:W-:Y:S01]  /*4e00*/  HADD2.F32 R95, -RZ, R95.H1_H1 ;  /* 0x3000005fff5f7230 */ /* 0x000fe20000004100 */
[----:B------:R-:W-:Y:S02]  /*4e10*/  F2FP.SATFINITE.E4M3.F32.PACK_AB_MERGE_C R92, R92, R93, R41 ;  /* 0x0000005d5c5c723e */ /* 0x000fe40004807029 */
[-C--:B------:R-:W-:Y:S01]  /*4e20*/  FMUL.FTZ R100, R97, R40.reuse ;  /* 0x0000002861647220 */ /* 0x080fe20000410000 */
[----:B------:R-:W-:Y:S01]  /*4e30*/  FMUL.FTZ R40, R99, R40 ;  /* 0x0000002863287220 */ /* 0x000fe20000410000 */
[----:B------:R-:W-:-:S02]  /*4e40*/  F2FP.F16.E4M3.UNPACK_B R41, R85.H1 ;  /* 0x00000055ff29723e */ /* 0x000fc400030006ff */
[-C--:B------:R-:W-:Y:S01]  /*4e50*/  FFMA.FTZ R100, R99, R98.reuse, -R100 ;  /* 0x0000006263647223 */ /* 0x080fe20000010864 */
[----:B------:R-:W-:Y:S01]  /*4e60*/  FFMA.FTZ R97, R97, R98, R40 ;  /* 0x0000006261617223 */ /* 0x000fe20000010028 */
[----:B------:R-:W-:Y:S01]  /*4e70*/  HADD2.F32 R40, -RZ, R33.H1_H1 ;  /* 0x30000021ff287230 */ /* 0x000fe20000004100 */
[----:B------:R-:W-:Y:S01]  /*4e80*/  F2FP.F16.E4M3.UNPACK_B R85, R85 ;  /* 0x00000055ff55723e */ /* 0x000fe200020006ff */
[--C-:B------:R-:W-:Y:S02]  /*4e90*/  HADD2.F32 R98, -RZ, R13.reuse.H0_H0 ;  /* 0x2000000dff627230 */ /* 0x100fe40000004100 */
[----:B------:R-:W-:Y:S02]  /*4ea0*/  HADD2.F32 R13, -RZ, R13.H1_H1 ;  /* 0x3000000dff0d7230 */ /* 0x000fe40000004100 */
[----:B------:R-:W-:Y:S01]  /*4eb0*/  FMUL.FTZ R33, R40, R95 ;  /* 0x0000005f28217220 */ /* 0x000fe20000410000 */
[--C-:B------:R-:W-:Y:S02]  /*4ec0*/  HADD2.F32 R93, -RZ, R41.reuse.H0_H0 ;  /* 0x20000029ff5d7230 */ /* 0x100fe40000004100 */
[----:B------:R-:W-:-:S02]  /*4ed0*/  HADD2.F32 R41, -RZ, R41.H1_H1 ;  /* 0x30000029ff297230 */ /* 0x000fc40000004100 */
[CC--:B------:R-:W-:Y:S01]  /*4ee0*/  FFMA.FTZ R33, R11.reuse, R96.reuse, -R33 ;  /* 0x000000600b217223 */ /* 0x0c0fe20000010821 */
[----:B------:R-:W-:Y:S01]  /*4ef0*/  FMUL.FTZ R11, R11, R95 ;  /* 0x0000005f0b0b7220 */ /* 0x000fe20000410000 */
[--C-:B------:R-:W-:Y:S02]  /*4f00*/  HADD2.F32 R95, -RZ, R32.reuse.H0_H0 ;  /* 0x20000020ff5f7230 */ /* 0x100fe40000004100 */
[----:B------:R-:W-:Y:S02]  /*4f10*/  HADD2.F32 R32, -RZ, R32.H1_H1 ;  /* 0x30000020ff207230 */ /* 0x000fe40000004100 */
[----:B------:R-:W-:Y:S01]  /*4f20*/  FFMA.FTZ R11, R40, R96, R11 ;  /* 0x00000060280b7223 */ /* 0x000fe2000001000b */
[----:B------:R-:W-:Y:S01]  /*4f30*/  F2FP.F16.E4M3.UNPACK_B R40, R43.H1 ;  /* 0x0000002bff28723e */ /* 0x000fe200030006ff */
[--C-:B------:R-:W-:Y:S02]  /*4f40*/  HADD2.F32 R43, -RZ, R15.reuse.H0_H0 ;  /* 0x2000000fff2b7230 */ /* 0x100fe40000004100 */
[----:B------:R-:W-:-:S02]  /*4f50*/  HADD2.F32 R15, -RZ, R15.H1_H1 ;  /* 0x3000000fff0f7230 */ /* 0x000fc40000004100 */
[--C-:B------:R-:W-:Y:S02]  /*4f60*/  HADD2.F32 R96, -RZ, R40.reuse.H0_H0 ;  /* 0x20000028ff607230 */ /* 0x100fe40000004100 */
[----:B------:R-:W-:Y:S01]  /*4f70*/  FMUL.FTZ R99, R43, R98 ;  /* 0x000000622b637220 */ /* 0x000fe20000410000 */
[----:B------:R-:W-:-:S03]  /*4f80*/  HADD2.F32 R40, -RZ, R40.H1_H1 ;  /* 0x30000028ff287230 */ /* 0x000fc60000004100 */
[C---:B------:R-:W-:Y:S01]  /*4f90*/  FFMA.FTZ R99, R96.reuse, R95, -R99 ;  /* 0x0000005f60637223 */ /* 0x040fe20000010863 */
[----:B------:R-:W-:-:S04]  /*4fa0*/  FMUL.FTZ R96, R96, R98 ;  /* 0x0000006260607220 */ /* 0x000fc80000410000 */
[----:B------:R-:W-:Y:S01]  /*4fb0*/  FFMA.FTZ R96, R43, R95, R96 ;  /* 0x0000005f2b607223 */ /* 0x000fe20000010060 */
[-C--:B------:R-:W-:Y:S01]  /*4fc0*/  FMUL.FTZ R43, R15, R13.reuse ;  /* 0x0000000d0f2b7220 */ /* 0x080fe20000410000 */
[----:B------:R-:W-:-:S03]  /*4fd0*/  FMUL.FTZ R13, R40, R13 ;  /* 0x0000000d280d7220 */ /* 0x000fc60000410000 */
[-C--:B------:R-:W-:Y:S01]  /*4fe0*/  FFMA.FTZ R43, R40, R32.reuse, -R43 ;  /* 0x00000020282b7223 */ /* 0x080fe2000001082b */
[----:B------:R-:W-:Y:S01]  /*4ff0*/  FFMA.FTZ R15, R15, R32, R13 ;  /* 0x000000200f0f7223 */ /* 0x000fe2000001000d */
[-C--:B------:R-:W-:Y:S02]  /*5000*/  F2FP.F16.E4M3.UNPACK_B R13, R89.reuse.H1 ;  /* 0x00000059ff0d723e */ /* 0x080fe400030006ff */
[----:B------:R-:W-:Y:S02]  /*5010*/  F2FP.F16.E4M3.UNPACK_B R32, R12.H1 ;  /* 0x0000000cff20723e */ /* 0x000fe400030006ff */
[----:B------:R-:W-:Y:S01]  /*5020*/  F2FP.F16.E4M3.UNPACK_B R40, R8.H1 ;  /* 0x00000008ff28723e */ /* 0x000fe200030006ff */
[--C-:B------:R-:W-:Y:S01]  /*5030*/  HADD2.F32 R94, -RZ, R13.reuse.H0_H0 ;  /* 0x2000000dff5e7230 */ /* 0x100fe20000004100 */
[----:B------:R-:W-:Y:S01]  /*5040*/  F2FP.F16.E4M3.UNPACK_B R89, R89 ;  /* 0x00000059ff59723e */ /* 0x000fe200020006ff */
[----:B------:R-:W-:Y:S01]  /*5050*/  HADD2.F32 R42, -RZ, R32.H0_H0 ;  /* 0x20000020ff2a7230 */ /* 0x000fe20000004100 */
[----:B------:R-:W-:Y:S01]  /*5060*/  F2FP.F16.E4M3.UNPACK_B R12, R12 ;  /* 0x0000000cff0c723e */ /* 0x000fe200020006ff */
[----:B------:R-:W-:Y:S01]  /*5070*/  HADD2.F32 R95, -RZ, R40.H0_H0 ;  /* 0x20000028ff5f7230 */ /* 0x000fe20000004100 */
[----:B------:R-:W-:Y:S01]  /*5080*/  F2FP.F16.E4M3.UNPACK_B R8, R8 ;  /* 0x00000008ff08723e */ /* 0x000fe200020006ff */
[----:B------:R-:W-:-:S02]  /*5090*/  HADD2.F32 R13, -RZ, R13.H1_H1 ;  /* 0x3000000dff0d7230 */ /* 0x000fc40000004100 */
[CC--:B------:R-:W-:Y:S01]  /*50a0*/  FMUL.FTZ R98, R42.reuse, R94.reuse ;  /* 0x0000005e2a627220 */ /* 0x0c0fe20000410000 */
[----:B------:R-:W-:Y:S02]  /*50b0*/  HADD2.F32 R40, -RZ, R40.H1_H1 ;  /* 0x30000028ff287230 */ /* 0x000fe40000004100 */
[----:B------:R-:W-:Y:S01]  /*50c0*/  FMUL.FTZ R94, R95, R94 ;  /* 0x0000005e5f5e7220 */ /* 0x000fe20000410000 */
[----:B------:R-:W-:Y:S01]  /*50d0*/  F2FP.SATFINITE.E4M3.F32.PACK_AB_MERGE_C R43, R43, R99, RZ ;  /* 0x000000632b2b723e */ /* 0x000fe200048070ff */
[-C--:B------:R-:W-:Y:S01]  /*50e0*/  FFMA.FTZ R98, R95, R93.reuse, -R98 ;  /* 0x0000005d5f627223 */ /* 0x080fe20000010862 */
[----:B------:R-:W-:Y:S01]  /*50f0*/  F2FP.SATFINITE.E4M3.F32.PACK_AB_MERGE_C R96, R15, R96, RZ ;  /* 0x000000600f60723e */ /* 0x000fe200048070ff */
[----:B------:R-:W-:Y:S01]  /*5100*/  FFMA.FTZ R94, R42, R93, R94 ;  /* 0x0000005d2a5e7223 */ /* 0x000fe2000001005e */
[----:B------:R-:W-:Y:S01]  /*5110*/  HADD2.F32 R42, -RZ, R32.H1_H1 ;  /* 0x30000020ff2a7230 */ /* 0x000fe20000004100 */
[----:B------:R-:W-:Y:S02]  /*5120*/  F2FP.SATFINITE.E4M3.F32.PACK_AB_MERGE_C R33, R33, R100, R43 ;  /* 0x000000642121723e */ /* 0x000fe4000480702b */
[----:B------:R-:W-:-:S02]  /*5130*/  F2FP.SATFINITE.E4M3.F32.PACK_AB_MERGE_C R15, R11, R97, R96 ;  /* 0x000000610b0f723e */ /* 0x000fc40004807060 */
[-C--:B------:R-:W-:Y:S01]  /*5140*/  FMUL.FTZ R93, R42, R13.reuse ;  /* 0x0000000d2a5d7220 */ /* 0x080fe20000410000 */
[C---:B------:R-:W-:Y:S01]  /*5150*/  FMUL.FTZ R13, R40.reuse, R13 ;  /* 0x0000000d280d7220 */ /* 0x040fe20000410000 */
[----:B------:R-:W-:Y:S02]  /*5160*/  IMAD.MOV.U32 R11, RZ, RZ, R33 ;  /* 0x000000ffff0b7224 */ /* 0x000fe400078e0021 */
[-C--:B------:R-:W-:Y:S01]  /*5170*/  FFMA.FTZ R32, R40, R41.reuse, -R93 ;  /* 0x0000002928207223 */ /* 0x080fe2000001085d */
[----:B------:R-:W-:Y:S01]  /*5180*/  FFMA.FTZ R13, R42, R41, R13 ;  /* 0x000000292a0d7223 */ /* 0x000fe2000001000d */
[----:B------:R-:W-:Y:S02]  /*5190*/  HADD2.F32 R42, -RZ, R89.H0_H0 ;  /* 0x20000059ff2a7230 */ /* 0x000fe40000004100 */
        /* <DEDUP_REMOVED lines=14> */
[----:B------:R-:W-:Y:S02]  /*5280*/  F2FP.F16.E4M3.UNPACK_B R86, R86 ;  /* 0x00000056ff56723e */ /* 0x000fe400020006ff */
[-C--:B------:R-:W-:Y:S01]  /*5290*/  FMUL.FTZ R41, R40, R89.reuse ;  /* 0x0000005928297220 */ /* 0x080fe20000410000 */
[C---:B------:R-:W-:Y:S01]  /*52a0*/  FMUL.FTZ R89, R8.reuse, R89 ;  /* 0x0000005908597220 */ /* 0x040fe20000410000 */
[--C-:B------:R-:W-:Y:S02]  /*52b0*/  HADD2.F32 R101, -RZ, R13.reuse.H0_H0 ;  /* 0x2000000dff657230 */ /* 0x100fe40000004100 */
[-C--:B------:R-:W-:Y:S01]  /*52c0*/  FFMA.FTZ R12, R8, R85.reuse, -R41 ;  /* 0x00000055080c7223 */ /* 0x080fe20000010829 */
[----:B------:R-:W-:Y:S01]  /*52d0*/  FFMA.FTZ R8, R40, R85, R89 ;  /* 0x0000005528087223 */ /* 0x000fe20000010059 */
[----:B------:R-:W-:Y:S01]  /*52e0*/  F2FP.F16.E4M3.UNPACK_B R41, R14.H1 ;  /* 0x0000000eff29723e */ /* 0x000fe200030006ff */
[----:B------:R-:W-:Y:S01]  /*52f0*/  HADD2.F32 R13, -RZ, R13.H1_H1 ;  /* 0x3000000dff0d7230 */ /* 0x000fe20000004100 */
[----:B------:R-:W-:-:S02]  /*5300*/  F2FP.F16.E4M3.UNPACK_B R40, R10.H1 ;  /* 0x0000000aff28723e */ /* 0x000fc400030006ff */
[----:B------:R-:W-:Y:S01]  /*5310*/  F2FP.F16.E4M3.UNPACK_B R89, R87.H1 ;  /* 0x00000057ff59723e */ /* 0x000fe200030006ff */
[----:B------:R-:W-:Y:S01]  /*5320*/  HADD2.F32 R85, -RZ, R41.H0_H0 ;  /* 0x20000029ff557230 */ /* 0x000fe20000004100 */
[----:B------:R-:W-:Y:S01]  /*5330*/  F2FP.F16.E4M3.UNPACK_B R14, R14 ;  /* 0x0000000eff0e723e */ /* 0x000fe200020006ff */
[--C-:B------:R-:W-:Y:S01]  /*5340*/  HADD2.F32 R93, -RZ, R40.reuse.H0_H0 ;  /* 0x20000028ff5d7230 */ /* 0x100fe20000004100 */
[----:B------:R-:W-:Y:S01]  /*5350*/  F2FP.F16.E4M3.UNPACK_B R10, R10 ;  /* 0x0000000aff0a723e */ /* 0x000fe200020006ff */
[--C-:B------:R-:W-:Y:S02]  /*5360*/  HADD2.F32 R98, -RZ, R89.reuse.H0_H0 ;  /* 0x20000059ff627230 */ /* 0x100fe40000004100 */
[-C--:B------:R-:W-:Y:S01]  /*5370*/  FMUL.FTZ R99, R85, R101.reuse ;  /* 0x0000006555637220 */ /* 0x080fe20000410000 */
[----:B------:R-:W-:Y:S02]  /*5380*/  HADD2.F32 R40, -RZ, R40.H1_H1 ;  /* 0x30000028ff287230 */ /* 0x000fe40000004100 */
[----:B------:R-:W-:Y:S01]  /*5390*/  FMUL.FTZ R101, R93, R101 ;  /* 0x000000655d657220 */ /* 0x000fe20000410000 */
[----:B------:R-:W-:-:S02]  /*53a0*/  HADD2.F32 R89, -RZ, R89.H1_H1 ;  /* 0x30000059ff597230 */ /* 0x000fc40000004100 */
[-C--:B------:R-:W-:Y:S01]  /*53b0*/  FFMA.FTZ R99, R93, R98.reuse, -R99 ;  /* 0x000000625d637223 */ /* 0x080fe20000010863 */
[----:B------:R-:W-:Y:S01]  /*53c0*/  F2FP.F16.E4M3.UNPACK_B R87, R87 ;  /* 0x00000057ff57723e */ /* 0x000fe200020006ff */
[----:B------:R-:W-:Y:S01]  /*53d0*/  FFMA.FTZ R101, R85, R98, R101 ;  /* 0x0000006255657223 */ /* 0x000fe20000010065 */
[----:B------:R-:W-:Y:S01]  /*53e0*/  HADD2.F32 R98, -RZ, R41.H1_H1 ;  /* 0x30000029ff627230 */ /* 0x000fe20000004100 */
[----:B------:R-:W-:Y:S02]  /*53f0*/  F2FP.SATFINITE.E4M3.F32.PACK_AB_MERGE_C R95, R12, R95, R32 ;  /* 0x0000005f0c5f723e */ /* 0x000fe40004807020 */
[----:B------:R-:W-:Y:S01]  /*5400*/  HADD2.F32 R85, -RZ, R87.H0_H0 ;  /* 0x20000057ff557230 */ /* 0x000fe20000004100 */
[----:B------:R-:W-:Y:S01]  /*5410*/  F2FP.SATFINITE.E4M3.F32.PACK_AB_MERGE_C R12, R8, R42, R94 ;  /* 0x0000002a080c723e */ /* 0x000fe2000480705e */
[-C--:B------:R-:W-:Y:S01]  /*5420*/  FMUL.FTZ R41, R98, R13.reuse ;  /* 0x0000000d62297220 */ /* 0x080fe20000410000 */
[----:B------:R-:W-:Y:S01]  /*5430*/  FMUL.FTZ R13, R40, R13 ;  /* 0x0000000d280d7220 */ /* 0x000fe20000410000 */
[----:B------:R-:W-:-:S02]  /*5440*/  IMAD.MOV.U32 R8, RZ, RZ, R95 ;  /* 0x000000ffff087224 */ /* 0x000fc400078e005f */
[-C--:B------:R-:W-:Y:S01]  /*5450*/  FFMA.FTZ R40, R40, R89.reuse, -R41 ;  /* 0x0000005928287223 */ /* 0x080fe20000010829 */
[----:B------:R-:W-:Y:S01]  /*5460*/  FFMA.FTZ R13, R98, R89, R13 ;  /* 0x00000059620d7223 */ /* 0x000fe2000001000d */
[----:B------:R-:W-:Y:S02]  /*5470*/  HADD2.F32 R98, -RZ, R86.H0_H0 ;  /* 0x20000056ff627230 */ /* 0x000fe40000004100 */
[----:B------:R-:W-:Y:S01]  /*5480*/  HADD2.F32 R41, -RZ, R14.H0_H0 ;  /* 0x2000000eff297230 */ /* 0x000fe20000004100 */
[----:B------:R-:W-:Y:S01]  /*5490*/  F2FP.SATFINITE.E4M3.F32.PACK_AB_MERGE_C R40, R40, R99, RZ ;  /* 0x000000632828723e */ /* 0x000fe200048070ff */
[----:B------:R-:W-:Y:S01]  /*54a0*/  HADD2.F32 R89, -RZ, R10.H0_H0 ;  /* 0x2000000aff597230 */ /* 0x000fe20000004100 */
[----:B------:R-:W-:Y:S01]  /*54b0*/  F2FP.SATFINITE.E4M3.F32.PACK_AB_MERGE_C R13, R13, R101, RZ ;  /* 0x000000650d0d723e */ /* 0x000fe200048070ff */
        /* <DEDUP_REMOVED lines=11> */
[----:B------:R-:W-:-:S04]  /*5570*/  FFMA.FTZ R41, R41, R10, R86 ;  /* 0x0000000a29297223 */ /* 0x000fc80000010056 */
[----:B------:R-:W-:Y:S02]  /*5580*/  F2FP.SATFINITE.E4M3.F32.PACK_AB_MERGE_C R10, R14, R93, R40 ;  /* 0x0000005d0e0a723e */ /* 0x000fe40004807028 */
[----:B------:R-:W-:Y:S02]  /*5590*/  F2FP.SATFINITE.E4M3.F32.PACK_AB_MERGE_C R14, R41, R98, R13 ;  /* 0x00000062290e723e */ /* 0x000fe4000480700d */
[----:B------:R-:W-:Y:S01]  /*55a0*/  F2FP.SATFINITE.E4M3.F32.PACK_AB_MERGE_C R13, R34, R35, R9 ;  /* 0x00000023220d723e */ /* 0x000fe20004807009 */
[----:B------:R-:W-:-:S07]  /*55b0*/  IMAD.MOV.U32 R9, RZ, RZ, R92 ;  /* 0x000000ffff097224 */ /* 0x000fce00078e005c */
.L_x_11409:
[----:B------:R-:W-:Y:S05]  /*55c0*/  BSYNC B2 ;  /* 0x0000000000027941 */ /* 0x000fea0003800000 */
.L_x_11408:
[----:B---3--:R-:W-:-:S04]  /*55d0*/  IADD3 R32, P3, R48, R79, RZ ;  /* 0x0000004f30207210 */ /* 0x008fc80007f7e0ff */
[----:B------:R-:W-:Y:S02]  /*55e0*/  LEA.HI.X.SX32 R33, R48, R78, 0x1, P3 ;  /* 0x0000004e30217211 */ /* 0x000fe400018f0eff */
[----:B------:R-:W-:-:S03]  /*55f0*/  ISETP.GE.AND P3, PT, R91, R84, PT ;  /* 0x000000545b00720c */ /* 0x000fc60003f66270 */
[----:B0-----:R4:W-:Y:S10]  /*5600*/  ST.E.128 desc[UR42][R32.64], R8 ;  /* 0x0000000820007985 */ /* 0x0019f4000c101d2a */
[----:B------:R-:W-:-:S04]  /*5610*/  @!P3 IADD3 R34, P4, R79, R91, RZ ;  /* 0x0000005b4f22b210 */ /* 0x000fc80007f9e0ff */
[----:B------:R-:W-:-:S05]  /*5620*/  @!P3 LEA.HI.X.SX32 R35, R91, R78, 0x1, P4 ;  /* 0x0000004e5b23b211 */ /* 0x000fca00020f0eff */
[----:B--2---:R4:W-:Y:S04]  /*5630*/  @!P3 ST.E.128 desc[UR42][R34.64], R12 ;  /* 0x0000000c2200b985 */ /* 0x0049e8000c101d2a */
.L_x_11407:
[----:B------:R-:W-:Y:S05]  /*5640*/  BSYNC B1 ;  /* 0x0000000000017941 */ /* 0x000fea0003800000 */
.L_x_11406:
[----:B------:R-:W-:-:S13]  /*5650*/  ISETP.NE.AND P3, PT, R53, RZ, PT ;  /* 0x000000ff3500720c */ /* 0x000fda0003f65270 */
[----:B------:R-:W-:Y:S05]  /*5660*/  @!P3 BRA `(.L_x_11389) ;  /* 0x0000001000c4b947 */ /* 0x000fea0003800000 */
[----:B----4-:R-:W4:Y:S04]  /*5670*/  LDL R8, [R1+0x24] ;  /* 0x0000240001087983 */ /* 0x010f280000100800 */
[----:B0-----:R-:W5:Y:S04]  /*5680*/  LDL R11, [R1+0x4] ;  /* 0x00000400010b7983 */ /* 0x001f680000100800 */
[----:B------:R-:W5:Y:S04]  /*5690*/  LDL R10, [R1+0xa0] ;  /* 0x0000a000010a7983 */ /* 0x000f680000100800 */
[----:B------:R-:W5:Y:S01]  /*56a0*/  LDL R9, [R1+0x1c] ;  /* 0x00001c0001097983 */ /* 0x000f620000100800 */
[----:B---3--:R-:W-:-:S04]  /*56b0*/  IADD3 R32, P3, R3, R79, RZ ;  /* 0x0000004f03207210 */ /* 0x008fc80007f7e0ff */
[----:B--2---:R-:W-:Y:S02]  /*56c0*/  LEA.HI.X.SX32 R33, R3, R78, 0x1, P3 ;  /* 0x0000004e03217211 */ /* 0x004fe400018f0eff */
[----:B------:R-:W-:Y:S01]  /*56d0*/  ISETP.GE.AND P3, PT, R67, R77, PT ;  /* 0x0000004d4300720c */ /* 0x000fe20003f66270 */
[----:B------:R-:W-:Y:S01]  /*56e0*/  BSSY B1, `(.L_x_11410) ;  /* 0x00000ec000017945 */ /* 0x000fe20003800000 */
[----:B----4-:R-:W-:-:S04]  /*56f0*/  LOP3.LUT P4, RZ, R8, 0x1, RZ, 0xc0, !PT ;  /* 0x0000000108ff7812 */ /* 0x010fc8000788c0ff */
[----:B------:R-:W-:Y:S01]  /*5700*/  SEL R90, R55, R90, !P4 ;  /* 0x0000005a375a7207 */ /* 0x000fe20006000000 */
[----:B-----5:R-:W-:Y:S02]  /*5710*/  IMAD.MOV.U32 R12, RZ, RZ, R11 ;  /* 0x000000ffff0c7224 */ /* 0x020fe400078e000b */
[----:B------:R-:W-:Y:S02]  /*5720*/  IMAD.MOV.U32 R11, RZ, RZ, R10 ;  /* 0x000000ffff0b7224 */ /* 0x000fe400078e000a */
[----:B------:R-:W-:Y:S01]  /*5730*/  IMAD.MOV.U32 R10, RZ, RZ, R9 ;  /* 0x000000ffff0a7224 */ /* 0x000fe200078e0009 */
[----:B------:R-:W-:-:S04]  /*5740*/  SHF.R.S32.HI R9, RZ, 0x1f, R90 ;  /* 0x0000001fff097819 */ /* 0x000fc8000001145a */
[----:B------:R-:W-:-:S04]  /*5750*/  LEA.HI R9, R9, R90, RZ, 0x5 ;  /* 0x0000005a09097211 */ /* 0x000fc800078f28ff */
[----:B------:R-:W-:-:S04]  /*5760*/  SHF.R.S32.HI R9, RZ, 0x5, R9 ;  /* 0x00000005ff097819 */ /* 0x000fc80000011409 */
[----:B------:R-:W-:-:S04]  /*5770*/  LEA.HI.SX32 R9, R64, R9, 0x1c ;  /* 0x0000000940097211 */ /* 0x000fc800078fe2ff */
[C---:B------:R-:W-:Y:S01]  /*5780*/  LEA.HI R8, R9.reuse, R9, RZ, 0x1 ;  /* 0x0000000909087211 */ /* 0x040fe200078f08ff */
[----:B------:R-:W-:-:S04]  /*5790*/  IMAD.SHL.U32 R35, R9, 0x10, RZ ;  /* 0x0000001009237824 */ /* 0x000fc800078e00ff */
[----:B------:R-:W-:Y:S01]  /*57a0*/  IMAD.SHL.U32 R9, R8, 0x800, RZ ;  /* 0x0000080008097824 */ /* 0x000fe200078e00ff */
[----:B------:R-:W-:-:S04]  /*57b0*/  LOP3.LUT R8, R12, 0x10, R35, 0xf8, !PT ;  /* 0x000000100c087812 */ /* 0x000fc800078ef823 */
[----:B------:R-:W-:Y:S02]  /*57c0*/  LOP3.LUT R9, R9, 0xfffff000, RZ, 0xc0, !PT ;  /* 0xfffff00009097812 */ /* 0x000fe400078ec0ff */
[----:B------:R-:W-:-:S04]  /*57d0*/  LOP3.LUT R8, R8, R11, RZ, 0x3c, !PT ;  /* 0x0000000b08087212 */ /* 0x000fc800078e3cff */
        /* <DEDUP_REMOVED lines=9> */
[----:B--2---:R-:W-:Y:S01]  /*5870*/  IMAD.MOV.U32 R36, RZ, RZ, R12 ;  /* 0x000000ffff247224 */ /* 0x004fe200078e000c */
[----:B------:R-:W-:Y:S01]  /*5880*/  SHF.R.U32.HI R90, RZ, 0x18, R5 ;  /* 0x00000018ff5a7819 */ /* 0x000fe20000011605 */
[----:B0-----:R-:W-:Y:S01]  /*5890*/  IMAD.MOV.U32 R34, RZ, RZ, R8 ;  /* 0x000000ffff227224 */ /* 0x001fe200078e0008 */
[----:B------:R-:W-:Y:S01]  /*58a0*/  LOP3.LUT R87, R5, 0xff, RZ, 0xc0, !PT ;  /* 0x000000ff05577812 */ /* 0x000fe200078ec0ff */
[----:B------:R-:W-:Y:S01]  /*58b0*/  IMAD.SHL.U32 R4, R4, 0x100, RZ ;  /* 0x0000010004047824 */ /* 0x000fe200078e00ff */
[----:B------:R-:W-:Y:S02]  /*58c0*/  SHF.R.U32.HI R77, RZ, 0x8, R39 ;  /* 0x00000008ff4d7819 */ /* 0x000fe40000011627 */
[--C-:B------:R-:W-:Y:S02]  /*58d0*/  SHF.R.U32.HI R41, RZ, 0x18, R7.reuse ;  /* 0x00000018ff297819 */ /* 0x100fe40000011607 */
[----:B------:R-:W-:Y:S01]  /*58e0*/  LOP3.LUT R6, R7, 0xff, RZ, 0xc0, !PT ;  /* 0x000000ff07067812 */ /* 0x000fe200078ec0ff */
[----:B------:R-:W-:Y:S01]  /*58f0*/  IMAD.SHL.U32 R12, R77, 0x100, RZ ;  /* 0x000001004d0c7824 */ /* 0x000fe200078e00ff */
[----:B------:R-:W-:-:S02]  /*5900*/  SHF.R.U32.HI R40, RZ, 0x8, R7 ;  /* 0x00000008ff287819 */ /* 0x000fc40000011607 */
[----:B------:R-:W-:Y:S02]  /*5910*/  SHF.R.U32.HI R38, RZ, 0x10, R5 ;  /* 0x00000010ff267819 */ /* 0x000fe40000011605 */
[----:B------:R-:W-:Y:S02]  /*5920*/  SHF.R.U32.HI R43, RZ, 0x8, R37 ;  /* 0x00000008ff2b7819 */ /* 0x000fe40000011625 */
[----:B------:R-:W-:Y:S02]  /*5930*/  PRMT R87, R90, 0x654, R87 ;  /* 0x000006545a577816 */ /* 0x000fe40000000057 */
[----:B------:R-:W-:Y:S01]  /*5940*/  SHF.R.U32.HI R42, RZ, 0x10, R7 ;  /* 0x00000010ff2a7819 */ /* 0x000fe20000011607 */
[----:B------:R-:W-:Y:S01]  /*5950*/  IMAD.SHL.U32 R8, R43, 0x100, RZ ;  /* 0x000001002b087824 */ /* 0x000fe200078e00ff */
[----:B------:R-:W-:Y:S02]  /*5960*/  SHF.R.U32.HI R85, RZ, 0x18, R37 ;  /* 0x00000018ff557819 */ /* 0x000fe40000011625 */
[----:B------:R-:W-:-:S02]  /*5970*/  LOP3.LUT R86, R37, 0xff, RZ, 0xc0, !PT ;  /* 0x000000ff25567812 */ /* 0x000fc400078ec0ff */
[----:B------:R-:W-:Y:S02]  /*5980*/  SHF.R.U32.HI R5, RZ, 0x10, R37 ;  /* 0x00000010ff057819 */ /* 0x000fe40000011625 */
[----:B------:R-:W-:Y:S01]  /*5990*/  PRMT R6, R41, 0x654, R6 ;  /* 0x0000065429067816 */ /* 0x000fe20000000006 */
[----:B------:R-:W-:Y:S01]  /*59a0*/  IMAD.SHL.U32 R41, R40, 0x100, RZ ;  /* 0x0000010028297824 */ /* 0x000fe200078e00ff */
[----:B------:R-:W-:Y:S02]  /*59b0*/  LOP3.LUT R37, R39, 0xff0000ff, RZ, 0xc0, !PT ;  /* 0xff0000ff27257812 */ /* 0x000fe400078ec0ff */
[----:B------:R-:W-:Y:S01]  /*59c0*/  SHF.R.U32.HI R7, RZ, 0x10, R39 ;  /* 0x00000010ff077819 */ /* 0x000fe20000011627 */
[----:B------:R-:W-:Y:S01]  /*59d0*/  IMAD.U32 R39, R38, 0x10000, RZ ;  /* 0x0001000026277824 */ /* 0x000fe200078e00ff */
[----:B------:R-:W-:Y:S02]  /*59e0*/  LOP3.LUT R4, R87, 0xff00, R4, 0xf8, !PT ;  /* 0x0000ff0057047812 */ /* 0x000fe400078ef804 */
[----:B------:R-:W-:Y:S01]  /*59f0*/  PRMT R85, R85, 0x654, R86 ;  /* 0x0000065455557816 */ /* 0x000fe20000000056 */
[----:B------:R-:W-:Y:S01]  /*5a00*/  IMAD.U32 R86, R7, 0x10000, RZ ;  /* 0x0001000007567824 */ /* 0x000fe200078e00ff */
[----:B------:R-:W-:-:S02]  /*5a10*/  LOP3.LUT R77, R37, 0xff00, R12, 0xf8, !PT ;  /* 0x0000ff00254d7812 */ /* 0x000fc400078ef80c */
[----:B------:R-:W-:Y:S02]  /*5a20*/  F2FP.F16.E4M3.UNPACK_B R40, R83.H1 ;  /* 0x00000053ff28723e */ /* 0x000fe400030006ff */
[----:B------:R-:W-:Y:S02]  /*5a30*/  F2FP.F16.E4M3.UNPACK_B R38, R36.H1 ;  /* 0x00000024ff26723e */ /* 0x000fe400030006ff */
[----:B------:R-:W-:Y:S01]  /*5a40*/  LOP3.LUT R41, R6, 0xff00, R41, 0xf8, !PT ;  /* 0x0000ff0006297812 */ /* 0x000fe200078ef829 */
[----:B------:R-:W-:Y:S01]  /*5a50*/  HADD2.F32 R43, -RZ, R40.H0_H0 ;  /* 0x20000028ff2b7230 */ /* 0x000fe20000004100 */
[----:B------:R-:W-:Y:S02]  /*5a60*/  F2FP.F16.E4M3.UNPACK_B R37, R34.H1 ;  /* 0x00000022ff25723e */ /* 0x000fe400030006ff */
[----:B------:R-:W-:Y:S01]  /*5a70*/  LOP3.LUT R6, R4, 0xff0000, R39, 0xf8, !PT ;  /* 0x00ff000004067812 */ /* 0x000fe200078ef827 */
[----:B------:R-:W-:Y:S01]  /*5a80*/  IMAD.U32 R4, R42, 0x10000, RZ ;  /* 0x000100002a047824 */ /* 0x000fe200078e00ff */
[----:B------:R-:W-:Y:S01]  /*5a90*/  LOP3.LUT R85, R85, 0xff00, R8, 0xf8, !PT ;  /* 0x0000ff0055557812 */ /* 0x000fe200078ef808 */
[----:B------:R-:W-:Y:S01]  /*5aa0*/  IMAD.U32 R42, R5, 0x10000, RZ ;  /* 0x00010000052a7824 */ /* 0x000fe200078e00ff */
[----:B------:R-:W-:Y:S01]  /*5ab0*/  F2FP.F16.E4M3.UNPACK_B R39, R81.H1 ;  /* 0x00000051ff27723e */ /* 0x000fe200030006ff */
[----:B------:R-:W-:Y:S01]  /*5ac0*/  HADD2.F32 R8, -RZ, R38.H0_H0 ;  /* 0x20000026ff087230 */ /* 0x000fe20000004100 */
[----:B------:R-:W-:Y:S01]  /*5ad0*/  LOP3.LUT R4, R41, 0xff0000, R4, 0xf8, !PT ;  /* 0x00ff000029047812 */ /* 0x000fe200078ef804 */
[----:B------:R-:W-:Y:S01]  /*5ae0*/  HADD2.F32 R12, -RZ, R37.H0_H0 ;  /* 0x20000025ff0c7230 */ /* 0x000fe20000004100 */
[----:B------:R-:W-:Y:S01]  /*5af0*/  LOP3.LUT R7, R85, 0xff0000, R42, 0xf8, !PT ;  /* 0x00ff000055077812 */ /* 0x000fe200078ef82a */
[--C-:B------:R-:W-:Y:S01]  /*5b00*/  HADD2.F32 R41, -RZ, R39.reuse.H0_H0 ;  /* 0x20000027ff297230 */ /* 0x100fe20000004100 */
[----:B------:R-:W-:Y:S01]  /*5b10*/  LOP3.LUT R5, R77, 0xff0000, R86, 0xf8, !PT ;  /* 0x00ff00004d057812 */ /* 0x000fe200078ef856 */
[----:B------:R-:W-:Y:S01]  /*5b20*/  FMUL.FTZ R87, R8, R43 ;  /* 0x0000002b08577220 */ /* 0x000fe20000410000 */
[----:B------:R-:W-:-:S02]  /*5b30*/  HADD2.F32 R42, -RZ, R39.H1_H1 ;  /* 0x30000027ff2a7230 */ /* 0x000fc40000004100 */
[----:B------:R-:W-:Y:S01]  /*5b40*/  FMUL.FTZ R43, R12, R43 ;  /* 0x0000002b0c2b7220 */ /* 0x000fe20000410000 */
[----:B------:R-:W-:Y:S01]  /*5b50*/  HADD2.F32 R86, -RZ, R40.H1_H1 ;  /* 0x30000028ff567230 */ /* 0x000fe20000004100 */
[----:B------:R-:W-:Y:S01]  /*5b60*/  F2FP.F16.E4M3.UNPACK_B R83, R83 ;  /* 0x00000053ff53723e */ /* 0x000fe200020006ff */
[----:B------:R-:W-:Y:S01]  /*5b70*/  HADD2.F32 R39, -RZ, R38.H1_H1 ;  /* 0x30000026ff277230 */ /* 0x000fe20000004100 */
[----:B------:R-:W-:Y:S01]  /*5b80*/  F2FP.F16.E4M3.UNPACK_B R40, R36 ;  /* 0x00000024ff28723e */ /* 0x000fe200020006ff */
[----:B------:R-:W-:Y:S01]  /*5b90*/  FFMA.FTZ R8, R8, R41, R43 ;  /* 0x0000002908087223 */ /* 0x000fe2000001002b */
[----:B------:R-:W-:Y:S01]  /*5ba0*/  F2FP.F16.E4M3.UNPACK_B R38, R34 ;  /* 0x00000022ff26723e */ /* 0x000fe200020006ff */
[----:B------:R-:W-:Y:S01]  /*5bb0*/  HADD2.F32 R43, -RZ, R83.H0_H0 ;  /* 0x20000053ff2b7230 */ /* 0x000fe20000004100 */
[----:B------:R-:W-:Y:S01]  /*5bc0*/  F2FP.F16.E4M3.UNPACK_B R81, R81 ;  /* 0x00000051ff51723e */ /* 0x000fe200020006ff */
[----:B------:R-:W-:Y:S02]  /*5bd0*/  HADD2.F32 R34, -RZ, R40.H0_H0 ;  /* 0x20000028ff227230 */ /* 0x000fe40000004100 */
[----:B------:R-:W-:Y:S01]  /*5be0*/  FFMA.FTZ R12, R12, R41, -R87 ;  /* 0x000000290c0c7223 */ /* 0x000fe20000010857 */
[----:B------:R-:W-:-:S02]  /*5bf0*/  HADD2.F32 R36, -RZ, R38.H0_H0 ;  /* 0x20000026ff247230 */ /* 0x000fc40000004100 */
[----:B------:R-:W-:Y:S01]  /*5c00*/  FMUL.FTZ R90, R39, R86 ;  /* 0x00000056275a7220 */ /* 0x000fe20000410000 */
        /* <DEDUP_REMOVED lines=8> */
[C---:B------:R-:W-:Y:S01]  /*5c90*/  FMUL.FTZ R86, R37.reuse, R86 ;  /* 0x0000005625567220 */ /* 0x040fe20000410000 */
[----:B------:R-:W-:Y:S02]  /*5ca0*/  HADD2.F32 R38, -RZ, R38.H1_H1 ;  /* 0x30000026ff267230 */ /* 0x000fe40000004100 */
[-C--:B------:R-:W-:Y:S01]  /*5cb0*/  FFMA.FTZ R37, R37, R42.reuse, -R90 ;  /* 0x0000002a25257223 */ /* 0x080fe2000001085a */
[----:B------:R-:W-:Y:S02]  /*5cc0*/  HADD2.F32 R43, -RZ, R81.H1_H1 ;  /* 0x30000051ff2b7230 */ /* 0x000fe40000004100 */
[-C--:B------:R-:W-:Y:S01]  /*5cd0*/  FMUL.FTZ R41, R40, R83.reuse ;  /* 0x0000005328297220 */ /* 0x080fe20000410000 */
        /* <DEDUP_REMOVED lines=14> */
[----:B------:R-:W-:Y:S02]  /*5dc0*/  HADD2.F32 R87, -RZ, R77.H1_H1 ;  /* 0x3000004dff577230 */ /* 0x000fe40000004100 */
[----:B------:R-:W-:Y:S01]  /*5dd0*/  FMUL.FTZ R86, R40, R86 ;  /* 0x0000005628567220 */ /* 0x000fe20000410000 */
[----:B------:R-:W-:Y:S01]  /*5de0*/  HADD2.F32 R42, -RZ, R42.H1_H1 ;  /* 0x3000002aff2a7230 */ /* 0x000fe20000004100 */
[----:B------:R-:W-:Y:S01]  /*5df0*/  F2FP.SATFINITE.E4M3.F32.PACK_AB_MERGE_C R12, R37, R12, RZ ;  /* 0x0000000c250c723e */ /* 0x000fe200048070ff */
[----:B------:R-:W-:-:S02]  /*5e00*/  HADD2.F32 R77, -RZ, R38.H1_H1 ;  /* 0x30000026ff4d7230 */ /* 0x000fc40000004100 */
[----:B------:R-:W-:Y:S01]  /*5e10*/  FFMA.FTZ R38, R40, R85, -R89 ;  /* 0x0000005528267223 */ /* 0x000fe20000010859 */
[----:B------:R-:W-:Y:S02]  /*5e20*/  HADD2.F32 R83, -RZ, R83.H1_H1 ;  /* 0x30000053ff537230 */ /* 0x000fe40000004100 */
[C---:B------:R-:W-:Y:S01]  /*5e30*/  FMUL.FTZ R90, R42.reuse, R87 ;  /* 0x000000572a5a7220 */ /* 0x040fe20000410000 */
[----:B------:R-:W-:Y:S01]  /*5e40*/  FFMA.FTZ R40, R81, R85, R86 ;  /* 0x0000005551287223 */ /* 0x000fe20000010056 */
[C---:B------:R-:W-:Y:S01]  /*5e50*/  FMUL.FTZ R87, R77.reuse, R87 ;  /* 0x000000574d577220 */ /* 0x040fe20000410000 */
[----:B------:R-:W-:Y:S01]  /*5e60*/  F2FP.F16.E4M3.UNPACK_B R85, R82 ;  /* 0x00000052ff55723e */ /* 0x000fe200020006ff */
[-C--:B------:R-:W-:Y:S01]  /*5e70*/  FFMA.FTZ R77, R77, R83.reuse, -R90 ;  /* 0x000000534d4d7223 */ /* 0x080fe2000001085a */
[----:B------:R-:W-:Y:S01]  /*5e80*/  F2FP.F16.E4M3.UNPACK_B R82, R14 ;  /* 0x0000000eff52723e */ /* 0x000fe200020006ff */
[----:B------:R-:W-:Y:S01]  /*5e90*/  FFMA.FTZ R81, R42, R83, R87 ;  /* 0x000000532a517223 */ /* 0x000fe20000010057 */
[----:B------:R-:W-:Y:S01]  /*5ea0*/  F2FP.F16.E4M3.UNPACK_B R83, R80 ;  /* 0x00000050ff53723e */ /* 0x000fe200020006ff */
[--C-:B------:R-:W-:Y:S01]  /*5eb0*/  HADD2.F32 R87, -RZ, R85.reuse.H0_H0 ;  /* 0x20000055ff577230 */ /* 0x100fe20000004100 */
[----:B------:R-:W-:Y:S01]  /*5ec0*/  F2FP.SATFINITE.E4M3.F32.PACK_AB_MERGE_C R39, R39, R8, RZ ;  /* 0x000000082727723e */ /* 0x000fe200048070ff */
[--C-:B------:R-:W-:Y:S01]  /*5ed0*/  HADD2.F32 R80, -RZ, R82.reuse.H0_H0 ;  /* 0x20000052ff507230 */ /* 0x100fe20000004100 */
[----:B------:R-:W-:Y:S01]  /*5ee0*/  F2FP.SATFINITE.E4M3.F32.PACK_AB_MERGE_C R77, R77, R38, RZ ;  /* 0x000000264d4d723e */ /* 0x000fe200048070ff */
[----:B------:R-:W-:Y:S01]  /*5ef0*/  HADD2.F32 R89, -RZ, R85.H1_H1 ;  /* 0x30000055ff597230 */ /* 0x000fe20000004100 */
[----:B------:R-:W-:Y:S01]  /*5f00*/  F2FP.SATFINITE.E4M3.F32.PACK_AB_MERGE_C R8, R41, R36, R12 ;  /* 0x000000242908723e */ /* 0x000fe2000480700c */
[----:B------:R-:W-:-:S02]  /*5f10*/  HADD2.F32 R82, -RZ, R82.H1_H1 ;  /* 0x30000052ff527230 */ /* 0x000fc40000004100 */
[----:B------:R-:W-:Y:S01]  /*5f20*/  FMUL.FTZ R91, R80, R87 ;  /* 0x00000057505b7220 */ /* 0x000fe20000410000 */
[--C-:B------:R-:W-:Y:S01]  /*5f30*/  HADD2.F32 R14, -RZ, R10.reuse.H0_H0 ;  /* 0x2000000aff0e7230 */ /* 0x100fe20000004100 */
[----:B------:R-:W-:Y:S01]  /*5f40*/  F2FP.F16.E4M3.UNPACK_B R37, R13 ;  /* 0x0000000dff25723e */ /* 0x000fe200020006ff */
[----:B------:R-:W-:Y:S02]  /*5f50*/  HADD2.F32 R42, -RZ, R10.H1_H1 ;  /* 0x3000000aff2a7230 */ /* 0x000fe40000004100 */
[----:B------:R-:W-:Y:S01]  /*5f60*/  FMUL.FTZ R93, R82, R89 ;  /* 0x00000059525d7220 */ /* 0x000fe20000410000 */
[--C-:B------:R-:W-:Y:S01]  /*5f70*/  HADD2.F32 R85, -RZ, R83.reuse.H0_H0 ;  /* 0x20000053ff557230 */ /* 0x100fe20000004100 */
[----:B------:R-:W-:Y:S01]  /*5f80*/  F2FP.F16.E4M3.UNPACK_B R38, R7 ;  /* 0x00000007ff26723e */ /* 0x000fe200020006ff */
[----:B------:R-:W-:Y:S01]  /*5f90*/  HADD2.F32 R83, -RZ, R83.H1_H1 ;  /* 0x30000053ff537230 */ /* 0x000fe20000004100 */
[----:B------:R-:W-:Y:S01]  /*5fa0*/  F2FP.F16.E4M3.UNPACK_B R36, R9 ;  /* 0x00000009ff24723e */ /* 0x000fe200020006ff */
[----:B------:R-:W-:Y:S01]  /*5fb0*/  FMUL.FTZ R87, R14, R87 ;  /* 0x000000570e577220 */ /* 0x000fe20000410000 */
[----:B------:R-:W-:Y:S01]  /*5fc0*/  FMUL.FTZ R89, R42, R89 ;  /* 0x000000592a597220 */ /* 0x000fe20000410000 */
[----:B------:R-:W-:Y:S01]  /*5fd0*/  FFMA.FTZ R10, R14, R85, -R91 ;  /* 0x000000550e0a7223 */ /* 0x000fe2000001085b */
[----:B------:R-:W-:Y:S01]  /*5fe0*/  FFMA.FTZ R93, R42, R83, -R93 ;  /* 0x000000532a5d7223 */ /* 0x000fe2000001085d */
[----:B------:R-:W-:Y:S01]  /*5ff0*/  F2FP.SATFINITE.E4M3.F32.PACK_AB_MERGE_C R12, R43, R34, R39 ;  /* 0x000000222b0c723e */ /* 0x000fe20004807027 */
[----:B------:R-:W-:Y:S01]  /*6000*/  FFMA.FTZ R14, R80, R85, R87 ;  /* 0x00000055500e7223 */ /* 0x000fe20000010057 */
[----:B------:R-:W-:Y:S01]  /*6010*/  FFMA.FTZ R89, R82, R83, R89 ;  /* 0x0000005352597223 */ /* 0x000fe20000010059 */
        /* <DEDUP_REMOVED lines=14> */
[----:B------:R-:W-:Y:S02]  /*6100*/  HADD2.F32 R38, -RZ, R36.H1_H1 ;  /* 0x30000024ff267230 */ /* 0x000fe40000004100 */
[----:B------:R-:W-:Y:S01]  /*6110*/  FFMA.FTZ R36, R39, R42, R80 ;  /* 0x0000002a27247223 */ /* 0x000fe20000010050 */
[----:B------:R-:W-:Y:S02]  /*6120*/  HADD2.F32 R41, -RZ, R41.H1_H1 ;  /* 0x30000029ff297230 */ /* 0x000fe40000004100 */
[----:B------:R-:W-:Y:S01]  /*6130*/  FMUL.FTZ R77, R40, R43 ;  /* 0x0000002b284d7220 */ /* 0x000fe20000410000 */
[----:B------:R-:W-:Y:S01]  /*6140*/  F2FP.F16.E4M3.UNPACK_B R39, R13.H1 ;  /* 0x0000000dff27723e */ /* 0x000fe200030006ff */
[C---:B------:R-:W-:Y:S01]  /*6150*/  FMUL.FTZ R43, R38.reuse, R43 ;  /* 0x0000002b262b7220 */ /* 0x040fe20000410000 */
[----:B------:R-:W-:Y:S01]  /*6160*/  F2FP.F16.E4M3.UNPACK_B R42, R7.H1 ;  /* 0x00000007ff2a723e */ /* 0x000fe200030006ff */
[-C--:B------:R-:W-:Y:S01]  /*6170*/  FFMA.FTZ R9, R38, R41.reuse, -R77 ;  /* 0x0000002926097223 */ /* 0x080fe2000001084d */
[----:B------:R-:W-:Y:S01]  /*6180*/  F2FP.F16.E4M3.UNPACK_B R6, R6.H1 ;  /* 0x00000006ff06723e */ /* 0x000fe200030006ff */
[----:B------:R-:W-:Y:S01]  /*6190*/  FFMA.FTZ R7, R40, R41, R43 ;  /* 0x0000002928077223 */ /* 0x000fe2000001002b */
[----:B------:R-:W-:Y:S01]  /*61a0*/  HADD2.F32 R38, -RZ, R39.H0_H0 ;  /* 0x20000027ff267230 */ /* 0x000fe20000004100 */
[----:B------:R-:W-:Y:S01]  /*61b0*/  F2FP.F16.E4M3.UNPACK_B R83, R5.H1 ;  /* 0x00000005ff53723e */ /* 0x000fe200030006ff */
[----:B------:R-:W-:-:S02]  /*61c0*/  HADD2.F32 R40, -RZ, R42.H0_H0 ;  /* 0x2000002aff287230 */ /* 0x000fc40000004100 */
[----:B------:R-:W-:Y:S02]  /*61d0*/  HADD2.F32 R13, -RZ, R37.H0_H0 ;  /* 0x20000025ff0d7230 */ /* 0x000fe40000004100 */
[----:B------:R-:W-:Y:S02]  /*61e0*/  HADD2.F32 R41, -RZ, R39.H1_H1 ;  /* 0x30000027ff297230 */ /* 0x000fe40000004100 */
[-C--:B------:R-:W-:Y:S01]  /*61f0*/  FMUL.FTZ R82, R38, R40.reuse ;  /* 0x0000002826527220 */ /* 0x080fe20000410000 */
[----:B------:R-:W-:Y:S02]  /*6200*/  HADD2.F32 R80, -RZ, R42.H1_H1 ;  /* 0x3000002aff507230 */ /* 0x000fe40000004100 */
[----:B------:R-:W-:Y:S01]  /*6210*/  FMUL.FTZ R43, R13, R40 ;  /* 0x000000280d2b7220 */ /* 0x000fe20000410000 */
[----:B------:R-:W-:Y:S02]  /*6220*/  HADD2.F32 R39, -RZ, R6.H0_H0 ;  /* 0x20000006ff277230 */ /* 0x000fe40000004100 */
[----:B------:R-:W-:-:S02]  /*6230*/  HADD2.F32 R37, -RZ, R37.H1_H1 ;  /* 0x30000025ff257230 */ /* 0x000fc40000004100 */
[-C--:B------:R-:W-:Y:S01]  /*6240*/  FMUL.FTZ R40, R41, R80.reuse ;  /* 0x0000005029287220 */ /* 0x080fe20000410000 */
[----:B------:R-:W-:Y:S02]  /*6250*/  HADD2.F32 R42, -RZ, R6.H1_H1 ;  /* 0x30000006ff2a7230 */ /* 0x000fe40000004100 */
[-C--:B------:R-:W-:Y:S01]  /*6260*/  FFMA.FTZ R6, R13, R39.reuse, -R82 ;  /* 0x000000270d067223 */ /* 0x080fe20000010852 */
[----:B------:R-:W-:Y:S01]  /*6270*/  FFMA.FTZ R13, R38, R39, R43 ;  /* 0x00000027260d7223 */ /* 0x000fe2000001002b */
[C---:B------:R-:W-:Y:S01]  /*6280*/  FMUL.FTZ R38, R37.reuse, R80 ;  /* 0x0000005025267220 */ /* 0x040fe20000410000 */
[-C--:B------:R-:W-:Y:S01]  /*6290*/  F2FP.F16.E4M3.UNPACK_B R39, R15.reuse ;  /* 0x0000000fff27723e */ /* 0x080fe200020006ff */
[-C--:B------:R-:W-:Y:S01]  /*62a0*/  FFMA.FTZ R37, R37, R42.reuse, -R40 ;  /* 0x0000002a25257223 */ /* 0x080fe20000010828 */
[----:B------:R-:W-:Y:S01]  /*62b0*/  F2FP.F16.E4M3.UNPACK_B R80, R15.H1 ;  /* 0x0000000fff50723e */ /* 0x000fe200030006ff */
[----:B------:R-:W-:Y:S01]  /*62c0*/  FFMA.FTZ R38, R41, R42, R38 ;  /* 0x0000002a29267223 */ /* 0x000fe20000010026 */
[----:B------:R-:W-:Y:S01]  /*62d0*/  F2FP.F16.E4M3.UNPACK_B R15, R5 ;  /* 0x00000005ff0f723e */ /* 0x000fe200020006ff */
[----:B------:R-:W-:Y:S01]  /*62e0*/  HADD2.F32 R77, -RZ, R39.H0_H0 ;  /* 0x20000027ff4d7230 */ /* 0x000fe20000004100 */
[-C--:B------:R-:W-:Y:S01]  /*62f0*/  F2FP.F16.E4M3.UNPACK_B R40, R11.reuse ;  /* 0x0000000bff28723e */ /* 0x080fe200020006ff */
[----:B------:R-:W-:Y:S01]  /*6300*/  HADD2.F32 R81, -RZ, R80.H0_H0 ;  /* 0x20000050ff517230 */ /* 0x000fe20000004100 */
[----:B------:R-:W-:Y:S01]  /*6310*/  F2FP.F16.E4M3.UNPACK_B R11, R11.H1 ;  /* 0x0000000bff0b723e */ /* 0x000fe200030006ff */
[----:B------:R-:W-:Y:S01]  /*6320*/  HADD2.F32 R90, -RZ, R83.H0_H0 ;  /* 0x20000053ff5a7230 */ /* 0x000fe20000004100 */
[-C--:B------:R-:W-:Y:S01]  /*6330*/  F2FP.F16.E4M3.UNPACK_B R5, R4.reuse ;  /* 0x00000004ff05723e */ /* 0x080fe200020006ff */
[----:B------:R-:W-:Y:S01]  /*6340*/  HADD2.F32 R42, -RZ, R40.H0_H0 ;  /* 0x20000028ff2a7230 */ /* 0x000fe20000004100 */
        /* <DEDUP_REMOVED lines=8> */
[----:B------:R-:W-:Y:S01]  /*63d0*/  FMUL.FTZ R92, R42, R4 ;  /* 0x000000042a5c7220 */ /* 0x000fe20000410000 */
[----:B------:R-:W-:Y:S01]  /*63e0*/  FMUL.FTZ R90, R43, R90 ;  /* 0x0000005a2b5a7220 */ /* 0x000fe20000410000 */
[----:B------:R-:W-:-:S02]  /*63f0*/  HADD2.F32 R80, -RZ, R80.H1_H1 ;  /* 0x30000050ff507230 */ /* 0x000fc40000004100 */
[-C--:B------:R-:W-:Y:S01]  /*6400*/  FFMA.FTZ R4, R42, R82.reuse, -R85 ;  /* 0x000000522a047223 */ /* 0x080fe20000010855 */
[----:B------:R-:W-:Y:S02]  /*6410*/  HADD2.F32 R83, -RZ, R83.H1_H1 ;  /* 0x30000053ff537230 */ /* 0x000fe40000004100 */
[----:B------:R-:W-:Y:S01]  /*6420*/  FFMA.FTZ R42, R77, R82, R92 ;  /* 0x000000524d2a7223 */ /* 0x000fe2000001005c */
[----:B------:R-:W-:Y:S02]  /*6430*/  HADD2.F32 R11, -RZ, R11.H1_H1 ;  /* 0x3000000bff0b7230 */ /* 0x000fe40000004100 */
[-C--:B------:R-:W-:Y:S01]  /*6440*/  FFMA.FTZ R43, R43, R86.reuse, -R94 ;  /* 0x000000562b2b7223 */ /* 0x080fe2000001085e */
[----:B------:R-:W-:Y:S01]  /*6450*/  FFMA.FTZ R77, R81, R86, R90 ;  /* 0x00000056514d7223 */ /* 0x000fe2000001005a */
[----:B------:R-:W-:Y:S02]  /*6460*/  HADD2.F32 R39, -RZ, R39.H1_H1 ;  /* 0x30000027ff277230 */ /* 0x000fe40000004100 */
[----:B------:R-:W-:Y:S01]  /*6470*/  FMUL.FTZ R86, R80, R83 ;  /* 0x0000005350567220 */ /* 0x000fe20000410000 */
[----:B------:R-:W-:-:S02]  /*6480*/  HADD2.F32 R15, -RZ, R15.H1_H1 ;  /* 0x3000000fff0f7230 */ /* 0x000fc40000004100 */
[----:B------:R-:W-:Y:S01]  /*6490*/  FMUL.FTZ R83, R11, R83 ;  /* 0x000000530b537220 */ /* 0x000fe20000410000 */
[----:B------:R-:W-:Y:S01]  /*64a0*/  HADD2.F32 R40, -RZ, R40.H1_H1 ;  /* 0x30000028ff287230 */ /* 0x000fe20000004100 */
[----:B------:R-:W-:Y:S01]  /*64b0*/  F2FP.SATFINITE.E4M3.F32.PACK_AB_MERGE_C R13, R38, R13, RZ ;  /* 0x0000000d260d723e */ /* 0x000fe200048070ff */
        /* <DEDUP_REMOVED lines=14> */
.L_x_11411:
[----:B------:R-:W-:Y:S05]  /*65a0*/  BSYNC B1 ;  /* 0x0000000000017941 */ /* 0x000fea0003800000 */
.L_x_11410:
[----:B0-----:R0:W-:Y:S01]  /*65b0*/  ST.E.128 desc[UR42][R32.64], R8 ;  /* 0x0000000820007985 */ /* 0x0011e2000c101d2a */
[----:B------:R-:W-:-:S13]  /*65c0*/  ISETP.GE.AND P3, PT, R35, R84, PT ;  /* 0x000000542300720c */ /* 0x000fda0003f66270 */
[----:B------:R-:W-:Y:S05]  /*65d0*/  @P3 BRA `(.L_x_11389) ;  /* 0x0000000000e83947 */ /* 0x000fea0003800000 */
[----:B------:R-:W-:-:S04]  /*65e0*/  IADD3 R4, P3, R79, R35, RZ ;  /* 0x000000234f047210 */ /* 0x000fc80007f7e0ff */
[----:B------:R-:W-:-:S05]  /*65f0*/  LEA.HI.X.SX32 R5, R35, R78, 0x1, P3 ;  /* 0x0000004e23057211 */ /* 0x000fca00018f0eff */
[----:B--2---:R2:W-:Y:S01]  /*6600*/  ST.E.128 desc[UR42][R4.64], R12 ;  /* 0x0000000c04007985 */ /* 0x0045e2000c101d2a */
[----:B------:R-:W-:Y:S05]  /*6610*/  BRA `(.L_x_11389) ;  /* 0x0000000000d87947 */ /* 0x000fea0003800000 */
.L_x_11381:
[----:B------:R-:W-:-:S06]  /*6620*/  UISETP.NE.AND UP0, UPT, UR36, 0x3, UPT ;  /* 0x000000032400788c */ /* 0x000fcc000bf05270 */
[----:B------:R-:W-:-:S13]  /*6630*/  PLOP3.LUT P2, PT, PT, PT, UP0, 0x80, 0x0 ;  /* 0x000000000000781c */ /* 0x000fda0003f4f008 */
[----:B------:R-:W-:Y:S05]  /*6640*/  @!P2 BRA `(.L_x_11412) ;  /* 0x000000000004a947 */ /* 0x000fea0003800000 */
[----:B------:R-:W-:Y:S01]  /*6650*/  BPT.TRAP 0x1 ;  /* 0x000000040000795c */ /* 0x000fe20000300000 */
.L_x_11412:
[----:B------:R-:W-:Y:S01]  /*6660*/  IMAD R70, R19, 0x8, R18 ;  /* 0x0000000813467824 */ /* 0x000fe200078e0212 */
[----:B------:R-:W-:Y:S01]  /*6670*/  SHF.L.U32 R76, R154, 0x1f, RZ ;  /* 0x0000001f9a4c7819 */ /* 0x000fe200000006ff */
[----:B------:R-:W-:Y:S01]  /*6680*/  BSSY B1, `(.L_x_11413) ;  /* 0x0000004000017945 */ /* 0x000fe20003800000 */
[----:B------:R-:W-:Y:S02]  /*6690*/  SHF.R.S32.HI R73, RZ, 0x1f, R74 ;  /* 0x0000001fff497819 */ /* 0x000fe4000001144a */
[----:B------:R-:W0:Y:S02]  /*66a0*/  SYNCS.PHASECHK.TRANS64.TRYWAIT P3, [R70+URZ+0x19c90], R76 ;  /* 0x019c904c460075a7 */ /* 0x000e24000806017f */
[----:B0-----:R-:W-:Y:S05]  /*66b0*/  @!P3 BRA `(.L_x_11414) ;  /* 0x0000014c0088b947 */ /* 0x001fea0003800000 */
.L_x_11649:
[----:B------:R-:W-:Y:S05]  /*66c0*/  BSYNC B1 ;  /* 0x0000000000017941 */ /* 0x000fea0003800000 */
.L_x_11413:
        /* <DEDUP_REMOVED lines=24> */
.L_x_11653:
[----:B------:R-:W-:Y:S05]  /*6850*/  @!P3 BRA `(.L_x_11389) ;  /* 0x000000000048b947 */ /* 0x000fea0003800000 */
[----:B-1----:R-:W4:Y:S01]  /*6860*/  LDL R4, [R1+0x8] ;  /* 0x0000080001047983 */ /* 0x002f220000100800 */
[----:B------:R-:W-:Y:S02]  /*6870*/  ULDC UR4, c[0x0][0x2f4] ;  /* 0x0000bd0000047ab9 */ /* 0x000fe40000000800 */
[----:B------:R-:W-:-:S13]  /*6880*/  ISETP.GE.AND P3, PT, R16, UR4, PT ;  /* 0x0000000410007c0c */ /* 0x000fda000bf66270 */
[----:B---3--:R-:W-:-:S05]  /*6890*/  @!P3 IADD3 R12, P4, R16, R14, RZ ;  /* 0x0000000e100cb210 */ /* 0x008fca0007f9e0ff */
[----:B--2---:R-:W-:Y:S01]  /*68a0*/  @!P3 IMAD.X R13, R5, 0x1, R17, P4 ;  /* 0x00000001050db824 */ /* 0x004fe200020e0611 */
[----:B------:R-:W-:-:S13]  /*68b0*/  ISETP.GE.AND P4, PT, R23, UR4, PT ;  /* 0x0000000417007c0c */ /* 0x000fda000bf86270 */
[----:B------:R-:W-:-:S05]  /*68c0*/  @!P4 IADD3 R8, P5, R23, R14, RZ ;  /* 0x0000000e1708c210 */ /* 0x000fca0007fbe0ff */
[----:B----4-:R-:W-:Y:S01]  /*68d0*/  @!P4 IMAD.X R9, R5, 0x1, R4, P5 ;  /* 0x000000010509c824 */ /* 0x010fe200028e0604 */
[----:B------:R-:W-:-:S13]  /*68e0*/  ISETP.GE.AND P5, PT, R67, UR4, PT ;  /* 0x0000000443007c0c */ /* 0x000fda000bfa6270 */
[----:B------:R-:W-:-:S05]  /*68f0*/  @!P5 IMAD.SHL.U32 R4, R157, 0x10, RZ ;  /* 0x000000109d04d824 */ /* 0x000fca00078e00ff */
[----:B------:R-:W-:-:S04]  /*6900*/  @!P5 IADD3 R10, P6, R4, R14, RZ ;  /* 0x0000000e040ad210 */ /* 0x000fc80007fde0ff */
[----:B------:R-:W-:Y:S02]  /*6910*/  @!P5 LEA.HI.X.SX32 R11, R4, R5, 0x1, P6 ;  /* 0x00000005040bd211 */ /* 0x000fe400030f0eff */
[----:B------:R-:W1:Y:S04]  /*6920*/  @!P3 LDS.128 R4, [R69+0x13800] ;  /* 0x013800004504b984 */ /* 0x000e680000000c00 */
[----:B-1----:R-:W-:Y:S04]  /*6930*/  @!P3 ST.E.128 desc[UR42][R12.64], R4 ;  /* 0x000000040c00b985 */ /* 0x002fe8000c101d2a */
[----:B------:R-:W1:Y:S04]  /*6940*/  @!P5 LDS.128 R4, [R69+0x14800] ;  /* 0x014800004504d984 */ /* 0x000e680000000c00 */
[----:B-1----:R-:W-:Y:S04]  /*6950*/  @!P5 ST.E.128 desc[UR42][R10.64], R4 ;  /* 0x000000040a00d985 */ /* 0x002fe8000c101d2a */
[----:B------:R-:W1:Y:S04]  /*6960*/  @!P4 LDS.128 R4, [R69+0x15800] ;  /* 0x015800004504c984 */ /* 0x000e680000000c00 */
[----:B-1----:R4:W-:Y:S02]  /*6970*/  @!P4 ST.E.128 desc[UR42][R8.64], R4 ;  /* 0x000000040800c985 */ /* 0x0029e4000c101d2a */
.L_x_11389:
[----:B------:R-:W-:Y:S05]  /*6980*/  BSYNC B0 ;  /* 0x0000000000007941 */ /* 0x000fea0003800000 */
.L_x_11380:
        /* <DEDUP_REMOVED lines=16> */
.L_x_11417:
[----:B------:R-:W-:Y:S05]  /*6a90*/  BSYNC B0 ;  /* 0x0000000000007941 */ /* 0x000fea0003800000 */
.L_x_11416:
[----:B------:R-:W0:Y:S01]  /*6aa0*/  SYNCS.PHASECHK.TRANS64.TRYWAIT P2, [R70+URZ+0x19cb0], R76 ;  /* 0x019cb04c460075a7 */ /* 0x000e22000804017f */
[----:B------:R-:W-:Y:S04]  /*6ab0*/  BSSY B0, `(.L_x_11418) ;  /* 0x0000002000007945 */ /* 0x000fe80003800000 */
[----:B0-----:R-:W-:Y:S05]  /*6ac0*/  @!P2 BRA `(.L_x_11419) ;  /* 0x0000014800dca947 */ /* 0x001fea0003800000 */
.L_x_11654:
[----:B------:R-:W-:Y:S05]  /*6ad0*/  BSYNC B0 ;  /* 0x0000000000007941 */ /* 0x000fea0003800000 */
.L_x_11418:
        /* <DEDUP_REMOVED lines=16> */
[----:B------:R-:W-:Y:S02]  /*6be0*/  IADD3.X R5, R5, UR7, RZ, P2, !PT ;  /* 0x0000000705057c10 */ /* 0x000fe400097fe4ff */
[----:B------:R-:W-:Y:S01]  /*6bf0*/  ISETP.GT.AND P2, PT, R71, R155, PT ;  /* 0x0000009b4700720c */ /* 0x000fe20003f44270 */
[----:B------:R-:W1:Y:S04]  /*6c00*/  SHFL.IDX PT, R4, R4, RZ, 0x1e1f ;  /* 0x001e1fff04047589 */ /* 0x000e6800000e0000 */
[----:B------:R-:W2:Y:S08]  /*6c10*/  SHFL.IDX PT, R5, R5, RZ, 0x1e1f ;  /* 0x001e1fff05057589 */ /* 0x000eb000000e0000 */
[----:B------:R-:W-:Y:S05]  /*6c20*/  @!P2 BRA `(.L_x_11421) ;  /* 0x000000000048a947 */ /* 0x000fea0003800000 */
[----:B------:R-:W4:Y:S01]  /*6c30*/  LDL R6, [R1+0x8] ;  /* 0x0000080001067983 */ /* 0x000f220000100800 */
[----:B------:R-:W-:Y:S02]  /*6c40*/  ULDC UR4, c[0x0][0x2f4] ;  /* 0x0000bd0000047ab9 */ /* 0x000fe40000000800 */
[----:B------:R-:W-:-:S13]  /*6c50*/  ISETP.GE.AND P2, PT, R16, UR4, PT ;  /* 0x0000000410007c0c */ /* 0x000fda000bf46270 */
[----:B-1----:R-:W-:-:S05]  /*6c60*/  @!P2 IADD3 R12, P4, R16, R4, RZ ;  /* 0x00000004100ca210 */ /* 0x002fca0007f9e0ff */
        /* <DEDUP_REMOVED lines=14> */
.L_x_11421:
[----:B------:R-:W-:Y:S05]  /*6d50*/  BSYNC B0 ;  /* 0x0000000000007941 */ /* 0x000fea0003800000 */
.L_x_11420:
[----:B------:R-:W-:Y:S01]  /*6d60*/  @!PT LDS RZ, [RZ] ;  /* 0x00000000fffff984 */ /* 0x000fe20000000800 */
[----:B------:R-:W-:Y:S01]  /*6d70*/  @!PT LDS RZ, [RZ] ;  /* 0x00000000fffff984 */ /* 0x000fe20000000800 */
[----:B------:R-:W-:Y:S01]  /*6d80*/  @!PT LDS RZ, [RZ] ;  /* 0x00000000fffff984 */ /* 0x000fe20000000800 */
[----:B------:R-:W-:Y:S01]  /*6d90*/  @!PT LDS RZ, [RZ] ;  /* 0x00000000fffff984 */ /* 0x000fe20000000800 */
[----:B------:R5:W-:Y:S06]  /*6da0*/  MEMBAR.ALL.CTA ;  /* 0x0000000000007992 */ /* 0x000bec0000008000 */
[----:B-----5:R-:W5:Y:S01]  /*6db0*/  FENCE.VIEW.ASYNC.S ;  /* 0x00000000000073c6 */ /* 0x020f620000000000 */
[----:B0-----:R-:W-:Y:S01]  /*6dc0*/  @!P3 VIADD R70, R70, 0x19cc0 ;  /* 0x00019cc04646b836 */ /* 0x001fe20000000000 */
[----:B-----5:R0:W-:Y:S04]  /*6dd0*/  BAR.SYNC.DEFER_BLOCKING R56, 0x80 ;  /* 0x000200380000751d */ /* 0x0201e80000010000 */
[----:B------:R-:W-:Y:S01]  /*6de0*/  @!P3 PRMT R70, RZ, 0x654, R70 ;  /* 0x00000654ff46b816 */ /* 0x000fe20000000046 */
[----:B------:R-:W-:Y:S01]  /*6df0*/  VIADD R19, R19, 0x1 ;  /* 0x0000000113137836 */ /* 0x000fe20000000000 */
[----:B------:R-:W-:-:S02]  /*6e00*/  PLOP3.LUT P2, PT, PT, PT, PT, 0x8, 0x0 ;  /* 0x000000000000781c */ /* 0x000fc40003f4e170 */
[----:B------:R0:W-:Y:S02]  /*6e10*/  @!P3 SYNCS.ARRIVE.TRANS64.RED.A1T0 RZ, [R70+URZ], RZ ;  /* 0x000000ff46ffb9a7 */ /* 0x0001e4000810043f */
[----:B------:R-:W-:-:S04]  /*6e20*/  ISETP.NE.AND P3, PT, R19, 0x2, PT ;  /* 0x000000021300780c */ /* 0x000fc80003f65270 */
[----:B--2-4-:R-:W-:Y:S02]  /*6e30*/  SEL R5, RZ, 0x1, P3 ;  /* 0x00000001ff057807 */ /* 0x014fe40001800000 */
[----:B------:R-:W-:Y:S02]  /*6e40*/  SEL R19, R19, RZ, P3 ;  /* 0x000000ff13137207 */ /* 0x000fe40001800000 */
[----:B------:R-:W-:Y:S01]  /*6e50*/  LOP3.LUT R154, R154, R5, RZ, 0x3c, !PT ;  /* 0x000000059a9a7212 */ /* 0x000fe200078e3cff */
[----:B0-----:R-:W-:Y:S06]  /*6e60*/  @P1 BRA `(.L_x_11422) ;  /* 0xffffffb400b01947 */ /* 0x001fec000383ffff */
.L_x_11375:
[----:B------:R-:W-:Y:S04]  /*6e70*/  BSSY B0, `(.L_x_11423) ;  /* 0x0000004000007945 */ /* 0x000fe80003800000 */
[----:B------:R-:W-:Y:S05]  /*6e80*/  @P2 BRA `(.L_x_11424) ;  /* 0x0000000000082947 */ /* 0x000fea0003800000 */
[----:B------:R-:W2:Y:S02]  /*6e90*/  FENCE.VIEW.ASYNC.G ;  /* 0x00000000000073c6 */ /* 0x000ea40000000100 */
[----:B--2---:R-:W-:Y:S06]  /*6ea0*/  BAR.ARV 0xc, 0x200 ;  /* 0x0308000000007b1d */ /* 0x004fec0000002000 */
.L_x_11424:
[----:B------:R-:W-:Y:S05]  /*6eb0*/  BSYNC B0 ;  /* 0x0000000000007941 */ /* 0x000fea0003800000 */
.L_x_11423:
[----:B------:R-:W2:Y:S01]  /*6ec0*/  LDL R0, [R1+0x24] ;  /* 0x0000240001007983 */ /* 0x000ea20000100800 */
[----:B------:R-:W-:Y:S01]  /*6ed0*/  ULDC.64 UR4, c[0x0][0x990] ;  /* 0x0002640000047ab9 */ /* 0x000fe20000000a00 */
[----:B------:R-:W-:Y:S02]  /*6ee0*/  ULDC.64 UR6, c[0x0][0x998] ;  /* 0x0002660000067ab9 */ /* 0x000fe40000000a00 */
[----:B0-----:R-:W4:Y:S04]  /*6ef0*/  LDL R6, [R1+0x4c] ;  /* 0x00004c0001067983 */ /* 0x001f280000100800 */
[----:B------:R-:W3:Y:S01]  /*6f00*/  LDL R8, [R1+0x30] ;  /* 0x0000300001087983 */ /* 0x000ee20000100800 */
[----:B------:R-:W-:Y:S02]  /*6f10*/  ISETP.NE.U32.AND P0, PT, RZ, UR4, PT ;  /* 0x00000004ff007c0c */ /* 0x000fe4000bf05070 */
[----:B------:R-:W-:-:S02]  /*6f20*/  ISETP.NE.U32.AND P1, PT, RZ, UR6, PT ;  /* 0x00000006ff007c0c */ /* 0x000fc4000bf25070 */
[----:B------:R-:W-:Y:S02]  /*6f30*/  ISETP.NE.AND.EX P0, PT, RZ, UR5, PT, P0 ;  /* 0x00000005ff007c0c */ /* 0x000fe4000bf05300 */
[----:B------:R-:W-:-:S11]  /*6f40*/  ISETP.NE.AND.EX P1, PT, RZ, UR7, PT, P1 ;  /* 0x00000007ff007c0c */ /* 0x000fd6000bf25310 */
[----:B------:R-:W4:Y:S08]  /*6f50*/  @P0 LDC.64 R10, c[0x0][0x9a8] ;  /* 0x00026a00ff0a0b82 */ /* 0x000f300000000a00 */
[----:B------:R-:W0:Y:S08]  /*6f60*/  @P1 LDC.64 R12, c[0x0][0x9b8] ;  /* 0x00026e00ff0c1b82 */ /* 0x000e300000000a00 */
[----:B------:R-:W3:Y:S08]  /*6f70*/  @P1 LDC.64 R2, c[0x0][0x9c0] ;  /* 0x00027000ff021b82 */ /* 0x000ef00000000a00 */
[----:B-1----:R-:W1:Y:S01]  /*6f80*/  @P0 LDC.64 R4, c[0x0][0x9b0] ;  /* 0x00026c00ff040b82 */ /* 0x002e620000000a00 */
[----:B--2---:R-:W-:Y:S01]  /*6f90*/  LOP3.LUT P4, RZ, R0, 0x4, RZ, 0xc0, !PT ;  /* 0x0000000400ff7812 */ /* 0x004fe2000788c0ff */
[----:B----4-:R-:W-:-:S02]  /*6fa0*/  @P0 IMAD R0, R6, R10, RZ ;  /* 0x0000000a06000224 */ /* 0x010fc400078e02ff */
[----:B0-----:R-:W-:Y:S02]  /*6fb0*/  @P1 IMAD R6, R6, R12, RZ ;  /* 0x0000000c06061224 */ /* 0x001fe400078e02ff */
[C---:B---3--:R-:W-:Y:S02]  /*6fc0*/  @P0 IMAD R11, R8.reuse, R11, R0 ;  /* 0x0000000b080b0224 */ /* 0x048fe400078e0200 */
[C---:B------:R-:W-:Y:S02]  /*6fd0*/  @P1 IMAD R13, R8.reuse, R13, R6 ;  /* 0x0000000d080d1224 */ /* 0x040fe400078e0206 */
[----:B------:R-:W-:-:S04]  /*6fe0*/  @P0 IMAD.WIDE.U32 R6, R8, R10, RZ ;  /* 0x0000000a08060225 */ /* 0x000fc800078e00ff */
[----:B------:R-:W-:-:S04]  /*6ff0*/  @P1 IMAD.WIDE.U32 R8, R8, R12, RZ ;  /* 0x0000000c08081225 */ /* 0x000fc800078e00ff */
[----:B------:R-:W-:Y:S02]  /*7000*/  @P1 IMAD.IADD R9, R9, 0x1, R13 ;  /* 0x0000000109091824 */ /* 0x000fe400078e020d */
[----:B------:R-:W-:Y:S02]  /*7010*/  @P0 IMAD.IADD R7, R7, 0x1, R11 ;  /* 0x0000000107070824 */ /* 0x000fe400078e020b */
[----:B------:R-:W-:-:S04]  /*7020*/  @P1 IMAD.WIDE.U32 R8, R22, R2, R8 ;  /* 0x0000000216081225 */ /* 0x000fc800078e0008 */
[----:B-1----:R-:W-:Y:S01]  /*7030*/  @P0 IMAD.WIDE.U32 R6, R22, R4, R6 ;  /* 0x0000000416060225 */ /* 0x002fe200078e0006 */
[----:B------:R-:W-:-:S03]  /*7040*/  @P1 LEA R10, P3, R8, UR6, 0x2 ;  /* 0x00000006080a1c11 */ /* 0x000fc6000f8610ff */
[----:B------:R-:W-:Y:S01]  /*7050*/  @P1 IMAD R3, R22, R3, R9 ;  /* 0x0000000316031224 */ /* 0x000fe200078e0209 */
        /* <DEDUP_REMOVED lines=44> */
.L_x_11426:
[----:B------:R-:W-:Y:S05]  /*7320*/  BSYNC B0 ;  /* 0x0000000000007941 */ /* 0x000fea0003800000 */
.L_x_11425:
[----:B------:R-:W2:Y:S01]  /*7330*/  LDL R0, [R1+0x58] ;  /* 0x0000580001007983 */ /* 0x000ea20000100800 */
[----:B------:R-:W-:Y:S01]  /*7340*/  PLOP3.LUT P0, PT, PT, PT, PT, 0x80, 0x0 ;  /* 0x000000000000781c */ /* 0x000fe20003f0f070 */
[----:B------:R-:W-:Y:S01]  /*7350*/  IMAD.MOV.U32 R27, RZ, RZ, RZ ;  /* 0x000000ffff1b7224 */ /* 0x000fe200078e00ff */
[----:B------:R-:W-:Y:S01]  /*7360*/  CS2R R20, SRZ ;  /* 0x0000000000147805 */ /* 0x000fe2000001ff00 */
[----:B------:R-:W-:Y:S01]  /*7370*/  IMAD.MOV.U32 R3, RZ, RZ, RZ ;  /* 0x000000ffff037224 */ /* 0x000fe200078e00ff */
        /* <DEDUP_REMOVED lines=22> */
[----:B------:R-:W-:Y:S01]  /*74e0*/  CS2R R130, SRZ ;  /* 0x0000000000827805 */ /* 0x000fe2000001ff00 */
[----:B--2---:R-:W-:Y:S02]  /*74f0*/  IMAD R4, R0, R90, RZ ;  /* 0x0000005a00047224 */ /* 0x004fe400078e02ff */
[----:B------:R-:W-:-:S03]  /*7500*/  IMAD.MOV.U32 R0, RZ, RZ, RZ ;  /* 0x000000ffff007224 */ /* 0x000fc600078e00ff */
[----:B------:R0:W-:Y:S01]  /*7510*/  STL [R1+0x28], R4 ;  /* 0x0000280401007387 */ /* 0x0001e20000100800 */
[----:B------:R-:W-:Y:S01]  /*7520*/  VIADDMNMX R90, R4, R90, R25, PT ;  /* 0x0000005a045a7246 */ /* 0x000fe20003800119 */
[----:B------:R-:W-:-:S03]  /*7530*/  IMAD.MOV.U32 R25, RZ, RZ, RZ ;  /* 0x000000ffff197224 */ /* 0x000fc600078e00ff */
[----:B------:R-:W-:-:S13]  /*7540*/  ISETP.GT.AND P1, PT, R90, R4, PT ;  /* 0x000000045a00720c */ /* 0x000fda0003f24270 */
[----:B0-----:R-:W-:Y:S05]  /*7550*/  @!P1 BRA `(.L_x_11427) ;  /* 0x0000008c00e09947 */ /* 0x001fea0003800000 */
[----:B------:R-:W0:Y:S01]  /*7560*/  S2R R4, SR_TID.X ;  /* 0x0000000000047919 */ /* 0x000e220000002100 */
[----:B------:R-:W-:Y:S01]  /*7570*/  VIADD R28, R18, 0xf000 ;  /* 0x0000f000121c7836 */ /* 0x000fe20000000000 */
[----:B------:R-:W-:Y:S04]  /*7580*/  BSSY B6, `(.L_x_11428) ;  /* 0x000001e000067945 */ /* 0x000fe80003800000 */
[----:B------:R-:W-:Y:S01]  /*7590*/  LOP3.LUT P0, RZ, R28, 0x3ff, RZ, 0xc0, !PT ;  /* 0x000003ff1cff7812 */ /* 0x000fe2000780c0ff */
[----:B0-----:R-:W-:-:S05]  /*75a0*/  VIADD R5, R4, 0xffffff80 ;  /* 0xffffff8004057836 */ /* 0x001fca0000000000 */
[----:B------:R-:W-:-:S04]  /*75b0*/  SHF.R.S32.HI R4, RZ, 0x1f, R5 ;  /* 0x0000001fff047819 */ /* 0x000fc80000011405 */
[----:B------:R-:W-:-:S04]  /*75c0*/  LEA.HI R4, R4, R5, RZ, 0x7 ;  /* 0x0000000504047211 */ /* 0x000fc800078f38ff */
[----:B------:R-:W-:-:S05]  /*75d0*/  SHF.R.S32.HI R4, RZ, 0x7, R4 ;  /* 0x00000007ff047819 */ /* 0x000fca0000011404 */
[----:B------:R-:W0:Y:S02]  /*75e0*/  SHFL.IDX PT, R0, R4, RZ, 0x1f ;  /* 0x00001fff04007589 */ /* 0x000e2400000e0000 */
[----:B0-----:R-:W-:-:S05]  /*75f0*/  IMAD.HI R3, R0, 0x55555556, RZ ;  /* 0x5555555600037827 */ /* 0x001fca00078e02ff */
[----:B------:R-:W-:-:S05]  /*7600*/  LEA.HI R3, R3, R3, RZ, 0x1 ;  /* 0x0000000303037211 */ /* 0x000fca00078f08ff */
[----:B------:R-:W-:-:S04]  /*7610*/  IMAD R3, R3, -0x3, R0 ;  /* 0xfffffffd03037824 */ /* 0x000fc800078e0200 */
[----:B------:R-:W-:-:S05]  /*7620*/  IMAD R3, R3, 0x800, R28 ;  /* 0x0000080003037824 */ /* 0x000fca00078e021c */
[----:B------:R-:W-:-:S04]  /*7630*/  SHF.R.U32.HI R3, RZ, 0x4, R3 ;  /* 0x00000004ff037819 */ /* 0x000fc80000011603 */
[----:B------:R-:W-:Y:S01]  /*7640*/  LOP3.LUT R36, R3, 0x3fff, RZ, 0xc0, !PT ;  /* 0x00003fff03247812 */ /* 0x000fe200078ec0ff */
[----:B------:R-:W-:Y:S06]  /*7650*/  @!P0 BRA `(.L_x_11429) ;  /* 0x0000000000408947 */ /* 0x000fec0003800000 */
        /* <DEDUP_REMOVED lines=16> */
.L_x_11429:
[----:B------:R-:W-:Y:S05]  /*7760*/  BSYNC B6 ;  /* 0x0000000000067941 */ /* 0x000fea0003800000 */
.L_x_11428:
        /* <DEDUP_REMOVED lines=13> */
.L_x_11433:
[----:B-1----:R1:W2:Y:S02]  /*7840*/  SYNCS.PHASECHK.TRANS64.TRYWAIT P0, [R18+URZ+0x19c00], R3 ;  /* 0x019c0003120075a7 */ /* 0x0022a4000800017f */
[----:B--2---:R-:W-:Y:S05]  /*7850*/  @!P0 NANOSLEEP.SYNCS 0x989680 ;  /* 0x009896800000895d */ /* 0x004fea0003900000 */
[----:B------:R-:W2:Y:S02]  /*7860*/  @!P0 SYNCS.PHASECHK.TRANS64 P0, [R18+URZ+0x19c00], R3 ;  /* 0x019c0003120085a7 */ /* 0x000ea4000800007f */
[----:B--2---:R-:W-:Y:S05]  /*7870*/  @!P0 BRA `(.L_x_11433) ;  /* 0xfffffffc00f08947 */ /* 0x004fea000383ffff */
.L_x_11432:
[----:B------:R-:W-:Y:S05]  /*7880*/  BSYNC B0 ;  /* 0x0000000000007941 */ /* 0x000fea0003800000 */
.L_x_11431:
[----:B------:R-:W-:Y:S05]  /*7890*/  BRA `(.L_x_11434) ;  /* 0x0000004000887947 */ /* 0x000fea0003800000 */
.L_x_11430:
[----:B------:R-:W0:Y:S01]  /*78a0*/  LDC.64 R30, c[0x0][0x3e8] ;  /* 0x0000fa00ff1e7b82 */ /* 0x000e220000000a00 */
        /* <DEDUP_REMOVED lines=11> */
[----:B------:R-:W-:Y:S02]  /*7960*/  IMAD.IADD R25, R3, 0x1, R31 ;  /* 0x0000000103197824 */ /* 0x000fe400078e021f */
[----:B-1----:R-:W-:-:S04]  /*7970*/  IMAD.WIDE.U32 R26, R26, UR6, R4 ;  /* 0x000000061a1a7c25 */ /* 0x002fc8000f8e0004 */
[----:B------:R-:W-:Y:S01]  /*7980*/  IMAD.IADD R28, R7, 0x1, R27 ;  /* 0x00000001071c7824 */ /* 0x000fe200078e021b */
        /* <DEDUP_REMOVED lines=17> */
.L_x_11436:
[----:B------:R-:W-:Y:S05]  /*7aa0*/  BSYNC B6 ;  /* 0x0000000000067941 */ /* 0x000fea0003800000 */
.L_x_11435:
[----:B------:R-:W2:Y:S01]  /*7ab0*/  LDL R20, [R1+0x2c] ;  /* 0x00002c0001147983 */ /* 0x000ea20000100800 */
[----:B------:R-:W-:Y:S01]  /*7ac0*/  ULDC.U8 UR4, c[0x0][0x410] ;  /* 0x0001040000047ab9 */ /* 0x000fe20000000000 */
[----:B------:R-:W-:Y:S01]  /*7ad0*/  BSSY B0, `(.L_x_11437) ;  /* 0x00003f6000007945 */ /* 0x000fe20003800000 */
[----:B------:R-:W-:Y:S01]  /*7ae0*/  ISETP.NE.AND P0, PT, RZ, UR4, PT ;  /* 0x00000004ff007c0c */ /* 0x000fe2000bf05270 */
[----:B------:R-:W-:Y:S02]  /*7af0*/  IMAD R4, R29, 0xc0, R155 ;  /* 0x000000c01d047824 */ /* 0x000fe400078e029b */
[----:B--2---:R-:W-:-:S10]  /*7b00*/  IMAD.IADD R3, R18, 0x1, R20 ;  /* 0x0000000112037824 */ /* 0x004fd400078e0214 */
[----:B------:R-:W-:Y:S05]  /*7b10*/  @!P0 BRA `(.L_x_11438) ;  /* 0x0000001800d08947 */ /* 0x000fea0003800000 */
[----:B------:R-:W-:-:S03]  /*7b20*/  UMOV UR4, 0xffffffff ;  /* 0xffffffff00047882 */ /* 0x000fc60000000000 */
[----:B------:R-:W-:Y:S05]  /*7b30*/  BRA.DIV UR4, `(.L_x_11439) ;  /* 0x0000013a04d47947 */ /* 0x000fea000b800000 */
[----:B------:R0:W1:Y:S04]  /*7b40*/  SHFL.IDX PT, R31, R30, RZ, 0x1e1f ;  /* 0x001e1fff1e1f7589 */ /* 0x00006800000e0000 */
[----:B------:R0:W2:Y:S04]  /*7b50*/  SHFL.IDX PT, R5, R26, RZ, 0x1e1f ;  /* 0x001e1fff1a057589 */ /* 0x0000a800000e0000 */
[----:B------:R0:W3:Y:S04]  /*7b60*/  SHFL.IDX PT, R0, R25, RZ, 0x1e1f ;  /* 0x001e1fff19007589 */ /* 0x0000e800000e0000 */
[----:B------:R0:W4:Y:S02]  /*7b70*/  SHFL.IDX PT, R27, R28, RZ, 0x1e1f ;  /* 0x001e1fff1c1b7589 */ /* 0x00012400000e0000 */
.L_x_11660:
[----:B------:R-:W5:Y:S01]  /*7b80*/  LDL R7, [R1+0x48] ;  /* 0x0000480001077983 */ /* 0x000f620000100800 */
[----:B------:R-:W-:Y:S01]  /*7b90*/  ULDC UR4, c[0x0][0x448] ;  /* 0x0001120000047ab9 */ /* 0x000fe20000000800 */
[----:B------:R-:W-:Y:S01]  /*7ba0*/  BSSY B1, `(.L_x_11440) ;  /* 0x000002f000017945 */ /* 0x000fe20003800000 */
[----:B0-----:R-:W-:Y:S01]  /*7bb0*/  IMAD R28, R24, UR4, RZ ;  /* 0x00000004181c7c24 */ /* 0x001fe2000f8e02ff */
[----:B------:R-:W-:Y:S02]  /*7bc0*/  CS2R R8, SRZ ;  /* 0x0000000000087805 */ /* 0x000fe4000001ff00 */
[----:B------:R-:W-:Y:S02]  /*7bd0*/  CS2R R12, SRZ ;  /* 0x00000000000c7805 */ /* 0x000fe4000001ff00 */
[----:B------:R-:W-:Y:S02]  /*7be0*/  CS2R R24, SRZ ;  /* 0x0000000000187805 */ /* 0x000fe4000001ff00 */
[----:B------:R-:W-:-:S02]  /*7bf0*/  CS2R R10, SRZ ;  /* 0x00000000000a7805 */ /* 0x000fc4000001ff00 */
[----:B------:R-:W-:Y:S02]  /*7c00*/  ISETP.GE.AND P0, PT, R4, R28, PT ;  /* 0x0000001c0400720c */ /* 0x000fe40003f06270 */
[----:B------:R-:W-:Y:S02]  /*7c10*/  CS2R R14, SRZ ;  /* 0x00000000000e7805 */ /* 0x000fe4000001ff00 */
[----:B------:R-:W-:Y:S02]  /*7c20*/  CS2R R20, SRZ ;  /* 0x0000000000147805 */ /* 0x000fe4000001ff00 */
[----:B-----5:R-:W-:-:S04]  /*7c30*/  LEA.HI R6, R7, R7, RZ, 0x1 ;  /* 0x0000000707067211 */ /* 0x020fc800078f08ff */
[----:B------:R-:W-:-:S05]  /*7c40*/  LOP3.LUT R6, R6, 0xfffffffe, RZ, 0xc0, !PT ;  /* 0xfffffffe06067812 */ /* 0x000fca00078ec0ff */
[----:B------:R-:W-:-:S05]  /*7c50*/  IMAD.IADD R6, R7, 0x1, -R6 ;  /* 0x0000000107067824 */ /* 0x000fca00078e0a06 */
[----:B------:R-:W-:Y:S01]  /*7c60*/  SHF.L.U32 R37, R6, 0x1f, RZ ;  /* 0x0000001f06257819 */ /* 0x000fe200000006ff */
[----:B------:R-:W-:Y:S06]  /*7c70*/  @P0 BRA `(.L_x_11441) ;  /* 0x0000000000840947 */ /* 0x000fec0003800000 */
[----:B------:R-:W2:Y:S01]  /*7c80*/  LDL R7, [R1+0xc] ;  /* 0x00000c0001077983 */ /* 0x000ea20000100800 */
[----:B------:R-:W-:-:S03]  /*7c90*/  ULDC UR4, c[0x0][0x3f4] ;  /* 0x0000fd0000047ab9 */ /* 0x000fc60000000800 */
[----:B------:R-:W3:Y:S01]  /*7ca0*/  LDL R26, [R1+0x18] ;  /* 0x00001800011a7983 */ /* 0x000ee20000100800 */
[----:B------:R-:W-:Y:S02]  /*7cb0*/  ISETP.GE.AND P1, PT, R152, UR4, PT ;  /* 0x0000000498007c0c */ /* 0x000fe4000bf26270 */
[----:B------:R-:W-:Y:S02]  /*7cc0*/  CS2R R12, SRZ ;  /* 0x00000000000c7805 */ /* 0x000fe4000001ff00 */
[----:B------:R-:W-:Y:S02]  /*7cd0*/  CS2R R14, SRZ ;  /* 0x00000000000e7805 */ /* 0x000fe4000001ff00 */
[----:B------:R-:W-:Y:S02]  /*7ce0*/  CS2R R24, SRZ ;  /* 0x0000000000187805 */ /* 0x000fe4000001ff00 */
[----:B------:R-:W-:Y:S02]  /*7cf0*/  CS2R R20, SRZ ;  /* 0x0000000000147805 */ /* 0x000fe4000001ff00 */
[----:B------:R-:W-:-:S03]  /*7d00*/  CS2R R10, SRZ ;  /* 0x00000000000a7805 */ /* 0x000fc6000001ff00 */
[----:B-1----:R-:W-:Y:S02]  /*7d10*/  @!P1 IADD3 R30, P3, R152, R31, RZ ;  /* 0x0000001f981e9210 */ /* 0x002fe40007f7e0ff */
[----:B--2---:R-:W-:Y:S02]  /*7d20*/  ISETP.GE.AND P2, PT, R7, UR4, PT ;  /* 0x0000000407007c0c */ /* 0x004fe4000bf46270 */
[----:B------:R-:W-:Y:S02]  /*7d30*/  SHF.R.S32.HI R8, RZ, 0x1f, R7 ;  /* 0x0000001fff087819 */ /* 0x000fe40000011407 */
[----:B---3--:R-:W-:Y:S02]  /*7d40*/  ISETP.GE.AND P0, PT, R26, UR4, PT ;  /* 0x000000041a007c0c */ /* 0x008fe4000bf06270 */
[----:B------:R-:W-:-:S07]  /*7d50*/  SHF.R.S32.HI R9, RZ, 0x1f, R26 ;  /* 0x0000001fff097819 */ /* 0x000fce000001141a */
[C---:B------:R-:W-:Y:S02]  /*7d60*/  @!P2 IADD3 R32, P6, R7.reuse, R31, RZ ;  /* 0x0000001f0720a210 */ /* 0x040fe40007fde0ff */
[----:B------:R-:W-:Y:S02]  /*7d70*/  @!P2 IADD3 R34, P5, R7, R5, RZ ;  /* 0x000000050722a210 */ /* 0x000fe40007fbe0ff */
[----:B------:R-:W-:Y:S01]  /*7d80*/  @!P1 SHF.R.S32.HI R7, RZ, 0x1f, R152 ;  /* 0x0000001fff079819 */ /* 0x000fe20000011498 */
[--C-:B------:R-:W-:Y:S01]  /*7d90*/  @!P2 IMAD.X R33, R0, 0x1, R8.reuse, P6 ;  /* 0x000000010021a824 */ /* 0x100fe200030e0608 */
[----:B------:R-:W-:Y:S01]  /*7da0*/  @!P0 IADD3 R4, P4, R26, R31, RZ ;  /* 0x0000001f1a048210 */ /* 0x000fe20007f9e0ff */
[C---:B----4-:R-:W-:Y:S01]  /*7db0*/  @!P2 IMAD.X R35, R27.reuse, 0x1, R8, P5 ;  /* 0x000000011b23a824 */ /* 0x050fe200028e0608 */
[-C--:B------:R-:W-:Y:S01]  /*7dc0*/  @!P1 IADD3 R6, P6, R152, R5.reuse, RZ ;  /* 0x0000000598069210 */ /* 0x080fe20007fde0ff */
[----:B------:R-:W-:Y:S01]  /*7dd0*/  @!P1 IMAD.X R31, R0, 0x1, R7, P3 ;  /* 0x00000001001f9824 */ /* 0x000fe200018e0607 */
[----:B------:R-:W-:Y:S01]  /*7de0*/  @!P0 IADD3 R26, P5, R26, R5, RZ ;  /* 0x000000051a1a8210 */ /* 0x000fe20007fbe0ff */
[----:B------:R-:W-:Y:S01]  /*7df0*/  @!P0 IMAD.X R5, R0, 0x1, R9, P4 ;  /* 0x0000000100058824 */ /* 0x000fe200020e0609 */
[----:B------:R0:W5:Y:S01]  /*7e00*/  @!P2 LD.E.64 R12, desc[UR42][R32.64] ;  /* 0x0000002a200ca980 */ /* 0x000162000c101b00 */
[----:B------:R-:W-:-:S02]  /*7e10*/  @!P1 IMAD.X R7, R27, 0x1, R7, P6 ;  /* 0x000000011b079824 */ /* 0x000fc400030e0607 */
[----:B------:R-:W-:Y:S01]  /*7e20*/  @!P0 IMAD.X R27, R27, 0x1, R9, P5 ;  /* 0x000000011b1b8824 */ /* 0x000fe200028e0609 */
[----:B------:R-:W-:Y:S01]  /*7e30*/  CS2R R8, SRZ ;  /* 0x0000000000087805 */ /* 0x000fe2000001ff00 */
[----:B------:R0:W5:Y:S04]  /*7e40*/  @!P2 LD.E.64 R14, desc[UR42][R34.64] ;  /* 0x0000002a220ea980 */ /* 0x000168000c101b00 */
[----:B------:R0:W5:Y:S04]  /*7e50*/  @!P1 LD.E.64 R24, desc[UR42][R30.64] ;  /* 0x0000002a1e189980 */ /* 0x000168000c101b00 */
[----:B------:R0:W5:Y:S04]  /*7e60*/  @!P1 LD.E.64 R20, desc[UR42][R6.64] ;  /* 0x0000002a06149980 */ /* 0x000168000c101b00 */
[----:B------:R0:W5:Y:S04]  /*7e70*/  @!P0 LD.E.64 R8, desc[UR42][R4.64] ;  /* 0x0000002a04088980 */ /* 0x000168000c101b00 */
[----:B------:R0:W5:Y:S02]  /*7e80*/  @!P0 LD.E.64 R10, desc[UR42][R26.64] ;  /* 0x0000002a1a0a8980 */ /* 0x000164000c101b00 */
.L_x_11441:
[----:B------:R-:W-:Y:S05]  /*7e90*/  BSYNC B1 ;  /* 0x0000000000017941 */ /* 0x000fea0003800000 */
.L_x_11440:
[----:B------:R-:W1:Y:S01]  /*7ea0*/  SYNCS.PHASECHK.TRANS64.TRYWAIT P0, [R18+URZ+0x19c00], R37 ;  /* 0x019c0025120075a7 */ /* 0x000e62000800017f */
[----:B---3--:R-:W-:Y:S01]  /*7eb0*/  IMAD R0, R29, -0xc0, R28 ;  /* 0xffffff401d007824 */ /* 0x008fe200078e021c */
[----:B------:R-:W-:Y:S04]  /*7ec0*/  BSSY B1, `(.L_x_11442) ;  /* 0x0000004000017945 */ /* 0x000fe80003800000 */
[----:B------:R-:W-:-:S04]  /*7ed0*/  VIMNMX R0, R0, 0xc0, PT ;  /* 0x000000c000007848 */ /* 0x000fc80003fe0100 */
[----:B------:R-:W-:Y:S01]  /*7ee0*/  ISETP.GE.AND P1, PT, R155, R0, PT ;  /* 0x000000009b00720c */ /* 0x000fe20003f26270 */
[----:B-1----:R-:W-:-:S12]  /*7ef0*/  @!P0 BRA `(.L_x_11443) ;  /* 0x0000013800588947 */ /* 0x002fd80003800000 */
.L_x_11661:
[----:B------:R-:W-:Y:S05]  /*7f00*/  BSYNC B1 ;  /* 0x0000000000017941 */ /* 0x000fea0003800000 */
.L_x_11442:
[----:B------:R-:W-:Y:S05]  /*7f10*/  @P1 BRA `(.L_x_11444) ;  /* 0x0000003800c41947 */ /* 0x000fea0003800000 */
[----:B0-----:R-:W3:Y:S01]  /*7f20*/  LDL R4, [R1+0xc] ;  /* 0x00000c0001047983 */ /* 0x001ee20000100800 */
[----:B--2---:R-:W0:Y:S03]  /*7f30*/  LDC R5, c[0x0][0x3f4] ;  /* 0x0000fd00ff057b82 */ /* 0x004e260000000800 */
[----:B------:R-:W2:Y:S01]  /*7f40*/  LDL R0, [R1+0x18] ;  /* 0x0000180001007983 */ /* 0x000ea20000100800 */
[----:B------:R-:W-:Y:S01]  /*7f50*/  BSSY B1, `(.L_x_11445) ;  /* 0x000007b000017945 */ /* 0x000fe20003800000 */
[-C--:B0-----:R-:W-:Y:S02]  /*7f60*/  ISETP.GE.AND P0, PT, R152, R5.reuse, PT ;  /* 0x000000059800720c */ /* 0x081fe40003f06270 */
[-C--:B---3--:R-:W-:Y:S02]  /*7f70*/  ISETP.GE.AND P1, PT, R4, R5.reuse, PT ;  /* 0x000000050400720c */ /* 0x088fe40003f26270 */
[----:B--2---:R-:W-:-:S09]  /*7f80*/  ISETP.GE.AND P2, PT, R0, R5, PT ;  /* 0x000000050000720c */ /* 0x004fd20003f46270 */
[----:B------:R-:W-:Y:S05]  /*7f90*/  @P0 BRA `(.L_x_11446) ;  /* 0x0000000400d80947 */ /* 0x000fea0003800000 */
[----:B------:R-:W0:Y:S01]  /*7fa0*/  LDS.128 R4, [R3+0xf000] ;  /* 0x00f0000003047984 */ /* 0x000e220000000c00 */
[----:B-----5:R-:W-:Y:S02]  /*7fb0*/  SHF.R.U32.HI R29, RZ, 0x8, R25 ;  /* 0x00000008ff1d7819 */ /* 0x020fe40000011619 */
[----:B------:R-:W-:Y:S02]  /*7fc0*/  LOP3.LUT R28, R25, 0xff, RZ, 0xc0, !PT ;  /* 0x000000ff191c7812 */ /* 0x000fe400078ec0ff */
[----:B------:R-:W-:Y:S02]  /*7fd0*/  LOP3.LUT R29, R29, 0xff, RZ, 0xc0, !PT ;  /* 0x000000ff1d1d7812 */ /* 0x000fe400078ec0ff */
[----:B------:R-:W-:Y:S02]  /*7fe0*/  SHF.R.U32.HI R33, RZ, 0x8, R21 ;  /* 0x00000008ff217819 */ /* 0x000fe40000011615 */
        /* <DEDUP_REMOVED lines=10> */
[----:B----4-:R-:W-:Y:S02]  /*8090*/  LOP3.LUT R27, R26, 0xff, RZ, 0xc0, !PT ;  /* 0x000000ff1a1b7812 */ /* 0x010fe400078ec0ff */
[----:B------:R-:W-:Y:S02]  /*80a0*/  SHF.R.U32.HI R26, RZ, 0x8, R20 ;  /* 0x00000008ff1a7819 */ /* 0x000fe40000011614 */
[----:B------:R-:W-:Y:S02]  /*80b0*/  PRMT R27, R27, 0x7604, R0 ;  /* 0x000076041b1b7816 */ /* 0x000fe40000000000 */
[----:B------:R-:W-:Y:S02]  /*80c0*/  LOP3.LUT R0, R20, 0xff, RZ, 0xc0, !PT ;  /* 0x000000ff14007812 */ /* 0x000fe400078ec0ff */
        /* <DEDUP_REMOVED lines=8> */
[----:B------:R-:W-:Y:S01]  /*8150*/  F2FP.F16.E4M3.UNPACK_B R30, R33 ;  /* 0x00000021ff1e723e */ /* 0x000fe200020006ff */
[--C-:B------:R-:W-:Y:S01]  /*8160*/  HADD2.F32 R21, -RZ, R0.reuse.H0_H0 ;  /* 0x20000000ff157230 */ /* 0x100fe20000004100 */
[----:B------:R-:W-:Y:S02]  /*8170*/  F2FP.F16.E4M3.UNPACK_B R26, R29 ;  /* 0x0000001dff1a723e */ /* 0x000fe400020006ff */
        /* <DEDUP_REMOVED lines=17> */
[----:B-1----:R-:W-:Y:S01]  /*8290*/  FFMA.FTZ R37, R21, R32, R35 ;  /* 0x0000002015257223 */ /* 0x002fe20000010023 */
        /* <DEDUP_REMOVED lines=70> */
.L_x_11446:
[----:B------:R-:W-:Y:S05]  /*8700*/  BSYNC B1 ;  /* 0x0000000000017941 */ /* 0x000fea0003800000 */
.L_x_11445:
[----:B------:R-:W-:Y:S04]  /*8710*/  BSSY B1, `(.L_x_11447) ;  /* 0x000007c000017945 */ /* 0x000fe80003800000 */
        /* <DEDUP_REMOVED lines=19> */
[----:B----4-:R-:W-:-:S02]  /*8850*/  LOP3.LUT R27, R14, 0xff, RZ, 0xc0, !PT ;  /* 0x000000ff0e1b7812 */ /* 0x010fc400078ec0ff */
        /* <DEDUP_REMOVED lines=59> */
[----:B-1----:R-:W-:Y:S01]  /*8c10*/  FFMA.FTZ R37, R15, R29, R14 ;  /* 0x0000001d0f257223 */ /* 0x002fe2000001000e */
        /* <DEDUP_REMOVED lines=43> */
.L_x_11448:
[----:B------:R-:W-:Y:S05]  /*8ed0*/  BSYNC B1 ;  /* 0x0000000000017941 */ /* 0x000fea0003800000 */
.L_x_11447:
[----:B------:R-:W-:Y:S05]  /*8ee0*/  @P2 BRA `(.L_x_11444) ;  /* 0x0000002800d02947 */ /* 0x000fea0003800000 */
[----:B0-2---:R-:W0:Y:S01]  /*8ef0*/  LDS.128 R4, [R3+0x12000] ;  /* 0x0120000003047984 */ /* 0x005e220000000c00 */
        /* <DEDUP_REMOVED lines=40> */
[----:B----4-:R-:W-:Y:S01]  /*9180*/  FMUL.FTZ R27, R8, R14 ;  /* 0x0000000e081b7220 */ /* 0x010fe20000410000 */
        /* <DEDUP_REMOVED lines=77> */
.L_x_11438:
[----:B------:R-:W-:-:S03]  /*9660*/  UMOV UR4, 0xffffffff ;  /* 0xffffffff00047882 */ /* 0x000fc60000000000 */
[----:B------:R-:W-:Y:S05]  /*9670*/  BRA.DIV UR4, `(.L_x_11449) ;  /* 0x00000122048c7947 */ /* 0x000fea000b800000 */
[----:B------:R0:W1:Y:S04]  /*9680*/  SHFL.IDX PT, R31, R30, RZ, 0x1e1f ;  /* 0x001e1fff1e1f7589 */ /* 0x00006800000e0000 */
[----:B------:R0:W2:Y:S04]  /*9690*/  SHFL.IDX PT, R33, R26, RZ, 0x1e1f ;  /* 0x001e1fff1a217589 */ /* 0x0000a800000e0000 */
[----:B------:R0:W3:Y:S04]  /*96a0*/  SHFL.IDX PT, R0, R25, RZ, 0x1e1f ;  /* 0x001e1fff19007589 */ /* 0x0000e800000e0000 */
[----:B------:R-:W4:Y:S02]  /*96b0*/  SHFL.IDX PT, R28, R28, RZ, 0x1e1f ;  /* 0x001e1fff1c1c7589 */ /* 0x000f2400000e0000 */
.L_x_11667:
[----:B------:R-:W5:Y:S01]  /*96c0*/  LDL R9, [R1+0x48] ;  /* 0x0000480001097983 */ /* 0x000f620000100800 */
[----:B------:R-:W-:Y:S01]  /*96d0*/  ULDC UR4, c[0x0][0x448] ;  /* 0x0001120000047ab9 */ /* 0x000fe20000000800 */
[----:B------:R-:W-:Y:S01]  /*96e0*/  BSSY B1, `(.L_x_11450) ;  /* 0x000002b000017945 */ /* 0x000fe20003800000 */
[----:B------:R-:W-:Y:S01]  /*96f0*/  IMAD R38, R24, UR4, RZ ;  /* 0x0000000418267c24 */ /* 0x000fe2000f8e02ff */
[----:B------:R-:W-:Y:S02]  /*9700*/  CS2R R12, SRZ ;  /* 0x00000000000c7805 */ /* 0x000fe4000001ff00 */
[----:B------:R-:W-:Y:S02]  /*9710*/  CS2R R14, SRZ ;  /* 0x00000000000e7805 */ /* 0x000fe4000001ff00 */
[----:B------:R-:W-:Y:S02]  /*9720*/  CS2R R6, SRZ ;  /* 0x0000000000067805 */ /* 0x000fe4000001ff00 */
[----:B0-----:R-:W-:-:S02]  /*9730*/  CS2R R24, SRZ ;  /* 0x0000000000187805 */ /* 0x001fc4000001ff00 */
[----:B------:R-:W-:Y:S02]  /*9740*/  ISETP.GE.AND P0, PT, R4, R38, PT ;  /* 0x000000260400720c */ /* 0x000fe40003f06270 */
[----:B------:R-:W-:Y:S02]  /*9750*/  CS2R R26, SRZ ;  /* 0x00000000001a7805 */ /* 0x000fe4000001ff00 */
[----:B------:R-:W-:Y:S02]  /*9760*/  CS2R R10, SRZ ;  /* 0x00000000000a7805 */ /* 0x000fe4000001ff00 */
[----:B-----5:R-:W-:-:S04]  /*9770*/  LEA.HI R5, R9, R9, RZ, 0x1 ;  /* 0x0000000909057211 */ /* 0x020fc800078f08ff */
[----:B------:R-:W-:Y:S02]  /*9780*/  LOP3.LUT R8, R5, 0xfffffffe, RZ, 0xc0, !PT ;  /* 0xfffffffe05087812 */ /* 0x000fe400078ec0ff */
[----:B------:R-:W-:-:S03]  /*9790*/  CS2R R4, SRZ ;  /* 0x0000000000047805 */ /* 0x000fc6000001ff00 */
[----:B------:R-:W-:Y:S01]  /*97a0*/  IMAD.IADD R37, R9, 0x1, -R8 ;  /* 0x0000000109257824 */ /* 0x000fe200078e0a08 */
[----:B------:R-:W-:-:S04]  /*97b0*/  CS2R R8, SRZ ;  /* 0x0000000000087805 */ /* 0x000fc8000001ff00 */
[----:B------:R-:W-:Y:S01]  /*97c0*/  SHF.L.U32 R37, R37, 0x1f, RZ ;  /* 0x0000001f25257819 */ /* 0x000fe200000006ff */
[----:B------:R-:W-:Y:S06]  /*97d0*/  @P0 BRA `(.L_x_11451) ;  /* 0x00000000006c0947 */ /* 0x000fec0003800000 */
[C---:B------:R-:W-:Y:S01]  /*97e0*/  VIADD R4, R16.reuse, 0x20 ;  /* 0x0000002010047836 */ /* 0x040fe20000000000 */
[----:B------:R-:W-:Y:S01]  /*97f0*/  ULDC UR4, c[0x0][0x3f4] ;  /* 0x0000fd0000047ab9 */ /* 0x000fe20000000800 */
[----:B------:R-:W-:Y:S02]  /*9800*/  CS2R R24, SRZ ;  /* 0x0000000000187805 */ /* 0x000fe4000001ff00 */
[----:B------:R-:W-:Y:S02]  /*9810*/  ISETP.GE.AND P4, PT, R16, UR4, PT ;  /* 0x0000000410007c0c */ /* 0x000fe4000bf86270 */
[----:B------:R-:W-:Y:S02]  /*9820*/  CS2R R26, SRZ ;  /* 0x00000000001a7805 */ /* 0x000fe4000001ff00 */
[----:B------:R-:W-:Y:S02]  /*9830*/  ISETP.GE.AND P5, PT, R4, UR4, PT ;  /* 0x0000000404007c0c */ /* 0x000fe4000bfa6270 */
[----:B------:R-:W-:-:S02]  /*9840*/  CS2R R12, SRZ ;  /* 0x00000000000c7805 */ /* 0x000fc4000001ff00 */
[----:B------:R-:W-:Y:S02]  /*9850*/  CS2R R14, SRZ ;  /* 0x00000000000e7805 */ /* 0x000fe4000001ff00 */
[----:B------:R-:W-:Y:S02]  /*9860*/  CS2R R8, SRZ ;  /* 0x0000000000087805 */ /* 0x000fe4000001ff00 */
[----:B------:R-:W-:Y:S02]  /*9870*/  CS2R R10, SRZ ;  /* 0x00000000000a7805 */ /* 0x000fe4000001ff00 */
[----:B------:R-:W-:-:S03]  /*9880*/  @!P4 SHF.R.S32.HI R5, RZ, 0x1f, R16 ;  /* 0x0000001fff05c819 */ /* 0x000fc60000011410 */
[----:B------:R-:W-:Y:S01]  /*9890*/  @!P5 IMAD.SHL.U32 R4, R157, 0x10, RZ ;  /* 0x000000109d04d824 */ /* 0x000fe200078e00ff */
[C---:B-1----:R-:W-:Y:S02]  /*98a0*/  @!P4 IADD3 R34, P0, R16.reuse, R31, RZ ;  /* 0x0000001f1022c210 */ /* 0x042fe40007f1e0ff */
[----:B--2---:R-:W-:Y:S02]  /*98b0*/  @!P4 IADD3 R20, P1, R16, R33, RZ ;  /* 0x000000211014c210 */ /* 0x004fe40007f3e0ff */
[----:B------:R-:W-:Y:S01]  /*98c0*/  @!P5 IADD3 R30, P2, R4, R31, RZ ;  /* 0x0000001f041ed210 */ /* 0x000fe20007f5e0ff */
[--C-:B---3--:R-:W-:Y:S01]  /*98d0*/  @!P4 IMAD.X R35, R0, 0x1, R5.reuse, P0 ;  /* 0x000000010023c824 */ /* 0x108fe200000e0605 */
[----:B------:R-:W-:Y:S01]  /*98e0*/  @!P5 SHF.R.S32.HI R7, RZ, 0x1f, R4 ;  /* 0x0000001fff07d819 */ /* 0x000fe20000011404 */
[----:B----4-:R-:W-:Y:S01]  /*98f0*/  @!P4 IMAD.X R21, R28, 0x1, R5, P1 ;  /* 0x000000011c15c824 */ /* 0x010fe200008e0605 */
[----:B------:R-:W-:Y:S02]  /*9900*/  @!P5 IADD3 R32, P3, R4, R33, RZ ;  /* 0x000000210420d210 */ /* 0x000fe40007f7e0ff */
[----:B------:R-:W-:Y:S01]  /*9910*/  CS2R R4, SRZ ;  /* 0x0000000000047805 */ /* 0x000fe2000001ff00 */
[----:B------:R0:W5:Y:S01]  /*9920*/  @!P4 LD.E.128 R24, desc[UR42][R34.64] ;  /* 0x0000002a2218c980 */ /* 0x000162000c101d00 */
[----:B------:R-:W-:Y:S01]  /*9930*/  @!P5 IMAD.X R31, R0, 0x1, R7, P2 ;  /* 0x00000001001fd824 */ /* 0x000fe200010e0607 */
[----:B------:R-:W-:-:S02]  /*9940*/  @!P5 IADD3.X R33, R28, R7, RZ, P3, !PT ;  /* 0x000000071c21d210 */ /* 0x000fc40001ffe4ff */
[----:B------:R-:W-:Y:S01]  /*9950*/  CS2R R6, SRZ ;  /* 0x0000000000067805 */ /* 0x000fe2000001ff00 */
[----:B------:R0:W5:Y:S04]  /*9960*/  @!P4 LD.E.128 R12, desc[UR42][R20.64] ;  /* 0x0000002a140cc980 */ /* 0x000168000c101d00 */
[----:B------:R0:W5:Y:S04]  /*9970*/  @!P5 LD.E.128 R8, desc[UR42][R30.64] ;  /* 0x0000002a1e08d980 */ /* 0x000168000c101d00 */
[----:B------:R0:W5:Y:S02]  /*9980*/  @!P5 LD.E.128 R4, desc[UR42][R32.64] ;  /* 0x0000002a2004d980 */ /* 0x000164000c101d00 */
.L_x_11451:
[----:B------:R-:W-:Y:S05]  /*9990*/  BSYNC B1 ;  /* 0x0000000000017941 */ /* 0x000fea0003800000 */
.L_x_11450:
[----:B------:R-:W1:Y:S01]  /*99a0*/  SYNCS.PHASECHK.TRANS64.TRYWAIT P0, [R18+URZ+0x19c00], R37 ;  /* 0x019c0025120075a7 */ /* 0x000e62000800017f */
[----:B---3--:R-:W-:Y:S01]  /*99b0*/  IMAD R0, R29, -0xc0, R38 ;  /* 0xffffff401d007824 */ /* 0x008fe200078e0226 */
[----:B------:R-:W-:Y:S04]  /*99c0*/  BSSY B1, `(.L_x_11452) ;  /* 0x0000004000017945 */ /* 0x000fe80003800000 */
[----:B------:R-:W-:-:S04]  /*99d0*/  VIMNMX R0, R0, 0xc0, PT ;  /* 0x000000c000007848 */ /* 0x000fc80003fe0100 */
[----:B------:R-:W-:Y:S01]  /*99e0*/  ISETP.GE.AND P1, PT, R155, R0, PT ;  /* 0x000000009b00720c */ /* 0x000fe20003f26270 */
[----:B-1----:R-:W-:-:S12]  /*99f0*/  @!P0 BRA `(.L_x_11453) ;  /* 0x0000012000208947 */ /* 0x002fd80003800000 */
.L_x_11668:
[----:B------:R-:W-:Y:S05]  /*9a00*/  BSYNC B1 ;  /* 0x0000000000017941 */ /* 0x000fea0003800000 */
.L_x_11452:
[----:B------:R-:W-:Y:S05]  /*9a10*/  @P1 BRA `(.L_x_11444) ;  /* 0x0000002000041947 */ /* 0x000fea0003800000 */
[----:B------:R3:W5:Y:S01]  /*9a20*/  LDL R63, [R1+0x4] ;  /* 0x00000400013f7983 */ /* 0x0007620000100800 */
[----:B------:R-:W1:Y:S03]  /*9a30*/  LDC R0, c[0x0][0x3f4] ;  /* 0x0000fd00ff007b82 */ /* 0x000e660000000800 */
[----:B------:R3:W5:Y:S04]  /*9a40*/  LDL R62, [R1+0x1c] ;  /* 0x00001c00013e7983 */ /* 0x0007680000100800 */
[----:B------:R3:W5:Y:S01]  /*9a50*/  LDL R61, [R1+0xa0] ;  /* 0x0000a000013d7983 */ /* 0x0007620000100800 */
[C---:B0-----:R-:W-:Y:S01]  /*9a60*/  VIADD R21, R16.reuse, 0x20 ;  /* 0x0000002010157836 */ /* 0x041fe20000000000 */
[----:B------:R-:W-:Y:S01]  /*9a70*/  BSSY B1, `(.L_x_11454) ;  /* 0x00000fd000017945 */ /* 0x000fe20003800000 */
[----:B-1----:R-:W-:-:S03]  /*9a80*/  ISETP.GE.AND P0, PT, R16, R0, PT ;  /* 0x000000001000720c */ /* 0x002fc60003f06270 */
[----:B------:R-:W-:-:S10]  /*9a90*/  ISETP.GE.AND P1, PT, R21, R0, PT ;  /* 0x000000001500720c */ /* 0x000fd40003f26270 */
[----:B---3--:R-:W-:Y:S05]  /*9aa0*/  @P0 BRA `(.L_x_11455) ;  /* 0x0000000c00e40947 */ /* 0x008fea0003800000 */
[----:B------:R-:W2:Y:S01]  /*9ab0*/  S2R R30, SR_TID.X ;  /* 0x00000000001e7919 */ /* 0x000ea20000002100 */
[----:B-----5:R-:W-:Y:S02]  /*9ac0*/  SHF.R.U32.HI R21, RZ, 0x8, R24 ;  /* 0x00000008ff157819 */ /* 0x020fe40000011618 */
[----:B------:R-:W-:Y:S02]  /*9ad0*/  LOP3.LUT R20, R24, 0xff, RZ, 0xc0, !PT ;  /* 0x000000ff18147812 */ /* 0x000fe400078ec0ff */
[----:B------:R-:W-:Y:S02]  /*9ae0*/  LOP3.LUT R21, R21, 0xff, RZ, 0xc0, !PT ;  /* 0x000000ff15157812 */ /* 0x000fe400078ec0ff */
[----:B------:R-:W-:Y:S02]  /*9af0*/  SHF.R.U32.HI R29, RZ, 0x8, R25 ;  /* 0x00000008ff1d7819 */ /* 0x000fe40000011619 */
[----:B------:R-:W-:Y:S02]  /*9b00*/  PRMT R37, R21, 0x7604, R20 ;  /* 0x0000760415257816 */ /* 0x000fe40000000014 */
[----:B------:R-:W-:-:S02]  /*9b10*/  SHF.R.U32.HI R31, RZ, 0x8, R26 ;  /* 0x00000008ff1f7819 */ /* 0x000fc4000001161a */
[----:B----4-:R-:W-:Y:S02]  /*9b20*/  LOP3.LUT R28, R25, 0xff, RZ, 0xc0, !PT ;  /* 0x000000ff191c7812 */ /* 0x010fe400078ec0ff */
[----:B------:R-:W-:Y:S02]  /*9b30*/  LOP3.LUT R29, R29, 0xff, RZ, 0xc0, !PT ;  /* 0x000000ff1d1d7812 */ /* 0x000fe400078ec0ff */
[----:B------:R-:W-:Y:S02]  /*9b40*/  LOP3.LUT R31, R31, 0xff, RZ, 0xc0, !PT ;  /* 0x000000ff1f1f7812 */ /* 0x000fe400078ec0ff */
[----:B------:R-:W-:Y:S02]  /*9b50*/  PRMT R38, R29, 0x7604, R28 ;  /* 0x000076041d267816 */ /* 0x000fe4000000001c */
[----:B------:R-:W-:Y:S02]  /*9b60*/  SHF.R.U32.HI R29, RZ, 0x8, R27 ;  /* 0x00000008ff1d7819 */ /* 0x000fe4000001161b */
[----:B------:R-:W-:-:S02]  /*9b70*/  LOP3.LUT R28, R27, 0xff, RZ, 0xc0, !PT ;  /* 0x000000ff1b1c7812 */ /* 0x000fc400078ec0ff */
[----:B------:R-:W-:Y:S02]  /*9b80*/  LOP3.LUT R29, R29, 0xff, RZ, 0xc0, !PT ;  /* 0x000000ff1d1d7812 */ /* 0x000fe400078ec0ff */
[----:B------:R-:W-:Y:S02]  /*9b90*/  SHF.R.U32.HI R46, RZ, 0x8, R15 ;  /* 0x00000008ff2e7819 */ /* 0x000fe4000001160f */
[----:B------:R-:W-:Y:S02]  /*9ba0*/  PRMT R40, R29, 0x7604, R28 ;  /* 0x000076041d287816 */ /* 0x000fe4000000001c */
[----:B------:R-:W-:Y:S01]  /*9bb0*/  SHF.R.U32.HI R42, RZ, 0x8, R13 ;  /* 0x00000008ff2a7819 */ /* 0x000fe2000001160d */
[----:B--2---:R-:W-:Y:S01]  /*9bc0*/  VIADD R33, R30, 0xffffff80 ;  /* 0xffffff801e217836 */ /* 0x004fe20000000000 */
[----:B------:R-:W-:Y:S02]  /*9bd0*/  LOP3.LUT R30, R26, 0xff, RZ, 0xc0, !PT ;  /* 0x000000ff1a1e7812 */ /* 0x000fe400078ec0ff */
[----:B------:R-:W-:-:S02]  /*9be0*/  SHF.R.U32.HI R44, RZ, 0x8, R14 ;  /* 0x00000008ff2c7819 */ /* 0x000fc4000001160e */
[----:B------:R-:W-:Y:S02]  /*9bf0*/  LEA.HI R32, R33, R33, RZ, 0x1 ;  /* 0x0000002121207211 */ /* 0x000fe400078f08ff */
[----:B------:R-:W-:Y:S02]  /*9c00*/  PRMT R39, R31, 0x7604, R30 ;  /* 0x000076041f277816 */ /* 0x000fe4000000001e */
[----:B------:R-:W-:Y:S02]  /*9c10*/  LOP3.LUT R32, R32, 0xfffffffe, RZ, 0xc0, !PT ;  /* 0xfffffffe20207812 */ /* 0x000fe400078ec0ff */
[----:B------:R-:W-:Y:S02]  /*9c20*/  SHF.R.U32.HI R30, RZ, 0x8, R12 ;  /* 0x00000008ff1e7819 */ /* 0x000fe4000001160c */
[----:B------:R-:W-:Y:S01]  /*9c30*/  LOP3.LUT R45, R15, 0xff, RZ, 0xc0, !PT ;  /* 0x000000ff0f2d7812 */ /* 0x000fe200078ec0ff */
[----:B------:R-:W-:Y:S01]  /*9c40*/  IMAD.IADD R32, R33, 0x1, -R32 ;  /* 0x0000000121207824 */ /* 0x000fe200078e0a20 */
[----:B------:R-:W-:-:S02]  /*9c50*/  LOP3.LUT R33, R30, 0xff, RZ, 0xc0, !PT ;  /* 0x000000ff1e217812 */ /* 0x000fc400078ec0ff */
[----:B------:R-:W0:Y:S01]  /*9c60*/  LDS.128 R28, [R3+0xf000] ;  /* 0x00f00000031c7984 */ /* 0x000e220000000c00 */
[----:B------:R-:W-:Y:S02]  /*9c70*/  LOP3.LUT R46, R46, 0xff, RZ, 0xc0, !PT ;  /* 0x000000ff2e2e7812 */ /* 0x000fe400078ec0ff */
[----:B------:R-:W-:Y:S02]  /*9c80*/  LEA.HI R20, R0, R32, RZ, 0x1c ;  /* 0x0000002000147211 */ /* 0x000fe400078fe0ff */
[----:B------:R-:W-:Y:S02]  /*9c90*/  LOP3.LUT R32, R12, 0xff, RZ, 0xc0, !PT ;  /* 0x000000ff0c207812 */ /* 0x000fe400078ec0ff */
[C---:B------:R-:W-:Y:S01]  /*9ca0*/  LEA.HI R21, R20.reuse, R20, RZ, 0x1 ;  /* 0x0000001414157211 */ /* 0x040fe200078f08ff */
[----:B------:R-:W-:Y:S01]  /*9cb0*/  IMAD.SHL.U32 R20, R20, 0x10, RZ ;  /* 0x0000001014147824 */ /* 0x000fe200078e00ff */
[----:B------:R-:W-:Y:S02]  /*9cc0*/  PRMT R43, R33, 0x7604, R32 ;  /* 0x00007604212b7816 */ /* 0x000fe40000000020 */
[----:B------:R-:W-:-:S02]  /*9cd0*/  SHF.R.S32.HI R21, RZ, 0x1, R21 ;  /* 0x00000001ff157819 */ /* 0x000fc40000011415 */
[----:B------:R-:W-:Y:S02]  /*9ce0*/  LOP3.LUT R20, R63, 0x10, R20, 0xf8, !PT ;  /* 0x000000103f147812 */ /* 0x000fe400078ef814 */
[----:B------:R-:W-:Y:S01]  /*9cf0*/  LOP3.LUT R42, R42, 0xff, RZ, 0xc0, !PT ;  /* 0x000000ff2a2a7812 */ /* 0x000fe200078ec0ff */
[----:B------:R-:W-:Y:S01]  /*9d00*/  IMAD R21, R21, 0x1800, R62 ;  /* 0x0000180015157824 */ /* 0x000fe200078e023e */
[----:B------:R-:W-:Y:S02]  /*9d10*/  LOP3.LUT R20, R20, R61, RZ, 0x3c, !PT ;  /* 0x0000003d14147212 */ /* 0x000fe400078e3cff */
[----:B------:R-:W-:Y:S02]  /*9d20*/  LOP3.LUT R41, R14, 0xff, RZ, 0xc0, !PT ;  /* 0x000000ff0e297812 */ /* 0x000fe400078ec0ff */
[----:B------:R-:W-:Y:S02]  /*9d30*/  IADD3 R20, R18, R21, R20 ;  /* 0x0000001512147210 */ /* 0x000fe40007ffe014 */
[----:B------:R-:W-:-:S02]  /*9d40*/  LOP3.LUT R21, R13, 0xff, RZ, 0xc0, !PT ;  /* 0x000000ff0d157812 */ /* 0x000fc400078ec0ff */
[----:B------:R-:W-:Y:S01]  /*9d50*/  LOP3.LUT R44, R44, 0xff, RZ, 0xc0, !PT ;  /* 0x000000ff2c2c7812 */ /* 0x000fe200078ec0ff */
[----:B------:R-:W1:Y:S01]  /*9d60*/  LDS.128 R32, [R20+0xf000] ;  /* 0x00f0000014207984 */ /* 0x000e620000000c00 */
[----:B------:R-:W-:Y:S02]  /*9d70*/  PRMT R46, R46, 0x7604, R45 ;  /* 0x000076042e2e7816 */ /* 0x000fe4000000002d */
        /* <DEDUP_REMOVED lines=8> */
[----:B------:R-:W-:Y:S01]  /*9e00*/  LOP3.LUT R45, R42, 0xff0000, R45, 0xf8, !PT ;  /* 0x00ff00002a2d7812 */ /* 0x000fe200078ef82d */
[----:B------:R-:W-:Y:S01]  /*9e10*/  IMAD.U32 R41, R41, 0x10000, RZ ;  /* 0x0001000029297824 */ /* 0x000fe200078e00ff */
[----:B------:R-:W-:Y:S01]  /*9e20*/  LOP3.LUT R21, R38, 0xff0000, R21, 0xf8, !PT ;  /* 0x00ff000026157812 */ /* 0x000fe200078ef815 */
[----:B------:R-:W-:Y:S01]  /*9e30*/  IMAD.U32 R49, R49, 0x10000, RZ ;  /* 0x0001000031317824 */ /* 0x000fe200078e00ff */
        /* <DEDUP_REMOVED lines=10> */
[-C--:B0-----:R-:W-:Y:S02]  /*9ee0*/  F2FP.F16.E4M3.UNPACK_B R26, R28.reuse ;  /* 0x0000001cff1a723e */ /* 0x081fe400020006ff */
[----:B------:R-:W-:Y:S02]  /*9ef0*/  F2FP.F16.E4M3.UNPACK_B R39, R28.H1 ;  /* 0x0000001cff27723e */ /* 0x000fe400030006ff */
[----:B------:R-:W-:Y:S02]  /*9f00*/  F2FP.F16.E4M3.UNPACK_B R50, R49 ;  /* 0x00000031ff32723e */ /* 0x000fe400020006ff */
[----:B-1----:R-:W-:Y:S02]  /*9f10*/  F2FP.F16.E4M3.UNPACK_B R27, R33 ;  /* 0x00000021ff1b723e */ /* 0x002fe400020006ff */
[----:B------:R-:W-:Y:S02]  /*9f20*/  F2FP.F16.E4M3.UNPACK_B R28, R48 ;  /* 0x00000030ff1c723e */ /* 0x000fe400020006ff */
[----:B------:R-:W-:-:S02]  /*9f30*/  LOP3.LUT R37, R37, 0xff000000, R24, 0xf8, !PT ;  /* 0xff00000025257812 */ /* 0x000fc400078ef818 */
[----:B------:R-:W-:Y:S02]  /*9f40*/  LOP3.LUT R38, R43, 0xff000000, R12, 0xf8, !PT ;  /* 0xff0000002b267812 */ /* 0x000fe400078ef80c */
[----:B------:R-:W-:Y:S01]  /*9f50*/  LOP3.LUT R12, R47, 0xff000000, R14, 0xf8, !PT ;  /* 0xff0000002f0c7812 */ /* 0x000fe200078ef80e */
[--C-:B------:R-:W-:Y:S01]  /*9f60*/  HADD2.F32 R14, -RZ, R27.reuse.H0_H0 ;  /* 0x2000001bff0e7230 */ /* 0x100fe20000004100 */
[----:B------:R-:W-:Y:S01]  /*9f70*/  F2FP.F16.E4M3.UNPACK_B R24, R29 ;  /* 0x0000001dff18723e */ /* 0x000fe200020006ff */
[----:B------:R-:W-:Y:S01]  /*9f80*/  HADD2.F32 R27, -RZ, R27.H1_H1 ;  /* 0x3000001bff1b7230 */ /* 0x000fe20000004100 */
[-C--:B------:R-:W-:Y:S02]  /*9f90*/  F2FP.F16.E4M3.UNPACK_B R42, R31.reuse ;  /* 0x0000001fff2a723e */ /* 0x080fe400020006ff */
[----:B------:R-:W-:Y:S01]  /*9fa0*/  F2FP.F16.E4M3.UNPACK_B R46, R31.H1 ;  /* 0x0000001fff2e723e */ /* 0x000fe200030006ff */
[----:B------:R-:W-:Y:S01]  /*9fb0*/  HADD2.F32 R31, -RZ, R50.H0_H0 ;  /* 0x20000032ff1f7230 */ /* 0x000fe20000004100 */
[----:B------:R-:W-:Y:S01]  /*9fc0*/  F2FP.F16.E4M3.UNPACK_B R40, R29.H1 ;  /* 0x0000001dff28723e */ /* 0x000fe200030006ff */
[----:B------:R-:W-:Y:S01]  /*9fd0*/  HADD2.F32 R29, -RZ, R28.H0_H0 ;  /* 0x2000001cff1d7230 */ /* 0x000fe20000004100 */
[-C--:B------:R-:W-:Y:S01]  /*9fe0*/  F2FP.F16.E4M3.UNPACK_B R45, R35.reuse ;  /* 0x00000023ff2d723e */ /* 0x080fe200020006ff */
[----:B------:R-:W-:Y:S01]  /*9ff0*/  HADD2.F32 R25, -RZ, R24.H0_H0 ;  /* 0x20000018ff197230 */ /* 0x000fe20000004100 */
[----:B------:R-:W-:Y:S01]  /*a000*/  F2FP.F16.E4M3.UNPACK_B R47, R35.H1 ;  /* 0x00000023ff2f723e */ /* 0x000fe200030006ff */
[----:B------:R-:W-:Y:S01]  /*a010*/  HADD2.F32 R50, -RZ, R50.H1_H1 ;  /* 0x30000032ff327230 */ /* 0x000fe20000004100 */
[-C--:B------:R-:W-:Y:S01]  /*a020*/  F2FP.F16.E4M3.UNPACK_B R35, R32.reuse ;  /* 0x00000020ff23723e */ /* 0x080fe200020006ff */
[C---:B------:R-:W-:Y:S01]  /*a030*/  FMUL.FTZ R52, R14.reuse, R29 ;  /* 0x0000001d0e347220 */ /* 0x040fe20000410000 */
[----:B------:R-:W-:Y:S01]  /*a040*/  F2FP.F16.E4M3.UNPACK_B R43, R32.H1 ;  /* 0x00000020ff2b723e */ /* 0x000fe200030006ff */
[----:B------:R-:W-:Y:S01]  /*a050*/  FMUL.FTZ R32, R14, R31 ;  /* 0x0000001f0e207220 */ /* 0x000fe20000410000 */
[----:B------:R-:W-:Y:S01]  /*a060*/  F2FP.F16.E4M3.UNPACK_B R33, R33.H1 ;  /* 0x00000021ff21723e */ /* 0x000fe200030006ff */
[----:B------:R-:W-:Y:S01]  /*a070*/  HADD2.F32 R24, -RZ, R24.H1_H1 ;  /* 0x30000018ff187230 */ /* 0x000fe20000004100 */
[----:B------:R-:W-:Y:S01]  /*a080*/  F2FP.F16.E4M3.UNPACK_B R49, R49.H1 ;  /* 0x00000031ff31723e */ /* 0x000fe200030006ff */
[C---:B------:R-:W-:Y:S01]  /*a090*/  FFMA.FTZ R14, R25.reuse, R29, -R32 ;  /* 0x0000001d190e7223 */ /* 0x040fe20000010820 */
[----:B------:R-:W-:Y:S01]  /*a0a0*/  F2FP.F16.E4M3.UNPACK_B R48, R48.H1 ;  /* 0x00000030ff30723e */ /* 0x000fe200030006ff */
[----:B------:R-:W-:Y:S01]  /*a0b0*/  FFMA.FTZ R25, R25, R31, R52 ;  /* 0x0000001f19197223 */ /* 0x000fe20000010034 */
[----:B------:R-:W-:Y:S01]  /*a0c0*/  LOP3.LUT R44, R51, 0xff000000, R15, 0xf8, !PT ;  /* 0xff000000332c7812 */ /* 0x000fe200078ef80f */
[----:B------:R-:W-:-:S02]  /*a0d0*/  HADD2.F32 R31, -RZ, R28.H1_H1 ;  /* 0x3000001cff1f7230 */ /* 0x000fc40000004100 */
[C---:B------:R-:W-:Y:S01]  /*a0e0*/  FMUL.FTZ R53, R27.reuse, R50 ;  /* 0x000000321b357220 */ /* 0x040fe20000410000 */
[----:B------:R-:W-:Y:S01]  /*a0f0*/  HADD2.F32 R51, -RZ, R49.H0_H0 ;  /* 0x20000031ff337230 */ /* 0x000fe20000004100 */
[----:B------:R-:W-:Y:S01]  /*a100*/  F2FP.F16.E4M3.UNPACK_B R15, R34 ;  /* 0x00000022ff0f723e */ /* 0x000fe200020006ff */
[--C-:B------:R-:W-:Y:S02]  /*a110*/  HADD2.F32 R28, -RZ, R33.reuse.H0_H0 ;  /* 0x20000021ff1c7230 */ /* 0x100fe40000004100 */
[-C--:B------:R-:W-:Y:S01]  /*a120*/  FMUL.FTZ R55, R27, R31.reuse ;  /* 0x0000001f1b377220 */ /* 0x080fe20000410000 */
[----:B------:R-:W-:Y:S02]  /*a130*/  HADD2.F32 R32, -RZ, R48.H0_H0 ;  /* 0x20000030ff207230 */ /* 0x000fe40000004100 */
[----:B------:R-:W-:Y:S01]  /*a140*/  FFMA.FTZ R27, R24, R31, -R53 ;  /* 0x0000001f181b7223 */ /* 0x000fe20000010835 */
[----:B------:R-:W-:Y:S02]  /*a150*/  HADD2.F32 R29, -RZ, R40.H0_H0 ;  /* 0x20000028ff1d7230 */ /* 0x000fe40000004100 */
[----:B------:R-:W-:Y:S01]  /*a160*/  FMUL.FTZ R52, R28, R51 ;  /* 0x000000331c347220 */ /* 0x000fe20000410000 */
[----:B------:R-:W-:-:S02]  /*a170*/  HADD2.F32 R33, -RZ, R33.H1_H1 ;  /* 0x30000021ff217230 */ /* 0x000fc40000004100 */
[-C--:B------:R-:W-:Y:S01]  /*a180*/  FMUL.FTZ R54, R28, R32.reuse ;  /* 0x000000201c367220 */ /* 0x080fe20000410000 */
[----:B------:R-:W-:Y:S02]  /*a190*/  HADD2.F32 R48, -RZ, R48.H1_H1 ;  /* 0x30000030ff307230 */ /* 0x000fe40000004100 */
[C---:B------:R-:W-:Y:S01]  /*a1a0*/  FFMA.FTZ R28, R29.reuse, R32, -R52 ;  /* 0x000000201d1c7223 */ /* 0x040fe20000010834 */
[----:B------:R-:W-:Y:S01]  /*a1b0*/  F2FP.F16.E4M3.UNPACK_B R52, R44 ;  /* 0x0000002cff34723e */ /* 0x000fe200020006ff */
[----:B------:R-:W-:Y:S01]  /*a1c0*/  FFMA.FTZ R29, R29, R51, R54 ;  /* 0x000000331d1d7223 */ /* 0x000fe20000010036 */
[----:B------:R-:W-:Y:S02]  /*a1d0*/  HADD2.F32 R51, -RZ, R49.H1_H1 ;  /* 0x30000031ff337230 */ /* 0x000fe40000004100 */
[----:B------:R-:W-:Y:S01]  /*a1e0*/  FFMA.FTZ R24, R24, R50, R55 ;  /* 0x0000003218187223 */ /* 0x000fe20000010037 */
[----:B------:R-:W-:Y:S01]  /*a1f0*/  F2FP.F16.E4M3.UNPACK_B R49, R41 ;  /* 0x00000029ff31723e */ /* 0x000fe200020006ff */
[----:B------:R-:W-:-:S02]  /*a200*/  HADD2.F32 R40, -RZ, R40.H1_H1 ;  /* 0x30000028ff287230 */ /* 0x000fc40000004100 */
[C---:B------:R-:W-:Y:S01]  /*a210*/  FMUL.FTZ R54, R33.reuse, R48 ;  /* 0x0000003021367220 */ /* 0x040fe20000410000 */
[-C--:B------:R-:W-:Y:S01]  /*a220*/  FMUL.FTZ R55, R33, R51.reuse ;  /* 0x0000003321377220 */ /* 0x080fe20000410000 */
[----:B------:R-:W-:Y:S01]  /*a230*/  HADD2.F32 R53, -RZ, R52.H0_H0 ;  /* 0x20000034ff357230 */ /* 0x000fe20000004100 */
[----:B------:R-:W-:Y:S01]  /*a240*/  F2FP.F16.E4M3.UNPACK_B R34, R34.H1 ;  /* 0x00000022ff22723e */ /* 0x000fe200030006ff */
[----:B------:R-:W-:Y:S02]  /*a250*/  HADD2.F32 R32, -RZ, R45.H0_H0 ;  /* 0x2000002dff207230 */ /* 0x000fe40000004100 */
        /* <DEDUP_REMOVED lines=10> */
[----:B------:R-:W-:Y:S02]  /*a300*/  HADD2.F32 R41, -RZ, R45.H1_H1 ;  /* 0x3000002dff297230 */ /* 0x000fe40000004100 */
[----:B------:R-:W-:Y:S01]  /*a310*/  FFMA.FTZ R31, R31, R53, R58 ;  /* 0x000000351f1f7223 */ /* 0x000fe2000001003a */
[----:B------:R-:W-:Y:S01]  /*a320*/  HADD2.F32 R51, -RZ, R54.H0_H0 ;  /* 0x20000036ff337230 */ /* 0x000fe20000004100 */
[----:B------:R-:W-:Y:S01]  /*a330*/  F2FP.F16.E4M3.UNPACK_B R13, R30 ;  /* 0x0000001eff0d723e */ /* 0x000fe200020006ff */
[----:B------:R-:W-:Y:S02]  /*a340*/  HADD2.F32 R44, -RZ, R47.H0_H0 ;  /* 0x2000002fff2c7230 */ /* 0x000fe40000004100 */
[----:B------:R-:W-:Y:S01]  /*a350*/  FMUL.FTZ R53, R41, R52 ;  /* 0x0000003429357220 */ /* 0x000fe20000410000 */
[----:B------:R-:W-:Y:S01]  /*a360*/  HADD2.F32 R49, -RZ, R49.H1_H1 ;  /* 0x30000031ff317230 */ /* 0x000fe20000004100 */
[----:B------:R-:W-:Y:S01]  /*a370*/  F2FP.F16.E4M3.UNPACK_B R30, R30.H1 ;  /* 0x0000001eff1e723e */ /* 0x000fe200030006ff */
[----:B------:R-:W-:-:S02]  /*a380*/  HADD2.F32 R50, -RZ, R48.H0_H0 ;  /* 0x20000030ff327230 */ /* 0x000fc40000004100 */
[C---:B------:R-:W-:Y:S01]  /*a390*/  FMUL.FTZ R56, R44.reuse, R51 ;  /* 0x000000332c387220 */ /* 0x040fe20000410000 */
[----:B------:R-:W-:Y:S02]  /*a3a0*/  HADD2.F32 R42, -RZ, R42.H1_H1 ;  /* 0x3000002aff2a7230 */ /* 0x000fe40000004100 */
[-C--:B------:R-:W-:Y:S01]  /*a3b0*/  FMUL.FTZ R55, R41, R49.reuse ;  /* 0x0000003129377220 */ /* 0x080fe20000410000 */
[--C-:B------:R-:W-:Y:S02]  /*a3c0*/  HADD2.F32 R45, -RZ, R46.reuse.H0_H0 ;  /* 0x2000002eff2d7230 */ /* 0x100fe40000004100 */
[----:B------:R-:W-:Y:S01]  /*a3d0*/  FMUL.FTZ R58, R44, R50 ;  /* 0x000000322c3a7220 */ /* 0x000fe20000410000 */
[----:B------:R-:W-:Y:S02]  /*a3e0*/  HADD2.F32 R46, -RZ, R46.H1_H1 ;  /* 0x3000002eff2e7230 */ /* 0x000fe40000004100 */
[C---:B------:R-:W-:Y:S01]  /*a3f0*/  FFMA.FTZ R41, R42.reuse, R49, -R53 ;  /* 0x000000312a297223 */ /* 0x040fe20000010835 */
[----:B------:R-:W-:Y:S01]  /*a400*/  F2FP.F16.E4M3.UNPACK_B R53, R38.H1 ;  /* 0x00000026ff35723e */ /* 0x000fe200030006ff */
[C---:B------:R-:W-:Y:S01]  /*a410*/  FFMA.FTZ R44, R45.reuse, R50, -R56 ;  /* 0x000000322d2c7223 */ /* 0x040fe20000010838 */
[----:B------:R-:W-:Y:S01]  /*a420*/  FFMA.FTZ R45, R45, R51, R58 ;  /* 0x000000332d2d7223 */ /* 0x000fe2000001003a */
[----:B------:R-:W-:Y:S01]  /*a430*/  FFMA.FTZ R42, R42, R52, R55 ;  /* 0x000000342a2a7223 */ /* 0x000fe20000010037 */
[----:B------:R-:W-:Y:S01]  /*a440*/  HADD2.F32 R51, -RZ, R48.H1_H1 ;  /* 0x30000030ff337230 */ /* 0x000fe20000004100 */
        /* <DEDUP_REMOVED lines=10> */
[----:B------:R-:W-:Y:S02]  /*a4f0*/  HADD2.F32 R49, -RZ, R39.H0_H0 ;  /* 0x20000027ff317230 */ /* 0x000fe40000004100 */
[----:B------:R-:W-:Y:S01]  /*a500*/  FMUL.FTZ R48, R47, R54 ;  /* 0x000000362f307220 */ /* 0x000fe20000410000 */
[----:B------:R-:W-:-:S02]  /*a510*/  HADD2.F32 R43, -RZ, R43.H1_H1 ;  /* 0x3000002bff2b7230 */ /* 0x000fc40000004100 */
[-C--:B------:R-:W-:Y:S01]  /*a520*/  FMUL.FTZ R57, R47, R52.reuse ;  /* 0x000000342f397220 */ /* 0x080fe20000410000 */
[----:B------:R-:W-:Y:S02]  /*a530*/  HADD2.F32 R50, -RZ, R50.H1_H1 ;  /* 0x30000032ff327230 */ /* 0x000fe40000004100 */
[----:B------:R-:W-:Y:S01]  /*a540*/  FFMA.FTZ R48, R49, R52, -R48 ;  /* 0x0000003431307223 */ /* 0x000fe20000010830 */
[----:B------:R-:W-:Y:S02]  /*a550*/  HADD2.F32 R52, -RZ, R53.H1_H1 ;  /* 0x30000035ff347230 */ /* 0x000fe40000004100 */
[C---:B------:R-:W-:Y:S01]  /*a560*/  FFMA.FTZ R47, R46.reuse, R51, -R59 ;  /* 0x000000332e2f7223 */ /* 0x040fe2000001083b */
        /* <DEDUP_REMOVED lines=11> */
[-C--:B------:R-:W-:Y:S01]  /*a620*/  F2FP.F16.E4M3.UNPACK_B R55, R12.reuse.H1 ;  /* 0x0000000cff37723e */ /* 0x080fe200030006ff */
        /* <DEDUP_REMOVED lines=13> */
[----:B------:R-:W-:Y:S01]  /*a700*/  FMUL.FTZ R54, R50, R51 ;  /* 0x0000003332367220 */ /* 0x000fe20000410000 */
[----:B------:R-:W-:Y:S02]  /*a710*/  F2FP.F16.E4M3.UNPACK_B R21, R21 ;  /* 0x00000015ff15723e */ /* 0x000fe400020006ff */
[C---:B------:R-:W-:Y:S01]  /*a720*/  FFMA.FTZ R50, R43.reuse, R51, -R56 ;  /* 0x000000332b327223 */ /* 0x040fe20000010838 */
[----:B------:R-:W-:Y:S01]  /*a730*/  FFMA.FTZ R39, R43, R53, R54 ;  /* 0x000000352b277223 */ /* 0x000fe20000010036 */
[--C-:B------:R-:W-:Y:S01]  /*a740*/  HADD2.F32 R56, -RZ, R55.reuse.H0_H0 ;  /* 0x20000037ff387230 */ /* 0x100fe20000004100 */
[----:B------:R-:W-:Y:S01]  /*a750*/  F2FP.SATFINITE.E4M3.F32.PACK_AB_MERGE_C R38, R38, R49, RZ ;  /* 0x000000312626723e */ /* 0x000fe200048070ff */
[----:B------:R-:W-:Y:S01]  /*a760*/  HADD2.F32 R51, -RZ, R34.H0_H0 ;  /* 0x20000022ff337230 */ /* 0x000fe20000004100 */
[----:B------:R-:W-:Y:S01]  /*a770*/  F2FP.SATFINITE.E4M3.F32.PACK_AB_MERGE_C R45, R46, R45, RZ ;  /* 0x0000002d2e2d723e */ /* 0x000fe200048070ff */
[----:B------:R-:W-:Y:S01]  /*a780*/  HADD2.F32 R54, -RZ, R52.H0_H0 ;  /* 0x20000034ff367230 */ /* 0x000fe20000004100 */
[----:B------:R-:W-:Y:S01]  /*a790*/  F2FP.SATFINITE.E4M3.F32.PACK_AB_MERGE_C R24, R39, R26, R38 ;  /* 0x0000001a2718723e */ /* 0x000fe20004807026 */
[----:B------:R-:W-:-:S02]  /*a7a0*/  HADD2.F32 R55, -RZ, R55.H1_H1 ;  /* 0x30000037ff377230 */ /* 0x000fc40000004100 */
[----:B------:R-:W-:Y:S02]  /*a7b0*/  HADD2.F32 R34, -RZ, R34.H1_H1 ;  /* 0x30000022ff227230 */ /* 0x000fe40000004100 */
[C---:B------:R-:W-:Y:S01]  /*a7c0*/  FMUL.FTZ R58, R51.reuse, R54 ;  /* 0x00000036333a7220 */ /* 0x040fe20000410000 */
[----:B------:R-:W-:Y:S02]  /*a7d0*/  HADD2.F32 R53, -RZ, R52.H1_H1 ;  /* 0x30000034ff357230 */ /* 0x000fe40000004100 */
[----:B------:R-:W-:Y:S01]  /*a7e0*/  FMUL.FTZ R52, R51, R56 ;  /* 0x0000003833347220 */ /* 0x000fe20000410000 */
[--C-:B------:R-:W-:Y:S02]  /*a7f0*/  HADD2.F32 R43, -RZ, R30.reuse.H0_H0 ;  /* 0x2000001eff2b7230 */ /* 0x100fe40000004100 */
[C---:B------:R-:W-:Y:S01]  /*a800*/  FMUL.FTZ R51, R34.reuse, R55 ;  /* 0x0000003722337220 */ /* 0x040fe20000410000 */
[----:B------:R-:W-:Y:S02]  /*a810*/  HADD2.F32 R30, -RZ, R30.H1_H1 ;  /* 0x3000001eff1e7230 */ /* 0x000fe40000004100 */
[----:B------:R-:W-:Y:S01]  /*a820*/  FMUL.FTZ R34, R34, R53 ;  /* 0x0000003522227220 */ /* 0x000fe20000410000 */
[----:B------:R-:W-:Y:S01]  /*a830*/  FFMA.FTZ R57, R43, R54, -R52 ;  /* 0x000000362b397223 */ /* 0x000fe20000010834 */
[----:B------:R-:W-:-:S02]  /*a840*/  HADD2.F32 R52, -RZ, R12.H1_H1 ;  /* 0x3000000cff347230 */ /* 0x000fc40000004100 */
[C---:B------:R-:W-:Y:S01]  /*a850*/  FFMA.FTZ R60, R30.reuse, R53, -R51 ;  /* 0x000000351e3c7223 */ /* 0x040fe20000010833 */
[----:B------:R-:W-:Y:S01]  /*a860*/  FFMA.FTZ R55, R30, R55, R34 ;  /* 0x000000371e377223 */ /* 0x000fe20000010022 */
[--C-:B------:R-:W-:Y:S02]  /*a870*/  HADD2.F32 R30, -RZ, R21.reuse.H0_H0 ;  /* 0x20000015ff1e7230 */ /* 0x100fe40000004100 */
[----:B------:R-:W-:Y:S01]  /*a880*/  FFMA.FTZ R58, R43, R56, R58 ;  /* 0x000000382b3a7223 */ /* 0x000fe2000001003a */
[----:B------:R-:W-:Y:S01]  /*a890*/  HADD2.F32 R34, -RZ, R21.H1_H1 ;  /* 0x30000015ff227230 */ /* 0x000fe20000004100 */
[----:B------:R-:W-:Y:S01]  /*a8a0*/  F2FP.SATFINITE.E4M3.F32.PACK_AB_MERGE_C R57, R60, R57, RZ ;  /* 0x000000393c39723e */ /* 0x000fe200048070ff */
[--C-:B------:R-:W-:Y:S02]  /*a8b0*/  HADD2.F32 R21, -RZ, R15.reuse.H0_H0 ;  /* 0x2000000fff157230 */ /* 0x100fe40000004100 */
[----:B------:R-:W-:Y:S01]  /*a8c0*/  HADD2.F32 R15, -RZ, R15.H1_H1 ;  /* 0x3000000fff0f7230 */ /* 0x000fe20000004100 */
[----:B------:R-:W-:Y:S01]  /*a8d0*/  F2FP.SATFINITE.E4M3.F32.PACK_AB_MERGE_C R55, R55, R58, RZ ;  /* 0x0000003a3737723e */ /* 0x000fe200048070ff */
[----:B------:R-:W-:-:S02]  /*a8e0*/  HADD2.F32 R43, -RZ, R12.H0_H0 ;  /* 0x2000000cff2b7230 */ /* 0x000fc40000004100 */
[----:B------:R-:W-:Y:S01]  /*a8f0*/  FMUL.FTZ R54, R21, R30 ;  /* 0x0000001e15367220 */ /* 0x000fe20000410000 */
[--C-:B------:R-:W-:Y:S02]  /*a900*/  HADD2.F32 R12, -RZ, R13.reuse.H0_H0 ;  /* 0x2000000dff0c7230 */ /* 0x100fe40000004100 */
[C---:B------:R-:W-:Y:S01]  /*a910*/  FMUL.FTZ R56, R15.reuse, R52 ;  /* 0x000000340f387220 */ /* 0x040fe20000410000 */
[----:B------:R-:W-:Y:S02]  /*a920*/  HADD2.F32 R13, -RZ, R13.H1_H1 ;  /* 0x3000000dff0d7230 */ /* 0x000fe40000004100 */
[-C--:B------:R-:W-:Y:S01]  /*a930*/  FMUL.FTZ R15, R15, R34.reuse ;  /* 0x000000220f0f7220 */ /* 0x080fe20000410000 */
[-C--:B------:R-:W-:Y:S01]  /*a940*/  FMUL.FTZ R51, R21, R43.reuse ;  /* 0x0000002b15337220 */ /* 0x080fe20000410000 */
[C---:B------:R-:W-:Y:S01]  /*a950*/  FFMA.FTZ R54, R12.reuse, R43, R54 ;  /* 0x0000002b0c367223 */ /* 0x040fe20000010036 */
[C---:B------:R-:W-:Y:S01]  /*a960*/  FFMA.FTZ R56, R13.reuse, R34, -R56 ;  /* 0x000000220d387223 */ /* 0x040fe20000010838 */
[----:B------:R-:W-:Y:S01]  /*a970*/  FFMA.FTZ R21, R13, R52, R15 ;  /* 0x000000340d157223 */ /* 0x000fe2000001000f */
[----:B------:R-:W-:Y:S01]  /*a980*/  FFMA.FTZ R51, R12, R30, -R51 ;  /* 0x0000001e0c337223 */ /* 0x000fe20000010833 */
        /* <DEDUP_REMOVED lines=11> */
.L_x_11455:
[----:B------:R-:W-:Y:S05]  /*aa40*/  BSYNC B1 ;  /* 0x0000000000017941 */ /* 0x000fea0003800000 */
.L_x_11454:
[----:B------:R-:W-:Y:S05]  /*aa50*/  @P1 BRA `(.L_x_11444) ;  /* 0x0000000c00f41947 */ /* 0x000fea0003800000 */
[----:B------:R-:W3:Y:S01]  /*aa60*/  LDL R51, [R1+0x9c] ;  /* 0x00009c0001337983 */ /* 0x000ee20000100800 */
[----:B0----5:R-:W-:Y:S02]  /*aa70*/  SHF.R.U32.HI R3, RZ, 0x8, R8 ;  /* 0x00000008ff037819 */ /* 0x021fe40000011608 */
[----:B------:R-:W-:Y:S02]  /*aa80*/  LOP3.LUT R12, R8, 0xff, RZ, 0xc0, !PT ;  /* 0x000000ff080c7812 */ /* 0x000fe400078ec0ff */
[----:B------:R-:W-:Y:S02]  /*aa90*/  LOP3.LUT R3, R3, 0xff, RZ, 0xc0, !PT ;  /* 0x000000ff03037812 */ /* 0x000fe400078ec0ff */
[----:B------:R-:W-:Y:S02]  /*aaa0*/  SHF.R.U32.HI R25, RZ, 0x8, R9 ;  /* 0x00000008ff197819 */ /* 0x000fe40000011609 */
[----:B------:R-:W-:Y:S02]  /*aab0*/  PRMT R20, R3, 0x7604, R12 ;  /* 0x0000760403147816 */ /* 0x000fe4000000000c */
[----:B------:R-:W-:-:S02]  /*aac0*/  LOP3.LUT R14, R9, 0xff, RZ, 0xc0, !PT ;  /* 0x000000ff090e7812 */ /* 0x000fc400078ec0ff */
[----:B------:R-:W-:Y:S02]  /*aad0*/  LOP3.LUT R3, R25, 0xff, RZ, 0xc0, !PT ;  /* 0x000000ff19037812 */ /* 0x000fe400078ec0ff */
[----:B------:R-:W-:Y:S02]  /*aae0*/  LEA.HI R0, R0, R157, RZ, 0x1c ;  /* 0x0000009d00007211 */ /* 0x000fe400078fe0ff */
[----:B----4-:R-:W-:Y:S02]  /*aaf0*/  PRMT R28, R3, 0x7604, R14 ;  /* 0x00007604031c7816 */ /* 0x010fe4000000000e */
[C---:B------:R-:W-:Y:S01]  /*ab00*/  LEA.HI R3, R0.reuse, R0, RZ, 0x1 ;  /* 0x0000000000037211 */ /* 0x040fe200078f08ff */
[----:B------:R-:W-:Y:S01]  /*ab10*/  IMAD.SHL.U32 R0, R0, 0x10, RZ ;  /* 0x0000001000007824 */ /* 0x000fe200078e00ff */
[----:B------:R-:W-:Y:S02]  /*ab20*/  SHF.R.U32.HI R21, RZ, 0x8, R4 ;  /* 0x00000008ff157819 */ /* 0x000fe40000011604 */
[----:B------:R-:W-:-:S02]  /*ab30*/  SHF.R.U32.HI R15, RZ, 0x8, R11 ;  /* 0x00000008ff0f7819 */ /* 0x000fc4000001160b */
[----:B------:R-:W-:Y:S02]  /*ab40*/  SHF.R.S32.HI R3, RZ, 0x1, R3 ;  /* 0x00000001ff037819 */ /* 0x000fe40000011403 */
[----:B------:R-:W-:Y:S02]  /*ab50*/  LOP3.LUT R26, R4, 0xff, RZ, 0xc0, !PT ;  /* 0x000000ff041a7812 */ /* 0x000fe400078ec0ff */
[----:B------:R-:W-:Y:S01]  /*ab60*/  LOP3.LUT R21, R21, 0xff, RZ, 0xc0, !PT ;  /* 0x000000ff15157812 */ /* 0x000fe200078ec0ff */
[----:B------:R-:W-:Y:S01]  /*ab70*/  IMAD R3, R3, 0x1800, R62 ;  /* 0x0000180003037824 */ /* 0x000fe200078e023e */
[----:B------:R-:W-:Y:S02]  /*ab80*/  LOP3.LUT R0, R63, 0x10, R0, 0xf8, !PT ;  /* 0x000000103f007812 */ /* 0x000fe400078ef800 */
[----:B------:R-:W-:Y:S02]  /*ab90*/  SHF.R.U32.HI R12, RZ, 0x8, R10 ;  /* 0x00000008ff0c7819 */ /* 0x000fe4000001160a */
[----:B------:R-:W-:-:S02]  /*aba0*/  LOP3.LUT R24, R11, 0xff, RZ, 0xc0, !PT ;  /* 0x000000ff0b187812 */ /* 0x000fc400078ec0ff */
[----:B------:R-:W-:Y:S02]  /*abb0*/  LOP3.LUT R15, R15, 0xff, RZ, 0xc0, !PT ;  /* 0x000000ff0f0f7812 */ /* 0x000fe400078ec0ff */
[----:B--2---:R-:W-:Y:S02]  /*abc0*/  PRMT R33, R21, 0x7604, R26 ;  /* 0x0000760415217816 */ /* 0x004fe4000000001a */
[----:B------:R-:W-:Y:S02]  /*abd0*/  SHF.R.U32.HI R25, RZ, 0x8, R6 ;  /* 0x00000008ff197819 */ /* 0x000fe40000011606 */
[----:B------:R-:W-:Y:S02]  /*abe0*/  SHF.R.U32.HI R27, RZ, 0x8, R7 ;  /* 0x00000008ff1b7819 */ /* 0x000fe40000011607 */
[----:B------:R-:W-:Y:S02]  /*abf0*/  SHF.R.U32.HI R21, RZ, 0x8, R5 ;  /* 0x00000008ff157819 */ /* 0x000fe40000011605 */
[----:B------:R-:W-:-:S02]  /*ac00*/  LOP3.LUT R0, R0, R61, RZ, 0x3c, !PT ;  /* 0x0000003d00007212 */ /* 0x000fc400078e3cff */
[----:B------:R-:W-:Y:S02]  /*ac10*/  LOP3.LUT R13, R10, 0xff, RZ, 0xc0, !PT ;  /* 0x000000ff0a0d7812 */ /* 0x000fe400078ec0ff */
[----:B------:R-:W-:Y:S02]  /*ac20*/  LOP3.LUT R12, R12, 0xff, RZ, 0xc0, !PT ;  /* 0x000000ff0c0c7812 */ /* 0x000fe400078ec0ff */
[----:B------:R-:W-:Y:S02]  /*ac30*/  PRMT R32, R15, 0x7604, R24 ;  /* 0x000076040f207816 */ /* 0x000fe40000000018 */
[----:B------:R-:W-:Y:S02]  /*ac40*/  LOP3.LUT R24, R5, 0xff, RZ, 0xc0, !PT ;  /* 0x000000ff05187812 */ /* 0x000fe400078ec0ff */
[----:B------:R-:W-:Y:S02]  /*ac50*/  LOP3.LUT R26, R6, 0xff, RZ, 0xc0, !PT ;  /* 0x000000ff061a7812 */ /* 0x000fe400078ec0ff */
[----:B------:R-:W-:-:S02]  /*ac60*/  LOP3.LUT R25, R25, 0xff, RZ, 0xc0, !PT ;  /* 0x000000ff19197812 */ /* 0x000fc400078ec0ff */
[----:B------:R-:W-:Y:S02]  /*ac70*/  LOP3.LUT R27, R27, 0xff, RZ, 0xc0, !PT ;  /* 0x000000ff1b1b7812 */ /* 0x000fe400078ec0ff */
[----:B------:R-:W-:Y:S02]  /*ac80*/  LOP3.LUT R34, R7, 0xff, RZ, 0xc0, !PT ;  /* 0x000000ff07227812 */ /* 0x000fe400078ec0ff */
[----:B------:R-:W-:Y:S02]  /*ac90*/  LOP3.LUT R21, R21, 0xff, RZ, 0xc0, !PT ;  /* 0x000000ff15157812 */ /* 0x000fe400078ec0ff */
[----:B------:R-:W-:Y:S02]  /*aca0*/  IADD3 R0, R18, R3, R0 ;  /* 0x0000000312007210 */ /* 0x000fe40007ffe000 */
[----:B------:R-:W-:Y:S02]  /*acb0*/  PRMT R30, R12, 0x7604, R13 ;  /* 0x000076040c1e7816 */ /* 0x000fe4000000000d */
[----:B------:R-:W-:-:S02]  /*acc0*/  PRMT R35, R21, 0x7604, R24 ;  /* 0x0000760415237816 */ /* 0x000fc40000000018 */
[----:B------:R-:W-:Y:S02]  /*acd0*/  PRMT R37, R25, 0x7604, R26 ;  /* 0x0000760419257816 */ /* 0x000fe4000000001a */
[----:B------:R-:W-:Y:S02]  /*ace0*/  PRMT R39, R27, 0x7604, R34 ;  /* 0x000076041b277816 */ /* 0x000fe40000000022 */
[----:B------:R-:W0:Y:S01]  /*acf0*/  LDS.128 R24, [R0+0xf000] ;  /* 0x00f0000000187984 */ /* 0x000e220000000c00 */
[----:B------:R-:W-:Y:S02]  /*ad00*/  SHF.R.U32.HI R21, RZ, 0x10, R9 ;  /* 0x00000010ff157819 */ /* 0x000fe40000011609 */
[----:B------:R-:W-:Y:S02]  /*ad10*/  SHF.R.U32.HI R31, RZ, 0x10, R11 ;  /* 0x00000010ff1f7819 */ /* 0x000fe4000001160b */
[----:B------:R-:W-:Y:S02]  /*ad20*/  LOP3.LUT R21, R21, 0xff, RZ, 0xc0, !PT ;  /* 0x000000ff15157812 */ /* 0x000fe400078ec0ff */
[----:B------:R-:W-:-:S02]  /*ad30*/  SHF.R.U32.HI R3, RZ, 0x10, R8 ;  /* 0x00000010ff037819 */ /* 0x000fc40000011608 */
[----:B------:R-:W-:Y:S02]  /*ad40*/  SHF.R.U32.HI R29, RZ, 0x10, R10 ;  /* 0x00000010ff1d7819 */ /* 0x000fe4000001160a */
[----:B------:R-:W-:Y:S02]  /*ad50*/  LOP3.LUT R31, R31, 0xff, RZ, 0xc0, !PT ;  /* 0x000000ff1f1f7812 */ /* 0x000fe400078ec0ff */
[----:B------:R-:W-:Y:S02]  /*ad60*/  PRMT R21, R21, 0x7054, R28 ;  /* 0x0000705415157816 */ /* 0x000fe4000000001c */
[----:B------:R-:W-:Y:S02]  /*ad70*/  SHF.R.U32.HI R28, RZ, 0x10, R5 ;  /* 0x00000010ff1c7819 */ /* 0x000fe40000011605 */
[----:B------:R-:W-:Y:S02]  /*ad80*/  LOP3.LUT R3, R3, 0xff, RZ, 0xc0, !PT ;  /* 0x000000ff03037812 */ /* 0x000fe400078ec0ff */
[----:B------:R-:W-:-:S02]  /*ad90*/  LOP3.LUT R29, R29, 0xff, RZ, 0xc0, !PT ;  /* 0x000000ff1d1d7812 */ /* 0x000fc400078ec0ff */
[----:B------:R-:W-:Y:S02]  /*ada0*/  PRMT R31, R31, 0x7054, R32 ;  /* 0x000070541f1f7816 */ /* 0x000fe40000000020 */
[----:B------:R-:W-:Y:S02]  /*adb0*/  SHF.R.U32.HI R32, RZ, 0x10, R7 ;  /* 0x00000010ff207819 */ /* 0x000fe40000011607 */
[----:B------:R-:W-:Y:S02]  /*adc0*/  LOP3.LUT R28, R28, 0xff, RZ, 0xc0, !PT ;  /* 0x000000ff1c1c7812 */ /* 0x000fe400078ec0ff */
[----:B------:R-:W-:Y:S02]  /*add0*/  PRMT R3, R3, 0x7054, R20 ;  /* 0x0000705403037816 */ /* 0x000fe40000000014 */
[----:B------:R-:W-:Y:S02]  /*ade0*/  PRMT R29, R29, 0x7054, R30 ;  /* 0x000070541d1d7816 */ /* 0x000fe4000000001e */
[----:B------:R-:W-:-:S02]  /*adf0*/  SHF.R.U32.HI R20, RZ, 0x10, R4 ;  /* 0x00000010ff147819 */ /* 0x000fc40000011604 */
[----:B------:R-:W-:Y:S02]  /*ae00*/  SHF.R.U32.HI R30, RZ, 0x10, R6 ;  /* 0x00000010ff1e7819 */ /* 0x000fe40000011606 */
[----:B------:R-:W-:Y:S02]  /*ae10*/  LOP3.LUT R32, R32, 0xff, RZ, 0xc0, !PT ;  /* 0x000000ff20207812 */ /* 0x000fe400078ec0ff */
[----:B------:R-:W-:Y:S02]  /*ae20*/  PRMT R35, R28, 0x7054, R35 ;  /* 0x000070541c237816 */ /* 0x000fe40000000023 */
[----:B------:R-:W-:Y:S02]  /*ae30*/  LOP3.LUT R20, R20, 0xff, RZ, 0xc0, !PT ;  /* 0x000000ff14147812 */ /* 0x000fe400078ec0ff */
[----:B------:R-:W-:Y:S02]  /*ae40*/  LOP3.LUT R30, R30, 0xff, RZ, 0xc0, !PT ;  /* 0x000000ff1e1e7812 */ /* 0x000fe400078ec0ff */
[----:B------:R-:W-:-:S02]  /*ae50*/  PRMT R39, R32, 0x7054, R39 ;  /* 0x0000705420277816 */ /* 0x000fc40000000027 */
[----:B------:R-:W-:Y:S02]  /*ae60*/  LOP3.LUT R38, R35, 0xff000000, R5, 0xf8, !PT ;  /* 0xff00000023267812 */ /* 0x000fe400078ef805 */
[----:B------:R-:W-:Y:S02]  /*ae70*/  LOP3.LUT R34, R21, 0xff000000, R9, 0xf8, !PT ;  /* 0xff00000015227812 */ /* 0x000fe400078ef809 */
[----:B------:R-:W-:Y:S02]  /*ae80*/  LOP3.LUT R8, R3, 0xff000000, R8, 0xf8, !PT ;  /* 0xff00000003087812 */ /* 0x000fe400078ef808 */
[----:B------:R-:W-:Y:S02]  /*ae90*/  LOP3.LUT R31, R31, 0xff000000, R11, 0xf8, !PT ;  /* 0xff0000001f1f7812 */ /* 0x000fe400078ef80b */
[----:B------:R-:W-:Y:S02]  /*aea0*/  PRMT R33, R20, 0x7054, R33 ;  /* 0x0000705414217816 */ /* 0x000fe40000000021 */
[----:B------:R-:W-:-:S02]  /*aeb0*/  PRMT R37, R30, 0x7054, R37 ;  /* 0x000070541e257816 */ /* 0x000fc40000000025 */
[----:B------:R-:W-:Y:S02]  /*aec0*/  LOP3.LUT R3, R29, 0xff000000, R10, 0xf8, !PT ;  /* 0xff0000001d037812 */ /* 0x000fe400078ef80a */
[----:B------:R-:W-:Y:S02]  /*aed0*/  LOP3.LUT R41, R39, 0xff000000, R7, 0xf8, !PT ;  /* 0xff00000027297812 */ /* 0x000fe400078ef807 */
[----:B------:R-:W-:Y:S02]  /*aee0*/  F2FP.F16.E4M3.UNPACK_B R39, R38 ;  /* 0x00000026ff27723e */ /* 0x000fe400020006ff */
[----:B------:R-:W-:Y:S02]  /*aef0*/  LOP3.LUT R20, R33, 0xff000000, R4, 0xf8, !PT ;  /* 0xff00000021147812 */ /* 0x000fe400078ef804 */
[----:B------:R-:W-:Y:S01]  /*af00*/  LOP3.LUT R4, R37, 0xff000000, R6, 0xf8, !PT ;  /* 0xff00000025047812 */ /* 0x000fe200078ef806 */
[--C-:B------:R-:W-:Y:S01]  /*af10*/  HADD2.F32 R40, -RZ, R39.reuse.H0_H0 ;  /* 0x20000027ff287230 */ /* 0x100fe20000004100 */
[-C--:B0-----:R-:W-:Y:S01]  /*af20*/  F2FP.F16.E4M3.UNPACK_B R21, R24.reuse ;  /* 0x00000018ff15723e */ /* 0x081fe200020006ff */
[----:B------:R-:W-:Y:S01]  /*af30*/  HADD2.F32 R39, -RZ, R39.H1_H1 ;  /* 0x30000027ff277230 */ /* 0x000fe20000004100 */
[----:B------:R-:W-:-:S02]  /*af40*/  F2FP.F16.E4M3.UNPACK_B R29, R24.H1 ;  /* 0x00000018ff1d723e */ /* 0x000fc400030006ff */
[-C--:B------:R-:W-:Y:S02]  /*af50*/  F2FP.F16.E4M3.UNPACK_B R33, R27.reuse ;  /* 0x0000001bff21723e */ /* 0x080fe400020006ff */
[----:B------:R-:W-:Y:S02]  /*af60*/  F2FP.F16.E4M3.UNPACK_B R37, R27.H1 ;  /* 0x0000001bff25723e */ /* 0x000fe400030006ff */
[----:B------:R-:W-:Y:S02]  /*af70*/  F2FP.F16.E4M3.UNPACK_B R38, R38.H1 ;  /* 0x00000026ff26723e */ /* 0x000fe400030006ff */
[-C--:B------:R-:W-:Y:S02]  /*af80*/  F2FP.F16.E4M3.UNPACK_B R7, R26.reuse ;  /* 0x0000001aff07723e */ /* 0x080fe400020006ff */
[----:B------:R-:W-:Y:S01]  /*af90*/  F2FP.F16.E4M3.UNPACK_B R26, R26.H1 ;  /* 0x0000001aff1a723e */ /* 0x000fe200030006ff */
[----:B---3--:R-:W0:Y:S02]  /*afa0*/  LDS.128 R12, [R51+0xf000] ;  /* 0x00f00000330c7984 */ /* 0x008e240000000c00 */
[----:B0-----:R-:W-:-:S02]  /*afb0*/  F2FP.F16.E4M3.UNPACK_B R11, R12 ;  /* 0x0000000cff0b723e */ /* 0x001fc400020006ff */
[----:B------:R-:W-:Y:S02]  /*afc0*/  F2FP.F16.E4M3.UNPACK_B R28, R12.H1 ;  /* 0x0000000cff1c723e */ /* 0x000fe400030006ff */
[-C--:B------:R-:W-:Y:S02]  /*afd0*/  F2FP.F16.E4M3.UNPACK_B R10, R13.reuse ;  /* 0x0000000dff0a723e */ /* 0x080fe400020006ff */
[----:B------:R-:W-:Y:S02]  /*afe0*/  F2FP.F16.E4M3.UNPACK_B R30, R13.H1 ;  /* 0x0000000dff1e723e */ /* 0x000fe400030006ff */
[----:B------:R-:W-:Y:S01]  /*aff0*/  F2FP.F16.E4M3.UNPACK_B R12, R25 ;  /* 0x00000019ff0c723e */ /* 0x000fe200020006ff */
[--C-:B------:R-:W-:Y:S01]  /*b000*/  HADD2.F32 R9, -RZ, R10.reuse.H0_H0 ;  /* 0x2000000aff097230 */ /* 0x100fe20000004100 */
[----:B------:R-:W-:Y:S01]  /*b010*/  F2FP.F16.E4M3.UNPACK_B R13, R34 ;  /* 0x00000022ff0d723e */ /* 0x000fe200020006ff */
[----:B------:R-:W-:Y:S01]  /*b020*/  HADD2.F32 R10, -RZ, R10.H1_H1 ;  /* 0x3000000aff0a7230 */ /* 0x000fe20000004100 */
[-C--:B------:R-:W-:Y:S01]  /*b030*/  F2FP.F16.E4M3.UNPACK_B R32, R15.reuse ;  /* 0x0000000fff20723e */ /* 0x080fe200020006ff */
[--C-:B------:R-:W-:Y:S01]  /*b040*/  HADD2.F32 R6, -RZ, R12.reuse.H0_H0 ;  /* 0x2000000cff067230 */ /* 0x100fe20000004100 */
[----:B------:R-:W-:Y:S01]  /*b050*/  F2FP.F16.E4M3.UNPACK_B R35, R15.H1 ;  /* 0x0000000fff23723e */ /* 0x000fe200030006ff */
[----:B------:R-:W-:Y:S01]  /*b060*/  HADD2.F32 R15, -RZ, R13.H0_H0 ;  /* 0x2000000dff0f7230 */ /* 0x000fe20000004100 */
[----:B------:R-:W-:Y:S01]  /*b070*/  F2FP.F16.E4M3.UNPACK_B R25, R25.H1 ;  /* 0x00000019ff19723e */ /* 0x000fe200030006ff */
[----:B------:R-:W-:-:S02]  /*b080*/  HADD2.F32 R12, -RZ, R12.H1_H1 ;  /* 0x3000000cff0c7230 */ /* 0x000fc40000004100 */
[C---:B------:R-:W-:Y:S01]  /*b090*/  FMUL.FTZ R24, R6.reuse, R40 ;  /* 0x0000002806187220 */ /* 0x040fe20000410000 */
[----:B------:R-:W-:Y:S01]  /*b0a0*/  F2FP.F16.E4M3.UNPACK_B R34, R34.H1 ;  /* 0x00000022ff22723e */ /* 0x000fe200030006ff */
[-C--:B------:R-:W-:Y:S01]  /*b0b0*/  FMUL.FTZ R27, R6, R15.reuse ;  /* 0x0000000f061b7220 */ /* 0x080fe20000410000 */
[----:B------:R-:W-:Y:S01]  /*b0c0*/  F2FP.F16.E4M3.UNPACK_B R5, R14 ;  /* 0x0000000eff05723e */ /* 0x000fe200020006ff */
[C---:B------:R-:W-:Y:S01]  /*b0d0*/  FFMA.FTZ R6, R9.reuse, R15, -R24 ;  /* 0x0000000f09067223 */ /* 0x040fe20000010818 */
[----:B------:R-:W-:Y:S01]  /*b0e0*/  FMUL.FTZ R43, R12, R39 ;  /* 0x000000270c2b7220 */ /* 0x000fe20000410000 */
[----:B------:R-:W-:Y:S01]  /*b0f0*/  FFMA.FTZ R9, R9, R40, R27 ;  /* 0x0000002809097223 */ /* 0x000fe2000001001b */
[----:B------:R-:W-:Y:S01]  /*b100*/  HADD2.F32 R27, -RZ, R13.H1_H1 ;  /* 0x3000000dff1b7230 */ /* 0x000fe20000004100 */
[----:B------:R-:W-:Y:S01]  /*b110*/  F2FP.F16.E4M3.UNPACK_B R14, R14.H1 ;  /* 0x0000000eff0e723e */ /* 0x000fe200030006ff */
[----:B------:R-:W-:Y:S02]  /*b120*/  HADD2.F32 R40, -RZ, R38.H0_H0 ;  /* 0x20000026ff287230 */ /* 0x000fe40000004100 */
[----:B------:R-:W-:-:S02]  /*b130*/  HADD2.F32 R13, -RZ, R25.H0_H0 ;  /* 0x20000019ff0d7230 */ /* 0x000fc40000004100 */
[-C--:B------:R-:W-:Y:S01]  /*b140*/  FMUL.FTZ R12, R12, R27.reuse ;  /* 0x0000001b0c0c7220 */ /* 0x080fe20000410000 */
[----:B------:R-:W-:Y:S02]  /*b150*/  HADD2.F32 R24, -RZ, R34.H0_H0 ;  /* 0x20000022ff187230 */ /* 0x000fe40000004100 */
        /* <DEDUP_REMOVED lines=20> */
[-C--:B------:R-:W-:Y:S01]  /*b2a0*/  FMUL.FTZ R44, R27, R39.reuse ;  /* 0x000000271b2c7220 */ /* 0x080fe20000410000 */
[----:B------:R-:W-:Y:S02]  /*b2b0*/  HADD2.F32 R42, -RZ, R42.H1_H1 ;  /* 0x3000002aff2a7230 */ /* 0x000fe40000004100 */
        /* <DEDUP_REMOVED lines=14> */
[----:B------:R-:W-:Y:S01]  /*b3a0*/  HADD2.F32 R39, -RZ, R38.H0_H0 ;  /* 0x20000026ff277230 */ /* 0x000fe20000004100 */
[----:B------:R-:W-:Y:S01]  /*b3b0*/  F2FP.SATFINITE.E4M3.F32.PACK_AB_MERGE_C R9, R10, R9, R15 ;  /* 0x000000090a09723e */ /* 0x000fe2000480700f */
[----:B------:R-:W-:Y:S02]  /*b3c0*/  HADD2.F32 R34, -RZ, R35.H0_H0 ;  /* 0x20000023ff227230 */ /* 0x000fe40000004100 */
[C---:B------:R-:W-:Y:S01]  /*b3d0*/  FMUL.FTZ R43, R32.reuse, R41 ;  /* 0x00000029202b7220 */ /* 0x040fe20000410000 */
[----:B------:R-:W-:Y:S02]  /*b3e0*/  HADD2.F32 R45, -RZ, R44.H1_H1 ;  /* 0x3000002cff2d7230 */ /* 0x000fe40000004100 */
[-C--:B------:R-:W-:Y:S01]  /*b3f0*/  FMUL.FTZ R48, R32, R39.reuse ;  /* 0x0000002720307220 */ /* 0x080fe20000410000 */
[C---:B------:R-:W-:Y:S01]  /*b400*/  FFMA.FTZ R32, R31.reuse, R40, -R46 ;  /* 0x000000281f207223 */ /* 0x040fe2000001082e */
[----:B------:R-:W-:Y:S01]  /*b410*/  FFMA.FTZ R31, R31, R42, R33 ;  /* 0x0000002a1f1f7223 */ /* 0x000fe20000010021 */
[C---:B------:R-:W-:Y:S01]  /*b420*/  FFMA.FTZ R33, R34.reuse, R39, -R43 ;  /* 0x0000002722217223 */ /* 0x040fe2000001082b */
[----:B------:R-:W-:Y:S01]  /*b430*/  F2FP.F16.E4M3.UNPACK_B R43, R20.H1 ;  /* 0x00000014ff2b723e */ /* 0x000fe200030006ff */
[----:B------:R-:W-:Y:S01]  /*b440*/  FFMA.FTZ R34, R34, R41, R48 ;  /* 0x0000002922227223 */ /* 0x000fe20000010030 */
[----:B------:R-:W-:Y:S01]  /*b450*/  F2FP.F16.E4M3.UNPACK_B R40, R8.H1 ;  /* 0x00000008ff28723e */ /* 0x000fe200030006ff */
[----:B------:R-:W-:-:S02]  /*b460*/  HADD2.F32 R41, -RZ, R38.H1_H1 ;  /* 0x30000026ff297230 */ /* 0x000fc40000004100 */
[----:B------:R-:W-:Y:S02]  /*b470*/  HADD2.F32 R38, -RZ, R37.H1_H1 ;  /* 0x30000025ff267230 */ /* 0x000fe40000004100 */
[----:B------:R-:W-:Y:S02]  /*b480*/  HADD2.F32 R44, -RZ, R43.H0_H0 ;  /* 0x2000002bff2c7230 */ /* 0x000fe40000004100 */
[----:B------:R-:W-:Y:S02]  /*b490*/  HADD2.F32 R37, -RZ, R29.H0_H0 ;  /* 0x2000001dff257230 */ /* 0x000fe40000004100 */
[C---:B------:R-:W-:Y:S01]  /*b4a0*/  FMUL.FTZ R48, R38.reuse, R45 ;  /* 0x0000002d26307220 */ /* 0x040fe20000410000 */
[----:B------:R-:W-:Y:S02]  /*b4b0*/  HADD2.F32 R42, -RZ, R40.H0_H0 ;  /* 0x20000028ff2a7230 */ /* 0x000fe40000004100 */
[----:B------:R-:W-:Y:S01]  /*b4c0*/  FMUL.FTZ R50, R38, R41 ;  /* 0x0000002926327220 */ /* 0x000fe20000410000 */
[----:B------:R-:W-:-:S02]  /*b4d0*/  HADD2.F32 R39, -RZ, R28.H0_H0 ;  /* 0x2000001cff277230 */ /* 0x000fc40000004100 */
[C---:B------:R-:W-:Y:S01]  /*b4e0*/  FMUL.FTZ R46, R37.reuse, R44 ;  /* 0x0000002c252e7220 */ /* 0x040fe20000410000 */
[----:B------:R-:W-:Y:S02]  /*b4f0*/  HADD2.F32 R35, -RZ, R35.H1_H1 ;  /* 0x30000023ff237230 */ /* 0x000fe40000004100 */
[-C--:B------:R-:W-:Y:S01]  /*b500*/  FMUL.FTZ R47, R37, R42.reuse ;  /* 0x0000002a252f7220 */ /* 0x080fe20000410000 */
[----:B------:R-:W-:Y:S02]  /*b510*/  HADD2.F32 R29, -RZ, R29.H1_H1 ;  /* 0x3000001dff1d7230 */ /* 0x000fe40000004100 */
[C---:B------:R-:W-:Y:S01]  /*b520*/  FFMA.FTZ R37, R39.reuse, R42, -R46 ;  /* 0x0000002a27257223 */ /* 0x040fe2000001082e */
[----:B------:R-:W-:Y:S01]  /*b530*/  F2FP.F16.E4M3.UNPACK_B R42, R20 ;  /* 0x00000014ff2a723e */ /* 0x000fe200020006ff */
[----:B------:R-:W-:Y:S01]  /*b540*/  FFMA.FTZ R39, R39, R44, R47 ;  /* 0x0000002c27277223 */ /* 0x000fe2000001002f */
[----:B------:R-:W-:Y:S01]  /*b550*/  FFMA.FTZ R38, R35, R41, -R48 ;  /* 0x0000002923267223 */ /* 0x000fe20000010830 */
[----:B------:R-:W-:-:S02]  /*b560*/  HADD2.F32 R44, -RZ, R43.H1_H1 ;  /* 0x3000002bff2c7230 */ /* 0x000fc40000004100 */
[----:B------:R-:W-:Y:S01]  /*b570*/  FFMA.FTZ R35, R35, R45, R50 ;  /* 0x0000002d23237223 */ /* 0x000fe20000010032 */
[----:B------:R-:W-:Y:S01]  /*b580*/  HADD2.F32 R41, -RZ, R40.H1_H1 ;  /* 0x30000028ff297230 */ /* 0x000fe20000004100 */
[----:B------:R-:W-:Y:S01]  /*b590*/  F2FP.F16.E4M3.UNPACK_B R40, R8 ;  /* 0x00000008ff28723e */ /* 0x000fe200020006ff */
[----:B------:R-:W-:Y:S02]  /*b5a0*/  HADD2.F32 R28, -RZ, R28.H1_H1 ;  /* 0x3000001cff1c7230 */ /* 0x000fe40000004100 */
[C---:B------:R-:W-:Y:S01]  /*b5b0*/  FMUL.FTZ R45, R29.reuse, R44 ;  /* 0x0000002c1d2d7220 */ /* 0x040fe20000410000 */
[--C-:B------:R-:W-:Y:S02]  /*b5c0*/  HADD2.F32 R43, -RZ, R42.reuse.H0_H0 ;  /* 0x2000002aff2b7230 */ /* 0x100fe40000004100 */
[-C--:B------:R-:W-:Y:S01]  /*b5d0*/  FMUL.FTZ R29, R29, R41.reuse ;  /* 0x000000291d1d7220 */ /* 0x080fe20000410000 */
[----:B------:R-:W-:Y:S02]  /*b5e0*/  HADD2.F32 R8, -RZ, R21.H0_H0 ;  /* 0x20000015ff087230 */ /* 0x000fe40000004100 */
[----:B------:R-:W-:Y:S01]  /*b5f0*/  FFMA.FTZ R20, R28, R41, -R45 ;  /* 0x000000291c147223 */ /* 0x000fe2000001082d */
[----:B------:R-:W-:-:S02]  /*b600*/  HADD2.F32 R42, -RZ, R42.H1_H1 ;  /* 0x3000002aff2a7230 */ /* 0x000fc40000004100 */
[----:B------:R-:W-:Y:S01]  /*b610*/  FFMA.FTZ R46, R28, R44, R29 ;  /* 0x0000002c1c2e7223 */ /* 0x000fe2000001001d */
[--C-:B------:R-:W-:Y:S02]  /*b620*/  HADD2.F32 R29, -RZ, R40.reuse.H0_H0 ;  /* 0x20000028ff1d7230 */ /* 0x100fe40000004100 */
[C---:B------:R-:W-:Y:S01]  /*b630*/  FMUL.FTZ R41, R8.reuse, R43 ;  /* 0x0000002b08297220 */ /* 0x040fe20000410000 */
[----:B------:R-:W-:Y:S02]  /*b640*/  HADD2.F32 R28, -RZ, R11.H0_H0 ;  /* 0x2000000bff1c7230 */ /* 0x000fe40000004100 */
[----:B------:R-:W-:Y:S02]  /*b650*/  HADD2.F32 R21, -RZ, R21.H1_H1 ;  /* 0x30000015ff157230 */ /* 0x000fe40000004100 */
[-C--:B------:R-:W-:Y:S01]  /*b660*/  FMUL.FTZ R45, R8, R29.reuse ;  /* 0x0000001d082d7220 */ /* 0x080fe20000410000 */
[----:B------:R-:W-:Y:S02]  /*b670*/  HADD2.F32 R40, -RZ, R40.H1_H1 ;  /* 0x30000028ff287230 */ /* 0x000fe40000004100 */
[C---:B------:R-:W-:Y:S01]  /*b680*/  FFMA.FTZ R8, R28.reuse, R29, -R41 ;  /* 0x0000001d1c087223 */ /* 0x040fe20000010829 */
[----:B------:R-:W-:Y:S01]  /*b690*/  HADD2.F32 R11, -RZ, R11.H1_H1 ;  /* 0x3000000bff0b7230 */ /* 0x000fe20000004100 */
[----:B------:R-:W-:Y:S01]  /*b6a0*/  F2FP.F16.E4M3.UNPACK_B R41, R4.H1 ;  /* 0x00000004ff29723e */ /* 0x000fe200030006ff */
        /* <DEDUP_REMOVED lines=11> */
[----:B------:R-:W-:Y:S02]  /*b760*/  HADD2.F32 R41, -RZ, R41.H1_H1 ;  /* 0x30000029ff297230 */ /* 0x000fe40000004100 */
[----:B------:R-:W-:Y:S02]  /*b770*/  HADD2.F32 R26, -RZ, R26.H1_H1 ;  /* 0x3000001aff1a7230 */ /* 0x000fe40000004100 */
[C---:B------:R-:W-:Y:S01]  /*b780*/  FMUL.FTZ R48, R21.reuse, R40 ;  /* 0x0000002815307220 */ /* 0x040fe20000410000 */
[----:B------:R-:W-:Y:S02]  /*b790*/  HADD2.F32 R29, -RZ, R28.H1_H1 ;  /* 0x3000001cff1d7230 */ /* 0x000fe40000004100 */
[----:B------:R-:W-:Y:S01]  /*b7a0*/  FMUL.FTZ R28, R21, R44 ;  /* 0x0000002c151c7220 */ /* 0x000fe20000410000 */
[----:B------:R-:W-:-:S02]  /*b7b0*/  HADD2.F32 R11, -RZ, R14.H0_H0 ;  /* 0x2000000eff0b7230 */ /* 0x000fc40000004100 */
[C---:B------:R-:W-:Y:S01]  /*b7c0*/  FMUL.FTZ R49, R26.reuse, R41 ;  /* 0x000000291a317220 */ /* 0x040fe20000410000 */
[----:B------:R-:W-:Y:S02]  /*b7d0*/  HADD2.F32 R14, -RZ, R14.H1_H1 ;  /* 0x3000000eff0e7230 */ /* 0x000fe40000004100 */
[----:B------:R-:W-:Y:S01]  /*b7e0*/  FMUL.FTZ R26, R26, R29 ;  /* 0x0000001d1a1a7220 */ /* 0x000fe20000410000 */
[----:B------:R-:W-:Y:S01]  /*b7f0*/  F2FP.F16.E4M3.UNPACK_B R21, R4 ;  /* 0x00000004ff15723e */ /* 0x000fe200020006ff */
[C---:B------:R-:W-:Y:S01]  /*b800*/  FFMA.FTZ R47, R11.reuse, R40, -R28 ;  /* 0x000000280b2f7223 */ /* 0x040fe2000001081c */
[----:B------:R-:W-:Y:S01]  /*b810*/  FFMA.FTZ R48, R11, R44, R48 ;  /* 0x0000002c0b307223 */ /* 0x000fe20000010030 */
[C---:B------:R-:W-:Y:S01]  /*b820*/  FFMA.FTZ R41, R14.reuse, R41, R26 ;  /* 0x000000290e297223 */ /* 0x040fe2000001001a */
[----:B------:R-:W-:Y:S02]  /*b830*/  HADD2.F32 R11, -RZ, R3.H0_H0 ;  /* 0x20000003ff0b7230 */ /* 0x000fe40000004100 */
[----:B------:R-:W-:Y:S01]  /*b840*/  FFMA.FTZ R44, R14, R29, -R49 ;  /* 0x0000001d0e2c7223 */ /* 0x000fe20000010831 */
        /* <DEDUP_REMOVED lines=30> */
.L_x_11444:
[----:B------:R-:W-:Y:S05]  /*ba30*/  BSYNC B0 ;  /* 0x0000000000007941 */ /* 0x000fea0003800000 */
.L_x_11437:
        /* <DEDUP_REMOVED lines=8> */
.L_x_11434:
[----:B---3--:R-:W-:-:S05]  /*bac0*/  IMAD.U32 R0, RZ, RZ, UR36 ;  /* 0x00000024ff007e24 */ /* 0x008fca000f8e00ff */
[----:B------:R-:W-:-:S13]  /*bad0*/  ISETP.NE.AND P0, PT, R0, 0x3, PT ;  /* 0x000000030000780c */ /* 0x000fda0003f05270 */
[----:B------:R-:W-:Y:S05]  /*bae0*/  @!P0 BRA `(.L_x_11456) ;  /* 0x0000000000048947 */ /* 0x000fea0003800000 */
[----:B------:R-:W-:Y:S01]  /*baf0*/  BPT.TRAP 0x1 ;  /* 0x000000040000795c */ /* 0x000fe20000300000 */
.L_x_11456:
[----:B------:R-:W3:Y:S01]  /*bb00*/  LDL R0, [R1] ;  /* 0x0000000001007983 */ /* 0x000ee20000100800 */
[----:B012---:R-:W-:Y:S01]  /*bb10*/  IMAD R3, R156, 0x8, R18 ;  /* 0x000000089c037824 */ /* 0x007fe200078e0212 */
[----:B---3-5:R-:W-:-:S04]  /*bb20*/  SHF.L.U32 R4, R0, 0x1f, RZ ;  /* 0x0000001f00047819 */ /* 0x028fc800000006ff */
[----:B------:R0:W1:Y:S01]  /*bb30*/  SYNCS.PHASECHK.TRANS64.TRYWAIT P1, [R3+URZ+0x19c30], R4 ;  /* 0x019c3004030075a7 */ /* 0x000062000802017f */
[----:B------:R-:W-:Y:S05]  /*bb40*/  @!P0 BRA `(.L_x_11457) ;  /* 0x0000000000048947 */ /* 0x000fea0003800000 */
[----:B------:R-:W-:Y:S01]  /*bb50*/  BPT.TRAP 0x1 ;  /* 0x000000040000795c */ /* 0x000fe20000300000 */
.L_x_11457:
[----:B------:R-:W-:Y:S01]  /*bb60*/  VIADD R0, R18, 0x13800 ;  /* 0x0001380012007836 */ /* 0x000fe20000000000 */
[----:B------:R-:W-:Y:S01]  /*bb70*/  LOP3.LUT R14, R36, 0x10000, RZ, 0xfc, !PT ;  /* 0x00010000240e7812 */ /* 0x000fe200078efcff */
[----:B------:R-:W-:-:S03]  /*bb80*/  IMAD.MOV.U32 R15, RZ, RZ, -0x3ffffff0 ;  /* 0xc0000010ff0f7424 */ /* 0x000fc600078e00ff */
[----:B------:R-:W-:-:S04]  /*bb90*/  SHF.R.U32.HI R0, RZ, 0x4, R0 ;  /* 0x00000004ff007819 */ /* 0x000fc80000011600 */
[----:B------:R-:W-:-:S04]  /*bba0*/  LOP3.LUT R0, R0, 0x3fff, RZ, 0xc0, !PT ;  /* 0x00003fff00007812 */ /* 0x000fc800078ec0ff */
[----:B------:R-:W-:Y:S01]  /*bbb0*/  LOP3.LUT R13, R0, 0x10000, RZ, 0xfc, !PT ;  /* 0x00010000000d7812 */ /* 0x000fe200078efcff */
[----:B-1----:R-:W-:Y:S06]  /*bbc0*/  @P1 BRA `(.L_x_11458) ;  /* 0x0000000000081947 */ /* 0x002fec0003800000 */
[----:B------:R-:W1:Y:S02]  /*bbd0*/  SYNCS.PHASECHK.TRANS64.TRYWAIT P1, [R3+URZ+0x19c30], R4 ;  /* 0x019c3004030075a7 */ /* 0x000e64000802017f */
[----:B-1----:R-:W-:Y:S05]  /*bbe0*/  @!P1 BRA `(.L_x_11459) ;  /* 0x000000fc00b89947 */ /* 0x002fea0003800000 */
.L_x_11458:
[----:B01----:R-:W-:Y:S01]  /*bbf0*/  IMAD R4, R156, 0x300, R13 ;  /* 0x000003009c047824 */ /* 0x003fe200078e020d */
[----:B------:R-:W-:Y:S05]  /*bc00*/  WARPSYNC.ALL ;  /* 0x0000000000007948 */ /* 0x000fea0003800000 */
[----:B------:R-:W-:Y:S01]  /*bc10*/  IMAD.MOV.U32 R5, RZ, RZ, -0x3ffffff0 ;  /* 0xc0000010ff057424 */ /* 0x000fe200078e00ff */
[C---:B------:R-:W-:Y:S01]  /*bc20*/  R2UR UR4, R14.reuse ;  /* 0x000000000e0472ca */ /* 0x040fe200000e0000 */
[----:B----4-:R-:W-:Y:S01]  /*bc30*/  WARPGROUP.ARRIVE ;  /* 0x00000000000079c5 */ /* 0x010fe20000000000 */
[----:B------:R-:W-:Y:S01]  /*bc40*/  R2UR UR5, R15 ;  /* 0x000000000f0572ca */ /* 0x000fe200000e0000 */
[----:B------:R-:W-:Y:S01]  /*bc50*/  VIADD R8, R14, 0x180 ;  /* 0x000001800e087836 */ /* 0x000fe20000000000 */
[C---:B------:R-:W-:Y:S01]  /*bc60*/  R2UR UR6, R4.reuse ;  /* 0x00000000040672ca */ /* 0x040fe200000e0000 */
[----:B------:R-:W-:Y:S01]  /*bc70*/  VIADD R6, R4, 0x100 ;  /* 0x0000010004067836 */ /* 0x000fe20000000000 */
[----:B------:R-:W-:Y:S01]  /*bc80*/  R2UR UR7, R5 ;  /* 0x00000000050772ca */ /* 0x000fe200000e0000 */
[----:B------:R-:W-:-:S02]  /*bc90*/  IMAD.MOV.U32 R9, RZ, RZ, -0x3ffffff0 ;  /* 0xc0000010ff097424 */ /* 0x000fc400078e00ff */
[----:B------:R-:W-:Y:S02]  /*bca0*/  IMAD.MOV.U32 R7, RZ, RZ, -0x3ffffff0 ;  /* 0xc0000010ff077424 */ /* 0x000fe400078e00ff */
[----:B------:R-:W-:Y:S01]  /*bcb0*/  VIADD R20, R14, 0x300 ;  /* 0x000003000e147836 */ /* 0x000fe20000000000 */
[----:B------:R0:W-:Y:S01]  /*bcc0*/  STL.64 [R1+0x10], R8 ;  /* 0x0000100801007387 */ /* 0x0001e20000100a00 */
[----:B------:R-:W-:Y:S02]  /*bcd0*/  VIADD R4, R4, 0x200 ;  /* 0x0000020004047836 */ /* 0x000fe40000000000 */
[----:B------:R-:W-:Y:S02]  /*bce0*/  IMAD.MOV.U32 R21, RZ, RZ, -0x3ffffff0 ;  /* 0xc0000010ff157424 */ /* 0x000fe400078e00ff */
[----:B------:R-:W-:Y:S02]  /*bcf0*/  IMAD.MOV.U32 R5, RZ, RZ, -0x3ffffff0 ;  /* 0xc0000010ff057424 */ /* 0x000fe400078e00ff */
[----:B------:R-:W-:Y:S01]  /*bd00*/  QGMMA.64x128x32.F32.E4M3.E4M3 R24, gdesc[UR4], RZ, !UPT, gsb0 ;  /* 0x01e00000041879f3 */ /* 0x000fe2000c0008ff */
[----:B------:R-:W-:Y:S01]  /*bd10*/  R2UR UR4, R8 ;  /* 0x00000000080472ca */ /* 0x000fe200000e0000 */
[----:B------:R-:W-:Y:S01]  /*bd20*/  IMAD.MOV.U32 R89, RZ, RZ, RZ ;  /* 0x000000ffff597224 */ /* 0x000fe200078e00ff */
[----:B------:R-:W-:-:S02]  /*bd30*/  R2UR UR5, R9 ;  /* 0x00000000090572ca */ /* 0x000fc400000e0000 */
        /* <DEDUP_REMOVED lines=13> */
[----:B0-----:R-:W-:Y:S05]  /*be10*/  @!P0 BRA `(.L_x_11460) ;  /* 0x0000000000048947 */ /* 0x001fea0003800000 */
[----:B------:R-:W-:Y:S01]  /*be20*/  BPT.TRAP 0x1 ;  /* 0x000000040000795c */ /* 0x000fe20000300000 */
.L_x_11460:
        /* <DEDUP_REMOVED lines=104> */
[----:B------:R-:W-:Y:S01]  /*c4b0*/  FMNMX.FTZ R0, R73, R0, !PT ;  /* 0x0000000049007209 */ /* 0x000fe20007810000 */
[----:B------:R-:W2:Y:S01]  /*c4c0*/  LDL R76, [R1+0x28] ;  /* 0x00002800014c7983 */ /* 0x000ea20000100800 */
        /* <DEDUP_REMOVED lines=15> */
[----:B------:R-:W-:-:S04]  /*c5c0*/  FSEL R85, R85, -INF , P6 ;  /* 0xff80000055557808 */ /* 0x000fc80003000000 */
[----:B------:R-:W-:-:S05]  /*c5d0*/  FMNMX.FTZ R24, R85, R0, !PT ;  /* 0x0000000055187209 */ /* 0x000fca0007810000 */
[----:B------:R-:W0:Y:S01]  /*c5e0*/  SHFL.BFLY PT, R137, R24, 0x2, 0x1f ;  /* 0x0c401f0018897f89 */ /* 0x000e2200000e0000 */
[----:B------:R-:W-:Y:S02]  /*c5f0*/  P2R R10, PR, RZ, 0x2 ;  /* 0x00000002ff0a7803 */ /* 0x000fe40000000000 */
[----:B------:R-:W-:Y:S02]  /*c600*/  ISETP.GT.AND P1, PT, R4, 0x59, PT ;  /* 0x000000590400780c */ /* 0x000fe40003f24270 */
[----:B0-----:R-:W-:-:S05]  /*c610*/  FMNMX.FTZ R28, R24, R137, !PT ;  /* 0x00000089181c7209 */ /* 0x001fca0007810000 */
[----:B------:R-:W0:Y:S01]  /*c620*/  SHFL.BFLY PT, R137, R28, 0x1, 0x1f ;  /* 0x0c201f001c897f89 */ /* 0x000e2200000e0000 */
[----:B------:R-:W-:Y:S02]  /*c630*/  FSEL R71, R71, -INF , P1 ;  /* 0xff80000047477808 */ /* 0x000fe40000800000 */
[----:B------:R-:W-:Y:S02]  /*c640*/  ISETP.NE.AND P1, PT, R10, RZ, PT ;  /* 0x000000ff0a00720c */ /* 0x000fe40003f25270 */
[----:B------:R-:W-:Y:S02]  /*c650*/  FMNMX.FTZ R10, R9, R27, !PT ;  /* 0x0000001b090a7209 */ /* 0x000fe40007810000 */
[----:B------:R-:W-:Y:S02]  /*c660*/  P2R R12, PR, RZ, 0x4 ;  /* 0x00000004ff0c7803 */ /* 0x000fe40000000000 */
[----:B------:R-:W-:Y:S02]  /*c670*/  ISETP.GT.AND P2, PT, R4, 0x58, PT ;  /* 0x000000580400780c */ /* 0x000fe40003f44270 */
[----:B------:R-:W-:-:S02]  /*c680*/  FMNMX.FTZ R10, R93, R10, !PT ;  /* 0x0000000a5d0a7209 */ /* 0x000fc40007810000 */
[----:B0-----:R-:W-:Y:S02]  /*c690*/  FMNMX.FTZ R0, R28, R137, !PT ;  /* 0x000000891c007209 */ /* 0x001fe40007810000 */
[----:B------:R-:W-:Y:S02]  /*c6a0*/  FSEL R137, R70, -INF , P2 ;  /* 0xff80000046897808 */ /* 0x000fe40001000000 */
[----:B------:R-:W-:Y:S02]  /*c6b0*/  ISETP.NE.AND P2, PT, R12, RZ, PT ;  /* 0x000000ff0c00720c */ /* 0x000fe40003f45270 */
[----:B------:R-:W-:-:S04]  /*c6c0*/  FMNMX.FTZ R12, R31, R10, !PT ;  /* 0x0000000a1f0c7209 */ /* 0x000fc80007810000 */
[----:B------:R-:W-:-:S04]  /*c6d0*/  FMNMX.FTZ R12, R97, R12, !PT ;  /* 0x0000000c610c7209 */ /* 0x000fc80007810000 */
[----:B------:R-:W-:-:S04]  /*c6e0*/  FMNMX.FTZ R12, R35, R12, !PT ;  /* 0x0000000c230c7209 */ /* 0x000fc80007810000 */
[----:B------:R-:W-:-:S04]  /*c6f0*/  FMNMX.FTZ R12, R101, R12, !PT ;  /* 0x0000000c650c7209 */ /* 0x000fc80007810000 */
[----:B------:R-:W-:-:S04]  /*c700*/  FMNMX.FTZ R24, R39, R12, !PT ;  /* 0x0000000c27187209 */ /* 0x000fc80007810000 */
[----:B------:R-:W-:Y:S01]  /*c710*/  FMNMX.FTZ R24, R105, R24, !PT ;  /* 0x0000001869187209 */ /* 0x000fe20007810000 */
[----:B------:R-:W-:-:S01]  /*c720*/  FFMA.FTZ R30, R2, R0, -8 ;  /* 0xc1000000021e7423 */ /* 0x000fc20000010000 */
[----:B------:R-:W-:Y:S02]  /*c730*/  P2R R26, PR, RZ, 0x8 ;  /* 0x00000008ff1a7803 */ /* 0x000fe40000000000 */
[----:B------:R-:W-:Y:S02]  /*c740*/  FMNMX.FTZ R24, R43, R24, !PT ;  /* 0x000000182b187209 */ /* 0x000fe40007810000 */
[----:B------:R-:W-:Y:S02]  /*c750*/  FSETP.NEU.FTZ.AND P3, PT, R0, -INF , PT ;  /* 0xff8000000000780b */ /* 0x000fe40003f7d000 */
[----:B------:R-:W-:Y:S02]  /*c760*/  P2R R8, PR, RZ, 0x1 ;  /* 0x00000001ff087803 */ /* 0x000fe40000000000 */
[----:B------:R-:W-:-:S02]  /*c770*/  FMNMX.FTZ R24, R109, R24, !PT ;  /* 0x000000186d187209 */ /* 0x000fc40007810000 */
[----:B------:R-:W-:Y:S02]  /*c780*/  ISETP.GT.AND P0, PT, R4, 0x60, PT ;  /* 0x000000600400780c */ /* 0x000fe40003f04270 */
[----:B------:R-:W-:Y:S02]  /*c790*/  FSEL R4, R30, RZ, P3 ;  /* 0x000000ff1e047208 */ /* 0x000fe40001800000 */
[----:B------:R-:W-:Y:S02]  /*c7a0*/  ISETP.NE.AND P3, PT, R26, RZ, PT ;  /* 0x000000ff1a00720c */ /* 0x000fe40003f65270 */
        /* <DEDUP_REMOVED lines=13> */
[----:B------:R-:W-:Y:S02]  /*c880*/  ISETP.NE.AND P0, PT, R8, RZ, PT ;  /* 0x000000ff0800720c */ /* 0x000fe40003f05270 */
[----:B------:R-:W-:Y:S01]  /*c890*/  FMNMX.FTZ R32, R71, R30, !PT ;  /* 0x0000001e47207209 */ /* 0x000fe20007810000 */
[C-C-:B------:R-:W-:Y:S01]  /*c8a0*/  FFMA.FTZ R8, R2.reuse, R29, -R4.reuse ;  /* 0x0000001d02087223 */ /* 0x140fe20000010804 */
[----:B------:R-:W-:Y:S02]  /*c8b0*/  FSEL R75, R75, -INF , P0 ;  /* 0xff8000004b4b7808 */ /* 0x000fe40000000000 */
[----:B------:R-:W-:Y:S01]  /*c8c0*/  FMNMX.FTZ R32, R139, R32, !PT ;  /* 0x000000208b207209 */ /* 0x000fe20007810000 */
[----:B------:R-:W-:-:S01]  /*c8d0*/  FFMA.FTZ R29, R2, R37, -R4 ;  /* 0x00000025021d7223 */ /* 0x000fc20000010804 */
[----:B------:R-:W-:Y:S01]  /*c8e0*/  FFMA.FTZ R37, R2, R45, -R4 ;  /* 0x0000002d02257223 */ /* 0x000fe20000010804 */
[----:B------:R-:W-:-:S02]  /*c8f0*/  FSEL R45, R78, -INF , P1 ;  /* 0xff8000004e2d7808 */ /* 0x000fc40000800000 */
[----:B------:R-:W-:Y:S02]  /*c900*/  FMNMX.FTZ R32, R75, R32, !PT ;  /* 0x000000204b207209 */ /* 0x000fe40007810000 */
[----:B------:R-:W-:Y:S01]  /*c910*/  ISETP.NE.AND P0, PT, R6, RZ, PT ;  /* 0x000000ff0600720c */ /* 0x000fe20003f05270 */
[C-C-:B------:R-:W-:Y:S01]  /*c920*/  FFMA.FTZ R6, R2.reuse, R5, -R4.reuse ;  /* 0x0000000502067223 */ /* 0x140fe20000010804 */
[----:B------:R-:W-:-:S01]  /*c930*/  FFMA.FTZ R5, R2, R11, -R4 ;  /* 0x0000000b02057223 */ /* 0x000fc20000010804 */
[C-C-:B------:R-:W-:Y:S01]  /*c940*/  FFMA.FTZ R11, R2.reuse, R33, -R4.reuse ;  /* 0x00000021020b7223 */ /* 0x140fe20000010804 */
[----:B------:R-:W-:Y:S01]  /*c950*/  FSEL R79, R79, -INF , P2 ;  /* 0xff8000004f4f7808 */ /* 0x000fe20001000000 */
[C-C-:B------:R-:W-:Y:S01]  /*c960*/  FFMA.FTZ R33, R2.reuse, R41, -R4.reuse ;  /* 0x0000002902217223 */ /* 0x140fe20000010804 */
[----:B------:R-:W-:Y:S01]  /*c970*/  FMNMX.FTZ R32, R45, R32, !PT ;  /* 0x000000202d207209 */ /* 0x000fe20007810000 */
[C-C-:B------:R-:W-:Y:S01]  /*c980*/  FFMA.FTZ R41, R2.reuse, R49, -R4.reuse ;  /* 0x0000003102297223 */ /* 0x140fe20000010804 */
[----:B------:R-:W-:-:S01]  /*c990*/  FFMA.FTZ R49, R2, R53, -R4 ;  /* 0x0000003502317223 */ /* 0x000fc20000010804 */
[----:B------:R-:W-:-:S02]  /*c9a0*/  FSEL R53, R82, -INF , P3 ;  /* 0xff80000052357808 */ /* 0x000fc40001800000 */
[----:B------:R-:W-:Y:S01]  /*c9b0*/  FMNMX.FTZ R34, R79, R32, !PT ;  /* 0x000000204f227209 */ /* 0x000fe20007810000 */
[----:B------:R-:W-:Y:S01]  /*c9c0*/  FFMA.FTZ R91, R2, R91, -R4 ;  /* 0x0000005b025b7223 */ /* 0x000fe20000010804 */
[----:B------:R-:W-:Y:S02]  /*c9d0*/  FSEL R83, R83, -INF , P4 ;  /* 0xff80000053537808 */ /* 0x000fe40002000000 */
[----:B------:R-:W-:Y:S01]  /*c9e0*/  FMNMX.FTZ R34, R53, R34, !PT ;  /* 0x0000002235227209 */ /* 0x000fe20007810000 */
[----:B------:R0:W-:Y:S03]  /*c9f0*/  MUFU.EX2 R12, R91 ;  /* 0x0000005b000c7308 */ /* 0x0001e60000000800 */
[----:B------:R-:W-:Y:S02]  /*ca00*/  FMNMX.FTZ R34, R83, R34, !PT ;  /* 0x0000002253227209 */ /* 0x000fe40007810000 */
[----:B------:R-:W-:-:S02]  /*ca10*/  FSEL R87, R87, -INF , P6 ;  /* 0xff80000057577808 */ /* 0x000fc40003000000 */
[----:B0-----:R-:W-:Y:S01]  /*ca20*/  FSEL R91, R86, -INF , P5 ;  /* 0xff800000565b7808 */ /* 0x001fe20002800000 */
[----:B------:R0:W-:Y:S03]  /*ca30*/  MUFU.EX2 R10, R5 ;  /* 0x00000005000a7308 */ /* 0x0001e60000000800 */
[----:B------:R-:W-:-:S04]  /*ca40*/  FMNMX.FTZ R34, R91, R34, !PT ;  /* 0x000000225b227209 */ /* 0x000fc80007810000 */
[----:B0-----:R-:W-:-:S05]  /*ca50*/  FMNMX.FTZ R5, R87, R34, !PT ;  /* 0x0000002257057209 */ /* 0x001fca0007810000 */
[----:B------:R-:W0:Y:S02]  /*ca60*/  SHFL.BFLY PT, R40, R5, 0x2, 0x1f ;  /* 0x0c401f0005287f89 */ /* 0x000e2400000e0000 */
[----:B0-----:R-:W-:-:S05]  /*ca70*/  FMNMX.FTZ R46, R5, R40, !PT ;  /* 0x00000028052e7209 */ /* 0x001fca0007810000 */
[----:B------:R-:W0:Y:S01]  /*ca80*/  SHFL.BFLY PT, R5, R46, 0x1, 0x1f ;  /* 0x0c201f002e057f89 */ /* 0x000e2200000e0000 */
[----:B------:R-:W-:-:S01]  /*ca90*/  FFMA.FTZ R95, R2, R95, -R4 ;  /* 0x0000005f025f7223 */ /* 0x000fc20000010804 */
[C-C-:B------:R-:W-:Y:S01]  /*caa0*/  FFMA.FTZ R40, R2.reuse, R73, -R4.reuse ;  /* 0x0000004902287223 */ /* 0x140fe20000010804 */
[----:B------:R-:W-:-:S02]  /*cab0*/  FFMA.FTZ R73, R2, R77, -R4 ;  /* 0x0000004d02497223 */ /* 0x000fc40000010804 */
[----:B------:R1:W-:Y:S01]  /*cac0*/  MUFU.EX2 R24, R95 ;  /* 0x0000005f00187308 */ /* 0x0003e20000000800 */
[----:B------:R-:W-:-:S01]  /*cad0*/  FFMA.FTZ R25, R2, R25, -R4 ;  /* 0x0000001902197223 */ /* 0x000fc20000010804 */
[C-C-:B------:R-:W-:Y:S01]  /*cae0*/  FFMA.FTZ R7, R2.reuse, R7, -R4.reuse ;  /* 0x0000000702077223 */ /* 0x140fe20000010804 */
[----:B------:R-:W-:-:S01]  /*caf0*/  FFMA.FTZ R99, R2, R99, -R4 ;  /* 0x0000006302637223 */ /* 0x000fc20000010804 */
[C-C-:B------:R-:W-:Y:S01]  /*cb00*/  FFMA.FTZ R103, R2.reuse, R103, -R4.reuse ;  /* 0x0000006702677223 */ /* 0x140fe20000010804 */
[----:B------:R-:W-:-:S01]  /*cb10*/  FFMA.FTZ R107, R2, R107, -R4 ;  /* 0x0000006b026b7223 */ /* 0x000fc20000010804 */
[----:B0-----:R-:W-:-:S04]  /*cb20*/  FMNMX.FTZ R5, R46, R5, !PT ;  /* 0x000000052e057209 */ /* 0x001fc80007810000 */
[----:B------:R-:W-:Y:S01]  /*cb30*/  FSETP.NEU.FTZ.AND P1, PT, R5, -INF , PT ;  /* 0xff8000000500780b */ /* 0x000fe20003f3d000 */
[----:B------:R-:W-:-:S01]  /*cb40*/  FFMA.FTZ R50, R2, R5, -8 ;  /* 0xc100000002327423 */ /* 0x000fc20000010005 */
[C-C-:B-1----:R-:W-:Y:S01]  /*cb50*/  FFMA.FTZ R95, R2.reuse, R61, -R4.reuse ;  /* 0x0000003d025f7223 */ /* 0x142fe20000010804 */
[----:B------:R-:W-:-:S03]  /*cb60*/  FFMA.FTZ R61, R2, R65, -R4 ;  /* 0x00000041023d7223 */ /* 0x000fc60000010804 */
[----:B------:R-:W-:Y:S01]  /*cb70*/  FSEL R50, R50, RZ, P1 ;  /* 0x000000ff32327208 */ /* 0x000fe20000800000 */
        /* <DEDUP_REMOVED lines=12> */
[----:B------:R-:W-:-:S01]  /*cc40*/  FFMA.FTZ R4, R2, R9, -R50 ;  /* 0x0000000902047223 */ /* 0x000fc20000010832 */
[C-C-:B------:R-:W-:Y:S01]  /*cc50*/  FFMA.FTZ R9, R2.reuse, R27, -R50.reuse ;  /* 0x0000001b02097223 */ /* 0x140fe20000010832 */
[----:B------:R-:W-:-:S01]  /*cc60*/  FFMA.FTZ R54, R2, R93, -R50 ;  /* 0x0000005d02367223 */ /* 0x000fc20000010832 */
[----:B------:R-:W-:Y:S01]  /*cc70*/  MUFU.EX2 R6, R6 ;  /* 0x0000000600067308 */ /* 0x000fe20000000800 */
[----:B------:R-:W-:-:S07]  /*cc80*/  FFMA.FTZ R85, R2, R31, -R50 ;  /* 0x0000001f02557223 */ /* 0x000fce0000010832 */
[----:B------:R-:W0:Y:S01]  /*cc90*/  MUFU.EX2 R25, R25 ;  /* 0x0000001900197308 */ /* 0x000e220000000800 */
[----:B------:R-:W-:-:S07]  /*cca0*/  FFMA.FTZ R27, R2, R97, -R50 ;  /* 0x00000061021b7223 */ /* 0x000fce0000010832 */
[----:B------:R-:W-:Y:S08]  /*ccb0*/  MUFU.EX2 R4, R4 ;  /* 0x0000000400047308 */ /* 0x000ff00000000800 */
[----:B------:R-:W1:Y:S01]  /*ccc0*/  MUFU.EX2 R9, R9 ;  /* 0x0000000900097308 */ /* 0x000e620000000800 */
[----:B------:R-:W-:-:S07]  /*ccd0*/  FFMA.FTZ R48, R2, R35, -R50 ;  /* 0x0000002302307223 */ /* 0x000fce0000010832 */
[----:B------:R-:W4:Y:S08]  /*cce0*/  MUFU.EX2 R7, R7 ;  /* 0x0000000700077308 */ /* 0x000f300000000800 */
[----:B------:R-:W5:Y:S01]  /*ccf0*/  MUFU.EX2 R54, R54 ;  /* 0x0000003600367308 */ /* 0x000f620000000800 */
[----:B------:R-:W-:-:S07]  /*cd00*/  FFMA.FTZ R58, R2, R101, -R50 ;  /* 0x00000065023a7223 */ /* 0x000fce0000010832 */
[----:B------:R-:W3:Y:S08]  /*cd10*/  MUFU.EX2 R8, R8 ;  /* 0x0000000800087308 */ /* 0x000ef00000000800 */
[----:B------:R-:W2:Y:S01]  /*cd20*/  MUFU.EX2 R85, R85 ;  /* 0x0000005500557308 */ /* 0x000ea20000000800 */
[----:B------:R-:W-:-:S01]  /*cd30*/  FFMA.FTZ R66, R2, R55, -R50 ;  /* 0x0000003702427223 */ /* 0x000fc20000010832 */
[----:B0-----:R-:W-:Y:S01]  /*cd40*/  FADD.FTZ R62, R6, R25 ;  /* 0x00000019063e7221 */ /* 0x001fe20000010000 */
[----:B-1----:R-:W-:-:S05]  /*cd50*/  FADD.FTZ R55, R4, R9 ;  /* 0x0000000904377221 */ /* 0x002fca0000010000 */
[----:B------:R-:W0:Y:S01]  /*cd60*/  MUFU.EX2 R27, R27 ;  /* 0x0000001b001b7308 */ /* 0x000e220000000800 */
[----:B------:R-:W-:-:S01]  /*cd70*/  FFMA.FTZ R93, R2, R39, -R50 ;  /* 0x00000027025d7223 */ /* 0x000fc20000010832 */
[----:B------:R-:W-:Y:S01]  /*cd80*/  FFMA.FTZ R60, R2, R59, -R50 ;  /* 0x0000003b023c7223 */ /* 0x000fe20000010832 */
[----:B----4-:R-:W-:-:S05]  /*cd90*/  FADD.FTZ R59, R7, R62 ;  /* 0x0000003e073b7221 */ /* 0x010fca0000010000 */
[----:B------:R-:W1:Y:S01]  /*cda0*/  MUFU.EX2 R11, R11 ;  /* 0x0000000b000b7308 */ /* 0x000e620000000800 */
[----:B-----5:R-:W-:-:S01]  /*cdb0*/  FADD.FTZ R62, R54, R55 ;  /* 0x00000037363e7221 */ /* 0x020fc20000010000 */
[----:B------:R-:W-:-:S06]  /*cdc0*/  FFMA.FTZ R31, R2, R105, -R50 ;  /* 0x00000069021f7223 */ /* 0x000fcc0000010832 */
[----:B------:R-:W4:Y:S01]  /*cdd0*/  MUFU.EX2 R48, R48 ;  /* 0x0000003000307308 */ /* 0x000f220000000800 */
[----:B---3--:R-:W-:-:S01]  /*cde0*/  FADD.FTZ R59, R8, R59 ;  /* 0x0000003b083b7221 */ /* 0x008fc20000010000 */
[----:B--2---:R-:W-:-:S06]  /*cdf0*/  FADD.FTZ R62, R85, R62 ;  /* 0x0000003e553e7221 */ /* 0x004fcc0000010000 */
[----:B------:R-:W2:Y:S01]  /*ce00*/  MUFU.EX2 R58, R58 ;  /* 0x0000003a003a7308 */ /* 0x000ea20000000800 */
[----:B------:R-:W-:-:S01]  /*ce10*/  FFMA.FTZ R52, R2, R43, -R50 ;  /* 0x0000002b02347223 */ /* 0x000fc20000010832 */
[----:B------:R-:W-:-:S06]  /*ce20*/  FADD.FTZ R70, R10, R59 ;  /* 0x0000003b0a467221 */ /* 0x000fcc0000010000 */
[----:B------:R-:W3:Y:S01]  /*ce30*/  MUFU.EX2 R29, R29 ;  /* 0x0000001d001d7308 */ /* 0x000ee20000000800 */
[----:B0-----:R-:W-:-:S01]  /*ce40*/  FADD.FTZ R59, R27, R62 ;  /* 0x0000003e1b3b7221 */ /* 0x001fc20000010000 */
[----:B------:R-:W-:-:S06]  /*ce50*/  FFMA.FTZ R43, R2, R109, -R50 ;  /* 0x0000006d022b7223 */ /* 0x000fcc0000010832 */
[----:B------:R-:W0:Y:S01]  /*ce60*/  MUFU.EX2 R93, R93 ;  /* 0x0000005d005d7308 */ /* 0x000e220000000800 */
[----:B------:R-:W-:-:S01]  /*ce70*/  FFMA.FTZ R68, R2, R63, -R50 ;  /* 0x0000003f02447223 */ /* 0x000fc20000010832 */
[----:B-1----:R-:W-:Y:S01]  /*ce80*/  FADD.FTZ R63, R11, R70 ;  /* 0x000000460b3f7221 */ /* 0x002fe20000010000 */
[----:B----4-:R-:W-:-:S05]  /*ce90*/  FADD.FTZ R59, R48, R59 ;  /* 0x0000003b303b7221 */ /* 0x010fca0000010000 */
[----:B------:R-:W1:Y:S01]  /*cea0*/  MUFU.EX2 R31, R31 ;  /* 0x0000001f001f7308 */ /* 0x000e620000000800 */
[----:B------:R-:W-:-:S01]  /*ceb0*/  FFMA.FTZ R64, R2, R47, -R50 ;  /* 0x0000002f02407223 */ /* 0x000fc20000010832 */
[----:B------:R-:W-:-:S06]  /*cec0*/  FADD.FTZ R72, R12, R63 ;  /* 0x0000003f0c487221 */ /* 0x000fcc0000010000 */
[----:B------:R-:W4:Y:S01]  /*ced0*/  MUFU.EX2 R33, R33 ;  /* 0x0000002100217308 */ /* 0x000f220000000800 */
[----:B--2---:R-:W-:-:S01]  /*cee0*/  FADD.FTZ R74, R58, R59 ;  /* 0x0000003b3a4a7221 */ /* 0x004fc20000010000 */
[----:B------:R-:W-:-:S06]  /*cef0*/  FFMA.FTZ R35, R2, R113, -R50 ;  /* 0x0000007102237223 */ /* 0x000fcc0000010832 */
[----:B------:R-:W2:Y:S01]  /*cf00*/  MUFU.EX2 R52, R52 ;  /* 0x0000003400347308 */ /* 0x000ea20000000800 */
[----:B---3--:R-:W-:-:S01]  /*cf10*/  FADD.FTZ R59, R29, R72 ;  /* 0x000000481d3b7221 */ /* 0x008fc20000010000 */
[----:B0-----:R-:W-:-:S06]  /*cf20*/  FADD.FTZ R74, R93, R74 ;  /* 0x0000004a5d4a7221 */ /* 0x001fcc0000010000 */
[----:B------:R-:W0:Y:S01]  /*cf30*/  MUFU.EX2 R26, R99 ;  /* 0x00000063001a7308 */ /* 0x000e220000000800 */
[----:B------:R-:W-:-:S07]  /*cf40*/  FFMA.FTZ R56, R2, R51, -R50 ;  /* 0x0000003302387223 */ /* 0x000fce0000010832 */
[----:B------:R-:W3:Y:S01]  /*cf50*/  MUFU.EX2 R43, R43 ;  /* 0x0000002b002b7308 */ /* 0x000ee20000000800 */
[----:B------:R-:W-:-:S01]  /*cf60*/  FADD.FTZ R72, R24, R59 ;  /* 0x0000003b18487221 */ /* 0x000fc20000010000 */
[----:B-1----:R-:W-:-:S06]  /*cf70*/  FADD.FTZ R63, R31, R74 ;  /* 0x0000004a1f3f7221 */ /* 0x002fcc0000010000 */
[----:B------:R-:W1:Y:S01]  /*cf80*/  MUFU.EX2 R37, R37 ;  /* 0x0000002500257308 */ /* 0x000e620000000800 */
[----:B------:R-:W-:-:S07]  /*cf90*/  FFMA.FTZ R47, R2, R115, -R50 ;  /* 0x00000073022f7223 */ /* 0x000fce0000010832 */
[----:B------:R-:W5:Y:S01]  /*cfa0*/  MUFU.EX2 R64, R64 ;  /* 0x0000004000407308 */ /* 0x000f620000000800 */
[----:B------:R-:W-:-:S01]  /*cfb0*/  FFMA.FTZ R59, R2, R45, -R50 ;  /* 0x0000002d023b7223 */ /* 0x000fc20000010832 */
[----:B----4-:R-:W-:-:S06]  /*cfc0*/  FADD.FTZ R45, R33, R72 ;  /* 0x00000048212d7221 */ /* 0x010fcc0000010000 */
[----:B------:R-:W4:Y:S01]  /*cfd0*/  MUFU.EX2 R28, R103 ;  /* 0x00000067001c7308 */ /* 0x000f220000000800 */
[----:B--2---:R-:W-:-:S07]  /*cfe0*/  FADD.FTZ R72, R52, R63 ;  /* 0x0000003f34487221 */ /* 0x004fce0000010000 */
[----:B------:R-:W2:Y:S01]  /*cff0*/  MUFU.EX2 R35, R35 ;  /* 0x0000002300237308 */ /* 0x000ea20000000800 */
[----:B0-----:R-:W-:-:S01]  /*d000*/  FADD.FTZ R74, R26, R45 ;  /* 0x0000002d1a4a7221 */ /* 0x001fc20000010000 */
[----:B---3--:R-:W-:-:S06]  /*d010*/  FADD.FTZ R45, R43, R72 ;  /* 0x000000482b2d7221 */ /* 0x008fcc0000010000 */
[----:B------:R-:W0:Y:S01]  /*d020*/  MUFU.EX2 R41, R41 ;  /* 0x0000002900297308 */ /* 0x000e220000000800 */
[----:B------:R-:W-:-:S07]  /*d030*/  FFMA.FTZ R39, R2, R121, -R50 ;  /* 0x0000007902277223 */ /* 0x000fce0000010832 */
[----:B------:R-:W3:Y:S01]  /*d040*/  MUFU.EX2 R56, R56 ;  /* 0x0000003800387308 */ /* 0x000ee20000000800 */
[----:B-1----:R-:W-:-:S01]  /*d050*/  FADD.FTZ R63, R37, R74 ;  /* 0x0000004a253f7221 */ /* 0x002fc20000010000 */
[----:B-----5:R-:W-:-:S06]  /*d060*/  FADD.FTZ R72, R64, R45 ;  /* 0x0000002d40487221 */ /* 0x020fcc0000010000 */
[----:B------:R-:W1:Y:S08]  /*d070*/  MUFU.EX2 R30, R107 ;  /* 0x0000006b001e7308 */ /* 0x000e700000000800 */
[----:B------:R-:W5:Y:S01]  /*d080*/  MUFU.EX2 R47, R47 ;  /* 0x0000002f002f7308 */ /* 0x000f620000000800 */
[----:B----4-:R-:W-:-:S07]  /*d090*/  FADD.FTZ R74, R28, R63 ;  /* 0x0000003f1c4a7221 */ /* 0x010fce0000010000 */
[----:B------:R-:W4:Y:S01]  /*d0a0*/  MUFU.EX2 R49, R49 ;  /* 0x0000003100317308 */ /* 0x000f220000000800 */
[----:B--2---:R-:W-:-:S01]  /*d0b0*/  FADD.FTZ R63, R35, R72 ;  /* 0x00000048233f7221 */ /* 0x004fc20000010000 */
[----:B------:R-:W-:-:S06]  /*d0c0*/  FFMA.FTZ R51, R2, R123, -R50 ;  /* 0x0000007b02337223 */ /* 0x000fcc0000010832 */
[----:B------:R-:W2:Y:S01]  /*d0d0*/  MUFU.EX2 R66, R66 ;  /* 0x0000004200427308 */ /* 0x000ea20000000800 */
[----:B------:R-:W-:Y:S01]  /*d0e0*/  F2FP.SATFINITE.E4M3.F32.PACK_AB_MERGE_C R148, R8, R7, RZ ;  /* 0x000000070894723e */ /* 0x000fe200048070ff */
[----:B0-----:R-:W-:Y:S01]  /*d0f0*/  FADD.FTZ R7, R41, R74 ;  /* 0x0000004a29077221 */ /* 0x001fe20000010000 */
[----:B------:R-:W-:-:S05]  /*d100*/  F2FP.SATFINITE.E4M3.F32.PACK_AB_MERGE_C R150, R29, R12, RZ ;  /* 0x0000000c1d96723e */ /* 0x000fca00048070ff */
[----:B------:R-:W0:Y:S01]  /*d110*/  MUFU.EX2 R32, R111 ;  /* 0x0000006f00207308 */ /* 0x000e220000000800 */
[----:B---3--:R-:W-:-:S07]  /*d120*/  FADD.FTZ R12, R56, R63 ;  /* 0x0000003f380c7221 */ /* 0x008fce0000010000 */
[----:B------:R-:W3:Y:S01]  /*d130*/  MUFU.EX2 R39, R39 ;  /* 0x0000002700277308 */ /* 0x000ee20000000800 */
[----:B------:R-:W-:Y:S02]  /*d140*/  VIADD R55, R3, 0x19c40 ;  /* 0x00019c4003377836 */ /* 0x000fe40000000000 */
[----:B-1----:R-:W-:-:S05]  /*d150*/  FADD.FTZ R72, R30, R7 ;  /* 0x000000071e487221 */ /* 0x002fca0000010000 */
[----:B------:R-:W1:Y:S01]  /*d160*/  MUFU.EX2 R57, R57 ;  /* 0x0000003900397308 */ /* 0x000e620000000800 */
[----:B-----5:R-:W-:-:S07]  /*d170*/  FADD.FTZ R7, R47, R12 ;  /* 0x0000000c2f077221 */ /* 0x020fce0000010000 */
[----:B------:R-:W5:Y:S01]  /*d180*/  MUFU.EX2 R60, R60 ;  /* 0x0000003c003c7308 */ /* 0x000f620000000800 */
[C---:B----4-:R-:W-:Y:S01]  /*d190*/  F2FP.SATFINITE.E4M3.F32.PACK_AB_MERGE_C R138, R49.reuse, R30, RZ ;  /* 0x0000001e318a723e */ /* 0x050fe200048070ff */
[----:B------:R-:W-:Y:S01]  /*d1a0*/  FFMA.FTZ R127, R2, R127, -R50 ;  /* 0x0000007f027f7223 */ /* 0x000fe20000010832 */
[----:B------:R-:W-:-:S05]  /*d1b0*/  FADD.FTZ R49, R49, R72 ;  /* 0x0000004831317221 */ /* 0x000fca0000010000 */
[----:B------:R-:W4:Y:S01]  /*d1c0*/  MUFU.EX2 R36, R36 ;  /* 0x0000002400247308 */ /* 0x000f220000000800 */
[----:B------:R-:W-:Y:S01]  /*d1d0*/  PRMT R55, R92, 0x654, R55 ;  /* 0x000006545c377816 */ /* 0x000fe20000000037 */
[----:B--2---:R-:W-:Y:S01]  /*d1e0*/  FADD.FTZ R12, R66, R7 ;  /* 0x00000007420c7221 */ /* 0x004fe20000010000 */
[----:B------:R-:W-:-:S05]  /*d1f0*/  FFMA.FTZ R62, R2, R67, -R50 ;  /* 0x00000043023e7223 */ /* 0x000fca0000010832 */
[----:B------:R-:W-:Y:S01]  /*d200*/  MUFU.EX2 R95, R95 ;  /* 0x0000005f005f7308 */ /* 0x000fe20000000800 */
[----:B------:R-:W-:-:S07]  /*d210*/  F2FP.SATFINITE.E4M3.F32.PACK_AB_MERGE_C R136, R37, R26, RZ ;  /* 0x0000001a2588723e */ /* 0x000fce00048070ff */
[----:B------:R-:W2:Y:S01]  /*d220*/  MUFU.EX2 R51, R51 ;  /* 0x0000003300337308 */ /* 0x000ea20000000800 */
[----:B0-----:R-:W-:-:S01]  /*d230*/  FADD.FTZ R26, R32, R49 ;  /* 0x00000031201a7221 */ /* 0x001fc20000010000 */
[----:B------:R0:W-:Y:S06]  /*d240*/  SYNCS.ARRIVE.TRANS64.RED.A1T0 RZ, [R55+URZ], RZ ;  /* 0x000000ff37ff79a7 */ /* 0x0001ec000810043f */
[----:B------:R-:W2:Y:S01]  /*d250*/  MUFU.EX2 R68, R68 ;  /* 0x0000004400447308 */ /* 0x000ea20000000800 */
[----:B---3--:R-:W-:-:S01]  /*d260*/  FADD.FTZ R7, R39, R12 ;  /* 0x0000000c27077221 */ /* 0x008fc20000010000 */
[----:B0-----:R-:W-:Y:S01]  /*d270*/  FFMA.FTZ R55, R2, R137, -R50 ;  /* 0x0000008902377223 */ /* 0x001fe20000010832 */
[----:B-1----:R-:W-:-:S05]  /*d280*/  FADD.FTZ R29, R57, R26 ;  /* 0x0000001a391d7221 */ /* 0x002fca0000010000 */
[----:B------:R-:W0:Y:S01]  /*d290*/  MUFU.EX2 R34, R34 ;  /* 0x0000002200227308 */ /* 0x000e220000000800 */
[----:B------:R-:W-:-:S01]  /*d2a0*/  FFMA.FTZ R70, R2, R71, -R50 ;  /* 0x0000004702467223 */ /* 0x000fc20000010832 */
[----:B-----5:R-:W-:-:S06]  /*d2b0*/  FADD.FTZ R26, R60, R7 ;  /* 0x000000073c1a7221 */ /* 0x020fcc0000010000 */
[----:B------:R-:W1:Y:S01]  /*d2c0*/  MUFU.EX2 R3, R127 ;  /* 0x0000007f00037308 */ /* 0x000e620000000800 */
[----:B----4-:R-:W-:-:S01]  /*d2d0*/  FADD.FTZ R30, R36, R29 ;  /* 0x0000001d241e7221 */ /* 0x010fc20000010000 */
[----:B--2---:R-:W-:-:S06]  /*d2e0*/  FADD.FTZ R7, R51, R26 ;  /* 0x0000001a33077221 */ /* 0x004fcc0000010000 */
[----:B------:R-:W2:Y:S01]  /*d2f0*/  MUFU.EX2 R61, R61 ;  /* 0x0000003d003d7308 */ /* 0x000ea20000000800 */
[----:B------:R-:W-:-:S07]  /*d300*/  F2FP.SATFINITE.E4M3.F32.PACK_AB_MERGE_C R140, R95, R36, RZ ;  /* 0x000000245f8c723e */ /* 0x000fce00048070ff */
[----:B------:R-:W3:Y:S01]  /*d310*/  MUFU.EX2 R62, R62 ;  /* 0x0000003e003e7308 */ /* 0x000ee20000000800 */
[----:B------:R-:W-:-:S01]  /*d320*/  FFMA.FTZ R139, R2, R139, -R50 ;  /* 0x0000008b028b7223 */ /* 0x000fc20000010832 */
[----:B------:R-:W-:Y:S01]  /*d330*/  FADD.FTZ R95, R95, R30 ;  /* 0x0000001e5f5f7221 */ /* 0x000fe20000010000 */
[----:B------:R-:W-:-:S05]  /*d340*/  F2FP.SATFINITE.E4M3.F32.PACK_AB_MERGE_C R141, R68, R51, RZ ;  /* 0x00000033448d723e */ /* 0x000fca00048070ff */
[----:B------:R-:W4:Y:S01]  /*d350*/  MUFU.EX2 R38, R38 ;  /* 0x0000002600267308 */ /* 0x000f220000000800 */
[----:B------:R-:W-:-:S07]  /*d360*/  FADD.FTZ R68, R68, R7 ;  /* 0x0000000744447221 */ /* 0x000fce0000010000 */
[----:B------:R-:W5:Y:S01]  /*d370*/  MUFU.EX2 R55, R55 ;  /* 0x0000003700377308 */ /* 0x000f620000000800 */
[----:B------:R-:W-:Y:S01]  /*d380*/  F2FP.SATFINITE.E4M3.F32.PACK_AB_MERGE_C R148, R25, R6, R148 ;  /* 0x000000061994723e */ /* 0x000fe20004807094 */
[----:B------:R-:W-:Y:S01]  /*d390*/  FFMA.FTZ R75, R2, R75, -R50 ;  /* 0x0000004b024b7223 */ /* 0x000fe20000010832 */
[----:B0-----:R-:W-:-:S05]  /*d3a0*/  FADD.FTZ R6, R34, R95 ;  /* 0x0000005f22067221 */ /* 0x001fca0000010000 */
[----:B------:R-:W0:Y:S01]  /*d3b0*/  MUFU.EX2 R69, R69 ;  /* 0x0000004500457308 */ /* 0x000e220000000800 */
[----:B-1----:R-:W-:-:S07]  /*d3c0*/  FADD.FTZ R7, R3, R68 ;  /* 0x0000004403077221 */ /* 0x002fce0000010000 */
[----:B------:R-:W1:Y:S01]  /*d3d0*/  MUFU.EX2 R70, R70 ;  /* 0x0000004600467308 */ /* 0x000e620000000800 */
[----:B------:R-:W-:Y:S01]  /*d3e0*/  F2FP.SATFINITE.E4M3.F32.PACK_AB_MERGE_C R150, R11, R10, R150 ;  /* 0x0000000a0b96723e */ /* 0x000fe20004807096 */
[----:B--2---:R-:W-:-:S06]  /*d3f0*/  FADD.FTZ R11, R61, R6 ;  /* 0x000000063d0b7221 */ /* 0x004fcc0000010000 */
[----:B------:R-:W2:Y:S01]  /*d400*/  MUFU.EX2 R65, R65 ;  /* 0x0000004100417308 */ /* 0x000ea20000000800 */
[----:B---3--:R-:W-:-:S07]  /*d410*/  FADD.FTZ R10, R62, R7 ;  /* 0x000000073e0a7221 */ /* 0x008fce0000010000 */
[----:B------:R-:W3:Y:S01]  /*d420*/  MUFU.EX2 R45, R139 ;  /* 0x0000008b002d7308 */ /* 0x000ee20000000800 */
[----:B------:R-:W-:-:S01]  /*d430*/  FFMA.FTZ R79, R2, R79, -R50 ;  /* 0x0000004f024f7223 */ /* 0x000fc20000010832 */
[----:B------:R-:W-:Y:S01]  /*d440*/  F2FP.SATFINITE.E4M3.F32.PACK_AB_MERGE_C R136, R33, R24, R136 ;  /* 0x000000182188723e */ /* 0x000fe20004807088 */
[----:B----4-:R-:W-:-:S05]  /*d450*/  FADD.FTZ R24, R38, R11 ;  /* 0x0000000b26187221 */ /* 0x010fca0000010000 */
[----:B------:R-:W4:Y:S01]  /*d460*/  MUFU.EX2 R40, R40 ;  /* 0x0000002800287308 */ /* 0x000f220000000800 */
[----:B-----5:R-:W-:-:S01]  /*d470*/  FADD.FTZ R7, R55, R10 ;  /* 0x0000000a37077221 */ /* 0x020fc20000010000 */
[----:B------:R-:W-:-:S06]  /*d480*/  FFMA.FTZ R53, R2, R53, -R50 ;  /* 0x0000003502357223 */ /* 0x000fcc0000010832 */
[----:B------:R-:W5:Y:S01]  /*d490*/  MUFU.EX2 R8, R75 ;  /* 0x0000004b00087308 */ /* 0x000f620000000800 */
[----:B0-----:R-:W-:-:S01]  /*d4a0*/  FADD.FTZ R24, R69, R24 ;  /* 0x0000001845187221 */ /* 0x001fc20000010000 */
[----:B-1----:R-:W-:-:S06]  /*d4b0*/  F2FP.SATFINITE.E4M3.F32.PACK_AB_MERGE_C R143, R70, R55, RZ ;  /* 0x00000037468f723e */ /* 0x002fcc00048070ff */
[----:B------:R-:W-:Y:S01]  /*d4c0*/  MUFU.EX2 R42, R42 ;  /* 0x0000002a002a7308 */ /* 0x000fe20000000800 */
[----:B------:R-:W-:-:S07]  /*d4d0*/  FADD.FTZ R70, R70, R7 ;  /* 0x0000000746467221 */ /* 0x000fce0000010000 */
[----:B------:R-:W0:Y:S08]  /*d4e0*/  MUFU.EX2 R73, R73 ;  /* 0x0000004900497308 */ /* 0x000e300000000800 */
[----:B------:R-:W1:Y:S01]  /*d4f0*/  MUFU.EX2 R59, R59 ;  /* 0x0000003b003b7308 */ /* 0x000e620000000800 */
[----:B------:R-:W-:-:S01]  /*d500*/  FFMA.FTZ R83, R2, R83, -R50 ;  /* 0x0000005302537223 */ /* 0x000fc20000010832 */
[----:B------:R-:W-:Y:S01]  /*d510*/  FFMA.FTZ R91, R2, R91, -R50 ;  /* 0x0000005b025b7223 */ /* 0x000fe20000010832 */
[----:B------:R-:W-:-:S05]  /*d520*/  F2FP.SATFINITE.E4M3.F32.PACK_AB_MERGE_C R149, R85, R54, RZ ;  /* 0x000000365595723e */ /* 0x000fca00048070ff */
[----:B------:R-:W1:Y:S01]  /*d530*/  MUFU.EX2 R12, R79 ;  /* 0x0000004f000c7308 */ /* 0x000e620000000800 */
[----:B--2---:R-:W-:-:S01]  /*d540*/  FADD.FTZ R7, R65, R24 ;  /* 0x0000001841077221 */ /* 0x004fc20000010000 */
[----:B------:R-:W-:Y:S01]  /*d550*/  FFMA.FTZ R50, R2, R87, -R50 ;  /* 0x0000005702327223 */ /* 0x000fe20000010832 */
[----:B---3--:R-:W-:-:S05]  /*d560*/  FADD.FTZ R11, R45, R70 ;  /* 0x000000462d0b7221 */ /* 0x008fca0000010000 */
[----:B------:R-:W-:Y:S01]  /*d570*/  MUFU.EX2 R46, R46 ;  /* 0x0000002e002e7308 */ /* 0x000fe20000000800 */
[----:B----4-:R-:W-:-:S01]  /*d580*/  FADD.FTZ R7, R40, R7 ;  /* 0x0000000728077221 */ /* 0x010fc20000010000 */
[----:B------:R-:W-:-:S06]  /*d590*/  F2FP.SATFINITE.E4M3.F32.PACK_AB_MERGE_C R149, R9, R4, R149 ;  /* 0x000000040995723e */ /* 0x000fcc0004807095 */
[----:B------:R-:W2:Y:S01]  /*d5a0*/  MUFU.EX2 R81, R81 ;  /* 0x0000005100517308 */ /* 0x000ea20000000800 */
[----:B-----5:R-:W-:-:S07]  /*d5b0*/  FADD.FTZ R4, R8, R11 ;  /* 0x0000000b08047221 */ /* 0x020fce0000010000 */
[----:B------:R-:W3:Y:S01]  /*d5c0*/  MUFU.EX2 R44, R44 ;  /* 0x0000002c002c7308 */ /* 0x000ee20000000800 */
[----:B0-----:R-:W-:-:S07]  /*d5d0*/  F2FP.SATFINITE.E4M3.F32.PACK_AB_MERGE_C R144, R73, R42, RZ ;  /* 0x0000002a4990723e */ /* 0x001fce00048070ff */
[----:B------:R-:W0:Y:S01]  /*d5e0*/  MUFU.EX2 R53, R53 ;  /* 0x0000003500357308 */ /* 0x000e220000000800 */
[----:B------:R-:W-:-:S07]  /*d5f0*/  FADD.FTZ R42, R42, R7 ;  /* 0x000000072a2a7221 */ /* 0x000fce0000010000 */
[----:B------:R-:W4:Y:S01]  /*d600*/  MUFU.EX2 R77, R77 ;  /* 0x0000004d004d7308 */ /* 0x000f220000000800 */
[----:B-1----:R-:W-:-:S01]  /*d610*/  FADD.FTZ R7, R59, R4 ;  /* 0x000000043b077221 */ /* 0x002fc20000010000 */
[----:B------:R-:W-:-:S06]  /*d620*/  VIADD R10, R90, 0xfffffffe ;  /* 0xfffffffe5a0a7836 */ /* 0x000fcc0000000000 */
[----:B------:R-:W1:Y:S01]  /*d630*/  MUFU.EX2 R6, R83 ;  /* 0x0000005300067308 */ /* 0x000e620000000800 */
[----:B------:R-:W-:-:S01]  /*d640*/  FADD.FTZ R73, R73, R42 ;  /* 0x0000002a49497221 */ /* 0x000fc20000010000 */
[----:B------:R-:W-:-:S06]  /*d650*/  F2FP.SATFINITE.E4M3.F32.PACK_AB_MERGE_C R145, R12, R59, RZ ;  /* 0x0000003b0c91723e */ /* 0x000fcc00048070ff */
[----:B------:R-:W-:Y:S01]  /*d660*/  MUFU.EX2 R91, R91 ;  /* 0x0000005b005b7308 */ /* 0x000fe20000000800 */
[----:B------:R-:W-:-:S07]  /*d670*/  FADD.FTZ R12, R12, R7 ;  /* 0x000000070c0c7221 */ /* 0x000fce0000010000 */
[----:B------:R-:W5:Y:S01]  /*d680*/  MUFU.EX2 R50, R50 ;  /* 0x0000003200327308 */ /* 0x000f620000000800 */
[----:B--2---:R-:W-:Y:S01]  /*d690*/  F2FP.SATFINITE.E4M3.F32.PACK_AB_MERGE_C R146, R81, R46, RZ ;  /* 0x0000002e5192723e */ /* 0x004fe200048070ff */
[----:B---3--:R-:W-:Y:S01]  /*d6a0*/  FADD.FTZ R4, R44, R73 ;  /* 0x000000492c047221 */ /* 0x008fe20000010000 */
[----:B------:R-:W-:Y:S01]  /*d6b0*/  ISETP.GE.AND P1, PT, R10, R76, PT ;  /* 0x0000004c0a00720c */ /* 0x000fe20003f26270 */
[----:B0-----:R-:W-:Y:S01]  /*d6c0*/  FADD.FTZ R7, R53, R12 ;  /* 0x0000000c35077221 */ /* 0x001fe20000010000 */
[C---:B----4-:R-:W-:Y:S01]  /*d6d0*/  F2FP.SATFINITE.E4M3.F32.PACK_AB_MERGE_C R146, R77.reuse, R44, R146 ;  /* 0x0000002c4d92723e */ /* 0x050fe20004807092 */
[----:B------:R-:W-:Y:S02]  /*d6e0*/  FADD.FTZ R77, R77, R4 ;  /* 0x000000044d4d7221 */ /* 0x000fe40000010000 */
[----:B-1----:R-:W-:-:S01]  /*d6f0*/  FADD.FTZ R4, R6, R7 ;  /* 0x0000000706047221 */ /* 0x002fc20000010000 */
[----:B------:R-:W-:Y:S01]  /*d700*/  F2FP.SATFINITE.E4M3.F32.PACK_AB_MERGE_C R151, R93, R58, RZ ;  /* 0x0000003a5d97723e */ /* 0x000fe200048070ff */
[----:B------:R-:W-:-:S01]  /*d710*/  FADD.FTZ R46, R46, R77 ;  /* 0x0000004d2e2e7221 */ /* 0x000fc20000010000 */
[----:B------:R-:W-:Y:S01]  /*d720*/  F2FP.SATFINITE.E4M3.F32.PACK_AB_MERGE_C R137, R64, R43, RZ ;  /* 0x0000002b4089723e */ /* 0x000fe200048070ff */
[----:B------:R-:W-:Y:S01]  /*d730*/  BSSY B0, `(.L_x_11461) ;  /* 0x000023c000007945 */ /* 0x000fe20003800000 */
[----:B------:R-:W-:-:S02]  /*d740*/  F2FP.SATFINITE.E4M3.F32.PACK_AB_MERGE_C R139, R66, R47, RZ ;  /* 0x0000002f428b723e */ /* 0x000fc400048070ff */
[----:B------:R-:W-:Y:S02]  /*d750*/  F2FP.SATFINITE.E4M3.F32.PACK_AB_MERGE_C R142, R69, R38, RZ ;  /* 0x00000026458e723e */ /* 0x000fe400048070ff */
[----:B-----5:R-:W-:Y:S01]  /*d760*/  F2FP.SATFINITE.E4M3.F32.PACK_AB_MERGE_C R147, R50, R91, RZ ;  /* 0x0000005b3293723e */ /* 0x020fe200048070ff */
[----:B------:R-:W-:Y:S01]  /*d770*/  FADD.FTZ R91, R91, R4 ;  /* 0x000000045b5b7221 */ /* 0x000fe20000010000 */
[----:B------:R-:W-:Y:S02]  /*d780*/  F2FP.SATFINITE.E4M3.F32.PACK_AB_MERGE_C R143, R62, R3, R143 ;  /* 0x000000033e8f723e */ /* 0x000fe4000480708f */
[----:B------:R-:W-:Y:S01]  /*d790*/  F2FP.SATFINITE.E4M3.F32.PACK_AB_MERGE_C R147, R6, R53, R147 ;  /* 0x000000350693723e */ /* 0x000fe20004807093 */
[----:B------:R-:W-:-:S01]  /*d7a0*/  FADD.FTZ R6, R50, R91 ;  /* 0x0000005b32067221 */ /* 0x000fc20000010000 */
[----:B------:R-:W-:Y:S01]  /*d7b0*/  F2FP.SATFINITE.E4M3.F32.PACK_AB_MERGE_C R138, R41, R28, R138 ;  /* 0x0000001c298a723e */ /* 0x000fe2000480708a */
[----:B------:R-:W-:-:S01]  /*d7c0*/  FADD.FTZ R3, R81, R46 ;  /* 0x0000002e51037221 */ /* 0x000fc20000010000 */
        /* <DEDUP_REMOVED lines=84> */
.L_x_11475:
[----:B------:R-:W-:-:S04]  /*dd10*/  ISETP.NE.AND P1, PT, R4, 0x1, PT ;  /* 0x000000010400780c */ /* 0x000fc80003f25270 */
[----:B------:R-:W-:-:S04]  /*dd20*/  SEL R0, RZ, 0x1, P1 ;  /* 0x00000001ff007807 */ /* 0x000fc80000800000 */
[----:B-----5:R-:W-:-:S05]  /*dd30*/  LOP3.LUT R5, R7, R0, RZ, 0x3c, !PT ;  /* 0x0000000007057212 */ /* 0x020fca00078e3cff */
[----:B------:R0:W-:Y:S01]  /*dd40*/  STL [R1], R5 ;  /* 0x0000000501007387 */ /* 0x0001e20000100800 */
[----:B------:R-:W-:Y:S05]  /*dd50*/  @!P0 BRA `(.L_x_11463) ;  /* 0x0000000000048947 */ /* 0x000fea0003800000 */
[----:B------:R-:W-:Y:S01]  /*dd60*/  BPT.TRAP 0x1 ;  /* 0x000000040000795c */ /* 0x000fe20000300000 */
.L_x_11463:
[----:B------:R-:W-:Y:S01]  /*dd70*/  VIADD R156, R4, 0x1 ;  /* 0x00000001049c7836 */ /* 0x000fe20000000000 */
[----:B0-----:R-:W-:-:S04]  /*dd80*/  SHF.L.U32 R5, R5, 0x1f, RZ ;  /* 0x0000001f05057819 */ /* 0x001fc800000006ff */
[----:B------:R-:W-:-:S04]  /*dd90*/  ISETP.NE.AND P1, PT, R156, 0x2, PT ;  /* 0x000000029c00780c */ /* 0x000fc80003f25270 */
[----:B------:R-:W-:-:S05]  /*dda0*/  SEL R156, R156, RZ, P1 ;  /* 0x000000ff9c9c7207 */ /* 0x000fca0000800000 */
[----:B------:R-:W-:-:S04]  /*ddb0*/  IMAD R0, R156, 0x8, R18 ;  /* 0x000000089c007824 */ /* 0x000fc800078e0212 */
[----:B------:R0:W1:Y:S01]  /*ddc0*/  SYNCS.PHASECHK.TRANS64.TRYWAIT P1, [R0+URZ+0x19c30], R5 ;  /* 0x019c3005000075a7 */ /* 0x000062000802017f */
[----:B------:R-:W-:Y:S05]  /*ddd0*/  @!P0 BRA `(.L_x_11464) ;  /* 0x0000000000048947 */ /* 0x000fea0003800000 */
[----:B------:R-:W-:Y:S01]  /*dde0*/  BPT.TRAP 0x1 ;  /* 0x000000040000795c */ /* 0x000fe20000300000 */
.L_x_11464:
[----:B------:R-:W-:Y:S01]  /*ddf0*/  BSSY B1, `(.L_x_11465) ;  /* 0x0000006000017945 */ /* 0x000fe20003800000 */
[----:B------:R-:W-:Y:S02]  /*de00*/  IMAD R24, R156, 0x300, R13 ;  /* 0x000003009c187824 */ /* 0x000fe400078e020d */
[----:B------:R-:W-:Y:S01]  /*de10*/  IMAD.MOV.U32 R25, RZ, RZ, -0x3ffffff0 ;  /* 0xc0000010ff197424 */ /* 0x000fe200078e00ff */
[----:B-1----:R-:W-:Y:S06]  /*de20*/  @P1 BRA `(.L_x_11466) ;  /* 0x0000000000081947 */ /* 0x002fec0003800000 */
[----:B------:R-:W1:Y:S02]  /*de30*/  SYNCS.PHASECHK.TRANS64.TRYWAIT P1, [R0+URZ+0x19c30], R5 ;  /* 0x019c3005000075a7 */ /* 0x000e64000802017f */
[----:B-1----:R-:W-:Y:S05]  /*de40*/  @!P1 BRA `(.L_x_11467) ;  /* 0x000000dc00349947 */ /* 0x002fea0003800000 */
.L_x_11466:
[----:B------:R-:W-:Y:S05]  /*de50*/  BSYNC B1 ;  /* 0x0000000000017941 */ /* 0x000fea0003800000 */
.L_x_11465:
[C---:B------:R-:W-:Y:S01]  /*de60*/  VIADD R8, R24.reuse, 0x100 ;  /* 0x0000010018087836 */ /* 0x040fe20000000000 */
[C---:B------:R-:W-:Y:S01]  /*de70*/  R2UR UR6, R24.reuse ;  /* 0x00000000180672ca */ /* 0x040fe200000e0000 */
[----:B------:R-:W-:Y:S01]  /*de80*/  IMAD.MOV.U32 R9, RZ, RZ, -0x3ffffff0 ;  /* 0xc0000010ff097424 */ /* 0x000fe200078e00ff */
[----:B------:R-:W-:Y:S01]  /*de90*/  R2UR UR7, R25 ;  /* 0x00000000190772ca */ /* 0x000fe200000e0000 */
[----:B------:R-:W-:Y:S01]  /*dea0*/  VIADD R24, R24, 0x200 ;  /* 0x0000020018187836 */ /* 0x000fe20000000000 */
[----:B------:R-:W-:Y:S02]  /*deb0*/  R2UR UR10, R8 ;  /* 0x00000000080a72ca */ /* 0x000fe400000e0000 */
[----:B------:R-:W-:Y:S02]  /*dec0*/  R2UR UR11, R9 ;  /* 0x00000000090b72ca */ /* 0x000fe400000e0000 */
[----:B------:R-:W2:Y:S01]  /*ded0*/  LDL.64 R8, [R1+0x10] ;  /* 0x0000100001087983 */ /* 0x000ea20000100a00 */
[----:B------:R-:W-:Y:S01]  /*dee0*/  R2UR UR4, R14 ;  /* 0x000000000e0472ca */ /* 0x000fe200000e0000 */
[----:B------:R-:W-:Y:S01]  /*def0*/  IMAD.MOV.U32 R25, RZ, RZ, -0x3ffffff0 ;  /* 0xc0000010ff197424 */ /* 0x000fe200078e00ff */
[----:B------:R-:W-:-:S02]  /*df00*/  R2UR UR5, R15 ;  /* 0x000000000f0572ca */ /* 0x000fc400000e0000 */
[----:B------:R-:W-:Y:S02]  /*df10*/  R2UR UR14, R24 ;  /* 0x00000000180e72ca */ /* 0x000fe400000e0000 */
[----:B------:R-:W-:Y:S02]  /*df20*/  R2UR UR15, R25 ;  /* 0x00000000190f72ca */ /* 0x000fe400000e0000 */
[----:B------:R-:W-:-:S07]  /*df30*/  WARPGROUP.ARRIVE ;  /* 0x00000000000079c5 */ /* 0x000fce0000000000 */
[----:B------:R-:W-:Y:S01]  /*df40*/  QGMMA.64x128x32.F32.E4M3.E4M3 R24, gdesc[UR4], RZ, !UPT, gsb0 ;  /* 0x01e00000041879f3 */ /* 0x000fe2000c0008ff */
[----:B------:R-:W-:Y:S02]  /*df50*/  R2UR UR12, R20 ;  /* 0x00000000140c72ca */ /* 0x000fe400000e0000 */
[----:B------:R-:W-:Y:S01]  /*df60*/  R2UR UR13, R21 ;  /* 0x00000000150d72ca */ /* 0x000fe200000e0000 */
[----:B------:R-:W-:Y:S02]  /*df70*/  WARPGROUP.DEPBAR.LE gsb0, 0x0 ;  /* 0x00008000000079c5 */ /* 0x000fe40000010000 */
[----:B------:R-:W-:Y:S01]  /*df80*/  WARPGROUP.ARRIVE ;  /* 0x00000000000079c5 */ /* 0x000fe20000000000 */
[----:B--2---:R-:W-:Y:S02]  /*df90*/  R2UR UR8, R8 ;  /* 0x00000000080872ca */ /* 0x004fe400000e0000 */
[----:B------:R-:W-:-:S13]  /*dfa0*/  R2UR UR9, R9 ;  /* 0x00000000090972ca */ /* 0x000fda00000e0000 */
[----:B------:R-:W-:Y:S03]  /*dfb0*/  QGMMA.64x128x32.F32.E4M3.E4M3 R24, gdesc[UR8], R24, gsb0 ;  /* 0x01e00000081879f3 */ /* 0x000fe60008000818 */
[----:B------:R-:W-:Y:S02]  /*dfc0*/  WARPGROUP.DEPBAR.LE gsb0, 0x0 ;  /* 0x00008000000079c5 */ /* 0x000fe40000010000 */
[----:B------:R-:W-:-:S07]  /*dfd0*/  WARPGROUP.ARRIVE ;  /* 0x00000000000079c5 */ /* 0x000fce0000000000 */
[----:B------:R-:W-:Y:S03]  /*dfe0*/  QGMMA.64x128x32.F32.E4M3.E4M3 R24, gdesc[UR12], R24, gsb0 ;  /* 0x01e000000c1879f3 */ /* 0x000fe60008000818 */
[----:B------:R-:W-:Y:S02]  /*dff0*/  WARPGROUP.DEPBAR.LE gsb0, 0x0 ;  /* 0x00008000000079c5 */ /* 0x000fe40000010000 */
[----:B------:R-:W-:Y:S05]  /*e000*/  @!P0 BRA `(.L_x_11468) ;  /* 0x0000000000048947 */ /* 0x000fea0003800000 */
[----:B------:R-:W-:Y:S01]  /*e010*/  BPT.TRAP 0x1 ;  /* 0x000000040000795c */ /* 0x000fe20000300000 */
.L_x_11468:
[----:B01----:R-:W-:Y:S01]  /*e020*/  SHF.L.U32 R5, R7, 0x1f, RZ ;  /* 0x0000001f07057819 */ /* 0x003fe200000006ff */
[----:B------:R-:W-:-:S04]  /*e030*/  IMAD R7, R4, 0x8, R18 ;  /* 0x0000000804077824 */ /* 0x000fc800078e0212 */
[----:B------:R0:W1:Y:S01]  /*e040*/  SYNCS.PHASECHK.TRANS64.TRYWAIT P1, [R7+URZ+0x19c50], R5 ;  /* 0x019c5005070075a7 */ /* 0x000062000802017f */
[----:B------:R-:W-:Y:S05]  /*e050*/  @!P0 BRA `(.L_x_11469) ;  /* 0x0000000000048947 */ /* 0x000fea0003800000 */
[----:B------:R-:W-:Y:S01]  /*e060*/  BPT.TRAP 0x1 ;  /* 0x000000040000795c */ /* 0x000fe20000300000 */
.L_x_11469:
[----:B------:R-:W-:Y:S04]  /*e070*/  BSSY B1, `(.L_x_11470) ;  /* 0x0000004000017945 */ /* 0x000fe80003800000 */
[----:B-1----:R-:W-:Y:S05]  /*e080*/  @P1 BRA `(.L_x_11471) ;  /* 0x0000000000081947 */ /* 0x002fea0003800000 */
[----:B------:R-:W1:Y:S02]  /*e090*/  SYNCS.PHASECHK.TRANS64.TRYWAIT P1, [R7+URZ+0x19c50], R5 ;  /* 0x019c5005070075a7 */ /* 0x000e64000802017f */
[----:B-1----:R-:W-:Y:S05]  /*e0a0*/  @!P1 BRA `(.L_x_11472) ;  /* 0x000000d800b09947 */ /* 0x002fea0003800000 */
.L_x_11471:
[----:B------:R-:W-:Y:S05]  /*e0b0*/  BSYNC B1 ;  /* 0x0000000000017941 */ /* 0x000fea0003800000 */
.L_x_11470:
[----:B01----:R-:W-:Y:S01]  /*e0c0*/  VIADD R5, R18, 0x3000 ;  /* 0x0000300012057836 */ /* 0x003fe20000000000 */
[----:B------:R-:W-:Y:S01]  /*e0d0*/  WARPGROUP.ARRIVE ;  /* 0x00000000000079c5 */ /* 0x000fe20000000000 */
[----:B------:R-:W-:-:S03]  /*e0e0*/  IMAD.MOV.U32 R9, RZ, RZ, 0x40000040 ;  /* 0x40000040ff097424 */ /* 0x000fc600078e00ff */
[----:B------:R-:W-:-:S04]  /*e0f0*/  SHF.R.U32.HI R5, RZ, 0x4, R5 ;  /* 0x00000004ff057819 */ /* 0x000fc80000011605 */
[----:B------:R-:W-:-:S04]  /*e100*/  LOP3.LUT R5, R5, 0x3fff, RZ, 0xc0, !PT ;  /* 0x00003fff05057812 */ /* 0x000fc800078ec0ff */
[----:B------:R-:W-:-:S05]  /*e110*/  LOP3.LUT R5, R5, 0x10000, RZ, 0xfc, !PT ;  /* 0x0001000005057812 */ /* 0x000fca00078efcff */
[----:B------:R-:W-:Y:S02]  /*e120*/  IMAD R4, R4, 0x300, R5 ;  /* 0x0000030004047824 */ /* 0x000fe400078e0205 */
[----:B------:R-:W-:Y:S02]  /*e130*/  IMAD.MOV.U32 R5, RZ, RZ, 0x40000040 ;  /* 0x40000040ff057424 */ /* 0x000fe400078e00ff */
[C---:B------:R-:W-:Y:S01]  /*e140*/  VIADD R8, R4.reuse, 0x2 ;  /* 0x0000000204087836 */ /* 0x040fe20000000000 */
[----:B------:R-:W-:Y:S02]  /*e150*/  R2UR UR6, R4 ;  /* 0x00000000040672ca */ /* 0x000fe400000e0000 */
[----:B------:R-:W-:Y:S01]  /*e160*/  R2UR UR7, R5 ;  /* 0x00000000050772ca */ /* 0x000fe200000e0000 */
[----:B------:R-:W-:-:S12]  /*e170*/  IMAD.MOV.U32 R5, RZ, RZ, 0x40000040 ;  /* 0x40000040ff057424 */ /* 0x000fd800078e00ff */
[----:B------:R-:W-:Y:S01]  /*e180*/  QGMMA.64x96x32.F32.E4M3.E4M3 R88, R148, gdesc[UR4], R88, gsb0 ;  /* 0x0160000494587df3 */ /* 0x000fe20008000858 */
[----:B------:R-:W-:Y:S01]  /*e190*/  R2UR UR6, R8 ;  /* 0x00000000080672ca */ /* 0x000fe200000e0000 */
[C---:B------:R-:W-:Y:S01]  /*e1a0*/  VIADD R8, R4.reuse, 0x4 ;  /* 0x0000000404087836 */ /* 0x040fe20000000000 */
[----:B------:R-:W-:Y:S01]  /*e1b0*/  R2UR UR7, R9 ;  /* 0x00000000090772ca */ /* 0x000fe200000e0000 */
[----:B------:R-:W-:Y:S02]  /*e1c0*/  IMAD.MOV.U32 R9, RZ, RZ, 0x40000040 ;  /* 0x40000040ff097424 */ /* 0x000fe400078e00ff */
[----:B------:R-:W-:Y:S01]  /*e1d0*/  VIADD R4, R4, 0x6 ;  /* 0x0000000604047836 */ /* 0x000fe20000000000 */
[----:B------:R-:W-:Y:S02]  /*e1e0*/  WARPGROUP.DEPBAR.LE gsb0, 0x0 ;  /* 0x00008000000079c5 */ /* 0x000fe40000010000 */
[----:B------:R-:W-:-:S07]  /*e1f0*/  WARPGROUP.ARRIVE ;  /* 0x00000000000079c5 */ /* 0x000fce0000000000 */
[----:B------:R-:W-:Y:S01]  /*e200*/  QGMMA.64x96x32.F32.E4M3.E4M3 R88, R136, gdesc[UR4], R88, gsb0 ;  /* 0x0160000488587df3 */ /* 0x000fe20008000858 */
[----:B------:R-:W-:Y:S02]  /*e210*/  R2UR UR6, R8 ;  /* 0x00000000080672ca */ /* 0x000fe400000e0000 */
[----:B------:R-:W-:Y:S01]  /*e220*/  R2UR UR7, R9 ;  /* 0x00000000090772ca */ /* 0x000fe200000e0000 */
[----:B------:R-:W-:Y:S02]  /*e230*/  WARPGROUP.DEPBAR.LE gsb0, 0x0 ;  /* 0x00008000000079c5 */ /* 0x000fe40000010000 */
[----:B------:R-:W-:-:S10]  /*e240*/  WARPGROUP.ARRIVE ;  /* 0x00000000000079c5 */ /* 0x000fd40000000000 */
[----:B------:R-:W-:Y:S01]  /*e250*/  QGMMA.64x96x32.F32.E4M3.E4M3 R88, R140, gdesc[UR4], R88, gsb0 ;  /* 0x016000048c587df3 */ /* 0x000fe20008000858 */
[----:B------:R-:W-:Y:S02]  /*e260*/  R2UR UR6, R4 ;  /* 0x00000000040672ca */ /* 0x000fe400000e0000 */
[----:B------:R-:W-:Y:S01]  /*e270*/  R2UR UR7, R5 ;  /* 0x00000000050772ca */ /* 0x000fe200000e0000 */
[----:B------:R-:W-:Y:S02]  /*e280*/  WARPGROUP.DEPBAR.LE gsb0, 0x0 ;  /* 0x00008000000079c5 */ /* 0x000fe40000010000 */
[----:B------:R-:W-:-:S10]  /*e290*/  WARPGROUP.ARRIVE ;  /* 0x00000000000079c5 */ /* 0x000fd40000000000 */
[----:B------:R-:W-:Y:S03]  /*e2a0*/  QGMMA.64x96x32.F32.E4M3.E4M3 R88, R144, gdesc[UR4], R88, gsb0 ;  /* 0x0160000490587df3 */ /* 0x000fe60008000858 */
[----:B------:R-:W-:Y:S02]  /*e2b0*/  WARPGROUP.DEPBAR.LE gsb0, 0x0 ;  /* 0x00008000000079c5 */ /* 0x000fe40000010000 */
[----:B------:R-:W-:Y:S05]  /*e2c0*/  @!P0 BRA `(.L_x_11473) ;  /* 0x0000000000048947 */ /* 0x000fea0003800000 */
[----:B------:R-:W-:Y:S01]  /*e2d0*/  BPT.TRAP 0x1 ;  /* 0x000000040000795c */ /* 0x000fe20000300000 */
.L_x_11473:
[----:B------:R-:W2:Y:S01]  /*e2e0*/  LDL R136, [R1+0x20] ;  /* 0x0000200001887983 */ /* 0x000ea20000100800 */
[----:B------:R-:W-:-:S05]  /*e2f0*/  VIADD R0, R0, 0x19c40 ;  /* 0x00019c4000007836 */ /* 0x000fca0000000000 */
[----:B--2---:R-:W-:-:S04]  /*e300*/  PRMT R0, R136, 0x654, R0 ;  /* 0x0000065488007816 */ /* 0x004fc80000000000 */
        /* <DEDUP_REMOVED lines=176> */
[----:B------:R-:W-:-:S02]  /*ee10*/  FFMA.FTZ R11, R2, R87, -R11 ;  /* 0x00000057020b7223 */ /* 0x000fc4000001080b */
        /* <DEDUP_REMOVED lines=98> */
.L_x_11474:
[----:B------:R-:W2:Y:S01]  /*f440*/  LDL R12, [R1+0x28] ;  /* 0x00002800010c7983 */ /* 0x000ea20000100800 */
[----:B------:R-:W-:-:S05]  /*f450*/  VIADD R7, R7, 0x19c60 ;  /* 0x00019c6007077836 */ /* 0x000fca0000000000 */
[----:B------:R-:W-:-:S04]  /*f460*/  PRMT R7, R136, 0x654, R7 ;  /* 0x0000065488077816 */ /* 0x000fc80000000007 */
[----:B------:R0:W-:Y:S02]  /*f470*/  SYNCS.ARRIVE.TRANS64.RED.A1T0 RZ, [R7+URZ], RZ ;  /* 0x000000ff07ff79a7 */ /* 0x0001e4000810043f */
[----:B0-----:R0:W5:Y:S01]  /*f480*/  LDL R7, [R1] ;  /* 0x0000000001077983 */ /* 0x0011620000100800 */
[----:B------:R-:W-:Y:S02]  /*f490*/  F2FP.SATFINITE.E4M3.F32.PACK_AB_MERGE_C R28, R29, R28, RZ ;  /* 0x0000001c1d1c723e */ /* 0x000fe400048070ff */
[----:B------:R-:W-:Y:S02]  /*f4a0*/  F2FP.SATFINITE.E4M3.F32.PACK_AB_MERGE_C R30, R31, R30, RZ ;  /* 0x0000001e1f1e723e */ /* 0x000fe400048070ff */
[----:B------:R-:W-:Y:S02]  /*f4b0*/  F2FP.SATFINITE.E4M3.F32.PACK_AB_MERGE_C R36, R37, R36, RZ ;  /* 0x000000242524723e */ /* 0x000fe400048070ff */
        /* <DEDUP_REMOVED lines=95> */
[C---:B--2---:R-:W-:Y:S01]  /*fab0*/  ISETP.GT.AND P1, PT, R10.reuse, R12, PT ;  /* 0x0000000c0a00720c */ /* 0x044fe20003f24270 */
[----:B------:R-:W-:Y:S02]  /*fac0*/  VIADD R10, R10, 0xffffffff ;  /* 0xffffffff0a0a7836 */ /* 0x000fe40000000000 */
[----:B------:R-:W-:-:S10]  /*fad0*/  IMAD.MOV.U32 R12, RZ, RZ, R0 ;  /* 0x000000ffff0c7224 */ /* 0x000fd400078e0000 */
[----:B0-----:R-:W-:Y:S05]  /*fae0*/  @P1 BRA `(.L_x_11475) ;  /* 0xffffffe000881947 */ /* 0x001fea000383ffff */
.L_x_11462:
[----:B------:R-:W-:Y:S05]  /*faf0*/  BSYNC B0 ;  /* 0x0000000000007941 */ /* 0x000fea0003800000 */
.L_x_11461:
[----:B------:R-:W-:Y:S06]  /*fb00*/  BAR.ARV 0x8, 0x200 ;  /* 0x0208000000007b1d */ /* 0x000fec0000002000 */
[----:B------:R-:W-:Y:S05]  /*fb10*/  @!P0 BRA `(.L_x_11476) ;  /* 0x0000000000048947 */ /* 0x000fea0003800000 */
[----:B------:R-:W-:Y:S01]  /*fb20*/  BPT.TRAP 0x1 ;  /* 0x000000040000795c */ /* 0x000fe20000300000 */
.L_x_11476:
[----:B-----5:R-:W2:Y:S01]  /*fb30*/  LDL R7, [R1] ;  /* 0x0000000001077983 */ /* 0x020ea20000100800 */
[----:B------:R-:W-:Y:S01]  /*fb40*/  IMAD R4, R156, 0x8, R18 ;  /* 0x000000089c047824 */ /* 0x000fe200078e0212 */
[----:B--2---:R-:W-:-:S04]  /*fb50*/  SHF.L.U32 R7, R7, 0x1f, RZ ;  /* 0x0000001f07077819 */ /* 0x004fc800000006ff */
[----:B------:R0:W1:Y:S01]  /*fb60*/  SYNCS.PHASECHK.TRANS64.TRYWAIT P1, [R4+URZ+0x19c50], R7 ;  /* 0x019c5007040075a7 */ /* 0x000062000802017f */
[----:B------:R-:W-:Y:S05]  /*fb70*/  @!P0 BRA `(.L_x_11477) ;  /* 0x0000000000048947 */ /* 0x000fea0003800000 */
[----:B------:R-:W-:Y:S01]  /*fb80*/  BPT.TRAP 0x1 ;  /* 0x000000040000795c */ /* 0x000fe20000300000 */
.L_x_11477:
[----:B------:R-:W-:Y:S04]  /*fb90*/  BSSY B0, `(.L_x_11478) ;  /* 0x0000004000007945 */ /* 0x000fe80003800000 */
[----:B-1----:R-:W-:Y:S05]  /*fba0*/  @P1 BRA `(.L_x_11479) ;  /* 0x0000000000081947 */ /* 0x002fea0003800000 */
[----:B------:R-:W1:Y:S02]  /*fbb0*/  SYNCS.PHASECHK.TRANS64.TRYWAIT P1, [R4+URZ+0x19c50], R7 ;  /* 0x019c5007040075a7 */ /* 0x000e64000802017f */
[----:B-1----:R-:W-:Y:S05]  /*fbc0*/  @!P1 BRA `(.L_x_11480) ;  /* 0x000000bc00fc9947 */ /* 0x002fea0003800000 */
.L_x_11479:
[----:B------:R-:W-:Y:S05]  /*fbd0*/  BSYNC B0 ;  /* 0x0000000000007941 */ /* 0x000fea0003800000 */
.L_x_11478:
[----:B------:R-:W2:Y:S04]  /*fbe0*/  LDL R14, [R1+0x4c] ;  /* 0x00004c00010e7983 */ /* 0x000ea80000100800 */
[----:B------:R-:W0:Y:S01]  /*fbf0*/  LDL R15, [R1+0x30] ;  /* 0x00003000010f7983 */ /* 0x000e220000100800 */
[----:B------:R-:W-:Y:S01]  /*fc00*/  VIADD R18, R18, 0x3000 ;  /* 0x0000300012127836 */ /* 0x000fe20000000000 */
[----:B------:R-:W-:Y:S01]  /*fc10*/  ULDC.64 UR4, c[0x0][0x9a0] ;  /* 0x0002680000047ab9 */ /* 0x000fe20000000a00 */
[----:B------:R-:W-:Y:S01]  /*fc20*/  WARPGROUP.ARRIVE ;  /* 0x00000000000079c5 */ /* 0x000fe20000000000 */
[----:B------:R-:W-:Y:S02]  /*fc30*/  ISETP.NE.U32.AND P1, PT, RZ, UR4, PT ;  /* 0x00000004ff007c0c */ /* 0x000fe4000bf25070 */
[----:B------:R-:W-:-:S02]  /*fc40*/  SHF.R.U32.HI R18, RZ, 0x4, R18 ;  /* 0x00000004ff127819 */ /* 0x000fc40000011612 */
[----:B------:R-:W-:Y:S02]  /*fc50*/  ISETP.NE.AND.EX P1, PT, RZ, UR5, PT, P1 ;  /* 0x00000005ff007c0c */ /* 0x000fe4000bf25310 */
[----:B------:R-:W-:-:S04]  /*fc60*/  LOP3.LUT R18, R18, 0x3fff, RZ, 0xc0, !PT ;  /* 0x00003fff12127812 */ /* 0x000fc800078ec0ff */
[----:B------:R-:W-:-:S05]  /*fc70*/  LOP3.LUT R9, R18, 0x10000, RZ, 0xfc, !PT ;  /* 0x0001000012097812 */ /* 0x000fca00078efcff */
[----:B------:R-:W-:Y:S02]  /*fc80*/  IMAD R8, R156, 0x300, R9 ;  /* 0x000003009c087824 */ /* 0x000fe400078e0209 */
[----:B------:R-:W-:Y:S01]  /*fc90*/  IMAD.MOV.U32 R9, RZ, RZ, 0x40000040 ;  /* 0x40000040ff097424 */ /* 0x000fe200078e00ff */
[----:B------:R-:W2:Y:S02]  /*fca0*/  @P1 LDC.64 R12, c[0x0][0x9c8] ;  /* 0x00027200ff0c1b82 */ /* 0x000ea40000000a00 */
[----:B------:R-:W-:Y:S02]  /*fcb0*/  R2UR UR6, R8 ;  /* 0x00000000080672ca */ /* 0x000fe400000e0000 */
[----:B------:R-:W-:-:S04]  /*fcc0*/  R2UR UR7, R9 ;  /* 0x00000000090772ca */ /* 0x000fc800000e0000 */
[----:B------:R-:W3:Y:S09]  /*fcd0*/  @P1 LDC.64 R10, c[0x0][0x9d0] ;  /* 0x00027400ff0a1b82 */ /* 0x000ef20000000a00 */
[----:B------:R-:W-:Y:S03]  /*fce0*/  QGMMA.64x96x32.F32.E4M3.E4M3 R88, R148, gdesc[UR4], R88, gsb0 ;  /* 0x0160000494587df3 */ /* 0x000fe60008000858 */
[----:B------:R-:W-:-:S02]  /*fcf0*/  WARPGROUP.DEPBAR.LE gsb0, 0x0 ;  /* 0x00008000000079c5 */ /* 0x000fc40000010000 */
[----:B------:R-:W-:Y:S01]  /*fd00*/  WARPGROUP.ARRIVE ;  /* 0x00000000000079c5 */ /* 0x000fe20000000000 */
[----:B--2---:R-:W-:-:S04]  /*fd10*/  @P1 IMAD R14, R14, R12, RZ ;  /* 0x0000000c0e0e1224 */ /* 0x004fc800078e02ff */
[C---:B01----:R-:W-:Y:S02]  /*fd20*/  @P1 IMAD R7, R15.reuse, R13, R14 ;  /* 0x0000000d0f071224 */ /* 0x043fe400078e020e */
[----:B------:R-:W-:-:S04]  /*fd30*/  @P1 IMAD.WIDE.U32 R12, R15, R12, RZ ;  /* 0x0000000c0f0c1225 */ /* 0x000fc800078e00ff */
[----:B------:R-:W-:Y:S02]  /*fd40*/  @P1 IMAD.IADD R13, R13, 0x1, R7 ;  /* 0x000000010d0d1824 */ /* 0x000fe400078e0207 */
[----:B------:R-:W-:Y:S02]  /*fd50*/  IMAD.MOV.U32 R7, RZ, RZ, 0x3f800000 ;  /* 0x3f800000ff077424 */ /* 0x000fe400078e00ff */
[----:B---3--:R-:W-:-:S04]  /*fd60*/  @P1 IMAD.WIDE.U32 R12, R22, R10, R12 ;  /* 0x0000000a160c1225 */ /* 0x008fc800078e000c */
[----:B------:R-:W-:Y:S01]  /*fd70*/  @P1 IMAD R11, R22, R11, R13 ;  /* 0x0000000b160b1224 */ /* 0x000fe200078e020d */
[----:B------:R-:W-:-:S04]  /*fd80*/  @P1 LEA R10, P2, R12, UR4, 0x2 ;  /* 0x000000040c0a1c11 */ /* 0x000fc8000f8410ff */
[----:B------:R-:W-:-:S05]  /*fd90*/  @P1 LEA.HI.X R11, R12, UR5, R11, 0x2, P2 ;  /* 0x000000050c0b1c11 */ /* 0x000fca00090f140b */
[----:B------:R0:W2:Y:S01]  /*fda0*/  @P1 LDG.E R7, desc[UR42][R10.64] ;  /* 0x0000002a0a071981 */ /* 0x0000a2000c1e1900 */
[----:B------:R-:W-:Y:S02]  /*fdb0*/  IMAD.MOV.U32 R9, RZ, RZ, 0x40000040 ;  /* 0x40000040ff097424 */ /* 0x000fe400078e00ff */
[----:B------:R-:W-:Y:S01]  /*fdc0*/  IMAD.MOV.U32 R20, RZ, RZ, -0x800000 ;  /* 0xff800000ff147424 */ /* 0x000fe200078e00ff */
[----:B------:R-:W1:Y:S04]  /*fdd0*/  SHFL.BFLY PT, R12, R3, 0x2, 0x1f ;  /* 0x0c401f00030c7f89 */ /* 0x000e6800000e0000 */
[----:B------:R-:W3:Y:S01]  /*fde0*/  SHFL.BFLY PT, R13, R6, 0x2, 0x1f ;  /* 0x0c401f00060d7f89 */ /* 0x000ee200000e0000 */
[----:B0-----:R-:W-:Y:S02]  /*fdf0*/  VIADD R10, R8, 0x2 ;  /* 0x00000002080a7836 */ /* 0x001fe40000000000 */
[----:B------:R-:W-:-:S03]  /*fe00*/  IMAD.MOV.U32 R11, RZ, RZ, 0x40000040 ;  /* 0x40000040ff0b7424 */ /* 0x000fc600078e00ff */
[----:B------:R-:W-:Y:S01]  /*fe10*/  R2UR UR6, R10 ;  /* 0x000000000a0672ca */ /* 0x000fe200000e0000 */
[C---:B------:R-:W-:Y:S01]  /*fe20*/  VIADD R10, R8.reuse, 0x4 ;  /* 0x00000004080a7836 */ /* 0x040fe20000000000 */
[----:B------:R-:W-:Y:S01]  /*fe30*/  R2UR UR7, R11 ;  /* 0x000000000b0772ca */ /* 0x000fe200000e0000 */
[----:B------:R-:W-:Y:S02]  /*fe40*/  IMAD.MOV.U32 R11, RZ, RZ, 0x40000040 ;  /* 0x40000040ff0b7424 */ /* 0x000fe400078e00ff */
[----:B------:R-:W-:Y:S02]  /*fe50*/  VIADD R8, R8, 0x6 ;  /* 0x0000000608087836 */ /* 0x000fe40000000000 */
[----:B-1----:R-:W-:-:S01]  /*fe60*/  FADD.FTZ R12, R12, R3 ;  /* 0x000000030c0c7221 */ /* 0x002fc20000010000 */
[----:B------:R-:W-:-:S07]  /*fe70*/  IMAD.MOV.U32 R3, RZ, RZ, -0x800000 ;  /* 0xff800000ff037424 */ /* 0x000fce00078e00ff */
[----:B------:R-:W-:Y:S01]  /*fe80*/  QGMMA.64x96x32.F32.E4M3.E4M3 R88, R136, gdesc[UR4], R88, gsb0 ;  /* 0x0160000488587df3 */ /* 0x000fe20008000858 */
[----:B------:R-:W-:Y:S01]  /*fe90*/  R2UR UR6, R10 ;  /* 0x000000000a0672ca */ /* 0x000fe200000e0000 */
[----:B---3--:R-:W-:Y:S01]  /*fea0*/  FADD.FTZ R13, R13, R6 ;  /* 0x000000060d0d7221 */ /* 0x008fe20000010000 */
[----:B------:R-:W-:Y:S01]  /*feb0*/  R2UR UR7, R11 ;  /* 0x000000000b0772ca */ /* 0x000fe200000e0000 */
[----:B------:R-:W-:Y:S02]  /*fec0*/  IMAD.MOV.U32 R6, RZ, RZ, RZ ;  /* 0x000000ffff067224 */ /* 0x000fe400078e00ff */
[----:B------:R-:W-:Y:S01]  /*fed0*/  IMAD.MOV.U32 R10, RZ, RZ, RZ ;  /* 0x000000ffff0a7224 */ /* 0x000fe200078e00ff */
[----:B------:R-:W-:Y:S02]  /*fee0*/  WARPGROUP.DEPBAR.LE gsb0, 0x0 ;  /* 0x00008000000079c5 */ /* 0x000fe40000010000 */
[----:B------:R-:W-:-:S07]  /*fef0*/  WARPGROUP.ARRIVE ;  /* 0x00000000000079c5 */ /* 0x000fce0000000000 */
[----:B------:R-:W-:Y:S01]  /*ff00*/  QGMMA.64x96x32.F32.E4M3.E4M3 R88, R140, gdesc[UR4], R88, gsb0 ;  /* 0x016000048c587df3 */ /* 0x000fe20008000858 */
[----:B------:R-:W-:Y:S02]  /*ff10*/  R2UR UR6, R8 ;  /* 0x00000000080672ca */ /* 0x000fe400000e0000 */
[----:B------:R-:W-:Y:S01]  /*ff20*/  R2UR UR7, R9 ;  /* 0x00000000090772ca */ /* 0x000fe200000e0000 */
[----:B------:R-:W0:Y:S04]  /*ff30*/  SHFL.BFLY PT, R8, R13, 0x1, 0x1f ;  /* 0x0c201f000d087f89 */ /* 0x000e2800000e0000 */
[----:B------:R-:W1:Y:S01]  /*ff40*/  SHFL.BFLY PT, R9, R12, 0x1, 0x1f ;  /* 0x0c201f000c097f89 */ /* 0x000e6200000e0000 */
[----:B0-----:R-:W-:-:S01]  /*ff50*/  FADD.FTZ R15, R13, R8 ;  /* 0x000000080d0f7221 */ /* 0x001fc20000010000 */
[----:B-1----:R-:W-:-:S03]  /*ff60*/  FADD.FTZ R14, R12, R9 ;  /* 0x000000090c0e7221 */ /* 0x002fc60000010000 */
[----:B------:R-:W-:Y:S01]  /*ff70*/  FMUL.FTZ R11, R15, 0.00390625 ;  /* 0x3b8000000f0b7820 */ /* 0x000fe20000410000 */
[C---:B------:R-:W-:Y:S01]  /*ff80*/  FMUL.FTZ R18, R14.reuse, 0.00390625 ;  /* 0x3b8000000e127820 */ /* 0x040fe20000410000 */
[----:B------:R-:W-:-:S03]  /*ff90*/  FSETP.NE.FTZ.AND P1, PT, R14, RZ, PT ;  /* 0x000000ff0e00720b */ /* 0x000fc60003f35000 */
[----:B------:R-:W-:Y:S02]  /*ffa0*/  FSETP.NE.FTZ.AND P3, PT, R11, RZ, PT ;  /* 0x000000ff0b00720b */ /* 0x000fe40003f75000 */
[----:B------:R-:W-:-:S08]  /*ffb0*/  FSETP.NE.FTZ.AND P2, PT, R18, RZ, PT ;  /* 0x000000ff1200720b */ /* 0x000fd00003f55000 */
[----:B------:R-:W-:Y:S01]  /*ffc0*/  @P1 MUFU.RCP R6, R14 ;  /* 0x0000000e00061308 */ /* 0x000fe20000001000 */
[----:B------:R-:W-:Y:S02]  /*ffd0*/  FSETP.NE.FTZ.AND P1, PT, R15, RZ, PT ;  /* 0x000000ff0f00720b */ /* 0x000fe40003f35000 */
[C---:B------:R-:W-:Y:S02]  /*ffe0*/  @P3 FMUL.FTZ R13, R2.reuse, 0.69314718246459960938 ;  /* 0x3f317218020d3820 */ /* 0x040fe40000410000 */
[----:B------:R-:W-:-:S03]  /*fff0*/  @P2 FMUL.FTZ R9, R2, 0.69314718246459960938 ;  /* 0x3f31721802092820 */ /* 0x000fc60000410000 */
[----:B------:R-:W0:Y:S08]  /*10000*/  @P3 MUFU.LG2 R11, R11 ;  /* 0x0000000b000b3308 */ /* 0x000e300000000c00 */
[----:B------:R-:W1:Y:S08]  /*10010*/  @P2 MUFU.LG2 R8, R18 ;  /* 0x0000001200082308 */ /* 0x000e700000000c00 */
[----:B------:R-:W3:Y:S01]  /*10020*/  @P1 MUFU.RCP R10, R15 ;  /* 0x0000000f000a1308 */ /* 0x000ee20000001000 */
[----:B0-----:R-:W-:-:S04]  /*10030*/  @P3 FMUL.FTZ R2, R11, 0.69314718246459960938 ;  /* 0x3f3172180b023820 */ /* 0x001fc80000410000 */
[----:B------:R-:W-:Y:S01]  /*10040*/  @P3 FFMA.FTZ R20, R13, R5, R2 ;  /* 0x000000050d143223 */ /* 0x000fe20000010002 */
[----:B-1----:R-:W-:-:S04]  /*10050*/  @P2 FMUL.FTZ R8, R8, 0.69314718246459960938 ;  /* 0x3f31721808082820 */ /* 0x002fc80000410000 */
[----:B------:R-:W-:Y:S01]  /*10060*/  @P2 FFMA.FTZ R3, R9, R0, R8 ;  /* 0x0000000009032223 */ /* 0x000fe20000010008 */
[----:B------:R-:W-:Y:S02]  /*10070*/  WARPGROUP.DEPBAR.LE gsb0, 0x0 ;  /* 0x00008000000079c5 */ /* 0x000fe40000010000 */
[----:B------:R-:W-:-:S06]  /*10080*/  WARPGROUP.ARRIVE ;  /* 0x00000000000079c5 */ /* 0x000fcc0000000000 */
[----:B------:R-:W-:Y:S01]  /*10090*/  QGMMA.64x96x32.F32.E4M3.E4M3 R88, R144, gdesc[UR4], R88, gsb0 ;  /* 0x0160000490587df3 */ /* 0x000fe20008000858 */
[-C--:B--2---:R-:W-:Y:S01]  /*100a0*/  FMUL.FTZ R40, R6, R7.reuse ;  /* 0x0000000706287220 */ /* 0x084fe20000410000 */
[----:B---3--:R-:W-:Y:S01]  /*100b0*/  FMUL.FTZ R2, R10, R7 ;  /* 0x000000070a027220 */ /* 0x008fe20000410000 */
[----:B------:R-:W-:Y:S02]  /*100c0*/  WARPGROUP.DEPBAR.LE gsb0, 0x0 ;  /* 0x00008000000079c5 */ /* 0x000fe40000010000 */
[----:B------:R-:W-:Y:S05]  /*100d0*/  @!P0 BRA `(.L_x_11481) ;  /* 0x0000000000048947 */ /* 0x000fea0003800000 */
[----:B------:R-:W-:Y:S01]  /*100e0*/  BPT.TRAP 0x1 ;  /* 0x000000040000795c */ /* 0x000fe20000300000 */
.L_x_11481:
[----:B------:R-:W2:Y:S01]  /*100f0*/  LDL.LU R5, [R1+0x20] ;  /* 0x0000200001057983 */ /* 0x000ea20000300800 */
[----:B------:R-:W-:Y:S02]  /*10100*/  VIADD R4, R4, 0x19c60 ;  /* 0x00019c6004047836 */ /* 0x000fe40000000000 */
[-C--:B------:R-:W-:Y:S01]  /*10110*/  FMUL.FTZ R0, R88, R40.reuse ;  /* 0x0000002858007220 */ /* 0x080fe20000410000 */
[----:B------:R-:W-:Y:S01]  /*10120*/  FMUL.FTZ R6, R93, R40 ;  /* 0x000000285d067220 */ /* 0x000fe20000410000 */
[----:B------:R-:W3:Y:S01]  /*10130*/  LDL.LU R18, [R1] ;  /* 0x0000000001127983 */ /* 0x000ee20000300800 */
[----:B------:R-:W-:Y:S01]  /*10140*/  VIADD R156, R156, 0x1 ;  /* 0x000000019c9c7836 */ /* 0x000fe20000000000 */
[----:B--2---:R-:W-:Y:S02]  /*10150*/  PRMT R4, R5, 0x654, R4 ;  /* 0x0000065405047816 */ /* 0x004fe40000000004 */
[----:B------:R-:W2:Y:S02]  /*10160*/  LDL.LU R5, [R1+0x48] ;  /* 0x0000480001057983 */ /* 0x000ea40000300800 */
[----:B------:R-:W-:Y:S01]  /*10170*/  ISETP.NE.AND P1, PT, R156, 0x2, PT ;  /* 0x000000029c00780c */ /* 0x000fe20003f25270 */
[----:B------:R0:W-:Y:S03]  /*10180*/  SYNCS.ARRIVE.TRANS64.RED.A1T0 RZ, [R4+URZ], RZ ;  /* 0x000000ff04ff79a7 */ /* 0x0001e6000810043f */
[----:B0-----:R-:W-:-:S04]  /*10190*/  SEL R4, RZ, 0x1, P1 ;  /* 0x00000001ff047807 */ /* 0x001fc80000800000 */
[----:B---3--:R-:W-:Y:S01]  /*101a0*/  LOP3.LUT R18, R18, R4, RZ, 0x3c, !PT ;  /* 0x0000000412127212 */ /* 0x008fe200078e3cff */
        /* <DEDUP_REMOVED lines=48> */
[----:B--2---:R-:W-:-:S05]  /*104b0*/  VIADD R5, R5, 0x1 ;  /* 0x0000000105057836 */ /* 0x004fca0000000000 */
[----:B------:R0:W-:Y:S04]  /*104c0*/  STL [R1+0x48], R5 ;  /* 0x0000480501007387 */ /* 0x0001e80000100800 */
[----:B------:R0:W-:Y:S02]  /*104d0*/  STL [R1], R18 ;  /* 0x0000001201007387 */ /* 0x0001e40000100800 */
.L_x_11427:
[----:B------:R-:W2:Y:S01]  /*104e0*/  LDL R88, [R1+0x38] ;  /* 0x0000380001587983 */ /* 0x000ea20000100800 */
[----:B------:R-:W1:Y:S01]  /*104f0*/  S2UR UR4, SR_CgaCtaId ;  /* 0x00000000000479c3 */ /* 0x000e620000008800 */
[----:B0-----:R-:W-:Y:S01]  /*10500*/  MOV R18, 0x400 ;  /* 0x0000040000127802 */ /* 0x001fe20000000f00 */
[----:B------:R-:W-:Y:S01]  /*10510*/  BSSY B0, `(.L_x_11482) ;  /* 0x0000336000007945 */ /* 0x000fe20003800000 */
[----:B-1----:R-:W-:-:S05]  /*10520*/  IMAD.U32 R2, RZ, RZ, UR4 ;  /* 0x00000004ff027e24 */ /* 0x002fca000f8e00ff */
[----:B------:R0:W-:Y:S01]  /*10530*/  STL [R1+0x20], R2 ;  /* 0x0000200201007387 */ /* 0x0001e20000100800 */
[----:B------:R-:W-:Y:S01]  /*10540*/  LEA R18, R2, R18, 0x18 ;  /* 0x0000001202127211 */ /* 0x000fe200078ec0ff */
[----:B------:R-:W-:Y:S06]  /*10550*/  BAR.SYNC.DEFER_BLOCKING 0x5, 0x200 ;  /* 0x0148000000007b1d */ /* 0x000fec0000010000 */
[----:B------:R0:W1:Y:S02]  /*10560*/  LDS.128 R28, [R18+0x19cd0] ;  /* 0x019cd000121c7984 */ /* 0x0000640000000c00 */
[----:B------:R-:W-:Y:S06]  /*10570*/  BAR.ARV 0x4, 0x200 ;  /* 0x0108000000007b1d */ /* 0x000fec0000002000 */
[----:B--2---:R-:W-:-:S13]  /*10580*/  ISETP.NE.AND P1, PT, R88, RZ, PT ;  /* 0x000000ff5800720c */ /* 0x004fda0003f25270 */
[----:B------:R-:W2:Y:S02]  /*10590*/  @!P1 LDC R88, c[0x0][0xad4] ;  /* 0x0002b500ff589b82 */ /* 0x000ea40000000800 */
[----:B--2---:R0:W-:Y:S01]  /*105a0*/  @!P1 STL [R1+0x38], R88 ;  /* 0x0000385801009387 */ /* 0x0041e20000100800 */
[----:B-1----:R-:W-:Y:S05]  /*105b0*/  @P0 BRA `(.L_x_11483) ;  /* 0x0000002400e80947 */ /* 0x002fea0003800000 */
[----:B------:R-:W2:Y:S01]  /*105c0*/  LDL.LU R4, [R1+0x30] ;  /* 0x0000300001047983 */ /* 0x000ea20000300800 */
[----:B------:R-:W-:Y:S01]  /*105d0*/  ULDC.64 UR4, c[0x4][0x70] ;  /* 0x01001c0000047ab9 */ /* 0x000fe20000000a00 */
[----:B------:R-:W-:Y:S02]  /*105e0*/  ULDC.64 UR6, c[0x0][0xc08] ;  /* 0x0003020000067ab9 */ /* 0x000fe40000000a00 */
[----:B0-----:R-:W3:Y:S01]  /*105f0*/  LDL.LU R2, [R1+0x4c] ;  /* 0x00004c0001027983 */ /* 0x001ee20000300800 */
[----:B------:R-:W0:Y:S01]  /*10600*/  S2R R44, SR_TID.X ;  /* 0x00000000002c7919 */ /* 0x000e220000002100 */
[----:B------:R-:W-:Y:S01]  /*10610*/  BAR.SYNC.DEFER_BLOCKING 0x1, 0x180 ;  /* 0x0046000000007b1d */ /* 0x000fe20000010000 */
[----:B--2---:R-:W-:Y:S02]  /*10620*/  IMAD.MOV.U32 R43, RZ, RZ, R4 ;  /* 0x000000ffff2b7224 */ /* 0x004fe400078e0004 */
[----:B---3-5:R-:W-:Y:S02]  /*10630*/  IMAD.MOV.U32 R26, RZ, RZ, R2 ;  /* 0x000000ffff1a7224 */ /* 0x028fe400078e0002 */
[----:B0-----:R-:W-:-:S05]  /*10640*/  IMAD.SHL.U32 R2, R44, 0x4, RZ ;  /* 0x000000042c027824 */ /* 0x001fca00078e00ff */
[----:B------:R-:W-:-:S04]  /*10650*/  LOP3.LUT R2, R2, 0xc, RZ, 0xc0, !PT ;  /* 0x0000000c02027812 */ /* 0x000fc800078ec0ff */
[----:B------:R-:W-:-:S04]  /*10660*/  IADD3 R4, P0, R2, UR4, RZ ;  /* 0x0000000402047c10 */ /* 0x000fc8000ff1e0ff */
[----:B------:R-:W-:Y:S01]  /*10670*/  IADD3.X R5, RZ, UR5, RZ, P0, !PT ;  /* 0x00000005ff057c10 */ /* 0x000fe200087fe4ff */
[----:B------:R-:W-:Y:S01]  /*10680*/  IMAD.MOV.U32 R52, RZ, RZ, R43 ;  /* 0x000000ffff347224 */ /* 0x000fe200078e002b */
[----:B------:R-:W-:-:S03]  /*10690*/  ULDC.64 UR4, c[0x0][0xc00] ;  /* 0x0003000000047ab9 */ /* 0x000fc60000000a00 */
[----:B------:R0:W2:Y:S01]  /*106a0*/  LDG.E.CONSTANT R24, desc[UR42][R4.64] ;  /* 0x0000002a04187981 */ /* 0x0000a2000c1e9900 */
[----:B------:R-:W-:Y:S01]  /*106b0*/  LOP3.LUT P0, R2, R44, 0x3, RZ, 0xc0, !PT ;  /* 0x000000032c027812 */ /* 0x000fe2000780c0ff */
[----:B------:R-:W-:Y:S02]  /*106c0*/  IMAD.MOV.U32 R54, RZ, RZ, R26 ;  /* 0x000000ffff367224 */ /* 0x000fe400078e001a */
[----:B------:R-:W3:Y:S01]  /*106d0*/  LDL R4, [R1+0xac] ;  /* 0x0000ac0001047983 */ /* 0x000ee20000100800 */
[----:B------:R-:W-:Y:S01]  /*106e0*/  ISETP.EQ.OR P0, PT, R2, 0x3, !P0 ;  /* 0x000000030200780c */ /* 0x000fe20004702670 */
[----:B------:R-:W-:Y:S01]  /*106f0*/  IMAD.MOV.U32 R97, RZ, RZ, R52 ;  /* 0x000000ffff617224 */ /* 0x000fe200078e0034 */
[----:B0-----:R-:W0:Y:S02]  /*10700*/  S2R R5, SR_SWINHI ;  /* 0x0000000000057919 */ /* 0x001e240000002f00 */
[----:B------:R-:W-:Y:S01]  /*10710*/  SEL R69, R98, R99, P0 ;  /* 0x0000006362457207 */ /* 0x000fe20000000000 */
[----:B------:R-:W-:Y:S01]  /*10720*/  IMAD.MOV.U32 R96, RZ, RZ, R54 ;  /* 0x000000ffff607224 */ /* 0x000fe200078e0036 */
[----:B------:R-:W-:-:S02]  /*10730*/  SEL R98, R99, R98, P0 ;  /* 0x0000006263627207 */ /* 0x000fc40000000000 */
[----:B------:R-:W4:Y:S01]  /*10740*/  LDL.LU R99, [R1+0x3c] ;  /* 0x00003c0001637983 */ /* 0x000f220000300800 */
[----:B------:R-:W-:Y:S02]  /*10750*/  SEL R67, R94, R95, P0 ;  /* 0x0000005f5e437207 */ /* 0x000fe40000000000 */
[----:B------:R-:W-:Y:S02]  /*10760*/  SEL R94, R95, R94, P0 ;  /* 0x0000005e5f5e7207 */ /* 0x000fe40000000000 */
[----:B------:R-:W4:Y:S01]  /*10770*/  LDL.LU R95, [R1+0x40] ;  /* 0x00004000015f7983 */ /* 0x000f220000300800 */
[----:B------:R-:W-:Y:S02]  /*10780*/  SEL R43, R0, R37, P0 ;  /* 0x00000025002b7207 */ /* 0x000fe40000000000 */
[----:B------:R-:W-:Y:S01]  /*10790*/  SEL R26, R37, R0, P0 ;  /* 0x00000000251a7207 */ /* 0x000fe20000000000 */
[----:B------:R-:W4:Y:S01]  /*107a0*/  LDL R93, [R1+0xa8] ;  /* 0x0000a800015d7983 */ /* 0x000f220000100800 */
[----:B------:R-:W-:-:S02]  /*107b0*/  SEL R53, R11, R36, P0 ;  /* 0x000000240b357207 */ /* 0x000fc40000000000 */
[----:B------:R-:W-:Y:S01]  /*107c0*/  SEL R46, R36, R11, P0 ;  /* 0x0000000b242e7207 */ /* 0x000fe20000000000 */
[----:B------:R-:W4:Y:S01]  /*107d0*/  LDL R92, [R1+0x50] ;  /* 0x00005000015c7983 */ /* 0x000f220000100800 */
[----:B------:R-:W-:Y:S02]  /*107e0*/  SEL R57, R13, R38, P0 ;  /* 0x000000260d397207 */ /* 0x000fe40000000000 */
[----:B------:R-:W-:Y:S01]  /*107f0*/  SEL R55, R35, R12, P0 ;  /* 0x0000000c23377207 */ /* 0x000fe20000000000 */
[----:B------:R-:W4:Y:S01]  /*10800*/  LDL R90, [R1+0x58] ;  /* 0x00005800015a7983 */ /* 0x000f220000100800 */
[----:B------:R-:W-:Y:S02]  /*10810*/  SEL R48, R12, R35, P0 ;  /* 0x000000230c307207 */ /* 0x000fe40000000000 */
[----:B------:R-:W-:Y:S02]  /*10820*/  SEL R38, R38, R13, P0 ;  /* 0x0000000d26267207 */ /* 0x000fe40000000000 */
[----:B------:R-:W-:-:S02]  /*10830*/  SEL R63, R132, R21, P0 ;  /* 0x00000015843f7207 */ /* 0x000fc40000000000 */
[----:B------:R-:W-:Y:S02]  /*10840*/  SEL R132, R21, R132, P0 ;  /* 0x0000008415847207 */ /* 0x000fe40000000000 */
[----:B------:R-:W-:Y:S02]  /*10850*/  SEL R59, R39, R14, P0 ;  /* 0x0000000e273b7207 */ /* 0x000fe40000000000 */
[----:B------:R-:W-:Y:S02]  /*10860*/  MOV R36, R18 ;  /* 0x0000001200247202 */ /* 0x000fe40000000f00 */
[----:B0-----:R-:W-:Y:S02]  /*10870*/  MOV R37, R5 ;  /* 0x0000000500257202 */ /* 0x001fe40000000f00 */
        /* <DEDUP_REMOVED lines=33> */
[----:B---3--:R-:W-:-:S03]  /*10a90*/  IMAD.WIDE R12, R4, 0x2, R36 ;  /* 0x00000002040c7825 */ /* 0x008fc600078e0224 */
[C---:B------:R-:W-:Y:S02]  /*10aa0*/  IADD3 R21, P5, R12.reuse, 0x20, RZ ;  /* 0x000000200c157810 */ /* 0x040fe40007fbe0ff */
[----:B------:R-:W-:Y:S02]  /*10ab0*/  IADD3 R89, P3, R12, 0x3020, RZ ;  /* 0x000030200c597810 */ /* 0x000fe40007f7e0ff */
[----:B------:R-:W-:Y:S02]  /*10ac0*/  LOP3.LUT R0, R21, 0x180, RZ, 0xc0, !PT ;  /* 0x0000018015007812 */ /* 0x000fe400078ec0ff */
[----:B------:R-:W-:Y:S02]  /*10ad0*/  LOP3.LUT R2, R89, 0x180, RZ, 0xc0, !PT ;  /* 0x0000018059027812 */ /* 0x000fe400078ec0ff */
[----:B------:R-:W-:Y:S02]  /*10ae0*/  SHF.R.U64 R0, R0, 0x3, RZ ;  /* 0x0000000300007819 */ /* 0x000fe400000012ff */
[----:B------:R-:W-:-:S02]  /*10af0*/  IADD3 R35, P4, R12, 0x3000, RZ ;  /* 0x000030000c237810 */ /* 0x000fc40007f9e0ff */
[----:B------:R-:W-:Y:S02]  /*10b00*/  IADD3 R91, P2, R12, 0x6000, RZ ;  /* 0x000060000c5b7810 */ /* 0x000fe40007f5e0ff */
[----:B------:R-:W-:Y:S01]  /*10b10*/  SHF.R.U64 R2, R2, 0x3, RZ ;  /* 0x0000000302027819 */ /* 0x000fe200000012ff */
[----:B------:R-:W-:Y:S01]  /*10b20*/  IMAD.X R9, RZ, RZ, R13, P3 ;  /* 0x000000ffff097224 */ /* 0x000fe200018e060d */
[----:B------:R-:W-:Y:S02]  /*10b30*/  IADD3 R28, P1, R12, 0x6020, RZ ;  /* 0x000060200c1c7810 */ /* 0x000fe40007f3e0ff */
[----:B------:R-:W-:Y:S02]  /*10b40*/  LOP3.LUT R14, R0, R21, RZ, 0x3c, !PT ;  /* 0x00000015000e7212 */ /* 0x000fe400078e3cff */
[----:B------:R-:W-:Y:S02]  /*10b50*/  LOP3.LUT R0, R35, 0x180, RZ, 0xc0, !PT ;  /* 0x0000018023007812 */ /* 0x000fe400078ec0ff */
[----:B------:R-:W-:-:S02]  /*10b60*/  LOP3.LUT R4, R91, 0x180, RZ, 0xc0, !PT ;  /* 0x000001805b047812 */ /* 0x000fc400078ec0ff */
[----:B------:R-:W-:Y:S02]  /*10b70*/  LOP3.LUT R8, R2, R89, RZ, 0x3c, !PT ;  /* 0x0000005902087212 */ /* 0x000fe400078e3cff */
[----:B------:R-:W-:Y:S02]  /*10b80*/  LOP3.LUT R5, R12, 0x180, RZ, 0xc0, !PT ;  /* 0x000001800c057812 */ /* 0x000fe400078ec0ff */
[----:B------:R-:W-:Y:S02]  /*10b90*/  LOP3.LUT R21, R28, 0x180, RZ, 0xc0, !PT ;  /* 0x000001801c157812 */ /* 0x000fe400078ec0ff */
[----:B------:R-:W-:Y:S02]  /*10ba0*/  SHF.R.U64 R0, R0, 0x3, RZ ;  /* 0x0000000300007819 */ /* 0x000fe400000012ff */
[----:B------:R-:W-:Y:S02]  /*10bb0*/  SHF.R.U64 R4, R4, 0x3, RZ ;  /* 0x0000000304047819 */ /* 0x000fe400000012ff */
[----:B------:R-:W-:-:S02]  /*10bc0*/  MOV R2, R8 ;  /* 0x0000000800027202 */ /* 0x000fc40000000f00 */
[----:B------:R-:W-:Y:S01]  /*10bd0*/  SHF.R.U64 R5, R5, 0x3, RZ ;  /* 0x0000000305057819 */ /* 0x000fe200000012ff */
[----:B--2---:R0:W-:Y:S01]  /*10be0*/  SHFL.IDX PT, R9, R51, R24, 0x1c1f ;  /* 0x001c1f1833097589 */ /* 0x0041e200000e0000 */
[----:B------:R-:W-:Y:S01]  /*10bf0*/  SHF.R.U64 R21, R21, 0x3, RZ ;  /* 0x0000000315157819 */ /* 0x000fe200000012ff */
[--C-:B------:R-:W-:Y:S01]  /*10c00*/  IMAD.X R11, RZ, RZ, R13.reuse, P4 ;  /* 0x000000ffff0b7224 */ /* 0x100fe200020e060d */
[----:B------:R-:W-:Y:S01]  /*10c10*/  LOP3.LUT R10, R0, R35, RZ, 0x3c, !PT ;  /* 0x00000023000a7212 */ /* 0x000fe200078e3cff */
[--C-:B------:R-:W-:Y:S01]  /*10c20*/  IMAD.X R7, RZ, RZ, R13.reuse, P2 ;  /* 0x000000ffff077224 */ /* 0x100fe200010e060d */
[----:B------:R-:W-:Y:S01]  /*10c30*/  LOP3.LUT R6, R4, R91, RZ, 0x3c, !PT ;  /* 0x0000005b04067212 */ /* 0x000fe200078e3cff */
[--C-:B------:R-:W-:Y:S01]  /*10c40*/  IMAD.X R15, RZ, RZ, R13.reuse, P5 ;  /* 0x000000ffff0f7224 */ /* 0x100fe200028e060d */
[----:B------:R-:W-:Y:S02]  /*10c50*/  LOP3.LUT R12, R5, R12, RZ, 0x3c, !PT ;  /* 0x0000000c050c7212 */ /* 0x000fe400078e3cff */
[----:B0-----:R-:W-:Y:S01]  /*10c60*/  LOP3.LUT R51, R24, 0x2, RZ, 0x3c, !PT ;  /* 0x0000000218337812 */ /* 0x001fe200078e3cff */
[----:B------:R-:W-:Y:S01]  /*10c70*/  IMAD.X R5, RZ, RZ, R13, P1 ;  /* 0x000000ffff057224 */ /* 0x000fe200008e060d */
[----:B------:R-:W-:Y:S01]  /*10c80*/  LOP3.LUT R4, R21, R28, RZ, 0x3c, !PT ;  /* 0x0000001c15047212 */ /* 0x000fe200078e3cff */
[----:B------:R-:W-:Y:S01]  /*10c90*/  SHFL.IDX PT, R43, R43, R24, 0x1c1f ;  /* 0x001c1f182b2b7589 */ /* 0x000fe200000e0000 */
[----:B------:R-:W-:-:S02]  /*10ca0*/  MOV R86, R10 ;  /* 0x0000000a00567202 */ /* 0x000fc40000000f00 */
[----:B------:R-:W-:Y:S01]  /*10cb0*/  MOV R21, R6 ;  /* 0x0000000600157202 */ /* 0x000fe20000000f00 */
[----:B------:R-:W0:Y:S01]  /*10cc0*/  SHFL.IDX PT, R26, R26, R51, 0x1c1f ;  /* 0x001c1f331a1a7589 */ /* 0x000e2200000e0000 */
[----:B------:R-:W-:-:S03]  /*10cd0*/  MOV R0, R12 ;  /* 0x0000000c00007202 */ /* 0x000fc60000000f00 */
[----:B------:R-:W-:Y:S01]  /*10ce0*/  SHFL.IDX PT, R45, R45, R24, 0x1c1f ;  /* 0x001c1f182d2d7589 */ /* 0x000fe200000e0000 */
[----:B------:R-:W-:-:S03]  /*10cf0*/  MOV R35, R14 ;  /* 0x0000000e00237202 */ /* 0x000fc60000000f00 */
[----:B------:R-:W-:Y:S01]  /*10d00*/  SHFL.IDX PT, R68, R53, R24, 0x1c1f ;  /* 0x001c1f1835447589 */ /* 0x000fe200000e0000 */
[----:B------:R-:W-:-:S03]  /*10d10*/  MOV R28, R4 ;  /* 0x00000004001c7202 */ /* 0x000fc60000000f00 */
[----:B------:R1:W2:Y:S04]  /*10d20*/  SHFL.IDX PT, R40, R44, R51, 0x1c1f ;  /* 0x001c1f332c287589 */ /* 0x0002a800000e0000 */
[----:B------:R-:W-:Y:S04]  /*10d30*/  SHFL.IDX PT, R10, R47, R24, 0x1c1f ;  /* 0x001c1f182f0a7589 */ /* 0x000fe800000e0000 */
[----:B------:R-:W-:Y:S04]  /*10d40*/  SHFL.IDX PT, R65, R65, R24, 0x1c1f ;  /* 0x001c1f1841417589 */ /* 0x000fe800000e0000 */
[----:B------:R-:W-:Y:S04]  /*10d50*/  SHFL.IDX PT, R67, R67, R24, 0x1c1f ;  /* 0x001c1f1843437589 */ /* 0x000fe800000e0000 */
[----:B------:R-:W-:Y:S04]  /*10d60*/  SHFL.IDX PT, R7, R85, R24, 0x1c1f ;  /* 0x001c1f1855077589 */ /* 0x000fe800000e0000 */
[----:B------:R-:W-:Y:S04]  /*10d70*/  SHFL.IDX PT, R53, R25, R51, 0x1c1f ;  /* 0x001c1f3319357589 */ /* 0x000fe800000e0000 */
[----:B------:R-:W3:Y:S04]  /*10d80*/  SHFL.IDX PT, R52, R41, R51, 0x1c1f ;  /* 0x001c1f3329347589 */ /* 0x000ee800000e0000 */
[----:B------:R-:W4:Y:S04]  /*10d90*/  SHFL.IDX PT, R94, R94, R51, 0x1c1f ;  /* 0x001c1f335e5e7589 */ /* 0x000f2800000e0000 */
[----:B------:R-:W-:Y:S04]  /*10da0*/  SHFL.IDX PT, R27, R27, R24, 0x1c1f ;  /* 0x001c1f181b1b7589 */ /* 0x000fe800000e0000 */
[----:B------:R-:W-:Y:S04]  /*10db0*/  SHFL.IDX PT, R84, R61, R24, 0x1c1f ;  /* 0x001c1f183d547589 */ /* 0x000fe800000e0000 */
[----:B------:R-:W-:Y:S04]  /*10dc0*/  SHFL.IDX PT, R69, R69, R24, 0x1c1f ;  /* 0x001c1f1845457589 */ /* 0x000fe800000e0000 */
[----:B------:R-:W-:Y:S04]  /*10dd0*/  SHFL.IDX PT, R71, R71, R24, 0x1c1f ;  /* 0x001c1f1847477589 */ /* 0x000fe800000e0000 */
[----:B------:R-:W-:Y:S04]  /*10de0*/  SHFL.IDX PT, R80, R81, R24, 0x1c1f ;  /* 0x001c1f1851507589 */ /* 0x000fe800000e0000 */
[----:B------:R-:W4:Y:S04]  /*10df0*/  SHFL.IDX PT, R32, R32, R51, 0x1c1f ;  /* 0x001c1f3320207589 */ /* 0x000f2800000e0000 */
[----:B------:R-:W4:Y:S04]  /*10e00*/  SHFL.IDX PT, R98, R98, R51, 0x1c1f ;  /* 0x001c1f3362627589 */ /* 0x000f2800000e0000 */
[----:B------:R-:W-:Y:S04]  /*10e10*/  SHFL.IDX PT, R85, R50, R51, 0x1c1f ;  /* 0x001c1f3332557589 */ /* 0x000fe800000e0000 */
[----:B------:R-:W4:Y:S04]  /*10e20*/  SHFL.IDX PT, R102, R102, R51, 0x1c1f ;  /* 0x001c1f3366667589 */ /* 0x000f2800000e0000 */
[----:B------:R-:W-:Y:S04]  /*10e30*/  SHFL.IDX PT, R60, R49, R24, 0x1c1f ;  /* 0x001c1f18313c7589 */ /* 0x000fe800000e0000 */
[----:B------:R-:W-:Y:S04]  /*10e40*/  SHFL.IDX PT, R73, R73, R24, 0x1c1f ;  /* 0x001c1f1849497589 */ /* 0x000fe800000e0000 */
[----:B------:R-:W-:Y:S04]  /*10e50*/  SHFL.IDX PT, R75, R75, R24, 0x1c1f ;  /* 0x001c1f184b4b7589 */ /* 0x000fe800000e0000 */
[----:B------:R-:W-:Y:S04]  /*10e60*/  SHFL.IDX PT, R77, R77, R24, 0x1c1f ;  /* 0x001c1f184d4d7589 */ /* 0x000fe800000e0000 */
[----:B------:R-:W4:Y:S04]  /*10e70*/  SHFL.IDX PT, R61, R34, R51, 0x1c1f ;  /* 0x001c1f33223d7589 */ /* 0x000f2800000e0000 */
[----:B------:R3:W-:Y:S04]  /*10e80*/  SHFL.IDX PT, R81, R46, R51, 0x1c1f ;  /* 0x001c1f332e517589 */ /* 0x0007e800000e0000 */
[----:B------:R-:W-:Y:S04]  /*10e90*/  SHFL.IDX PT, R110, R110, R51, 0x1c1f ;  /* 0x001c1f336e6e7589 */ /* 0x000fe800000e0000 */
[----:B------:R-:W4:Y:S04]  /*10ea0*/  SHFL.IDX PT, R106, R106, R51, 0x1c1f ;  /* 0x001c1f336a6a7589 */ /* 0x000f2800000e0000 */
[----:B------:R-:W4:Y:S04]  /*10eb0*/  SHFL.IDX PT, R114, R114, R51, 0x1c1f ;  /* 0x001c1f3372727589 */ /* 0x000f2800000e0000 */
[----:B------:R-:W-:Y:S04]  /*10ec0*/  SHFL.IDX PT, R6, R55, R24, 0x1c1f ;  /* 0x001c1f1837067589 */ /* 0x000fe800000e0000 */
[----:B------:R-:W-:Y:S04]  /*10ed0*/  SHFL.IDX PT, R5, R59, R24, 0x1c1f ;  /* 0x001c1f183b057589 */ /* 0x000fe800000e0000 */
[----:B------:R-:W-:Y:S04]  /*10ee0*/  SHFL.IDX PT, R4, R63, R24, 0x1c1f ;  /* 0x001c1f183f047589 */ /* 0x000fe800000e0000 */
[----:B------:R-:W-:Y:S04]  /*10ef0*/  SHFL.IDX PT, R79, R79, R24, 0x1c1f ;  /* 0x001c1f184f4f7589 */ /* 0x000fe800000e0000 */
[----:B------:R4:W4:Y:S04]  /*10f00*/  SHFL.IDX PT, R15, R48, R51, 0x1c1f ;  /* 0x001c1f33300f7589 */ /* 0x00092800000e0000 */
[----:B------:R-:W-:Y:S04]  /*10f10*/  SHFL.IDX PT, R12, R39, R51, 0x1c1f ;  /* 0x001c1f33270c7589 */ /* 0x000fe800000e0000 */
[----:B------:R-:W-:Y:S04]  /*10f20*/  SHFL.IDX PT, R11, R132, R51, 0x1c1f ;  /* 0x001c1f33840b7589 */ /* 0x000fe800000e0000 */
[----:B------:R-:W4:Y:S04]  /*10f30*/  SHFL.IDX PT, R118, R118, R51, 0x1c1f ;  /* 0x001c1f3376767589 */ /* 0x000f2800000e0000 */
[----:B------:R-:W4:Y:S04]  /*10f40*/  SHFL.IDX PT, R130, R130, R51, 0x1c1f ;  /* 0x001c1f3382827589 */ /* 0x000f2800000e0000 */
[----:B------:R-:W-:Y:S04]  /*10f50*/  SHFL.IDX PT, R8, R83, R24, 0x1c1f ;  /* 0x001c1f1853087589 */ /* 0x000fe800000e0000 */
[----:B------:R-:W4:Y:S04]  /*10f60*/  SHFL.IDX PT, R14, R33, R51, 0x1c1f ;  /* 0x001c1f33210e7589 */ /* 0x000f2800000e0000 */
[----:B------:R-:W4:Y:S04]  /*10f70*/  SHFL.IDX PT, R25, R126, R51, 0x1c1f ;  /* 0x001c1f337e197589 */ /* 0x000f2800000e0000 */
[----:B------:R-:W-:Y:S04]  /*10f80*/  SHFL.IDX PT, R76, R57, R24, 0x1c1f ;  /* 0x001c1f18394c7589 */ /* 0x000fe800000e0000 */
[----:B------:R-:W4:Y:S04]  /*10f90*/  SHFL.IDX PT, R13, R38, R51, 0x1c1f ;  /* 0x001c1f33260d7589 */ /* 0x000f2800000e0000 */
[----:B------:R-:W4:Y:S04]  /*10fa0*/  SHFL.IDX PT, R33, R122, R51, 0x1c1f ;  /* 0x001c1f337a217589 */ /* 0x000f2800000e0000 */
[----:B------:R-:W-:Y:S04]  /*10fb0*/  SHFL.IDX PT, R87, R87, R24, 0x1c1f ;  /* 0x001c1f1857577589 */ /* 0x000fe800000e0000 */
[----:B------:R4:W4:Y:S01]  /*10fc0*/  SHFL.IDX PT, R134, R134, R51, 0x1c1f ;  /* 0x001c1f3386867589 */ /* 0x00092200000e0000 */
[----:B0-----:R-:W-:-:S02]  /*10fd0*/  SEL R42, R43, R26, P0 ;  /* 0x0000001a2b2a7207 */ /* 0x001fc40000000000 */
[----:B-1----:R-:W-:Y:S02]  /*10fe0*/  SEL R44, R26, R43, P0 ;  /* 0x0000002b1a2c7207 */ /* 0x002fe40000000000 */
[----:B--2---:R-:W-:Y:S02]  /*10ff0*/  SEL R43, R45, R40, P0 ;  /* 0x000000282d2b7207 */ /* 0x004fe40000000000 */
[----:B------:R-:W-:Y:S02]  /*11000*/  SEL R45, R40, R45, P0 ;  /* 0x0000002d282d7207 */ /* 0x000fe40000000000 */
[----:B---3--:R-:W-:Y:S02]  /*11010*/  SEL R46, R65, R52, P0 ;  /* 0x00000034412e7207 */ /* 0x008fe40000000000 */
        /* <DEDUP_REMOVED lines=45> */
[----:B------:R-:W-:Y:S02]  /*112f0*/  SEL R74, R76, R13, P0 ;  /* 0x0000000d4c4a7207 */ /* 0x000fe40000000000 */
[----:B------:R-:W-:Y:S02]  /*11300*/  SEL R78, R80, R33, P0 ;  /* 0x00000021504e7207 */ /* 0x000fe40000000000 */
[----:B------:R-:W-:Y:S02]  /*11310*/  SEL R76, R13, R76, P0 ;  /* 0x0000004c0d4c7207 */ /* 0x000fe40000000000 */
[----:B------:R-:W-:Y:S01]  /*11320*/  SEL R80, R33, R80, P0 ;  /* 0x0000005021507207 */ /* 0x000fe20000000000 */
[----:B------:R-:W-:Y:S01]  /*11330*/  STSM.16.M88.4 [R0], R4 ;  /* 0x0000000400007844 */ /* 0x000fe20000000200 */
[----:B------:R-:W-:-:S02]  /*11340*/  SEL R39, R87, R134, P0 ;  /* 0x0000008657277207 */ /* 0x000fc40000000000 */
[----:B------:R-:W-:Y:S01]  /*11350*/  SEL R41, R134, R87, P0 ;  /* 0x0000005786297207 */ /* 0x000fe20000000000 */
[----:B------:R0:W-:Y:S01]  /*11360*/  STSM.16.M88.4 [R35], R8 ;  /* 0x0000000823007844 */ /* 0x0001e20000000200 */
        /* <DEDUP_REMOVED lines=11> */
[----:B0-----:R-:W-:Y:S02]  /*11420*/  F2FP.BF16.F32.PACK_AB R35, R81, R80 ;  /* 0x000000505123723e */ /* 0x001fe400000010ff */
[----:B------:R-:W-:Y:S02]  /*11430*/  F2FP.BF16.F32.PACK_AB R4, R83, R82 ;  /* 0x000000525304723e */ /* 0x000fe400000010ff */
[----:B------:R-:W-:Y:S02]  /*11440*/  F2FP.BF16.F32.PACK_AB R5, R39, R38 ;  /* 0x000000262705723e */ /* 0x000fe400000010ff */
[----:B------:R-:W-:Y:S02]  /*11450*/  F2FP.BF16.F32.PACK_AB R6, R85, R84 ;  /* 0x000000545506723e */ /* 0x000fe400000010ff */
[----:B------:R-:W-:Y:S01]  /*11460*/  F2FP.BF16.F32.PACK_AB R7, R41, R40 ;  /* 0x000000282907723e */ /* 0x000fe200000010ff */
[----:B------:R-:W-:Y:S04]  /*11470*/  STSM.16.M88.4 [R86], R12 ;  /* 0x0000000c56007844 */ /* 0x000fe80000000200 */
[----:B------:R0:W-:Y:S04]  /*11480*/  STSM.16.M88.4 [R2], R24 ;  /* 0x0000001802007844 */ /* 0x0001e80000000200 */
[----:B------:R1:W-:Y:S04]  /*11490*/  STSM.16.M88.4 [R21], R32 ;  /* 0x0000002015007844 */ /* 0x0003e80000000200 */
[----:B------:R2:W-:Y:S01]  /*114a0*/  STSM.16.M88.4 [R28], R4 ;  /* 0x000000041c007844 */ /* 0x0005e20000000200 */
[----:B------:R-:W-:-:S02]  /*114b0*/  ISETP.NE.U32.AND P0, PT, RZ, UR4, PT ;  /* 0x00000004ff007c0c */ /* 0x000fc4000bf05070 */
[----:B------:R-:W-:Y:S01]  /*114c0*/  IADD3 R8, P1, R99, UR4, RZ ;  /* 0x0000000463087c10 */ /* 0x000fe2000ff3e0ff */
[----:B------:R-:W-:Y:S01]  /*114d0*/  IMAD.MOV.U32 R0, RZ, RZ, RZ ;  /* 0x000000ffff007224 */ /* 0x000fe200078e00ff */
[----:B------:R-:W-:Y:S01]  /*114e0*/  BAR.SYNC.DEFER_BLOCKING 0x1, 0x180 ;  /* 0x0046000000007b1d */ /* 0x000fe20000010000 */
[----:B------:R-:W-:Y:S02]  /*114f0*/  ISETP.NE.AND.EX P0, PT, RZ, UR5, PT, P0 ;  /* 0x00000005ff007c0c */ /* 0x000fe4000bf05300 */
[----:B------:R-:W-:Y:S01]  /*11500*/  IADD3.X R9, R95, UR5, RZ, P1, !PT ;  /* 0x000000055f097c10 */ /* 0x000fe20008ffe4ff */
[----:B0-----:R-:W-:Y:S01]  /*11510*/  IMAD.MOV.U32 R27, RZ, RZ, 0x9b8 ;  /* 0x000009b8ff1b7424 */ /* 0x001fe200078e00ff */
[----:B------:R-:W-:-:S03]  /*11520*/  ISETP.GT.AND P3, PT, R88, 0x1, PT ;  /* 0x000000015800780c */ /* 0x000fc60003f64270 */
[----:B------:R-:W0:Y:S08]  /*11530*/  LDC.64 R14, c[0x0][0xba8] ;  /* 0x0002ea00ff0e7b82 */ /* 0x000e300000000a00 */
[----:B-1----:R-:W1:Y:S01]  /*11540*/  LDC R21, c[0x0][0xbe8] ;  /* 0x0002fa00ff157b82 */ /* 0x002e620000000800 */
[----:B------:R-:W3:Y:S01]  /*11550*/  @P0 LDG.E R0, desc[UR42][R8.64] ;  /* 0x0000002a08000981 */ /* 0x000ee2000c1e1900 */
[----:B------:R-:W-:-:S06]  /*11560*/  SEL R27, R27, 0x978, P3 ;  /* 0x000009781b1b7807 */ /* 0x000fcc0001800000 */
[----:B--2---:R-:W2:Y:S01]  /*11570*/  LDC.64 R6, c[0x0][R27+0x220] ;  /* 0x000088001b067b82 */ /* 0x004ea20000000a00 */
[----:B------:R-:W-:-:S07]  /*11580*/  ISETP.NE.U32.AND P1, PT, RZ, UR6, PT ;  /* 0x00000006ff007c0c */ /* 0x000fce000bf25070 */
[----:B------:R-:W4:Y:S01]  /*11590*/  LDC.64 R10, c[0x0][R27+0x218] ;  /* 0x000086001b0a7b82 */ /* 0x000f220000000a00 */
[----:B------:R-:W-:Y:S02]  /*115a0*/  ISETP.NE.AND.EX P1, PT, RZ, UR7, PT, P1 ;  /* 0x00000007ff007c0c */ /* 0x000fe4000bf25310 */
[----:B-1----:R-:W-:-:S05]  /*115b0*/  ISETP.NE.AND P4, PT, R21, 0x1, PT ;  /* 0x000000011500780c */ /* 0x002fca0003f85270 */
[----:B------:R-:W1:Y:S06]  /*115c0*/  LDC.64 R12, c[0x0][R27+0x228] ;  /* 0x00008a001b0c7b82 */ /* 0x000e6c0000000a00 */
[----:B------:R-:W-:Y:S01]  /*115d0*/  @P1 IADD3 R4, P2, R99, UR6, RZ ;  /* 0x0000000663041c10 */ /* 0x000fe2000ff5e0ff */
[----:B------:R-:W-:Y:S01]  /*115e0*/  ULDC UR6, c[0x0][0xa88] ;  /* 0x0002a20000067ab9 */ /* 0x000fe20000000800 */
[----:B------:R-:W3:Y:S01]  /*115f0*/  @P4 LDC R87, c[0x0][0xbec] ;  /* 0x0002fb00ff574b82 */ /* 0x000ee20000000800 */
[----:B------:R-:W-:Y:S01]  /*11600*/  IMAD.U32 R26, RZ, RZ, UR6 ;  /* 0x00000006ff1a7e24 */ /* 0x000fe2000f8e00ff */
[----:B------:R-:W-:-:S05]  /*11610*/  @P1 IADD3.X R5, R95, UR7, RZ, P2, !PT ;  /* 0x000000075f051c10 */ /* 0x000fca00097fe4ff */
[----:B------:R0:W5:Y:S01]  /*11620*/  @P1 LDG.E R26, desc[UR42][R4.64] ;  /* 0x0000002a041a1981 */ /* 0x000162000c1e1900 */
[----:B------:R-:W-:Y:S01]  /*11630*/  ISETP.NE.U32.AND P2, PT, RZ, UR4, PT ;  /* 0x00000004ff007c0c */ /* 0x000fe2000bf45070 */
[----:B------:R-:W3:Y:S08]  /*11640*/  @P4 LDC R89, c[0x0][0xbf0] ;  /* 0x0002fc00ff594b82 */ /* 0x000ef00000000800 */
[----:B0-----:R-:W0:Y:S01]  /*11650*/  LDC.64 R4, c[0x0][R27+0x210] ;  /* 0x000084001b047b82 */ /* 0x001e220000000a00 */
[----:B------:R-:W-:-:S04]  /*11660*/  ISETP.NE.AND.EX P2, PT, RZ, UR5, PT, P2 ;  /* 0x00000005ff007c0c */ /* 0x000fc8000bf45320 */
[----:B------:R-:W-:Y:S02]  /*11670*/  SEL R2, R97, RZ, !P2 ;  /* 0x000000ff61027207 */ /* 0x000fe40005000000 */
[----:B------:R-:W-:Y:S01]  /*11680*/  SEL R25, R96, RZ, !P2 ;  /* 0x000000ff60197207 */ /* 0x000fe20005000000 */
[----:B------:R-:W-:Y:S01]  /*11690*/  IMAD R24, R92, 0xc0, R93 ;  /* 0x000000c05c187824 */ /* 0x000fe200078e025d */
[----:B------:R-:W0:Y:S01]  /*116a0*/  @!P3 LDC R14, c[0x0][0xb50] ;  /* 0x0002d400ff0ebb82 */ /* 0x000e220000000800 */
[----:B--2---:R-:W-:-:S04]  /*116b0*/  IMAD R7, R7, R2, RZ ;  /* 0x0000000207077224 */ /* 0x004fc800078e02ff */
[----:B------:R-:W-:Y:S02]  /*116c0*/  IMAD R35, R6, R25, R7 ;  /* 0x0000001906237224 */ /* 0x000fe400078e0207 */
[-C--:B----4-:R-:W-:Y:S01]  /*116d0*/  IMAD R33, R11, R22.reuse, RZ ;  /* 0x000000160b217224 */ /* 0x090fe200078e02ff */
[----:B------:R-:W2:Y:S01]  /*116e0*/  @!P3 LDC R15, c[0x0][0xb54] ;  /* 0x0002d500ff0fbb82 */ /* 0x000ea20000000800 */
[----:B------:R-:W-:-:S04]  /*116f0*/  IMAD.WIDE.U32 R10, R10, R22, RZ ;  /* 0x000000160a0a7225 */ /* 0x000fc800078e00ff */
[----:B------:R-:W-:Y:S01]  /*11700*/  IMAD.WIDE.U32 R6, R6, R2, RZ ;  /* 0x0000000206067225 */ /* 0x000fe200078e00ff */
[----:B------:R-:W-:-:S03]  /*11710*/  SEL R25, R90, RZ, P3 ;  /* 0x000000ff5a197207 */ /* 0x000fc60001800000 */
[----:B------:R-:W-:Y:S02]  /*11720*/  IMAD.IADD R35, R7, 0x1, R35 ;  /* 0x0000000107237824 */ /* 0x000fe400078e0223 */
[----:B------:R-:W-:Y:S02]  /*11730*/  IMAD.MOV.U32 R7, RZ, RZ, R24 ;  /* 0x000000ffff077224 */ /* 0x000fe400078e0018 */
[----:B------:R-:W-:Y:S02]  /*11740*/  IMAD.IADD R11, R11, 0x1, R33 ;  /* 0x000000010b0b7824 */ /* 0x000fe400078e0221 */
[-C--:B-1----:R-:W-:Y:S02]  /*11750*/  IMAD R33, R13, R25.reuse, RZ ;  /* 0x000000190d217224 */ /* 0x082fe400078e02ff */
[----:B------:R-:W-:-:S04]  /*11760*/  IMAD.WIDE.U32 R12, R12, R25, RZ ;  /* 0x000000190c0c7225 */ /* 0x000fc800078e00ff */
[----:B------:R-:W-:Y:S01]  /*11770*/  IMAD.IADD R33, R13, 0x1, R33 ;  /* 0x000000010d217824 */ /* 0x000fe200078e0221 */
[--C-:B---3--:R-:W-:Y:S01]  /*11780*/  IADD3 R10, P2, P5, R6, R10, R0.reuse ;  /* 0x0000000a060a7210 */ /* 0x108fe20007d5e000 */
[----:B------:R-:W-:Y:S01]  /*11790*/  @P4 IMAD.HI.U32 R6, R24, R87, RZ ;  /* 0x0000005718064227 */ /* 0x000fe200078e00ff */
[----:B------:R-:W-:-:S04]  /*117a0*/  SHF.R.S32.HI R86, RZ, 0x1f, R0 ;  /* 0x0000001fff567819 */ /* 0x000fc80000011400 */
[----:B------:R-:W-:Y:S02]  /*117b0*/  @P4 SHF.R.U32.HI R7, RZ, R89, R6 ;  /* 0x00000059ff074219 */ /* 0x000fe40000011606 */
[----:B------:R-:W-:-:S03]  /*117c0*/  IADD3.X R11, R35, R11, R86, P2, P5 ;  /* 0x0000000b230b7210 */ /* 0x000fc600017ea456 */
[--C-:B------:R-:W-:Y:S01]  /*117d0*/  IMAD.MOV R25, RZ, RZ, -R7.reuse ;  /* 0x000000ffff197224 */ /* 0x100fe200078e0a07 */
[----:B------:R-:W-:Y:S02]  /*117e0*/  IADD3 R12, P2, P5, R7, R10, R12 ;  /* 0x0000000a070c7210 */ /* 0x000fe40007d5e00c */
[----:B------:R-:W-:Y:S01]  /*117f0*/  SHF.R.S32.HI R6, RZ, 0x1f, R7 ;  /* 0x0000001fff067819 */ /* 0x000fe20000011407 */
[----:B------:R-:W-:-:S03]  /*11800*/  IMAD R7, R21, R25, R24 ;  /* 0x0000001915077224 */ /* 0x000fc600078e0218 */
[----:B------:R-:W-:Y:S01]  /*11810*/  IADD3.X R13, R6, R11, R33, P2, P5 ;  /* 0x0000000b060d7210 */ /* 0x000fe200017ea421 */
[-C--:B0-----:R-:W-:Y:S01]  /*11820*/  IMAD R5, R5, R7.reuse, RZ ;  /* 0x0000000705057224 */ /* 0x081fe200078e02ff */
[----:B------:R-:W-:Y:S01]  /*11830*/  SHF.R.S32.HI R11, RZ, 0x1f, R7 ;  /* 0x0000001fff0b7819 */ /* 0x000fe20000011407 */
[----:B------:R-:W-:-:S04]  /*11840*/  IMAD.WIDE.U32 R12, R4, R7, R12 ;  /* 0x00000007040c7225 */ /* 0x000fc800078e000c */
[----:B------:R-:W-:Y:S01]  /*11850*/  IMAD R5, R4, R11, R5 ;  /* 0x0000000b04057224 */ /* 0x000fe200078e0205 */
[----:B------:R-:W-:-:S03]  /*11860*/  LEA R14, P2, R12, R14, 0x2 ;  /* 0x0000000e0c0e7211 */ /* 0x000fc600078410ff */
[----:B------:R-:W-:-:S05]  /*11870*/  IMAD.IADD R4, R13, 0x1, R5 ;  /* 0x000000010d047824 */ /* 0x000fca00078e0205 */
[----:B--2---:R-:W-:Y:S01]  /*11880*/  LEA.HI.X R15, R12, R15, R4, 0x2, P2 ;  /* 0x0000000f0c0f7211 */ /* 0x004fe200010f1404 */
[----:B------:R-:W-:Y:S06]  /*11890*/  @P1 BRA `(.L_x_11484) ;  /* 0x0000000000101947 */ /* 0x000fec0003800000 */
[----:B------:R-:W-:Y:S05]  /*118a0*/  @!P0 BRA `(.L_x_11484) ;  /* 0x00000000000c8947 */ /* 0x000fea0003800000 */
[----:B------:R-:W2:Y:S04]  /*118b0*/  LDG.E R5, desc[UR42][R8.64] ;  /* 0x0000002a08057981 */ /* 0x000ea8000c1e1900 */
[----:B-----5:R-:W2:Y:S02]  /*118c0*/  LDG.E R26, desc[UR42][R8.64+0x4] ;  /* 0x0000042a081a7981 */ /* 0x020ea4000c1e1900 */
[----:B--2---:R-:W-:-:S07]  /*118d0*/  IMAD.IADD R26, R26, 0x1, -R5 ;  /* 0x000000011a1a7824 */ /* 0x004fce00078e0a05 */
.L_x_11484:
[----:B------:R-:W2:Y:S01]  /*118e0*/  LDL R9, [R1+0xa4] ;  /* 0x0000a40001097983 */ /* 0x000ea20000100800 */
[----:B------:R-:W0:Y:S03]  /*118f0*/  S2R R4, SR_TID.X ;  /* 0x0000000000047919 */ /* 0x000e260000002100 */
[----:B------:R-:W-:Y:S04]  /*11900*/  SHFL.IDX PT, R5, R15, RZ, 0x1c1f ;  /* 0x001c1fff0f057589 */ /* 0x000fe800000e0000 */
[----:B------:R-:W-:Y:S04]  /*11910*/  SHFL.IDX PT, R6, R14, 0x1, 0x1c1f ;  /* 0x003c1f000e067f89 */ /* 0x000fe800000e0000 */
[----:B------:R-:W-:Y:S01]  /*11920*/  SHFL.IDX PT, R7, R15, 0x1, 0x1c1f ;  /* 0x003c1f000f077f89 */ /* 0x000fe200000e0000 */
[----:B0-----:R-:W-:-:S05]  /*11930*/  VIADD R10, R4, 0xffffff80 ;  /* 0xffffff80040a7836 */ /* 0x001fca0000000000 */
[----:B------:R-:W-:-:S04]  /*11940*/  SHF.R.S32.HI R8, RZ, 0x1f, R10 ;  /* 0x0000001fff087819 */ /* 0x000fc8000001140a */
[----:B------:R-:W-:Y:S01]  /*11950*/  LEA.HI R8, R8, R10, RZ, 0x7 ;  /* 0x0000000a08087211 */ /* 0x000fe200078f38ff */
[----:B------:R-:W0:Y:S03]  /*11960*/  SHFL.IDX PT, R4, R14, RZ, 0x1c1f ;  /* 0x001c1fff0e047589 */ /* 0x000e2600000e0000 */
[----:B------:R-:W-:Y:S01]  /*11970*/  LOP3.LUT R8, R8, 0xffffff80, RZ, 0xc0, !PT ;  /* 0xffffff8008087812 */ /* 0x000fe200078ec0ff */
[----:B-----5:R-:W-:-:S04]  /*11980*/  IMAD R28, R26, R21, RZ ;  /* 0x000000151a1c7224 */ /* 0x020fc800078e02ff */
[----:B------:R-:W-:-:S05]  /*11990*/  IMAD.IADD R8, R10, 0x1, -R8 ;  /* 0x000000010a087824 */ /* 0x000fca00078e0a08 */
[----:B------:R-:W-:Y:S01]  /*119a0*/  LOP3.LUT P0, RZ, R8, 0x3, RZ, 0xc0, !PT ;  /* 0x0000000308ff7812 */ /* 0x000fe2000780c0ff */
[----:B--2---:R-:W-:-:S04]  /*119b0*/  IMAD R9, R92, 0xc0, R9 ;  /* 0x000000c05c097824 */ /* 0x004fc800078e0209 */
[C---:B------:R-:W-:Y:S01]  /*119c0*/  VIADD R10, R9.reuse, 0x8 ;  /* 0x00000008090a7836 */ /* 0x040fe20000000000 */
[----:B------:R-:W-:-:S04]  /*119d0*/  ISETP.GE.OR P1, PT, R9, R28, P0 ;  /* 0x0000001c0900720c */ /* 0x000fc80000726670 */
[----:B------:R-:W-:-:S09]  /*119e0*/  ISETP.GE.OR P0, PT, R10, R28, P0 ;  /* 0x0000001c0a00720c */ /* 0x000fd20000706670 */
[----:B0-----:R0:W-:Y:S04]  /*119f0*/  @!P1 ST.E desc[UR42][R4.64], R3 ;  /* 0x0000000304009985 */ /* 0x0011e8000c10192a */
[----:B------:R0:W-:Y:S01]  /*11a00*/  @!P0 ST.E desc[UR42][R6.64], R20 ;  /* 0x0000001406008985 */ /* 0x0001e2000c10192a */
[----:B------:R-:W-:Y:S05]  /*11a10*/  @P3 BRA `(.L_x_11485) ;  /* 0x00000008001c3947 */ /* 0x000fea0003800000 */
[----:B------:R-:W2:Y:S01]  /*11a20*/  LDL R87, [R1+0x34] ;  /* 0x0000340001577983 */ /* 0x000ea20000100800 */
[----:B------:R-:W1:Y:S01]  /*11a30*/  @P4 LDC R43, c[0x0][0xbec] ;  /* 0x0002fb00ff2b4b82 */ /* 0x000e620000000800 */
[----:B------:R-:W-:Y:S02]  /*11a40*/  ULDC.64 UR4, c[0x0][0xaa0] ;  /* 0x0002a80000047ab9 */ /* 0x000fe40000000a00 */
[----:B------:R3:W5:Y:S04]  /*11a50*/  LDL R49, [R1+0xb4] ;  /* 0x0000b40001317983 */ /* 0x0007680000100800 */
[----:B------:R3:W5:Y:S01]  /*11a60*/  LDL R48, [R1+0x54] ;  /* 0x0000540001307983 */ /* 0x0007620000100800 */
[----:B------:R-:W4:Y:S03]  /*11a70*/  @P4 LDC R45, c[0x0][0xbf0] ;  /* 0x0002fc00ff2d4b82 */ /* 0x000f260000000800 */
[----:B------:R3:W5:Y:S04]  /*11a80*/  LDL R47, [R1+0xb0] ;  /* 0x0000b000012f7983 */ /* 0x0007680000100800 */
[----:B------:R3:W5:Y:S01]  /*11a90*/  LDL R46, [R1+0x60] ;  /* 0x00006000012e7983 */ /* 0x0007620000100800 */
[----:B------:R-:W0:Y:S02]  /*11aa0*/  S2R R8, SR_TID.X ;  /* 0x0000000000087919 */ /* 0x000e240000002100 */
[----:B0-----:R-:W-:-:S05]  /*11ab0*/  VIADD R89, R8, 0xffffff80 ;  /* 0xffffff8008597836 */ /* 0x001fca0000000000 */
[----:B------:R-:W-:-:S04]  /*11ac0*/  SHF.R.S32.HI R88, RZ, 0x1f, R89 ;  /* 0x0000001fff587819 */ /* 0x000fc80000011459 */
[----:B------:R-:W-:-:S04]  /*11ad0*/  LEA.HI R88, R88, R89, RZ, 0x2 ;  /* 0x0000005958587211 */ /* 0x000fc800078f10ff */
[----:B------:R-:W-:Y:S02]  /*11ae0*/  SHF.R.S32.HI R88, RZ, 0x2, R88 ;  /* 0x00000002ff587819 */ /* 0x000fe40000011458 */
[----:B------:R-:W-:-:S04]  /*11af0*/  SHF.R.S32.HI R20, RZ, 0x1f, R89 ;  /* 0x0000001fff147819 */ /* 0x000fc80000011459 */
[----:B------:R-:W-:-:S04]  /*11b00*/  LEA.HI R20, R20, R89, RZ, 0x2 ;  /* 0x0000005914147211 */ /* 0x000fc800078f10ff */
[----:B------:R-:W-:Y:S01]  /*11b10*/  LOP3.LUT R20, R20, 0xfffffffc, RZ, 0xc0, !PT ;  /* 0xfffffffc14147812 */ /* 0x000fe200078ec0ff */
[----:B------:R-:W-:-:S04]  /*11b20*/  IMAD.WIDE.U32 R40, R0, UR4, RZ ;  /* 0x0000000400287c25 */ /* 0x000fc8000f8e00ff */
[----:B------:R-:W-:Y:S01]  /*11b30*/  IMAD.IADD R20, R89, 0x1, -R20 ;  /* 0x0000000159147824 */ /* 0x000fe200078e0a14 */
[----:B------:R-:W-:Y:S01]  /*11b40*/  BSSY B1, `(.L_x_11486) ;  /* 0x0000061000017945 */ /* 0x000fe20003800000 */
[----:B--2---:R-:W-:-:S04]  /*11b50*/  IMAD R5, R88, 0x20, R87 ;  /* 0x0000002058057824 */ /* 0x004fc800078e0257 */
[----:B------:R-:W-:-:S03]  /*11b60*/  IMAD.WIDE R4, R5, 0x2, R36 ;  /* 0x0000000205047825 */ /* 0x000fc600078e0224 */
[----:B------:R-:W-:-:S04]  /*11b70*/  IADD3 R6, P5, R4, 0x7800, RZ ;  /* 0x0000780004067810 */ /* 0x000fc80007fbe0ff */
[----:B------:R-:W-:-:S04]  /*11b80*/  LOP3.LUT R3, R6, 0x180, RZ, 0xc0, !PT ;  /* 0x0000018006037812 */ /* 0x000fc800078ec0ff */
[----:B------:R-:W-:-:S04]  /*11b90*/  SHF.R.U64 R3, R3, 0x3, RZ ;  /* 0x0000000303037819 */ /* 0x000fc800000012ff */
[----:B------:R-:W-:Y:S01]  /*11ba0*/  LOP3.LUT R36, R3, R6, RZ, 0x3c, !PT ;  /* 0x0000000603247212 */ /* 0x000fe200078e3cff */
[----:B------:R-:W-:-:S04]  /*11bb0*/  IMAD R3, R86, UR4, RZ ;  /* 0x0000000456037c24 */ /* 0x000fc8000f8e02ff */
[----:B------:R-:W-:Y:S01]  /*11bc0*/  IMAD R3, R0, UR5, R3 ;  /* 0x0000000500037c24 */ /* 0x000fe2000f8e0203 */
[----:B------:R-:W-:Y:S01]  /*11bd0*/  ULDC.64 UR4, c[0x0][0xae8] ;  /* 0x0002ba0000047ab9 */ /* 0x000fe20000000a00 */
[----:B------:R-:W-:Y:S02]  /*11be0*/  IMAD R0, R20, 0x60, R88 ;  /* 0x0000006014007824 */ /* 0x000fe400078e0258 */
[----:B------:R-:W-:Y:S02]  /*11bf0*/  IMAD.IADD R41, R41, 0x1, R3 ;  /* 0x0000000129297824 */ /* 0x000fe400078e0203 */
[----:B------:R-:W-:Y:S01]  /*11c00*/  IMAD R42, R92, 0xc0, R0 ;  /* 0x000000c05c2a7824 */ /* 0x000fe200078e0200 */
[----:B------:R-:W-:Y:S01]  /*11c10*/  IADD3 R9, P0, R4, 0x1800, RZ ;  /* 0x0000180004097810 */ /* 0x000fe20007f1e0ff */
[----:B------:R-:W-:Y:S01]  /*11c20*/  IMAD.WIDE.U32 R40, R22, UR4, R40 ;  /* 0x0000000416287c25 */ /* 0x000fe2000f8e0028 */
[C---:B------:R-:W-:Y:S02]  /*11c30*/  IADD3 R13, P1, R4.reuse, 0x3000, RZ ;  /* 0x00003000040d7810 */ /* 0x040fe40007f3e0ff */
[----:B------:R-:W-:-:S02]  /*11c40*/  IADD3 R25, P2, R4, 0x4800, RZ ;  /* 0x0000480004197810 */ /* 0x000fc40007f5e0ff */
[----:B------:R-:W-:Y:S01]  /*11c50*/  IADD3 R33, P3, R4, 0x6000, RZ ;  /* 0x0000600004217810 */ /* 0x000fe20007f7e0ff */
[----:B-1----:R-:W-:Y:S01]  /*11c60*/  @P4 IMAD.HI.U32 R0, R42, R43, RZ ;  /* 0x0000002b2a004227 */ /* 0x002fe200078e00ff */
[----:B------:R-:W-:Y:S02]  /*11c70*/  SHF.R.S32.HI R3, RZ, 0x1f, R2 ;  /* 0x0000001fff037819 */ /* 0x000fe40000011402 */
[----:B------:R-:W-:Y:S01]  /*11c80*/  LOP3.LUT R8, R9, 0x180, RZ, 0xc0, !PT ;  /* 0x0000018009087812 */ /* 0x000fe200078ec0ff */
[----:B------:R-:W-:Y:S01]  /*11c90*/  IMAD R41, R22, UR5, R41 ;  /* 0x0000000516297c24 */ /* 0x000fe2000f8e0229 */
[----:B------:R-:W-:Y:S01]  /*11ca0*/  LOP3.LUT R12, R13, 0x180, RZ, 0xc0, !PT ;  /* 0x000001800d0c7812 */ /* 0x000fe200078ec0ff */
[----:B------:R-:W-:Y:S01]  /*11cb0*/  ULDC.64 UR4, c[0x0][0xaf0] ;  /* 0x0002bc0000047ab9 */ /* 0x000fe20000000a00 */
[----:B------:R-:W-:Y:S02]  /*11cc0*/  LOP3.LUT R24, R25, 0x180, RZ, 0xc0, !PT ;  /* 0x0000018019187812 */ /* 0x000fe400078ec0ff */
[----:B------:R-:W-:Y:S01]  /*11cd0*/  LOP3.LUT R32, R33, 0x180, RZ, 0xc0, !PT ;  /* 0x0000018021207812 */ /* 0x000fe200078ec0ff */
[----:B------:R-:W-:Y:S01]  /*11ce0*/  IMAD.MOV.U32 R43, RZ, RZ, R42 ;  /* 0x000000ffff2b7224 */ /* 0x000fe200078e002a */
[----:B------:R-:W-:Y:S01]  /*11cf0*/  LOP3.LUT R7, R4, 0x180, RZ, 0xc0, !PT ;  /* 0x0000018004077812 */ /* 0x000fe200078ec0ff */
[----:B------:R-:W-:Y:S01]  /*11d00*/  IMAD R3, R3, UR4, RZ ;  /* 0x0000000403037c24 */ /* 0x000fe2000f8e02ff */
[----:B----4-:R-:W-:-:S02]  /*11d10*/  @P4 SHF.R.U32.HI R43, RZ, R45, R0 ;  /* 0x0000002dff2b4219 */ /* 0x010fc40000011600 */
[----:B------:R-:W-:Y:S02]  /*11d20*/  SHF.R.U64 R8, R8, 0x3, RZ ;  /* 0x0000000308087819 */ /* 0x000fe400000012ff */
[----:B------:R-:W-:Y:S02]  /*11d30*/  SHF.R.U64 R12, R12, 0x3, RZ ;  /* 0x000000030c0c7819 */ /* 0x000fe400000012ff */
[----:B------:R-:W-:Y:S02]  /*11d40*/  SHF.R.U64 R24, R24, 0x3, RZ ;  /* 0x0000000318187819 */ /* 0x000fe400000012ff */
[----:B------:R-:W-:Y:S02]  /*11d50*/  SHF.R.U64 R32, R32, 0x3, RZ ;  /* 0x0000000320207819 */ /* 0x000fe400000012ff */
[----:B------:R-:W-:Y:S01]  /*11d60*/  SHF.R.U64 R7, R7, 0x3, RZ ;  /* 0x0000000307077819 */ /* 0x000fe200000012ff */
[C---:B------:R-:W-:Y:S01]  /*11d70*/  IMAD R45, R2.reuse, UR5, R3 ;  /* 0x00000005022d7c24 */ /* 0x040fe2000f8e0203 */
[----:B------:R-:W-:Y:S01]  /*11d80*/  SHF.R.S32.HI R0, RZ, 0x1f, R43 ;  /* 0x0000001fff007819 */ /* 0x000fe2000001142b */
[----:B------:R-:W-:Y:S01]  /*11d90*/  IMAD.WIDE.U32 R2, R2, UR4, R40 ;  /* 0x0000000402027c25 */ /* 0x000fe2000f8e0028 */
[----:B------:R-:W-:Y:S01]  /*11da0*/  LOP3.LUT R8, R8, R9, RZ, 0x3c, !PT ;  /* 0x0000000908087212 */ /* 0x000fe200078e3cff */
[----:B------:R-:W-:Y:S01]  /*11db0*/  ULDC.64 UR4, c[0x0][0xae0] ;  /* 0x0002b80000047ab9 */ /* 0x000fe20000000a00 */
[----:B------:R-:W-:Y:S01]  /*11dc0*/  LOP3.LUT R12, R12, R13, RZ, 0x3c, !PT ;  /* 0x0000000d0c0c7212 */ /* 0x000fe200078e3cff */
[----:B------:R-:W-:Y:S01]  /*11dd0*/  IMAD.MOV R20, RZ, RZ, -R43 ;  /* 0x000000ffff147224 */ /* 0x000fe200078e0a2b */
[----:B------:R-:W-:Y:S01]  /*11de0*/  LOP3.LUT R24, R24, R25, RZ, 0x3c, !PT ;  /* 0x0000001918187212 */ /* 0x000fe200078e3cff */
[--C-:B------:R-:W-:Y:S01]  /*11df0*/  IMAD.X R9, RZ, RZ, R5.reuse, P0 ;  /* 0x000000ffff097224 */ /* 0x100fe200000e0605 */
[----:B------:R-:W-:Y:S01]  /*11e00*/  LOP3.LUT R32, R32, R33, RZ, 0x3c, !PT ;  /* 0x0000002120207212 */ /* 0x000fe200078e3cff */
[--C-:B------:R-:W-:Y:S01]  /*11e10*/  IMAD.X R13, RZ, RZ, R5.reuse, P1 ;  /* 0x000000ffff0d7224 */ /* 0x100fe200008e0605 */
[----:B------:R-:W-:Y:S01]  /*11e20*/  LOP3.LUT R4, R7, R4, RZ, 0x3c, !PT ;  /* 0x0000000407047212 */ /* 0x000fe200078e3cff */
[----:B------:R-:W-:-:S02]  /*11e30*/  IMAD.X R25, RZ, RZ, R5, P2 ;  /* 0x000000ffff197224 */ /* 0x000fc400010e0605 */
[--C-:B------:R-:W-:Y:S02]  /*11e40*/  IMAD.X R33, RZ, RZ, R5.reuse, P3 ;  /* 0x000000ffff217224 */ /* 0x100fe400018e0605 */
[----:B------:R-:W-:Y:S01]  /*11e50*/  IMAD.X R37, RZ, RZ, R5, P5 ;  /* 0x000000ffff257224 */ /* 0x000fe200028e0605 */
[----:B------:R-:W-:Y:S01]  /*11e60*/  IADD3 R3, R3, R45, RZ ;  /* 0x0000002d03037210 */ /* 0x000fe20007ffe0ff */
[----:B------:R-:W-:Y:S01]  /*11e70*/  IMAD R0, R0, UR4, RZ ;  /* 0x0000000400007c24 */ /* 0x000fe2000f8e02ff */
[----:B------:R-:W5:Y:S01]  /*11e80*/  LD.E.128 R4, desc[UR42][R4.64] ;  /* 0x0000002a04047980 */ /* 0x000f62000c101d00 */
[----:B------:R-:W-:Y:S02]  /*11e90*/  IMAD R21, R21, R20, R42 ;  /* 0x0000001415157224 */ /* 0x000fe400078e022a */
[C---:B------:R-:W-:Y:S01]  /*11ea0*/  IMAD R41, R43.reuse, UR5, R0 ;  /* 0x000000052b297c24 */ /* 0x040fe2000f8e0200 */
[----:B------:R-:W5:Y:S01]  /*11eb0*/  LD.E.128 R8, desc[UR42][R8.64] ;  /* 0x0000002a08087980 */ /* 0x000f62000c101d00 */
[----:B------:R-:W-:Y:S01]  /*11ec0*/  IMAD.WIDE.U32 R2, R43, UR4, R2 ;  /* 0x000000042b027c25 */ /* 0x000fe2000f8e0002 */
[----:B------:R-:W-:Y:S01]  /*11ed0*/  SHF.R.S32.HI R0, RZ, 0x1f, R21 ;  /* 0x0000001fff007819 */ /* 0x000fe20000011415 */
[----:B------:R-:W-:Y:S01]  /*11ee0*/  ULDC.64 UR4, c[0x0][0xad8] ;  /* 0x0002b60000047ab9 */ /* 0x000fe20000000a00 */
        /* <DEDUP_REMOVED lines=22> */
[----:B0-----:R3:W0:Y:S03]  /*12050*/  SHFL.IDX PT, R20, R22, RZ, 0x1c1f ;  /* 0x001c1fff16147589 */ /* 0x00162600000e0000 */
[----:B------:R3:W-:Y:S01]  /*12060*/  SYNCS.ARRIVE.TRANS64.RED.A1T0 RZ, [R0+URZ], RZ ;  /* 0x000000ff00ff79a7 */ /* 0x0007e2000810043f */
[----:B------:R3:W1:Y:S01]  /*12070*/  SHFL.IDX PT, R21, R44, RZ, 0x1c1f ;  /* 0x001c1fff2c157589 */ /* 0x00066200000e0000 */
[----:B------:R-:W-:Y:S05]  /*12080*/  @P0 BRA `(.L_x_11487) ;  /* 0x0000000000300947 */ /* 0x000fea0003800000 */
[----:B------:R-:W-:Y:S02]  /*12090*/  ULDC UR4, c[0x0][0xac8] ;  /* 0x0002b20000047ab9 */ /* 0x000fe40000000800 */
[----:B-----5:R-:W-:Y:S02]  /*120a0*/  ISETP.GE.AND P1, PT, R48, UR4, PT ;  /* 0x0000000430007c0c */ /* 0x020fe4000bf26270 */
[----:B------:R-:W-:Y:S02]  /*120b0*/  ISETP.GE.AND P2, PT, R46, UR4, PT ;  /* 0x000000042e007c0c */ /* 0x000fe4000bf46270 */
[----:B------:R-:W-:-:S09]  /*120c0*/  ISETP.GE.AND P0, PT, R87, UR4, PT ;  /* 0x0000000457007c0c */ /* 0x000fd2000bf06270 */
[-C--:B0-----:R-:W-:Y:S02]  /*120d0*/  @!P1 LEA R40, P3, R48, R20.reuse, 0x1 ;  /* 0x0000001430289211 */ /* 0x081fe400078608ff */
[----:B------:R-:W-:Y:S02]  /*120e0*/  @!P2 LEA R42, P4, R46, R20, 0x1 ;  /* 0x000000142e2aa211 */ /* 0x000fe400078808ff */
[----:B-1----:R-:W-:Y:S01]  /*120f0*/  @!P0 IMAD.WIDE R2, R87, 0x2, R20 ;  /* 0x0000000257028825 */ /* 0x002fe200078e0214 */
[-C--:B------:R-:W-:Y:S02]  /*12100*/  @!P1 LEA.HI.X R41, R48, R21.reuse, R49, 0x1, P3 ;  /* 0x0000001530299211 */ /* 0x080fe400018f0c31 */
[----:B------:R-:W-:Y:S02]  /*12110*/  @!P2 LEA.HI.X R43, R46, R21, R47, 0x1, P4 ;  /* 0x000000152e2ba211 */ /* 0x000fe400020f0c2f */
[----:B------:R2:W-:Y:S04]  /*12120*/  @!P0 ST.E.128 desc[UR42][R2.64], R4 ;  /* 0x0000000402008985 */ /* 0x0005e8000c101d2a */
[----:B------:R2:W-:Y:S04]  /*12130*/  @!P1 ST.E.128 desc[UR42][R40.64], R12 ;  /* 0x0000000c28009985 */ /* 0x0005e8000c101d2a */
[----:B------:R2:W-:Y:S02]  /*12140*/  @!P2 ST.E.128 desc[UR42][R42.64], R32 ;  /* 0x000000202a00a985 */ /* 0x0005e4000c101d2a */
.L_x_11487:
[----:B------:R-:W-:Y:S05]  /*12150*/  BSYNC B1 ;  /* 0x0000000000017941 */ /* 0x000fea0003800000 */
.L_x_11486:
[----:B--2---:R-:W-:Y:S01]  /*12160*/  VIADD R3, R45, 0x60 ;  /* 0x000000602d037836 */ /* 0x004fe20000000000 */
[----:B-----5:R2:W4:Y:S04]  /*12170*/  SHFL.IDX PT, R5, R44, 0x1, 0x1c1f ;  /* 0x003c1f002c057f89 */ /* 0x02052800000e0000 */
[----:B------:R-:W-:Y:S01]  /*12180*/  ISETP.GE.AND P0, PT, R3, R28, PT ;  /* 0x0000001c0300720c */ /* 0x000fe20003f06270 */
[----:B------:R2:W0:-:S12]  /*12190*/  SHFL.IDX PT, R4, R22, 0x1, 0x1c1f ;  /* 0x003c1f0016047f89 */ /* 0x00041800000e0000 */
[----:B--2---:R-:W-:Y:S05]  /*121a0*/  @P0 BRA `(.L_x_11488) ;  /* 0x0000001400b00947 */ /* 0x004fea0003800000 */
[----:B------:R-:W-:Y:S02]  /*121b0*/  ULDC UR4, c[0x0][0xac8] ;  /* 0x0002b20000047ab9 */ /* 0x000fe40000000800 */
[----:B------:R-:W-:Y:S02]  /*121c0*/  ISETP.GE.AND P2, PT, R48, UR4, PT ;  /* 0x0000000430007c0c */ /* 0x000fe4000bf46270 */
[----:B------:R-:W-:-:S11]  /*121d0*/  ISETP.GE.AND P1, PT, R87, UR4, PT ;  /* 0x0000000457007c0c */ /* 0x000fd6000bf26270 */
[C---:B0-----:R-:W-:Y:S02]  /*121e0*/  @!P2 LEA R6, P0, R48.reuse, R4, 0x1 ;  /* 0x000000043006a211 */ /* 0x041fe400078008ff */
[----:B----4-:R-:W-:Y:S02]  /*121f0*/  @!P1 IMAD.WIDE R2, R87, 0x2, R4 ;  /* 0x0000000257029825 */ /* 0x010fe400078e0204 */
        /* <DEDUP_REMOVED lines=9> */
.L_x_11485:
[----:B------:R-:W-:Y:S01]  /*12290*/  ULDC.64 UR4, c[0x0][0xb08] ;  /* 0x0002c20000047ab9 */ /* 0x000fe20000000a00 */
[----:B------:R-:W2:Y:S01]  /*122a0*/  LDL R95, [R1+0x44] ;  /* 0x00004400015f7983 */ /* 0x000ea20000100800 */
[----:B0-----:R-:W-:Y:S01]  /*122b0*/  IMAD R3, R86, UR4, RZ ;  /* 0x0000000456037c24 */ /* 0x001fe2000f8e02ff */
[----:B------:R-:W0:Y:S01]  /*122c0*/  @P4 LDC R11, c[0x0][0xbec] ;  /* 0x0002fb00ff0b4b82 */ /* 0x000e220000000800 */
[C---:B------:R-:W-:Y:S01]  /*122d0*/  IMAD.WIDE.U32 R4, R0.reuse, UR4, RZ ;  /* 0x0000000400047c25 */ /* 0x040fe2000f8e00ff */
[----:B------:R-:W3:Y:S01]  /*122e0*/  LDL R94, [R1+0x5c] ;  /* 0x00005c00015e7983 */ /* 0x000ee20000100800 */
[----:B------:R-:W-:Y:S02]  /*122f0*/  ULDC.64 UR6, c[0x0][0xb30] ;  /* 0x0002cc0000067ab9 */ /* 0x000fe40000000a00 */
[----:B------:R-:W-:Y:S01]  /*12300*/  IMAD R3, R0, UR5, R3 ;  /* 0x0000000500037c24 */ /* 0x000fe2000f8e0203 */
[----:B------:R-:W-:Y:S01]  /*12310*/  ULDC.64 UR4, c[0x0][0xb38] ;  /* 0x0002ce0000047ab9 */ /* 0x000fe20000000a00 */
[----:B------:R1:W5:Y:S01]  /*12320*/  LDL R93, [R1+0x98] ;  /* 0x00009800015d7983 */ /* 0x0003620000100800 */
[----:B------:R-:W4:Y:S01]  /*12330*/  @P4 LDC R0, c[0x0][0xbf0] ;  /* 0x0002fc00ff004b82 */ /* 0x000f220000000800 */
[----:B------:R-:W-:Y:S01]  /*12340*/  IMAD.IADD R5, R5, 0x1, R3 ;  /* 0x0000000105057824 */ /* 0x000fe200078e0203 */
[----:B------:R-:W-:Y:S01]  /*12350*/  SHF.R.S32.HI R3, RZ, 0x1f, R2 ;  /* 0x0000001fff037819 */ /* 0x000fe20000011402 */
[----:B------:R1:W5:Y:S01]  /*12360*/  LDL R92, [R1+0x7c] ;  /* 0x00007c00015c7983 */ /* 0x0003620000100800 */
[----:B------:R-:W-:-:S03]  /*12370*/  IMAD.WIDE.U32 R4, R22, UR4, R4 ;  /* 0x0000000416047c25 */ /* 0x000fc6000f8e0004 */
[----:B------:R1:W5:Y:S01]  /*12380*/  LDL R91, [R1+0x94] ;  /* 0x00009400015b7983 */ /* 0x0003620000100800 */
[----:B------:R-:W-:Y:S01]  /*12390*/  IMAD R5, R22, UR5, R5 ;  /* 0x0000000516057c24 */ /* 0x000fe2000f8e0205 */
[----:B------:R-:W-:Y:S02]  /*123a0*/  ULDC.64 UR4, c[0x0][0xb40] ;  /* 0x0002d00000047ab9 */ /* 0x000fe40000000a00 */
[----:B------:R1:W5:Y:S01]  /*123b0*/  LDL R89, [R1+0x90] ;  /* 0x0000900001597983 */ /* 0x0003620000100800 */
[----:B------:R-:W-:-:S03]  /*123c0*/  IMAD R3, R3, UR4, RZ ;  /* 0x0000000403037c24 */ /* 0x000fc6000f8e02ff */
[----:B------:R1:W5:Y:S01]  /*123d0*/  LDL R88, [R1+0x74] ;  /* 0x0000740001587983 */ /* 0x0003620000100800 */
[C---:B------:R-:W-:Y:S02]  /*123e0*/  IMAD R7, R2.reuse, UR5, R3 ;  /* 0x0000000502077c24 */ /* 0x040fe4000f8e0203 */
[----:B------:R-:W-:Y:S01]  /*123f0*/  IMAD.WIDE.U32 R2, R2, UR4, R4 ;  /* 0x0000000402027c25 */ /* 0x000fe2000f8e0004 */
[----:B------:R-:W-:Y:S01]  /*12400*/  ULDC.64 UR4, c[0x0][0xb48] ;  /* 0x0002d20000047ab9 */ /* 0x000fe20000000a00 */
[----:B------:R1:W5:Y:S02]  /*12410*/  LDL R87, [R1+0x8c] ;  /* 0x00008c0001577983 */ /* 0x0003640000100800 */
[----:B------:R-:W-:Y:S02]  /*12420*/  IMAD.IADD R3, R3, 0x1, R7 ;  /* 0x0000000103037824 */ /* 0x000fe400078e0207 */
[----:B------:R1:W5:Y:S01]  /*12430*/  LDL R86, [R1+0x70] ;  /* 0x0000700001567983 */ /* 0x0003620000100800 */
[----:B0-----:R-:W-:-:S03]  /*12440*/  @P4 IMAD.HI.U32 R11, R24, R11, RZ ;  /* 0x0000000b180b4227 */ /* 0x001fc600078e00ff */
[----:B------:R1:W5:Y:S01]  /*12450*/  LDL R37, [R1+0x88] ;  /* 0x0000880001257983 */ /* 0x0003620000100800 */
[----:B------:R-:W-:-:S03]  /*12460*/  IMAD.WIDE.U32 R2, R90, UR4, R2 ;  /* 0x000000045a027c25 */ /* 0x000fc6000f8e0002 */
[----:B------:R1:W5:Y:S01]  /*12470*/  LDL R36, [R1+0x6c] ;  /* 0x00006c0001247983 */ /* 0x0003620000100800 */
[----:B------:R-:W-:Y:S01]  /*12480*/  IMAD R3, R90, UR5, R3 ;  /* 0x000000055a037c24 */ /* 0x000fe2000f8e0203 */
[----:B------:R-:W-:Y:S01]  /*12490*/  ULDC.64 UR4, c[0x0][0xb28] ;  /* 0x0002ca0000047ab9 */ /* 0x000fe20000000a00 */
[----:B------:R-:W-:Y:S01]  /*124a0*/  IMAD.MOV.U32 R5, RZ, RZ, R24 ;  /* 0x000000ffff057224 */ /* 0x000fe200078e0018 */
[----:B------:R1:W5:Y:S01]  /*124b0*/  LDL R90, [R1+0x78] ;  /* 0x00007800015a7983 */ /* 0x0003620000100800 */
[----:B----4-:R-:W-:-:S03]  /*124c0*/  @P4 SHF.R.U32.HI R5, RZ, R0, R11 ;  /* 0x00000000ff054219 */ /* 0x010fc6000001160b */
[----:B------:R1:W5:Y:S01]  /*124d0*/  LDL R35, [R1+0x84] ;  /* 0x0000840001237983 */ /* 0x0003620000100800 */
[--C-:B------:R-:W-:Y:S01]  /*124e0*/  SHF.R.S32.HI R0, RZ, 0x1f, R5.reuse ;  /* 0x0000001fff007819 */ /* 0x100fe20000011405 */
[----:B------:R-:W-:Y:S02]  /*124f0*/  IMAD.MOV R4, RZ, RZ, -R5 ;  /* 0x000000ffff047224 */ /* 0x000fe400078e0a05 */
[----:B------:R1:W5:Y:S02]  /*12500*/  LDL R34, [R1+0x68] ;  /* 0x0000680001227983 */ /* 0x0003640000100800 */
[----:B------:R-:W-:Y:S02]  /*12510*/  IMAD R21, R21, R4, R24 ;  /* 0x0000000415157224 */ /* 0x000fe400078e0218 */
[----:B------:R1:W5:Y:S01]  /*12520*/  LDL R32, [R1+0x80] ;  /* 0x0000800001207983 */ /* 0x0003620000100800 */
[----:B------:R-:W-:-:S03]  /*12530*/  IMAD R0, R0, UR6, RZ ;  /* 0x0000000600007c24 */ /* 0x000fc6000f8e02ff */
[----:B------:R1:W5:Y:S01]  /*12540*/  LDL R26, [R1+0x64] ;  /* 0x00006400011a7983 */ /* 0x0003620000100800 */
[C---:B------:R-:W-:Y:S01]  /*12550*/  IMAD R7, R5.reuse, UR7, R0 ;  /* 0x0000000705077c24 */ /* 0x040fe2000f8e0200 */
[----:B------:R-:W-:Y:S01]  /*12560*/  SHF.R.S32.HI R0, RZ, 0x1f, R21 ;  /* 0x0000001fff007819 */ /* 0x000fe20000011415 */
[----:B------:R-:W-:-:S04]  /*12570*/  IMAD.WIDE.U32 R2, R5, UR6, R2 ;  /* 0x0000000605027c25 */ /* 0x000fc8000f8e0002 */
[----:B------:R-:W-:Y:S02]  /*12580*/  IMAD R0, R0, UR4, RZ ;  /* 0x0000000400007c24 */ /* 0x000fe4000f8e02ff */
[----:B------:R-:W-:Y:S02]  /*12590*/  IMAD.IADD R3, R3, 0x1, R7 ;  /* 0x0000000103037824 */ /* 0x000fe400078e0207 */
        /* <DEDUP_REMOVED lines=9> */
[----:B------:R1:W0:Y:S01]  /*12630*/  SHFL.IDX PT, R2, R0, RZ, 0x1c1f ;  /* 0x001c1fff00027589 */ /* 0x00022200000e0000 */
[----:B------:R-:W-:Y:S02]  /*12640*/  BSSY B1, `(.L_x_11489) ;  /* 0x000003b000017945 */ /* 0x000fe40003800000 */
[----:B------:R1:W-:Y:S01]  /*12650*/  SYNCS.ARRIVE.TRANS64.RED.A1T0 RZ, [R4+URZ], RZ ;  /* 0x000000ff04ff79a7 */ /* 0x0003e2000810043f */
[----:B------:R1:W4:Y:S01]  /*12660*/  SHFL.IDX PT, R3, R11, RZ, 0x1c1f ;  /* 0x001c1fff0b037589 */ /* 0x00032200000e0000 */
[C---:B--2---:R-:W-:Y:S02]  /*12670*/  VIADD R21, R95.reuse, 0x8 ;  /* 0x000000085f157836 */ /* 0x044fe40000000000 */
[----:B------:R-:W-:-:S02]  /*12680*/  VIADD R25, R95, 0x10 ;  /* 0x000000105f197836 */ /* 0x000fc40000000000 */
[----:B------:R-:W-:Y:S01]  /*12690*/  VIADD R27, R95, 0x18 ;  /* 0x000000185f1b7836 */ /* 0x000fe20000000000 */
[----:B---3--:R-:W-:Y:S02]  /*126a0*/  SHF.R.S32.HI R33, RZ, 0x1f, R94 ;  /* 0x0000001fff217819 */ /* 0x008fe4000001145e */
[----:B------:R-:W-:Y:S02]  /*126b0*/  SHF.R.S32.HI R20, RZ, 0x1f, R21 ;  /* 0x0000001fff147819 */ /* 0x000fe40000011415 */
[----:B------:R-:W-:Y:S02]  /*126c0*/  SHF.R.S32.HI R22, RZ, 0x1f, R25 ;  /* 0x0000001fff167819 */ /* 0x000fe40000011419 */
[----:B------:R-:W-:Y:S01]  /*126d0*/  SHF.R.S32.HI R24, RZ, 0x1f, R27 ;  /* 0x0000001fff187819 */ /* 0x000fe2000001141b */
[----:B01--4-:R-:W-:Y:S06]  /*126e0*/  @P0 BRA `(.L_x_11490) ;  /* 0x0000000000c00947 */ /* 0x013fec0003800000 */
[----:B------:R-:W-:Y:S02]  /*126f0*/  ULDC UR4, c[0x0][0xac8] ;  /* 0x0002b20000047ab9 */ /* 0x000fe40000000800 */
[----:B------:R-:W-:Y:S02]  /*12700*/  ISETP.GE.AND P1, PT, R21, UR4, PT ;  /* 0x0000000415007c0c */ /* 0x000fe4000bf26270 */
[----:B------:R-:W-:Y:S02]  /*12710*/  ISETP.GE.AND P2, PT, R95, UR4, PT ;  /* 0x000000045f007c0c */ /* 0x000fe4000bf46270 */
[----:B------:R-:W-:Y:S02]  /*12720*/  ISETP.GE.AND P0, PT, R25, UR4, PT ;  /* 0x0000000419007c0c */ /* 0x000fe4000bf06270 */
[----:B------:R-:W-:Y:S02]  /*12730*/  ISETP.GE.AND P3, PT, R27, UR4, PT ;  /* 0x000000041b007c0c */ /* 0x000fe4000bf66270 */
[----:B------:R-:W-:-:S05]  /*12740*/  ISETP.GE.AND P4, PT, R94, UR4, PT ;  /* 0x000000045e007c0c */ /* 0x000fca000bf86270 */
[-C--:B------:R-:W-:Y:S02]  /*12750*/  @!P1 LEA R4, P6, R21, R2.reuse, 0x2 ;  /* 0x0000000215049211 */ /* 0x080fe400078c10ff */
[----:B------:R-:W-:Y:S02]  /*12760*/  @!P2 IMAD.WIDE R6, R95, 0x4, R2 ;  /* 0x000000045f06a825 */ /* 0x000fe400078e0202 */
[-C--:B------:R-:W-:Y:S02]  /*12770*/  @!P1 LEA.HI.X R5, R21, R3.reuse, R20, 0x2, P6 ;  /* 0x0000000315059211 */ /* 0x080fe400030f1414 */
[C---:B------:R-:W-:Y:S01]  /*12780*/  @!P0 LEA R8, P5, R25.reuse, R2, 0x2 ;  /* 0x0000000219088211 */ /* 0x040fe200078a10ff */
[----:B------:R0:W-:Y:S01]  /*12790*/  @!P2 ST.E.64 desc[UR42][R6.64], R42 ;  /* 0x0000002a0600a985 */ /* 0x0001e2000c101b2a */
[----:B-----5:R-:W-:Y:S02]  /*127a0*/  ISETP.GE.AND P2, PT, R92, UR4, PT ;  /* 0x000000045c007c0c */ /* 0x020fe4000bf46270 */
[----:B------:R-:W-:Y:S01]  /*127b0*/  @!P0 LEA.HI.X R9, R25, R3, R22, 0x2, P5 ;  /* 0x0000000319098211 */ /* 0x000fe200028f1416 */
[----:B------:R1:W-:Y:S01]  /*127c0*/  @!P1 ST.E.64 desc[UR42][R4.64], R44 ;  /* 0x0000002c04009985 */ /* 0x0003e2000c101b2a */
[----:B------:R-:W-:-:S03]  /*127d0*/  ISETP.GE.AND P1, PT, R90, UR4, PT ;  /* 0x000000045a007c0c */ /* 0x000fc6000bf26270 */
[----:B------:R2:W-:Y:S01]  /*127e0*/  @!P0 ST.E.64 desc[UR42][R8.64], R50 ;  /* 0x0000003208008985 */ /* 0x0005e2000c101b2a */
[----:B------:R-:W-:Y:S02]  /*127f0*/  ISETP.GE.AND P0, PT, R88, UR4, PT ;  /* 0x0000000458007c0c */ /* 0x000fe4000bf06270 */
[CC--:B0-----:R-:W-:Y:S02]  /*12800*/  @!P4 LEA R6, P5, R94.reuse, R2.reuse, 0x2 ;  /* 0x000000025e06c211 */ /* 0x0c1fe400078a10ff */
[CC--:B-1----:R-:W-:Y:S02]  /*12810*/  @!P3 LEA R4, P6, R27.reuse, R2.reuse, 0x2 ;  /* 0x000000021b04b211 */ /* 0x0c2fe400078c10ff */
[-C--:B------:R-:W-:Y:S02]  /*12820*/  @!P4 LEA.HI.X R7, R94, R3.reuse, R33, 0x2, P5 ;  /* 0x000000035e07c211 */ /* 0x080fe400028f1421 */
[----:B------:R-:W-:Y:S02]  /*12830*/  @!P3 LEA.HI.X R5, R27, R3, R24, 0x2, P6 ;  /* 0x000000031b05b211 */ /* 0x000fe400030f1418 */
[----:B--2---:R-:W-:-:S02]  /*12840*/  @!P2 LEA R8, P6, R92, R2, 0x2 ;  /* 0x000000025c08a211 */ /* 0x004fc400078c10ff */
[----:B------:R-:W-:Y:S01]  /*12850*/  ISETP.GE.AND P5, PT, R36, UR4, PT ;  /* 0x0000000424007c0c */ /* 0x000fe2000bfa6270 */
[----:B------:R0:W-:Y:S01]  /*12860*/  @!P3 ST.E.64 desc[UR42][R4.64], R52 ;  /* 0x000000340400b985 */ /* 0x0001e2000c101b2a */
[----:B------:R-:W-:Y:S02]  /*12870*/  @!P2 LEA.HI.X R9, R92, R3, R93, 0x2, P6 ;  /* 0x000000035c09a211 */ /* 0x000fe400030f145d */
[----:B------:R-:W-:Y:S01]  /*12880*/  ISETP.GE.AND P3, PT, R86, UR4, PT ;  /* 0x0000000456007c0c */ /* 0x000fe2000bf66270 */
[----:B------:R1:W-:Y:S01]  /*12890*/  @!P4 ST.E.64 desc[UR42][R6.64], R58 ;  /* 0x0000003a0600c985 */ /* 0x0003e2000c101b2a */
[----:B------:R-:W-:-:S03]  /*128a0*/  @!P0 LEA R12, P6, R88, R2, 0x2 ;  /* 0x00000002580c8211 */ /* 0x000fc600078c10ff */
[----:B------:R2:W-:Y:S01]  /*128b0*/  @!P2 ST.E.64 desc[UR42][R8.64], R60 ;  /* 0x0000003c0800a985 */ /* 0x0005e2000c101b2a */
[----:B------:R-:W-:Y:S02]  /*128c0*/  ISETP.GE.AND P2, PT, R26, UR4, PT ;  /* 0x000000041a007c0c */ /* 0x000fe4000bf46270 */
[----:B------:R-:W-:Y:S02]  /*128d0*/  @!P0 LEA.HI.X R13, R88, R3, R89, 0x2, P6 ;  /* 0x00000003580d8211 */ /* 0x000fe400030f1459 */
[----:B0-----:R-:W-:-:S04]  /*128e0*/  @!P1 LEA R4, P4, R90, R2, 0x2 ;  /* 0x000000025a049211 */ /* 0x001fc800078810ff */
[----:B------:R-:W-:Y:S02]  /*128f0*/  @!P1 LEA.HI.X R5, R90, R3, R91, 0x2, P4 ;  /* 0x000000035a059211 */ /* 0x000fe400020f145b */
[----:B------:R-:W-:-:S03]  /*12900*/  ISETP.GE.AND P4, PT, R34, UR4, PT ;  /* 0x0000000422007c0c */ /* 0x000fc6000bf86270 */
[----:B------:R0:W-:Y:S01]  /*12910*/  @!P1 ST.E.64 desc[UR42][R4.64], R66 ;  /* 0x0000004204009985 */ /* 0x0001e2000c101b2a */
[----:B-1----:R-:W-:-:S03]  /*12920*/  @!P3 LEA R6, P1, R86, R2, 0x2 ;  /* 0x000000025606b211 */ /* 0x002fc600078210ff */
[----:B------:R0:W-:Y:S01]  /*12930*/  @!P0 ST.E.64 desc[UR42][R12.64], R68 ;  /* 0x000000440c008985 */ /* 0x0001e2000c101b2a */
[-C--:B------:R-:W-:Y:S02]  /*12940*/  @!P5 LEA R14, P0, R36, R2.reuse, 0x2 ;  /* 0x00000002240ed211 */ /* 0x080fe400078010ff */
[-C--:B------:R-:W-:Y:S02]  /*12950*/  @!P3 LEA.HI.X R7, R86, R3.reuse, R87, 0x2, P1 ;  /* 0x000000035607b211 */ /* 0x080fe400008f1457 */
[-C--:B------:R-:W-:Y:S02]  /*12960*/  @!P5 LEA.HI.X R15, R36, R3.reuse, R37, 0x2, P0 ;  /* 0x00000003240fd211 */ /* 0x080fe400000f1425 */
[-C--:B--2---:R-:W-:Y:S01]  /*12970*/  @!P4 LEA R8, P1, R34, R2.reuse, 0x2 ;  /* 0x000000022208c211 */ /* 0x084fe200078210ff */
[----:B------:R0:W-:Y:S01]  /*12980*/  @!P3 ST.E.64 desc[UR42][R6.64], R74 ;  /* 0x0000004a0600b985 */ /* 0x0001e2000c101b2a */
[----:B------:R-:W-:Y:S02]  /*12990*/  @!P2 LEA R2, P6, R26, R2, 0x2 ;  /* 0x000000021a02a211 */ /* 0x000fe400078c10ff */
[-C--:B------:R-:W-:Y:S01]  /*129a0*/  @!P4 LEA.HI.X R9, R34, R3.reuse, R35, 0x2, P1 ;  /* 0x000000032209c211 */ /* 0x080fe200008f1423 */
[----:B------:R0:W-:Y:S01]  /*129b0*/  @!P5 ST.E.64 desc[UR42][R14.64], R76 ;  /* 0x0000004c0e00d985 */ /* 0x0001e2000c101b2a */
[----:B------:R-:W-:-:S03]  /*129c0*/  @!P2 LEA.HI.X R3, R26, R3, R32, 0x2, P6 ;  /* 0x000000031a03a211 */ /* 0x000fc600030f1420 */
[----:B------:R0:W-:Y:S04]  /*129d0*/  @!P4 ST.E.64 desc[UR42][R8.64], R82 ;  /* 0x000000520800c985 */ /* 0x0001e8000c101b2a */
[----:B------:R0:W-:Y:S02]  /*129e0*/  @!P2 ST.E.64 desc[UR42][R2.64], R84 ;  /* 0x000000540200a985 */ /* 0x0001e4000c101b2a */
.L_x_11490:
[----:B------:R-:W-:Y:S05]  /*129f0*/  BSYNC B1 ;  /* 0x0000000000017941 */ /* 0x000fea0003800000 */
.L_x_11489:
[----:B------:R-:W-:Y:S01]  /*12a00*/  ISETP.GE.AND P0, PT, R10, R28, PT ;  /* 0x0000001c0a00720c */ /* 0x000fe20003f06270 */
[----:B0-----:R0:W1:Y:S04]  /*12a10*/  SHFL.IDX PT, R3, R11, 0x1, 0x1c1f ;  /* 0x003c1f000b037f89 */ /* 0x00106800000e0000 */
[----:B------:R0:W2:Y:S08]  /*12a20*/  SHFL.IDX PT, R2, R0, 0x1, 0x1c1f ;  /* 0x003c1f0000027f89 */ /* 0x0000b000000e0000 */
[----:B0-----:R-:W-:Y:S05]  /*12a30*/  @P0 BRA `(.L_x_11488) ;  /* 0x0000000c008c0947 */ /* 0x001fea0003800000 */
[----:B------:R-:W-:Y:S02]  /*12a40*/  ULDC UR4, c[0x0][0xac8] ;  /* 0x0002b20000047ab9 */ /* 0x000fe40000000800 */
[----:B------:R-:W-:Y:S02]  /*12a50*/  ISETP.GE.AND P1, PT, R21, UR4, PT ;  /* 0x0000000415007c0c */ /* 0x000fe4000bf26270 */
[----:B------:R-:W-:Y:S02]  /*12a60*/  ISETP.GE.AND P0, PT, R95, UR4, PT ;  /* 0x000000045f007c0c */ /* 0x000fe4000bf06270 */
[----:B------:R-:W-:Y:S02]  /*12a70*/  ISETP.GE.AND P3, PT, R25, UR4, PT ;  /* 0x0000000419007c0c */ /* 0x000fe4000bf66270 */
[----:B------:R-:W-:-:S07]  /*12a80*/  ISETP.GE.AND P4, PT, R27, UR4, PT ;  /* 0x000000041b007c0c */ /* 0x000fce000bf86270 */
[-C--:B--2---:R-:W-:Y:S02]  /*12a90*/  @!P1 LEA R4, P2, R21, R2.reuse, 0x2 ;  /* 0x0000000215049211 */ /* 0x084fe400078410ff */
[----:B-1----:R-:W-:Y:S02]  /*12aa0*/  @!P0 IMAD.WIDE R6, R95, 0x4, R2 ;  /* 0x000000045f068825 */ /* 0x002fe400078e0202 */
[----:B------:R-:W-:Y:S02]  /*12ab0*/  @!P1 LEA.HI.X R5, R21, R3, R20, 0x2, P2 ;  /* 0x0000000315059211 */ /* 0x000fe400010f1414 */
[----:B------:R-:W-:Y:S01]  /*12ac0*/  ISETP.GE.AND P2, PT, R94, UR4, PT ;  /* 0x000000045e007c0c */ /* 0x000fe2000bf46270 */
[----:B------:R0:W-:Y:S01]  /*12ad0*/  @!P0 ST.E.64 desc[UR42][R6.64], R46 ;  /* 0x0000002e06008985 */ /* 0x0001e2000c101b2a */
[----:B-----5:R-:W-:Y:S02]  /*12ae0*/  ISETP.GE.AND P0, PT, R92, UR4, PT ;  /* 0x000000045c007c0c */ /* 0x020fe4000bf06270 */
[-C--:B------:R-:W-:Y:S01]  /*12af0*/  @!P3 LEA R8, P5, R25, R2.reuse, 0x2 ;  /* 0x000000021908b211 */ /* 0x080fe200078a10ff */
[----:B------:R1:W-:Y:S01]  /*12b00*/  @!P1 ST.E.64 desc[UR42][R4.64], R48 ;  /* 0x0000003004009985 */ /* 0x0003e2000c101b2a */
[----:B------:R-:W-:-:S02]  /*12b10*/  @!P4 LEA R10, P6, R27, R2, 0x2 ;  /* 0x000000021b0ac211 */ /* 0x000fc400078c10ff */
[-C--:B------:R-:W-:Y:S02]  /*12b20*/  @!P3 LEA.HI.X R9, R25, R3.reuse, R22, 0x2, P5 ;  /* 0x000000031909b211 */ /* 0x080fe400028f1416 */
[-C--:B------:R-:W-:Y:S02]  /*12b30*/  @!P4 LEA.HI.X R11, R27, R3.reuse, R24, 0x2, P6 ;  /* 0x000000031b0bc211 */ /* 0x080fe400030f1418 */
[----:B------:R-:W-:Y:S01]  /*12b40*/  ISETP.GE.AND P1, PT, R90, UR4, PT ;  /* 0x000000045a007c0c */ /* 0x000fe2000bf26270 */
[----:B------:R2:W-:Y:S01]  /*12b50*/  @!P3 ST.E.64 desc[UR42][R8.64], R54 ;  /* 0x000000360800b985 */ /* 0x0005e2000c101b2a */
[----:B------:R-:W-:Y:S02]  /*12b60*/  @!P2 LEA R12, P5, R94, R2, 0x2 ;  /* 0x000000025e0ca211 */ /* 0x000fe400078a10ff */
[----:B------:R-:W-:Y:S01]  /*12b70*/  ISETP.GE.AND P3, PT, R88, UR4, PT ;  /* 0x0000000458007c0c */ /* 0x000fe2000bf66270 */
[----:B------:R3:W-:Y:S01]  /*12b80*/  @!P4 ST.E.64 desc[UR42][R10.64], R56 ;  /* 0x000000380a00c985 */ /* 0x0007e2000c101b2a */
[----:B------:R-:W-:-:S02]  /*12b90*/  @!P2 LEA.HI.X R13, R94, R3, R33, 0x2, P5 ;  /* 0x000000035e0da211 */ /* 0x000fc400028f1421 */
[-C--:B------:R-:W-:Y:S02]  /*12ba0*/  @!P0 LEA R14, P4, R92, R2.reuse, 0x2 ;  /* 0x000000025c0e8211 */ /* 0x080fe400078810ff */
[----:B------:R-:W-:Y:S01]  /*12bb0*/  ISETP.GE.AND P5, PT, R86, UR4, PT ;  /* 0x0000000456007c0c */ /* 0x000fe2000bfa6270 */
[----:B------:R4:W-:Y:S01]  /*12bc0*/  @!P2 ST.E.64 desc[UR42][R12.64], R62 ;  /* 0x0000003e0c00a985 */ /* 0x0009e2000c101b2a */
[----:B------:R-:W-:Y:S02]  /*12bd0*/  @!P0 LEA.HI.X R15, R92, R3, R93, 0x2, P4 ;  /* 0x000000035c0f8211 */ /* 0x000fe400020f145d */
[----:B------:R-:W-:Y:S02]  /*12be0*/  ISETP.GE.AND P4, PT, R36, UR4, PT ;  /* 0x0000000424007c0c */ /* 0x000fe4000bf86270 */
[----:B------:R-:W-:Y:S01]  /*12bf0*/  ISETP.GE.AND P2, PT, R34, UR4, PT ;  /* 0x0000000422007c0c */ /* 0x000fe2000bf46270 */
[----:B------:R4:W-:Y:S01]  /*12c00*/  @!P0 ST.E.64 desc[UR42][R14.64], R64 ;  /* 0x000000400e008985 */ /* 0x0009e2000c101b2a */
[----:B0-----:R-:W-:-:S04]  /*12c10*/  @!P1 LEA R6, P6, R90, R2, 0x2 ;  /* 0x000000025a069211 */ /* 0x001fc800078c10ff */
[-C--:B------:R-:W-:Y:S02]  /*12c20*/  @!P1 LEA.HI.X R7, R90, R3.reuse, R91, 0x2, P6 ;  /* 0x000000035a079211 */ /* 0x080fe400030f145b */
[-C--:B-1----:R-:W-:Y:S02]  /*12c30*/  @!P3 LEA R4, P6, R88, R2.reuse, 0x2 ;  /* 0x000000025804b211 */ /* 0x082fe400078c10ff */
[-C--:B--2---:R-:W-:Y:S01]  /*12c40*/  @!P5 LEA R8, P0, R86, R2.reuse, 0x2 ;  /* 0x000000025608d211 */ /* 0x084fe200078010ff */
[----:B------:R0:W-:Y:S01]  /*12c50*/  @!P1 ST.E.64 desc[UR42][R6.64], R70 ;  /* 0x0000004606009985 */ /* 0x0001e2000c101b2a */
[-C--:B------:R-:W-:Y:S02]  /*12c60*/  @!P3 LEA.HI.X R5, R88, R3.reuse, R89, 0x2, P6 ;  /* 0x000000035805b211 */ /* 0x080fe400030f1459 */
[-C--:B---3--:R-:W-:Y:S02]  /*12c70*/  @!P4 LEA R10, P1, R36, R2.reuse, 0x2 ;  /* 0x00000002240ac211 */ /* 0x088fe400078210ff */
[----:B----4-:R-:W-:Y:S01]  /*12c80*/  @!P2 LEA R12, P6, R34, R2, 0x2 ;  /* 0x00000002220ca211 */ /* 0x010fe200078c10ff */
        /* <DEDUP_REMOVED lines=9> */
[----:B------:R-:W-:-:S04]  /*12d20*/  LEA R2, P0, R26, R2, 0x2 ;  /* 0x000000021a027211 */ /* 0x000fc800078010ff */
[----:B------:R-:W-:-:S05]  /*12d30*/  LEA.HI.X R3, R26, R3, R32, 0x2, P0 ;  /* 0x000000031a037211 */ /* 0x000fca00000f1420 */
[----:B------:R1:W-:Y:S01]  /*12d40*/  ST.E.64 desc[UR42][R2.64], R40 ;  /* 0x0000002802007985 */ /* 0x0003e2000c101b2a */
[----:B------:R-:W-:Y:S05]  /*12d50*/  BRA `(.L_x_11488) ;  /* 0x0000000800c47947 */ /* 0x000fea0003800000 */
.L_x_11483:
[----:B------:R-:W0:Y:S01]  /*12d60*/  LDL.LU R4, [R1+0x3c] ;  /* 0x00003c0001047983 */ /* 0x000e220000300800 */
[----:B------:R-:W-:Y:S01]  /*12d70*/  ULDC.64 UR6, c[0x0][0xc08] ;  /* 0x0003020000067ab9 */ /* 0x000fe20000000a00 */
[----:B------:R-:W-:Y:S02]  /*12d80*/  ULDC.64 UR4, c[0x0][0xc00] ;  /* 0x0003000000047ab9 */ /* 0x000fe40000000a00 */
[----:B------:R-:W2:Y:S01]  /*12d90*/  LDL.LU R0, [R1+0x40] ;  /* 0x0000400001007983 */ /* 0x000ea20000300800 */
[----:B------:R-:W-:Y:S01]  /*12da0*/  ISETP.NE.U32.AND P1, PT, RZ, UR6, PT ;  /* 0x00000006ff007c0c */ /* 0x000fe2000bf25070 */
[----:B------:R-:W-:Y:S01]  /*12db0*/  IMAD.MOV.U32 R15, RZ, RZ, RZ ;  /* 0x000000ffff0f7224 */ /* 0x000fe200078e00ff */
[----:B------:R-:W-:Y:S01]  /*12dc0*/  ISETP.NE.U32.AND P0, PT, RZ, UR4, PT ;  /* 0x00000004ff007c0c */ /* 0x000fe2000bf05070 */
[----:B------:R-:W1:Y:S01]  /*12dd0*/  S2R R6, SR_TID.X ;  /* 0x0000000000067919 */ /* 0x000e620000002100 */
[----:B------:R-:W-:Y:S02]  /*12de0*/  ISETP.NE.AND.EX P1, PT, RZ, UR7, PT, P1 ;  /* 0x00000007ff007c0c */ /* 0x000fe4000bf25310 */
[----:B------:R-:W-:-:S02]  /*12df0*/  ISETP.NE.AND.EX P0, PT, RZ, UR5, PT, P0 ;  /* 0x00000005ff007c0c */ /* 0x000fc4000bf05300 */
[----:B0-----:R-:W-:-:S04]  /*12e00*/  IADD3 R2, P2, R4, UR4, RZ ;  /* 0x0000000404027c10 */ /* 0x001fc8000ff5e0ff */
[----:B--2---:R-:W-:-:S05]  /*12e10*/  IADD3.X R3, R0, UR5, RZ, P2, !PT ;  /* 0x0000000500037c10 */ /* 0x004fca00097fe4ff */
[----:B------:R-:W-:Y:S01]  /*12e20*/  @P1 IADD3 R4, P2, R4, UR6, RZ ;  /* 0x0000000604041c10 */ /* 0x000fe2000ff5e0ff */
[----:B------:R-:W-:Y:S01]  /*12e30*/  ULDC UR4, c[0x0][0xa88] ;  /* 0x0002a20000047ab9 */ /* 0x000fe20000000800 */
[----:B------:R0:W5:Y:S02]  /*12e40*/  @P0 LDG.E R15, desc[UR42][R2.64] ;  /* 0x0000002a020f0981 */ /* 0x000164000c1e1900 */
[----:B------:R-:W-:Y:S01]  /*12e50*/  @P1 IADD3.X R5, R0, UR7, RZ, P2, !PT ;  /* 0x0000000700051c10 */ /* 0x000fe200097fe4ff */
[----:B------:R-:W-:Y:S02]  /*12e60*/  IMAD.U32 R0, RZ, RZ, UR4 ;  /* 0x00000004ff007e24 */ /* 0x000fe4000f8e00ff */
[----:B-1----:R-:W-:-:S04]  /*12e70*/  VIADD R32, R6, 0xffffff80 ;  /* 0xffffff8006207836 */ /* 0x002fc80000000000 */
[----:B------:R0:W5:Y:S01]  /*12e80*/  @P1 LDG.E R0, desc[UR42][R4.64] ;  /* 0x0000002a04001981 */ /* 0x000162000c1e1900 */
[----:B------:R-:W-:Y:S02]  /*12e90*/  ISETP.GT.AND P3, PT, R32, 0xbf, PT ;  /* 0x000000bf2000780c */ /* 0x000fe40003f64270 */
[----:B------:R-:W-:Y:S01]  /*12ea0*/  ISETP.GT.AND P2, PT, R88, 0x1, PT ;  /* 0x000000015800780c */ /* 0x000fe20003f44270 */
[----:B------:R-:W-:-:S12]  /*12eb0*/  @P1 BRA `(.L_x_11491) ;  /* 0x0000000000101947 */ /* 0x000fd80003800000 */
[----:B------:R-:W-:Y:S05]  /*12ec0*/  @!P0 BRA `(.L_x_11491) ;  /* 0x00000000000c8947 */ /* 0x000fea0003800000 */
[----:B0-----:R-:W2:Y:S04]  /*12ed0*/  LDG.E R5, desc[UR42][R2.64] ;  /* 0x0000002a02057981 */ /* 0x001ea8000c1e1900 */
[----:B-----5:R-:W2:Y:S02]  /*12ee0*/  LDG.E R0, desc[UR42][R2.64+0x4] ;  /* 0x0000042a02007981 */ /* 0x020ea4000c1e1900 */
[----:B--2---:R-:W-:-:S07]  /*12ef0*/  IMAD.IADD R0, R0, 0x1, -R5 ;  /* 0x0000000100007824 */ /* 0x004fce00078e0a05 */
.L_x_11491:
        /* <DEDUP_REMOVED lines=15> */
[----:B------:R-:W-:Y:S01]  /*12ff0*/  IMAD.MOV.U32 R2, RZ, RZ, 0x9b8 ;  /* 0x000009b8ff027424 */ /* 0x000fe200078e00ff */
[----:B------:R-:W-:Y:S01]  /*13000*/  ISETP.GT.AND P3, PT, R88, 0x1, PT ;  /* 0x000000015800780c */ /* 0x000fe20003f64270 */
[----:B------:R-:W-:Y:S01]  /*13010*/  IMAD.MOV.U32 R21, RZ, RZ, R26 ;  /* 0x000000ffff157224 */ /* 0x000fe200078e001a */
[----:B------:R-:W-:Y:S02]  /*13020*/  ISETP.NE.AND P0, PT, R27, 0x1, PT ;  /* 0x000000011b00780c */ /* 0x000fe40003f05270 */
[----:B------:R-:W-:Y:S02]  /*13030*/  SEL R28, R2, 0x978, P3 ;  /* 0x00000978021c7807 */ /* 0x000fe40001800000 */
[----:B------:R-:W0:Y:S08]  /*13040*/  LDC.64 R2, c[0x0][0xba8] ;  /* 0x0002ea00ff027b82 */ /* 0x000e300000000a00 */
        /* <DEDUP_REMOVED lines=8> */
[----:B------:R-:W-:Y:S02]  /*130d0*/  IMAD R11, R10, R24, R11 ;  /* 0x000000180a0b7224 */ /* 0x000fe400078e020b */
[----:B---3--:R-:W-:-:S05]  /*130e0*/  @P0 IMAD.HI.U32 R14, R26, R9, RZ ;  /* 0x000000091a0e0227 */ /* 0x008fca00078e00ff */
[----:B------:R-:W1:Y:S01]  /*130f0*/  @!P3 LDC R3, c[0x0][0xb54] ;  /* 0x0002d500ff03bb82 */ /* 0x000e620000000800 */
[-C--:B------:R-:W-:Y:S02]  /*13100*/  IMAD R33, R13, R22.reuse, RZ ;  /* 0x000000160d217224 */ /* 0x080fe400078e02ff */
[----:B------:R-:W-:Y:S01]  /*13110*/  IMAD.WIDE.U32 R12, R12, R22, RZ ;  /* 0x000000160c0c7225 */ /* 0x000fe200078e00ff */
[----:B----4-:R-:W-:-:S03]  /*13120*/  @P0 SHF.R.U32.HI R21, RZ, R35, R14 ;  /* 0x00000023ff150219 */ /* 0x010fc6000001160e */
[----:B------:R-:W-:-:S04]  /*13130*/  IMAD.WIDE.U32 R8, R10, R25, RZ ;  /* 0x000000190a087225 */ /* 0x000fc800078e00ff */
[----:B------:R-:W-:Y:S01]  /*13140*/  IMAD.IADD R13, R33, 0x1, R13 ;  /* 0x00000001210d7824 */ /* 0x000fe200078e020d */
[----:B------:R-:W-:Y:S01]  /*13150*/  IADD3 R12, P0, P1, R8, R12, R15 ;  /* 0x0000000c080c7210 */ /* 0x000fe2000791e00f */
[----:B------:R-:W-:Y:S02]  /*13160*/  IMAD.MOV R8, RZ, RZ, -R21 ;  /* 0x000000ffff087224 */ /* 0x000fe400078e0a15 */
[----:B------:R-:W-:Y:S02]  /*13170*/  IMAD.IADD R11, R9, 0x1, R11 ;  /* 0x00000001090b7824 */ /* 0x000fe400078e020b */
[----:B------:R-:W-:-:S03]  /*13180*/  IMAD R9, R27, R8, R26 ;  /* 0x000000081b097224 */ /* 0x000fc600078e021a */
[----:B------:R-:W-:Y:S01]  /*13190*/  IADD3.X R8, R11, R13, R20, P0, P1 ;  /* 0x0000000d0b087210 */ /* 0x000fe200007e2414 */
[----:B-----5:R-:W-:Y:S01]  /*131a0*/  IMAD R5, R5, R9, RZ ;  /* 0x0000000905057224 */ /* 0x020fe200078e02ff */
[----:B------:R-:W-:-:S05]  /*131b0*/  SHF.R.S32.HI R11, RZ, 0x1f, R9 ;  /* 0x0000001fff0b7819 */ /* 0x000fca0000011409 */
[----:B------:R-:W-:Y:S01]  /*131c0*/  IMAD R11, R4, R11, R5 ;  /* 0x0000000b040b7224 */ /* 0x000fe200078e0205 */
[----:B--2---:R-:W-:-:S05]  /*131d0*/  SEL R35, R34, RZ, P3 ;  /* 0x000000ff22237207 */ /* 0x004fca0001800000 */
[-C--:B------:R-:W-:Y:S02]  /*131e0*/  IMAD R33, R7, R35.reuse, RZ ;  /* 0x0000002307217224 */ /* 0x080fe400078e02ff */
[----:B------:R-:W-:-:S04]  /*131f0*/  IMAD.WIDE.U32 R6, R6, R35, RZ ;  /* 0x0000002306067225 */ /* 0x000fc800078e00ff */
[----:B------:R-:W-:Y:S01]  /*13200*/  IMAD.IADD R7, R33, 0x1, R7 ;  /* 0x0000000121077824 */ /* 0x000fe200078e0207 */
[----:B------:R-:W-:Y:S02]  /*13210*/  IADD3 R6, P0, P1, R21, R12, R6 ;  /* 0x0000000c15067210 */ /* 0x000fe4000791e006 */
[----:B------:R-:W-:-:S04]  /*13220*/  SHF.R.S32.HI R21, RZ, 0x1f, R21 ;  /* 0x0000001fff157819 */ /* 0x000fc80000011415 */
[----:B------:R-:W-:-:S03]  /*13230*/  IADD3.X R7, R21, R8, R7, P0, P1 ;  /* 0x0000000815077210 */ /* 0x000fc600007e2407 */
[----:B------:R-:W-:-:S04]  /*13240*/  IMAD.WIDE.U32 R4, R4, R9, R6 ;  /* 0x0000000904047225 */ /* 0x000fc800078e0006 */
[----:B------:R-:W-:Y:S01]  /*13250*/  IMAD.IADD R5, R5, 0x1, R11 ;  /* 0x0000000105057824 */ /* 0x000fe200078e020b */
[----:B0-----:R-:W-:-:S04]  /*13260*/  LEA R2, P0, R4, R2, 0x2 ;  /* 0x0000000204027211 */ /* 0x001fc800078010ff */
[----:B-1----:R-:W-:Y:S01]  /*13270*/  LEA.HI.X R3, R4, R3, R5, 0x2, P0 ;  /* 0x0000000304037211 */ /* 0x002fe200000f1405 */
[----:B------:R-:W-:-:S05]  /*13280*/  IMAD.MOV.U32 R5, RZ, RZ, -0x800000 ;  /* 0xff800000ff057424 */ /* 0x000fca00078e00ff */
[----:B------:R0:W-:Y:S03]  /*13290*/  STG.E desc[UR42][R2.64], R5 ;  /* 0x0000000502007986 */ /* 0x0001e6000c10192a */
.L_x_11493:
[----:B------:R-:W-:Y:S05]  /*132a0*/  BSYNC B1 ;  /* 0x0000000000017941 */ /* 0x000fea0003800000 */
.L_x_11492:
[----:B------:R-:W-:Y:S05]  /*132b0*/  @P2 BRA `(.L_x_11488) ;  /* 0x00000004006c2947 */ /* 0x000fea0003800000 */
[----:B------:R1:W5:Y:S01]  /*132c0*/  LDL R10, [R1+0x60] ;  /* 0x00006000010a7983 */ /* 0x0003620000100800 */
[----:B------:R-:W2:Y:S03]  /*132d0*/  LDC R11, c[0x0][0xbe8] ;  /* 0x0002fa00ff0b7b82 */ /* 0x000ea60000000800 */
[----:B------:R1:W5:Y:S04]  /*132e0*/  LDL R14, [R1+0xb0] ;  /* 0x0000b000010e7983 */ /* 0x0003680000100800 */
[----:B------:R1:W5:Y:S04]  /*132f0*/  LDL R21, [R1+0x54] ;  /* 0x0000540001157983 */ /* 0x0003680000100800 */
[----:B------:R-:W3:Y:S04]  /*13300*/  LDL R8, [R1+0xb4] ;  /* 0x0000b40001087983 */ /* 0x000ee80000100800 */
[----:B------:R-:W4:Y:S01]  /*13310*/  LDL R6, [R1+0x34] ;  /* 0x0000340001067983 */ /* 0x000f220000100800 */
[--C-:B------:R-:W-:Y:S01]  /*13320*/  SHF.R.S32.HI R4, RZ, 0x1f, R32.reuse ;  /* 0x0000001fff047819 */ /* 0x100fe20000011420 */
[----:B------:R-:W-:Y:S01]  /*13330*/  ULDC.64 UR4, c[0x0][0xaa0] ;  /* 0x0002a80000047ab9 */ /* 0x000fe20000000a00 */
[----:B------:R-:W-:Y:S01]  /*13340*/  SHF.R.S32.HI R13, RZ, 0x1f, R32 ;  /* 0x0000001fff0d7819 */ /* 0x000fe20000011420 */
[----:B------:R-:W4:Y:S01]  /*13350*/  LDL.LU R12, [R1+0x50] ;  /* 0x00005000010c7983 */ /* 0x000f220000300800 */
[-C--:B------:R-:W-:Y:S01]  /*13360*/  LEA.HI R4, R4, R32.reuse, RZ, 0x2 ;  /* 0x0000002004047211 */ /* 0x080fe200078f10ff */
[----:B0-----:R-:W-:Y:S01]  /*13370*/  IMAD R2, R20, UR4, RZ ;  /* 0x0000000414027c24 */ /* 0x001fe2000f8e02ff */
[----:B------:R-:W-:Y:S01]  /*13380*/  LEA.HI R13, R13, R32, RZ, 0x2 ;  /* 0x000000200d0d7211 */ /* 0x000fe200078f10ff */
[----:B------:R-:W-:Y:S01]  /*13390*/  ULDC.64 UR6, c[0x0][0xaf0] ;  /* 0x0002bc0000067ab9 */ /* 0x000fe20000000a00 */
[----:B--2---:R-:W-:Y:S01]  /*133a0*/  ISETP.NE.AND P0, PT, R11, 0x1, PT ;  /* 0x000000010b00780c */ /* 0x004fe20003f05270 */
[C---:B------:R-:W-:Y:S01]  /*133b0*/  IMAD R5, R15.reuse, UR5, R2 ;  /* 0x000000050f057c24 */ /* 0x040fe2000f8e0202 */
[----:B------:R-:W-:Y:S01]  /*133c0*/  LOP3.LUT R4, R4, 0xfffffffc, RZ, 0xc0, !PT ;  /* 0xfffffffc04047812 */ /* 0x000fe200078ec0ff */
[----:B------:R-:W-:Y:S01]  /*133d0*/  IMAD.WIDE.U32 R2, R15, UR4, RZ ;  /* 0x000000040f027c25 */ /* 0x000fe2000f8e00ff */
[----:B------:R-:W-:Y:S01]  /*133e0*/  SHF.R.S32.HI R13, RZ, 0x2, R13 ;  /* 0x00000002ff0d7819 */ /* 0x000fe2000001140d */
[----:B------:R-:W-:Y:S01]  /*133f0*/  ULDC.64 UR4, c[0x0][0xae8] ;  /* 0x0002ba0000047ab9 */ /* 0x000fe20000000a00 */
[----:B------:R-:W-:Y:S01]  /*13400*/  BSSY B1, `(.L_x_11494) ;  /* 0x0000035000017945 */ /* 0x000fe20003800000 */
[----:B------:R-:W-:-:S02]  /*13410*/  IMAD.IADD R4, R32, 0x1, -R4 ;  /* 0x0000000120047824 */ /* 0x000fc400078e0a04 */
[----:B------:R-:W-:Y:S02]  /*13420*/  IMAD.IADD R3, R3, 0x1, R5 ;  /* 0x0000000103037824 */ /* 0x000fe400078e0205 */
[----:B------:R-:W-:Y:S02]  /*13430*/  IMAD R4, R4, 0x60, R13 ;  /* 0x0000006004047824 */ /* 0x000fe400078e020d */
[----:B------:R-:W0:Y:S01]  /*13440*/  @P0 LDC R7, c[0x0][0xbec] ;  /* 0x0002fb00ff070b82 */ /* 0x000e220000000800 */
[----:B------:R-:W-:-:S04]  /*13450*/  IMAD.WIDE.U32 R2, R22, UR4, R2 ;  /* 0x0000000416027c25 */ /* 0x000fc8000f8e0002 */
[----:B------:R-:W-:Y:S01]  /*13460*/  IMAD R3, R22, UR5, R3 ;  /* 0x0000000516037c24 */ /* 0x000fe2000f8e0203 */
[----:B------:R-:W-:Y:S02]  /*13470*/  ULDC.64 UR4, c[0x0][0xae0] ;  /* 0x0002b80000047ab9 */ /* 0x000fe40000000a00 */
[----:B------:R-:W2:Y:S01]  /*13480*/  @P0 LDC R9, c[0x0][0xbf0] ;  /* 0x0002fc00ff090b82 */ /* 0x000ea20000000800 */
[----:B------:R-:W-:-:S04]  /*13490*/  IMAD.WIDE.U32 R2, R25, UR6, R2 ;  /* 0x0000000619027c25 */ /* 0x000fc8000f8e0002 */
[----:B---3--:R-:W-:Y:S02]  /*134a0*/  IMAD.MOV.U32 R26, RZ, RZ, R8 ;  /* 0x000000ffff1a7224 */ /* 0x008fe400078e0008 */
[----:B----4-:R-:W-:Y:S02]  /*134b0*/  IMAD.MOV.U32 R27, RZ, RZ, R6 ;  /* 0x000000ffff1b7224 */ /* 0x010fe400078e0006 */
[----:B------:R-:W-:Y:S02]  /*134c0*/  IMAD R6, R24, UR6, RZ ;  /* 0x0000000618067c24 */ /* 0x000fe4000f8e02ff */
[----:B------:R-:W-:-:S04]  /*134d0*/  IMAD R8, R12, 0xc0, R4 ;  /* 0x000000c00c087824 */ /* 0x000fc800078e0204 */
[----:B0-----:R-:W-:-:S04]  /*134e0*/  @P0 IMAD.HI.U32 R4, R8, R7, RZ ;  /* 0x0000000708040227 */ /* 0x001fc800078e00ff */
[----:B------:R-:W-:Y:S01]  /*134f0*/  IMAD.MOV.U32 R5, RZ, RZ, R8 ;  /* 0x000000ffff057224 */ /* 0x000fe200078e0008 */
[----:B--2---:R-:W-:Y:S01]  /*13500*/  @P0 SHF.R.U32.HI R5, RZ, R9, R4 ;  /* 0x00000009ff050219 */ /* 0x004fe20000011604 */
[----:B------:R-:W-:-:S03]  /*13510*/  IMAD R9, R25, UR7, R6 ;  /* 0x0000000719097c24 */ /* 0x000fc6000f8e0206 */
[--C-:B------:R-:W-:Y:S01]  /*13520*/  SHF.R.S32.HI R4, RZ, 0x1f, R5.reuse ;  /* 0x0000001fff047819 */ /* 0x100fe20000011405 */
[----:B------:R-:W-:Y:S01]  /*13530*/  IMAD.MOV R7, RZ, RZ, -R5 ;  /* 0x000000ffff077224 */ /* 0x000fe200078e0a05 */
[----:B------:R-:W-:-:S03]  /*13540*/  IADD3 R3, R3, R9, RZ ;  /* 0x0000000903037210 */ /* 0x000fc60007ffe0ff */
[----:B------:R-:W-:Y:S02]  /*13550*/  IMAD R7, R11, R7, R8 ;  /* 0x000000070b077224 */ /* 0x000fe400078e0208 */
[----:B------:R-:W-:Y:S02]  /*13560*/  IMAD R4, R4, UR4, RZ ;  /* 0x0000000404047c24 */ /* 0x000fe4000f8e02ff */
[----:B------:R-:W-:-:S04]  /*13570*/  IMAD.WIDE.U32 R2, R5, UR4, R2 ;  /* 0x0000000405027c25 */ /* 0x000fc8000f8e0002 */
[----:B------:R-:W-:Y:S01]  /*13580*/  IMAD R9, R5, UR5, R4 ;  /* 0x0000000505097c24 */ /* 0x000fe2000f8e0204 */
[----:B------:R-:W-:Y:S01]  /*13590*/  SHF.R.S32.HI R4, RZ, 0x1f, R7 ;  /* 0x0000001fff047819 */ /* 0x000fe20000011407 */
[----:B------:R-:W-:Y:S01]  /*135a0*/  ULDC.64 UR4, c[0x0][0xad8] ;  /* 0x0002b60000047ab9 */ /* 0x000fe20000000a00 */
[----:B------:R-:W-:Y:S02]  /*135b0*/  IMAD R11, R0, R11, RZ ;  /* 0x0000000b000b7224 */ /* 0x000fe400078e02ff */
[----:B------:R-:W-:Y:S02]  /*135c0*/  IMAD.IADD R3, R3, 0x1, R9 ;  /* 0x0000000103037824 */ /* 0x000fe400078e0209 */
[----:B------:R-:W-:Y:S02]  /*135d0*/  IMAD R4, R4, UR4, RZ ;  /* 0x0000000404047c24 */ /* 0x000fe4000f8e02ff */
[----:B------:R-:W-:Y:S02]  /*135e0*/  IMAD R0, R12, 0xc0, R13 ;  /* 0x000000c00c007824 */ /* 0x000fe400078e020d */
[----:B------:R-:W-:-:S02]  /*135f0*/  IMAD R5, R7, UR5, R4 ;  /* 0x0000000507057c24 */ /* 0x000fc4000f8e0204 */
[----:B------:R-:W-:Y:S01]  /*13600*/  IMAD.WIDE.U32 R2, R7, UR4, R2 ;  /* 0x0000000407027c25 */ /* 0x000fe2000f8e0002 */
[----:B------:R-:W-:Y:S01]  /*13610*/  ISETP.GE.AND P0, PT, R0, R11, PT ;  /* 0x0000000b0000720c */ /* 0x000fe20003f06270 */
[----:B------:R-:W-:Y:S02]  /*13620*/  ULDC.64 UR4, c[0x0][0xa80] ;  /* 0x0002a00000047ab9 */ /* 0x000fe40000000a00 */
[----:B------:R-:W-:Y:S01]  /*13630*/  IMAD.IADD R3, R3, 0x1, R5 ;  /* 0x0000000103037824 */ /* 0x000fe200078e0205 */
[----:B------:R-:W-:-:S04]  /*13640*/  LEA R4, P1, R2, UR4, 0x1 ;  /* 0x0000000402047c11 */ /* 0x000fc8000f8208ff */
[----:B------:R-:W-:Y:S02]  /*13650*/  LEA.HI.X R5, R2, UR5, R3, 0x1, P1 ;  /* 0x0000000502057c11 */ /* 0x000fe400088f0c03 */
[----:B------:R1:W0:Y:S04]  /*13660*/  SHFL.IDX PT, R2, R4, RZ, 0x1c1f ;  /* 0x001c1fff04027589 */ /* 0x00022800000e0000 */
[----:B------:R1:W2:Y:S01]  /*13670*/  SHFL.IDX PT, R3, R5, RZ, 0x1c1f ;  /* 0x001c1fff05037589 */ /* 0x0002a200000e0000 */
[----:B------:R-:W-:Y:S05]  /*13680*/  @P0 BRA `(.L_x_11495) ;  /* 0x0000000000300947 */ /* 0x000fea0003800000 */
[----:B------:R-:W-:Y:S02]  /*13690*/  ULDC UR4, c[0x0][0xac8] ;  /* 0x0002b20000047ab9 */ /* 0x000fe40000000800 */
[----:B-----5:R-:W-:Y:S02]  /*136a0*/  ISETP.GE.AND P3, PT, R21, UR4, PT ;  /* 0x0000000415007c0c */ /* 0x020fe4000bf66270 */
[----:B------:R-:W-:Y:S02]  /*136b0*/  ISETP.GE.AND P4, PT, R10, UR4, PT ;  /* 0x000000040a007c0c */ /* 0x000fe4000bf86270 */
[----:B------:R-:W-:-:S09]  /*136c0*/  ISETP.GE.AND P2, PT, R27, UR4, PT ;  /* 0x000000041b007c0c */ /* 0x000fd2000bf46270 */
[-C--:B0-----:R-:W-:Y:S02]  /*136d0*/  @!P3 LEA R8, P0, R21, R2.reuse, 0x1 ;  /* 0x000000021508b211 */ /* 0x081fe400078008ff */
[C---:B------:R-:W-:Y:S02]  /*136e0*/  @!P4 LEA R12, P1, R10.reuse, R2, 0x1 ;  /* 0x000000020a0cc211 */ /* 0x040fe400078208ff */
[----:B--2---:R-:W-:Y:S01]  /*136f0*/  @!P2 IMAD.WIDE R6, R27, 0x2, R2 ;  /* 0x000000021b06a825 */ /* 0x004fe200078e0202 */
[-C--:B------:R-:W-:Y:S02]  /*13700*/  @!P3 LEA.HI.X R9, R21, R3.reuse, R26, 0x1, P0 ;  /* 0x000000031509b211 */ /* 0x080fe400000f0c1a */
[----:B------:R-:W-:Y:S02]  /*13710*/  @!P4 LEA.HI.X R13, R10, R3, R14, 0x1, P1 ;  /* 0x000000030a0dc211 */ /* 0x000fe400008f0c0e */
[----:B------:R3:W-:Y:S04]  /*13720*/  @!P2 ST.E.128 desc[UR42][R6.64], RZ ;  /* 0x000000ff0600a985 */ /* 0x0007e8000c101d2a */
[----:B------:R3:W-:Y:S04]  /*13730*/  @!P3 ST.E.128 desc[UR42][R8.64], RZ ;  /* 0x000000ff0800b985 */ /* 0x0007e8000c101d2a */
[----:B------:R3:W-:Y:S02]  /*13740*/  @!P4 ST.E.128 desc[UR42][R12.64], RZ ;  /* 0x000000ff0c00c985 */ /* 0x0007e4000c101d2a */
.L_x_11495:
[----:B------:R-:W-:Y:S05]  /*13750*/  BSYNC B1 ;  /* 0x0000000000017941 */ /* 0x000fea0003800000 */
.L_x_11494:
[----:B------:R-:W-:Y:S01]  /*13760*/  VIADD R0, R0, 0x60 ;  /* 0x0000006000007836 */ /* 0x000fe20000000000 */
[----:B--2---:R2:W4:Y:S04]  /*13770*/  SHFL.IDX PT, R3, R5, 0x1, 0x1c1f ;  /* 0x003c1f0005037f89 */ /* 0x00452800000e0000 */
[----:B------:R-:W-:Y:S01]  /*13780*/  ISETP.GE.AND P0, PT, R0, R11, PT ;  /* 0x0000000b0000720c */ /* 0x000fe20003f06270 */
[----:B0-----:R2:W0:-:S12]  /*13790*/  SHFL.IDX PT, R2, R4, 0x1, 0x1c1f ;  /* 0x003c1f0004027f89 */ /* 0x00141800000e0000 */
[----:B--2---:R-:W-:Y:S05]  /*137a0*/  @P0 BRA `(.L_x_11488) ;  /* 0x0000000000300947 */ /* 0x004fea0003800000 */
[----:B------:R-:W-:Y:S02]  /*137b0*/  ULDC UR4, c[0x0][0xac8] ;  /* 0x0002b20000047ab9 */ /* 0x000fe40000000800 */
[----:B-----5:R-:W-:Y:S02]  /*137c0*/  ISETP.GE.AND P3, PT, R21, UR4, PT ;  /* 0x0000000415007c0c */ /* 0x020fe4000bf66270 */
[----:B------:R-:W-:Y:S02]  /*137d0*/  ISETP.GE.AND P4, PT, R10, UR4, PT ;  /* 0x000000040a007c0c */ /* 0x000fe4000bf86270 */
[----:B------:R-:W-:-:S09]  /*137e0*/  ISETP.GE.AND P2, PT, R27, UR4, PT ;  /* 0x000000041b007c0c */ /* 0x000fd2000bf46270 */
[-C--:B0--3--:R-:W-:Y:S02]  /*137f0*/  @!P3 LEA R6, P0, R21, R2.reuse, 0x1 ;  /* 0x000000021506b211 */ /* 0x089fe400078008ff */
[C---:B------:R-:W-:Y:S02]  /*13800*/  @!P4 LEA R8, P1, R10.reuse, R2, 0x1 ;  /* 0x000000020a08c211 */ /* 0x040fe400078208ff */
[----:B-1--4-:R-:W-:Y:S01]  /*13810*/  @!P2 IMAD.WIDE R4, R27, 0x2, R2 ;  /* 0x000000021b04a825 */ /* 0x012fe200078e0202 */
[-C--:B------:R-:W-:Y:S02]  /*13820*/  @!P3 LEA.HI.X R7, R21, R3.reuse, R26, 0x1, P0 ;  /* 0x000000031507b211 */ /* 0x080fe400000f0c1a */
[----:B------:R-:W-:Y:S02]  /*13830*/  @!P4 LEA.HI.X R9, R10, R3, R14, 0x1, P1 ;  /* 0x000000030a09c211 */ /* 0x000fe400008f0c0e */
[----:B------:R2:W-:Y:S04]  /*13840*/  @!P2 ST.E.128 desc[UR42][R4.64], RZ ;  /* 0x000000ff0400a985 */ /* 0x0005e8000c101d2a */
[----:B------:R2:W-:Y:S04]  /*13850*/  @!P3 ST.E.128 desc[UR42][R6.64], RZ ;  /* 0x000000ff0600b985 */ /* 0x0005e8000c101d2a */
[----:B------:R2:W-:Y:S02]  /*13860*/  @!P4 ST.E.128 desc[UR42][R8.64], RZ ;  /* 0x000000ff0800c985 */ /* 0x0005e4000c101d2a */
.L_x_11488:
[----:B------:R-:W-:Y:S05]  /*13870*/  BSYNC B0 ;  /* 0x0000000000007941 */ /* 0x000fea0003800000 */
.L_x_11482:
[----:B------:R-:W-:Y:S02]  /*13880*/  ULDC UR4, c[0x0][0xc3c] ;  /* 0x00030f0000047ab9 */ /* 0x000fe40000000800 */
[----:B------:R-:W-:-:S13]  /*13890*/  ISETP.GE.AND P0, PT, R31, UR4, PT ;  /* 0x000000041f007c0c */ /* 0x000fda000bf06270 */
[----:B------:R-:W-:Y:S05]  /*138a0*/  @!P0 BRA `(.L_x_11496) ;  /* 0xfffffed800988947 */ /* 0x000fea000383ffff */
[----:B------:R-:W-:Y:S05]  /*138b0*/  BRA `(.L_x_11369) ;  /* 0x0000007800447947 */ /* 0x000fea0003800000 */
.L_x_11367:
[----:B------:R-:W-:-:S08]  /*138c0*/  NOP ;  /* 0x0000000000007918 */ /* 0x000fd00000000000 */
[----:B------:R-:W0:-:S00]  /*138d0*/  USETMAXREG.DEALLOC.CTAPOOL 0x20 ;  /* 0x00000020000079c8 */ /* 0x000e0000080e0500 */
[----:B0-----:R-:W2:Y:S01]  /*138e0*/  LDL.LU R4, [R1+0x24] ;  /* 0x0000240001047983 */ /* 0x001ea20000300800 */
[----:B------:R-:W-:-:S06]  /*138f0*/  LOP3.LUT R3, R0, 0x3, RZ, 0xc0, !PT ;  /* 0x0000000300037812 */ /* 0x000fcc00078ec0ff */
[----:B------:R-:W0:Y:S02]  /*13900*/  SHFL.IDX PT, R3, R3, RZ, 0x1f ;  /* 0x00001fff03037589 */ /* 0x000e2400000e0000 */
[----:B0-----:R-:W-:-:S13]  /*13910*/  ISETP.NE.AND P0, PT, R3, RZ, PT ;  /* 0x000000ff0300720c */ /* 0x001fda0003f05270 */
[----:B------:R-:W-:-:S04]  /*13920*/  @P0 MOV R3, 0x400 ;  /* 0x0000040000030802 */ /* 0x000fc80000000f00 */
[----:B------:R-:W-:Y:S01]  /*13930*/  @P0 LEA R2, R2, R3, 0x18 ;  /* 0x0000000302020211 */ /* 0x000fe200078ec0ff */
[----:B------:R-:W-:Y:S06]  /*13940*/  @P0 BAR.SYNC.DEFER_BLOCKING 0x5, 0x200 ;  /* 0x0148000000000b1d */ /* 0x000fec0000010000 */
[----:B------:R0:W1:Y:S02]  /*13950*/  @P0 LDS.128 R24, [R2+0x19cd0] ;  /* 0x019cd00002180984 */ /* 0x0000640000000c00 */
[----:B------:R-:W-:Y:S06]  /*13960*/  @P0 BAR.ARV 0x4, 0x200 ;  /* 0x0108000000000b1d */ /* 0x000fec0000002000 */
[----:B--2---:R-:W-:-:S04]  /*13970*/  LOP3.LUT R4, R4, 0xffffffef, RZ, 0xc0, !PT ;  /* 0xffffffef04047812 */ /* 0x004fc800078ec0ff */
[----:B------:R-:W-:-:S05]  /*13980*/  @P0 LOP3.LUT R4, R4, 0x10, RZ, 0xfc, !PT ;  /* 0x0000001004040812 */ /* 0x000fca00078efcff */
[----:B------:R0:W-:Y:S01]  /*13990*/  STL [R1+0x24], R4 ;  /* 0x0000240401007387 */ /* 0x0001e20000100800 */
[----:B-1----:R-:W-:Y:S05]  /*139a0*/  @P0 BRA `(.L_x_11497) ;  /* 0x0000000800880947 */ /* 0x002fea0003800000 */
[----:B0-----:R-:W0:Y:S01]  /*139b0*/  S2R R4, SR_TID.X ;  /* 0x0000000000047919 */ /* 0x001e220000002100 */
[----:B------:R-:W-:Y:S01]  /*139c0*/  ULDC UR4, c[0x0][0xc3c] ;  /* 0x00030f0000047ab9 */ /* 0x000fe20000000800 */
[----:B------:R-:W-:Y:S02]  /*139d0*/  IMAD.MOV.U32 R7, RZ, RZ, RZ ;  /* 0x000000ffff077224 */ /* 0x000fe400078e00ff */
[----:B------:R-:W-:Y:S01]  /*139e0*/  IMAD.MOV.U32 R8, RZ, RZ, RZ ;  /* 0x000000ffff087224 */ /* 0x000fe200078e00ff */
[----:B------:R-:W1:Y:S01]  /*139f0*/  S2UR UR6, SR_CTAID.X ;  /* 0x00000000000679c3 */ /* 0x000e620000002500 */
[----:B------:R-:W-:Y:S01]  /*13a00*/  ULDC UR5, c[0x0][0xc38] ;  /* 0x00030e0000057ab9 */ /* 0x000fe20000000800 */
        /* <DEDUP_REMOVED lines=33> */
[----:B-1----:R-:W-:Y:S01]  /*13c20*/  ISETP.GT.AND P6, PT, R9, UR6, PT ;  /* 0x0000000609007c0c */ /* 0x002fe2000bfc4270 */
[----:B------:R-:W-:-:S12]  /*13c30*/  IMAD.MOV.U32 R4, RZ, RZ, R9 ;  /* 0x000000ffff047224 */ /* 0x000fd800078e0009 */
[----:B------:R-:W-:Y:S05]  /*13c40*/  @P6 BRA `(.L_x_11498) ;  /* 0x0000000000a06947 */ /* 0x000fea0003800000 */
[----:B------:R-:W-:Y:S01]  /*13c50*/  IMAD.MOV.U32 R9, RZ, RZ, R4 ;  /* 0x000000ffff097224 */ /* 0x000fe200078e0004 */
[----:B------:R-:W-:Y:S01]  /*13c60*/  UMOV UR4, URZ ;  /* 0x0000003f00047c82 */ /* 0x000fe20008000000 */
[----:B------:R-:W-:-:S05]  /*13c70*/  ULDC UR5, c[0x0][0xc38] ;  /* 0x00030e0000057ab9 */ /* 0x000fca0000000800 */
.L_x_11500:
[----:B------:R-:W0:Y:S01]  /*13c80*/  LDC R2, c[0x0][0xc3c] ;  /* 0x00030f00ff027b82 */ /* 0x000e220000000800 */
[----:B------:R-:W-:Y:S01]  /*13c90*/  UIADD3 UR4, UR4, 0x1f, URZ ;  /* 0x0000001f04047890 */ /* 0x000fe2000fffe03f */
[----:B------:R-:W-:Y:S02]  /*13ca0*/  ULDC UR7, c[0x0][0xc3c] ;  /* 0x00030f0000077ab9 */ /* 0x000fe40000000800 */
[----:B------:R-:W-:-:S03]  /*13cb0*/  IMAD.U32 R27, RZ, RZ, UR7 ;  /* 0x00000007ff1b7e24 */ /* 0x000fc6000f8e00ff */
[----:B0-----:R-:W-:-:S13]  /*13cc0*/  ISETP.LE.AND P6, PT, R2, UR4, PT ;  /* 0x0000000402007c0c */ /* 0x001fda000bfc3270 */
[----:B------:R-:W-:Y:S05]  /*13cd0*/  @P6 BRA `(.L_x_11499) ;  /* 0x0000000400986947 */ /* 0x000fea0003800000 */
[----:B------:R-:W-:Y:S02]  /*13ce0*/  VIADD R11, R6, UR4 ;  /* 0x00000004060b7c36 */ /* 0x000fe40008000000 */
[----:B------:R-:W-:Y:S02]  /*13cf0*/  IMAD.MOV.U32 R7, RZ, RZ, RZ ;  /* 0x000000ffff077224 */ /* 0x000fe400078e00ff */
[----:B------:R-:W-:Y:S01]  /*13d00*/  IMAD.MOV.U32 R8, RZ, RZ, RZ ;  /* 0x000000ffff087224 */ /* 0x000fe200078e00ff */
[----:B------:R-:W-:-:S13]  /*13d10*/  ISETP.GE.OR P6, PT, R11, R2, !P0 ;  /* 0x000000020b00720c */ /* 0x000fda00047c6670 */
[----:B------:R-:W0:Y:S08]  /*13d20*/  @!P6 LDC.64 R4, c[0x0][0xc80] ;  /* 0x00032000ff04eb82 */ /* 0x000e300000000a00 */
[----:B------:R-:W1:Y:S01]  /*13d30*/  @!P6 LDC.64 R2, c[0x0][0xc78] ;  /* 0x00031e00ff02eb82 */ /* 0x000e620000000a00 */
[----:B0-----:R-:W-:-:S05]  /*13d40*/  @!P6 IMAD.WIDE R4, R11, 0x4, R4 ;  /* 0x000000040b04e825 */ /* 0x001fca00078e0204 */
[----:B------:R-:W2:Y:S01]  /*13d50*/  @!P6 LDG.E R7, desc[UR42][R4.64] ;  /* 0x0000002a0407e981 */ /* 0x000ea2000c1e1900 */
[----:B-1----:R-:W-:-:S05]  /*13d60*/  @!P6 IMAD.WIDE R2, R11, 0x4, R2 ;  /* 0x000000040b02e825 */ /* 0x002fca00078e0202 */
        /* <DEDUP_REMOVED lines=22> */
.L_x_11498:
[----:B------:R-:W-:Y:S02]  /*13ed0*/  IMAD.IADD R11, R9, 0x1, -R4 ;  /* 0x00000001090b7824 */ /* 0x000fe400078e0a04 */
[----:B------:R-:W-:Y:S02]  /*13ee0*/  IMAD.MOV.U32 R24, RZ, RZ, RZ ;  /* 0x000000ffff187224 */ /* 0x000fe400078e00ff */
[----:B------:R-:W-:-:S05]  /*13ef0*/  IMAD R3, R2, UR5, R11 ;  /* 0x0000000502037c24 */ /* 0x000fca000f8e020b */
[----:B------:R-:W-:-:S13]  /*13f00*/  ISETP.GT.AND P0, PT, R3, UR6, PT ;  /* 0x0000000603007c0c */ /* 0x000fda000bf04270 */
[----:B------:R-:W-:-:S04]  /*13f10*/  VOTE.ANY R5, PT, !P0 ;  /* 0x0000000000057806 */ /* 0x000fc800040e0100 */
[----:B------:R-:W0:Y:S01]  /*13f20*/  POPC R27, R5 ;  /* 0x00000005001b7309 */ /* 0x000e220000000000 */
[----:B------:R-:W-:Y:S01]  /*13f30*/  ISETP.NE.AND P0, PT, R5, RZ, PT ;  /* 0x000000ff0500720c */ /* 0x000fe20003f05270 */
[----:B0-----:R-:W0:Y:S04]  /*13f40*/  SHFL.IDX PT, R7, R7, R27, 0x1f ;  /* 0x00001f1b07077589 */ /* 0x001e2800000e0000 */
[----:B------:R-:W1:Y:S01]  /*13f50*/  SHFL.IDX PT, R8, R8, R27, 0x1f ;  /* 0x00001f1b08087589 */ /* 0x000e6200000e0000 */
[----:B0-----:R-:W-:-:S04]  /*13f60*/  IABS R4, R7 ;  /* 0x0000000700047213 */ /* 0x001fc80000000000 */
[----:B------:R-:W0:Y:S01]  /*13f70*/  I2F.RP R9, R4 ;  /* 0x0000000400097306 */ /* 0x000e220000209400 */
[----:B-1----:R-:W-:-:S07]  /*13f80*/  IABS R10, R8 ;  /* 0x00000008000a7213 */ /* 0x002fce0000000000 */
[----:B0-----:R-:W0:Y:S02]  /*13f90*/  MUFU.RCP R9, R9 ;  /* 0x0000000900097308 */ /* 0x001e240000001000 */
[----:B0-----:R-:W-:-:S06]  /*13fa0*/  VIADD R3, R9, 0xffffffe ;  /* 0x0ffffffe09037836 */ /* 0x001fcc0000000000 */
[----:B------:R-:W0:Y:S02]  /*13fb0*/  F2I.FTZ.U32.TRUNC.NTZ R3, R3 ;  /* 0x0000000300037305 */ /* 0x000e24000021f000 */
[----:B0-----:R-:W-:Y:S01]  /*13fc0*/  IMAD.MOV R13, RZ, RZ, -R3 ;  /* 0x000000ffff0d7224 */ /* 0x001fe200078e0a03 */
[----:B------:R-:W-:Y:S06]  /*13fd0*/  @!P0 BRA `(.L_x_11501) ;  /* 0x0000000000088947 */ /* 0x000fec0003800000 */
[----:B------:R-:W-:-:S05]  /*13fe0*/  VIADD R5, R27, 0xffffffff ;  /* 0xffffffff1b057836 */ /* 0x000fca0000000000 */
[----:B------:R0:W1:Y:S02]  /*13ff0*/  SHFL.IDX PT, R24, R2, R5, 0x1f ;  /* 0x00001f0502187589 */ /* 0x00006400000e0000 */
.L_x_11501:
[----:B0-----:R-:W-:Y:S02]  /*14000*/  IMAD.MOV.U32 R5, RZ, RZ, R10 ;  /* 0x000000ffff057224 */ /* 0x001fe400078e000a */
[----:B-1----:R-:W-:Y:S02]  /*14010*/  IMAD R24, R24, UR5, R11 ;  /* 0x0000000518187c24 */ /* 0x002fe4000f8e020b */
[----:B------:R-:W0:Y:S01]  /*14020*/  I2F.RP R12, R5 ;  /* 0x00000005000c7306 */ /* 0x000e220000209400 */
[----:B------:R-:W-:Y:S02]  /*14030*/  IMAD R9, R13, R4, RZ ;  /* 0x000000040d097224 */ /* 0x000fe400078e02ff */
[----:B------:R-:W-:Y:S01]  /*14040*/  IMAD.MOV.U32 R2, RZ, RZ, RZ ;  /* 0x000000ffff027224 */ /* 0x000fe200078e00ff */
[----:B------:R-:W-:Y:S01]  /*14050*/  IADD3 R10, -R24, UR6, RZ ;  /* 0x00000006180a7c10 */ /* 0x000fe2000fffe1ff */
[----:B------:R-:W-:Y:S02]  /*14060*/  VIADD R27, R27, UR4 ;  /* 0x000000041b1b7c36 */ /* 0x000fe40008000000 */
[----:B------:R-:W-:Y:S01]  /*14070*/  IMAD.HI.U32 R2, R3, R9, R2 ;  /* 0x0000000903027227 */ /* 0x000fe200078e0002 */
[----:B------:R-:W-:-:S02]  /*14080*/  IABS R3, R7 ;  /* 0x0000000700037213 */ /* 0x000fc40000000000 */
[----:B------:R-:W-:-:S03]  /*14090*/  IABS R11, R10 ;  /* 0x0000000a000b7213 */ /* 0x000fc60000000000 */
[----:B------:R-:W-:Y:S02]  /*140a0*/  IMAD.MOV R14, RZ, RZ, -R3 ;  /* 0x000000ffff0e7224 */ /* 0x000fe400078e0a03 */
[----:B------:R-:W-:Y:S01]  /*140b0*/  IMAD.HI.U32 R9, R2, R11, RZ ;  /* 0x0000000b02097227 */ /* 0x000fe200078e00ff */
[----:B0-----:R-:W0:Y:S01]  /*140c0*/  MUFU.RCP R12, R12 ;  /* 0x0000000c000c7308 */ /* 0x001e220000001000 */
[----:B------:R-:W-:Y:S02]  /*140d0*/  LOP3.LUT R2, R10, R7, RZ, 0x3c, !PT ;  /* 0x000000070a027212 */ /* 0x000fe400078e3cff */
[----:B------:R-:W-:Y:S02]  /*140e0*/  IMAD R11, R9, R14, R11 ;  /* 0x0000000e090b7224 */ /* 0x000fe400078e020b */
[----:B------:R-:W-:-:S03]  /*140f0*/  ISETP.GE.AND P2, PT, R2, RZ, PT ;  /* 0x000000ff0200720c */ /* 0x000fc60003f46270 */
[----:B------:R-:W-:Y:S01]  /*14100*/  ISETP.GT.U32.AND P1, PT, R4, R11, PT ;  /* 0x0000000b0400720c */ /* 0x000fe20003f24070 */
[----:B0-----:R-:W-:-:S12]  /*14110*/  VIADD R3, R12, 0xffffffe ;  /* 0x0ffffffe0c037836 */ /* 0x001fd80000000000 */
[----:B------:R-:W-:Y:S01]  /*14120*/  @!P1 IMAD.IADD R11, R11, 0x1, -R4 ;  /* 0x000000010b0b9824 */ /* 0x000fe200078e0a04 */
[----:B------:R-:W0:Y:S01]  /*14130*/  F2I.FTZ.U32.TRUNC.NTZ R3, R3 ;  /* 0x0000000300037305 */ /* 0x000e22000021f000 */
[----:B------:R-:W-:Y:S01]  /*14140*/  @!P1 VIADD R9, R9, 0x1 ;  /* 0x0000000109099836 */ /* 0x000fe20000000000 */
[----:B------:R-:W-:Y:S02]  /*14150*/  ISETP.NE.AND P1, PT, R7, RZ, PT ;  /* 0x000000ff0700720c */ /* 0x000fe40003f25270 */
[----:B------:R-:W-:Y:S02]  /*14160*/  ISETP.GE.U32.AND P0, PT, R11, R4, PT ;  /* 0x000000040b00720c */ /* 0x000fe40003f06070 */
[----:B------:R-:W-:-:S05]  /*14170*/  IABS R4, R8 ;  /* 0x0000000800047213 */ /* 0x000fca0000000000 */
[----:B------:R-:W-:Y:S02]  /*14180*/  IMAD.MOV R4, RZ, RZ, -R4 ;  /* 0x000000ffff047224 */ /* 0x000fe400078e0a04 */
[----:B0-----:R-:W-:-:S04]  /*14190*/  IMAD.MOV R2, RZ, RZ, -R3 ;  /* 0x000000ffff027224 */ /* 0x001fc800078e0a03 */
[----:B------:R-:W-:Y:S01]  /*141a0*/  @P0 IADD3 R9, R9, 0x1, RZ ;  /* 0x0000000109090810 */ /* 0x000fe20007ffe0ff */
[----:B------:R-:W-:Y:S02]  /*141b0*/  IMAD R11, R2, R5, RZ ;  /* 0x00000005020b7224 */ /* 0x000fe400078e02ff */
[----:B------:R-:W-:Y:S02]  /*141c0*/  IMAD.MOV.U32 R2, RZ, RZ, RZ ;  /* 0x000000ffff027224 */ /* 0x000fe400078e00ff */
[----:B------:R-:W-:Y:S01]  /*141d0*/  @!P2 IMAD.MOV R9, RZ, RZ, -R9 ;  /* 0x000000ffff09a224 */ /* 0x000fe200078e0a09 */
[----:B------:R-:W-:Y:S01]  /*141e0*/  @!P1 LOP3.LUT R9, RZ, R7, RZ, 0x33, !PT ;  /* 0x00000007ff099212 */ /* 0x000fe200078e33ff */
[----:B------:R-:W-:-:S03]  /*141f0*/  IMAD.HI.U32 R2, R3, R11, R2 ;  /* 0x0000000b03027227 */ /* 0x000fc600078e0002 */
        /* <DEDUP_REMOVED lines=20> */
.L_x_11499:
[----:B------:R-:W-:Y:S02]  /*14340*/  IMAD.MOV.U32 R25, RZ, RZ, RZ ;  /* 0x000000ffff197224 */ /* 0x000fe400078e00ff */
[----:B------:R-:W-:Y:S02]  /*14350*/  IMAD.U32 R24, RZ, RZ, UR6 ;  /* 0x00000006ff187e24 */ /* 0x000fe4000f8e00ff */
[----:B------:R-:W-:-:S07]  /*14360*/  IMAD.MOV.U32 R26, RZ, RZ, RZ ;  /* 0x000000ffff1a7224 */ /* 0x000fce00078e00ff */
.L_x_11502:
[----:B------:R-:W-:-:S13]  /*14370*/  ISETP.NE.AND P0, PT, R6, RZ, PT ;  /* 0x000000ff0600720c */ /* 0x000fda0003f05270 */
[----:B------:R-:W0:Y:S01]  /*14380*/  @!P0 S2R R3, SR_CgaCtaId ;  /* 0x0000000000038919 */ /* 0x000e220000008800 */
[----:B------:R-:W-:-:S04]  /*14390*/  @!P0 MOV R2, 0x400 ;  /* 0x0000040000028802 */ /* 0x000fc80000000f00 */
[----:B0-----:R-:W-:-:S05]  /*143a0*/  @!P0 LEA R2, R3, R2, 0x18 ;  /* 0x0000000203028211 */ /* 0x001fca00078ec0ff */
[----:B------:R1:W-:Y:S01]  /*143b0*/  @!P0 STS.128 [R2+0x19cd0], R24 ;  /* 0x019cd01802008388 */ /* 0x0003e20000000c00 */
[----:B------:R-:W-:Y:S06]  /*143c0*/  BAR.ARV 0x5, 0x200 ;  /* 0x0148000000007b1d */ /* 0x000fec0000002000 */
.L_x_11497:
[----:B------:R2:W-:Y:S01]  /*143d0*/  STL [R1+0x50], RZ ;  /* 0x000050ff01007387 */ /* 0x0005e20000100800 */
[----:B------:R-:W-:Y:S01]  /*143e0*/  ULDC UR4, c[0x0][0xc3c] ;  /* 0x00030f0000047ab9 */ /* 0x000fe20000000800 */
[----:B------:R-:W-:Y:S01]  /*143f0*/  IMAD.MOV.U32 R29, RZ, RZ, 0x1 ;  /* 0x00000001ff1d7424 */ /* 0x000fe200078e00ff */
[----:B------:R-:W-:Y:S01]  /*14400*/  ISETP.GE.AND P0, PT, R27, UR4, PT ;  /* 0x000000041b007c0c */ /* 0x000fe2000bf06270 */
[----:B------:R-:W-:-:S12]  /*14410*/  IMAD.MOV.U32 R19, RZ, RZ, RZ ;  /* 0x000000ffff137224 */ /* 0x000fd800078e00ff */
[----:B--2---:R-:W-:Y:S05]  /*14420*/  @P0 BRA `(.L_x_11503) ;  /* 0x00000068006c0947 */ /* 0x004fea0003800000 */
[----:B------:R-:W0:Y:S01]  /*14430*/  S2R R13, SR_TID.X ;  /* 0x00000000000d7919 */ /* 0x000e220000002100 */
[----:B------:R-:W2:Y:S01]  /*14440*/  S2UR UR4, SR_CgaCtaId ;  /* 0x00000000000479c3 */ /* 0x000ea20000008800 */
[----:B------:R-:W-:Y:S01]  /*14450*/  MOV R17, 0x400 ;  /* 0x0000040000117802 */ /* 0x000fe20000000f00 */
[----:B------:R-:W-:Y:S01]  /*14460*/  BSSY B7, `(.L_x_11503) ;  /* 0x0000697000077945 */ /* 0x000fe20003800000 */
[----:B------:R-:W-:Y:S01]  /*14470*/  IMAD.MOV.U32 R28, RZ, RZ, RZ ;  /* 0x000000ffff1c7224 */ /* 0x000fe200078e00ff */
[----:B------:R-:W-:Y:S01]  /*14480*/  ULDC.64 UR40, c[0x0][0x198] ;  /* 0x0000660000287ab9 */ /* 0x000fe20000000a00 */
[----:B------:R-:W-:Y:S01]  /*14490*/  IMAD.MOV.U32 R29, RZ, RZ, 0x1 ;  /* 0x00000001ff1d7424 */ /* 0x000fe200078e00ff */
[----:B------:R-:W-:Y:S01]  /*144a0*/  ULOP3.LUT UR39, UR37, 0x2, URZ, 0xfc, !UPT ;  /* 0x0000000225277892 */ /* 0x000fe2000f8efc3f */
[----:B------:R-:W-:Y:S01]  /*144b0*/  IMAD.MOV.U32 R19, RZ, RZ, RZ ;  /* 0x000000ffff137224 */ /* 0x000fe200078e00ff */
[----:B------:R-:W-:Y:S01]  /*144c0*/  ULOP3.LUT UR36, UR37, 0x1, URZ, 0xfc, !UPT ;  /* 0x0000000125247892 */ /* 0x000fe2000f8efc3f */
[----:B------:R-:W-:Y:S01]  /*144d0*/  ULDC UR38, c[0x0][0xc] ;  /* 0x0000030000267ab9 */ /* 0x000fe20000000800 */
[C---:B01----:R-:W-:Y:S01]  /*144e0*/  IMAD.SHL.U32 R2, R13.reuse, 0x10, RZ ;  /* 0x000000100d027824 */ /* 0x043fe200078e00ff */
[C---:B------:R-:W-:Y:S01]  /*144f0*/  LOP3.LUT R12, R13.reuse, 0x7f, RZ, 0xc0, !PT ;  /* 0x0000007f0d0c7812 */ /* 0x040fe200078ec0ff */
[C---:B------:R-:W-:Y:S01]  /*14500*/  IMAD.SHL.U32 R3, R13.reuse, 0x20, RZ ;  /* 0x000000200d037824 */ /* 0x040fe200078e00ff */
[----:B------:R-:W-:Y:S01]  /*14510*/  SHF.R.U32.HI R4, RZ, 0x1, R13 ;  /* 0x00000001ff047819 */ /* 0x000fe2000001160d */
[----:B------:R-:W-:Y:S01]  /*14520*/  IMAD.SHL.U32 R8, R13, 0x2, RZ ;  /* 0x000000020d087824 */ /* 0x000fe200078e00ff */
[----:B------:R-:W-:Y:S01]  /*14530*/  LOP3.LUT R5, R2, 0x90, RZ, 0xc0, !PT ;  /* 0x0000009002057812 */ /* 0x000fe200078ec0ff */
[----:B------:R-:W-:Y:S01]  /*14540*/  IMAD.SHL.U32 R6, R12, 0x10, RZ ;  /* 0x000000100c067824 */ /* 0x000fe200078e00ff */
[----:B------:R-:W-:-:S02]  /*14550*/  LOP3.LUT R23, R3, 0x360, RZ, 0xc0, !PT ;  /* 0x0000036003177812 */ /* 0x000fc400078ec0ff */
[----:B------:R-:W-:Y:S02]  /*14560*/  LOP3.LUT R3, R3, 0x80, RZ, 0xc0, !PT ;  /* 0x0000008003037812 */ /* 0x000fe400078ec0ff */
[----:B------:R-:W-:Y:S02]  /*14570*/  LOP3.LUT R8, R5, 0x10, R8, 0x78, !PT ;  /* 0x0000001005087812 */ /* 0x000fe400078e7808 */
[----:B------:R-:W-:Y:S02]  /*14580*/  LOP3.LUT R5, R4, 0x20, RZ, 0xc0, !PT ;  /* 0x0000002004057812 */ /* 0x000fe400078ec0ff */
[----:B------:R-:W-:Y:S02]  /*14590*/  LOP3.LUT R7, R2, 0x60, RZ, 0xc0, !PT ;  /* 0x0000006002077812 */ /* 0x000fe400078ec0ff */
[----:B------:R-:W-:Y:S01]  /*145a0*/  LOP3.LUT R3, R3, 0x10, R4, 0xf8, !PT ;  /* 0x0000001003037812 */ /* 0x000fe200078ef804 */
[----:B------:R-:W-:Y:S01]  /*145b0*/  IMAD.SHL.U32 R4, R13, 0x80, RZ ;  /* 0x000000800d047824 */ /* 0x000fe200078e00ff */
[----:B------:R-:W-:-:S02]  /*145c0*/  LOP3.LUT R5, R5, 0x10, R13, 0xf8, !PT ;  /* 0x0000001005057812 */ /* 0x000fc400078ef80d */
[--C-:B------:R-:W-:Y:S01]  /*145d0*/  LOP3.LUT R9, R7, 0x700, R6.reuse, 0xf8, !PT ;  /* 0x0000070007097812 */ /* 0x100fe200078ef806 */
[----:B------:R-:W-:Y:S01]  /*145e0*/  IMAD.SHL.U32 R7, R0, 0x800, RZ ;  /* 0x0000080000077824 */ /* 0x000fe200078e00ff */
[----:B------:R-:W-:Y:S01]  /*145f0*/  LOP3.LUT R23, R23, 0x400, R6, 0xf8, !PT ;  /* 0x0000040017177812 */ /* 0x000fe200078ef806 */
[----:B------:R-:W-:Y:S01]  /*14600*/  IMAD.SHL.U32 R0, R13, 0x4, RZ ;  /* 0x000000040d007824 */ /* 0x000fe200078e00ff */
[----:B------:R-:W-:Y:S02]  /*14610*/  LOP3.LUT R6, R4, 0x400, RZ, 0xc0, !PT ;  /* 0x0000040004067812 */ /* 0x000fe400078ec0ff */
[----:B------:R-:W-:Y:S02]  /*14620*/  LOP3.LUT R5, R5, 0x380, R4, 0xf8, !PT ;  /* 0x0000038005057812 */ /* 0x000fe400078ef804 */
[----:B------:R-:W-:Y:S02]  /*14630*/  LOP3.LUT P0, RZ, R13, 0x4, RZ, 0xc0, !PT ;  /* 0x000000040dff7812 */ /* 0x000fe4000780c0ff */
[----:B------:R-:W-:-:S02]  /*14640*/  LOP3.LUT R6, R6, 0x800, R7, 0xf8, !PT ;  /* 0x0000080006067812 */ /* 0x000fc400078ef807 */
[----:B------:R-:W-:Y:S02]  /*14650*/  LOP3.LUT R5, R5, 0x70, R2, 0x78, !PT ;  /* 0x0000007005057812 */ /* 0x000fe400078e7802 */
[----:B------:R-:W-:Y:S02]  /*14660*/  LOP3.LUT R0, R3, 0x10, R0, 0x78, !PT ;  /* 0x0000001003007812 */ /* 0x000fe400078e7800 */
[----:B------:R-:W-:Y:S01]  /*14670*/  LOP3.LUT R11, R6, R5, RZ, 0xfc, !PT ;  /* 0x00000005060b7212 */ /* 0x000fe200078efcff */
[----:B--2---:R-:W-:Y:S01]  /*14680*/  IMAD.U32 R5, RZ, RZ, UR4 ;  /* 0x00000004ff057e24 */ /* 0x004fe2000f8e00ff */
[----:B------:R-:W-:Y:S01]  /*14690*/  LOP3.LUT R23, R23, R0, RZ, 0xfc, !PT ;  /* 0x0000000017177212 */ /* 0x000fe200078efcff */
[----:B------:R-:W-:Y:S01]  /*146a0*/  IMAD.SHL.U32 R0, R13, 0x40, RZ ;  /* 0x000000400d007824 */ /* 0x000fe200078e00ff */
[----:B------:R-:W-:Y:S01]  /*146b0*/  LOP3.LUT R10, R9, R8, RZ, 0xfc, !PT ;  /* 0x00000008090a7212 */ /* 0x000fe200078efcff */
[C---:B------:R-:W-:Y:S01]  /*146c0*/  VIADD R4, R11.reuse, 0x40 ;  /* 0x000000400b047836 */ /* 0x040fe20000000000 */
[----:B------:R-:W-:Y:S01]  /*146d0*/  SHF.R.U32.HI R3, RZ, 0x1, R12 ;  /* 0x00000001ff037819 */ /* 0x000fe2000001160c */
[----:B------:R-:W-:Y:S01]  /*146e0*/  @P0 VIADD R4, R11, 0xffffffc0 ;  /* 0xffffffc00b040836 */ /* 0x000fe20000000000 */
[----:B------:R-:W-:Y:S01]  /*146f0*/  LOP3.LUT R0, R0, 0x40, RZ, 0xc0, !PT ;  /* 0x0000004000007812 */ /* 0x000fe200078ec0ff */
[----:B------:R-:W-:Y:S01]  /*14700*/  STL [R1+0x20], R10 ;  /* 0x0000200a01007387 */ /* 0x000fe20000100800 */
[----:B------:R-:W-:-:S02]  /*14710*/  LEA R17, R5, R17, 0x18 ;  /* 0x0000001105117211 */ /* 0x000fc400078ec0ff */
[----:B------:R-:W-:Y:S01]  /*14720*/  LOP3.LUT R3, R3, R0, RZ, 0xfc, !PT ;  /* 0x0000000003037212 */ /* 0x000fe200078efcff */
[----:B------:R-:W-:Y:S01]  /*14730*/  STL [R1], R11 ;  /* 0x0000000b01007387 */ /* 0x000fe20000100800 */
[----:B------:R-:W-:Y:S02]  /*14740*/  IADD3 R3, R17, R10, RZ ;  /* 0x0000000a11037210 */ /* 0x000fe40007ffe0ff */
[----:B------:R-:W-:Y:S01]  /*14750*/  LOP3.LUT R2, R2, 0x10, RZ, 0xc0, !PT ;  /* 0x0000001002027812 */ /* 0x000fe200078ec0ff */
[----:B------:R-:W-:Y:S03]  /*14760*/  STL [R1+0x18], R5 ;  /* 0x0000180501007387 */ /* 0x000fe60000100800 */
[----:B------:R-:W-:Y:S01]  /*14770*/  LOP3.LUT R0, R2, 0x40, RZ, 0xfc, !PT ;  /* 0x0000004002007812 */ /* 0x000fe200078efcff */
[----:B------:R0:W-:Y:S01]  /*14780*/  STL [R1+0x1c], R4 ;  /* 0x00001c0401007387 */ /* 0x0001e20000100800 */
[----:B------:R-:W-:-:S03]  /*14790*/  LOP3.LUT R0, R23, 0x2800, RZ, 0xfc, !PT ;  /* 0x0000280017007812 */ /* 0x000fc600078efcff */
[----:B------:R-:W-:Y:S01]  /*147a0*/  STL [R1+0x50], RZ ;  /* 0x000050ff01007387 */ /* 0x000fe20000100800 */
[----:B0-----:R-:W-:-:S05]  /*147b0*/  IMAD.MOV.U32 R4, RZ, RZ, 0x1 ;  /* 0x00000001ff047424 */ /* 0x001fca00078e00ff */
[----:B------:R0:W-:Y:S04]  /*147c0*/  STL [R1+0x4], R4 ;  /* 0x0000040401007387 */ /* 0x0001e80000100800 */
[----:B------:R1:W-:Y:S01]  /*147d0*/  STL [R1+0x3c], R3 ;  /* 0x00003c0301007387 */ /* 0x0003e20000100800 */
[----:B0-----:R-:W-:Y:S02]  /*147e0*/  LOP3.LUT R4, R2, 0x20, RZ, 0xfc, !PT ;  /* 0x0000002002047812 */ /* 0x001fe400078efcff */
[----:B------:R-:W-:-:S07]  /*147f0*/  LOP3.LUT R2, R23, 0x1800, RZ, 0xfc, !PT ;  /* 0x0000180017027812 */ /* 0x000fce00078efcff */
.L_x_11623:
[----:B01-3--:R-:W0:Y:S02]  /*14800*/  LDC.64 R2, c[0x0][0xc88] ;  /* 0x00032200ff027b82 */ /* 0x00be240000000a00 */
[----:B0-----:R-:W-:-:S05]  /*14810*/  IMAD.WIDE R2, R27, 0x4, R2 ;  /* 0x000000041b027825 */ /* 0x001fca00078e0202 */
[----:B--2---:R-:W2:Y:S01]  /*14820*/  LDG.E R18, desc[UR42][R2.64] ;  /* 0x0000002a02127981 */ /* 0x004ea2000c1e1900 */
        /* <DEDUP_REMOVED lines=8> */
[----:B--2---:R-:W-:-:S11]  /*148b0*/  SHF.R.S32.HI R0, RZ, 0x1f, R18 ;  /* 0x0000001fff007819 */ /* 0x004fd60000011412 */
        /* <DEDUP_REMOVED lines=9> */
[----:B------:R-:W-:Y:S01]  /*14950*/  STL [R1+0x14], R12 ;  /* 0x0000140c01007387 */ /* 0x000fe20000100800 */
[----:B------:R-:W-:Y:S01]  /*14960*/  ISETP.NE.AND.EX P0, PT, RZ, UR5, PT, P0 ;  /* 0x00000005ff007c0c */ /* 0x000fe2000bf05300 */
[----:B0-----:R-:W-:Y:S01]  /*14970*/  IMAD.MOV.U32 R0, RZ, RZ, RZ ;  /* 0x000000ffff007224 */ /* 0x001fe200078e00ff */
[----:B------:R-:W-:Y:S01]  /*14980*/  ISETP.NE.AND.EX P1, PT, RZ, UR9, PT, P1 ;  /* 0x00000009ff007c0c */ /* 0x000fe2000bf25310 */
[----:B------:R-:W-:Y:S01]  /*14990*/  STL [R1+0x30], R11 ;  /* 0x0000300b01007387 */ /* 0x000fe20000100800 */
        /* <DEDUP_REMOVED lines=23> */
[----:B---3--:R0:W-:Y:S04]  /*14b10*/  STL [R1+0x48], R8 ;  /* 0x0000480801007387 */ /* 0x0081e80000100800 */
        /* <DEDUP_REMOVED lines=8> */
.L_x_11504:
[----:B------:R-:W-:Y:S01]  /*14ba0*/  ULDC.64 UR4, c[0x0][0xa20] ;  /* 0x0002880000047ab9 */ /* 0x000fe20000000a00 */
[C---:B------:R-:W-:Y:S02]  /*14bb0*/  LOP3.LUT R9, R26.reuse, 0xff000000, RZ, 0xc0, !PT ;  /* 0xff0000001a097812 */ /* 0x040fe400078ec0ff */
[----:B------:R-:W-:Y:S02]  /*14bc0*/  ISETP.NE.U32.AND P0, PT, RZ, UR4, PT ;  /* 0x00000004ff007c0c */ /* 0x000fe4000bf05070 */
[----:B------:R-:W-:Y:S02]  /*14bd0*/  SHF.R.U32.HI R9, RZ, 0x8, R9 ;  /* 0x00000008ff097819 */ /* 0x000fe40000011609 */
[----:B------:R-:W-:Y:S02]  /*14be0*/  ISETP.NE.AND.EX P0, PT, RZ, UR5, PT, P0 ;  /* 0x00000005ff007c0c */ /* 0x000fe4000bf05300 */
[C---:B0-----:R-:W-:Y:S02]  /*14bf0*/  LOP3.LUT R2, R26.reuse, 0xff0000, RZ, 0xc0, !PT ;  /* 0x00ff00001a027812 */ /* 0x041fe400078ec0ff */
[----:B------:R-:W-:Y:S01]  /*14c00*/  LOP3.LUT R16, R26, 0xffff, RZ, 0xc0, !PT ;  /* 0x0000ffff1a107812 */ /* 0x000fe200078ec0ff */
[----:B------:R-:W-:Y:S01]  /*14c10*/  IMAD.MOV.U32 R26, RZ, RZ, R18 ;  /* 0x000000ffff1a7224 */ /* 0x000fe200078e0012 */
[----:B------:R-:W-:-:S07]  /*14c20*/  LEA.HI R9, R2, R9, RZ, 0x10 ;  /* 0x0000000902097211 */ /* 0x000fce00078f80ff */
[----:B------:R-:W-:Y:S05]  /*14c30*/  @!P0 BRA `(.L_x_11505) ;  /* 0x0000000000108947 */ /* 0x000fea0003800000 */
[----:B------:R-:W-:-:S04]  /*14c40*/  IADD3 R6, P0, R12, UR4, RZ ;  /* 0x000000040c067c10 */ /* 0x000fc8000ff1e0ff */
[----:B------:R-:W-:-:S05]  /*14c50*/  IADD3.X R7, R11, UR5, RZ, P0, !PT ;  /* 0x000000050b077c10 */ /* 0x000fca00087fe4ff */
[----:B------:R0:W5:Y:S01]  /*14c60*/  LDG.E R6, desc[UR42][R6.64] ;  /* 0x0000002a06067981 */ /* 0x000162000c1e1900 */
[----:B------:R-:W-:Y:S05]  /*14c70*/  BRA `(.L_x_11506) ;  /* 0x0000000000247947 */ /* 0x000fea0003800000 */
.L_x_11505:
        /* <DEDUP_REMOVED lines=9> */
.L_x_11506:
[----:B------:R-:W2:Y:S04]  /*14d10*/  @P2 LDG.E R2, desc[UR42][R4.64] ;  /* 0x0000002a04022981 */ /* 0x000ea8000c1e1900 */
[----:B------:R-:W2:Y:S01]  /*14d20*/  @P2 LDG.E R4, desc[UR42][R4.64+0x4] ;  /* 0x0000042a04042981 */ /* 0x000ea2000c1e1900 */
[----:B0----5:R-:W-:Y:S01]  /*14d30*/  IMAD.IADD R7, R6, 0x1, -R10 ;  /* 0x0000000106077824 */ /* 0x021fe200078e0a0a */
[----:B------:R-:W-:Y:S01]  /*14d40*/  BSSY B0, `(.L_x_11507) ;  /* 0x000002a000007945 */ /* 0x000fe20003800000 */
[----:B------:R-:W-:Y:S01]  /*14d50*/  LOP3.LUT R21, R9, 0xff, RZ, 0xc0, !PT ;  /* 0x000000ff09157812 */ /* 0x000fe200078ec0ff */
[----:B--2---:R-:W-:Y:S01]  /*14d60*/  @P2 IMAD.IADD R8, R4, 0x1, -R2 ;  /* 0x0000000104082824 */ /* 0x004fe200078e0a02 */
[----:B------:R-:W-:-:S03]  /*14d70*/  SHF.R.U32.HI R4, RZ, 0x10, R9 ;  /* 0x00000010ff047819 */ /* 0x000fc60000011609 */
[----:B------:R-:W-:-:S04]  /*14d80*/  IMAD.IADD R3, R7, 0x1, R8 ;  /* 0x0000000107037824 */ /* 0x000fc800078e0208 */
[C---:B------:R-:W-:Y:S01]  /*14d90*/  VIADD R2, R3.reuse, 0x7f ;  /* 0x0000007f03027836 */ /* 0x040fe20000000000 */
[----:B------:R0:W-:Y:S01]  /*14da0*/  STL [R1+0x34], R3 ;  /* 0x0000340301007387 */ /* 0x0001e20000100800 */
[----:B------:R-:W-:-:S03]  /*14db0*/  ISETP.GE.AND P1, PT, R3, 0x1, PT ;  /* 0x000000010300780c */ /* 0x000fc60003f26270 */
[----:B------:R-:W-:-:S04]  /*14dc0*/  SHF.R.S32.HI R20, RZ, 0x1f, R2 ;  /* 0x0000001fff147819 */ /* 0x000fc80000011402 */
[----:B------:R-:W-:Y:S01]  /*14dd0*/  LEA.HI R20, R20, R2, RZ, 0x7 ;  /* 0x0000000214147211 */ /* 0x000fe200078f38ff */
[----:B------:R-:W-:-:S03]  /*14de0*/  IMAD.MOV.U32 R2, RZ, RZ, RZ ;  /* 0x000000ffff027224 */ /* 0x000fc600078e00ff */
[----:B------:R-:W-:Y:S02]  /*14df0*/  SHF.R.S32.HI R20, RZ, 0x7, R20 ;  /* 0x00000007ff147819 */ /* 0x000fe40000011414 */
[----:B0-----:R-:W-:Y:S05]  /*14e00*/  @!P1 BRA `(.L_x_11508) ;  /* 0x0000000000749947 */ /* 0x001fea0003800000 */
        /* <DEDUP_REMOVED lines=8> */
[----:B------:R0:W2:Y:S02]  /*14e90*/  F2I.FTZ.U32.TRUNC.NTZ R3, R2 ;  /* 0x0000000200037305 */ /* 0x0000a4000021f000 */
[----:B0-----:R-:W-:-:S04]  /*14ea0*/  LOP3.LUT R2, R9, R5, RZ, 0x3c, !PT ;  /* 0x0000000509027212 */ /* 0x001fc800078e3cff */
[----:B------:R-:W-:Y:S01]  /*14eb0*/  ISETP.GE.AND P4, PT, R2, RZ, PT ;  /* 0x000000ff0200720c */ /* 0x000fe20003f86270 */
[----:B--2---:R-:W-:-:S04]  /*14ec0*/  IMAD.MOV R2, RZ, RZ, -R3 ;  /* 0x000000ffff027224 */ /* 0x004fc800078e0a03 */
[----:B-1----:R-:W-:Y:S02]  /*14ed0*/  IMAD R10, R2, R6, RZ ;  /* 0x00000006020a7224 */ /* 0x002fe400078e02ff */
        /* <DEDUP_REMOVED lines=16> */
.L_x_11508:
[----:B------:R-:W-:Y:S05]  /*14fe0*/  BSYNC B0 ;  /* 0x0000000000007941 */ /* 0x000fea0003800000 */
.L_x_11507:
        /* <DEDUP_REMOVED lines=8> */
[----:B------:R-:W-:-:S05]  /*15070*/  SHF.R.U32.HI R3, RZ, 0x7, R3 ;  /* 0x00000007ff037819 */ /* 0x000fca0000011603 */
[----:B-1----:R-:W-:-:S06]  /*15080*/  IMAD.MOV.U32 R10, RZ, RZ, R3 ;  /* 0x000000ffff0a7224 */ /* 0x002fcc00078e0003 */
[----:B------:R-:W-:-:S05]  /*15090*/  @P0 VIADD R2, R2, 0x7f ;  /* 0x0000007f02020836 */ /* 0x000fca0000000000 */
[----:B------:R-:W-:-:S04]  /*150a0*/  @P0 SHF.R.S32.HI R5, RZ, 0x1f, R2 ;  /* 0x0000001fff050819 */ /* 0x000fc80000011402 */
[----:B------:R-:W-:-:S04]  /*150b0*/  @P0 LEA.HI R2, R5, R2, RZ, 0x7 ;  /* 0x0000000205020211 */ /* 0x000fc800078f38ff */
        /* <DEDUP_REMOVED lines=11> */
.L_x_11671:
[----:B-1----:R-:W-:Y:S02]  /*15170*/  ISETP.NE.AND P0, PT, R14, RZ, PT ;  /* 0x000000ff0e00720c */ /* 0x002fe40003f05270 */
[----:B------:R-:W-:-:S11]  /*15180*/  PLOP3.LUT P6, PT, PT, PT, PT, 0x8, 0x0 ;  /* 0x000000000000781c */ /* 0x000fd60003fce170 */
[----:B------:R-:W-:Y:S05]  /*15190*/  @P0 BRA `(.L_x_11512) ;  /* 0x00000000000c0947 */ /* 0x000fea0003800000 */
[----:B------:R-:W-:-:S03]  /*151a0*/  UMOV UR4, 0xffffffff ;  /* 0xffffffff00047882 */ /* 0x000fc60000000000 */
[----:B------:R-:W-:Y:S05]  /*151b0*/  BRA.DIV UR4, `(.L_x_11513) ;  /* 0x0000006a04c87947 */ /* 0x000fea000b800000 */
[----:B------:R-:W-:-:S13]  /*151c0*/  ELECT P6, URZ, PT ;  /* 0x00000000003f782f */ /* 0x000fda00038c0000 */
.L_x_11512:
        /* <DEDUP_REMOVED lines=9> */
.L_x_11674:
[----:B------:R-:W-:Y:S05]  /*15260*/  BSYNC B1 ;  /* 0x0000000000017941 */ /* 0x000fea0003800000 */
.L_x_11514:
        /* <DEDUP_REMOVED lines=11> */
.L_x_11675:
[----:B------:R-:W-:Y:S05]  /*15320*/  BSYNC B2 ;  /* 0x0000000000027941 */ /* 0x000fea0003800000 */
.L_x_11518:
        /* <DEDUP_REMOVED lines=9> */
.L_x_11521:
[----:B------:R-:W-:Y:S05]  /*153c0*/  BSYNC B2 ;  /* 0x0000000000027941 */ /* 0x000fea0003800000 */
.L_x_11520:
[----:B------:R-:W-:Y:S01]  /*153d0*/  IMAD.MOV.U32 R22, RZ, RZ, RZ ;  /* 0x000000ffff167224 */ /* 0x000fe200078e00ff */
[----:B------:R-:W-:Y:S01]  /*153e0*/  LEA R6, R10, R0, 0x7 ;  /* 0x000000000a067211 */ /* 0x000fe200078e38ff */
[----:B------:R-:W-:Y:S01]  /*153f0*/  IMAD R7, R28, 0x3000, R17 ;  /* 0x000030001c077824 */ /* 0x000fe200078e0211 */
[----:B------:R-:W-:Y:S01]  /*15400*/  UIADD3 UR4, UP0, UR40, 0x570, URZ ;  /* 0x0000057028047890 */ /* 0x000fe2000ff1e03f */
[----:B------:R-:W-:Y:S01]  /*15410*/  PLOP3.LUT P0, PT, PT, PT, PT, 0x80, 0x0 ;  /* 0x000000000000781c */ /* 0x000fe20003f0f070 */
[----:B0-----:R-:W-:Y:S01]  /*15420*/  VIADD R5, R8, 0x19c90 ;  /* 0x00019c9008057836 */ /* 0x001fe20000000000 */
[----:B------:R-:W-:Y:S01]  /*15430*/  R2UR UR10, R22 ;  /* 0x00000000160a72ca */ /* 0x000fe200000e0000 */
[----:B------:R-:W-:Y:S01]  /*15440*/  VIADD R6, R6, 0xffffff80 ;  /* 0xffffff8006067836 */ /* 0x000fe20000000000 */
[----:B------:R-:W-:Y:S01]  /*15450*/  UIADD3.X UR5, URZ, UR41, URZ, UP0, !UPT ;  /* 0x000000293f057290 */ /* 0x000fe200087fe43f */
[----:B------:R-:W-:Y:S01]  /*15460*/  VIADD R9, R7, 0x13800 ;  /* 0x0001380007097836 */ /* 0x000fe20000000000 */
[----:B------:R-:W-:Y:S01]  /*15470*/  UMOV UR6, 0x0 ;  /* 0x0000000000067882 */ /* 0x000fe20000000000 */
[----:B------:R-:W-:-:S10]  /*15480*/  UMOV UR7, 0x12f00000 ;  /* 0x12f0000000077882 */ /* 0x000fd40000000000 */
.L_x_11522:
        /* <DEDUP_REMOVED lines=16> */
.L_x_11523:
        /* <DEDUP_REMOVED lines=16> */
.L_x_11524:
        /* <DEDUP_REMOVED lines=13> */
.L_x_11676:
[----:B------:R-:W-:Y:S05]  /*15760*/  BSYNC B2 ;  /* 0x0000000000027941 */ /* 0x000fea0003800000 */
.L_x_11525:
        /* <DEDUP_REMOVED lines=11> */
.L_x_11528:
[----:B------:R-:W-:Y:S05]  /*15820*/  BSYNC B2 ;  /* 0x0000000000027941 */ /* 0x000fea0003800000 */
.L_x_11527:
        /* <DEDUP_REMOVED lines=8> */
.L_x_11529:
        /* <DEDUP_REMOVED lines=15> */
.L_x_11530:
        /* <DEDUP_REMOVED lines=15> */
.L_x_11531:
        /* <DEDUP_REMOVED lines=10> */
.L_x_11517:
[----:B------:R-:W-:Y:S05]  /*15b30*/  BSYNC B1 ;  /* 0x0000000000017941 */ /* 0x000fea0003800000 */
.L_x_11516:
        /* <DEDUP_REMOVED lines=11> */
.L_x_11548:
[----:B------:R-:W-:Y:S05]  /*15bf0*/  YIELD ;  /* 0x0000000000007946 */ /* 0x000fea0003800000 */
[----:B------:R-:W-:Y:S04]  /*15c00*/  BSSY B1, `(.L_x_11532) ;  /* 0x000008b000017945 */ /* 0x000fe80003800000 */
[----:B-1----:R-:W-:Y:S05]  /*15c10*/  @!P6 BRA `(.L_x_11533) ;  /* 0x000000080024e947 */ /* 0x002fea0003800000 */
        /* <DEDUP_REMOVED lines=9> */
.L_x_11677:
[----:B------:R-:W-:Y:S05]  /*15cb0*/  BSYNC B2 ;  /* 0x0000000000027941 */ /* 0x000fea0003800000 */
.L_x_11534:
        /* <DEDUP_REMOVED lines=9> */
.L_x_11537:
[----:B------:R-:W-:Y:S05]  /*15d50*/  BSYNC B2 ;  /* 0x0000000000027941 */ /* 0x000fea0003800000 */
.L_x_11536:
        /* <DEDUP_REMOVED lines=11> */
.L_x_11538:
        /* <DEDUP_REMOVED lines=16> */
.L_x_11539:
        /* <DEDUP_REMOVED lines=16> */
.L_x_11540:
        /* <DEDUP_REMOVED lines=13> */
.L_x_11678:
[----:B------:R-:W-:Y:S05]  /*160e0*/  BSYNC B2 ;  /* 0x0000000000027941 */ /* 0x000fea0003800000 */
.L_x_11541:
        /* <DEDUP_REMOVED lines=11> */
.L_x_11544:
[----:B------:R-:W-:Y:S05]  /*161a0*/  BSYNC B2 ;  /* 0x0000000000027941 */ /* 0x000fea0003800000 */
.L_x_11543:
        /* <DEDUP_REMOVED lines=8> */
.L_x_11545:
        /* <DEDUP_REMOVED lines=15> */
.L_x_11546:
        /* <DEDUP_REMOVED lines=15> */
.L_x_11547:
        /* <DEDUP_REMOVED lines=10> */
.L_x_11533:
[----:B------:R-:W-:Y:S05]  /*164b0*/  BSYNC B1 ;  /* 0x0000000000017941 */ /* 0x000fea0003800000 */
.L_x_11532:
[----:B------:R-:W2:Y:S01]  /*164c0*/  LDL.LU R8, [R1+0x4] ;  /* 0x0000040001087983 */ /* 0x000ea20000300800 */
[----:B------:R-:W-:Y:S02]  /*164d0*/  IADD3 R28, R28, 0x1, RZ ;  /* 0x000000011c1c7810 */ /* 0x000fe40007ffe0ff */
[C---:B------:R-:W-:Y:S01]  /*164e0*/  ISETP.GT.AND P3, PT, R10.reuse, R3, PT ;  /* 0x000000030a00720c */ /* 0x040fe20003f64270 */
[----:B------:R-:W-:Y:S01]  /*164f0*/  VIADD R10, R10, 0xffffffff ;  /* 0xffffffff0a0a7836 */ /* 0x000fe20000000000 */
[----:B------:R-:W-:-:S04]  /*16500*/  ISETP.NE.AND P2, PT, R28, 0x2, PT ;  /* 0x000000021c00780c */ /* 0x000fc80003f45270 */
[----:B------:R-:W-:Y:S02]  /*16510*/  SEL R5, RZ, 0x1, P2 ;  /* 0x00000001ff057807 */ /* 0x000fe40001000000 */
[----:B------:R-:W-:Y:S02]  /*16520*/  SEL R28, R28, RZ, P2 ;  /* 0x000000ff1c1c7207 */ /* 0x000fe40001000000 */
[----:B--2---:R-:W-:-:S05]  /*16530*/  LOP3.LUT R8, R8, R5, RZ, 0x3c, !PT ;  /* 0x0000000508087212 */ /* 0x004fca00078e3cff */
[----:B------:R1:W-:Y:S01]  /*16540*/  STL [R1+0x4], R8 ;  /* 0x0000040801007387 */ /* 0x0003e20000100800 */
[----:B------:R-:W-:Y:S05]  /*16550*/  @P3 BRA `(.L_x_11548) ;  /* 0xfffffff400a43947 */ /* 0x000fea000383ffff */
.L_x_11510:
[----:B------:R-:W-:Y:S05]  /*16560*/  BSYNC B0 ;  /* 0x0000000000007941 */ /* 0x000fea0003800000 */
.L_x_11509:
[----:B------:R-:W-:Y:S05]  /*16570*/  @!P0 WARPSYNC.ALL ;  /* 0x0000000000008948 */ /* 0x000fea0003800000 */
[----:B------:R-:W-:Y:S01]  /*16580*/  @!P0 BAR.SYNC.DEFER_BLOCKING 0xc, 0x200 ;  /* 0x0308000000008b1d */ /* 0x000fe20000010000 */
[----:B------:R-:W-:-:S05]  /*16590*/  IMAD.MOV.U32 R0, RZ, RZ, RZ ;  /* 0x000000ffff007224 */ /* 0x000fca00078e00ff */
[----:B------:R-:W-:Y:S04]  /*165a0*/  BSSY B0, `(.L_x_11549) ;  /* 0x000001f000007945 */ /* 0x000fe80003800000 */
[----:B------:R-:W-:Y:S05]  /*165b0*/  @!P1 BRA `(.L_x_11550) ;  /* 0x0000000000749947 */ /* 0x000fea0003800000 */
[----:B------:R-:W-:-:S13]  /*165c0*/  ISETP.NE.AND P0, PT, R4, RZ, PT ;  /* 0x000000ff0400720c */ /* 0x000fda0003f05270 */
[----:B------:R-:W2:Y:S02]  /*165d0*/  @!P0 LDC R4, c[0x0][0x9f0] ;  /* 0x00027c00ff048b82 */ /* 0x000ea40000000800 */
[----:B--2---:R-:W-:-:S04]  /*165e0*/  IABS R0, R4 ;  /* 0x0000000400007213 */ /* 0x004fc80000000000 */
[----:B------:R-:W2:Y:S08]  /*165f0*/  I2F.RP R2, R0 ;  /* 0x0000000000027306 */ /* 0x000eb00000209400 */
[----:B--2---:R-:W2:Y:S02]  /*16600*/  MUFU.RCP R2, R2 ;  /* 0x0000000200027308 */ /* 0x004ea40000001000 */
[----:B--2---:R-:W-:-:S06]  /*16610*/  VIADD R2, R2, 0xffffffe ;  /* 0x0ffffffe02027836 */ /* 0x004fcc0000000000 */
[----:B------:R-:W2:Y:S02]  /*16620*/  F2I.FTZ.U32.TRUNC.NTZ R3, R2 ;  /* 0x0000000200037305 */ /* 0x000ea4000021f000 */
[----:B--2---:R-:W-:-:S04]  /*16630*/  IMAD.MOV R2, RZ, RZ, -R3 ;  /* 0x000000ffff027224 */ /* 0x004fc800078e0a03 */
[----:B------:R-:W-:Y:S02]  /*16640*/  IMAD R5, R2, R0, RZ ;  /* 0x0000000002057224 */ /* 0x000fe400078e02ff */
[----:B------:R-:W-:-:S04]  /*16650*/  IMAD.MOV.U32 R2, RZ, RZ, RZ ;  /* 0x000000ffff027224 */ /* 0x000fc800078e00ff */
[----:B------:R-:W-:Y:S01]  /*16660*/  IMAD.HI.U32 R7, R3, R5, R2 ;  /* 0x0000000503077227 */ /* 0x000fe200078e0002 */
[----:B------:R-:W-:Y:S02]  /*16670*/  IABS R2, R4 ;  /* 0x0000000400027213 */ /* 0x000fe40000000000 */
[----:B------:R-:W-:-:S03]  /*16680*/  IADD3 R5, R20, -0x1, R4 ;  /* 0xffffffff14057810 */ /* 0x000fc60007ffe004 */
[----:B------:R-:W-:Y:S01]  /*16690*/  IMAD.MOV R2, RZ, RZ, -R2 ;  /* 0x000000ffff027224 */ /* 0x000fe200078e0a02 */
[----:B------:R-:W-:Y:S02]  /*166a0*/  IABS R3, R5 ;  /* 0x0000000500037213 */ /* 0x000fe40000000000 */
[----:B------:R-:W-:Y:S01]  /*166b0*/  LOP3.LUT R5, R5, R4, RZ, 0x3c, !PT ;  /* 0x0000000405057212 */ /* 0x000fe200078e3cff */
[----:B------:R-:W-:Y:S02]  /*166c0*/  IMAD.MOV.U32 R6, RZ, RZ, R2 ;  /* 0x000000ffff067224 */ /* 0x000fe400078e0002 */
        /* <DEDUP_REMOVED lines=12> */
.L_x_11550:
[----:B------:R-:W-:Y:S05]  /*16790*/  BSYNC B0 ;  /* 0x0000000000007941 */ /* 0x000fea0003800000 */
.L_x_11549:
[----:B------:R-:W-:-:S05]  /*167a0*/  IMAD R3, R21, R0, RZ ;  /* 0x0000000015037224 */ /* 0x000fca00078e02ff */
[----:B------:R-:W-:Y:S01]  /*167b0*/  VIADDMNMX R2, R3, R0, R20, PT ;  /* 0x0000000003027246 */ /* 0x000fe20003800114 */
[----:B------:R2:W-:Y:S03]  /*167c0*/  STL [R1+0xc], R3 ;  /* 0x00000c0301007387 */ /* 0x0005e60000100800 */
        /* <DEDUP_REMOVED lines=8> */
[----:B------:R-:W-:Y:S02]  /*16850*/  VOTEU.ANY UR4, UPT, PT ;  /* 0x0000000000047886 */ /* 0x000fe400038e0100 */
[----:B------:R-:W2:Y:S08]  /*16860*/  FLO.U32 R0, UR4 ;  /* 0x0000000400007d00 */ /* 0x000eb000080e0000 */
[----:B------:R-:W3:Y:S01]  /*16870*/  POPC R5, UR4 ;  /* 0x0000000400057d09 */ /* 0x000ee20008000000 */
[----:B--2---:R-:W-:-:S02]  /*16880*/  ISETP.EQ.U32.AND P0, PT, R0, R3, PT ;  /* 0x000000030000720c */ /* 0x004fc40003f02070 */
[----:B------:R-:W3:Y:S11]  /*16890*/  LDC.64 R2, c[0x0][0xc60] ;  /* 0x00031800ff027b82 */ /* 0x000ef60000000a00 */
[----:B---3--:R-:W2:Y:S01]  /*168a0*/  @P0 ATOMG.E.ADD.STRONG.GPU PT, R3, desc[UR42][R2.64], R5 ;  /* 0x00000005020309a8 */ /* 0x008ea200081ee1ea */
[----:B------:R-:W3:Y:S02]  /*168b0*/  S2R R4, SR_LTMASK ;  /* 0x0000000000047919 */ /* 0x000ee40000003900 */
[----:B---3--:R-:W-:-:S04]  /*168c0*/  LOP3.LUT R4, R4, UR4, RZ, 0xc0, !PT ;  /* 0x0000000404047c12 */ /* 0x008fc8000f8ec0ff */
[----:B------:R-:W3:Y:S01]  /*168d0*/  POPC R7, R4 ;  /* 0x0000000400077309 */ /* 0x000ee20000000000 */
[----:B--2---:R-:W3:Y:S02]  /*168e0*/  SHFL.IDX PT, R0, R3, R0, 0x1f ;  /* 0x00001f0003007589 */ /* 0x004ee400000e0000 */
[----:B---3--:R-:W-:Y:S01]  /*168f0*/  IADD3 R24, R0, UR38, R7 ;  /* 0x0000002600187c10 */ /* 0x008fe2000fffe007 */
[----:B------:R-:W-:Y:S06]  /*16900*/  BRA `(.L_x_11552) ;  /* 0x0000003800187947 */ /* 0x000fec0003800000 */
.L_x_11551:
        /* <DEDUP_REMOVED lines=15> */
[----:B-1----:R-:W-:Y:S02]  /*16a00*/  IMAD.MOV.U32 R8, RZ, RZ, 0x70 ;  /* 0x00000070ff087424 */ /* 0x002fe400078e00ff */
[----:B------:R-:W-:Y:S02]  /*16a10*/  IMAD.MOV.U32 R12, RZ, RZ, 0x1 ;  /* 0x00000001ff0c7424 */ /* 0x000fe400078e00ff */
[----:B------:R-:W-:-:S07]  /*16a20*/  IMAD.MOV.U32 R13, RZ, RZ, RZ ;  /* 0x000000ffff0d7224 */ /* 0x000fce00078e00ff */
[----:B------:R-:W-:-:S07]  /*16a30*/  LEPC R20, `(.L_x_11554) ;  /* 0x000000001014794e */ /* 0x000fce0000000000 */
[----:B0-2---:R-:W-:Y:S05]  /*16a40*/  CALL.ABS.NOINC R2 ;  /* 0x0000000002007343 */ /* 0x005fea0003c00000 */
.L_x_11554:
[----:B------:R-:W-:Y:S05]  /*16a50*/  BSYNC B6 ;  /* 0x0000000000067941 */ /* 0x000fea0003800000 */
.L_x_11553:
[----:B------:R-:W2:Y:S01]  /*16a60*/  LDL.LU R2, [R1+0x24] ;  /* 0x0000240001027983 */ /* 0x000ea20000300800 */
[----:B------:R-:W-:Y:S01]  /*16a70*/  VIADD R0, R17, 0x9000 ;  /* 0x0000900011007836 */ /* 0x000fe20000000000 */
[----:B------:R-:W-:Y:S04]  /*16a80*/  BSSY B6, `(.L_x_11555) ;  /* 0x0000016000067945 */ /* 0x000fe80003800000 */
[----:B------:R-:W-:Y:S02]  /*16a90*/  LOP3.LUT P0, RZ, R0, 0x9f, RZ, 0xc0, !PT ;  /* 0x0000009f00ff7812 */ /* 0x000fe4000780c0ff */
[----:B--2---:R-:W-:-:S11]  /*16aa0*/  LOP3.LUT R2, R2, 0xfffffffe, RZ, 0xc0, !PT ;  /* 0xfffffffe02027812 */ /* 0x004fd600078ec0ff */
[----:B------:R-:W-:-:S05]  /*16ab0*/  @P0 LOP3.LUT R2, R2, 0x1, RZ, 0xfc, !PT ;  /* 0x0000000102020812 */ /* 0x000fca00078efcff */
[----:B------:R2:W-:Y:S01]  /*16ac0*/  STL [R1+0x24], R2 ;  /* 0x0000240201007387 */ /* 0x0005e20000100800 */
[----:B------:R-:W-:Y:S05]  /*16ad0*/  @!P0 BRA `(.L_x_11556) ;  /* 0x0000000000408947 */ /* 0x000fea0003800000 */
[----:B--2---:R-:W-:Y:S01]  /*16ae0*/  MOV R2, 0x0 ;  /* 0x0000000000027802 */ /* 0x004fe20000000f00 */
        /* <DEDUP_REMOVED lines=15> */
.L_x_11556:
[----:B------:R-:W-:Y:S05]  /*16be0*/  BSYNC B6 ;  /* 0x0000000000067941 */ /* 0x000fea0003800000 */
.L_x_11555:
[----:B------:R-:W-:Y:S01]  /*16bf0*/  VIADD R22, R17, 0x3000 ;  /* 0x0000300011167836 */ /* 0x000fe20000000000 */
[----:B------:R-:W-:Y:S04]  /*16c00*/  BSSY B6, `(.L_x_11557) ;  /* 0x0000013000067945 */ /* 0x000fe80003800000 */
[----:B------:R-:W-:-:S13]  /*16c10*/  LOP3.LUT P0, RZ, R22, 0x3ff, RZ, 0xc0, !PT ;  /* 0x000003ff16ff7812 */ /* 0x000fda000780c0ff */
[----:B------:R-:W-:Y:S05]  /*16c20*/  @!P0 BRA `(.L_x_11558) ;  /* 0x0000000000408947 */ /* 0x000fea0003800000 */
[----:B--2---:R-:W-:Y:S01]  /*16c30*/  MOV R2, 0x0 ;  /* 0x0000000000027802 */ /* 0x004fe20000000f00 */
[----:B------:R-:W-:Y:S01]  /*16c40*/  ULDC.64 UR6, c[0x4][0x1b0] ;  /* 0x01006c0000067ab9 */ /* 0x000fe20000000a00 */
[----:B------:R-:W-:Y:S01]  /*16c50*/  ULDC.64 UR8, c[0x4][0x1b8] ;  /* 0x01006e0000087ab9 */ /* 0x000fe20000000a00 */
[----:B------:R-:W-:Y:S01]  /*16c60*/  ULDC.64 UR4, c[0x4][0x50] ;  /* 0x0100140000047ab9 */ /* 0x000fe20000000a00 */
[----:B------:R-:W-:Y:S01]  /*16c70*/  MOV R4, UR6 ;  /* 0x0000000600047c02 */ /* 0x000fe20008000f00 */
[----:B------:R-:W-:Y:S01]  /*16c80*/  IMAD.U32 R5, RZ, RZ, UR7 ;  /* 0x00000007ff057e24 */ /* 0x000fe2000f8e00ff */
[----:B------:R-:W2:Y:S01]  /*16c90*/  LDC.64 R2, c[0x4][R2] ;  /* 0x0100000002027b82 */ /* 0x000ea20000000a00 */
[----:B------:R-:W-:Y:S02]  /*16ca0*/  IMAD.U32 R6, RZ, RZ, UR8 ;  /* 0x00000008ff067e24 */ /* 0x000fe4000f8e00ff */
[----:B------:R-:W-:Y:S02]  /*16cb0*/  IMAD.U32 R7, RZ, RZ, UR9 ;  /* 0x00000009ff077e24 */ /* 0x000fe4000f8e00ff */
[----:B------:R-:W-:-:S02]  /*16cc0*/  IMAD.U32 R10, RZ, RZ, UR4 ;  /* 0x00000004ff0a7e24 */ /* 0x000fc4000f8e00ff */
[----:B------:R-:W-:Y:S02]  /*16cd0*/  IMAD.U32 R11, RZ, RZ, UR5 ;  /* 0x00000005ff0b7e24 */ /* 0x000fe4000f8e00ff */
[----:B-1----:R-:W-:Y:S02]  /*16ce0*/  IMAD.MOV.U32 R8, RZ, RZ, 0x70 ;  /* 0x00000070ff087424 */ /* 0x002fe400078e00ff */
[----:B------:R-:W-:Y:S02]  /*16cf0*/  IMAD.MOV.U32 R12, RZ, RZ, 0x1 ;  /* 0x00000001ff0c7424 */ /* 0x000fe400078e00ff */
[----:B------:R-:W-:-:S07]  /*16d00*/  IMAD.MOV.U32 R13, RZ, RZ, RZ ;  /* 0x000000ffff0d7224 */ /* 0x000fce00078e00ff */
[----:B------:R-:W-:-:S07]  /*16d10*/  LEPC R20, `(.L_x_11558) ;  /* 0x000000001014794e */ /* 0x000fce0000000000 */
[----:B0-2---:R-:W-:Y:S05]  /*16d20*/  CALL.ABS.NOINC R2 ;  /* 0x0000000002007343 */ /* 0x005fea0003c00000 */
.L_x_11558:
[----:B------:R-:W-:Y:S05]  /*16d30*/  BSYNC B6 ;  /* 0x0000000000067941 */ /* 0x000fea0003800000 */
.L_x_11557:
[----:B--2---:R-:W2:Y:S01]  /*16d40*/  LDL R2, [R1+0x24] ;  /* 0x0000240001027983 */ /* 0x004ea20000100800 */
[----:B------:R-:W-:Y:S01]  /*16d50*/  BSSY B6, `(.L_x_11559) ;  /* 0x0000013000067945 */ /* 0x000fe20003800000 */
[----:B--2---:R-:W-:-:S13]  /*16d60*/  LOP3.LUT P6, RZ, R2, 0x1, RZ, 0xc0, !PT ;  /* 0x0000000102ff7812 */ /* 0x004fda00078cc0ff */
        /* <DEDUP_REMOVED lines=17> */
.L_x_11560:
[----:B------:R-:W-:Y:S05]  /*16e80*/  BSYNC B6 ;  /* 0x0000000000067941 */ /* 0x000fea0003800000 */
.L_x_11559:
[----:B------:R-:W2:Y:S01]  /*16e90*/  LDL.LU R2, [R1+0x14] ;  /* 0x0000140001027983 */ /* 0x000ea20000300800 */
[----:B------:R-:W-:Y:S01]  /*16ea0*/  ULDC.64 UR4, c[0x0][0x9f8] ;  /* 0x00027e0000047ab9 */ /* 0x000fe20000000a00 */
[----:B------:R-:W3:Y:S02]  /*16eb0*/  LDC R7, c[0x0][0x430] ;  /* 0x00010c00ff077b82 */ /* 0x000ee40000000800 */
[----:B------:R-:W4:Y:S04]  /*16ec0*/  LDL.LU R4, [R1+0x30] ;  /* 0x0000300001047983 */ /* 0x000f280000300800 */
[----:B------:R-:W3:Y:S02]  /*16ed0*/  LDL R5, [R1+0x40] ;  /* 0x0000400001057983 */ /* 0x000ee40000100800 */
[----:B------:R-:W0:Y:S02]  /*16ee0*/  LDC R13, c[0x0][0x2f4] ;  /* 0x0000bd00ff0d7b82 */ /* 0x000e240000000800 */
[----:B------:R-:W3:Y:S01]  /*16ef0*/  LDL R21, [R1+0x34] ;  /* 0x0000340001157983 */ /* 0x000ee20000100800 */
[----:B------:R-:W-:-:S03]  /*16f00*/  ISETP.NE.U32.AND P0, PT, RZ, UR4, PT ;  /* 0x00000004ff007c0c */ /* 0x000fc6000bf05070 */
[----:B------:R-:W3:Y:S01]  /*16f10*/  LDL R0, [R1+0x10] ;  /* 0x0000100001007983 */ /* 0x000ee20000100800 */
[----:B------:R-:W-:-:S03]  /*16f20*/  ISETP.NE.AND.EX P0, PT, RZ, UR5, PT, P0 ;  /* 0x00000005ff007c0c */ /* 0x000fc6000bf05300 */
[----:B------:R-:W3:Y:S01]  /*16f30*/  LDL.LU R11, [R1+0x24] ;  /* 0x00002400010b7983 */ /* 0x000ee20000300800 */
[----:B------:R-:W1:Y:S09]  /*16f40*/  S2R R20, SR_TID.X ;  /* 0x0000000000147919 */ /* 0x000e720000002100 */
[----:B--2---:R-:W-:-:S04]  /*16f50*/  @P0 IADD3 R2, P1, R2, UR4, RZ ;  /* 0x0000000402020c10 */ /* 0x004fc8000ff3e0ff */
[----:B----4-:R-:W-:-:S05]  /*16f60*/  @P0 IADD3.X R3, R4, UR5, RZ, P1, !PT ;  /* 0x0000000504030c10 */ /* 0x010fca0008ffe4ff */
[----:B------:R2:W4:Y:S01]  /*16f70*/  @P0 LDG.E R26, desc[UR42][R2.64] ;  /* 0x0000002a021a0981 */ /* 0x000522000c1e1900 */
[----:B------:R-:W0:Y:S01]  /*16f80*/  S2R R4, SR_TID.X ;  /* 0x0000000000047919 */ /* 0x000e220000002100 */
[----:B---3--:R-:W-:Y:S02]  /*16f90*/  ISETP.NE.AND P1, PT, R7, 0x1, PT ;  /* 0x000000010700780c */ /* 0x008fe40003f25270 */
[----:B-1----:R-:W-:Y:S02]  /*16fa0*/  LOP3.LUT R20, R20, 0x7f, RZ, 0xc0, !PT ;  /* 0x0000007f14147812 */ /* 0x002fe400078ec0ff */
[----:B------:R-:W-:Y:S02]  /*16fb0*/  LEA R10, R5, 0xffffff80, 0x7 ;  /* 0xffffff80050a7811 */ /* 0x000fe400078e38ff */
[----:B------:R-:W-:-:S07]  /*16fc0*/  SHF.R.U32.HI R20, RZ, 0x1, R20 ;  /* 0x00000001ff147819 */ /* 0x000fce0000011614 */
[----:B------:R-:W1:Y:S08]  /*16fd0*/  @P1 LDC R5, c[0x0][0x434] ;  /* 0x00010d00ff051b82 */ /* 0x000e700000000800 */
[----:B------:R-:W3:Y:S01]  /*16fe0*/  @P1 LDC R6, c[0x0][0x438] ;  /* 0x00010e00ff061b82 */ /* 0x000ee20000000800 */
[----:B0-----:R-:W-:-:S05]  /*16ff0*/  IMAD.SHL.U32 R4, R4, 0x40, RZ ;  /* 0x0000004004047824 */ /* 0x001fca00078e00ff */
[----:B------:R-:W-:-:S04]  /*17000*/  LOP3.LUT R4, R4, 0x40, RZ, 0xc0, !PT ;  /* 0x0000004004047812 */ /* 0x000fc800078ec0ff */
[----:B------:R-:W-:-:S04]  /*17010*/  LOP3.LUT R4, R10, R20, R4, 0xfe, !PT ;  /* 0x000000140a047212 */ /* 0x000fc800078efe04 */
[C---:B------:R-:W-:Y:S01]  /*17020*/  ISETP.GE.AND P0, PT, R4.reuse, R21, PT ;  /* 0x000000150400720c */ /* 0x040fe20003f06270 */
[----:B------:R-:W-:Y:S01]  /*17030*/  IMAD.IADD R4, R4, 0x1, R0 ;  /* 0x0000000104047824 */ /* 0x000fe200078e0200 */
[----:B------:R-:W0:Y:S03]  /*17040*/  S2R R12, SR_TID.X ;  /* 0x00000000000c7919 */ /* 0x000e260000002100 */
[----:B-1----:R-:W-:-:S08]  /*17050*/  @P1 IMAD.HI.U32 R5, R4, R5, RZ ;  /* 0x0000000504051227 */ /* 0x002fd000078e00ff */
[----:B--2---:R-:W1:Y:S01]  /*17060*/  @!P0 LDC.64 R2, c[0x0][0x428] ;  /* 0x00010a00ff028b82 */ /* 0x004e620000000a00 */
[----:B------:R-:W-:Y:S01]  /*17070*/  IMAD.MOV.U32 R0, RZ, RZ, R4 ;  /* 0x000000ffff007224 */ /* 0x000fe200078e0004 */
[----:B---3--:R-:W-:-:S05]  /*17080*/  @P1 SHF.R.U32.HI R0, RZ, R6, R5 ;  /* 0x00000006ff001219 */ /* 0x008fca0000011605 */
[--C-:B------:R-:W-:Y:S02]  /*17090*/  IMAD.MOV R5, RZ, RZ, -R0.reuse ;  /* 0x000000ffff057224 */ /* 0x100fe400078e0a00 */
[----:B------:R-:W-:Y:S02]  /*170a0*/  @!P0 IMAD.MOV.U32 R6, RZ, RZ, R0 ;  /* 0x000000ffff068224 */ /* 0x000fe400078e0000 */
[----:B------:R-:W-:Y:S01]  /*170b0*/  IMAD R5, R7, R5, R4 ;  /* 0x0000000507057224 */ /* 0x000fe200078e0204 */
[----:B------:R-:W-:Y:S01]  /*170c0*/  @!P0 SHF.R.S32.HI R7, RZ, 0x1f, R0 ;  /* 0x0000001fff078819 */ /* 0x000fe20000011400 */
[----:B0-----:R-:W-:-:S05]  /*170d0*/  IMAD.SHL.U32 R15, R12, 0x10, RZ ;  /* 0x000000100c0f7824 */ /* 0x001fca00078e00ff */
[----:B------:R-:W-:-:S04]  /*170e0*/  LOP3.LUT R15, R15, 0x10, RZ, 0xc0, !PT ;  /* 0x000000100f0f7812 */ /* 0x000fc800078ec0ff */
[C---:B------:R-:W-:Y:S02]  /*170f0*/  ISETP.GE.AND P3, PT, R15.reuse, R13, PT ;  /* 0x0000000d0f00720c */ /* 0x040fe40003f66270 */
[----:B------:R-:W-:Y:S02]  /*17100*/  LOP3.LUT R14, R15, 0x20, RZ, 0xfc, !PT ;  /* 0x000000200f0e7812 */ /* 0x000fe400078efcff */
[----:B------:R-:W-:Y:S02]  /*17110*/  LOP3.LUT R11, R11, 0xfffffffb, RZ, 0xc0, !PT ;  /* 0xfffffffb0b0b7812 */ /* 0x000fe400078ec0ff */
[----:B------:R-:W-:-:S07]  /*17120*/  LOP3.LUT R12, R15, 0x40, RZ, 0xfc, !PT ;  /* 0x000000400f0c7812 */ /* 0x000fce00078efcff */
[----:B------:R-:W-:-:S04]  /*17130*/  @P3 LOP3.LUT R11, R11, 0x4, RZ, 0xfc, !PT ;  /* 0x000000040b0b3812 */ /* 0x000fc800078efcff */
[----:B------:R-:W-:-:S04]  /*17140*/  LOP3.LUT R11, R11, 0xfffffff7, RZ, 0xc0, !PT ;  /* 0xfffffff70b0b7812 */ /* 0x000fc800078ec0ff */
[----:B------:R-:W-:Y:S01]  /*17150*/  LOP3.LUT R11, R11, 0xfffffffd, RZ, 0xc0, !PT ;  /* 0xfffffffd0b0b7812 */ /* 0x000fe200078ec0ff */
[----:B------:R-:W-:Y:S01]  /*17160*/  UMOV UR4, 0xffffffff ;  /* 0xffffffff00047882 */ /* 0x000fe20000000000 */
[----:B----4-:R-:W-:Y:S01]  /*17170*/  SHF.R.S32.HI R8, RZ, 0x1f, R26 ;  /* 0x0000001fff087819 */ /* 0x010fe2000001141a */
[----:B-1----:R-:W-:-:S04]  /*17180*/  @!P0 IMAD.WIDE.U32 R6, R26, R2, R6 ;  /* 0x000000021a068225 */ /* 0x002fc800078e0006 */
[----:B------:R-:W-:-:S04]  /*17190*/  @!P0 IMAD R4, R8, R2, RZ ;  /* 0x0000000208048224 */ /* 0x000fc800078e02ff */
[----:B------:R-:W-:Y:S02]  /*171a0*/  @!P0 IMAD R0, R26, R3, R4 ;  /* 0x000000031a008224 */ /* 0x000fe400078e0204 */
[----:B------:R-:W0:Y:S01]  /*171b0*/  @!P0 LDC.64 R2, c[0x0][0x418] ;  /* 0x00010600ff028b82 */ /* 0x000e220000000a00 */
[----:B------:R0:W-:Y:S01]  /*171c0*/  STL [R1+0x14], R8 ;  /* 0x0000140801007387 */ /* 0x0001e20000100800 */
[----:B------:R-:W-:Y:S01]  /*171d0*/  @!P0 IMAD.IADD R0, R7, 0x1, R0 ;  /* 0x0000000107008824 */ /* 0x000fe200078e0200 */
[----:B0-----:R-:W-:-:S04]  /*171e0*/  @!P0 LEA R8, P1, R6, R2, 0x2 ;  /* 0x0000000206088211 */ /* 0x001fc800078210ff */
[----:B------:R-:W-:Y:S01]  /*171f0*/  @!P0 LEA.HI.X R9, R6, R3, R0, 0x2, P1 ;  /* 0x0000000306098211 */ /* 0x000fe200008f1400 */
[----:B------:R-:W-:Y:S01]  /*17200*/  IMAD.U32 R0, RZ, RZ, UR39 ;  /* 0x00000027ff007e24 */ /* 0x000fe2000f8e00ff */
[----:B------:R-:W-:Y:S01]  /*17210*/  ISETP.GE.AND P1, PT, R14, R13, PT ;  /* 0x0000000d0e00720c */ /* 0x000fe20003f26270 */
[----:B------:R-:W-:-:S03]  /*17220*/  IMAD.MOV.U32 R3, RZ, RZ, RZ ;  /* 0x000000ffff037224 */ /* 0x000fc600078e00ff */
[----:B------:R-:W-:-:S03]  /*17230*/  ISETP.NE.AND P2, PT, R0, 0x3, PT ;  /* 0x000000030000780c */ /* 0x000fc60003f45270 */
[----:B------:R0:W5:Y:S01]  /*17240*/  @!P0 LDG.E R3, desc[UR42][R8.64] ;  /* 0x0000002a08038981 */ /* 0x000162000c1e1900 */
[----:B------:R-:W-:-:S05]  /*17250*/  ISETP.GE.AND P0, PT, R12, R13, PT ;  /* 0x0000000d0c00720c */ /* 0x000fca0003f06270 */
[----:B------:R-:W-:-:S04]  /*17260*/  @P1 LOP3.LUT R11, R11, 0x2, RZ, 0xfc, !PT ;  /* 0x000000020b0b1812 */ /* 0x000fc800078efcff */
[----:B------:R-:W-:-:S04]  /*17270*/  @P2 LOP3.LUT R11, R11, 0x8, RZ, 0xfc, !PT ;  /* 0x000000080b0b2812 */ /* 0x000fc800078efcff */
[----:B------:R-:W-:-:S04]  /*17280*/  LOP3.LUT R11, R11, 0xfffffffe, RZ, 0xc0, !PT ;  /* 0xfffffffe0b0b7812 */ /* 0x000fc800078ec0ff */
[----:B------:R-:W-:-:S05]  /*17290*/  @P0 LOP3.LUT R11, R11, 0x1, RZ, 0xfc, !PT ;  /* 0x000000010b0b0812 */ /* 0x000fca00078efcff */
[----:B------:R0:W-:Y:S01]  /*172a0*/  STL [R1+0x24], R11 ;  /* 0x0000240b01007387 */ /* 0x0001e20000100800 */
[----:B------:R-:W-:Y:S05]  /*172b0*/  BRA.DIV UR4, `(.L_x_11561) ;  /* 0x0000004e040c7947 */ /* 0x000fea000b800000 */
.L_x_11681:
[----:B------:R-:W-:Y:S05]  /*172c0*/  @!P2 BRA `(.L_x_11562) ;  /* 0x000000000004a947 */ /* 0x000fea0003800000 */
[----:B------:R-:W-:Y:S01]  /*172d0*/  BPT.TRAP 0x1 ;  /* 0x000000040000795c */ /* 0x000fe20000300000 */
.L_x_11562:
[----:B------:R-:W-:Y:S01]  /*172e0*/  IMAD R4, R19, 0x8, R17 ;  /* 0x0000000813047824 */ /* 0x000fe200078e0211 */
[----:B------:R-:W-:Y:S01]  /*172f0*/  SHF.L.U32 R0, R29, 0x1f, RZ ;  /* 0x0000001f1d007819 */ /* 0x000fe200000006ff */
[----:B------:R-:W-:Y:S01]  /*17300*/  BSSY B0, `(.L_x_11563) ;  /* 0x0000006000007945 */ /* 0x000fe20003800000 */
[----:B------:R-:W-:Y:S02]  /*17310*/  IADD3 R2, -R20, R21, -R10 ;  /* 0x0000001514027210 */ /* 0x000fe40007ffe90a */
[----:B------:R-:W1:Y:S01]  /*17320*/  SYNCS.PHASECHK.TRANS64.TRYWAIT P0, [R4+URZ+0x19c80], R0 ;  /* 0x019c8000040075a7 */ /* 0x000e62000800017f */
[----:B------:R2:W-:Y:S01]  /*17330*/  STL [R1+0x30], R0 ;  /* 0x0000300001007387 */ /* 0x0005e20000100800 */
[----:B------:R-:W-:Y:S01]  /*17340*/  SHF.R.S32.HI R20, RZ, 0x1f, R5 ;  /* 0x0000001fff147819 */ /* 0x000fe20000011405 */
[----:B-12---:R-:W-:Y:S06]  /*17350*/  @!P0 BRA `(.L_x_11564) ;  /* 0x0000004c00188947 */ /* 0x006fec0003800000 */
.L_x_11682:
[----:B------:R-:W-:Y:S05]  /*17360*/  BSYNC B0 ;  /* 0x0000000000007941 */ /* 0x000fea0003800000 */
.L_x_11563:
[----:B------:R-:W2:Y:S01]  /*17370*/  LDL R10, [R1+0x20] ;  /* 0x00002000010a7983 */ /* 0x000ea20000100800 */
[----:B------:R-:W-:Y:S01]  /*17380*/  ULDC.64 UR4, c[0x0][0x328] ;  /* 0x0000ca0000047ab9 */ /* 0x000fe20000000a00 */
[----:B-----5:R-:W-:Y:S01]  /*17390*/  SHF.R.S32.HI R21, RZ, 0x1f, R3 ;  /* 0x0000001fff157819 */ /* 0x020fe20000011403 */
[----:B-1----:R-:W-:Y:S01]  /*173a0*/  IMAD R0, R20, UR4, RZ ;  /* 0x0000000414007c24 */ /* 0x002fe2000f8e02ff */
        /* <DEDUP_REMOVED lines=13> */
[----:B0-----:R-:W-:Y:S01]  /*17480*/  IMAD R9, R16, UR5, R7 ;  /* 0x0000000510097c24 */ /* 0x001fe2000f8e0207 */
[----:B------:R-:W-:-:S04]  /*17490*/  IADD3 R8, P0, R6, UR6, RZ ;  /* 0x0000000606087c10 */ /* 0x000fc8000ff1e0ff */
[----:B------:R-:W-:Y:S01]  /*174a0*/  IADD3.X R9, R9, UR7, RZ, P0, !PT ;  /* 0x0000000709097c10 */ /* 0x000fe200087fe4ff */
[----:B--2---:R-:W-:Y:S01]  /*174b0*/  IMAD R10, R19, 0x3000, R10 ;  /* 0x00003000130a7824 */ /* 0x004fe200078e020a */
[----:B------:R-:W-:Y:S07]  /*174c0*/  BRA.DIV UR4, `(.L_x_11565) ;  /* 0x0000004a04d47947 */ /* 0x000fee000b800000 */
[----:B------:R-:W0:Y:S01]  /*174d0*/  S2R R7, SR_TID.X ;  /* 0x0000000000077919 */ /* 0x000e220000002100 */
[----:B------:R-:W1:Y:S01]  /*174e0*/  LDC R12, c[0x0][0x2f4] ;  /* 0x0000bd00ff0c7b82 */ /* 0x000e620000000800 */
[----:B------:R-:W2:Y:S04]  /*174f0*/  SHFL.IDX PT, R6, R8, RZ, 0x1e1f ;  /* 0x001e1fff08067589 */ /* 0x000ea800000e0000 */
[----:B------:R-:W3:Y:S04]  /*17500*/  SHFL.IDX PT, R0, R9, RZ, 0x1e1f ;  /* 0x001e1fff09007589 */ /* 0x000ee800000e0000 */
[----:B------:R-:W4:Y:S01]  /*17510*/  SHFL.IDX PT, R9, R9, 0x1, 0x1e1f ;  /* 0x003e1f0009097f89 */ /* 0x000f2200000e0000 */
[----:B0-----:R-:W-:-:S05]  /*17520*/  IMAD.SHL.U32 R11, R7, 0x10, RZ ;  /* 0x00000010070b7824 */ /* 0x001fca00078e00ff */
[----:B------:R-:W-:-:S04]  /*17530*/  LOP3.LUT R11, R11, 0x10, RZ, 0xc0, !PT ;  /* 0x000000100b0b7812 */ /* 0x000fc800078ec0ff */
[C---:B--2---:R-:W-:Y:S02]  /*17540*/  IADD3 R6, P0, R11.reuse, R6, RZ ;  /* 0x000000060b067210 */ /* 0x044fe40007f1e0ff */
[CC--:B-1----:R-:W-:Y:S02]  /*17550*/  ISETP.GE.AND P4, PT, R11.reuse, R12.reuse, PT ;  /* 0x0000000c0b00720c */ /* 0x0c2fe40003f86270 */
[----:B------:R-:W-:Y:S01]  /*17560*/  LOP3.LUT R13, R11, 0x20, RZ, 0xfc, !PT ;  /* 0x000000200b0d7812 */ /* 0x000fe200078efcff */
[----:B---3--:R-:W-:Y:S01]  /*17570*/  IMAD.X R7, RZ, RZ, R0, P0 ;  /* 0x000000ffff077224 */ /* 0x008fe200000e0600 */
[----:B------:R-:W-:Y:S01]  /*17580*/  ISETP.LT.OR P0, PT, R2, 0x1, P4 ;  /* 0x000000010200780c */ /* 0x000fe20002701670 */
[----:B------:R-:W-:Y:S01]  /*17590*/  IMAD.IADD R0, R17, 0x1, R10 ;  /* 0x0000000111007824 */ /* 0x000fe200078e020a */
[----:B------:R-:W-:Y:S02]  /*175a0*/  ISETP.GE.AND P2, PT, R13, R12, PT ;  /* 0x0000000c0d00720c */ /* 0x000fe40003f46270 */
[----:B------:R-:W-:-:S09]  /*175b0*/  LOP3.LUT R11, R11, 0x40, RZ, 0xfc, !PT ;  /* 0x000000400b0b7812 */ /* 0x000fd200078efcff */
[----:B------:R-:W-:Y:S01]  /*175c0*/  LDGSTS.E.BYPASS.LTC128B.128 [R0+0x9000], desc[UR42][R6.64], !P0 ;  /* 0x0900000006007fae */ /* 0x000fe2000c101d6a */
[----:B------:R-:W-:-:S13]  /*175d0*/  ISETP.LT.OR P0, PT, R2, 0x1, P2 ;  /* 0x000000010200780c */ /* 0x000fda0001701670 */
[----:B------:R-:W-:Y:S01]  /*175e0*/  LDGSTS.E.BYPASS.LTC128B.128 [R0+0xa000], desc[UR42][R6.64+0x20], !P0 ;  /* 0x0a00002006007fae */ /* 0x000fe2000c101d6a */
[----:B------:R-:W-:-:S04]  /*175f0*/  ISETP.GE.AND P0, PT, R11, R12, PT ;  /* 0x0000000c0b00720c */ /* 0x000fc80003f06270 */
[----:B------:R-:W-:-:S13]  /*17600*/  ISETP.LT.OR P3, PT, R2, 0x1, P0 ;  /* 0x000000010200780c */ /* 0x000fda0000761670 */
[----:B------:R0:W-:Y:S01]  /*17610*/  LDGSTS.E.BYPASS.LTC128B.128 [R0+0xb000], desc[UR42][R6.64+0x40], !P3 ;  /* 0x0b00004006007fae */ /* 0x0001e2000d901d6a */
[----:B------:R-:W-:-:S03]  /*17620*/  ISETP.GE.AND P3, PT, R2, 0x41, PT ;  /* 0x000000410200780c */ /* 0x000fc60003f66270 */
[----:B0---4-:R0:W1:Y:S10]  /*17630*/  SHFL.IDX PT, R6, R8, 0x1, 0x1e1f ;  /* 0x003e1f0008067f89 */ /* 0x01107400000e0000 */
.L_x_11688:
[----:B------:R-:W2:Y:S01]  /*17640*/  S2R R7, SR_TID.X ;  /* 0x0000000000077919 */ /* 0x000ea20000002100 */
[C---:B------:R-:W-:Y:S02]  /*17650*/  ISETP.LT.OR P4, PT, R2.reuse, 0x41, P4 ;  /* 0x000000410200780c */ /* 0x040fe40002781670 */
[C---:B------:R-:W-:Y:S02]  /*17660*/  ISETP.LT.OR P2, PT, R2.reuse, 0x41, P2 ;  /* 0x000000410200780c */ /* 0x040fe40001741670 */
[----:B------:R-:W-:Y:S01]  /*17670*/  ISETP.LT.OR P0, PT, R2, 0x41, P0 ;  /* 0x000000410200780c */ /* 0x000fe20000701670 */
[----:B--2---:R-:W-:-:S05]  /*17680*/  IMAD.SHL.U32 R7, R7, 0x10, RZ ;  /* 0x0000001007077824 */ /* 0x004fca00078e00ff */
[----:B------:R-:W-:-:S04]  /*17690*/  LOP3.LUT R7, R7, 0x10, RZ, 0xc0, !PT ;  /* 0x0000001007077812 */ /* 0x000fc800078ec0ff */
[----:B-1----:R-:W-:-:S04]  /*176a0*/  IADD3 R6, P5, R7, R6, RZ ;  /* 0x0000000607067210 */ /* 0x002fc80007fbe0ff */
[----:B------:R-:W-:-:S05]  /*176b0*/  IADD3.X R7, RZ, R9, RZ, P5, !PT ;  /* 0x00000009ff077210 */ /* 0x000fca0002ffe4ff */
        /* <DEDUP_REMOVED lines=8> */
.L_x_11566:
        /* <DEDUP_REMOVED lines=11> */
.L_x_11567:
[----:B------:R2:W-:Y:S01]  /*177f0*/  SYNCS.ARRIVE.TRANS64.A1T0 RZ, [R4+URZ+0x19c70], RZ ;  /* 0x019c70ff04ff79a7 */ /* 0x0005e2000810003f */
[----:B------:R-:W-:Y:S05]  /*17800*/  @!P4 BRA `(.L_x_11568) ;  /* 0x000000000004c947 */ /* 0x000fea0003800000 */
[----:B------:R-:W-:Y:S01]  /*17810*/  BPT.TRAP 0x1 ;  /* 0x000000040000795c */ /* 0x000fe20000300000 */
.L_x_11568:
[----:B------:R-:W3:Y:S01]  /*17820*/  LDL R2, [R1+0x30] ;  /* 0x0000300001027983 */ /* 0x000ee20000100800 */
[----:B------:R-:W-:Y:S01]  /*17830*/  BSSY B0, `(.L_x_11569) ;  /* 0x0000003000007945 */ /* 0x000fe20003800000 */
[----:B---3--:R-:W3:Y:S03]  /*17840*/  SYNCS.PHASECHK.TRANS64.TRYWAIT P0, [R4+URZ+0x19c40], R2 ;  /* 0x019c4002040075a7 */ /* 0x008ee6000800017f */
[----:B---3--:R-:W-:Y:S05]  /*17850*/  @!P0 BRA `(.L_x_11570) ;  /* 0x0000004800d48947 */ /* 0x008fea0003800000 */
.L_x_11689:
[----:B------:R-:W-:Y:S05]  /*17860*/  BSYNC B0 ;  /* 0x0000000000007941 */ /* 0x000fea0003800000 */
.L_x_11569:
[----:B0-----:R-:W0:Y:S01]  /*17870*/  S2R R8, SR_TID.X ;  /* 0x0000000000087919 */ /* 0x001e220000002100 */
[----:B------:R-:W-:Y:S01]  /*17880*/  ULDC.64 UR4, c[0x0][0x300] ;  /* 0x0000c00000047ab9 */ /* 0x000fe20000000a00 */
[----:B------:R-:W4:Y:S01]  /*17890*/  LDC R9, c[0x0][0x2f4] ;  /* 0x0000bd00ff097b82 */ /* 0x000f220000000800 */
[----:B------:R-:W-:Y:S01]  /*178a0*/  IMAD R20, R20, UR4, RZ ;  /* 0x0000000414147c24 */ /* 0x000fe2000f8e02ff */
[----:B------:R-:W-:Y:S01]  /*178b0*/  ULDC.64 UR6, c[0x0][0x2e8] ;  /* 0x0000ba0000067ab9 */ /* 0x000fe20000000a00 */
[----:B-1----:R-:W-:-:S04]  /*178c0*/  IMAD.WIDE.U32 R6, R5, UR4, RZ ;  /* 0x0000000405067c25 */ /* 0x002fc8000f8e00ff */
[----:B------:R-:W-:Y:S01]  /*178d0*/  IMAD R20, R5, UR5, R20 ;  /* 0x0000000505147c24 */ /* 0x000fe2000f8e0214 */
[----:B------:R-:W-:Y:S02]  /*178e0*/  ULDC.64 UR4, c[0x0][0x310] ;  /* 0x0000c40000047ab9 */ /* 0x000fe40000000a00 */
[----:B------:R-:W-:Y:S02]  /*178f0*/  IMAD R21, R21, UR4, RZ ;  /* 0x0000000415157c24 */ /* 0x000fe4000f8e02ff */
[----:B------:R-:W-:Y:S02]  /*17900*/  IMAD.IADD R7, R7, 0x1, R20 ;  /* 0x0000000107077824 */ /* 0x000fe400078e0214 */
[----:B------:R-:W-:-:S04]  /*17910*/  IMAD.WIDE.U32 R6, R3, UR4, R6 ;  /* 0x0000000403067c25 */ /* 0x000fc8000f8e0006 */
[----:B------:R-:W-:Y:S01]  /*17920*/  IMAD R3, R3, UR5, R21 ;  /* 0x0000000503037c24 */ /* 0x000fe2000f8e0215 */
[----:B------:R-:W-:Y:S01]  /*17930*/  ULDC.64 UR4, c[0x0][0x308] ;  /* 0x0000c20000047ab9 */ /* 0x000fe20000000a00 */
[----:B---3--:R-:W-:Y:S02]  /*17940*/  IMAD.MOV.U32 R2, RZ, RZ, R6 ;  /* 0x000000ffff027224 */ /* 0x008fe400078e0006 */
[----:B------:R-:W-:Y:S02]  /*17950*/  IMAD.IADD R3, R7, 0x1, R3 ;  /* 0x0000000107037824 */ /* 0x000fe400078e0203 */
[----:B------:R-:W-:Y:S01]  /*17960*/  IMAD.WIDE.U32 R2, R16, UR4, R2 ;  /* 0x0000000410027c25 */ /* 0x000fe2000f8e0002 */
[----:B------:R-:W-:-:S03]  /*17970*/  UMOV UR4, 0xffffffff ;  /* 0xffffffff00047882 */ /* 0x000fc60000000000 */
[----:B0-----:R-:W-:Y:S01]  /*17980*/  IMAD.SHL.U32 R10, R8, 0x10, RZ ;  /* 0x00000010080a7824 */ /* 0x001fe200078e00ff */
[----:B------:R-:W-:Y:S01]  /*17990*/  IADD3 R5, P0, R2, UR6, RZ ;  /* 0x0000000602057c10 */ /* 0x000fe2000ff1e0ff */
[----:B------:R-:W-:Y:S02]  /*179a0*/  IMAD.SHL.U32 R8, R8, 0x10, RZ ;  /* 0x0000001008087824 */ /* 0x000fe400078e00ff */
[----:B------:R-:W-:Y:S01]  /*179b0*/  IMAD R6, R16, UR5, R3 ;  /* 0x0000000510067c24 */ /* 0x000fe2000f8e0203 */
[----:B------:R-:W-:Y:S02]  /*179c0*/  LOP3.LUT R10, R10, 0x10, RZ, 0xc0, !PT ;  /* 0x000000100a0a7812 */ /* 0x000fe400078ec0ff */
[----:B------:R-:W-:Y:S02]  /*179d0*/  LOP3.LUT R8, R8, 0x10, RZ, 0xc0, !PT ;  /* 0x0000001008087812 */ /* 0x000fe400078ec0ff */
[C---:B------:R-:W-:Y:S02]  /*179e0*/  LOP3.LUT R11, R10.reuse, 0x40, RZ, 0xfc, !PT ;  /* 0x000000400a0b7812 */ /* 0x040fe400078efcff */
[----:B------:R-:W-:-:S02]  /*179f0*/  LOP3.LUT R10, R10, 0x20, RZ, 0xfc, !PT ;  /* 0x000000200a0a7812 */ /* 0x000fc400078efcff */
[----:B------:R-:W-:Y:S02]  /*17a00*/  IADD3.X R6, R6, UR7, RZ, P0, !PT ;  /* 0x0000000706067c10 */ /* 0x000fe400087fe4ff */
[-C--:B----4-:R-:W-:Y:S02]  /*17a10*/  ISETP.GE.AND P2, PT, R11, R9.reuse, PT ;  /* 0x000000090b00720c */ /* 0x090fe40003f46270 */
[-C--:B------:R-:W-:Y:S02]  /*17a20*/  ISETP.GE.AND P4, PT, R10, R9.reuse, PT ;  /* 0x000000090a00720c */ /* 0x080fe40003f86270 */
[----:B------:R-:W-:Y:S01]  /*17a30*/  ISETP.GE.AND P5, PT, R8, R9, PT ;  /* 0x000000090800720c */ /* 0x000fe20003fa6270 */
[----:B------:R-:W-:-:S12]  /*17a40*/  BRA.DIV UR4, `(.L_x_11571) ;  /* 0x0000004a04707947 */ /* 0x000fd8000b800000 */
[----:B------:R-:W0:Y:S04]  /*17a50*/  SHFL.IDX PT, R3, R5, RZ, 0x1e1f ;  /* 0x001e1fff05037589 */ /* 0x000e2800000e0000 */
[----:B------:R-:W1:Y:S04]  /*17a60*/  SHFL.IDX PT, R2, R6, RZ, 0x1e1f ;  /* 0x001e1fff06027589 */ /* 0x000e6800000e0000 */
[----:B------:R-:W3:Y:S04]  /*17a70*/  SHFL.IDX PT, R5, R5, 0x1, 0x1e1f ;  /* 0x003e1f0005057f89 */ /* 0x000ee800000e0000 */
[----:B------:R-:W4:Y:S01]  /*17a80*/  SHFL.IDX PT, R6, R6, 0x1, 0x1e1f ;  /* 0x003e1f0006067f89 */ /* 0x000f2200000e0000 */
[----:B0-----:R-:W-:-:S05]  /*17a90*/  @P1 IADD3 R3, P0, R8, R3, RZ ;  /* 0x0000000308031210 */ /* 0x001fca0007f1e0ff */
[----:B-1----:R-:W-:-:S05]  /*17aa0*/  @P1 IMAD.X R2, RZ, RZ, R2, P0 ;  /* 0x000000ffff021224 */ /* 0x002fca00000e0602 */
[----:B------:R-:W-:-:S04]  /*17ab0*/  @P1 LOP3.LUT R3, R3, R2, RZ, 0x3c, !PT ;  /* 0x0000000203031212 */ /* 0x000fc800078e3cff */
[----:B------:R-:W-:-:S04]  /*17ac0*/  @P1 LOP3.LUT R2, R3, R2, RZ, 0x3c, !PT ;  /* 0x0000000203021212 */ /* 0x000fc800078e3cff */
[----:B------:R-:W-:-:S05]  /*17ad0*/  @P1 LOP3.LUT R3, R3, R2, RZ, 0x3c, !PT ;  /* 0x0000000203031212 */ /* 0x000fca00078e3cff */
[----:B------:R0:W-:Y:S04]  /*17ae0*/  @P1 LDGSTS.E.BYPASS.LTC128B.128 [R0+0x13800], desc[UR42][R2.64], !P5 ;  /* 0x1380000002001fae */ /* 0x0001e8000e901d6a */
[----:B------:R0:W-:Y:S04]  /*17af0*/  @P1 LDGSTS.E.BYPASS.LTC128B.128 [R0+0x14800], desc[UR42][R2.64+0x20], !P4 ;  /* 0x1480002002001fae */ /* 0x0001e8000e101d6a */
[----:B---34-:R0:W-:Y:S02]  /*17b00*/  @P1 LDGSTS.E.BYPASS.LTC128B.128 [R0+0x15800], desc[UR42][R2.64+0x40], !P2 ;  /* 0x1580004002001fae */ /* 0x0181e4000d101d6a */
.L_x_11695:
[----:B01----:R-:W-:-:S05]  /*17b10*/  @P3 IADD3 R3, P0, R8, R5, RZ ;  /* 0x0000000508033210 */ /* 0x003fca0007f1e0ff */
[----:B------:R-:W-:Y:S01]  /*17b20*/  @P3 IMAD.X R2, RZ, RZ, R6, P0 ;  /* 0x000000ffff023224 */ /* 0x000fe200000e0606 */
[----:B------:R-:W-:-:S04]  /*17b30*/  PLOP3.LUT P0, PT, PT, PT, PT, 0x80, 0x0 ;  /* 0x000000000000781c */ /* 0x000fc80003f0f070 */
        /* <DEDUP_REMOVED lines=8> */
[----:B------:R0:W-:Y:S01]  /*17bc0*/  @P3 LDGSTS.E.BYPASS.LTC128B.128 [R0+0x16000], desc[UR42][R2.64+0x40], !P2 ;  /* 0x1600004002003fae */ /* 0x0001e2000d101d6a */
[----:B------:R-:W-:Y:S01]  /*17bd0*/  NOP ;  /* 0x0000000000007918 */ /* 0x000fe20000000000 */
.L_x_11572:
        /* <DEDUP_REMOVED lines=11> */
.L_x_11573:
[----:B------:R0:W5:Y:S01]  /*17c90*/  LDL.LU R5, [R1+0x38] ;  /* 0x0000380001057983 */ /* 0x0001620000300800 */
[----:B------:R0:W-:Y:S03]  /*17ca0*/  SYNCS.ARRIVE.TRANS64.A1T0 RZ, [R4+URZ+0x19c30], RZ ;  /* 0x019c30ff04ff79a7 */ /* 0x0001e6000810003f */
[----:B------:R0:W5:Y:S02]  /*17cb0*/  LDL.LU R3, [R1+0x44] ;  /* 0x0000440001037983 */ /* 0x0001640000300800 */
[----:B------:R-:W-:Y:S05]  /*17cc0*/  WARPSYNC.ALL ;  /* 0x0000000000007948 */ /* 0x000fea0003800000 */
[----:B------:R-:W-:Y:S01]  /*17cd0*/  ULDC.64 UR4, c[0x0][0x298] ;  /* 0x0000a60000047ab9 */ /* 0x000fe20000000a00 */
[----:B------:R-:W-:Y:S01]  /*17ce0*/  ULDC.64 UR6, c[0x0][0xa00] ;  /* 0x0002800000067ab9 */ /* 0x000fe20000000a00 */
[----:B------:R-:W-:Y:S01]  /*17cf0*/  VIADD R0, R17, 0xf000 ;  /* 0x0000f00011007836 */ /* 0x000fe20000000000 */
[----:B------:R-:W-:Y:S01]  /*17d00*/  BAR.SYNC.DEFER_BLOCKING 0x8, 0x200 ;  /* 0x0208000000007b1d */ /* 0x000fe20000010000 */
[----:B------:R-:W-:-:S03]  /*17d10*/  ISETP.NE.U32.AND P0, PT, RZ, UR6, PT ;  /* 0x00000006ff007c0c */ /* 0x000fc6000bf05070 */
[----:B------:R-:W-:Y:S02]  /*17d20*/  LOP3.LUT P1, RZ, R0, 0x9f, RZ, 0xc0, !PT ;  /* 0x0000009f00ff7812 */ /* 0x000fe4000782c0ff */
[----:B------:R-:W-:Y:S01]  /*17d30*/  ISETP.NE.AND.EX P0, PT, RZ, UR7, PT, P0 ;  /* 0x00000007ff007c0c */ /* 0x000fe2000bf05300 */
[----:B------:R-:W-:Y:S03]  /*17d40*/  BSSY B6, `(.L_x_11574) ;  /* 0x000001c000067945 */ /* 0x000fe60003800000 */
[----:B------:R-:W-:Y:S02]  /*17d50*/  SEL R18, R18, RZ, !P0 ;  /* 0x000000ff12127207 */ /* 0x000fe40004000000 */
[----:B-----5:R-:W-:-:S05]  /*17d60*/  SHF.R.S32.HI R2, RZ, 0x1f, R5 ;  /* 0x0000001fff027819 */ /* 0x020fca0000011405 */
[----:B------:R-:W-:-:S04]  /*17d70*/  IMAD R2, R2, UR4, RZ ;  /* 0x0000000402027c24 */ /* 0x000fc8000f8e02ff */
[----:B------:R-:W-:Y:S01]  /*17d80*/  IMAD R0, R5, UR5, R2 ;  /* 0x0000000505007c24 */ /* 0x000fe2000f8e0202 */
[----:B------:R-:W-:Y:S01]  /*17d90*/  SEL R2, R3, RZ, !P0 ;  /* 0x000000ff03027207 */ /* 0x000fe20004000000 */
[----:B0-2---:R-:W-:-:S04]  /*17da0*/  IMAD.WIDE.U32 R4, R5, UR4, RZ ;  /* 0x0000000405047c25 */ /* 0x005fc8000f8e00ff */
[----:B------:R-:W-:Y:S01]  /*17db0*/  IMAD.IADD R0, R5, 0x1, R0 ;  /* 0x0000000105007824 */ /* 0x000fe200078e0200 */
[----:B------:R0:W-:Y:S04]  /*17dc0*/  STL.64 [R1+0x30], R4 ;  /* 0x0000300401007387 */ /* 0x0001e80000100a00 */
[----:B------:R0:W-:Y:S04]  /*17dd0*/  STL [R1+0x44], R2 ;  /* 0x0000440201007387 */ /* 0x0001e80000100800 */
[----:B------:R0:W-:Y:S01]  /*17de0*/  STL [R1+0x38], R0 ;  /* 0x0000380001007387 */ /* 0x0001e20000100800 */
[----:B------:R-:W-:Y:S05]  /*17df0*/  @!P1 BRA `(.L_x_11575) ;  /* 0x0000000000409947 */ /* 0x000fea0003800000 */
        /* <DEDUP_REMOVED lines=16> */
.L_x_11575:
[----:B------:R-:W-:Y:S05]  /*17f00*/  BSYNC B6 ;  /* 0x0000000000067941 */ /* 0x000fea0003800000 */
.L_x_11574:
[----:B0-----:R-:W2:Y:S01]  /*17f10*/  LDL.LU R2, [R1+0x38] ;  /* 0x0000380001027983 */ /* 0x001ea20000300800 */
[----:B------:R-:W0:Y:S01]  /*17f20*/  LDC R9, c[0x0][0x448] ;  /* 0x00011200ff097b82 */ /* 0x000e220000000800 */
[----:B------:R-:W-:Y:S01]  /*17f30*/  ULDC.64 UR4, c[0x0][0x2d8] ;  /* 0x0000b60000047ab9 */ /* 0x000fe20000000a00 */
[----:B------:R-:W-:Y:S01]  /*17f40*/  ULDC.64 UR6, c[0x0][0x2e0] ;  /* 0x0000b80000067ab9 */ /* 0x000fe20000000a00 */
[----:B------:R-:W3:Y:S01]  /*17f50*/  LDL.LU.64 R20, [R1+0x30] ;  /* 0x0000300001147983 */ /* 0x000ee20000300a00 */
[----:B------:R-:W-:-:S03]  /*17f60*/  ULDC.64 UR8, c[0x0][0x280] ;  /* 0x0000a00000087ab9 */ /* 0x000fc60000000a00 */
[----:B------:R-:W4:Y:S01]  /*17f70*/  LDL.LU R0, [R1+0x44] ;  /* 0x0000440001007983 */ /* 0x000f220000300800 */
[----:B0-----:R-:W-:-:S13]  /*17f80*/  ISETP.NE.AND P0, PT, R9, 0x1, PT ;  /* 0x000000010900780c */ /* 0x001fda0003f05270 */
[----:B------:R-:W0:Y:S08]  /*17f90*/  @P0 LDC R5, c[0x0][0x44c] ;  /* 0x00011300ff050b82 */ /* 0x000e300000000800 */
[----:B------:R-:W1:Y:S08]  /*17fa0*/  @P0 LDC R6, c[0x0][0x450] ;  /* 0x00011400ff060b82 */ /* 0x000e700000000800 */
[----:B------:R-:W1:Y:S01]  /*17fb0*/  @P0 LDC R8, c[0x0][0x450] ;  /* 0x00011400ff080b82 */ /* 0x000e620000000800 */
[----:B--2---:R-:W-:-:S02]  /*17fc0*/  IMAD.MOV.U32 R3, RZ, RZ, R2 ;  /* 0x000000ffff037224 */ /* 0x004fc400078e0002 */
[----:B---3--:R-:W-:Y:S01]  /*17fd0*/  IMAD.MOV.U32 R2, RZ, RZ, R20 ;  /* 0x000000ffff027224 */ /* 0x008fe200078e0014 */
[----:B------:R-:W2:Y:S03]  /*17fe0*/  S2R R21, SR_TID.X ;  /* 0x0000000000157919 */ /* 0x000ea60000002100 */
[C---:B------:R-:W-:Y:S01]  /*17ff0*/  IMAD.WIDE.U32 R2, R16.reuse, UR4, R2 ;  /* 0x0000000410027c25 */ /* 0x040fe2000f8e0002 */
[----:B------:R-:W3:Y:S03]  /*18000*/  S2R R20, SR_TID.X ;  /* 0x0000000000147919 */ /* 0x000ee60000002100 */
[----:B------:R-:W-:Y:S01]  /*18010*/  IMAD R3, R16, UR5, R3 ;  /* 0x0000000510037c24 */ /* 0x000fe2000f8e0203 */
[----:B------:R-:W-:Y:S01]  /*18020*/  ULDC.64 UR4, c[0x0][0x2d0] ;  /* 0x0000b40000047ab9 */ /* 0x000fe20000000a00 */
[----:B----4-:R-:W-:-:S02]  /*18030*/  IMAD R0, R0, UR6, RZ ;  /* 0x0000000600007c24 */ /* 0x010fc4000f8e02ff */
[----:B------:R-:W-:-:S04]  /*18040*/  IMAD.WIDE.U32 R2, R18, UR6, R2 ;  /* 0x0000000612027c25 */ /* 0x000fc8000f8e0002 */
[----:B------:R-:W-:Y:S01]  /*18050*/  IMAD R0, R18, UR7, R0 ;  /* 0x0000000712007c24 */ /* 0x000fe2000f8e0200 */
[----:B------:R-:W-:-:S03]  /*18060*/  ULDC.64 UR6, c[0x0][0x2c8] ;  /* 0x0000b20000067ab9 */ /* 0x000fc60000000a00 */
[----:B------:R-:W-:Y:S02]  /*18070*/  IMAD.IADD R3, R3, 0x1, R0 ;  /* 0x0000000103037824 */ /* 0x000fe400078e0200 */
[----:B--2---:R-:W-:Y:S01]  /*18080*/  IMAD.SHL.U32 R21, R21, 0x40, RZ ;  /* 0x0000004015157824 */ /* 0x004fe200078e00ff */
[----:B---3--:R-:W-:-:S04]  /*18090*/  LOP3.LUT R20, R20, 0x7f, RZ, 0xc0, !PT ;  /* 0x0000007f14147812 */ /* 0x008fc800078ec0ff */
[----:B------:R-:W-:Y:S02]  /*180a0*/  LOP3.LUT R21, R21, 0x40, RZ, 0xc0, !PT ;  /* 0x0000004015157812 */ /* 0x000fe400078ec0ff */
[----:B------:R-:W-:-:S04]  /*180b0*/  SHF.R.U32.HI R20, RZ, 0x1, R20 ;  /* 0x00000001ff147819 */ /* 0x000fc80000011614 */
[----:B------:R-:W-:-:S05]  /*180c0*/  LOP3.LUT R20, R20, R21, RZ, 0xfc, !PT ;  /* 0x0000001514147212 */ /* 0x000fca00078efcff */
[----:B------:R-:W-:Y:S02]  /*180d0*/  IMAD R0, R25, 0xc0, R20 ;  /* 0x000000c019007824 */ /* 0x000fe400078e0214 */
[----:B------:R2:W5:Y:S02]  /*180e0*/  LDL R20, [R1+0x48] ;  /* 0x0000480001147983 */ /* 0x0005640000100800 */
[----:B0-----:R-:W-:Y:S01]  /*180f0*/  @P0 IMAD.HI.U32 R5, R0, R5, RZ ;  /* 0x0000000500050227 */ /* 0x001fe200078e00ff */
[----:B------:R-:W0:Y:S03]  /*18100*/  S2R R21, SR_TID.X ;  /* 0x0000000000157919 */ /* 0x000e260000002100 */
[----:B------:R-:W-:Y:S01]  /*18110*/  IMAD.MOV.U32 R4, RZ, RZ, R0 ;  /* 0x000000ffff047224 */ /* 0x000fe200078e0000 */
[----:B-1----:R-:W-:-:S04]  /*18120*/  @P0 SHF.R.U32.HI R4, RZ, R6, R5 ;  /* 0x00000006ff040219 */ /* 0x002fc80000011605 */
[--C-:B------:R-:W-:Y:S01]  /*18130*/  SHF.R.S32.HI R5, RZ, 0x1f, R4.reuse ;  /* 0x0000001fff057819 */ /* 0x100fe20000011404 */
[----:B------:R-:W-:-:S04]  /*18140*/  IMAD.MOV R7, RZ, RZ, -R4 ;  /* 0x000000ffff077224 */ /* 0x000fc800078e0a04 */
[----:B------:R-:W-:-:S04]  /*18150*/  IMAD R5, R5, UR4, RZ ;  /* 0x0000000405057c24 */ /* 0x000fc8000f8e02ff */
[C---:B------:R-:W-:Y:S02]  /*18160*/  IMAD R6, R4.reuse, UR5, R5 ;  /* 0x0000000504067c24 */ /* 0x040fe4000f8e0205 */
[----:B------:R-:W-:-:S04]  /*18170*/  IMAD.WIDE.U32 R4, R4, UR4, R2 ;  /* 0x0000000404047c25 */ /* 0x000fc8000f8e0002 */
[----:B------:R-:W-:Y:S02]  /*18180*/  IMAD.IADD R5, R5, 0x1, R6 ;  /* 0x0000000105057824 */ /* 0x000fe400078e0206 */
[----:B------:R-:W-:Y:S02]  /*18190*/  IMAD R6, R9, R7, R0 ;  /* 0x0000000709067224 */ /* 0x000fe400078e0200 */
[----:B------:R-:W-:Y:S02]  /*181a0*/  VIADD R0, R0, 0x80 ;  /* 0x0000008000007836 */ /* 0x000fe40000000000 */
[----:B------:R-:W-:Y:S01]  /*181b0*/  IMAD.WIDE.U32 R4, R6, UR6, R4 ;  /* 0x0000000606047c25 */ /* 0x000fe2000f8e0004 */
[----:B------:R-:W-:-:S03]  /*181c0*/  SHF.R.S32.HI R7, RZ, 0x1f, R6 ;  /* 0x0000001fff077819 */ /* 0x000fc60000011406 */
[----:B0-----:R-:W-:Y:S02]  /*181d0*/  IMAD.SHL.U32 R11, R21, 0x10, RZ ;  /* 0x00000010150b7824 */ /* 0x001fe400078e00ff */
[----:B------:R-:W-:Y:S02]  /*181e0*/  IMAD R7, R7, UR6, RZ ;  /* 0x0000000607077c24 */ /* 0x000fe4000f8e02ff */
[----:B------:R-:W-:Y:S01]  /*181f0*/  IMAD.SHL.U32 R10, R21, 0x10, RZ ;  /* 0x00000010150a7824 */ /* 0x000fe200078e00ff */
[----:B------:R-:W-:Y:S01]  /*18200*/  LOP3.LUT R11, R11, 0x10, RZ, 0xc0, !PT ;  /* 0x000000100b0b7812 */ /* 0x000fe200078ec0ff */
[----:B------:R-:W-:Y:S01]  /*18210*/  IMAD R7, R6, UR7, R7 ;  /* 0x0000000706077c24 */ /* 0x000fe2000f8e0207 */
[----:B------:R-:W-:Y:S01]  /*18220*/  IADD3 R6, P1, R4, UR8, RZ ;  /* 0x0000000804067c10 */ /* 0x000fe2000ff3e0ff */
[----:B------:R-:W-:Y:S01]  /*18230*/  IMAD.MOV.U32 R4, RZ, RZ, R0 ;  /* 0x000000ffff047224 */ /* 0x000fe200078e0000 */
[----:B------:R-:W-:Y:S02]  /*18240*/  LOP3.LUT R12, R11, 0x20, RZ, 0xfc, !PT ;  /* 0x000000200b0c7812 */ /* 0x000fe400078efcff */
[----:B------:R-:W-:-:S02]  /*18250*/  IADD3.X R5, R5, UR9, R7, P1, !PT ;  /* 0x0000000905057c10 */ /* 0x000fc40008ffe407 */
[----:B------:R-:W0:Y:S01]  /*18260*/  @P0 LDC R7, c[0x0][0x44c] ;  /* 0x00011300ff070b82 */ /* 0x000e220000000800 */
[----:B------:R-:W-:Y:S02]  /*18270*/  LOP3.LUT R10, R10, 0x10, RZ, 0xc0, !PT ;  /* 0x000000100a0a7812 */ /* 0x000fe400078ec0ff */
[----:B------:R-:W-:Y:S02]  /*18280*/  LOP3.LUT R11, R11, 0x40, RZ, 0xfc, !PT ;  /* 0x000000400b0b7812 */ /* 0x000fe400078efcff */
[----:B------:R-:W-:Y:S01]  /*18290*/  LOP3.LUT R21, R21, 0x7f, RZ, 0xc0, !PT ;  /* 0x0000007f15157812 */ /* 0x000fe200078ec0ff */
[----:B0-----:R-:W-:-:S05]  /*182a0*/  @P0 IMAD.HI.U32 R7, R0, R7, RZ ;  /* 0x0000000700070227 */ /* 0x001fca00078e00ff */
[----:B------:R-:W-:Y:S02]  /*182b0*/  @P0 SHF.R.U32.HI R4, RZ, R8, R7 ;  /* 0x00000008ff040219 */ /* 0x000fe40000011607 */
[----:B------:R2:W5:Y:S03]  /*182c0*/  LDL R8, [R1+0x3c] ;  /* 0x00003c0001087983 */ /* 0x0005660000100800 */
[----:B------:R-:W-:Y:S02]  /*182d0*/  IMAD.MOV R7, RZ, RZ, -R4 ;  /* 0x000000ffff077224 */ /* 0x000fe400078e0a04 */
[----:B------:R-:W-:-:S04]  /*182e0*/  IMAD.WIDE.U32 R2, R4, UR4, R2 ;  /* 0x0000000404027c25 */ /* 0x000fc8000f8e0002 */
[----:B------:R-:W-:Y:S01]  /*182f0*/  IMAD R0, R9, R7, R0 ;  /* 0x0000000709007224 */ /* 0x000fe200078e0200 */
[----:B------:R-:W-:-:S05]  /*18300*/  SHF.R.S32.HI R7, RZ, 0x1f, R4 ;  /* 0x0000001fff077819 */ /* 0x000fca0000011404 */
[----:B------:R-:W-:Y:S01]  /*18310*/  IMAD R7, R7, UR4, RZ ;  /* 0x0000000407077c24 */ /* 0x000fe2000f8e02ff */
[----:B------:R-:W-:Y:S02]  /*18320*/  ULDC UR4, c[0x0][0x2b8] ;  /* 0x0000ae0000047ab9 */ /* 0x000fe40000000800 */
[----:B------:R-:W-:Y:S01]  /*18330*/  ISETP.GE.AND P3, PT, R10, UR4, PT ;  /* 0x000000040a007c0c */ /* 0x000fe2000bf66270 */
[----:B------:R-:W-:Y:S01]  /*18340*/  IMAD R4, R4, UR5, R7 ;  /* 0x0000000504047c24 */ /* 0x000fe2000f8e0207 */
[----:B------:R-:W-:-:S03]  /*18350*/  UMOV UR5, 0xffffffff ;  /* 0xffffffff00057882 */ /* 0x000fc60000000000 */
[----:B------:R-:W-:Y:S01]  /*18360*/  IMAD.IADD R3, R3, 0x1, R4 ;  /* 0x0000000103037824 */ /* 0x000fe200078e0204 */
[----:B------:R-:W-:Y:S01]  /*18370*/  SHF.R.S32.HI R4, RZ, 0x1f, R0 ;  /* 0x0000001fff047819 */ /* 0x000fe20000011400 */
[----:B------:R-:W-:-:S04]  /*18380*/  IMAD.WIDE.U32 R2, R0, UR6, R2 ;  /* 0x0000000600027c25 */ /* 0x000fc8000f8e0002 */
[----:B------:R-:W-:Y:S01]  /*18390*/  IMAD R4, R4, UR6, RZ ;  /* 0x0000000604047c24 */ /* 0x000fe2000f8e02ff */
[----:B------:R-:W-:-:S03]  /*183a0*/  IADD3 R7, P0, R2, UR8, RZ ;  /* 0x0000000802077c10 */ /* 0x000fc6000ff1e0ff */
[----:B------:R-:W-:Y:S01]  /*183b0*/  IMAD R0, R0, UR7, R4 ;  /* 0x0000000700007c24 */ /* 0x000fe2000f8e0204 */
[----:B------:R-:W-:-:S04]  /*183c0*/  ISETP.GE.AND P1, PT, R11, UR4, PT ;  /* 0x000000040b007c0c */ /* 0x000fc8000bf26270 */
[----:B------:R-:W-:Y:S02]  /*183d0*/  IADD3.X R4, R3, UR9, R0, P0, !PT ;  /* 0x0000000903047c10 */ /* 0x000fe400087fe400 */
[----:B------:R-:W-:Y:S02]  /*183e0*/  ISETP.GE.AND P0, PT, R12, UR4, PT ;  /* 0x000000040c007c0c */ /* 0x000fe4000bf06270 */
[----:B------:R-:W-:Y:S01]  /*183f0*/  SHF.R.U32.HI R18, RZ, 0x1, R21 ;  /* 0x00000001ff127819 */ /* 0x000fe20000011615 */
[----:B--2---:R-:W-:Y:S10]  /*18400*/  BRA.DIV UR5, `(.L_x_11576) ;  /* 0x0000004205a47947 */ /* 0x004ff4000b800000 */
[----:B------:R-:W0:Y:S01]  /*18410*/  SHFL.IDX PT, R3, R6, RZ, 0x1e1f ;  /* 0x001e1fff06037589 */ /* 0x000e2200000e0000 */
[----:B-----5:R-:W-:Y:S02]  /*18420*/  IMAD R0, R20, R9, RZ ;  /* 0x0000000914007224 */ /* 0x020fe400078e02ff */
[----:B------:R-:W-:Y:S01]  /*18430*/  IMAD R25, R25, 0xc0, R18 ;  /* 0x000000c019197824 */ /* 0x000fe200078e0212 */
[----:B------:R-:W1:Y:S04]  /*18440*/  SHFL.IDX PT, R2, R5, RZ, 0x1e1f ;  /* 0x001e1fff05027589 */ /* 0x000e6800000e0000 */
[----:B------:R-:W-:Y:S01]  /*18450*/  ISETP.GE.AND P2, PT, R25, R0, PT ;  /* 0x000000001900720c */ /* 0x000fe20003f46270 */
[----:B------:R-:W2:Y:S04]  /*18460*/  SHFL.IDX PT, R6, R6, 0x1, 0x1e1f ;  /* 0x003e1f0006067f89 */ /* 0x000ea800000e0000 */
[----:B------:R-:W3:Y:S08]  /*18470*/  SHFL.IDX PT, R5, R5, 0x1, 0x1e1f ;  /* 0x003e1f0005057f89 */ /* 0x000ef000000e0000 */
[----:B0-----:R-:W-:-:S04]  /*18480*/  @!P2 IADD3 R3, P4, R10, R3, RZ ;  /* 0x000000030a03a210 */ /* 0x001fc80007f9e0ff */
[----:B-1----:R-:W-:-:S04]  /*18490*/  @!P2 IADD3.X R2, RZ, R2, RZ, P4, !PT ;  /* 0x00000002ff02a210 */ /* 0x002fc800027fe4ff */
[----:B------:R-:W-:-:S04]  /*184a0*/  @!P2 LOP3.LUT R3, R3, R2, RZ, 0x3c, !PT ;  /* 0x000000020303a212 */ /* 0x000fc800078e3cff */
[----:B------:R-:W-:-:S04]  /*184b0*/  @!P2 LOP3.LUT R2, R3, R2, RZ, 0x3c, !PT ;  /* 0x000000020302a212 */ /* 0x000fc800078e3cff */
[----:B------:R-:W-:-:S05]  /*184c0*/  @!P2 LOP3.LUT R3, R3, R2, RZ, 0x3c, !PT ;  /* 0x000000020303a212 */ /* 0x000fca00078e3cff */
[----:B------:R-:W-:Y:S04]  /*184d0*/  @!P2 LDGSTS.E.BYPASS.LTC128B.128 [R8+0xf000], desc[UR42][R2.64], !P3 ;  /* 0x0f0000000208afae */ /* 0x000fe8000d901d6a */
        /* <DEDUP_REMOVED lines=11> */
.L_x_11702:
        /* <DEDUP_REMOVED lines=12> */
.L_x_11578:
[----:B------:R-:W-:Y:S05]  /*18650*/  BSYNC B0 ;  /* 0x0000000000007941 */ /* 0x000fea0003800000 */
.L_x_11577:
[----:B------:R-:W-:Y:S01]  /*18660*/  NOP ;  /* 0x0000000000007918 */ /* 0x000fe20000000000 */
[----:B------:R-:W-:-:S13]  /*18670*/  PLOP3.LUT P0, PT, PT, PT, PT, 0x80, 0x0 ;  /* 0x000000000000781c */ /* 0x000fda0003f0f070 */
.L_x_11579:
        /* <DEDUP_REMOVED lines=18> */
.L_x_11703:
[----:B------:R-:W-:Y:S05]  /*187a0*/  BSYNC B0 ;  /* 0x0000000000007941 */ /* 0x000fea0003800000 */
.L_x_11580:
[----:B-1----:R-:W3:Y:S04]  /*187b0*/  LDL.LU R3, [R1+0x40] ;  /* 0x0000400001037983 */ /* 0x002ee80000300800 */
[----:B------:R-:W4:Y:S01]  /*187c0*/  LDL R2, [R1+0xc] ;  /* 0x00000c0001027983 */ /* 0x000f220000100800 */
[----:B---3--:R-:W-:-:S05]  /*187d0*/  VIADD R20, R3, 0xfffffffe ;  /* 0xfffffffe03147836 */ /* 0x008fca0000000000 */
[----:B----4-:R-:W-:-:S13]  /*187e0*/  ISETP.GE.AND P0, PT, R20, R2, PT ;  /* 0x000000021400720c */ /* 0x010fda0003f06270 */
[----:B------:R-:W-:Y:S05]  /*187f0*/  @!P0 BRA `(.L_x_11582) ;  /* 0x00000010007c8947 */ /* 0x000fea0003800000 */
[----:B------:R-:W-:Y:S02]  /*18800*/  IMAD.MOV.U32 R5, RZ, RZ, R29 ;  /* 0x000000ffff057224 */ /* 0x000fe400078e001d */
[----:B0-----:R-:W-:-:S07]  /*18810*/  IMAD.MOV.U32 R4, RZ, RZ, R19 ;  /* 0x000000ffff047224 */ /* 0x001fce00078e0013 */
.L_x_11602:
[----:B---3--:R-:W3:Y:S01]  /*18820*/  LDL R7, [R1+0x10] ;  /* 0x0000100001077983 */ /* 0x008ee20000100800 */
[----:B0-----:R-:W0:Y:S03]  /*18830*/  LDC R8, c[0x0][0x430] ;  /* 0x00010c00ff087b82 */ /* 0x001e260000000800 */
[----:B------:R-:W4:Y:S01]  /*18840*/  LDL R9, [R1+0x14] ;  /* 0x0000140001097983 */ /* 0x000f220000100800 */
[----:B------:R-:W2:Y:S03]  /*18850*/  S2R R2, SR_TID.X ;  /* 0x0000000000027919 */ /* 0x000ea60000002100 */
[----:B------:R-:W5:Y:S01]  /*18860*/  LDL R10, [R1+0xc] ;  /* 0x00000c00010a7983 */ /* 0x000f620000100800 */
[----:B0-----:R-:W-:-:S13]  /*18870*/  ISETP.NE.AND P0, PT, R8, 0x1, PT ;  /* 0x000000010800780c */ /* 0x001fda0003f05270 */
[----:B------:R-:W0:Y:S01]  /*18880*/  @P0 LDC R6, c[0x0][0x434] ;  /* 0x00010d00ff060b82 */ /* 0x000e220000000800 */
[----:B--2---:R-:W-:-:S04]  /*18890*/  LOP3.LUT R0, R2, 0x7f, RZ, 0xc0, !PT ;  /* 0x0000007f02007812 */ /* 0x004fc800078ec0ff */
[----:B------:R-:W-:-:S03]  /*188a0*/  SHF.R.U32.HI R3, RZ, 0x1, R0 ;  /* 0x00000001ff037819 */ /* 0x000fc60000011600 */
[----:B-1----:R-:W1:Y:S01]  /*188b0*/  @P0 LDC R0, c[0x0][0x438] ;  /* 0x00010e00ff000b82 */ /* 0x002e620000000800 */
[----:B------:R-:W-:Y:S02]  /*188c0*/  IMAD.SHL.U32 R2, R2, 0x40, RZ ;  /* 0x0000004002027824 */ /* 0x000fe400078e00ff */
[----:B------:R-:W-:-:S03]  /*188d0*/  IMAD R3, R20, 0x80, R3 ;  /* 0x0000008014037824 */ /* 0x000fc600078e0203 */
[----:B------:R-:W-:Y:S01]  /*188e0*/  LOP3.LUT R2, R2, 0x40, RZ, 0xc0, !PT ;  /* 0x0000004002027812 */ /* 0x000fe200078ec0ff */
[----:B------:R-:W-:Y:S05]  /*188f0*/  YIELD ;  /* 0x0000000000007946 */ /* 0x000fea0003800000 */
[----:B------:R-:W-:Y:S01]  /*18900*/  ULDC.64 UR4, c[0x0][0x428] ;  /* 0x00010a0000047ab9 */ /* 0x000fe20000000a00 */
[----:B---3--:R-:W-:-:S05]  /*18910*/  IADD3 R3, R2, R3, R7 ;  /* 0x0000000302037210 */ /* 0x008fca0007ffe007 */
[----:B0-----:R-:W-:-:S04]  /*18920*/  @P0 IMAD.HI.U32 R6, R3, R6, RZ ;  /* 0x0000000603060227 */ /* 0x001fc800078e00ff */
[----:B------:R-:W-:Y:S01]  /*18930*/  IMAD.MOV.U32 R2, RZ, RZ, R3 ;  /* 0x000000ffff027224 */ /* 0x000fe200078e0003 */
[----:B-1----:R-:W-:-:S05]  /*18940*/  @P0 SHF.R.U32.HI R2, RZ, R0, R6 ;  /* 0x00000000ff020219 */ /* 0x002fca0000011606 */
[--C-:B------:R-:W-:Y:S02]  /*18950*/  IMAD.MOV R7, RZ, RZ, -R2.reuse ;  /* 0x000000ffff077224 */ /* 0x100fe400078e0a02 */
[----:B----4-:R-:W-:Y:S02]  /*18960*/  IMAD R0, R9, UR4, RZ ;  /* 0x0000000409007c24 */ /* 0x010fe4000f8e02ff */
[----:B------:R-:W-:Y:S01]  /*18970*/  IMAD R7, R8, R7, R3 ;  /* 0x0000000708077224 */ /* 0x000fe200078e0203 */
[----:B------:R-:W-:Y:S01]  /*18980*/  SHF.R.S32.HI R3, RZ, 0x1f, R2 ;  /* 0x0000001fff037819 */ /* 0x000fe20000011402 */
[C---:B------:R-:W-:Y:S02]  /*18990*/  IMAD R0, R26.reuse, UR5, R0 ;  /* 0x000000051a007c24 */ /* 0x040fe4000f8e0200 */
[----:B------:R-:W-:Y:S01]  /*189a0*/  IMAD.WIDE.U32 R2, R26, UR4, R2 ;  /* 0x000000041a027c25 */ /* 0x000fe2000f8e0002 */
[----:B------:R-:W-:-:S03]  /*189b0*/  ULDC.64 UR4, c[0x0][0x418] ;  /* 0x0001060000047ab9 */ /* 0x000fc60000000a00 */
[----:B------:R-:W-:Y:S01]  /*189c0*/  IMAD.IADD R0, R0, 0x1, R3 ;  /* 0x0000000100007824 */ /* 0x000fe200078e0203 */
[----:B------:R-:W-:-:S04]  /*189d0*/  LEA R8, P0, R2, UR4, 0x2 ;  /* 0x0000000402087c11 */ /* 0x000fc8000f8010ff */
[----:B------:R-:W-:-:S05]  /*189e0*/  LEA.HI.X R9, R2, UR5, R0, 0x2, P0 ;  /* 0x0000000502097c11 */ /* 0x000fca00080f1400 */
[----:B------:R-:W2:Y:S01]  /*189f0*/  LDG.E R8, desc[UR42][R8.64] ;  /* 0x0000002a08087981 */ /* 0x000ea2000c1e1900 */
[----:B------:R-:W-:-:S05]  /*18a00*/  IMAD.MOV.U32 R0, RZ, RZ, R20 ;  /* 0x000000ffff007224 */ /* 0x000fca00078e0014 */
[----:B-----5:R-:W-:Y:S01]  /*18a10*/  ISETP.GT.AND P1, PT, R0, R10, PT ;  /* 0x0000000a0000720c */ /* 0x020fe20003f24270 */
        /* <DEDUP_REMOVED lines=11> */
.L_x_11583:
[----:B------:R-:W-:Y:S01]  /*18ad0*/  IMAD R0, R19, 0x8, R17 ;  /* 0x0000000813007824 */ /* 0x000fe200078e0211 */
[----:B------:R-:W-:Y:S01]  /*18ae0*/  SHF.L.U32 R10, R29, 0x1f, RZ ;  /* 0x0000001f1d0a7819 */ /* 0x000fe200000006ff */
[----:B------:R-:W-:Y:S01]  /*18af0*/  BSSY B0, `(.L_x_11584) ;  /* 0x0000004000007945 */ /* 0x000fe20003800000 */
[----:B------:R-:W-:Y:S02]  /*18b00*/  SHF.R.S32.HI R9, RZ, 0x1f, R7 ;  /* 0x0000001fff097819 */ /* 0x000fe40000011407 */
[----:B------:R-:W0:Y:S02]  /*18b10*/  SYNCS.PHASECHK.TRANS64.TRYWAIT P0, [R0+URZ+0x19c80], R10 ;  /* 0x019c800a000075a7 */ /* 0x000e24000800017f */
[----:B0-----:R-:W-:Y:S05]  /*18b20*/  @!P0 BRA `(.L_x_11585) ;  /* 0x0000003c00e08947 */ /* 0x001fea0003800000 */
.L_x_11704:
[----:B------:R-:W-:Y:S05]  /*18b30*/  BSYNC B0 ;  /* 0x0000000000007941 */ /* 0x000fea0003800000 */
.L_x_11584:
[----:B------:R-:W2:Y:S01]  /*18b40*/  LDL R15, [R1+0x20] ;  /* 0x00002000010f7983 */ /* 0x000ea20000100800 */
[----:B------:R-:W-:Y:S01]  /*18b50*/  ULDC.64 UR4, c[0x0][0x328] ;  /* 0x0000ca0000047ab9 */ /* 0x000fe20000000a00 */
[----:B------:R-:W1:Y:S01]  /*18b60*/  LDC R12, c[0x0][0x2f4] ;  /* 0x0000bd00ff0c7b82 */ /* 0x000e620000000800 */
[----:B------:R-:W-:Y:S01]  /*18b70*/  IMAD R6, R9, UR4, RZ ;  /* 0x0000000409067c24 */ /* 0x000fe2000f8e02ff */
[----:B------:R-:W3:Y:S01]  /*18b80*/  S2R R11, SR_TID.X ;  /* 0x00000000000b7919 */ /* 0x000ee20000002100 */
[----:B------:R-:W-:Y:S01]  /*18b90*/  IMAD.WIDE.U32 R2, R7, UR4, RZ ;  /* 0x0000000407027c25 */ /* 0x000fe2000f8e00ff */
[----:B------:R-:W-:-:S03]  /*18ba0*/  ULDC.64 UR6, c[0x0][0x318] ;  /* 0x0000c60000067ab9 */ /* 0x000fc60000000a00 */
        /* <DEDUP_REMOVED lines=11> */
[----:B------:R-:W-:Y:S01]  /*18c60*/  IADD3 R25, P0, R2, UR6, RZ ;  /* 0x0000000602197c10 */ /* 0x000fe2000ff1e0ff */
[C---:B---3--:R-:W-:Y:S02]  /*18c70*/  IMAD.SHL.U32 R13, R11.reuse, 0x10, RZ ;  /* 0x000000100b0d7824 */ /* 0x048fe400078e00ff */
[----:B------:R-:W-:Y:S01]  /*18c80*/  IMAD.SHL.U32 R11, R11, 0x10, RZ ;  /* 0x000000100b0b7824 */ /* 0x000fe200078e00ff */
[----:B------:R-:W-:Y:S02]  /*18c90*/  IADD3.X R21, R21, UR7, RZ, P0, !PT ;  /* 0x0000000715157c10 */ /* 0x000fe400087fe4ff */
[----:B------:R-:W-:Y:S02]  /*18ca0*/  LOP3.LUT R13, R13, 0x10, RZ, 0xc0, !PT ;  /* 0x000000100d0d7812 */ /* 0x000fe400078ec0ff */
[----:B------:R-:W-:Y:S02]  /*18cb0*/  LOP3.LUT R11, R11, 0x10, RZ, 0xc0, !PT ;  /* 0x000000100b0b7812 */ /* 0x000fe400078ec0ff */
[----:B------:R-:W-:-:S02]  /*18cc0*/  LOP3.LUT R14, R13, 0x40, RZ, 0xfc, !PT ;  /* 0x000000400d0e7812 */ /* 0x000fc400078efcff */
[----:B------:R-:W-:Y:S02]  /*18cd0*/  LOP3.LUT R13, R13, 0x20, RZ, 0xfc, !PT ;  /* 0x000000200d0d7812 */ /* 0x000fe400078efcff */
[-C--:B-1----:R-:W-:Y:S02]  /*18ce0*/  ISETP.GE.AND P2, PT, R14, R12.reuse, PT ;  /* 0x0000000c0e00720c */ /* 0x082fe40003f46270 */
[-C--:B------:R-:W-:Y:S02]  /*18cf0*/  ISETP.GE.AND P3, PT, R13, R12.reuse, PT ;  /* 0x0000000c0d00720c */ /* 0x080fe40003f66270 */
[----:B------:R-:W-:Y:S01]  /*18d00*/  ISETP.GE.AND P4, PT, R11, R12, PT ;  /* 0x0000000c0b00720c */ /* 0x000fe20003f86270 */
[----:B--2---:R-:W-:Y:S01]  /*18d10*/  IMAD R6, R19, 0x3000, R15 ;  /* 0x0000300013067824 */ /* 0x004fe200078e020f */
[----:B------:R-:W-:Y:S11]  /*18d20*/  BRA.DIV UR4, `(.L_x_11586) ;  /* 0x0000003e04747947 */ /* 0x000ff6000b800000 */
[----:B------:R-:W1:Y:S01]  /*18d30*/  S2R R3, SR_TID.X ;  /* 0x0000000000037919 */ /* 0x000e620000002100 */
[----:B------:R-:W-:Y:S01]  /*18d40*/  IMAD.IADD R6, R17, 0x1, R6 ;  /* 0x0000000111067824 */ /* 0x000fe200078e0206 */
[----:B------:R-:W2:Y:S01]  /*18d50*/  SHFL.IDX PT, R2, R25, RZ, 0x1e1f ;  /* 0x001e1fff19027589 */ /* 0x000ea200000e0000 */
[----:B-1----:R-:W-:-:S03]  /*18d60*/  IMAD.SHL.U32 R11, R3, 0x10, RZ ;  /* 0x00000010030b7824 */ /* 0x002fc600078e00ff */
[----:B------:R-:W1:Y:S02]  /*18d70*/  SHFL.IDX PT, R3, R21, RZ, 0x1e1f ;  /* 0x001e1fff15037589 */ /* 0x000e6400000e0000 */
[----:B------:R-:W-:Y:S02]  /*18d80*/  LOP3.LUT R11, R11, 0x10, RZ, 0xc0, !PT ;  /* 0x000000100b0b7812 */ /* 0x000fe400078ec0ff */
[----:B------:R-:W3:Y:S02]  /*18d90*/  SHFL.IDX PT, R21, R21, 0x1, 0x1e1f ;  /* 0x003e1f0015157f89 */ /* 0x000ee400000e0000 */
[----:B--2---:R-:W-:-:S05]  /*18da0*/  IADD3 R2, P0, R11, R2, RZ ;  /* 0x000000020b027210 */ /* 0x004fca0007f1e0ff */
[----:B-1----:R-:W-:-:S05]  /*18db0*/  IMAD.X R3, RZ, RZ, R3, P0 ;  /* 0x000000ffff037224 */ /* 0x002fca00000e0603 */
[----:B------:R-:W-:Y:S04]  /*18dc0*/  LDGSTS.E.BYPASS.LTC128B.128 [R6+0x9000], desc[UR42][R2.64], !P4 ;  /* 0x0900000002067fae */ /* 0x000fe8000e101d6a */
[----:B------:R-:W-:Y:S04]  /*18dd0*/  LDGSTS.E.BYPASS.LTC128B.128 [R6+0xa000], desc[UR42][R2.64+0x20], !P3 ;  /* 0x0a00002002067fae */ /* 0x000fe8000d901d6a */
[----:B------:R1:W-:Y:S04]  /*18de0*/  LDGSTS.E.BYPASS.LTC128B.128 [R6+0xb000], desc[UR42][R2.64+0x40], !P2 ;  /* 0x0b00004002067fae */ /* 0x0003e8000d101d6a */
[----:B-1-3--:R1:W2:Y:S02]  /*18df0*/  SHFL.IDX PT, R2, R25, 0x1, 0x1e1f ;  /* 0x003e1f0019027f89 */ /* 0x00a2a400000e0000 */
.L_x_11710:
        /* <DEDUP_REMOVED lines=13> */
.L_x_11587:
        /* <DEDUP_REMOVED lines=11> */
.L_x_11588:
[----:B------:R2:W-:Y:S01]  /*18f80*/  SYNCS.ARRIVE.TRANS64.A1T0 RZ, [R0+URZ+0x19c70], RZ ;  /* 0x019c70ff00ff79a7 */ /* 0x0005e2000810003f */
[----:B------:R-:W-:Y:S05]  /*18f90*/  @!P3 BRA `(.L_x_11589) ;  /* 0x000000000004b947 */ /* 0x000fea0003800000 */
[----:B------:R-:W-:Y:S01]  /*18fa0*/  BPT.TRAP 0x1 ;  /* 0x000000040000795c */ /* 0x000fe20000300000 */
.L_x_11589:
[----:B------:R-:W3:Y:S01]  /*18fb0*/  SYNCS.PHASECHK.TRANS64.TRYWAIT P0, [R0+URZ+0x19c40], R10 ;  /* 0x019c400a000075a7 */ /* 0x000ee2000800017f */
[----:B------:R-:W-:Y:S04]  /*18fc0*/  BSSY B0, `(.L_x_11590) ;  /* 0x0000002000007945 */ /* 0x000fe80003800000 */
[----:B---3--:R-:W-:Y:S05]  /*18fd0*/  @!P0 BRA `(.L_x_11591) ;  /* 0x0000003c00748947 */ /* 0x008fea0003800000 */
.L_x_11711:
[----:B------:R-:W-:Y:S05]  /*18fe0*/  BSYNC B0 ;  /* 0x0000000000007941 */ /* 0x000fea0003800000 */
.L_x_11590:
[----:B------:R-:W4:Y:S01]  /*18ff0*/  S2R R13, SR_TID.X ;  /* 0x00000000000d7919 */ /* 0x000f220000002100 */
[----:B------:R-:W-:Y:S01]  /*19000*/  ULDC.64 UR4, c[0x0][0x300] ;  /* 0x0000c00000047ab9 */ /* 0x000fe20000000a00 */
[----:B------:R-:W5:Y:S01]  /*19010*/  LDC R11, c[0x0][0x2f4] ;  /* 0x0000bd00ff0b7b82 */ /* 0x000f620000000800 */
[----:B------:R-:W-:Y:S01]  /*19020*/  IMAD R9, R9, UR4, RZ ;  /* 0x0000000409097c24 */ /* 0x000fe2000f8e02ff */
[----:B------:R-:W-:Y:S01]  /*19030*/  ULDC.64 UR6, c[0x0][0x2e8] ;  /* 0x0000ba0000067ab9 */ /* 0x000fe20000000a00 */
        /* <DEDUP_REMOVED lines=13> */
[C---:B----4-:R-:W-:Y:S02]  /*19110*/  IMAD.SHL.U32 R12, R13.reuse, 0x10, RZ ;  /* 0x000000100d0c7824 */ /* 0x050fe400078e00ff */
[----:B------:R-:W-:Y:S01]  /*19120*/  IMAD.SHL.U32 R21, R13, 0x10, RZ ;  /* 0x000000100d157824 */ /* 0x000fe200078e00ff */
[----:B------:R-:W-:Y:S02]  /*19130*/  IADD3.X R8, R8, UR7, RZ, P0, !PT ;  /* 0x0000000708087c10 */ /* 0x000fe400087fe4ff */
[----:B------:R-:W-:Y:S02]  /*19140*/  LOP3.LUT R12, R12, 0x10, RZ, 0xc0, !PT ;  /* 0x000000100c0c7812 */ /* 0x000fe400078ec0ff */
[----:B------:R-:W-:Y:S02]  /*19150*/  LOP3.LUT R21, R21, 0x10, RZ, 0xc0, !PT ;  /* 0x0000001015157812 */ /* 0x000fe400078ec0ff */
[----:B------:R-:W-:-:S02]  /*19160*/  LOP3.LUT R13, R12, 0x40, RZ, 0xfc, !PT ;  /* 0x000000400c0d7812 */ /* 0x000fc400078efcff */
[----:B------:R-:W-:Y:S02]  /*19170*/  LOP3.LUT R12, R12, 0x20, RZ, 0xfc, !PT ;  /* 0x000000200c0c7812 */ /* 0x000fe400078efcff */
[-C--:B-----5:R-:W-:Y:S02]  /*19180*/  ISETP.GE.AND P2, PT, R13, R11.reuse, PT ;  /* 0x0000000b0d00720c */ /* 0x0a0fe40003f46270 */
[-C--:B------:R-:W-:Y:S02]  /*19190*/  ISETP.GE.AND P3, PT, R12, R11.reuse, PT ;  /* 0x0000000b0c00720c */ /* 0x080fe40003f66270 */
[----:B------:R-:W-:Y:S01]  /*191a0*/  ISETP.GE.AND P4, PT, R21, R11, PT ;  /* 0x0000000b1500720c */ /* 0x000fe20003f86270 */
[----:B------:R-:W-:-:S12]  /*191b0*/  BRA.DIV UR4, `(.L_x_11592) ;  /* 0x0000003e04107947 */ /* 0x000fd8000b800000 */
[----:B------:R-:W4:Y:S04]  /*191c0*/  SHFL.IDX PT, R2, R7, RZ, 0x1e1f ;  /* 0x001e1fff07027589 */ /* 0x000f2800000e0000 */
[----:B------:R-:W5:Y:S04]  /*191d0*/  SHFL.IDX PT, R3, R8, RZ, 0x1e1f ;  /* 0x001e1fff08037589 */ /* 0x000f6800000e0000 */
[----:B------:R-:W0:Y:S01]  /*191e0*/  SHFL.IDX PT, R8, R8, 0x1, 0x1e1f ;  /* 0x003e1f0008087f89 */ /* 0x000e2200000e0000 */
[----:B----4-:R-:W-:-:S04]  /*191f0*/  IADD3 R2, P0, R21, R2, RZ ;  /* 0x0000000215027210 */ /* 0x010fc80007f1e0ff */
[----:B-----5:R-:W-:-:S05]  /*19200*/  IADD3.X R3, RZ, R3, RZ, P0, !PT ;  /* 0x00000003ff037210 */ /* 0x020fca00007fe4ff */
[----:B------:R-:W-:Y:S04]  /*19210*/  LDGSTS.E.BYPASS.LTC128B.128 [R6+0x13800], desc[UR42][R2.64], !P4 ;  /* 0x1380000002067fae */ /* 0x000fe8000e101d6a */
[----:B------:R-:W-:Y:S04]  /*19220*/  LDGSTS.E.BYPASS.LTC128B.128 [R6+0x14800], desc[UR42][R2.64+0x20], !P3 ;  /* 0x1480002002067fae */ /* 0x000fe8000d901d6a */
[----:B------:R4:W-:Y:S04]  /*19230*/  LDGSTS.E.BYPASS.LTC128B.128 [R6+0x15800], desc[UR42][R2.64+0x40], !P2 ;  /* 0x1580004002067fae */ /* 0x0009e8000d101d6a */
[----:B----4-:R4:W0:Y:S02]  /*19240*/  SHFL.IDX PT, R2, R7, 0x1, 0x1e1f ;  /* 0x003e1f0007027f89 */ /* 0x01082400000e0000 */
.L_x_11717:
        /* <DEDUP_REMOVED lines=10> */
.L_x_11593:
        /* <DEDUP_REMOVED lines=11> */
.L_x_11594:
[----:B------:R2:W-:Y:S02]  /*193a0*/  SYNCS.ARRIVE.TRANS64.A1T0 RZ, [R0+URZ+0x19c30], RZ ;  /* 0x019c30ff00ff79a7 */ /* 0x0005e4000810003f */
[----:B--23--:R-:W-:-:S05]  /*193b0*/  IMAD.U32 R0, RZ, RZ, UR36 ;  /* 0x00000024ff007e24 */ /* 0x00cfca000f8e00ff */
[----:B------:R-:W-:-:S13]  /*193c0*/  ISETP.NE.AND P0, PT, R0, 0x3, PT ;  /* 0x000000030000780c */ /* 0x000fda0003f05270 */
[----:B------:R-:W-:Y:S05]  /*193d0*/  @!P0 BRA `(.L_x_11595) ;  /* 0x0000000000048947 */ /* 0x000fea0003800000 */
[----:B------:R-:W-:Y:S01]  /*193e0*/  BPT.TRAP 0x1 ;  /* 0x000000040000795c */ /* 0x000fe20000300000 */
.L_x_11595:
[----:B------:R-:W-:Y:S01]  /*193f0*/  LOP3.LUT R0, R5, 0x1, RZ, 0x3c, !PT ;  /* 0x0000000105007812 */ /* 0x000fe200078e3cff */
[----:B------:R-:W-:Y:S01]  /*19400*/  IMAD R2, R4, 0x8, R17 ;  /* 0x0000000804027824 */ /* 0x000fe200078e0211 */
[----:B------:R-:W-:Y:S02]  /*19410*/  BSSY B0, `(.L_x_11596) ;  /* 0x0000004000007945 */ /* 0x000fe40003800000 */
[----:B------:R-:W-:-:S04]  /*19420*/  SHF.L.U32 R0, R0, 0x1f, RZ ;  /* 0x0000001f00007819 */ /* 0x000fc800000006ff */
[----:B------:R-:W0:Y:S02]  /*19430*/  SYNCS.PHASECHK.TRANS64.TRYWAIT P2, [R2+URZ+0x19c70], R0 ;  /* 0x019c7000020075a7 */ /* 0x000e24000804017f */
[----:B0-----:R-:W-:Y:S05]  /*19440*/  @!P2 BRA `(.L_x_11597) ;  /* 0x0000003c0004a947 */ /* 0x001fea0003800000 */
.L_x_11718:
[----:B------:R-:W-:Y:S05]  /*19450*/  BSYNC B0 ;  /* 0x0000000000007941 */ /* 0x000fea0003800000 */
.L_x_11596:
[----:B------:R-:W-:-:S05]  /*19460*/  IMAD.U32 R3, RZ, RZ, UR39 ;  /* 0x00000027ff037e24 */ /* 0x000fca000f8e00ff */
[----:B------:R-:W-:-:S13]  /*19470*/  ISETP.NE.AND P2, PT, R3, 0x3, PT ;  /* 0x000000030300780c */ /* 0x000fda0003f45270 */
[----:B------:R-:W-:Y:S05]  /*19480*/  @!P2 BRA `(.L_x_11598) ;  /* 0x000000000004a947 */ /* 0x000fea0003800000 */
[----:B------:R-:W-:Y:S01]  /*19490*/  BPT.TRAP 0x1 ;  /* 0x000000040000795c */ /* 0x000fe20000300000 */
.L_x_11598:
[----:B------:R-:W-:Y:S01]  /*194a0*/  SHF.L.U32 R3, R5, 0x1f, RZ ;  /* 0x0000001f05037819 */ /* 0x000fe200000006ff */
[----:B0-----:R-:W-:-:S03]  /*194b0*/  IMAD R0, R4, 0x3000, RZ ;  /* 0x0000300004007824 */ /* 0x001fc600078e02ff */
[----:B------:R-:W0:Y:S02]  /*194c0*/  SYNCS.PHASECHK.TRANS64.TRYWAIT P2, [R2+URZ+0x19c60], R3 ;  /* 0x019c6003020075a7 */ /* 0x000e24000804017f */
[----:B0-----:R-:W-:Y:S05]  /*194d0*/  @!P2 BRA `(.L_x_11599) ;  /* 0x0000003800f4a947 */ /* 0x001fea0003800000 */
.L_x_11719:
[----:B------:R-:W2:Y:S04]  /*194e0*/  LDL R12, [R1] ;  /* 0x00000000010c7983 */ /* 0x000ea80000100800 */
[----:B------:R-:W3:Y:S01]  /*194f0*/  LDL R13, [R1+0x1c] ;  /* 0x00001c00010d7983 */ /* 0x000ee20000100800 */
[----:B0-----:R-:W-:Y:S01]  /*19500*/  LOP3.LUT R3, R0, R23, RZ, 0xfc, !PT ;  /* 0x0000001700037212 */ /* 0x001fe200078efcff */
[----:B------:R-:W-:Y:S05]  /*19510*/  WARPSYNC.ALL ;  /* 0x0000000000007948 */ /* 0x000fea0003800000 */
[----:B------:R-:W-:-:S05]  /*19520*/  IMAD.IADD R3, R17, 0x1, R3 ;  /* 0x0000000111037824 */ /* 0x000fca00078e0203 */
[----:B----4-:R-:W0:Y:S02]  /*19530*/  LDSM.16.MT88.4 R4, [R3+0x9000] ;  /* 0x009000000304783b */ /* 0x010e240000004200 */
[C-C-:B0-----:R-:W-:Y:S02]  /*19540*/  PRMT R8, R4.reuse, 0x6420, R5.reuse ;  /* 0x0000642004087816 */ /* 0x141fe40000000005 */
[----:B------:R-:W-:Y:S02]  /*19550*/  PRMT R9, R4, 0x7531, R5 ;  /* 0x0000753104097816 */ /* 0x000fe40000000005 */
[C-C-:B------:R-:W-:Y:S02]  /*19560*/  PRMT R10, R6.reuse, 0x6420, R7.reuse ;  /* 0x00006420060a7816 */ /* 0x140fe40000000007 */
[----:B------:R-:W-:Y:S02]  /*19570*/  PRMT R11, R6, 0x7531, R7 ;  /* 0x00007531060b7816 */ /* 0x000fe40000000007 */
[----:B--2---:R-:W-:-:S05]  /*19580*/  LOP3.LUT R3, R0, R12, RZ, 0xfc, !PT ;  /* 0x0000000c00037212 */ /* 0x004fca00078efcff */
[----:B------:R-:W-:-:S05]  /*19590*/  IMAD.IADD R3, R22, 0x1, R3 ;  /* 0x0000000116037824 */ /* 0x000fca00078e0203 */
        /* <DEDUP_REMOVED lines=15> */
[----:B------:R-:W-:Y:S01]  /*19690*/  LOP3.LUT R12, R23, 0x1800, RZ, 0xfc, !PT ;  /* 0x00001800170c7812 */ /* 0x000fe200078efcff */
        /* <DEDUP_REMOVED lines=10> */
[----:B------:R3:W0:Y:S02]  /*19740*/  LDSM.16.MT88.4 R4, [R3+0x9000] ;  /* 0x009000000304783b */ /* 0x0006240000004200 */
[----:B---3--:R-:W-:Y:S02]  /*19750*/  IADD3 R3, R22, R13, R0 ;  /* 0x0000000d16037210 */ /* 0x008fe40007ffe000 */
[C-C-:B0-----:R-:W-:Y:S02]  /*19760*/  PRMT R8, R4.reuse, 0x6420, R5.reuse ;  /* 0x0000642004087816 */ /* 0x141fe40000000005 */
        /* <DEDUP_REMOVED lines=29> */
.L_x_11600:
[----:B--2---:R2:W-:Y:S01]  /*19940*/  SYNCS.ARRIVE.TRANS64.A1T0 RZ, [R2+URZ+0x19c50], RZ ;  /* 0x019c50ff02ff79a7 */ /* 0x0045e2000810003f */
[----:B------:R-:W-:Y:S06]  /*19950*/  BAR.SYNC.DEFER_BLOCKING 0x2, 0x80 ;  /* 0x0082000000007b1d */ /* 0x000fec0000010000 */
[----:B------:R-:W-:Y:S05]  /*19960*/  @!P0 BRA `(.L_x_11601) ;  /* 0x0000000000048947 */ /* 0x000fea0003800000 */
[----:B------:R-:W-:Y:S01]  /*19970*/  BPT.TRAP 0x1 ;  /* 0x000000040000795c */ /* 0x000fe20000300000 */
.L_x_11601:
[----:B------:R-:W3:Y:S01]  /*19980*/  LDL R0, [R1+0x18] ;  /* 0x0000180001007983 */ /* 0x000ee20000100800 */
[----:B--2---:R-:W-:Y:S02]  /*19990*/  VIADD R2, R2, 0x19c80 ;  /* 0x00019c8002027836 */ /* 0x004fe40000000000 */
[----:B------:R-:W-:Y:S02]  /*199a0*/  IMAD.MOV.U32 R5, RZ, RZ, R29 ;  /* 0x000000ffff057224 */ /* 0x000fe400078e001d */
[----:B------:R-:W-:Y:S01]  /*199b0*/  IMAD.MOV.U32 R4, RZ, RZ, R19 ;  /* 0x000000ffff047224 */ /* 0x000fe200078e0013 */
[----:B---3--:R-:W-:-:S04]  /*199c0*/  PRMT R2, R0, 0x654, R2 ;  /* 0x0000065400027816 */ /* 0x008fc80000000002 */
[----:B------:R3:W-:Y:S01]  /*199d0*/  SYNCS.ARRIVE.TRANS64.RED.A1T0 RZ, [R2+URZ], RZ ;  /* 0x000000ff02ff79a7 */ /* 0x0007e2000810043f */
[----:B------:R-:W-:Y:S05]  /*199e0*/  @P1 BRA `(.L_x_11602) ;  /* 0xffffffec008c1947 */ /* 0x000fea000383ffff */
.L_x_11582:
[----:B--2---:R-:W3:Y:S01]  /*199f0*/  S2R R0, SR_TID.X ;  /* 0x0000000000007919 */ /* 0x004ee20000002100 */
[----:B------:R-:W-:Y:S01]  /*19a00*/  BSSY B0, `(.L_x_11603) ;  /* 0x0000012000007945 */ /* 0x000fe20003800000 */
[----:B---3--:R-:W-:Y:S01]  /*19a10*/  LOP3.LUT R2, R0, 0x7f, RZ, 0xc0, !PT ;  /* 0x0000007f00027812 */ /* 0x008fe200078ec0ff */
[----:B------:R-:W-:-:S03]  /*19a20*/  IMAD.U32 R0, RZ, RZ, UR36 ;  /* 0x00000024ff007e24 */ /* 0x000fc6000f8e00ff */
[----:B------:R-:W-:Y:S02]  /*19a30*/  ISETP.NE.AND P1, PT, R2, RZ, PT ;  /* 0x000000ff0200720c */ /* 0x000fe40003f25270 */
[----:B------:R-:W-:-:S11]  /*19a40*/  ISETP.NE.AND P0, PT, R0, 0x3, PT ;  /* 0x000000030000780c */ /* 0x000fd60003f05270 */
[----:B------:R-:W-:Y:S05]  /*19a50*/  @P1 BRA `(.L_x_11604) ;  /* 0x0000000000301947 */ /* 0x000fea0003800000 */
[----:B0-----:R-:W0:Y:S01]  /*19a60*/  S2R R3, SR_LANEID ;  /* 0x0000000000037919 */ /* 0x001e220000000000 */
[----:B------:R-:W-:Y:S02]  /*19a70*/  VOTEU.ANY UR4, UPT, PT ;  /* 0x0000000000047886 */ /* 0x000fe400038e0100 */
[----:B------:R-:W0:Y:S08]  /*19a80*/  FLO.U32 R0, UR4 ;  /* 0x0000000400007d00 */ /* 0x000e3000080e0000 */
[----:B------:R-:W2:Y:S01]  /*19a90*/  POPC R4, UR4 ;  /* 0x0000000400047d09 */ /* 0x000ea20008000000 */
[----:B0-----:R-:W-:-:S02]  /*19aa0*/  ISETP.EQ.U32.AND P1, PT, R0, R3, PT ;  /* 0x000000030000720c */ /* 0x001fc40003f22070 */
[----:B------:R-:W2:Y:S11]  /*19ab0*/  LDC.64 R2, c[0x0][0xc60] ;  /* 0x00031800ff027b82 */ /* 0x000eb60000000a00 */
[----:B--2---:R-:W2:Y:S01]  /*19ac0*/  @P1 ATOMG.E.ADD.STRONG.GPU PT, R3, desc[UR42][R2.64], R4 ;  /* 0x00000004020319a8 */ /* 0x004ea200081ee1ea */
[----:B------:R-:W0:Y:S02]  /*19ad0*/  S2R R5, SR_LTMASK ;  /* 0x0000000000057919 */ /* 0x000e240000003900 */
[----:B0-----:R-:W-:-:S06]  /*19ae0*/  LOP3.LUT R5, R5, UR4, RZ, 0xc0, !PT ;  /* 0x0000000405057c12 */ /* 0x001fcc000f8ec0ff */
[----:B------:R-:W0:Y:S01]  /*19af0*/  POPC R5, R5 ;  /* 0x0000000500057309 */ /* 0x000e220000000000 */
[----:B--2---:R-:W0:Y:S02]  /*19b00*/  SHFL.IDX PT, R0, R3, R0, 0x1f ;  /* 0x00001f0003007589 */ /* 0x004e2400000e0000 */
[----:B0-----:R-:W-:-:S07]  /*19b10*/  IADD3 R24, R0, UR38, R5 ;  /* 0x0000002600187c10 */ /* 0x001fce000fffe005 */
.L_x_11604:
[----:B------:R-:W-:Y:S05]  /*19b20*/  BSYNC B0 ;  /* 0x0000000000007941 */ /* 0x000fea0003800000 */
.L_x_11603:
[----:B------:R-:W-:Y:S05]  /*19b30*/  @!P0 BRA `(.L_x_11605) ;  /* 0x0000000000048947 */ /* 0x000fea0003800000 */
[----:B------:R-:W-:Y:S01]  /*19b40*/  BPT.TRAP 0x1 ;  /* 0x000000040000795c */ /* 0x000fe20000300000 */
.L_x_11605:
[----:B------:R-:W-:Y:S01]  /*19b50*/  LOP3.LUT R2, R29, 0x1, RZ, 0x3c, !PT ;  /* 0x000000011d027812 */ /* 0x000fe200078e3cff */
[----:B------:R-:W-:Y:S01]  /*19b60*/  IMAD R0, R19, 0x8, R17 ;  /* 0x0000000813007824 */ /* 0x000fe200078e0211 */
[----:B------:R-:W-:Y:S02]  /*19b70*/  BSSY B0, `(.L_x_11606) ;  /* 0x0000004000007945 */ /* 0x000fe40003800000 */
[----:B------:R-:W-:-:S04]  /*19b80*/  SHF.L.U32 R2, R2, 0x1f, RZ ;  /* 0x0000001f02027819 */ /* 0x000fc800000006ff */
[----:B------:R-:W2:Y:S02]  /*19b90*/  SYNCS.PHASECHK.TRANS64.TRYWAIT P1, [R0+URZ+0x19c70], R2 ;  /* 0x019c7002000075a7 */ /* 0x000ea4000802017f */
[----:B--2---:R-:W-:Y:S05]  /*19ba0*/  @!P1 BRA `(.L_x_11607) ;  /* 0x0000003400549947 */ /* 0x004fea0003800000 */
.L_x_11720:
[----:B------:R-:W-:Y:S05]  /*19bb0*/  BSYNC B0 ;  /* 0x0000000000007941 */ /* 0x000fea0003800000 */
.L_x_11606:
[----:B0-----:R-:W-:-:S05]  /*19bc0*/  IMAD.U32 R3, RZ, RZ, UR39 ;  /* 0x00000027ff037e24 */ /* 0x001fca000f8e00ff */
[----:B------:R-:W-:-:S13]  /*19bd0*/  ISETP.NE.AND P1, PT, R3, 0x3, PT ;  /* 0x000000030300780c */ /* 0x000fda0003f25270 */
[----:B------:R-:W-:Y:S05]  /*19be0*/  @!P1 BRA `(.L_x_11608) ;  /* 0x0000000000049947 */ /* 0x000fea0003800000 */
[----:B------:R-:W-:Y:S01]  /*19bf0*/  BPT.TRAP 0x1 ;  /* 0x000000040000795c */ /* 0x000fe20000300000 */
.L_x_11608:
[----:B--2---:R-:W-:-:S04]  /*19c00*/  SHF.L.U32 R2, R29, 0x1f, RZ ;  /* 0x0000001f1d027819 */ /* 0x004fc800000006ff */
[----:B------:R-:W0:Y:S02]  /*19c10*/  SYNCS.PHASECHK.TRANS64.TRYWAIT P1, [R0+URZ+0x19c60], R2 ;  /* 0x019c6002000075a7 */ /* 0x000e24000802017f */
[----:B0-----:R-:W-:Y:S05]  /*19c20*/  @!P1 BRA `(.L_x_11609) ;  /* 0x0000003400489947 */ /* 0x001fea0003800000 */
.L_x_11721:
[----:B------:R-:W2:Y:S04]  /*19c30*/  LDL R12, [R1] ;  /* 0x00000000010c7983 */ /* 0x000ea80000100800 */
[----:B------:R-:W3:Y:S01]  /*19c40*/  LDL R13, [R1+0x1c] ;  /* 0x00001c00010d7983 */ /* 0x000ee20000100800 */
[----:B0-----:R-:W-:Y:S01]  /*19c50*/  IMAD R2, R19, 0x3000, RZ ;  /* 0x0000300013027824 */ /* 0x001fe200078e02ff */
[----:B------:R-:W-:Y:S05]  /*19c60*/  WARPSYNC.ALL ;  /* 0x0000000000007948 */ /* 0x000fea0003800000 */
[----:B------:R-:W-:-:S05]  /*19c70*/  LOP3.LUT R3, R2, R23, RZ, 0xfc, !PT ;  /* 0x0000001702037212 */ /* 0x000fca00078efcff */
[----:B------:R-:W-:-:S05]  /*19c80*/  IMAD.IADD R3, R17, 0x1, R3 ;  /* 0x0000000111037824 */ /* 0x000fca00078e0203 */
[----:B------:R-:W0:Y:S02]  /*19c90*/  LDSM.16.MT88.4 R4, [R3+0x9000] ;  /* 0x009000000304783b */ /* 0x000e240000004200 */
        /* <DEDUP_REMOVED lines=23> */
[C---:B------:R-:W-:Y:S01]  /*19e10*/  IMAD.IADD R3, R22.reuse, 0x1, R3 ;  /* 0x0000000116037824 */ /* 0x040fe200078e0203 */
[----:B---3--:R-:W-:-:S03]  /*19e20*/  IADD3 R22, R22, R13, R2 ;  /* 0x0000000d16167210 */ /* 0x008fc60007ffe002 */
        /* <DEDUP_REMOVED lines=13> */
[----:B------:R-:W-:-:S02]  /*19f00*/  IADD3 R4, R17, R12, R2 ;  /* 0x0000000c11047210 */ /* 0x000fc40007ffe002 */
[----:B------:R-:W-:Y:S01]  /*19f10*/  LOP3.LUT R12, R23, 0x2800, RZ, 0xfc, !PT ;  /* 0x00002800170c7812 */ /* 0x000fe200078efcff */
        /* <DEDUP_REMOVED lines=24> */
.L_x_11610:
[----:B--2---:R2:W-:Y:S01]  /*1a0a0*/  SYNCS.ARRIVE.TRANS64.A1T0 RZ, [R0+URZ+0x19c50], RZ ;  /* 0x019c50ff00ff79a7 */ /* 0x0045e2000810003f */
[----:B------:R-:W-:Y:S06]  /*1a0b0*/  BAR.SYNC.DEFER_BLOCKING 0x2, 0x80 ;  /* 0x0082000000007b1d */ /* 0x000fec0000010000 */
[----:B------:R-:W-:Y:S05]  /*1a0c0*/  @!P0 BRA `(.L_x_11611) ;  /* 0x0000000000048947 */ /* 0x000fea0003800000 */
[----:B------:R-:W-:Y:S01]  /*1a0d0*/  BPT.TRAP 0x1 ;  /* 0x000000040000795c */ /* 0x000fe20000300000 */
.L_x_11611:
[----:B------:R-:W3:Y:S01]  /*1a0e0*/  LDL R2, [R1+0x18] ;  /* 0x0000180001027983 */ /* 0x000ee20000100800 */
[----:B--2---:R-:W-:Y:S02]  /*1a0f0*/  VIADD R0, R0, 0x19c80 ;  /* 0x00019c8000007836 */ /* 0x004fe40000000000 */
[----:B------:R-:W-:-:S05]  /*1a100*/  VIADD R19, R19, 0x1 ;  /* 0x0000000113137836 */ /* 0x000fca0000000000 */
[----:B------:R-:W-:-:S04]  /*1a110*/  ISETP.NE.AND P0, PT, R19, 0x2, PT ;  /* 0x000000021300780c */ /* 0x000fc80003f05270 */
[----:B------:R-:W-:Y:S02]  /*1a120*/  SEL R19, R19, RZ, P0 ;  /* 0x000000ff13137207 */ /* 0x000fe40000000000 */
[----:B---3--:R-:W-:-:S04]  /*1a130*/  PRMT R0, R2, 0x654, R0 ;  /* 0x0000065402007816 */ /* 0x008fc80000000000 */
[----:B------:R2:W-:Y:S02]  /*1a140*/  SYNCS.ARRIVE.TRANS64.RED.A1T0 RZ, [R0+URZ], RZ ;  /* 0x000000ff00ff79a7 */ /* 0x0005e4000810043f */
[----:B--2---:R-:W-:-:S04]  /*1a150*/  SEL R0, RZ, 0x1, P0 ;  /* 0x00000001ff007807 */ /* 0x004fc80000000000 */
[----:B------:R-:W-:-:S07]  /*1a160*/  LOP3.LUT R29, R29, R0, RZ, 0x3c, !PT ;  /* 0x000000001d1d7212 */ /* 0x000fce00078e3cff */
.L_x_11552:
[----:B------:R-:W2:Y:S02]  /*1a170*/  LDL R0, [R1+0x24] ;  /* 0x0000240001007983 */ /* 0x000ea40000100800 */
[----:B--2---:R-:W-:-:S13]  /*1a180*/  LOP3.LUT P0, RZ, R0, 0x10, RZ, 0xc0, !PT ;  /* 0x0000001000ff7812 */ /* 0x004fda000780c0ff */
[----:B------:R-:W-:Y:S05]  /*1a190*/  @!P0 BRA `(.L_x_11612) ;  /* 0x0000000000288947 */ /* 0x000fea0003800000 */
[----:B------:R-:W-:Y:S05]  /*1a1a0*/  WARPSYNC.ALL ;  /* 0x0000000000007948 */ /* 0x000fea0003800000 */
[----:B------:R-:W2:Y:S08]  /*1a1b0*/  S2UR UR4, SR_CgaCtaId ;  /* 0x00000000000479c3 */ /* 0x000eb00000008800 */
[----:B------:R-:W-:Y:S01]  /*1a1c0*/  BAR.SYNC.DEFER_BLOCKING 0x5, 0x200 ;  /* 0x0148000000007b1d */ /* 0x000fe20000010000 */
[----:B------:R-:W-:-:S02]  /*1a1d0*/  MOV R17, 0x400 ;  /* 0x0000040000117802 */ /* 0x000fc40000000f00 */
[----:B--2---:R-:W-:-:S04]  /*1a1e0*/  MOV R0, UR4 ;  /* 0x0000000400007c02 */ /* 0x004fc80008000f00 */
[----:B------:R-:W-:Y:S01]  /*1a1f0*/  LEA R17, R0, R17, 0x18 ;  /* 0x0000001100117211 */ /* 0x000fe200078ec0ff */
[----:B------:R2:W-:Y:S04]  /*1a200*/  STL [R1+0x18], R0 ;  /* 0x0000180001007387 */ /* 0x0005e80000100800 */
[----:B-1----:R2:W1:Y:S01]  /*1a210*/  LDS.128 R24, [R17+0x19cd0] ;  /* 0x019cd00011187984 */ /* 0x0024620000000c00 */
[----:B------:R-:W-:Y:S06]  /*1a220*/  BAR.ARV 0x4, 0x200 ;  /* 0x0108000000007b1d */ /* 0x000fec0000002000 */
[----:B------:R-:W-:Y:S05]  /*1a230*/  BRA `(.L_x_11613) ;  /* 0x0000000800d87947 */ /* 0x000fea0003800000 */
.L_x_11612:
        /* <DEDUP_REMOVED lines=12> */
[----:B--2---:R-:W-:-:S06]  /*1a300*/  @!P1 IMAD.WIDE R2, R0, 0x4, R4 ;  /* 0x0000000400029825 */ /* 0x004fcc00078e0204 */
[----:B------:R-:W2:Y:S01]  /*1a310*/  @!P1 LDG.E R2, desc[UR42][R2.64] ;  /* 0x0000002a02029981 */ /* 0x000ea2000c1e1900 */
[----:B------:R-:W-:Y:S01]  /*1a320*/  IMAD.MOV.U32 R5, RZ, RZ, RZ ;  /* 0x000000ffff057224 */ /* 0x000fe200078e00ff */
[C---:B------:R-:W-:Y:S02]  /*1a330*/  ISETP.GE.U32.AND P2, PT, R9.reuse, 0x2, PT ;  /* 0x000000020900780c */ /* 0x040fe40003f46070 */
[C---:B------:R-:W-:Y:S01]  /*1a340*/  ISETP.GE.U32.AND P3, PT, R9.reuse, 0x4, PT ;  /* 0x000000040900780c */ /* 0x040fe20003f66070 */
[----:B------:R-:W-:Y:S01]  /*1a350*/  SHFL.IDX PT, R0, R24, RZ, 0x1f ;  /* 0x00001fff18007589 */ /* 0x000fe200000e0000 */
[C---:B------:R-:W-:Y:S02]  /*1a360*/  ISETP.GE.U32.AND P4, PT, R9.reuse, 0x8, PT ;  /* 0x000000080900780c */ /* 0x040fe40003f86070 */
[----:B------:R-:W-:Y:S01]  /*1a370*/  ISETP.GE.U32.AND P5, PT, R9, 0x10, PT ;  /* 0x000000100900780c */ /* 0x000fe20003fa6070 */
[----:B-1----:R-:W-:Y:S01]  /*1a380*/  SHFL.IDX PT, R8, R24, 0x1, 0x1f ;  /* 0x00201f0018087f89 */ /* 0x002fe200000e0000 */
[----:B---3--:R-:W-:Y:S01]  /*1a390*/  @!P1 IMAD.MOV.U32 R5, RZ, RZ, R6 ;  /* 0x000000ffff059224 */ /* 0x008fe200078e0006 */
[----:B------:R-:W-:-:S02]  /*1a3a0*/  CS2R R6, SRZ ;  /* 0x0000000000067805 */ /* 0x000fc4000001ff00 */
[----:B--2---:R-:W-:Y:S01]  /*1a3b0*/  @!P1 IMAD.MOV.U32 R6, RZ, RZ, R2 ;  /* 0x000000ffff069224 */ /* 0x004fe200078e0002 */
        /* <DEDUP_REMOVED lines=18> */
.L_x_11731:
[----:B------:R-:W-:Y:S02]  /*1a4e0*/  ULDC UR4, c[0x0][0xc38] ;  /* 0x00030e0000047ab9 */ /* 0x000fe40000000800 */
[----:B------:R-:W-:-:S04]  /*1a4f0*/  IMAD.U32 R24, RZ, RZ, UR4 ;  /* 0x00000004ff187e24 */ /* 0x000fc8000f8e00ff */
[----:B-1----:R-:W-:-:S04]  /*1a500*/  IMAD R3, R3, R24, RZ ;  /* 0x0000001803037224 */ /* 0x002fc800078e02ff */
[----:B------:R-:W-:-:S05]  /*1a510*/  IMAD.IADD R4, R8, 0x1, R3 ;  /* 0x0000000108047824 */ /* 0x000fca00078e0203 */
[----:B------:R-:W-:-:S13]  /*1a520*/  ISETP.GT.AND P6, PT, R4, R0, PT ;  /* 0x000000000400720c */ /* 0x000fda0003fc4270 */
[----:B------:R-:W-:Y:S05]  /*1a530*/  @P6 BRA `(.L_x_11615) ;  /* 0x0000000000a46947 */ /* 0x000fea0003800000 */
.L_x_11618:
        /* <DEDUP_REMOVED lines=11> */
[----:B------:R0:W2:Y:S02]  /*1a5f0*/  @!P6 LDG.E R5, desc[UR42][R2.64] ;  /* 0x0000002a0205e981 */ /* 0x0000a4000c1e1900 */
[----:B0-----:R-:W0:Y:S02]  /*1a600*/  @!P6 LDC.64 R2, c[0x0][0xc78] ;  /* 0x00031e00ff02eb82 */ /* 0x001e240000000a00 */
[----:B0-----:R-:W-:-:S04]  /*1a610*/  @!P6 IMAD.WIDE R2, R6, 0x4, R2 ;  /* 0x000000040602e825 */ /* 0x001fc800078e0202 */
[----:B------:R-:W-:-:S06]  /*1a620*/  IMAD.MOV.U32 R6, RZ, RZ, RZ ;  /* 0x000000ffff067224 */ /* 0x000fcc00078e00ff */
        /* <DEDUP_REMOVED lines=20> */
.L_x_11739:
[----:B------:R-:W-:Y:S02]  /*1a770*/  ULDC UR4, c[0x0][0xc38] ;  /* 0x00030e0000047ab9 */ /* 0x000fe40000000800 */
[----:B------:R-:W-:-:S04]  /*1a780*/  IMAD.U32 R24, RZ, RZ, UR4 ;  /* 0x00000004ff187e24 */ /* 0x000fc8000f8e00ff */
[----:B-1----:R-:W-:-:S04]  /*1a790*/  IMAD R3, R3, R24, RZ ;  /* 0x0000001803037224 */ /* 0x002fc800078e02ff */
[----:B------:R-:W-:-:S05]  /*1a7a0*/  IMAD.IADD R4, R3, 0x1, R4 ;  /* 0x0000000103047824 */ /* 0x000fca00078e0204 */
[----:B------:R-:W-:-:S13]  /*1a7b0*/  ISETP.GT.AND P6, PT, R4, R0, PT ;  /* 0x000000000400720c */ /* 0x000fda0003fc4270 */
[----:B------:R-:W-:Y:S05]  /*1a7c0*/  @!P6 BRA `(.L_x_11618) ;  /* 0xfffffffc005ce947 */ /* 0x000fea000383ffff */
.L_x_11615:
        /* <DEDUP_REMOVED lines=9> */
.L_x_11744:
[----:B------:R-:W-:-:S13]  /*1a860*/  ISETP.NE.AND P0, PT, R3, RZ, PT ;  /* 0x000000ff0300720c */ /* 0x000fda0003f05270 */
[----:B------:R-:W-:Y:S05]  /*1a870*/  @!P0 BRA `(.L_x_11620) ;  /* 0x0000000000148947 */ /* 0x000fea0003800000 */
[----:B------:R-:W-:Y:S01]  /*1a880*/  UMOV UR4, 0xffffffff ;  /* 0xffffffff00047882 */ /* 0x000fe20000000000 */
[----:B------:R-:W-:Y:S02]  /*1a890*/  VIADD R12, R4, 0xffffffff ;  /* 0xffffffff040c7836 */ /* 0x000fe40000000000 */
[----:B------:R-:W-:Y:S05]  /*1a8a0*/  BRA.DIV UR4, `(.L_x_11621) ;  /* 0x0000003204c47947 */ /* 0x000fea000b800000 */
[----:B0-----:R0:W4:Y:S02]  /*1a8b0*/  SHFL.IDX PT, R2, R2, R12, 0x1f ;  /* 0x00001f0c02027589 */ /* 0x00112400000e0000 */
.L_x_11747:
[----:B----4-:R-:W-:-:S07]  /*1a8c0*/  IMAD.MOV.U32 R7, RZ, RZ, R2 ;  /* 0x000000ffff077224 */ /* 0x010fce00078e0002 */
.L_x_11620:
[----:B------:R-:W-:Y:S01]  /*1a8d0*/  IMAD R24, R7, R24, R8 ;  /* 0x0000001807187224 */ /* 0x000fe200078e0208 */
[----:B--2---:R-:W-:Y:S01]  /*1a8e0*/  IABS R8, R5 ;  /* 0x0000000500087213 */ /* 0x004fe20000000000 */
[----:B------:R-:W-:Y:S02]  /*1a8f0*/  IMAD.IADD R27, R4, 0x1, R27 ;  /* 0x00000001041b7824 */ /* 0x000fe400078e021b */
[----:B------:R-:W-:Y:S01]  /*1a900*/  IMAD.IADD R25, R0, 0x1, -R24 ;  /* 0x0000000100197824 */ /* 0x000fe200078e0a18 */
[----:B0-----:R-:W0:Y:S04]  /*1a910*/  I2F.RP R2, R8 ;  /* 0x0000000800027306 */ /* 0x001e280000209400 */
[----:B------:R-:W-:-:S04]  /*1a920*/  IABS R0, R25 ;  /* 0x0000001900007213 */ /* 0x000fc80000000000 */
[----:B0-----:R-:W0:Y:S02]  /*1a930*/  MUFU.RCP R2, R2 ;  /* 0x0000000200027308 */ /* 0x001e240000001000 */
[----:B0-----:R-:W-:-:S06]  /*1a940*/  VIADD R2, R2, 0xffffffe ;  /* 0x0ffffffe02027836 */ /* 0x001fcc0000000000 */
[----:B------:R-:W0:Y:S02]  /*1a950*/  F2I.FTZ.U32.TRUNC.NTZ R3, R2 ;  /* 0x0000000200037305 */ /* 0x000e24000021f000 */
[----:B0-----:R-:W-:-:S04]  /*1a960*/  IMAD.MOV R2, RZ, RZ, -R3 ;  /* 0x000000ffff027224 */ /* 0x001fc800078e0a03 */
[----:B------:R-:W-:Y:S02]  /*1a970*/  IMAD R7, R2, R8, RZ ;  /* 0x0000000802077224 */ /* 0x000fe400078e02ff */
[----:B------:R-:W-:-:S04]  /*1a980*/  IMAD.MOV.U32 R2, RZ, RZ, RZ ;  /* 0x000000ffff027224 */ /* 0x000fc800078e00ff */
        /* <DEDUP_REMOVED lines=10> */
[----:B---3--:R-:W-:-:S04]  /*1aa30*/  IABS R0, R6 ;  /* 0x0000000600007213 */ /* 0x008fc80000000000 */
[----:B------:R-:W0:Y:S07]  /*1aa40*/  I2F.RP R2, R0 ;  /* 0x0000000000027306 */ /* 0x000e2e0000209400 */
[----:B------:R-:W-:Y:S01]  /*1aa50*/  @P0 VIADD R7, R7, 0x1 ;  /* 0x0000000107070836 */ /* 0x000fe20000000000 */
[----:B0-----:R-:W0:Y:S02]  /*1aa60*/  MUFU.RCP R2, R2 ;  /* 0x0000000200027308 */ /* 0x001e240000001000 */
[----:B0-----:R-:W-:-:S06]  /*1aa70*/  VIADD R2, R2, 0xffffffe ;  /* 0x0ffffffe02027836 */ /* 0x001fcc0000000000 */
        /* <DEDUP_REMOVED lines=13> */
[----:B------:R-:W-:-:S04]  /*1ab50*/  IMAD.HI.U32 R2, R2, R3, RZ ;  /* 0x0000000302027227 */ /* 0x000fc800078e00ff */
[----:B------:R-:W-:Y:S02]  /*1ab60*/  IMAD R3, R2, R8, R3 ;  /* 0x0000000802037224 */ /* 0x000fe400078e0203 */
[----:B------:R-:W-:-:S03]  /*1ab70*/  IMAD.IADD R25, R25, 0x1, -R5 ;  /* 0x0000000119197824 */ /* 0x000fc600078e0a05 */
        /* <DEDUP_REMOVED lines=15> */
.L_x_11616:
[----:B------:R-:W-:Y:S01]  /*1ac70*/  UMOV UR4, URZ ;  /* 0x0000003f00047c82 */ /* 0x000fe20008000000 */
[----:B------:R-:W-:Y:S01]  /*1ac80*/  UMOV UR5, URZ ;  /* 0x0000003f00057c82 */ /* 0x000fe20008000000 */
[----:B------:R-:W-:Y:S01]  /*1ac90*/  ULDC UR6, c[0x0][0xc3c] ;  /* 0x00030f0000067ab9 */ /* 0x000fe20000000800 */
[----:B------:R-:W-:Y:S02]  /*1aca0*/  IMAD.MOV.U32 R24, RZ, RZ, R0 ;  /* 0x000000ffff187224 */ /* 0x000fe400078e0000 */
[----:B------:R-:W-:Y:S02]  /*1acb0*/  IMAD.U32 R25, RZ, RZ, UR4 ;  /* 0x00000004ff197e24 */ /* 0x000fe4000f8e00ff */
[----:B------:R-:W-:Y:S02]  /*1acc0*/  IMAD.U32 R26, RZ, RZ, UR5 ;  /* 0x00000005ff1a7e24 */ /* 0x000fe4000f8e00ff */
[----:B------:R-:W-:-:S07]  /*1acd0*/  IMAD.U32 R27, RZ, RZ, UR6 ;  /* 0x00000006ff1b7e24 */ /* 0x000fce000f8e00ff */
.L_x_11622:
[----:B------:R3:W2:Y:S01]  /*1ace0*/  LDL R2, [R1+0x18] ;  /* 0x0000180001027983 */ /* 0x0006a20000100800 */
[----:B------:R-:W0:Y:S01]  /*1acf0*/  S2R R0, SR_TID.X ;  /* 0x0000000000007919 */ /* 0x000e220000002100 */
[----:B------:R-:W-:Y:S05]  /*1ad00*/  WARPSYNC.ALL ;  /* 0x0000000000007948 */ /* 0x000fea0003800000 */
[----:B0-----:R-:W-:Y:S01]  /*1ad10*/  LOP3.LUT R0, R0, 0x1f, RZ, 0xc0, !PT ;  /* 0x0000001f00007812 */ /* 0x001fe200078ec0ff */
[----:B------:R-:W-:Y:S03]  /*1ad20*/  BAR.SYNC.DEFER_BLOCKING 0x4, 0x200 ;  /* 0x0108000000007b1d */ /* 0x000fe60000010000 */
[----:B------:R-:W-:-:S13]  /*1ad30*/  ISETP.NE.AND P0, PT, R0, RZ, PT ;  /* 0x000000ff0000720c */ /* 0x000fda0003f05270 */
[----:B------:R-:W-:Y:S01]  /*1ad40*/  @!P0 MOV R0, 0x400 ;  /* 0x0000040000008802 */ /* 0x000fe20000000f00 */
[----:B--2---:R-:W0:Y:S03]  /*1ad50*/  @!P0 S2R R2, SR_CgaCtaId ;  /* 0x0000000000028919 */ /* 0x004e260000008800 */
[----:B0-----:R-:W-:Y:S01]  /*1ad60*/  @!P0 LEA R17, R2, R0, 0x18 ;  /* 0x0000000002118211 */ /* 0x001fe200078ec0ff */
[----:B------:R3:W-:Y:S04]  /*1ad70*/  @!P0 STL [R1+0x18], R2 ;  /* 0x0000180201008387 */ /* 0x0007e80000100800 */
[----:B------:R3:W-:Y:S01]  /*1ad80*/  @!P0 STS.128 [R17+0x19cd0], R24 ;  /* 0x019cd01811008388 */ /* 0x0007e20000000c00 */
[----:B------:R-:W-:Y:S06]  /*1ad90*/  BAR.ARV 0x5, 0x200 ;  /* 0x0148000000007b1d */ /* 0x000fec0000002000 */
.L_x_11613:
[----:B------:R-:W-:Y:S02]  /*1ada0*/  ULDC UR4, c[0x0][0xc3c] ;  /* 0x00030f0000047ab9 */ /* 0x000fe40000000800 */
[----:B-1----:R-:W-:-:S13]  /*1adb0*/  ISETP.GE.AND P0, PT, R27, UR4, PT ;  /* 0x000000041b007c0c */ /* 0x002fda000bf06270 */
[----:B------:R-:W-:Y:S05]  /*1adc0*/  @!P0 BRA `(.L_x_11623) ;  /* 0xffffff98008c8947 */ /* 0x000fea000383ffff */
[----:B------:R-:W-:Y:S05]  /*1add0*/  BSYNC B7 ;  /* 0x0000000000077941 */ /* 0x000fea0003800000 */
.L_x_11503:
[----:B--2---:R-:W2:Y:S01]  /*1ade0*/  LDL.LU R0, [R1+0x50] ;  /* 0x0000500001007983 */ /* 0x004ea20000300800 */
[----:B------:R-:W-:Y:S01]  /*1adf0*/  BSSY B0, `(.L_x_11624) ;  /* 0x000000b000007945 */ /* 0x000fe20003800000 */
[----:B------:R-:W4:Y:S01]  /*1ae00*/  S2R R5, SR_CgaCtaId ;  /* 0x0000000000057919 */ /* 0x000f220000008800 */
[----:B--2---:R-:W-:-:S05]  /*1ae10*/  VIADD R0, R0, 0x1 ;  /* 0x0000000100007836 */ /* 0x004fca0000000000 */
[----:B01-3--:R-:W-:-:S04]  /*1ae20*/  LEA.HI R2, R0, R0, RZ, 0x1 ;  /* 0x0000000000027211 */ /* 0x00bfc800078f08ff */
[----:B------:R-:W-:Y:S02]  /*1ae30*/  LOP3.LUT R3, R2, 0xfffffffe, RZ, 0xc0, !PT ;  /* 0xfffffffe02037812 */ /* 0x000fe400078ec0ff */
[----:B------:R-:W-:-:S03]  /*1ae40*/  MOV R2, 0x400 ;  /* 0x0000040000027802 */ /* 0x000fc60000000f00 */
[----:B------:R-:W-:Y:S01]  /*1ae50*/  IMAD.IADD R0, R0, 0x1, -R3 ;  /* 0x0000000100007824 */ /* 0x000fe200078e0a03 */
[----:B----4-:R-:W-:-:S04]  /*1ae60*/  LEA R5, R5, R2, 0x18 ;  /* 0x0000000205057211 */ /* 0x010fc800078ec0ff */
[----:B------:R-:W-:-:S04]  /*1ae70*/  SHF.L.U32 R0, R0, 0x1f, RZ ;  /* 0x0000001f00007819 */ /* 0x000fc800000006ff */
[----:B------:R-:W0:Y:S02]  /*1ae80*/  SYNCS.PHASECHK.TRANS64.TRYWAIT P0, [R5+URZ+0x19c20], R0 ;  /* 0x019c2000050075a7 */ /* 0x000e24000800017f */
[----:B0-----:R-:W-:Y:S05]  /*1ae90*/  @!P0 BRA `(.L_x_11625) ;  /* 0x0000002c00708947 */ /* 0x001fea0003800000 */
.L_x_11748:
[----:B------:R-:W-:Y:S05]  /*1aea0*/  BSYNC B0 ;  /* 0x0000000000007941 */ /* 0x000fea0003800000 */
.L_x_11624:
[----:B------:R-:W-:-:S03]  /*1aeb0*/  UMOV UR4, 0xffffffff ;  /* 0xffffffff00047882 */ /* 0x000fc60000000000 */
[----:B------:R-:W-:Y:S05]  /*1aec0*/  BRA.DIV UR4, `(.L_x_11626) ;  /* 0x0000002e04787947 */ /* 0x000fea000b800000 */
[----:B0-----:R-:W0:Y:S02]  /*1aed0*/  S2R R0, SR_TID.X ;  /* 0x0000000000007919 */ /* 0x001e240000002100 */
[----:B0-----:R-:W-:-:S04]  /*1aee0*/  SHF.R.U32.HI R0, RZ, 0x5, R0 ;  /* 0x00000005ff007819 */ /* 0x001fc80000011600 */
[----:B------:R-:W-:-:S05]  /*1aef0*/  LOP3.LUT R0, R0, 0x3, RZ, 0xc0, !PT ;  /* 0x0000000300007812 */ /* 0x000fca00078ec0ff */
[----:B------:R0:W1:Y:S02]  /*1af00*/  SHFL.IDX PT, R14, R0, RZ, 0x1f ;  /* 0x00001fff000e7589 */ /* 0x00006400000e0000 */
.L_x_11751:
[----:B-1----:R-:W-:-:S13]  /*1af10*/  ISETP.NE.AND P0, PT, R14, RZ, PT ;  /* 0x000000ff0e00720c */ /* 0x002fda0003f05270 */
[----:B------:R-:W-:Y:S05]  /*1af20*/  @P0 BRA `(.L_x_11369) ;  /* 0x0000000000a80947 */ /* 0x000fea0003800000 */
[----:B------:R-:W-:-:S03]  /*1af30*/  UMOV UR4, 0xffffffff ;  /* 0xffffffff00047882 */ /* 0x000fc60000000000 */
[----:B------:R-:W-:Y:S05]  /*1af40*/  BRA.DIV UR4, `(.L_x_11627) ;  /* 0x0000002e048c7947 */ /* 0x000fea000b800000 */
[----:B------:R-:W-:-:S13]  /*1af50*/  ELECT P6, URZ, PT ;  /* 0x00000000003f782f */ /* 0x000fda00038c0000 */
.L_x_11754:
[----:B------:R-:W-:Y:S05]  /*1af60*/  @!P6 BRA `(.L_x_11369) ;  /* 0x000000000098e947 */ /* 0x000fea0003800000 */
[----:B------:R-:W-:-:S06]  /*1af70*/  ULOP3.LUT UR4, UR37, 0x2, URZ, 0xfc, !UPT ;  /* 0x0000000225047892 */ /* 0x000fcc000f8efc3f */
[----:B0-----:R-:W-:-:S05]  /*1af80*/  IMAD.U32 R0, RZ, RZ, UR4 ;  /* 0x00000004ff007e24 */ /* 0x001fca000f8e00ff */
[----:B------:R-:W-:-:S13]  /*1af90*/  ISETP.NE.AND P0, PT, R0, 0x3, PT ;  /* 0x000000030000780c */ /* 0x000fda0003f05270 */
[----:B------:R-:W-:Y:S05]  /*1afa0*/  @!P0 BRA `(.L_x_11628) ;  /* 0x0000000000048947 */ /* 0x000fea0003800000 */
[----:B------:R-:W-:Y:S01]  /*1afb0*/  BPT.TRAP 0x1 ;  /* 0x000000040000795c */ /* 0x000fe20000300000 */
.L_x_11628:
[----:B------:R-:W-:Y:S01]  /*1afc0*/  IMAD R3, R19, 0x8, R5 ;  /* 0x0000000813037824 */ /* 0x000fe200078e0205 */
[----:B------:R-:W-:Y:S01]  /*1afd0*/  SHF.L.U32 R2, R29, 0x1f, RZ ;  /* 0x0000001f1d027819 */ /* 0x000fe200000006ff */
[----:B------:R-:W-:-:S03]  /*1afe0*/  VIADD R19, R19, 0x1 ;  /* 0x0000000113137836 */ /* 0x000fc60000000000 */
[----:B------:R-:W0:Y:S02]  /*1aff0*/  SYNCS.PHASECHK.TRANS64.TRYWAIT P1, [R3+URZ+0x19c40], R2 ;  /* 0x019c4002030075a7 */ /* 0x000e24000802017f */
[----:B------:R-:W-:-:S04]  /*1b000*/  ISETP.NE.AND P2, PT, R19, 0x2, PT ;  /* 0x000000021300780c */ /* 0x000fc80003f45270 */
[----:B------:R-:W-:Y:S01]  /*1b010*/  SEL R0, RZ, 0x1, P2 ;  /* 0x00000001ff007807 */ /* 0x000fe20001000000 */
[----:B0-----:R-:W-:Y:S08]  /*1b020*/  @!P1 BRA `(.L_x_11629) ;  /* 0x0000002c00749947 */ /* 0x001ff00003800000 */
.L_x_11755:
[----:B------:R-:W-:Y:S02]  /*1b030*/  SEL R19, R19, RZ, P2 ;  /* 0x000000ff13137207 */ /* 0x000fe40001000000 */
[----:B------:R-:W-:Y:S01]  /*1b040*/  LOP3.LUT R0, R29, R0, RZ, 0x3c, !PT ;  /* 0x000000001d007212 */ /* 0x000fe200078e3cff */
[----:B------:R-:W-:Y:S06]  /*1b050*/  @!P0 BRA `(.L_x_11630) ;  /* 0x0000000000048947 */ /* 0x000fec0003800000 */
[----:B------:R-:W-:Y:S01]  /*1b060*/  BPT.TRAP 0x1 ;  /* 0x000000040000795c */ /* 0x000fe20000300000 */
.L_x_11630:
[----:B------:R-:W-:Y:S01]  /*1b070*/  IMAD R19, R19, 0x8, R5 ;  /* 0x0000000813137824 */ /* 0x000fe200078e0205 */
[----:B------:R-:W-:-:S04]  /*1b080*/  SHF.L.U32 R0, R0, 0x1f, RZ ;  /* 0x0000001f00007819 */ /* 0x000fc800000006ff */
[----:B------:R-:W1:Y:S02]  /*1b090*/  SYNCS.PHASECHK.TRANS64.TRYWAIT P1, [R19+URZ+0x19c40], R0 ;  /* 0x019c4000130075a7 */ /* 0x000e64000802017f */
[----:B-1----:R-:W-:Y:S05]  /*1b0a0*/  @!P1 BRA `(.L_x_11631) ;  /* 0x0000002c00689947 */ /* 0x002fea0003800000 */
.L_x_11756:
[----:B------:R-:W-:Y:S05]  /*1b0b0*/  @!P0 BRA `(.L_x_11632) ;  /* 0x0000000000048947 */ /* 0x000fea0003800000 */
[----:B------:R-:W-:Y:S01]  /*1b0c0*/  BPT.TRAP 0x1 ;  /* 0x000000040000795c */ /* 0x000fe20000300000 */
.L_x_11632:
[----:B------:R-:W2:Y:S02]  /*1b0d0*/  SYNCS.PHASECHK.TRANS64.TRYWAIT P1, [R3+URZ+0x19c60], R2 ;  /* 0x019c6002030075a7 */ /* 0x000ea4000802017f */
[----:B--2---:R-:W-:Y:S05]  /*1b0e0*/  @!P1 BRA `(.L_x_11633) ;  /* 0x0000002c006c9947 */ /* 0x004fea0003800000 */
.L_x_11757:
[----:B------:R-:W-:Y:S05]  /*1b0f0*/  @!P0 BRA `(.L_x_11634) ;  /* 0x0000000000048947 */ /* 0x000fea0003800000 */
[----:B------:R-:W-:Y:S01]  /*1b100*/  BPT.TRAP 0x1 ;  /* 0x000000040000795c */ /* 0x000fe20000300000 */
.L_x_11634:
[----:B------:R-:W3:Y:S02]  /*1b110*/  SYNCS.PHASECHK.TRANS64.TRYWAIT P1, [R19+URZ+0x19c60], R0 ;  /* 0x019c6000130075a7 */ /* 0x000ee4000802017f */
[----:B---3--:R-:W-:Y:S05]  /*1b120*/  @!P1 BRA `(.L_x_11635) ;  /* 0x0000002c00709947 */ /* 0x008fea0003800000 */
.L_x_11758:
[----:B------:R-:W-:Y:S05]  /*1b130*/  @!P0 BRA `(.L_x_11636) ;  /* 0x0000000000048947 */ /* 0x000fea0003800000 */
[----:B------:R-:W-:Y:S01]  /*1b140*/  BPT.TRAP 0x1 ;  /* 0x000000040000795c */ /* 0x000fe20000300000 */
.L_x_11636:
[----:B------:R-:W4:Y:S02]  /*1b150*/  SYNCS.PHASECHK.TRANS64.TRYWAIT P1, [R3+URZ+0x19c80], R2 ;  /* 0x019c8002030075a7 */ /* 0x000f24000802017f */
[----:B----4-:R-:W-:Y:S05]  /*1b160*/  @!P1 BRA `(.L_x_11637) ;  /* 0x0000002c00749947 */ /* 0x010fea0003800000 */
.L_x_11759:
[----:B------:R-:W-:Y:S05]  /*1b170*/  @!P0 BRA `(.L_x_11638) ;  /* 0x0000000000048947 */ /* 0x000fea0003800000 */
[----:B------:R-:W-:Y:S01]  /*1b180*/  BPT.TRAP 0x1 ;  /* 0x000000040000795c */ /* 0x000fe20000300000 */
.L_x_11638:
[----:B------:R0:W0:Y:S02]  /*1b190*/  SYNCS.PHASECHK.TRANS64.TRYWAIT P0, [R19+URZ+0x19c80], R0 ;  /* 0x019c8000130075a7 */ /* 0x000024000800017f */
[----:B0-----:R-:W-:Y:S05]  /*1b1a0*/  @!P0 NANOSLEEP.SYNCS 0x989680 ;  /* 0x009896800000895d */ /* 0x001fea0003900000 */
[----:B------:R-:W0:Y:S02]  /*1b1b0*/  @!P0 SYNCS.PHASECHK.TRANS64 P0, [R19+URZ+0x19c80], R0 ;  /* 0x019c8000130085a7 */ /* 0x000e24000800007f */
[----:B0-----:R-:W-:Y:S05]  /*1b1c0*/  @!P0 BRA `(.L_x_11638) ;  /* 0xfffffffc00f08947 */ /* 0x001fea000383ffff */
.L_x_11369:
[----:B------:R-:W-:Y:S05]  /*1b1d0*/  BSYNC B8 ;  /* 0x0000000000087941 */ /* 0x000fea0003800000 */
.L_x_11366:
[----:B------:R-:W-:Y:S05]  /*1b1e0*/  EXIT ;  /* 0x000000000000794d */ /* 0x000fea0003800000 */
.L_x_11387:
[----:B-1----:R1:W2:Y:S02]  /*1b1f0*/  SYNCS.PHASECHK.TRANS64.TRYWAIT P4, [R70+URZ+0x19c90], R76 ;  /* 0x019c904c460075a7 */ /* 0x0022a4000808017f */
[----:B--2---:R-:W-:Y:S05]  /*1b200*/  @!P4 NANOSLEEP.SYNCS 0x989680 ;  /* 0x009896800000c95d */ /* 0x004fea0003900000 */
[----:B------:R-:W2:Y:S02]  /*1b210*/  @!P4 SYNCS.PHASECHK.TRANS64 P4, [R70+URZ+0x19c90], R76 ;  /* 0x019c904c4600c5a7 */ /* 0x000ea4000808007f */
[----:B--2---:R-:W-:Y:S05]  /*1b220*/  @!P4 BRA `(.L_x_11387) ;  /* 0xfffffffc00f0c947 */ /* 0x004fea000383ffff */
[----:B------:R-:W-:Y:S05]  /*1b230*/  BRA `(.L_x_11639) ;  /* 0xfffffe7800847947 */ /* 0x000fea000383ffff */
.L_x_11388:
        /* <DEDUP_REMOVED lines=8> */
.L_x_11641:
[----:B------:R-:W-:Y:S05]  /*1b2c0*/  BSYNC B1 ;  /* 0x0000000000017941 */ /* 0x000fea0003800000 */
.L_x_11640:
        /* <DEDUP_REMOVED lines=8> */
.L_x_11642:
[----:B------:R-:W-:Y:S05]  /*1b350*/  BRA `(.L_x_11643) ;  /* 0xfffffe7800507947 */ /* 0x000fea000383ffff */
.L_x_11404:
[----:B-1----:R1:W2:Y:S02]  /*1b360*/  SYNCS.PHASECHK.TRANS64.TRYWAIT P4, [R70+URZ+0x19c90], R76 ;  /* 0x019c904c460075a7 */ /* 0x0022a4000808017f */
[----:B--2---:R-:W-:Y:S05]  /*1b370*/  @!P4 NANOSLEEP.SYNCS 0x989680 ;  /* 0x009896800000c95d */ /* 0x004fea0003900000 */
[----:B------:R-:W2:Y:S02]  /*1b380*/  @!P4 SYNCS.PHASECHK.TRANS64 P4, [R70+URZ+0x19c90], R76 ;  /* 0x019c904c4600c5a7 */ /* 0x000ea4000808007f */
[----:B--2---:R-:W-:Y:S05]  /*1b390*/  @!P4 BRA `(.L_x_11404) ;  /* 0xfffffffc00f0c947 */ /* 0x004fea000383ffff */
[----:B------:R-:W-:Y:S05]  /*1b3a0*/  BRA `(.L_x_11644) ;  /* 0xfffffe9000987947 */ /* 0x000fea000383ffff */
.L_x_11405:
[----:B------:R-:W-:Y:S01]  /*1b3b0*/  BSSY B1, `(.L_x_11645) ;  /* 0x0000008000017945 */ /* 0x000fe20003800000 */
[----:B0-----:R-:W-:Y:S01]  /*1b3c0*/  MOV R13, R78 ;  /* 0x0000004e000d7202 */ /* 0x001fe20000000f00 */
[----:B------:R-:W-:Y:S02]  /*1b3d0*/  IMAD.MOV.U32 R12, RZ, RZ, RZ ;  /* 0x000000ffff0c7224 */ /* 0x000fe400078e00ff */
[----:B------:R-:W-:Y:S02]  /*1b3e0*/  IMAD.MOV.U32 R11, RZ, RZ, 0x1e1f ;  /* 0x00001e1fff0b7424 */ /* 0x000fe400078e00ff */
[----:B------:R-:W-:-:S07]  /*1b3f0*/  IMAD.MOV.U32 R15, RZ, RZ, -0x1 ;  /* 0xffffffffff0f7424 */ /* 0x000fce00078e00ff */
[----:B-1----:R-:W-:Y:S05]  /*1b400*/  WARPSYNC.COLLECTIVE R15, `(.L_x_11646) ;  /* 0x000000000f087348 */ /* 0x002fea0003c00000 */
[----:B------:R0:W2:Y:S02]  /*1b410*/  SHFL.IDX P6, R14, R13, R12, R11 ;  /* 0x0000000c0d0e7389 */ /* 0x0000a400000c000b */
[----:B012---:R-:W-:Y:S01]  /*1b420*/  ENDCOLLECTIVE ;  /* 0x000000000000791b */ /* 0x007fe20003800000 */
.L_x_11646:
[----:B------:R-:W-:Y:S05]  /*1b430*/  BSYNC B1 ;  /* 0x0000000000017941 */ /* 0x000fea0003800000 */
.L_x_11645:
        /* <DEDUP_REMOVED lines=8> */
.L_x_11647:
[----:B------:R-:W-:Y:S01]  /*1b4c0*/  IMAD.MOV.U32 R79, RZ, RZ, R14 ;  /* 0x000000ffff4f7224 */ /* 0x000fe200078e000e */
[----:B------:R-:W-:Y:S06]  /*1b4d0*/  BRA `(.L_x_11648) ;  /* 0xfffffe9000607947 */ /* 0x000fec000383ffff */
.L_x_11414:
[----:B0-----:R0:W1:Y:S02]  /*1b4e0*/  SYNCS.PHASECHK.TRANS64.TRYWAIT P3, [R70+URZ+0x19c90], R76 ;  /* 0x019c904c460075a7 */ /* 0x001064000806017f */
[----:B-1----:R-:W-:Y:S05]  /*1b4f0*/  @!P3 NANOSLEEP.SYNCS 0x989680 ;  /* 0x009896800000b95d */ /* 0x002fea0003900000 */
[----:B------:R-:W1:Y:S02]  /*1b500*/  @!P3 SYNCS.PHASECHK.TRANS64 P3, [R70+URZ+0x19c90], R76 ;  /* 0x019c904c4600b5a7 */ /* 0x000e64000806007f */
[----:B-1----:R-:W-:Y:S05]  /*1b510*/  @!P3 BRA `(.L_x_11414) ;  /* 0xfffffffc00f0b947 */ /* 0x002fea000383ffff */
[----:B------:R-:W-:Y:S05]  /*1b520*/  BRA `(.L_x_11649) ;  /* 0xfffffeb000647947 */ /* 0x000fea000383ffff */
.L_x_11415:
[----:B------:R-:W-:Y:S01]  /*1b530*/  BSSY B1, `(.L_x_11650) ;  /* 0x0000007000017945 */ /* 0x000fe20003800000 */
[----:B------:R-:W-:Y:S02]  /*1b540*/  IMAD.MOV.U32 R12, RZ, RZ, RZ ;  /* 0x000000ffff0c7224 */ /* 0x000fe400078e00ff */
[----:B------:R-:W-:Y:S02]  /*1b550*/  IMAD.MOV.U32 R11, RZ, RZ, 0x1e1f ;  /* 0x00001e1fff0b7424 */ /* 0x000fe400078e00ff */
[----:B------:R-:W-:-:S07]  /*1b560*/  IMAD.MOV.U32 R15, RZ, RZ, -0x1 ;  /* 0xffffffffff0f7424 */ /* 0x000fce00078e00ff */
[----:B0-----:R-:W-:Y:S05]  /*1b570*/  WARPSYNC.COLLECTIVE R15, `(.L_x_11651) ;  /* 0x000000000f087348 */ /* 0x001fea0003c00000 */
[----:B------:R1:W2:Y:S02]  /*1b580*/  SHFL.IDX P6, R14, R13, R12, R11 ;  /* 0x0000000c0d0e7389 */ /* 0x0002a400000c000b */
[----:B012---:R-:W-:Y:S01]  /*1b590*/  ENDCOLLECTIVE ;  /* 0x000000000000791b */ /* 0x007fe20003800000 */
.L_x_11651:
[----:B------:R-:W-:Y:S05]  /*1b5a0*/  BSYNC B1 ;  /* 0x0000000000017941 */ /* 0x000fea0003800000 */
.L_x_11650:
        /* <DEDUP_REMOVED lines=8> */
.L_x_11652:
[----:B------:R-:W-:Y:S05]  /*1b630*/  BRA `(.L_x_11653) ;  /* 0xfffffeb000847947 */ /* 0x000fea000383ffff */
.L_x_11419:
[----:B0-----:R0:W2:Y:S02]  /*1b640*/  SYNCS.PHASECHK.TRANS64.TRYWAIT P2, [R70+URZ+0x19cb0], R76 ;  /* 0x019cb04c460075a7 */ /* 0x0010a4000804017f */
[----:B--2---:R-:W-:Y:S05]  /*1b650*/  @!P2 NANOSLEEP.SYNCS 0x989680 ;  /* 0x009896800000a95d */ /* 0x004fea0003900000 */
[----:B------:R-:W2:Y:S02]  /*1b660*/  @!P2 SYNCS.PHASECHK.TRANS64 P2, [R70+URZ+0x19cb0], R76 ;  /* 0x019cb04c4600a5a7 */ /* 0x000ea4000804007f */
[----:B--2---:R-:W-:Y:S05]  /*1b670*/  @!P2 BRA `(.L_x_11419) ;  /* 0xfffffffc00f0a947 */ /* 0x004fea000383ffff */
[----:B------:R-:W-:Y:S05]  /*1b680*/  BRA `(.L_x_11654) ;  /* 0xfffffeb400107947 */ /* 0x000fea000383ffff */
.L_x_11439:
        /* <DEDUP_REMOVED lines=8> */
.L_x_11656:
[----:B------:R-:W-:Y:S05]  /*1b710*/  BSYNC B1 ;  /* 0x0000000000017941 */ /* 0x000fea0003800000 */
.L_x_11655:
        /* <DEDUP_REMOVED lines=8> */
.L_x_11657:
[----:B------:R-:W-:Y:S02]  /*1b7a0*/  IMAD.MOV.U32 R13, RZ, RZ, R28 ;  /* 0x000000ffff0d7224 */ /* 0x000fe400078e001c */
[----:B------:R-:W-:-:S07]  /*1b7b0*/  IMAD.MOV.U32 R31, RZ, RZ, R14 ;  /* 0x000000ffff1f7224 */ /* 0x000fce00078e000e */
[----:B------:R-:W-:Y:S05]  /*1b7c0*/  WARPSYNC.COLLECTIVE R15, `(.L_x_11658) ;  /* 0x000000000f087348 */ /* 0x000fea0003c00000 */
[----:B------:R0:W1:Y:S02]  /*1b7d0*/  SHFL.IDX P6, R14, R13, R12, R11 ;  /* 0x0000000c0d0e7389 */ /* 0x00006400000c000b */
[----:B01----:R-:W-:Y:S01]  /*1b7e0*/  ENDCOLLECTIVE ;  /* 0x000000000000791b */ /* 0x003fe20003800000 */
.L_x_11658:
[----:B------:R-:W-:Y:S02]  /*1b7f0*/  IMAD.MOV.U32 R13, RZ, RZ, R26 ;  /* 0x000000ffff0d7224 */ /* 0x000fe400078e001a */
[----:B------:R-:W-:-:S07]  /*1b800*/  IMAD.MOV.U32 R27, RZ, RZ, R14 ;  /* 0x000000ffff1b7224 */ /* 0x000fce00078e000e */
[----:B------:R-:W-:Y:S05]  /*1b810*/  WARPSYNC.COLLECTIVE R15, `(.L_x_11659) ;  /* 0x000000000f087348 */ /* 0x000fea0003c00000 */
[----:B------:R0:W1:Y:S02]  /*1b820*/  SHFL.IDX P6, R14, R13, R12, R11 ;  /* 0x0000000c0d0e7389 */ /* 0x00006400000c000b */
[----:B01----:R-:W-:Y:S01]  /*1b830*/  ENDCOLLECTIVE ;  /* 0x000000000000791b */ /* 0x003fe20003800000 */
.L_x_11659:
[----:B------:R-:W-:Y:S01]  /*1b840*/  IMAD.MOV.U32 R5, RZ, RZ, R14 ;  /* 0x000000ffff057224 */ /* 0x000fe200078e000e */
[----:B------:R-:W-:Y:S06]  /*1b850*/  BRA `(.L_x_11660) ;  /* 0xfffffec000c87947 */ /* 0x000fec000383ffff */
.L_x_11443:
[----:B-1----:R1:W3:Y:S02]  /*1b860*/  SYNCS.PHASECHK.TRANS64.TRYWAIT P0, [R18+URZ+0x19c00], R37 ;  /* 0x019c0025120075a7 */ /* 0x0022e4000800017f */
[----:B---3--:R-:W-:Y:S05]  /*1b870*/  @!P0 NANOSLEEP.SYNCS 0x989680 ;  /* 0x009896800000895d */ /* 0x008fea0003900000 */
[----:B------:R-:W3:Y:S02]  /*1b880*/  @!P0 SYNCS.PHASECHK.TRANS64 P0, [R18+URZ+0x19c00], R37 ;  /* 0x019c0025120085a7 */ /* 0x000ee4000800007f */
[----:B---3--:R-:W-:Y:S05]  /*1b890*/  @!P0 BRA `(.L_x_11443) ;  /* 0xfffffffc00f08947 */ /* 0x008fea000383ffff */
[----:B------:R-:W-:Y:S05]  /*1b8a0*/  BRA `(.L_x_11661) ;  /* 0xfffffec400947947 */ /* 0x000fea000383ffff */
.L_x_11449:
        /* <DEDUP_REMOVED lines=8> */
.L_x_11663:
[----:B------:R-:W-:Y:S05]  /*1b930*/  BSYNC B1 ;  /* 0x0000000000017941 */ /* 0x000fea0003800000 */
.L_x_11662:
        /* <DEDUP_REMOVED lines=8> */
.L_x_11664:
[----:B------:R-:W-:Y:S02]  /*1b9c0*/  IMAD.MOV.U32 R13, RZ, RZ, R28 ;  /* 0x000000ffff0d7224 */ /* 0x000fe400078e001c */
[----:B------:R-:W-:-:S07]  /*1b9d0*/  IMAD.MOV.U32 R31, RZ, RZ, R14 ;  /* 0x000000ffff1f7224 */ /* 0x000fce00078e000e */
[----:B------:R-:W-:Y:S05]  /*1b9e0*/  WARPSYNC.COLLECTIVE R15, `(.L_x_11665) ;  /* 0x000000000f087348 */ /* 0x000fea0003c00000 */
[----:B------:R0:W1:Y:S02]  /*1b9f0*/  SHFL.IDX P6, R14, R13, R12, R11 ;  /* 0x0000000c0d0e7389 */ /* 0x00006400000c000b */
[----:B01----:R-:W-:Y:S01]  /*1ba00*/  ENDCOLLECTIVE ;  /* 0x000000000000791b */ /* 0x003fe20003800000 */
.L_x_11665:
[----:B------:R-:W-:Y:S02]  /*1ba10*/  IMAD.MOV.U32 R13, RZ, RZ, R26 ;  /* 0x000000ffff0d7224 */ /* 0x000fe400078e001a */
[----:B------:R-:W-:-:S07]  /*1ba20*/  IMAD.MOV.U32 R28, RZ, RZ, R14 ;  /* 0x000000ffff1c7224 */ /* 0x000fce00078e000e */
[----:B------:R-:W-:Y:S05]  /*1ba30*/  WARPSYNC.COLLECTIVE R15, `(.L_x_11666) ;  /* 0x000000000f087348 */ /* 0x000fea0003c00000 */
[----:B------:R0:W1:Y:S02]  /*1ba40*/  SHFL.IDX P6, R14, R13, R12, R11 ;  /* 0x0000000c0d0e7389 */ /* 0x00006400000c000b */
[----:B01----:R-:W-:Y:S01]  /*1ba50*/  ENDCOLLECTIVE ;  /* 0x000000000000791b */ /* 0x003fe20003800000 */
.L_x_11666:
[----:B------:R-:W-:Y:S01]  /*1ba60*/  IMAD.MOV.U32 R33, RZ, RZ, R14 ;  /* 0x000000ffff217224 */ /* 0x000fe200078e000e */
[----:B------:R-:W-:Y:S06]  /*1ba70*/  BRA `(.L_x_11667) ;  /* 0xfffffedc00107947 */ /* 0x000fec000383ffff */
.L_x_11453:
[----:B-1----:R1:W3:Y:S02]  /*1ba80*/  SYNCS.PHASECHK.TRANS64.TRYWAIT P0, [R18+URZ+0x19c00], R37 ;  /* 0x019c0025120075a7 */ /* 0x0022e4000800017f */
[----:B---3--:R-:W-:Y:S05]  /*1ba90*/  @!P0 NANOSLEEP.SYNCS 0x989680 ;  /* 0x009896800000895d */ /* 0x008fea0003900000 */
[----:B------:R-:W3:Y:S02]  /*1baa0*/  @!P0 SYNCS.PHASECHK.TRANS64 P0, [R18+URZ+0x19c00], R37 ;  /* 0x019c0025120085a7 */ /* 0x000ee4000800007f */
[----:B---3--:R-:W-:Y:S05]  /*1bab0*/  @!P0 BRA `(.L_x_11453) ;  /* 0xfffffffc00f08947 */ /* 0x008fea000383ffff */
[----:B------:R-:W-:Y:S05]  /*1bac0*/  BRA `(.L_x_11668) ;  /* 0xfffffedc00cc7947 */ /* 0x000fea000383ffff */
.L_x_11459:
[----:B-1----:R1:W2:Y:S02]  /*1bad0*/  SYNCS.PHASECHK.TRANS64.TRYWAIT P1, [R3+URZ+0x19c30], R4 ;  /* 0x019c3004030075a7 */ /* 0x0022a4000802017f */
[----:B--2---:R-:W-:Y:S05]  /*1bae0*/  @!P1 NANOSLEEP.SYNCS 0x989680 ;  /* 0x009896800000995d */ /* 0x004fea0003900000 */
[----:B------:R-:W2:Y:S02]  /*1baf0*/  @!P1 SYNCS.PHASECHK.TRANS64 P1, [R3+URZ+0x19c30], R4 ;  /* 0x019c3004030095a7 */ /* 0x000ea4000802007f */
[----:B--2---:R-:W-:Y:S05]  /*1bb00*/  @!P1 BRA `(.L_x_11459) ;  /* 0xfffffffc00f09947 */ /* 0x004fea000383ffff */
[----:B------:R-:W-:Y:S05]  /*1bb10*/  BRA `(.L_x_11458) ;  /* 0xffffff0000347947 */ /* 0x000fea000383ffff */
.L_x_11467:
[----:B-1----:R1:W2:Y:S02]  /*1bb20*/  SYNCS.PHASECHK.TRANS64.TRYWAIT P1, [R0+URZ+0x19c30], R5 ;  /* 0x019c3005000075a7 */ /* 0x0022a4000802017f */
[----:B--2---:R-:W-:Y:S05]  /*1bb30*/  @!P1 NANOSLEEP.SYNCS 0x989680 ;  /* 0x009896800000995d */ /* 0x004fea0003900000 */
[----:B------:R-:W2:Y:S02]  /*1bb40*/  @!P1 SYNCS.PHASECHK.TRANS64 P1, [R0+URZ+0x19c30], R5 ;  /* 0x019c3005000095a7 */ /* 0x000ea4000802007f */
[----:B--2---:R-:W-:Y:S05]  /*1bb50*/  @!P1 BRA `(.L_x_11467) ;  /* 0xfffffffc00f09947 */ /* 0x004fea000383ffff */
[----:B------:R-:W-:Y:S05]  /*1bb60*/  BRA `(.L_x_11466) ;  /* 0xffffff2000b87947 */ /* 0x000fea000383ffff */
.L_x_11472:
[----:B-1----:R1:W2:Y:S02]  /*1bb70*/  SYNCS.PHASECHK.TRANS64.TRYWAIT P1, [R7+URZ+0x19c50], R5 ;  /* 0x019c5005070075a7 */ /* 0x0022a4000802017f */
[----:B--2---:R-:W-:Y:S05]  /*1bb80*/  @!P1 NANOSLEEP.SYNCS 0x989680 ;  /* 0x009896800000995d */ /* 0x004fea0003900000 */
[----:B------:R-:W2:Y:S02]  /*1bb90*/  @!P1 SYNCS.PHASECHK.TRANS64 P1, [R7+URZ+0x19c50], R5 ;  /* 0x019c5005070095a7 */ /* 0x000ea4000802007f */
[----:B--2---:R-:W-:Y:S05]  /*1bba0*/  @!P1 BRA `(.L_x_11472) ;  /* 0xfffffffc00f09947 */ /* 0x004fea000383ffff */
[----:B------:R-:W-:Y:S05]  /*1bbb0*/  BRA `(.L_x_11471) ;  /* 0xffffff24003c7947 */ /* 0x000fea000383ffff */
.L_x_11480:
[----:B-1----:R1:W2:Y:S02]  /*1bbc0*/  SYNCS.PHASECHK.TRANS64.TRYWAIT P1, [R4+URZ+0x19c50], R7 ;  /* 0x019c5007040075a7 */ /* 0x0022a4000802017f */
[----:B--2---:R-:W-:Y:S05]  /*1bbd0*/  @!P1 NANOSLEEP.SYNCS 0x989680 ;  /* 0x009896800000995d */ /* 0x004fea0003900000 */
[----:B------:R-:W2:Y:S02]  /*1bbe0*/  @!P1 SYNCS.PHASECHK.TRANS64 P1, [R4+URZ+0x19c50], R7 ;  /* 0x019c5007040095a7 */ /* 0x000ea4000802007f */
[----:B--2---:R-:W-:Y:S05]  /*1bbf0*/  @!P1 BRA `(.L_x_11480) ;  /* 0xfffffffc00f09947 */ /* 0x004fea000383ffff */
[----:B------:R-:W-:Y:S05]  /*1bc00*/  BRA `(.L_x_11479) ;  /* 0xffffff3c00f07947 */ /* 0x000fea000383ffff */
.L_x_11511:
        /* <DEDUP_REMOVED lines=11> */
.L_x_11670:
[----:B------:R-:W-:Y:S05]  /*1bcc0*/  BSYNC B1 ;  /* 0x0000000000017941 */ /* 0x000fea0003800000 */
.L_x_11669:
[----:B------:R-:W-:Y:S05]  /*1bcd0*/  BRA `(.L_x_11671) ;  /* 0xffffff9400247947 */ /* 0x000fea000383ffff */
.L_x_11513:
[----:B------:R-:W-:Y:S01]  /*1bce0*/  BSSY B1, `(.L_x_11672) ;  /* 0x0000006000017945 */ /* 0x000fe20003800000 */
[----:B------:R-:W-:-:S07]  /*1bcf0*/  IMAD.MOV.U32 R15, RZ, RZ, -0x1 ;  /* 0xffffffffff0f7424 */ /* 0x000fce00078e00ff */
[----:B0-----:R-:W-:Y:S05]  /*1bd00*/  WARPSYNC.COLLECTIVE R15, `(.L_x_11673) ;  /* 0x000000000f0c7348 */ /* 0x001fea0003c00000 */
[----:B------:R-:W-:Y:S02]  /*1bd10*/  ELECT P6, UR62, PT ;  /* 0x00000000003e782f */ /* 0x000fe400038c0000 */
[----:B------:R-:W-:Y:S01]  /*1bd20*/  MOV R14, UR62 ;  /* 0x0000003e000e7c02 */ /* 0x000fe20008000f00 */
[----:B0-----:R-:W-:Y:S10]  /*1bd30*/  ENDCOLLECTIVE ;  /* 0x000000000000791b */ /* 0x001ff40003800000 */
.L_x_11673:
[----:B------:R-:W-:Y:S05]  /*1bd40*/  BSYNC B1 ;  /* 0x0000000000017941 */ /* 0x000fea0003800000 */
.L_x_11672:
[----:B------:R-:W-:Y:S05]  /*1bd50*/  BRA `(.L_x_11512) ;  /* 0xffffff94001c7947 */ /* 0x000fea000383ffff */
.L_x_11515:
[----:B0-----:R0:W1:Y:S02]  /*1bd60*/  SYNCS.PHASECHK.TRANS64.TRYWAIT P0, [R17+URZ+0x19c20], R5 ;  /* 0x019c2005110075a7 */ /* 0x001064000800017f */
[----:B-1----:R-:W-:Y:S05]  /*1bd70*/  @!P0 NANOSLEEP.SYNCS 0x989680 ;  /* 0x009896800000895d */ /* 0x002fea0003900000 */
[----:B------:R-:W1:Y:S02]  /*1bd80*/  @!P0 SYNCS.PHASECHK.TRANS64 P0, [R17+URZ+0x19c20], R5 ;  /* 0x019c2005110085a7 */ /* 0x000e64000800007f */
[----:B-1----:R-:W-:Y:S05]  /*1bd90*/  @!P0 BRA `(.L_x_11515) ;  /* 0xfffffffc00f08947 */ /* 0x002fea000383ffff */
[----:B------:R-:W-:Y:S05]  /*1bda0*/  BRA `(.L_x_11674) ;  /* 0xffffff94002c7947 */ /* 0x000fea000383ffff */
.L_x_11519:
[----:B-1----:R1:W2:Y:S02]  /*1bdb0*/  SYNCS.PHASECHK.TRANS64.TRYWAIT P0, [R8+URZ+0x19ca0], R11 ;  /* 0x019ca00b080075a7 */ /* 0x0022a4000800017f */
[----:B--2---:R-:W-:Y:S05]  /*1bdc0*/  @!P0 NANOSLEEP.SYNCS 0x989680 ;  /* 0x009896800000895d */ /* 0x004fea0003900000 */
[----:B------:R-:W2:Y:S02]  /*1bdd0*/  @!P0 SYNCS.PHASECHK.TRANS64 P0, [R8+URZ+0x19ca0], R11 ;  /* 0x019ca00b080085a7 */ /* 0x000ea4000800007f */
[----:B--2---:R-:W-:Y:S05]  /*1bde0*/  @!P0 BRA `(.L_x_11519) ;  /* 0xfffffffc00f08947 */ /* 0x004fea000383ffff */
[----:B------:R-:W-:Y:S05]  /*1bdf0*/  BRA `(.L_x_11675) ;  /* 0xffffff9400487947 */ /* 0x000fea000383ffff */
.L_x_11526:
[----:B0-----:R0:W2:Y:S02]  /*1be00*/  SYNCS.PHASECHK.TRANS64.TRYWAIT P0, [R8+URZ+0x19cc0], R11 ;  /* 0x019cc00b080075a7 */ /* 0x0010a4000800017f */
[----:B--2---:R-:W-:Y:S05]  /*1be10*/  @!P0 NANOSLEEP.SYNCS 0x989680 ;  /* 0x009896800000895d */ /* 0x004fea0003900000 */
[----:B------:R-:W2:Y:S02]  /*1be20*/  @!P0 SYNCS.PHASECHK.TRANS64 P0, [R8+URZ+0x19cc0], R11 ;  /* 0x019cc00b080085a7 */ /* 0x000ea4000800007f */
[----:B--2---:R-:W-:Y:S05]  /*1be30*/  @!P0 BRA `(.L_x_11526) ;  /* 0xfffffffc00f08947 */ /* 0x004fea000383ffff */
[----:B------:R-:W-:Y:S05]  /*1be40*/  BRA `(.L_x_11676) ;  /* 0xffffff9800447947 */ /* 0x000fea000383ffff */
.L_x_11535:
[----:B0-----:R0:W1:Y:S02]  /*1be50*/  SYNCS.PHASECHK.TRANS64.TRYWAIT P2, [R9+URZ+0x19ca0], R8 ;  /* 0x019ca008090075a7 */ /* 0x001064000804017f */
[----:B-1----:R-:W-:Y:S05]  /*1be60*/  @!P2 NANOSLEEP.SYNCS 0x989680 ;  /* 0x009896800000a95d */ /* 0x002fea0003900000 */
[----:B------:R-:W1:Y:S02]  /*1be70*/  @!P2 SYNCS.PHASECHK.TRANS64 P2, [R9+URZ+0x19ca0], R8 ;  /* 0x019ca0080900a5a7 */ /* 0x000e64000804007f */
[----:B-1----:R-:W-:Y:S05]  /*1be80*/  @!P2 BRA `(.L_x_11535) ;  /* 0xfffffffc00f0a947 */ /* 0x002fea000383ffff */
[----:B------:R-:W-:Y:S05]  /*1be90*/  BRA `(.L_x_11677) ;  /* 0xffffff9c00847947 */ /* 0x000fea000383ffff */
.L_x_11542:
[----:B-1----:R1:W2:Y:S02]  /*1bea0*/  SYNCS.PHASECHK.TRANS64.TRYWAIT P2, [R9+URZ+0x19cc0], R8 ;  /* 0x019cc008090075a7 */ /* 0x0022a4000804017f */
[----:B--2---:R-:W-:Y:S05]  /*1beb0*/  @!P2 NANOSLEEP.SYNCS 0x989680 ;  /* 0x009896800000a95d */ /* 0x004fea0003900000 */
[----:B------:R-:W2:Y:S02]  /*1bec0*/  @!P2 SYNCS.PHASECHK.TRANS64 P2, [R9+URZ+0x19cc0], R8 ;  /* 0x019cc0080900a5a7 */ /* 0x000ea4000804007f */
[----:B--2---:R-:W-:Y:S05]  /*1bed0*/  @!P2 BRA `(.L_x_11542) ;  /* 0xfffffffc00f0a947 */ /* 0x004fea000383ffff */
[----:B------:R-:W-:Y:S05]  /*1bee0*/  BRA `(.L_x_11678) ;  /* 0xffffffa0007c7947 */ /* 0x000fea000383ffff */
.L_x_11561:
[----:B0-----:R-:W0:Y:S01]  /*1bef0*/  S2R R11, SR_TID.X ;  /* 0x00000000000b7919 */ /* 0x001e220000002100 */
[----:B------:R-:W-:Y:S01]  /*1bf00*/  BSSY B0, `(.L_x_11679) ;  /* 0x000000a000007945 */ /* 0x000fe20003800000 */
[----:B------:R-:W-:Y:S02]  /*1bf10*/  IMAD.MOV.U32 R12, RZ, RZ, RZ ;  /* 0x000000ffff0c7224 */ /* 0x000fe400078e00ff */
[----:B------:R-:W-:Y:S01]  /*1bf20*/  IMAD.MOV.U32 R15, RZ, RZ, -0x1 ;  /* 0xffffffffff0f7424 */ /* 0x000fe200078e00ff */
[----:B0-----:R-:W-:-:S04]  /*1bf30*/  SHF.R.U32.HI R11, RZ, 0x5, R11 ;  /* 0x00000005ff0b7819 */ /* 0x001fc8000001160b */
[----:B------:R-:W-:-:S05]  /*1bf40*/  LOP3.LUT R11, R11, 0x3, RZ, 0xc0, !PT ;  /* 0x000000030b0b7812 */ /* 0x000fca00078ec0ff */
[----:B------:R-:W-:Y:S02]  /*1bf50*/  IMAD.MOV.U32 R13, RZ, RZ, R11 ;  /* 0x000000ffff0d7224 */ /* 0x000fe400078e000b */
[----:B------:R-:W-:-:S07]  /*1bf60*/  IMAD.MOV.U32 R11, RZ, RZ, 0x1f ;  /* 0x0000001fff0b7424 */ /* 0x000fce00078e00ff */
[----:B-----5:R-:W-:Y:S05]  /*1bf70*/  WARPSYNC.COLLECTIVE R15, `(.L_x_11680) ;  /* 0x000000000f087348 */ /* 0x020fea0003c00000 */
[----:B------:R0:W1:Y:S02]  /*1bf80*/  SHFL.IDX P6, R14, R13, R12, R11 ;  /* 0x0000000c0d0e7389 */ /* 0x00006400000c000b */
[----:B01---5:R-:W-:Y:S01]  /*1bf90*/  ENDCOLLECTIVE ;  /* 0x000000000000791b */ /* 0x023fe20003800000 */
.L_x_11680:
[----:B------:R-:W-:Y:S05]  /*1bfa0*/  BSYNC B0 ;  /* 0x0000000000007941 */ /* 0x000fea0003800000 */
.L_x_11679:
[----:B------:R-:W-:Y:S05]  /*1bfb0*/  BRA `(.L_x_11681) ;  /* 0xffffffb000c07947 */ /* 0x000fea000383ffff */
.L_x_11564:
[----:B-1----:R-:W2:Y:S02]  /*1bfc0*/  LDL R0, [R1+0x30] ;  /* 0x0000300001007983 */ /* 0x002ea40000100800 */
[----:B--2---:R1:W2:Y:S02]  /*1bfd0*/  SYNCS.PHASECHK.TRANS64.TRYWAIT P0, [R4+URZ+0x19c80], R0 ;  /* 0x019c8000040075a7 */ /* 0x0042a4000800017f */
[----:B--2---:R-:W-:Y:S05]  /*1bfe0*/  @!P0 NANOSLEEP.SYNCS 0x989680 ;  /* 0x009896800000895d */ /* 0x004fea0003900000 */
[----:B------:R-:W2:Y:S02]  /*1bff0*/  @!P0 SYNCS.PHASECHK.TRANS64 P0, [R4+URZ+0x19c80], R0 ;  /* 0x019c8000040085a7 */ /* 0x000ea4000800007f */
[----:B--2---:R-:W-:Y:S05]  /*1c000*/  @!P0 BRA `(.L_x_11564) ;  /* 0xfffffffc00ec8947 */ /* 0x004fea000383ffff */
[----:B------:R-:W-:Y:S05]  /*1c010*/  BRA `(.L_x_11682) ;  /* 0xffffffb000d07947 */ /* 0x000fea000383ffff */
.L_x_11565:
        /* <DEDUP_REMOVED lines=8> */
.L_x_11684:
[----:B------:R-:W-:Y:S05]  /*1c0a0*/  BSYNC B0 ;  /* 0x0000000000007941 */ /* 0x000fea0003800000 */
.L_x_11683:
[----:B------:R-:W0:Y:S01]  /*1c0b0*/  S2R R7, SR_TID.X ;  /* 0x0000000000077919 */ /* 0x000e220000002100 */
[----:B------:R-:W-:Y:S02]  /*1c0c0*/  IMAD.MOV.U32 R13, RZ, RZ, R8 ;  /* 0x000000ffff0d7224 */ /* 0x000fe400078e0008 */
[----:B------:R-:W-:Y:S02]  /*1c0d0*/  IMAD.MOV.U32 R12, RZ, RZ, RZ ;  /* 0x000000ffff0c7224 */ /* 0x000fe400078e00ff */
[----:B------:R-:W-:Y:S02]  /*1c0e0*/  IMAD.MOV.U32 R11, RZ, RZ, 0x1e1f ;  /* 0x00001e1fff0b7424 */ /* 0x000fe400078e00ff */
[----:B------:R-:W-:Y:S02]  /*1c0f0*/  IMAD.MOV.U32 R15, RZ, RZ, -0x1 ;  /* 0xffffffffff0f7424 */ /* 0x000fe400078e00ff */
[----:B------:R-:W-:-:S07]  /*1c100*/  IMAD.MOV.U32 R0, RZ, RZ, R14 ;  /* 0x000000ffff007224 */ /* 0x000fce00078e000e */
[----:B0-----:R-:W-:Y:S05]  /*1c110*/  WARPSYNC.COLLECTIVE R15, `(.L_x_11685) ;  /* 0x000000000f087348 */ /* 0x001fea0003c00000 */
[----:B------:R1:W2:Y:S02]  /*1c120*/  SHFL.IDX P6, R14, R13, R12, R11 ;  /* 0x0000000c0d0e7389 */ /* 0x0002a400000c000b */
[----:B012---:R-:W-:Y:S01]  /*1c130*/  ENDCOLLECTIVE ;  /* 0x000000000000791b */ /* 0x007fe20003800000 */
.L_x_11685:
[----:B------:R-:W0:Y:S01]  /*1c140*/  LDC R11, c[0x0][0x2f4] ;  /* 0x0000bd00ff0b7b82 */ /* 0x000e220000000800 */
[----:B------:R-:W-:Y:S02]  /*1c150*/  IMAD.MOV.U32 R13, RZ, RZ, R9 ;  /* 0x000000ffff0d7224 */ /* 0x000fe400078e0009 */
[----:B------:R-:W-:Y:S02]  /*1c160*/  IMAD.SHL.U32 R15, R7, 0x10, RZ ;  /* 0x00000010070f7824 */ /* 0x000fe400078e00ff */
[----:B------:R-:W-:-:S03]  /*1c170*/  IMAD.MOV.U32 R6, RZ, RZ, R14 ;  /* 0x000000ffff067224 */ /* 0x000fc600078e000e */
[----:B------:R-:W-:-:S04]  /*1c180*/  LOP3.LUT R15, R15, 0x10, RZ, 0xc0, !PT ;  /* 0x000000100f0f7812 */ /* 0x000fc800078ec0ff */
[C---:B------:R-:W-:Y:S02]  /*1c190*/  IADD3 R6, P0, R15.reuse, R6, RZ ;  /* 0x000000060f067210 */ /* 0x040fe40007f1e0ff */
[----:B------:R-:W-:Y:S02]  /*1c1a0*/  LOP3.LUT R12, R15, 0x20, RZ, 0xfc, !PT ;  /* 0x000000200f0c7812 */ /* 0x000fe400078efcff */
[----:B------:R-:W-:Y:S01]  /*1c1b0*/  IADD3.X R7, RZ, R0, RZ, P0, !PT ;  /* 0x00000000ff077210 */ /* 0x000fe200007fe4ff */
[----:B------:R-:W-:Y:S01]  /*1c1c0*/  IMAD.IADD R0, R17, 0x1, R10 ;  /* 0x0000000111007824 */ /* 0x000fe200078e020a */
[-C--:B0-----:R-:W-:Y:S02]  /*1c1d0*/  ISETP.GE.AND P4, PT, R15, R11.reuse, PT ;  /* 0x0000000b0f00720c */ /* 0x081fe40003f86270 */
[----:B------:R-:W-:Y:S01]  /*1c1e0*/  ISETP.GE.AND P2, PT, R12, R11, PT ;  /* 0x0000000b0c00720c */ /* 0x000fe20003f46270 */
[----:B------:R-:W-:Y:S01]  /*1c1f0*/  IMAD.MOV.U32 R12, RZ, RZ, 0x1 ;  /* 0x00000001ff0c7424 */ /* 0x000fe200078e00ff */
[----:B------:R-:W-:-:S02]  /*1c200*/  ISETP.LT.OR P0, PT, R2, 0x1, P4 ;  /* 0x000000010200780c */ /* 0x000fc40002701670 */
[----:B------:R-:W-:-:S11]  /*1c210*/  LOP3.LUT R15, R15, 0x40, RZ, 0xfc, !PT ;  /* 0x000000400f0f7812 */ /* 0x000fd600078efcff */
        /* <DEDUP_REMOVED lines=13> */
.L_x_11686:
        /* <DEDUP_REMOVED lines=10> */
.L_x_11687:
[----:B------:R-:W-:Y:S01]  /*1c390*/  IMAD.MOV.U32 R6, RZ, RZ, R14 ;  /* 0x000000ffff067224 */ /* 0x000fe200078e000e */
[----:B------:R-:W-:Y:S06]  /*1c3a0*/  BRA `(.L_x_11688) ;  /* 0xffffffb000a47947 */ /* 0x000fec000383ffff */
.L_x_11570:
[----:B---3--:R-:W3:Y:S02]  /*1c3b0*/  LDL R2, [R1+0x30] ;  /* 0x0000300001027983 */ /* 0x008ee40000100800 */
[----:B---3--:R3:W4:Y:S02]  /*1c3c0*/  SYNCS.PHASECHK.TRANS64.TRYWAIT P0, [R4+URZ+0x19c40], R2 ;  /* 0x019c4002040075a7 */ /* 0x008724000800017f */
[----:B----4-:R-:W-:Y:S05]  /*1c3d0*/  @!P0 NANOSLEEP.SYNCS 0x989680 ;  /* 0x009896800000895d */ /* 0x010fea0003900000 */
[----:B------:R-:W4:Y:S02]  /*1c3e0*/  @!P0 SYNCS.PHASECHK.TRANS64 P0, [R4+URZ+0x19c40], R2 ;  /* 0x019c4002040085a7 */ /* 0x000f24000800007f */
[----:B----4-:R-:W-:Y:S05]  /*1c3f0*/  @!P0 BRA `(.L_x_11570) ;  /* 0xfffffffc00ec8947 */ /* 0x010fea000383ffff */
[----:B------:R-:W-:Y:S05]  /*1c400*/  BRA `(.L_x_11689) ;  /* 0xffffffb400147947 */ /* 0x000fea000383ffff */
.L_x_11571:
[----:B------:R-:W-:Y:S01]  /*1c410*/  BSSY B0, `(.L_x_11690) ;  /* 0x0000008000007945 */ /* 0x000fe20003800000 */
[----:B------:R-:W-:Y:S02]  /*1c420*/  IMAD.MOV.U32 R13, RZ, RZ, R6 ;  /* 0x000000ffff0d7224 */ /* 0x000fe400078e0006 */
[----:B------:R-:W-:Y:S02]  /*1c430*/  IMAD.MOV.U32 R12, RZ, RZ, RZ ;  /* 0x000000ffff0c7224 */ /* 0x000fe400078e00ff */
[----:B------:R-:W-:Y:S02]  /*1c440*/  IMAD.MOV.U32 R11, RZ, RZ, 0x1e1f ;  /* 0x00001e1fff0b7424 */ /* 0x000fe400078e00ff */
[----:B------:R-:W-:-:S07]  /*1c450*/  IMAD.MOV.U32 R15, RZ, RZ, -0x1 ;  /* 0xffffffffff0f7424 */ /* 0x000fce00078e00ff */
[----:B--2---:R-:W-:Y:S05]  /*1c460*/  WARPSYNC.COLLECTIVE R15, `(.L_x_11691) ;  /* 0x000000000f087348 */ /* 0x004fea0003c00000 */
[----:B------:R0:W1:Y:S02]  /*1c470*/  SHFL.IDX P6, R14, R13, R12, R11 ;  /* 0x0000000c0d0e7389 */ /* 0x00006400000c000b */
[----:B012---:R-:W-:Y:S01]  /*1c480*/  ENDCOLLECTIVE ;  /* 0x000000000000791b */ /* 0x007fe20003800000 */
.L_x_11691:
[----:B------:R-:W-:Y:S05]  /*1c490*/  BSYNC B0 ;  /* 0x0000000000007941 */ /* 0x000fea0003800000 */
.L_x_11690:
        /* <DEDUP_REMOVED lines=8> */
.L_x_11692:
[----:B------:R-:W-:Y:S02]  /*1c520*/  IMAD.MOV.U32 R13, RZ, RZ, R6 ;  /* 0x000000ffff0d7224 */ /* 0x000fe400078e0006 */
[----:B------:R-:W-:Y:S02]  /*1c530*/  IMAD.MOV.U32 R12, RZ, RZ, 0x1 ;  /* 0x00000001ff0c7424 */ /* 0x000fe400078e00ff */
[----:B------:R-:W-:-:S07]  /*1c540*/  IMAD.MOV.U32 R3, RZ, RZ, R14 ;  /* 0x000000ffff037224 */ /* 0x000fce00078e000e */
[----:B------:R-:W-:Y:S05]  /*1c550*/  WARPSYNC.COLLECTIVE R15, `(.L_x_11693) ;  /* 0x000000000f087348 */ /* 0x000fea0003c00000 */
[----:B------:R0:W1:Y:S02]  /*1c560*/  SHFL.IDX P6, R14, R13, R12, R11 ;  /* 0x0000000c0d0e7389 */ /* 0x00006400000c000b */
[----:B01----:R-:W-:Y:S01]  /*1c570*/  ENDCOLLECTIVE ;  /* 0x000000000000791b */ /* 0x003fe20003800000 */
.L_x_11693:
        /* <DEDUP_REMOVED lines=10> */
.L_x_11694:
        /* <DEDUP_REMOVED lines=8> */
.L_x_11576:
        /* <DEDUP_REMOVED lines=9> */
.L_x_11696:
[----:B------:R-:W-:Y:S01]  /*1c730*/  ISETP.GE.AND P2, PT, R25, R0, PT ;  /* 0x000000001900720c */ /* 0x000fe20003f46270 */
[----:B------:R-:W-:Y:S02]  /*1c740*/  IMAD.MOV.U32 R13, RZ, RZ, R6 ;  /* 0x000000ffff0d7224 */ /* 0x000fe400078e0006 */
[----:B------:R-:W-:-:S10]  /*1c750*/  IMAD.MOV.U32 R2, RZ, RZ, R14 ;  /* 0x000000ffff027224 */ /* 0x000fd400078e000e */
[----:B------:R-:W-:Y:S05]  /*1c760*/  WARPSYNC.COLLECTIVE R15, `(.L_x_11697) ;  /* 0x000000000f087348 */ /* 0x000fea0003c00000 */
[----:B------:R0:W1:Y:S02]  /*1c770*/  SHFL.IDX P6, R14, R13, R12, R11 ;  /* 0x0000000c0d0e7389 */ /* 0x00006400000c000b */
[----:B01----:R-:W-:Y:S01]  /*1c780*/  ENDCOLLECTIVE ;  /* 0x000000000000791b */ /* 0x003fe20003800000 */
.L_x_11697:
[----:B------:R-:W-:Y:S01]  /*1c790*/  MOV R13, R5 ;  /* 0x00000005000d7202 */ /* 0x000fe20000000f00 */
[----:B------:R-:W-:Y:S02]  /*1c7a0*/  IMAD.MOV.U32 R12, RZ, RZ, 0x1 ;  /* 0x00000001ff0c7424 */ /* 0x000fe400078e00ff */
[----:B------:R-:W-:-:S07]  /*1c7b0*/  IMAD.MOV.U32 R3, RZ, RZ, R14 ;  /* 0x000000ffff037224 */ /* 0x000fce00078e000e */
[----:B------:R-:W-:Y:S05]  /*1c7c0*/  WARPSYNC.COLLECTIVE R15, `(.L_x_11698) ;  /* 0x000000000f087348 */ /* 0x000fea0003c00000 */
[----:B------:R0:W1:Y:S02]  /*1c7d0*/  SHFL.IDX P6, R14, R13, R12, R11 ;  /* 0x0000000c0d0e7389 */ /* 0x00006400000c000b */
[----:B01----:R-:W-:Y:S01]  /*1c7e0*/  ENDCOLLECTIVE ;  /* 0x000000000000791b */ /* 0x003fe20003800000 */
.L_x_11698:
        /* <DEDUP_REMOVED lines=10> */
.L_x_11699:
        /* <DEDUP_REMOVED lines=13> */
.L_x_11700:
        /* <DEDUP_REMOVED lines=14> */
.L_x_11701:
[----:B------:R-:W-:Y:S01]  /*1ca40*/  IMAD.MOV.U32 R2, RZ, RZ, R14 ;  /* 0x000000ffff027224 */ /* 0x000fe200078e000e */
[----:B------:R-:W-:Y:S06]  /*1ca50*/  BRA `(.L_x_11702) ;  /* 0xffffffb800cc7947 */ /* 0x000fec000383ffff */
.L_x_11581:
[----:B--2---:R2:W3:Y:S02]  /*1ca60*/  SYNCS.PHASECHK.TRANS64.TRYWAIT P0, [R17+URZ+0x19c20], R0 ;  /* 0x019c2000110075a7 */ /* 0x0044e4000800017f */
[----:B---3--:R-:W-:Y:S05]  /*1ca70*/  @!P0 NANOSLEEP.SYNCS 0x989680 ;  /* 0x009896800000895d */ /* 0x008fea0003900000 */
[----:B------:R-:W3:Y:S02]  /*1ca80*/  @!P0 SYNCS.PHASECHK.TRANS64 P0, [R17+URZ+0x19c20], R0 ;  /* 0x019c2000110085a7 */ /* 0x000ee4000800007f */
[----:B---3--:R-:W-:Y:S05]  /*1ca90*/  @!P0 BRA `(.L_x_11581) ;  /* 0xfffffffc00f08947 */ /* 0x008fea000383ffff */
[----:B------:R-:W-:Y:S05]  /*1caa0*/  BRA `(.L_x_11703) ;  /* 0xffffffbc003c7947 */ /* 0x000fea000383ffff */
.L_x_11585:
[----:B0-----:R0:W1:Y:S02]  /*1cab0*/  SYNCS.PHASECHK.TRANS64.TRYWAIT P0, [R0+URZ+0x19c80], R10 ;  /* 0x019c800a000075a7 */ /* 0x001064000800017f */
[----:B-1----:R-:W-:Y:S05]  /*1cac0*/  @!P0 NANOSLEEP.SYNCS 0x989680 ;  /* 0x009896800000895d */ /* 0x002fea0003900000 */
[----:B------:R-:W1:Y:S02]  /*1cad0*/  @!P0 SYNCS.PHASECHK.TRANS64 P0, [R0+URZ+0x19c80], R10 ;  /* 0x019c800a000085a7 */ /* 0x000e64000800007f */
[----:B-1----:R-:W-:Y:S05]  /*1cae0*/  @!P0 BRA `(.L_x_11585) ;  /* 0xfffffffc00f08947 */ /* 0x002fea000383ffff */
[----:B------:R-:W-:Y:S05]  /*1caf0*/  BRA `(.L_x_11704) ;  /* 0xffffffc0000c7947 */ /* 0x000fea000383ffff */
.L_x_11586:
        /* <DEDUP_REMOVED lines=8> */
.L_x_11706:
[----:B------:R-:W-:Y:S05]  /*1cb80*/  BSYNC B0 ;  /* 0x0000000000007941 */ /* 0x000fea0003800000 */
.L_x_11705:
[----:B------:R-:W0:Y:S01]  /*1cb90*/  S2R R2, SR_TID.X ;  /* 0x0000000000027919 */ /* 0x000e220000002100 */
[----:B------:R-:W-:Y:S02]  /*1cba0*/  IMAD.MOV.U32 R13, RZ, RZ, R25 ;  /* 0x000000ffff0d7224 */ /* 0x000fe400078e0019 */
[----:B------:R-:W-:Y:S02]  /*1cbb0*/  IMAD.MOV.U32 R12, RZ, RZ, RZ ;  /* 0x000000ffff0c7224 */ /* 0x000fe400078e00ff */
[----:B------:R-:W-:Y:S02]  /*1cbc0*/  IMAD.MOV.U32 R11, RZ, RZ, 0x1e1f ;  /* 0x00001e1fff0b7424 */ /* 0x000fe400078e00ff */
[----:B------:R-:W-:Y:S02]  /*1cbd0*/  IMAD.MOV.U32 R15, RZ, RZ, -0x1 ;  /* 0xffffffffff0f7424 */ /* 0x000fe400078e00ff */
[----:B------:R-:W-:Y:S02]  /*1cbe0*/  IMAD.MOV.U32 R3, RZ, RZ, R14 ;  /* 0x000000ffff037224 */ /* 0x000fe400078e000e */
[----:B------:R-:W-:-:S07]  /*1cbf0*/  IMAD.IADD R6, R17, 0x1, R6 ;  /* 0x0000000111067824 */ /* 0x000fce00078e0206 */
[----:B0-----:R-:W-:Y:S05]  /*1cc00*/  WARPSYNC.COLLECTIVE R15, `(.L_x_11707) ;  /* 0x000000000f087348 */ /* 0x001fea0003c00000 */
[----:B------:R1:W2:Y:S02]  /*1cc10*/  SHFL.IDX P6, R14, R13, R12, R11 ;  /* 0x0000000c0d0e7389 */ /* 0x0002a400000c000b */
[----:B012---:R-:W-:Y:S01]  /*1cc20*/  ENDCOLLECTIVE ;  /* 0x000000000000791b */ /* 0x007fe20003800000 */
.L_x_11707:
[----:B------:R-:W-:Y:S02]  /*1cc30*/  IMAD.MOV.U32 R13, RZ, RZ, R21 ;  /* 0x000000ffff0d7224 */ /* 0x000fe400078e0015 */
[----:B------:R-:W-:Y:S02]  /*1cc40*/  IMAD.MOV.U32 R12, RZ, RZ, 0x1 ;  /* 0x00000001ff0c7424 */ /* 0x000fe400078e00ff */
[----:B------:R-:W-:Y:S02]  /*1cc50*/  IMAD.SHL.U32 R15, R2, 0x10, RZ ;  /* 0x00000010020f7824 */ /* 0x000fe400078e00ff */
[----:B------:R-:W-:-:S03]  /*1cc60*/  IMAD.MOV.U32 R2, RZ, RZ, R14 ;  /* 0x000000ffff027224 */ /* 0x000fc600078e000e */
[----:B------:R-:W-:-:S04]  /*1cc70*/  LOP3.LUT R15, R15, 0x10, RZ, 0xc0, !PT ;  /* 0x000000100f0f7812 */ /* 0x000fc800078ec0ff */
[----:B------:R-:W-:Y:S01]  /*1cc80*/  IADD3 R2, P0, R15, R2, RZ ;  /* 0x000000020f027210 */ /* 0x000fe20007f1e0ff */
[----:B------:R-:W-:-:S04]  /*1cc90*/  IMAD.MOV.U32 R15, RZ, RZ, -0x1 ;  /* 0xffffffffff0f7424 */ /* 0x000fc800078e00ff */
[----:B------:R-:W-:-:S08]  /*1cca0*/  IMAD.X R3, RZ, RZ, R3, P0 ;  /* 0x000000ffff037224 */ /* 0x000fd000000e0603 */
[----:B------:R-:W-:Y:S05]  /*1ccb0*/  WARPSYNC.COLLECTIVE R15, `(.L_x_11708) ;  /* 0x000000000f087348 */ /* 0x000fea0003c00000 */
[----:B------:R0:W1:Y:S02]  /*1ccc0*/  SHFL.IDX P6, R14, R13, R12, R11 ;  /* 0x0000000c0d0e7389 */ /* 0x00006400000c000b */
[----:B01----:R-:W-:Y:S01]  /*1ccd0*/  ENDCOLLECTIVE ;  /* 0x000000000000791b */ /* 0x003fe20003800000 */
.L_x_11708:
[----:B------:R-:W-:Y:S01]  /*1cce0*/  @!PT LDS RZ, [RZ] ;  /* 0x00000000fffff984 */ /* 0x000fe20000000800 */
[----:B------:R-:W-:Y:S01]  /*1ccf0*/  @!PT LDS RZ, [RZ] ;  /* 0x00000000fffff984 */ /* 0x000fe20000000800 */
[----:B------:R-:W-:Y:S01]  /*1cd00*/  @!PT LDS RZ, [RZ] ;  /* 0x00000000fffff984 */ /* 0x000fe20000000800 */
[----:B------:R0:W-:Y:S04]  /*1cd10*/  LDGSTS.E.BYPASS.LTC128B.128 [R6+0x9000], desc[UR42][R2.64], !P4 ;  /* 0x0900000002067fae */ /* 0x0001e8000e101d6a */
[----:B------:R0:W-:Y:S04]  /*1cd20*/  LDGSTS.E.BYPASS.LTC128B.128 [R6+0xa000], desc[UR42][R2.64+0x20], !P3 ;  /* 0x0a00002002067fae */ /* 0x0001e8000d901d6a */
[----:B------:R0:W-:Y:S01]  /*1cd30*/  LDGSTS.E.BYPASS.LTC128B.128 [R6+0xb000], desc[UR42][R2.64+0x40], !P2 ;  /* 0x0b00004002067fae */ /* 0x0001e2000d101d6a */
[----:B------:R-:W-:Y:S02]  /*1cd40*/  IMAD.MOV.U32 R13, RZ, RZ, R25 ;  /* 0x000000ffff0d7224 */ /* 0x000fe400078e0019 */
[----:B------:R-:W-:-:S07]  /*1cd50*/  IMAD.MOV.U32 R21, RZ, RZ, R14 ;  /* 0x000000ffff157224 */ /* 0x000fce00078e000e */
[----:B0-----:R-:W-:Y:S05]  /*1cd60*/  WARPSYNC.COLLECTIVE R15, `(.L_x_11709) ;  /* 0x000000000f087348 */ /* 0x001fea0003c00000 */
[----:B------:R1:W2:Y:S02]  /*1cd70*/  SHFL.IDX P6, R14, R13, R12, R11 ;  /* 0x0000000c0d0e7389 */ /* 0x0002a400000c000b */
[----:B012---:R-:W-:Y:S01]  /*1cd80*/  ENDCOLLECTIVE ;  /* 0x000000000000791b */ /* 0x007fe20003800000 */
.L_x_11709:
[----:B------:R-:W-:Y:S01]  /*1cd90*/  IMAD.MOV.U32 R2, RZ, RZ, R14 ;  /* 0x000000ffff027224 */ /* 0x000fe200078e000e */
[----:B------:R-:W-:Y:S06]  /*1cda0*/  BRA `(.L_x_11710) ;  /* 0xffffffc000147947 */ /* 0x000fec000383ffff */
.L_x_11591:
[----:B---3--:R3:W4:Y:S02]  /*1cdb0*/  SYNCS.PHASECHK.TRANS64.TRYWAIT P0, [R0+URZ+0x19c40], R10 ;  /* 0x019c400a000075a7 */ /* 0x008724000800017f */
[----:B----4-:R-:W-:Y:S05]  /*1cdc0*/  @!P0 NANOSLEEP.SYNCS 0x989680 ;  /* 0x009896800000895d */ /* 0x010fea0003900000 */
[----:B------:R-:W4:Y:S02]  /*1cdd0*/  @!P0 SYNCS.PHASECHK.TRANS64 P0, [R0+URZ+0x19c40], R10 ;  /* 0x019c400a000085a7 */ /* 0x000f24000800007f */
[----:B----4-:R-:W-:Y:S05]  /*1cde0*/  @!P0 BRA `(.L_x_11591) ;  /* 0xfffffffc00f08947 */ /* 0x010fea000383ffff */
[----:B------:R-:W-:Y:S05]  /*1cdf0*/  BRA `(.L_x_11711) ;  /* 0xffffffc000787947 */ /* 0x000fea000383ffff */
.L_x_11592:
        /* <DEDUP_REMOVED lines=8> */
.L_x_11713:
[----:B------:R-:W-:Y:S05]  /*1ce80*/  BSYNC B0 ;  /* 0x0000000000007941 */ /* 0x000fea0003800000 */
.L_x_11712:
        /* <DEDUP_REMOVED lines=8> */
.L_x_11714:
[----:B------:R-:W-:Y:S02]  /*1cf10*/  IMAD.MOV.U32 R13, RZ, RZ, R8 ;  /* 0x000000ffff0d7224 */ /* 0x000fe400078e0008 */
[----:B------:R-:W-:Y:S02]  /*1cf20*/  IMAD.MOV.U32 R12, RZ, RZ, 0x1 ;  /* 0x00000001ff0c7424 */ /* 0x000fe400078e00ff */
[----:B------:R-:W-:-:S07]  /*1cf30*/  IMAD.MOV.U32 R2, RZ, RZ, R14 ;  /* 0x000000ffff027224 */ /* 0x000fce00078e000e */
[----:B------:R-:W-:Y:S05]  /*1cf40*/  WARPSYNC.COLLECTIVE R15, `(.L_x_11715) ;  /* 0x000000000f087348 */ /* 0x000fea0003c00000 */
[----:B------:R0:W1:Y:S02]  /*1cf50*/  SHFL.IDX P6, R14, R13, R12, R11 ;  /* 0x0000000c0d0e7389 */ /* 0x00006400000c000b */
[----:B01----:R-:W-:Y:S01]  /*1cf60*/  ENDCOLLECTIVE ;  /* 0x000000000000791b */ /* 0x003fe20003800000 */
.L_x_11715:
        /* <DEDUP_REMOVED lines=13> */
.L_x_11716:
[----:B------:R-:W-:Y:S01]  /*1d040*/  IMAD.MOV.U32 R2, RZ, RZ, R14 ;  /* 0x000000ffff027224 */ /* 0x000fe200078e000e */
[----:B------:R-:W-:Y:S06]  /*1d050*/  BRA `(.L_x_11717) ;  /* 0xffffffc0007c7947 */ /* 0x000fec000383ffff */
.L_x_11597:
[----:B0-----:R0:W2:Y:S02]  /*1d060*/  SYNCS.PHASECHK.TRANS64.TRYWAIT P2, [R2+URZ+0x19c70], R0 ;  /* 0x019c7000020075a7 */ /* 0x0010a4000804017f */
[----:B--2---:R-:W-:Y:S05]  /*1d070*/  @!P2 NANOSLEEP.SYNCS 0x989680 ;  /* 0x009896800000a95d */ /* 0x004fea0003900000 */
[----:B------:R-:W2:Y:S02]  /*1d080*/  @!P2 SYNCS.PHASECHK.TRANS64 P2, [R2+URZ+0x19c70], R0 ;  /* 0x019c70000200a5a7 */ /* 0x000ea4000804007f */
[----:B--2---:R-:W-:Y:S05]  /*1d090*/  @!P2 BRA `(.L_x_11597) ;  /* 0xfffffffc00f0a947 */ /* 0x004fea000383ffff */
[----:B------:R-:W-:Y:S05]  /*1d0a0*/  BRA `(.L_x_11718) ;  /* 0xffffffc000e87947 */ /* 0x000fea000383ffff */
.L_x_11599:
[----:B0-----:R0:W2:Y:S02]  /*1d0b0*/  SYNCS.PHASECHK.TRANS64.TRYWAIT P2, [R2+URZ+0x19c60], R3 ;  /* 0x019c6003020075a7 */ /* 0x0010a4000804017f */
[----:B--2---:R-:W-:Y:S05]  /*1d0c0*/  @!P2 NANOSLEEP.SYNCS 0x989680 ;  /* 0x009896800000a95d */ /* 0x004fea0003900000 */
[----:B------:R-:W2:Y:S02]  /*1d0d0*/  @!P2 SYNCS.PHASECHK.TRANS64 P2, [R2+URZ+0x19c60], R3 ;  /* 0x019c60030200a5a7 */ /* 0x000ea4000804007f */
[----:B--2---:R-:W-:Y:S05]  /*1d0e0*/  @!P2 BRA `(.L_x_11599) ;  /* 0xfffffffc00f0a947 */ /* 0x004fea000383ffff */
[----:B------:R-:W-:Y:S05]  /*1d0f0*/  BRA `(.L_x_11719) ;  /* 0xffffffc000f87947 */ /* 0x000fea000383ffff */
.L_x_11607:
[----:B--2---:R2:W3:Y:S02]  /*1d100*/  SYNCS.PHASECHK.TRANS64.TRYWAIT P1, [R0+URZ+0x19c70], R2 ;  /* 0x019c7002000075a7 */ /* 0x0044e4000802017f */
[----:B---3--:R-:W-:Y:S05]  /*1d110*/  @!P1 NANOSLEEP.SYNCS 0x989680 ;  /* 0x009896800000995d */ /* 0x008fea0003900000 */
[----:B------:R-:W3:Y:S02]  /*1d120*/  @!P1 SYNCS.PHASECHK.TRANS64 P1, [R0+URZ+0x19c70], R2 ;  /* 0x019c7002000095a7 */ /* 0x000ee4000802007f */
[----:B---3--:R-:W-:Y:S05]  /*1d130*/  @!P1 BRA `(.L_x_11607) ;  /* 0xfffffffc00f09947 */ /* 0x008fea000383ffff */
[----:B------:R-:W-:Y:S05]  /*1d140*/  BRA `(.L_x_11720) ;  /* 0xffffffc800987947 */ /* 0x000fea000383ffff */
.L_x_11609:
[----:B0-----:R0:W2:Y:S02]  /*1d150*/  SYNCS.PHASECHK.TRANS64.TRYWAIT P1, [R0+URZ+0x19c60], R2 ;  /* 0x019c6002000075a7 */ /* 0x0010a4000802017f */
[----:B--2---:R-:W-:Y:S05]  /*1d160*/  @!P1 NANOSLEEP.SYNCS 0x989680 ;  /* 0x009896800000995d */ /* 0x004fea0003900000 */
[----:B------:R-:W2:Y:S02]  /*1d170*/  @!P1 SYNCS.PHASECHK.TRANS64 P1, [R0+URZ+0x19c60], R2 ;  /* 0x019c6002000095a7 */ /* 0x000ea4000802007f */
[----:B--2---:R-:W-:Y:S05]  /*1d180*/  @!P1 BRA `(.L_x_11609) ;  /* 0xfffffffc00f09947 */ /* 0x004fea000383ffff */
[----:B------:R-:W-:Y:S05]  /*1d190*/  BRA `(.L_x_11721) ;  /* 0xffffffc800a47947 */ /* 0x000fea000383ffff */
.L_x_11614:
        /* <DEDUP_REMOVED lines=8> */
.L_x_11723:
[----:B------:R-:W-:Y:S05]  /*1d220*/  BSYNC B0 ;  /* 0x0000000000007941 */ /* 0x000fea0003800000 */
.L_x_11722:
        /* <DEDUP_REMOVED lines=9> */
.L_x_11724:
        /* <DEDUP_REMOVED lines=14> */
[----:B------:R-:W-:Y:S01]  /*1d3a0*/  ISETP.GE.U32.AND P5, PT, R9, 0x10, PT ;  /* 0x000000100900780c */ /* 0x000fe20003fa6070 */
[----:B--2---:R-:W-:Y:S01]  /*1d3b0*/  @!P1 IMAD.MOV.U32 R5, RZ, RZ, R6 ;  /* 0x000000ffff059224 */ /* 0x004fe200078e0006 */
[----:B------:R-:W-:-:S02]  /*1d3c0*/  CS2R R6, SRZ ;  /* 0x0000000000067805 */ /* 0x000fc4000001ff00 */
[----:B---3--:R-:W-:Y:S01]  /*1d3d0*/  @!P1 IMAD.MOV.U32 R6, RZ, RZ, R2 ;  /* 0x000000ffff069224 */ /* 0x008fe200078e0002 */
[----:B------:R-:W-:-:S03]  /*1d3e0*/  ISETP.NE.AND P1, PT, R9, RZ, PT ;  /* 0x000000ff0900720c */ /* 0x000fc60003f25270 */
[----:B------:R-:W-:-:S04]  /*1d3f0*/  IMAD R2, R6, R5, RZ ;  /* 0x0000000506027224 */ /* 0x000fc800078e02ff */
[----:B------:R-:W-:-:S07]  /*1d400*/  IMAD.MOV.U32 R13, RZ, RZ, R2 ;  /* 0x000000ffff0d7224 */ /* 0x000fce00078e0002 */
[----:B------:R-:W-:Y:S05]  /*1d410*/  WARPSYNC.COLLECTIVE R15, `(.L_x_11725) ;  /* 0x000000000f087348 */ /* 0x000fea0003c00000 */
[----:B------:R0:W1:Y:S02]  /*1d420*/  SHFL.UP P6, R14, R13, R12, R11 ;  /* 0x0400000c0d0e7389 */ /* 0x00006400000c000b */
[----:B01----:R-:W-:Y:S01]  /*1d430*/  ENDCOLLECTIVE ;  /* 0x000000000000791b */ /* 0x003fe20003800000 */
.L_x_11725:
[----:B------:R-:W-:Y:S01]  /*1d440*/  MOV R12, 0x2 ;  /* 0x00000002000c7802 */ /* 0x000fe20000000f00 */
[----:B------:R-:W-:-:S05]  /*1d450*/  IMAD.MOV.U32 R3, RZ, RZ, R14 ;  /* 0x000000ffff037224 */ /* 0x000fca00078e000e */
[----:B------:R-:W-:-:S05]  /*1d460*/  SEL R3, R3, RZ, P1 ;  /* 0x000000ff03037207 */ /* 0x000fca0000800000 */
[----:B------:R-:W-:-:S04]  /*1d470*/  IMAD.IADD R2, R2, 0x1, R3 ;  /* 0x0000000102027824 */ /* 0x000fc800078e0203 */
[----:B------:R-:W-:-:S07]  /*1d480*/  IMAD.MOV.U32 R13, RZ, RZ, R2 ;  /* 0x000000ffff0d7224 */ /* 0x000fce00078e0002 */
[----:B------:R-:W-:Y:S05]  /*1d490*/  WARPSYNC.COLLECTIVE R15, `(.L_x_11726) ;  /* 0x000000000f087348 */ /* 0x000fea0003c00000 */
[----:B------:R0:W1:Y:S02]  /*1d4a0*/  SHFL.UP P6, R14, R13, R12, R11 ;  /* 0x0400000c0d0e7389 */ /* 0x00006400000c000b */
[----:B01----:R-:W-:Y:S01]  /*1d4b0*/  ENDCOLLECTIVE ;  /* 0x000000000000791b */ /* 0x003fe20003800000 */
.L_x_11726:
        /* <DEDUP_REMOVED lines=8> */
.L_x_11727:
        /* <DEDUP_REMOVED lines=8> */
.L_x_11728:
        /* <DEDUP_REMOVED lines=8> */
.L_x_11729:
        /* <DEDUP_REMOVED lines=9> */
.L_x_11730:
[----:B------:R-:W-:Y:S01]  /*1d6d0*/  IMAD.MOV.U32 R3, RZ, RZ, R14 ;  /* 0x000000ffff037224 */ /* 0x000fe200078e000e */
[----:B------:R-:W-:Y:S06]  /*1d6e0*/  BRA `(.L_x_11731) ;  /* 0xffffffcc007c7947 */ /* 0x000fec000383ffff */
.L_x_11617:
        /* <DEDUP_REMOVED lines=8> */
.L_x_11733:
[----:B------:R-:W-:Y:S05]  /*1d770*/  BSYNC B0 ;  /* 0x0000000000007941 */ /* 0x000fea0003800000 */
.L_x_11732:
        /* <DEDUP_REMOVED lines=10> */
.L_x_11734:
        /* <DEDUP_REMOVED lines=8> */
.L_x_11735:
[----:B------:R-:W-:Y:S01]  /*1d8a0*/  IMAD.MOV.U32 R12, RZ, RZ, 0x8 ;  /* 0x00000008ff0c7424 */ /* 0x000fe200078e00ff */
[----:B------:R-:W-:-:S04]  /*1d8b0*/  MOV R3, R14 ;  /* 0x0000000e00037202 */ /* 0x000fc80000000f00 */
[----:B------:R-:W-:-:S05]  /*1d8c0*/  SEL R3, R3, RZ, P3 ;  /* 0x000000ff03037207 */ /* 0x000fca0001800000 */
[----:B------:R-:W-:-:S04]  /*1d8d0*/  IMAD.IADD R2, R2, 0x1, R3 ;  /* 0x0000000102027824 */ /* 0x000fc800078e0203 */
[----:B------:R-:W-:-:S07]  /*1d8e0*/  IMAD.MOV.U32 R13, RZ, RZ, R2 ;  /* 0x000000ffff0d7224 */ /* 0x000fce00078e0002 */
[----:B------:R-:W-:Y:S05]  /*1d8f0*/  WARPSYNC.COLLECTIVE R15, `(.L_x_11736) ;  /* 0x000000000f087348 */ /* 0x000fea0003c00000 */
[----:B------:R0:W1:Y:S02]  /*1d900*/  SHFL.UP P6, R14, R13, R12, R11 ;  /* 0x0400000c0d0e7389 */ /* 0x00006400000c000b */
[----:B01----:R-:W-:Y:S01]  /*1d910*/  ENDCOLLECTIVE ;  /* 0x000000000000791b */ /* 0x003fe20003800000 */
.L_x_11736:
        /* <DEDUP_REMOVED lines=8> */
.L_x_11737:
        /* <DEDUP_REMOVED lines=9> */
.L_x_11738:
[----:B------:R-:W-:Y:S01]  /*1da30*/  IMAD.MOV.U32 R3, RZ, RZ, R14 ;  /* 0x000000ffff037224 */ /* 0x000fe200078e000e */
[----:B------:R-:W-:Y:S06]  /*1da40*/  BRA `(.L_x_11739) ;  /* 0xffffffcc00487947 */ /* 0x000fec000383ffff */
.L_x_11619:
[----:B------:R-:W-:Y:S01]  /*1da50*/  BSSY B0, `(.L_x_11740) ;  /* 0x0000006000007945 */ /* 0x000fe20003800000 */
[----:B------:R-:W-:Y:S01]  /*1da60*/  PLOP3.LUT P6, PT, P6, PT, PT, 0x8, 0x0 ;  /* 0x000000000000781c */ /* 0x000fe200037ce170 */
[----:B------:R-:W-:-:S12]  /*1da70*/  IMAD.MOV.U32 R15, RZ, RZ, -0x1 ;  /* 0xffffffffff0f7424 */ /* 0x000fd800078e00ff */
[----:B0-----:R-:W-:Y:S05]  /*1da80*/  WARPSYNC.COLLECTIVE R15, `(.L_x_11741) ;  /* 0x000000000f087348 */ /* 0x001fea0003c00000 */
[----:B------:R-:W-:Y:S01]  /*1da90*/  VOTE.ANY R14, PT, P6 ;  /* 0x00000000000e7806 */ /* 0x000fe200030e0100 */
[----:B0-----:R-:W-:Y:S06]  /*1daa0*/  ENDCOLLECTIVE ;  /* 0x000000000000791b */ /* 0x001fec0003800000 */
.L_x_11741:
[----:B------:R-:W-:Y:S05]  /*1dab0*/  BSYNC B0 ;  /* 0x0000000000007941 */ /* 0x000fea0003800000 */
.L_x_11740:
[----:B------:R-:W-:Y:S02]  /*1dac0*/  IMAD.MOV.U32 R3, RZ, RZ, R14 ;  /* 0x000000ffff037224 */ /* 0x000fe400078e000e */
[----:B------:R-:W-:Y:S02]  /*1dad0*/  IMAD.MOV.U32 R13, RZ, RZ, R5 ;  /* 0x000000ffff0d7224 */ /* 0x000fe400078e0005 */
[----:B------:R-:W0:Y:S01]  /*1dae0*/  POPC R4, R3 ;  /* 0x0000000300047309 */ /* 0x000e220000000000 */
[----:B------:R-:W-:Y:S02]  /*1daf0*/  IMAD.MOV.U32 R11, RZ, RZ, 0x1f ;  /* 0x0000001fff0b7424 */ /* 0x000fe400078e00ff */
[----:B------:R-:W-:Y:S02]  /*1db00*/  IMAD.MOV.U32 R15, RZ, RZ, -0x1 ;  /* 0xffffffffff0f7424 */ /* 0x000fe400078e00ff */
[----:B0-----:R-:W-:-:S07]  /*1db10*/  IMAD.MOV.U32 R12, RZ, RZ, R4 ;  /* 0x000000ffff0c7224 */ /* 0x001fce00078e0004 */
[----:B------:R-:W-:Y:S05]  /*1db20*/  WARPSYNC.COLLECTIVE R15, `(.L_x_11742) ;  /* 0x000000000f087348 */ /* 0x000fea0003c00000 */
[----:B------:R0:W1:Y:S02]  /*1db30*/  SHFL.IDX P6, R14, R13, R12, R11 ;  /* 0x0000000c0d0e7389 */ /* 0x00006400000c000b */
[----:B01----:R-:W-:Y:S01]  /*1db40*/  ENDCOLLECTIVE ;  /* 0x000000000000791b */ /* 0x003fe20003800000 */
.L_x_11742:
[----:B------:R-:W-:Y:S02]  /*1db50*/  IMAD.MOV.U32 R13, RZ, RZ, R6 ;  /* 0x000000ffff0d7224 */ /* 0x000fe400078e0006 */
[----:B------:R-:W-:-:S07]  /*1db60*/  IMAD.MOV.U32 R5, RZ, RZ, R14 ;  /* 0x000000ffff057224 */ /* 0x000fce00078e000e */
[----:B------:R-:W-:Y:S05]  /*1db70*/  WARPSYNC.COLLECTIVE R15, `(.L_x_11743) ;  /* 0x000000000f087348 */ /* 0x000fea0003c00000 */
[----:B------:R0:W1:Y:S02]  /*1db80*/  SHFL.IDX P6, R14, R13, R12, R11 ;  /* 0x0000000c0d0e7389 */ /* 0x00006400000c000b */
[----:B01----:R-:W-:Y:S01]  /*1db90*/  ENDCOLLECTIVE ;  /* 0x000000000000791b */ /* 0x003fe20003800000 */
.L_x_11743:
[----:B------:R-:W-:Y:S01]  /*1dba0*/  IMAD.MOV.U32 R6, RZ, RZ, R14 ;  /* 0x000000ffff067224 */ /* 0x000fe200078e000e */
[----:B------:R-:W-:Y:S06]  /*1dbb0*/  BRA `(.L_x_11744) ;  /* 0xffffffcc00287947 */ /* 0x000fec000383ffff */
.L_x_11621:
[----:B------:R-:W-:Y:S01]  /*1dbc0*/  BSSY B0, `(.L_x_11745) ;  /* 0x0000007000007945 */ /* 0x000fe20003800000 */
[----:B------:R-:W-:Y:S02]  /*1dbd0*/  IMAD.MOV.U32 R13, RZ, RZ, R2 ;  /* 0x000000ffff0d7224 */ /* 0x000fe400078e0002 */
[----:B------:R-:W-:Y:S02]  /*1dbe0*/  IMAD.MOV.U32 R11, RZ, RZ, 0x1f ;  /* 0x0000001fff0b7424 */ /* 0x000fe400078e00ff */
[----:B------:R-:W-:-:S07]  /*1dbf0*/  IMAD.MOV.U32 R15, RZ, RZ, -0x1 ;  /* 0xffffffffff0f7424 */ /* 0x000fce00078e00ff */
[----:B0123--:R-:W-:Y:S05]  /*1dc00*/  WARPSYNC.COLLECTIVE R15, `(.L_x_11746) ;  /* 0x000000000f087348 */ /* 0x00ffea0003c00000 */
[----:B------:R4:W0:Y:S02]  /*1dc10*/  SHFL.IDX P6, R14, R13, R12, R11 ;  /* 0x0000000c0d0e7389 */ /* 0x00082400000c000b */
[----:B01234-:R-:W-:Y:S01]  /*1dc20*/  ENDCOLLECTIVE ;  /* 0x000000000000791b */ /* 0x01ffe20003800000 */
.L_x_11746:
[----:B------:R-:W-:Y:S05]  /*1dc30*/  BSYNC B0 ;  /* 0x0000000000007941 */ /* 0x000fea0003800000 */
.L_x_11745:
[----:B------:R-:W-:Y:S01]  /*1dc40*/  IMAD.MOV.U32 R2, RZ, RZ, R14 ;  /* 0x000000ffff027224 */ /* 0x000fe200078e000e */
[----:B------:R-:W-:Y:S06]  /*1dc50*/  BRA `(.L_x_11747) ;  /* 0xffffffcc00187947 */ /* 0x000fec000383ffff */
.L_x_11625:
[----:B0-----:R0:W1:Y:S02]  /*1dc60*/  SYNCS.PHASECHK.TRANS64.TRYWAIT P0, [R5+URZ+0x19c20], R0 ;  /* 0x019c2000050075a7 */ /* 0x001064000800017f */
[----:B-1----:R-:W-:Y:S05]  /*1dc70*/  @!P0 NANOSLEEP.SYNCS 0x989680 ;  /* 0x009896800000895d */ /* 0x002fea0003900000 */
[----:B------:R-:W1:Y:S02]  /*1dc80*/  @!P0 SYNCS.PHASECHK.TRANS64 P0, [R5+URZ+0x19c20], R0 ;  /* 0x019c2000050085a7 */ /* 0x000e64000800007f */
[----:B-1----:R-:W-:Y:S05]  /*1dc90*/  @!P0 BRA `(.L_x_11625) ;  /* 0xfffffffc00f08947 */ /* 0x002fea000383ffff */
[----:B------:R-:W-:Y:S05]  /*1dca0*/  BRA `(.L_x_11748) ;  /* 0xffffffd0007c7947 */ /* 0x000fea000383ffff */
.L_x_11626:
        /* <DEDUP_REMOVED lines=11> */
.L_x_11750:
[----:B------:R-:W-:Y:S05]  /*1dd60*/  BSYNC B0 ;  /* 0x0000000000007941 */ /* 0x000fea0003800000 */
.L_x_11749:
[----:B------:R-:W-:Y:S05]  /*1dd70*/  BRA `(.L_x_11751) ;  /* 0xffffffd000647947 */ /* 0x000fea000383ffff */
.L_x_11627:
[----:B------:R-:W-:Y:S01]  /*1dd80*/  BSSY B0, `(.L_x_11752) ;  /* 0x0000006000007945 */ /* 0x000fe20003800000 */
[----:B------:R-:W-:-:S07]  /*1dd90*/  IMAD.MOV.U32 R15, RZ, RZ, -0x1 ;  /* 0xffffffffff0f7424 */ /* 0x000fce00078e00ff */
[----:B0-----:R-:W-:Y:S05]  /*1dda0*/  WARPSYNC.COLLECTIVE R15, `(.L_x_11753) ;  /* 0x000000000f0c7348 */ /* 0x001fea0003c00000 */
[----:B------:R-:W-:Y:S02]  /*1ddb0*/  ELECT P6, UR62, PT ;  /* 0x00000000003e782f */ /* 0x000fe400038c0000 */
[----:B------:R-:W-:Y:S01]  /*1ddc0*/  MOV R14, UR62 ;  /* 0x0000003e000e7c02 */ /* 0x000fe20008000f00 */
[----:B0-----:R-:W-:Y:S10]  /*1ddd0*/  ENDCOLLECTIVE ;  /* 0x000000000000791b */ /* 0x001ff40003800000 */
.L_x_11753:
[----:B------:R-:W-:Y:S05]  /*1dde0*/  BSYNC B0 ;  /* 0x0000000000007941 */ /* 0x000fea0003800000 */
.L_x_11752:
[----:B------:R-:W-:Y:S05]  /*1ddf0*/  BRA `(.L_x_11754) ;  /* 0xffffffd000587947 */ /* 0x000fea000383ffff */
.L_x_11629:
[----:B0-----:R0:W1:Y:S02]  /*1de00*/  SYNCS.PHASECHK.TRANS64.TRYWAIT P1, [R3+URZ+0x19c40], R2 ;  /* 0x019c4002030075a7 */ /* 0x001064000802017f */
[----:B-1----:R-:W-:Y:S05]  /*1de10*/  @!P1 NANOSLEEP.SYNCS 0x989680 ;  /* 0x009896800000995d */ /* 0x002fea0003900000 */
[----:B------:R-:W1:Y:S02]  /*1de20*/  @!P1 SYNCS.PHASECHK.TRANS64 P1, [R3+URZ+0x19c40], R2 ;  /* 0x019c4002030095a7 */ /* 0x000e64000802007f */
[----:B-1----:R-:W-:Y:S05]  /*1de30*/  @!P1 BRA `(.L_x_11629) ;  /* 0xfffffffc00f09947 */ /* 0x002fea000383ffff */
[----:B------:R-:W-:Y:S05]  /*1de40*/  BRA `(.L_x_11755) ;  /* 0xffffffd000787947 */ /* 0x000fea000383ffff */
.L_x_11631:
[----:B-1----:R1:W2:Y:S02]  /*1de50*/  SYNCS.PHASECHK.TRANS64.TRYWAIT P1, [R19+URZ+0x19c40], R0 ;  /* 0x019c4000130075a7 */ /* 0x0022a4000802017f */
[----:B--2---:R-:W-:Y:S05]  /*1de60*/  @!P1 NANOSLEEP.SYNCS 0x989680 ;  /* 0x009896800000995d */ /* 0x004fea0003900000 */
[----:B------:R-:W2:Y:S02]  /*1de70*/  @!P1 SYNCS.PHASECHK.TRANS64 P1, [R19+URZ+0x19c40], R0 ;  /* 0x019c4000130095a7 */ /* 0x000ea4000802007f */
[----:B--2---:R-:W-:Y:S05]  /*1de80*/  @!P1 BRA `(.L_x_11631) ;  /* 0xfffffffc00f09947 */ /* 0x004fea000383ffff */
[----:B------:R-:W-:Y:S05]  /*1de90*/  BRA `(.L_x_11756) ;  /* 0xffffffd000847947 */ /* 0x000fea000383ffff */
.L_x_11633:
[----:B--2---:R2:W3:Y:S02]  /*1dea0*/  SYNCS.PHASECHK.TRANS64.TRYWAIT P1, [R3+URZ+0x19c60], R2 ;  /* 0x019c6002030075a7 */ /* 0x0044e4000802017f */
[----:B---3--:R-:W-:Y:S05]  /*1deb0*/  @!P1 NANOSLEEP.SYNCS 0x989680 ;  /* 0x009896800000995d */ /* 0x008fea0003900000 */
[----:B------:R-:W3:Y:S02]  /*1dec0*/  @!P1 SYNCS.PHASECHK.TRANS64 P1, [R3+URZ+0x19c60], R2 ;  /* 0x019c6002030095a7 */ /* 0x000ee4000802007f */
[----:B---3--:R-:W-:Y:S05]  /*1ded0*/  @!P1 BRA `(.L_x_11633) ;  /* 0xfffffffc00f09947 */ /* 0x008fea000383ffff */
[----:B------:R-:W-:Y:S05]  /*1dee0*/  BRA `(.L_x_11757) ;  /* 0xffffffd000807947 */ /* 0x000fea000383ffff */
.L_x_11635:
[----:B---3--:R3:W4:Y:S02]  /*1def0*/  SYNCS.PHASECHK.TRANS64.TRYWAIT P1, [R19+URZ+0x19c60], R0 ;  /* 0x019c6000130075a7 */ /* 0x008724000802017f */
[----:B----4-:R-:W-:Y:S05]  /*1df00*/  @!P1 NANOSLEEP.SYNCS 0x989680 ;  /* 0x009896800000995d */ /* 0x010fea0003900000 */
[----:B------:R-:W4:Y:S02]  /*1df10*/  @!P1 SYNCS.PHASECHK.TRANS64 P1, [R19+URZ+0x19c60], R0 ;  /* 0x019c6000130095a7 */ /* 0x000f24000802007f */
[----:B----4-:R-:W-:Y:S05]  /*1df20*/  @!P1 BRA `(.L_x_11635) ;  /* 0xfffffffc00f09947 */ /* 0x010fea000383ffff */
[----:B------:R-:W-:Y:S05]  /*1df30*/  BRA `(.L_x_11758) ;  /* 0xffffffd0007c7947 */ /* 0x000fea000383ffff */
.L_x_11637:
[----:B----4-:R4:W0:Y:S02]  /*1df40*/  SYNCS.PHASECHK.TRANS64.TRYWAIT P1, [R3+URZ+0x19c80], R2 ;  /* 0x019c8002030075a7 */ /* 0x010824000802017f */
[----:B0-----:R-:W-:Y:S05]  /*1df50*/  @!P1 NANOSLEEP.SYNCS 0x989680 ;  /* 0x009896800000995d */ /* 0x001fea0003900000 */
[----:B------:R-:W0:Y:S02]  /*1df60*/  @!P1 SYNCS.PHASECHK.TRANS64 P1, [R3+URZ+0x19c80], R2 ;  /* 0x019c8002030095a7 */ /* 0x000e24000802007f */
[----:B0-----:R-:W-:Y:S05]  /*1df70*/  @!P1 BRA `(.L_x_11637) ;  /* 0xfffffffc00f09947 */ /* 0x001fea000383ffff */
[----:B------:R-:W-:Y:S05]  /*1df80*/  BRA `(.L_x_11759) ;  /* 0xffffffd000787947 */ /* 0x000fea000383ffff */
.L_x_11760:
        /* <DEDUP_REMOVED lines=15> */
.L_x_16295:


//--------------------- .text._ZN7cutlass13device_kernelIN5flash11enable_sm90INS1_16FlashAttnFwdSm90INS1_25CollectiveMainloopFwdSm90ILi2EN4cute5tupleIJNS5_1CILi1EEES8_S8_EEENS6_IJNS7_ILi192EEENS7_ILi128EEENS7_ILi96EEEEEELi96ENS_12float_e4m3_tEfNS_4arch4Sm90ELb0ELb1ELb0ELb0ELb1ELb0ELb0ELb1ELb1ELb1ELb1ELb0EEENS1_21CollectiveEpilogueFwdINS6_IJSA_SC_SB_EEES9_NS_10bfloat16_tESG_Li384ELb0ELb1ELb1ELb1EEENS1_19SingleTileSchedulerILb0ELb1ELb1ELi192EEEEEEEEEvNT_6ParamsE --------------------------
	.section	.text._ZN7cutlass13device_kernelIN5flash11enable_sm90INS1_16FlashAttnFwdSm90INS1_25CollectiveMainloopFwdSm90ILi2EN4cute5tupleIJNS5_1CILi1EEES8_S8_EEENS6_IJNS7_ILi192EEENS7_ILi128EEENS7_ILi96EEEEEELi96ENS_12float_e4m3_tEfNS_4arch4Sm90ELb0ELb1ELb0ELb0ELb1ELb0ELb0ELb1ELb1ELb1ELb1ELb0EEENS1_21CollectiveEpilogueFwdINS6_IJSA_SC_SB_EEES9_NS_10bfloat16_tESG_Li384ELb0ELb1ELb1ELb1EEENS1_19SingleTileSchedulerILb0ELb1ELb1ELi192EEEEEEEEEvNT_6ParamsE,"ax",@progbits
	.align	128
.text._ZN7cutlass13device_kernelIN5flash11enable_sm90INS1_16FlashAttnFwdSm90INS1_25CollectiveMainloopFwdSm90ILi2EN4cute5tupleIJNS5_1CILi1EEES8_S8_EEENS6_IJNS7_ILi192EEENS7_ILi128EEENS7_ILi96EEEEEELi96ENS_12float_e4m3_tEfNS_4arch4Sm90ELb0ELb1ELb0ELb0ELb1ELb0ELb0ELb1ELb1ELb1ELb1ELb0EEENS1_21CollectiveEpilogueFwdINS6_IJSA_SC_SB_EEES9_NS_10bfloat16_tESG_Li384ELb0ELb1ELb1ELb1EEENS1_19SingleTileSchedulerILb0ELb1ELb1ELi192EEEEEEEEEvNT_6ParamsE:
        .type           _ZN7cutlass13device_kernelIN5flash11enable_sm90INS1_16FlashAttnFwdSm90INS1_25CollectiveMainloopFwdSm90ILi2EN4cute5tupleIJNS5_1CILi1EEES8_S8_EEENS6_IJNS7_ILi192EEENS7_ILi128EEENS7_ILi96EEEEEELi96ENS_12float_e4m3_tEfNS_4arch4Sm90ELb0ELb1ELb0ELb0ELb1ELb0ELb0ELb1ELb1ELb1ELb1ELb0EEENS1_21CollectiveEpilogueFwdINS6_IJSA_SC_SB_EEES9_NS_10bfloat16_tESG_Li384ELb0ELb1ELb1ELb1EEENS1_19SingleTileSchedulerILb0ELb1ELb1ELi192EEEEEEEEEvNT_6ParamsE,@function
        .size           _ZN7cutlass13device_kernelIN5flash11enable_sm90INS1_16FlashAttnFwdSm90INS1_25CollectiveMainloopFwdSm90ILi2EN4cute5tupleIJNS5_1CILi1EEES8_S8_EEENS6_IJNS7_ILi192EEENS7_ILi128EEENS7_ILi96EEEEEELi96ENS_12float_e4m3_tEfNS_4arch4Sm90ELb0ELb1ELb0ELb0ELb1ELb0ELb0ELb1ELb1ELb1ELb1ELb0EEENS1_21CollectiveEpilogueFwdINS6_IJSA_SC_SB_EEES9_NS_10bfloat16_tESG_Li384ELb0ELb1ELb1ELb1EEENS1_19SingleTileSchedulerILb0ELb1ELb1ELi192EEEEEEEEEvNT_6ParamsE,(.L_x_16296 - _ZN7cutlass13device_kernelIN5flash11enable_sm90INS1_16FlashAttnFwdSm90INS1_25CollectiveMainloopFwdSm90ILi2EN4cute5tupleIJNS5_1CILi1EEES8_S8_EEENS6_IJNS7_ILi192EEENS7_ILi128EEENS7_ILi96EEEEEELi96ENS_12float_e4m3_tEfNS_4arch4Sm90ELb0ELb1ELb0ELb0ELb1ELb0ELb0ELb1ELb1ELb1ELb1ELb0EEENS1_21CollectiveEpilogueFwdINS6_IJSA_SC_SB_EEES9_NS_10bfloat16_tESG_Li384ELb0ELb1ELb1ELb1EEENS1_19SingleTileSchedulerILb0ELb1ELb1ELi192EEEEEEEEEvNT_6ParamsE)
        .other          _ZN7cutlass13device_kernelIN5flash11enable_sm90INS1_16FlashAttnFwdSm90INS1_25CollectiveMainloopFwdSm90ILi2EN4cute5tupleIJNS5_1CILi1EEES8_S8_EEENS6_IJNS7_ILi192EEENS7_ILi128EEENS7_ILi96EEEEEELi96ENS_12float_e4m3_tEfNS_4arch4Sm90ELb0ELb1ELb0ELb0ELb1ELb0ELb0ELb1ELb1ELb1ELb1ELb0EEENS1_21CollectiveEpilogueFwdINS6_IJSA_SC_SB_EEES9_NS_10bfloat16_tESG_Li384ELb0ELb1ELb1ELb1EEENS1_19SingleTileSchedulerILb0ELb1ELb1ELi192EEEEEEEEEvNT_6ParamsE,@"STO_CUDA_ENTRY STV_DEFAULT"
_ZN7cutlass13device_kernelIN5flash11enable_sm90INS1_16FlashAttnFwdSm90INS1_25CollectiveMainloopFwdSm90ILi2EN4cute5tupleIJNS5_1CILi1EEES8_S8_EEENS6_IJNS7_ILi192EEENS7_ILi128EEENS7_ILi96EEEEEELi96ENS_12float_e4m3_tEfNS_4arch4Sm90ELb0ELb1ELb0ELb0ELb1ELb0ELb0ELb1ELb1ELb1ELb1ELb0EEENS1_21CollectiveEpilogueFwdINS6_IJSA_SC_SB_EEES9_NS_10bfloat16_tESG_Li384ELb0ELb1ELb1ELb1EEENS1_19SingleTileSchedulerILb0ELb1ELb1ELi192EEEEEEEEEvNT_6ParamsE:
        /* <DEDUP_REMOVED lines=45> */
.L_x_11761:
        /* <DEDUP_REMOVED lines=22> */
.L_x_11762:
        /* <DEDUP_REMOVED lines=18> */
.L_x_11763:
        /* <DEDUP_REMOVED lines=22> */
.L_x_11764:
        /* <DEDUP_REMOVED lines=23> */
.L_x_11765:
        /* <DEDUP_REMOVED lines=9> */
.L_x_11768:
        /* <DEDUP_REMOVED lines=79> */
[----:B----4-:R-:W-:Y:S01]  /*0da0*/  UIMAD UR47, UR47, 0xc0, URZ ;  /* 0x000000c02f2f78a4 */ /* 0x010fe2000f8e023f */
        /* <DEDUP_REMOVED lines=25> */
.L_x_11771:
[----:B------:R-:W-:-:S11]  /*0f40*/  UISETP.NE.AND UP0, UPT, UR5, 0x1, UPT ;  /* 0x000000010500788c */ /* 0x000fd6000bf05270 */
[----:B------:R-:W-:Y:S02]  /*0f50*/  @UP0 ULDC.64 UR10, c[0x0][0x9e8] ;  /* 0x00027a00000a0ab9 */ /* 0x000fe40000000a00 */
[----:B------:R-:W-:-:S04]  /*0f60*/  UIMAD.WIDE.U32 UR8, UR4, UR10, URZ ;  /* 0x0000000a040872a5 */ /* 0x000fc8000f8e003f */
[----:B------:R-:W-:-:S12]  /*0f70*/  @UP0 USHF.R.U32.HI UR4, URZ, UR11, UR9 ;  /* 0x0000000b3f040299 */ /* 0x000fd80008011609 */
.L_x_11772:
[----:B------:R-:W-:-:S06]  /*0f80*/  UIMAD UR4, UR4, UR5, UR5 ;  /* 0x00000005040472a4 */ /* 0x000fcc000f8e0205 */
[----:B------:R-:W-:-:S07]  /*0f90*/  VIMNMX R0, R0, UR4, PT ;  /* 0x0000000400007c48 */ /* 0x000fce000bfe0100 */
.L_x_11770:
[----:B------:R-:W-:Y:S01]  /*0fa0*/  UISETP.NE.AND UP0, UPT, UR43, URZ, UPT ;  /* 0x0000003f2b00728c */ /* 0x000fe2000bf05270 */
[CC--:B------:R-:W-:Y:S01]  /*0fb0*/  IMAD R19, R17.reuse, R10.reuse, -R6 ;  /* 0x0000000a11137224 */ /* 0x0c0fe200078e0a06 */
        /* <DEDUP_REMOVED lines=31> */
.L_x_11774:
[----:B------:R-:W-:-:S11]  /*11b0*/  UISETP.NE.AND UP0, UPT, UR5, 0x1, UPT ;  /* 0x000000010500788c */ /* 0x000fd6000bf05270 */
[----:B------:R-:W-:Y:S02]  /*11c0*/  @UP0 ULDC.64 UR10, c[0x0][0x9e8] ;  /* 0x00027a00000a0ab9 */ /* 0x000fe40000000a00 */
[----:B------:R-:W-:-:S04]  /*11d0*/  UIMAD.WIDE.U32 UR8, UR4, UR10, URZ ;  /* 0x0000000a040872a5 */ /* 0x000fc8000f8e003f */
[----:B------:R-:W-:-:S12]  /*11e0*/  @UP0 USHF.R.U32.HI UR4, URZ, UR11, UR9 ;  /* 0x0000000b3f040299 */ /* 0x000fd80008011609 */
.L_x_11775:
[----:B------:R-:W-:-:S04]  /*11f0*/  UIMAD UR4, UR4, UR5, URZ ;  /* 0x00000005040472a4 */ /* 0x000fc8000f8e023f */
[----:B------:R-:W-:-:S04]  /*1200*/  UISETP.LT.AND UP0, UPT, UR7, UR4, UPT ;  /* 0x000000040700728c */ /* 0x000fc8000bf01270 */
[----:B------:R-:W-:-:S12]  /*1210*/  USEL UR7, UR7, UR4, !UP0 ;  /* 0x0000000407077287 */ /* 0x000fd8000c000000 */
.L_x_11773:
        /* <DEDUP_REMOVED lines=47> */
.L_x_11776:
        /* <DEDUP_REMOVED lines=70> */
.L_x_11778:
[----:B------:R-:W-:-:S04]  /*1970*/  SHF.L.U32 R0, RZ, 0x1f, RZ ;  /* 0x0000001fff007819 */ /* 0x000fc800000006ff */
[----:B------:R-:W0:Y:S02]  /*1980*/  SYNCS.PHASECHK.TRANS64.TRYWAIT P0, [UR45+0x17000], R0 ;  /* 0x01700000ff0075a7 */ /* 0x000e24000800016d */
[----:B0-----:R-:W-:Y:S05]  /*1990*/  @!P0 BRA `(.L_x_11779) ;  /* 0x0000011800648947 */ /* 0x001fea0003800000 */
.L_x_11923:
[----:B------:R-:W-:-:S06]  /*19a0*/  ULOP3.LUT UR4, UR38, 0x1, URZ, 0xfc, !UPT ;  /* 0x0000000126047892 */ /* 0x000fcc000f8efc3f */
[----:B------:R-:W-:-:S05]  /*19b0*/  IMAD.U32 R2, RZ, RZ, UR4 ;  /* 0x00000004ff027e24 */ /* 0x000fca000f8e00ff */
[----:B------:R-:W-:-:S13]  /*19c0*/  ISETP.NE.AND P0, PT, R2, 0x3, PT ;  /* 0x000000030200780c */ /* 0x000fda0003f05270 */
[----:B------:R-:W-:Y:S05]  /*19d0*/  @!P0 BRA `(.L_x_11780) ;  /* 0x0000000000048947 */ /* 0x000fea0003800000 */
[----:B------:R-:W-:Y:S01]  /*19e0*/  BPT.TRAP 0x1 ;  /* 0x000000040000795c */ /* 0x000fe20000300000 */
.L_x_11780:
[----:B------:R1:W2:Y:S01]  /*19f0*/  SYNCS.PHASECHK.TRANS64.TRYWAIT P1, [UR45+0x17030], R0 ;  /* 0x01703000ff0075a7 */ /* 0x0002a2000802016d */
[----:B------:R-:W-:Y:S05]  /*1a00*/  @!P0 BRA `(.L_x_11781) ;  /* 0x0000000000048947 */ /* 0x000fea0003800000 */
[----:B------:R-:W-:Y:S01]  /*1a10*/  BPT.TRAP 0x1 ;  /* 0x000000040000795c */ /* 0x000fe20000300000 */
.L_x_11781:
[----:B------:R-:W-:-:S05]  /*1a20*/  IMAD.U32 R6, RZ, RZ, UR49 ;  /* 0x00000031ff067e24 */ /* 0x000fca000f8e00ff */
[----:B------:R-:W-:Y:S01]  /*1a30*/  LOP3.LUT R6, R6, 0x10000, RZ, 0xfc, !PT ;  /* 0x0001000006067812 */ /* 0x000fe200078efcff */
[----:B--2---:R-:W-:Y:S06]  /*1a40*/  @P1 BRA `(.L_x_11782) ;  /* 0x0000000000081947 */ /* 0x004fec0003800000 */
[----:B------:R-:W2:Y:S02]  /*1a50*/  SYNCS.PHASECHK.TRANS64.TRYWAIT P1, [UR45+0x17030], R0 ;  /* 0x01703000ff0075a7 */ /* 0x000ea4000802016d */
[----:B--2---:R-:W-:Y:S05]  /*1a60*/  @!P1 BRA `(.L_x_11783) ;  /* 0x0000011800489947 */ /* 0x004fea0003800000 */
.L_x_11782:
        /* <DEDUP_REMOVED lines=14> */
[----:B------:R-:W-:-:S03]  /*1b50*/  UMOV UR15, 0xc0000010 ;  /* 0xc0000010000f7882 */ /* 0x000fc60000000000 */
[----:B------:R-:W-:Y:S02]  /*1b60*/  UIADD3 UR10, UR6, 0x100, URZ ;  /* 0x00000100060a7890 */ /* 0x000fe4000fffe03f */
[----:B------:R-:W-:Y:S02]  /*1b70*/  UIADD3 UR8, UR12, 0x180, URZ ;  /* 0x000001800c087890 */ /* 0x000fe4000fffe03f */
[----:B------:R-:W-:Y:S01]  /*1b80*/  UIADD3 UR12, UR12, 0x300, URZ ;  /* 0x000003000c0c7890 */ /* 0x000fe2000fffe03f */
[----:B------:R-:W-:Y:S01]  /*1b90*/  QGMMA.64x128x32.F32.E4M3.E4M3 R24, gdesc[UR4], RZ, !UPT, gsb0 ;  /* 0x01e00000041879f3 */ /* 0x000fe2000c0008ff */
[----:B------:R-:W-:Y:S02]  /*1ba0*/  UIADD3 UR14, UR6, 0x200, URZ ;  /* 0x00000200060e7890 */ /* 0x000fe4000fffe03f */
        /* <DEDUP_REMOVED lines=9> */
.L_x_11784:
[----:B0-----:R-:W-:Y:S01]  /*1c40*/  LOP3.LUT R3, R22, 0xffffff80, RZ, 0xc0, !PT ;  /* 0xffffff8016037812 */ /* 0x001fe200078ec0ff */
[----:B------:R-:W-:Y:S01]  /*1c50*/  IMAD.HI R8, R88, 0x55555556, RZ ;  /* 0x5555555658087827 */ /* 0x000fe200078e02ff */
[----:B------:R-:W-:Y:S01]  /*1c60*/  LEA.HI R23, R23, R16, RZ, 0x2 ;  /* 0x0000001017177211 */ /* 0x000fe200078f10ff */
[----:B------:R-:W-:Y:S01]  /*1c70*/  UISETP.NE.AND UP1, UPT, UR43, URZ, UPT ;  /* 0x0000003f2b00728c */ /* 0x000fe2000bf25270 */
[----:B------:R-:W-:Y:S01]  /*1c80*/  LEA R14, R18, 0xffffff80, 0x7 ;  /* 0xffffff80120e7811 */ /* 0x000fe200078e38ff */
[----:B------:R-:W-:Y:S01]  /*1c90*/  IMAD.IADD R3, R16, 0x1, -R3 ;  /* 0x0000000110037824 */ /* 0x000fe200078e0a03 */
[----:B------:R-:W-:Y:S01]  /*1ca0*/  LOP3.LUT R23, R23, 0xfffffffc, RZ, 0xc0, !PT ;  /* 0xfffffffc17177812 */ /* 0x000fe200078ec0ff */
[----:B------:R-:W-:Y:S01]  /*1cb0*/  UISETP.NE.AND UP0, UPT, UR46, URZ, UPT ;  /* 0x0000003f2e00728c */ /* 0x000fe2000bf05270 */
[----:B------:R-:W-:Y:S01]  /*1cc0*/  LEA.HI R9, R8, R8, RZ, 0x1 ;  /* 0x0000000808097211 */ /* 0x000fe200078f08ff */
[----:B------:R-:W-:Y:S01]  /*1cd0*/  ULDC UR24, c[0x0][0x2f0] ;  /* 0x0000bc0000187ab9 */ /* 0x000fe20000000800 */
[----:B-1----:R-:W-:Y:S01]  /*1ce0*/  SHF.R.S32.HI R0, RZ, 0x1f, R3 ;  /* 0x0000001fff007819 */ /* 0x002fe20000011403 */
[----:B------:R-:W-:Y:S01]  /*1cf0*/  IMAD.IADD R23, R16, 0x1, -R23 ;  /* 0x0000000110177824 */ /* 0x000fe200078e0a17 */
[----:B------:R-:W-:Y:S01]  /*1d00*/  PLOP3.LUT P1, PT, PT, PT, UP1, 0x80, 0x0 ;  /* 0x000000000000781c */ /* 0x000fe20003f2f018 */
[----:B------:R-:W-:Y:S01]  /*1d10*/  IMAD R9, R9, -0x3, R88 ;  /* 0xfffffffd09097824 */ /* 0x000fe200078e0258 */
        /* <DEDUP_REMOVED lines=15> */
[----:B------:R-:W-:Y:S01]  /*1e10*/  IADD3 R4, R4, R0, -R5 ;  /* 0x0000000004047210 */ /* 0x000fe20007ffe805 */
[----:B------:R-:W-:Y:S01]  /*1e20*/  IMAD.MOV.U32 R5, RZ, RZ, -0x80 ;  /* 0xffffff80ff057424 */ /* 0x000fe200078e00ff */
[----:B------:R-:W-:Y:S01]  /*1e30*/  PLOP3.LUT P2, PT, PT, PT, UP1, 0x80, 0x0 ;  /* 0x000000000000781c */ /* 0x000fe20003f4f018 */
[----:B------:R-:W-:Y:S01]  /*1e40*/  IMAD.IADD R8, R23, 0x1, -R8 ;  /* 0x0000000117087824 */ /* 0x000fe200078e0a08 */
[----:B------:R-:W-:Y:S01]  /*1e50*/  LOP3.LUT R2, R2, 0x7ffffffc, RZ, 0xc0, !PT ;  /* 0x7ffffffc02027812 */ /* 0x000fe200078ec0ff */
[----:B------:R-:W-:-:S02]  /*1e60*/  IMAD R9, R9, 0x40, R4 ;  /* 0x0000004009097824 */ /* 0x000fc400078e0204 */
[----:B------:R-:W-:Y:S02]  /*1e70*/  IMAD R20, R18, R5, 0x80 ;  /* 0x0000008012147424 */ /* 0x000fe400078e0205 */
[----:B------:R-:W-:Y:S02]  /*1e80*/  IMAD R8, R8, 0x8, R9 ;  /* 0x0000000808087824 */ /* 0x000fe400078e0209 */
[----:B------:R-:W-:Y:S02]  /*1e90*/  IMAD.IADD R5, R3, 0x1, -R2 ;  /* 0x0000000103057824 */ /* 0x000fe400078e0a02 */
[----:B------:R-:W-:Y:S01]  /*1ea0*/  @P1 IMAD.HI.U32 R0, R8, UR4, RZ ;  /* 0x0000000408001c27 */ /* 0x000fe2000f8e00ff */
[----:B------:R-:W-:Y:S01]  /*1eb0*/  UIADD3 UR4, UR45, 0x17040, URZ ;  /* 0x000170402d047890 */ /* 0x000fe2000fffe03f */
[----:B------:R-:W-:Y:S02]  /*1ec0*/  PLOP3.LUT P1, PT, PT, PT, UP0, 0x40, 0x0 ;  /* 0x000000000000781c */ /* 0x000fe40003f2e808 */
[----:B------:R-:W-:Y:S01]  /*1ed0*/  IMAD.MOV.U32 R10, RZ, RZ, R8 ;  /* 0x000000ffff0a7224 */ /* 0x000fe200078e0008 */
[----:B------:R-:W-:Y:S01]  /*1ee0*/  @P2 SHF.R.U32.HI R10, RZ, UR5, R0 ;  /* 0x00000005ff0a2c19 */ /* 0x000fe20008011600 */
[----:B------:R-:W-:Y:S01]  /*1ef0*/  UPRMT UR4, UR48, 0x654, UR4 ;  /* 0x0000065430047896 */ /* 0x000fe20008000004 */
[----:B------:R-:W-:-:S03]  /*1f00*/  VIADD R0, R20, 0x1 ;  /* 0x0000000114007836 */ /* 0x000fc60000000000 */
[----:B------:R-:W0:Y:S01]  /*1f10*/  SHFL.IDX PT, R12, R10, RZ, 0x1c1f ;  /* 0x001c1fff0a0c7589 */ /* 0x000e2200000e0000 */
[----:B------:R-:W-:-:S04]  /*1f20*/  IMAD R0, R5, -0x2, R0 ;  /* 0xfffffffe05007824 */ /* 0x000fc800078e0200 */
[----:B------:R-:W-:Y:S01]  /*1f30*/  SYNCS.ARRIVE.TRANS64.RED.A1T0 RZ, [UR4], RZ ;  /* 0x000000ffffff79a7 */ /* 0x000fe20008100404 */
[----:B------:R-:W-:Y:S01]  /*1f40*/  ULDC UR4, c[0x0][0x288] ;  /* 0x0000a20000047ab9 */ /* 0x000fe20000000800 */
[C---:B------:R-:W-:Y:S02]  /*1f50*/  IMAD R3, R17.reuse, UR24, R0 ;  /* 0x0000001811037c24 */ /* 0x040fe4000f8e0200 */
[----:B------:R-:W-:Y:S02]  /*1f60*/  IMAD.U32 R4, RZ, RZ, UR4 ;  /* 0x00000004ff047e24 */ /* 0x000fe4000f8e00ff */
        /* <DEDUP_REMOVED lines=22> */
.L_x_11787:
[----:B------:R-:W-:Y:S02]  /*20d0*/  ULDC UR4, c[0x0][0x9e4] ;  /* 0x0002790000047ab9 */ /* 0x000fe40000000800 */
[----:B------:R-:W-:-:S05]  /*20e0*/  IMAD.U32 R9, RZ, RZ, UR4 ;  /* 0x00000004ff097e24 */ /* 0x000fca000f8e00ff */
[----:B------:R-:W-:-:S13]  /*20f0*/  ISETP.NE.AND P1, PT, R9, 0x1, PT ;  /* 0x000000010900780c */ /* 0x000fda0003f25270 */
[----:B------:R-:W0:Y:S02]  /*2100*/  @P1 LDC.64 R88, c[0x0][0x9e8] ;  /* 0x00027a00ff581b82 */ /* 0x000e240000000a00 */
[----:B0-----:R-:W-:-:S05]  /*2110*/  @P1 IMAD.HI.U32 R12, R3, R88, RZ ;  /* 0x00000058030c1227 */ /* 0x001fca00078e00ff */
[----:B------:R-:W-:-:S07]  /*2120*/  @P1 SHF.R.U32.HI R3, RZ, R89, R12 ;  /* 0x00000059ff031219 */ /* 0x000fce000001160c */
.L_x_11788:
[----:B------:R-:W-:Y:S05]  /*2130*/  BSYNC B0 ;  /* 0x0000000000007941 */ /* 0x000fea0003800000 */
.L_x_11786:
[----:B------:R-:W-:-:S04]  /*2140*/  IMAD R12, R3, R9, -R14 ;  /* 0x00000009030c7224 */ /* 0x000fc800078e0a0e */
[----:B------:R-:W-:-:S05]  /*2150*/  IMAD R3, R5, -0x2, R12 ;  /* 0xfffffffe05037824 */ /* 0x000fca00078e020c */
[----:B------:R-:W-:Y:S02]  /*2160*/  VIADDMNMX R0, R3, R9, R0, PT ;  /* 0x0000000903007246 */ /* 0x000fe40003800100 */
[----:B------:R-:W-:-:S07]  /*2170*/  VIMNMX R2, R2, R3, !PT ;  /* 0x0000000302027248 */ /* 0x000fce0007fe0100 */
.L_x_11785:
[C---:B------:R-:W-:Y:S01]  /*2180*/  ISETP.GE.AND P6, PT, R20.reuse, 0xa, PT ;  /* 0x0000000a1400780c */ /* 0x040fe20003fc6270 */
[----:B------:R-:W-:Y:S01]  /*2190*/  UISETP.NE.AND UP0, UPT, UR46, URZ, UPT ;  /* 0x0000003f2e00728c */ /* 0x000fe2000bf05270 */
[C---:B------:R-:W-:Y:S02]  /*21a0*/  ISETP.GE.AND P1, PT, R20.reuse, 0x2, PT ;  /* 0x000000021400780c */ /* 0x040fe40003f26270 */
[C---:B------:R-:W-:Y:S02]  /*21b0*/  ISETP.GE.AND P2, PT, R20.reuse, 0x9, PT ;  /* 0x000000091400780c */ /* 0x040fe40003f46270 */
[----:B------:R-:W-:Y:S02]  /*21c0*/  ISETP.GE.AND P5, PT, R20, 0x11, PT ;  /* 0x000000111400780c */ /* 0x000fe40003fa6270 */
[----:B------:R-:W-:Y:S02]  /*21d0*/  LOP3.LUT R16, R16, 0xfffffffb, RZ, 0xc0, !PT ;  /* 0xfffffffb10107812 */ /* 0x000fe400078ec0ff */
[----:B------:R-:W-:-:S02]  /*21e0*/  ISETP.GT.AND P4, PT, R2, 0x1, !P1 ;  /* 0x000000010200780c */ /* 0x000fc40004f84270 */
[----:B------:R-:W-:Y:S02]  /*21f0*/  ISETP.GT.AND P3, PT, R2, 0x8, !P2 ;  /* 0x000000080200780c */ /* 0x000fe40005764270 */
[----:B------:R-:W-:Y:S02]  /*2200*/  @P6 LOP3.LUT R16, R16, 0x4, RZ, 0xfc, !PT ;  /* 0x0000000410106812 */ /* 0x000fe400078efcff */
[C---:B------:R-:W-:Y:S02]  /*2210*/  ISETP.LT.OR P4, PT, R0.reuse, 0x2, P4 ;  /* 0x000000020000780c */ /* 0x040fe40002781670 */
[----:B------:R-:W-:Y:S02]  /*2220*/  ISETP.LT.OR P3, PT, R0, 0x9, P3 ;  /* 0x000000090000780c */ /* 0x000fe40001f61670 */
[----:B------:R-:W-:Y:S02]  /*2230*/  LOP3.LUT R16, R16, 0xfffffff7, RZ, 0xc0, !PT ;  /* 0xfffffff710107812 */ /* 0x000fe400078ec0ff */
[----:B------:R-:W-:-:S02]  /*2240*/  FSEL R25, R25, -INF , !P4 ;  /* 0xff80000019197808 */ /* 0x000fc40006000000 */
[----:B------:R-:W-:Y:S02]  /*2250*/  FSEL R28, R28, -INF , !P3 ;  /* 0xff8000001c1c7808 */ /* 0x000fe40005800000 */
[----:B------:R-:W-:Y:S02]  /*2260*/  ISETP.GT.AND P4, PT, R2, 0x9, !P6 ;  /* 0x000000090200780c */ /* 0x000fe40007784270 */
[----:B------:R-:W-:Y:S02]  /*2270*/  @P5 LOP3.LUT R16, R16, 0x8, RZ, 0xfc, !PT ;  /* 0x0000000810105812 */ /* 0x000fe400078efcff */
[----:B------:R-:W-:Y:S02]  /*2280*/  ISETP.GT.AND P3, PT, R2, 0x10, !P5 ;  /* 0x000000100200780c */ /* 0x000fe40006f64270 */
[----:B------:R-:W-:Y:S02]  /*2290*/  ISETP.GE.AND P5, PT, R20, 0x12, PT ;  /* 0x000000121400780c */ /* 0x000fe40003fa6270 */
[----:B------:R-:W-:-:S02]  /*22a0*/  ISETP.LT.OR P4, PT, R0, 0xa, P4 ;  /* 0x0000000a0000780c */ /* 0x000fc40002781670 */
[----:B------:R-:W-:Y:S02]  /*22b0*/  ISETP.LT.OR P3, PT, R0, 0x11, P3 ;  /* 0x000000110000780c */ /* 0x000fe40001f61670 */
[----:B------:R-:W-:Y:S02]  /*22c0*/  FSEL R29, R29, -INF , !P4 ;  /* 0xff8000001d1d7808 */ /* 0x000fe40006000000 */
[----:B------:R-:W-:Y:S02]  /*22d0*/  ISETP.GE.AND P4, PT, R20, 0x19, PT ;  /* 0x000000191400780c */ /* 0x000fe40003f86270 */
[----:B------:R-:W-:Y:S02]  /*22e0*/  LOP3.LUT R16, R16, 0xffffffef, RZ, 0xc0, !PT ;  /* 0xffffffef10107812 */ /* 0x000fe400078ec0ff */
[----:B------:R-:W-:Y:S02]  /*22f0*/  FSEL R32, R32, -INF , !P3 ;  /* 0xff80000020207808 */ /* 0x000fe40005800000 */
[----:B------:R-:W-:-:S02]  /*2300*/  ISETP.GT.AND P3, PT, R2, 0x11, !P5 ;  /* 0x000000110200780c */ /* 0x000fc40006f64270 */
[----:B------:R-:W-:Y:S02]  /*2310*/  @P5 LOP3.LUT R16, R16, 0x10, RZ, 0xfc, !PT ;  /* 0x0000001010105812 */ /* 0x000fe400078efcff */
[----:B------:R-:W-:Y:S02]  /*2320*/  ISETP.LT.OR P3, PT, R0, 0x12, P3 ;  /* 0x000000120000780c */ /* 0x000fe40001f61670 */
[----:B------:R-:W-:Y:S02]  /*2330*/  LOP3.LUT R16, R16, 0xfdffffff, RZ, 0xc0, !PT ;  /* 0xfdffffff10107812 */ /* 0x000fe400078ec0ff */
[----:B------:R-:W-:Y:S02]  /*2340*/  FSEL R33, R33, -INF , !P3 ;  /* 0xff80000021217808 */ /* 0x000fe40005800000 */
[----:B------:R-:W-:Y:S02]  /*2350*/  @P4 LOP3.LUT R16, R16, 0x2000000, RZ, 0xfc, !PT ;  /* 0x0200000010104812 */ /* 0x000fe400078efcff */
[----:B------:R-:W-:-:S02]  /*2360*/  ISETP.GT.AND P3, PT, R2, 0x18, !P4 ;  /* 0x000000180200780c */ /* 0x000fc40006764270 */
[----:B------:R-:W-:Y:S02]  /*2370*/  ISETP.GE.AND P4, PT, R20, 0x1a, PT ;  /* 0x0000001a1400780c */ /* 0x000fe40003f86270 */
        /* <DEDUP_REMOVED lines=149> */
[----:B------:R-:W-:Y:S02]  /*2cd0*/  ISETP.LT.OR P6, PT, R0, 0x7a, P6 ;  /* 0x0000007a0000780c */ /* 0x000fe400037c1670 */
[----:B------:R-:W0:Y:S02]  /*2ce0*/  SHFL.IDX PT, R0, R10, 0x1, 0x1c1f ;  /* 0x003c1f000a007f89 */ /* 0x000e2400000e0000 */
[----:B------:R-:W-:Y:S02]  /*2cf0*/  FSEL R85, R85, -INF , !P6 ;  /* 0xff80000055557808 */ /* 0x000fe40007000000 */
[----:B------:R-:W-:Y:S02]  /*2d00*/  PLOP3.LUT P6, PT, PT, PT, UP0, 0x40, 0x0 ;  /* 0x000000000000781c */ /* 0x000fe40003fce808 */
[----:B0-----:R-:W-:Y:S01]  /*2d10*/  VIADDMNMX R2, R0, R22, R11, PT ;  /* 0x0000001600027246 */ /* 0x001fe2000380010b */
[----:B------:R-:W-:-:S10]  /*2d20*/  IMAD.IADD R3, R13, 0x1, R0 ;  /* 0x000000010d037824 */ /* 0x000fd400078e0200 */
        /* <DEDUP_REMOVED lines=15> */
.L_x_11791:
[----:B------:R-:W-:Y:S02]  /*2e20*/  ULDC UR4, c[0x0][0x9e4] ;  /* 0x0002790000047ab9 */ /* 0x000fe40000000800 */
[----:B------:R-:W-:-:S05]  /*2e30*/  IMAD.U32 R13, RZ, RZ, UR4 ;  /* 0x00000004ff0d7e24 */ /* 0x000fca000f8e00ff */
[----:B------:R-:W-:-:S13]  /*2e40*/  ISETP.NE.AND P6, PT, R13, 0x1, PT ;  /* 0x000000010d00780c */ /* 0x000fda0003fc5270 */
[----:B------:R-:W0:Y:S02]  /*2e50*/  @P6 LDC.64 R20, c[0x0][0x9e8] ;  /* 0x00027a00ff146b82 */ /* 0x000e240000000a00 */
[----:B0-----:R-:W-:-:S05]  /*2e60*/  @P6 IMAD.HI.U32 R0, R11, R20, RZ ;  /* 0x000000140b006227 */ /* 0x001fca00078e00ff */
[----:B------:R-:W-:-:S07]  /*2e70*/  @P6 SHF.R.U32.HI R11, RZ, R21, R0 ;  /* 0x00000015ff0b6219 */ /* 0x000fce0000011600 */
.L_x_11792:
[----:B------:R-:W-:Y:S05]  /*2e80*/  BSYNC B0 ;  /* 0x0000000000007941 */ /* 0x000fea0003800000 */
.L_x_11790:
[----:B------:R-:W-:-:S04]  /*2e90*/  IMAD R0, R11, R13, -R14 ;  /* 0x0000000d0b007224 */ /* 0x000fc800078e0a0e */
[----:B------:R-:W-:-:S05]  /*2ea0*/  IMAD R0, R5, -0x2, R0 ;  /* 0xfffffffe05007824 */ /* 0x000fca00078e0200 */
[----:B------:R-:W-:Y:S02]  /*2eb0*/  VIADDMNMX R2, R0, R13, R2, PT ;  /* 0x0000000d00027246 */ /* 0x000fe40003800102 */
[----:B------:R-:W-:-:S07]  /*2ec0*/  VIMNMX R3, R3, R0, !PT ;  /* 0x0000000003037248 */ /* 0x000fce0007fe0100 */
.L_x_11789:
[----:B------:R-:W-:Y:S01]  /*2ed0*/  ISETP.GT.AND P1, PT, R3, 0x1, !P1 ;  /* 0x000000010300780c */ /* 0x000fe20004f24270 */
[----:B------:R-:W-:Y:S01]  /*2ee0*/  IMAD.U32 R13, RZ, RZ, UR42 ;  /* 0x0000002aff0d7e24 */ /* 0x000fe2000f8e00ff */
[----:B------:R-:W-:Y:S01]  /*2ef0*/  LOP3.LUT P6, RZ, R16, 0x4, RZ, 0xc0, !PT ;  /* 0x0000000410ff7812 */ /* 0x000fe200078cc0ff */
        /* <DEDUP_REMOVED lines=13> */
[----:B------:R-:W-:Y:S01]  /*2fd0*/  LOP3.LUT P1, RZ, R16, 0x8, RZ, 0xc0, !PT ;  /* 0x0000000810ff7812 */ /* 0x000fe2000782c0ff */
[----:B------:R-:W-:Y:S01]  /*2fe0*/  @UP1 USHF.R.U32.HI UR47, URZ, UR11, UR5 ;  /* 0x0000000b3f2f1299 */ /* 0x000fe20008011605 */
[----:B------:R-:W-:-:S02]  /*2ff0*/  FMNMX.FTZ R0, R32, R11, !PT ;  /* 0x0000000b20007209 */ /* 0x000fc40007810000 */
[----:B------:R-:W-:Y:S02]  /*3000*/  ISETP.GT.AND P1, PT, R3, 0x10, !P1 ;  /* 0x000000100300780c */ /* 0x000fe40004f24270 */
[----:B------:R-:W-:Y:S02]  /*3010*/  FMNMX.FTZ R11, R33, R0, !PT ;  /* 0x00000000210b7209 */ /* 0x000fe40007810000 */
[----:B------:R-:W-:Y:S02]  /*3020*/  ISETP.LT.OR P1, PT, R2, 0x11, P1 ;  /* 0x000000110200780c */ /* 0x000fe40000f21670 */
[----:B------:R-:W-:Y:S02]  /*3030*/  ISETP.GT.AND P2, PT, R3, 0x8, !P2 ;  /* 0x000000080300780c */ /* 0x000fe40005744270 */
[----:B------:R-:W-:Y:S02]  /*3040*/  FSEL R34, R34, -INF , !P1 ;  /* 0xff80000022227808 */ /* 0x000fe40004800000 */
[----:B------:R-:W-:-:S02]  /*3050*/  LOP3.LUT P1, RZ, R16, 0x10, RZ, 0xc0, !PT ;  /* 0x0000001010ff7812 */ /* 0x000fc4000782c0ff */
[----:B------:R-:W-:Y:S02]  /*3060*/  FMNMX.FTZ R0, R36, R11, !PT ;  /* 0x0000000b24007209 */ /* 0x000fe40007810000 */
[----:B------:R-:W-:Y:S02]  /*3070*/  ISETP.GT.AND P1, PT, R3, 0x11, !P1 ;  /* 0x000000110300780c */ /* 0x000fe40004f24270 */
[C---:B------:R-:W-:Y:S02]  /*3080*/  ISETP.LT.OR P2, PT, R2.reuse, 0x9, P2 ;  /* 0x000000090200780c */ /* 0x040fe40001741670 */
[----:B------:R-:W-:Y:S02]  /*3090*/  ISETP.LT.OR P1, PT, R2, 0x12, P1 ;  /* 0x000000120200780c */ /* 0x000fe40000f21670 */
[----:B------:R-:W-:Y:S02]  /*30a0*/  FMNMX.FTZ R11, R37, R0, !PT ;  /* 0x00000000250b7209 */ /* 0x000fe40007810000 */
[----:B------:R-:W-:-:S02]  /*30b0*/  FSEL R35, R35, -INF , !P1 ;  /* 0xff80000023237808 */ /* 0x000fc40004800000 */
[----:B------:R-:W-:Y:S02]  /*30c0*/  LOP3.LUT P1, RZ, R16, 0x2000000, RZ, 0xc0, !PT ;  /* 0x0200000010ff7812 */ /* 0x000fe4000782c0ff */
[----:B------:R-:W-:Y:S02]  /*30d0*/  FSEL R30, R30, -INF , !P2 ;  /* 0xff8000001e1e7808 */ /* 0x000fe40005000000 */
[----:B------:R-:W-:Y:S02]  /*30e0*/  ISETP.GT.AND P1, PT, R3, 0x18, !P1 ;  /* 0x000000180300780c */ /* 0x000fe40004f24270 */
[----:B------:R-:W-:Y:S02]  /*30f0*/  LOP3.LUT P2, RZ, R16, 0x40000, RZ, 0xc0, !PT ;  /* 0x0004000010ff7812 */ /* 0x000fe4000784c0ff */
[----:B------:R-:W-:Y:S02]  /*3100*/  ISETP.LT.OR P1, PT, R2, 0x19, P1 ;  /* 0x000000190200780c */ /* 0x000fe40000f21670 */
[----:B------:R-:W-:-:S02]  /*3110*/  FMNMX.FTZ R0, R40, R11, !PT ;  /* 0x0000000b28007209 */ /* 0x000fc40007810000 */
[----:B------:R-:W-:Y:S02]  /*3120*/  FSEL R38, R38, -INF , !P1 ;  /* 0xff80000026267808 */ /* 0x000fe40004800000 */
[C---:B------:R-:W-:Y:S02]  /*3130*/  LOP3.LUT P1, RZ, R16.reuse, 0x1000000, RZ, 0xc0, !PT ;  /* 0x0100000010ff7812 */ /* 0x040fe4000782c0ff */
[----:B------:R-:W-:Y:S02]  /*3140*/  FMNMX.FTZ R11, R41, R0, !PT ;  /* 0x00000000290b7209 */ /* 0x000fe40007810000 */
        /* <DEDUP_REMOVED lines=55> */
[----:B------:R-:W-:Y:S01]  /*34c0*/  LOP3.LUT P2, RZ, R16, 0x80, RZ, 0xc0, !PT ;  /* 0x0000008010ff7812 */ /* 0x000fe2000784c0ff */
[----:B------:R-:W0:Y:S01]  /*34d0*/  SHFL.BFLY PT, R11, R10, 0x2, 0x1f ;  /* 0x0c401f000a0b7f89 */ /* 0x000e2200000e0000 */
[----:B------:R-:W-:-:S02]  /*34e0*/  FSEL R55, R55, -INF , !P1 ;  /* 0xff80000037377808 */ /* 0x000fc40004800000 */
[C---:B------:R-:W-:Y:S02]  /*34f0*/  LOP3.LUT P1, RZ, R16.reuse, 0x8000, RZ, 0xc0, !PT ;  /* 0x0000800010ff7812 */ /* 0x040fe4000782c0ff */
[----:B------:R-:W-:Y:S02]  /*3500*/  LOP3.LUT P6, RZ, R16, 0x40, RZ, 0xc0, !PT ;  /* 0x0000004010ff7812 */ /* 0x000fe400078cc0ff */
[C---:B------:R-:W-:Y:S02]  /*3510*/  ISETP.GT.AND P1, PT, R3.reuse, 0x40, !P1 ;  /* 0x000000400300780c */ /* 0x040fe40004f24270 */
[C---:B------:R-:W-:Y:S02]  /*3520*/  ISETP.GT.AND P3, PT, R3.reuse, 0x70, !P3 ;  /* 0x000000700300780c */ /* 0x040fe40005f64270 */
[----:B------:R-:W-:Y:S02]  /*3530*/  ISETP.LT.OR P1, PT, R2, 0x41, P1 ;  /* 0x000000410200780c */ /* 0x000fe40000f21670 */
[----:B------:R-:W-:-:S02]  /*3540*/  ISETP.GT.AND P4, PT, R3, 0x71, !P4 ;  /* 0x000000710300780c */ /* 0x000fc40006784270 */
[----:B------:R-:W-:Y:S02]  /*3550*/  FSEL R58, R58, -INF , !P1 ;  /* 0xff8000003a3a7808 */ /* 0x000fe40004800000 */
[----:B------:R-:W-:Y:S02]  /*3560*/  LOP3.LUT P1, RZ, R16, 0x4000, RZ, 0xc0, !PT ;  /* 0x0000400010ff7812 */ /* 0x000fe4000782c0ff */
[C---:B------:R-:W-:Y:S02]  /*3570*/  ISETP.GT.AND P5, PT, R3.reuse, 0x78, !P5 ;  /* 0x000000780300780c */ /* 0x040fe40006fa4270 */
[----:B------:R-:W-:Y:S02]  /*3580*/  ISETP.GT.AND P1, PT, R3, 0x41, !P1 ;  /* 0x000000410300780c */ /* 0x000fe40004f24270 */
[C---:B------:R-:W-:Y:S02]  /*3590*/  ISETP.LT.OR P3, PT, R2.reuse, 0x71, P3 ;  /* 0x000000710200780c */ /* 0x040fe40001f61670 */
[----:B------:R-:W-:-:S02]  /*35a0*/  ISETP.LT.OR P1, PT, R2, 0x42, P1 ;  /* 0x000000420200780c */ /* 0x000fc40000f21670 */
[----:B0-----:R-:W-:Y:S02]  /*35b0*/  FMNMX.FTZ R11, R10, R11, !PT ;  /* 0x0000000b0a0b7209 */ /* 0x001fe40007810000 */
[----:B------:R-:W-:Y:S02]  /*35c0*/  FSEL R59, R59, -INF , !P1 ;  /* 0xff8000003b3b7808 */ /* 0x000fe40004800000 */
[----:B------:R-:W-:Y:S01]  /*35d0*/  LOP3.LUT P1, RZ, R16, 0x2000, RZ, 0xc0, !PT ;  /* 0x0000200010ff7812 */ /* 0x000fe2000782c0ff */
[----:B------:R-:W0:Y:S01]  /*35e0*/  SHFL.BFLY PT, R0, R11, 0x1, 0x1f ;  /* 0x0c201f000b007f89 */ /* 0x000e2200000e0000 */
[----:B------:R-:W-:Y:S02]  /*35f0*/  ISETP.LT.OR P4, PT, R2, 0x72, P4 ;  /* 0x000000720200780c */ /* 0x000fe40002781670 */
[----:B------:R-:W-:Y:S02]  /*3600*/  ISETP.GT.AND P1, PT, R3, 0x48, !P1 ;  /* 0x000000480300780c */ /* 0x000fe40004f24270 */
[----:B------:R-:W-:-:S02]  /*3610*/  FSEL R82, R82, -INF , !P3 ;  /* 0xff80000052527808 */ /* 0x000fc40005800000 */
[C---:B------:R-:W-:Y:S02]  /*3620*/  ISETP.LT.OR P1, PT, R2.reuse, 0x49, P1 ;  /* 0x000000490200780c */ /* 0x040fe40000f21670 */
[----:B------:R-:W-:Y:S02]  /*3630*/  ISETP.LT.OR P5, PT, R2, 0x79, P5 ;  /* 0x000000790200780c */ /* 0x000fe40002fa1670 */
[----:B------:R-:W-:Y:S02]  /*3640*/  FSEL R62, R62, -INF , !P1 ;  /* 0xff8000003e3e7808 */ /* 0x000fe40004800000 */
[----:B------:R-:W-:Y:S02]  /*3650*/  LOP3.LUT P1, RZ, R16, 0x1000, RZ, 0xc0, !PT ;  /* 0x0000100010ff7812 */ /* 0x000fe4000782c0ff */
[----:B------:R-:W-:Y:S02]  /*3660*/  FSEL R83, R83, -INF , !P4 ;  /* 0xff80000053537808 */ /* 0x000fe40006000000 */
[----:B------:R-:W-:-:S02]  /*3670*/  ISETP.GT.AND P1, PT, R3, 0x49, !P1 ;  /* 0x000000490300780c */ /* 0x000fc40004f24270 */
[----:B------:R-:W-:Y:S02]  /*3680*/  FSEL R86, R86, -INF , !P5 ;  /* 0xff80000056567808 */ /* 0x000fe40006800000 */
[----:B------:R-:W-:Y:S02]  /*3690*/  ISETP.LT.OR P1, PT, R2, 0x4a, P1 ;  /* 0x0000004a0200780c */ /* 0x000fe40000f21670 */
[----:B------:R-:W-:Y:S02]  /*36a0*/  R2UR UR10, R19 ;  /* 0x00000000130a72ca */ /* 0x000fe400000e0000 */
[----:B------:R-:W-:Y:S02]  /*36b0*/  FSEL R63, R63, -INF , !P1 ;  /* 0xff8000003f3f7808 */ /* 0x000fe40004800000 */
[----:B------:R-:W-:Y:S02]  /*36c0*/  LOP3.LUT P1, RZ, R16, 0x800, RZ, 0xc0, !PT ;  /* 0x0000080010ff7812 */ /* 0x000fe4000782c0ff */
[----:B0-----:R-:W-:-:S02]  /*36d0*/  FMNMX.FTZ R0, R11, R0, !PT ;  /* 0x000000000b007209 */ /* 0x001fc40007810000 */
[----:B------:R-:W-:-:S03]  /*36e0*/  ISETP.GT.AND P1, PT, R3, 0x50, !P1 ;  /* 0x000000500300780c */ /* 0x000fc60004f24270 */
[----:B------:R-:W-:Y:S01]  /*36f0*/  FFMA.FTZ R20, R0, R13, -8 ;  /* 0xc100000000147423 */ /* 0x000fe2000001000d */
[----:B------:R-:W-:Y:S01]  /*3700*/  ISETP.LT.OR P1, PT, R2, 0x51, P1 ;  /* 0x000000510200780c */ /* 0x000fe20000f21670 */
[----:B------:R-:W-:-:S03]  /*3710*/  UIADD3 UR47, UR10, UR47, URZ ;  /* 0x0000002f0a2f7290 */ /* 0x000fc6000fffe03f */
[----:B------:R-:W-:Y:S01]  /*3720*/  FSEL R66, R66, -INF , !P1 ;  /* 0xff80000042427808 */ /* 0x000fe20004800000 */
[----:B------:R-:W-:Y:S01]  /*3730*/  UIADD3 UR7, UR47, UR7, URZ ;  /* 0x000000072f077290 */ /* 0x000fe2000fffe03f */
        /* <DEDUP_REMOVED lines=12> */
[C---:B------:R-:W-:Y:S02]  /*3800*/  ISETP.GT.AND P1, PT, R3.reuse, 0x60, !P2 ;  /* 0x000000600300780c */ /* 0x040fe40005724270 */
[----:B------:R-:W-:Y:S02]  /*3810*/  LOP3.LUT P2, RZ, R16, 0x20, RZ, 0xc0, !PT ;  /* 0x0000002010ff7812 */ /* 0x000fe4000784c0ff */
[----:B------:R-:W-:Y:S02]  /*3820*/  ISETP.LT.OR P1, PT, R2, 0x61, P1 ;  /* 0x000000610200780c */ /* 0x000fe40000f21670 */
[----:B------:R-:W-:Y:S02]  /*3830*/  ISETP.GT.AND P2, PT, R3, 0x69, !P2 ;  /* 0x000000690300780c */ /* 0x000fe40005744270 */
[----:B------:R-:W-:-:S02]  /*3840*/  FSEL R74, R74, -INF , !P1 ;  /* 0xff8000004a4a7808 */ /* 0x000fc40004800000 */
[----:B------:R-:W-:Y:S02]  /*3850*/  ISETP.GT.AND P1, PT, R3, 0x61, !P6 ;  /* 0x000000610300780c */ /* 0x000fe40007724270 */
[----:B------:R-:W-:Y:S02]  /*3860*/  LOP3.LUT P6, RZ, R16, 0x2, RZ, 0xc0, !PT ;  /* 0x0000000210ff7812 */ /* 0x000fe400078cc0ff */
[C---:B------:R-:W-:Y:S02]  /*3870*/  ISETP.LT.OR P1, PT, R2.reuse, 0x62, P1 ;  /* 0x000000620200780c */ /* 0x040fe40000f21670 */
[----:B------:R-:W-:Y:S02]  /*3880*/  ISETP.LT.OR P2, PT, R2, 0x6a, P2 ;  /* 0x0000006a0200780c */ /* 0x000fe40001741670 */
[----:B------:R-:W-:Y:S02]  /*3890*/  FSEL R75, R75, -INF , !P1 ;  /* 0xff8000004b4b7808 */ /* 0x000fe40004800000 */
[----:B------:R-:W-:-:S02]  /*38a0*/  FSETP.NEU.FTZ.AND P1, PT, R0, -INF , PT ;  /* 0xff8000000000780b */ /* 0x000fc40003f3d000 */
[----:B------:R-:W-:Y:S02]  /*38b0*/  FSEL R79, R79, -INF , !P2 ;  /* 0xff8000004f4f7808 */ /* 0x000fe40005000000 */
[----:B------:R-:W-:Y:S02]  /*38c0*/  FSEL R20, R20, RZ, P1 ;  /* 0x000000ff14147208 */ /* 0x000fe40000800000 */
[----:B------:R-:W-:Y:S02]  /*38d0*/  ISETP.GT.AND P1, PT, R3, RZ, !P6 ;  /* 0x000000ff0300720c */ /* 0x000fe40007724270 */
[----:B------:R-:W-:Y:S01]  /*38e0*/  LOP3.LUT P6, RZ, R16, 0x1, RZ, 0xc0, !PT ;  /* 0x0000000110ff7812 */ /* 0x000fe200078cc0ff */
[--C-:B------:R-:W-:Y:S01]  /*38f0*/  FFMA.FTZ R10, R25, UR42, -R20.reuse ;  /* 0x0000002a190a7c23 */ /* 0x100fe20008010814 */
[----:B------:R-:W-:Y:S01]  /*3900*/  ISETP.LT.OR P1, PT, R2, 0x1, P1 ;  /* 0x000000010200780c */ /* 0x000fe20000f21670 */
[--C-:B------:R-:W-:Y:S01]  /*3910*/  FFMA.FTZ R14, R29, UR42, -R20.reuse ;  /* 0x0000002a1d0e7c23 */ /* 0x100fe20008010814 */
[----:B------:R-:W-:Y:S01]  /*3920*/  ISETP.GT.AND P6, PT, R3, 0x79, !P6 ;  /* 0x000000790300780c */ /* 0x000fe200077c4270 */
[--C-:B------:R-:W-:Y:S01]  /*3930*/  FFMA.FTZ R11, R28, UR42, -R20.reuse ;  /* 0x0000002a1c0b7c23 */ /* 0x100fe20008010814 */
[----:B------:R-:W-:Y:S01]  /*3940*/  FSEL R26, R26, -INF , !P1 ;  /* 0xff8000001a1a7808 */ /* 0x000fe20004800000 */
[--C-:B------:R-:W-:Y:S01]  /*3950*/  FFMA.FTZ R28, R45, UR42, -R20.reuse ;  /* 0x0000002a2d1c7c23 */ /* 0x100fe20008010814 */
[----:B------:R-:W-:Y:S01]  /*3960*/  LOP3.LUT P1, RZ, R16, 0x4000000, RZ, 0xc0, !PT ;  /* 0x0400000010ff7812 */ /* 0x000fe2000782c0ff */
        /* <DEDUP_REMOVED lines=8> */
[----:B------:R-:W-:Y:S01]  /*39f0*/  MUFU.EX2 R10, R10 ;  /* 0x0000000a000a7308 */ /* 0x000fe20000000800 */
        /* <DEDUP_REMOVED lines=26> */
[----:B------:R0:W-:Y:S01]  /*3ba0*/  MUFU.EX2 R21, R40 ;  /* 0x0000002800157308 */ /* 0x0001e20000000800 */
[----:B------:R-:W-:-:S04]  /*3bb0*/  FMNMX.FTZ R23, R47, R12, !PT ;  /* 0x0000000c2f177209 */ /* 0x000fc80007810000 */
[----:B------:R-:W-:-:S03]  /*3bc0*/  FMNMX.FTZ R12, R50, R23, !PT ;  /* 0x00000017320c7209 */ /* 0x000fc60007810000 */
[----:B------:R-:W1:Y:S01]  /*3bd0*/  MUFU.EX2 R14, R14 ;  /* 0x0000000e000e7308 */ /* 0x000e620000000800 */
[----:B------:R-:W-:Y:S01]  /*3be0*/  FMNMX.FTZ R23, R51, R12, !PT ;  /* 0x0000000c33177209 */ /* 0x000fe20007810000 */
[----:B0-----:R-:W-:Y:S01]  /*3bf0*/  FFMA.FTZ R40, R61, UR42, -R20 ;  /* 0x0000002a3d287c23 */ /* 0x001fe20008010814 */
[----:B------:R-:W-:Y:S02]  /*3c00*/  IMAD.U32 R61, RZ, RZ, UR42 ;  /* 0x0000002aff3d7e24 */ /* 0x000fe4000f8e00ff */
[----:B------:R-:W-:-:S03]  /*3c10*/  FMNMX.FTZ R12, R54, R23, !PT ;  /* 0x00000017360c7209 */ /* 0x000fc60007810000 */
[----:B------:R0:W-:Y:S01]  /*3c20*/  MUFU.EX2 R13, R32 ;  /* 0x00000020000d7308 */ /* 0x0001e20000000800 */
[----:B------:R-:W-:-:S04]  /*3c30*/  FMNMX.FTZ R25, R55, R12, !PT ;  /* 0x0000000c37197209 */ /* 0x000fc80007810000 */
[----:B------:R-:W-:-:S03]  /*3c40*/  FMNMX.FTZ R12, R58, R25, !PT ;  /* 0x000000193a0c7209 */ /* 0x000fc60007810000 */
[----:B------:R2:W-:Y:S01]  /*3c50*/  MUFU.EX2 R23, R44 ;  /* 0x0000002c00177308 */ /* 0x0005e20000000800 */
[----:B------:R-:W-:Y:S01]  /*3c60*/  FMNMX.FTZ R25, R59, R12, !PT ;  /* 0x0000000c3b197209 */ /* 0x000fe20007810000 */
[--C-:B0-----:R-:W-:Y:S01]  /*3c70*/  FFMA.FTZ R32, R49, UR42, -R20.reuse ;  /* 0x0000002a31207c23 */ /* 0x101fe20008010814 */
[----:B-1----:R-:W-:Y:S01]  /*3c80*/  F2FP.SATFINITE.E4M3.F32.PACK_AB_MERGE_C R148, R14, R11, RZ ;  /* 0x0000000b0e94723e */ /* 0x002fe200048070ff */
[----:B------:R-:W-:Y:S01]  /*3c90*/  FFMA.FTZ R49, R76, UR42, -R20 ;  /* 0x0000002a4c317c23 */ /* 0x000fe20008010814 */
[----:B------:R-:W-:Y:S02]  /*3ca0*/  FMNMX.FTZ R12, R62, R25, !PT ;  /* 0x000000193e0c7209 */ /* 0x000fe40007810000 */
[----:B------:R-:W-:Y:S01]  /*3cb0*/  F2FP.SATFINITE.E4M3.F32.PACK_AB_MERGE_C R148, R10, R9, R148 ;  /* 0x000000090a94723e */ /* 0x000fe20004807094 */
[----:B------:R0:W-:Y:S01]  /*3cc0*/  MUFU.EX2 R25, R48 ;  /* 0x0000003000197308 */ /* 0x0001e20000000800 */
[----:B------:R-:W-:Y:S01]  /*3cd0*/  FMNMX.FTZ R29, R63, R12, !PT ;  /* 0x0000000c3f1d7209 */ /* 0x000fe20007810000 */
[----:B--2---:R-:W-:-:S03]  /*3ce0*/  FFMA.FTZ R44, R65, UR42, -R20 ;  /* 0x0000002a412c7c23 */ /* 0x004fc60008010814 */
[----:B------:R-:W-:-:S03]  /*3cf0*/  FMNMX.FTZ R12, R66, R29, !PT ;  /* 0x0000001d420c7209 */ /* 0x000fc60007810000 */
[----:B------:R-:W-:Y:S01]  /*3d00*/  MUFU.EX2 R16, R16 ;  /* 0x0000001000107308 */ /* 0x000fe20000000800 */
[----:B------:R-:W-:Y:S01]  /*3d10*/  FMNMX.FTZ R29, R67, R12, !PT ;  /* 0x0000000c431d7209 */ /* 0x000fe20007810000 */
[----:B0-----:R-:W-:-:S03]  /*3d20*/  FFMA.FTZ R48, R69, UR42, -R20 ;  /* 0x0000002a45307c23 */ /* 0x001fc60008010814 */
[----:B------:R-:W-:-:S03]  /*3d30*/  FMNMX.FTZ R12, R70, R29, !PT ;  /* 0x0000001d460c7209 */ /* 0x000fc60007810000 */
[----:B------:R0:W-:Y:S01]  /*3d40*/  MUFU.EX2 R15, R36 ;  /* 0x00000024000f7308 */ /* 0x0001e20000000800 */
[----:B------:R-:W-:-:S04]  /*3d50*/  FMNMX.FTZ R33, R71, R12, !PT ;  /* 0x0000000c47217209 */ /* 0x000fc80007810000 */
[----:B------:R-:W-:-:S03]  /*3d60*/  FMNMX.FTZ R12, R74, R33, !PT ;  /* 0x000000214a0c7209 */ /* 0x000fc60007810000 */
[----:B------:R-:W1:Y:S01]  /*3d70*/  MUFU.EX2 R22, R22 ;  /* 0x0000001600167308 */ /* 0x000e620000000800 */
[----:B------:R-:W-:Y:S01]  /*3d80*/  FMNMX.FTZ R3, R75, R12, !PT ;  /* 0x0000000c4b037209 */ /* 0x000fe20007810000 */
[--C-:B0-----:R-:W-:Y:S01]  /*3d90*/  FFMA.FTZ R36, R53, UR42, -R20.reuse ;  /* 0x0000002a35247c23 */ /* 0x101fe20008010814 */
[----:B------:R-:W-:Y:S02]  /*3da0*/  FFMA.FTZ R53, R80, UR42, -R20 ;  /* 0x0000002a50357c23 */ /* 0x000fe40008010814 */
[----:B------:R-:W-:-:S03]  /*3db0*/  FMNMX.FTZ R12, R78, R3, !PT ;  /* 0x000000034e0c7209 */ /* 0x000fc60007810000 */
        /* <DEDUP_REMOVED lines=8> */
[----:B------:R0:W-:Y:S01]  /*3e40*/  MUFU.EX2 R29, R52 ;  /* 0x00000034001d7308 */ /* 0x0001e20000000800 */
[----:B------:R-:W-:-:S05]  /*3e50*/  FMNMX.FTZ R12, R87, R12, !PT ;  /* 0x0000000c570c7209 */ /* 0x000fca0007810000 */
[----:B------:R-:W1:Y:S02]  /*3e60*/  SHFL.BFLY PT, R45, R12, 0x2, 0x1f ;  /* 0x0c401f000c2d7f89 */ /* 0x000e6400000e0000 */
[----:B------:R-:W-:Y:S01]  /*3e70*/  MUFU.EX2 R36, R36 ;  /* 0x0000002400247308 */ /* 0x000fe20000000800 */
[----:B0-----:R-:W-:-:S07]  /*3e80*/  FFMA.FTZ R52, R73, UR42, -R20 ;  /* 0x0000002a49347c23 */ /* 0x001fce0008010814 */
[----:B------:R-:W-:Y:S08]  /*3e90*/  MUFU.EX2 R32, R32 ;  /* 0x0000002000207308 */ /* 0x000ff00000000800 */
[----:B------:R0:W-:Y:S01]  /*3ea0*/  MUFU.EX2 R33, R60 ;  /* 0x0000003c00217308 */ /* 0x0001e20000000800 */
[----:B-1----:R-:W-:-:S07]  /*3eb0*/  FMNMX.FTZ R57, R12, R45, !PT ;  /* 0x0000002d0c397209 */ /* 0x002fce0007810000 */
[----:B------:R-:W-:Y:S01]  /*3ec0*/  MUFU.EX2 R40, R40 ;  /* 0x0000002800287308 */ /* 0x000fe20000000800 */
[--C-:B0-----:R-:W-:Y:S01]  /*3ed0*/  FFMA.FTZ R60, R81, UR42, -R20.reuse ;  /* 0x0000002a513c7c23 */ /* 0x101fe20008010814 */
[----:B------:R-:W0:Y:S06]  /*3ee0*/  SHFL.BFLY PT, R12, R57, 0x1, 0x1f ;  /* 0x0c201f00390c7f89 */ /* 0x000e2c00000e0000 */
[----:B------:R1:W-:Y:S08]  /*3ef0*/  MUFU.EX2 R3, R56 ;  /* 0x0000003800037308 */ /* 0x0003f00000000800 */
[----:B------:R-:W-:Y:S01]  /*3f00*/  MUFU.EX2 R41, R41 ;  /* 0x0000002900297308 */ /* 0x000fe20000000800 */
[----:B-1----:R-:W-:-:S07]  /*3f10*/  FFMA.FTZ R56, R77, UR42, -R20 ;  /* 0x0000002a4d387c23 */ /* 0x002fce0008010814 */
[----:B------:R-:W-:Y:S01]  /*3f20*/  MUFU.EX2 R48, R48 ;  /* 0x0000003000307308 */ /* 0x000fe20000000800 */
[----:B0-----:R-:W-:Y:S01]  /*3f30*/  FMNMX.FTZ R12, R57, R12, !PT ;  /* 0x0000000c390c7209 */ /* 0x001fe20007810000 */
[--C-:B------:R-:W-:Y:S01]  /*3f40*/  FFMA.FTZ R57, R84, UR42, -R20.reuse ;  /* 0x0000002a54397c23 */ /* 0x100fe20008010814 */
[----:B------:R-:W-:Y:S02]  /*3f50*/  FFMA.FTZ R20, R85, UR42, -R20 ;  /* 0x0000002a55147c23 */ /* 0x000fe40008010814 */
[C---:B------:R-:W-:Y:S01]  /*3f60*/  FSETP.NEU.FTZ.AND P1, PT, R12.reuse, -INF , PT ;  /* 0xff8000000c00780b */ /* 0x040fe20003f3d000 */
[----:B------:R-:W-:Y:S02]  /*3f70*/  FFMA.FTZ R61, R12, R61, -8 ;  /* 0xc10000000c3d7423 */ /* 0x000fe4000001003d */
[----:B------:R-:W-:Y:S03]  /*3f80*/  MUFU.EX2 R37, R37 ;  /* 0x0000002500257308 */ /* 0x000fe60000000800 */
[----:B------:R-:W-:-:S02]  /*3f90*/  FSEL R61, R61, RZ, P1 ;  /* 0x000000ff3d3d7208 */ /* 0x000fc40000800000 */
        /* <DEDUP_REMOVED lines=11> */
[----:B------:R-:W-:Y:S01]  /*4050*/  FADD.FTZ R54, R9, R10 ;  /* 0x0000000a09367221 */ /* 0x000fe20000010000 */
[--C-:B------:R-:W-:Y:S01]  /*4060*/  FFMA.FTZ R34, R35, UR42, -R61.reuse ;  /* 0x0000002a23227c23 */ /* 0x100fe2000801083d */
[--C-:B------:R-:W-:Y:S01]  /*4070*/  FFMA.FTZ R35, R42, UR42, -R61.reuse ;  /* 0x0000002a2a237c23 */ /* 0x100fe2000801083d */
[--C-:B------:R-:W-:Y:S01]  /*4080*/  FFMA.FTZ R42, R51, UR42, -R61.reuse ;  /* 0x0000002a332a7c23 */ /* 0x100fe2000801083d */
[----:B------:R-:W-:Y:S01]  /*4090*/  FADD.FTZ R51, R11, R54 ;  /* 0x000000360b337221 */ /* 0x000fe20000010000 */
[--C-:B------:R-:W-:Y:S01]  /*40a0*/  FFMA.FTZ R64, R38, UR42, -R61.reuse ;  /* 0x0000002a26407c23 */ /* 0x100fe2000801083d */
[----:B------:R-:W0:Y:S01]  /*40b0*/  MUFU.EX2 R27, R27 ;  /* 0x0000001b001b7308 */ /* 0x000e220000000800 */
[----:B------:R-:W-:Y:S01]  /*40c0*/  FFMA.FTZ R68, R46, UR42, -R61 ;  /* 0x0000002a2e447c23 */ /* 0x000fe2000801083d */
[----:B------:R-:W-:Y:S01]  /*40d0*/  FADD.FTZ R54, R14, R51 ;  /* 0x000000330e367221 */ /* 0x000fe20000010000 */
[--C-:B------:R-:W-:Y:S01]  /*40e0*/  FFMA.FTZ R46, R59, UR42, -R61.reuse ;  /* 0x0000002a3b2e7c23 */ /* 0x100fe2000801083d */
[--C-:B------:R-:W-:Y:S01]  /*40f0*/  FFMA.FTZ R38, R43, UR42, -R61.reuse ;  /* 0x0000002a2b267c23 */ /* 0x100fe2000801083d */
[--C-:B------:R-:W-:Y:S01]  /*4100*/  FFMA.FTZ R43, R58, UR42, -R61.reuse ;  /* 0x0000002a3a2b7c23 */ /* 0x100fe2000801083d */
[----:B------:R-:W-:Y:S01]  /*4110*/  FADD.FTZ R59, R13, R54 ;  /* 0x000000360d3b7221 */ /* 0x000fe20000010000 */
[--C-:B------:R-:W-:Y:S01]  /*4120*/  FFMA.FTZ R47, R47, UR42, -R61.reuse ;  /* 0x0000002a2f2f7c23 */ /* 0x100fe2000801083d */
[----:B------:R-:W1:Y:S01]  /*4130*/  MUFU.EX2 R30, R30 ;  /* 0x0000001e001e7308 */ /* 0x000e620000000800 */
[----:B------:R-:W-:Y:S01]  /*4140*/  FFMA.FTZ R55, R55, UR42, -R61 ;  /* 0x0000002a37377c23 */ /* 0x000fe2000801083d */
[----:B------:R-:W-:Y:S01]  /*4150*/  FADD.FTZ R58, R16, R59 ;  /* 0x0000003b103a7221 */ /* 0x000fe20000010000 */
        /* <DEDUP_REMOVED lines=15> */
[----:B------:R-:W-:Y:S01]  /*4250*/  FADD.FTZ R51, R15, R58 ;  /* 0x0000003a0f337221 */ /* 0x000fe20000010000 */
[--C-:B------:R-:W-:Y:S01]  /*4260*/  FFMA.FTZ R83, R83, UR42, -R61.reuse ;  /* 0x0000002a53537c23 */ /* 0x100fe2000801083d */
[--C-:B------:R-:W-:Y:S01]  /*4270*/  FFMA.FTZ R86, R86, UR42, -R61.reuse ;  /* 0x0000002a56567c23 */ /* 0x100fe2000801083d */
[----:B------:R-:W-:Y:S01]  /*4280*/  FFMA.FTZ R61, R87, UR42, -R61 ;  /* 0x0000002a573d7c23 */ /* 0x000fe2000801083d */
[----:B------:R-:W-:-:S02]  /*4290*/  FADD.FTZ R58, R22, R51 ;  /* 0x00000033163a7221 */ /* 0x000fc40000010000 */
        /* <DEDUP_REMOVED lines=8> */
[----:B------:R-:W-:Y:S01]  /*4320*/  FADD.FTZ R9, R23, R22 ;  /* 0x0000001617097221 */ /* 0x000fe20000010000 */
[----:B------:R-:W-:-:S03]  /*4330*/  F2FP.SATFINITE.E4M3.F32.PACK_AB_MERGE_C R23, R28, R23, RZ ;  /* 0x000000171c17723e */ /* 0x000fc600048070ff */
[----:B------:R-:W-:Y:S01]  /*4340*/  FADD.FTZ R28, R28, R9 ;  /* 0x000000091c1c7221 */ /* 0x000fe20000010000 */
[----:B------:R-:W-:Y:S01]  /*4350*/  F2FP.SATFINITE.E4M3.F32.PACK_AB_MERGE_C R144, R24, R21, R23 ;  /* 0x000000151890723e */ /* 0x000fe20004807017 */
[----:B------:R-:W0:Y:S01]  /*4360*/  MUFU.EX2 R69, R69 ;  /* 0x0000004500457308 */ /* 0x000e220000000800 */
[----:B-1----:R-:W-:-:S07]  /*4370*/  FADD.FTZ R11, R34, R11 ;  /* 0x0000000b220b7221 */ /* 0x002fce0000010000 */
[----:B------:R-:W1:Y:S01]  /*4380*/  MUFU.EX2 R35, R35 ;  /* 0x0000002300237308 */ /* 0x000e620000000800 */
[----:B--2---:R-:W-:Y:S01]  /*4390*/  FADD.FTZ R10, R64, R11 ;  /* 0x0000000b400a7221 */ /* 0x004fe20000010000 */
[----:B------:R-:W-:-:S04]  /*43a0*/  FADD.FTZ R11, R25, R28 ;  /* 0x0000001c190b7221 */ /* 0x000fc80000010000 */
[----:B------:R-:W-:Y:S01]  /*43b0*/  FADD.FTZ R16, R32, R11 ;  /* 0x0000000b20107221 */ /* 0x000fe20000010000 */
[----:B------:R-:W-:Y:S01]  /*43c0*/  VIADD R11, R18, 0xfffffffe ;  /* 0xfffffffe120b7836 */ /* 0x000fe20000000000 */
[----:B------:R-:W2:Y:S01]  /*43d0*/  MUFU.EX2 R38, R38 ;  /* 0x0000002600267308 */ /* 0x000ea20000000800 */
[C---:B0-----:R-:W-:Y:S01]  /*43e0*/  FADD.FTZ R10, R69.reuse, R10 ;  /* 0x0000000a450a7221 */ /* 0x041fe20000010000 */
[----:B------:R-:W-:-:S04]  /*43f0*/  F2FP.SATFINITE.E4M3.F32.PACK_AB_MERGE_C R64, R69, R64, RZ ;  /* 0x000000404540723e */ /* 0x000fc800048070ff */
[----:B------:R-:W-:Y:S02]  /*4400*/  F2FP.SATFINITE.E4M3.F32.PACK_AB_MERGE_C R151, R34, R31, R64 ;  /* 0x0000001f2297723e */ /* 0x000fe40004807040 */
[----:B------:R-:W0:Y:S01]  /*4410*/  MUFU.EX2 R68, R68 ;  /* 0x0000004400447308 */ /* 0x000e220000000800 */
[----:B-1----:R-:W-:Y:S01]  /*4420*/  FADD.FTZ R9, R35, R10 ;  /* 0x0000000a23097221 */ /* 0x002fe20000010000 */
[----:B------:R-:W-:Y:S01]  /*4430*/  F2FP.SATFINITE.E4M3.F32.PACK_AB_MERGE_C R10, R36, R29, RZ ;  /* 0x0000001d240a723e */ /* 0x000fe200048070ff */
[----:B------:R-:W-:-:S03]  /*4440*/  FADD.FTZ R29, R29, R16 ;  /* 0x000000101d1d7221 */ /* 0x000fc60000010000 */
[----:B------:R-:W-:Y:S01]  /*4450*/  F2FP.SATFINITE.E4M3.F32.PACK_AB_MERGE_C R146, R32, R25, R10 ;  /* 0x000000192092723e */ /* 0x000fe2000480700a */
[----:B------:R-:W-:Y:S01]  /*4460*/  FADD.FTZ R36, R36, R29 ;  /* 0x0000001d24247221 */ /* 0x000fe20000010000 */
[----:B------:R-:W1:Y:S01]  /*4470*/  MUFU.EX2 R47, R47 ;  /* 0x0000002f002f7308 */ /* 0x000e620000000800 */
[----:B--2---:R-:W-:-:S07]  /*4480*/  FADD.FTZ R9, R38, R9 ;  /* 0x0000000926097221 */ /* 0x004fce0000010000 */
[----:B------:R-:W2:Y:S01]  /*4490*/  MUFU.EX2 R39, R39 ;  /* 0x0000002700277308 */ /* 0x000ea20000000800 */
[----:B0-----:R-:W-:Y:S01]  /*44a0*/  FADD.FTZ R10, R68, R9 ;  /* 0x00000009440a7221 */ /* 0x001fe20000010000 */
[----:B------:R-:W-:-:S04]  /*44b0*/  F2FP.SATFINITE.E4M3.F32.PACK_AB_MERGE_C R9, R40, R33, RZ ;  /* 0x000000212809723e */ /* 0x000fc800048070ff */
[C---:B------:R-:W-:Y:S01]  /*44c0*/  F2FP.SATFINITE.E4M3.F32.PACK_AB_MERGE_C R140, R2.reuse, R3, R9 ;  /* 0x00000003028c723e */ /* 0x040fe20004807009 */
[----:B------:R-:W-:Y:S01]  /*44d0*/  FADD.FTZ R3, R3, R36 ;  /* 0x0000002403037221 */ /* 0x000fe20000010000 */
[----:B------:R-:W0:Y:S01]  /*44e0*/  MUFU.EX2 R42, R42 ;  /* 0x0000002a002a7308 */ /* 0x000e220000000800 */
[C---:B-1----:R-:W-:Y:S01]  /*44f0*/  FADD.FTZ R10, R47.reuse, R10 ;  /* 0x0000000a2f0a7221 */ /* 0x042fe20000010000 */
[----:B------:R-:W-:Y:S01]  /*4500*/  F2FP.SATFINITE.E4M3.F32.PACK_AB_MERGE_C R47, R47, R68, RZ ;  /* 0x000000442f2f723e */ /* 0x000fe200048070ff */
[----:B------:R-:W-:-:S03]  /*4510*/  FADD.FTZ R2, R2, R3 ;  /* 0x0000000302027221 */ /* 0x000fc60000010000 */
[----:B------:R-:W-:Y:S01]  /*4520*/  F2FP.SATFINITE.E4M3.F32.PACK_AB_MERGE_C R145, R38, R35, R47 ;  /* 0x000000232691723e */ /* 0x000fe2000480702f */
[----:B------:R-:W-:Y:S01]  /*4530*/  FADD.FTZ R33, R33, R2 ;  /* 0x0000000221217221 */ /* 0x000fe20000010000 */
[----:B------:R-:W1:Y:S01]  /*4540*/  MUFU.EX2 R50, R50 ;  /* 0x0000003200327308 */ /* 0x000e620000000800 */
[----:B--2---:R-:W-:Y:S01]  /*4550*/  FADD.FTZ R9, R39, R10 ;  /* 0x0000000a27097221 */ /* 0x004fe20000010000 */
[----:B------:R-:W-:Y:S01]  /*4560*/  F2FP.SATFINITE.E4M3.F32.PACK_AB_MERGE_C R2, R48, R41, RZ ;  /* 0x000000293002723e */ /* 0x000fe200048070ff */
[----:B------:R-:W-:-:S03]  /*4570*/  FADD.FTZ R40, R40, R33 ;  /* 0x0000002128287221 */ /* 0x000fc60000010000 */
[----:B------:R-:W-:Y:S01]  /*4580*/  F2FP.SATFINITE.E4M3.F32.PACK_AB_MERGE_C R142, R44, R37, R2 ;  /* 0x000000252c8e723e */ /* 0x000fe20004807002 */
[----:B------:R-:W-:Y:S01]  /*4590*/  FADD.FTZ R37, R37, R40 ;  /* 0x0000002825257221 */ /* 0x000fe20000010000 */
[----:B------:R-:W2:Y:S01]  /*45a0*/  MUFU.EX2 R55, R55 ;  /* 0x0000003700377308 */ /* 0x000ea20000000800 */
[----:B0-----:R-:W-:Y:S02]  /*45b0*/  FADD.FTZ R9, R42, R9 ;  /* 0x000000092a097221 */ /* 0x001fe40000010000 */
[----:B------:R-:W-:-:S04]  /*45c0*/  FADD.FTZ R44, R44, R37 ;  /* 0x000000252c2c7221 */ /* 0x000fc80000010000 */
[----:B------:R-:W-:Y:S01]  /*45d0*/  FADD.FTZ R41, R41, R44 ;  /* 0x0000002c29297221 */ /* 0x000fe20000010000 */
[----:B------:R-:W0:Y:S01]  /*45e0*/  MUFU.EX2 R43, R43 ;  /* 0x0000002b002b7308 */ /* 0x000e220000000800 */
[----:B-1----:R-:W-:Y:S02]  /*45f0*/  FADD.FTZ R10, R50, R9 ;  /* 0x00000009320a7221 */ /* 0x002fe40000010000 */
[----:B------:R-:W-:-:S05]  /*4600*/  FADD.FTZ R48, R48, R41 ;  /* 0x0000002930307221 */ /* 0x000fca0000010000 */
        /* <DEDUP_REMOVED lines=10> */
[----:B------:R-:W-:Y:S01]  /*46b0*/  MUFU.EX2 R49, R49 ;  /* 0x0000003100317308 */ /* 0x000fe20000000800 */
[C---:B0-----:R-:W-:Y:S01]  /*46c0*/  FADD.FTZ R2, R63.reuse, R2 ;  /* 0x000000023f027221 */ /* 0x041fe20000010000 */
[----:B------:R-:W-:-:S04]  /*46d0*/  F2FP.SATFINITE.E4M3.F32.PACK_AB_MERGE_C R62, R63, R62, RZ ;  /* 0x0000003e3f3e723e */ /* 0x000fc800048070ff */
[----:B------:R-:W-:Y:S02]  /*46e0*/  F2FP.SATFINITE.E4M3.F32.PACK_AB_MERGE_C R141, R46, R43, R62 ;  /* 0x0000002b2e8d723e */ /* 0x000fe4000480703e */
[----:B------:R-:W0:Y:S01]  /*46f0*/  MUFU.EX2 R56, R56 ;  /* 0x0000003800387308 */ /* 0x000e220000000800 */
[----:B-1----:R-:W-:-:S07]  /*4700*/  FADD.FTZ R3, R19, R2 ;  /* 0x0000000213037221 */ /* 0x002fce0000010000 */
[----:B------:R-:W1:Y:S08]  /*4710*/  MUFU.EX2 R14, R14 ;  /* 0x0000000e000e7308 */ /* 0x000e700000000800 */
        /* <DEDUP_REMOVED lines=13> */
[----:B------:R-:W1:Y:S01]  /*47f0*/  MUFU.EX2 R75, R75 ;  /* 0x0000004b004b7308 */ /* 0x000e620000000800 */
[C---:B--2---:R-:W-:Y:S01]  /*4800*/  F2FP.SATFINITE.E4M3.F32.PACK_AB_MERGE_C R70, R71.reuse, R70, RZ ;  /* 0x000000464746723e */ /* 0x044fe200048070ff */
[----:B------:R-:W-:-:S03]  /*4810*/  FADD.FTZ R71, R71, R2 ;  /* 0x0000000247477221 */ /* 0x000fc60000010000 */
[----:B------:R-:W-:-:S03]  /*4820*/  F2FP.SATFINITE.E4M3.F32.PACK_AB_MERGE_C R143, R14, R19, R70 ;  /* 0x000000130e8f723e */ /* 0x000fc60004807046 */
[----:B------:R-:W2:Y:S01]  /*4830*/  MUFU.EX2 R78, R78 ;  /* 0x0000004e004e7308 */ /* 0x000ea20000000800 */
[----:B0-----:R-:W-:-:S07]  /*4840*/  FADD.FTZ R2, R74, R71 ;  /* 0x000000474a027221 */ /* 0x001fce0000010000 */
[----:B------:R-:W-:Y:S01]  /*4850*/  MUFU.EX2 R57, R57 ;  /* 0x0000003900397308 */ /* 0x000fe20000000800 */
[----:B-1----:R-:W-:-:S07]  /*4860*/  FADD.FTZ R3, R75, R2 ;  /* 0x000000024b037221 */ /* 0x002fce0000010000 */
        /* <DEDUP_REMOVED lines=36> */
.L_x_11794:
[----:B------:R-:W-:Y:S02]  /*4ab0*/  ULDC UR11, c[0x0][0x9e4] ;  /* 0x00027900000b7ab9 */ /* 0x000fe40000000800 */
[----:B------:R-:W-:-:S11]  /*4ac0*/  UISETP.NE.AND UP0, UPT, UR11, 0x1, UPT ;  /* 0x000000010b00788c */ /* 0x000fd6000bf05270 */
[----:B------:R-:W-:Y:S02]  /*4ad0*/  @UP0 ULDC.64 UR14, c[0x0][0x9e8] ;  /* 0x00027a00000e0ab9 */ /* 0x000fe40000000a00 */
[----:B------:R-:W-:-:S04]  /*4ae0*/  UIMAD.WIDE.U32 UR4, UR10, UR14, URZ ;  /* 0x0000000e0a0472a5 */ /* 0x000fc8000f8e003f */
[----:B------:R-:W-:-:S12]  /*4af0*/  @UP0 USHF.R.U32.HI UR10, URZ, UR15, UR5 ;  /* 0x0000000f3f0a0299 */ /* 0x000fd80008011605 */
.L_x_11795:
[----:B------:R-:W-:-:S04]  /*4b00*/  UIMAD UR10, UR10, UR11, UR11 ;  /* 0x0000000b0a0a72a4 */ /* 0x000fc8000f8e020b */
[----:B------:R-:W-:-:S04]  /*4b10*/  UISETP.LT.AND UP0, UPT, UR7, UR10, UPT ;  /* 0x0000000a0700728c */ /* 0x000fc8000bf01270 */
[----:B------:R-:W-:-:S12]  /*4b20*/  USEL UR7, UR7, UR10, UP0 ;  /* 0x0000000a07077287 */ /* 0x000fd80008000000 */
.L_x_11793:
[----:B------:R-:W-:Y:S01]  /*4b30*/  USHF.R.S32.HI UR4, URZ, 0x1f, UR7 ;  /* 0x0000001f3f047899 */ /* 0x000fe20008011407 */
[----:B------:R-:W0:Y:S01]  /*4b40*/  S2UR UR5, SR_CgaCtaId ;  /* 0x00000000000579c3 */ /* 0x000e220000008800 */
[----:B------:R-:W-:Y:S02]  /*4b50*/  CS2R R88, SRZ ;  /* 0x0000000000587805 */ /* 0x000fe4000001ff00 */
[----:B------:R-:W-:Y:S01]  /*4b60*/  CS2R R90, SRZ ;  /* 0x00000000005a7805 */ /* 0x000fe2000001ff00 */
[----:B------:R-:W-:Y:S01]  /*4b70*/  ULEA.HI UR4, UR4, UR7, URZ, 0x7 ;  /* 0x0000000704047291 */ /* 0x000fe2000f8f383f */
[----:B------:R-:W-:Y:S02]  /*4b80*/  CS2R R92, SRZ ;  /* 0x00000000005c7805 */ /* 0x000fe4000001ff00 */
[----:B------:R-:W-:Y:S01]  /*4b90*/  CS2R R94, SRZ ;  /* 0x00000000005e7805 */ /* 0x000fe2000001ff00 */
[----:B------:R-:W-:Y:S01]  /*4ba0*/  UMOV UR7, URZ ;  /* 0x0000003f00077c82 */ /* 0x000fe20008000000 */
        /* <DEDUP_REMOVED lines=10> */
[----:B------:R-:W-:Y:S01]  /*4c50*/  CS2R R110, SRZ ;  /* 0x00000000006e7805 */ /* 0x000fe2000001ff00 */
[----:B------:R-:W-:Y:S01]  /*4c60*/  UMOV UR4, URZ ;  /* 0x0000003f00047c82 */ /* 0x000fe20008000000 */
[----:B------:R-:W-:Y:S02]  /*4c70*/  CS2R R112, SRZ ;  /* 0x0000000000707805 */ /* 0x000fe4000001ff00 */
[----:B------:R-:W-:Y:S02]  /*4c80*/  CS2R R114, SRZ ;  /* 0x0000000000727805 */ /* 0x000fe4000001ff00 */
[----:B------:R-:W-:Y:S02]  /*4c90*/  ISETP.GE.AND P1, PT, R11, UR23, PT ;  /* 0x000000170b007c0c */ /* 0x000fe4000bf26270 */
        /* <DEDUP_REMOVED lines=42> */
.L_x_11815:
[----:B------:R-:W-:-:S04]  /*4f40*/  UISETP.NE.AND UP0, UPT, UR22, 0x1, UPT ;  /* 0x000000011600788c */ /* 0x000fc8000bf05270 */
[----:B------:R-:W-:-:S04]  /*4f50*/  USEL UR4, URZ, 0x1, UP0 ;  /* 0x000000013f047887 */ /* 0x000fc80008000000 */
[----:B------:R-:W-:Y:S01]  /*4f60*/  ULOP3.LUT UR4, UR21, UR4, URZ, 0x3c, !UPT ;  /* 0x0000000415047292 */ /* 0x000fe2000f8e3c3f */
[----:B------:R-:W-:Y:S11]  /*4f70*/  @!P0 BRA `(.L_x_11797) ;  /* 0x0000000000048947 */ /* 0x000ff60003800000 */
[----:B------:R-:W-:Y:S01]  /*4f80*/  BPT.TRAP 0x1 ;  /* 0x000000040000795c */ /* 0x000fe20000300000 */
.L_x_11797:
        /* <DEDUP_REMOVED lines=9> */
.L_x_11798:
[----:B-1----:R-:W-:Y:S05]  /*5020*/  @P1 BRA `(.L_x_11799) ;  /* 0x0000000000081947 */ /* 0x002fea0003800000 */
[----:B------:R-:W1:Y:S02]  /*5030*/  SYNCS.PHASECHK.TRANS64.TRYWAIT P1, [UR27+0x17030], R0 ;  /* 0x01703000ff0075a7 */ /* 0x000e64000802015b */
[----:B-1----:R-:W-:Y:S05]  /*5040*/  @!P1 BRA `(.L_x_11800) ;  /* 0x000000e000e89947 */ /* 0x002fea0003800000 */
.L_x_11799:
[----:B------:R-:W-:Y:S01]  /*5050*/  R2UR UR16, R6 ;  /* 0x00000000061072ca */ /* 0x000fe200000e0000 */
[----:B------:R-:W-:Y:S01]  /*5060*/  UIMAD UR18, UR7, 0x300, UR6 ;  /* 0x00000300071278a4 */ /* 0x000fe2000f8e0206 */
[----:B------:R-:W-:Y:S01]  /*5070*/  R2UR UR17, R7 ;  /* 0x00000000071172ca */ /* 0x000fe200000e0000 */
[----:B------:R-:W-:Y:S01]  /*5080*/  WARPGROUP.ARRIVE ;  /* 0x00000000000079c5 */ /* 0x000fe20000000000 */
[----:B------:R-:W-:Y:S01]  /*5090*/  UMOV UR19, 0xc0000010 ;  /* 0xc000001000137882 */ /* 0x000fe20000000000 */
[----:B------:R-:W-:Y:S01]  /*50a0*/  UIADD3 UR10, UR18, 0x100, URZ ;  /* 0x00000100120a7890 */ /* 0x000fe2000fffe03f */
[----:B------:R-:W-:Y:S01]  /*50b0*/  UMOV UR11, 0xc0000010 ;  /* 0xc0000010000b7882 */ /* 0x000fe20000000000 */
[----:B------:R-:W-:Y:S01]  /*50c0*/  UIADD3 UR14, UR18, 0x200, URZ ;  /* 0x00000200120e7890 */ /* 0x000fe2000fffe03f */
[----:B------:R-:W-:-:S07]  /*50d0*/  UMOV UR15, 0xc0000010 ;  /* 0xc0000010000f7882 */ /* 0x000fce0000000000 */
        /* <DEDUP_REMOVED lines=10> */
.L_x_11801:
[----:B------:R-:W-:Y:S01]  /*5180*/  ULEA UR15, UR22, UR45, 0x3 ;  /* 0x0000002d160f7291 */ /* 0x000fe2000f8e183f */
[----:B01----:R-:W-:-:S05]  /*5190*/  IMAD.U32 R0, RZ, RZ, UR21 ;  /* 0x00000015ff007e24 */ /* 0x003fca000f8e00ff */
[----:B------:R-:W-:-:S04]  /*51a0*/  SHF.L.U32 R0, R0, 0x1f, RZ ;  /* 0x0000001f00007819 */ /* 0x000fc800000006ff */
[----:B------:R0:W1:Y:S01]  /*51b0*/  SYNCS.PHASECHK.TRANS64.TRYWAIT P1, [UR15+0x17050], R0 ;  /* 0x01705000ff0075a7 */ /* 0x000062000802014f */
[----:B------:R-:W-:Y:S05]  /*51c0*/  @!P0 BRA `(.L_x_11802) ;  /* 0x0000000000048947 */ /* 0x000fea0003800000 */
[----:B------:R-:W-:Y:S01]  /*51d0*/  BPT.TRAP 0x1 ;  /* 0x000000040000795c */ /* 0x000fe20000300000 */
.L_x_11802:
[----:B-1----:R-:W-:Y:S05]  /*51e0*/  @P1 BRA `(.L_x_11803) ;  /* 0x0000000000081947 */ /* 0x002fea0003800000 */
[----:B------:R-:W1:Y:S02]  /*51f0*/  SYNCS.PHASECHK.TRANS64.TRYWAIT P1, [UR15+0x17050], R0 ;  /* 0x01705000ff0075a7 */ /* 0x000e64000802014f */
[----:B-1----:R-:W-:Y:S05]  /*5200*/  @!P1 BRA `(.L_x_11804) ;  /* 0x000000e000909947 */ /* 0x002fea0003800000 */
.L_x_11803:
        /* <DEDUP_REMOVED lines=27> */
.L_x_11805:
[----:B------:R-:W-:Y:S01]  /*53c0*/  UISETP.NE.AND UP1, UPT, UR43, URZ, UPT ;  /* 0x0000003f2b00728c */ /* 0x000fe2000bf25270 */
[----:B------:R-:W2:Y:S01]  /*53d0*/  LDC R4, c[0x0][0x288] ;  /* 0x0000a200ff047b82 */ /* 0x000ea20000000800 */
[----:B------:R-:W-:Y:S01]  /*53e0*/  IMAD.MOV.U32 R12, RZ, RZ, R8 ;  /* 0x000000ffff0c7224 */ /* 0x000fe200078e0008 */
[----:B------:R-:W-:-:S03]  /*53f0*/  UISETP.NE.AND UP0, UPT, UR46, URZ, UPT ;  /* 0x0000003f2e00728c */ /* 0x000fc6000bf05270 */
[----:B------:R-:W-:Y:S02]  /*5400*/  PLOP3.LUT P1, PT, PT, PT, UP1, 0x80, 0x0 ;  /* 0x000000000000781c */ /* 0x000fe40003f2f018 */
[----:B------:R-:W-:-:S03]  /*5410*/  PLOP3.LUT P2, PT, PT, PT, UP1, 0x80, 0x0 ;  /* 0x000000000000781c */ /* 0x000fc60003f4f018 */
[----:B------:R-:W-:Y:S01]  /*5420*/  @UP1 ULDC UR10, c[0x0][0x44c] ;  /* 0x00011300000a1ab9 */ /* 0x000fe20000000800 */
[----:B------:R-:W-:-:S07]  /*5430*/  @UP1 ULDC UR11, c[0x0][0x450] ;  /* 0x00011400000b1ab9 */ /* 0x000fce0000000800 */
[----:B01----:R-:W-:Y:S01]  /*5440*/  @P1 IMAD.HI.U32 R0, R8, UR10, RZ ;  /* 0x0000000a08001c27 */ /* 0x003fe2000f8e00ff */
[----:B------:R-:W-:Y:S01]  /*5450*/  UIADD3 UR10, UR27, 0x17040, URZ ;  /* 0x000170401b0a7890 */ /* 0x000fe2000fffe03f */
[----:B------:R-:W-:-:S03]  /*5460*/  PLOP3.LUT P1, PT, PT, PT, UP0, 0x40, 0x0 ;  /* 0x000000000000781c */ /* 0x000fc60003f2e808 */
[----:B------:R-:W-:Y:S01]  /*5470*/  @P2 SHF.R.U32.HI R12, RZ, UR11, R0 ;  /* 0x0000000bff0c2c19 */ /* 0x000fe20008011600 */
[----:B------:R-:W-:Y:S01]  /*5480*/  IMAD.SHL.U32 R0, R11, 0x80, RZ ;  /* 0x000000800b007824 */ /* 0x000fe200078e00ff */
[----:B------:R-:W-:-:S03]  /*5490*/  UPRMT UR10, UR5, 0x654, UR10 ;  /* 0x00000654050a7896 */ /* 0x000fc6000800000a */
[----:B------:R-:W0:Y:S01]  /*54a0*/  SHFL.IDX PT, R18, R12, RZ, 0x1c1f ;  /* 0x001c1fff0c127589 */ /* 0x000e2200000e0000 */
[----:B------:R-:W-:-:S05]  /*54b0*/  IADD3 R14, -R0, 0x1, RZ ;  /* 0x00000001000e7810 */ /* 0x000fca0007ffe1ff */
[----:B------:R-:W-:Y:S01]  /*54c0*/  IMAD R14, R5, -0x2, R14 ;  /* 0xfffffffe050e7824 */ /* 0x000fe200078e020e */
[----:B------:R-:W-:Y:S03]  /*54d0*/  SYNCS.ARRIVE.TRANS64.RED.A1T0 RZ, [UR10], RZ ;  /* 0x000000ffffff79a7 */ /* 0x000fe6000810040a */
[----:B------:R-:W-:-:S04]  /*54e0*/  IMAD R13, R17, UR24, R14 ;  /* 0x00000018110d7c24 */ /* 0x000fc8000f8e020e */
[----:B--2---:R-:W-:-:S04]  /*54f0*/  IMAD.IADD R13, R13, 0x1, -R4 ;  /* 0x000000010d0d7824 */ /* 0x004fc800078e0a04 */
        /* <DEDUP_REMOVED lines=18> */
.L_x_11808:
[----:B------:R-:W-:-:S05]  /*5620*/  IMAD.U32 R20, RZ, RZ, UR26 ;  /* 0x0000001aff147e24 */ /* 0x000fca000f8e00ff */
[----:B------:R-:W-:-:S13]  /*5630*/  ISETP.NE.AND P1, PT, R20, 0x1, PT ;  /* 0x000000011400780c */ /* 0x000fda0003f25270 */
[----:B------:R-:W0:Y:S02]  /*5640*/  @P1 LDC.64 R22, c[0x0][0x9e8] ;  /* 0x00027a00ff161b82 */ /* 0x000e240000000a00 */
[----:B0-----:R-:W-:-:S05]  /*5650*/  @P1 IMAD.HI.U32 R18, R19, R22, RZ ;  /* 0x0000001613121227 */ /* 0x001fca00078e00ff */
[----:B------:R-:W-:-:S07]  /*5660*/  @P1 SHF.R.U32.HI R19, RZ, R23, R18 ;  /* 0x00000017ff131219 */ /* 0x000fce0000011612 */
.L_x_11809:
[----:B------:R-:W-:Y:S05]  /*5670*/  BSYNC B0 ;  /* 0x0000000000007941 */ /* 0x000fea0003800000 */
.L_x_11807:
[----:B------:R-:W-:-:S04]  /*5680*/  IMAD R18, R19, R20, -R0 ;  /* 0x0000001413127224 */ /* 0x000fc800078e0a00 */
[----:B------:R-:W-:-:S05]  /*5690*/  IMAD R19, R5, -0x2, R18 ;  /* 0xfffffffe05137824 */ /* 0x000fca00078e0212 */
[----:B------:R-:W-:Y:S02]  /*56a0*/  VIADDMNMX R14, R19, R20, R14, PT ;  /* 0x00000014130e7246 */ /* 0x000fe4000380010e */
[----:B------:R-:W-:-:S07]  /*56b0*/  VIMNMX R16, R16, R19, !PT ;  /* 0x0000001310107248 */ /* 0x000fce0007fe0100 */
.L_x_11806:
        /* <DEDUP_REMOVED lines=14> */
[----:B0-----:R-:W-:Y:S01]  /*57a0*/  IMAD.IADD R15, R15, 0x1, R12 ;  /* 0x000000010f0f7824 */ /* 0x001fe200078e020c */
        /* <DEDUP_REMOVED lines=81> */
[----:B------:R-:W-:Y:S01]  /*5cc0*/  ISETP.LT.OR P2, PT, R14, 0x7a, P2 ;  /* 0x0000007a0e00780c */ /* 0x000fe20001741670 */
[----:B------:R-:W-:Y:S01]  /*5cd0*/  IMAD.IADD R14, R13, 0x1, R12 ;  /* 0x000000010d0e7824 */ /* 0x000fe200078e020c */
        /* <DEDUP_REMOVED lines=18> */
.L_x_11812:
[----:B------:R-:W-:-:S05]  /*5e00*/  IMAD.U32 R16, RZ, RZ, UR26 ;  /* 0x0000001aff107e24 */ /* 0x000fca000f8e00ff */
[----:B------:R-:W-:-:S13]  /*5e10*/  ISETP.NE.AND P2, PT, R16, 0x1, PT ;  /* 0x000000011000780c */ /* 0x000fda0003f45270 */
[----:B------:R-:W0:Y:S02]  /*5e20*/  @P2 LDC.64 R12, c[0x0][0x9e8] ;  /* 0x00027a00ff0c2b82 */ /* 0x000e240000000a00 */
[----:B0-----:R-:W-:-:S05]  /*5e30*/  @P2 IMAD.HI.U32 R12, R19, R12, RZ ;  /* 0x0000000c130c2227 */ /* 0x001fca00078e00ff */
[----:B------:R-:W-:-:S07]  /*5e40*/  @P2 SHF.R.U32.HI R19, RZ, R13, R12 ;  /* 0x0000000dff132219 */ /* 0x000fce000001160c */
.L_x_11813:
[----:B------:R-:W-:Y:S05]  /*5e50*/  BSYNC B0 ;  /* 0x0000000000007941 */ /* 0x000fea0003800000 */
.L_x_11811:
[----:B------:R-:W-:-:S04]  /*5e60*/  IMAD R0, R19, R16, -R0 ;  /* 0x0000001013007224 */ /* 0x000fc800078e0a00 */
[----:B------:R-:W-:-:S05]  /*5e70*/  IMAD R0, R5, -0x2, R0 ;  /* 0xfffffffe05007824 */ /* 0x000fca00078e0200 */
[----:B------:R-:W-:Y:S02]  /*5e80*/  VIADDMNMX R15, R0, R16, R15, PT ;  /* 0x00000010000f7246 */ /* 0x000fe4000380010f */
[----:B------:R-:W-:-:S07]  /*5e90*/  VIMNMX R14, R14, R0, !PT ;  /* 0x000000000e0e7248 */ /* 0x000fce0007fe0100 */
.L_x_11810:
        /* <DEDUP_REMOVED lines=32> */
[----:B------:R-:W-:Y:S02]  /*60a0*/  FMNMX.FTZ R22, R21, R10, !PT ;  /* 0x0000000a15167209 */ /* 0x000fe40007810000 */
        /* <DEDUP_REMOVED lines=32> */
[----:B------:R-:W-:Y:S01]  /*62b0*/  ISETP.LT.OR P3, PT, R15, 0x29, P3 ;  /* 0x000000290f00780c */ /* 0x000fe20001f61670 */
[----:B------:R-:W0:Y:S01]  /*62c0*/  SHFL.BFLY PT, R13, R12, 0x2, 0x1f ;  /* 0x0c401f000c0d7f89 */ /* 0x000e2200000e0000 */
[----:B------:R-:W-:-:S02]  /*62d0*/  FSEL R43, R43, -INF , !P2 ;  /* 0xff8000002b2b7808 */ /* 0x000fc40005000000 */
[----:B------:R-:W-:Y:S02]  /*62e0*/  ISETP.GT.AND P2, PT, R14, 0x30, P1 ;  /* 0x000000300e00780c */ /* 0x000fe40000f44270 */
[----:B------:R-:W-:Y:S02]  /*62f0*/  FSEL R46, R46, -INF , !P3 ;  /* 0xff8000002e2e7808 */ /* 0x000fe40005800000 */
[C---:B------:R-:W-:Y:S02]  /*6300*/  ISETP.LT.OR P4, PT, R15.reuse, 0x2a, P4 ;  /* 0x0000002a0f00780c */ /* 0x040fe40002781670 */
[----:B------:R-:W-:Y:S02]  /*6310*/  ISETP.GT.AND P3, PT, R14, 0x31, P1 ;  /* 0x000000310e00780c */ /* 0x000fe40000f64270 */
[----:B------:R-:W-:Y:S02]  /*6320*/  ISETP.LT.OR P2, PT, R15, 0x31, P2 ;  /* 0x000000310f00780c */ /* 0x000fe40001741670 */
[----:B------:R-:W-:-:S02]  /*6330*/  FSEL R47, R47, -INF , !P4 ;  /* 0xff8000002f2f7808 */ /* 0x000fc40006000000 */
[----:B------:R-:W-:Y:S02]  /*6340*/  ISETP.GT.AND P5, PT, R14, 0x38, P1 ;  /* 0x000000380e00780c */ /* 0x000fe40000fa4270 */
[----:B------:R-:W-:Y:S02]  /*6350*/  FSEL R50, R50, -INF , !P2 ;  /* 0xff80000032327808 */ /* 0x000fe40005000000 */
[C---:B------:R-:W-:Y:S02]  /*6360*/  ISETP.LT.OR P3, PT, R15.reuse, 0x32, P3 ;  /* 0x000000320f00780c */ /* 0x040fe40001f61670 */
[----:B------:R-:W-:Y:S02]  /*6370*/  ISETP.GT.AND P4, PT, R14, 0x39, P1 ;  /* 0x000000390e00780c */ /* 0x000fe40000f84270 */
[----:B------:R-:W-:Y:S02]  /*6380*/  ISETP.LT.OR P5, PT, R15, 0x39, P5 ;  /* 0x000000390f00780c */ /* 0x000fe40002fa1670 */
[----:B0-----:R-:W-:-:S02]  /*6390*/  FMNMX.FTZ R13, R12, R13, !PT ;  /* 0x0000000d0c0d7209 */ /* 0x001fc40007810000 */
[----:B------:R-:W-:Y:S02]  /*63a0*/  FSEL R51, R51, -INF , !P3 ;  /* 0xff80000033337808 */ /* 0x000fe40005800000 */
[----:B------:R-:W-:Y:S01]  /*63b0*/  ISETP.GT.AND P2, PT, R14, 0x40, P1 ;  /* 0x000000400e00780c */ /* 0x000fe20000f44270 */
[----:B------:R-:W0:Y:S01]  /*63c0*/  SHFL.BFLY PT, R0, R13, 0x1, 0x1f ;  /* 0x0c201f000d007f89 */ /* 0x000e2200000e0000 */
[----:B------:R-:W-:Y:S02]  /*63d0*/  FSEL R54, R54, -INF , !P5 ;  /* 0xff80000036367808 */ /* 0x000fe40006800000 */
[C---:B------:R-:W-:Y:S02]  /*63e0*/  ISETP.LT.OR P4, PT, R15.reuse, 0x3a, P4 ;  /* 0x0000003a0f00780c */ /* 0x040fe40002781670 */
[----:B------:R-:W-:Y:S02]  /*63f0*/  ISETP.GT.AND P3, PT, R14, 0x41, P1 ;  /* 0x000000410e00780c */ /* 0x000fe40000f64270 */
[----:B------:R-:W-:-:S02]  /*6400*/  ISETP.LT.OR P2, PT, R15, 0x41, P2 ;  /* 0x000000410f00780c */ /* 0x000fc40001741670 */
[----:B------:R-:W-:Y:S02]  /*6410*/  FSEL R55, R55, -INF , !P4 ;  /* 0xff80000037377808 */ /* 0x000fe40006000000 */
[----:B------:R-:W-:Y:S02]  /*6420*/  ISETP.GT.AND P5, PT, R14, 0x48, P1 ;  /* 0x000000480e00780c */ /* 0x000fe40000fa4270 */
[----:B------:R-:W-:Y:S02]  /*6430*/  FSEL R58, R58, -INF , !P2 ;  /* 0xff8000003a3a7808 */ /* 0x000fe40005000000 */
[C---:B------:R-:W-:Y:S02]  /*6440*/  ISETP.LT.OR P3, PT, R15.reuse, 0x42, P3 ;  /* 0x000000420f00780c */ /* 0x040fe40001f61670 */
[----:B------:R-:W-:Y:S02]  /*6450*/  ISETP.GT.AND P4, PT, R14, 0x49, P1 ;  /* 0x000000490e00780c */ /* 0x000fe40000f84270 */
[----:B------:R-:W-:-:S02]  /*6460*/  ISETP.LT.OR P5, PT, R15, 0x49, P5 ;  /* 0x000000490f00780c */ /* 0x000fc40002fa1670 */
[----:B------:R-:W-:Y:S02]  /*6470*/  FSEL R59, R59, -INF , !P3 ;  /* 0xff8000003b3b7808 */ /* 0x000fe40005800000 */
[----:B------:R-:W-:Y:S02]  /*6480*/  ISETP.GT.AND P2, PT, R14, 0x50, P1 ;  /* 0x000000500e00780c */ /* 0x000fe40000f44270 */
[----:B0-----:R-:W-:Y:S02]  /*6490*/  FMNMX.FTZ R0, R13, R0, !PT ;  /* 0x000000000d007209 */ /* 0x001fe40007810000 */
[----:B------:R-:W-:Y:S02]  /*64a0*/  FSEL R62, R62, -INF , !P5 ;  /* 0xff8000003e3e7808 */ /* 0x000fe40006800000 */
[C---:B------:R-:W-:Y:S01]  /*64b0*/  FSETP.NEU.FTZ.AND P6, PT, R0.reuse, -INF , PT ;  /* 0xff8000000000780b */ /* 0x040fe20003fdd000 */
[----:B------:R-:W-:-:S01]  /*64c0*/  FFMA.FTZ R16, R0, R19, -8 ;  /* 0xc100000000107423 */ /* 0x000fc20000010013 */
[----:B------:R-:W-:-:S02]  /*64d0*/  ISETP.LT.OR P4, PT, R15, 0x4a, P4 ;  /* 0x0000004a0f00780c */ /* 0x000fc40002781670 */
[----:B------:R-:W-:Y:S02]  /*64e0*/  ISETP.GT.AND P3, PT, R14, 0x51, P1 ;  /* 0x000000510e00780c */ /* 0x000fe40000f64270 */
[----:B------:R-:W-:Y:S02]  /*64f0*/  FSEL R12, R16, RZ, P6 ;  /* 0x000000ff100c7208 */ /* 0x000fe40003000000 */
[----:B------:R-:W-:Y:S02]  /*6500*/  ISETP.LT.OR P2, PT, R15, 0x51, P2 ;  /* 0x000000510f00780c */ /* 0x000fe40001741670 */
[----:B------:R-:W-:Y:S01]  /*6510*/  FSEL R63, R63, -INF , !P4 ;  /* 0xff8000003f3f7808 */ /* 0x000fe20006000000 */
        /* <DEDUP_REMOVED lines=11> */
[----:B------:R-:W-:Y:S01]  /*65d0*/  ISETP.GT.AND P5, PT, R14, 0x58, P1 ;  /* 0x000000580e00780c */ /* 0x000fe20000fa4270 */
        /* <DEDUP_REMOVED lines=20> */
[----:B------:R-:W-:Y:S01]  /*6720*/  FFMA.FTZ R85, R85, UR42, -R12 ;  /* 0x0000002a55557c23 */ /* 0x000fe2000801080c */
[----:B------:R-:W-:-:S02]  /*6730*/  FMNMX.FTZ R33, R43, R26, !PT ;  /* 0x0000001a2b217209 */ /* 0x000fc40007810000 */
[----:B------:R-:W-:Y:S01]  /*6740*/  ISETP.GT.AND P2, PT, R14, 0x60, P1 ;  /* 0x000000600e00780c */ /* 0x000fe20000f44270 */
[----:B------:R-:W-:Y:S01]  /*6750*/  MUFU.EX2 R16, R16 ;  /* 0x0000001000107308 */ /* 0x000fe20000000800 */
[----:B------:R-:W-:Y:S02]  /*6760*/  FMNMX.FTZ R26, R46, R33, !PT ;  /* 0x000000212e1a7209 */ /* 0x000fe40007810000 */
[----:B------:R-:W-:Y:S02]  /*6770*/  FSEL R70, R70, -INF , !P5 ;  /* 0xff80000046467808 */ /* 0x000fe40006800000 */
[----:B------:R-:W-:Y:S02]  /*6780*/  FMNMX.FTZ R33, R47, R26, !PT ;  /* 0x0000001a2f217209 */ /* 0x000fe40007810000 */
[----:B------:R-:W-:Y:S01]  /*6790*/  ISETP.LT.OR P4, PT, R15, 0x5a, P4 ;  /* 0x0000005a0f00780c */ /* 0x000fe20002781670 */
[----:B------:R0:W-:Y:S01]  /*67a0*/  MUFU.EX2 R26, R44 ;  /* 0x0000002c001a7308 */ /* 0x0001e20000000800 */
[----:B------:R-:W-:Y:S01]  /*67b0*/  FMNMX.FTZ R28, R50, R33, !PT ;  /* 0x00000021321c7209 */ /* 0x000fe20007810000 */
[----:B------:R-:W-:Y:S01]  /*67c0*/  FFMA.FTZ R33, R45, UR42, -R12 ;  /* 0x0000002a2d217c23 */ /* 0x000fe2000801080c */
[----:B------:R-:W-:-:S02]  /*67d0*/  ISETP.GT.AND P3, PT, R14, 0x61, P1 ;  /* 0x000000610e00780c */ /* 0x000fc40000f64270 */
[----:B------:R-:W-:Y:S02]  /*67e0*/  FMNMX.FTZ R37, R51, R28, !PT ;  /* 0x0000001c33257209 */ /* 0x000fe40007810000 */
[----:B------:R-:W-:Y:S01]  /*67f0*/  ISETP.LT.OR P2, PT, R15, 0x61, P2 ;  /* 0x000000610f00780c */ /* 0x000fe20001741670 */
[----:B------:R-:W-:Y:S01]  /*6800*/  MUFU.EX2 R13, R13 ;  /* 0x0000000d000d7308 */ /* 0x000fe20000000800 */
[----:B------:R-:W-:Y:S01]  /*6810*/  FMNMX.FTZ R28, R54, R37, !PT ;  /* 0x00000025361c7209 */ /* 0x000fe20007810000 */
[--C-:B0-----:R-:W-:Y:S01]  /*6820*/  FFMA.FTZ R44, R68, UR42, -R12.reuse ;  /* 0x0000002a442c7c23 */ /* 0x101fe2000801080c */
[----:B------:R-:W-:Y:S02]  /*6830*/  FSEL R71, R71, -INF , !P4 ;  /* 0xff80000047477808 */ /* 0x000fe40006000000 */
[----:B------:R-:W-:Y:S02]  /*6840*/  FMNMX.FTZ R37, R55, R28, !PT ;  /* 0x0000001c37257209 */ /* 0x000fe40007810000 */
[----:B------:R-:W-:Y:S01]  /*6850*/  ISETP.GT.AND P5, PT, R14, 0x68, P1 ;  /* 0x000000680e00780c */ /* 0x000fe20000fa4270 */
[----:B------:R0:W-:Y:S01]  /*6860*/  MUFU.EX2 R28, R48 ;  /* 0x00000030001c7308 */ /* 0x0001e20000000800 */
[----:B------:R-:W-:Y:S01]  /*6870*/  FMNMX.FTZ R32, R58, R37, !PT ;  /* 0x000000253a207209 */ /* 0x000fe20007810000 */
[----:B------:R-:W-:Y:S01]  /*6880*/  FFMA.FTZ R37, R49, UR42, -R12 ;  /* 0x0000002a31257c23 */ /* 0x000fe2000801080c */
[----:B------:R-:W-:-:S02]  /*6890*/  FSEL R74, R74, -INF , !P2 ;  /* 0xff8000004a4a7808 */ /* 0x000fc40005000000 */
[----:B------:R-:W-:Y:S02]  /*68a0*/  FMNMX.FTZ R41, R59, R32, !PT ;  /* 0x000000203b297209 */ /* 0x000fe40007810000 */
[----:B------:R-:W-:Y:S01]  /*68b0*/  ISETP.LT.OR P3, PT, R15, 0x62, P3 ;  /* 0x000000620f00780c */ /* 0x000fe20001f61670 */
[----:B------:R-:W-:Y:S01]  /*68c0*/  MUFU.EX2 R18, R18 ;  /* 0x0000001200127308 */ /* 0x000fe20000000800 */
[----:B------:R-:W-:Y:S01]  /*68d0*/  FMNMX.FTZ R32, R62, R41, !PT ;  /* 0x000000293e207209 */ /* 0x000fe20007810000 */
[--C-:B0-----:R-:W-:Y:S01]  /*68e0*/  FFMA.FTZ R48, R72, UR42, -R12.reuse ;  /* 0x0000002a48307c23 */ /* 0x101fe2000801080c */
[----:B------:R-:W-:Y:S02]  /*68f0*/  ISETP.GT.AND P4, PT, R14, 0x69, P1 ;  /* 0x000000690e00780c */ /* 0x000fe40000f84270 */
[----:B------:R-:W-:Y:S02]  /*6900*/  FMNMX.FTZ R41, R63, R32, !PT ;  /* 0x000000203f297209 */ /* 0x000fe40007810000 */
        /* <DEDUP_REMOVED lines=16> */
[----:B------:R-:W-:Y:S01]  /*6a10*/  ISETP.GT.AND P3, PT, R14, 0x71, P1 ;  /* 0x000000710e00780c */ /* 0x000fe20000f64270 */
[----:B------:R-:W-:Y:S01]  /*6a20*/  FFMA.FTZ R57, R73, UR42, -R12 ;  /* 0x0000002a49397c23 */ /* 0x000fe2000801080c */
[----:B------:R-:W-:-:S02]  /*6a30*/  FMNMX.FTZ R49, R75, R40, !PT ;  /* 0x000000284b317209 */ /* 0x000fc40007810000 */
[C---:B------:R-:W-:Y:S01]  /*6a40*/  ISETP.GT.AND P5, PT, R14.reuse, 0x78, P1 ;  /* 0x000000780e00780c */ /* 0x040fe20000fa4270 */
[----:B------:R-:W-:Y:S01]  /*6a50*/  MUFU.EX2 R20, R20 ;  /* 0x0000001400147308 */ /* 0x000fe20000000800 */
[----:B------:R-:W-:Y:S01]  /*6a60*/  ISETP.GT.AND P1, PT, R14, 0x79, P1 ;  /* 0x000000790e00780c */ /* 0x000fe20000f24270 */
[----:B0-----:R-:W-:Y:S01]  /*6a70*/  FFMA.FTZ R56, R80, UR42, -R12 ;  /* 0x0000002a50387c23 */ /* 0x001fe2000801080c */
[----:B------:R-:W-:Y:S02]  /*6a80*/  ISETP.LT.OR P2, PT, R15, 0x71, P2 ;  /* 0x000000710f00780c */ /* 0x000fe40001741670 */
[----:B------:R-:W-:Y:S02]  /*6a90*/  FSEL R79, R79, -INF , !P4 ;  /* 0xff8000004f4f7808 */ /* 0x000fe40006000000 */
[----:B------:R-:W-:Y:S01]  /*6aa0*/  FMNMX.FTZ R14, R78, R49, !PT ;  /* 0x000000314e0e7209 */ /* 0x000fe20007810000 */
[----:B------:R-:W-:Y:S01]  /*6ab0*/  MUFU.EX2 R23, R23 ;  /* 0x0000001700177308 */ /* 0x000fe20000000800 */
[----:B------:R-:W-:-:S02]  /*6ac0*/  ISETP.LT.OR P3, PT, R15, 0x72, P3 ;  /* 0x000000720f00780c */ /* 0x000fc40001f61670 */
[----:B------:R-:W-:Y:S02]  /*6ad0*/  FSEL R82, R82, -INF , !P2 ;  /* 0xff80000052527808 */ /* 0x000fe40005000000 */
[----:B------:R-:W-:Y:S02]  /*6ae0*/  FMNMX.FTZ R49, R79, R14, !PT ;  /* 0x0000000e4f317209 */ /* 0x000fe40007810000 */
[----:B------:R-:W-:Y:S01]  /*6af0*/  ISETP.LT.OR P5, PT, R15, 0x79, P5 ;  /* 0x000000790f00780c */ /* 0x000fe20002fa1670 */
[----:B------:R0:W-:Y:S01]  /*6b00*/  MUFU.EX2 R14, R60 ;  /* 0x0000003c000e7308 */ /* 0x0001e20000000800 */
[----:B------:R-:W-:Y:S02]  /*6b10*/  FSEL R83, R83, -INF , !P3 ;  /* 0xff80000053537808 */ /* 0x000fe40005800000 */
[----:B------:R-:W-:Y:S02]  /*6b20*/  FMNMX.FTZ R40, R82, R49, !PT ;  /* 0x0000003152287209 */ /* 0x000fe40007810000 */
[----:B------:R-:W-:Y:S01]  /*6b30*/  ISETP.LT.OR P1, PT, R15, 0x7a, P1 ;  /* 0x0000007a0f00780c */ /* 0x000fe20000f21670 */
[--C-:B------:R-:W-:Y:S01]  /*6b40*/  FFMA.FTZ R15, R61, UR42, -R12.reuse ;  /* 0x0000002a3d0f7c23 */ /* 0x100fe2000801080c */
[----:B------:R-:W-:Y:S01]  /*6b50*/  FSEL R86, R86, -INF , !P5 ;  /* 0xff80000056567808 */ /* 0x000fe20006800000 */
[----:B------:R-:W-:Y:S01]  /*6b60*/  MUFU.EX2 R25, R25 ;  /* 0x0000001900197308 */ /* 0x000fe20000000800 */
[----:B------:R-:W-:Y:S01]  /*6b70*/  FMNMX.FTZ R49, R83, R40, !PT ;  /* 0x0000002853317209 */ /* 0x000fe20007810000 */
[----:B0-----:R-:W-:Y:S01]  /*6b80*/  FFMA.FTZ R60, R84, UR42, -R12 ;  /* 0x0000002a543c7c23 */ /* 0x001fe2000801080c */
[----:B------:R-:W-:-:S02]  /*6b90*/  FSEL R87, R87, -INF , !P1 ;  /* 0xff80000057577808 */ /* 0x000fc40004800000 */
[----:B------:R-:W-:Y:S01]  /*6ba0*/  FMNMX.FTZ R40, R86, R49, !PT ;  /* 0x0000003156287209 */ /* 0x000fe20007810000 */
[----:B------:R-:W-:-:S01]  /*6bb0*/  FFMA.FTZ R49, R65, UR42, -R12 ;  /* 0x0000002a41317c23 */ /* 0x000fc2000801080c */
[----:B------:R-:W-:Y:S01]  /*6bc0*/  FFMA.FTZ R65, R81, UR42, -R12 ;  /* 0x0000002a51417c23 */ /* 0x000fe2000801080c */
[----:B------:R-:W-:Y:S01]  /*6bd0*/  FSEL R68, R0, RZ, P6 ;  /* 0x000000ff00447208 */ /* 0x000fe20003000000 */
[----:B------:R-:W-:Y:S01]  /*6be0*/  MUFU.EX2 R29, R29 ;  /* 0x0000001d001d7308 */ /* 0x000fe20000000800 */
[----:B------:R-:W-:-:S03]  /*6bf0*/  FMNMX.FTZ R52, R87, R40, !PT ;  /* 0x0000002857347209 */ /* 0x000fc60007810000 */
[----:B------:R-:W-:Y:S02]  /*6c00*/  FADD.FTZ R68, -R68, R9 ;  /* 0x0000000944447221 */ /* 0x000fe40000010100 */
[----:B------:R-:W0:Y:S02]  /*6c10*/  SHFL.BFLY PT, R61, R52, 0x2, 0x1f ;  /* 0x0c401f00343d7f89 */ /* 0x000e2400000e0000 */
[----:B------:R0:W-:Y:S08]  /*6c20*/  MUFU.EX2 R40, R64 ;  /* 0x0000004000287308 */ /* 0x0001f00000000800 */
[----:B------:R-:W-:Y:S08]  /*6c30*/  MUFU.EX2 R33, R33 ;  /* 0x0000002100217308 */ /* 0x000ff00000000800 */
[----:B------:R-:W-:Y:S01]  /*6c40*/  MUFU.EX2 R37, R37 ;  /* 0x0000002500257308 */ /* 0x000fe20000000800 */
[----:B0-----:R-:W-:Y:S01]  /*6c50*/  FMNMX.FTZ R64, R52, R61, !PT ;  /* 0x0000003d34407209 */ /* 0x001fe20007810000 */
[--C-:B------:R-:W-:Y:S01]  /*6c60*/  FFMA.FTZ R52, R76, UR42, -R12.reuse ;  /* 0x0000002a4c347c23 */ /* 0x100fe2000801080c */
[----:B------:R-:W-:-:S05]  /*6c70*/  FFMA.FTZ R61, R77, UR42, -R12 ;  /* 0x0000002a4d3d7c23 */ /* 0x000fca000801080c */
        /* <DEDUP_REMOVED lines=9> */
[----:B------:R-:W-:Y:S01]  /*6d10*/  FMUL.FTZ R69, R68, UR42 ;  /* 0x0000002a44457c20 */ /* 0x000fe20008410000 */
[----:B------:R-:W-:Y:S03]  /*6d20*/  MUFU.EX2 R44, R44 ;  /* 0x0000002c002c7308 */ /* 0x000fe60000000800 */
[----:B------:R-:W-:-:S05]  /*6d30*/  FSEL R64, R64, RZ, P1 ;  /* 0x000000ff40407208 */ /* 0x000fca0000800000 */
        /* <DEDUP_REMOVED lines=13> */
[----:B------:R-:W-:Y:S01]  /*6e10*/  FSEL R51, R12, RZ, P1 ;  /* 0x000000ff0c337208 */ /* 0x000fe20000800000 */
[--C-:B------:R-:W-:Y:S01]  /*6e20*/  FFMA.FTZ R72, R54, UR42, -R64.reuse ;  /* 0x0000002a36487c23 */ /* 0x100fe20008010840 */
[----:B------:R-:W-:-:S01]  /*6e30*/  FFMA.FTZ R21, R21, UR42, -R64 ;  /* 0x0000002a15157c23 */ /* 0x000fc20008010840 */
[----:B------:R-:W0:Y:S01]  /*6e40*/  MUFU.EX2 R69, R69 ;  /* 0x0000004500457308 */ /* 0x000e220000000800 */
[----:B------:R-:W-:-:S01]  /*6e50*/  FFMA.FTZ R86, R86, UR42, -R64 ;  /* 0x0000002a56567c23 */ /* 0x000fc20008010840 */
[----:B------:R-:W-:-:S04]  /*6e60*/  FADD.FTZ R51, -R51, R10 ;  /* 0x0000000a33337221 */ /* 0x000fc80000010100 */
[----:B------:R-:W-:Y:S01]  /*6e70*/  FMUL.FTZ R54, R51, UR42 ;  /* 0x0000002a33367c20 */ /* 0x000fe20008410000 */
[----:B------:R-:W-:-:S01]  /*6e80*/  FFMA.FTZ R51, R55, UR42, -R64 ;  /* 0x0000002a37337c23 */ /* 0x000fc20008010840 */
[----:B------:R-:W-:Y:S01]  /*6e90*/  MUFU.EX2 R21, R21 ;  /* 0x0000001500157308 */ /* 0x000fe20000000800 */
[----:B------:R-:W-:-:S01]  /*6ea0*/  FFMA.FTZ R55, R58, UR42, -R64 ;  /* 0x0000002a3a377c23 */ /* 0x000fc20008010840 */
[--C-:B------:R-:W-:Y:S01]  /*6eb0*/  FFMA.FTZ R58, R59, UR42, -R64.reuse ;  /* 0x0000002a3b3a7c23 */ /* 0x100fe20008010840 */
[----:B------:R-:W-:-:S05]  /*6ec0*/  FFMA.FTZ R59, R62, UR42, -R64 ;  /* 0x0000002a3e3b7c23 */ /* 0x000fca0008010840 */
[----:B------:R-:W1:Y:S01]  /*6ed0*/  MUFU.EX2 R54, R54 ;  /* 0x0000003600367308 */ /* 0x000e620000000800 */
[----:B0-----:R-:W-:-:S04]  /*6ee0*/  FFMA.FTZ R62, R69, R3, R16 ;  /* 0x00000003453e7223 */ /* 0x001fc80000010010 */
[----:B------:R-:W-:Y:S01]  /*6ef0*/  FADD.FTZ R73, R13, R62 ;  /* 0x0000003e0d497221 */ /* 0x000fe20000010000 */
[----:B------:R-:W-:-:S01]  /*6f00*/  FFMA.FTZ R62, R63, UR42, -R64 ;  /* 0x0000002a3f3e7c23 */ /* 0x000fc20008010840 */
[----:B------:R-:W-:Y:S01]  /*6f10*/  FFMA.FTZ R63, R66, UR42, -R64 ;  /* 0x0000002a423f7c23 */ /* 0x000fe20008010840 */
[----:B------:R-:W0:Y:S08]  /*6f20*/  MUFU.EX2 R68, R68 ;  /* 0x0000004400447308 */ /* 0x000e300000000800 */
[----:B------:R-:W2:Y:S01]  /*6f30*/  MUFU.EX2 R27, R27 ;  /* 0x0000001b001b7308 */ /* 0x000ea20000000800 */
[----:B-1----:R-:W-:-:S07]  /*6f40*/  FFMA.FTZ R3, R54, R2, R21 ;  /* 0x0000000236037223 */ /* 0x002fce0000010015 */
[----:B------:R-:W1:Y:S01]  /*6f50*/  MUFU.EX2 R30, R30 ;  /* 0x0000001e001e7308 */ /* 0x000e620000000800 */
[----:B0-----:R-:W-:-:S07]  /*6f60*/  FADD.FTZ R2, R68, R3 ;  /* 0x0000000344027221 */ /* 0x001fce0000010000 */
[----:B------:R-:W0:Y:S01]  /*6f70*/  MUFU.EX2 R31, R31 ;  /* 0x0000001f001f7308 */ /* 0x000e220000000800 */
[----:B--2---:R-:W-:-:S07]  /*6f80*/  FADD.FTZ R3, R27, R2 ;  /* 0x000000021b037221 */ /* 0x004fce0000010000 */
[----:B------:R-:W2:Y:S01]  /*6f90*/  MUFU.EX2 R34, R34 ;  /* 0x0000002200227308 */ /* 0x000ea20000000800 */
[----:B-1----:R-:W-:-:S07]  /*6fa0*/  FADD.FTZ R2, R30, R3 ;  /* 0x000000031e027221 */ /* 0x002fce0000010000 */
[----:B------:R1:W-:Y:S01]  /*6fb0*/  MUFU.EX2 R10, R72 ;  /* 0x00000048000a7308 */ /* 0x0003e20000000800 */
[----:B0-----:R-:W-:-:S07]  /*6fc0*/  FADD.FTZ R3, R31, R2 ;  /* 0x000000021f037221 */ /* 0x001fce0000010000 */
[----:B------:R-:W0:Y:S01]  /*6fd0*/  MUFU.EX2 R35, R35 ;  /* 0x0000002300237308 */ /* 0x000e220000000800 */
[----:B-1----:R-:W-:-:S01]  /*6fe0*/  FADD.FTZ R72, R18, R73 ;  /* 0x0000004912487221 */ /* 0x002fc20000010000 */
[----:B--2---:R-:W-:-:S03]  /*6ff0*/  FADD.FTZ R2, R34, R3 ;  /* 0x0000000322027221 */ /* 0x004fc60000010000 */
[----:B------:R-:W-:-:S03]  /*7000*/  FADD.FTZ R73, R19, R72 ;  /* 0x0000004813497221 */ /* 0x000fc60000010000 */
[----:B------:R-:W1:Y:S01]  /*7010*/  MUFU.EX2 R38, R38 ;  /* 0x0000002600267308 */ /* 0x000e620000000800 */
[----:B------:R-:W-:-:S04]  /*7020*/  FADD.FTZ R66, R20, R73 ;  /* 0x0000004914427221 */ /* 0x000fc80000010000 */
[----:B------:R-:W-:Y:S01]  /*7030*/  FADD.FTZ R73, R23, R66 ;  /* 0x0000004217497221 */ /* 0x000fe20000010000 */
[----:B------:R-:W-:-:S01]  /*7040*/  FFMA.FTZ R66, R67, UR42, -R64 ;  /* 0x0000002a43427c23 */ /* 0x000fc20008010840 */
[----:B------:R-:W-:Y:S01]  /*7050*/  FFMA.FTZ R67, R70, UR42, -R64 ;  /* 0x0000002a46437c23 */ /* 0x000fe20008010840 */
[----:B------:R-:W2:Y:S01]  /*7060*/  MUFU.EX2 R39, R39 ;  /* 0x0000002700277308 */ /* 0x000ea20000000800 */
[----:B------:R-:W-:-:S01]  /*7070*/  FADD.FTZ R72, R22, R73 ;  /* 0x0000004916487221 */ /* 0x000fc20000010000 */
[----:B0-----:R-:W-:-:S03]  /*7080*/  FADD.FTZ R3, R35, R2 ;  /* 0x0000000223037221 */ /* 0x001fc60000010000 */
[----:B------:R-:W-:-:S03]  /*7090*/  FADD.FTZ R73, R25, R72 ;  /* 0x0000004819497221 */ /* 0x000fc60000010000 */
[----:B------:R-:W0:Y:S01]  /*70a0*/  MUFU.EX2 R42, R42 ;  /* 0x0000002a002a7308 */ /* 0x000e220000000800 */
[----:B-1----:R-:W-:-:S01]  /*70b0*/  FADD.FTZ R2, R38, R3 ;  /* 0x0000000326027221 */ /* 0x002fc20000010000 */
[----:B------:R-:W-:-:S04]  /*70c0*/  FADD.FTZ R70, R24, R73 ;  /* 0x0000004918467221 */ /* 0x000fc80000010000 */
[----:B------:R-:W-:Y:S01]  /*70d0*/  FADD.FTZ R73, R29, R70 ;  /* 0x000000461d497221 */ /* 0x000fe20000010000 */
[----:B------:R-:W-:-:S01]  /*70e0*/  FFMA.FTZ R70, R71, UR42, -R64 ;  /* 0x0000002a47467c23 */ /* 0x000fc20008010840 */
[----:B------:R-:W1:Y:S01]  /*70f0*/  MUFU.EX2 R43, R43 ;  /* 0x0000002b002b7308 */ /* 0x000e620000000800 */
[----:B--2---:R-:W-:-:S01]  /*7100*/  FADD.FTZ R3, R39, R2 ;  /* 0x0000000227037221 */ /* 0x004fc20000010000 */
[----:B------:R-:W-:Y:S01]  /*7110*/  FADD.FTZ R72, R26, R73 ;  /* 0x000000491a487221 */ /* 0x000fe20000010000 */
[----:B------:R-:W-:-:S03]  /*7120*/  FFMA.FTZ R71, R74, UR42, -R64 ;  /* 0x0000002a4a477c23 */ /* 0x000fc60008010840 */
[----:B------:R-:W-:Y:S02]  /*7130*/  FADD.FTZ R73, R33, R72 ;  /* 0x0000004821497221 */ /* 0x000fe40000010000 */
[----:B------:R-:W2:Y:S01]  /*7140*/  MUFU.EX2 R46, R46 ;  /* 0x0000002e002e7308 */ /* 0x000ea20000000800 */
[----:B0-----:R-:W-:-:S01]  /*7150*/  FADD.FTZ R2, R42, R3 ;  /* 0x000000032a027221 */ /* 0x001fc20000010000 */
[----:B------:R-:W-:-:S04]  /*7160*/  FADD.FTZ R72, R28, R73 ;  /* 0x000000491c487221 */ /* 0x000fc80000010000 */
[----:B------:R-:W-:Y:S01]  /*7170*/  FADD.FTZ R73, R37, R72 ;  /* 0x0000004825497221 */ /* 0x000fe20000010000 */
[----:B------:R-:W-:-:S01]  /*7180*/  FFMA.FTZ R72, R75, UR42, -R64 ;  /* 0x0000002a4b487c23 */ /* 0x000fc20008010840 */
[----:B------:R-:W0:Y:S01]  /*7190*/  MUFU.EX2 R47, R47 ;  /* 0x0000002f002f7308 */ /* 0x000e220000000800 */
[----:B-1----:R-:W-:-:S07]  /*71a0*/  FADD.FTZ R3, R43, R2 ;  /* 0x000000022b037221 */ /* 0x002fce0000010000 */
[----:B------:R-:W1:Y:S01]  /*71b0*/  MUFU.EX2 R50, R50 ;  /* 0x0000003200327308 */ /* 0x000e620000000800 */
[----:B--2---:R-:W-:-:S07]  /*71c0*/  FADD.FTZ R2, R46, R3 ;  /* 0x000000032e027221 */ /* 0x004fce0000010000 */
[----:B------:R-:W2:Y:S01]  /*71d0*/  MUFU.EX2 R51, R51 ;  /* 0x0000003300337308 */ /* 0x000ea20000000800 */
[----:B0-----:R-:W-:-:S01]  /*71e0*/  FADD.FTZ R3, R47, R2 ;  /* 0x000000022f037221 */ /* 0x001fc20000010000 */
[----:B------:R-:W-:Y:S01]  /*71f0*/  FADD.FTZ R2, R32, R73 ;  /* 0x0000004920027221 */ /* 0x000fe20000010000 */
[----:B------:R-:W-:-:S05]  /*7200*/  FFMA.FTZ R73, R78, UR42, -R64 ;  /* 0x0000002a4e497c23 */ /* 0x000fca0008010840 */
[----:B------:R-:W0:Y:S01]  /*7210*/  MUFU.EX2 R55, R55 ;  /* 0x0000003700377308 */ /* 0x000e220000000800 */
[----:B-1----:R-:W-:-:S04]  /*7220*/  FADD.FTZ R3, R50, R3 ;  /* 0x0000000332037221 */ /* 0x002fc80000010000 */
[----:B------:R-:W-:Y:S01]  /*7230*/  FADD.FTZ R74, R10, R3 ;  /* 0x000000030a4a7221 */ /* 0x000fe20000010000 */
[----:B------:R-:W-:-:S02]  /*7240*/  FADD.FTZ R3, R41, R2 ;  /* 0x0000000229037221 */ /* 0x000fc40000010000 */
[----:B------:R-:W1:Y:S01]  /*7250*/  MUFU.EX2 R58, R58 ;  /* 0x0000003a003a7308 */ /* 0x000e620000000800 */
[----:B--2---:R-:W-:-:S01]  /*7260*/  FADD.FTZ R74, R51, R74 ;  /* 0x0000004a334a7221 */ /* 0x004fc20000010000 */
[----:B------:R-:W-:-:S04]  /*7270*/  FADD.FTZ R2, R36, R3 ;  /* 0x0000000324027221 */ /* 0x000fc80000010000 */
[----:B------:R-:W-:Y:S02]  /*7280*/  FADD.FTZ R75, R45, R2 ;  /* 0x000000022d4b7221 */ /* 0x000fe40000010000 */
[----:B------:R-:W2:Y:S01]  /*7290*/  MUFU.EX2 R59, R59 ;  /* 0x0000003b003b7308 */ /* 0x000ea20000000800 */
[----:B0-----:R-:W-:-:S01]  /*72a0*/  FADD.FTZ R3, R55, R74 ;  /* 0x0000004a37037221 */ /* 0x001fc20000010000 */
[----:B------:R-:W-:Y:S01]  /*72b0*/  FADD.FTZ R76, R14, R75 ;  /* 0x0000004b0e4c7221 */ /* 0x000fe20000010000 */
[----:B------:R-:W-:-:S01]  /*72c0*/  FFMA.FTZ R74, R79, UR42, -R64 ;  /* 0x0000002a4f4a7c23 */ /* 0x000fc20008010840 */
[----:B------:R-:W-:Y:S02]  /*72d0*/  FFMA.FTZ R75, R82, UR42, -R64 ;  /* 0x0000002a524b7c23 */ /* 0x000fe40008010840 */
[----:B------:R-:W-:-:S02]  /*72e0*/  FADD.FTZ R77, R15, R76 ;  /* 0x0000004c0f4d7221 */ /* 0x000fc40000010000 */
        /* <DEDUP_REMOVED lines=53> */
.L_x_11814:
[----:B------:R-:W-:Y:S01]  /*7640*/  UIADD3 UR10, UR15, 0x17060, URZ ;  /* 0x000170600f0a7890 */ /* 0x000fe2000fffe03f */
[----:B------:R-:W-:Y:S01]  /*7650*/  ISETP.GT.AND P1, PT, R11, UR23, PT ;  /* 0x000000170b007c0c */ /* 0x000fe2000bf24270 */
        /* <DEDUP_REMOVED lines=88> */
.L_x_11796:
[----:B------:R-:W0:Y:S01]  /*7be0*/  S2UR UR10, SR_CTAID.X ;  /* 0x00000000000a79c3 */ /* 0x000e220000002500 */
[----:B------:R-:W-:Y:S01]  /*7bf0*/  IADD3 R4, -R4, 0x1, RZ ;  /* 0x0000000104047810 */ /* 0x000fe20007ffe1ff */
[----:B------:R-:W-:Y:S02]  /*7c00*/  UISETP.NE.AND UP1, UPT, UR43, URZ, UPT ;  /* 0x0000003f2b00728c */ /* 0x000fe4000bf25270 */
[----:B------:R-:W-:Y:S02]  /*7c10*/  UISETP.NE.AND UP0, UPT, UR46, URZ, UPT ;  /* 0x0000003f2e00728c */ /* 0x000fe4000bf05270 */
[----:B------:R-:W-:Y:S01]  /*7c20*/  IMAD R4, R17, UR24, R4 ;  /* 0x0000001811047c24 */ /* 0x000fe2000f8e0204 */
[----:B------:R-:W-:-:S03]  /*7c30*/  UMOV UR14, 0xc0 ;  /* 0x000000c0000e7882 */ /* 0x000fc60000000000 */
[----:B------:R-:W-:Y:S02]  /*7c40*/  PLOP3.LUT P1, PT, PT, PT, UP0, 0x40, 0x0 ;  /* 0x000000000000781c */ /* 0x000fe40003f2e808 */
[----:B------:R-:W-:Y:S01]  /*7c50*/  R2UR UR15, R4 ;  /* 0x00000000040f72ca */ /* 0x000fe200000e0000 */
[----:B------:R-:W-:Y:S01]  /*7c60*/  @UP1 ULDC UR16, c[0x0][0x450] ;  /* 0x0001140000101ab9 */ /* 0x000fe20000000800 */
[----:B0-----:R-:W-:-:S03]  /*7c70*/  UIMAD UR14, UR10, UR14, 0xbf ;  /* 0x000000bf0a0e74a4 */ /* 0x001fc6000f8e020e */
        /* <DEDUP_REMOVED lines=18> */
.L_x_11817:
[----:B------:R-:W-:Y:S02]  /*7da0*/  ULDC UR16, c[0x0][0x9e4] ;  /* 0x0002790000107ab9 */ /* 0x000fe40000000800 */
[----:B------:R-:W-:-:S11]  /*7db0*/  UISETP.NE.AND UP0, UPT, UR16, 0x1, UPT ;  /* 0x000000011000788c */ /* 0x000fd6000bf05270 */
[----:B------:R-:W-:Y:S02]  /*7dc0*/  @UP0 ULDC.64 UR18, c[0x0][0x9e8] ;  /* 0x00027a0000120ab9 */ /* 0x000fe40000000a00 */
[----:B------:R-:W-:-:S04]  /*7dd0*/  UIMAD.WIDE.U32 UR10, UR14, UR18, URZ ;  /* 0x000000120e0a72a5 */ /* 0x000fc8000f8e003f */
[----:B------:R-:W-:-:S12]  /*7de0*/  @UP0 USHF.R.U32.HI UR14, URZ, UR19, UR11 ;  /* 0x000000133f0e0299 */ /* 0x000fd8000801160b */
.L_x_11818:
[----:B------:R-:W-:-:S04]  /*7df0*/  UIMAD UR14, UR14, UR16, URZ ;  /* 0x000000100e0e72a4 */ /* 0x000fc8000f8e023f */
[----:B------:R-:W-:-:S04]  /*7e00*/  UISETP.LT.AND UP0, UPT, UR15, UR14, UPT ;  /* 0x0000000e0f00728c */ /* 0x000fc8000bf01270 */
[----:B------:R-:W-:-:S12]  /*7e10*/  USEL UR15, UR15, UR14, !UP0 ;  /* 0x0000000e0f0f7287 */ /* 0x000fd8000c000000 */
.L_x_11816:
        /* <DEDUP_REMOVED lines=12> */
.L_x_11830:
[----:B------:R-:W-:-:S04]  /*7ee0*/  UIADD3 UR4, UR23, 0x1, URZ ;  /* 0x0000000117047890 */ /* 0x000fc8000fffe03f */
[----:B------:R-:W-:-:S04]  /*7ef0*/  UISETP.NE.AND UP0, UPT, UR4, 0x2, UPT ;  /* 0x000000020400788c */ /* 0x000fc8000bf05270 */
[----:B------:R-:W-:Y:S02]  /*7f00*/  USEL UR10, URZ, 0x1, UP0 ;  /* 0x000000013f0a7887 */ /* 0x000fe40008000000 */
[----:B------:R-:W-:Y:S02]  /*7f10*/  USEL UR7, UR4, URZ, UP0 ;  /* 0x0000003f04077287 */ /* 0x000fe40008000000 */
[----:B------:R-:W-:Y:S01]  /*7f20*/  ULOP3.LUT UR4, UR22, UR10, URZ, 0x3c, !UPT ;  /* 0x0000000a16047292 */ /* 0x000fe2000f8e3c3f */
[----:B------:R-:W-:Y:S11]  /*7f30*/  @!P0 BRA `(.L_x_11820) ;  /* 0x0000000000048947 */ /* 0x000ff60003800000 */
[----:B------:R-:W-:Y:S01]  /*7f40*/  BPT.TRAP 0x1 ;  /* 0x000000040000795c */ /* 0x000fe20000300000 */
.L_x_11820:
[----:B------:R-:W-:Y:S01]  /*7f50*/  ULEA UR10, UR7, UR45, 0x3 ;  /* 0x0000002d070a7291 */ /* 0x000fe2000f8e183f */
[----:B------:R-:W-:-:S05]  /*7f60*/  IMAD.U32 R0, RZ, RZ, UR4 ;  /* 0x00000004ff007e24 */ /* 0x000fca000f8e00ff */
[----:B------:R-:W-:-:S04]  /*7f70*/  SHF.L.U32 R0, R0, 0x1f, RZ ;  /* 0x0000001f00007819 */ /* 0x000fc800000006ff */
[----:B------:R0:W1:Y:S01]  /*7f80*/  SYNCS.PHASECHK.TRANS64.TRYWAIT P1, [UR10+0x17030], R0 ;  /* 0x01703000ff0075a7 */ /* 0x000062000802014a */
[----:B------:R-:W-:Y:S05]  /*7f90*/  @!P0 BRA `(.L_x_11821) ;  /* 0x0000000000048947 */ /* 0x000fea0003800000 */
[----:B------:R-:W-:Y:S01]  /*7fa0*/  BPT.TRAP 0x1 ;  /* 0x000000040000795c */ /* 0x000fe20000300000 */
.L_x_11821:
[----:B-1----:R-:W-:Y:S05]  /*7fb0*/  @P1 BRA `(.L_x_11822) ;  /* 0x0000000000081947 */ /* 0x002fea0003800000 */
[----:B------:R-:W1:Y:S02]  /*7fc0*/  SYNCS.PHASECHK.TRANS64.TRYWAIT P1, [UR10+0x17030], R0 ;  /* 0x01703000ff0075a7 */ /* 0x000e64000802014a */
[----:B-1----:R-:W-:Y:S05]  /*7fd0*/  @!P1 BRA `(.L_x_11823) ;  /* 0x000000b400349947 */ /* 0x002fea0003800000 */
.L_x_11822:
        /* <DEDUP_REMOVED lines=19> */
.L_x_11824:
[----:B------:R-:W-:Y:S01]  /*8110*/  ULEA UR15, UR23, UR45, 0x3 ;  /* 0x0000002d170f7291 */ /* 0x000fe2000f8e183f */
[----:B01----:R-:W-:-:S05]  /*8120*/  IMAD.U32 R0, RZ, RZ, UR22 ;  /* 0x00000016ff007e24 */ /* 0x003fca000f8e00ff */
[----:B------:R-:W-:-:S04]  /*8130*/  SHF.L.U32 R0, R0, 0x1f, RZ ;  /* 0x0000001f00007819 */ /* 0x000fc800000006ff */
[----:B------:R0:W1:Y:S01]  /*8140*/  SYNCS.PHASECHK.TRANS64.TRYWAIT P1, [UR15+0x17050], R0 ;  /* 0x01705000ff0075a7 */ /* 0x000062000802014f */
[----:B------:R-:W-:Y:S05]  /*8150*/  @!P0 BRA `(.L_x_11825) ;  /* 0x0000000000048947 */ /* 0x000fea0003800000 */
[----:B------:R-:W-:Y:S01]  /*8160*/  BPT.TRAP 0x1 ;  /* 0x000000040000795c */ /* 0x000fe20000300000 */
.L_x_11825:
[----:B-1----:R-:W-:Y:S05]  /*8170*/  @P1 BRA `(.L_x_11826) ;  /* 0x0000000000081947 */ /* 0x002fea0003800000 */
[----:B------:R-:W1:Y:S02]  /*8180*/  SYNCS.PHASECHK.TRANS64.TRYWAIT P1, [UR15+0x17050], R0 ;  /* 0x01705000ff0075a7 */ /* 0x000e64000802014f */
[----:B-1----:R-:W-:Y:S05]  /*8190*/  @!P1 BRA `(.L_x_11827) ;  /* 0x000000b000dc9947 */ /* 0x002fea0003800000 */
.L_x_11826:
        /* <DEDUP_REMOVED lines=27> */
.L_x_11828:
        /* <DEDUP_REMOVED lines=84> */
[----:B------:R-:W-:Y:S01]  /*8890*/  FMUL.FTZ R16, R9, UR42 ;  /* 0x0000002a09107c20 */ /* 0x000fe20008410000 */
[----:B------:R-:W-:Y:S01]  /*88a0*/  FFMA.FTZ R40, R64, UR42, -R136 ;  /* 0x0000002a40287c23 */ /* 0x000fe20008010888 */
[----:B------:R-:W-:-:S01]  /*88b0*/  FADD.FTZ R9, -R12, R13 ;  /* 0x0000000d0c097221 */ /* 0x000fc20000010100 */
[----:B------:R-:W-:Y:S01]  /*88c0*/  FFMA.FTZ R64, R12, R69, -8 ;  /* 0xc10000000c407423 */ /* 0x000fe20000010045 */
[----:B------:R-:W-:-:S01]  /*88d0*/  FFMA.FTZ R13, R24, UR42, -R136 ;  /* 0x0000002a180d7c23 */ /* 0x000fc20008010888 */
[----:B------:R-:W-:Y:S01]  /*88e0*/  FFMA.FTZ R10, R25, UR42, -R136 ;  /* 0x0000002a190a7c23 */ /* 0x000fe20008010888 */
[----:B------:R-:W-:Y:S01]  /*88f0*/  FMUL.FTZ R9, R9, UR42 ;  /* 0x0000002a09097c20 */ /* 0x000fe20008410000 */
[--C-:B------:R-:W-:Y:S01]  /*8900*/  FFMA.FTZ R26, R26, UR42, -R64.reuse ;  /* 0x0000002a1a1a7c23 */ /* 0x100fe20008010840 */
[----:B------:R-:W-:-:S01]  /*8910*/  FFMA.FTZ R27, R27, UR42, -R64 ;  /* 0x0000002a1b1b7c23 */ /* 0x000fc20008010840 */
[----:B------:R0:W-:Y:S01]  /*8920*/  MUFU.EX2 R4, R16 ;  /* 0x0000001000047308 */ /* 0x0001e20000000800 */
[----:B------:R-:W-:-:S01]  /*8930*/  FFMA.FTZ R14, R28, UR42, -R136 ;  /* 0x0000002a1c0e7c23 */ /* 0x000fc20008010888 */
[--C-:B------:R-:W-:Y:S01]  /*8940*/  FFMA.FTZ R30, R30, UR42, -R64.reuse ;  /* 0x0000002a1e1e7c23 */ /* 0x100fe20008010840 */
[----:B------:R-:W-:-:S01]  /*8950*/  FFMA.FTZ R31, R31, UR42, -R64 ;  /* 0x0000002a1f1f7c23 */ /* 0x000fc20008010840 */
[----:B------:R-:W-:Y:S01]  /*8960*/  FFMA.FTZ R34, R34, UR42, -R64 ;  /* 0x0000002a22227c23 */ /* 0x000fe20008010840 */
        /* <DEDUP_REMOVED lines=45> */
[--C-:B------:R-:W-:Y:S01]  /*8c40*/  FFMA.FTZ R57, R77, UR42, -R136.reuse ;  /* 0x0000002a4d397c23 */ /* 0x100fe20008010888 */
[----:B------:R-:W-:-:S01]  /*8c50*/  FFMA.FTZ R56, R80, UR42, -R136 ;  /* 0x0000002a50387c23 */ /* 0x000fc20008010888 */
[--C-:B------:R-:W-:Y:S01]  /*8c60*/  FFMA.FTZ R61, R81, UR42, -R136.reuse ;  /* 0x0000002a513d7c23 */ /* 0x100fe20008010888 */
[----:B------:R-:W-:-:S01]  /*8c70*/  FFMA.FTZ R60, R84, UR42, -R136 ;  /* 0x0000002a543c7c23 */ /* 0x000fc20008010888 */
[----:B------:R-:W-:Y:S01]  /*8c80*/  FFMA.FTZ R86, R86, UR42, -R64 ;  /* 0x0000002a56567c23 */ /* 0x000fe20008010840 */
[----:B------:R-:W-:-:S01]  /*8c90*/  FFMA.FTZ R65, R85, UR42, -R136 ;  /* 0x0000002a55417c23 */ /* 0x000fc20008010888 */
        /* <DEDUP_REMOVED lines=85> */
[--C-:B------:R-:W-:Y:S01]  /*91f0*/  FFMA.FTZ R75, R83, UR42, -R64.reuse ;  /* 0x0000002a534b7c23 */ /* 0x100fe20008010840 */
[----:B------:R-:W-:-:S05]  /*9200*/  FFMA.FTZ R64, R87, UR42, -R64 ;  /* 0x0000002a57407c23 */ /* 0x000fca0008010840 */
        /* <DEDUP_REMOVED lines=44> */
.L_x_11829:
        /* <DEDUP_REMOVED lines=90> */
.L_x_11819:
        /* <DEDUP_REMOVED lines=10> */
.L_x_11850:
[----:B------:R-:W-:-:S04]  /*9b10*/  UIADD3 UR7, UR23, 0x1, URZ ;  /* 0x0000000117077890 */ /* 0x000fc8000fffe03f */
[----:B------:R-:W-:-:S04]  /*9b20*/  UISETP.NE.AND UP0, UPT, UR7, 0x2, UPT ;  /* 0x000000020700788c */ /* 0x000fc8000bf05270 */
[----:B------:R-:W-:Y:S02]  /*9b30*/  USEL UR4, URZ, 0x1, UP0 ;  /* 0x000000013f047887 */ /* 0x000fe40008000000 */
[----:B------:R-:W-:Y:S02]  /*9b40*/  USEL UR7, UR7, URZ, UP0 ;  /* 0x0000003f07077287 */ /* 0x000fe40008000000 */
[----:B------:R-:W-:Y:S01]  /*9b50*/  ULOP3.LUT UR4, UR22, UR4, URZ, 0x3c, !UPT ;  /* 0x0000000416047292 */ /* 0x000fe2000f8e3c3f */
[----:B------:R-:W-:Y:S11]  /*9b60*/  @!P0 BRA `(.L_x_11832) ;  /* 0x0000000000048947 */ /* 0x000ff60003800000 */
[----:B------:R-:W-:Y:S01]  /*9b70*/  BPT.TRAP 0x1 ;  /* 0x000000040000795c */ /* 0x000fe20000300000 */
.L_x_11832:
[----:B------:R-:W-:Y:S01]  /*9b80*/  ULEA UR21, UR7, UR45, 0x3 ;  /* 0x0000002d07157291 */ /* 0x000fe2000f8e183f */
[----:B------:R-:W-:-:S05]  /*9b90*/  IMAD.U32 R0, RZ, RZ, UR4 ;  /* 0x00000004ff007e24 */ /* 0x000fca000f8e00ff */
[----:B------:R-:W-:-:S04]  /*9ba0*/  SHF.L.U32 R0, R0, 0x1f, RZ ;  /* 0x0000001f00007819 */ /* 0x000fc800000006ff */
[----:B------:R0:W1:Y:S01]  /*9bb0*/  SYNCS.PHASECHK.TRANS64.TRYWAIT P1, [UR21+0x17030], R0 ;  /* 0x01703000ff0075a7 */ /* 0x0000620008020155 */
[----:B------:R-:W-:Y:S05]  /*9bc0*/  @!P0 BRA `(.L_x_11833) ;  /* 0x0000000000048947 */ /* 0x000fea0003800000 */
[----:B------:R-:W-:Y:S01]  /*9bd0*/  BPT.TRAP 0x1 ;  /* 0x000000040000795c */ /* 0x000fe20000300000 */
.L_x_11833:
[----:B-1----:R-:W-:Y:S05]  /*9be0*/  @P1 BRA `(.L_x_11834) ;  /* 0x0000000000081947 */ /* 0x002fea0003800000 */
[----:B------:R-:W1:Y:S02]  /*9bf0*/  SYNCS.PHASECHK.TRANS64.TRYWAIT P1, [UR21+0x17030], R0 ;  /* 0x01703000ff0075a7 */ /* 0x000e640008020155 */
[----:B-1----:R-:W-:Y:S05]  /*9c00*/  @!P1 BRA `(.L_x_11835) ;  /* 0x0000009800589947 */ /* 0x002fea0003800000 */
.L_x_11834:
        /* <DEDUP_REMOVED lines=19> */
.L_x_11836:
[----:B------:R-:W-:Y:S01]  /*9d40*/  ULEA UR15, UR23, UR45, 0x3 ;  /* 0x0000002d170f7291 */ /* 0x000fe2000f8e183f */
[----:B01----:R-:W-:-:S05]  /*9d50*/  IMAD.U32 R0, RZ, RZ, UR22 ;  /* 0x00000016ff007e24 */ /* 0x003fca000f8e00ff */
[----:B------:R-:W-:-:S04]  /*9d60*/  SHF.L.U32 R0, R0, 0x1f, RZ ;  /* 0x0000001f00007819 */ /* 0x000fc800000006ff */
[----:B------:R0:W1:Y:S01]  /*9d70*/  SYNCS.PHASECHK.TRANS64.TRYWAIT P1, [UR15+0x17050], R0 ;  /* 0x01705000ff0075a7 */ /* 0x000062000802014f */
[----:B------:R-:W-:Y:S05]  /*9d80*/  @!P0 BRA `(.L_x_11837) ;  /* 0x0000000000048947 */ /* 0x000fea0003800000 */
[----:B------:R-:W-:Y:S01]  /*9d90*/  BPT.TRAP 0x1 ;  /* 0x000000040000795c */ /* 0x000fe20000300000 */
.L_x_11837:
[----:B-1----:R-:W-:Y:S05]  /*9da0*/  @P1 BRA `(.L_x_11838) ;  /* 0x0000000000081947 */ /* 0x002fea0003800000 */
[----:B------:R-:W1:Y:S02]  /*9db0*/  SYNCS.PHASECHK.TRANS64.TRYWAIT P1, [UR15+0x17050], R0 ;  /* 0x01705000ff0075a7 */ /* 0x000e64000802014f */
[----:B-1----:R-:W-:Y:S05]  /*9dc0*/  @!P1 BRA `(.L_x_11839) ;  /* 0x0000009800009947 */ /* 0x002fea0003800000 */
.L_x_11838:
        /* <DEDUP_REMOVED lines=27> */
.L_x_11840:
[----:B------:R-:W-:Y:S01]  /*9f80*/  UISETP.NE.AND UP1, UPT, UR43, URZ, UPT ;  /* 0x0000003f2b00728c */ /* 0x000fe2000bf25270 */
[----:B------:R-:W-:Y:S01]  /*9f90*/  IMAD.MOV.U32 R10, RZ, RZ, R8 ;  /* 0x000000ffff0a7224 */ /* 0x000fe200078e0008 */
[----:B------:R-:W-:Y:S02]  /*9fa0*/  UISETP.NE.AND UP0, UPT, UR46, URZ, UPT ;  /* 0x0000003f2e00728c */ /* 0x000fe4000bf05270 */
[----:B------:R-:W-:Y:S02]  /*9fb0*/  UIADD3 UR21, UR21, 0x17040, URZ ;  /* 0x0001704015157890 */ /* 0x000fe4000fffe03f */
[----:B------:R-:W-:Y:S02]  /*9fc0*/  PLOP3.LUT P1, PT, PT, PT, UP1, 0x80, 0x0 ;  /* 0x000000000000781c */ /* 0x000fe40003f2f018 */
[----:B------:R-:W-:Y:S01]  /*9fd0*/  PLOP3.LUT P2, PT, PT, PT, UP1, 0x80, 0x0 ;  /* 0x000000000000781c */ /* 0x000fe20003f4f018 */
[----:B------:R-:W-:Y:S02]  /*9fe0*/  UPRMT UR21, UR5, 0x654, UR21 ;  /* 0x0000065405157896 */ /* 0x000fe40008000015 */
[----:B------:R-:W-:-:S07]  /*9ff0*/  @UP1 ULDC UR10, c[0x0][0x44c] ;  /* 0x00011300000a1ab9 */ /* 0x000fce0000000800 */
[----:B------:R-:W-:Y:S01]  /*a000*/  SYNCS.ARRIVE.TRANS64.RED.A1T0 RZ, [UR21], RZ ;  /* 0x000000ffffff79a7 */ /* 0x000fe20008100415 */
[----:B01----:R-:W-:Y:S01]  /*a010*/  @P1 IMAD.HI.U32 R0, R8, UR10, RZ ;  /* 0x0000000a08001c27 */ /* 0x003fe2000f8e00ff */
[----:B------:R-:W-:Y:S01]  /*a020*/  @UP1 ULDC UR10, c[0x0][0x450] ;  /* 0x00011400000a1ab9 */ /* 0x000fe20000000800 */
[----:B------:R-:W-:-:S03]  /*a030*/  PLOP3.LUT P1, PT, PT, PT, UP0, 0x40, 0x0 ;  /* 0x000000000000781c */ /* 0x000fc60003f2e808 */
        /* <DEDUP_REMOVED lines=25> */
.L_x_11843:
[----:B------:R-:W-:-:S05]  /*a1d0*/  IMAD.U32 R18, RZ, RZ, UR24 ;  /* 0x00000018ff127e24 */ /* 0x000fca000f8e00ff */
[----:B------:R-:W-:-:S13]  /*a1e0*/  ISETP.NE.AND P1, PT, R18, 0x1, PT ;  /* 0x000000011200780c */ /* 0x000fda0003f25270 */
[----:B------:R-:W0:Y:S02]  /*a1f0*/  @P1 LDC.64 R20, c[0x0][0x9e8] ;  /* 0x00027a00ff141b82 */ /* 0x000e240000000a00 */
[----:B0-----:R-:W-:-:S05]  /*a200*/  @P1 IMAD.HI.U32 R16, R15, R20, RZ ;  /* 0x000000140f101227 */ /* 0x001fca00078e00ff */
[----:B------:R-:W-:-:S07]  /*a210*/  @P1 SHF.R.U32.HI R15, RZ, R21, R16 ;  /* 0x00000015ff0f1219 */ /* 0x000fce0000011610 */
.L_x_11844:
[----:B------:R-:W-:Y:S05]  /*a220*/  BSYNC B0 ;  /* 0x0000000000007941 */ /* 0x000fea0003800000 */
.L_x_11842:
[----:B------:R-:W-:-:S04]  /*a230*/  IMAD R16, R15, R18, -R0 ;  /* 0x000000120f107224 */ /* 0x000fc800078e0a00 */
[----:B------:R-:W-:-:S05]  /*a240*/  IMAD R15, R5, -0x2, R16 ;  /* 0xfffffffe050f7824 */ /* 0x000fca00078e0210 */
[----:B------:R-:W-:Y:S02]  /*a250*/  VIADDMNMX R14, R15, R18, R14, PT ;  /* 0x000000120f0e7246 */ /* 0x000fe4000380010e */
[----:B------:R-:W-:-:S07]  /*a260*/  VIMNMX R12, R12, R15, !PT ;  /* 0x0000000f0c0c7248 */ /* 0x000fce0007fe0100 */
.L_x_11841:
        /* <DEDUP_REMOVED lines=116> */
.L_x_11847:
[----:B------:R-:W-:-:S05]  /*a9b0*/  IMAD.U32 R10, RZ, RZ, UR24 ;  /* 0x00000018ff0a7e24 */ /* 0x000fca000f8e00ff */
[----:B------:R-:W-:-:S13]  /*a9c0*/  ISETP.NE.AND P2, PT, R10, 0x1, PT ;  /* 0x000000010a00780c */ /* 0x000fda0003f45270 */
[----:B------:R-:W0:Y:S02]  /*a9d0*/  @P2 LDC.64 R12, c[0x0][0x9e8] ;  /* 0x00027a00ff0c2b82 */ /* 0x000e240000000a00 */
[----:B0-----:R-:W-:-:S05]  /*a9e0*/  @P2 IMAD.HI.U32 R12, R19, R12, RZ ;  /* 0x0000000c130c2227 */ /* 0x001fca00078e00ff */
[----:B------:R-:W-:-:S07]  /*a9f0*/  @P2 SHF.R.U32.HI R19, RZ, R13, R12 ;  /* 0x0000000dff132219 */ /* 0x000fce000001160c */
.L_x_11848:
[----:B------:R-:W-:Y:S05]  /*aa00*/  BSYNC B0 ;  /* 0x0000000000007941 */ /* 0x000fea0003800000 */
.L_x_11846:
[----:B------:R-:W-:-:S04]  /*aa10*/  IMAD R0, R19, R10, -R0 ;  /* 0x0000000a13007224 */ /* 0x000fc800078e0a00 */
[----:B------:R-:W-:-:S05]  /*aa20*/  IMAD R13, R5, -0x2, R0 ;  /* 0xfffffffe050d7824 */ /* 0x000fca00078e0200 */
[----:B------:R-:W-:Y:S02]  /*aa30*/  VIADDMNMX R16, R13, R10, R16, PT ;  /* 0x0000000a0d107246 */ /* 0x000fe40003800110 */
[----:B------:R-:W-:-:S07]  /*aa40*/  VIMNMX R14, R14, R13, !PT ;  /* 0x0000000d0e0e7248 */ /* 0x000fce0007fe0100 */
.L_x_11845:
        /* <DEDUP_REMOVED lines=65> */
[----:B------:R-:W-:Y:S01]  /*ae60*/  FSEL R43, R43, -INF , !P2 ;  /* 0xff8000002b2b7808 */ /* 0x000fe20005000000 */
[----:B------:R-:W0:Y:S01]  /*ae70*/  SHFL.BFLY PT, R13, R10, 0x2, 0x1f ;  /* 0x0c401f000a0d7f89 */ /* 0x000e2200000e0000 */
[----:B------:R-:W-:-:S02]  /*ae80*/  ISETP.GT.AND P2, PT, R14, 0x30, P1 ;  /* 0x000000300e00780c */ /* 0x000fc40000f44270 */
[----:B------:R-:W-:Y:S02]  /*ae90*/  FSEL R46, R46, -INF , !P3 ;  /* 0xff8000002e2e7808 */ /* 0x000fe40005800000 */
[----:B------:R-:W-:Y:S02]  /*aea0*/  ISETP.LT.OR P4, PT, R16, 0x2a, P4 ;  /* 0x0000002a1000780c */ /* 0x000fe40002781670 */
[----:B------:R-:W-:Y:S02]  /*aeb0*/  ISETP.GT.AND P3, PT, R14, 0x31, P1 ;  /* 0x000000310e00780c */ /* 0x000fe40000f64270 */
[----:B------:R-:W-:Y:S02]  /*aec0*/  ISETP.LT.OR P2, PT, R16, 0x31, P2 ;  /* 0x000000311000780c */ /* 0x000fe40001741670 */
[----:B------:R-:W-:Y:S02]  /*aed0*/  FSEL R47, R47, -INF , !P4 ;  /* 0xff8000002f2f7808 */ /* 0x000fe40006000000 */
[----:B------:R-:W-:-:S02]  /*aee0*/  ISETP.GT.AND P5, PT, R14, 0x38, P1 ;  /* 0x000000380e00780c */ /* 0x000fc40000fa4270 */
[----:B------:R-:W-:Y:S02]  /*aef0*/  FSEL R50, R50, -INF , !P2 ;  /* 0xff80000032327808 */ /* 0x000fe40005000000 */
[----:B------:R-:W-:Y:S02]  /*af00*/  ISETP.LT.OR P3, PT, R16, 0x32, P3 ;  /* 0x000000321000780c */ /* 0x000fe40001f61670 */
[----:B------:R-:W-:Y:S02]  /*af10*/  ISETP.GT.AND P4, PT, R14, 0x39, P1 ;  /* 0x000000390e00780c */ /* 0x000fe40000f84270 */
[----:B------:R-:W-:Y:S02]  /*af20*/  ISETP.LT.OR P5, PT, R16, 0x39, P5 ;  /* 0x000000391000780c */ /* 0x000fe40002fa1670 */
[----:B------:R-:W-:Y:S02]  /*af30*/  FSEL R51, R51, -INF , !P3 ;  /* 0xff80000033337808 */ /* 0x000fe40005800000 */
[----:B0-----:R-:W-:-:S02]  /*af40*/  FMNMX.FTZ R13, R10, R13, !PT ;  /* 0x0000000d0a0d7209 */ /* 0x001fc40007810000 */
[----:B------:R-:W-:Y:S02]  /*af50*/  ISETP.GT.AND P2, PT, R14, 0x40, P1 ;  /* 0x000000400e00780c */ /* 0x000fe40000f44270 */
[----:B------:R-:W-:Y:S01]  /*af60*/  FSEL R54, R54, -INF , !P5 ;  /* 0xff80000036367808 */ /* 0x000fe20006800000 */
[----:B------:R-:W0:Y:S01]  /*af70*/  SHFL.BFLY PT, R0, R13, 0x1, 0x1f ;  /* 0x0c201f000d007f89 */ /* 0x000e2200000e0000 */
[----:B------:R-:W-:Y:S02]  /*af80*/  ISETP.LT.OR P4, PT, R16, 0x3a, P4 ;  /* 0x0000003a1000780c */ /* 0x000fe40002781670 */
[----:B------:R-:W-:Y:S02]  /*af90*/  ISETP.GT.AND P3, PT, R14, 0x41, P1 ;  /* 0x000000410e00780c */ /* 0x000fe40000f64270 */
[----:B------:R-:W-:Y:S02]  /*afa0*/  ISETP.LT.OR P2, PT, R16, 0x41, P2 ;  /* 0x000000411000780c */ /* 0x000fe40001741670 */
[----:B------:R-:W-:-:S02]  /*afb0*/  FSEL R55, R55, -INF , !P4 ;  /* 0xff80000037377808 */ /* 0x000fc40006000000 */
[----:B------:R-:W-:Y:S02]  /*afc0*/  ISETP.GT.AND P5, PT, R14, 0x48, P1 ;  /* 0x000000480e00780c */ /* 0x000fe40000fa4270 */
[----:B------:R-:W-:Y:S02]  /*afd0*/  FSEL R58, R58, -INF , !P2 ;  /* 0xff8000003a3a7808 */ /* 0x000fe40005000000 */
[----:B------:R-:W-:Y:S02]  /*afe0*/  ISETP.LT.OR P3, PT, R16, 0x42, P3 ;  /* 0x000000421000780c */ /* 0x000fe40001f61670 */
[----:B------:R-:W-:Y:S02]  /*aff0*/  ISETP.GT.AND P4, PT, R14, 0x49, P1 ;  /* 0x000000490e00780c */ /* 0x000fe40000f84270 */
[----:B------:R-:W-:Y:S02]  /*b000*/  ISETP.LT.OR P5, PT, R16, 0x49, P5 ;  /* 0x000000491000780c */ /* 0x000fe40002fa1670 */
[----:B------:R-:W-:-:S02]  /*b010*/  FSEL R59, R59, -INF , !P3 ;  /* 0xff8000003b3b7808 */ /* 0x000fc40005800000 */
[----:B------:R-:W-:Y:S02]  /*b020*/  ISETP.GT.AND P2, PT, R14, 0x50, P1 ;  /* 0x000000500e00780c */ /* 0x000fe40000f44270 */
[----:B------:R-:W-:Y:S02]  /*b030*/  FSEL R62, R62, -INF , !P5 ;  /* 0xff8000003e3e7808 */ /* 0x000fe40006800000 */
[----:B0-----:R-:W-:Y:S02]  /*b040*/  FMNMX.FTZ R0, R13, R0, !PT ;  /* 0x000000000d007209 */ /* 0x001fe40007810000 */
[----:B------:R-:W-:Y:S02]  /*b050*/  ISETP.LT.OR P4, PT, R16, 0x4a, P4 ;  /* 0x0000004a1000780c */ /* 0x000fe40002781670 */
[C---:B------:R-:W-:Y:S01]  /*b060*/  FSETP.NEU.FTZ.AND P6, PT, R0.reuse, -INF , PT ;  /* 0xff8000000000780b */ /* 0x040fe20003fdd000 */
[----:B------:R-:W-:-:S01]  /*b070*/  FFMA.FTZ R12, R0, R19, -8 ;  /* 0xc1000000000c7423 */ /* 0x000fc20000010013 */
[----:B------:R-:W-:-:S02]  /*b080*/  ISETP.GT.AND P3, PT, R14, 0x51, P1 ;  /* 0x000000510e00780c */ /* 0x000fc40000f64270 */
[----:B------:R-:W-:Y:S02]  /*b090*/  ISETP.LT.OR P2, PT, R16, 0x51, P2 ;  /* 0x000000511000780c */ /* 0x000fe40001741670 */
[----:B------:R-:W-:Y:S02]  /*b0a0*/  FSEL R10, R12, RZ, P6 ;  /* 0x000000ff0c0a7208 */ /* 0x000fe40003000000 */
[----:B------:R-:W-:Y:S02]  /*b0b0*/  FMNMX.FTZ R12, R26, R9, !PT ;  /* 0x000000091a0c7209 */ /* 0x000fe40007810000 */
        /* <DEDUP_REMOVED lines=9> */
[----:B------:R-:W-:-:S01]  /*b150*/  FFMA.FTZ R15, R28, UR42, -R10 ;  /* 0x0000002a1c0f7c23 */ /* 0x000fc2000801080a */
[----:B------:R-:W-:Y:S01]  /*b160*/  FMNMX.FTZ R23, R31, R12, !PT ;  /* 0x0000000c1f177209 */ /* 0x000fe20007810000 */
[----:B------:R-:W-:-:S01]  /*b170*/  FFMA.FTZ R28, R41, UR42, -R10 ;  /* 0x0000002a291c7c23 */ /* 0x000fc2000801080a */
[----:B------:R-:W-:Y:S01]  /*b180*/  FSEL R66, R66, -INF , !P2 ;  /* 0xff80000042427808 */ /* 0x000fe20005000000 */
[----:B------:R-:W-:-:S01]  /*b190*/  FFMA.FTZ R19, R32, UR42, -R10 ;  /* 0x0000002a20137c23 */ /* 0x000fc2000801080a */
[----:B------:R-:W-:Y:S01]  /*b1a0*/  FMNMX.FTZ R12, R34, R23, !PT ;  /* 0x00000017220c7209 */ /* 0x000fe20007810000 */
[----:B------:R-:W-:-:S01]  /*b1b0*/  FFMA.FTZ R32, R45, UR42, -R10 ;  /* 0x0000002a2d207c23 */ /* 0x000fc2000801080a */
[----:B------:R-:W-:Y:S01]  /*b1c0*/  ISETP.LT.OR P3, PT, R16, 0x52, P3 ;  /* 0x000000521000780c */ /* 0x000fe20001f61670 */
[----:B------:R-:W-:-:S01]  /*b1d0*/  FFMA.FTZ R21, R36, UR42, -R10 ;  /* 0x0000002a24157c23 */ /* 0x000fc2000801080a */
[----:B------:R-:W-:Y:S01]  /*b1e0*/  FMNMX.FTZ R23, R35, R12, !PT ;  /* 0x0000000c23177209 */ /* 0x000fe20007810000 */
[----:B------:R-:W-:-:S01]  /*b1f0*/  FFMA.FTZ R36, R49, UR42, -R10 ;  /* 0x0000002a31247c23 */ /* 0x000fc2000801080a */
[----:B------:R-:W-:Y:S01]  /*b200*/  ISETP.GT.AND P4, PT, R14, 0x59, P1 ;  /* 0x000000590e00780c */ /* 0x000fe20000f84270 */
[----:B------:R-:W-:-:S01]  /*b210*/  FFMA.FTZ R49, R69, UR42, -R10 ;  /* 0x0000002a45317c23 */ /* 0x000fc2000801080a */
[----:B------:R-:W-:Y:S01]  /*b220*/  FMNMX.FTZ R12, R38, R23, !PT ;  /* 0x00000017260c7209 */ /* 0x000fe20007810000 */
[----:B------:R-:W-:-:S01]  /*b230*/  FFMA.FTZ R23, R40, UR42, -R10 ;  /* 0x0000002a28177c23 */ /* 0x000fc2000801080a */
[----:B------:R-:W-:Y:S01]  /*b240*/  ISETP.LT.OR P5, PT, R16, 0x59, P5 ;  /* 0x000000591000780c */ /* 0x000fe20002fa1670 */
[----:B------:R-:W-:-:S01]  /*b250*/  FFMA.FTZ R40, R53, UR42, -R10 ;  /* 0x0000002a35287c23 */ /* 0x000fc2000801080a */
[----:B------:R-:W-:Y:S01]  /*b260*/  FMNMX.FTZ R25, R39, R12, !PT ;  /* 0x0000000c27197209 */ /* 0x000fe20007810000 */
[----:B------:R-:W-:-:S01]  /*b270*/  FFMA.FTZ R53, R73, UR42, -R10 ;  /* 0x0000002a49357c23 */ /* 0x000fc2000801080a */
[----:B------:R-:W-:Y:S01]  /*b280*/  FSEL R67, R67, -INF , !P3 ;  /* 0xff80000043437808 */ /* 0x000fe20005800000 */
[----:B------:R-:W-:Y:S01]  /*b290*/  IMAD.U32 R73, RZ, RZ, UR42 ;  /* 0x0000002aff497e24 */ /* 0x000fe2000f8e00ff */
[----:B------:R-:W-:Y:S01]  /*b2a0*/  FMNMX.FTZ R12, R42, R25, !PT ;  /* 0x000000192a0c7209 */ /* 0x000fe20007810000 */
[----:B------:R-:W-:-:S01]  /*b2b0*/  FFMA.FTZ R85, R85, UR42, -R10 ;  /* 0x0000002a55557c23 */ /* 0x000fc2000801080a */
[----:B------:R-:W-:Y:S01]  /*b2c0*/  ISETP.GT.AND P2, PT, R14, 0x60, P1 ;  /* 0x000000600e00780c */ /* 0x000fe20000f44270 */
[----:B------:R-:W-:Y:S01]  /*b2d0*/  MUFU.EX2 R18, R18 ;  /* 0x0000001200127308 */ /* 0x000fe20000000800 */
[----:B------:R-:W-:-:S02]  /*b2e0*/  FMNMX.FTZ R25, R43, R12, !PT ;  /* 0x0000000c2b197209 */ /* 0x000fc40007810000 */
[----:B------:R-:W-:Y:S02]  /*b2f0*/  FSEL R70, R70, -INF , !P5 ;  /* 0xff80000046467808 */ /* 0x000fe40006800000 */
[----:B------:R-:W-:Y:S01]  /*b300*/  FMNMX.FTZ R12, R46, R25, !PT ;  /* 0x000000192e0c7209 */ /* 0x000fe20007810000 */
[--C-:B------:R-:W-:Y:S01]  /*b310*/  FFMA.FTZ R25, R44, UR42, -R10.reuse ;  /* 0x0000002a2c197c23 */ /* 0x100fe2000801080a */
[----:B------:R-:W-:Y:S01]  /*b320*/  ISETP.LT.OR P4, PT, R16, 0x5a, P4 ;  /* 0x0000005a1000780c */ /* 0x000fe20002781670 */
[--C-:B------:R-:W-:Y:S01]  /*b330*/  FFMA.FTZ R44, R64, UR42, -R10.reuse ;  /* 0x0000002a402c7c23 */ /* 0x100fe2000801080a */
[----:B------:R-:W-:Y:S01]  /*b340*/  FMNMX.FTZ R29, R47, R12, !PT ;  /* 0x0000000c2f1d7209 */ /* 0x000fe20007810000 */
[----:B------:R-:W-:Y:S01]  /*b350*/  FFMA.FTZ R64, R84, UR42, -R10 ;  /* 0x0000002a54407c23 */ /* 0x000fe2000801080a */
[----:B------:R-:W-:Y:S01]  /*b360*/  ISETP.GT.AND P3, PT, R14, 0x61, P1 ;  /* 0x000000610e00780c */ /* 0x000fe20000f64270 */
[----:B------:R-:W-:Y:S01]  /*b370*/  MUFU.EX2 R13, R13 ;  /* 0x0000000d000d7308 */ /* 0x000fe20000000800 */
[----:B------:R-:W-:-:S02]  /*b380*/  FMNMX.FTZ R12, R50, R29, !PT ;  /* 0x0000001d320c7209 */ /* 0x000fc40007810000 */
[----:B------:R-:W-:Y:S02]  /*b390*/  ISETP.LT.OR P2, PT, R16, 0x61, P2 ;  /* 0x000000611000780c */ /* 0x000fe40001741670 */
[----:B------:R-:W-:Y:S02]  /*b3a0*/  FMNMX.FTZ R29, R51, R12, !PT ;  /* 0x0000000c331d7209 */ /* 0x000fe40007810000 */
[----:B------:R-:W-:Y:S01]  /*b3b0*/  FSEL R71, R71, -INF , !P4 ;  /* 0xff80000047477808 */ /* 0x000fe20006000000 */
[----:B------:R-:W-:Y:S01]  /*b3c0*/  MUFU.EX2 R15, R15 ;  /* 0x0000000f000f7308 */ /* 0x000fe20000000800 */
[----:B------:R-:W-:Y:S01]  /*b3d0*/  FMNMX.FTZ R12, R54, R29, !PT ;  /* 0x0000001d360c7209 */ /* 0x000fe20007810000 */
[--C-:B------:R-:W-:Y:S01]  /*b3e0*/  FFMA.FTZ R29, R48, UR42, -R10.reuse ;  /* 0x0000002a301d7c23 */ /* 0x100fe2000801080a */
[----:B------:R-:W-:Y:S01]  /*b3f0*/  ISETP.GT.AND P5, PT, R14, 0x68, P1 ;  /* 0x000000680e00780c */ /* 0x000fe20000fa4270 */
[----:B------:R-:W-:Y:S01]  /*b400*/  FFMA.FTZ R48, R68, UR42, -R10 ;  /* 0x0000002a44307c23 */ /* 0x000fe2000801080a */
[----:B------:R-:W-:-:S02]  /*b410*/  FMNMX.FTZ R33, R55, R12, !PT ;  /* 0x0000000c37217209 */ /* 0x000fc40007810000 */
[----:B------:R-:W-:Y:S01]  /*b420*/  FSEL R74, R74, -INF , !P2 ;  /* 0xff8000004a4a7808 */ /* 0x000fe20005000000 */
[----:B------:R-:W-:Y:S01]  /*b430*/  MUFU.EX2 R20, R20 ;  /* 0x0000001400147308 */ /* 0x000fe20000000800 */
[----:B------:R-:W-:Y:S02]  /*b440*/  FMNMX.FTZ R12, R58, R33, !PT ;  /* 0x000000213a0c7209 */ /* 0x000fe40007810000 */
[----:B------:R-:W-:Y:S02]  /*b450*/  ISETP.LT.OR P3, PT, R16, 0x62, P3 ;  /* 0x000000621000780c */ /* 0x000fe40001f61670 */
[----:B------:R-:W-:Y:S02]  /*b460*/  FMNMX.FTZ R33, R59, R12, !PT ;  /* 0x0000000c3b217209 */ /* 0x000fe40007810000 */
[----:B------:R-:W-:Y:S01]  /*b470*/  ISETP.GT.AND P4, PT, R14, 0x69, P1 ;  /* 0x000000690e00780c */ /* 0x000fe20000f84270 */
[----:B------:R-:W-:Y:S01]  /*b480*/  MUFU.EX2 R19, R19 ;  /* 0x0000001300137308 */ /* 0x000fe20000000800 */
[----:B------:R-:W-:Y:S01]  /*b490*/  FMNMX.FTZ R12, R62, R33, !PT ;  /* 0x000000213e0c7209 */ /* 0x000fe20007810000 */
[--C-:B------:R-:W-:Y:S01]  /*b4a0*/  FFMA.FTZ R33, R52, UR42, -R10.reuse ;  /* 0x0000002a34217c23 */ /* 0x100fe2000801080a */
[----:B------:R-:W-:Y:S01]  /*b4b0*/  ISETP.LT.OR P5, PT, R16, 0x69, P5 ;  /* 0x000000691000780c */ /* 0x000fe20002fa1670 */
[----:B------:R-:W-:Y:S01]  /*b4c0*/  FFMA.FTZ R52, R72, UR42, -R10 ;  /* 0x0000002a48347c23 */ /* 0x000fe2000801080a */
[----:B------:R-:W-:-:S02]  /*b4d0*/  FMNMX.FTZ R37, R63, R12, !PT ;  /* 0x0000000c3f257209 */ /* 0x000fc40007810000 */
[----:B------:R-:W-:Y:S01]  /*b4e0*/  FSEL R75, R75, -INF , !P3 ;  /* 0xff8000004b4b7808 */ /* 0x000fe20005800000 */
[----:B------:R-:W-:Y:S01]  /*b4f0*/  MUFU.EX2 R22, R22 ;  /* 0x0000001600167308 */ /* 0x000fe20000000800 */
[----:B------:R-:W-:Y:S02]  /*b500*/  FMNMX.FTZ R12, R66, R37, !PT ;  /* 0x00000025420c7209 */ /* 0x000fe40007810000 */
[----:B------:R-:W-:Y:S02]  /*b510*/  ISETP.GT.AND P2, PT, R14, 0x70, P1 ;  /* 0x000000700e00780c */ /* 0x000fe40000f44270 */
[----:B------:R-:W-:Y:S02]  /*b520*/  FMNMX.FTZ R37, R67, R12, !PT ;  /* 0x0000000c43257209 */ /* 0x000fe40007810000 */
[----:B------:R-:W-:Y:S01]  /*b530*/  FSEL R78, R78, -INF , !P5 ;  /* 0xff8000004e4e7808 */ /* 0x000fe20006800000 */
[----:B------:R-:W-:Y:S01]  /*b540*/  MUFU.EX2 R21, R21 ;  /* 0x0000001500157308 */ /* 0x000fe20000000800 */
[----:B------:R-:W-:Y:S01]  /*b550*/  FMNMX.FTZ R12, R70, R37, !PT ;  /* 0x00000025460c7209 */ /* 0x000fe20007810000 */
[--C-:B------:R-:W-:Y:S01]  /*b560*/  FFMA.FTZ R37, R56, UR42, -R10.reuse ;  /* 0x0000002a38257c23 */ /* 0x100fe2000801080a */
[----:B------:R-:W-:Y:S01]  /*b570*/  ISETP.LT.OR P4, PT, R16, 0x6a, P4 ;  /* 0x0000006a1000780c */ /* 0x000fe20002781670 */
[----:B------:R-:W-:Y:S01]  /*b580*/  FFMA.FTZ R56, R76, UR42, -R10 ;  /* 0x0000002a4c387c23 */ /* 0x000fe2000801080a */
[----:B------:R-:W-:-:S02]  /*b590*/  FMNMX.FTZ R41, R71, R12, !PT ;  /* 0x0000000c47297209 */ /* 0x000fc40007810000 */
[----:B------:R-:W-:Y:S01]  /*b5a0*/  ISETP.GT.AND P3, PT, R14, 0x71, P1 ;  /* 0x000000710e00780c */ /* 0x000fe20000f64270 */
[----:B------:R-:W-:Y:S01]  /*b5b0*/  MUFU.EX2 R24, R24 ;  /* 0x0000001800187308 */ /* 0x000fe20000000800 */
[----:B------:R-:W-:Y:S02]  /*b5c0*/  FMNMX.FTZ R12, R74, R41, !PT ;  /* 0x000000294a0c7209 */ /* 0x000fe40007810000 */
        /* <DEDUP_REMOVED lines=8> */
[----:B------:R-:W-:-:S02]  /*b650*/  ISETP.LT.OR P3, PT, R16, 0x72, P3 ;  /* 0x000000721000780c */ /* 0x000fc40001f61670 */
[----:B------:R-:W-:Y:S01]  /*b660*/  FSEL R82, R82, -INF , !P2 ;  /* 0xff80000052527808 */ /* 0x000fe20005000000 */
[----:B------:R-:W-:Y:S01]  /*b670*/  MUFU.EX2 R28, R28 ;  /* 0x0000001c001c7308 */ /* 0x000fe20000000800 */
[----:B------:R-:W-:Y:S02]  /*b680*/  FMNMX.FTZ R45, R79, R12, !PT ;  /* 0x0000000c4f2d7209 */ /* 0x000fe40007810000 */
[----:B------:R-:W-:Y:S01]  /*b690*/  ISETP.GT.AND P1, PT, R14, 0x79, P1 ;  /* 0x000000790e00780c */ /* 0x000fe20000f24270 */
[----:B------:R-:W-:-:S01]  /*b6a0*/  FFMA.FTZ R14, R57, UR42, -R10 ;  /* 0x0000002a390e7c23 */ /* 0x000fc2000801080a */
[----:B------:R-:W-:Y:S02]  /*b6b0*/  ISETP.LT.OR P5, PT, R16, 0x79, P5 ;  /* 0x000000791000780c */ /* 0x000fe40002fa1670 */
[----:B------:R-:W-:Y:S01]  /*b6c0*/  FSEL R83, R83, -INF , !P3 ;  /* 0xff80000053537808 */ /* 0x000fe20005800000 */
[----:B------:R-:W-:Y:S01]  /*b6d0*/  MUFU.EX2 R25, R25 ;  /* 0x0000001900197308 */ /* 0x000fe20000000800 */
[----:B------:R-:W-:-:S02]  /*b6e0*/  FMNMX.FTZ R12, R82, R45, !PT ;  /* 0x0000002d520c7209 */ /* 0x000fc40007810000 */
[----:B------:R-:W-:Y:S01]  /*b6f0*/  ISETP.LT.OR P1, PT, R16, 0x7a, P1 ;  /* 0x0000007a1000780c */ /* 0x000fe20000f21670 */
[----:B------:R-:W-:-:S01]  /*b700*/  FFMA.FTZ R16, R61, UR42, -R10 ;  /* 0x0000002a3d107c23 */ /* 0x000fc2000801080a */
[----:B------:R-:W-:Y:S01]  /*b710*/  FSEL R86, R86, -INF , !P5 ;  /* 0xff80000056567808 */ /* 0x000fe20006800000 */
[----:B------:R-:W-:-:S01]  /*b720*/  FFMA.FTZ R61, R81, UR42, -R10 ;  /* 0x0000002a513d7c23 */ /* 0x000fc2000801080a */
[----:B------:R-:W-:Y:S01]  /*b730*/  FMNMX.FTZ R45, R83, R12, !PT ;  /* 0x0000000c532d7209 */ /* 0x000fe20007810000 */
[----:B------:R-:W-:Y:S01]  /*b740*/  MUFU.EX2 R32, R32 ;  /* 0x0000002000207308 */ /* 0x000fe20000000800 */
[----:B------:R-:W-:Y:S02]  /*b750*/  FSEL R87, R87, -INF , !P1 ;  /* 0xff80000057577808 */ /* 0x000fe40004800000 */
[----:B------:R-:W-:Y:S01]  /*b760*/  FMNMX.FTZ R12, R86, R45, !PT ;  /* 0x0000002d560c7209 */ /* 0x000fe20007810000 */
[----:B------:R-:W-:-:S01]  /*b770*/  FFMA.FTZ R45, R65, UR42, -R10 ;  /* 0x0000002a412d7c23 */ /* 0x000fc2000801080a */
[----:B------:R-:W-:-:S02]  /*b780*/  FSEL R69, R0, RZ, P6 ;  /* 0x000000ff00457208 */ /* 0x000fc40003000000 */
[----:B------:R-:W-:Y:S01]  /*b790*/  FMNMX.FTZ R12, R87, R12, !PT ;  /* 0x0000000c570c7209 */ /* 0x000fe20007810000 */
[----:B------:R-:W-:Y:S02]  /*b7a0*/  MUFU.EX2 R29, R29 ;  /* 0x0000001d001d7308 */ /* 0x000fe40000000800 */
[----:B------:R-:W-:-:S02]  /*b7b0*/  FADD.FTZ R69, -R69, R4 ;  /* 0x0000000445457221 */ /* 0x000fc40000010100 */
[----:B------:R-:W0:Y:S02]  /*b7c0*/  SHFL.BFLY PT, R57, R12, 0x2, 0x1f ;  /* 0x0c401f000c397f89 */ /* 0x000e2400000e0000 */
[----:B------:R-:W-:Y:S02]  /*b7d0*/  FMUL.FTZ R69, R69, UR42 ;  /* 0x0000002a45457c20 */ /* 0x000fe40008410000 */
[----:B------:R-:W-:Y:S08]  /*b7e0*/  MUFU.EX2 R36, R36 ;  /* 0x0000002400247308 */ /* 0x000ff00000000800 */
[----:B------:R-:W1:Y:S08]  /*b7f0*/  MUFU.EX2 R69, R69 ;  /* 0x0000004500457308 */ /* 0x000e700000000800 */
        /* <DEDUP_REMOVED lines=22> */
[----:B------:R-:W-:Y:S01]  /*b960*/  MUFU.EX2 R73, R73 ;  /* 0x0000004900497308 */ /* 0x000fe20000000800 */
[----:B------:R-:W-:-:S01]  /*b970*/  FFMA.FTZ R27, R31, UR42, -R4 ;  /* 0x0000002a1f1b7c23 */ /* 0x000fc20008010804 */
[----:B------:R-:W-:Y:S01]  /*b980*/  FFMA.FTZ R68, R54, UR42, -R4 ;  /* 0x0000002a36447c23 */ /* 0x000fe20008010804 */
[----:B------:R-:W-:-:S01]  /*b990*/  FADD.FTZ R50, -R50, R9 ;  /* 0x0000000932327221 */ /* 0x000fc20000010100 */
[--C-:B------:R-:W-:Y:S01]  /*b9a0*/  FFMA.FTZ R31, R35, UR42, -R4.reuse ;  /* 0x0000002a231f7c23 */ /* 0x100fe20008010804 */
[----:B------:R-:W-:-:S01]  /*b9b0*/  FFMA.FTZ R54, R55, UR42, -R4 ;  /* 0x0000002a37367c23 */ /* 0x000fc20008010804 */
[----:B------:R-:W-:Y:S01]  /*b9c0*/  FFMA.FTZ R55, R62, UR42, -R4 ;  /* 0x0000002a3e377c23 */ /* 0x000fe20008010804 */
[----:B------:R-:W-:Y:S01]  /*b9d0*/  FMUL.FTZ R50, R50, UR42 ;  /* 0x0000002a32327c20 */ /* 0x000fe20008410000 */
[----:B------:R-:W-:Y:S01]  /*b9e0*/  MUFU.EX2 R10, R10 ;  /* 0x0000000a000a7308 */ /* 0x000fe20000000800 */
[----:B-1----:R-:W-:-:S01]  /*b9f0*/  FFMA.FTZ R62, R69, R3, R18 ;  /* 0x00000003453e7223 */ /* 0x002fc20000010012 */
[--C-:B------:R-:W-:Y:S01]  /*ba00*/  FFMA.FTZ R35, R39, UR42, -R4.reuse ;  /* 0x0000002a27237c23 */ /* 0x100fe20008010804 */
[----:B------:R-:W-:-:S01]  /*ba10*/  FFMA.FTZ R39, R43, UR42, -R4 ;  /* 0x0000002a2b277c23 */ /* 0x000fc20008010804 */
[--C-:B------:R-:W-:Y:S01]  /*ba20*/  FFMA.FTZ R43, R47, UR42, -R4.reuse ;  /* 0x0000002a2f2b7c23 */ /* 0x100fe20008010804 */
[----:B------:R-:W-:-:S01]  /*ba30*/  FFMA.FTZ R47, R51, UR42, -R4 ;  /* 0x0000002a332f7c23 */ /* 0x000fc20008010804 */
[--C-:B------:R-:W-:Y:S01]  /*ba40*/  FFMA.FTZ R51, R58, UR42, -R4.reuse ;  /* 0x0000002a3a337c23 */ /* 0x100fe20008010804 */
[----:B------:R-:W-:-:S01]  /*ba50*/  FFMA.FTZ R58, R59, UR42, -R4 ;  /* 0x0000002a3b3a7c23 */ /* 0x000fc20008010804 */
[----:B------:R-:W0:Y:S01]  /*ba60*/  MUFU.EX2 R50, R50 ;  /* 0x0000003200327308 */ /* 0x000e220000000800 */
[----:B------:R-:W-:-:S07]  /*ba70*/  FFMA.FTZ R86, R86, UR42, -R4 ;  /* 0x0000002a56567c23 */ /* 0x000fce0008010804 */
[----:B------:R-:W1:Y:S08]  /*ba80*/  MUFU.EX2 R26, R26 ;  /* 0x0000001a001a7308 */ /* 0x000e700000000800 */
[----:B------:R-:W2:Y:S01]  /*ba90*/  MUFU.EX2 R27, R27 ;  /* 0x0000001b001b7308 */ /* 0x000ea20000000800 */
[----:B0-----:R-:W-:-:S01]  /*baa0*/  FFMA.FTZ R3, R50, R2, R73 ;  /* 0x0000000232037223 */ /* 0x001fc20000010049 */
[----:B------:R-:W-:Y:S01]  /*bab0*/  FADD.FTZ R2, R13, R62 ;  /* 0x0000003e0d027221 */ /* 0x000fe20000010000 */
[----:B------:R-:W-:-:S02]  /*bac0*/  FFMA.FTZ R62, R63, UR42, -R4 ;  /* 0x0000002a3f3e7c23 */ /* 0x000fc40008010804 */
[----:B------:R-:W-:Y:S01]  /*bad0*/  FADD.FTZ R3, R10, R3 ;  /* 0x000000030a037221 */ /* 0x000fe20000010000 */
[----:B------:R-:W-:-:S02]  /*bae0*/  FADD.FTZ R59, R15, R2 ;  /* 0x000000020f3b7221 */ /* 0x000fc40000010000 */
        /* <DEDUP_REMOVED lines=10> */
[----:B--2---:R-:W-:Y:S01]  /*bb90*/  FADD.FTZ R2, R34, R3 ;  /* 0x0000000322027221 */ /* 0x004fe20000010000 */
[----:B------:R-:W-:-:S01]  /*bba0*/  FFMA.FTZ R59, R66, UR42, -R4 ;  /* 0x0000002a423b7c23 */ /* 0x000fc20008010804 */
[----:B------:R-:W-:Y:S01]  /*bbb0*/  FFMA.FTZ R66, R67, UR42, -R4 ;  /* 0x0000002a43427c23 */ /* 0x000fe20008010804 */
[----:B------:R-:W-:-:S03]  /*bbc0*/  FADD.FTZ R63, R19, R68 ;  /* 0x00000044133f7221 */ /* 0x000fc60000010000 */
[----:B------:R-:W0:Y:S01]  /*bbd0*/  MUFU.EX2 R38, R38 ;  /* 0x0000002600267308 */ /* 0x000e220000000800 */
[----:B------:R-:W-:-:S04]  /*bbe0*/  FADD.FTZ R68, R22, R63 ;  /* 0x0000003f16447221 */ /* 0x000fc80000010000 */
[----:B------:R-:W-:-:S03]  /*bbf0*/  FADD.FTZ R63, R21, R68 ;  /* 0x00000044153f7221 */ /* 0x000fc60000010000 */
[----:B------:R-:W2:Y:S01]  /*bc00*/  MUFU.EX2 R39, R39 ;  /* 0x0000002700277308 */ /* 0x000ea20000000800 */
[----:B------:R-:W-:-:S01]  /*bc10*/  FADD.FTZ R68, R24, R63 ;  /* 0x0000003f18447221 */ /* 0x000fc20000010000 */
[----:B-1----:R-:W-:Y:S01]  /*bc20*/  FADD.FTZ R3, R35, R2 ;  /* 0x0000000223037221 */ /* 0x002fe20000010000 */
[----:B------:R-:W-:-:S02]  /*bc30*/  FFMA.FTZ R63, R70, UR42, -R4 ;  /* 0x0000002a463f7c23 */ /* 0x000fc40008010804 */
[----:B------:R-:W-:Y:S01]  /*bc40*/  FADD.FTZ R67, R23, R68 ;  /* 0x0000004417437221 */ /* 0x000fe20000010000 */
[----:B------:R-:W-:-:S02]  /*bc50*/  FFMA.FTZ R68, R71, UR42, -R4 ;  /* 0x0000002a47447c23 */ /* 0x000fc40008010804 */
[----:B------:R-:W1:Y:S01]  /*bc60*/  MUFU.EX2 R42, R42 ;  /* 0x0000002a002a7308 */ /* 0x000e620000000800 */
[----:B0-----:R-:W-:-:S01]  /*bc70*/  FADD.FTZ R2, R38, R3 ;  /* 0x0000000326027221 */ /* 0x001fc20000010000 */
[----:B------:R-:W-:-:S04]  /*bc80*/  FADD.FTZ R70, R28, R67 ;  /* 0x000000431c467221 */ /* 0x000fc80000010000 */
[----:B------:R-:W-:Y:S02]  /*bc90*/  FADD.FTZ R67, R25, R70 ;  /* 0x0000004619437221 */ /* 0x000fe40000010000 */
[----:B------:R-:W0:Y:S01]  /*bca0*/  MUFU.EX2 R43, R43 ;  /* 0x0000002b002b7308 */ /* 0x000e220000000800 */
[----:B--2---:R-:W-:-:S01]  /*bcb0*/  FADD.FTZ R3, R39, R2 ;  /* 0x0000000227037221 */ /* 0x004fc20000010000 */
[----:B------:R-:W-:Y:S01]  /*bcc0*/  FADD.FTZ R70, R32, R67 ;  /* 0x0000004320467221 */ /* 0x000fe20000010000 */
[----:B------:R-:W-:-:S03]  /*bcd0*/  FFMA.FTZ R67, R74, UR42, -R4 ;  /* 0x0000002a4a437c23 */ /* 0x000fc60008010804 */
[----:B------:R-:W-:Y:S01]  /*bce0*/  FADD.FTZ R71, R29, R70 ;  /* 0x000000461d477221 */ /* 0x000fe20000010000 */
[----:B------:R-:W-:-:S01]  /*bcf0*/  FFMA.FTZ R70, R75, UR42, -R4 ;  /* 0x0000002a4b467c23 */ /* 0x000fc20008010804 */
[----:B------:R-:W2:Y:S01]  /*bd00*/  MUFU.EX2 R46, R46 ;  /* 0x0000002e002e7308 */ /* 0x000ea20000000800 */
[----:B-1----:R-:W-:-:S01]  /*bd10*/  FADD.FTZ R2, R42, R3 ;  /* 0x000000032a027221 */ /* 0x002fc20000010000 */
[----:B------:R-:W-:-:S06]  /*bd20*/  FADD.FTZ R72, R36, R71 ;  /* 0x0000004724487221 */ /* 0x000fcc0000010000 */
[----:B------:R-:W1:Y:S01]  /*bd30*/  MUFU.EX2 R47, R47 ;  /* 0x0000002f002f7308 */ /* 0x000e620000000800 */
[----:B0-----:R-:W-:-:S07]  /*bd40*/  FADD.FTZ R3, R43, R2 ;  /* 0x000000022b037221 */ /* 0x001fce0000010000 */
[----:B------:R-:W0:Y:S01]  /*bd50*/  MUFU.EX2 R54, R54 ;  /* 0x0000003600367308 */ /* 0x000e220000000800 */
[----:B--2---:R-:W-:-:S01]  /*bd60*/  FADD.FTZ R2, R46, R3 ;  /* 0x000000032e027221 */ /* 0x004fc20000010000 */
[----:B------:R-:W-:-:S06]  /*bd70*/  FADD.FTZ R3, R33, R72 ;  /* 0x0000004821037221 */ /* 0x000fcc0000010000 */
[----:B------:R-:W2:Y:S01]  /*bd80*/  MUFU.EX2 R51, R51 ;  /* 0x0000003300337308 */ /* 0x000ea20000000800 */
[----:B-1----:R-:W-:-:S04]  /*bd90*/  FADD.FTZ R2, R47, R2 ;  /* 0x000000022f027221 */ /* 0x002fc80000010000 */
[----:B------:R-:W-:Y:S01]  /*bda0*/  FADD.FTZ R71, R9, R2 ;  /* 0x0000000209477221 */ /* 0x000fe20000010000 */
[----:B------:R-:W-:-:S02]  /*bdb0*/  FADD.FTZ R2, R40, R3 ;  /* 0x0000000328027221 */ /* 0x000fc40000010000 */
[----:B------:R-:W1:Y:S01]  /*bdc0*/  MUFU.EX2 R58, R58 ;  /* 0x0000003a003a7308 */ /* 0x000e620000000800 */
[----:B0-----:R-:W-:-:S01]  /*bdd0*/  FADD.FTZ R72, R54, R71 ;  /* 0x0000004736487221 */ /* 0x001fc20000010000 */
[----:B------:R-:W-:Y:S01]  /*bde0*/  FADD.FTZ R3, R37, R2 ;  /* 0x0000000225037221 */ /* 0x000fe20000010000 */
[----:B------:R-:W-:-:S03]  /*bdf0*/  FFMA.FTZ R71, R78, UR42, -R4 ;  /* 0x0000002a4e477c23 */ /* 0x000fc60008010804 */
[----:B------:R-:W-:Y:S02]  /*be00*/  FADD.FTZ R2, R14, R3 ;  /* 0x000000030e027221 */ /* 0x000fe40000010000 */
[----:B------:R-:W0:Y:S01]  /*be10*/  MUFU.EX2 R55, R55 ;  /* 0x0000003700377308 */ /* 0x000e220000000800 */
[----:B--2---:R-:W-:-:S01]  /*be20*/  FADD.FTZ R75, R51, R72 ;  /* 0x00000048334b7221 */ /* 0x004fc20000010000 */
[----:B------:R-:W-:Y:S01]  /*be30*/  FADD.FTZ R3, R41, R2 ;  /* 0x0000000229037221 */ /* 0x000fe20000010000 */
[----:B------:R-:W-:-:S03]  /*be40*/  FFMA.FTZ R72, R79, UR42, -R4 ;  /* 0x0000002a4f487c23 */ /* 0x000fc60008010804 */
[----:B------:R-:W-:Y:S02]  /*be50*/  FADD.FTZ R3, R16, R3 ;  /* 0x0000000310037221 */ /* 0x000fe40000010000 */
[----:B------:R-:W2:Y:S01]  /*be60*/  MUFU.EX2 R62, R62 ;  /* 0x0000003e003e7308 */ /* 0x000ea20000000800 */
[----:B-1----:R-:W-:-:S07]  /*be70*/  FADD.FTZ R74, R58, R75 ;  /* 0x0000004b3a4a7221 */ /* 0x002fce0000010000 */
[----:B------:R-:W1:Y:S01]  /*be80*/  MUFU.EX2 R44, R44 ;  /* 0x0000002c002c7308 */ /* 0x000e620000000800 */
[----:B0-----:R-:W-:-:S01]  /*be90*/  FADD.FTZ R75, R55, R74 ;  /* 0x0000004a374b7221 */ /* 0x001fc20000010000 */
[----:B------:R-:W-:-:S06]  /*bea0*/  FFMA.FTZ R74, R82, UR42, -R4 ;  /* 0x0000002a524a7c23 */ /* 0x000fcc0008010804 */
[----:B------:R-:W0:Y:S01]  /*beb0*/  MUFU.EX2 R59, R59 ;  /* 0x0000003b003b7308 */ /* 0x000e220000000800 */
[----:B--2---:R-:W-:-:S01]  /*bec0*/  FADD.FTZ R2, R62, R75 ;  /* 0x0000004b3e027221 */ /* 0x004fc20000010000 */
[--C-:B------:R-:W-:Y:S01]  /*bed0*/  FFMA.FTZ R75, R83, UR42, -R4.reuse ;  /* 0x0000002a534b7c23 */ /* 0x100fe20008010804 */
[----:B------:R-:W-:-:S05]  /*bee0*/  FFMA.FTZ R4, R87, UR42, -R4 ;  /* 0x0000002a57047c23 */ /* 0x000fca0008010804 */
        /* <DEDUP_REMOVED lines=48> */
.L_x_11849:
        /* <DEDUP_REMOVED lines=90> */
.L_x_11831:
[----:B------:R-:W-:Y:S06]  /*c790*/  BAR.ARV 0x8, 0x200 ;  /* 0x0208000000007b1d */ /* 0x000fec0000002000 */
[----:B------:R-:W-:Y:S05]  /*c7a0*/  @!P0 BRA `(.L_x_11851) ;  /* 0x0000000000048947 */ /* 0x000fea0003800000 */
[----:B------:R-:W-:Y:S01]  /*c7b0*/  BPT.TRAP 0x1 ;  /* 0x000000040000795c */ /* 0x000fe20000300000 */
.L_x_11851:
[----:B------:R-:W-:Y:S01]  /*c7c0*/  ULEA UR18, UR7, UR45, 0x3 ;  /* 0x0000002d07127291 */ /* 0x000fe2000f8e183f */
[----:B------:R-:W-:-:S05]  /*c7d0*/  IMAD.U32 R4, RZ, RZ, UR4 ;  /* 0x00000004ff047e24 */ /* 0x000fca000f8e00ff */
[----:B------:R-:W-:-:S04]  /*c7e0*/  SHF.L.U32 R4, R4, 0x1f, RZ ;  /* 0x0000001f04047819 */ /* 0x000fc800000006ff */
[----:B------:R0:W1:Y:S01]  /*c7f0*/  SYNCS.PHASECHK.TRANS64.TRYWAIT P1, [UR18+0x17050], R4 ;  /* 0x01705004ff0075a7 */ /* 0x0000620008020152 */
[----:B------:R-:W-:Y:S05]  /*c800*/  @!P0 BRA `(.L_x_11852) ;  /* 0x0000000000048947 */ /* 0x000fea0003800000 */
[----:B------:R-:W-:Y:S01]  /*c810*/  BPT.TRAP 0x1 ;  /* 0x000000040000795c */ /* 0x000fe20000300000 */
.L_x_11852:
[----:B-1----:R-:W-:Y:S05]  /*c820*/  @P1 BRA `(.L_x_11853) ;  /* 0x0000000000081947 */ /* 0x002fea0003800000 */
[----:B------:R-:W1:Y:S02]  /*c830*/  SYNCS.PHASECHK.TRANS64.TRYWAIT P1, [UR18+0x17050], R4 ;  /* 0x01705004ff0075a7 */ /* 0x000e640008020152 */
[----:B-1----:R-:W-:Y:S05]  /*c840*/  @!P1 BRA `(.L_x_11854) ;  /* 0x0000006c00789947 */ /* 0x002fea0003800000 */
.L_x_11853:
[----:B------:R-:W-:Y:S01]  /*c850*/  ULDC.64 UR12, c[0x0][0x9a0] ;  /* 0x00026800000c7ab9 */ /* 0x000fe20000000a00 */
[----:B------:R-:W-:Y:S01]  /*c860*/  UIADD3 UR45, UR45, 0x400, URZ ;  /* 0x000004002d2d7890 */ /* 0x000fe2000fffe03f */
[----:B------:R-:W-:Y:S01]  /*c870*/  WARPGROUP.ARRIVE ;  /* 0x00000000000079c5 */ /* 0x000fe20000000000 */
[----:B------:R-:W-:Y:S01]  /*c880*/  UISETP.NE.U32.AND UP0, UPT, UR12, URZ, UPT ;  /* 0x0000003f0c00728c */ /* 0x000fe2000bf05070 */
[----:B------:R-:W-:Y:S01]  /*c890*/  IMAD.MOV.U32 R6, RZ, RZ, 0x3f800000 ;  /* 0x3f800000ff067424 */ /* 0x000fe200078e00ff */
[----:B------:R-:W-:Y:S02]  /*c8a0*/  USHF.R.U32.HI UR45, URZ, 0x4, UR45 ;  /* 0x000000043f2d7899 */ /* 0x000fe4000801162d */
[----:B------:R-:W-:Y:S02]  /*c8b0*/  UISETP.NE.AND.EX UP0, UPT, UR13, URZ, UPT, UP0 ;  /* 0x0000003f0d00728c */ /* 0x000fe4000bf05300 */
[----:B------:R-:W-:Y:S01]  /*c8c0*/  ULOP3.LUT UR45, UR45, 0x3fff, URZ, 0xc0, !UPT ;  /* 0x00003fff2d2d7892 */ /* 0x000fe2000f8ec03f */
[----:B------:R-:W-:-:S03]  /*c8d0*/  UMOV UR15, 0x40000040 ;  /* 0x40000040000f7882 */ /* 0x000fc60000000000 */
[----:B------:R-:W-:Y:S01]  /*c8e0*/  ULOP3.LUT UR45, UR45, 0x10000, URZ, 0xfc, !UPT ;  /* 0x000100002d2d7892 */ /* 0x000fe2000f8efc3f */
[----:B------:R-:W-:-:S04]  /*c8f0*/  PLOP3.LUT P1, PT, PT, PT, UP0, 0x80, 0x0 ;  /* 0x000000000000781c */ /* 0x000fc80003f2f008 */
[----:B------:R-:W-:Y:S01]  /*c900*/  @UP0 ULDC.64 UR10, c[0x0][0x9c8] ;  /* 0x00027200000a0ab9 */ /* 0x000fe20000000a00 */
[----:B------:R-:W-:Y:S02]  /*c910*/  @UP0 USHF.R.S32.HI UR14, URZ, 0x1f, UR40 ;  /* 0x0000001f3f0e0899 */ /* 0x000fe40008011428 */
[----:B------:R-:W-:Y:S01]  /*c920*/  @UP0 UIMAD UR4, UR41, UR10, URZ ;  /* 0x0000000a290402a4 */ /* 0x000fe2000f8e023f */
[----:B------:R-:W-:Y:S01]  /*c930*/  @UP0 ULDC.64 UR16, c[0x0][0x9d0] ;  /* 0x0002740000100ab9 */ /* 0x000fe20000000a00 */
[----:B------:R-:W-:Y:S02]  /*c940*/  @UP0 UIMAD.WIDE.U32 UR8, UR39, UR10, URZ ;  /* 0x0000000a270802a5 */ /* 0x000fe4000f8e003f */
[----:B------:R-:W-:Y:S02]  /*c950*/  @UP0 UIMAD UR6, UR39, UR11, UR4 ;  /* 0x0000000b270602a4 */ /* 0x000fe4000f8e0204 */
[----:B------:R-:W-:Y:S02]  /*c960*/  UIMAD UR4, UR7, 0x300, UR45 ;  /* 0x00000300070478a4 */ /* 0x000fe4000f8e022d */
[----:B------:R-:W-:-:S02]  /*c970*/  @UP0 UIMAD UR10, UR14, UR16, URZ ;  /* 0x000000100e0a02a4 */ /* 0x000fc4000f8e023f */
[----:B------:R-:W-:Y:S02]  /*c980*/  @UP0 UIADD3 UR7, UR9, UR6, URZ ;  /* 0x0000000609070290 */ /* 0x000fe4000fffe03f */
[----:B------:R-:W-:Y:S01]  /*c990*/  @UP0 UIMAD UR10, UR40, UR17, UR10 ;  /* 0x00000011280a02a4 */ /* 0x000fe2000f8e020a */
[----:B------:R-:W-:Y:S01]  /*c9a0*/  UMOV UR14, UR4 ;  /* 0x00000004000e7c82 */ /* 0x000fe20008000000 */
[----:B------:R-:W-:Y:S01]  /*c9b0*/  @UP0 UMOV UR6, UR8 ;  /* 0x0000000800060c82 */ /* 0x000fe20008000000 */
        /* <DEDUP_REMOVED lines=59> */
.L_x_11855:
        /* <DEDUP_REMOVED lines=52> */
.L_x_11777:
[----:B------:R-:W-:Y:S05]  /*d0b0*/  @P0 BRA `(.L_x_11856) ;  /* 0x0000001800ec0947 */ /* 0x000fea0003800000 */
[----:B------:R-:W0:Y:S01]  /*d0c0*/  S2R R9, SR_TID.X ;  /* 0x0000000000097919 */ /* 0x000e220000002100 */
[----:B------:R-:W-:Y:S01]  /*d0d0*/  ULDC.64 UR4, c[0x4][0x70] ;  /* 0x01001c0000047ab9 */ /* 0x000fe20000000a00 */
[----:B------:R-:W1:Y:S01]  /*d0e0*/  LDC R46, c[0x0][0xbe8] ;  /* 0x0002fa00ff2e7b82 */ /* 0x000e620000000800 */
[----:B------:R-:W-:Y:S01]  /*d0f0*/  ULDC.64 UR8, c[0x0][0xbd0] ;  /* 0x0002f40000087ab9 */ /* 0x000fe20000000a00 */
[----:B------:R-:W-:Y:S01]  /*d100*/  USHF.R.S32.HI UR7, URZ, 0x1f, UR40 ;  /* 0x0000001f3f077899 */ /* 0x000fe20008011428 */
[----:B------:R-:W-:-:S05]  /*d110*/  ULDC.64 UR10, c[0x0][0xb38] ;  /* 0x0002ce00000a7ab9 */ /* 0x000fca0000000a00 */
[----:B------:R-:W2:Y:S01]  /*d120*/  LDC R72, c[0x0][0xc50] ;  /* 0x00031400ff487b82 */ /* 0x000ea20000000800 */
[----:B0-----:R-:W-:-:S05]  /*d130*/  IMAD.SHL.U32 R7, R9, 0x4, RZ ;  /* 0x0000000409077824 */ /* 0x001fca00078e00ff */
[----:B------:R-:W-:Y:S02]  /*d140*/  LOP3.LUT R7, R7, 0xc, RZ, 0xc0, !PT ;  /* 0x0000000c07077812 */ /* 0x000fe400078ec0ff */
[----:B------:R-:W-:Y:S02]  /*d150*/  BAR.SYNC.DEFER_BLOCKING 0x1, 0x180 ;  /* 0x0046000000007b1d */ /* 0x000fe40000010000 */
[----:B------:R-:W-:-:S05]  /*d160*/  IADD3 R12, P0, R7, UR4, RZ ;  /* 0x00000004070c7c10 */ /* 0x000fca000ff1e0ff */
[----:B------:R-:W-:-:S05]  /*d170*/  IMAD.X R13, RZ, RZ, UR5, P0 ;  /* 0x00000005ff0d7e24 */ /* 0x000fca00080e06ff */
[----:B------:R0:W3:Y:S01]  /*d180*/  LDG.E.CONSTANT R12, desc[UR36][R12.64] ;  /* 0x000000240c0c7981 */ /* 0x0000e2000c1e9900 */
[----:B------:R-:W-:Y:S01]  /*d190*/  LOP3.LUT P0, R7, R9, 0x3, RZ, 0xc0, !PT ;  /* 0x0000000309077812 */ /* 0x000fe2000780c0ff */
[----:B------:R-:W-:Y:S01]  /*d1a0*/  UIMAD.WIDE.U32 UR4, UR40, UR8, URZ ;  /* 0x00000008280472a5 */ /* 0x000fe2000f8e003f */
[----:B-1----:R-:W-:Y:S01]  /*d1b0*/  ISETP.NE.AND P2, PT, R46, 0x1, PT ;  /* 0x000000012e00780c */ /* 0x002fe20003f45270 */
[----:B------:R-:W-:Y:S01]  /*d1c0*/  UIMAD UR6, UR7, UR8, URZ ;  /* 0x00000008070672a4 */ /* 0x000fe2000f8e023f */
[----:B------:R-:W-:Y:S01]  /*d1d0*/  ISETP.EQ.OR P0, PT, R7, 0x3, !P0 ;  /* 0x000000030700780c */ /* 0x000fe20004702670 */
[----:B------:R-:W-:Y:S01]  /*d1e0*/  UIMAD UR8, UR7, UR10, URZ ;  /* 0x0000000a070872a4 */ /* 0x000fe2000f8e023f */
[----:B------:R-:W-:Y:S01]  /*d1f0*/  BSSY B0, `(.L_x_11857) ;  /* 0x0000145000007945 */ /* 0x000fe20003800000 */
[----:B------:R-:W-:Y:S01]  /*d200*/  IMAD.U32 R26, RZ, RZ, UR4 ;  /* 0x00000004ff1a7e24 */ /* 0x000fe2000f8e00ff */
[----:B------:R-:W-:Y:S01]  /*d210*/  SEL R73, R3, R0, P0 ;  /* 0x0000000003497207 */ /* 0x000fe20000000000 */
[----:B------:R-:W-:Y:S01]  /*d220*/  UIMAD UR9, UR40, UR9, UR6 ;  /* 0x00000009280972a4 */ /* 0x000fe2000f8e0206 */
[----:B------:R-:W-:Y:S01]  /*d230*/  SEL R3, R0, R3, P0 ;  /* 0x0000000300037207 */ /* 0x000fe20000000000 */
[----:B------:R-:W-:Y:S01]  /*d240*/  VIADD R0, R9, 0xffffff80 ;  /* 0xffffff8009007836 */ /* 0x000fe20000000000 */
[----:B------:R-:W-:Y:S01]  /*d250*/  SEL R55, R15, R6, P0 ;  /* 0x000000060f377207 */ /* 0x000fe20000000000 */
[----:B------:R-:W2:Y:S01]  /*d260*/  S2UR UR4, SR_CTAID.Y ;  /* 0x00000000000479c3 */ /* 0x000ea20000002600 */
[----:B------:R-:W-:Y:S01]  /*d270*/  SEL R15, R6, R15, P0 ;  /* 0x0000000f060f7207 */ /* 0x000fe20000000000 */
[----:B------:R-:W-:Y:S01]  /*d280*/  UIADD3 UR9, UR5, UR9, URZ ;  /* 0x0000000905097290 */ /* 0x000fe2000fffe03f */
[----:B------:R-:W-:Y:S01]  /*d290*/  SHF.R.S32.HI R23, RZ, 0x1f, R0 ;  /* 0x0000001fff177819 */ /* 0x000fe20000011400 */
[----:B------:R-:W-:Y:S01]  /*d2a0*/  UIMAD.WIDE.U32 UR6, UR40, UR10, URZ ;  /* 0x0000000a280672a5 */ /* 0x000fe2000f8e003f */
[----:B------:R-:W-:Y:S01]  /*d2b0*/  SEL R57, R5, R8, P0 ;  /* 0x0000000805397207 */ /* 0x000fe20000000000 */
[----:B------:R-:W-:Y:S01]  /*d2c0*/  UIMAD UR8, UR40, UR11, UR8 ;  /* 0x0000000b280872a4 */ /* 0x000fe2000f8e0208 */
[----:B------:R-:W-:Y:S01]  /*d2d0*/  LEA.HI R6, R23, R0, RZ, 0x7 ;  /* 0x0000000017067211 */ /* 0x000fe200078f38ff */
[----:B------:R-:W1:Y:S01]  /*d2e0*/  @P2 LDC R70, c[0x0][0xbec] ;  /* 0x0002fb00ff462b82 */ /* 0x000e620000000800 */
[----:B------:R-:W-:Y:S01]  /*d2f0*/  SEL R5, R8, R5, P0 ;  /* 0x0000000508057207 */ /* 0x000fe20000000000 */
[----:B------:R-:W-:Y:S01]  /*d300*/  UIADD3 UR8, UR7, UR8, URZ ;  /* 0x0000000807087290 */ /* 0x000fe2000fffe03f */
[----:B------:R-:W-:Y:S01]  /*d310*/  LOP3.LUT R7, R6, 0xffffff80, RZ, 0xc0, !PT ;  /* 0xffffff8006077812 */ /* 0x000fe200078ec0ff */
[----:B------:R-:W-:Y:S01]  /*d320*/  IMAD.U32 R35, RZ, RZ, UR7 ;  /* 0x00000007ff237e24 */ /* 0x000fe2000f8e00ff */
[----:B------:R-:W-:Y:S01]  /*d330*/  SEL R69, R47, R10, P0 ;  /* 0x0000000a2f457207 */ /* 0x000fe20000000000 */
[----:B------:R-:W-:Y:S01]  /*d340*/  IMAD.U32 R34, RZ, RZ, UR6 ;  /* 0x00000006ff227e24 */ /* 0x000fe2000f8e00ff */
[----:B------:R-:W-:Y:S01]  /*d350*/  LEA.HI R23, R23, R0, RZ, 0x2 ;  /* 0x0000000017177211 */ /* 0x000fe200078f10ff */
[----:B------:R-:W-:Y:S01]  /*d360*/  IMAD.IADD R40, R0, 0x1, -R7 ;  /* 0x0000000100287824 */ /* 0x000fe200078e0a07 */
[----:B------:R-:W-:Y:S01]  /*d370*/  SHF.R.S32.HI R8, RZ, 0x7, R6 ;  /* 0x00000007ff087819 */ /* 0x000fe20000011406 */
[----:B------:R-:W4:Y:S01]  /*d380*/  @P2 LDC R74, c[0x0][0xbec] ;  /* 0x0002fb00ff4a2b82 */ /* 0x000f220000000800 */
[----:B------:R-:W-:Y:S01]  /*d390*/  SEL R47, R10, R47, P0 ;  /* 0x0000002f0a2f7207 */ /* 0x000fe20000000000 */
[----:B------:R-:W-:Y:S01]  /*d3a0*/  IMAD.U32 R35, RZ, RZ, UR8 ;  /* 0x00000008ff237e24 */ /* 0x000fe2000f8e00ff */
[----:B------:R-:W-:Y:S01]  /*d3b0*/  SHF.R.S32.HI R25, RZ, 0x1f, R40 ;  /* 0x0000001fff197819 */ /* 0x000fe20000011428 */
[----:B------:R-:W-:Y:S01]  /*d3c0*/  IMAD.HI R6, R8, 0x55555556, RZ ;  /* 0x5555555608067827 */ /* 0x000fe200078e02ff */
[----:B------:R-:W-:Y:S01]  /*d3d0*/  LOP3.LUT R23, R23, 0xfffffffc, RZ, 0xc0, !PT ;  /* 0xfffffffc17177812 */ /* 0x000fe200078ec0ff */
[----:B------:R-:W-:Y:S01]  /*d3e0*/  ULDC.64 UR6, c[0x0][0xb48] ;  /* 0x0002d20000067ab9 */ /* 0x000fe20000000a00 */
[----:B------:R-:W-:-:S02]  /*d3f0*/  LEA.HI R10, R25, R40, RZ, 0x2 ;  /* 0x00000028190a7211 */ /* 0x000fc400078f10ff */
[----:B------:R-:W-:Y:S02]  /*d400*/  SEL R67, R51, R20, P0 ;  /* 0x0000001433437207 */ /* 0x000fe40000000000 */
[--C-:B------:R-:W-:Y:S02]  /*d410*/  SHF.R.S32.HI R16, RZ, 0x2, R10.reuse ;  /* 0x00000002ff107819 */ /* 0x100fe4000001140a */
[----:B------:R-:W-:Y:S02]  /*d420*/  SHF.R.S32.HI R27, RZ, 0x1f, R10 ;  /* 0x0000001fff1b7819 */ /* 0x000fe4000001140a */
[----:B------:R-:W-:Y:S01]  /*d430*/  SEL R51, R20, R51, P0 ;  /* 0x0000003314337207 */ /* 0x000fe20000000000 */
[----:B------:R-:W-:Y:S01]  /*d440*/  IMAD.IADD R20, R0, 0x1, -R23 ;  /* 0x0000000100147824 */ /* 0x000fe200078e0a17 */
[----:B------:R-:W-:Y:S02]  /*d450*/  LEA.HI R23, R6, R6, RZ, 0x1 ;  /* 0x0000000606177211 */ /* 0x000fe400078f08ff */
[----:B------:R-:W-:Y:S01]  /*d460*/  LEA.HI R27, R27, R16, RZ, 0x3 ;  /* 0x000000101b1b7211 */ /* 0x000fe200078f18ff */
[----:B------:R-:W5:Y:S01]  /*d470*/  S2R R6, SR_CTAID.X ;  /* 0x0000000000067919 */ /* 0x000f620000002500 */
[----:B------:R-:W-:-:S02]  /*d480*/  SEL R61, R135, R134, P0 ;  /* 0x00000086873d7207 */ /* 0x000fc40000000000 */
[----:B------:R-:W-:Y:S01]  /*d490*/  LOP3.LUT R33, R27, 0xfffffff8, RZ, 0xc0, !PT ;  /* 0xfffffff81b217812 */ /* 0x000fe200078ec0ff */
[----:B------:R-:W-:Y:S01]  /*d4a0*/  IMAD R27, R23, -0x3, R8 ;  /* 0xfffffffd171b7824 */ /* 0x000fe200078e0208 */
[----:B------:R-:W-:Y:S02]  /*d4b0*/  LEA.HI R8, R20, R20, RZ, 0x1 ;  /* 0x0000001414087211 */ /* 0x000fe400078f08ff */
[----:B------:R-:W-:Y:S01]  /*d4c0*/  SEL R31, R98, R99, P0 ;  /* 0x00000063621f7207 */ /* 0x000fe20000000000 */
[----:B------:R-:W-:Y:S01]  /*d4d0*/  IMAD.IADD R0, R16, 0x1, -R33 ;  /* 0x0000000110007824 */ /* 0x000fe200078e0a21 */
[----:B------:R-:W-:Y:S02]  /*d4e0*/  LOP3.LUT R33, R8, 0x1ffffffe, RZ, 0xc0, !PT ;  /* 0x1ffffffe08217812 */ /* 0x000fe400078ec0ff */
[----:B------:R-:W-:Y:S02]  /*d4f0*/  SEL R21, R110, R111, P0 ;  /* 0x0000006f6e157207 */ /* 0x000fe40000000000 */
[----:B------:R-:W-:Y:S01]  /*d500*/  SEL R19, R14, R93, P0 ;  /* 0x0000005d0e137207 */ /* 0x000fe20000000000 */
[----:B------:R-:W-:Y:S01]  /*d510*/  IMAD.IADD R45, R20, 0x1, -R33 ;  /* 0x00000001142d7824 */ /* 0x000fe200078e0a21 */
[----:B------:R-:W-:-:S02]  /*d520*/  SEL R33, R134, R135, P0 ;  /* 0x0000008786217207 */ /* 0x000fc40000000000 */
[----:B------:R-:W-:Y:S02]  /*d530*/  SEL R14, R93, R14, P0 ;  /* 0x0000000e5d0e7207 */ /* 0x000fe40000000000 */
[----:B------:R-:W-:Y:S02]  /*d540*/  LOP3.LUT R75, R10, 0x7ffffffc, RZ, 0xc0, !PT ;  /* 0x7ffffffc0a4b7812 */ /* 0x000fe400078ec0ff */
[----:B------:R-:W-:Y:S02]  /*d550*/  LEA.HI R25, R25, R40, RZ, 0x5 ;  /* 0x0000002819197211 */ /* 0x000fe400078f28ff */
[----:B------:R-:W-:Y:S02]  /*d560*/  SEL R59, R108, R109, P0 ;  /* 0x0000006d6c3b7207 */ /* 0x000fe40000000000 */
[----:B------:R-:W-:Y:S02]  /*d570*/  SEL R18, R109, R108, P0 ;  /* 0x0000006c6d127207 */ /* 0x000fe40000000000 */
[----:B------:R-:W-:-:S02]  /*d580*/  SHF.R.S32.HI R25, RZ, 0x5, R25 ;  /* 0x00000005ff197819 */ /* 0x000fc40000011419 */
[----:B------:R-:W-:Y:S02]  /*d590*/  SEL R43, R58, R117, P0 ;  /* 0x000000753a2b7207 */ /* 0x000fe40000000000 */
[----:B------:R-:W-:Y:S01]  /*d5a0*/  SEL R65, R104, R105, P0 ;  /* 0x0000006968417207 */ /* 0x000fe20000000000 */
[----:B------:R-:W-:Y:S01]  /*d5b0*/  IMAD R0, R25, 0x10, R0 ;  /* 0x0000001019007824 */ /* 0x000fe200078e0200 */
[----:B------:R-:W-:Y:S02]  /*d5c0*/  SEL R17, R113, R112, P0 ;  /* 0x0000007071117207 */ /* 0x000fe40000000000 */
[----:B------:R-:W-:Y:S01]  /*d5d0*/  SEL R58, R117, R58, P0 ;  /* 0x0000003a753a7207 */ /* 0x000fe20000000000 */
[----:B------:R-:W-:Y:S01]  /*d5e0*/  IMAD R0, R27, 0x40, R0 ;  /* 0x000000401b007824 */ /* 0x000fe200078e0200 */
[----:B------:R-:W-:Y:S01]  /*d5f0*/  SEL R49, R124, R125, P0 ;  /* 0x0000007d7c317207 */ /* 0x000fe20000000000 */
[----:B------:R-:W-:Y:S01]  /*d600*/  IMAD.U32 R27, RZ, RZ, UR5 ;  /* 0x00000005ff1b7e24 */ /* 0x000fe2000f8e00ff */
[----:B------:R-:W-:Y:S01]  /*d610*/  SEL R53, R132, R133, P0 ;  /* 0x0000008584357207 */ /* 0x000fe20000000000 */
[--C-:B------:R-:W-:Y:S01]  /*d620*/  IMAD R45, R45, 0x8, R0.reuse ;  /* 0x000000082d2d7824 */ /* 0x100fe200078e0200 */
[----:B------:R-:W-:Y:S01]  /*d630*/  SEL R29, R90, R91, P0 ;  /* 0x0000005b5a1d7207 */ /* 0x000fe20000000000 */
[----:B-----5:R-:W-:Y:S01]  /*d640*/  IMAD R54, R6, 0xc0, R0 ;  /* 0x000000c006367824 */ /* 0x020fe200078e0200 */
[----:B------:R-:W-:Y:S01]  /*d650*/  SEL R63, R94, R95, P0 ;  /* 0x0000005f5e3f7207 */ /* 0x000fe20000000000 */
[----:B------:R-:W-:Y:S01]  /*d660*/  IMAD R45, R6, 0xc0, R45 ;  /* 0x000000c0062d7824 */ /* 0x000fe200078e022d */
[----:B------:R-:W-:Y:S01]  /*d670*/  SEL R41, R102, R103, P0 ;  /* 0x0000006766297207 */ /* 0x000fe20000000000 */
[----:B------:R-:W-:Y:S01]  /*d680*/  IMAD.U32 R27, RZ, RZ, UR9 ;  /* 0x00000009ff1b7e24 */ /* 0x000fe2000f8e00ff */
[----:B------:R-:W-:Y:S01]  /*d690*/  SEL R11, R106, R107, P0 ;  /* 0x0000006b6a0b7207 */ /* 0x000fe20000000000 */
[----:B----4-:R-:W-:Y:S01]  /*d6a0*/  @P2 IMAD.HI.U32 R74, R45, R74, RZ ;  /* 0x0000004a2d4a2227 */ /* 0x010fe200078e00ff */
[----:B------:R-:W-:Y:S01]  /*d6b0*/  SEL R9, R114, R115, P0 ;  /* 0x0000007372097207 */ /* 0x000fe20000000000 */
[----:B------:R-:W-:Y:S01]  /*d6c0*/  ULDC.64 UR8, c[0x0][0xb28] ;  /* 0x0002ca0000087ab9 */ /* 0x000fe20000000a00 */
[----:B------:R-:W-:-:S02]  /*d6d0*/  SEL R39, R118, R119, P0 ;  /* 0x0000007776277207 */ /* 0x000fc40000000000 */
[----:B------:R-:W-:Y:S02]  /*d6e0*/  SEL R7, R122, R123, P0 ;  /* 0x0000007b7a077207 */ /* 0x000fe40000000000 */
        /* <DEDUP_REMOVED lines=17> */
[C---:B------:R-:W-:Y:S01]  /*d800*/  LOP3.LUT P1, RZ, R40.reuse, 0x3, RZ, 0xc0, !PT ;  /* 0x0000000328ff7812 */ /* 0x040fe2000782c0ff */
[----:B------:R-:W-:Y:S01]  /*d810*/  IMAD.IADD R40, R40, 0x1, -R75 ;  /* 0x0000000128287824 */ /* 0x000fe200078e0a4b */
[----:B---3--:R-:W-:Y:S01]  /*d820*/  LOP3.LUT R44, R12, 0x2, RZ, 0x3c, !PT ;  /* 0x000000020c2c7812 */ /* 0x008fe200078e3cff */
[----:B------:R-:W-:Y:S04]  /*d830*/  SHFL.IDX PT, R60, R33, R12, 0x1c1f ;  /* 0x001c1f0c213c7589 */ /* 0x000fe800000e0000 */
[----:B------:R-:W0:Y:S04]  /*d840*/  SHFL.IDX PT, R61, R61, R44, 0x1c1f ;  /* 0x001c1f2c3d3d7589 */ /* 0x000e2800000e0000 */
[----:B------:R3:W-:Y:S04]  /*d850*/  SHFL.IDX PT, R24, R31, R12, 0x1c1f ;  /* 0x001c1f0c1f187589 */ /* 0x0007e800000e0000 */
[----:B------:R-:W-:Y:S04]  /*d860*/  SHFL.IDX PT, R10, R21, R12, 0x1c1f ;  /* 0x001c1f0c150a7589 */ /* 0x000fe800000e0000 */
[----:B------:R-:W-:Y:S01]  /*d870*/  SHFL.IDX PT, R20, R73, R12, 0x1c1f ;  /* 0x001c1f0c49147589 */ /* 0x000fe200000e0000 */
[----:B---3--:R-:W3:Y:S03]  /*d880*/  LDC.64 R30, c[0x0][0xbd8] ;  /* 0x0002f600ff1e7b82 */ /* 0x008ee60000000a00 */
[----:B------:R0:W-:Y:S04]  /*d890*/  SHFL.IDX PT, R21, R3, R44, 0x1c1f ;  /* 0x001c1f2c03157589 */ /* 0x0001e800000e0000 */
[----:B------:R-:W-:Y:S04]  /*d8a0*/  SHFL.IDX PT, R19, R19, R12, 0x1c1f ;  /* 0x001c1f0c13137589 */ /* 0x000fe800000e0000 */
[----:B------:R-:W-:Y:S01]  /*d8b0*/  SHFL.IDX PT, R14, R14, R44, 0x1c1f ;  /* 0x001c1f2c0e0e7589 */ /* 0x000fe200000e0000 */
[----:B0-----:R-:W-:-:S03]  /*d8c0*/  SEL R3, R61, R60, P0 ;  /* 0x0000003c3d037207 */ /* 0x001fc60000000000 */
[----:B------:R-:W-:Y:S04]  /*d8d0*/  SHFL.IDX PT, R57, R57, R12, 0x1c1f ;  /* 0x001c1f0c39397589 */ /* 0x000fe800000e0000 */
[----:B------:R0:W4:Y:S04]  /*d8e0*/  SHFL.IDX PT, R62, R5, R44, 0x1c1f ;  /* 0x001c1f2c053e7589 */ /* 0x00012800000e0000 */
[----:B------:R-:W-:Y:S04]  /*d8f0*/  SHFL.IDX PT, R59, R59, R12, 0x1c1f ;  /* 0x001c1f0c3b3b7589 */ /* 0x000fe800000e0000 */
[----:B------:R4:W-:Y:S01]  /*d900*/  SHFL.IDX PT, R66, R18, R44, 0x1c1f ;  /* 0x001c1f2c12427589 */ /* 0x0009e200000e0000 */
[----:B0-----:R-:W-:-:S03]  /*d910*/  SEL R5, R60, R61, P0 ;  /* 0x0000003d3c057207 */ /* 0x001fc60000000000 */
[----:B------:R-:W-:Y:S01]  /*d920*/  SHFL.IDX PT, R55, R55, R12, 0x1c1f ;  /* 0x001c1f0c37377589 */ /* 0x000fe200000e0000 */
[----:B------:R-:W0:Y:S03]  /*d930*/  LDC.64 R60, c[0x0][0xb40] ;  /* 0x0002d000ff3c7b82 */ /* 0x000e260000000a00 */
[----:B------:R-:W5:Y:S04]  /*d940*/  SHFL.IDX PT, R64, R15, R44, 0x1c1f ;  /* 0x001c1f2c0f407589 */ /* 0x000f6800000e0000 */
[----:B------:R2:W-:Y:S04]  /*d950*/  SHFL.IDX PT, R48, R69, R12, 0x1c1f ;  /* 0x001c1f0c45307589 */ /* 0x0005e800000e0000 */
[----:B------:R-:W-:Y:S01]  /*d960*/  SHFL.IDX PT, R52, R67, R12, 0x1c1f ;  /* 0x001c1f0c43347589 */ /* 0x000fe200000e0000 */
[----:B----4-:R-:W-:-:S03]  /*d970*/  SEL R18, R57, R62, P0 ;  /* 0x0000003e39127207 */ /* 0x010fc60000000000 */
[----:B------:R-:W-:Y:S01]  /*d980*/  SHFL.IDX PT, R16, R41, R12, 0x1c1f ;  /* 0x001c1f0c29107589 */ /* 0x000fe200000e0000 */
[----:B--2---:R-:W2:Y:S03]  /*d990*/  @P2 LDC R69, c[0x0][0xbf0] ;  /* 0x0002fc00ff452b82 */ /* 0x004ea60000000800 */
[----:B------:R-:W-:Y:S04]  /*d9a0*/  SHFL.IDX PT, R8, R39, R12, 0x1c1f ;  /* 0x001c1f0c27087589 */ /* 0x000fe800000e0000 */
[----:B------:R-:W-:Y:S01]  /*d9b0*/  SHFL.IDX PT, R0, R37, R12, 0x1c1f ;  /* 0x001c1f0c25007589 */ /* 0x000fe200000e0000 */
[----:B0-----:R-:W-:-:S03]  /*d9c0*/  IMAD.WIDE.U32 R34, R60, UR39, R34 ;  /* 0x000000273c227c25 */ /* 0x001fc6000f8e0022 */
[----:B------:R-:W-:Y:S01]  /*d9d0*/  SHFL.IDX PT, R6, R25, R12, 0x1c1f ;  /* 0x001c1f0c19067589 */ /* 0x000fe200000e0000 */
[----:B-----5:R-:W-:-:S03]  /*d9e0*/  SEL R15, R64, R55, P0 ;  /* 0x00000037400f7207 */ /* 0x020fc60000000000 */
[----:B------:R-:W-:Y:S04]  /*d9f0*/  SHFL.IDX PT, R67, R17, R44, 0x1c1f ;  /* 0x001c1f2c11437589 */ /* 0x000fe800000e0000 */
        /* <DEDUP_REMOVED lines=10> */
[----:B------:R4:W-:Y:S04]  /*daa0*/  SHFL.IDX PT, R7, R7, R12, 0x1c1f ;  /* 0x001c1f0c07077589 */ /* 0x0009e800000e0000 */
[----:B------:R5:W1:Y:S04]  /*dab0*/  SHFL.IDX PT, R68, R13, R44, 0x1c1f ;  /* 0x001c1f2c0d447589 */ /* 0x000a6800000e0000 */
[----:B------:R-:W-:Y:S01]  /*dac0*/  SHFL.IDX PT, R58, R58, R44, 0x1c1f ;  /* 0x001c1f2c3a3a7589 */ /* 0x000fe200000e0000 */
[----:B----4-:R-:W-:-:S03]  /*dad0*/  SEL R12, R20, R21, P0 ;  /* 0x00000015140c7207 */ /* 0x010fc60000000000 */
[----:B------:R-:W-:Y:S01]  /*dae0*/  SHFL.IDX PT, R50, R125, R44, 0x1c1f ;  /* 0x001c1f2c7d327589 */ /* 0x000fe200000e0000 */
[----:B------:R-:W-:Y:S02]  /*daf0*/  SEL R20, R21, R20, P0 ;  /* 0x0000001415147207 */ /* 0x000fe40000000000 */
[----:B-----5:R-:W-:Y:S01]  /*db00*/  SEL R13, R19, R14, P0 ;  /* 0x0000000e130d7207 */ /* 0x020fe20000000000 */
[----:B------:R-:W4:Y:S01]  /*db10*/  SHFL.IDX PT, R47, R47, R44, 0x1c1f ;  /* 0x001c1f2c2f2f7589 */ /* 0x000f2200000e0000 */
[----:B------:R-:W-:Y:S02]  /*db20*/  SEL R21, R14, R19, P0 ;  /* 0x000000130e157207 */ /* 0x000fe40000000000 */
[----:B------:R-:W-:Y:S01]  /*db30*/  SEL R14, R62, R57, P0 ;  /* 0x000000393e0e7207 */ /* 0x000fe20000000000 */
[----:B------:R-:W-:Y:S01]  /*db40*/  SHFL.IDX PT, R56, R133, R44, 0x1c1f ;  /* 0x001c1f2c85387589 */ /* 0x000fe200000e0000 */
[----:B---3--:R-:W-:Y:S01]  /*db50*/  IMAD.WIDE.U32 R62, R30, UR39, R26 ;  /* 0x000000271e3e7c25 */ /* 0x008fe2000f8e001a */
[----:B------:R-:W-:-:S02]  /*db60*/  SEL R27, R59, R66, P0 ;  /* 0x000000423b1b7207 */ /* 0x000fc40000000000 */
[----:B------:R-:W3:Y:S01]  /*db70*/  SHFL.IDX PT, R51, R51, R44, 0x1c1f ;  /* 0x001c1f2c33337589 */ /* 0x000ee200000e0000 */
[----:B------:R-:W-:Y:S01]  /*db80*/  IMAD R57, RZ, RZ, -UR40 ;  /* 0x80000028ff397e24 */ /* 0x000fe2000f8e02ff */
[----:B------:R-:W-:Y:S01]  /*db90*/  SEL R19, R55, R64, P0 ;  /* 0x0000004037137207 */ /* 0x000fe20000000000 */
[----:B------:R-:W-:Y:S01]  /*dba0*/  IMAD R64, R60, UR41, RZ ;  /* 0x000000293c407c24 */ /* 0x000fe2000f8e02ff */
[----:B------:R-:W-:Y:S01]  /*dbb0*/  SHFL.IDX PT, R41, R95, R44, 0x1c1f ;  /* 0x001c1f2c5f297589 */ /* 0x000fe200000e0000 */
[----:B------:R-:W-:Y:S01]  /*dbc0*/  IMAD.MOV.U32 R55, RZ, RZ, R45 ;  /* 0x000000ffff377224 */ /* 0x000fe200078e002d */
[----:B-1----:R-:W-:Y:S01]  /*dbd0*/  SEL R26, R65, R68, P0 ;  /* 0x00000044411a7207 */ /* 0x002fe20000000000 */
[----:B------:R-:W-:Y:S01]  /*dbe0*/  IMAD R61, R61, UR39, R64 ;  /* 0x000000273d3d7c24 */ /* 0x000fe2000f8e0240 */
[----:B------:R-:W-:Y:S01]  /*dbf0*/  SHFL.IDX PT, R38, R91, R44, 0x1c1f ;  /* 0x001c1f2c5b267589 */ /* 0x000fe200000e0000 */
[----:B------:R-:W-:Y:S02]  /*dc00*/  IMAD.MOV.U32 R60, RZ, RZ, R34 ;  /* 0x000000ffff3c7224 */ /* 0x000fe400078e0022 */
[----:B------:R-:W-:Y:S01]  /*dc10*/  IMAD.IADD R61, R35, 0x1, R61 ;  /* 0x00000001233d7824 */ /* 0x000fe200078e023d */
        /* <DEDUP_REMOVED lines=8> */
[----:B------:R1:W-:Y:S02]  /*dca0*/  SHFL.IDX PT, R23, R23, R44, 0x1c1f ;  /* 0x001c1f2c17177589 */ /* 0x0003e400000e0000 */
[----:B-1----:R-:W-:Y:S01]  /*dcb0*/  IMAD R44, R30, UR41, RZ ;  /* 0x000000291e2c7c24 */ /* 0x002fe2000f8e02ff */
[----:B------:R-:W-:-:S03]  /*dcc0*/  SEL R30, R68, R65, P0 ;  /* 0x00000041441e7207 */ /* 0x000fc60000000000 */
[----:B------:R-:W-:Y:S02]  /*dcd0*/  IMAD R31, R31, UR39, R44 ;  /* 0x000000271f1f7c24 */ /* 0x000fe4000f8e022c */
[----:B------:R-:W-:-:S04]  /*dce0*/  @P2 IMAD.HI.U32 R44, R45, R70, RZ ;  /* 0x000000462d2c2227 */ /* 0x000fc800078e00ff */
[----:B------:R-:W-:Y:S01]  /*dcf0*/  IMAD.IADD R63, R63, 0x1, R31 ;  /* 0x000000013f3f7824 */ /* 0x000fe200078e021f */
[----:B------:R-:W-:Y:S01]  /*dd00*/  SEL R31, R66, R59, P0 ;  /* 0x0000003b421f7207 */ /* 0x000fe20000000000 */
[----:B------:R-:W-:Y:S01]  /*dd10*/  IMAD R59, R72, R57, UR4 ;  /* 0x00000004483b7e24 */ /* 0x000fe2000f8e0239 */
[----:B--2---:R-:W-:Y:S01]  /*dd20*/  @P2 SHF.R.U32.HI R55, RZ, R69, R44 ;  /* 0x00000045ff372219 */ /* 0x004fe2000001162c */
[----:B------:R-:W-:Y:S01]  /*dd30*/  ULDC.64 UR4, c[0x0][0xbe0] ;  /* 0x0002f80000047ab9 */ /* 0x000fe20000000a00 */
[----:B------:R-:W-:Y:S01]  /*dd40*/  IMAD.MOV.U32 R57, RZ, RZ, R45 ;  /* 0x000000ffff397224 */ /* 0x000fe200078e002d */
[----:B0-----:R-:W-:Y:S01]  /*dd50*/  @P2 SHF.R.U32.HI R57, RZ, R71, R74 ;  /* 0x00000047ff392219 */ /* 0x001fe2000001164a */
[----:B------:R-:W-:Y:S01]  /*dd60*/  IMAD.WIDE.U32 R60, R59, UR6, R60 ;  /* 0x000000063b3c7c25 */ /* 0x000fe2000f8e003c */
[----:B------:R-:W-:-:S05]  /*dd70*/  SHF.R.S32.HI R44, RZ, 0x1f, R59 ;  /* 0x0000001fff2c7819 */ /* 0x000fca000001143b */
[C---:B------:R-:W-:Y:S02]  /*dd80*/  IMAD R35, R44.reuse, UR4, RZ ;  /* 0x000000042c237c24 */ /* 0x040fe4000f8e02ff */
[----:B------:R-:W-:Y:S02]  /*dd90*/  IMAD R44, R44, UR6, RZ ;  /* 0x000000062c2c7c24 */ /* 0x000fe4000f8e02ff */
[C---:B------:R-:W-:Y:S02]  /*dda0*/  IMAD R64, R59.reuse, UR5, R35 ;  /* 0x000000053b407c24 */ /* 0x040fe4000f8e0223 */
[----:B------:R-:W-:Y:S01]  /*ddb0*/  IMAD.WIDE.U32 R34, R59, UR4, R62 ;  /* 0x000000043b227c25 */ /* 0x000fe2000f8e003e */
[----:B------:R-:W-:-:S03]  /*ddc0*/  ULDC.64 UR4, c[0x0][0xb30] ;  /* 0x0002cc0000047ab9 */ /* 0x000fc60000000a00 */
[----:B------:R-:W-:Y:S01]  /*ddd0*/  IMAD R63, R59, UR7, R44 ;  /* 0x000000073b3f7c24 */ /* 0x000fe2000f8e022c */
[----:B------:R-:W-:Y:S01]  /*dde0*/  SHF.R.S32.HI R59, RZ, 0x1f, R55 ;  /* 0x0000001fff3b7819 */ /* 0x000fe20000011437 */
[----:B------:R-:W-:Y:S01]  /*ddf0*/  IMAD.MOV R62, RZ, RZ, -R57 ;  /* 0x000000ffff3e7224 */ /* 0x000fe200078e0a39 */
[----:B------:R-:W-:Y:S01]  /*de00*/  IADD3 R34, P2, R55, R34, RZ ;  /* 0x0000002237227210 */ /* 0x000fe20007f5e0ff */
[----:B------:R-:W-:Y:S01]  /*de10*/  IMAD.MOV R55, RZ, RZ, -R55 ;  /* 0x000000ffff377224 */ /* 0x000fe200078e0a37 */
[----:B------:R-:W-:Y:S01]  /*de20*/  SHF.R.S32.HI R44, RZ, 0x1f, R57 ;  /* 0x0000001fff2c7819 */ /* 0x000fe20000011439 */
[----:B------:R-:W-:Y:S01]  /*de30*/  IMAD.IADD R61, R61, 0x1, R63 ;  /* 0x000000013d3d7824 */ /* 0x000fe200078e023f */
[----:B------:R-:W-:Y:S01]  /*de40*/  IADD3.X R35, R59, R35, R64, P2, !PT ;  /* 0x000000233b237210 */ /* 0x000fe200017fe440 */
[----:B------:R-:W-:Y:S01]  /*de50*/  IMAD R55, R46, R55, R45 ;  /* 0x000000372e377224 */ /* 0x000fe200078e022d */
[----:B------:R-:W-:Y:S01]  /*de60*/  ULDC.64 UR6, c[0x0][0xbc8] ;  /* 0x0002f20000067ab9 */ /* 0x000fe20000000a00 */
[----:B------:R-:W-:-:S02]  /*de70*/  IMAD R44, R44, UR4, RZ ;  /* 0x000000042c2c7c24 */ /* 0x000fc4000f8e02ff */
[----:B------:R-:W-:Y:S02]  /*de80*/  IMAD R59, R46, R62, R45 ;  /* 0x0000003e2e3b7224 */ /* 0x000fe400078e022d */
[C---:B------:R-:W-:Y:S01]  /*de90*/  IMAD R63, R57.reuse, UR5, R44 ;  /* 0x00000005393f7c24 */ /* 0x040fe2000f8e022c */
[----:B------:R-:W-:Y:S01]  /*dea0*/  SHF.R.S32.HI R44, RZ, 0x1f, R55 ;  /* 0x0000001fff2c7819 */ /* 0x000fe20000011437 */
[----:B------:R-:W-:Y:S01]  /*deb0*/  IMAD.WIDE.U32 R60, R57, UR4, R60 ;  /* 0x00000004393c7c25 */ /* 0x000fe2000f8e003c */
[----:B------:R-:W-:Y:S01]  /*dec0*/  SHF.R.S32.HI R45, RZ, 0x1f, R59 ;  /* 0x0000001fff2d7819 */ /* 0x000fe2000001143b */
[----:B------:R-:W0:Y:S01]  /*ded0*/  S2UR UR5, SR_CgaCtaId ;  /* 0x00000000000579c3 */ /* 0x000e220000008800 */
[----:B------:R-:W-:Y:S01]  /*dee0*/  UMOV UR4, 0x400 ;  /* 0x0000040000047882 */ /* 0x000fe20000000000 */
[----:B------:R-:W-:Y:S02]  /*def0*/  IMAD R44, R44, UR6, RZ ;  /* 0x000000062c2c7c24 */ /* 0x000fe4000f8e02ff */
[----:B------:R-:W-:-:S02]  /*df00*/  IMAD R62, R45, UR8, RZ ;  /* 0x000000082d3e7c24 */ /* 0x000fc4000f8e02ff */
[----:B------:R-:W-:Y:S02]  /*df10*/  IMAD R57, R55, UR7, R44 ;  /* 0x0000000737397c24 */ /* 0x000fe4000f8e022c */
[----:B------:R-:W-:Y:S02]  /*df20*/  IMAD.IADD R61, R61, 0x1, R63 ;  /* 0x000000013d3d7824 */ /* 0x000fe400078e023f */
[----:B------:R-:W-:Y:S01]  /*df30*/  IMAD.WIDE.U32 R44, R55, UR6, R34 ;  /* 0x00000006372c7c25 */ /* 0x000fe2000f8e0022 */
[----:B------:R-:W-:Y:S01]  /*df40*/  ULDC.64 UR6, c[0x0][0xba8] ;  /* 0x0002ea0000067ab9 */ /* 0x000fe20000000a00 */
[----:B------:R-:W-:Y:S02]  /*df50*/  SEL R34, R42, R67, P0 ;  /* 0x000000432a227207 */ /* 0x000fe40000000000 */
        /* <DEDUP_REMOVED lines=22> */
[----:B------:R-:W2:Y:S01]  /*e0c0*/  SHFL.IDX PT, R63, R57, 0x1, 0x1c1f ;  /* 0x003c1f00393f7f89 */ /* 0x000ea200000e0000 */
[----:B----4-:R-:W-:Y:S01]  /*e0d0*/  SEL R46, R48, R47, P0 ;  /* 0x0000002f302e7207 */ /* 0x010fe20000000000 */
[----:B0-----:R-:W-:Y:S01]  /*e0e0*/  IMAD.SHL.U32 R55, R40, 0x2, RZ ;  /* 0x0000000228377824 */ /* 0x001fe200078e00ff */
[----:B------:R-:W-:Y:S01]  /*e0f0*/  SEL R48, R47, R48, P0 ;  /* 0x000000302f307207 */ /* 0x000fe20000000000 */
[----:B------:R0:W4:Y:S01]  /*e100*/  SHFL.IDX PT, R44, R68, RZ, 0x1c1f ;  /* 0x001c1fff442c7589 */ /* 0x00012200000e0000 */
[----:B------:R-:W-:Y:S02]  /*e110*/  SEL R47, R49, R50, P0 ;  /* 0x00000032312f7207 */ /* 0x000fe40000000000 */
[----:B------:R-:W-:Y:S01]  /*e120*/  SYNCS.ARRIVE.TRANS64.RED.A1T0 RZ, [UR4], RZ ;  /* 0x000000ffffff79a7 */ /* 0x000fe20008100404 */
[----:B------:R-:W-:Y:S01]  /*e130*/  SEL R49, R50, R49, P0 ;  /* 0x0000003132317207 */ /* 0x000fe20000000000 */
[----:B------:R0:W0:Y:S01]  /*e140*/  SHFL.IDX PT, R45, R69, RZ, 0x1c1f ;  /* 0x001c1fff452d7589 */ /* 0x00002200000e0000 */
[----:B---3--:R-:W-:-:S02]  /*e150*/  SEL R50, R52, R51, P0 ;  /* 0x0000003334327207 */ /* 0x008fc40000000000 */
[----:B------:R-:W-:Y:S02]  /*e160*/  SEL R52, R51, R52, P0 ;  /* 0x0000003433347207 */ /* 0x000fe40000000000 */
[----:B------:R-:W-:Y:S02]  /*e170*/  SEL R35, R43, R58, P0 ;  /* 0x0000003a2b237207 */ /* 0x000fe40000000000 */
[----:B------:R-:W-:Y:S02]  /*e180*/  SEL R51, R53, R56, P0 ;  /* 0x0000003835337207 */ /* 0x000fe40000000000 */
[----:B------:R-:W-:Y:S01]  /*e190*/  SEL R43, R58, R43, P0 ;  /* 0x0000002b3a2b7207 */ /* 0x000fe20000000000 */
[----:B-1----:R1:W-:Y:S01]  /*e1a0*/  @!P2 ST.E desc[UR36][R60.64], R4 ;  /* 0x000000043c00a985 */ /* 0x0023e2000c101924 */
[----:B------:R-:W-:-:S03]  /*e1b0*/  SEL R53, R56, R53, P0 ;  /* 0x0000003538357207 */ /* 0x000fc60000000000 */
[----:B--2---:R1:W-:Y:S01]  /*e1c0*/  @!P1 ST.E desc[UR36][R62.64], R2 ;  /* 0x000000023e009985 */ /* 0x0043e2000c101924 */
[----:B------:R-:W-:Y:S05]  /*e1d0*/  @P3 BRA `(.L_x_11858) ;  /* 0x0000000400183947 */ /* 0x000fea0003800000 */
[C---:B------:R-:W-:Y:S01]  /*e1e0*/  VIADD R40, R55.reuse, 0x8 ;  /* 0x0000000837287836 */ /* 0x040fe20000000000 */
[----:B------:R-:W-:Y:S01]  /*e1f0*/  ULDC UR4, c[0x0][0xac8] ;  /* 0x0002b20000047ab9 */ /* 0x000fe20000000800 */
[C---:B------:R-:W-:Y:S01]  /*e200*/  VIADD R54, R55.reuse, 0x10 ;  /* 0x0000001037367836 */ /* 0x040fe20000000000 */
[C---:B------:R-:W-:Y:S01]  /*e210*/  ISETP.GE.AND P1, PT, R55.reuse, UR4, PT ;  /* 0x0000000437007c0c */ /* 0x040fe2000bf26270 */
[C---:B-1----:R-:W-:Y:S01]  /*e220*/  VIADD R60, R55.reuse, 0x18 ;  /* 0x00000018373c7836 */ /* 0x042fe20000000000 */
[----:B------:R-:W-:Y:S01]  /*e230*/  ISETP.GE.AND P2, PT, R40, UR4, PT ;  /* 0x0000000428007c0c */ /* 0x000fe2000bf46270 */
[C---:B------:R-:W-:Y:S01]  /*e240*/  VIADD R62, R55.reuse, 0x20 ;  /* 0x00000020373e7836 */ /* 0x040fe20000000000 */
[----:B------:R-:W-:Y:S01]  /*e250*/  ISETP.GE.AND P3, PT, R54, UR4, PT ;  /* 0x0000000436007c0c */ /* 0x000fe2000bf66270 */
[----:B------:R-:W-:Y:S01]  /*e260*/  VIADD R66, R55, 0x28 ;  /* 0x0000002837427836 */ /* 0x000fe20000000000 */
[----:B------:R-:W-:Y:S02]  /*e270*/  ISETP.GE.AND P4, PT, R60, UR4, PT ;  /* 0x000000043c007c0c */ /* 0x000fe4000bf86270 */
[----:B------:R-:W-:-:S02]  /*e280*/  ISETP.GE.AND P5, PT, R62, UR4, PT ;  /* 0x000000043e007c0c */ /* 0x000fc4000bfa6270 */
        /* <DEDUP_REMOVED lines=10> */
[----:B------:R-:W-:-:S02]  /*e330*/  @!P5 LEA.HI R62, R62, R62, RZ, 0x1 ;  /* 0x0000003e3e3ed211 */ /* 0x000fc400078f08ff */
[----:B------:R-:W-:Y:S01]  /*e340*/  @!P6 LEA.HI R66, R66, R66, RZ, 0x1 ;  /* 0x000000424242e211 */ /* 0x000fe200078f08ff */
[----:B------:R-:W-:Y:S01]  /*e350*/  VIADD R54, R55, 0x38 ;  /* 0x0000003837367836 */ /* 0x000fe20000000000 */
[----:B------:R-:W-:Y:S01]  /*e360*/  @!P4 LOP3.LUT R63, R60, 0xfffffffe, RZ, 0xc0, !PT ;  /* 0xfffffffe3c3fc812 */ /* 0x000fe200078ec0ff */
[--C-:B------:R-:W-:Y:S01]  /*e370*/  @!P3 IMAD.WIDE R60, R61, 0x4, R44.reuse ;  /* 0x000000043d3cb825 */ /* 0x100fe200078e022c */
[----:B------:R-:W-:Y:S01]  /*e380*/  @!P5 LOP3.LUT R67, R62, 0xfffffffe, RZ, 0xc0, !PT ;  /* 0xfffffffe3e43d812 */ /* 0x000fe200078ec0ff */
[----:B------:R1:W-:Y:S01]  /*e390*/  @!P2 ST.E.64 desc[UR36][R58.64], R20 ;  /* 0x000000143a00a985 */ /* 0x0003e2000c101b24 */
[----:B0-----:R-:W-:Y:S01]  /*e3a0*/  @!P6 LOP3.LUT R57, R66, 0xfffffffe, RZ, 0xc0, !PT ;  /* 0xfffffffe4239e812 */ /* 0x001fe200078ec0ff */
[--C-:B------:R-:W-:Y:S01]  /*e3b0*/  @!P4 IMAD.WIDE R62, R63, 0x4, R44.reuse ;  /* 0x000000043f3ec825 */ /* 0x100fe200078e022c */
[----:B------:R-:W-:Y:S01]  /*e3c0*/  ISETP.GE.AND P1, PT, R40, UR4, PT ;  /* 0x0000000428007c0c */ /* 0x000fe2000bf26270 */
[----:B------:R0:W-:Y:S01]  /*e3d0*/  @!P3 ST.E.64 desc[UR36][R60.64], R18 ;  /* 0x000000123c00b985 */ /* 0x0001e2000c101b24 */
[----:B------:R-:W-:Y:S01]  /*e3e0*/  ISETP.GE.AND P2, PT, R54, UR4, PT ;  /* 0x0000000436007c0c */ /* 0x000fe2000bf46270 */
[----:B------:R-:W-:-:S02]  /*e3f0*/  @!P5 IMAD.WIDE R12, R67, 0x4, R44 ;  /* 0x00000004430cd825 */ /* 0x000fc400078e022c */
[----:B------:R-:W-:Y:S02]  /*e400*/  @!P4 ST.E.64 desc[UR36][R62.64], R14 ;  /* 0x0000000e3e00c985 */ /* 0x000fe4000c101b24 */
[----:B------:R-:W-:Y:S02]  /*e410*/  VIADD R56, R55, 0x40 ;  /* 0x0000004037387836 */ /* 0x000fe40000000000 */
[----:B------:R2:W-:Y:S01]  /*e420*/  @!P5 ST.E.64 desc[UR36][R12.64], R26 ;  /* 0x0000001a0c00d985 */ /* 0x0005e2000c101b24 */
[----:B-1----:R-:W-:Y:S02]  /*e430*/  @!P6 IMAD.WIDE R20, R57, 0x4, R44 ;  /* 0x000000043914e825 */ /* 0x002fe400078e022c */
[----:B------:R-:W-:Y:S02]  /*e440*/  ISETP.GE.AND P3, PT, R56, UR4, PT ;  /* 0x0000000438007c0c */ /* 0x000fe4000bf66270 */
[----:B------:R-:W-:Y:S01]  /*e450*/  @!P1 LEA.HI R40, R40, R40, RZ, 0x1 ;  /* 0x0000002828289211 */ /* 0x000fe200078f08ff */
[C---:B------:R-:W-:Y:S01]  /*e460*/  VIADD R57, R55.reuse, 0x48 ;  /* 0x0000004837397836 */ /* 0x040fe20000000000 */
[----:B------:R1:W-:Y:S01]  /*e470*/  @!P6 ST.E.64 desc[UR36][R20.64], R30 ;  /* 0x0000001e1400e985 */ /* 0x0003e2000c101b24 */
[C---:B0-----:R-:W-:Y:S01]  /*e480*/  VIADD R18, R55.reuse, 0x50 ;  /* 0x0000005037127836 */ /* 0x041fe20000000000 */
[----:B------:R-:W-:Y:S01]  /*e490*/  @!P2 LEA.HI R54, R54, R54, RZ, 0x1 ;  /* 0x000000363636a211 */ /* 0x000fe200078f08ff */
[----:B------:R-:W-:Y:S01]  /*e4a0*/  VIADD R19, R55, 0x58 ;  /* 0x0000005837137836 */ /* 0x000fe20000000000 */
[----:B------:R-:W-:-:S02]  /*e4b0*/  ISETP.GE.AND P4, PT, R57, UR4, PT ;  /* 0x0000000439007c0c */ /* 0x000fc4000bf86270 */
[----:B------:R-:W-:Y:S02]  /*e4c0*/  ISETP.GE.AND P5, PT, R18, UR4, PT ;  /* 0x0000000412007c0c */ /* 0x000fe4000bfa6270 */
[----:B------:R-:W-:Y:S02]  /*e4d0*/  ISETP.GE.AND P6, PT, R19, UR4, PT ;  /* 0x0000000413007c0c */ /* 0x000fe4000bfc6270 */
[----:B------:R-:W-:Y:S02]  /*e4e0*/  @!P3 LEA.HI R56, R56, R56, RZ, 0x1 ;  /* 0x000000383838b211 */ /* 0x000fe400078f08ff */
[----:B--2---:R-:W-:Y:S02]  /*e4f0*/  @!P1 LOP3.LUT R13, R40, 0xfffffffe, RZ, 0xc0, !PT ;  /* 0xfffffffe280d9812 */ /* 0x004fe400078ec0ff */
[----:B------:R-:W-:-:S03]  /*e500*/  @!P2 LOP3.LUT R15, R54, 0xfffffffe, RZ, 0xc0, !PT ;  /* 0xfffffffe360fa812 */ /* 0x000fc600078ec0ff */
[----:B------:R-:W-:Y:S02]  /*e510*/  @!P4 LEA.HI R57, R57, R57, RZ, 0x1 ;  /* 0x000000393939c211 */ /* 0x000fe400078f08ff */
[----:B------:R-:W-:Y:S01]  /*e520*/  @!P5 LEA.HI R18, R18, R18, RZ, 0x1 ;  /* 0x000000121212d211 */ /* 0x000fe200078f08ff */
[--C-:B------:R-:W-:Y:S01]  /*e530*/  @!P2 IMAD.WIDE R14, R15, 0x4, R44.reuse ;  /* 0x000000040f0ea825 */ /* 0x100fe200078e022c */
[----:B------:R-:W-:Y:S02]  /*e540*/  @!P6 LEA.HI R12, R19, R19, RZ, 0x1 ;  /* 0x00000013130ce211 */ /* 0x000fe400078f08ff */
[----:B------:R-:W-:Y:S02]  /*e550*/  @!P3 LOP3.LUT R19, R56, 0xfffffffe, RZ, 0xc0, !PT ;  /* 0xfffffffe3813b812 */ /* 0x000fe400078ec0ff */
[----:B-1----:R-:W-:Y:S02]  /*e560*/  @!P4 LOP3.LUT R21, R57, 0xfffffffe, RZ, 0xc0, !PT ;  /* 0xfffffffe3915c812 */ /* 0x002fe400078ec0ff */
[----:B------:R-:W-:Y:S01]  /*e570*/  @!P5 LOP3.LUT R27, R18, 0xfffffffe, RZ, 0xc0, !PT ;  /* 0xfffffffe121bd812 */ /* 0x000fe200078ec0ff */
[----:B------:R-:W-:Y:S01]  /*e580*/  @!P3 IMAD.WIDE R18, R19, 0x4, R44 ;  /* 0x000000041312b825 */ /* 0x000fe200078e022c */
[----:B------:R-:W-:-:S03]  /*e590*/  @!P6 LOP3.LUT R31, R12, 0xfffffffe, RZ, 0xc0, !PT ;  /* 0xfffffffe0c1fe812 */ /* 0x000fc600078ec0ff */
[----:B------:R-:W-:-:S04]  /*e5a0*/  @!P1 IMAD.WIDE R12, R13, 0x4, R44 ;  /* 0x000000040d0c9825 */ /* 0x000fc800078e022c */
[--C-:B------:R-:W-:Y:S01]  /*e5b0*/  @!P4 IMAD.WIDE R20, R21, 0x4, R44.reuse ;  /* 0x000000041514c825 */ /* 0x100fe200078e022c */
[----:B------:R2:W-:Y:S03]  /*e5c0*/  @!P1 ST.E.64 desc[UR36][R12.64], R34 ;  /* 0x000000220c009985 */ /* 0x0005e6000c101b24 */
[--C-:B------:R-:W-:Y:S01]  /*e5d0*/  @!P5 IMAD.WIDE R26, R27, 0x4, R44.reuse ;  /* 0x000000041b1ad825 */ /* 0x100fe200078e022c */
[----:B------:R2:W-:Y:S03]  /*e5e0*/  @!P2 ST.E.64 desc[UR36][R14.64], R42 ;  /* 0x0000002a0e00a985 */ /* 0x0005e6000c101b24 */
[----:B------:R-:W-:Y:S01]  /*e5f0*/  @!P6 IMAD.WIDE R44, R31, 0x4, R44 ;  /* 0x000000041f2ce825 */ /* 0x000fe200078e022c */
[----:B------:R2:W-:Y:S04]  /*e600*/  @!P3 ST.E.64 desc[UR36][R18.64], R46 ;  /* 0x0000002e1200b985 */ /* 0x0005e8000c101b24 */
[----:B------:R2:W-:Y:S04]  /*e610*/  @!P4 ST.E.64 desc[UR36][R20.64], R48 ;  /* 0x000000301400c985 */ /* 0x0005e8000c101b24 */
[----:B------:R2:W-:Y:S04]  /*e620*/  @!P5 ST.E.64 desc[UR36][R26.64], R50 ;  /* 0x000000321a00d985 */ /* 0x0005e8000c101b24 */
[----:B------:R2:W-:Y:S02]  /*e630*/  @!P6 ST.E.64 desc[UR36][R44.64], R52 ;  /* 0x000000342c00e985 */ /* 0x0005e4000c101b24 */
.L_x_11858:
[----:B------:R-:W-:Y:S05]  /*e640*/  BSYNC B0 ;  /* 0x0000000000007941 */ /* 0x000fea0003800000 */
.L_x_11857:
[----:B------:R-:W-:Y:S01]  /*e650*/  ISETP.GE.AND P1, PT, R64, R65, PT ;  /* 0x000000414000720c */ /* 0x000fe20003f26270 */
[----:B--2---:R2:W3:Y:S01]  /*e660*/  SHFL.IDX PT, R13, R69, 0x1, 0x1c1f ;  /* 0x003c1f00450d7f89 */ /* 0x0044e200000e0000 */
        /* <DEDUP_REMOVED lines=21> */
[----:B-1----:R-:W-:Y:S02]  /*e7c0*/  SEL R4, R6, R23, P0 ;  /* 0x0000001706047207 */ /* 0x002fe40000000000 */
[----:B------:R-:W-:Y:S01]  /*e7d0*/  SEL R2, R23, R6, P0 ;  /* 0x0000000617027207 */ /* 0x000fe20000000000 */
        /* <DEDUP_REMOVED lines=45> */
[----:B--2---:R-:W-:Y:S01]  /*eab0*/  @!P0 IMAD.WIDE R6, R9, 0x4, R12 ;  /* 0x0000000409068825 */ /* 0x004fe200078e020c */
        /* <DEDUP_REMOVED lines=27> */
.L_x_11856:
        /* <DEDUP_REMOVED lines=58> */
.L_x_11767:
        /* <DEDUP_REMOVED lines=18> */
.L_x_11859:
[----:B------:R-:W-:Y:S01]  /*f130*/  ULDC UR7, c[0x0][0xc50] ;  /* 0x0003140000077ab9 */ /* 0x000fe20000000800 */
[----:B------:R-:W-:Y:S01]  /*f140*/  UMOV UR42, UR6 ;  /* 0x00000006002a7c82 */ /* 0x000fe20008000000 */
[----:B------:R-:W-:-:S11]  /*f150*/  UISETP.NE.AND UP0, UPT, UR7, 0x1, UPT ;  /* 0x000000010700788c */ /* 0x000fd6000bf05270 */
[----:B------:R-:W-:Y:S01]  /*f160*/  @UP0 ULDC UR4, c[0x0][0xc54] ;  /* 0x0003150000040ab9 */ /* 0x000fe20000000800 */
[----:B------:R-:W-:Y:S01]  /*f170*/  @UP0 ULDC UR8, c[0x0][0xc58] ;  /* 0x0003160000080ab9 */ /* 0x000fe20000000800 */
[----:B------:R-:W-:-:S04]  /*f180*/  UIMAD.WIDE.U32 UR4, UR6, UR4, URZ ;  /* 0x00000004060472a5 */ /* 0x000fc8000f8e003f */
[----:B------:R-:W-:-:S12]  /*f190*/  @UP0 USHF.R.U32.HI UR42, URZ, UR8, UR5 ;  /* 0x000000083f2a0299 */ /* 0x000fd80008011605 */
.L_x_11860:
        /* <DEDUP_REMOVED lines=32> */
[----:B-1----:R-:W-:-:S04]  /*f3a0*/  UIMAD UR43, UR43, 0xc0, URZ ;  /* 0x000000c02b2b78a4 */ /* 0x002fc8000f8e023f */
        /* <DEDUP_REMOVED lines=20> */
.L_x_11863:
[----:B------:R-:W-:-:S11]  /*f4f0*/  UISETP.NE.AND UP0, UPT, UR5, 0x1, UPT ;  /* 0x000000010500788c */ /* 0x000fd6000bf05270 */
[----:B------:R-:W-:Y:S02]  /*f500*/  @UP0 ULDC.64 UR12, c[0x0][0x9e8] ;  /* 0x00027a00000c0ab9 */ /* 0x000fe40000000a00 */
[----:B------:R-:W-:-:S04]  /*f510*/  UIMAD.WIDE.U32 UR6, UR8, UR12, URZ ;  /* 0x0000000c080672a5 */ /* 0x000fc8000f8e003f */
[----:B------:R-:W-:-:S12]  /*f520*/  @UP0 USHF.R.U32.HI UR8, URZ, UR13, UR7 ;  /* 0x0000000d3f080299 */ /* 0x000fd80008011607 */
.L_x_11864:
[----:B------:R-:W-:-:S04]  /*f530*/  UIMAD UR8, UR8, UR5, UR5 ;  /* 0x00000005080872a4 */ /* 0x000fc8000f8e0205 */
[----:B------:R-:W-:-:S04]  /*f540*/  UISETP.LT.AND UP0, UPT, UR4, UR8, UPT ;  /* 0x000000080400728c */ /* 0x000fc8000bf01270 */
[----:B------:R-:W-:-:S12]  /*f550*/  USEL UR4, UR4, UR8, UP0 ;  /* 0x0000000804047287 */ /* 0x000fd80008000000 */
.L_x_11862:
        /* <DEDUP_REMOVED lines=26> */
.L_x_11866:
[----:B------:R-:W-:-:S11]  /*f700*/  UISETP.NE.AND UP0, UPT, UR5, 0x1, UPT ;  /* 0x000000010500788c */ /* 0x000fd6000bf05270 */
[----:B------:R-:W-:Y:S02]  /*f710*/  @UP0 ULDC.64 UR10, c[0x0][0x9e8] ;  /* 0x00027a00000a0ab9 */ /* 0x000fe40000000a00 */
[----:B------:R-:W-:-:S04]  /*f720*/  UIMAD.WIDE.U32 UR6, UR4, UR10, URZ ;  /* 0x0000000a040672a5 */ /* 0x000fc8000f8e003f */
[----:B------:R-:W-:-:S12]  /*f730*/  @UP0 USHF.R.U32.HI UR4, URZ, UR11, UR7 ;  /* 0x0000000b3f040299 */ /* 0x000fd80008011607 */
.L_x_11867:
[----:B------:R-:W-:-:S04]  /*f740*/  UIMAD UR4, UR4, UR5, URZ ;  /* 0x00000005040472a4 */ /* 0x000fc8000f8e023f */
[----:B------:R-:W-:-:S04]  /*f750*/  UISETP.LT.AND UP0, UPT, UR8, UR4, UPT ;  /* 0x000000040800728c */ /* 0x000fc8000bf01270 */
[----:B------:R-:W-:-:S12]  /*f760*/  USEL UR8, UR8, UR4, !UP0 ;  /* 0x0000000408087287 */ /* 0x000fd8000c000000 */
.L_x_11865:
        /* <DEDUP_REMOVED lines=44> */
.L_x_11868:
[----:B------:R-:W-:Y:S02]  /*fa30*/  UIMAD UR51, UR47, UR39, UR46 ;  /* 0x000000272f3372a4 */ /* 0x000fe4000f8e022e */
[----:B------:R-:W-:Y:S02]  /*fa40*/  IMAD.U32 R0, RZ, RZ, UR39 ;  /* 0x00000027ff007e24 */ /* 0x000fe4000f8e00ff */
[----:B------:R-:W-:Y:S02]  /*fa50*/  IMAD.MOV.U32 R20, RZ, RZ, 0x1 ;  /* 0x00000001ff147424 */ /* 0x000fe400078e00ff */
[----:B------:R-:W-:Y:S02]  /*fa60*/  IMAD.MOV.U32 R2, RZ, RZ, 0x1 ;  /* 0x00000001ff027424 */ /* 0x000fe400078e00ff */
[----:B------:R-:W-:-:S05]  /*fa70*/  IMAD.U32 R17, RZ, RZ, UR51 ;  /* 0x00000033ff117e24 */ /* 0x000fca000f8e00ff */
[----:B------:R-:W-:Y:S01]  /*fa80*/  VIADDMNMX R17, R17, R0, UR12, PT ;  /* 0x0000000c11117e46 */ /* 0x000fe2000b800100 */
[----:B------:R-:W-:-:S03]  /*fa90*/  IMAD.MOV.U32 R0, RZ, RZ, RZ ;  /* 0x000000ffff007224 */ /* 0x000fc600078e00ff */
        /* <DEDUP_REMOVED lines=26> */
.L_x_11869:
        /* <DEDUP_REMOVED lines=20> */
.L_x_11870:
        /* <DEDUP_REMOVED lines=20> */
.L_x_11871:
        /* <DEDUP_REMOVED lines=18> */
.L_x_11872:
        /* <DEDUP_REMOVED lines=23> */
[----:B------:R-:W4:Y:S01]  /*10150*/  @!P0 LDC.64 R8, c[0x0][0x428] ;  /* 0x00010a00ff088b82 */ /* 0x000f220000000a00 */
[----:B-1----:R-:W-:-:S07]  /*10160*/  @P1 IMAD.HI.U32 R0, R10, R5, RZ ;  /* 0x000000050a001227 */ /* 0x002fce00078e00ff */
[----:B------:R-:W1:Y:S01]  /*10170*/  @!P0 LDC.64 R4, c[0x0][0x418] ;  /* 0x00010600ff048b82 */ /* 0x000e620000000a00 */
[----:B0-----:R-:W-:-:S04]  /*10180*/  @P1 SHF.R.U32.HI R11, RZ, R3, R0 ;  /* 0x00000003ff0b1219 */ /* 0x001fc80000011600 */
[--C-:B------:R-:W-:Y:S01]  /*10190*/  @!P0 SHF.R.S32.HI R3, RZ, 0x1f, R11.reuse ;  /* 0x0000001fff038819 */ /* 0x100fe2000001140b */
[----:B------:R-:W-:Y:S01]  /*101a0*/  @!P0 IMAD.MOV.U32 R2, RZ, RZ, R11 ;  /* 0x000000ffff028224 */ /* 0x000fe200078e000b */
[----:B------:R-:W-:Y:S01]  /*101b0*/  UMOV UR4, 0xffffffff ;  /* 0xffffffff00047882 */ /* 0x000fe20000000000 */
[----:B------:R-:W-:Y:S01]  /*101c0*/  IMAD.SHL.U32 R22, R22, 0x800, RZ ;  /* 0x0000080016167824 */ /* 0x000fe200078e00ff */
[----:B---3--:R-:W-:Y:S01]  /*101d0*/  SHF.R.S32.HI R13, RZ, 0x1f, R29 ;  /* 0x0000001fff0d7819 */ /* 0x008fe2000001141d */
[----:B----4-:R-:W-:-:S04]  /*101e0*/  @!P0 IMAD.WIDE.U32 R2, R29, R8, R2 ;  /* 0x000000081d028225 */ /* 0x010fc800078e0002 */
[----:B------:R-:W-:Y:S01]  /*101f0*/  @!P0 IMAD R0, R13, R8, RZ ;  /* 0x000000080d008224 */ /* 0x000fe200078e02ff */
[----:B-1----:R-:W-:Y:S01]  /*10200*/  @!P0 LEA R4, P1, R2, R4, 0x2 ;  /* 0x0000000402048211 */ /* 0x002fe200078210ff */
[----:B------:R0:W-:Y:S02]  /*10210*/  STL [R1+0x4], R13 ;  /* 0x0000040d01007387 */ /* 0x0001e40000100800 */
[----:B------:R-:W-:-:S04]  /*10220*/  @!P0 IMAD R9, R29, R9, R0 ;  /* 0x000000091d098224 */ /* 0x000fc800078e0200 */
[----:B------:R-:W-:-:S05]  /*10230*/  @!P0 IMAD.IADD R0, R3, 0x1, R9 ;  /* 0x0000000103008824 */ /* 0x000fca00078e0209 */
[----:B------:R-:W-:Y:S01]  /*10240*/  @!P0 LEA.HI.X R5, R2, R5, R0, 0x2, P1 ;  /* 0x0000000502058211 */ /* 0x000fe200008f1400 */
[----:B------:R-:W-:Y:S02]  /*10250*/  IMAD.MOV.U32 R0, RZ, RZ, RZ ;  /* 0x000000ffff007224 */ /* 0x000fe400078e00ff */
[----:B------:R-:W-:-:S04]  /*10260*/  IMAD.MOV R3, RZ, RZ, -R11 ;  /* 0x000000ffff037224 */ /* 0x000fc800078e0a0b */
[----:B------:R1:W5:Y:S01]  /*10270*/  @!P0 LDG.E R0, desc[UR36][R4.64] ;  /* 0x0000002404008981 */ /* 0x000362000c1e1900 */
[----:B------:R-:W-:-:S05]  /*10280*/  IMAD.SHL.U32 R8, R25, 0x80, RZ ;  /* 0x0000008019087824 */ /* 0x000fca00078e00ff */
[----:B------:R-:W-:Y:S01]  /*10290*/  LOP3.LUT R23, R8, 0x400, RZ, 0xc0, !PT ;  /* 0x0000040008177812 */ /* 0x000fe200078ec0ff */
[----:B-1----:R-:W-:Y:S01]  /*102a0*/  IMAD R4, R12, R3, R10 ;  /* 0x000000030c047224 */ /* 0x002fe200078e020a */
[----:B------:R-:W-:Y:S01]  /*102b0*/  SHF.R.U32.HI R3, RZ, 0x1, R25 ;  /* 0x00000001ff037819 */ /* 0x000fe20000011619 */
[----:B------:R-:W-:Y:S01]  /*102c0*/  IMAD.SHL.U32 R5, R25, 0x4, RZ ;  /* 0x0000000419057824 */ /* 0x000fe200078e00ff */
[----:B------:R-:W-:Y:S02]  /*102d0*/  LOP3.LUT R23, R23, 0x800, R22, 0xf8, !PT ;  /* 0x0000080017177812 */ /* 0x000fe400078ef816 */
[----:B------:R-:W-:-:S04]  /*102e0*/  LOP3.LUT R2, R3, 0x20, RZ, 0xc0, !PT ;  /* 0x0000002003027812 */ /* 0x000fc800078ec0ff */
[----:B------:R-:W-:Y:S01]  /*102f0*/  LOP3.LUT R9, R2, 0x10, R25, 0xf8, !PT ;  /* 0x0000001002097812 */ /* 0x000fe200078ef819 */
[----:B------:R-:W-:-:S03]  /*10300*/  IMAD.SHL.U32 R2, R25, 0x20, RZ ;  /* 0x0000002019027824 */ /* 0x000fc600078e00ff */
[----:B------:R-:W-:Y:S02]  /*10310*/  LOP3.LUT R8, R9, 0x380, R8, 0xf8, !PT ;  /* 0x0000038009087812 */ /* 0x000fe400078ef808 */
        /* <DEDUP_REMOVED lines=8> */
[----:B0-2---:R-:W-:Y:S06]  /*103a0*/  BRA.DIV UR4, `(.L_x_11873) ;  /* 0x0000003204b87947 */ /* 0x005fec000b800000 */
.L_x_11925:
[----:B------:R-:W-:Y:S01]  /*103b0*/  ULOP3.LUT UR4, UR38, 0x2, URZ, 0xfc, !UPT ;  /* 0x0000000226047892 */ /* 0x000fe2000f8efc3f */
[----:B------:R-:W-:Y:S01]  /*103c0*/  LOP3.LUT R8, R8, 0x70, R5, 0x78, !PT ;  /* 0x0000007008087812 */ /* 0x000fe200078e7805 */
[----:B------:R-:W-:Y:S01]  /*103d0*/  IMAD.U32 R28, RZ, RZ, UR42 ;  /* 0x0000002aff1c7e24 */ /* 0x000fe2000f8e00ff */
[----:B------:R-:W-:Y:S02]  /*103e0*/  LOP3.LUT R16, R16, 0xfffffffe, RZ, 0xc0, !PT ;  /* 0xfffffffe10107812 */ /* 0x000fe400078ec0ff */
[----:B------:R-:W-:Y:S01]  /*103f0*/  LOP3.LUT R23, R23, R8, RZ, 0xfc, !PT ;  /* 0x0000000817177212 */ /* 0x000fe200078efcff */
[----:B------:R-:W-:Y:S01]  /*10400*/  IMAD.U32 R7, RZ, RZ, UR4 ;  /* 0x00000004ff077e24 */ /* 0x000fe2000f8e00ff */
[----:B------:R-:W-:Y:S02]  /*10410*/  LOP3.LUT R8, R5, 0x10, RZ, 0xc0, !PT ;  /* 0x0000001005087812 */ /* 0x000fe400078ec0ff */
[----:B------:R-:W-:Y:S02]  /*10420*/  LOP3.LUT P0, RZ, R25, 0x4, RZ, 0xc0, !PT ;  /* 0x0000000419ff7812 */ /* 0x000fe4000780c0ff */
[----:B------:R-:W-:Y:S01]  /*10430*/  ISETP.NE.AND P1, PT, R7, 0x3, PT ;  /* 0x000000030700780c */ /* 0x000fe20003f25270 */
[----:B------:R-:W-:Y:S01]  /*10440*/  IMAD.MOV.U32 R7, RZ, RZ, 0x40 ;  /* 0x00000040ff077424 */ /* 0x000fe200078e00ff */
[----:B------:R-:W-:-:S02]  /*10450*/  ISETP.GE.AND P4, PT, R8, R20, PT ;  /* 0x000000140800720c */ /* 0x000fc40003f86270 */
[----:B------:R-:W-:Y:S02]  /*10460*/  LOP3.LUT R26, R8, 0x20, RZ, 0xfc, !PT ;  /* 0x00000020081a7812 */ /* 0x000fe400078efcff */
[----:B------:R-:W-:Y:S02]  /*10470*/  SHF.R.U32.HI R5, RZ, 0x3, R25 ;  /* 0x00000003ff057819 */ /* 0x000fe40000011619 */
[----:B------:R-:W-:Y:S02]  /*10480*/  ISETP.GE.AND P3, PT, R26, R20, PT ;  /* 0x000000141a00720c */ /* 0x000fe40003f66270 */
[----:B------:R-:W-:Y:S02]  /*10490*/  LOP3.LUT R25, R8, 0x40, RZ, 0xfc, !PT ;  /* 0x0000004008197812 */ /* 0x000fe400078efcff */
[----:B------:R-:W-:Y:S02]  /*104a0*/  SHF.R.S32.HI R28, RZ, 0x1f, R28 ;  /* 0x0000001fff1c7819 */ /* 0x000fe4000001141c */
[----:B------:R-:W-:-:S02]  /*104b0*/  @P1 LOP3.LUT R16, R16, 0x1, RZ, 0xfc, !PT ;  /* 0x0000000110101812 */ /* 0x000fc400078efcff */
[----:B------:R-:W-:Y:S02]  /*104c0*/  ISETP.GE.AND P2, PT, R25, R20, PT ;  /* 0x000000141900720c */ /* 0x000fe40003f46270 */
[----:B------:R-:W-:Y:S02]  /*104d0*/  LOP3.LUT R16, R16, 0xfffffff7, RZ, 0xc0, !PT ;  /* 0xfffffff710107812 */ /* 0x000fe400078ec0ff */
[----:B------:R-:W-:Y:S02]  /*104e0*/  LOP3.LUT R5, R5, 0x1, RZ, 0xc0, !PT ;  /* 0x0000000105057812 */ /* 0x000fe400078ec0ff */
[----:B------:R-:W-:Y:S02]  /*104f0*/  @P4 LOP3.LUT R16, R16, 0x8, RZ, 0xfc, !PT ;  /* 0x0000000810104812 */ /* 0x000fe400078efcff */
[----:B------:R-:W-:Y:S02]  /*10500*/  SEL R7, R7, 0xffffffc0, !P0 ;  /* 0xffffffc007077807 */ /* 0x000fe40004000000 */
[----:B------:R-:W-:-:S04]  /*10510*/  LOP3.LUT R16, R16, 0xfffffffb, RZ, 0xc0, !PT ;  /* 0xfffffffb10107812 */ /* 0x000fc800078ec0ff */
[----:B------:R-:W-:-:S04]  /*10520*/  @P3 LOP3.LUT R16, R16, 0x4, RZ, 0xfc, !PT ;  /* 0x0000000410103812 */ /* 0x000fc800078efcff */
[----:B------:R-:W-:-:S04]  /*10530*/  LOP3.LUT R16, R16, 0xfffffffd, RZ, 0xc0, !PT ;  /* 0xfffffffd10107812 */ /* 0x000fc800078ec0ff */
[----:B------:R-:W-:Y:S01]  /*10540*/  @P2 LOP3.LUT R16, R16, 0x2, RZ, 0xfc, !PT ;  /* 0x0000000210102812 */ /* 0x000fe200078efcff */
[----:B------:R-:W-:Y:S06]  /*10550*/  @!P1 BRA `(.L_x_11874) ;  /* 0x0000000000049947 */ /* 0x000fec0003800000 */
[----:B------:R-:W-:Y:S01]  /*10560*/  BPT.TRAP 0x1 ;  /* 0x000000040000795c */ /* 0x000fe20000300000 */
.L_x_11874:
        /* <DEDUP_REMOVED lines=12> */
.L_x_11926:
[----:B------:R-:W-:Y:S01]  /*10630*/  ULDC.64 UR4, c[0x0][0x328] ;  /* 0x0000ca0000047ab9 */ /* 0x000fe20000000a00 */
[----:B------:R-:W1:Y:S01]  /*10640*/  S2R R20, SR_TID.X ;  /* 0x0000000000147919 */ /* 0x000e620000002100 */
[----:B------:R-:W-:Y:S01]  /*10650*/  IMAD R7, R5, UR4, RZ ;  /* 0x0000000405077c24 */ /* 0x000fe2000f8e02ff */
[----:B------:R-:W-:Y:S01]  /*10660*/  R2UR UR6, R28 ;  /* 0x000000001c0672ca */ /* 0x000fe200000e0000 */
[----:B0-----:R-:W-:Y:S01]  /*10670*/  IMAD.WIDE.U32 R2, R4, UR4, RZ ;  /* 0x0000000404027c25 */ /* 0x001fe2000f8e00ff */
        /* <DEDUP_REMOVED lines=24> */
[----:B------:R-:W0:Y:S03]  /*10800*/  LDC R11, c[0x0][0x2f4] ;  /* 0x0000bd00ff0b7b82 */ /* 0x000e260000000800 */
[----:B------:R-:W1:Y:S04]  /*10810*/  SHFL.IDX PT, R2, R8, RZ, 0x1e1f ;  /* 0x001e1fff08027589 */ /* 0x000e6800000e0000 */
[----:B------:R-:W3:Y:S04]  /*10820*/  SHFL.IDX PT, R3, R9, RZ, 0x1e1f ;  /* 0x001e1fff09037589 */ /* 0x000ee800000e0000 */
[----:B------:R-:W4:Y:S01]  /*10830*/  SHFL.IDX PT, R9, R9, 0x1, 0x1e1f ;  /* 0x003e1f0009097f89 */ /* 0x000f2200000e0000 */
[----:B0-----:R-:W-:-:S02]  /*10840*/  ISETP.GE.AND P4, PT, R20, R11, PT ;  /* 0x0000000b1400720c */ /* 0x001fc40003f86270 */
[----:B------:R-:W-:Y:S02]  /*10850*/  ISETP.GE.AND P3, PT, R26, R11, PT ;  /* 0x0000000b1a00720c */ /* 0x000fe40003f66270 */
[----:B-1----:R-:W-:-:S05]  /*10860*/  IADD3 R2, P1, R20, R2, RZ ;  /* 0x0000000214027210 */ /* 0x002fca0007f3e0ff */
[----:B---3--:R-:W-:Y:S01]  /*10870*/  IMAD.X R3, RZ, RZ, R3, P1 ;  /* 0x000000ffff037224 */ /* 0x008fe200008e0603 */
        /* <DEDUP_REMOVED lines=10> */
.L_x_11932:
        /* <DEDUP_REMOVED lines=16> */
[----:B0-----:R-:W-:-:S05]  /*10a20*/  IMAD.U32 R8, RZ, RZ, UR4 ;  /* 0x00000004ff087e24 */ /* 0x001fca000f8e00ff */
[----:B------:R-:W-:-:S13]  /*10a30*/  ISETP.NE.AND P6, PT, R8, 0x3, PT ;  /* 0x000000030800780c */ /* 0x000fda0003fc5270 */
[----:B-1----:R-:W-:Y:S05]  /*10a40*/  @!P6 BRA `(.L_x_11877) ;  /* 0x000000000004e947 */ /* 0x002fea0003800000 */
[----:B------:R-:W-:Y:S01]  /*10a50*/  BPT.TRAP 0x1 ;  /* 0x000000040000795c */ /* 0x000fe20000300000 */
.L_x_11877:
[----:B------:R-:W-:Y:S01]  /*10a60*/  SYNCS.ARRIVE.TRANS64.A1T0 RZ, [UR48+0x17070], RZ ;  /* 0x017070ffffff79a7 */ /* 0x000fe20008100030 */
[----:B------:R-:W-:Y:S05]  /*10a70*/  @!P6 BRA `(.L_x_11878) ;  /* 0x000000000004e947 */ /* 0x000fea0003800000 */
[----:B------:R-:W-:Y:S01]  /*10a80*/  BPT.TRAP 0x1 ;  /* 0x000000040000795c */ /* 0x000fe20000300000 */
.L_x_11878:
[----:B------:R-:W0:Y:S02]  /*10a90*/  SYNCS.PHASECHK.TRANS64.TRYWAIT P1, [UR48+0x17040], R10 ;  /* 0x0170400aff0075a7 */ /* 0x000e240008020170 */
[----:B0-----:R-:W-:Y:S05]  /*10aa0*/  @!P1 BRA `(.L_x_11879) ;  /* 0x0000002c00f09947 */ /* 0x001fea0003800000 */
.L_x_11933:
[----:B------:R-:W1:Y:S01]  /*10ab0*/  S2R R6, SR_TID.X ;  /* 0x0000000000067919 */ /* 0x000e620000002100 */
[----:B------:R-:W-:Y:S01]  /*10ac0*/  ULDC.64 UR4, c[0x0][0x300] ;  /* 0x0000c00000047ab9 */ /* 0x000fe20000000a00 */
[----:B------:R-:W-:Y:S01]  /*10ad0*/  R2UR UR6, R28 ;  /* 0x000000001c0672ca */ /* 0x000fe200000e0000 */
[----:B------:R-:W-:Y:S01]  /*10ae0*/  IMAD R5, R5, UR4, RZ ;  /* 0x0000000405057c24 */ /* 0x000fe2000f8e02ff */
[----:B------:R-:W2:Y:S01]  /*10af0*/  LDC R8, c[0x0][0x2f4] ;  /* 0x0000bd00ff087b82 */ /* 0x000ea20000000800 */
[----:B0-----:R-:W-:-:S04]  /*10b00*/  IMAD.WIDE.U32 R2, R4, UR4, RZ ;  /* 0x0000000404027c25 */ /* 0x001fc8000f8e00ff */
        /* <DEDUP_REMOVED lines=23> */
[----:B------:R-:W0:Y:S04]  /*10c80*/  SHFL.IDX PT, R14, R0, RZ, 0x1e1f ;  /* 0x001e1fff000e7589 */ /* 0x000e2800000e0000 */
[----:B------:R-:W1:Y:S04]  /*10c90*/  SHFL.IDX PT, R2, R4, RZ, 0x1e1f ;  /* 0x001e1fff04027589 */ /* 0x000e6800000e0000 */
[----:B------:R-:W2:Y:S01]  /*10ca0*/  SHFL.IDX PT, R4, R4, 0x1, 0x1e1f ;  /* 0x003e1f0004047f89 */ /* 0x000ea200000e0000 */
[----:B0-----:R-:W-:-:S05]  /*10cb0*/  @P0 IADD3 R14, P1, R6, R14, RZ ;  /* 0x0000000e060e0210 */ /* 0x001fca0007f3e0ff */
[----:B-1----:R-:W-:Y:S02]  /*10cc0*/  @P0 IMAD.X R3, RZ, RZ, R2, P1 ;  /* 0x000000ffff030224 */ /* 0x002fe400008e0602 */
[----:B------:R-:W-:Y:S02]  /*10cd0*/  @P0 IMAD.MOV.U32 R2, RZ, RZ, R14 ;  /* 0x000000ffff020224 */ /* 0x000fe400078e000e */
[----:B------:R0:W1:Y:S04]  /*10ce0*/  SHFL.IDX PT, R14, R0, 0x1, 0x1e1f ;  /* 0x003e1f00000e7f89 */ /* 0x00006800000e0000 */
[----:B------:R0:W-:Y:S04]  /*10cf0*/  @P0 LDGSTS.E.BYPASS.LTC128B.128 [R22+0x10c00], desc[UR36][R2.64], !P5 ;  /* 0x10c0000002160fae */ /* 0x0001e8000e901d64 */
[----:B------:R0:W-:Y:S04]  /*10d00*/  @P0 LDGSTS.E.BYPASS.LTC128B.128 [R22+0x11c00], desc[UR36][R2.64+0x20], !P4 ;  /* 0x11c0002002160fae */ /* 0x0001e8000e101d64 */
[----:B--2---:R0:W-:Y:S02]  /*10d10*/  @P0 LDGSTS.E.BYPASS.LTC128B.128 [R22+0x12c00], desc[UR36][R2.64+0x40], !P3 ;  /* 0x12c0004002160fae */ /* 0x0041e4000d901d64 */
.L_x_11939:
[----:B01----:R-:W-:-:S05]  /*10d20*/  @P2 IADD3 R2, P0, R6, R14, RZ ;  /* 0x0000000e06022210 */ /* 0x003fca0007f1e0ff */
        /* <DEDUP_REMOVED lines=16> */
.L_x_11881:
        /* <DEDUP_REMOVED lines=29> */
.L_x_11882:
[----:B------:R-:W0:Y:S01]  /*11000*/  S2R R20, SR_CTAID.Z ;  /* 0x0000000000147919 */ /* 0x000e220000002700 */
[----:B------:R-:W-:Y:S01]  /*11010*/  UISETP.NE.AND UP0, UPT, UR50, URZ, UPT ;  /* 0x0000003f3200728c */ /* 0x000fe2000bf05270 */
[----:B------:R-:W1:Y:S01]  /*11020*/  LDC R9, c[0x0][0x448] ;  /* 0x00011200ff097b82 */ /* 0x000e620000000800 */
[----:B------:R-:W-:Y:S01]  /*11030*/  IMAD.U32 R4, RZ, RZ, UR40 ;  /* 0x00000028ff047e24 */ /* 0x000fe2000f8e00ff */
[----:B------:R-:W2:Y:S01]  /*11040*/  S2R R2, SR_TID.X ;  /* 0x0000000000027919 */ /* 0x000ea20000002100 */
[----:B------:R-:W-:Y:S01]  /*11050*/  IMAD.U32 R3, RZ, RZ, UR49 ;  /* 0x00000031ff037e24 */ /* 0x000fe2000f8e00ff */
[----:B------:R-:W-:Y:S01]  /*11060*/  ULDC.64 UR6, c[0x0][0x2c8] ;  /* 0x0000b20000067ab9 */ /* 0x000fe20000000a00 */
[----:B------:R-:W-:Y:S01]  /*11070*/  PLOP3.LUT P0, PT, PT, PT, UP0, 0x80, 0x0 ;  /* 0x000000000000781c */ /* 0x000fe20003f0f008 */
[----:B------:R-:W-:Y:S01]  /*11080*/  IMAD.U32 R5, RZ, RZ, UR41 ;  /* 0x00000029ff057e24 */ /* 0x000fe2000f8e00ff */
[----:B------:R-:W-:Y:S01]  /*11090*/  PLOP3.LUT P1, PT, PT, PT, UP0, 0x80, 0x0 ;  /* 0x000000000000781c */ /* 0x000fe20003f2f008 */
[----:B------:R-:W-:-:S02]  /*110a0*/  ULDC.64 UR8, c[0x0][0x280] ;  /* 0x0000a00000087ab9 */ /* 0x000fc40000000a00 */
[----:B------:R-:W-:Y:S01]  /*110b0*/  @UP0 ULDC UR4, c[0x0][0x44c] ;  /* 0x0001130000040ab9 */ /* 0x000fe20000000800 */
[----:B------:R-:W-:Y:S01]  /*110c0*/  @UP0 ULDC UR10, c[0x0][0x44c] ;  /* 0x00011300000a0ab9 */ /* 0x000fe20000000800 */
[----:B0-----:R-:W-:Y:S02]  /*110d0*/  SHF.R.S32.HI R21, RZ, 0x1f, R20 ;  /* 0x0000001fff157819 */ /* 0x001fe40000011414 */
[----:B------:R-:W0:Y:S01]  /*110e0*/  S2R R20, SR_CTAID.Z ;  /* 0x0000000000147919 */ /* 0x000e220000002700 */
[----:B--2---:R-:W-:-:S05]  /*110f0*/  IMAD.SHL.U32 R2, R2, 0x40, RZ ;  /* 0x0000004002027824 */ /* 0x004fca00078e00ff */
[----:B------:R-:W-:-:S04]  /*11100*/  LOP3.LUT R2, R2, 0x40, RZ, 0xc0, !PT ;  /* 0x0000004002027812 */ /* 0x000fc800078ec0ff */
[----:B------:R-:W-:-:S05]  /*11110*/  IADD3 R6, R27, UR43, R2 ;  /* 0x0000002b1b067c10 */ /* 0x000fca000fffe002 */
[----:B------:R-:W-:Y:S01]  /*11120*/  @P0 IMAD.HI.U32 R2, R6, UR4, RZ ;  /* 0x0000000406020c27 */ /* 0x000fe2000f8e00ff */
[----:B------:R-:W-:-:S03]  /*11130*/  @UP0 ULDC UR4, c[0x0][0x450] ;  /* 0x0001140000040ab9 */ /* 0x000fc60000000800 */
[----:B------:R-:W-:Y:S01]  /*11140*/  IMAD.MOV.U32 R0, RZ, RZ, R6 ;  /* 0x000000ffff007224 */ /* 0x000fe200078e0006 */
[----:B------:R-:W-:Y:S01]  /*11150*/  @P1 SHF.R.U32.HI R0, RZ, UR4, R2 ;  /* 0x00000004ff001c19 */ /* 0x000fe20008011602 */
[----:B------:R-:W-:Y:S01]  /*11160*/  ULDC.64 UR4, c[0x0][0x2e0] ;  /* 0x0000b80000047ab9 */ /* 0x000fe20000000a00 */
[----:B------:R-:W-:Y:S01]  /*11170*/  IMAD.MOV.U32 R2, RZ, RZ, R4 ;  /* 0x000000ffff027224 */ /* 0x000fe200078e0004 */
[----:B------:R-:W-:Y:S01]  /*11180*/  PLOP3.LUT P1, PT, PT, PT, UP0, 0x80, 0x0 ;  /* 0x000000000000781c */ /* 0x000fe20003f2f008 */
[----:B------:R-:W-:Y:S02]  /*11190*/  IMAD R4, R21, UR4, RZ ;  /* 0x0000000415047c24 */ /* 0x000fe4000f8e02ff */
[----:B------:R-:W-:Y:S02]  /*111a0*/  IMAD.MOV R7, RZ, RZ, -R0 ;  /* 0x000000ffff077224 */ /* 0x000fe400078e0a00 */
[C---:B0-----:R-:W-:Y:S01]  /*111b0*/  IMAD R5, R20.reuse, UR5, R4 ;  /* 0x0000000514057c24 */ /* 0x041fe2000f8e0204 */
[----:B------:R-:W-:Y:S01]  /*111c0*/  SHF.R.S32.HI R4, RZ, 0x1f, R0 ;  /* 0x0000001fff047819 */ /* 0x000fe20000011400 */
[----:B------:R-:W-:Y:S01]  /*111d0*/  IMAD.WIDE.U32 R2, R20, UR4, R2 ;  /* 0x0000000414027c25 */ /* 0x000fe2000f8e0002 */
[----:B------:R-:W-:Y:S01]  /*111e0*/  ULDC.64 UR4, c[0x0][0x2d0] ;  /* 0x0000b40000047ab9 */ /* 0x000fe20000000a00 */
[----:B------:R-:W0:Y:S02]  /*111f0*/  S2R R20, SR_TID.X ;  /* 0x0000000000147919 */ /* 0x000e240000002100 */
[----:B------:R-:W-:-:S02]  /*11200*/  IMAD R4, R4, UR4, RZ ;  /* 0x0000000404047c24 */ /* 0x000fc4000f8e02ff */
[----:B------:R-:W-:Y:S02]  /*11210*/  IMAD.IADD R3, R3, 0x1, R5 ;  /* 0x0000000103037824 */ /* 0x000fe400078e0205 */
[C---:B------:R-:W-:Y:S02]  /*11220*/  IMAD R8, R0.reuse, UR5, R4 ;  /* 0x0000000500087c24 */ /* 0x040fe4000f8e0204 */
[----:B------:R-:W-:-:S04]  /*11230*/  IMAD.WIDE.U32 R4, R0, UR4, R2 ;  /* 0x0000000400047c25 */ /* 0x000fc8000f8e0002 */
[----:B-1----:R-:W-:Y:S02]  /*11240*/  IMAD R0, R9, R7, R6 ;  /* 0x0000000709007224 */ /* 0x002fe400078e0206 */
[----:B------:R-:W-:-:S03]  /*11250*/  IMAD.IADD R5, R5, 0x1, R8 ;  /* 0x0000000105057824 */ /* 0x000fc600078e0208 */
[----:B------:R-:W-:Y:S01]  /*11260*/  SHF.R.S32.HI R7, RZ, 0x1f, R0 ;  /* 0x0000001fff077819 */ /* 0x000fe20000011400 */
[----:B------:R-:W-:-:S04]  /*11270*/  IMAD.WIDE.U32 R4, R0, UR6, R4 ;  /* 0x0000000600047c25 */ /* 0x000fc8000f8e0004 */
[----:B------:R-:W-:-:S04]  /*11280*/  IMAD R7, R7, UR6, RZ ;  /* 0x0000000607077c24 */ /* 0x000fc8000f8e02ff */
[----:B------:R-:W-:Y:S01]  /*11290*/  IMAD R7, R0, UR7, R7 ;  /* 0x0000000700077c24 */ /* 0x000fe2000f8e0207 */
[----:B------:R-:W-:-:S04]  /*112a0*/  IADD3 R0, P0, R4, UR8, RZ ;  /* 0x0000000804007c10 */ /* 0x000fc8000ff1e0ff */
[----:B------:R-:W-:Y:S01]  /*112b0*/  IADD3.X R4, R5, UR9, R7, P0, !PT ;  /* 0x0000000905047c10 */ /* 0x000fe200087fe407 */
[----:B------:R-:W-:Y:S01]  /*112c0*/  VIADD R5, R6, 0x80 ;  /* 0x0000008006057836 */ /* 0x000fe20000000000 */
[----:B------:R-:W-:Y:S01]  /*112d0*/  PLOP3.LUT P0, PT, PT, PT, UP0, 0x80, 0x0 ;  /* 0x000000000000781c */ /* 0x000fe20003f0f008 */
[----:B0-----:R-:W-:Y:S02]  /*112e0*/  IMAD.SHL.U32 R20, R20, 0x10, RZ ;  /* 0x0000001014147824 */ /* 0x001fe400078e00ff */
[----:B------:R-:W-:-:S03]  /*112f0*/  IMAD.MOV.U32 R6, RZ, RZ, R5 ;  /* 0x000000ffff067224 */ /* 0x000fc600078e0005 */
[----:B------:R-:W-:-:S07]  /*11300*/  LOP3.LUT R20, R20, 0x10, RZ, 0xc0, !PT ;  /* 0x0000001014147812 */ /* 0x000fce00078ec0ff */
[----:B------:R-:W-:Y:S01]  /*11310*/  @P0 IMAD.HI.U32 R7, R5, UR10, RZ ;  /* 0x0000000a05070c27 */ /* 0x000fe2000f8e00ff */
[----:B------:R-:W-:-:S04]  /*11320*/  @UP0 ULDC UR10, c[0x0][0x450] ;  /* 0x00011400000a0ab9 */ /* 0x000fc80000000800 */
[----:B------:R-:W-:-:S05]  /*11330*/  @P1 SHF.R.U32.HI R6, RZ, UR10, R7 ;  /* 0x0000000aff061c19 */ /* 0x000fca0008011607 */
        /* <DEDUP_REMOVED lines=8> */
[----:B------:R-:W-:Y:S01]  /*113c0*/  SHF.R.S32.HI R6, RZ, 0x1f, R5 ;  /* 0x0000001fff067819 */ /* 0x000fe20000011405 */
[----:B------:R-:W-:Y:S01]  /*113d0*/  UMOV UR5, 0xffffffff ;  /* 0xffffffff00057882 */ /* 0x000fe20000000000 */
[----:B------:R-:W-:Y:S01]  /*113e0*/  ISETP.GE.AND P3, PT, R20, UR4, PT ;  /* 0x0000000414007c0c */ /* 0x000fe2000bf66270 */
[----:B------:R-:W-:Y:S02]  /*113f0*/  IMAD.IADD R3, R3, 0x1, R7 ;  /* 0x0000000103037824 */ /* 0x000fe400078e0207 */
[----:B------:R-:W-:-:S02]  /*11400*/  IMAD R6, R6, UR6, RZ ;  /* 0x0000000606067c24 */ /* 0x000fc4000f8e02ff */
[----:B------:R-:W-:-:S04]  /*11410*/  IMAD.WIDE.U32 R2, R5, UR6, R2 ;  /* 0x0000000605027c25 */ /* 0x000fc8000f8e0002 */
[----:B------:R-:W-:Y:S01]  /*11420*/  IMAD R6, R5, UR7, R6 ;  /* 0x0000000705067c24 */ /* 0x000fe2000f8e0206 */
[----:B------:R-:W-:-:S04]  /*11430*/  IADD3 R5, P0, R2, UR8, RZ ;  /* 0x0000000802057c10 */ /* 0x000fc8000ff1e0ff */
[----:B------:R-:W-:Y:S02]  /*11440*/  IADD3.X R6, R3, UR9, R6, P0, !PT ;  /* 0x0000000903067c10 */ /* 0x000fe400087fe406 */
[----:B------:R-:W-:Y:S01]  /*11450*/  ISETP.GE.AND P0, PT, R25, UR4, PT ;  /* 0x0000000419007c0c */ /* 0x000fe2000bf06270 */
[----:B------:R-:W-:-:S12]  /*11460*/  BRA.DIV UR5, `(.L_x_11883) ;  /* 0x0000002a052c7947 */ /* 0x000fd8000b800000 */
[----:B------:R-:W0:Y:S01]  /*11470*/  SHFL.IDX PT, R3, R0, RZ, 0x1e1f ;  /* 0x001e1fff00037589 */ /* 0x000e2200000e0000 */
[----:B------:R-:W-:Y:S01]  /*11480*/  ULDC UR4, c[0x0][0x288] ;  /* 0x0000a20000047ab9 */ /* 0x000fe20000000800 */
[----:B------:R-:W-:Y:S02]  /*11490*/  VIADD R8, R27, UR43 ;  /* 0x0000002b1b087c36 */ /* 0x000fe40008000000 */
[----:B------:R-:W1:Y:S01]  /*114a0*/  SHFL.IDX PT, R2, R4, RZ, 0x1e1f ;  /* 0x001e1fff04027589 */ /* 0x000e6200000e0000 */
[----:B------:R-:W-:Y:S02]  /*114b0*/  IMAD R7, R9, UR4, RZ ;  /* 0x0000000409077c24 */ /* 0x000fe4000f8e02ff */
[C---:B------:R-:W-:Y:S01]  /*114c0*/  VIADD R10, R8.reuse, 0x40 ;  /* 0x00000040080a7836 */ /* 0x040fe20000000000 */
[----:B------:R-:W2:Y:S02]  /*114d0*/  SHFL.IDX PT, R14, R0, 0x1, 0x1e1f ;  /* 0x003e1f00000e7f89 */ /* 0x000ea400000e0000 */
[----:B------:R-:W-:-:S02]  /*114e0*/  ISETP.GE.AND P1, PT, R8, R7, PT ;  /* 0x000000070800720c */ /* 0x000fc40003f26270 */
[----:B------:R-:W3:Y:S04]  /*114f0*/  SHFL.IDX PT, R4, R4, 0x1, 0x1e1f ;  /* 0x003e1f0004047f89 */ /* 0x000ee800000e0000 */
[----:B------:R-:W4:Y:S07]  /*11500*/  SHFL.IDX PT, R6, R6, RZ, 0x1e1f ;  /* 0x001e1fff06067589 */ /* 0x000f2e00000e0000 */
[----:B0-----:R-:W-:-:S05]  /*11510*/  @!P1 IADD3 R9, P4, R20, R3, RZ ;  /* 0x0000000314099210 */ /* 0x001fca0007f9e0ff */
[----:B-1----:R-:W-:Y:S02]  /*11520*/  @!P1 IMAD.X R3, RZ, RZ, R2, P4 ;  /* 0x000000ffff039224 */ /* 0x002fe400020e0602 */
[----:B------:R-:W-:-:S05]  /*11530*/  @!P1 IMAD.MOV.U32 R2, RZ, RZ, R9 ;  /* 0x000000ffff029224 */ /* 0x000fca00078e0009 */
[----:B------:R-:W-:Y:S04]  /*11540*/  @!P1 LDGSTS.E.BYPASS.LTC128B.128 [R22+0xc400], desc[UR36][R2.64], !P3 ;  /* 0x0c40000002169fae */ /* 0x000fe8000d901d64 */
[----:B------:R-:W-:Y:S04]  /*11550*/  @!P1 LDGSTS.E.BYPASS.LTC128B.128 [R22+0xdc00], desc[UR36][R2.64+0x20], !P2 ;  /* 0x0dc0002002169fae */ /* 0x000fe8000d101d64 */
[----:B------:R0:W-:Y:S01]  /*11560*/  @!P1 LDGSTS.E.BYPASS.LTC128B.128 [R22+0xf400], desc[UR36][R2.64+0x40], !P0 ;  /* 0x0f40004002169fae */ /* 0x0001e2000c101d64 */
[----:B------:R-:W-:-:S13]  /*11570*/  ISETP.GE.AND P1, PT, R10, R7, PT ;  /* 0x000000070a00720c */ /* 0x000fda0003f26270 */
[----:B--2---:R-:W-:-:S05]  /*11580*/  @!P1 IADD3 R14, P4, R20, R14, RZ ;  /* 0x0000000e140e9210 */ /* 0x004fca0007f9e0ff */
[----:B---3--:R-:W-:Y:S02]  /*11590*/  @!P1 IMAD.X R9, RZ, RZ, R4, P4 ;  /* 0x000000ffff099224 */ /* 0x008fe400020e0604 */
[----:B0-----:R-:W-:Y:S02]  /*115a0*/  @!P1 IMAD.MOV.U32 R2, RZ, RZ, R14 ;  /* 0x000000ffff029224 */ /* 0x001fe400078e000e */
[----:B------:R-:W-:Y:S01]  /*115b0*/  @!P1 IMAD.MOV.U32 R3, RZ, RZ, R9 ;  /* 0x000000ffff039224 */ /* 0x000fe200078e0009 */
[----:B------:R0:W1:Y:S04]  /*115c0*/  SHFL.IDX PT, R14, R5, RZ, 0x1e1f ;  /* 0x001e1fff050e7589 */ /* 0x00006800000e0000 */
[----:B------:R0:W-:Y:S04]  /*115d0*/  @!P1 LDGSTS.E.BYPASS.LTC128B.128 [R22+0xcc00], desc[UR36][R2.64], !P3 ;  /* 0x0cc0000002169fae */ /* 0x0001e8000d901d64 */
[----:B------:R0:W-:Y:S04]  /*115e0*/  @!P1 LDGSTS.E.BYPASS.LTC128B.128 [R22+0xe400], desc[UR36][R2.64+0x20], !P2 ;  /* 0x0e40002002169fae */ /* 0x0001e8000d101d64 */
[----:B----4-:R0:W-:Y:S02]  /*115f0*/  @!P1 LDGSTS.E.BYPASS.LTC128B.128 [R22+0xfc00], desc[UR36][R2.64+0x40], !P0 ;  /* 0x0fc0004002169fae */ /* 0x0101e4000c101d64 */
.L_x_11946:
        /* <DEDUP_REMOVED lines=12> */
.L_x_11885:
[----:B------:R-:W-:Y:S05]  /*116c0*/  BSYNC B0 ;  /* 0x0000000000007941 */ /* 0x000fea0003800000 */
.L_x_11884:
[----:B------:R-:W-:Y:S01]  /*116d0*/  NOP ;  /* 0x0000000000007918 */ /* 0x000fe20000000000 */
[----:B------:R-:W-:Y:S01]  /*116e0*/  SYNCS.ARRIVE.TRANS64.RED.A0T1 RZ, [UR48+0x17000], RZ ;  /* 0x017000ffffff79a7 */ /* 0x000fe20008200430 */
[----:B------:R-:W-:Y:S01]  /*116f0*/  IMAD.MOV.U32 R0, RZ, RZ, 0x1 ;  /* 0x00000001ff007424 */ /* 0x000fe200078e00ff */
[----:B------:R-:W-:Y:S04]  /*11700*/  ARRIVES.LDGSTSBAR.64.TRANSCNT [UR48+0x17000] ;  /* 0x01700000ff0079b0 */ /* 0x000fe80008000ab0 */
[----:B------:R-:W-:Y:S01]  /*11710*/  SHF.L.U32 R0, R0, 0x1f, RZ ;  /* 0x0000001f00007819 */ /* 0x000fe200000006ff */
[----:B------:R-:W-:Y:S01]  /*11720*/  NOP ;  /* 0x0000000000007918 */ /* 0x000fe20000000000 */
[----:B------:R-:W-:Y:S01]  /*11730*/  SYNCS.ARRIVE.TRANS64.A1T0 RZ, [UR48+0x17000], RZ ;  /* 0x017000ffffff79a7 */ /* 0x000fe20008100030 */
[----:B------:R-:W-:-:S05]  /*11740*/  VIADD R17, R17, 0xfffffffe ;  /* 0xfffffffe11117836 */ /* 0x000fca0000000000 */
[----:B------:R-:W-:Y:S01]  /*11750*/  ISETP.GE.AND P0, PT, R17, UR51, PT ;  /* 0x0000003311007c0c */ /* 0x000fe2000bf06270 */
[----:B------:R-:W3:Y:S02]  /*11760*/  SYNCS.PHASECHK.TRANS64.TRYWAIT P1, [UR48+0x17020], R0 ;  /* 0x01702000ff0075a7 */ /* 0x000ee40008020170 */
[----:B---3--:R-:W-:Y:S10]  /*11770*/  @!P1 BRA `(.L_x_11886) ;  /* 0x0000002800549947 */ /* 0x008ff40003800000 */
.L_x_11947:
[----:B------:R-:W-:Y:S01]  /*11780*/  IMAD.MOV.U32 R20, RZ, RZ, 0x1 ;  /* 0x00000001ff147424 */ /* 0x000fe200078e00ff */
[----:B------:R-:W-:Y:S06]  /*11790*/  @!P0 BRA `(.L_x_11887) ;  /* 0x0000001000788947 */ /* 0x000fec0003800000 */
[----:B0-2---:R-:W0:Y:S01]  /*117a0*/  S2R R2, SR_TID.X ;  /* 0x0000000000027919 */ /* 0x005e220000002100 */
[----:B------:R-:W-:Y:S01]  /*117b0*/  UIADD3 UR4, UR47, 0x1, URZ ;  /* 0x000000012f047890 */ /* 0x000fe2000fffe03f */
[----:B------:R-:W-:Y:S01]  /*117c0*/  LOP3.LUT R3, RZ, UR45, RZ, 0x33, !PT ;  /* 0x0000002dff037c12 */ /* 0x000fe2000f8e33ff */
[----:B------:R-:W-:Y:S01]  /*117d0*/  IMAD.MOV.U32 R6, RZ, RZ, 0x1 ;  /* 0x00000001ff067424 */ /* 0x000fe200078e00ff */
[----:B------:R-:W2:Y:S01]  /*117e0*/  S2R R4, SR_TID.X ;  /* 0x0000000000047919 */ /* 0x000ea20000002100 */
[----:B------:R-:W-:Y:S01]  /*117f0*/  UIMAD UR4, UR4, UR39, URZ ;  /* 0x00000027040472a4 */ /* 0x000fe2000f8e023f */
[----:B------:R-:W-:-:S05]  /*11800*/  LOP3.LUT R5, RZ, UR44, RZ, 0x33, !PT ;  /* 0x0000002cff057c12 */ /* 0x000fca000f8e33ff */
[----:B------:R-:W-:-:S04]  /*11810*/  LOP3.LUT R0, RZ, UR4, RZ, 0x33, !PT ;  /* 0x00000004ff007c12 */ /* 0x000fc8000f8e33ff */
        /* <DEDUP_REMOVED lines=11> */
[----:B------:R-:W-:Y:S02]  /*118d0*/  IMAD R17, R0, -0x80, R17 ;  /* 0xffffff8000117824 */ /* 0x000fe400078e0211 */
[----:B------:R-:W-:-:S07]  /*118e0*/  IMAD.MOV.U32 R4, RZ, RZ, RZ ;  /* 0x000000ffff047224 */ /* 0x000fce00078e00ff */
.L_x_11902:
[----:B------:R-:W2:Y:S01]  /*118f0*/  LDL R5, [R1+0x4] ;  /* 0x0000040001057983 */ /* 0x000ea20000100800 */
[----:B0-----:R-:W0:Y:S01]  /*11900*/  LDC R0, c[0x0][0x430] ;  /* 0x00010c00ff007b82 */ /* 0x001e220000000800 */
[----:B------:R-:W-:Y:S01]  /*11910*/  IMAD.MOV.U32 R7, RZ, RZ, R17 ;  /* 0x000000ffff077224 */ /* 0x000fe200078e0011 */
[----:B------:R-:W-:Y:S01]  /*11920*/  ULDC.64 UR4, c[0x0][0x428] ;  /* 0x00010a0000047ab9 */ /* 0x000fe20000000a00 */
[----:B0-----:R-:W-:-:S13]  /*11930*/  ISETP.NE.AND P0, PT, R0, 0x1, PT ;  /* 0x000000010000780c */ /* 0x001fda0003f05270 */
[----:B------:R-:W0:Y:S08]  /*11940*/  @P0 LDC R0, c[0x0][0x434] ;  /* 0x00010d00ff000b82 */ /* 0x000e300000000800 */
[----:B------:R-:W3:Y:S01]  /*11950*/  @P0 LDC R3, c[0x0][0x438] ;  /* 0x00010e00ff030b82 */ /* 0x000ee20000000800 */
[----:B0-----:R-:W-:-:S05]  /*11960*/  @P0 IMAD.HI.U32 R0, R17, R0, RZ ;  /* 0x0000000011000227 */ /* 0x001fca00078e00ff */
[----:B---3--:R-:W-:-:S04]  /*11970*/  @P0 SHF.R.U32.HI R7, RZ, R3, R0 ;  /* 0x00000003ff070219 */ /* 0x008fc80000011600 */
[--C-:B------:R-:W-:Y:S01]  /*11980*/  SHF.R.S32.HI R3, RZ, 0x1f, R7.reuse ;  /* 0x0000001fff037819 */ /* 0x100fe20000011407 */
[----:B------:R-:W-:-:S04]  /*11990*/  IMAD.MOV.U32 R2, RZ, RZ, R7 ;  /* 0x000000ffff027224 */ /* 0x000fc800078e0007 */
[----:B------:R-:W-:-:S04]  /*119a0*/  IMAD.WIDE.U32 R2, R29, UR4, R2 ;  /* 0x000000041d027c25 */ /* 0x000fc8000f8e0002 */
[----:B--2---:R-:W-:-:S04]  /*119b0*/  IMAD R0, R5, UR4, RZ ;  /* 0x0000000405007c24 */ /* 0x004fc8000f8e02ff */
[----:B------:R-:W-:Y:S01]  /*119c0*/  IMAD R5, R29, UR5, R0 ;  /* 0x000000051d057c24 */ /* 0x000fe2000f8e0200 */
[----:B------:R-:W-:Y:S02]  /*119d0*/  ULDC.64 UR4, c[0x0][0x418] ;  /* 0x0001060000047ab9 */ /* 0x000fe40000000a00 */
[----:B------:R-:W-:Y:S01]  /*119e0*/  LEA R8, P0, R2, UR4, 0x2 ;  /* 0x0000000402087c11 */ /* 0x000fe2000f8010ff */
[----:B------:R-:W-:-:S05]  /*119f0*/  IMAD.IADD R3, R5, 0x1, R3 ;  /* 0x0000000105037824 */ /* 0x000fca00078e0203 */
[----:B------:R-:W-:-:S05]  /*11a00*/  LEA.HI.X R9, R2, UR5, R3, 0x2, P0 ;  /* 0x0000000502097c11 */ /* 0x000fca00080f1403 */
[----:B------:R-:W2:Y:S01]  /*11a10*/  LDG.E R8, desc[UR36][R8.64] ;  /* 0x0000002408087981 */ /* 0x000ea2000c1e1900 */
        /* <DEDUP_REMOVED lines=10> */
[----:B--2---:R-:W-:Y:S01]  /*11ac0*/  SHF.R.S32.HI R18, RZ, 0x1f, R8 ;  /* 0x0000001fff127819 */ /* 0x004fe20000011408 */
[----:B------:R-:W-:Y:S06]  /*11ad0*/  @!P2 BRA `(.L_x_11888) ;  /* 0x000000000004a947 */ /* 0x000fec0003800000 */
[----:B------:R-:W-:Y:S01]  /*11ae0*/  BPT.TRAP 0x1 ;  /* 0x000000040000795c */ /* 0x000fe20000300000 */
.L_x_11888:
[----:B------:R-:W-:Y:S02]  /*11af0*/  LEA R5, R0, UR48, 0x3 ;  /* 0x0000003000057c11 */ /* 0x000fe4000f8e18ff */
[----:B------:R-:W-:-:S04]  /*11b00*/  SHF.L.U32 R10, R20, 0x1f, RZ ;  /* 0x0000001f140a7819 */ /* 0x000fc800000006ff */
[----:B------:R-:W0:Y:S02]  /*11b10*/  SYNCS.PHASECHK.TRANS64.TRYWAIT P1, [R5+URZ+0x17080], R10 ;  /* 0x0170800a050075a7 */ /* 0x000e24000802017f */
[----:B0-----:R-:W-:Y:S05]  /*11b20*/  @!P1 BRA `(.L_x_11889) ;  /* 0x0000002400809947 */ /* 0x001fea0003800000 */
.L_x_11948:
[----:B------:R-:W-:Y:S01]  /*11b30*/  ULDC UR4, c[0x0][0x430] ;  /* 0x00010c0000047ab9 */ /* 0x000fe20000000800 */
[----:B------:R-:W2:Y:S01]  /*11b40*/  S2R R25, SR_TID.X ;  /* 0x0000000000197919 */ /* 0x000ea20000002100 */
        /* <DEDUP_REMOVED lines=17> */
[----:B--2---:R-:W-:Y:S02]  /*11c60*/  IMAD.SHL.U32 R25, R25, 0x10, RZ ;  /* 0x0000001019197824 */ /* 0x004fe400078e00ff */
        /* <DEDUP_REMOVED lines=13> */
[----:B------:R-:W2:Y:S01]  /*11d40*/  S2R R11, SR_TID.X ;  /* 0x00000000000b7919 */ /* 0x000ea20000002100 */
[----:B------:R-:W-:Y:S01]  /*11d50*/  IMAD R25, R0, 0x3000, R22 ;  /* 0x0000300000197824 */ /* 0x000fe200078e0216 */
[----:B------:R-:W3:Y:S04]  /*11d60*/  SHFL.IDX PT, R2, R21, RZ, 0x1e1f ;  /* 0x001e1fff15027589 */ /* 0x000ee800000e0000 */
[----:B------:R-:W4:Y:S04]  /*11d70*/  SHFL.IDX PT, R3, R27, RZ, 0x1e1f ;  /* 0x001e1fff1b037589 */ /* 0x000f2800000e0000 */
[----:B------:R-:W0:Y:S01]  /*11d80*/  SHFL.IDX PT, R27, R27, 0x1, 0x1e1f ;  /* 0x003e1f001b1b7f89 */ /* 0x000e2200000e0000 */
[----:B--2---:R-:W-:-:S05]  /*11d90*/  IMAD.SHL.U32 R11, R11, 0x10, RZ ;  /* 0x000000100b0b7824 */ /* 0x004fca00078e00ff */
[----:B------:R-:W-:-:S04]  /*11da0*/  LOP3.LUT R11, R11, 0x10, RZ, 0xc0, !PT ;  /* 0x000000100b0b7812 */ /* 0x000fc800078ec0ff */
[----:B---3--:R-:W-:-:S05]  /*11db0*/  IADD3 R2, P1, R11, R2, RZ ;  /* 0x000000020b027210 */ /* 0x008fca0007f3e0ff */
[----:B----4-:R-:W-:-:S05]  /*11dc0*/  IMAD.X R3, RZ, RZ, R3, P1 ;  /* 0x000000ffff037224 */ /* 0x010fca00008e0603 */
[----:B------:R-:W-:Y:S04]  /*11dd0*/  LDGSTS.E.BYPASS.LTC128B.128 [R25+0x6400], desc[UR36][R2.64], !P4 ;  /* 0x0640000002197fae */ /* 0x000fe8000e101d64 */
[----:B------:R-:W-:Y:S04]  /*11de0*/  LDGSTS.E.BYPASS.LTC128B.128 [R25+0x7400], desc[UR36][R2.64+0x20], !P3 ;  /* 0x0740002002197fae */ /* 0x000fe8000d901d64 */
[----:B------:R2:W-:Y:S04]  /*11df0*/  LDGSTS.E.BYPASS.LTC128B.128 [R25+0x8400], desc[UR36][R2.64+0x40], !P2 ;  /* 0x0840004002197fae */ /* 0x0005e8000d101d64 */
[----:B0-2---:R2:W3:Y:S02]  /*11e00*/  SHFL.IDX PT, R2, R21, 0x1, 0x1e1f ;  /* 0x003e1f0015027f89 */ /* 0x0054e400000e0000 */
.L_x_11954:
        /* <DEDUP_REMOVED lines=21> */
.L_x_11891:
[----:B------:R0:W-:Y:S01]  /*11f60*/  SYNCS.ARRIVE.TRANS64.A1T0 RZ, [R5+URZ+0x17070], RZ ;  /* 0x017070ff05ff79a7 */ /* 0x0001e2000810003f */
[----:B------:R-:W-:Y:S05]  /*11f70*/  @!P2 BRA `(.L_x_11892) ;  /* 0x000000000004a947 */ /* 0x000fea0003800000 */
[----:B------:R-:W-:Y:S01]  /*11f80*/  BPT.TRAP 0x1 ;  /* 0x000000040000795c */ /* 0x000fe20000300000 */
.L_x_11892:
[----:B------:R-:W3:Y:S02]  /*11f90*/  SYNCS.PHASECHK.TRANS64.TRYWAIT P1, [R5+URZ+0x17040], R10 ;  /* 0x0170400a050075a7 */ /* 0x000ee4000802017f */
[----:B---3--:R-:W-:Y:S05]  /*11fa0*/  @!P1 BRA `(.L_x_11893) ;  /* 0x0000002400109947 */ /* 0x008fea0003800000 */
.L_x_11955:
[----:B--2---:R-:W2:Y:S01]  /*11fb0*/  S2R R21, SR_TID.X ;  /* 0x0000000000157919 */ /* 0x004ea20000002100 */
[----:B------:R-:W-:Y:S01]  /*11fc0*/  ULDC.64 UR4, c[0x0][0x300] ;  /* 0x0000c00000047ab9 */ /* 0x000fe20000000a00 */
[----:B------:R-:W-:Y:S01]  /*11fd0*/  R2UR UR6, R28 ;  /* 0x000000001c0672ca */ /* 0x000fe200000e0000 */
[----:B------:R-:W-:Y:S01]  /*11fe0*/  IMAD R2, R9, UR4, RZ ;  /* 0x0000000409027c24 */ /* 0x000fe2000f8e02ff */
[----:B------:R-:W4:Y:S01]  /*11ff0*/  LDC R11, c[0x0][0x2f4] ;  /* 0x0000bd00ff0b7b82 */ /* 0x000f220000000800 */
        /* <DEDUP_REMOVED lines=18> */
[----:B--2---:R-:W-:-:S03]  /*12120*/  IMAD.SHL.U32 R21, R21, 0x10, RZ ;  /* 0x0000001015157824 */ /* 0x004fc600078e00ff */
[----:B------:R-:W-:Y:S01]  /*12130*/  IADD3.X R9, R9, UR4, R3, P1, !PT ;  /* 0x0000000409097c10 */ /* 0x000fe20008ffe403 */
[----:B------:R-:W-:Y:S01]  /*12140*/  UMOV UR4, 0xffffffff ;  /* 0xffffffff00047882 */ /* 0x000fe20000000000 */
[----:B------:R-:W-:-:S04]  /*12150*/  LOP3.LUT R21, R21, 0x10, RZ, 0xc0, !PT ;  /* 0x0000001015157812 */ /* 0x000fc800078ec0ff */
[----:B----4-:R-:W-:Y:S01]  /*12160*/  ISETP.GE.AND P4, PT, R21, R11, PT ;  /* 0x0000000b1500720c */ /* 0x010fe20003f86270 */
[----:B------:R-:W-:-:S12]  /*12170*/  BRA.DIV UR4, `(.L_x_11894) ;  /* 0x0000002204b07947 */ /* 0x000fd8000b800000 */
[----:B---3--:R-:W2:Y:S04]  /*12180*/  LDL R10, [R1] ;  /* 0x00000000010a7983 */ /* 0x008ea80000100800 */
[----:B-1----:R-:W1:Y:S04]  /*12190*/  SHFL.IDX PT, R14, R7, RZ, 0x1e1f ;  /* 0x001e1fff070e7589 */ /* 0x002e6800000e0000 */
[----:B------:R-:W3:Y:S04]  /*121a0*/  SHFL.IDX PT, R3, R9, RZ, 0x1e1f ;  /* 0x001e1fff09037589 */ /* 0x000ee800000e0000 */
[----:B------:R-:W4:Y:S01]  /*121b0*/  SHFL.IDX PT, R9, R9, 0x1, 0x1e1f ;  /* 0x003e1f0009097f89 */ /* 0x000f2200000e0000 */
[----:B-1----:R-:W-:-:S03]  /*121c0*/  IADD3 R2, P1, R21, R14, RZ ;  /* 0x0000000e15027210 */ /* 0x002fc60007f3e0ff */
[----:B------:R1:W0:Y:S02]  /*121d0*/  SHFL.IDX PT, R14, R7, 0x1, 0x1e1f ;  /* 0x003e1f00070e7f89 */ /* 0x00022400000e0000 */
[----:B---3--:R-:W-:Y:S02]  /*121e0*/  IMAD.X R3, RZ, RZ, R3, P1 ;  /* 0x000000ffff037224 */ /* 0x008fe400008e0603 */
[----:B--2---:R-:W-:-:S04]  /*121f0*/  IMAD R8, R0, 0x3000, R10 ;  /* 0x0000300000087824 */ /* 0x004fc800078e020a */
[----:B------:R-:W-:-:S05]  /*12200*/  VIADD R8, R8, UR48 ;  /* 0x0000003008087c36 */ /* 0x000fca0008000000 */
[----:B------:R1:W-:Y:S04]  /*12210*/  LDGSTS.E.BYPASS.LTC128B.128 [R8+0x10c00], desc[UR36][R2.64], !P4 ;  /* 0x10c0000002087fae */ /* 0x0003e8000e101d64 */
[----:B------:R1:W-:Y:S04]  /*12220*/  LDGSTS.E.BYPASS.LTC128B.128 [R8+0x11c00], desc[UR36][R2.64+0x20], !P3 ;  /* 0x11c0002002087fae */ /* 0x0003e8000d901d64 */
[----:B0---4-:R1:W-:Y:S02]  /*12230*/  LDGSTS.E.BYPASS.LTC128B.128 [R8+0x12c00], desc[UR36][R2.64+0x40], !P2 ;  /* 0x12c0004002087fae */ /* 0x0113e4000d101d64 */
.L_x_11961:
        /* <DEDUP_REMOVED lines=18> */
.L_x_11895:
[----:B------:R-:W-:Y:S01]  /*12360*/  IMAD.U32 R2, RZ, RZ, UR38 ;  /* 0x00000026ff027e24 */ /* 0x000fe2000f8e00ff */
[----:B------:R0:W-:Y:S04]  /*12370*/  SYNCS.ARRIVE.TRANS64.A1T0 RZ, [R5+URZ+0x17030], RZ ;  /* 0x017030ff05ff79a7 */ /* 0x0001e8000810003f */
[----:B------:R-:W-:-:S04]  /*12380*/  LOP3.LUT R2, R2, 0x1, RZ, 0xfc, !PT ;  /* 0x0000000102027812 */ /* 0x000fc800078efcff */
[----:B------:R-:W-:-:S13]  /*12390*/  ISETP.NE.AND P1, PT, R2, 0x3, PT ;  /* 0x000000030200780c */ /* 0x000fda0003f25270 */
[----:B0-----:R-:W-:Y:S05]  /*123a0*/  @!P1 BRA `(.L_x_11896) ;  /* 0x0000000000049947 */ /* 0x001fea0003800000 */
[----:B------:R-:W-:Y:S01]  /*123b0*/  BPT.TRAP 0x1 ;  /* 0x000000040000795c */ /* 0x000fe20000300000 */
.L_x_11896:
[----:B------:R-:W-:Y:S02]  /*123c0*/  LOP3.LUT R2, R6, 0x1, RZ, 0x3c, !PT ;  /* 0x0000000106027812 */ /* 0x000fe400078e3cff */
[----:B------:R-:W-:Y:S02]  /*123d0*/  LEA R3, R4, UR48, 0x3 ;  /* 0x0000003004037c11 */ /* 0x000fe4000f8e18ff */
[----:B------:R-:W-:-:S04]  /*123e0*/  SHF.L.U32 R2, R2, 0x1f, RZ ;  /* 0x0000001f02027819 */ /* 0x000fc800000006ff */
[----:B------:R-:W0:Y:S02]  /*123f0*/  SYNCS.PHASECHK.TRANS64.TRYWAIT P2, [R3+URZ+0x17070], R2 ;  /* 0x01707002030075a7 */ /* 0x000e24000804017f */
[----:B0-----:R-:W-:Y:S05]  /*12400*/  @!P2 BRA `(.L_x_11897) ;  /* 0x0000002000a8a947 */ /* 0x001fea0003800000 */
.L_x_11962:
[----:B------:R-:W-:-:S06]  /*12410*/  ULOP3.LUT UR4, UR38, 0x2, URZ, 0xfc, !UPT ;  /* 0x0000000226047892 */ /* 0x000fcc000f8efc3f */
[----:B------:R-:W-:-:S05]  /*12420*/  IMAD.U32 R5, RZ, RZ, UR4 ;  /* 0x00000004ff057e24 */ /* 0x000fca000f8e00ff */
[----:B------:R-:W-:-:S13]  /*12430*/  ISETP.NE.AND P2, PT, R5, 0x3, PT ;  /* 0x000000030500780c */ /* 0x000fda0003f45270 */
[----:B------:R-:W-:Y:S05]  /*12440*/  @!P2 BRA `(.L_x_11898) ;  /* 0x000000000004a947 */ /* 0x000fea0003800000 */
[----:B------:R-:W-:Y:S01]  /*12450*/  BPT.TRAP 0x1 ;  /* 0x000000040000795c */ /* 0x000fe20000300000 */
.L_x_11898:
[----:B------:R-:W-:Y:S01]  /*12460*/  SHF.L.U32 R6, R6, 0x1f, RZ ;  /* 0x0000001f06067819 */ /* 0x000fe200000006ff */
[----:B0-----:R-:W-:-:S03]  /*12470*/  IMAD R2, R4, 0x3000, RZ ;  /* 0x0000300004027824 */ /* 0x001fc600078e02ff */
[----:B------:R-:W0:Y:S02]  /*12480*/  SYNCS.PHASECHK.TRANS64.TRYWAIT P2, [R3+URZ+0x17060], R6 ;  /* 0x01706006030075a7 */ /* 0x000e24000804017f */
[----:B0-----:R-:W-:Y:S05]  /*12490*/  @!P2 BRA `(.L_x_11899) ;  /* 0x000000200098a947 */ /* 0x001fea0003800000 */
.L_x_11963:
[----:B------:R-:W-:Y:S01]  /*124a0*/  LOP3.LUT R12, R2, R24, RZ, 0xfc, !PT ;  /* 0x00000018020c7212 */ /* 0x000fe200078efcff */
[----:B------:R-:W-:Y:S05]  /*124b0*/  WARPSYNC.ALL ;  /* 0x0000000000007948 */ /* 0x000fea0003800000 */
[----:B0-----:R-:W0:Y:S01]  /*124c0*/  LDSM.16.MT88.4 R4, [R12+UR48+0x6400] ;  /* 0x006400300c04783b */ /* 0x001e220008004200 */
[----:B------:R-:W-:Y:S01]  /*124d0*/  ULOP3.LUT UR4, UR38, 0x2, URZ, 0xfc, !UPT ;  /* 0x0000000226047892 */ /* 0x000fe2000f8efc3f */
[----:B------:R-:W1:Y:S02]  /*124e0*/  S2R R15, SR_TID.X ;  /* 0x00000000000f7919 */ /* 0x000e640000002100 */
[----:B-1----:R-:W-:Y:S01]  /*124f0*/  LOP3.LUT P2, RZ, R15, 0x4, RZ, 0xc0, !PT ;  /* 0x000000040fff7812 */ /* 0x002fe2000784c0ff */
[----:B------:R-:W-:Y:S01]  /*12500*/  IMAD.MOV.U32 R15, RZ, RZ, 0x40 ;  /* 0x00000040ff0f7424 */ /* 0x000fe200078e00ff */
[----:B0-----:R-:W-:-:S02]  /*12510*/  PRMT R8, R4, 0x6420, R5 ;  /* 0x0000642004087816 */ /* 0x001fc40000000005 */
[----:B------:R-:W-:Y:S02]  /*12520*/  PRMT R9, R4, 0x7531, R5 ;  /* 0x0000753104097816 */ /* 0x000fe40000000005 */
[----:B------:R-:W-:Y:S02]  /*12530*/  LOP3.LUT R4, R2, R23, RZ, 0xfc, !PT ;  /* 0x0000001702047212 */ /* 0x000fe400078efcff */
[C-C-:B------:R-:W-:Y:S02]  /*12540*/  PRMT R10, R6.reuse, 0x6420, R7.reuse ;  /* 0x00006420060a7816 */ /* 0x140fe40000000007 */
[----:B------:R-:W-:Y:S01]  /*12550*/  PRMT R11, R6, 0x7531, R7 ;  /* 0x00007531060b7816 */ /* 0x000fe20000000007 */
[----:B------:R-:W-:Y:S01]  /*12560*/  IMAD.IADD R4, R4, 0x1, R19 ;  /* 0x0000000104047824 */ /* 0x000fe200078e0213 */
[----:B------:R-:W-:-:S04]  /*12570*/  SEL R15, R15, 0xffffffc0, !P2 ;  /* 0xffffffc00f0f7807 */ /* 0x000fc80005000000 */
[----:B------:R0:W-:Y:S01]  /*12580*/  STSM.16.M88.4 [R4], R8 ;  /* 0x0000000804007844 */ /* 0x0001e20000000200 */
[----:B------:R-:W-:Y:S02]  /*12590*/  IMAD.IADD R15, R15, 0x1, R23 ;  /* 0x000000010f0f7824 */ /* 0x000fe400078e0217 */
        /* <DEDUP_REMOVED lines=10> */
[----:B0-----:R-:W-:Y:S01]  /*12640*/  VIADD R10, R2, 0x2000 ;  /* 0x00002000020a7836 */ /* 0x001fe20000000000 */
[----:B------:R-:W-:Y:S01]  /*12650*/  IADD3 R2, R19, R15, R2 ;  /* 0x0000000f13027210 */ /* 0x000fe20007ffe002 */
[----:B------:R-:W-:-:S03]  /*12660*/  IMAD.U32 R15, RZ, RZ, UR4 ;  /* 0x00000004ff0f7e24 */ /* 0x000fc6000f8e00ff */
[----:B------:R-:W-:Y:S02]  /*12670*/  LOP3.LUT R14, R10, R24, RZ, 0xfc, !PT ;  /* 0x000000180a0e7212 */ /* 0x000fe400078efcff */
[----:B------:R-:W-:-:S03]  /*12680*/  ISETP.NE.AND P2, PT, R15, 0x3, PT ;  /* 0x000000030f00780c */ /* 0x000fc60003f45270 */
        /* <DEDUP_REMOVED lines=34> */
.L_x_11900:
[----:B-1----:R1:W-:Y:S01]  /*128b0*/  SYNCS.ARRIVE.TRANS64.A1T0 RZ, [R3+URZ+0x17050], RZ ;  /* 0x017050ff03ff79a7 */ /* 0x0023e2000810003f */
[----:B------:R-:W-:Y:S06]  /*128c0*/  BAR.SYNC.DEFER_BLOCKING 0x2, 0x80 ;  /* 0x0082000000007b1d */ /* 0x000fec0000010000 */
[----:B------:R-:W-:Y:S05]  /*128d0*/  @!P1 BRA `(.L_x_11901) ;  /* 0x0000000000049947 */ /* 0x000fea0003800000 */
[----:B------:R-:W-:Y:S01]  /*128e0*/  BPT.TRAP 0x1 ;  /* 0x000000040000795c */ /* 0x000fe20000300000 */
.L_x_11901:
        /* <DEDUP_REMOVED lines=9> */
.L_x_11887:
[----:B0-----:R-:W-:-:S07]  /*12980*/  IMAD.MOV.U32 R0, RZ, RZ, RZ ;  /* 0x000000ffff007224 */ /* 0x001fce00078e00ff */
.L_x_11903:
[----:B------:R-:W-:-:S06]  /*12990*/  ULOP3.LUT UR4, UR38, 0x1, URZ, 0xfc, !UPT ;  /* 0x0000000126047892 */ /* 0x000fcc000f8efc3f */
[----:B--2---:R-:W-:-:S05]  /*129a0*/  IMAD.U32 R2, RZ, RZ, UR4 ;  /* 0x00000004ff027e24 */ /* 0x004fca000f8e00ff */
[----:B------:R-:W-:-:S13]  /*129b0*/  ISETP.NE.AND P1, PT, R2, 0x3, PT ;  /* 0x000000030200780c */ /* 0x000fda0003f25270 */
[----:B------:R-:W-:Y:S05]  /*129c0*/  @!P1 BRA `(.L_x_11904) ;  /* 0x0000000000049947 */ /* 0x000fea0003800000 */
[----:B------:R-:W-:Y:S01]  /*129d0*/  BPT.TRAP 0x1 ;  /* 0x000000040000795c */ /* 0x000fe20000300000 */
.L_x_11904:
[----:B------:R-:W-:Y:S01]  /*129e0*/  LOP3.LUT R2, R20, 0x1, RZ, 0x3c, !PT ;  /* 0x0000000114027812 */ /* 0x000fe200078e3cff */
[----:B------:R-:W-:Y:S01]  /*129f0*/  BSSY B0, `(.L_x_11905) ;  /* 0x0000005000007945 */ /* 0x000fe20003800000 */
[----:B0-----:R-:W-:Y:S02]  /*12a00*/  LEA R3, R0, UR48, 0x3 ;  /* 0x0000003000037c11 */ /* 0x001fe4000f8e18ff */
[----:B------:R-:W-:-:S04]  /*12a10*/  SHF.L.U32 R2, R2, 0x1f, RZ ;  /* 0x0000001f02027819 */ /* 0x000fc800000006ff */
[----:B------:R-:W0:Y:S02]  /*12a20*/  SYNCS.PHASECHK.TRANS64.TRYWAIT P0, [R3+URZ+0x17070], R2 ;  /* 0x01707002030075a7 */ /* 0x000e24000800017f */
[----:B0-----:R-:W-:Y:S05]  /*12a30*/  @!P0 BRA `(.L_x_11906) ;  /* 0x0000001c00448947 */ /* 0x001fea0003800000 */
.L_x_11964:
[----:B------:R-:W-:Y:S05]  /*12a40*/  BSYNC B0 ;  /* 0x0000000000007941 */ /* 0x000fea0003800000 */
.L_x_11905:
[----:B------:R-:W-:-:S06]  /*12a50*/  ULOP3.LUT UR4, UR38, 0x2, URZ, 0xfc, !UPT ;  /* 0x0000000226047892 */ /* 0x000fcc000f8efc3f */
[----:B------:R-:W-:-:S05]  /*12a60*/  IMAD.U32 R4, RZ, RZ, UR4 ;  /* 0x00000004ff047e24 */ /* 0x000fca000f8e00ff */
[----:B------:R-:W-:-:S13]  /*12a70*/  ISETP.NE.AND P0, PT, R4, 0x3, PT ;  /* 0x000000030400780c */ /* 0x000fda0003f05270 */
[----:B------:R-:W-:Y:S05]  /*12a80*/  @!P0 BRA `(.L_x_11907) ;  /* 0x0000000000048947 */ /* 0x000fea0003800000 */
[----:B------:R-:W-:Y:S01]  /*12a90*/  BPT.TRAP 0x1 ;  /* 0x000000040000795c */ /* 0x000fe20000300000 */
.L_x_11907:
[----:B------:R-:W-:Y:S01]  /*12aa0*/  SHF.L.U32 R4, R20, 0x1f, RZ ;  /* 0x0000001f14047819 */ /* 0x000fe200000006ff */
[----:B0-----:R-:W-:-:S03]  /*12ab0*/  IMAD R2, R0, 0x3000, RZ ;  /* 0x0000300000027824 */ /* 0x001fc600078e02ff */
[----:B------:R-:W0:Y:S02]  /*12ac0*/  SYNCS.PHASECHK.TRANS64.TRYWAIT P0, [R3+URZ+0x17060], R4 ;  /* 0x01706004030075a7 */ /* 0x000e24000800017f */
[----:B------:R-:W-:Y:S01]  /*12ad0*/  LOP3.LUT R12, R2, R24, RZ, 0xfc, !PT ;  /* 0x00000018020c7212 */ /* 0x000fe200078efcff */
[----:B0-----:R-:W-:Y:S06]  /*12ae0*/  @!P0 BRA `(.L_x_11908) ;  /* 0x0000001c002c8947 */ /* 0x001fec0003800000 */
.L_x_11965:
[----:B------:R-:W-:Y:S05]  /*12af0*/  WARPSYNC.ALL ;  /* 0x0000000000007948 */ /* 0x000fea0003800000 */
[----:B0-----:R-:W0:Y:S01]  /*12b00*/  LDSM.16.MT88.4 R4, [R12+UR48+0x6400] ;  /* 0x006400300c04783b */ /* 0x001e220008004200 */
[C---:B-1----:R-:W-:Y:S01]  /*12b10*/  VIADD R14, R2.reuse, 0x1000 ;  /* 0x00001000020e7836 */ /* 0x042fe20000000000 */
[----:B------:R-:W-:Y:S01]  /*12b20*/  ULOP3.LUT UR4, UR38, 0x2, URZ, 0xfc, !UPT ;  /* 0x0000000226047892 */ /* 0x000fe2000f8efc3f */
[----:B------:R-:W-:Y:S01]  /*12b30*/  VIADD R16, R2, 0x2000 ;  /* 0x0000200002107836 */ /* 0x000fe20000000000 */
[----:B------:R-:W1:Y:S02]  /*12b40*/  S2R R17, SR_TID.X ;  /* 0x0000000000117919 */ /* 0x000e640000002100 */
[----:B------:R-:W-:-:S02]  /*12b50*/  LOP3.LUT R15, R14, R24, RZ, 0xfc, !PT ;  /* 0x000000180e0f7212 */ /* 0x000fc400078efcff */
[-C--:B------:R-:W-:Y:S02]  /*12b60*/  LOP3.LUT R14, R14, R23.reuse, RZ, 0xfc, !PT ;  /* 0x000000170e0e7212 */ /* 0x080fe400078efcff */
[C---:B------:R-:W-:Y:S02]  /*12b70*/  LOP3.LUT R24, R16.reuse, R24, RZ, 0xfc, !PT ;  /* 0x0000001810187212 */ /* 0x040fe400078efcff */
[----:B------:R-:W-:Y:S01]  /*12b80*/  LOP3.LUT R16, R16, R23, RZ, 0xfc, !PT ;  /* 0x0000001710107212 */ /* 0x000fe200078efcff */
[----:B------:R-:W-:-:S04]  /*12b90*/  IMAD.IADD R14, R14, 0x1, R19 ;  /* 0x000000010e0e7824 */ /* 0x000fc800078e0213 */
[----:B------:R-:W-:Y:S01]  /*12ba0*/  IMAD.IADD R16, R16, 0x1, R19 ;  /* 0x0000000110107824 */ /* 0x000fe200078e0213 */
[----:B-1----:R-:W-:Y:S01]  /*12bb0*/  LOP3.LUT P0, RZ, R17, 0x4, RZ, 0xc0, !PT ;  /* 0x0000000411ff7812 */ /* 0x002fe2000780c0ff */
[----:B------:R-:W-:Y:S01]  /*12bc0*/  IMAD.MOV.U32 R17, RZ, RZ, 0x40 ;  /* 0x00000040ff117424 */ /* 0x000fe200078e00ff */
[C-C-:B0-----:R-:W-:Y:S02]  /*12bd0*/  PRMT R8, R4.reuse, 0x6420, R5.reuse ;  /* 0x0000642004087816 */ /* 0x141fe40000000005 */
[----:B------:R-:W-:Y:S02]  /*12be0*/  PRMT R9, R4, 0x7531, R5 ;  /* 0x0000753104097816 */ /* 0x000fe40000000005 */
[----:B------:R-:W-:Y:S02]  /*12bf0*/  LOP3.LUT R4, R2, R23, RZ, 0xfc, !PT ;  /* 0x0000001702047212 */ /* 0x000fe400078efcff */
[C-C-:B------:R-:W-:Y:S02]  /*12c00*/  PRMT R10, R6.reuse, 0x6420, R7.reuse ;  /* 0x00006420060a7816 */ /* 0x140fe40000000007 */
[----:B------:R-:W-:Y:S01]  /*12c10*/  PRMT R11, R6, 0x7531, R7 ;  /* 0x00007531060b7816 */ /* 0x000fe20000000007 */
[----:B------:R-:W-:Y:S01]  /*12c20*/  IMAD.IADD R13, R4, 0x1, R19 ;  /* 0x00000001040d7824 */ /* 0x000fe200078e0213 */
[----:B------:R-:W-:-:S04]  /*12c30*/  SEL R17, R17, 0xffffffc0, !P0 ;  /* 0xffffffc011117807 */ /* 0x000fc80004000000 */
[----:B------:R-:W-:Y:S01]  /*12c40*/  STSM.16.M88.4 [R13], R8 ;  /* 0x000000080d007844 */ /* 0x000fe20000000200 */
[----:B------:R-:W-:Y:S01]  /*12c50*/  IADD3 R2, R2, R23, R17 ;  /* 0x0000001702027210 */ /* 0x000fe20007ffe011 */
[----:B------:R-:W-:Y:S02]  /*12c60*/  IMAD.U32 R17, RZ, RZ, UR4 ;  /* 0x00000004ff117e24 */ /* 0x000fe4000f8e00ff */
[----:B------:R-:W0:Y:S02]  /*12c70*/  LDSM.16.MT88.4 R4, [R15+UR48+0x6400] ;  /* 0x006400300f04783b */ /* 0x000e240008004200 */
[----:B------:R-:W-:Y:S01]  /*12c80*/  IMAD.IADD R19, R2, 0x1, R19 ;  /* 0x0000000102137824 */ /* 0x000fe200078e0213 */
[----:B------:R-:W-:Y:S02]  /*12c90*/  ISETP.NE.AND P0, PT, R17, 0x3, PT ;  /* 0x000000031100780c */ /* 0x000fe40003f05270 */
[C-C-:B0-----:R-:W-:Y:S02]  /*12ca0*/  PRMT R8, R4.reuse, 0x6420, R5.reuse ;  /* 0x0000642004087816 */ /* 0x141fe40000000005 */
        /* <DEDUP_REMOVED lines=36> */
.L_x_11909:
[----:B-1----:R1:W-:Y:S01]  /*12ef0*/  SYNCS.ARRIVE.TRANS64.A1T0 RZ, [R3+URZ+0x17050], RZ ;  /* 0x017050ff03ff79a7 */ /* 0x0023e2000810003f */
[----:B------:R-:W-:Y:S06]  /*12f00*/  BAR.SYNC.DEFER_BLOCKING 0x2, 0x80 ;  /* 0x0082000000007b1d */ /* 0x000fec0000010000 */
[----:B------:R-:W-:Y:S05]  /*12f10*/  @!P1 BRA `(.L_x_11910) ;  /* 0x0000000000049947 */ /* 0x000fea0003800000 */
[----:B------:R-:W-:Y:S01]  /*12f20*/  BPT.TRAP 0x1 ;  /* 0x000000040000795c */ /* 0x000fe20000300000 */
.L_x_11910:
        /* <DEDUP_REMOVED lines=10> */
.L_x_11861:
[----:B------:R-:W1:Y:S01]  /*12fd0*/  S2R R4, SR_CgaCtaId ;  /* 0x0000000000047919 */ /* 0x000e620000008800 */
[----:B------:R-:W-:Y:S02]  /*12fe0*/  MOV R3, 0x400 ;  /* 0x0000040000037802 */ /* 0x000fe40000000f00 */
[----:B------:R-:W-:Y:S02]  /*12ff0*/  SHF.L.U32 R2, R2, 0x1f, RZ ;  /* 0x0000001f02027819 */ /* 0x000fe400000006ff */
[----:B-1----:R-:W-:-:S04]  /*13000*/  LEA R7, R4, R3, 0x18 ;  /* 0x0000000304077211 */ /* 0x002fc800078ec0ff */
[----:B------:R-:W1:Y:S02]  /*13010*/  SYNCS.PHASECHK.TRANS64.TRYWAIT P0, [R7+URZ+0x17020], R2 ;  /* 0x01702002070075a7 */ /* 0x000e64000800017f */
[----:B-1----:R-:W-:Y:S05]  /*13020*/  @!P0 BRA `(.L_x_11911) ;  /* 0x0000001400f08947 */ /* 0x002fea0003800000 */
.L_x_11966:
        /* <DEDUP_REMOVED lines=13> */
.L_x_11912:
[----:B------:R-:W-:Y:S01]  /*13100*/  IMAD R5, R0, 0x8, R7 ;  /* 0x0000000800057824 */ /* 0x000fe200078e0207 */
[----:B------:R-:W-:Y:S01]  /*13110*/  SHF.L.U32 R2, R20, 0x1f, RZ ;  /* 0x0000001f14027819 */ /* 0x000fe200000006ff */
[----:B------:R-:W-:-:S03]  /*13120*/  VIADD R0, R0, 0x1 ;  /* 0x0000000100007836 */ /* 0x000fc60000000000 */
[----:B------:R-:W1:Y:S02]  /*13130*/  SYNCS.PHASECHK.TRANS64.TRYWAIT P1, [R5+URZ+0x17040], R2 ;  /* 0x01704002050075a7 */ /* 0x000e64000802017f */
[----:B------:R-:W-:-:S04]  /*13140*/  ISETP.NE.AND P2, PT, R0, 0x2, PT ;  /* 0x000000020000780c */ /* 0x000fc80003f45270 */
[----:B------:R-:W-:Y:S01]  /*13150*/  SEL R3, RZ, 0x1, P2 ;  /* 0x00000001ff037807 */ /* 0x000fe20001000000 */
[----:B-1----:R-:W-:Y:S08]  /*13160*/  @!P1 BRA `(.L_x_11913) ;  /* 0x0000001400b49947 */ /* 0x002ff00003800000 */
.L_x_11967:
[----:B------:R-:W-:Y:S02]  /*13170*/  SEL R0, R0, RZ, P2 ;  /* 0x000000ff00007207 */ /* 0x000fe40001000000 */
[----:B------:R-:W-:Y:S01]  /*13180*/  LOP3.LUT R3, R20, R3, RZ, 0x3c, !PT ;  /* 0x0000000314037212 */ /* 0x000fe200078e3cff */
[----:B------:R-:W-:Y:S06]  /*13190*/  @!P0 BRA `(.L_x_11914) ;  /* 0x0000000000048947 */ /* 0x000fec0003800000 */
[----:B------:R-:W-:Y:S01]  /*131a0*/  BPT.TRAP 0x1 ;  /* 0x000000040000795c */ /* 0x000fe20000300000 */
.L_x_11914:
[----:B------:R-:W-:Y:S01]  /*131b0*/  IMAD R7, R0, 0x8, R7 ;  /* 0x0000000800077824 */ /* 0x000fe200078e0207 */
[----:B------:R-:W-:-:S04]  /*131c0*/  SHF.L.U32 R0, R3, 0x1f, RZ ;  /* 0x0000001f03007819 */ /* 0x000fc800000006ff */
[----:B------:R-:W2:Y:S02]  /*131d0*/  SYNCS.PHASECHK.TRANS64.TRYWAIT P1, [R7+URZ+0x17040], R0 ;  /* 0x01704000070075a7 */ /* 0x000ea4000802017f */
[----:B--2---:R-:W-:Y:S05]  /*131e0*/  @!P1 BRA `(.L_x_11915) ;  /* 0x0000001400a89947 */ /* 0x004fea0003800000 */
.L_x_11968:
[----:B------:R-:W-:Y:S05]  /*131f0*/  @!P0 BRA `(.L_x_11916) ;  /* 0x0000000000048947 */ /* 0x000fea0003800000 */
[----:B------:R-:W-:Y:S01]  /*13200*/  BPT.TRAP 0x1 ;  /* 0x000000040000795c */ /* 0x000fe20000300000 */
.L_x_11916:
[----:B------:R-:W3:Y:S02]  /*13210*/  SYNCS.PHASECHK.TRANS64.TRYWAIT P1, [R5+URZ+0x17060], R2 ;  /* 0x01706002050075a7 */ /* 0x000ee4000802017f */
[----:B---3--:R-:W-:Y:S05]  /*13220*/  @!P1 BRA `(.L_x_11917) ;  /* 0x0000001400ac9947 */ /* 0x008fea0003800000 */
.L_x_11969:
[----:B------:R-:W-:Y:S05]  /*13230*/  @!P0 BRA `(.L_x_11918) ;  /* 0x0000000000048947 */ /* 0x000fea0003800000 */
[----:B------:R-:W-:Y:S01]  /*13240*/  BPT.TRAP 0x1 ;  /* 0x000000040000795c */ /* 0x000fe20000300000 */
.L_x_11918:
[----:B------:R-:W4:Y:S02]  /*13250*/  SYNCS.PHASECHK.TRANS64.TRYWAIT P1, [R7+URZ+0x17060], R0 ;  /* 0x01706000070075a7 */ /* 0x000f24000802017f */
[----:B----4-:R-:W-:Y:S05]  /*13260*/  @!P1 BRA `(.L_x_11919) ;  /* 0x0000001400b09947 */ /* 0x010fea0003800000 */
.L_x_11970:
[----:B------:R-:W-:Y:S05]  /*13270*/  @!P0 BRA `(.L_x_11920) ;  /* 0x0000000000048947 */ /* 0x000fea0003800000 */
[----:B------:R-:W-:Y:S01]  /*13280*/  BPT.TRAP 0x1 ;  /* 0x000000040000795c */ /* 0x000fe20000300000 */
.L_x_11920:
[----:B------:R-:W0:Y:S02]  /*13290*/  SYNCS.PHASECHK.TRANS64.TRYWAIT P1, [R5+URZ+0x17080], R2 ;  /* 0x01708002050075a7 */ /* 0x000e24000802017f */
[----:B0-----:R-:W-:Y:S05]  /*132a0*/  @!P1 BRA `(.L_x_11921) ;  /* 0x0000001400b49947 */ /* 0x001fea0003800000 */
.L_x_11971:
[----:B------:R-:W-:Y:S05]  /*132b0*/  @!P0 BRA `(.L_x_11922) ;  /* 0x0000000000048947 */ /* 0x000fea0003800000 */
[----:B------:R-:W-:Y:S01]  /*132c0*/  BPT.TRAP 0x1 ;  /* 0x000000040000795c */ /* 0x000fe20000300000 */
.L_x_11922:
[----:B------:R0:W0:Y:S02]  /*132d0*/  SYNCS.PHASECHK.TRANS64.TRYWAIT P0, [R7+URZ+0x17080], R0 ;  /* 0x01708000070075a7 */ /* 0x000024000800017f */
[----:B0-----:R-:W-:Y:S05]  /*132e0*/  @!P0 NANOSLEEP.SYNCS 0x989680 ;  /* 0x009896800000895d */ /* 0x001fea0003900000 */
[----:B------:R-:W0:Y:S02]  /*132f0*/  @!P0 SYNCS.PHASECHK.TRANS64 P0, [R7+URZ+0x17080], R0 ;  /* 0x01708000070085a7 */ /* 0x000e24000800007f */
[----:B0-----:R-:W-:Y:S05]  /*13300*/  @!P0 BRA `(.L_x_11922) ;  /* 0xfffffffc00f08947 */ /* 0x001fea000383ffff */
.L_x_11769:
[----:B------:R-:W-:Y:S05]  /*13310*/  BSYNC B6 ;  /* 0x0000000000067941 */ /* 0x000fea0003800000 */
.L_x_11766:
[----:B------:R-:W-:Y:S05]  /*13320*/  EXIT ;  /* 0x000000000000794d */ /* 0x000fea0003800000 */
.L_x_11779:
[----:B0-----:R-:W-:-:S04]  /*13330*/  IMAD.U32 R3, RZ, RZ, UR45 ;  /* 0x0000002dff037e24 */ /* 0x001fc8000f8e00ff */
[----:B------:R0:W1:Y:S03]  /*13340*/  SYNCS.PHASECHK.TRANS64.TRYWAIT P0, [R3+URZ+0x17000], R0 ;  /* 0x01700000030075a7 */ /* 0x000066000800017f */
[----:B-1----:R-:W-:Y:S05]  /*13350*/  @!P0 NANOSLEEP.SYNCS 0x989680 ;  /* 0x009896800000895d */ /* 0x002fea0003900000 */
[----:B------:R-:W1:Y:S02]  /*13360*/  @!P0 SYNCS.PHASECHK.TRANS64 P0, [R3+URZ+0x17000], R0 ;  /* 0x01700000030085a7 */ /* 0x000e64000800007f */
[----:B-1----:R-:W-:Y:S05]  /*13370*/  @!P0 BRA `(.L_x_11779) ;  /* 0xfffffffc00ec8947 */ /* 0x002fea000383ffff */
[----:B------:R-:W-:Y:S05]  /*13380*/  BRA `(.L_x_11923) ;  /* 0xfffffee400847947 */ /* 0x000fea000383ffff */
.L_x_11783:
[----:B0-----:R-:W-:-:S04]  /*13390*/  IMAD.U32 R3, RZ, RZ, UR45 ;  /* 0x0000002dff037e24 */ /* 0x001fc8000f8e00ff */
[----:B------:R0:W2:Y:S03]  /*133a0*/  SYNCS.PHASECHK.TRANS64.TRYWAIT P1, [R3+URZ+0x17030], R0 ;  /* 0x01703000030075a7 */ /* 0x0000a6000802017f */
[----:B--2---:R-:W-:Y:S05]  /*133b0*/  @!P1 NANOSLEEP.SYNCS 0x989680 ;  /* 0x009896800000995d */ /* 0x004fea0003900000 */
[----:B------:R-:W2:Y:S02]  /*133c0*/  @!P1 SYNCS.PHASECHK.TRANS64 P1, [R3+URZ+0x17030], R0 ;  /* 0x01703000030095a7 */ /* 0x000ea4000802007f */
[----:B--2---:R-:W-:Y:S05]  /*133d0*/  @!P1 BRA `(.L_x_11783) ;  /* 0xfffffffc00ec9947 */ /* 0x004fea000383ffff */
[----:B------:R-:W-:Y:S05]  /*133e0*/  BRA `(.L_x_11782) ;  /* 0xfffffee400a07947 */ /* 0x000fea000383ffff */
.L_x_11800:
[----:B-1----:R-:W-:-:S04]  /*133f0*/  IMAD.U32 R13, RZ, RZ, UR27 ;  /* 0x0000001bff0d7e24 */ /* 0x002fc8000f8e00ff */
[----:B------:R1:W2:Y:S03]  /*13400*/  SYNCS.PHASECHK.TRANS64.TRYWAIT P1, [R13+URZ+0x17030], R0 ;  /* 0x017030000d0075a7 */ /* 0x0002a6000802017f */
[----:B--2---:R-:W-:Y:S05]  /*13410*/  @!P1 NANOSLEEP.SYNCS 0x989680 ;  /* 0x009896800000995d */ /* 0x004fea0003900000 */
[----:B------:R-:W2:Y:S02]  /*13420*/  @!P1 SYNCS.PHASECHK.TRANS64 P1, [R13+URZ+0x17030], R0 ;  /* 0x017030000d0095a7 */ /* 0x000ea4000802007f */
[----:B--2---:R-:W-:Y:S05]  /*13430*/  @!P1 BRA `(.L_x_11800) ;  /* 0xfffffffc00ec9947 */ /* 0x004fea000383ffff */
[----:B------:R-:W-:Y:S05]  /*13440*/  BRA `(.L_x_11799) ;  /* 0xffffff1c00007947 */ /* 0x000fea000383ffff */
.L_x_11804:
[----:B-1----:R-:W-:-:S04]  /*13450*/  IMAD.U32 R13, RZ, RZ, UR15 ;  /* 0x0000000fff0d7e24 */ /* 0x002fc8000f8e00ff */
[----:B------:R1:W2:Y:S03]  /*13460*/  SYNCS.PHASECHK.TRANS64.TRYWAIT P1, [R13+URZ+0x17050], R0 ;  /* 0x017050000d0075a7 */ /* 0x0002a6000802017f */
[----:B--2---:R-:W-:Y:S05]  /*13470*/  @!P1 NANOSLEEP.SYNCS 0x989680 ;  /* 0x009896800000995d */ /* 0x004fea0003900000 */
[----:B------:R-:W2:Y:S02]  /*13480*/  @!P1 SYNCS.PHASECHK.TRANS64 P1, [R13+URZ+0x17050], R0 ;  /* 0x017050000d0095a7 */ /* 0x000ea4000802007f */
[----:B--2---:R-:W-:Y:S05]  /*13490*/  @!P1 BRA `(.L_x_11804) ;  /* 0xfffffffc00ec9947 */ /* 0x004fea000383ffff */
[----:B------:R-:W-:Y:S05]  /*134a0*/  BRA `(.L_x_11803) ;  /* 0xffffff1c00587947 */ /* 0x000fea000383ffff */
.L_x_11823:
[----:B-1----:R-:W-:-:S04]  /*134b0*/  IMAD.U32 R15, RZ, RZ, UR10 ;  /* 0x0000000aff0f7e24 */ /* 0x002fc8000f8e00ff */
[----:B------:R1:W2:Y:S03]  /*134c0*/  SYNCS.PHASECHK.TRANS64.TRYWAIT P1, [R15+URZ+0x17030], R0 ;  /* 0x017030000f0075a7 */ /* 0x0002a6000802017f */
[----:B--2---:R-:W-:Y:S05]  /*134d0*/  @!P1 NANOSLEEP.SYNCS 0x989680 ;  /* 0x009896800000995d */ /* 0x004fea0003900000 */
[----:B------:R-:W2:Y:S02]  /*134e0*/  @!P1 SYNCS.PHASECHK.TRANS64 P1, [R15+URZ+0x17030], R0 ;  /* 0x017030000f0095a7 */ /* 0x000ea4000802007f */
[----:B--2---:R-:W-:Y:S05]  /*134f0*/  @!P1 BRA `(.L_x_11823) ;  /* 0xfffffffc00ec9947 */ /* 0x004fea000383ffff */
[----:B------:R-:W-:Y:S05]  /*13500*/  BRA `(.L_x_11822) ;  /* 0xffffff4800b47947 */ /* 0x000fea000383ffff */
.L_x_11827:
[----:B-1----:R-:W-:-:S04]  /*13510*/  IMAD.U32 R15, RZ, RZ, UR15 ;  /* 0x0000000fff0f7e24 */ /* 0x002fc8000f8e00ff */
[----:B------:R1:W2:Y:S03]  /*13520*/  SYNCS.PHASECHK.TRANS64.TRYWAIT P1, [R15+URZ+0x17050], R0 ;  /* 0x017050000f0075a7 */ /* 0x0002a6000802017f */
[----:B--2---:R-:W-:Y:S05]  /*13530*/  @!P1 NANOSLEEP.SYNCS 0x989680 ;  /* 0x009896800000995d */ /* 0x004fea0003900000 */
[----:B------:R-:W2:Y:S02]  /*13540*/  @!P1 SYNCS.PHASECHK.TRANS64 P1, [R15+URZ+0x17050], R0 ;  /* 0x017050000f0095a7 */ /* 0x000ea4000802007f */
[----:B--2---:R-:W-:Y:S05]  /*13550*/  @!P1 BRA `(.L_x_11827) ;  /* 0xfffffffc00ec9947 */ /* 0x004fea000383ffff */
[----:B------:R-:W-:Y:S05]  /*13560*/  BRA `(.L_x_11826) ;  /* 0xffffff4c000c7947 */ /* 0x000fea000383ffff */
.L_x_11835:
[----:B-1----:R-:W-:-:S04]  /*13570*/  IMAD.U32 R13, RZ, RZ, UR21 ;  /* 0x00000015ff0d7e24 */ /* 0x002fc8000f8e00ff */
[----:B------:R1:W2:Y:S03]  /*13580*/  SYNCS.PHASECHK.TRANS64.TRYWAIT P1, [R13+URZ+0x17030], R0 ;  /* 0x017030000d0075a7 */ /* 0x0002a6000802017f */
[----:B--2---:R-:W-:Y:S05]  /*13590*/  @!P1 NANOSLEEP.SYNCS 0x989680 ;  /* 0x009896800000995d */ /* 0x004fea0003900000 */
[----:B------:R-:W2:Y:S02]  /*135a0*/  @!P1 SYNCS.PHASECHK.TRANS64 P1, [R13+URZ+0x17030], R0 ;  /* 0x017030000d0095a7 */ /* 0x000ea4000802007f */
[----:B--2---:R-:W-:Y:S05]  /*135b0*/  @!P1 BRA `(.L_x_11835) ;  /* 0xfffffffc00ec9947 */ /* 0x004fea000383ffff */
[----:B------:R-:W-:Y:S05]  /*135c0*/  BRA `(.L_x_11834) ;  /* 0xffffff6400907947 */ /* 0x000fea000383ffff */
.L_x_11839:
[----:B-1----:R-:W-:-:S04]  /*135d0*/  IMAD.U32 R13, RZ, RZ, UR15 ;  /* 0x0000000fff0d7e24 */ /* 0x002fc8000f8e00ff */
[----:B------:R1:W2:Y:S03]  /*135e0*/  SYNCS.PHASECHK.TRANS64.TRYWAIT P1, [R13+URZ+0x17050], R0 ;  /* 0x017050000d0075a7 */ /* 0x0002a6000802017f */
[----:B--2---:R-:W-:Y:S05]  /*135f0*/  @!P1 NANOSLEEP.SYNCS 0x989680 ;  /* 0x009896800000995d */ /* 0x004fea0003900000 */
[----:B------:R-:W2:Y:S02]  /*13600*/  @!P1 SYNCS.PHASECHK.TRANS64 P1, [R13+URZ+0x17050], R0 ;  /* 0x017050000d0095a7 */ /* 0x000ea4000802007f */
[----:B--2---:R-:W-:Y:S05]  /*13610*/  @!P1 BRA `(.L_x_11839) ;  /* 0xfffffffc00ec9947 */ /* 0x004fea000383ffff */
[----:B------:R-:W-:Y:S05]  /*13620*/  BRA `(.L_x_11838) ;  /* 0xffffff6400e87947 */ /* 0x000fea000383ffff */
.L_x_11854:
[----:B-1----:R-:W-:-:S04]  /*13630*/  IMAD.U32 R5, RZ, RZ, UR18 ;  /* 0x00000012ff057e24 */ /* 0x002fc8000f8e00ff */
[----:B------:R1:W2:Y:S03]  /*13640*/  SYNCS.PHASECHK.TRANS64.TRYWAIT P1, [R5+URZ+0x17050], R4 ;  /* 0x01705004050075a7 */ /* 0x0002a6000802017f */
[----:B--2---:R-:W-:Y:S05]  /*13650*/  @!P1 NANOSLEEP.SYNCS 0x989680 ;  /* 0x009896800000995d */ /* 0x004fea0003900000 */
[----:B------:R-:W2:Y:S02]  /*13660*/  @!P1 SYNCS.PHASECHK.TRANS64 P1, [R5+URZ+0x17050], R4 ;  /* 0x01705004050095a7 */ /* 0x000ea4000802007f */
[----:B--2---:R-:W-:Y:S05]  /*13670*/  @!P1 BRA `(.L_x_11854) ;  /* 0xfffffffc00ec9947 */ /* 0x004fea000383ffff */
[----:B------:R-:W-:Y:S05]  /*13680*/  BRA `(.L_x_11853) ;  /* 0xffffff9000707947 */ /* 0x000fea000383ffff */
.L_x_11873:
[----:B------:R-:W-:Y:S02]  /*13690*/  IMAD.MOV.U32 R13, RZ, RZ, R26 ;  /* 0x000000ffff0d7224 */ /* 0x000fe400078e001a */
[----:B------:R-:W-:Y:S02]  /*136a0*/  IMAD.MOV.U32 R12, RZ, RZ, RZ ;  /* 0x000000ffff0c7224 */ /* 0x000fe400078e00ff */
[----:B------:R-:W-:Y:S02]  /*136b0*/  IMAD.MOV.U32 R11, RZ, RZ, 0x1f ;  /* 0x0000001fff0b7424 */ /* 0x000fe400078e00ff */
[----:B------:R-:W-:-:S07]  /*136c0*/  IMAD.MOV.U32 R15, RZ, RZ, -0x1 ;  /* 0xffffffffff0f7424 */ /* 0x000fce00078e00ff */
[----:B-----5:R-:W-:Y:S05]  /*136d0*/  WARPSYNC.COLLECTIVE R15, `(.L_x_11924) ;  /* 0x000000000f087348 */ /* 0x020fea0003c00000 */
[----:B------:R0:W1:Y:S02]  /*136e0*/  SHFL.IDX P6, R14, R13, R12, R11 ;  /* 0x0000000c0d0e7389 */ /* 0x00006400000c000b */
[----:B01---5:R-:W-:Y:S01]  /*136f0*/  ENDCOLLECTIVE ;  /* 0x000000000000791b */ /* 0x023fe20003800000 */
.L_x_11924:
[----:B------:R-:W-:Y:S05]  /*13700*/  BRA `(.L_x_11925) ;  /* 0xffffffcc00287947 */ /* 0x000fea000383ffff */
.L_x_11875:
[----:B0-----:R-:W-:-:S04]  /*13710*/  IMAD.U32 R2, RZ, RZ, UR48 ;  /* 0x00000030ff027e24 */ /* 0x001fc8000f8e00ff */
[----:B------:R0:W1:Y:S03]  /*13720*/  SYNCS.PHASECHK.TRANS64.TRYWAIT P0, [R2+URZ+0x17080], R10 ;  /* 0x0170800a020075a7 */ /* 0x000066000800017f */
[----:B-1----:R-:W-:Y:S05]  /*13730*/  @!P0 NANOSLEEP.SYNCS 0x989680 ;  /* 0x009896800000895d */ /* 0x002fea0003900000 */
[----:B------:R-:W1:Y:S02]  /*13740*/  @!P0 SYNCS.PHASECHK.TRANS64 P0, [R2+URZ+0x17080], R10 ;  /* 0x0170800a020085a7 */ /* 0x000e64000800007f */
[----:B-1----:R-:W-:Y:S05]  /*13750*/  @!P0 BRA `(.L_x_11875) ;  /* 0xfffffffc00ec8947 */ /* 0x002fea000383ffff */
[----:B------:R-:W-:Y:S05]  /*13760*/  BRA `(.L_x_11926) ;  /* 0xffffffcc00b07947 */ /* 0x000fea000383ffff */
.L_x_11876:
        /* <DEDUP_REMOVED lines=8> */
.L_x_11928:
[----:B------:R-:W-:Y:S05]  /*137f0*/  BSYNC B0 ;  /* 0x0000000000007941 */ /* 0x000fea0003800000 */
.L_x_11927:
        /* <DEDUP_REMOVED lines=10> */
.L_x_11929:
        /* <DEDUP_REMOVED lines=8> */
.L_x_11930:
        /* <DEDUP_REMOVED lines=8> */
.L_x_11931:
        /* <DEDUP_REMOVED lines=13> */
.L_x_11879:
[----:B0-----:R-:W-:-:S04]  /*13a70*/  IMAD.U32 R2, RZ, RZ, UR48 ;  /* 0x00000030ff027e24 */ /* 0x001fc8000f8e00ff */
[----:B------:R0:W1:Y:S03]  /*13a80*/  SYNCS.PHASECHK.TRANS64.TRYWAIT P1, [R2+URZ+0x17040], R10 ;  /* 0x0170400a020075a7 */ /* 0x000066000802017f */
[----:B-1----:R-:W-:Y:S05]  /*13a90*/  @!P1 NANOSLEEP.SYNCS 0x989680 ;  /* 0x009896800000995d */ /* 0x002fea0003900000 */
[----:B------:R-:W1:Y:S02]  /*13aa0*/  @!P1 SYNCS.PHASECHK.TRANS64 P1, [R2+URZ+0x17040], R10 ;  /* 0x0170400a020095a7 */ /* 0x000e64000802007f */
[----:B-1----:R-:W-:Y:S05]  /*13ab0*/  @!P1 BRA `(.L_x_11879) ;  /* 0xfffffffc00ec9947 */ /* 0x002fea000383ffff */
[----:B------:R-:W-:Y:S05]  /*13ac0*/  BRA `(.L_x_11933) ;  /* 0xffffffcc00f87947 */ /* 0x000fea000383ffff */
.L_x_11880:
        /* <DEDUP_REMOVED lines=8> */
.L_x_11935:
[----:B------:R-:W-:Y:S05]  /*13b50*/  BSYNC B0 ;  /* 0x0000000000007941 */ /* 0x000fea0003800000 */
.L_x_11934:
        /* <DEDUP_REMOVED lines=8> */
.L_x_11936:
        /* <DEDUP_REMOVED lines=8> */
.L_x_11937:
        /* <DEDUP_REMOVED lines=11> */
.L_x_11938:
[----:B------:R-:W-:Y:S05]  /*13d10*/  BRA `(.L_x_11939) ;  /* 0xffffffd000007947 */ /* 0x000fea000383ffff */
.L_x_11883:
        /* <DEDUP_REMOVED lines=8> */
.L_x_11940:
[----:B------:R-:W-:Y:S02]  /*13da0*/  IMAD.MOV.U32 R13, RZ, RZ, R0 ;  /* 0x000000ffff0d7224 */ /* 0x000fe400078e0000 */
[----:B------:R-:W-:-:S07]  /*13db0*/  IMAD.MOV.U32 R2, RZ, RZ, R14 ;  /* 0x000000ffff027224 */ /* 0x000fce00078e000e */
[----:B------:R-:W-:Y:S05]  /*13dc0*/  WARPSYNC.COLLECTIVE R15, `(.L_x_11941) ;  /* 0x000000000f087348 */ /* 0x000fea0003c00000 */
[----:B------:R0:W1:Y:S02]  /*13dd0*/  SHFL.IDX P6, R14, R13, R12, R11 ;  /* 0x0000000c0d0e7389 */ /* 0x00006400000c000b */
[----:B01----:R-:W-:Y:S01]  /*13de0*/  ENDCOLLECTIVE ;  /* 0x000000000000791b */ /* 0x003fe20003800000 */
.L_x_11941:
        /* <DEDUP_REMOVED lines=9> */
.L_x_11942:
[----:B------:R-:W-:-:S05]  /*13e80*/  @!P1 IADD3 R9, P4, R20, R3, RZ ;  /* 0x0000000314099210 */ /* 0x000fca0007f9e0ff */
[----:B------:R-:W-:Y:S02]  /*13e90*/  @!P1 IMAD.X R3, RZ, RZ, R2, P4 ;  /* 0x000000ffff039224 */ /* 0x000fe400020e0602 */
[----:B------:R-:W-:Y:S02]  /*13ea0*/  @!P1 IMAD.MOV.U32 R2, RZ, RZ, R9 ;  /* 0x000000ffff029224 */ /* 0x000fe400078e0009 */
[----:B------:R-:W-:-:S03]  /*13eb0*/  IMAD.MOV.U32 R13, RZ, RZ, R0 ;  /* 0x000000ffff0d7224 */ /* 0x000fc600078e0000 */
[----:B------:R-:W-:Y:S01]  /*13ec0*/  @!PT LDS RZ, [RZ] ;  /* 0x00000000fffff984 */ /* 0x000fe20000000800 */
[----:B------:R-:W-:Y:S01]  /*13ed0*/  @!PT LDS RZ, [RZ] ;  /* 0x00000000fffff984 */ /* 0x000fe20000000800 */
[----:B------:R-:W-:Y:S01]  /*13ee0*/  @!PT LDS RZ, [RZ] ;  /* 0x00000000fffff984 */ /* 0x000fe20000000800 */
[----:B------:R0:W-:Y:S01]  /*13ef0*/  @!P1 LDGSTS.E.BYPASS.LTC128B.128 [R22+0xc400], desc[UR36][R2.64], !P3 ;  /* 0x0c40000002169fae */ /* 0x0001e2000d901d64 */
[----:B------:R-:W-:-:S03]  /*13f00*/  VIADD R0, R8, 0x40 ;  /* 0x0000004008007836 */ /* 0x000fc60000000000 */
[----:B------:R0:W-:Y:S04]  /*13f10*/  @!P1 LDGSTS.E.BYPASS.LTC128B.128 [R22+0xdc00], desc[UR36][R2.64+0x20], !P2 ;  /* 0x0dc0002002169fae */ /* 0x0001e8000d101d64 */
[----:B------:R0:W-:Y:S01]  /*13f20*/  @!P1 LDGSTS.E.BYPASS.LTC128B.128 [R22+0xf400], desc[UR36][R2.64+0x40], !P0 ;  /* 0x0f40004002169fae */ /* 0x0001e2000c101d64 */
[----:B------:R-:W-:Y:S01]  /*13f30*/  IMAD.MOV.U32 R4, RZ, RZ, R14 ;  /* 0x000000ffff047224 */ /* 0x000fe200078e000e */
[----:B------:R-:W-:-:S13]  /*13f40*/  ISETP.GE.AND P1, PT, R0, R7, PT ;  /* 0x000000070000720c */ /* 0x000fda0003f26270 */
[----:B0-----:R-:W-:Y:S05]  /*13f50*/  WARPSYNC.COLLECTIVE R15, `(.L_x_11943) ;  /* 0x000000000f087348 */ /* 0x001fea0003c00000 */
[----:B------:R1:W2:Y:S02]  /*13f60*/  SHFL.IDX P6, R14, R13, R12, R11 ;  /* 0x0000000c0d0e7389 */ /* 0x0002a400000c000b */
[----:B012---:R-:W-:Y:S01]  /*13f70*/  ENDCOLLECTIVE ;  /* 0x000000000000791b */ /* 0x007fe20003800000 */
.L_x_11943:
[----:B------:R-:W-:Y:S02]  /*13f80*/  IMAD.MOV.U32 R13, RZ, RZ, R6 ;  /* 0x000000ffff0d7224 */ /* 0x000fe400078e0006 */
[----:B------:R-:W-:Y:S01]  /*13f90*/  IMAD.MOV.U32 R12, RZ, RZ, RZ ;  /* 0x000000ffff0c7224 */ /* 0x000fe200078e00ff */
[----:B------:R-:W-:-:S05]  /*13fa0*/  @!P1 IADD3 R14, P4, R20, R14, RZ ;  /* 0x0000000e140e9210 */ /* 0x000fca0007f9e0ff */
[----:B------:R-:W-:-:S08]  /*13fb0*/  @!P1 IMAD.MOV.U32 R2, RZ, RZ, R14 ;  /* 0x000000ffff029224 */ /* 0x000fd000078e000e */
[----:B------:R-:W-:Y:S05]  /*13fc0*/  WARPSYNC.COLLECTIVE R15, `(.L_x_11944) ;  /* 0x000000000f087348 */ /* 0x000fea0003c00000 */
[----:B------:R0:W1:Y:S02]  /*13fd0*/  SHFL.IDX P6, R14, R13, R12, R11 ;  /* 0x0000000c0d0e7389 */ /* 0x00006400000c000b */
[----:B01----:R-:W-:Y:S01]  /*13fe0*/  ENDCOLLECTIVE ;  /* 0x000000000000791b */ /* 0x003fe20003800000 */
.L_x_11944:
        /* <DEDUP_REMOVED lines=13> */
.L_x_11945:
[----:B------:R-:W-:Y:S05]  /*140c0*/  BRA `(.L_x_11946) ;  /* 0xffffffd4004c7947 */ /* 0x000fea000383ffff */
.L_x_11886:
[----:B0-2---:R-:W-:-:S04]  /*140d0*/  IMAD.U32 R2, RZ, RZ, UR48 ;  /* 0x00000030ff027e24 */ /* 0x005fc8000f8e00ff */
[----:B------:R0:W2:Y:S03]  /*140e0*/  SYNCS.PHASECHK.TRANS64.TRYWAIT P1, [R2+URZ+0x17020], R0 ;  /* 0x01702000020075a7 */ /* 0x0000a6000802017f */
[----:B--2---:R-:W-:Y:S05]  /*140f0*/  @!P1 NANOSLEEP.SYNCS 0x989680 ;  /* 0x009896800000995d */ /* 0x004fea0003900000 */
[----:B------:R-:W2:Y:S02]  /*14100*/  @!P1 SYNCS.PHASECHK.TRANS64 P1, [R2+URZ+0x17020], R0 ;  /* 0x01702000020095a7 */ /* 0x000ea4000802007f */
[----:B--2---:R-:W-:Y:S05]  /*14110*/  @!P1 BRA `(.L_x_11886) ;  /* 0xfffffffc00ec9947 */ /* 0x004fea000383ffff */
[----:B------:R-:W-:Y:S05]  /*14120*/  BRA `(.L_x_11947) ;  /* 0xffffffd400947947 */ /* 0x000fea000383ffff */
.L_x_11889:
[----:B0-----:R0:W2:Y:S02]  /*14130*/  SYNCS.PHASECHK.TRANS64.TRYWAIT P1, [R5+URZ+0x17080], R10 ;  /* 0x0170800a050075a7 */ /* 0x0010a4000802017f */
[----:B--2---:R-:W-:Y:S05]  /*14140*/  @!P1 NANOSLEEP.SYNCS 0x989680 ;  /* 0x009896800000995d */ /* 0x004fea0003900000 */
[----:B------:R-:W2:Y:S02]  /*14150*/  @!P1 SYNCS.PHASECHK.TRANS64 P1, [R5+URZ+0x17080], R10 ;  /* 0x0170800a050095a7 */ /* 0x000ea4000802007f */
[----:B--2---:R-:W-:Y:S05]  /*14160*/  @!P1 BRA `(.L_x_11889) ;  /* 0xfffffffc00f09947 */ /* 0x004fea000383ffff */
[----:B------:R-:W-:Y:S05]  /*14170*/  BRA `(.L_x_11948) ;  /* 0xffffffd8006c7947 */ /* 0x000fea000383ffff */
.L_x_11890:
[----:B------:R-:W-:Y:S01]  /*14180*/  BSSY B0, `(.L_x_11949) ;  /* 0x0000008000007945 */ /* 0x000fe20003800000 */
[----:B------:R-:W-:Y:S02]  /*14190*/  IMAD.MOV.U32 R13, RZ, RZ, R27 ;  /* 0x000000ffff0d7224 */ /* 0x000fe400078e001b */
[----:B------:R-:W-:Y:S02]  /*141a0*/  IMAD.MOV.U32 R12, RZ, RZ, RZ ;  /* 0x000000ffff0c7224 */ /* 0x000fe400078e00ff */
[----:B------:R-:W-:Y:S02]  /*141b0*/  IMAD.MOV.U32 R11, RZ, RZ, 0x1e1f ;  /* 0x00001e1fff0b7424 */ /* 0x000fe400078e00ff */
[----:B------:R-:W-:-:S07]  /*141c0*/  IMAD.MOV.U32 R15, RZ, RZ, -0x1 ;  /* 0xffffffffff0f7424 */ /* 0x000fce00078e00ff */
[----:B01----:R-:W-:Y:S05]  /*141d0*/  WARPSYNC.COLLECTIVE R15, `(.L_x_11950) ;  /* 0x000000000f087348 */ /* 0x003fea0003c00000 */
[----:B-1----:R1:W2:Y:S02]  /*141e0*/  SHFL.IDX P6, R14, R13, R12, R11 ;  /* 0x0000000c0d0e7389 */ /* 0x0022a400000c000b */
[----:B012---:R-:W-:Y:S01]  /*141f0*/  ENDCOLLECTIVE ;  /* 0x000000000000791b */ /* 0x007fe20003800000 */
.L_x_11950:
[----:B------:R-:W-:Y:S05]  /*14200*/  BSYNC B0 ;  /* 0x0000000000007941 */ /* 0x000fea0003800000 */
.L_x_11949:
        /* <DEDUP_REMOVED lines=8> */
.L_x_11951:
[----:B------:R-:W-:Y:S02]  /*14290*/  IMAD.MOV.U32 R13, RZ, RZ, R27 ;  /* 0x000000ffff0d7224 */ /* 0x000fe400078e001b */
[----:B------:R-:W-:Y:S02]  /*142a0*/  IMAD.MOV.U32 R12, RZ, RZ, 0x1 ;  /* 0x00000001ff0c7424 */ /* 0x000fe400078e00ff */
[----:B------:R-:W-:-:S07]  /*142b0*/  IMAD.MOV.U32 R2, RZ, RZ, R14 ;  /* 0x000000ffff027224 */ /* 0x000fce00078e000e */
[----:B------:R-:W-:Y:S05]  /*142c0*/  WARPSYNC.COLLECTIVE R15, `(.L_x_11952) ;  /* 0x000000000f087348 */ /* 0x000fea0003c00000 */
[----:B------:R0:W1:Y:S02]  /*142d0*/  SHFL.IDX P6, R14, R13, R12, R11 ;  /* 0x0000000c0d0e7389 */ /* 0x00006400000c000b */
[----:B01----:R-:W-:Y:S01]  /*142e0*/  ENDCOLLECTIVE ;  /* 0x000000000000791b */ /* 0x003fe20003800000 */
.L_x_11952:
        /* <DEDUP_REMOVED lines=14> */
.L_x_11953:
[----:B------:R-:W-:Y:S01]  /*143d0*/  IMAD.MOV.U32 R2, RZ, RZ, R14 ;  /* 0x000000ffff027224 */ /* 0x000fe200078e000e */
[----:B------:R-:W-:Y:S06]  /*143e0*/  BRA `(.L_x_11954) ;  /* 0xffffffd800887947 */ /* 0x000fec000383ffff */
.L_x_11893:
[----:B---3--:R3:W4:Y:S02]  /*143f0*/  SYNCS.PHASECHK.TRANS64.TRYWAIT P1, [R5+URZ+0x17040], R10 ;  /* 0x0170400a050075a7 */ /* 0x008724000802017f */
[----:B----4-:R-:W-:Y:S05]  /*14400*/  @!P1 NANOSLEEP.SYNCS 0x989680 ;  /* 0x009896800000995d */ /* 0x010fea0003900000 */
[----:B------:R-:W4:Y:S02]  /*14410*/  @!P1 SYNCS.PHASECHK.TRANS64 P1, [R5+URZ+0x17040], R10 ;  /* 0x0170400a050095a7 */ /* 0x000f24000802007f */
[----:B----4-:R-:W-:Y:S05]  /*14420*/  @!P1 BRA `(.L_x_11893) ;  /* 0xfffffffc00f09947 */ /* 0x010fea000383ffff */
[----:B------:R-:W-:Y:S05]  /*14430*/  BRA `(.L_x_11955) ;  /* 0xffffffd800dc7947 */ /* 0x000fea000383ffff */
.L_x_11894:
[----:B------:R-:W-:Y:S01]  /*14440*/  BSSY B0, `(.L_x_11956) ;  /* 0x0000008000007945 */ /* 0x000fe20003800000 */
[----:B------:R-:W-:Y:S02]  /*14450*/  IMAD.MOV.U32 R13, RZ, RZ, R9 ;  /* 0x000000ffff0d7224 */ /* 0x000fe400078e0009 */
[----:B------:R-:W-:Y:S02]  /*14460*/  IMAD.MOV.U32 R12, RZ, RZ, RZ ;  /* 0x000000ffff0c7224 */ /* 0x000fe400078e00ff */
[----:B------:R-:W-:Y:S02]  /*14470*/  IMAD.MOV.U32 R11, RZ, RZ, 0x1e1f ;  /* 0x00001e1fff0b7424 */ /* 0x000fe400078e00ff */
[----:B------:R-:W-:-:S07]  /*14480*/  IMAD.MOV.U32 R15, RZ, RZ, -0x1 ;  /* 0xffffffffff0f7424 */ /* 0x000fce00078e00ff */
[----:B01-3--:R-:W-:Y:S05]  /*14490*/  WARPSYNC.COLLECTIVE R15, `(.L_x_11957) ;  /* 0x000000000f087348 */ /* 0x00bfea0003c00000 */
[----:B-1----:R1:W2:Y:S02]  /*144a0*/  SHFL.IDX P6, R14, R13, R12, R11 ;  /* 0x0000000c0d0e7389 */ /* 0x0022a400000c000b */
[----:B0123--:R-:W-:Y:S01]  /*144b0*/  ENDCOLLECTIVE ;  /* 0x000000000000791b */ /* 0x00ffe20003800000 */
.L_x_11957:
[----:B------:R-:W-:Y:S05]  /*144c0*/  BSYNC B0 ;  /* 0x0000000000007941 */ /* 0x000fea0003800000 */
.L_x_11956:
        /* <DEDUP_REMOVED lines=9> */
.L_x_11958:
[----:B------:R-:W-:Y:S02]  /*14560*/  IMAD.MOV.U32 R13, RZ, RZ, R9 ;  /* 0x000000ffff0d7224 */ /* 0x000fe400078e0009 */
[----:B------:R-:W-:Y:S01]  /*14570*/  IMAD.MOV.U32 R12, RZ, RZ, 0x1 ;  /* 0x00000001ff0c7424 */ /* 0x000fe200078e00ff */
[----:B------:R-:W-:-:S13]  /*14580*/  IADD3 R2, P1, R21, R14, RZ ;  /* 0x0000000e15027210 */ /* 0x000fda0007f3e0ff */
[----:B------:R-:W-:Y:S05]  /*14590*/  WARPSYNC.COLLECTIVE R15, `(.L_x_11959) ;  /* 0x000000000f087348 */ /* 0x000fea0003c00000 */
[----:B------:R0:W1:Y:S02]  /*145a0*/  SHFL.IDX P6, R14, R13, R12, R11 ;  /* 0x0000000c0d0e7389 */ /* 0x00006400000c000b */
[----:B01----:R-:W-:Y:S01]  /*145b0*/  ENDCOLLECTIVE ;  /* 0x000000000000791b */ /* 0x003fe20003800000 */
.L_x_11959:
[----:B------:R-:W-:Y:S02]  /*145c0*/  IMAD.X R3, RZ, RZ, R3, P1 ;  /* 0x000000ffff037224 */ /* 0x000fe400008e0603 */
[----:B------:R-:W-:Y:S02]  /*145d0*/  IMAD.MOV.U32 R13, RZ, RZ, R7 ;  /* 0x000000ffff0d7224 */ /* 0x000fe400078e0007 */
[----:B------:R-:W-:-:S07]  /*145e0*/  IMAD.MOV.U32 R9, RZ, RZ, R14 ;  /* 0x000000ffff097224 */ /* 0x000fce00078e000e */
[----:B------:R-:W-:Y:S05]  /*145f0*/  WARPSYNC.COLLECTIVE R15, `(.L_x_11960) ;  /* 0x000000000f087348 */ /* 0x000fea0003c00000 */
[----:B------:R0:W1:Y:S02]  /*14600*/  SHFL.IDX P6, R14, R13, R12, R11 ;  /* 0x0000000c0d0e7389 */ /* 0x00006400000c000b */
[----:B01----:R-:W-:Y:S01]  /*14610*/  ENDCOLLECTIVE ;  /* 0x000000000000791b */ /* 0x003fe20003800000 */
.L_x_11960:
        /* <DEDUP_REMOVED lines=9> */
.L_x_11897:
[----:B0-----:R0:W1:Y:S02]  /*146b0*/  SYNCS.PHASECHK.TRANS64.TRYWAIT P2, [R3+URZ+0x17070], R2 ;  /* 0x01707002030075a7 */ /* 0x001064000804017f */
[----:B-1----:R-:W-:Y:S05]  /*146c0*/  @!P2 NANOSLEEP.SYNCS 0x989680 ;  /* 0x009896800000a95d */ /* 0x002fea0003900000 */
[----:B------:R-:W1:Y:S02]  /*146d0*/  @!P2 SYNCS.PHASECHK.TRANS64 P2, [R3+URZ+0x17070], R2 ;  /* 0x017070020300a5a7 */ /* 0x000e64000804007f */
[----:B-1----:R-:W-:Y:S05]  /*146e0*/  @!P2 BRA `(.L_x_11897) ;  /* 0xfffffffc00f0a947 */ /* 0x002fea000383ffff */
[----:B------:R-:W-:Y:S05]  /*146f0*/  BRA `(.L_x_11962) ;  /* 0xffffffdc00447947 */ /* 0x000fea000383ffff */
.L_x_11899:
[----:B0-----:R0:W1:Y:S02]  /*14700*/  SYNCS.PHASECHK.TRANS64.TRYWAIT P2, [R3+URZ+0x17060], R6 ;  /* 0x01706006030075a7 */ /* 0x001064000804017f */
[----:B-1----:R-:W-:Y:S05]  /*14710*/  @!P2 NANOSLEEP.SYNCS 0x989680 ;  /* 0x009896800000a95d */ /* 0x002fea0003900000 */
[----:B------:R-:W1:Y:S02]  /*14720*/  @!P2 SYNCS.PHASECHK.TRANS64 P2, [R3+URZ+0x17060], R6 ;  /* 0x017060060300a5a7 */ /* 0x000e64000804007f */
[----:B-1----:R-:W-:Y:S05]  /*14730*/  @!P2 BRA `(.L_x_11899) ;  /* 0xfffffffc00f0a947 */ /* 0x002fea000383ffff */
[----:B------:R-:W-:Y:S05]  /*14740*/  BRA `(.L_x_11963) ;  /* 0xffffffdc00547947 */ /* 0x000fea000383ffff */
.L_x_11906:
[----:B0-----:R0:W2:Y:S02]  /*14750*/  SYNCS.PHASECHK.TRANS64.TRYWAIT P0, [R3+URZ+0x17070], R2 ;  /* 0x01707002030075a7 */ /* 0x0010a4000800017f */
[----:B--2---:R-:W-:Y:S05]  /*14760*/  @!P0 NANOSLEEP.SYNCS 0x989680 ;  /* 0x009896800000895d */ /* 0x004fea0003900000 */
[----:B------:R-:W2:Y:S02]  /*14770*/  @!P0 SYNCS.PHASECHK.TRANS64 P0, [R3+URZ+0x17070], R2 ;  /* 0x01707002030085a7 */ /* 0x000ea4000800007f */
[----:B--2---:R-:W-:Y:S05]  /*14780*/  @!P0 BRA `(.L_x_11906) ;  /* 0xfffffffc00f08947 */ /* 0x004fea000383ffff */
[----:B------:R-:W-:Y:S05]  /*14790*/  BRA `(.L_x_11964) ;  /* 0xffffffe000a87947 */ /* 0x000fea000383ffff */
.L_x_11908:
[----:B0-----:R0:W2:Y:S02]  /*147a0*/  SYNCS.PHASECHK.TRANS64.TRYWAIT P0, [R3+URZ+0x17060], R4 ;  /* 0x01706004030075a7 */ /* 0x0010a4000800017f */
[----:B--2---:R-:W-:Y:S05]  /*147b0*/  @!P0 NANOSLEEP.SYNCS 0x989680 ;  /* 0x009896800000895d */ /* 0x004fea0003900000 */
[----:B------:R-:W2:Y:S02]  /*147c0*/  @!P0 SYNCS.PHASECHK.TRANS64 P0, [R3+URZ+0x17060], R4 ;  /* 0x01706004030085a7 */ /* 0x000ea4000800007f */
[----:B--2---:R-:W-:Y:S05]  /*147d0*/  @!P0 BRA `(.L_x_11908) ;  /* 0xfffffffc00f08947 */ /* 0x004fea000383ffff */
[----:B------:R-:W-:Y:S05]  /*147e0*/  BRA `(.L_x_11965) ;  /* 0xffffffe000c07947 */ /* 0x000fea000383ffff */
.L_x_11911:
[----:B-1----:R1:W2:Y:S02]  /*147f0*/  SYNCS.PHASECHK.TRANS64.TRYWAIT P0, [R7+URZ+0x17020], R2 ;  /* 0x01702002070075a7 */ /* 0x0022a4000800017f */
[----:B--2---:R-:W-:Y:S05]  /*14800*/  @!P0 NANOSLEEP.SYNCS 0x989680 ;  /* 0x009896800000895d */ /* 0x004fea0003900000 */
[----:B------:R-:W2:Y:S02]  /*14810*/  @!P0 SYNCS.PHASECHK.TRANS64 P0, [R7+URZ+0x17020], R2 ;  /* 0x01702002070085a7 */ /* 0x000ea4000800007f */
[----:B--2---:R-:W-:Y:S05]  /*14820*/  @!P0 BRA `(.L_x_11911) ;  /* 0xfffffffc00f08947 */ /* 0x004fea000383ffff */
[----:B------:R-:W-:Y:S05]  /*14830*/  BRA `(.L_x_11966) ;  /* 0xffffffe400fc7947 */ /* 0x000fea000383ffff */
.L_x_11913:
[----:B-1----:R1:W2:Y:S02]  /*14840*/  SYNCS.PHASECHK.TRANS64.TRYWAIT P1, [R5+URZ+0x17040], R2 ;  /* 0x01704002050075a7 */ /* 0x0022a4000802017f */
[----:B--2---:R-:W-:Y:S05]  /*14850*/  @!P1 NANOSLEEP.SYNCS 0x989680 ;  /* 0x009896800000995d */ /* 0x004fea0003900000 */
[----:B------:R-:W2:Y:S02]  /*14860*/  @!P1 SYNCS.PHASECHK.TRANS64 P1, [R5+URZ+0x17040], R2 ;  /* 0x01704002050095a7 */ /* 0x000ea4000802007f */
[----:B--2---:R-:W-:Y:S05]  /*14870*/  @!P1 BRA `(.L_x_11913) ;  /* 0xfffffffc00f09947 */ /* 0x004fea000383ffff */
[----:B------:R-:W-:Y:S05]  /*14880*/  BRA `(.L_x_11967) ;  /* 0xffffffe800387947 */ /* 0x000fea000383ffff */
.L_x_11915:
[----:B--2---:R2:W3:Y:S02]  /*14890*/  SYNCS.PHASECHK.TRANS64.TRYWAIT P1, [R7+URZ+0x17040], R0 ;  /* 0x01704000070075a7 */ /* 0x0044e4000802017f */
[----:B---3--:R-:W-:Y:S05]  /*148a0*/  @!P1 NANOSLEEP.SYNCS 0x989680 ;  /* 0x009896800000995d */ /* 0x008fea0003900000 */
[----:B------:R-:W3:Y:S02]  /*148b0*/  @!P1 SYNCS.PHASECHK.TRANS64 P1, [R7+URZ+0x17040], R0 ;  /* 0x01704000070095a7 */ /* 0x000ee4000802007f */
[----:B---3--:R-:W-:Y:S05]  /*148c0*/  @!P1 BRA `(.L_x_11915) ;  /* 0xfffffffc00f09947 */ /* 0x008fea000383ffff */
[----:B------:R-:W-:Y:S05]  /*148d0*/  BRA `(.L_x_11968) ;  /* 0xffffffe800447947 */ /* 0x000fea000383ffff */
.L_x_11917:
[----:B---3--:R3:W4:Y:S02]  /*148e0*/  SYNCS.PHASECHK.TRANS64.TRYWAIT P1, [R5+URZ+0x17060], R2 ;  /* 0x01706002050075a7 */ /* 0x008724000802017f */
[----:B----4-:R-:W-:Y:S05]  /*148f0*/  @!P1 NANOSLEEP.SYNCS 0x989680 ;  /* 0x009896800000995d */ /* 0x010fea0003900000 */
[----:B------:R-:W4:Y:S02]  /*14900*/  @!P1 SYNCS.PHASECHK.TRANS64 P1, [R5+URZ+0x17060], R2 ;  /* 0x01706002050095a7 */ /* 0x000f24000802007f */
[----:B----4-:R-:W-:Y:S05]  /*14910*/  @!P1 BRA `(.L_x_11917) ;  /* 0xfffffffc00f09947 */ /* 0x010fea000383ffff */
[----:B------:R-:W-:Y:S05]  /*14920*/  BRA `(.L_x_11969) ;  /* 0xffffffe800407947 */ /* 0x000fea000383ffff */
.L_x_11919:
[----:B----4-:R4:W0:Y:S02]  /*14930*/  SYNCS.PHASECHK.TRANS64.TRYWAIT P1, [R7+URZ+0x17060], R0 ;  /* 0x01706000070075a7 */ /* 0x010824000802017f */
[----:B0-----:R-:W-:Y:S05]  /*14940*/  @!P1 NANOSLEEP.SYNCS 0x989680 ;  /* 0x009896800000995d */ /* 0x001fea0003900000 */
[----:B------:R-:W0:Y:S02]  /*14950*/  @!P1 SYNCS.PHASECHK.TRANS64 P1, [R7+URZ+0x17060], R0 ;  /* 0x01706000070095a7 */ /* 0x000e24000802007f */
[----:B0-----:R-:W-:Y:S05]  /*14960*/  @!P1 BRA `(.L_x_11919) ;  /* 0xfffffffc00f09947 */ /* 0x001fea000383ffff */
[----:B------:R-:W-:Y:S05]  /*14970*/  BRA `(.L_x_11970) ;  /* 0xffffffe8003c7947 */ /* 0x000fea000383ffff */
.L_x_11921:
[----:B------:R0:W0:Y:S02]  /*14980*/  SYNCS.PHASECHK.TRANS64.TRYWAIT P1, [R5+URZ+0x17080], R2 ;  /* 0x01708002050075a7 */ /* 0x000024000802017f */
[----:B0-----:R-:W-:Y:S05]  /*14990*/  @!P1 NANOSLEEP.SYNCS 0x989680 ;  /* 0x009896800000995d */ /* 0x001fea0003900000 */
[----:B------:R-:W0:Y:S02]  /*149a0*/  @!P1 SYNCS.PHASECHK.TRANS64 P1, [R5+URZ+0x17080], R2 ;  /* 0x01708002050095a7 */ /* 0x000e24000802007f */
[----:B0-----:R-:W-:Y:S05]  /*149b0*/  @!P1 BRA `(.L_x_11921) ;  /* 0xfffffffc00f09947 */ /* 0x001fea000383ffff */
[----:B------:R-:W-:Y:S05]  /*149c0*/  BRA `(.L_x_11971) ;  /* 0xffffffe800387947 */ /* 0x000fea000383ffff */
.L_x_11972:
        /* <DEDUP_REMOVED lines=11> */
.L_x_16296:


//--------------------- .text._ZN7cutlass13device_kernelIN5flash11enable_sm90INS1_16FlashAttnFwdSm90INS1_25CollectiveMainloopFwdSm90ILi2EN4cute5tupleIJNS5_1CILi1EEES8_S8_EEENS6_IJNS7_ILi192EEENS7_ILi128EEENS7_ILi96EEEEEELi96ENS_12float_e4m3_tEfNS_4arch4Sm90ELb0ELb1ELb0ELb1ELb1ELb0ELb0ELb1ELb1ELb1ELb1ELb0EEENS1_21CollectiveEpilogueFwdINS6_IJSA_SC_SB_EEES9_NS_10bfloat16_tESG_Li384ELb1ELb1ELb1ELb1EEENS1_36VarlenDynamicPersistentTileSchedulerILi192ELi128ELi384ELi128ELb1ELb1ELb1ELb1ELb0ELb1EEEEEEEEEvNT_6ParamsE --------------------------
	.section	.text._ZN7cutlass13device_kernelIN5flash11enable_sm90INS1_16FlashAttnFwdSm90INS1_25CollectiveMainloopFwdSm90ILi2EN4cute5tupleIJNS5_1CILi1EEES8_S8_EEENS6_IJNS7_ILi192EEENS7_ILi128EEENS7_ILi96EEEEEELi96ENS_12float_e4m3_tEfNS_4arch4Sm90ELb0ELb1ELb0ELb1ELb1ELb0ELb0ELb1ELb1ELb1ELb1ELb0EEENS1_21CollectiveEpilogueFwdINS6_IJSA_SC_SB_EEES9_NS_10bfloat16_tESG_Li384ELb1ELb1ELb1ELb1EEENS1_36VarlenDynamicPersistentTileSchedulerILi192ELi128ELi384ELi128ELb1ELb1ELb1ELb1ELb0ELb1EEEEEEEEEvNT_6ParamsE,"ax",@progbits
	.align	128
.text._ZN7cutlass13device_kernelIN5flash11enable_sm90INS1_16FlashAttnFwdSm90INS1_25CollectiveMainloopFwdSm90ILi2EN4cute5tupleIJNS5_1CILi1EEES8_S8_EEENS6_IJNS7_ILi192EEENS7_ILi128EEENS7_ILi96EEEEEELi96ENS_12float_e4m3_tEfNS_4arch4Sm90ELb0ELb1ELb0ELb1ELb1ELb0ELb0ELb1ELb1ELb1ELb1ELb0EEENS1_21CollectiveEpilogueFwdINS6_IJSA_SC_SB_EEES9_NS_10bfloat16_tESG_Li384ELb1ELb1ELb1ELb1EEENS1_36VarlenDynamicPersistentTileSchedulerILi192ELi128ELi384ELi128ELb1ELb1ELb1ELb1ELb0ELb1EEEEEEEEEvNT_6ParamsE:
        .type           _ZN7cutlass13device_kernelIN5flash11enable_sm90INS1_16FlashAttnFwdSm90INS1_25CollectiveMainloopFwdSm90ILi2EN4cute5tupleIJNS5_1CILi1EEES8_S8_EEENS6_IJNS7_ILi192EEENS7_ILi128EEENS7_ILi96EEEEEELi96ENS_12float_e4m3_tEfNS_4arch4Sm90ELb0ELb1ELb0ELb1ELb1ELb0ELb0ELb1ELb1ELb1ELb1ELb0EEENS1_21CollectiveEpilogueFwdINS6_IJSA_SC_SB_EEES9_NS_10bfloat16_tESG_Li384ELb1ELb1ELb1ELb1EEENS1_36VarlenDynamicPersistentTileSchedulerILi192ELi128ELi384ELi128ELb1ELb1ELb1ELb1ELb0ELb1EEEEEEEEEvNT_6ParamsE,@function
        .size           _ZN7cutlass13device_kernelIN5flash11enable_sm90INS1_16FlashAttnFwdSm90INS1_25CollectiveMainloopFwdSm90ILi2EN4cute5tupleIJNS5_1CILi1EEES8_S8_EEENS6_IJNS7_ILi192EEENS7_ILi128EEENS7_ILi96EEEEEELi96ENS_12float_e4m3_tEfNS_4arch4Sm90ELb0ELb1ELb0ELb1ELb1ELb0ELb0ELb1ELb1ELb1ELb1ELb0EEENS1_21CollectiveEpilogueFwdINS6_IJSA_SC_SB_EEES9_NS_10bfloat16_tESG_Li384ELb1ELb1ELb1ELb1EEENS1_36VarlenDynamicPersistentTileSchedulerILi192ELi128ELi384ELi128ELb1ELb1ELb1ELb1ELb0ELb1EEEEEEEEEvNT_6ParamsE,(.L_x_16297 - _ZN7cutlass13device_kernelIN5flash11enable_sm90INS1_16FlashAttnFwdSm90INS1_25CollectiveMainloopFwdSm90ILi2EN4cute5tupleIJNS5_1CILi1EEES8_S8_EEENS6_IJNS7_ILi192EEENS7_ILi128EEENS7_ILi96EEEEEELi96ENS_12float_e4m3_tEfNS_4arch4Sm90ELb0ELb1ELb0ELb1ELb1ELb0ELb0ELb1ELb1ELb1ELb1ELb0EEENS1_21CollectiveEpilogueFwdINS6_IJSA_SC_SB_EEES9_NS_10bfloat16_tESG_Li384ELb1ELb1ELb1ELb1EEENS1_36VarlenDynamicPersistentTileSchedulerILi192ELi128ELi384ELi128ELb1ELb1ELb1ELb1ELb0ELb1EEEEEEEEEvNT_6ParamsE)
        .other          _ZN7cutlass13device_kernelIN5flash11enable_sm90INS1_16FlashAttnFwdSm90INS1_25CollectiveMainloopFwdSm90ILi2EN4cute5tupleIJNS5_1CILi1EEES8_S8_EEENS6_IJNS7_ILi192EEENS7_ILi128EEENS7_ILi96EEEEEELi96ENS_12float_e4m3_tEfNS_4arch4Sm90ELb0ELb1ELb0ELb1ELb1ELb0ELb0ELb1ELb1ELb1ELb1ELb0EEENS1_21CollectiveEpilogueFwdINS6_IJSA_SC_SB_EEES9_NS_10bfloat16_tESG_Li384ELb1ELb1ELb1ELb1EEENS1_36VarlenDynamicPersistentTileSchedulerILi192ELi128ELi384ELi128ELb1ELb1ELb1ELb1ELb0ELb1EEEEEEEEEvNT_6ParamsE,@"STO_CUDA_ENTRY STV_DEFAULT"
_ZN7cutlass13device_kernelIN5flash11enable_sm90INS1_16FlashAttnFwdSm90INS1_25CollectiveMainloopFwdSm90ILi2EN4cute5tupleIJNS5_1CILi1EEES8_S8_EEENS6_IJNS7_ILi192EEENS7_ILi128EEENS7_ILi96EEEEEELi96ENS_12float_e4m3_tEfNS_4arch4Sm90ELb0ELb1ELb0ELb1ELb1ELb0ELb0ELb1ELb1ELb1ELb1ELb0EEENS1_21CollectiveEpilogueFwdINS6_IJSA_SC_SB_EEES9_NS_10bfloat16_tESG_Li384ELb1ELb1ELb1ELb1EEENS1_36VarlenDynamicPersistentTileSchedulerILi192ELi128ELi384ELi128ELb1ELb1ELb1ELb1ELb0ELb1EEEEEEEEEvNT_6ParamsE:
        /* <DEDUP_REMOVED lines=45> */
.L_x_11973:
        /* <DEDUP_REMOVED lines=22> */
.L_x_11974:
        /* <DEDUP_REMOVED lines=18> */
.L_x_11975:
        /* <DEDUP_REMOVED lines=22> */
.L_x_11976:
        /* <DEDUP_REMOVED lines=24> */
.L_x_11977:
        /* <DEDUP_REMOVED lines=8> */
.L_x_11979:
        /* <DEDUP_REMOVED lines=35> */
[----:B------:R-:W-:Y:S02]  /*0ae0*/  LOP3.LUT R2, R3, 0x7fffff0, RZ, 0xc0, !PT ;  /* 0x07fffff003027812 */ /* 0x000fe400078ec0ff */
[----:B------:R-:W-:-:S02]  /*0af0*/  SHF.R.S32.HI R9, RZ, 0x2, R8 ;  /* 0x00000002ff097819 */ /* 0x000fc40000011408 */
[----:B------:R-:W-:Y:S01]  /*0b00*/  SHF.R.S32.HI R6, RZ, 0x1f, R8 ;  /* 0x0000001fff067819 */ /* 0x000fe20000011408 */
[----:B------:R-:W-:Y:S01]  /*0b10*/  IMAD.IADD R2, R13, 0x1, -R2 ;  /* 0x000000010d027824 */ /* 0x000fe200078e0a02 */
[----:B------:R-:W-:Y:S02]  /*0b20*/  LEA.HI R3, R3, R4, RZ, 0x1 ;  /* 0x0000000403037211 */ /* 0x000fe400078f08ff */
[----:B------:R-:W-:Y:S01]  /*0b30*/  LEA.HI R10, R6, R9, RZ, 0x3 ;  /* 0x00000009060a7211 */ /* 0x000fe200078f18ff */
[----:B------:R-:W-:Y:S01]  /*0b40*/  IMAD.HI R6, R14, 0x55555556, RZ ;  /* 0x555555560e067827 */ /* 0x000fe200078e02ff */
[----:B------:R-:W-:Y:S02]  /*0b50*/  LEA.HI R7, R7, R12, RZ, 0x5 ;  /* 0x0000000c07077211 */ /* 0x000fe400078f28ff */
[----:B------:R-:W-:Y:S01]  /*0b60*/  LOP3.LUT R10, R10, 0xfffffff8, RZ, 0xc0, !PT ;  /* 0xfffffff80a0a7812 */ /* 0x000fe200078ec0ff */
[----:B------:R-:W-:Y:S01]  /*0b70*/  IMAD R2, R2, 0x20, R5 ;  /* 0x0000002002027824 */ /* 0x000fe200078e0205 */
[----:B------:R-:W-:-:S02]  /*0b80*/  LOP3.LUT R3, R3, 0x1ffffffe, RZ, 0xc0, !PT ;  /* 0x1ffffffe03037812 */ /* 0x000fc400078ec0ff */
[----:B------:R-:W-:Y:S01]  /*0b90*/  LEA.HI R6, R6, R6, RZ, 0x1 ;  /* 0x0000000606067211 */ /* 0x000fe200078f08ff */
[----:B------:R-:W-:Y:S01]  /*0ba0*/  IMAD.IADD R10, R9, 0x1, -R10 ;  /* 0x00000001090a7824 */ /* 0x000fe200078e0a0a */
[----:B------:R-:W-:Y:S01]  /*0bb0*/  SHF.R.S32.HI R7, RZ, 0x5, R7 ;  /* 0x00000005ff077819 */ /* 0x000fe20000011407 */
[----:B------:R-:W-:Y:S01]  /*0bc0*/  IMAD.IADD R3, R4, 0x1, -R3 ;  /* 0x0000000104037824 */ /* 0x000fe200078e0a03 */
[----:B------:R-:W-:Y:S01]  /*0bd0*/  LEA.HI R0, R0, R13, RZ, 0x2 ;  /* 0x0000000d00007211 */ /* 0x000fe200078f10ff */
[----:B------:R-:W-:Y:S01]  /*0be0*/  IMAD R6, R6, -0x3, R14 ;  /* 0xfffffffd06067824 */ /* 0x000fe200078e020e */
[----:B------:R-:W-:Y:S01]  /*0bf0*/  LOP3.LUT R8, R8, 0x7ffffffc, RZ, 0xc0, !PT ;  /* 0x7ffffffc08087812 */ /* 0x000fe200078ec0ff */
[----:B------:R-:W-:Y:S01]  /*0c00*/  IMAD R7, R7, 0x10, R10 ;  /* 0x0000001007077824 */ /* 0x000fe200078e020a */
[----:B------:R-:W-:Y:S01]  /*0c10*/  LOP3.LUT R4, R0, 0xfffffffc, RZ, 0xc0, !PT ;  /* 0xfffffffc00047812 */ /* 0x000fe200078ec0ff */
[----:B------:R-:W-:Y:S01]  /*0c20*/  IMAD R2, R3, 0x8, R2 ;  /* 0x0000000803027824 */ /* 0x000fe200078e0202 */
[----:B------:R-:W-:Y:S01]  /*0c30*/  SHF.R.S32.HI R0, RZ, 0x2, R0 ;  /* 0x00000002ff007819 */ /* 0x000fe20000011400 */
[----:B------:R-:W-:-:S02]  /*0c40*/  IMAD R5, R6, 0x40, R7 ;  /* 0x0000004006057824 */ /* 0x000fc400078e0207 */
[----:B------:R-:W-:Y:S01]  /*0c50*/  IMAD.IADD R4, R13, 0x1, -R4 ;  /* 0x000000010d047824 */ /* 0x000fe200078e0a04 */
[----:B------:R0:W-:Y:S01]  /*0c60*/  STL [R1+0x24], R2 ;  /* 0x0000240201007387 */ /* 0x0001e20000100800 */
[----:B------:R-:W-:Y:S02]  /*0c70*/  IMAD.IADD R8, R12, 0x1, -R8 ;  /* 0x000000010c087824 */ /* 0x000fe400078e0a08 */
[----:B------:R-:W-:Y:S01]  /*0c80*/  IMAD.SHL.U32 R19, R4, 0x8, RZ ;  /* 0x0000000804137824 */ /* 0x000fe200078e00ff */
[----:B------:R1:W-:Y:S01]  /*0c90*/  STL [R1+0x20], R5 ;  /* 0x0000200501007387 */ /* 0x0003e20000100800 */
[----:B------:R-:W-:Y:S02]  /*0ca0*/  IMAD.SHL.U32 R17, R8, 0x2, RZ ;  /* 0x0000000208117824 */ /* 0x000fe400078e00ff */
[C---:B------:R-:W-:Y:S02]  /*0cb0*/  VIADD R22, R19.reuse, 0x20 ;  /* 0x0000002013167836 */ /* 0x040fe40000000000 */
[----:B------:R-:W-:Y:S01]  /*0cc0*/  VIADD R23, R19, 0x40 ;  /* 0x0000004013177836 */ /* 0x000fe20000000000 */
[----:B0-----:R-:W-:Y:S01]  /*0cd0*/  LEA.HI R2, R4, R4, RZ, 0x1 ;  /* 0x0000000404027211 */ /* 0x001fe200078f08ff */
[C---:B------:R-:W-:Y:S01]  /*0ce0*/  VIADD R157, R17.reuse, 0x30 ;  /* 0x00000030119d7836 */ /* 0x040fe20000000000 */
[----:B------:R-:W-:Y:S01]  /*0cf0*/  SHF.R.S32.HI R0, RZ, 0x1f, R17 ;  /* 0x0000001fff007819 */ /* 0x000fe20000011411 */
[C---:B------:R-:W-:Y:S01]  /*0d00*/  VIADD R0, R17.reuse, 0x28 ;  /* 0x0000002811007836 */ /* 0x040fe20000000000 */
[----:B------:R-:W-:Y:S01]  /*0d10*/  LOP3.LUT R2, R2, 0x1ffffffe, RZ, 0xc0, !PT ;  /* 0x1ffffffe02027812 */ /* 0x000fe200078ec0ff */
[C---:B------:R-:W-:Y:S01]  /*0d20*/  VIADD R156, R17.reuse, 0x38 ;  /* 0x00000038119c7836 */ /* 0x040fe20000000000 */
[----:B------:R-:W-:Y:S01]  /*0d30*/  SHF.R.S32.HI R3, RZ, 0x1f, R23 ;  /* 0x0000001fff037819 */ /* 0x000fe20000011417 */
[C---:B------:R-:W-:Y:S01]  /*0d40*/  VIADD R3, R17.reuse, 0x20 ;  /* 0x0000002011037836 */ /* 0x040fe20000000000 */
[----:B------:R-:W-:Y:S01]  /*0d50*/  SHF.R.S32.HI R0, RZ, 0x1f, R0 ;  /* 0x0000001fff007819 */ /* 0x000fe20000011400 */
[----:B------:R-:W-:Y:S01]  /*0d60*/  IMAD.IADD R2, R4, 0x1, -R2 ;  /* 0x0000000104027824 */ /* 0x000fe200078e0a02 */
        /* <DEDUP_REMOVED lines=18> */
[----:B-1----:R-:W-:-:S07]  /*0e90*/  SHF.R.S32.HI R0, RZ, 0x1f, R152 ;  /* 0x0000001fff007819 */ /* 0x002fce0000011498 */
.L_x_12083:
        /* <DEDUP_REMOVED lines=12> */
[----:B01-34-:R-:W-:Y:S02]  /*0f60*/  IMAD.U32 R2, RZ, RZ, UR8 ;  /* 0x00000008ff027e24 */ /* 0x01bfe4000f8e00ff */
[----:B------:R-:W-:Y:S01]  /*0f70*/  IMAD.U32 R3, RZ, RZ, UR9 ;  /* 0x00000009ff037e24 */ /* 0x000fe2000f8e00ff */
[----:B------:R-:W-:Y:S02]  /*0f80*/  @UP1 ULDC.64 UR8, c[0x0][0xa18] ;  /* 0x0002860000081ab9 */ /* 0x000fe40000000a00 */
[----:B------:R-:W-:Y:S02]  /*0f90*/  @UP1 UIMAD.WIDE UR8, UR52, 0x4, UR8 ;  /* 0x00000004340818a5 */ /* 0x000fe4000f8e0208 */
[----:B--2---:R-:W2:Y:S04]  /*0fa0*/  @P0 LDG.E R2, desc[UR56][R2.64] ;  /* 0x0000003802020981 */ /* 0x004ea8000c1e1900 */
[----:B------:R-:W-:-:S02]  /*0fb0*/  IMAD.U32 R4, RZ, RZ, UR8 ;  /* 0x00000008ff047e24 */ /* 0x000fc4000f8e00ff */
[----:B------:R-:W-:Y:S01]  /*0fc0*/  IMAD.U32 R5, RZ, RZ, UR9 ;  /* 0x00000009ff057e24 */ /* 0x000fe2000f8e00ff */
[----:B------:R-:W-:-:S04]  /*0fd0*/  ULDC.64 UR8, c[0x0][0x418] ;  /* 0x0001060000087ab9 */ /* 0x000fc80000000a00 */
[----:B------:R-:W3:Y:S01]  /*0fe0*/  @P2 LDG.E R4, desc[UR56][R4.64] ;  /* 0x0000003804042981 */ /* 0x000ee2000c1e1900 */
        /* <DEDUP_REMOVED lines=26> */
.L_x_11980:
        /* <DEDUP_REMOVED lines=9> */
.L_x_11981:
        /* <DEDUP_REMOVED lines=13> */
.L_x_11982:
        /* <DEDUP_REMOVED lines=39> */
[----:B------:R-:W-:-:S02]  /*1560*/  UIMAD UR39, UR6, 0xc0, URZ ;  /* 0x000000c0062778a4 */ /* 0x000fc4000f8e023f */
        /* <DEDUP_REMOVED lines=30> */
.L_x_11984:
[----:B------:R-:W-:-:S11]  /*1750*/  UISETP.NE.AND UP0, UPT, UR7, 0x1, UPT ;  /* 0x000000010700788c */ /* 0x000fd6000bf05270 */
[----:B------:R-:W-:Y:S02]  /*1760*/  @UP0 ULDC.64 UR10, c[0x0][0x9e8] ;  /* 0x00027a00000a0ab9 */ /* 0x000fe40000000a00 */
[----:B------:R-:W-:-:S04]  /*1770*/  UIMAD.WIDE.U32 UR8, UR4, UR10, URZ ;  /* 0x0000000a040872a5 */ /* 0x000fc8000f8e003f */
[----:B------:R-:W-:-:S12]  /*1780*/  @UP0 USHF.R.U32.HI UR4, URZ, UR11, UR9 ;  /* 0x0000000b3f040299 */ /* 0x000fd80008011609 */
.L_x_11985:
[----:B------:R-:W-:-:S04]  /*1790*/  UIMAD UR4, UR4, UR7, UR7 ;  /* 0x00000007040472a4 */ /* 0x000fc8000f8e0207 */
[----:B------:R-:W-:-:S04]  /*17a0*/  UISETP.LT.AND UP0, UPT, UR6, UR4, UPT ;  /* 0x000000040600728c */ /* 0x000fc8000bf01270 */
[----:B------:R-:W-:-:S12]  /*17b0*/  USEL UR6, UR6, UR4, UP0 ;  /* 0x0000000406067287 */ /* 0x000fd80008000000 */
.L_x_11983:
        /* <DEDUP_REMOVED lines=33> */
.L_x_11987:
[----:B------:R-:W-:-:S11]  /*19d0*/  UISETP.NE.AND UP0, UPT, UR7, 0x1, UPT ;  /* 0x000000010700788c */ /* 0x000fd6000bf05270 */
[----:B------:R-:W-:Y:S02]  /*19e0*/  @UP0 ULDC.64 UR12, c[0x0][0x9e8] ;  /* 0x00027a00000c0ab9 */ /* 0x000fe40000000a00 */
[----:B------:R-:W-:-:S04]  /*19f0*/  UIMAD.WIDE.U32 UR8, UR4, UR12, URZ ;  /* 0x0000000c040872a5 */ /* 0x000fc8000f8e003f */
[----:B------:R-:W-:-:S12]  /*1a00*/  @UP0 USHF.R.U32.HI UR4, URZ, UR13, UR9 ;  /* 0x0000000d3f040299 */ /* 0x000fd80008011609 */
.L_x_11988:
[----:B------:R-:W-:-:S04]  /*1a10*/  UIMAD UR4, UR4, UR7, URZ ;  /* 0x00000007040472a4 */ /* 0x000fc8000f8e023f */
[----:B------:R-:W-:-:S04]  /*1a20*/  UISETP.LT.AND UP0, UPT, UR10, UR4, UPT ;  /* 0x000000040a00728c */ /* 0x000fc8000bf01270 */
[----:B------:R-:W-:-:S12]  /*1a30*/  USEL UR10, UR10, UR4, !UP0 ;  /* 0x000000040a0a7287 */ /* 0x000fd8000c000000 */
.L_x_11986:
        /* <DEDUP_REMOVED lines=52> */
.L_x_11989:
[----:B------:R-:W-:Y:S01]  /*1d80*/  UIMAD UR44, UR42, UR4, UR44 ;  /* 0x000000042a2c72a4 */ /* 0x000fe2000f8e022c */
[----:B------:R-:W-:Y:S01]  /*1d90*/  IMAD.U32 R88, RZ, RZ, UR6 ;  /* 0x00000006ff587e24 */ /* 0x000fe2000f8e00ff */
[----:B------:R-:W-:Y:S01]  /*1da0*/  PLOP3.LUT P0, PT, PT, PT, PT, 0x80, 0x0 ;  /* 0x000000000000781c */ /* 0x000fe20003f0f070 */
[----:B------:R-:W-:Y:S01]  /*1db0*/  IMAD.U32 R3, RZ, RZ, UR4 ;  /* 0x00000004ff037e24 */ /* 0x000fe2000f8e00ff */
[----:B------:R-:W-:Y:S01]  /*1dc0*/  CS2R R24, SRZ ;  /* 0x0000000000187805 */ /* 0x000fe2000001ff00 */
[----:B------:R-:W-:Y:S01]  /*1dd0*/  IMAD.MOV.U32 R15, RZ, RZ, RZ ;  /* 0x000000ffff0f7224 */ /* 0x000fe200078e00ff */
[----:B------:R-:W-:Y:S02]  /*1de0*/  CS2R R38, SRZ ;  /* 0x0000000000267805 */ /* 0x000fe4000001ff00 */
[----:B------:R-:W-:Y:S02]  /*1df0*/  CS2R R36, SRZ ;  /* 0x0000000000247805 */ /* 0x000fe4000001ff00 */
[----:B------:R-:W-:-:S02]  /*1e00*/  VIADDMNMX R88, R3, UR44, R88, PT ;  /* 0x0000002c03587c46 */ /* 0x000fc4000b800158 */
[----:B------:R-:W-:Y:S01]  /*1e10*/  CS2R R2, SRZ ;  /* 0x0000000000027805 */ /* 0x000fe2000001ff00 */
[----:B------:R-:W-:Y:S01]  /*1e20*/  IMAD.MOV.U32 R93, RZ, RZ, RZ ;  /* 0x000000ffff5d7224 */ /* 0x000fe200078e00ff */
[----:B------:R-:W-:Y:S02]  /*1e30*/  CS2R R8, SRZ ;  /* 0x0000000000087805 */ /* 0x000fe4000001ff00 */
[----:B------:R-:W-:Y:S02]  /*1e40*/  ISETP.GT.AND P1, PT, R88, UR44, PT ;  /* 0x0000002c58007c0c */ /* 0x000fe4000bf24270 */
[----:B------:R-:W-:Y:S02]  /*1e50*/  CS2R R10, SRZ ;  /* 0x00000000000a7805 */ /* 0x000fe4000001ff00 */
[----:B------:R-:W-:Y:S02]  /*1e60*/  CS2R R12, SRZ ;  /* 0x00000000000c7805 */ /* 0x000fe4000001ff00 */
        /* <DEDUP_REMOVED lines=30> */
[----:B------:R-:W-:-:S06]  /*2050*/  SHF.R.S32.HI R0, RZ, 0x7, R0 ;  /* 0x00000007ff007819 */ /* 0x000fcc0000011400 */
        /* <DEDUP_REMOVED lines=28> */
.L_x_11991:
        /* <DEDUP_REMOVED lines=9> */
.L_x_12192:
[----:B------:R-:W-:Y:S05]  /*22b0*/  @!P0 BRA `(.L_x_11993) ;  /* 0x0000000000048947 */ /* 0x000fea0003800000 */
[----:B------:R-:W-:Y:S01]  /*22c0*/  BPT.TRAP 0x1 ;  /* 0x000000040000795c */ /* 0x000fe20000300000 */
.L_x_11993:
[----:B0-----:R-:W-:Y:S02]  /*22d0*/  IMAD.U32 R3, RZ, RZ, UR48 ;  /* 0x00000030ff037e24 */ /* 0x001fe4000f8e00ff */
[----:B------:R-:W-:-:S03]  /*22e0*/  IMAD.U32 R0, RZ, RZ, UR49 ;  /* 0x00000031ff007e24 */ /* 0x000fc6000f8e00ff */
[----:B------:R-:W-:Y:S02]  /*22f0*/  LEA R3, R3, UR46, 0x3 ;  /* 0x0000002e03037c11 */ /* 0x000fe4000f8e18ff */
[----:B------:R-:W-:-:S04]  /*2300*/  SHF.L.U32 R0, R0, 0x1f, RZ ;  /* 0x0000001f00007819 */ /* 0x000fc800000006ff */
[----:B------:R0:W1:Y:S01]  /*2310*/  SYNCS.PHASECHK.TRANS64.TRYWAIT P1, [R3+URZ+0x19c30], R0 ;  /* 0x019c3000030075a7 */ /* 0x000062000802017f */
[----:B------:R-:W-:Y:S05]  /*2320*/  @!P0 BRA `(.L_x_11994) ;  /* 0x0000000000048947 */ /* 0x000fea0003800000 */
[----:B------:R-:W-:Y:S01]  /*2330*/  BPT.TRAP 0x1 ;  /* 0x000000040000795c */ /* 0x000fe20000300000 */
.L_x_11994:
[----:B-1----:R-:W-:Y:S05]  /*2340*/  @P1 BRA `(.L_x_11995) ;  /* 0x0000000000081947 */ /* 0x002fea0003800000 */
[----:B------:R-:W1:Y:S02]  /*2350*/  SYNCS.PHASECHK.TRANS64.TRYWAIT P1, [R3+URZ+0x19c30], R0 ;  /* 0x019c3000030075a7 */ /* 0x000e64000802017f */
[----:B-1----:R-:W-:Y:S05]  /*2360*/  @!P1 BRA `(.L_x_11996) ;  /* 0x0000015800789947 */ /* 0x002fea0003800000 */
.L_x_11995:
        /* <DEDUP_REMOVED lines=28> */
.L_x_11997:
        /* <DEDUP_REMOVED lines=8> */
[----:B------:R-:W-:Y:S01]  /*25b0*/  IMAD.U32 R3, RZ, RZ, UR47 ;  /* 0x0000002fff037e24 */ /* 0x000fe2000f8e00ff */
[----:B------:R-:W-:Y:S01]  /*25c0*/  ULDC UR18, c[0x0][0x9dc] ;  /* 0x0002770000127ab9 */ /* 0x000fe20000000800 */
[----:B------:R-:W-:Y:S01]  /*25d0*/  @UP1 ULDC UR7, c[0x0][0x44c] ;  /* 0x0001130000071ab9 */ /* 0x000fe20000000800 */
[----:B------:R-:W-:Y:S01]  /*25e0*/  ULDC UR14, c[0x0][0x9e0] ;  /* 0x00027800000e7ab9 */ /* 0x000fe20000000800 */
[----:B------:R-:W-:-:S02]  /*25f0*/  IADD3 R9, -R17, UR40, R8 ;  /* 0x0000002811097c10 */ /* 0x000fc4000fffe108 */
[----:B------:R-:W-:-:S04]  /*2600*/  UIADD3 UR6, UR6, 0x19c40, URZ ;  /* 0x00019c4006067890 */ /* 0x000fc8000fffe03f */
[----:B------:R-:W-:Y:S01]  /*2610*/  @P1 IMAD.HI.U32 R0, R5, UR7, RZ ;  /* 0x0000000705001c27 */ /* 0x000fe2000f8e00ff */
[----:B------:R-:W-:Y:S01]  /*2620*/  @UP1 ULDC UR7, c[0x0][0x450] ;  /* 0x0001140000071ab9 */ /* 0x000fe20000000800 */
[----:B------:R-:W-:Y:S01]  /*2630*/  UPRMT UR6, UR45, 0x654, UR6 ;  /* 0x000006542d067896 */ /* 0x000fe20008000006 */
[----:B------:R-:W-:Y:S02]  /*2640*/  PLOP3.LUT P1, PT, PT, PT, UP0, 0x40, 0x0 ;  /* 0x000000000000781c */ /* 0x000fe40003f2e808 */
[----:B------:R-:W-:Y:S02]  /*2650*/  @P2 SHF.R.U32.HI R5, RZ, UR7, R0 ;  /* 0x00000007ff052c19 */ /* 0x000fe40008011600 */
[----:B------:R-:W-:-:S03]  /*2660*/  IADD3 R0, -R17, 0x1, R8 ;  /* 0x0000000111007810 */ /* 0x000fc60007ffe108 */
[----:B------:R-:W0:Y:S01]  /*2670*/  SHFL.IDX PT, R2, R5, RZ, 0x1c1f ;  /* 0x001c1fff05027589 */ /* 0x000e2200000e0000 */
[----:B------:R-:W-:Y:S01]  /*2680*/  SYNCS.ARRIVE.TRANS64.RED.A1T0 RZ, [UR6], RZ ;  /* 0x000000ffffff79a7 */ /* 0x000fe20008100406 */
[----:B------:R-:W-:Y:S01]  /*2690*/  ULOP3.LUT UR6, URZ, UR18, URZ, 0x33, !UPT ;  /* 0x000000123f067292 */ /* 0x000fe2000f8e333f */
[----:B------:R-:W-:-:S05]  /*26a0*/  IADD3 R0, -R3, UR40, R0 ;  /* 0x0000002803007c10 */ /* 0x000fca000fffe100 */
[C---:B------:R-:W-:Y:S02]  /*26b0*/  VIADD R4, R0.reuse, UR14 ;  /* 0x0000000e00047c36 */ /* 0x040fe40008000000 */
[----:B------:R-:W-:Y:S01]  /*26c0*/  VIADD R7, R0, UR6 ;  /* 0x0000000600077c36 */ /* 0x000fe20008000000 */
[----:B------:R-:W-:Y:S02]  /*26d0*/  LEA R0, R88, 0xffffff80, 0x7 ;  /* 0xffffff8058007811 */ /* 0x000fe400078e38ff */
        /* <DEDUP_REMOVED lines=17> */
.L_x_12000:
[----:B------:R-:W-:Y:S02]  /*27f0*/  ULDC UR6, c[0x0][0x9e4] ;  /* 0x0002790000067ab9 */ /* 0x000fe40000000800 */
[----:B------:R-:W-:-:S05]  /*2800*/  IMAD.U32 R15, RZ, RZ, UR6 ;  /* 0x00000006ff0f7e24 */ /* 0x000fca000f8e00ff */
[----:B------:R-:W-:-:S13]  /*2810*/  ISETP.NE.AND P1, PT, R15, 0x1, PT ;  /* 0x000000010f00780c */ /* 0x000fda0003f25270 */
[----:B------:R-:W0:Y:S02]  /*2820*/  @P1 LDC.64 R2, c[0x0][0x9e8] ;  /* 0x00027a00ff021b82 */ /* 0x000e240000000a00 */
[----:B0-----:R-:W-:-:S05]  /*2830*/  @P1 IMAD.HI.U32 R2, R13, R2, RZ ;  /* 0x000000020d021227 */ /* 0x001fca00078e00ff */
[----:B------:R-:W-:-:S07]  /*2840*/  @P1 SHF.R.U32.HI R13, RZ, R3, R2 ;  /* 0x00000003ff0d1219 */ /* 0x000fce0000011602 */
.L_x_12001:
[----:B------:R-:W-:Y:S05]  /*2850*/  BSYNC B0 ;  /* 0x0000000000007941 */ /* 0x000fea0003800000 */
.L_x_11999:
[----:B------:R-:W-:-:S04]  /*2860*/  IMAD R2, R13, R15, -R0 ;  /* 0x0000000f0d027224 */ /* 0x000fc800078e0a00 */
[----:B------:R-:W-:-:S05]  /*2870*/  IMAD.IADD R2, R2, 0x1, -R17 ;  /* 0x0000000102027824 */ /* 0x000fca00078e0a11 */
[----:B------:R-:W-:Y:S02]  /*2880*/  VIADDMNMX R10, R2, R15, R10, PT ;  /* 0x0000000f020a7246 */ /* 0x000fe4000380010a */
[----:B------:R-:W-:-:S07]  /*2890*/  VIMNMX R11, R11, R2, !PT ;  /* 0x000000020b0b7248 */ /* 0x000fce0007fe0100 */
.L_x_11998:
[C---:B------:R-:W-:Y:S01]  /*28a0*/  ISETP.GE.AND P6, PT, R8.reuse, 0xa, PT ;  /* 0x0000000a0800780c */ /* 0x040fe20003fc6270 */
[----:B------:R-:W0:Y:S01]  /*28b0*/  SHFL.IDX PT, R2, R5, 0x1, 0x1c1f ;  /* 0x003c1f0005027f89 */ /* 0x000e2200000e0000 */
[C---:B------:R-:W-:Y:S01]  /*28c0*/  ISETP.GE.AND P1, PT, R8.reuse, 0x2, PT ;  /* 0x000000020800780c */ /* 0x040fe20003f26270 */
[----:B------:R-:W-:Y:S01]  /*28d0*/  UISETP.NE.AND UP0, UPT, UR53, URZ, UPT ;  /* 0x0000003f3500728c */ /* 0x000fe2000bf05270 */
        /* <DEDUP_REMOVED lines=11> */
[C---:B------:R-:W-:Y:S02]  /*2990*/  ISETP.GT.AND P4, PT, R11.reuse, 0x9, !P6 ;  /* 0x000000090b00780c */ /* 0x040fe40007784270 */
        /* <DEDUP_REMOVED lines=20> */
[----:B------:R-:W-:Y:S02]  /*2ae0*/  ISETP.GT.AND P3, PT, R11, 0x19, !P4 ;  /* 0x000000190b00780c */ /* 0x000fe40006764270 */
[----:B0-----:R-:W-:-:S02]  /*2af0*/  VIADDMNMX R4, R2, R4, R9, PT ;  /* 0x0000000402047246 */ /* 0x001fc40003800109 */
        /* <DEDUP_REMOVED lines=141> */
[----:B------:R-:W-:Y:S01]  /*33d0*/  FSEL R6, R24, -INF , !P6 ;  /* 0xff80000018067808 */ /* 0x000fe20007000000 */
[----:B------:R-:W-:Y:S01]  /*33e0*/  IMAD.IADD R24, R7, 0x1, R2 ;  /* 0x0000000107187824 */ /* 0x000fe200078e0202 */
[----:B------:R-:W-:-:S13]  /*33f0*/  ISETP.GE.AND P6, PT, R8, 0x7a, PT ;  /* 0x0000007a0800780c */ /* 0x000fda0003fc6270 */
[----:B------:R-:W-:Y:S02]  /*3400*/  @P6 LOP3.LUT R16, R16, 0x1, RZ, 0xfc, !PT ;  /* 0x0000000110106812 */ /* 0x000fe400078efcff */
[----:B------:R-:W-:-:S04]  /*3410*/  ISETP.GT.AND P6, PT, R11, 0x79, !P6 ;  /* 0x000000790b00780c */ /* 0x000fc800077c4270 */
[----:B------:R-:W-:-:S04]  /*3420*/  ISETP.LT.OR P6, PT, R10, 0x7a, P6 ;  /* 0x0000007a0a00780c */ /* 0x000fc800037c1670 */
        /* <DEDUP_REMOVED lines=17> */
.L_x_12004:
[----:B------:R-:W-:Y:S02]  /*3540*/  ULDC UR6, c[0x0][0x9e4] ;  /* 0x0002790000067ab9 */ /* 0x000fe40000000800 */
[----:B------:R-:W-:-:S05]  /*3550*/  IMAD.U32 R7, RZ, RZ, UR6 ;  /* 0x00000006ff077e24 */ /* 0x000fca000f8e00ff */
[----:B------:R-:W-:-:S13]  /*3560*/  ISETP.NE.AND P6, PT, R7, 0x1, PT ;  /* 0x000000010700780c */ /* 0x000fda0003fc5270 */
[----:B------:R-:W0:Y:S02]  /*3570*/  @P6 LDC.64 R2, c[0x0][0x9e8] ;  /* 0x00027a00ff026b82 */ /* 0x000e240000000a00 */
[----:B0-----:R-:W-:-:S05]  /*3580*/  @P6 IMAD.HI.U32 R2, R5, R2, RZ ;  /* 0x0000000205026227 */ /* 0x001fca00078e00ff */
[----:B------:R-:W-:-:S07]  /*3590*/  @P6 SHF.R.U32.HI R5, RZ, R3, R2 ;  /* 0x00000003ff056219 */ /* 0x000fce0000011602 */
.L_x_12005:
[----:B------:R-:W-:Y:S05]  /*35a0*/  BSYNC B0 ;  /* 0x0000000000007941 */ /* 0x000fea0003800000 */
.L_x_12003:
[----:B------:R-:W-:-:S04]  /*35b0*/  IMAD R0, R5, R7, -R0 ;  /* 0x0000000705007224 */ /* 0x000fc800078e0a00 */
[----:B------:R-:W-:-:S05]  /*35c0*/  IMAD.IADD R3, R0, 0x1, -R17 ;  /* 0x0000000100037824 */ /* 0x000fca00078e0a11 */
[----:B------:R-:W-:Y:S02]  /*35d0*/  VIADDMNMX R4, R3, R7, R4, PT ;  /* 0x0000000703047246 */ /* 0x000fe40003800104 */
[----:B------:R-:W-:-:S07]  /*35e0*/  VIMNMX R24, R24, R3, !PT ;  /* 0x0000000318187248 */ /* 0x000fce0007fe0100 */
.L_x_12002:
[----:B------:R-:W-:Y:S01]  /*35f0*/  ISETP.GT.AND P1, PT, R24, 0x1, !P1 ;  /* 0x000000011800780c */ /* 0x000fe20004f24270 */
[----:B------:R-:W-:Y:S01]  /*3600*/  IMAD.U32 R89, RZ, RZ, UR41 ;  /* 0x00000029ff597e24 */ /* 0x000fe2000f8e00ff */
[----:B------:R-:W-:Y:S01]  /*3610*/  LOP3.LUT P6, RZ, R16, 0x4, RZ, 0xc0, !PT ;  /* 0x0000000410ff7812 */ /* 0x000fe200078cc0ff */
        /* <DEDUP_REMOVED lines=38> */
[----:B------:R-:W-:Y:S02]  /*3880*/  LOP3.LUT P1, RZ, R16, 0x1000000, RZ, 0xc0, !PT ;  /* 0x0100000010ff7812 */ /* 0x000fe4000782c0ff */
        /* <DEDUP_REMOVED lines=62> */
[----:B------:R-:W-:Y:S02]  /*3c70*/  ISETP.GT.AND P3, PT, R24, 0x70, !P3 ;  /* 0x000000701800780c */ /* 0x000fe40005f64270 */
[----:B------:R-:W-:Y:S02]  /*3c80*/  ISETP.LT.OR P1, PT, R4, 0x41, P1 ;  /* 0x000000410400780c */ /* 0x000fe40000f21670 */
[----:B------:R-:W-:-:S02]  /*3c90*/  ISETP.GT.AND P4, PT, R24, 0x71, !P4 ;  /* 0x000000711800780c */ /* 0x000fc40006784270 */
[----:B------:R-:W-:Y:S02]  /*3ca0*/  FSEL R58, R58, -INF , !P1 ;  /* 0xff8000003a3a7808 */ /* 0x000fe40004800000 */
[----:B------:R-:W-:Y:S02]  /*3cb0*/  LOP3.LUT P1, RZ, R16, 0x4000, RZ, 0xc0, !PT ;  /* 0x0000400010ff7812 */ /* 0x000fe4000782c0ff */
[----:B------:R-:W-:Y:S02]  /*3cc0*/  ISETP.LT.OR P3, PT, R4, 0x71, P3 ;  /* 0x000000710400780c */ /* 0x000fe40001f61670 */
[C---:B------:R-:W-:Y:S02]  /*3cd0*/  ISETP.GT.AND P1, PT, R24.reuse, 0x41, !P1 ;  /* 0x000000411800780c */ /* 0x040fe40004f24270 */
[----:B------:R-:W-:Y:S02]  /*3ce0*/  ISETP.GT.AND P5, PT, R24, 0x78, !P5 ;  /* 0x000000781800780c */ /* 0x000fe40006fa4270 */
        /* <DEDUP_REMOVED lines=53> */
[----:B------:R-:W-:-:S01]  /*4040*/  FFMA.FTZ R2, R6, UR41, -R89 ;  /* 0x0000002906027c23 */ /* 0x000fc20008010859 */
[--C-:B------:R-:W-:Y:S01]  /*4050*/  FFMA.FTZ R6, R29, UR41, -R89.reuse ;  /* 0x000000291d067c23 */ /* 0x100fe20008010859 */
[----:B------:R-:W-:Y:S01]  /*4060*/  FSEL R26, R26, -INF , !P1 ;  /* 0xff8000001a1a7808 */ /* 0x000fe20004800000 */
[--C-:B------:R-:W-:Y:S01]  /*4070*/  FFMA.FTZ R32, R32, UR41, -R89.reuse ;  /* 0x0000002920207c23 */ /* 0x100fe20008010859 */
[----:B------:R-:W-:Y:S01]  /*4080*/  LOP3.LUT P1, RZ, R16, 0x4000000, RZ, 0xc0, !PT ;  /* 0x0400000010ff7812 */ /* 0x000fe2000782c0ff */
        /* <DEDUP_REMOVED lines=15> */
[----:B------:R-:W-:Y:S01]  /*4180*/  ISETP.GT.AND P6, PT, R24, 0x79, !P6 ;  /* 0x000000791800780c */ /* 0x000fe200077c4270 */
[--C-:B------:R-:W-:Y:S01]  /*4190*/  FFMA.FTZ R24, R53, UR41, -R89.reuse ;  /* 0x0000002935187c23 */ /* 0x100fe20008010859 */
[----:B------:R-:W-:Y:S01]  /*41a0*/  FMNMX.FTZ R9, R35, R10, !PT ;  /* 0x0000000a23097209 */ /* 0x000fe20007810000 */
[----:B------:R-:W-:Y:S01]  /*41b0*/  MUFU.EX2 R3, R3 ;  /* 0x0000000300037308 */ /* 0x000fe20000000800 */
        /* <DEDUP_REMOVED lines=11> */
[----:B------:R-:W-:-:S03]  /*4270*/  FFMA.FTZ R72, R72, UR41, -R89 ;  /* 0x0000002948487c23 */ /* 0x000fc60008010859 */
[----:B------:R-:W-:Y:S01]  /*4280*/  FMNMX.FTZ R11, R43, R12, !PT ;  /* 0x0000000c2b0b7209 */ /* 0x000fe20007810000 */
[----:B------:R-:W0:Y:S03]  /*4290*/  MUFU.EX2 R6, R6 ;  /* 0x0000000600067308 */ /* 0x000e260000000800 */
[----:B------:R-:W-:-:S04]  /*42a0*/  FMNMX.FTZ R12, R46, R11, !PT ;  /* 0x0000000b2e0c7209 */ /* 0x000fc80007810000 */
[----:B------:R-:W-:Y:S01]  /*42b0*/  FMNMX.FTZ R13, R47, R12, !PT ;  /* 0x0000000c2f0d7209 */ /* 0x000fe20007810000 */
[----:B------:R-:W-:-:S01]  /*42c0*/  FFMA.FTZ R12, R41, UR41, -R89 ;  /* 0x00000029290c7c23 */ /* 0x000fc20008010859 */
[----:B------:R-:W-:Y:S02]  /*42d0*/  MUFU.EX2 R8, R8 ;  /* 0x0000000800087308 */ /* 0x000fe40000000800 */
[----:B------:R-:W-:-:S04]  /*42e0*/  FMNMX.FTZ R14, R50, R13, !PT ;  /* 0x0000000d320e7209 */ /* 0x000fc80007810000 */
[----:B------:R-:W-:Y:S02]  /*42f0*/  FMNMX.FTZ R13, R51, R14, !PT ;  /* 0x0000000e330d7209 */ /* 0x000fe40007810000 */
[----:B------:R1:W-:Y:S01]  /*4300*/  MUFU.EX2 R9, R36 ;  /* 0x0000002400097308 */ /* 0x0003e20000000800 */
[----:B0-----:R-:W-:Y:S02]  /*4310*/  F2FP.SATFINITE.E4M3.F32.PACK_AB_MERGE_C R148, R6, R5, RZ ;  /* 0x000000050694723e */ /* 0x001fe400048070ff */
[----:B------:R-:W-:Y:S02]  /*4320*/  FMNMX.FTZ R14, R54, R13, !PT ;  /* 0x0000000d360e7209 */ /* 0x000fe40007810000 */
[----:B------:R-:W-:Y:S02]  /*4330*/  F2FP.SATFINITE.E4M3.F32.PACK_AB_MERGE_C R148, R3, R2, R148 ;  /* 0x000000020394723e */ /* 0x000fe40004807094 */
[----:B------:R-:W-:Y:S01]  /*4340*/  FMNMX.FTZ R15, R55, R14, !PT ;  /* 0x0000000e370f7209 */ /* 0x000fe20007810000 */
[----:B------:R-:W0:Y:S01]  /*4350*/  MUFU.EX2 R10, R10 ;  /* 0x0000000a000a7308 */ /* 0x000e220000000800 */
[----:B-1----:R-:W-:-:S01]  /*4360*/  FFMA.FTZ R36, R65, UR41, -R89 ;  /* 0x0000002941247c23 */ /* 0x002fc20008010859 */
[--C-:B------:R-:W-:Y:S01]  /*4370*/  FFMA.FTZ R14, R45, UR41, -R89.reuse ;  /* 0x000000292d0e7c23 */ /* 0x100fe20008010859 */
[----:B------:R-:W-:Y:S01]  /*4380*/  FMNMX.FTZ R20, R58, R15, !PT ;  /* 0x0000000f3a147209 */ /* 0x000fe20007810000 */
[----:B------:R-:W-:-:S03]  /*4390*/  FFMA.FTZ R45, R76, UR41, -R89 ;  /* 0x000000294c2d7c23 */ /* 0x000fc60008010859 */
[----:B------:R-:W-:Y:S01]  /*43a0*/  FMNMX.FTZ R15, R59, R20, !PT ;  /* 0x000000143b0f7209 */ /* 0x000fe20007810000 */
[----:B------:R1:W-:Y:S03]  /*43b0*/  MUFU.EX2 R11, R40 ;  /* 0x00000028000b7308 */ /* 0x0003e60000000800 */
[----:B------:R-:W-:-:S04]  /*43c0*/  FMNMX.FTZ R20, R62, R15, !PT ;  /* 0x0000000f3e147209 */ /* 0x000fc80007810000 */
[----:B------:R-:W-:Y:S01]  /*43d0*/  FMNMX.FTZ R21, R63, R20, !PT ;  /* 0x000000143f157209 */ /* 0x000fe20007810000 */
[----:B------:R-:W-:Y:S01]  /*43e0*/  MUFU.EX2 R12, R12 ;  /* 0x0000000c000c7308 */ /* 0x000fe20000000800 */
[----:B0-----:R-:W-:Y:S01]  /*43f0*/  F2FP.SATFINITE.E4M3.F32.PACK_AB_MERGE_C R150, R10, R9, RZ ;  /* 0x000000090a96723e */ /* 0x001fe200048070ff */
[--C-:B------:R-:W-:Y:S01]  /*4400*/  FFMA.FTZ R20, R49, UR41, -R89.reuse ;  /* 0x0000002931147c23 */ /* 0x100fe20008010859 */
[----:B------:R-:W-:Y:S01]  /*4410*/  FMNMX.FTZ R28, R66, R21, !PT ;  /* 0x00000015421c7209 */ /* 0x000fe20007810000 */
[--C-:B-1----:R-:W-:Y:S01]  /*4420*/  FFMA.FTZ R40, R69, UR41, -R89.reuse ;  /* 0x0000002945287c23 */ /* 0x102fe20008010859 */
[----:B------:R-:W-:Y:S01]  /*4430*/  F2FP.SATFINITE.E4M3.F32.PACK_AB_MERGE_C R150, R8, R7, R150 ;  /* 0x000000070896723e */ /* 0x000fe20004807096 */
[----:B------:R-:W-:Y:S01]  /*4440*/  FFMA.FTZ R49, R80, UR41, -R89 ;  /* 0x0000002950317c23 */ /* 0x000fe20008010859 */
[----:B------:R-:W-:Y:S01]  /*4450*/  FMNMX.FTZ R21, R67, R28, !PT ;  /* 0x0000001c43157209 */ /* 0x000fe20007810000 */
[----:B------:R0:W-:Y:S03]  /*4460*/  MUFU.EX2 R13, R44 ;  /* 0x0000002c000d7308 */ /* 0x0001e60000000800 */
[----:B------:R-:W-:-:S04]  /*4470*/  FMNMX.FTZ R28, R70, R21, !PT ;  /* 0x00000015461c7209 */ /* 0x000fc80007810000 */
[----:B------:R-:W-:Y:S01]  /*4480*/  FMNMX.FTZ R25, R71, R28, !PT ;  /* 0x0000001c47197209 */ /* 0x000fe20007810000 */
[----:B------:R-:W1:Y:S01]  /*4490*/  MUFU.EX2 R14, R14 ;  /* 0x0000000e000e7308 */ /* 0x000e620000000800 */
[----:B0-----:R-:W-:-:S02]  /*44a0*/  FFMA.FTZ R44, R73, UR41, -R89 ;  /* 0x00000029492c7c23 */ /* 0x001fc40008010859 */
[----:B------:R-:W-:-:S04]  /*44b0*/  FMNMX.FTZ R28, R74, R25, !PT ;  /* 0x000000194a1c7209 */ /* 0x000fc80007810000 */
[----:B------:R-:W-:Y:S01]  /*44c0*/  FMNMX.FTZ R25, R75, R28, !PT ;  /* 0x0000001c4b197209 */ /* 0x000fe20007810000 */
[----:B------:R0:W-:Y:S03]  /*44d0*/  MUFU.EX2 R15, R48 ;  /* 0x00000030000f7308 */ /* 0x0001e60000000800 */
[----:B------:R-:W-:-:S04]  /*44e0*/  FMNMX.FTZ R28, R78, R25, !PT ;  /* 0x000000194e1c7209 */ /* 0x000fc80007810000 */
[----:B------:R-:W-:Y:S01]  /*44f0*/  FMNMX.FTZ R29, R79, R28, !PT ;  /* 0x0000001c4f1d7209 */ /* 0x000fe20007810000 */
[----:B------:R-:W-:-:S01]  /*4500*/  FFMA.FTZ R28, R57, UR41, -R89 ;  /* 0x00000029391c7c23 */ /* 0x000fc20008010859 */
[----:B------:R-:W-:Y:S01]  /*4510*/  IMAD.U32 R57, RZ, RZ, UR41 ;  /* 0x00000029ff397e24 */ /* 0x000fe2000f8e00ff */
[----:B------:R-:W-:Y:S01]  /*4520*/  MUFU.EX2 R25, R56 ;  /* 0x0000003800197308 */ /* 0x000fe20000000800 */
[----:B------:R-:W-:Y:S01]  /*4530*/  FMNMX.FTZ R32, R82, R29, !PT ;  /* 0x0000001d52207209 */ /* 0x000fe20007810000 */
[--C-:B0-----:R-:W-:Y:S01]  /*4540*/  FFMA.FTZ R48, R77, UR41, -R89.reuse ;  /* 0x000000294d307c23 */ /* 0x101fe20008010859 */
[----:B-1----:R-:W-:Y:S02]  /*4550*/  F2FP.SATFINITE.E4M3.F32.PACK_AB_MERGE_C R144, R14, R13, RZ ;  /* 0x0000000d0e90723e */ /* 0x002fe400048070ff */
[----:B------:R-:W-:Y:S01]  /*4560*/  FMNMX.FTZ R29, R83, R32, !PT ;  /* 0x00000020531d7209 */ /* 0x000fe20007810000 */
[----:B------:R-:W-:-:S01]  /*4570*/  FFMA.FTZ R32, R61, UR41, -R89 ;  /* 0x000000293d207c23 */ /* 0x000fc20008010859 */
[----:B------:R-:W-:Y:S01]  /*4580*/  F2FP.SATFINITE.E4M3.F32.PACK_AB_MERGE_C R144, R12, R11, R144 ;  /* 0x0000000b0c90723e */ /* 0x000fe20004807090 */
[----:B------:R-:W-:Y:S01]  /*4590*/  MUFU.EX2 R20, R20 ;  /* 0x0000001400147308 */ /* 0x000fe20000000800 */
[----:B------:R-:W-:-:S04]  /*45a0*/  FMNMX.FTZ R4, R86, R29, !PT ;  /* 0x0000001d56047209 */ /* 0x000fc80007810000 */
[----:B------:R-:W-:-:S03]  /*45b0*/  FMNMX.FTZ R4, R87, R4, !PT ;  /* 0x0000000457047209 */ /* 0x000fc60007810000 */
[----:B------:R0:W-:Y:S02]  /*45c0*/  MUFU.EX2 R21, R52 ;  /* 0x0000003400157308 */ /* 0x0001e40000000800 */
[----:B------:R-:W1:Y:S06]  /*45d0*/  SHFL.BFLY PT, R41, R4, 0x2, 0x1f ;  /* 0x0c401f0004297f89 */ /* 0x000e6c00000e0000 */
[----:B------:R-:W2:Y:S01]  /*45e0*/  MUFU.EX2 R24, R24 ;  /* 0x0000001800187308 */ /* 0x000ea20000000800 */
[----:B0-----:R-:W-:-:S07]  /*45f0*/  FFMA.FTZ R52, R81, UR41, -R89 ;  /* 0x0000002951347c23 */ /* 0x001fce0008010859 */
[----:B------:R0:W-:Y:S08]  /*4600*/  MUFU.EX2 R29, R60 ;  /* 0x0000003c001d7308 */ /* 0x0001f00000000800 */
[----:B------:R-:W3:Y:S01]  /*4610*/  MUFU.EX2 R32, R32 ;  /* 0x0000002000207308 */ /* 0x000ee20000000800 */
[----:B--2---:R-:W-:Y:S01]  /*4620*/  F2FP.SATFINITE.E4M3.F32.PACK_AB_MERGE_C R146, R24, R21, RZ ;  /* 0x000000151892723e */ /* 0x004fe200048070ff */
[----:B0-----:R-:W-:Y:S01]  /*4630*/  FFMA.FTZ R60, R85, UR41, -R89 ;  /* 0x00000029553c7c23 */ /* 0x001fe20008010859 */
[----:B-1----:R-:W-:-:S02]  /*4640*/  FMNMX.FTZ R53, R4, R41, !PT ;  /* 0x0000002904357209 */ /* 0x002fc40007810000 */
[----:B------:R-:W-:-:S03]  /*4650*/  F2FP.SATFINITE.E4M3.F32.PACK_AB_MERGE_C R146, R20, R15, R146 ;  /* 0x0000000f1492723e */ /* 0x000fc60004807092 */
[----:B------:R-:W0:Y:S01]  /*4660*/  SHFL.BFLY PT, R4, R53, 0x1, 0x1f ;  /* 0x0c201f0035047f89 */ /* 0x000e2200000e0000 */
[----:B------:R-:W1:Y:S08]  /*4670*/  MUFU.EX2 R28, R28 ;  /* 0x0000001c001c7308 */ /* 0x000e700000000800 */
[----:B------:R-:W-:Y:S01]  /*4680*/  MUFU.EX2 R37, R37 ;  /* 0x0000002500257308 */ /* 0x000fe20000000800 */
[----:B---3--:R-:W-:-:S07]  /*4690*/  F2FP.SATFINITE.E4M3.F32.PACK_AB_MERGE_C R140, R32, R29, RZ ;  /* 0x0000001d208c723e */ /* 0x008fce00048070ff */
[----:B------:R-:W-:Y:S01]  /*46a0*/  MUFU.EX2 R40, R40 ;  /* 0x0000002800287308 */ /* 0x000fe20000000800 */
[----:B-1----:R-:W-:Y:S02]  /*46b0*/  F2FP.SATFINITE.E4M3.F32.PACK_AB_MERGE_C R140, R28, R25, R140 ;  /* 0x000000191c8c723e */ /* 0x002fe4000480708c */
[----:B0-----:R-:W-:-:S05]  /*46c0*/  FMNMX.FTZ R4, R53, R4, !PT ;  /* 0x0000000435047209 */ /* 0x001fca0007810000 */
[----:B------:R-:W-:Y:S01]  /*46d0*/  MUFU.EX2 R33, R33 ;  /* 0x0000002100217308 */ /* 0x000fe20000000800 */
[----:B------:R-:W-:-:S01]  /*46e0*/  FFMA.FTZ R53, R84, UR41, -R89 ;  /* 0x0000002954357c23 */ /* 0x000fc20008010859 */
[C---:B------:R-:W-:Y:S01]  /*46f0*/  FSETP.NEU.FTZ.AND P1, PT, R4.reuse, -INF , PT ;  /* 0xff8000000400780b */ /* 0x040fe20003f3d000 */
[----:B------:R-:W-:-:S05]  /*4700*/  FFMA.FTZ R56, R4, R57, -8 ;  /* 0xc100000004387423 */ /* 0x000fca0000010039 */
        /* <DEDUP_REMOVED lines=42> */
[--C-:B------:R-:W-:Y:S01]  /*49b0*/  FFMA.FTZ R82, R82, UR41, -R56.reuse ;  /* 0x0000002952527c23 */ /* 0x100fe20008010838 */
[----:B------:R-:W-:-:S01]  /*49c0*/  FFMA.FTZ R83, R83, UR41, -R56 ;  /* 0x0000002953537c23 */ /* 0x000fc20008010838 */
[----:B------:R-:W0:Y:S01]  /*49d0*/  MUFU.EX2 R34, R34 ;  /* 0x0000002200227308 */ /* 0x000e220000000800 */
[----:B-1----:R-:W-:-:S01]  /*49e0*/  FADD.FTZ R62, R30, R63 ;  /* 0x0000003f1e3e7221 */ /* 0x002fc20000010000 */
[----:B------:R-:W-:Y:S01]  /*49f0*/  FADD.FTZ R63, R11, R66 ;  /* 0x000000420b3f7221 */ /* 0x000fe20000010000 */
[----:B------:R-:W-:-:S05]  /*4a00*/  FFMA.FTZ R86, R86, UR41, -R56 ;  /* 0x0000002956567c23 */ /* 0x000fca0008010838 */
[----:B------:R-:W1:Y:S01]  /*4a10*/  MUFU.EX2 R35, R35 ;  /* 0x0000002300237308 */ /* 0x000e620000000800 */
[----:B--2---:R-:W-:-:S01]  /*4a20*/  FADD.FTZ R5, R31, R62 ;  /* 0x0000003e1f057221 */ /* 0x004fc20000010000 */
[----:B------:R-:W-:Y:S01]  /*4a30*/  FADD.FTZ R62, R12, R63 ;  /* 0x0000003f0c3e7221 */ /* 0x000fe20000010000 */
[----:B------:R-:W-:-:S04]  /*4a40*/  F2FP.SATFINITE.E4M3.F32.PACK_AB_MERGE_C R30, R31, R30, RZ ;  /* 0x0000001e1f1e723e */ /* 0x000fc800048070ff */
[----:B------:R-:W-:Y:S01]  /*4a50*/  F2FP.SATFINITE.E4M3.F32.PACK_AB_MERGE_C R149, R27, R26, R30 ;  /* 0x0000001a1b95723e */ /* 0x000fe2000480701e */
        /* <DEDUP_REMOVED lines=68> */
[----:B0-----:R-:W-:-:S01]  /*4ea0*/  FADD.FTZ R10, R71, R10 ;  /* 0x0000000a470a7221 */ /* 0x001fc20000010000 */
[----:B------:R-:W-:-:S04]  /*4eb0*/  F2FP.SATFINITE.E4M3.F32.PACK_AB_MERGE_C R9, R71, R2, RZ ;  /* 0x000000024709723e */ /* 0x000fc800048070ff */
[----:B------:R-:W-:Y:S02]  /*4ec0*/  F2FP.SATFINITE.E4M3.F32.PACK_AB_MERGE_C R143, R6, R61, R9 ;  /* 0x0000003d068f723e */ /* 0x000fe40004807009 */
[----:B------:R-:W0:Y:S08]  /*4ed0*/  MUFU.EX2 R3, R3 ;  /* 0x0000000300037308 */ /* 0x000e300000000800 */
[----:B------:R-:W-:Y:S01]  /*4ee0*/  MUFU.EX2 R53, R53 ;  /* 0x0000003500357308 */ /* 0x000fe20000000800 */
[----:B-1----:R-:W-:Y:S01]  /*4ef0*/  F2FP.SATFINITE.E4M3.F32.PACK_AB_MERGE_C R136, R44, R41, R7 ;  /* 0x000000292c88723e */ /* 0x002fe20004807007 */
[----:B------:R-:W-:-:S04]  /*4f00*/  FADD.FTZ R41, R41, R40 ;  /* 0x0000002829297221 */ /* 0x000fc80000010000 */
[----:B------:R-:W-:Y:S02]  /*4f10*/  FADD.FTZ R44, R44, R41 ;  /* 0x000000292c2c7221 */ /* 0x000fe40000010000 */
[----:B------:R-:W1:Y:S01]  /*4f20*/  MUFU.EX2 R60, R60 ;  /* 0x0000003c003c7308 */ /* 0x000e620000000800 */
[----:B0-----:R-:W-:-:S01]  /*4f30*/  FADD.FTZ R7, R3, R10 ;  /* 0x0000000a03077221 */ /* 0x001fc20000010000 */
[----:B------:R-:W-:-:S04]  /*4f40*/  FADD.FTZ R45, R45, R44 ;  /* 0x0000002c2d2d7221 */ /* 0x000fc80000010000 */
[----:B------:R-:W-:Y:S02]  /*4f50*/  FADD.FTZ R48, R48, R45 ;  /* 0x0000002d30307221 */ /* 0x000fe40000010000 */
[----:B------:R-:W0:Y:S08]  /*4f60*/  MUFU.EX2 R8, R75 ;  /* 0x0000004b00087308 */ /* 0x000e300000000800 */
        /* <DEDUP_REMOVED lines=11> */
[----:B------:R-:W-:-:S06]  /*5020*/  FADD.FTZ R53, R53, R52 ;  /* 0x0000003435357221 */ /* 0x000fcc0000010000 */
[----:B------:R-:W0:Y:S01]  /*5030*/  MUFU.EX2 R83, R83 ;  /* 0x0000005300537308 */ /* 0x000e220000000800 */
[C---:B--2---:R-:W-:Y:S01]  /*5040*/  F2FP.SATFINITE.E4M3.F32.PACK_AB_MERGE_C R78, R79.reuse, R78, RZ ;  /* 0x0000004e4f4e723e */ /* 0x044fe200048070ff */
[----:B------:R-:W-:-:S03]  /*5050*/  FADD.FTZ R79, R79, R2 ;  /* 0x000000024f4f7221 */ /* 0x000fc60000010000 */
[----:B------:R-:W-:Y:S01]  /*5060*/  F2FP.SATFINITE.E4M3.F32.PACK_AB_MERGE_C R137, R8, R3, R78 ;  /* 0x000000030889723e */ /* 0x000fe2000480704e */
[----:B------:R-:W-:Y:S02]  /*5070*/  VIADD R8, R88, 0xfffffffe ;  /* 0xfffffffe58087836 */ /* 0x000fe40000000000 */
[----:B------:R-:W2:Y:S01]  /*5080*/  MUFU.EX2 R86, R86 ;  /* 0x0000005600567308 */ /* 0x000ea20000000800 */
[----:B-1----:R-:W-:-:S07]  /*5090*/  FADD.FTZ R2, R82, R79 ;  /* 0x0000004f52027221 */ /* 0x002fce0000010000 */
[----:B------:R-:W1:Y:S01]  /*50a0*/  MUFU.EX2 R5, R56 ;  /* 0x0000003800057308 */ /* 0x000e620000000800 */
[----:B0-----:R-:W-:-:S04]  /*50b0*/  FADD.FTZ R3, R83, R2 ;  /* 0x0000000253037221 */ /* 0x001fc80000010000 */
[----:B--2---:R-:W-:Y:S01]  /*50c0*/  FADD.FTZ R2, R86, R3 ;  /* 0x0000000356027221 */ /* 0x004fe20000010000 */
        /* <DEDUP_REMOVED lines=16> */
.L_x_12007:
[----:B------:R-:W-:Y:S02]  /*51d0*/  ULDC UR17, c[0x0][0x9e4] ;  /* 0x0002790000117ab9 */ /* 0x000fe40000000800 */
[----:B------:R-:W-:-:S11]  /*51e0*/  UISETP.NE.AND UP0, UPT, UR17, 0x1, UPT ;  /* 0x000000011100788c */ /* 0x000fd6000bf05270 */
[----:B------:R-:W-:Y:S02]  /*51f0*/  @UP0 ULDC.64 UR6, c[0x0][0x9e8] ;  /* 0x00027a0000060ab9 */ /* 0x000fe40000000a00 */
[----:B------:R-:W-:-:S04]  /*5200*/  UIMAD.WIDE.U32 UR10, UR15, UR6, URZ ;  /* 0x000000060f0a72a5 */ /* 0x000fc8000f8e003f */
[----:B------:R-:W-:-:S12]  /*5210*/  @UP0 USHF.R.U32.HI UR15, URZ, UR7, UR11 ;  /* 0x000000073f0f0299 */ /* 0x000fd8000801160b */
.L_x_12008:
[----:B------:R-:W-:-:S04]  /*5220*/  UIMAD UR15, UR15, UR17, UR17 ;  /* 0x000000110f0f72a4 */ /* 0x000fc8000f8e0211 */
[----:B------:R-:W-:-:S04]  /*5230*/  UISETP.LT.AND UP0, UPT, UR14, UR15, UPT ;  /* 0x0000000f0e00728c */ /* 0x000fc8000bf01270 */
[----:B------:R-:W-:-:S12]  /*5240*/  USEL UR14, UR14, UR15, UP0 ;  /* 0x0000000f0e0e7287 */ /* 0x000fd80008000000 */
.L_x_12006:
        /* <DEDUP_REMOVED lines=62> */
.L_x_12028:
[----:B------:R-:W-:-:S04]  /*5630*/  UISETP.NE.AND UP0, UPT, UR21, 0x1, UPT ;  /* 0x000000011500788c */ /* 0x000fc8000bf05270 */
[----:B------:R-:W-:-:S04]  /*5640*/  USEL UR49, URZ, 0x1, UP0 ;  /* 0x000000013f317887 */ /* 0x000fc80008000000 */
[----:B------:R-:W-:Y:S01]  /*5650*/  ULOP3.LUT UR49, UR20, UR49, URZ, 0x3c, !UPT ;  /* 0x0000003114317292 */ /* 0x000fe2000f8e3c3f */
[----:B------:R-:W-:Y:S11]  /*5660*/  @!P0 BRA `(.L_x_12010) ;  /* 0x0000000000048947 */ /* 0x000ff60003800000 */
[----:B------:R-:W-:Y:S01]  /*5670*/  BPT.TRAP 0x1 ;  /* 0x000000040000795c */ /* 0x000fe20000300000 */
.L_x_12010:
        /* <DEDUP_REMOVED lines=9> */
.L_x_12011:
[----:B-1----:R-:W-:Y:S05]  /*5710*/  @P1 BRA `(.L_x_12012) ;  /* 0x0000000000081947 */ /* 0x002fea0003800000 */
[----:B------:R-:W1:Y:S02]  /*5720*/  SYNCS.PHASECHK.TRANS64.TRYWAIT P1, [UR19+0x19c30], R0 ;  /* 0x019c3000ff0075a7 */ /* 0x000e640008020153 */
[----:B-1----:R-:W-:Y:S05]  /*5730*/  @!P1 BRA `(.L_x_12013) ;  /* 0x0000012400989947 */ /* 0x002fea0003800000 */
.L_x_12012:
        /* <DEDUP_REMOVED lines=17> */
.L_x_12014:
[----:B------:R-:W-:Y:S01]  /*5850*/  ULEA UR11, UR21, UR46, 0x3 ;  /* 0x0000002e150b7291 */ /* 0x000fe2000f8e183f */
[----:B01----:R-:W-:-:S05]  /*5860*/  IMAD.U32 R0, RZ, RZ, UR20 ;  /* 0x00000014ff007e24 */ /* 0x003fca000f8e00ff */
[----:B------:R-:W-:-:S04]  /*5870*/  SHF.L.U32 R0, R0, 0x1f, RZ ;  /* 0x0000001f00007819 */ /* 0x000fc800000006ff */
[----:B------:R0:W1:Y:S01]  /*5880*/  SYNCS.PHASECHK.TRANS64.TRYWAIT P1, [UR11+0x19c50], R0 ;  /* 0x019c5000ff0075a7 */ /* 0x000062000802014b */
[----:B------:R-:W-:Y:S05]  /*5890*/  @!P0 BRA `(.L_x_12015) ;  /* 0x0000000000048947 */ /* 0x000fea0003800000 */
[----:B------:R-:W-:Y:S01]  /*58a0*/  BPT.TRAP 0x1 ;  /* 0x000000040000795c */ /* 0x000fe20000300000 */
.L_x_12015:
[----:B-1----:R-:W-:Y:S05]  /*58b0*/  @P1 BRA `(.L_x_12016) ;  /* 0x0000000000081947 */ /* 0x002fea0003800000 */
[----:B------:R-:W1:Y:S02]  /*58c0*/  SYNCS.PHASECHK.TRANS64.TRYWAIT P1, [UR11+0x19c50], R0 ;  /* 0x019c5000ff0075a7 */ /* 0x000e64000802014b */
[----:B-1----:R-:W-:Y:S05]  /*58d0*/  @!P1 BRA `(.L_x_12017) ;  /* 0x0000012400489947 */ /* 0x002fea0003800000 */
.L_x_12016:
        /* <DEDUP_REMOVED lines=27> */
.L_x_12018:
[----:B------:R-:W-:Y:S01]  /*5a90*/  UISETP.NE.AND UP1, UPT, UR54, URZ, UPT ;  /* 0x0000003f3600728c */ /* 0x000fe2000bf25270 */
[----:B01----:R-:W-:Y:S01]  /*5aa0*/  VIADD R0, R18, UR39 ;  /* 0x0000002712007c36 */ /* 0x003fe20008000000 */
[----:B------:R-:W-:Y:S01]  /*5ab0*/  UISETP.NE.AND UP0, UPT, UR53, URZ, UPT ;  /* 0x0000003f3500728c */ /* 0x000fe2000bf05270 */
[----:B------:R-:W-:Y:S01]  /*5ac0*/  IMAD.SHL.U32 R9, R8, 0x80, RZ ;  /* 0x0000008008097824 */ /* 0x000fe200078e00ff */
[----:B------:R-:W-:Y:S01]  /*5ad0*/  UIADD3 UR19, UR19, 0x19c40, URZ ;  /* 0x00019c4013137890 */ /* 0x000fe2000fffe03f */
[----:B------:R-:W-:Y:S01]  /*5ae0*/  IMAD.U32 R11, RZ, RZ, UR47 ;  /* 0x0000002fff0b7e24 */ /* 0x000fe2000f8e00ff */
[----:B------:R-:W-:Y:S02]  /*5af0*/  PLOP3.LUT P1, PT, PT, PT, UP1, 0x80, 0x0 ;  /* 0x000000000000781c */ /* 0x000fe40003f2f018 */
[----:B------:R-:W-:Y:S01]  /*5b00*/  PLOP3.LUT P2, PT, PT, PT, UP1, 0x80, 0x0 ;  /* 0x000000000000781c */ /* 0x000fe20003f4f018 */
[----:B------:R-:W-:Y:S02]  /*5b10*/  UPRMT UR19, UR45, 0x654, UR19 ;  /* 0x000006542d137896 */ /* 0x000fe40008000013 */
[----:B------:R-:W-:-:S07]  /*5b20*/  @UP1 ULDC UR6, c[0x0][0x44c] ;  /* 0x0001130000061ab9 */ /* 0x000fce0000000800 */
[----:B------:R-:W-:Y:S01]  /*5b30*/  SYNCS.ARRIVE.TRANS64.RED.A1T0 RZ, [UR19], RZ ;  /* 0x000000ffffff79a7 */ /* 0x000fe20008100413 */
[----:B------:R-:W-:Y:S01]  /*5b40*/  @P1 IMAD.HI.U32 R4, R0, UR6, RZ ;  /* 0x0000000600041c27 */ /* 0x000fe2000f8e00ff */
[----:B------:R-:W-:Y:S01]  /*5b50*/  @UP1 ULDC UR6, c[0x0][0x450] ;  /* 0x0001140000061ab9 */ /* 0x000fe20000000800 */
[----:B------:R-:W-:-:S03]  /*5b60*/  PLOP3.LUT P1, PT, PT, PT, UP0, 0x40, 0x0 ;  /* 0x000000000000781c */ /* 0x000fc60003f2e808 */
[----:B------:R-:W-:Y:S01]  /*5b70*/  @P2 SHF.R.U32.HI R0, RZ, UR6, R4 ;  /* 0x00000006ff002c19 */ /* 0x000fe20008011604 */
[----:B------:R-:W-:Y:S01]  /*5b80*/  ULOP3.LUT UR6, URZ, UR18, URZ, 0x33, !UPT ;  /* 0x000000123f067292 */ /* 0x000fe2000f8e333f */
[----:B------:R-:W-:-:S03]  /*5b90*/  IADD3 R4, -R17, 0x1, -R9 ;  /* 0x0000000111047810 */ /* 0x000fc60007ffe909 */
[----:B------:R-:W0:Y:S01]  /*5ba0*/  SHFL.IDX PT, R14, R0, RZ, 0x1c1f ;  /* 0x001c1fff000e7589 */ /* 0x000e2200000e0000 */
[----:B------:R-:W-:-:S05]  /*5bb0*/  IADD3 R11, -R11, UR40, R4 ;  /* 0x000000280b0b7c10 */ /* 0x000fca000fffe104 */
[C---:B------:R-:W-:Y:S02]  /*5bc0*/  VIADD R10, R11.reuse, UR23 ;  /* 0x000000170b0a7c36 */ /* 0x040fe40008000000 */
        /* <DEDUP_REMOVED lines=17> */
.L_x_12021:
[----:B------:R-:W-:-:S05]  /*5ce0*/  IMAD.U32 R15, RZ, RZ, UR22 ;  /* 0x00000016ff0f7e24 */ /* 0x000fca000f8e00ff */
[----:B------:R-:W-:-:S13]  /*5cf0*/  ISETP.NE.AND P1, PT, R15, 0x1, PT ;  /* 0x000000010f00780c */ /* 0x000fda0003f25270 */
[----:B------:R-:W0:Y:S02]  /*5d00*/  @P1 LDC.64 R4, c[0x0][0x9e8] ;  /* 0x00027a00ff041b82 */ /* 0x000e240000000a00 */
[----:B0-----:R-:W-:-:S05]  /*5d10*/  @P1 IMAD.HI.U32 R4, R14, R4, RZ ;  /* 0x000000040e041227 */ /* 0x001fca00078e00ff */
[----:B------:R-:W-:-:S07]  /*5d20*/  @P1 SHF.R.U32.HI R14, RZ, R5, R4 ;  /* 0x00000005ff0e1219 */ /* 0x000fce0000011604 */
.L_x_12022:
[----:B------:R-:W-:Y:S05]  /*5d30*/  BSYNC B0 ;  /* 0x0000000000007941 */ /* 0x000fea0003800000 */
.L_x_12020:
[----:B------:R-:W-:-:S04]  /*5d40*/  IMAD R14, R14, R15, -R9 ;  /* 0x0000000f0e0e7224 */ /* 0x000fc800078e0a09 */
[----:B------:R-:W-:-:S05]  /*5d50*/  IMAD.IADD R14, R14, 0x1, -R17 ;  /* 0x000000010e0e7824 */ /* 0x000fca00078e0a11 */
[----:B------:R-:W-:Y:S02]  /*5d60*/  VIMNMX R13, R13, R14, !PT ;  /* 0x0000000e0d0d7248 */ /* 0x000fe40007fe0100 */
[----:B------:R-:W-:-:S07]  /*5d70*/  VIADDMNMX R12, R14, R15, R12, PT ;  /* 0x0000000f0e0c7246 */ /* 0x000fce000380010c */
.L_x_12019:
        /* <DEDUP_REMOVED lines=116> */
.L_x_12025:
[----:B------:R-:W-:-:S05]  /*64c0*/  IMAD.U32 R12, RZ, RZ, UR22 ;  /* 0x00000016ff0c7e24 */ /* 0x000fca000f8e00ff */
[----:B------:R-:W-:-:S13]  /*64d0*/  ISETP.NE.AND P2, PT, R12, 0x1, PT ;  /* 0x000000010c00780c */ /* 0x000fda0003f45270 */
[----:B------:R-:W0:Y:S02]  /*64e0*/  @P2 LDC.64 R4, c[0x0][0x9e8] ;  /* 0x00027a00ff042b82 */ /* 0x000e240000000a00 */
[----:B0-----:R-:W-:-:S05]  /*64f0*/  @P2 IMAD.HI.U32 R4, R0, R4, RZ ;  /* 0x0000000400042227 */ /* 0x001fca00078e00ff */
[----:B------:R-:W-:-:S07]  /*6500*/  @P2 SHF.R.U32.HI R0, RZ, R5, R4 ;  /* 0x00000005ff002219 */ /* 0x000fce0000011604 */
.L_x_12026:
[----:B------:R-:W-:Y:S05]  /*6510*/  BSYNC B0 ;  /* 0x0000000000007941 */ /* 0x000fea0003800000 */
.L_x_12024:
[----:B------:R-:W-:-:S04]  /*6520*/  IMAD R0, R0, R12, -R9 ;  /* 0x0000000c00007224 */ /* 0x000fc800078e0a09 */
[----:B------:R-:W-:-:S05]  /*6530*/  IMAD.IADD R0, R0, 0x1, -R17 ;  /* 0x0000000100007824 */ /* 0x000fca00078e0a11 */
[----:B------:R-:W-:Y:S02]  /*6540*/  VIMNMX R11, R11, R0, !PT ;  /* 0x000000000b0b7248 */ /* 0x000fe40007fe0100 */
[----:B------:R-:W-:-:S07]  /*6550*/  VIADDMNMX R10, R0, R12, R10, PT ;  /* 0x0000000c000a7246 */ /* 0x000fce000380010a */
.L_x_12023:
[----:B------:R-:W-:Y:S02]  /*6560*/  FMNMX.FTZ R0, R24, R6, !PT ;  /* 0x0000000618007209 */ /* 0x000fe40007810000 */
[----:B------:R-:W-:Y:S02]  /*6570*/  LOP3.LUT R16, R16, 0xf7ffffff, RZ, 0xc0, !PT ;  /* 0xf7ffffff10107812 */ /* 0x000fe400078ec0ff */
[----:B------:R-:W-:Y:S02]  /*6580*/  FMNMX.FTZ R5, R25, R0, !PT ;  /* 0x0000000019057209 */ /* 0x000fe40007810000 */
[----:B------:R-:W-:Y:S02]  /*6590*/  @P0 LOP3.LUT R16, R16, 0x8000000, RZ, 0xfc, !PT ;  /* 0x0800000010100812 */ /* 0x000fe400078efcff */
[----:B------:R-:W-:Y:S02]  /*65a0*/  FMNMX.FTZ R0, R28, R5, !PT ;  /* 0x000000051c007209 */ /* 0x000fe40007810000 */
[----:B------:R-:W-:-:S02]  /*65b0*/  ISETP.GT.AND P0, PT, R11, 0x59, P1 ;  /* 0x000000590b00780c */ /* 0x000fc40000f04270 */
[----:B------:R-:W-:Y:S02]  /*65c0*/  FMNMX.FTZ R5, R29, R0, !PT ;  /* 0x000000001d057209 */ /* 0x000fe40007810000 */
[C---:B------:R-:W-:Y:S02]  /*65d0*/  ISETP.GT.AND P4, PT, R11.reuse, 0x1, P1 ;  /* 0x000000010b00780c */ /* 0x040fe40000f84270 */
[----:B------:R-:W-:Y:S02]  /*65e0*/  FMNMX.FTZ R0, R32, R5, !PT ;  /* 0x0000000520007209 */ /* 0x000fe40007810000 */
[----:B------:R-:W-:Y:S02]  /*65f0*/  ISETP.GT.AND P5, PT, R11, 0x8, P1 ;  /* 0x000000080b00780c */ /* 0x000fe40000fa4270 */
[----:B------:R-:W-:Y:S02]  /*6600*/  FMNMX.FTZ R5, R33, R0, !PT ;  /* 0x0000000021057209 */ /* 0x000fe40007810000 */
[----:B------:R-:W-:-:S02]  /*6610*/  LOP3.LUT R16, R16, 0xbfffffff, RZ, 0xc0, !PT ;  /* 0xbfffffff10107812 */ /* 0x000fc400078ec0ff */
[----:B------:R-:W-:Y:S02]  /*6620*/  FMNMX.FTZ R0, R36, R5, !PT ;  /* 0x0000000524007209 */ /* 0x000fe40007810000 */
[C---:B------:R-:W-:Y:S02]  /*6630*/  ISETP.LT.OR P4, PT, R10.reuse, 0x2, P4 ;  /* 0x000000020a00780c */ /* 0x040fe40002781670 */
[----:B------:R-:W-:Y:S02]  /*6640*/  FMNMX.FTZ R5, R37, R0, !PT ;  /* 0x0000000025057209 */ /* 0x000fe40007810000 */
[----:B------:R-:W-:Y:S02]  /*6650*/  ISETP.LT.OR P5, PT, R10, 0x9, P5 ;  /* 0x000000090a00780c */ /* 0x000fe40002fa1670 */
[----:B------:R-:W-:Y:S02]  /*6660*/  FMNMX.FTZ R0, R40, R5, !PT ;  /* 0x0000000528007209 */ /* 0x000fe40007810000 */
[----:B------:R-:W-:-:S02]  /*6670*/  @P0 LOP3.LUT R16, R16, 0x40000000, RZ, 0xfc, !PT ;  /* 0x4000000010100812 */ /* 0x000fc400078efcff */
        /* <DEDUP_REMOVED lines=9> */
[C---:B------:R-:W-:Y:S02]  /*6710*/  ISETP.GT.AND P2, PT, R11.reuse, 0x10, P1 ;  /* 0x000000100b00780c */ /* 0x040fe40000f44270 */
[----:B------:R-:W-:Y:S02]  /*6720*/  FMNMX.FTZ R0, R52, R5, !PT ;  /* 0x0000000534007209 */ /* 0x000fe40007810000 */
[----:B------:R-:W-:-:S02]  /*6730*/  ISETP.GT.AND P3, PT, R11, 0x11, P1 ;  /* 0x000000110b00780c */ /* 0x000fc40000f64270 */
[----:B------:R-:W-:Y:S02]  /*6740*/  FMNMX.FTZ R5, R53, R0, !PT ;  /* 0x0000000035057209 */ /* 0x000fe40007810000 */
[C---:B------:R-:W-:Y:S02]  /*6750*/  ISETP.GT.AND P4, PT, R11.reuse, 0x18, P1 ;  /* 0x000000180b00780c */ /* 0x040fe40000f84270 */
        /* <DEDUP_REMOVED lines=9> */
[----:B------:R-:W-:-:S02]  /*67f0*/  ISETP.LT.OR P4, PT, R10, 0x19, P4 ;  /* 0x000000190a00780c */ /* 0x000fc40002781670 */
[----:B------:R-:W-:Y:S02]  /*6800*/  FMNMX.FTZ R5, R65, R0, !PT ;  /* 0x0000000041057209 */ /* 0x000fe40007810000 */
[----:B------:R-:W-:Y:S02]  /*6810*/  ISETP.LT.OR P5, PT, R10, 0x1a, P5 ;  /* 0x0000001a0a00780c */ /* 0x000fe40002fa1670 */
[----:B------:R-:W-:Y:S02]  /*6820*/  FMNMX.FTZ R0, R68, R5, !PT ;  /* 0x0000000544007209 */ /* 0x000fe40007810000 */
[----:B------:R-:W-:Y:S02]  /*6830*/  LOP3.LUT R16, R16, 0xfffffffd, RZ, 0xc0, !PT ;  /* 0xfffffffd10107812 */ /* 0x000fe400078ec0ff */
[----:B------:R-:W-:Y:S02]  /*6840*/  FMNMX.FTZ R5, R69, R0, !PT ;  /* 0x0000000045057209 */ /* 0x000fe40007810000 */
[----:B------:R-:W-:-:S02]  /*6850*/  FSEL R31, R31, -INF , !P6 ;  /* 0xff8000001f1f7808 */ /* 0x000fc40007000000 */
        /* <DEDUP_REMOVED lines=8> */
[C---:B------:R-:W-:Y:S02]  /*68e0*/  ISETP.GT.AND P5, PT, R11.reuse, 0x30, P1 ;  /* 0x000000300b00780c */ /* 0x040fe40000fa4270 */
[----:B------:R-:W-:Y:S02]  /*68f0*/  @P0 LOP3.LUT R16, R16, 0x2, RZ, 0xfc, !PT ;  /* 0x0000000210100812 */ /* 0x000fe400078efcff */
[----:B------:R-:W-:Y:S02]  /*6900*/  ISETP.GT.AND P0, PT, R11, 0x78, P1 ;  /* 0x000000780b00780c */ /* 0x000fe40000f04270 */
[----:B------:R-:W-:-:S02]  /*6910*/  FMNMX.FTZ R0, R72, R5, !PT ;  /* 0x0000000548007209 */ /* 0x000fc40007810000 */
[C---:B------:R-:W-:Y:S02]  /*6920*/  ISETP.LT.OR P6, PT, R10.reuse, 0x21, P6 ;  /* 0x000000210a00780c */ /* 0x040fe400037c1670 */
[C---:B------:R-:W-:Y:S02]  /*6930*/  ISETP.LT.OR P2, PT, R10.reuse, 0x22, P2 ;  /* 0x000000220a00780c */ /* 0x040fe40001741670 */
[C---:B------:R-:W-:Y:S02]  /*6940*/  ISETP.LT.OR P3, PT, R10.reuse, 0x29, P3 ;  /* 0x000000290a00780c */ /* 0x040fe40001f61670 */
[C---:B------:R-:W-:Y:S02]  /*6950*/  ISETP.LT.OR P4, PT, R10.reuse, 0x2a, P4 ;  /* 0x0000002a0a00780c */ /* 0x040fe40002781670 */
[----:B------:R-:W-:Y:S02]  /*6960*/  ISETP.LT.OR P5, PT, R10, 0x31, P5 ;  /* 0x000000310a00780c */ /* 0x000fe40002fa1670 */
[----:B------:R-:W-:-:S02]  /*6970*/  FMNMX.FTZ R5, R73, R0, !PT ;  /* 0x0000000049057209 */ /* 0x000fc40007810000 */
[----:B------:R-:W-:Y:S02]  /*6980*/  FSEL R42, R42, -INF , !P6 ;  /* 0xff8000002a2a7808 */ /* 0x000fe40007000000 */
[----:B------:R-:W-:Y:S02]  /*6990*/  FSEL R43, R43, -INF , !P2 ;  /* 0xff8000002b2b7808 */ /* 0x000fe40005000000 */
[----:B------:R-:W-:Y:S02]  /*69a0*/  FSEL R46, R46, -INF , !P3 ;  /* 0xff8000002e2e7808 */ /* 0x000fe40005800000 */
[----:B------:R-:W-:Y:S02]  /*69b0*/  FSEL R47, R47, -INF , !P4 ;  /* 0xff8000002f2f7808 */ /* 0x000fe40006000000 */
[----:B------:R-:W-:Y:S02]  /*69c0*/  FSEL R50, R50, -INF , !P5 ;  /* 0xff80000032327808 */ /* 0x000fe40006800000 */
[----:B------:R-:W-:-:S02]  /*69d0*/  ISETP.GT.AND P6, PT, R11, 0x31, P1 ;  /* 0x000000310b00780c */ /* 0x000fc40000fc4270 */
[C---:B------:R-:W-:Y:S02]  /*69e0*/  ISETP.GT.AND P2, PT, R11.reuse, 0x38, P1 ;  /* 0x000000380b00780c */ /* 0x040fe40000f44270 */
[C---:B------:R-:W-:Y:S02]  /*69f0*/  ISETP.GT.AND P3, PT, R11.reuse, 0x39, P1 ;  /* 0x000000390b00780c */ /* 0x040fe40000f64270 */
[C---:B------:R-:W-:Y:S02]  /*6a00*/  ISETP.GT.AND P4, PT, R11.reuse, 0x40, P1 ;  /* 0x000000400b00780c */ /* 0x040fe40000f84270 */
[----:B------:R-:W-:Y:S02]  /*6a10*/  ISETP.GT.AND P5, PT, R11, 0x41, P1 ;  /* 0x000000410b00780c */ /* 0x000fe40000fa4270 */
[----:B------:R-:W-:Y:S02]  /*6a20*/  FMNMX.FTZ R0, R76, R5, !PT ;  /* 0x000000054c007209 */ /* 0x000fe40007810000 */
[----:B------:R-:W-:-:S02]  /*6a30*/  LOP3.LUT R16, R16, 0xfffffff7, RZ, 0xc0, !PT ;  /* 0xfffffff710107812 */ /* 0x000fc400078ec0ff */
[C---:B------:R-:W-:Y:S02]  /*6a40*/  ISETP.LT.OR P6, PT, R10.reuse, 0x32, P6 ;  /* 0x000000320a00780c */ /* 0x040fe400037c1670 */
[C---:B------:R-:W-:Y:S02]  /*6a50*/  ISETP.LT.OR P2, PT, R10.reuse, 0x39, P2 ;  /* 0x000000390a00780c */ /* 0x040fe40001741670 */
[C---:B------:R-:W-:Y:S02]  /*6a60*/  ISETP.LT.OR P3, PT, R10.reuse, 0x3a, P3 ;  /* 0x0000003a0a00780c */ /* 0x040fe40001f61670 */
[C---:B------:R-:W-:Y:S02]  /*6a70*/  ISETP.LT.OR P4, PT, R10.reuse, 0x41, P4 ;  /* 0x000000410a00780c */ /* 0x040fe40002781670 */
[----:B------:R-:W-:Y:S02]  /*6a80*/  ISETP.LT.OR P5, PT, R10, 0x42, P5 ;  /* 0x000000420a00780c */ /* 0x000fe40002fa1670 */
[----:B------:R-:W-:-:S02]  /*6a90*/  FMNMX.FTZ R5, R77, R0, !PT ;  /* 0x000000004d057209 */ /* 0x000fc40007810000 */
[----:B------:R-:W-:Y:S02]  /*6aa0*/  @P0 LOP3.LUT R16, R16, 0x8, RZ, 0xfc, !PT ;  /* 0x0000000810100812 */ /* 0x000fe400078efcff */
[----:B------:R-:W-:Y:S02]  /*6ab0*/  ISETP.GT.AND P0, PT, R11, RZ, P1 ;  /* 0x000000ff0b00720c */ /* 0x000fe40000f04270 */
[----:B------:R-:W-:Y:S02]  /*6ac0*/  FSEL R51, R51, -INF , !P6 ;  /* 0xff80000033337808 */ /* 0x000fe40007000000 */
        /* <DEDUP_REMOVED lines=9> */
[----:B------:R-:W-:Y:S02]  /*6b60*/  FMNMX.FTZ R0, R80, R5, !PT ;  /* 0x0000000550007209 */ /* 0x000fe40007810000 */
[C---:B------:R-:W-:Y:S02]  /*6b70*/  ISETP.LT.OR P6, PT, R10.reuse, 0x49, P6 ;  /* 0x000000490a00780c */ /* 0x040fe400037c1670 */
[C---:B------:R-:W-:Y:S02]  /*6b80*/  ISETP.LT.OR P2, PT, R10.reuse, 0x4a, P2 ;  /* 0x0000004a0a00780c */ /* 0x040fe40001741670 */
[C---:B------:R-:W-:Y:S02]  /*6b90*/  ISETP.LT.OR P3, PT, R10.reuse, 0x51, P3 ;  /* 0x000000510a00780c */ /* 0x040fe40001f61670 */
[C---:B------:R-:W-:Y:S02]  /*6ba0*/  ISETP.LT.OR P4, PT, R10.reuse, 0x52, P4 ;  /* 0x000000520a00780c */ /* 0x040fe40002781670 */
[----:B------:R-:W-:-:S02]  /*6bb0*/  ISETP.LT.OR P5, PT, R10, 0x59, P5 ;  /* 0x000000590a00780c */ /* 0x000fc40002fa1670 */
[----:B------:R-:W-:Y:S02]  /*6bc0*/  FMNMX.FTZ R5, R81, R0, !PT ;  /* 0x0000000051057209 */ /* 0x000fe40007810000 */
[----:B------:R-:W-:Y:S02]  /*6bd0*/  LOP3.LUT R16, R16, 0xffffff7f, RZ, 0xc0, !PT ;  /* 0xffffff7f10107812 */ /* 0x000fe400078ec0ff */
[----:B------:R-:W-:Y:S02]  /*6be0*/  FSEL R62, R62, -INF , !P6 ;  /* 0xff8000003e3e7808 */ /* 0x000fe40007000000 */
[----:B------:R-:W-:Y:S02]  /*6bf0*/  FSEL R63, R63, -INF , !P2 ;  /* 0xff8000003f3f7808 */ /* 0x000fe40005000000 */
[----:B------:R-:W-:Y:S02]  /*6c00*/  FSEL R66, R66, -INF , !P3 ;  /* 0xff80000042427808 */ /* 0x000fe40005800000 */
[----:B------:R-:W-:-:S02]  /*6c10*/  FSEL R67, R67, -INF , !P4 ;  /* 0xff80000043437808 */ /* 0x000fc40006000000 */
[----:B------:R-:W-:Y:S02]  /*6c20*/  FSEL R70, R70, -INF , !P5 ;  /* 0xff80000046467808 */ /* 0x000fe40006800000 */
[----:B------:R-:W-:Y:S02]  /*6c30*/  FMNMX.FTZ R0, R84, R5, !PT ;  /* 0x0000000554007209 */ /* 0x000fe40007810000 */
[C---:B------:R-:W-:Y:S02]  /*6c40*/  ISETP.GT.AND P2, PT, R11.reuse, 0x60, P1 ;  /* 0x000000600b00780c */ /* 0x040fe40000f44270 */
[C---:B------:R-:W-:Y:S02]  /*6c50*/  ISETP.GT.AND P3, PT, R11.reuse, 0x61, P1 ;  /* 0x000000610b00780c */ /* 0x040fe40000f64270 */
[C---:B------:R-:W-:Y:S02]  /*6c60*/  ISETP.GT.AND P4, PT, R11.reuse, 0x68, P1 ;  /* 0x000000680b00780c */ /* 0x040fe40000f84270 */
[----:B------:R-:W-:-:S02]  /*6c70*/  ISETP.GT.AND P5, PT, R11, 0x69, P1 ;  /* 0x000000690b00780c */ /* 0x000fc40000fa4270 */
[C---:B------:R-:W-:Y:S02]  /*6c80*/  ISETP.GT.AND P6, PT, R11.reuse, 0x70, P1 ;  /* 0x000000700b00780c */ /* 0x040fe40000fc4270 */
[----:B------:R-:W-:Y:S02]  /*6c90*/  ISETP.GT.AND P1, PT, R11, 0x79, P1 ;  /* 0x000000790b00780c */ /* 0x000fe40000f24270 */
[----:B------:R-:W-:Y:S02]  /*6ca0*/  @P0 LOP3.LUT R16, R16, 0x80, RZ, 0xfc, !PT ;  /* 0x0000008010100812 */ /* 0x000fe400078efcff */
[----:B------:R-:W-:Y:S02]  /*6cb0*/  FMNMX.FTZ R0, R85, R0, !PT ;  /* 0x0000000055007209 */ /* 0x000fe40007810000 */
[C---:B------:R-:W-:Y:S02]  /*6cc0*/  LOP3.LUT P0, RZ, R16.reuse, 0x40000000, RZ, 0xc0, !PT ;  /* 0x4000000010ff7812 */ /* 0x040fe4000780c0ff */
[----:B------:R-:W-:Y:S01]  /*6cd0*/  LOP3.LUT R16, R16, 0xffffffdf, RZ, 0xc0, !PT ;  /* 0xffffffdf10107812 */ /* 0x000fe200078ec0ff */
[----:B------:R-:W0:Y:S01]  /*6ce0*/  SHFL.BFLY PT, R4, R0, 0x2, 0x1f ;  /* 0x0c401f0000047f89 */ /* 0x000e2200000e0000 */
[----:B------:R-:W-:-:S02]  /*6cf0*/  ISETP.LT.OR P0, PT, R10, 0x5a, P0 ;  /* 0x0000005a0a00780c */ /* 0x000fc40000701670 */
[----:B------:R-:W-:Y:S02]  /*6d00*/  ISETP.LT.OR P6, PT, R10, 0x71, P6 ;  /* 0x000000710a00780c */ /* 0x000fe400037c1670 */
[----:B------:R-:W-:-:S04]  /*6d10*/  @P1 LOP3.LUT R16, R16, 0x20, RZ, 0xfc, !PT ;  /* 0x0000002010101812 */ /* 0x000fc800078efcff */
[C---:B------:R-:W-:Y:S02]  /*6d20*/  LOP3.LUT P1, RZ, R16.reuse, 0x2, RZ, 0xc0, !PT ;  /* 0x0000000210ff7812 */ /* 0x040fe4000782c0ff */
[----:B------:R-:W-:Y:S02]  /*6d30*/  LOP3.LUT R16, R16, 0xfffffeff, RZ, 0xc0, !PT ;  /* 0xfffffeff10107812 */ /* 0x000fe400078ec0ff */
[----:B------:R-:W-:Y:S02]  /*6d40*/  ISETP.LT.OR P1, PT, R10, 0x72, P1 ;  /* 0x000000720a00780c */ /* 0x000fe40000f21670 */
[----:B------:R-:W-:Y:S02]  /*6d50*/  @P0 LOP3.LUT R16, R16, 0x100, RZ, 0xfc, !PT ;  /* 0x0000010010100812 */ /* 0x000fe400078efcff */
[----:B------:R-:W-:Y:S02]  /*6d60*/  ISETP.LT.OR P0, PT, R10, 0x61, P2 ;  /* 0x000000610a00780c */ /* 0x000fe40001701670 */
[----:B------:R-:W-:-:S02]  /*6d70*/  LOP3.LUT P2, RZ, R16, 0x8, RZ, 0xc0, !PT ;  /* 0x0000000810ff7812 */ /* 0x000fc4000784c0ff */
[----:B------:R-:W-:Y:S02]  /*6d80*/  LOP3.LUT R16, R16, 0xffffffbf, RZ, 0xc0, !PT ;  /* 0xffffffbf10107812 */ /* 0x000fe400078ec0ff */
[----:B------:R-:W-:Y:S02]  /*6d90*/  ISETP.LT.OR P2, PT, R10, 0x79, P2 ;  /* 0x000000790a00780c */ /* 0x000fe40001741670 */
[----:B0-----:R-:W-:Y:S02]  /*6da0*/  FMNMX.FTZ R0, R0, R4, !PT ;  /* 0x0000000400007209 */ /* 0x001fe40007810000 */
[----:B------:R-:W-:Y:S02]  /*6db0*/  FSEL R83, R83, -INF , !P1 ;  /* 0xff80000053537808 */ /* 0x000fe40004800000 */
[----:B------:R-:W-:Y:S01]  /*6dc0*/  FSEL R86, R86, -INF , !P2 ;  /* 0xff80000056567808 */ /* 0x000fe20005000000 */
[----:B------:R-:W0:Y:S01]  /*6dd0*/  SHFL.BFLY PT, R4, R0, 0x1, 0x1f ;  /* 0x0c201f0000047f89 */ /* 0x000e2200000e0000 */
[----:B------:R-:W-:-:S02]  /*6de0*/  @P0 LOP3.LUT R16, R16, 0x40, RZ, 0xfc, !PT ;  /* 0x0000004010100812 */ /* 0x000fc400078efcff */
[----:B------:R-:W-:Y:S02]  /*6df0*/  ISETP.LT.OR P0, PT, R10, 0x62, P3 ;  /* 0x000000620a00780c */ /* 0x000fe40001f01670 */
[C---:B------:R-:W-:Y:S02]  /*6e00*/  LOP3.LUT P3, RZ, R16.reuse, 0x80, RZ, 0xc0, !PT ;  /* 0x0000008010ff7812 */ /* 0x040fe4000786c0ff */
[----:B------:R-:W-:Y:S02]  /*6e10*/  LOP3.LUT R16, R16, 0xffffffef, RZ, 0xc0, !PT ;  /* 0xffffffef10107812 */ /* 0x000fe400078ec0ff */
[----:B------:R-:W-:-:S04]  /*6e20*/  ISETP.LT.OR P3, PT, R10, 0x1, P3 ;  /* 0x000000010a00780c */ /* 0x000fc80001f61670 */
[----:B------:R-:W-:-:S03]  /*6e30*/  FSEL R26, R26, -INF , !P3 ;  /* 0xff8000001a1a7808 */ /* 0x000fc60005800000 */
[----:B------:R-:W-:Y:S02]  /*6e40*/  @P0 LOP3.LUT R16, R16, 0x10, RZ, 0xfc, !PT ;  /* 0x0000001010100812 */ /* 0x000fe400078efcff */
[----:B------:R-:W-:Y:S02]  /*6e50*/  ISETP.LT.OR P0, PT, R10, 0x69, P4 ;  /* 0x000000690a00780c */ /* 0x000fe40002701670 */
[C---:B------:R-:W-:Y:S02]  /*6e60*/  LOP3.LUT P4, RZ, R16.reuse, 0x20, RZ, 0xc0, !PT ;  /* 0x0000002010ff7812 */ /* 0x040fe4000788c0ff */
[----:B------:R-:W-:Y:S02]  /*6e70*/  LOP3.LUT R16, R16, 0xfffffffb, RZ, 0xc0, !PT ;  /* 0xfffffffb10107812 */ /* 0x000fe400078ec0ff */
[----:B0-----:R-:W-:Y:S01]  /*6e80*/  FMNMX.FTZ R0, R0, R4, !PT ;  /* 0x0000000400007209 */ /* 0x001fe20007810000 */
[----:B------:R-:W-:Y:S01]  /*6e90*/  IMAD.U32 R4, RZ, RZ, UR41 ;  /* 0x00000029ff047e24 */ /* 0x000fe2000f8e00ff */
[----:B------:R-:W-:-:S03]  /*6ea0*/  ISETP.LT.OR P4, PT, R10, 0x7a, P4 ;  /* 0x0000007a0a00780c */ /* 0x000fc60002781670 */
[----:B------:R-:W-:Y:S01]  /*6eb0*/  FFMA.FTZ R4, R0, R4, -8 ;  /* 0xc100000000047423 */ /* 0x000fe20000010004 */
[----:B------:R-:W-:Y:S02]  /*6ec0*/  FSEL R87, R87, -INF , !P4 ;  /* 0xff80000057577808 */ /* 0x000fe40006000000 */
[----:B------:R-:W-:Y:S02]  /*6ed0*/  @P0 LOP3.LUT R16, R16, 0x4, RZ, 0xfc, !PT ;  /* 0x0000000410100812 */ /* 0x000fe400078efcff */
[----:B------:R-:W-:Y:S02]  /*6ee0*/  ISETP.LT.OR P0, PT, R10, 0x6a, P5 ;  /* 0x0000006a0a00780c */ /* 0x000fe40002f01670 */
[----:B------:R-:W-:Y:S02]  /*6ef0*/  FSETP.NEU.FTZ.AND P5, PT, R0, -INF , PT ;  /* 0xff8000000000780b */ /* 0x000fe40003fbd000 */
[----:B------:R-:W-:Y:S02]  /*6f00*/  LOP3.LUT R16, R16, 0xefffffff, RZ, 0xc0, !PT ;  /* 0xefffffff10107812 */ /* 0x000fe400078ec0ff */
[----:B------:R-:W-:-:S02]  /*6f10*/  FSEL R4, R4, RZ, P5 ;  /* 0x000000ff04047208 */ /* 0x000fc40002800000 */
[----:B------:R-:W-:-:S03]  /*6f20*/  FSEL R5, R0, RZ, P5 ;  /* 0x000000ff00057208 */ /* 0x000fc60002800000 */
        /* <DEDUP_REMOVED lines=33> */
[----:B------:R-:W-:-:S01]  /*7140*/  FADD.FTZ R5, -R5, R6 ;  /* 0x0000000605057221 */ /* 0x000fc20000010100 */
[----:B------:R-:W-:Y:S01]  /*7150*/  @P0 LOP3.LUT R16, R16, 0x10000000, RZ, 0xfc, !PT ;  /* 0x1000000010100812 */ /* 0x000fe200078efcff */
[----:B------:R-:W-:Y:S01]  /*7160*/  MUFU.EX2 R24, R24 ;  /* 0x0000001800187308 */ /* 0x000fe20000000800 */
[----:B------:R-:W-:Y:S01]  /*7170*/  FMNMX.FTZ R4, R27, R4, !PT ;  /* 0x000000041b047209 */ /* 0x000fe20007810000 */
[----:B------:R-:W-:Y:S01]  /*7180*/  FMUL.FTZ R5, R5, UR41 ;  /* 0x0000002905057c20 */ /* 0x000fe20008410000 */
[----:B------:R-:W-:-:S02]  /*7190*/  LOP3.LUT R16, R16, 0xdfffffff, RZ, 0xc0, !PT ;  /* 0xdfffffff10107812 */ /* 0x000fc400078ec0ff */
[----:B------:R-:W-:Y:S02]  /*71a0*/  FMNMX.FTZ R4, R30, R4, !PT ;  /* 0x000000041e047209 */ /* 0x000fe40007810000 */
[----:B------:R-:W-:Y:S01]  /*71b0*/  @P6 LOP3.LUT R16, R16, 0x20000000, RZ, 0xfc, !PT ;  /* 0x2000000010106812 */ /* 0x000fe200078efcff */
[----:B------:R-:W0:Y:S01]  /*71c0*/  MUFU.EX2 R5, R5 ;  /* 0x0000000500057308 */ /* 0x000e220000000800 */
[----:B------:R-:W-:Y:S02]  /*71d0*/  FMNMX.FTZ R4, R31, R4, !PT ;  /* 0x000000041f047209 */ /* 0x000fe40007810000 */
[----:B------:R-:W-:Y:S02]  /*71e0*/  LOP3.LUT P6, RZ, R16, 0x100, RZ, 0xc0, !PT ;  /* 0x0000010010ff7812 */ /* 0x000fe400078cc0ff */
[----:B------:R-:W-:Y:S02]  /*71f0*/  FMNMX.FTZ R4, R34, R4, !PT ;  /* 0x0000000422047209 */ /* 0x000fe40007810000 */
[----:B------:R-:W-:Y:S01]  /*7200*/  LOP3.LUT P0, RZ, R16, 0x40, RZ, 0xc0, !PT ;  /* 0x0000004010ff7812 */ /* 0x000fe2000780c0ff */
[----:B------:R-:W1:Y:S01]  /*7210*/  MUFU.EX2 R25, R25 ;  /* 0x0000001900197308 */ /* 0x000e620000000800 */
[----:B------:R-:W-:-:S02]  /*7220*/  FMNMX.FTZ R4, R35, R4, !PT ;  /* 0x0000000423047209 */ /* 0x000fc40007810000 */
[----:B------:R-:W-:Y:S02]  /*7230*/  FSEL R71, R71, -INF , !P6 ;  /* 0xff80000047477808 */ /* 0x000fe40007000000 */
[----:B------:R-:W-:Y:S02]  /*7240*/  FMNMX.FTZ R4, R38, R4, !PT ;  /* 0x0000000426047209 */ /* 0x000fe40007810000 */
[----:B------:R-:W-:Y:S01]  /*7250*/  LOP3.LUT P5, RZ, R16, 0x10, RZ, 0xc0, !PT ;  /* 0x0000001010ff7812 */ /* 0x000fe200078ac0ff */
[----:B------:R-:W-:Y:S01]  /*7260*/  MUFU.EX2 R28, R28 ;  /* 0x0000001c001c7308 */ /* 0x000fe20000000800 */
[----:B------:R-:W-:Y:S01]  /*7270*/  FMNMX.FTZ R4, R39, R4, !PT ;  /* 0x0000000427047209 */ /* 0x000fe20007810000 */
[----:B0-----:R-:W-:Y:S01]  /*7280*/  FFMA.FTZ R3, R5, R3, R24 ;  /* 0x0000000305037223 */ /* 0x001fe20000010018 */
[----:B------:R-:W-:Y:S02]  /*7290*/  FSEL R74, R74, -INF , !P0 ;  /* 0xff8000004a4a7808 */ /* 0x000fe40004000000 */
[----:B------:R-:W-:-:S02]  /*72a0*/  FMNMX.FTZ R4, R42, R4, !PT ;  /* 0x000000042a047209 */ /* 0x000fc40007810000 */
[----:B------:R-:W-:Y:S01]  /*72b0*/  FSEL R75, R75, -INF , !P5 ;  /* 0xff8000004b4b7808 */ /* 0x000fe20006800000 */
[----:B------:R-:W-:Y:S01]  /*72c0*/  MUFU.EX2 R29, R29 ;  /* 0x0000001d001d7308 */ /* 0x000fe20000000800 */
[----:B------:R-:W-:Y:S01]  /*72d0*/  FMNMX.FTZ R4, R43, R4, !PT ;  /* 0x000000042b047209 */ /* 0x000fe20007810000 */
[----:B-1----:R-:W-:Y:S01]  /*72e0*/  FADD.FTZ R3, R25, R3 ;  /* 0x0000000319037221 */ /* 0x002fe20000010000 */
[----:B------:R-:W-:Y:S02]  /*72f0*/  LOP3.LUT P5, RZ, R16, 0x4, RZ, 0xc0, !PT ;  /* 0x0000000410ff7812 */ /* 0x000fe400078ac0ff */
[----:B------:R-:W-:Y:S02]  /*7300*/  FMNMX.FTZ R4, R46, R4, !PT ;  /* 0x000000042e047209 */ /* 0x000fe40007810000 */
[----:B------:R-:W-:Y:S01]  /*7310*/  LOP3.LUT P0, RZ, R16, 0x10000000, RZ, 0xc0, !PT ;  /* 0x1000000010ff7812 */ /* 0x000fe2000780c0ff */
[----:B------:R-:W-:Y:S01]  /*7320*/  MUFU.EX2 R32, R32 ;  /* 0x0000002000207308 */ /* 0x000fe20000000800 */
[----:B------:R-:W-:-:S02]  /*7330*/  FMNMX.FTZ R4, R47, R4, !PT ;  /* 0x000000042f047209 */ /* 0x000fc40007810000 */
[----:B------:R-:W-:Y:S02]  /*7340*/  FSEL R78, R78, -INF , !P5 ;  /* 0xff8000004e4e7808 */ /* 0x000fe40006800000 */
[----:B------:R-:W-:Y:S02]  /*7350*/  FMNMX.FTZ R4, R50, R4, !PT ;  /* 0x0000000432047209 */ /* 0x000fe40007810000 */
[----:B------:R-:W-:Y:S01]  /*7360*/  LOP3.LUT P6, RZ, R16, 0x20000000, RZ, 0xc0, !PT ;  /* 0x2000000010ff7812 */ /* 0x000fe200078cc0ff */
[----:B------:R-:W-:Y:S01]  /*7370*/  MUFU.EX2 R33, R33 ;  /* 0x0000002100217308 */ /* 0x000fe20000000800 */
[----:B------:R-:W-:Y:S02]  /*7380*/  FMNMX.FTZ R4, R51, R4, !PT ;  /* 0x0000000433047209 */ /* 0x000fe40007810000 */
[----:B------:R-:W-:Y:S02]  /*7390*/  FSEL R79, R79, -INF , !P0 ;  /* 0xff8000004f4f7808 */ /* 0x000fe40004000000 */
[----:B------:R-:W-:-:S02]  /*73a0*/  FMNMX.FTZ R4, R54, R4, !PT ;  /* 0x0000000436047209 */ /* 0x000fc40007810000 */
[----:B------:R-:W-:Y:S01]  /*73b0*/  FSEL R82, R82, -INF , !P6 ;  /* 0xff80000052527808 */ /* 0x000fe20007000000 */
[----:B------:R-:W-:Y:S01]  /*73c0*/  MUFU.EX2 R36, R36 ;  /* 0x0000002400247308 */ /* 0x000fe20000000800 */
[----:B------:R-:W-:Y:S02]  /*73d0*/  FMNMX.FTZ R4, R55, R4, !PT ;  /* 0x0000000437047209 */ /* 0x000fe40007810000 */
[----:B------:R-:W-:Y:S02]  /*73e0*/  LOP3.LUT P0, RZ, R16, 0x8000000, RZ, 0xc0, !PT ;  /* 0x0800000010ff7812 */ /* 0x000fe4000780c0ff */
        /* <DEDUP_REMOVED lines=24> */
[----:B------:R-:W0:Y:S02]  /*7570*/  SHFL.BFLY PT, R6, R4, 0x2, 0x1f ;  /* 0x0c401f0004067f89 */ /* 0x000e2400000e0000 */
        /* <DEDUP_REMOVED lines=14> */
[----:B------:R-:W-:Y:S01]  /*7660*/  IMAD.U32 R7, RZ, RZ, UR41 ;  /* 0x00000029ff077e24 */ /* 0x000fe2000f8e00ff */
[----:B------:R-:W-:Y:S02]  /*7670*/  MUFU.EX2 R69, R69 ;  /* 0x0000004500457308 */ /* 0x000fe40000000800 */
[----:B------:R-:W-:Y:S01]  /*7680*/  FMUL.FTZ R6, R6, UR41 ;  /* 0x0000002906067c20 */ /* 0x000fe20008410000 */
[----:B------:R-:W-:-:S05]  /*7690*/  FFMA.FTZ R7, R4, R7, -8 ;  /* 0xc100000004077423 */ /* 0x000fca0000010007 */
        /* <DEDUP_REMOVED lines=44> */
[----:B------:R-:W-:-:S02]  /*7960*/  FFMA.FTZ R7, R87, UR41, -R7 ;  /* 0x0000002957077c23 */ /* 0x000fc40008010807 */
[----:B------:R-:W-:-:S02]  /*7970*/  FADD.FTZ R2, R33, R2 ;  /* 0x0000000221027221 */ /* 0x000fc40000010000 */
        /* <DEDUP_REMOVED lines=92> */
.L_x_12027:
        /* <DEDUP_REMOVED lines=90> */
.L_x_12009:
        /* <DEDUP_REMOVED lines=24> */
.L_x_12030:
[----:B------:R-:W-:Y:S02]  /*8660*/  ULDC UR15, c[0x0][0x9e4] ;  /* 0x00027900000f7ab9 */ /* 0x000fe40000000800 */
[----:B------:R-:W-:-:S11]  /*8670*/  UISETP.NE.AND UP0, UPT, UR15, 0x1, UPT ;  /* 0x000000010f00788c */ /* 0x000fd6000bf05270 */
[----:B------:R-:W-:Y:S02]  /*8680*/  @UP0 ULDC.64 UR6, c[0x0][0x9e8] ;  /* 0x00027a0000060ab9 */ /* 0x000fe40000000a00 */
[----:B------:R-:W-:-:S04]  /*8690*/  UIMAD.WIDE.U32 UR10, UR14, UR6, URZ ;  /* 0x000000060e0a72a5 */ /* 0x000fc8000f8e003f */
[----:B------:R-:W-:-:S12]  /*86a0*/  @UP0 USHF.R.U32.HI UR14, URZ, UR7, UR11 ;  /* 0x000000073f0e0299 */ /* 0x000fd8000801160b */
.L_x_12031:
[----:B------:R-:W-:-:S04]  /*86b0*/  UIMAD UR14, UR14, UR15, URZ ;  /* 0x0000000f0e0e72a4 */ /* 0x000fc8000f8e023f */
[----:B------:R-:W-:-:S04]  /*86c0*/  UISETP.LT.AND UP0, UPT, UR18, UR14, UPT ;  /* 0x0000000e1200728c */ /* 0x000fc8000bf01270 */
[----:B------:R-:W-:-:S12]  /*86d0*/  USEL UR18, UR18, UR14, !UP0 ;  /* 0x0000000e12127287 */ /* 0x000fd8000c000000 */
.L_x_12029:
        /* <DEDUP_REMOVED lines=12> */
.L_x_12043:
[----:B------:R-:W-:-:S04]  /*87a0*/  UIADD3 UR48, UR19, 0x1, URZ ;  /* 0x0000000113307890 */ /* 0x000fc8000fffe03f */
[----:B------:R-:W-:-:S04]  /*87b0*/  UISETP.NE.AND UP0, UPT, UR48, 0x2, UPT ;  /* 0x000000023000788c */ /* 0x000fc8000bf05270 */
[----:B------:R-:W-:Y:S02]  /*87c0*/  USEL UR49, URZ, 0x1, UP0 ;  /* 0x000000013f317887 */ /* 0x000fe40008000000 */
[----:B------:R-:W-:Y:S02]  /*87d0*/  USEL UR48, UR48, URZ, UP0 ;  /* 0x0000003f30307287 */ /* 0x000fe40008000000 */
[----:B------:R-:W-:Y:S01]  /*87e0*/  ULOP3.LUT UR49, UR18, UR49, URZ, 0x3c, !UPT ;  /* 0x0000003112317292 */ /* 0x000fe2000f8e3c3f */
[----:B------:R-:W-:Y:S11]  /*87f0*/  @!P0 BRA `(.L_x_12033) ;  /* 0x0000000000048947 */ /* 0x000ff60003800000 */
[----:B------:R-:W-:Y:S01]  /*8800*/  BPT.TRAP 0x1 ;  /* 0x000000040000795c */ /* 0x000fe20000300000 */
.L_x_12033:
[----:B------:R-:W-:Y:S01]  /*8810*/  ULEA UR6, UR48, UR46, 0x3 ;  /* 0x0000002e30067291 */ /* 0x000fe2000f8e183f */
[----:B------:R-:W-:-:S05]  /*8820*/  IMAD.U32 R0, RZ, RZ, UR49 ;  /* 0x00000031ff007e24 */ /* 0x000fca000f8e00ff */
[----:B------:R-:W-:-:S04]  /*8830*/  SHF.L.U32 R0, R0, 0x1f, RZ ;  /* 0x0000001f00007819 */ /* 0x000fc800000006ff */
[----:B------:R0:W1:Y:S01]  /*8840*/  SYNCS.PHASECHK.TRANS64.TRYWAIT P1, [UR6+0x19c30], R0 ;  /* 0x019c3000ff0075a7 */ /* 0x0000620008020146 */
[----:B------:R-:W-:Y:S05]  /*8850*/  @!P0 BRA `(.L_x_12034) ;  /* 0x0000000000048947 */ /* 0x000fea0003800000 */
[----:B------:R-:W-:Y:S01]  /*8860*/  BPT.TRAP 0x1 ;  /* 0x000000040000795c */ /* 0x000fe20000300000 */
.L_x_12034:
[----:B-1----:R-:W-:Y:S05]  /*8870*/  @P1 BRA `(.L_x_12035) ;  /* 0x0000000000081947 */ /* 0x002fea0003800000 */
[----:B------:R-:W1:Y:S02]  /*8880*/  SYNCS.PHASECHK.TRANS64.TRYWAIT P1, [UR6+0x19c30], R0 ;  /* 0x019c3000ff0075a7 */ /* 0x000e640008020146 */
[----:B-1----:R-:W-:Y:S05]  /*8890*/  @!P1 BRA `(.L_x_12036) ;  /* 0x000000f400709947 */ /* 0x002fea0003800000 */
.L_x_12035:
        /* <DEDUP_REMOVED lines=17> */
.L_x_12037:
[----:B------:R-:W-:Y:S01]  /*89b0*/  ULEA UR11, UR19, UR46, 0x3 ;  /* 0x0000002e130b7291 */ /* 0x000fe2000f8e183f */
[----:B01----:R-:W-:-:S05]  /*89c0*/  IMAD.U32 R0, RZ, RZ, UR18 ;  /* 0x00000012ff007e24 */ /* 0x003fca000f8e00ff */
[----:B------:R-:W-:-:S04]  /*89d0*/  SHF.L.U32 R0, R0, 0x1f, RZ ;  /* 0x0000001f00007819 */ /* 0x000fc800000006ff */
[----:B------:R0:W1:Y:S01]  /*89e0*/  SYNCS.PHASECHK.TRANS64.TRYWAIT P1, [UR11+0x19c50], R0 ;  /* 0x019c5000ff0075a7 */ /* 0x000062000802014b */
[----:B------:R-:W-:Y:S05]  /*89f0*/  @!P0 BRA `(.L_x_12038) ;  /* 0x0000000000048947 */ /* 0x000fea0003800000 */
[----:B------:R-:W-:Y:S01]  /*8a00*/  BPT.TRAP 0x1 ;  /* 0x000000040000795c */ /* 0x000fe20000300000 */
.L_x_12038:
[----:B-1----:R-:W-:Y:S05]  /*8a10*/  @P1 BRA `(.L_x_12039) ;  /* 0x0000000000081947 */ /* 0x002fea0003800000 */
[----:B------:R-:W1:Y:S02]  /*8a20*/  SYNCS.PHASECHK.TRANS64.TRYWAIT P1, [UR11+0x19c50], R0 ;  /* 0x019c5000ff0075a7 */ /* 0x000e64000802014b */
[----:B-1----:R-:W-:Y:S05]  /*8a30*/  @!P1 BRA `(.L_x_12040) ;  /* 0x000000f400209947 */ /* 0x002fea0003800000 */
.L_x_12039:
        /* <DEDUP_REMOVED lines=27> */
.L_x_12041:
[----:B01----:R-:W-:Y:S01]  /*8bf0*/  FMNMX.FTZ R0, R24, R5, !PT ;  /* 0x0000000518007209 */ /* 0x003fe20007810000 */
[----:B------:R-:W-:Y:S01]  /*8c00*/  IMAD.U32 R9, RZ, RZ, UR41 ;  /* 0x00000029ff097e24 */ /* 0x000fe2000f8e00ff */
[----:B------:R-:W-:Y:S02]  /*8c10*/  ULEA UR6, UR48, UR46, 0x3 ;  /* 0x0000002e30067291 */ /* 0x000fe4000f8e183f */
[----:B------:R-:W-:Y:S02]  /*8c20*/  FMNMX.FTZ R7, R25, R0, !PT ;  /* 0x0000000019077209 */ /* 0x000fe40007810000 */
[----:B------:R-:W-:Y:S02]  /*8c30*/  UIADD3 UR6, UR6, 0x19c40, URZ ;  /* 0x00019c4006067890 */ /* 0x000fe4000fffe03f */
[----:B------:R-:W-:Y:S02]  /*8c40*/  FMNMX.FTZ R0, R28, R7, !PT ;  /* 0x000000071c007209 */ /* 0x000fe40007810000 */
[----:B------:R-:W-:-:S02]  /*8c50*/  UPRMT UR6, UR45, 0x654, UR6 ;  /* 0x000006542d067896 */ /* 0x000fc40008000006 */
        /* <DEDUP_REMOVED lines=73> */
[----:B------:R-:W-:-:S04]  /*90f0*/  IMAD.U32 R7, RZ, RZ, UR41 ;  /* 0x00000029ff077e24 */ /* 0x000fc8000f8e00ff */
[----:B------:R-:W-:Y:S01]  /*9100*/  FFMA.FTZ R7, R0, R7, -8 ;  /* 0xc100000000077423 */ /* 0x000fe20000010007 */
[----:B------:R-:W-:-:S01]  /*9110*/  FADD.FTZ R6, -R4, R6 ;  /* 0x0000000604067221 */ /* 0x000fc20000010100 */
[----:B------:R-:W-:Y:S02]  /*9120*/  FFMA.FTZ R9, R4, R9, -8 ;  /* 0xc100000004097423 */ /* 0x000fe40000010009 */
[----:B------:R-:W-:-:S01]  /*9130*/  FFMA.FTZ R24, R24, UR41, -R7 ;  /* 0x0000002918187c23 */ /* 0x000fc20008010807 */
[----:B------:R-:W-:Y:S01]  /*9140*/  FMUL.FTZ R6, R6, UR41 ;  /* 0x0000002906067c20 */ /* 0x000fe20008410000 */
[----:B------:R-:W-:-:S01]  /*9150*/  FFMA.FTZ R26, R26, UR41, -R9 ;  /* 0x000000291a1a7c23 */ /* 0x000fc20008010809 */
[----:B------:R-:W-:Y:S01]  /*9160*/  FFMA.FTZ R25, R25, UR41, -R7 ;  /* 0x0000002919197c23 */ /* 0x000fe20008010807 */
[----:B------:R-:W-:-:S01]  /*9170*/  FFMA.FTZ R27, R27, UR41, -R9 ;  /* 0x000000291b1b7c23 */ /* 0x000fc20008010809 */
[----:B------:R-:W-:Y:S01]  /*9180*/  FFMA.FTZ R28, R28, UR41, -R7 ;  /* 0x000000291c1c7c23 */ /* 0x000fe20008010807 */
        /* <DEDUP_REMOVED lines=190> */
.L_x_12042:
        /* <DEDUP_REMOVED lines=88> */
[----:B------:R-:W-:Y:S01]  /*a2f0*/  F2FP.SATFINITE.E4M3.F32.PACK_AB_MERGE_C R139, R83, R82, R9 ;  /* 0x00000052538b723e */ /* 0x000fe20004807009 */
[----:B------:R-:W-:Y:S06]  /*a300*/  @P1 BRA `(.L_x_12043) ;  /* 0xffffffe400241947 */ /* 0x000fec000383ffff */
.L_x_12032:
        /* <DEDUP_REMOVED lines=9> */
.L_x_12063:
[----:B------:R-:W-:-:S04]  /*a3a0*/  UIADD3 UR48, UR18, 0x1, URZ ;  /* 0x0000000112307890 */ /* 0x000fc8000fffe03f */
[----:B------:R-:W-:-:S04]  /*a3b0*/  UISETP.NE.AND UP0, UPT, UR48, 0x2, UPT ;  /* 0x000000023000788c */ /* 0x000fc8000bf05270 */
[----:B------:R-:W-:Y:S02]  /*a3c0*/  USEL UR49, URZ, 0x1, UP0 ;  /* 0x000000013f317887 */ /* 0x000fe40008000000 */
[----:B------:R-:W-:Y:S02]  /*a3d0*/  USEL UR48, UR48, URZ, UP0 ;  /* 0x0000003f30307287 */ /* 0x000fe40008000000 */
[----:B------:R-:W-:Y:S01]  /*a3e0*/  ULOP3.LUT UR49, UR17, UR49, URZ, 0x3c, !UPT ;  /* 0x0000003111317292 */ /* 0x000fe2000f8e3c3f */
[----:B------:R-:W-:Y:S11]  /*a3f0*/  @!P0 BRA `(.L_x_12045) ;  /* 0x0000000000048947 */ /* 0x000ff60003800000 */
[----:B------:R-:W-:Y:S01]  /*a400*/  BPT.TRAP 0x1 ;  /* 0x000000040000795c */ /* 0x000fe20000300000 */
.L_x_12045:
[----:B------:R-:W-:Y:S01]  /*a410*/  ULEA UR6, UR48, UR46, 0x3 ;  /* 0x0000002e30067291 */ /* 0x000fe2000f8e183f */
[----:B------:R-:W-:-:S05]  /*a420*/  IMAD.U32 R0, RZ, RZ, UR49 ;  /* 0x00000031ff007e24 */ /* 0x000fca000f8e00ff */
[----:B------:R-:W-:-:S04]  /*a430*/  SHF.L.U32 R0, R0, 0x1f, RZ ;  /* 0x0000001f00007819 */ /* 0x000fc800000006ff */
[----:B------:R0:W1:Y:S01]  /*a440*/  SYNCS.PHASECHK.TRANS64.TRYWAIT P1, [UR6+0x19c30], R0 ;  /* 0x019c3000ff0075a7 */ /* 0x0000620008020146 */
[----:B------:R-:W-:Y:S05]  /*a450*/  @!P0 BRA `(.L_x_12046) ;  /* 0x0000000000048947 */ /* 0x000fea0003800000 */
[----:B------:R-:W-:Y:S01]  /*a460*/  BPT.TRAP 0x1 ;  /* 0x000000040000795c */ /* 0x000fe20000300000 */
.L_x_12046:
[----:B-1----:R-:W-:Y:S05]  /*a470*/  @P1 BRA `(.L_x_12047) ;  /* 0x0000000000081947 */ /* 0x002fea0003800000 */
[----:B------:R-:W1:Y:S02]  /*a480*/  SYNCS.PHASECHK.TRANS64.TRYWAIT P1, [UR6+0x19c30], R0 ;  /* 0x019c3000ff0075a7 */ /* 0x000e640008020146 */
[----:B-1----:R-:W-:Y:S05]  /*a490*/  @!P1 BRA `(.L_x_12048) ;  /* 0x000000d800a09947 */ /* 0x002fea0003800000 */
.L_x_12047:
        /* <DEDUP_REMOVED lines=17> */
.L_x_12049:
[----:B------:R-:W-:Y:S01]  /*a5b0*/  ULEA UR11, UR18, UR46, 0x3 ;  /* 0x0000002e120b7291 */ /* 0x000fe2000f8e183f */
[----:B01----:R-:W-:-:S05]  /*a5c0*/  IMAD.U32 R0, RZ, RZ, UR17 ;  /* 0x00000011ff007e24 */ /* 0x003fca000f8e00ff */
[----:B------:R-:W-:-:S04]  /*a5d0*/  SHF.L.U32 R0, R0, 0x1f, RZ ;  /* 0x0000001f00007819 */ /* 0x000fc800000006ff */
[----:B------:R0:W1:Y:S01]  /*a5e0*/  SYNCS.PHASECHK.TRANS64.TRYWAIT P1, [UR11+0x19c50], R0 ;  /* 0x019c5000ff0075a7 */ /* 0x000062000802014b */
[----:B------:R-:W-:Y:S05]  /*a5f0*/  @!P0 BRA `(.L_x_12050) ;  /* 0x0000000000048947 */ /* 0x000fea0003800000 */
[----:B------:R-:W-:Y:S01]  /*a600*/  BPT.TRAP 0x1 ;  /* 0x000000040000795c */ /* 0x000fe20000300000 */
.L_x_12050:
[----:B-1----:R-:W-:Y:S05]  /*a610*/  @P1 BRA `(.L_x_12051) ;  /* 0x0000000000081947 */ /* 0x002fea0003800000 */
[----:B------:R-:W1:Y:S02]  /*a620*/  SYNCS.PHASECHK.TRANS64.TRYWAIT P1, [UR11+0x19c50], R0 ;  /* 0x019c5000ff0075a7 */ /* 0x000e64000802014b */
[----:B-1----:R-:W-:Y:S05]  /*a630*/  @!P1 BRA `(.L_x_12052) ;  /* 0x000000d800509947 */ /* 0x002fea0003800000 */
.L_x_12051:
        /* <DEDUP_REMOVED lines=27> */
.L_x_12053:
[----:B------:R-:W-:Y:S01]  /*a7f0*/  UISETP.NE.AND UP1, UPT, UR54, URZ, UPT ;  /* 0x0000003f3600728c */ /* 0x000fe2000bf25270 */
[----:B01----:R-:W-:Y:S01]  /*a800*/  VIADD R0, R18, UR39 ;  /* 0x0000002712007c36 */ /* 0x003fe20008000000 */
[----:B------:R-:W-:Y:S01]  /*a810*/  UISETP.NE.AND UP0, UPT, UR53, URZ, UPT ;  /* 0x0000003f3500728c */ /* 0x000fe2000bf05270 */
[----:B------:R-:W-:Y:S02]  /*a820*/  IMAD.SHL.U32 R9, R8, 0x80, RZ ;  /* 0x0000008008097824 */ /* 0x000fe400078e00ff */
[----:B------:R-:W-:Y:S01]  /*a830*/  IMAD.U32 R11, RZ, RZ, UR47 ;  /* 0x0000002fff0b7e24 */ /* 0x000fe2000f8e00ff */
[----:B------:R-:W-:Y:S02]  /*a840*/  PLOP3.LUT P1, PT, PT, PT, UP1, 0x80, 0x0 ;  /* 0x000000000000781c */ /* 0x000fe40003f2f018 */
[----:B------:R-:W-:-:S03]  /*a850*/  PLOP3.LUT P2, PT, PT, PT, UP1, 0x80, 0x0 ;  /* 0x000000000000781c */ /* 0x000fc60003f4f018 */
[----:B------:R-:W-:-:S08]  /*a860*/  @UP1 ULDC UR6, c[0x0][0x44c] ;  /* 0x0001130000061ab9 */ /* 0x000fd00000000800 */
[----:B------:R-:W-:Y:S01]  /*a870*/  @P1 IMAD.HI.U32 R4, R0, UR6, RZ ;  /* 0x0000000600041c27 */ /* 0x000fe2000f8e00ff */
[----:B------:R-:W-:Y:S01]  /*a880*/  @UP1 ULDC UR6, c[0x0][0x450] ;  /* 0x0001140000061ab9 */ /* 0x000fe20000000800 */
[----:B------:R-:W-:-:S03]  /*a890*/  PLOP3.LUT P1, PT, PT, PT, UP0, 0x40, 0x0 ;  /* 0x000000000000781c */ /* 0x000fc60003f2e808 */
[----:B------:R-:W-:Y:S01]  /*a8a0*/  @P2 SHF.R.U32.HI R0, RZ, UR6, R4 ;  /* 0x00000006ff002c19 */ /* 0x000fe20008011604 */
[----:B------:R-:W-:Y:S01]  /*a8b0*/  ULEA UR6, UR48, UR46, 0x3 ;  /* 0x0000002e30067291 */ /* 0x000fe2000f8e183f */
[----:B------:R-:W-:-:S03]  /*a8c0*/  IADD3 R4, -R17, 0x1, -R9 ;  /* 0x0000000111047810 */ /* 0x000fc60007ffe909 */
[----:B------:R-:W-:Y:S01]  /*a8d0*/  UIADD3 UR6, UR6, 0x19c40, URZ ;  /* 0x00019c4006067890 */ /* 0x000fe2000fffe03f */
[----:B------:R-:W0:Y:S01]  /*a8e0*/  SHFL.IDX PT, R14, R0, RZ, 0x1c1f ;  /* 0x001c1fff000e7589 */ /* 0x000e2200000e0000 */
[----:B------:R-:W-:Y:S02]  /*a8f0*/  IADD3 R11, -R11, UR40, R4 ;  /* 0x000000280b0b7c10 */ /* 0x000fe4000fffe104 */
[----:B------:R-:W-:-:S03]  /*a900*/  UPRMT UR6, UR45, 0x654, UR6 ;  /* 0x000006542d067896 */ /* 0x000fc60008000006 */
[----:B------:R-:W-:-:S06]  /*a910*/  VIADD R10, R11, UR21 ;  /* 0x000000150b0a7c36 */ /* 0x000fcc0008000000 */
        /* <DEDUP_REMOVED lines=19> */
.L_x_12056:
[----:B------:R-:W-:-:S05]  /*aa50*/  IMAD.U32 R15, RZ, RZ, UR19 ;  /* 0x00000013ff0f7e24 */ /* 0x000fca000f8e00ff */
[----:B------:R-:W-:-:S13]  /*aa60*/  ISETP.NE.AND P1, PT, R15, 0x1, PT ;  /* 0x000000010f00780c */ /* 0x000fda0003f25270 */
[----:B------:R-:W0:Y:S02]  /*aa70*/  @P1 LDC.64 R4, c[0x0][0x9e8] ;  /* 0x00027a00ff041b82 */ /* 0x000e240000000a00 */
[----:B0-----:R-:W-:-:S05]  /*aa80*/  @P1 IMAD.HI.U32 R4, R14, R4, RZ ;  /* 0x000000040e041227 */ /* 0x001fca00078e00ff */
[----:B------:R-:W-:-:S07]  /*aa90*/  @P1 SHF.R.U32.HI R14, RZ, R5, R4 ;  /* 0x00000005ff0e1219 */ /* 0x000fce0000011604 */
.L_x_12057:
[----:B------:R-:W-:Y:S05]  /*aaa0*/  BSYNC B0 ;  /* 0x0000000000007941 */ /* 0x000fea0003800000 */
.L_x_12055:
[----:B------:R-:W-:-:S04]  /*aab0*/  IMAD R14, R14, R15, -R9 ;  /* 0x0000000f0e0e7224 */ /* 0x000fc800078e0a09 */
[----:B------:R-:W-:-:S05]  /*aac0*/  IMAD.IADD R14, R14, 0x1, -R17 ;  /* 0x000000010e0e7824 */ /* 0x000fca00078e0a11 */
[----:B------:R-:W-:Y:S02]  /*aad0*/  VIMNMX R13, R13, R14, !PT ;  /* 0x0000000e0d0d7248 */ /* 0x000fe40007fe0100 */
[----:B------:R-:W-:-:S07]  /*aae0*/  VIADDMNMX R12, R14, R15, R12, PT ;  /* 0x0000000f0e0c7246 */ /* 0x000fce000380010c */
.L_x_12054:
        /* <DEDUP_REMOVED lines=116> */
.L_x_12060:
[----:B------:R-:W-:-:S05]  /*b230*/  IMAD.U32 R12, RZ, RZ, UR19 ;  /* 0x00000013ff0c7e24 */ /* 0x000fca000f8e00ff */
[----:B------:R-:W-:-:S13]  /*b240*/  ISETP.NE.AND P2, PT, R12, 0x1, PT ;  /* 0x000000010c00780c */ /* 0x000fda0003f45270 */
[----:B------:R-:W0:Y:S02]  /*b250*/  @P2 LDC.64 R4, c[0x0][0x9e8] ;  /* 0x00027a00ff042b82 */ /* 0x000e240000000a00 */
[----:B0-----:R-:W-:-:S05]  /*b260*/  @P2 IMAD.HI.U32 R4, R0, R4, RZ ;  /* 0x0000000400042227 */ /* 0x001fca00078e00ff */
[----:B------:R-:W-:-:S07]  /*b270*/  @P2 SHF.R.U32.HI R0, RZ, R5, R4 ;  /* 0x00000005ff002219 */ /* 0x000fce0000011604 */
.L_x_12061:
[----:B------:R-:W-:Y:S05]  /*b280*/  BSYNC B0 ;  /* 0x0000000000007941 */ /* 0x000fea0003800000 */
.L_x_12059:
[----:B------:R-:W-:-:S04]  /*b290*/  IMAD R0, R0, R12, -R9 ;  /* 0x0000000c00007224 */ /* 0x000fc800078e0a09 */
[----:B------:R-:W-:-:S05]  /*b2a0*/  IMAD.IADD R0, R0, 0x1, -R17 ;  /* 0x0000000100007824 */ /* 0x000fca00078e0a11 */
[----:B------:R-:W-:Y:S02]  /*b2b0*/  VIMNMX R11, R11, R0, !PT ;  /* 0x000000000b0b7248 */ /* 0x000fe40007fe0100 */
[----:B------:R-:W-:-:S07]  /*b2c0*/  VIADDMNMX R10, R0, R12, R10, PT ;  /* 0x0000000c000a7246 */ /* 0x000fce000380010a */
.L_x_12058:
        /* <DEDUP_REMOVED lines=414> */
.L_x_12062:
        /* <DEDUP_REMOVED lines=90> */
.L_x_12044:
[----:B------:R-:W-:Y:S06]  /*d250*/  BAR.ARV 0x8, 0x200 ;  /* 0x0208000000007b1d */ /* 0x000fec0000002000 */
[----:B------:R-:W-:Y:S05]  /*d260*/  @!P0 BRA `(.L_x_12064) ;  /* 0x0000000000048947 */ /* 0x000fea0003800000 */
[----:B------:R-:W-:Y:S01]  /*d270*/  BPT.TRAP 0x1 ;  /* 0x000000040000795c */ /* 0x000fe20000300000 */
.L_x_12064:
[----:B------:R-:W-:Y:S01]  /*d280*/  ULEA UR14, UR48, UR46, 0x3 ;  /* 0x0000002e300e7291 */ /* 0x000fe2000f8e183f */
[----:B------:R-:W-:-:S05]  /*d290*/  IMAD.U32 R5, RZ, RZ, UR49 ;  /* 0x00000031ff057e24 */ /* 0x000fca000f8e00ff */
[----:B------:R-:W-:-:S04]  /*d2a0*/  SHF.L.U32 R5, R5, 0x1f, RZ ;  /* 0x0000001f05057819 */ /* 0x000fc800000006ff */
[----:B------:R0:W1:Y:S01]  /*d2b0*/  SYNCS.PHASECHK.TRANS64.TRYWAIT P1, [UR14+0x19c50], R5 ;  /* 0x019c5005ff0075a7 */ /* 0x000062000802014e */
[----:B------:R-:W-:Y:S05]  /*d2c0*/  @!P0 BRA `(.L_x_12065) ;  /* 0x0000000000048947 */ /* 0x000fea0003800000 */
[----:B------:R-:W-:Y:S01]  /*d2d0*/  BPT.TRAP 0x1 ;  /* 0x000000040000795c */ /* 0x000fe20000300000 */
.L_x_12065:
[----:B-1----:R-:W-:Y:S05]  /*d2e0*/  @P1 BRA `(.L_x_12066) ;  /* 0x0000000000081947 */ /* 0x002fea0003800000 */
[----:B------:R-:W1:Y:S02]  /*d2f0*/  SYNCS.PHASECHK.TRANS64.TRYWAIT P1, [UR14+0x19c50], R5 ;  /* 0x019c5005ff0075a7 */ /* 0x000e64000802014e */
[----:B-1----:R-:W-:Y:S05]  /*d300*/  @!P1 BRA `(.L_x_12067) ;  /* 0x000000ac00349947 */ /* 0x002fea0003800000 */
.L_x_12066:
[----:B------:R-:W-:Y:S01]  /*d310*/  ULDC.64 UR4, c[0x0][0x9a0] ;  /* 0x0002680000047ab9 */ /* 0x000fe20000000a00 */
[----:B------:R-:W-:Y:S01]  /*d320*/  UIADD3 UR46, UR46, 0x3000, URZ ;  /* 0x000030002e2e7890 */ /* 0x000fe2000fffe03f */
[----:B------:R-:W-:Y:S01]  /*d330*/  WARPGROUP.ARRIVE ;  /* 0x00000000000079c5 */ /* 0x000fe20000000000 */
[----:B------:R-:W-:Y:S01]  /*d340*/  UISETP.NE.U32.AND UP0, UPT, UR4, URZ, UPT ;  /* 0x0000003f0400728c */ /* 0x000fe2000bf05070 */
[----:B01----:R-:W-:Y:S01]  /*d350*/  IMAD.MOV.U32 R5, RZ, RZ, 0x3f800000 ;  /* 0x3f800000ff057424 */ /* 0x003fe200078e00ff */
[----:B------:R-:W-:Y:S02]  /*d360*/  USHF.R.U32.HI UR46, URZ, 0x4, UR46 ;  /* 0x000000043f2e7899 */ /* 0x000fe4000801162e */
[----:B------:R-:W-:Y:S02]  /*d370*/  UISETP.NE.AND.EX UP0, UPT, UR5, URZ, UPT, UP0 ;  /* 0x0000003f0500728c */ /* 0x000fe4000bf05300 */
[----:B------:R-:W-:Y:S01]  /*d380*/  ULOP3.LUT UR46, UR46, 0x3fff, URZ, 0xc0, !UPT ;  /* 0x00003fff2e2e7892 */ /* 0x000fe2000f8ec03f */
[----:B------:R-:W-:-:S03]  /*d390*/  UMOV UR7, 0x40000040 ;  /* 0x4000004000077882 */ /* 0x000fc60000000000 */
[----:B------:R-:W-:Y:S01]  /*d3a0*/  ULOP3.LUT UR46, UR46, 0x10000, URZ, 0xfc, !UPT ;  /* 0x000100002e2e7892 */ /* 0x000fe2000f8efc3f */
[----:B------:R-:W-:-:S04]  /*d3b0*/  PLOP3.LUT P1, PT, PT, PT, UP0, 0x80, 0x0 ;  /* 0x000000000000781c */ /* 0x000fc80003f2f008 */
[----:B------:R-:W-:Y:S01]  /*d3c0*/  @UP0 USHF.R.S32.HI UR6, URZ, 0x1f, UR52 ;  /* 0x0000001f3f060899 */ /* 0x000fe20008011434 */
[----:B------:R-:W-:Y:S01]  /*d3d0*/  @UP0 ULDC.64 UR10, c[0x0][0x9c8] ;  /* 0x00027200000a0ab9 */ /* 0x000fe20000000a00 */
[----:B------:R-:W-:Y:S02]  /*d3e0*/  @UP0 ULDC.64 UR12, c[0x0][0x9d0] ;  /* 0x00027400000c0ab9 */ /* 0x000fe40000000a00 */
[----:B------:R-:W-:Y:S02]  /*d3f0*/  @UP0 UIMAD UR6, UR6, UR10, URZ ;  /* 0x0000000a060602a4 */ /* 0x000fe4000f8e023f */
[----:B------:R-:W-:Y:S02]  /*d400*/  @UP0 UIMAD.WIDE.U32 UR8, UR52, UR10, URZ ;  /* 0x0000000a340802a5 */ /* 0x000fe4000f8e003f */
[----:B------:R-:W-:Y:S02]  /*d410*/  @UP0 UIMAD UR6, UR52, UR11, UR6 ;  /* 0x0000000b340602a4 */ /* 0x000fe4000f8e0206 */
[----:B------:R-:W-:-:S02]  /*d420*/  UIMAD UR10, UR48, 0x300, UR46 ;  /* 0x00000300300a78a4 */ /* 0x000fc4000f8e022e */
[----:B------:R-:W-:-:S04]  /*d430*/  @UP0 UIADD3 UR9, UR9, UR6, URZ ;  /* 0x0000000609090290 */ /* 0x000fc8000fffe03f */
[----:B------:R-:W-:Y:S01]  /*d440*/  @UP0 UIMAD.WIDE.U32 UR8, UR37, UR12, UR8 ;  /* 0x0000000c250802a5 */ /* 0x000fe2000f8e0008 */
[----:B------:R-:W-:Y:S02]  /*d450*/  UMOV UR6, UR10 ;  /* 0x0000000a00067c82 */ /* 0x000fe40008000000 */
[----:B------:R-:W-:Y:S01]  /*d460*/  QGMMA.64x96x32.F32.E4M3.E4M3 R88, R148, gdesc[UR4], R88, gsb0 ;  /* 0x0160000494587df3 */ /* 0x000fe20008000858 */
        /* <DEDUP_REMOVED lines=16> */
[----:B------:R-:W-:Y:S01]  /*d570*/  UMOV UR11, 0x40000040 ;  /* 0x40000040000b7882 */ /* 0x000fe20000000000 */
[----:B------:R-:W-:Y:S02]  /*d580*/  WARPGROUP.DEPBAR.LE gsb0, 0x0 ;  /* 0x00008000000079c5 */ /* 0x000fe40000010000 */
[----:B------:R-:W-:-:S06]  /*d590*/  WARPGROUP.ARRIVE ;  /* 0x00000000000079c5 */ /* 0x000fcc0000000000 */
[----:B------:R-:W-:Y:S01]  /*d5a0*/  QGMMA.64x96x32.F32.E4M3.E4M3 R88, R140, gdesc[UR4], R88, gsb0 ;  /* 0x016000048c587df3 */ /* 0x000fe20008000858 */
[----:B-1----:R-:W-:-:S01]  /*d5b0*/  FADD.FTZ R8, R8, R3 ;  /* 0x0000000308087221 */ /* 0x002fc20000010000 */
[----:B---3--:R-:W-:-:S04]  /*d5c0*/  FADD.FTZ R9, R9, R2 ;  /* 0x0000000209097221 */ /* 0x008fc80000010000 */
[----:B0-----:R-:W0:Y:S04]  /*d5d0*/  SHFL.BFLY PT, R7, R8, 0x1, 0x1f ;  /* 0x0c201f0008077f89 */ /* 0x001e2800000e0000 */
[----:B------:R-:W1:Y:S01]  /*d5e0*/  SHFL.BFLY PT, R6, R9, 0x1, 0x1f ;  /* 0x0c201f0009067f89 */ /* 0x000e6200000e0000 */
[----:B0-----:R-:W-:-:S01]  /*d5f0*/  FADD.FTZ R7, R8, R7 ;  /* 0x0000000708077221 */ /* 0x001fc20000010000 */
        /* <DEDUP_REMOVED lines=8> */
[----:B------:R-:W-:Y:S02]  /*d680*/  WARPGROUP.DEPBAR.LE gsb0, 0x0 ;  /* 0x00008000000079c5 */ /* 0x000fe40000010000 */
[----:B------:R-:W-:-:S06]  /*d690*/  WARPGROUP.ARRIVE ;  /* 0x00000000000079c5 */ /* 0x000fcc0000000000 */
[----:B------:R-:W-:Y:S01]  /*d6a0*/  QGMMA.64x96x32.F32.E4M3.E4M3 R88, R136, gdesc[UR8], R88, gsb0 ;  /* 0x0160000888587df3 */ /* 0x000fe20008000858 */
[----:B------:R-:W-:Y:S01]  /*d6b0*/  FSETP.NE.FTZ.AND P1, PT, R11, RZ, PT ;  /* 0x000000ff0b00720b */ /* 0x000fe20003f35000 */
[----:B------:R-:W-:Y:S01]  /*d6c0*/  IMAD.MOV.U32 R10, RZ, RZ, RZ ;  /* 0x000000ffff0a7224 */ /* 0x000fe200078e00ff */
        /* <DEDUP_REMOVED lines=18> */
.L_x_12068:
        /* <DEDUP_REMOVED lines=58> */
.L_x_11990:
        /* <DEDUP_REMOVED lines=23> */
[----:B------:R-:W-:-:S03]  /*dd00*/  LOP3.LUT P0, R6, R31, 0x3, RZ, 0xc0, !PT ;  /* 0x000000031f067812 */ /* 0x000fc6000780c0ff */
[----:B------:R-:W3:Y:S01]  /*dd10*/  LDL R4, [R1+0x24] ;  /* 0x0000240001047983 */ /* 0x000ee20000100800 */
[----:B------:R-:W-:Y:S01]  /*dd20*/  ISETP.EQ.OR P0, PT, R6, 0x3, !P0 ;  /* 0x000000030600780c */ /* 0x000fe20004702670 */
[----:B------:R-:W-:Y:S01]  /*dd30*/  UIMAD.WIDE UR8, UR38, 0x4, UR8 ;  /* 0x00000004260878a5 */ /* 0x000fe2000f8e0208 */
[----:B0-----:R-:W0:Y:S02]  /*dd40*/  S2R R5, SR_SWINHI ;  /* 0x0000000000057919 */ /* 0x001e240000002f00 */
        /* <DEDUP_REMOVED lines=16> */
[----:B------:R-:W-:Y:S02]  /*de50*/  MOV R20, R0 ;  /* 0x0000000000147202 */ /* 0x000fe40000000f00 */
[----:B0-----:R-:W-:Y:S02]  /*de60*/  MOV R21, R5 ;  /* 0x0000000500157202 */ /* 0x001fe40000000f00 */
        /* <DEDUP_REMOVED lines=32> */
[----:B--2---:R-:W-:Y:S04]  /*e070*/  SHFL.IDX PT, R50, R47, R14, 0x1c1f ;  /* 0x001c1f0e2f327589 */ /* 0x004fe800000e0000 */
[----:B------:R-:W-:Y:S04]  /*e080*/  SHFL.IDX PT, R63, R63, R14, 0x1c1f ;  /* 0x001c1f0e3f3f7589 */ /* 0x000fe800000e0000 */
[----:B------:R-:W-:Y:S01]  /*e090*/  SHFL.IDX PT, R65, R65, R14, 0x1c1f ;  /* 0x001c1f0e41417589 */ /* 0x000fe200000e0000 */
[----:B---3--:R-:W-:-:S03]  /*e0a0*/  IMAD.WIDE R10, R4, 0x2, R20 ;  /* 0x00000002040a7825 */ /* 0x008fc600078e0214 */
[----:B------:R-:W-:Y:S01]  /*e0b0*/  SHFL.IDX PT, R56, R67, R14, 0x1c1f ;  /* 0x001c1f0e43387589 */ /* 0x000fe200000e0000 */
[----:B------:R-:W-:-:S03]  /*e0c0*/  IADD3 R77, P5, R10, 0x20, RZ ;  /* 0x000000200a4d7810 */ /* 0x000fc60007fbe0ff */
[----:B------:R-:W-:Y:S01]  /*e0d0*/  SHFL.IDX PT, R43, R43, R14, 0x1c1f ;  /* 0x001c1f0e2b2b7589 */ /* 0x000fe200000e0000 */
[C---:B------:R-:W-:Y:S02]  /*e0e0*/  IADD3 R91, P4, R10.reuse, 0x3000, RZ ;  /* 0x000030000a5b7810 */ /* 0x040fe40007f9e0ff */
[----:B------:R-:W-:Y:S01]  /*e0f0*/  LOP3.LUT R4, R77, 0x180, RZ, 0xc0, !PT ;  /* 0x000001804d047812 */ /* 0x000fe200078ec0ff */
[--C-:B------:R-:W-:Y:S01]  /*e100*/  IMAD.X R13, RZ, RZ, R11.reuse, P5 ;  /* 0x000000ffff0d7224 */ /* 0x100fe200028e060b */
[----:B------:R-:W-:Y:S01]  /*e110*/  IADD3 R93, P3, R10, 0x3020, RZ ;  /* 0x000030200a5d7810 */ /* 0x000fe20007f7e0ff */
[--C-:B------:R-:W-:Y:S01]  /*e120*/  IMAD.X R9, RZ, RZ, R11.reuse, P4 ;  /* 0x000000ffff097224 */ /* 0x100fe200020e060b */
[----:B------:R-:W-:Y:S01]  /*e130*/  SHF.R.U64 R4, R4, 0x3, RZ ;  /* 0x0000000304047819 */ /* 0x000fe200000012ff */
[----:B------:R-:W-:Y:S01]  /*e140*/  SHFL.IDX PT, R58, R51, R14, 0x1c1f ;  /* 0x001c1f0e333a7589 */ /* 0x000fe200000e0000 */
[C---:B------:R-:W-:Y:S01]  /*e150*/  IADD3 R95, P2, R10.reuse, 0x6000, RZ ;  /* 0x000060000a5f7810 */ /* 0x040fe20007f5e0ff */
[--C-:B------:R-:W-:Y:S01]  /*e160*/  IMAD.X R7, RZ, RZ, R11.reuse, P3 ;  /* 0x000000ffff077224 */ /* 0x100fe200018e060b */
[----:B------:R-:W-:Y:S01]  /*e170*/  IADD3 R97, P1, R10, 0x6020, RZ ;  /* 0x000060200a617810 */ /* 0x000fe20007f3e0ff */
[----:B------:R-:W-:Y:S01]  /*e180*/  SHFL.IDX PT, R66, R55, R14, 0x1c1f ;  /* 0x001c1f0e37427589 */ /* 0x000fe200000e0000 */
[----:B------:R-:W-:Y:S01]  /*e190*/  LOP3.LUT R12, R4, R77, RZ, 0x3c, !PT ;  /* 0x0000004d040c7212 */ /* 0x000fe200078e3cff */
[----:B------:R-:W-:Y:S01]  /*e1a0*/  IMAD.X R79, RZ, RZ, R11, P2 ;  /* 0x000000ffff4f7224 */ /* 0x000fe200010e060b */
[----:B------:R-:W-:Y:S01]  /*e1b0*/  LOP3.LUT R5, R10, 0x180, RZ, 0xc0, !PT ;  /* 0x000001800a057812 */ /* 0x000fe200078ec0ff */
[----:B------:R-:W-:Y:S01]  /*e1c0*/  SHFL.IDX PT, R74, R59, R14, 0x1c1f ;  /* 0x001c1f0e3b4a7589 */ /* 0x000fe200000e0000 */
[----:B------:R-:W-:-:S02]  /*e1d0*/  LOP3.LUT R4, R91, 0x180, RZ, 0xc0, !PT ;  /* 0x000001805b047812 */ /* 0x000fc400078ec0ff */
[----:B------:R-:W-:Y:S01]  /*e1e0*/  LOP3.LUT R6, R93, 0x180, RZ, 0xc0, !PT ;  /* 0x000001805d067812 */ /* 0x000fe200078ec0ff */
[----:B------:R-:W-:Y:S01]  /*e1f0*/  SHFL.IDX PT, R69, R69, R14, 0x1c1f ;  /* 0x001c1f0e45457589 */ /* 0x000fe200000e0000 */
[----:B------:R-:W-:Y:S02]  /*e200*/  LOP3.LUT R44, R95, 0x180, RZ, 0xc0, !PT ;  /* 0x000001805f2c7812 */ /* 0x000fe400078ec0ff */
[----:B------:R-:W-:Y:S01]  /*e210*/  LOP3.LUT R46, R97, 0x180, RZ, 0xc0, !PT ;  /* 0x00000180612e7812 */ /* 0x000fe200078ec0ff */
[----:B------:R-:W-:Y:S01]  /*e220*/  SHFL.IDX PT, R71, R71, R14, 0x1c1f ;  /* 0x001c1f0e47477589 */ /* 0x000fe200000e0000 */
[----:B------:R-:W-:Y:S02]  /*e230*/  SHF.R.U64 R5, R5, 0x3, RZ ;  /* 0x0000000305057819 */ /* 0x000fe400000012ff */
[----:B------:R-:W-:Y:S01]  /*e240*/  SHF.R.U64 R4, R4, 0x3, RZ ;  /* 0x0000000304047819 */ /* 0x000fe200000012ff */
[----:B------:R-:W-:Y:S01]  /*e250*/  SHFL.IDX PT, R62, R75, R14, 0x1c1f ;  /* 0x001c1f0e4b3e7589 */ /* 0x000fe200000e0000 */
[----:B------:R-:W-:-:S02]  /*e260*/  SHF.R.U64 R6, R6, 0x3, RZ ;  /* 0x0000000306067819 */ /* 0x000fc400000012ff */
[----:B------:R-:W-:Y:S01]  /*e270*/  SHF.R.U64 R44, R44, 0x3, RZ ;  /* 0x000000032c2c7819 */ /* 0x000fe200000012ff */
[----:B------:R-:W-:Y:S01]  /*e280*/  SHFL.IDX PT, R70, R83, R14, 0x1c1f ;  /* 0x001c1f0e53467589 */ /* 0x000fe200000e0000 */
[----:B------:R-:W-:Y:S02]  /*e290*/  SHF.R.U64 R46, R46, 0x3, RZ ;  /* 0x000000032e2e7819 */ /* 0x000fe400000012ff */
[----:B------:R-:W-:Y:S02]  /*e2a0*/  MOV R80, R12 ;  /* 0x0000000c00507202 */ /* 0x000fe40000000f00 */
[----:B------:R0:W-:Y:S01]  /*e2b0*/  SHFL.IDX PT, R12, R45, R14, 0x1c1f ;  /* 0x001c1f0e2d0c7589 */ /* 0x0001e200000e0000 */
[----:B------:R-:W-:Y:S01]  /*e2c0*/  LOP3.LUT R10, R5, R10, RZ, 0x3c, !PT ;  /* 0x0000000a050a7212 */ /* 0x000fe200078e3cff */
[----:B------:R-:W-:Y:S01]  /*e2d0*/  IMAD.X R5, RZ, RZ, R11, P1 ;  /* 0x000000ffff057224 */ /* 0x000fe200008e060b */
[----:B------:R-:W-:Y:S01]  /*e2e0*/  LOP3.LUT R8, R4, R91, RZ, 0x3c, !PT ;  /* 0x0000005b04087212 */ /* 0x000fe200078e3cff */
[----:B------:R-:W-:Y:S01]  /*e2f0*/  SHFL.IDX PT, R13, R73, R14, 0x1c1f ;  /* 0x001c1f0e490d7589 */ /* 0x000fe200000e0000 */
[----:B------:R-:W-:-:S02]  /*e300*/  LOP3.LUT R6, R6, R93, RZ, 0x3c, !PT ;  /* 0x0000005d06067212 */ /* 0x000fc400078e3cff */
[----:B------:R-:W-:Y:S02]  /*e310*/  LOP3.LUT R78, R44, R95, RZ, 0x3c, !PT ;  /* 0x0000005f2c4e7212 */ /* 0x000fe400078e3cff */
[----:B------:R-:W-:Y:S01]  /*e320*/  LOP3.LUT R4, R46, R97, RZ, 0x3c, !PT ;  /* 0x000000612e047212 */ /* 0x000fe200078e3cff */
[----:B------:R-:W-:Y:S01]  /*e330*/  SHFL.IDX PT, R44, R33, R14, 0x1c1f ;  /* 0x001c1f0e212c7589 */ /* 0x000fe200000e0000 */
[----:B0-----:R-:W-:Y:S02]  /*e340*/  LOP3.LUT R45, R14, 0x2, RZ, 0x3c, !PT ;  /* 0x000000020e2d7812 */ /* 0x001fe400078e3cff */
[----:B------:R-:W-:Y:S01]  /*e350*/  MOV R10, R10 ;  /* 0x0000000a000a7202 */ /* 0x000fe20000000f00 */
[----:B------:R-:W-:Y:S01]  /*e360*/  SHFL.IDX PT, R46, R31, R14, 0x1c1f ;  /* 0x001c1f0e1f2e7589 */ /* 0x000fe200000e0000 */
[----:B------:R-:W-:Y:S02]  /*e370*/  MOV R77, R8 ;  /* 0x00000008004d7202 */ /* 0x000fe40000000f00 */
[----:B------:R-:W-:Y:S01]  /*e380*/  MOV R78, R78 ;  /* 0x0000004e004e7202 */ /* 0x000fe20000000f00 */
[----:B------:R-:W-:Y:S01]  /*e390*/  SHFL.IDX PT, R54, R37, R45, 0x1c1f ;  /* 0x001c1f2d25367589 */ /* 0x000fe200000e0000 */
[----:B------:R-:W-:-:S02]  /*e3a0*/  MOV R76, R6 ;  /* 0x00000006004c7202 */ /* 0x000fc40000000f00 */
[----:B------:R-:W-:Y:S01]  /*e3b0*/  MOV R79, R4 ;  /* 0x00000004004f7202 */ /* 0x000fe20000000f00 */
[----:B------:R0:W-:Y:S04]  /*e3c0*/  SHFL.IDX PT, R11, R81, R14, 0x1c1f ;  /* 0x001c1f0e510b7589 */ /* 0x0001e800000e0000 */
[----:B------:R-:W1:Y:S04]  /*e3d0*/  SHFL.IDX PT, R47, R24, R45, 0x1c1f ;  /* 0x001c1f2d182f7589 */ /* 0x000e6800000e0000 */
[----:B------:R-:W-:Y:S01]  /*e3e0*/  SHFL.IDX PT, R15, R15, R45, 0x1c1f ;  /* 0x001c1f2d0f0f7589 */ /* 0x000fe200000e0000 */
[----:B0-----:R-:W-:-:S03]  /*e3f0*/  IMAD.U32 R81, RZ, RZ, UR9 ;  /* 0x00000009ff517e24 */ /* 0x001fc6000f8e00ff */
[----:B------:R-:W0:Y:S04]  /*e400*/  SHFL.IDX PT, R52, R39, R45, 0x1c1f ;  /* 0x001c1f2d27347589 */ /* 0x000e2800000e0000 */
[----:B------:R-:W-:Y:S04]  /*e410*/  SHFL.IDX PT, R64, R42, R45, 0x1c1f ;  /* 0x001c1f2d2a407589 */ /* 0x000fe800000e0000 */
[----:B------:R-:W-:Y:S04]  /*e420*/  SHFL.IDX PT, R9, R49, R14, 0x1c1f ;  /* 0x001c1f0e31097589 */ /* 0x000fe800000e0000 */
[----:B------:R-:W2:Y:S04]  /*e430*/  SHFL.IDX PT, R48, R25, R45, 0x1c1f ;  /* 0x001c1f2d19307589 */ /* 0x000ea800000e0000 */
[----:B------:R3:W-:Y:S01]  /*e440*/  SHFL.IDX PT, R67, R32, R45, 0x1c1f ;  /* 0x001c1f2d20437589 */ /* 0x0007e200000e0000 */
[----:B-1----:R-:W-:-:S03]  /*e450*/  SEL R33, R44, R47, P0 ;  /* 0x0000002f2c217207 */ /* 0x002fc60000000000 */
[----:B------:R-:W-:Y:S04]  /*e460*/  SHFL.IDX PT, R6, R53, R14, 0x1c1f ;  /* 0x001c1f0e35067589 */ /* 0x000fe800000e0000 */
[----:B------:R-:W-:Y:S01]  /*e470*/  SHFL.IDX PT, R5, R57, R14, 0x1c1f ;  /* 0x001c1f0e39057589 */ /* 0x000fe200000e0000 */
[----:B0-----:R-:W-:Y:S02]  /*e480*/  SEL R37, R65, R52, P0 ;  /* 0x0000003441257207 */ /* 0x001fe40000000000 */
[----:B---3--:R-:W-:Y:S01]  /*e490*/  SEL R32, R46, R15, P0 ;  /* 0x0000000f2e207207 */ /* 0x008fe20000000000 */
[----:B------:R0:W-:Y:S01]  /*e4a0*/  SHFL.IDX PT, R4, R61, R14, 0x1c1f ;  /* 0x001c1f0e3d047589 */ /* 0x0001e200000e0000 */
[----:B------:R-:W-:-:S03]  /*e4b0*/  SEL R39, R52, R65, P0 ;  /* 0x0000004134277207 */ /* 0x000fc60000000000 */
[----:B------:R-:W-:Y:S04]  /*e4c0*/  SHFL.IDX PT, R8, R87, R14, 0x1c1f ;  /* 0x001c1f0e57087589 */ /* 0x000fe800000e0000 */
[----:B------:R-:W-:Y:S01]  /*e4d0*/  SHFL.IDX PT, R31, R89, R14, 0x1c1f ;  /* 0x001c1f0e591f7589 */ /* 0x000fe200000e0000 */
[----:B--2---:R-:W-:Y:S02]  /*e4e0*/  SEL R42, R48, R43, P0 ;  /* 0x0000002b302a7207 */ /* 0x004fe40000000000 */
[----:B0-----:R-:W-:Y:S01]  /*e4f0*/  SEL R61, R11, R64, P0 ;  /* 0x000000400b3d7207 */ /* 0x001fe20000000000 */
[----:B------:R-:W-:Y:S04]  /*e500*/  SHFL.IDX PT, R7, R85, R14, 0x1c1f ;  /* 0x001c1f0e55077589 */ /* 0x000fe800000e0000 */
[----:B------:R-:W-:Y:S04]  /*e510*/  SHFL.IDX PT, R49, R26, R45, 0x1c1f ;  /* 0x001c1f2d1a317589 */ /* 0x000fe800000e0000 */
[----:B------:R0:W1:Y:S04]  /*e520*/  SHFL.IDX PT, R51, R35, R45, 0x1c1f ;  /* 0x001c1f2d23337589 */ /* 0x00006800000e0000 */
[----:B------:R2:W3:Y:S04]  /*e530*/  SHFL.IDX PT, R24, R36, R45, 0x1c1f ;  /* 0x001c1f2d24187589 */ /* 0x0004e800000e0000 */
[----:B------:R-:W-:Y:S01]  /*e540*/  SHFL.IDX PT, R57, R29, R45, 0x1c1f ;  /* 0x001c1f2d1d397589 */ /* 0x000fe200000e0000 */
[----:B0-----:R-:W-:-:S03]  /*e550*/  SEL R35, R47, R44, P0 ;  /* 0x0000002c2f237207 */ /* 0x001fc60000000000 */
[----:B------:R0:W-:Y:S01]  /*e560*/  SHFL.IDX PT, R14, R34, R45, 0x1c1f ;  /* 0x001c1f2d220e7589 */ /* 0x0001e200000e0000 */
[----:B--2---:R-:W-:-:S03]  /*e570*/  SEL R36, R63, R54, P0 ;  /* 0x000000363f247207 */ /* 0x004fc60000000000 */
[----:B------:R2:W-:Y:S04]  /*e580*/  SHFL.IDX PT, R26, R40, R45, 0x1c1f ;  /* 0x001c1f2d281a7589 */ /* 0x0005e800000e0000 */
[----:B------:R4:W3:Y:S01]  /*e590*/  SHFL.IDX PT, R60, R38, R45, 0x1c1f ;  /* 0x001c1f2d263c7589 */ /* 0x0008e200000e0000 */
[----:B0-----:R-:W-:-:S03]  /*e5a0*/  SEL R34, R15, R46, P0 ;  /* 0x0000002e0f227207 */ /* 0x001fc60000000000 */
[----:B------:R-:W0:Y:S01]  /*e5b0*/  SHFL.IDX PT, R68, R68, R45, 0x1c1f ;  /* 0x001c1f2d44447589 */ /* 0x000e2200000e0000 */
[----:B-1----:R-:W-:Y:S02]  /*e5c0*/  SEL R44, R56, R51, P0 ;  /* 0x00000033382c7207 */ /* 0x002fe40000000000 */
[----:B--2---:R-:W-:Y:S01]  /*e5d0*/  SEL R40, R43, R48, P0 ;  /* 0x000000302b287207 */ /* 0x004fe20000000000 */
[----:B------:R-:W1:Y:S01]  /*e5e0*/  SHFL.IDX PT, R27, R27, R45, 0x1c1f ;  /* 0x001c1f2d1b1b7589 */ /* 0x000e6200000e0000 */
[----:B------:R-:W-:Y:S02]  /*e5f0*/  SEL R43, R49, R12, P0 ;  /* 0x0000000c312b7207 */ /* 0x000fe40000000000 */
[----:B----4-:R-:W-:Y:S01]  /*e600*/  SEL R38, R54, R63, P0 ;  /* 0x0000003f36267207 */ /* 0x010fe20000000000 */
[----:B------:R2:W4:Y:S01]  /*e610*/  SHFL.IDX PT, R25, R41, R45, 0x1c1f ;  /* 0x001c1f2d29197589 */ /* 0x00052200000e0000 */
[----:B------:R-:W-:Y:S02]  /*e620*/  SEL R63, R64, R11, P0 ;  /* 0x0000000b403f7207 */ /* 0x000fe40000000000 */
[----:B------:R-:W-:Y:S01]  /*e630*/  SEL R64, R66, R67, P0 ;  /* 0x0000004342407207 */ /* 0x000fe20000000000 */
[----:B------:R-:W4:Y:S01]  /*e640*/  SHFL.IDX PT, R28, R28, R45, 0x1c1f ;  /* 0x001c1f2d1c1c7589 */ /* 0x000f2200000e0000 */
[----:B------:R-:W-:-:S02]  /*e650*/  SEL R46, R51, R56, P0 ;  /* 0x00000038332e7207 */ /* 0x000fc40000000000 */
[----:B---3--:R-:W-:Y:S01]  /*e660*/  SEL R47, R24, R69, P0 ;  /* 0x00000045182f7207 */ /* 0x008fe20000000000 */
[----:B------:R-:W3:Y:S01]  /*e670*/  SHFL.IDX PT, R59, R30, R45, 0x1c1f ;  /* 0x001c1f2d1e3b7589 */ /* 0x000ee200000e0000 */
[----:B------:R-:W-:Y:S02]  /*e680*/  SEL R66, R67, R66, P0 ;  /* 0x0000004243427207 */ /* 0x000fe40000000000 */
[----:B--2---:R-:W-:Y:S01]  /*e690*/  SEL R41, R12, R49, P0 ;  /* 0x000000310c297207 */ /* 0x004fe20000000000 */
        /* <DEDUP_REMOVED lines=11> */
[----:B0-----:R-:W-:Y:S01]  /*e750*/  SEL R29, R31, R68, P0 ;  /* 0x000000441f1d7207 */ /* 0x001fe20000000000 */
[----:B------:R0:W2:Y:S01]  /*e760*/  SHFL.IDX PT, R130, R130, R45, 0x1c1f ;  /* 0x001c1f2d82827589 */ /* 0x0000a200000e0000 */
[----:B-1----:R-:W-:-:S02]  /*e770*/  SEL R48, R50, R27, P0 ;  /* 0x0000001b32307207 */ /* 0x002fc40000000000 */
[----:B------:R-:W-:Y:S02]  /*e780*/  SEL R58, R57, R58, P0 ;  /* 0x0000003a393a7207 */ /* 0x000fe40000000000 */
[----:B----4-:R-:W-:Y:S02]  /*e790*/  SEL R60, R62, R25, P0 ;  /* 0x000000193e3c7207 */ /* 0x010fe40000000000 */
[----:B------:R-:W-:Y:S02]  /*e7a0*/  F2FP.BF16.F32.PACK_AB R12, R33, R32 ;  /* 0x00000020210c723e */ /* 0x000fe400000010ff */
[----:B------:R-:W-:Y:S02]  /*e7b0*/  F2FP.BF16.F32.PACK_AB R13, R37, R36 ;  /* 0x00000024250d723e */ /* 0x000fe400000010ff */
[----:B0-----:R-:W-:Y:S02]  /*e7c0*/  SEL R45, R69, R24, P0 ;  /* 0x00000018452d7207 */ /* 0x001fe40000000000 */
[----:B------:R-:W-:-:S02]  /*e7d0*/  F2FP.BF16.F32.PACK_AB R14, R35, R34 ;  /* 0x00000022230e723e */ /* 0x000fc400000010ff */
[----:B------:R-:W-:Y:S02]  /*e7e0*/  F2FP.BF16.F32.PACK_AB R15, R39, R38 ;  /* 0x00000026270f723e */ /* 0x000fe400000010ff */
[----:B------:R-:W-:Y:S02]  /*e7f0*/  SEL R31, R68, R31, P0 ;  /* 0x0000001f441f7207 */ /* 0x000fe40000000000 */
[----:B------:R-:W-:Y:S01]  /*e800*/  SEL R50, R27, R50, P0 ;  /* 0x000000321b327207 */ /* 0x000fe20000000000 */
[----:B------:R-:W-:Y:S01]  /*e810*/  STSM.16.M88.4 [R10], R12 ;  /* 0x0000000c0a007844 */ /* 0x000fe20000000200 */
[----:B------:R-:W-:Y:S02]  /*e820*/  SEL R49, R9, R28, P0 ;  /* 0x0000001c09317207 */ /* 0x000fe40000000000 */
[----:B------:R-:W-:Y:S02]  /*e830*/  SEL R51, R28, R9, P0 ;  /* 0x000000091c337207 */ /* 0x000fe40000000000 */
[----:B---3--:R-:W-:-:S02]  /*e840*/  SEL R57, R6, R59, P0 ;  /* 0x0000003b06397207 */ /* 0x008fc40000000000 */
[----:B------:R-:W-:Y:S02]  /*e850*/  SEL R62, R25, R62, P0 ;  /* 0x0000003e193e7207 */ /* 0x000fe40000000000 */
[----:B------:R-:W-:Y:S02]  /*e860*/  SEL R59, R59, R6, P0 ;  /* 0x000000063b3b7207 */ /* 0x000fe40000000000 */
[----:B--2---:R-:W-:Y:S02]  /*e870*/  SEL R68, R70, R73, P0 ;  /* 0x0000004946447207 */ /* 0x004fe40000000000 */
[----:B------:R-:W-:Y:S02]  /*e880*/  SEL R72, R74, R75, P0 ;  /* 0x0000004b4a487207 */ /* 0x000fe40000000000 */
[----:B------:R-:W-:Y:S02]  /*e890*/  F2FP.BF16.F32.PACK_AB R24, R41, R40 ;  /* 0x000000282918723e */ /* 0x000fe400000010ff */
        /* <DEDUP_REMOVED lines=12> */
[----:B------:R-:W-:Y:S02]  /*e960*/  F2FP.BF16.F32.PACK_AB R4, R49, R48 ;  /* 0x000000303104723e */ /* 0x000fe400000010ff */
[----:B------:R-:W-:Y:S01]  /*e970*/  F2FP.BF16.F32.PACK_AB R5, R53, R52 ;  /* 0x000000343505723e */ /* 0x000fe200000010ff */
[----:B0-----:R-:W-:Y:S01]  /*e980*/  IMAD.U32 R80, RZ, RZ, UR8 ;  /* 0x00000008ff507e24 */ /* 0x001fe2000f8e00ff */
[----:B------:R-:W-:Y:S01]  /*e990*/  F2FP.BF16.F32.PACK_AB R6, R51, R50 ;  /* 0x000000323306723e */ /* 0x000fe200000010ff */
[----:B------:R-:W-:Y:S01]  /*e9a0*/  ULDC.64 UR8, c[0x0][0xc08] ;  /* 0x0003020000087ab9 */ /* 0x000fe20000000a00 */
[----:B------:R-:W-:-:S02]  /*e9b0*/  F2FP.BF16.F32.PACK_AB R7, R55, R54 ;  /* 0x000000363707723e */ /* 0x000fc400000010ff */
[----:B------:R-:W-:Y:S02]  /*e9c0*/  F2FP.BF16.F32.PACK_AB R8, R57, R56 ;  /* 0x000000383908723e */ /* 0x000fe400000010ff */
        /* <DEDUP_REMOVED lines=12> */
[----:B------:R-:W-:Y:S01]  /*ea90*/  F2FP.BF16.F32.PACK_AB R26, R75, R74 ;  /* 0x0000004a4b1a723e */ /* 0x000fe200000010ff */
[----:B0-----:R-:W0:Y:S01]  /*eaa0*/  LDC R77, c[0x0][0xbe8] ;  /* 0x0002fa00ff4d7b82 */ /* 0x001e220000000800 */
[----:B------:R-:W-:Y:S02]  /*eab0*/  F2FP.BF16.F32.PACK_AB R27, R31, R30 ;  /* 0x0000001e1f1b723e */ /* 0x000fe400000010ff */
[----:B------:R-:W-:-:S03]  /*eac0*/  ISETP.NE.U32.AND P0, PT, RZ, UR10, PT ;  /* 0x0000000aff007c0c */ /* 0x000fc6000bf05070 */
[----:B------:R3:W-:Y:S01]  /*ead0*/  STSM.16.M88.4 [R79], R24 ;  /* 0x000000184f007844 */ /* 0x0007e20000000200 */
[----:B------:R-:W-:Y:S01]  /*eae0*/  ISETP.NE.AND.EX P0, PT, RZ, UR11, PT, P0 ;  /* 0x0000000bff007c0c */ /* 0x000fe2000bf05300 */
[----:B------:R-:W-:-:S12]  /*eaf0*/  BAR.SYNC.DEFER_BLOCKING 0x1, 0x180 ;  /* 0x0046000000007b1d */ /* 0x000fd80000010000 */
[----:B------:R-:W4:Y:S01]  /*eb00*/  @P0 LDG.E R82, desc[UR56][R80.64] ;  /* 0x0000003850520981 */ /* 0x000f22000c1e1900 */
[----:B0-----:R-:W-:Y:S01]  /*eb10*/  ISETP.NE.AND P1, PT, R77, 0x1, PT ;  /* 0x000000014d00780c */ /* 0x001fe20003f25270 */
[----:B------:R-:W-:Y:S02]  /*eb20*/  UISETP.NE.U32.AND UP0, UPT, UR8, URZ, UPT ;  /* 0x0000003f0800728c */ /* 0x000fe4000bf05070 */
[----:B------:R-:W-:Y:S02]  /*eb30*/  UISETP.GT.AND UP1, UPT, UR43, 0x1, UPT ;  /* 0x000000012b00788c */ /* 0x000fe4000bf24270 */
[----:B------:R-:W-:Y:S01]  /*eb40*/  UISETP.NE.AND.EX UP0, UPT, UR9, URZ, UPT, UP0 ;  /* 0x0000003f0900728c */ /* 0x000fe2000bf05300 */
[----:B------:R-:W-:Y:S01]  /*eb50*/  UMOV UR18, 0x9b8 ;  /* 0x000009b800127882 */ /* 0x000fe20000000000 */
[----:B------:R-:W-:-:S06]  /*eb60*/  ULDC UR4, c[0x0][0xa88] ;  /* 0x0002a20000047ab9 */ /* 0x000fcc0000000800 */
[----:B------:R-:W0:Y:S01]  /*eb70*/  @P1 LDC R6, c[0x0][0xbec] ;  /* 0x0002fb00ff061b82 */ /* 0x000e220000000800 */
[----:B------:R-:W-:Y:S01]  /*eb80*/  USEL UR18, UR18, 0x978, UP1 ;  /* 0x0000097812127887 */ /* 0x000fe20008800000 */
[----:B------:R-:W-:Y:S01]  /*eb90*/  PLOP3.LUT P4, PT, PT, PT, UP0, 0x80, 0x0 ;  /* 0x000000000000781c */ /* 0x000fe20003f8f008 */
[----:B------:R-:W-:Y:S01]  /*eba0*/  @UP0 ULDC.64 UR8, c[0x0][0xc08] ;  /* 0x0003020000080ab9 */ /* 0x000fe20000000a00 */
[----:B-1----:R-:W-:Y:S01]  /*ebb0*/  IMAD.U32 R76, RZ, RZ, UR4 ;  /* 0x00000004ff4c7e24 */ /* 0x002fe2000f8e00ff */
[----:B------:R-:W-:-:S03]  /*ebc0*/  @UP0 UIMAD.WIDE UR8, UR38, 0x4, UR8 ;  /* 0x00000004260808a5 */ /* 0x000fc6000f8e0208 */
[----:B------:R-:W1:Y:S01]  /*ebd0*/  @P1 LDC R9, c[0x0][0xbf0] ;  /* 0x0002fc00ff091b82 */ /* 0x000e620000000800 */
[----:B------:R-:W-:Y:S02]  /*ebe0*/  UISETP.NE.U32.AND UP0, UPT, UR10, URZ, UPT ;  /* 0x0000003f0a00728c */ /* 0x000fe4000bf05070 */
[----:B------:R-:W-:Y:S01]  /*ebf0*/  IMAD.U32 R4, RZ, RZ, UR8 ;  /* 0x00000008ff047e24 */ /* 0x000fe2000f8e00ff */
[----:B------:R-:W-:Y:S01]  /*ec00*/  USEL UR16, UR42, URZ, UP1 ;  /* 0x0000003f2a107287 */ /* 0x000fe20008800000 */
[----:B------:R-:W-:Y:S01]  /*ec10*/  IMAD.U32 R5, RZ, RZ, UR9 ;  /* 0x00000009ff057e24 */ /* 0x000fe2000f8e00ff */
[----:B------:R-:W-:Y:S01]  /*ec20*/  UISETP.NE.AND.EX UP0, UPT, UR11, URZ, UPT, UP0 ;  /* 0x0000003f0b00728c */ /* 0x000fe2000bf05300 */
[----:B------:R-:W-:Y:S01]  /*ec30*/  ULDC.64 UR12, c[0x0][UR18+0x218] ;  /* 0x00008600120c7abb */ /* 0x000fe20008000a00 */
[----:B------:R-:W-:Y:S01]  /*ec40*/  UMOV UR4, URZ ;  /* 0x0000003f00047c82 */ /* 0x000fe20008000000 */
[----:B------:R-:W-:Y:S01]  /*ec50*/  UIMAD.WIDE.U32 UR8, UR12, UR37, URZ ;  /* 0x000000250c0872a5 */ /* 0x000fe2000f8e003f */
[----:B--2---:R-:W-:Y:S01]  /*ec60*/  VIADD R13, R18, UR39 ;  /* 0x00000027120d7c36 */ /* 0x004fe20008000000 */
[----:B------:R-:W-:Y:S01]  /*ec70*/  ULDC.64 UR14, c[0x0][UR18+0x228] ;  /* 0x00008a00120e7abb */ /* 0x000fe20008000a00 */
[----:B------:R-:W-:Y:S01]  /*ec80*/  UIMAD UR12, UR13, UR37, URZ ;  /* 0x000000250d0c72a4 */ /* 0x000fe2000f8e023f */
[----:B------:R0:W5:Y:S01]  /*ec90*/  @P4 LDG.E R76, desc[UR56][R4.64] ;  /* 0x00000038044c4981 */ /* 0x000162000c1e1900 */
[----:B------:R-:W-:Y:S01]  /*eca0*/  USHF.R.S32.HI UR17, URZ, 0x1f, UR38 ;  /* 0x0000001f3f117899 */ /* 0x000fe20008011426 */
[----:B------:R-:W-:Y:S01]  /*ecb0*/  IMAD.MOV.U32 R7, RZ, RZ, R13 ;  /* 0x000000ffff077224 */ /* 0x000fe200078e000d */
[----:B------:R-:W-:-:S02]  /*ecc0*/  USEL UR7, UR38, URZ, !UP0 ;  /* 0x0000003f26077287 */ /* 0x000fc4000c000000 */
[----:B------:R-:W-:Y:S01]  /*ecd0*/  UIMAD.WIDE.U32 UR20, UR14, UR16, URZ ;  /* 0x000000100e1472a5 */ /* 0x000fe2000f8e003f */
[----:B------:R-:W-:Y:S01]  /*ece0*/  ULDC.64 UR10, c[0x0][UR18+0x220] ;  /* 0x00008800120a7abb */ /* 0x000fe20008000a00 */
[----:B------:R-:W-:Y:S02]  /*ecf0*/  UIMAD UR14, UR15, UR16, URZ ;  /* 0x000000100f0e72a4 */ /* 0x000fe4000f8e023f */
[----:B------:R-:W-:Y:S01]  /*ed00*/  UIADD3 UR15, UR9, UR12, URZ ;  /* 0x0000000c090f7290 */ /* 0x000fe2000fffe03f */
[----:B0-----:R-:W-:Y:S01]  /*ed10*/  @P1 IMAD.HI.U32 R4, R13, R6, RZ ;  /* 0x000000060d041227 */ /* 0x001fe200078e00ff */
[----:B------:R-:W-:Y:S02]  /*ed20*/  USEL UR17, UR17, URZ, !UP0 ;  /* 0x0000003f11117287 */ /* 0x000fe4000c000000 */
[----:B------:R-:W-:Y:S01]  /*ed30*/  UIMAD UR9, UR11, UR7, URZ ;  /* 0x000000070b0972a4 */ /* 0x000fe2000f8e023f */
[----:B------:R-:W-:Y:S01]  /*ed40*/  IMAD.U32 R5, RZ, RZ, UR21 ;  /* 0x00000015ff057e24 */ /* 0x000fe2000f8e00ff */
[----:B------:R-:W-:Y:S01]  /*ed50*/  UIMAD.WIDE.U32 UR12, UR10, UR7, URZ ;  /* 0x000000070a0c72a5 */ /* 0x000fe2000f8e003f */
[----:B-1----:R-:W-:Y:S01]  /*ed60*/  @P1 SHF.R.U32.HI R7, RZ, R9, R4 ;  /* 0x00000009ff071219 */ /* 0x002fe20000011604 */
[----:B------:R-:W-:Y:S01]  /*ed70*/  UIMAD UR9, UR10, UR17, UR9 ;  /* 0x000000110a0972a4 */ /* 0x000fe2000f8e0209 */
[----:B------:R-:W-:Y:S01]  /*ed80*/  IMAD.U32 R4, RZ, RZ, UR20 ;  /* 0x00000014ff047e24 */ /* 0x000fe2000f8e00ff */
[----:B------:R-:W-:Y:S01]  /*ed90*/  UIADD3 UR14, UR21, UR14, URZ ;  /* 0x0000000e150e7290 */ /* 0x000fe2000fffe03f */
[--C-:B------:R-:W-:Y:S01]  /*eda0*/  SHF.R.S32.HI R5, RZ, 0x1f, R7.reuse ;  /* 0x0000001fff057819 */ /* 0x100fe20000011407 */
[----:B------:R-:W-:Y:S01]  /*edb0*/  UIADD3 UR9, UR13, UR9, URZ ;  /* 0x000000090d097290 */ /* 0x000fe2000fffe03f */
[----:B------:R-:W-:-:S03]  /*edc0*/  IMAD.MOV R6, RZ, RZ, -R7 ;  /* 0x000000ffff067224 */ /* 0x000fc600078e0a07 */
[----:B------:R-:W-:Y:S02]  /*edd0*/  IMAD.U32 R8, RZ, RZ, UR14 ;  /* 0x0000000eff087e24 */ /* 0x000fe4000f8e00ff */
[----:B------:R-:W-:-:S05]  /*ede0*/  IMAD R9, R77, R6, R13 ;  /* 0x000000064d097224 */ /* 0x000fca00078e020d */
        /* <DEDUP_REMOVED lines=22> */
.L_x_12071:
        /* <DEDUP_REMOVED lines=14> */
[----:B--2---:R-:W-:-:S04]  /*f030*/  VIADD R11, R11, UR39 ;  /* 0x000000270b0b7c36 */ /* 0x004fc80008000000 */
        /* <DEDUP_REMOVED lines=9> */
[----:B------:R-:W2:Y:S01]  /*f0d0*/  @P1 LDC R36, c[0x0][0xbec] ;  /* 0x0002fb00ff241b82 */ /* 0x000ea20000000800 */
[----:B------:R-:W-:Y:S01]  /*f0e0*/  ULDC.64 UR12, c[0x0][0xaa0] ;  /* 0x0002a800000c7ab9 */ /* 0x000fe20000000a00 */
[----:B-1----:R-:W-:-:S05]  /*f0f0*/  VIADD R79, R12, 0xffffff80 ;  /* 0xffffff800c4f7836 */ /* 0x002fca0000000000 */
[----:B------:R-:W-:-:S04]  /*f100*/  SHF.R.S32.HI R78, RZ, 0x1f, R79 ;  /* 0x0000001fff4e7819 */ /* 0x000fc8000001144f */
[----:B------:R-:W-:-:S04]  /*f110*/  LEA.HI R78, R78, R79, RZ, 0x2 ;  /* 0x0000004f4e4e7211 */ /* 0x000fc800078f10ff */
[----:B------:R-:W-:-:S05]  /*f120*/  SHF.R.S32.HI R78, RZ, 0x2, R78 ;  /* 0x00000002ff4e7819 */ /* 0x000fca000001144e */
[----:B0-----:R-:W-:-:S04]  /*f130*/  IMAD R3, R78, 0x20, R19 ;  /* 0x000000204e037824 */ /* 0x001fc800078e0213 */
[----:B------:R-:W-:-:S03]  /*f140*/  IMAD.WIDE R20, R3, 0x2, R20 ;  /* 0x0000000203147825 */ /* 0x000fc600078e0214 */
[C---:B------:R-:W-:Y:S02]  /*f150*/  IADD3 R3, P5, R20.reuse, 0x7800, RZ ;  /* 0x0000780014037810 */ /* 0x040fe40007fbe0ff */
[----:B------:R-:W-:Y:S02]  /*f160*/  SHF.R.S32.HI R37, RZ, 0x1f, R79 ;  /* 0x0000001fff257819 */ /* 0x000fe4000001144f */
[----:B------:R-:W-:Y:S01]  /*f170*/  LOP3.LUT R2, R3, 0x180, RZ, 0xc0, !PT ;  /* 0x0000018003027812 */ /* 0x000fe200078ec0ff */
[----:B------:R-:W-:Y:S01]  /*f180*/  UIMAD UR10, UR11, UR12, URZ ;  /* 0x0000000c0b0a72a4 */ /* 0x000fe2000f8e023f */
[----:B------:R-:W-:Y:S01]  /*f190*/  IADD3 R9, P0, R20, 0x1800, RZ ;  /* 0x0000180014097810 */ /* 0x000fe20007f1e0ff */
[----:B------:R-:W-:Y:S01]  /*f1a0*/  UIMAD.WIDE.U32 UR8, UR4, UR12, URZ ;  /* 0x0000000c040872a5 */ /* 0x000fe2000f8e003f */
[----:B------:R-:W-:Y:S01]  /*f1b0*/  SHF.R.U64 R2, R2, 0x3, RZ ;  /* 0x0000000302027819 */ /* 0x000fe200000012ff */
[----:B------:R-:W-:Y:S01]  /*f1c0*/  IMAD.X R33, RZ, RZ, R21, P5 ;  /* 0x000000ffff217224 */ /* 0x000fe200028e0615 */
[----:B------:R-:W-:-:S02]  /*f1d0*/  LEA.HI R37, R37, R79, RZ, 0x2 ;  /* 0x0000004f25257211 */ /* 0x000fc400078f10ff */
[----:B------:R-:W-:Y:S02]  /*f1e0*/  LOP3.LUT R32, R2, R3, RZ, 0x3c, !PT ;  /* 0x0000000302207212 */ /* 0x000fe400078e3cff */
[----:B------:R-:W0:Y:S01]  /*f1f0*/  @P1 LDC R3, c[0x0][0xbf0] ;  /* 0x0002fc00ff031b82 */ /* 0x000e220000000800 */
[----:B------:R-:W-:Y:S01]  /*f200*/  LOP3.LUT R37, R37, 0xfffffffc, RZ, 0xc0, !PT ;  /* 0xfffffffc25257812 */ /* 0x000fe200078ec0ff */
[----:B------:R-:W-:Y:S01]  /*f210*/  UIMAD UR10, UR4, UR13, UR10 ;  /* 0x0000000d040a72a4 */ /* 0x000fe2000f8e020a */
[C---:B------:R-:W-:Y:S01]  /*f220*/  IADD3 R13, P2, R20.reuse, 0x3000, RZ ;  /* 0x00003000140d7810 */ /* 0x040fe20007f5e0ff */
[----:B------:R-:W5:Y:S01]  /*f230*/  LD.E.128 R32, desc[UR56][R32.64] ;  /* 0x0000003820207980 */ /* 0x000f62000c101d00 */
[C---:B------:R-:W-:Y:S01]  /*f240*/  IADD3 R25, P3, R20.reuse, 0x4800, RZ ;  /* 0x0000480014197810 */ /* 0x040fe20007f7e0ff */
[----:B------:R-:W-:Y:S01]  /*f250*/  IMAD.IADD R37, R79, 0x1, -R37 ;  /* 0x000000014f257824 */ /* 0x000fe200078e0a25 */
[C---:B------:R-:W-:Y:S01]  /*f260*/  IADD3 R29, P4, R20.reuse, 0x6000, RZ ;  /* 0x00006000141d7810 */ /* 0x040fe20007f9e0ff */
[----:B------:R-:W-:Y:S01]  /*f270*/  UIADD3 UR9, UR9, UR10, URZ ;  /* 0x0000000a09097290 */ /* 0x000fe2000fffe03f */
[----:B------:R-:W-:Y:S01]  /*f280*/  LOP3.LUT R5, R20, 0x180, RZ, 0xc0, !PT ;  /* 0x0000018014057812 */ /* 0x000fe200078ec0ff */
[----:B------:R-:W-:Y:S01]  /*f290*/  IMAD R2, R37, 0x60, R78 ;  /* 0x0000006025027824 */ /* 0x000fe200078e024e */
[----:B------:R-:W-:Y:S01]  /*f2a0*/  ULDC.64 UR10, c[0x0][0xae8] ;  /* 0x0002ba00000a7ab9 */ /* 0x000fe20000000a00 */
[----:B------:R-:W-:Y:S01]  /*f2b0*/  LOP3.LUT R8, R9, 0x180, RZ, 0xc0, !PT ;  /* 0x0000018009087812 */ /* 0x000fe200078ec0ff */
[----:B------:R-:W-:Y:S01]  /*f2c0*/  UIMAD.WIDE.U32 UR8, UR37, UR10, UR8 ;  /* 0x0000000a250872a5 */ /* 0x000fe2000f8e0008 */
[----:B------:R-:W-:-:S02]  /*f2d0*/  LOP3.LUT R12, R13, 0x180, RZ, 0xc0, !PT ;  /* 0x000001800d0c7812 */ /* 0x000fc400078ec0ff */
[----:B------:R-:W-:Y:S02]  /*f2e0*/  LOP3.LUT R24, R25, 0x180, RZ, 0xc0, !PT ;  /* 0x0000018019187812 */ /* 0x000fe400078ec0ff */
[----:B------:R-:W-:Y:S02]  /*f2f0*/  LOP3.LUT R28, R29, 0x180, RZ, 0xc0, !PT ;  /* 0x000001801d1c7812 */ /* 0x000fe400078ec0ff */
[----:B------:R-:W-:Y:S01]  /*f300*/  SHF.R.U64 R5, R5, 0x3, RZ ;  /* 0x0000000305057819 */ /* 0x000fe200000012ff */
[----:B------:R-:W-:Y:S01]  /*f310*/  VIADD R37, R2, UR39 ;  /* 0x0000002702257c36 */ /* 0x000fe20008000000 */
[----:B------:R-:W-:Y:S01]  /*f320*/  SHF.R.U64 R8, R8, 0x3, RZ ;  /* 0x0000000308087819 */ /* 0x000fe200000012ff */
[----:B------:R-:W-:Y:S01]  /*f330*/  USHF.R.S32.HI UR4, URZ, 0x1f, UR7 ;  /* 0x0000001f3f047899 */ /* 0x000fe20008011407 */
[----:B------:R-:W-:Y:S01]  /*f340*/  SHF.R.U64 R12, R12, 0x3, RZ ;  /* 0x000000030c0c7819 */ /* 0x000fe200000012ff */
[----:B------:R-:W-:Y:S01]  /*f350*/  UIMAD UR9, UR37, UR11, UR9 ;  /* 0x0000000b250972a4 */ /* 0x000fe2000f8e0209 */
[----:B------:R-:W-:-:S02]  /*f360*/  SHF.R.U64 R24, R24, 0x3, RZ ;  /* 0x0000000318187819 */ /* 0x000fc400000012ff */
[----:B------:R-:W-:Y:S01]  /*f370*/  SHF.R.U64 R28, R28, 0x3, RZ ;  /* 0x000000031c1c7819 */ /* 0x000fe200000012ff */
[----:B------:R-:W-:Y:S01]  /*f380*/  ULDC.64 UR10, c[0x0][0xaf0] ;  /* 0x0002bc00000a7ab9 */ /* 0x000fe20000000a00 */
[----:B------:R-:W-:Y:S01]  /*f390*/  LOP3.LUT R20, R5, R20, RZ, 0x3c, !PT ;  /* 0x0000001405147212 */ /* 0x000fe200078e3cff */
[----:B--2---:R-:W-:Y:S01]  /*f3a0*/  @P1 IMAD.HI.U32 R2, R37, R36, RZ ;  /* 0x0000002425021227 */ /* 0x004fe200078e00ff */
[----:B------:R-:W-:Y:S01]  /*f3b0*/  LOP3.LUT R8, R8, R9, RZ, 0x3c, !PT ;  /* 0x0000000908087212 */ /* 0x000fe200078e3cff */
[----:B------:R-:W-:Y:S01]  /*f3c0*/  UIMAD UR4, UR4, UR10, URZ ;  /* 0x0000000a040472a4 */ /* 0x000fe2000f8e023f */
[----:B------:R-:W-:Y:S01]  /*f3d0*/  LOP3.LUT R12, R12, R13, RZ, 0x3c, !PT ;  /* 0x0000000d0c0c7212 */ /* 0x000fe200078e3cff */
[--C-:B------:R-:W-:Y:S01]  /*f3e0*/  IMAD.X R9, RZ, RZ, R21.reuse, P0 ;  /* 0x000000ffff097224 */ /* 0x100fe200000e0615 */
[----:B------:R-:W-:Y:S01]  /*f3f0*/  LOP3.LUT R24, R24, R25, RZ, 0x3c, !PT ;  /* 0x0000001918187212 */ /* 0x000fe200078e3cff */
[--C-:B------:R-:W-:Y:S01]  /*f400*/  IMAD.X R13, RZ, RZ, R21.reuse, P2 ;  /* 0x000000ffff0d7224 */ /* 0x100fe200010e0615 */
[----:B------:R-:W-:Y:S01]  /*f410*/  LOP3.LUT R28, R28, R29, RZ, 0x3c, !PT ;  /* 0x0000001d1c1c7212 */ /* 0x000fe200078e3cff */
[--C-:B------:R-:W-:Y:S01]  /*f420*/  IMAD.X R25, RZ, RZ, R21.reuse, P3 ;  /* 0x000000ffff197224 */ /* 0x100fe200018e0615 */
[----:B------:R1:W5:Y:S01]  /*f430*/  LD.E.128 R4, desc[UR56][R20.64] ;  /* 0x0000003814047980 */ /* 0x000362000c101d00 */
[----:B------:R-:W-:Y:S01]  /*f440*/  IMAD.X R29, RZ, RZ, R21, P4 ;  /* 0x000000ffff1d7224 */ /* 0x000fe200020e0615 */
[----:B------:R-:W-:-:S02]  /*f450*/  UIMAD UR4, UR7, UR11, UR4 ;  /* 0x0000000b070472a4 */ /* 0x000fc4000f8e0204 */
[----:B------:R-:W-:Y:S01]  /*f460*/  UIMAD.WIDE.U32 UR8, UR7, UR10, UR8 ;  /* 0x0000000a070872a5 */ /* 0x000fe2000f8e0008 */
[----:B------:R-:W5:Y:S02]  /*f470*/  LD.E.128 R8, desc[UR56][R8.64] ;  /* 0x0000003808087980 */ /* 0x000f64000c101d00 */
[----:B------:R-:W-:Y:S02]  /*f480*/  ULDC.64 UR10, c[0x0][0xae0] ;  /* 0x0002b800000a7ab9 */ /* 0x000fe40000000a00 */
[----:B------:R-:W5:Y:S01]  /*f490*/  LD.E.128 R12, desc[UR56][R12.64] ;  /* 0x000000380c0c7980 */ /* 0x000f62000c101d00 */
[----:B-1----:R-:W-:Y:S01]  /*f4a0*/  IMAD.MOV.U32 R21, RZ, RZ, R37 ;  /* 0x000000ffff157224 */ /* 0x002fe200078e0025 */
[----:B0-----:R-:W-:Y:S01]  /*f4b0*/  @P1 SHF.R.U32.HI R21, RZ, R3, R2 ;  /* 0x00000003ff151219 */ /* 0x001fe20000011602 */
[----:B------:R-:W-:Y:S01]  /*f4c0*/  UIADD3 UR4, UR9, UR4, URZ ;  /* 0x0000000409047290 */ /* 0x000fe2000fffe03f */
[----:B------:R-:W5:Y:S02]  /*f4d0*/  LD.E.128 R24, desc[UR56][R24.64] ;  /* 0x0000003818187980 */ /* 0x000f64000c101d00 */
[--C-:B------:R-:W-:Y:S01]  /*f4e0*/  SHF.R.S32.HI R20, RZ, 0x1f, R21.reuse ;  /* 0x0000001fff147819 */ /* 0x100fe20000011415 */
[----:B------:R-:W-:Y:S01]  /*f4f0*/  IMAD.MOV R36, RZ, RZ, -R21 ;  /* 0x000000ffff247224 */ /* 0x000fe200078e0a15 */
[----:B------:R-:W5:Y:S01]  /*f500*/  LD.E.128 R28, desc[UR56][R28.64] ;  /* 0x000000381c1c7980 */ /* 0x000f62000c101d00 */
[----:B------:R-:W-:-:S02]  /*f510*/  IMAD.U32 R3, RZ, RZ, UR9 ;  /* 0x00000009ff037e24 */ /* 0x000fc4000f8e00ff */
[----:B------:R-:W-:Y:S01]  /*f520*/  IMAD R20, R20, UR10, RZ ;  /* 0x0000000a14147c24 */ /* 0x000fe2000f8e02ff */
[----:B------:R-:W-:Y:S01]  /*f530*/  @!PT LDS RZ, [RZ] ;  /* 0x00000000fffff984 */ /* 0x000fe20000000800 */
[----:B------:R-:W-:Y:S01]  /*f540*/  @!PT LDS RZ, [RZ] ;  /* 0x00000000fffff984 */ /* 0x000fe20000000800 */
[----:B------:R-:W-:Y:S01]  /*f550*/  @!PT LDS RZ, [RZ] ;  /* 0x00000000fffff984 */ /* 0x000fe20000000800 */
[----:B------:R-:W-:Y:S01]  /*f560*/  @!PT LDS RZ, [RZ] ;  /* 0x00000000fffff984 */ /* 0x000fe20000000800 */
[----:B------:R0:W-:Y:S06]  /*f570*/  MEMBAR.ALL.CTA ;  /* 0x0000000000007992 */ /* 0x0001ec0000008000 */
[----:B0-----:R-:W0:Y:S01]  /*f580*/  FENCE.VIEW.ASYNC.S ;  /* 0x00000000000073c6 */ /* 0x001e220000000000 */
        /* <DEDUP_REMOVED lines=15> */
[----:B------:R-:W-:Y:S01]  /*f680*/  LEA R40, P1, R2, UR8, 0x1 ;  /* 0x0000000802287c11 */ /* 0x000fe2000f8208ff */
[----:B------:R-:W-:-:S03]  /*f690*/  VIADD R0, R0, 0x19c20 ;  /* 0x00019c2000007836 */ /* 0x000fc60000000000 */
[----:B------:R-:W-:Y:S02]  /*f6a0*/  LEA.HI.X R41, R2, UR9, R3, 0x1, P1 ;  /* 0x0000000902297c11 */ /* 0x000fe400088f0c03 */
[----:B------:R-:W-:Y:S01]  /*f6b0*/  PRMT R0, RZ, 0x654, R0 ;  /* 0x00000654ff007816 */ /* 0x000fe20000000000 */
[----:B0-----:R0:W1:Y:S01]  /*f6c0*/  SHFL.IDX PT, R20, R40, RZ, 0x1c1f ;  /* 0x001c1fff28147589 */ /* 0x00106200000e0000 */
        /* <DEDUP_REMOVED lines=10> */
[CC--:B-1----:R-:W-:Y:S02]  /*f770*/  @!P1 LEA R36, P3, R22.reuse, R20.reuse, 0x1 ;  /* 0x0000001416249211 */ /* 0x0c2fe400078608ff */
[----:B------:R-:W-:Y:S02]  /*f780*/  @!P2 LEA R38, P4, R23, R20, 0x1 ;  /* 0x000000141726a211 */ /* 0x000fe400078808ff */
[----:B--2---:R-:W-:Y:S01]  /*f790*/  @!P0 IMAD.WIDE R2, R19, 0x2, R20 ;  /* 0x0000000213028825 */ /* 0x004fe200078e0214 */
[-C--:B------:R-:W-:Y:S02]  /*f7a0*/  @!P1 LEA.HI.X R37, R22, R21.reuse, R44, 0x1, P3 ;  /* 0x0000001516259211 */ /* 0x080fe400018f0c2c */
[----:B------:R-:W-:Y:S02]  /*f7b0*/  @!P2 LEA.HI.X R39, R23, R21, R42, 0x1, P4 ;  /* 0x000000151727a211 */ /* 0x000fe400020f0c2a */
[----:B-----5:R3:W-:Y:S04]  /*f7c0*/  @!P0 ST.E.128 desc[UR56][R2.64], R4 ;  /* 0x0000000402008985 */ /* 0x0207e8000c101d38 */
[----:B------:R3:W-:Y:S04]  /*f7d0*/  @!P1 ST.E.128 desc[UR56][R36.64], R12 ;  /* 0x0000000c24009985 */ /* 0x0007e8000c101d38 */
[----:B------:R3:W-:Y:S02]  /*f7e0*/  @!P2 ST.E.128 desc[UR56][R38.64], R28 ;  /* 0x0000001c2600a985 */ /* 0x0007e4000c101d38 */
.L_x_12074:
[----:B------:R-:W-:Y:S05]  /*f7f0*/  BSYNC B1 ;  /* 0x0000000000017941 */ /* 0x000fea0003800000 */
.L_x_12073:
[----:B---3--:R-:W-:Y:S01]  /*f800*/  VIADD R3, R43, 0x60 ;  /* 0x000000602b037836 */ /* 0x008fe20000000000 */
[----:B-----5:R3:W4:Y:S04]  /*f810*/  SHFL.IDX PT, R5, R41, 0x1, 0x1c1f ;  /* 0x003c1f0029057f89 */ /* 0x02072800000e0000 */
[----:B------:R-:W-:Y:S01]  /*f820*/  ISETP.GE.AND P0, PT, R3, R76, PT ;  /* 0x0000004c0300720c */ /* 0x000fe20003f06270 */
[----:B------:R3:W0:-:S12]  /*f830*/  SHFL.IDX PT, R4, R40, 0x1, 0x1c1f ;  /* 0x003c1f0028047f89 */ /* 0x00061800000e0000 */
[----:B---3--:R-:W-:Y:S05]  /*f840*/  @P0 BRA `(.L_x_12075) ;  /* 0x0000001400c40947 */ /* 0x008fea0003800000 */
        /* <DEDUP_REMOVED lines=14> */
.L_x_12072:
[----:B------:R-:W-:Y:S01]  /*f930*/  ULDC.64 UR12, c[0x0][0xb08] ;  /* 0x0002c200000c7ab9 */ /* 0x000fe20000000a00 */
[----:B0-----:R-:W0:Y:S01]  /*f940*/  @P1 LDC R2, c[0x0][0xbec] ;  /* 0x0002fb00ff021b82 */ /* 0x001e220000000800 */
[----:B------:R-:W-:Y:S01]  /*f950*/  UIMAD UR10, UR11, UR12, URZ ;  /* 0x0000000c0b0a72a4 */ /* 0x000fe2000f8e023f */
[----:B------:R-:W-:Y:S01]  /*f960*/  IMAD.MOV.U32 R5, RZ, RZ, R13 ;  /* 0x000000ffff057224 */ /* 0x000fe200078e000d */
[----:B------:R-:W-:Y:S01]  /*f970*/  UIMAD.WIDE.U32 UR8, UR4, UR12, URZ ;  /* 0x0000000c040872a5 */ /* 0x000fe2000f8e003f */
[C---:B------:R-:W-:Y:S01]  /*f980*/  VIADD R78, R17.reuse, 0x28 ;  /* 0x00000028114e7836 */ /* 0x040fe20000000000 */
[----:B------:R-:W-:Y:S01]  /*f990*/  UIMAD UR10, UR4, UR13, UR10 ;  /* 0x0000000d040a72a4 */ /* 0x000fe2000f8e020a */
[C---:B------:R-:W-:Y:S01]  /*f9a0*/  VIADD R80, R17.reuse, 0x20 ;  /* 0x0000002011507836 */ /* 0x040fe20000000000 */
[----:B------:R-:W-:Y:S01]  /*f9b0*/  USHF.R.S32.HI UR4, URZ, 0x1f, UR7 ;  /* 0x0000001f3f047899 */ /* 0x000fe20008011407 */
[----:B------:R-:W1:Y:S01]  /*f9c0*/  @P1 LDC R3, c[0x0][0xbf0] ;  /* 0x0002fc00ff031b82 */ /* 0x000e620000000800 */
[----:B------:R-:W-:Y:S01]  /*f9d0*/  UIADD3 UR9, UR9, UR10, URZ ;  /* 0x0000000a09097290 */ /* 0x000fe2000fffe03f */
[C---:B------:R-:W-:Y:S01]  /*f9e0*/  VIADD R82, R17.reuse, 0x18 ;  /* 0x0000001811527836 */ /* 0x040fe20000000000 */
[----:B------:R-:W-:Y:S01]  /*f9f0*/  BSSY B1, `(.L_x_12076) ;  /* 0x000006c000017945 */ /* 0x000fe20003800000 */
[----:B------:R-:W-:Y:S01]  /*fa00*/  ULDC.64 UR10, c[0x0][0xb38] ;  /* 0x0002ce00000a7ab9 */ /* 0x000fe20000000a00 */
[C---:B------:R-:W-:Y:S01]  /*fa10*/  VIADD R84, R17.reuse, 0x10 ;  /* 0x0000001011547836 */ /* 0x040fe20000000000 */
[----:B------:R-:W-:Y:S01]  /*fa20*/  UIMAD.WIDE.U32 UR8, UR37, UR10, UR8 ;  /* 0x0000000a250872a5 */ /* 0x000fe2000f8e0008 */
[C---:B------:R-:W-:Y:S01]  /*fa30*/  VIADD R86, R17.reuse, 0x8 ;  /* 0x0000000811567836 */ /* 0x040fe20000000000 */
[----:B------:R-:W-:Y:S01]  /*fa40*/  SHF.R.S32.HI R15, RZ, 0x1f, R152 ;  /* 0x0000001fff0f7819 */ /* 0x000fe20000011498 */
[C---:B------:R-:W-:Y:S01]  /*fa50*/  VIADD R76, R17.reuse, 0x28 ;  /* 0x00000028114c7836 */ /* 0x040fe20000000000 */
[----:B------:R-:W-:Y:S01]  /*fa60*/  UIMAD UR9, UR37, UR11, UR9 ;  /* 0x0000000b250972a4 */ /* 0x000fe2000f8e0209 */
[----:B------:R-:W-:Y:S01]  /*fa70*/  SHF.R.S32.HI R21, RZ, 0x1f, R153 ;  /* 0x0000001fff157819 */ /* 0x000fe20000011499 */
[----:B------:R-:W-:Y:S01]  /*fa80*/  VIADD R79, R17, 0x20 ;  /* 0x00000020114f7836 */ /* 0x000fe20000000000 */
[----:B------:R-:W-:Y:S01]  /*fa90*/  ULDC.64 UR10, c[0x0][0xb40] ;  /* 0x0002d000000a7ab9 */ /* 0x000fe20000000a00 */
[----:B------:R-:W-:Y:S01]  /*faa0*/  SHF.R.S32.HI R24, RZ, 0x1f, R154 ;  /* 0x0000001fff187819 */ /* 0x000fe2000001149a */
[----:B------:R-:W-:Y:S01]  /*fab0*/  UIMAD UR4, UR4, UR10, URZ ;  /* 0x0000000a040472a4 */ /* 0x000fe2000f8e023f */
[----:B0-----:R-:W-:Y:S01]  /*fac0*/  @P1 IMAD.HI.U32 R2, R13, R2, RZ ;  /* 0x000000020d021227 */ /* 0x001fe200078e00ff */
[----:B------:R-:W-:Y:S01]  /*fad0*/  UIMAD.WIDE.U32 UR8, UR7, UR10, UR8 ;  /* 0x0000000a070872a5 */ /* 0x000fe2000f8e0008 */
[----:B------:R-:W-:Y:S01]  /*fae0*/  SHF.R.S32.HI R25, RZ, 0x1f, R155 ;  /* 0x0000001fff197819 */ /* 0x000fe2000001149b */
[----:B------:R-:W-:Y:S01]  /*faf0*/  UIMAD UR4, UR7, UR11, UR4 ;  /* 0x0000000b070472a4 */ /* 0x000fe2000f8e0204 */
[----:B------:R-:W-:Y:S01]  /*fb00*/  SHF.R.S32.HI R26, RZ, 0x1f, R156 ;  /* 0x0000001fff1a7819 */ /* 0x000fe2000001149c */
[C---:B------:R-:W-:Y:S01]  /*fb10*/  VIADD R81, R17.reuse, 0x18 ;  /* 0x0000001811517836 */ /* 0x040fe20000000000 */
[----:B------:R-:W-:Y:S01]  /*fb20*/  ULDC.64 UR10, c[0x0][0xb48] ;  /* 0x0002d200000a7ab9 */ /* 0x000fe20000000a00 */
[----:B------:R-:W-:Y:S01]  /*fb30*/  UIADD3 UR9, UR9, UR4, URZ ;  /* 0x0000000409097290 */ /* 0x000fe2000fffe03f */
[----:B-1----:R-:W-:Y:S01]  /*fb40*/  @P1 SHF.R.U32.HI R5, RZ, R3, R2 ;  /* 0x00000003ff051219 */ /* 0x002fe20000011602 */
[----:B------:R-:W-:Y:S01]  /*fb50*/  VIADD R83, R17, 0x10 ;  /* 0x0000001011537836 */ /* 0x000fe20000000000 */
[----:B------:R-:W-:Y:S01]  /*fb60*/  SHF.R.S32.HI R27, RZ, 0x1f, R157 ;  /* 0x0000001fff1b7819 */ /* 0x000fe2000001149d */
[----:B------:R-:W-:Y:S01]  /*fb70*/  UIMAD.WIDE.U32 UR8, UR42, UR10, UR8 ;  /* 0x0000000a2a0872a5 */ /* 0x000fe2000f8e0008 */
[--C-:B------:R-:W-:Y:S01]  /*fb80*/  SHF.R.S32.HI R2, RZ, 0x1f, R5.reuse ;  /* 0x0000001fff027819 */ /* 0x100fe20000011405 */
[----:B------:R-:W-:Y:S01]  /*fb90*/  IMAD.MOV R4, RZ, RZ, -R5 ;  /* 0x000000ffff047224 */ /* 0x000fe200078e0a05 */
[----:B------:R-:W-:Y:S01]  /*fba0*/  SHF.R.S32.HI R78, RZ, 0x1f, R78 ;  /* 0x0000001fff4e7819 */ /* 0x000fe2000001144e */
[----:B------:R-:W-:Y:S01]  /*fbb0*/  UIMAD UR42, UR42, UR11, UR9 ;  /* 0x0000000b2a2a72a4 */ /* 0x000fe2000f8e0209 */
[----:B------:R-:W-:Y:S01]  /*fbc0*/  SHF.R.S32.HI R80, RZ, 0x1f, R80 ;  /* 0x0000001fff507819 */ /* 0x000fe20000011450 */
[----:B------:R-:W-:Y:S01]  /*fbd0*/  IMAD R77, R77, R4, R13 ;  /* 0x000000044d4d7224 */ /* 0x000fe200078e020d */
[----:B------:R-:W-:Y:S01]  /*fbe0*/  ULDC.64 UR10, c[0x0][0xb30] ;  /* 0x0002cc00000a7ab9 */ /* 0x000fe20000000a00 */
[----:B------:R-:W-:Y:S01]  /*fbf0*/  IMAD.U32 R3, RZ, RZ, UR9 ;  /* 0x00000009ff037e24 */ /* 0x000fe2000f8e00ff */
        /* <DEDUP_REMOVED lines=10> */
[----:B------:R-:W-:-:S03]  /*fca0*/  SHF.R.S32.HI R87, RZ, 0x1f, R17 ;  /* 0x0000001fff577819 */ /* 0x000fc60000011411 */
[----:B------:R-:W-:Y:S02]  /*fcb0*/  IMAD R4, R4, UR8, RZ ;  /* 0x0000000804047c24 */ /* 0x000fe4000f8e02ff */
[----:B------:R-:W-:Y:S02]  /*fcc0*/  IMAD.IADD R3, R3, 0x1, R7 ;  /* 0x0000000103037824 */ /* 0x000fe400078e0207 */
[C---:B------:R-:W-:Y:S02]  /*fcd0*/  IMAD R5, R77.reuse, UR9, R4 ;  /* 0x000000094d057c24 */ /* 0x040fe4000f8e0204 */
[----:B------:R-:W-:Y:S01]  /*fce0*/  IMAD.WIDE.U32 R2, R77, UR8, R2 ;  /* 0x000000084d027c25 */ /* 0x000fe2000f8e0002 */
[----:B------:R-:W-:-:S03]  /*fcf0*/  ULDC.64 UR8, c[0x0][0xb00] ;  /* 0x0002c00000087ab9 */ /* 0x000fc60000000a00 */
[----:B------:R-:W-:Y:S01]  /*fd00*/  VIADD R4, R0, 0x19c20 ;  /* 0x00019c2000047836 */ /* 0x000fe20000000000 */
[C---:B------:R-:W-:Y:S01]  /*fd10*/  LEA R0, P1, R2.reuse, UR8, 0x2 ;  /* 0x0000000802007c11 */ /* 0x040fe2000f8210ff */
[----:B------:R-:W-:Y:S02]  /*fd20*/  IMAD.IADD R3, R3, 0x1, R5 ;  /* 0x0000000103037824 */ /* 0x000fe400078e0205 */
[----:B------:R-:W-:Y:S01]  /*fd30*/  VIADD R85, R17, 0x8 ;  /* 0x0000000811557836 */ /* 0x000fe20000000000 */
[----:B------:R-:W-:Y:S01]  /*fd40*/  PRMT R4, RZ, 0x654, R4 ;  /* 0x00000654ff047816 */ /* 0x000fe20000000004 */
[----:B------:R0:W1:Y:S01]  /*fd50*/  SHFL.IDX PT, R12, R0, RZ, 0x1c1f ;  /* 0x001c1fff000c7589 */ /* 0x00006200000e0000 */
[----:B------:R-:W-:Y:S02]  /*fd60*/  LEA.HI.X R14, R2, UR9, R3, 0x2, P1 ;  /* 0x00000009020e7c11 */ /* 0x000fe400088f1403 */
[----:B------:R0:W-:Y:S03]  /*fd70*/  SYNCS.ARRIVE.TRANS64.RED.A1T0 RZ, [R4+URZ], RZ ;  /* 0x000000ff04ff79a7 */ /* 0x0001e6000810043f */
[----:B------:R0:W2:Y:S01]  /*fd80*/  SHFL.IDX PT, R20, R14, RZ, 0x1c1f ;  /* 0x001c1fff0e147589 */ /* 0x0000a200000e0000 */
[----:B------:R-:W-:Y:S05]  /*fd90*/  @P2 BRA `(.L_x_12077) ;  /* 0x0000000000c42947 */ /* 0x000fea0003800000 */
[----:B------:R-:W-:Y:S02]  /*fda0*/  ULDC UR4, c[0x0][0xac8] ;  /* 0x0002b20000047ab9 */ /* 0x000fe40000000800 */
[----:B------:R-:W-:Y:S02]  /*fdb0*/  ISETP.GE.AND P1, PT, R17, UR4, PT ;  /* 0x0000000411007c0c */ /* 0x000fe4000bf26270 */
[----:B------:R-:W-:Y:S02]  /*fdc0*/  ISETP.GE.AND P2, PT, R85, UR4, PT ;  /* 0x0000000455007c0c */ /* 0x000fe4000bf46270 */
[----:B------:R-:W-:Y:S02]  /*fdd0*/  ISETP.GE.AND P5, PT, R83, UR4, PT ;  /* 0x0000000453007c0c */ /* 0x000fe4000bfa6270 */
[----:B------:R-:W-:-:S07]  /*fde0*/  ISETP.GE.AND P4, PT, R81, UR4, PT ;  /* 0x0000000451007c0c */ /* 0x000fce000bf86270 */
[-C--:B-1----:R-:W-:Y:S02]  /*fdf0*/  @!P1 LEA R2, P3, R17, R12.reuse, 0x2 ;  /* 0x0000000c11029211 */ /* 0x082fe400078610ff */
[----:B0-----:R-:W-:Y:S02]  /*fe00*/  @!P2 LEA R4, P6, R85, R12, 0x2 ;  /* 0x0000000c5504a211 */ /* 0x001fe400078c10ff */
[-C--:B--2---:R-:W-:Y:S02]  /*fe10*/  @!P1 LEA.HI.X R3, R17, R20.reuse, R87, 0x2, P3 ;  /* 0x0000001411039211 */ /* 0x084fe400018f1457 */
[----:B------:R-:W-:Y:S02]  /*fe20*/  @!P2 LEA.HI.X R5, R85, R20, R86, 0x2, P6 ;  /* 0x000000145505a211 */ /* 0x000fe400030f1456 */
[----:B------:R-:W-:Y:S01]  /*fe30*/  @!P5 LEA R6, P3, R83, R12, 0x2 ;  /* 0x0000000c5306d211 */ /* 0x000fe200078610ff */
[----:B------:R0:W-:Y:S01]  /*fe40*/  @!P1 ST.E.64 desc[UR56][R2.64], R32 ;  /* 0x0000002002009985 */ /* 0x0001e2000c101b38 */
[----:B------:R-:W-:-:S02]  /*fe50*/  ISETP.GE.AND P1, PT, R79, UR4, PT ;  /* 0x000000044f007c0c */ /* 0x000fc4000bf26270 */
[----:B------:R-:W-:Y:S01]  /*fe60*/  @!P5 LEA.HI.X R7, R83, R20, R84, 0x2, P3 ;  /* 0x000000145307d211 */ /* 0x000fe200018f1454 */
[----:B------:R1:W-:Y:S01]  /*fe70*/  @!P2 ST.E.64 desc[UR56][R4.64], R34 ;  /* 0x000000220400a985 */ /* 0x0003e2000c101b38 */
[----:B------:R-:W-:Y:S02]  /*fe80*/  ISETP.GE.AND P2, PT, R76, UR4, PT ;  /* 0x000000044c007c0c */ /* 0x000fe4000bf46270 */
[----:B------:R-:W-:Y:S01]  /*fe90*/  @!P4 LEA R8, P6, R81, R12, 0x2 ;  /* 0x0000000c5108c211 */ /* 0x000fe200078c10ff */
[----:B------:R2:W-:Y:S01]  /*fea0*/  @!P5 ST.E.64 desc[UR56][R6.64], R40 ;  /* 0x000000280600d985 */ /* 0x0005e2000c101b38 */
[----:B------:R-:W-:Y:S02]  /*feb0*/  ISETP.GE.AND P3, PT, R157, UR4, PT ;  /* 0x000000049d007c0c */ /* 0x000fe4000bf66270 */
[----:B------:R-:W-:-:S03]  /*fec0*/  @!P4 LEA.HI.X R9, R81, R20, R82, 0x2, P6 ;  /* 0x000000145109c211 */ /* 0x000fc600030f1452 */
[C---:B------:R-:W-:Y:S02]  /*fed0*/  @!P1 LEA R10, P5, R79.reuse, R12, 0x2 ;  /* 0x0000000c4f0a9211 */ /* 0x040fe400078a10ff */
[----:B------:R3:W-:Y:S01]  /*fee0*/  @!P4 ST.E.64 desc[UR56][R8.64], R42 ;  /* 0x0000002a0800c985 */ /* 0x0007e2000c101b38 */
[----:B------:R-:W-:Y:S02]  /*fef0*/  ISETP.GE.AND P4, PT, R156, UR4, PT ;  /* 0x000000049c007c0c */ /* 0x000fe4000bf86270 */
[----:B------:R-:W-:Y:S02]  /*ff00*/  @!P1 LEA.HI.X R11, R79, R20, R80, 0x2, P5 ;  /* 0x000000144f0b9211 */ /* 0x000fe400028f1450 */
[-C--:B0-----:R-:W-:Y:S02]  /*ff10*/  @!P2 LEA R2, P6, R76, R12.reuse, 0x2 ;  /* 0x0000000c4c02a211 */ /* 0x081fe400078c10ff */
[----:B-1----:R-:W-:Y:S01]  /*ff20*/  @!P3 LEA R4, P5, R157, R12, 0x2 ;  /* 0x0000000c9d04b211 */ /* 0x002fe200078a10ff */
[----:B------:R0:W-:Y:S01]  /*ff30*/  @!P1 ST.E.64 desc[UR56][R10.64], R48 ;  /* 0x000000300a009985 */ /* 0x0001e2000c101b38 */
[----:B------:R-:W-:-:S02]  /*ff40*/  ISETP.GE.AND P1, PT, R155, UR4, PT ;  /* 0x000000049b007c0c */ /* 0x000fc4000bf26270 */
[-C--:B------:R-:W-:Y:S02]  /*ff50*/  @!P2 LEA.HI.X R3, R76, R20.reuse, R78, 0x2, P6 ;  /* 0x000000144c03a211 */ /* 0x080fe400030f144e */
[----:B------:R-:W-:Y:S02]  /*ff60*/  @!P3 LEA.HI.X R5, R157, R20, R27, 0x2, P5 ;  /* 0x000000149d05b211 */ /* 0x000fe400028f141b */
[----:B------:R-:W-:Y:S01]  /*ff70*/  ISETP.GE.AND P5, PT, R154, UR4, PT ;  /* 0x000000049a007c0c */ /* 0x000fe2000bfa6270 */
[----:B------:R1:W-:Y:S01]  /*ff80*/  @!P2 ST.E.64 desc[UR56][R2.64], R50 ;  /* 0x000000320200a985 */ /* 0x0003e2000c101b38 */
[----:B--2---:R-:W-:Y:S02]  /*ff90*/  @!P4 LEA R6, P2, R156, R12, 0x2 ;  /* 0x0000000c9c06c211 */ /* 0x004fe400078410ff */
[----:B------:R-:W-:Y:S01]  /*ffa0*/  ISETP.GE.AND P6, PT, R153, UR4, PT ;  /* 0x0000000499007c0c */ /* 0x000fe2000bfc6270 */
[----:B------:R4:W-:Y:S01]  /*ffb0*/  @!P3 ST.E.64 desc[UR56][R4.64], R56 ;  /* 0x000000380400b985 */ /* 0x0009e2000c101b38 */
[----:B------:R-:W-:-:S02]  /*ffc0*/  ISETP.GE.AND P3, PT, R152, UR4, PT ;  /* 0x0000000498007c0c */ /* 0x000fc4000bf66270 */
[----:B------:R-:W-:Y:S02]  /*ffd0*/  @!P4 LEA.HI.X R7, R156, R20, R26, 0x2, P2 ;  /* 0x000000149c07c211 */ /* 0x000fe400010f141a */
[----:B---3--:R-:W-:-:S03]  /*ffe0*/  @!P1 LEA R8, P2, R155, R12, 0x2 ;  /* 0x0000000c9b089211 */ /* 0x008fc600078410ff */
[----:B------:R4:W-:Y:S01]  /*fff0*/  @!P4 ST.E.64 desc[UR56][R6.64], R58 ;  /* 0x0000003a0600c985 */ /* 0x0009e2000c101b38 */
[----:B------:R-:W-:Y:S02]  /*10000*/  @!P1 LEA.HI.X R9, R155, R20, R25, 0x2, P2 ;  /* 0x000000149b099211 */ /* 0x000fe400010f1419 */
[----:B0-----:R-:W-:-:S03]  /*10010*/  @!P5 LEA R10, P2, R154, R12, 0x2 ;  /* 0x0000000c9a0ad211 */ /* 0x001fc600078410ff */
        /* <DEDUP_REMOVED lines=9> */
.L_x_12077:
[----:B------:R-:W-:Y:S05]  /*100b0*/  BSYNC B1 ;  /* 0x0000000000017941 */ /* 0x000fea0003800000 */
.L_x_12076:
[----:B0-----:R-:W0:Y:S04]  /*100c0*/  SHFL.IDX PT, R14, R14, 0x1, 0x1c1f ;  /* 0x003c1f000e0e7f89 */ /* 0x001e2800000e0000 */
[----:B------:R-:W3:Y:S01]  /*100d0*/  SHFL.IDX PT, R0, R0, 0x1, 0x1c1f ;  /* 0x003c1f0000007f89 */ /* 0x000ee200000e0000 */
[----:B------:R-:W-:Y:S05]  /*100e0*/  @P0 BRA `(.L_x_12075) ;  /* 0x0000000c009c0947 */ /* 0x000fea0003800000 */
[----:B------:R-:W-:Y:S02]  /*100f0*/  ULDC UR4, c[0x0][0xac8] ;  /* 0x0002b20000047ab9 */ /* 0x000fe40000000800 */
[----:B------:R-:W-:Y:S02]  /*10100*/  ISETP.GE.AND P6, PT, R17, UR4, PT ;  /* 0x0000000411007c0c */ /* 0x000fe4000bfc6270 */
[----:B------:R-:W-:Y:S02]  /*10110*/  ISETP.GE.AND P0, PT, R85, UR4, PT ;  /* 0x0000000455007c0c */ /* 0x000fe4000bf06270 */
[----:B------:R-:W-:Y:S02]  /*10120*/  ISETP.GE.AND P2, PT, R83, UR4, PT ;  /* 0x0000000453007c0c */ /* 0x000fe4000bf46270 */
[----:B------:R-:W-:Y:S02]  /*10130*/  ISETP.GE.AND P4, PT, R81, UR4, PT ;  /* 0x0000000451007c0c */ /* 0x000fe4000bf86270 */
[----:B------:R-:W-:-:S05]  /*10140*/  ISETP.GE.AND P3, PT, R79, UR4, PT ;  /* 0x000000044f007c0c */ /* 0x000fca000bf66270 */
[-C--:B---34-:R-:W-:Y:S02]  /*10150*/  @!P6 LEA R2, P1, R17, R0.reuse, 0x2 ;  /* 0x000000001102e211 */ /* 0x098fe400078210ff */
[----:B------:R-:W-:Y:S02]  /*10160*/  @!P0 LEA R4, P5, R85, R0, 0x2 ;  /* 0x0000000055048211 */ /* 0x000fe400078a10ff */
[-C--:B0-----:R-:W-:Y:S02]  /*10170*/  @!P6 LEA.HI.X R3, R17, R14.reuse, R87, 0x2, P1 ;  /* 0x0000000e1103e211 */ /* 0x081fe400008f1457 */
[----:B------:R-:W-:Y:S02]  /*10180*/  @!P0 LEA.HI.X R5, R85, R14, R86, 0x2, P5 ;  /* 0x0000000e55058211 */ /* 0x000fe400028f1456 */
[-C--:B------:R-:W-:Y:S01]  /*10190*/  @!P2 LEA R6, P1, R83, R0.reuse, 0x2 ;  /* 0x000000005306a211 */ /* 0x080fe200078210ff */
[----:B------:R0:W-:Y:S01]  /*101a0*/  @!P6 ST.E.64 desc[UR56][R2.64], R36 ;  /* 0x000000240200e985 */ /* 0x0001e2000c101b38 */
[----:B------:R-:W-:-:S02]  /*101b0*/  @!P4 LEA R8, P5, R81, R0, 0x2 ;  /* 0x000000005108c211 */ /* 0x000fc400078a10ff */
[-C--:B------:R-:W-:Y:S01]  /*101c0*/  @!P2 LEA.HI.X R7, R83, R14.reuse, R84, 0x2, P1 ;  /* 0x0000000e5307a211 */ /* 0x080fe200008f1454 */
[----:B------:R3:W-:Y:S01]  /*101d0*/  @!P0 ST.E.64 desc[UR56][R4.64], R38 ;  /* 0x0000002604008985 */ /* 0x0007e2000c101b38 */
[----:B------:R-:W-:Y:S02]  /*101e0*/  ISETP.GE.AND P0, PT, R76, UR4, PT ;  /* 0x000000044c007c0c */ /* 0x000fe4000bf06270 */
[----:B------:R-:W-:Y:S01]  /*101f0*/  @!P4 LEA.HI.X R9, R81, R14, R82, 0x2, P5 ;  /* 0x0000000e5109c211 */ /* 0x000fe200028f1452 */
[----:B------:R-:W-:Y:S01]  /*10200*/  @!P2 ST.E.64 desc[UR56][R6.64], R44 ;  /* 0x0000002c0600a985 */ /* 0x000fe2000c101b38 */
[----:B------:R-:W-:Y:S02]  /*10210*/  ISETP.GE.AND P1, PT, R157, UR4, PT ;  /* 0x000000049d007c0c */ /* 0x000fe4000bf26270 */
[----:B------:R-:W-:Y:S01]  /*10220*/  @!P3 LEA R10, P6, R79, R0, 0x2 ;  /* 0x000000004f0ab211 */ /* 0x000fe200078c10ff */
[----:B------:R4:W-:Y:S01]  /*10230*/  @!P4 ST.E.64 desc[UR56][R8.64], R46 ;  /* 0x0000002e0800c985 */ /* 0x0009e2000c101b38 */
[----:B------:R-:W-:-:S02]  /*10240*/  ISETP.GE.AND P2, PT, R156, UR4, PT ;  /* 0x000000049c007c0c */ /* 0x000fc4000bf46270 */
[----:B------:R-:W-:Y:S02]  /*10250*/  @!P3 LEA.HI.X R11, R79, R14, R80, 0x2, P6 ;  /* 0x0000000e4f0bb211 */ /* 0x000fe400030f1450 */
[----:B------:R-:W-:Y:S02]  /*10260*/  ISETP.GE.AND P5, PT, R155, UR4, PT ;  /* 0x000000049b007c0c */ /* 0x000fe4000bfa6270 */
[C---:B0-----:R-:W-:Y:S01]  /*10270*/  @!P0 LEA R2, P4, R76.reuse, R0, 0x2 ;  /* 0x000000004c028211 */ /* 0x041fe200078810ff */
[----:B------:R0:W-:Y:S01]  /*10280*/  @!P3 ST.E.64 desc[UR56][R10.64], R52 ;  /* 0x000000340a00b985 */ /* 0x0001e2000c101b38 */
[----:B------:R-:W-:Y:S02]  /*10290*/  ISETP.GE.AND P3, PT, R153, UR4, PT ;  /* 0x0000000499007c0c */ /* 0x000fe4000bf66270 */
[----:B------:R-:W-:Y:S02]  /*102a0*/  @!P0 LEA.HI.X R3, R76, R14, R78, 0x2, P4 ;  /* 0x0000000e4c038211 */ /* 0x000fe400020f144e */
[----:B------:R-:W-:-:S02]  /*102b0*/  ISETP.GE.AND P4, PT, R154, UR4, PT ;  /* 0x000000049a007c0c */ /* 0x000fc4000bf86270 */
[-C--:B---3--:R-:W-:Y:S01]  /*102c0*/  @!P1 LEA R4, P6, R157, R0.reuse, 0x2 ;  /* 0x000000009d049211 */ /* 0x088fe200078c10ff */
[----:B------:R3:W-:Y:S02]  /*102d0*/  @!P0 ST.E.64 desc[UR56][R2.64], R54 ;  /* 0x0000003602008985 */ /* 0x0007e4000c101b38 */
[----:B----4-:R-:W-:Y:S02]  /*102e0*/  @!P5 LEA R8, P0, R155, R0, 0x2 ;  /* 0x000000009b08d211 */ /* 0x010fe400078010ff */
[----:B------:R-:W-:Y:S02]  /*102f0*/  @!P1 LEA.HI.X R5, R157, R14, R27, 0x2, P6 ;  /* 0x0000000e9d059211 */ /* 0x000fe400030f141b */
[C---:B------:R-:W-:Y:S02]  /*10300*/  @!P2 LEA R6, P6, R156.reuse, R0, 0x2 ;  /* 0x000000009c06a211 */ /* 0x040fe400078c10ff */
[-C--:B------:R-:W-:Y:S01]  /*10310*/  @!P5 LEA.HI.X R9, R155, R14.reuse, R25, 0x2, P0 ;  /* 0x0000000e9b09d211 */ /* 0x080fe200000f1419 */
[----:B------:R3:W-:Y:S01]  /*10320*/  @!P1 ST.E.64 desc[UR56][R4.64], R60 ;  /* 0x0000003c04009985 */ /* 0x0007e2000c101b38 */
[----:B------:R-:W-:-:S02]  /*10330*/  @!P2 LEA.HI.X R7, R156, R14, R26, 0x2, P6 ;  /* 0x0000000e9c07a211 */ /* 0x000fc400030f141a */
[CC--:B0-----:R-:W-:Y:S02]  /*10340*/  @!P4 LEA R10, P1, R154.reuse, R0.reuse, 0x2 ;  /* 0x000000009a0ac211 */ /* 0x0c1fe400078210ff */
[C---:B-1----:R-:W-:Y:S01]  /*10350*/  @!P3 LEA R12, P6, R153.reuse, R0, 0x2 ;  /* 0x00000000990cb211 */ /* 0x042fe200078c10ff */
[----:B------:R3:W-:Y:S01]  /*10360*/  @!P2 ST.E.64 desc[UR56][R6.64], R62 ;  /* 0x0000003e0600a985 */ /* 0x0007e2000c101b38 */
        /* <DEDUP_REMOVED lines=11> */
.L_x_12070:
        /* <DEDUP_REMOVED lines=30> */
.L_x_12078:
        /* <DEDUP_REMOVED lines=58> */
.L_x_12080:
[----:B------:R-:W-:Y:S05]  /*109a0*/  BSYNC B1 ;  /* 0x0000000000017941 */ /* 0x000fea0003800000 */
.L_x_12079:
[----:B------:R-:W-:-:S06]  /*109b0*/  UISETP.GT.AND UP0, UPT, UR43, 0x1, UPT ;  /* 0x000000012b00788c */ /* 0x000fcc000bf04270 */
[----:B------:R-:W-:-:S13]  /*109c0*/  PLOP3.LUT P0, PT, PT, PT, UP0, 0x80, 0x0 ;  /* 0x000000000000781c */ /* 0x000fda0003f0f008 */
[----:B------:R-:W-:Y:S05]  /*109d0*/  @P0 BRA `(.L_x_12075) ;  /* 0x0000000400600947 */ /* 0x000fea0003800000 */
[----:B------:R-:W1:Y:S01]  /*109e0*/  LDC R11, c[0x0][0xbe8] ;  /* 0x0002fa00ff0b7b82 */ /* 0x000e620000000800 */
[--C-:B------:R-:W-:Y:S01]  /*109f0*/  SHF.R.S32.HI R2, RZ, 0x1f, R8.reuse ;  /* 0x0000001fff027819 */ /* 0x100fe20000011408 */
        /* <DEDUP_REMOVED lines=8> */
[----:B------:R-:W-:Y:S01]  /*10a80*/  BSSY B1, `(.L_x_12081) ;  /* 0x000003c000017945 */ /* 0x000fe20003800000 */
[----:B------:R-:W-:Y:S01]  /*10a90*/  SHF.R.S32.HI R6, RZ, 0x2, R6 ;  /* 0x00000002ff067819 */ /* 0x000fe20000011406 */
[----:B------:R-:W-:Y:S01]  /*10aa0*/  UIADD3 UR9, UR9, UR10, URZ ;  /* 0x0000000a09097290 */ /* 0x000fe2000fffe03f */
[----:B------:R-:W-:Y:S01]  /*10ab0*/  SHF.R.S32.HI R10, RZ, 0x1f, R23 ;  /* 0x0000001fff0a7819 */ /* 0x000fe20000011417 */
[----:B------:R-:W-:Y:S01]  /*10ac0*/  IMAD.IADD R2, R8, 0x1, -R2 ;  /* 0x0000000108027824 */ /* 0x000fe200078e0a02 */
[----:B------:R-:W-:Y:S01]  /*10ad0*/  ULDC.64 UR10, c[0x0][0xae8] ;  /* 0x0002ba00000a7ab9 */ /* 0x000fe20000000a00 */
[----:B------:R-:W-:Y:S01]  /*10ae0*/  SHF.R.S32.HI R14, RZ, 0x1f, R22 ;  /* 0x0000001fff0e7819 */ /* 0x000fe20000011416 */
[----:B------:R-:W-:Y:S01]  /*10af0*/  UIMAD.WIDE.U32 UR8, UR37, UR10, UR8 ;  /* 0x0000000a250872a5 */ /* 0x000fe2000f8e0008 */
[----:B------:R-:W-:-:S03]  /*10b00*/  IMAD R2, R2, 0x60, R6 ;  /* 0x0000006002027824 */ /* 0x000fc600078e0206 */
[----:B------:R-:W-:Y:S01]  /*10b10*/  UIMAD UR9, UR37, UR11, UR9 ;  /* 0x0000000b250972a4 */ /* 0x000fe2000f8e0209 */
[----:B0-----:R-:W-:Y:S01]  /*10b20*/  VIADD R4, R2, UR39 ;  /* 0x0000002702047c36 */ /* 0x001fe20008000000 */
[----:B-1----:R-:W-:Y:S01]  /*10b30*/  ISETP.NE.AND P0, PT, R11, 0x1, PT ;  /* 0x000000010b00780c */ /* 0x002fe20003f05270 */
[----:B------:R-:W-:Y:S02]  /*10b40*/  ULDC.64 UR10, c[0x0][0xaf0] ;  /* 0x0002bc00000a7ab9 */ /* 0x000fe40000000a00 */
[----:B------:R-:W-:Y:S01]  /*10b50*/  IMAD.MOV.U32 R5, RZ, RZ, R4 ;  /* 0x000000ffff057224 */ /* 0x000fe200078e0004 */
[----:B------:R-:W-:Y:S02]  /*10b60*/  UIMAD UR12, UR12, UR10, URZ ;  /* 0x0000000a0c0c72a4 */ /* 0x000fe4000f8e023f */
[----:B------:R-:W-:Y:S02]  /*10b70*/  UIMAD.WIDE.U32 UR8, UR7, UR10, UR8 ;  /* 0x0000000a070872a5 */ /* 0x000fe4000f8e0008 */
[----:B------:R-:W-:-:S03]  /*10b80*/  UIMAD UR4, UR7, UR11, UR12 ;  /* 0x0000000b070472a4 */ /* 0x000fc6000f8e020c */
[----:B------:R-:W-:Y:S01]  /*10b90*/  ULDC.64 UR10, c[0x0][0xae0] ;  /* 0x0002b800000a7ab9 */ /* 0x000fe20000000a00 */
[----:B------:R-:W-:Y:S01]  /*10ba0*/  UIADD3 UR4, UR9, UR4, URZ ;  /* 0x0000000409047290 */ /* 0x000fe2000fffe03f */
        /* <DEDUP_REMOVED lines=18> */
[----:B------:R-:W-:Y:S02]  /*10cd0*/  VIADD R0, R6, UR39 ;  /* 0x0000002706007c36 */ /* 0x000fe40008000000 */
        /* <DEDUP_REMOVED lines=19> */
[----:B------:R3:W-:Y:S04]  /*10e10*/  @!P2 ST.E.128 desc[UR56][R6.64], RZ ;  /* 0x000000ff0600a985 */ /* 0x0007e8000c101d38 */
[----:B------:R3:W-:Y:S04]  /*10e20*/  @!P3 ST.E.128 desc[UR56][R8.64], RZ ;  /* 0x000000ff0800b985 */ /* 0x0007e8000c101d38 */
[----:B------:R3:W-:Y:S02]  /*10e30*/  @!P4 ST.E.128 desc[UR56][R12.64], RZ ;  /* 0x000000ff0c00c985 */ /* 0x0007e4000c101d38 */
.L_x_12082:
[----:B------:R-:W-:Y:S05]  /*10e40*/  BSYNC B1 ;  /* 0x0000000000017941 */ /* 0x000fea0003800000 */
.L_x_12081:
        /* <DEDUP_REMOVED lines=9> */
[CC--:B-1-3--:R-:W-:Y:S02]  /*10ee0*/  @!P3 LEA R6, P0, R22.reuse, R2.reuse, 0x1 ;  /* 0x000000021606b211 */ /* 0x0cafe400078008ff */
[----:B------:R-:W-:Y:S02]  /*10ef0*/  @!P4 LEA R8, P1, R23, R2, 0x1 ;  /* 0x000000021708c211 */ /* 0x000fe400078208ff */
[----:B0---4-:R-:W-:Y:S01]  /*10f00*/  @!P2 IMAD.WIDE R4, R19, 0x2, R2 ;  /* 0x000000021304a825 */ /* 0x011fe200078e0202 */
[-C--:B------:R-:W-:Y:S02]  /*10f10*/  @!P3 LEA.HI.X R7, R22, R3.reuse, R14, 0x1, P0 ;  /* 0x000000031607b211 */ /* 0x080fe400000f0c0e */
[----:B------:R-:W-:Y:S02]  /*10f20*/  @!P4 LEA.HI.X R9, R23, R3, R10, 0x1, P1 ;  /* 0x000000031709c211 */ /* 0x000fe400008f0c0a */
[----:B------:R2:W-:Y:S04]  /*10f30*/  @!P2 ST.E.128 desc[UR56][R4.64], RZ ;  /* 0x000000ff0400a985 */ /* 0x0005e8000c101d38 */
[----:B------:R2:W-:Y:S04]  /*10f40*/  @!P3 ST.E.128 desc[UR56][R6.64], RZ ;  /* 0x000000ff0600b985 */ /* 0x0005e8000c101d38 */
[----:B------:R2:W-:Y:S02]  /*10f50*/  @!P4 ST.E.128 desc[UR56][R8.64], RZ ;  /* 0x000000ff0800c985 */ /* 0x0005e4000c101d38 */
.L_x_12075:
[----:B------:R-:W-:Y:S05]  /*10f60*/  BSYNC B0 ;  /* 0x0000000000007941 */ /* 0x000fea0003800000 */
.L_x_12069:
[----:B------:R-:W-:Y:S02]  /*10f70*/  ULDC UR4, c[0x0][0xc3c] ;  /* 0x00030f0000047ab9 */ /* 0x000fe40000000800 */
[----:B------:R-:W-:-:S06]  /*10f80*/  UISETP.GE.AND UP0, UPT, UR52, UR4, UPT ;  /* 0x000000043400728c */ /* 0x000fcc000bf06270 */
[----:B------:R-:W-:-:S13]  /*10f90*/  PLOP3.LUT P0, PT, PT, PT, UP0, 0x80, 0x0 ;  /* 0x000000000000781c */ /* 0x000fda0003f0f008 */
[----:B------:R-:W-:Y:S05]  /*10fa0*/  @!P0 BRA `(.L_x_12083) ;  /* 0xfffffefc00bc8947 */ /* 0x000fea000383ffff */
[----:B------:R-:W-:Y:S05]  /*10fb0*/  EXIT ;  /* 0x000000000000794d */ /* 0x000fea0003800000 */
.L_x_11978:
        /* <DEDUP_REMOVED lines=17> */
[----:B------:R-:W1:Y:S01]  /*110d0*/  S2R R4, SR_TID.X ;  /* 0x0000000000047919 */ /* 0x000e620000002100 */
[----:B------:R-:W-:Y:S01]  /*110e0*/  ULDC UR4, c[0x0][0xc3c] ;  /* 0x00030f0000047ab9 */ /* 0x000fe20000000800 */
[----:B------:R-:W-:Y:S02]  /*110f0*/  IMAD.MOV.U32 R7, RZ, RZ, RZ ;  /* 0x000000ffff077224 */ /* 0x000fe400078e00ff */
[----:B0-----:R-:W-:Y:S01]  /*11100*/  IMAD.MOV.U32 R8, RZ, RZ, RZ ;  /* 0x000000ffff087224 */ /* 0x001fe200078e00ff */
[----:B-1----:R-:W-:-:S04]  /*11110*/  LOP3.LUT R0, R4, 0x1f, RZ, 0xc0, !PT ;  /* 0x0000001f04007812 */ /* 0x002fc800078ec0ff */
        /* <DEDUP_REMOVED lines=29> */
[----:B0-----:R-:W-:-:S05]  /*112f0*/  SEL R4, R4, RZ, P5 ;  /* 0x000000ff04047207 */ /* 0x001fca0002800000 */
[----:B------:R-:W-:Y:S02]  /*11300*/  IMAD.IADD R11, R3, 0x1, R4 ;  /* 0x00000001030b7824 */ /* 0x000fe400078e0204 */
[----:B------:R-:W0:Y:S03]  /*11310*/  LDC R4, c[0x0][0xc38] ;  /* 0x00030e00ff047b82 */ /* 0x000e260000000800 */
        /* <DEDUP_REMOVED lines=8> */
.L_x_12087:
[----:B------:R-:W-:-:S04]  /*113a0*/  UIADD3 UR4, UR4, 0x1f, URZ ;  /* 0x0000001f04047890 */ /* 0x000fc8000fffe03f */
[----:B------:R-:W-:-:S06]  /*113b0*/  UISETP.GE.AND UP0, UPT, UR4, UR5, UPT ;  /* 0x000000050400728c */ /* 0x000fcc000bf06270 */
[----:B------:R-:W-:-:S13]  /*113c0*/  PLOP3.LUT P6, PT, PT, PT, UP0, 0x40, 0x0 ;  /* 0x000000000000781c */ /* 0x000fda0003fce808 */
[----:B------:R-:W-:Y:S05]  /*113d0*/  @!P6 BRA `(.L_x_12086) ;  /* 0x0000000800d8e947 */ /* 0x000fea0003800000 */
[----:B------:R-:W-:Y:S02]  /*113e0*/  VIADD R11, R0, UR4 ;  /* 0x00000004000b7c36 */ /* 0x000fe40008000000 */
[----:B------:R-:W-:Y:S02]  /*113f0*/  IMAD.MOV.U32 R7, RZ, RZ, RZ ;  /* 0x000000ffff077224 */ /* 0x000fe400078e00ff */
[----:B------:R-:W-:Y:S01]  /*11400*/  IMAD.MOV.U32 R8, RZ, RZ, RZ ;  /* 0x000000ffff087224 */ /* 0x000fe200078e00ff */
[----:B------:R-:W-:-:S13]  /*11410*/  ISETP.GE.OR P6, PT, R11, UR5, !P0 ;  /* 0x000000050b007c0c */ /* 0x000fda000c7c6670 */
[----:B------:R-:W0:Y:S08]  /*11420*/  @!P6 LDC.64 R4, c[0x0][0xc80] ;  /* 0x00032000ff04eb82 */ /* 0x000e300000000a00 */
[----:B------:R-:W1:Y:S01]  /*11430*/  @!P6 LDC.64 R2, c[0x0][0xc78] ;  /* 0x00031e00ff02eb82 */ /* 0x000e620000000a00 */
[----:B0-----:R-:W-:-:S05]  /*11440*/  @!P6 IMAD.WIDE R4, R11, 0x4, R4 ;  /* 0x000000040b04e825 */ /* 0x001fca00078e0204 */
[----:B------:R0:W2:Y:S01]  /*11450*/  @!P6 LDG.E R7, desc[UR56][R4.64] ;  /* 0x000000380407e981 */ /* 0x0000a2000c1e1900 */
[----:B-1----:R-:W-:-:S05]  /*11460*/  @!P6 IMAD.WIDE R2, R11, 0x4, R2 ;  /* 0x000000040b02e825 */ /* 0x002fca00078e0202 */
[----:B------:R-:W2:Y:S01]  /*11470*/  @!P6 LDG.E R8, desc[UR56][R2.64] ;  /* 0x000000380208e981 */ /* 0x000ea2000c1e1900 */
[----:B0-----:R-:W0:Y:S01]  /*11480*/  LDC R4, c[0x0][0xc38] ;  /* 0x00030e00ff047b82 */ /* 0x001e220000000800 */
        /* <DEDUP_REMOVED lines=21> */
.L_x_12085:
        /* <DEDUP_REMOVED lines=9> */
[----:B------:R-:W-:-:S04]  /*11670*/  IMAD.U32 R2, RZ, RZ, UR5 ;  /* 0x00000005ff027e24 */ /* 0x000fc8000f8e00ff */
[----:B------:R-:W0:Y:S04]  /*11680*/  SHFL.IDX PT, R5, R8, R5, 0x1f ;  /* 0x00001f0508057589 */ /* 0x000e2800000e0000 */
[----:B------:R1:W2:Y:S01]  /*11690*/  SHFL.IDX PT, R7, R7, R2, 0x1f ;  /* 0x00001f0207077589 */ /* 0x0002a200000e0000 */
[----:B0-----:R-:W-:Y:S01]  /*116a0*/  ISETP.NE.AND P1, PT, R5, 0x1, PT ;  /* 0x000000010500780c */ /* 0x001fe20003f25270 */
[----:B-1----:R-:W-:-:S12]  /*116b0*/  @!P0 BRA `(.L_x_12088) ;  /* 0x00000000000c8947 */ /* 0x002fd80003800000 */
[----:B------:R-:W-:-:S06]  /*116c0*/  UIADD3 UR4, UR5, -0x1, URZ ;  /* 0xffffffff05047890 */ /* 0x000fcc000fffe03f */
[----:B------:R-:W-:-:S05]  /*116d0*/  IMAD.U32 R2, RZ, RZ, UR4 ;  /* 0x00000004ff027e24 */ /* 0x000fca000f8e00ff */
[----:B------:R0:W1:Y:S02]  /*116e0*/  SHFL.IDX PT, R3, R11, R2, 0x1f ;  /* 0x00001f020b037589 */ /* 0x00006400000e0000 */
.L_x_12088:
[----:B01----:R-:W-:-:S04]  /*116f0*/  IMAD R2, R3, R4, R10 ;  /* 0x0000000403027224 */ /* 0x003fc800078e020a */
[----:B------:R-:W-:Y:S01]  /*11700*/  IMAD.IADD R8, R9, 0x1, -R2 ;  /* 0x0000000109087824 */ /* 0x000fe200078e0a02 */
[----:B------:R0:W-:Y:S01]  /*11710*/  STL [R1], R2 ;  /* 0x0000000201007387 */ /* 0x0001e20000100800 */
[----:B------:R-:W-:Y:S05]  /*11720*/  @!P1 BRA `(.L_x_12089) ;  /* 0x0000000000f09947 */ /* 0x000fea0003800000 */
[----:B--2---:R-:W-:Y:S02]  /*11730*/  IABS R9, R7 ;  /* 0x0000000700097213 */ /* 0x004fe40000000000 */
[----:B------:R-:W-:Y:S02]  /*11740*/  IABS R12, R5 ;  /* 0x00000005000c7213 */ /* 0x000fe40000000000 */
[----:B------:R-:W1:Y:S08]  /*11750*/  I2F.RP R10, R9 ;  /* 0x00000009000a7306 */ /* 0x000e700000209400 */
[----:B-1----:R-:W0:Y:S02]  /*11760*/  MUFU.RCP R10, R10 ;  /* 0x0000000a000a7308 */ /* 0x002e240000001000 */
[----:B0-----:R-:W-:Y:S01]  /*11770*/  VIADD R2, R10, 0xffffffe ;  /* 0x0ffffffe0a027836 */ /* 0x001fe20000000000 */
[----:B------:R-:W-:-:S05]  /*11780*/  IABS R10, R8 ;  /* 0x00000008000a7213 */ /* 0x000fca0000000000 */
[----:B------:R0:W1:Y:S02]  /*11790*/  F2I.FTZ.U32.TRUNC.NTZ R3, R2 ;  /* 0x0000000200037305 */ /* 0x000064000021f000 */
[----:B0-----:R-:W-:Y:S02]  /*117a0*/  IMAD.MOV.U32 R2, RZ, RZ, RZ ;  /* 0x000000ffff027224 */ /* 0x001fe400078e00ff */
[----:B-1----:R-:W-:-:S04]  /*117b0*/  IMAD.MOV R4, RZ, RZ, -R3 ;  /* 0x000000ffff047224 */ /* 0x002fc800078e0a03 */
[----:B------:R-:W-:Y:S02]  /*117c0*/  IMAD R11, R4, R9, RZ ;  /* 0x00000009040b7224 */ /* 0x000fe400078e02ff */
[----:B------:R-:W-:Y:S01]  /*117d0*/  IMAD.MOV.U32 R4, RZ, RZ, R12 ;  /* 0x000000ffff047224 */ /* 0x000fe200078e000c */
[----:B------:R-:W-:Y:S01]  /*117e0*/  IABS R12, R7 ;  /* 0x00000007000c7213 */ /* 0x000fe20000000000 */
[----:B------:R-:W-:Y:S02]  /*117f0*/  IMAD.HI.U32 R3, R3, R11, R2 ;  /* 0x0000000b03037227 */ /* 0x000fe400078e0002 */
[----:B------:R-:W0:Y:S02]  /*11800*/  I2F.RP R11, R4 ;  /* 0x00000004000b7306 */ /* 0x000e240000209400 */
[----:B------:R-:W-:Y:S02]  /*11810*/  IMAD.MOV R13, RZ, RZ, -R12 ;  /* 0x000000ffff0d7224 */ /* 0x000fe400078e0a0c */
[----:B------:R-:W-:-:S04]  /*11820*/  IMAD.HI.U32 R2, R3, R10, RZ ;  /* 0x0000000a03027227 */ /* 0x000fc800078e00ff */
[----:B------:R-:W-:-:S05]  /*11830*/  IMAD R10, R2, R13, R10 ;  /* 0x0000000d020a7224 */ /* 0x000fca00078e020a */
[----:B------:R-:W-:Y:S01]  /*11840*/  ISETP.GT.U32.AND P1, PT, R9, R10, PT ;  /* 0x0000000a0900720c */ /* 0x000fe20003f24070 */
[----:B0-----:R-:W0:-:S12]  /*11850*/  MUFU.RCP R11, R11 ;  /* 0x0000000b000b7308 */ /* 0x001e180000001000 */
[----:B------:R-:W-:Y:S02]  /*11860*/  @!P1 IMAD.IADD R10, R10, 0x1, -R9 ;  /* 0x000000010a0a9824 */ /* 0x000fe400078e0a09 */
[----:B------:R-:W-:Y:S01]  /*11870*/  @!P1 VIADD R2, R2, 0x1 ;  /* 0x0000000102029836 */ /* 0x000fe20000000000 */
[----:B------:R-:W-:Y:S02]  /*11880*/  ISETP.NE.AND P1, PT, R7, RZ, PT ;  /* 0x000000ff0700720c */ /* 0x000fe40003f25270 */
[----:B------:R-:W-:Y:S01]  /*11890*/  ISETP.GE.U32.AND P0, PT, R10, R9, PT ;  /* 0x000000090a00720c */ /* 0x000fe20003f06070 */
[----:B0-----:R-:W-:Y:S01]  /*118a0*/  VIADD R3, R11, 0xffffffe ;  /* 0x0ffffffe0b037836 */ /* 0x001fe20000000000 */
[----:B------:R-:W-:-:S04]  /*118b0*/  LOP3.LUT R9, R8, R7, RZ, 0x3c, !PT ;  /* 0x0000000708097212 */ /* 0x000fc800078e3cff */
[----:B------:R-:W-:Y:S01]  /*118c0*/  ISETP.GE.AND P2, PT, R9, RZ, PT ;  /* 0x000000ff0900720c */ /* 0x000fe20003f46270 */
[----:B------:R-:W0:Y:S06]  /*118d0*/  F2I.FTZ.U32.TRUNC.NTZ R3, R3 ;  /* 0x0000000300037305 */ /* 0x000e2c000021f000 */
[----:B------:R-:W-:-:S04]  /*118e0*/  @P0 VIADD R2, R2, 0x1 ;  /* 0x0000000102020836 */ /* 0x000fc80000000000 */
[----:B------:R-:W-:Y:S01]  /*118f0*/  IMAD.MOV.U32 R10, RZ, RZ, R2 ;  /* 0x000000ffff0a7224 */ /* 0x000fe200078e0002 */
[----:B------:R-:W-:-:S03]  /*11900*/  IABS R2, R5 ;  /* 0x0000000500027213 */ /* 0x000fc60000000000 */
[----:B------:R-:W-:Y:S01]  /*11910*/  @!P2 IMAD.MOV R10, RZ, RZ, -R10 ;  /* 0x000000ffff0aa224 */ /* 0x000fe200078e0a0a */
[----:B------:R-:W-:Y:S01]  /*11920*/  @!P1 LOP3.LUT R10, RZ, R7, RZ, 0x33, !PT ;  /* 0x00000007ff0a9212 */ /* 0x000fe200078e33ff */
[----:B0-----:R-:W-:Y:S02]  /*11930*/  IMAD.MOV R9, RZ, RZ, -R3 ;  /* 0x000000ffff097224 */ /* 0x001fe400078e0a03 */
[----:B------:R-:W-:Y:S01]  /*11940*/  IMAD.MOV R12, RZ, RZ, -R2 ;  /* 0x000000ffff0c7224 */ /* 0x000fe200078e0a02 */
[----:B------:R-:W-:Y:S01]  /*11950*/  IABS R11, R10 ;  /* 0x0000000a000b7213 */ /* 0x000fe20000000000 */
[----:B------:R-:W-:Y:S02]  /*11960*/  IMAD R9, R9, R4, RZ ;  /* 0x0000000409097224 */ /* 0x000fe400078e02ff */
        /* <DEDUP_REMOVED lines=24> */
.L_x_12089:
        /* <DEDUP_REMOVED lines=17> */
[----:B------:R-:W-:Y:S02]  /*11c00*/  IMAD.MOV.U32 R13, RZ, RZ, R14 ;  /* 0x000000ffff0d7224 */ /* 0x000fe400078e000e */
        /* <DEDUP_REMOVED lines=18> */
[----:B------:R-:W-:Y:S02]  /*11d30*/  VIADDMNMX R4, R3, R4, R10, PT ;  /* 0x0000000403047246 */ /* 0x000fe4000380010a */
[----:B------:R-:W-:-:S02]  /*11d40*/  IABS R13, R8 ;  /* 0x00000008000d7213 */ /* 0x000fc40000000000 */
[----:B------:R-:W-:Y:S02]  /*11d50*/  IABS R10, R4 ;  /* 0x00000004000a7213 */ /* 0x000fe40000000000 */
[----:B------:R-:W-:Y:S02]  /*11d60*/  IADD3 R9, R9, 0x1000000, R8 ;  /* 0x0100000009097810 */ /* 0x000fe40007ffe008 */
        /* <DEDUP_REMOVED lines=23> */
[----:B------:R-:W-:-:S05]  /*11ee0*/  IMAD R3, R2, R3, R9 ;  /* 0x0000000302037224 */ /* 0x000fca00078e0209 */
[----:B------:R1:W-:Y:S02]  /*11ef0*/  STL [R1+0x8], R3 ;  /* 0x0000080301007387 */ /* 0x0003e40000100800 */
.L_x_12090:
[----:B------:R-:W-:-:S05]  /*11f00*/  LOP3.LUT R2, RZ, R2, RZ, 0x33, !PT ;  /* 0x00000002ff027212 */ /* 0x000fca00078e33ff */
[----:B------:R-:W-:-:S05]  /*11f10*/  IMAD.IADD R2, R7, 0x1, R2 ;  /* 0x0000000107027824 */ /* 0x000fca00078e0202 */
[----:B------:R2:W-:Y:S01]  /*11f20*/  STL [R1+0x4], R2 ;  /* 0x0000040201007387 */ /* 0x0005e20000100800 */
[----:B------:R-:W-:Y:S05]  /*11f30*/  BRA `(.L_x_12091) ;  /* 0x0000000000107947 */ /* 0x000fea0003800000 */
.L_x_12086:
[----:B------:R0:W-:Y:S01]  /*11f40*/  STL [R1], R9 ;  /* 0x0000000901007387 */ /* 0x0001e20000100800 */
[----:B------:R-:W-:-:S03]  /*11f50*/  ULDC UR41, c[0x0][0xc3c] ;  /* 0x00030f0000297ab9 */ /* 0x000fc60000000800 */
[----:B------:R0:W-:Y:S04]  /*11f60*/  STL [R1+0x4], RZ ;  /* 0x000004ff01007387 */ /* 0x0001e80000100800 */
[----:B------:R0:W-:Y:S02]  /*11f70*/  STL [R1+0x8], RZ ;  /* 0x000008ff01007387 */ /* 0x0001e40000100800 */
.L_x_12091:
[----:B------:R-:W3:Y:S04]  /*11f80*/  LDL R8, [R1] ;  /* 0x0000000001087983 */ /* 0x000ee80000100800 */
[----:B0-----:R-:W3:Y:S04]  /*11f90*/  LDL R9, [R1+0x4] ;  /* 0x0000040001097983 */ /* 0x001ee80000100800 */
[----:B------:R-:W3:Y:S01]  /*11fa0*/  LDL R10, [R1+0x8] ;  /* 0x00000800010a7983 */ /* 0x000ee20000100800 */
[----:B------:R-:W-:Y:S01]  /*11fb0*/  ISETP.NE.AND P0, PT, R0, RZ, PT ;  /* 0x000000ff0000720c */ /* 0x000fe20003f05270 */
[----:B--2---:R-:W-:-:S12]  /*11fc0*/  IMAD.U32 R2, RZ, RZ, UR41 ;  /* 0x00000029ff027e24 */ /* 0x004fd8000f8e00ff */
[----:B-1----:R-:W0:Y:S01]  /*11fd0*/  @!P0 S2R R3, SR_CgaCtaId ;  /* 0x0000000000038919 */ /* 0x002e220000008800 */
[----:B------:R-:W-:Y:S01]  /*11fe0*/  @!P0 MOV R0, 0x400 ;  /* 0x0000040000008802 */ /* 0x000fe20000000f00 */
[----:B------:R-:W-:-:S03]  /*11ff0*/  @!P0 IMAD.MOV.U32 R11, RZ, RZ, R2 ;  /* 0x000000ffff0b8224 */ /* 0x000fc600078e0002 */
[----:B0-----:R-:W-:-:S05]  /*12000*/  @!P0 LEA R0, R3, R0, 0x18 ;  /* 0x0000000003008211 */ /* 0x001fca00078ec0ff */
[----:B---3--:R1:W-:Y:S01]  /*12010*/  @!P0 STS.128 [R0+0x19cd0], R8 ;  /* 0x019cd00800008388 */ /* 0x0083e20000000c00 */
[----:B------:R-:W-:Y:S06]  /*12020*/  BAR.ARV 0x5, 0x200 ;  /* 0x0148000000007b1d */ /* 0x000fec0000002000 */
.L_x_12084:
[----:B------:R-:W-:Y:S01]  /*12030*/  ULDC UR4, c[0x0][0xc3c] ;  /* 0x00030f0000047ab9 */ /* 0x000fe20000000800 */
[----:B------:R2:W-:Y:S01]  /*12040*/  STL [R1+0x1c], RZ ;  /* 0x00001cff01007387 */ /* 0x0005e20000100800 */
[----:B------:R-:W-:Y:S01]  /*12050*/  UISETP.GE.AND UP0, UPT, UR41, UR4, UPT ;  /* 0x000000042900728c */ /* 0x000fe2000bf06270 */
[----:B------:R-:W-:Y:S02]  /*12060*/  IMAD.MOV.U32 R25, RZ, RZ, 0x1 ;  /* 0x00000001ff197424 */ /* 0x000fe400078e00ff */
[----:B------:R-:W-:-:S03]  /*12070*/  IMAD.MOV.U32 R22, RZ, RZ, RZ ;  /* 0x000000ffff167224 */ /* 0x000fc600078e00ff */
[----:B------:R-:W-:-:S13]  /*12080*/  PLOP3.LUT P0, PT, PT, PT, UP0, 0x80, 0x0 ;  /* 0x000000000000781c */ /* 0x000fda0003f0f008 */
[----:B--2---:R-:W-:Y:S05]  /*12090*/  @P0 BRA `(.L_x_12092) ;  /* 0x00000058000c0947 */ /* 0x004fea0003800000 */
[----:B01----:R-:W0:Y:S01]  /*120a0*/  S2R R8, SR_TID.X ;  /* 0x0000000000087919 */ /* 0x003e220000002100 */
[----:B------:R-:W1:Y:S01]  /*120b0*/  S2UR UR4, SR_CgaCtaId ;  /* 0x00000000000479c3 */ /* 0x000e620000008800 */
[----:B------:R-:W-:Y:S01]  /*120c0*/  IMAD.SHL.U32 R6, R6, 0x800, RZ ;  /* 0x0000080006067824 */ /* 0x000fe200078e00ff */
[----:B------:R-:W-:Y:S01]  /*120d0*/  MOV R17, 0x400 ;  /* 0x0000040000117802 */ /* 0x000fe20000000f00 */
[----:B------:R-:W-:Y:S01]  /*120e0*/  IMAD.MOV.U32 R25, RZ, RZ, 0x1 ;  /* 0x00000001ff197424 */ /* 0x000fe200078e00ff */
[----:B------:R-:W-:Y:S01]  /*120f0*/  ULOP3.LUT UR47, UR36, 0x2, URZ, 0xfc, !UPT ;  /* 0x00000002242f7892 */ /* 0x000fe2000f8efc3f */
[----:B------:R-:W-:Y:S01]  /*12100*/  IMAD.MOV.U32 R22, RZ, RZ, RZ ;  /* 0x000000ffff167224 */ /* 0x000fe200078e00ff */
[----:B------:R-:W-:Y:S01]  /*12110*/  ULOP3.LUT UR46, UR36, 0x1, URZ, 0xfc, !UPT ;  /* 0x00000001242e7892 */ /* 0x000fe2000f8efc3f */
[----:B------:R-:W-:Y:S01]  /*12120*/  ULDC UR44, c[0x0][0xc] ;  /* 0x00000300002c7ab9 */ /* 0x000fe20000000800 */
[C---:B0-----:R-:W-:Y:S01]  /*12130*/  IMAD.SHL.U32 R0, R8.reuse, 0x20, RZ ;  /* 0x0000002008007824 */ /* 0x041fe200078e00ff */
[----:B------:R-:W-:Y:S01]  /*12140*/  SHF.R.U32.HI R3, RZ, 0x1, R8 ;  /* 0x00000001ff037819 */ /* 0x000fe20000011608 */
        /* <DEDUP_REMOVED lines=8> */
[----:B------:R-:W-:Y:S02]  /*121d0*/  LOP3.LUT R6, R5, 0x800, R6, 0xf8, !PT ;  /* 0x0000080005067812 */ /* 0x000fe400078ef806 */
[----:B------:R-:W-:Y:S02]  /*121e0*/  LOP3.LUT R5, R3, 0x10, R8, 0xf8, !PT ;  /* 0x0000001003057812 */ /* 0x000fe400078ef808 */
[----:B------:R-:W-:Y:S02]  /*121f0*/  LOP3.LUT R0, R0, 0x360, RZ, 0xc0, !PT ;  /* 0x0000036000007812 */ /* 0x000fe400078ec0ff */
[----:B------:R-:W-:Y:S01]  /*12200*/  LOP3.LUT R4, R5, 0x380, R4, 0xf8, !PT ;  /* 0x0000038005047812 */ /* 0x000fe200078ef804 */
[----:B------:R-:W-:Y:S01]  /*12210*/  IMAD.SHL.U32 R5, R8, 0x2, RZ ;  /* 0x0000000208057824 */ /* 0x000fe200078e00ff */
[----:B------:R-:W-:-:S02]  /*12220*/  LOP3.LUT R3, R2, 0x10, R7, 0x78, !PT ;  /* 0x0000001002037812 */ /* 0x000fc400078e7807 */
[----:B------:R-:W-:Y:S02]  /*12230*/  LOP3.LUT R2, R29, 0x90, RZ, 0xc0, !PT ;  /* 0x000000901d027812 */ /* 0x000fe400078ec0ff */
[--C-:B------:R-:W-:Y:S02]  /*12240*/  LOP3.LUT R0, R0, 0x400, R29.reuse, 0xf8, !PT ;  /* 0x0000040000007812 */ /* 0x100fe400078ef81d */
[----:B------:R-:W-:Y:S02]  /*12250*/  LOP3.LUT R27, R4, 0x70, R29, 0x78, !PT ;  /* 0x00000070041b7812 */ /* 0x000fe400078e781d */
[----:B------:R-:W-:Y:S01]  /*12260*/  LOP3.LUT R2, R2, 0x10, R5, 0x78, !PT ;  /* 0x0000001002027812 */ /* 0x000fe200078e7805 */
[----:B-1----:R-:W-:Y:S01]  /*12270*/  IMAD.U32 R5, RZ, RZ, UR4 ;  /* 0x00000004ff057e24 */ /* 0x002fe2000f8e00ff */
[----:B------:R-:W-:Y:S01]  /*12280*/  LOP3.LUT R24, R0, R3, RZ, 0xfc, !PT ;  /* 0x0000000300187212 */ /* 0x000fe200078efcff */
[C---:B------:R-:W-:Y:S01]  /*12290*/  IMAD.SHL.U32 R0, R8.reuse, 0x40, RZ ;  /* 0x0000004008007824 */ /* 0x040fe200078e00ff */
[----:B------:R-:W-:-:S02]  /*122a0*/  LOP3.LUT R8, R8, 0x7f, RZ, 0xc0, !PT ;  /* 0x0000007f08087812 */ /* 0x000fc400078ec0ff */
[----:B------:R-:W-:Y:S02]  /*122b0*/  LOP3.LUT R27, R6, R27, RZ, 0xfc, !PT ;  /* 0x0000001b061b7212 */ /* 0x000fe400078efcff */
[----:B------:R-:W-:Y:S02]  /*122c0*/  LOP3.LUT R2, R2, 0x760, R29, 0xf8, !PT ;  /* 0x0000076002027812 */ /* 0x000fe400078ef81d */
[----:B------:R-:W-:Y:S01]  /*122d0*/  LOP3.LUT R0, R0, 0x40, RZ, 0xc0, !PT ;  /* 0x0000004000007812 */ /* 0x000fe200078ec0ff */
[C---:B------:R-:W-:Y:S01]  /*122e0*/  VIADD R4, R27.reuse, 0x40 ;  /* 0x000000401b047836 */ /* 0x040fe20000000000 */
[----:B------:R-:W-:Y:S01]  /*122f0*/  SHF.R.U32.HI R3, RZ, 0x1, R8 ;  /* 0x00000001ff037819 */ /* 0x000fe20000011608 */
[----:B------:R-:W-:Y:S01]  /*12300*/  @P0 VIADD R4, R27, 0xffffffc0 ;  /* 0xffffffc01b040836 */ /* 0x000fe20000000000 */
[----:B------:R-:W-:Y:S01]  /*12310*/  LEA R17, R5, R17, 0x18 ;  /* 0x0000001105117211 */ /* 0x000fe200078ec0ff */
[----:B------:R0:W-:Y:S01]  /*12320*/  STL [R1+0x14], R2 ;  /* 0x0000140201007387 */ /* 0x0001e20000100800 */
[----:B------:R-:W-:-:S02]  /*12330*/  LOP3.LUT R3, R3, R0, RZ, 0xfc, !PT ;  /* 0x0000000003037212 */ /* 0x000fc400078efcff */
[----:B------:R-:W-:Y:S01]  /*12340*/  LOP3.LUT R29, R29, 0x10, RZ, 0xc0, !PT ;  /* 0x000000101d1d7812 */ /* 0x000fe200078ec0ff */
[----:B------:R-:W-:Y:S01]  /*12350*/  IMAD.IADD R3, R17, 0x1, R2 ;  /* 0x0000000111037824 */ /* 0x000fe200078e0202 */
[----:B------:R-:W-:Y:S02]  /*12360*/  STL [R1+0xc], R5 ;  /* 0x00000c0501007387 */ /* 0x000fe40000100800 */
[C---:B------:R-:W-:Y:S02]  /*12370*/  LOP3.LUT R0, R29.reuse, 0x40, RZ, 0xfc, !PT ;  /* 0x000000401d007812 */ /* 0x040fe400078efcff */
[----:B------:R-:W-:Y:S01]  /*12380*/  STL [R1+0x1c], RZ ;  /* 0x00001cff01007387 */ /* 0x000fe20000100800 */
[C---:B0-----:R-:W-:Y:S02]  /*12390*/  LOP3.LUT R2, R24.reuse, 0x1800, RZ, 0xfc, !PT ;  /* 0x0000180018027812 */ /* 0x041fe400078efcff */
[----:B------:R-:W-:Y:S01]  /*123a0*/  LOP3.LUT R0, R24, 0x2800, RZ, 0xfc, !PT ;  /* 0x0000280018007812 */ /* 0x000fe200078efcff */
[----:B------:R0:W-:Y:S04]  /*123b0*/  STL [R1+0x10], R4 ;  /* 0x0000100401007387 */ /* 0x0001e80000100800 */
[----:B------:R1:W-:Y:S01]  /*123c0*/  STL [R1+0x18], R3 ;  /* 0x0000180301007387 */ /* 0x0003e20000100800 */
[----:B0-----:R-:W-:-:S07]  /*123d0*/  LOP3.LUT R4, R29, 0x20, RZ, 0xfc, !PT ;  /* 0x000000201d047812 */ /* 0x001fce00078efcff */
.L_x_12174:
[----:B------:R-:W-:Y:S01]  /*123e0*/  ULDC.64 UR4, c[0x0][0xa28] ;  /* 0x00028a0000047ab9 */ /* 0x000fe20000000a00 */
[----:B------:R-:W-:Y:S01]  /*123f0*/  ULDC.64 UR6, c[0x0][0xa00] ;  /* 0x0002800000067ab9 */ /* 0x000fe20000000a00 */
[----:B------:R-:W-:Y:S01]  /*12400*/  UISETP.NE.U32.AND UP0, UPT, UR4, URZ, UPT ;  /* 0x0000003f0400728c */ /* 0x000fe2000bf05070 */
[----:B------:R-:W-:Y:S01]  /*12410*/  UMOV UR37, URZ ;  /* 0x0000003f00257c82 */ /* 0x000fe20008000000 */
[----:B------:R-:W-:Y:S02]  /*12420*/  UMOV UR40, URZ ;  /* 0x0000003f00287c82 */ /* 0x000fe40008000000 */
[----:B------:R-:W-:Y:S01]  /*12430*/  UISETP.NE.AND.EX UP0, UPT, UR5, URZ, UPT, UP0 ;  /* 0x0000003f0500728c */ /* 0x000fe2000bf05300 */
[----:B------:R-:W-:Y:S01]  /*12440*/  ULDC.64 UR8, c[0x0][0xa20] ;  /* 0x0002880000087ab9 */ /* 0x000fe20000000a00 */
[----:B------:R-:W-:-:S04]  /*12450*/  ULDC UR38, c[0x0][0x2f0] ;  /* 0x0000bc0000267ab9 */ /* 0x000fc80000000800 */
[----:B------:R-:W-:-:S05]  /*12460*/  PLOP3.LUT P0, PT, PT, PT, UP0, 0x80, 0x0 ;  /* 0x000000000000781c */ /* 0x000fca0003f0f008 */
[----:B------:R-:W-:Y:S02]  /*12470*/  @UP0 ULDC.64 UR4, c[0x0][0xa28] ;  /* 0x00028a0000040ab9 */ /* 0x000fe40000000a00 */
[----:B------:R-:W-:-:S06]  /*12480*/  @UP0 UIMAD.WIDE UR4, UR41, 0x4, UR4 ;  /* 0x00000004290408a5 */ /* 0x000fcc000f8e0204 */
[----:B-1----:R-:W-:Y:S02]  /*12490*/  IMAD.U32 R2, RZ, RZ, UR4 ;  /* 0x00000004ff027e24 */ /* 0x002fe4000f8e00ff */
[----:B-1----:R-:W-:Y:S01]  /*124a0*/  IMAD.U32 R3, RZ, RZ, UR5 ;  /* 0x00000005ff037e24 */ /* 0x002fe2000f8e00ff */
[----:B------:R-:W-:-:S04]  /*124b0*/  ULDC.64 UR4, c[0x0][0xa00] ;  /* 0x0002800000047ab9 */ /* 0x000fc80000000a00 */
[----:B0-----:R0:W2:Y:S01]  /*124c0*/  @P0 LDG.E R2, desc[UR56][R2.64] ;  /* 0x0000003802020981 */ /* 0x0010a2000c1e1900 */
[----:B------:R-:W-:Y:S02]  /*124d0*/  UISETP.NE.U32.AND UP0, UPT, UR4, URZ, UPT ;  /* 0x0000003f0400728c */ /* 0x000fe4000bf05070 */
[----:B------:R-:W-:Y:S02]  /*124e0*/  UIMAD.WIDE UR6, UR41, 0x4, UR6 ;  /* 0x00000004290678a5 */ /* 0x000fe4000f8e0206 */
[----:B------:R-:W-:-:S03]  /*124f0*/  UISETP.NE.AND.EX UP1, UPT, UR5, URZ, UPT, UP0 ;  /* 0x0000003f0500728c */ /* 0x000fc6000bf25300 */
[----:B------:R-:W-:Y:S01]  /*12500*/  ULDC.64 UR4, c[0x0][0xa18] ;  /* 0x0002860000047ab9 */ /* 0x000fe20000000a00 */
[----:B------:R-:W-:Y:S01]  /*12510*/  UP2UR UR48, UPR, URZ, 0x2 ;  /* 0x000000023f307883 */ /* 0x000fe20008000000 */
[----:B0-----:R-:W-:Y:S01]  /*12520*/  IMAD.U32 R3, RZ, RZ, UR7 ;  /* 0x00000007ff037e24 */ /* 0x001fe2000f8e00ff */
[----:B------:R-:W-:Y:S01]  /*12530*/  UISETP.NE.U32.AND UP0, UPT, UR4, URZ, UPT ;  /* 0x0000003f0400728c */ /* 0x000fe2000bf05070 */
[----:B------:R-:W-:-:S03]  /*12540*/  PLOP3.LUT P1, PT, PT, PT, UP1, 0x80, 0x0 ;  /* 0x000000000000781c */ /* 0x000fc60003f2f018 */
[----:B------:R-:W-:-:S11]  /*12550*/  UISETP.NE.AND.EX UP0, UPT, UR5, URZ, UPT, UP0 ;  /* 0x0000003f0500728c */ /* 0x000fd6000bf05300 */
[----:B------:R-:W-:Y:S02]  /*12560*/  @UP0 ULDC.64 UR4, c[0x0][0xa18] ;  /* 0x0002860000040ab9 */ /* 0x000fe40000000a00 */
[----:B------:R-:W-:Y:S01]  /*12570*/  @UP0 UIMAD.WIDE UR4, UR41, 0x4, UR4 ;  /* 0x00000004290408a5 */ /* 0x000fe2000f8e0204 */
[----:B--2---:R-:W-:Y:S01]  /*12580*/  @P0 R2UR UR37, R2 ;  /* 0x00000000022502ca */ /* 0x004fe200000e0000 */
[----:B------:R-:W-:-:S05]  /*12590*/  IMAD.U32 R2, RZ, RZ, UR6 ;  /* 0x00000006ff027e24 */ /* 0x000fca000f8e00ff */
[----:B------:R0:W2:Y:S01]  /*125a0*/  @P1 LDG.E R0, desc[UR56][R2.64] ;  /* 0x0000003802001981 */ /* 0x0000a2000c1e1900 */
[----:B------:R-:W-:Y:S02]  /*125b0*/  PLOP3.LUT P1, PT, PT, PT, UP0, 0x80, 0x0 ;  /* 0x000000000000781c */ /* 0x000fe40003f2f008 */
[----:B------:R-:W-:Y:S01]  /*125c0*/  PLOP3.LUT P0, PT, PT, PT, UP1, 0x80, 0x0 ;  /* 0x000000000000781c */ /* 0x000fe20003f0f018 */
[----:B0-----:R-:W-:Y:S02]  /*125d0*/  IMAD.U32 R2, RZ, RZ, UR4 ;  /* 0x00000004ff027e24 */ /* 0x001fe4000f8e00ff */
[----:B------:R-:W-:Y:S01]  /*125e0*/  IMAD.U32 R3, RZ, RZ, UR5 ;  /* 0x00000005ff037e24 */ /* 0x000fe2000f8e00ff */
[----:B------:R-:W-:-:S07]  /*125f0*/  ULDC.64 UR4, c[0x0][0x418] ;  /* 0x0001060000047ab9 */ /* 0x000fce0000000a00 */
[----:B------:R-:W3:Y:S01]  /*12600*/  @P1 LDG.E R2, desc[UR56][R2.64] ;  /* 0x0000003802021981 */ /* 0x000ee2000c1e1900 */
        /* <DEDUP_REMOVED lines=8> */
[----:B---3--:R-:W-:Y:S01]  /*12690*/  @P1 R2UR UR42, R2 ;  /* 0x00000000022a12ca */ /* 0x008fe200000e0000 */
[----:B------:R-:W-:-:S14]  /*126a0*/  @P1 BRA `(.L_x_12093) ;  /* 0x0000000000301947 */ /* 0x000fdc0003800000 */
[----:B------:R-:W-:Y:S01]  /*126b0*/  UISETP.NE.AND UP0, UPT, UR48, URZ, UPT ;  /* 0x0000003f3000728c */ /* 0x000fe2000bf05270 */
[----:B------:R-:W-:-:S05]  /*126c0*/  ULDC UR42, c[0x0][0x288] ;  /* 0x0000a200002a7ab9 */ /* 0x000fca0000000800 */
[----:B------:R-:W-:-:S13]  /*126d0*/  PLOP3.LUT P1, PT, PT, PT, UP0, 0x40, 0x0 ;  /* 0x000000000000781c */ /* 0x000fda0003f2e808 */
[----:B------:R-:W-:Y:S05]  /*126e0*/  @P1 BRA `(.L_x_12093) ;  /* 0x0000000000201947 */ /* 0x000fea0003800000 */
[----:B------:R-:W-:Y:S02]  /*126f0*/  IMAD.U32 R2, RZ, RZ, UR6 ;  /* 0x00000006ff027e24 */ /* 0x000fe4000f8e00ff */
[----:B------:R-:W-:-:S05]  /*12700*/  IMAD.U32 R3, RZ, RZ, UR7 ;  /* 0x00000007ff037e24 */ /* 0x000fca000f8e00ff */
[----:B------:R-:W2:Y:S02]  /*12710*/  LDG.E R2, desc[UR56][R2.64] ;  /* 0x0000003802027981 */ /* 0x000ea4000c1e1900 */
[----:B--2---:R-:W-:Y:S01]  /*12720*/  R2UR UR4, R2 ;  /* 0x00000000020472ca */ /* 0x004fe200000e0000 */
[----:B------:R-:W-:-:S05]  /*12730*/  IMAD.U32 R2, RZ, RZ, UR6 ;  /* 0x00000006ff027e24 */ /* 0x000fca000f8e00ff */
[----:B------:R-:W2:Y:S02]  /*12740*/  LDG.E R0, desc[UR56][R2.64+0x4] ;  /* 0x0000043802007981 */ /* 0x000ea4000c1e1900 */
[----:B--2---:R-:W-:-:S13]  /*12750*/  R2UR UR42, R0 ;  /* 0x00000000002a72ca */ /* 0x004fda00000e0000 */
[----:B------:R-:W-:-:S12]  /*12760*/  UIADD3 UR42, -UR4, UR42, URZ ;  /* 0x0000002a042a7290 */ /* 0x000fd8000fffe13f */
.L_x_12093:
        /* <DEDUP_REMOVED lines=8> */
.L_x_12094:
        /* <DEDUP_REMOVED lines=14> */
.L_x_12095:
        /* <DEDUP_REMOVED lines=9> */
[----:B--2---:R-:W-:-:S04]  /*12960*/  IMAD R18, R0, 0xc0, RZ ;  /* 0x000000c000127824 */ /* 0x004fc800078e02ff */
        /* <DEDUP_REMOVED lines=22> */
.L_x_12097:
[----:B------:R-:W-:-:S11]  /*12ad0*/  UISETP.NE.AND UP0, UPT, UR5, 0x1, UPT ;  /* 0x000000010500788c */ /* 0x000fd6000bf05270 */
[----:B------:R-:W-:Y:S02]  /*12ae0*/  @UP0 ULDC.64 UR8, c[0x0][0x9e8] ;  /* 0x00027a0000080ab9 */ /* 0x000fe40000000a00 */
[----:B------:R-:W-:-:S04]  /*12af0*/  UIMAD.WIDE.U32 UR6, UR4, UR8, URZ ;  /* 0x00000008040672a5 */ /* 0x000fc8000f8e003f */
[----:B------:R-:W-:-:S12]  /*12b00*/  @UP0 USHF.R.U32.HI UR4, URZ, UR9, UR7 ;  /* 0x000000093f040299 */ /* 0x000fd80008011607 */
.L_x_12098:
[----:B------:R-:W-:-:S06]  /*12b10*/  UIMAD UR4, UR4, UR5, UR5 ;  /* 0x00000005040472a4 */ /* 0x000fcc000f8e0205 */
[----:B------:R-:W-:-:S07]  /*12b20*/  VIMNMX R0, R0, UR4, PT ;  /* 0x0000000400007c48 */ /* 0x000fce000bfe0100 */
.L_x_12096:
        /* <DEDUP_REMOVED lines=29> */
.L_x_12100:
[----:B------:R-:W-:-:S11]  /*12d00*/  UISETP.NE.AND UP0, UPT, UR5, 0x1, UPT ;  /* 0x000000010500788c */ /* 0x000fd6000bf05270 */
[----:B------:R-:W-:Y:S02]  /*12d10*/  @UP0 ULDC.64 UR10, c[0x0][0x9e8] ;  /* 0x00027a00000a0ab9 */ /* 0x000fe40000000a00 */
[----:B------:R-:W-:-:S04]  /*12d20*/  UIMAD.WIDE.U32 UR6, UR9, UR10, URZ ;  /* 0x0000000a090672a5 */ /* 0x000fc8000f8e003f */
[----:B------:R-:W-:-:S12]  /*12d30*/  @UP0 USHF.R.U32.HI UR9, URZ, UR11, UR7 ;  /* 0x0000000b3f090299 */ /* 0x000fd80008011607 */
.L_x_12101:
[----:B------:R-:W-:-:S04]  /*12d40*/  UIMAD UR5, UR9, UR5, URZ ;  /* 0x00000005090572a4 */ /* 0x000fc8000f8e023f */
[----:B------:R-:W-:-:S04]  /*12d50*/  UISETP.LT.AND UP0, UPT, UR4, UR5, UPT ;  /* 0x000000050400728c */ /* 0x000fc8000bf01270 */
[----:B------:R-:W-:-:S12]  /*12d60*/  USEL UR4, UR4, UR5, !UP0 ;  /* 0x0000000504047287 */ /* 0x000fd8000c000000 */
.L_x_12099:
[----:B------:R-:W2:Y:S01]  /*12d70*/  LDL R19, [R1+0x8] ;  /* 0x0000080001137983 */ /* 0x000ea20000100800 */
[----:B------:R-:W-:-:S04]  /*12d80*/  USHF.R.S32.HI UR5, URZ, 0x1f, UR4 ;  /* 0x0000001f3f057899 */ /* 0x000fc80008011404 */
[----:B------:R-:W-:-:S04]  /*12d90*/  ULEA.HI UR5, UR5, UR4, URZ, 0x7 ;  /* 0x0000000405057291 */ /* 0x000fc8000f8f383f */
[----:B------:R-:W-:-:S04]  /*12da0*/  USHF.R.S32.HI UR6, URZ, 0x7, UR5 ;  /* 0x000000073f067899 */ /* 0x000fc80008011405 */
        /* <DEDUP_REMOVED lines=15> */
[----:B------:R-:W-:-:S05]  /*12ea0*/  IMAD.U32 R3, RZ, RZ, UR6 ;  /* 0x00000006ff037e24 */ /* 0x000fca000f8e00ff */
[----:B------:R-:W-:-:S04]  /*12eb0*/  IADD3 R0, R3, -0x1, R26 ;  /* 0xffffffff03007810 */ /* 0x000fc80007ffe01a */
[----:B------:R-:W-:Y:S02]  /*12ec0*/  R2UR UR7, R0 ;  /* 0x00000000000772ca */ /* 0x000fe400000e0000 */
[----:B------:R-:W-:-:S04]  /*12ed0*/  IABS R0, UR6 ;  /* 0x0000000600007c13 */ /* 0x000fc80008000000 */
[----:B------:R-:W-:-:S07]  /*12ee0*/  R2UR UR12, R0 ;  /* 0x00000000000c72ca */ /* 0x000fce00000e0000 */
[----:B------:R-:W-:-:S06]  /*12ef0*/  UIADD3 UR7, -UR11, UR7, URZ ;  /* 0x000000070b077290 */ /* 0x000fcc000fffe13f */
[----:B------:R-:W0:Y:S01]  /*12f00*/  I2F.RP R0, UR12 ;  /* 0x0000000c00007d06 */ /* 0x000e220008209400 */
[----:B------:R-:W-:Y:S01]  /*12f10*/  IABS R3, UR7 ;  /* 0x0000000700037c13 */ /* 0x000fe20008000000 */
[----:B------:R-:W-:-:S03]  /*12f20*/  ULOP3.LUT UR7, UR7, UR6, URZ, 0x3c, !UPT ;  /* 0x0000000607077292 */ /* 0x000fc6000f8e3c3f */
[----:B------:R-:W-:Y:S02]  /*12f30*/  R2UR UR9, R3 ;  /* 0x00000000030972ca */ /* 0x000fe400000e0000 */
[----:B------:R-:W-:Y:S01]  /*12f40*/  IABS R3, UR6 ;  /* 0x0000000600037c13 */ /* 0x000fe20008000000 */
[----:B0-----:R-:W0:Y:S02]  /*12f50*/  MUFU.RCP R0, R0 ;  /* 0x0000000000007308 */ /* 0x001e240000001000 */
[----:B0-----:R-:W-:Y:S02]  /*12f60*/  VIADD R2, R0, 0xffffffe ;  /* 0x0ffffffe00027836 */ /* 0x001fe40000000000 */
[----:B------:R-:W-:-:S04]  /*12f70*/  IMAD.MOV R0, RZ, RZ, -R3 ;  /* 0x000000ffff007224 */ /* 0x000fc800078e0a03 */
[----:B------:R-:W0:Y:S01]  /*12f80*/  F2I.FTZ.U32.TRUNC.NTZ R2, R2 ;  /* 0x0000000200027305 */ /* 0x000e22000021f000 */
        /* <DEDUP_REMOVED lines=17> */
.L_x_12102:
        /* <DEDUP_REMOVED lines=24> */
.L_x_12104:
        /* <DEDUP_REMOVED lines=20> */
.L_x_12107:
[----:B------:R-:W-:Y:S05]  /*13360*/  BSYNC B6 ;  /* 0x0000000000067941 */ /* 0x000fea0003800000 */
.L_x_12106:
        /* <DEDUP_REMOVED lines=22> */
.L_x_12109:
[----:B------:R-:W-:Y:S05]  /*134d0*/  BSYNC B6 ;  /* 0x0000000000067941 */ /* 0x000fea0003800000 */
.L_x_12108:
        /* <DEDUP_REMOVED lines=20> */
.L_x_12111:
[----:B------:R-:W-:Y:S05]  /*13620*/  BSYNC B6 ;  /* 0x0000000000067941 */ /* 0x000fea0003800000 */
.L_x_12110:
        /* <DEDUP_REMOVED lines=19> */
.L_x_12113:
[----:B------:R-:W-:Y:S05]  /*13760*/  BSYNC B6 ;  /* 0x0000000000067941 */ /* 0x000fea0003800000 */
.L_x_12112:
        /* <DEDUP_REMOVED lines=31> */
[----:B-1----:R-:W-:-:S05]  /*13960*/  @P1 SHF.R.U32.HI R4, RZ, R0, R6 ;  /* 0x00000000ff041219 */ /* 0x002fca0000011606 */
[----:B------:R-:W-:-:S04]  /*13970*/  IMAD.MOV R0, RZ, RZ, -R4 ;  /* 0x000000ffff007224 */ /* 0x000fc800078e0a04 */
[----:B------:R-:W-:Y:S01]  /*13980*/  IMAD R0, R8, R0, R5 ;  /* 0x0000000008007224 */ /* 0x000fe200078e0205 */
[----:B------:R-:W-:Y:S02]  /*13990*/  @!P0 SHF.R.S32.HI R5, RZ, 0x1f, R4 ;  /* 0x0000001fff058819 */ /* 0x000fe40000011404 */
        /* <DEDUP_REMOVED lines=11> */
[----:B------:R0:W-:Y:S02]  /*13a50*/  STL [R1+0x4], R6 ;  /* 0x0000040601007387 */ /* 0x0001e40000100800 */
[----:B0-----:R-:W-:-:S04]  /*13a60*/  @!P0 IMAD R6, R6, R2, RZ ;  /* 0x0000000206068224 */ /* 0x001fc800078e02ff */
        /* <DEDUP_REMOVED lines=14> */
.L_x_12194:
[----:B------:R-:W-:Y:S01]  /*13b50*/  LOP3.LUT R19, R19, 0xffff, RZ, 0xc0, !PT ;  /* 0x0000ffff13137812 */ /* 0x000fe200078ec0ff */
[----:B------:R-:W-:Y:S06]  /*13b60*/  @!P2 BRA `(.L_x_12115) ;  /* 0x000000000004a947 */ /* 0x000fec0003800000 */
[----:B------:R-:W-:Y:S01]  /*13b70*/  BPT.TRAP 0x1 ;  /* 0x000000040000795c */ /* 0x000fe20000300000 */
.L_x_12115:
[----:B------:R-:W-:Y:S01]  /*13b80*/  IMAD R5, R22, 0x8, R17 ;  /* 0x0000000816057824 */ /* 0x000fe200078e0211 */
[----:B------:R-:W-:Y:S01]  /*13b90*/  SHF.L.U32 R21, R25, 0x1f, RZ ;  /* 0x0000001f19157819 */ /* 0x000fe200000006ff */
[----:B------:R-:W-:Y:S01]  /*13ba0*/  BSSY B0, `(.L_x_12116) ;  /* 0x0000004000007945 */ /* 0x000fe20003800000 */
[----:B------:R-:W-:Y:S02]  /*13bb0*/  SHF.R.S32.HI R10, RZ, 0x1f, R0 ;  /* 0x0000001fff0a7819 */ /* 0x000fe40000011400 */
[----:B------:R-:W0:Y:S02]  /*13bc0*/  SYNCS.PHASECHK.TRANS64.TRYWAIT P0, [R5+URZ+0x19c80], R21 ;  /* 0x019c8015050075a7 */ /* 0x000e24000800017f */
[----:B0-----:R-:W-:Y:S05]  /*13bd0*/  @!P0 BRA `(.L_x_12117) ;  /* 0x0000004400448947 */ /* 0x001fea0003800000 */
.L_x_12195:
[----:B------:R-:W-:Y:S05]  /*13be0*/  BSYNC B0 ;  /* 0x0000000000007941 */ /* 0x000fea0003800000 */
.L_x_12116:
[----:B------:R-:W2:Y:S01]  /*13bf0*/  LDL R11, [R1+0x14] ;  /* 0x00001400010b7983 */ /* 0x000ea20000100800 */
[----:B------:R-:W-:Y:S01]  /*13c00*/  ULDC.64 UR4, c[0x0][0x328] ;  /* 0x0000ca0000047ab9 */ /* 0x000fe20000000a00 */
[----:B-----5:R-:W-:Y:S01]  /*13c10*/  SHF.R.S32.HI R20, RZ, 0x1f, R6 ;  /* 0x0000001fff147819 */ /* 0x020fe20000011406 */
[----:B------:R-:W-:Y:S01]  /*13c20*/  IMAD R4, R10, UR4, RZ ;  /* 0x000000040a047c24 */ /* 0x000fe2000f8e02ff */
[----:B------:R-:W1:Y:S01]  /*13c30*/  S2R R8, SR_TID.X ;  /* 0x0000000000087919 */ /* 0x000e620000002100 */
        /* <DEDUP_REMOVED lines=13> */
[----:B-1----:R-:W-:-:S04]  /*13d10*/  LOP3.LUT R8, R8, 0x7f, RZ, 0xc0, !PT ;  /* 0x0000007f08087812 */ /* 0x002fc800078ec0ff */
[----:B------:R-:W-:Y:S02]  /*13d20*/  SHF.R.U32.HI R12, RZ, 0x1, R8 ;  /* 0x00000001ff0c7819 */ /* 0x000fe40000011608 */
[----:B------:R-:W-:Y:S02]  /*13d30*/  IADD3 R8, P0, R2, UR6, RZ ;  /* 0x0000000602087c10 */ /* 0x000fe4000ff1e0ff */
[----:B------:R-:W-:Y:S02]  /*13d40*/  IADD3 R7, -R12, UR38, -R7 ;  /* 0x000000260c077c10 */ /* 0x000fe4000fffe907 */
[----:B------:R-:W-:Y:S02]  /*13d50*/  IADD3.X R9, R9, UR7, RZ, P0, !PT ;  /* 0x0000000709097c10 */ /* 0x000fe400087fe4ff */
[----:B------:R-:W-:Y:S01]  /*13d60*/  ISETP.GE.AND P0, PT, R7, 0x1, PT ;  /* 0x000000010700780c */ /* 0x000fe20003f06270 */
[----:B--2---:R-:W-:Y:S01]  /*13d70*/  IMAD R4, R22, 0x3000, R11 ;  /* 0x0000300016047824 */ /* 0x004fe200078e020b */
[----:B------:R-:W-:Y:S11]  /*13d80*/  BRA.DIV UR4, `(.L_x_12118) ;  /* 0x0000004204ec7947 */ /* 0x000ff6000b800000 */
[----:B------:R-:W1:Y:S01]  /*13d90*/  SHFL.IDX PT, R2, R8, RZ, 0x1e1f ;  /* 0x001e1fff08027589 */ /* 0x000e6200000e0000 */
[----:B------:R-:W2:Y:S01]  /*13da0*/  LDC R12, c[0x0][0x2f4] ;  /* 0x0000bd00ff0c7b82 */ /* 0x000ea20000000800 */
[----:B------:R-:W-:Y:S01]  /*13db0*/  LOP3.LUT R13, R29, 0x20, RZ, 0xfc, !PT ;  /* 0x000000201d0d7812 */ /* 0x000fe200078efcff */
[----:B------:R-:W-:Y:S01]  /*13dc0*/  IMAD.IADD R4, R17, 0x1, R4 ;  /* 0x0000000111047824 */ /* 0x000fe200078e0204 */
[----:B------:R-:W3:Y:S01]  /*13dd0*/  SHFL.IDX PT, R3, R9, RZ, 0x1e1f ;  /* 0x001e1fff09037589 */ /* 0x000ee200000e0000 */
[----:B------:R-:W-:-:S03]  /*13de0*/  LOP3.LUT R11, R29, 0x40, RZ, 0xfc, !PT ;  /* 0x000000401d0b7812 */ /* 0x000fc600078efcff */
[----:B------:R-:W4:Y:S01]  /*13df0*/  SHFL.IDX PT, R9, R9, 0x1, 0x1e1f ;  /* 0x003e1f0009097f89 */ /* 0x000f2200000e0000 */
[C---:B-1----:R-:W-:Y:S02]  /*13e00*/  IADD3 R2, P1, R29.reuse, R2, RZ ;  /* 0x000000021d027210 */ /* 0x042fe40007f3e0ff */
[-C--:B--2---:R-:W-:Y:S02]  /*13e10*/  ISETP.GE.AND P3, PT, R29, R12.reuse, PT ;  /* 0x0000000c1d00720c */ /* 0x084fe40003f66270 */
[----:B------:R-:W-:Y:S01]  /*13e20*/  ISETP.GE.AND P2, PT, R13, R12, PT ;  /* 0x0000000c0d00720c */ /* 0x000fe20003f46270 */
[----:B---3--:R-:W-:Y:S01]  /*13e30*/  IMAD.X R3, RZ, RZ, R3, P1 ;  /* 0x000000ffff037224 */ /* 0x008fe200008e0603 */
[----:B------:R-:W-:-:S13]  /*13e40*/  ISETP.LT.OR P1, PT, R7, 0x1, P3 ;  /* 0x000000010700780c */ /* 0x000fda0001f21670 */
        /* <DEDUP_REMOVED lines=8> */
.L_x_12201:
        /* <DEDUP_REMOVED lines=13> */
.L_x_12119:
        /* <DEDUP_REMOVED lines=11> */
.L_x_12120:
[----:B------:R2:W-:Y:S01]  /*14050*/  SYNCS.ARRIVE.TRANS64.A1T0 RZ, [R5+URZ+0x19c70], RZ ;  /* 0x019c70ff05ff79a7 */ /* 0x0005e2000810003f */
[----:B------:R-:W-:Y:S05]  /*14060*/  @!P3 BRA `(.L_x_12121) ;  /* 0x000000000004b947 */ /* 0x000fea0003800000 */
[----:B------:R-:W-:Y:S01]  /*14070*/  BPT.TRAP 0x1 ;  /* 0x000000040000795c */ /* 0x000fe20000300000 */
.L_x_12121:
[----:B------:R-:W3:Y:S01]  /*14080*/  SYNCS.PHASECHK.TRANS64.TRYWAIT P1, [R5+URZ+0x19c40], R21 ;  /* 0x019c4015050075a7 */ /* 0x000ee2000802017f */
[----:B------:R-:W-:Y:S04]  /*14090*/  BSSY B0, `(.L_x_12122) ;  /* 0x0000002000007945 */ /* 0x000fe80003800000 */
[----:B---3--:R-:W-:Y:S05]  /*140a0*/  @!P1 BRA `(.L_x_12123) ;  /* 0x0000004000fc9947 */ /* 0x008fea0003800000 */
.L_x_12202:
[----:B------:R-:W-:Y:S05]  /*140b0*/  BSYNC B0 ;  /* 0x0000000000007941 */ /* 0x000fea0003800000 */
.L_x_12122:
[----:B------:R-:W-:Y:S01]  /*140c0*/  ULDC.64 UR4, c[0x0][0x300] ;  /* 0x0000c00000047ab9 */ /* 0x000fe20000000a00 */
[----:B-1----:R-:W1:Y:S01]  /*140d0*/  LDC R8, c[0x0][0x2f4] ;  /* 0x0000bd00ff087b82 */ /* 0x002e620000000800 */
        /* <DEDUP_REMOVED lines=19> */
[----:B------:R-:W-:-:S02]  /*14210*/  IADD3.X R6, R6, UR7, RZ, P1, !PT ;  /* 0x0000000706067c10 */ /* 0x000fc40008ffe4ff */
[----:B------:R-:W-:Y:S01]  /*14220*/  ISETP.GE.AND P5, PT, R29, R8, PT ;  /* 0x000000081d00720c */ /* 0x000fe20003fa6270 */
[----:B------:R-:W-:-:S12]  /*14230*/  BRA.DIV UR4, `(.L_x_12124) ;  /* 0x0000004204ac7947 */ /* 0x000fd8000b800000 */
[----:B------:R-:W1:Y:S04]  /*14240*/  SHFL.IDX PT, R3, R0, RZ, 0x1e1f ;  /* 0x001e1fff00037589 */ /* 0x000e6800000e0000 */
[----:B------:R-:W4:Y:S04]  /*14250*/  SHFL.IDX PT, R2, R6, RZ, 0x1e1f ;  /* 0x001e1fff06027589 */ /* 0x000f2800000e0000 */
        /* <DEDUP_REMOVED lines=10> */
.L_x_12208:
[----:B------:R-:W-:-:S05]  /*14300*/  @P4 IADD3 R0, P0, R29, R0, RZ ;  /* 0x000000001d004210 */ /* 0x000fca0007f1e0ff */
[----:B01----:R-:W-:Y:S01]  /*14310*/  @P4 IMAD.X R2, RZ, RZ, R6, P0 ;  /* 0x000000ffff024224 */ /* 0x003fe200000e0606 */
[----:B------:R-:W-:-:S03]  /*14320*/  PLOP3.LUT P0, PT, PT, PT, PT, 0x80, 0x0 ;  /* 0x000000000000781c */ /* 0x000fc60003f0f070 */
[----:B------:R-:W-:Y:S02]  /*14330*/  @P4 IMAD.MOV.U32 R3, RZ, RZ, R2 ;  /* 0x000000ffff034224 */ /* 0x000fe400078e0002 */
[----:B------:R-:W-:-:S05]  /*14340*/  @P4 IMAD.MOV.U32 R2, RZ, RZ, R0 ;  /* 0x000000ffff024224 */ /* 0x000fca00078e0000 */
[----:B------:R-:W-:Y:S01]  /*14350*/  @!PT LDS RZ, [RZ] ;  /* 0x00000000fffff984 */ /* 0x000fe20000000800 */
[----:B------:R-:W-:Y:S01]  /*14360*/  @!PT LDS RZ, [RZ] ;  /* 0x00000000fffff984 */ /* 0x000fe20000000800 */
[----:B------:R-:W-:Y:S01]  /*14370*/  @!PT LDS RZ, [RZ] ;  /* 0x00000000fffff984 */ /* 0x000fe20000000800 */
[----:B------:R0:W-:Y:S04]  /*14380*/  @P4 LDGSTS.E.BYPASS.LTC128B.128 [R4+0x14000], desc[UR56][R2.64], !P5 ;  /* 0x1400000002044fae */ /* 0x0001e8000e901d78 */
[----:B------:R0:W-:Y:S04]  /*14390*/  @P4 LDGSTS.E.BYPASS.LTC128B.128 [R4+0x15000], desc[UR56][R2.64+0x20], !P3 ;  /* 0x1500002002044fae */ /* 0x0001e8000d901d78 */
[----:B------:R0:W-:Y:S01]  /*143a0*/  @P4 LDGSTS.E.BYPASS.LTC128B.128 [R4+0x16000], desc[UR56][R2.64+0x40], !P2 ;  /* 0x1600004002044fae */ /* 0x0001e2000d101d78 */
[----:B------:R-:W-:Y:S01]  /*143b0*/  NOP ;  /* 0x0000000000007918 */ /* 0x000fe20000000000 */
.L_x_12125:
        /* <DEDUP_REMOVED lines=11> */
.L_x_12126:
        /* <DEDUP_REMOVED lines=19> */
[----:B-123--:R-:W-:Y:S02]  /*145a0*/  IMAD.U32 R5, RZ, RZ, UR7 ;  /* 0x00000007ff057e24 */ /* 0x00efe4000f8e00ff */
        /* <DEDUP_REMOVED lines=9> */
.L_x_12128:
[----:B------:R-:W-:Y:S05]  /*14640*/  BSYNC B6 ;  /* 0x0000000000067941 */ /* 0x000fea0003800000 */
.L_x_12127:
[----:B------:R4:W5:Y:S01]  /*14650*/  LDL R10, [R1+0x18] ;  /* 0x00001800010a7983 */ /* 0x0009620000100800 */
[----:B------:R-:W-:Y:S01]  /*14660*/  UISETP.NE.AND UP0, UPT, UR49, URZ, UPT ;  /* 0x0000003f3100728c */ /* 0x000fe2000bf05270 */
[C---:B------:R-:W-:Y:S01]  /*14670*/  R2UR UR8, R19.reuse ;  /* 0x00000000130872ca */ /* 0x040fe200000e0000 */
[----:B------:R-:W-:Y:S01]  /*14680*/  UMOV UR4, UR38 ;  /* 0x0000002600047c82 */ /* 0x000fe20008000000 */
[----:B------:R-:W1:Y:S01]  /*14690*/  S2R R20, SR_TID.X ;  /* 0x0000000000147919 */ /* 0x000e620000002100 */
[----:B------:R-:W-:Y:S01]  /*146a0*/  R2UR UR9, R19 ;  /* 0x00000000130972ca */ /* 0x000fe200000e0000 */
[----:B------:R-:W-:Y:S01]  /*146b0*/  UMOV UR5, UR45 ;  /* 0x0000002d00057c82 */ /* 0x000fe20008000000 */
[----:B------:R-:W-:Y:S01]  /*146c0*/  PLOP3.LUT P0, PT, PT, PT, UP0, 0x80, 0x0 ;  /* 0x000000000000781c */ /* 0x000fe20003f0f008 */
[----:B0-----:R-:W0:Y:S01]  /*146d0*/  S2R R2, SR_TID.X ;  /* 0x0000000000027919 */ /* 0x001e220000002100 */
[----:B------:R-:W-:Y:S01]  /*146e0*/  ULDC.64 UR6, c[0x0][0x2d8] ;  /* 0x0000b60000067ab9 */ /* 0x000fe20000000a00 */
[----:B------:R-:W-:Y:S01]  /*146f0*/  UISETP.NE.AND UP1, UPT, UR48, URZ, UPT ;  /* 0x0000003f3000728c */ /* 0x000fe2000bf25270 */
[----:B------:R-:W4:Y:S01]  /*14700*/  LDC R9, c[0x0][0x448] ;  /* 0x00011200ff097b82 */ /* 0x000f220000000800 */
[----:B------:R-:W-:-:S03]  /*14710*/  @UP0 ULDC UR10, c[0x0][0x44c] ;  /* 0x00011300000a0ab9 */ /* 0x000fc60000000800 */
[----:B------:R-:W-:Y:S02]  /*14720*/  UIMAD.WIDE.U32 UR4, UR8, UR6, UR4 ;  /* 0x00000006080472a5 */ /* 0x000fe4000f8e0004 */
[----:B------:R-:W-:Y:S02]  /*14730*/  USHF.R.S32.HI UR6, URZ, 0x1f, UR41 ;  /* 0x0000001f3f067899 */ /* 0x000fe40008011429 */
[----:B------:R-:W-:Y:S02]  /*14740*/  UIMAD UR5, UR9, UR7, UR5 ;  /* 0x00000007090572a4 */ /* 0x000fe4000f8e0205 */
[----:B------:R-:W-:Y:S02]  /*14750*/  USEL UR7, UR41, URZ, !UP1 ;  /* 0x0000003f29077287 */ /* 0x000fe4000c800000 */
[----:B------:R-:W-:Y:S01]  /*14760*/  USEL UR6, UR6, URZ, !UP1 ;  /* 0x0000003f06067287 */ /* 0x000fe2000c800000 */
[----:B------:R-:W-:Y:S01]  /*14770*/  ULDC.64 UR8, c[0x0][0x2e0] ;  /* 0x0000b80000087ab9 */ /* 0x000fe20000000a00 */
[----:B-1----:R-:W-:Y:S01]  /*14780*/  IMAD.SHL.U32 R20, R20, 0x40, RZ ;  /* 0x0000004014147824 */ /* 0x002fe200078e00ff */
[----:B0-----:R-:W-:-:S04]  /*14790*/  LOP3.LUT R2, R2, 0x7f, RZ, 0xc0, !PT ;  /* 0x0000007f02027812 */ /* 0x001fc800078ec0ff */
[----:B------:R-:W-:Y:S02]  /*147a0*/  LOP3.LUT R20, R20, 0x40, RZ, 0xc0, !PT ;  /* 0x0000004014147812 */ /* 0x000fe400078ec0ff */
[----:B------:R-:W-:-:S04]  /*147b0*/  SHF.R.U32.HI R2, RZ, 0x1, R2 ;  /* 0x00000001ff027819 */ /* 0x000fc80000011602 */
[----:B------:R-:W-:-:S05]  /*147c0*/  LOP3.LUT R2, R2, R20, RZ, 0xfc, !PT ;  /* 0x0000001402027212 */ /* 0x000fca00078efcff */
[----:B------:R-:W-:-:S04]  /*147d0*/  IMAD.IADD R0, R2, 0x1, R18 ;  /* 0x0000000102007824 */ /* 0x000fc800078e0212 */
[----:B------:R-:W-:Y:S01]  /*147e0*/  @P0 IMAD.HI.U32 R2, R0, UR10, RZ ;  /* 0x0000000a00020c27 */ /* 0x000fe2000f8e00ff */
[----:B------:R-:W-:Y:S01]  /*147f0*/  PLOP3.LUT P0, PT, PT, PT, UP0, 0x80, 0x0 ;  /* 0x000000000000781c */ /* 0x000fe20003f0f008 */
[----:B------:R-:W-:Y:S02]  /*14800*/  UIMAD UR6, UR6, UR8, URZ ;  /* 0x00000008060672a4 */ /* 0x000fe4000f8e023f */
[----:B------:R-:W-:Y:S02]  /*14810*/  UIMAD.WIDE.U32 UR4, UR7, UR8, UR4 ;  /* 0x00000008070472a5 */ /* 0x000fe4000f8e0004 */
[----:B------:R-:W-:Y:S01]  /*14820*/  UIMAD UR6, UR7, UR9, UR6 ;  /* 0x00000009070672a4 */ /* 0x000fe2000f8e0206 */
[----:B------:R-:W-:Y:S01]  /*14830*/  IMAD.MOV.U32 R7, RZ, RZ, R0 ;  /* 0x000000ffff077224 */ /* 0x000fe200078e0000 */
[----:B------:R-:W-:Y:S01]  /*14840*/  @UP0 ULDC UR10, c[0x0][0x44c] ;  /* 0x00011300000a0ab9 */ /* 0x000fe20000000800 */
[----:B------:R-:W-:Y:S01]  /*14850*/  @UP0 ULDC UR7, c[0x0][0x450] ;  /* 0x0001140000070ab9 */ /* 0x000fe20000000800 */
[----:B------:R-:W-:Y:S01]  /*14860*/  IMAD.U32 R4, RZ, RZ, UR4 ;  /* 0x00000004ff047e24 */ /* 0x000fe2000f8e00ff */
[----:B------:R-:W-:-:S03]  /*14870*/  ULDC.64 UR8, c[0x0][0x280] ;  /* 0x0000a00000087ab9 */ /* 0x000fc60000000a00 */
[----:B------:R-:W-:Y:S01]  /*14880*/  @P0 SHF.R.U32.HI R7, RZ, UR7, R2 ;  /* 0x00000007ff070c19 */ /* 0x000fe20008011602 */
[----:B------:R-:W-:Y:S01]  /*14890*/  IMAD.MOV.U32 R2, RZ, RZ, R4 ;  /* 0x000000ffff027224 */ /* 0x000fe200078e0004 */
[----:B------:R-:W-:Y:S02]  /*148a0*/  UIADD3 UR6, UR5, UR6, URZ ;  /* 0x0000000605067290 */ /* 0x000fe4000fffe03f */
[--C-:B------:R-:W-:Y:S01]  /*148b0*/  SHF.R.S32.HI R4, RZ, 0x1f, R7.reuse ;  /* 0x0000001fff047819 */ /* 0x100fe20000011407 */
[----:B--23--:R-:W-:Y:S01]  /*148c0*/  IMAD.U32 R5, RZ, RZ, UR5 ;  /* 0x00000005ff057e24 */ /* 0x00cfe2000f8e00ff */
[----:B------:R-:W-:Y:S01]  /*148d0*/  ULDC.64 UR4, c[0x0][0x2d0] ;  /* 0x0000b40000047ab9 */ /* 0x000fe20000000a00 */
[----:B------:R-:W-:Y:S02]  /*148e0*/  IMAD.MOV R6, RZ, RZ, -R7 ;  /* 0x000000ffff067224 */ /* 0x000fe400078e0a07 */
[----:B------:R-:W-:Y:S02]  /*148f0*/  IMAD R4, R4, UR4, RZ ;  /* 0x0000000404047c24 */ /* 0x000fe4000f8e02ff */
[----:B------:R-:W-:Y:S01]  /*14900*/  IMAD.U32 R3, RZ, RZ, UR6 ;  /* 0x00000006ff037e24 */ /* 0x000fe2000f8e00ff */
[----:B------:R-:W-:Y:S01]  /*14910*/  ULDC.64 UR6, c[0x0][0x2c8] ;  /* 0x0000b20000067ab9 */ /* 0x000fe20000000a00 */
[----:B----4-:R-:W-:-:S02]  /*14920*/  IMAD R6, R9, R6, R0 ;  /* 0x0000000609067224 */ /* 0x010fc400078e0200 */
[C---:B------:R-:W-:Y:S02]  /*14930*/  IMAD R8, R7.reuse, UR5, R4 ;  /* 0x0000000507087c24 */ /* 0x040fe4000f8e0204 */
[----:B------:R-:W-:Y:S01]  /*14940*/  IMAD.WIDE.U32 R4, R7, UR4, R2 ;  /* 0x0000000407047c25 */ /* 0x000fe2000f8e0002 */
[----:B------:R-:W-:-:S03]  /*14950*/  SHF.R.S32.HI R7, RZ, 0x1f, R6 ;  /* 0x0000001fff077819 */ /* 0x000fc60000011406 */
[----:B------:R-:W-:Y:S02]  /*14960*/  IMAD.IADD R5, R5, 0x1, R8 ;  /* 0x0000000105057824 */ /* 0x000fe400078e0208 */
[----:B------:R-:W-:Y:S02]  /*14970*/  IMAD R7, R7, UR6, RZ ;  /* 0x0000000607077c24 */ /* 0x000fe4000f8e02ff */
[----:B------:R-:W-:-:S04]  /*14980*/  IMAD.WIDE.U32 R4, R6, UR6, R4 ;  /* 0x0000000606047c25 */ /* 0x000fc8000f8e0004 */
[----:B------:R-:W-:Y:S01]  /*14990*/  IMAD R7, R6, UR7, R7 ;  /* 0x0000000706077c24 */ /* 0x000fe2000f8e0207 */
[----:B------:R-:W-:-:S04]  /*149a0*/  IADD3 R6, P0, R4, UR8, RZ ;  /* 0x0000000804067c10 */ /* 0x000fc8000ff1e0ff */
[----:B------:R-:W-:Y:S02]  /*149b0*/  IADD3.X R4, R5, UR9, R7, P0, !PT ;  /* 0x0000000905047c10 */ /* 0x000fe400087fe407 */
[----:B------:R-:W-:Y:S01]  /*149c0*/  PLOP3.LUT P0, PT, PT, PT, UP0, 0x80, 0x0 ;  /* 0x000000000000781c */ /* 0x000fe20003f0f008 */
[----:B------:R-:W-:-:S12]  /*149d0*/  VIADD R0, R0, 0x80 ;  /* 0x0000008000007836 */ /* 0x000fd80000000000 */
[----:B------:R-:W-:Y:S01]  /*149e0*/  @P0 IMAD.HI.U32 R7, R0, UR10, RZ ;  /* 0x0000000a00070c27 */ /* 0x000fe2000f8e00ff */
[----:B------:R-:W-:Y:S01]  /*149f0*/  PLOP3.LUT P0, PT, PT, PT, UP0, 0x80, 0x0 ;  /* 0x000000000000781c */ /* 0x000fe20003f0f008 */
[----:B------:R-:W-:Y:S02]  /*14a00*/  @UP0 ULDC UR10, c[0x0][0x450] ;  /* 0x00011400000a0ab9 */ /* 0x000fe40000000800 */
[----:B------:R-:W-:Y:S01]  /*14a10*/  IMAD.MOV.U32 R5, RZ, RZ, R0 ;  /* 0x000000ffff057224 */ /* 0x000fe200078e0000 */
[----:B------:R-:W0:Y:S09]  /*14a20*/  S2R R20, SR_TID.X ;  /* 0x0000000000147919 */ /* 0x000e320000002100 */
[----:B------:R-:W-:-:S05]  /*14a30*/  @P0 SHF.R.U32.HI R5, RZ, UR10, R7 ;  /* 0x0000000aff050c19 */ /* 0x000fca0008011607 */
[----:B------:R-:W-:-:S04]  /*14a40*/  IMAD.MOV R7, RZ, RZ, -R5 ;  /* 0x000000ffff077224 */ /* 0x000fc800078e0a05 */
[----:B------:R-:W-:Y:S01]  /*14a50*/  IMAD R0, R9, R7, R0 ;  /* 0x0000000709007224 */ /* 0x000fe200078e0200 */
[----:B------:R-:W-:Y:S01]  /*14a60*/  SHF.R.S32.HI R7, RZ, 0x1f, R5 ;  /* 0x0000001fff077819 */ /* 0x000fe20000011405 */
[----:B------:R-:W-:-:S04]  /*14a70*/  IMAD.WIDE.U32 R2, R5, UR4, R2 ;  /* 0x0000000405027c25 */ /* 0x000fc8000f8e0002 */
[----:B------:R-:W-:Y:S01]  /*14a80*/  IMAD R7, R7, UR4, RZ ;  /* 0x0000000407077c24 */ /* 0x000fe2000f8e02ff */
[----:B------:R-:W-:Y:S01]  /*14a90*/  LOP3.LUT R12, R29, 0x20, RZ, 0xfc, !PT ;  /* 0x000000201d0c7812 */ /* 0x000fe200078efcff */
[----:B------:R-:W-:Y:S02]  /*14aa0*/  ULDC UR4, c[0x0][0x2b8] ;  /* 0x0000ae0000047ab9 */ /* 0x000fe40000000800 */
[----:B------:R-:W-:Y:S01]  /*14ab0*/  IMAD R7, R5, UR5, R7 ;  /* 0x0000000505077c24 */ /* 0x000fe2000f8e0207 */
[----:B------:R-:W-:-:S03]  /*14ac0*/  SHF.R.S32.HI R5, RZ, 0x1f, R0 ;  /* 0x0000001fff057819 */ /* 0x000fc60000011400 */
[----:B------:R-:W-:Y:S02]  /*14ad0*/  IMAD.IADD R3, R3, 0x1, R7 ;  /* 0x0000000103037824 */ /* 0x000fe400078e0207 */
[----:B------:R-:W-:Y:S02]  /*14ae0*/  IMAD R5, R5, UR6, RZ ;  /* 0x0000000605057c24 */ /* 0x000fe4000f8e02ff */
[----:B------:R-:W-:Y:S01]  /*14af0*/  IMAD.WIDE.U32 R2, R0, UR6, R2 ;  /* 0x0000000600027c25 */ /* 0x000fe2000f8e0002 */
[----:B------:R-:W-:-:S03]  /*14b00*/  LOP3.LUT R11, R29, 0x40, RZ, 0xfc, !PT ;  /* 0x000000401d0b7812 */ /* 0x000fc600078efcff */
[----:B------:R-:W-:Y:S01]  /*14b10*/  IMAD R5, R0, UR7, R5 ;  /* 0x0000000700057c24 */ /* 0x000fe2000f8e0205 */
[----:B------:R-:W-:Y:S01]  /*14b20*/  IADD3 R7, P0, R2, UR8, RZ ;  /* 0x0000000802077c10 */ /* 0x000fe2000ff1e0ff */
[----:B------:R-:W-:Y:S01]  /*14b30*/  UMOV UR5, 0xffffffff ;  /* 0xffffffff00057882 */ /* 0x000fe20000000000 */
[----:B0-----:R-:W-:Y:S02]  /*14b40*/  LOP3.LUT R20, R20, 0x7f, RZ, 0xc0, !PT ;  /* 0x0000007f14147812 */ /* 0x001fe400078ec0ff */
[----:B------:R-:W-:Y:S02]  /*14b50*/  IADD3.X R5, R3, UR9, R5, P0, !PT ;  /* 0x0000000903057c10 */ /* 0x000fe400087fe405 */
[----:B------:R-:W-:Y:S02]  /*14b60*/  ISETP.GE.AND P3, PT, R29, UR4, PT ;  /* 0x000000041d007c0c */ /* 0x000fe4000bf66270 */
[----:B------:R-:W-:Y:S02]  /*14b70*/  ISETP.GE.AND P2, PT, R12, UR4, PT ;  /* 0x000000040c007c0c */ /* 0x000fe4000bf46270 */
[----:B------:R-:W-:-:S02]  /*14b80*/  ISETP.GE.AND P0, PT, R11, UR4, PT ;  /* 0x000000040b007c0c */ /* 0x000fc4000bf06270 */
[----:B------:R-:W-:Y:S01]  /*14b90*/  SHF.R.U32.HI R20, RZ, 0x1, R20 ;  /* 0x00000001ff147819 */ /* 0x000fe20000011614 */
[----:B------:R-:W-:Y:S10]  /*14ba0*/  BRA.DIV UR5, `(.L_x_12129) ;  /* 0x0000003a05f47947 */ /* 0x000ff4000b800000 */
[----:B------:R-:W0:Y:S01]  /*14bb0*/  SHFL.IDX PT, R3, R6, RZ, 0x1e1f ;  /* 0x001e1fff06037589 */ /* 0x000e2200000e0000 */
[----:B------:R-:W-:Y:S02]  /*14bc0*/  IMAD R0, R9, UR42, RZ ;  /* 0x0000002a09007c24 */ /* 0x000fe4000f8e02ff */
[----:B------:R-:W-:Y:S01]  /*14bd0*/  IMAD.IADD R18, R20, 0x1, R18 ;  /* 0x0000000114127824 */ /* 0x000fe200078e0212 */
[----:B------:R-:W1:Y:S04]  /*14be0*/  SHFL.IDX PT, R2, R4, RZ, 0x1e1f ;  /* 0x001e1fff04027589 */ /* 0x000e6800000e0000 */
[----:B------:R-:W-:Y:S01]  /*14bf0*/  ISETP.GE.AND P1, PT, R18, R0, PT ;  /* 0x000000001200720c */ /* 0x000fe20003f26270 */
[----:B------:R-:W2:Y:S04]  /*14c00*/  SHFL.IDX PT, R6, R6, 0x1, 0x1e1f ;  /* 0x003e1f0006067f89 */ /* 0x000ea800000e0000 */
[----:B------:R-:W3:Y:S04]  /*14c10*/  SHFL.IDX PT, R4, R4, 0x1, 0x1e1f ;  /* 0x003e1f0004047f89 */ /* 0x000ee800000e0000 */
[----:B------:R-:W4:Y:S04]  /*14c20*/  SHFL.IDX PT, R5, R5, RZ, 0x1e1f ;  /* 0x001e1fff05057589 */ /* 0x000f2800000e0000 */
        /* <DEDUP_REMOVED lines=15> */
[----:B0---4-:R0:W1:Y:S02]  /*14d20*/  SHFL.IDX PT, R2, R7, RZ, 0x1e1f ;  /* 0x001e1fff07027589 */ /* 0x01106400000e0000 */
.L_x_12215:
        /* <DEDUP_REMOVED lines=12> */
.L_x_12131:
[----:B------:R-:W-:Y:S05]  /*14df0*/  BSYNC B0 ;  /* 0x0000000000007941 */ /* 0x000fea0003800000 */
.L_x_12130:
[----:B------:R-:W-:Y:S01]  /*14e00*/  NOP ;  /* 0x0000000000007918 */ /* 0x000fe20000000000 */
[----:B------:R-:W-:-:S13]  /*14e10*/  PLOP3.LUT P0, PT, PT, PT, PT, 0x80, 0x0 ;  /* 0x000000000000781c */ /* 0x000fda0003f0f070 */
.L_x_12132:
        /* <DEDUP_REMOVED lines=18> */
.L_x_12216:
[----:B------:R-:W-:Y:S05]  /*14f40*/  BSYNC B0 ;  /* 0x0000000000007941 */ /* 0x000fea0003800000 */
.L_x_12133:
[----:B------:R-:W-:-:S05]  /*14f50*/  VIADD R20, R26, 0xfffffffe ;  /* 0xfffffffe1a147836 */ /* 0x000fca0000000000 */
[----:B------:R-:W-:-:S13]  /*14f60*/  ISETP.GE.AND P0, PT, R20, UR43, PT ;  /* 0x0000002b14007c0c */ /* 0x000fda000bf06270 */
[----:B------:R-:W-:Y:S05]  /*14f70*/  @!P0 BRA `(.L_x_12135) ;  /* 0x0000001000348947 */ /* 0x000fea0003800000 */
[----:B-1----:R-:W-:Y:S02]  /*14f80*/  IMAD.MOV.U32 R0, RZ, RZ, R22 ;  /* 0x000000ffff007224 */ /* 0x002fe400078e0016 */
[----:B------:R-:W-:-:S07]  /*14f90*/  IMAD.MOV.U32 R5, RZ, RZ, R25 ;  /* 0x000000ffff057224 */ /* 0x000fce00078e0019 */
.L_x_12155:
[----:B0-2---:R-:W2:Y:S01]  /*14fa0*/  LDL R7, [R1+0x4] ;  /* 0x0000040001077983 */ /* 0x005ea20000100800 */
[----:B------:R-:W0:Y:S01]  /*14fb0*/  LDC R4, c[0x0][0x430] ;  /* 0x00010c00ff047b82 */ /* 0x000e220000000800 */
[----:B-1----:R-:W1:Y:S01]  /*14fc0*/  S2R R2, SR_TID.X ;  /* 0x0000000000027919 */ /* 0x002e620000002100 */
[----:B0-----:R-:W-:Y:S02]  /*14fd0*/  ISETP.NE.AND P0, PT, R4, 0x1, PT ;  /* 0x000000010400780c */ /* 0x001fe40003f05270 */
[----:B-1----:R-:W-:-:S11]  /*14fe0*/  LOP3.LUT R3, R2, 0x7f, RZ, 0xc0, !PT ;  /* 0x0000007f02037812 */ /* 0x002fd600078ec0ff */
[----:B------:R-:W0:Y:S01]  /*14ff0*/  @P0 LDC R6, c[0x0][0x434] ;  /* 0x00010d00ff060b82 */ /* 0x000e220000000800 */
[----:B------:R-:W-:Y:S01]  /*15000*/  SHF.R.U32.HI R4, RZ, 0x1, R3 ;  /* 0x00000001ff047819 */ /* 0x000fe20000011603 */
[----:B------:R-:W-:-:S06]  /*15010*/  IMAD.SHL.U32 R2, R2, 0x40, RZ ;  /* 0x0000004002027824 */ /* 0x000fcc00078e00ff */
[----:B------:R-:W1:Y:S01]  /*15020*/  @P0 LDC R3, c[0x0][0x438] ;  /* 0x00010e00ff030b82 */ /* 0x000e620000000800 */
[----:B------:R-:W-:Y:S01]  /*15030*/  IMAD R4, R20, 0x80, R4 ;  /* 0x0000008014047824 */ /* 0x000fe200078e0204 */
[----:B------:R-:W-:-:S04]  /*15040*/  LOP3.LUT R2, R2, 0x40, RZ, 0xc0, !PT ;  /* 0x0000004002027812 */ /* 0x000fc800078ec0ff */
[----:B------:R-:W-:-:S05]  /*15050*/  IADD3 R4, R2, UR37, R4 ;  /* 0x0000002502047c10 */ /* 0x000fca000fffe004 */
[----:B------:R-:W-:Y:S02]  /*15060*/  IMAD.MOV.U32 R2, RZ, RZ, R4 ;  /* 0x000000ffff027224 */ /* 0x000fe400078e0004 */
[----:B0-----:R-:W-:Y:S01]  /*15070*/  @P0 IMAD.HI.U32 R6, R4, R6, RZ ;  /* 0x0000000604060227 */ /* 0x001fe200078e00ff */
[----:B------:R-:W-:Y:S05]  /*15080*/  YIELD ;  /* 0x0000000000007946 */ /* 0x000fea0003800000 */
[----:B------:R-:W-:Y:S01]  /*15090*/  ULDC UR4, c[0x0][0x430] ;  /* 0x00010c0000047ab9 */ /* 0x000fe20000000800 */
[----:B-1----:R-:W-:-:S05]  /*150a0*/  @P0 SHF.R.U32.HI R2, RZ, R3, R6 ;  /* 0x00000003ff020219 */ /* 0x002fca0000011606 */
[--C-:B------:R-:W-:Y:S01]  /*150b0*/  IMAD.MOV R8, RZ, RZ, -R2.reuse ;  /* 0x000000ffff087224 */ /* 0x100fe200078e0a02 */
[----:B------:R-:W-:-:S03]  /*150c0*/  SHF.R.S32.HI R3, RZ, 0x1f, R2 ;  /* 0x0000001fff037819 */ /* 0x000fc60000011402 */
[----:B------:R-:W-:Y:S01]  /*150d0*/  IMAD R8, R8, UR4, R4 ;  /* 0x0000000408087c24 */ /* 0x000fe2000f8e0204 */
[----:B------:R-:W-:Y:S02]  /*150e0*/  ULDC.64 UR4, c[0x0][0x428] ;  /* 0x00010a0000047ab9 */ /* 0x000fe40000000a00 */
[----:B------:R-:W-:-:S04]  /*150f0*/  IMAD.WIDE.U32 R2, R28, UR4, R2 ;  /* 0x000000041c027c25 */ /* 0x000fc8000f8e0002 */
[----:B--2---:R-:W-:-:S04]  /*15100*/  IMAD R4, R7, UR4, RZ ;  /* 0x0000000407047c24 */ /* 0x004fc8000f8e02ff */
[----:B------:R-:W-:Y:S01]  /*15110*/  IMAD R4, R28, UR5, R4 ;  /* 0x000000051c047c24 */ /* 0x000fe2000f8e0204 */
[----:B------:R-:W-:Y:S02]  /*15120*/  ULDC.64 UR4, c[0x0][0x418] ;  /* 0x0001060000047ab9 */ /* 0x000fe40000000a00 */
[----:B------:R-:W-:Y:S01]  /*15130*/  LEA R6, P0, R2, UR4, 0x2 ;  /* 0x0000000402067c11 */ /* 0x000fe2000f8010ff */
[----:B------:R-:W-:-:S05]  /*15140*/  IMAD.IADD R4, R4, 0x1, R3 ;  /* 0x0000000104047824 */ /* 0x000fca00078e0203 */
[----:B------:R-:W-:-:S06]  /*15150*/  LEA.HI.X R7, R2, UR5, R4, 0x2, P0 ;  /* 0x0000000502077c11 */ /* 0x000fcc00080f1404 */
[----:B------:R-:W2:Y:S01]  /*15160*/  LDG.E R7, desc[UR56][R6.64] ;  /* 0x0000003806077981 */ /* 0x000ea2000c1e1900 */
[----:B------:R-:W-:Y:S02]  /*15170*/  IMAD.U32 R9, RZ, RZ, UR47 ;  /* 0x0000002fff097e24 */ /* 0x000fe4000f8e00ff */
[----:B------:R-:W-:-:S03]  /*15180*/  VIADD R22, R0, 0x1 ;  /* 0x0000000100167836 */ /* 0x000fc60000000000 */
[----:B------:R-:W-:Y:S02]  /*15190*/  ISETP.NE.AND P2, PT, R9, 0x3, PT ;  /* 0x000000030900780c */ /* 0x000fe40003f45270 */
[----:B------:R-:W-:Y:S01]  /*151a0*/  ISETP.NE.AND P0, PT, R22, 0x2, PT ;  /* 0x000000021600780c */ /* 0x000fe20003f05270 */
[----:B------:R-:W-:-:S03]  /*151b0*/  IMAD.MOV.U32 R2, RZ, RZ, R20 ;  /* 0x000000ffff027224 */ /* 0x000fc600078e0014 */
[----:B------:R-:W-:Y:S01]  /*151c0*/  SEL R25, RZ, 0x1, P0 ;  /* 0x00000001ff197807 */ /* 0x000fe20000000000 */
[----:B------:R-:W-:Y:S01]  /*151d0*/  VIADD R20, R20, 0xffffffff ;  /* 0xffffffff14147836 */ /* 0x000fe20000000000 */
[----:B------:R-:W-:Y:S02]  /*151e0*/  ISETP.GT.AND P1, PT, R2, UR43, PT ;  /* 0x0000002b02007c0c */ /* 0x000fe4000bf24270 */
[----:B------:R-:W-:Y:S02]  /*151f0*/  SEL R22, R22, RZ, P0 ;  /* 0x000000ff16167207 */ /* 0x000fe40000000000 */
[----:B------:R-:W-:Y:S02]  /*15200*/  LOP3.LUT R25, R5, R25, RZ, 0x3c, !PT ;  /* 0x0000001905197212 */ /* 0x000fe400078e3cff */
[----:B--2---:R-:W-:Y:S01]  /*15210*/  SHF.R.S32.HI R18, RZ, 0x1f, R7 ;  /* 0x0000001fff127819 */ /* 0x004fe20000011407 */
[----:B------:R-:W-:Y:S06]  /*15220*/  @!P2 BRA `(.L_x_12136) ;  /* 0x000000000004a947 */ /* 0x000fec0003800000 */
[----:B------:R-:W-:Y:S01]  /*15230*/  BPT.TRAP 0x1 ;  /* 0x000000040000795c */ /* 0x000fe20000300000 */
.L_x_12136:
[----:B------:R-:W-:Y:S01]  /*15240*/  IMAD R4, R22, 0x8, R17 ;  /* 0x0000000816047824 */ /* 0x000fe200078e0211 */
[----:B------:R-:W-:Y:S01]  /*15250*/  SHF.L.U32 R10, R25, 0x1f, RZ ;  /* 0x0000001f190a7819 */ /* 0x000fe200000006ff */
[----:B------:R-:W-:Y:S01]  /*15260*/  BSSY B0, `(.L_x_12137) ;  /* 0x0000004000007945 */ /* 0x000fe20003800000 */
[----:B------:R-:W-:Y:S02]  /*15270*/  SHF.R.S32.HI R9, RZ, 0x1f, R8 ;  /* 0x0000001fff097819 */ /* 0x000fe40000011408 */
[----:B------:R-:W0:Y:S02]  /*15280*/  SYNCS.PHASECHK.TRANS64.TRYWAIT P0, [R4+URZ+0x19c80], R10 ;  /* 0x019c800a040075a7 */ /* 0x000e24000800017f */
[----:B0-----:R-:W-:Y:S05]  /*15290*/  @!P0 BRA `(.L_x_12138) ;  /* 0x00000038003c8947 */ /* 0x001fea0003800000 */
.L_x_12217:
[----:B------:R-:W-:Y:S05]  /*152a0*/  BSYNC B0 ;  /* 0x0000000000007941 */ /* 0x000fea0003800000 */
.L_x_12137:
        /* <DEDUP_REMOVED lines=36> */
.L_x_12223:
        /* <DEDUP_REMOVED lines=10> */
.L_x_12140:
        /* <DEDUP_REMOVED lines=11> */
.L_x_12141:
[----:B------:R2:W-:Y:S01]  /*15640*/  SYNCS.ARRIVE.TRANS64.A1T0 RZ, [R4+URZ+0x19c70], RZ ;  /* 0x019c70ff04ff79a7 */ /* 0x0005e2000810003f */
[----:B------:R-:W-:Y:S05]  /*15650*/  @!P3 BRA `(.L_x_12142) ;  /* 0x000000000004b947 */ /* 0x000fea0003800000 */
[----:B------:R-:W-:Y:S01]  /*15660*/  BPT.TRAP 0x1 ;  /* 0x000000040000795c */ /* 0x000fe20000300000 */
.L_x_12142:
[----:B------:R-:W3:Y:S01]  /*15670*/  SYNCS.PHASECHK.TRANS64.TRYWAIT P0, [R4+URZ+0x19c40], R10 ;  /* 0x019c400a040075a7 */ /* 0x000ee2000800017f */
[----:B------:R-:W-:Y:S04]  /*15680*/  BSSY B0, `(.L_x_12143) ;  /* 0x0000002000007945 */ /* 0x000fe80003800000 */
[----:B---3--:R-:W-:Y:S05]  /*15690*/  @!P0 BRA `(.L_x_12144) ;  /* 0x0000003400ec8947 */ /* 0x008fea0003800000 */
.L_x_12224:
[----:B------:R-:W-:Y:S05]  /*156a0*/  BSYNC B0 ;  /* 0x0000000000007941 */ /* 0x000fea0003800000 */
.L_x_12143:
        /* <DEDUP_REMOVED lines=33> */
.L_x_12230:
        /* <DEDUP_REMOVED lines=10> */
.L_x_12146:
        /* <DEDUP_REMOVED lines=11> */
.L_x_12147:
[----:B------:R-:W-:Y:S01]  /*15a10*/  IMAD.U32 R2, RZ, RZ, UR46 ;  /* 0x0000002eff027e24 */ /* 0x000fe2000f8e00ff */
[----:B------:R0:W-:Y:S04]  /*15a20*/  SYNCS.ARRIVE.TRANS64.A1T0 RZ, [R4+URZ+0x19c30], RZ ;  /* 0x019c30ff04ff79a7 */ /* 0x0001e8000810003f */
[----:B------:R-:W-:-:S13]  /*15a30*/  ISETP.NE.AND P0, PT, R2, 0x3, PT ;  /* 0x000000030200780c */ /* 0x000fda0003f05270 */
[----:B0-----:R-:W-:Y:S05]  /*15a40*/  @!P0 BRA `(.L_x_12148) ;  /* 0x0000000000048947 */ /* 0x001fea0003800000 */
[----:B------:R-:W-:Y:S01]  /*15a50*/  BPT.TRAP 0x1 ;  /* 0x000000040000795c */ /* 0x000fe20000300000 */
.L_x_12148:
[----:B------:R-:W-:Y:S01]  /*15a60*/  LOP3.LUT R3, R5, 0x1, RZ, 0x3c, !PT ;  /* 0x0000000105037812 */ /* 0x000fe200078e3cff */
[----:B------:R-:W-:Y:S01]  /*15a70*/  IMAD R2, R0, 0x8, R17 ;  /* 0x0000000800027824 */ /* 0x000fe200078e0211 */
[----:B------:R-:W-:Y:S02]  /*15a80*/  BSSY B0, `(.L_x_12149) ;  /* 0x0000004000007945 */ /* 0x000fe40003800000 */
[----:B------:R-:W-:-:S04]  /*15a90*/  SHF.L.U32 R3, R3, 0x1f, RZ ;  /* 0x0000001f03037819 */ /* 0x000fc800000006ff */
[----:B------:R-:W0:Y:S02]  /*15aa0*/  SYNCS.PHASECHK.TRANS64.TRYWAIT P2, [R2+URZ+0x19c70], R3 ;  /* 0x019c7003020075a7 */ /* 0x000e24000804017f */
[----:B0-----:R-:W-:Y:S05]  /*15ab0*/  @!P2 BRA `(.L_x_12150) ;  /* 0x000000340090a947 */ /* 0x001fea0003800000 */
.L_x_12231:
[----:B------:R-:W-:Y:S05]  /*15ac0*/  BSYNC B0 ;  /* 0x0000000000007941 */ /* 0x000fea0003800000 */
.L_x_12149:
[----:B--23--:R-:W-:-:S05]  /*15ad0*/  IMAD.U32 R4, RZ, RZ, UR47 ;  /* 0x0000002fff047e24 */ /* 0x00cfca000f8e00ff */
[----:B------:R-:W-:-:S13]  /*15ae0*/  ISETP.NE.AND P2, PT, R4, 0x3, PT ;  /* 0x000000030400780c */ /* 0x000fda0003f45270 */
[----:B------:R-:W-:Y:S05]  /*15af0*/  @!P2 BRA `(.L_x_12151) ;  /* 0x000000000004a947 */ /* 0x000fea0003800000 */
[----:B------:R-:W-:Y:S01]  /*15b00*/  BPT.TRAP 0x1 ;  /* 0x000000040000795c */ /* 0x000fe20000300000 */
.L_x_12151:
[----:B------:R-:W-:Y:S01]  /*15b10*/  SHF.L.U32 R3, R5, 0x1f, RZ ;  /* 0x0000001f05037819 */ /* 0x000fe200000006ff */
[----:B------:R-:W-:-:S03]  /*15b20*/  IMAD R0, R0, 0x3000, RZ ;  /* 0x0000300000007824 */ /* 0x000fc600078e02ff */
[----:B------:R-:W0:Y:S02]  /*15b30*/  SYNCS.PHASECHK.TRANS64.TRYWAIT P2, [R2+URZ+0x19c60], R3 ;  /* 0x019c6003020075a7 */ /* 0x000e24000804017f */
[----:B0-----:R-:W-:Y:S05]  /*15b40*/  @!P2 BRA `(.L_x_12152) ;  /* 0x000000340080a947 */ /* 0x001fea0003800000 */
.L_x_12232:
        /* <DEDUP_REMOVED lines=69> */
.L_x_12153:
[----:B--2---:R2:W-:Y:S01]  /*15fa0*/  SYNCS.ARRIVE.TRANS64.A1T0 RZ, [R2+URZ+0x19c50], RZ ;  /* 0x019c50ff02ff79a7 */ /* 0x0045e2000810003f */
[----:B------:R-:W-:Y:S06]  /*15fb0*/  BAR.SYNC.DEFER_BLOCKING 0x2, 0x80 ;  /* 0x0082000000007b1d */ /* 0x000fec0000010000 */
[----:B------:R-:W-:Y:S05]  /*15fc0*/  @!P0 BRA `(.L_x_12154) ;  /* 0x0000000000048947 */ /* 0x000fea0003800000 */
[----:B------:R-:W-:Y:S01]  /*15fd0*/  BPT.TRAP 0x1 ;  /* 0x000000040000795c */ /* 0x000fe20000300000 */
.L_x_12154:
[----:B------:R-:W3:Y:S01]  /*15fe0*/  LDL R0, [R1+0xc] ;  /* 0x00000c0001007983 */ /* 0x000ee20000100800 */
[----:B--2---:R-:W-:Y:S02]  /*15ff0*/  VIADD R2, R2, 0x19c80 ;  /* 0x00019c8002027836 */ /* 0x004fe40000000000 */
[----:B------:R-:W-:-:S03]  /*16000*/  IMAD.MOV.U32 R5, RZ, RZ, R25 ;  /* 0x000000ffff057224 */ /* 0x000fc600078e0019 */
[----:B---3--:R-:W-:Y:S01]  /*16010*/  PRMT R2, R0, 0x654, R2 ;  /* 0x0000065400027816 */ /* 0x008fe20000000002 */
[----:B------:R-:W-:-:S03]  /*16020*/  IMAD.MOV.U32 R0, RZ, RZ, R22 ;  /* 0x000000ffff007224 */ /* 0x000fc600078e0016 */
[----:B------:R2:W-:Y:S01]  /*16030*/  SYNCS.ARRIVE.TRANS64.RED.A1T0 RZ, [R2+URZ], RZ ;  /* 0x000000ff02ff79a7 */ /* 0x0005e2000810043f */
[----:B------:R-:W-:Y:S05]  /*16040*/  @P1 BRA `(.L_x_12155) ;  /* 0xffffffec00d41947 */ /* 0x000fea000383ffff */
.L_x_12135:
[----:B--2---:R-:W2:Y:S01]  /*16050*/  S2R R2, SR_TID.X ;  /* 0x0000000000027919 */ /* 0x004ea20000002100 */
[----:B-1----:R-:W-:Y:S01]  /*16060*/  IMAD.U32 R0, RZ, RZ, UR46 ;  /* 0x0000002eff007e24 */ /* 0x002fe2000f8e00ff */
[----:B------:R-:W-:Y:S04]  /*16070*/  BSSY B0, `(.L_x_12156) ;  /* 0x0000012000007945 */ /* 0x000fe80003800000 */
[----:B------:R-:W-:Y:S02]  /*16080*/  ISETP.NE.AND P0, PT, R0, 0x3, PT ;  /* 0x000000030000780c */ /* 0x000fe40003f05270 */
[----:B--2---:R-:W-:-:S04]  /*16090*/  LOP3.LUT R2, R2, 0x7f, RZ, 0xc0, !PT ;  /* 0x0000007f02027812 */ /* 0x004fc800078ec0ff */
[----:B------:R-:W-:-:S13]  /*160a0*/  ISETP.NE.AND P1, PT, R2, RZ, PT ;  /* 0x000000ff0200720c */ /* 0x000fda0003f25270 */
        /* <DEDUP_REMOVED lines=14> */
.L_x_12157:
[----:B------:R-:W-:Y:S05]  /*16190*/  BSYNC B0 ;  /* 0x0000000000007941 */ /* 0x000fea0003800000 */
.L_x_12156:
[----:B------:R-:W-:Y:S05]  /*161a0*/  @!P0 BRA `(.L_x_12158) ;  /* 0x0000000000048947 */ /* 0x000fea0003800000 */
[----:B------:R-:W-:Y:S01]  /*161b0*/  BPT.TRAP 0x1 ;  /* 0x000000040000795c */ /* 0x000fe20000300000 */
.L_x_12158:
[----:B0-----:R-:W-:Y:S01]  /*161c0*/  LOP3.LUT R3, R25, 0x1, RZ, 0x3c, !PT ;  /* 0x0000000119037812 */ /* 0x001fe200078e3cff */
[----:B-1----:R-:W-:Y:S01]  /*161d0*/  IMAD R0, R22, 0x8, R17 ;  /* 0x0000000816007824 */ /* 0x002fe200078e0211 */
[----:B------:R-:W-:Y:S02]  /*161e0*/  BSSY B0, `(.L_x_12159) ;  /* 0x0000004000007945 */ /* 0x000fe40003800000 */
[----:B------:R-:W-:-:S04]  /*161f0*/  SHF.L.U32 R3, R3, 0x1f, RZ ;  /* 0x0000001f03037819 */ /* 0x000fc800000006ff */
[----:B------:R-:W0:Y:S02]  /*16200*/  SYNCS.PHASECHK.TRANS64.TRYWAIT P1, [R0+URZ+0x19c70], R3 ;  /* 0x019c7003000075a7 */ /* 0x000e24000802017f */
[----:B0-----:R-:W-:Y:S05]  /*16210*/  @!P1 BRA `(.L_x_12160) ;  /* 0x0000002c00e09947 */ /* 0x001fea0003800000 */
.L_x_12233:
[----:B------:R-:W-:Y:S05]  /*16220*/  BSYNC B0 ;  /* 0x0000000000007941 */ /* 0x000fea0003800000 */
.L_x_12159:
[----:B------:R-:W-:-:S05]  /*16230*/  IMAD.U32 R2, RZ, RZ, UR47 ;  /* 0x0000002fff027e24 */ /* 0x000fca000f8e00ff */
[----:B------:R-:W-:-:S13]  /*16240*/  ISETP.NE.AND P1, PT, R2, 0x3, PT ;  /* 0x000000030200780c */ /* 0x000fda0003f25270 */
[----:B------:R-:W-:Y:S05]  /*16250*/  @!P1 BRA `(.L_x_12161) ;  /* 0x0000000000049947 */ /* 0x000fea0003800000 */
[----:B------:R-:W-:Y:S01]  /*16260*/  BPT.TRAP 0x1 ;  /* 0x000000040000795c */ /* 0x000fe20000300000 */
.L_x_12161:
[----:B0-----:R-:W-:-:S04]  /*16270*/  SHF.L.U32 R3, R25, 0x1f, RZ ;  /* 0x0000001f19037819 */ /* 0x001fc800000006ff */
[----:B------:R-:W0:Y:S02]  /*16280*/  SYNCS.PHASECHK.TRANS64.TRYWAIT P1, [R0+URZ+0x19c60], R3 ;  /* 0x019c6003000075a7 */ /* 0x000e24000802017f */
[----:B0-----:R-:W-:Y:S05]  /*16290*/  @!P1 BRA `(.L_x_12162) ;  /* 0x0000002c00d49947 */ /* 0x001fea0003800000 */
.L_x_12234:
[----:B------:R-:W2:Y:S01]  /*162a0*/  LDL R15, [R1+0x10] ;  /* 0x00001000010f7983 */ /* 0x000ea20000100800 */
[----:B------:R-:W-:Y:S01]  /*162b0*/  IMAD R2, R22, 0x3000, RZ ;  /* 0x0000300016027824 */ /* 0x000fe200078e02ff */
[----:B------:R-:W-:Y:S05]  /*162c0*/  WARPSYNC.ALL ;  /* 0x0000000000007948 */ /* 0x000fea0003800000 */
[C---:B------:R-:W-:Y:S02]  /*162d0*/  LOP3.LUT R4, R2.reuse, R24, RZ, 0xfc, !PT ;  /* 0x0000001802047212 */ /* 0x040fe400078efcff */
[----:B0-----:R-:W-:Y:S02]  /*162e0*/  LOP3.LUT R3, R2, R27, RZ, 0xfc, !PT ;  /* 0x0000001b02037212 */ /* 0x001fe400078efcff */
[----:B------:R-:W-:Y:S01]  /*162f0*/  LOP3.LUT R14, R24, 0x1800, RZ, 0xfc, !PT ;  /* 0x00001800180e7812 */ /* 0x000fe200078efcff */
[----:B------:R-:W-:-:S02]  /*16300*/  IMAD.IADD R5, R17, 0x1, R4 ;  /* 0x0000000111057824 */ /* 0x000fc400078e0204 */
        /* <DEDUP_REMOVED lines=63> */
.L_x_12163:
[----:B-1----:R1:W-:Y:S01]  /*16700*/  SYNCS.ARRIVE.TRANS64.A1T0 RZ, [R0+URZ+0x19c50], RZ ;  /* 0x019c50ff00ff79a7 */ /* 0x0023e2000810003f */
[----:B------:R-:W-:Y:S06]  /*16710*/  BAR.SYNC.DEFER_BLOCKING 0x2, 0x80 ;  /* 0x0082000000007b1d */ /* 0x000fec0000010000 */
[----:B------:R-:W-:Y:S05]  /*16720*/  @!P0 BRA `(.L_x_12164) ;  /* 0x0000000000048947 */ /* 0x000fea0003800000 */
[----:B------:R-:W-:Y:S01]  /*16730*/  BPT.TRAP 0x1 ;  /* 0x000000040000795c */ /* 0x000fe20000300000 */
.L_x_12164:
        /* <DEDUP_REMOVED lines=9> */
.L_x_12105:
[----:B------:R-:W-:Y:S05]  /*167d0*/  BSYNC B7 ;  /* 0x0000000000077941 */ /* 0x000fea0003800000 */
.L_x_12103:
        /* <DEDUP_REMOVED lines=15> */
.L_x_12165:
[----:B0-----:R-:W2:Y:S01]  /*168d0*/  LDL.LU R0, [R1] ;  /* 0x0000000001007983 */ /* 0x001ea20000300800 */
        /* <DEDUP_REMOVED lines=31> */
[----:B------:R-:W0:Y:S01]  /*16ad0*/  LDC R7, c[0x0][0xc38] ;  /* 0x00030e00ff077b82 */ /* 0x000e220000000800 */
[----:B------:R-:W-:Y:S04]  /*16ae0*/  SHFL.IDX PT, R6, R9, 0x1, 0x1f ;  /* 0x00201f0009067f89 */ /* 0x000fe800000e0000 */
[----:B------:R-:W1:Y:S02]  /*16af0*/  SHFL.UP PT, R2, R4, 0x8, RZ ;  /* 0x0500000004027989 */ /* 0x000e6400000e00ff */
[----:B-1----:R-:W-:-:S05]  /*16b00*/  SEL R3, R2, RZ, P4 ;  /* 0x000000ff02037207 */ /* 0x002fca0002000000 */
[----:B------:R-:W-:Y:S02]  /*16b10*/  IMAD.IADD R5, R4, 0x1, R3 ;  /* 0x0000000104057824 */ /* 0x000fe400078e0203 */
[----:B------:R-:W-:Y:S04]  /*16b20*/  SHFL.IDX PT, R4, R9, RZ, 0x1f ;  /* 0x00001fff09047589 */ /* 0x000fe800000e0000 */
[----:B------:R-:W1:Y:S02]  /*16b30*/  SHFL.UP PT, R2, R5, 0x10, RZ ;  /* 0x0600000005027989 */ /* 0x000e6400000e00ff */
[----:B-1----:R-:W-:-:S05]  /*16b40*/  SEL R2, R2, RZ, P5 ;  /* 0x000000ff02027207 */ /* 0x002fca0002800000 */
[----:B------:R-:W-:Y:S02]  /*16b50*/  IMAD.IADD R2, R5, 0x1, R2 ;  /* 0x0000000105027824 */ /* 0x000fe400078e0202 */
[----:B------:R-:W-:-:S03]  /*16b60*/  IMAD.MOV.U32 R5, RZ, RZ, RZ ;  /* 0x000000ffff057224 */ /* 0x000fc600078e00ff */
[----:B------:R-:W0:Y:S02]  /*16b70*/  SHFL.IDX PT, R3, R2, 0x1f, 0x1f ;  /* 0x03e01f0002037f89 */ /* 0x000e2400000e0000 */
[----:B0-----:R-:W-:-:S04]  /*16b80*/  IMAD R3, R3, R7, RZ ;  /* 0x0000000703037224 */ /* 0x001fc800078e02ff */
[----:B------:R-:W-:-:S05]  /*16b90*/  IMAD.IADD R6, R6, 0x1, R3 ;  /* 0x0000000106067824 */ /* 0x000fca00078e0203 */
[----:B------:R-:W-:-:S13]  /*16ba0*/  ISETP.GT.AND P6, PT, R6, R4, PT ;  /* 0x000000040600720c */ /* 0x000fda0003fc4270 */
[----:B------:R-:W-:Y:S05]  /*16bb0*/  @P6 BRA `(.L_x_12167) ;  /* 0x0000000000986947 */ /* 0x000fea0003800000 */
.L_x_12169:
        /* <DEDUP_REMOVED lines=38> */
.L_x_12167:
        /* <DEDUP_REMOVED lines=11> */
[----:B------:R-:W-:-:S06]  /*16ed0*/  IMAD.U32 R5, RZ, RZ, UR5 ;  /* 0x00000005ff057e24 */ /* 0x000fcc000f8e00ff */
[----:B------:R3:W4:Y:S02]  /*16ee0*/  SHFL.IDX PT, R5, R2, R5, 0x1f ;  /* 0x00001f0502057589 */ /* 0x00072400000e0000 */
.L_x_12170:
[----:B0---4-:R-:W-:Y:S01]  /*16ef0*/  IMAD R3, R5, R7, R6 ;  /* 0x0000000705037224 */ /* 0x011fe200078e0206 */
[----:B--2---:R-:W-:Y:S01]  /*16f00*/  ISETP.NE.AND P0, PT, R8, 0x1, PT ;  /* 0x000000010800780c */ /* 0x004fe20003f05270 */
[----:B------:R-:W-:Y:S02]  /*16f10*/  UIADD3 UR41, UR4, UR41, URZ ;  /* 0x0000002904297290 */ /* 0x000fe4000fffe03f */
[----:B------:R-:W-:Y:S01]  /*16f20*/  IMAD.IADD R4, R4, 0x1, -R3 ;  /* 0x0000000104047824 */ /* 0x000fe200078e0a03 */
[----:B------:R0:W-:Y:S09]  /*16f30*/  STL [R1], R3 ;  /* 0x0000000301007387 */ /* 0x0001f20000100800 */
[----:B------:R-:W-:Y:S05]  /*16f40*/  @!P0 BRA `(.L_x_12171) ;  /* 0x0000000000e48947 */ /* 0x000fea0003800000 */
[----:B-1----:R-:W-:-:S04]  /*16f50*/  IABS R5, R0 ;  /* 0x0000000000057213 */ /* 0x002fc80000000000 */
[----:B------:R-:W1:Y:S08]  /*16f60*/  I2F.RP R6, R5 ;  /* 0x0000000500067306 */ /* 0x000e700000209400 */
[----:B-1----:R-:W1:Y:S02]  /*16f70*/  MUFU.RCP R6, R6 ;  /* 0x0000000600067308 */ /* 0x002e640000001000 */
[----:B-1----:R-:W-:-:S06]  /*16f80*/  VIADD R9, R6, 0xffffffe ;  /* 0x0ffffffe06097836 */ /* 0x002fcc0000000000 */
[----:B0-----:R-:W3:Y:S02]  /*16f90*/  F2I.FTZ.U32.TRUNC.NTZ R3, R9 ;  /* 0x0000000900037305 */ /* 0x001ee4000021f000 */
[----:B---3--:R-:W-:-:S04]  /*16fa0*/  IMAD.MOV R2, RZ, RZ, -R3 ;  /* 0x000000ffff027224 */ /* 0x008fc800078e0a03 */
        /* <DEDUP_REMOVED lines=38> */
[----:B------:R-:W-:Y:S01]  /*17210*/  IMAD.MOV R5, RZ, RZ, -R3 ;  /* 0x000000ffff057224 */ /* 0x000fe200078e0a03 */
[----:B------:R-:W-:-:S03]  /*17220*/  LOP3.LUT R2, R3, R8, RZ, 0x3c, !PT ;  /* 0x0000000803027212 */ /* 0x000fc600078e3cff */
[----:B------:R-:W-:Y:S01]  /*17230*/  IMAD R4, R0, R5, R4 ;  /* 0x0000000500047224 */ /* 0x000fe200078e0204 */
        /* <DEDUP_REMOVED lines=10> */
.L_x_12171:
[----:B------:R-:W-:Y:S02]  /*172e0*/  ULDC.64 UR4, c[0x0][0xc90] ;  /* 0x0003240000047ab9 */ /* 0x000fe40000000a00 */
[----:B------:R-:W-:-:S06]  /*172f0*/  UIMAD.WIDE UR4, UR41, 0x4, UR4 ;  /* 0x00000004290478a5 */ /* 0x000fcc000f8e0204 */
[----:B---3--:R-:W-:Y:S02]  /*17300*/  IMAD.U32 R2, RZ, RZ, UR4 ;  /* 0x00000004ff027e24 */ /* 0x008fe4000f8e00ff */
[----:B0-----:R-:W-:-:S05]  /*17310*/  IMAD.U32 R3, RZ, RZ, UR5 ;  /* 0x00000005ff037e24 */ /* 0x001fca000f8e00ff */
[----:B------:R-:W1:Y:S02]  /*17320*/  LDG.E R6, desc[UR56][R2.64] ;  /* 0x0000003802067981 */ /* 0x000e64000c1e1900 */
[----:B-1----:R-:W-:-:S05]  /*17330*/  IMAD R5, R0, R6, RZ ;  /* 0x0000000600057224 */ /* 0x002fca00078e02ff */
        /* <DEDUP_REMOVED lines=53> */
[----:B------:R-:W-:Y:S01]  /*17690*/  @!P1 LOP3.LUT R2, RZ, R6, RZ, 0x33, !PT ;  /* 0x00000006ff029212 */ /* 0x000fe200078e33ff */
[----:B------:R-:W-:-:S04]  /*176a0*/  IMAD.MOV R6, RZ, RZ, -R6 ;  /* 0x000000ffff067224 */ /* 0x000fc800078e0a06 */
[----:B------:R-:W-:Y:S02]  /*176b0*/  IMAD R3, R2, R6, R3 ;  /* 0x0000000602037224 */ /* 0x000fe400078e0203 */
[----:B------:R-:W-:-:S03]  /*176c0*/  IMAD.MOV.U32 R4, RZ, RZ, R2 ;  /* 0x000000ffff047224 */ /* 0x000fc600078e0002 */
[----:B------:R1:W-:Y:S04]  /*176d0*/  STL [R1+0x8], R3 ;  /* 0x0000080301007387 */ /* 0x0003e80000100800 */
.L_x_12172:
[----:B-1----:R-:W-:-:S05]  /*176e0*/  LOP3.LUT R3, RZ, R4, RZ, 0x33, !PT ;  /* 0x00000004ff037212 */ /* 0x002fca00078e33ff */
[----:B------:R-:W-:-:S05]  /*176f0*/  IMAD.IADD R0, R0, 0x1, R3 ;  /* 0x0000000100007824 */ /* 0x000fca00078e0203 */
[----:B------:R1:W-:Y:S01]  /*17700*/  STL [R1+0x4], R0 ;  /* 0x0000040001007387 */ /* 0x0003e20000100800 */
[----:B------:R-:W-:Y:S05]  /*17710*/  BRA `(.L_x_12173) ;  /* 0x0000000000107947 */ /* 0x000fea0003800000 */
.L_x_12168:
[----:B------:R0:W-:Y:S01]  /*17720*/  STL [R1], R4 ;  /* 0x0000000401007387 */ /* 0x0001e20000100800 */
[----:B------:R-:W-:-:S03]  /*17730*/  ULDC UR41, c[0x0][0xc3c] ;  /* 0x00030f0000297ab9 */ /* 0x000fc60000000800 */
[----:B------:R0:W-:Y:S04]  /*17740*/  STL [R1+0x4], RZ ;  /* 0x000004ff01007387 */ /* 0x0001e80000100800 */
[----:B------:R0:W-:Y:S02]  /*17750*/  STL [R1+0x8], RZ ;  /* 0x000008ff01007387 */ /* 0x0001e40000100800 */
.L_x_12173:
[----:B------:R-:W2:Y:S04]  /*17760*/  LDL R3, [R1+0x4] ;  /* 0x0000040001037983 */ /* 0x000ea80000100800 */
[----:B0-----:R-:W3:Y:S04]  /*17770*/  LDL R2, [R1+0x8] ;  /* 0x0000080001027983 */ /* 0x001ee80000100800 */
[----:B------:R-:W4:Y:S01]  /*17780*/  LDL R4, [R1] ;  /* 0x0000000001047983 */ /* 0x000f220000100800 */
[----:B-1----:R-:W0:Y:S01]  /*17790*/  S2R R0, SR_TID.X ;  /* 0x0000000000007919 */ /* 0x002e220000002100 */
        /* <DEDUP_REMOVED lines=15> */
.L_x_12166:
[----:B------:R-:W-:Y:S02]  /*17890*/  ULDC UR4, c[0x0][0xc3c] ;  /* 0x00030f0000047ab9 */ /* 0x000fe40000000800 */
[----:B------:R-:W-:-:S06]  /*178a0*/  UISETP.GE.AND UP0, UPT, UR41, UR4, UPT ;  /* 0x000000042900728c */ /* 0x000fcc000bf06270 */
[----:B------:R-:W-:-:S13]  /*178b0*/  PLOP3.LUT P0, PT, PT, PT, UP0, 0x80, 0x0 ;  /* 0x000000000000781c */ /* 0x000fda0003f0f008 */
[----:B------:R-:W-:Y:S05]  /*178c0*/  @!P0 BRA `(.L_x_12174) ;  /* 0xffffffa800c48947 */ /* 0x000fea000383ffff */
.L_x_12092:
[----:B-1----:R-:W2:Y:S01]  /*178d0*/  LDL.LU R0, [R1+0x1c] ;  /* 0x00001c0001007983 */ /* 0x002ea20000300800 */
[----:B------:R-:W-:Y:S01]  /*178e0*/  BSSY B0, `(.L_x_12175) ;  /* 0x000000b000007945 */ /* 0x000fe20003800000 */
[----:B0-----:R-:W0:Y:S01]  /*178f0*/  S2R R5, SR_CgaCtaId ;  /* 0x0000000000057919 */ /* 0x001e220000008800 */
        /* <DEDUP_REMOVED lines=9> */
.L_x_12235:
[----:B------:R-:W-:Y:S05]  /*17990*/  BSYNC B0 ;  /* 0x0000000000007941 */ /* 0x000fea0003800000 */
.L_x_12175:
[----:B------:R-:W-:-:S03]  /*179a0*/  UMOV UR4, 0xffffffff ;  /* 0xffffffff00047882 */ /* 0x000fc60000000000 */
[----:B------:R-:W-:Y:S05]  /*179b0*/  BRA.DIV UR4, `(.L_x_12177) ;  /* 0x0000001a04347947 */ /* 0x000fea000b800000 */
[----:B0-----:R-:W0:Y:S02]  /*179c0*/  S2R R0, SR_TID.X ;  /* 0x0000000000007919 */ /* 0x001e240000002100 */
[----:B0-----:R-:W-:-:S04]  /*179d0*/  SHF.R.U32.HI R0, RZ, 0x5, R0 ;  /* 0x00000005ff007819 */ /* 0x001fc80000011600 */
[----:B------:R-:W-:-:S05]  /*179e0*/  LOP3.LUT R0, R0, 0x3, RZ, 0xc0, !PT ;  /* 0x0000000300007812 */ /* 0x000fca00078ec0ff */
[----:B------:R0:W1:Y:S02]  /*179f0*/  SHFL.IDX PT, R14, R0, RZ, 0x1f ;  /* 0x00001fff000e7589 */ /* 0x00006400000e0000 */
.L_x_12238:
[----:B-1----:R-:W-:Y:S01]  /*17a00*/  ISETP.NE.AND P0, PT, R14, RZ, PT ;  /* 0x000000ff0e00720c */ /* 0x002fe20003f05270 */
[----:B------:R-:W-:-:S12]  /*17a10*/  BSSY B0, `(.L_x_12178) ;  /* 0x000002c000007945 */ /* 0x000fd80003800000 */
[----:B------:R-:W-:Y:S05]  /*17a20*/  @P0 BRA `(.L_x_12179) ;  /* 0x0000000000a80947 */ /* 0x000fea0003800000 */
[----:B------:R-:W-:-:S03]  /*17a30*/  UMOV UR4, 0xffffffff ;  /* 0xffffffff00047882 */ /* 0x000fc60000000000 */
[----:B------:R-:W-:Y:S05]  /*17a40*/  BRA.DIV UR4, `(.L_x_12180) ;  /* 0x0000001a04447947 */ /* 0x000fea000b800000 */
[----:B------:R-:W-:-:S13]  /*17a50*/  ELECT P6, URZ, PT ;  /* 0x00000000003f782f */ /* 0x000fda00038c0000 */
.L_x_12241:
[----:B------:R-:W-:Y:S05]  /*17a60*/  @!P6 BRA `(.L_x_12179) ;  /* 0x000000000098e947 */ /* 0x000fea0003800000 */
[----:B------:R-:W-:-:S06]  /*17a70*/  ULOP3.LUT UR4, UR36, 0x2, URZ, 0xfc, !UPT ;  /* 0x0000000224047892 */ /* 0x000fcc000f8efc3f */
[----:B0-----:R-:W-:-:S05]  /*17a80*/  IMAD.U32 R0, RZ, RZ, UR4 ;  /* 0x00000004ff007e24 */ /* 0x001fca000f8e00ff */
[----:B------:R-:W-:-:S13]  /*17a90*/  ISETP.NE.AND P0, PT, R0, 0x3, PT ;  /* 0x000000030000780c */ /* 0x000fda0003f05270 */
[----:B------:R-:W-:Y:S05]  /*17aa0*/  @!P0 BRA `(.L_x_12181) ;  /* 0x0000000000048947 */ /* 0x000fea0003800000 */
[----:B------:R-:W-:Y:S01]  /*17ab0*/  BPT.TRAP 0x1 ;  /* 0x000000040000795c */ /* 0x000fe20000300000 */
.L_x_12181:
[C---:B------:R-:W-:Y:S01]  /*17ac0*/  IMAD R3, R22.reuse, 0x8, R5 ;  /* 0x0000000816037824 */ /* 0x040fe200078e0205 */
[----:B------:R-:W-:Y:S01]  /*17ad0*/  SHF.L.U32 R2, R25, 0x1f, RZ ;  /* 0x0000001f19027819 */ /* 0x000fe200000006ff */
[----:B------:R-:W-:-:S03]  /*17ae0*/  VIADD R22, R22, 0x1 ;  /* 0x0000000116167836 */ /* 0x000fc60000000000 */
[----:B------:R-:W0:Y:S02]  /*17af0*/  SYNCS.PHASECHK.TRANS64.TRYWAIT P1, [R3+URZ+0x19c40], R2 ;  /* 0x019c4002030075a7 */ /* 0x000e24000802017f */
[----:B------:R-:W-:-:S04]  /*17b00*/  ISETP.NE.AND P2, PT, R22, 0x2, PT ;  /* 0x000000021600780c */ /* 0x000fc80003f45270 */
[----:B------:R-:W-:Y:S01]  /*17b10*/  SEL R0, RZ, 0x1, P2 ;  /* 0x00000001ff007807 */ /* 0x000fe20001000000 */
[----:B0-----:R-:W-:Y:S08]  /*17b20*/  @!P1 BRA `(.L_x_12182) ;  /* 0x00000018002c9947 */ /* 0x001ff00003800000 */
.L_x_12242:
[----:B------:R-:W-:Y:S02]  /*17b30*/  SEL R22, R22, RZ, P2 ;  /* 0x000000ff16167207 */ /* 0x000fe40001000000 */
[----:B------:R-:W-:Y:S01]  /*17b40*/  LOP3.LUT R0, R25, R0, RZ, 0x3c, !PT ;  /* 0x0000000019007212 */ /* 0x000fe200078e3cff */
[----:B------:R-:W-:Y:S06]  /*17b50*/  @!P0 BRA `(.L_x_12183) ;  /* 0x0000000000048947 */ /* 0x000fec0003800000 */
[----:B------:R-:W-:Y:S01]  /*17b60*/  BPT.TRAP 0x1 ;  /* 0x000000040000795c */ /* 0x000fe20000300000 */
.L_x_12183:
[----:B------:R-:W-:Y:S01]  /*17b70*/  IMAD R5, R22, 0x8, R5 ;  /* 0x0000000816057824 */ /* 0x000fe200078e0205 */
[----:B------:R-:W-:-:S04]  /*17b80*/  SHF.L.U32 R0, R0, 0x1f, RZ ;  /* 0x0000001f00007819 */ /* 0x000fc800000006ff */
[----:B------:R-:W1:Y:S02]  /*17b90*/  SYNCS.PHASECHK.TRANS64.TRYWAIT P1, [R5+URZ+0x19c40], R0 ;  /* 0x019c4000050075a7 */ /* 0x000e64000802017f */
[----:B-1----:R-:W-:Y:S05]  /*17ba0*/  @!P1 BRA `(.L_x_12184) ;  /* 0x0000001800209947 */ /* 0x002fea0003800000 */
.L_x_12243:
[----:B------:R-:W-:Y:S05]  /*17bb0*/  @!P0 BRA `(.L_x_12185) ;  /* 0x0000000000048947 */ /* 0x000fea0003800000 */
[----:B------:R-:W-:Y:S01]  /*17bc0*/  BPT.TRAP 0x1 ;  /* 0x000000040000795c */ /* 0x000fe20000300000 */
.L_x_12185:
[----:B------:R-:W2:Y:S02]  /*17bd0*/  SYNCS.PHASECHK.TRANS64.TRYWAIT P1, [R3+URZ+0x19c60], R2 ;  /* 0x019c6002030075a7 */ /* 0x000ea4000802017f */
[----:B--2---:R-:W-:Y:S05]  /*17be0*/  @!P1 BRA `(.L_x_12186) ;  /* 0x0000001800249947 */ /* 0x004fea0003800000 */
.L_x_12244:
[----:B------:R-:W-:Y:S05]  /*17bf0*/  @!P0 BRA `(.L_x_12187) ;  /* 0x0000000000048947 */ /* 0x000fea0003800000 */
[----:B------:R-:W-:Y:S01]  /*17c00*/  BPT.TRAP 0x1 ;  /* 0x000000040000795c */ /* 0x000fe20000300000 */
.L_x_12187:
[----:B------:R-:W3:Y:S02]  /*17c10*/  SYNCS.PHASECHK.TRANS64.TRYWAIT P1, [R5+URZ+0x19c60], R0 ;  /* 0x019c6000050075a7 */ /* 0x000ee4000802017f */
[----:B---3--:R-:W-:Y:S05]  /*17c20*/  @!P1 BRA `(.L_x_12188) ;  /* 0x0000001800289947 */ /* 0x008fea0003800000 */
.L_x_12245:
[----:B------:R-:W-:Y:S05]  /*17c30*/  @!P0 BRA `(.L_x_12189) ;  /* 0x0000000000048947 */ /* 0x000fea0003800000 */
[----:B------:R-:W-:Y:S01]  /*17c40*/  BPT.TRAP 0x1 ;  /* 0x000000040000795c */ /* 0x000fe20000300000 */
.L_x_12189:
[----:B------:R-:W4:Y:S02]  /*17c50*/  SYNCS.PHASECHK.TRANS64.TRYWAIT P1, [R3+URZ+0x19c80], R2 ;  /* 0x019c8002030075a7 */ /* 0x000f24000802017f */
[----:B----4-:R-:W-:Y:S05]  /*17c60*/  @!P1 BRA `(.L_x_12190) ;  /* 0x00000018002c9947 */ /* 0x010fea0003800000 */
.L_x_12246:
[----:B------:R-:W-:Y:S05]  /*17c70*/  @!P0 BRA `(.L_x_12191) ;  /* 0x0000000000048947 */ /* 0x000fea0003800000 */
[----:B------:R-:W-:Y:S01]  /*17c80*/  BPT.TRAP 0x1 ;  /* 0x000000040000795c */ /* 0x000fe20000300000 */
.L_x_12191:
[----:B------:R0:W0:Y:S02]  /*17c90*/  SYNCS.PHASECHK.TRANS64.TRYWAIT P0, [R5+URZ+0x19c80], R0 ;  /* 0x019c8000050075a7 */ /* 0x000024000800017f */
[----:B0-----:R-:W-:Y:S05]  /*17ca0*/  @!P0 NANOSLEEP.SYNCS 0x989680 ;  /* 0x009896800000895d */ /* 0x001fea0003900000 */
[----:B------:R-:W0:Y:S02]  /*17cb0*/  @!P0 SYNCS.PHASECHK.TRANS64 P0, [R5+URZ+0x19c80], R0 ;  /* 0x019c8000050085a7 */ /* 0x000e24000800007f */
[----:B0-----:R-:W-:Y:S05]  /*17cc0*/  @!P0 BRA `(.L_x_12191) ;  /* 0xfffffffc00f08947 */ /* 0x001fea000383ffff */
.L_x_12179:
[----:B------:R-:W-:Y:S05]  /*17cd0*/  BSYNC B0 ;  /* 0x0000000000007941 */ /* 0x000fea0003800000 */
.L_x_12178:
[----:B------:R-:W-:Y:S05]  /*17ce0*/  EXIT ;  /* 0x000000000000794d */ /* 0x000fea0003800000 */
.L_x_11992:
[----:B0-----:R-:W-:-:S04]  /*17cf0*/  IMAD.U32 R3, RZ, RZ, UR46 ;  /* 0x0000002eff037e24 */ /* 0x001fc8000f8e00ff */
[----:B------:R0:W1:Y:S03]  /*17d00*/  SYNCS.PHASECHK.TRANS64.TRYWAIT P1, [R3+URZ+0x19c00], R0 ;  /* 0x019c0000030075a7 */ /* 0x000066000802017f */
[----:B-1----:R-:W-:Y:S05]  /*17d10*/  @!P1 NANOSLEEP.SYNCS 0x989680 ;  /* 0x009896800000995d */ /* 0x002fea0003900000 */
[----:B------:R-:W1:Y:S02]  /*17d20*/  @!P1 SYNCS.PHASECHK.TRANS64 P1, [R3+URZ+0x19c00], R0 ;  /* 0x019c0000030095a7 */ /* 0x000e64000802007f */
[----:B-1----:R-:W-:Y:S05]  /*17d30*/  @!P1 BRA `(.L_x_11992) ;  /* 0xfffffffc00ec9947 */ /* 0x002fea000383ffff */
[----:B------:R-:W-:Y:S05]  /*17d40*/  BRA `(.L_x_12192) ;  /* 0xfffffea400587947 */ /* 0x000fea000383ffff */
.L_x_11996:
[----:B-1----:R1:W2:Y:S02]  /*17d50*/  SYNCS.PHASECHK.TRANS64.TRYWAIT P1, [R3+URZ+0x19c30], R0 ;  /* 0x019c3000030075a7 */ /* 0x0022a4000802017f */
[----:B--2---:R-:W-:Y:S05]  /*17d60*/  @!P1 NANOSLEEP.SYNCS 0x989680 ;  /* 0x009896800000995d */ /* 0x004fea0003900000 */
[----:B------:R-:W2:Y:S02]  /*17d70*/  @!P1 SYNCS.PHASECHK.TRANS64 P1, [R3+URZ+0x19c30], R0 ;  /* 0x019c3000030095a7 */ /* 0x000ea4000802007f */
[----:B--2---:R-:W-:Y:S05]  /*17d80*/  @!P1 BRA `(.L_x_11996) ;  /* 0xfffffffc00f09947 */ /* 0x004fea000383ffff */
[----:B------:R-:W-:Y:S05]  /*17d90*/  BRA `(.L_x_11995) ;  /* 0xfffffea400747947 */ /* 0x000fea000383ffff */
.L_x_12013:
[----:B-1----:R-:W-:-:S04]  /*17da0*/  IMAD.U32 R5, RZ, RZ, UR19 ;  /* 0x00000013ff057e24 */ /* 0x002fc8000f8e00ff */
[----:B------:R1:W2:Y:S03]  /*17db0*/  SYNCS.PHASECHK.TRANS64.TRYWAIT P1, [R5+URZ+0x19c30], R0 ;  /* 0x019c3000050075a7 */ /* 0x0002a6000802017f */
[----:B--2---:R-:W-:Y:S05]  /*17dc0*/  @!P1 NANOSLEEP.SYNCS 0x989680 ;  /* 0x009896800000995d */ /* 0x004fea0003900000 */
[----:B------:R-:W2:Y:S02]  /*17dd0*/  @!P1 SYNCS.PHASECHK.TRANS64 P1, [R5+URZ+0x19c30], R0 ;  /* 0x019c3000050095a7 */ /* 0x000ea4000802007f */
[----:B--2---:R-:W-:Y:S05]  /*17de0*/  @!P1 BRA `(.L_x_12013) ;  /* 0xfffffffc00ec9947 */ /* 0x004fea000383ffff */
[----:B------:R-:W-:Y:S05]  /*17df0*/  BRA `(.L_x_12012) ;  /* 0xfffffed800507947 */ /* 0x000fea000383ffff */
.L_x_12017:
[----:B-1----:R-:W-:-:S04]  /*17e00*/  IMAD.U32 R4, RZ, RZ, UR11 ;  /* 0x0000000bff047e24 */ /* 0x002fc8000f8e00ff */
[----:B------:R1:W2:Y:S03]  /*17e10*/  SYNCS.PHASECHK.TRANS64.TRYWAIT P1, [R4+URZ+0x19c50], R0 ;  /* 0x019c5000040075a7 */ /* 0x0002a6000802017f */
[----:B--2---:R-:W-:Y:S05]  /*17e20*/  @!P1 NANOSLEEP.SYNCS 0x989680 ;  /* 0x009896800000995d */ /* 0x004fea0003900000 */
[----:B------:R-:W2:Y:S02]  /*17e30*/  @!P1 SYNCS.PHASECHK.TRANS64 P1, [R4+URZ+0x19c50], R0 ;  /* 0x019c5000040095a7 */ /* 0x000ea4000802007f */
[----:B--2---:R-:W-:Y:S05]  /*17e40*/  @!P1 BRA `(.L_x_12017) ;  /* 0xfffffffc00ec9947 */ /* 0x004fea000383ffff */
[----:B------:R-:W-:Y:S05]  /*17e50*/  BRA `(.L_x_12016) ;  /* 0xfffffed800a07947 */ /* 0x000fea000383ffff */
.L_x_12036:
[----:B-1----:R-:W-:-:S04]  /*17e60*/  IMAD.U32 R7, RZ, RZ, UR6 ;  /* 0x00000006ff077e24 */ /* 0x002fc8000f8e00ff */
[----:B------:R1:W2:Y:S03]  /*17e70*/  SYNCS.PHASECHK.TRANS64.TRYWAIT P1, [R7+URZ+0x19c30], R0 ;  /* 0x019c3000070075a7 */ /* 0x0002a6000802017f */
[----:B--2---:R-:W-:Y:S05]  /*17e80*/  @!P1 NANOSLEEP.SYNCS 0x989680 ;  /* 0x009896800000995d */ /* 0x004fea0003900000 */
[----:B------:R-:W2:Y:S02]  /*17e90*/  @!P1 SYNCS.PHASECHK.TRANS64 P1, [R7+URZ+0x19c30], R0 ;  /* 0x019c3000070095a7 */ /* 0x000ea4000802007f */
[----:B--2---:R-:W-:Y:S05]  /*17ea0*/  @!P1 BRA `(.L_x_12036) ;  /* 0xfffffffc00ec9947 */ /* 0x004fea000383ffff */
[----:B------:R-:W-:Y:S05]  /*17eb0*/  BRA `(.L_x_12035) ;  /* 0xffffff0800787947 */ /* 0x000fea000383ffff */
.L_x_12040:
[----:B-1----:R-:W-:-:S04]  /*17ec0*/  IMAD.U32 R4, RZ, RZ, UR11 ;  /* 0x0000000bff047e24 */ /* 0x002fc8000f8e00ff */
[----:B------:R1:W2:Y:S03]  /*17ed0*/  SYNCS.PHASECHK.TRANS64.TRYWAIT P1, [R4+URZ+0x19c50], R0 ;  /* 0x019c5000040075a7 */ /* 0x0002a6000802017f */
[----:B--2---:R-:W-:Y:S05]  /*17ee0*/  @!P1 NANOSLEEP.SYNCS 0x989680 ;  /* 0x009896800000995d */ /* 0x004fea0003900000 */
[----:B------:R-:W2:Y:S02]  /*17ef0*/  @!P1 SYNCS.PHASECHK.TRANS64 P1, [R4+URZ+0x19c50], R0 ;  /* 0x019c5000040095a7 */ /* 0x000ea4000802007f */
[----:B--2---:R-:W-:Y:S05]  /*17f00*/  @!P1 BRA `(.L_x_12040) ;  /* 0xfffffffc00ec9947 */ /* 0x004fea000383ffff */
[----:B------:R-:W-:Y:S05]  /*17f10*/  BRA `(.L_x_12039) ;  /* 0xffffff0800c87947 */ /* 0x000fea000383ffff */
.L_x_12048:
[----:B-1----:R-:W-:-:S04]  /*17f20*/  IMAD.U32 R5, RZ, RZ, UR6 ;  /* 0x00000006ff057e24 */ /* 0x002fc8000f8e00ff */
[----:B------:R1:W2:Y:S03]  /*17f30*/  SYNCS.PHASECHK.TRANS64.TRYWAIT P1, [R5+URZ+0x19c30], R0 ;  /* 0x019c3000050075a7 */ /* 0x0002a6000802017f */
[----:B--2---:R-:W-:Y:S05]  /*17f40*/  @!P1 NANOSLEEP.SYNCS 0x989680 ;  /* 0x009896800000995d */ /* 0x004fea0003900000 */
[----:B------:R-:W2:Y:S02]  /*17f50*/  @!P1 SYNCS.PHASECHK.TRANS64 P1, [R5+URZ+0x19c30], R0 ;  /* 0x019c3000050095a7 */ /* 0x000ea4000802007f */
[----:B--2---:R-:W-:Y:S05]  /*17f60*/  @!P1 BRA `(.L_x_12048) ;  /* 0xfffffffc00ec9947 */ /* 0x004fea000383ffff */
[----:B------:R-:W-:Y:S05]  /*17f70*/  BRA `(.L_x_12047) ;  /* 0xffffff2400487947 */ /* 0x000fea000383ffff */
.L_x_12052:
[----:B-1----:R-:W-:-:S04]  /*17f80*/  IMAD.U32 R4, RZ, RZ, UR11 ;  /* 0x0000000bff047e24 */ /* 0x002fc8000f8e00ff */
[----:B------:R1:W2:Y:S03]  /*17f90*/  SYNCS.PHASECHK.TRANS64.TRYWAIT P1, [R4+URZ+0x19c50], R0 ;  /* 0x019c5000040075a7 */ /* 0x0002a6000802017f */
[----:B--2---:R-:W-:Y:S05]  /*17fa0*/  @!P1 NANOSLEEP.SYNCS 0x989680 ;  /* 0x009896800000995d */ /* 0x004fea0003900000 */
[----:B------:R-:W2:Y:S02]  /*17fb0*/  @!P1 SYNCS.PHASECHK.TRANS64 P1, [R4+URZ+0x19c50], R0 ;  /* 0x019c5000040095a7 */ /* 0x000ea4000802007f */
[----:B--2---:R-:W-:Y:S05]  /*17fc0*/  @!P1 BRA `(.L_x_12052) ;  /* 0xfffffffc00ec9947 */ /* 0x004fea000383ffff */
[----:B------:R-:W-:Y:S05]  /*17fd0*/  BRA `(.L_x_12051) ;  /* 0xffffff2400987947 */ /* 0x000fea000383ffff */
.L_x_12067:
[----:B-1----:R-:W-:-:S04]  /*17fe0*/  IMAD.U32 R6, RZ, RZ, UR14 ;  /* 0x0000000eff067e24 */ /* 0x002fc8000f8e00ff */
[----:B------:R1:W2:Y:S03]  /*17ff0*/  SYNCS.PHASECHK.TRANS64.TRYWAIT P1, [R6+URZ+0x19c50], R5 ;  /* 0x019c5005060075a7 */ /* 0x0002a6000802017f */
[----:B--2---:R-:W-:Y:S05]  /*18000*/  @!P1 NANOSLEEP.SYNCS 0x989680 ;  /* 0x009896800000995d */ /* 0x004fea0003900000 */
[----:B------:R-:W2:Y:S02]  /*18010*/  @!P1 SYNCS.PHASECHK.TRANS64 P1, [R6+URZ+0x19c50], R5 ;  /* 0x019c5005060095a7 */ /* 0x000ea4000802007f */
[----:B--2---:R-:W-:Y:S05]  /*18020*/  @!P1 BRA `(.L_x_12067) ;  /* 0xfffffffc00ec9947 */ /* 0x004fea000383ffff */
[----:B------:R-:W-:Y:S05]  /*18030*/  BRA `(.L_x_12066) ;  /* 0xffffff5000b47947 */ /* 0x000fea000383ffff */
.L_x_12114:
        /* <DEDUP_REMOVED lines=10> */
.L_x_12193:
[----:B------:R-:W-:Y:S05]  /*180e0*/  BRA `(.L_x_12194) ;  /* 0xffffffb800987947 */ /* 0x000fea000383ffff */
.L_x_12117:
[----:B0-----:R0:W1:Y:S02]  /*180f0*/  SYNCS.PHASECHK.TRANS64.TRYWAIT P0, [R5+URZ+0x19c80], R21 ;  /* 0x019c8015050075a7 */ /* 0x001064000800017f */
[----:B-1----:R-:W-:Y:S05]  /*18100*/  @!P0 NANOSLEEP.SYNCS 0x989680 ;  /* 0x009896800000895d */ /* 0x002fea0003900000 */
[----:B------:R-:W1:Y:S02]  /*18110*/  @!P0 SYNCS.PHASECHK.TRANS64 P0, [R5+URZ+0x19c80], R21 ;  /* 0x019c8015050085a7 */ /* 0x000e64000800007f */
[----:B-1----:R-:W-:Y:S05]  /*18120*/  @!P0 BRA `(.L_x_12117) ;  /* 0xfffffffc00f08947 */ /* 0x002fea000383ffff */
[----:B------:R-:W-:Y:S05]  /*18130*/  BRA `(.L_x_12195) ;  /* 0xffffffb800a87947 */ /* 0x000fea000383ffff */
.L_x_12118:
        /* <DEDUP_REMOVED lines=8> */
.L_x_12197:
[----:B------:R-:W-:Y:S05]  /*181c0*/  BSYNC B0 ;  /* 0x0000000000007941 */ /* 0x000fea0003800000 */
.L_x_12196:
        /* <DEDUP_REMOVED lines=9> */
.L_x_12198:
[----:B------:R-:W0:Y:S01]  /*18260*/  LDC R11, c[0x0][0x2f4] ;  /* 0x0000bd00ff0b7b82 */ /* 0x000e220000000800 */
[C---:B------:R-:W-:Y:S01]  /*18270*/  LOP3.LUT R12, R29.reuse, 0x20, RZ, 0xfc, !PT ;  /* 0x000000201d0c7812 */ /* 0x040fe200078efcff */
[----:B------:R-:W-:Y:S01]  /*18280*/  IMAD.MOV.U32 R13, RZ, RZ, R9 ;  /* 0x000000ffff0d7224 */ /* 0x000fe200078e0009 */
[----:B------:R-:W-:Y:S01]  /*18290*/  LOP3.LUT R15, R29, 0x40, RZ, 0xfc, !PT ;  /* 0x000000401d0f7812 */ /* 0x000fe200078efcff */
[----:B------:R-:W-:-:S05]  /*182a0*/  IMAD.MOV.U32 R2, RZ, RZ, R14 ;  /* 0x000000ffff027224 */ /* 0x000fca00078e000e */
[----:B------:R-:W-:-:S05]  /*182b0*/  IADD3 R2, P1, R29, R2, RZ ;  /* 0x000000021d027210 */ /* 0x000fca0007f3e0ff */
[----:B------:R-:W-:Y:S01]  /*182c0*/  IMAD.X R3, RZ, RZ, R3, P1 ;  /* 0x000000ffff037224 */ /* 0x000fe200008e0603 */
        /* <DEDUP_REMOVED lines=17> */
.L_x_12199:
        /* <DEDUP_REMOVED lines=10> */
.L_x_12200:
[----:B------:R-:W-:Y:S01]  /*18480*/  IMAD.MOV.U32 R2, RZ, RZ, R14 ;  /* 0x000000ffff027224 */ /* 0x000fe200078e000e */
[----:B------:R-:W-:Y:S06]  /*18490*/  BRA `(.L_x_12201) ;  /* 0xffffffb8008c7947 */ /* 0x000fec000383ffff */
.L_x_12123:
[----:B---3--:R3:W4:Y:S02]  /*184a0*/  SYNCS.PHASECHK.TRANS64.TRYWAIT P1, [R5+URZ+0x19c40], R21 ;  /* 0x019c4015050075a7 */ /* 0x008724000802017f */
[----:B----4-:R-:W-:Y:S05]  /*184b0*/  @!P1 NANOSLEEP.SYNCS 0x989680 ;  /* 0x009896800000995d */ /* 0x010fea0003900000 */
[----:B------:R-:W4:Y:S02]  /*184c0*/  @!P1 SYNCS.PHASECHK.TRANS64 P1, [R5+URZ+0x19c40], R21 ;  /* 0x019c4015050095a7 */ /* 0x000f24000802007f */
[----:B----4-:R-:W-:Y:S05]  /*184d0*/  @!P1 BRA `(.L_x_12123) ;  /* 0xfffffffc00f09947 */ /* 0x010fea000383ffff */
[----:B------:R-:W-:Y:S05]  /*184e0*/  BRA `(.L_x_12202) ;  /* 0xffffffb800f07947 */ /* 0x000fea000383ffff */
.L_x_12124:
        /* <DEDUP_REMOVED lines=8> */
.L_x_12204:
[----:B------:R-:W-:Y:S05]  /*18570*/  BSYNC B0 ;  /* 0x0000000000007941 */ /* 0x000fea0003800000 */
.L_x_12203:
        /* <DEDUP_REMOVED lines=8> */
.L_x_12205:
[----:B------:R-:W-:Y:S02]  /*18600*/  IMAD.MOV.U32 R13, RZ, RZ, R6 ;  /* 0x000000ffff0d7224 */ /* 0x000fe400078e0006 */
[----:B------:R-:W-:Y:S02]  /*18610*/  IMAD.MOV.U32 R12, RZ, RZ, 0x1 ;  /* 0x00000001ff0c7424 */ /* 0x000fe400078e00ff */
[----:B------:R-:W-:-:S07]  /*18620*/  IMAD.MOV.U32 R3, RZ, RZ, R14 ;  /* 0x000000ffff037224 */ /* 0x000fce00078e000e */
[----:B------:R-:W-:Y:S05]  /*18630*/  WARPSYNC.COLLECTIVE R15, `(.L_x_12206) ;  /* 0x000000000f087348 */ /* 0x000fea0003c00000 */
[----:B------:R0:W1:Y:S02]  /*18640*/  SHFL.IDX P6, R14, R13, R12, R11 ;  /* 0x0000000c0d0e7389 */ /* 0x00006400000c000b */
[----:B01----:R-:W-:Y:S01]  /*18650*/  ENDCOLLECTIVE ;  /* 0x000000000000791b */ /* 0x003fe20003800000 */
.L_x_12206:
        /* <DEDUP_REMOVED lines=10> */
.L_x_12207:
        /* <DEDUP_REMOVED lines=8> */
.L_x_12129:
        /* <DEDUP_REMOVED lines=9> */
.L_x_12209:
[----:B------:R-:W-:Y:S01]  /*18810*/  ISETP.GE.AND P1, PT, R18, R0, PT ;  /* 0x000000001200720c */ /* 0x000fe20003f26270 */
[----:B------:R-:W-:Y:S02]  /*18820*/  IMAD.MOV.U32 R13, RZ, RZ, R6 ;  /* 0x000000ffff0d7224 */ /* 0x000fe400078e0006 */
[----:B------:R-:W-:-:S10]  /*18830*/  IMAD.MOV.U32 R2, RZ, RZ, R14 ;  /* 0x000000ffff027224 */ /* 0x000fd400078e000e */
[----:B------:R-:W-:Y:S05]  /*18840*/  WARPSYNC.COLLECTIVE R15, `(.L_x_12210) ;  /* 0x000000000f087348 */ /* 0x000fea0003c00000 */
[----:B------:R0:W1:Y:S02]  /*18850*/  SHFL.IDX P6, R14, R13, R12, R11 ;  /* 0x0000000c0d0e7389 */ /* 0x00006400000c000b */
[----:B01----:R-:W-:Y:S01]  /*18860*/  ENDCOLLECTIVE ;  /* 0x000000000000791b */ /* 0x003fe20003800000 */
.L_x_12210:
[----:B------:R-:W-:Y:S02]  /*18870*/  IMAD.MOV.U32 R13, RZ, RZ, R4 ;  /* 0x000000ffff0d7224 */ /* 0x000fe400078e0004 */
[----:B------:R-:W-:Y:S02]  /*18880*/  IMAD.MOV.U32 R12, RZ, RZ, 0x1 ;  /* 0x00000001ff0c7424 */ /* 0x000fe400078e00ff */
[----:B------:R-:W-:-:S07]  /*18890*/  IMAD.MOV.U32 R3, RZ, RZ, R14 ;  /* 0x000000ffff037224 */ /* 0x000fce00078e000e */
[----:B------:R-:W-:Y:S05]  /*188a0*/  WARPSYNC.COLLECTIVE R15, `(.L_x_12211) ;  /* 0x000000000f087348 */ /* 0x000fea0003c00000 */
[----:B------:R0:W1:Y:S02]  /*188b0*/  SHFL.IDX P6, R14, R13, R12, R11 ;  /* 0x0000000c0d0e7389 */ /* 0x00006400000c000b */
[----:B01----:R-:W-:Y:S01]  /*188c0*/  ENDCOLLECTIVE ;  /* 0x000000000000791b */ /* 0x003fe20003800000 */
.L_x_12211:
        /* <DEDUP_REMOVED lines=10> */
.L_x_12212:
[----:B------:R-:W-:Y:S01]  /*18970*/  @!PT LDS RZ, [RZ] ;  /* 0x00000000fffff984 */ /* 0x000fe20000000800 */
[----:B------:R-:W-:Y:S01]  /*18980*/  @!PT LDS RZ, [RZ] ;  /* 0x00000000fffff984 */ /* 0x000fe20000000800 */
[----:B------:R-:W-:Y:S01]  /*18990*/  @!PT LDS RZ, [RZ] ;  /* 0x00000000fffff984 */ /* 0x000fe20000000800 */
[----:B------:R0:W-:Y:S04]  /*189a0*/  @!P1 LDGSTS.E.BYPASS.LTC128B.128 [R10+0xf000], desc[UR56][R2.64], !P3 ;  /* 0x0f000000020a9fae */ /* 0x0001e8000d901d78 */
[----:B------:R0:W-:Y:S04]  /*189b0*/  @!P1 LDGSTS.E.BYPASS.LTC128B.128 [R10+0x10800], desc[UR56][R2.64+0x20], !P2 ;  /* 0x10800020020a9fae */ /* 0x0001e8000d101d78 */
[----:B------:R0:W-:Y:S01]  /*189c0*/  @!P1 LDGSTS.E.BYPASS.LTC128B.128 [R10+0x12000], desc[UR56][R2.64+0x40], !P0 ;  /* 0x12000040020a9fae */ /* 0x0001e2000c101d78 */
[----:B------:R-:W-:Y:S02]  /*189d0*/  IMAD.MOV.U32 R13, RZ, RZ, R5 ;  /* 0x000000ffff0d7224 */ /* 0x000fe400078e0005 */
[----:B------:R-:W-:-:S02]  /*189e0*/  IMAD.MOV.U32 R12, RZ, RZ, RZ ;  /* 0x000000ffff0c7224 */ /* 0x000fc400078e00ff */
[----:B------:R-:W-:-:S07]  /*189f0*/  IMAD.MOV.U32 R6, RZ, RZ, R14 ;  /* 0x000000ffff067224 */ /* 0x000fce00078e000e */
[----:B0-----:R-:W-:Y:S05]  /*18a00*/  WARPSYNC.COLLECTIVE R15, `(.L_x_12213) ;  /* 0x000000000f087348 */ /* 0x001fea0003c00000 */
[----:B------:R1:W2:Y:S02]  /*18a10*/  SHFL.IDX P6, R14, R13, R12, R11 ;  /* 0x0000000c0d0e7389 */ /* 0x0002a400000c000b */
[----:B012---:R-:W-:Y:S01]  /*18a20*/  ENDCOLLECTIVE ;  /* 0x000000000000791b */ /* 0x007fe20003800000 */
.L_x_12213:
[----:B------:R-:W-:-:S05]  /*18a30*/  VIADD R3, R18, 0x40 ;  /* 0x0000004012037836 */ /* 0x000fca0000000000 */
[----:B------:R-:W-:Y:S01]  /*18a40*/  ISETP.GE.AND P1, PT, R3, R0, PT ;  /* 0x000000000300720c */ /* 0x000fe20003f26270 */
[----:B------:R-:W-:-:S12]  /*18a50*/  IMAD.MOV.U32 R13, RZ, RZ, R7 ;  /* 0x000000ffff0d7224 */ /* 0x000fd800078e0007 */
[----:B------:R-:W-:Y:S01]  /*18a60*/  @!P1 IADD3 R2, P4, R29, R6, RZ ;  /* 0x000000061d029210 */ /* 0x000fe20007f9e0ff */
[----:B------:R-:W-:-:S12]  /*18a70*/  IMAD.MOV.U32 R5, RZ, RZ, R14 ;  /* 0x000000ffff057224 */ /* 0x000fd800078e000e */
[----:B------:R-:W-:Y:S05]  /*18a80*/  WARPSYNC.COLLECTIVE R15, `(.L_x_12214) ;  /* 0x000000000f087348 */ /* 0x000fea0003c00000 */
[----:B------:R0:W1:Y:S02]  /*18a90*/  SHFL.IDX P6, R14, R13, R12, R11 ;  /* 0x0000000c0d0e7389 */ /* 0x00006400000c000b */
[----:B01----:R-:W-:Y:S01]  /*18aa0*/  ENDCOLLECTIVE ;  /* 0x000000000000791b */ /* 0x003fe20003800000 */
.L_x_12214:
[----:B------:R-:W-:-:S05]  /*18ab0*/  @!P1 IMAD.X R3, RZ, RZ, R4, P4 ;  /* 0x000000ffff039224 */ /* 0x000fca00020e0604 */
        /* <DEDUP_REMOVED lines=8> */
.L_x_12134:
[----:B-1----:R1:W2:Y:S02]  /*18b40*/  SYNCS.PHASECHK.TRANS64.TRYWAIT P0, [R17+URZ+0x19c20], R0 ;  /* 0x019c2000110075a7 */ /* 0x0022a4000800017f */
[----:B--2---:R-:W-:Y:S05]  /*18b50*/  @!P0 NANOSLEEP.SYNCS 0x989680 ;  /* 0x009896800000895d */ /* 0x004fea0003900000 */
[----:B------:R-:W2:Y:S02]  /*18b60*/  @!P0 SYNCS.PHASECHK.TRANS64 P0, [R17+URZ+0x19c20], R0 ;  /* 0x019c2000110085a7 */ /* 0x000ea4000800007f */
[----:B--2---:R-:W-:Y:S05]  /*18b70*/  @!P0 BRA `(.L_x_12134) ;  /* 0xfffffffc00f08947 */ /* 0x004fea000383ffff */
[----:B------:R-:W-:Y:S05]  /*18b80*/  BRA `(.L_x_12216) ;  /* 0xffffffc000ec7947 */ /* 0x000fea000383ffff */
.L_x_12138:
[----:B0-----:R0:W1:Y:S02]  /*18b90*/  SYNCS.PHASECHK.TRANS64.TRYWAIT P0, [R4+URZ+0x19c80], R10 ;  /* 0x019c800a040075a7 */ /* 0x001064000800017f */
[----:B-1----:R-:W-:Y:S05]  /*18ba0*/  @!P0 NANOSLEEP.SYNCS 0x989680 ;  /* 0x009896800000895d */ /* 0x002fea0003900000 */
[----:B------:R-:W1:Y:S02]  /*18bb0*/  @!P0 SYNCS.PHASECHK.TRANS64 P0, [R4+URZ+0x19c80], R10 ;  /* 0x019c800a040085a7 */ /* 0x000e64000800007f */
[----:B-1----:R-:W-:Y:S05]  /*18bc0*/  @!P0 BRA `(.L_x_12138) ;  /* 0xfffffffc00f08947 */ /* 0x002fea000383ffff */
[----:B------:R-:W-:Y:S05]  /*18bd0*/  BRA `(.L_x_12217) ;  /* 0xffffffc400b07947 */ /* 0x000fea000383ffff */
.L_x_12139:
        /* <DEDUP_REMOVED lines=8> */
.L_x_12219:
[----:B------:R-:W-:Y:S05]  /*18c60*/  BSYNC B0 ;  /* 0x0000000000007941 */ /* 0x000fea0003800000 */
.L_x_12218:
        /* <DEDUP_REMOVED lines=9> */
.L_x_12220:
[----:B------:R-:W-:Y:S02]  /*18d00*/  IMAD.MOV.U32 R13, RZ, RZ, R21 ;  /* 0x000000ffff0d7224 */ /* 0x000fe400078e0015 */
[----:B------:R-:W-:Y:S02]  /*18d10*/  IMAD.MOV.U32 R12, RZ, RZ, 0x1 ;  /* 0x00000001ff0c7424 */ /* 0x000fe400078e00ff */
[----:B------:R-:W-:-:S07]  /*18d20*/  IMAD.MOV.U32 R2, RZ, RZ, R14 ;  /* 0x000000ffff027224 */ /* 0x000fce00078e000e */
[----:B------:R-:W-:Y:S05]  /*18d30*/  WARPSYNC.COLLECTIVE R15, `(.L_x_12221) ;  /* 0x000000000f087348 */ /* 0x000fea0003c00000 */
[----:B------:R0:W1:Y:S02]  /*18d40*/  SHFL.IDX P6, R14, R13, R12, R11 ;  /* 0x0000000c0d0e7389 */ /* 0x00006400000c000b */
[----:B01----:R-:W-:Y:S01]  /*18d50*/  ENDCOLLECTIVE ;  /* 0x000000000000791b */ /* 0x003fe20003800000 */
.L_x_12221:
        /* <DEDUP_REMOVED lines=13> */
.L_x_12222:
[----:B------:R-:W-:Y:S01]  /*18e30*/  IMAD.MOV.U32 R2, RZ, RZ, R14 ;  /* 0x000000ffff027224 */ /* 0x000fe200078e000e */
[----:B------:R-:W-:Y:S06]  /*18e40*/  BRA `(.L_x_12223) ;  /* 0xffffffc400a87947 */ /* 0x000fec000383ffff */
.L_x_12144:
[----:B---3--:R3:W4:Y:S02]  /*18e50*/  SYNCS.PHASECHK.TRANS64.TRYWAIT P0, [R4+URZ+0x19c40], R10 ;  /* 0x019c400a040075a7 */ /* 0x008724000800017f */
[----:B----4-:R-:W-:Y:S05]  /*18e60*/  @!P0 NANOSLEEP.SYNCS 0x989680 ;  /* 0x009896800000895d */ /* 0x010fea0003900000 */
[----:B------:R-:W4:Y:S02]  /*18e70*/  @!P0 SYNCS.PHASECHK.TRANS64 P0, [R4+URZ+0x19c40], R10 ;  /* 0x019c400a040085a7 */ /* 0x000f24000800007f */
[----:B----4-:R-:W-:Y:S05]  /*18e80*/  @!P0 BRA `(.L_x_12144) ;  /* 0xfffffffc00f08947 */ /* 0x010fea000383ffff */
[----:B------:R-:W-:Y:S05]  /*18e90*/  BRA `(.L_x_12224) ;  /* 0xffffffc800007947 */ /* 0x000fea000383ffff */
.L_x_12145:
        /* <DEDUP_REMOVED lines=8> */
.L_x_12226:
[----:B------:R-:W-:Y:S05]  /*18f20*/  BSYNC B0 ;  /* 0x0000000000007941 */ /* 0x000fea0003800000 */
.L_x_12225:
        /* <DEDUP_REMOVED lines=8> */
.L_x_12227:
[----:B------:R-:W-:Y:S02]  /*18fb0*/  IMAD.MOV.U32 R13, RZ, RZ, R8 ;  /* 0x000000ffff0d7224 */ /* 0x000fe400078e0008 */
[----:B------:R-:W-:Y:S02]  /*18fc0*/  IMAD.MOV.U32 R12, RZ, RZ, 0x1 ;  /* 0x00000001ff0c7424 */ /* 0x000fe400078e00ff */
[----:B------:R-:W-:-:S07]  /*18fd0*/  IMAD.MOV.U32 R2, RZ, RZ, R14 ;  /* 0x000000ffff027224 */ /* 0x000fce00078e000e */
[----:B------:R-:W-:Y:S05]  /*18fe0*/  WARPSYNC.COLLECTIVE R15, `(.L_x_12228) ;  /* 0x000000000f087348 */ /* 0x000fea0003c00000 */
[----:B------:R0:W1:Y:S02]  /*18ff0*/  SHFL.IDX P6, R14, R13, R12, R11 ;  /* 0x0000000c0d0e7389 */ /* 0x00006400000c000b */
[----:B01----:R-:W-:Y:S01]  /*19000*/  ENDCOLLECTIVE ;  /* 0x000000000000791b */ /* 0x003fe20003800000 */
.L_x_12228:
        /* <DEDUP_REMOVED lines=13> */
.L_x_12229:
[----:B------:R-:W-:Y:S01]  /*190e0*/  IMAD.MOV.U32 R2, RZ, RZ, R14 ;  /* 0x000000ffff027224 */ /* 0x000fe200078e000e */
[----:B------:R-:W-:Y:S06]  /*190f0*/  BRA `(.L_x_12230) ;  /* 0xffffffc400f07947 */ /* 0x000fec000383ffff */
.L_x_12150:
[----:B------:R0:W0:Y:S02]  /*19100*/  SYNCS.PHASECHK.TRANS64.TRYWAIT P2, [R2+URZ+0x19c70], R3 ;  /* 0x019c7003020075a7 */ /* 0x000024000804017f */
[----:B0-----:R-:W-:Y:S05]  /*19110*/  @!P2 NANOSLEEP.SYNCS 0x989680 ;  /* 0x009896800000a95d */ /* 0x001fea0003900000 */
[----:B------:R-:W0:Y:S02]  /*19120*/  @!P2 SYNCS.PHASECHK.TRANS64 P2, [R2+URZ+0x19c70], R3 ;  /* 0x019c70030200a5a7 */ /* 0x000e24000804007f */
[----:B0-----:R-:W-:Y:S05]  /*19130*/  @!P2 BRA `(.L_x_12150) ;  /* 0xfffffffc00f0a947 */ /* 0x001fea000383ffff */
[----:B------:R-:W-:Y:S05]  /*19140*/  BRA `(.L_x_12231) ;  /* 0xffffffc8005c7947 */ /* 0x000fea000383ffff */
.L_x_12152:
[----:B0-----:R0:W2:Y:S02]  /*19150*/  SYNCS.PHASECHK.TRANS64.TRYWAIT P2, [R2+URZ+0x19c60], R3 ;  /* 0x019c6003020075a7 */ /* 0x0010a4000804017f */
[----:B--2---:R-:W-:Y:S05]  /*19160*/  @!P2 NANOSLEEP.SYNCS 0x989680 ;  /* 0x009896800000a95d */ /* 0x004fea0003900000 */
[----:B------:R-:W2:Y:S02]  /*19170*/  @!P2 SYNCS.PHASECHK.TRANS64 P2, [R2+URZ+0x19c60], R3 ;  /* 0x019c60030200a5a7 */ /* 0x000ea4000804007f */
[----:B--2---:R-:W-:Y:S05]  /*19180*/  @!P2 BRA `(.L_x_12152) ;  /* 0xfffffffc00f0a947 */ /* 0x004fea000383ffff */
[----:B------:R-:W-:Y:S05]  /*19190*/  BRA `(.L_x_12232) ;  /* 0xffffffc8006c7947 */ /* 0x000fea000383ffff */
.L_x_12160:
[----:B0-----:R0:W1:Y:S02]  /*191a0*/  SYNCS.PHASECHK.TRANS64.TRYWAIT P1, [R0+URZ+0x19c70], R3 ;  /* 0x019c7003000075a7 */ /* 0x001064000802017f */
[----:B-1----:R-:W-:Y:S05]  /*191b0*/  @!P1 NANOSLEEP.SYNCS 0x989680 ;  /* 0x009896800000995d */ /* 0x002fea0003900000 */
[----:B------:R-:W1:Y:S02]  /*191c0*/  @!P1 SYNCS.PHASECHK.TRANS64 P1, [R0+URZ+0x19c70], R3 ;  /* 0x019c7003000095a7 */ /* 0x000e64000802007f */
[----:B-1----:R-:W-:Y:S05]  /*191d0*/  @!P1 BRA `(.L_x_12160) ;  /* 0xfffffffc00f09947 */ /* 0x002fea000383ffff */
[----:B------:R-:W-:Y:S05]  /*191e0*/  BRA `(.L_x_12233) ;  /* 0xffffffd0000c7947 */ /* 0x000fea000383ffff */
.L_x_12162:
[----:B0-----:R0:W1:Y:S02]  /*191f0*/  SYNCS.PHASECHK.TRANS64.TRYWAIT P1, [R0+URZ+0x19c60], R3 ;  /* 0x019c6003000075a7 */ /* 0x001064000802017f */
[----:B-1----:R-:W-:Y:S05]  /*19200*/  @!P1 NANOSLEEP.SYNCS 0x989680 ;  /* 0x009896800000995d */ /* 0x002fea0003900000 */
[----:B------:R-:W1:Y:S02]  /*19210*/  @!P1 SYNCS.PHASECHK.TRANS64 P1, [R0+URZ+0x19c60], R3 ;  /* 0x019c6003000095a7 */ /* 0x000e64000802007f */
[----:B-1----:R-:W-:Y:S05]  /*19220*/  @!P1 BRA `(.L_x_12162) ;  /* 0xfffffffc00f09947 */ /* 0x002fea000383ffff */
[----:B------:R-:W-:Y:S05]  /*19230*/  BRA `(.L_x_12234) ;  /* 0xffffffd000187947 */ /* 0x000fea000383ffff */
.L_x_12176:
[----:B0-----:R0:W1:Y:S02]  /*19240*/  SYNCS.PHASECHK.TRANS64.TRYWAIT P0, [R5+URZ+0x19c20], R0 ;  /* 0x019c2000050075a7 */ /* 0x001064000800017f */
[----:B-1----:R-:W-:Y:S05]  /*19250*/  @!P0 NANOSLEEP.SYNCS 0x989680 ;  /* 0x009896800000895d */ /* 0x002fea0003900000 */
[----:B------:R-:W1:Y:S02]  /*19260*/  @!P0 SYNCS.PHASECHK.TRANS64 P0, [R5+URZ+0x19c20], R0 ;  /* 0x019c2000050085a7 */ /* 0x000e64000800007f */
[----:B-1----:R-:W-:Y:S05]  /*19270*/  @!P0 BRA `(.L_x_12176) ;  /* 0xfffffffc00f08947 */ /* 0x002fea000383ffff */
[----:B------:R-:W-:Y:S05]  /*19280*/  BRA `(.L_x_12235) ;  /* 0xffffffe400c07947 */ /* 0x000fea000383ffff */
.L_x_12177:
        /* <DEDUP_REMOVED lines=11> */
.L_x_12237:
[----:B------:R-:W-:Y:S05]  /*19340*/  BSYNC B0 ;  /* 0x0000000000007941 */ /* 0x000fea0003800000 */
.L_x_12236:
[----:B------:R-:W-:Y:S05]  /*19350*/  BRA `(.L_x_12238) ;  /* 0xffffffe400a87947 */ /* 0x000fea000383ffff */
.L_x_12180:
[----:B------:R-:W-:Y:S01]  /*19360*/  BSSY B1, `(.L_x_12239) ;  /* 0x0000006000017945 */ /* 0x000fe20003800000 */
[----:B------:R-:W-:-:S07]  /*19370*/  IMAD.MOV.U32 R15, RZ, RZ, -0x1 ;  /* 0xffffffffff0f7424 */ /* 0x000fce00078e00ff */
[----:B0-----:R-:W-:Y:S05]  /*19380*/  WARPSYNC.COLLECTIVE R15, `(.L_x_12240) ;  /* 0x000000000f0c7348 */ /* 0x001fea0003c00000 */
[----:B------:R-:W-:Y:S02]  /*19390*/  ELECT P6, UR62, PT ;  /* 0x00000000003e782f */ /* 0x000fe400038c0000 */
[----:B------:R-:W-:Y:S01]  /*193a0*/  MOV R14, UR62 ;  /* 0x0000003e000e7c02 */ /* 0x000fe20008000f00 */
[----:B0-----:R-:W-:Y:S10]  /*193b0*/  ENDCOLLECTIVE ;  /* 0x000000000000791b */ /* 0x001ff40003800000 */
.L_x_12240:
[----:B------:R-:W-:Y:S05]  /*193c0*/  BSYNC B1 ;  /* 0x0000000000017941 */ /* 0x000fea0003800000 */
.L_x_12239:
[----:B------:R-:W-:Y:S05]  /*193d0*/  BRA `(.L_x_12241) ;  /* 0xffffffe400a07947 */ /* 0x000fea000383ffff */
.L_x_12182:
[----:B0-----:R0:W1:Y:S02]  /*193e0*/  SYNCS.PHASECHK.TRANS64.TRYWAIT P1, [R3+URZ+0x19c40], R2 ;  /* 0x019c4002030075a7 */ /* 0x001064000802017f */
[----:B-1----:R-:W-:Y:S05]  /*193f0*/  @!P1 NANOSLEEP.SYNCS 0x989680 ;  /* 0x009896800000995d */ /* 0x002fea0003900000 */
[----:B------:R-:W1:Y:S02]  /*19400*/  @!P1 SYNCS.PHASECHK.TRANS64 P1, [R3+URZ+0x19c40], R2 ;  /* 0x019c4002030095a7 */ /* 0x000e64000802007f */
[----:B-1----:R-:W-:Y:S05]  /*19410*/  @!P1 BRA `(.L_x_12182) ;  /* 0xfffffffc00f09947 */ /* 0x002fea000383ffff */
[----:B------:R-:W-:Y:S05]  /*19420*/  BRA `(.L_x_12242) ;  /* 0xffffffe400c07947 */ /* 0x000fea000383ffff */
.L_x_12184:
[----:B-1----:R1:W2:Y:S02]  /*19430*/  SYNCS.PHASECHK.TRANS64.TRYWAIT P1, [R5+URZ+0x19c40], R0 ;  /* 0x019c4000050075a7 */ /* 0x0022a4000802017f */
[----:B--2---:R-:W-:Y:S05]  /*19440*/  @!P1 NANOSLEEP.SYNCS 0x989680 ;  /* 0x009896800000995d */ /* 0x004fea0003900000 */
[----:B------:R-:W2:Y:S02]  /*19450*/  @!P1 SYNCS.PHASECHK.TRANS64 P1, [R5+URZ+0x19c40], R0 ;  /* 0x019c4000050095a7 */ /* 0x000ea4000802007f */
[----:B--2---:R-:W-:Y:S05]  /*19460*/  @!P1 BRA `(.L_x_12184) ;  /* 0xfffffffc00f09947 */ /* 0x004fea000383ffff */
[----:B------:R-:W-:Y:S05]  /*19470*/  BRA `(.L_x_12243) ;  /* 0xffffffe400cc7947 */ /* 0x000fea000383ffff */
.L_x_12186:
[----:B--2---:R2:W3:Y:S02]  /*19480*/  SYNCS.PHASECHK.TRANS64.TRYWAIT P1, [R3+URZ+0x19c60], R2 ;  /* 0x019c6002030075a7 */ /* 0x0044e4000802017f */
[----:B---3--:R-:W-:Y:S05]  /*19490*/  @!P1 NANOSLEEP.SYNCS 0x989680 ;  /* 0x009896800000995d */ /* 0x008fea0003900000 */
[----:B------:R-:W3:Y:S02]  /*194a0*/  @!P1 SYNCS.PHASECHK.TRANS64 P1, [R3+URZ+0x19c60], R2 ;  /* 0x019c6002030095a7 */ /* 0x000ee4000802007f */
[----:B---3--:R-:W-:Y:S05]  /*194b0*/  @!P1 BRA `(.L_x_12186) ;  /* 0xfffffffc00f09947 */ /* 0x008fea000383ffff */
[----:B------:R-:W-:Y:S05]  /*194c0*/  BRA `(.L_x_12244) ;  /* 0xffffffe400c87947 */ /* 0x000fea000383ffff */
.L_x_12188:
[----:B---3--:R3:W4:Y:S02]  /*194d0*/  SYNCS.PHASECHK.TRANS64.TRYWAIT P1, [R5+URZ+0x19c60], R0 ;  /* 0x019c6000050075a7 */ /* 0x008724000802017f */
[----:B----4-:R-:W-:Y:S05]  /*194e0*/  @!P1 NANOSLEEP.SYNCS 0x989680 ;  /* 0x009896800000995d */ /* 0x010fea0003900000 */
[----:B------:R-:W4:Y:S02]  /*194f0*/  @!P1 SYNCS.PHASECHK.TRANS64 P1, [R5+URZ+0x19c60], R0 ;  /* 0x019c6000050095a7 */ /* 0x000f24000802007f */
[----:B----4-:R-:W-:Y:S05]  /*19500*/  @!P1 BRA `(.L_x_12188) ;  /* 0xfffffffc00f09947 */ /* 0x010fea000383ffff */
[----:B------:R-:W-:Y:S05]  /*19510*/  BRA `(.L_x_12245) ;  /* 0xffffffe400c47947 */ /* 0x000fea000383ffff */
.L_x_12190:
[----:B----4-:R4:W0:Y:S02]  /*19520*/  SYNCS.PHASECHK.TRANS64.TRYWAIT P1, [R3+URZ+0x19c80], R2 ;  /* 0x019c8002030075a7 */ /* 0x010824000802017f */
[----:B0-----:R-:W-:Y:S05]  /*19530*/  @!P1 NANOSLEEP.SYNCS 0x989680 ;  /* 0x009896800000995d */ /* 0x001fea0003900000 */
[----:B------:R-:W0:Y:S02]  /*19540*/  @!P1 SYNCS.PHASECHK.TRANS64 P1, [R3+URZ+0x19c80], R2 ;  /* 0x019c8002030095a7 */ /* 0x000e24000802007f */
[----:B0-----:R-:W-:Y:S05]  /*19550*/  @!P1 BRA `(.L_x_12190) ;  /* 0xfffffffc00f09947 */ /* 0x001fea000383ffff */
[----:B------:R-:W-:Y:S05]  /*19560*/  BRA `(.L_x_12246) ;  /* 0xffffffe400c07947 */ /* 0x000fea000383ffff */
.L_x_12247:
        /* <DEDUP_REMOVED lines=9> */
.L_x_16297:


//--------------------- .text._ZN7cutlass13device_kernelIN5flash11enable_sm90INS1_16FlashAttnFwdSm90INS1_25CollectiveMainloopFwdSm90ILi2EN4cute5tupleIJNS5_1CILi1EEES8_S8_EEENS6_IJNS7_ILi192EEENS7_ILi128EEENS7_ILi96EEEEEELi96ENS_12float_e4m3_tEfNS_4arch4Sm90ELb0ELb1ELb0ELb1ELb1ELb1ELb0ELb1ELb1ELb1ELb1ELb0EEENS1_21CollectiveEpilogueFwdINS6_IJSA_SC_SB_EEES9_NS_10bfloat16_tESG_Li384ELb1ELb1ELb1ELb1EEENS1_36VarlenDynamicPersistentTileSchedulerILi192ELi128ELi384ELi128ELb1ELb1ELb1ELb1ELb0ELb1EEEEEEEEEvNT_6ParamsE --------------------------
	.section	.text._ZN7cutlass13device_kernelIN5flash11enable_sm90INS1_16FlashAttnFwdSm90INS1_25CollectiveMainloopFwdSm90ILi2EN4cute5tupleIJNS5_1CILi1EEES8_S8_EEENS6_IJNS7_ILi192EEENS7_ILi128EEENS7_ILi96EEEEEELi96ENS_12float_e4m3_tEfNS_4arch4Sm90ELb0ELb1ELb0ELb1ELb1ELb1ELb0ELb1ELb1ELb1ELb1ELb0EEENS1_21CollectiveEpilogueFwdINS6_IJSA_SC_SB_EEES9_NS_10bfloat16_tESG_Li384ELb1ELb1ELb1ELb1EEENS1_36VarlenDynamicPersistentTileSchedulerILi192ELi128ELi384ELi128ELb1ELb1ELb1ELb1ELb0ELb1EEEEEEEEEvNT_6ParamsE,"ax",@progbits
	.align	128
.text._ZN7cutlass13device_kernelIN5flash11enable_sm90INS1_16FlashAttnFwdSm90INS1_25CollectiveMainloopFwdSm90ILi2EN4cute5tupleIJNS5_1CILi1EEES8_S8_EEENS6_IJNS7_ILi192EEENS7_ILi128EEENS7_ILi96EEEEEELi96ENS_12float_e4m3_tEfNS_4arch4Sm90ELb0ELb1ELb0ELb1ELb1ELb1ELb0ELb1ELb1ELb1ELb1ELb0EEENS1_21CollectiveEpilogueFwdINS6_IJSA_SC_SB_EEES9_NS_10bfloat16_tESG_Li384ELb1ELb1ELb1ELb1EEENS1_36VarlenDynamicPersistentTileSchedulerILi192ELi128ELi384ELi128ELb1ELb1ELb1ELb1ELb0ELb1EEEEEEEEEvNT_6ParamsE:
        .type           _ZN7cutlass13device_kernelIN5flash11enable_sm90INS1_16FlashAttnFwdSm90INS1_25CollectiveMainloopFwdSm90ILi2EN4cute5tupleIJNS5_1CILi1EEES8_S8_EEENS6_IJNS7_ILi192EEENS7_ILi128EEENS7_ILi96EEEEEELi96ENS_12float_e4m3_tEfNS_4arch4Sm90ELb0ELb1ELb0ELb1ELb1ELb1ELb0ELb1ELb1ELb1ELb1ELb0EEENS1_21CollectiveEpilogueFwdINS6_IJSA_SC_SB_EEES9_NS_10bfloat16_tESG_Li384ELb1ELb1ELb1ELb1EEENS1_36VarlenDynamicPersistentTileSchedulerILi192ELi128ELi384ELi128ELb1ELb1ELb1ELb1ELb0ELb1EEEEEEEEEvNT_6ParamsE,@function
        .size           _ZN7cutlass13device_kernelIN5flash11enable_sm90INS1_16FlashAttnFwdSm90INS1_25CollectiveMainloopFwdSm90ILi2EN4cute5tupleIJNS5_1CILi1EEES8_S8_EEENS6_IJNS7_ILi192EEENS7_ILi128EEENS7_ILi96EEEEEELi96ENS_12float_e4m3_tEfNS_4arch4Sm90ELb0ELb1ELb0ELb1ELb1ELb1ELb0ELb1ELb1ELb1ELb1ELb0EEENS1_21CollectiveEpilogueFwdINS6_IJSA_SC_SB_EEES9_NS_10bfloat16_tESG_Li384ELb1ELb1ELb1ELb1EEENS1_36VarlenDynamicPersistentTileSchedulerILi192ELi128ELi384ELi128ELb1ELb1ELb1ELb1ELb0ELb1EEEEEEEEEvNT_6ParamsE,(.L_x_16298 - _ZN7cutlass13device_kernelIN5flash11enable_sm90INS1_16FlashAttnFwdSm90INS1_25CollectiveMainloopFwdSm90ILi2EN4cute5tupleIJNS5_1CILi1EEES8_S8_EEENS6_IJNS7_ILi192EEENS7_ILi128EEENS7_ILi96EEEEEELi96ENS_12float_e4m3_tEfNS_4arch4Sm90ELb0ELb1ELb0ELb1ELb1ELb1ELb0ELb1ELb1ELb1ELb1ELb0EEENS1_21CollectiveEpilogueFwdINS6_IJSA_SC_SB_EEES9_NS_10bfloat16_tESG_Li384ELb1ELb1ELb1ELb1EEENS1_36VarlenDynamicPersistentTileSchedulerILi192ELi128ELi384ELi128ELb1ELb1ELb1ELb1ELb0ELb1EEEEEEEEEvNT_6ParamsE)
        .other          _ZN7cutlass13device_kernelIN5flash11enable_sm90INS1_16FlashAttnFwdSm90INS1_25CollectiveMainloopFwdSm90ILi2EN4cute5tupleIJNS5_1CILi1EEES8_S8_EEENS6_IJNS7_ILi192EEENS7_ILi128EEENS7_ILi96EEEEEELi96ENS_12float_e4m3_tEfNS_4arch4Sm90ELb0ELb1ELb0ELb1ELb1ELb1ELb0ELb1ELb1ELb1ELb1ELb0EEENS1_21CollectiveEpilogueFwdINS6_IJSA_SC_SB_EEES9_NS_10bfloat16_tESG_Li384ELb1ELb1ELb1ELb1EEENS1_36VarlenDynamicPersistentTileSchedulerILi192ELi128ELi384ELi128ELb1ELb1ELb1ELb1ELb0ELb1EEEEEEEEEvNT_6ParamsE,@"STO_CUDA_ENTRY STV_DEFAULT"
_ZN7cutlass13device_kernelIN5flash11enable_sm90INS1_16FlashAttnFwdSm90INS1_25CollectiveMainloopFwdSm90ILi2EN4cute5tupleIJNS5_1CILi1EEES8_S8_EEENS6_IJNS7_ILi192EEENS7_ILi128EEENS7_ILi96EEEEEELi96ENS_12float_e4m3_tEfNS_4arch4Sm90ELb0ELb1ELb0ELb1ELb1ELb1ELb0ELb1ELb1ELb1ELb1ELb0EEENS1_21CollectiveEpilogueFwdINS6_IJSA_SC_SB_EEES9_NS_10bfloat16_tESG_Li384ELb1ELb1ELb1ELb1EEENS1_36VarlenDynamicPersistentTileSchedulerILi192ELi128ELi384ELi128ELb1ELb1ELb1ELb1ELb0ELb1EEEEEEEEEvNT_6ParamsE:
        /* <DEDUP_REMOVED lines=18> */
.L_x_12249:
[----:B------:R-:W-:Y:S05]  /*0120*/  BSYNC B0 ;  /* 0x0000000000007941 */ /* 0x000fea0003800000 */
.L_x_12248:
        /* <DEDUP_REMOVED lines=41> */
.L_x_12250:
        /* <DEDUP_REMOVED lines=22> */
.L_x_12251:
        /* <DEDUP_REMOVED lines=18> */
.L_x_12252:
        /* <DEDUP_REMOVED lines=22> */
.L_x_12253:
        /* <DEDUP_REMOVED lines=23> */
.L_x_12254:
        /* <DEDUP_REMOVED lines=8> */
.L_x_12257:
        /* <DEDUP_REMOVED lines=19> */
[----:B0-----:R-:W-:-:S05]  /*0ac0*/  VIADD R22, R0, 0xffffff80 ;  /* 0xffffff8000167836 */ /* 0x001fca0000000000 */
[----:B------:R-:W-:Y:S02]  /*0ad0*/  SHF.R.S32.HI R0, RZ, 0x1f, R22 ;  /* 0x0000001fff007819 */ /* 0x000fe40000011416 */
[-C--:B------:R-:W-:Y:S02]  /*0ae0*/  LEA.HI R3, R22, R22.reuse, RZ, 0x1 ;  /* 0x0000001616037211 */ /* 0x080fe400078f08ff */
[CC--:B------:R-:W-:Y:S02]  /*0af0*/  LEA.HI R2, R0.reuse, R22.reuse, RZ, 0x5 ;  /* 0x0000001600027211 */ /* 0x0c0fe400078f28ff */
[----:B------:R-:W-:Y:S02]  /*0b00*/  LEA.HI R6, R0, R22, RZ, 0x4 ;  /* 0x0000001600067211 */ /* 0x000fe400078f20ff */
[----:B------:R-:W-:Y:S01]  /*0b10*/  SHF.R.S32.HI R12, RZ, 0x1, R3 ;  /* 0x00000001ff0c7819 */ /* 0x000fe20000011403 */
[----:B------:R-:W-:Y:S01]  /*0b20*/  IMAD.SHL.U32 R4, R2, 0x10, RZ ;  /* 0x0000001002047824 */ /* 0x000fe200078e00ff */
[----:B------:R-:W-:-:S04]  /*0b30*/  LOP3.LUT R2, R6, 0x7fffff0, RZ, 0xc0, !PT ;  /* 0x07fffff006027812 */ /* 0x000fc800078ec0ff */
[----:B------:R-:W-:Y:S01]  /*0b40*/  LOP3.LUT R5, R4, 0xfffffe00, RZ, 0xc0, !PT ;  /* 0xfffffe0004057812 */ /* 0x000fe200078ec0ff */
[----:B------:R-:W-:Y:S01]  /*0b50*/  IMAD.IADD R4, R22, 0x1, -R2 ;  /* 0x0000000116047824 */ /* 0x000fe200078e0a02 */
[----:B------:R-:W-:-:S03]  /*0b60*/  LEA.HI R2, R0, R22, RZ, 0x7 ;  /* 0x0000001600027211 */ /* 0x000fc600078f38ff */
[----:B------:R-:W-:Y:S01]  /*0b70*/  IMAD R13, R4, 0x20, R5 ;  /* 0x00000020040d7824 */ /* 0x000fe200078e0205 */
[----:B------:R-:W-:Y:S02]  /*0b80*/  SHF.R.S32.HI R5, RZ, 0x1f, R3 ;  /* 0x0000001fff057819 */ /* 0x000fe40000011403 */
[----:B------:R-:W-:Y:S02]  /*0b90*/  LOP3.LUT R7, R2, 0xffffff80, RZ, 0xc0, !PT ;  /* 0xffffff8002077812 */ /* 0x000fe400078ec0ff */
[----:B------:R-:W-:Y:S02]  /*0ba0*/  LOP3.LUT R3, R3, 0xfffffffe, RZ, 0xc0, !PT ;  /* 0xfffffffe03037812 */ /* 0x000fe400078ec0ff */
[----:B------:R-:W-:Y:S01]  /*0bb0*/  LEA.HI R5, R5, R12, RZ, 0x2 ;  /* 0x0000000c05057211 */ /* 0x000fe200078f10ff */
[C---:B------:R-:W-:Y:S01]  /*0bc0*/  IMAD.IADD R21, R22.reuse, 0x1, -R7 ;  /* 0x0000000116157824 */ /* 0x040fe200078e0a07 */
[----:B------:R-:W-:Y:S01]  /*0bd0*/  SHF.R.S32.HI R7, RZ, 0x4, R6 ;  /* 0x00000004ff077819 */ /* 0x000fe20000011406 */
[----:B------:R-:W-:Y:S01]  /*0be0*/  IMAD.IADD R18, R22, 0x1, -R3 ;  /* 0x0000000116127824 */ /* 0x000fe200078e0a03 */
[----:B------:R-:W-:-:S02]  /*0bf0*/  LOP3.LUT R5, R5, 0x7fffffc, RZ, 0xc0, !PT ;  /* 0x07fffffc05057812 */ /* 0x000fc400078ec0ff */
[----:B------:R-:W-:Y:S01]  /*0c00*/  SHF.R.S32.HI R3, RZ, 0x1f, R21 ;  /* 0x0000001fff037819 */ /* 0x000fe20000011415 */
[----:B------:R-:W-:Y:S01]  /*0c10*/  IMAD.SHL.U32 R26, R18, 0x8, RZ ;  /* 0x00000008121a7824 */ /* 0x000fe200078e00ff */
[----:B------:R-:W-:Y:S01]  /*0c20*/  SHF.R.S32.HI R23, RZ, 0x7, R2 ;  /* 0x00000007ff177819 */ /* 0x000fe20000011402 */
[----:B------:R-:W-:Y:S01]  /*0c30*/  IMAD.IADD R5, R12, 0x1, -R5 ;  /* 0x000000010c057824 */ /* 0x000fe200078e0a05 */
[----:B------:R-:W-:Y:S01]  /*0c40*/  LEA.HI R8, R3, R21, RZ, 0x2 ;  /* 0x0000001503087211 */ /* 0x000fe200078f10ff */
[----:B------:R-:W-:Y:S01]  /*0c50*/  VIADD R2, R26, 0x20 ;  /* 0x000000201a027836 */ /* 0x000fe20000000000 */
[----:B------:R-:W-:Y:S01]  /*0c60*/  LEA.HI R4, R0, R22, RZ, 0x3 ;  /* 0x0000001600047211 */ /* 0x000fe200078f18ff */
[----:B------:R-:W-:Y:S01]  /*0c70*/  IMAD R17, R7, 0x8, R5 ;  /* 0x0000000807117824 */ /* 0x000fe200078e0205 */
[----:B------:R-:W-:Y:S01]  /*0c80*/  LEA.HI R6, R6, R7, RZ, 0x1 ;  /* 0x0000000706067211 */ /* 0x000fe200078f08ff */
[----:B------:R-:W-:Y:S01]  /*0c90*/  IMAD.IADD R5, R26, 0x1, R2 ;  /* 0x000000011a057824 */ /* 0x000fe200078e0202 */
[--C-:B------:R-:W-:Y:S01]  /*0ca0*/  SHF.R.S32.HI R12, RZ, 0x2, R8.reuse ;  /* 0x00000002ff0c7819 */ /* 0x100fe20000011408 */
[----:B------:R-:W-:Y:S01]  /*0cb0*/  STL [R1+0x10], R26 ;  /* 0x0000101a01007387 */ /* 0x000fe20000100800 */
[----:B------:R-:W-:Y:S01]  /*0cc0*/  SHF.R.S32.HI R15, RZ, 0x1f, R8 ;  /* 0x0000001fff0f7819 */ /* 0x000fe20000011408 */
[----:B------:R-:W-:Y:S01]  /*0cd0*/  IMAD.SHL.U32 R17, R17, 0x20, RZ ;  /* 0x0000002011117824 */ /* 0x000fe200078e00ff */
[----:B------:R-:W-:Y:S01]  /*0ce0*/  SHF.R.S32.HI R4, RZ, 0x3, R4 ;  /* 0x00000003ff047819 */ /* 0x000fe20000011404 */
[----:B------:R0:W-:Y:S01]  /*0cf0*/  STL [R1+0x38], R2 ;  /* 0x0000380201007387 */ /* 0x0001e20000100800 */
[----:B------:R-:W-:Y:S01]  /*0d00*/  LOP3.LUT R6, R6, 0x1ffffffe, RZ, 0xc0, !PT ;  /* 0x1ffffffe06067812 */ /* 0x000fe200078ec0ff */
[----:B------:R-:W-:Y:S01]  /*0d10*/  IMAD.SHL.U32 R18, R18, 0x10, RZ ;  /* 0x0000001012127824 */ /* 0x000fe200078e00ff */
[----:B------:R-:W-:Y:S01]  /*0d20*/  LEA.HI R15, R15, R12, RZ, 0x3 ;  /* 0x0000000c0f0f7211 */ /* 0x000fe200078f18ff */
[----:B------:R-:W-:Y:S01]  /*0d30*/  IMAD.SHL.U32 R4, R4, 0x80, RZ ;  /* 0x0000008004047824 */ /* 0x000fe200078e00ff */
[----:B------:R-:W-:Y:S01]  /*0d40*/  SHF.R.S32.HI R14, RZ, 0x1f, R5 ;  /* 0x0000001fff0e7819 */ /* 0x000fe20000011405 */
[----:B------:R-:W-:Y:S01]  /*0d50*/  IMAD.IADD R6, R7, 0x1, -R6 ;  /* 0x0000000107067824 */ /* 0x000fe200078e0a06 */
[----:B------:R-:W-:-:S02]  /*0d60*/  LOP3.LUT R15, R15, 0xfffffff8, RZ, 0xc0, !PT ;  /* 0xfffffff80f0f7812 */ /* 0x000fc400078ec0ff */
[----:B------:R-:W-:Y:S01]  /*0d70*/  LEA.HI R3, R3, R21, RZ, 0x5 ;  /* 0x0000001503037211 */ /* 0x000fe200078f28ff */
[----:B0-----:R-:W-:Y:S01]  /*0d80*/  IMAD.HI R2, R23, 0x55555556, RZ ;  /* 0x5555555617027827 */ /* 0x001fe200078e02ff */
[CC--:B------:R-:W-:Y:S02]  /*0d90*/  LEA.HI R7, R14.reuse, R5.reuse, RZ, 0x4 ;  /* 0x000000050e077211 */ /* 0x0c0fe400078f20ff */
[----:B------:R-:W-:Y:S01]  /*0da0*/  LEA.HI R5, R14, R5, RZ, 0x5 ;  /* 0x000000050e057211 */ /* 0x000fe200078f28ff */
[----:B------:R-:W-:Y:S01]  /*0db0*/  IMAD.IADD R12, R12, 0x1, -R15 ;  /* 0x000000010c0c7824 */ /* 0x000fe200078e0a0f */
[----:B------:R-:W-:Y:S01]  /*0dc0*/  LEA.HI R2, R2, R2, RZ, 0x1 ;  /* 0x0000000202027211 */ /* 0x000fe200078f08ff */
[----:B------:R-:W-:Y:S01]  /*0dd0*/  IMAD R6, R6, 0x8, R13 ;  /* 0x0000000806067824 */ /* 0x000fe200078e020d */
[----:B------:R-:W-:Y:S02]  /*0de0*/  LOP3.LUT R24, R4, 0x80, RZ, 0xc0, !PT ;  /* 0x0000008004187812 */ /* 0x000fe400078ec0ff */
[----:B------:R-:W-:Y:S01]  /*0df0*/  SHF.R.S32.HI R3, RZ, 0x5, R3 ;  /* 0x00000005ff037819 */ /* 0x000fe20000011403 */
[----:B------:R-:W-:Y:S01]  /*0e00*/  IMAD R2, R2, -0x3, R23 ;  /* 0xfffffffd02027824 */ /* 0x000fe200078e0217 */
[----:B------:R-:W-:Y:S01]  /*0e10*/  SHF.R.S32.HI R5, RZ, 0x5, R5 ;  /* 0x00000005ff057819 */ /* 0x000fe20000011405 */
[----:B------:R-:W-:Y:S01]  /*0e20*/  STL [R1+0x28], R24 ;  /* 0x0000281801007387 */ /* 0x000fe20000100800 */
[----:B------:R-:W-:Y:S01]  /*0e30*/  SHF.R.U32.HI R20, RZ, 0x3, R24 ;  /* 0x00000003ff147819 */ /* 0x000fe20000011618 */
[----:B------:R-:W-:Y:S01]  /*0e40*/  IMAD R3, R3, 0x10, R12 ;  /* 0x0000001003037824 */ /* 0x000fe200078e020c */
[----:B------:R-:W-:Y:S01]  /*0e50*/  LOP3.LUT R4, R24, 0x10, R7, 0xf8, !PT ;  /* 0x0000001018047812 */ /* 0x000fe200078ef807 */
[----:B------:R-:W-:Y:S01]  /*0e60*/  IMAD R5, R5, 0x1800, R17 ;  /* 0x0000180005057824 */ /* 0x000fe200078e0211 */
[----:B------:R-:W-:Y:S01]  /*0e70*/  LEA.HI R0, R0, R22, RZ, 0x2 ;  /* 0x0000001600007211 */ /* 0x000fe200078f10ff */
[----:B------:R-:W-:Y:S01]  /*0e80*/  IMAD R3, R2, 0x40, R3 ;  /* 0x0000004002037824 */ /* 0x000fe200078e0203 */
[----:B------:R-:W-:Y:S01]  /*0e90*/  LOP3.LUT R4, R4, R20, RZ, 0x3c, !PT ;  /* 0x0000001404047212 */ /* 0x000fe200078e3cff */
[----:B------:R-:W-:Y:S01]  /*0ea0*/  STL [R1+0x3c], R17 ;  /* 0x00003c1101007387 */ /* 0x000fe20000100800 */
[----:B------:R-:W-:-:S02]  /*0eb0*/  LOP3.LUT R2, R0, 0xfffffffc, RZ, 0xc0, !PT ;  /* 0xfffffffc00027812 */ /* 0x000fc400078ec0ff */
[----:B------:R-:W-:Y:S01]  /*0ec0*/  IADD3 R4, R16, R5, R4 ;  /* 0x0000000510047210 */ /* 0x000fe20007ffe004 */
[----:B------:R-:W-:Y:S01]  /*0ed0*/  STL [R1+0x7c], R20 ;  /* 0x00007c1401007387 */ /* 0x000fe20000100800 */
[----:B------:R-:W-:Y:S01]  /*0ee0*/  VIADD R5, R18, 0x40 ;  /* 0x0000004012057836 */ /* 0x000fe20000000000 */
[----:B------:R-:W-:Y:S02]  /*0ef0*/  LOP3.LUT R8, R8, 0x7ffffffc, RZ, 0xc0, !PT ;  /* 0x7ffffffc08087812 */ /* 0x000fe400078ec0ff */
[----:B------:R0:W-:Y:S03]  /*0f00*/  STL [R1+0x84], R6 ;  /* 0x0000840601007387 */ /* 0x0001e60000100800 */
[----:B------:R-:W-:Y:S01]  /*0f10*/  IMAD.IADD R8, R21, 0x1, -R8 ;  /* 0x0000000115087824 */ /* 0x000fe200078e0a08 */
[----:B------:R1:W-:Y:S03]  /*0f20*/  STL [R1+0x78], R4 ;  /* 0x0000780401007387 */ /* 0x0003e60000100800 */
[----:B------:R-:W-:Y:S01]  /*0f30*/  IMAD.SHL.U32 R154, R8, 0x2, RZ ;  /* 0x00000002089a7824 */ /* 0x000fe200078e00ff */
[----:B------:R2:W-:Y:S01]  /*0f40*/  STL [R1+0x54], R9 ;  /* 0x0000540901007387 */ /* 0x0005e20000100800 */
[----:B0-----:R-:W-:Y:S01]  /*0f50*/  IMAD.IADD R6, R22, 0x1, -R2 ;  /* 0x0000000116067824 */ /* 0x001fe200078e0a02 */
[----:B------:R-:W-:-:S02]  /*0f60*/  SHF.R.S32.HI R2, RZ, 0x2, R0 ;  /* 0x00000002ff027819 */ /* 0x000fc40000011400 */
[----:B------:R-:W-:Y:S01]  /*0f70*/  STL [R1+0x58], R10 ;  /* 0x0000580a01007387 */ /* 0x000fe20000100800 */
[----:B------:R-:W-:Y:S01]  /*0f80*/  VIADD R8, R154, 0x30 ;  /* 0x000000309a087836 */ /* 0x000fe20000000000 */
[----:B------:R-:W-:Y:S01]  /*0f90*/  CS2R R22, SRZ ;  /* 0x0000000000167805 */ /* 0x000fe2000001ff00 */
[C---:B-1----:R-:W-:Y:S01]  /*0fa0*/  IMAD.SHL.U32 R4, R6.reuse, 0x8, RZ ;  /* 0x0000000806047824 */ /* 0x042fe200078e00ff */
[----:B------:R-:W-:Y:S01]  /*0fb0*/  STL [R1+0x80], R3 ;  /* 0x0000800301007387 */ /* 0x000fe20000100800 */
[----:B------:R-:W-:Y:S01]  /*0fc0*/  LEA.HI R0, R6, R6, RZ, 0x1 ;  /* 0x0000000606007211 */ /* 0x000fe200078f08ff */
[----:B--2---:R-:W-:Y:S02]  /*0fd0*/  VIADD R9, R26, 0x10 ;  /* 0x000000101a097836 */ /* 0x004fe40000000000 */
[----:B------:R-:W-:Y:S01]  /*0fe0*/  STL [R1+0x5c], R11 ;  /* 0x00005c0b01007387 */ /* 0x000fe20000100800 */
[----:B------:R-:W-:Y:S02]  /*0ff0*/  LOP3.LUT R2, R0, 0x1ffffffe, RZ, 0xc0, !PT ;  /* 0x1ffffffe00027812 */ /* 0x000fe400078ec0ff */
[----:B------:R-:W-:Y:S01]  /*1000*/  LOP3.LUT R0, R24, 0x10, R18, 0xf8, !PT ;  /* 0x0000001018007812 */ /* 0x000fe200078ef812 */
[----:B------:R-:W-:Y:S02]  /*1010*/  STL [R1+0x68], RZ ;  /* 0x000068ff01007387 */ /* 0x000fe40000100800 */
[----:B------:R-:W-:Y:S01]  /*1020*/  IMAD.IADD R2, R6, 0x1, -R2 ;  /* 0x0000000106027824 */ /* 0x000fe200078e0a02 */
[----:B------:R-:W-:Y:S01]  /*1030*/  LOP3.LUT R0, R0, R20, RZ, 0x3c, !PT ;  /* 0x0000001400007212 */ /* 0x000fe200078e3cff */
[----:B------:R-:W-:Y:S04]  /*1040*/  STL [R1+0xc], RZ ;  /* 0x00000cff01007387 */ /* 0x000fe80000100800 */
[----:B------:R-:W-:Y:S04]  /*1050*/  STL [R1+0x4c], R4 ;  /* 0x00004c0401007387 */ /* 0x000fe80000100800 */
[----:B------:R0:W-:Y:S04]  /*1060*/  STL [R1+0x34], R9 ;  /* 0x0000340901007387 */ /* 0x0001e80000100800 */
[----:B------:R1:W-:Y:S01]  /*1070*/  STL [R1+0x8], R5 ;  /* 0x0000080501007387 */ /* 0x0003e20000100800 */
[----:B0-----:R-:W-:Y:S01]  /*1080*/  SHF.R.S32.HI R9, RZ, 0x1f, R5 ;  /* 0x0000001fff097819 */ /* 0x001fe20000011405 */
[----:B-1----:R-:W-:-:S04]  /*1090*/  VIADD R5, R4, 0x20 ;  /* 0x0000002004057836 */ /* 0x002fc80000000000 */
[----:B------:R0:W-:Y:S01]  /*10a0*/  STL [R1+0x30], R9 ;  /* 0x0000300901007387 */ /* 0x0001e20000100800 */
[----:B------:R-:W-:-:S03]  /*10b0*/  VIADD R4, R4, 0x40 ;  /* 0x0000004004047836 */ /* 0x000fc60000000000 */
[----:B------:R1:W-:Y:S02]  /*10c0*/  STL [R1+0x6c], R5 ;  /* 0x00006c0501007387 */ /* 0x0003e40000100800 */
[----:B------:R-:W-:Y:S02]  /*10d0*/  SHF.R.S32.HI R6, RZ, 0x1f, R4 ;  /* 0x0000001fff067819 */ /* 0x000fe40000011404 */
[----:B------:R2:W-:Y:S01]  /*10e0*/  STL [R1+0x74], R4 ;  /* 0x0000740401007387 */ /* 0x0005e20000100800 */
[----:B0-----:R-:W-:Y:S02]  /*10f0*/  SHF.R.S32.HI R9, RZ, 0x1f, R8 ;  /* 0x0000001fff097819 */ /* 0x001fe40000011408 */
[----:B-1----:R-:W-:Y:S02]  /*1100*/  SHF.R.S32.HI R5, RZ, 0x1f, R5 ;  /* 0x0000001fff057819 */ /* 0x002fe40000011405 */
[----:B--2---:R-:W-:-:S03]  /*1110*/  SHF.R.S32.HI R4, RZ, 0x4, R7 ;  /* 0x00000004ff047819 */ /* 0x004fc60000011407 */
[----:B------:R0:W-:Y:S01]  /*1120*/  STL [R1+0x8c], R5 ;  /* 0x00008c0501007387 */ /* 0x0001e20000100800 */
[----:B------:R-:W-:-:S03]  /*1130*/  VIADD R7, R154, 0x38 ;  /* 0x000000389a077836 */ /* 0x000fc60000000000 */
[----:B------:R1:W-:Y:S02]  /*1140*/  STL [R1+0x88], R6 ;  /* 0x0000880601007387 */ /* 0x0003e40000100800 */
[----:B------:R-:W-:Y:S01]  /*1150*/  SHF.R.S32.HI R8, RZ, 0x1f, R7 ;  /* 0x0000001fff087819 */ /* 0x000fe20000011407 */
[----:B0-----:R-:W-:Y:S02]  /*1160*/  IMAD.IADD R5, R17, 0x1, R0 ;  /* 0x0000000111057824 */ /* 0x001fe400078e0200 */
[C---:B------:R-:W-:Y:S02]  /*1170*/  VIADD R0, R154.reuse, 0x28 ;  /* 0x000000289a007836 */ /* 0x040fe40000000000 */
[C---:B-1----:R-:W-:Y:S01]  /*1180*/  VIADD R6, R154.reuse, 0x40 ;  /* 0x000000409a067836 */ /* 0x042fe20000000000 */
[----:B------:R0:W-:Y:S01]  /*1190*/  STL [R1+0x48], R5 ;  /* 0x0000480501007387 */ /* 0x0001e20000100800 */
[----:B------:R-:W-:-:S03]  /*11a0*/  VIADD R0, R154, 0x58 ;  /* 0x000000589a007836 */ /* 0x000fc60000000000 */
[----:B------:R1:W-:Y:S01]  /*11b0*/  STL [R1+0x1c], R4 ;  /* 0x00001c0401007387 */ /* 0x0003e20000100800 */
[----:B------:R-:W-:Y:S01]  /*11c0*/  SHF.R.S32.HI R7, RZ, 0x1f, R6 ;  /* 0x0000001fff077819 */ /* 0x000fe20000011406 */
[C---:B0-----:R-:W-:Y:S02]  /*11d0*/  VIADD R5, R154.reuse, 0x48 ;  /* 0x000000489a057836 */ /* 0x041fe40000000000 */
[----:B-1----:R-:W-:-:S03]  /*11e0*/  VIADD R4, R154, 0x50 ;  /* 0x000000509a047836 */ /* 0x002fc60000000000 */
[----:B------:R-:W-:Y:S02]  /*11f0*/  SHF.R.S32.HI R6, RZ, 0x1f, R5 ;  /* 0x0000001fff067819 */ /* 0x000fe40000011405 */
[----:B------:R-:W-:Y:S02]  /*1200*/  SHF.R.S32.HI R5, RZ, 0x1f, R4 ;  /* 0x0000001fff057819 */ /* 0x000fe40000011404 */
[----:B------:R-:W-:Y:S01]  /*1210*/  SHF.R.S32.HI R4, RZ, 0x1f, R0 ;  /* 0x0000001fff047819 */ /* 0x000fe20000011400 */
[----:B------:R-:W-:-:S05]  /*1220*/  IMAD R0, R2, 0x8, R3 ;  /* 0x0000000802007824 */ /* 0x000fca00078e0203 */
[----:B------:R0:W-:Y:S02]  /*1230*/  STL [R1+0x40], R0 ;  /* 0x0000400001007387 */ /* 0x0001e40000100800 */
.L_x_12464:
[----:B--2-4-:R-:W0:Y:S01]  /*1240*/  LDL.LU R11, [R1+0x58] ;  /* 0x00005800010b7983 */ /* 0x014e220000300800 */
[----:B------:R-:W-:Y:S01]  /*1250*/  ULDC.64 UR4, c[0x0][0xa28] ;  /* 0x00028a0000047ab9 */ /* 0x000fe20000000a00 */
[----:B-1----:R-:W1:Y:S01]  /*1260*/  LDC.64 R4, c[0x0][0xa08] ;  /* 0x00028200ff047b82 */ /* 0x002e620000000a00 */
[----:B------:R-:W-:Y:S01]  /*1270*/  IMAD.MOV.U32 R64, RZ, RZ, RZ ;  /* 0x000000ffff407224 */ /* 0x000fe200078e00ff */
[----:B------:R-:W1:Y:S01]  /*1280*/  LDL R28, [R1+0x5c] ;  /* 0x00005c00011c7983 */ /* 0x000e620000100800 */
[----:B------:R-:W-:Y:S01]  /*1290*/  ISETP.NE.U32.AND P0, PT, RZ, UR4, PT ;  /* 0x00000004ff007c0c */ /* 0x000fe2000bf05070 */
[----:B-----5:R-:W-:Y:S01]  /*12a0*/  IMAD.MOV.U32 R10, RZ, RZ, RZ ;  /* 0x000000ffff0a7224 */ /* 0x020fe200078e00ff */
[----:B------:R-:W-:Y:S02]  /*12b0*/  ULDC.64 UR6, c[0x0][0xa20] ;  /* 0x0002880000067ab9 */ /* 0x000fe40000000a00 */
[----:B------:R-:W-:Y:S01]  /*12c0*/  ISETP.NE.AND.EX P0, PT, RZ, UR5, PT, P0 ;  /* 0x00000005ff007c0c */ /* 0x000fe2000bf05300 */
[----:B------:R-:W-:-:S02]  /*12d0*/  ULDC.64 UR4, c[0x0][0xa18] ;  /* 0x0002860000047ab9 */ /* 0x000fc40000000a00 */
[----:B------:R-:W-:-:S04]  /*12e0*/  ISETP.NE.U32.AND P1, PT, RZ, UR4, PT ;  /* 0x00000004ff007c0c */ /* 0x000fc8000bf25070 */
[----:B------:R-:W-:Y:S01]  /*12f0*/  ISETP.NE.AND.EX P1, PT, RZ, UR5, PT, P1 ;  /* 0x00000005ff007c0c */ /* 0x000fe2000bf25310 */
[----:B------:R-:W-:Y:S02]  /*1300*/  ULDC.64 UR4, c[0x0][0xa08] ;  /* 0x0002820000047ab9 */ /* 0x000fe40000000a00 */
[----:B------:R-:W-:-:S03]  /*1310*/  ISETP.NE.U32.AND P3, PT, RZ, UR4, PT ;  /* 0x00000004ff007c0c */ /* 0x000fc6000bf65070 */
[----:B------:R-:W2:Y:S01]  /*1320*/  @P0 LDC.64 R2, c[0x0][0xa28] ;  /* 0x00028a00ff020b82 */ /* 0x000ea20000000a00 */
[----:B------:R-:W-:-:S07]  /*1330*/  ISETP.NE.AND.EX P3, PT, RZ, UR5, PT, P3 ;  /* 0x00000005ff007c0c */ /* 0x000fce000bf65330 */
[----:B------:R-:W3:Y:S01]  /*1340*/  @P1 LDC.64 R6, c[0x0][0xa18] ;  /* 0x00028600ff061b82 */ /* 0x000ee20000000a00 */
[----:B------:R-:W-:Y:S02]  /*1350*/  ULDC UR4, c[0x0][0x288] ;  /* 0x0000a20000047ab9 */ /* 0x000fe40000000800 */
[----:B------:R-:W-:Y:S01]  /*1360*/  IMAD.U32 R155, RZ, RZ, UR4 ;  /* 0x00000004ff9b7e24 */ /* 0x000fe2000f8e00ff */
[----:B------:R-:W-:Y:S01]  /*1370*/  ULDC.64 UR4, c[0x0][0x418] ;  /* 0x0001060000047ab9 */ /* 0x000fe20000000a00 */
[----:B-1----:R-:W-:-:S04]  /*1380*/  IMAD.WIDE R8, R28, 0x4, R4 ;  /* 0x000000041c087825 */ /* 0x002fc800078e0204 */
[C---:B---3--:R-:W-:Y:S01]  /*1390*/  @P1 IMAD.WIDE R4, R28.reuse, 0x4, R6 ;  /* 0x000000041c041825 */ /* 0x048fe200078e0206 */
[----:B------:R-:W5:Y:S03]  /*13a0*/  @P3 LDG.E R64, desc[UR42][R8.64] ;  /* 0x0000002a08403981 */ /* 0x000f66000c1e1900 */
[----:B--2---:R-:W-:Y:S01]  /*13b0*/  @P0 IMAD.WIDE R2, R28, 0x4, R2 ;  /* 0x000000041c020825 */ /* 0x004fe200078e0202 */
[----:B------:R-:W5:Y:S04]  /*13c0*/  @P1 LDG.E R155, desc[UR42][R4.64] ;  /* 0x0000002a049b1981 */ /* 0x000f68000c1e1900 */
[----:B------:R1:W-:Y:S01]  /*13d0*/  STL [R1+0x64], R28 ;  /* 0x0000641c01007387 */ /* 0x0003e20000100800 */
[----:B------:R-:W-:-:S03]  /*13e0*/  UISETP.NE.U32.AND UP0, UPT, UR4, URZ, UPT ;  /* 0x0000003f0400728c */ /* 0x000fc6000bf05070 */
[----:B------:R-:W-:Y:S01]  /*13f0*/  ULDC UR4, c[0x0][0x424] ;  /* 0x0001090000047ab9 */ /* 0x000fe20000000800 */
[----:B------:R-:W-:Y:S01]  /*1400*/  UISETP.NE.AND.EX UP0, UPT, UR5, URZ, UPT, UP0 ;  /* 0x0000003f0500728c */ /* 0x000fe2000bf05300 */
[----:B------:R2:W5:Y:S01]  /*1410*/  @P0 LDG.E R10, desc[UR42][R2.64] ;  /* 0x0000002a020a0981 */ /* 0x000562000c1e1900 */
[----:B------:R-:W-:Y:S01]  /*1420*/  ISETP.NE.U32.AND P2, PT, RZ, UR6, PT ;  /* 0x00000006ff007c0c */ /* 0x000fe2000bf45070 */
[----:B------:R-:W-:Y:S01]  /*1430*/  ULDC UR5, c[0x0][0x2f0] ;  /* 0x0000bc0000057ab9 */ /* 0x000fe20000000800 */
[----:B------:R-:W-:Y:S01]  /*1440*/  USEL UR4, UR4, 0x1, UP0 ;  /* 0x0000000104047887 */ /* 0x000fe20008000000 */
[C---:B0-----:R-:W-:Y:S02]  /*1450*/  LOP3.LUT R0, R11.reuse, 0xff0000, RZ, 0xc0, !PT ;  /* 0x00ff00000b007812 */ /* 0x041fe400078ec0ff */
[----:B--2---:R-:W-:Y:S01]  /*1460*/  LOP3.LUT R2, R11, 0xff000000, RZ, 0xc0, !PT ;  /* 0xff0000000b027812 */ /* 0x004fe200078ec0ff */
[----:B------:R-:W-:Y:S01]  /*1470*/  UIMAD UR4, UR4, UR5, URZ ;  /* 0x00000005040472a4 */ /* 0x000fe2000f8e023f */
[----:B------:R-:W-:-:S02]  /*1480*/  ISETP.NE.AND.EX P2, PT, RZ, UR7, PT, P2 ;  /* 0x00000007ff007c0c */ /* 0x000fc4000bf45320 */
[----:B------:R-:W-:Y:S01]  /*1490*/  SHF.R.U32.HI R3, RZ, 0x8, R2 ;  /* 0x00000008ff037819 */ /* 0x000fe20000011602 */
[----:B------:R-:W-:Y:S01]  /*14a0*/  ULDC UR5, c[0x0][0x348] ;  /* 0x0000d20000057ab9 */ /* 0x000fe20000000800 */
[----:B------:R-:W-:Y:S02]  /*14b0*/  LOP3.LUT R153, R11, 0xffff, RZ, 0xc0, !PT ;  /* 0x0000ffff0b997812 */ /* 0x000fe400078ec0ff */
[----:B------:R-:W-:Y:S01]  /*14c0*/  LEA.HI R12, R0, R3, RZ, 0x10 ;  /* 0x00000003000c7211 */ /* 0x000fe200078f80ff */
        /* <DEDUP_REMOVED lines=10> */
.L_x_12259:
[----:B------:R-:W-:Y:S02]  /*1570*/  IMAD.U32 R27, RZ, RZ, UR5 ;  /* 0x00000005ff1b7e24 */ /* 0x000fe4000f8e00ff */
[----:B------:R-:W-:Y:S01]  /*1580*/  IMAD.U32 R29, RZ, RZ, UR4 ;  /* 0x00000004ff1d7e24 */ /* 0x000fe2000f8e00ff */
[----:B------:R-:W-:Y:S06]  /*1590*/  @!P2 BRA `(.L_x_12260) ;  /* 0x000000000010a947 */ /* 0x000fec0003800000 */
[----:B------:R-:W0:Y:S02]  /*15a0*/  LDC.64 R2, c[0x0][0xa20] ;  /* 0x00028800ff027b82 */ /* 0x000e240000000a00 */
[----:B0-----:R-:W-:-:S05]  /*15b0*/  IMAD.WIDE R2, R28, 0x4, R2 ;  /* 0x000000041c027825 */ /* 0x001fca00078e0202 */
[----:B------:R0:W5:Y:S01]  /*15c0*/  LDG.E R29, desc[UR42][R2.64] ;  /* 0x0000002a021d7981 */ /* 0x000162000c1e1900 */
[----:B------:R-:W-:Y:S05]  /*15d0*/  BRA `(.L_x_12261) ;  /* 0x0000000000107947 */ /* 0x000fea0003800000 */
.L_x_12260:
[----:B------:R-:W-:Y:S05]  /*15e0*/  @!P3 BRA `(.L_x_12261) ;  /* 0x00000000000cb947 */ /* 0x000fea0003800000 */
[----:B------:R-:W2:Y:S04]  /*15f0*/  LDG.E R0, desc[UR42][R8.64] ;  /* 0x0000002a08007981 */ /* 0x000ea8000c1e1900 */
[----:B------:R-:W2:Y:S02]  /*1600*/  LDG.E R29, desc[UR42][R8.64+0x4] ;  /* 0x0000042a081d7981 */ /* 0x000ea4000c1e1900 */
[----:B--2---:R-:W-:-:S07]  /*1610*/  IMAD.IADD R29, R29, 0x1, -R0 ;  /* 0x000000011d1d7824 */ /* 0x004fce00078e0a00 */
.L_x_12261:
[----:B------:R-:W-:Y:S01]  /*1620*/  ULDC.64 UR4, c[0x0][0xa10] ;  /* 0x0002840000047ab9 */ /* 0x000fe20000000a00 */
[----:B------:R-:W2:Y:S01]  /*1630*/  LDL R13, [R1+0x54] ;  /* 0x00005400010d7983 */ /* 0x000ea20000100800 */
[----:B------:R-:W-:Y:S01]  /*1640*/  ISETP.NE.U32.AND P0, PT, RZ, UR4, PT ;  /* 0x00000004ff007c0c */ /* 0x000fe2000bf05070 */
[----:B0-----:R-:W0:Y:S03]  /*1650*/  LDC R2, c[0x0][0x448] ;  /* 0x00011200ff027b82 */ /* 0x001e260000000800 */
[----:B------:R-:W-:Y:S01]  /*1660*/  ISETP.NE.AND.EX P0, PT, RZ, UR5, PT, P0 ;  /* 0x00000005ff007c0c */ /* 0x000fe2000bf05300 */
[----:B------:R-:W-:Y:S02]  /*1670*/  ULDC.64 UR4, c[0x0][0xa30] ;  /* 0x00028c0000047ab9 */ /* 0x000fe40000000a00 */
[----:B------:R-:W-:-:S04]  /*1680*/  ISETP.NE.U32.AND P1, PT, RZ, UR4, PT ;  /* 0x00000004ff007c0c */ /* 0x000fc8000bf25070 */
[----:B------:R-:W-:-:S06]  /*1690*/  ISETP.NE.AND.EX P1, PT, RZ, UR5, PT, P1 ;  /* 0x00000005ff007c0c */ /* 0x000fcc000bf25310 */
[----:B------:R-:W1:Y:S08]  /*16a0*/  @P0 LDC.64 R4, c[0x0][0xa10] ;  /* 0x00028400ff040b82 */ /* 0x000e700000000a00 */
[----:B------:R-:W3:Y:S01]  /*16b0*/  @P1 LDC.64 R6, c[0x0][0xa30] ;  /* 0x00028c00ff061b82 */ /* 0x000ee20000000a00 */
[----:B-1----:R-:W-:-:S05]  /*16c0*/  @P0 IMAD.WIDE R4, R28, 0x4, R4 ;  /* 0x000000041c040825 */ /* 0x002fca00078e0204 */
[----:B------:R-:W4:Y:S04]  /*16d0*/  @P0 LDG.E R0, desc[UR42][R4.64] ;  /* 0x0000002a04000981 */ /* 0x000f28000c1e1900 */
[----:B------:R-:W4:Y:S01]  /*16e0*/  @P0 LDG.E R9, desc[UR42][R4.64+0x4] ;  /* 0x0000042a04090981 */ /* 0x000f22000c1e1900 */
[----:B-----5:R-:W-:Y:S02]  /*16f0*/  IMAD.MOV.U32 R24, RZ, RZ, R29 ;  /* 0x000000ffff187224 */ /* 0x020fe400078e001d */
[----:B---3--:R-:W-:-:S05]  /*1700*/  @P1 IMAD.WIDE R6, R28, 0x4, R6 ;  /* 0x000000041c061825 */ /* 0x008fca00078e0206 */
[----:B------:R1:W5:Y:S01]  /*1710*/  @P1 LDG.E R24, desc[UR42][R6.64] ;  /* 0x0000002a06181981 */ /* 0x000362000c1e1900 */
[----:B0-----:R-:W-:Y:S01]  /*1720*/  ISETP.NE.AND P1, PT, R2, 0x1, PT ;  /* 0x000000010200780c */ /* 0x001fe20003f25270 */
[----:B------:R-:W-:Y:S01]  /*1730*/  IMAD.IADD R10, R29, 0x1, -R10 ;  /* 0x000000011d0a7824 */ /* 0x000fe200078e0a0a */
[----:B------:R-:W0:Y:S11]  /*1740*/  LDC.64 R2, c[0x0][0x9e0] ;  /* 0x00027800ff027b82 */ /* 0x000e360000000a00 */
[----:B------:R-:W3:Y:S08]  /*1750*/  @P1 LDC R11, c[0x0][0x44c] ;  /* 0x00011300ff0b1b82 */ /* 0x000ef00000000800 */
[----:B------:R-:W1:Y:S01]  /*1760*/  @P1 LDC R8, c[0x0][0x450] ;  /* 0x00011400ff081b82 */ /* 0x000e620000000800 */
[----:B0-----:R-:W-:Y:S01]  /*1770*/  ISETP.GE.AND P2, PT, R3, 0x1, PT ;  /* 0x000000010300780c */ /* 0x001fe20003f46270 */
[----:B--2---:R-:W-:-:S05]  /*1780*/  IMAD R14, R13, 0xc0, RZ ;  /* 0x000000c00d0e7824 */ /* 0x004fca00078e02ff */
[----:B------:R0:W-:Y:S01]  /*1790*/  STL [R1+0x20], R14 ;  /* 0x0000200e01007387 */ /* 0x0001e20000100800 */
[----:B----4-:R-:W-:Y:S02]  /*17a0*/  @P0 IMAD.IADD R27, R9, 0x1, -R0 ;  /* 0x00000001091b0824 */ /* 0x010fe400078e0a00 */
[----:B------:R-:W-:Y:S02]  /*17b0*/  VIADD R0, R14, 0xbf ;  /* 0x000000bf0e007836 */ /* 0x000fe40000000000 */
[----:B------:R-:W-:Y:S02]  /*17c0*/  IMAD.IADD R13, R10, 0x1, R27 ;  /* 0x000000010a0d7824 */ /* 0x000fe400078e021b */
[----:B---3--:R-:W-:-:S03]  /*17d0*/  @P1 IMAD.HI.U32 R5, R0, R11, RZ ;  /* 0x0000000b00051227 */ /* 0x008fc600078e00ff */
[----:B------:R0:W-:Y:S01]  /*17e0*/  STL [R1], R13 ;  /* 0x0000000d01007387 */ /* 0x0001e20000100800 */
[----:B------:R-:W-:Y:S01]  /*17f0*/  IMAD.MOV.U32 R4, RZ, RZ, R0 ;  /* 0x000000ffff047224 */ /* 0x000fe200078e0000 */
[----:B-1----:R-:W-:Y:S01]  /*1800*/  @P1 SHF.R.U32.HI R4, RZ, R8, R5 ;  /* 0x00000008ff041219 */ /* 0x002fe20000011605 */
[C---:B------:R-:W-:Y:S01]  /*1810*/  VIADD R0, R13.reuse, 0x7f ;  /* 0x0000007f0d007836 */ /* 0x040fe20000000000 */
[----:B------:R-:W-:-:S04]  /*1820*/  IADD3 R7, R13, 0x1, -R155 ;  /* 0x000000010d077810 */ /* 0x000fc80007ffe89b */
[----:B------:R-:W-:Y:S01]  /*1830*/  SHF.R.S32.HI R5, RZ, 0x1f, R0 ;  /* 0x0000001fff057819 */ /* 0x000fe20000011400 */
[----:B------:R-:W-:-:S03]  /*1840*/  IMAD.IADD R9, R7, 0x1, R4 ;  /* 0x0000000107097824 */ /* 0x000fc600078e0204 */
[----:B------:R-:W-:Y:S01]  /*1850*/  LEA.HI R5, R5, R0, RZ, 0x7 ;  /* 0x0000000005057211 */ /* 0x000fe200078f38ff */
[----:B------:R-:W-:-:S03]  /*1860*/  IMAD.IADD R2, R9, 0x1, R2 ;  /* 0x0000000109027824 */ /* 0x000fc600078e0202 */
[----:B------:R-:W-:Y:S01]  /*1870*/  SHF.R.S32.HI R25, RZ, 0x7, R5 ;  /* 0x00000007ff197819 */ /* 0x000fe20000011405 */
[----:B0-----:R-:W-:Y:S06]  /*1880*/  @!P2 BRA `(.L_x_12262) ;  /* 0x000000000048a947 */ /* 0x001fec0003800000 */
        /* <DEDUP_REMOVED lines=11> */
.L_x_12264:
[----:B------:R-:W-:-:S13]  /*1940*/  ISETP.NE.AND P0, PT, R3, 0x1, PT ;  /* 0x000000010300780c */ /* 0x000fda0003f05270 */
[----:B------:R-:W0:Y:S02]  /*1950*/  @P0 LDC.64 R4, c[0x0][0x9e8] ;  /* 0x00027a00ff040b82 */ /* 0x000e240000000a00 */
[----:B0-----:R-:W-:-:S05]  /*1960*/  @P0 IMAD.HI.U32 R4, R0, R4, RZ ;  /* 0x0000000400040227 */ /* 0x001fca00078e00ff */
[----:B------:R-:W-:-:S07]  /*1970*/  @P0 SHF.R.U32.HI R0, RZ, R5, R4 ;  /* 0x00000005ff000219 */ /* 0x000fce0000011604 */
.L_x_12265:
[----:B------:R-:W-:Y:S05]  /*1980*/  BSYNC B0 ;  /* 0x0000000000007941 */ /* 0x000fea0003800000 */
.L_x_12263:
[----:B------:R-:W-:-:S05]  /*1990*/  IMAD R5, R0, R3, R3 ;  /* 0x0000000300057224 */ /* 0x000fca00078e0203 */
[----:B------:R-:W-:-:S07]  /*19a0*/  VIMNMX R2, R2, R5, PT ;  /* 0x0000000502027248 */ /* 0x000fce0003fe0100 */
.L_x_12262:
[----:B------:R-:W0:Y:S01]  /*19b0*/  @P1 LDC R0, c[0x0][0x44c] ;  /* 0x00011300ff001b82 */ /* 0x000e220000000800 */
[----:B------:R-:W-:Y:S01]  /*19c0*/  VIADD R2, R2, 0x7f ;  /* 0x0000007f02027836 */ /* 0x000fe20000000000 */
[----:B------:R-:W-:Y:S01]  /*19d0*/  ULDC UR4, c[0x0][0x9dc] ;  /* 0x0002770000047ab9 */ /* 0x000fe20000000800 */
[----:B------:R-:W-:Y:S02]  /*19e0*/  IMAD.MOV.U32 R7, RZ, RZ, R14 ;  /* 0x000000ffff077224 */ /* 0x000fe400078e000e */
[----:B------:R-:W-:Y:S01]  /*19f0*/  IMAD.IADD R88, R13, 0x1, -R155 ;  /* 0x000000010d587824 */ /* 0x000fe200078e0a9b */
[----:B------:R-:W-:Y:S02]  /*1a00*/  SHF.R.S32.HI R5, RZ, 0x1f, R2 ;  /* 0x0000001fff057819 */ /* 0x000fe40000011402 */
[----:B------:R-:W1:Y:S02]  /*1a10*/  @P1 LDC R9, c[0x0][0x450] ;  /* 0x00011400ff091b82 */ /* 0x000e640000000800 */
[----:B------:R-:W-:Y:S01]  /*1a20*/  LEA.HI R5, R5, R2, RZ, 0x7 ;  /* 0x0000000205057211 */ /* 0x000fe200078f38ff */
[----:B0-----:R-:W-:-:S05]  /*1a30*/  @P1 IMAD.HI.U32 R0, R14, R0, RZ ;  /* 0x000000000e001227 */ /* 0x001fca00078e00ff */
        /* <DEDUP_REMOVED lines=16> */
.L_x_12268:
[----:B------:R-:W-:-:S13]  /*1b40*/  ISETP.NE.AND P0, PT, R3, 0x1, PT ;  /* 0x000000010300780c */ /* 0x000fda0003f05270 */
[----:B------:R-:W0:Y:S02]  /*1b50*/  @P0 LDC.64 R4, c[0x0][0x9e8] ;  /* 0x00027a00ff040b82 */ /* 0x000e240000000a00 */
[----:B0-----:R-:W-:-:S05]  /*1b60*/  @P0 IMAD.HI.U32 R4, R2, R4, RZ ;  /* 0x0000000402040227 */ /* 0x001fca00078e00ff */
[----:B------:R-:W-:-:S07]  /*1b70*/  @P0 SHF.R.U32.HI R2, RZ, R5, R4 ;  /* 0x00000005ff020219 */ /* 0x000fce0000011604 */
.L_x_12269:
[----:B------:R-:W-:Y:S05]  /*1b80*/  BSYNC B0 ;  /* 0x0000000000007941 */ /* 0x000fea0003800000 */
.L_x_12267:
[----:B------:R-:W-:-:S05]  /*1b90*/  IMAD R3, R2, R3, RZ ;  /* 0x0000000302037224 */ /* 0x000fca00078e02ff */
[----:B------:R-:W-:-:S07]  /*1ba0*/  VIMNMX R0, R0, R3, !PT ;  /* 0x0000000300007248 */ /* 0x000fce0007fe0100 */
.L_x_12266:
        /* <DEDUP_REMOVED lines=43> */
.L_x_12271:
[----:B------:R-:W-:Y:S05]  /*1e60*/  BSYNC B0 ;  /* 0x0000000000007941 */ /* 0x000fea0003800000 */
.L_x_12270:
        /* <DEDUP_REMOVED lines=36> */
.L_x_12274:
[----:B------:R-:W-:Y:S05]  /*20b0*/  BSYNC B6 ;  /* 0x0000000000067941 */ /* 0x000fea0003800000 */
.L_x_12273:
        /* <DEDUP_REMOVED lines=20> */
.L_x_12276:
[----:B------:R-:W-:Y:S05]  /*2200*/  BSYNC B6 ;  /* 0x0000000000067941 */ /* 0x000fea0003800000 */
.L_x_12275:
[----:B------:R-:W2:Y:S01]  /*2210*/  LDL.64 R32, [R1+0x10] ;  /* 0x0000100001207983 */ /* 0x000ea20000100a00 */
[----:B------:R-:W-:-:S03]  /*2220*/  ULDC.64 UR4, c[0x0][0x9f8] ;  /* 0x00027e0000047ab9 */ /* 0x000fc60000000a00 */
[----:B------:R-:W2:Y:S01]  /*2230*/  LDL.64 R20, [R1+0x10] ;  /* 0x0000100001147983 */ /* 0x000ea20000100a00 */
[----:B------:R-:W-:Y:S01]  /*2240*/  ISETP.NE.U32.AND P0, PT, RZ, UR4, PT ;  /* 0x00000004ff007c0c */ /* 0x000fe2000bf05070 */
[----:B------:R-:W-:Y:S01]  /*2250*/  IMAD.MOV.U32 R66, RZ, RZ, R28 ;  /* 0x000000ffff427224 */ /* 0x000fe200078e001c */
[----:B------:R-:W0:Y:S01]  /*2260*/  LDC.64 R58, c[0x0][0x3f8] ;  /* 0x0000fe00ff3a7b82 */ /* 0x000e220000000a00 */
[----:B------:R-:W3:Y:S01]  /*2270*/  LDL R12, [R1+0x28] ;  /* 0x00002800010c7983 */ /* 0x000ee20000100800 */
[----:B------:R-:W-:Y:S01]  /*2280*/  ISETP.NE.AND.EX P0, PT, RZ, UR5, PT, P0 ;  /* 0x00000005ff007c0c */ /* 0x000fe2000bf05300 */
[----:B------:R-:W-:Y:S01]  /*2290*/  VIADD R65, R18, 0x20 ;  /* 0x0000002012417836 */ /* 0x000fe20000000000 */
[----:B------:R-:W-:Y:S01]  /*22a0*/  ULDC UR4, c[0x0][0x2f4] ;  /* 0x0000bd0000047ab9 */ /* 0x000fe20000000800 */
[----:B------:R-:W4:Y:S03]  /*22b0*/  LDL R8, [R1+0x7c] ;  /* 0x00007c0001087983 */ /* 0x000f260000100800 */
[----:B------:R-:W1:Y:S08]  /*22c0*/  LDC R53, c[0x0][0x3f4] ;  /* 0x0000fd00ff357b82 */ /* 0x000e700000000800 */
[----:B------:R-:W0:Y:S08]  /*22d0*/  @P0 LDC.64 R4, c[0x0][0x9f8] ;  /* 0x00027e00ff040b82 */ /* 0x000e300000000a00 */
[----:B------:R-:W1:Y:S01]  /*22e0*/  LDC.64 R56, c[0x0][0x408] ;  /* 0x00010200ff387b82 */ /* 0x000e620000000a00 */
[----:B0-----:R-:W-:-:S05]  /*22f0*/  @P0 IMAD.WIDE R4, R28, 0x4, R4 ;  /* 0x000000041c040825 */ /* 0x001fca00078e0204 */
[----:B------:R0:W4:Y:S01]  /*2300*/  @P0 LDG.E R66, desc[UR42][R4.64] ;  /* 0x0000002a04420981 */ /* 0x000122000c1e1900 */
[----:B------:R-:W-:Y:S01]  /*2310*/  ISETP.GE.AND P1, PT, R65, UR4, PT ;  /* 0x0000000441007c0c */ /* 0x000fe2000bf26270 */
[----:B------:R-:W1:Y:S01]  /*2320*/  S2R R28, SR_TID.X ;  /* 0x00000000001c7919 */ /* 0x000e620000002100 */
[----:B--2---:R-:W-:Y:S02]  /*2330*/  IMAD.MOV.U32 R20, RZ, RZ, R32 ;  /* 0x000000ffff147224 */ /* 0x004fe400078e0020 */
[----:B-1----:R-:W-:-:S03]  /*2340*/  VIADD R31, R28, 0xffffff80 ;  /* 0xffffff801c1f7836 */ /* 0x002fc60000000000 */
[----:B------:R-:W-:-:S05]  /*2350*/  SHF.R.S32.HI R21, RZ, 0x1f, R20 ;  /* 0x0000001fff157819 */ /* 0x000fca0000011414 */
[----:B------:R1:W-:Y:S04]  /*2360*/  STL [R1+0x14], R21 ;  /* 0x0000141501007387 */ /* 0x0003e80000100800 */
[----:B------:R-:W2:Y:S04]  /*2370*/  LDL R11, [R1+0x3c] ;  /* 0x00003c00010b7983 */ /* 0x000ea80000100800 */
[----:B------:R-:W2:Y:S01]  /*2380*/  LDL R10, [R1+0x8] ;  /* 0x00000800010a7983 */ /* 0x000ea20000100800 */
[----:B------:R-:W-:Y:S02]  /*2390*/  LEA.HI R28, R31, R31, RZ, 0x1 ;  /* 0x0000001f1f1c7211 */ /* 0x000fe400078f08ff */
[----:B------:R-:W-:-:S02]  /*23a0*/  SEL R3, RZ, 0xffffffff, P1 ;  /* 0xffffffffff037807 */ /* 0x000fc40000800000 */
[----:B------:R-:W-:Y:S02]  /*23b0*/  SHF.R.S32.HI R28, RZ, 0x1, R28 ;  /* 0x00000001ff1c7819 */ /* 0x000fe4000001141c */
[C---:B------:R-:W-:Y:S01]  /*23c0*/  ISETP.GE.AND P0, PT, R18.reuse, UR4, PT ;  /* 0x0000000412007c0c */ /* 0x040fe2000bf06270 */
[----:B0-----:R-:W-:Y:S01]  /*23d0*/  IMAD.SHL.U32 R5, R3, 0x2, RZ ;  /* 0x0000000203057824 */ /* 0x001fe200078e00ff */
[----:B------:R-:W-:Y:S02]  /*23e0*/  SHF.R.S32.HI R3, RZ, 0x1f, R28 ;  /* 0x0000001fff037819 */ /* 0x000fe4000001141c */
[----:B------:R-:W-:Y:S02]  /*23f0*/  SEL R0, RZ, 0x1, P0 ;  /* 0x00000001ff007807 */ /* 0x000fe40000000000 */
[----:B------:R-:W-:Y:S01]  /*2400*/  SHF.R.S32.HI R19, RZ, 0x1f, R18 ;  /* 0x0000001fff137819 */ /* 0x000fe20000011412 */
[----:B------:R-:W-:Y:S01]  /*2410*/  IMAD R4, R3, R58, RZ ;  /* 0x0000003a03047224 */ /* 0x000fe200078e02ff */
[----:B------:R-:W-:-:S02]  /*2420*/  ISETP.GE.AND P3, PT, R18, R53, PT ;  /* 0x000000351200720c */ /* 0x000fc40003f66270 */
[----:B------:R-:W-:Y:S01]  /*2430*/  ISETP.GE.AND P2, PT, R65, R53, PT ;  /* 0x000000354100720c */ /* 0x000fe20003f46270 */
[----:B------:R-:W0:Y:S01]  /*2440*/  S2R R30, SR_TID.X ;  /* 0x00000000001e7919 */ /* 0x000e220000002100 */
[----:B------:R-:W-:Y:S01]  /*2450*/  LOP3.LUT R0, R5, 0x2, R0, 0xe2, !PT ;  /* 0x0000000205007812 */ /* 0x000fe200078ee200 */
[----:B------:R-:W-:Y:S01]  /*2460*/  IMAD R6, R3, R56, RZ ;  /* 0x0000003803067224 */ /* 0x000fe200078e02ff */
[C---:B------:R-:W-:Y:S01]  /*2470*/  SEL R3, R53.reuse, RZ, P3 ;  /* 0x000000ff35037207 */ /* 0x040fe20001800000 */
[C---:B------:R-:W-:Y:S01]  /*2480*/  IMAD R5, R28.reuse, R59, R4 ;  /* 0x0000003b1c057224 */ /* 0x040fe200078e0204 */
        /* <DEDUP_REMOVED lines=13> */
[----:B------:R-:W-:Y:S01]  /*2560*/  LEA.HI R5, R6, R5, RZ, 0x5 ;  /* 0x0000000506057211 */ /* 0x000fe200078f28ff */
[----:B------:R-:W-:Y:S01]  /*2570*/  IMAD.WIDE.U32 R40, R28, R56, R20 ;  /* 0x000000381c287225 */ /* 0x000fe200078e0014 */
[----:B-----5:R-:W-:-:S03]  /*2580*/  SHF.R.S32.HI R7, RZ, 0x1f, R24 ;  /* 0x0000001fff077819 */ /* 0x020fc60000011418 */
[----:B------:R-:W-:Y:S01]  /*2590*/  IMAD.SHL.U32 R4, R3, 0x80, RZ ;  /* 0x0000008003047824 */ /* 0x000fe200078e00ff */
[C---:B---3--:R-:W-:Y:S01]  /*25a0*/  LOP3.LUT R3, R12.reuse, 0x10, R63, 0xf8, !PT ;  /* 0x000000100c037812 */ /* 0x048fe200078ef83f */
[----:B------:R-:W-:Y:S01]  /*25b0*/  IMAD.SHL.U32 R6, R5, 0x80, RZ ;  /* 0x0000008005067824 */ /* 0x000fe200078e00ff */
[----:B------:R-:W-:Y:S01]  /*25c0*/  LOP3.LUT R5, R12, 0x10, R62, 0xf8, !PT ;  /* 0x000000100c057812 */ /* 0x000fe200078ef83e */
[----:B-1----:R-:W-:Y:S01]  /*25d0*/  IMAD.WIDE.U32 R20, R28, R56, R18 ;  /* 0x000000381c147225 */ /* 0x002fe200078e0012 */
[----:B------:R-:W-:Y:S02]  /*25e0*/  LEA.HI R12, R31, R31, RZ, 0x1 ;  /* 0x0000001f1f0c7211 */ /* 0x000fe400078f08ff */
[----:B------:R-:W-:Y:S02]  /*25f0*/  LOP3.LUT R4, R4, 0xfffff000, RZ, 0xc0, !PT ;  /* 0xfffff00004047812 */ /* 0x000fe400078ec0ff */
[----:B----4-:R-:W-:Y:S02]  /*2600*/  LOP3.LUT R3, R3, R8, RZ, 0x3c, !PT ;  /* 0x0000000803037212 */ /* 0x010fe400078e3cff */
[----:B------:R-:W-:-:S02]  /*2610*/  LOP3.LUT R6, R6, 0xfffff000, RZ, 0xc0, !PT ;  /* 0xfffff00006067812 */ /* 0x000fc400078ec0ff */
[----:B------:R-:W-:Y:S01]  /*2620*/  LOP3.LUT R5, R5, R8, RZ, 0x3c, !PT ;  /* 0x0000000805057212 */ /* 0x000fe200078e3cff */
[----:B------:R-:W-:Y:S01]  /*2630*/  IMAD R8, R7, R58, RZ ;  /* 0x0000003a07087224 */ /* 0x000fe200078e02ff */
[----:B------:R-:W-:Y:S01]  /*2640*/  LOP3.LUT R12, R12, 0xfffffffe, RZ, 0xc0, !PT ;  /* 0xfffffffe0c0c7812 */ /* 0x000fe200078ec0ff */
[----:B------:R-:W-:Y:S02]  /*2650*/  IMAD.IADD R41, R41, 0x1, R9 ;  /* 0x0000000129297824 */ /* 0x000fe400078e0209 */
[----:B------:R-:W-:Y:S02]  /*2660*/  IMAD.IADD R21, R9, 0x1, R21 ;  /* 0x0000000109157824 */ /* 0x000fe400078e0215 */
[----:B------:R-:W-:Y:S02]  /*2670*/  IMAD R7, R7, R56, RZ ;  /* 0x0000003807077224 */ /* 0x000fe400078e02ff */
[----:B------:R-:W-:-:S04]  /*2680*/  IMAD.WIDE.U32 R44, R24, R58, R44 ;  /* 0x0000003a182c7225 */ /* 0x000fc800078e002c */
[----:B------:R-:W-:Y:S01]  /*2690*/  IMAD.WIDE.U32 R42, R24, R58, R42 ;  /* 0x0000003a182a7225 */ /* 0x000fe200078e002a */
[----:B------:R-:W-:-:S03]  /*26a0*/  LOP3.LUT R52, R0, 0x1, RZ, 0xc0, !PT ;  /* 0x0000000100347812 */ /* 0x000fc600078ec0ff */
[C---:B------:R-:W-:Y:S02]  /*26b0*/  IMAD R7, R24.reuse, R57, R7 ;  /* 0x0000003918077224 */ /* 0x040fe400078e0207 */
[----:B------:R-:W-:Y:S01]  /*26c0*/  IMAD.WIDE.U32 R40, R24, R56, R40 ;  /* 0x0000003818287225 */ /* 0x000fe200078e0028 */
[----:B------:R-:W-:-:S03]  /*26d0*/  SHF.L.U64.HI R57, R56, 0x7, R57 ;  /* 0x0000000738397819 */ /* 0x000fc60000010239 */
[----:B------:R-:W-:Y:S02]  /*26e0*/  IMAD.IADD R12, R31, 0x1, -R12 ;  /* 0x000000011f0c7824 */ /* 0x000fe400078e0a0c */
[----:B------:R-:W-:Y:S01]  /*26f0*/  IMAD.WIDE.U32 R20, R24, R56, R20 ;  /* 0x0000003818147225 */ /* 0x000fe200078e0014 */
[----:B------:R-:W-:Y:S02]  /*2700*/  LOP3.LUT R51, R0, 0x2, RZ, 0xc0, !PT ;  /* 0x0000000200337812 */ /* 0x000fe400078ec0ff */
[----:B------:R-:W-:Y:S01]  /*2710*/  SHF.R.S32.HI R50, RZ, 0x1f, R66 ;  /* 0x0000001fff327819 */ /* 0x000fe20000011442 */
[----:B------:R-:W-:Y:S01]  /*2720*/  IMAD.IADD R64, R64, 0x1, R29 ;  /* 0x0000000140407824 */ /* 0x000fe200078e021d */
[----:B------:R-:W-:Y:S01]  /*2730*/  LOP3.LUT R0, R62, 0xfffffff0, RZ, 0xc0, !PT ;  /* 0xfffffff03e007812 */ /* 0x000fe200078ec0ff */
[----:B------:R-:W-:Y:S02]  /*2740*/  IMAD.SHL.U32 R56, R56, 0x80, RZ ;  /* 0x0000008038387824 */ /* 0x000fe400078e00ff */
[----:B------:R-:W-:-:S02]  /*2750*/  IMAD R55, R12, 0xc0, R28 ;  /* 0x000000c00c377824 */ /* 0x000fc400078e021c */
[----:B------:R-:W-:Y:S02]  /*2760*/  IMAD.SHL.U32 R53, R53, 0x2, RZ ;  /* 0x0000000235357824 */ /* 0x000fe400078e00ff */
[----:B------:R-:W-:Y:S02]  /*2770*/  IMAD.IADD R47, R41, 0x1, R7 ;  /* 0x00000001292f7824 */ /* 0x000fe400078e0207 */
[----:B------:R-:W-:Y:S01]  /*2780*/  IMAD.IADD R46, R7, 0x1, R21 ;  /* 0x00000001072e7824 */ /* 0x000fe200078e0215 */
[--C-:B--2---:R-:W-:Y:S01]  /*2790*/  IADD3 R61, R3, R4, R11.reuse ;  /* 0x00000004033d7210 */ /* 0x104fe20007ffe00b */
[----:B------:R-:W-:Y:S01]  /*27a0*/  IMAD R3, R24, R59, R8 ;  /* 0x0000003b18037224 */ /* 0x000fe200078e0208 */
[----:B------:R-:W-:Y:S02]  /*27b0*/  IADD3 R60, R5, R6, R11 ;  /* 0x00000006053c7210 */ /* 0x000fe40007ffe00b */
[----:B0-----:R-:W-:Y:S01]  /*27c0*/  SHF.R.U32.HI R11, RZ, 0x7, R30 ;  /* 0x00000007ff0b7819 */ /* 0x001fe2000001161e */
[----:B------:R-:W-:Y:S01]  /*27d0*/  IMAD.IADD R49, R45, 0x1, R3 ;  /* 0x000000012d317824 */ /* 0x000fe200078e0203 */
[----:B------:R-:W-:Y:S01]  /*27e0*/  SHF.L.U64.HI R59, R58, 0x7, R59 ;  /* 0x000000073a3b7819 */ /* 0x000fe2000001023b */
[----:B------:R-:W-:Y:S01]  /*27f0*/  IMAD.IADD R48, R3, 0x1, R43 ;  /* 0x0000000103307824 */ /* 0x000fe200078e022b */
[----:B------:R-:W-:Y:S01]  /*2800*/  ISETP.GE.AND P1, PT, R10, UR4, PT ;  /* 0x000000040a007c0c */ /* 0x000fe2000bf26270 */
[----:B------:R-:W-:Y:S01]  /*2810*/  IMAD.SHL.U32 R58, R58, 0x80, RZ ;  /* 0x000000803a3a7824 */ /* 0x000fe200078e00ff */
[----:B------:R-:W-:Y:S01]  /*2820*/  LOP3.LUT R3, R63, 0xfffffff0, RZ, 0xc0, !PT ;  /* 0xfffffff03f037812 */ /* 0x000fe200078ec0ff */
[----:B------:R-:W-:-:S10]  /*2830*/  VIADD R54, R11, 0x8 ;  /* 0x000000080b367836 */ /* 0x000fd40000000000 */
.L_x_12319:
[----:B------:R-:W2:Y:S01]  /*2840*/  LDL R13, [R1+0x48] ;  /* 0x00004800010d7983 */ /* 0x000ea20000100800 */
        /* <DEDUP_REMOVED lines=12> */
[----:B----4-:R-:W4:Y:S08]  /*2910*/  @P4 LDC R9, c[0x0][0x434] ;  /* 0x00010d00ff094b82 */ /* 0x010f300000000800 */
        /* <DEDUP_REMOVED lines=9> */
[----:B------:R-:W-:-:S05]  /*29b0*/  @!P0 LEA.HI.X R5, R6, R5, R7, 0x2, P4 ;  /* 0x0000000506058211 */ /* 0x000fca00020f1407 */
[----:B------:R0:W5:Y:S01]  /*29c0*/  @!P0 LDG.E R73, desc[UR42][R4.64] ;  /* 0x0000002a04498981 */ /* 0x000162000c1e1900 */
[----:B------:R-:W-:Y:S01]  /*29d0*/  ISETP.GE.AND P0, PT, R75, 0x1, PT ;  /* 0x000000014b00780c */ /* 0x000fe20003f06270 */
[----:B------:R-:W-:Y:S01]  /*29e0*/  IMAD.MOV R7, RZ, RZ, -R8 ;  /* 0x000000ffff077224 */ /* 0x000fe200078e0a08 */
[----:B------:R-:W-:Y:S05]  /*29f0*/  YIELD ;  /* 0x0000000000007946 */ /* 0x000fea0003800000 */
[----:B------:R-:W-:Y:S01]  /*2a00*/  BSSY B0, `(.L_x_12277) ;  /* 0x0000438000007945 */ /* 0x000fe20003800000 */
        /* <DEDUP_REMOVED lines=37> */
[----:B------:R-:W0:Y:S01]  /*2c60*/  S2R R28, SR_TID.X ;  /* 0x00000000001c7919 */ /* 0x000e220000002100 */
[----:B------:R-:W-:Y:S01]  /*2c70*/  BSSY B1, `(.L_x_12280) ;  /* 0x0000024000017945 */ /* 0x000fe20003800000 */
[----:B------:R-:W-:Y:S02]  /*2c80*/  CS2R R8, SRZ ;  /* 0x0000000000087805 */ /* 0x000fe4000001ff00 */
[----:B------:R-:W-:Y:S02]  /*2c90*/  CS2R R32, SRZ ;  /* 0x0000000000207805 */ /* 0x000fe4000001ff00 */
[----:B------:R-:W-:Y:S02]  /*2ca0*/  CS2R R36, SRZ ;  /* 0x0000000000247805 */ /* 0x000fe4000001ff00 */
[----:B------:R-:W-:Y:S02]  /*2cb0*/  CS2R R30, SRZ ;  /* 0x00000000001e7805 */ /* 0x000fe4000001ff00 */
[----:B------:R-:W-:Y:S01]  /*2cc0*/  CS2R R34, SRZ ;  /* 0x0000000000227805 */ /* 0x000fe2000001ff00 */
[----:B0-----:R-:W-:-:S05]  /*2cd0*/  VIADD R28, R28, 0xffffff80 ;  /* 0xffffff801c1c7836 */ /* 0x001fca0000000000 */
[----:B------:R-:W-:-:S04]  /*2ce0*/  LEA.HI R28, R28, R28, RZ, 0x1 ;  /* 0x0000001c1c1c7211 */ /* 0x000fc800078f08ff */
[----:B------:R-:W-:-:S04]  /*2cf0*/  SHF.R.S32.HI R28, RZ, 0x1, R28 ;  /* 0x00000001ff1c7819 */ /* 0x000fc8000001141c */
[----:B------:R-:W-:Y:S02]  /*2d00*/  ISETP.GE.AND P5, PT, R28, R69, PT ;  /* 0x000000451c00720c */ /* 0x000fe40003fa6270 */
[----:B------:R-:W-:-:S11]  /*2d10*/  CS2R R28, SRZ ;  /* 0x00000000001c7805 */ /* 0x000fd6000001ff00 */
[----:B------:R-:W-:Y:S05]  /*2d20*/  @P5 BRA `(.L_x_12281) ;  /* 0x0000000000605947 */ /* 0x000fea0003800000 */
[----:B------:R-:W2:Y:S01]  /*2d30*/  LDL.64 R78, [R1+0x10] ;  /* 0x00001000014e7983 */ /* 0x000ea20000100a00 */
[----:B------:R-:W-:Y:S01]  /*2d40*/  ULDC.64 UR4, c[0x0][0x3e8] ;  /* 0x0000fa0000047ab9 */ /* 0x000fe20000000a00 */
[----:B------:R-:W-:Y:S02]  /*2d50*/  ULDC.64 UR6, c[0x0][0x400] ;  /* 0x0001000000067ab9 */ /* 0x000fe40000000a00 */
[----:B------:R-:W3:Y:S04]  /*2d60*/  LDL R39, [R1+0x34] ;  /* 0x0000340001277983 */ /* 0x000ee80000100800 */
[----:B------:R-:W4:Y:S01]  /*2d70*/  LDL R38, [R1+0x38] ;  /* 0x0000380001267983 */ /* 0x000f220000100800 */
[----:B------:R-:W-:Y:S02]  /*2d80*/  IADD3 R12, P0, P6, R44, UR4, R12 ;  /* 0x000000042c0c7c10 */ /* 0x000fe4000fe1e00c */
[----:B------:R-:W-:-:S02]  /*2d90*/  CS2R R36, SRZ ;  /* 0x0000000000247805 */ /* 0x000fc4000001ff00 */
[----:B------:R-:W-:Y:S02]  /*2da0*/  CS2R R34, SRZ ;  /* 0x0000000000227805 */ /* 0x000fe4000001ff00 */
[----:B------:R-:W-:Y:S02]  /*2db0*/  IADD3.X R13, R49, UR5, R14, P0, P6 ;  /* 0x00000005310d7c10 */ /* 0x000fe400087ec40e */
[----:B------:R-:W-:-:S04]  /*2dc0*/  IADD3 R10, P0, P6, R40, UR6, R10 ;  /* 0x00000006280a7c10 */ /* 0x000fc8000fe1e00a */
[----:B------:R-:W-:Y:S02]  /*2dd0*/  IADD3.X R11, R47, UR7, R15, P0, P6 ;  /* 0x000000072f0b7c10 */ /* 0x000fe400087ec40f */
[----:B------:R-:W-:Y:S02]  /*2de0*/  CS2R R32, SRZ ;  /* 0x0000000000207805 */ /* 0x000fe4000001ff00 */
[----:B------:R-:W-:Y:S02]  /*2df0*/  CS2R R8, SRZ ;  /* 0x0000000000087805 */ /* 0x000fe4000001ff00 */
[----:B------:R-:W-:Y:S02]  /*2e00*/  CS2R R30, SRZ ;  /* 0x00000000001e7805 */ /* 0x000fe4000001ff00 */
[----:B------:R-:W-:Y:S02]  /*2e10*/  CS2R R28, SRZ ;  /* 0x00000000001c7805 */ /* 0x000fe4000001ff00 */
[----:B--2---:R-:W-:-:S02]  /*2e20*/  ISETP.GE.AND P6, PT, R78, R75, PT ;  /* 0x0000004b4e00720c */ /* 0x004fc40003fc6270 */
[----:B---3--:R-:W-:-:S11]  /*2e30*/  ISETP.GE.AND P0, PT, R39, R75, PT ;  /* 0x0000004b2700720c */ /* 0x008fd60003f06270 */
[----:B------:R0:W5:Y:S04]  /*2e40*/  @!P6 LDG.E.64 R36, desc[UR42][R12.64] ;  /* 0x0000002a0c24e981 */ /* 0x000168000c1e1b00 */
[----:B------:R0:W5:Y:S01]  /*2e50*/  @!P6 LDG.E.64 R34, desc[UR42][R10.64] ;  /* 0x0000002a0a22e981 */ /* 0x000162000c1e1b00 */
[----:B----4-:R-:W-:-:S03]  /*2e60*/  ISETP.GE.AND P6, PT, R38, R75, PT ;  /* 0x0000004b2600720c */ /* 0x010fc60003fc6270 */
[----:B------:R0:W5:Y:S04]  /*2e70*/  @!P0 LDG.E.64 R32, desc[UR42][R12.64+0x10] ;  /* 0x0000102a0c208981 */ /* 0x000168000c1e1b00 */
[----:B------:R0:W5:Y:S06]  /*2e80*/  @!P0 LDG.E.64 R30, desc[UR42][R10.64+0x10] ;  /* 0x0000102a0a1e8981 */ /* 0x00016c000c1e1b00 */
[----:B------:R0:W5:Y:S04]  /*2e90*/  @!P6 LDG.E.64 R8, desc[UR42][R12.64+0x20] ;  /* 0x0000202a0c08e981 */ /* 0x000168000c1e1b00 */
[----:B------:R0:W5:Y:S02]  /*2ea0*/  @!P6 LDG.E.64 R28, desc[UR42][R10.64+0x20] ;  /* 0x0000202a0a1ce981 */ /* 0x000164000c1e1b00 */
.L_x_12281:
[----:B------:R-:W-:Y:S05]  /*2eb0*/  BSYNC B1 ;  /* 0x0000000000017941 */ /* 0x000fea0003800000 */
.L_x_12280:
        /* <DEDUP_REMOVED lines=10> */
.L_x_12282:
[----:B------:R-:W2:Y:S01]  /*2f60*/  LDL R4, [R1+0xc] ;  /* 0x00000c0001047983 */ /* 0x000ea20000100800 */
[----:B------:R-:W-:Y:S01]  /*2f70*/  IMAD R68, R23, 0x8, R16 ;  /* 0x0000000817447824 */ /* 0x000fe200078e0210 */
[----:B------:R-:W-:Y:S01]  /*2f80*/  BSSY B1, `(.L_x_12283) ;  /* 0x0000004000017945 */ /* 0x000fe20003800000 */
[----:B--2---:R-:W-:-:S04]  /*2f90*/  SHF.L.U32 R74, R4, 0x1f, RZ ;  /* 0x0000001f044a7819 */ /* 0x004fc800000006ff */
[----:B------:R-:W1:Y:S02]  /*2fa0*/  SYNCS.PHASECHK.TRANS64.TRYWAIT P6, [R68+URZ+0x19c90], R74 ;  /* 0x019c904a440075a7 */ /* 0x000e6400080c017f */
[----:B-1----:R-:W-:Y:S05]  /*2fb0*/  @!P6 BRA `(.L_x_12284) ;  /* 0x000002140078e947 */ /* 0x002fea0003800000 */
.L_x_12627:
[----:B------:R-:W-:Y:S05]  /*2fc0*/  BSYNC B1 ;  /* 0x0000000000017941 */ /* 0x000fea0003800000 */
.L_x_12283:
[----:B------:R-:W-:-:S03]  /*2fd0*/  UMOV UR4, 0xffffffff ;  /* 0xffffffff00047882 */ /* 0x000fc60000000000 */
[----:B------:R-:W-:Y:S05]  /*2fe0*/  BRA.DIV UR4, `(.L_x_12285) ;  /* 0x0000021604807947 */ /* 0x000fea000b800000 */
[----:B------:R2:W3:Y:S04]  /*2ff0*/  SHFL.IDX PT, R39, R76, RZ, 0x1e1f ;  /* 0x001e1fff4c277589 */ /* 0x0004e800000e0000 */
[----:B------:R2:W4:Y:S02]  /*3000*/  SHFL.IDX PT, R14, R77, RZ, 0x1e1f ;  /* 0x001e1fff4d0e7589 */ /* 0x00052400000e0000 */
.L_x_12631:
[----:B------:R-:W-:Y:S05]  /*3010*/  @P5 BRA `(.L_x_12286) ;  /* 0x0000003c00585947 */ /* 0x000fea0003800000 */
[----:B------:R-:W-:Y:S01]  /*3020*/  ISETP.NE.AND P5, PT, R52, RZ, PT ;  /* 0x000000ff3400720c */ /* 0x000fe20003fa5270 */
[----:B------:R-:W-:-:S12]  /*3030*/  BSSY B1, `(.L_x_12287) ;  /* 0x0000076000017945 */ /* 0x000fd80003800000 */
[----:B------:R-:W-:Y:S05]  /*3040*/  @!P5 BRA `(.L_x_12288) ;  /* 0x0000000400d0d947 */ /* 0x000fea0003800000 */
[----:B0-----:R-:W5:Y:S01]  /*3050*/  LDL.64 R12, [R1+0x10] ;  /* 0x00001000010c7983 */ /* 0x001f620000100a00 */
[----:B----4-:R-:W-:Y:S01]  /*3060*/  IADD3 R10, P5, R18, R14, RZ ;  /* 0x0000000e120a7210 */ /* 0x010fe20007fbe0ff */
[----:B------:R-:W-:Y:S02]  /*3070*/  BSSY B2, `(.L_x_12289) ;  /* 0x0000070000027945 */ /* 0x000fe40003800000 */
[----:B------:R0:W4:Y:S02]  /*3080*/  LDS.128 R4, [R67+0x13800] ;  /* 0x0138000043047984 */ /* 0x0001240000000c00 */
[----:B---3--:R-:W-:Y:S01]  /*3090*/  IMAD.X R11, R39, 0x1, R19, P5 ;  /* 0x00000001270b7824 */ /* 0x008fe200028e0613 */
[----:B-----5:R-:W-:-:S13]  /*30a0*/  ISETP.GE.AND P6, PT, R12, R75, PT ;  /* 0x0000004b0c00720c */ /* 0x020fda0003fc6270 */
[----:B0---4-:R-:W-:Y:S05]  /*30b0*/  @P6 BRA `(.L_x_12290) ;  /* 0x0000000400ac6947 */ /* 0x011fea0003800000 */
[--C-:B--2---:R-:W-:Y:S02]  /*30c0*/  SHF.R.U32.HI R77, RZ, 0x8, R37.reuse ;  /* 0x00000008ff4d7819 */ /* 0x104fe40000011625 */
        /* <DEDUP_REMOVED lines=11> */
[----:B------:R-:W-:Y:S01]  /*3180*/  IMAD.MOV.U32 R15, RZ, RZ, R4 ;  /* 0x000000ffff0f7224 */ /* 0x000fe200078e0004 */
        /* <DEDUP_REMOVED lines=38> */
[----:B------:R-:W-:Y:S01]  /*33f0*/  HADD2.F32 R34, -RZ, R15.H0_H0 ;  /* 0x2000000fff227230 */ /* 0x000fe20000004100 */
[----:B------:R-:W-:Y:S01]  /*3400*/  F2FP.SATFINITE.E4M3.F32.PACK_AB_MERGE_C R5, R5, R4, R36 ;  /* 0x000000040505723e */ /* 0x000fe20004807024 */
[----:B------:R-:W-:-:S02]  /*3410*/  HADD2.F32 R15, -RZ, R81.H1_H1 ;  /* 0x30000051ff0f7230 */ /* 0x000fc40000004100 */
[-C--:B------:R-:W-:Y:S01]  /*3420*/  FMUL.FTZ R77, R35, R82.reuse ;  /* 0x00000052234d7220 */ /* 0x080fe20000410000 */
[----:B------:R-:W-:Y:S02]  /*3430*/  HADD2.F32 R81, -RZ, R81.H0_H0 ;  /* 0x20000051ff517230 */ /* 0x000fe40000004100 */
[----:B------:R-:W-:Y:S01]  /*3440*/  FMUL.FTZ R82, R34, R82 ;  /* 0x0000005222527220 */ /* 0x000fe20000410000 */
[-C--:B------:R-:W-:Y:S01]  /*3450*/  FFMA.FTZ R84, R37, R15.reuse, -R84 ;  /* 0x0000000f25547223 */ /* 0x080fe20000010854 */
[----:B------:R-:W-:Y:S01]  /*3460*/  FFMA.FTZ R83, R76, R15, R83 ;  /* 0x0000000f4c537223 */ /* 0x000fe20000010053 */
[----:B------:R-:W-:Y:S01]  /*3470*/  F2FP.F16.E4M3.UNPACK_B R37, R7.H1 ;  /* 0x00000007ff25723e */ /* 0x000fe200030006ff */
[----:B------:R-:W-:Y:S01]  /*3480*/  FFMA.FTZ R15, R34, R81, -R77 ;  /* 0x00000051220f7223 */ /* 0x000fe2000001084d */
[----:B------:R-:W-:Y:S01]  /*3490*/  F2FP.F16.E4M3.UNPACK_B R77, R13.H1 ;  /* 0x0000000dff4d723e */ /* 0x000fe200030006ff */
[----:B------:R-:W-:Y:S01]  /*34a0*/  FFMA.FTZ R34, R35, R81, R82 ;  /* 0x0000005123227223 */ /* 0x000fe20000010052 */
        /* <DEDUP_REMOVED lines=26> */
[----:B------:R-:W-:Y:S01]  /*3650*/  F2FP.SATFINITE.E4M3.F32.PACK_AB_MERGE_C R7, R7, R12, RZ ;  /* 0x0000000c0707723e */ /* 0x000fe200048070ff */
        /* <DEDUP_REMOVED lines=17> */
.L_x_12290:
[----:B------:R-:W-:Y:S05]  /*3770*/  BSYNC B2 ;  /* 0x0000000000027941 */ /* 0x000fea0003800000 */
.L_x_12289:
[----:B------:R0:W-:Y:S02]  /*3780*/  ST.E.128 desc[UR42][R10.64], R4 ;  /* 0x000000040a007985 */ /* 0x0001e4000c101d2a */
.L_x_12288:
[----:B------:R-:W-:Y:S05]  /*3790*/  BSYNC B1 ;  /* 0x0000000000017941 */ /* 0x000fea0003800000 */
.L_x_12287:
[----:B------:R-:W-:Y:S01]  /*37a0*/  ISETP.NE.AND P5, PT, R51, RZ, PT ;  /* 0x000000ff3300720c */ /* 0x000fe20003fa5270 */
[----:B------:R-:W-:-:S12]  /*37b0*/  BSSY B1, `(.L_x_12291) ;  /* 0x0000078000017945 */ /* 0x000fd80003800000 */
[----:B------:R-:W-:Y:S05]  /*37c0*/  @!P5 BRA `(.L_x_12292) ;  /* 0x0000000400d8d947 */ /* 0x000fea0003800000 */
[----:B0-----:R-:W5:Y:S04]  /*37d0*/  LDL R5, [R1+0x34] ;  /* 0x0000340001057983 */ /* 0x001f680000100800 */
[----:B------:R-:W2:Y:S01]  /*37e0*/  LDL R4, [R1+0x1c] ;  /* 0x00001c0001047983 */ /* 0x000ea20000100800 */
[----:B------:R-:W-:Y:S01]  /*37f0*/  BSSY B2, `(.L_x_12293) ;  /* 0x0000072000027945 */ /* 0x000fe20003800000 */
[----:B-----5:R-:W-:Y:S01]  /*3800*/  ISETP.GE.AND P6, PT, R5, R75, PT ;  /* 0x0000004b0500720c */ /* 0x020fe20003fc6270 */
[----:B--2---:R-:W-:Y:S02]  /*3810*/  IMAD.SHL.U32 R11, R4, 0x10, RZ ;  /* 0x00000010040b7824 */ /* 0x004fe400078e00ff */
[----:B------:R0:W2:Y:S03]  /*3820*/  LDS.128 R4, [R67+0x14800] ;  /* 0x0148000043047984 */ /* 0x0000a60000000c00 */
[----:B----4-:R-:W-:-:S04]  /*3830*/  IADD3 R10, P5, R14, R11, RZ ;  /* 0x0000000b0e0a7210 */ /* 0x010fc80007fbe0ff */
[----:B---3--:R-:W-:-:S03]  /*3840*/  LEA.HI.X.SX32 R11, R11, R39, 0x1, P5 ;  /* 0x000000270b0b7211 */ /* 0x008fc600028f0eff */
[----:B0-----:R-:W-:Y:S06]  /*3850*/  @P6 BRA `(.L_x_12294) ;  /* 0x0000000400ac6947 */ /* 0x001fec0003800000 */
        /* <DEDUP_REMOVED lines=14> */
[----:B--2---:R-:W-:Y:S01]  /*3940*/  IMAD.MOV.U32 R15, RZ, RZ, R4 ;  /* 0x000000ffff0f7224 */ /* 0x004fe200078e0004 */
        /* <DEDUP_REMOVED lines=33> */
[--C-:B------:R-:W-:Y:S02]  /*3b60*/  HADD2.F32 R30, -RZ, R15.reuse.H0_H0 ;  /* 0x2000000fff1e7230 */ /* 0x100fe40000004100 */
        /* <DEDUP_REMOVED lines=16> */
[----:B------:R-:W-:Y:S01]  /*3c70*/  F2FP.F16.E4M3.UNPACK_B R79, R13 ;  /* 0x0000000dff4f723e */ /* 0x000fe200020006ff */
[----:B------:R-:W-:Y:S01]  /*3c80*/  HADD2.F32 R76, -RZ, R80.H1_H1 ;  /* 0x30000050ff4c7230 */ /* 0x000fe20000004100 */
[----:B------:R-:W-:Y:S01]  /*3c90*/  F2FP.SATFINITE.E4M3.F32.PACK_AB_MERGE_C R31, R77, R36, RZ ;  /* 0x000000244d1f723e */ /* 0x000fe200048070ff */
[----:B------:R-:W-:Y:S01]  /*3ca0*/  HADD2.F32 R13, -RZ, R33.H1_H1 ;  /* 0x30000021ff0d7230 */ /* 0x000fe20000004100 */
[-C--:B------:R-:W-:Y:S01]  /*3cb0*/  F2FP.F16.E4M3.UNPACK_B R37, R12.reuse.H1 ;  /* 0x0000000cff25723e */ /* 0x080fe200030006ff */
[----:B------:R-:W-:Y:S01]  /*3cc0*/  HADD2.F32 R82, -RZ, R79.H1_H1 ;  /* 0x3000004fff527230 */ /* 0x000fe20000004100 */
[----:B------:R-:W-:Y:S01]  /*3cd0*/  F2FP.F16.E4M3.UNPACK_B R36, R12 ;  /* 0x0000000cff24723e */ /* 0x000fe200020006ff */
[----:B------:R-:W-:-:S02]  /*3ce0*/  HADD2.F32 R33, -RZ, R33.H0_H0 ;  /* 0x20000021ff217230 */ /* 0x000fc40000004100 */
[-C--:B------:R-:W-:Y:S01]  /*3cf0*/  FMUL.FTZ R12, R34, R76.reuse ;  /* 0x0000004c220c7220 */ /* 0x080fe20000410000 */
[----:B------:R-:W-:Y:S02]  /*3d00*/  HADD2.F32 R77, -RZ, R37.H1_H1 ;  /* 0x30000025ff4d7230 */ /* 0x000fe40000004100 */
[----:B------:R-:W-:Y:S01]  /*3d10*/  FMUL.FTZ R81, R35, R76 ;  /* 0x0000004c23517220 */ /* 0x000fe20000410000 */
[----:B------:R-:W-:Y:S02]  /*3d20*/  HADD2.F32 R76, -RZ, R36.H1_H1 ;  /* 0x30000024ff4c7230 */ /* 0x000fe40000004100 */
[-C--:B------:R-:W-:Y:S01]  /*3d30*/  FMUL.FTZ R84, R13, R82.reuse ;  /* 0x000000520d547220 */ /* 0x080fe20000410000 */
[----:B------:R-:W-:Y:S01]  /*3d40*/  F2FP.F16.E4M3.UNPACK_B R7, R7 ;  /* 0x00000007ff07723e */ /* 0x000fe200020006ff */
[----:B------:R-:W-:Y:S01]  /*3d50*/  FMUL.FTZ R82, R33, R82 ;  /* 0x0000005221527220 */ /* 0x000fe20000410000 */
[----:B------:R-:W-:Y:S01]  /*3d60*/  F2FP.F16.E4M3.UNPACK_B R6, R6 ;  /* 0x00000006ff06723e */ /* 0x000fe200020006ff */
[----:B------:R-:W-:Y:S01]  /*3d70*/  FFMA.FTZ R12, R35, R77, -R12 ;  /* 0x0000004d230c7223 */ /* 0x000fe2000001080c */
[-C--:B------:R-:W-:Y:S01]  /*3d80*/  FFMA.FTZ R84, R33, R76.reuse, -R84 ;  /* 0x0000004c21547223 */ /* 0x080fe20000010854 */
[----:B------:R-:W-:Y:S01]  /*3d90*/  FFMA.FTZ R35, R13, R76, R82 ;  /* 0x0000004c0d237223 */ /* 0x000fe20000010052 */
[----:B------:R-:W-:-:S02]  /*3da0*/  HADD2.F32 R13, -RZ, R7.H0_H0 ;  /* 0x20000007ff0d7230 */ /* 0x000fc40000004100 */
[----:B------:R-:W-:Y:S01]  /*3db0*/  FFMA.FTZ R81, R34, R77, R81 ;  /* 0x0000004d22517223 */ /* 0x000fe20000010051 */
[----:B------:R-:W-:Y:S01]  /*3dc0*/  HADD2.F32 R33, -RZ, R7.H1_H1 ;  /* 0x30000007ff217230 */ /* 0x000fe20000004100 */
[----:B------:R-:W-:Y:S01]  /*3dd0*/  F2FP.SATFINITE.E4M3.F32.PACK_AB_MERGE_C R5, R5, R4, R31 ;  /* 0x000000040505723e */ /* 0x000fe2000480701f */
[----:B------:R-:W-:Y:S01]  /*3de0*/  HADD2.F32 R7, -RZ, R6.H0_H0 ;  /* 0x20000006ff077230 */ /* 0x000fe20000004100 */
[----:B------:R-:W-:Y:S01]  /*3df0*/  F2FP.SATFINITE.E4M3.F32.PACK_AB_MERGE_C R35, R35, R84, RZ ;  /* 0x000000542323723e */ /* 0x000fe200048070ff */
[----:B------:R-:W-:Y:S01]  /*3e00*/  HADD2.F32 R80, -RZ, R80.H0_H0 ;  /* 0x20000050ff507230 */ /* 0x000fe20000004100 */
[----:B------:R-:W-:Y:S01]  /*3e10*/  F2FP.SATFINITE.E4M3.F32.PACK_AB_MERGE_C R12, R81, R12, RZ ;  /* 0x0000000c510c723e */ /* 0x000fe200048070ff */
[----:B------:R-:W-:Y:S01]  /*3e20*/  HADD2.F32 R6, -RZ, R6.H1_H1 ;  /* 0x30000006ff067230 */ /* 0x000fe20000004100 */
[----:B------:R-:W-:Y:S01]  /*3e30*/  F2FP.SATFINITE.E4M3.F32.PACK_AB_MERGE_C R4, R30, R15, R32 ;  /* 0x0000000f1e04723e */ /* 0x000fe20004807020 */
[----:B------:R-:W-:Y:S02]  /*3e40*/  HADD2.F32 R79, -RZ, R79.H0_H0 ;  /* 0x2000004fff4f7230 */ /* 0x000fe40000004100 */
[----:B------:R-:W-:Y:S01]  /*3e50*/  FMUL.FTZ R82, R33, R80 ;  /* 0x0000005021527220 */ /* 0x000fe20000410000 */
[----:B------:R-:W-:-:S02]  /*3e60*/  HADD2.F32 R34, -RZ, R37.H0_H0 ;  /* 0x20000025ff227230 */ /* 0x000fc40000004100 */
[----:B------:R-:W-:Y:S01]  /*3e70*/  FMUL.FTZ R80, R13, R80 ;  /* 0x000000500d507220 */ /* 0x000fe20000410000 */
        /* <DEDUP_REMOVED lines=9> */
.L_x_12294:
[----:B------:R-:W-:Y:S05]  /*3f10*/  BSYNC B2 ;  /* 0x0000000000027941 */ /* 0x000fea0003800000 */
.L_x_12293:
[----:B--2---:R0:W-:Y:S02]  /*3f20*/  ST.E.128 desc[UR42][R10.64], R4 ;  /* 0x000000040a007985 */ /* 0x0041e4000c101d2a */
.L_x_12292:
[----:B------:R-:W-:Y:S05]  /*3f30*/  BSYNC B1 ;  /* 0x0000000000017941 */ /* 0x000fea0003800000 */
.L_x_12291:
[----:B------:R-:W-:Y:S05]  /*3f40*/  @P1 BRA `(.L_x_12286) ;  /* 0x0000002c008c1947 */ /* 0x000fea0003800000 */
[----:B0-----:R-:W4:Y:S04]  /*3f50*/  LDL R4, [R1+0x8] ;  /* 0x0000080001047983 */ /* 0x001f280000100800 */
[----:B------:R-:W5:Y:S04]  /*3f60*/  LDL R13, [R1+0x38] ;  /* 0x00003800010d7983 */ /* 0x000f680000100800 */
[----:B------:R-:W3:Y:S01]  /*3f70*/  LDL R12, [R1+0x30] ;  /* 0x00003000010c7983 */ /* 0x000ee20000100800 */
[----:B------:R-:W-:Y:S01]  /*3f80*/  BSSY B1, `(.L_x_12295) ;  /* 0x000006f000017945 */ /* 0x000fe20003800000 */
[----:B----4-:R-:W-:-:S02]  /*3f90*/  IADD3 R10, P5, R4, R14, RZ ;  /* 0x0000000e040a7210 */ /* 0x010fc40007fbe0ff */
[----:B------:R0:W4:Y:S01]  /*3fa0*/  LDS.128 R4, [R67+0x15800] ;  /* 0x0158000043047984 */ /* 0x0001220000000c00 */
[----:B-----5:R-:W-:Y:S02]  /*3fb0*/  ISETP.GE.AND P6, PT, R13, R75, PT ;  /* 0x0000004b0d00720c */ /* 0x020fe40003fc6270 */
[----:B---3--:R-:W-:-:S11]  /*3fc0*/  IMAD.X R11, R39, 0x1, R12, P5 ;  /* 0x00000001270b7824 */ /* 0x008fd600028e060c */
[----:B0-----:R-:W-:Y:S05]  /*3fd0*/  @P6 BRA `(.L_x_12296) ;  /* 0x0000000400a46947 */ /* 0x001fea0003800000 */
        /* <DEDUP_REMOVED lines=10> */
[----:B----4-:R-:W-:Y:S01]  /*4080*/  IMAD.MOV.U32 R12, RZ, RZ, R4 ;  /* 0x000000ffff0c7224 */ /* 0x010fe200078e0004 */
        /* <DEDUP_REMOVED lines=71> */
[--C-:B------:R-:W-:Y:S01]  /*4500*/  HADD2.F32 R8, -RZ, R7.reuse.H0_H0 ;  /* 0x20000007ff087230 */ /* 0x100fe20000004100 */
[----:B------:R-:W-:Y:S01]  /*4510*/  F2FP.SATFINITE.E4M3.F32.PACK_AB_MERGE_C R5, R5, R4, R14 ;  /* 0x000000040505723e */ /* 0x000fe2000480700e */
[----:B------:R-:W-:Y:S02]  /*4520*/  HADD2.F32 R9, -RZ, R7.H1_H1 ;  /* 0x30000007ff097230 */ /* 0x000fe40000004100 */
[-C--:B------:R-:W-:Y:S01]  /*4530*/  FFMA.FTZ R39, R30, R33.reuse, -R39 ;  /* 0x000000211e277223 */ /* 0x080fe20000010827 */
[--C-:B------:R-:W-:Y:S02]  /*4540*/  HADD2.F32 R7, -RZ, R6.reuse.H0_H0 ;  /* 0x20000006ff077230 */ /* 0x100fe40000004100 */
[----:B------:R-:W-:Y:S01]  /*4550*/  FFMA.FTZ R38, R29, R33, R38 ;  /* 0x000000211d267223 */ /* 0x000fe20000010026 */
        /* <DEDUP_REMOVED lines=16> */
[----:B------:R-:W-:-:S07]  /*4660*/  F2FP.SATFINITE.E4M3.F32.PACK_AB_MERGE_C R7, R30, R33, R38 ;  /* 0x000000211e07723e */ /* 0x000fce0004807026 */
.L_x_12296:
[----:B------:R-:W-:Y:S05]  /*4670*/  BSYNC B1 ;  /* 0x0000000000017941 */ /* 0x000fea0003800000 */
.L_x_12295:
[----:B----4-:R0:W-:Y:S01]  /*4680*/  ST.E.128 desc[UR42][R10.64], R4 ;  /* 0x000000040a007985 */ /* 0x0101e2000c101d2a */
[----:B------:R-:W-:Y:S05]  /*4690*/  BRA `(.L_x_12286) ;  /* 0x0000002400b87947 */ /* 0x000fea0003800000 */
.L_x_12279:
        /* <DEDUP_REMOVED lines=15> */
[----:B------:R-:W-:Y:S01]  /*4790*/  ULDC.64 UR4, c[0x0][0x3e8] ;  /* 0x0000fa0000047ab9 */ /* 0x000fe20000000a00 */
[----:B------:R-:W-:Y:S01]  /*47a0*/  ULDC.64 UR6, c[0x0][0x400] ;  /* 0x0001000000067ab9 */ /* 0x000fe20000000a00 */
[----:B------:R-:W-:Y:S02]  /*47b0*/  IADD3 R12, P0, P6, R42, UR4, R12 ;  /* 0x000000042a0c7c10 */ /* 0x000fe4000fe1e00c */
[----:B------:R-:W-:Y:S02]  /*47c0*/  CS2R R6, SRZ ;  /* 0x0000000000067805 */ /* 0x000fe4000001ff00 */
[----:B------:R-:W-:Y:S02]  /*47d0*/  CS2R R4, SRZ ;  /* 0x0000000000047805 */ /* 0x000fe4000001ff00 */
[----:B------:R-:W-:Y:S02]  /*47e0*/  CS2R R34, SRZ ;  /* 0x0000000000227805 */ /* 0x000fe4000001ff00 */
[----:B------:R-:W-:-:S02]  /*47f0*/  IADD3.X R13, R48, UR5, R14, P0, P6 ;  /* 0x00000005300d7c10 */ /* 0x000fc400087ec40e */
[----:B------:R-:W-:Y:S02]  /*4800*/  CS2R R32, SRZ ;  /* 0x0000000000207805 */ /* 0x000fe4000001ff00 */
[----:B------:R-:W-:-:S04]  /*4810*/  IADD3 R10, P0, P6, R20, UR6, R10 ;  /* 0x00000006140a7c10 */ /* 0x000fc8000fe1e00a */
[----:B------:R-:W-:Y:S02]  /*4820*/  IADD3.X R11, R46, UR7, R15, P0, P6 ;  /* 0x000000072e0b7c10 */ /* 0x000fe400087ec40f */
[-C--:B------:R-:W-:Y:S02]  /*4830*/  ISETP.GE.AND P0, PT, R18, R75.reuse, PT ;  /* 0x0000004b1200720c */ /* 0x080fe40003f06270 */
[----:B------:R-:W-:-:S11]  /*4840*/  ISETP.GE.AND P6, PT, R65, R75, PT ;  /* 0x0000004b4100720c */ /* 0x000fd60003fc6270 */
[----:B------:R0:W5:Y:S04]  /*4850*/  @!P0 LDG.E.128 R28, desc[UR42][R12.64] ;  /* 0x0000002a0c1c8981 */ /* 0x000168000c1e1d00 */
[----:B------:R0:W5:Y:S04]  /*4860*/  @!P6 LDG.E.128 R4, desc[UR42][R12.64+0x20] ;  /* 0x0000202a0c04e981 */ /* 0x000168000c1e1d00 */
[----:B------:R0:W5:Y:S04]  /*4870*/  @!P0 LDG.E.128 R36, desc[UR42][R10.64] ;  /* 0x0000002a0a248981 */ /* 0x000168000c1e1d00 */
[----:B------:R0:W5:Y:S02]  /*4880*/  @!P6 LDG.E.128 R32, desc[UR42][R10.64+0x20] ;  /* 0x0000202a0a20e981 */ /* 0x000164000c1e1d00 */
.L_x_12298:
[----:B------:R-:W-:Y:S05]  /*4890*/  BSYNC B1 ;  /* 0x0000000000017941 */ /* 0x000fea0003800000 */
.L_x_12297:
        /* <DEDUP_REMOVED lines=12> */
.L_x_12299:
[----:B------:R-:W2:Y:S01]  /*4960*/  LDL R8, [R1+0xc] ;  /* 0x00000c0001087983 */ /* 0x000ea20000100800 */
[----:B------:R-:W-:Y:S01]  /*4970*/  IMAD R68, R23, 0x8, R16 ;  /* 0x0000000817447824 */ /* 0x000fe200078e0210 */
[----:B------:R-:W-:Y:S01]  /*4980*/  BSSY B1, `(.L_x_12300) ;  /* 0x0000004000017945 */ /* 0x000fe20003800000 */
[----:B--2---:R-:W-:-:S04]  /*4990*/  SHF.L.U32 R74, R8, 0x1f, RZ ;  /* 0x0000001f084a7819 */ /* 0x004fc800000006ff */
[----:B------:R-:W1:Y:S02]  /*49a0*/  SYNCS.PHASECHK.TRANS64.TRYWAIT P6, [R68+URZ+0x19c90], R74 ;  /* 0x019c904a440075a7 */ /* 0x000e6400080c017f */
[----:B-1----:R-:W-:Y:S05]  /*49b0*/  @!P6 BRA `(.L_x_12301) ;  /* 0x000001fc0054e947 */ /* 0x002fea0003800000 */
.L_x_12632:
[----:B------:R-:W-:Y:S05]  /*49c0*/  BSYNC B1 ;  /* 0x0000000000017941 */ /* 0x000fea0003800000 */
.L_x_12300:
[----:B------:R-:W-:-:S03]  /*49d0*/  UMOV UR4, 0xffffffff ;  /* 0xffffffff00047882 */ /* 0x000fc60000000000 */
[----:B------:R-:W-:Y:S05]  /*49e0*/  BRA.DIV UR4, `(.L_x_12302) ;  /* 0x000001fe045c7947 */ /* 0x000fea000b800000 */
[----:B------:R-:W2:Y:S04]  /*49f0*/  SHFL.IDX PT, R76, R76, RZ, 0x1e1f ;  /* 0x001e1fff4c4c7589 */ /* 0x000ea800000e0000 */
[----:B------:R-:W3:Y:S02]  /*4a00*/  SHFL.IDX PT, R77, R77, RZ, 0x1e1f ;  /* 0x001e1fff4d4d7589 */ /* 0x000ee400000e0000 */
.L_x_12636:
        /* <DEDUP_REMOVED lines=18> */
[----:B------:R-:W-:Y:S01]  /*4b30*/  IMAD.SHL.U32 R9, R9, 0x800, RZ ;  /* 0x0000080009097824 */ /* 0x000fe200078e00ff */
[----:B------:R-:W-:-:S04]  /*4b40*/  ISETP.GE.AND P5, PT, R89, R82, PT ;  /* 0x000000525900720c */ /* 0x000fc80003fa6270 */
        /* <DEDUP_REMOVED lines=12> */
[----:B------:R-:W-:Y:S02]  /*4c10*/  LOP3.LUT R97, R37, 0xff, RZ, 0xc0, !PT ;  /* 0x000000ff25617812 */ /* 0x000fe400078ec0ff */
[--C-:B------:R-:W-:Y:S01]  /*4c20*/  SHF.R.U32.HI R98, RZ, 0x18, R37.reuse ;  /* 0x00000018ff627819 */ /* 0x100fe20000011625 */
[----:B------:R-:W-:Y:S01]  /*4c30*/  IMAD.SHL.U32 R96, R96, 0x100, RZ ;  /* 0x0000010060607824 */ /* 0x000fe200078e00ff */
[----:B------:R-:W-:Y:S02]  /*4c40*/  SHF.R.U32.HI R94, RZ, 0x10, R37 ;  /* 0x00000010ff5e7819 */ /* 0x000fe40000011625 */
[----:B------:R-:W-:Y:S02]  /*4c50*/  SHF.R.U32.HI R92, RZ, 0x8, R29 ;  /* 0x00000008ff5c7819 */ /* 0x000fe4000001161d */
[----:B------:R-:W-:-:S02]  /*4c60*/  PRMT R97, R98, 0x654, R97 ;  /* 0x0000065462617816 */ /* 0x000fc40000000061 */
[----:B------:R-:W-:Y:S01]  /*4c70*/  LOP3.LUT R90, R29, 0xff, RZ, 0xc0, !PT ;  /* 0x000000ff1d5a7812 */ /* 0x000fe200078ec0ff */
[----:B------:R-:W-:Y:S01]  /*4c80*/  IMAD.SHL.U32 R92, R92, 0x100, RZ ;  /* 0x000001005c5c7824 */ /* 0x000fe200078e00ff */
[--C-:B------:R-:W-:Y:S02]  /*4c90*/  SHF.R.U32.HI R95, RZ, 0x18, R29.reuse ;  /* 0x00000018ff5f7819 */ /* 0x100fe4000001161d */
[----:B------:R-:W-:Y:S02]  /*4ca0*/  SHF.R.U32.HI R91, RZ, 0x10, R29 ;  /* 0x00000010ff5b7819 */ /* 0x000fe4000001161d */
[--C-:B------:R-:W-:Y:S02]  /*4cb0*/  SHF.R.U32.HI R36, RZ, 0x10, R39.reuse ;  /* 0x00000010ff247819 */ /* 0x100fe40000011627 */
[----:B------:R-:W-:Y:S02]  /*4cc0*/  SHF.R.U32.HI R37, RZ, 0x8, R39 ;  /* 0x00000008ff257819 */ /* 0x000fe40000011627 */
[----:B------:R-:W-:-:S02]  /*4cd0*/  LOP3.LUT R38, R39, 0xff, RZ, 0xc0, !PT ;  /* 0x000000ff27267812 */ /* 0x000fc400078ec0ff */
[----:B------:R-:W-:Y:S01]  /*4ce0*/  SHF.R.U32.HI R93, RZ, 0x18, R39 ;  /* 0x00000018ff5d7819 */ /* 0x000fe20000011627 */
[----:B------:R-:W-:Y:S01]  /*4cf0*/  IMAD.U32 R39, R94, 0x10000, RZ ;  /* 0x000100005e277824 */ /* 0x000fe200078e00ff */
[----:B------:R-:W-:Y:S01]  /*4d00*/  LOP3.LUT R96, R97, 0xff00, R96, 0xf8, !PT ;  /* 0x0000ff0061607812 */ /* 0x000fe200078ef860 */
[----:B------:R-:W-:Y:S01]  /*4d10*/  IMAD.SHL.U32 R37, R37, 0x100, RZ ;  /* 0x0000010025257824 */ /* 0x000fe200078e00ff */
[----:B------:R-:W-:Y:S01]  /*4d20*/  PRMT R95, R95, 0x654, R90 ;  /* 0x000006545f5f7816 */ /* 0x000fe2000000005a */
[----:B------:R-:W-:Y:S01]  /*4d30*/  IMAD.U32 R90, R91, 0x10000, RZ ;  /* 0x000100005b5a7824 */ /* 0x000fe200078e00ff */
[----:B------:R-:W-:Y:S01]  /*4d40*/  LOP3.LUT R39, R96, 0xff0000, R39, 0xf8, !PT ;  /* 0x00ff000060277812 */ /* 0x000fe200078ef827 */
[----:B0-----:R-:W-:Y:S01]  /*4d50*/  IMAD.MOV.U32 R91, RZ, RZ, R9 ;  /* 0x000000ffff5b7224 */ /* 0x001fe200078e0009 */
[----:B------:R-:W-:Y:S02]  /*4d60*/  LOP3.LUT R95, R95, 0xff00, R92, 0xf8, !PT ;  /* 0x0000ff005f5f7812 */ /* 0x000fe400078ef85c */
[----:B--2---:R-:W-:-:S02]  /*4d70*/  F2FP.F16.E4M3.UNPACK_B R9, R13 ;  /* 0x0000000dff09723e */ /* 0x004fc400020006ff */
[----:B------:R-:W-:Y:S02]  /*4d80*/  F2FP.F16.E4M3.UNPACK_B R94, R39 ;  /* 0x00000027ff5e723e */ /* 0x000fe400020006ff */
[----:B------:R-:W-:Y:S01]  /*4d90*/  LOP3.LUT R90, R95, 0xff0000, R90, 0xf8, !PT ;  /* 0x00ff00005f5a7812 */ /* 0x000fe200078ef85a */
[--C-:B------:R-:W-:Y:S01]  /*4da0*/  HADD2.F32 R96, -RZ, R9.reuse.H0_H0 ;  /* 0x20000009ff607230 */ /* 0x100fe20000004100 */
[----:B------:R-:W-:Y:S01]  /*4db0*/  F2FP.F16.E4M3.UNPACK_B R92, R91 ;  /* 0x0000005bff5c723e */ /* 0x000fe200020006ff */
[----:B------:R-:W-:Y:S01]  /*4dc0*/  HADD2.F32 R98, -RZ, R94.H0_H0 ;  /* 0x2000005eff627230 */ /* 0x000fe20000004100 */
[----:B------:R-:W-:Y:S01]  /*4dd0*/  F2FP.F16.E4M3.UNPACK_B R95, R90 ;  /* 0x0000005aff5f723e */ /* 0x000fe200020006ff */
[----:B------:R-:W-:Y:S01]  /*4de0*/  HADD2.F32 R9, -RZ, R9.H1_H1 ;  /* 0x30000009ff097230 */ /* 0x000fe20000004100 */
[----:B------:R-:W-:Y:S01]  /*4df0*/  F2FP.F16.E4M3.UNPACK_B R13, R13.H1 ;  /* 0x0000000dff0d723e */ /* 0x000fe200030006ff */
[----:B------:R-:W-:Y:S02]  /*4e00*/  HADD2.F32 R99, -RZ, R92.H0_H0 ;  /* 0x2000005cff637230 */ /* 0x000fe40000004100 */
[----:B------:R-:W-:Y:S01]  /*4e10*/  FMUL.FTZ R100, R96, R98 ;  /* 0x0000006260647220 */ /* 0x000fe20000410000 */
[----:B------:R-:W-:Y:S01]  /*4e20*/  HADD2.F32 R97, -RZ, R95.H0_H0 ;  /* 0x2000005fff617230 */ /* 0x000fe20000004100 */
[----:B------:R-:W-:Y:S01]  /*4e30*/  F2FP.F16.E4M3.UNPACK_B R39, R39.H1 ;  /* 0x00000027ff27723e */ /* 0x000fe200030006ff */
[----:B------:R-:W-:-:S02]  /*4e40*/  HADD2.F32 R94, -RZ, R94.H1_H1 ;  /* 0x3000005eff5e7230 */ /* 0x000fc40000004100 */
[C---:B------:R-:W-:Y:S01]  /*4e50*/  FMUL.FTZ R98, R99.reuse, R98 ;  /* 0x0000006263627220 */ /* 0x040fe20000410000 */
[----:B------:R-:W-:Y:S01]  /*4e60*/  F2FP.F16.E4M3.UNPACK_B R91, R91.H1 ;  /* 0x0000005bff5b723e */ /* 0x000fe200030006ff */
[-C--:B------:R-:W-:Y:S01]  /*4e70*/  FFMA.FTZ R100, R99, R97.reuse, -R100 ;  /* 0x0000006163647223 */ /* 0x080fe20000010864 */
[----:B------:R-:W-:Y:S01]  /*4e80*/  F2FP.F16.E4M3.UNPACK_B R90, R90.H1 ;  /* 0x0000005aff5a723e */ /* 0x000fe200030006ff */
[----:B------:R-:W-:Y:S01]  /*4e90*/  FFMA.FTZ R98, R96, R97, R98 ;  /* 0x0000006160627223 */ /* 0x000fe20000010062 */
[----:B------:R-:W-:Y:S02]  /*4ea0*/  HADD2.F32 R97, -RZ, R92.H1_H1 ;  /* 0x3000005cff617230 */ /* 0x000fe40000004100 */
[----:B------:R-:W-:Y:S01]  /*4eb0*/  FMUL.FTZ R92, R9, R94 ;  /* 0x0000005e095c7220 */ /* 0x000fe20000410000 */
[----:B------:R-:W-:Y:S01]  /*4ec0*/  HADD2.F32 R96, -RZ, R95.H1_H1 ;  /* 0x3000005fff607230 */ /* 0x000fe20000004100 */
[----:B------:R-:W-:Y:S01]  /*4ed0*/  SHF.R.U32.HI R29, RZ, 0x10, R31 ;  /* 0x00000010ff1d7819 */ /* 0x000fe2000001161f */
[----:B------:R-:W-:-:S02]  /*4ee0*/  HADD2.F32 R95, -RZ, R90.H0_H0 ;  /* 0x2000005aff5f7230 */ /* 0x000fc40000004100 */
[C---:B------:R-:W-:Y:S01]  /*4ef0*/  FMUL.FTZ R94, R97.reuse, R94 ;  /* 0x0000005e615e7220 */ /* 0x040fe20000410000 */
[--C-:B------:R-:W-:Y:S01]  /*4f00*/  SHF.R.U32.HI R30, RZ, 0x8, R31.reuse ;  /* 0x00000008ff1e7819 */ /* 0x100fe2000001161f */
[-C--:B------:R-:W-:Y:S01]  /*4f10*/  FFMA.FTZ R92, R97, R96.reuse, -R92 ;  /* 0x00000060615c7223 */ /* 0x080fe2000001085c */
[----:B------:R-:W-:Y:S01]  /*4f20*/  LOP3.LUT R28, R31, 0xff, RZ, 0xc0, !PT ;  /* 0x000000ff1f1c7812 */ /* 0x000fe200078ec0ff */
[----:B------:R-:W-:Y:S01]  /*4f30*/  FFMA.FTZ R9, R9, R96, R94 ;  /* 0x0000006009097223 */ /* 0x000fe2000001005e */
[----:B------:R-:W-:Y:S01]  /*4f40*/  HADD2.F32 R94, -RZ, R13.H0_H0 ;  /* 0x2000000dff5e7230 */ /* 0x000fe20000004100 */
[----:B------:R-:W-:Y:S01]  /*4f50*/  SHF.R.U32.HI R31, RZ, 0x18, R31 ;  /* 0x00000018ff1f7819 */ /* 0x000fe2000001161f */
[----:B------:R-:W-:Y:S01]  /*4f60*/  HADD2.F32 R96, -RZ, R39.H0_H0 ;  /* 0x20000027ff607230 */ /* 0x000fe20000004100 */
[----:B------:R-:W-:Y:S01]  /*4f70*/  PRMT R38, R93, 0x654, R38 ;  /* 0x000006545d267816 */ /* 0x000fe20000000026 */
[----:B------:R-:W-:Y:S01]  /*4f80*/  HADD2.F32 R97, -RZ, R91.H0_H0 ;  /* 0x2000005bff617230 */ /* 0x000fe20000004100 */
[----:B------:R-:W-:Y:S01]  /*4f90*/  PRMT R31, R31, 0x654, R28 ;  /* 0x000006541f1f7816 */ /* 0x000fe2000000001c */
[----:B------:R-:W-:-:S02]  /*4fa0*/  IMAD.SHL.U32 R30, R30, 0x100, RZ ;  /* 0x000001001e1e7824 */ /* 0x000fc400078e00ff */
[-C--:B------:R-:W-:Y:S01]  /*4fb0*/  FMUL.FTZ R99, R94, R96.reuse ;  /* 0x000000605e637220 */ /* 0x080fe20000410000 */
[----:B------:R-:W-:Y:S02]  /*4fc0*/  IMAD.U32 R28, R29, 0x10000, RZ ;  /* 0x000100001d1c7824 */ /* 0x000fe400078e00ff */
[----:B------:R-:W-:Y:S01]  /*4fd0*/  FMUL.FTZ R96, R97, R96 ;  /* 0x0000006061607220 */ /* 0x000fe20000410000 */
[----:B------:R-:W-:Y:S01]  /*4fe0*/  IMAD.U32 R29, R36, 0x10000, RZ ;  /* 0x00010000241d7824 */ /* 0x000fe200078e00ff */
[----:B------:R-:W-:Y:S01]  /*4ff0*/  LOP3.LUT R38, R38, 0xff00, R37, 0xf8, !PT ;  /* 0x0000ff0026267812 */ /* 0x000fe200078ef825 */
[----:B------:R-:W-:Y:S02]  /*5000*/  HADD2.F32 R39, -RZ, R39.H1_H1 ;  /* 0x30000027ff277230 */ /* 0x000fe40000004100 */
[----:B------:R-:W-:Y:S01]  /*5010*/  FFMA.FTZ R96, R94, R95, R96 ;  /* 0x0000005f5e607223 */ /* 0x000fe20000010060 */
[----:B------:R-:W-:Y:S01]  /*5020*/  HADD2.F32 R94, -RZ, R13.H1_H1 ;  /* 0x3000000dff5e7230 */ /* 0x000fe20000004100 */
[----:B------:R-:W-:Y:S01]  /*5030*/  LOP3.LUT R31, R31, 0xff00, R30, 0xf8, !PT ;  /* 0x0000ff001f1f7812 */ /* 0x000fe200078ef81e */
[----:B------:R-:W-:Y:S01]  /*5040*/  HADD2.F32 R102, -RZ, R91.H1_H1 ;  /* 0x3000005bff667230 */ /* 0x000fe20000004100 */
[----:B------:R-:W-:Y:S01]  /*5050*/  LOP3.LUT R29, R38, 0xff0000, R29, 0xf8, !PT ;  /* 0x00ff0000261d7812 */ /* 0x000fe200078ef81d */
[----:B------:R-:W-:Y:S01]  /*5060*/  HADD2.F32 R91, -RZ, R90.H1_H1 ;  /* 0x3000005aff5b7230 */ /* 0x000fe20000004100 */
[----:B------:R-:W-:Y:S01]  /*5070*/  LOP3.LUT R28, R31, 0xff0000, R28, 0xf8, !PT ;  /* 0x00ff00001f1c7812 */ /* 0x000fe200078ef81c */
[----:B------:R-:W-:Y:S01]  /*5080*/  FMUL.FTZ R13, R94, R39 ;  /* 0x000000275e0d7220 */ /* 0x000fe20000410000 */
[----:B------:R-:W-:-:S02]  /*5090*/  IMAD.MOV.U32 R31, RZ, RZ, R11 ;  /* 0x000000ffff1f7224 */ /* 0x000fc400078e000b */
[C---:B------:R-:W-:Y:S01]  /*50a0*/  FMUL.FTZ R39, R102.reuse, R39 ;  /* 0x0000002766277220 */ /* 0x040fe20000410000 */
[----:B------:R-:W-:Y:S01]  /*50b0*/  F2FP.F16.E4M3.UNPACK_B R11, R15 ;  /* 0x0000000fff0b723e */ /* 0x000fe200020006ff */
[----:B------:R-:W-:Y:S01]  /*50c0*/  FFMA.FTZ R13, R102, R91, -R13 ;  /* 0x0000005b660d7223 */ /* 0x000fe2000001080d */
[----:B------:R-:W-:Y:S01]  /*50d0*/  F2FP.F16.E4M3.UNPACK_B R36, R29 ;  /* 0x0000001dff24723e */ /* 0x000fe200020006ff */
[----:B------:R-:W-:Y:S01]  /*50e0*/  FFMA.FTZ R39, R94, R91, R39 ;  /* 0x0000005b5e277223 */ /* 0x000fe20000010027 */
[----:B------:R-:W-:Y:S01]  /*50f0*/  F2FP.F16.E4M3.UNPACK_B R30, R31 ;  /* 0x0000001fff1e723e */ /* 0x000fe200020006ff */
        /* <DEDUP_REMOVED lines=16> */
[----:B------:R-:W-:Y:S01]  /*5200*/  F2FP.F16.E4M3.UNPACK_B R31, R31.H1 ;  /* 0x0000001fff1f723e */ /* 0x000fe200030006ff */
[C---:B------:R-:W-:Y:S01]  /*5210*/  FMUL.FTZ R36, R93.reuse, R36 ;  /* 0x000000245d247220 */ /* 0x040fe20000410000 */
[----:B------:R-:W-:Y:S01]  /*5220*/  F2FP.F16.E4M3.UNPACK_B R28, R28.H1 ;  /* 0x0000001cff1c723e */ /* 0x000fe200030006ff */
[-C--:B------:R-:W-:Y:S01]  /*5230*/  FFMA.FTZ R30, R93, R38.reuse, -R30 ;  /* 0x000000265d1e7223 */ /* 0x080fe2000001081e */
[----:B------:R-:W-:Y:S01]  /*5240*/  FFMA.FTZ R99, R97, R95, -R99 ;  /* 0x0000005f61637223 */ /* 0x000fe20000010863 */
[----:B------:R-:W-:Y:S01]  /*5250*/  FFMA.FTZ R11, R11, R38, R36 ;  /* 0x000000260b0b7223 */ /* 0x000fe20000010024 */
[----:B------:R-:W-:Y:S01]  /*5260*/  HADD2.F32 R36, -RZ, R15.H0_H0 ;  /* 0x2000000fff247230 */ /* 0x000fe20000004100 */
[----:B------:R-:W-:Y:S01]  /*5270*/  F2FP.SATFINITE.E4M3.F32.PACK_AB_MERGE_C R39, R39, R96, RZ ;  /* 0x000000602727723e */ /* 0x000fe200048070ff */
[----:B------:R-:W-:Y:S01]  /*5280*/  HADD2.F32 R38, -RZ, R29.H0_H0 ;  /* 0x2000001dff267230 */ /* 0x000fe20000004100 */
[----:B------:R-:W-:Y:S01]  /*5290*/  F2FP.SATFINITE.E4M3.F32.PACK_AB_MERGE_C R13, R13, R99, RZ ;  /* 0x000000630d0d723e */ /* 0x000fe200048070ff */
        /* <DEDUP_REMOVED lines=12> */
[----:B------:R-:W-:Y:S02]  /*5360*/  F2FP.F16.E4M3.UNPACK_B R37, R83.H1 ;  /* 0x00000053ff25723e */ /* 0x000fe400030006ff */
[-C--:B------:R-:W-:Y:S01]  /*5370*/  FMUL.FTZ R28, R15, R36.reuse ;  /* 0x000000240f1c7220 */ /* 0x080fe20000410000 */
[C---:B------:R-:W-:Y:S01]  /*5380*/  FMUL.FTZ R36, R31.reuse, R36 ;  /* 0x000000241f247220 */ /* 0x040fe20000410000 */
[----:B------:R-:W-:Y:S01]  /*5390*/  F2FP.F16.E4M3.UNPACK_B R8, R8 ;  /* 0x00000008ff08723e */ /* 0x000fe200020006ff */
[----:B------:R-:W-:Y:S02]  /*53a0*/  HADD2.F32 R95, -RZ, R37.H0_H0 ;  /* 0x20000025ff5f7230 */ /* 0x000fe40000004100 */
[----:B------:R-:W-:Y:S01]  /*53b0*/  FFMA.FTZ R28, R31, R90, -R28 ;  /* 0x0000005a1f1c7223 */ /* 0x000fe2000001081c */
[----:B------:R-:W-:Y:S01]  /*53c0*/  F2FP.F16.E4M3.UNPACK_B R31, R12.H1 ;  /* 0x0000000cff1f723e */ /* 0x000fe200030006ff */
[----:B------:R-:W-:Y:S01]  /*53d0*/  FFMA.FTZ R15, R15, R90, R36 ;  /* 0x0000005a0f0f7223 */ /* 0x000fe20000010024 */
[--C-:B------:R-:W-:Y:S01]  /*53e0*/  HADD2.F32 R90, -RZ, R29.reuse.H0_H0 ;  /* 0x2000001dff5a7230 */ /* 0x100fe20000004100 */
[----:B------:R-:W-:Y:S01]  /*53f0*/  F2FP.F16.E4M3.UNPACK_B R12, R12 ;  /* 0x0000000cff0c723e */ /* 0x000fe200020006ff */
[----:B------:R-:W-:Y:S01]  /*5400*/  HADD2.F32 R29, -RZ, R29.H1_H1 ;  /* 0x3000001dff1d7230 */ /* 0x000fe20000004100 */
[----:B------:R-:W-:Y:S01]  /*5410*/  F2FP.SATFINITE.E4M3.F32.PACK_AB_MERGE_C R93, R28, R93, RZ ;  /* 0x0000005d1c5d723e */ /* 0x000fe200048070ff */
[--C-:B------:R-:W-:Y:S01]  /*5420*/  HADD2.F32 R36, -RZ, R31.reuse.H0_H0 ;  /* 0x2000001fff247230 */ /* 0x100fe20000004100 */
[-C--:B------:R-:W-:Y:S01]  /*5430*/  F2FP.F16.E4M3.UNPACK_B R28, R84.reuse.H1 ;  /* 0x00000054ff1c723e */ /* 0x080fe200030006ff */
[----:B------:R-:W-:Y:S01]  /*5440*/  HADD2.F32 R31, -RZ, R31.H1_H1 ;  /* 0x3000001fff1f7230 */ /* 0x000fe20000004100 */
[----:B------:R-:W-:-:S02]  /*5450*/  F2FP.F16.E4M3.UNPACK_B R84, R84 ;  /* 0x00000054ff54723e */ /* 0x000fc400020006ff */
[----:B------:R-:W-:Y:S01]  /*5460*/  F2FP.F16.E4M3.UNPACK_B R83, R83 ;  /* 0x00000053ff53723e */ /* 0x000fe200020006ff */
[--C-:B------:R-:W-:Y:S01]  /*5470*/  HADD2.F32 R99, -RZ, R28.reuse.H0_H0 ;  /* 0x2000001cff637230 */ /* 0x100fe20000004100 */
[----:B------:R-:W-:Y:S01]  /*5480*/  F2FP.SATFINITE.E4M3.F32.PACK_AB_MERGE_C R13, R92, R100, R13 ;  /* 0x000000645c0d723e */ /* 0x000fe2000480700d */
[----:B------:R-:W-:Y:S01]  /*5490*/  HADD2.F32 R28, -RZ, R28.H1_H1 ;  /* 0x3000001cff1c7230 */ /* 0x000fe20000004100 */
[----:B------:R-:W-:Y:S02]  /*54a0*/  F2FP.SATFINITE.E4M3.F32.PACK_AB_MERGE_C R38, R15, R38, RZ ;  /* 0x000000260f26723e */ /* 0x000fe400048070ff */
[-C--:B------:R-:W-:Y:S01]  /*54b0*/  FMUL.FTZ R97, R36, R99.reuse ;  /* 0x0000006324617220 */ /* 0x080fe20000410000 */
[----:B------:R-:W-:Y:S01]  /*54c0*/  FMUL.FTZ R99, R90, R99 ;  /* 0x000000635a637220 */ /* 0x000fe20000410000 */
[----:B------:R-:W-:Y:S01]  /*54d0*/  F2FP.SATFINITE.E4M3.F32.PACK_AB_MERGE_C R93, R30, R94, R93 ;  /* 0x0000005e1e5d723e */ /* 0x000fe2000480705d */
[----:B------:R-:W-:Y:S02]  /*54e0*/  IMAD.MOV.U32 R9, RZ, RZ, R13 ;  /* 0x000000ffff097224 */ /* 0x000fe400078e000d */
[-C--:B------:R-:W-:Y:S01]  /*54f0*/  FFMA.FTZ R97, R90, R95.reuse, -R97 ;  /* 0x0000005f5a617223 */ /* 0x080fe20000010861 */
[----:B------:R-:W-:Y:S01]  /*5500*/  FFMA.FTZ R99, R36, R95, R99 ;  /* 0x0000005f24637223 */ /* 0x000fe20000010063 */
[----:B------:R-:W-:-:S02]  /*5510*/  HADD2.F32 R36, -RZ, R37.H1_H1 ;  /* 0x30000025ff247230 */ /* 0x000fc40000004100 */
[-C--:B------:R-:W-:Y:S01]  /*5520*/  FMUL.FTZ R90, R31, R28.reuse ;  /* 0x0000001c1f5a7220 */ /* 0x080fe20000410000 */
[----:B------:R-:W-:Y:S01]  /*5530*/  FMUL.FTZ R28, R29, R28 ;  /* 0x0000001c1d1c7220 */ /* 0x000fe20000410000 */
[----:B------:R-:W-:Y:S01]  /*5540*/  HADD2.F32 R95, -RZ, R84.H0_H0 ;  /* 0x20000054ff5f7230 */ /* 0x000fe20000004100 */
[----:B------:R-:W-:Y:S01]  /*5550*/  F2FP.SATFINITE.E4M3.F32.PACK_AB_MERGE_C R15, R11, R91, R38 ;  /* 0x0000005b0b0f723e */ /* 0x000fe20004807026 */
[----:B------:R-:W-:Y:S02]  /*5560*/  HADD2.F32 R37, -RZ, R8.H0_H0 ;  /* 0x20000008ff257230 */ /* 0x000fe40000004100 */
[-C--:B------:R-:W-:Y:S01]  /*5570*/  FFMA.FTZ R28, R31, R36.reuse, R28 ;  /* 0x000000241f1c7223 */ /* 0x080fe2000001001c */
[----:B------:R-:W-:Y:S02]  /*5580*/  HADD2.F32 R31, -RZ, R12.H0_H0 ;  /* 0x2000000cff1f7230 */ /* 0x000fe40000004100 */
[----:B------:R-:W-:Y:S01]  /*5590*/  FFMA.FTZ R29, R29, R36, -R90 ;  /* 0x000000241d1d7223 */ /* 0x000fe2000001085a */
[----:B------:R-:W-:-:S02]  /*55a0*/  HADD2.F32 R36, -RZ, R83.H0_H0 ;  /* 0x20000053ff247230 */ /* 0x000fc40000004100 */
[----:B------:R-:W-:Y:S02]  /*55b0*/  HADD2.F32 R84, -RZ, R84.H1_H1 ;  /* 0x30000054ff547230 */ /* 0x000fe40000004100 */
[-C--:B------:R-:W-:Y:S01]  /*55c0*/  FMUL.FTZ R90, R31, R95.reuse ;  /* 0x0000005f1f5a7220 */ /* 0x080fe20000410000 */
[----:B------:R-:W-:Y:S01]  /*55d0*/  FMUL.FTZ R95, R37, R95 ;  /* 0x0000005f255f7220 */ /* 0x000fe20000410000 */
[----:B------:R-:W-:Y:S01]  /*55e0*/  F2FP.SATFINITE.E4M3.F32.PACK_AB_MERGE_C R29, R29, R97, RZ ;  /* 0x000000611d1d723e */ /* 0x000fe200048070ff */
[----:B------:R-:W-:Y:S02]  /*55f0*/  IMAD.MOV.U32 R13, RZ, RZ, R39 ;  /* 0x000000ffff0d7224 */ /* 0x000fe400078e0027 */
[-C--:B------:R-:W-:Y:S01]  /*5600*/  FFMA.FTZ R90, R37, R36.reuse, -R90 ;  /* 0x00000024255a7223 */ /* 0x080fe2000001085a */
[----:B------:R-:W-:Y:S01]  /*5610*/  FFMA.FTZ R95, R31, R36, R95 ;  /* 0x000000241f5f7223 */ /* 0x000fe2000001005f */
[----:B------:R-:W-:Y:S01]  /*5620*/  HADD2.F32 R31, -RZ, R12.H1_H1 ;  /* 0x3000000cff1f7230 */ /* 0x000fe20000004100 */
[----:B------:R-:W-:Y:S01]  /*5630*/  F2FP.SATFINITE.E4M3.F32.PACK_AB_MERGE_C R28, R28, R99, RZ ;  /* 0x000000631c1c723e */ /* 0x000fe200048070ff */
[----:B------:R-:W-:-:S02]  /*5640*/  HADD2.F32 R37, -RZ, R8.H1_H1 ;  /* 0x30000008ff257230 */ /* 0x000fc40000004100 */
[----:B------:R-:W-:Y:S02]  /*5650*/  HADD2.F32 R8, -RZ, R83.H1_H1 ;  /* 0x30000053ff087230 */ /* 0x000fe40000004100 */
[-C--:B------:R-:W-:Y:S01]  /*5660*/  FMUL.FTZ R12, R31, R84.reuse ;  /* 0x000000541f0c7220 */ /* 0x080fe20000410000 */
[----:B------:R-:W-:Y:S02]  /*5670*/  IMAD.MOV.U32 R36, RZ, RZ, R10 ;  /* 0x000000ffff247224 */ /* 0x000fe400078e000a */
[C---:B------:R-:W-:Y:S01]  /*5680*/  FMUL.FTZ R84, R37.reuse, R84 ;  /* 0x0000005425547220 */ /* 0x040fe20000410000 */
[----:B------:R-:W-:Y:S01]  /*5690*/  F2FP.F16.E4M3.UNPACK_B R83, R86.H1 ;  /* 0x00000056ff53723e */ /* 0x000fe200030006ff */
[----:B------:R-:W-:Y:S01]  /*56a0*/  FFMA.FTZ R37, R37, R8, -R12 ;  /* 0x0000000825257223 */ /* 0x000fe2000001080c */
[----:B------:R-:W-:Y:S01]  /*56b0*/  F2FP.F16.E4M3.UNPACK_B R86, R86 ;  /* 0x00000056ff56723e */ /* 0x000fe200020006ff */
[----:B------:R-:W-:Y:S01]  /*56c0*/  FFMA.FTZ R8, R31, R8, R84 ;  /* 0x000000081f087223 */ /* 0x000fe20000010054 */
[----:B------:R-:W-:Y:S01]  /*56d0*/  F2FP.F16.E4M3.UNPACK_B R31, R14.H1 ;  /* 0x0000000eff1f723e */ /* 0x000fe200030006ff */
[--C-:B------:R-:W-:Y:S01]  /*56e0*/  HADD2.F32 R102, -RZ, R83.reuse.H1_H1 ;  /* 0x30000053ff667230 */ /* 0x100fe20000004100 */
[----:B------:R-:W-:Y:S01]  /*56f0*/  F2FP.SATFINITE.E4M3.F32.PACK_AB_MERGE_C R90, R37, R90, R29 ;  /* 0x0000005a255a723e */ /* 0x000fe2000480701d */
[----:B------:R-:W-:Y:S01]  /*5700*/  HADD2.F32 R97, -RZ, R83.H0_H0 ;  /* 0x20000053ff617230 */ /* 0x000fe20000004100 */
[-C--:B------:R-:W-:Y:S01]  /*5710*/  F2FP.F16.E4M3.UNPACK_B R29, R85.reuse.H1 ;  /* 0x00000055ff1d723e */ /* 0x080fe200030006ff */
[----:B------:R-:W-:Y:S01]  /*5720*/  HADD2.F32 R12, -RZ, R31.H0_H0 ;  /* 0x2000001fff0c7230 */ /* 0x000fe20000004100 */
[----:B------:R-:W-:Y:S01]  /*5730*/  F2FP.F16.E4M3.UNPACK_B R37, R36.H1 ;  /* 0x00000024ff25723e */ /* 0x000fe200030006ff */
[----:B------:R-:W-:Y:S01]  /*5740*/  IMAD.MOV.U32 R11, RZ, RZ, R93 ;  /* 0x000000ffff0b7224 */ /* 0x000fe200078e005d */
[----:B------:R-:W-:Y:S01]  /*5750*/  F2FP.F16.E4M3.UNPACK_B R85, R85 ;  /* 0x00000055ff55723e */ /* 0x000fe200020006ff */
[--C-:B------:R-:W-:Y:S01]  /*5760*/  HADD2.F32 R101, -RZ, R29.reuse.H0_H0 ;  /* 0x2000001dff657230 */ /* 0x100fe20000004100 */
[----:B------:R-:W-:Y:S01]  /*5770*/  F2FP.F16.E4M3.UNPACK_B R14, R14 ;  /* 0x0000000eff0e723e */ /* 0x000fe200020006ff */
[----:B------:R-:W-:Y:S01]  /*5780*/  HADD2.F32 R84, -RZ, R29.H1_H1 ;  /* 0x3000001dff547230 */ /* 0x000fe20000004100 */
[----:B------:R-:W-:Y:S01]  /*5790*/  F2FP.F16.E4M3.UNPACK_B R36, R36 ;  /* 0x00000024ff24723e */ /* 0x000fe200020006ff */
[----:B------:R-:W-:-:S02]  /*57a0*/  HADD2.F32 R10, -RZ, R37.H0_H0 ;  /* 0x20000025ff0a7230 */ /* 0x000fc40000004100 */
[-C--:B------:R-:W-:Y:S01]  /*57b0*/  FMUL.FTZ R103, R12, R101.reuse ;  /* 0x000000650c677220 */ /* 0x080fe20000410000 */
[----:B------:R-:W-:Y:S02]  /*57c0*/  HADD2.F32 R29, -RZ, R31.H1_H1 ;  /* 0x3000001fff1d7230 */ /* 0x000fe40000004100 */
[----:B------:R-:W-:Y:S02]  /*57d0*/  HADD2.F32 R37, -RZ, R37.H1_H1 ;  /* 0x30000025ff257230 */ /* 0x000fe40000004100 */
[C---:B------:R-:W-:Y:S01]  /*57e0*/  FMUL.FTZ R101, R10.reuse, R101 ;  /* 0x000000650a657220 */ /* 0x040fe20000410000 */
[--C-:B------:R-:W-:Y:S02]  /*57f0*/  HADD2.F32 R83, -RZ, R36.reuse.H0_H0 ;  /* 0x20000024ff537230 */ /* 0x100fe40000004100 */
[-C--:B------:R-:W-:Y:S01]  /*5800*/  FMUL.FTZ R104, R29, R84.reuse ;  /* 0x000000541d687220 */ /* 0x080fe20000410000 */
[----:B------:R-:W-:Y:S02]  /*5810*/  HADD2.F32 R36, -RZ, R36.H1_H1 ;  /* 0x30000024ff247230 */ /* 0x000fe40000004100 */
[C---:B------:R-:W-:Y:S01]  /*5820*/  FMUL.FTZ R84, R37.reuse, R84 ;  /* 0x0000005425547220 */ /* 0x040fe20000410000 */
[----:B------:R-:W-:Y:S01]  /*5830*/  FFMA.FTZ R10, R10, R97, -R103 ;  /* 0x000000610a0a7223 */ /* 0x000fe20000010867 */
[----:B------:R-:W-:Y:S01]  /*5840*/  FFMA.FTZ R31, R37, R102, -R104 ;  /* 0x00000066251f7223 */ /* 0x000fe20000010868 */
[----:B------:R-:W-:-:S02]  /*5850*/  HADD2.F32 R37, -RZ, R14.H0_H0 ;  /* 0x2000000eff257230 */ /* 0x000fc40000004100 */
[----:B------:R-:W-:Y:S01]  /*5860*/  FFMA.FTZ R29, R29, R102, R84 ;  /* 0x000000661d1d7223 */ /* 0x000fe20000010054 */
[--C-:B------:R-:W-:Y:S02]  /*5870*/  HADD2.F32 R102, -RZ, R85.reuse.H0_H0 ;  /* 0x20000055ff667230 */ /* 0x100fe40000004100 */
[----:B------:R-:W-:Y:S01]  /*5880*/  FFMA.FTZ R12, R12, R97, R101 ;  /* 0x000000610c0c7223 */ /* 0x000fe20000010065 */
[----:B------:R-:W-:Y:S01]  /*5890*/  HADD2.F32 R84, -RZ, R86.H0_H0 ;  /* 0x20000056ff547230 */ /* 0x000fe20000004100 */
[----:B------:R-:W-:Y:S01]  /*58a0*/  F2FP.SATFINITE.E4M3.F32.PACK_AB_MERGE_C R10, R31, R10, RZ ;  /* 0x0000000a1f0a723e */ /* 0x000fe200048070ff */
[----:B------:R-:W-:Y:S02]  /*58b0*/  HADD2.F32 R85, -RZ, R85.H1_H1 ;  /* 0x30000055ff557230 */ /* 0x000fe40000004100 */
[-C--:B------:R-:W-:Y:S01]  /*58c0*/  FMUL.FTZ R104, R37, R102.reuse ;  /* 0x0000006625687220 */ /* 0x080fe20000410000 */
[----:B------:R-:W-:Y:S01]  /*58d0*/  FMUL.FTZ R102, R83, R102 ;  /* 0x0000006653667220 */ /* 0x000fe20000410000 */
[----:B------:R-:W-:Y:S01]  /*58e0*/  HADD2.F32 R14, -RZ, R14.H1_H1 ;  /* 0x3000000eff0e7230 */ /* 0x000fe20000004100 */
[----:B------:R-:W-:Y:S01]  /*58f0*/  F2FP.SATFINITE.E4M3.F32.PACK_AB_MERGE_C R29, R29, R12, RZ ;  /* 0x0000000c1d1d723e */ /* 0x000fe200048070ff */
[-C--:B------:R-:W-:Y:S01]  /*5900*/  FFMA.FTZ R83, R83, R84.reuse, -R104 ;  /* 0x0000005453537223 */ /* 0x080fe20000010868 */
[----:B------:R-:W-:Y:S01]  /*5910*/  FFMA.FTZ R102, R37, R84, R102 ;  /* 0x0000005425667223 */ /* 0x000fe20000010066 */
[----:B------:R-:W-:-:S02]  /*5920*/  HADD2.F32 R37, -RZ, R86.H1_H1 ;  /* 0x30000056ff257230 */ /* 0x000fc40000004100 */
[-C--:B------:R-:W-:Y:S01]  /*5930*/  FMUL.FTZ R97, R14, R85.reuse ;  /* 0x000000550e617220 */ /* 0x080fe20000410000 */
[----:B------:R-:W-:Y:S01]  /*5940*/  FMUL.FTZ R85, R36, R85 ;  /* 0x0000005524557220 */ /* 0x000fe20000410000 */
[----:B------:R-:W-:Y:S01]  /*5950*/  F2FP.SATFINITE.E4M3.F32.PACK_AB_MERGE_C R12, R8, R95, R28 ;  /* 0x0000005f080c723e */ /* 0x000fe2000480701c */
[----:B------:R-:W-:Y:S02]  /*5960*/  IMAD.MOV.U32 R8, RZ, RZ, R90 ;  /* 0x000000ffff087224 */ /* 0x000fe400078e005a */
[-C--:B------:R-:W-:Y:S01]  /*5970*/  FFMA.FTZ R36, R36, R37.reuse, -R97 ;  /* 0x0000002524247223 */ /* 0x080fe20000010861 */
[----:B------:R-:W-:-:S04]  /*5980*/  FFMA.FTZ R85, R14, R37, R85 ;  /* 0x000000250e557223 */ /* 0x000fc80000010055 */
[----:B------:R-:W-:Y:S02]  /*5990*/  F2FP.SATFINITE.E4M3.F32.PACK_AB_MERGE_C R10, R36, R83, R10 ;  /* 0x00000053240a723e */ /* 0x000fe4000480700a */
[----:B------:R-:W-:-:S07]  /*59a0*/  F2FP.SATFINITE.E4M3.F32.PACK_AB_MERGE_C R14, R85, R102, R29 ;  /* 0x00000066550e723e */ /* 0x000fce000480701d */
.L_x_12306:
[----:B------:R-:W-:Y:S05]  /*59b0*/  BSYNC B2 ;  /* 0x0000000000027941 */ /* 0x000fea0003800000 */
.L_x_12305:
[----:B---3--:R-:W-:-:S04]  /*59c0*/  IADD3 R28, P6, R3, R77, RZ ;  /* 0x0000004d031c7210 */ /* 0x008fc80007fde0ff */
[----:B------:R-:W-:Y:S02]  /*59d0*/  LEA.HI.X.SX32 R29, R3, R76, 0x1, P6 ;  /* 0x0000004c031d7211 */ /* 0x000fe400030f0eff */
[----:B------:R-:W-:-:S03]  /*59e0*/  @!P5 IADD3 R30, P6, R77, R89, RZ ;  /* 0x000000594d1ed210 */ /* 0x000fc60007fde0ff */
[----:B0-----:R4:W-:Y:S01]  /*59f0*/  ST.E.128 desc[UR42][R28.64], R8 ;  /* 0x000000081c007985 */ /* 0x0019e2000c101d2a */
[----:B------:R-:W-:-:S05]  /*5a00*/  @!P5 LEA.HI.X.SX32 R31, R89, R76, 0x1, P6 ;  /* 0x0000004c591fd211 */ /* 0x000fca00030f0eff */
[----:B--2---:R4:W-:Y:S04]  /*5a10*/  @!P5 ST.E.128 desc[UR42][R30.64], R12 ;  /* 0x0000000c1e00d985 */ /* 0x0049e8000c101d2a */
.L_x_12304:
[----:B------:R-:W-:Y:S05]  /*5a20*/  BSYNC B1 ;  /* 0x0000000000017941 */ /* 0x000fea0003800000 */
.L_x_12303:
[----:B------:R-:W-:-:S13]  /*5a30*/  ISETP.NE.AND P5, PT, R51, RZ, PT ;  /* 0x000000ff3300720c */ /* 0x000fda0003fa5270 */
[----:B------:R-:W-:Y:S05]  /*5a40*/  @!P5 BRA `(.L_x_12286) ;  /* 0x0000001000ccd947 */ /* 0x000fea0003800000 */
[----:B0---4-:R-:W4:Y:S04]  /*5a50*/  LDL R12, [R1+0x28] ;  /* 0x00002800010c7983 */ /* 0x011f280000100800 */
[----:B------:R-:W5:Y:S04]  /*5a60*/  LDL R11, [R1+0x7c] ;  /* 0x00007c00010b7983 */ /* 0x000f680000100800 */
[----:B------:R-:W5:Y:S01]  /*5a70*/  LDL R10, [R1+0x3c] ;  /* 0x00003c00010a7983 */ /* 0x000f620000100800 */
[----:B------:R-:W-:Y:S01]  /*5a80*/  SEL R87, R53, R87, !P2 ;  /* 0x0000005735577207 */ /* 0x000fe20005000000 */
[----:B------:R-:W-:Y:S01]  /*5a90*/  BSSY B1, `(.L_x_12307) ;  /* 0x00000ea000017945 */ /* 0x000fe20003800000 */
[----:B------:R-:W-:-:S02]  /*5aa0*/  ISETP.GE.AND P6, PT, R65, R75, PT ;  /* 0x0000004b4100720c */ /* 0x000fc40003fc6270 */
[----:B------:R-:W-:Y:S02]  /*5ab0*/  SHF.R.S32.HI R8, RZ, 0x1f, R87 ;  /* 0x0000001fff087819 */ /* 0x000fe40000011457 */
[----:B---3--:R-:W-:Y:S02]  /*5ac0*/  IADD3 R28, P5, R0, R77, RZ ;  /* 0x0000004d001c7210 */ /* 0x008fe40007fbe0ff */
[----:B------:R-:W-:Y:S02]  /*5ad0*/  LEA.HI R8, R8, R87, RZ, 0x5 ;  /* 0x0000005708087211 */ /* 0x000fe400078f28ff */
[----:B--2---:R-:W-:Y:S02]  /*5ae0*/  LEA.HI.X.SX32 R29, R0, R76, 0x1, P5 ;  /* 0x0000004c001d7211 */ /* 0x004fe400028f0eff */
        /* <DEDUP_REMOVED lines=18> */
[----:B------:R-:W-:Y:S01]  /*5c10*/  SHF.R.U32.HI R86, RZ, 0x18, R5 ;  /* 0x00000018ff567819 */ /* 0x000fe20000011605 */
[----:B--2---:R-:W-:Y:S01]  /*5c20*/  IMAD.MOV.U32 R32, RZ, RZ, R12 ;  /* 0x000000ffff207224 */ /* 0x004fe200078e000c */
[----:B------:R-:W-:Y:S01]  /*5c30*/  LOP3.LUT R37, R5, 0xff, RZ, 0xc0, !PT ;  /* 0x000000ff05257812 */ /* 0x000fe200078ec0ff */
[----:B------:R-:W-:Y:S01]  /*5c40*/  IMAD.SHL.U32 R8, R85, 0x100, RZ ;  /* 0x0000010055087824 */ /* 0x000fe200078e00ff */
[----:B------:R-:W-:Y:S02]  /*5c50*/  SHF.R.U32.HI R34, RZ, 0x8, R7 ;  /* 0x00000008ff227819 */ /* 0x000fe40000011607 */
[----:B------:R-:W-:Y:S02]  /*5c60*/  PRMT R37, R86, 0x654, R37 ;  /* 0x0000065456257816 */ /* 0x000fe40000000025 */
[----:B------:R-:W-:-:S02]  /*5c70*/  SHF.R.U32.HI R36, RZ, 0x8, R33 ;  /* 0x00000008ff247819 */ /* 0x000fc40000011621 */
[----:B------:R-:W-:Y:S02]  /*5c80*/  SHF.R.U32.HI R83, RZ, 0x18, R7 ;  /* 0x00000018ff537819 */ /* 0x000fe40000011607 */
[----:B------:R-:W-:Y:S01]  /*5c90*/  LOP3.LUT R38, R7, 0xff, RZ, 0xc0, !PT ;  /* 0x000000ff07267812 */ /* 0x000fe200078ec0ff */
[----:B------:R-:W-:Y:S01]  /*5ca0*/  IMAD.SHL.U32 R36, R36, 0x100, RZ ;  /* 0x0000010024247824 */ /* 0x000fe200078e00ff */
[----:B------:R-:W-:Y:S02]  /*5cb0*/  SHF.R.U32.HI R75, RZ, 0x8, R35 ;  /* 0x00000008ff4b7819 */ /* 0x000fe40000011623 */
[----:B------:R-:W-:Y:S02]  /*5cc0*/  SHF.R.U32.HI R84, RZ, 0x18, R33 ;  /* 0x00000018ff547819 */ /* 0x000fe40000011621 */
[----:B------:R-:W-:Y:S01]  /*5cd0*/  LOP3.LUT R39, R33, 0xff, RZ, 0xc0, !PT ;  /* 0x000000ff21277812 */ /* 0x000fe200078ec0ff */
[----:B------:R-:W-:Y:S01]  /*5ce0*/  IMAD.SHL.U32 R12, R75, 0x100, RZ ;  /* 0x000001004b0c7824 */ /* 0x000fe200078e00ff */
[----:B------:R-:W-:Y:S01]  /*5cf0*/  LOP3.LUT R8, R37, 0xff00, R8, 0xf8, !PT ;  /* 0x0000ff0025087812 */ /* 0x000fe200078ef808 */
[----:B------:R-:W-:Y:S01]  /*5d00*/  IMAD.SHL.U32 R37, R34, 0x100, RZ ;  /* 0x0000010022257824 */ /* 0x000fe200078e00ff */
[----:B------:R-:W-:-:S02]  /*5d10*/  SHF.R.U32.HI R6, RZ, 0x10, R5 ;  /* 0x00000010ff067819 */ /* 0x000fc40000011605 */
[----:B------:R-:W-:Y:S02]  /*5d20*/  PRMT R38, R83, 0x654, R38 ;  /* 0x0000065453267816 */ /* 0x000fe40000000026 */
[----:B------:R-:W-:Y:S02]  /*5d30*/  SHF.R.U32.HI R5, RZ, 0x10, R33 ;  /* 0x00000010ff057819 */ /* 0x000fe40000011621 */
[----:B------:R-:W-:Y:S02]  /*5d40*/  PRMT R39, R84, 0x654, R39 ;  /* 0x0000065454277816 */ /* 0x000fe40000000027 */
[----:B------:R-:W-:Y:S01]  /*5d50*/  SHF.R.U32.HI R4, RZ, 0x10, R7 ;  /* 0x00000010ff047819 */ /* 0x000fe20000011607 */
[----:B------:R-:W-:Y:S01]  /*5d60*/  IMAD.U32 R5, R5, 0x10000, RZ ;  /* 0x0001000005057824 */ /* 0x000fe200078e00ff */
[----:B------:R-:W-:Y:S02]  /*5d70*/  LOP3.LUT R33, R35, 0xff0000ff, RZ, 0xc0, !PT ;  /* 0xff0000ff23217812 */ /* 0x000fe400078ec0ff */
[----:B------:R-:W-:Y:S01]  /*5d80*/  SHF.R.U32.HI R7, RZ, 0x10, R35 ;  /* 0x00000010ff077819 */ /* 0x000fe20000011623 */
[----:B------:R-:W-:Y:S01]  /*5d90*/  IMAD.U32 R35, R6, 0x10000, RZ ;  /* 0x0001000006237824 */ /* 0x000fe200078e00ff */
[----:B------:R-:W-:Y:S01]  /*5da0*/  LOP3.LUT R37, R38, 0xff00, R37, 0xf8, !PT ;  /* 0x0000ff0026257812 */ /* 0x000fe200078ef825 */
[----:B------:R-:W-:Y:S01]  /*5db0*/  IMAD.U32 R4, R4, 0x10000, RZ ;  /* 0x0001000004047824 */ /* 0x000fe200078e00ff */
[----:B------:R-:W-:Y:S01]  /*5dc0*/  LOP3.LUT R38, R39, 0xff00, R36, 0xf8, !PT ;  /* 0x0000ff0027267812 */ /* 0x000fe200078ef824 */
[----:B------:R-:W-:Y:S01]  /*5dd0*/  IMAD.U32 R84, R7, 0x10000, RZ ;  /* 0x0001000007547824 */ /* 0x000fe200078e00ff */
[----:B------:R-:W-:-:S02]  /*5de0*/  LOP3.LUT R75, R33, 0xff00, R12, 0xf8, !PT ;  /* 0x0000ff00214b7812 */ /* 0x000fc400078ef80c */
[----:B------:R-:W-:Y:S02]  /*5df0*/  F2FP.F16.E4M3.UNPACK_B R36, R81.H1 ;  /* 0x00000051ff24723e */ /* 0x000fe400030006ff */
[----:B------:R-:W-:Y:S02]  /*5e00*/  F2FP.F16.E4M3.UNPACK_B R34, R32.H1 ;  /* 0x00000020ff22723e */ /* 0x000fe400030006ff */
[----:B------:R-:W-:Y:S01]  /*5e10*/  F2FP.F16.E4M3.UNPACK_B R33, R30.H1 ;  /* 0x0000001eff21723e */ /* 0x000fe200030006ff */
[----:B------:R-:W-:Y:S01]  /*5e20*/  HADD2.F32 R39, -RZ, R36.H0_H0 ;  /* 0x20000024ff277230 */ /* 0x000fe20000004100 */
[----:B------:R-:W-:Y:S01]  /*5e30*/  LOP3.LUT R6, R8, 0xff0000, R35, 0xf8, !PT ;  /* 0x00ff000008067812 */ /* 0x000fe200078ef823 */
[----:B------:R-:W-:Y:S01]  /*5e40*/  HADD2.F32 R12, -RZ, R34.H0_H0 ;  /* 0x20000022ff0c7230 */ /* 0x000fe20000004100 */
[----:B------:R-:W-:Y:S01]  /*5e50*/  F2FP.F16.E4M3.UNPACK_B R35, R79.H1 ;  /* 0x0000004fff23723e */ /* 0x000fe200030006ff */
[----:B------:R-:W-:Y:S01]  /*5e60*/  HADD2.F32 R8, -RZ, R33.H0_H0 ;  /* 0x20000021ff087230 */ /* 0x000fe20000004100 */
[----:B------:R-:W-:Y:S01]  /*5e70*/  LOP3.LUT R4, R37, 0xff0000, R4, 0xf8, !PT ;  /* 0x00ff000025047812 */ /* 0x000fe200078ef804 */
[----:B------:R-:W-:Y:S01]  /*5e80*/  HADD2.F32 R36, -RZ, R36.H1_H1 ;  /* 0x30000024ff247230 */ /* 0x000fe20000004100 */
[----:B------:R-:W-:Y:S01]  /*5e90*/  LOP3.LUT R7, R38, 0xff0000, R5, 0xf8, !PT ;  /* 0x00ff000026077812 */ /* 0x000fe200078ef805 */
[----:B------:R-:W-:-:S02]  /*5ea0*/  HADD2.F32 R37, -RZ, R35.H0_H0 ;  /* 0x20000023ff257230 */ /* 0x000fc40000004100 */
[-C--:B------:R-:W-:Y:S01]  /*5eb0*/  FMUL.FTZ R83, R12, R39.reuse ;  /* 0x000000270c537220 */ /* 0x080fe20000410000 */
[----:B------:R-:W-:Y:S02]  /*5ec0*/  HADD2.F32 R38, -RZ, R35.H1_H1 ;  /* 0x30000023ff267230 */ /* 0x000fe40000004100 */
[----:B------:R-:W-:Y:S01]  /*5ed0*/  FMUL.FTZ R39, R8, R39 ;  /* 0x0000002708277220 */ /* 0x000fe20000410000 */
[----:B------:R-:W-:Y:S01]  /*5ee0*/  HADD2.F32 R33, -RZ, R33.H1_H1 ;  /* 0x30000021ff217230 */ /* 0x000fe20000004100 */
[----:B------:R-:W-:Y:S01]  /*5ef0*/  F2FP.F16.E4M3.UNPACK_B R81, R81 ;  /* 0x00000051ff51723e */ /* 0x000fe200020006ff */
[----:B------:R-:W-:Y:S01]  /*5f00*/  HADD2.F32 R35, -RZ, R34.H1_H1 ;  /* 0x30000022ff237230 */ /* 0x000fe20000004100 */
[----:B------:R-:W-:Y:S01]  /*5f10*/  F2FP.F16.E4M3.UNPACK_B R32, R32 ;  /* 0x00000020ff20723e */ /* 0x000fe200020006ff */
[----:B------:R-:W-:Y:S01]  /*5f20*/  FFMA.FTZ R12, R12, R37, R39 ;  /* 0x000000250c0c7223 */ /* 0x000fe20000010027 */
[----:B------:R-:W-:Y:S01]  /*5f30*/  F2FP.F16.E4M3.UNPACK_B R34, R30 ;  /* 0x0000001eff22723e */ /* 0x000fe200020006ff */
[-C--:B------:R-:W-:Y:S01]  /*5f40*/  FMUL.FTZ R86, R33, R36.reuse ;  /* 0x0000002421567220 */ /* 0x080fe20000410000 */
[----:B------:R-:W-:Y:S01]  /*5f50*/  LOP3.LUT R5, R75, 0xff0000, R84, 0xf8, !PT ;  /* 0x00ff00004b057812 */ /* 0x000fe200078ef854 */
[----:B------:R-:W-:Y:S01]  /*5f60*/  FMUL.FTZ R84, R35, R36 ;  /* 0x0000002423547220 */ /* 0x000fe20000410000 */
[----:B------:R-:W-:Y:S01]  /*5f70*/  F2FP.F16.E4M3.UNPACK_B R79, R79 ;  /* 0x0000004fff4f723e */ /* 0x000fe200020006ff */
[----:B------:R-:W-:-:S02]  /*5f80*/  HADD2.F32 R39, -RZ, R81.H0_H0 ;  /* 0x20000051ff277230 */ /* 0x000fc40000004100 */
[----:B------:R-:W-:Y:S01]  /*5f90*/  FFMA.FTZ R8, R8, R37, -R83 ;  /* 0x0000002508087223 */ /* 0x000fe20000010853 */
        /* <DEDUP_REMOVED lines=27> */
[----:B------:R-:W-:Y:S01]  /*6150*/  HADD2.F32 R38, -RZ, R38.H1_H1 ;  /* 0x30000026ff267230 */ /* 0x000fe20000004100 */
[----:B------:R-:W-:Y:S01]  /*6160*/  F2FP.F16.E4M3.UNPACK_B R10, R10 ;  /* 0x0000000aff0a723e */ /* 0x000fe200020006ff */
[----:B------:R-:W-:Y:S02]  /*6170*/  HADD2.F32 R75, -RZ, R34.H1_H1 ;  /* 0x30000022ff4b7230 */ /* 0x000fe40000004100 */
[----:B------:R-:W-:Y:S01]  /*6180*/  FMUL.FTZ R84, R36, R84 ;  /* 0x0000005424547220 */ /* 0x000fe20000410000 */
[----:B------:R-:W-:-:S02]  /*6190*/  HADD2.F32 R83, -RZ, R81.H0_H0 ;  /* 0x20000051ff537230 */ /* 0x000fc40000004100 */
[-C--:B------:R-:W-:Y:S01]  /*61a0*/  FMUL.FTZ R86, R38, R85.reuse ;  /* 0x0000005526567220 */ /* 0x080fe20000410000 */
[----:B------:R-:W-:Y:S02]  /*61b0*/  HADD2.F32 R81, -RZ, R81.H1_H1 ;  /* 0x30000051ff517230 */ /* 0x000fe40000004100 */
[----:B------:R-:W-:Y:S01]  /*61c0*/  FMUL.FTZ R85, R75, R85 ;  /* 0x000000554b557220 */ /* 0x000fe20000410000 */
[----:B------:R-:W-:Y:S01]  /*61d0*/  F2FP.SATFINITE.E4M3.F32.PACK_AB_MERGE_C R12, R35, R12, RZ ;  /* 0x0000000c230c723e */ /* 0x000fe200048070ff */
[-C--:B------:R-:W-:Y:S01]  /*61e0*/  FFMA.FTZ R34, R36, R83.reuse, -R87 ;  /* 0x0000005324227223 */ /* 0x080fe20000010857 */
[----:B------:R-:W-:Y:S01]  /*61f0*/  FFMA.FTZ R36, R79, R83, R84 ;  /* 0x000000534f247223 */ /* 0x000fe20000010054 */
[-C--:B------:R-:W-:Y:S01]  /*6200*/  FFMA.FTZ R79, R38, R81.reuse, R85 ;  /* 0x00000051264f7223 */ /* 0x080fe20000010055 */
[----:B------:R-:W-:Y:S01]  /*6210*/  F2FP.F16.E4M3.UNPACK_B R38, R14 ;  /* 0x0000000eff26723e */ /* 0x000fe200020006ff */
[--C-:B------:R-:W-:Y:S02]  /*6220*/  HADD2.F32 R85, -RZ, R80.reuse.H0_H0 ;  /* 0x20000050ff557230 */ /* 0x100fe40000004100 */
[----:B------:R-:W-:Y:S01]  /*6230*/  FFMA.FTZ R75, R75, R81, -R86 ;  /* 0x000000514b4b7223 */ /* 0x000fe20000010856 */
[----:B------:R-:W-:Y:S01]  /*6240*/  HADD2.F32 R87, -RZ, R80.H1_H1 ;  /* 0x30000050ff577230 */ /* 0x000fe20000004100 */
[----:B------:R-:W-:Y:S01]  /*6250*/  F2FP.F16.E4M3.UNPACK_B R80, R78 ;  /* 0x0000004eff50723e */ /* 0x000fe200020006ff */
[----:B------:R-:W-:Y:S01]  /*6260*/  HADD2.F32 R78, -RZ, R38.H0_H0 ;  /* 0x20000026ff4e7230 */ /* 0x000fe20000004100 */
[----:B------:R-:W-:Y:S01]  /*6270*/  F2FP.SATFINITE.E4M3.F32.PACK_AB_MERGE_C R8, R33, R8, RZ ;  /* 0x000000082108723e */ /* 0x000fe200048070ff */
[----:B------:R-:W-:Y:S01]  /*6280*/  HADD2.F32 R14, -RZ, R10.H0_H0 ;  /* 0x2000000aff0e7230 */ /* 0x000fe20000004100 */
[----:B------:R-:W-:Y:S01]  /*6290*/  F2FP.SATFINITE.E4M3.F32.PACK_AB_MERGE_C R75, R75, R34, RZ ;  /* 0x000000224b4b723e */ /* 0x000fe200048070ff */
[----:B------:R-:W-:Y:S01]  /*62a0*/  HADD2.F32 R38, -RZ, R38.H1_H1 ;  /* 0x30000026ff267230 */ /* 0x000fe20000004100 */
[----:B------:R-:W-:Y:S01]  /*62b0*/  F2FP.SATFINITE.E4M3.F32.PACK_AB_MERGE_C R12, R39, R32, R12 ;  /* 0x00000020270c723e */ /* 0x000fe2000480700c */
[----:B------:R-:W-:-:S02]  /*62c0*/  HADD2.F32 R10, -RZ, R10.H1_H1 ;  /* 0x3000000aff0a7230 */ /* 0x000fc40000004100 */
[----:B------:R-:W-:Y:S01]  /*62d0*/  FMUL.FTZ R89, R78, R85 ;  /* 0x000000554e597220 */ /* 0x000fe20000410000 */
[--C-:B------:R-:W-:Y:S02]  /*62e0*/  HADD2.F32 R81, -RZ, R80.reuse.H0_H0 ;  /* 0x20000050ff517230 */ /* 0x100fe40000004100 */
[----:B------:R-:W-:Y:S01]  /*62f0*/  FMUL.FTZ R91, R38, R87 ;  /* 0x00000057265b7220 */ /* 0x000fe20000410000 */
[----:B------:R-:W-:Y:S01]  /*6300*/  HADD2.F32 R83, -RZ, R80.H1_H1 ;  /* 0x30000050ff537230 */ /* 0x000fe20000004100 */
[----:B------:R-:W-:Y:S01]  /*6310*/  F2FP.F16.E4M3.UNPACK_B R33, R13 ;  /* 0x0000000dff21723e */ /* 0x000fe200020006ff */
[----:B------:R-:W-:Y:S01]  /*6320*/  FMUL.FTZ R85, R14, R85 ;  /* 0x000000550e557220 */ /* 0x000fe20000410000 */
[----:B------:R-:W-:Y:S01]  /*6330*/  F2FP.F16.E4M3.UNPACK_B R34, R7 ;  /* 0x00000007ff22723e */ /* 0x000fe200020006ff */
[----:B------:R-:W-:Y:S01]  /*6340*/  FMUL.FTZ R87, R10, R87 ;  /* 0x000000570a577220 */ /* 0x000fe20000410000 */
[----:B------:R-:W-:Y:S01]  /*6350*/  F2FP.F16.E4M3.UNPACK_B R32, R9 ;  /* 0x00000009ff20723e */ /* 0x000fe200020006ff */
        /* <DEDUP_REMOVED lines=34> */
[----:B------:R-:W-:Y:S01]  /*6580*/  F2FP.F16.E4M3.UNPACK_B R79, R4.H1 ;  /* 0x00000004ff4f723e */ /* 0x000fe200030006ff */
        /* <DEDUP_REMOVED lines=14> */
[-C--:B------:R-:W-:Y:S01]  /*6670*/  F2FP.F16.E4M3.UNPACK_B R38, R15.reuse.H1 ;  /* 0x0000000fff26723e */ /* 0x080fe200030006ff */
[----:B------:R-:W-:Y:S01]  /*6680*/  HADD2.F32 R81, -RZ, R79.H0_H0 ;  /* 0x2000004fff517230 */ /* 0x000fe20000004100 */
[----:B------:R-:W-:Y:S01]  /*6690*/  F2FP.F16.E4M3.UNPACK_B R37, R15 ;  /* 0x0000000fff25723e */ /* 0x000fe200020006ff */
[----:B------:R-:W-:Y:S01]  /*66a0*/  HADD2.F32 R84, -RZ, R84.H1_H1 ;  /* 0x30000054ff547230 */ /* 0x000fe20000004100 */
[-C--:B------:R-:W-:Y:S01]  /*66b0*/  F2FP.F16.E4M3.UNPACK_B R35, R11.reuse ;  /* 0x0000000bff23723e */ /* 0x080fe200020006ff */
[----:B------:R-:W-:Y:S01]  /*66c0*/  HADD2.F32 R75, -RZ, R38.H0_H0 ;  /* 0x20000026ff4b7230 */ /* 0x000fe20000004100 */
[----:B------:R-:W-:Y:S01]  /*66d0*/  F2FP.F16.E4M3.UNPACK_B R11, R11.H1 ;  /* 0x0000000bff0b723e */ /* 0x000fe200030006ff */
[----:B------:R-:W-:Y:S01]  /*66e0*/  HADD2.F32 R39, -RZ, R37.H0_H0 ;  /* 0x20000025ff277230 */ /* 0x000fe20000004100 */
[----:B------:R-:W-:Y:S01]  /*66f0*/  F2FP.F16.E4M3.UNPACK_B R78, R4 ;  /* 0x00000004ff4e723e */ /* 0x000fe200020006ff */
[----:B------:R-:W-:-:S02]  /*6700*/  HADD2.F32 R4, -RZ, R83.H0_H0 ;  /* 0x20000053ff047230 */ /* 0x000fc40000004100 */
[-C--:B------:R-:W-:Y:S01]  /*6710*/  FMUL.FTZ R85, R75, R5.reuse ;  /* 0x000000054b557220 */ /* 0x080fe20000410000 */
[----:B------:R-:W-:Y:S01]  /*6720*/  HADD2.F32 R36, -RZ, R11.H0_H0 ;  /* 0x2000000bff247230 */ /* 0x000fe20000004100 */
[----:B------:R-:W-:Y:S01]  /*6730*/  F2FP.SATFINITE.E4M3.F32.PACK_AB_MERGE_C R6, R33, R6, RZ ;  /* 0x000000062106723e */ /* 0x000fe200048070ff */
[----:B------:R-:W-:Y:S02]  /*6740*/  HADD2.F32 R15, -RZ, R35.H0_H0 ;  /* 0x20000023ff0f7230 */ /* 0x000fe40000004100 */
[----:B------:R-:W-:Y:S01]  /*6750*/  FMUL.FTZ R86, R39, R4 ;  /* 0x0000000427567220 */ /* 0x000fe20000410000 */
[----:B------:R-:W-:Y:S02]  /*6760*/  HADD2.F32 R80, -RZ, R78.H0_H0 ;  /* 0x2000004eff507230 */ /* 0x000fe40000004100 */
[C---:B------:R-:W-:Y:S01]  /*6770*/  FMUL.FTZ R92, R36.reuse, R5 ;  /* 0x00000005245c7220 */ /* 0x040fe20000410000 */
[----:B------:R-:W-:Y:S02]  /*6780*/  HADD2.F32 R38, -RZ, R38.H1_H1 ;  /* 0x30000026ff267230 */ /* 0x000fe40000004100 */
[----:B------:R-:W-:Y:S01]  /*6790*/  FFMA.FTZ R85, R36, R81, -R85 ;  /* 0x0000005124557223 */ /* 0x000fe20000010855 */
[----:B------:R-:W-:-:S02]  /*67a0*/  HADD2.F32 R11, -RZ, R11.H1_H1 ;  /* 0x3000000bff0b7230 */ /* 0x000fc40000004100 */
[C---:B------:R-:W-:Y:S01]  /*67b0*/  FMUL.FTZ R90, R15.reuse, R4 ;  /* 0x000000040f5a7220 */ /* 0x040fe20000410000 */
[----:B------:R-:W-:Y:S02]  /*67c0*/  HADD2.F32 R37, -RZ, R37.H1_H1 ;  /* 0x30000025ff257230 */ /* 0x000fe40000004100 */
[----:B------:R-:W-:Y:S01]  /*67d0*/  FFMA.FTZ R4, R15, R80, -R86 ;  /* 0x000000500f047223 */ /* 0x000fe20000010856 */
[----:B------:R-:W-:Y:S02]  /*67e0*/  HADD2.F32 R36, -RZ, R83.H1_H1 ;  /* 0x30000053ff247230 */ /* 0x000fe40000004100 */
[-C--:B------:R-:W-:Y:S01]  /*67f0*/  FMUL.FTZ R86, R38, R84.reuse ;  /* 0x0000005426567220 */ /* 0x080fe20000410000 */
[----:B------:R-:W-:Y:S02]  /*6800*/  HADD2.F32 R35, -RZ, R35.H1_H1 ;  /* 0x30000023ff237230 */ /* 0x000fe40000004100 */
[----:B------:R-:W-:Y:S01]  /*6810*/  FMUL.FTZ R15, R11, R84 ;  /* 0x000000540b0f7220 */ /* 0x000fe20000410000 */
[----:B------:R-:W-:-:S02]  /*6820*/  HADD2.F32 R79, -RZ, R79.H1_H1 ;  /* 0x3000004fff4f7230 */ /* 0x000fc40000004100 */
[----:B------:R-:W-:Y:S01]  /*6830*/  FFMA.FTZ R5, R39, R80, R90 ;  /* 0x0000005027057223 */ /* 0x000fe2000001005a */
[----:B------:R-:W-:Y:S02]  /*6840*/  HADD2.F32 R78, -RZ, R78.H1_H1 ;  /* 0x3000004eff4e7230 */ /* 0x000fe40000004100 */
[-C--:B------:R-:W-:Y:S01]  /*6850*/  FMUL.FTZ R80, R37, R36.reuse ;  /* 0x0000002425507220 */ /* 0x080fe20000410000 */
[----:B------:R-:W-:Y:S01]  /*6860*/  FFMA.FTZ R92, R75, R81, R92 ;  /* 0x000000514b5c7223 */ /* 0x000fe2000001005c */
        /* <DEDUP_REMOVED lines=12> */
.L_x_12308:
[----:B------:R-:W-:Y:S05]  /*6930*/  BSYNC B1 ;  /* 0x0000000000017941 */ /* 0x000fea0003800000 */
.L_x_12307:
[----:B0-----:R0:W-:Y:S01]  /*6940*/  ST.E.128 desc[UR42][R28.64], R8 ;  /* 0x000000081c007985 */ /* 0x0011e2000c101d2a */
[----:B------:R-:W-:-:S13]  /*6950*/  ISETP.GE.AND P5, PT, R31, R82, PT ;  /* 0x000000521f00720c */ /* 0x000fda0003fa6270 */
[----:B------:R-:W-:Y:S05]  /*6960*/  @P5 BRA `(.L_x_12286) ;  /* 0x0000000400045947 */ /* 0x000fea0003800000 */
[----:B------:R-:W-:-:S04]  /*6970*/  IADD3 R4, P5, R77, R31, RZ ;  /* 0x0000001f4d047210 */ /* 0x000fc80007fbe0ff */
[----:B------:R-:W-:-:S05]  /*6980*/  LEA.HI.X.SX32 R5, R31, R76, 0x1, P5 ;  /* 0x0000004c1f057211 */ /* 0x000fca00028f0eff */
[----:B--2---:R2:W-:Y:S01]  /*6990*/  ST.E.128 desc[UR42][R4.64], R12 ;  /* 0x0000000c04007985 */ /* 0x0045e2000c101d2a */
[----:B------:R-:W-:Y:S05]  /*69a0*/  BRA `(.L_x_12286) ;  /* 0x0000000000f47947 */ /* 0x000fea0003800000 */
.L_x_12278:
[----:B------:R-:W-:-:S06]  /*69b0*/  UISETP.NE.AND UP0, UPT, UR36, 0x3, UPT ;  /* 0x000000032400788c */ /* 0x000fcc000bf05270 */
[----:B------:R-:W-:-:S13]  /*69c0*/  PLOP3.LUT P0, PT, PT, PT, UP0, 0x80, 0x0 ;  /* 0x000000000000781c */ /* 0x000fda0003f0f008 */
[----:B------:R-:W-:Y:S05]  /*69d0*/  @!P0 BRA `(.L_x_12309) ;  /* 0x0000000000048947 */ /* 0x000fea0003800000 */
[----:B------:R-:W-:Y:S01]  /*69e0*/  BPT.TRAP 0x1 ;  /* 0x000000040000795c */ /* 0x000fe20000300000 */
.L_x_12309:
[----:B------:R-:W2:Y:S01]  /*69f0*/  LDL R4, [R1+0xc] ;  /* 0x00000c0001047983 */ /* 0x000ea20000100800 */
[----:B------:R-:W-:Y:S01]  /*6a00*/  IMAD R68, R23, 0x8, R16 ;  /* 0x0000000817447824 */ /* 0x000fe200078e0210 */
[----:B------:R-:W-:Y:S01]  /*6a10*/  BSSY B1, `(.L_x_12310) ;  /* 0x0000005000017945 */ /* 0x000fe20003800000 */
[----:B------:R-:W-:Y:S02]  /*6a20*/  SHF.R.S32.HI R71, RZ, 0x1f, R72 ;  /* 0x0000001fff477819 */ /* 0x000fe40000011448 */
[----:B--2---:R-:W-:-:S04]  /*6a30*/  SHF.L.U32 R74, R4, 0x1f, RZ ;  /* 0x0000001f044a7819 */ /* 0x004fc800000006ff */
[----:B------:R-:W0:Y:S02]  /*6a40*/  SYNCS.PHASECHK.TRANS64.TRYWAIT P5, [R68+URZ+0x19c90], R74 ;  /* 0x019c904a440075a7 */ /* 0x000e2400080a017f */
[----:B0-----:R-:W-:Y:S05]  /*6a50*/  @!P5 BRA `(.L_x_12311) ;  /* 0x000001dc008cd947 */ /* 0x001fea0003800000 */
.L_x_12637:
[----:B------:R-:W-:Y:S05]  /*6a60*/  BSYNC B1 ;  /* 0x0000000000017941 */ /* 0x000fea0003800000 */
.L_x_12310:
        /* <DEDUP_REMOVED lines=20> */
[----:B-1----:R-:W-:-:S03]  /*6bb0*/  VIADD R8, R8, 0xffffff80 ;  /* 0xffffff8008087836 */ /* 0x002fc60000000000 */
[----:B------:R-:W-:Y:S02]  /*6bc0*/  IADD3.X R13, R13, UR7, RZ, P6, !PT ;  /* 0x000000070d0d7c10 */ /* 0x000fe4000b7fe4ff */
[----:B------:R-:W-:-:S04]  /*6bd0*/  LEA.HI R8, R8, R8, RZ, 0x1 ;  /* 0x0000000808087211 */ /* 0x000fc800078f08ff */
[----:B------:R-:W-:-:S04]  /*6be0*/  SHF.R.S32.HI R8, RZ, 0x1, R8 ;  /* 0x00000001ff087819 */ /* 0x000fc80000011408 */
[----:B------:R-:W-:Y:S01]  /*6bf0*/  ISETP.GT.AND P5, PT, R69, R8, PT ;  /* 0x000000084500720c */ /* 0x000fe20003fa4270 */
[----:B------:R-:W-:-:S12]  /*6c00*/  BRA.DIV UR4, `(.L_x_12312) ;  /* 0x000001de04347947 */ /* 0x000fd8000b800000 */
[----:B------:R1:W2:Y:S04]  /*6c10*/  SHFL.IDX PT, R29, R13, RZ, 0x1e1f ;  /* 0x001e1fff0d1d7589 */ /* 0x0002a800000e0000 */
[----:B------:R1:W3:Y:S02]  /*6c20*/  SHFL.IDX PT, R14, R4, RZ, 0x1e1f ;  /* 0x001e1fff040e7589 */ /* 0x0002e400000e0000 */
.L_x_12641:
[----:B------:R-:W-:Y:S05]  /*6c30*/  @!P5 BRA `(.L_x_12286) ;  /* 0x000000000050d947 */ /* 0x000fea0003800000 */
[----:B------:R-:W4:Y:S01]  /*6c40*/  LDL R10, [R1+0x1c] ;  /* 0x00001c00010a7983 */ /* 0x000f220000100800 */
[----:B------:R-:W-:-:S03]  /*6c50*/  ULDC UR4, c[0x0][0x2f4] ;  /* 0x0000bd0000047ab9 */ /* 0x000fc60000000800 */
[----:B------:R-:W5:Y:S04]  /*6c60*/  LDL R12, [R1+0x8] ;  /* 0x00000800010c7983 */ /* 0x000f680000100800 */
[----:B------:R-:W5:Y:S01]  /*6c70*/  LDL R11, [R1+0x30] ;  /* 0x00003000010b7983 */ /* 0x000f620000100800 */
[----:B------:R-:W-:-:S13]  /*6c80*/  ISETP.GE.AND P6, PT, R18, UR4, PT ;  /* 0x0000000412007c0c */ /* 0x000fda000bfc6270 */
[----:B-1----:R-:W1:Y:S01]  /*6c90*/  @!P6 LDS.128 R4, [R67+0x13800] ;  /* 0x013800004304e984 */ /* 0x002e620000000c00 */
[----:B---3--:R-:W-:-:S05]  /*6ca0*/  @!P6 IADD3 R8, P5, R18, R14, RZ ;  /* 0x0000000e1208e210 */ /* 0x008fca0007fbe0ff */
[----:B--2---:R-:W-:Y:S01]  /*6cb0*/  @!P6 IMAD.X R9, R29, 0x1, R19, P5 ;  /* 0x000000011d09e824 */ /* 0x004fe200028e0613 */
[----:B------:R-:W-:-:S04]  /*6cc0*/  ISETP.GE.AND P5, PT, R65, UR4, PT ;  /* 0x0000000441007c0c */ /* 0x000fc8000bfa6270 */
[----:B-1----:R1:W-:Y:S09]  /*6cd0*/  @!P6 ST.E.128 desc[UR42][R8.64], R4 ;  /* 0x000000040800e985 */ /* 0x0023f2000c101d2a */
[----:B------:R-:W2:Y:S01]  /*6ce0*/  @!P5 LDS.128 R4, [R67+0x14800] ;  /* 0x014800004304d984 */ /* 0x000ea20000000c00 */
[----:B----4-:R-:W-:-:S05]  /*6cf0*/  @!P5 IMAD.SHL.U32 R10, R10, 0x10, RZ ;  /* 0x000000100a0ad824 */ /* 0x010fca00078e00ff */
[----:B-1----:R-:W-:-:S04]  /*6d00*/  @!P5 IADD3 R8, P6, R10, R14, RZ ;  /* 0x0000000e0a08d210 */ /* 0x002fc80007fde0ff */
[----:B------:R-:W-:Y:S02]  /*6d10*/  @!P5 LEA.HI.X.SX32 R9, R10, R29, 0x1, P6 ;  /* 0x0000001d0a09d211 */ /* 0x000fe400030f0eff */
[----:B-----5:R-:W-:-:S03]  /*6d20*/  ISETP.GE.AND P6, PT, R12, UR4, PT ;  /* 0x000000040c007c0c */ /* 0x020fc6000bfc6270 */
[----:B--2---:R1:W-:Y:S10]  /*6d30*/  @!P5 ST.E.128 desc[UR42][R8.64], R4 ;  /* 0x000000040800d985 */ /* 0x0043f4000c101d2a */
[----:B------:R-:W2:Y:S01]  /*6d40*/  @!P6 LDS.128 R4, [R67+0x15800] ;  /* 0x015800004304e984 */ /* 0x000ea20000000c00 */
[----:B-1----:R-:W-:-:S05]  /*6d50*/  @!P6 IADD3 R8, P5, R12, R14, RZ ;  /* 0x0000000e0c08e210 */ /* 0x002fca0007fbe0ff */
[----:B------:R-:W-:-:S05]  /*6d60*/  @!P6 IMAD.X R9, R29, 0x1, R11, P5 ;  /* 0x000000011d09e824 */ /* 0x000fca00028e060b */
[----:B--2---:R4:W-:Y:S03]  /*6d70*/  @!P6 ST.E.128 desc[UR42][R8.64], R4 ;  /* 0x000000040800e985 */ /* 0x0049e6000c101d2a */
.L_x_12286:
[----:B------:R-:W-:Y:S05]  /*6d80*/  BSYNC B0 ;  /* 0x0000000000007941 */ /* 0x000fea0003800000 */
.L_x_12277:
        /* <DEDUP_REMOVED lines=16> */
.L_x_12314:
[----:B------:R-:W-:Y:S05]  /*6e90*/  BSYNC B0 ;  /* 0x0000000000007941 */ /* 0x000fea0003800000 */
.L_x_12313:
[----:B------:R-:W0:Y:S01]  /*6ea0*/  SYNCS.PHASECHK.TRANS64.TRYWAIT P0, [R68+URZ+0x19cb0], R74 ;  /* 0x019cb04a440075a7 */ /* 0x000e22000800017f */
[----:B------:R-:W-:Y:S04]  /*6eb0*/  BSSY B0, `(.L_x_12315) ;  /* 0x0000002000007945 */ /* 0x000fe80003800000 */
[----:B0-----:R-:W-:Y:S05]  /*6ec0*/  @!P0 BRA `(.L_x_12316) ;  /* 0x000001d800c88947 */ /* 0x001fea0003800000 */
.L_x_12642:
[----:B------:R-:W-:Y:S05]  /*6ed0*/  BSYNC B0 ;  /* 0x0000000000007941 */ /* 0x000fea0003800000 */
.L_x_12315:
[----:B------:R-:W2:Y:S01]  /*6ee0*/  S2R R6, SR_TID.X ;  /* 0x0000000000067919 */ /* 0x000ea20000002100 */
        /* <DEDUP_REMOVED lines=15> */
[----:B------:R-:W-:Y:S01]  /*6fe0*/  IADD3 R4, P0, R4, UR6, RZ ;  /* 0x0000000604047c10 */ /* 0x000fe2000ff1e0ff */
[----:B--2---:R-:W-:-:S03]  /*6ff0*/  VIADD R6, R6, 0xffffff80 ;  /* 0xffffff8006067836 */ /* 0x004fc60000000000 */
[----:B------:R-:W-:Y:S01]  /*7000*/  IADD3.X R5, R5, UR7, RZ, P0, !PT ;  /* 0x0000000705057c10 */ /* 0x000fe200087fe4ff */
[----:B------:R1:W2:Y:S01]  /*7010*/  SHFL.IDX PT, R13, R4, RZ, 0x1e1f ;  /* 0x001e1fff040d7589 */ /* 0x0002a200000e0000 */
[----:B------:R-:W-:-:S03]  /*7020*/  LEA.HI R6, R6, R6, RZ, 0x1 ;  /* 0x0000000606067211 */ /* 0x000fc600078f08ff */
[----:B------:R1:W4:Y:S01]  /*7030*/  SHFL.IDX PT, R11, R5, RZ, 0x1e1f ;  /* 0x001e1fff050b7589 */ /* 0x00032200000e0000 */
[----:B------:R-:W-:-:S04]  /*7040*/  SHF.R.S32.HI R6, RZ, 0x1, R6 ;  /* 0x00000001ff067819 */ /* 0x000fc80000011406 */
[----:B------:R-:W-:-:S13]  /*7050*/  ISETP.GT.AND P0, PT, R69, R6, PT ;  /* 0x000000064500720c */ /* 0x000fda0003f04270 */
[----:B-12---:R-:W-:Y:S05]  /*7060*/  @!P0 BRA `(.L_x_12318) ;  /* 0x0000000000508947 */ /* 0x006fea0003800000 */
[----:B------:R-:W2:Y:S01]  /*7070*/  LDL R10, [R1+0x1c] ;  /* 0x00001c00010a7983 */ /* 0x000ea20000100800 */
[----:B------:R-:W-:-:S03]  /*7080*/  ULDC UR4, c[0x0][0x2f4] ;  /* 0x0000bd0000047ab9 */ /* 0x000fc60000000800 */
[----:B---3--:R-:W3:Y:S04]  /*7090*/  LDL R14, [R1+0x8] ;  /* 0x00000800010e7983 */ /* 0x008ee80000100800 */
[----:B------:R-:W5:Y:S01]  /*70a0*/  LDL R12, [R1+0x30] ;  /* 0x00003000010c7983 */ /* 0x000f620000100800 */
[----:B------:R-:W-:-:S13]  /*70b0*/  ISETP.GE.AND P6, PT, R18, UR4, PT ;  /* 0x0000000412007c0c */ /* 0x000fda000bfc6270 */
[----:B------:R-:W1:Y:S01]  /*70c0*/  @!P6 LDS.128 R4, [R67+0x9000] ;  /* 0x009000004304e984 */ /* 0x000e620000000c00 */
[----:B------:R-:W-:-:S05]  /*70d0*/  @!P6 IADD3 R8, P0, R18, R13, RZ ;  /* 0x0000000d1208e210 */ /* 0x000fca0007f1e0ff */
[----:B----4-:R-:W-:Y:S01]  /*70e0*/  @!P6 IMAD.X R9, R11, 0x1, R19, P0 ;  /* 0x000000010b09e824 */ /* 0x010fe200000e0613 */
[----:B------:R-:W-:-:S04]  /*70f0*/  ISETP.GE.AND P0, PT, R65, UR4, PT ;  /* 0x0000000441007c0c */ /* 0x000fc8000bf06270 */
[----:B-1----:R1:W-:Y:S09]  /*7100*/  @!P6 ST.E.128 desc[UR42][R8.64], R4 ;  /* 0x000000040800e985 */ /* 0x0023f2000c101d2a */
[----:B------:R-:W4:Y:S01]  /*7110*/  @!P0 LDS.128 R4, [R67+0xa000] ;  /* 0x00a0000043048984 */ /* 0x000f220000000c00 */
[----:B--2---:R-:W-:-:S05]  /*7120*/  @!P0 IMAD.SHL.U32 R10, R10, 0x10, RZ ;  /* 0x000000100a0a8824 */ /* 0x004fca00078e00ff */
[----:B-1----:R-:W-:-:S04]  /*7130*/  @!P0 IADD3 R8, P6, R10, R13, RZ ;  /* 0x0000000d0a088210 */ /* 0x002fc80007fde0ff */
[----:B------:R-:W-:Y:S02]  /*7140*/  @!P0 LEA.HI.X.SX32 R9, R10, R11, 0x1, P6 ;  /* 0x0000000b0a098211 */ /* 0x000fe400030f0eff */
[----:B---3--:R-:W-:-:S03]  /*7150*/  ISETP.GE.AND P6, PT, R14, UR4, PT ;  /* 0x000000040e007c0c */ /* 0x008fc6000bfc6270 */
[----:B----4-:R1:W-:Y:S10]  /*7160*/  @!P0 ST.E.128 desc[UR42][R8.64], R4 ;  /* 0x0000000408008985 */ /* 0x0103f4000c101d2a */
[----:B------:R-:W2:Y:S01]  /*7170*/  @!P6 LDS.128 R4, [R67+0xb000] ;  /* 0x00b000004304e984 */ /* 0x000ea20000000c00 */
[----:B-1----:R-:W-:-:S05]  /*7180*/  @!P6 IADD3 R8, P0, R14, R13, RZ ;  /* 0x0000000d0e08e210 */ /* 0x002fca0007f1e0ff */
[----:B-----5:R-:W-:-:S05]  /*7190*/  @!P6 IMAD.X R9, R11, 0x1, R12, P0 ;  /* 0x000000010b09e824 */ /* 0x020fca00000e060c */
[----:B--2---:R1:W-:Y:S03]  /*71a0*/  @!P6 ST.E.128 desc[UR42][R8.64], R4 ;  /* 0x000000040800e985 */ /* 0x0043e6000c101d2a */
.L_x_12318:
[----:B------:R-:W-:Y:S05]  /*71b0*/  BSYNC B0 ;  /* 0x0000000000007941 */ /* 0x000fea0003800000 */
.L_x_12317:
[----:B-1----:R-:W2:Y:S01]  /*71c0*/  LDL.LU R5, [R1+0xc] ;  /* 0x00000c0001057983 */ /* 0x002ea20000300800 */
[----:B0-----:R-:W-:Y:S01]  /*71d0*/  @!P5 VIADD R68, R68, 0x19cc0 ;  /* 0x00019cc04444d836 */ /* 0x001fe20000000000 */
[----:B------:R-:W-:Y:S01]  /*71e0*/  PLOP3.LUT P0, PT, PT, PT, PT, 0x8, 0x0 ;  /* 0x000000000000781c */ /* 0x000fe20003f0e170 */
[----:B------:R-:W-:Y:S01]  /*71f0*/  VIADD R23, R23, 0x1 ;  /* 0x0000000117177836 */ /* 0x000fe20000000000 */
[----:B------:R-:W-:Y:S01]  /*7200*/  @!PT LDS RZ, [RZ] ;  /* 0x00000000fffff984 */ /* 0x000fe20000000800 */
[----:B------:R-:W-:Y:S01]  /*7210*/  @!PT LDS RZ, [RZ] ;  /* 0x00000000fffff984 */ /* 0x000fe20000000800 */
[----:B------:R-:W-:Y:S01]  /*7220*/  @!PT LDS RZ, [RZ] ;  /* 0x00000000fffff984 */ /* 0x000fe20000000800 */
[----:B------:R-:W-:Y:S01]  /*7230*/  @!PT LDS RZ, [RZ] ;  /* 0x00000000fffff984 */ /* 0x000fe20000000800 */
[----:B------:R0:W-:Y:S06]  /*7240*/  MEMBAR.ALL.CTA ;  /* 0x0000000000007992 */ /* 0x0001ec0000008000 */
[----:B0-----:R-:W0:Y:S01]  /*7250*/  FENCE.VIEW.ASYNC.S ;  /* 0x00000000000073c6 */ /* 0x001e220000000000 */
[----:B------:R-:W-:Y:S01]  /*7260*/  @!P5 PRMT R68, RZ, 0x654, R68 ;  /* 0x00000654ff44d816 */ /* 0x000fe20000000044 */
[----:B0-----:R0:W-:Y:S06]  /*7270*/  BAR.SYNC.DEFER_BLOCKING R54, 0x80 ;  /* 0x000200360000751d */ /* 0x0011ec0000010000 */
[----:B------:R0:W-:Y:S01]  /*7280*/  @!P5 SYNCS.ARRIVE.TRANS64.RED.A1T0 RZ, [R68+URZ], RZ ;  /* 0x000000ff44ffd9a7 */ /* 0x0001e2000810043f */
[----:B------:R-:W-:-:S04]  /*7290*/  ISETP.NE.AND P5, PT, R23, 0x2, PT ;  /* 0x000000021700780c */ /* 0x000fc80003fa5270 */
[----:B------:R-:W-:Y:S02]  /*72a0*/  SEL R4, RZ, 0x1, P5 ;  /* 0x00000001ff047807 */ /* 0x000fe40002800000 */
[----:B------:R-:W-:Y:S02]  /*72b0*/  SEL R23, R23, RZ, P5 ;  /* 0x000000ff17177207 */ /* 0x000fe40002800000 */
[----:B--2---:R-:W-:-:S05]  /*72c0*/  LOP3.LUT R5, R5, R4, RZ, 0x3c, !PT ;  /* 0x0000000405057212 */ /* 0x004fca00078e3cff */
[----:B------:R0:W-:Y:S01]  /*72d0*/  STL [R1+0xc], R5 ;  /* 0x00000c0501007387 */ /* 0x0001e20000100800 */
[----:B------:R-:W-:Y:S05]  /*72e0*/  @P4 BRA `(.L_x_12319) ;  /* 0xffffffb400544947 */ /* 0x000fea000383ffff */
.L_x_12272:
[----:B------:R-:W-:Y:S04]  /*72f0*/  BSSY B0, `(.L_x_12320) ;  /* 0x0000004000007945 */ /* 0x000fe80003800000 */
[----:B------:R-:W-:Y:S05]  /*7300*/  @P0 BRA `(.L_x_12321) ;  /* 0x0000000000080947 */ /* 0x000fea0003800000 */
[----:B------:R-:W1:Y:S02]  /*7310*/  FENCE.VIEW.ASYNC.G ;  /* 0x00000000000073c6 */ /* 0x000e640000000100 */
[----:B-1----:R-:W-:Y:S06]  /*7320*/  BAR.ARV 0xc, 0x200 ;  /* 0x0308000000007b1d */ /* 0x002fec0000002000 */
.L_x_12321:
[----:B------:R-:W-:Y:S05]  /*7330*/  BSYNC B0 ;  /* 0x0000000000007941 */ /* 0x000fea0003800000 */
.L_x_12320:
[----:B------:R-:W2:Y:S01]  /*7340*/  LDL R8, [R1+0x5c] ;  /* 0x00005c0001087983 */ /* 0x000ea20000100800 */
[----:B------:R-:W-:Y:S01]  /*7350*/  ULDC.64 UR6, c[0x0][0x998] ;  /* 0x0002660000067ab9 */ /* 0x000fe20000000a00 */
[----:B------:R-:W-:Y:S01]  /*7360*/  ULDC.64 UR4, c[0x0][0x990] ;  /* 0x0002640000047ab9 */ /* 0x000fe20000000a00 */
[----:B------:R-:W-:Y:S01]  /*7370*/  ISETP.NE.U32.AND P1, PT, RZ, UR6, PT ;  /* 0x00000006ff007c0c */ /* 0x000fe2000bf25070 */
[----:B---3--:R-:W3:Y:S01]  /*7380*/  LDL R14, [R1+0x20] ;  /* 0x00002000010e7983 */ /* 0x008ee20000100800 */
[----:B------:R-:W-:Y:S02]  /*7390*/  ISETP.NE.U32.AND P0, PT, RZ, UR4, PT ;  /* 0x00000004ff007c0c */ /* 0x000fe4000bf05070 */
[----:B------:R-:W-:Y:S01]  /*73a0*/  ISETP.NE.AND.EX P1, PT, RZ, UR7, PT, P1 ;  /* 0x00000007ff007c0c */ /* 0x000fe2000bf25310 */
[----:B------:R-:W3:Y:S01]  /*73b0*/  LDL R15, [R1] ;  /* 0x00000000010f7983 */ /* 0x000ee20000100800 */
[----:B------:R-:W-:-:S11]  /*73c0*/  ISETP.NE.AND.EX P0, PT, RZ, UR5, PT, P0 ;  /* 0x00000005ff007c0c */ /* 0x000fd6000bf05300 */
[----:B------:R-:W1:Y:S08]  /*73d0*/  @P1 LDC.64 R12, c[0x0][0x9b8] ;  /* 0x00026e00ff0c1b82 */ /* 0x000e700000000a00 */
[----:B----4-:R-:W4:Y:S08]  /*73e0*/  @P0 LDC.64 R10, c[0x0][0x9a8] ;  /* 0x00026a00ff0a0b82 */ /* 0x010f300000000a00 */
[----:B0-----:R-:W0:Y:S08]  /*73f0*/  @P0 LDC.64 R4, c[0x0][0x9b0] ;  /* 0x00026c00ff040b82 */ /* 0x001e300000000a00 */
[----:B------:R-:W0:Y:S01]  /*7400*/  @P1 LDC.64 R2, c[0x0][0x9c0] ;  /* 0x00027000ff021b82 */ /* 0x000e220000000a00 */
[----:B--2---:R-:W-:-:S02]  /*7410*/  @P1 SHF.R.S32.HI R9, RZ, 0x1f, R8 ;  /* 0x0000001fff091819 */ /* 0x004fc40000011408 */
[----:B------:R-:W-:-:S03]  /*7420*/  @P0 SHF.R.S32.HI R7, RZ, 0x1f, R8 ;  /* 0x0000001fff070819 */ /* 0x000fc60000011408 */
[----:B-1----:R-:W-:Y:S02]  /*7430*/  @P1 IMAD R6, R9, R12, RZ ;  /* 0x0000000c09061224 */ /* 0x002fe400078e02ff */
[-C--:B----4-:R-:W-:Y:S02]  /*7440*/  @P0 IMAD R0, R7, R10.reuse, RZ ;  /* 0x0000000a07000224 */ /* 0x090fe400078e02ff */
[C---:B------:R-:W-:Y:S02]  /*7450*/  @P1 IMAD R13, R8.reuse, R13, R6 ;  /* 0x0000000d080d1224 */ /* 0x040fe400078e0206 */
[C---:B------:R-:W-:Y:S02]  /*7460*/  @P0 IMAD R11, R8.reuse, R11, R0 ;  /* 0x0000000b080b0224 */ /* 0x040fe400078e0200 */
[----:B------:R-:W-:-:S04]  /*7470*/  @P0 IMAD.WIDE.U32 R6, R8, R10, RZ ;  /* 0x0000000a08060225 */ /* 0x000fc800078e00ff */
[----:B------:R-:W-:-:S04]  /*7480*/  @P1 IMAD.WIDE.U32 R8, R8, R12, RZ ;  /* 0x0000000c08081225 */ /* 0x000fc800078e00ff */
[----:B------:R-:W-:Y:S02]  /*7490*/  @P0 IMAD.IADD R7, R7, 0x1, R11 ;  /* 0x0000000107070824 */ /* 0x000fe400078e020b */
[----:B------:R-:W-:Y:S02]  /*74a0*/  @P1 IMAD.IADD R9, R9, 0x1, R13 ;  /* 0x0000000109091824 */ /* 0x000fe400078e020d */
[----:B0-----:R-:W-:-:S04]  /*74b0*/  @P0 IMAD.WIDE.U32 R6, R153, R4, R6 ;  /* 0x0000000499060225 */ /* 0x001fc800078e0006 */
[C---:B------:R-:W-:Y:S01]  /*74c0*/  @P1 IMAD.WIDE.U32 R8, R153.reuse, R2, R8 ;  /* 0x0000000299081225 */ /* 0x040fe200078e0008 */
[----:B------:R-:W-:Y:S01]  /*74d0*/  @P0 LEA R4, P2, R6, UR4, 0x2 ;  /* 0x0000000406040c11 */ /* 0x000fe2000f8410ff */
[----:B------:R-:W0:Y:S01]  /*74e0*/  LDC R2, c[0x0][0x448] ;  /* 0x00011200ff027b82 */ /* 0x000e220000000800 */
[----:B------:R-:W-:Y:S01]  /*74f0*/  ULDC UR4, c[0x0][0x988] ;  /* 0x0002620000047ab9 */ /* 0x000fe20000000800 */
[C---:B------:R-:W-:Y:S01]  /*7500*/  @P0 IMAD R5, R153.reuse, R5, R7 ;  /* 0x0000000599050224 */ /* 0x040fe200078e0207 */
[----:B------:R-:W-:Y:S01]  /*7510*/  @P1 LEA R10, P3, R8, UR6, 0x2 ;  /* 0x00000006080a1c11 */ /* 0x000fe2000f8610ff */
[----:B------:R-:W-:Y:S02]  /*7520*/  @P1 IMAD R3, R153, R3, R9 ;  /* 0x0000000399031224 */ /* 0x000fe400078e0209 */
[----:B------:R-:W-:Y:S01]  /*7530*/  IMAD.MOV.U32 R7, RZ, RZ, 0x3f800000 ;  /* 0x3f800000ff077424 */ /* 0x000fe200078e00ff */
[----:B------:R-:W-:Y:S01]  /*7540*/  @P0 LEA.HI.X R5, R6, UR5, R5, 0x2, P2 ;  /* 0x0000000506050c11 */ /* 0x000fe200090f1405 */
[----:B------:R-:W-:Y:S01]  /*7550*/  IMAD.MOV.U32 R0, RZ, RZ, 0x3f800000 ;  /* 0x3f800000ff007424 */ /* 0x000fe200078e00ff */
[----:B------:R-:W-:-:S03]  /*7560*/  @P1 LEA.HI.X R11, R8, UR7, R3, 0x2, P3 ;  /* 0x00000007080b1c11 */ /* 0x000fc600098f1403 */
[----:B------:R1:W2:Y:S04]  /*7570*/  @P0 LDG.E R7, desc[UR42][R4.64] ;  /* 0x0000002a04070981 */ /* 0x0002a8000c1e1900 */
[----:B------:R-:W2:Y:S01]  /*7580*/  @P1 LDG.E R0, desc[UR42][R10.64] ;  /* 0x0000002a0a001981 */ /* 0x000ea2000c1e1900 */
[----:B0-----:R-:W-:Y:S02]  /*7590*/  ISETP.NE.AND P1, PT, R2, 0x1, PT ;  /* 0x000000010200780c */ /* 0x001fe40003f25270 */
[----:B------:R-:W0:Y:S11]  /*75a0*/  LDC.64 R2, c[0x0][0x9e0] ;  /* 0x00027800ff027b82 */ /* 0x000e360000000a00 */
[----:B------:R-:W4:Y:S08]  /*75b0*/  @P1 LDC R9, c[0x0][0x44c] ;  /* 0x00011300ff091b82 */ /* 0x000f300000000800 */
[----:B------:R-:W4:Y:S01]  /*75c0*/  @P1 LDC R8, c[0x0][0x450] ;  /* 0x00011400ff081b82 */ /* 0x000f220000000800 */
[----:B---3--:R-:W-:Y:S01]  /*75d0*/  VIADD R6, R14, 0xbf ;  /* 0x000000bf0e067836 */ /* 0x008fe20000000000 */
[----:B-1----:R-:W-:-:S02]  /*75e0*/  IADD3 R5, R15, 0x1, -R155 ;  /* 0x000000010f057810 */ /* 0x002fc40007ffe89b */
[----:B0-----:R-:W-:Y:S01]  /*75f0*/  ISETP.GE.AND P2, PT, R3, 0x1, PT ;  /* 0x000000010300780c */ /* 0x001fe20003f46270 */
[----:B----4-:R-:W-:-:S05]  /*7600*/  @P1 IMAD.HI.U32 R9, R6, R9, RZ ;  /* 0x0000000906091227 */ /* 0x010fca00078e00ff */
[----:B------:R-:W-:-:S05]  /*7610*/  @P1 SHF.R.U32.HI R6, RZ, R8, R9 ;  /* 0x00000008ff061219 */ /* 0x000fca0000011609 */
[----:B------:R-:W-:-:S04]  /*7620*/  IMAD.IADD R5, R5, 0x1, R6 ;  /* 0x0000000105057824 */ /* 0x000fc800078e0206 */
        /* <DEDUP_REMOVED lines=15> */
.L_x_12324:
[----:B------:R-:W-:-:S13]  /*7720*/  ISETP.NE.AND P0, PT, R3, 0x1, PT ;  /* 0x000000010300780c */ /* 0x000fda0003f05270 */
[----:B------:R-:W0:Y:S02]  /*7730*/  @P0 LDC.64 R6, c[0x0][0x9e8] ;  /* 0x00027a00ff060b82 */ /* 0x000e240000000a00 */
[----:B0-----:R-:W-:-:S05]  /*7740*/  @P0 IMAD.HI.U32 R6, R0, R6, RZ ;  /* 0x0000000600060227 */ /* 0x001fca00078e00ff */
[----:B------:R-:W-:-:S07]  /*7750*/  @P0 SHF.R.U32.HI R0, RZ, R7, R6 ;  /* 0x00000007ff000219 */ /* 0x000fce0000011606 */
.L_x_12325:
[----:B------:R-:W-:Y:S05]  /*7760*/  BSYNC B0 ;  /* 0x0000000000007941 */ /* 0x000fea0003800000 */
.L_x_12323:
[----:B------:R-:W-:-:S05]  /*7770*/  IMAD R5, R0, R3, R3 ;  /* 0x0000000300057224 */ /* 0x000fca00078e0203 */
[----:B------:R-:W-:-:S07]  /*7780*/  VIMNMX R4, R4, R5, PT ;  /* 0x0000000504047248 */ /* 0x000fce0003fe0100 */
.L_x_12322:
[----:B------:R-:W0:Y:S01]  /*7790*/  @P1 LDC R0, c[0x0][0x44c] ;  /* 0x00011300ff001b82 */ /* 0x000e220000000800 */
[----:B------:R-:W-:Y:S01]  /*77a0*/  VIADD R4, R4, 0x7f ;  /* 0x0000007f04047836 */ /* 0x000fe20000000000 */
[----:B------:R-:W-:Y:S01]  /*77b0*/  ULDC UR4, c[0x0][0x9dc] ;  /* 0x0002770000047ab9 */ /* 0x000fe20000000800 */
[----:B------:R-:W-:-:S03]  /*77c0*/  IMAD.MOV.U32 R7, RZ, RZ, R14 ;  /* 0x000000ffff077224 */ /* 0x000fc600078e000e */
        /* <DEDUP_REMOVED lines=20> */
.L_x_12328:
[----:B------:R-:W-:-:S13]  /*7910*/  ISETP.NE.AND P0, PT, R3, 0x1, PT ;  /* 0x000000010300780c */ /* 0x000fda0003f05270 */
[----:B------:R-:W0:Y:S02]  /*7920*/  @P0 LDC.64 R6, c[0x0][0x9e8] ;  /* 0x00027a00ff060b82 */ /* 0x000e240000000a00 */
[----:B0-----:R-:W-:-:S05]  /*7930*/  @P0 IMAD.HI.U32 R6, R4, R6, RZ ;  /* 0x0000000604060227 */ /* 0x001fca00078e00ff */
[----:B------:R-:W-:-:S07]  /*7940*/  @P0 SHF.R.U32.HI R4, RZ, R7, R6 ;  /* 0x00000007ff040219 */ /* 0x000fce0000011606 */
.L_x_12329:
[----:B------:R-:W-:Y:S05]  /*7950*/  BSYNC B0 ;  /* 0x0000000000007941 */ /* 0x000fea0003800000 */
.L_x_12327:
[----:B------:R-:W-:-:S05]  /*7960*/  IMAD R3, R4, R3, RZ ;  /* 0x0000000304037224 */ /* 0x000fca00078e02ff */
[----:B------:R-:W-:-:S07]  /*7970*/  VIMNMX R0, R0, R3, !PT ;  /* 0x0000000300007248 */ /* 0x000fce0007fe0100 */
.L_x_12326:
[----:B------:R-:W-:Y:S01]  /*7980*/  SHF.R.S32.HI R3, RZ, 0x1f, R0 ;  /* 0x0000001fff037819 */ /* 0x000fe20000011400 */
[----:B------:R-:W-:Y:S01]  /*7990*/  BSSY B0, `(.L_x_12330) ;  /* 0x0000027000007945 */ /* 0x000fe20003800000 */
[----:B------:R-:W-:Y:S02]  /*79a0*/  IMAD.MOV.U32 R89, RZ, RZ, RZ ;  /* 0x000000ffff597224 */ /* 0x000fe400078e00ff */
[----:B------:R-:W-:-:S04]  /*79b0*/  LEA.HI R3, R3, R0, RZ, 0x7 ;  /* 0x0000000003037211 */ /* 0x000fc800078f38ff */
[----:B------:R-:W-:-:S04]  /*79c0*/  SHF.R.S32.HI R3, RZ, 0x7, R3 ;  /* 0x00000007ff037819 */ /* 0x000fc80000011403 */
[----:B------:R-:W-:-:S04]  /*79d0*/  VIMNMX R9, RZ, R3, !PT ;  /* 0x00000003ff097248 */ /* 0x000fc80007fe0100 */
        /* <DEDUP_REMOVED lines=34> */
.L_x_12331:
[----:B------:R-:W-:Y:S05]  /*7c00*/  BSYNC B0 ;  /* 0x0000000000007941 */ /* 0x000fea0003800000 */
.L_x_12330:
[----:B------:R-:W2:Y:S01]  /*7c10*/  LDL R0, [R1+0x70] ;  /* 0x0000700001007983 */ /* 0x000ea20000100800 */
[----:B------:R-:W-:Y:S02]  /*7c20*/  PLOP3.LUT P0, PT, PT, PT, PT, 0x80, 0x0 ;  /* 0x000000000000781c */ /* 0x000fe40003f0f070 */
        /* <DEDUP_REMOVED lines=25> */
[----:B--2---:R-:W-:Y:S02]  /*7dc0*/  IMAD R3, R0, R89, R9 ;  /* 0x0000005900037224 */ /* 0x004fe400078e0209 */
[----:B------:R-:W-:-:S03]  /*7dd0*/  IMAD.MOV.U32 R0, RZ, RZ, RZ ;  /* 0x000000ffff007224 */ /* 0x000fc600078e00ff */
[----:B------:R0:W-:Y:S01]  /*7de0*/  STL [R1+0x44], R3 ;  /* 0x0000440301007387 */ /* 0x0001e20000100800 */
[----:B------:R-:W-:-:S04]  /*7df0*/  VIADDMNMX R89, R3, R89, R8, PT ;  /* 0x0000005903597246 */ /* 0x000fc80003800108 */
        /* <DEDUP_REMOVED lines=34> */
.L_x_12334:
[----:B------:R-:W-:Y:S05]  /*8020*/  BSYNC B6 ;  /* 0x0000000000067941 */ /* 0x000fea0003800000 */
.L_x_12333:
        /* <DEDUP_REMOVED lines=13> */
.L_x_12338:
[----:B-1----:R1:W2:Y:S02]  /*8100*/  SYNCS.PHASECHK.TRANS64.TRYWAIT P0, [R16+URZ+0x19c00], R3 ;  /* 0x019c0003100075a7 */ /* 0x0022a4000800017f */
[----:B--2---:R-:W-:Y:S05]  /*8110*/  @!P0 NANOSLEEP.SYNCS 0x989680 ;  /* 0x009896800000895d */ /* 0x004fea0003900000 */
[----:B------:R-:W2:Y:S02]  /*8120*/  @!P0 SYNCS.PHASECHK.TRANS64 P0, [R16+URZ+0x19c00], R3 ;  /* 0x019c0003100085a7 */ /* 0x000ea4000800007f */
[----:B--2---:R-:W-:Y:S05]  /*8130*/  @!P0 BRA `(.L_x_12338) ;  /* 0xfffffffc00f08947 */ /* 0x004fea000383ffff */
.L_x_12337:
[----:B------:R-:W-:Y:S05]  /*8140*/  BSYNC B0 ;  /* 0x0000000000007941 */ /* 0x000fea0003800000 */
.L_x_12336:
[----:B------:R-:W-:Y:S05]  /*8150*/  BRA `(.L_x_12339) ;  /* 0x0000004400847947 */ /* 0x000fea0003800000 */
.L_x_12335:
        /* <DEDUP_REMOVED lines=30> */
.L_x_12341:
[----:B------:R-:W-:Y:S05]  /*8340*/  BSYNC B6 ;  /* 0x0000000000067941 */ /* 0x000fea0003800000 */
.L_x_12340:
[----:B------:R-:W0:Y:S01]  /*8350*/  S2R R20, SR_TID.X ;  /* 0x0000000000147919 */ /* 0x000e220000002100 */
[----:B------:R-:W-:Y:S01]  /*8360*/  ULDC.U8 UR4, c[0x0][0x410] ;  /* 0x0001040000047ab9 */ /* 0x000fe20000000000 */
[----:B------:R-:W2:Y:S01]  /*8370*/  LDL R21, [R1+0x20] ;  /* 0x0000200001157983 */ /* 0x000ea20000100800 */
[----:B0-----:R-:W-:-:S03]  /*8380*/  VIADD R28, R20, 0xffffff80 ;  /* 0xffffff80141c7836 */ /* 0x001fc60000000000 */
[----:B------:R-:W3:Y:S01]  /*8390*/  LDL R20, [R1+0x48] ;  /* 0x0000480001147983 */ /* 0x000ee20000100800 */
[----:B------:R-:W-:Y:S02]  /*83a0*/  ISETP.NE.AND P0, PT, RZ, UR4, PT ;  /* 0x00000004ff007c0c */ /* 0x000fe4000bf05270 */
[----:B------:R-:W-:Y:S01]  /*83b0*/  LEA.HI R38, R28, R28, RZ, 0x1 ;  /* 0x0000001c1c267211 */ /* 0x000fe200078f08ff */
[----:B------:R-:W-:Y:S03]  /*83c0*/  BSSY B0, `(.L_x_12342) ;  /* 0x0000432000007945 */ /* 0x000fe60003800000 */
[----:B------:R-:W-:-:S05]  /*83d0*/  SHF.R.S32.HI R38, RZ, 0x1, R38 ;  /* 0x00000001ff267819 */ /* 0x000fca0000011426 */
[----:B--2---:R-:W-:Y:S02]  /*83e0*/  IMAD.IADD R10, R38, 0x1, R21 ;  /* 0x00000001260a7824 */ /* 0x004fe400078e0215 */
[----:B---3--:R-:W-:Y:S01]  /*83f0*/  IMAD.IADD R37, R16, 0x1, R20 ;  /* 0x0000000110257824 */ /* 0x008fe200078e0214 */
[----:B------:R-:W-:Y:S06]  /*8400*/  @!P0 BRA `(.L_x_12343) ;  /* 0x0000001c00408947 */ /* 0x000fec0003800000 */
[----:B------:R-:W0:Y:S01]  /*8410*/  LDC R20, c[0x0][0x448] ;  /* 0x00011200ff147b82 */ /* 0x000e220000000800 */
[----:B------:R-:W-:Y:S01]  /*8420*/  IMAD.MOV.U32 R5, RZ, RZ, R10 ;  /* 0x000000ffff057224 */ /* 0x000fe200078e000a */
[----:B------:R-:W-:Y:S01]  /*8430*/  ULDC.64 UR4, c[0x0][0x3f8] ;  /* 0x0000fe0000047ab9 */ /* 0x000fe20000000a00 */
[----:B------:R-:W-:Y:S01]  /*8440*/  IMAD.MOV.U32 R6, RZ, RZ, R26 ;  /* 0x000000ffff067224 */ /* 0x000fe200078e001a */
[----:B------:R-:W-:Y:S01]  /*8450*/  ULDC.64 UR6, c[0x0][0x408] ;  /* 0x0001020000067ab9 */ /* 0x000fe20000000a00 */
[----:B------:R-:W-:Y:S01]  /*8460*/  IMAD.MOV.U32 R8, RZ, RZ, R24 ;  /* 0x000000ffff087224 */ /* 0x000fe200078e0018 */
[----:B------:R-:W-:Y:S01]  /*8470*/  ULDC.64 UR8, c[0x0][0x400] ;  /* 0x0001000000087ab9 */ /* 0x000fe20000000a00 */
[----:B------:R-:W-:Y:S01]  /*8480*/  IMAD.MOV.U32 R9, RZ, RZ, R31 ;  /* 0x000000ffff097224 */ /* 0x000fe200078e001f */
[----:B0-----:R-:W-:-:S13]  /*8490*/  ISETP.NE.AND P0, PT, R20, 0x1, PT ;  /* 0x000000011400780c */ /* 0x001fda0003f05270 */
[----:B------:R-:W0:Y:S08]  /*84a0*/  @P0 LDC R3, c[0x0][0x44c] ;  /* 0x00011300ff030b82 */ /* 0x000e300000000800 */
[----:B------:R-:W1:Y:S01]  /*84b0*/  @P0 LDC R7, c[0x0][0x450] ;  /* 0x00011400ff070b82 */ /* 0x000e620000000800 */
[----:B0-----:R-:W-:-:S05]  /*84c0*/  @P0 IMAD.HI.U32 R0, R10, R3, RZ ;  /* 0x000000030a000227 */ /* 0x001fca00078e00ff */
[----:B-1----:R-:W-:Y:S01]  /*84d0*/  @P0 SHF.R.U32.HI R5, RZ, R7, R0 ;  /* 0x00000007ff050219 */ /* 0x002fe20000011600 */
[----:B------:R-:W-:-:S03]  /*84e0*/  IMAD.MOV.U32 R7, RZ, RZ, R29 ;  /* 0x000000ffff077224 */ /* 0x000fc600078e001d */
[----:B------:R-:W-:Y:S01]  /*84f0*/  SHF.R.S32.HI R0, RZ, 0x1f, R5 ;  /* 0x0000001fff007819 */ /* 0x000fe20000011405 */
[----:B------:R-:W-:-:S04]  /*8500*/  IMAD.WIDE.U32 R6, R5, UR4, R6 ;  /* 0x0000000405067c25 */ /* 0x000fc8000f8e0006 */
[----:B------:R-:W-:Y:S02]  /*8510*/  IMAD R4, R0, UR4, RZ ;  /* 0x0000000400047c24 */ /* 0x000fe4000f8e02ff */
[----:B------:R-:W-:-:S04]  /*8520*/  IMAD.WIDE.U32 R8, R5, UR6, R8 ;  /* 0x0000000605087c25 */ /* 0x000fc8000f8e0008 */
[----:B------:R-:W-:Y:S02]  /*8530*/  IMAD R0, R0, UR6, RZ ;  /* 0x0000000600007c24 */ /* 0x000fe4000f8e02ff */
[C---:B------:R-:W-:Y:S01]  /*8540*/  IMAD R13, R5.reuse, UR5, R4 ;  /* 0x00000005050d7c24 */ /* 0x040fe2000f8e0204 */
[----:B------:R-:W-:Y:S01]  /*8550*/  ULDC.64 UR4, c[0x0][0x3e8] ;  /* 0x0000fa0000047ab9 */ /* 0x000fe20000000a00 */
[----:B------:R-:W-:Y:S01]  /*8560*/  IMAD R11, R5, UR7, R0 ;  /* 0x00000007050b7c24 */ /* 0x000fe2000f8e0200 */
[----:B------:R-:W-:Y:S01]  /*8570*/  IADD3 R3, P0, R6, UR4, RZ ;  /* 0x0000000406037c10 */ /* 0x000fe2000ff1e0ff */
[----:B------:R-:W-:Y:S01]  /*8580*/  UMOV UR4, 0xffffffff ;  /* 0xffffffff00047882 */ /* 0x000fe20000000000 */
[----:B------:R-:W-:Y:S02]  /*8590*/  IADD3 R5, P1, R8, UR8, RZ ;  /* 0x0000000808057c10 */ /* 0x000fe4000ff3e0ff */
[----:B------:R-:W-:Y:S02]  /*85a0*/  IADD3.X R13, R7, UR5, R13, P0, !PT ;  /* 0x00000005070d7c10 */ /* 0x000fe400087fe40d */
[----:B------:R-:W-:Y:S01]  /*85b0*/  IADD3.X R4, R9, UR9, R11, P1, !PT ;  /* 0x0000000909047c10 */ /* 0x000fe20008ffe40b */
[----:B------:R-:W-:Y:S08]  /*85c0*/  BRA.DIV UR4, `(.L_x_12344) ;  /* 0x000001c6041c7947 */ /* 0x000ff0000b800000 */
[----:B------:R0:W1:Y:S04]  /*85d0*/  SHFL.IDX PT, R0, R13, RZ, 0x1e1f ;  /* 0x001e1fff0d007589 */ /* 0x00006800000e0000 */
[----:B------:R-:W2:Y:S04]  /*85e0*/  SHFL.IDX PT, R3, R3, RZ, 0x1e1f ;  /* 0x001e1fff03037589 */ /* 0x000ea800000e0000 */
[----:B------:R-:W3:Y:S04]  /*85f0*/  SHFL.IDX PT, R4, R4, RZ, 0x1e1f ;  /* 0x001e1fff04047589 */ /* 0x000ee800000e0000 */
[----:B0-----:R-:W4:Y:S02]  /*8600*/  SHFL.IDX PT, R5, R5, RZ, 0x1e1f ;  /* 0x001e1fff05057589 */ /* 0x001f2400000e0000 */
.L_x_12648:
[----:B------:R-:W5:Y:S01]  /*8610*/  LDL R7, [R1+0x68] ;  /* 0x0000680001077983 */ /* 0x000f620000100800 */
        /* <DEDUP_REMOVED lines=16> */
[----:B------:R-:W3:Y:S04]  /*8720*/  LDL R30, [R1+0x38] ;  /* 0x00003800011e7983 */ /* 0x000ee80000100800 */
[----:B------:R-:W4:Y:S01]  /*8730*/  LDL.64 R26, [R1+0x10] ;  /* 0x00001000011a7983 */ /* 0x000f220000100a00 */
[----:B------:R-:W-:Y:S02]  /*8740*/  CS2R R12, SRZ ;  /* 0x00000000000c7805 */ /* 0x000fe4000001ff00 */
[----:B------:R-:W-:Y:S02]  /*8750*/  CS2R R14, SRZ ;  /* 0x00000000000e7805 */ /* 0x000fe4000001ff00 */
[----:B------:R-:W-:Y:S02]  /*8760*/  CS2R R24, SRZ ;  /* 0x0000000000187805 */ /* 0x000fe4000001ff00 */
[----:B------:R-:W-:-:S02]  /*8770*/  CS2R R20, SRZ ;  /* 0x0000000000147805 */ /* 0x000fc4000001ff00 */
[----:B------:R-:W-:Y:S02]  /*8780*/  CS2R R10, SRZ ;  /* 0x00000000000a7805 */ /* 0x000fe4000001ff00 */
[----:B--2---:R-:W-:Y:S02]  /*8790*/  ISETP.GE.AND P2, PT, R31, UR4, PT ;  /* 0x000000041f007c0c */ /* 0x004fe4000bf46270 */
[----:B---3--:R-:W-:Y:S02]  /*87a0*/  ISETP.GE.AND P0, PT, R30, UR4, PT ;  /* 0x000000041e007c0c */ /* 0x008fe4000bf06270 */
[----:B----4-:R-:W-:Y:S02]  /*87b0*/  ISETP.GE.AND P1, PT, R26, UR4, PT ;  /* 0x000000041a007c0c */ /* 0x010fe4000bf26270 */
[----:B------:R-:W-:-:S07]  /*87c0*/  SHF.R.S32.HI R7, RZ, 0x1f, R31 ;  /* 0x0000001fff077819 */ /* 0x000fce000001141f */
[C---:B------:R-:W-:Y:S02]  /*87d0*/  @!P2 IADD3 R34, P5, R31.reuse, R5, RZ ;  /* 0x000000051f22a210 */ /* 0x040fe40007fbe0ff */
[-C--:B------:R-:W-:Y:S02]  /*87e0*/  @!P2 IADD3 R32, P6, R31, R3.reuse, RZ ;  /* 0x000000031f20a210 */ /* 0x080fe40007fde0ff */
[----:B------:R-:W-:Y:S01]  /*87f0*/  SHF.R.S32.HI R9, RZ, 0x1f, R30 ;  /* 0x0000001fff097819 */ /* 0x000fe2000001141e */
[--C-:B------:R-:W-:Y:S01]  /*8800*/  @!P2 IMAD.X R35, R4, 0x1, R7.reuse, P5 ;  /* 0x000000010423a824 */ /* 0x100fe200028e0607 */
[-C--:B------:R-:W-:Y:S01]  /*8810*/  @!P0 IADD3 R6, P4, R30, R3.reuse, RZ ;  /* 0x000000031e068210 */ /* 0x080fe20007f9e0ff */
[----:B-1----:R-:W-:Y:S01]  /*8820*/  @!P2 IMAD.X R33, R0, 0x1, R7, P6 ;  /* 0x000000010021a824 */ /* 0x002fe200030e0607 */
[----:B------:R-:W-:Y:S02]  /*8830*/  @!P1 IADD3 R28, P3, R26, R3, RZ ;  /* 0x000000031a1c9210 */ /* 0x000fe40007f7e0ff */
[----:B------:R-:W-:Y:S01]  /*8840*/  @!P0 IADD3 R30, P5, R30, R5, RZ ;  /* 0x000000051e1e8210 */ /* 0x000fe20007fbe0ff */
[----:B------:R0:W5:Y:S01]  /*8850*/  @!P2 LD.E.64 R14, desc[UR42][R34.64] ;  /* 0x0000002a220ea980 */ /* 0x000162000c101b00 */
[----:B------:R-:W-:-:S02]  /*8860*/  @!P1 SHF.R.S32.HI R3, RZ, 0x1f, R26 ;  /* 0x0000001fff039819 */ /* 0x000fc4000001141a */
[----:B------:R-:W-:Y:S01]  /*8870*/  @!P1 IADD3 R26, P6, R26, R5, RZ ;  /* 0x000000051a1a9210 */ /* 0x000fe20007fde0ff */
[--C-:B------:R-:W-:Y:S01]  /*8880*/  @!P0 IMAD.X R7, R0, 0x1, R9.reuse, P4 ;  /* 0x0000000100078824 */ /* 0x100fe200020e0609 */
[----:B------:R0:W5:Y:S01]  /*8890*/  @!P2 LD.E.64 R12, desc[UR42][R32.64] ;  /* 0x0000002a200ca980 */ /* 0x000162000c101b00 */
[----:B------:R-:W-:Y:S01]  /*88a0*/  @!P0 IMAD.X R31, R4, 0x1, R9, P5 ;  /* 0x00000001041f8824 */ /* 0x000fe200028e0609 */
[----:B------:R-:W-:Y:S01]  /*88b0*/  CS2R R8, SRZ ;  /* 0x0000000000087805 */ /* 0x000fe2000001ff00 */
[--C-:B------:R-:W-:Y:S02]  /*88c0*/  @!P1 IMAD.X R29, R0, 0x1, R3.reuse, P3 ;  /* 0x00000001001d9824 */ /* 0x100fe400018e0603 */
[----:B------:R-:W-:Y:S01]  /*88d0*/  @!P1 IMAD.X R27, R4, 0x1, R3, P6 ;  /* 0x00000001041b9824 */ /* 0x000fe200030e0603 */
[----:B------:R0:W5:Y:S04]  /*88e0*/  @!P0 LD.E.64 R10, desc[UR42][R30.64] ;  /* 0x0000002a1e0a8980 */ /* 0x000168000c101b00 */
[----:B------:R0:W5:Y:S04]  /*88f0*/  @!P1 LD.E.64 R24, desc[UR42][R28.64] ;  /* 0x0000002a1c189980 */ /* 0x000168000c101b00 */
[----:B------:R0:W5:Y:S04]  /*8900*/  @!P1 LD.E.64 R20, desc[UR42][R26.64] ;  /* 0x0000002a1a149980 */ /* 0x000168000c101b00 */
[----:B------:R0:W5:Y:S02]  /*8910*/  @!P0 LD.E.64 R8, desc[UR42][R6.64] ;  /* 0x0000002a06088980 */ /* 0x000164000c101b00 */
.L_x_12346:
[----:B------:R-:W-:Y:S05]  /*8920*/  BSYNC B1 ;  /* 0x0000000000017941 */ /* 0x000fea0003800000 */
.L_x_12345:
[----:B-1----:R-:W2:Y:S01]  /*8930*/  LDL.LU R0, [R1+0x54] ;  /* 0x0000540001007983 */ /* 0x002ea20000300800 */
[----:B------:R-:W1:Y:S01]  /*8940*/  SYNCS.PHASECHK.TRANS64.TRYWAIT P0, [R16+URZ+0x19c00], R39 ;  /* 0x019c0027100075a7 */ /* 0x000e62000800017f */
[----:B------:R-:W-:Y:S01]  /*8950*/  BSSY B1, `(.L_x_12347) ;  /* 0x0000005000017945 */ /* 0x000fe20003800000 */
[----:B--2---:R-:W-:-:S05]  /*8960*/  IMAD R0, R0, -0xc0, R41 ;  /* 0xffffff4000007824 */ /* 0x004fca00078e0229 */
[----:B------:R-:W-:-:S04]  /*8970*/  VIMNMX R0, R0, 0xc0, PT ;  /* 0x000000c000007848 */ /* 0x000fc80003fe0100 */
[----:B------:R-:W-:Y:S01]  /*8980*/  ISETP.GE.AND P1, PT, R38, R0, PT ;  /* 0x000000002600720c */ /* 0x000fe20003f26270 */
[----:B-1----:R-:W-:-:S12]  /*8990*/  @!P0 BRA `(.L_x_12348) ;  /* 0x000001c000988947 */ /* 0x002fd80003800000 */
.L_x_12649:
[----:B------:R-:W-:Y:S05]  /*89a0*/  BSYNC B1 ;  /* 0x0000000000017941 */ /* 0x000fea0003800000 */
.L_x_12347:
[----:B------:R-:W-:Y:S05]  /*89b0*/  @P1 BRA `(.L_x_12349) ;  /* 0x0000003c00481947 */ /* 0x000fea0003800000 */
[----:B0-----:R-:W2:Y:S01]  /*89c0*/  LDL.64 R6, [R1+0x10] ;  /* 0x0000100001067983 */ /* 0x001ea20000100a00 */
[----:B------:R-:W2:Y:S03]  /*89d0*/  LDC R0, c[0x0][0x3f4] ;  /* 0x0000fd00ff007b82 */ /* 0x000ea60000000800 */
[----:B---3--:R-:W3:Y:S04]  /*89e0*/  LDL R4, [R1+0x34] ;  /* 0x0000340001047983 */ /* 0x008ee80000100800 */
[----:B------:R-:W4:Y:S01]  /*89f0*/  LDL R3, [R1+0x38] ;  /* 0x0000380001037983 */ /* 0x000f220000100800 */
[----:B------:R-:W-:Y:S01]  /*8a00*/  BSSY B1, `(.L_x_12350) ;  /* 0x000007b000017945 */ /* 0x000fe20003800000 */
[----:B--2---:R-:W-:-:S02]  /*8a10*/  ISETP.GE.AND P0, PT, R6, R0, PT ;  /* 0x000000000600720c */ /* 0x004fc40003f06270 */
[-C--:B---3--:R-:W-:Y:S02]  /*8a20*/  ISETP.GE.AND P1, PT, R4, R0.reuse, PT ;  /* 0x000000000400720c */ /* 0x088fe40003f26270 */
[----:B----4-:R-:W-:-:S09]  /*8a30*/  ISETP.GE.AND P2, PT, R3, R0, PT ;  /* 0x000000000300720c */ /* 0x010fd20003f46270 */
        /* <DEDUP_REMOVED lines=76> */
[----:B-1----:R-:W-:Y:S01]  /*8f00*/  FFMA.FTZ R39, R25, R28, R24 ;  /* 0x0000001c19277223 */ /* 0x002fe20000010018 */
        /* <DEDUP_REMOVED lines=42> */
.L_x_12351:
[----:B------:R-:W-:Y:S05]  /*91b0*/  BSYNC B1 ;  /* 0x0000000000017941 */ /* 0x000fea0003800000 */
.L_x_12350:
        /* <DEDUP_REMOVED lines=124> */
.L_x_12353:
[----:B------:R-:W-:Y:S05]  /*9980*/  BSYNC B1 ;  /* 0x0000000000017941 */ /* 0x000fea0003800000 */
.L_x_12352:
        /* <DEDUP_REMOVED lines=120> */
.L_x_12343:
[----:B------:R-:W0:Y:S01]  /*a110*/  LDC R28, c[0x0][0x448] ;  /* 0x00011200ff1c7b82 */ /* 0x000e220000000800 */
        /* <DEDUP_REMOVED lines=31> */
.L_x_12655:
        /* <DEDUP_REMOVED lines=17> */
[----:B------:R-:W3:Y:S01]  /*a420*/  LDL R29, [R1+0x1c] ;  /* 0x00001c00011d7983 */ /* 0x000ee20000100800 */
        /* <DEDUP_REMOVED lines=10> */
[----:B------:R-:W-:Y:S02]  /*a4d0*/  CS2R R10, SRZ ;  /* 0x00000000000a7805 */ /* 0x000fe4000001ff00 */
[----:B------:R-:W-:Y:S02]  /*a4e0*/  @!P4 SHF.R.S32.HI R5, RZ, 0x1f, R18 ;  /* 0x0000001fff05c819 */ /* 0x000fe40000011412 */
[----:B--2---:R-:W-:-:S02]  /*a4f0*/  @!P4 IADD3 R34, P0, R18, R3, RZ ;  /* 0x000000031222c210 */ /* 0x004fc40007f1e0ff */
[----:B----4-:R-:W-:-:S03]  /*a500*/  @!P4 IADD3 R28, P1, R18, R21, RZ ;  /* 0x00000015121cc210 */ /* 0x010fc60007f3e0ff */
[----:B-1----:R-:W-:-:S05]  /*a510*/  @!P4 IMAD.X R35, R0, 0x1, R5, P0 ;  /* 0x000000010023c824 */ /* 0x002fca00000e0605 */
[----:B------:R0:W5:Y:S01]  /*a520*/  @!P4 LD.E.128 R12, desc[UR42][R34.64] ;  /* 0x0000002a220cc980 */ /* 0x000162000c101d00 */
[----:B---3--:R-:W-:Y:S02]  /*a530*/  @!P5 IMAD.SHL.U32 R4, R29, 0x10, RZ ;  /* 0x000000101d04d824 */ /* 0x008fe400078e00ff */
[----:B------:R-:W-:-:S03]  /*a540*/  @!P4 IMAD.X R29, R20, 0x1, R5, P1 ;  /* 0x00000001141dc824 */ /* 0x000fc600008e0605 */
[C---:B------:R-:W-:Y:S02]  /*a550*/  @!P5 IADD3 R30, P2, R4.reuse, R3, RZ ;  /* 0x00000003041ed210 */ /* 0x040fe40007f5e0ff */
[----:B------:R-:W-:Y:S02]  /*a560*/  @!P5 IADD3 R32, P3, R4, R21, RZ ;  /* 0x000000150420d210 */ /* 0x000fe40007f7e0ff */
[----:B------:R-:W-:Y:S02]  /*a570*/  @!P5 SHF.R.S32.HI R3, RZ, 0x1f, R4 ;  /* 0x0000001fff03d819 */ /* 0x000fe40000011404 */
[----:B------:R-:W-:-:S03]  /*a580*/  CS2R R4, SRZ ;  /* 0x0000000000047805 */ /* 0x000fc6000001ff00 */
[--C-:B------:R-:W-:Y:S02]  /*a590*/  @!P5 IMAD.X R31, R0, 0x1, R3.reuse, P2 ;  /* 0x00000001001fd824 */ /* 0x100fe400010e0603 */
[----:B------:R-:W-:Y:S01]  /*a5a0*/  @!P5 IMAD.X R33, R20, 0x1, R3, P3 ;  /* 0x000000011421d824 */ /* 0x000fe200018e0603 */
[----:B------:R0:W5:Y:S04]  /*a5b0*/  @!P4 LD.E.128 R4, desc[UR42][R28.64] ;  /* 0x0000002a1c04c980 */ /* 0x000168000c101d00 */
[----:B------:R0:W5:Y:S04]  /*a5c0*/  @!P5 LD.E.128 R24, desc[UR42][R30.64] ;  /* 0x0000002a1e18d980 */ /* 0x000168000c101d00 */
[----:B------:R0:W5:Y:S02]  /*a5d0*/  @!P5 LD.E.128 R8, desc[UR42][R32.64] ;  /* 0x0000002a2008d980 */ /* 0x000164000c101d00 */
.L_x_12356:
[----:B------:R-:W-:Y:S05]  /*a5e0*/  BSYNC B1 ;  /* 0x0000000000017941 */ /* 0x000fea0003800000 */
.L_x_12355:
[----:B-1----:R-:W2:Y:S01]  /*a5f0*/  S2R R0, SR_TID.X ;  /* 0x0000000000007919 */ /* 0x002ea20000002100 */
[----:B------:R-:W1:Y:S01]  /*a600*/  SYNCS.PHASECHK.TRANS64.TRYWAIT P0, [R16+URZ+0x19c00], R39 ;  /* 0x019c0027100075a7 */ /* 0x000e62000800017f */
[----:B--2---:R-:W-:Y:S02]  /*a610*/  VIADD R3, R0, 0xffffff80 ;  /* 0xffffff8000037836 */ /* 0x004fe40000000000 */
[----:B------:R-:W2:Y:S01]  /*a620*/  LDL.LU R0, [R1+0x54] ;  /* 0x0000540001007983 */ /* 0x000ea20000300800 */
[----:B------:R-:W-:Y:S02]  /*a630*/  BSSY B1, `(.L_x_12357) ;  /* 0x0000007000017945 */ /* 0x000fe40003800000 */
[----:B------:R-:W-:-:S04]  /*a640*/  LEA.HI R3, R3, R3, RZ, 0x1 ;  /* 0x0000000303037211 */ /* 0x000fc800078f08ff */
[----:B------:R-:W-:Y:S01]  /*a650*/  SHF.R.S32.HI R3, RZ, 0x1, R3 ;  /* 0x00000001ff037819 */ /* 0x000fe20000011403 */
[----:B--2---:R-:W-:-:S05]  /*a660*/  IMAD R0, R0, -0xc0, R41 ;  /* 0xffffff4000007824 */ /* 0x004fca00078e0229 */
[----:B------:R-:W-:-:S04]  /*a670*/  VIMNMX R0, R0, 0xc0, PT ;  /* 0x000000c000007848 */ /* 0x000fc80003fe0100 */
[----:B------:R-:W-:Y:S01]  /*a680*/  ISETP.GE.AND P1, PT, R3, R0, PT ;  /* 0x000000000300720c */ /* 0x000fe20003f26270 */
[----:B-1----:R-:W-:-:S12]  /*a690*/  @!P0 BRA `(.L_x_12358) ;  /* 0x000001a400dc8947 */ /* 0x002fd80003800000 */
.L_x_12656:
[----:B------:R-:W-:Y:S05]  /*a6a0*/  BSYNC B1 ;  /* 0x0000000000017941 */ /* 0x000fea0003800000 */
.L_x_12357:
[----:B------:R-:W-:Y:S05]  /*a6b0*/  @P1 BRA `(.L_x_12349) ;  /* 0x0000002000081947 */ /* 0x000fea0003800000 */
[----:B------:R2:W5:Y:S01]  /*a6c0*/  LDL R62, [R1+0x28] ;  /* 0x00002800013e7983 */ /* 0x0005620000100800 */
[----:B------:R-:W0:Y:S03]  /*a6d0*/  LDC R3, c[0x0][0x3f4] ;  /* 0x0000fd00ff037b82 */ /* 0x000e260000000800 */
[----:B------:R2:W5:Y:S04]  /*a6e0*/  LDL R61, [R1+0x3c] ;  /* 0x00003c00013d7983 */ /* 0x0005680000100800 */
[----:B------:R2:W5:Y:S01]  /*a6f0*/  LDL R60, [R1+0x7c] ;  /* 0x00007c00013c7983 */ /* 0x0005620000100800 */
[C---:B------:R-:W-:Y:S01]  /*a700*/  VIADD R0, R18.reuse, 0x20 ;  /* 0x0000002012007836 */ /* 0x040fe20000000000 */
[----:B------:R-:W-:Y:S01]  /*a710*/  BSSY B1, `(.L_x_12359) ;  /* 0x00000fd000017945 */ /* 0x000fe20003800000 */
[----:B0-----:R-:W-:-:S03]  /*a720*/  ISETP.GE.AND P0, PT, R18, R3, PT ;  /* 0x000000031200720c */ /* 0x001fc60003f06270 */
[----:B------:R-:W-:-:S10]  /*a730*/  ISETP.GE.AND P1, PT, R0, R3, PT ;  /* 0x000000030000720c */ /* 0x000fd40003f26270 */
[----:B--2---:R-:W-:Y:S05]  /*a740*/  @P0 BRA `(.L_x_12360) ;  /* 0x0000000c00e40947 */ /* 0x004fea0003800000 */
[----:B----4-:R-:W0:Y:S01]  /*a750*/  S2R R21, SR_TID.X ;  /* 0x0000000000157919 */ /* 0x010e220000002100 */
[----:B---3-5:R-:W-:Y:S02]  /*a760*/  SHF.R.U32.HI R20, RZ, 0x8, R12 ;  /* 0x00000008ff147819 */ /* 0x028fe4000001160c */
[----:B------:R-:W-:Y:S02]  /*a770*/  LOP3.LUT R0, R12, 0xff, RZ, 0xc0, !PT ;  /* 0x000000ff0c007812 */ /* 0x000fe400078ec0ff */
[----:B------:R-:W-:Y:S02]  /*a780*/  SHF.R.U32.HI R30, RZ, 0x8, R14 ;  /* 0x00000008ff1e7819 */ /* 0x000fe4000001160e */
[----:B------:R-:W-:Y:S02]  /*a790*/  SHF.R.U32.HI R29, RZ, 0x8, R13 ;  /* 0x00000008ff1d7819 */ /* 0x000fe4000001160d */
[----:B------:R-:W-:Y:S02]  /*a7a0*/  LOP3.LUT R28, R13, 0xff, RZ, 0xc0, !PT ;  /* 0x000000ff0d1c7812 */ /* 0x000fe400078ec0ff */
[----:B------:R-:W-:-:S02]  /*a7b0*/  LOP3.LUT R29, R29, 0xff, RZ, 0xc0, !PT ;  /* 0x000000ff1d1d7812 */ /* 0x000fc400078ec0ff */
[----:B------:R-:W-:Y:S02]  /*a7c0*/  SHF.R.U32.HI R47, RZ, 0x8, R7 ;  /* 0x00000008ff2f7819 */ /* 0x000fe40000011607 */
[----:B------:R-:W-:Y:S02]  /*a7d0*/  PRMT R38, R29, 0x7604, R28 ;  /* 0x000076041d267816 */ /* 0x000fe4000000001c */
[----:B------:R-:W-:Y:S02]  /*a7e0*/  SHF.R.U32.HI R29, RZ, 0x8, R15 ;  /* 0x00000008ff1d7819 */ /* 0x000fe4000001160f */
[----:B------:R-:W-:Y:S02]  /*a7f0*/  LOP3.LUT R28, R15, 0xff, RZ, 0xc0, !PT ;  /* 0x000000ff0f1c7812 */ /* 0x000fe400078ec0ff */
[----:B------:R-:W-:Y:S02]  /*a800*/  LOP3.LUT R29, R29, 0xff, RZ, 0xc0, !PT ;  /* 0x000000ff1d1d7812 */ /* 0x000fe400078ec0ff */
[----:B------:R-:W-:-:S02]  /*a810*/  SHF.R.U32.HI R40, RZ, 0x8, R5 ;  /* 0x00000008ff287819 */ /* 0x000fc40000011605 */
[----:B------:R-:W-:Y:S02]  /*a820*/  LOP3.LUT R44, R7, 0xff, RZ, 0xc0, !PT ;  /* 0x000000ff072c7812 */ /* 0x000fe400078ec0ff */
[----:B------:R-:W-:Y:S02]  /*a830*/  LOP3.LUT R47, R47, 0xff, RZ, 0xc0, !PT ;  /* 0x000000ff2f2f7812 */ /* 0x000fe400078ec0ff */
[----:B------:R-:W-:Y:S02]  /*a840*/  SHF.R.U32.HI R43, RZ, 0x8, R6 ;  /* 0x00000008ff2b7819 */ /* 0x000fe40000011606 */
[----:B------:R-:W-:Y:S01]  /*a850*/  LOP3.LUT R40, R40, 0xff, RZ, 0xc0, !PT ;  /* 0x000000ff28287812 */ /* 0x000fe200078ec0ff */
[----:B0-----:R-:W-:Y:S01]  /*a860*/  VIADD R31, R21, 0xffffff80 ;  /* 0xffffff80151f7836 */ /* 0x001fe20000000000 */
[----:B------:R-:W-:Y:S02]  /*a870*/  LOP3.LUT R21, R20, 0xff, RZ, 0xc0, !PT ;  /* 0x000000ff14157812 */ /* 0x000fe400078ec0ff */
[----:B------:R-:W-:-:S02]  /*a880*/  LOP3.LUT R20, R14, 0xff, RZ, 0xc0, !PT ;  /* 0x000000ff0e147812 */ /* 0x000fc400078ec0ff */
[----:B------:R-:W-:Y:S02]  /*a890*/  LEA.HI R32, R31, R31, RZ, 0x1 ;  /* 0x0000001f1f207211 */ /* 0x000fe400078f08ff */
[----:B-1----:R-:W-:Y:S02]  /*a8a0*/  PRMT R39, R21, 0x7604, R0 ;  /* 0x0000760415277816 */ /* 0x002fe40000000000 */
[----:B------:R-:W-:Y:S02]  /*a8b0*/  LOP3.LUT R32, R32, 0xfffffffe, RZ, 0xc0, !PT ;  /* 0xfffffffe20207812 */ /* 0x000fe400078ec0ff */
[----:B------:R-:W-:Y:S02]  /*a8c0*/  SHF.R.U32.HI R21, RZ, 0x8, R4 ;  /* 0x00000008ff157819 */ /* 0x000fe40000011604 */
[----:B------:R-:W-:Y:S01]  /*a8d0*/  PRMT R44, R47, 0x7604, R44 ;  /* 0x000076042f2c7816 */ /* 0x000fe2000000002c */
[----:B------:R-:W-:Y:S01]  /*a8e0*/  IMAD.IADD R32, R31, 0x1, -R32 ;  /* 0x000000011f207824 */ /* 0x000fe200078e0a20 */
[----:B------:R-:W-:-:S02]  /*a8f0*/  LOP3.LUT R31, R30, 0xff, RZ, 0xc0, !PT ;  /* 0x000000ff1e1f7812 */ /* 0x000fc400078ec0ff */
[----:B------:R-:W-:Y:S02]  /*a900*/  LOP3.LUT R33, R21, 0xff, RZ, 0xc0, !PT ;  /* 0x000000ff15217812 */ /* 0x000fe400078ec0ff */
[----:B------:R-:W-:Y:S02]  /*a910*/  LEA.HI R0, R3, R32, RZ, 0x1c ;  /* 0x0000002003007211 */ /* 0x000fe400078fe0ff */
[----:B------:R-:W-:Y:S02]  /*a920*/  PRMT R41, R31, 0x7604, R20 ;  /* 0x000076041f297816 */ /* 0x000fe40000000014 */
[C---:B------:R-:W-:Y:S01]  /*a930*/  LEA.HI R20, R0.reuse, R0, RZ, 0x1 ;  /* 0x0000000000147211 */ /* 0x040fe200078f08ff */
[----:B------:R-:W-:Y:S01]  /*a940*/  IMAD.SHL.U32 R0, R0, 0x10, RZ ;  /* 0x0000001000007824 */ /* 0x000fe200078e00ff */
[----:B------:R-:W-:Y:S02]  /*a950*/  LOP3.LUT R32, R4, 0xff, RZ, 0xc0, !PT ;  /* 0x000000ff04207812 */ /* 0x000fe400078ec0ff */
[----:B------:R-:W-:-:S02]  /*a960*/  SHF.R.S32.HI R20, RZ, 0x1, R20 ;  /* 0x00000001ff147819 */ /* 0x000fc40000011414 */
[----:B------:R-:W-:Y:S02]  /*a970*/  LOP3.LUT R0, R62, 0x10, R0, 0xf8, !PT ;  /* 0x000000103e007812 */ /* 0x000fe400078ef800 */
[----:B------:R-:W-:Y:S01]  /*a980*/  PRMT R45, R33, 0x7604, R32 ;  /* 0x00007604212d7816 */ /* 0x000fe20000000020 */
[----:B------:R-:W-:Y:S01]  /*a990*/  IMAD R21, R20, 0x1800, R61 ;  /* 0x0000180014157824 */ /* 0x000fe200078e023d */
[----:B------:R-:W-:Y:S02]  /*a9a0*/  LOP3.LUT R0, R0, R60, RZ, 0x3c, !PT ;  /* 0x0000003c00007212 */ /* 0x000fe400078e3cff */
[----:B------:R-:W-:Y:S02]  /*a9b0*/  PRMT R20, R29, 0x7604, R28 ;  /* 0x000076041d147816 */ /* 0x000fe4000000001c */
[----:B------:R-:W-:Y:S01]  /*a9c0*/  IADD3 R0, R16, R21, R0 ;  /* 0x0000001510007210 */ /* 0x000fe20007ffe000 */
[----:B------:R-:W0:Y:S01]  /*a9d0*/  LDS.128 R28, [R37+0xf000] ;  /* 0x00f00000251c7984 */ /* 0x000e220000000c00 */
[----:B------:R-:W-:-:S02]  /*a9e0*/  LOP3.LUT R21, R5, 0xff, RZ, 0xc0, !PT ;  /* 0x000000ff05157812 */ /* 0x000fc400078ec0ff */
[----:B------:R-:W-:Y:S01]  /*a9f0*/  LOP3.LUT R42, R6, 0xff, RZ, 0xc0, !PT ;  /* 0x000000ff062a7812 */ /* 0x000fe200078ec0ff */
[----:B------:R-:W1:Y:S01]  /*aa00*/  LDS.128 R32, [R0+0xf000] ;  /* 0x00f0000000207984 */ /* 0x000e620000000c00 */
[----:B------:R-:W-:Y:S02]  /*aa10*/  LOP3.LUT R43, R43, 0xff, RZ, 0xc0, !PT ;  /* 0x000000ff2b2b7812 */ /* 0x000fe400078ec0ff */
        /* <DEDUP_REMOVED lines=15> */
[----:B------:R-:W-:Y:S02]  /*ab10*/  SHF.R.U32.HI R51, RZ, 0x10, R7 ;  /* 0x00000010ff337819 */ /* 0x000fe40000011607 */
[----:B------:R-:W-:Y:S02]  /*ab20*/  LOP3.LUT R43, R20, 0xff0000, R43, 0xf8, !PT ;  /* 0x00ff0000142b7812 */ /* 0x000fe400078ef82b */
[----:B------:R-:W-:Y:S01]  /*ab30*/  LOP3.LUT R42, R21, 0xff000000, R13, 0xf8, !PT ;  /* 0xff000000152a7812 */ /* 0x000fe200078ef80d */
[----:B------:R-:W-:Y:S01]  /*ab40*/  IMAD.U32 R51, R51, 0x10000, RZ ;  /* 0x0001000033337824 */ /* 0x000fe200078e00ff */
        /* <DEDUP_REMOVED lines=9> */
[----:B------:R-:W-:Y:S01]  /*abe0*/  LOP3.LUT R4, R49, 0xff000000, R6, 0xf8, !PT ;  /* 0xff00000031047812 */ /* 0x000fe200078ef806 */
[----:B------:R-:W-:Y:S01]  /*abf0*/  HADD2.F32 R49, -RZ, R48.H0_H0 ;  /* 0x20000030ff317230 */ /* 0x000fe20000004100 */
[-C--:B------:R-:W-:Y:S01]  /*ac00*/  F2FP.F16.E4M3.UNPACK_B R15, R29.reuse ;  /* 0x0000001dff0f723e */ /* 0x080fe200020006ff */
[----:B------:R-:W-:Y:S01]  /*ac10*/  HADD2.F32 R6, -RZ, R21.H0_H0 ;  /* 0x20000015ff067230 */ /* 0x000fe20000004100 */
[----:B------:R-:W-:Y:S01]  /*ac20*/  F2FP.F16.E4M3.UNPACK_B R40, R29.H1 ;  /* 0x0000001dff28723e */ /* 0x000fe200030006ff */
[----:B------:R-:W-:Y:S01]  /*ac30*/  HADD2.F32 R29, -RZ, R28.H0_H0 ;  /* 0x2000001cff1d7230 */ /* 0x000fe20000004100 */
[----:B------:R-:W-:Y:S01]  /*ac40*/  LOP3.LUT R51, R44, 0xff0000, R51, 0xf8, !PT ;  /* 0x00ff00002c337812 */ /* 0x000fe200078ef833 */
[----:B------:R-:W-:Y:S01]  /*ac50*/  HADD2.F32 R13, -RZ, R15.H0_H0 ;  /* 0x2000000fff0d7230 */ /* 0x000fe20000004100 */
[-C--:B------:R-:W-:Y:S01]  /*ac60*/  F2FP.F16.E4M3.UNPACK_B R43, R31.reuse ;  /* 0x0000001fff2b723e */ /* 0x080fe200020006ff */
[----:B------:R-:W-:Y:S01]  /*ac70*/  HADD2.F32 R21, -RZ, R21.H1_H1 ;  /* 0x30000015ff157230 */ /* 0x000fe20000004100 */
[----:B------:R-:W-:Y:S01]  /*ac80*/  F2FP.F16.E4M3.UNPACK_B R46, R31.H1 ;  /* 0x0000001fff2e723e */ /* 0x000fe200030006ff */
[----:B------:R-:W-:Y:S01]  /*ac90*/  FMUL.FTZ R50, R6, R29 ;  /* 0x0000001d06327220 */ /* 0x000fe20000410000 */
[----:B------:R-:W-:-:S02]  /*aca0*/  F2FP.F16.E4M3.UNPACK_B R44, R35 ;  /* 0x00000023ff2c723e */ /* 0x000fc400020006ff */
[----:B------:R-:W-:Y:S02]  /*acb0*/  F2FP.F16.E4M3.UNPACK_B R47, R35.H1 ;  /* 0x00000023ff2f723e */ /* 0x000fe400030006ff */
[-C--:B------:R-:W-:Y:S02]  /*acc0*/  F2FP.F16.E4M3.UNPACK_B R31, R32.reuse ;  /* 0x00000020ff1f723e */ /* 0x080fe400020006ff */
[----:B------:R-:W-:Y:S01]  /*acd0*/  F2FP.F16.E4M3.UNPACK_B R35, R32.H1 ;  /* 0x00000020ff23723e */ /* 0x000fe200030006ff */
[----:B------:R-:W-:Y:S01]  /*ace0*/  FMUL.FTZ R32, R6, R49 ;  /* 0x0000003106207220 */ /* 0x000fe20000410000 */
[----:B------:R-:W-:Y:S02]  /*acf0*/  F2FP.F16.E4M3.UNPACK_B R33, R33.H1 ;  /* 0x00000021ff21723e */ /* 0x000fe400030006ff */
[----:B------:R-:W-:Y:S01]  /*ad00*/  F2FP.F16.E4M3.UNPACK_B R42, R42.H1 ;  /* 0x0000002aff2a723e */ /* 0x000fe200030006ff */
[C---:B------:R-:W-:Y:S01]  /*ad10*/  FFMA.FTZ R6, R13.reuse, R29, -R32 ;  /* 0x0000001d0d067223 */ /* 0x040fe20000010820 */
[----:B------:R-:W-:Y:S01]  /*ad20*/  FFMA.FTZ R13, R13, R49, R50 ;  /* 0x000000310d0d7223 */ /* 0x000fe20000010032 */
[----:B------:R-:W-:Y:S01]  /*ad30*/  F2FP.F16.E4M3.UNPACK_B R49, R45.H1 ;  /* 0x0000002dff31723e */ /* 0x000fe200030006ff */
[----:B------:R-:W-:Y:S01]  /*ad40*/  HADD2.F32 R32, -RZ, R28.H1_H1 ;  /* 0x3000001cff207230 */ /* 0x000fe20000004100 */
[----:B------:R-:W-:Y:S01]  /*ad50*/  LOP3.LUT R51, R51, 0xff000000, R7, 0xf8, !PT ;  /* 0xff00000033337812 */ /* 0x000fe200078ef807 */
[----:B------:R-:W-:Y:S01]  /*ad60*/  HADD2.F32 R45, -RZ, R48.H1_H1 ;  /* 0x30000030ff2d7230 */ /* 0x000fe20000004100 */
[----:B------:R-:W-:Y:S01]  /*ad70*/  F2FP.F16.E4M3.UNPACK_B R7, R34 ;  /* 0x00000022ff07723e */ /* 0x000fe200020006ff */
[----:B------:R-:W-:-:S02]  /*ad80*/  HADD2.F32 R28, -RZ, R15.H1_H1 ;  /* 0x3000000fff1c7230 */ /* 0x000fc40000004100 */
[C---:B------:R-:W-:Y:S01]  /*ad90*/  FMUL.FTZ R52, R21.reuse, R32 ;  /* 0x0000002015347220 */ /* 0x040fe20000410000 */
[----:B------:R-:W-:Y:S02]  /*ada0*/  HADD2.F32 R50, -RZ, R49.H0_H0 ;  /* 0x20000031ff327230 */ /* 0x000fe40000004100 */
[----:B------:R-:W-:Y:S01]  /*adb0*/  FMUL.FTZ R53, R21, R45 ;  /* 0x0000002d15357220 */ /* 0x000fe20000410000 */
[--C-:B------:R-:W-:Y:S01]  /*adc0*/  HADD2.F32 R15, -RZ, R33.reuse.H0_H0 ;  /* 0x20000021ff0f7230 */ /* 0x100fe20000004100 */
[----:B------:R-:W-:Y:S01]  /*add0*/  F2FP.F16.E4M3.UNPACK_B R34, R34.H1 ;  /* 0x00000022ff22723e */ /* 0x000fe200030006ff */
[----:B------:R-:W-:Y:S01]  /*ade0*/  HADD2.F32 R48, -RZ, R42.H0_H0 ;  /* 0x2000002aff307230 */ /* 0x000fe20000004100 */
[----:B------:R-:W-:Y:S01]  /*adf0*/  F2FP.F16.E4M3.UNPACK_B R5, R30 ;  /* 0x0000001eff05723e */ /* 0x000fe200020006ff */
[----:B------:R-:W-:Y:S02]  /*ae00*/  HADD2.F32 R29, -RZ, R40.H0_H0 ;  /* 0x20000028ff1d7230 */ /* 0x000fe40000004100 */
[----:B------:R-:W-:Y:S01]  /*ae10*/  FMUL.FTZ R54, R15, R50 ;  /* 0x000000320f367220 */ /* 0x000fe20000410000 */
[----:B------:R-:W-:-:S02]  /*ae20*/  HADD2.F32 R33, -RZ, R33.H1_H1 ;  /* 0x30000021ff217230 */ /* 0x000fc40000004100 */
[----:B------:R-:W-:Y:S01]  /*ae30*/  FMUL.FTZ R55, R15, R48 ;  /* 0x000000300f377220 */ /* 0x000fe20000410000 */
        /* <DEDUP_REMOVED lines=16> */
[----:B------:R-:W-:Y:S02]  /*af40*/  HADD2.F32 R32, -RZ, R43.H0_H0 ;  /* 0x2000002bff207230 */ /* 0x000fe40000004100 */
[----:B------:R-:W-:Y:S01]  /*af50*/  FMUL.FTZ R57, R40, R53 ;  /* 0x0000003528397220 */ /* 0x000fe20000410000 */
[----:B------:R-:W-:-:S02]  /*af60*/  HADD2.F32 R52, -RZ, R52.H1_H1 ;  /* 0x30000034ff347230 */ /* 0x000fc40000004100 */
[----:B------:R-:W-:Y:S01]  /*af70*/  FMUL.FTZ R54, R40, R49 ;  /* 0x0000003128367220 */ /* 0x000fe20000410000 */
[C---:B------:R-:W-:Y:S01]  /*af80*/  FFMA.FTZ R40, R42.reuse, R45, -R55 ;  /* 0x0000002d2a287223 */ /* 0x040fe20000010837 */
[----:B------:R-:W-:Y:S01]  /*af90*/  FFMA.FTZ R42, R42, R50, R33 ;  /* 0x000000322a2a7223 */ /* 0x000fe20000010021 */
[C---:B------:R-:W-:Y:S01]  /*afa0*/  FFMA.FTZ R33, R32.reuse, R49, -R57 ;  /* 0x0000003120217223 */ /* 0x040fe20000010839 */
[----:B------:R-:W-:Y:S01]  /*afb0*/  HADD2.F32 R49, -RZ, R48.H1_H1 ;  /* 0x30000030ff317230 */ /* 0x000fe20000004100 */
[----:B------:R-:W-:Y:S01]  /*afc0*/  F2FP.F16.E4M3.UNPACK_B R48, R41.H1 ;  /* 0x00000029ff30723e */ /* 0x000fe200030006ff */
[----:B------:R-:W-:Y:S01]  /*afd0*/  FFMA.FTZ R32, R32, R53, R54 ;  /* 0x0000003520207223 */ /* 0x000fe20000010036 */
[----:B------:R-:W-:Y:S01]  /*afe0*/  HADD2.F32 R44, -RZ, R44.H1_H1 ;  /* 0x3000002cff2c7230 */ /* 0x000fe20000004100 */
[----:B------:R-:W-:Y:S01]  /*aff0*/  F2FP.SATFINITE.E4M3.F32.PACK_AB_MERGE_C R29, R42, R29, RZ ;  /* 0x0000001d2a1d723e */ /* 0x000fe200048070ff */
[----:B------:R-:W-:Y:S02]  /*b000*/  HADD2.F32 R54, -RZ, R51.H0_H0 ;  /* 0x20000033ff367230 */ /* 0x000fe40000004100 */
        /* <DEDUP_REMOVED lines=17> */
[----:B------:R-:W-:Y:S01]  /*b120*/  F2FP.SATFINITE.E4M3.F32.PACK_AB_MERGE_C R13, R28, R13, R29 ;  /* 0x0000000d1c0d723e */ /* 0x000fe2000480701d */
[----:B------:R-:W-:Y:S02]  /*b130*/  HADD2.F32 R55, -RZ, R51.H1_H1 ;  /* 0x30000033ff377230 */ /* 0x000fe40000004100 */
[----:B------:R-:W-:Y:S01]  /*b140*/  FMUL.FTZ R58, R47, R52 ;  /* 0x000000342f3a7220 */ /* 0x000fe20000410000 */
[----:B------:R-:W-:-:S02]  /*b150*/  HADD2.F32 R54, -RZ, R53.H0_H0 ;  /* 0x20000035ff367230 */ /* 0x000fc40000004100 */
[----:B------:R-:W-:Y:S02]  /*b160*/  HADD2.F32 R46, -RZ, R35.H0_H0 ;  /* 0x20000023ff2e7230 */ /* 0x000fe40000004100 */
[----:B------:R-:W-:Y:S01]  /*b170*/  FMUL.FTZ R59, R47, R55 ;  /* 0x000000372f3b7220 */ /* 0x000fe20000410000 */
[----:B------:R-:W-:Y:S02]  /*b180*/  HADD2.F32 R51, -RZ, R50.H0_H0 ;  /* 0x20000032ff337230 */ /* 0x000fe40000004100 */
[----:B------:R-:W-:Y:S02]  /*b190*/  HADD2.F32 R49, -RZ, R39.H0_H0 ;  /* 0x20000027ff317230 */ /* 0x000fe40000004100 */
[C---:B------:R-:W-:Y:S01]  /*b1a0*/  FMUL.FTZ R56, R46.reuse, R54 ;  /* 0x000000362e387220 */ /* 0x040fe20000410000 */
[----:B------:R-:W-:Y:S02]  /*b1b0*/  HADD2.F32 R35, -RZ, R35.H1_H1 ;  /* 0x30000023ff237230 */ /* 0x000fe40000004100 */
[-C--:B------:R-:W-:Y:S01]  /*b1c0*/  FMUL.FTZ R57, R46, R51.reuse ;  /* 0x000000332e397220 */ /* 0x080fe20000410000 */
[----:B------:R-:W-:Y:S01]  /*b1d0*/  FFMA.FTZ R46, R48, R52, -R59 ;  /* 0x00000034302e7223 */ /* 0x000fe2000001083b */
[----:B------:R-:W-:Y:S01]  /*b1e0*/  FFMA.FTZ R47, R49, R51, -R56 ;  /* 0x00000033312f7223 */ /* 0x000fe20000010838 */
[----:B------:R-:W-:-:S02]  /*b1f0*/  HADD2.F32 R56, -RZ, R53.H1_H1 ;  /* 0x30000035ff387230 */ /* 0x000fc40000004100 */
[----:B------:R-:W-:Y:S01]  /*b200*/  FFMA.FTZ R49, R49, R54, R57 ;  /* 0x0000003631317223 */ /* 0x000fe20000010039 */
[----:B------:R-:W-:Y:S01]  /*b210*/  HADD2.F32 R54, -RZ, R50.H1_H1 ;  /* 0x30000032ff367230 */ /* 0x000fe20000004100 */
[----:B------:R-:W-:Y:S01]  /*b220*/  F2FP.F16.E4M3.UNPACK_B R51, R38 ;  /* 0x00000026ff33723e */ /* 0x000fe200020006ff */
[----:B------:R-:W-:Y:S01]  /*b230*/  HADD2.F32 R39, -RZ, R39.H1_H1 ;  /* 0x30000027ff277230 */ /* 0x000fe20000004100 */
[----:B------:R-:W-:Y:S01]  /*b240*/  F2FP.F16.E4M3.UNPACK_B R52, R20 ;  /* 0x00000014ff34723e */ /* 0x000fe200020006ff */
[C---:B------:R-:W-:Y:S01]  /*b250*/  FMUL.FTZ R20, R35.reuse, R56 ;  /* 0x0000003823147220 */ /* 0x040fe20000410000 */
[----:B------:R-:W-:Y:S01]  /*b260*/  FMUL.FTZ R35, R35, R54 ;  /* 0x0000003623237220 */ /* 0x000fe20000410000 */
[----:B------:R-:W-:Y:S02]  /*b270*/  HADD2.F32 R53, -RZ, R51.H0_H0 ;  /* 0x20000033ff357230 */ /* 0x000fe40000004100 */
[----:B------:R-:W-:Y:S01]  /*b280*/  FFMA.FTZ R48, R48, R55, R58 ;  /* 0x0000003730307223 */ /* 0x000fe2000001003a */
[----:B------:R-:W-:-:S02]  /*b290*/  HADD2.F32 R50, -RZ, R31.H0_H0 ;  /* 0x2000001fff327230 */ /* 0x000fc40000004100 */
[C---:B------:R-:W-:Y:S01]  /*b2a0*/  FFMA.FTZ R20, R39.reuse, R54, -R20 ;  /* 0x0000003627147223 */ /* 0x040fe20000010814 */
        /* <DEDUP_REMOVED lines=9> */
[----:B------:R-:W-:Y:S01]  /*b340*/  HADD2.F32 R52, -RZ, R52.H1_H1 ;  /* 0x30000034ff347230 */ /* 0x000fe20000004100 */
[----:B------:R-:W-:Y:S01]  /*b350*/  F2FP.F16.E4M3.UNPACK_B R4, R4 ;  /* 0x00000004ff04723e */ /* 0x000fe200020006ff */
        /* <DEDUP_REMOVED lines=20> */
[-C--:B------:R-:W-:Y:S01]  /*b4a0*/  FMUL.FTZ R34, R34, R39.reuse ;  /* 0x0000002722227220 */ /* 0x080fe20000410000 */
[C---:B------:R-:W-:Y:S01]  /*b4b0*/  FFMA.FTZ R54, R35.reuse, R52, -R54 ;  /* 0x0000003423367223 */ /* 0x040fe20000010836 */
[----:B------:R-:W-:Y:S01]  /*b4c0*/  FFMA.FTZ R58, R35, R56, R58 ;  /* 0x00000038233a7223 */ /* 0x000fe2000001003a */
[C---:B------:R-:W-:Y:S01]  /*b4d0*/  FFMA.FTZ R57, R30.reuse, R39, -R51 ;  /* 0x000000271e397223 */ /* 0x040fe20000010833 */
[----:B------:R-:W-:Y:S01]  /*b4e0*/  FFMA.FTZ R55, R30, R55, R34 ;  /* 0x000000371e377223 */ /* 0x000fe20000010022 */
[--C-:B------:R-:W-:Y:S02]  /*b4f0*/  HADD2.F32 R35, -RZ, R12.reuse.H0_H0 ;  /* 0x2000000cff237230 */ /* 0x100fe40000004100 */
[----:B------:R-:W-:Y:S01]  /*b500*/  HADD2.F32 R30, -RZ, R12.H1_H1 ;  /* 0x3000000cff1e7230 */ /* 0x000fe20000004100 */
[----:B------:R-:W-:Y:S01]  /*b510*/  F2FP.SATFINITE.E4M3.F32.PACK_AB_MERGE_C R54, R57, R54, RZ ;  /* 0x000000363936723e */ /* 0x000fe200048070ff */
[----:B------:R-:W-:Y:S01]  /*b520*/  HADD2.F32 R12, -RZ, R7.H0_H0 ;  /* 0x20000007ff0c7230 */ /* 0x000fe20000004100 */
[----:B------:R-:W-:Y:S01]  /*b530*/  F2FP.SATFINITE.E4M3.F32.PACK_AB_MERGE_C R55, R55, R58, RZ ;  /* 0x0000003a3737723e */ /* 0x000fe200048070ff */
[----:B------:R-:W-:-:S02]  /*b540*/  HADD2.F32 R34, -RZ, R4.H1_H1 ;  /* 0x30000004ff227230 */ /* 0x000fc40000004100 */
[----:B------:R-:W-:Y:S02]  /*b550*/  HADD2.F32 R7, -RZ, R7.H1_H1 ;  /* 0x30000007ff077230 */ /* 0x000fe40000004100 */
[----:B------:R-:W-:Y:S02]  /*b560*/  HADD2.F32 R39, -RZ, R4.H0_H0 ;  /* 0x20000004ff277230 */ /* 0x000fe40000004100 */
[--C-:B------:R-:W-:Y:S02]  /*b570*/  HADD2.F32 R4, -RZ, R5.reuse.H0_H0 ;  /* 0x20000005ff047230 */ /* 0x100fe40000004100 */
[C---:B------:R-:W-:Y:S01]  /*b580*/  FMUL.FTZ R52, R7.reuse, R34 ;  /* 0x0000002207347220 */ /* 0x040fe20000410000 */
[----:B------:R-:W-:Y:S02]  /*b590*/  HADD2.F32 R5, -RZ, R5.H1_H1 ;  /* 0x30000005ff057230 */ /* 0x000fe40000004100 */
[C---:B------:R-:W-:Y:S01]  /*b5a0*/  FMUL.FTZ R51, R12.reuse, R39 ;  /* 0x000000270c337220 */ /* 0x040fe20000410000 */
[-C--:B------:R-:W-:Y:S01]  /*b5b0*/  FMUL.FTZ R7, R7, R30.reuse ;  /* 0x0000001e07077220 */ /* 0x080fe20000410000 */
[----:B------:R-:W-:Y:S01]  /*b5c0*/  FMUL.FTZ R12, R12, R35 ;  /* 0x000000230c0c7220 */ /* 0x000fe20000410000 */
[----:B------:R-:W-:-:S02]  /*b5d0*/  FFMA.FTZ R52, R5, R30, -R52 ;  /* 0x0000001e05347223 */ /* 0x000fc40000010834 */
[----:B------:R-:W-:Y:S01]  /*b5e0*/  FFMA.FTZ R34, R5, R34, R7 ;  /* 0x0000002205227223 */ /* 0x000fe20000010007 */
[C---:B------:R-:W-:Y:S01]  /*b5f0*/  FFMA.FTZ R51, R4.reuse, R35, -R51 ;  /* 0x0000002304337223 */ /* 0x040fe20000010833 */
[----:B------:R-:W-:Y:S01]  /*b600*/  FFMA.FTZ R39, R4, R39, R12 ;  /* 0x0000002704277223 */ /* 0x000fe2000001000c */
        /* <DEDUP_REMOVED lines=10> */
[----:B------:R-:W-:Y:S01]  /*b6b0*/  F2FP.SATFINITE.E4M3.F32.PACK_AB_MERGE_C R14, R34, R39, R55 ;  /* 0x00000027220e723e */ /* 0x000fe20004807037 */
[----:B------:R0:W-:Y:S04]  /*b6c0*/  STS.128 [R37+0xf000], R4 ;  /* 0x00f0000425007388 */ /* 0x0001e80000000c00 */
[----:B------:R0:W-:Y:S02]  /*b6d0*/  STS.128 [R0+0xf000], R12 ;  /* 0x00f0000c00007388 */ /* 0x0001e40000000c00 */
.L_x_12360:
[----:B------:R-:W-:Y:S05]  /*b6e0*/  BSYNC B1 ;  /* 0x0000000000017941 */ /* 0x000fea0003800000 */
.L_x_12359:
[----:B------:R-:W-:Y:S05]  /*b6f0*/  @P1 BRA `(.L_x_12349) ;  /* 0x0000000c00f81947 */ /* 0x000fea0003800000 */
[----:B----4-:R-:W2:Y:S04]  /*b700*/  LDL R21, [R1+0x1c] ;  /* 0x00001c0001157983 */ /* 0x010ea80000100800 */
[----:B------:R-:W4:Y:S01]  /*b710*/  LDL R49, [R1+0x78] ;  /* 0x0000780001317983 */ /* 0x000f220000100800 */
[----:B0----5:R-:W-:Y:S02]  /*b720*/  SHF.R.U32.HI R0, RZ, 0x8, R24 ;  /* 0x00000008ff007819 */ /* 0x021fe40000011618 */
[----:B------:R-:W-:Y:S02]  /*b730*/  LOP3.LUT R5, R24, 0xff, RZ, 0xc0, !PT ;  /* 0x000000ff18057812 */ /* 0x000fe400078ec0ff */
[----:B------:R-:W-:Y:S02]  /*b740*/  LOP3.LUT R0, R0, 0xff, RZ, 0xc0, !PT ;  /* 0x000000ff00007812 */ /* 0x000fe400078ec0ff */
[----:B------:R-:W-:-:S02]  /*b750*/  SHF.R.U32.HI R14, RZ, 0x8, R25 ;  /* 0x00000008ff0e7819 */ /* 0x000fc40000011619 */
[----:B---3--:R-:W-:Y:S02]  /*b760*/  PRMT R20, R0, 0x7604, R5 ;  /* 0x0000760400147816 */ /* 0x008fe40000000005 */
[----:B------:R-:W-:Y:S02]  /*b770*/  LOP3.LUT R7, R25, 0xff, RZ, 0xc0, !PT ;  /* 0x000000ff19077812 */ /* 0x000fe400078ec0ff */
[----:B------:R-:W-:Y:S02]  /*b780*/  SHF.R.U32.HI R6, RZ, 0x8, R27 ;  /* 0x00000008ff067819 */ /* 0x000fe4000001161b */
        /* <DEDUP_REMOVED lines=10> */
[----:B------:R-:W-:Y:S02]  /*b830*/  LOP3.LUT R14, R13, 0xff, RZ, 0xc0, !PT ;  /* 0x000000ff0d0e7812 */ /* 0x000fe400078ec0ff */
[----:B------:R-:W-:Y:S02]  /*b840*/  SHF.R.U32.HI R12, RZ, 0x8, R9 ;  /* 0x00000008ff0c7819 */ /* 0x000fe40000011609 */
[----:B------:R-:W-:Y:S02]  /*b850*/  SHF.R.U32.HI R4, RZ, 0x8, R26 ;  /* 0x00000008ff047819 */ /* 0x000fe4000001161a */
[----:B------:R-:W-:Y:S02]  /*b860*/  LOP3.LUT R15, R9, 0xff, RZ, 0xc0, !PT ;  /* 0x000000ff090f7812 */ /* 0x000fe400078ec0ff */
[----:B------:R-:W-:-:S02]  /*b870*/  LOP3.LUT R12, R12, 0xff, RZ, 0xc0, !PT ;  /* 0x000000ff0c0c7812 */ /* 0x000fc400078ec0ff */
[----:B------:R-:W-:Y:S02]  /*b880*/  LOP3.LUT R5, R26, 0xff, RZ, 0xc0, !PT ;  /* 0x000000ff1a057812 */ /* 0x000fe400078ec0ff */
[----:B------:R-:W-:Y:S02]  /*b890*/  LOP3.LUT R4, R4, 0xff, RZ, 0xc0, !PT ;  /* 0x000000ff04047812 */ /* 0x000fe400078ec0ff */
[----:B------:R-:W-:Y:S02]  /*b8a0*/  PRMT R37, R12, 0x7604, R15 ;  /* 0x000076040c257816 */ /* 0x000fe4000000000f */
[----:B------:R-:W-:Y:S02]  /*b8b0*/  PRMT R30, R4, 0x7604, R5 ;  /* 0x00007604041e7816 */ /* 0x000fe40000000005 */
[----:B------:R-:W-:Y:S02]  /*b8c0*/  SHF.R.U32.HI R29, RZ, 0x8, R11 ;  /* 0x00000008ff1d7819 */ /* 0x000fe4000001160b */
[----:B------:R-:W-:-:S02]  /*b8d0*/  LOP3.LUT R32, R11, 0xff, RZ, 0xc0, !PT ;  /* 0x000000ff0b207812 */ /* 0x000fc400078ec0ff */
[----:B--2---:R-:W-:Y:S02]  /*b8e0*/  LEA.HI R3, R3, R21, RZ, 0x1c ;  /* 0x0000001503037211 */ /* 0x004fe400078fe0ff */
[----:B------:R-:W-:Y:S02]  /*b8f0*/  LOP3.LUT R21, R10, 0xff, RZ, 0xc0, !PT ;  /* 0x000000ff0a157812 */ /* 0x000fe400078ec0ff */
[C---:B------:R-:W-:Y:S01]  /*b900*/  LEA.HI R0, R3.reuse, R3, RZ, 0x1 ;  /* 0x0000000303007211 */ /* 0x040fe200078f08ff */
[----:B------:R-:W-:Y:S01]  /*b910*/  IMAD.SHL.U32 R3, R3, 0x10, RZ ;  /* 0x0000001003037824 */ /* 0x000fe200078e00ff */
[----:B------:R-:W-:Y:S01]  /*b920*/  PRMT R34, R14, 0x7604, R21 ;  /* 0x000076040e227816 */ /* 0x000fe20000000015 */
[----:B----4-:R-:W-:Y:S01]  /*b930*/  LDS.128 R4, [R49+0xf000] ;  /* 0x00f0000031047984 */ /* 0x010fe20000000c00 */
[----:B------:R-:W-:Y:S02]  /*b940*/  SHF.R.S32.HI R0, RZ, 0x1, R0 ;  /* 0x00000001ff007819 */ /* 0x000fe40000011400 */
[----:B------:R-:W-:-:S02]  /*b950*/  LOP3.LUT R3, R62, 0x10, R3, 0xf8, !PT ;  /* 0x000000103e037812 */ /* 0x000fc400078ef803 */
[----:B------:R-:W-:Y:S01]  /*b960*/  SHF.R.U32.HI R21, RZ, 0x10, R25 ;  /* 0x00000010ff157819 */ /* 0x000fe20000011619 */
[----:B------:R-:W-:Y:S01]  /*b970*/  IMAD R13, R0, 0x1800, R61 ;  /* 0x00001800000d7824 */ /* 0x000fe200078e023d */
[----:B------:R-:W-:Y:S02]  /*b980*/  LOP3.LUT R0, R3, R60, RZ, 0x3c, !PT ;  /* 0x0000003c03007212 */ /* 0x000fe400078e3cff */
[----:B------:R-:W-:Y:S02]  /*b990*/  LOP3.LUT R3, R29, 0xff, RZ, 0xc0, !PT ;  /* 0x000000ff1d037812 */ /* 0x000fe400078ec0ff */
[----:B------:R-:W-:Y:S02]  /*b9a0*/  IADD3 R0, R16, R13, R0 ;  /* 0x0000000d10007210 */ /* 0x000fe40007ffe000 */
[----:B------:R-:W-:Y:S02]  /*b9b0*/  SHF.R.U32.HI R29, RZ, 0x10, R26 ;  /* 0x00000010ff1d7819 */ /* 0x000fe4000001161a */
[----:B------:R-:W-:Y:S01]  /*b9c0*/  LOP3.LUT R21, R21, 0xff, RZ, 0xc0, !PT ;  /* 0x000000ff15157812 */ /* 0x000fe200078ec0ff */
[----:B------:R-:W0:Y:S01]  /*b9d0*/  LDS.128 R12, [R0+0xf000] ;  /* 0x00f00000000c7984 */ /* 0x000e220000000c00 */
[----:B------:R-:W-:-:S02]  /*b9e0*/  LOP3.LUT R29, R29, 0xff, RZ, 0xc0, !PT ;  /* 0x000000ff1d1d7812 */ /* 0x000fc400078ec0ff */
[----:B-1----:R-:W-:Y:S02]  /*b9f0*/  PRMT R39, R3, 0x7604, R32 ;  /* 0x0000760403277816 */ /* 0x002fe40000000020 */
[----:B------:R-:W-:Y:S02]  /*ba00*/  PRMT R21, R21, 0x7054, R28 ;  /* 0x0000705415157816 */ /* 0x000fe4000000001c */
[----:B------:R-:W-:Y:S02]  /*ba10*/  SHF.R.U32.HI R3, RZ, 0x10, R24 ;  /* 0x00000010ff037819 */ /* 0x000fe40000011618 */
[----:B------:R-:W-:Y:S02]  /*ba20*/  SHF.R.U32.HI R28, RZ, 0x10, R9 ;  /* 0x00000010ff1c7819 */ /* 0x000fe40000011609 */
[----:B------:R-:W-:Y:S02]  /*ba30*/  PRMT R31, R29, 0x7054, R30 ;  /* 0x000070541d1f7816 */ /* 0x000fe4000000001e */
[----:B------:R-:W-:-:S02]  /*ba40*/  SHF.R.U32.HI R32, RZ, 0x10, R27 ;  /* 0x00000010ff207819 */ /* 0x000fc4000001161b */
[----:B------:R-:W-:Y:S02]  /*ba50*/  SHF.R.U32.HI R30, RZ, 0x10, R11 ;  /* 0x00000010ff1e7819 */ /* 0x000fe4000001160b */
[----:B------:R-:W-:Y:S02]  /*ba60*/  LOP3.LUT R3, R3, 0xff, RZ, 0xc0, !PT ;  /* 0x000000ff03037812 */ /* 0x000fe400078ec0ff */
[----:B------:R-:W-:Y:S02]  /*ba70*/  LOP3.LUT R28, R28, 0xff, RZ, 0xc0, !PT ;  /* 0x000000ff1c1c7812 */ /* 0x000fe400078ec0ff */
[----:B------:R-:W-:Y:S02]  /*ba80*/  SHF.R.U32.HI R29, RZ, 0x10, R10 ;  /* 0x00000010ff1d7819 */ /* 0x000fe4000001160a */
[----:B------:R-:W-:Y:S02]  /*ba90*/  LOP3.LUT R32, R32, 0xff, RZ, 0xc0, !PT ;  /* 0x000000ff20207812 */ /* 0x000fe400078ec0ff */
[----:B------:R-:W-:-:S02]  /*baa0*/  LOP3.LUT R30, R30, 0xff, RZ, 0xc0, !PT ;  /* 0x000000ff1e1e7812 */ /* 0x000fc400078ec0ff */
[----:B------:R-:W-:Y:S02]  /*bab0*/  PRMT R3, R3, 0x7054, R20 ;  /* 0x0000705403037816 */ /* 0x000fe40000000014 */
[----:B------:R-:W-:Y:S02]  /*bac0*/  PRMT R37, R28, 0x7054, R37 ;  /* 0x000070541c257816 */ /* 0x000fe40000000025 */
[----:B------:R-:W-:Y:S02]  /*bad0*/  SHF.R.U32.HI R20, RZ, 0x10, R8 ;  /* 0x00000010ff147819 */ /* 0x000fe40000011608 */
[----:B------:R-:W-:Y:S02]  /*bae0*/  LOP3.LUT R29, R29, 0xff, RZ, 0xc0, !PT ;  /* 0x000000ff1d1d7812 */ /* 0x000fe400078ec0ff */
[----:B------:R-:W-:Y:S02]  /*baf0*/  PRMT R33, R32, 0x7054, R33 ;  /* 0x0000705420217816 */ /* 0x000fe40000000021 */
[----:B------:R-:W-:-:S02]  /*bb00*/  PRMT R43, R30, 0x7054, R39 ;  /* 0x000070541e2b7816 */ /* 0x000fc40000000027 */
[----:B------:R-:W-:Y:S02]  /*bb10*/  LOP3.LUT R39, R37, 0xff000000, R9, 0xf8, !PT ;  /* 0xff00000025277812 */ /* 0x000fe400078ef809 */
[----:B------:R-:W-:Y:S02]  /*bb20*/  LOP3.LUT R20, R20, 0xff, RZ, 0xc0, !PT ;  /* 0x000000ff14147812 */ /* 0x000fe400078ec0ff */
[----:B------:R-:W-:Y:S02]  /*bb30*/  PRMT R41, R29, 0x7054, R34 ;  /* 0x000070541d297816 */ /* 0x000fe40000000022 */
[----:B------:R-:W-:Y:S02]  /*bb40*/  LOP3.LUT R29, R21, 0xff000000, R25, 0xf8, !PT ;  /* 0xff000000151d7812 */ /* 0x000fe400078ef819 */
[----:B------:R-:W-:Y:S02]  /*bb50*/  LOP3.LUT R38, R33, 0xff000000, R27, 0xf8, !PT ;  /* 0xff00000021267812 */ /* 0x000fe400078ef81b */
[----:B------:R-:W-:-:S02]  /*bb60*/  F2FP.F16.E4M3.UNPACK_B R40, R39 ;  /* 0x00000027ff28723e */ /* 0x000fc400020006ff */
[----:B0-----:R-:W-:Y:S02]  /*bb70*/  F2FP.F16.E4M3.UNPACK_B R27, R13 ;  /* 0x0000000dff1b723e */ /* 0x001fe400020006ff */
[----:B------:R-:W-:Y:S01]  /*bb80*/  PRMT R35, R20, 0x7054, R35 ;  /* 0x0000705414237816 */ /* 0x000fe20000000023 */
[----:B------:R-:W-:Y:S01]  /*bb90*/  HADD2.F32 R42, -RZ, R40.H0_H0 ;  /* 0x20000028ff2a7230 */ /* 0x000fe20000004100 */
[----:B------:R-:W-:Y:S02]  /*bba0*/  LOP3.LUT R20, R3, 0xff000000, R24, 0xf8, !PT ;  /* 0xff00000003147812 */ /* 0x000fe400078ef818 */
[----:B------:R-:W-:Y:S02]  /*bbb0*/  F2FP.F16.E4M3.UNPACK_B R33, R29 ;  /* 0x0000001dff21723e */ /* 0x000fe400020006ff */
[----:B------:R-:W-:Y:S02]  /*bbc0*/  LOP3.LUT R3, R31, 0xff000000, R26, 0xf8, !PT ;  /* 0xff0000001f037812 */ /* 0x000fe400078ef81a */
[-C--:B------:R-:W-:Y:S01]  /*bbd0*/  F2FP.F16.E4M3.UNPACK_B R24, R5.reuse ;  /* 0x00000005ff18723e */ /* 0x080fe200020006ff */
[----:B------:R-:W-:Y:S01]  /*bbe0*/  HADD2.F32 R34, -RZ, R33.H0_H0 ;  /* 0x20000021ff227230 */ /* 0x000fe20000004100 */
[----:B------:R-:W-:Y:S01]  /*bbf0*/  F2FP.F16.E4M3.UNPACK_B R26, R5.H1 ;  /* 0x00000005ff1a723e */ /* 0x000fe200030006ff */
[----:B------:R-:W-:Y:S01]  /*bc00*/  HADD2.F32 R5, -RZ, R27.H0_H0 ;  /* 0x2000001bff057230 */ /* 0x000fe20000004100 */
[-C--:B------:R-:W-:Y:S01]  /*bc10*/  F2FP.F16.E4M3.UNPACK_B R31, R15.reuse ;  /* 0x0000000fff1f723e */ /* 0x080fe200020006ff */
[--C-:B------:R-:W-:Y:S01]  /*bc20*/  HADD2.F32 R9, -RZ, R24.reuse.H0_H0 ;  /* 0x20000018ff097230 */ /* 0x100fe20000004100 */
[----:B------:R-:W-:Y:S01]  /*bc30*/  F2FP.F16.E4M3.UNPACK_B R37, R15.H1 ;  /* 0x0000000fff25723e */ /* 0x000fe200030006ff */
[----:B------:R-:W-:Y:S01]  /*bc40*/  HADD2.F32 R33, -RZ, R33.H1_H1 ;  /* 0x30000021ff217230 */ /* 0x000fe20000004100 */
[-C--:B------:R-:W-:Y:S01]  /*bc50*/  F2FP.F16.E4M3.UNPACK_B R15, R12.reuse ;  /* 0x0000000cff0f723e */ /* 0x080fe200020006ff */
[----:B------:R-:W-:Y:S01]  /*bc60*/  HADD2.F32 R24, -RZ, R24.H1_H1 ;  /* 0x30000018ff187230 */ /* 0x000fe20000004100 */
[----:B------:R-:W-:Y:S01]  /*bc70*/  F2FP.F16.E4M3.UNPACK_B R32, R12.H1 ;  /* 0x0000000cff20723e */ /* 0x000fe200030006ff */
[C---:B------:R-:W-:Y:S01]  /*bc80*/  FMUL.FTZ R12, R5.reuse, R42 ;  /* 0x0000002a050c7220 */ /* 0x040fe20000410000 */
[----:B------:R-:W-:Y:S01]  /*bc90*/  F2FP.F16.E4M3.UNPACK_B R28, R13.H1 ;  /* 0x0000000dff1c723e */ /* 0x000fe200030006ff */
[-C--:B------:R-:W-:Y:S01]  /*bca0*/  FMUL.FTZ R13, R5, R34.reuse ;  /* 0x00000022050d7220 */ /* 0x080fe20000410000 */
[----:B------:R-:W-:Y:S01]  /*bcb0*/  F2FP.F16.E4M3.UNPACK_B R39, R39.H1 ;  /* 0x00000027ff27723e */ /* 0x000fe200030006ff */
[----:B------:R-:W-:Y:S01]  /*bcc0*/  FFMA.FTZ R5, R9, R34, -R12 ;  /* 0x0000002209057223 */ /* 0x000fe2000001080c */
[----:B------:R-:W-:Y:S01]  /*bcd0*/  LOP3.LUT R21, R35, 0xff000000, R8, 0xf8, !PT ;  /* 0xff00000023157812 */ /* 0x000fe200078ef808 */
[----:B------:R-:W-:Y:S01]  /*bce0*/  HADD2.F32 R12, -RZ, R27.H1_H1 ;  /* 0x3000001bff0c7230 */ /* 0x000fe20000004100 */
[----:B------:R-:W-:Y:S01]  /*bcf0*/  LOP3.LUT R8, R41, 0xff000000, R10, 0xf8, !PT ;  /* 0xff00000029087812 */ /* 0x000fe200078ef80a */
[----:B------:R-:W-:Y:S01]  /*bd00*/  HADD2.F32 R41, -RZ, R40.H1_H1 ;  /* 0x30000028ff297230 */ /* 0x000fe20000004100 */
[----:B------:R-:W-:Y:S01]  /*bd10*/  F2FP.F16.E4M3.UNPACK_B R29, R29.H1 ;  /* 0x0000001dff1d723e */ /* 0x000fe200030006ff */
[----:B------:R-:W-:Y:S01]  /*bd20*/  FFMA.FTZ R9, R9, R42, R13 ;  /* 0x0000002a09097223 */ /* 0x000fe2000001000d */
[----:B------:R-:W-:Y:S01]  /*bd30*/  HADD2.F32 R40, -RZ, R39.H0_H0 ;  /* 0x20000027ff287230 */ /* 0x000fe20000004100 */
[----:B------:R-:W-:Y:S01]  /*bd40*/  LOP3.LUT R43, R43, 0xff000000, R11, 0xf8, !PT ;  /* 0xff0000002b2b7812 */ /* 0x000fe200078ef80b */
[----:B------:R-:W-:-:S02]  /*bd50*/  HADD2.F32 R13, -RZ, R28.H0_H0 ;  /* 0x2000001cff0d7230 */ /* 0x000fc40000004100 */
[C---:B------:R-:W-:Y:S01]  /*bd60*/  FMUL.FTZ R45, R12.reuse, R41 ;  /* 0x000000290c2d7220 */ /* 0x040fe20000410000 */
[----:B------:R-:W-:Y:S02]  /*bd70*/  HADD2.F32 R34, -RZ, R29.H0_H0 ;  /* 0x2000001dff227230 */ /* 0x000fe40000004100 */
[----:B------:R-:W-:Y:S01]  /*bd80*/  FMUL.FTZ R12, R12, R33 ;  /* 0x000000210c0c7220 */ /* 0x000fe20000410000 */
[----:B------:R-:W-:Y:S02]  /*bd90*/  HADD2.F32 R27, -RZ, R26.H0_H0 ;  /* 0x2000001aff1b7230 */ /* 0x000fe40000004100 */
[C---:B------:R-:W-:Y:S01]  /*bda0*/  FMUL.FTZ R42, R13.reuse, R40 ;  /* 0x000000280d2a7220 */ /* 0x040fe20000410000 */
[-C--:B------:R-:W-:Y:S01]  /*bdb0*/  F2FP.F16.E4M3.UNPACK_B R30, R7.reuse ;  /* 0x00000007ff1e723e */ /* 0x080fe200020006ff */
[----:B------:R-:W-:Y:S01]  /*bdc0*/  FMUL.FTZ R47, R13, R34 ;  /* 0x000000220d2f7220 */ /* 0x000fe20000410000 */
[----:B------:R-:W-:Y:S01]  /*bdd0*/  F2FP.F16.E4M3.UNPACK_B R35, R7.H1 ;  /* 0x00000007ff23723e */ /* 0x000fe200030006ff */
[----:B------:R-:W-:Y:S01]  /*bde0*/  FFMA.FTZ R12, R24, R41, R12 ;  /* 0x00000029180c7223 */ /* 0x000fe2000001000c */
[----:B------:R-:W-:Y:S01]  /*bdf0*/  F2FP.F16.E4M3.UNPACK_B R10, R4 ;  /* 0x00000004ff0a723e */ /* 0x000fe200020006ff */
[----:B------:R-:W-:Y:S01]  /*be00*/  FFMA.FTZ R13, R27, R34, -R42 ;  /* 0x000000221b0d7223 */ /* 0x000fe2000001082a */
[----:B------:R-:W-:Y:S01]  /*be10*/  F2FP.F16.E4M3.UNPACK_B R25, R4.H1 ;  /* 0x00000004ff19723e */ /* 0x000fe200030006ff */
[----:B------:R-:W-:Y:S01]  /*be20*/  HADD2.F32 R28, -RZ, R28.H1_H1 ;  /* 0x3000001cff1c7230 */ /* 0x000fe20000004100 */
[----:B------:R-:W-:-:S02]  /*be30*/  F2FP.F16.E4M3.UNPACK_B R4, R6 ;  /* 0x00000006ff04723e */ /* 0x000fc400020006ff */
[----:B------:R-:W-:Y:S02]  /*be40*/  F2FP.F16.E4M3.UNPACK_B R7, R6.H1 ;  /* 0x00000006ff07723e */ /* 0x000fe400030006ff */
[----:B------:R-:W-:Y:S02]  /*be50*/  F2FP.F16.E4M3.UNPACK_B R41, R43 ;  /* 0x0000002bff29723e */ /* 0x000fe400020006ff */
[-C--:B------:R-:W-:Y:S02]  /*be60*/  F2FP.F16.E4M3.UNPACK_B R6, R14.reuse ;  /* 0x0000000eff06723e */ /* 0x080fe400020006ff */
[----:B------:R-:W-:Y:S01]  /*be70*/  F2FP.F16.E4M3.UNPACK_B R11, R14.H1 ;  /* 0x0000000eff0b723e */ /* 0x000fe200030006ff */
[----:B------:R-:W-:Y:S01]  /*be80*/  FFMA.FTZ R14, R24, R33, -R45 ;  /* 0x00000021180e7223 */ /* 0x000fe2000001082d */
[----:B------:R-:W-:Y:S01]  /*be90*/  F2FP.F16.E4M3.UNPACK_B R34, R38 ;  /* 0x00000026ff22723e */ /* 0x000fe200020006ff */
[----:B------:R-:W-:Y:S01]  /*bea0*/  FFMA.FTZ R24, R27, R40, R47 ;  /* 0x000000281b187223 */ /* 0x000fe2000001002f */
[----:B------:R-:W-:Y:S01]  /*beb0*/  HADD2.F32 R33, -RZ, R29.H1_H1 ;  /* 0x3000001dff217230 */ /* 0x000fe20000004100 */
[----:B------:R-:W-:Y:S01]  /*bec0*/  F2FP.F16.E4M3.UNPACK_B R38, R38.H1 ;  /* 0x00000026ff26723e */ /* 0x000fe200030006ff */
[----:B------:R-:W-:-:S02]  /*bed0*/  HADD2.F32 R40, -RZ, R39.H1_H1 ;  /* 0x30000027ff287230 */ /* 0x000fc40000004100 */
[----:B------:R-:W-:Y:S02]  /*bee0*/  HADD2.F32 R29, -RZ, R26.H1_H1 ;  /* 0x3000001aff1d7230 */ /* 0x000fe40000004100 */
[C---:B------:R-:W-:Y:S01]  /*bef0*/  FMUL.FTZ R45, R28.reuse, R33 ;  /* 0x000000211c2d7220 */ /* 0x040fe20000410000 */
[----:B------:R-:W-:Y:S02]  /*bf00*/  HADD2.F32 R42, -RZ, R41.H0_H0 ;  /* 0x20000029ff2a7230 */ /* 0x000fe40000004100 */
[----:B------:R-:W-:Y:S01]  /*bf10*/  FMUL.FTZ R44, R28, R40 ;  /* 0x000000281c2c7220 */ /* 0x000fe20000410000 */
[----:B------:R-:W-:Y:S02]  /*bf20*/  HADD2.F32 R26, -RZ, R31.H0_H0 ;  /* 0x2000001fff1a7230 */ /* 0x000fe40000004100 */
[----:B------:R-:W-:Y:S02]  /*bf30*/  HADD2.F32 R39, -RZ, R34.H0_H0 ;  /* 0x20000022ff277230 */ /* 0x000fe40000004100 */
[----:B------:R-:W-:-:S02]  /*bf40*/  HADD2.F32 R27, -RZ, R30.H0_H0 ;  /* 0x2000001eff1b7230 */ /* 0x000fc40000004100 */
[C---:B------:R-:W-:Y:S01]  /*bf50*/  FMUL.FTZ R28, R26.reuse, R42 ;  /* 0x0000002a1a1c7220 */ /* 0x040fe20000410000 */
[----:B------:R-:W-:Y:S02]  /*bf60*/  HADD2.F32 R41, -RZ, R41.H1_H1 ;  /* 0x30000029ff297230 */ /* 0x000fe40000004100 */
[----:B------:R-:W-:Y:S01]  /*bf70*/  FMUL.FTZ R47, R26, R39 ;  /* 0x000000271a2f7220 */ /* 0x000fe20000410000 */
[----:B------:R-:W-:Y:S01]  /*bf80*/  FFMA.FTZ R26, R29, R33, -R44 ;  /* 0x000000211d1a7223 */ /* 0x000fe2000001082c */
[----:B------:R-:W-:Y:S01]  /*bf90*/  FFMA.FTZ R28, R27, R39, -R28 ;  /* 0x000000271b1c7223 */ /* 0x000fe2000001081c */
        /* <DEDUP_REMOVED lines=8> */
[----:B------:R-:W-:Y:S01]  /*c020*/  FMUL.FTZ R45, R31, R41 ;  /* 0x000000291f2d7220 */ /* 0x000fe20000410000 */
[----:B------:R-:W-:Y:S01]  /*c030*/  HADD2.F32 R39, -RZ, R34.H1_H1 ;  /* 0x30000022ff277230 */ /* 0x000fe20000004100 */
[----:B------:R-:W-:Y:S01]  /*c040*/  F2FP.SATFINITE.E4M3.F32.PACK_AB_MERGE_C R5, R14, R5, R13 ;  /* 0x000000050e05723e */ /* 0x000fe2000480700d */
[----:B------:R-:W-:Y:S02]  /*c050*/  HADD2.F32 R40, -RZ, R38.H0_H0 ;  /* 0x20000026ff287230 */ /* 0x000fe40000004100 */
[----:B------:R-:W-:Y:S01]  /*c060*/  FMUL.FTZ R47, R33, R43 ;  /* 0x0000002b212f7220 */ /* 0x000fe20000410000 */
[----:B------:R-:W-:Y:S02]  /*c070*/  HADD2.F32 R30, -RZ, R30.H1_H1 ;  /* 0x3000001eff1e7230 */ /* 0x000fe40000004100 */
[----:B------:R-:W-:Y:S01]  /*c080*/  FMUL.FTZ R44, R31, R39 ;  /* 0x000000271f2c7220 */ /* 0x000fe20000410000 */
        /* <DEDUP_REMOVED lines=12> */
[----:B------:R-:W-:Y:S01]  /*c150*/  F2FP.SATFINITE.E4M3.F32.PACK_AB_MERGE_C R9, R12, R9, R24 ;  /* 0x000000090c09723e */ /* 0x000fe20004807018 */
[----:B------:R-:W-:-:S02]  /*c160*/  HADD2.F32 R44, -RZ, R43.H0_H0 ;  /* 0x2000002bff2c7230 */ /* 0x000fc40000004100 */
[----:B------:R-:W-:Y:S02]  /*c170*/  HADD2.F32 R37, -RZ, R32.H0_H0 ;  /* 0x20000020ff257230 */ /* 0x000fe40000004100 */
[C---:B------:R-:W-:Y:S01]  /*c180*/  FMUL.FTZ R48, R38.reuse, R45 ;  /* 0x0000002d26307220 */ /* 0x040fe20000410000 */
[----:B------:R-:W-:Y:S02]  /*c190*/  HADD2.F32 R42, -RZ, R40.H0_H0 ;  /* 0x20000028ff2a7230 */ /* 0x000fe40000004100 */
[-C--:B------:R-:W-:Y:S01]  /*c1a0*/  FMUL.FTZ R50, R38, R41.reuse ;  /* 0x0000002926327220 */ /* 0x080fe20000410000 */
[----:B------:R-:W-:Y:S02]  /*c1b0*/  HADD2.F32 R39, -RZ, R25.H0_H0 ;  /* 0x20000019ff277230 */ /* 0x000fe40000004100 */
[----:B------:R-:W-:Y:S01]  /*c1c0*/  FMUL.FTZ R46, R37, R44 ;  /* 0x0000002c252e7220 */ /* 0x000fe20000410000 */
[----:B------:R-:W-:Y:S01]  /*c1d0*/  FFMA.FTZ R38, R35, R41, -R48 ;  /* 0x0000002923267223 */ /* 0x000fe20000010830 */
        /* <DEDUP_REMOVED lines=11> */
[----:B------:R-:W-:-:S02]  /*c290*/  HADD2.F32 R32, -RZ, R42.H0_H0 ;  /* 0x2000002aff207230 */ /* 0x000fc40000004100 */
[----:B------:R-:W-:Y:S01]  /*c2a0*/  FFMA.FTZ R35, R35, R45, R50 ;  /* 0x0000002d23237223 */ /* 0x000fe20000010032 */
[--C-:B------:R-:W-:Y:S02]  /*c2b0*/  HADD2.F32 R21, -RZ, R15.reuse.H0_H0 ;  /* 0x2000000fff157230 */ /* 0x100fe40000004100 */
[C---:B------:R-:W-:Y:S01]  /*c2c0*/  FFMA.FTZ R46, R25.reuse, R41, -R20 ;  /* 0x00000029192e7223 */ /* 0x040fe20000010814 */
[----:B------:R-:W-:Y:S01]  /*c2d0*/  FFMA.FTZ R48, R25, R43, R44 ;  /* 0x0000002b19307223 */ /* 0x000fe2000001002c */
[----:B------:R-:W-:Y:S02]  /*c2e0*/  HADD2.F32 R25, -RZ, R40.H0_H0 ;  /* 0x20000028ff197230 */ /* 0x000fe40000004100 */
[----:B------:R-:W-:Y:S02]  /*c2f0*/  HADD2.F32 R20, -RZ, R10.H0_H0 ;  /* 0x2000000aff147230 */ /* 0x000fe40000004100 */
[----:B------:R-:W-:Y:S01]  /*c300*/  FMUL.FTZ R41, R21, R32 ;  /* 0x0000002015297220 */ /* 0x000fe20000410000 */
[----:B------:R-:W-:-:S02]  /*c310*/  HADD2.F32 R15, -RZ, R15.H1_H1 ;  /* 0x3000000fff0f7230 */ /* 0x000fc40000004100 */
[-C--:B------:R-:W-:Y:S01]  /*c320*/  FMUL.FTZ R21, R21, R25.reuse ;  /* 0x0000001915157220 */ /* 0x080fe20000410000 */
[----:B------:R-:W-:Y:S02]  /*c330*/  HADD2.F32 R40, -RZ, R40.H1_H1 ;  /* 0x30000028ff287230 */ /* 0x000fe40000004100 */
[C---:B------:R-:W-:Y:S01]  /*c340*/  FFMA.FTZ R41, R20.reuse, R25, -R41 ;  /* 0x0000001914297223 */ /* 0x040fe20000010829 */
[----:B------:R-:W-:Y:S01]  /*c350*/  HADD2.F32 R42, -RZ, R42.H1_H1 ;  /* 0x3000002aff2a7230 */ /* 0x000fe20000004100 */
[----:B------:R-:W-:Y:S01]  /*c360*/  F2FP.F16.E4M3.UNPACK_B R25, R8.H1 ;  /* 0x00000008ff19723e */ /* 0x000fe200030006ff */
[----:B------:R-:W-:Y:S02]  /*c370*/  HADD2.F32 R10, -RZ, R10.H1_H1 ;  /* 0x3000000aff0a7230 */ /* 0x000fe40000004100 */
[----:B------:R-:W-:Y:S01]  /*c380*/  FFMA.FTZ R43, R20, R32, R21 ;  /* 0x00000020142b7223 */ /* 0x000fe20000010015 */
[-C--:B------:R-:W-:Y:S01]  /*c390*/  F2FP.F16.E4M3.UNPACK_B R20, R3.reuse.H1 ;  /* 0x00000003ff14723e */ /* 0x080fe200030006ff */
[C---:B------:R-:W-:Y:S01]  /*c3a0*/  FMUL.FTZ R21, R15.reuse, R40 ;  /* 0x000000280f157220 */ /* 0x040fe20000410000 */
[----:B------:R-:W-:Y:S01]  /*c3b0*/  FMUL.FTZ R45, R15, R42 ;  /* 0x0000002a0f2d7220 */ /* 0x000fe20000410000 */
[----:B------:R-:W-:Y:S01]  /*c3c0*/  HADD2.F32 R32, -RZ, R25.H0_H0 ;  /* 0x20000019ff207230 */ /* 0x000fe20000004100 */
[----:B------:R-:W-:Y:S01]  /*c3d0*/  F2FP.F16.E4M3.UNPACK_B R3, R3 ;  /* 0x00000003ff03723e */ /* 0x000fe200020006ff */
[----:B------:R-:W-:-:S02]  /*c3e0*/  HADD2.F32 R15, -RZ, R11.H0_H0 ;  /* 0x2000000bff0f7230 */ /* 0x000fc40000004100 */
[C---:B------:R-:W-:Y:S01]  /*c3f0*/  FFMA.FTZ R42, R10.reuse, R42, R21 ;  /* 0x0000002a0a2a7223 */ /* 0x040fe20000010015 */
[----:B------:R-:W-:Y:S02]  /*c400*/  HADD2.F32 R21, -RZ, R20.H0_H0 ;  /* 0x20000014ff157230 */ /* 0x000fe40000004100 */
[----:B------:R-:W-:Y:S01]  /*c410*/  FFMA.FTZ R44, R10, R40, -R45 ;  /* 0x000000280a2c7223 */ /* 0x000fe2000001082d */
        /* <DEDUP_REMOVED lines=10> */
[----:B------:R-:W-:Y:S01]  /*c4c0*/  F2FP.F16.E4M3.UNPACK_B R10, R8 ;  /* 0x00000008ff0a723e */ /* 0x000fe200020006ff */
        /* <DEDUP_REMOVED lines=30> */
[----:B------:R2:W-:Y:S01]  /*c6b0*/  STS.128 [R49+0xf000], R4 ;  /* 0x00f0000431007388 */ /* 0x0005e20000000c00 */
[----:B------:R-:W-:-:S05]  /*c6c0*/  F2FP.SATFINITE.E4M3.F32.PACK_AB_MERGE_C R10, R15, R10, R25 ;  /* 0x0000000a0f0a723e */ /* 0x000fca0004807019 */
[----:B------:R2:W-:Y:S02]  /*c6d0*/  STS.128 [R0+0xf000], R8 ;  /* 0x00f0000800007388 */ /* 0x0005e40000000c00 */
.L_x_12349:
[----:B------:R-:W-:Y:S05]  /*c6e0*/  BSYNC B0 ;  /* 0x0000000000007941 */ /* 0x000fea0003800000 */
.L_x_12342:
        /* <DEDUP_REMOVED lines=8> */
.L_x_12339:
[----:B0-2---:R-:W-:-:S05]  /*c770*/  IMAD.U32 R0, RZ, RZ, UR36 ;  /* 0x00000024ff007e24 */ /* 0x005fca000f8e00ff */
[----:B------:R-:W-:-:S13]  /*c780*/  ISETP.NE.AND P0, PT, R0, 0x3, PT ;  /* 0x000000030000780c */ /* 0x000fda0003f05270 */
[----:B------:R-:W-:Y:S05]  /*c790*/  @!P0 BRA `(.L_x_12361) ;  /* 0x0000000000048947 */ /* 0x000fea0003800000 */
[----:B------:R-:W-:Y:S01]  /*c7a0*/  BPT.TRAP 0x1 ;  /* 0x000000040000795c */ /* 0x000fe20000300000 */
.L_x_12361:
[----:B-----5:R-:W-:Y:S01]  /*c7b0*/  IMAD R14, R22, 0x8, R16 ;  /* 0x00000008160e7824 */ /* 0x020fe200078e0210 */
[----:B-1----:R-:W-:-:S04]  /*c7c0*/  SHF.L.U32 R3, R152, 0x1f, RZ ;  /* 0x0000001f98037819 */ /* 0x002fc800000006ff */
[----:B------:R0:W1:Y:S01]  /*c7d0*/  SYNCS.PHASECHK.TRANS64.TRYWAIT P1, [R14+URZ+0x19c30], R3 ;  /* 0x019c30030e0075a7 */ /* 0x000062000802017f */
[----:B------:R-:W-:Y:S05]  /*c7e0*/  @!P0 BRA `(.L_x_12362) ;  /* 0x0000000000048947 */ /* 0x000fea0003800000 */
[----:B------:R-:W-:Y:S01]  /*c7f0*/  BPT.TRAP 0x1 ;  /* 0x000000040000795c */ /* 0x000fe20000300000 */
.L_x_12362:
[----:B------:R-:W-:Y:S01]  /*c800*/  VIADD R0, R16, 0x13800 ;  /* 0x0001380010007836 */ /* 0x000fe20000000000 */
[----:B------:R-:W-:Y:S01]  /*c810*/  LOP3.LUT R8, R36, 0x10000, RZ, 0xfc, !PT ;  /* 0x0001000024087812 */ /* 0x000fe200078efcff */
[----:B------:R-:W-:-:S03]  /*c820*/  IMAD.MOV.U32 R9, RZ, RZ, -0x3ffffff0 ;  /* 0xc0000010ff097424 */ /* 0x000fc600078e00ff */
[----:B------:R-:W-:-:S04]  /*c830*/  SHF.R.U32.HI R0, RZ, 0x4, R0 ;  /* 0x00000004ff007819 */ /* 0x000fc80000011600 */
[----:B------:R-:W-:-:S04]  /*c840*/  LOP3.LUT R0, R0, 0x3fff, RZ, 0xc0, !PT ;  /* 0x00003fff00007812 */ /* 0x000fc800078ec0ff */
[----:B------:R-:W-:-:S05]  /*c850*/  LOP3.LUT R0, R0, 0x10000, RZ, 0xfc, !PT ;  /* 0x0001000000007812 */ /* 0x000fca00078efcff */
[----:B------:R2:W-:Y:S01]  /*c860*/  STL [R1+0x24], R0 ;  /* 0x0000240001007387 */ /* 0x0005e20000100800 */
[----:B-1----:R-:W-:Y:S05]  /*c870*/  @P1 BRA `(.L_x_12363) ;  /* 0x0000000000081947 */ /* 0x002fea0003800000 */
[----:B------:R-:W1:Y:S02]  /*c880*/  SYNCS.PHASECHK.TRANS64.TRYWAIT P1, [R14+URZ+0x19c30], R3 ;  /* 0x019c30030e0075a7 */ /* 0x000e64000802017f */
[----:B-1----:R-:W-:Y:S05]  /*c890*/  @!P1 BRA `(.L_x_12364) ;  /* 0x0000018400709947 */ /* 0x002fea0003800000 */
.L_x_12363:
[----:B--2---:R-:W3:Y:S01]  /*c8a0*/  LDL R0, [R1+0x24] ;  /* 0x0000240001007983 */ /* 0x004ee20000100800 */
[----:B----4-:R-:W-:Y:S01]  /*c8b0*/  IMAD.MOV.U32 R5, RZ, RZ, -0x3ffffff0 ;  /* 0xc0000010ff057424 */ /* 0x010fe200078e00ff */
[----:B------:R-:W-:Y:S05]  /*c8c0*/  WARPSYNC.ALL ;  /* 0x0000000000007948 */ /* 0x000fea0003800000 */
[C---:B------:R-:W-:Y:S01]  /*c8d0*/  R2UR UR4, R8.reuse ;  /* 0x00000000080472ca */ /* 0x040fe200000e0000 */
[----:B------:R-:W-:Y:S01]  /*c8e0*/  WARPGROUP.ARRIVE ;  /* 0x00000000000079c5 */ /* 0x000fe20000000000 */
[----:B------:R-:W-:Y:S01]  /*c8f0*/  R2UR UR5, R9 ;  /* 0x00000000090572ca */ /* 0x000fe200000e0000 */
[----:B------:R-:W-:Y:S01]  /*c900*/  VIADD R156, R8, 0x180 ;  /* 0x00000180089c7836 */ /* 0x000fe20000000000 */
[----:B------:R-:W-:Y:S01]  /*c910*/  R2UR UR7, R5 ;  /* 0x00000000050772ca */ /* 0x000fe200000e0000 */
[----:B------:R-:W-:-:S02]  /*c920*/  IMAD.MOV.U32 R157, RZ, RZ, -0x3ffffff0 ;  /* 0xc0000010ff9d7424 */ /* 0x000fc400078e00ff */
[----:B------:R-:W-:Y:S02]  /*c930*/  IMAD.MOV.U32 R7, RZ, RZ, -0x3ffffff0 ;  /* 0xc0000010ff077424 */ /* 0x000fe400078e00ff */
[----:B------:R-:W-:Y:S02]  /*c940*/  VIADD R10, R8, 0x300 ;  /* 0x00000300080a7836 */ /* 0x000fe40000000000 */
[----:B------:R-:W-:Y:S02]  /*c950*/  IMAD.MOV.U32 R11, RZ, RZ, -0x3ffffff0 ;  /* 0xc0000010ff0b7424 */ /* 0x000fe400078e00ff */
[----:B------:R-:W-:Y:S02]  /*c960*/  IMAD.MOV.U32 R5, RZ, RZ, -0x3ffffff0 ;  /* 0xc0000010ff057424 */ /* 0x000fe400078e00ff */
[----:B---3--:R-:W-:-:S04]  /*c970*/  IMAD R4, R22, 0x300, R0 ;  /* 0x0000030016047824 */ /* 0x008fc800078e0200 */
[C---:B------:R-:W-:Y:S01]  /*c980*/  VIADD R6, R4.reuse, 0x100 ;  /* 0x0000010004067836 */ /* 0x040fe20000000000 */
[C---:B------:R-:W-:Y:S01]  /*c990*/  R2UR UR6, R4.reuse ;  /* 0x00000000040672ca */ /* 0x040fe200000e0000 */
[----:B------:R-:W-:-:S12]  /*c9a0*/  VIADD R4, R4, 0x200 ;  /* 0x0000020004047836 */ /* 0x000fd80000000000 */
[----:B------:R-:W-:Y:S01]  /*c9b0*/  QGMMA.64x128x32.F32.E4M3.E4M3 R24, gdesc[UR4], RZ, !UPT, gsb0 ;  /* 0x01e00000041879f3 */ /* 0x000fe2000c0008ff */
        /* <DEDUP_REMOVED lines=15> */
[----:B------:R-:W-:Y:S05]  /*cab0*/  @!P0 BRA `(.L_x_12365) ;  /* 0x0000000000048947 */ /* 0x000fea0003800000 */
[----:B------:R-:W-:Y:S01]  /*cac0*/  BPT.TRAP 0x1 ;  /* 0x000000040000795c */ /* 0x000fe20000300000 */
.L_x_12365:
[----:B------:R-:W2:Y:S01]  /*cad0*/  LDL R0, [R1+0x40] ;  /* 0x0000400001007983 */ /* 0x000ea20000100800 */
[----:B------:R-:W3:Y:S03]  /*cae0*/  LDC R92, c[0x0][0x448] ;  /* 0x00011200ff5c7b82 */ /* 0x000ee60000000800 */
[----:B------:R-:W2:Y:S04]  /*caf0*/  LDL R90, [R1+0x20] ;  /* 0x00002000015a7983 */ /* 0x000ea80000100800 */
[----:B------:R-:W4:Y:S04]  /*cb00*/  LDL R6, [R1+0x4] ;  /* 0x0000040001067983 */ /* 0x000f280000100800 */
[----:B------:R-:W5:Y:S01]  /*cb10*/  LDL R20, [R1] ;  /* 0x0000000001147983 */ /* 0x000f620000100800 */
[----:B------:R-:W-:Y:S01]  /*cb20*/  IMAD.MOV.U32 R4, RZ, RZ, -0x80 ;  /* 0xffffff80ff047424 */ /* 0x000fe200078e00ff */
[----:B------:R-:W-:Y:S01]  /*cb30*/  ULDC.64 UR4, c[0x0][0x9e0] ;  /* 0x0002780000047ab9 */ /* 0x000fe20000000a00 */
[----:B------:R-:W-:Y:S01]  /*cb40*/  LOP3.LUT R17, R17, 0xffffff7f, RZ, 0xc0, !PT ;  /* 0xffffff7f11117812 */ /* 0x000fe200078ec0ff */
[----:B------:R-:W-:Y:S01]  /*cb50*/  ULDC UR6, c[0x0][0x9dc] ;  /* 0x0002770000067ab9 */ /* 0x000fe20000000800 */
[----:B---3--:R-:W-:-:S13]  /*cb60*/  ISETP.NE.AND P1, PT, R92, 0x1, PT ;  /* 0x000000015c00780c */ /* 0x008fda0003f25270 */
[----:B01----:R-:W0:Y:S08]  /*cb70*/  @P1 LDC R3, c[0x0][0x44c] ;  /* 0x00011300ff031b82 */ /* 0x003e300000000800 */
[----:B------:R-:W1:Y:S01]  /*cb80*/  @P1 LDC R5, c[0x0][0x450] ;  /* 0x00011400ff051b82 */ /* 0x000e620000000800 */
[----:B------:R-:W-:Y:S01]  /*cb90*/  UISETP.GE.AND UP0, UPT, UR5, 0x1, UPT ;  /* 0x000000010500788c */ /* 0x000fe2000bf06270 */
[----:B------:R-:W-:Y:S01]  /*cba0*/  IMAD R15, R89, R4, 0x80 ;  /* 0x00000080590f7424 */ /* 0x000fe200078e0204 */
[----:B------:R-:W-:Y:S01]  /*cbb0*/  @P1 LOP3.LUT R17, R17, 0x80, RZ, 0xfc, !PT ;  /* 0x0000008011111812 */ /* 0x000fe200078efcff */
[----:B------:R-:W-:Y:S01]  /*cbc0*/  IMAD.U32 R7, RZ, RZ, UR6 ;  /* 0x00000006ff077e24 */ /* 0x000fe2000f8e00ff */
[----:B------:R-:W-:Y:S01]  /*cbd0*/  UP2UR UR39, UPR, URZ, 0x1 ;  /* 0x000000013f277883 */ /* 0x000fe20008000000 */
[----:B------:R-:W-:Y:S01]  /*cbe0*/  LEA R4, R89, 0xffffff80, 0x7 ;  /* 0xffffff8059047811 */ /* 0x000fe200078e38ff */
[----:B--2---:R-:W-:-:S04]  /*cbf0*/  IMAD.IADD R12, R0, 0x1, R90 ;  /* 0x00000001000c7824 */ /* 0x004fc800078e025a */
[----:B0-----:R-:W-:-:S05]  /*cc00*/  @P1 IMAD.HI.U32 R0, R12, R3, RZ ;  /* 0x000000030c001227 */ /* 0x001fca00078e00ff */
[----:B-1----:R-:W-:Y:S01]  /*cc10*/  @P1 SHF.R.U32.HI R12, RZ, R5, R0 ;  /* 0x00000005ff0c1219 */ /* 0x002fe20000011600 */
[----:B------:R-:W-:-:S04]  /*cc20*/  VIADD R0, R14, 0x19c40 ;  /* 0x00019c400e007836 */ /* 0x000fc80000000000 */
[----:B------:R-:W0:Y:S01]  /*cc30*/  SHFL.IDX PT, R14, R12, RZ, 0x1c1f ;  /* 0x001c1fff0c0e7589 */ /* 0x000e2200000e0000 */
[----:B----4-:R-:W-:Y:S02]  /*cc40*/  PRMT R0, R6, 0x654, R0 ;  /* 0x0000065406007816 */ /* 0x010fe40000000000 */
[----:B------:R-:W-:Y:S02]  /*cc50*/  PLOP3.LUT P1, PT, PT, PT, UP0, 0x40, 0x0 ;  /* 0x000000000000781c */ /* 0x000fe40003f2e808 */
[----:B------:R1:W-:Y:S01]  /*cc60*/  SYNCS.ARRIVE.TRANS64.RED.A1T0 RZ, [R0+URZ], RZ ;  /* 0x000000ff00ff79a7 */ /* 0x0003e2000810043f */
[----:B------:R-:W-:Y:S02]  /*cc70*/  LOP3.LUT R5, RZ, R7, RZ, 0x33, !PT ;  /* 0x00000007ff057212 */ /* 0x000fe400078e33ff */
[----:B-1----:R-:W-:-:S04]  /*cc80*/  IADD3 R0, -R154, 0x1, R15 ;  /* 0x000000019a007810 */ /* 0x002fc80007ffe10f */
[----:B-----5:R-:W-:Y:S02]  /*cc90*/  IADD3 R0, -R155, R0, R20 ;  /* 0x000000009b007210 */ /* 0x020fe40007ffe114 */
[----:B------:R-:W-:-:S03]  /*cca0*/  IADD3 R13, -R154, R20, R15 ;  /* 0x000000149a0d7210 */ /* 0x000fc60007ffe10f */
[C---:B------:R-:W-:Y:S02]  /*ccb0*/  VIADD R6, R0.reuse, UR4 ;  /* 0x0000000400067c36 */ /* 0x040fe40008000000 */
[----:B------:R-:W-:-:S03]  /*ccc0*/  IMAD.IADD R5, R0, 0x1, R5 ;  /* 0x0000000100057824 */ /* 0x000fc600078e0205 */
[----:B0-----:R-:W-:Y:S01]  /*ccd0*/  VIADDMNMX R3, R14, R6, R13, PT ;  /* 0x000000060e037246 */ /* 0x001fe2000380010d */
        /* <DEDUP_REMOVED lines=14> */
.L_x_12368:
[----:B------:R-:W-:-:S06]  /*cdc0*/  UISETP.NE.AND UP0, UPT, UR5, 0x1, UPT ;  /* 0x000000010500788c */ /* 0x000fcc000bf05270 */
[----:B------:R-:W-:-:S05]  /*cdd0*/  PLOP3.LUT P1, PT, PT, PT, UP0, 0x80, 0x0 ;  /* 0x000000000000781c */ /* 0x000fca0003f2f008 */
[----:B------:R-:W-:-:S08]  /*cde0*/  @UP0 ULDC.64 UR6, c[0x0][0x9e8] ;  /* 0x00027a0000060ab9 */ /* 0x000fd00000000a00 */
[----:B------:R-:W-:-:S05]  /*cdf0*/  @P1 IMAD.HI.U32 R14, R21, UR6, RZ ;  /* 0x00000006150e1c27 */ /* 0x000fca000f8e00ff */
[----:B------:R-:W-:-:S07]  /*ce00*/  @P1 SHF.R.U32.HI R21, RZ, UR7, R14 ;  /* 0x00000007ff151c19 */ /* 0x000fce000801160e */
.L_x_12369:
[----:B------:R-:W-:Y:S05]  /*ce10*/  BSYNC B0 ;  /* 0x0000000000007941 */ /* 0x000fea0003800000 */
.L_x_12367:
[----:B------:R-:W-:-:S04]  /*ce20*/  IMAD R21, R21, UR5, -R4 ;  /* 0x0000000515157c24 */ /* 0x000fc8000f8e0a04 */
[----:B------:R-:W-:-:S05]  /*ce30*/  IMAD.IADD R21, R21, 0x1, -R154 ;  /* 0x0000000115157824 */ /* 0x000fca00078e0a9a */
[----:B------:R-:W-:Y:S02]  /*ce40*/  VIMNMX R0, R0, R21, !PT ;  /* 0x0000001500007248 */ /* 0x000fe40007fe0100 */
[----:B------:R-:W-:-:S07]  /*ce50*/  VIADDMNMX R3, R21, UR5, R3, PT ;  /* 0x0000000515037c46 */ /* 0x000fce000b800103 */
.L_x_12366:
[C---:B------:R-:W-:Y:S01]  /*ce60*/  ISETP.GE.AND P3, PT, R15.reuse, 0x9, PT ;  /* 0x000000090f00780c */ /* 0x040fe20003f66270 */
[----:B------:R-:W0:Y:S01]  /*ce70*/  SHFL.IDX PT, R12, R12, 0x1, 0x1c1f ;  /* 0x003c1f000c0c7f89 */ /* 0x000e2200000e0000 */
[C---:B------:R-:W-:Y:S01]  /*ce80*/  ISETP.GE.AND P1, PT, R15.reuse, 0x2, PT ;  /* 0x000000020f00780c */ /* 0x040fe20003f26270 */
[----:B------:R-:W-:Y:S01]  /*ce90*/  UISETP.NE.AND UP0, UPT, UR39, URZ, UPT ;  /* 0x0000003f2700728c */ /* 0x000fe2000bf05270 */
[----:B------:R-:W-:Y:S02]  /*cea0*/  ISETP.GE.AND P4, PT, R15, 0xa, PT ;  /* 0x0000000a0f00780c */ /* 0x000fe40003f86270 */
[----:B------:R-:W-:Y:S02]  /*ceb0*/  LOP3.LUT R17, R17, 0xfffffffe, RZ, 0xc0, !PT ;  /* 0xfffffffe11117812 */ /* 0x000fe400078ec0ff */
[----:B------:R-:W-:Y:S02]  /*cec0*/  ISETP.GT.AND P2, PT, R0, 0x1, !P1 ;  /* 0x000000010000780c */ /* 0x000fe40004f44270 */
[----:B------:R-:W-:-:S02]  /*ced0*/  ISETP.GE.AND P6, PT, R15, 0x1, PT ;  /* 0x000000010f00780c */ /* 0x000fc40003fc6270 */
[----:B------:R-:W-:Y:S02]  /*cee0*/  ISETP.LT.OR P2, PT, R3, 0x2, P2 ;  /* 0x000000020300780c */ /* 0x000fe40001741670 */
[----:B------:R-:W-:Y:S02]  /*cef0*/  @P3 LOP3.LUT R17, R17, 0x1, RZ, 0xfc, !PT ;  /* 0x0000000111113812 */ /* 0x000fe400078efcff */
[----:B------:R-:W-:Y:S02]  /*cf00*/  FSEL R25, R25, -INF , !P2 ;  /* 0xff80000019197808 */ /* 0x000fe40005000000 */
[----:B------:R-:W-:Y:S02]  /*cf10*/  LOP3.LUT R17, R17, 0xfffffffd, RZ, 0xc0, !PT ;  /* 0xfffffffd11117812 */ /* 0x000fe400078ec0ff */
[----:B------:R-:W-:Y:S02]  /*cf20*/  ISETP.GT.AND P3, PT, R0, 0x8, !P3 ;  /* 0x000000080000780c */ /* 0x000fe40005f64270 */
[----:B------:R-:W-:-:S02]  /*cf30*/  @P4 LOP3.LUT R17, R17, 0x2, RZ, 0xfc, !PT ;  /* 0x0000000211114812 */ /* 0x000fc400078efcff */
[----:B------:R-:W-:Y:S01]  /*cf40*/  ISETP.GT.AND P2, PT, R0, 0x9, !P4 ;  /* 0x000000090000780c */ /* 0x000fe20006744270 */
[----:B0-----:R-:W-:Y:S01]  /*cf50*/  IMAD.IADD R5, R5, 0x1, R12 ;  /* 0x0000000105057824 */ /* 0x001fe200078e020c */
[----:B------:R-:W-:Y:S02]  /*cf60*/  ISETP.GE.AND P4, PT, R15, 0x11, PT ;  /* 0x000000110f00780c */ /* 0x000fe40003f86270 */
[C---:B------:R-:W-:Y:S02]  /*cf70*/  ISETP.LT.OR P3, PT, R3.reuse, 0x9, P3 ;  /* 0x000000090300780c */ /* 0x040fe40001f61670 */
[----:B------:R-:W-:Y:S02]  /*cf80*/  ISETP.LT.OR P2, PT, R3, 0xa, P2 ;  /* 0x0000000a0300780c */ /* 0x000fe40001741670 */
[----:B------:R-:W-:Y:S02]  /*cf90*/  FSEL R21, R28, -INF , !P3 ;  /* 0xff8000001c157808 */ /* 0x000fe40005800000 */
[----:B------:R-:W-:-:S02]  /*cfa0*/  ISETP.GE.AND P3, PT, R15, 0x12, PT ;  /* 0x000000120f00780c */ /* 0x000fc40003f66270 */
[----:B------:R-:W-:Y:S02]  /*cfb0*/  LOP3.LUT R17, R17, 0xfffffffb, RZ, 0xc0, !PT ;  /* 0xfffffffb11117812 */ /* 0x000fe400078ec0ff */
[----:B------:R-:W-:Y:S02]  /*cfc0*/  FSEL R29, R29, -INF , !P2 ;  /* 0xff8000001d1d7808 */ /* 0x000fe40005000000 */
[----:B------:R-:W-:Y:S02]  /*cfd0*/  ISETP.GT.AND P2, PT, R0, 0x10, !P4 ;  /* 0x000000100000780c */ /* 0x000fe40006744270 */
[----:B------:R-:W-:Y:S02]  /*cfe0*/  @P4 LOP3.LUT R17, R17, 0x4, RZ, 0xfc, !PT ;  /* 0x0000000411114812 */ /* 0x000fe400078efcff */
[----:B------:R-:W-:Y:S02]  /*cff0*/  ISETP.LT.OR P2, PT, R3, 0x11, P2 ;  /* 0x000000110300780c */ /* 0x000fe40001741670 */
[----:B------:R-:W-:-:S02]  /*d000*/  LOP3.LUT R17, R17, 0xfdffffff, RZ, 0xc0, !PT ;  /* 0xfdffffff11117812 */ /* 0x000fc400078ec0ff */
[----:B------:R-:W-:Y:S02]  /*d010*/  FSEL R91, R32, -INF , !P2 ;  /* 0xff800000205b7808 */ /* 0x000fe40005000000 */
[----:B------:R-:W-:Y:S02]  /*d020*/  @P3 LOP3.LUT R17, R17, 0x2000000, RZ, 0xfc, !PT ;  /* 0x0200000011113812 */ /* 0x000fe400078efcff */
[----:B------:R-:W-:Y:S02]  /*d030*/  ISETP.GT.AND P2, PT, R0, 0x11, !P3 ;  /* 0x000000110000780c */ /* 0x000fe40005f44270 */
[----:B------:R-:W-:Y:S02]  /*d040*/  ISETP.GE.AND P3, PT, R15, 0x19, PT ;  /* 0x000000190f00780c */ /* 0x000fe40003f66270 */
[----:B------:R-:W-:Y:S02]  /*d050*/  ISETP.LT.OR P2, PT, R3, 0x12, P2 ;  /* 0x000000120300780c */ /* 0x000fe40001741670 */
[----:B------:R-:W-:-:S02]  /*d060*/  LOP3.LUT R17, R17, 0xfeffffff, RZ, 0xc0, !PT ;  /* 0xfeffffff11117812 */ /* 0x000fc400078ec0ff */
[----:B------:R-:W-:Y:S02]  /*d070*/  FSEL R33, R33, -INF , !P2 ;  /* 0xff80000021217808 */ /* 0x000fe40005000000 */
[----:B------:R-:W-:Y:S02]  /*d080*/  ISETP.GT.AND P2, PT, R0, 0x18, !P3 ;  /* 0x000000180000780c */ /* 0x000fe40005f44270 */
[----:B------:R-:W-:Y:S02]  /*d090*/  VIADDMNMX R6, R12, R6, R13, PT ;  /* 0x000000060c067246 */ /* 0x000fe4000380010d */
[----:B------:R-:W-:Y:S02]  /*d0a0*/  ISETP.LT.OR P2, PT, R3, 0x19, P2 ;  /* 0x000000190300780c */ /* 0x000fe40001741670 */
[----:B------:R-:W-:Y:S02]  /*d0b0*/  @P3 LOP3.LUT R17, R17, 0x1000000, RZ, 0xfc, !PT ;  /* 0x0100000011113812 */ /* 0x000fe400078efcff */
[----:B------:R-:W-:-:S02]  /*d0c0*/  ISETP.GE.AND P3, PT, R15, 0x1a, PT ;  /* 0x0000001a0f00780c */ /* 0x000fc40003f66270 */
        /* <DEDUP_REMOVED lines=142> */
[----:B------:R-:W-:-:S13]  /*d9b0*/  ISETP.GE.AND P5, PT, R15, 0x7a, PT ;  /* 0x0000007a0f00780c */ /* 0x000fda0003fa6270 */
[----:B------:R-:W-:Y:S02]  /*d9c0*/  @P5 LOP3.LUT R17, R17, 0x8000000, RZ, 0xfc, !PT ;  /* 0x0800000011115812 */ /* 0x000fe400078efcff */
[----:B------:R-:W-:-:S04]  /*d9d0*/  ISETP.GT.AND P5, PT, R0, 0x79, !P5 ;  /* 0x000000790000780c */ /* 0x000fc80006fa4270 */
[----:B------:R-:W-:-:S04]  /*d9e0*/  ISETP.LT.OR P5, PT, R3, 0x7a, P5 ;  /* 0x0000007a0300780c */ /* 0x000fc80002fa1670 */
        /* <DEDUP_REMOVED lines=16> */
.L_x_12372:
[----:B------:R-:W-:-:S06]  /*daf0*/  UISETP.NE.AND UP0, UPT, UR5, 0x1, UPT ;  /* 0x000000010500788c */ /* 0x000fcc000bf05270 */
[----:B------:R-:W-:-:S05]  /*db00*/  PLOP3.LUT P5, PT, PT, PT, UP0, 0x80, 0x0 ;  /* 0x000000000000781c */ /* 0x000fca0003faf008 */
[----:B------:R-:W-:-:S08]  /*db10*/  @UP0 ULDC.64 UR6, c[0x0][0x9e8] ;  /* 0x00027a0000060ab9 */ /* 0x000fd00000000a00 */
[----:B------:R-:W-:Y:S01]  /*db20*/  @P5 IMAD.HI.U32 R0, R3, UR6, RZ ;  /* 0x0000000603005c27 */ /* 0x000fe2000f8e00ff */
[----:B------:R-:W-:-:S13]  /*db30*/  PLOP3.LUT P5, PT, PT, PT, UP0, 0x80, 0x0 ;  /* 0x000000000000781c */ /* 0x000fda0003faf008 */
[----:B------:R-:W-:-:S07]  /*db40*/  @P5 SHF.R.U32.HI R3, RZ, UR7, R0 ;  /* 0x00000007ff035c19 */ /* 0x000fce0008011600 */
.L_x_12373:
[----:B------:R-:W-:Y:S05]  /*db50*/  BSYNC B0 ;  /* 0x0000000000007941 */ /* 0x000fea0003800000 */
.L_x_12371:
[----:B------:R-:W-:-:S04]  /*db60*/  IMAD R3, R3, UR5, -R4 ;  /* 0x0000000503037c24 */ /* 0x000fc8000f8e0a04 */
[----:B------:R-:W-:-:S05]  /*db70*/  IMAD.IADD R3, R3, 0x1, -R154 ;  /* 0x0000000103037824 */ /* 0x000fca00078e0a9a */
[----:B------:R-:W-:Y:S02]  /*db80*/  VIMNMX R5, R5, R3, !PT ;  /* 0x0000000305057248 */ /* 0x000fe40007fe0100 */
[----:B------:R-:W-:-:S07]  /*db90*/  VIADDMNMX R6, R3, UR5, R6, PT ;  /* 0x0000000503067c46 */ /* 0x000fce000b800106 */
.L_x_12370:
[----:B------:R-:W-:Y:S01]  /*dba0*/  ISETP.GT.AND P1, PT, R5, 0x1, !P1 ;  /* 0x000000010500780c */ /* 0x000fe20004f24270 */
[----:B------:R-:W-:Y:S01]  /*dbb0*/  UISETP.NE.AND UP0, UPT, UR39, URZ, UPT ;  /* 0x0000003f2700728c */ /* 0x000fe2000bf05270 */
        /* <DEDUP_REMOVED lines=51> */
[C---:B------:R-:W-:Y:S02]  /*def0*/  LOP3.LUT P1, RZ, R17.reuse, 0x200000, RZ, 0xc0, !PT ;  /* 0x0020000011ff7812 */ /* 0x040fe4000782c0ff */
[----:B------:R-:W-:-:S02]  /*df00*/  LOP3.LUT P5, RZ, R17, 0x8000, RZ, 0xc0, !PT ;  /* 0x0000800011ff7812 */ /* 0x000fc400078ac0ff */
        /* <DEDUP_REMOVED lines=24> */
[----:B------:R-:W-:Y:S01]  /*e090*/  ISETP.GT.AND P6, PT, R5, RZ, !P6 ;  /* 0x000000ff0500720c */ /* 0x000fe200077c4270 */
[----:B------:R-:W0:Y:S01]  /*e0a0*/  SHFL.BFLY PT, R3, R0, 0x2, 0x1f ;  /* 0x0c401f0000037f89 */ /* 0x000e2200000e0000 */
[----:B------:R-:W-:Y:S02]  /*e0b0*/  FSEL R125, R50, -INF , !P1 ;  /* 0xff800000327d7808 */ /* 0x000fe40004800000 */
[----:B------:R-:W-:Y:S02]  /*e0c0*/  LOP3.LUT P1, RZ, R17, 0x20000, RZ, 0xc0, !PT ;  /* 0x0002000011ff7812 */ /* 0x000fe4000782c0ff */
[----:B------:R-:W-:Y:S02]  /*e0d0*/  ISETP.LT.OR P6, PT, R6, 0x1, P6 ;  /* 0x000000010600780c */ /* 0x000fe400037c1670 */
[----:B------:R-:W-:Y:S02]  /*e0e0*/  ISETP.GT.AND P1, PT, R5, 0x31, !P1 ;  /* 0x000000310500780c */ /* 0x000fe40004f24270 */
[----:B------:R-:W-:-:S02]  /*e0f0*/  FSEL R26, R26, -INF , !P6 ;  /* 0xff8000001a1a7808 */ /* 0x000fc40007000000 */
[----:B------:R-:W-:Y:S02]  /*e100*/  ISETP.LT.OR P1, PT, R6, 0x32, P1 ;  /* 0x000000320600780c */ /* 0x000fe40000f21670 */
[----:B------:R-:W-:Y:S02]  /*e110*/  ISETP.GT.AND P2, PT, R5, 0x70, !P2 ;  /* 0x000000700500780c */ /* 0x000fe40005744270 */
[----:B------:R-:W-:Y:S02]  /*e120*/  FSEL R51, R51, -INF , !P1 ;  /* 0xff80000033337808 */ /* 0x000fe40004800000 */
[----:B------:R-:W-:Y:S02]  /*e130*/  LOP3.LUT P1, RZ, R17, 0x10000, RZ, 0xc0, !PT ;  /* 0x0001000011ff7812 */ /* 0x000fe4000782c0ff */
[C---:B------:R-:W-:Y:S02]  /*e140*/  ISETP.GT.AND P3, PT, R5.reuse, 0x71, !P3 ;  /* 0x000000710500780c */ /* 0x040fe40005f64270 */
[----:B------:R-:W-:-:S02]  /*e150*/  ISETP.GT.AND P1, PT, R5, 0x38, !P1 ;  /* 0x000000380500780c */ /* 0x000fc40004f24270 */
[C---:B------:R-:W-:Y:S02]  /*e160*/  ISETP.LT.OR P2, PT, R6.reuse, 0x71, P2 ;  /* 0x000000710600780c */ /* 0x040fe40001741670 */
[----:B------:R-:W-:Y:S02]  /*e170*/  ISETP.LT.OR P1, PT, R6, 0x39, P1 ;  /* 0x000000390600780c */ /* 0x000fe40000f21670 */
[----:B0-----:R-:W-:Y:S02]  /*e180*/  FMNMX.FTZ R12, R0, R3, !PT ;  /* 0x00000003000c7209 */ /* 0x001fe40007810000 */
[----:B------:R-:W-:Y:S02]  /*e190*/  FSEL R127, R54, -INF , !P1 ;  /* 0xff800000367f7808 */ /* 0x000fe40004800000 */
[----:B------:R-:W-:Y:S01]  /*e1a0*/  ISETP.GT.AND P1, PT, R5, 0x39, !P5 ;  /* 0x000000390500780c */ /* 0x000fe20006f24270 */
[----:B------:R-:W0:Y:S01]  /*e1b0*/  SHFL.BFLY PT, R3, R12, 0x1, 0x1f ;  /* 0x0c201f000c037f89 */ /* 0x000e2200000e0000 */
        /* <DEDUP_REMOVED lines=42> */
[----:B------:R-:W-:-:S02]  /*e460*/  LOP3.LUT P5, RZ, R17, 0x8, RZ, 0xc0, !PT ;  /* 0x0000000811ff7812 */ /* 0x000fc400078ac0ff */
[----:B------:R-:W-:Y:S02]  /*e470*/  ISETP.LT.OR P1, PT, R6, 0x52, P1 ;  /* 0x000000520600780c */ /* 0x000fe40000f21670 */
[----:B------:R-:W-:Y:S02]  /*e480*/  FMNMX.FTZ R0, R63, R0, !PT ;  /* 0x000000003f007209 */ /* 0x000fe40007810000 */
[----:B------:R-:W-:Y:S02]  /*e490*/  FSEL R67, R67, -INF , !P1 ;  /* 0xff80000043437808 */ /* 0x000fe40004800000 */
[----:B------:R-:W-:Y:S02]  /*e4a0*/  LOP3.LUT P1, RZ, R17, 0x100, RZ, 0xc0, !PT ;  /* 0x0000010011ff7812 */ /* 0x000fe4000782c0ff */
[----:B------:R-:W-:Y:S02]  /*e4b0*/  FMNMX.FTZ R0, R133, R0, !PT ;  /* 0x0000000085007209 */ /* 0x000fe40007810000 */
[----:B------:R-:W-:-:S02]  /*e4c0*/  ISETP.GT.AND P1, PT, R5, 0x58, !P1 ;  /* 0x000000580500780c */ /* 0x000fc40004f24270 */
[----:B0-----:R-:W-:Y:S02]  /*e4d0*/  FMNMX.FTZ R3, R12, R3, !PT ;  /* 0x000000030c037209 */ /* 0x001fe40007810000 */
[----:B------:R-:W-:Y:S02]  /*e4e0*/  ISETP.LT.OR P1, PT, R6, 0x59, P1 ;  /* 0x000000590600780c */ /* 0x000fe40000f21670 */
[----:B------:R-:W-:Y:S01]  /*e4f0*/  FMNMX.FTZ R0, R67, R0, !PT ;  /* 0x0000000043007209 */ /* 0x000fe20007810000 */
[----:B------:R-:W-:-:S01]  /*e500*/  FFMA.FTZ R141, R2, R3, -8 ;  /* 0xc1000000028d7423 */ /* 0x000fc20000010003 */
[----:B------:R-:W-:Y:S02]  /*e510*/  FSEL R135, R70, -INF , !P1 ;  /* 0xff80000046877808 */ /* 0x000fe40004800000 */
[----:B------:R-:W-:Y:S02]  /*e520*/  LOP3.LUT P1, RZ, R17, 0x40, RZ, 0xc0, !PT ;  /* 0x0000004011ff7812 */ /* 0x000fe4000782c0ff */
[----:B------:R-:W-:-:S02]  /*e530*/  FMNMX.FTZ R0, R135, R0, !PT ;  /* 0x0000000087007209 */ /* 0x000fc40007810000 */
[C---:B------:R-:W-:Y:S02]  /*e540*/  ISETP.GT.AND P1, PT, R5.reuse, 0x59, !P1 ;  /* 0x000000590500780c */ /* 0x040fe40004f24270 */
[----:B------:R-:W-:Y:S02]  /*e550*/  ISETP.GT.AND P4, PT, R5, 0x78, !P4 ;  /* 0x000000780500780c */ /* 0x000fe40006784270 */
[C---:B------:R-:W-:Y:S02]  /*e560*/  ISETP.LT.OR P1, PT, R6.reuse, 0x5a, P1 ;  /* 0x0000005a0600780c */ /* 0x040fe40000f21670 */
[----:B------:R-:W-:Y:S02]  /*e570*/  ISETP.LT.OR P3, PT, R6, 0x72, P3 ;  /* 0x000000720600780c */ /* 0x000fe40001f61670 */
[----:B------:R-:W-:Y:S02]  /*e580*/  FSEL R71, R71, -INF , !P1 ;  /* 0xff80000047477808 */ /* 0x000fe40004800000 */
[----:B------:R-:W-:-:S02]  /*e590*/  LOP3.LUT P1, RZ, R17, 0x20, RZ, 0xc0, !PT ;  /* 0x0000002011ff7812 */ /* 0x000fc4000782c0ff */
[----:B------:R-:W-:Y:S02]  /*e5a0*/  FMNMX.FTZ R0, R71, R0, !PT ;  /* 0x0000000047007209 */ /* 0x000fe40007810000 */
[----:B------:R-:W-:Y:S02]  /*e5b0*/  ISETP.GT.AND P1, PT, R5, 0x60, !P1 ;  /* 0x000000600500780c */ /* 0x000fe40004f24270 */
[C---:B------:R-:W-:Y:S02]  /*e5c0*/  ISETP.LT.OR P4, PT, R6.reuse, 0x79, P4 ;  /* 0x000000790600780c */ /* 0x040fe40002781670 */
[----:B------:R-:W-:Y:S02]  /*e5d0*/  ISETP.LT.OR P1, PT, R6, 0x61, P1 ;  /* 0x000000610600780c */ /* 0x000fe40000f21670 */
[----:B------:R-:W-:Y:S02]  /*e5e0*/  FSEL R83, R83, -INF , !P3 ;  /* 0xff80000053537808 */ /* 0x000fe40005800000 */
[----:B------:R-:W-:-:S02]  /*e5f0*/  FSEL R137, R74, -INF , !P1 ;  /* 0xff8000004a897808 */ /* 0x000fc40004800000 */
[----:B------:R-:W-:Y:S02]  /*e600*/  LOP3.LUT P1, RZ, R17, 0x10, RZ, 0xc0, !PT ;  /* 0x0000001011ff7812 */ /* 0x000fe4000782c0ff */
[----:B------:R-:W-:Y:S02]  /*e610*/  FMNMX.FTZ R0, R137, R0, !PT ;  /* 0x0000000089007209 */ /* 0x000fe40007810000 */
[----:B------:R-:W-:Y:S02]  /*e620*/  ISETP.GT.AND P1, PT, R5, 0x61, !P1 ;  /* 0x000000610500780c */ /* 0x000fe40004f24270 */
[----:B------:R-:W-:Y:S02]  /*e630*/  ISETP.NE.AND P6, PT, R92, 0x1, PT ;  /* 0x000000015c00780c */ /* 0x000fe40003fc5270 */
[----:B------:R-:W-:-:S04]  /*e640*/  ISETP.LT.OR P1, PT, R6, 0x62, P1 ;  /* 0x000000620600780c */ /* 0x000fc80000f21670 */
[----:B------:R-:W-:Y:S02]  /*e650*/  FSEL R75, R75, -INF , !P1 ;  /* 0xff8000004b4b7808 */ /* 0x000fe40004800000 */
[----:B------:R-:W-:Y:S02]  /*e660*/  ISETP.GT.AND P1, PT, R5, 0x68, !P5 ;  /* 0x000000680500780c */ /* 0x000fe40006f24270 */
[----:B------:R-:W-:Y:S02]  /*e670*/  FMNMX.FTZ R0, R75, R0, !PT ;  /* 0x000000004b007209 */ /* 0x000fe40007810000 */
[----:B------:R-:W-:Y:S02]  /*e680*/  ISETP.LT.OR P1, PT, R6, 0x69, P1 ;  /* 0x000000690600780c */ /* 0x000fe40000f21670 */
[----:B------:R-:W-:Y:S02]  /*e690*/  LOP3.LUT P5, RZ, R17, 0x8000000, RZ, 0xc0, !PT ;  /* 0x0800000011ff7812 */ /* 0x000fe400078ac0ff */
[----:B------:R-:W-:-:S02]  /*e6a0*/  FSEL R139, R78, -INF , !P1 ;  /* 0xff8000004e8b7808 */ /* 0x000fc40004800000 */
[----:B------:R-:W-:Y:S02]  /*e6b0*/  FSETP.NEU.FTZ.AND P1, PT, R3, -INF , PT ;  /* 0xff8000000300780b */ /* 0x000fe40003f3d000 */
[----:B------:R-:W-:Y:S02]  /*e6c0*/  FMNMX.FTZ R0, R139, R0, !PT ;  /* 0x000000008b007209 */ /* 0x000fe40007810000 */
[----:B------:R-:W-:Y:S02]  /*e6d0*/  FSEL R141, R141, RZ, P1 ;  /* 0x000000ff8d8d7208 */ /* 0x000fe40000800000 */
[----:B------:R-:W-:Y:S02]  /*e6e0*/  LOP3.LUT P1, RZ, R17, 0x4000000, RZ, 0xc0, !PT ;  /* 0x0400000011ff7812 */ /* 0x000fe4000782c0ff */
[----:B------:R-:W-:Y:S01]  /*e6f0*/  ISETP.GT.AND P5, PT, R5, 0x79, !P5 ;  /* 0x000000790500780c */ /* 0x000fe20006fa4270 */
[----:B------:R-:W-:-:S01]  /*e700*/  FFMA.FTZ R12, R2, R21, -R141 ;  /* 0x00000015020c7223 */ /* 0x000fc2000001088d */
[----:B------:R-:W-:Y:S01]  /*e710*/  ISETP.GT.AND P1, PT, R5, 0x69, !P1 ;  /* 0x000000690500780c */ /* 0x000fe20004f24270 */
[----:B------:R-:W-:-:S01]  /*e720*/  FFMA.FTZ R21, R2, R29, -R141 ;  /* 0x0000001d02157223 */ /* 0x000fc2000001088d */
[C-C-:B------:R-:W-:Y:S01]  /*e730*/  FFMA.FTZ R29, R2.reuse, R33, -R141.reuse ;  /* 0x00000021021d7223 */ /* 0x140fe2000001088d */
[----:B------:R-:W-:-:S01]  /*e740*/  FFMA.FTZ R33, R2, R37, -R141 ;  /* 0x0000002502217223 */ /* 0x000fc2000001088d */
[----:B------:R-:W-:Y:S01]  /*e750*/  ISETP.LT.OR P1, PT, R6, 0x6a, P1 ;  /* 0x0000006a0600780c */ /* 0x000fe20000f21670 */
[----:B------:R-:W-:-:S01]  /*e760*/  FFMA.FTZ R37, R2, R41, -R141 ;  /* 0x0000002902257223 */ /* 0x000fc2000001088d */
[C-C-:B------:R-:W-:Y:S01]  /*e770*/  FFMA.FTZ R41, R2.reuse, R45, -R141.reuse ;  /* 0x0000002d02297223 */ /* 0x140fe2000001088d */
[----:B------:R-:W-:-:S01]  /*e780*/  FFMA.FTZ R45, R2, R49, -R141 ;  /* 0x00000031022d7223 */ /* 0x000fc2000001088d */
[----:B------:R-:W-:Y:S01]  /*e790*/  FSEL R79, R79, -INF , !P1 ;  /* 0xff8000004f4f7808 */ /* 0x000fe20004800000 */
[----:B------:R-:W-:-:S01]  /*e7a0*/  FFMA.FTZ R53, R2, R53, -R141 ;  /* 0x0000003502357223 */ /* 0x000fc2000001088d */
[----:B------:R-:W-:Y:S01]  /*e7b0*/  FSEL R49, R82, -INF , !P2 ;  /* 0xff80000052317808 */ /* 0x000fe20005000000 */
[----:B------:R-:W-:-:S01]  /*e7c0*/  FFMA.FTZ R14, R2, R91, -R141 ;  /* 0x0000005b020e7223 */ /* 0x000fc2000001088d */
[----:B------:R-:W-:Y:S01]  /*e7d0*/  FMNMX.FTZ R0, R79, R0, !PT ;  /* 0x000000004f007209 */ /* 0x000fe20007810000 */
[----:B------:R0:W-:Y:S01]  /*e7e0*/  MUFU.EX2 R5, R53 ;  /* 0x0000003500057308 */ /* 0x0001e20000000800 */
[----:B------:R-:W-:Y:S01]  /*e7f0*/  ISETP.LT.OR P5, PT, R6, 0x7a, P5 ;  /* 0x0000007a0600780c */ /* 0x000fe20002fa1670 */
[C-C-:B------:R-:W-:Y:S01]  /*e800*/  FFMA.FTZ R20, R2.reuse, R93, -R141.reuse ;  /* 0x0000005d02147223 */ /* 0x140fe2000001088d */
[----:B------:R-:W-:Y:S01]  /*e810*/  FMNMX.FTZ R0, R49, R0, !PT ;  /* 0x0000000031007209 */ /* 0x000fe20007810000 */
[C-C-:B------:R-:W-:Y:S01]  /*e820*/  FFMA.FTZ R4, R2.reuse, R24, -R141.reuse ;  /* 0x0000001802047223 */ /* 0x140fe2000001088d */
[----:B------:R-:W-:Y:S01]  /*e830*/  FSEL R87, R87, -INF , !P5 ;  /* 0xff80000057577808 */ /* 0x000fe20006800000 */
[--C-:B------:R-:W-:Y:S01]  /*e840*/  FFMA.FTZ R25, R2, R25, -R141.reuse ;  /* 0x0000001902197223 */ /* 0x100fe2000001088d */
[----:B------:R-:W-:Y:S01]  /*e850*/  FMNMX.FTZ R0, R83, R0, !PT ;  /* 0x0000000053007209 */ /* 0x000fe20007810000 */
[----:B------:R-:W-:Y:S01]  /*e860*/  MUFU.EX2 R12, R12 ;  /* 0x0000000c000c7308 */ /* 0x000fe20000000800 */
[----:B0-----:R-:W-:Y:S01]  /*e870*/  FSEL R53, R86, -INF , !P4 ;  /* 0xff80000056357808 */ /* 0x001fe20006000000 */
[C-C-:B------:R-:W-:Y:S01]  /*e880*/  FFMA.FTZ R24, R2.reuse, R95, -R141.reuse ;  /* 0x0000005f02187223 */ /* 0x140fe2000001088d */
[----:B------:R-:W-:-:S01]  /*e890*/  FFMA.FTZ R28, R2, R97, -R141 ;  /* 0x00000061021c7223 */ /* 0x000fc2000001088d */
[C-C-:B------:R-:W-:Y:S01]  /*e8a0*/  FFMA.FTZ R30, R2.reuse, R99, -R141.reuse ;  /* 0x00000063021e7223 */ /* 0x140fe2000001088d */
[----:B------:R-:W-:Y:S01]  /*e8b0*/  FMNMX.FTZ R0, R53, R0, !PT ;  /* 0x0000000035007209 */ /* 0x000fe20007810000 */
[C-C-:B------:R-:W-:Y:S01]  /*e8c0*/  FFMA.FTZ R32, R2.reuse, R101, -R141.reuse ;  /* 0x0000006502207223 */ /* 0x140fe2000001088d */
[----:B------:R-:W-:-:S01]  /*e8d0*/  FFMA.FTZ R6, R2, R105, -R141 ;  /* 0x0000006902067223 */ /* 0x000fc2000001088d */
[----:B------:R-:W-:Y:S01]  /*e8e0*/  MUFU.EX2 R4, R4 ;  /* 0x0000000400047308 */ /* 0x000fe20000000800 */
[----:B------:R-:W-:Y:S01]  /*e8f0*/  FMNMX.FTZ R0, R87, R0, !PT ;  /* 0x0000000057007209 */ /* 0x000fe20007810000 */
[C-C-:B------:R-:W-:Y:S01]  /*e900*/  FFMA.FTZ R61, R2.reuse, R61, -R141.reuse ;  /* 0x0000003d023d7223 */ /* 0x140fe2000001088d */
[----:B------:R-:W-:-:S01]  /*e910*/  FFMA.FTZ R34, R2, R103, -R141 ;  /* 0x0000006702227223 */ /* 0x000fc2000001088d */
[C-C-:B------:R-:W-:Y:S01]  /*e920*/  FFMA.FTZ R57, R2.reuse, R57, -R141.reuse ;  /* 0x0000003902397223 */ /* 0x140fe2000001088d */
[----:B------:R-:W-:-:S01]  /*e930*/  FFMA.FTZ R38, R2, R109, -R141 ;  /* 0x0000006d02267223 */ /* 0x000fc2000001088d */
[----:B------:R-:W0:Y:S01]  /*e940*/  SHFL.BFLY PT, R91, R0, 0x2, 0x1f ;  /* 0x0c401f00005b7f89 */ /* 0x000e2200000e0000 */
        /* <DEDUP_REMOVED lines=9> */
[----:B------:R-:W1:Y:S08]  /*e9e0*/  MUFU.EX2 R21, R21 ;  /* 0x0000001500157308 */ /* 0x000e700000000800 */
[----:B------:R-:W-:Y:S01]  /*e9f0*/  MUFU.EX2 R14, R14 ;  /* 0x0000000e000e7308 */ /* 0x000fe20000000800 */
[----:B0-----:R-:W-:Y:S01]  /*ea00*/  FMNMX.FTZ R46, R0, R91, !PT ;  /* 0x0000005b002e7209 */ /* 0x001fe20007810000 */
[----:B------:R-:W-:-:S06]  /*ea10*/  FFMA.FTZ R91, R2, R117, -R141 ;  /* 0x00000075025b7223 */ /* 0x000fcc000001088d */
[----:B------:R-:W-:Y:S01]  /*ea20*/  MUFU.EX2 R29, R29 ;  /* 0x0000001d001d7308 */ /* 0x000fe20000000800 */
[----:B-1----:R-:W-:Y:S01]  /*ea30*/  F2FP.SATFINITE.E4M3.F32.PACK_AB_MERGE_C R148, R21, R12, RZ ;  /* 0x0000000c1594723e */ /* 0x002fe200048070ff */
[----:B------:R-:W0:Y:S03]  /*ea40*/  SHFL.BFLY PT, R93, R46, 0x1, 0x1f ;  /* 0x0c201f002e5d7f89 */ /* 0x000e2600000e0000 */
[----:B------:R-:W-:-:S03]  /*ea50*/  F2FP.SATFINITE.E4M3.F32.PACK_AB_MERGE_C R148, R25, R4, R148 ;  /* 0x000000041994723e */ /* 0x000fc60004807094 */
[----:B------:R-:W-:Y:S08]  /*ea60*/  MUFU.EX2 R20, R20 ;  /* 0x0000001400147308 */ /* 0x000ff00000000800 */
[----:B------:R-:W1:Y:S08]  /*ea70*/  MUFU.EX2 R33, R33 ;  /* 0x0000002100217308 */ /* 0x000e700000000800 */
[----:B------:R-:W-:Y:S01]  /*ea80*/  MUFU.EX2 R24, R24 ;  /* 0x0000001800187308 */ /* 0x000fe20000000800 */
[----:B0-----:R-:W-:Y:S01]  /*ea90*/  FMNMX.FTZ R0, R46, R93, !PT ;  /* 0x0000005d2e007209 */ /* 0x001fe20007810000 */
[C-C-:B------:R-:W-:Y:S01]  /*eaa0*/  FFMA.FTZ R46, R2.reuse, R81, -R141.reuse ;  /* 0x00000051022e7223 */ /* 0x140fe2000001088d */
[----:B------:R-:W-:-:S02]  /*eab0*/  FFMA.FTZ R81, R2, R85, -R141 ;  /* 0x0000005502517223 */ /* 0x000fc4000001088d */
[----:B------:R-:W-:Y:S01]  /*eac0*/  FSETP.NEU.FTZ.AND P1, PT, R0, -INF , PT ;  /* 0xff8000000000780b */ /* 0x000fe20003f3d000 */
[----:B------:R-:W-:-:S02]  /*ead0*/  FFMA.FTZ R48, R2, R0, -8 ;  /* 0xc100000002307423 */ /* 0x000fc40000010000 */
[----:B------:R-:W-:Y:S01]  /*eae0*/  MUFU.EX2 R37, R37 ;  /* 0x0000002500257308 */ /* 0x000fe20000000800 */
[----:B-1----:R-:W-:Y:S02]  /*eaf0*/  F2FP.SATFINITE.E4M3.F32.PACK_AB_MERGE_C R150, R33, R20, RZ ;  /* 0x000000142196723e */ /* 0x002fe400048070ff */
[----:B------:R-:W-:Y:S02]  /*eb00*/  FSEL R48, R48, RZ, P1 ;  /* 0x000000ff30307208 */ /* 0x000fe40000800000 */
[----:B------:R-:W-:-:S03]  /*eb10*/  F2FP.SATFINITE.E4M3.F32.PACK_AB_MERGE_C R150, R29, R14, R150 ;  /* 0x0000000e1d96723e */ /* 0x000fc60004807096 */
[----:B------:R-:W-:Y:S01]  /*eb20*/  MUFU.EX2 R28, R28 ;  /* 0x0000001c001c7308 */ /* 0x000fe20000000800 */
[----:B------:R-:W-:-:S01]  /*eb30*/  FFMA.FTZ R26, R2, R26, -R48 ;  /* 0x0000001a021a7223 */ /* 0x000fc20000010830 */
[C-C-:B------:R-:W-:Y:S01]  /*eb40*/  FFMA.FTZ R27, R2.reuse, R27, -R48.reuse ;  /* 0x0000001b021b7223 */ /* 0x140fe20000010830 */
[----:B------:R-:W-:-:S01]  /*eb50*/  FFMA.FTZ R13, R2, R13, -R48 ;  /* 0x0000000d020d7223 */ /* 0x000fc20000010830 */
[C-C-:B------:R-:W-:Y:S01]  /*eb60*/  FFMA.FTZ R50, R2.reuse, R31, -R48.reuse ;  /* 0x0000001f02327223 */ /* 0x140fe20000010830 */
[----:B------:R-:W-:-:S01]  /*eb70*/  FFMA.FTZ R15, R2, R15, -R48 ;  /* 0x0000000f020f7223 */ /* 0x000fc20000010830 */
[----:B------:R-:W-:Y:S01]  /*eb80*/  FFMA.FTZ R64, R2, R59, -R48 ;  /* 0x0000003b02407223 */ /* 0x000fe20000010830 */
[----:B------:R-:W-:-:S01]  /*eb90*/  FADD.FTZ R59, R4, R25 ;  /* 0x00000019043b7221 */ /* 0x000fc20000010000 */
[----:B------:R-:W-:Y:S01]  /*eba0*/  MUFU.EX2 R26, R26 ;  /* 0x0000001a001a7308 */ /* 0x000fe20000000800 */
[----:B------:R-:W-:-:S01]  /*ebb0*/  FFMA.FTZ R52, R2, R35, -R48 ;  /* 0x0000002302347223 */ /* 0x000fc20000010830 */
[----:B------:R-:W-:Y:S01]  /*ebc0*/  FFMA.FTZ R31, R2, R119, -R48 ;  /* 0x00000077021f7223 */ /* 0x000fe20000010830 */
[----:B------:R-:W-:-:S01]  /*ebd0*/  FADD.FTZ R66, R12, R59 ;  /* 0x0000003b0c427221 */ /* 0x000fc20000010000 */
[C-C-:B------:R-:W-:Y:S01]  /*ebe0*/  FFMA.FTZ R54, R2.reuse, R39, -R48.reuse ;  /* 0x0000002702367223 */ /* 0x140fe20000010830 */
[----:B------:R-:W-:-:S01]  /*ebf0*/  FFMA.FTZ R35, R2, R121, -R48 ;  /* 0x0000007902237223 */ /* 0x000fc20000010830 */
[----:B------:R-:W-:Y:S01]  /*ec00*/  FFMA.FTZ R56, R2, R43, -R48 ;  /* 0x0000002b02387223 */ /* 0x000fe20000010830 */
[----:B------:R-:W-:-:S01]  /*ec10*/  FADD.FTZ R59, R21, R66 ;  /* 0x00000042153b7221 */ /* 0x000fc20000010000 */
[----:B------:R-:W0:Y:S01]  /*ec20*/  MUFU.EX2 R27, R27 ;  /* 0x0000001b001b7308 */ /* 0x000e220000000800 */
[----:B------:R-:W-:-:S01]  /*ec30*/  FFMA.FTZ R66, R2, R63, -R48 ;  /* 0x0000003f02427223 */ /* 0x000fc20000010830 */
[----:B------:R-:W-:Y:S01]  /*ec40*/  FFMA.FTZ R39, R2, R123, -R48 ;  /* 0x0000007b02277223 */ /* 0x000fe20000010830 */
[----:B------:R-:W-:-:S01]  /*ec50*/  FADD.FTZ R70, R14, R59 ;  /* 0x0000003b0e467221 */ /* 0x000fc20000010000 */
[C-C-:B------:R-:W-:Y:S01]  /*ec60*/  FFMA.FTZ R58, R2.reuse, R47, -R48.reuse ;  /* 0x0000002f023a7223 */ /* 0x140fe20000010830 */
[----:B------:R-:W-:-:S01]  /*ec70*/  FFMA.FTZ R43, R2, R125, -R48 ;  /* 0x0000007d022b7223 */ /* 0x000fc20000010830 */
[----:B------:R-:W-:Y:S01]  /*ec80*/  FFMA.FTZ R60, R2, R51, -R48 ;  /* 0x00000033023c7223 */ /* 0x000fe20000010830 */
[----:B------:R-:W-:-:S01]  /*ec90*/  FADD.FTZ R63, R29, R70 ;  /* 0x000000461d3f7221 */ /* 0x000fc20000010000 */
[----:B------:R-:W1:Y:S01]  /*eca0*/  MUFU.EX2 R13, R13 ;  /* 0x0000000d000d7308 */ /* 0x000e620000000800 */
[----:B------:R-:W-:-:S01]  /*ecb0*/  FFMA.FTZ R47, R2, R127, -R48 ;  /* 0x0000007f022f7223 */ /* 0x000fc20000010830 */
[----:B------:R-:W-:Y:S01]  /*ecc0*/  FFMA.FTZ R62, R2, R55, -R48 ;  /* 0x00000037023e7223 */ /* 0x000fe20000010830 */
[----:B------:R-:W-:-:S01]  /*ecd0*/  FADD.FTZ R70, R20, R63 ;  /* 0x0000003f14467221 */ /* 0x000fc20000010000 */
[C-C-:B------:R-:W-:Y:S01]  /*ece0*/  FFMA.FTZ R51, R2.reuse, R129, -R48.reuse ;  /* 0x0000008102337223 */ /* 0x140fe20000010830 */
[----:B------:R-:W-:-:S01]  /*ecf0*/  FFMA.FTZ R55, R2, R131, -R48 ;  /* 0x0000008302377223 */ /* 0x000fc20000010830 */
[----:B------:R-:W-:Y:S01]  /*ed00*/  FFMA.FTZ R133, R2, R133, -R48 ;  /* 0x0000008502857223 */ /* 0x000fe20000010830 */
[----:B------:R-:W-:-:S01]  /*ed10*/  FADD.FTZ R63, R33, R70 ;  /* 0x00000046213f7221 */ /* 0x000fc20000010000 */
        /* <DEDUP_REMOVED lines=10> */
[----:B------:R-:W-:-:S06]  /*edc0*/  PLOP3.LUT P1, PT, PT, PT, UP0, 0x40, 0x0 ;  /* 0x000000000000781c */ /* 0x000fcc0003f2e808 */
[----:B------:R-:W1:Y:S01]  /*edd0*/  MUFU.EX2 R52, R52 ;  /* 0x0000003400347308 */ /* 0x000e620000000800 */
[----:B--2---:R-:W-:-:S01]  /*ede0*/  FADD.FTZ R68, R50, R59 ;  /* 0x0000003b32447221 */ /* 0x004fc20000010000 */
[----:B------:R-:W-:-:S04]  /*edf0*/  F2FP.SATFINITE.E4M3.F32.PACK_AB_MERGE_C R149, R50, R13, RZ ;  /* 0x0000000d3295723e */ /* 0x000fc800048070ff */
[----:B------:R-:W-:Y:S02]  /*ee00*/  F2FP.SATFINITE.E4M3.F32.PACK_AB_MERGE_C R149, R27, R26, R149 ;  /* 0x0000001a1b95723e */ /* 0x000fe40004807095 */
[----:B------:R-:W2:Y:S01]  /*ee10*/  MUFU.EX2 R31, R31 ;  /* 0x0000001f001f7308 */ /* 0x000ea20000000800 */
[----:B0-----:R-:W-:-:S01]  /*ee20*/  FADD.FTZ R59, R15, R68 ;  /* 0x000000440f3b7221 */ /* 0x001fc20000010000 */
[----:B------:R-:W-:-:S04]  /*ee30*/  FADD.FTZ R68, R24, R63 ;  /* 0x0000003f18447221 */ /* 0x000fc80000010000 */
[----:B------:R-:W-:Y:S02]  /*ee40*/  FADD.FTZ R33, R37, R68 ;  /* 0x0000004425217221 */ /* 0x000fe40000010000 */
[----:B------:R-:W0:Y:S01]  /*ee50*/  MUFU.EX2 R54, R54 ;  /* 0x0000003600367308 */ /* 0x000e220000000800 */
[----:B-1----:R-:W-:-:S07]  /*ee60*/  FADD.FTZ R20, R52, R59 ;  /* 0x0000003b34147221 */ /* 0x002fce0000010000 */
[----:B------:R-:W1:Y:S01]  /*ee70*/  MUFU.EX2 R35, R35 ;  /* 0x0000002300237308 */ /* 0x000e620000000800 */
[----:B--2---:R-:W-:-:S01]  /*ee80*/  FADD.FTZ R25, R31, R20 ;  /* 0x000000141f197221 */ /* 0x004fc20000010000 */
[----:B------:R-:W-:-:S06]  /*ee90*/  FADD.FTZ R20, R28, R33 ;  /* 0x000000211c147221 */ /* 0x000fcc0000010000 */
        /* <DEDUP_REMOVED lines=16> */
[----:B--2---:R-:W-:-:S01]  /*efa0*/  FADD.FTZ R29, R39, R14 ;  /* 0x0000000e271d7221 */ /* 0x004fc20000010000 */
[----:B------:R-:W-:-:S06]  /*efb0*/  FFMA.FTZ R14, R2, R137, -R48 ;  /* 0x00000089020e7223 */ /* 0x000fcc0000010830 */
        /* <DEDUP_REMOVED lines=17> */
[----:B------:R-:W-:Y:S01]  /*f0d0*/  MUFU.EX2 R6, R6 ;  /* 0x0000000600067308 */ /* 0x000fe20000000800 */
[----:B0-----:R-:W-:Y:S01]  /*f0e0*/  F2FP.SATFINITE.E4M3.F32.PACK_AB_MERGE_C R146, R5, R32, RZ ;  /* 0x000000200592723e */ /* 0x001fe200048070ff */
[----:B------:R-:W-:-:S03]  /*f0f0*/  FADD.FTZ R32, R32, R33 ;  /* 0x0000002120207221 */ /* 0x000fc60000010000 */
[----:B------:R-:W-:Y:S01]  /*f100*/  F2FP.SATFINITE.E4M3.F32.PACK_AB_MERGE_C R146, R45, R30, R146 ;  /* 0x0000001e2d92723e */ /* 0x000fe20004807092 */
[----:B------:R-:W-:-:S01]  /*f110*/  FADD.FTZ R33, R5, R32 ;  /* 0x0000002005217221 */ /* 0x000fc20000010000 */
[----:B------:R-:W-:Y:S01]  /*f120*/  FFMA.FTZ R5, R2, R75, -R48 ;  /* 0x0000004b02057223 */ /* 0x000fe20000010830 */
[----:B------:R-:W0:Y:S01]  /*f130*/  MUFU.EX2 R61, R61 ;  /* 0x0000003d003d7308 */ /* 0x000e220000000800 */
[----:B-1----:R-:W-:-:S01]  /*f140*/  FADD.FTZ R29, R51, R24 ;  /* 0x00000018331d7221 */ /* 0x002fc20000010000 */
[----:B------:R-:W-:-:S06]  /*f150*/  FFMA.FTZ R48, R2, R87, -R48 ;  /* 0x0000005702307223 */ /* 0x000fcc0000010830 */
        /* <DEDUP_REMOVED lines=15> */
[----:B--2---:R-:W-:-:S01]  /*f250*/  FADD.FTZ R29, R66, R29 ;  /* 0x0000001d421d7221 */ /* 0x004fc20000010000 */
[----:B------:R-:W-:-:S04]  /*f260*/  F2FP.SATFINITE.E4M3.F32.PACK_AB_MERGE_C R55, R66, R55, RZ ;  /* 0x000000374237723e */ /* 0x000fc800048070ff */
[----:B------:R-:W-:Y:S02]  /*f270*/  F2FP.SATFINITE.E4M3.F32.PACK_AB_MERGE_C R141, R64, R51, R55 ;  /* 0x00000033408d723e */ /* 0x000fe40004807037 */
[----:B------:R-:W1:Y:S01]  /*f280*/  MUFU.EX2 R69, R69 ;  /* 0x0000004500457308 */ /* 0x000e620000000800 */
[----:B0-----:R-:W-:-:S07]  /*f290*/  FADD.FTZ R24, R12, R29 ;  /* 0x0000001d0c187221 */ /* 0x001fce0000010000 */
        /* <DEDUP_REMOVED lines=10> */
[----:B------:R-:W-:Y:S01]  /*f340*/  MUFU.EX2 R42, R42 ;  /* 0x0000002a002a7308 */ /* 0x000fe20000000800 */
[----:B0-----:R-:W-:-:S01]  /*f350*/  FADD.FTZ R24, R4, R27 ;  /* 0x0000001b04187221 */ /* 0x001fc20000010000 */
[----:B------:R-:W-:Y:S01]  /*f360*/  FADD.FTZ R38, R38, R65 ;  /* 0x0000004126267221 */ /* 0x000fe20000010000 */
[----:B------:R-:W0:Y:S03]  /*f370*/  @P6 LDC R27, c[0x0][0x450] ;  /* 0x00011400ff1b6b82 */ /* 0x000e260000000800 */
[----:B------:R-:W-:-:S02]  /*f380*/  FADD.FTZ R69, R69, R38 ;  /* 0x0000002645457221 */ /* 0x000fc40000010000 */
[----:B------:R-:W1:Y:S01]  /*f390*/  MUFU.EX2 R77, R77 ;  /* 0x0000004d004d7308 */ /* 0x000e620000000800 */
[C---:B--2---:R-:W-:Y:S01]  /*f3a0*/  F2FP.SATFINITE.E4M3.F32.PACK_AB_MERGE_C R26, R25.reuse, R4, RZ ;  /* 0x00000004191a723e */ /* 0x044fe200048070ff */
[----:B------:R-:W-:-:S02]  /*f3b0*/  FADD.FTZ R25, R25, R24 ;  /* 0x0000001819197221 */ /* 0x000fc40000010000 */
[----:B------:R-:W2:Y:S01]  /*f3c0*/  @P6 LDC R24, c[0x0][0x44c] ;  /* 0x00011300ff186b82 */ /* 0x000ea20000000800 */
[----:B------:R-:W-:-:S03]  /*f3d0*/  F2FP.SATFINITE.E4M3.F32.PACK_AB_MERGE_C R143, R21, R12, R26 ;  /* 0x0000000c158f723e */ /* 0x000fc6000480701a */
[----:B------:R-:W-:Y:S08]  /*f3e0*/  MUFU.EX2 R40, R40 ;  /* 0x0000002800287308 */ /* 0x000ff00000000800 */
[----:B------:R-:W3:Y:S01]  /*f3f0*/  MUFU.EX2 R73, R73 ;  /* 0x0000004900497308 */ /* 0x000ee20000000800 */
[----:B-1----:R-:W-:-:S07]  /*f400*/  F2FP.SATFINITE.E4M3.F32.PACK_AB_MERGE_C R15, R77, R42, RZ ;  /* 0x0000002a4d0f723e */ /* 0x002fce00048070ff */
[----:B------:R-:W1:Y:S01]  /*f410*/  MUFU.EX2 R14, R14 ;  /* 0x0000000e000e7308 */ /* 0x000e620000000800 */
[----:B--2---:R-:W-:-:S07]  /*f420*/  @P6 IMAD.HI.U32 R24, R90, R24, RZ ;  /* 0x000000185a186227 */ /* 0x004fce00078e00ff */
[----:B------:R-:W2:Y:S01]  /*f430*/  MUFU.EX2 R5, R5 ;  /* 0x0000000500057308 */ /* 0x000ea20000000800 */
[----:B---3--:R-:W-:Y:S01]  /*f440*/  F2FP.SATFINITE.E4M3.F32.PACK_AB_MERGE_C R136, R73, R40, R15 ;  /* 0x000000284988723e */ /* 0x008fe2000480700f */
[----:B------:R-:W-:-:S04]  /*f450*/  FADD.FTZ R40, R40, R69 ;  /* 0x0000004528287221 */ /* 0x000fc80000010000 */
[----:B------:R-:W-:Y:S02]  /*f460*/  FADD.FTZ R73, R73, R40 ;  /* 0x0000002849497221 */ /* 0x000fe40000010000 */
[----:B------:R-:W3:Y:S01]  /*f470*/  MUFU.EX2 R20, R20 ;  /* 0x0000001400147308 */ /* 0x000ee20000000800 */
[----:B-1----:R-:W-:-:S01]  /*f480*/  FADD.FTZ R4, R14, R25 ;  /* 0x000000190e047221 */ /* 0x002fc20000010000 */
[----:B------:R-:W-:-:S04]  /*f490*/  FADD.FTZ R42, R42, R73 ;  /* 0x000000492a2a7221 */ /* 0x000fc80000010000 */
[----:B------:R-:W-:Y:S02]  /*f4a0*/  FADD.FTZ R77, R77, R42 ;  /* 0x0000002a4d4d7221 */ /* 0x000fe40000010000 */
[----:B------:R-:W-:Y:S01]  /*f4b0*/  MUFU.EX2 R46, R46 ;  /* 0x0000002e002e7308 */ /* 0x000fe20000000800 */
[----:B--2---:R-:W-:-:S07]  /*f4c0*/  FADD.FTZ R15, R5, R4 ;  /* 0x00000004050f7221 */ /* 0x004fce0000010000 */
[----:B------:R-:W1:Y:S01]  /*f4d0*/  MUFU.EX2 R81, R81 ;  /* 0x0000005100517308 */ /* 0x000e620000000800 */
[----:B---3--:R-:W-:-:S07]  /*f4e0*/  FADD.FTZ R4, R20, R15 ;  /* 0x0000000f14047221 */ /* 0x008fce0000010000 */
[----:B------:R-:W2:Y:S08]  /*f4f0*/  MUFU.EX2 R13, R79 ;  /* 0x0000004f000d7308 */ /* 0x000eb00000000800 */
[----:B------:R-:W-:Y:S01]  /*f500*/  MUFU.EX2 R44, R44 ;  /* 0x0000002c002c7308 */ /* 0x000fe20000000800 */
[----:B-1----:R-:W-:-:S07]  /*f510*/  F2FP.SATFINITE.E4M3.F32.PACK_AB_MERGE_C R15, R81, R46, RZ ;  /* 0x0000002e510f723e */ /* 0x002fce00048070ff */
[----:B------:R-:W1:Y:S01]  /*f520*/  MUFU.EX2 R91, R91 ;  /* 0x0000005b005b7308 */ /* 0x000e620000000800 */
[C---:B--2---:R-:W-:Y:S01]  /*f530*/  F2FP.SATFINITE.E4M3.F32.PACK_AB_MERGE_C R20, R13.reuse, R20, RZ ;  /* 0x000000140d14723e */ /* 0x044fe200048070ff */
[----:B------:R-:W-:-:S03]  /*f540*/  FADD.FTZ R13, R13, R4 ;  /* 0x000000040d0d7221 */ /* 0x000fc60000010000 */
[----:B------:R-:W-:-:S03]  /*f550*/  F2FP.SATFINITE.E4M3.F32.PACK_AB_MERGE_C R137, R5, R14, R20 ;  /* 0x0000000e0589723e */ /* 0x000fc60004807014 */
[----:B------:R-:W2:Y:S08]  /*f560*/  MUFU.EX2 R6, R49 ;  /* 0x0000003100067308 */ /* 0x000eb00000000800 */
[----:B------:R-:W3:Y:S01]  /*f570*/  MUFU.EX2 R83, R83 ;  /* 0x0000005300537308 */ /* 0x000ee20000000800 */
[----:B-1----:R-:W-:Y:S01]  /*f580*/  F2FP.SATFINITE.E4M3.F32.PACK_AB_MERGE_C R138, R91, R44, R15 ;  /* 0x0000002c5b8a723e */ /* 0x002fe2000480700f */
[----:B------:R-:W-:-:S04]  /*f590*/  FADD.FTZ R44, R44, R77 ;  /* 0x0000004d2c2c7221 */ /* 0x000fc80000010000 */
[----:B------:R-:W-:Y:S02]  /*f5a0*/  FADD.FTZ R91, R91, R44 ;  /* 0x0000002c5b5b7221 */ /* 0x000fe40000010000 */
[----:B------:R-:W1:Y:S01]  /*f5b0*/  MUFU.EX2 R53, R53 ;  /* 0x0000003500357308 */ /* 0x000e620000000800 */
[----:B--2---:R-:W-:-:S01]  /*f5c0*/  FADD.FTZ R4, R6, R13 ;  /* 0x0000000d06047221 */ /* 0x004fc20000010000 */
[----:B------:R-:W-:Y:S01]  /*f5d0*/  IMAD.MOV.U32 R13, RZ, RZ, R90 ;  /* 0x000000ffff0d7224 */ /* 0x000fe200078e005a */
[----:B0-----:R-:W-:Y:S01]  /*f5e0*/  @P6 SHF.R.U32.HI R13, RZ, R27, R24 ;  /* 0x0000001bff0d6219 */ /* 0x001fe20000011618 */
[----:B------:R-:W-:-:S04]  /*f5f0*/  FADD.FTZ R46, R46, R91 ;  /* 0x0000005b2e2e7221 */ /* 0x000fc80000010000 */
[----:B------:R-:W0:Y:S01]  /*f600*/  MUFU.EX2 R48, R48 ;  /* 0x0000003000307308 */ /* 0x000e220000000800 */
[----:B---3--:R-:W-:-:S01]  /*f610*/  FADD.FTZ R4, R83, R4 ;  /* 0x0000000453047221 */ /* 0x008fc20000010000 */
[----:B------:R-:W-:-:S03]  /*f620*/  IMAD.IADD R88, R88, 0x1, R13 ;  /* 0x0000000158587824 */ /* 0x000fc600078e020d */
[----:B-1----:R-:W-:Y:S01]  /*f630*/  FADD.FTZ R5, R53, R4 ;  /* 0x0000000435057221 */ /* 0x002fe20000010000 */
[----:B------:R-:W-:Y:S01]  /*f640*/  VIADD R4, R89, 0xfffffffe ;  /* 0xfffffffe59047836 */ /* 0x000fe20000000000 */
[C---:B0-----:R-:W-:Y:S02]  /*f650*/  F2FP.SATFINITE.E4M3.F32.PACK_AB_MERGE_C R12, R48.reuse, R53, RZ ;  /* 0x00000035300c723e */ /* 0x041fe400048070ff */
[----:B------:R-:W-:-:S02]  /*f660*/  FADD.FTZ R5, R48, R5 ;  /* 0x0000000530057221 */ /* 0x000fc40000010000 */
[----:B------:R-:W-:Y:S01]  /*f670*/  F2FP.SATFINITE.E4M3.F32.PACK_AB_MERGE_C R139, R83, R6, R12 ;  /* 0x00000006538b723e */ /* 0x000fe2000480700c */
[----:B------:R-:W-:-:S01]  /*f680*/  FADD.FTZ R6, R81, R46 ;  /* 0x0000002e51067221 */ /* 0x000fc20000010000 */
        /* <DEDUP_REMOVED lines=14> */
.L_x_12376:
[----:B------:R-:W-:-:S06]  /*f770*/  UISETP.NE.AND UP0, UPT, UR5, 0x1, UPT ;  /* 0x000000010500788c */ /* 0x000fcc000bf05270 */
[----:B------:R-:W-:-:S05]  /*f780*/  PLOP3.LUT P1, PT, PT, PT, UP0, 0x80, 0x0 ;  /* 0x000000000000781c */ /* 0x000fca0003f2f008 */
[----:B------:R-:W-:-:S08]  /*f790*/  @UP0 ULDC.64 UR6, c[0x0][0x9e8] ;  /* 0x00027a0000060ab9 */ /* 0x000fd00000000a00 */
[----:B------:R-:W-:-:S05]  /*f7a0*/  @P1 IMAD.HI.U32 R14, R13, UR6, RZ ;  /* 0x000000060d0e1c27 */ /* 0x000fca000f8e00ff */
[----:B------:R-:W-:-:S07]  /*f7b0*/  @P1 SHF.R.U32.HI R13, RZ, UR7, R14 ;  /* 0x00000007ff0d1c19 */ /* 0x000fce000801160e */
.L_x_12377:
[----:B------:R-:W-:Y:S05]  /*f7c0*/  BSYNC B0 ;  /* 0x0000000000007941 */ /* 0x000fea0003800000 */
.L_x_12375:
[----:B------:R-:W-:-:S04]  /*f7d0*/  IMAD.U32 R14, RZ, RZ, UR5 ;  /* 0x00000005ff0e7e24 */ /* 0x000fc8000f8e00ff */
[----:B------:R-:W-:-:S05]  /*f7e0*/  IMAD R13, R13, R14, UR5 ;  /* 0x000000050d0d7e24 */ /* 0x000fca000f8e020e */
[----:B------:R-:W-:-:S07]  /*f7f0*/  VIMNMX R12, R12, R13, PT ;  /* 0x0000000d0c0c7248 */ /* 0x000fce0003fe0100 */
.L_x_12374:
[----:B------:R-:W2:Y:S01]  /*f800*/  LDL R14, [R1+0x44] ;  /* 0x00004400010e7983 */ /* 0x000ea20000100800 */
        /* <DEDUP_REMOVED lines=8> */
[----:B------:R-:W-:Y:S01]  /*f890*/  SHF.R.S32.HI R13, RZ, 0x7, R13 ;  /* 0x00000007ff0d7819 */ /* 0x000fe2000001140d */
[----:B------:R-:W-:Y:S01]  /*f8a0*/  BSSY B1, `(.L_x_12378) ;  /* 0x0000345000017945 */ /* 0x000fe20003800000 */
        /* <DEDUP_REMOVED lines=24> */
[----:B--2---:R-:W-:-:S04]  /*fa30*/  VIMNMX R14, R14, R13, !PT ;  /* 0x0000000d0e0e7248 */ /* 0x004fc80007fe0100 */
[----:B------:R-:W-:Y:S01]  /*fa40*/  ISETP.GE.AND P1, PT, R4, R14, PT ;  /* 0x0000000e0400720c */ /* 0x000fe20003f26270 */
[----:B------:R0:W-:-:S12]  /*fa50*/  STL [R1+0x2c], R14 ;  /* 0x00002c0e01007387 */ /* 0x0001d80000100800 */
[----:B0-----:R-:W-:Y:S05]  /*fa60*/  @!P1 BRA `(.L_x_12379) ;  /* 0x0000003000a09947 */ /* 0x001fea0003800000 */
[----:B------:R-:W-:Y:S01]  /*fa70*/  BSSY B0, `(.L_x_12380) ;  /* 0x0000323000007945 */ /* 0x000fe20003800000 */
        /* <DEDUP_REMOVED lines=24> */
.L_x_12401:
[----:B------:R-:W-:-:S05]  /*fc00*/  VIADD R21, R22, 0x1 ;  /* 0x0000000116157836 */ /* 0x000fca0000000000 */
[----:B------:R-:W-:-:S04]  /*fc10*/  ISETP.NE.AND P1, PT, R21, 0x2, PT ;  /* 0x000000021500780c */ /* 0x000fc80003f25270 */
[----:B------:R-:W-:Y:S02]  /*fc20*/  SEL R7, RZ, 0x1, P1 ;  /* 0x00000001ff077807 */ /* 0x000fe40000800000 */
[----:B------:R-:W-:Y:S02]  /*fc30*/  SEL R21, R21, RZ, P1 ;  /* 0x000000ff15157207 */ /* 0x000fe40000800000 */
[----:B------:R-:W-:Y:S01]  /*fc40*/  LOP3.LUT R20, R152, R7, RZ, 0x3c, !PT ;  /* 0x0000000798147212 */ /* 0x000fe200078e3cff */
[----:B------:R-:W-:Y:S06]  /*fc50*/  @!P0 BRA `(.L_x_12381) ;  /* 0x0000000000048947 */ /* 0x000fec0003800000 */
[----:B------:R-:W-:Y:S01]  /*fc60*/  BPT.TRAP 0x1 ;  /* 0x000000040000795c */ /* 0x000fe20000300000 */
.L_x_12381:
[----:B------:R-:W-:Y:S01]  /*fc70*/  IMAD R7, R21, 0x8, R16 ;  /* 0x0000000815077824 */ /* 0x000fe200078e0210 */
[----:B------:R-:W-:-:S04]  /*fc80*/  SHF.L.U32 R12, R20, 0x1f, RZ ;  /* 0x0000001f140c7819 */ /* 0x000fc800000006ff */
[----:B------:R0:W1:Y:S01]  /*fc90*/  SYNCS.PHASECHK.TRANS64.TRYWAIT P1, [R7+URZ+0x19c30], R12 ;  /* 0x019c300c070075a7 */ /* 0x000062000802017f */
[----:B------:R-:W-:Y:S05]  /*fca0*/  @!P0 BRA `(.L_x_12382) ;  /* 0x0000000000048947 */ /* 0x000fea0003800000 */
[----:B------:R-:W-:Y:S01]  /*fcb0*/  BPT.TRAP 0x1 ;  /* 0x000000040000795c */ /* 0x000fe20000300000 */
.L_x_12382:
[----:B------:R-:W2:Y:S01]  /*fcc0*/  LDL R13, [R1+0x24] ;  /* 0x00002400010d7983 */ /* 0x000ea20000100800 */
[----:B------:R-:W-:Y:S01]  /*fcd0*/  BSSY B2, `(.L_x_12383) ;  /* 0x0000006000027945 */ /* 0x000fe20003800000 */
[----:B------:R-:W-:Y:S02]  /*fce0*/  IMAD.MOV.U32 R15, RZ, RZ, -0x3ffffff0 ;  /* 0xc0000010ff0f7424 */ /* 0x000fe400078e00ff */
[----:B--2---:R-:W-:Y:S01]  /*fcf0*/  IMAD R14, R21, 0x300, R13 ;  /* 0x00000300150e7824 */ /* 0x004fe200078e020d */
[----:B-1----:R-:W-:Y:S06]  /*fd00*/  @P1 BRA `(.L_x_12384) ;  /* 0x0000000000081947 */ /* 0x002fec0003800000 */
[----:B------:R-:W1:Y:S02]  /*fd10*/  SYNCS.PHASECHK.TRANS64.TRYWAIT P1, [R7+URZ+0x19c30], R12 ;  /* 0x019c300c070075a7 */ /* 0x000e64000802017f */
[----:B-1----:R-:W-:Y:S05]  /*fd20*/  @!P1 BRA `(.L_x_12385) ;  /* 0x0000015000609947 */ /* 0x002fea0003800000 */
.L_x_12384:
[----:B------:R-:W-:Y:S05]  /*fd30*/  BSYNC B2 ;  /* 0x0000000000027941 */ /* 0x000fea0003800000 */
.L_x_12383:
[C---:B------:R-:W-:Y:S01]  /*fd40*/  R2UR UR6, R14.reuse ;  /* 0x000000000e0672ca */ /* 0x040fe200000e0000 */
[----:B------:R-:W-:Y:S01]  /*fd50*/  WARPGROUP.ARRIVE ;  /* 0x00000000000079c5 */ /* 0x000fe20000000000 */
[----:B------:R-:W-:Y:S01]  /*fd60*/  R2UR UR7, R15 ;  /* 0x000000000f0772ca */ /* 0x000fe200000e0000 */
[----:B01----:R-:W-:Y:S01]  /*fd70*/  VIADD R12, R14, 0x100 ;  /* 0x000001000e0c7836 */ /* 0x003fe20000000000 */
[----:B------:R-:W-:Y:S01]  /*fd80*/  R2UR UR4, R8 ;  /* 0x00000000080472ca */ /* 0x000fe200000e0000 */
[----:B------:R-:W-:Y:S01]  /*fd90*/  IMAD.MOV.U32 R13, RZ, RZ, -0x3ffffff0 ;  /* 0xc0000010ff0d7424 */ /* 0x000fe200078e00ff */
[----:B------:R-:W-:Y:S01]  /*fda0*/  R2UR UR5, R9 ;  /* 0x00000000090572ca */ /* 0x000fe200000e0000 */
[----:B------:R-:W-:Y:S01]  /*fdb0*/  VIADD R14, R14, 0x200 ;  /* 0x000002000e0e7836 */ /* 0x000fe20000000000 */
[----:B------:R-:W-:Y:S01]  /*fdc0*/  R2UR UR10, R12 ;  /* 0x000000000c0a72ca */ /* 0x000fe200000e0000 */
[----:B------:R-:W-:Y:S01]  /*fdd0*/  IMAD.MOV.U32 R15, RZ, RZ, -0x3ffffff0 ;  /* 0xc0000010ff0f7424 */ /* 0x000fe200078e00ff */
[----:B------:R-:W-:-:S02]  /*fde0*/  R2UR UR11, R13 ;  /* 0x000000000d0b72ca */ /* 0x000fc400000e0000 */
[----:B------:R-:W-:Y:S02]  /*fdf0*/  R2UR UR8, R156 ;  /* 0x000000009c0872ca */ /* 0x000fe400000e0000 */
[----:B------:R-:W-:Y:S02]  /*fe00*/  R2UR UR9, R157 ;  /* 0x000000009d0972ca */ /* 0x000fe400000e0000 */
[----:B------:R-:W-:Y:S02]  /*fe10*/  R2UR UR14, R14 ;  /* 0x000000000e0e72ca */ /* 0x000fe400000e0000 */
[----:B------:R-:W-:Y:S01]  /*fe20*/  R2UR UR15, R15 ;  /* 0x000000000f0f72ca */ /* 0x000fe200000e0000 */
[----:B------:R-:W-:Y:S01]  /*fe30*/  QGMMA.64x128x32.F32.E4M3.E4M3 R24, gdesc[UR4], RZ, !UPT, gsb0 ;  /* 0x01e00000041879f3 */ /* 0x000fe2000c0008ff */
        /* <DEDUP_REMOVED lines=11> */
.L_x_12386:
[----:B------:R-:W-:Y:S01]  /*fef0*/  SHF.L.U32 R12, R152, 0x1f, RZ ;  /* 0x0000001f980c7819 */ /* 0x000fe200000006ff */
[----:B------:R-:W-:-:S04]  /*ff00*/  IMAD R152, R22, 0x8, R16 ;  /* 0x0000000816987824 */ /* 0x000fc800078e0210 */
[----:B------:R0:W1:Y:S01]  /*ff10*/  SYNCS.PHASECHK.TRANS64.TRYWAIT P1, [R152+URZ+0x19c50], R12 ;  /* 0x019c500c980075a7 */ /* 0x000062000802017f */
[----:B------:R-:W-:Y:S05]  /*ff20*/  @!P0 BRA `(.L_x_12387) ;  /* 0x0000000000048947 */ /* 0x000fea0003800000 */
[----:B------:R-:W-:Y:S01]  /*ff30*/  BPT.TRAP 0x1 ;  /* 0x000000040000795c */ /* 0x000fe20000300000 */
.L_x_12387:
[----:B------:R-:W-:Y:S04]  /*ff40*/  BSSY B2, `(.L_x_12388) ;  /* 0x0000004000027945 */ /* 0x000fe80003800000 */
[----:B-1----:R-:W-:Y:S05]  /*ff50*/  @P1 BRA `(.L_x_12389) ;  /* 0x0000000000081947 */ /* 0x002fea0003800000 */
[----:B------:R-:W1:Y:S02]  /*ff60*/  SYNCS.PHASECHK.TRANS64.TRYWAIT P1, [R152+URZ+0x19c50], R12 ;  /* 0x019c500c980075a7 */ /* 0x000e64000802017f */
[----:B-1----:R-:W-:Y:S05]  /*ff70*/  @!P1 BRA `(.L_x_12390) ;  /* 0x0000014c00e09947 */ /* 0x002fea0003800000 */
.L_x_12389:
[----:B------:R-:W-:Y:S05]  /*ff80*/  BSYNC B2 ;  /* 0x0000000000027941 */ /* 0x000fea0003800000 */
.L_x_12388:
[----:B01----:R-:W-:Y:S01]  /*ff90*/  VIADD R12, R16, 0x3000 ;  /* 0x00003000100c7836 */ /* 0x003fe20000000000 */
[----:B------:R-:W-:Y:S01]  /*ffa0*/  WARPGROUP.ARRIVE ;  /* 0x00000000000079c5 */ /* 0x000fe20000000000 */
[----:B------:R-:W-:Y:S02]  /*ffb0*/  IMAD.MOV.U32 R13, RZ, RZ, 0x40000040 ;  /* 0x40000040ff0d7424 */ /* 0x000fe400078e00ff */
[----:B------:R-:W-:Y:S01]  /*ffc0*/  IMAD.MOV.U32 R15, RZ, RZ, 0x40000040 ;  /* 0x40000040ff0f7424 */ /* 0x000fe200078e00ff */
[----:B------:R-:W-:Y:S02]  /*ffd0*/  SHF.R.U32.HI R12, RZ, 0x4, R12 ;  /* 0x00000004ff0c7819 */ /* 0x000fe4000001160c */
[----:B------:R-:W-:Y:S01]  /*ffe0*/  R2UR UR7, R13 ;  /* 0x000000000d0772ca */ /* 0x000fe200000e0000 */
[----:B------:R-:W-:Y:S01]  /*fff0*/  IMAD.MOV.U32 R13, RZ, RZ, 0x40000040 ;  /* 0x40000040ff0d7424 */ /* 0x000fe200078e00ff */
[----:B------:R-:W-:-:S04]  /*10000*/  LOP3.LUT R12, R12, 0x3fff, RZ, 0xc0, !PT ;  /* 0x00003fff0c0c7812 */ /* 0x000fc800078ec0ff */
[----:B------:R-:W-:-:S05]  /*10010*/  LOP3.LUT R12, R12, 0x10000, RZ, 0xfc, !PT ;  /* 0x000100000c0c7812 */ /* 0x000fca00078efcff */
[----:B------:R-:W-:-:S04]  /*10020*/  IMAD R12, R22, 0x300, R12 ;  /* 0x00000300160c7824 */ /* 0x000fc800078e020c */
[C---:B------:R-:W-:Y:S01]  /*10030*/  VIADD R14, R12.reuse, 0x2 ;  /* 0x000000020c0e7836 */ /* 0x040fe20000000000 */
[----:B------:R-:W-:-:S13]  /*10040*/  R2UR UR6, R12 ;  /* 0x000000000c0672ca */ /* 0x000fda00000e0000 */
        /* <DEDUP_REMOVED lines=22> */
.L_x_12391:
[----:B------:R-:W2:Y:S01]  /*101b0*/  LDL R15, [R1+0x20] ;  /* 0x00002000010f7983 */ /* 0x000ea20000100800 */
[----:B------:R-:W0:Y:S03]  /*101c0*/  LDC R12, c[0x0][0x448] ;  /* 0x00011200ff0c7b82 */ /* 0x000e260000000800 */
[----:B------:R-:W2:Y:S04]  /*101d0*/  LDL R14, [R1+0x40] ;  /* 0x00004000010e7983 */ /* 0x000ea80000100800 */
[----:B------:R-:W3:Y:S04]  /*101e0*/  LDL R141, [R1+0x4] ;  /* 0x00000400018d7983 */ /* 0x000ee80000100800 */
[----:B------:R-:W4:Y:S01]  /*101f0*/  LDL R142, [R1] ;  /* 0x00000000018e7983 */ /* 0x000f220000100800 */
[----:B0-----:R-:W-:-:S13]  /*10200*/  ISETP.NE.AND P1, PT, R12, 0x1, PT ;  /* 0x000000010c00780c */ /* 0x001fda0003f25270 */
[----:B------:R-:W0:Y:S08]  /*10210*/  @P1 LDC R13, c[0x0][0x44c] ;  /* 0x00011300ff0d1b82 */ /* 0x000e300000000800 */
[----:B------:R-:W1:Y:S01]  /*10220*/  @P1 LDC R12, c[0x0][0x450] ;  /* 0x00011400ff0c1b82 */ /* 0x000e620000000800 */
[----:B------:R-:W-:Y:S01]  /*10230*/  VIADD R7, R7, 0x19c40 ;  /* 0x00019c4007077836 */ /* 0x000fe20000000000 */
[----:B------:R-:W-:Y:S01]  /*10240*/  UISETP.NE.AND UP0, UPT, UR39, URZ, UPT ;  /* 0x0000003f2700728c */ /* 0x000fe2000bf05270 */
[----:B--2---:R-:W-:-:S04]  /*10250*/  IMAD.IADD R14, R14, 0x1, R15 ;  /* 0x000000010e0e7824 */ /* 0x004fc800078e020f */
[----:B0-----:R-:W-:-:S05]  /*10260*/  @P1 IMAD.HI.U32 R13, R14, R13, RZ ;  /* 0x0000000d0e0d1227 */ /* 0x001fca00078e00ff */
[----:B-1----:R-:W-:-:S05]  /*10270*/  @P1 SHF.R.U32.HI R14, RZ, R12, R13 ;  /* 0x0000000cff0e1219 */ /* 0x002fca000001160d */
[----:B------:R-:W0:Y:S01]  /*10280*/  SHFL.IDX PT, R139, R14, RZ, 0x1c1f ;  /* 0x001c1fff0e8b7589 */ /* 0x000e2200000e0000 */
[----:B---3--:R-:W-:Y:S01]  /*10290*/  PRMT R7, R141, 0x654, R7 ;  /* 0x000006548d077816 */ /* 0x008fe20000000007 */
[----:B------:R-:W-:Y:S01]  /*102a0*/  IMAD.SHL.U32 R15, R4, 0x80, RZ ;  /* 0x00000080040f7824 */ /* 0x000fe200078e00ff */
[----:B------:R-:W-:Y:S02]  /*102b0*/  PLOP3.LUT P1, PT, PT, PT, UP0, 0x40, 0x0 ;  /* 0x000000000000781c */ /* 0x000fe40003f2e808 */
[----:B------:R1:W-:Y:S02]  /*102c0*/  SYNCS.ARRIVE.TRANS64.RED.A1T0 RZ, [R7+URZ], RZ ;  /* 0x000000ff07ff79a7 */ /* 0x0003e4000810043f */
[----:B------:R-:W-:Y:S01]  /*102d0*/  IADD3 R136, -R154, 0x1, -R15 ;  /* 0x000000019a887810 */ /* 0x000fe20007ffe90f */
[----:B-1----:R-:W-:-:S03]  /*102e0*/  IMAD.U32 R7, RZ, RZ, UR44 ;  /* 0x0000002cff077e24 */ /* 0x002fc6000f8e00ff */
[----:B----4-:R-:W-:Y:S02]  /*102f0*/  IADD3 R136, -R155, R136, R142 ;  /* 0x000000889b887210 */ /* 0x010fe40007ffe18e */
[----:B------:R-:W-:-:S05]  /*10300*/  LOP3.LUT R22, RZ, R7, RZ, 0x33, !PT ;  /* 0x00000007ff167212 */ /* 0x000fca00078e33ff */
[----:B------:R-:W-:Y:S02]  /*10310*/  IMAD.IADD R22, R22, 0x1, R136 ;  /* 0x0000000116167824 */ /* 0x000fe400078e0288 */
[----:B------:R-:W-:Y:S02]  /*10320*/  VIADD R136, R136, UR38 ;  /* 0x0000002688887c36 */ /* 0x000fe40008000000 */
        /* <DEDUP_REMOVED lines=15> */
.L_x_12394:
[----:B------:R-:W-:-:S05]  /*10420*/  IMAD.U32 R140, RZ, RZ, UR41 ;  /* 0x00000029ff8c7e24 */ /* 0x000fca000f8e00ff */
[----:B------:R-:W-:-:S13]  /*10430*/  ISETP.NE.AND P1, PT, R140, 0x1, PT ;  /* 0x000000018c00780c */ /* 0x000fda0003f25270 */
[----:B------:R-:W0:Y:S02]  /*10440*/  @P1 LDC.64 R12, c[0x0][0x9e8] ;  /* 0x00027a00ff0c1b82 */ /* 0x000e240000000a00 */
[----:B0-----:R-:W-:-:S05]  /*10450*/  @P1 IMAD.HI.U32 R12, R139, R12, RZ ;  /* 0x0000000c8b0c1227 */ /* 0x001fca00078e00ff */
[----:B------:R-:W-:-:S07]  /*10460*/  @P1 SHF.R.U32.HI R139, RZ, R13, R12 ;  /* 0x0000000dff8b1219 */ /* 0x000fce000001160c */
.L_x_12395:
[----:B------:R-:W-:Y:S05]  /*10470*/  BSYNC B2 ;  /* 0x0000000000027941 */ /* 0x000fea0003800000 */
.L_x_12393:
[----:B------:R-:W-:-:S04]  /*10480*/  IMAD R139, R139, R140, -R15 ;  /* 0x0000008c8b8b7224 */ /* 0x000fc800078e0a0f */
[----:B------:R-:W-:-:S05]  /*10490*/  IMAD.IADD R139, R139, 0x1, -R154 ;  /* 0x000000018b8b7824 */ /* 0x000fca00078e0a9a */
[----:B------:R-:W-:Y:S02]  /*104a0*/  VIMNMX R138, R138, R139, !PT ;  /* 0x0000008b8a8a7248 */ /* 0x000fe40007fe0100 */
[----:B------:R-:W-:-:S07]  /*104b0*/  VIADDMNMX R137, R139, R140, R137, PT ;  /* 0x0000008c8b897246 */ /* 0x000fce0003800189 */
.L_x_12392:
[----:B------:R-:W-:Y:S01]  /*104c0*/  ISETP.GT.AND P1, PT, R4, -0x1, PT ;  /* 0xffffffff0400780c */ /* 0x000fe20003f24270 */
[----:B------:R-:W0:Y:S01]  /*104d0*/  SHFL.IDX PT, R14, R14, 0x1, 0x1c1f ;  /* 0x003c1f000e0e7f89 */ /* 0x000e2200000e0000 */
[----:B------:R-:W-:Y:S02]  /*104e0*/  UISETP.NE.AND UP0, UPT, UR39, URZ, UPT ;  /* 0x0000003f2700728c */ /* 0x000fe4000bf05270 */
[C---:B------:R-:W-:Y:S02]  /*104f0*/  ISETP.GT.AND P4, PT, R138.reuse, RZ, P1 ;  /* 0x000000ff8a00720c */ /* 0x040fe40000f84270 */
[C---:B------:R-:W-:Y:S02]  /*10500*/  ISETP.GT.AND P3, PT, R138.reuse, 0x1, P1 ;  /* 0x000000018a00780c */ /* 0x040fe40000f64270 */
[----:B------:R-:W-:Y:S02]  /*10510*/  ISETP.LT.OR P4, PT, R137, 0x1, P4 ;  /* 0x000000018900780c */ /* 0x000fe40002781670 */
[----:B------:R-:W-:-:S02]  /*10520*/  ISETP.GT.AND P5, PT, R138, 0x8, P1 ;  /* 0x000000088a00780c */ /* 0x000fc40000fa4270 */
[----:B------:R-:W-:Y:S02]  /*10530*/  FSEL R24, R24, -INF , !P4 ;  /* 0xff80000018187808 */ /* 0x000fe40006000000 */
[C---:B------:R-:W-:Y:S02]  /*10540*/  ISETP.GT.AND P4, PT, R138.reuse, 0x10, P1 ;  /* 0x000000108a00780c */ /* 0x040fe40000f84270 */
[----:B------:R-:W-:Y:S02]  /*10550*/  ISETP.GT.AND P2, PT, R138, 0x9, P1 ;  /* 0x000000098a00780c */ /* 0x000fe40000f44270 */
[C---:B------:R-:W-:Y:S02]  /*10560*/  ISETP.LT.OR P4, PT, R137.reuse, 0x11, P4 ;  /* 0x000000118900780c */ /* 0x040fe40002781670 */
[----:B------:R-:W-:Y:S02]  /*10570*/  ISETP.LT.OR P3, PT, R137, 0x2, P3 ;  /* 0x000000028900780c */ /* 0x000fe40001f61670 */
[----:B------:R-:W-:-:S02]  /*10580*/  FSEL R32, R32, -INF , !P4 ;  /* 0xff80000020207808 */ /* 0x000fc40006000000 */
[----:B------:R-:W-:Y:S01]  /*10590*/  ISETP.GT.AND P4, PT, R138, 0x20, P1 ;  /* 0x000000208a00780c */ /* 0x000fe20000f84270 */
[--C-:B0-----:R-:W-:Y:S01]  /*105a0*/  IMAD.IADD R136, R136, 0x1, R14.reuse ;  /* 0x0000000188887824 */ /* 0x101fe200078e020e */
[C---:B------:R-:W-:Y:S01]  /*105b0*/  ISETP.LT.OR P5, PT, R137.reuse, 0x9, P5 ;  /* 0x000000098900780c */ /* 0x040fe20002fa1670 */
[----:B------:R-:W-:Y:S01]  /*105c0*/  IMAD.IADD R22, R22, 0x1, R14 ;  /* 0x0000000116167824 */ /* 0x000fe200078e020e */
[C---:B------:R-:W-:Y:S02]  /*105d0*/  ISETP.LT.OR P2, PT, R137.reuse, 0xa, P2 ;  /* 0x0000000a8900780c */ /* 0x040fe40001741670 */
[----:B------:R-:W-:Y:S02]  /*105e0*/  ISETP.LT.OR P4, PT, R137, 0x21, P4 ;  /* 0x000000218900780c */ /* 0x000fe40002781670 */
[----:B------:R-:W-:Y:S02]  /*105f0*/  FSEL R25, R25, -INF , !P3 ;  /* 0xff80000019197808 */ /* 0x000fe40005800000 */
[----:B------:R-:W-:-:S02]  /*10600*/  FSEL R28, R28, -INF , !P5 ;  /* 0xff8000001c1c7808 */ /* 0x000fc40006800000 */
[----:B------:R-:W-:Y:S02]  /*10610*/  FSEL R29, R29, -INF , !P2 ;  /* 0xff8000001d1d7808 */ /* 0x000fe40005000000 */
[C---:B------:R-:W-:Y:S02]  /*10620*/  ISETP.GT.AND P3, PT, R138.reuse, 0x11, P1 ;  /* 0x000000118a00780c */ /* 0x040fe40000f64270 */
[C---:B------:R-:W-:Y:S02]  /*10630*/  ISETP.GT.AND P5, PT, R138.reuse, 0x18, P1 ;  /* 0x000000188a00780c */ /* 0x040fe40000fa4270 */
[----:B------:R-:W-:Y:S02]  /*10640*/  ISETP.GT.AND P2, PT, R138, 0x19, P1 ;  /* 0x000000198a00780c */ /* 0x000fe40000f44270 */
[----:B------:R-:W-:Y:S02]  /*10650*/  FSEL R40, R40, -INF , !P4 ;  /* 0xff80000028287808 */ /* 0x000fe40006000000 */
[----:B------:R-:W-:-:S02]  /*10660*/  ISETP.GT.AND P4, PT, R138, 0x30, P1 ;  /* 0x000000308a00780c */ /* 0x000fc40000f84270 */
[C---:B------:R-:W-:Y:S02]  /*10670*/  ISETP.LT.OR P3, PT, R137.reuse, 0x12, P3 ;  /* 0x000000128900780c */ /* 0x040fe40001f61670 */
[C---:B------:R-:W-:Y:S02]  /*10680*/  ISETP.LT.OR P5, PT, R137.reuse, 0x19, P5 ;  /* 0x000000198900780c */ /* 0x040fe40002fa1670 */
        /* <DEDUP_REMOVED lines=57> */
[----:B------:R-:W-:-:S02]  /*10a20*/  PLOP3.LUT P4, PT, PT, PT, UP0, 0x40, 0x0 ;  /* 0x000000000000781c */ /* 0x000fc40003f8e808 */
[C---:B------:R-:W-:Y:S02]  /*10a30*/  ISETP.LT.OR P3, PT, R137.reuse, 0x62, P3 ;  /* 0x000000628900780c */ /* 0x040fe40001f61670 */
[C---:B------:R-:W-:Y:S02]  /*10a40*/  ISETP.LT.OR P5, PT, R137.reuse, 0x69, P5 ;  /* 0x000000698900780c */ /* 0x040fe40002fa1670 */
[----:B------:R-:W-:Y:S02]  /*10a50*/  ISETP.LT.OR P2, PT, R137, 0x6a, P2 ;  /* 0x0000006a8900780c */ /* 0x000fe40001741670 */
[----:B------:R-:W-:Y:S02]  /*10a60*/  FSEL R73, R73, -INF , !P3 ;  /* 0xff80000049497808 */ /* 0x000fe40005800000 */
[----:B------:R-:W-:Y:S02]  /*10a70*/  FSEL R76, R76, -INF , !P5 ;  /* 0xff8000004c4c7808 */ /* 0x000fe40006800000 */
[----:B------:R-:W-:-:S02]  /*10a80*/  FSEL R77, R77, -INF , !P2 ;  /* 0xff8000004d4d7808 */ /* 0x000fc40005000000 */
[C---:B------:R-:W-:Y:S02]  /*10a90*/  ISETP.GT.AND P3, PT, R138.reuse, 0x71, P1 ;  /* 0x000000718a00780c */ /* 0x040fe40000f64270 */
[C---:B------:R-:W-:Y:S02]  /*10aa0*/  ISETP.GT.AND P5, PT, R138.reuse, 0x78, P1 ;  /* 0x000000788a00780c */ /* 0x040fe40000fa4270 */
[----:B------:R-:W-:Y:S02]  /*10ab0*/  ISETP.GT.AND P2, PT, R138, 0x79, P1 ;  /* 0x000000798a00780c */ /* 0x000fe40000f44270 */
[C---:B------:R-:W-:Y:S02]  /*10ac0*/  ISETP.LT.OR P3, PT, R137.reuse, 0x72, P3 ;  /* 0x000000728900780c */ /* 0x040fe40001f61670 */
[C---:B------:R-:W-:Y:S02]  /*10ad0*/  ISETP.LT.OR P5, PT, R137.reuse, 0x79, P5 ;  /* 0x000000798900780c */ /* 0x040fe40002fa1670 */
[----:B------:R-:W-:-:S02]  /*10ae0*/  ISETP.LT.OR P2, PT, R137, 0x7a, P2 ;  /* 0x0000007a8900780c */ /* 0x000fc40001741670 */
[----:B------:R-:W-:Y:S02]  /*10af0*/  FSEL R81, R81, -INF , !P3 ;  /* 0xff80000051517808 */ /* 0x000fe40005800000 */
[----:B------:R-:W-:Y:S02]  /*10b00*/  FSEL R84, R84, -INF , !P5 ;  /* 0xff80000054547808 */ /* 0x000fe40006800000 */
[----:B------:R-:W-:Y:S01]  /*10b10*/  FSEL R85, R85, -INF , !P2 ;  /* 0xff80000055557808 */ /* 0x000fe20005000000 */
        /* <DEDUP_REMOVED lines=13> */
.L_x_12398:
[----:B------:R-:W-:-:S05]  /*10bf0*/  IMAD.U32 R137, RZ, RZ, UR41 ;  /* 0x00000029ff897e24 */ /* 0x000fca000f8e00ff */
[----:B------:R-:W-:-:S13]  /*10c00*/  ISETP.NE.AND P2, PT, R137, 0x1, PT ;  /* 0x000000018900780c */ /* 0x000fda0003f45270 */
[----:B------:R-:W0:Y:S02]  /*10c10*/  @P2 LDC.64 R12, c[0x0][0x9e8] ;  /* 0x00027a00ff0c2b82 */ /* 0x000e240000000a00 */
[----:B0-----:R-:W-:-:S05]  /*10c20*/  @P2 IMAD.HI.U32 R12, R14, R12, RZ ;  /* 0x0000000c0e0c2227 */ /* 0x001fca00078e00ff */
[----:B------:R-:W-:-:S07]  /*10c30*/  @P2 SHF.R.U32.HI R14, RZ, R13, R12 ;  /* 0x0000000dff0e2219 */ /* 0x000fce000001160c */
.L_x_12399:
[----:B------:R-:W-:Y:S05]  /*10c40*/  BSYNC B2 ;  /* 0x0000000000027941 */ /* 0x000fea0003800000 */
.L_x_12397:
[----:B------:R-:W-:-:S04]  /*10c50*/  IMAD R14, R14, R137, -R15 ;  /* 0x000000890e0e7224 */ /* 0x000fc800078e0a0f */
[----:B------:R-:W-:-:S05]  /*10c60*/  IMAD.IADD R14, R14, 0x1, -R154 ;  /* 0x000000010e0e7824 */ /* 0x000fca00078e0a9a */
[----:B------:R-:W-:Y:S02]  /*10c70*/  VIMNMX R22, R22, R14, !PT ;  /* 0x0000000e16167248 */ /* 0x000fe40007fe0100 */
[----:B------:R-:W-:-:S07]  /*10c80*/  VIADDMNMX R136, R14, R137, R136, PT ;  /* 0x000000890e887246 */ /* 0x000fce0003800188 */
.L_x_12396:
[----:B------:R-:W-:Y:S02]  /*10c90*/  FMNMX.FTZ R12, R24, R3, !PT ;  /* 0x00000003180c7209 */ /* 0x000fe40007810000 */
[C---:B------:R-:W-:Y:S02]  /*10ca0*/  ISETP.GT.AND P2, PT, R22.reuse, 0x1, P1 ;  /* 0x000000011600780c */ /* 0x040fe40000f44270 */
[----:B------:R-:W-:Y:S02]  /*10cb0*/  FMNMX.FTZ R12, R25, R12, !PT ;  /* 0x0000000c190c7209 */ /* 0x000fe40007810000 */
[----:B------:R-:W-:Y:S02]  /*10cc0*/  ISETP.GT.AND P3, PT, R22, 0x8, P1 ;  /* 0x000000081600780c */ /* 0x000fe40000f64270 */
[----:B------:R-:W-:Y:S02]  /*10cd0*/  FMNMX.FTZ R12, R28, R12, !PT ;  /* 0x0000000c1c0c7209 */ /* 0x000fe40007810000 */
[----:B------:R-:W-:-:S02]  /*10ce0*/  ISETP.GT.AND P4, PT, R22, 0x9, P1 ;  /* 0x000000091600780c */ /* 0x000fc40000f84270 */
[----:B------:R-:W-:Y:S02]  /*10cf0*/  FMNMX.FTZ R12, R29, R12, !PT ;  /* 0x0000000c1d0c7209 */ /* 0x000fe40007810000 */
[----:B------:R-:W-:Y:S02]  /*10d00*/  ISETP.LT.OR P2, PT, R136, 0x2, P2 ;  /* 0x000000028800780c */ /* 0x000fe40001741670 */
[----:B------:R-:W-:Y:S02]  /*10d10*/  FMNMX.FTZ R12, R32, R12, !PT ;  /* 0x0000000c200c7209 */ /* 0x000fe40007810000 */
[C---:B------:R-:W-:Y:S02]  /*10d20*/  ISETP.LT.OR P3, PT, R136.reuse, 0x9, P3 ;  /* 0x000000098800780c */ /* 0x040fe40001f61670 */
[----:B------:R-:W-:Y:S02]  /*10d30*/  ISETP.LT.OR P4, PT, R136, 0xa, P4 ;  /* 0x0000000a8800780c */ /* 0x000fe40002781670 */
[----:B------:R-:W-:-:S02]  /*10d40*/  FMNMX.FTZ R12, R33, R12, !PT ;  /* 0x0000000c210c7209 */ /* 0x000fc40007810000 */
[----:B------:R-:W-:Y:S02]  /*10d50*/  FSEL R27, R27, -INF , !P2 ;  /* 0xff8000001b1b7808 */ /* 0x000fe40005000000 */
[----:B------:R-:W-:Y:S02]  /*10d60*/  FSEL R30, R30, -INF , !P3 ;  /* 0xff8000001e1e7808 */ /* 0x000fe40005800000 */
[----:B------:R-:W-:Y:S02]  /*10d70*/  FSEL R31, R31, -INF , !P4 ;  /* 0xff8000001f1f7808 */ /* 0x000fe40006000000 */
[C---:B------:R-:W-:Y:S02]  /*10d80*/  ISETP.GT.AND P5, PT, R22.reuse, 0x10, P1 ;  /* 0x000000101600780c */ /* 0x040fe40000fa4270 */
[C---:B------:R-:W-:Y:S02]  /*10d90*/  ISETP.GT.AND P2, PT, R22.reuse, 0x11, P1 ;  /* 0x000000111600780c */ /* 0x040fe40000f44270 */
[----:B------:R-:W-:-:S02]  /*10da0*/  ISETP.GT.AND P3, PT, R22, 0x18, P1 ;  /* 0x000000181600780c */ /* 0x000fc40000f64270 */
[----:B------:R-:W-:Y:S02]  /*10db0*/  ISETP.GT.AND P4, PT, R22, 0x19, P1 ;  /* 0x000000191600780c */ /* 0x000fe40000f84270 */
[----:B------:R-:W-:Y:S02]  /*10dc0*/  LOP3.LUT R17, R17, 0xefffffff, RZ, 0xc0, !PT ;  /* 0xefffffff11117812 */ /* 0x000fe400078ec0ff */
[----:B------:R-:W-:Y:S02]  /*10dd0*/  FMNMX.FTZ R12, R36, R12, !PT ;  /* 0x0000000c240c7209 */ /* 0x000fe40007810000 */
[C---:B------:R-:W-:Y:S02]  /*10de0*/  ISETP.LT.OR P5, PT, R136.reuse, 0x11, P5 ;  /* 0x000000118800780c */ /* 0x040fe40002fa1670 */
[C---:B------:R-:W-:Y:S02]  /*10df0*/  ISETP.LT.OR P2, PT, R136.reuse, 0x12, P2 ;  /* 0x000000128800780c */ /* 0x040fe40001741670 */
[----:B------:R-:W-:-:S02]  /*10e00*/  ISETP.LT.OR P3, PT, R136, 0x19, P3 ;  /* 0x000000198800780c */ /* 0x000fc40001f61670 */
[----:B------:R-:W-:Y:S02]  /*10e10*/  ISETP.LT.OR P4, PT, R136, 0x1a, P4 ;  /* 0x0000001a8800780c */ /* 0x000fe40002781670 */
[----:B------:R-:W-:Y:S02]  /*10e20*/  @P0 LOP3.LUT R17, R17, 0x10000000, RZ, 0xfc, !PT ;  /* 0x1000000011110812 */ /* 0x000fe400078efcff */
[----:B------:R-:W-:Y:S02]  /*10e30*/  ISETP.GT.AND P0, PT, R22, 0x60, P1 ;  /* 0x000000601600780c */ /* 0x000fe40000f04270 */
[----:B------:R-:W-:Y:S02]  /*10e40*/  FMNMX.FTZ R12, R37, R12, !PT ;  /* 0x0000000c250c7209 */ /* 0x000fe40007810000 */
[----:B------:R-:W-:Y:S02]  /*10e50*/  FSEL R34, R34, -INF , !P5 ;  /* 0xff80000022227808 */ /* 0x000fe40006800000 */
[----:B------:R-:W-:-:S02]  /*10e60*/  FSEL R35, R35, -INF , !P2 ;  /* 0xff80000023237808 */ /* 0x000fc40005000000 */
[----:B------:R-:W-:Y:S02]  /*10e70*/  FSEL R38, R38, -INF , !P3 ;  /* 0xff80000026267808 */ /* 0x000fe40005800000 */
[----:B------:R-:W-:Y:S02]  /*10e80*/  FSEL R39, R39, -INF , !P4 ;  /* 0xff80000027277808 */ /* 0x000fe40006000000 */
        /* <DEDUP_REMOVED lines=8> */
[----:B------:R-:W-:Y:S02]  /*10f10*/  ISETP.LT.OR P4, PT, R136, 0x2a, P4 ;  /* 0x0000002a8800780c */ /* 0x000fe40002781670 */
[----:B------:R-:W-:-:S02]  /*10f20*/  FMNMX.FTZ R12, R41, R12, !PT ;  /* 0x0000000c290c7209 */ /* 0x000fc40007810000 */
[----:B------:R-:W-:Y:S02]  /*10f30*/  LOP3.LUT R17, R17, 0x7fffffff, RZ, 0xc0, !PT ;  /* 0x7fffffff11117812 */ /* 0x000fe400078ec0ff */
        /* <DEDUP_REMOVED lines=8> */
[----:B------:R-:W-:Y:S02]  /*10fc0*/  FMNMX.FTZ R12, R44, R12, !PT ;  /* 0x0000000c2c0c7209 */ /* 0x000fe40007810000 */
[----:B------:R-:W-:Y:S02]  /*10fd0*/  @P0 LOP3.LUT R17, R17, 0x80000000, RZ, 0xfc, !PT ;  /* 0x8000000011110812 */ /* 0x000fe400078efcff */
[----:B------:R-:W-:-:S02]  /*10fe0*/  ISETP.GT.AND P0, PT, R22, 0x78, P1 ;  /* 0x000000781600780c */ /* 0x000fc40000f04270 */
        /* <DEDUP_REMOVED lines=9> */
[----:B------:R-:W-:Y:S02]  /*11080*/  FMNMX.FTZ R12, R48, R12, !PT ;  /* 0x0000000c300c7209 */ /* 0x000fe40007810000 */
[C---:B------:R-:W-:Y:S02]  /*11090*/  ISETP.GT.AND P5, PT, R22.reuse, 0x40, P1 ;  /* 0x000000401600780c */ /* 0x040fe40000fa4270 */
[----:B------:R-:W-:-:S02]  /*110a0*/  ISETP.GT.AND P2, PT, R22, 0x41, P1 ;  /* 0x000000411600780c */ /* 0x000fc40000f44270 */
[C---:B------:R-:W-:Y:S02]  /*110b0*/  ISETP.GT.AND P3, PT, R22.reuse, 0x48, P1 ;  /* 0x000000481600780c */ /* 0x040fe40000f64270 */
[----:B------:R-:W-:Y:S02]  /*110c0*/  ISETP.GT.AND P4, PT, R22, 0x49, P1 ;  /* 0x000000491600780c */ /* 0x000fe40000f84270 */
[----:B------:R-:W-:Y:S02]  /*110d0*/  LOP3.LUT R17, R17, 0xfffffffd, RZ, 0xc0, !PT ;  /* 0xfffffffd11117812 */ /* 0x000fe400078ec0ff */
[----:B------:R-:W-:Y:S02]  /*110e0*/  FMNMX.FTZ R12, R49, R12, !PT ;  /* 0x0000000c310c7209 */ /* 0x000fe40007810000 */
[C---:B------:R-:W-:Y:S02]  /*110f0*/  ISETP.LT.OR P5, PT, R136.reuse, 0x41, P5 ;  /* 0x000000418800780c */ /* 0x040fe40002fa1670 */
[----:B------:R-:W-:-:S02]  /*11100*/  ISETP.LT.OR P2, PT, R136, 0x42, P2 ;  /* 0x000000428800780c */ /* 0x000fc40001741670 */
[C---:B------:R-:W-:Y:S02]  /*11110*/  ISETP.LT.OR P3, PT, R136.reuse, 0x49, P3 ;  /* 0x000000498800780c */ /* 0x040fe40001f61670 */
[----:B------:R-:W-:Y:S02]  /*11120*/  ISETP.LT.OR P4, PT, R136, 0x4a, P4 ;  /* 0x0000004a8800780c */ /* 0x000fe40002781670 */
[----:B------:R-:W-:Y:S02]  /*11130*/  @P0 LOP3.LUT R17, R17, 0x2, RZ, 0xfc, !PT ;  /* 0x0000000211110812 */ /* 0x000fe400078efcff */
[----:B------:R-:W-:Y:S02]  /*11140*/  ISETP.GT.AND P0, PT, R22, RZ, P1 ;  /* 0x000000ff1600720c */ /* 0x000fe40000f04270 */
        /* <DEDUP_REMOVED lines=9> */
[----:B------:R-:W-:Y:S02]  /*111e0*/  FMNMX.FTZ R12, R53, R12, !PT ;  /* 0x0000000c350c7209 */ /* 0x000fe40007810000 */
        /* <DEDUP_REMOVED lines=14> */
[C---:B------:R-:W-:Y:S02]  /*112d0*/  ISETP.GT.AND P6, PT, R22.reuse, 0x71, P1 ;  /* 0x000000711600780c */ /* 0x040fe40000fc4270 */
[----:B------:R-:W-:-:S02]  /*112e0*/  ISETP.GT.AND P1, PT, R22, 0x79, P1 ;  /* 0x000000791600780c */ /* 0x000fc40000f24270 */
[----:B------:R-:W-:Y:S02]  /*112f0*/  FMNMX.FTZ R12, R57, R12, !PT ;  /* 0x0000000c390c7209 */ /* 0x000fe40007810000 */
[----:B------:R-:W-:Y:S02]  /*11300*/  @P0 LOP3.LUT R17, R17, 0x20, RZ, 0xfc, !PT ;  /* 0x0000002011110812 */ /* 0x000fe400078efcff */
[----:B------:R-:W-:Y:S02]  /*11310*/  FMNMX.FTZ R12, R60, R12, !PT ;  /* 0x0000000c3c0c7209 */ /* 0x000fe40007810000 */
[----:B------:R-:W-:Y:S02]  /*11320*/  LOP3.LUT P0, RZ, R17, 0x80000000, RZ, 0xc0, !PT ;  /* 0x8000000011ff7812 */ /* 0x000fe4000780c0ff */
[----:B------:R-:W-:Y:S02]  /*11330*/  FMNMX.FTZ R12, R61, R12, !PT ;  /* 0x0000000c3d0c7209 */ /* 0x000fe40007810000 */
[----:B------:R-:W-:-:S02]  /*11340*/  LOP3.LUT R17, R17, 0xfffffff7, RZ, 0xc0, !PT ;  /* 0xfffffff711117812 */ /* 0x000fc400078ec0ff */
[----:B------:R-:W-:Y:S02]  /*11350*/  ISETP.LT.OR P0, PT, R136, 0x61, P0 ;  /* 0x000000618800780c */ /* 0x000fe40000701670 */
[----:B------:R-:W-:Y:S02]  /*11360*/  FMNMX.FTZ R12, R64, R12, !PT ;  /* 0x0000000c400c7209 */ /* 0x000fe40007810000 */
[----:B------:R-:W-:Y:S02]  /*11370*/  @P1 LOP3.LUT R17, R17, 0x8, RZ, 0xfc, !PT ;  /* 0x0000000811111812 */ /* 0x000fe400078efcff */
[----:B------:R-:W-:Y:S02]  /*11380*/  FMNMX.FTZ R12, R65, R12, !PT ;  /* 0x0000000c410c7209 */ /* 0x000fe40007810000 */
[C---:B------:R-:W-:Y:S02]  /*11390*/  LOP3.LUT P1, RZ, R17.reuse, 0x2, RZ, 0xc0, !PT ;  /* 0x0000000211ff7812 */ /* 0x040fe4000782c0ff */
[----:B------:R-:W-:-:S02]  /*113a0*/  LOP3.LUT R17, R17, 0xffffffbf, RZ, 0xc0, !PT ;  /* 0xffffffbf11117812 */ /* 0x000fc400078ec0ff */
[----:B------:R-:W-:Y:S02]  /*113b0*/  FMNMX.FTZ R12, R68, R12, !PT ;  /* 0x0000000c440c7209 */ /* 0x000fe40007810000 */
[----:B------:R-:W-:Y:S02]  /*113c0*/  @P0 LOP3.LUT R17, R17, 0x40, RZ, 0xfc, !PT ;  /* 0x0000004011110812 */ /* 0x000fe400078efcff */
[----:B------:R-:W-:Y:S02]  /*113d0*/  FMNMX.FTZ R12, R69, R12, !PT ;  /* 0x0000000c450c7209 */ /* 0x000fe40007810000 */
[----:B------:R-:W-:Y:S02]  /*113e0*/  ISETP.LT.OR P0, PT, R136, 0x62, P2 ;  /* 0x000000628800780c */ /* 0x000fe40001701670 */
[----:B------:R-:W-:Y:S02]  /*113f0*/  LOP3.LUT P2, RZ, R17, 0x20, RZ, 0xc0, !PT ;  /* 0x0000002011ff7812 */ /* 0x000fe4000784c0ff */
[----:B------:R-:W-:-:S02]  /*11400*/  FMNMX.FTZ R12, R72, R12, !PT ;  /* 0x0000000c480c7209 */ /* 0x000fc40007810000 */
[----:B------:R-:W-:Y:S02]  /*11410*/  ISETP.LT.OR P2, PT, R136, 0x1, P2 ;  /* 0x000000018800780c */ /* 0x000fe40001741670 */
[----:B------:R-:W-:Y:S02]  /*11420*/  FMNMX.FTZ R12, R73, R12, !PT ;  /* 0x0000000c490c7209 */ /* 0x000fe40007810000 */
[----:B------:R-:W-:Y:S02]  /*11430*/  FSEL R26, R26, -INF , !P2 ;  /* 0xff8000001a1a7808 */ /* 0x000fe40005000000 */
        /* <DEDUP_REMOVED lines=12> */
[----:B------:R-:W-:Y:S01]  /*11500*/  LOP3.LUT R17, R17, 0xffffffef, RZ, 0xc0, !PT ;  /* 0xffffffef11117812 */ /* 0x000fe200078ec0ff */
[----:B------:R-:W0:Y:S01]  /*11510*/  SHFL.BFLY PT, R13, R12, 0x2, 0x1f ;  /* 0x0c401f000c0d7f89 */ /* 0x000e2200000e0000 */
[----:B------:R-:W-:Y:S02]  /*11520*/  FMNMX.FTZ R14, R38, R14, !PT ;  /* 0x0000000e260e7209 */ /* 0x000fe40007810000 */
[----:B------:R-:W-:-:S02]  /*11530*/  @P0 LOP3.LUT R17, R17, 0x10, RZ, 0xfc, !PT ;  /* 0x0000001011110812 */ /* 0x000fc400078efcff */
[----:B------:R-:W-:Y:S02]  /*11540*/  FMNMX.FTZ R14, R39, R14, !PT ;  /* 0x0000000e270e7209 */ /* 0x000fe40007810000 */
[----:B------:R-:W-:Y:S02]  /*11550*/  ISETP.LT.OR P0, PT, R136, 0x69, P3 ;  /* 0x000000698800780c */ /* 0x000fe40001f01670 */
[----:B------:R-:W-:Y:S02]  /*11560*/  FMNMX.FTZ R14, R42, R14, !PT ;  /* 0x0000000e2a0e7209 */ /* 0x000fe40007810000 */
[----:B------:R-:W-:Y:S02]  /*11570*/  LOP3.LUT P3, RZ, R17, 0x8, RZ, 0xc0, !PT ;  /* 0x0000000811ff7812 */ /* 0x000fe4000786c0ff */
[----:B------:R-:W-:Y:S02]  /*11580*/  FMNMX.FTZ R14, R43, R14, !PT ;  /* 0x0000000e2b0e7209 */ /* 0x000fe40007810000 */
[----:B------:R-:W-:-:S02]  /*11590*/  LOP3.LUT R17, R17, 0xfffffffb, RZ, 0xc0, !PT ;  /* 0xfffffffb11117812 */ /* 0x000fc400078ec0ff */
[----:B------:R-:W-:Y:S02]  /*115a0*/  FMNMX.FTZ R14, R46, R14, !PT ;  /* 0x0000000e2e0e7209 */ /* 0x000fe40007810000 */
[----:B------:R-:W-:Y:S02]  /*115b0*/  ISETP.LT.OR P5, PT, R136, 0x71, P5 ;  /* 0x000000718800780c */ /* 0x000fe40002fa1670 */
[----:B------:R-:W-:Y:S02]  /*115c0*/  FMNMX.FTZ R14, R47, R14, !PT ;  /* 0x0000000e2f0e7209 */ /* 0x000fe40007810000 */
[----:B------:R-:W-:Y:S02]  /*115d0*/  @P0 LOP3.LUT R17, R17, 0x4, RZ, 0xfc, !PT ;  /* 0x0000000411110812 */ /* 0x000fe400078efcff */
[----:B0-----:R-:W-:Y:S02]  /*115e0*/  FMNMX.FTZ R12, R12, R13, !PT ;  /* 0x0000000d0c0c7209 */ /* 0x001fe40007810000 */
[----:B------:R-:W-:-:S02]  /*115f0*/  FMNMX.FTZ R14, R50, R14, !PT ;  /* 0x0000000e320e7209 */ /* 0x000fc40007810000 */
[----:B------:R-:W-:Y:S01]  /*11600*/  ISETP.LT.OR P0, PT, R136, 0x6a, P4 ;  /* 0x0000006a8800780c */ /* 0x000fe20002701670 */
[----:B------:R-:W0:Y:S01]  /*11610*/  SHFL.BFLY PT, R13, R12, 0x1, 0x1f ;  /* 0x0c201f000c0d7f89 */ /* 0x000e2200000e0000 */
[----:B------:R-:W-:Y:S02]  /*11620*/  FMNMX.FTZ R14, R51, R14, !PT ;  /* 0x0000000e330e7209 */ /* 0x000fe40007810000 */
[----:B------:R-:W-:Y:S02]  /*11630*/  LOP3.LUT R17, R17, 0xdfffffff, RZ, 0xc0, !PT ;  /* 0xdfffffff11117812 */ /* 0x000fe400078ec0ff */
[----:B------:R-:W-:Y:S02]  /*11640*/  FMNMX.FTZ R14, R54, R14, !PT ;  /* 0x0000000e360e7209 */ /* 0x000fe40007810000 */
[----:B------:R-:W-:Y:S02]  /*11650*/  ISETP.LT.OR P6, PT, R136, 0x72, P6 ;  /* 0x000000728800780c */ /* 0x000fe400037c1670 */
[----:B------:R-:W-:-:S02]  /*11660*/  FMNMX.FTZ R14, R55, R14, !PT ;  /* 0x0000000e370e7209 */ /* 0x000fc40007810000 */
[----:B------:R-:W-:Y:S02]  /*11670*/  ISETP.LT.OR P1, PT, R136, 0x79, P1 ;  /* 0x000000798800780c */ /* 0x000fe40000f21670 */
[----:B------:R-:W-:Y:S02]  /*11680*/  FMNMX.FTZ R14, R58, R14, !PT ;  /* 0x0000000e3a0e7209 */ /* 0x000fe40007810000 */
[----:B------:R-:W-:Y:S02]  /*11690*/  @P0 LOP3.LUT R17, R17, 0x20000000, RZ, 0xfc, !PT ;  /* 0x2000000011110812 */ /* 0x000fe400078efcff */
[----:B------:R-:W-:Y:S02]  /*116a0*/  FMNMX.FTZ R14, R59, R14, !PT ;  /* 0x0000000e3b0e7209 */ /* 0x000fe40007810000 */
[----:B------:R-:W-:Y:S02]  /*116b0*/  LOP3.LUT R17, R17, 0xbfffffff, RZ, 0xc0, !PT ;  /* 0xbfffffff11117812 */ /* 0x000fe400078ec0ff */
[----:B------:R-:W-:-:S02]  /*116c0*/  FMNMX.FTZ R14, R62, R14, !PT ;  /* 0x0000000e3e0e7209 */ /* 0x000fc40007810000 */
[----:B------:R-:W-:Y:S02]  /*116d0*/  @P5 LOP3.LUT R17, R17, 0x40000000, RZ, 0xfc, !PT ;  /* 0x4000000011115812 */ /* 0x000fe400078efcff */
[----:B0-----:R-:W-:Y:S02]  /*116e0*/  FMNMX.FTZ R12, R12, R13, !PT ;  /* 0x0000000d0c0c7209 */ /* 0x001fe40007810000 */
[----:B------:R-:W-:Y:S02]  /*116f0*/  FMNMX.FTZ R14, R63, R14, !PT ;  /* 0x0000000e3f0e7209 */ /* 0x000fe40007810000 */
[----:B------:R-:W-:Y:S02]  /*11700*/  FSETP.NEU.FTZ.AND P4, PT, R12, -INF , PT ;  /* 0xff8000000c00780b */ /* 0x000fe40003f9d000 */
[----:B------:R-:W-:Y:S02]  /*11710*/  FMNMX.FTZ R14, R66, R14, !PT ;  /* 0x0000000e420e7209 */ /* 0x000fe40007810000 */
[----:B------:R-:W-:-:S02]  /*11720*/  FSEL R13, R12, RZ, P4 ;  /* 0x000000ff0c0d7208 */ /* 0x000fc40002000000 */
[----:B------:R-:W-:Y:S02]  /*11730*/  FMNMX.FTZ R14, R67, R14, !PT ;  /* 0x0000000e430e7209 */ /* 0x000fe40007810000 */
[----:B------:R-:W-:Y:S01]  /*11740*/  LOP3.LUT P5, RZ, R17, 0x40, RZ, 0xc0, !PT ;  /* 0x0000004011ff7812 */ /* 0x000fe200078ac0ff */
[----:B------:R-:W-:-:S01]  /*11750*/  FADD.FTZ R3, -R13, R3 ;  /* 0x000000030d037221 */ /* 0x000fc20000010100 */
[----:B------:R-:W-:Y:S01]  /*11760*/  FMNMX.FTZ R14, R70, R14, !PT ;  /* 0x0000000e460e7209 */ /* 0x000fe20007810000 */
[----:B------:R-:W-:-:S01]  /*11770*/  FFMA.FTZ R13, R2, R12, -8 ;  /* 0xc1000000020d7423 */ /* 0x000fc2000001000c */
[----:B------:R-:W-:Y:S01]  /*11780*/  LOP3.LUT P0, RZ, R17, 0x10, RZ, 0xc0, !PT ;  /* 0x0000001011ff7812 */ /* 0x000fe2000780c0ff */
[----:B------:R-:W-:Y:S01]  /*11790*/  FMUL.FTZ R3, R2, R3 ;  /* 0x0000000302037220 */ /* 0x000fe20000410000 */
[----:B------:R-:W-:Y:S02]  /*117a0*/  FSEL R74, R74, -INF , !P5 ;  /* 0xff8000004a4a7808 */ /* 0x000fe40006800000 */
[----:B------:R-:W-:-:S02]  /*117b0*/  FMNMX.FTZ R14, R71, R14, !PT ;  /* 0x0000000e470e7209 */ /* 0x000fc40007810000 */
[----:B------:R-:W-:Y:S01]  /*117c0*/  FSEL R13, R13, RZ, P4 ;  /* 0x000000ff0d0d7208 */ /* 0x000fe20002000000 */
[----:B------:R-:W-:Y:S01]  /*117d0*/  MUFU.EX2 R3, R3 ;  /* 0x0000000300037308 */ /* 0x000fe20000000800 */
[----:B------:R-:W-:Y:S02]  /*117e0*/  LOP3.LUT P4, RZ, R17, 0x4, RZ, 0xc0, !PT ;  /* 0x0000000411ff7812 */ /* 0x000fe4000788c0ff */
[----:B------:R-:W-:Y:S01]  /*117f0*/  FSEL R75, R75, -INF , !P0 ;  /* 0xff8000004b4b7808 */ /* 0x000fe20004000000 */
[----:B------:R-:W-:-:S01]  /*11800*/  FFMA.FTZ R24, R2, R24, -R13 ;  /* 0x0000001802187223 */ /* 0x000fc2000001080d */
[----:B------:R-:W-:Y:S01]  /*11810*/  FMNMX.FTZ R14, R74, R14, !PT ;  /* 0x0000000e4a0e7209 */ /* 0x000fe20007810000 */
[----:B------:R-:W-:-:S01]  /*11820*/  FFMA.FTZ R25, R2, R25, -R13 ;  /* 0x0000001902197223 */ /* 0x000fc2000001080d */
[----:B------:R-:W-:Y:S01]  /*11830*/  LOP3.LUT P0, RZ, R17, 0x20000000, RZ, 0xc0, !PT ;  /* 0x2000000011ff7812 */ /* 0x000fe2000780c0ff */
[----:B------:R-:W-:-:S01]  /*11840*/  FFMA.FTZ R28, R2, R28, -R13 ;  /* 0x0000001c021c7223 */ /* 0x000fc2000001080d */
[----:B------:R-:W-:Y:S01]  /*11850*/  FSEL R78, R78, -INF , !P4 ;  /* 0xff8000004e4e7808 */ /* 0x000fe20006000000 */
[----:B------:R-:W0:Y:S01]  /*11860*/  MUFU.EX2 R24, R24 ;  /* 0x0000001800187308 */ /* 0x000e220000000800 */
[----:B------:R-:W-:Y:S01]  /*11870*/  FMNMX.FTZ R14, R75, R14, !PT ;  /* 0x0000000e4b0e7209 */ /* 0x000fe20007810000 */
[C-C-:B------:R-:W-:Y:S01]  /*11880*/  FFMA.FTZ R29, R2.reuse, R29, -R13.reuse ;  /* 0x0000001d021d7223 */ /* 0x140fe2000001080d */
[----:B------:R-:W-:Y:S01]  /*11890*/  LOP3.LUT P5, RZ, R17, 0x40000000, RZ, 0xc0, !PT ;  /* 0x4000000011ff7812 */ /* 0x000fe200078ac0ff */
[C-C-:B------:R-:W-:Y:S01]  /*118a0*/  FFMA.FTZ R32, R2.reuse, R32, -R13.reuse ;  /* 0x0000002002207223 */ /* 0x140fe2000001080d */
[----:B------:R-:W-:Y:S01]  /*118b0*/  FSEL R79, R79, -INF , !P0 ;  /* 0xff8000004f4f7808 */ /* 0x000fe20004000000 */
        /* <DEDUP_REMOVED lines=8> */
[--C-:B------:R-:W-:Y:S01]  /*11940*/  FFMA.FTZ R40, R2, R40, -R13.reuse ;  /* 0x0000002802287223 */ /* 0x100fe2000001080d */
[----:B------:R-:W-:Y:S01]  /*11950*/  FMNMX.FTZ R14, R82, R14, !PT ;  /* 0x0000000e520e7209 */ /* 0x000fe20007810000 */
[----:B------:R-:W-:Y:S01]  /*11960*/  MUFU.EX2 R28, R28 ;  /* 0x0000001c001c7308 */ /* 0x000fe20000000800 */
[----:B------:R-:W-:Y:S01]  /*11970*/  ISETP.LT.OR P3, PT, R136, 0x7a, P3 ;  /* 0x0000007a8800780c */ /* 0x000fe20001f61670 */
[----:B0-----:R-:W-:Y:S01]  /*11980*/  FFMA.FTZ R6, R3, R6, R24 ;  /* 0x0000000603067223 */ /* 0x001fe20000010018 */
[----:B------:R-:W-:Y:S01]  /*11990*/  FSEL R86, R86, -INF , !P1 ;  /* 0xff80000056567808 */ /* 0x000fe20004800000 */
[C-C-:B------:R-:W-:Y:S01]  /*119a0*/  FFMA.FTZ R41, R2.reuse, R41, -R13.reuse ;  /* 0x0000002902297223 */ /* 0x140fe2000001080d */
[----:B------:R-:W-:Y:S01]  /*119b0*/  FMNMX.FTZ R14, R83, R14, !PT ;  /* 0x0000000e530e7209 */ /* 0x000fe20007810000 */
[--C-:B------:R-:W-:Y:S01]  /*119c0*/  FFMA.FTZ R44, R2, R44, -R13.reuse ;  /* 0x0000002c022c7223 */ /* 0x100fe2000001080d */
[----:B------:R-:W-:Y:S01]  /*119d0*/  FSEL R87, R87, -INF , !P3 ;  /* 0xff80000057577808 */ /* 0x000fe20005800000 */
[----:B------:R-:W-:Y:S01]  /*119e0*/  MUFU.EX2 R29, R29 ;  /* 0x0000001d001d7308 */ /* 0x000fe20000000800 */
[----:B------:R-:W-:Y:S01]  /*119f0*/  FMNMX.FTZ R14, R86, R14, !PT ;  /* 0x0000000e560e7209 */ /* 0x000fe20007810000 */
[----:B-1----:R-:W-:Y:S01]  /*11a00*/  FADD.FTZ R6, R25, R6 ;  /* 0x0000000619067221 */ /* 0x002fe20000010000 */
[----:B------:R-:W-:-:S01]  /*11a10*/  FFMA.FTZ R45, R2, R45, -R13 ;  /* 0x0000002d022d7223 */ /* 0x000fc2000001080d */
[C-C-:B------:R-:W-:Y:S01]  /*11a20*/  FFMA.FTZ R48, R2.reuse, R48, -R13.reuse ;  /* 0x0000003002307223 */ /* 0x140fe2000001080d */
[----:B------:R-:W-:Y:S01]  /*11a30*/  FMNMX.FTZ R14, R87, R14, !PT ;  /* 0x0000000e570e7209 */ /* 0x000fe20007810000 */
[C-C-:B------:R-:W-:Y:S01]  /*11a40*/  FFMA.FTZ R49, R2.reuse, R49, -R13.reuse ;  /* 0x0000003102317223 */ /* 0x140fe2000001080d */
[----:B------:R-:W-:-:S01]  /*11a50*/  FFMA.FTZ R52, R2, R52, -R13 ;  /* 0x0000003402347223 */ /* 0x000fc2000001080d */
[----:B------:R-:W-:Y:S01]  /*11a60*/  MUFU.EX2 R32, R32 ;  /* 0x0000002000207308 */ /* 0x000fe20000000800 */
[----:B------:R-:W-:-:S01]  /*11a70*/  FFMA.FTZ R53, R2, R53, -R13 ;  /* 0x0000003502357223 */ /* 0x000fc2000001080d */
[----:B------:R-:W0:Y:S01]  /*11a80*/  SHFL.BFLY PT, R15, R14, 0x2, 0x1f ;  /* 0x0c401f000e0f7f89 */ /* 0x000e2200000e0000 */
        /* <DEDUP_REMOVED lines=17> */
[----:B------:R-:W-:Y:S01]  /*11ba0*/  FFMA.FTZ R13, R2, R85, -R13 ;  /* 0x00000055020d7223 */ /* 0x000fe2000001080d */
[----:B------:R-:W-:-:S03]  /*11bb0*/  LOP3.LUT P0, RZ, R17, 0x10000000, RZ, 0xc0, !PT ;  /* 0x1000000011ff7812 */ /* 0x000fc6000780c0ff */
        /* <DEDUP_REMOVED lines=8> */
[----:B------:R-:W-:-:S04]  /*11c40*/  FSETP.NEU.FTZ.AND P1, PT, R14, -INF , PT ;  /* 0xff8000000e00780b */ /* 0x000fc80003f3d000 */
[----:B------:R-:W-:-:S03]  /*11c50*/  FSEL R15, R14, RZ, P1 ;  /* 0x000000ff0e0f7208 */ /* 0x000fc60000800000 */
[----:B------:R-:W-:Y:S02]  /*11c60*/  MUFU.EX2 R48, R48 ;  /* 0x0000003000307308 */ /* 0x000fe40000000800 */
[----:B------:R-:W-:-:S01]  /*11c70*/  FADD.FTZ R0, -R15, R0 ;  /* 0x000000000f007221 */ /* 0x000fc20000010100 */
[----:B------:R-:W-:-:S03]  /*11c80*/  FFMA.FTZ R15, R2, R14, -8 ;  /* 0xc1000000020f7423 */ /* 0x000fc6000001000e */
[----:B------:R-:W-:Y:S02]  /*11c90*/  FMUL.FTZ R0, R2, R0 ;  /* 0x0000000002007220 */ /* 0x000fe40000410000 */
[----:B------:R-:W-:Y:S01]  /*11ca0*/  MUFU.EX2 R49, R49 ;  /* 0x0000003100317308 */ /* 0x000fe20000000800 */
[----:B------:R-:W-:-:S05]  /*11cb0*/  FSEL R15, R15, RZ, P1 ;  /* 0x000000ff0f0f7208 */ /* 0x000fca0000800000 */
        /* <DEDUP_REMOVED lines=40> */
[----:B------:R-:W-:-:S02]  /*11f40*/  FADD.FTZ R5, R29, R5 ;  /* 0x000000051d057221 */ /* 0x000fc40000010000 */
        /* <DEDUP_REMOVED lines=106> */
.L_x_12400:
[----:B------:R-:W2:Y:S01]  /*125f0*/  LDL R22, [R1+0x2c] ;  /* 0x00002c0001167983 */ /* 0x000ea20000100800 */
[----:B------:R-:W-:Y:S01]  /*12600*/  VIADD R152, R152, 0x19c60 ;  /* 0x00019c6098987836 */ /* 0x000fe20000000000 */
        /* <DEDUP_REMOVED lines=16> */
[----:B------:R-:W-:-:S02]  /*12710*/  PRMT R152, R141, 0x654, R152 ;  /* 0x000006548d987816 */ /* 0x000fc40000000098 */
[----:B------:R-:W-:Y:S02]  /*12720*/  F2FP.SATFINITE.E4M3.F32.PACK_AB_MERGE_C R28, R25, R24, R28 ;  /* 0x00000018191c723e */ /* 0x000fe4000480701c */
[----:B------:R-:W-:Y:S01]  /*12730*/  F2FP.SATFINITE.E4M3.F32.PACK_AB_MERGE_C R30, R27, R26, R30 ;  /* 0x0000001a1b1e723e */ /* 0x000fe2000480701e */
[----:B------:R0:W-:Y:S01]  /*12740*/  SYNCS.ARRIVE.TRANS64.RED.A1T0 RZ, [R152+URZ], RZ ;  /* 0x000000ff98ff79a7 */ /* 0x0001e2000810043f */
        /* <DEDUP_REMOVED lines=84> */
[----:B------:R-:W-:Y:S05]  /*12c90*/  @P1 BRA `(.L_x_12401) ;  /* 0xffffffcc00d81947 */ /* 0x000fea000383ffff */
[----:B------:R-:W-:Y:S05]  /*12ca0*/  BSYNC B0 ;  /* 0x0000000000007941 */ /* 0x000fea0003800000 */
.L_x_12380:
[----:B------:R-:W-:Y:S02]  /*12cb0*/  IMAD.MOV.U32 R0, RZ, RZ, R14 ;  /* 0x000000ffff007224 */ /* 0x000fe400078e000e */
[----:B------:R-:W-:Y:S02]  /*12cc0*/  IMAD.MOV.U32 R3, RZ, RZ, R12 ;  /* 0x000000ffff037224 */ /* 0x000fe400078e000c */
[----:B------:R-:W-:Y:S02]  /*12cd0*/  IMAD.MOV.U32 R22, RZ, RZ, R21 ;  /* 0x000000ffff167224 */ /* 0x000fe400078e0015 */
[----:B------:R-:W-:-:S07]  /*12ce0*/  IMAD.MOV.U32 R152, RZ, RZ, R20 ;  /* 0x000000ffff987224 */ /* 0x000fce00078e0014 */
.L_x_12379:
[----:B------:R-:W-:Y:S05]  /*12cf0*/  BSYNC B1 ;  /* 0x0000000000017941 */ /* 0x000fea0003800000 */
.L_x_12378:
[----:B------:R-:W2:Y:S01]  /*12d00*/  LDL R12, [R1+0x20] ;  /* 0x00002000010c7983 */ /* 0x000ea20000100800 */
[----:B------:R-:W0:Y:S03]  /*12d10*/  LDC R13, c[0x0][0x448] ;  /* 0x00011200ff0d7b82 */ /* 0x000e260000000800 */
[----:B------:R-:W3:Y:S01]  /*12d20*/  LDL R15, [R1] ;  /* 0x00000000010f7983 */ /* 0x000ee20000100800 */
[----:B------:R-:W-:-:S04]  /*12d30*/  LOP3.LUT R17, R17, 0xffffffdf, RZ, 0xc0, !PT ;  /* 0xffffffdf11117812 */ /* 0x000fc800078ec0ff */
[----:B------:R-:W1:Y:S01]  /*12d40*/  LDC R20, c[0x0][0x9e4] ;  /* 0x00027900ff147b82 */ /* 0x000e620000000800 */
[----:B0-----:R-:W-:-:S13]  /*12d50*/  ISETP.NE.AND P1, PT, R13, 0x1, PT ;  /* 0x000000010d00780c */ /* 0x001fda0003f25270 */
[----:B------:R-:W0:Y:S01]  /*12d60*/  @P1 LDC R13, c[0x0][0x44c] ;  /* 0x00011300ff0d1b82 */ /* 0x000e220000000800 */
[----:B------:R-:W-:-:S04]  /*12d70*/  @P1 LOP3.LUT R17, R17, 0x20, RZ, 0xfc, !PT ;  /* 0x0000002011111812 */ /* 0x000fc800078efcff */
[----:B------:R-:W-:-:S03]  /*12d80*/  LOP3.LUT R17, R17, 0xffffffbf, RZ, 0xc0, !PT ;  /* 0xffffffbf11117812 */ /* 0x000fc600078ec0ff */
[----:B------:R-:W4:Y:S01]  /*12d90*/  @P1 LDC R14, c[0x0][0x450] ;  /* 0x00011400ff0e1b82 */ /* 0x000f220000000800 */
[----:B--2---:R-:W-:-:S04]  /*12da0*/  VIADD R12, R12, 0xbf ;  /* 0x000000bf0c0c7836 */ /* 0x004fc80000000000 */
[----:B0-----:R-:W-:Y:S01]  /*12db0*/  @P1 IMAD.HI.U32 R13, R12, R13, RZ ;  /* 0x0000000d0c0d1227 */ /* 0x001fe200078e00ff */
[----:B---3--:R-:W-:-:S04]  /*12dc0*/  IADD3 R15, R15, 0x1, -R155 ;  /* 0x000000010f0f7810 */ /* 0x008fc80007ffe89b */
[----:B----4-:R-:W-:Y:S02]  /*12dd0*/  @P1 SHF.R.U32.HI R12, RZ, R14, R13 ;  /* 0x0000000eff0c1219 */ /* 0x010fe4000001160d */
[----:B-1----:R-:W-:-:S03]  /*12de0*/  ISETP.GE.AND P1, PT, R20, 0x1, PT ;  /* 0x000000011400780c */ /* 0x002fc60003f26270 */
[----:B------:R-:W-:-:S04]  /*12df0*/  IMAD.IADD R12, R15, 0x1, R12 ;  /* 0x000000010f0c7824 */ /* 0x000fc800078e020c */
[----:B------:R-:W-:-:S06]  /*12e00*/  IMAD.IADD R14, R12, 0x1, -R7 ;  /* 0x000000010c0e7824 */ /* 0x000fcc00078e0a07 */
        /* <DEDUP_REMOVED lines=13> */
.L_x_12404:
[----:B------:R-:W-:-:S13]  /*12ee0*/  ISETP.NE.AND P1, PT, R20, 0x1, PT ;  /* 0x000000011400780c */ /* 0x000fda0003f25270 */
[----:B------:R-:W0:Y:S02]  /*12ef0*/  @P1 LDC.64 R12, c[0x0][0x9e8] ;  /* 0x00027a00ff0c1b82 */ /* 0x000e240000000a00 */
[----:B0-----:R-:W-:-:S05]  /*12f00*/  @P1 IMAD.HI.U32 R12, R7, R12, RZ ;  /* 0x0000000c070c1227 */ /* 0x001fca00078e00ff */
[----:B------:R-:W-:-:S07]  /*12f10*/  @P1 SHF.R.U32.HI R7, RZ, R13, R12 ;  /* 0x0000000dff071219 */ /* 0x000fce000001160c */
.L_x_12405:
[----:B------:R-:W-:Y:S05]  /*12f20*/  BSYNC B0 ;  /* 0x0000000000007941 */ /* 0x000fea0003800000 */
.L_x_12403:
[----:B------:R-:W-:-:S05]  /*12f30*/  IMAD R7, R7, R20, RZ ;  /* 0x0000001407077224 */ /* 0x000fca00078e02ff */
[----:B------:R-:W-:-:S07]  /*12f40*/  VIMNMX R14, R14, R7, !PT ;  /* 0x000000070e0e7248 */ /* 0x000fce0007fe0100 */
.L_x_12402:
[----:B------:R-:W2:Y:S01]  /*12f50*/  LDL R12, [R1+0x44] ;  /* 0x00004400010c7983 */ /* 0x000ea20000100800 */
[----:B------:R-:W-:Y:S01]  /*12f60*/  VIADD R14, R14, 0x7f ;  /* 0x0000007f0e0e7836 */ /* 0x000fe20000000000 */
[----:B------:R-:W-:Y:S04]  /*12f70*/  BSSY B0, `(.L_x_12406) ;  /* 0x00001ec000007945 */ /* 0x000fe80003800000 */
[----:B------:R-:W-:-:S04]  /*12f80*/  SHF.R.S32.HI R7, RZ, 0x1f, R14 ;  /* 0x0000001fff077819 */ /* 0x000fc8000001140e */
[----:B------:R-:W-:-:S04]  /*12f90*/  LEA.HI R7, R7, R14, RZ, 0x7 ;  /* 0x0000000e07077211 */ /* 0x000fc800078f38ff */
[----:B------:R-:W-:-:S04]  /*12fa0*/  SHF.R.S32.HI R7, RZ, 0x7, R7 ;  /* 0x00000007ff077819 */ /* 0x000fc80000011407 */
[----:B--2---:R-:W-:-:S04]  /*12fb0*/  VIMNMX R12, R12, R7, !PT ;  /* 0x000000070c0c7248 */ /* 0x004fc80007fe0100 */
[----:B------:R-:W-:Y:S01]  /*12fc0*/  ISETP.GE.AND P1, PT, R4, R12, PT ;  /* 0x0000000c0400720c */ /* 0x000fe20003f26270 */
[----:B------:R0:W-:-:S12]  /*12fd0*/  STL [R1+0x2c], R12 ;  /* 0x00002c0c01007387 */ /* 0x0001d80000100800 */
[----:B0-----:R-:W-:Y:S05]  /*12fe0*/  @!P1 BRA `(.L_x_12407) ;  /* 0x0000001c00909947 */ /* 0x001fea0003800000 */
[----:B------:R-:W-:Y:S01]  /*12ff0*/  BSSY B1, `(.L_x_12407) ;  /* 0x00001e3000017945 */ /* 0x000fe20003800000 */
[----:B------:R-:W-:Y:S02]  /*13000*/  IMAD.MOV.U32 R20, RZ, RZ, R0 ;  /* 0x000000ffff147224 */ /* 0x000fe400078e0000 */
[----:B------:R-:W-:Y:S02]  /*13010*/  IMAD.MOV.U32 R7, RZ, RZ, R3 ;  /* 0x000000ffff077224 */ /* 0x000fe400078e0003 */
[----:B------:R-:W-:Y:S02]  /*13020*/  IMAD.MOV.U32 R13, RZ, RZ, R152 ;  /* 0x000000ffff0d7224 */ /* 0x000fe400078e0098 */
[----:B------:R-:W-:-:S07]  /*13030*/  IMAD.MOV.U32 R12, RZ, RZ, R22 ;  /* 0x000000ffff0c7224 */ /* 0x000fce00078e0016 */
.L_x_12420:
[----:B------:R-:W-:-:S05]  /*13040*/  VIADD R0, R12, 0x1 ;  /* 0x000000010c007836 */ /* 0x000fca0000000000 */
[----:B------:R-:W-:-:S04]  /*13050*/  ISETP.NE.AND P1, PT, R0, 0x2, PT ;  /* 0x000000020000780c */ /* 0x000fc80003f25270 */
[----:B------:R-:W-:Y:S02]  /*13060*/  SEL R0, R0, RZ, P1 ;  /* 0x000000ff00007207 */ /* 0x000fe40000800000 */
[----:B------:R-:W-:-:S03]  /*13070*/  SEL R152, RZ, 0x1, P1 ;  /* 0x00000001ff987807 */ /* 0x000fc60000800000 */
[----:B------:R-:W-:Y:S01]  /*13080*/  IMAD.MOV.U32 R22, RZ, RZ, R0 ;  /* 0x000000ffff167224 */ /* 0x000fe200078e0000 */
[----:B------:R-:W-:Y:S01]  /*13090*/  LOP3.LUT R152, R13, R152, RZ, 0x3c, !PT ;  /* 0x000000980d987212 */ /* 0x000fe200078e3cff */
[----:B------:R-:W-:Y:S06]  /*130a0*/  @!P0 BRA `(.L_x_12408) ;  /* 0x0000000000048947 */ /* 0x000fec0003800000 */
[----:B------:R-:W-:Y:S01]  /*130b0*/  BPT.TRAP 0x1 ;  /* 0x000000040000795c */ /* 0x000fe20000300000 */
.L_x_12408:
[----:B------:R-:W-:Y:S01]  /*130c0*/  IMAD R3, R22, 0x8, R16 ;  /* 0x0000000816037824 */ /* 0x000fe200078e0210 */
[----:B------:R-:W-:-:S04]  /*130d0*/  SHF.L.U32 R14, R152, 0x1f, RZ ;  /* 0x0000001f980e7819 */ /* 0x000fc800000006ff */
[----:B------:R0:W1:Y:S01]  /*130e0*/  SYNCS.PHASECHK.TRANS64.TRYWAIT P1, [R3+URZ+0x19c30], R14 ;  /* 0x019c300e030075a7 */ /* 0x000062000802017f */
[----:B------:R-:W-:Y:S05]  /*130f0*/  @!P0 BRA `(.L_x_12409) ;  /* 0x0000000000048947 */ /* 0x000fea0003800000 */
[----:B------:R-:W-:Y:S01]  /*13100*/  BPT.TRAP 0x1 ;  /* 0x000000040000795c */ /* 0x000fe20000300000 */
.L_x_12409:
[----:B------:R-:W2:Y:S01]  /*13110*/  LDL R15, [R1+0x24] ;  /* 0x00002400010f7983 */ /* 0x000ea20000100800 */
[----:B------:R-:W-:Y:S01]  /*13120*/  BSSY B2, `(.L_x_12410) ;  /* 0x0000006000027945 */ /* 0x000fe20003800000 */
[----:B------:R-:W-:Y:S02]  /*13130*/  IMAD.MOV.U32 R25, RZ, RZ, -0x3ffffff0 ;  /* 0xc0000010ff197424 */ /* 0x000fe400078e00ff */
[----:B--2---:R-:W-:Y:S01]  /*13140*/  IMAD R24, R22, 0x300, R15 ;  /* 0x0000030016187824 */ /* 0x004fe200078e020f */
[----:B-1----:R-:W-:Y:S06]  /*13150*/  @P1 BRA `(.L_x_12411) ;  /* 0x0000000000081947 */ /* 0x002fec0003800000 */
[----:B------:R-:W1:Y:S02]  /*13160*/  SYNCS.PHASECHK.TRANS64.TRYWAIT P1, [R3+URZ+0x19c30], R14 ;  /* 0x019c300e030075a7 */ /* 0x000e64000802017f */
[----:B-1----:R-:W-:Y:S05]  /*13170*/  @!P1 BRA `(.L_x_12412) ;  /* 0x0000011c00749947 */ /* 0x002fea0003800000 */
.L_x_12411:
[----:B------:R-:W-:Y:S05]  /*13180*/  BSYNC B2 ;  /* 0x0000000000027941 */ /* 0x000fea0003800000 */
.L_x_12410:
[C---:B------:R-:W-:Y:S01]  /*13190*/  R2UR UR6, R24.reuse ;  /* 0x00000000180672ca */ /* 0x040fe200000e0000 */
[C---:B01----:R-:W-:Y:S01]  /*131a0*/  VIADD R14, R24.reuse, 0x100 ;  /* 0x00000100180e7836 */ /* 0x043fe20000000000 */
[----:B------:R-:W-:Y:S01]  /*131b0*/  R2UR UR7, R25 ;  /* 0x00000000190772ca */ /* 0x000fe200000e0000 */
[----:B------:R-:W-:Y:S01]  /*131c0*/  VIADD R24, R24, 0x200 ;  /* 0x0000020018187836 */ /* 0x000fe20000000000 */
[----:B------:R-:W-:Y:S01]  /*131d0*/  R2UR UR4, R8 ;  /* 0x00000000080472ca */ /* 0x000fe200000e0000 */
[----:B------:R-:W-:Y:S01]  /*131e0*/  IMAD.MOV.U32 R25, RZ, RZ, -0x3ffffff0 ;  /* 0xc0000010ff197424 */ /* 0x000fe200078e00ff */
[----:B------:R-:W-:Y:S01]  /*131f0*/  R2UR UR5, R9 ;  /* 0x00000000090572ca */ /* 0x000fe200000e0000 */
[----:B------:R-:W-:Y:S01]  /*13200*/  IMAD.MOV.U32 R15, RZ, RZ, -0x3ffffff0 ;  /* 0xc0000010ff0f7424 */ /* 0x000fe200078e00ff */
[----:B------:R-:W-:Y:S02]  /*13210*/  R2UR UR14, R24 ;  /* 0x00000000180e72ca */ /* 0x000fe400000e0000 */
[----:B------:R-:W-:-:S02]  /*13220*/  R2UR UR15, R25 ;  /* 0x00000000190f72ca */ /* 0x000fc400000e0000 */
[----:B------:R-:W-:Y:S01]  /*13230*/  WARPGROUP.ARRIVE ;  /* 0x00000000000079c5 */ /* 0x000fe20000000000 */
[----:B------:R-:W-:Y:S02]  /*13240*/  R2UR UR10, R14 ;  /* 0x000000000e0a72ca */ /* 0x000fe400000e0000 */
[----:B------:R-:W-:Y:S02]  /*13250*/  R2UR UR11, R15 ;  /* 0x000000000f0b72ca */ /* 0x000fe400000e0000 */
[----:B------:R-:W-:Y:S02]  /*13260*/  R2UR UR8, R156 ;  /* 0x000000009c0872ca */ /* 0x000fe400000e0000 */
[----:B------:R-:W-:Y:S01]  /*13270*/  QGMMA.64x128x32.F32.E4M3.E4M3 R24, gdesc[UR4], RZ, !UPT, gsb0 ;  /* 0x01e00000041879f3 */ /* 0x000fe2000c0008ff */
[----:B------:R-:W-:Y:S02]  /*13280*/  R2UR UR9, R157 ;  /* 0x000000009d0972ca */ /* 0x000fe400000e0000 */
[----:B------:R-:W-:-:S02]  /*13290*/  R2UR UR12, R10 ;  /* 0x000000000a0c72ca */ /* 0x000fc400000e0000 */
        /* <DEDUP_REMOVED lines=10> */
.L_x_12413:
[----:B------:R-:W-:Y:S01]  /*13340*/  SHF.L.U32 R3, R13, 0x1f, RZ ;  /* 0x0000001f0d037819 */ /* 0x000fe200000006ff */
[----:B------:R-:W-:-:S04]  /*13350*/  IMAD R21, R12, 0x8, R16 ;  /* 0x000000080c157824 */ /* 0x000fc800078e0210 */
[----:B------:R0:W1:Y:S01]  /*13360*/  SYNCS.PHASECHK.TRANS64.TRYWAIT P1, [R21+URZ+0x19c50], R3 ;  /* 0x019c5003150075a7 */ /* 0x000062000802017f */
[----:B------:R-:W-:Y:S05]  /*13370*/  @!P0 BRA `(.L_x_12414) ;  /* 0x0000000000048947 */ /* 0x000fea0003800000 */
[----:B------:R-:W-:Y:S01]  /*13380*/  BPT.TRAP 0x1 ;  /* 0x000000040000795c */ /* 0x000fe20000300000 */
.L_x_12414:
[----:B------:R-:W-:Y:S04]  /*13390*/  BSSY B2, `(.L_x_12415) ;  /* 0x0000004000027945 */ /* 0x000fe80003800000 */
[----:B-1----:R-:W-:Y:S05]  /*133a0*/  @P1 BRA `(.L_x_12416) ;  /* 0x0000000000081947 */ /* 0x002fea0003800000 */
[----:B------:R-:W1:Y:S02]  /*133b0*/  SYNCS.PHASECHK.TRANS64.TRYWAIT P1, [R21+URZ+0x19c50], R3 ;  /* 0x019c5003150075a7 */ /* 0x000e64000802017f */
[----:B-1----:R-:W-:Y:S05]  /*133c0*/  @!P1 BRA `(.L_x_12417) ;  /* 0x0000011800f49947 */ /* 0x002fea0003800000 */
.L_x_12416:
[----:B------:R-:W-:Y:S05]  /*133d0*/  BSYNC B2 ;  /* 0x0000000000027941 */ /* 0x000fea0003800000 */
.L_x_12415:
        /* <DEDUP_REMOVED lines=34> */
.L_x_12418:
[----:B------:R-:W2:Y:S01]  /*13600*/  LDL R136, [R1+0x4] ;  /* 0x0000040001887983 */ /* 0x000ea20000100800 */
[----:B------:R-:W-:-:S04]  /*13610*/  IMAD R0, R0, 0x8, R16 ;  /* 0x0000000800007824 */ /* 0x000fc800078e0210 */
        /* <DEDUP_REMOVED lines=40> */
[C---:B------:R-:W-:Y:S01]  /*138a0*/  FFMA.FTZ R13, R2.reuse, R3, -8 ;  /* 0xc1000000020d7423 */ /* 0x040fe20000010003 */
[----:B------:R-:W-:Y:S01]  /*138b0*/  FMNMX.FTZ R0, R27, R0, !PT ;  /* 0x000000001b007209 */ /* 0x000fe20007810000 */
[----:B------:R-:W-:Y:S02]  /*138c0*/  FADD.FTZ R7, -R3, R7 ;  /* 0x0000000703077221 */ /* 0x000fe40000010100 */
[----:B------:R-:W-:-:S01]  /*138d0*/  FFMA.FTZ R24, R2, R24, -R13 ;  /* 0x0000001802187223 */ /* 0x000fc2000001080d */
[----:B------:R-:W-:Y:S01]  /*138e0*/  FMNMX.FTZ R0, R30, R0, !PT ;  /* 0x000000001e007209 */ /* 0x000fe20007810000 */
[C---:B------:R-:W-:Y:S01]  /*138f0*/  FMUL.FTZ R7, R2.reuse, R7 ;  /* 0x0000000702077220 */ /* 0x040fe20000410000 */
[C-C-:B------:R-:W-:Y:S01]  /*13900*/  FFMA.FTZ R25, R2.reuse, R25, -R13.reuse ;  /* 0x0000001902197223 */ /* 0x140fe2000001080d */
[----:B------:R-:W-:-:S01]  /*13910*/  FFMA.FTZ R28, R2, R28, -R13 ;  /* 0x0000001c021c7223 */ /* 0x000fc2000001080d */
        /* <DEDUP_REMOVED lines=9> */
[----:B------:R-:W0:Y:S01]  /*139b0*/  MUFU.EX2 R7, R7 ;  /* 0x0000000700077308 */ /* 0x000e220000000800 */
[----:B------:R-:W-:-:S01]  /*139c0*/  FFMA.FTZ R40, R2, R40, -R13 ;  /* 0x0000002802287223 */ /* 0x000fc2000001080d */
[--C-:B------:R-:W-:Y:S01]  /*139d0*/  FFMA.FTZ R41, R2, R41, -R13.reuse ;  /* 0x0000002902297223 */ /* 0x100fe2000001080d */
[----:B------:R-:W-:Y:S01]  /*139e0*/  FMNMX.FTZ R0, R38, R0, !PT ;  /* 0x0000000026007209 */ /* 0x000fe20007810000 */
[C-C-:B------:R-:W-:Y:S01]  /*139f0*/  FFMA.FTZ R44, R2.reuse, R44, -R13.reuse ;  /* 0x0000002c022c7223 */ /* 0x140fe2000001080d */
[----:B------:R-:W-:-:S01]  /*13a00*/  FFMA.FTZ R45, R2, R45, -R13 ;  /* 0x0000002d022d7223 */ /* 0x000fc2000001080d */
[C-C-:B------:R-:W-:Y:S01]  /*13a10*/  FFMA.FTZ R48, R2.reuse, R48, -R13.reuse ;  /* 0x0000003002307223 */ /* 0x140fe2000001080d */
[----:B------:R-:W-:Y:S01]  /*13a20*/  FMNMX.FTZ R0, R39, R0, !PT ;  /* 0x0000000027007209 */ /* 0x000fe20007810000 */
[----:B------:R-:W1:Y:S01]  /*13a30*/  MUFU.EX2 R25, R25 ;  /* 0x0000001900197308 */ /* 0x000e620000000800 */
[----:B------:R-:W-:-:S01]  /*13a40*/  FFMA.FTZ R49, R2, R49, -R13 ;  /* 0x0000003102317223 */ /* 0x000fc2000001080d */
[--C-:B------:R-:W-:Y:S01]  /*13a50*/  FFMA.FTZ R52, R2, R52, -R13.reuse ;  /* 0x0000003402347223 */ /* 0x100fe2000001080d */
[----:B------:R-:W-:Y:S01]  /*13a60*/  FMNMX.FTZ R0, R42, R0, !PT ;  /* 0x000000002a007209 */ /* 0x000fe20007810000 */
[C-C-:B------:R-:W-:Y:S01]  /*13a70*/  FFMA.FTZ R53, R2.reuse, R53, -R13.reuse ;  /* 0x0000003502357223 */ /* 0x140fe2000001080d */
[----:B------:R-:W-:-:S01]  /*13a80*/  FFMA.FTZ R56, R2, R56, -R13 ;  /* 0x0000003802387223 */ /* 0x000fc2000001080d */
[----:B------:R-:W-:Y:S01]  /*13a90*/  FFMA.FTZ R57, R2, R57, -R13 ;  /* 0x0000003902397223 */ /* 0x000fe2000001080d */
[----:B------:R-:W-:Y:S01]  /*13aa0*/  FMNMX.FTZ R0, R43, R0, !PT ;  /* 0x000000002b007209 */ /* 0x000fe20007810000 */
[----:B------:R-:W-:Y:S01]  /*13ab0*/  MUFU.EX2 R28, R28 ;  /* 0x0000001c001c7308 */ /* 0x000fe20000000800 */
[----:B0-----:R-:W-:-:S01]  /*13ac0*/  FFMA.FTZ R6, R7, R6, R24 ;  /* 0x0000000607067223 */ /* 0x001fc20000010018 */
[--C-:B------:R-:W-:Y:S01]  /*13ad0*/  FFMA.FTZ R60, R2, R60, -R13.reuse ;  /* 0x0000003c023c7223 */ /* 0x100fe2000001080d */
[----:B------:R-:W-:Y:S01]  /*13ae0*/  FMNMX.FTZ R0, R46, R0, !PT ;  /* 0x000000002e007209 */ /* 0x000fe20007810000 */
[C-C-:B------:R-:W-:Y:S01]  /*13af0*/  FFMA.FTZ R61, R2.reuse, R61, -R13.reuse ;  /* 0x0000003d023d7223 */ /* 0x140fe2000001080d */
[----:B------:R-:W-:-:S01]  /*13b00*/  FFMA.FTZ R64, R2, R64, -R13 ;  /* 0x0000004002407223 */ /* 0x000fc2000001080d */
[----:B------:R-:W-:Y:S01]  /*13b10*/  FFMA.FTZ R65, R2, R65, -R13 ;  /* 0x0000004102417223 */ /* 0x000fe2000001080d */
[----:B------:R-:W-:Y:S01]  /*13b20*/  FMNMX.FTZ R0, R47, R0, !PT ;  /* 0x000000002f007209 */ /* 0x000fe20007810000 */
[----:B------:R-:W-:Y:S01]  /*13b30*/  MUFU.EX2 R29, R29 ;  /* 0x0000001d001d7308 */ /* 0x000fe20000000800 */
[----:B-1----:R-:W-:-:S01]  /*13b40*/  FADD.FTZ R6, R25, R6 ;  /* 0x0000000619067221 */ /* 0x002fc20000010000 */
        /* <DEDUP_REMOVED lines=15> */
[----:B------:R-:W-:-:S02]  /*13c40*/  FFMA.FTZ R13, R2, R85, -R13 ;  /* 0x00000055020d7223 */ /* 0x000fc4000001080d */
        /* <DEDUP_REMOVED lines=34> */
[----:B0-----:R-:W-:-:S05]  /*13e70*/  FMNMX.FTZ R0, R0, R12, !PT ;  /* 0x0000000c00007209 */ /* 0x001fca0007810000 */
[----:B------:R-:W-:Y:S01]  /*13e80*/  FADD.FTZ R12, -R0, R20 ;  /* 0x00000014000c7221 */ /* 0x000fe20000010100 */
[----:B------:R-:W-:-:S01]  /*13e90*/  FFMA.FTZ R15, R2, R0, -8 ;  /* 0xc1000000020f7423 */ /* 0x000fc20000010000 */
[----:B------:R-:W-:Y:S02]  /*13ea0*/  MUFU.EX2 R65, R65 ;  /* 0x0000004100417308 */ /* 0x000fe40000000800 */
        /* <DEDUP_REMOVED lines=140> */
.L_x_12419:
        /* <DEDUP_REMOVED lines=104> */
[C---:B--2---:R-:W-:Y:S01]  /*14df0*/  ISETP.GT.AND P1, PT, R4.reuse, R14, PT ;  /* 0x0000000e0400720c */ /* 0x044fe20003f24270 */
[----:B------:R-:W-:-:S12]  /*14e00*/  VIADD R4, R4, 0xffffffff ;  /* 0xffffffff04047836 */ /* 0x000fd80000000000 */
[----:B0-----:R-:W-:Y:S05]  /*14e10*/  @P1 BRA `(.L_x_12420) ;  /* 0xffffffe000881947 */ /* 0x001fea000383ffff */
[----:B------:R-:W-:Y:S05]  /*14e20*/  BSYNC B1 ;  /* 0x0000000000017941 */ /* 0x000fea0003800000 */
.L_x_12407:
[----:B------:R-:W-:Y:S05]  /*14e30*/  BSYNC B0 ;  /* 0x0000000000007941 */ /* 0x000fea0003800000 */
.L_x_12406:
[----:B------:R-:W2:Y:S01]  /*14e40*/  LDL R7, [R1+0x44] ;  /* 0x0000440001077983 */ /* 0x000ea20000100800 */
[----:B------:R-:W-:Y:S01]  /*14e50*/  BSSY B0, `(.L_x_12421) ;  /* 0x0000307000007945 */ /* 0x000fe20003800000 */
[----:B--2---:R-:W-:-:S13]  /*14e60*/  ISETP.GE.AND P1, PT, R4, R7, PT ;  /* 0x000000070400720c */ /* 0x004fda0003f26270 */
[----:B------:R-:W-:Y:S05]  /*14e70*/  @!P1 BRA `(.L_x_12422) ;  /* 0x0000003000109947 */ /* 0x000fea0003800000 */
[----:B------:R-:W-:Y:S02]  /*14e80*/  IMAD.MOV.U32 R20, RZ, RZ, R0 ;  /* 0x000000ffff147224 */ /* 0x000fe400078e0000 */
[----:B------:R-:W-:Y:S02]  /*14e90*/  IMAD.MOV.U32 R7, RZ, RZ, R3 ;  /* 0x000000ffff077224 */ /* 0x000fe400078e0003 */
[----:B------:R-:W-:Y:S02]  /*14ea0*/  IMAD.MOV.U32 R13, RZ, RZ, R152 ;  /* 0x000000ffff0d7224 */ /* 0x000fe400078e0098 */
[----:B------:R-:W-:-:S07]  /*14eb0*/  IMAD.MOV.U32 R12, RZ, RZ, R22 ;  /* 0x000000ffff0c7224 */ /* 0x000fce00078e0016 */
.L_x_12443:
        /* <DEDUP_REMOVED lines=8> */
.L_x_12423:
[----:B------:R-:W-:Y:S01]  /*14f40*/  IMAD R3, R22, 0x8, R16 ;  /* 0x0000000816037824 */ /* 0x000fe200078e0210 */
[----:B------:R-:W-:-:S04]  /*14f50*/  SHF.L.U32 R14, R152, 0x1f, RZ ;  /* 0x0000001f980e7819 */ /* 0x000fc800000006ff */
[----:B------:R0:W1:Y:S01]  /*14f60*/  SYNCS.PHASECHK.TRANS64.TRYWAIT P1, [R3+URZ+0x19c30], R14 ;  /* 0x019c300e030075a7 */ /* 0x000062000802017f */
[----:B------:R-:W-:Y:S05]  /*14f70*/  @!P0 BRA `(.L_x_12424) ;  /* 0x0000000000048947 */ /* 0x000fea0003800000 */
[----:B------:R-:W-:Y:S01]  /*14f80*/  BPT.TRAP 0x1 ;  /* 0x000000040000795c */ /* 0x000fe20000300000 */
.L_x_12424:
[----:B------:R-:W2:Y:S01]  /*14f90*/  LDL R15, [R1+0x24] ;  /* 0x00002400010f7983 */ /* 0x000ea20000100800 */
[----:B------:R-:W-:Y:S01]  /*14fa0*/  BSSY B1, `(.L_x_12425) ;  /* 0x0000006000017945 */ /* 0x000fe20003800000 */
[----:B------:R-:W-:Y:S02]  /*14fb0*/  IMAD.MOV.U32 R25, RZ, RZ, -0x3ffffff0 ;  /* 0xc0000010ff197424 */ /* 0x000fe400078e00ff */
[----:B--2---:R-:W-:Y:S01]  /*14fc0*/  IMAD R24, R22, 0x300, R15 ;  /* 0x0000030016187824 */ /* 0x004fe200078e020f */
[----:B-1----:R-:W-:Y:S06]  /*14fd0*/  @P1 BRA `(.L_x_12426) ;  /* 0x0000000000081947 */ /* 0x002fec0003800000 */
[----:B------:R-:W1:Y:S02]  /*14fe0*/  SYNCS.PHASECHK.TRANS64.TRYWAIT P1, [R3+URZ+0x19c30], R14 ;  /* 0x019c300e030075a7 */ /* 0x000e64000802017f */
[----:B-1----:R-:W-:Y:S05]  /*14ff0*/  @!P1 BRA `(.L_x_12427) ;  /* 0x000000fc00fc9947 */ /* 0x002fea0003800000 */
.L_x_12426:
[----:B------:R-:W-:Y:S05]  /*15000*/  BSYNC B1 ;  /* 0x0000000000017941 */ /* 0x000fea0003800000 */
.L_x_12425:
        /* <DEDUP_REMOVED lines=27> */
.L_x_12428:
[----:B------:R-:W-:Y:S01]  /*151c0*/  SHF.L.U32 R3, R13, 0x1f, RZ ;  /* 0x0000001f0d037819 */ /* 0x000fe200000006ff */
[----:B------:R-:W-:-:S04]  /*151d0*/  IMAD R21, R12, 0x8, R16 ;  /* 0x000000080c157824 */ /* 0x000fc800078e0210 */
[----:B------:R0:W1:Y:S01]  /*151e0*/  SYNCS.PHASECHK.TRANS64.TRYWAIT P1, [R21+URZ+0x19c50], R3 ;  /* 0x019c5003150075a7 */ /* 0x000062000802017f */
[----:B------:R-:W-:Y:S05]  /*151f0*/  @!P0 BRA `(.L_x_12429) ;  /* 0x0000000000048947 */ /* 0x000fea0003800000 */
[----:B------:R-:W-:Y:S01]  /*15200*/  BPT.TRAP 0x1 ;  /* 0x000000040000795c */ /* 0x000fe20000300000 */
.L_x_12429:
[----:B------:R-:W-:Y:S04]  /*15210*/  BSSY B1, `(.L_x_12430) ;  /* 0x0000004000017945 */ /* 0x000fe80003800000 */
[----:B-1----:R-:W-:Y:S05]  /*15220*/  @P1 BRA `(.L_x_12431) ;  /* 0x0000000000081947 */ /* 0x002fea0003800000 */
[----:B------:R-:W1:Y:S02]  /*15230*/  SYNCS.PHASECHK.TRANS64.TRYWAIT P1, [R21+URZ+0x19c50], R3 ;  /* 0x019c5003150075a7 */ /* 0x000e64000802017f */
[----:B-1----:R-:W-:Y:S05]  /*15240*/  @!P1 BRA `(.L_x_12432) ;  /* 0x000000fc007c9947 */ /* 0x002fea0003800000 */
.L_x_12431:
[----:B------:R-:W-:Y:S05]  /*15250*/  BSYNC B1 ;  /* 0x0000000000017941 */ /* 0x000fea0003800000 */
.L_x_12430:
        /* <DEDUP_REMOVED lines=34> */
.L_x_12433:
[----:B------:R-:W2:Y:S01]  /*15480*/  LDL R14, [R1+0x20] ;  /* 0x00002000010e7983 */ /* 0x000ea20000100800 */
[----:B------:R-:W0:Y:S03]  /*15490*/  LDC R12, c[0x0][0x448] ;  /* 0x00011200ff0c7b82 */ /* 0x000e260000000800 */
[----:B------:R-:W2:Y:S04]  /*154a0*/  LDL R3, [R1+0x40] ;  /* 0x0000400001037983 */ /* 0x000ea80000100800 */
[----:B------:R-:W3:Y:S01]  /*154b0*/  LDL R140, [R1+0x4] ;  /* 0x00000400018c7983 */ /* 0x000ee20000100800 */
[----:B------:R-:W1:Y:S03]  /*154c0*/  LDC R136, c[0x0][0x9e4] ;  /* 0x00027900ff887b82 */ /* 0x000e660000000800 */
[----:B------:R-:W4:Y:S01]  /*154d0*/  LDL R141, [R1] ;  /* 0x00000000018d7983 */ /* 0x000f220000100800 */
[----:B0-----:R-:W-:-:S13]  /*154e0*/  ISETP.NE.AND P1, PT, R12, 0x1, PT ;  /* 0x000000010c00780c */ /* 0x001fda0003f25270 */
[----:B------:R-:W0:Y:S08]  /*154f0*/  @P1 LDC R13, c[0x0][0x44c] ;  /* 0x00011300ff0d1b82 */ /* 0x000e300000000800 */
[----:B------:R-:W5:Y:S01]  /*15500*/  @P1 LDC R12, c[0x0][0x450] ;  /* 0x00011400ff0c1b82 */ /* 0x000f620000000800 */
[----:B------:R-:W-:-:S04]  /*15510*/  IMAD R0, R0, 0x8, R16 ;  /* 0x0000000800007824 */ /* 0x000fc800078e0210 */
[----:B------:R-:W-:Y:S01]  /*15520*/  VIADD R0, R0, 0x19c40 ;  /* 0x00019c4000007836 */ /* 0x000fe20000000000 */
[----:B-1----:R-:W-:Y:S01]  /*15530*/  ISETP.GE.AND P5, PT, R136, 0x1, PT ;  /* 0x000000018800780c */ /* 0x002fe20003fa6270 */
[----:B------:R-:W-:Y:S01]  /*15540*/  ULOP3.LUT UR4, URZ, UR46, URZ, 0x33, !UPT ;  /* 0x0000002e3f047292 */ /* 0x000fe2000f8e333f */
[----:B--2---:R-:W-:-:S04]  /*15550*/  IMAD.IADD R3, R3, 0x1, R14 ;  /* 0x0000000103037824 */ /* 0x004fc800078e020e */
[----:B0-----:R-:W-:-:S05]  /*15560*/  @P1 IMAD.HI.U32 R13, R3, R13, RZ ;  /* 0x0000000d030d1227 */ /* 0x001fca00078e00ff */
[----:B-----5:R-:W-:Y:S02]  /*15570*/  @P1 SHF.R.U32.HI R3, RZ, R12, R13 ;  /* 0x0000000cff031219 */ /* 0x020fe4000001160d */
[----:B---3--:R-:W-:-:S03]  /*15580*/  PRMT R0, R140, 0x654, R0 ;  /* 0x000006548c007816 */ /* 0x008fc60000000000 */
[----:B------:R-:W0:Y:S01]  /*15590*/  SHFL.IDX PT, R138, R3, RZ, 0x1c1f ;  /* 0x001c1fff038a7589 */ /* 0x000e2200000e0000 */
[----:B------:R1:W-:Y:S02]  /*155a0*/  SYNCS.ARRIVE.TRANS64.RED.A1T0 RZ, [R0+URZ], RZ ;  /* 0x000000ff00ff79a7 */ /* 0x0003e4000810043f */
[----:B-1----:R-:W-:-:S05]  /*155b0*/  IMAD.SHL.U32 R0, R4, 0x80, RZ ;  /* 0x0000008004007824 */ /* 0x002fca00078e00ff */
[----:B------:R-:W-:-:S04]  /*155c0*/  IADD3 R15, -R154, 0x1, -R0 ;  /* 0x000000019a0f7810 */ /* 0x000fc80007ffe900 */
[----:B----4-:R-:W-:-:S05]  /*155d0*/  IADD3 R15, -R155, R15, R141 ;  /* 0x0000000f9b0f7210 */ /* 0x010fca0007ffe18d */
        /* <DEDUP_REMOVED lines=17> */
.L_x_12436:
[----:B------:R-:W-:-:S05]  /*156f0*/  IMAD.U32 R139, RZ, RZ, UR40 ;  /* 0x00000028ff8b7e24 */ /* 0x000fca000f8e00ff */
[----:B------:R-:W-:-:S13]  /*15700*/  ISETP.NE.AND P1, PT, R139, 0x1, PT ;  /* 0x000000018b00780c */ /* 0x000fda0003f25270 */
[----:B------:R-:W0:Y:S02]  /*15710*/  @P1 LDC.64 R12, c[0x0][0x9e8] ;  /* 0x00027a00ff0c1b82 */ /* 0x000e240000000a00 */
[----:B0-----:R-:W-:-:S05]  /*15720*/  @P1 IMAD.HI.U32 R12, R138, R12, RZ ;  /* 0x0000000c8a0c1227 */ /* 0x001fca00078e00ff */
[----:B------:R-:W-:-:S07]  /*15730*/  @P1 SHF.R.U32.HI R138, RZ, R13, R12 ;  /* 0x0000000dff8a1219 */ /* 0x000fce000001160c */
.L_x_12437:
[----:B------:R-:W-:Y:S05]  /*15740*/  BSYNC B1 ;  /* 0x0000000000017941 */ /* 0x000fea0003800000 */
.L_x_12435:
[----:B------:R-:W-:-:S04]  /*15750*/  IMAD R138, R138, R139, -R0 ;  /* 0x0000008b8a8a7224 */ /* 0x000fc800078e0a00 */
[----:B------:R-:W-:-:S05]  /*15760*/  IMAD.IADD R138, R138, 0x1, -R154 ;  /* 0x000000018a8a7824 */ /* 0x000fca00078e0a9a */
[----:B------:R-:W-:Y:S02]  /*15770*/  VIMNMX R137, R137, R138, !PT ;  /* 0x0000008a89897248 */ /* 0x000fe40007fe0100 */
[----:B------:R-:W-:-:S07]  /*15780*/  VIADDMNMX R136, R138, R139, R136, PT ;  /* 0x0000008b8a887246 */ /* 0x000fce0003800188 */
.L_x_12434:
        /* <DEDUP_REMOVED lines=9> */
[C---:B------:R-:W-:Y:S02]  /*15820*/  ISETP.GT.AND P3, PT, R137.reuse, 0x9, P1 ;  /* 0x000000098900780c */ /* 0x040fe40000f64270 */
[----:B------:R-:W-:Y:S02]  /*15830*/  ISETP.GT.AND P4, PT, R137, 0x10, P1 ;  /* 0x000000108900780c */ /* 0x000fe40000f84270 */
[----:B------:R-:W-:-:S02]  /*15840*/  ISETP.LT.OR P2, PT, R136, 0x9, P2 ;  /* 0x000000098800780c */ /* 0x000fc40001741670 */
[----:B------:R-:W-:Y:S01]  /*15850*/  ISETP.LT.OR P3, PT, R136, 0xa, P3 ;  /* 0x0000000a8800780c */ /* 0x000fe20001f61670 */
[--C-:B0-----:R-:W-:Y:S01]  /*15860*/  IMAD.IADD R14, R14, 0x1, R3.reuse ;  /* 0x000000010e0e7824 */ /* 0x101fe200078e0203 */
[----:B------:R-:W-:Y:S01]  /*15870*/  ISETP.LT.OR P4, PT, R136, 0x11, P4 ;  /* 0x000000118800780c */ /* 0x000fe20002781670 */
[----:B------:R-:W-:Y:S01]  /*15880*/  IMAD.IADD R15, R15, 0x1, R3 ;  /* 0x000000010f0f7824 */ /* 0x000fe200078e0203 */
[----:B------:R-:W-:Y:S02]  /*15890*/  FSEL R28, R28, -INF , !P2 ;  /* 0xff8000001c1c7808 */ /* 0x000fe40005000000 */
[----:B------:R-:W-:Y:S02]  /*158a0*/  FSEL R29, R29, -INF , !P3 ;  /* 0xff8000001d1d7808 */ /* 0x000fe40005800000 */
[----:B------:R-:W-:Y:S02]  /*158b0*/  FSEL R32, R32, -INF , !P4 ;  /* 0xff80000020207808 */ /* 0x000fe40006000000 */
[----:B------:R-:W-:-:S02]  /*158c0*/  ISETP.GT.AND P2, PT, R137, 0x11, P1 ;  /* 0x000000118900780c */ /* 0x000fc40000f44270 */
[C---:B------:R-:W-:Y:S02]  /*158d0*/  ISETP.GT.AND P3, PT, R137.reuse, 0x18, P1 ;  /* 0x000000188900780c */ /* 0x040fe40000f64270 */
[----:B------:R-:W-:Y:S02]  /*158e0*/  ISETP.GT.AND P4, PT, R137, 0x19, P1 ;  /* 0x000000198900780c */ /* 0x000fe40000f84270 */
[C---:B------:R-:W-:Y:S02]  /*158f0*/  ISETP.LT.OR P2, PT, R136.reuse, 0x12, P2 ;  /* 0x000000128800780c */ /* 0x040fe40001741670 */
[C---:B------:R-:W-:Y:S02]  /*15900*/  ISETP.LT.OR P3, PT, R136.reuse, 0x19, P3 ;  /* 0x000000198800780c */ /* 0x040fe40001f61670 */
[----:B------:R-:W-:Y:S02]  /*15910*/  ISETP.LT.OR P4, PT, R136, 0x1a, P4 ;  /* 0x0000001a8800780c */ /* 0x000fe40002781670 */
[----:B------:R-:W-:-:S02]  /*15920*/  FSEL R33, R33, -INF , !P2 ;  /* 0xff80000021217808 */ /* 0x000fc40005000000 */
[----:B------:R-:W-:Y:S02]  /*15930*/  FSEL R36, R36, -INF , !P3 ;  /* 0xff80000024247808 */ /* 0x000fe40005800000 */
[----:B------:R-:W-:Y:S02]  /*15940*/  FSEL R37, R37, -INF , !P4 ;  /* 0xff80000025257808 */ /* 0x000fe40006000000 */
[C---:B------:R-:W-:Y:S02]  /*15950*/  ISETP.GT.AND P2, PT, R137.reuse, 0x20, P1 ;  /* 0x000000208900780c */ /* 0x040fe40000f44270 */
[C---:B------:R-:W-:Y:S02]  /*15960*/  ISETP.GT.AND P3, PT, R137.reuse, 0x21, P1 ;  /* 0x000000218900780c */ /* 0x040fe40000f64270 */
[----:B------:R-:W-:Y:S02]  /*15970*/  ISETP.GT.AND P4, PT, R137, 0x28, P1 ;  /* 0x000000288900780c */ /* 0x000fe40000f84270 */
[----:B------:R-:W-:-:S02]  /*15980*/  ISETP.LT.OR P2, PT, R136, 0x21, P2 ;  /* 0x000000218800780c */ /* 0x000fc40001741670 */
[C---:B------:R-:W-:Y:S02]  /*15990*/  ISETP.LT.OR P3, PT, R136.reuse, 0x22, P3 ;  /* 0x000000228800780c */ /* 0x040fe40001f61670 */
[----:B------:R-:W-:Y:S02]  /*159a0*/  ISETP.LT.OR P4, PT, R136, 0x29, P4 ;  /* 0x000000298800780c */ /* 0x000fe40002781670 */
        /* <DEDUP_REMOVED lines=65> */
[----:B------:R-:W-:Y:S01]  /*15dc0*/  FSEL R85, R85, -INF , !P4 ;  /* 0xff80000055557808 */ /* 0x000fe20006000000 */
        /* <DEDUP_REMOVED lines=13> */
.L_x_12440:
[----:B------:R-:W-:-:S05]  /*15ea0*/  IMAD.U32 R136, RZ, RZ, UR40 ;  /* 0x00000028ff887e24 */ /* 0x000fca000f8e00ff */
[----:B------:R-:W-:-:S13]  /*15eb0*/  ISETP.NE.AND P2, PT, R136, 0x1, PT ;  /* 0x000000018800780c */ /* 0x000fda0003f45270 */
[----:B------:R-:W0:Y:S02]  /*15ec0*/  @P2 LDC.64 R12, c[0x0][0x9e8] ;  /* 0x00027a00ff0c2b82 */ /* 0x000e240000000a00 */
[----:B0-----:R-:W-:-:S05]  /*15ed0*/  @P2 IMAD.HI.U32 R12, R3, R12, RZ ;  /* 0x0000000c030c2227 */ /* 0x001fca00078e00ff */
[----:B------:R-:W-:-:S07]  /*15ee0*/  @P2 SHF.R.U32.HI R3, RZ, R13, R12 ;  /* 0x0000000dff032219 */ /* 0x000fce000001160c */
.L_x_12441:
[----:B------:R-:W-:Y:S05]  /*15ef0*/  BSYNC B1 ;  /* 0x0000000000017941 */ /* 0x000fea0003800000 */
.L_x_12439:
[----:B------:R-:W-:-:S04]  /*15f00*/  IMAD R0, R3, R136, -R0 ;  /* 0x0000008803007224 */ /* 0x000fc800078e0a00 */
[----:B------:R-:W-:-:S05]  /*15f10*/  IMAD.IADD R0, R0, 0x1, -R154 ;  /* 0x0000000100007824 */ /* 0x000fca00078e0a9a */
[----:B------:R-:W-:Y:S02]  /*15f20*/  VIMNMX R15, R15, R0, !PT ;  /* 0x000000000f0f7248 */ /* 0x000fe40007fe0100 */
[----:B------:R-:W-:-:S07]  /*15f30*/  VIADDMNMX R14, R0, R136, R14, PT ;  /* 0x00000088000e7246 */ /* 0x000fce000380010e */
.L_x_12438:
[----:B------:R-:W-:Y:S02]  /*15f40*/  FMNMX.FTZ R0, R24, R7, !PT ;  /* 0x0000000718007209 */ /* 0x000fe40007810000 */
[----:B------:R-:W-:Y:S02]  /*15f50*/  ISETP.GT.AND P4, PT, R15, 0x1, P1 ;  /* 0x000000010f00780c */ /* 0x000fe40000f84270 */
[----:B------:R-:W-:Y:S02]  /*15f60*/  FMNMX.FTZ R0, R25, R0, !PT ;  /* 0x0000000019007209 */ /* 0x000fe40007810000 */
[C---:B------:R-:W-:Y:S02]  /*15f70*/  ISETP.GT.AND P2, PT, R15.reuse, 0x8, P1 ;  /* 0x000000080f00780c */ /* 0x040fe40000f44270 */
[----:B------:R-:W-:Y:S02]  /*15f80*/  FMNMX.FTZ R0, R28, R0, !PT ;  /* 0x000000001c007209 */ /* 0x000fe40007810000 */
[----:B------:R-:W-:-:S02]  /*15f90*/  ISETP.GT.AND P3, PT, R15, 0x9, P1 ;  /* 0x000000090f00780c */ /* 0x000fc40000f64270 */
[----:B------:R-:W-:Y:S02]  /*15fa0*/  FMNMX.FTZ R0, R29, R0, !PT ;  /* 0x000000001d007209 */ /* 0x000fe40007810000 */
[----:B------:R-:W-:Y:S02]  /*15fb0*/  ISETP.LT.OR P4, PT, R14, 0x2, P4 ;  /* 0x000000020e00780c */ /* 0x000fe40002781670 */
[----:B------:R-:W-:Y:S02]  /*15fc0*/  FMNMX.FTZ R0, R32, R0, !PT ;  /* 0x0000000020007209 */ /* 0x000fe40007810000 */
[C---:B------:R-:W-:Y:S02]  /*15fd0*/  ISETP.LT.OR P2, PT, R14.reuse, 0x9, P2 ;  /* 0x000000090e00780c */ /* 0x040fe40001741670 */
[----:B------:R-:W-:Y:S02]  /*15fe0*/  FMNMX.FTZ R0, R33, R0, !PT ;  /* 0x0000000021007209 */ /* 0x000fe40007810000 */
[----:B------:R-:W-:-:S02]  /*15ff0*/  ISETP.LT.OR P3, PT, R14, 0xa, P3 ;  /* 0x0000000a0e00780c */ /* 0x000fc40001f61670 */
[----:B------:R-:W-:Y:S02]  /*16000*/  FMNMX.FTZ R0, R36, R0, !PT ;  /* 0x0000000024007209 */ /* 0x000fe40007810000 */
[----:B------:R-:W-:Y:S02]  /*16010*/  FSEL R27, R27, -INF , !P4 ;  /* 0xff8000001b1b7808 */ /* 0x000fe40006000000 */
[----:B------:R-:W-:Y:S02]  /*16020*/  FMNMX.FTZ R0, R37, R0, !PT ;  /* 0x0000000025007209 */ /* 0x000fe40007810000 */
[----:B------:R-:W-:Y:S02]  /*16030*/  FSEL R30, R30, -INF , !P2 ;  /* 0xff8000001e1e7808 */ /* 0x000fe40005000000 */
[----:B------:R-:W-:Y:S02]  /*16040*/  FMNMX.FTZ R0, R40, R0, !PT ;  /* 0x0000000028007209 */ /* 0x000fe40007810000 */
[----:B------:R-:W-:-:S02]  /*16050*/  FSEL R31, R31, -INF , !P3 ;  /* 0xff8000001f1f7808 */ /* 0x000fc40005800000 */
[----:B------:R-:W-:Y:S02]  /*16060*/  FMNMX.FTZ R0, R41, R0, !PT ;  /* 0x0000000029007209 */ /* 0x000fe40007810000 */
[C---:B------:R-:W-:Y:S02]  /*16070*/  ISETP.GT.AND P4, PT, R15.reuse, 0x10, P1 ;  /* 0x000000100f00780c */ /* 0x040fe40000f84270 */
[----:B------:R-:W-:Y:S02]  /*16080*/  FMNMX.FTZ R0, R44, R0, !PT ;  /* 0x000000002c007209 */ /* 0x000fe40007810000 */
[----:B------:R-:W-:Y:S02]  /*16090*/  ISETP.GT.AND P2, PT, R15, 0x11, P1 ;  /* 0x000000110f00780c */ /* 0x000fe40000f44270 */
[----:B------:R-:W-:Y:S02]  /*160a0*/  FMNMX.FTZ R0, R45, R0, !PT ;  /* 0x000000002d007209 */ /* 0x000fe40007810000 */
[----:B------:R-:W-:-:S02]  /*160b0*/  ISETP.GT.AND P3, PT, R15, 0x18, P1 ;  /* 0x000000180f00780c */ /* 0x000fc40000f64270 */
[----:B------:R-:W-:Y:S02]  /*160c0*/  FMNMX.FTZ R0, R48, R0, !PT ;  /* 0x0000000030007209 */ /* 0x000fe40007810000 */
[C---:B------:R-:W-:Y:S02]  /*160d0*/  ISETP.LT.OR P4, PT, R14.reuse, 0x11, P4 ;  /* 0x000000110e00780c */ /* 0x040fe40002781670 */
[----:B------:R-:W-:Y:S02]  /*160e0*/  FMNMX.FTZ R0, R49, R0, !PT ;  /* 0x0000000031007209 */ /* 0x000fe40007810000 */
[----:B------:R-:W-:Y:S02]  /*160f0*/  ISETP.LT.OR P2, PT, R14, 0x12, P2 ;  /* 0x000000120e00780c */ /* 0x000fe40001741670 */
        /* <DEDUP_REMOVED lines=24> */
[----:B------:R-:W-:Y:S02]  /*16280*/  FSEL R43, R43, -INF , !P3 ;  /* 0xff8000002b2b7808 */ /* 0x000fe40005800000 */
[----:B------:R-:W-:-:S02]  /*16290*/  ISETP.GT.AND P4, PT, R15, 0x28, P1 ;  /* 0x000000280f00780c */ /* 0x000fc40000f84270 */
[C---:B------:R-:W-:Y:S02]  /*162a0*/  ISETP.GT.AND P2, PT, R15.reuse, 0x29, P1 ;  /* 0x000000290f00780c */ /* 0x040fe40000f44270 */
[----:B------:R-:W-:Y:S02]  /*162b0*/  ISETP.GT.AND P3, PT, R15, 0x30, P1 ;  /* 0x000000300f00780c */ /* 0x000fe40000f64270 */
[----:B------:R-:W-:Y:S02]  /*162c0*/  FMNMX.FTZ R0, R76, R0, !PT ;  /* 0x000000004c007209 */ /* 0x000fe40007810000 */
[C---:B------:R-:W-:Y:S02]  /*162d0*/  ISETP.LT.OR P4, PT, R14.reuse, 0x29, P4 ;  /* 0x000000290e00780c */ /* 0x040fe40002781670 */
[C---:B------:R-:W-:Y:S02]  /*162e0*/  ISETP.LT.OR P2, PT, R14.reuse, 0x2a, P2 ;  /* 0x0000002a0e00780c */ /* 0x040fe40001741670 */
[----:B------:R-:W-:-:S02]  /*162f0*/  ISETP.LT.OR P3, PT, R14, 0x31, P3 ;  /* 0x000000310e00780c */ /* 0x000fc40001f61670 */
[----:B------:R-:W-:Y:S02]  /*16300*/  FMNMX.FTZ R0, R77, R0, !PT ;  /* 0x000000004d007209 */ /* 0x000fe40007810000 */
[----:B------:R-:W-:Y:S02]  /*16310*/  FSEL R46, R46, -INF , !P4 ;  /* 0xff8000002e2e7808 */ /* 0x000fe40006000000 */
[----:B------:R-:W-:Y:S02]  /*16320*/  FSEL R47, R47, -INF , !P2 ;  /* 0xff8000002f2f7808 */ /* 0x000fe40005000000 */
[----:B------:R-:W-:Y:S02]  /*16330*/  FSEL R50, R50, -INF , !P3 ;  /* 0xff80000032327808 */ /* 0x000fe40005800000 */
[C---:B------:R-:W-:Y:S02]  /*16340*/  ISETP.GT.AND P4, PT, R15.reuse, 0x31, P1 ;  /* 0x000000310f00780c */ /* 0x040fe40000f84270 */
[----:B------:R-:W-:-:S02]  /*16350*/  ISETP.GT.AND P2, PT, R15, 0x38, P1 ;  /* 0x000000380f00780c */ /* 0x000fc40000f44270 */
[----:B------:R-:W-:Y:S02]  /*16360*/  ISETP.GT.AND P3, PT, R15, 0x39, P1 ;  /* 0x000000390f00780c */ /* 0x000fe40000f64270 */
[----:B------:R-:W-:Y:S02]  /*16370*/  FMNMX.FTZ R0, R80, R0, !PT ;  /* 0x0000000050007209 */ /* 0x000fe40007810000 */
        /* <DEDUP_REMOVED lines=8> */
[C---:B------:R-:W-:Y:S02]  /*16400*/  ISETP.GT.AND P4, PT, R15.reuse, 0x40, P1 ;  /* 0x000000400f00780c */ /* 0x040fe40000f84270 */
[----:B------:R-:W-:-:S02]  /*16410*/  ISETP.GT.AND P2, PT, R15, 0x41, P1 ;  /* 0x000000410f00780c */ /* 0x000fc40000f44270 */
[----:B------:R-:W-:Y:S02]  /*16420*/  ISETP.GT.AND P3, PT, R15, 0x48, P1 ;  /* 0x000000480f00780c */ /* 0x000fe40000f64270 */
[----:B------:R-:W-:Y:S02]  /*16430*/  FMNMX.FTZ R0, R84, R0, !PT ;  /* 0x0000000054007209 */ /* 0x000fe40007810000 */
[----:B------:R-:W-:Y:S02]  /*16440*/  @P0 LOP3.LUT R17, R17, 0x10000000, RZ, 0xfc, !PT ;  /* 0x1000000011110812 */ /* 0x000fe400078efcff */
[----:B------:R-:W-:Y:S02]  /*16450*/  ISETP.GT.AND P0, PT, R15, 0x61, P1 ;  /* 0x000000610f00780c */ /* 0x000fe40000f04270 */
[C---:B------:R-:W-:Y:S02]  /*16460*/  ISETP.LT.OR P4, PT, R14.reuse, 0x41, P4 ;  /* 0x000000410e00780c */ /* 0x040fe40002781670 */
[----:B------:R-:W-:-:S02]  /*16470*/  ISETP.LT.OR P2, PT, R14, 0x42, P2 ;  /* 0x000000420e00780c */ /* 0x000fc40001741670 */
[----:B------:R-:W-:Y:S02]  /*16480*/  ISETP.LT.OR P3, PT, R14, 0x49, P3 ;  /* 0x000000490e00780c */ /* 0x000fe40001f61670 */
[----:B------:R-:W-:Y:S02]  /*16490*/  FMNMX.FTZ R0, R85, R0, !PT ;  /* 0x0000000055007209 */ /* 0x000fe40007810000 */
[----:B------:R-:W-:Y:S02]  /*164a0*/  FSEL R58, R58, -INF , !P4 ;  /* 0xff8000003a3a7808 */ /* 0x000fe40006000000 */
[----:B------:R-:W-:Y:S01]  /*164b0*/  FSEL R59, R59, -INF , !P2 ;  /* 0xff8000003b3b7808 */ /* 0x000fe20005000000 */
[----:B------:R-:W0:Y:S01]  /*164c0*/  SHFL.BFLY PT, R3, R0, 0x2, 0x1f ;  /* 0x0c401f0000037f89 */ /* 0x000e2200000e0000 */
[----:B------:R-:W-:Y:S02]  /*164d0*/  FSEL R62, R62, -INF , !P3 ;  /* 0xff8000003e3e7808 */ /* 0x000fe40005800000 */
[----:B------:R-:W-:-:S02]  /*164e0*/  ISETP.GT.AND P4, PT, R15, 0x49, P1 ;  /* 0x000000490f00780c */ /* 0x000fc40000f84270 */
[C---:B------:R-:W-:Y:S02]  /*164f0*/  ISETP.GT.AND P2, PT, R15.reuse, 0x50, P1 ;  /* 0x000000500f00780c */ /* 0x040fe40000f44270 */
[----:B------:R-:W-:Y:S02]  /*16500*/  ISETP.GT.AND P3, PT, R15, 0x51, P1 ;  /* 0x000000510f00780c */ /* 0x000fe40000f64270 */
[----:B------:R-:W-:Y:S02]  /*16510*/  LOP3.LUT R17, R17, 0xbfffffff, RZ, 0xc0, !PT ;  /* 0xbfffffff11117812 */ /* 0x000fe400078ec0ff */
[C---:B------:R-:W-:Y:S02]  /*16520*/  ISETP.LT.OR P4, PT, R14.reuse, 0x4a, P4 ;  /* 0x0000004a0e00780c */ /* 0x040fe40002781670 */
[C---:B------:R-:W-:Y:S02]  /*16530*/  ISETP.LT.OR P2, PT, R14.reuse, 0x51, P2 ;  /* 0x000000510e00780c */ /* 0x040fe40001741670 */
[----:B------:R-:W-:-:S02]  /*16540*/  ISETP.LT.OR P3, PT, R14, 0x52, P3 ;  /* 0x000000520e00780c */ /* 0x000fc40001f61670 */
[----:B------:R-:W-:Y:S02]  /*16550*/  @P0 LOP3.LUT R17, R17, 0x40000000, RZ, 0xfc, !PT ;  /* 0x4000000011110812 */ /* 0x000fe400078efcff */
[----:B------:R-:W-:Y:S02]  /*16560*/  ISETP.GT.AND P0, PT, R15, RZ, P1 ;  /* 0x000000ff0f00720c */ /* 0x000fe40000f04270 */
        /* <DEDUP_REMOVED lines=9> */
[----:B------:R-:W-:-:S02]  /*16600*/  LOP3.LUT R17, R17, 0xfffffff7, RZ, 0xc0, !PT ;  /* 0xfffffff711117812 */ /* 0x000fc400078ec0ff */
        /* <DEDUP_REMOVED lines=9> */
[----:B------:R-:W-:Y:S02]  /*166a0*/  @P0 LOP3.LUT R17, R17, 0x8, RZ, 0xfc, !PT ;  /* 0x0000000811110812 */ /* 0x000fe400078efcff */
[----:B0-----:R-:W-:Y:S02]  /*166b0*/  FMNMX.FTZ R3, R0, R3, !PT ;  /* 0x0000000300037209 */ /* 0x001fe40007810000 */
[----:B------:R-:W-:-:S02]  /*166c0*/  LOP3.LUT P0, RZ, R17, 0x40000000, RZ, 0xc0, !PT ;  /* 0x4000000011ff7812 */ /* 0x000fc4000780c0ff */
[----:B------:R-:W-:Y:S01]  /*166d0*/  LOP3.LUT R17, R17, 0xfffffffd, RZ, 0xc0, !PT ;  /* 0xfffffffd11117812 */ /* 0x000fe200078ec0ff */
[----:B------:R-:W0:Y:S01]  /*166e0*/  SHFL.BFLY PT, R0, R3, 0x1, 0x1f ;  /* 0x0c201f0003007f89 */ /* 0x000e2200000e0000 */
[C---:B------:R-:W-:Y:S02]  /*166f0*/  ISETP.LT.OR P0, PT, R14.reuse, 0x62, P0 ;  /* 0x000000620e00780c */ /* 0x040fe40000701670 */
[C---:B------:R-:W-:Y:S02]  /*16700*/  ISETP.LT.OR P4, PT, R14.reuse, 0x71, P4 ;  /* 0x000000710e00780c */ /* 0x040fe40002781670 */
[----:B------:R-:W-:Y:S02]  /*16710*/  @P1 LOP3.LUT R17, R17, 0x2, RZ, 0xfc, !PT ;  /* 0x0000000211111812 */ /* 0x000fe400078efcff */
[----:B------:R-:W-:Y:S02]  /*16720*/  ISETP.LT.OR P5, PT, R14, 0x72, P5 ;  /* 0x000000720e00780c */ /* 0x000fe40002fa1670 */
[----:B------:R-:W-:-:S02]  /*16730*/  LOP3.LUT P1, RZ, R17, 0x8, RZ, 0xc0, !PT ;  /* 0x0000000811ff7812 */ /* 0x000fc4000782c0ff */
[----:B------:R-:W-:Y:S02]  /*16740*/  LOP3.LUT R17, R17, 0xffffffef, RZ, 0xc0, !PT ;  /* 0xffffffef11117812 */ /* 0x000fe400078ec0ff */
[C---:B------:R-:W-:Y:S02]  /*16750*/  ISETP.LT.OR P1, PT, R14.reuse, 0x1, P1 ;  /* 0x000000010e00780c */ /* 0x040fe40000f21670 */
[----:B------:R-:W-:Y:S02]  /*16760*/  @P0 LOP3.LUT R17, R17, 0x10, RZ, 0xfc, !PT ;  /* 0x0000001011110812 */ /* 0x000fe400078efcff */
[----:B------:R-:W-:Y:S02]  /*16770*/  ISETP.LT.OR P0, PT, R14, 0x69, P2 ;  /* 0x000000690e00780c */ /* 0x000fe40001701670 */
[C---:B------:R-:W-:Y:S02]  /*16780*/  LOP3.LUT P2, RZ, R17.reuse, 0x2, RZ, 0xc0, !PT ;  /* 0x0000000211ff7812 */ /* 0x040fe4000784c0ff */
[----:B------:R-:W-:-:S02]  /*16790*/  LOP3.LUT R17, R17, 0xfffffffb, RZ, 0xc0, !PT ;  /* 0xfffffffb11117812 */ /* 0x000fc400078ec0ff */
[----:B------:R-:W-:Y:S02]  /*167a0*/  FSEL R26, R26, -INF , !P1 ;  /* 0xff8000001a1a7808 */ /* 0x000fe40004800000 */
[----:B0-----:R-:W-:Y:S02]  /*167b0*/  FMNMX.FTZ R3, R3, R0, !PT ;  /* 0x0000000003037209 */ /* 0x001fe40007810000 */
[----:B------:R-:W-:Y:S02]  /*167c0*/  FSEL R82, R82, -INF , !P4 ;  /* 0xff80000052527808 */ /* 0x000fe40006000000 */
[----:B------:R-:W-:Y:S01]  /*167d0*/  ISETP.LT.OR P6, PT, R14, 0x79, P6 ;  /* 0x000000790e00780c */ /* 0x000fe200037c1670 */
[----:B------:R-:W-:-:S01]  /*167e0*/  FFMA.FTZ R13, R2, R3, -8 ;  /* 0xc1000000020d7423 */ /* 0x000fc20000010003 */
[----:B------:R-:W-:Y:S02]  /*167f0*/  @P0 LOP3.LUT R17, R17, 0x4, RZ, 0xfc, !PT ;  /* 0x0000000411110812 */ /* 0x000fe400078efcff */
[----:B------:R-:W-:-:S02]  /*16800*/  ISETP.LT.OR P0, PT, R14, 0x6a, P3 ;  /* 0x0000006a0e00780c */ /* 0x000fc40001f01670 */
[----:B------:R-:W-:Y:S02]  /*16810*/  FSETP.NEU.FTZ.AND P3, PT, R3, -INF , PT ;  /* 0xff8000000300780b */ /* 0x000fe40003f7d000 */
[----:B------:R-:W-:Y:S02]  /*16820*/  LOP3.LUT R17, R17, 0xdfffffff, RZ, 0xc0, !PT ;  /* 0xdfffffff11117812 */ /* 0x000fe400078ec0ff */
[----:B------:R-:W-:Y:S02]  /*16830*/  FSEL R0, R3, RZ, P3 ;  /* 0x000000ff03007208 */ /* 0x000fe40001800000 */
[----:B------:R-:W-:Y:S02]  /*16840*/  FSEL R13, R13, RZ, P3 ;  /* 0x000000ff0d0d7208 */ /* 0x000fe40001800000 */
[----:B------:R-:W-:Y:S01]  /*16850*/  FSEL R83, R83, -INF , !P5 ;  /* 0xff80000053537808 */ /* 0x000fe20006800000 */
[----:B------:R-:W-:-:S01]  /*16860*/  FADD.FTZ R7, -R0, R7 ;  /* 0x0000000700077221 */ /* 0x000fc20000010100 */
[----:B------:R-:W-:Y:S01]  /*16870*/  FMNMX.FTZ R0, R26, R20, !PT ;  /* 0x000000141a007209 */ /* 0x000fe20007810000 */
[----:B------:R-:W-:-:S01]  /*16880*/  FFMA.FTZ R24, R2, R24, -R13 ;  /* 0x0000001802187223 */ /* 0x000fc2000001080d */
[----:B------:R-:W-:Y:S01]  /*16890*/  @P0 LOP3.LUT R17, R17, 0x20000000, RZ, 0xfc, !PT ;  /* 0x2000000011110812 */ /* 0x000fe200078efcff */
[C---:B------:R-:W-:Y:S01]  /*168a0*/  FMUL.FTZ R7, R2.reuse, R7 ;  /* 0x0000000702077220 */ /* 0x040fe20000410000 */
[----:B------:R-:W-:Y:S01]  /*168b0*/  FMNMX.FTZ R0, R27, R0, !PT ;  /* 0x000000001b007209 */ /* 0x000fe20007810000 */
[----:B------:R-:W-:-:S01]  /*168c0*/  FFMA.FTZ R25, R2, R25, -R13 ;  /* 0x0000001902197223 */ /* 0x000fc2000001080d */
[C---:B------:R-:W-:Y:S01]  /*168d0*/  LOP3.LUT P0, RZ, R17.reuse, 0x10, RZ, 0xc0, !PT ;  /* 0x0000001011ff7812 */ /* 0x040fe2000780c0ff */
[----:B------:R-:W-:Y:S01]  /*168e0*/  MUFU.EX2 R24, R24 ;  /* 0x0000001800187308 */ /* 0x000fe20000000800 */
[----:B------:R-:W-:Y:S01]  /*168f0*/  FMNMX.FTZ R0, R30, R0, !PT ;  /* 0x000000001e007209 */ /* 0x000fe20007810000 */
[C-C-:B------:R-:W-:Y:S01]  /*16900*/  FFMA.FTZ R28, R2.reuse, R28, -R13.reuse ;  /* 0x0000001c021c7223 */ /* 0x140fe2000001080d */
[----:B------:R-:W-:Y:S01]  /*16910*/  LOP3.LUT P3, RZ, R17, 0x4, RZ, 0xc0, !PT ;  /* 0x0000000411ff7812 */ /* 0x000fe2000786c0ff */
[C-C-:B------:R-:W-:Y:S01]  /*16920*/  FFMA.FTZ R29, R2.reuse, R29, -R13.reuse ;  /* 0x0000001d021d7223 */ /* 0x140fe2000001080d */
[----:B------:R-:W-:Y:S01]  /*16930*/  FMNMX.FTZ R0, R31, R0, !PT ;  /* 0x000000001f007209 */ /* 0x000fe20007810000 */
[--C-:B------:R-:W-:Y:S01]  /*16940*/  FFMA.FTZ R32, R2, R32, -R13.reuse ;  /* 0x0000002002207223 */ /* 0x100fe2000001080d */
[----:B------:R-:W-:Y:S01]  /*16950*/  FSEL R75, R75, -INF , !P0 ;  /* 0xff8000004b4b7808 */ /* 0x000fe20004000000 */
[----:B------:R-:W0:Y:S01]  /*16960*/  MUFU.EX2 R7, R7 ;  /* 0x0000000700077308 */ /* 0x000e220000000800 */
[----:B------:R-:W-:Y:S01]  /*16970*/  FMNMX.FTZ R0, R34, R0, !PT ;  /* 0x0000000022007209 */ /* 0x000fe20007810000 */
[C-C-:B------:R-:W-:Y:S01]  /*16980*/  FFMA.FTZ R33, R2.reuse, R33, -R13.reuse ;  /* 0x0000002102217223 */ /* 0x140fe2000001080d */
[----:B------:R-:W-:Y:S01]  /*16990*/  LOP3.LUT P0, RZ, R17, 0x20000000, RZ, 0xc0, !PT ;  /* 0x2000000011ff7812 */ /* 0x000fe2000780c0ff */
[C-C-:B------:R-:W-:Y:S01]  /*169a0*/  FFMA.FTZ R36, R2.reuse, R36, -R13.reuse ;  /* 0x0000002402247223 */ /* 0x140fe2000001080d */
[----:B------:R-:W-:Y:S01]  /*169b0*/  FMNMX.FTZ R0, R35, R0, !PT ;  /* 0x0000000023007209 */ /* 0x000fe20007810000 */
[--C-:B------:R-:W-:Y:S01]  /*169c0*/  FFMA.FTZ R37, R2, R37, -R13.reuse ;  /* 0x0000002502257223 */ /* 0x100fe2000001080d */
[----:B------:R-:W-:Y:S01]  /*169d0*/  FSEL R78, R78, -INF , !P3 ;  /* 0xff8000004e4e7808 */ /* 0x000fe20005800000 */
[----:B------:R-:W1:Y:S01]  /*169e0*/  MUFU.EX2 R25, R25 ;  /* 0x0000001900197308 */ /* 0x000e620000000800 */
[----:B------:R-:W-:Y:S01]  /*169f0*/  FMNMX.FTZ R0, R38, R0, !PT ;  /* 0x0000000026007209 */ /* 0x000fe20007810000 */
[C-C-:B------:R-:W-:Y:S01]  /*16a00*/  FFMA.FTZ R40, R2.reuse, R40, -R13.reuse ;  /* 0x0000002802287223 */ /* 0x140fe2000001080d */
[----:B------:R-:W-:Y:S01]  /*16a10*/  FSEL R79, R79, -INF , !P0 ;  /* 0xff8000004f4f7808 */ /* 0x000fe20004000000 */
[C-C-:B------:R-:W-:Y:S01]  /*16a20*/  FFMA.FTZ R41, R2.reuse, R41, -R13.reuse ;  /* 0x0000002902297223 */ /* 0x140fe2000001080d */
[----:B------:R-:W-:Y:S01]  /*16a30*/  FMNMX.FTZ R0, R39, R0, !PT ;  /* 0x0000000027007209 */ /* 0x000fe20007810000 */
[--C-:B------:R-:W-:Y:S01]  /*16a40*/  FFMA.FTZ R44, R2, R44, -R13.reuse ;  /* 0x0000002c022c7223 */ /* 0x100fe2000001080d */
[----:B------:R-:W-:Y:S01]  /*16a50*/  ISETP.LT.OR P2, PT, R14, 0x7a, P2 ;  /* 0x0000007a0e00780c */ /* 0x000fe20001741670 */
[----:B------:R-:W-:Y:S01]  /*16a60*/  MUFU.EX2 R28, R28 ;  /* 0x0000001c001c7308 */ /* 0x000fe20000000800 */
[----:B------:R-:W-:Y:S01]  /*16a70*/  FMNMX.FTZ R0, R42, R0, !PT ;  /* 0x000000002a007209 */ /* 0x000fe20007810000 */
        /* <DEDUP_REMOVED lines=39> */
[----:B------:R-:W-:-:S02]  /*16cf0*/  FMNMX.FTZ R0, R62, R0, !PT ;  /* 0x000000003e007209 */ /* 0x000fc40007810000 */
        /* <DEDUP_REMOVED lines=177> */
.L_x_12442:
        /* <DEDUP_REMOVED lines=107> */
.L_x_12422:
[----:B------:R-:W-:Y:S05]  /*17ec0*/  BSYNC B0 ;  /* 0x0000000000007941 */ /* 0x000fea0003800000 */
.L_x_12421:
[----:B------:R-:W-:Y:S06]  /*17ed0*/  BAR.ARV 0x8, 0x200 ;  /* 0x0208000000007b1d */ /* 0x000fec0000002000 */
[----:B------:R-:W-:Y:S05]  /*17ee0*/  @!P0 BRA `(.L_x_12444) ;  /* 0x0000000000048947 */ /* 0x000fea0003800000 */
[----:B------:R-:W-:Y:S01]  /*17ef0*/  BPT.TRAP 0x1 ;  /* 0x000000040000795c */ /* 0x000fe20000300000 */
.L_x_12444:
[----:B------:R-:W-:Y:S01]  /*17f00*/  IMAD R4, R22, 0x8, R16 ;  /* 0x0000000816047824 */ /* 0x000fe200078e0210 */
[----:B------:R-:W-:-:S04]  /*17f10*/  SHF.L.U32 R7, R152, 0x1f, RZ ;  /* 0x0000001f98077819 */ /* 0x000fc800000006ff */
[----:B------:R0:W1:Y:S01]  /*17f20*/  SYNCS.PHASECHK.TRANS64.TRYWAIT P1, [R4+URZ+0x19c50], R7 ;  /* 0x019c5007040075a7 */ /* 0x000062000802017f */
[----:B------:R-:W-:Y:S05]  /*17f30*/  @!P0 BRA `(.L_x_12445) ;  /* 0x0000000000048947 */ /* 0x000fea0003800000 */
[----:B------:R-:W-:Y:S01]  /*17f40*/  BPT.TRAP 0x1 ;  /* 0x000000040000795c */ /* 0x000fe20000300000 */
.L_x_12445:
[----:B------:R-:W-:Y:S04]  /*17f50*/  BSSY B0, `(.L_x_12446) ;  /* 0x0000004000007945 */ /* 0x000fe80003800000 */
[----:B-1----:R-:W-:Y:S05]  /*17f60*/  @P1 BRA `(.L_x_12447) ;  /* 0x0000000000081947 */ /* 0x002fea0003800000 */
[----:B------:R-:W1:Y:S02]  /*17f70*/  SYNCS.PHASECHK.TRANS64.TRYWAIT P1, [R4+URZ+0x19c50], R7 ;  /* 0x019c5007040075a7 */ /* 0x000e64000802017f */
[----:B-1----:R-:W-:Y:S05]  /*17f80*/  @!P1 BRA `(.L_x_12448) ;  /* 0x000000d000409947 */ /* 0x002fea0003800000 */
.L_x_12447:
[----:B------:R-:W-:Y:S05]  /*17f90*/  BSYNC B0 ;  /* 0x0000000000007941 */ /* 0x000fea0003800000 */
.L_x_12446:
[----:B------:R-:W0:Y:S01]  /*17fa0*/  LDL.LU R15, [R1+0x5c] ;  /* 0x00005c00010f7983 */ /* 0x000e220000300800 */
[----:B------:R-:W-:Y:S01]  /*17fb0*/  VIADD R16, R16, 0x3000 ;  /* 0x0000300010107836 */ /* 0x000fe20000000000 */
[----:B------:R-:W-:Y:S01]  /*17fc0*/  ULDC.64 UR4, c[0x0][0x9a0] ;  /* 0x0002680000047ab9 */ /* 0x000fe20000000a00 */
[----:B------:R-:W-:Y:S01]  /*17fd0*/  WARPGROUP.ARRIVE ;  /* 0x00000000000079c5 */ /* 0x000fe20000000000 */
[----:B------:R-:W-:Y:S02]  /*17fe0*/  ISETP.NE.U32.AND P1, PT, RZ, UR4, PT ;  /* 0x00000004ff007c0c */ /* 0x000fe4000bf25070 */
[----:B------:R-:W-:Y:S02]  /*17ff0*/  SHF.R.U32.HI R16, RZ, 0x4, R16 ;  /* 0x00000004ff107819 */ /* 0x000fe40000011610 */
        /* <DEDUP_REMOVED lines=12> */
[----:B01----:R-:W-:-:S05]  /*180c0*/  @P1 SHF.R.S32.HI R7, RZ, 0x1f, R15 ;  /* 0x0000001fff071819 */ /* 0x003fca000001140f */
[----:B--2---:R-:W-:-:S04]  /*180d0*/  @P1 IMAD R14, R7, R8, RZ ;  /* 0x00000008070e1224 */ /* 0x004fc800078e02ff */
[C---:B------:R-:W-:Y:S02]  /*180e0*/  @P1 IMAD R7, R15.reuse, R9, R14 ;  /* 0x000000090f071224 */ /* 0x040fe400078e020e */
        /* <DEDUP_REMOVED lines=8> */
[----:B------:R-:W-:Y:S02]  /*18170*/  VIADD R8, R10, 0x2 ;  /* 0x000000020a087836 */ /* 0x000fe40000000000 */
[----:B------:R-:W-:Y:S01]  /*18180*/  IMAD.MOV.U32 R9, RZ, RZ, 0x40000040 ;  /* 0x40000040ff097424 */ /* 0x000fe200078e00ff */
[----:B------:R-:W1:Y:S01]  /*18190*/  SHFL.BFLY PT, R14, R5, 0x2, 0x1f ;  /* 0x0c401f00050e7f89 */ /* 0x000e6200000e0000 */
[----:B------:R-:W-:Y:S01]  /*181a0*/  IMAD.MOV.U32 R11, RZ, RZ, 0x40000040 ;  /* 0x40000040ff0b7424 */ /* 0x000fe200078e00ff */
[----:B------:R-:W-:Y:S01]  /*181b0*/  R2UR UR6, R8 ;  /* 0x00000000080672ca */ /* 0x000fe200000e0000 */
[C---:B------:R-:W-:Y:S01]  /*181c0*/  VIADD R8, R10.reuse, 0x4 ;  /* 0x000000040a087836 */ /* 0x040fe20000000000 */
[----:B------:R-:W-:Y:S01]  /*181d0*/  R2UR UR7, R9 ;  /* 0x00000000090772ca */ /* 0x000fe200000e0000 */
[----:B------:R-:W-:Y:S02]  /*181e0*/  IMAD.MOV.U32 R9, RZ, RZ, 0x40000040 ;  /* 0x40000040ff097424 */ /* 0x000fe400078e00ff */
[----:B------:R-:W-:-:S02]  /*181f0*/  VIADD R10, R10, 0x6 ;  /* 0x000000060a0a7836 */ /* 0x000fc40000000000 */
[----:B------:R-:W-:Y:S02]  /*18200*/  IMAD.MOV.U32 R21, RZ, RZ, -0x800000 ;  /* 0xff800000ff157424 */ /* 0x000fe400078e00ff */
[----:B------:R-:W-:-:S06]  /*18210*/  IMAD.MOV.U32 R20, RZ, RZ, -0x800000 ;  /* 0xff800000ff147424 */ /* 0x000fcc00078e00ff */
[----:B------:R-:W-:Y:S01]  /*18220*/  QGMMA.64x96x32.F32.E4M3.E4M3 R88, R144, gdesc[UR4], R88, gsb0 ;  /* 0x0160000490587df3 */ /* 0x000fe20008000858 */
[----:B------:R-:W-:Y:S02]  /*18230*/  R2UR UR6, R8 ;  /* 0x00000000080672ca */ /* 0x000fe400000e0000 */
[----:B------:R-:W-:Y:S02]  /*18240*/  R2UR UR7, R9 ;  /* 0x00000000090772ca */ /* 0x000fe400000e0000 */
[----:B------:R-:W3:Y:S01]  /*18250*/  SHFL.BFLY PT, R9, R6, 0x2, 0x1f ;  /* 0x0c401f0006097f89 */ /* 0x000ee200000e0000 */
[----:B-1----:R-:W-:-:S01]  /*18260*/  FADD.FTZ R14, R14, R5 ;  /* 0x000000050e0e7221 */ /* 0x002fc20000010000 */
[----:B---3--:R-:W-:Y:S01]  /*18270*/  FADD.FTZ R9, R9, R6 ;  /* 0x0000000609097221 */ /* 0x008fe20000010000 */
[----:B------:R-:W-:-:S04]  /*18280*/  IMAD.MOV.U32 R6, RZ, RZ, RZ ;  /* 0x000000ffff067224 */ /* 0x000fc800078e00ff */
[----:B------:R-:W0:Y:S02]  /*18290*/  SHFL.BFLY PT, R8, R9, 0x1, 0x1f ;  /* 0x0c201f0009087f89 */ /* 0x000e2400000e0000 */
[----:B0-----:R-:W-:-:S04]  /*182a0*/  FADD.FTZ R12, R9, R8 ;  /* 0x00000008090c7221 */ /* 0x001fc80000010000 */
[C---:B------:R-:W-:Y:S01]  /*182b0*/  FMUL.FTZ R13, R12.reuse, 0.00390625 ;  /* 0x3b8000000c0d7820 */ /* 0x040fe20000410000 */
[----:B------:R-:W-:-:S04]  /*182c0*/  FSETP.NE.FTZ.AND P1, PT, R12, RZ, PT ;  /* 0x000000ff0c00720b */ /* 0x000fc80003f35000 */
[----:B------:R-:W-:-:S09]  /*182d0*/  FSETP.NE.FTZ.AND P2, PT, R13, RZ, PT ;  /* 0x000000ff0d00720b */ /* 0x000fd20003f55000 */
[----:B------:R-:W-:Y:S04]  /*182e0*/  @P1 MUFU.RCP R6, R12 ;  /* 0x0000000c00061308 */ /* 0x000fe80000001000 */
[----:B------:R-:W-:-:S04]  /*182f0*/  @P2 FMUL.FTZ R8, R2, 0.69314718246459960938 ;  /* 0x3f31721802082820 */ /* 0x000fc80000410000 */
[----:B------:R-:W0:Y:S02]  /*18300*/  @P2 MUFU.LG2 R5, R13 ;  /* 0x0000000d00052308 */ /* 0x000e240000000c00 */
[----:B0-----:R-:W-:-:S04]  /*18310*/  @P2 FMUL.FTZ R5, R5, 0.69314718246459960938 ;  /* 0x3f31721805052820 */ /* 0x001fc80000410000 */
[----:B------:R-:W-:Y:S01]  /*18320*/  @P2 FFMA.FTZ R20, R8, R3, R5 ;  /* 0x0000000308142223 */ /* 0x000fe20000010005 */
[----:B------:R-:W-:Y:S02]  /*18330*/  WARPGROUP.DEPBAR.LE gsb0, 0x0 ;  /* 0x00008000000079c5 */ /* 0x000fe40000010000 */
[----:B------:R-:W-:-:S06]  /*18340*/  WARPGROUP.ARRIVE ;  /* 0x00000000000079c5 */ /* 0x000fcc0000000000 */
[----:B------:R-:W-:Y:S01]  /*18350*/  QGMMA.64x96x32.F32.E4M3.E4M3 R88, R140, gdesc[UR4], R88, gsb0 ;  /* 0x016000048c587df3 */ /* 0x000fe20008000858 */
[----:B------:R-:W-:Y:S01]  /*18360*/  R2UR UR6, R10 ;  /* 0x000000000a0672ca */ /* 0x000fe200000e0000 */
[----:B------:R-:W-:Y:S01]  /*18370*/  IMAD.MOV.U32 R10, RZ, RZ, RZ ;  /* 0x000000ffff0a7224 */ /* 0x000fe200078e00ff */
[----:B------:R-:W-:Y:S02]  /*18380*/  R2UR UR7, R11 ;  /* 0x000000000b0772ca */ /* 0x000fe400000e0000 */
        /* <DEDUP_REMOVED lines=13> */
[-C--:B--2---:R-:W-:Y:S01]  /*18460*/  FMUL.FTZ R6, R6, R7.reuse ;  /* 0x0000000706067220 */ /* 0x084fe20000410000 */
[----:B------:R-:W-:Y:S01]  /*18470*/  FMUL.FTZ R2, R10, R7 ;  /* 0x000000070a027220 */ /* 0x000fe20000410000 */
[----:B------:R-:W-:Y:S02]  /*18480*/  WARPGROUP.DEPBAR.LE gsb0, 0x0 ;  /* 0x00008000000079c5 */ /* 0x000fe40000010000 */
[----:B------:R-:W-:Y:S05]  /*18490*/  @!P0 BRA `(.L_x_12449) ;  /* 0x0000000000048947 */ /* 0x000fea0003800000 */
[----:B------:R-:W-:Y:S01]  /*184a0*/  BPT.TRAP 0x1 ;  /* 0x000000040000795c */ /* 0x000fe20000300000 */
.L_x_12449:
[----:B------:R-:W2:Y:S01]  /*184b0*/  LDL.LU R3, [R1+0x4] ;  /* 0x0000040001037983 */ /* 0x000ea20000300800 */
[----:B------:R-:W-:Y:S02]  /*184c0*/  VIADD R4, R4, 0x19c60 ;  /* 0x00019c6004047836 */ /* 0x000fe40000000000 */
[-C--:B------:R-:W-:Y:S01]  /*184d0*/  FMUL.FTZ R0, R88, R6.reuse ;  /* 0x0000000658007220 */ /* 0x080fe20000410000 */
[----:B------:R-:W-:Y:S01]  /*184e0*/  FMUL.FTZ R93, R93, R6 ;  /* 0x000000065d5d7220 */ /* 0x000fe20000410000 */
[----:B------:R-:W3:Y:S01]  /*184f0*/  LDL.LU R5, [R1+0x68] ;  /* 0x0000680001057983 */ /* 0x000ee20000300800 */
[----:B------:R-:W-:-:S05]  /*18500*/  VIADD R22, R22, 0x1 ;  /* 0x0000000116167836 */ /* 0x000fca0000000000 */
        /* <DEDUP_REMOVED lines=49> */
[----:B--2---:R-:W-:Y:S01]  /*18820*/  PRMT R4, R3, 0x654, R4 ;  /* 0x0000065403047816 */ /* 0x004fe20000000004 */
[----:B---3--:R-:W-:-:S03]  /*18830*/  VIADD R5, R5, 0x1 ;  /* 0x0000000105057836 */ /* 0x008fc60000000000 */
[----:B------:R0:W-:Y:S02]  /*18840*/  SYNCS.ARRIVE.TRANS64.RED.A1T0 RZ, [R4+URZ], RZ ;  /* 0x000000ff04ff79a7 */ /* 0x0001e4000810043f */
[----:B------:R0:W-:Y:S01]  /*18850*/  STL [R1+0x68], R5 ;  /* 0x0000680501007387 */ /* 0x0001e20000100800 */
[----:B------:R-:W-:-:S04]  /*18860*/  SEL R3, RZ, 0x1, P1 ;  /* 0x00000001ff037807 */ /* 0x000fc80000800000 */
[----:B------:R-:W-:-:S07]  /*18870*/  LOP3.LUT R152, R152, R3, RZ, 0x3c, !PT ;  /* 0x0000000398987212 */ /* 0x000fce00078e3cff */
.L_x_12332:
[----:B------:R-:W2:Y:S01]  /*18880*/  LDL R88, [R1+0x60] ;  /* 0x0000600001587983 */ /* 0x000ea20000100800 */
[----:B------:R-:W1:Y:S01]  /*18890*/  S2UR UR4, SR_CgaCtaId ;  /* 0x00000000000479c3 */ /* 0x000e620000008800 */
[----:B------:R-:W-:Y:S01]  /*188a0*/  MOV R16, 0x400 ;  /* 0x0000040000107802 */ /* 0x000fe20000000f00 */
[----:B------:R-:W-:Y:S01]  /*188b0*/  BSSY B0, `(.L_x_12450) ;  /* 0x0000335000007945 */ /* 0x000fe20003800000 */
[----:B-1----:R-:W-:-:S05]  /*188c0*/  IMAD.U32 R2, RZ, RZ, UR4 ;  /* 0x00000004ff027e24 */ /* 0x002fca000f8e00ff */
[----:B------:R-:W-:Y:S01]  /*188d0*/  LEA R16, R2, R16, 0x18 ;  /* 0x0000001002107211 */ /* 0x000fe200078ec0ff */
[----:B------:R-:W-:Y:S06]  /*188e0*/  BAR.SYNC.DEFER_BLOCKING 0x5, 0x200 ;  /* 0x0148000000007b1d */ /* 0x000fec0000010000 */
[----:B------:R-:W-:Y:S04]  /*188f0*/  STL [R1+0x4], R2 ;  /* 0x0000040201007387 */ /* 0x000fe80000100800 */
[----:B0-----:R-:W0:Y:S04]  /*18900*/  LDS.128 R4, [R16+0x19cd0] ;  /* 0x019cd00010047984 */ /* 0x001e280000000c00 */
[----:B0-----:R0:W-:Y:S04]  /*18910*/  STL.64 [R1+0x50], R4 ;  /* 0x0000500401007387 */ /* 0x0011e80000100a00 */
[----:B------:R0:W-:Y:S01]  /*18920*/  STL.64 [R1+0x58], R6 ;  /* 0x0000580601007387 */ /* 0x0001e20000100a00 */
[----:B------:R-:W-:Y:S06]  /*18930*/  BAR.ARV 0x4, 0x200 ;  /* 0x0108000000007b1d */ /* 0x000fec0000002000 */
[----:B--2---:R-:W-:-:S13]  /*18940*/  ISETP.NE.AND P1, PT, R88, RZ, PT ;  /* 0x000000ff5800720c */ /* 0x004fda0003f25270 */
[----:B------:R-:W1:Y:S02]  /*18950*/  @!P1 LDC R88, c[0x0][0xad4] ;  /* 0x0002b500ff589b82 */ /* 0x000e640000000800 */
[----:B-1----:R0:W-:Y:S01]  /*18960*/  @!P1 STL [R1+0x60], R88 ;  /* 0x0000605801009387 */ /* 0x0021e20000100800 */
[----:B------:R-:W-:Y:S05]  /*18970*/  @P0 BRA `(.L_x_12451) ;  /* 0x0000002400e80947 */ /* 0x000fea0003800000 */
[----:B0-----:R-:W0:Y:S01]  /*18980*/  S2R R4, SR_TID.X ;  /* 0x0000000000047919 */ /* 0x001e220000002100 */
[----:B------:R-:W-:Y:S01]  /*18990*/  ULDC.64 UR4, c[0x4][0x70] ;  /* 0x01001c0000047ab9 */ /* 0x000fe20000000a00 */
[----:B------:R-:W-:Y:S01]  /*189a0*/  ULDC.64 UR6, c[0x0][0xc08] ;  /* 0x0003020000067ab9 */ /* 0x000fe20000000a00 */
[----:B------:R-:W2:Y:S01]  /*189b0*/  LDL R6, [R1+0x84] ;  /* 0x0000840001067983 */ /* 0x000ea20000100800 */
[----:B0-----:R-:W-:-:S05]  /*189c0*/  IMAD.SHL.U32 R2, R4, 0x4, RZ ;  /* 0x0000000404027824 */ /* 0x001fca00078e00ff */
[----:B------:R-:W-:Y:S01]  /*189d0*/  LOP3.LUT R2, R2, 0xc, RZ, 0xc0, !PT ;  /* 0x0000000c02027812 */ /* 0x000fe200078ec0ff */
[----:B------:R-:W-:Y:S03]  /*189e0*/  BAR.SYNC.DEFER_BLOCKING 0x1, 0x180 ;  /* 0x0046000000007b1d */ /* 0x000fe60000010000 */
[----:B------:R-:W-:-:S05]  /*189f0*/  IADD3 R2, P0, R2, UR4, RZ ;  /* 0x0000000402027c10 */ /* 0x000fca000ff1e0ff */
[----:B------:R-:W-:Y:S01]  /*18a00*/  IMAD.X R3, RZ, RZ, UR5, P0 ;  /* 0x00000005ff037e24 */ /* 0x000fe200080e06ff */
[----:B------:R-:W0:Y:S01]  /*18a10*/  S2R R5, SR_SWINHI ;  /* 0x0000000000057919 */ /* 0x000e220000002f00 */
[----:B------:R-:W-:-:S03]  /*18a20*/  ULDC.64 UR4, c[0x0][0xc00] ;  /* 0x0003000000047ab9 */ /* 0x000fc60000000a00 */
[----:B------:R1:W3:Y:S01]  /*18a30*/  LDG.E.CONSTANT R14, desc[UR42][R2.64] ;  /* 0x0000002a020e7981 */ /* 0x0002e2000c1e9900 */
[----:B------:R-:W-:-:S04]  /*18a40*/  LOP3.LUT P0, R4, R4, 0x3, RZ, 0xc0, !PT ;  /* 0x0000000304047812 */ /* 0x000fc8000780c0ff */
[----:B------:R-:W-:-:S04]  /*18a50*/  ISETP.EQ.OR P0, PT, R4, 0x3, !P0 ;  /* 0x000000030400780c */ /* 0x000fc80004702670 */
[----:B------:R-:W-:Y:S02]  /*18a60*/  SEL R51, R94, R95, P0 ;  /* 0x0000005f5e337207 */ /* 0x000fe40000000000 */
[----:B------:R-:W-:Y:S02]  /*18a70*/  SEL R94, R95, R94, P0 ;  /* 0x0000005e5f5e7207 */ /* 0x000fe40000000000 */
[----:B------:R-:W4:Y:S01]  /*18a80*/  LDL.LU R95, [R1+0x64] ;  /* 0x00006400015f7983 */ /* 0x000f220000300800 */
[----:B------:R-:W-:Y:S02]  /*18a90*/  SEL R25, R0, R15, P0 ;  /* 0x0000000f00197207 */ /* 0x000fe40000000000 */
[----:B-1----:R-:W-:Y:S02]  /*18aa0*/  MOV R2, R16 ;  /* 0x0000001000027202 */ /* 0x002fe40000000f00 */
[----:B0-----:R-:W-:Y:S01]  /*18ab0*/  MOV R3, R5 ;  /* 0x0000000500037202 */ /* 0x001fe20000000f00 */
[----:B------:R-:W4:Y:S01]  /*18ac0*/  LDL R89, [R1+0x70] ;  /* 0x0000700001597983 */ /* 0x000f220000100800 */
[----:B------:R-:W-:-:S02]  /*18ad0*/  SEL R15, R15, R0, P0 ;  /* 0x000000000f0f7207 */ /* 0x000fc40000000000 */
[----:B------:R-:W-:Y:S02]  /*18ae0*/  SEL R49, R90, R91, P0 ;  /* 0x0000005b5a317207 */ /* 0x000fe40000000000 */
[----:B------:R-:W-:Y:S02]  /*18af0*/  SEL R27, R92, R93, P0 ;  /* 0x0000005d5c1b7207 */ /* 0x000fe40000000000 */
[----:B------:R-:W-:Y:S02]  /*18b00*/  SEL R90, R91, R90, P0 ;  /* 0x0000005a5b5a7207 */ /* 0x000fe40000000000 */
[----:B------:R-:W-:Y:S01]  /*18b10*/  SEL R57, R106, R107, P0 ;  /* 0x0000006b6a397207 */ /* 0x000fe20000000000 */
[----:B------:R-:W4:Y:S01]  /*18b20*/  LDL R91, [R1+0x20] ;  /* 0x00002000015b7983 */ /* 0x000f220000100800 */
[----:B------:R-:W-:Y:S02]  /*18b30*/  SEL R93, R93, R92, P0 ;  /* 0x0000005c5d5d7207 */ /* 0x000fe40000000000 */
[----:B------:R-:W-:Y:S01]  /*18b40*/  SEL R29, R96, R97, P0 ;  /* 0x00000061601d7207 */ /* 0x000fe20000000000 */
[----:B------:R-:W4:Y:S01]  /*18b50*/  LDL R92, [R1+0x40] ;  /* 0x00004000015c7983 */ /* 0x000f220000100800 */
        /* <DEDUP_REMOVED lines=38> */
[----:B--2---:R-:W-:-:S03]  /*18dc0*/  IMAD.WIDE R10, R6, 0x2, R2 ;  /* 0x00000002060a7825 */ /* 0x004fc600078e0202 */
[----:B------:R-:W-:-:S04]  /*18dd0*/  IADD3 R73, P5, R10, 0x20, RZ ;  /* 0x000000200a497810 */ /* 0x000fc80007fbe0ff */
[----:B------:R-:W-:Y:S02]  /*18de0*/  LOP3.LUT R0, R73, 0x180, RZ, 0xc0, !PT ;  /* 0x0000018049007812 */ /* 0x000fe400078ec0ff */
[----:B------:R-:W-:Y:S02]  /*18df0*/  IADD3 R75, P4, R10, 0x3000, RZ ;  /* 0x000030000a4b7810 */ /* 0x000fe40007f9e0ff */
[----:B------:R-:W-:Y:S02]  /*18e00*/  SHF.R.U64 R0, R0, 0x3, RZ ;  /* 0x0000000300007819 */ /* 0x000fe400000012ff */
[C---:B------:R-:W-:Y:S02]  /*18e10*/  IADD3 R77, P3, R10.reuse, 0x3020, RZ ;  /* 0x000030200a4d7810 */ /* 0x040fe40007f7e0ff */
[C---:B------:R-:W-:Y:S02]  /*18e20*/  IADD3 R79, P2, R10.reuse, 0x6000, RZ ;  /* 0x000060000a4f7810 */ /* 0x040fe40007f5e0ff */
[----:B------:R-:W-:-:S02]  /*18e30*/  IADD3 R81, P1, R10, 0x6020, RZ ;  /* 0x000060200a517810 */ /* 0x000fc40007f3e0ff */
[----:B------:R-:W-:Y:S02]  /*18e40*/  LOP3.LUT R5, R10, 0x180, RZ, 0xc0, !PT ;  /* 0x000001800a057812 */ /* 0x000fe400078ec0ff */
[----:B------:R-:W-:Y:S02]  /*18e50*/  LOP3.LUT R12, R0, R73, RZ, 0x3c, !PT ;  /* 0x00000049000c7212 */ /* 0x000fe400078e3cff */
[----:B------:R-:W-:Y:S02]  /*18e60*/  LOP3.LUT R0, R75, 0x180, RZ, 0xc0, !PT ;  /* 0x000001804b007812 */ /* 0x000fe400078ec0ff */
[----:B------:R-:W-:Y:S02]  /*18e70*/  LOP3.LUT R4, R77, 0x180, RZ, 0xc0, !PT ;  /* 0x000001804d047812 */ /* 0x000fe400078ec0ff */
[----:B------:R-:W-:Y:S02]  /*18e80*/  LOP3.LUT R6, R79, 0x180, RZ, 0xc0, !PT ;  /* 0x000001804f067812 */ /* 0x000fe400078ec0ff */
[----:B-----5:R-:W-:-:S02]  /*18e90*/  LOP3.LUT R24, R81, 0x180, RZ, 0xc0, !PT ;  /* 0x0000018051187812 */ /* 0x020fc400078ec0ff */
[----:B------:R-:W-:Y:S02]  /*18ea0*/  SHF.R.U64 R5, R5, 0x3, RZ ;  /* 0x0000000305057819 */ /* 0x000fe400000012ff */
[----:B------:R-:W-:Y:S02]  /*18eb0*/  SHF.R.U64 R0, R0, 0x3, RZ ;  /* 0x0000000300007819 */ /* 0x000fe400000012ff */
[----:B------:R-:W-:Y:S01]  /*18ec0*/  SHF.R.U64 R4, R4, 0x3, RZ ;  /* 0x0000000304047819 */ /* 0x000fe200000012ff */
[--C-:B------:R-:W-:Y:S01]  /*18ed0*/  IMAD.X R13, RZ, RZ, R11.reuse, P5 ;  /* 0x000000ffff0d7224 */ /* 0x100fe200028e060b */
[----:B------:R-:W-:Y:S01]  /*18ee0*/  SHF.R.U64 R6, R6, 0x3, RZ ;  /* 0x0000000306067819 */ /* 0x000fe200000012ff */
[--C-:B------:R-:W-:Y:S01]  /*18ef0*/  IMAD.X R9, RZ, RZ, R11.reuse, P4 ;  /* 0x000000ffff097224 */ /* 0x100fe200020e060b */
[----:B------:R-:W-:Y:S02]  /*18f00*/  SHF.R.U64 R24, R24, 0x3, RZ ;  /* 0x0000000318187819 */ /* 0x000fe400000012ff */
[----:B------:R-:W-:Y:S01]  /*18f10*/  LOP3.LUT R10, R5, R10, RZ, 0x3c, !PT ;  /* 0x0000000a050a7212 */ /* 0x000fe200078e3cff */
[----:B------:R-:W-:Y:S01]  /*18f20*/  IMAD.X R83, RZ, RZ, R11, P3 ;  /* 0x000000ffff537224 */ /* 0x000fe200018e060b */
[----:B------:R-:W-:-:S02]  /*18f30*/  LOP3.LUT R8, R0, R75, RZ, 0x3c, !PT ;  /* 0x0000004b00087212 */ /* 0x000fc400078e3cff */
[----:B---3--:R-:W-:Y:S01]  /*18f40*/  LOP3.LUT R73, R14, 0x2, RZ, 0x3c, !PT ;  /* 0x000000020e497812 */ /* 0x008fe200078e3cff */
[--C-:B------:R-:W-:Y:S01]  /*18f50*/  IMAD.X R7, RZ, RZ, R11.reuse, P2 ;  /* 0x000000ffff077224 */ /* 0x100fe200010e060b */
[----:B------:R-:W-:Y:S01]  /*18f60*/  LOP3.LUT R82, R4, R77, RZ, 0x3c, !PT ;  /* 0x0000004d04527212 */ /* 0x000fe200078e3cff */
[----:B------:R-:W-:Y:S01]  /*18f70*/  IMAD.X R5, RZ, RZ, R11, P1 ;  /* 0x000000ffff057224 */ /* 0x000fe200008e060b */
[----:B------:R-:W-:Y:S02]  /*18f80*/  LOP3.LUT R6, R6, R79, RZ, 0x3c, !PT ;  /* 0x0000004f06067212 */ /* 0x000fe400078e3cff */
[----:B------:R-:W-:Y:S01]  /*18f90*/  LOP3.LUT R4, R24, R81, RZ, 0x3c, !PT ;  /* 0x0000005118047212 */ /* 0x000fe200078e3cff */
[----:B------:R-:W-:Y:S01]  /*18fa0*/  SHFL.IDX PT, R25, R25, R14, 0x1c1f ;  /* 0x001c1f0e19197589 */ /* 0x000fe200000e0000 */
[----:B------:R-:W-:Y:S01]  /*18fb0*/  MOV R0, R10 ;  /* 0x0000000a00007202 */ /* 0x000fe20000000f00 */
[----:B------:R-:W4:Y:S01]  /*18fc0*/  LDC.64 R80, c[0x0][0xc00] ;  /* 0x00030000ff507b82 */ /* 0x000f220000000a00 */
[----:B------:R-:W-:Y:S01]  /*18fd0*/  MOV R85, R12 ;  /* 0x0000000c00557202 */ /* 0x000fe20000000f00 */
[----:B------:R-:W0:Y:S01]  /*18fe0*/  SHFL.IDX PT, R38, R15, R73, 0x1c1f ;  /* 0x001c1f490f267589 */ /* 0x000e2200000e0000 */
[----:B------:R-:W-:-:S02]  /*18ff0*/  MOV R86, R8 ;  /* 0x0000000800567202 */ /* 0x000fc40000000f00 */
[----:B------:R-:W-:Y:S01]  /*19000*/  MOV R82, R82 ;  /* 0x0000005200527202 */ /* 0x000fe20000000f00 */
        /* <DEDUP_REMOVED lines=15> */
[----:B------:R-:W-:Y:S04]  /*19100*/  SHFL.IDX PT, R70, R41, R14, 0x1c1f ;  /* 0x001c1f0e29467589 */ /* 0x000fe800000e0000 */
[----:B------:R-:W-:Y:S04]  /*19110*/  SHFL.IDX PT, R78, R45, R14, 0x1c1f ;  /* 0x001c1f0e2d4e7589 */ /* 0x000fe800000e0000 */
[----:B------:R-:W-:Y:S04]  /*19120*/  SHFL.IDX PT, R57, R57, R14, 0x1c1f ;  /* 0x001c1f0e39397589 */ /* 0x000fe800000e0000 */
[----:B------:R-:W4:Y:S04]  /*19130*/  SHFL.IDX PT, R35, R134, R73, 0x1c1f ;  /* 0x001c1f4986237589 */ /* 0x000f2800000e0000 */
[----:B------:R-:W4:Y:S04]  /*19140*/  SHFL.IDX PT, R61, R104, R73, 0x1c1f ;  /* 0x001c1f49683d7589 */ /* 0x000f2800000e0000 */
        /* <DEDUP_REMOVED lines=12> */
[----:B------:R-:W4:Y:S04]  /*19210*/  SHFL.IDX PT, R96, R96, R73, 0x1c1f ;  /* 0x001c1f4960607589 */ /* 0x000f2800000e0000 */
[----:B------:R-:W4:Y:S04]  /*19220*/  SHFL.IDX PT, R98, R98, R73, 0x1c1f ;  /* 0x001c1f4962627589 */ /* 0x000f2800000e0000 */
[----:B------:R-:W4:Y:S04]  /*19230*/  SHFL.IDX PT, R102, R102, R73, 0x1c1f ;  /* 0x001c1f4966667589 */ /* 0x000f2800000e0000 */
[----:B------:R-:W4:Y:S04]  /*19240*/  SHFL.IDX PT, R110, R110, R73, 0x1c1f ;  /* 0x001c1f496e6e7589 */ /* 0x000f2800000e0000 */
[----:B------:R2:W-:Y:S04]  /*19250*/  SHFL.IDX PT, R6, R39, R14, 0x1c1f ;  /* 0x001c1f0e27067589 */ /* 0x0005e800000e0000 */
[----:B------:R3:W-:Y:S04]  /*19260*/  SHFL.IDX PT, R5, R43, R14, 0x1c1f ;  /* 0x001c1f0e2b057589 */ /* 0x0007e800000e0000 */
[----:B------:R4:W-:Y:S04]  /*19270*/  SHFL.IDX PT, R4, R47, R14, 0x1c1f ;  /* 0x001c1f0e2f047589 */ /* 0x0009e800000e0000 */
[----:B------:R-:W-:Y:S04]  /*19280*/  SHFL.IDX PT, R7, R69, R14, 0x1c1f ;  /* 0x001c1f0e45077589 */ /* 0x000fe800000e0000 */
[----:B------:R-:W4:Y:S04]  /*19290*/  SHFL.IDX PT, R108, R108, R73, 0x1c1f ;  /* 0x001c1f496c6c7589 */ /* 0x000f2800000e0000 */
[----:B------:R-:W4:Y:S04]  /*192a0*/  SHFL.IDX PT, R13, R116, R73, 0x1c1f ;  /* 0x001c1f49740d7589 */ /* 0x000f2800000e0000 */
[----:B------:R-:W-:Y:S04]  /*192b0*/  SHFL.IDX PT, R124, R124, R73, 0x1c1f ;  /* 0x001c1f497c7c7589 */ /* 0x000fe800000e0000 */
[----:B------:R-:W-:Y:S04]  /*192c0*/  SHFL.IDX PT, R11, R132, R73, 0x1c1f ;  /* 0x001c1f49840b7589 */ /* 0x000fe800000e0000 */
[----:B------:R-:W4:Y:S04]  /*192d0*/  SHFL.IDX PT, R67, R118, R73, 0x1c1f ;  /* 0x001c1f4976437589 */ /* 0x000f2800000e0000 */
[----:B------:R-:W4:Y:S04]  /*192e0*/  SHFL.IDX PT, R75, R122, R73, 0x1c1f ;  /* 0x001c1f497a4b7589 */ /* 0x000f2800000e0000 */
[----:B------:R-:W4:Y:S04]  /*192f0*/  SHFL.IDX PT, R130, R130, R73, 0x1c1f ;  /* 0x001c1f4982827589 */ /* 0x000f2800000e0000 */
[----:B------:R-:W4:Y:S01]  /*19300*/  SHFL.IDX PT, R15, R126, R73, 0x1c1f ;  /* 0x001c1f497e0f7589 */ /* 0x000f2200000e0000 */
[----:B0-----:R-:W-:-:S02]  /*19310*/  SEL R36, R25, R38, P0 ;  /* 0x0000002619247207 */ /* 0x001fc40000000000 */
[----:B------:R-:W-:Y:S02]  /*19320*/  SEL R38, R38, R25, P0 ;  /* 0x0000001926267207 */ /* 0x000fe40000000000 */
[----:B-1----:R-:W-:Y:S02]  /*19330*/  SEL R37, R27, R12, P0 ;  /* 0x0000000c1b257207 */ /* 0x002fe40000000000 */
[----:B--2---:R-:W-:Y:S02]  /*19340*/  SEL R39, R12, R27, P0 ;  /* 0x0000001b0c277207 */ /* 0x004fe40000000000 */
[----:B------:R-:W-:Y:S02]  /*19350*/  SEL R40, R49, R90, P0 ;  /* 0x0000005a31287207 */ /* 0x000fe40000000000 */
[----:B------:R-:W-:Y:S02]  /*19360*/  SEL R42, R90, R49, P0 ;  /* 0x000000315a2a7207 */ /* 0x000fe40000000000 */
[----:B---3--:R-:W-:-:S02]  /*19370*/  SEL R41, R51, R94, P0 ;  /* 0x0000005e33297207 */ /* 0x008fc40000000000 */
[----:B------:R-:W-:Y:S02]  /*19380*/  SEL R43, R94, R51, P0 ;  /* 0x000000335e2b7207 */ /* 0x000fe40000000000 */
[----:B----4-:R-:W-:Y:S02]  /*19390*/  SEL R33, R34, R35, P0 ;  /* 0x0000002322217207 */ /* 0x010fe40000000000 */
        /* <DEDUP_REMOVED lines=43> */
[----:B------:R-:W-:Y:S02]  /*19650*/  F2FP.BF16.F32.PACK_AB R8, R45, R44 ;  /* 0x0000002c2d08723e */ /* 0x000fe400000010ff */
[----:B------:R-:W-:Y:S02]  /*19660*/  F2FP.BF16.F32.PACK_AB R9, R49, R48 ;  /* 0x000000303109723e */ /* 0x000fe400000010ff */
        /* <DEDUP_REMOVED lines=20> */
[----:B------:R-:W-:Y:S04]  /*197b0*/  STSM.16.M88.4 [R86], R12 ;  /* 0x0000000c56007844 */ /* 0x000fe80000000200 */
[----:B------:R0:W-:Y:S04]  /*197c0*/  STSM.16.M88.4 [R82], R24 ;  /* 0x0000001852007844 */ /* 0x0001e80000000200 */
[----:B------:R-:W-:Y:S04]  /*197d0*/  STSM.16.M88.4 [R83], R28 ;  /* 0x0000001c53007844 */ /* 0x000fe80000000200 */
[----:B------:R2:W-:Y:S01]  /*197e0*/  STSM.16.M88.4 [R84], R4 ;  /* 0x0000000454007844 */ /* 0x0005e20000000200 */
[----:B------:R-:W-:Y:S01]  /*197f0*/  ISETP.NE.U32.AND P0, PT, RZ, UR4, PT ;  /* 0x00000004ff007c0c */ /* 0x000fe2000bf05070 */
[----:B------:R-:W-:-:S02]  /*19800*/  IMAD.MOV.U32 R0, RZ, RZ, RZ ;  /* 0x000000ffff007224 */ /* 0x000fc400078e00ff */
[----:B-1----:R-:W-:Y:S01]  /*19810*/  IMAD.WIDE R8, R95, 0x4, R80 ;  /* 0x000000045f087825 */ /* 0x002fe200078e0250 */
[----:B------:R-:W-:Y:S01]  /*19820*/  ISETP.NE.AND.EX P0, PT, RZ, UR5, PT, P0 ;  /* 0x00000005ff007c0c */ /* 0x000fe2000bf05300 */
[----:B------:R-:W-:Y:S01]  /*19830*/  BAR.SYNC.DEFER_BLOCKING 0x1, 0x180 ;  /* 0x0046000000007b1d */ /* 0x000fe20000010000 */
[----:B------:R-:W-:Y:S01]  /*19840*/  ISETP.NE.U32.AND P1, PT, RZ, UR6, PT ;  /* 0x00000006ff007c0c */ /* 0x000fe2000bf25070 */
[----:B0-----:R-:W-:Y:S01]  /*19850*/  IMAD.MOV.U32 R24, RZ, RZ, 0x9b8 ;  /* 0x000009b8ff187424 */ /* 0x001fe200078e00ff */
[----:B------:R-:W-:-:S05]  /*19860*/  ISETP.GT.AND P3, PT, R88, 0x1, PT ;  /* 0x000000015800780c */ /* 0x000fca0003f64270 */
[----:B------:R-:W0:Y:S01]  /*19870*/  LDC R80, c[0x0][0xbe8] ;  /* 0x0002fa00ff507b82 */ /* 0x000e220000000800 */
[----:B------:R-:W-:-:S07]  /*19880*/  ISETP.NE.U32.AND P2, PT, RZ, UR4, PT ;  /* 0x00000004ff007c0c */ /* 0x000fce000bf45070 */
[----:B------:R-:W1:Y:S01]  /*19890*/  LDC.64 R14, c[0x0][0xba8] ;  /* 0x0002ea00ff0e7b82 */ /* 0x000e620000000a00 */
[----:B------:R-:W3:Y:S01]  /*198a0*/  @P0 LDG.E R0, desc[UR42][R8.64] ;  /* 0x0000002a08000981 */ /* 0x000ee2000c1e1900 */
[----:B------:R-:W-:Y:S02]  /*198b0*/  ISETP.NE.AND.EX P1, PT, RZ, UR7, PT, P1 ;  /* 0x00000007ff007c0c */ /* 0x000fe4000bf25310 */
[----:B------:R-:W-:-:S04]  /*198c0*/  SEL R24, R24, 0x978, P3 ;  /* 0x0000097818187807 */ /* 0x000fc80001800000 */
[----:B--2---:R-:W2:Y:S08]  /*198d0*/  LDC.64 R6, c[0x0][R24+0x220] ;  /* 0x0000880018067b82 */ /* 0x004eb00000000a00 */
[----:B------:R-:W4:Y:S08]  /*198e0*/  @P1 LDC.64 R4, c[0x0][0xc08] ;  /* 0x00030200ff041b82 */ /* 0x000f300000000a00 */
[----:B------:R-:W1:Y:S01]  /*198f0*/  LDC.64 R10, c[0x0][R24+0x218] ;  /* 0x00008600180a7b82 */ /* 0x000e620000000a00 */
[----:B------:R-:W-:Y:S01]  /*19900*/  ULDC UR6, c[0x0][0xa88] ;  /* 0x0002a20000067ab9 */ /* 0x000fe20000000800 */
[----:B0-----:R-:W-:-:S06]  /*19910*/  ISETP.NE.AND P4, PT, R80, 0x1, PT ;  /* 0x000000015000780c */ /* 0x001fcc0003f85270 */
[----:B------:R-:W0:Y:S01]  /*19920*/  LDC.64 R12, c[0x0][R24+0x228] ;  /* 0x00008a00180c7b82 */ /* 0x000e220000000a00 */
[----:B------:R-:W-:Y:S02]  /*19930*/  IMAD.U32 R85, RZ, RZ, UR6 ;  /* 0x00000006ff557e24 */ /* 0x000fe4000f8e00ff */
[----:B----4-:R-:W-:-:S05]  /*19940*/  @P1 IMAD.WIDE R4, R95, 0x4, R4 ;  /* 0x000000045f041825 */ /* 0x010fca00078e0204 */
[----:B------:R-:W4:Y:S01]  /*19950*/  @P4 LDC R26, c[0x0][0xbec] ;  /* 0x0002fb00ff1a4b82 */ /* 0x000f220000000800 */
[----:B------:R2:W5:Y:S01]  /*19960*/  @P1 LDG.E R85, desc[UR42][R4.64] ;  /* 0x0000002a04551981 */ /* 0x000562000c1e1900 */
[----:B------:R-:W-:-:S06]  /*19970*/  ISETP.NE.AND.EX P2, PT, RZ, UR5, PT, P2 ;  /* 0x00000005ff007c0c */ /* 0x000fcc000bf45320 */
[----:B------:R-:W4:Y:S08]  /*19980*/  @P4 LDC R87, c[0x0][0xbf0] ;  /* 0x0002fc00ff574b82 */ /* 0x000f300000000800 */
[----:B--2---:R2:W2:Y:S01]  /*19990*/  LDC.64 R4, c[0x0][R24+0x210] ;  /* 0x0000840018047b82 */ /* 0x0044a20000000a00 */
[----:B------:R-:W-:Y:S02]  /*199a0*/  SHF.R.S32.HI R25, RZ, 0x1f, R95 ;  /* 0x0000001fff197819 */ /* 0x000fe4000001145f */
[----:B------:R-:W-:-:S02]  /*199b0*/  SEL R81, R95, RZ, !P2 ;  /* 0x000000ff5f517207 */ /* 0x000fc40005000000 */
[----:B------:R-:W-:-:S03]  /*199c0*/  SEL R25, R25, RZ, !P2 ;  /* 0x000000ff19197207 */ /* 0x000fc60005000000 */
[----:B------:R-:W-:Y:S01]  /*199d0*/  IMAD R7, R7, R81, RZ ;  /* 0x0000005107077224 */ /* 0x000fe200078e02ff */
[----:B------:R-:W-:Y:S01]  /*199e0*/  SEL R27, R89, RZ, P3 ;  /* 0x000000ff591b7207 */ /* 0x000fe20001800000 */
[----:B-1----:R-:W1:Y:S02]  /*199f0*/  @!P3 LDC R14, c[0x0][0xb50] ;  /* 0x0002d400ff0ebb82 */ /* 0x002e640000000800 */
[C---:B------:R-:W-:Y:S02]  /*19a00*/  IMAD R31, R6.reuse, R25, R7 ;  /* 0x00000019061f7224 */ /* 0x040fe400078e0207 */
[----:B------:R-:W-:-:S04]  /*19a10*/  IMAD.WIDE.U32 R6, R6, R81, RZ ;  /* 0x0000005106067225 */ /* 0x000fc800078e00ff */
[-C--:B------:R-:W-:Y:S01]  /*19a20*/  IMAD R29, R11, R153.reuse, RZ ;  /* 0x000000990b1d7224 */ /* 0x080fe200078e02ff */
[----:B------:R-:W1:Y:S01]  /*19a30*/  @!P3 LDC R15, c[0x0][0xb54] ;  /* 0x0002d500ff0fbb82 */ /* 0x000e620000000800 */
[----:B------:R-:W-:-:S04]  /*19a40*/  IMAD.WIDE.U32 R10, R10, R153, RZ ;  /* 0x000000990a0a7225 */ /* 0x000fc800078e00ff */
[----:B------:R-:W-:Y:S02]  /*19a50*/  IMAD.IADD R25, R92, 0x1, R91 ;  /* 0x000000015c197824 */ /* 0x000fe400078e025b */
[----:B------:R-:W-:Y:S02]  /*19a60*/  IMAD.IADD R28, R11, 0x1, R29 ;  /* 0x000000010b1c7824 */ /* 0x000fe400078e021d */
[----:B------:R-:W-:Y:S02]  /*19a70*/  IMAD.IADD R11, R7, 0x1, R31 ;  /* 0x00000001070b7824 */ /* 0x000fe400078e021f */
[----:B------:R-:W-:Y:S02]  /*19a80*/  IMAD.MOV.U32 R7, RZ, RZ, R25 ;  /* 0x000000ffff077224 */ /* 0x000fe400078e0019 */
[-C--:B0-----:R-:W-:Y:S02]  /*19a90*/  IMAD R29, R13, R27.reuse, RZ ;  /* 0x0000001b0d1d7224 */ /* 0x081fe400078e02ff */
[----:B------:R-:W-:-:S04]  /*19aa0*/  IMAD.WIDE.U32 R12, R12, R27, RZ ;  /* 0x0000001b0c0c7225 */ /* 0x000fc800078e00ff */
[----:B------:R-:W-:Y:S01]  /*19ab0*/  IMAD.IADD R29, R13, 0x1, R29 ;  /* 0x000000010d1d7824 */ /* 0x000fe200078e021d */
[--C-:B---3--:R-:W-:Y:S01]  /*19ac0*/  IADD3 R10, P2, P5, R6, R10, R0.reuse ;  /* 0x0000000a060a7210 */ /* 0x108fe20007d5e000 */
[----:B----4-:R-:W-:Y:S01]  /*19ad0*/  @P4 IMAD.HI.U32 R6, R25, R26, RZ ;  /* 0x0000001a19064227 */ /* 0x010fe200078e00ff */
[----:B------:R-:W-:-:S04]  /*19ae0*/  SHF.R.S32.HI R83, RZ, 0x1f, R0 ;  /* 0x0000001fff537819 */ /* 0x000fc80000011400 */
[----:B------:R-:W-:Y:S02]  /*19af0*/  @P4 SHF.R.U32.HI R7, RZ, R87, R6 ;  /* 0x00000057ff074219 */ /* 0x000fe40000011606 */
[----:B------:R-:W-:-:S03]  /*19b00*/  IADD3.X R11, R11, R28, R83, P2, P5 ;  /* 0x0000001c0b0b7210 */ /* 0x000fc600017ea453 */
[--C-:B--2---:R-:W-:Y:S01]  /*19b10*/  IMAD.MOV R24, RZ, RZ, -R7.reuse ;  /* 0x000000ffff187224 */ /* 0x104fe200078e0a07 */
[----:B------:R-:W-:Y:S02]  /*19b20*/  IADD3 R12, P2, P5, R7, R10, R12 ;  /* 0x0000000a070c7210 */ /* 0x000fe40007d5e00c */
        /* <DEDUP_REMOVED lines=10> */
[----:B------:R-:W-:Y:S06]  /*19bd0*/  @P1 BRA `(.L_x_12452) ;  /* 0x0000000000101947 */ /* 0x000fec0003800000 */
[----:B------:R-:W-:Y:S05]  /*19be0*/  @!P0 BRA `(.L_x_12452) ;  /* 0x00000000000c8947 */ /* 0x000fea0003800000 */
[----:B------:R-:W2:Y:S04]  /*19bf0*/  LDG.E R4, desc[UR42][R8.64] ;  /* 0x0000002a08047981 */ /* 0x000ea8000c1e1900 */
[----:B-----5:R-:W2:Y:S02]  /*19c00*/  LDG.E R85, desc[UR42][R8.64+0x4] ;  /* 0x0000042a08557981 */ /* 0x020ea4000c1e1900 */
[----:B--2---:R-:W-:-:S07]  /*19c10*/  IMAD.IADD R85, R85, 0x1, -R4 ;  /* 0x0000000155557824 */ /* 0x004fce00078e0a04 */
.L_x_12452:
        /* <DEDUP_REMOVED lines=13> */
[----:B--2---:R-:W-:-:S04]  /*19cf0*/  IMAD.IADD R9, R9, 0x1, R91 ;  /* 0x0000000109097824 */ /* 0x004fc800078e025b */
[C---:B------:R-:W-:Y:S01]  /*19d00*/  VIADD R15, R9.reuse, 0x8 ;  /* 0x00000008090f7836 */ /* 0x040fe20000000000 */
[----:B------:R-:W-:-:S04]  /*19d10*/  ISETP.GE.OR P1, PT, R9, R82, P0 ;  /* 0x000000520900720c */ /* 0x000fc80000726670 */
[----:B------:R-:W-:-:S09]  /*19d20*/  ISETP.GE.OR P0, PT, R15, R82, P0 ;  /* 0x000000520f00720c */ /* 0x000fd20000706670 */
[----:B0-----:R0:W-:Y:S04]  /*19d30*/  @!P1 ST.E desc[UR42][R4.64], R20 ;  /* 0x0000001404009985 */ /* 0x0011e8000c10192a */
[----:B------:R0:W-:Y:S01]  /*19d40*/  @!P0 ST.E desc[UR42][R6.64], R21 ;  /* 0x0000001506008985 */ /* 0x0001e2000c10192a */
[----:B------:R-:W-:Y:S05]  /*19d50*/  @P3 BRA `(.L_x_12453) ;  /* 0x00000008001c3947 */ /* 0x000fea0003800000 */
[----:B------:R-:W2:Y:S01]  /*19d60*/  LDL R84, [R1+0x4c] ;  /* 0x00004c0001547983 */ /* 0x000ea20000100800 */
[----:B0-----:R-:W0:Y:S01]  /*19d70*/  @P4 LDC R21, c[0x0][0xbec] ;  /* 0x0002fb00ff154b82 */ /* 0x001e220000000800 */
[----:B------:R-:W-:Y:S02]  /*19d80*/  ULDC.64 UR4, c[0x0][0xaa0] ;  /* 0x0002a80000047ab9 */ /* 0x000fe40000000a00 */
[----:B------:R-:W5:Y:S04]  /*19d90*/  LDL R46, [R1+0x8c] ;  /* 0x00008c00012e7983 */ /* 0x000f680000100800 */
[----:B------:R-:W5:Y:S01]  /*19da0*/  LDL R45, [R1+0x6c] ;  /* 0x00006c00012d7983 */ /* 0x000f620000100800 */
[----:B------:R-:W1:Y:S03]  /*19db0*/  @P4 LDC R37, c[0x0][0xbf0] ;  /* 0x0002fc00ff254b82 */ /* 0x000e660000000800 */
[----:B------:R-:W5:Y:S04]  /*19dc0*/  LDL R44, [R1+0x88] ;  /* 0x00008800012c7983 */ /* 0x000f680000100800 */
[----:B------:R-:W5:Y:S01]  /*19dd0*/  LDL R42, [R1+0x74] ;  /* 0x00007400012a7983 */ /* 0x000f620000100800 */
[----:B------:R-:W3:Y:S02]  /*19de0*/  S2R R8, SR_TID.X ;  /* 0x0000000000087919 */ /* 0x000ee40000002100 */
[----:B---3--:R-:W-:-:S05]  /*19df0*/  VIADD R87, R8, 0xffffff80 ;  /* 0xffffff8008577836 */ /* 0x008fca0000000000 */
[----:B------:R-:W-:-:S04]  /*19e00*/  SHF.R.S32.HI R86, RZ, 0x1f, R87 ;  /* 0x0000001fff567819 */ /* 0x000fc80000011457 */
[----:B------:R-:W-:-:S04]  /*19e10*/  LEA.HI R86, R86, R87, RZ, 0x2 ;  /* 0x0000005756567211 */ /* 0x000fc800078f10ff */
[----:B------:R-:W-:Y:S02]  /*19e20*/  SHF.R.S32.HI R86, RZ, 0x2, R86 ;  /* 0x00000002ff567819 */ /* 0x000fe40000011456 */
[----:B------:R-:W-:-:S04]  /*19e30*/  SHF.R.S32.HI R20, RZ, 0x1f, R87 ;  /* 0x0000001fff147819 */ /* 0x000fc80000011457 */
[----:B------:R-:W-:Y:S01]  /*19e40*/  LEA.HI R20, R20, R87, RZ, 0x2 ;  /* 0x0000005714147211 */ /* 0x000fe200078f10ff */
[----:B------:R-:W-:-:S03]  /*19e50*/  IMAD R83, R83, UR4, RZ ;  /* 0x0000000453537c24 */ /* 0x000fc6000f8e02ff */
[----:B------:R-:W-:Y:S01]  /*19e60*/  LOP3.LUT R20, R20, 0xfffffffc, RZ, 0xc0, !PT ;  /* 0xfffffffc14147812 */ /* 0x000fe200078ec0ff */
[----:B------:R-:W-:-:S04]  /*19e70*/  IMAD R83, R0, UR5, R83 ;  /* 0x0000000500537c24 */ /* 0x000fc8000f8e0253 */
[----:B------:R-:W-:Y:S02]  /*19e80*/  IMAD.IADD R20, R87, 0x1, -R20 ;  /* 0x0000000157147824 */ /* 0x000fe400078e0a14 */
[C---:B------:R-:W-:Y:S01]  /*19e90*/  IMAD.IADD R43, R86.reuse, 0x1, R91 ;  /* 0x00000001562b7824 */ /* 0x040fe200078e025b */
[----:B------:R-:W-:Y:S01]  /*19ea0*/  BSSY B1, `(.L_x_12454) ;  /* 0x000005f000017945 */ /* 0x000fe20003800000 */
[----:B--2---:R-:W-:-:S04]  /*19eb0*/  IMAD R5, R86, 0x20, R84 ;  /* 0x0000002056057824 */ /* 0x004fc800078e0254 */
[----:B------:R-:W-:-:S03]  /*19ec0*/  IMAD.WIDE R2, R5, 0x2, R2 ;  /* 0x0000000205027825 */ /* 0x000fc600078e0202 */
[C---:B------:R-:W-:Y:S02]  /*19ed0*/  IADD3 R5, P5, R2.reuse, 0x7800, RZ ;  /* 0x0000780002057810 */ /* 0x040fe40007fbe0ff */
[C---:B------:R-:W-:Y:S02]  /*19ee0*/  IADD3 R9, P0, R2.reuse, 0x1800, RZ ;  /* 0x0000180002097810 */ /* 0x040fe40007f1e0ff */
[C---:B------:R-:W-:Y:S02]  /*19ef0*/  IADD3 R13, P1, R2.reuse, 0x3000, RZ ;  /* 0x00003000020d7810 */ /* 0x040fe40007f3e0ff */
[C---:B------:R-:W-:Y:S02]  /*19f00*/  IADD3 R25, P2, R2.reuse, 0x4800, RZ ;  /* 0x0000480002197810 */ /* 0x040fe40007f5e0ff */
[C---:B------:R-:W-:Y:S02]  /*19f10*/  IADD3 R29, P3, R2.reuse, 0x6000, RZ ;  /* 0x00006000021d7810 */ /* 0x040fe40007f7e0ff */
        /* <DEDUP_REMOVED lines=23> */
[----:B------:R-:W5:Y:S04]  /*1a090*/  LD.E.128 R8, desc[UR42][R8.64] ;  /* 0x0000002a08087980 */ /* 0x000f68000c101d00 */
[----:B------:R2:W5:Y:S04]  /*1a0a0*/  LD.E.128 R4, desc[UR42][R2.64] ;  /* 0x0000002a02047980 */ /* 0x000568000c101d00 */
[----:B------:R-:W5:Y:S04]  /*1a0b0*/  LD.E.128 R12, desc[UR42][R12.64] ;  /* 0x0000002a0c0c7980 */ /* 0x000f68000c101d00 */
[----:B------:R-:W5:Y:S01]  /*1a0c0*/  LD.E.128 R24, desc[UR42][R24.64] ;  /* 0x0000002a18187980 */ /* 0x000f62000c101d00 */
[----:B--2---:R-:W-:Y:S01]  /*1a0d0*/  IMAD.WIDE.U32 R2, R0, UR4, RZ ;  /* 0x0000000400027c25 */ /* 0x004fe2000f8e00ff */
[----:B------:R-:W-:-:S02]  /*1a0e0*/  ULDC.64 UR4, c[0x0][0xae8] ;  /* 0x0002ba0000047ab9 */ /* 0x000fc40000000a00 */
[----:B------:R-:W5:Y:S01]  /*1a0f0*/  LD.E.128 R28, desc[UR42][R28.64] ;  /* 0x0000002a1c1c7980 */ /* 0x000f62000c101d00 */
[----:B------:R-:W-:Y:S02]  /*1a100*/  IMAD R0, R20, 0x60, R86 ;  /* 0x0000006014007824 */ /* 0x000fe400078e0256 */
[----:B------:R-:W-:Y:S01]  /*1a110*/  IMAD.IADD R3, R3, 0x1, R83 ;  /* 0x0000000103037824 */ /* 0x000fe200078e0253 */
[----:B------:R-:W5:Y:S01]  /*1a120*/  LD.E.128 R32, desc[UR42][R32.64] ;  /* 0x0000002a20207980 */ /* 0x000f62000c101d00 */
[----:B------:R-:W-:Y:S02]  /*1a130*/  IMAD.IADD R36, R91, 0x1, R0 ;  /* 0x000000015b247824 */ /* 0x000fe400078e0200 */
[----:B------:R-:W-:Y:S01]  /*1a140*/  IMAD.WIDE.U32 R2, R153, UR4, R2 ;  /* 0x0000000499027c25 */ /* 0x000fe2000f8e0002 */
[----:B------:R-:W-:Y:S01]  /*1a150*/  SHF.R.S32.HI R20, RZ, 0x1f, R81 ;  /* 0x0000001fff147819 */ /* 0x000fe20000011451 */
[----:B------:R-:W-:Y:S01]  /*1a160*/  @!PT LDS RZ, [RZ] ;  /* 0x00000000fffff984 */ /* 0x000fe20000000800 */
[----:B------:R-:W-:Y:S01]  /*1a170*/  @!PT LDS RZ, [RZ] ;  /* 0x00000000fffff984 */ /* 0x000fe20000000800 */
[----:B------:R-:W-:Y:S01]  /*1a180*/  @!PT LDS RZ, [RZ] ;  /* 0x00000000fffff984 */ /* 0x000fe20000000800 */
[----:B------:R-:W-:Y:S01]  /*1a190*/  @!PT LDS RZ, [RZ] ;  /* 0x00000000fffff984 */ /* 0x000fe20000000800 */
[----:B------:R2:W-:Y:S06]  /*1a1a0*/  MEMBAR.ALL.CTA ;  /* 0x0000000000007992 */ /* 0x0005ec0000008000 */
[----:B--2---:R-:W2:Y:S01]  /*1a1b0*/  FENCE.VIEW.ASYNC.S ;  /* 0x00000000000073c6 */ /* 0x004ea20000000000 */
[----:B0-----:R-:W-:-:S04]  /*1a1c0*/  @P4 IMAD.HI.U32 R0, R36, R21, RZ ;  /* 0x0000001524004227 */ /* 0x001fc800078e00ff */
[----:B------:R-:W-:Y:S01]  /*1a1d0*/  IMAD R3, R153, UR5, R3 ;  /* 0x0000000599037c24 */ /* 0x000fe2000f8e0203 */
[----:B------:R-:W-:Y:S01]  /*1a1e0*/  ULDC.64 UR4, c[0x0][0xaf0] ;  /* 0x0002bc0000047ab9 */ /* 0x000fe20000000a00 */
[----:B------:R-:W-:Y:S01]  /*1a1f0*/  IMAD.MOV.U32 R21, RZ, RZ, R36 ;  /* 0x000000ffff157224 */ /* 0x000fe200078e0024 */
[----:B-1----:R-:W-:Y:S01]  /*1a200*/  @P4 SHF.R.U32.HI R21, RZ, R37, R0 ;  /* 0x00000025ff154219 */ /* 0x002fe20000011600 */
[----:B------:R-:W-:Y:S02]  /*1a210*/  IMAD R20, R20, UR4, RZ ;  /* 0x0000000414147c24 */ /* 0x000fe4000f8e02ff */
[----:B------:R-:W-:Y:S01]  /*1a220*/  IMAD.WIDE.U32 R2, R81, UR4, R2 ;  /* 0x0000000451027c25 */ /* 0x000fe2000f8e0002 */
[----:B------:R-:W-:-:S03]  /*1a230*/  SHF.R.S32.HI R0, RZ, 0x1f, R21 ;  /* 0x0000001fff007819 */ /* 0x000fc60000011415 */
[----:B------:R-:W-:Y:S01]  /*1a240*/  IMAD R37, R81, UR5, R20 ;  /* 0x0000000551257c24 */ /* 0x000fe2000f8e0214 */
[----:B------:R-:W-:Y:S01]  /*1a250*/  ULDC.64 UR4, c[0x0][0xae0] ;  /* 0x0002b80000047ab9 */ /* 0x000fe20000000a00 */
        /* <DEDUP_REMOVED lines=10> */
[----:B------:R-:W-:Y:S01]  /*1a300*/  IMAD.WIDE.U32 R2, R37, UR4, R2 ;  /* 0x0000000425027c25 */ /* 0x000fe2000f8e0002 */
[----:B------:R-:W-:-:S03]  /*1a310*/  ISETP.GE.AND P0, PT, R43, R82, PT ;  /* 0x000000522b00720c */ /* 0x000fc60003f06270 */
[----:B------:R-:W-:Y:S01]  /*1a320*/  IMAD R21, R37, UR5, R0 ;  /* 0x0000000525157c24 */ /* 0x000fe2000f8e0200 */
[----:B------:R-:W-:Y:S01]  /*1a330*/  ULDC.64 UR4, c[0x0][0xa80] ;  /* 0x0002a00000047ab9 */ /* 0x000fe20000000a00 */
[----:B------:R-:W-:Y:S01]  /*1a340*/  VIADD R0, R16, 0x19c20 ;  /* 0x00019c2010007836 */ /* 0x000fe20000000000 */
[----:B------:R-:W-:Y:S01]  /*1a350*/  LEA R40, P1, R2, UR4, 0x1 ;  /* 0x0000000402287c11 */ /* 0x000fe2000f8208ff */
[----:B------:R-:W-:-:S03]  /*1a360*/  IMAD.IADD R3, R3, 0x1, R21 ;  /* 0x0000000103037824 */ /* 0x000fc600078e0215 */
[----:B------:R-:W-:Y:S02]  /*1a370*/  PRMT R0, RZ, 0x654, R0 ;  /* 0x00000654ff007816 */ /* 0x000fe40000000000 */
[----:B------:R-:W-:Y:S01]  /*1a380*/  LEA.HI.X R41, R2, UR5, R3, 0x1, P1 ;  /* 0x0000000502297c11 */ /* 0x000fe200088f0c03 */
[----:B--2---:R0:W1:Y:S01]  /*1a390*/  SHFL.IDX PT, R20, R40, RZ, 0x1c1f ;  /* 0x001c1fff28147589 */ /* 0x00406200000e0000 */
[----:B------:R0:W-:Y:S03]  /*1a3a0*/  SYNCS.ARRIVE.TRANS64.RED.A1T0 RZ, [R0+URZ], RZ ;  /* 0x000000ff00ff79a7 */ /* 0x0001e6000810043f */
[----:B------:R0:W2:Y:S01]  /*1a3b0*/  SHFL.IDX PT, R21, R41, RZ, 0x1c1f ;  /* 0x001c1fff29157589 */ /* 0x0000a200000e0000 */
[----:B------:R-:W-:Y:S05]  /*1a3c0*/  @P0 BRA `(.L_x_12455) ;  /* 0x0000000000300947 */ /* 0x000fea0003800000 */
[----:B------:R-:W-:Y:S02]  /*1a3d0*/  ULDC UR4, c[0x0][0xac8] ;  /* 0x0002b20000047ab9 */ /* 0x000fe40000000800 */
[----:B-----5:R-:W-:Y:S02]  /*1a3e0*/  ISETP.GE.AND P1, PT, R45, UR4, PT ;  /* 0x000000042d007c0c */ /* 0x020fe4000bf26270 */
[----:B------:R-:W-:Y:S02]  /*1a3f0*/  ISETP.GE.AND P2, PT, R42, UR4, PT ;  /* 0x000000042a007c0c */ /* 0x000fe4000bf46270 */
[----:B------:R-:W-:-:S09]  /*1a400*/  ISETP.GE.AND P0, PT, R84, UR4, PT ;  /* 0x0000000454007c0c */ /* 0x000fd2000bf06270 */
[CC--:B-1----:R-:W-:Y:S02]  /*1a410*/  @!P1 LEA R36, P3, R45.reuse, R20.reuse, 0x1 ;  /* 0x000000142d249211 */ /* 0x0c2fe400078608ff */
[----:B------:R-:W-:Y:S02]  /*1a420*/  @!P2 LEA R38, P4, R42, R20, 0x1 ;  /* 0x000000142a26a211 */ /* 0x000fe400078808ff */
[----:B--2---:R-:W-:Y:S01]  /*1a430*/  @!P0 IMAD.WIDE R2, R84, 0x2, R20 ;  /* 0x0000000254028825 */ /* 0x004fe200078e0214 */
[-C--:B------:R-:W-:Y:S02]  /*1a440*/  @!P1 LEA.HI.X R37, R45, R21.reuse, R46, 0x1, P3 ;  /* 0x000000152d259211 */ /* 0x080fe400018f0c2e */
[----:B------:R-:W-:Y:S02]  /*1a450*/  @!P2 LEA.HI.X R39, R42, R21, R44, 0x1, P4 ;  /* 0x000000152a27a211 */ /* 0x000fe400020f0c2c */
[----:B------:R3:W-:Y:S04]  /*1a460*/  @!P0 ST.E.128 desc[UR42][R2.64], R4 ;  /* 0x0000000402008985 */ /* 0x0007e8000c101d2a */
[----:B------:R3:W-:Y:S04]  /*1a470*/  @!P1 ST.E.128 desc[UR42][R36.64], R12 ;  /* 0x0000000c24009985 */ /* 0x0007e8000c101d2a */
[----:B------:R3:W-:Y:S02]  /*1a480*/  @!P2 ST.E.128 desc[UR42][R38.64], R28 ;  /* 0x0000001c2600a985 */ /* 0x0007e4000c101d2a */
.L_x_12455:
[----:B------:R-:W-:Y:S05]  /*1a490*/  BSYNC B1 ;  /* 0x0000000000017941 */ /* 0x000fea0003800000 */
.L_x_12454:
        /* <DEDUP_REMOVED lines=19> */
.L_x_12453:
[----:B0-----:R-:W0:Y:S01]  /*1a5d0*/  @P4 LDC R4, c[0x0][0xbec] ;  /* 0x0002fb00ff044b82 */ /* 0x001e220000000800 */
[----:B------:R-:W-:Y:S01]  /*1a5e0*/  ULDC.64 UR4, c[0x0][0xb08] ;  /* 0x0002c20000047ab9 */ /* 0x000fe20000000a00 */
[----:B------:R-:W-:Y:S01]  /*1a5f0*/  IMAD.MOV.U32 R5, RZ, RZ, R25 ;  /* 0x000000ffff057224 */ /* 0x000fe200078e0019 */
[----:B------:R-:W-:Y:S01]  /*1a600*/  ULDC.64 UR6, c[0x0][0xb30] ;  /* 0x0002cc0000067ab9 */ /* 0x000fe20000000a00 */
[----:B------:R-:W-:Y:S01]  /*1a610*/  IMAD R83, R83, UR4, RZ ;  /* 0x0000000453537c24 */ /* 0x000fe2000f8e02ff */
[----:B------:R-:W-:Y:S01]  /*1a620*/  ISETP.GE.AND P0, PT, R9, R82, PT ;  /* 0x000000520900720c */ /* 0x000fe20003f06270 */
[C---:B------:R-:W-:Y:S01]  /*1a630*/  IMAD.WIDE.U32 R2, R0.reuse, UR4, RZ ;  /* 0x0000000400027c25 */ /* 0x040fe2000f8e00ff */
[----:B------:R-:W-:Y:S01]  /*1a640*/  BSSY B1, `(.L_x_12457) ;  /* 0x0000076000017945 */ /* 0x000fe20003800000 */
[----:B------:R-:W1:Y:S01]  /*1a650*/  @P4 LDC R11, c[0x0][0xbf0] ;  /* 0x0002fc00ff0b4b82 */ /* 0x000e620000000800 */
[----:B------:R-:W-:Y:S01]  /*1a660*/  SHF.R.S32.HI R24, RZ, 0x1f, R154 ;  /* 0x0000001fff187819 */ /* 0x000fe2000001149a */
[----:B------:R-:W-:Y:S01]  /*1a670*/  IMAD R83, R0, UR5, R83 ;  /* 0x0000000500537c24 */ /* 0x000fe2000f8e0253 */
[----:B------:R-:W-:Y:S01]  /*1a680*/  ULDC.64 UR4, c[0x0][0xb38] ;  /* 0x0002ce0000047ab9 */ /* 0x000fe20000000a00 */
[----:B------:R-:W-:Y:S01]  /*1a690*/  SHF.R.S32.HI R0, RZ, 0x1f, R81 ;  /* 0x0000001fff007819 */ /* 0x000fe20000011451 */
[----:B------:R-:W-:-:S02]  /*1a6a0*/  VIADD R26, R154, 0x8 ;  /* 0x000000089a1a7836 */ /* 0x000fc40000000000 */
[----:B------:R-:W-:Y:S02]  /*1a6b0*/  IMAD.IADD R3, R3, 0x1, R83 ;  /* 0x0000000103037824 */ /* 0x000fe400078e0253 */
[----:B------:R-:W-:Y:S01]  /*1a6c0*/  VIADD R95, R154, 0x28 ;  /* 0x000000289a5f7836 */ /* 0x000fe20000000000 */
[----:B------:R-:W-:Y:S01]  /*1a6d0*/  SHF.R.S32.HI R27, RZ, 0x1f, R26 ;  /* 0x0000001fff1b7819 */ /* 0x000fe2000001141a */
[----:B------:R-:W-:-:S04]  /*1a6e0*/  IMAD.WIDE.U32 R2, R153, UR4, R2 ;  /* 0x0000000499027c25 */ /* 0x000fc8000f8e0002 */
[----:B------:R-:W-:Y:S01]  /*1a6f0*/  IMAD R3, R153, UR5, R3 ;  /* 0x0000000599037c24 */ /* 0x000fe2000f8e0203 */
[----:B------:R-:W-:Y:S01]  /*1a700*/  ULDC.64 UR4, c[0x0][0xb40] ;  /* 0x0002d00000047ab9 */ /* 0x000fe20000000a00 */
[----:B0-----:R-:W-:-:S04]  /*1a710*/  @P4 IMAD.HI.U32 R4, R25, R4, RZ ;  /* 0x0000000419044227 */ /* 0x001fc800078e00ff */
[----:B------:R-:W-:Y:S02]  /*1a720*/  IMAD R0, R0, UR4, RZ ;  /* 0x0000000400007c24 */ /* 0x000fe4000f8e02ff */
[----:B------:R-:W-:Y:S01]  /*1a730*/  IMAD.WIDE.U32 R2, R81, UR4, R2 ;  /* 0x0000000451027c25 */ /* 0x000fe2000f8e0002 */
[----:B-1----:R-:W-:-:S03]  /*1a740*/  @P4 SHF.R.U32.HI R5, RZ, R11, R4 ;  /* 0x0000000bff054219 */ /* 0x002fc60000011604 */
        /* <DEDUP_REMOVED lines=18> */
[C---:B------:R-:W-:Y:S01]  /*1a870*/  IMAD R5, R7.reuse, UR5, R0 ;  /* 0x0000000507057c24 */ /* 0x040fe2000f8e0200 */
[----:B------:R-:W-:Y:S01]  /*1a880*/  SHF.R.S32.HI R0, RZ, 0x1f, R95 ;  /* 0x0000001fff007819 */ /* 0x000fe2000001145f */
[----:B------:R-:W-:Y:S01]  /*1a890*/  IMAD.WIDE.U32 R2, R7, UR4, R2 ;  /* 0x0000000407027c25 */ /* 0x000fe2000f8e0002 */
[----:B------:R-:W-:-:S03]  /*1a8a0*/  ULDC.64 UR4, c[0x0][0xb00] ;  /* 0x0002c00000047ab9 */ /* 0x000fc60000000a00 */
[----:B------:R-:W-:Y:S01]  /*1a8b0*/  IMAD.IADD R3, R3, 0x1, R5 ;  /* 0x0000000103037824 */ /* 0x000fe200078e0205 */
[----:B------:R-:W-:Y:S01]  /*1a8c0*/  LEA R14, P1, R2, UR4, 0x2 ;  /* 0x00000004020e7c11 */ /* 0x000fe2000f8210ff */
[C---:B------:R-:W-:Y:S02]  /*1a8d0*/  VIADD R28, R154.reuse, 0x10 ;  /* 0x000000109a1c7836 */ /* 0x040fe40000000000 */
[----:B------:R-:W-:Y:S01]  /*1a8e0*/  VIADD R30, R154, 0x18 ;  /* 0x000000189a1e7836 */ /* 0x000fe20000000000 */
[----:B------:R-:W-:Y:S01]  /*1a8f0*/  LEA.HI.X R20, R2, UR5, R3, 0x2, P1 ;  /* 0x0000000502147c11 */ /* 0x000fe200088f1403 */
[C---:B------:R-:W-:Y:S01]  /*1a900*/  VIADD R80, R154.reuse, 0x20 ;  /* 0x000000209a507836 */ /* 0x040fe20000000000 */
[----:B------:R0:W1:Y:S01]  /*1a910*/  SHFL.IDX PT, R25, R14, RZ, 0x1c1f ;  /* 0x001c1fff0e197589 */ /* 0x00006200000e0000 */
[C---:B------:R-:W-:Y:S01]  /*1a920*/  VIADD R84, R154.reuse, 0x58 ;  /* 0x000000589a547836 */ /* 0x040fe20000000000 */
[----:B------:R-:W-:Y:S01]  /*1a930*/  SHF.R.S32.HI R29, RZ, 0x1f, R28 ;  /* 0x0000001fff1d7819 */ /* 0x000fe2000001141c */
[C---:B------:R-:W-:Y:S01]  /*1a940*/  VIADD R86, R154.reuse, 0x50 ;  /* 0x000000509a567836 */ /* 0x040fe20000000000 */
[----:B------:R0:W2:Y:S01]  /*1a950*/  SHFL.IDX PT, R21, R20, RZ, 0x1c1f ;  /* 0x001c1fff14157589 */ /* 0x0000a200000e0000 */
        /* <DEDUP_REMOVED lines=16> */
[----:B------:R-:W-:-:S02]  /*1aa60*/  VIADD R91, R154, 0x38 ;  /* 0x000000389a5b7836 */ /* 0x000fc40000000000 */
[----:B------:R-:W-:Y:S01]  /*1aa70*/  VIADD R93, R154, 0x30 ;  /* 0x000000309a5d7836 */ /* 0x000fe20000000000 */
[----:B01----:R-:W-:Y:S06]  /*1aa80*/  @P0 BRA `(.L_x_12458) ;  /* 0x0000000000c40947 */ /* 0x003fec0003800000 */
[----:B------:R-:W-:Y:S02]  /*1aa90*/  ULDC UR4, c[0x0][0xac8] ;  /* 0x0002b20000047ab9 */ /* 0x000fe40000000800 */
[----:B------:R-:W-:Y:S02]  /*1aaa0*/  ISETP.GE.AND P2, PT, R154, UR4, PT ;  /* 0x000000049a007c0c */ /* 0x000fe4000bf46270 */
[----:B------:R-:W-:Y:S02]  /*1aab0*/  ISETP.GE.AND P4, PT, R26, UR4, PT ;  /* 0x000000041a007c0c */ /* 0x000fe4000bf86270 */
[----:B------:R-:W-:Y:S02]  /*1aac0*/  ISETP.GE.AND P3, PT, R28, UR4, PT ;  /* 0x000000041c007c0c */ /* 0x000fe4000bf66270 */
[----:B------:R-:W-:-:S07]  /*1aad0*/  ISETP.GE.AND P0, PT, R30, UR4, PT ;  /* 0x000000041e007c0c */ /* 0x000fce000bf06270 */
[-C--:B------:R-:W-:Y:S02]  /*1aae0*/  @!P2 LEA R2, P1, R154, R25.reuse, 0x2 ;  /* 0x000000199a02a211 */ /* 0x080fe400078210ff */
[----:B------:R-:W-:Y:S02]  /*1aaf0*/  @!P4 LEA R4, P6, R26, R25, 0x2 ;  /* 0x000000191a04c211 */ /* 0x000fe400078c10ff */
[-C--:B--2---:R-:W-:Y:S02]  /*1ab00*/  @!P2 LEA.HI.X R3, R154, R21.reuse, R24, 0x2, P1 ;  /* 0x000000159a03a211 */ /* 0x084fe400008f1418 */
[----:B------:R-:W-:Y:S02]  /*1ab10*/  ISETP.GE.AND P1, PT, R80, UR4, PT ;  /* 0x0000000450007c0c */ /* 0x000fe4000bf26270 */
[----:B------:R-:W-:Y:S01]  /*1ab20*/  @!P4 LEA.HI.X R5, R26, R21, R27, 0x2, P6 ;  /* 0x000000151a05c211 */ /* 0x000fe200030f141b */
[----:B------:R0:W-:Y:S01]  /*1ab30*/  @!P2 ST.E.64 desc[UR42][R2.64], R36 ;  /* 0x000000240200a985 */ /* 0x0001e2000c101b2a */
[----:B------:R-:W-:-:S02]  /*1ab40*/  ISETP.GE.AND P2, PT, R95, UR4, PT ;  /* 0x000000045f007c0c */ /* 0x000fc4000bf46270 */
[C---:B------:R-:W-:Y:S01]  /*1ab50*/  @!P3 LEA R6, P5, R28.reuse, R25, 0x2 ;  /* 0x000000191c06b211 */ /* 0x040fe200078a10ff */
[----:B------:R-:W-:Y:S01]  /*1ab60*/  @!P4 ST.E.64 desc[UR42][R4.64], R38 ;  /* 0x000000260400c985 */ /* 0x000fe2000c101b2a */
[----:B------:R-:W-:Y:S02]  /*1ab70*/  ISETP.GE.AND P4, PT, R93, UR4, PT ;  /* 0x000000045d007c0c */ /* 0x000fe4000bf86270 */
[----:B------:R-:W-:Y:S02]  /*1ab80*/  @!P3 LEA.HI.X R7, R28, R21, R29, 0x2, P5 ;  /* 0x000000151c07b211 */ /* 0x000fe400028f141d */
[-C--:B------:R-:W-:Y:S02]  /*1ab90*/  @!P0 LEA R8, P6, R30, R25.reuse, 0x2 ;  /* 0x000000191e088211 */ /* 0x080fe400078c10ff */
[----:B------:R-:W-:Y:S01]  /*1aba0*/  @!P1 LEA R10, P5, R80, R25, 0x2 ;  /* 0x00000019500a9211 */ /* 0x000fe200078a10ff */
[----:B------:R1:W-:Y:S01]  /*1abb0*/  @!P3 ST.E.64 desc[UR42][R6.64], R44 ;  /* 0x0000002c0600b985 */ /* 0x0003e2000c101b2a */
[----:B------:R-:W-:-:S02]  /*1abc0*/  @!P0 LEA.HI.X R9, R30, R21, R31, 0x2, P6 ;  /* 0x000000151e098211 */ /* 0x000fc400030f141f */
[----:B------:R-:W-:Y:S02]  /*1abd0*/  ISETP.GE.AND P3, PT, R91, UR4, PT ;  /* 0x000000045b007c0c */ /* 0x000fe4000bf66270 */
[C---:B------:R-:W-:Y:S01]  /*1abe0*/  @!P2 LEA R12, P6, R95.reuse, R25, 0x2 ;  /* 0x000000195f0ca211 */ /* 0x040fe200078c10ff */
[----:B------:R2:W-:Y:S01]  /*1abf0*/  @!P0 ST.E.64 desc[UR42][R8.64], R46 ;  /* 0x0000002e08008985 */ /* 0x0005e2000c101b2a */
[-C--:B------:R-:W-:Y:S02]  /*1ac00*/  @!P1 LEA.HI.X R11, R80, R21.reuse, R81, 0x2, P5 ;  /* 0x00000015500b9211 */ /* 0x080fe400028f1451 */
        /* <DEDUP_REMOVED lines=10> */
[-C--:B-1----:R-:W-:Y:S02]  /*1acb0*/  @!P3 LEA R6, P6, R91, R25.reuse, 0x2 ;  /* 0x000000195b06b211 */ /* 0x082fe400078c10ff */
[----:B------:R-:W-:-:S02]  /*1acc0*/  @!P0 LEA R4, P4, R89, R25, 0x2 ;  /* 0x0000001959048211 */ /* 0x000fc400078810ff */
[-C--:B------:R-:W-:Y:S02]  /*1acd0*/  @!P3 LEA.HI.X R7, R91, R21.reuse, R92, 0x2, P6 ;  /* 0x000000155b07b211 */ /* 0x080fe400030f145c */
[----:B------:R-:W-:-:S03]  /*1ace0*/  @!P0 LEA.HI.X R5, R89, R21, R90, 0x2, P4 ;  /* 0x0000001559058211 */ /* 0x000fc600020f145a */
[----:B------:R4:W-:Y:S01]  /*1acf0*/  @!P3 ST.E.64 desc[UR42][R6.64], R62 ;  /* 0x0000003e0600b985 */ /* 0x0009e2000c101b2a */
[-C--:B--2---:R-:W-:Y:S02]  /*1ad00*/  @!P5 LEA R8, P3, R87, R25.reuse, 0x2 ;  /* 0x000000195708d211 */ /* 0x084fe400078610ff */
[-C--:B---3--:R-:W-:Y:S01]  /*1ad10*/  @!P2 LEA R10, P4, R85, R25.reuse, 0x2 ;  /* 0x00000019550aa211 */ /* 0x088fe200078810ff */
[----:B------:R4:W-:Y:S01]  /*1ad20*/  @!P0 ST.E.64 desc[UR42][R4.64], R68 ;  /* 0x0000004404008985 */ /* 0x0009e2000c101b2a */
[----:B0-----:R-:W-:Y:S02]  /*1ad30*/  @!P1 LEA R12, P6, R83, R25, 0x2 ;  /* 0x00000019530c9211 */ /* 0x001fe400078c10ff */
[-C--:B------:R-:W-:Y:S02]  /*1ad40*/  @!P5 LEA.HI.X R9, R87, R21.reuse, R88, 0x2, P3 ;  /* 0x000000155709d211 */ /* 0x080fe400018f1458 */
[-C--:B------:R-:W-:Y:S02]  /*1ad50*/  @!P2 LEA.HI.X R11, R85, R21.reuse, R86, 0x2, P4 ;  /* 0x00000015550ba211 */ /* 0x080fe400020f1456 */
[----:B------:R-:W-:Y:S01]  /*1ad60*/  @!P1 LEA.HI.X R13, R83, R21, R84, 0x2, P6 ;  /* 0x00000015530d9211 */ /* 0x000fe200030f1454 */
[----:B------:R4:W-:Y:S04]  /*1ad70*/  @!P5 ST.E.64 desc[UR42][R8.64], R70 ;  /* 0x000000460800d985 */ /* 0x0009e8000c101b2a */
[----:B------:R4:W-:Y:S04]  /*1ad80*/  @!P2 ST.E.64 desc[UR42][R10.64], R76 ;  /* 0x0000004c0a00a985 */ /* 0x0009e8000c101b2a */
[----:B------:R4:W-:Y:S02]  /*1ad90*/  @!P1 ST.E.64 desc[UR42][R12.64], R78 ;  /* 0x0000004e0c009985 */ /* 0x0009e4000c101b2a */
.L_x_12458:
[----:B------:R-:W-:Y:S05]  /*1ada0*/  BSYNC B1 ;  /* 0x0000000000017941 */ /* 0x000fea0003800000 */
.L_x_12457:
[----:B------:R-:W-:Y:S01]  /*1adb0*/  ISETP.GE.AND P0, PT, R15, R82, PT ;  /* 0x000000520f00720c */ /* 0x000fe20003f06270 */
[----:B--2---:R0:W1:Y:S04]  /*1adc0*/  SHFL.IDX PT, R21, R20, 0x1, 0x1c1f ;  /* 0x003c1f0014157f89 */ /* 0x00406800000e0000 */
[----:B------:R0:W2:Y:S08]  /*1add0*/  SHFL.IDX PT, R25, R14, 0x1, 0x1c1f ;  /* 0x003c1f000e197f89 */ /* 0x0000b000000e0000 */
[----:B0-----:R-:W-:Y:S05]  /*1ade0*/  @P0 BRA `(.L_x_12456) ;  /* 0x0000000c00840947 */ /* 0x001fea0003800000 */
[----:B------:R-:W-:Y:S02]  /*1adf0*/  ULDC UR4, c[0x0][0xac8] ;  /* 0x0002b20000047ab9 */ /* 0x000fe40000000800 */
[----:B------:R-:W-:Y:S02]  /*1ae00*/  ISETP.GE.AND P1, PT, R26, UR4, PT ;  /* 0x000000041a007c0c */ /* 0x000fe4000bf26270 */
[----:B------:R-:W-:Y:S02]  /*1ae10*/  ISETP.GE.AND P0, PT, R154, UR4, PT ;  /* 0x000000049a007c0c */ /* 0x000fe4000bf06270 */
[----:B------:R-:W-:Y:S02]  /*1ae20*/  ISETP.GE.AND P3, PT, R28, UR4, PT ;  /* 0x000000041c007c0c */ /* 0x000fe4000bf66270 */
[----:B------:R-:W-:Y:S02]  /*1ae30*/  ISETP.GE.AND P4, PT, R30, UR4, PT ;  /* 0x000000041e007c0c */ /* 0x000fe4000bf86270 */
[----:B------:R-:W-:-:S05]  /*1ae40*/  ISETP.GE.AND P2, PT, R80, UR4, PT ;  /* 0x0000000450007c0c */ /* 0x000fca000bf46270 */
[----:B--2-4-:R-:W-:-:S04]  /*1ae50*/  @!P1 LEA R2, P5, R26, R25, 0x2 ;  /* 0x000000191a029211 */ /* 0x014fc800078a10ff */
[----:B-1----:R-:W-:Y:S02]  /*1ae60*/  @!P1 LEA.HI.X R3, R26, R21, R27, 0x2, P5 ;  /* 0x000000151a039211 */ /* 0x002fe400028f141b */
[-C--:B------:R-:W-:Y:S02]  /*1ae70*/  @!P0 LEA R6, P5, R154, R25.reuse, 0x2 ;  /* 0x000000199a068211 */ /* 0x080fe400078a10ff */
[----:B------:R-:W-:Y:S02]  /*1ae80*/  @!P3 LEA R4, P6, R28, R25, 0x2 ;  /* 0x000000191c04b211 */ /* 0x000fe400078c10ff */
[----:B------:R-:W-:Y:S02]  /*1ae90*/  @!P0 LEA.HI.X R7, R154, R21, R24, 0x2, P5 ;  /* 0x000000159a078211 */ /* 0x000fe400028f1418 */
[----:B------:R-:W-:Y:S02]  /*1aea0*/  @!P4 LEA R8, P5, R30, R25, 0x2 ;  /* 0x000000191e08c211 */ /* 0x000fe400078a10ff */
[----:B------:R-:W-:Y:S01]  /*1aeb0*/  @!P3 LEA.HI.X R5, R28, R21, R29, 0x2, P6 ;  /* 0x000000151c05b211 */ /* 0x000fe200030f141d */
[----:B------:R-:W-:Y:S01]  /*1aec0*/  @!P0 ST.E.64 desc[UR42][R6.64], R40 ;  /* 0x0000002806008985 */ /* 0x000fe2000c101b2a */
[----:B------:R-:W-:-:S02]  /*1aed0*/  ISETP.GE.AND P0, PT, R95, UR4, PT ;  /* 0x000000045f007c0c */ /* 0x000fc4000bf06270 */
[----:B------:R-:W-:Y:S01]  /*1aee0*/  @!P4 LEA.HI.X R9, R30, R21, R31, 0x2, P5 ;  /* 0x000000151e09c211 */ /* 0x000fe200028f141f */
[----:B------:R-:W-:Y:S01]  /*1aef0*/  @!P1 ST.E.64 desc[UR42][R2.64], R42 ;  /* 0x0000002a02009985 */ /* 0x000fe2000c101b2a */
[----:B------:R-:W-:Y:S02]  /*1af00*/  ISETP.GE.AND P1, PT, R93, UR4, PT ;  /* 0x000000045d007c0c */ /* 0x000fe4000bf26270 */
[C---:B------:R-:W-:Y:S01]  /*1af10*/  @!P2 LEA R10, P6, R80.reuse, R25, 0x2 ;  /* 0x00000019500aa211 */ /* 0x040fe200078c10ff */
[----:B------:R0:W-:Y:S01]  /*1af20*/  @!P3 ST.E.64 desc[UR42][R4.64], R48 ;  /* 0x000000300400b985 */ /* 0x0001e2000c101b2a */
[----:B------:R-:W-:Y:S02]  /*1af30*/  ISETP.GE.AND P3, PT, R91, UR4, PT ;  /* 0x000000045b007c0c */ /* 0x000fe4000bf66270 */
[----:B------:R-:W-:Y:S01]  /*1af40*/  @!P2 LEA.HI.X R11, R80, R21, R81, 0x2, P6 ;  /* 0x00000015500ba211 */ /* 0x000fe200030f1451 */
[----:B------:R1:W-:Y:S01]  /*1af50*/  @!P4 ST.E.64 desc[UR42][R8.64], R50 ;  /* 0x000000320800c985 */ /* 0x0003e2000c101b2a */
[----:B------:R-:W-:-:S02]  /*1af60*/  ISETP.GE.AND P5, PT, R89, UR4, PT ;  /* 0x0000000459007c0c */ /* 0x000fc4000bfa6270 */
[----:B------:R-:W-:Y:S01]  /*1af70*/  @!P0 LEA R12, P4, R95, R25, 0x2 ;  /* 0x000000195f0c8211 */ /* 0x000fe200078810ff */
[----:B------:R2:W-:Y:S01]  /*1af80*/  @!P2 ST.E.64 desc[UR42][R10.64], R56 ;  /* 0x000000380a00a985 */ /* 0x0005e2000c101b2a */
[----:B------:R-:W-:Y:S02]  /*1af90*/  ISETP.GE.AND P2, PT, R85, UR4, PT ;  /* 0x0000000455007c0c */ /* 0x000fe4000bf46270 */
[----:B------:R-:W-:Y:S02]  /*1afa0*/  @!P0 LEA.HI.X R13, R95, R21, R0, 0x2, P4 ;  /* 0x000000155f0d8211 */ /* 0x000fe400020f1400 */
[----:B------:R-:W-:Y:S02]  /*1afb0*/  ISETP.GE.AND P4, PT, R87, UR4, PT ;  /* 0x0000000457007c0c */ /* 0x000fe4000bf86270 */
[-C--:B------:R-:W-:Y:S01]  /*1afc0*/  @!P1 LEA R14, P6, R93, R25.reuse, 0x2 ;  /* 0x000000195d0e9211 */ /* 0x080fe200078c10ff */
[----:B------:R2:W-:Y:S02]  /*1afd0*/  @!P0 ST.E.64 desc[UR42][R12.64], R58 ;  /* 0x0000003a0c008985 */ /* 0x0005e4000c101b2a */
[----:B0-----:R-:W-:-:S02]  /*1afe0*/  @!P5 LEA R4, P0, R89, R25, 0x2 ;  /* 0x000000195904d211 */ /* 0x001fc400078010ff */
[----:B------:R-:W-:Y:S02]  /*1aff0*/  @!P1 LEA.HI.X R15, R93, R21, R94, 0x2, P6 ;  /* 0x000000155d0f9211 */ /* 0x000fe400030f145e */
[----:B------:R-:W-:Y:S02]  /*1b000*/  @!P3 LEA R2, P6, R91, R25, 0x2 ;  /* 0x000000195b02b211 */ /* 0x000fe400078c10ff */
[-C--:B------:R-:W-:Y:S01]  /*1b010*/  @!P5 LEA.HI.X R5, R89, R21.reuse, R90, 0x2, P0 ;  /* 0x000000155905d211 */ /* 0x080fe200000f145a */
[----:B------:R2:W-:Y:S01]  /*1b020*/  @!P1 ST.E.64 desc[UR42][R14.64], R64 ;  /* 0x000000400e009985 */ /* 0x0005e2000c101b2a */
[----:B------:R-:W-:Y:S02]  /*1b030*/  @!P3 LEA.HI.X R3, R91, R21, R92, 0x2, P6 ;  /* 0x000000155b03b211 */ /* 0x000fe400030f145c */
[-C--:B------:R-:W-:Y:S02]  /*1b040*/  @!P4 LEA R6, P1, R87, R25.reuse, 0x2 ;  /* 0x000000195706c211 */ /* 0x080fe400078210ff */
[----:B-1----:R-:W-:Y:S01]  /*1b050*/  @!P2 LEA R8, P6, R85, R25, 0x2 ;  /* 0x000000195508a211 */ /* 0x002fe200078c10ff */
[----:B------:R2:W-:Y:S01]  /*1b060*/  @!P3 ST.E.64 desc[UR42][R2.64], R66 ;  /* 0x000000420200b985 */ /* 0x0005e2000c101b2a */
[----:B------:R-:W-:-:S02]  /*1b070*/  @!P4 LEA.HI.X R7, R87, R21, R88, 0x2, P1 ;  /* 0x000000155707c211 */ /* 0x000fc400008f1458 */
        /* <DEDUP_REMOVED lines=10> */
.L_x_12451:
[----:B0-----:R-:W2:Y:S01]  /*1b120*/  LDL R7, [R1+0x64] ;  /* 0x0000640001077983 */ /* 0x001ea20000100800 */
[----:B------:R-:W-:Y:S01]  /*1b130*/  ULDC.64 UR4, c[0x0][0xc08] ;  /* 0x0003020000047ab9 */ /* 0x000fe20000000a00 */
[----:B------:R-:W2:Y:S01]  /*1b140*/  LDC.64 R2, c[0x0][0xc00] ;  /* 0x00030000ff027b82 */ /* 0x000ea20000000a00 */
[----:B------:R-:W-:Y:S01]  /*1b150*/  ISETP.NE.U32.AND P0, PT, RZ, UR4, PT ;  /* 0x00000004ff007c0c */ /* 0x000fe2000bf05070 */
[----:B------:R-:W-:Y:S01]  /*1b160*/  IMAD.MOV.U32 R15, RZ, RZ, RZ ;  /* 0x000000ffff0f7224 */ /* 0x000fe200078e00ff */
[----:B------:R-:W0:Y:S02]  /*1b170*/  S2R R6, SR_TID.X ;  /* 0x0000000000067919 */ /* 0x000e240000002100 */
[----:B------:R-:W-:Y:S01]  /*1b180*/  ISETP.NE.AND.EX P1, PT, RZ, UR5, PT, P0 ;  /* 0x00000005ff007c0c */ /* 0x000fe2000bf25300 */
[----:B------:R-:W-:Y:S02]  /*1b190*/  ULDC.64 UR4, c[0x0][0xc00] ;  /* 0x0003000000047ab9 */ /* 0x000fe40000000a00 */
[----:B------:R-:W-:-:S04]  /*1b1a0*/  ISETP.NE.U32.AND P0, PT, RZ, UR4, PT ;  /* 0x00000004ff007c0c */ /* 0x000fc8000bf05070 */
[----:B------:R-:W-:-:S06]  /*1b1b0*/  ISETP.NE.AND.EX P0, PT, RZ, UR5, PT, P0 ;  /* 0x00000005ff007c0c */ /* 0x000fcc000bf05300 */
[----:B------:R-:W1:Y:S01]  /*1b1c0*/  @P1 LDC.64 R4, c[0x0][0xc08] ;  /* 0x00030200ff041b82 */ /* 0x000e620000000a00 */
[----:B------:R-:W-:Y:S02]  /*1b1d0*/  ULDC UR4, c[0x0][0xa88] ;  /* 0x0002a20000047ab9 */ /* 0x000fe40000000800 */
[----:B------:R-:W-:Y:S02]  /*1b1e0*/  IMAD.U32 R0, RZ, RZ, UR4 ;  /* 0x00000004ff007e24 */ /* 0x000fe4000f8e00ff */
[----:B--2---:R-:W-:-:S04]  /*1b1f0*/  IMAD.WIDE R2, R7, 0x4, R2 ;  /* 0x0000000407027825 */ /* 0x004fc800078e0202 */
[----:B-1----:R-:W-:Y:S01]  /*1b200*/  @P1 IMAD.WIDE R4, R7, 0x4, R4 ;  /* 0x0000000407041825 */ /* 0x002fe200078e0204 */
[----:B------:R1:W5:Y:S03]  /*1b210*/  @P0 LDG.E R15, desc[UR42][R2.64] ;  /* 0x0000002a020f0981 */ /* 0x000366000c1e1900 */
[----:B0-----:R-:W-:Y:S01]  /*1b220*/  VIADD R28, R6, 0xffffff80 ;  /* 0xffffff80061c7836 */ /* 0x001fe20000000000 */
[----:B------:R1:W5:Y:S01]  /*1b230*/  @P1 LDG.E R0, desc[UR42][R4.64] ;  /* 0x0000002a04001981 */ /* 0x000362000c1e1900 */
        /* <DEDUP_REMOVED lines=8> */
.L_x_12459:
[----:B------:R-:W-:Y:S01]  /*1b2c0*/  BSSY B1, `(.L_x_12460) ;  /* 0x0000037000017945 */ /* 0x000fe20003800000 */
[----:B------:R-:W-:Y:S02]  /*1b2d0*/  SEL R25, R7, RZ, !P0 ;  /* 0x000000ff07197207 */ /* 0x000fe40004000000 */
[----:B------:R-:W-:Y:S02]  /*1b2e0*/  SEL R24, R24, RZ, !P0 ;  /* 0x000000ff18187207 */ /* 0x000fe40004000000 */
[----:B------:R-:W-:Y:S01]  /*1b2f0*/  SHF.R.S32.HI R20, RZ, 0x1f, R15 ;  /* 0x0000001fff147819 */ /* 0x000fe2000001140f */
[----:B------:R-:W-:Y:S06]  /*1b300*/  @P3 BRA `(.L_x_12461) ;  /* 0x0000000000c83947 */ /* 0x000fec0003800000 */
[----:B-1----:R-:W2:Y:S01]  /*1b310*/  LDL R3, [R1+0x20] ;  /* 0x0000200001037983 */ /* 0x002ea20000100800 */
        /* <DEDUP_REMOVED lines=49> */
.L_x_12461:
[----:B------:R-:W-:Y:S05]  /*1b630*/  BSYNC B1 ;  /* 0x0000000000017941 */ /* 0x000fea0003800000 */
.L_x_12460:
[----:B------:R-:W-:Y:S05]  /*1b640*/  @P2 BRA `(.L_x_12456) ;  /* 0x00000004006c2947 */ /* 0x000fea0003800000 */
[----:B------:R2:W5:Y:S01]  /*1b650*/  LDL R10, [R1+0x74] ;  /* 0x00007400010a7983 */ /* 0x0005620000100800 */
[----:B------:R-:W3:Y:S03]  /*1b660*/  LDC R11, c[0x0][0xbe8] ;  /* 0x0002fa00ff0b7b82 */ /* 0x000ee60000000800 */
[----:B------:R2:W5:Y:S04]  /*1b670*/  LDL R14, [R1+0x88] ;  /* 0x00008800010e7983 */ /* 0x0005680000100800 */
[----:B------:R2:W5:Y:S04]  /*1b680*/  LDL R21, [R1+0x6c] ;  /* 0x00006c0001157983 */ /* 0x0005680000100800 */
[----:B------:R-:W4:Y:S04]  /*1b690*/  LDL R8, [R1+0x8c] ;  /* 0x00008c0001087983 */ /* 0x000f280000100800 */
[----:B------:R-:W2:Y:S01]  /*1b6a0*/  LDL R6, [R1+0x4c] ;  /* 0x00004c0001067983 */ /* 0x000ea20000100800 */
[--C-:B-1----:R-:W-:Y:S01]  /*1b6b0*/  SHF.R.S32.HI R4, RZ, 0x1f, R28.reuse ;  /* 0x0000001fff047819 */ /* 0x102fe2000001141c */
[----:B------:R-:W-:Y:S01]  /*1b6c0*/  ULDC.64 UR4, c[0x0][0xaa0] ;  /* 0x0002a80000047ab9 */ /* 0x000fe20000000a00 */
[----:B------:R-:W-:Y:S01]  /*1b6d0*/  SHF.R.S32.HI R12, RZ, 0x1f, R28 ;  /* 0x0000001fff0c7819 */ /* 0x000fe2000001141c */
[----:B------:R-:W2:Y:S01]  /*1b6e0*/  LDL.LU R13, [R1+0x20] ;  /* 0x00002000010d7983 */ /* 0x000ea20000300800 */
[-C--:B------:R-:W-:Y:S01]  /*1b6f0*/  LEA.HI R4, R4, R28.reuse, RZ, 0x2 ;  /* 0x0000001c04047211 */ /* 0x080fe200078f10ff */
[----:B0-----:R-:W-:Y:S01]  /*1b700*/  IMAD R2, R20, UR4, RZ ;  /* 0x0000000414027c24 */ /* 0x001fe2000f8e02ff */
[----:B------:R-:W-:Y:S01]  /*1b710*/  LEA.HI R12, R12, R28, RZ, 0x2 ;  /* 0x0000001c0c0c7211 */ /* 0x000fe200078f10ff */
[----:B------:R-:W-:Y:S01]  /*1b720*/  ULDC.64 UR6, c[0x0][0xaf0] ;  /* 0x0002bc0000067ab9 */ /* 0x000fe20000000a00 */
[----:B---3--:R-:W-:Y:S01]  /*1b730*/  ISETP.NE.AND P0, PT, R11, 0x1, PT ;  /* 0x000000010b00780c */ /* 0x008fe20003f05270 */
        /* <DEDUP_REMOVED lines=13> */
[----:B------:R-:W1:Y:S01]  /*1b810*/  @P0 LDC R9, c[0x0][0xbf0] ;  /* 0x0002fc00ff090b82 */ /* 0x000e620000000800 */
[----:B------:R-:W-:-:S04]  /*1b820*/  IMAD.WIDE.U32 R2, R25, UR6, R2 ;  /* 0x0000000619027c25 */ /* 0x000fc8000f8e0002 */
[----:B----4-:R-:W-:Y:S02]  /*1b830*/  IMAD.MOV.U32 R26, RZ, RZ, R8 ;  /* 0x000000ffff1a7224 */ /* 0x010fe400078e0008 */
[----:B--2---:R-:W-:Y:S02]  /*1b840*/  IMAD.MOV.U32 R27, RZ, RZ, R6 ;  /* 0x000000ffff1b7224 */ /* 0x004fe400078e0006 */
[----:B------:R-:W-:Y:S02]  /*1b850*/  IMAD R6, R24, UR6, RZ ;  /* 0x0000000618067c24 */ /* 0x000fe4000f8e02ff */
[----:B------:R-:W-:-:S04]  /*1b860*/  IMAD.IADD R8, R13, 0x1, R4 ;  /* 0x000000010d087824 */ /* 0x000fc800078e0204 */
[----:B0-----:R-:W-:-:S04]  /*1b870*/  @P0 IMAD.HI.U32 R4, R8, R7, RZ ;  /* 0x0000000708040227 */ /* 0x001fc800078e00ff */
[----:B------:R-:W-:Y:S01]  /*1b880*/  IMAD.MOV.U32 R5, RZ, RZ, R8 ;  /* 0x000000ffff057224 */ /* 0x000fe200078e0008 */
[----:B-1----:R-:W-:Y:S01]  /*1b890*/  @P0 SHF.R.U32.HI R5, RZ, R9, R4 ;  /* 0x00000009ff050219 */ /* 0x002fe20000011604 */
[----:B------:R-:W-:-:S03]  /*1b8a0*/  IMAD R9, R25, UR7, R6 ;  /* 0x0000000719097c24 */ /* 0x000fc6000f8e0206 */
[--C-:B------:R-:W-:Y:S01]  /*1b8b0*/  SHF.R.S32.HI R4, RZ, 0x1f, R5.reuse ;  /* 0x0000001fff047819 */ /* 0x100fe20000011405 */
[----:B------:R-:W-:Y:S02]  /*1b8c0*/  IMAD.MOV R7, RZ, RZ, -R5 ;  /* 0x000000ffff077224 */ /* 0x000fe400078e0a05 */
[----:B------:R-:W-:Y:S02]  /*1b8d0*/  IMAD.IADD R3, R3, 0x1, R9 ;  /* 0x0000000103037824 */ /* 0x000fe400078e0209 */
        /* <DEDUP_REMOVED lines=9> */
[----:B------:R-:W-:Y:S02]  /*1b970*/  IMAD.IADD R0, R12, 0x1, R13 ;  /* 0x000000010c007824 */ /* 0x000fe400078e020d */
[----:B------:R-:W-:-:S02]  /*1b980*/  IMAD R5, R7, UR5, R4 ;  /* 0x0000000507057c24 */ /* 0x000fc4000f8e0204 */
[----:B------:R-:W-:Y:S01]  /*1b990*/  IMAD.WIDE.U32 R2, R7, UR4, R2 ;  /* 0x0000000407027c25 */ /* 0x000fe2000f8e0002 */
[----:B------:R-:W-:Y:S01]  /*1b9a0*/  ISETP.GE.AND P0, PT, R0, R11, PT ;  /* 0x0000000b0000720c */ /* 0x000fe20003f06270 */
[----:B------:R-:W-:Y:S02]  /*1b9b0*/  ULDC.64 UR4, c[0x0][0xa80] ;  /* 0x0002a00000047ab9 */ /* 0x000fe40000000a00 */
[----:B------:R-:W-:Y:S01]  /*1b9c0*/  IMAD.IADD R3, R3, 0x1, R5 ;  /* 0x0000000103037824 */ /* 0x000fe200078e0205 */
[----:B------:R-:W-:-:S04]  /*1b9d0*/  LEA R4, P1, R2, UR4, 0x1 ;  /* 0x0000000402047c11 */ /* 0x000fc8000f8208ff */
[----:B------:R-:W-:Y:S02]  /*1b9e0*/  LEA.HI.X R5, R2, UR5, R3, 0x1, P1 ;  /* 0x0000000502057c11 */ /* 0x000fe400088f0c03 */
[----:B------:R0:W1:Y:S04]  /*1b9f0*/  SHFL.IDX PT, R2, R4, RZ, 0x1c1f ;  /* 0x001c1fff04027589 */ /* 0x00006800000e0000 */
[----:B------:R0:W2:Y:S01]  /*1ba00*/  SHFL.IDX PT, R3, R5, RZ, 0x1c1f ;  /* 0x001c1fff05037589 */ /* 0x0000a200000e0000 */
[----:B------:R-:W-:Y:S05]  /*1ba10*/  @P0 BRA `(.L_x_12463) ;  /* 0x0000000000300947 */ /* 0x000fea0003800000 */
[----:B------:R-:W-:Y:S02]  /*1ba20*/  ULDC UR4, c[0x0][0xac8] ;  /* 0x0002b20000047ab9 */ /* 0x000fe40000000800 */
[----:B-----5:R-:W-:Y:S02]  /*1ba30*/  ISETP.GE.AND P3, PT, R21, UR4, PT ;  /* 0x0000000415007c0c */ /* 0x020fe4000bf66270 */
        /* <DEDUP_REMOVED lines=10> */
.L_x_12463:
[----:B------:R-:W-:Y:S05]  /*1bae0*/  BSYNC B1 ;  /* 0x0000000000017941 */ /* 0x000fea0003800000 */
.L_x_12462:
[----:B------:R-:W-:Y:S01]  /*1baf0*/  VIADD R0, R0, 0x60 ;  /* 0x0000006000007836 */ /* 0x000fe20000000000 */
[----:B--2---:R2:W4:Y:S04]  /*1bb00*/  SHFL.IDX PT, R3, R5, 0x1, 0x1c1f ;  /* 0x003c1f0005037f89 */ /* 0x00452800000e0000 */
[----:B------:R-:W-:Y:S01]  /*1bb10*/  ISETP.GE.AND P0, PT, R0, R11, PT ;  /* 0x0000000b0000720c */ /* 0x000fe20003f06270 */
[----:B-1----:R2:W1:-:S12]  /*1bb20*/  SHFL.IDX PT, R2, R4, 0x1, 0x1c1f ;  /* 0x003c1f0004027f89 */ /* 0x00245800000e0000 */
[----:B--2---:R-:W-:Y:S05]  /*1bb30*/  @P0 BRA `(.L_x_12456) ;  /* 0x0000000000300947 */ /* 0x004fea0003800000 */
[----:B------:R-:W-:Y:S02]  /*1bb40*/  ULDC UR4, c[0x0][0xac8] ;  /* 0x0002b20000047ab9 */ /* 0x000fe40000000800 */
[----:B-----5:R-:W-:Y:S02]  /*1bb50*/  ISETP.GE.AND P3, PT, R21, UR4, PT ;  /* 0x0000000415007c0c */ /* 0x020fe4000bf66270 */
        /* <DEDUP_REMOVED lines=10> */
.L_x_12456:
[----:B------:R-:W-:Y:S05]  /*1bc00*/  BSYNC B0 ;  /* 0x0000000000007941 */ /* 0x000fea0003800000 */
.L_x_12450:
[----:B0-----:R-:W3:Y:S01]  /*1bc10*/  LDL R0, [R1+0x5c] ;  /* 0x00005c0001007983 */ /* 0x001ee20000100800 */
[----:B------:R-:W-:Y:S02]  /*1bc20*/  ULDC UR4, c[0x0][0xc3c] ;  /* 0x00030f0000047ab9 */ /* 0x000fe40000000800 */
[----:B---3--:R-:W-:-:S13]  /*1bc30*/  ISETP.GE.AND P0, PT, R0, UR4, PT ;  /* 0x0000000400007c0c */ /* 0x008fda000bf06270 */
[----:B------:R-:W-:Y:S05]  /*1bc40*/  @!P0 BRA `(.L_x_12464) ;  /* 0xfffffe54007c8947 */ /* 0x000fea000383ffff */
[----:B------:R-:W-:Y:S05]  /*1bc50*/  BRA `(.L_x_12258) ;  /* 0x0000008800487947 */ /* 0x000fea0003800000 */
.L_x_12256:
        /* <DEDUP_REMOVED lines=15> */
[----:B-1----:R-:W-:Y:S02]  /*1bd50*/  IMAD.MOV.U32 R25, RZ, RZ, RZ ;  /* 0x000000ffff197224 */ /* 0x002fe400078e00ff */
        /* <DEDUP_REMOVED lines=42> */
.L_x_12468:
        /* <DEDUP_REMOVED lines=37> */
.L_x_12466:
        /* <DEDUP_REMOVED lines=11> */
[----:B------:R-:W-:-:S05]  /*1c300*/  VIADD R3, R27, 0xffffffff ;  /* 0xffffffff1b037836 */ /* 0x000fca0000000000 */
[----:B------:R0:W1:Y:S02]  /*1c310*/  SHFL.IDX PT, R24, R2, R3, 0x1f ;  /* 0x00001f0302187589 */ /* 0x00006400000e0000 */
.L_x_12469:
[----:B-1----:R-:W-:Y:S02]  /*1c320*/  IMAD R24, R24, UR5, R5 ;  /* 0x0000000518187c24 */ /* 0x002fe4000f8e0205 */
[----:B------:R-:W-:-:S03]  /*1c330*/  VIADD R27, R27, UR4 ;  /* 0x000000041b1b7c36 */ /* 0x000fc60008000000 */
[----:B------:R-:W-:Y:S01]  /*1c340*/  IADD3 R4, -R24, UR6, RZ ;  /* 0x0000000618047c10 */ /* 0x000fe2000fffe1ff */
[----:B------:R-:W-:Y:S06]  /*1c350*/  @!P1 BRA `(.L_x_12470) ;  /* 0x0000000000e49947 */ /* 0x000fec0003800000 */
[-C--:B--2---:R-:W-:Y:S02]  /*1c360*/  IABS R7, R25.reuse ;  /* 0x0000001900077213 */ /* 0x084fe40000000000 */
[----:B------:R-:W-:Y:S02]  /*1c370*/  IABS R5, R8 ;  /* 0x0000000800057213 */ /* 0x000fe40000000000 */
[----:B------:R-:W1:Y:S08]  /*1c380*/  I2F.RP R9, R7 ;  /* 0x0000000700097306 */ /* 0x000e700000209400 */
[----:B-1----:R-:W0:Y:S02]  /*1c390*/  MUFU.RCP R9, R9 ;  /* 0x0000000900097308 */ /* 0x002e240000001000 */
[----:B0-----:R-:W-:Y:S01]  /*1c3a0*/  VIADD R2, R9, 0xffffffe ;  /* 0x0ffffffe09027836 */ /* 0x001fe20000000000 */
[----:B------:R-:W-:-:S05]  /*1c3b0*/  IABS R9, R25 ;  /* 0x0000001900097213 */ /* 0x000fca0000000000 */
[----:B------:R0:W1:Y:S01]  /*1c3c0*/  F2I.FTZ.U32.TRUNC.NTZ R3, R2 ;  /* 0x0000000200037305 */ /* 0x000062000021f000 */
[----:B------:R-:W-:Y:S02]  /*1c3d0*/  IMAD.MOV R9, RZ, RZ, -R9 ;  /* 0x000000ffff097224 */ /* 0x000fe400078e0a09 */
[----:B0-----:R-:W-:Y:S02]  /*1c3e0*/  IMAD.MOV.U32 R2, RZ, RZ, RZ ;  /* 0x000000ffff027224 */ /* 0x001fe400078e00ff */
[----:B-1----:R-:W-:-:S04]  /*1c3f0*/  IMAD.MOV R10, RZ, RZ, -R3 ;  /* 0x000000ffff0a7224 */ /* 0x002fc800078e0a03 */
[----:B------:R-:W-:Y:S01]  /*1c400*/  IMAD R11, R10, R7, RZ ;  /* 0x000000070a0b7224 */ /* 0x000fe200078e02ff */
[----:B------:R-:W-:-:S03]  /*1c410*/  IABS R10, R4 ;  /* 0x00000004000a7213 */ /* 0x000fc60000000000 */
[----:B------:R-:W-:Y:S02]  /*1c420*/  IMAD.HI.U32 R3, R3, R11, R2 ;  /* 0x0000000b03037227 */ /* 0x000fe400078e0002 */
[----:B------:R-:W0:Y:S04]  /*1c430*/  I2F.RP R11, R5 ;  /* 0x00000005000b7306 */ /* 0x000e280000209400 */
        /* <DEDUP_REMOVED lines=13> */
[----:B------:R-:W-:-:S04]  /*1c510*/  IMAD.MOV.U32 R7, RZ, RZ, R2 ;  /* 0x000000ffff077224 */ /* 0x000fc800078e0002 */
[----:B------:R-:W-:Y:S01]  /*1c520*/  @!P2 IMAD.MOV R7, RZ, RZ, -R7 ;  /* 0x000000ffff07a224 */ /* 0x000fe200078e0a07 */
[----:B------:R-:W-:Y:S01]  /*1c530*/  @!P1 LOP3.LUT R7, RZ, R25, RZ, 0x33, !PT ;  /* 0x00000019ff079212 */ /* 0x000fe200078e33ff */
[----:B0-----:R-:W-:-:S04]  /*1c540*/  IMAD.MOV R9, RZ, RZ, -R3 ;  /* 0x000000ffff097224 */ /* 0x001fc800078e0a03 */
[----:B------:R-:W-:-:S04]  /*1c550*/  IMAD.MOV.U32 R2, RZ, RZ, R9 ;  /* 0x000000ffff027224 */ /* 0x000fc800078e0009 */
[----:B------:R-:W-:Y:S02]  /*1c560*/  IMAD R9, R2, R5, RZ ;  /* 0x0000000502097224 */ /* 0x000fe400078e02ff */
[----:B------:R-:W-:-:S04]  /*1c570*/  IMAD.MOV.U32 R2, RZ, RZ, RZ ;  /* 0x000000ffff027224 */ /* 0x000fc800078e00ff */
[----:B------:R-:W-:Y:S01]  /*1c580*/  IMAD.HI.U32 R2, R3, R9, R2 ;  /* 0x0000000903027227 */ /* 0x000fe200078e0002 */
[----:B------:R-:W-:Y:S02]  /*1c590*/  IABS R9, R8 ;  /* 0x0000000800097213 */ /* 0x000fe40000000000 */
[----:B------:R-:W-:-:S03]  /*1c5a0*/  IABS R3, R7 ;  /* 0x0000000700037213 */ /* 0x000fc60000000000 */
[----:B------:R-:W-:Y:S02]  /*1c5b0*/  IMAD.MOV R10, RZ, RZ, -R9 ;  /* 0x000000ffff0a7224 */ /* 0x000fe400078e0a09 */
[----:B------:R-:W-:-:S04]  /*1c5c0*/  IMAD.HI.U32 R2, R2, R3, RZ ;  /* 0x0000000302027227 */ /* 0x000fc800078e00ff */
[----:B------:R-:W-:Y:S01]  /*1c5d0*/  IMAD R10, R2, R10, R3 ;  /* 0x0000000a020a7224 */ /* 0x000fe200078e0203 */
[----:B------:R-:W-:-:S04]  /*1c5e0*/  LOP3.LUT R3, R7, R8, RZ, 0x3c, !PT ;  /* 0x0000000807037212 */ /* 0x000fc800078e3cff */
[----:B------:R-:W-:Y:S02]  /*1c5f0*/  ISETP.GT.U32.AND P1, PT, R5, R10, PT ;  /* 0x0000000a0500720c */ /* 0x000fe40003f24070 */
[----:B------:R-:W-:Y:S01]  /*1c600*/  ISETP.GE.AND P2, PT, R3, RZ, PT ;  /* 0x000000ff0300720c */ /* 0x000fe20003f46270 */
[----:B------:R-:W-:-:S10]  /*1c610*/  IMAD.MOV R3, RZ, RZ, -R7 ;  /* 0x000000ffff037224 */ /* 0x000fd400078e0a07 */
        /* <DEDUP_REMOVED lines=13> */
.L_x_12470:
[----:B0-----:R-:W0:Y:S02]  /*1c6f0*/  LDC.64 R2, c[0x0][0xc90] ;  /* 0x00032400ff027b82 */ /* 0x001e240000000a00 */
[----:B0-----:R-:W-:-:S05]  /*1c700*/  IMAD.WIDE R2, R27, 0x4, R2 ;  /* 0x000000041b027825 */ /* 0x001fca00078e0202 */
        /* <DEDUP_REMOVED lines=31> */
[----:B------:R-:W-:Y:S02]  /*1c900*/  VIADDMNMX R8, R3, UR5, R8, PT ;  /* 0x0000000503087c46 */ /* 0x000fe4000b800108 */
[----:B------:R-:W-:-:S02]  /*1c910*/  IADD3 R7, R7, 0x1000000, R11 ;  /* 0x0100000007077810 */ /* 0x000fc40007ffe00b */
[-C--:B------:R-:W-:Y:S01]  /*1c920*/  IABS R9, R8.reuse ;  /* 0x0000000800097213 */ /* 0x080fe20000000000 */
[----:B------:R-:W-:Y:S01]  /*1c930*/  IMAD.MOV R26, RZ, RZ, -R8 ;  /* 0x000000ffff1a7224 */ /* 0x000fe200078e0a08 */
[----:B------:R-:W-:Y:S02]  /*1c940*/  IABS R4, R8 ;  /* 0x0000000800047213 */ /* 0x000fe40000000000 */
[----:B------:R-:W0:Y:S03]  /*1c950*/  I2F.RP R10, R9 ;  /* 0x00000009000a7306 */ /* 0x000e260000209400 */
[----:B------:R-:W-:-:S05]  /*1c960*/  IMAD.MOV R4, RZ, RZ, -R4 ;  /* 0x000000ffff047224 */ /* 0x000fca00078e0a04 */
[----:B0-----:R-:W0:Y:S02]  /*1c970*/  MUFU.RCP R10, R10 ;  /* 0x0000000a000a7308 */ /* 0x001e240000001000 */
[----:B0-----:R-:W-:-:S06]  /*1c980*/  VIADD R3, R10, 0xffffffe ;  /* 0x0ffffffe0a037836 */ /* 0x001fcc0000000000 */
[----:B------:R-:W0:Y:S02]  /*1c990*/  F2I.FTZ.U32.TRUNC.NTZ R3, R3 ;  /* 0x0000000300037305 */ /* 0x000e24000021f000 */
        /* <DEDUP_REMOVED lines=16> */
[----:B------:R-:W-:-:S07]  /*1caa0*/  IMAD R26, R2, R26, R7 ;  /* 0x0000001a021a7224 */ /* 0x000fce00078e0207 */
.L_x_12471:
[----:B------:R-:W-:-:S05]  /*1cab0*/  LOP3.LUT R2, RZ, R2, RZ, 0x33, !PT ;  /* 0x00000002ff027212 */ /* 0x000fca00078e33ff */
[----:B------:R-:W-:Y:S01]  /*1cac0*/  IMAD.IADD R25, R25, 0x1, R2 ;  /* 0x0000000119197824 */ /* 0x000fe200078e0202 */
[----:B------:R-:W-:Y:S06]  /*1cad0*/  BRA `(.L_x_12472) ;  /* 0x00000000000c7947 */ /* 0x000fec0003800000 */
.L_x_12467:
[----:B------:R-:W-:Y:S02]  /*1cae0*/  IMAD.MOV.U32 R25, RZ, RZ, RZ ;  /* 0x000000ffff197224 */ /* 0x000fe400078e00ff */
[----:B------:R-:W-:Y:S02]  /*1caf0*/  IMAD.U32 R24, RZ, RZ, UR6 ;  /* 0x00000006ff187e24 */ /* 0x000fe4000f8e00ff */
[----:B------:R-:W-:-:S07]  /*1cb00*/  IMAD.MOV.U32 R26, RZ, RZ, RZ ;  /* 0x000000ffff1a7224 */ /* 0x000fce00078e00ff */
.L_x_12472:
[----:B------:R-:W-:-:S13]  /*1cb10*/  ISETP.NE.AND P0, PT, R0, RZ, PT ;  /* 0x000000ff0000720c */ /* 0x000fda0003f05270 */
[----:B------:R-:W0:Y:S01]  /*1cb20*/  @!P0 S2R R3, SR_CgaCtaId ;  /* 0x0000000000038919 */ /* 0x000e220000008800 */
[----:B------:R-:W-:-:S04]  /*1cb30*/  @!P0 MOV R0, 0x400 ;  /* 0x0000040000008802 */ /* 0x000fc80000000f00 */
[----:B0-----:R-:W-:-:S05]  /*1cb40*/  @!P0 LEA R0, R3, R0, 0x18 ;  /* 0x0000000003008211 */ /* 0x001fca00078ec0ff */
[----:B------:R2:W-:Y:S01]  /*1cb50*/  @!P0 STS.128 [R0+0x19cd0], R24 ;  /* 0x019cd01800008388 */ /* 0x0005e20000000c00 */
[----:B------:R-:W-:Y:S06]  /*1cb60*/  BAR.ARV 0x5, 0x200 ;  /* 0x0148000000007b1d */ /* 0x000fec0000002000 */
.L_x_12465:
[----:B0-2---:R-:W-:Y:S01]  /*1cb70*/  IMAD.MOV.U32 R0, RZ, RZ, 0x1 ;  /* 0x00000001ff007424 */ /* 0x005fe200078e00ff */
[----:B------:R-:W-:Y:S01]  /*1cb80*/  ULDC UR4, c[0x0][0xc3c] ;  /* 0x00030f0000047ab9 */ /* 0x000fe20000000800 */
[----:B------:R-:W-:Y:S01]  /*1cb90*/  IMAD.MOV.U32 R22, RZ, RZ, RZ ;  /* 0x000000ffff167224 */ /* 0x000fe200078e00ff */
[----:B-1----:R-:W-:Y:S02]  /*1cba0*/  ISETP.GE.AND P0, PT, R27, UR4, PT ;  /* 0x000000041b007c0c */ /* 0x002fe4000bf06270 */
[----:B------:R0:W-:Y:S04]  /*1cbb0*/  STL [R1], R0 ;  /* 0x0000000001007387 */ /* 0x0001e80000100800 */
[----:B------:R0:W-:Y:S07]  /*1cbc0*/  STL [R1+0x50], RZ ;  /* 0x000050ff01007387 */ /* 0x0001ee0000100800 */
[----:B------:R-:W-:Y:S05]  /*1cbd0*/  @P0 BRA `(.L_x_12473) ;  /* 0x0000007400640947 */ /* 0x000fea0003800000 */
[----:B------:R-:W1:Y:S01]  /*1cbe0*/  S2R R14, SR_TID.X ;  /* 0x00000000000e7919 */ /* 0x000e620000002100 */
[----:B------:R-:W2:Y:S01]  /*1cbf0*/  S2UR UR4, SR_CgaCtaId ;  /* 0x00000000000479c3 */ /* 0x000ea20000008800 */
        /* <DEDUP_REMOVED lines=8> */
[C---:B-1----:R-:W-:Y:S01]  /*1cc80*/  IMAD.SHL.U32 R2, R14.reuse, 0x20, RZ ;  /* 0x000000200e027824 */ /* 0x042fe200078e00ff */
[C---:B------:R-:W-:Y:S01]  /*1cc90*/  LOP3.LUT R13, R14.reuse, 0x7f, RZ, 0xc0, !PT ;  /* 0x0000007f0e0d7812 */ /* 0x040fe200078ec0ff */
[C---:B0-----:R-:W-:Y:S01]  /*1cca0*/  IMAD.SHL.U32 R0, R14.reuse, 0x10, RZ ;  /* 0x000000100e007824 */ /* 0x041fe200078e00ff */
[----:B------:R-:W-:Y:S01]  /*1ccb0*/  SHF.R.U32.HI R3, RZ, 0x1, R14 ;  /* 0x00000001ff037819 */ /* 0x000fe2000001160e */
[----:B------:R-:W-:Y:S01]  /*1ccc0*/  IMAD.SHL.U32 R7, R14, 0x2, RZ ;  /* 0x000000020e077824 */ /* 0x000fe200078e00ff */
[C---:B------:R-:W-:Y:S01]  /*1ccd0*/  LOP3.LUT R28, R2.reuse, 0x360, RZ, 0xc0, !PT ;  /* 0x00000360021c7812 */ /* 0x040fe200078ec0ff */
[----:B------:R-:W-:Y:S01]  /*1cce0*/  IMAD.SHL.U32 R5, R13, 0x10, RZ ;  /* 0x000000100d057824 */ /* 0x000fe200078e00ff */
[----:B------:R-:W-:Y:S01]  /*1ccf0*/  LOP3.LUT R2, R2, 0x80, RZ, 0xc0, !PT ;  /* 0x0000008002027812 */ /* 0x000fe200078ec0ff */
[----:B------:R-:W-:Y:S01]  /*1cd00*/  IMAD.SHL.U32 R11, R14, 0x4, RZ ;  /* 0x000000040e0b7824 */ /* 0x000fe200078e00ff */
[----:B------:R-:W-:-:S02]  /*1cd10*/  LOP3.LUT R8, R0, 0x60, RZ, 0xc0, !PT ;  /* 0x0000006000087812 */ /* 0x000fc400078ec0ff */
[----:B------:R-:W-:Y:S02]  /*1cd20*/  LOP3.LUT R4, R0, 0x90, RZ, 0xc0, !PT ;  /* 0x0000009000047812 */ /* 0x000fe400078ec0ff */
[----:B------:R-:W-:Y:S02]  /*1cd30*/  LOP3.LUT R2, R2, 0x10, R3, 0xf8, !PT ;  /* 0x0000001002027812 */ /* 0x000fe400078ef803 */
[----:B------:R-:W-:Y:S02]  /*1cd40*/  LOP3.LUT R3, R3, 0x20, RZ, 0xc0, !PT ;  /* 0x0000002003037812 */ /* 0x000fe400078ec0ff */
[----:B------:R-:W-:Y:S02]  /*1cd50*/  LOP3.LUT R9, R8, 0x700, R5, 0xf8, !PT ;  /* 0x0000070008097812 */ /* 0x000fe400078ef805 */
[----:B------:R-:W-:Y:S01]  /*1cd60*/  LOP3.LUT R8, R4, 0x10, R7, 0x78, !PT ;  /* 0x0000001004087812 */ /* 0x000fe200078e7807 */
[----:B------:R-:W-:Y:S01]  /*1cd70*/  IMAD.SHL.U32 R4, R14, 0x80, RZ ;  /* 0x000000800e047824 */ /* 0x000fe200078e00ff */
[----:B------:R-:W-:Y:S01]  /*1cd80*/  LOP3.LUT R28, R28, 0x400, R5, 0xf8, !PT ;  /* 0x000004001c1c7812 */ /* 0x000fe200078ef805 */
[----:B------:R-:W-:Y:S01]  /*1cd90*/  IMAD.SHL.U32 R7, R6, 0x800, RZ ;  /* 0x0000080006077824 */ /* 0x000fe200078e00ff */
[----:B------:R-:W-:-:S02]  /*1cda0*/  LOP3.LUT R5, R3, 0x10, R14, 0xf8, !PT ;  /* 0x0000001003057812 */ /* 0x000fc400078ef80e */
[----:B------:R-:W-:Y:S02]  /*1cdb0*/  LOP3.LUT R6, R4, 0x400, RZ, 0xc0, !PT ;  /* 0x0000040004067812 */ /* 0x000fe400078ec0ff */
[----:B------:R-:W-:Y:S02]  /*1cdc0*/  LOP3.LUT R5, R5, 0x380, R4, 0xf8, !PT ;  /* 0x0000038005057812 */ /* 0x000fe400078ef804 */
[----:B------:R-:W-:Y:S02]  /*1cdd0*/  LOP3.LUT P0, RZ, R14, 0x4, RZ, 0xc0, !PT ;  /* 0x000000040eff7812 */ /* 0x000fe4000780c0ff */
[----:B------:R-:W-:Y:S02]  /*1cde0*/  LOP3.LUT R6, R6, 0x800, R7, 0xf8, !PT ;  /* 0x0000080006067812 */ /* 0x000fe400078ef807 */
[----:B------:R-:W-:Y:S02]  /*1cdf0*/  LOP3.LUT R5, R5, 0x70, R0, 0x78, !PT ;  /* 0x0000007005057812 */ /* 0x000fe400078e7800 */
[----:B------:R-:W-:Y:S01]  /*1ce00*/  LOP3.LUT R3, R2, 0x10, R11, 0x78, !PT ;  /* 0x0000001002037812 */ /* 0x000fe200078e780b */
[----:B------:R-:W-:Y:S01]  /*1ce10*/  IMAD.SHL.U32 R2, R14, 0x40, RZ ;  /* 0x000000400e027824 */ /* 0x000fe200078e00ff */
[----:B------:R-:W-:Y:S01]  /*1ce20*/  LOP3.LUT R12, R6, R5, RZ, 0xfc, !PT ;  /* 0x00000005060c7212 */ /* 0x000fe200078efcff */
[----:B--2---:R-:W-:Y:S01]  /*1ce30*/  IMAD.U32 R5, RZ, RZ, UR4 ;  /* 0x00000004ff057e24 */ /* 0x004fe2000f8e00ff */
[----:B------:R-:W-:-:S02]  /*1ce40*/  LOP3.LUT R10, R9, R8, RZ, 0xfc, !PT ;  /* 0x00000008090a7212 */ /* 0x000fc400078efcff */
[----:B------:R-:W-:Y:S01]  /*1ce50*/  LOP3.LUT R28, R28, R3, RZ, 0xfc, !PT ;  /* 0x000000031c1c7212 */ /* 0x000fe200078efcff */
[C---:B------:R-:W-:Y:S01]  /*1ce60*/  VIADD R4, R12.reuse, 0x40 ;  /* 0x000000400c047836 */ /* 0x040fe20000000000 */
[----:B------:R-:W-:Y:S01]  /*1ce70*/  SHF.R.U32.HI R3, RZ, 0x1, R13 ;  /* 0x00000001ff037819 */ /* 0x000fe2000001160d */
[----:B------:R-:W-:Y:S01]  /*1ce80*/  @P0 VIADD R4, R12, 0xffffffc0 ;  /* 0xffffffc00c040836 */ /* 0x000fe20000000000 */
[----:B------:R-:W-:Y:S01]  /*1ce90*/  STL [R1+0x24], R10 ;  /* 0x0000240a01007387 */ /* 0x000fe20000100800 */
[----:B------:R-:W-:Y:S02]  /*1cea0*/  LOP3.LUT R2, R2, 0x40, RZ, 0xc0, !PT ;  /* 0x0000004002027812 */ /* 0x000fe400078ec0ff */
[----:B------:R-:W-:Y:S01]  /*1ceb0*/  LEA R18, R5, R18, 0x18 ;  /* 0x0000001205127211 */ /* 0x000fe200078ec0ff */
[----:B------:R-:W-:Y:S01]  /*1cec0*/  STL [R1+0x4], R12 ;  /* 0x0000040c01007387 */ /* 0x000fe20000100800 */
[----:B------:R-:W-:Y:S02]  /*1ced0*/  LOP3.LUT R3, R3, R2, RZ, 0xfc, !PT ;  /* 0x0000000203037212 */ /* 0x000fe400078efcff */
[----:B------:R-:W-:Y:S01]  /*1cee0*/  LOP3.LUT R0, R0, 0x10, RZ, 0xc0, !PT ;  /* 0x0000001000007812 */ /* 0x000fe200078ec0ff */
[----:B------:R-:W-:Y:S01]  /*1cef0*/  STL [R1+0x1c], R5 ;  /* 0x00001c0501007387 */ /* 0x000fe20000100800 */
[----:B------:R-:W-:-:S02]  /*1cf00*/  IMAD.IADD R3, R18, 0x1, R10 ;  /* 0x0000000112037824 */ /* 0x000fc400078e020a */
[C---:B------:R-:W-:Y:S01]  /*1cf10*/  LOP3.LUT R2, R0.reuse, 0x20, RZ, 0xfc, !PT ;  /* 0x0000002000027812 */ /* 0x040fe200078efcff */
[----:B------:R0:W-:Y:S01]  /*1cf20*/  STL [R1+0x20], R4 ;  /* 0x0000200401007387 */ /* 0x0001e20000100800 */
[----:B------:R-:W-:Y:S02]  /*1cf30*/  LOP3.LUT R0, R0, 0x40, RZ, 0xfc, !PT ;  /* 0x0000004000007812 */ /* 0x000fe400078efcff */
[C---:B------:R-:W-:Y:S01]  /*1cf40*/  LOP3.LUT R2, R28.reuse, 0x1800, RZ, 0xfc, !PT ;  /* 0x000018001c027812 */ /* 0x040fe200078efcff */
[----:B------:R1:W-:Y:S01]  /*1cf50*/  STL [R1+0x50], RZ ;  /* 0x000050ff01007387 */ /* 0x0003e20000100800 */
[----:B------:R-:W-:Y:S01]  /*1cf60*/  LOP3.LUT R0, R28, 0x2800, RZ, 0xfc, !PT ;  /* 0x000028001c007812 */ /* 0x000fe200078efcff */
[----:B0-----:R-:W-:-:S05]  /*1cf70*/  IMAD.MOV.U32 R4, RZ, RZ, 0x1 ;  /* 0x00000001ff047424 */ /* 0x001fca00078e00ff */
[----:B------:R1:W-:Y:S04]  /*1cf80*/  STL [R1+0x8], R4 ;  /* 0x0000080401007387 */ /* 0x0003e80000100800 */
[----:B------:R1:W-:Y:S04]  /*1cf90*/  STL [R1], R4 ;  /* 0x0000000401007387 */ /* 0x0003e80000100800 */
[----:B------:R1:W-:Y:S02]  /*1cfa0*/  STL [R1+0x3c], R3 ;  /* 0x00003c0301007387 */ /* 0x0003e40000100800 */
.L_x_12611:
[----:B------:R-:W-:Y:S05]  /*1cfb0*/  YIELD ;  /* 0x0000000000007946 */ /* 0x000fea0003800000 */
[----:B------:R-:W-:Y:S01]  /*1cfc0*/  ULDC.64 UR4, c[0x0][0xa28] ;  /* 0x00028a0000047ab9 */ /* 0x000fe20000000a00 */
[----:B------:R-:W-:Y:S01]  /*1cfd0*/  IMAD.MOV.U32 R12, RZ, RZ, RZ ;  /* 0x000000ffff0c7224 */ /* 0x000fe200078e00ff */
[----:B------:R-:W-:Y:S01]  /*1cfe0*/  ISETP.NE.U32.AND P0, PT, RZ, UR4, PT ;  /* 0x00000004ff007c0c */ /* 0x000fe2000bf05070 */
[----:B01----:R-:W0:Y:S01]  /*1cff0*/  LDC.64 R4, c[0x0][0xa00] ;  /* 0x00028000ff047b82 */ /* 0x003e220000000a00 */
[----:B--2---:R-:W-:Y:S01]  /*1d000*/  IMAD.MOV.U32 R8, RZ, RZ, RZ ;  /* 0x000000ffff087224 */ /* 0x004fe200078e00ff */
[----:B------:R-:W-:Y:S01]  /*1d010*/  ULDC.64 UR6, c[0x0][0xa10] ;  /* 0x0002840000067ab9 */ /* 0x000fe20000000a00 */
[----:B------:R-:W-:Y:S01]  /*1d020*/  ISETP.NE.AND.EX P0, PT, RZ, UR5, PT, P0 ;  /* 0x00000005ff007c0c */ /* 0x000fe2000bf05300 */
[----:B------:R-:W-:-:S12]  /*1d030*/  ULDC.64 UR4, c[0x0][0xa18] ;  /* 0x0002860000047ab9 */ /* 0x000fd80000000a00 */
[----:B------:R-:W1:Y:S02]  /*1d040*/  @P0 LDC.64 R2, c[0x0][0xa28] ;  /* 0x00028a00ff020b82 */ /* 0x000e640000000a00 */
[----:B-1----:R-:W-:-:S05]  /*1d050*/  @P0 IMAD.WIDE R2, R27, 0x4, R2 ;  /* 0x000000041b020825 */ /* 0x002fca00078e0202 */
[----:B------:R1:W2:Y:S01]  /*1d060*/  @P0 LDG.E R12, desc[UR42][R2.64] ;  /* 0x0000002a020c0981 */ /* 0x0002a2000c1e1900 */
[----:B------:R-:W-:Y:S01]  /*1d070*/  ISETP.NE.U32.AND P0, PT, RZ, UR4, PT ;  /* 0x00000004ff007c0c */ /* 0x000fe2000bf05070 */
[----:B0-----:R-:W-:Y:S01]  /*1d080*/  IMAD.WIDE R4, R27, 0x4, R4 ;  /* 0x000000041b047825 */ /* 0x001fe200078e0204 */
[----:B------:R-:W-:Y:S02]  /*1d090*/  ISETP.NE.U32.AND P1, PT, RZ, UR6, PT ;  /* 0x00000006ff007c0c */ /* 0x000fe4000bf25070 */
[----:B------:R-:W-:Y:S01]  /*1d0a0*/  ISETP.NE.AND.EX P2, PT, RZ, UR5, PT, P0 ;  /* 0x00000005ff007c0c */ /* 0x000fe2000bf45300 */
[----:B------:R-:W-:Y:S01]  /*1d0b0*/  ULDC.64 UR4, c[0x0][0xa00] ;  /* 0x0002800000047ab9 */ /* 0x000fe20000000a00 */
[----:B------:R-:W-:Y:S01]  /*1d0c0*/  ISETP.NE.AND.EX P1, PT, RZ, UR7, PT, P1 ;  /* 0x00000007ff007c0c */ /* 0x000fe2000bf25310 */
[----:B---3--:R-:W-:Y:S01]  /*1d0d0*/  IMAD.MOV.U32 R0, RZ, RZ, RZ ;  /* 0x000000ffff007224 */ /* 0x008fe200078e00ff */
[----:B------:R-:W-:Y:S01]  /*1d0e0*/  ISETP.NE.U32.AND P0, PT, RZ, UR4, PT ;  /* 0x00000004ff007c0c */ /* 0x000fe2000bf05070 */
[----:B-1----:R-:W0:Y:S03]  /*1d0f0*/  LDC.64 R2, c[0x0][0xa10] ;  /* 0x00028400ff027b82 */ /* 0x002e260000000a00 */
[----:B------:R-:W-:-:S05]  /*1d100*/  ISETP.NE.AND.EX P0, PT, RZ, UR5, PT, P0 ;  /* 0x00000005ff007c0c */ /* 0x000fca000bf05300 */
[----:B------:R-:W1:Y:S08]  /*1d110*/  @P2 LDC.64 R6, c[0x0][0xa18] ;  /* 0x00028600ff062b82 */ /* 0x000e700000000a00 */
[----:B------:R-:W3:Y:S01]  /*1d120*/  @P0 LDG.E R8, desc[UR42][R4.64] ;  /* 0x0000002a04080981 */ /* 0x000ee2000c1e1900 */
[----:B------:R-:W-:Y:S01]  /*1d130*/  ULDC UR4, c[0x0][0x288] ;  /* 0x0000a20000047ab9 */ /* 0x000fe20000000800 */
[----:B0-----:R-:W-:-:S05]  /*1d140*/  IMAD.WIDE R2, R27, 0x4, R2 ;  /* 0x000000041b027825 */ /* 0x001fca00078e0202 */
[----:B------:R0:W5:Y:S01]  /*1d150*/  @P1 LDG.E R0, desc[UR42][R2.64] ;  /* 0x0000002a02001981 */ /* 0x000162000c1e1900 */
[----:B-1----:R-:W-:-:S03]  /*1d160*/  @P2 IMAD.WIDE R6, R27, 0x4, R6 ;  /* 0x000000041b062825 */ /* 0x002fc600078e0206 */
[----:B---3--:R1:W-:Y:S02]  /*1d170*/  STL [R1+0x30], R8 ;  /* 0x0000300801007387 */ /* 0x0083e40000100800 */
[----:B-1----:R-:W-:Y:S01]  /*1d180*/  IMAD.U32 R8, RZ, RZ, UR4 ;  /* 0x00000004ff087e24 */ /* 0x002fe2000f8e00ff */
[----:B------:R-:W-:-:S05]  /*1d190*/  ULDC.64 UR4, c[0x0][0x418] ;  /* 0x0001060000047ab9 */ /* 0x000fca0000000a00 */
[----:B------:R-:W3:Y:S01]  /*1d1a0*/  @P2 LDG.E R8, desc[UR42][R6.64] ;  /* 0x0000002a06082981 */ /* 0x000ee2000c1e1900 */
[----:B------:R-:W-:-:S03]  /*1d1b0*/  UISETP.NE.U32.AND UP0, UPT, UR4, URZ, UPT ;  /* 0x0000003f0400728c */ /* 0x000fc6000bf05070 */
[----:B------:R-:W-:Y:S01]  /*1d1c0*/  ULDC UR4, c[0x0][0x424] ;  /* 0x0001090000047ab9 */ /* 0x000fe20000000800 */
[----:B------:R-:W-:-:S03]  /*1d1d0*/  UISETP.NE.AND.EX UP0, UPT, UR5, URZ, UPT, UP0 ;  /* 0x0000003f0500728c */ /* 0x000fc6000bf05300 */
[----:B------:R-:W-:Y:S01]  /*1d1e0*/  ULDC UR5, c[0x0][0x2f0] ;  /* 0x0000bc0000057ab9 */ /* 0x000fe20000000800 */
[----:B------:R-:W-:-:S04]  /*1d1f0*/  USEL UR4, UR4, 0x1, UP0 ;  /* 0x0000000104047887 */ /* 0x000fc80008000000 */
[----:B------:R-:W-:-:S03]  /*1d200*/  UIMAD UR4, UR4, UR5, URZ ;  /* 0x00000005040472a4 */ /* 0x000fc6000f8e023f */
[----:B------:R-:W-:Y:S02]  /*1d210*/  ULDC UR5, c[0x0][0x348] ;  /* 0x0000d20000057ab9 */ /* 0x000fe40000000800 */
[----:B------:R-:W-:Y:S01]  /*1d220*/  IMAD.U32 R10, RZ, RZ, UR5 ;  /* 0x00000005ff0a7e24 */ /* 0x000fe2000f8e00ff */
[----:B---3--:R1:W-:Y:S04]  /*1d230*/  STL [R1+0x38], R8 ;  /* 0x0000380801007387 */ /* 0x0083e80000100800 */
[----:B--2---:R0:W-:Y:S01]  /*1d240*/  STL [R1+0x14], R12 ;  /* 0x0000140c01007387 */ /* 0x0041e20000100800 */
[----:B------:R-:W-:Y:S02]  /*1d250*/  IMAD.MOV.U32 R11, RZ, RZ, R8 ;  /* 0x000000ffff0b7224 */ /* 0x000fe400078e0008 */
[----:B-1----:R-:W-:Y:S01]  /*1d260*/  IMAD.U32 R8, RZ, RZ, UR4 ;  /* 0x00000004ff087e24 */ /* 0x002fe2000f8e00ff */
[----:B------:R-:W-:Y:S06]  /*1d270*/  @P2 BRA `(.L_x_12474) ;  /* 0x0000000000142947 */ /* 0x000fec0003800000 */
[----:B------:R-:W-:Y:S05]  /*1d280*/  @!P0 BRA `(.L_x_12474) ;  /* 0x0000000000108947 */ /* 0x000fea0003800000 */
[----:B------:R-:W2:Y:S04]  /*1d290*/  LDG.E R6, desc[UR42][R4.64] ;  /* 0x0000002a04067981 */ /* 0x000ea8000c1e1900 */
[----:B------:R-:W2:Y:S02]  /*1d2a0*/  LDG.E R4, desc[UR42][R4.64+0x4] ;  /* 0x0000042a04047981 */ /* 0x000ea4000c1e1900 */
[----:B--2---:R-:W-:-:S05]  /*1d2b0*/  IMAD.IADD R11, R4, 0x1, -R6 ;  /* 0x00000001040b7824 */ /* 0x004fca00078e0a06 */
[----:B------:R1:W-:Y:S02]  /*1d2c0*/  STL [R1+0x38], R11 ;  /* 0x0000380b01007387 */ /* 0x0003e40000100800 */
.L_x_12474:
        /* <DEDUP_REMOVED lines=9> */
[----:B------:R-:W2:Y:S02]  /*1d360*/  LDC.64 R4, c[0x0][0xa20] ;  /* 0x00028800ff047b82 */ /* 0x000ea40000000a00 */
[----:B--2---:R-:W-:-:S05]  /*1d370*/  IMAD.WIDE R4, R27, 0x4, R4 ;  /* 0x000000041b047825 */ /* 0x004fca00078e0204 */
[----:B------:R2:W5:Y:S01]  /*1d380*/  LDG.E R8, desc[UR42][R4.64] ;  /* 0x0000002a04087981 */ /* 0x000562000c1e1900 */
[----:B------:R-:W-:Y:S05]  /*1d390*/  BRA `(.L_x_12476) ;  /* 0x0000000000247947 */ /* 0x000fea0003800000 */
.L_x_12475:
        /* <DEDUP_REMOVED lines=9> */
.L_x_12476:
[----:B--2---:R-:W2:Y:S04]  /*1d430*/  @P1 LDG.E R4, desc[UR42][R2.64] ;  /* 0x0000002a02041981 */ /* 0x004ea8000c1e1900 */
[----:B0-----:R0:W2:Y:S01]  /*1d440*/  @P1 LDG.E R2, desc[UR42][R2.64+0x4] ;  /* 0x0000042a02021981 */ /* 0x0010a2000c1e1900 */
[----:B------:R-:W-:Y:S02]  /*1d450*/  IMAD R25, R25, 0xc0, RZ ;  /* 0x000000c019197824 */ /* 0x000fe400078e02ff */
[----:B-----5:R-:W-:Y:S02]  /*1d460*/  IMAD.IADD R8, R8, 0x1, -R12 ;  /* 0x0000000108087824 */ /* 0x020fe400078e0a0c */
[----:B------:R-:W-:Y:S01]  /*1d470*/  VIADD R6, R25, 0xbf ;  /* 0x000000bf19067836 */ /* 0x000fe20000000000 */
[----:B0-----:R-:W0:Y:S02]  /*1d480*/  LDC R3, c[0x0][0x448] ;  /* 0x00011200ff037b82 */ /* 0x001e240000000800 */
[----:B0-----:R-:W-:-:S13]  /*1d490*/  ISETP.NE.AND P2, PT, R3, 0x1, PT ;  /* 0x000000010300780c */ /* 0x001fda0003f45270 */
[----:B------:R-:W0:Y:S08]  /*1d4a0*/  @P2 LDC R3, c[0x0][0x44c] ;  /* 0x00011300ff032b82 */ /* 0x000e300000000800 */
[----:B------:R-:W3:Y:S01]  /*1d4b0*/  @P2 LDC R5, c[0x0][0x450] ;  /* 0x00011400ff052b82 */ /* 0x000ee20000000800 */
[----:B--2---:R-:W-:Y:S02]  /*1d4c0*/  @P1 IMAD.IADD R10, R2, 0x1, -R4 ;  /* 0x00000001020a1824 */ /* 0x004fe400078e0a04 */
[----:B0-----:R-:W-:-:S04]  /*1d4d0*/  @P2 IMAD.HI.U32 R2, R6, R3, RZ ;  /* 0x0000000306022227 */ /* 0x001fc800078e00ff */
[----:B------:R-:W-:Y:S01]  /*1d4e0*/  IMAD.IADD R19, R8, 0x1, R10 ;  /* 0x0000000108137824 */ /* 0x000fe200078e020a */
[----:B---3--:R-:W-:-:S03]  /*1d4f0*/  @P2 SHF.R.U32.HI R6, RZ, R5, R2 ;  /* 0x00000005ff062219 */ /* 0x008fc60000011602 */
        /* <DEDUP_REMOVED lines=21> */
.L_x_12479:
[----:B------:R-:W-:-:S13]  /*1d650*/  ISETP.NE.AND P0, PT, R3, 0x1, PT ;  /* 0x000000010300780c */ /* 0x000fda0003f05270 */
[----:B------:R-:W0:Y:S02]  /*1d660*/  @P0 LDC.64 R4, c[0x0][0x9e8] ;  /* 0x00027a00ff040b82 */ /* 0x000e240000000a00 */
[----:B0-----:R-:W-:-:S05]  /*1d670*/  @P0 IMAD.HI.U32 R4, R7, R4, RZ ;  /* 0x0000000407040227 */ /* 0x001fca00078e00ff */
[----:B------:R-:W-:-:S07]  /*1d680*/  @P0 SHF.R.U32.HI R7, RZ, R5, R4 ;  /* 0x00000005ff070219 */ /* 0x000fce0000011604 */
.L_x_12480:
[----:B------:R-:W-:Y:S05]  /*1d690*/  BSYNC B0 ;  /* 0x0000000000007941 */ /* 0x000fea0003800000 */
.L_x_12478:
[----:B------:R-:W-:-:S05]  /*1d6a0*/  IMAD R7, R7, R3, R3 ;  /* 0x0000000307077224 */ /* 0x000fca00078e0203 */
[----:B------:R-:W-:-:S07]  /*1d6b0*/  VIMNMX R2, R2, R7, PT ;  /* 0x0000000702027248 */ /* 0x000fce0003fe0100 */
.L_x_12477:
[----:B------:R-:W0:Y:S01]  /*1d6c0*/  @P2 LDC R5, c[0x0][0x44c] ;  /* 0x00011300ff052b82 */ /* 0x000e220000000800 */
[----:B------:R-:W-:Y:S01]  /*1d6d0*/  VIADD R2, R2, 0x7f ;  /* 0x0000007f02027836 */ /* 0x000fe20000000000 */
[----:B------:R-:W-:Y:S01]  /*1d6e0*/  ULDC UR4, c[0x0][0x9dc] ;  /* 0x0002770000047ab9 */ /* 0x000fe20000000800 */
[----:B------:R-:W-:Y:S02]  /*1d6f0*/  IMAD.MOV.U32 R4, RZ, RZ, R25 ;  /* 0x000000ffff047224 */ /* 0x000fe400078e0019 */
[----:B------:R-:W-:-:S03]  /*1d700*/  IMAD.IADD R20, R19, 0x1, -R11 ;  /* 0x0000000113147824 */ /* 0x000fc600078e0a0b */
[----:B------:R-:W2:Y:S01]  /*1d710*/  @P2 LDC R6, c[0x0][0x450] ;  /* 0x00011400ff062b82 */ /* 0x000ea20000000800 */
[----:B0-----:R-:W-:-:S05]  /*1d720*/  @P2 IMAD.HI.U32 R5, R25, R5, RZ ;  /* 0x0000000519052227 */ /* 0x001fca00078e00ff */
[----:B--2---:R-:W-:Y:S02]  /*1d730*/  @P2 SHF.R.U32.HI R4, RZ, R6, R5 ;  /* 0x00000006ff042219 */ /* 0x004fe40000011605 */
[----:B------:R-:W-:-:S03]  /*1d740*/  SHF.R.S32.HI R5, RZ, 0x1f, R2 ;  /* 0x0000001fff057819 */ /* 0x000fc60000011402 */
[----:B------:R-:W-:Y:S01]  /*1d750*/  IMAD.IADD R7, R20, 0x1, R4 ;  /* 0x0000000114077824 */ /* 0x000fe200078e0204 */
[----:B------:R-:W-:-:S04]  /*1d760*/  LEA.HI R2, R5, R2, RZ, 0x7 ;  /* 0x0000000205027211 */ /* 0x000fc800078f38ff */
[----:B------:R-:W-:-:S04]  /*1d770*/  SHF.R.S32.HI R2, RZ, 0x7, R2 ;  /* 0x00000007ff027819 */ /* 0x000fc80000011402 */
[----:B------:R-:W-:Y:S01]  /*1d780*/  VIMNMX R6, R26, R2, PT ;  /* 0x000000021a067248 */ /* 0x000fe20003fe0100 */
        /* <DEDUP_REMOVED lines=12> */
.L_x_12483:
[----:B------:R-:W-:-:S13]  /*1d850*/  ISETP.NE.AND P0, PT, R3, 0x1, PT ;  /* 0x000000010300780c */ /* 0x000fda0003f05270 */
[----:B------:R-:W0:Y:S02]  /*1d860*/  @P0 LDC.64 R4, c[0x0][0x9e8] ;  /* 0x00027a00ff040b82 */ /* 0x000e240000000a00 */
[----:B0-----:R-:W-:-:S05]  /*1d870*/  @P0 IMAD.HI.U32 R4, R7, R4, RZ ;  /* 0x0000000407040227 */ /* 0x001fca00078e00ff */
[----:B------:R-:W-:-:S07]  /*1d880*/  @P0 SHF.R.U32.HI R7, RZ, R5, R4 ;  /* 0x00000005ff070219 */ /* 0x000fce0000011604 */
.L_x_12484:
[----:B------:R-:W-:Y:S05]  /*1d890*/  BSYNC B0 ;  /* 0x0000000000007941 */ /* 0x000fea0003800000 */
.L_x_12482:
[----:B------:R-:W-:-:S05]  /*1d8a0*/  IMAD R3, R7, R3, RZ ;  /* 0x0000000307037224 */ /* 0x000fca00078e02ff */
[----:B------:R-:W-:-:S07]  /*1d8b0*/  VIMNMX R2, R2, R3, !PT ;  /* 0x0000000302027248 */ /* 0x000fce0007fe0100 */
.L_x_12481:
        /* <DEDUP_REMOVED lines=14> */
[----:B-1----:R-:W-:Y:S02]  /*1d9a0*/  IADD3 R11, R7, -0x1, R6 ;  /* 0xffffffff070b7810 */ /* 0x002fe40007ffe006 */
        /* <DEDUP_REMOVED lines=25> */
.L_x_12486:
[----:B------:R-:W-:Y:S05]  /*1db40*/  BSYNC B0 ;  /* 0x0000000000007941 */ /* 0x000fea0003800000 */
.L_x_12485:
[-C--:B------:R-:W-:Y:S01]  /*1db50*/  IMAD R5, R23, R2.reuse, R5 ;  /* 0x0000000217057224 */ /* 0x080fe200078e0205 */
[----:B------:R-:W-:Y:S04]  /*1db60*/  BSSY B0, `(.L_x_12487) ;  /* 0x0000157000007945 */ /* 0x000fe80003800000 */
[C---:B------:R-:W-:Y:S01]  /*1db70*/  VIADDMNMX R2, R5.reuse, R2, R6, PT ;  /* 0x0000000205027246 */ /* 0x040fe20003800106 */
[----:B------:R-:W-:-:S04]  /*1db80*/  IMAD R5, R5, 0x80, -R8 ;  /* 0x0000008005057824 */ /* 0x000fc800078e0a08 */
[----:B------:R-:W-:Y:S01]  /*1db90*/  IMAD R2, R2, 0x80, -R8 ;  /* 0x0000008002027824 */ /* 0x000fe200078e0a08 */
[----:B------:R-:W-:-:S04]  /*1dba0*/  VIMNMX R5, RZ, R5, !PT ;  /* 0x00000005ff057248 */ /* 0x000fc80007fe0100 */
[----:B------:R-:W-:Y:S02]  /*1dbb0*/  VIMNMX R2, R2, R10, PT ;  /* 0x0000000a02027248 */ /* 0x000fe40003fe0100 */
[----:B------:R-:W-:Y:S02]  /*1dbc0*/  SHF.R.U32.HI R3, RZ, 0x7, R5 ;  /* 0x00000007ff037819 */ /* 0x000fe40000011605 */
[----:B------:R-:W-:-:S13]  /*1dbd0*/  ISETP.GT.AND P0, PT, R2, R5, PT ;  /* 0x000000050200720c */ /* 0x000fda0003f04270 */
        /* <DEDUP_REMOVED lines=14> */
[----:B------:R0:W2:Y:S02]  /*1dcc0*/  SHFL.IDX PT, R14, R6, RZ, 0x1f ;  /* 0x00001fff060e7589 */ /* 0x0000a400000e0000 */
.L_x_12659:
[----:B--2---:R-:W-:Y:S02]  /*1dcd0*/  ISETP.NE.AND P0, PT, R14, RZ, PT ;  /* 0x000000ff0e00720c */ /* 0x004fe40003f05270 */
[----:B------:R-:W-:-:S11]  /*1dce0*/  PLOP3.LUT P6, PT, PT, PT, PT, 0x8, 0x0 ;  /* 0x000000000000781c */ /* 0x000fd60003fce170 */
[----:B------:R-:W-:Y:S05]  /*1dcf0*/  @P0 BRA `(.L_x_12490) ;  /* 0x00000000000c0947 */ /* 0x000fea0003800000 */
[----:B------:R-:W-:-:S03]  /*1dd00*/  UMOV UR4, 0xffffffff ;  /* 0xffffffff00047882 */ /* 0x000fc60000000000 */
[----:B------:R-:W-:Y:S05]  /*1dd10*/  BRA.DIV UR4, `(.L_x_12491) ;  /* 0x0000007604247947 */ /* 0x000fea000b800000 */
[----:B------:R-:W-:-:S13]  /*1dd20*/  ELECT P6, URZ, PT ;  /* 0x00000000003f782f */ /* 0x000fda00038c0000 */
.L_x_12490:
        /* <DEDUP_REMOVED lines=9> */
.L_x_12662:
[----:B------:R-:W-:Y:S05]  /*1ddc0*/  BSYNC B1 ;  /* 0x0000000000017941 */ /* 0x000fea0003800000 */
.L_x_12492:
[----:B------:R-:W-:Y:S04]  /*1ddd0*/  BSSY B1, `(.L_x_12494) ;  /* 0x000008c000017945 */ /* 0x000fe80003800000 */
[----:B------:R-:W-:Y:S05]  /*1dde0*/  @!P6 BRA `(.L_x_12495) ;  /* 0x000000080028e947 */ /* 0x000fea0003800000 */
[----:B------:R-:W1:Y:S01]  /*1ddf0*/  LDL R8, [R1+0x8] ;  /* 0x0000080001087983 */ /* 0x000e620000100800 */
[----:B------:R-:W-:Y:S01]  /*1de00*/  IMAD R9, R29, 0x8, R18 ;  /* 0x000000081d097824 */ /* 0x000fe200078e0212 */
[----:B------:R-:W2:Y:S01]  /*1de10*/  S2R R7, SR_TID.X ;  /* 0x0000000000077919 */ /* 0x000ea20000002100 */
[----:B------:R-:W-:Y:S01]  /*1de20*/  BSSY B2, `(.L_x_12496) ;  /* 0x0000006000027945 */ /* 0x000fe20003800000 */
[----:B--2---:R-:W-:-:S04]  /*1de30*/  LOP3.LUT R7, R7, 0x7f, RZ, 0xc0, !PT ;  /* 0x0000007f07077812 */ /* 0x004fc800078ec0ff */
[----:B------:R-:W-:Y:S02]  /*1de40*/  ISETP.NE.AND P1, PT, R7, RZ, PT ;  /* 0x000000ff0700720c */ /* 0x000fe40003f25270 */
[----:B-1----:R-:W-:-:S04]  /*1de50*/  SHF.L.U32 R11, R8, 0x1f, RZ ;  /* 0x0000001f080b7819 */ /* 0x002fc800000006ff */
[----:B------:R-:W1:Y:S02]  /*1de60*/  SYNCS.PHASECHK.TRANS64.TRYWAIT P0, [R9+URZ+0x19ca0], R11 ;  /* 0x019ca00b090075a7 */ /* 0x000e64000800017f */
[----:B-1----:R-:W-:Y:S05]  /*1de70*/  @!P0 BRA `(.L_x_12497) ;  /* 0x0000007400008947 */ /* 0x002fea0003800000 */
.L_x_12663:
[----:B------:R-:W-:Y:S05]  /*1de80*/  BSYNC B2 ;  /* 0x0000000000027941 */ /* 0x000fea0003800000 */
.L_x_12496:
        /* <DEDUP_REMOVED lines=9> */
.L_x_12499:
[----:B------:R-:W-:Y:S05]  /*1df20*/  BSYNC B2 ;  /* 0x0000000000027941 */ /* 0x000fea0003800000 */
.L_x_12498:
        /* <DEDUP_REMOVED lines=12> */
.L_x_12500:
        /* <DEDUP_REMOVED lines=16> */
.L_x_12501:
        /* <DEDUP_REMOVED lines=16> */
.L_x_12502:
        /* <DEDUP_REMOVED lines=13> */
.L_x_12664:
[----:B------:R-:W-:Y:S05]  /*1e2c0*/  BSYNC B2 ;  /* 0x0000000000027941 */ /* 0x000fea0003800000 */
.L_x_12503:
[----:B------:R-:W-:Y:S01]  /*1e2d0*/  BSSY B2, `(.L_x_12505) ;  /* 0x000000b000027945 */ /* 0x000fe20003800000 */
[----:B------:R-:W-:Y:S02]  /*1e2e0*/  IMAD.MOV.U32 R10, RZ, RZ, 0x0 ;  /* 0x00000000ff0a7424 */ /* 0x000fe400078e00ff */
[----:B01----:R-:W-:Y:S01]  /*1e2f0*/  IMAD.MOV.U32 R11, RZ, RZ, 0x12f00000 ;  /* 0x12f00000ff0b7424 */ /* 0x003fe200078e00ff */
[----:B------:R-:W-:Y:S06]  /*1e300*/  @P1 BRA `(.L_x_12506) ;  /* 0x00000000001c1947 */ /* 0x000fec0003800000 */
[----:B------:R-:W0:Y:S02]  /*1e310*/  S2R R6, SR_TID.X ;  /* 0x0000000000067919 */ /* 0x000e240000002100 */
[----:B0-----:R-:W-:Y:S01]  /*1e320*/  LOP3.LUT R15, R6, 0x1f, RZ, 0xc0, !PT ;  /* 0x0000001f060f7812 */ /* 0x001fe200078ec0ff */
[----:B------:R-:W-:-:S03]  /*1e330*/  IMAD.MOV.U32 R6, RZ, RZ, 0x3000 ;  /* 0x00003000ff067424 */ /* 0x000fc600078e00ff */
[----:B------:R-:W-:Y:S01]  /*1e340*/  ISETP.NE.AND P0, PT, R15, RZ, PT ;  /* 0x000000ff0f00720c */ /* 0x000fe20003f05270 */
[----:B------:R0:W-:-:S12]  /*1e350*/  SYNCS.ARRIVE.TRANS64 RZ, [R9+URZ+0x19cb0], R6 ;  /* 0x019cb00609ff79a7 */ /* 0x0001d8000800003f */
[----:B0-----:R-:W-:Y:S05]  /*1e360*/  @!P0 BRA `(.L_x_12506) ;  /* 0x0000000000048947 */ /* 0x001fea0003800000 */
[----:B------:R-:W-:Y:S01]  /*1e370*/  BPT.TRAP 0x1 ;  /* 0x000000040000795c */ /* 0x000fe20000300000 */
.L_x_12506:
[----:B------:R-:W-:Y:S05]  /*1e380*/  BSYNC B2 ;  /* 0x0000000000027941 */ /* 0x000fea0003800000 */
.L_x_12505:
        /* <DEDUP_REMOVED lines=8> */
.L_x_12507:
        /* <DEDUP_REMOVED lines=15> */
.L_x_12508:
        /* <DEDUP_REMOVED lines=15> */
.L_x_12509:
        /* <DEDUP_REMOVED lines=10> */
.L_x_12495:
[----:B------:R-:W-:Y:S05]  /*1e690*/  BSYNC B1 ;  /* 0x0000000000017941 */ /* 0x000fea0003800000 */
.L_x_12494:
[----:B0-----:R-:W2:Y:S01]  /*1e6a0*/  LDL.LU R6, [R1+0x8] ;  /* 0x0000080001067983 */ /* 0x001ea20000300800 */
[----:B------:R-:W-:Y:S01]  /*1e6b0*/  VIADD R29, R29, 0x1 ;  /* 0x000000011d1d7836 */ /* 0x000fe20000000000 */
[----:B------:R-:W-:Y:S01]  /*1e6c0*/  PLOP3.LUT P0, PT, PT, PT, PT, 0x8, 0x0 ;  /* 0x000000000000781c */ /* 0x000fe20003f0e170 */
[----:B------:R-:W-:-:S03]  /*1e6d0*/  VIADD R10, R5, 0xfffffffe ;  /* 0xfffffffe050a7836 */ /* 0x000fc60000000000 */
[C---:B------:R-:W-:Y:S02]  /*1e6e0*/  ISETP.NE.AND P1, PT, R29.reuse, 0x2, PT ;  /* 0x000000021d00780c */ /* 0x040fe40003f25270 */
[----:B------:R-:W-:Y:S02]  /*1e6f0*/  ISETP.GE.AND P2, PT, R10, R3, PT ;  /* 0x000000030a00720c */ /* 0x000fe40003f46270 */
[----:B------:R-:W-:Y:S02]  /*1e700*/  SEL R5, RZ, 0x1, P1 ;  /* 0x00000001ff057807 */ /* 0x000fe40000800000 */
[----:B------:R-:W-:Y:S02]  /*1e710*/  SEL R29, R29, RZ, P1 ;  /* 0x000000ff1d1d7207 */ /* 0x000fe40000800000 */
[----:B--2---:R-:W-:-:S05]  /*1e720*/  LOP3.LUT R6, R6, R5, RZ, 0x3c, !PT ;  /* 0x0000000506067212 */ /* 0x004fca00078e3cff */
[----:B------:R0:W-:Y:S02]  /*1e730*/  STL [R1+0x8], R6 ;  /* 0x0000080601007387 */ /* 0x0001e40000100800 */
[----:B------:R-:W-:Y:S05]  /*1e740*/  @!P2 BRA `(.L_x_12488) ;  /* 0x000000080060a947 */ /* 0x000fea0003800000 */
.L_x_12526:
[----:B------:R-:W-:Y:S05]  /*1e750*/  YIELD ;  /* 0x0000000000007946 */ /* 0x000fea0003800000 */
[----:B------:R-:W-:Y:S04]  /*1e760*/  BSSY B1, `(.L_x_12510) ;  /* 0x000008c000017945 */ /* 0x000fe80003800000 */
[----:B--2---:R-:W-:Y:S05]  /*1e770*/  @!P6 BRA `(.L_x_12511) ;  /* 0x000000080028e947 */ /* 0x004fea0003800000 */
        /* <DEDUP_REMOVED lines=9> */
.L_x_12665:
[----:B------:R-:W-:Y:S05]  /*1e810*/  BSYNC B2 ;  /* 0x0000000000027941 */ /* 0x000fea0003800000 */
.L_x_12512:
[----:B------:R-:W-:Y:S04]  /*1e820*/  BSSY B2, `(.L_x_12514) ;  /* 0x0000009000027945 */ /* 0x000fe80003800000 */
        /* <DEDUP_REMOVED lines=8> */
.L_x_12515:
[----:B------:R-:W-:Y:S05]  /*1e8b0*/  BSYNC B2 ;  /* 0x0000000000027941 */ /* 0x000fea0003800000 */
.L_x_12514:
        /* <DEDUP_REMOVED lines=10> */
[----:B------:R-:W-:-:S10]  /*1e960*/  UMOV UR7, 0x12f00000 ;  /* 0x12f0000000077882 */ /* 0x000fd40000000000 */
.L_x_12516:
        /* <DEDUP_REMOVED lines=13> */
[----:B------:R-:W-:Y:S02]  /*1ea40*/  UMOV UR7, 0x12f00000 ;  /* 0x12f0000000077882 */ /* 0x000fe40000000000 */
[----:B------:R-:W-:Y:S01]  /*1ea50*/  R2UR UR10, R11 ;  /* 0x000000000b0a72ca */ /* 0x000fe200000e0000 */
[----:B------:R-:W-:-:S14]  /*1ea60*/  VIADD R11, R7, 0x14800 ;  /* 0x00014800070b7836 */ /* 0x000fdc0000000000 */
.L_x_12517:
        /* <DEDUP_REMOVED lines=16> */
.L_x_12518:
        /* <DEDUP_REMOVED lines=13> */
.L_x_12666:
[----:B------:R-:W-:Y:S05]  /*1ec40*/  BSYNC B2 ;  /* 0x0000000000027941 */ /* 0x000fea0003800000 */
.L_x_12519:
        /* <DEDUP_REMOVED lines=11> */
.L_x_12522:
[----:B------:R-:W-:Y:S05]  /*1ed00*/  BSYNC B2 ;  /* 0x0000000000027941 */ /* 0x000fea0003800000 */
.L_x_12521:
        /* <DEDUP_REMOVED lines=8> */
.L_x_12523:
        /* <DEDUP_REMOVED lines=11> */
[----:B------:R-:W-:Y:S01]  /*1ee40*/  R2UR UR6, R12 ;  /* 0x000000000c0672ca */ /* 0x000fe200000e0000 */
[----:B------:R-:W-:Y:S01]  /*1ee50*/  VIADD R5, R7, 0xa000 ;  /* 0x0000a00007057836 */ /* 0x000fe20000000000 */
[----:B------:R-:W-:Y:S02]  /*1ee60*/  R2UR UR7, R13 ;  /* 0x000000000d0772ca */ /* 0x000fe400000e0000 */
[----:B------:R-:W-:Y:S02]  /*1ee70*/  R2UR UR10, R8 ;  /* 0x00000000080a72ca */ /* 0x000fe400000e0000 */
[----:B------:R-:W-:-:S13]  /*1ee80*/  PLOP3.LUT P1, PT, PT, PT, PT, 0x80, 0x0 ;  /* 0x000000000000781c */ /* 0x000fda0003f2f070 */
.L_x_12524:
        /* <DEDUP_REMOVED lines=15> */
.L_x_12525:
        /* <DEDUP_REMOVED lines=10> */
.L_x_12511:
[----:B------:R-:W-:Y:S05]  /*1f020*/  BSYNC B1 ;  /* 0x0000000000017941 */ /* 0x000fea0003800000 */
.L_x_12510:
        /* <DEDUP_REMOVED lines=10> */
.L_x_12488:
[----:B------:R-:W-:Y:S05]  /*1f0d0*/  BSYNC B0 ;  /* 0x0000000000007941 */ /* 0x000fea0003800000 */
.L_x_12487:
[----:B------:R-:W3:Y:S01]  /*1f0e0*/  LDC R0, c[0x0][0x448] ;  /* 0x00011200ff007b82 */ /* 0x000ee20000000800 */
[----:B------:R-:W-:Y:S01]  /*1f0f0*/  VIADD R2, R25, 0xbf ;  /* 0x000000bf19027836 */ /* 0x000fe20000000000 */
[----:B------:R-:W-:Y:S06]  /*1f100*/  @!P0 WARPSYNC.ALL ;  /* 0x0000000000008948 */ /* 0x000fec0003800000 */
[----:B------:R-:W-:Y:S01]  /*1f110*/  @!P0 BAR.SYNC.DEFER_BLOCKING 0xc, 0x200 ;  /* 0x0308000000008b1d */ /* 0x000fe20000010000 */
[----:B---3--:R-:W-:-:S13]  /*1f120*/  ISETP.NE.AND P1, PT, R0, 0x1, PT ;  /* 0x000000010000780c */ /* 0x008fda0003f25270 */
[----:B------:R-:W3:Y:S08]  /*1f130*/  @P1 LDC R0, c[0x0][0x44c] ;  /* 0x00011300ff001b82 */ /* 0x000ef00000000800 */
[----:B------:R-:W4:Y:S01]  /*1f140*/  @P1 LDC R3, c[0x0][0x450] ;  /* 0x00011400ff031b82 */ /* 0x000f220000000800 */
[----:B---3--:R-:W-:-:S05]  /*1f150*/  @P1 IMAD.HI.U32 R0, R2, R0, RZ ;  /* 0x0000000002001227 */ /* 0x008fca00078e00ff */
[----:B----4-:R-:W-:-:S05]  /*1f160*/  @P1 SHF.R.U32.HI R2, RZ, R3, R0 ;  /* 0x00000003ff021219 */ /* 0x010fca0000011600 */
[----:B------:R-:W-:Y:S02]  /*1f170*/  IMAD.IADD R0, R21, 0x1, R2 ;  /* 0x0000000115007824 */ /* 0x000fe400078e0202 */
[----:B------:R-:W3:Y:S02]  /*1f180*/  LDC.64 R2, c[0x0][0x9e0] ;  /* 0x00027800ff027b82 */ /* 0x000ee40000000a00 */
[----:B---3--:R-:W-:Y:S01]  /*1f190*/  ISETP.GE.AND P2, PT, R3, 0x1, PT ;  /* 0x000000010300780c */ /* 0x008fe20003f46270 */
        /* <DEDUP_REMOVED lines=13> */
.L_x_12529:
[----:B------:R-:W-:-:S13]  /*1f270*/  ISETP.NE.AND P0, PT, R3, 0x1, PT ;  /* 0x000000010300780c */ /* 0x000fda0003f05270 */
[----:B0-----:R-:W0:Y:S02]  /*1f280*/  @P0 LDC.64 R6, c[0x0][0x9e8] ;  /* 0x00027a00ff060b82 */ /* 0x001e240000000a00 */
[----:B0-----:R-:W-:-:S05]  /*1f290*/  @P0 IMAD.HI.U32 R6, R5, R6, RZ ;  /* 0x0000000605060227 */ /* 0x001fca00078e00ff */
[----:B------:R-:W-:-:S07]  /*1f2a0*/  @P0 SHF.R.U32.HI R5, RZ, R7, R6 ;  /* 0x00000007ff050219 */ /* 0x000fce0000011606 */
.L_x_12530:
[----:B------:R-:W-:Y:S05]  /*1f2b0*/  BSYNC B0 ;  /* 0x0000000000007941 */ /* 0x000fea0003800000 */
.L_x_12528:
[----:B------:R-:W-:-:S05]  /*1f2c0*/  IMAD R5, R5, R3, R3 ;  /* 0x0000000305057224 */ /* 0x000fca00078e0203 */
[----:B------:R-:W-:-:S07]  /*1f2d0*/  VIMNMX R2, R2, R5, PT ;  /* 0x0000000502027248 */ /* 0x000fce0003fe0100 */
.L_x_12527:
[----:B------:R-:W-:Y:S01]  /*1f2e0*/  VIADD R2, R2, 0x7f ;  /* 0x0000007f02027836 */ /* 0x000fe20000000000 */
[----:B0-----:R-:W0:Y:S01]  /*1f2f0*/  @P1 LDC R6, c[0x0][0x450] ;  /* 0x00011400ff061b82 */ /* 0x001e220000000800 */
[----:B------:R-:W-:Y:S01]  /*1f300*/  IMAD.MOV.U32 R5, RZ, RZ, R25 ;  /* 0x000000ffff057224 */ /* 0x000fe200078e0019 */
[----:B------:R-:W-:Y:S02]  /*1f310*/  ULDC UR4, c[0x0][0x9dc] ;  /* 0x0002770000047ab9 */ /* 0x000fe40000000800 */
[----:B------:R-:W-:-:S04]  /*1f320*/  SHF.R.S32.HI R0, RZ, 0x1f, R2 ;  /* 0x0000001fff007819 */ /* 0x000fc80000011402 */
[----:B------:R-:W-:Y:S02]  /*1f330*/  LEA.HI R0, R0, R2, RZ, 0x7 ;  /* 0x0000000200007211 */ /* 0x000fe400078f38ff */
[----:B------:R-:W3:Y:S02]  /*1f340*/  @P1 LDC R2, c[0x0][0x44c] ;  /* 0x00011300ff021b82 */ /* 0x000ee40000000800 */
[----:B------:R-:W-:-:S04]  /*1f350*/  SHF.R.S32.HI R0, RZ, 0x7, R0 ;  /* 0x00000007ff007819 */ /* 0x000fc80000011400 */
[----:B------:R-:W-:Y:S01]  /*1f360*/  VIMNMX R0, R26, R0, PT ;  /* 0x000000001a007248 */ /* 0x000fe20003fe0100 */
[----:B---3--:R-:W-:-:S05]  /*1f370*/  @P1 IMAD.HI.U32 R2, R25, R2, RZ ;  /* 0x0000000219021227 */ /* 0x008fca00078e00ff */
        /* <DEDUP_REMOVED lines=14> */
.L_x_12533:
[----:B------:R-:W-:-:S13]  /*1f460*/  ISETP.NE.AND P0, PT, R3, 0x1, PT ;  /* 0x000000010300780c */ /* 0x000fda0003f05270 */
[----:B------:R-:W0:Y:S02]  /*1f470*/  @P0 LDC.64 R6, c[0x0][0x9e8] ;  /* 0x00027a00ff060b82 */ /* 0x000e240000000a00 */
[----:B0-----:R-:W-:-:S05]  /*1f480*/  @P0 IMAD.HI.U32 R6, R5, R6, RZ ;  /* 0x0000000605060227 */ /* 0x001fca00078e00ff */
[----:B------:R-:W-:-:S07]  /*1f490*/  @P0 SHF.R.U32.HI R5, RZ, R7, R6 ;  /* 0x00000007ff050219 */ /* 0x000fce0000011606 */
.L_x_12534:
[----:B------:R-:W-:Y:S05]  /*1f4a0*/  BSYNC B0 ;  /* 0x0000000000007941 */ /* 0x000fea0003800000 */
.L_x_12532:
[----:B------:R-:W-:-:S05]  /*1f4b0*/  IMAD R3, R5, R3, RZ ;  /* 0x0000000305037224 */ /* 0x000fca00078e02ff */
[----:B------:R-:W-:-:S07]  /*1f4c0*/  VIMNMX R2, R2, R3, !PT ;  /* 0x0000000302027248 */ /* 0x000fce0007fe0100 */
.L_x_12531:
[----:B------:R-:W-:Y:S01]  /*1f4d0*/  ISETP.NE.AND P1, PT, R4, RZ, PT ;  /* 0x000000ff0400720c */ /* 0x000fe20003f25270 */
[----:B------:R-:W-:Y:S01]  /*1f4e0*/  BSSY B0, `(.L_x_12535) ;  /* 0x0000024000007945 */ /* 0x000fe20003800000 */
[----:B------:R-:W-:-:S04]  /*1f4f0*/  SHF.R.S32.HI R3, RZ, 0x1f, R2 ;  /* 0x0000001fff037819 */ /* 0x000fc80000011402 */
[----:B------:R-:W-:Y:S01]  /*1f500*/  LEA.HI R3, R3, R2, RZ, 0x7 ;  /* 0x0000000203037211 */ /* 0x000fe200078f38ff */
[----:B------:R-:W-:-:S03]  /*1f510*/  IMAD.MOV.U32 R2, RZ, RZ, RZ ;  /* 0x000000ffff027224 */ /* 0x000fc600078e00ff */
[----:B------:R-:W-:-:S03]  /*1f520*/  SHF.R.S32.HI R3, RZ, 0x7, R3 ;  /* 0x00000007ff037819 */ /* 0x000fc60000011403 */
[----:B------:R-:W0:Y:S01]  /*1f530*/  @!P1 LDC R4, c[0x0][0x9f0] ;  /* 0x00027c00ff049b82 */ /* 0x000e220000000800 */
[----:B------:R-:W-:-:S04]  /*1f540*/  VIMNMX R5, RZ, R3, !PT ;  /* 0x00000003ff057248 */ /* 0x000fc80007fe0100 */
[----:B------:R-:W-:-:S13]  /*1f550*/  ISETP.GT.AND P0, PT, R0, R5, PT ;  /* 0x000000050000720c */ /* 0x000fda0003f04270 */
[----:B------:R-:W-:Y:S05]  /*1f560*/  @!P0 BRA `(.L_x_12536) ;  /* 0x00000000006c8947 */ /* 0x000fea0003800000 */
[----:B0-----:R-:W-:-:S04]  /*1f570*/  IABS R6, R4 ;  /* 0x0000000400067213 */ /* 0x001fc80000000000 */
        /* <DEDUP_REMOVED lines=8> */
[----:B------:R-:W-:Y:S02]  /*1f600*/  IADD3 R3, R4, -0x1, R0 ;  /* 0xffffffff04037810 */ /* 0x000fe40007ffe000 */
[----:B------:R-:W-:-:S03]  /*1f610*/  IABS R2, R4 ;  /* 0x0000000400027213 */ /* 0x000fc60000000000 */
[----:B------:R-:W-:Y:S02]  /*1f620*/  IMAD.IADD R3, R3, 0x1, -R5 ;  /* 0x0000000103037824 */ /* 0x000fe400078e0a05 */
[----:B------:R-:W-:-:S03]  /*1f630*/  IMAD.MOV R2, RZ, RZ, -R2 ;  /* 0x000000ffff027224 */ /* 0x000fc600078e0a02 */
[----:B------:R-:W-:Y:S01]  /*1f640*/  IABS R7, R3 ;  /* 0x0000000300077213 */ /* 0x000fe20000000000 */
[----:B--2---:R-:W-:Y:S01]  /*1f650*/  IMAD.MOV.U32 R8, RZ, RZ, R2 ;  /* 0x000000ffff087224 */ /* 0x004fe200078e0002 */
        /* <DEDUP_REMOVED lines=12> */
.L_x_12536:
[----:B------:R-:W-:Y:S05]  /*1f720*/  BSYNC B0 ;  /* 0x0000000000007941 */ /* 0x000fea0003800000 */
.L_x_12535:
[----:B------:R-:W-:-:S05]  /*1f730*/  IMAD R3, R23, R2, R5 ;  /* 0x0000000217037224 */ /* 0x000fca00078e0205 */
[----:B------:R-:W-:Y:S01]  /*1f740*/  VIADDMNMX R26, R3, R2, R0, PT ;  /* 0x00000002031a7246 */ /* 0x000fe20003800100 */
[----:B------:R3:W-:Y:S03]  /*1f750*/  STL [R1+0x10], R3 ;  /* 0x0000100301007387 */ /* 0x0007e60000100800 */
[----:B------:R-:W-:Y:S01]  /*1f760*/  ISETP.GT.AND P0, PT, R26, R3, PT ;  /* 0x000000031a00720c */ /* 0x000fe20003f04270 */
[----:B------:R3:W-:-:S12]  /*1f770*/  STL [R1+0x40], R26 ;  /* 0x0000401a01007387 */ /* 0x0007d80000100800 */
[----:B---3--:R-:W-:Y:S05]  /*1f780*/  @P0 BRA `(.L_x_12537) ;  /* 0x0000000000440947 */ /* 0x008fea0003800000 */
[----:B------:R-:W3:Y:S02]  /*1f790*/  S2R R3, SR_TID.X ;  /* 0x0000000000037919 */ /* 0x000ee40000002100 */
[----:B---3--:R-:W-:-:S04]  /*1f7a0*/  LOP3.LUT R3, R3, 0x7f, RZ, 0xc0, !PT ;  /* 0x0000007f03037812 */ /* 0x008fc800078ec0ff */
[----:B------:R-:W-:-:S13]  /*1f7b0*/  ISETP.NE.AND P0, PT, R3, RZ, PT ;  /* 0x000000ff0300720c */ /* 0x000fda0003f05270 */
[----:B------:R-:W-:Y:S05]  /*1f7c0*/  @P0 BRA `(.L_x_12538) ;  /* 0x0000003800400947 */ /* 0x000fea0003800000 */
[----:B------:R-:W3:Y:S01]  /*1f7d0*/  S2R R3, SR_LANEID ;  /* 0x0000000000037919 */ /* 0x000ee20000000000 */
[----:B------:R-:W-:Y:S02]  /*1f7e0*/  VOTEU.ANY UR4, UPT, PT ;  /* 0x0000000000047886 */ /* 0x000fe400038e0100 */
[----:B------:R-:W3:Y:S08]  /*1f7f0*/  FLO.U32 R0, UR4 ;  /* 0x0000000400007d00 */ /* 0x000ef000080e0000 */
[----:B------:R-:W4:Y:S01]  /*1f800*/  POPC R5, UR4 ;  /* 0x0000000400057d09 */ /* 0x000f220008000000 */
[----:B---3--:R-:W-:-:S02]  /*1f810*/  ISETP.EQ.U32.AND P0, PT, R0, R3, PT ;  /* 0x000000030000720c */ /* 0x008fc40003f02070 */
[----:B------:R-:W4:Y:S11]  /*1f820*/  LDC.64 R2, c[0x0][0xc60] ;  /* 0x00031800ff027b82 */ /* 0x000f360000000a00 */
[----:B----4-:R-:W3:Y:S01]  /*1f830*/  @P0 ATOMG.E.ADD.STRONG.GPU PT, R3, desc[UR42][R2.64], R5 ;  /* 0x00000005020309a8 */ /* 0x010ee200081ee1ea */
[----:B0-----:R-:W0:Y:S02]  /*1f840*/  S2R R4, SR_LTMASK ;  /* 0x0000000000047919 */ /* 0x001e240000003900 */
[----:B0-----:R-:W-:-:S04]  /*1f850*/  LOP3.LUT R4, R4, UR4, RZ, 0xc0, !PT ;  /* 0x0000000404047c12 */ /* 0x001fc8000f8ec0ff */
[----:B------:R-:W0:Y:S01]  /*1f860*/  POPC R7, R4 ;  /* 0x0000000400077309 */ /* 0x000e220000000000 */
[----:B---3--:R-:W0:Y:S02]  /*1f870*/  SHFL.IDX PT, R0, R3, R0, 0x1f ;  /* 0x00001f0003007589 */ /* 0x008e2400000e0000 */
[----:B0-----:R-:W-:Y:S01]  /*1f880*/  IADD3 R24, R0, UR38, R7 ;  /* 0x0000002600187c10 */ /* 0x001fe2000fffe007 */
[----:B------:R-:W-:Y:S06]  /*1f890*/  BRA `(.L_x_12538) ;  /* 0x00000038000c7947 */ /* 0x000fec0003800000 */
.L_x_12537:
        /* <DEDUP_REMOVED lines=8> */
[----:B0-----:R-:W-:Y:S02]  /*1f920*/  IMAD.U32 R4, RZ, RZ, UR6 ;  /* 0x00000006ff047e24 */ /* 0x001fe4000f8e00ff */
[----:B------:R-:W0:Y:S01]  /*1f930*/  LDC.64 R2, c[0x4][R2] ;  /* 0x0100000002027b82 */ /* 0x000e220000000a00 */
[----:B------:R-:W-:Y:S02]  /*1f940*/  IMAD.U32 R5, RZ, RZ, UR7 ;  /* 0x00000007ff057e24 */ /* 0x000fe4000f8e00ff */
[----:B------:R-:W-:Y:S02]  /*1f950*/  IMAD.U32 R6, RZ, RZ, UR8 ;  /* 0x00000008ff067e24 */ /* 0x000fe4000f8e00ff */
[----:B------:R-:W-:-:S02]  /*1f960*/  IMAD.U32 R7, RZ, RZ, UR9 ;  /* 0x00000009ff077e24 */ /* 0x000fc4000f8e00ff */
[----:B------:R-:W-:Y:S02]  /*1f970*/  IMAD.U32 R10, RZ, RZ, UR4 ;  /* 0x00000004ff0a7e24 */ /* 0x000fe4000f8e00ff */
[----:B-1----:R-:W-:Y:S02]  /*1f980*/  IMAD.U32 R11, RZ, RZ, UR5 ;  /* 0x00000005ff0b7e24 */ /* 0x002fe4000f8e00ff */
[----:B--2---:R-:W-:Y:S02]  /*1f990*/  IMAD.MOV.U32 R8, RZ, RZ, 0x70 ;  /* 0x00000070ff087424 */ /* 0x004fe400078e00ff */
[----:B------:R-:W-:Y:S02]  /*1f9a0*/  IMAD.MOV.U32 R12, RZ, RZ, 0x1 ;  /* 0x00000001ff0c7424 */ /* 0x000fe400078e00ff */
[----:B------:R-:W-:-:S07]  /*1f9b0*/  IMAD.MOV.U32 R13, RZ, RZ, RZ ;  /* 0x000000ffff0d7224 */ /* 0x000fce00078e00ff */
[----:B------:R-:W-:-:S07]  /*1f9c0*/  LEPC R20, `(.L_x_12540) ;  /* 0x000000001014794e */ /* 0x000fce0000000000 */
[----:B0-----:R-:W-:Y:S05]  /*1f9d0*/  CALL.ABS.NOINC R2 ;  /* 0x0000000002007343 */ /* 0x001fea0003c00000 */
.L_x_12540:
[----:B------:R-:W-:Y:S05]  /*1f9e0*/  BSYNC B6 ;  /* 0x0000000000067941 */ /* 0x000fea0003800000 */
.L_x_12539:
        /* <DEDUP_REMOVED lines=22> */
.L_x_12542:
[----:B------:R-:W-:Y:S05]  /*1fb50*/  BSYNC B6 ;  /* 0x0000000000067941 */ /* 0x000fea0003800000 */
.L_x_12541:
        /* <DEDUP_REMOVED lines=20> */
.L_x_12544:
[----:B------:R-:W-:Y:S05]  /*1fca0*/  BSYNC B6 ;  /* 0x0000000000067941 */ /* 0x000fea0003800000 */
.L_x_12543:
[----:B------:R-:W-:Y:S01]  /*1fcb0*/  LOP3.LUT P6, RZ, R17, 0x1, RZ, 0xc0, !PT ;  /* 0x0000000111ff7812 */ /* 0x000fe200078cc0ff */
[----:B------:R-:W-:-:S12]  /*1fcc0*/  BSSY B6, `(.L_x_12545) ;  /* 0x0000012000067945 */ /* 0x000fd80003800000 */
        /* <DEDUP_REMOVED lines=17> */
.L_x_12546:
[----:B------:R-:W-:Y:S05]  /*1fde0*/  BSYNC B6 ;  /* 0x0000000000067941 */ /* 0x000fea0003800000 */
.L_x_12545:
[----:B------:R-:W-:Y:S01]  /*1fdf0*/  ULDC.64 UR4, c[0x0][0x9f8] ;  /* 0x00027e0000047ab9 */ /* 0x000fe20000000a00 */
[----:B------:R-:W3:Y:S01]  /*1fe00*/  LDL R21, [R1+0x14] ;  /* 0x0000140001157983 */ /* 0x000ee20000100800 */
[----:B------:R-:W-:Y:S01]  /*1fe10*/  ISETP.NE.U32.AND P0, PT, RZ, UR4, PT ;  /* 0x00000004ff007c0c */ /* 0x000fe2000bf05070 */
[----:B0-----:R-:W-:Y:S01]  /*1fe20*/  IMAD.MOV.U32 R4, RZ, RZ, R26 ;  /* 0x000000ffff047224 */ /* 0x001fe200078e001a */
[----:B------:R-:W0:Y:S02]  /*1fe30*/  LDC R7, c[0x0][0x430] ;  /* 0x00010c00ff077b82 */ /* 0x000e240000000800 */
[----:B------:R-:W-:Y:S01]  /*1fe40*/  ISETP.NE.AND.EX P0, PT, RZ, UR5, PT, P0 ;  /* 0x00000005ff007c0c */ /* 0x000fe2000bf05300 */
[----:B------:R-:W4:Y:S01]  /*1fe50*/  S2R R0, SR_TID.X ;  /* 0x0000000000007919 */ /* 0x000f220000002100 */
[----:B------:R-:W1:Y:S04]  /*1fe60*/  S2R R20, SR_TID.X ;  /* 0x0000000000147919 */ /* 0x000e680000002100 */
[----:B------:R-:W2:Y:S08]  /*1fe70*/  LDC R12, c[0x0][0x2f4] ;  /* 0x0000bd00ff0c7b82 */ /* 0x000eb00000000800 */
[----:B------:R-:W4:Y:S01]  /*1fe80*/  @P0 LDC.64 R2, c[0x0][0x9f8] ;  /* 0x00027e00ff020b82 */ /* 0x000f220000000a00 */
[----:B------:R-:W-:-:S02]  /*1fe90*/  IMAD.MOV.U32 R26, RZ, RZ, R27 ;  /* 0x000000ffff1a7224 */ /* 0x000fc400078e001b */
[----:B----4-:R-:W-:-:S05]  /*1fea0*/  @P0 IMAD.WIDE R2, R27, 0x4, R2 ;  /* 0x000000041b020825 */ /* 0x010fca00078e0202 */
[----:B------:R4:W2:Y:S01]  /*1feb0*/  @P0 LDG.E R26, desc[UR42][R2.64] ;  /* 0x0000002a021a0981 */ /* 0x0008a2000c1e1900 */
[----:B0-----:R-:W-:Y:S01]  /*1fec0*/  ISETP.NE.AND P1, PT, R7, 0x1, PT ;  /* 0x000000010700780c */ /* 0x001fe20003f25270 */
[----:B------:R-:W-:Y:S01]  /*1fed0*/  IMAD.SHL.U32 R0, R0, 0x40, RZ ;  /* 0x0000004000007824 */ /* 0x000fe200078e00ff */
[----:B-1----:R-:W-:Y:S02]  /*1fee0*/  LOP3.LUT R20, R20, 0x7f, RZ, 0xc0, !PT ;  /* 0x0000007f14147812 */ /* 0x002fe400078ec0ff */
[----:B------:R-:W-:Y:S02]  /*1fef0*/  LEA R10, R4, 0xffffff80, 0x7 ;  /* 0xffffff80040a7811 */ /* 0x000fe400078e38ff */
[----:B------:R-:W-:Y:S02]  /*1ff00*/  SHF.R.U32.HI R20, RZ, 0x1, R20 ;  /* 0x00000001ff147819 */ /* 0x000fe40000011614 */
[----:B------:R-:W-:-:S04]  /*1ff10*/  LOP3.LUT R0, R0, 0x40, RZ, 0xc0, !PT ;  /* 0x0000004000007812 */ /* 0x000fc800078ec0ff */
[----:B------:R-:W-:Y:S01]  /*1ff20*/  LOP3.LUT R4, R10, R20, R0, 0xfe, !PT ;  /* 0x000000140a047212 */ /* 0x000fe200078efe00 */
[----:B------:R-:W0:Y:S03]  /*1ff30*/  @P1 LDC R5, c[0x0][0x434] ;  /* 0x00010d00ff051b82 */ /* 0x000e260000000800 */
[----:B------:R-:W-:-:S05]  /*1ff40*/  ISETP.GE.AND P0, PT, R4, R19, PT ;  /* 0x000000130400720c */ /* 0x000fca0003f06270 */
[----:B------:R-:W1:Y:S08]  /*1ff50*/  @P1 LDC R6, c[0x0][0x438] ;  /* 0x00010e00ff061b82 */ /* 0x000e700000000800 */
[----:B----4-:R-:W4:Y:S01]  /*1ff60*/  @!P0 LDC.64 R2, c[0x0][0x428] ;  /* 0x00010a00ff028b82 */ /* 0x010f220000000a00 */
[----:B------:R-:W-:Y:S01]  /*1ff70*/  LOP3.LUT R17, R17, 0xfffffffb, RZ, 0xc0, !PT ;  /* 0xfffffffb11117812 */ /* 0x000fe200078ec0ff */
[----:B------:R-:W-:Y:S01]  /*1ff80*/  UMOV UR4, 0xffffffff ;  /* 0xffffffff00047882 */ /* 0x000fe20000000000 */
[----:B---3--:R-:W-:-:S02]  /*1ff90*/  IMAD.IADD R4, R4, 0x1, R21 ;  /* 0x0000000104047824 */ /* 0x008fc400078e0215 */
[----:B------:R-:W3:Y:S02]  /*1ffa0*/  S2R R21, SR_TID.X ;  /* 0x0000000000157919 */ /* 0x000ee40000002100 */
[----:B0-----:R-:W-:-:S04]  /*1ffb0*/  @P1 IMAD.HI.U32 R5, R4, R5, RZ ;  /* 0x0000000504051227 */ /* 0x001fc800078e00ff */
[----:B------:R-:W-:Y:S01]  /*1ffc0*/  IMAD.MOV.U32 R0, RZ, RZ, R4 ;  /* 0x000000ffff007224 */ /* 0x000fe200078e0004 */
[----:B-1----:R-:W-:-:S05]  /*1ffd0*/  @P1 SHF.R.U32.HI R0, RZ, R6, R5 ;  /* 0x00000006ff001219 */ /* 0x002fca0000011605 */
[--C-:B------:R-:W-:Y:S02]  /*1ffe0*/  IMAD.MOV R5, RZ, RZ, -R0.reuse ;  /* 0x000000ffff057224 */ /* 0x100fe400078e0a00 */
[----:B------:R-:W-:Y:S02]  /*1fff0*/  @!P0 IMAD.MOV.U32 R6, RZ, RZ, R0 ;  /* 0x000000ffff068224 */ /* 0x000fe400078e0000 */
[----:B------:R-:W-:Y:S01]  /*20000*/  IMAD R5, R7, R5, R4 ;  /* 0x0000000507057224 */ /* 0x000fe200078e0204 */
[----:B------:R-:W-:Y:S02]  /*20010*/  @!P0 SHF.R.S32.HI R7, RZ, 0x1f, R0 ;  /* 0x0000001fff078819 */ /* 0x000fe40000011400 */
[----:B--2---:R-:W-:Y:S01]  /*20020*/  SHF.R.S32.HI R8, RZ, 0x1f, R26 ;  /* 0x0000001fff087819 */ /* 0x004fe2000001141a */
[----:B----4-:R-:W-:-:S04]  /*20030*/  @!P0 IMAD.WIDE.U32 R6, R26, R2, R6 ;  /* 0x000000021a068225 */ /* 0x010fc800078e0006 */
[----:B------:R-:W-:-:S04]  /*20040*/  @!P0 IMAD R4, R8, R2, RZ ;  /* 0x0000000208048224 */ /* 0x000fc800078e02ff */
[----:B------:R-:W-:Y:S02]  /*20050*/  @!P0 IMAD R0, R26, R3, R4 ;  /* 0x000000031a008224 */ /* 0x000fe400078e0204 */
[----:B------:R-:W0:Y:S01]  /*20060*/  @!P0 LDC.64 R2, c[0x0][0x418] ;  /* 0x00010600ff028b82 */ /* 0x000e220000000a00 */
[----:B---3--:R-:W-:-:S05]  /*20070*/  IMAD.SHL.U32 R21, R21, 0x10, RZ ;  /* 0x0000001015157824 */ /* 0x008fca00078e00ff */
[----:B------:R-:W-:-:S04]  /*20080*/  LOP3.LUT R21, R21, 0x10, RZ, 0xc0, !PT ;  /* 0x0000001015157812 */ /* 0x000fc800078ec0ff */
[----:B------:R-:W-:Y:S01]  /*20090*/  ISETP.GE.AND P3, PT, R21, R12, PT ;  /* 0x0000000c1500720c */ /* 0x000fe20003f66270 */
[----:B------:R0:W-:Y:S01]  /*200a0*/  STL [R1+0x18], R8 ;  /* 0x0000180801007387 */ /* 0x0001e20000100800 */
[----:B------:R-:W-:Y:S01]  /*200b0*/  @!P0 IMAD.IADD R0, R7, 0x1, R0 ;  /* 0x0000000107008824 */ /* 0x000fe200078e0200 */
[----:B------:R-:W-:Y:S02]  /*200c0*/  LOP3.LUT R13, R21, 0x20, RZ, 0xfc, !PT ;  /* 0x00000020150d7812 */ /* 0x000fe400078efcff */
[----:B0-----:R-:W-:-:S04]  /*200d0*/  @!P0 LEA R8, P1, R6, R2, 0x2 ;  /* 0x0000000206088211 */ /* 0x001fc800078210ff */
[----:B------:R-:W-:Y:S01]  /*200e0*/  @!P0 LEA.HI.X R9, R6, R3, R0, 0x2, P1 ;  /* 0x0000000306098211 */ /* 0x000fe200008f1400 */
[----:B------:R-:W-:Y:S01]  /*200f0*/  IMAD.U32 R0, RZ, RZ, UR39 ;  /* 0x00000027ff007e24 */ /* 0x000fe2000f8e00ff */
[----:B------:R-:W-:Y:S02]  /*20100*/  ISETP.GE.AND P1, PT, R13, R12, PT ;  /* 0x0000000c0d00720c */ /* 0x000fe40003f26270 */
[----:B------:R-:W-:Y:S01]  /*20110*/  @P3 LOP3.LUT R17, R17, 0x4, RZ, 0xfc, !PT ;  /* 0x0000000411113812 */ /* 0x000fe200078efcff */
[----:B------:R-:W-:Y:S01]  /*20120*/  IMAD.MOV.U32 R3, RZ, RZ, RZ ;  /* 0x000000ffff037224 */ /* 0x000fe200078e00ff */
[----:B------:R-:W-:Y:S02]  /*20130*/  ISETP.NE.AND P2, PT, R0, 0x3, PT ;  /* 0x000000030000780c */ /* 0x000fe40003f45270 */
[----:B------:R-:W-:Y:S02]  /*20140*/  LOP3.LUT R17, R17, 0xfffffff7, RZ, 0xc0, !PT ;  /* 0xfffffff711117812 */ /* 0x000fe400078ec0ff */
[----:B------:R-:W-:Y:S01]  /*20150*/  LOP3.LUT R11, R21, 0x40, RZ, 0xfc, !PT ;  /* 0x00000040150b7812 */ /* 0x000fe200078efcff */
[----:B------:R0:W5:Y:S01]  /*20160*/  @!P0 LDG.E R3, desc[UR42][R8.64] ;  /* 0x0000002a08038981 */ /* 0x000162000c1e1900 */
[----:B------:R-:W-:-:S02]  /*20170*/  LOP3.LUT R17, R17, 0xfffffffd, RZ, 0xc0, !PT ;  /* 0xfffffffd11117812 */ /* 0x000fc400078ec0ff */
[----:B------:R-:W-:Y:S02]  /*20180*/  ISETP.GE.AND P0, PT, R11, R12, PT ;  /* 0x0000000c0b00720c */ /* 0x000fe40003f06270 */
[----:B------:R-:W-:-:S04]  /*20190*/  @P1 LOP3.LUT R17, R17, 0x2, RZ, 0xfc, !PT ;  /* 0x0000000211111812 */ /* 0x000fc800078efcff */
[----:B------:R-:W-:-:S04]  /*201a0*/  @P2 LOP3.LUT R17, R17, 0x8, RZ, 0xfc, !PT ;  /* 0x0000000811112812 */ /* 0x000fc800078efcff */
[----:B------:R-:W-:-:S04]  /*201b0*/  LOP3.LUT R17, R17, 0xfffffffe, RZ, 0xc0, !PT ;  /* 0xfffffffe11117812 */ /* 0x000fc800078ec0ff */
[----:B------:R-:W-:Y:S01]  /*201c0*/  @P0 LOP3.LUT R17, R17, 0x1, RZ, 0xfc, !PT ;  /* 0x0000000111110812 */ /* 0x000fe200078efcff */
[----:B0-----:R-:W-:Y:S06]  /*201d0*/  BRA.DIV UR4, `(.L_x_12547) ;  /* 0x0000005204787947 */ /* 0x001fec000b800000 */
.L_x_12669:
[----:B------:R-:W-:Y:S05]  /*201e0*/  @!P2 BRA `(.L_x_12548) ;  /* 0x000000000004a947 */ /* 0x000fea0003800000 */
[----:B------:R-:W-:Y:S01]  /*201f0*/  BPT.TRAP 0x1 ;  /* 0x000000040000795c */ /* 0x000fe20000300000 */
.L_x_12548:
[----:B------:R-:W2:Y:S01]  /*20200*/  LDL R0, [R1] ;  /* 0x0000000001007983 */ /* 0x000ea20000100800 */
[----:B------:R-:W-:Y:S01]  /*20210*/  IMAD R4, R22, 0x8, R18 ;  /* 0x0000000816047824 */ /* 0x000fe200078e0212 */
[----:B------:R-:W-:Y:S01]  /*20220*/  BSSY B0, `(.L_x_12549) ;  /* 0x0000006000007945 */ /* 0x000fe20003800000 */
[----:B------:R-:W-:Y:S02]  /*20230*/  IADD3 R2, -R20, R19, -R10 ;  /* 0x0000001314027210 */ /* 0x000fe40007ffe90a */
[----:B------:R-:W-:Y:S02]  /*20240*/  SHF.R.S32.HI R19, RZ, 0x1f, R5 ;  /* 0x0000001fff137819 */ /* 0x000fe40000011405 */
[----:B--2---:R-:W-:-:S04]  /*20250*/  SHF.L.U32 R21, R0, 0x1f, RZ ;  /* 0x0000001f00157819 */ /* 0x004fc800000006ff */
[----:B------:R-:W0:Y:S02]  /*20260*/  SYNCS.PHASECHK.TRANS64.TRYWAIT P0, [R4+URZ+0x19c80], R21 ;  /* 0x019c8015040075a7 */ /* 0x000e24000800017f */
[----:B0-----:R-:W-:Y:S05]  /*20270*/  @!P0 BRA `(.L_x_12550) ;  /* 0x0000005000848947 */ /* 0x001fea0003800000 */
.L_x_12670:
[----:B------:R-:W-:Y:S05]  /*20280*/  BSYNC B0 ;  /* 0x0000000000007941 */ /* 0x000fea0003800000 */
.L_x_12549:
        /* <DEDUP_REMOVED lines=22> */
[----:B------:R-:W1:Y:S01]  /*203f0*/  S2R R7, SR_TID.X ;  /* 0x0000000000077919 */ /* 0x000e620000002100 */
[----:B------:R-:W2:Y:S01]  /*20400*/  LDC R12, c[0x0][0x2f4] ;  /* 0x0000bd00ff0c7b82 */ /* 0x000ea20000000800 */
[----:B------:R-:W3:Y:S04]  /*20410*/  SHFL.IDX PT, R6, R8, RZ, 0x1e1f ;  /* 0x001e1fff08067589 */ /* 0x000ee800000e0000 */
[----:B------:R-:W4:Y:S04]  /*20420*/  SHFL.IDX PT, R0, R9, RZ, 0x1e1f ;  /* 0x001e1fff09007589 */ /* 0x000f2800000e0000 */
[----:B------:R-:W0:Y:S01]  /*20430*/  SHFL.IDX PT, R9, R9, 0x1, 0x1e1f ;  /* 0x003e1f0009097f89 */ /* 0x000e2200000e0000 */
[----:B-1----:R-:W-:-:S05]  /*20440*/  IMAD.SHL.U32 R11, R7, 0x10, RZ ;  /* 0x00000010070b7824 */ /* 0x002fca00078e00ff */
[----:B------:R-:W-:-:S04]  /*20450*/  LOP3.LUT R11, R11, 0x10, RZ, 0xc0, !PT ;  /* 0x000000100b0b7812 */ /* 0x000fc800078ec0ff */
[C---:B---3--:R-:W-:Y:S02]  /*20460*/  IADD3 R6, P0, R11.reuse, R6, RZ ;  /* 0x000000060b067210 */ /* 0x048fe40007f1e0ff */
[CC--:B--2---:R-:W-:Y:S02]  /*20470*/  ISETP.GE.AND P4, PT, R11.reuse, R12.reuse, PT ;  /* 0x0000000c0b00720c */ /* 0x0c4fe40003f86270 */
[----:B------:R-:W-:Y:S01]  /*20480*/  LOP3.LUT R13, R11, 0x20, RZ, 0xfc, !PT ;  /* 0x000000200b0d7812 */ /* 0x000fe200078efcff */
[----:B----4-:R-:W-:Y:S01]  /*20490*/  IMAD.X R7, RZ, RZ, R0, P0 ;  /* 0x000000ffff077224 */ /* 0x010fe200000e0600 */
        /* <DEDUP_REMOVED lines=12> */
.L_x_12676:
[----:B------:R-:W0:Y:S01]  /*20560*/  S2R R7, SR_TID.X ;  /* 0x0000000000077919 */ /* 0x000e220000002100 */
[C---:B------:R-:W-:Y:S02]  /*20570*/  ISETP.LT.OR P4, PT, R2.reuse, 0x41, P4 ;  /* 0x000000410200780c */ /* 0x040fe40002781670 */
[C---:B------:R-:W-:Y:S02]  /*20580*/  ISETP.LT.OR P2, PT, R2.reuse, 0x41, P2 ;  /* 0x000000410200780c */ /* 0x040fe40001741670 */
[----:B------:R-:W-:Y:S01]  /*20590*/  ISETP.LT.OR P0, PT, R2, 0x41, P0 ;  /* 0x000000410200780c */ /* 0x000fe20000701670 */
[----:B0-----:R-:W-:-:S05]  /*205a0*/  IMAD.SHL.U32 R7, R7, 0x10, RZ ;  /* 0x0000001007077824 */ /* 0x001fca00078e00ff */
[----:B------:R-:W-:-:S04]  /*205b0*/  LOP3.LUT R7, R7, 0x10, RZ, 0xc0, !PT ;  /* 0x0000001007077812 */ /* 0x000fc800078ec0ff */
        /* <DEDUP_REMOVED lines=10> */
.L_x_12552:
        /* <DEDUP_REMOVED lines=11> */
.L_x_12553:
[----:B------:R2:W-:Y:S01]  /*20710*/  SYNCS.ARRIVE.TRANS64.A1T0 RZ, [R4+URZ+0x19c70], RZ ;  /* 0x019c70ff04ff79a7 */ /* 0x0005e2000810003f */
[----:B------:R-:W-:Y:S05]  /*20720*/  @!P4 BRA `(.L_x_12554) ;  /* 0x000000000004c947 */ /* 0x000fea0003800000 */
[----:B------:R-:W-:Y:S01]  /*20730*/  BPT.TRAP 0x1 ;  /* 0x000000040000795c */ /* 0x000fe20000300000 */
.L_x_12554:
[----:B------:R-:W3:Y:S01]  /*20740*/  SYNCS.PHASECHK.TRANS64.TRYWAIT P0, [R4+URZ+0x19c40], R21 ;  /* 0x019c4015040075a7 */ /* 0x000ee2000800017f */
[----:B------:R-:W-:Y:S04]  /*20750*/  BSSY B0, `(.L_x_12555) ;  /* 0x0000002000007945 */ /* 0x000fe80003800000 */
[----:B---3--:R-:W-:Y:S05]  /*20760*/  @!P0 BRA `(.L_x_12556) ;  /* 0x0000005000408947 */ /* 0x008fea0003800000 */
.L_x_12677:
[----:B------:R-:W-:Y:S05]  /*20770*/  BSYNC B0 ;  /* 0x0000000000007941 */ /* 0x000fea0003800000 */
.L_x_12555:
[----:B-1----:R-:W1:Y:S01]  /*20780*/  S2R R8, SR_TID.X ;  /* 0x0000000000087919 */ /* 0x002e620000002100 */
[----:B------:R-:W-:Y:S01]  /*20790*/  ULDC.64 UR4, c[0x0][0x300] ;  /* 0x0000c00000047ab9 */ /* 0x000fe20000000a00 */
[----:B------:R-:W4:Y:S01]  /*207a0*/  LDC R9, c[0x0][0x2f4] ;  /* 0x0000bd00ff097b82 */ /* 0x000f220000000800 */
[----:B------:R-:W-:Y:S01]  /*207b0*/  IMAD R19, R19, UR4, RZ ;  /* 0x0000000413137c24 */ /* 0x000fe2000f8e02ff */
[----:B------:R-:W-:Y:S01]  /*207c0*/  ULDC.64 UR6, c[0x0][0x2e8] ;  /* 0x0000ba0000067ab9 */ /* 0x000fe20000000a00 */
[----:B0-----:R-:W-:-:S04]  /*207d0*/  IMAD.WIDE.U32 R6, R5, UR4, RZ ;  /* 0x0000000405067c25 */ /* 0x001fc8000f8e00ff */
        /* <DEDUP_REMOVED lines=8> */
[----:B------:R-:W-:Y:S02]  /*20860*/  IMAD.IADD R3, R7, 0x1, R3 ;  /* 0x0000000107037824 */ /* 0x000fe400078e0203 */
[----:B------:R-:W-:Y:S01]  /*20870*/  IMAD.WIDE.U32 R2, R16, UR4, R2 ;  /* 0x0000000410027c25 */ /* 0x000fe2000f8e0002 */
[----:B------:R-:W-:-:S03]  /*20880*/  UMOV UR4, 0xffffffff ;  /* 0xffffffff00047882 */ /* 0x000fc60000000000 */
[----:B-1----:R-:W-:Y:S01]  /*20890*/  IMAD.SHL.U32 R10, R8, 0x10, RZ ;  /* 0x00000010080a7824 */ /* 0x002fe200078e00ff */
        /* <DEDUP_REMOVED lines=14> */
[----:B------:R-:W4:Y:S04]  /*20980*/  SHFL.IDX PT, R5, R5, 0x1, 0x1e1f ;  /* 0x003e1f0005057f89 */ /* 0x000f2800000e0000 */
[----:B------:R-:W2:Y:S01]  /*20990*/  SHFL.IDX PT, R6, R6, 0x1, 0x1e1f ;  /* 0x003e1f0006067f89 */ /* 0x000ea200000e0000 */
[----:B0-----:R-:W-:-:S05]  /*209a0*/  @P1 IADD3 R3, P0, R8, R3, RZ ;  /* 0x0000000308031210 */ /* 0x001fca0007f1e0ff */
[----:B-1----:R-:W-:-:S05]  /*209b0*/  @P1 IMAD.X R2, RZ, RZ, R2, P0 ;  /* 0x000000ffff021224 */ /* 0x002fca00000e0602 */
[----:B------:R-:W-:-:S04]  /*209c0*/  @P1 LOP3.LUT R3, R3, R2, RZ, 0x3c, !PT ;  /* 0x0000000203031212 */ /* 0x000fc800078e3cff */
[----:B------:R-:W-:-:S04]  /*209d0*/  @P1 LOP3.LUT R2, R3, R2, RZ, 0x3c, !PT ;  /* 0x0000000203021212 */ /* 0x000fc800078e3cff */
[----:B------:R-:W-:-:S05]  /*209e0*/  @P1 LOP3.LUT R3, R3, R2, RZ, 0x3c, !PT ;  /* 0x0000000203031212 */ /* 0x000fca00078e3cff */
[----:B------:R1:W-:Y:S04]  /*209f0*/  @P1 LDGSTS.E.BYPASS.LTC128B.128 [R0+0x13800], desc[UR42][R2.64], !P5 ;  /* 0x1380000002001fae */ /* 0x0003e8000e901d6a */
[----:B------:R1:W-:Y:S04]  /*20a00*/  @P1 LDGSTS.E.BYPASS.LTC128B.128 [R0+0x14800], desc[UR42][R2.64+0x20], !P4 ;  /* 0x1480002002001fae */ /* 0x0003e8000e101d6a */
[----:B--2-4-:R1:W-:Y:S02]  /*20a10*/  @P1 LDGSTS.E.BYPASS.LTC128B.128 [R0+0x15800], desc[UR42][R2.64+0x40], !P2 ;  /* 0x1580004002001fae */ /* 0x0143e4000d101d6a */
.L_x_12683:
        /* <DEDUP_REMOVED lines=13> */
.L_x_12558:
        /* <DEDUP_REMOVED lines=11> */
.L_x_12559:
[----:B------:R0:W5:Y:S01]  /*20ba0*/  LDL.LU R3, [R1+0x30] ;  /* 0x0000300001037983 */ /* 0x0001620000300800 */
[----:B------:R0:W-:Y:S02]  /*20bb0*/  SYNCS.ARRIVE.TRANS64.A1T0 RZ, [R4+URZ+0x19c30], RZ ;  /* 0x019c30ff04ff79a7 */ /* 0x0001e4000810003f */
        /* <DEDUP_REMOVED lines=8> */
[----:B------:R-:W-:Y:S01]  /*20c40*/  BSSY B6, `(.L_x_12560) ;  /* 0x000001d000067945 */ /* 0x000fe20003800000 */
[----:B------:R-:W-:Y:S02]  /*20c50*/  SHF.R.S32.HI R0, RZ, 0x1f, R27 ;  /* 0x0000001fff007819 */ /* 0x000fe4000001141b */
[----:B------:R-:W-:Y:S02]  /*20c60*/  SEL R19, R27, RZ, !P0 ;  /* 0x000000ff1b137207 */ /* 0x000fe40004000000 */
[----:B------:R-:W-:Y:S02]  /*20c70*/  SEL R0, R0, RZ, !P0 ;  /* 0x000000ff00007207 */ /* 0x000fe40004000000 */
[----:B-----5:R-:W-:Y:S01]  /*20c80*/  SHF.R.S32.HI R2, RZ, 0x1f, R3 ;  /* 0x0000001fff027819 */ /* 0x020fe20000011403 */
[----:B0--3--:R-:W-:-:S04]  /*20c90*/  IMAD.WIDE.U32 R4, R3, UR4, RZ ;  /* 0x0000000403047c25 */ /* 0x009fc8000f8e00ff */
[----:B------:R-:W-:Y:S01]  /*20ca0*/  IMAD R2, R2, UR4, RZ ;  /* 0x0000000402027c24 */ /* 0x000fe2000f8e02ff */
[----:B------:R0:W-:Y:S03]  /*20cb0*/  STL.64 [R1+0x30], R4 ;  /* 0x0000300401007387 */ /* 0x0001e60000100a00 */
[----:B------:R-:W-:-:S04]  /*20cc0*/  IMAD R2, R3, UR5, R2 ;  /* 0x0000000503027c24 */ /* 0x000fc8000f8e0202 */
[----:B------:R-:W-:-:S05]  /*20cd0*/  IMAD.IADD R2, R5, 0x1, R2 ;  /* 0x0000000105027824 */ /* 0x000fca00078e0202 */
        /* <DEDUP_REMOVED lines=19> */
.L_x_12561:
[----:B------:R-:W-:Y:S05]  /*20e10*/  BSYNC B6 ;  /* 0x0000000000067941 */ /* 0x000fea0003800000 */
.L_x_12560:
        /* <DEDUP_REMOVED lines=28> */
[----:B------:R-:W-:Y:S02]  /*20fe0*/  IMAD.IADD R0, R20, 0x1, R25 ;  /* 0x0000000114007824 */ /* 0x000fe400078e0219 */
        /* <DEDUP_REMOVED lines=53> */
[----:B------:R-:W-:Y:S01]  /*21340*/  IMAD.IADD R25, R19, 0x1, R25 ;  /* 0x0000000113197824 */ /* 0x000fe200078e0219 */
        /* <DEDUP_REMOVED lines=21> */
.L_x_12690:
        /* <DEDUP_REMOVED lines=12> */
.L_x_12564:
[----:B------:R-:W-:Y:S05]  /*21560*/  BSYNC B0 ;  /* 0x0000000000007941 */ /* 0x000fea0003800000 */
.L_x_12563:
[----:B------:R-:W-:Y:S01]  /*21570*/  NOP ;  /* 0x0000000000007918 */ /* 0x000fe20000000000 */
[----:B------:R-:W-:-:S13]  /*21580*/  PLOP3.LUT P0, PT, PT, PT, PT, 0x80, 0x0 ;  /* 0x000000000000781c */ /* 0x000fda0003f0f070 */
.L_x_12565:
        /* <DEDUP_REMOVED lines=18> */
.L_x_12691:
[----:B------:R-:W-:Y:S05]  /*216b0*/  BSYNC B0 ;  /* 0x0000000000007941 */ /* 0x000fea0003800000 */
.L_x_12566:
[----:B-1----:R-:W3:Y:S04]  /*216c0*/  LDL.LU R3, [R1+0x40] ;  /* 0x0000400001037983 */ /* 0x002ee80000300800 */
[----:B------:R-:W4:Y:S01]  /*216d0*/  LDL R2, [R1+0x10] ;  /* 0x0000100001027983 */ /* 0x000f220000100800 */
[----:B---3--:R-:W-:-:S05]  /*216e0*/  VIADD R20, R3, 0xfffffffe ;  /* 0xfffffffe03147836 */ /* 0x008fca0000000000 */
[----:B----4-:R-:W-:-:S13]  /*216f0*/  ISETP.GE.AND P0, PT, R20, R2, PT ;  /* 0x000000021400720c */ /* 0x010fda0003f06270 */
[----:B------:R-:W-:Y:S05]  /*21700*/  @!P0 BRA `(.L_x_12568) ;  /* 0x0000001000808947 */ /* 0x000fea0003800000 */
[----:B------:R1:W5:Y:S01]  /*21710*/  LDL.LU R6, [R1] ;  /* 0x0000000001067983 */ /* 0x0003620000300800 */
[----:B0-----:R-:W-:-:S07]  /*21720*/  IMAD.MOV.U32 R4, RZ, RZ, R22 ;  /* 0x000000ffff047224 */ /* 0x001fce00078e0016 */
.L_x_12588:
[----:B------:R-:W3:Y:S01]  /*21730*/  LDL R7, [R1+0x14] ;  /* 0x0000140001077983 */ /* 0x000ee20000100800 */
[----:B0-----:R-:W0:Y:S03]  /*21740*/  LDC R8, c[0x0][0x430] ;  /* 0x00010c00ff087b82 */ /* 0x001e260000000800 */
[----:B----4-:R-:W4:Y:S01]  /*21750*/  LDL R9, [R1+0x18] ;  /* 0x0000180001097983 */ /* 0x010f220000100800 */
[----:B--2---:R-:W2:Y:S03]  /*21760*/  S2R R2, SR_TID.X ;  /* 0x0000000000027919 */ /* 0x004ea60000002100 */
[----:B------:R-:W4:Y:S01]  /*21770*/  LDL R10, [R1+0x10] ;  /* 0x00001000010a7983 */ /* 0x000f220000100800 */
[----:B0-----:R-:W-:-:S13]  /*21780*/  ISETP.NE.AND P0, PT, R8, 0x1, PT ;  /* 0x000000010800780c */ /* 0x001fda0003f05270 */
[----:B------:R-:W0:Y:S01]  /*21790*/  @P0 LDC R5, c[0x0][0x434] ;  /* 0x00010d00ff050b82 */ /* 0x000e220000000800 */
[----:B--2---:R-:W-:-:S04]  /*217a0*/  LOP3.LUT R0, R2, 0x7f, RZ, 0xc0, !PT ;  /* 0x0000007f02007812 */ /* 0x004fc800078ec0ff */
[----:B------:R-:W-:-:S03]  /*217b0*/  SHF.R.U32.HI R3, RZ, 0x1, R0 ;  /* 0x00000001ff037819 */ /* 0x000fc60000011600 */
[----:B------:R-:W2:Y:S01]  /*217c0*/  @P0 LDC R0, c[0x0][0x438] ;  /* 0x00010e00ff000b82 */ /* 0x000ea20000000800 */
        /* <DEDUP_REMOVED lines=8> */
[----:B--2---:R-:W-:-:S05]  /*21850*/  @P0 SHF.R.U32.HI R2, RZ, R0, R5 ;  /* 0x00000000ff020219 */ /* 0x004fca0000011605 */
        /* <DEDUP_REMOVED lines=11> */
[----:B------:R-:W-:Y:S02]  /*21910*/  VIADD R22, R4, 0x1 ;  /* 0x0000000104167836 */ /* 0x000fe40000000000 */
[----:B------:R-:W-:-:S03]  /*21920*/  IMAD.MOV.U32 R0, RZ, RZ, R20 ;  /* 0x000000ffff007224 */ /* 0x000fc600078e0014 */
[----:B------:R-:W-:Y:S02]  /*21930*/  ISETP.NE.AND P0, PT, R22, 0x2, PT ;  /* 0x000000021600780c */ /* 0x000fe40003f05270 */
[----:B------:R-:W-:Y:S02]  /*21940*/  ISETP.GT.AND P1, PT, R0, R10, PT ;  /* 0x0000000a0000720c */ /* 0x000fe40003f24270 */
[----:B------:R-:W-:-:S04]  /*21950*/  SEL R0, RZ, 0x1, P0 ;  /* 0x00000001ff007807 */ /* 0x000fc80000000000 */
[----:B-----5:R-:W-:Y:S01]  /*21960*/  LOP3.LUT R2, R6, R0, RZ, 0x3c, !PT ;  /* 0x0000000006027212 */ /* 0x020fe200078e3cff */
[----:B------:R-:W-:-:S04]  /*21970*/  IMAD.U32 R10, RZ, RZ, UR39 ;  /* 0x00000027ff0a7e24 */ /* 0x000fc8000f8e00ff */
[----:B------:R0:W-:Y:S01]  /*21980*/  STL [R1], R2 ;  /* 0x0000000201007387 */ /* 0x0001e20000100800 */
[----:B------:R-:W-:Y:S01]  /*21990*/  ISETP.NE.AND P2, PT, R10, 0x3, PT ;  /* 0x000000030a00780c */ /* 0x000fe20003f45270 */
[----:B------:R-:W-:Y:S01]  /*219a0*/  VIADD R20, R20, 0xffffffff ;  /* 0xffffffff14147836 */ /* 0x000fe20000000000 */
[----:B------:R-:W-:Y:S02]  /*219b0*/  SEL R22, R22, RZ, P0 ;  /* 0x000000ff16167207 */ /* 0x000fe40000000000 */
[----:B--2---:R-:W-:-:S09]  /*219c0*/  SHF.R.S32.HI R19, RZ, 0x1f, R8 ;  /* 0x0000001fff137819 */ /* 0x004fd20000011408 */
[----:B0-----:R-:W-:Y:S05]  /*219d0*/  @!P2 BRA `(.L_x_12569) ;  /* 0x000000000004a947 */ /* 0x001fea0003800000 */
[----:B------:R-:W-:Y:S01]  /*219e0*/  BPT.TRAP 0x1 ;  /* 0x000000040000795c */ /* 0x000fe20000300000 */
.L_x_12569:
[----:B------:R-:W-:Y:S01]  /*219f0*/  IMAD R0, R22, 0x8, R18 ;  /* 0x0000000816007824 */ /* 0x000fe200078e0212 */
[----:B------:R-:W-:Y:S01]  /*21a00*/  SHF.L.U32 R10, R2, 0x1f, RZ ;  /* 0x0000001f020a7819 */ /* 0x000fe200000006ff */
[----:B------:R-:W-:Y:S01]  /*21a10*/  BSSY B0, `(.L_x_12570) ;  /* 0x0000004000007945 */ /* 0x000fe20003800000 */
[----:B------:R-:W-:Y:S02]  /*21a20*/  SHF.R.S32.HI R9, RZ, 0x1f, R7 ;  /* 0x0000001fff097819 */ /* 0x000fe40000011407 */
[----:B------:R-:W0:Y:S02]  /*21a30*/  SYNCS.PHASECHK.TRANS64.TRYWAIT P0, [R0+URZ+0x19c80], R10 ;  /* 0x019c800a000075a7 */ /* 0x000e24000800017f */
[----:B0-----:R-:W-:Y:S05]  /*21a40*/  @!P0 BRA `(.L_x_12571) ;  /* 0x0000004400448947 */ /* 0x001fea0003800000 */
.L_x_12692:
[----:B------:R-:W-:Y:S05]  /*21a50*/  BSYNC B0 ;  /* 0x0000000000007941 */ /* 0x000fea0003800000 */
.L_x_12570:
[----:B------:R-:W2:Y:S01]  /*21a60*/  LDL R15, [R1+0x24] ;  /* 0x00002400010f7983 */ /* 0x000ea20000100800 */
[----:B------:R-:W-:Y:S01]  /*21a70*/  ULDC.64 UR4, c[0x0][0x328] ;  /* 0x0000ca0000047ab9 */ /* 0x000fe20000000a00 */
[----:B------:R-:W3:Y:S01]  /*21a80*/  LDC R12, c[0x0][0x2f4] ;  /* 0x0000bd00ff0c7b82 */ /* 0x000ee20000000800 */
[----:B------:R-:W-:Y:S01]  /*21a90*/  IMAD R5, R9, UR4, RZ ;  /* 0x0000000409057c24 */ /* 0x000fe2000f8e02ff */
[----:B------:R-:W4:Y:S01]  /*21aa0*/  S2R R11, SR_TID.X ;  /* 0x00000000000b7919 */ /* 0x000f220000002100 */
        /* <DEDUP_REMOVED lines=21> */
[-C--:B---3--:R-:W-:Y:S02]  /*21c00*/  ISETP.GE.AND P2, PT, R14, R12.reuse, PT ;  /* 0x0000000c0e00720c */ /* 0x088fe40003f46270 */
[-C--:B------:R-:W-:Y:S02]  /*21c10*/  ISETP.GE.AND P3, PT, R13, R12.reuse, PT ;  /* 0x0000000c0d00720c */ /* 0x080fe40003f66270 */
[----:B------:R-:W-:Y:S01]  /*21c20*/  ISETP.GE.AND P4, PT, R11, R12, PT ;  /* 0x0000000c0b00720c */ /* 0x000fe20003f86270 */
[----:B--2---:R-:W-:Y:S01]  /*21c30*/  IMAD R5, R22, 0x3000, R15 ;  /* 0x0000300016057824 */ /* 0x004fe200078e020f */
[----:B------:R-:W-:Y:S11]  /*21c40*/  BRA.DIV UR4, `(.L_x_12572) ;  /* 0x0000004204d87947 */ /* 0x000ff6000b800000 */
[----:B------:R-:W2:Y:S01]  /*21c50*/  S2R R3, SR_TID.X ;  /* 0x0000000000037919 */ /* 0x000ea20000002100 */
[----:B------:R-:W-:Y:S01]  /*21c60*/  IMAD.IADD R5, R18, 0x1, R5 ;  /* 0x0000000112057824 */ /* 0x000fe200078e0205 */
[----:B------:R-:W3:Y:S01]  /*21c70*/  SHFL.IDX PT, R2, R25, RZ, 0x1e1f ;  /* 0x001e1fff19027589 */ /* 0x000ee200000e0000 */
[----:B--2---:R-:W-:-:S03]  /*21c80*/  IMAD.SHL.U32 R11, R3, 0x10, RZ ;  /* 0x00000010030b7824 */ /* 0x004fc600078e00ff */
[----:B------:R-:W2:Y:S02]  /*21c90*/  SHFL.IDX PT, R3, R21, RZ, 0x1e1f ;  /* 0x001e1fff15037589 */ /* 0x000ea400000e0000 */
[----:B------:R-:W-:Y:S02]  /*21ca0*/  LOP3.LUT R11, R11, 0x10, RZ, 0xc0, !PT ;  /* 0x000000100b0b7812 */ /* 0x000fe400078ec0ff */
[----:B------:R-:W4:Y:S02]  /*21cb0*/  SHFL.IDX PT, R21, R21, 0x1, 0x1e1f ;  /* 0x003e1f0015157f89 */ /* 0x000f2400000e0000 */
[----:B---3--:R-:W-:-:S05]  /*21cc0*/  IADD3 R2, P0, R11, R2, RZ ;  /* 0x000000020b027210 */ /* 0x008fca0007f1e0ff */
[----:B--2---:R-:W-:-:S05]  /*21cd0*/  IMAD.X R3, RZ, RZ, R3, P0 ;  /* 0x000000ffff037224 */ /* 0x004fca00000e0603 */
[----:B------:R-:W-:Y:S04]  /*21ce0*/  LDGSTS.E.BYPASS.LTC128B.128 [R5+0x9000], desc[UR42][R2.64], !P4 ;  /* 0x0900000002057fae */ /* 0x000fe8000e101d6a */
[----:B------:R-:W-:Y:S04]  /*21cf0*/  LDGSTS.E.BYPASS.LTC128B.128 [R5+0xa000], desc[UR42][R2.64+0x20], !P3 ;  /* 0x0a00002002057fae */ /* 0x000fe8000d901d6a */
[----:B------:R2:W-:Y:S04]  /*21d00*/  LDGSTS.E.BYPASS.LTC128B.128 [R5+0xb000], desc[UR42][R2.64+0x40], !P2 ;  /* 0x0b00004002057fae */ /* 0x0005e8000d101d6a */
[----:B--2-4-:R2:W3:Y:S02]  /*21d10*/  SHFL.IDX PT, R2, R25, 0x1, 0x1e1f ;  /* 0x003e1f0019027f89 */ /* 0x0144e400000e0000 */
.L_x_12698:
[----:B------:R-:W4:Y:S02]  /*21d20*/  S2R R3, SR_TID.X ;  /* 0x0000000000037919 */ /* 0x000f240000002100 */
[----:B----4-:R-:W-:-:S05]  /*21d30*/  IMAD.SHL.U32 R3, R3, 0x10, RZ ;  /* 0x0000001003037824 */ /* 0x010fca00078e00ff */
[----:B------:R-:W-:-:S04]  /*21d40*/  LOP3.LUT R3, R3, 0x10, RZ, 0xc0, !PT ;  /* 0x0000001003037812 */ /* 0x000fc800078ec0ff */
        /* <DEDUP_REMOVED lines=10> */
.L_x_12573:
        /* <DEDUP_REMOVED lines=11> */
.L_x_12574:
[----:B------:R3:W-:Y:S01]  /*21ea0*/  SYNCS.ARRIVE.TRANS64.A1T0 RZ, [R0+URZ+0x19c70], RZ ;  /* 0x019c70ff00ff79a7 */ /* 0x0007e2000810003f */
[----:B------:R-:W-:Y:S05]  /*21eb0*/  @!P3 BRA `(.L_x_12575) ;  /* 0x000000000004b947 */ /* 0x000fea0003800000 */
[----:B------:R-:W-:Y:S01]  /*21ec0*/  BPT.TRAP 0x1 ;  /* 0x000000040000795c */ /* 0x000fe20000300000 */
.L_x_12575:
[----:B------:R-:W4:Y:S01]  /*21ed0*/  SYNCS.PHASECHK.TRANS64.TRYWAIT P0, [R0+URZ+0x19c40], R10 ;  /* 0x019c400a000075a7 */ /* 0x000f22000800017f */
[----:B------:R-:W-:Y:S04]  /*21ee0*/  BSSY B0, `(.L_x_12576) ;  /* 0x0000002000007945 */ /* 0x000fe80003800000 */
[----:B----4-:R-:W-:Y:S05]  /*21ef0*/  @!P0 BRA `(.L_x_12577) ;  /* 0x0000004000d88947 */ /* 0x010fea0003800000 */
.L_x_12699:
[----:B------:R-:W-:Y:S05]  /*21f00*/  BSYNC B0 ;  /* 0x0000000000007941 */ /* 0x000fea0003800000 */
.L_x_12576:
[----:B------:R-:W5:Y:S01]  /*21f10*/  S2R R13, SR_TID.X ;  /* 0x00000000000d7919 */ /* 0x000f620000002100 */
[----:B------:R-:W-:Y:S01]  /*21f20*/  ULDC.64 UR4, c[0x0][0x300] ;  /* 0x0000c00000047ab9 */ /* 0x000fe20000000a00 */
[----:B------:R-:W0:Y:S01]  /*21f30*/  LDC R11, c[0x0][0x2f4] ;  /* 0x0000bd00ff0b7b82 */ /* 0x000e220000000800 */
        /* <DEDUP_REMOVED lines=15> */
[C---:B-----5:R-:W-:Y:S02]  /*22030*/  IMAD.SHL.U32 R12, R13.reuse, 0x10, RZ ;  /* 0x000000100d0c7824 */ /* 0x060fe400078e00ff */
[----:B------:R-:W-:Y:S01]  /*22040*/  IMAD.SHL.U32 R21, R13, 0x10, RZ ;  /* 0x000000100d157824 */ /* 0x000fe200078e00ff */
[----:B------:R-:W-:Y:S02]  /*22050*/  IADD3.X R8, R8, UR7, RZ, P0, !PT ;  /* 0x0000000708087c10 */ /* 0x000fe400087fe4ff */
[----:B------:R-:W-:Y:S02]  /*22060*/  LOP3.LUT R12, R12, 0x10, RZ, 0xc0, !PT ;  /* 0x000000100c0c7812 */ /* 0x000fe400078ec0ff */
[----:B------:R-:W-:Y:S02]  /*22070*/  LOP3.LUT R21, R21, 0x10, RZ, 0xc0, !PT ;  /* 0x0000001015157812 */ /* 0x000fe400078ec0ff */
[----:B------:R-:W-:-:S02]  /*22080*/  LOP3.LUT R13, R12, 0x40, RZ, 0xfc, !PT ;  /* 0x000000400c0d7812 */ /* 0x000fc400078efcff */
[----:B------:R-:W-:Y:S02]  /*22090*/  LOP3.LUT R12, R12, 0x20, RZ, 0xfc, !PT ;  /* 0x000000200c0c7812 */ /* 0x000fe400078efcff */
[-C--:B0-----:R-:W-:Y:S02]  /*220a0*/  ISETP.GE.AND P2, PT, R13, R11.reuse, PT ;  /* 0x0000000b0d00720c */ /* 0x081fe40003f46270 */
[-C--:B------:R-:W-:Y:S02]  /*220b0*/  ISETP.GE.AND P3, PT, R12, R11.reuse, PT ;  /* 0x0000000b0c00720c */ /* 0x080fe40003f66270 */
[----:B------:R-:W-:Y:S01]  /*220c0*/  ISETP.GE.AND P4, PT, R21, R11, PT ;  /* 0x0000000b1500720c */ /* 0x000fe20003f86270 */
[----:B------:R-:W-:-:S12]  /*220d0*/  BRA.DIV UR4, `(.L_x_12578) ;  /* 0x0000004204747947 */ /* 0x000fd8000b800000 */
[----:B------:R-:W0:Y:S04]  /*220e0*/  SHFL.IDX PT, R2, R7, RZ, 0x1e1f ;  /* 0x001e1fff07027589 */ /* 0x000e2800000e0000 */
[----:B------:R-:W5:Y:S04]  /*220f0*/  SHFL.IDX PT, R3, R8, RZ, 0x1e1f ;  /* 0x001e1fff08037589 */ /* 0x000f6800000e0000 */
[----:B------:R-:W1:Y:S01]  /*22100*/  SHFL.IDX PT, R8, R8, 0x1, 0x1e1f ;  /* 0x003e1f0008087f89 */ /* 0x000e6200000e0000 */
[----:B0-----:R-:W-:-:S05]  /*22110*/  IADD3 R2, P0, R21, R2, RZ ;  /* 0x0000000215027210 */ /* 0x001fca0007f1e0ff */
[----:B-----5:R-:W-:-:S05]  /*22120*/  IMAD.X R3, RZ, RZ, R3, P0 ;  /* 0x000000ffff037224 */ /* 0x020fca00000e0603 */
[----:B------:R-:W-:Y:S04]  /*22130*/  LDGSTS.E.BYPASS.LTC128B.128 [R5+0x13800], desc[UR42][R2.64], !P4 ;  /* 0x1380000002057fae */ /* 0x000fe8000e101d6a */
[----:B------:R-:W-:Y:S04]  /*22140*/  LDGSTS.E.BYPASS.LTC128B.128 [R5+0x14800], desc[UR42][R2.64+0x20], !P3 ;  /* 0x1480002002057fae */ /* 0x000fe8000d901d6a */
[----:B------:R0:W-:Y:S04]  /*22150*/  LDGSTS.E.BYPASS.LTC128B.128 [R5+0x15800], desc[UR42][R2.64+0x40], !P2 ;  /* 0x1580004002057fae */ /* 0x0001e8000d101d6a */
[----:B01----:R0:W0:Y:S02]  /*22160*/  SHFL.IDX PT, R2, R7, 0x1, 0x1e1f ;  /* 0x003e1f0007027f89 */ /* 0x00302400000e0000 */
.L_x_12705:
        /* <DEDUP_REMOVED lines=10> */
.L_x_12579:
        /* <DEDUP_REMOVED lines=11> */
.L_x_12580:
[----:B------:R3:W-:Y:S02]  /*222c0*/  SYNCS.ARRIVE.TRANS64.A1T0 RZ, [R0+URZ+0x19c30], RZ ;  /* 0x019c30ff00ff79a7 */ /* 0x0007e4000810003f */
[----:B---34-:R-:W-:-:S05]  /*222d0*/  IMAD.U32 R0, RZ, RZ, UR36 ;  /* 0x00000024ff007e24 */ /* 0x018fca000f8e00ff */
[----:B------:R-:W-:-:S13]  /*222e0*/  ISETP.NE.AND P0, PT, R0, 0x3, PT ;  /* 0x000000030000780c */ /* 0x000fda0003f05270 */
[----:B------:R-:W-:Y:S05]  /*222f0*/  @!P0 BRA `(.L_x_12581) ;  /* 0x0000000000048947 */ /* 0x000fea0003800000 */
[----:B------:R-:W-:Y:S01]  /*22300*/  BPT.TRAP 0x1 ;  /* 0x000000040000795c */ /* 0x000fe20000300000 */
.L_x_12581:
[----:B------:R-:W-:Y:S01]  /*22310*/  LOP3.LUT R0, R6, 0x1, RZ, 0x3c, !PT ;  /* 0x0000000106007812 */ /* 0x000fe200078e3cff */
[----:B------:R-:W-:Y:S01]  /*22320*/  IMAD R2, R4, 0x8, R18 ;  /* 0x0000000804027824 */ /* 0x000fe200078e0212 */
[----:B------:R-:W-:Y:S02]  /*22330*/  BSSY B0, `(.L_x_12582) ;  /* 0x0000004000007945 */ /* 0x000fe40003800000 */
[----:B------:R-:W-:-:S04]  /*22340*/  SHF.L.U32 R0, R0, 0x1f, RZ ;  /* 0x0000001f00007819 */ /* 0x000fc800000006ff */
[----:B------:R-:W0:Y:S02]  /*22350*/  SYNCS.PHASECHK.TRANS64.TRYWAIT P2, [R2+URZ+0x19c70], R0 ;  /* 0x019c7000020075a7 */ /* 0x000e24000804017f */
[----:B0-----:R-:W-:Y:S05]  /*22360*/  @!P2 BRA `(.L_x_12583) ;  /* 0x000000400068a947 */ /* 0x001fea0003800000 */
.L_x_12706:
[----:B------:R-:W-:Y:S05]  /*22370*/  BSYNC B0 ;  /* 0x0000000000007941 */ /* 0x000fea0003800000 */
.L_x_12582:
[----:B------:R-:W-:-:S05]  /*22380*/  IMAD.U32 R3, RZ, RZ, UR39 ;  /* 0x00000027ff037e24 */ /* 0x000fca000f8e00ff */
[----:B------:R-:W-:-:S13]  /*22390*/  ISETP.NE.AND P2, PT, R3, 0x3, PT ;  /* 0x000000030300780c */ /* 0x000fda0003f45270 */
[----:B------:R-:W-:Y:S05]  /*223a0*/  @!P2 BRA `(.L_x_12584) ;  /* 0x000000000004a947 */ /* 0x000fea0003800000 */
[----:B------:R-:W-:Y:S01]  /*223b0*/  BPT.TRAP 0x1 ;  /* 0x000000040000795c */ /* 0x000fe20000300000 */
.L_x_12584:
[----:B------:R-:W-:Y:S01]  /*223c0*/  SHF.L.U32 R3, R6, 0x1f, RZ ;  /* 0x0000001f06037819 */ /* 0x000fe200000006ff */
[----:B0-----:R-:W-:-:S03]  /*223d0*/  IMAD R0, R4, 0x3000, RZ ;  /* 0x0000300004007824 */ /* 0x001fc600078e02ff */
[----:B------:R-:W0:Y:S02]  /*223e0*/  SYNCS.PHASECHK.TRANS64.TRYWAIT P2, [R2+URZ+0x19c60], R3 ;  /* 0x019c6003020075a7 */ /* 0x000e24000804017f */
[----:B0-----:R-:W-:Y:S05]  /*223f0*/  @!P2 BRA `(.L_x_12585) ;  /* 0x000000400058a947 */ /* 0x001fea0003800000 */
.L_x_12707:
[----:B------:R-:W3:Y:S04]  /*22400*/  LDL R12, [R1+0x4] ;  /* 0x00000400010c7983 */ /* 0x000ee80000100800 */
[----:B------:R-:W4:Y:S01]  /*22410*/  LDL R13, [R1+0x20] ;  /* 0x00002000010d7983 */ /* 0x000f220000100800 */
[----:B0-----:R-:W-:Y:S01]  /*22420*/  LOP3.LUT R3, R0, R28, RZ, 0xfc, !PT ;  /* 0x0000001c00037212 */ /* 0x001fe200078efcff */
[----:B------:R-:W-:Y:S05]  /*22430*/  WARPSYNC.ALL ;  /* 0x0000000000007948 */ /* 0x000fea0003800000 */
[----:B------:R-:W-:-:S05]  /*22440*/  IMAD.IADD R3, R18, 0x1, R3 ;  /* 0x0000000112037824 */ /* 0x000fca00078e0203 */
[----:B------:R-:W0:Y:S02]  /*22450*/  LDSM.16.MT88.4 R4, [R3+0x9000] ;  /* 0x009000000304783b */ /* 0x000e240000004200 */
[C-C-:B0-----:R-:W-:Y:S02]  /*22460*/  PRMT R8, R4.reuse, 0x6420, R5.reuse ;  /* 0x0000642004087816 */ /* 0x141fe40000000005 */
[----:B------:R-:W-:Y:S02]  /*22470*/  PRMT R9, R4, 0x7531, R5 ;  /* 0x0000753104097816 */ /* 0x000fe40000000005 */
[C-C-:B------:R-:W-:Y:S02]  /*22480*/  PRMT R10, R6.reuse, 0x6420, R7.reuse ;  /* 0x00006420060a7816 */ /* 0x140fe40000000007 */
[----:B------:R-:W-:Y:S02]  /*22490*/  PRMT R11, R6, 0x7531, R7 ;  /* 0x00007531060b7816 */ /* 0x000fe40000000007 */
[----:B---3--:R-:W-:-:S05]  /*224a0*/  LOP3.LUT R3, R0, R12, RZ, 0xfc, !PT ;  /* 0x0000000c00037212 */ /* 0x008fca00078efcff */
        /* <DEDUP_REMOVED lines=28> */
[----:B----4-:R-:W-:Y:S02]  /*22670*/  IADD3 R3, R23, R13, R0 ;  /* 0x0000000d17037210 */ /* 0x010fe40007ffe000 */
        /* <DEDUP_REMOVED lines=30> */
.L_x_12586:
[----:B-1----:R1:W-:Y:S01]  /*22860*/  SYNCS.ARRIVE.TRANS64.A1T0 RZ, [R2+URZ+0x19c50], RZ ;  /* 0x019c50ff02ff79a7 */ /* 0x0023e2000810003f */
[----:B------:R-:W-:Y:S06]  /*22870*/  BAR.SYNC.DEFER_BLOCKING 0x2, 0x80 ;  /* 0x0082000000007b1d */ /* 0x000fec0000010000 */
[----:B------:R-:W-:Y:S05]  /*22880*/  @!P0 BRA `(.L_x_12587) ;  /* 0x0000000000048947 */ /* 0x000fea0003800000 */
[----:B------:R-:W-:Y:S01]  /*22890*/  BPT.TRAP 0x1 ;  /* 0x000000040000795c */ /* 0x000fe20000300000 */
.L_x_12587:
[----:B------:R-:W3:Y:S01]  /*228a0*/  LDL R0, [R1+0x1c] ;  /* 0x00001c0001007983 */ /* 0x000ee20000100800 */
[----:B-1----:R-:W-:Y:S02]  /*228b0*/  VIADD R2, R2, 0x19c80 ;  /* 0x00019c8002027836 */ /* 0x002fe40000000000 */
[----:B------:R-:W-:Y:S01]  /*228c0*/  IMAD.MOV.U32 R4, RZ, RZ, R22 ;  /* 0x000000ffff047224 */ /* 0x000fe200078e0016 */
[----:B------:R4:W5:Y:S02]  /*228d0*/  LDL R6, [R1] ;  /* 0x0000000001067983 */ /* 0x0009640000100800 */
[----:B---3--:R-:W-:-:S04]  /*228e0*/  PRMT R2, R0, 0x654, R2 ;  /* 0x0000065400027816 */ /* 0x008fc80000000002 */
[----:B------:R4:W-:Y:S01]  /*228f0*/  SYNCS.ARRIVE.TRANS64.RED.A1T0 RZ, [R2+URZ], RZ ;  /* 0x000000ff02ff79a7 */ /* 0x0009e2000810043f */
[----:B------:R-:W-:Y:S05]  /*22900*/  @P1 BRA `(.L_x_12588) ;  /* 0xffffffec00881947 */ /* 0x000fea000383ffff */
.L_x_12568:
[----:B--2---:R-:W4:Y:S01]  /*22910*/  S2R R0, SR_TID.X ;  /* 0x0000000000007919 */ /* 0x004f220000002100 */
[----:B------:R-:W-:Y:S01]  /*22920*/  BSSY B0, `(.L_x_12589) ;  /* 0x0000012000007945 */ /* 0x000fe20003800000 */
[----:B----4-:R-:W-:Y:S01]  /*22930*/  LOP3.LUT R2, R0, 0x7f, RZ, 0xc0, !PT ;  /* 0x0000007f00027812 */ /* 0x010fe200078ec0ff */
        /* <DEDUP_REMOVED lines=12> */
[----:B0-----:R-:W-:-:S06]  /*22a00*/  LOP3.LUT R5, R5, UR4, RZ, 0xc0, !PT ;  /* 0x0000000405057c12 */ /* 0x001fcc000f8ec0ff */
[----:B------:R-:W0:Y:S01]  /*22a10*/  POPC R5, R5 ;  /* 0x0000000500057309 */ /* 0x000e220000000000 */
[----:B--2---:R-:W0:Y:S02]  /*22a20*/  SHFL.IDX PT, R0, R3, R0, 0x1f ;  /* 0x00001f0003007589 */ /* 0x004e2400000e0000 */
[----:B0-----:R-:W-:-:S07]  /*22a30*/  IADD3 R24, R0, UR38, R5 ;  /* 0x0000002600187c10 */ /* 0x001fce000fffe005 */
.L_x_12590:
[----:B------:R-:W-:Y:S05]  /*22a40*/  BSYNC B0 ;  /* 0x0000000000007941 */ /* 0x000fea0003800000 */
.L_x_12589:
[----:B------:R-:W-:Y:S05]  /*22a50*/  @!P0 BRA `(.L_x_12591) ;  /* 0x0000000000048947 */ /* 0x000fea0003800000 */
[----:B------:R-:W-:Y:S01]  /*22a60*/  BPT.TRAP 0x1 ;  /* 0x000000040000795c */ /* 0x000fe20000300000 */
.L_x_12591:
[----:B------:R-:W2:Y:S01]  /*22a70*/  LDL R0, [R1] ;  /* 0x0000000001007983 */ /* 0x000ea20000100800 */
[----:B------:R-:W-:Y:S01]  /*22a80*/  BSSY B0, `(.L_x_12592) ;  /* 0x0000006000007945 */ /* 0x000fe20003800000 */
[----:B--2---:R-:W-:Y:S01]  /*22a90*/  LOP3.LUT R2, R0, 0x1, RZ, 0x3c, !PT ;  /* 0x0000000100027812 */ /* 0x004fe200078e3cff */
[----:B------:R-:W-:-:S03]  /*22aa0*/  IMAD R0, R22, 0x8, R18 ;  /* 0x0000000816007824 */ /* 0x000fc600078e0212 */
[----:B------:R-:W-:-:S04]  /*22ab0*/  SHF.L.U32 R2, R2, 0x1f, RZ ;  /* 0x0000001f02027819 */ /* 0x000fc800000006ff */
[----:B------:R-:W1:Y:S02]  /*22ac0*/  SYNCS.PHASECHK.TRANS64.TRYWAIT P1, [R0+URZ+0x19c70], R2 ;  /* 0x019c7002000075a7 */ /* 0x000e64000802017f */
[----:B-1----:R-:W-:Y:S05]  /*22ad0*/  @!P1 BRA `(.L_x_12593) ;  /* 0x0000003800b49947 */ /* 0x002fea0003800000 */
.L_x_12708:
[----:B------:R-:W-:Y:S05]  /*22ae0*/  BSYNC B0 ;  /* 0x0000000000007941 */ /* 0x000fea0003800000 */
.L_x_12592:
[----:B0-----:R-:W-:-:S05]  /*22af0*/  IMAD.U32 R3, RZ, RZ, UR39 ;  /* 0x00000027ff037e24 */ /* 0x001fca000f8e00ff */
[----:B------:R-:W-:-:S13]  /*22b00*/  ISETP.NE.AND P1, PT, R3, 0x3, PT ;  /* 0x000000030300780c */ /* 0x000fda0003f25270 */
[----:B------:R-:W-:Y:S05]  /*22b10*/  @!P1 BRA `(.L_x_12594) ;  /* 0x0000000000049947 */ /* 0x000fea0003800000 */
[----:B------:R-:W-:Y:S01]  /*22b20*/  BPT.TRAP 0x1 ;  /* 0x000000040000795c */ /* 0x000fe20000300000 */
.L_x_12594:
[----:B-1----:R-:W2:Y:S02]  /*22b30*/  LDL R2, [R1] ;  /* 0x0000000001027983 */ /* 0x002ea40000100800 */
[----:B--2---:R-:W-:-:S04]  /*22b40*/  SHF.L.U32 R2, R2, 0x1f, RZ ;  /* 0x0000001f02027819 */ /* 0x004fc800000006ff */
[----:B------:R-:W0:Y:S02]  /*22b50*/  SYNCS.PHASECHK.TRANS64.TRYWAIT P1, [R0+URZ+0x19c60], R2 ;  /* 0x019c6002000075a7 */ /* 0x000e24000802017f */
[----:B0-----:R-:W-:Y:S05]  /*22b60*/  @!P1 BRA `(.L_x_12595) ;  /* 0x0000003800a49947 */ /* 0x001fea0003800000 */
.L_x_12709:
[----:B------:R-:W2:Y:S04]  /*22b70*/  LDL R12, [R1+0x4] ;  /* 0x00000400010c7983 */ /* 0x000ea80000100800 */
[----:B------:R-:W3:Y:S01]  /*22b80*/  LDL R13, [R1+0x20] ;  /* 0x00002000010d7983 */ /* 0x000ee20000100800 */
[----:B0-----:R-:W-:Y:S01]  /*22b90*/  IMAD R2, R22, 0x3000, RZ ;  /* 0x0000300016027824 */ /* 0x001fe200078e02ff */
[----:B------:R-:W-:Y:S05]  /*22ba0*/  WARPSYNC.ALL ;  /* 0x0000000000007948 */ /* 0x000fea0003800000 */
[----:B------:R-:W-:-:S05]  /*22bb0*/  LOP3.LUT R3, R2, R28, RZ, 0xfc, !PT ;  /* 0x0000001c02037212 */ /* 0x000fca00078efcff */
[----:B------:R-:W-:-:S05]  /*22bc0*/  IMAD.IADD R3, R18, 0x1, R3 ;  /* 0x0000000112037824 */ /* 0x000fca00078e0203 */
[----:B-----5:R-:W0:Y:S02]  /*22bd0*/  LDSM.16.MT88.4 R4, [R3+0x9000] ;  /* 0x009000000304783b */ /* 0x020e240000004200 */
        /* <DEDUP_REMOVED lines=64> */
.L_x_12596:
[----:B-1----:R1:W-:Y:S01]  /*22fe0*/  SYNCS.ARRIVE.TRANS64.A1T0 RZ, [R0+URZ+0x19c50], RZ ;  /* 0x019c50ff00ff79a7 */ /* 0x0023e2000810003f */
[----:B------:R-:W-:Y:S06]  /*22ff0*/  BAR.SYNC.DEFER_BLOCKING 0x2, 0x80 ;  /* 0x0082000000007b1d */ /* 0x000fec0000010000 */
[----:B------:R-:W-:Y:S05]  /*23000*/  @!P0 BRA `(.L_x_12597) ;  /* 0x0000000000048947 */ /* 0x000fea0003800000 */
[----:B------:R-:W-:Y:S01]  /*23010*/  BPT.TRAP 0x1 ;  /* 0x000000040000795c */ /* 0x000fe20000300000 */
.L_x_12597:
[----:B------:R-:W2:Y:S04]  /*23020*/  LDL R3, [R1+0x1c] ;  /* 0x00001c0001037983 */ /* 0x000ea80000100800 */
[----:B------:R-:W3:Y:S01]  /*23030*/  LDL.LU R2, [R1] ;  /* 0x0000000001027983 */ /* 0x000ee20000300800 */
[----:B-1----:R-:W-:Y:S02]  /*23040*/  VIADD R0, R0, 0x19c80 ;  /* 0x00019c8000007836 */ /* 0x002fe40000000000 */
[----:B------:R-:W-:-:S05]  /*23050*/  VIADD R22, R22, 0x1 ;  /* 0x0000000116167836 */ /* 0x000fca0000000000 */
[----:B------:R-:W-:-:S04]  /*23060*/  ISETP.NE.AND P0, PT, R22, 0x2, PT ;  /* 0x000000021600780c */ /* 0x000fc80003f05270 */
[----:B------:R-:W-:Y:S02]  /*23070*/  SEL R22, R22, RZ, P0 ;  /* 0x000000ff16167207 */ /* 0x000fe40000000000 */
[----:B--2---:R-:W-:-:S04]  /*23080*/  PRMT R0, R3, 0x654, R0 ;  /* 0x0000065403007816 */ /* 0x004fc80000000000 */
[----:B------:R1:W-:Y:S02]  /*23090*/  SYNCS.ARRIVE.TRANS64.RED.A1T0 RZ, [R0+URZ], RZ ;  /* 0x000000ff00ff79a7 */ /* 0x0003e4000810043f */
[----:B-1----:R-:W-:-:S04]  /*230a0*/  SEL R0, RZ, 0x1, P0 ;  /* 0x00000001ff007807 */ /* 0x002fc80000000000 */
[----:B---3--:R-:W-:-:S05]  /*230b0*/  LOP3.LUT R2, R2, R0, RZ, 0x3c, !PT ;  /* 0x0000000002027212 */ /* 0x008fca00078e3cff */
[----:B------:R1:W-:Y:S02]  /*230c0*/  STL [R1], R2 ;  /* 0x0000000201007387 */ /* 0x0003e40000100800 */
.L_x_12538:
        /* <DEDUP_REMOVED lines=12> */
.L_x_12598:
        /* <DEDUP_REMOVED lines=11> */
[----:B------:R1:W3:Y:S02]  /*23240*/  @!P1 LDG.E R6, desc[UR42][R2.64] ;  /* 0x0000002a02069981 */ /* 0x0002e4000c1e1900 */
[----:B-1----:R-:W-:-:S06]  /*23250*/  @!P1 IMAD.WIDE R2, R0, 0x4, R4 ;  /* 0x0000000400029825 */ /* 0x002fcc00078e0204 */
[----:B------:R-:W4:Y:S01]  /*23260*/  @!P1 LDG.E R2, desc[UR42][R2.64] ;  /* 0x0000002a02029981 */ /* 0x000f22000c1e1900 */
[----:B------:R-:W-:Y:S01]  /*23270*/  IMAD.MOV.U32 R5, RZ, RZ, RZ ;  /* 0x000000ffff057224 */ /* 0x000fe200078e00ff */
[C---:B------:R-:W-:Y:S02]  /*23280*/  ISETP.GE.U32.AND P2, PT, R9.reuse, 0x2, PT ;  /* 0x000000020900780c */ /* 0x040fe40003f46070 */
[C---:B------:R-:W-:Y:S01]  /*23290*/  ISETP.GE.U32.AND P3, PT, R9.reuse, 0x4, PT ;  /* 0x000000040900780c */ /* 0x040fe20003f66070 */
[----:B------:R-:W-:Y:S01]  /*232a0*/  SHFL.IDX PT, R0, R24, RZ, 0x1f ;  /* 0x00001fff18007589 */ /* 0x000fe200000e0000 */
[C---:B------:R-:W-:Y:S02]  /*232b0*/  ISETP.GE.U32.AND P4, PT, R9.reuse, 0x8, PT ;  /* 0x000000080900780c */ /* 0x040fe40003f86070 */
[----:B------:R-:W-:Y:S01]  /*232c0*/  ISETP.GE.U32.AND P5, PT, R9, 0x10, PT ;  /* 0x000000100900780c */ /* 0x000fe20003fa6070 */
[----:B--2---:R0:W-:Y:S02]  /*232d0*/  SHFL.IDX PT, R8, R24, 0x1, 0x1f ;  /* 0x00201f0018087f89 */ /* 0x0041e400000e0000 */
[----:B0-----:R-:W-:-:S02]  /*232e0*/  IMAD.MOV.U32 R24, RZ, RZ, RZ ;  /* 0x000000ffff187224 */ /* 0x001fc400078e00ff */
[----:B---3--:R-:W-:Y:S02]  /*232f0*/  @!P1 IMAD.MOV.U32 R5, RZ, RZ, R6 ;  /* 0x000000ffff059224 */ /* 0x008fe400078e0006 */
[----:B------:R-:W-:Y:S02]  /*23300*/  IMAD.MOV.U32 R6, RZ, RZ, RZ ;  /* 0x000000ffff067224 */ /* 0x000fe400078e00ff */
[----:B----4-:R-:W-:Y:S01]  /*23310*/  @!P1 IMAD.MOV.U32 R6, RZ, RZ, R2 ;  /* 0x000000ffff069224 */ /* 0x010fe200078e0002 */
        /* <DEDUP_REMOVED lines=18> */
.L_x_12719:
[----:B------:R-:W-:Y:S02]  /*23440*/  ULDC UR4, c[0x0][0xc38] ;  /* 0x00030e0000047ab9 */ /* 0x000fe40000000800 */
[----:B------:R-:W-:-:S04]  /*23450*/  IMAD.U32 R7, RZ, RZ, UR4 ;  /* 0x00000004ff077e24 */ /* 0x000fc8000f8e00ff */
[----:B-1----:R-:W-:-:S04]  /*23460*/  IMAD R3, R3, R7, RZ ;  /* 0x0000000703037224 */ /* 0x002fc800078e02ff */
[----:B------:R-:W-:-:S05]  /*23470*/  IMAD.IADD R4, R8, 0x1, R3 ;  /* 0x0000000108047824 */ /* 0x000fca00078e0203 */
[----:B------:R-:W-:-:S13]  /*23480*/  ISETP.GT.AND P6, PT, R4, R0, PT ;  /* 0x000000000400720c */ /* 0x000fda0003fc4270 */
[----:B------:R-:W-:Y:S05]  /*23490*/  @P6 BRA `(.L_x_12601) ;  /* 0x0000000000a46947 */ /* 0x000fea0003800000 */
.L_x_12604:
        /* <DEDUP_REMOVED lines=35> */
.L_x_12727:
[----:B------:R-:W-:Y:S02]  /*236d0*/  ULDC UR4, c[0x0][0xc38] ;  /* 0x00030e0000047ab9 */ /* 0x000fe40000000800 */
[----:B------:R-:W-:-:S04]  /*236e0*/  IMAD.U32 R7, RZ, RZ, UR4 ;  /* 0x00000004ff077e24 */ /* 0x000fc8000f8e00ff */
[----:B-1----:R-:W-:-:S04]  /*236f0*/  IMAD R3, R3, R7, RZ ;  /* 0x0000000703037224 */ /* 0x002fc800078e02ff */
[----:B------:R-:W-:-:S05]  /*23700*/  IMAD.IADD R4, R3, 0x1, R4 ;  /* 0x0000000103047824 */ /* 0x000fca00078e0204 */
[----:B------:R-:W-:-:S13]  /*23710*/  ISETP.GT.AND P6, PT, R4, R0, PT ;  /* 0x000000000400720c */ /* 0x000fda0003fc4270 */
[----:B------:R-:W-:Y:S05]  /*23720*/  @!P6 BRA `(.L_x_12604) ;  /* 0xfffffffc005ce947 */ /* 0x000fea000383ffff */
.L_x_12601:
        /* <DEDUP_REMOVED lines=10> */
.L_x_12732:
[----:B------:R-:W-:-:S13]  /*237d0*/  ISETP.NE.AND P0, PT, R3, RZ, PT ;  /* 0x000000ff0300720c */ /* 0x000fda0003f05270 */
[----:B------:R-:W-:Y:S05]  /*237e0*/  @!P0 BRA `(.L_x_12606) ;  /* 0x0000000000148947 */ /* 0x000fea0003800000 */
[----:B------:R-:W-:Y:S01]  /*237f0*/  UMOV UR4, 0xffffffff ;  /* 0xffffffff00047882 */ /* 0x000fe20000000000 */
[----:B-1----:R-:W-:Y:S02]  /*23800*/  VIADD R4, R4, 0xffffffff ;  /* 0xffffffff04047836 */ /* 0x002fe40000000000 */
[----:B------:R-:W-:Y:S05]  /*23810*/  BRA.DIV UR4, `(.L_x_12607) ;  /* 0x0000003a041c7947 */ /* 0x000fea000b800000 */
[----:B0-----:R0:W1:Y:S02]  /*23820*/  SHFL.IDX PT, R2, R2, R4, 0x1f ;  /* 0x00001f0402027589 */ /* 0x00106400000e0000 */
.L_x_12735:
[----:B-1----:R-:W-:-:S07]  /*23830*/  IMAD.MOV.U32 R24, RZ, RZ, R2 ;  /* 0x000000ffff187224 */ /* 0x002fce00078e0002 */
.L_x_12606:
[----:B---3--:R-:W-:Y:S01]  /*23840*/  ISETP.NE.AND P0, PT, R6, 0x1, PT ;  /* 0x000000010600780c */ /* 0x008fe20003f05270 */
[----:B------:R-:W-:-:S04]  /*23850*/  IMAD R24, R24, R7, R8 ;  /* 0x0000000718187224 */ /* 0x000fc800078e0208 */
[----:B------:R-:W-:-:S08]  /*23860*/  IMAD.IADD R0, R0, 0x1, -R24 ;  /* 0x0000000100007824 */ /* 0x000fd000078e0a18 */
[----:B------:R-:W-:Y:S05]  /*23870*/  @!P0 BRA `(.L_x_12608) ;  /* 0x0000000000e08947 */ /* 0x000fea0003800000 */
[----:B012---:R-:W-:-:S04]  /*23880*/  IABS R4, R5 ;  /* 0x0000000500047213 */ /* 0x007fc80000000000 */
        /* <DEDUP_REMOVED lines=55> */
.L_x_12608:
[----:B0-----:R-:W0:Y:S02]  /*23c00*/  LDC.64 R2, c[0x0][0xc90] ;  /* 0x00032400ff027b82 */ /* 0x001e240000000a00 */
[----:B0-----:R-:W-:-:S05]  /*23c10*/  IMAD.WIDE R2, R27, 0x4, R2 ;  /* 0x000000041b027825 */ /* 0x001fca00078e0202 */
[----:B------:R-:W1:Y:S02]  /*23c20*/  LDG.E R6, desc[UR42][R2.64] ;  /* 0x0000002a02067981 */ /* 0x000e64000c1e1900 */
[----:B-12---:R-:W-:-:S05]  /*23c30*/  IMAD R4, R5, R6, RZ ;  /* 0x0000000605047224 */ /* 0x006fca00078e02ff */
        /* <DEDUP_REMOVED lines=55> */
[----:B------:R-:W-:Y:S02]  /*23fb0*/  IMAD R26, R2, R6, R0 ;  /* 0x00000006021a7224 */ /* 0x000fe400078e0200 */
[----:B------:R-:W-:-:S07]  /*23fc0*/  IMAD.MOV.U32 R0, RZ, RZ, R2 ;  /* 0x000000ffff007224 */ /* 0x000fce00078e0002 */
.L_x_12609:
[----:B------:R-:W-:-:S05]  /*23fd0*/  LOP3.LUT R0, RZ, R0, RZ, 0x33, !PT ;  /* 0x00000000ff007212 */ /* 0x000fca00078e33ff */
[----:B------:R-:W-:Y:S01]  /*23fe0*/  IMAD.IADD R25, R5, 0x1, R0 ;  /* 0x0000000105197824 */ /* 0x000fe200078e0200 */
[----:B------:R-:W-:Y:S06]  /*23ff0*/  BRA `(.L_x_12610) ;  /* 0x00000000001c7947 */ /* 0x000fec0003800000 */
.L_x_12602:
[----:B------:R-:W-:Y:S01]  /*24000*/  UMOV UR4, URZ ;  /* 0x0000003f00047c82 */ /* 0x000fe20008000000 */
[----:B------:R-:W-:Y:S01]  /*24010*/  UMOV UR5, URZ ;  /* 0x0000003f00057c82 */ /* 0x000fe20008000000 */
[----:B------:R-:W-:Y:S01]  /*24020*/  ULDC UR6, c[0x0][0xc3c] ;  /* 0x00030f0000067ab9 */ /* 0x000fe20000000800 */
[----:B------:R-:W-:Y:S02]  /*24030*/  IMAD.MOV.U32 R24, RZ, RZ, R0 ;  /* 0x000000ffff187224 */ /* 0x000fe400078e0000 */
[----:B------:R-:W-:Y:S02]  /*24040*/  IMAD.U32 R25, RZ, RZ, UR4 ;  /* 0x00000004ff197e24 */ /* 0x000fe4000f8e00ff */
[----:B------:R-:W-:Y:S02]  /*24050*/  IMAD.U32 R26, RZ, RZ, UR5 ;  /* 0x00000005ff1a7e24 */ /* 0x000fe4000f8e00ff */
[----:B------:R-:W-:-:S07]  /*24060*/  IMAD.U32 R27, RZ, RZ, UR6 ;  /* 0x00000006ff1b7e24 */ /* 0x000fce000f8e00ff */
.L_x_12610:
        /* <DEDUP_REMOVED lines=12> */
.L_x_12599:
[----:B------:R-:W-:Y:S02]  /*24130*/  ULDC UR4, c[0x0][0xc3c] ;  /* 0x00030f0000047ab9 */ /* 0x000fe40000000800 */
[----:B----4-:R-:W-:-:S13]  /*24140*/  ISETP.GE.AND P0, PT, R27, UR4, PT ;  /* 0x000000041b007c0c */ /* 0x010fda000bf06270 */
[----:B------:R-:W-:Y:S05]  /*24150*/  @!P0 BRA `(.L_x_12611) ;  /* 0xffffff8c00948947 */ /* 0x000fea000383ffff */
[----:B------:R-:W-:Y:S05]  /*24160*/  BSYNC B7 ;  /* 0x0000000000077941 */ /* 0x000fea0003800000 */
.L_x_12473:
[----:B0--3--:R-:W3:Y:S01]  /*24170*/  LDL.LU R0, [R1+0x50] ;  /* 0x0000500001007983 */ /* 0x009ee20000300800 */
[----:B------:R-:W-:Y:S01]  /*24180*/  BSSY B0, `(.L_x_12612) ;  /* 0x000000b000007945 */ /* 0x000fe20003800000 */
[----:B------:R-:W0:Y:S01]  /*24190*/  S2R R5, SR_CgaCtaId ;  /* 0x0000000000057919 */ /* 0x000e220000008800 */
[----:B---3--:R-:W-:-:S05]  /*241a0*/  VIADD R0, R0, 0x1 ;  /* 0x0000000100007836 */ /* 0x008fca0000000000 */
        /* <DEDUP_REMOVED lines=8> */
.L_x_12736:
[----:B------:R-:W-:Y:S05]  /*24230*/  BSYNC B0 ;  /* 0x0000000000007941 */ /* 0x000fea0003800000 */
.L_x_12612:
[----:B------:R-:W-:-:S03]  /*24240*/  UMOV UR4, 0xffffffff ;  /* 0xffffffff00047882 */ /* 0x000fc60000000000 */
[----:B------:R-:W-:Y:S05]  /*24250*/  BRA.DIV UR4, `(.L_x_12614) ;  /* 0x0000002e04cc7947 */ /* 0x000fea000b800000 */
[----:B0-----:R-:W0:Y:S02]  /*24260*/  S2R R0, SR_TID.X ;  /* 0x0000000000007919 */ /* 0x001e240000002100 */
[----:B0-----:R-:W-:-:S04]  /*24270*/  SHF.R.U32.HI R0, RZ, 0x5, R0 ;  /* 0x00000005ff007819 */ /* 0x001fc80000011600 */
[----:B------:R-:W-:-:S05]  /*24280*/  LOP3.LUT R0, R0, 0x3, RZ, 0xc0, !PT ;  /* 0x0000000300007812 */ /* 0x000fca00078ec0ff */
[----:B------:R0:W1:Y:S02]  /*24290*/  SHFL.IDX PT, R14, R0, RZ, 0x1f ;  /* 0x00001fff000e7589 */ /* 0x00006400000e0000 */
.L_x_12739:
[----:B-1----:R-:W-:-:S13]  /*242a0*/  ISETP.NE.AND P0, PT, R14, RZ, PT ;  /* 0x000000ff0e00720c */ /* 0x002fda0003f05270 */
[----:B------:R-:W-:Y:S05]  /*242b0*/  @P0 BRA `(.L_x_12258) ;  /* 0x0000000000b00947 */ /* 0x000fea0003800000 */
[----:B------:R-:W-:-:S03]  /*242c0*/  UMOV UR4, 0xffffffff ;  /* 0xffffffff00047882 */ /* 0x000fc60000000000 */
[----:B------:R-:W-:Y:S05]  /*242d0*/  BRA.DIV UR4, `(.L_x_12615) ;  /* 0x0000002e04e07947 */ /* 0x000fea000b800000 */
[----:B------:R-:W-:-:S13]  /*242e0*/  ELECT P6, URZ, PT ;  /* 0x00000000003f782f */ /* 0x000fda00038c0000 */
.L_x_12742:
[----:B------:R-:W-:Y:S05]  /*242f0*/  @!P6 BRA `(.L_x_12258) ;  /* 0x0000000000a0e947 */ /* 0x000fea0003800000 */
[----:B------:R-:W-:-:S06]  /*24300*/  ULOP3.LUT UR4, UR37, 0x2, URZ, 0xfc, !UPT ;  /* 0x0000000225047892 */ /* 0x000fcc000f8efc3f */
[----:B0-----:R-:W-:-:S05]  /*24310*/  IMAD.U32 R0, RZ, RZ, UR4 ;  /* 0x00000004ff007e24 */ /* 0x001fca000f8e00ff */
[----:B------:R-:W-:-:S13]  /*24320*/  ISETP.NE.AND P0, PT, R0, 0x3, PT ;  /* 0x000000030000780c */ /* 0x000fda0003f05270 */
[----:B------:R-:W-:Y:S05]  /*24330*/  @!P0 BRA `(.L_x_12616) ;  /* 0x0000000000048947 */ /* 0x000fea0003800000 */
[----:B------:R-:W-:Y:S01]  /*24340*/  BPT.TRAP 0x1 ;  /* 0x000000040000795c */ /* 0x000fe20000300000 */
.L_x_12616:
[----:B------:R-:W3:Y:S01]  /*24350*/  LDL R0, [R1] ;  /* 0x0000000001007983 */ /* 0x000ee20000100800 */
[C---:B------:R-:W-:Y:S02]  /*24360*/  IMAD R3, R22.reuse, 0x8, R5 ;  /* 0x0000000816037824 */ /* 0x040fe400078e0205 */
[----:B------:R-:W-:-:S05]  /*24370*/  VIADD R22, R22, 0x1 ;  /* 0x0000000116167836 */ /* 0x000fca0000000000 */
[----:B------:R-:W-:Y:S02]  /*24380*/  ISETP.NE.AND P2, PT, R22, 0x2, PT ;  /* 0x000000021600780c */ /* 0x000fe40003f45270 */
[----:B---3--:R-:W-:Y:S02]  /*24390*/  SHF.L.U32 R2, R0, 0x1f, RZ ;  /* 0x0000001f00027819 */ /* 0x008fe400000006ff */
[----:B------:R-:W-:Y:S02]  /*243a0*/  SEL R0, RZ, 0x1, P2 ;  /* 0x00000001ff007807 */ /* 0x000fe40001000000 */
[----:B------:R-:W0:Y:S02]  /*243b0*/  SYNCS.PHASECHK.TRANS64.TRYWAIT P1, [R3+URZ+0x19c40], R2 ;  /* 0x019c4002030075a7 */ /* 0x000e24000802017f */
[----:B0-----:R-:W-:Y:S05]  /*243c0*/  @!P1 BRA `(.L_x_12617) ;  /* 0x0000002c00c49947 */ /* 0x001fea0003800000 */
.L_x_12743:
[----:B------:R-:W3:Y:S01]  /*243d0*/  LDL.LU R4, [R1] ;  /* 0x0000000001047983 */ /* 0x000ee20000300800 */
[----:B------:R-:W-:Y:S02]  /*243e0*/  SEL R22, R22, RZ, P2 ;  /* 0x000000ff16167207 */ /* 0x000fe40001000000 */
[----:B---3--:R-:W-:Y:S01]  /*243f0*/  LOP3.LUT R0, R4, R0, RZ, 0x3c, !PT ;  /* 0x0000000004007212 */ /* 0x008fe200078e3cff */
[----:B------:R-:W-:Y:S06]  /*24400*/  @!P0 BRA `(.L_x_12618) ;  /* 0x0000000000048947 */ /* 0x000fec0003800000 */
[----:B------:R-:W-:Y:S01]  /*24410*/  BPT.TRAP 0x1 ;  /* 0x000000040000795c */ /* 0x000fe20000300000 */
.L_x_12618:
[----:B------:R-:W-:Y:S01]  /*24420*/  IMAD R5, R22, 0x8, R5 ;  /* 0x0000000816057824 */ /* 0x000fe200078e0205 */
[----:B------:R-:W-:-:S04]  /*24430*/  SHF.L.U32 R0, R0, 0x1f, RZ ;  /* 0x0000001f00007819 */ /* 0x000fc800000006ff */
[----:B------:R-:W1:Y:S02]  /*24440*/  SYNCS.PHASECHK.TRANS64.TRYWAIT P1, [R5+URZ+0x19c40], R0 ;  /* 0x019c4000050075a7 */ /* 0x000e64000802017f */
[----:B-1----:R-:W-:Y:S05]  /*24450*/  @!P1 BRA `(.L_x_12619) ;  /* 0x0000002c00b49947 */ /* 0x002fea0003800000 */
.L_x_12744:
[----:B------:R-:W-:Y:S05]  /*24460*/  @!P0 BRA `(.L_x_12620) ;  /* 0x0000000000048947 */ /* 0x000fea0003800000 */
[----:B------:R-:W-:Y:S01]  /*24470*/  BPT.TRAP 0x1 ;  /* 0x000000040000795c */ /* 0x000fe20000300000 */
.L_x_12620:
[----:B------:R-:W3:Y:S02]  /*24480*/  SYNCS.PHASECHK.TRANS64.TRYWAIT P1, [R3+URZ+0x19c60], R2 ;  /* 0x019c6002030075a7 */ /* 0x000ee4000802017f */
[----:B---3--:R-:W-:Y:S05]  /*24490*/  @!P1 BRA `(.L_x_12621) ;  /* 0x0000002c00b89947 */ /* 0x008fea0003800000 */
.L_x_12745:
[----:B------:R-:W-:Y:S05]  /*244a0*/  @!P0 BRA `(.L_x_12622) ;  /* 0x0000000000048947 */ /* 0x000fea0003800000 */
[----:B------:R-:W-:Y:S01]  /*244b0*/  BPT.TRAP 0x1 ;  /* 0x000000040000795c */ /* 0x000fe20000300000 */
.L_x_12622:
[----:B------:R-:W4:Y:S02]  /*244c0*/  SYNCS.PHASECHK.TRANS64.TRYWAIT P1, [R5+URZ+0x19c60], R0 ;  /* 0x019c6000050075a7 */ /* 0x000f24000802017f */
[----:B----4-:R-:W-:Y:S05]  /*244d0*/  @!P1 BRA `(.L_x_12623) ;  /* 0x0000002c00bc9947 */ /* 0x010fea0003800000 */
.L_x_12746:
[----:B------:R-:W-:Y:S05]  /*244e0*/  @!P0 BRA `(.L_x_12624) ;  /* 0x0000000000048947 */ /* 0x000fea0003800000 */
[----:B------:R-:W-:Y:S01]  /*244f0*/  BPT.TRAP 0x1 ;  /* 0x000000040000795c */ /* 0x000fe20000300000 */
.L_x_12624:
[----:B------:R-:W5:Y:S02]  /*24500*/  SYNCS.PHASECHK.TRANS64.TRYWAIT P1, [R3+URZ+0x19c80], R2 ;  /* 0x019c8002030075a7 */ /* 0x000f64000802017f */
[----:B-----5:R-:W-:Y:S05]  /*24510*/  @!P1 BRA `(.L_x_12625) ;  /* 0x0000002c00c09947 */ /* 0x020fea0003800000 */
.L_x_12747:
[----:B------:R-:W-:Y:S05]  /*24520*/  @!P0 BRA `(.L_x_12626) ;  /* 0x0000000000048947 */ /* 0x000fea0003800000 */
[----:B------:R-:W-:Y:S01]  /*24530*/  BPT.TRAP 0x1 ;  /* 0x000000040000795c */ /* 0x000fe20000300000 */
.L_x_12626:
[----:B------:R0:W0:Y:S02]  /*24540*/  SYNCS.PHASECHK.TRANS64.TRYWAIT P0, [R5+URZ+0x19c80], R0 ;  /* 0x019c8000050075a7 */ /* 0x000024000800017f */
[----:B0-----:R-:W-:Y:S05]  /*24550*/  @!P0 NANOSLEEP.SYNCS 0x989680 ;  /* 0x009896800000895d */ /* 0x001fea0003900000 */
[----:B------:R-:W0:Y:S02]  /*24560*/  @!P0 SYNCS.PHASECHK.TRANS64 P0, [R5+URZ+0x19c80], R0 ;  /* 0x019c8000050085a7 */ /* 0x000e24000800007f */
[----:B0-----:R-:W-:Y:S05]  /*24570*/  @!P0 BRA `(.L_x_12626) ;  /* 0xfffffffc00f08947 */ /* 0x001fea000383ffff */
.L_x_12258:
[----:B------:R-:W-:Y:S05]  /*24580*/  BSYNC B8 ;  /* 0x0000000000087941 */ /* 0x000fea0003800000 */
.L_x_12255:
[----:B------:R-:W-:Y:S05]  /*24590*/  EXIT ;  /* 0x000000000000794d */ /* 0x000fea0003800000 */
.L_x_12284:
[----:B-1----:R1:W2:Y:S02]  /*245a0*/  SYNCS.PHASECHK.TRANS64.TRYWAIT P6, [R68+URZ+0x19c90], R74 ;  /* 0x019c904a440075a7 */ /* 0x0022a400080c017f */
[----:B--2---:R-:W-:Y:S05]  /*245b0*/  @!P6 NANOSLEEP.SYNCS 0x989680 ;  /* 0x009896800000e95d */ /* 0x004fea0003900000 */
[----:B------:R-:W2:Y:S02]  /*245c0*/  @!P6 SYNCS.PHASECHK.TRANS64 P6, [R68+URZ+0x19c90], R74 ;  /* 0x019c904a4400e5a7 */ /* 0x000ea400080c007f */
[----:B--2---:R-:W-:Y:S05]  /*245d0*/  @!P6 BRA `(.L_x_12284) ;  /* 0xfffffffc00f0e947 */ /* 0x004fea000383ffff */
[----:B------:R-:W-:Y:S05]  /*245e0*/  BRA `(.L_x_12627) ;  /* 0xfffffde800747947 */ /* 0x000fea000383ffff */
.L_x_12285:
        /* <DEDUP_REMOVED lines=8> */
.L_x_12629:
[----:B------:R-:W-:Y:S05]  /*24670*/  BSYNC B1 ;  /* 0x0000000000017941 */ /* 0x000fea0003800000 */
.L_x_12628:
        /* <DEDUP_REMOVED lines=8> */
.L_x_12630:
[----:B------:R-:W-:Y:S05]  /*24700*/  BRA `(.L_x_12631) ;  /* 0xfffffde800407947 */ /* 0x000fea000383ffff */
.L_x_12301:
[----:B-1----:R1:W2:Y:S02]  /*24710*/  SYNCS.PHASECHK.TRANS64.TRYWAIT P6, [R68+URZ+0x19c90], R74 ;  /* 0x019c904a440075a7 */ /* 0x0022a400080c017f */
[----:B--2---:R-:W-:Y:S05]  /*24720*/  @!P6 NANOSLEEP.SYNCS 0x989680 ;  /* 0x009896800000e95d */ /* 0x004fea0003900000 */
[----:B------:R-:W2:Y:S02]  /*24730*/  @!P6 SYNCS.PHASECHK.TRANS64 P6, [R68+URZ+0x19c90], R74 ;  /* 0x019c904a4400e5a7 */ /* 0x000ea400080c007f */
[----:B--2---:R-:W-:Y:S05]  /*24740*/  @!P6 BRA `(.L_x_12301) ;  /* 0xfffffffc00f0e947 */ /* 0x004fea000383ffff */
[----:B------:R-:W-:Y:S05]  /*24750*/  BRA `(.L_x_12632) ;  /* 0xfffffe0000987947 */ /* 0x000fea000383ffff */
.L_x_12302:
        /* <DEDUP_REMOVED lines=8> */
.L_x_12634:
[----:B------:R-:W-:Y:S05]  /*247e0*/  BSYNC B1 ;  /* 0x0000000000017941 */ /* 0x000fea0003800000 */
.L_x_12633:
        /* <DEDUP_REMOVED lines=8> */
.L_x_12635:
[----:B------:R-:W-:Y:S01]  /*24870*/  IMAD.MOV.U32 R77, RZ, RZ, R14 ;  /* 0x000000ffff4d7224 */ /* 0x000fe200078e000e */
[----:B------:R-:W-:Y:S06]  /*24880*/  BRA `(.L_x_12636) ;  /* 0xfffffe0000607947 */ /* 0x000fec000383ffff */
.L_x_12311:
[----:B0-----:R0:W1:Y:S02]  /*24890*/  SYNCS.PHASECHK.TRANS64.TRYWAIT P5, [R68+URZ+0x19c90], R74 ;  /* 0x019c904a440075a7 */ /* 0x00106400080a017f */
[----:B-1----:R-:W-:Y:S05]  /*248a0*/  @!P5 NANOSLEEP.SYNCS 0x989680 ;  /* 0x009896800000d95d */ /* 0x002fea0003900000 */
[----:B------:R-:W1:Y:S02]  /*248b0*/  @!P5 SYNCS.PHASECHK.TRANS64 P5, [R68+URZ+0x19c90], R74 ;  /* 0x019c904a4400d5a7 */ /* 0x000e6400080a007f */
[----:B-1----:R-:W-:Y:S05]  /*248c0*/  @!P5 BRA `(.L_x_12311) ;  /* 0xfffffffc00f0d947 */ /* 0x002fea000383ffff */
[----:B------:R-:W-:Y:S05]  /*248d0*/  BRA `(.L_x_12637) ;  /* 0xfffffe2000607947 */ /* 0x000fea000383ffff */
.L_x_12312:
[----:B------:R-:W-:Y:S01]  /*248e0*/  BSSY B1, `(.L_x_12638) ;  /* 0x0000007000017945 */ /* 0x000fe20003800000 */
[----:B------:R-:W-:Y:S02]  /*248f0*/  IMAD.MOV.U32 R12, RZ, RZ, RZ ;  /* 0x000000ffff0c7224 */ /* 0x000fe400078e00ff */
[----:B------:R-:W-:Y:S02]  /*24900*/  IMAD.MOV.U32 R11, RZ, RZ, 0x1e1f ;  /* 0x00001e1fff0b7424 */ /* 0x000fe400078e00ff */
[----:B------:R-:W-:-:S07]  /*24910*/  IMAD.MOV.U32 R15, RZ, RZ, -0x1 ;  /* 0xffffffffff0f7424 */ /* 0x000fce00078e00ff */
[----:B0-----:R-:W-:Y:S05]  /*24920*/  WARPSYNC.COLLECTIVE R15, `(.L_x_12639) ;  /* 0x000000000f087348 */ /* 0x001fea0003c00000 */
[----:B------:R1:W2:Y:S02]  /*24930*/  SHFL.IDX P6, R14, R13, R12, R11 ;  /* 0x0000000c0d0e7389 */ /* 0x0002a400000c000b */
[----:B012---:R-:W-:Y:S01]  /*24940*/  ENDCOLLECTIVE ;  /* 0x000000000000791b */ /* 0x007fe20003800000 */
.L_x_12639:
[----:B------:R-:W-:Y:S05]  /*24950*/  BSYNC B1 ;  /* 0x0000000000017941 */ /* 0x000fea0003800000 */
.L_x_12638:
        /* <DEDUP_REMOVED lines=8> */
.L_x_12640:
[----:B------:R-:W-:Y:S05]  /*249e0*/  BRA `(.L_x_12641) ;  /* 0xfffffe2000907947 */ /* 0x000fea000383ffff */
.L_x_12316:
[----:B0-----:R0:W2:Y:S02]  /*249f0*/  SYNCS.PHASECHK.TRANS64.TRYWAIT P0, [R68+URZ+0x19cb0], R74 ;  /* 0x019cb04a440075a7 */ /* 0x0010a4000800017f */
[----:B--2---:R-:W-:Y:S05]  /*24a00*/  @!P0 NANOSLEEP.SYNCS 0x989680 ;  /* 0x009896800000895d */ /* 0x004fea0003900000 */
[----:B------:R-:W2:Y:S02]  /*24a10*/  @!P0 SYNCS.PHASECHK.TRANS64 P0, [R68+URZ+0x19cb0], R74 ;  /* 0x019cb04a440085a7 */ /* 0x000ea4000800007f */
[----:B--2---:R-:W-:Y:S05]  /*24a20*/  @!P0 BRA `(.L_x_12316) ;  /* 0xfffffffc00f08947 */ /* 0x004fea000383ffff */
[----:B------:R-:W-:Y:S05]  /*24a30*/  BRA `(.L_x_12642) ;  /* 0xfffffe2400247947 */ /* 0x000fea000383ffff */
.L_x_12344:
[----:B------:R-:W-:Y:S01]  /*24a40*/  BSSY B1, `(.L_x_12643) ;  /* 0x0000007000017945 */ /* 0x000fe20003800000 */
[----:B------:R-:W-:Y:S02]  /*24a50*/  IMAD.MOV.U32 R12, RZ, RZ, RZ ;  /* 0x000000ffff0c7224 */ /* 0x000fe400078e00ff */
[----:B------:R-:W-:Y:S02]  /*24a60*/  IMAD.MOV.U32 R11, RZ, RZ, 0x1e1f ;  /* 0x00001e1fff0b7424 */ /* 0x000fe400078e00ff */
[----:B------:R-:W-:-:S07]  /*24a70*/  IMAD.MOV.U32 R15, RZ, RZ, -0x1 ;  /* 0xffffffffff0f7424 */ /* 0x000fce00078e00ff */
[----:B------:R-:W-:Y:S05]  /*24a80*/  WARPSYNC.COLLECTIVE R15, `(.L_x_12644) ;  /* 0x000000000f087348 */ /* 0x000fea0003c00000 */
[----:B------:R0:W1:Y:S02]  /*24a90*/  SHFL.IDX P6, R14, R13, R12, R11 ;  /* 0x0000000c0d0e7389 */ /* 0x00006400000c000b */
[----:B01----:R-:W-:Y:S01]  /*24aa0*/  ENDCOLLECTIVE ;  /* 0x000000000000791b */ /* 0x003fe20003800000 */
.L_x_12644:
[----:B------:R-:W-:Y:S05]  /*24ab0*/  BSYNC B1 ;  /* 0x0000000000017941 */ /* 0x000fea0003800000 */
.L_x_12643:
        /* <DEDUP_REMOVED lines=8> */
.L_x_12645:
[----:B------:R-:W-:Y:S02]  /*24b40*/  IMAD.MOV.U32 R13, RZ, RZ, R4 ;  /* 0x000000ffff0d7224 */ /* 0x000fe400078e0004 */
[----:B------:R-:W-:-:S07]  /*24b50*/  IMAD.MOV.U32 R3, RZ, RZ, R14 ;  /* 0x000000ffff037224 */ /* 0x000fce00078e000e */
[----:B------:R-:W-:Y:S05]  /*24b60*/  WARPSYNC.COLLECTIVE R15, `(.L_x_12646) ;  /* 0x000000000f087348 */ /* 0x000fea0003c00000 */
[----:B------:R0:W1:Y:S02]  /*24b70*/  SHFL.IDX P6, R14, R13, R12, R11 ;  /* 0x0000000c0d0e7389 */ /* 0x00006400000c000b */
[----:B01----:R-:W-:Y:S01]  /*24b80*/  ENDCOLLECTIVE ;  /* 0x000000000000791b */ /* 0x003fe20003800000 */
.L_x_12646:
[----:B------:R-:W-:Y:S02]  /*24b90*/  IMAD.MOV.U32 R13, RZ, RZ, R5 ;  /* 0x000000ffff0d7224 */ /* 0x000fe400078e0005 */
[----:B------:R-:W-:-:S07]  /*24ba0*/  IMAD.MOV.U32 R4, RZ, RZ, R14 ;  /* 0x000000ffff047224 */ /* 0x000fce00078e000e */
[----:B------:R-:W-:Y:S05]  /*24bb0*/  WARPSYNC.COLLECTIVE R15, `(.L_x_12647) ;  /* 0x000000000f087348 */ /* 0x000fea0003c00000 */
[----:B------:R0:W1:Y:S02]  /*24bc0*/  SHFL.IDX P6, R14, R13, R12, R11 ;  /* 0x0000000c0d0e7389 */ /* 0x00006400000c000b */
[----:B01----:R-:W-:Y:S01]  /*24bd0*/  ENDCOLLECTIVE ;  /* 0x000000000000791b */ /* 0x003fe20003800000 */
.L_x_12647:
[----:B------:R-:W-:Y:S01]  /*24be0*/  IMAD.MOV.U32 R5, RZ, RZ, R14 ;  /* 0x000000ffff057224 */ /* 0x000fe200078e000e */
[----:B------:R-:W-:Y:S06]  /*24bf0*/  BRA `(.L_x_12648) ;  /* 0xfffffe3800847947 */ /* 0x000fec000383ffff */
.L_x_12348:
[----:B-1----:R1:W2:Y:S02]  /*24c00*/  SYNCS.PHASECHK.TRANS64.TRYWAIT P0, [R16+URZ+0x19c00], R39 ;  /* 0x019c0027100075a7 */ /* 0x0022a4000800017f */
[----:B--2---:R-:W-:Y:S05]  /*24c10*/  @!P0 NANOSLEEP.SYNCS 0x989680 ;  /* 0x009896800000895d */ /* 0x004fea0003900000 */
[----:B------:R-:W2:Y:S02]  /*24c20*/  @!P0 SYNCS.PHASECHK.TRANS64 P0, [R16+URZ+0x19c00], R39 ;  /* 0x019c0027100085a7 */ /* 0x000ea4000800007f */
[----:B--2---:R-:W-:Y:S05]  /*24c30*/  @!P0 BRA `(.L_x_12348) ;  /* 0xfffffffc00f08947 */ /* 0x004fea000383ffff */
[----:B------:R-:W-:Y:S05]  /*24c40*/  BRA `(.L_x_12649) ;  /* 0xfffffe3c00547947 */ /* 0x000fea000383ffff */
.L_x_12354:
[----:B------:R-:W-:Y:S01]  /*24c50*/  BSSY B1, `(.L_x_12650) ;  /* 0x0000007000017945 */ /* 0x000fe20003800000 */
[----:B------:R-:W-:Y:S02]  /*24c60*/  IMAD.MOV.U32 R12, RZ, RZ, RZ ;  /* 0x000000ffff0c7224 */ /* 0x000fe400078e00ff */
[----:B------:R-:W-:Y:S02]  /*24c70*/  IMAD.MOV.U32 R11, RZ, RZ, 0x1e1f ;  /* 0x00001e1fff0b7424 */ /* 0x000fe400078e00ff */
[----:B------:R-:W-:-:S07]  /*24c80*/  IMAD.MOV.U32 R15, RZ, RZ, -0x1 ;  /* 0xffffffffff0f7424 */ /* 0x000fce00078e00ff */
[----:B------:R-:W-:Y:S05]  /*24c90*/  WARPSYNC.COLLECTIVE R15, `(.L_x_12651) ;  /* 0x000000000f087348 */ /* 0x000fea0003c00000 */
[----:B------:R0:W1:Y:S02]  /*24ca0*/  SHFL.IDX P6, R14, R13, R12, R11 ;  /* 0x0000000c0d0e7389 */ /* 0x00006400000c000b */
[----:B01----:R-:W-:Y:S01]  /*24cb0*/  ENDCOLLECTIVE ;  /* 0x000000000000791b */ /* 0x003fe20003800000 */
.L_x_12651:
[----:B------:R-:W-:Y:S05]  /*24cc0*/  BSYNC B1 ;  /* 0x0000000000017941 */ /* 0x000fea0003800000 */
.L_x_12650:
        /* <DEDUP_REMOVED lines=8> */
.L_x_12652:
[----:B------:R-:W-:Y:S02]  /*24d50*/  IMAD.MOV.U32 R13, RZ, RZ, R20 ;  /* 0x000000ffff0d7224 */ /* 0x000fe400078e0014 */
[----:B------:R-:W-:-:S07]  /*24d60*/  IMAD.MOV.U32 R3, RZ, RZ, R14 ;  /* 0x000000ffff037224 */ /* 0x000fce00078e000e */
[----:B------:R-:W-:Y:S05]  /*24d70*/  WARPSYNC.COLLECTIVE R15, `(.L_x_12653) ;  /* 0x000000000f087348 */ /* 0x000fea0003c00000 */
[----:B------:R0:W1:Y:S02]  /*24d80*/  SHFL.IDX P6, R14, R13, R12, R11 ;  /* 0x0000000c0d0e7389 */ /* 0x00006400000c000b */
[----:B01----:R-:W-:Y:S01]  /*24d90*/  ENDCOLLECTIVE ;  /* 0x000000000000791b */ /* 0x003fe20003800000 */
.L_x_12653:
[----:B------:R-:W-:Y:S02]  /*24da0*/  IMAD.MOV.U32 R13, RZ, RZ, R21 ;  /* 0x000000ffff0d7224 */ /* 0x000fe400078e0015 */
[----:B------:R-:W-:-:S07]  /*24db0*/  IMAD.MOV.U32 R20, RZ, RZ, R14 ;  /* 0x000000ffff147224 */ /* 0x000fce00078e000e */
[----:B------:R-:W-:Y:S05]  /*24dc0*/  WARPSYNC.COLLECTIVE R15, `(.L_x_12654) ;  /* 0x000000000f087348 */ /* 0x000fea0003c00000 */
[----:B------:R0:W1:Y:S02]  /*24dd0*/  SHFL.IDX P6, R14, R13, R12, R11 ;  /* 0x0000000c0d0e7389 */ /* 0x00006400000c000b */
[----:B01----:R-:W-:Y:S01]  /*24de0*/  ENDCOLLECTIVE ;  /* 0x000000000000791b */ /* 0x003fe20003800000 */
.L_x_12654:
[----:B------:R-:W-:Y:S01]  /*24df0*/  IMAD.MOV.U32 R21, RZ, RZ, R14 ;  /* 0x000000ffff157224 */ /* 0x000fe200078e000e */
[----:B------:R-:W-:Y:S06]  /*24e00*/  BRA `(.L_x_12655) ;  /* 0xfffffe5400407947 */ /* 0x000fec000383ffff */
.L_x_12358:
[----:B-1----:R1:W2:Y:S02]  /*24e10*/  SYNCS.PHASECHK.TRANS64.TRYWAIT P0, [R16+URZ+0x19c00], R39 ;  /* 0x019c0027100075a7 */ /* 0x0022a4000800017f */
[----:B--2---:R-:W-:Y:S05]  /*24e20*/  @!P0 NANOSLEEP.SYNCS 0x989680 ;  /* 0x009896800000895d */ /* 0x004fea0003900000 */
[----:B------:R-:W2:Y:S02]  /*24e30*/  @!P0 SYNCS.PHASECHK.TRANS64 P0, [R16+URZ+0x19c00], R39 ;  /* 0x019c0027100085a7 */ /* 0x000ea4000800007f */
[----:B--2---:R-:W-:Y:S05]  /*24e40*/  @!P0 BRA `(.L_x_12358) ;  /* 0xfffffffc00f08947 */ /* 0x004fea000383ffff */
[----:B------:R-:W-:Y:S05]  /*24e50*/  BRA `(.L_x_12656) ;  /* 0xfffffe5800107947 */ /* 0x000fea000383ffff */
.L_x_12364:
[----:B-1----:R1:W0:Y:S02]  /*24e60*/  SYNCS.PHASECHK.TRANS64.TRYWAIT P1, [R14+URZ+0x19c30], R3 ;  /* 0x019c30030e0075a7 */ /* 0x002224000802017f */
[----:B0-----:R-:W-:Y:S05]  /*24e70*/  @!P1 NANOSLEEP.SYNCS 0x989680 ;  /* 0x009896800000995d */ /* 0x001fea0003900000 */
[----:B------:R-:W0:Y:S02]  /*24e80*/  @!P1 SYNCS.PHASECHK.TRANS64 P1, [R14+URZ+0x19c30], R3 ;  /* 0x019c30030e0095a7 */ /* 0x000e24000802007f */
[----:B0-----:R-:W-:Y:S05]  /*24e90*/  @!P1 BRA `(.L_x_12364) ;  /* 0xfffffffc00f09947 */ /* 0x001fea000383ffff */
[----:B------:R-:W-:Y:S05]  /*24ea0*/  BRA `(.L_x_12363) ;  /* 0xfffffe78007c7947 */ /* 0x000fea000383ffff */
.L_x_12385:
[----:B-1----:R1:W2:Y:S02]  /*24eb0*/  SYNCS.PHASECHK.TRANS64.TRYWAIT P1, [R7+URZ+0x19c30], R12 ;  /* 0x019c300c070075a7 */ /* 0x0022a4000802017f */
[----:B--2---:R-:W-:Y:S05]  /*24ec0*/  @!P1 NANOSLEEP.SYNCS 0x989680 ;  /* 0x009896800000995d */ /* 0x004fea0003900000 */
[----:B------:R-:W2:Y:S02]  /*24ed0*/  @!P1 SYNCS.PHASECHK.TRANS64 P1, [R7+URZ+0x19c30], R12 ;  /* 0x019c300c070095a7 */ /* 0x000ea4000802007f */
[----:B--2---:R-:W-:Y:S05]  /*24ee0*/  @!P1 BRA `(.L_x_12385) ;  /* 0xfffffffc00f09947 */ /* 0x004fea000383ffff */
[----:B------:R-:W-:Y:S05]  /*24ef0*/  BRA `(.L_x_12384) ;  /* 0xfffffeac008c7947 */ /* 0x000fea000383ffff */
.L_x_12390:
[----:B-1----:R1:W2:Y:S02]  /*24f00*/  SYNCS.PHASECHK.TRANS64.TRYWAIT P1, [R152+URZ+0x19c50], R12 ;  /* 0x019c500c980075a7 */ /* 0x0022a4000802017f */
[----:B--2---:R-:W-:Y:S05]  /*24f10*/  @!P1 NANOSLEEP.SYNCS 0x989680 ;  /* 0x009896800000995d */ /* 0x004fea0003900000 */
[----:B------:R-:W2:Y:S02]  /*24f20*/  @!P1 SYNCS.PHASECHK.TRANS64 P1, [R152+URZ+0x19c50], R12 ;  /* 0x019c500c980095a7 */ /* 0x000ea4000802007f */
[----:B--2---:R-:W-:Y:S05]  /*24f30*/  @!P1 BRA `(.L_x_12390) ;  /* 0xfffffffc00f09947 */ /* 0x004fea000383ffff */
[----:B------:R-:W-:Y:S05]  /*24f40*/  BRA `(.L_x_12389) ;  /* 0xfffffeb0000c7947 */ /* 0x000fea000383ffff */
.L_x_12412:
[----:B-1----:R1:W2:Y:S02]  /*24f50*/  SYNCS.PHASECHK.TRANS64.TRYWAIT P1, [R3+URZ+0x19c30], R14 ;  /* 0x019c300e030075a7 */ /* 0x0022a4000802017f */
[----:B--2---:R-:W-:Y:S05]  /*24f60*/  @!P1 NANOSLEEP.SYNCS 0x989680 ;  /* 0x009896800000995d */ /* 0x004fea0003900000 */
[----:B------:R-:W2:Y:S02]  /*24f70*/  @!P1 SYNCS.PHASECHK.TRANS64 P1, [R3+URZ+0x19c30], R14 ;  /* 0x019c300e030095a7 */ /* 0x000ea4000802007f */
[----:B--2---:R-:W-:Y:S05]  /*24f80*/  @!P1 BRA `(.L_x_12412) ;  /* 0xfffffffc00f09947 */ /* 0x004fea000383ffff */
[----:B------:R-:W-:Y:S05]  /*24f90*/  BRA `(.L_x_12411) ;  /* 0xfffffee000787947 */ /* 0x000fea000383ffff */
.L_x_12417:
[----:B-1----:R1:W2:Y:S02]  /*24fa0*/  SYNCS.PHASECHK.TRANS64.TRYWAIT P1, [R21+URZ+0x19c50], R3 ;  /* 0x019c5003150075a7 */ /* 0x0022a4000802017f */
[----:B--2---:R-:W-:Y:S05]  /*24fb0*/  @!P1 NANOSLEEP.SYNCS 0x989680 ;  /* 0x009896800000995d */ /* 0x004fea0003900000 */
[----:B------:R-:W2:Y:S02]  /*24fc0*/  @!P1 SYNCS.PHASECHK.TRANS64 P1, [R21+URZ+0x19c50], R3 ;  /* 0x019c5003150095a7 */ /* 0x000ea4000802007f */
[----:B--2---:R-:W-:Y:S05]  /*24fd0*/  @!P1 BRA `(.L_x_12417) ;  /* 0xfffffffc00f09947 */ /* 0x004fea000383ffff */
[----:B------:R-:W-:Y:S05]  /*24fe0*/  BRA `(.L_x_12416) ;  /* 0xfffffee000f87947 */ /* 0x000fea000383ffff */
.L_x_12427:
[----:B-1----:R1:W2:Y:S02]  /*24ff0*/  SYNCS.PHASECHK.TRANS64.TRYWAIT P1, [R3+URZ+0x19c30], R14 ;  /* 0x019c300e030075a7 */ /* 0x0022a4000802017f */
[----:B--2---:R-:W-:Y:S05]  /*25000*/  @!P1 NANOSLEEP.SYNCS 0x989680 ;  /* 0x009896800000995d */ /* 0x004fea0003900000 */
[----:B------:R-:W2:Y:S02]  /*25010*/  @!P1 SYNCS.PHASECHK.TRANS64 P1, [R3+URZ+0x19c30], R14 ;  /* 0x019c300e030095a7 */ /* 0x000ea4000802007f */
[----:B--2---:R-:W-:Y:S05]  /*25020*/  @!P1 BRA `(.L_x_12427) ;  /* 0xfffffffc00f09947 */ /* 0x004fea000383ffff */
[----:B------:R-:W-:Y:S05]  /*25030*/  BRA `(.L_x_12426) ;  /* 0xfffffefc00f07947 */ /* 0x000fea000383ffff */
.L_x_12432:
[----:B-1----:R1:W2:Y:S02]  /*25040*/  SYNCS.PHASECHK.TRANS64.TRYWAIT P1, [R21+URZ+0x19c50], R3 ;  /* 0x019c5003150075a7 */ /* 0x0022a4000802017f */
[----:B--2---:R-:W-:Y:S05]  /*25050*/  @!P1 NANOSLEEP.SYNCS 0x989680 ;  /* 0x009896800000995d */ /* 0x004fea0003900000 */
[----:B------:R-:W2:Y:S02]  /*25060*/  @!P1 SYNCS.PHASECHK.TRANS64 P1, [R21+URZ+0x19c50], R3 ;  /* 0x019c5003150095a7 */ /* 0x000ea4000802007f */
[----:B--2---:R-:W-:Y:S05]  /*25070*/  @!P1 BRA `(.L_x_12432) ;  /* 0xfffffffc00f09947 */ /* 0x004fea000383ffff */
[----:B------:R-:W-:Y:S05]  /*25080*/  BRA `(.L_x_12431) ;  /* 0xffffff0000707947 */ /* 0x000fea000383ffff */
.L_x_12448:
[----:B-1----:R1:W2:Y:S02]  /*25090*/  SYNCS.PHASECHK.TRANS64.TRYWAIT P1, [R4+URZ+0x19c50], R7 ;  /* 0x019c5007040075a7 */ /* 0x0022a4000802017f */
[----:B--2---:R-:W-:Y:S05]  /*250a0*/  @!P1 NANOSLEEP.SYNCS 0x989680 ;  /* 0x009896800000995d */ /* 0x004fea0003900000 */
[----:B------:R-:W2:Y:S02]  /*250b0*/  @!P1 SYNCS.PHASECHK.TRANS64 P1, [R4+URZ+0x19c50], R7 ;  /* 0x019c5007040095a7 */ /* 0x000ea4000802007f */
[----:B--2---:R-:W-:Y:S05]  /*250c0*/  @!P1 BRA `(.L_x_12448) ;  /* 0xfffffffc00f09947 */ /* 0x004fea000383ffff */
[----:B------:R-:W-:Y:S05]  /*250d0*/  BRA `(.L_x_12447) ;  /* 0xffffff2c00ac7947 */ /* 0x000fea000383ffff */
.L_x_12489:
[----:B------:R-:W0:Y:S01]  /*250e0*/  S2R R7, SR_TID.X ;  /* 0x0000000000077919 */ /* 0x000e220000002100 */
[----:B------:R-:W-:Y:S01]  /*250f0*/  BSSY B1, `(.L_x_12657) ;  /* 0x000000a000017945 */ /* 0x000fe20003800000 */
[----:B------:R-:W-:Y:S02]  /*25100*/  IMAD.MOV.U32 R12, RZ, RZ, RZ ;  /* 0x000000ffff0c7224 */ /* 0x000fe400078e00ff */
[----:B-1----:R-:W-:Y:S02]  /*25110*/  IMAD.MOV.U32 R11, RZ, RZ, 0x1f ;  /* 0x0000001fff0b7424 */ /* 0x002fe400078e00ff */
[----:B------:R-:W-:Y:S01]  /*25120*/  IMAD.MOV.U32 R15, RZ, RZ, -0x1 ;  /* 0xffffffffff0f7424 */ /* 0x000fe200078e00ff */
[----:B0-----:R-:W-:-:S04]  /*25130*/  SHF.R.U32.HI R7, RZ, 0x5, R7 ;  /* 0x00000005ff077819 */ /* 0x001fc80000011607 */
[----:B------:R-:W-:-:S05]  /*25140*/  LOP3.LUT R7, R7, 0x3, RZ, 0xc0, !PT ;  /* 0x0000000307077812 */ /* 0x000fca00078ec0ff */
[----:B------:R-:W-:-:S07]  /*25150*/  IMAD.MOV.U32 R13, RZ, RZ, R7 ;  /* 0x000000ffff0d7224 */ /* 0x000fce00078e0007 */
[----:B------:R-:W-:Y:S05]  /*25160*/  WARPSYNC.COLLECTIVE R15, `(.L_x_12658) ;  /* 0x000000000f087348 */ /* 0x000fea0003c00000 */
[----:B------:R0:W1:Y:S02]  /*25170*/  SHFL.IDX P6, R14, R13, R12, R11 ;  /* 0x0000000c0d0e7389 */ /* 0x00006400000c000b */
[----:B01----:R-:W-:Y:S01]  /*25180*/  ENDCOLLECTIVE ;  /* 0x000000000000791b */ /* 0x003fe20003800000 */
.L_x_12658:
[----:B------:R-:W-:Y:S05]  /*25190*/  BSYNC B1 ;  /* 0x0000000000017941 */ /* 0x000fea0003800000 */
.L_x_12657:
[----:B------:R-:W-:Y:S05]  /*251a0*/  BRA `(.L_x_12659) ;  /* 0xffffff8800c87947 */ /* 0x000fea000383ffff */
.L_x_12491:
[----:B------:R-:W-:Y:S01]  /*251b0*/  BSSY B1, `(.L_x_12660) ;  /* 0x0000006000017945 */ /* 0x000fe20003800000 */
[----:B------:R-:W-:-:S07]  /*251c0*/  IMAD.MOV.U32 R15, RZ, RZ, -0x1 ;  /* 0xffffffffff0f7424 */ /* 0x000fce00078e00ff */
[----:B01----:R-:W-:Y:S05]  /*251d0*/  WARPSYNC.COLLECTIVE R15, `(.L_x_12661) ;  /* 0x000000000f0c7348 */ /* 0x003fea0003c00000 */
[----:B------:R-:W-:Y:S02]  /*251e0*/  ELECT P6, UR62, PT ;  /* 0x00000000003e782f */ /* 0x000fe400038c0000 */
[----:B------:R-:W-:Y:S01]  /*251f0*/  MOV R14, UR62 ;  /* 0x0000003e000e7c02 */ /* 0x000fe20008000f00 */
[----:B01----:R-:W-:Y:S10]  /*25200*/  ENDCOLLECTIVE ;  /* 0x000000000000791b */ /* 0x003ff40003800000 */
.L_x_12661:
[----:B------:R-:W-:Y:S05]  /*25210*/  BSYNC B1 ;  /* 0x0000000000017941 */ /* 0x000fea0003800000 */
.L_x_12660:
[----:B------:R-:W-:Y:S05]  /*25220*/  BRA `(.L_x_12490) ;  /* 0xffffff8800c07947 */ /* 0x000fea000383ffff */
.L_x_12493:
[----:B0-----:R0:W2:Y:S02]  /*25230*/  SYNCS.PHASECHK.TRANS64.TRYWAIT P0, [R18+URZ+0x19c20], R6 ;  /* 0x019c2006120075a7 */ /* 0x0010a4000800017f */
[----:B--2---:R-:W-:Y:S05]  /*25240*/  @!P0 NANOSLEEP.SYNCS 0x989680 ;  /* 0x009896800000895d */ /* 0x004fea0003900000 */
[----:B------:R-:W2:Y:S02]  /*25250*/  @!P0 SYNCS.PHASECHK.TRANS64 P0, [R18+URZ+0x19c20], R6 ;  /* 0x019c2006120085a7 */ /* 0x000ea4000800007f */
[----:B--2---:R-:W-:Y:S05]  /*25260*/  @!P0 BRA `(.L_x_12493) ;  /* 0xfffffffc00f08947 */ /* 0x004fea000383ffff */
[----:B------:R-:W-:Y:S05]  /*25270*/  BRA `(.L_x_12662) ;  /* 0xffffff8800d07947 */ /* 0x000fea000383ffff */
.L_x_12497:
[----:B-1----:R1:W2:Y:S02]  /*25280*/  SYNCS.PHASECHK.TRANS64.TRYWAIT P0, [R9+URZ+0x19ca0], R11 ;  /* 0x019ca00b090075a7 */ /* 0x0022a4000800017f */
[----:B--2---:R-:W-:Y:S05]  /*25290*/  @!P0 NANOSLEEP.SYNCS 0x989680 ;  /* 0x009896800000895d */ /* 0x004fea0003900000 */
[----:B------:R-:W2:Y:S02]  /*252a0*/  @!P0 SYNCS.PHASECHK.TRANS64 P0, [R9+URZ+0x19ca0], R11 ;  /* 0x019ca00b090085a7 */ /* 0x000ea4000800007f */
[----:B--2---:R-:W-:Y:S05]  /*252b0*/  @!P0 BRA `(.L_x_12497) ;  /* 0xfffffffc00f08947 */ /* 0x004fea000383ffff */
[----:B------:R-:W-:Y:S05]  /*252c0*/  BRA `(.L_x_12663) ;  /* 0xffffff8800ec7947 */ /* 0x000fea000383ffff */
.L_x_12504:
[----:B0-----:R0:W2:Y:S02]  /*252d0*/  SYNCS.PHASECHK.TRANS64.TRYWAIT P0, [R9+URZ+0x19cc0], R11 ;  /* 0x019cc00b090075a7 */ /* 0x0010a4000800017f */
[----:B--2---:R-:W-:Y:S05]  /*252e0*/  @!P0 NANOSLEEP.SYNCS 0x989680 ;  /* 0x009896800000895d */ /* 0x004fea0003900000 */
[----:B------:R-:W2:Y:S02]  /*252f0*/  @!P0 SYNCS.PHASECHK.TRANS64 P0, [R9+URZ+0x19cc0], R11 ;  /* 0x019cc00b090085a7 */ /* 0x000ea4000800007f */
[----:B--2---:R-:W-:Y:S05]  /*25300*/  @!P0 BRA `(.L_x_12504) ;  /* 0xfffffffc00f08947 */ /* 0x004fea000383ffff */
[----:B------:R-:W-:Y:S05]  /*25310*/  BRA `(.L_x_12664) ;  /* 0xffffff8c00e87947 */ /* 0x000fea000383ffff */
.L_x_12513:
[----:B0-----:R0:W2:Y:S02]  /*25320*/  SYNCS.PHASECHK.TRANS64.TRYWAIT P1, [R9+URZ+0x19ca0], R8 ;  /* 0x019ca008090075a7 */ /* 0x0010a4000802017f */
[----:B--2---:R-:W-:Y:S05]  /*25330*/  @!P1 NANOSLEEP.SYNCS 0x989680 ;  /* 0x009896800000995d */ /* 0x004fea0003900000 */
[----:B------:R-:W2:Y:S02]  /*25340*/  @!P1 SYNCS.PHASECHK.TRANS64 P1, [R9+URZ+0x19ca0], R8 ;  /* 0x019ca008090095a7 */ /* 0x000ea4000802007f */
[----:B--2---:R-:W-:Y:S05]  /*25350*/  @!P1 BRA `(.L_x_12513) ;  /* 0xfffffffc00f09947 */ /* 0x004fea000383ffff */
[----:B------:R-:W-:Y:S05]  /*25360*/  BRA `(.L_x_12665) ;  /* 0xffffff9400287947 */ /* 0x000fea000383ffff */
.L_x_12520:
[----:B-1----:R1:W2:Y:S02]  /*25370*/  SYNCS.PHASECHK.TRANS64.TRYWAIT P1, [R9+URZ+0x19cc0], R8 ;  /* 0x019cc008090075a7 */ /* 0x0022a4000802017f */
[----:B--2---:R-:W-:Y:S05]  /*25380*/  @!P1 NANOSLEEP.SYNCS 0x989680 ;  /* 0x009896800000995d */ /* 0x004fea0003900000 */
[----:B------:R-:W2:Y:S02]  /*25390*/  @!P1 SYNCS.PHASECHK.TRANS64 P1, [R9+URZ+0x19cc0], R8 ;  /* 0x019cc008090095a7 */ /* 0x000ea4000802007f */
[----:B--2---:R-:W-:Y:S05]  /*253a0*/  @!P1 BRA `(.L_x_12520) ;  /* 0xfffffffc00f09947 */ /* 0x004fea000383ffff */
[----:B------:R-:W-:Y:S05]  /*253b0*/  BRA `(.L_x_12666) ;  /* 0xffffff9800207947 */ /* 0x000fea000383ffff */
.L_x_12547:
        /* <DEDUP_REMOVED lines=11> */
.L_x_12668:
[----:B------:R-:W-:Y:S05]  /*25470*/  BSYNC B0 ;  /* 0x0000000000007941 */ /* 0x000fea0003800000 */
.L_x_12667:
[----:B------:R-:W-:Y:S05]  /*25480*/  BRA `(.L_x_12669) ;  /* 0xffffffac00547947 */ /* 0x000fea000383ffff */
.L_x_12550:
[----:B0-----:R0:W1:Y:S02]  /*25490*/  SYNCS.PHASECHK.TRANS64.TRYWAIT P0, [R4+URZ+0x19c80], R21 ;  /* 0x019c8015040075a7 */ /* 0x001064000800017f */
[----:B-1----:R-:W-:Y:S05]  /*254a0*/  @!P0 NANOSLEEP.SYNCS 0x989680 ;  /* 0x009896800000895d */ /* 0x002fea0003900000 */
[----:B------:R-:W1:Y:S02]  /*254b0*/  @!P0 SYNCS.PHASECHK.TRANS64 P0, [R4+URZ+0x19c80], R21 ;  /* 0x019c8015040085a7 */ /* 0x000e64000800007f */
[----:B-1----:R-:W-:Y:S05]  /*254c0*/  @!P0 BRA `(.L_x_12550) ;  /* 0xfffffffc00f08947 */ /* 0x002fea000383ffff */
[----:B------:R-:W-:Y:S05]  /*254d0*/  BRA `(.L_x_12670) ;  /* 0xffffffac00687947 */ /* 0x000fea000383ffff */
.L_x_12551:
        /* <DEDUP_REMOVED lines=8> */
.L_x_12672:
[----:B------:R-:W-:Y:S05]  /*25560*/  BSYNC B0 ;  /* 0x0000000000007941 */ /* 0x000fea0003800000 */
.L_x_12671:
        /* <DEDUP_REMOVED lines=9> */
.L_x_12673:
[----:B------:R-:W0:Y:S01]  /*25600*/  LDC R11, c[0x0][0x2f4] ;  /* 0x0000bd00ff0b7b82 */ /* 0x000e220000000800 */
[----:B------:R-:W-:Y:S02]  /*25610*/  IMAD.MOV.U32 R13, RZ, RZ, R9 ;  /* 0x000000ffff0d7224 */ /* 0x000fe400078e0009 */
[----:B------:R-:W-:Y:S02]  /*25620*/  IMAD.SHL.U32 R15, R7, 0x10, RZ ;  /* 0x00000010070f7824 */ /* 0x000fe400078e00ff */
[----:B------:R-:W-:-:S03]  /*25630*/  IMAD.MOV.U32 R6, RZ, RZ, R14 ;  /* 0x000000ffff067224 */ /* 0x000fc600078e000e */
[----:B------:R-:W-:-:S04]  /*25640*/  LOP3.LUT R15, R15, 0x10, RZ, 0xc0, !PT ;  /* 0x000000100f0f7812 */ /* 0x000fc800078ec0ff */
[C---:B------:R-:W-:Y:S02]  /*25650*/  IADD3 R6, P0, R15.reuse, R6, RZ ;  /* 0x000000060f067210 */ /* 0x040fe40007f1e0ff */
[----:B------:R-:W-:-:S03]  /*25660*/  LOP3.LUT R12, R15, 0x20, RZ, 0xfc, !PT ;  /* 0x000000200f0c7812 */ /* 0x000fc600078efcff */
[----:B------:R-:W-:Y:S02]  /*25670*/  IMAD.X R7, RZ, RZ, R0, P0 ;  /* 0x000000ffff077224 */ /* 0x000fe400000e0600 */
[----:B------:R-:W-:Y:S01]  /*25680*/  IMAD.IADD R0, R18, 0x1, R10 ;  /* 0x0000000112007824 */ /* 0x000fe200078e020a */
[CC--:B0-----:R-:W-:Y:S02]  /*25690*/  ISETP.GE.AND P4, PT, R15.reuse, R11.reuse, PT ;  /* 0x0000000b0f00720c */ /* 0x0c1fe40003f86270 */
[----:B------:R-:W-:Y:S01]  /*256a0*/  ISETP.GE.AND P2, PT, R12, R11, PT ;  /* 0x0000000b0c00720c */ /* 0x000fe20003f46270 */
[----:B------:R-:W-:Y:S01]  /*256b0*/  IMAD.MOV.U32 R12, RZ, RZ, 0x1 ;  /* 0x00000001ff0c7424 */ /* 0x000fe200078e00ff */
[----:B------:R-:W-:Y:S02]  /*256c0*/  ISETP.LT.OR P0, PT, R2, 0x1, P4 ;  /* 0x000000010200780c */ /* 0x000fe40002701670 */
        /* <DEDUP_REMOVED lines=14> */
.L_x_12674:
        /* <DEDUP_REMOVED lines=10> */
.L_x_12675:
[----:B------:R-:W-:Y:S01]  /*25850*/  IMAD.MOV.U32 R6, RZ, RZ, R14 ;  /* 0x000000ffff067224 */ /* 0x000fe200078e000e */
[----:B------:R-:W-:Y:S06]  /*25860*/  BRA `(.L_x_12676) ;  /* 0xffffffac003c7947 */ /* 0x000fec000383ffff */
.L_x_12556:
[----:B---3--:R3:W4:Y:S02]  /*25870*/  SYNCS.PHASECHK.TRANS64.TRYWAIT P0, [R4+URZ+0x19c40], R21 ;  /* 0x019c4015040075a7 */ /* 0x008724000800017f */
[----:B----4-:R-:W-:Y:S05]  /*25880*/  @!P0 NANOSLEEP.SYNCS 0x989680 ;  /* 0x009896800000895d */ /* 0x010fea0003900000 */
[----:B------:R-:W4:Y:S02]  /*25890*/  @!P0 SYNCS.PHASECHK.TRANS64 P0, [R4+URZ+0x19c40], R21 ;  /* 0x019c4015040085a7 */ /* 0x000f24000800007f */
[----:B----4-:R-:W-:Y:S05]  /*258a0*/  @!P0 BRA `(.L_x_12556) ;  /* 0xfffffffc00f08947 */ /* 0x010fea000383ffff */
[----:B------:R-:W-:Y:S05]  /*258b0*/  BRA `(.L_x_12677) ;  /* 0xffffffac00ac7947 */ /* 0x000fea000383ffff */
.L_x_12557:
[----:B------:R-:W-:Y:S01]  /*258c0*/  BSSY B0, `(.L_x_12678) ;  /* 0x0000008000007945 */ /* 0x000fe20003800000 */
[----:B------:R-:W-:Y:S02]  /*258d0*/  IMAD.MOV.U32 R13, RZ, RZ, R6 ;  /* 0x000000ffff0d7224 */ /* 0x000fe400078e0006 */
[----:B------:R-:W-:Y:S02]  /*258e0*/  IMAD.MOV.U32 R12, RZ, RZ, RZ ;  /* 0x000000ffff0c7224 */ /* 0x000fe400078e00ff */
[----:B------:R-:W-:Y:S02]  /*258f0*/  IMAD.MOV.U32 R11, RZ, RZ, 0x1e1f ;  /* 0x00001e1fff0b7424 */ /* 0x000fe400078e00ff */
[----:B------:R-:W-:-:S07]  /*25900*/  IMAD.MOV.U32 R15, RZ, RZ, -0x1 ;  /* 0xffffffffff0f7424 */ /* 0x000fce00078e00ff */
[----:B--23--:R-:W-:Y:S05]  /*25910*/  WARPSYNC.COLLECTIVE R15, `(.L_x_12679) ;  /* 0x000000000f087348 */ /* 0x00cfea0003c00000 */
[----:B------:R0:W1:Y:S02]  /*25920*/  SHFL.IDX P6, R14, R13, R12, R11 ;  /* 0x0000000c0d0e7389 */ /* 0x00006400000c000b */
[----:B0123--:R-:W-:Y:S01]  /*25930*/  ENDCOLLECTIVE ;  /* 0x000000000000791b */ /* 0x00ffe20003800000 */
.L_x_12679:
[----:B------:R-:W-:Y:S05]  /*25940*/  BSYNC B0 ;  /* 0x0000000000007941 */ /* 0x000fea0003800000 */
.L_x_12678:
        /* <DEDUP_REMOVED lines=8> */
.L_x_12680:
[----:B------:R-:W-:Y:S02]  /*259d0*/  IMAD.MOV.U32 R13, RZ, RZ, R6 ;  /* 0x000000ffff0d7224 */ /* 0x000fe400078e0006 */
[----:B------:R-:W-:Y:S02]  /*259e0*/  IMAD.MOV.U32 R12, RZ, RZ, 0x1 ;  /* 0x00000001ff0c7424 */ /* 0x000fe400078e00ff */
[----:B------:R-:W-:-:S07]  /*259f0*/  IMAD.MOV.U32 R3, RZ, RZ, R14 ;  /* 0x000000ffff037224 */ /* 0x000fce00078e000e */
[----:B------:R-:W-:Y:S05]  /*25a00*/  WARPSYNC.COLLECTIVE R15, `(.L_x_12681) ;  /* 0x000000000f087348 */ /* 0x000fea0003c00000 */
[----:B------:R0:W1:Y:S02]  /*25a10*/  SHFL.IDX P6, R14, R13, R12, R11 ;  /* 0x0000000c0d0e7389 */ /* 0x00006400000c000b */
[----:B01----:R-:W-:Y:S01]  /*25a20*/  ENDCOLLECTIVE ;  /* 0x000000000000791b */ /* 0x003fe20003800000 */
.L_x_12681:
        /* <DEDUP_REMOVED lines=10> */
.L_x_12682:
        /* <DEDUP_REMOVED lines=8> */
.L_x_12562:
        /* <DEDUP_REMOVED lines=9> */
.L_x_12684:
[----:B------:R-:W-:Y:S01]  /*25be0*/  ISETP.GE.AND P2, PT, R25, R0, PT ;  /* 0x000000001900720c */ /* 0x000fe20003f46270 */
[----:B------:R-:W-:Y:S02]  /*25bf0*/  IMAD.MOV.U32 R13, RZ, RZ, R6 ;  /* 0x000000ffff0d7224 */ /* 0x000fe400078e0006 */
[----:B------:R-:W-:-:S10]  /*25c00*/  IMAD.MOV.U32 R2, RZ, RZ, R14 ;  /* 0x000000ffff027224 */ /* 0x000fd400078e000e */
[----:B------:R-:W-:Y:S05]  /*25c10*/  WARPSYNC.COLLECTIVE R15, `(.L_x_12685) ;  /* 0x000000000f087348 */ /* 0x000fea0003c00000 */
[----:B------:R0:W1:Y:S02]  /*25c20*/  SHFL.IDX P6, R14, R13, R12, R11 ;  /* 0x0000000c0d0e7389 */ /* 0x00006400000c000b */
[----:B01----:R-:W-:Y:S01]  /*25c30*/  ENDCOLLECTIVE ;  /* 0x000000000000791b */ /* 0x003fe20003800000 */
.L_x_12685:
[----:B------:R-:W-:Y:S02]  /*25c40*/  IMAD.MOV.U32 R13, RZ, RZ, R5 ;  /* 0x000000ffff0d7224 */ /* 0x000fe400078e0005 */
[----:B------:R-:W-:Y:S02]  /*25c50*/  IMAD.MOV.U32 R12, RZ, RZ, 0x1 ;  /* 0x00000001ff0c7424 */ /* 0x000fe400078e00ff */
[----:B------:R-:W-:-:S07]  /*25c60*/  IMAD.MOV.U32 R3, RZ, RZ, R14 ;  /* 0x000000ffff037224 */ /* 0x000fce00078e000e */
[----:B------:R-:W-:Y:S05]  /*25c70*/  WARPSYNC.COLLECTIVE R15, `(.L_x_12686) ;  /* 0x000000000f087348 */ /* 0x000fea0003c00000 */
[----:B------:R0:W1:Y:S02]  /*25c80*/  SHFL.IDX P6, R14, R13, R12, R11 ;  /* 0x0000000c0d0e7389 */ /* 0x00006400000c000b */
[----:B01----:R-:W-:Y:S01]  /*25c90*/  ENDCOLLECTIVE ;  /* 0x000000000000791b */ /* 0x003fe20003800000 */
.L_x_12686:
        /* <DEDUP_REMOVED lines=10> */
.L_x_12687:
        /* <DEDUP_REMOVED lines=13> */
.L_x_12688:
        /* <DEDUP_REMOVED lines=14> */
.L_x_12689:
[----:B------:R-:W-:Y:S01]  /*25ef0*/  IMAD.MOV.U32 R2, RZ, RZ, R14 ;  /* 0x000000ffff027224 */ /* 0x000fe200078e000e */
[----:B------:R-:W-:Y:S06]  /*25f00*/  BRA `(.L_x_12690) ;  /* 0xffffffb400647947 */ /* 0x000fec000383ffff */
.L_x_12567:
[----:B--2---:R2:W3:Y:S02]  /*25f10*/  SYNCS.PHASECHK.TRANS64.TRYWAIT P0, [R18+URZ+0x19c20], R0 ;  /* 0x019c2000120075a7 */ /* 0x0044e4000800017f */
[----:B---3--:R-:W-:Y:S05]  /*25f20*/  @!P0 NANOSLEEP.SYNCS 0x989680 ;  /* 0x009896800000895d */ /* 0x008fea0003900000 */
[----:B------:R-:W3:Y:S02]  /*25f30*/  @!P0 SYNCS.PHASECHK.TRANS64 P0, [R18+URZ+0x19c20], R0 ;  /* 0x019c2000120085a7 */ /* 0x000ee4000800007f */
[----:B---3--:R-:W-:Y:S05]  /*25f40*/  @!P0 BRA `(.L_x_12567) ;  /* 0xfffffffc00f08947 */ /* 0x008fea000383ffff */
[----:B------:R-:W-:Y:S05]  /*25f50*/  BRA `(.L_x_12691) ;  /* 0xffffffb400d47947 */ /* 0x000fea000383ffff */
.L_x_12571:
[----:B0-----:R0:W2:Y:S02]  /*25f60*/  SYNCS.PHASECHK.TRANS64.TRYWAIT P0, [R0+URZ+0x19c80], R10 ;  /* 0x019c800a000075a7 */ /* 0x0010a4000800017f */
[----:B--2---:R-:W-:Y:S05]  /*25f70*/  @!P0 NANOSLEEP.SYNCS 0x989680 ;  /* 0x009896800000895d */ /* 0x004fea0003900000 */
[----:B------:R-:W2:Y:S02]  /*25f80*/  @!P0 SYNCS.PHASECHK.TRANS64 P0, [R0+URZ+0x19c80], R10 ;  /* 0x019c800a000085a7 */ /* 0x000ea4000800007f */
[----:B--2---:R-:W-:Y:S05]  /*25f90*/  @!P0 BRA `(.L_x_12571) ;  /* 0xfffffffc00f08947 */ /* 0x004fea000383ffff */
[----:B------:R-:W-:Y:S05]  /*25fa0*/  BRA `(.L_x_12692) ;  /* 0xffffffb800a87947 */ /* 0x000fea000383ffff */
.L_x_12572:
        /* <DEDUP_REMOVED lines=8> */
.L_x_12694:
[----:B------:R-:W-:Y:S05]  /*26030*/  BSYNC B0 ;  /* 0x0000000000007941 */ /* 0x000fea0003800000 */
.L_x_12693:
        /* <DEDUP_REMOVED lines=10> */
.L_x_12695:
        /* <DEDUP_REMOVED lines=11> */
.L_x_12696:
        /* <DEDUP_REMOVED lines=11> */
.L_x_12697:
[----:B------:R-:W-:Y:S01]  /*26240*/  IMAD.MOV.U32 R2, RZ, RZ, R14 ;  /* 0x000000ffff027224 */ /* 0x000fe200078e000e */
[----:B------:R-:W-:Y:S06]  /*26250*/  BRA `(.L_x_12698) ;  /* 0xffffffb800b07947 */ /* 0x000fec000383ffff */
.L_x_12577:
[----:B----4-:R4:W0:Y:S02]  /*26260*/  SYNCS.PHASECHK.TRANS64.TRYWAIT P0, [R0+URZ+0x19c40], R10 ;  /* 0x019c400a000075a7 */ /* 0x010824000800017f */
[----:B0-----:R-:W-:Y:S05]  /*26270*/  @!P0 NANOSLEEP.SYNCS 0x989680 ;  /* 0x009896800000895d */ /* 0x001fea0003900000 */
[----:B------:R-:W0:Y:S02]  /*26280*/  @!P0 SYNCS.PHASECHK.TRANS64 P0, [R0+URZ+0x19c40], R10 ;  /* 0x019c400a000085a7 */ /* 0x000e24000800007f */
[----:B0-----:R-:W-:Y:S05]  /*26290*/  @!P0 BRA `(.L_x_12577) ;  /* 0xfffffffc00f08947 */ /* 0x001fea000383ffff */
[----:B------:R-:W-:Y:S05]  /*262a0*/  BRA `(.L_x_12699) ;  /* 0xffffffbc00147947 */ /* 0x000fea000383ffff */
.L_x_12578:
[----:B------:R-:W-:Y:S01]  /*262b0*/  BSSY B0, `(.L_x_12700) ;  /* 0x0000008000007945 */ /* 0x000fe20003800000 */
[----:B------:R-:W-:Y:S02]  /*262c0*/  IMAD.MOV.U32 R13, RZ, RZ, R8 ;  /* 0x000000ffff0d7224 */ /* 0x000fe400078e0008 */
[----:B------:R-:W-:Y:S02]  /*262d0*/  IMAD.MOV.U32 R12, RZ, RZ, RZ ;  /* 0x000000ffff0c7224 */ /* 0x000fe400078e00ff */
[----:B------:R-:W-:Y:S02]  /*262e0*/  IMAD.MOV.U32 R11, RZ, RZ, 0x1e1f ;  /* 0x00001e1fff0b7424 */ /* 0x000fe400078e00ff */
[----:B------:R-:W-:-:S07]  /*262f0*/  IMAD.MOV.U32 R15, RZ, RZ, -0x1 ;  /* 0xffffffffff0f7424 */ /* 0x000fce00078e00ff */
[----:B-1234-:R-:W-:Y:S05]  /*26300*/  WARPSYNC.COLLECTIVE R15, `(.L_x_12701) ;  /* 0x000000000f087348 */ /* 0x01efea0003c00000 */
[----:B------:R0:W0:Y:S02]  /*26310*/  SHFL.IDX P6, R14, R13, R12, R11 ;  /* 0x0000000c0d0e7389 */ /* 0x00002400000c000b */
[----:B01234-:R-:W-:Y:S01]  /*26320*/  ENDCOLLECTIVE ;  /* 0x000000000000791b */ /* 0x01ffe20003800000 */
.L_x_12701:
[----:B------:R-:W-:Y:S05]  /*26330*/  BSYNC B0 ;  /* 0x0000000000007941 */ /* 0x000fea0003800000 */
.L_x_12700:
        /* <DEDUP_REMOVED lines=8> */
.L_x_12702:
[----:B------:R-:W-:Y:S02]  /*263c0*/  IMAD.MOV.U32 R13, RZ, RZ, R8 ;  /* 0x000000ffff0d7224 */ /* 0x000fe400078e0008 */
[----:B------:R-:W-:Y:S02]  /*263d0*/  IMAD.MOV.U32 R12, RZ, RZ, 0x1 ;  /* 0x00000001ff0c7424 */ /* 0x000fe400078e00ff */
[----:B------:R-:W-:-:S07]  /*263e0*/  IMAD.MOV.U32 R2, RZ, RZ, R14 ;  /* 0x000000ffff027224 */ /* 0x000fce00078e000e */
[----:B------:R-:W-:Y:S05]  /*263f0*/  WARPSYNC.COLLECTIVE R15, `(.L_x_12703) ;  /* 0x000000000f087348 */ /* 0x000fea0003c00000 */
[----:B------:R0:W1:Y:S02]  /*26400*/  SHFL.IDX P6, R14, R13, R12, R11 ;  /* 0x0000000c0d0e7389 */ /* 0x00006400000c000b */
[----:B01----:R-:W-:Y:S01]  /*26410*/  ENDCOLLECTIVE ;  /* 0x000000000000791b */ /* 0x003fe20003800000 */
.L_x_12703:
        /* <DEDUP_REMOVED lines=13> */
.L_x_12704:
[----:B------:R-:W-:Y:S01]  /*264f0*/  IMAD.MOV.U32 R2, RZ, RZ, R14 ;  /* 0x000000ffff027224 */ /* 0x000fe200078e000e */
[----:B------:R-:W-:Y:S06]  /*26500*/  BRA `(.L_x_12705) ;  /* 0xffffffbc00187947 */ /* 0x000fec000383ffff */
.L_x_12583:
[----:B0-----:R0:W1:Y:S02]  /*26510*/  SYNCS.PHASECHK.TRANS64.TRYWAIT P2, [R2+URZ+0x19c70], R0 ;  /* 0x019c7000020075a7 */ /* 0x001064000804017f */
[----:B-1----:R-:W-:Y:S05]  /*26520*/  @!P2 NANOSLEEP.SYNCS 0x989680 ;  /* 0x009896800000a95d */ /* 0x002fea0003900000 */
[----:B------:R-:W1:Y:S02]  /*26530*/  @!P2 SYNCS.PHASECHK.TRANS64 P2, [R2+URZ+0x19c70], R0 ;  /* 0x019c70000200a5a7 */ /* 0x000e64000804007f */
[----:B-1----:R-:W-:Y:S05]  /*26540*/  @!P2 BRA `(.L_x_12583) ;  /* 0xfffffffc00f0a947 */ /* 0x002fea000383ffff */
[----:B------:R-:W-:Y:S05]  /*26550*/  BRA `(.L_x_12706) ;  /* 0xffffffbc00847947 */ /* 0x000fea000383ffff */
.L_x_12585:
[----:B0-----:R0:W1:Y:S02]  /*26560*/  SYNCS.PHASECHK.TRANS64.TRYWAIT P2, [R2+URZ+0x19c60], R3 ;  /* 0x019c6003020075a7 */ /* 0x001064000804017f */
[----:B-1----:R-:W-:Y:S05]  /*26570*/  @!P2 NANOSLEEP.SYNCS 0x989680 ;  /* 0x009896800000a95d */ /* 0x002fea0003900000 */
[----:B------:R-:W1:Y:S02]  /*26580*/  @!P2 SYNCS.PHASECHK.TRANS64 P2, [R2+URZ+0x19c60], R3 ;  /* 0x019c60030200a5a7 */ /* 0x000e64000804007f */
[----:B-1----:R-:W-:Y:S05]  /*26590*/  @!P2 BRA `(.L_x_12585) ;  /* 0xfffffffc00f0a947 */ /* 0x002fea000383ffff */
[----:B------:R-:W-:Y:S05]  /*265a0*/  BRA `(.L_x_12707) ;  /* 0xffffffbc00947947 */ /* 0x000fea000383ffff */
.L_x_12593:
[----:B-1----:R1:W2:Y:S02]  /*265b0*/  SYNCS.PHASECHK.TRANS64.TRYWAIT P1, [R0+URZ+0x19c70], R2 ;  /* 0x019c7002000075a7 */ /* 0x0022a4000802017f */
[----:B--2---:R-:W-:Y:S05]  /*265c0*/  @!P1 NANOSLEEP.SYNCS 0x989680 ;  /* 0x009896800000995d */ /* 0x004fea0003900000 */
[----:B------:R-:W2:Y:S02]  /*265d0*/  @!P1 SYNCS.PHASECHK.TRANS64 P1, [R0+URZ+0x19c70], R2 ;  /* 0x019c7002000095a7 */ /* 0x000ea4000802007f */
[----:B--2---:R-:W-:Y:S05]  /*265e0*/  @!P1 BRA `(.L_x_12593) ;  /* 0xfffffffc00f09947 */ /* 0x004fea000383ffff */
[----:B------:R-:W-:Y:S05]  /*265f0*/  BRA `(.L_x_12708) ;  /* 0xffffffc400387947 */ /* 0x000fea000383ffff */
.L_x_12595:
[----:B0-----:R0:W1:Y:S02]  /*26600*/  SYNCS.PHASECHK.TRANS64.TRYWAIT P1, [R0+URZ+0x19c60], R2 ;  /* 0x019c6002000075a7 */ /* 0x001064000802017f */
[----:B-1----:R-:W-:Y:S05]  /*26610*/  @!P1 NANOSLEEP.SYNCS 0x989680 ;  /* 0x009896800000995d */ /* 0x002fea0003900000 */
[----:B------:R-:W1:Y:S02]  /*26620*/  @!P1 SYNCS.PHASECHK.TRANS64 P1, [R0+URZ+0x19c60], R2 ;  /* 0x019c6002000095a7 */ /* 0x000e64000802007f */
[----:B-1----:R-:W-:Y:S05]  /*26630*/  @!P1 BRA `(.L_x_12595) ;  /* 0xfffffffc00f09947 */ /* 0x002fea000383ffff */
[----:B------:R-:W-:Y:S05]  /*26640*/  BRA `(.L_x_12709) ;  /* 0xffffffc400487947 */ /* 0x000fea000383ffff */
.L_x_12600:
[----:B------:R-:W-:Y:S01]  /*26650*/  BSSY B0, `(.L_x_12710) ;  /* 0x0000008000007945 */ /* 0x000fe20003800000 */
[----:B------:R-:W-:Y:S02]  /*26660*/  IMAD.MOV.U32 R13, RZ, RZ, R24 ;  /* 0x000000ffff0d7224 */ /* 0x000fe400078e0018 */
[----:B------:R-:W-:Y:S02]  /*26670*/  IMAD.MOV.U32 R12, RZ, RZ, RZ ;  /* 0x000000ffff0c7224 */ /* 0x000fe400078e00ff */
[----:B-1----:R-:W-:Y:S02]  /*26680*/  IMAD.MOV.U32 R11, RZ, RZ, 0x1f ;  /* 0x0000001fff0b7424 */ /* 0x002fe400078e00ff */
[----:B------:R-:W-:-:S07]  /*26690*/  IMAD.MOV.U32 R15, RZ, RZ, -0x1 ;  /* 0xffffffffff0f7424 */ /* 0x000fce00078e00ff */
[----:B--2---:R-:W-:Y:S05]  /*266a0*/  WARPSYNC.COLLECTIVE R15, `(.L_x_12711) ;  /* 0x000000000f087348 */ /* 0x004fea0003c00000 */
[----:B------:R0:W1:Y:S02]  /*266b0*/  SHFL.IDX P6, R14, R13, R12, R11 ;  /* 0x0000000c0d0e7389 */ /* 0x00006400000c000b */
[----:B012---:R-:W-:Y:S01]  /*266c0*/  ENDCOLLECTIVE ;  /* 0x000000000000791b */ /* 0x007fe20003800000 */
.L_x_12711:
[----:B------:R-:W-:Y:S05]  /*266d0*/  BSYNC B0 ;  /* 0x0000000000007941 */ /* 0x000fea0003800000 */
.L_x_12710:
        /* <DEDUP_REMOVED lines=9> */
.L_x_12712:
        /* <DEDUP_REMOVED lines=20> */
[----:B------:R-:W-:-:S04]  /*268b0*/  IMAD R2, R6, R5, RZ ;  /* 0x0000000506027224 */ /* 0x000fc800078e02ff */
[----:B------:R-:W-:-:S07]  /*268c0*/  IMAD.MOV.U32 R13, RZ, RZ, R2 ;  /* 0x000000ffff0d7224 */ /* 0x000fce00078e0002 */
[----:B------:R-:W-:Y:S05]  /*268d0*/  WARPSYNC.COLLECTIVE R15, `(.L_x_12713) ;  /* 0x000000000f087348 */ /* 0x000fea0003c00000 */
[----:B------:R0:W1:Y:S02]  /*268e0*/  SHFL.UP P6, R14, R13, R12, R11 ;  /* 0x0400000c0d0e7389 */ /* 0x00006400000c000b */
[----:B01----:R-:W-:Y:S01]  /*268f0*/  ENDCOLLECTIVE ;  /* 0x000000000000791b */ /* 0x003fe20003800000 */
.L_x_12713:
        /* <DEDUP_REMOVED lines=8> */
.L_x_12714:
        /* <DEDUP_REMOVED lines=8> */
.L_x_12715:
        /* <DEDUP_REMOVED lines=8> */
.L_x_12716:
        /* <DEDUP_REMOVED lines=8> */
.L_x_12717:
        /* <DEDUP_REMOVED lines=9> */
.L_x_12718:
[----:B------:R-:W-:Y:S01]  /*26b90*/  IMAD.MOV.U32 R3, RZ, RZ, R14 ;  /* 0x000000ffff037224 */ /* 0x000fe200078e000e */
[----:B------:R-:W-:Y:S06]  /*26ba0*/  BRA `(.L_x_12719) ;  /* 0xffffffc800247947 */ /* 0x000fec000383ffff */
.L_x_12603:
        /* <DEDUP_REMOVED lines=8> */
.L_x_12721:
[----:B------:R-:W-:Y:S05]  /*26c30*/  BSYNC B0 ;  /* 0x0000000000007941 */ /* 0x000fea0003800000 */
.L_x_12720:
        /* <DEDUP_REMOVED lines=10> */
.L_x_12722:
        /* <DEDUP_REMOVED lines=8> */
.L_x_12723:
        /* <DEDUP_REMOVED lines=8> */
.L_x_12724:
        /* <DEDUP_REMOVED lines=8> */
.L_x_12725:
        /* <DEDUP_REMOVED lines=9> */
.L_x_12726:
[----:B------:R-:W-:Y:S01]  /*26ef0*/  IMAD.MOV.U32 R3, RZ, RZ, R14 ;  /* 0x000000ffff037224 */ /* 0x000fe200078e000e */
[----:B------:R-:W-:Y:S06]  /*26f00*/  BRA `(.L_x_12727) ;  /* 0xffffffc400f07947 */ /* 0x000fec000383ffff */
.L_x_12605:
[----:B------:R-:W-:Y:S01]  /*26f10*/  BSSY B0, `(.L_x_12728) ;  /* 0x0000006000007945 */ /* 0x000fe20003800000 */
[----:B------:R-:W-:Y:S01]  /*26f20*/  PLOP3.LUT P6, PT, P6, PT, PT, 0x8, 0x0 ;  /* 0x000000000000781c */ /* 0x000fe200037ce170 */
[----:B------:R-:W-:-:S12]  /*26f30*/  IMAD.MOV.U32 R15, RZ, RZ, -0x1 ;  /* 0xffffffffff0f7424 */ /* 0x000fd800078e00ff */
[----:B0-----:R-:W-:Y:S05]  /*26f40*/  WARPSYNC.COLLECTIVE R15, `(.L_x_12729) ;  /* 0x000000000f087348 */ /* 0x001fea0003c00000 */
[----:B------:R-:W-:Y:S01]  /*26f50*/  VOTE.ANY R14, PT, P6 ;  /* 0x00000000000e7806 */ /* 0x000fe200030e0100 */
[----:B0-----:R-:W-:Y:S06]  /*26f60*/  ENDCOLLECTIVE ;  /* 0x000000000000791b */ /* 0x001fec0003800000 */
.L_x_12729:
[----:B------:R-:W-:Y:S05]  /*26f70*/  BSYNC B0 ;  /* 0x0000000000007941 */ /* 0x000fea0003800000 */
.L_x_12728:
        /* <DEDUP_REMOVED lines=10> */
.L_x_12730:
[----:B------:R-:W-:Y:S02]  /*27020*/  IMAD.MOV.U32 R13, RZ, RZ, R6 ;  /* 0x000000ffff0d7224 */ /* 0x000fe400078e0006 */
[----:B------:R-:W-:-:S07]  /*27030*/  IMAD.MOV.U32 R5, RZ, RZ, R14 ;  /* 0x000000ffff057224 */ /* 0x000fce00078e000e */
[----:B------:R-:W-:Y:S05]  /*27040*/  WARPSYNC.COLLECTIVE R15, `(.L_x_12731) ;  /* 0x000000000f087348 */ /* 0x000fea0003c00000 */
[----:B------:R0:W1:Y:S02]  /*27050*/  SHFL.IDX P6, R14, R13, R12, R11 ;  /* 0x0000000c0d0e7389 */ /* 0x00006400000c000b */
[----:B01----:R-:W-:Y:S01]  /*27060*/  ENDCOLLECTIVE ;  /* 0x000000000000791b */ /* 0x003fe20003800000 */
.L_x_12731:
[----:B------:R-:W-:Y:S01]  /*27070*/  IMAD.MOV.U32 R6, RZ, RZ, R14 ;  /* 0x000000ffff067224 */ /* 0x000fe200078e000e */
[----:B------:R-:W-:Y:S06]  /*27080*/  BRA `(.L_x_12732) ;  /* 0xffffffc400d07947 */ /* 0x000fec000383ffff */
.L_x_12607:
        /* <DEDUP_REMOVED lines=8> */
.L_x_12734:
[----:B------:R-:W-:Y:S05]  /*27110*/  BSYNC B0 ;  /* 0x0000000000007941 */ /* 0x000fea0003800000 */
.L_x_12733:
[----:B------:R-:W-:Y:S01]  /*27120*/  IMAD.MOV.U32 R2, RZ, RZ, R14 ;  /* 0x000000ffff027224 */ /* 0x000fe200078e000e */
[----:B------:R-:W-:Y:S06]  /*27130*/  BRA `(.L_x_12735) ;  /* 0xffffffc400bc7947 */ /* 0x000fec000383ffff */
.L_x_12613:
[----:B0-----:R0:W1:Y:S02]  /*27140*/  SYNCS.PHASECHK.TRANS64.TRYWAIT P0, [R5+URZ+0x19c20], R0 ;  /* 0x019c2000050075a7 */ /* 0x001064000800017f */
[----:B-1----:R-:W-:Y:S05]  /*27150*/  @!P0 NANOSLEEP.SYNCS 0x989680 ;  /* 0x009896800000895d */ /* 0x002fea0003900000 */
[----:B------:R-:W1:Y:S02]  /*27160*/  @!P0 SYNCS.PHASECHK.TRANS64 P0, [R5+URZ+0x19c20], R0 ;  /* 0x019c2000050085a7 */ /* 0x000e64000800007f */
[----:B-1----:R-:W-:Y:S05]  /*27170*/  @!P0 BRA `(.L_x_12613) ;  /* 0xfffffffc00f08947 */ /* 0x002fea000383ffff */
[----:B------:R-:W-:Y:S05]  /*27180*/  BRA `(.L_x_12736) ;  /* 0xffffffd000287947 */ /* 0x000fea000383ffff */
.L_x_12614:
        /* <DEDUP_REMOVED lines=8> */
[----:B0-2---:R-:W-:Y:S05]  /*27210*/  WARPSYNC.COLLECTIVE R15, `(.L_x_12738) ;  /* 0x000000000f087348 */ /* 0x005fea0003c00000 */
[----:B------:R1:W3:Y:S02]  /*27220*/  SHFL.IDX P6, R14, R13, R12, R11 ;  /* 0x0000000c0d0e7389 */ /* 0x0002e400000c000b */
[----:B0123--:R-:W-:Y:S01]  /*27230*/  ENDCOLLECTIVE ;  /* 0x000000000000791b */ /* 0x00ffe20003800000 */
.L_x_12738:
[----:B------:R-:W-:Y:S05]  /*27240*/  BSYNC B0 ;  /* 0x0000000000007941 */ /* 0x000fea0003800000 */
.L_x_12737:
[----:B------:R-:W-:Y:S05]  /*27250*/  BRA `(.L_x_12739) ;  /* 0xffffffd000107947 */ /* 0x000fea000383ffff */
.L_x_12615:
[----:B------:R-:W-:Y:S01]  /*27260*/  BSSY B0, `(.L_x_12740) ;  /* 0x0000006000007945 */ /* 0x000fe20003800000 */
[----:B------:R-:W-:-:S07]  /*27270*/  IMAD.MOV.U32 R15, RZ, RZ, -0x1 ;  /* 0xffffffffff0f7424 */ /* 0x000fce00078e00ff */
[----:B0-2---:R-:W-:Y:S05]  /*27280*/  WARPSYNC.COLLECTIVE R15, `(.L_x_12741) ;  /* 0x000000000f0c7348 */ /* 0x005fea0003c00000 */
[----:B------:R-:W-:Y:S02]  /*27290*/  ELECT P6, UR62, PT ;  /* 0x00000000003e782f */ /* 0x000fe400038c0000 */
[----:B------:R-:W-:Y:S01]  /*272a0*/  MOV R14, UR62 ;  /* 0x0000003e000e7c02 */ /* 0x000fe20008000f00 */
[----:B0-2---:R-:W-:Y:S10]  /*272b0*/  ENDCOLLECTIVE ;  /* 0x000000000000791b */ /* 0x005ff40003800000 */
.L_x_12741:
[----:B------:R-:W-:Y:S05]  /*272c0*/  BSYNC B0 ;  /* 0x0000000000007941 */ /* 0x000fea0003800000 */
.L_x_12740:
[----:B------:R-:W-:Y:S05]  /*272d0*/  BRA `(.L_x_12742) ;  /* 0xffffffd000047947 */ /* 0x000fea000383ffff */
.L_x_12617:
[----:B0-----:R0:W1:Y:S02]  /*272e0*/  SYNCS.PHASECHK.TRANS64.TRYWAIT P1, [R3+URZ+0x19c40], R2 ;  /* 0x019c4002030075a7 */ /* 0x001064000802017f */
[----:B-1----:R-:W-:Y:S05]  /*272f0*/  @!P1 NANOSLEEP.SYNCS 0x989680 ;  /* 0x009896800000995d */ /* 0x002fea0003900000 */
[----:B------:R-:W1:Y:S02]  /*27300*/  @!P1 SYNCS.PHASECHK.TRANS64 P1, [R3+URZ+0x19c40], R2 ;  /* 0x019c4002030095a7 */ /* 0x000e64000802007f */
[----:B-1----:R-:W-:Y:S05]  /*27310*/  @!P1 BRA `(.L_x_12617) ;  /* 0xfffffffc00f09947 */ /* 0x002fea000383ffff */
[----:B------:R-:W-:Y:S05]  /*27320*/  BRA `(.L_x_12743) ;  /* 0xffffffd000287947 */ /* 0x000fea000383ffff */
.L_x_12619:
[----:B-1----:R1:W3:Y:S02]  /*27330*/  SYNCS.PHASECHK.TRANS64.TRYWAIT P1, [R5+URZ+0x19c40], R0 ;  /* 0x019c4000050075a7 */ /* 0x0022e4000802017f */
[----:B---3--:R-:W-:Y:S05]  /*27340*/  @!P1 NANOSLEEP.SYNCS 0x989680 ;  /* 0x009896800000995d */ /* 0x008fea0003900000 */
[----:B------:R-:W3:Y:S02]  /*27350*/  @!P1 SYNCS.PHASECHK.TRANS64 P1, [R5+URZ+0x19c40], R0 ;  /* 0x019c4000050095a7 */ /* 0x000ee4000802007f */
[----:B---3--:R-:W-:Y:S05]  /*27360*/  @!P1 BRA `(.L_x_12619) ;  /* 0xfffffffc00f09947 */ /* 0x008fea000383ffff */
[----:B------:R-:W-:Y:S05]  /*27370*/  BRA `(.L_x_12744) ;  /* 0xffffffd000387947 */ /* 0x000fea000383ffff */
.L_x_12621:
[----:B---3--:R3:W4:Y:S02]  /*27380*/  SYNCS.PHASECHK.TRANS64.TRYWAIT P1, [R3+URZ+0x19c60], R2 ;  /* 0x019c6002030075a7 */ /* 0x008724000802017f */
[----:B----4-:R-:W-:Y:S05]  /*27390*/  @!P1 NANOSLEEP.SYNCS 0x989680 ;  /* 0x009896800000995d */ /* 0x010fea0003900000 */
[----:B------:R-:W4:Y:S02]  /*273a0*/  @!P1 SYNCS.PHASECHK.TRANS64 P1, [R3+URZ+0x19c60], R2 ;  /* 0x019c6002030095a7 */ /* 0x000f24000802007f */
[----:B----4-:R-:W-:Y:S05]  /*273b0*/  @!P1 BRA `(.L_x_12621) ;  /* 0xfffffffc00f09947 */ /* 0x010fea000383ffff */
[----:B------:R-:W-:Y:S05]  /*273c0*/  BRA `(.L_x_12745) ;  /* 0xffffffd000347947 */ /* 0x000fea000383ffff */
.L_x_12623:
[----:B----4-:R4:W0:Y:S02]  /*273d0*/  SYNCS.PHASECHK.TRANS64.TRYWAIT P1, [R5+URZ+0x19c60], R0 ;  /* 0x019c6000050075a7 */ /* 0x010824000802017f */
[----:B0-----:R-:W-:Y:S05]  /*273e0*/  @!P1 NANOSLEEP.SYNCS 0x989680 ;  /* 0x009896800000995d */ /* 0x001fea0003900000 */
[----:B------:R-:W0:Y:S02]  /*273f0*/  @!P1 SYNCS.PHASECHK.TRANS64 P1, [R5+URZ+0x19c60], R0 ;  /* 0x019c6000050095a7 */ /* 0x000e24000802007f */
[----:B0-----:R-:W-:Y:S05]  /*27400*/  @!P1 BRA `(.L_x_12623) ;  /* 0xfffffffc00f09947 */ /* 0x001fea000383ffff */
[----:B------:R-:W-:Y:S05]  /*27410*/  BRA `(.L_x_12746) ;  /* 0xffffffd000307947 */ /* 0x000fea000383ffff */
.L_x_12625:
[----:B------:R0:W0:Y:S02]  /*27420*/  SYNCS.PHASECHK.TRANS64.TRYWAIT P1, [R3+URZ+0x19c80], R2 ;  /* 0x019c8002030075a7 */ /* 0x000024000802017f */
[----:B0-----:R-:W-:Y:S05]  /*27430*/  @!P1 NANOSLEEP.SYNCS 0x989680 ;  /* 0x009896800000995d */ /* 0x001fea0003900000 */
[----:B------:R-:W0:Y:S02]  /*27440*/  @!P1 SYNCS.PHASECHK.TRANS64 P1, [R3+URZ+0x19c80], R2 ;  /* 0x019c8002030095a7 */ /* 0x000e24000802007f */
[----:B0-----:R-:W-:Y:S05]  /*27450*/  @!P1 BRA `(.L_x_12625) ;  /* 0xfffffffc00f09947 */ /* 0x001fea000383ffff */
[----:B------:R-:W-:Y:S05]  /*27460*/  BRA `(.L_x_12747) ;  /* 0xffffffd0002c7947 */ /* 0x000fea000383ffff */
.L_x_12748:
        /* <DEDUP_REMOVED lines=9> */
.L_x_16298:


//--------------------- .text._ZN7cutlass13device_kernelIN5flash11enable_sm90INS1_16FlashAttnFwdSm90INS1_25CollectiveMainloopFwdSm90ILi2EN4cute5tupleIJNS5_1CILi1EEES8_S8_EEENS6_IJNS7_ILi192EEENS7_ILi128EEENS7_ILi96EEEEEELi96ENS_12float_e4m3_tEfNS_4arch4Sm90ELb1ELb0ELb0ELb0ELb1ELb0ELb0ELb1ELb1ELb1ELb1ELb0EEENS1_21CollectiveEpilogueFwdINS6_IJSA_SC_SB_EEES9_NS_10bfloat16_tESG_Li384ELb0ELb1ELb1ELb1EEENS1_19SingleTileSchedulerILb0ELb1ELb1ELi192EEEEEEEEEvNT_6ParamsE --------------------------
	.section	.text._ZN7cutlass13device_kernelIN5flash11enable_sm90INS1_16FlashAttnFwdSm90INS1_25CollectiveMainloopFwdSm90ILi2EN4cute5tupleIJNS5_1CILi1EEES8_S8_EEENS6_IJNS7_ILi192EEENS7_ILi128EEENS7_ILi96EEEEEELi96ENS_12float_e4m3_tEfNS_4arch4Sm90ELb1ELb0ELb0ELb0ELb1ELb0ELb0ELb1ELb1ELb1ELb1ELb0EEENS1_21CollectiveEpilogueFwdINS6_IJSA_SC_SB_EEES9_NS_10bfloat16_tESG_Li384ELb0ELb1ELb1ELb1EEENS1_19SingleTileSchedulerILb0ELb1ELb1ELi192EEEEEEEEEvNT_6ParamsE,"ax",@progbits
	.align	128
.text._ZN7cutlass13device_kernelIN5flash11enable_sm90INS1_16FlashAttnFwdSm90INS1_25CollectiveMainloopFwdSm90ILi2EN4cute5tupleIJNS5_1CILi1EEES8_S8_EEENS6_IJNS7_ILi192EEENS7_ILi128EEENS7_ILi96EEEEEELi96ENS_12float_e4m3_tEfNS_4arch4Sm90ELb1ELb0ELb0ELb0ELb1ELb0ELb0ELb1ELb1ELb1ELb1ELb0EEENS1_21CollectiveEpilogueFwdINS6_IJSA_SC_SB_EEES9_NS_10bfloat16_tESG_Li384ELb0ELb1ELb1ELb1EEENS1_19SingleTileSchedulerILb0ELb1ELb1ELi192EEEEEEEEEvNT_6ParamsE:
        .type           _ZN7cutlass13device_kernelIN5flash11enable_sm90INS1_16FlashAttnFwdSm90INS1_25CollectiveMainloopFwdSm90ILi2EN4cute5tupleIJNS5_1CILi1EEES8_S8_EEENS6_IJNS7_ILi192EEENS7_ILi128EEENS7_ILi96EEEEEELi96ENS_12float_e4m3_tEfNS_4arch4Sm90ELb1ELb0ELb0ELb0ELb1ELb0ELb0ELb1ELb1ELb1ELb1ELb0EEENS1_21CollectiveEpilogueFwdINS6_IJSA_SC_SB_EEES9_NS_10bfloat16_tESG_Li384ELb0ELb1ELb1ELb1EEENS1_19SingleTileSchedulerILb0ELb1ELb1ELi192EEEEEEEEEvNT_6ParamsE,@function
        .size           _ZN7cutlass13device_kernelIN5flash11enable_sm90INS1_16FlashAttnFwdSm90INS1_25CollectiveMainloopFwdSm90ILi2EN4cute5tupleIJNS5_1CILi1EEES8_S8_EEENS6_IJNS7_ILi192EEENS7_ILi128EEENS7_ILi96EEEEEELi96ENS_12float_e4m3_tEfNS_4arch4Sm90ELb1ELb0ELb0ELb0ELb1ELb0ELb0ELb1ELb1ELb1ELb1ELb0EEENS1_21CollectiveEpilogueFwdINS6_IJSA_SC_SB_EEES9_NS_10bfloat16_tESG_Li384ELb0ELb1ELb1ELb1EEENS1_19SingleTileSchedulerILb0ELb1ELb1ELi192EEEEEEEEEvNT_6ParamsE,(.L_x_16299 - _ZN7cutlass13device_kernelIN5flash11enable_sm90INS1_16FlashAttnFwdSm90INS1_25CollectiveMainloopFwdSm90ILi2EN4cute5tupleIJNS5_1CILi1EEES8_S8_EEENS6_IJNS7_ILi192EEENS7_ILi128EEENS7_ILi96EEEEEELi96ENS_12float_e4m3_tEfNS_4arch4Sm90ELb1ELb0ELb0ELb0ELb1ELb0ELb0ELb1ELb1ELb1ELb1ELb0EEENS1_21CollectiveEpilogueFwdINS6_IJSA_SC_SB_EEES9_NS_10bfloat16_tESG_Li384ELb0ELb1ELb1ELb1EEENS1_19SingleTileSchedulerILb0ELb1ELb1ELi192EEEEEEEEEvNT_6ParamsE)
        .other          _ZN7cutlass13device_kernelIN5flash11enable_sm90INS1_16FlashAttnFwdSm90INS1_25CollectiveMainloopFwdSm90ILi2EN4cute5tupleIJNS5_1CILi1EEES8_S8_EEENS6_IJNS7_ILi192EEENS7_ILi128EEENS7_ILi96EEEEEELi96ENS_12float_e4m3_tEfNS_4arch4Sm90ELb1ELb0ELb0ELb0ELb1ELb0ELb0ELb1ELb1ELb1ELb1ELb0EEENS1_21CollectiveEpilogueFwdINS6_IJSA_SC_SB_EEES9_NS_10bfloat16_tESG_Li384ELb0ELb1ELb1ELb1EEENS1_19SingleTileSchedulerILb0ELb1ELb1ELi192EEEEEEEEEvNT_6ParamsE,@"STO_CUDA_ENTRY STV_DEFAULT"
_ZN7cutlass13device_kernelIN5flash11enable_sm90INS1_16FlashAttnFwdSm90INS1_25CollectiveMainloopFwdSm90ILi2EN4cute5tupleIJNS5_1CILi1EEES8_S8_EEENS6_IJNS7_ILi192EEENS7_ILi128EEENS7_ILi96EEEEEELi96ENS_12float_e4m3_tEfNS_4arch4Sm90ELb1ELb0ELb0ELb0ELb1ELb0ELb0ELb1ELb1ELb1ELb1ELb0EEENS1_21CollectiveEpilogueFwdINS6_IJSA_SC_SB_EEES9_NS_10bfloat16_tESG_Li384ELb0ELb1ELb1ELb1EEENS1_19SingleTileSchedulerILb0ELb1ELb1ELi192EEEEEEEEEvNT_6ParamsE:
        /* <DEDUP_REMOVED lines=45> */
.L_x_12749:
        /* <DEDUP_REMOVED lines=22> */
.L_x_12750:
        /* <DEDUP_REMOVED lines=18> */
.L_x_12751:
        /* <DEDUP_REMOVED lines=22> */
.L_x_12752:
        /* <DEDUP_REMOVED lines=23> */
.L_x_12753:
        /* <DEDUP_REMOVED lines=9> */
.L_x_12756:
        /* <DEDUP_REMOVED lines=61> */
[----:B0-----:R-:W-:Y:S01]  /*0c80*/  UIMAD UR47, UR47, 0xc0, URZ ;  /* 0x000000c02f2f78a4 */ /* 0x001fe2000f8e023f */
        /* <DEDUP_REMOVED lines=72> */
.L_x_12758:
        /* <DEDUP_REMOVED lines=10> */
[----:B------:R-:W-:Y:S02]  /*11b0*/  CS2R R94, SRZ ;  /* 0x00000000005e7805 */ /* 0x000fe4000001ff00 */
[----:B------:R-:W-:Y:S01]  /*11c0*/  CS2R R90, SRZ ;  /* 0x00000000005a7805 */ /* 0x000fe2000001ff00 */
[----:B------:R-:W-:Y:S01]  /*11d0*/  IMAD.MOV.U32 R93, RZ, RZ, RZ ;  /* 0x000000ffff5d7224 */ /* 0x000fe200078e00ff */
[----:B------:R-:W-:Y:S02]  /*11e0*/  R2UR UR48, R2 ;  /* 0x00000000023072ca */ /* 0x000fe400000e0000 */
[----:B------:R-:W-:Y:S01]  /*11f0*/  CS2R R2, SRZ ;  /* 0x0000000000027805 */ /* 0x000fe2000001ff00 */
[----:B------:R-:W-:Y:S01]  /*1200*/  IMAD.MOV.U32 R0, RZ, RZ, RZ ;  /* 0x000000ffff007224 */ /* 0x000fe200078e00ff */
        /* <DEDUP_REMOVED lines=12> */
[----:B------:R-:W-:Y:S01]  /*12d0*/  CS2R R114, SRZ ;  /* 0x0000000000727805 */ /* 0x000fe2000001ff00 */
[----:B------:R-:W-:Y:S01]  /*12e0*/  IMAD.MOV.U32 R17, RZ, RZ, RZ ;  /* 0x000000ffff117224 */ /* 0x000fe200078e00ff */
[----:B------:R-:W-:Y:S01]  /*12f0*/  CS2R R124, SRZ ;  /* 0x00000000007c7805 */ /* 0x000fe2000001ff00 */
[----:B------:R-:W-:Y:S01]  /*1300*/  IMAD.MOV.U32 R117, RZ, RZ, RZ ;  /* 0x000000ffff757224 */ /* 0x000fe200078e00ff */
        /* <DEDUP_REMOVED lines=10> */
[----:B------:R-:W-:Y:S02]  /*13b0*/  IMAD.MOV.U32 R22, RZ, RZ, RZ ;  /* 0x000000ffff167224 */ /* 0x000fe400078e00ff */
[----:B------:R-:W-:Y:S05]  /*13c0*/  @!P1 BRA `(.L_x_12759) ;  /* 0x0000007000809947 */ /* 0x000fea0003800000 */
        /* <DEDUP_REMOVED lines=34> */
.L_x_12760:
[----:B------:R-:W-:-:S04]  /*15f0*/  SHF.L.U32 R0, RZ, 0x1f, RZ ;  /* 0x0000001fff007819 */ /* 0x000fc800000006ff */
[----:B------:R-:W0:Y:S02]  /*1600*/  SYNCS.PHASECHK.TRANS64.TRYWAIT P0, [UR42+0x17000], R0 ;  /* 0x01700000ff0075a7 */ /* 0x000e24000800016a */
[----:B0-----:R-:W-:Y:S05]  /*1610*/  @!P0 BRA `(.L_x_12761) ;  /* 0x000000cc00d48947 */ /* 0x001fea0003800000 */
.L_x_12857:
[----:B------:R-:W-:-:S06]  /*1620*/  ULOP3.LUT UR4, UR41, 0x1, URZ, 0xfc, !UPT ;  /* 0x0000000129047892 */ /* 0x000fcc000f8efc3f */
[----:B------:R-:W-:-:S05]  /*1630*/  IMAD.U32 R2, RZ, RZ, UR4 ;  /* 0x00000004ff027e24 */ /* 0x000fca000f8e00ff */
[----:B------:R-:W-:-:S13]  /*1640*/  ISETP.NE.AND P0, PT, R2, 0x3, PT ;  /* 0x000000030200780c */ /* 0x000fda0003f05270 */
[----:B------:R-:W-:Y:S05]  /*1650*/  @!P0 BRA `(.L_x_12762) ;  /* 0x0000000000048947 */ /* 0x000fea0003800000 */
[----:B------:R-:W-:Y:S01]  /*1660*/  BPT.TRAP 0x1 ;  /* 0x000000040000795c */ /* 0x000fe20000300000 */
.L_x_12762:
[----:B------:R1:W2:Y:S01]  /*1670*/  SYNCS.PHASECHK.TRANS64.TRYWAIT P1, [UR42+0x17030], R0 ;  /* 0x01703000ff0075a7 */ /* 0x0002a2000802016a */
[----:B------:R-:W-:Y:S05]  /*1680*/  @!P0 BRA `(.L_x_12763) ;  /* 0x0000000000048947 */ /* 0x000fea0003800000 */
[----:B------:R-:W-:Y:S01]  /*1690*/  BPT.TRAP 0x1 ;  /* 0x000000040000795c */ /* 0x000fe20000300000 */
.L_x_12763:
[----:B------:R-:W-:-:S05]  /*16a0*/  IMAD.U32 R4, RZ, RZ, UR50 ;  /* 0x00000032ff047e24 */ /* 0x000fca000f8e00ff */
[----:B------:R-:W-:Y:S01]  /*16b0*/  LOP3.LUT R4, R4, 0x10000, RZ, 0xfc, !PT ;  /* 0x0001000004047812 */ /* 0x000fe200078efcff */
[----:B--2---:R-:W-:Y:S06]  /*16c0*/  @P1 BRA `(.L_x_12764) ;  /* 0x0000000000081947 */ /* 0x004fec0003800000 */
[----:B------:R-:W2:Y:S02]  /*16d0*/  SYNCS.PHASECHK.TRANS64.TRYWAIT P1, [UR42+0x17030], R0 ;  /* 0x01703000ff0075a7 */ /* 0x000ea4000802016a */
[----:B--2---:R-:W-:Y:S05]  /*16e0*/  @!P1 BRA `(.L_x_12765) ;  /* 0x000000cc00b89947 */ /* 0x004fea0003800000 */
.L_x_12764:
        /* <DEDUP_REMOVED lines=16> */
[----:B------:R-:W-:Y:S01]  /*17f0*/  UIADD3 UR8, UR12, 0x180, URZ ;  /* 0x000001800c087890 */ /* 0x000fe2000fffe03f */
[----:B------:R-:W-:Y:S01]  /*1800*/  UMOV UR6, UR20 ;  /* 0x0000001400067c82 */ /* 0x000fe20008000000 */
        /* <DEDUP_REMOVED lines=12> */
.L_x_12766:
[----:B0-----:R-:W-:Y:S01]  /*18d0*/  LOP3.LUT R3, R18, 0xffffff80, RZ, 0xc0, !PT ;  /* 0xffffff8012037812 */ /* 0x001fe200078ec0ff */
[----:B------:R-:W-:Y:S01]  /*18e0*/  IMAD.HI R8, R19, 0x55555556, RZ ;  /* 0x5555555613087827 */ /* 0x000fe200078e02ff */
[----:B------:R-:W-:Y:S01]  /*18f0*/  LEA.HI R17, R17, R16, RZ, 0x2 ;  /* 0x0000001011117211 */ /* 0x000fe200078f10ff */
[----:B------:R-:W-:Y:S01]  /*1900*/  UISETP.NE.AND UP0, UPT, UR45, URZ, UPT ;  /* 0x0000003f2d00728c */ /* 0x000fe2000bf05270 */
[----:B------:R-:W0:Y:S01]  /*1910*/  S2UR UR21, SR_CgaCtaId ;  /* 0x00000000001579c3 */ /* 0x000e220000008800 */
[----:B------:R-:W-:Y:S01]  /*1920*/  IMAD.IADD R3, R16, 0x1, -R3 ;  /* 0x0000000110037824 */ /* 0x000fe200078e0a03 */
[----:B------:R-:W-:Y:S01]  /*1930*/  LOP3.LUT R17, R17, 0xfffffffc, RZ, 0xc0, !PT ;  /* 0xfffffffc11117812 */ /* 0x000fe200078ec0ff */
[----:B------:R-:W-:Y:S01]  /*1940*/  ULDC UR7, c[0x0][0x2f0] ;  /* 0x0000bc0000077ab9 */ /* 0x000fe20000000800 */
        /* <DEDUP_REMOVED lines=11> */
[----:B------:R-:W-:Y:S01]  /*1a00*/  IMAD.U32 R23, RZ, RZ, UR46 ;  /* 0x0000002eff177e24 */ /* 0x000fe2000f8e00ff */
[----:B------:R-:W-:Y:S01]  /*1a10*/  SHF.R.S32.HI R7, RZ, 0x1f, R2 ;  /* 0x0000001fff077819 */ /* 0x000fe20000011402 */
[----:B------:R-:W-:Y:S01]  /*1a20*/  @UP0 ULDC UR11, c[0x0][0x450] ;  /* 0x00011400000b0ab9 */ /* 0x000fe20000000800 */
[----:B------:R-:W-:Y:S01]  /*1a30*/  SHF.R.S32.HI R6, RZ, 0x5, R6 ;  /* 0x00000005ff067819 */ /* 0x000fe20000011406 */
[----:B------:R-:W-:Y:S01]  /*1a40*/  UIADD3 UR6, UR42, 0x17040, URZ ;  /* 0x000170402a067890 */ /* 0x000fe2000fffe03f */
[----:B------:R-:W-:-:S02]  /*1a50*/  LEA.HI R7, R7, R0, RZ, 0x3 ;  /* 0x0000000007077211 */ /* 0x000fc400078f18ff */
[----:B------:R-:W-:Y:S02]  /*1a60*/  CS2R R88, SRZ ;  /* 0x0000000000587805 */ /* 0x000fe4000001ff00 */
[----:B------:R-:W-:Y:S01]  /*1a70*/  LEA.HI R9, R17, R17, RZ, 0x1 ;  /* 0x0000001111097211 */ /* 0x000fe200078f08ff */
[----:B------:R-:W-:Y:S01]  /*1a80*/  UPRMT UR6, UR49, 0x654, UR6 ;  /* 0x0000065431067896 */ /* 0x000fe20008000006 */
[----:B------:R-:W-:Y:S02]  /*1a90*/  LEA R10, R6, UR47, 0x4 ;  /* 0x0000002f060a7c11 */ /* 0x000fe4000f8e20ff */
[----:B------:R-:W-:Y:S02]  /*1aa0*/  CS2R R90, SRZ ;  /* 0x00000000005a7805 */ /* 0x000fe4000001ff00 */
[----:B------:R-:W-:Y:S02]  /*1ab0*/  LOP3.LUT R7, R7, 0xfffffff8, RZ, 0xc0, !PT ;  /* 0xfffffff807077812 */ /* 0x000fe400078ec0ff */
[----:B------:R-:W-:-:S02]  /*1ac0*/  CS2R R92, SRZ ;  /* 0x00000000005c7805 */ /* 0x000fc4000001ff00 */
[----:B------:R-:W-:Y:S02]  /*1ad0*/  LOP3.LUT R6, R9, 0x1ffffffe, RZ, 0xc0, !PT ;  /* 0x1ffffffe09067812 */ /* 0x000fe400078ec0ff */
[----:B------:R-:W-:Y:S02]  /*1ae0*/  CS2R R94, SRZ ;  /* 0x00000000005e7805 */ /* 0x000fe4000001ff00 */
[----:B------:R-:W-:Y:S02]  /*1af0*/  IADD3 R7, R10, R0, -R7 ;  /* 0x000000000a077210 */ /* 0x000fe40007ffe807 */
[----:B------:R-:W-:Y:S02]  /*1b00*/  CS2R R96, SRZ ;  /* 0x0000000000607805 */ /* 0x000fe4000001ff00 */
[----:B------:R-:W-:Y:S01]  /*1b10*/  PLOP3.LUT P2, PT, PT, PT, UP0, 0x80, 0x0 ;  /* 0x000000000000781c */ /* 0x000fe20003f4f008 */
[----:B------:R-:W-:Y:S01]  /*1b20*/  IMAD.IADD R6, R17, 0x1, -R6 ;  /* 0x0000000111067824 */ /* 0x000fe200078e0a06 */
[----:B------:R-:W-:Y:S01]  /*1b30*/  LOP3.LUT R2, R2, 0x7ffffffc, RZ, 0xc0, !PT ;  /* 0x7ffffffc02027812 */ /* 0x000fe200078ec0ff */
[----:B------:R-:W-:Y:S01]  /*1b40*/  IMAD R7, R8, 0x40, R7 ;  /* 0x0000004008077824 */ /* 0x000fe200078e0207 */
[----:B------:R-:W-:Y:S01]  /*1b50*/  SYNCS.ARRIVE.TRANS64.RED.A1T0 RZ, [UR6], RZ ;  /* 0x000000ffffff79a7 */ /* 0x000fe20008100406 */
[----:B------:R-:W-:-:S02]  /*1b60*/  CS2R R98, SRZ ;  /* 0x0000000000627805 */ /* 0x000fc4000001ff00 */
[----:B------:R-:W-:Y:S01]  /*1b70*/  CS2R R100, SRZ ;  /* 0x0000000000647805 */ /* 0x000fe2000001ff00 */
[----:B------:R-:W-:Y:S01]  /*1b80*/  IMAD R6, R6, 0x8, R7 ;  /* 0x0000000806067824 */ /* 0x000fe200078e0207 */
[----:B------:R-:W-:Y:S01]  /*1b90*/  CS2R R102, SRZ ;  /* 0x0000000000667805 */ /* 0x000fe2000001ff00 */
[----:B------:R-:W-:Y:S01]  /*1ba0*/  IMAD.IADD R7, R3, 0x1, -R2 ;  /* 0x0000000103077824 */ /* 0x000fe200078e0a02 */
[----:B------:R-:W-:Y:S01]  /*1bb0*/  CS2R R104, SRZ ;  /* 0x0000000000687805 */ /* 0x000fe2000001ff00 */
[----:B------:R-:W-:Y:S01]  /*1bc0*/  @P1 IMAD.HI.U32 R0, R6, UR4, RZ ;  /* 0x0000000406001c27 */ /* 0x000fe2000f8e00ff */
[----:B------:R-:W-:Y:S01]  /*1bd0*/  UMOV UR4, 0xffffff80 ;  /* 0xffffff8000047882 */ /* 0x000fe20000000000 */
[----:B------:R-:W-:Y:S01]  /*1be0*/  CS2R R106, SRZ ;  /* 0x00000000006a7805 */ /* 0x000fe2000001ff00 */
[----:B------:R-:W-:Y:S01]  /*1bf0*/  UIMAD UR4, UR48, UR4, 0x80 ;  /* 0x00000080300474a4 */ /* 0x000fe2000f8e0204 */
[----:B------:R-:W-:Y:S01]  /*1c00*/  IMAD.MOV.U32 R8, RZ, RZ, R6 ;  /* 0x000000ffff087224 */ /* 0x000fe200078e0006 */
[----:B------:R-:W-:Y:S01]  /*1c10*/  @P2 SHF.R.U32.HI R8, RZ, UR5, R0 ;  /* 0x00000005ff082c19 */ /* 0x000fe20008011600 */
[----:B------:R-:W-:Y:S01]  /*1c20*/  IMAD.U32 R3, RZ, RZ, UR7 ;  /* 0x00000007ff037e24 */ /* 0x000fe2000f8e00ff */
[----:B------:R-:W-:Y:S01]  /*1c30*/  UIADD3 UR5, UR4, 0x1, URZ ;  /* 0x0000000104057890 */ /* 0x000fe2000fffe03f */
[----:B------:R-:W-:Y:S01]  /*1c40*/  CS2R R108, SRZ ;  /* 0x00000000006c7805 */ /* 0x000fe2000001ff00 */
[----:B------:R-:W-:Y:S01]  /*1c50*/  UIMAD UR4, UR37, UR7, UR4 ;  /* 0x00000007250472a4 */ /* 0x000fe2000f8e0204 */
[----:B------:R-:W1:Y:S01]  /*1c60*/  SHFL.IDX PT, R9, R8, RZ, 0x1c1f ;  /* 0x001c1fff08097589 */ /* 0x000e6200000e0000 */
[----:B------:R-:W-:Y:S01]  /*1c70*/  UIMAD UR7, UR37, UR7, -UR10 ;  /* 0x00000007250772a4 */ /* 0x000fe2000f8e0a0a */
[----:B------:R-:W-:Y:S01]  /*1c80*/  CS2R R110, SRZ ;  /* 0x00000000006e7805 */ /* 0x000fe2000001ff00 */
[----:B------:R-:W-:Y:S01]  /*1c90*/  IMAD.U32 R0, RZ, RZ, UR5 ;  /* 0x00000005ff007e24 */ /* 0x000fe2000f8e00ff */
[----:B------:R-:W-:Y:S01]  /*1ca0*/  UIADD3 UR48, UR48, -0x2, URZ ;  /* 0xfffffffe30307890 */ /* 0x000fe2000fffe03f */
[----:B------:R-:W-:Y:S01]  /*1cb0*/  IMAD.U32 R10, RZ, RZ, UR4 ;  /* 0x00000004ff0a7e24 */ /* 0x000fe2000f8e00ff */
[----:B------:R-:W-:Y:S01]  /*1cc0*/  @UP0 ULDC UR4, c[0x0][0x44c] ;  /* 0x0001130000040ab9 */ /* 0x000fe20000000800 */
[C---:B------:R-:W-:Y:S01]  /*1cd0*/  IMAD R0, R7.reuse, -0x2, R0 ;  /* 0xfffffffe07007824 */ /* 0x040fe200078e0200 */
[----:B------:R-:W-:Y:S01]  /*1ce0*/  UIMAD.WIDE.U32 UR4, UR47, UR4, URZ ;  /* 0x000000042f0472a5 */ /* 0x000fe2000f8e003f */
[----:B------:R-:W-:Y:S01]  /*1cf0*/  IMAD R10, R7, -0x2, R10 ;  /* 0xfffffffe070a7824 */ /* 0x000fe200078e020a */
[----:B------:R-:W-:Y:S01]  /*1d00*/  CS2R R112, SRZ ;  /* 0x0000000000707805 */ /* 0x000fe2000001ff00 */
[----:B------:R-:W-:Y:S01]  /*1d10*/  IMAD R2, R3, UR37, R0 ;  /* 0x0000002503027c24 */ /* 0x000fe2000f8e0200 */
[----:B------:R-:W-:Y:S01]  /*1d20*/  @UP0 USHF.R.U32.HI UR47, URZ, UR11, UR5 ;  /* 0x0000000b3f2f0299 */ /* 0x000fe20008011605 */
[----:B------:R-:W-:-:S02]  /*1d30*/  CS2R R114, SRZ ;  /* 0x0000000000727805 */ /* 0x000fc4000001ff00 */
[----:B------:R-:W-:Y:S01]  /*1d40*/  CS2R R116, SRZ ;  /* 0x0000000000747805 */ /* 0x000fe2000001ff00 */
[----:B------:R-:W-:Y:S01]  /*1d50*/  VIADD R3, R2, -UR10 ;  /* 0x8000000a02037c36 */ /* 0x000fe20008000000 */
[----:B------:R-:W-:Y:S01]  /*1d60*/  UIADD3 UR7, UR7, UR47, URZ ;  /* 0x0000002f07077290 */ /* 0x000fe2000fffe03f */
[----:B------:R-:W-:Y:S01]  /*1d70*/  CS2R R118, SRZ ;  /* 0x0000000000767805 */ /* 0x000fe2000001ff00 */
[----:B------:R-:W-:Y:S01]  /*1d80*/  UMOV UR5, URZ ;  /* 0x0000003f00057c82 */ /* 0x000fe20008000000 */
[----:B------:R-:W-:Y:S01]  /*1d90*/  CS2R R120, SRZ ;  /* 0x0000000000787805 */ /* 0x000fe2000001ff00 */
[----:B------:R-:W-:Y:S01]  /*1da0*/  USHF.R.S32.HI UR4, URZ, 0x1f, UR7 ;  /* 0x0000001f3f047899 */ /* 0x000fe20008011407 */
[----:B------:R-:W-:Y:S02]  /*1db0*/  CS2R R122, SRZ ;  /* 0x00000000007a7805 */ /* 0x000fe4000001ff00 */
[----:B------:R-:W-:Y:S02]  /*1dc0*/  CS2R R124, SRZ ;  /* 0x00000000007c7805 */ /* 0x000fe4000001ff00 */
[----:B------:R-:W-:-:S02]  /*1dd0*/  CS2R R126, SRZ ;  /* 0x00000000007e7805 */ /* 0x000fc4000001ff00 */
[----:B-1----:R-:W-:Y:S01]  /*1de0*/  VIADDMNMX R3, R9, R3, R10, PT ;  /* 0x0000000309037246 */ /* 0x002fe2000380010a */
[----:B------:R-:W-:Y:S01]  /*1df0*/  ULEA.HI UR4, UR4, UR7, URZ, 0x7 ;  /* 0x0000000704047291 */ /* 0x000fe2000f8f383f */
[----:B------:R-:W-:Y:S02]  /*1e00*/  CS2R R128, SRZ ;  /* 0x0000000000807805 */ /* 0x000fe4000001ff00 */
[----:B------:R-:W-:Y:S02]  /*1e10*/  CS2R R130, SRZ ;  /* 0x0000000000827805 */ /* 0x000fe4000001ff00 */
[C---:B------:R-:W-:Y:S01]  /*1e20*/  ISETP.GT.AND P1, PT, R3.reuse, RZ, PT ;  /* 0x000000ff0300720c */ /* 0x040fe20003f24270 */
[----:B------:R-:W-:Y:S01]  /*1e30*/  USHF.R.S32.HI UR4, URZ, 0x7, UR4 ;  /* 0x000000073f047899 */ /* 0x000fe20008011404 */
[----:B------:R-:W-:Y:S02]  /*1e40*/  ISETP.GT.AND P2, PT, R3, 0x1, PT ;  /* 0x000000010300780c */ /* 0x000fe40003f44270 */
[----:B------:R-:W-:-:S02]  /*1e50*/  CS2R R132, SRZ ;  /* 0x0000000000847805 */ /* 0x000fc4000001ff00 */
[----:B------:R-:W-:Y:S01]  /*1e60*/  ISETP.GT.AND P3, PT, R3, 0x8, PT ;  /* 0x000000080300780c */ /* 0x000fe20003f64270 */
[----:B------:R-:W-:Y:S01]  /*1e70*/  UISETP.LT.AND UP0, UPT, UR36, UR4, UPT ;  /* 0x000000042400728c */ /* 0x000fe2000bf01270 */
[----:B------:R-:W-:Y:S02]  /*1e80*/  FSEL R9, R24, -INF , P1 ;  /* 0xff80000018097808 */ /* 0x000fe40000800000 */
[----:B------:R-:W-:Y:S02]  /*1e90*/  CS2R R134, SRZ ;  /* 0x0000000000867805 */ /* 0x000fe4000001ff00 */
[----:B------:R-:W-:Y:S01]  /*1ea0*/  FSEL R25, R25, -INF , P2 ;  /* 0xff80000019197808 */ /* 0x000fe20001000000 */
[----:B------:R-:W-:Y:S01]  /*1eb0*/  USEL UR22, UR36, UR4, !UP0 ;  /* 0x0000000424167287 */ /* 0x000fe2000c000000 */
[----:B------:R-:W-:Y:S02]  /*1ec0*/  ISETP.GT.AND P1, PT, R3, 0x9, PT ;  /* 0x000000090300780c */ /* 0x000fe40003f24270 */
[----:B------:R-:W-:Y:S01]  /*1ed0*/  FSEL R11, R28, -INF , P3 ;  /* 0xff8000001c0b7808 */ /* 0x000fe20001800000 */
[----:B------:R-:W-:Y:S01]  /*1ee0*/  UISETP.GE.AND UP0, UPT, UR48, UR22, UPT ;  /* 0x000000163000728c */ /* 0x000fe2000bf06270 */
[----:B------:R-:W-:Y:S01]  /*1ef0*/  FMNMX.FTZ R0, R9, R25, !PT ;  /* 0x0000001909007209 */ /* 0x000fe20007810000 */
[----:B------:R-:W-:Y:S01]  /*1f00*/  UMOV UR4, URZ ;  /* 0x0000003f00047c82 */ /* 0x000fe20008000000 */
        /* <DEDUP_REMOVED lines=85> */
[----:B------:R-:W-:-:S04]  /*2460*/  FMNMX.FTZ R0, R84, R3, !PT ;  /* 0x0000000354007209 */ /* 0x000fc80007810000 */
[----:B------:R-:W-:-:S05]  /*2470*/  FMNMX.FTZ R14, R85, R0, !PT ;  /* 0x00000000550e7209 */ /* 0x000fca0007810000 */
[----:B------:R-:W1:Y:S02]  /*2480*/  SHFL.BFLY PT, R3, R14, 0x2, 0x1f ;  /* 0x0c401f000e037f89 */ /* 0x000e6400000e0000 */
[----:B-1----:R-:W-:Y:S02]  /*2490*/  FMNMX.FTZ R16, R14, R3, !PT ;  /* 0x000000030e107209 */ /* 0x002fe40007810000 */
[----:B------:R-:W1:Y:S04]  /*24a0*/  SHFL.IDX PT, R3, R8, 0x1, 0x1c1f ;  /* 0x003c1f0008037f89 */ /* 0x000e6800000e0000 */
[----:B------:R-:W2:Y:S01]  /*24b0*/  SHFL.BFLY PT, R21, R16, 0x1, 0x1f ;  /* 0x0c201f0010157f89 */ /* 0x000ea200000e0000 */
[----:B-1----:R-:W-:Y:S02]  /*24c0*/  IADD3 R3, R3, -UR10, R2 ;  /* 0x8000000a03037c10 */ /* 0x002fe4000fffe002 */
[----:B--2---:R-:W-:-:S02]  /*24d0*/  FMNMX.FTZ R0, R16, R21, !PT ;  /* 0x0000001510007209 */ /* 0x004fc40007810000 */
[----:B------:R-:W-:Y:S02]  /*24e0*/  VIMNMX R10, R10, R3, PT ;  /* 0x000000030a0a7248 */ /* 0x000fe40003fe0100 */
[C---:B------:R-:W-:Y:S01]  /*24f0*/  FSETP.NEU.FTZ.AND P1, PT, R0.reuse, -INF , PT ;  /* 0xff8000000000780b */ /* 0x040fe20003f3d000 */
[----:B------:R-:W-:Y:S01]  /*2500*/  FFMA.FTZ R12, R0, R23, -8 ;  /* 0xc1000000000c7423 */ /* 0x000fe20000010017 */
[C---:B------:R-:W-:Y:S02]  /*2510*/  ISETP.GT.AND P2, PT, R10.reuse, 0x1, PT ;  /* 0x000000010a00780c */ /* 0x040fe40003f44270 */
[----:B------:R-:W-:Y:S02]  /*2520*/  ISETP.GT.AND P3, PT, R10, 0x8, PT ;  /* 0x000000080a00780c */ /* 0x000fe40003f64270 */
[----:B------:R-:W-:Y:S02]  /*2530*/  FSEL R12, R12, RZ, P1 ;  /* 0x000000ff0c0c7208 */ /* 0x000fe40000800000 */
[----:B------:R-:W-:-:S02]  /*2540*/  ISETP.GT.AND P1, PT, R10, RZ, PT ;  /* 0x000000ff0a00720c */ /* 0x000fc40003f24270 */
[----:B------:R-:W-:Y:S01]  /*2550*/  FSEL R27, R27, -INF , P2 ;  /* 0xff8000001b1b7808 */ /* 0x000fe20001000000 */
[--C-:B------:R-:W-:Y:S01]  /*2560*/  FFMA.FTZ R9, R9, UR46, -R12.reuse ;  /* 0x0000002e09097c23 */ /* 0x100fe2000801080c */
[----:B------:R-:W-:Y:S01]  /*2570*/  FSEL R26, R26, -INF , P1 ;  /* 0xff8000001a1a7808 */ /* 0x000fe20000800000 */
[--C-:B------:R-:W-:Y:S01]  /*2580*/  FFMA.FTZ R8, R11, UR46, -R12.reuse ;  /* 0x0000002e0b087c23 */ /* 0x100fe2000801080c */
[----:B------:R-:W-:Y:S01]  /*2590*/  ISETP.GT.AND P1, PT, R10, 0x9, PT ;  /* 0x000000090a00780c */ /* 0x000fe20003f24270 */
[----:B------:R1:W-:Y:S01]  /*25a0*/  MUFU.EX2 R2, R9 ;  /* 0x0000000900027308 */ /* 0x0003e20000000800 */
[----:B------:R-:W-:Y:S01]  /*25b0*/  FSEL R30, R30, -INF , P3 ;  /* 0xff8000001e1e7808 */ /* 0x000fe20001800000 */
[--C-:B------:R-:W-:Y:S01]  /*25c0*/  FFMA.FTZ R18, R19, UR46, -R12.reuse ;  /* 0x0000002e13127c23 */ /* 0x100fe2000801080c */
[C---:B------:R-:W-:Y:S01]  /*25d0*/  ISETP.GT.AND P2, PT, R10.reuse, 0x10, PT ;  /* 0x000000100a00780c */ /* 0x040fe20003f44270 */
[--C-:B------:R-:W-:Y:S01]  /*25e0*/  FFMA.FTZ R3, R25, UR46, -R12.reuse ;  /* 0x0000002e19037c23 */ /* 0x100fe2000801080c */
[----:B------:R-:W-:Y:S01]  /*25f0*/  FSEL R31, R31, -INF , P1 ;  /* 0xff8000001f1f7808 */ /* 0x000fe20000800000 */
[--C-:B------:R-:W-:Y:S01]  /*2600*/  FFMA.FTZ R32, R61, UR46, -R12.reuse ;  /* 0x0000002e3d207c23 */ /* 0x100fe2000801080c */
[----:B------:R-:W-:Y:S01]  /*2610*/  ISETP.GT.AND P1, PT, R10, 0x11, PT ;  /* 0x000000110a00780c */ /* 0x000fe20003f24270 */
[----:B------:R-:W-:Y:S01]  /*2620*/  MUFU.EX2 R8, R8 ;  /* 0x0000000800087308 */ /* 0x000fe20000000800 */
[----:B-1----:R-:W-:Y:S01]  /*2630*/  FMNMX.FTZ R9, R26, R27, !PT ;  /* 0x0000001b1a097209 */ /* 0x002fe20007810000 */
        /* <DEDUP_REMOVED lines=22> */
[----:B------:R1:W2:Y:S01]  /*27a0*/  MUFU.EX2 R9, R29 ;  /* 0x0000001d00097308 */ /* 0x0002a20000000800 */
        /* <DEDUP_REMOVED lines=9> */
[----:B-1----:R-:W-:Y:S01]  /*2840*/  FFMA.FTZ R29, R64, UR46, -R12 ;  /* 0x0000002e401d7c23 */ /* 0x002fe2000801080c */
[----:B------:R-:W-:-:S02]  /*2850*/  FSEL R43, R43, -INF , P1 ;  /* 0xff8000002b2b7808 */ /* 0x000fc40000800000 */
[----:B------:R-:W-:Y:S02]  /*2860*/  FMNMX.FTZ R16, R42, R19, !PT ;  /* 0x000000132a107209 */ /* 0x000fe40007810000 */
[----:B------:R-:W-:Y:S01]  /*2870*/  ISETP.GT.AND P1, PT, R10, 0x29, PT ;  /* 0x000000290a00780c */ /* 0x000fe20003f24270 */
[----:B------:R-:W-:Y:S01]  /*2880*/  MUFU.EX2 R15, R15 ;  /* 0x0000000f000f7308 */ /* 0x000fe20000000800 */
[----:B------:R-:W-:Y:S02]  /*2890*/  FSEL R46, R46, -INF , P2 ;  /* 0xff8000002e2e7808 */ /* 0x000fe40001000000 */
[----:B------:R-:W-:Y:S01]  /*28a0*/  FMNMX.FTZ R19, R43, R16, !PT ;  /* 0x000000102b137209 */ /* 0x000fe20007810000 */
[----:B------:R-:W-:Y:S01]  /*28b0*/  FFMA.FTZ R16, R37, UR46, -R12 ;  /* 0x0000002e25107c23 */ /* 0x000fe2000801080c */
        /* <DEDUP_REMOVED lines=12> */
[----:B------:R-:W-:Y:S01]  /*2980*/  MUFU.EX2 R13, R13 ;  /* 0x0000000d000d7308 */ /* 0x000fe20000000800 */
[----:B------:R-:W-:Y:S02]  /*2990*/  FSEL R54, R54, -INF , P2 ;  /* 0xff80000036367808 */ /* 0x000fe40001000000 */
        /* <DEDUP_REMOVED lines=27> */
[----:B------:R-:W3:Y:S01]  /*2b50*/  MUFU.EX2 R20, R20 ;  /* 0x0000001400147308 */ /* 0x000ee20000000800 */
[----:B------:R-:W-:Y:S02]  /*2b60*/  ISETP.GT.AND P2, PT, R10, 0x58, PT ;  /* 0x000000580a00780c */ /* 0x000fe40003f44270 */
[----:B------:R-:W-:Y:S02]  /*2b70*/  FSEL R67, R67, -INF , P1 ;  /* 0xff80000043437808 */ /* 0x000fe40000800000 */
[----:B------:R-:W-:-:S02]  /*2b80*/  FMNMX.FTZ R22, R66, R19, !PT ;  /* 0x0000001342167209 */ /* 0x000fc40007810000 */
[----:B------:R-:W-:Y:S01]  /*2b90*/  ISETP.GT.AND P1, PT, R10, 0x59, PT ;  /* 0x000000590a00780c */ /* 0x000fe20003f24270 */
[----:B------:R4:W-:Y:S01]  /*2ba0*/  MUFU.EX2 R19, R48 ;  /* 0x0000003000137308 */ /* 0x0009e20000000800 */
[----:B------:R-:W-:Y:S02]  /*2bb0*/  FSEL R70, R70, -INF , P2 ;  /* 0xff80000046467808 */ /* 0x000fe40001000000 */
[----:B------:R-:W-:Y:S01]  /*2bc0*/  FMNMX.FTZ R21, R67, R22, !PT ;  /* 0x0000001643157209 */ /* 0x000fe20007810000 */
[--C-:B------:R-:W-:Y:S01]  /*2bd0*/  FFMA.FTZ R22, R49, UR46, -R12.reuse ;  /* 0x0000002e31167c23 */ /* 0x100fe2000801080c */
[----:B------:R-:W-:Y:S02]  /*2be0*/  ISETP.GT.AND P2, PT, R10, 0x60, PT ;  /* 0x000000600a00780c */ /* 0x000fe40003f44270 */
[----:B------:R-:W-:Y:S01]  /*2bf0*/  FSEL R71, R71, -INF , P1 ;  /* 0xff80000047477808 */ /* 0x000fe20000800000 */
[----:B------:R-:W-:Y:S01]  /*2c00*/  MUFU.EX2 R29, R29 ;  /* 0x0000001d001d7308 */ /* 0x000fe20000000800 */
[----:B------:R-:W-:Y:S01]  /*2c10*/  FMNMX.FTZ R24, R70, R21, !PT ;  /* 0x0000001546187209 */ /* 0x000fe20007810000 */
[----:B----4-:R-:W-:Y:S01]  /*2c20*/  FFMA.FTZ R48, R77, UR46, -R12 ;  /* 0x0000002e4d307c23 */ /* 0x010fe2000801080c */
[----:B------:R-:W-:-:S02]  /*2c30*/  ISETP.GT.AND P1, PT, R10, 0x61, PT ;  /* 0x000000610a00780c */ /* 0x000fc40003f24270 */
[----:B------:R-:W-:Y:S02]  /*2c40*/  FSEL R74, R74, -INF , P2 ;  /* 0xff8000004a4a7808 */ /* 0x000fe40001000000 */
[----:B------:R-:W-:Y:S01]  /*2c50*/  FMNMX.FTZ R21, R71, R24, !PT ;  /* 0x0000001847157209 */ /* 0x000fe20007810000 */
[----:B------:R-:W-:Y:S01]  /*2c60*/  MUFU.EX2 R22, R22 ;  /* 0x0000001600167308 */ /* 0x000fe20000000800 */
[----:B------:R-:W-:Y:S02]  /*2c70*/  ISETP.GT.AND P2, PT, R10, 0x68, PT ;  /* 0x000000680a00780c */ /* 0x000fe40003f44270 */
[----:B------:R-:W-:Y:S02]  /*2c80*/  FSEL R75, R75, -INF , P1 ;  /* 0xff8000004b4b7808 */ /* 0x000fe40000800000 */
[----:B------:R-:W-:Y:S02]  /*2c90*/  FMNMX.FTZ R24, R74, R21, !PT ;  /* 0x000000154a187209 */ /* 0x000fe40007810000 */
[----:B------:R-:W-:Y:S01]  /*2ca0*/  ISETP.GT.AND P1, PT, R10, 0x69, PT ;  /* 0x000000690a00780c */ /* 0x000fe20003f24270 */
[----:B------:R4:W-:Y:S01]  /*2cb0*/  MUFU.EX2 R21, R52 ;  /* 0x0000003400157308 */ /* 0x0009e20000000800 */
[----:B------:R-:W-:-:S02]  /*2cc0*/  FSEL R78, R78, -INF , P2 ;  /* 0xff8000004e4e7808 */ /* 0x000fc40001000000 */
[----:B------:R-:W-:Y:S01]  /*2cd0*/  FMNMX.FTZ R23, R75, R24, !PT ;  /* 0x000000184b177209 */ /* 0x000fe20007810000 */
[--C-:B------:R-:W-:Y:S01]  /*2ce0*/  FFMA.FTZ R24, R53, UR46, -R12.reuse ;  /* 0x0000002e35187c23 */ /* 0x100fe2000801080c */
[----:B------:R-:W-:Y:S01]  /*2cf0*/  ISETP.GT.AND P2, PT, R10, 0x70, PT ;  /* 0x000000700a00780c */ /* 0x000fe20003f44270 */
[----:B------:R-:W-:Y:S01]  /*2d00*/  IMAD.U32 R53, RZ, RZ, UR46 ;  /* 0x0000002eff357e24 */ /* 0x000fe2000f8e00ff */
[----:B------:R-:W-:Y:S01]  /*2d10*/  FSEL R79, R79, -INF , P1 ;  /* 0xff8000004f4f7808 */ /* 0x000fe20000800000 */
[----:B------:R-:W-:Y:S01]  /*2d20*/  MUFU.EX2 R36, R36 ;  /* 0x0000002400247308 */ /* 0x000fe20000000800 */
[----:B------:R-:W-:Y:S01]  /*2d30*/  FMNMX.FTZ R28, R78, R23, !PT ;  /* 0x000000174e1c7209 */ /* 0x000fe20007810000 */
[----:B----4-:R-:W-:Y:S01]  /*2d40*/  FFMA.FTZ R52, R81, UR46, -R12 ;  /* 0x0000002e51347c23 */ /* 0x010fe2000801080c */
[----:B------:R-:W-:Y:S02]  /*2d50*/  ISETP.GT.AND P1, PT, R10, 0x71, PT ;  /* 0x000000710a00780c */ /* 0x000fe40003f24270 */
[----:B------:R-:W-:-:S02]  /*2d60*/  FSEL R82, R82, -INF , P2 ;  /* 0xff80000052527808 */ /* 0x000fc40001000000 */
[----:B------:R-:W-:Y:S01]  /*2d70*/  FMNMX.FTZ R23, R79, R28, !PT ;  /* 0x0000001c4f177209 */ /* 0x000fe20007810000 */
[----:B------:R-:W4:Y:S01]  /*2d80*/  MUFU.EX2 R24, R24 ;  /* 0x0000001800187308 */ /* 0x000f220000000800 */
[----:B------:R-:W-:Y:S02]  /*2d90*/  ISETP.GT.AND P2, PT, R10, 0x78, PT ;  /* 0x000000780a00780c */ /* 0x000fe40003f44270 */
[----:B------:R-:W-:Y:S02]  /*2da0*/  FSEL R83, R83, -INF , P1 ;  /* 0xff80000053537808 */ /* 0x000fe40000800000 */
[----:B------:R-:W-:Y:S02]  /*2db0*/  FMNMX.FTZ R28, R82, R23, !PT ;  /* 0x00000017521c7209 */ /* 0x000fe40007810000 */
[----:B------:R-:W-:Y:S01]  /*2dc0*/  ISETP.GT.AND P1, PT, R10, 0x79, PT ;  /* 0x000000790a00780c */ /* 0x000fe20003f24270 */
[----:B------:R-:W-:Y:S01]  /*2dd0*/  MUFU.EX2 R23, R56 ;  /* 0x0000003800177308 */ /* 0x000fe20000000800 */
[----:B------:R-:W-:-:S02]  /*2de0*/  FSEL R86, R86, -INF , P2 ;  /* 0xff80000056567808 */ /* 0x000fc40001000000 */
[----:B------:R-:W-:Y:S01]  /*2df0*/  FMNMX.FTZ R25, R83, R28, !PT ;  /* 0x0000001c53197209 */ /* 0x000fe20007810000 */
[--C-:B------:R-:W-:Y:S01]  /*2e00*/  FFMA.FTZ R28, R57, UR46, -R12.reuse ;  /* 0x0000002e391c7c23 */ /* 0x100fe2000801080c */
[----:B------:R-:W-:Y:S02]  /*2e10*/  FSEL R87, R87, -INF , P1 ;  /* 0xff80000057577808 */ /* 0x000fe40000800000 */
[----:B------:R-:W-:Y:S01]  /*2e20*/  FMNMX.FTZ R10, R86, R25, !PT ;  /* 0x00000019560a7209 */ /* 0x000fe20007810000 */
[----:B------:R-:W-:Y:S01]  /*2e30*/  FFMA.FTZ R25, R60, UR46, -R12 ;  /* 0x0000002e3c197c23 */ /* 0x000fe2000801080c */
[----:B--2---:R-:W-:Y:S01]  /*2e40*/  F2FP.SATFINITE.E4M3.F32.PACK_AB_MERGE_C R148, R9, R8, RZ ;  /* 0x000000080994723e */ /* 0x004fe200048070ff */
[----:B------:R-:W-:Y:S01]  /*2e50*/  MUFU.EX2 R28, R28 ;  /* 0x0000001c001c7308 */ /* 0x000fe20000000800 */
[----:B------:R-:W-:Y:S02]  /*2e60*/  FMNMX.FTZ R10, R87, R10, !PT ;  /* 0x0000000a570a7209 */ /* 0x000fe40007810000 */
[----:B-1----:R-:W-:-:S02]  /*2e70*/  F2FP.SATFINITE.E4M3.F32.PACK_AB_MERGE_C R150, R16, R15, RZ ;  /* 0x0000000f1096723e */ /* 0x002fc400048070ff */
[----:B------:R-:W-:Y:S01]  /*2e80*/  F2FP.SATFINITE.E4M3.F32.PACK_AB_MERGE_C R148, R3, R2, R148 ;  /* 0x000000020394723e */ /* 0x000fe20004807094 */
[----:B------:R-:W1:Y:S01]  /*2e90*/  SHFL.BFLY PT, R37, R10, 0x2, 0x1f ;  /* 0x0c401f000a257f89 */ /* 0x000e6200000e0000 */
[----:B---3--:R-:W-:Y:S01]  /*2ea0*/  F2FP.SATFINITE.E4M3.F32.PACK_AB_MERGE_C R144, R20, R13, RZ ;  /* 0x0000000d1490723e */ /* 0x008fe200048070ff */
[----:B------:R-:W2:Y:S01]  /*2eb0*/  MUFU.EX2 R25, R25 ;  /* 0x0000001900197308 */ /* 0x000ea20000000800 */
[----:B----4-:R-:W-:Y:S02]  /*2ec0*/  F2FP.SATFINITE.E4M3.F32.PACK_AB_MERGE_C R146, R24, R21, RZ ;  /* 0x000000151892723e */ /* 0x010fe400048070ff */
[----:B------:R-:W-:Y:S02]  /*2ed0*/  F2FP.SATFINITE.E4M3.F32.PACK_AB_MERGE_C R150, R14, R11, R150 ;  /* 0x0000000b0e96723e */ /* 0x000fe40004807096 */
[----:B------:R-:W-:Y:S02]  /*2ee0*/  F2FP.SATFINITE.E4M3.F32.PACK_AB_MERGE_C R144, R18, R17, R144 ;  /* 0x000000111290723e */ /* 0x000fe40004807090 */
[----:B------:R-:W-:Y:S01]  /*2ef0*/  F2FP.SATFINITE.E4M3.F32.PACK_AB_MERGE_C R146, R22, R19, R146 ;  /* 0x000000131692723e */ /* 0x000fe20004807092 */
[----:B------:R-:W-:Y:S08]  /*2f00*/  MUFU.EX2 R41, R41 ;  /* 0x0000002900297308 */ /* 0x000ff00000000800 */
[----:B------:R-:W-:Y:S01]  /*2f10*/  MUFU.EX2 R48, R48 ;  /* 0x0000003000307308 */ /* 0x000fe20000000800 */
[----:B--2---:R-:W-:-:S04]  /*2f20*/  F2FP.SATFINITE.E4M3.F32.PACK_AB_MERGE_C R140, R32, R25, RZ ;  /* 0x00000019208c723e */ /* 0x004fc800048070ff */
[----:B------:R-:W-:Y:S02]  /*2f30*/  F2FP.SATFINITE.E4M3.F32.PACK_AB_MERGE_C R140, R28, R23, R140 ;  /* 0x000000171c8c723e */ /* 0x000fe4000480708c */
[----:B-1----:R-:W-:Y:S01]  /*2f40*/  FMNMX.FTZ R49, R10, R37, !PT ;  /* 0x000000250a317209 */ /* 0x002fe20007810000 */
[--C-:B------:R-:W-:Y:S01]  /*2f50*/  FFMA.FTZ R37, R72, UR46, -R12.reuse ;  /* 0x0000002e48257c23 */ /* 0x100fe2000801080c */
[----:B------:R-:W-:Y:S03]  /*2f60*/  MUFU.EX2 R44, R44 ;  /* 0x0000002c002c7308 */ /* 0x000fe60000000800 */
[----:B------:R-:W1:Y:S05]  /*2f70*/  SHFL.BFLY PT, R10, R49, 0x1, 0x1f ;  /* 0x0c201f00310a7f89 */ /* 0x000e6a00000e0000 */
[----:B------:R-:W-:Y:S08]  /*2f80*/  MUFU.EX2 R37, R37 ;  /* 0x0000002500257308 */ /* 0x000ff00000000800 */
[----:B------:R-:W-:Y:S08]  /*2f90*/  MUFU.EX2 R45, R45 ;  /* 0x0000002d002d7308 */ /* 0x000ff00000000800 */
[----:B------:R-:W-:Y:S01]  /*2fa0*/  MUFU.EX2 R52, R52 ;  /* 0x0000003400347308 */ /* 0x000fe20000000800 */
[----:B-1----:R-:W-:Y:S01]  /*2fb0*/  FMNMX.FTZ R10, R49, R10, !PT ;  /* 0x0000000a310a7209 */ /* 0x002fe20007810000 */
        /* <DEDUP_REMOVED lines=19> */
[----:B------:R-:W-:Y:S01]  /*30f0*/  FADD.FTZ R51, R2, R3 ;  /* 0x0000000302337221 */ /* 0x000fe20000010000 */
[--C-:B------:R-:W-:Y:S01]  /*3100*/  FFMA.FTZ R39, R43, UR46, -R61.reuse ;  /* 0x0000002e2b277c23 */ /* 0x100fe2000801083d */
[----:B------:R-:W1:Y:S01]  /*3110*/  MUFU.EX2 R27, R27 ;  /* 0x0000001b001b7308 */ /* 0x000e620000000800 */
[--C-:B------:R-:W-:Y:S01]  /*3120*/  FFMA.FTZ R43, R50, UR46, -R61.reuse ;  /* 0x0000002e322b7c23 */ /* 0x100fe2000801083d */
[--C-:B------:R-:W-:Y:S01]  /*3130*/  FFMA.FTZ R50, R59, UR46, -R61.reuse ;  /* 0x0000002e3b327c23 */ /* 0x100fe2000801083d */
[----:B------:R-:W-:Y:S01]  /*3140*/  FFMA.FTZ R59, R63, UR46, -R61 ;  /* 0x0000002e3f3b7c23 */ /* 0x000fe2000801083d */
[----:B------:R-:W-:Y:S01]  /*3150*/  FADD.FTZ R60, R8, R51 ;  /* 0x00000033083c7221 */ /* 0x000fe20000010000 */
[--C-:B------:R-:W-:Y:S01]  /*3160*/  FFMA.FTZ R57, R47, UR46, -R61.reuse ;  /* 0x0000002e2f397c23 */ /* 0x100fe2000801083d */
[--C-:B------:R-:W-:Y:S01]  /*3170*/  FFMA.FTZ R47, R58, UR46, -R61.reuse ;  /* 0x0000002e3a2f7c23 */ /* 0x100fe2000801083d */
[--C-:B------:R-:W-:Y:S01]  /*3180*/  FFMA.FTZ R58, R62, UR46, -R61.reuse ;  /* 0x0000002e3e3a7c23 */ /* 0x100fe2000801083d */
[----:B------:R-:W2:Y:S01]  /*3190*/  MUFU.EX2 R30, R30 ;  /* 0x0000001e001e7308 */ /* 0x000ea20000000800 */
[----:B------:R-:W-:Y:S01]  /*31a0*/  FADD.FTZ R62, R9, R60 ;  /* 0x0000003c093e7221 */ /* 0x000fe20000010000 */
        /* <DEDUP_REMOVED lines=16> */
[----:B------:R-:W-:-:S04]  /*32b0*/  FADD.FTZ R63, R11, R62 ;  /* 0x0000003e0b3f7221 */ /* 0x000fc80000010000 */
[----:B------:R-:W-:Y:S02]  /*32c0*/  FADD.FTZ R64, R14, R63 ;  /* 0x0000003f0e407221 */ /* 0x000fe40000010000 */
[----:B------:R-:W2:Y:S01]  /*32d0*/  MUFU.EX2 R34, R34 ;  /* 0x0000002200227308 */ /* 0x000ea20000000800 */
[----:B---3--:R-:W-:Y:S01]  /*32e0*/  FADD.FTZ R62, R53, R60 ;  /* 0x0000003c353e7221 */ /* 0x008fe20000010000 */
[----:B------:R-:W-:Y:S01]  /*32f0*/  FADD.FTZ R65, R15, R64 ;  /* 0x000000400f417221 */ /* 0x000fe20000010000 */
[--C-:B------:R-:W-:Y:S01]  /*3300*/  FFMA.FTZ R60, R67, UR46, -R61.reuse ;  /* 0x0000002e433c7c23 */ /* 0x100fe2000801083d */
[----:B------:R-:W-:Y:S01]  /*3310*/  FFMA.FTZ R61, R87, UR46, -R61 ;  /* 0x0000002e573d7c23 */ /* 0x000fe2000801083d */
[----:B------:R-:W-:Y:S01]  /*3320*/  F2FP.SATFINITE.E4M3.F32.PACK_AB_MERGE_C R30, R53, R30, RZ ;  /* 0x0000001e351e723e */ /* 0x000fe200048070ff */
[----:B------:R-:W-:Y:S02]  /*3330*/  FADD.FTZ R64, R16, R65 ;  /* 0x0000004110407221 */ /* 0x000fe40000010000 */
[----:B------:R-:W3:Y:S01]  /*3340*/  MUFU.EX2 R35, R35 ;  /* 0x0000002300237308 */ /* 0x000ee20000000800 */
[----:B-1----:R-:W-:Y:S01]  /*3350*/  FADD.FTZ R63, R31, R62 ;  /* 0x0000003e1f3f7221 */ /* 0x002fe20000010000 */
[----:B------:R-:W-:Y:S01]  /*3360*/  FADD.FTZ R65, R17, R64 ;  /* 0x0000004011417221 */ /* 0x000fe20000010000 */
[----:B------:R-:W-:-:S03]  /*3370*/  F2FP.SATFINITE.E4M3.F32.PACK_AB_MERGE_C R149, R27, R26, R30 ;  /* 0x0000001a1b95723e */ /* 0x000fc6000480701e */
        /* <DEDUP_REMOVED lines=9> */
[----:B------:R-:W-:-:S04]  /*3410*/  F2FP.SATFINITE.E4M3.F32.PACK_AB_MERGE_C R35, R56, R35, RZ ;  /* 0x000000233823723e */ /* 0x000fc800048070ff */
[----:B------:R-:W-:Y:S02]  /*3420*/  F2FP.SATFINITE.E4M3.F32.PACK_AB_MERGE_C R151, R34, R31, R35 ;  /* 0x0000001f2297723e */ /* 0x000fe40004807023 */
[----:B------:R-:W1:Y:S01]  /*3430*/  MUFU.EX2 R42, R42 ;  /* 0x0000002a002a7308 */ /* 0x000e620000000800 */
[----:B--2---:R-:W-:-:S07]  /*3440*/  FADD.FTZ R62, R38, R63 ;  /* 0x0000003f263e7221 */ /* 0x004fce0000010000 */
[----:B------:R-:W2:Y:S01]  /*3450*/  MUFU.EX2 R57, R57 ;  /* 0x0000003900397308 */ /* 0x000ea20000000800 */
[----:B---3--:R-:W-:-:S07]  /*3460*/  FADD.FTZ R63, R39, R62 ;  /* 0x0000003e273f7221 */ /* 0x008fce0000010000 */
[----:B------:R-:W3:Y:S01]  /*3470*/  MUFU.EX2 R43, R43 ;  /* 0x0000002b002b7308 */ /* 0x000ee20000000800 */
[----:B-1----:R-:W-:Y:S01]  /*3480*/  FADD.FTZ R62, R42, R63 ;  /* 0x0000003f2a3e7221 */ /* 0x002fe20000010000 */
[----:B------:R-:W-:-:S04]  /*3490*/  FADD.FTZ R63, R19, R64 ;  /* 0x00000040133f7221 */ /* 0x000fc80000010000 */
        /* <DEDUP_REMOVED lines=8> */
[----:B---3--:R-:W-:Y:S01]  /*3520*/  FADD.FTZ R63, R43, R62 ;  /* 0x0000003e2b3f7221 */ /* 0x008fe20000010000 */
[----:B------:R-:W-:-:S04]  /*3530*/  FADD.FTZ R9, R23, R16 ;  /* 0x0000001017097221 */ /* 0x000fc80000010000 */
[----:B------:R-:W-:Y:S02]  /*3540*/  FADD.FTZ R2, R28, R9 ;  /* 0x000000091c027221 */ /* 0x000fe40000010000 */
[----:B------:R-:W3:Y:S01]  /*3550*/  MUFU.EX2 R55, R55 ;  /* 0x0000003700377308 */ /* 0x000ee20000000800 */
[----:B-1----:R-:W-:Y:S01]  /*3560*/  FADD.FTZ R63, R46, R63 ;  /* 0x0000003f2e3f7221 */ /* 0x002fe20000010000 */
[----:B------:R-:W-:-:S04]  /*3570*/  FADD.FTZ R9, R25, R2 ;  /* 0x0000000219097221 */ /* 0x000fc80000010000 */
[----:B------:R-:W-:Y:S02]  /*3580*/  FADD.FTZ R32, R32, R9 ;  /* 0x0000000920207221 */ /* 0x000fe40000010000 */
[----:B------:R-:W1:Y:S01]  /*3590*/  MUFU.EX2 R47, R47 ;  /* 0x0000002f002f7308 */ /* 0x000e620000000800 */
[----:B--2---:R-:W-:-:S07]  /*35a0*/  FADD.FTZ R8, R54, R63 ;  /* 0x0000003f36087221 */ /* 0x004fce0000010000 */
[----:B------:R-:W2:Y:S01]  /*35b0*/  MUFU.EX2 R50, R50 ;  /* 0x0000003200327308 */ /* 0x000ea20000000800 */
[C---:B---3--:R-:W-:Y:S01]  /*35c0*/  FADD.FTZ R8, R55.reuse, R8 ;  /* 0x0000000837087221 */ /* 0x048fe20000010000 */
[----:B------:R-:W-:-:S04]  /*35d0*/  F2FP.SATFINITE.E4M3.F32.PACK_AB_MERGE_C R54, R55, R54, RZ ;  /* 0x000000363736723e */ /* 0x000fc800048070ff */
[----:B------:R-:W-:Y:S02]  /*35e0*/  F2FP.SATFINITE.E4M3.F32.PACK_AB_MERGE_C R147, R46, R43, R54 ;  /* 0x0000002b2e93723e */ /* 0x000fe40004807036 */
[----:B------:R-:W3:Y:S01]  /*35f0*/  MUFU.EX2 R58, R58 ;  /* 0x0000003a003a7308 */ /* 0x000ee20000000800 */
[----:B-1----:R-:W-:Y:S01]  /*3600*/  FADD.FTZ R3, R47, R8 ;  /* 0x000000082f037221 */ /* 0x002fe20000010000 */
[----:B------:R-:W-:-:S04]  /*3610*/  F2FP.SATFINITE.E4M3.F32.PACK_AB_MERGE_C R8, R40, R33, RZ ;  /* 0x000000212808723e */ /* 0x000fc800048070ff */
[----:B------:R-:W-:Y:S02]  /*3620*/  F2FP.SATFINITE.E4M3.F32.PACK_AB_MERGE_C R142, R36, R29, R8 ;  /* 0x0000001d248e723e */ /* 0x000fe40004807008 */
[----:B------:R-:W1:Y:S01]  /*3630*/  MUFU.EX2 R59, R59 ;  /* 0x0000003b003b7308 */ /* 0x000e620000000800 */
[----:B--2---:R-:W-:Y:S01]  /*3640*/  FADD.FTZ R3, R50, R3 ;  /* 0x0000000332037221 */ /* 0x004fe20000010000 */
[----:B------:R-:W-:-:S04]  /*3650*/  F2FP.SATFINITE.E4M3.F32.PACK_AB_MERGE_C R8, R48, R41, RZ ;  /* 0x000000293008723e */ /* 0x000fc800048070ff */
[----:B------:R-:W-:Y:S02]  /*3660*/  F2FP.SATFINITE.E4M3.F32.PACK_AB_MERGE_C R136, R44, R37, R8 ;  /* 0x000000252c88723e */ /* 0x000fe40004807008 */
[----:B------:R-:W2:Y:S01]  /*3670*/  MUFU.EX2 R51, R51 ;  /* 0x0000003300337308 */ /* 0x000ea20000000800 */
[----:B---3--:R-:W-:Y:S01]  /*3680*/  FADD.FTZ R2, R58, R3 ;  /* 0x000000033a027221 */ /* 0x008fe20000010000 */
[----:B------:R-:W-:-:S04]  /*3690*/  FADD.FTZ R3, R29, R32 ;  /* 0x000000201d037221 */ /* 0x000fc80000010000 */
[----:B------:R-:W-:Y:S02]  /*36a0*/  FADD.FTZ R36, R36, R3 ;  /* 0x0000000324247221 */ /* 0x000fe40000010000 */
[----:B------:R-:W3:Y:S01]  /*36b0*/  MUFU.EX2 R60, R60 ;  /* 0x0000003c003c7308 */ /* 0x000ee20000000800 */
[----:B-1----:R-:W-:Y:S01]  /*36c0*/  FADD.FTZ R2, R59, R2 ;  /* 0x000000023b027221 */ /* 0x002fe20000010000 */
[----:B------:R-:W-:Y:S01]  /*36d0*/  FADD.FTZ R33, R33, R36 ;  /* 0x0000002421217221 */ /* 0x000fe20000010000 */
[----:B------:R-:W-:-:S03]  /*36e0*/  F2FP.SATFINITE.E4M3.F32.PACK_AB_MERGE_C R58, R59, R58, RZ ;  /* 0x0000003a3b3a723e */ /* 0x000fc600048070ff */
[----:B------:R-:W-:Y:S01]  /*36f0*/  FADD.FTZ R40, R40, R33 ;  /* 0x0000002128287221 */ /* 0x000fe20000010000 */
[----:B------:R-:W-:Y:S01]  /*3700*/  F2FP.SATFINITE.E4M3.F32.PACK_AB_MERGE_C R141, R50, R47, R58 ;  /* 0x0000002f328d723e */ /* 0x000fe2000480703a */
[----:B------:R-:W1:Y:S01]  /*3710*/  MUFU.EX2 R70, R70 ;  /* 0x0000004600467308 */ /* 0x000e620000000800 */
[----:B--2---:R-:W-:Y:S01]  /*3720*/  FADD.FTZ R3, R51, R2 ;  /* 0x0000000233037221 */ /* 0x004fe20000010000 */
[----:B------:R-:W-:-:S04]  /*3730*/  FADD.FTZ R9, R37, R40 ;  /* 0x0000002825097221 */ /* 0x000fc80000010000 */
[----:B------:R-:W-:Y:S02]  /*3740*/  FADD.FTZ R44, R44, R9 ;  /* 0x000000092c2c7221 */ /* 0x000fe40000010000 */
[----:B------:R-:W2:Y:S01]  /*3750*/  MUFU.EX2 R71, R71 ;  /* 0x0000004700477308 */ /* 0x000ea20000000800 */
[----:B---3--:R-:W-:Y:S01]  /*3760*/  FADD.FTZ R3, R60, R3 ;  /* 0x000000033c037221 */ /* 0x008fe20000010000 */
[----:B------:R-:W-:-:S04]  /*3770*/  FADD.FTZ R41, R41, R44 ;  /* 0x0000002c29297221 */ /* 0x000fc80000010000 */
[----:B------:R-:W-:Y:S02]  /*3780*/  FADD.FTZ R48, R48, R41 ;  /* 0x0000002930307221 */ /* 0x000fe40000010000 */
[----:B------:R-:W3:Y:S01]  /*3790*/  MUFU.EX2 R74, R74 ;  /* 0x0000004a004a7308 */ /* 0x000ee20000000800 */
[----:B-1----:R-:W-:-:S07]  /*37a0*/  FADD.FTZ R2, R70, R3 ;  /* 0x0000000346027221 */ /* 0x002fce0000010000 */
[----:B------:R-:W1:Y:S01]  /*37b0*/  MUFU.EX2 R75, R75 ;  /* 0x0000004b004b7308 */ /* 0x000e620000000800 */
[C---:B--2---:R-:W-:Y:S01]  /*37c0*/  FADD.FTZ R3, R71.reuse, R2 ;  /* 0x0000000247037221 */ /* 0x044fe20000010000 */
[----:B------:R-:W-:-:S04]  /*37d0*/  F2FP.SATFINITE.E4M3.F32.PACK_AB_MERGE_C R70, R71, R70, RZ ;  /* 0x000000464746723e */ /* 0x000fc800048070ff */
[----:B------:R-:W-:Y:S02]  /*37e0*/  F2FP.SATFINITE.E4M3.F32.PACK_AB_MERGE_C R143, R60, R51, R70 ;  /* 0x000000333c8f723e */ /* 0x000fe40004807046 */
[----:B------:R-:W2:Y:S01]  /*37f0*/  MUFU.EX2 R78, R78 ;  /* 0x0000004e004e7308 */ /* 0x000ea20000000800 */
[----:B---3--:R-:W-:-:S07]  /*3800*/  FADD.FTZ R2, R74, R3 ;  /* 0x000000034a027221 */ /* 0x008fce0000010000 */
[----:B------:R-:W3:Y:S01]  /*3810*/  MUFU.EX2 R12, R12 ;  /* 0x0000000c000c7308 */ /* 0x000ee20000000800 */
[----:B-1----:R-:W-:-:S07]  /*3820*/  FADD.FTZ R3, R75, R2 ;  /* 0x000000024b037221 */ /* 0x002fce0000010000 */
[----:B------:R-:W1:Y:S01]  /*3830*/  MUFU.EX2 R79, R79 ;  /* 0x0000004f004f7308 */ /* 0x000e620000000800 */
[----:B--2---:R-:W-:-:S07]  /*3840*/  FADD.FTZ R2, R78, R3 ;  /* 0x000000034e027221 */ /* 0x004fce0000010000 */
[----:B------:R-:W2:Y:S01]  /*3850*/  MUFU.EX2 R82, R82 ;  /* 0x0000005200527308 */ /* 0x000ea20000000800 */
[----:B---3--:R-:W-:-:S04]  /*3860*/  F2FP.SATFINITE.E4M3.F32.PACK_AB_MERGE_C R3, R12, R49, RZ ;  /* 0x000000310c03723e */ /* 0x008fc800048070ff */
[C---:B------:R-:W-:Y:S01]  /*3870*/  F2FP.SATFINITE.E4M3.F32.PACK_AB_MERGE_C R138, R52.reuse, R45, R3 ;  /* 0x0000002d348a723e */ /* 0x040fe20004807003 */
[----:B------:R-:W-:Y:S02]  /*3880*/  FADD.FTZ R45, R45, R48 ;  /* 0x000000302d2d7221 */ /* 0x000fe40000010000 */
[----:B------:R-:W3:Y:S01]  /*3890*/  MUFU.EX2 R83, R83 ;  /* 0x0000005300537308 */ /* 0x000ee20000000800 */
[C---:B-1----:R-:W-:Y:S01]  /*38a0*/  F2FP.SATFINITE.E4M3.F32.PACK_AB_MERGE_C R78, R79.reuse, R78, RZ ;  /* 0x0000004e4f4e723e */ /* 0x042fe200048070ff */
[----:B------:R-:W-:Y:S01]  /*38b0*/  FADD.FTZ R79, R79, R2 ;  /* 0x000000024f4f7221 */ /* 0x000fe20000010000 */
[----:B------:R-:W-:Y:S02]  /*38c0*/  FADD.FTZ R52, R52, R45 ;  /* 0x0000002d34347221 */ /* 0x000fe40000010000 */
[----:B------:R-:W-:Y:S02]  /*38d0*/  F2FP.SATFINITE.E4M3.F32.PACK_AB_MERGE_C R137, R75, R74, R78 ;  /* 0x0000004a4b89723e */ /* 0x000fe4000480704e */
[----:B------:R-:W-:Y:S01]  /*38e0*/  FADD.FTZ R49, R49, R52 ;  /* 0x0000003431317221 */ /* 0x000fe20000010000 */
[----:B------:R-:W1:Y:S01]  /*38f0*/  MUFU.EX2 R86, R86 ;  /* 0x0000005600567308 */ /* 0x000e620000000800 */
[----:B--2---:R-:W-:-:S07]  /*3900*/  FADD.FTZ R2, R82, R79 ;  /* 0x0000004f52027221 */ /* 0x004fce0000010000 */
[----:B------:R-:W2:Y:S01]  /*3910*/  MUFU.EX2 R61, R61 ;  /* 0x0000003d003d7308 */ /* 0x000ea20000000800 */
[----:B---3--:R-:W-:-:S04]  /*3920*/  FADD.FTZ R3, R83, R2 ;  /* 0x0000000253037221 */ /* 0x008fc80000010000 */
[----:B-1----:R-:W-:Y:S01]  /*3930*/  FADD.FTZ R2, R86, R3 ;  /* 0x0000000356027221 */ /* 0x002fe20000010000 */
[----:B------:R-:W-:Y:S01]  /*3940*/  FADD.FTZ R3, R12, R49 ;  /* 0x000000310c037221 */ /* 0x000fe20000010000 */
[C---:B--2---:R-:W-:Y:S02]  /*3950*/  F2FP.SATFINITE.E4M3.F32.PACK_AB_MERGE_C R8, R61.reuse, R86, RZ ;  /* 0x000000563d08723e */ /* 0x044fe400048070ff */
[----:B------:R-:W-:Y:S02]  /*3960*/  FADD.FTZ R2, R61, R2 ;  /* 0x000000023d027221 */ /* 0x000fe40000010000 */
[----:B------:R-:W-:Y:S01]  /*3970*/  F2FP.SATFINITE.E4M3.F32.PACK_AB_MERGE_C R139, R83, R82, R8 ;  /* 0x00000052538b723e */ /* 0x000fe20004807008 */
        /* <DEDUP_REMOVED lines=30> */
[----:B------:R-:W-:-:S05]  /*3b60*/  ULDC UR23, c[0x0][0x2f0] ;  /* 0x0000bc0000177ab9 */ /* 0x000fca0000000800 */
.L_x_12778:
[----:B------:R-:W-:-:S04]  /*3b70*/  UISETP.NE.AND UP0, UPT, UR7, 0x1, UPT ;  /* 0x000000010700788c */ /* 0x000fc8000bf05270 */
[----:B------:R-:W-:-:S04]  /*3b80*/  USEL UR5, URZ, 0x1, UP0 ;  /* 0x000000013f057887 */ /* 0x000fc80008000000 */
[----:B------:R-:W-:Y:S01]  /*3b90*/  ULOP3.LUT UR5, UR6, UR5, URZ, 0x3c, !UPT ;  /* 0x0000000506057292 */ /* 0x000fe2000f8e3c3f */
[----:B------:R-:W-:Y:S11]  /*3ba0*/  @!P0 BRA `(.L_x_12768) ;  /* 0x0000000000048947 */ /* 0x000ff60003800000 */
[----:B------:R-:W-:Y:S01]  /*3bb0*/  BPT.TRAP 0x1 ;  /* 0x000000040000795c */ /* 0x000fe20000300000 */
.L_x_12768:
        /* <DEDUP_REMOVED lines=9> */
.L_x_12769:
[----:B-1----:R-:W-:Y:S05]  /*3c50*/  @P1 BRA `(.L_x_12770) ;  /* 0x0000000000081947 */ /* 0x002fea0003800000 */
[----:B------:R-:W1:Y:S02]  /*3c60*/  SYNCS.PHASECHK.TRANS64.TRYWAIT P1, [UR25+0x17030], R0 ;  /* 0x01703000ff0075a7 */ /* 0x000e640008020159 */
[----:B-1----:R-:W-:Y:S05]  /*3c70*/  @!P1 BRA `(.L_x_12771) ;  /* 0x000000a8006c9947 */ /* 0x002fea0003800000 */
.L_x_12770:
        /* <DEDUP_REMOVED lines=19> */
.L_x_12772:
[----:B------:R-:W-:Y:S01]  /*3db0*/  ULEA UR11, UR7, UR42, 0x3 ;  /* 0x0000002a070b7291 */ /* 0x000fe2000f8e183f */
[----:B01----:R-:W-:-:S05]  /*3dc0*/  IMAD.U32 R0, RZ, RZ, UR6 ;  /* 0x00000006ff007e24 */ /* 0x003fca000f8e00ff */
[----:B------:R-:W-:-:S04]  /*3dd0*/  SHF.L.U32 R0, R0, 0x1f, RZ ;  /* 0x0000001f00007819 */ /* 0x000fc800000006ff */
[----:B------:R0:W1:Y:S01]  /*3de0*/  SYNCS.PHASECHK.TRANS64.TRYWAIT P1, [UR11+0x17050], R0 ;  /* 0x01705000ff0075a7 */ /* 0x000062000802014b */
[----:B------:R-:W-:Y:S05]  /*3df0*/  @!P0 BRA `(.L_x_12773) ;  /* 0x0000000000048947 */ /* 0x000fea0003800000 */
[----:B------:R-:W-:Y:S01]  /*3e00*/  BPT.TRAP 0x1 ;  /* 0x000000040000795c */ /* 0x000fe20000300000 */
.L_x_12773:
[----:B-1----:R-:W-:Y:S05]  /*3e10*/  @P1 BRA `(.L_x_12774) ;  /* 0x0000000000081947 */ /* 0x002fea0003800000 */
[----:B------:R-:W1:Y:S02]  /*3e20*/  SYNCS.PHASECHK.TRANS64.TRYWAIT P1, [UR11+0x17050], R0 ;  /* 0x01705000ff0075a7 */ /* 0x000e64000802014b */
[----:B-1----:R-:W-:Y:S05]  /*3e30*/  @!P1 BRA `(.L_x_12775) ;  /* 0x000000a800149947 */ /* 0x002fea0003800000 */
.L_x_12774:
[----:B------:R-:W-:Y:S01]  /*3e40*/  UIADD3 UR6, UR42, 0x400, URZ ;  /* 0x000004002a067890 */ /* 0x000fe2000fffe03f */
[----:B------:R-:W-:-:S03]  /*3e50*/  WARPGROUP.ARRIVE ;  /* 0x00000000000079c5 */ /* 0x000fc60000000000 */
[----:B------:R-:W-:-:S04]  /*3e60*/  USHF.R.U32.HI UR6, URZ, 0x4, UR6 ;  /* 0x000000043f067899 */ /* 0x000fc80008011606 */
[----:B------:R-:W-:-:S04]  /*3e70*/  ULOP3.LUT UR6, UR6, 0x3fff, URZ, 0xc0, !UPT ;  /* 0x00003fff06067892 */ /* 0x000fc8000f8ec03f */
[----:B------:R-:W-:-:S04]  /*3e80*/  ULOP3.LUT UR6, UR6, 0x10000, URZ, 0xfc, !UPT ;  /* 0x0001000006067892 */ /* 0x000fc8000f8efc3f */
[----:B------:R-:W-:-:S03]  /*3e90*/  UIMAD UR10, UR7, 0x300, UR6 ;  /* 0x00000300070a78a4 */ /* 0x000fc6000f8e0206 */
[----:B------:R-:W-:-:S04]  /*3ea0*/  UMOV UR7, 0x40000040 ;  /* 0x4000004000077882 */ /* 0x000fc80000000000 */
        /* <DEDUP_REMOVED lines=20> */
.L_x_12776:
[----:B------:R-:W-:Y:S01]  /*3ff0*/  UISETP.NE.AND UP0, UPT, UR45, URZ, UPT ;  /* 0x0000003f2d00728c */ /* 0x000fe2000bf05270 */
[----:B------:R-:W-:Y:S02]  /*4000*/  IMAD.MOV.U32 R13, RZ, RZ, R6 ;  /* 0x000000ffff0d7224 */ /* 0x000fe400078e0006 */
[----:B------:R-:W-:-:S03]  /*4010*/  IMAD.U32 R15, RZ, RZ, UR23 ;  /* 0x00000017ff0f7e24 */ /* 0x000fc6000f8e00ff */
[----:B------:R-:W-:Y:S02]  /*4020*/  PLOP3.LUT P1, PT, PT, PT, UP0, 0x80, 0x0 ;  /* 0x000000000000781c */ /* 0x000fe40003f2f008 */
[----:B------:R-:W-:-:S03]  /*4030*/  PLOP3.LUT P2, PT, PT, PT, UP0, 0x80, 0x0 ;  /* 0x000000000000781c */ /* 0x000fc60003f4f008 */
[----:B------:R-:W-:-:S08]  /*4040*/  @UP0 ULDC UR6, c[0x0][0x44c] ;  /* 0x0001130000060ab9 */ /* 0x000fd00000000800 */
[----:B01----:R-:W-:Y:S01]  /*4050*/  @P1 IMAD.HI.U32 R0, R6, UR6, RZ ;  /* 0x0000000606001c27 */ /* 0x003fe2000f8e00ff */
[----:B------:R-:W-:-:S04]  /*4060*/  @UP0 ULDC UR6, c[0x0][0x450] ;  /* 0x0001140000060ab9 */ /* 0x000fc80000000800 */
[----:B------:R-:W-:Y:S01]  /*4070*/  @P2 SHF.R.U32.HI R13, RZ, UR6, R0 ;  /* 0x00000006ff0d2c19 */ /* 0x000fe20008011600 */
[----:B------:R-:W-:Y:S02]  /*4080*/  UMOV UR6, 0xffffff80 ;  /* 0xffffff8000067882 */ /* 0x000fe40000000000 */
[----:B------:R-:W-:Y:S02]  /*4090*/  UIMAD UR6, UR48, UR6, 0x1 ;  /* 0x00000001300674a4 */ /* 0x000fe4000f8e0206 */
[----:B------:R-:W0:Y:S04]  /*40a0*/  SHFL.IDX PT, R11, R13, RZ, 0x1c1f ;  /* 0x001c1fff0d0b7589 */ /* 0x000e2800000e0000 */
[----:B------:R-:W-:Y:S01]  /*40b0*/  IMAD.U32 R10, RZ, RZ, UR6 ;  /* 0x00000006ff0a7e24 */ /* 0x000fe2000f8e00ff */
[----:B------:R-:W1:Y:S01]  /*40c0*/  SHFL.IDX PT, R13, R13, 0x1, 0x1c1f ;  /* 0x003c1f000d0d7f89 */ /* 0x000e6200000e0000 */
[----:B------:R-:W-:-:S02]  /*40d0*/  UIADD3 UR6, UR25, 0x17040, URZ ;  /* 0x0001704019067890 */ /* 0x000fc4000fffe03f */
[----:B------:R-:W-:Y:S02]  /*40e0*/  IMAD R10, R7, -0x2, R10 ;  /* 0xfffffffe070a7824 */ /* 0x000fe400078e020a */
[----:B------:R-:W-:Y:S02]  /*40f0*/  UPRMT UR6, UR21, 0x654, UR6 ;  /* 0x0000065415067896 */ /* 0x000fe40008000006 */
[----:B------:R-:W-:-:S07]  /*4100*/  IMAD R10, R15, UR37, R10 ;  /* 0x000000250f0a7c24 */ /* 0x000fce000f8e020a */
        /* <DEDUP_REMOVED lines=96> */
[----:B------:R-:W-:Y:S01]  /*4710*/  FMNMX.FTZ R0, R84, R11, !PT ;  /* 0x0000000b54007209 */ /* 0x000fe20007810000 */
[----:B------:R-:W-:Y:S01]  /*4720*/  IMAD.U32 R11, RZ, RZ, UR46 ;  /* 0x0000002eff0b7e24 */ /* 0x000fe2000f8e00ff */
[----:B-1----:R-:W-:-:S02]  /*4730*/  IADD3 R10, R13, -UR24, R10 ;  /* 0x800000180d0a7c10 */ /* 0x002fc4000fffe00a */
[----:B------:R-:W-:Y:S02]  /*4740*/  FMNMX.FTZ R15, R85, R0, !PT ;  /* 0x00000000550f7209 */ /* 0x000fe40007810000 */
[C---:B------:R-:W-:Y:S02]  /*4750*/  ISETP.GT.AND P2, PT, R10.reuse, RZ, PT ;  /* 0x000000ff0a00720c */ /* 0x040fe40003f44270 */
[----:B------:R-:W-:Y:S01]  /*4760*/  ISETP.GT.AND P3, PT, R10, 0x1, PT ;  /* 0x000000010a00780c */ /* 0x000fe20003f64270 */
[----:B------:R-:W0:Y:S01]  /*4770*/  SHFL.BFLY PT, R0, R15, 0x2, 0x1f ;  /* 0x0c401f000f007f89 */ /* 0x000e2200000e0000 */
[----:B------:R-:W-:Y:S02]  /*4780*/  FSEL R26, R26, -INF , P2 ;  /* 0xff8000001a1a7808 */ /* 0x000fe40001000000 */
[----:B------:R-:W-:Y:S02]  /*4790*/  ISETP.GT.AND P2, PT, R10, 0x8, PT ;  /* 0x000000080a00780c */ /* 0x000fe40003f44270 */
[----:B------:R-:W-:-:S02]  /*47a0*/  FSEL R27, R27, -INF , P3 ;  /* 0xff8000001b1b7808 */ /* 0x000fc40001800000 */
[----:B------:R-:W-:Y:S02]  /*47b0*/  FMNMX.FTZ R18, R26, R9, !PT ;  /* 0x000000091a127209 */ /* 0x000fe40007810000 */
[----:B------:R-:W-:Y:S02]  /*47c0*/  ISETP.GT.AND P3, PT, R10, 0x9, PT ;  /* 0x000000090a00780c */ /* 0x000fe40003f64270 */
[----:B------:R-:W-:Y:S02]  /*47d0*/  FSEL R30, R30, -INF , P2 ;  /* 0xff8000001e1e7808 */ /* 0x000fe40001000000 */
[C---:B------:R-:W-:Y:S02]  /*47e0*/  ISETP.GT.AND P2, PT, R10.reuse, 0x10, PT ;  /* 0x000000100a00780c */ /* 0x040fe40003f44270 */
[----:B------:R-:W-:Y:S02]  /*47f0*/  FSEL R31, R31, -INF , P3 ;  /* 0xff8000001f1f7808 */ /* 0x000fe40001800000 */
[----:B------:R-:W-:-:S02]  /*4800*/  ISETP.GT.AND P3, PT, R10, 0x11, PT ;  /* 0x000000110a00780c */ /* 0x000fc40003f64270 */
[----:B------:R-:W-:Y:S02]  /*4810*/  FSEL R34, R34, -INF , P2 ;  /* 0xff80000022227808 */ /* 0x000fe40001000000 */
[C---:B------:R-:W-:Y:S02]  /*4820*/  ISETP.GT.AND P2, PT, R10.reuse, 0x18, PT ;  /* 0x000000180a00780c */ /* 0x040fe40003f44270 */
[----:B------:R-:W-:Y:S02]  /*4830*/  FSEL R35, R35, -INF , P3 ;  /* 0xff80000023237808 */ /* 0x000fe40001800000 */
[----:B0-----:R-:W-:Y:S02]  /*4840*/  FMNMX.FTZ R17, R15, R0, !PT ;  /* 0x000000000f117209 */ /* 0x001fe40007810000 */
[----:B------:R-:W-:Y:S02]  /*4850*/  FMNMX.FTZ R15, R27, R18, !PT ;  /* 0x000000121b0f7209 */ /* 0x000fe40007810000 */
[----:B------:R-:W-:Y:S01]  /*4860*/  ISETP.GT.AND P3, PT, R10, 0x19, PT ;  /* 0x000000190a00780c */ /* 0x000fe20003f64270 */
[----:B------:R-:W0:Y:S01]  /*4870*/  SHFL.BFLY PT, R0, R17, 0x1, 0x1f ;  /* 0x0c201f0011007f89 */ /* 0x000e2200000e0000 */
[----:B------:R-:W-:-:S02]  /*4880*/  FSEL R38, R38, -INF , P2 ;  /* 0xff80000026267808 */ /* 0x000fc40001000000 */
[C---:B------:R-:W-:Y:S02]  /*4890*/  ISETP.GT.AND P2, PT, R10.reuse, 0x20, PT ;  /* 0x000000200a00780c */ /* 0x040fe40003f44270 */
[----:B------:R-:W-:Y:S02]  /*48a0*/  FSEL R39, R39, -INF , P3 ;  /* 0xff80000027277808 */ /* 0x000fe40001800000 */
[----:B------:R-:W-:Y:S02]  /*48b0*/  ISETP.GT.AND P3, PT, R10, 0x21, PT ;  /* 0x000000210a00780c */ /* 0x000fe40003f64270 */
[----:B------:R-:W-:Y:S02]  /*48c0*/  FSEL R42, R42, -INF , P2 ;  /* 0xff8000002a2a7808 */ /* 0x000fe40001000000 */
[----:B------:R-:W-:Y:S02]  /*48d0*/  ISETP.GT.AND P2, PT, R10, 0x28, PT ;  /* 0x000000280a00780c */ /* 0x000fe40003f44270 */
[----:B------:R-:W-:-:S02]  /*48e0*/  FSEL R43, R43, -INF , P3 ;  /* 0xff8000002b2b7808 */ /* 0x000fc40001800000 */
[----:B------:R-:W-:Y:S02]  /*48f0*/  ISETP.GT.AND P3, PT, R10, 0x29, PT ;  /* 0x000000290a00780c */ /* 0x000fe40003f64270 */
[----:B------:R-:W-:Y:S02]  /*4900*/  FSEL R46, R46, -INF , P2 ;  /* 0xff8000002e2e7808 */ /* 0x000fe40001000000 */
[C---:B------:R-:W-:Y:S02]  /*4910*/  ISETP.GT.AND P2, PT, R10.reuse, 0x30, PT ;  /* 0x000000300a00780c */ /* 0x040fe40003f44270 */
[----:B------:R-:W-:Y:S02]  /*4920*/  FSEL R47, R47, -INF , P3 ;  /* 0xff8000002f2f7808 */ /* 0x000fe40001800000 */
[----:B------:R-:W-:Y:S02]  /*4930*/  ISETP.GT.AND P3, PT, R10, 0x31, PT ;  /* 0x000000310a00780c */ /* 0x000fe40003f64270 */
[----:B0-----:R-:W-:-:S02]  /*4940*/  FMNMX.FTZ R0, R17, R0, !PT ;  /* 0x0000000011007209 */ /* 0x001fc40007810000 */
[----:B------:R-:W-:Y:S02]  /*4950*/  FSEL R50, R50, -INF , P2 ;  /* 0xff80000032327808 */ /* 0x000fe40001000000 */
[C---:B------:R-:W-:Y:S01]  /*4960*/  FSETP.NEU.FTZ.AND P1, PT, R0.reuse, -INF , PT ;  /* 0xff8000000000780b */ /* 0x040fe20003f3d000 */
[----:B------:R-:W-:-:S01]  /*4970*/  FFMA.FTZ R11, R0, R11, -8 ;  /* 0xc1000000000b7423 */ /* 0x000fc2000001000b */
[C---:B------:R-:W-:Y:S02]  /*4980*/  ISETP.GT.AND P2, PT, R10.reuse, 0x38, PT ;  /* 0x000000380a00780c */ /* 0x040fe40003f44270 */
[----:B------:R-:W-:Y:S02]  /*4990*/  FSEL R51, R51, -INF , P3 ;  /* 0xff80000033337808 */ /* 0x000fe40001800000 */
[----:B------:R-:W-:Y:S02]  /*49a0*/  FSEL R11, R11, RZ, P1 ;  /* 0x000000ff0b0b7208 */ /* 0x000fe40000800000 */
[----:B------:R-:W-:-:S02]  /*49b0*/  ISETP.GT.AND P3, PT, R10, 0x39, PT ;  /* 0x000000390a00780c */ /* 0x000fc40003f64270 */
[----:B------:R-:W-:Y:S01]  /*49c0*/  FSEL R54, R54, -INF , P2 ;  /* 0xff80000036367808 */ /* 0x000fe20001000000 */
[----:B------:R-:W-:-:S01]  /*49d0*/  FFMA.FTZ R19, R14, UR46, -R11 ;  /* 0x0000002e0e137c23 */ /* 0x000fc2000801080b */
[----:B------:R-:W-:Y:S01]  /*49e0*/  ISETP.GT.AND P2, PT, R10, 0x40, PT ;  /* 0x000000400a00780c */ /* 0x000fe20003f44270 */
[----:B------:R-:W-:-:S01]  /*49f0*/  FFMA.FTZ R12, R24, UR46, -R11 ;  /* 0x0000002e180c7c23 */ /* 0x000fc2000801080b */
[----:B------:R-:W-:Y:S01]  /*4a00*/  FSEL R55, R55, -INF , P3 ;  /* 0xff80000037377808 */ /* 0x000fe20001800000 */
[----:B------:R0:W-:Y:S01]  /*4a10*/  MUFU.EX2 R13, R19 ;  /* 0x00000013000d7308 */ /* 0x0001e20000000800 */
[----:B------:R-:W-:Y:S01]  /*4a20*/  ISETP.GT.AND P3, PT, R10, 0x41, PT ;  /* 0x000000410a00780c */ /* 0x000fe20003f64270 */
[--C-:B------:R-:W-:Y:S01]  /*4a30*/  FFMA.FTZ R14, R28, UR46, -R11.reuse ;  /* 0x0000002e1c0e7c23 */ /* 0x100fe2000801080b */
[----:B------:R-:W-:Y:S01]  /*4a40*/  FSEL R58, R58, -INF , P2 ;  /* 0xff8000003a3a7808 */ /* 0x000fe20001000000 */
[--C-:B------:R-:W-:Y:S01]  /*4a50*/  FFMA.FTZ R33, R33, UR46, -R11.reuse ;  /* 0x0000002e21217c23 */ /* 0x100fe2000801080b */
[----:B------:R-:W-:Y:S01]  /*4a60*/  ISETP.GT.AND P2, PT, R10, 0x48, PT ;  /* 0x000000480a00780c */ /* 0x000fe20003f44270 */
[--C-:B------:R-:W-:Y:S01]  /*4a70*/  FFMA.FTZ R45, R45, UR46, -R11.reuse ;  /* 0x0000002e2d2d7c23 */ /* 0x100fe2000801080b */
[----:B------:R-:W-:Y:S01]  /*4a80*/  FSEL R59, R59, -INF , P3 ;  /* 0xff8000003b3b7808 */ /* 0x000fe20001800000 */
[--C-:B------:R-:W-:Y:S01]  /*4a90*/  FFMA.FTZ R57, R57, UR46, -R11.reuse ;  /* 0x0000002e39397c23 */ /* 0x100fe2000801080b */
[----:B0-----:R-:W-:-:S01]  /*4aa0*/  FFMA.FTZ R19, R16, UR46, -R11 ;  /* 0x0000002e10137c23 */ /* 0x001fc2000801080b */
[----:B------:R-:W-:Y:S01]  /*4ab0*/  FMNMX.FTZ R16, R30, R15, !PT ;  /* 0x0000000f1e107209 */ /* 0x000fe20007810000 */
[----:B------:R-:W-:-:S01]  /*4ac0*/  FFMA.FTZ R37, R37, UR46, -R11 ;  /* 0x0000002e25257c23 */ /* 0x000fc2000801080b */
        /* <DEDUP_REMOVED lines=11> */
[----:B------:R-:W-:Y:S01]  /*4b80*/  FFMA.FTZ R69, R69, UR46, -R11 ;  /* 0x0000002e45457c23 */ /* 0x000fe2000801080b */
[----:B------:R-:W-:Y:S01]  /*4b90*/  FSEL R63, R63, -INF , P3 ;  /* 0xff8000003f3f7808 */ /* 0x000fe20001800000 */
[----:B------:R-:W-:Y:S01]  /*4ba0*/  MUFU.EX2 R12, R12 ;  /* 0x0000000c000c7308 */ /* 0x000fe20000000800 */
[----:B------:R-:W-:-:S02]  /*4bb0*/  FMNMX.FTZ R18, R38, R17, !PT ;  /* 0x0000001126127209 */ /* 0x000fc40007810000 */
[----:B------:R-:W-:Y:S02]  /*4bc0*/  ISETP.GT.AND P3, PT, R10, 0x51, PT ;  /* 0x000000510a00780c */ /* 0x000fe40003f64270 */
[----:B0-----:R-:W-:Y:S01]  /*4bd0*/  FMNMX.FTZ R19, R39, R18, !PT ;  /* 0x0000001227137209 */ /* 0x001fe20007810000 */
[----:B------:R-:W-:Y:S01]  /*4be0*/  FFMA.FTZ R18, R36, UR46, -R11 ;  /* 0x0000002e24127c23 */ /* 0x000fe2000801080b */
[----:B------:R-:W-:Y:S01]  /*4bf0*/  FSEL R66, R66, -INF , P2 ;  /* 0xff80000042427808 */ /* 0x000fe20001000000 */
[----:B------:R-:W-:Y:S01]  /*4c00*/  MUFU.EX2 R17, R33 ;  /* 0x0000002100117308 */ /* 0x000fe20000000800 */
[----:B------:R-:W-:Y:S02]  /*4c10*/  FMNMX.FTZ R20, R42, R19, !PT ;  /* 0x000000132a147209 */ /* 0x000fe40007810000 */
[----:B------:R-:W-:Y:S02]  /*4c20*/  ISETP.GT.AND P2, PT, R10, 0x58, PT ;  /* 0x000000580a00780c */ /* 0x000fe40003f44270 */
[----:B------:R-:W-:-:S02]  /*4c30*/  FMNMX.FTZ R19, R43, R20, !PT ;  /* 0x000000142b137209 */ /* 0x000fc40007810000 */
[----:B------:R-:W-:Y:S01]  /*4c40*/  FSEL R67, R67, -INF , P3 ;  /* 0xff80000043437808 */ /* 0x000fe20001800000 */
[----:B------:R-:W-:Y:S01]  /*4c50*/  MUFU.EX2 R14, R14 ;  /* 0x0000000e000e7308 */ /* 0x000fe20000000800 */
[----:B------:R-:W-:Y:S02]  /*4c60*/  FMNMX.FTZ R20, R46, R19, !PT ;  /* 0x000000132e147209 */ /* 0x000fe40007810000 */
[----:B------:R-:W-:Y:S02]  /*4c70*/  ISETP.GT.AND P3, PT, R10, 0x59, PT ;  /* 0x000000590a00780c */ /* 0x000fe40003f64270 */
[----:B------:R-:W-:Y:S01]  /*4c80*/  FMNMX.FTZ R21, R47, R20, !PT ;  /* 0x000000142f157209 */ /* 0x000fe20007810000 */
[--C-:B------:R-:W-:Y:S01]  /*4c90*/  FFMA.FTZ R20, R40, UR46, -R11.reuse ;  /* 0x0000002e28147c23 */ /* 0x100fe2000801080b */
[----:B------:R-:W-:Y:S01]  /*4ca0*/  FSEL R70, R70, -INF , P2 ;  /* 0xff80000046467808 */ /* 0x000fe20001000000 */
[----:B------:R0:W-:Y:S01]  /*4cb0*/  MUFU.EX2 R19, R37 ;  /* 0x0000002500137308 */ /* 0x0001e20000000800 */
[----:B------:R-:W-:Y:S01]  /*4cc0*/  FMNMX.FTZ R22, R50, R21, !PT ;  /* 0x0000001532167209 */ /* 0x000fe20007810000 */
[----:B------:R-:W-:Y:S01]  /*4cd0*/  FFMA.FTZ R40, R64, UR46, -R11 ;  /* 0x0000002e40287c23 */ /* 0x000fe2000801080b */
[----:B------:R-:W-:-:S02]  /*4ce0*/  ISETP.GT.AND P2, PT, R10, 0x60, PT ;  /* 0x000000600a00780c */ /* 0x000fc40003f44270 */
[----:B------:R-:W-:Y:S02]  /*4cf0*/  FMNMX.FTZ R21, R51, R22, !PT ;  /* 0x0000001633157209 */ /* 0x000fe40007810000 */
[----:B------:R-:W-:Y:S01]  /*4d00*/  FSEL R71, R71, -INF , P3 ;  /* 0xff80000047477808 */ /* 0x000fe20001800000 */
[----:B------:R-:W-:Y:S01]  /*4d10*/  MUFU.EX2 R16, R16 ;  /* 0x0000001000107308 */ /* 0x000fe20000000800 */
[----:B------:R-:W-:Y:S01]  /*4d20*/  FMNMX.FTZ R22, R54, R21, !PT ;  /* 0x0000001536167209 */ /* 0x000fe20007810000 */
[--C-:B0-----:R-:W-:Y:S01]  /*4d30*/  FFMA.FTZ R37, R61, UR46, -R11.reuse ;  /* 0x0000002e3d257c23 */ /* 0x101fe2000801080b */
[----:B------:R-:W-:Y:S01]  /*4d40*/  ISETP.GT.AND P3, PT, R10, 0x61, PT ;  /* 0x000000610a00780c */ /* 0x000fe20003f64270 */
[----:B------:R-:W-:Y:S01]  /*4d50*/  IMAD.U32 R61, RZ, RZ, UR46 ;  /* 0x0000002eff3d7e24 */ /* 0x000fe2000f8e00ff */
        /* <DEDUP_REMOVED lines=12> */
[----:B------:R-:W-:Y:S02]  /*4e20*/  ISETP.GT.AND P3, PT, R10, 0x69, PT ;  /* 0x000000690a00780c */ /* 0x000fe40003f64270 */
[----:B------:R-:W-:Y:S01]  /*4e30*/  FMNMX.FTZ R25, R63, R24, !PT ;  /* 0x000000183f197209 */ /* 0x000fe20007810000 */
[----:B------:R-:W-:-:S01]  /*4e40*/  FFMA.FTZ R24, R48, UR46, -R11 ;  /* 0x0000002e30187c23 */ /* 0x000fc2000801080b */
[----:B------:R-:W-:Y:S01]  /*4e50*/  FSEL R78, R78, -INF , P2 ;  /* 0xff8000004e4e7808 */ /* 0x000fe20001000000 */
[----:B------:R-:W-:Y:S01]  /*4e60*/  MUFU.EX2 R23, R45 ;  /* 0x0000002d00177308 */ /* 0x000fe20000000800 */
[----:B------:R-:W-:Y:S01]  /*4e70*/  FMNMX.FTZ R28, R66, R25, !PT ;  /* 0x00000019421c7209 */ /* 0x000fe20007810000 */
[----:B------:R-:W-:Y:S01]  /*4e80*/  FFMA.FTZ R48, R72, UR46, -R11 ;  /* 0x0000002e48307c23 */ /* 0x000fe2000801080b */
[----:B------:R-:W-:-:S02]  /*4e90*/  ISETP.GT.AND P2, PT, R10, 0x70, PT ;  /* 0x000000700a00780c */ /* 0x000fc40003f44270 */
[----:B------:R-:W-:Y:S02]  /*4ea0*/  FMNMX.FTZ R25, R67, R28, !PT ;  /* 0x0000001c43197209 */ /* 0x000fe40007810000 */
        /* <DEDUP_REMOVED lines=20> */
[----:B------:R0:W-:Y:S01]  /*4ff0*/  MUFU.EX2 R29, R53 ;  /* 0x00000035001d7308 */ /* 0x0001e20000000800 */
[----:B------:R-:W-:Y:S01]  /*5000*/  FMNMX.FTZ R36, R82, R33, !PT ;  /* 0x0000002152247209 */ /* 0x000fe20007810000 */
[----:B------:R-:W-:Y:S01]  /*5010*/  FFMA.FTZ R56, R80, UR46, -R11 ;  /* 0x0000002e50387c23 */ /* 0x000fe2000801080b */
[----:B------:R-:W-:-:S02]  /*5020*/  FSEL R87, R87, -INF , P3 ;  /* 0xff80000057577808 */ /* 0x000fc40001800000 */
[----:B------:R-:W-:Y:S01]  /*5030*/  FMNMX.FTZ R33, R83, R36, !PT ;  /* 0x0000002453217209 */ /* 0x000fe20007810000 */
[----:B------:R-:W-:-:S01]  /*5040*/  FFMA.FTZ R36, R60, UR46, -R11 ;  /* 0x0000002e3c247c23 */ /* 0x000fc2000801080b */
[--C-:B------:R-:W-:Y:S01]  /*5050*/  FFMA.FTZ R60, R84, UR46, -R11.reuse ;  /* 0x0000002e543c7c23 */ /* 0x100fe2000801080b */
[----:B------:R-:W-:Y:S01]  /*5060*/  MUFU.EX2 R24, R24 ;  /* 0x0000001800187308 */ /* 0x000fe20000000800 */
[----:B------:R-:W-:Y:S01]  /*5070*/  FMNMX.FTZ R10, R86, R33, !PT ;  /* 0x00000021560a7209 */ /* 0x000fe20007810000 */
[----:B0-----:R-:W-:-:S03]  /*5080*/  FFMA.FTZ R53, R77, UR46, -R11 ;  /* 0x0000002e4d357c23 */ /* 0x001fc6000801080b */
[----:B------:R-:W-:-:S03]  /*5090*/  FMNMX.FTZ R10, R87, R10, !PT ;  /* 0x0000000a570a7209 */ /* 0x000fc60007810000 */
[----:B------:R0:W-:Y:S02]  /*50a0*/  MUFU.EX2 R33, R57 ;  /* 0x0000003900217308 */ /* 0x0001e40000000800 */
[----:B------:R-:W0:Y:S06]  /*50b0*/  SHFL.BFLY PT, R45, R10, 0x2, 0x1f ;  /* 0x0c401f000a2d7f89 */ /* 0x000e2c00000e0000 */
[----:B------:R-:W-:Y:S08]  /*50c0*/  MUFU.EX2 R28, R28 ;  /* 0x0000001c001c7308 */ /* 0x000ff00000000800 */
[----:B------:R-:W-:Y:S08]  /*50d0*/  MUFU.EX2 R32, R32 ;  /* 0x0000002000207308 */ /* 0x000ff00000000800 */
[----:B------:R-:W-:Y:S01]  /*50e0*/  MUFU.EX2 R36, R36 ;  /* 0x0000002400247308 */ /* 0x000fe20000000800 */
[----:B0-----:R-:W-:-:S05]  /*50f0*/  FMNMX.FTZ R57, R10, R45, !PT ;  /* 0x0000002d0a397209 */ /* 0x001fca0007810000 */
[----:B------:R-:W0:Y:S02]  /*5100*/  SHFL.BFLY PT, R10, R57, 0x1, 0x1f ;  /* 0x0c201f00390a7f89 */ /* 0x000e2400000e0000 */
[----:B------:R1:W-:Y:S08]  /*5110*/  MUFU.EX2 R45, R69 ;  /* 0x00000045002d7308 */ /* 0x0003f00000000800 */
[----:B------:R-:W-:Y:S01]  /*5120*/  MUFU.EX2 R37, R37 ;  /* 0x0000002500257308 */ /* 0x000fe20000000800 */
[----:B-1----:R-:W-:-:S05]  /*5130*/  FSEL R69, R0, RZ, P1 ;  /* 0x000000ff00457208 */ /* 0x002fca0000800000 */
[----:B------:R-:W-:Y:S02]  /*5140*/  FADD.FTZ R69, -R69, R8 ;  /* 0x0000000845457221 */ /* 0x000fe40000010100 */
[----:B------:R-:W-:Y:S02]  /*5150*/  MUFU.EX2 R40, R40 ;  /* 0x0000002800287308 */ /* 0x000fe40000000800 */
[----:B------:R-:W-:Y:S01]  /*5160*/  FMUL.FTZ R69, R69, UR46 ;  /* 0x0000002e45457c20 */ /* 0x000fe20008410000 */
[----:B0-----:R-:W-:Y:S01]  /*5170*/  FMNMX.FTZ R10, R57, R10, !PT ;  /* 0x0000000a390a7209 */ /* 0x001fe20007810000 */
[----:B------:R-:W-:-:S04]  /*5180*/  FFMA.FTZ R57, R81, UR46, -R11 ;  /* 0x0000002e51397c23 */ /* 0x000fc8000801080b */
[----:B------:R-:W-:Y:S01]  /*5190*/  MUFU.EX2 R41, R41 ;  /* 0x0000002900297308 */ /* 0x000fe20000000800 */
[C---:B------:R-:W-:Y:S01]  /*51a0*/  FSETP.NEU.FTZ.AND P2, PT, R10.reuse, -INF , PT ;  /* 0xff8000000a00780b */ /* 0x040fe20003f5d000 */
[----:B------:R-:W-:Y:S01]  /*51b0*/  FFMA.FTZ R64, R10, R61, -8 ;  /* 0xc10000000a407423 */ /* 0x000fe2000001003d */
[----:B------:R-:W-:-:S04]  /*51c0*/  FFMA.FTZ R61, R85, UR46, -R11 ;  /* 0x0000002e553d7c23 */ /* 0x000fc8000801080b */
[----:B------:R-:W-:Y:S01]  /*51d0*/  FSEL R11, R64, RZ, P2 ;  /* 0x000000ff400b7208 */ /* 0x000fe20001000000 */
[----:B------:R-:W-:Y:S04]  /*51e0*/  MUFU.EX2 R44, R44 ;  /* 0x0000002c002c7308 */ /* 0x000fe80000000800 */
[----:B------:R-:W-:-:S01]  /*51f0*/  FFMA.FTZ R8, R54, UR46, -R11 ;  /* 0x0000002e36087c23 */ /* 0x000fc2000801080b */
[----:B------:R-:W-:Y:S01]  /*5200*/  FSEL R54, R10, RZ, P2 ;  /* 0x000000ff0a367208 */ /* 0x000fe20001000000 */
[----:B------:R-:W-:-:S01]  /*5210*/  FFMA.FTZ R65, R26, UR46, -R11 ;  /* 0x0000002e1a417c23 */ /* 0x000fc2000801080b */
[--C-:B------:R-:W-:Y:S01]  /*5220*/  FFMA.FTZ R26, R27, UR46, -R11.reuse ;  /* 0x0000002e1b1a7c23 */ /* 0x100fe2000801080b */
[----:B------:R-:W-:-:S01]  /*5230*/  FFMA.FTZ R27, R30, UR46, -R11 ;  /* 0x0000002e1e1b7c23 */ /* 0x000fc2000801080b */
[----:B------:R-:W-:Y:S01]  /*5240*/  FFMA.FTZ R30, R31, UR46, -R11 ;  /* 0x0000002e1f1e7c23 */ /* 0x000fe2000801080b */
[----:B------:R-:W-:-:S01]  /*5250*/  FADD.FTZ R54, -R54, R9 ;  /* 0x0000000936367221 */ /* 0x000fc20000010100 */
[--C-:B------:R-:W-:Y:S01]  /*5260*/  FFMA.FTZ R31, R34, UR46, -R11.reuse ;  /* 0x0000002e221f7c23 */ /* 0x100fe2000801080b */
[----:B------:R-:W0:Y:S01]  /*5270*/  MUFU.EX2 R9, R69 ;  /* 0x0000004500097308 */ /* 0x000e220000000800 */
        /* <DEDUP_REMOVED lines=17> */
[----:B------:R-:W-:-:S03]  /*5390*/  FFMA.FTZ R86, R86, UR46, -R11 ;  /* 0x0000002e56567c23 */ /* 0x000fc6000801080b */
[----:B------:R-:W-:Y:S01]  /*53a0*/  FADD.FTZ R69, R13, R62 ;  /* 0x0000003e0d457221 */ /* 0x000fe20000010000 */
[----:B------:R-:W-:-:S01]  /*53b0*/  FFMA.FTZ R62, R63, UR46, -R11 ;  /* 0x0000002e3f3e7c23 */ /* 0x000fc2000801080b */
[----:B------:R-:W-:Y:S01]  /*53c0*/  FFMA.FTZ R63, R66, UR46, -R11 ;  /* 0x0000002e423f7c23 */ /* 0x000fe2000801080b */
[----:B------:R-:W0:Y:S01]  /*53d0*/  MUFU.EX2 R26, R26 ;  /* 0x0000001a001a7308 */ /* 0x000e220000000800 */
[----:B------:R-:W-:-:S04]  /*53e0*/  FADD.FTZ R64, R14, R69 ;  /* 0x000000450e407221 */ /* 0x000fc80000010000 */
[----:B------:R-:W-:-:S03]  /*53f0*/  FADD.FTZ R69, R15, R64 ;  /* 0x000000400f457221 */ /* 0x000fc60000010000 */
[----:B------:R-:W2:Y:S01]  /*5400*/  MUFU.EX2 R27, R27 ;  /* 0x0000001b001b7308 */ /* 0x000ea20000000800 */
[----:B-1----:R-:W-:-:S01]  /*5410*/  FFMA.FTZ R3, R54, R2, R65 ;  /* 0x0000000236037223 */ /* 0x002fc20000010041 */
[----:B------:R-:W-:-:S04]  /*5420*/  FADD.FTZ R64, R16, R69 ;  /* 0x0000004510407221 */ /* 0x000fc80000010000 */
[----:B------:R-:W-:Y:S01]  /*5430*/  FADD.FTZ R69, R17, R64 ;  /* 0x0000004011457221 */ /* 0x000fe20000010000 */
[----:B------:R-:W-:-:S01]  /*5440*/  FFMA.FTZ R64, R67, UR46, -R11 ;  /* 0x0000002e43407c23 */ /* 0x000fc2000801080b */
[----:B------:R-:W1:Y:S01]  /*5450*/  MUFU.EX2 R30, R30 ;  /* 0x0000001e001e7308 */ /* 0x000e620000000800 */
[----:B0-----:R-:W-:-:S01]  /*5460*/  FADD.FTZ R2, R26, R3 ;  /* 0x000000031a027221 */ /* 0x001fc20000010000 */
[----:B------:R-:W-:-:S04]  /*5470*/  FADD.FTZ R66, R18, R69 ;  /* 0x0000004512427221 */ /* 0x000fc80000010000 */
[----:B------:R-:W-:Y:S01]  /*5480*/  FADD.FTZ R67, R19, R66 ;  /* 0x0000004213437221 */ /* 0x000fe20000010000 */
[----:B------:R-:W-:-:S01]  /*5490*/  FFMA.FTZ R66, R70, UR46, -R11 ;  /* 0x0000002e46427c23 */ /* 0x000fc2000801080b */
[----:B------:R-:W0:Y:S01]  /*54a0*/  MUFU.EX2 R31, R31 ;  /* 0x0000001f001f7308 */ /* 0x000e220000000800 */
[----:B--2---:R-:W-:-:S01]  /*54b0*/  FADD.FTZ R3, R27, R2 ;  /* 0x000000021b037221 */ /* 0x004fc20000010000 */
[----:B------:R-:W-:Y:S01]  /*54c0*/  FADD.FTZ R68, R20, R67 ;  /* 0x0000004314447221 */ /* 0x000fe20000010000 */
[----:B------:R-:W-:-:S03]  /*54d0*/  FFMA.FTZ R67, R71, UR46, -R11 ;  /* 0x0000002e47437c23 */ /* 0x000fc6000801080b */
[----:B------:R-:W-:Y:S02]  /*54e0*/  FADD.FTZ R69, R21, R68 ;  /* 0x0000004415457221 */ /* 0x000fe40000010000 */
[----:B------:R-:W2:Y:S01]  /*54f0*/  MUFU.EX2 R34, R34 ;  /* 0x0000002200227308 */ /* 0x000ea20000000800 */
[----:B-1----:R-:W-:-:S01]  /*5500*/  FADD.FTZ R2, R30, R3 ;  /* 0x000000031e027221 */ /* 0x002fc20000010000 */
[----:B------:R-:W-:-:S04]  /*5510*/  FADD.FTZ R68, R22, R69 ;  /* 0x0000004516447221 */ /* 0x000fc80000010000 */
[----:B------:R-:W-:Y:S01]  /*5520*/  FADD.FTZ R69, R23, R68 ;  /* 0x0000004417457221 */ /* 0x000fe20000010000 */
[----:B------:R-:W-:-:S01]  /*5530*/  FFMA.FTZ R68, R74, UR46, -R11 ;  /* 0x0000002e4a447c23 */ /* 0x000fc2000801080b */
[----:B------:R-:W1:Y:S01]  /*5540*/  MUFU.EX2 R35, R35 ;  /* 0x0000002300237308 */ /* 0x000e620000000800 */
[----:B0-----:R-:W-:-:S01]  /*5550*/  FADD.FTZ R3, R31, R2 ;  /* 0x000000021f037221 */ /* 0x001fc20000010000 */
[----:B------:R-:W-:Y:S01]  /*5560*/  FADD.FTZ R70, R24, R69 ;  /* 0x0000004518467221 */ /* 0x000fe20000010000 */
[----:B------:R-:W-:-:S03]  /*5570*/  FFMA.FTZ R69, R75, UR46, -R11 ;  /* 0x0000002e4b457c23 */ /* 0x000fc6000801080b */
[----:B------:R-:W-:Y:S02]  /*5580*/  FADD.FTZ R71, R25, R70 ;  /* 0x0000004619477221 */ /* 0x000fe40000010000 */
        /* <DEDUP_REMOVED lines=16> */
[----:B------:R-:W-:Y:S01]  /*5690*/  FADD.FTZ R2, R28, R71 ;  /* 0x000000471c027221 */ /* 0x000fe20000010000 */
[----:B------:R-:W-:-:S05]  /*56a0*/  FFMA.FTZ R71, R79, UR46, -R11 ;  /* 0x0000002e4f477c23 */ /* 0x000fca000801080b */
        /* <DEDUP_REMOVED lines=8> */
[----:B------:R-:W-:Y:S01]  /*5730*/  FADD.FTZ R73, R33, R72 ;  /* 0x0000004821497221 */ /* 0x000fe20000010000 */
[----:B------:R-:W-:-:S03]  /*5740*/  FFMA.FTZ R70, R78, UR46, -R11 ;  /* 0x0000002e4e467c23 */ /* 0x000fc6000801080b */
[----:B------:R-:W-:Y:S02]  /*5750*/  FADD.FTZ R72, R36, R73 ;  /* 0x0000004924487221 */ /* 0x000fe40000010000 */
[----:B------:R-:W1:Y:S01]  /*5760*/  MUFU.EX2 R59, R59 ;  /* 0x0000003b003b7308 */ /* 0x000e620000000800 */
[----:B0-----:R-:W-:-:S01]  /*5770*/  FADD.FTZ R3, R55, R2 ;  /* 0x0000000237037221 */ /* 0x001fc20000010000 */
[----:B------:R-:W-:Y:S01]  /*5780*/  FADD.FTZ R73, R37, R72 ;  /* 0x0000004825497221 */ /* 0x000fe20000010000 */
[----:B------:R-:W-:-:S03]  /*5790*/  FFMA.FTZ R72, R82, UR46, -R11 ;  /* 0x0000002e52487c23 */ /* 0x000fc6000801080b */
[----:B------:R-:W-:Y:S01]  /*57a0*/  FADD.FTZ R74, R40, R73 ;  /* 0x00000049284a7221 */ /* 0x000fe20000010000 */
[----:B------:R-:W-:-:S01]  /*57b0*/  FFMA.FTZ R73, R83, UR46, -R11 ;  /* 0x0000002e53497c23 */ /* 0x000fc2000801080b */
[----:B------:R-:W0:Y:S01]  /*57c0*/  MUFU.EX2 R62, R62 ;  /* 0x0000003e003e7308 */ /* 0x000e220000000800 */
[----:B--2---:R-:W-:-:S01]  /*57d0*/  FADD.FTZ R2, R58, R3 ;  /* 0x000000033a027221 */ /* 0x004fc20000010000 */
[----:B------:R-:W-:Y:S01]  /*57e0*/  FADD.FTZ R75, R41, R74 ;  /* 0x0000004a294b7221 */ /* 0x000fe20000010000 */
[----:B------:R-:W-:-:S05]  /*57f0*/  FFMA.FTZ R11, R87, UR46, -R11 ;  /* 0x0000002e570b7c23 */ /* 0x000fca000801080b */
[----:B------:R-:W2:Y:S01]  /*5800*/  MUFU.EX2 R63, R63 ;  /* 0x0000003f003f7308 */ /* 0x000ea20000000800 */
[----:B-1----:R-:W-:-:S07]  /*5810*/  FADD.FTZ R3, R59, R2 ;  /* 0x000000023b037221 */ /* 0x002fce0000010000 */
[----:B------:R-:W1:Y:S01]  /*5820*/  MUFU.EX2 R64, R64 ;  /* 0x0000004000407308 */ /* 0x000e620000000800 */
[----:B0-----:R-:W-:-:S07]  /*5830*/  FADD.FTZ R2, R62, R3 ;  /* 0x000000033e027221 */ /* 0x001fce0000010000 */
[----:B------:R-:W0:Y:S01]  /*5840*/  MUFU.EX2 R66, R66 ;  /* 0x0000004200427308 */ /* 0x000e220000000800 */
[----:B--2---:R-:W-:-:S01]  /*5850*/  FADD.FTZ R3, R63, R2 ;  /* 0x000000023f037221 */ /* 0x004fc20000010000 */
[----:B------:R-:W-:-:S06]  /*5860*/  FADD.FTZ R2, R44, R75 ;  /* 0x0000004b2c027221 */ /* 0x000fcc0000010000 */
        /* <DEDUP_REMOVED lines=39> */
.L_x_12777:
        /* <DEDUP_REMOVED lines=10> */
[----:B------:R-:W-:Y:S01]  /*5b80*/  UMOV UR6, UR5 ;  /* 0x0000000500067c82 */ /* 0x000fe20008000000 */
        /* <DEDUP_REMOVED lines=80> */
.L_x_12767:
[----:B------:R-:W-:-:S06]  /*6090*/  UISETP.GE.AND UP0, UPT, UR48, UR36, UPT ;  /* 0x000000243000728c */ /* 0x000fcc000bf06270 */
[----:B------:R-:W-:-:S13]  /*60a0*/  PLOP3.LUT P1, PT, PT, PT, UP0, 0x80, 0x0 ;  /* 0x000000000000781c */ /* 0x000fda0003f2f008 */
[----:B------:R-:W-:Y:S05]  /*60b0*/  @!P1 BRA `(.L_x_12779) ;  /* 0x0000001800f49947 */ /* 0x000fea0003800000 */
[----:B------:R-:W-:Y:S01]  /*60c0*/  IMAD.MOV.U32 R9, RZ, RZ, R10 ;  /* 0x000000ffff097224 */ /* 0x000fe200078e000a */
[----:B------:R-:W-:Y:S01]  /*60d0*/  UMOV UR6, UR5 ;  /* 0x0000000500067c82 */ /* 0x000fe20008000000 */
[----:B------:R-:W-:Y:S01]  /*60e0*/  IMAD.MOV.U32 R7, RZ, RZ, R0 ;  /* 0x000000ffff077224 */ /* 0x000fe200078e0000 */
[----:B------:R-:W-:-:S06]  /*60f0*/  UMOV UR7, UR4 ;  /* 0x0000000400077c82 */ /* 0x000fcc0008000000 */
.L_x_12790:
[----:B------:R-:W-:-:S04]  /*6100*/  UIADD3 UR4, UR7, 0x1, URZ ;  /* 0x0000000107047890 */ /* 0x000fc8000fffe03f */
[----:B------:R-:W-:-:S04]  /*6110*/  UISETP.NE.AND UP0, UPT, UR4, 0x2, UPT ;  /* 0x000000020400788c */ /* 0x000fc8000bf05270 */
[----:B------:R-:W-:Y:S02]  /*6120*/  USEL UR5, URZ, 0x1, UP0 ;  /* 0x000000013f057887 */ /* 0x000fe40008000000 */
[----:B------:R-:W-:Y:S02]  /*6130*/  USEL UR4, UR4, URZ, UP0 ;  /* 0x0000003f04047287 */ /* 0x000fe40008000000 */
[----:B------:R-:W-:Y:S01]  /*6140*/  ULOP3.LUT UR5, UR6, UR5, URZ, 0x3c, !UPT ;  /* 0x0000000506057292 */ /* 0x000fe2000f8e3c3f */
[----:B------:R-:W-:Y:S11]  /*6150*/  @!P0 BRA `(.L_x_12780) ;  /* 0x0000000000048947 */ /* 0x000ff60003800000 */
[----:B------:R-:W-:Y:S01]  /*6160*/  BPT.TRAP 0x1 ;  /* 0x000000040000795c */ /* 0x000fe20000300000 */
.L_x_12780:
[----:B------:R-:W-:Y:S01]  /*6170*/  ULEA UR22, UR4, UR42, 0x3 ;  /* 0x0000002a04167291 */ /* 0x000fe2000f8e183f */
[----:B------:R-:W-:-:S05]  /*6180*/  IMAD.U32 R0, RZ, RZ, UR5 ;  /* 0x00000005ff007e24 */ /* 0x000fca000f8e00ff */
[----:B------:R-:W-:-:S04]  /*6190*/  SHF.L.U32 R0, R0, 0x1f, RZ ;  /* 0x0000001f00007819 */ /* 0x000fc800000006ff */
[----:B------:R0:W1:Y:S01]  /*61a0*/  SYNCS.PHASECHK.TRANS64.TRYWAIT P1, [UR22+0x17030], R0 ;  /* 0x01703000ff0075a7 */ /* 0x0000620008020156 */
[----:B------:R-:W-:Y:S05]  /*61b0*/  @!P0 BRA `(.L_x_12781) ;  /* 0x0000000000048947 */ /* 0x000fea0003800000 */
[----:B------:R-:W-:Y:S01]  /*61c0*/  BPT.TRAP 0x1 ;  /* 0x000000040000795c */ /* 0x000fe20000300000 */
.L_x_12781:
[----:B-1----:R-:W-:Y:S05]  /*61d0*/  @P1 BRA `(.L_x_12782) ;  /* 0x0000000000081947 */ /* 0x002fea0003800000 */
[----:B------:R-:W1:Y:S02]  /*61e0*/  SYNCS.PHASECHK.TRANS64.TRYWAIT P1, [UR22+0x17030], R0 ;  /* 0x01703000ff0075a7 */ /* 0x000e640008020156 */
[----:B-1----:R-:W-:Y:S05]  /*61f0*/  @!P1 BRA `(.L_x_12783) ;  /* 0x00000084003c9947 */ /* 0x002fea0003800000 */
.L_x_12782:
        /* <DEDUP_REMOVED lines=19> */
.L_x_12784:
[----:B------:R-:W-:Y:S01]  /*6330*/  ULEA UR14, UR7, UR42, 0x3 ;  /* 0x0000002a070e7291 */ /* 0x000fe2000f8e183f */
[----:B01----:R-:W-:-:S05]  /*6340*/  IMAD.U32 R0, RZ, RZ, UR6 ;  /* 0x00000006ff007e24 */ /* 0x003fca000f8e00ff */
[----:B------:R-:W-:-:S04]  /*6350*/  SHF.L.U32 R0, R0, 0x1f, RZ ;  /* 0x0000001f00007819 */ /* 0x000fc800000006ff */
[----:B------:R0:W1:Y:S01]  /*6360*/  SYNCS.PHASECHK.TRANS64.TRYWAIT P1, [UR14+0x17050], R0 ;  /* 0x01705000ff0075a7 */ /* 0x000062000802014e */
[----:B------:R-:W-:Y:S05]  /*6370*/  @!P0 BRA `(.L_x_12785) ;  /* 0x0000000000048947 */ /* 0x000fea0003800000 */
[----:B------:R-:W-:Y:S01]  /*6380*/  BPT.TRAP 0x1 ;  /* 0x000000040000795c */ /* 0x000fe20000300000 */
.L_x_12785:
[----:B-1----:R-:W-:Y:S05]  /*6390*/  @P1 BRA `(.L_x_12786) ;  /* 0x0000000000081947 */ /* 0x002fea0003800000 */
[----:B------:R-:W1:Y:S02]  /*63a0*/  SYNCS.PHASECHK.TRANS64.TRYWAIT P1, [UR14+0x17050], R0 ;  /* 0x01705000ff0075a7 */ /* 0x000e64000802014e */
[----:B-1----:R-:W-:Y:S05]  /*63b0*/  @!P1 BRA `(.L_x_12787) ;  /* 0x0000008000e49947 */ /* 0x002fea0003800000 */
.L_x_12786:
[----:B------:R-:W-:Y:S01]  /*63c0*/  UIADD3 UR6, UR42, 0x400, URZ ;  /* 0x000004002a067890 */ /* 0x000fe2000fffe03f */
[----:B------:R-:W-:Y:S01]  /*63d0*/  WARPGROUP.ARRIVE ;  /* 0x00000000000079c5 */ /* 0x000fe20000000000 */
[----:B------:R-:W-:Y:S02]  /*63e0*/  UMOV UR11, 0x40000040 ;  /* 0x40000040000b7882 */ /* 0x000fe40000000000 */
        /* <DEDUP_REMOVED lines=17> */
[----:B------:R-:W-:Y:S03]  /*6500*/  QGMMA.64x96x32.F32.E4M3.E4M3 R88, R140, gdesc[UR4], R88, gsb0 ;  /* 0x016000048c587df3 */ /* 0x000fe60008000858 */
[----:B------:R-:W-:Y:S02]  /*6510*/  WARPGROUP.DEPBAR.LE gsb0, 0x0 ;  /* 0x00008000000079c5 */ /* 0x000fe40000010000 */
[----:B------:R-:W-:-:S06]  /*6520*/  WARPGROUP.ARRIVE ;  /* 0x00000000000079c5 */ /* 0x000fcc0000000000 */
[----:B------:R-:W-:Y:S03]  /*6530*/  QGMMA.64x96x32.F32.E4M3.E4M3 R88, R136, gdesc[UR8], R88, gsb0 ;  /* 0x0160000888587df3 */ /* 0x000fe60008000858 */
[----:B------:R-:W-:Y:S02]  /*6540*/  WARPGROUP.DEPBAR.LE gsb0, 0x0 ;  /* 0x00008000000079c5 */ /* 0x000fe40000010000 */
[----:B------:R-:W-:Y:S05]  /*6550*/  @!P0 BRA `(.L_x_12788) ;  /* 0x0000000000048947 */ /* 0x000fea0003800000 */
[----:B------:R-:W-:Y:S01]  /*6560*/  BPT.TRAP 0x1 ;  /* 0x000000040000795c */ /* 0x000fe20000300000 */
.L_x_12788:
        /* <DEDUP_REMOVED lines=82> */
[----:B------:R-:W-:Y:S01]  /*6a90*/  FMUL.FTZ R12, R7, UR46 ;  /* 0x0000002e070c7c20 */ /* 0x000fe20008410000 */
[----:B------:R-:W-:-:S01]  /*6aa0*/  FFMA.FTZ R25, R56, UR46, -R136 ;  /* 0x0000002e38197c23 */ /* 0x000fc20008010888 */
[C---:B------:R-:W-:Y:S01]  /*6ab0*/  FADD.FTZ R7, -R10.reuse, R9 ;  /* 0x000000090a077221 */ /* 0x040fe20000010100 */
[----:B------:R-:W-:-:S01]  /*6ac0*/  FFMA.FTZ R56, R10, R57, -8 ;  /* 0xc10000000a387423 */ /* 0x000fc20000010039 */
[----:B------:R-:W-:Y:S01]  /*6ad0*/  FFMA.FTZ R9, R24, UR46, -R136 ;  /* 0x0000002e18097c23 */ /* 0x000fe20008010888 */
[----:B------:R-:W-:Y:S01]  /*6ae0*/  MUFU.EX2 R6, R12 ;  /* 0x0000000c00067308 */ /* 0x000fe20000000800 */
[----:B------:R-:W-:Y:S01]  /*6af0*/  FMUL.FTZ R7, R7, UR46 ;  /* 0x0000002e07077c20 */ /* 0x000fe20008410000 */
        /* <DEDUP_REMOVED lines=38> */
[----:B------:R-:W2:Y:S01]  /*6d60*/  MUFU.EX2 R27, R27 ;  /* 0x0000001b001b7308 */ /* 0x000ea20000000800 */
        /* <DEDUP_REMOVED lines=17> */
[----:B------:R-:W-:-:S06]  /*6e80*/  FFMA.FTZ R86, R86, UR46, -R56 ;  /* 0x0000002e56567c23 */ /* 0x000fcc0008010838 */
[----:B------:R2:W3:Y:S01]  /*6e90*/  MUFU.EX2 R12, R29 ;  /* 0x0000001d000c7308 */ /* 0x0004e20000000800 */
[----:B-1----:R-:W-:-:S07]  /*6ea0*/  FADD.FTZ R61, R11, R64 ;  /* 0x000000400b3d7221 */ /* 0x002fce0000010000 */
[----:B------:R-:W1:Y:S01]  /*6eb0*/  MUFU.EX2 R31, R31 ;  /* 0x0000001f001f7308 */ /* 0x000e620000000800 */
[----:B0-----:R-:W-:-:S01]  /*6ec0*/  FADD.FTZ R2, R30, R3 ;  /* 0x000000031e027221 */ /* 0x001fc20000010000 */
[--C-:B--2---:R-:W-:Y:S01]  /*6ed0*/  FFMA.FTZ R29, R60, UR46, -R136.reuse ;  /* 0x0000002e3c1d7c23 */ /* 0x104fe20008010888 */
[----:B------:R-:W-:-:S05]  /*6ee0*/  FFMA.FTZ R60, R85, UR46, -R136 ;  /* 0x0000002e553c7c23 */ /* 0x000fca0008010888 */
[----:B------:R-:W0:Y:S01]  /*6ef0*/  MUFU.EX2 R13, R13 ;  /* 0x0000000d000d7308 */ /* 0x000e220000000800 */
[----:B---3--:R-:W-:-:S01]  /*6f00*/  FADD.FTZ R64, R12, R61 ;  /* 0x0000003d0c407221 */ /* 0x008fc20000010000 */
[----:B------:R-:W-:-:S06]  /*6f10*/  FFMA.FTZ R61, R66, UR46, -R56 ;  /* 0x0000002e423d7c23 */ /* 0x000fcc0008010838 */
[----:B------:R-:W2:Y:S01]  /*6f20*/  MUFU.EX2 R34, R34 ;  /* 0x0000002200227308 */ /* 0x000ea20000000800 */
[----:B-1----:R-:W-:-:S07]  /*6f30*/  FADD.FTZ R3, R31, R2 ;  /* 0x000000021f037221 */ /* 0x002fce0000010000 */
[----:B------:R-:W1:Y:S01]  /*6f40*/  MUFU.EX2 R14, R14 ;  /* 0x0000000e000e7308 */ /* 0x000e620000000800 */
[----:B0-----:R-:W-:-:S01]  /*6f50*/  FADD.FTZ R63, R13, R64 ;  /* 0x000000400d3f7221 */ /* 0x001fc20000010000 */
[----:B------:R-:W-:-:S06]  /*6f60*/  FFMA.FTZ R64, R67, UR46, -R56 ;  /* 0x0000002e43407c23 */ /* 0x000fcc0008010838 */
        /* <DEDUP_REMOVED lines=119> */
.L_x_12789:
        /* <DEDUP_REMOVED lines=91> */
.L_x_12779:
[----:B------:R-:W-:Y:S06]  /*7c90*/  BAR.ARV 0x8, 0x200 ;  /* 0x0208000000007b1d */ /* 0x000fec0000002000 */
[----:B------:R-:W-:Y:S05]  /*7ca0*/  @!P0 BRA `(.L_x_12791) ;  /* 0x0000000000048947 */ /* 0x000fea0003800000 */
[----:B------:R-:W-:Y:S01]  /*7cb0*/  BPT.TRAP 0x1 ;  /* 0x000000040000795c */ /* 0x000fe20000300000 */
.L_x_12791:
[----:B------:R-:W-:Y:S01]  /*7cc0*/  ULEA UR16, UR4, UR42, 0x3 ;  /* 0x0000002a04107291 */ /* 0x000fe2000f8e183f */
[----:B------:R-:W-:-:S05]  /*7cd0*/  IMAD.U32 R4, RZ, RZ, UR5 ;  /* 0x00000005ff047e24 */ /* 0x000fca000f8e00ff */
[----:B------:R-:W-:-:S04]  /*7ce0*/  SHF.L.U32 R4, R4, 0x1f, RZ ;  /* 0x0000001f04047819 */ /* 0x000fc800000006ff */
[----:B------:R0:W1:Y:S01]  /*7cf0*/  SYNCS.PHASECHK.TRANS64.TRYWAIT P1, [UR16+0x17050], R4 ;  /* 0x01705004ff0075a7 */ /* 0x0000620008020150 */
[----:B------:R-:W-:Y:S05]  /*7d00*/  @!P0 BRA `(.L_x_12792) ;  /* 0x0000000000048947 */ /* 0x000fea0003800000 */
[----:B------:R-:W-:Y:S01]  /*7d10*/  BPT.TRAP 0x1 ;  /* 0x000000040000795c */ /* 0x000fe20000300000 */
.L_x_12792:
[----:B-1----:R-:W-:Y:S05]  /*7d20*/  @P1 BRA `(.L_x_12793) ;  /* 0x0000000000081947 */ /* 0x002fea0003800000 */
[----:B------:R-:W1:Y:S02]  /*7d30*/  SYNCS.PHASECHK.TRANS64.TRYWAIT P1, [UR16+0x17050], R4 ;  /* 0x01705004ff0075a7 */ /* 0x000e640008020150 */
[----:B-1----:R-:W-:Y:S05]  /*7d40*/  @!P1 BRA `(.L_x_12794) ;  /* 0x0000006800989947 */ /* 0x002fea0003800000 */
.L_x_12793:
        /* <DEDUP_REMOVED lines=13> */
[----:B------:R-:W-:Y:S02]  /*7e20*/  @UP0 UIMAD UR5, UR43, UR8, URZ ;  /* 0x000000082b0502a4 */ /* 0x000fe4000f8e023f */
[----:B------:R-:W-:Y:S02]  /*7e30*/  @UP0 UIMAD.WIDE.U32 UR6, UR44, UR8, URZ ;  /* 0x000000082c0602a5 */ /* 0x000fe4000f8e003f */
[----:B------:R-:W-:Y:S01]  /*7e40*/  UIMAD UR8, UR4, 0x300, UR42 ;  /* 0x00000300040878a4 */ /* 0x000fe2000f8e022a */
[----:B------:R-:W-:Y:S01]  /*7e50*/  @UP0 ULDC.64 UR12, c[0x0][0x9d0] ;  /* 0x00027400000c0ab9 */ /* 0x000fe20000000a00 */
[----:B------:R-:W-:Y:S02]  /*7e60*/  @UP0 UIMAD UR5, UR44, UR9, UR5 ;  /* 0x000000092c0502a4 */ /* 0x000fe4000f8e0205 */
[----:B------:R-:W-:-:S02]  /*7e70*/  @UP0 UIMAD UR4, UR14, UR12, URZ ;  /* 0x0000000c0e0402a4 */ /* 0x000fc4000f8e023f */
[----:B------:R-:W-:Y:S01]  /*7e80*/  @UP0 UIADD3 UR5, UR7, UR5, URZ ;  /* 0x0000000507050290 */ /* 0x000fe2000fffe03f */
[----:B------:R-:W-:Y:S01]  /*7e90*/  UMOV UR14, UR8 ;  /* 0x00000008000e7c82 */ /* 0x000fe20008000000 */
[----:B------:R-:W-:Y:S02]  /*7ea0*/  @UP0 UIMAD UR7, UR40, UR13, UR4 ;  /* 0x0000000d280702a4 */ /* 0x000fe4000f8e0204 */
[----:B------:R-:W-:Y:S01]  /*7eb0*/  QGMMA.64x96x32.F32.E4M3.E4M3 R88, R148, gdesc[UR12], R88, gsb0 ;  /* 0x0160000c94587df3 */ /* 0x000fe20008000858 */
[----:B------:R-:W-:Y:S02]  /*7ec0*/  @UP0 UMOV UR4, UR6 ;  /* 0x0000000600040c82 */ /* 0x000fe40008000000 */
        /* <DEDUP_REMOVED lines=60> */
.L_x_12795:
        /* <DEDUP_REMOVED lines=52> */
.L_x_12759:
        /* <DEDUP_REMOVED lines=345> */
.L_x_12798:
[----:B------:R-:W-:Y:S05]  /*9b60*/  BSYNC B0 ;  /* 0x0000000000007941 */ /* 0x000fea0003800000 */
.L_x_12797:
        /* <DEDUP_REMOVED lines=98> */
.L_x_12796:
        /* <DEDUP_REMOVED lines=58> */
.L_x_12755:
        /* <DEDUP_REMOVED lines=18> */
.L_x_12799:
[----:B------:R-:W-:Y:S01]  /*a650*/  ULDC UR44, c[0x0][0xc50] ;  /* 0x00031400002c7ab9 */ /* 0x000fe20000000800 */
[----:B------:R-:W-:Y:S01]  /*a660*/  UMOV UR42, UR6 ;  /* 0x00000006002a7c82 */ /* 0x000fe20008000000 */
[----:B------:R-:W-:-:S11]  /*a670*/  UISETP.NE.AND UP0, UPT, UR44, 0x1, UPT ;  /* 0x000000012c00788c */ /* 0x000fd6000bf05270 */
[----:B------:R-:W-:Y:S01]  /*a680*/  @UP0 ULDC UR4, c[0x0][0xc54] ;  /* 0x0003150000040ab9 */ /* 0x000fe20000000800 */
[----:B------:R-:W-:Y:S01]  /*a690*/  @UP0 ULDC UR7, c[0x0][0xc58] ;  /* 0x0003160000070ab9 */ /* 0x000fe20000000800 */
[----:B------:R-:W-:-:S04]  /*a6a0*/  UIMAD.WIDE.U32 UR4, UR6, UR4, URZ ;  /* 0x00000004060472a5 */ /* 0x000fc8000f8e003f */
[----:B------:R-:W-:-:S12]  /*a6b0*/  @UP0 USHF.R.U32.HI UR42, URZ, UR7, UR5 ;  /* 0x000000073f2a0299 */ /* 0x000fd80008011605 */
.L_x_12800:
        /* <DEDUP_REMOVED lines=9> */
[----:B------:R-:W-:Y:S01]  /*a750*/  ULDC.64 UR4, c[0x0][0x418] ;  /* 0x0001060000047ab9 */ /* 0x000fe20000000a00 */
[----:B------:R-:W-:-:S05]  /*a760*/  IMAD.MOV.U32 R18, RZ, RZ, RZ ;  /* 0x000000ffff127224 */ /* 0x000fca00078e00ff */
[----:B------:R-:W1:Y:S01]  /*a770*/  S2UR UR48, SR_CTAID.X ;  /* 0x00000000003079c3 */ /* 0x000e620000002500 */
[----:B------:R-:W-:Y:S02]  /*a780*/  UISETP.NE.AND UP1, UPT, UR6, 0x1, UPT ;  /* 0x000000010600788c */ /* 0x000fe4000bf25270 */
[----:B------:R-:W-:Y:S01]  /*a790*/  UISETP.NE.U32.AND UP0, UPT, UR4, URZ, UPT ;  /* 0x0000003f0400728c */ /* 0x000fe2000bf05070 */
[----:B------:R-:W-:Y:S02]  /*a7a0*/  UMOV UR6, 0xc0 ;  /* 0x000000c000067882 */ /* 0x000fe40000000000 */
[----:B------:R-:W-:Y:S01]  /*a7b0*/  ULDC UR4, c[0x0][0x424] ;  /* 0x0001090000047ab9 */ /* 0x000fe20000000800 */
[----:B------:R-:W-:Y:S01]  /*a7c0*/  UISETP.NE.AND.EX UP0, UPT, UR5, URZ, UPT, UP0 ;  /* 0x0000003f0500728c */ /* 0x000fe2000bf05300 */
[----:B------:R-:W-:Y:S01]  /*a7d0*/  ULDC UR7, c[0x0][0x2f0] ;  /* 0x0000bc0000077ab9 */ /* 0x000fe20000000800 */
[----:B------:R-:W-:Y:S02]  /*a7e0*/  ULDC UR8, c[0x0][0x288] ;  /* 0x0000a20000087ab9 */ /* 0x000fe40000000800 */
[----:B------:R-:W-:Y:S01]  /*a7f0*/  USEL UR36, UR4, 0x1, UP0 ;  /* 0x0000000104247887 */ /* 0x000fe20008000000 */
[----:B------:R-:W-:Y:S01]  /*a800*/  @UP1 ULDC UR5, c[0x0][0x44c] ;  /* 0x0001130000051ab9 */ /* 0x000fe20000000800 */
[----:B0-----:R-:W-:-:S04]  /*a810*/  ISETP.NE.U32.AND P0, PT, R2, RZ, PT ;  /* 0x000000ff0200720c */ /* 0x001fc80003f05070 */
[----:B------:R-:W-:Y:S01]  /*a820*/  ISETP.NE.AND.EX P0, PT, R3, RZ, PT, P0 ;  /* 0x000000ff0300720c */ /* 0x000fe20003f05300 */
[----:B-1----:R-:W-:Y:S02]  /*a830*/  UIMAD UR6, UR48, UR6, 0xbf ;  /* 0x000000bf300674a4 */ /* 0x002fe4000f8e0206 */
        /* <DEDUP_REMOVED lines=57> */
.L_x_12802:
        /* <DEDUP_REMOVED lines=32> */
.L_x_12803:
        /* <DEDUP_REMOVED lines=20> */
.L_x_12804:
        /* <DEDUP_REMOVED lines=20> */
.L_x_12805:
        /* <DEDUP_REMOVED lines=18> */
.L_x_12806:
        /* <DEDUP_REMOVED lines=14> */
[----:B------:R-:W-:Y:S02]  /*b250*/  SHF.R.U32.HI R5, RZ, 0x1, R7 ;  /* 0x00000001ff057819 */ /* 0x000fe40000011607 */
[----:B------:R-:W-:-:S04]  /*b260*/  LOP3.LUT R4, R0, 0x40, RZ, 0xc0, !PT ;  /* 0x0000004000047812 */ /* 0x000fc800078ec0ff */
        /* <DEDUP_REMOVED lines=45> */
.L_x_12859:
        /* <DEDUP_REMOVED lines=28> */
.L_x_12808:
        /* <DEDUP_REMOVED lines=12> */
.L_x_12860:
[----:B------:R-:W1:Y:S01]  /*b7c0*/  S2R R9, SR_TID.X ;  /* 0x0000000000097919 */ /* 0x000e620000002100 */
[----:B------:R-:W-:Y:S01]  /*b7d0*/  ULDC.64 UR4, c[0x0][0x328] ;  /* 0x0000ca0000047ab9 */ /* 0x000fe20000000a00 */
[----:B------:R-:W-:Y:S01]  /*b7e0*/  R2UR UR6, R28 ;  /* 0x000000001c0672ca */ /* 0x000fe200000e0000 */
[----:B------:R-:W-:Y:S01]  /*b7f0*/  IMAD R7, R5, UR4, RZ ;  /* 0x0000000405077c24 */ /* 0x000fe2000f8e02ff */
[----:B------:R-:W2:Y:S01]  /*b800*/  S2R R20, SR_TID.X ;  /* 0x0000000000147919 */ /* 0x000ea20000002100 */
[----:B------:R-:W-:-:S04]  /*b810*/  IMAD.WIDE.U32 R2, R4, UR4, RZ ;  /* 0x0000000404027c25 */ /* 0x000fc8000f8e00ff */
[----:B------:R-:W-:Y:S01]  /*b820*/  IMAD R7, R4, UR5, R7 ;  /* 0x0000000504077c24 */ /* 0x000fe2000f8e0207 */
[----:B------:R-:W-:-:S03]  /*b830*/  ULDC.64 UR4, c[0x0][0x338] ;  /* 0x0000ce0000047ab9 */ /* 0x000fc60000000a00 */
        /* <DEDUP_REMOVED lines=8> */
[----:B-1----:R-:W-:Y:S01]  /*b8c0*/  LOP3.LUT R9, R9, 0x7f, RZ, 0xc0, !PT ;  /* 0x0000007f09097812 */ /* 0x002fe200078ec0ff */
[----:B------:R-:W-:Y:S02]  /*b8d0*/  UIMAD UR4, UR6, UR4, URZ ;  /* 0x00000004060472a4 */ /* 0x000fe4000f8e023f */
[----:B------:R-:W-:Y:S01]  /*b8e0*/  IMAD.WIDE.U32 R2, R8, UR42, R2 ;  /* 0x0000002a08027c25 */ /* 0x000fe2000f8e0002 */
[----:B------:R-:W-:Y:S01]  /*b8f0*/  SHF.R.U32.HI R9, RZ, 0x1, R9 ;  /* 0x00000001ff097819 */ /* 0x000fe20000011609 */
[----:B------:R-:W-:Y:S01]  /*b900*/  ULDC.64 UR6, c[0x0][0x318] ;  /* 0x0000c60000067ab9 */ /* 0x000fe20000000a00 */
[----:B------:R-:W-:Y:S01]  /*b910*/  UIMAD UR4, UR42, UR5, UR4 ;  /* 0x000000052a0472a4 */ /* 0x000fe2000f8e0204 */
[----:B--2---:R-:W-:Y:S01]  /*b920*/  IMAD.SHL.U32 R20, R20, 0x10, RZ ;  /* 0x0000001014147824 */ /* 0x004fe200078e00ff */
[----:B------:R-:W-:Y:S01]  /*b930*/  IADD3 R6, -R9, UR36, -R6 ;  /* 0x0000002409067c10 */ /* 0x000fe2000fffe906 */
[----:B------:R-:W-:Y:S01]  /*b940*/  IMAD.U32 R9, RZ, RZ, UR7 ;  /* 0x00000007ff097e24 */ /* 0x000fe2000f8e00ff */
[----:B------:R-:W-:-:S02]  /*b950*/  IADD3 R8, P1, R2, UR6, RZ ;  /* 0x0000000602087c10 */ /* 0x000fc4000ff3e0ff */
[----:B------:R-:W-:Y:S02]  /*b960*/  ISETP.GE.AND P0, PT, R6, 0x1, PT ;  /* 0x000000010600780c */ /* 0x000fe40003f06270 */
[----:B------:R-:W-:Y:S01]  /*b970*/  IADD3.X R9, R9, UR4, R3, P1, !PT ;  /* 0x0000000409097c10 */ /* 0x000fe20008ffe403 */
[----:B------:R-:W-:Y:S01]  /*b980*/  UMOV UR4, 0xffffffff ;  /* 0xffffffff00047882 */ /* 0x000fe20000000000 */
[----:B------:R-:W-:Y:S02]  /*b990*/  LOP3.LUT R20, R20, 0x10, RZ, 0xc0, !PT ;  /* 0x0000001014147812 */ /* 0x000fe400078ec0ff */
[----:B------:R-:W-:Y:S07]  /*b9a0*/  BRA.DIV UR4, `(.L_x_12810) ;  /* 0x0000002e04cc7947 */ /* 0x000fee000b800000 */
        /* <DEDUP_REMOVED lines=19> */
.L_x_12866:
        /* <DEDUP_REMOVED lines=20> */
.L_x_12811:
[----:B------:R-:W-:Y:S01]  /*bc20*/  SYNCS.ARRIVE.TRANS64.A1T0 RZ, [UR46+0x17070], RZ ;  /* 0x017070ffffff79a7 */ /* 0x000fe2000810002e */
[----:B------:R-:W-:Y:S05]  /*bc30*/  @!P6 BRA `(.L_x_12812) ;  /* 0x000000000004e947 */ /* 0x000fea0003800000 */
[----:B------:R-:W-:Y:S01]  /*bc40*/  BPT.TRAP 0x1 ;  /* 0x000000040000795c */ /* 0x000fe20000300000 */
.L_x_12812:
[----:B------:R-:W0:Y:S02]  /*bc50*/  SYNCS.PHASECHK.TRANS64.TRYWAIT P1, [UR46+0x17040], R10 ;  /* 0x0170400aff0075a7 */ /* 0x000e24000802016e */
[----:B0-----:R-:W-:Y:S05]  /*bc60*/  @!P1 BRA `(.L_x_12813) ;  /* 0x0000002c00dc9947 */ /* 0x001fea0003800000 */
.L_x_12867:
        /* <DEDUP_REMOVED lines=39> */
.L_x_12873:
        /* <DEDUP_REMOVED lines=17> */
.L_x_12815:
        /* <DEDUP_REMOVED lines=22> */
[----:B0-----:R-:W-:Y:S02]  /*c150*/  IMAD.U32 R10, RZ, RZ, UR4 ;  /* 0x00000004ff0a7e24 */ /* 0x001fe4000f8e00ff */
[----:B------:R-:W-:Y:S02]  /*c160*/  IMAD.U32 R11, RZ, RZ, UR5 ;  /* 0x00000005ff0b7e24 */ /* 0x000fe4000f8e00ff */
[----:B------:R-:W-:Y:S02]  /*c170*/  IMAD.MOV.U32 R8, RZ, RZ, 0x70 ;  /* 0x00000070ff087424 */ /* 0x000fe400078e00ff */
[----:B------:R-:W-:Y:S02]  /*c180*/  IMAD.MOV.U32 R12, RZ, RZ, 0x1 ;  /* 0x00000001ff0c7424 */ /* 0x000fe400078e00ff */
[----:B------:R-:W-:-:S07]  /*c190*/  IMAD.MOV.U32 R13, RZ, RZ, RZ ;  /* 0x000000ffff0d7224 */ /* 0x000fce00078e00ff */
[----:B------:R-:W-:-:S07]  /*c1a0*/  LEPC R20, `(.L_x_12816) ;  /* 0x000000001014794e */ /* 0x000fce0000000000 */
[----:B-1----:R-:W-:Y:S05]  /*c1b0*/  CALL.ABS.NOINC R2 ;  /* 0x0000000002007343 */ /* 0x002fea0003c00000 */
.L_x_12816:
[----:B------:R-:W1:Y:S01]  /*c1c0*/  S2R R20, SR_CTAID.Z ;  /* 0x0000000000147919 */ /* 0x000e620000002700 */
[----:B------:R-:W-:Y:S01]  /*c1d0*/  UISETP.NE.AND UP0, UPT, UR49, URZ, UPT ;  /* 0x0000003f3100728c */ /* 0x000fe2000bf05270 */
[----:B------:R-:W-:Y:S01]  /*c1e0*/  IMAD.U32 R3, RZ, RZ, UR48 ;  /* 0x00000030ff037e24 */ /* 0x000fe2000f8e00ff */
[----:B------:R-:W2:Y:S01]  /*c1f0*/  LDC R9, c[0x0][0x448] ;  /* 0x00011200ff097b82 */ /* 0x000ea20000000800 */
[----:B------:R-:W3:Y:S01]  /*c200*/  S2R R2, SR_TID.X ;  /* 0x0000000000027919 */ /* 0x000ee20000002100 */
[----:B------:R-:W-:Y:S01]  /*c210*/  IMAD.U32 R4, RZ, RZ, UR36 ;  /* 0x00000024ff047e24 */ /* 0x000fe2000f8e00ff */
[----:B------:R-:W-:Y:S01]  /*c220*/  ULDC.64 UR6, c[0x0][0x2c8] ;  /* 0x0000b20000067ab9 */ /* 0x000fe20000000a00 */
[----:B------:R-:W-:Y:S01]  /*c230*/  PLOP3.LUT P0, PT, PT, PT, UP0, 0x80, 0x0 ;  /* 0x000000000000781c */ /* 0x000fe20003f0f008 */
[----:B------:R-:W4:Y:S01]  /*c240*/  S2R R21, SR_TID.X ;  /* 0x0000000000157919 */ /* 0x000f220000002100 */
[----:B------:R-:W-:Y:S01]  /*c250*/  PLOP3.LUT P1, PT, PT, PT, UP0, 0x80, 0x0 ;  /* 0x000000000000781c */ /* 0x000fe20003f2f008 */
[----:B------:R-:W-:Y:S01]  /*c260*/  IMAD.U32 R5, RZ, RZ, UR37 ;  /* 0x00000025ff057e24 */ /* 0x000fe2000f8e00ff */
[----:B------:R-:W-:Y:S01]  /*c270*/  ULDC.64 UR8, c[0x0][0x280] ;  /* 0x0000a00000087ab9 */ /* 0x000fe20000000a00 */
[----:B------:R-:W-:Y:S01]  /*c280*/  @UP0 ULDC UR4, c[0x0][0x44c] ;  /* 0x0001130000040ab9 */ /* 0x000fe20000000800 */
[----:B------:R-:W-:Y:S01]  /*c290*/  @UP0 ULDC UR10, c[0x0][0x44c] ;  /* 0x00011300000a0ab9 */ /* 0x000fe20000000800 */
[----:B-1----:R-:W-:-:S02]  /*c2a0*/  SHF.R.S32.HI R7, RZ, 0x1f, R20 ;  /* 0x0000001fff077819 */ /* 0x002fc40000011414 */
[----:B------:R-:W1:Y:S01]  /*c2b0*/  S2R R20, SR_CTAID.Z ;  /* 0x0000000000147919 */ /* 0x000e620000002700 */
[----:B---3--:R-:W-:Y:S01]  /*c2c0*/  IMAD.SHL.U32 R2, R2, 0x40, RZ ;  /* 0x0000004002027824 */ /* 0x008fe200078e00ff */
[----:B----4-:R-:W-:-:S04]  /*c2d0*/  LOP3.LUT R21, R21, 0x7f, RZ, 0xc0, !PT ;  /* 0x0000007f15157812 */ /* 0x010fc800078ec0ff */
[----:B------:R-:W-:Y:S02]  /*c2e0*/  LOP3.LUT R2, R2, 0x40, RZ, 0xc0, !PT ;  /* 0x0000004002027812 */ /* 0x000fe400078ec0ff */
[----:B------:R-:W-:-:S05]  /*c2f0*/  SHF.R.U32.HI R21, RZ, 0x1, R21 ;  /* 0x00000001ff157819 */ /* 0x000fca0000011615 */
[----:B------:R-:W-:-:S04]  /*c300*/  IMAD.IADD R6, R2, 0x1, R21 ;  /* 0x0000000102067824 */ /* 0x000fc800078e0215 */
[----:B------:R-:W-:Y:S02]  /*c310*/  IMAD R6, R3, 0xc0, R6 ;  /* 0x000000c003067824 */ /* 0x000fe400078e0206 */
[----:B------:R-:W-:Y:S02]  /*c320*/  IMAD.U32 R3, RZ, RZ, UR47 ;  /* 0x0000002fff037e24 */ /* 0x000fe4000f8e00ff */
        /* <DEDUP_REMOVED lines=8> */
[----:B-1----:R-:W-:-:S04]  /*c3b0*/  IMAD.WIDE.U32 R2, R20, UR4, R2 ;  /* 0x0000000414027c25 */ /* 0x002fc8000f8e0002 */
[----:B------:R-:W-:Y:S01]  /*c3c0*/  IMAD R5, R20, UR5, R4 ;  /* 0x0000000514057c24 */ /* 0x000fe2000f8e0204 */
[--C-:B------:R-:W-:Y:S01]  /*c3d0*/  SHF.R.S32.HI R4, RZ, 0x1f, R0.reuse ;  /* 0x0000001fff047819 */ /* 0x100fe20000011400 */
[----:B------:R-:W-:Y:S01]  /*c3e0*/  ULDC.64 UR4, c[0x0][0x2d0] ;  /* 0x0000b40000047ab9 */ /* 0x000fe20000000a00 */
[----:B------:R-:W-:Y:S01]  /*c3f0*/  IMAD.MOV R7, RZ, RZ, -R0 ;  /* 0x000000ffff077224 */ /* 0x000fe200078e0a00 */
[----:B------:R-:W1:Y:S01]  /*c400*/  S2R R20, SR_TID.X ;  /* 0x0000000000147919 */ /* 0x000e620000002100 */
[----:B------:R-:W-:Y:S02]  /*c410*/  IMAD.IADD R3, R3, 0x1, R5 ;  /* 0x0000000103037824 */ /* 0x000fe400078e0205 */
[----:B------:R-:W-:-:S04]  /*c420*/  IMAD R4, R4, UR4, RZ ;  /* 0x0000000404047c24 */ /* 0x000fc8000f8e02ff */
[C---:B------:R-:W-:Y:S02]  /*c430*/  IMAD R8, R0.reuse, UR5, R4 ;  /* 0x0000000500087c24 */ /* 0x040fe4000f8e0204 */
[----:B------:R-:W-:-:S04]  /*c440*/  IMAD.WIDE.U32 R4, R0, UR4, R2 ;  /* 0x0000000400047c25 */ /* 0x000fc8000f8e0002 */
[----:B--2---:R-:W-:Y:S02]  /*c450*/  IMAD R0, R9, R7, R6 ;  /* 0x0000000709007224 */ /* 0x004fe400078e0206 */
        /* <DEDUP_REMOVED lines=9> */
[----:B-1----:R-:W-:Y:S02]  /*c4f0*/  IMAD.SHL.U32 R20, R20, 0x10, RZ ;  /* 0x0000001014147824 */ /* 0x002fe400078e00ff */
        /* <DEDUP_REMOVED lines=24> */
[----:B------:R-:W1:Y:S01]  /*c680*/  SHFL.IDX PT, R3, R0, RZ, 0x1e1f ;  /* 0x001e1fff00037589 */ /* 0x000e6200000e0000 */
[----:B------:R-:W-:Y:S01]  /*c690*/  IMAD.U32 R7, RZ, RZ, UR48 ;  /* 0x00000030ff077e24 */ /* 0x000fe2000f8e00ff */
[----:B------:R-:W-:Y:S02]  /*c6a0*/  ULDC UR4, c[0x0][0x288] ;  /* 0x0000a20000047ab9 */ /* 0x000fe40000000800 */
[----:B------:R-:W2:Y:S01]  /*c6b0*/  SHFL.IDX PT, R2, R4, RZ, 0x1e1f ;  /* 0x001e1fff04027589 */ /* 0x000ea200000e0000 */
[----:B------:R-:W-:Y:S02]  /*c6c0*/  IMAD R8, R9, UR4, RZ ;  /* 0x0000000409087c24 */ /* 0x000fe4000f8e02ff */
[----:B------:R-:W-:Y:S01]  /*c6d0*/  IMAD R7, R7, 0xc0, R21 ;  /* 0x000000c007077824 */ /* 0x000fe200078e0215 */
[----:B------:R-:W3:Y:S04]  /*c6e0*/  SHFL.IDX PT, R14, R0, 0x1, 0x1e1f ;  /* 0x003e1f00000e7f89 */ /* 0x000ee800000e0000 */
[----:B------:R-:W-:Y:S01]  /*c6f0*/  ISETP.GE.AND P1, PT, R7, R8, PT ;  /* 0x000000080700720c */ /* 0x000fe20003f26270 */
[----:B------:R-:W4:Y:S04]  /*c700*/  SHFL.IDX PT, R4, R4, 0x1, 0x1e1f ;  /* 0x003e1f0004047f89 */ /* 0x000f2800000e0000 */
[----:B------:R-:W0:Y:S08]  /*c710*/  SHFL.IDX PT, R6, R6, RZ, 0x1e1f ;  /* 0x001e1fff06067589 */ /* 0x000e3000000e0000 */
        /* <DEDUP_REMOVED lines=16> */
.L_x_12880:
        /* <DEDUP_REMOVED lines=12> */
.L_x_12819:
[----:B------:R-:W-:Y:S05]  /*c8e0*/  BSYNC B0 ;  /* 0x0000000000007941 */ /* 0x000fea0003800000 */
.L_x_12818:
        /* <DEDUP_REMOVED lines=11> */
.L_x_12881:
[----:B------:R-:W-:Y:S01]  /*c9a0*/  IMAD.MOV.U32 R20, RZ, RZ, 0x1 ;  /* 0x00000001ff147424 */ /* 0x000fe200078e00ff */
[----:B------:R-:W-:Y:S06]  /*c9b0*/  @!P0 BRA `(.L_x_12821) ;  /* 0x0000001000808947 */ /* 0x000fec0003800000 */
[----:B01----:R-:W0:Y:S01]  /*c9c0*/  S2R R2, SR_TID.X ;  /* 0x0000000000027919 */ /* 0x003e220000002100 */
[----:B------:R-:W-:Y:S01]  /*c9d0*/  UIADD3 UR4, UR44, 0x1, URZ ;  /* 0x000000012c047890 */ /* 0x000fe2000fffe03f */
[----:B---3--:R-:W-:Y:S01]  /*c9e0*/  LOP3.LUT R0, RZ, UR43, RZ, 0x33, !PT ;  /* 0x0000002bff007c12 */ /* 0x008fe2000f8e33ff */
[----:B------:R-:W-:Y:S01]  /*c9f0*/  ULOP3.LUT UR5, URZ, UR45, URZ, 0x33, !UPT ;  /* 0x0000002d3f057292 */ /* 0x000fe2000f8e333f */
[----:B------:R-:W1:Y:S01]  /*ca00*/  S2R R3, SR_TID.X ;  /* 0x0000000000037919 */ /* 0x000e620000002100 */
[----:B------:R-:W-:Y:S01]  /*ca10*/  UIMAD UR4, UR4, UR40, URZ ;  /* 0x00000028040472a4 */ /* 0x000fe2000f8e023f */
[----:B------:R-:W3:Y:S01]  /*ca20*/  S2R R4, SR_TID.X ;  /* 0x0000000000047919 */ /* 0x000ee20000002100 */
[----:B0-----:R-:W-:Y:S01]  /*ca30*/  IMAD.SHL.U32 R2, R2, 0x40, RZ ;  /* 0x0000004002027824 */ /* 0x001fe200078e00ff */
[----:B-1----:R-:W-:-:S04]  /*ca40*/  LOP3.LUT R3, R3, 0x7f, RZ, 0xc0, !PT ;  /* 0x0000007f03037812 */ /* 0x002fc800078ec0ff */
[----:B------:R-:W-:Y:S02]  /*ca50*/  LOP3.LUT R2, R2, 0x40, RZ, 0xc0, !PT ;  /* 0x0000004002027812 */ /* 0x000fe400078ec0ff */
[----:B------:R-:W-:Y:S02]  /*ca60*/  SHF.R.U32.HI R3, RZ, 0x1, R3 ;  /* 0x00000001ff037819 */ /* 0x000fe40000011603 */
[----:B---3--:R-:W-:Y:S01]  /*ca70*/  LOP3.LUT P1, RZ, R4, 0x4, RZ, 0xc0, !PT ;  /* 0x0000000404ff7812 */ /* 0x008fe2000782c0ff */
[----:B------:R-:W-:Y:S01]  /*ca80*/  IMAD.MOV.U32 R4, RZ, RZ, 0x40 ;  /* 0x00000040ff047424 */ /* 0x000fe200078e00ff */
[----:B------:R-:W-:Y:S02]  /*ca90*/  IADD3 R18, R2, R18, R3 ;  /* 0x0000001202127210 */ /* 0x000fe40007ffe003 */
[----:B------:R-:W-:Y:S02]  /*caa0*/  LOP3.LUT R3, RZ, UR4, RZ, 0x33, !PT ;  /* 0x00000004ff037c12 */ /* 0x000fe4000f8e33ff */
[----:B------:R-:W-:Y:S01]  /*cab0*/  SEL R4, R4, 0xffffffc0, !P1 ;  /* 0xffffffc004047807 */ /* 0x000fe20004800000 */
[----:B------:R-:W-:Y:S01]  /*cac0*/  VIADD R5, R18, 0xfffffe80 ;  /* 0xfffffe8012057836 */ /* 0x000fe20000000000 */
[----:B------:R-:W-:-:S03]  /*cad0*/  VIMNMX3 R0, R0, UR5, R3, !PT ;  /* 0x0000000500007c0f */ /* 0x000fc6000f800103 */
[----:B------:R-:W-:Y:S01]  /*cae0*/  IMAD.IADD R2, R4, 0x1, R23 ;  /* 0x0000000104027824 */ /* 0x000fe200078e0217 */
[C---:B------:R-:W-:Y:S01]  /*caf0*/  IADD3 R26, -R0.reuse, -0x2, RZ ;  /* 0xfffffffe001a7810 */ /* 0x040fe20007ffe1ff */
[----:B------:R-:W-:Y:S02]  /*cb00*/  IMAD R16, R0, -0x80, R5 ;  /* 0xffffff8000107824 */ /* 0x000fe400078e0205 */
[----:B------:R-:W-:Y:S02]  /*cb10*/  IMAD.MOV.U32 R5, RZ, RZ, 0x1 ;  /* 0x00000001ff057424 */ /* 0x000fe400078e00ff */
[----:B------:R-:W-:-:S07]  /*cb20*/  IMAD.MOV.U32 R4, RZ, RZ, RZ ;  /* 0x000000ffff047224 */ /* 0x000fce00078e00ff */
.L_x_12836:
[----:B------:R-:W3:Y:S01]  /*cb30*/  LDL R6, [R1+0x4] ;  /* 0x0000040001067983 */ /* 0x000ee20000100800 */
[----:B0-----:R-:W0:Y:S01]  /*cb40*/  LDC R0, c[0x0][0x430] ;  /* 0x00010c00ff007b82 */ /* 0x001e220000000800 */
[----:B------:R-:W-:Y:S01]  /*cb50*/  IMAD.MOV.U32 R8, RZ, RZ, R16 ;  /* 0x000000ffff087224 */ /* 0x000fe200078e0010 */
[----:B------:R-:W-:Y:S01]  /*cb60*/  ULDC.64 UR4, c[0x0][0x428] ;  /* 0x00010a0000047ab9 */ /* 0x000fe20000000a00 */
[----:B0-----:R-:W-:-:S13]  /*cb70*/  ISETP.NE.AND P0, PT, R0, 0x1, PT ;  /* 0x000000010000780c */ /* 0x001fda0003f05270 */
[----:B------:R-:W0:Y:S08]  /*cb80*/  @P0 LDC R3, c[0x0][0x434] ;  /* 0x00010d00ff030b82 */ /* 0x000e300000000800 */
[----:B------:R-:W1:Y:S01]  /*cb90*/  @P0 LDC R7, c[0x0][0x438] ;  /* 0x00010e00ff070b82 */ /* 0x000e620000000800 */
[----:B0-----:R-:W-:-:S05]  /*cba0*/  @P0 IMAD.HI.U32 R0, R16, R3, RZ ;  /* 0x0000000310000227 */ /* 0x001fca00078e00ff */
[----:B-1----:R-:W-:-:S04]  /*cbb0*/  @P0 SHF.R.U32.HI R8, RZ, R7, R0 ;  /* 0x00000007ff080219 */ /* 0x002fc80000011600 */
        /* <DEDUP_REMOVED lines=23> */
.L_x_12822:
[----:B------:R-:W-:Y:S02]  /*cd30*/  LEA R6, R0, UR46, 0x3 ;  /* 0x0000002e00067c11 */ /* 0x000fe4000f8e18ff */
[----:B------:R-:W-:-:S04]  /*cd40*/  SHF.L.U32 R10, R20, 0x1f, RZ ;  /* 0x0000001f140a7819 */ /* 0x000fc800000006ff */
[----:B------:R-:W0:Y:S02]  /*cd50*/  SYNCS.PHASECHK.TRANS64.TRYWAIT P1, [R6+URZ+0x17080], R10 ;  /* 0x0170800a060075a7 */ /* 0x000e24000802017f */
[----:B0-----:R-:W-:Y:S05]  /*cd60*/  @!P1 BRA `(.L_x_12823) ;  /* 0x0000002400489947 */ /* 0x001fea0003800000 */
.L_x_12882:
        /* <DEDUP_REMOVED lines=46> */
.L_x_12888:
        /* <DEDUP_REMOVED lines=21> */
.L_x_12825:
[----:B------:R0:W-:Y:S01]  /*d1a0*/  SYNCS.ARRIVE.TRANS64.A1T0 RZ, [R6+URZ+0x17070], RZ ;  /* 0x017070ff06ff79a7 */ /* 0x0001e2000810003f */
[----:B------:R-:W-:Y:S05]  /*d1b0*/  @!P2 BRA `(.L_x_12826) ;  /* 0x000000000004a947 */ /* 0x000fea0003800000 */
[----:B------:R-:W-:Y:S01]  /*d1c0*/  BPT.TRAP 0x1 ;  /* 0x000000040000795c */ /* 0x000fe20000300000 */
.L_x_12826:
[----:B------:R-:W3:Y:S02]  /*d1d0*/  SYNCS.PHASECHK.TRANS64.TRYWAIT P1, [R6+URZ+0x17040], R10 ;  /* 0x0170400a060075a7 */ /* 0x000ee4000802017f */
[----:B---3--:R-:W-:Y:S05]  /*d1e0*/  @!P1 BRA `(.L_x_12827) ;  /* 0x0000002000d89947 */ /* 0x008fea0003800000 */
.L_x_12889:
        /* <DEDUP_REMOVED lines=41> */
.L_x_12895:
        /* <DEDUP_REMOVED lines=18> */
.L_x_12829:
[----:B------:R-:W-:Y:S01]  /*d5a0*/  IMAD.U32 R2, RZ, RZ, UR41 ;  /* 0x00000029ff027e24 */ /* 0x000fe2000f8e00ff */
[----:B------:R0:W-:Y:S04]  /*d5b0*/  SYNCS.ARRIVE.TRANS64.A1T0 RZ, [R6+URZ+0x17030], RZ ;  /* 0x017030ff06ff79a7 */ /* 0x0001e8000810003f */
[----:B------:R-:W-:-:S04]  /*d5c0*/  LOP3.LUT R2, R2, 0x1, RZ, 0xfc, !PT ;  /* 0x0000000102027812 */ /* 0x000fc800078efcff */
[----:B------:R-:W-:-:S13]  /*d5d0*/  ISETP.NE.AND P1, PT, R2, 0x3, PT ;  /* 0x000000030200780c */ /* 0x000fda0003f25270 */
[----:B0-----:R-:W-:Y:S05]  /*d5e0*/  @!P1 BRA `(.L_x_12830) ;  /* 0x0000000000049947 */ /* 0x001fea0003800000 */
[----:B------:R-:W-:Y:S01]  /*d5f0*/  BPT.TRAP 0x1 ;  /* 0x000000040000795c */ /* 0x000fe20000300000 */
.L_x_12830:
[----:B------:R-:W-:Y:S02]  /*d600*/  LOP3.LUT R3, R5, 0x1, RZ, 0x3c, !PT ;  /* 0x0000000105037812 */ /* 0x000fe400078e3cff */
[----:B------:R-:W-:Y:S02]  /*d610*/  LEA R2, R4, UR46, 0x3 ;  /* 0x0000002e04027c11 */ /* 0x000fe4000f8e18ff */
[----:B------:R-:W-:-:S04]  /*d620*/  SHF.L.U32 R3, R3, 0x1f, RZ ;  /* 0x0000001f03037819 */ /* 0x000fc800000006ff */
[----:B------:R-:W0:Y:S02]  /*d630*/  SYNCS.PHASECHK.TRANS64.TRYWAIT P2, [R2+URZ+0x17070], R3 ;  /* 0x01707003020075a7 */ /* 0x000e24000804017f */
[----:B0-----:R-:W-:Y:S05]  /*d640*/  @!P2 BRA `(.L_x_12831) ;  /* 0x000000200070a947 */ /* 0x001fea0003800000 */
.L_x_12896:
[----:B------:R-:W-:-:S06]  /*d650*/  ULOP3.LUT UR4, UR41, 0x2, URZ, 0xfc, !UPT ;  /* 0x0000000229047892 */ /* 0x000fcc000f8efc3f */
[----:B------:R-:W-:-:S05]  /*d660*/  IMAD.U32 R6, RZ, RZ, UR4 ;  /* 0x00000004ff067e24 */ /* 0x000fca000f8e00ff */
[----:B------:R-:W-:-:S13]  /*d670*/  ISETP.NE.AND P2, PT, R6, 0x3, PT ;  /* 0x000000030600780c */ /* 0x000fda0003f45270 */
[----:B------:R-:W-:Y:S05]  /*d680*/  @!P2 BRA `(.L_x_12832) ;  /* 0x000000000004a947 */ /* 0x000fea0003800000 */
[----:B------:R-:W-:Y:S01]  /*d690*/  BPT.TRAP 0x1 ;  /* 0x000000040000795c */ /* 0x000fe20000300000 */
.L_x_12832:
[----:B------:R-:W-:Y:S01]  /*d6a0*/  SHF.L.U32 R5, R5, 0x1f, RZ ;  /* 0x0000001f05057819 */ /* 0x000fe200000006ff */
[----:B0-----:R-:W-:-:S03]  /*d6b0*/  IMAD R3, R4, 0x3000, RZ ;  /* 0x0000300004037824 */ /* 0x001fc600078e02ff */
[----:B------:R-:W0:Y:S02]  /*d6c0*/  SYNCS.PHASECHK.TRANS64.TRYWAIT P2, [R2+URZ+0x17060], R5 ;  /* 0x01706005020075a7 */ /* 0x000e24000804017f */
[----:B0-----:R-:W-:Y:S05]  /*d6d0*/  @!P2 BRA `(.L_x_12833) ;  /* 0x000000200060a947 */ /* 0x001fea0003800000 */
.L_x_12897:
        /* <DEDUP_REMOVED lines=65> */
.L_x_12834:
[----:B-1----:R1:W-:Y:S01]  /*daf0*/  SYNCS.ARRIVE.TRANS64.A1T0 RZ, [R2+URZ+0x17050], RZ ;  /* 0x017050ff02ff79a7 */ /* 0x0023e2000810003f */
[----:B------:R-:W-:Y:S06]  /*db00*/  BAR.SYNC.DEFER_BLOCKING 0x2, 0x80 ;  /* 0x0082000000007b1d */ /* 0x000fec0000010000 */
[----:B------:R-:W-:Y:S05]  /*db10*/  @!P1 BRA `(.L_x_12835) ;  /* 0x0000000000049947 */ /* 0x000fea0003800000 */
[----:B------:R-:W-:Y:S01]  /*db20*/  BPT.TRAP 0x1 ;  /* 0x000000040000795c */ /* 0x000fe20000300000 */
.L_x_12835:
        /* <DEDUP_REMOVED lines=9> */
.L_x_12821:
[----:B---3--:R-:W-:-:S07]  /*dbc0*/  IMAD.MOV.U32 R0, RZ, RZ, RZ ;  /* 0x000000ffff007224 */ /* 0x008fce00078e00ff */
.L_x_12837:
[----:B------:R-:W-:-:S06]  /*dbd0*/  ULOP3.LUT UR4, UR41, 0x1, URZ, 0xfc, !UPT ;  /* 0x0000000129047892 */ /* 0x000fcc000f8efc3f */
[----:B01----:R-:W-:-:S05]  /*dbe0*/  IMAD.U32 R2, RZ, RZ, UR4 ;  /* 0x00000004ff027e24 */ /* 0x003fca000f8e00ff */
[----:B------:R-:W-:-:S13]  /*dbf0*/  ISETP.NE.AND P1, PT, R2, 0x3, PT ;  /* 0x000000030200780c */ /* 0x000fda0003f25270 */
[----:B------:R-:W-:Y:S05]  /*dc00*/  @!P1 BRA `(.L_x_12838) ;  /* 0x0000000000049947 */ /* 0x000fea0003800000 */
[----:B------:R-:W-:Y:S01]  /*dc10*/  BPT.TRAP 0x1 ;  /* 0x000000040000795c */ /* 0x000fe20000300000 */
.L_x_12838:
[----:B------:R-:W-:Y:S01]  /*dc20*/  LOP3.LUT R2, R20, 0x1, RZ, 0x3c, !PT ;  /* 0x0000000114027812 */ /* 0x000fe200078e3cff */
[----:B------:R-:W-:Y:S01]  /*dc30*/  BSSY B0, `(.L_x_12839) ;  /* 0x0000005000007945 */ /* 0x000fe20003800000 */
[----:B------:R-:W-:Y:S02]  /*dc40*/  LEA R3, R0, UR46, 0x3 ;  /* 0x0000002e00037c11 */ /* 0x000fe4000f8e18ff */
[----:B------:R-:W-:-:S04]  /*dc50*/  SHF.L.U32 R2, R2, 0x1f, RZ ;  /* 0x0000001f02027819 */ /* 0x000fc800000006ff */
[----:B------:R-:W0:Y:S02]  /*dc60*/  SYNCS.PHASECHK.TRANS64.TRYWAIT P0, [R3+URZ+0x17070], R2 ;  /* 0x01707002030075a7 */ /* 0x000e24000800017f */
[----:B0-----:R-:W-:Y:S05]  /*dc70*/  @!P0 BRA `(.L_x_12840) ;  /* 0x0000001c000c8947 */ /* 0x001fea0003800000 */
.L_x_12898:
[----:B------:R-:W-:Y:S05]  /*dc80*/  BSYNC B0 ;  /* 0x0000000000007941 */ /* 0x000fea0003800000 */
.L_x_12839:
[----:B------:R-:W-:-:S06]  /*dc90*/  ULOP3.LUT UR4, UR41, 0x2, URZ, 0xfc, !UPT ;  /* 0x0000000229047892 */ /* 0x000fcc000f8efc3f */
[----:B------:R-:W-:-:S05]  /*dca0*/  IMAD.U32 R4, RZ, RZ, UR4 ;  /* 0x00000004ff047e24 */ /* 0x000fca000f8e00ff */
[----:B------:R-:W-:-:S13]  /*dcb0*/  ISETP.NE.AND P0, PT, R4, 0x3, PT ;  /* 0x000000030400780c */ /* 0x000fda0003f05270 */
[----:B------:R-:W-:Y:S05]  /*dcc0*/  @!P0 BRA `(.L_x_12841) ;  /* 0x0000000000048947 */ /* 0x000fea0003800000 */
[----:B------:R-:W-:Y:S01]  /*dcd0*/  BPT.TRAP 0x1 ;  /* 0x000000040000795c */ /* 0x000fe20000300000 */
.L_x_12841:
[----:B------:R-:W-:Y:S01]  /*dce0*/  SHF.L.U32 R4, R20, 0x1f, RZ ;  /* 0x0000001f14047819 */ /* 0x000fe200000006ff */
[----:B0-----:R-:W-:-:S03]  /*dcf0*/  IMAD R2, R0, 0x3000, RZ ;  /* 0x0000300000027824 */ /* 0x001fc600078e02ff */
[----:B------:R-:W0:Y:S02]  /*dd00*/  SYNCS.PHASECHK.TRANS64.TRYWAIT P0, [R3+URZ+0x17060], R4 ;  /* 0x01706004030075a7 */ /* 0x000e24000800017f */
[----:B------:R-:W-:Y:S01]  /*dd10*/  LOP3.LUT R12, R2, R24, RZ, 0xfc, !PT ;  /* 0x00000018020c7212 */ /* 0x000fe200078efcff */
[----:B0-----:R-:W-:Y:S06]  /*dd20*/  @!P0 BRA `(.L_x_12842) ;  /* 0x0000001800f48947 */ /* 0x001fec0003800000 */
.L_x_12899:
[----:B------:R-:W-:Y:S05]  /*dd30*/  WARPSYNC.ALL ;  /* 0x0000000000007948 */ /* 0x000fea0003800000 */
[----:B0-----:R-:W0:Y:S01]  /*dd40*/  LDSM.16.MT88.4 R4, [R12+UR46+0x6400] ;  /* 0x0064002e0c04783b */ /* 0x001e220008004200 */
[C---:B--2---:R-:W-:Y:S01]  /*dd50*/  VIADD R14, R2.reuse, 0x1000 ;  /* 0x00001000020e7836 */ /* 0x044fe20000000000 */
        /* <DEDUP_REMOVED lines=61> */
.L_x_12843:
[----:B-1----:R1:W-:Y:S01]  /*e130*/  SYNCS.ARRIVE.TRANS64.A1T0 RZ, [R3+URZ+0x17050], RZ ;  /* 0x017050ff03ff79a7 */ /* 0x0023e2000810003f */
[----:B------:R-:W-:Y:S06]  /*e140*/  BAR.SYNC.DEFER_BLOCKING 0x2, 0x80 ;  /* 0x0082000000007b1d */ /* 0x000fec0000010000 */
[----:B------:R-:W-:Y:S05]  /*e150*/  @!P1 BRA `(.L_x_12844) ;  /* 0x0000000000049947 */ /* 0x000fea0003800000 */
[----:B------:R-:W-:Y:S01]  /*e160*/  BPT.TRAP 0x1 ;  /* 0x000000040000795c */ /* 0x000fe20000300000 */
.L_x_12844:
        /* <DEDUP_REMOVED lines=10> */
.L_x_12801:
[----:B------:R-:W1:Y:S01]  /*e210*/  S2R R4, SR_CgaCtaId ;  /* 0x0000000000047919 */ /* 0x000e620000008800 */
[----:B------:R-:W-:Y:S02]  /*e220*/  MOV R3, 0x400 ;  /* 0x0000040000037802 */ /* 0x000fe40000000f00 */
[----:B------:R-:W-:Y:S02]  /*e230*/  SHF.L.U32 R2, R2, 0x1f, RZ ;  /* 0x0000001f02027819 */ /* 0x000fe400000006ff */
[----:B-1----:R-:W-:-:S04]  /*e240*/  LEA R7, R4, R3, 0x18 ;  /* 0x0000000304077211 */ /* 0x002fc800078ec0ff */
[----:B------:R-:W1:Y:S02]  /*e250*/  SYNCS.PHASECHK.TRANS64.TRYWAIT P0, [R7+URZ+0x17020], R2 ;  /* 0x01702002070075a7 */ /* 0x000e64000800017f */
[----:B-1----:R-:W-:Y:S05]  /*e260*/  @!P0 BRA `(.L_x_12845) ;  /* 0x0000001400b88947 */ /* 0x002fea0003800000 */
.L_x_12900:
        /* <DEDUP_REMOVED lines=13> */
.L_x_12846:
[----:B------:R-:W-:Y:S01]  /*e340*/  IMAD R5, R0, 0x8, R7 ;  /* 0x0000000800057824 */ /* 0x000fe200078e0207 */
[----:B------:R-:W-:Y:S01]  /*e350*/  SHF.L.U32 R2, R20, 0x1f, RZ ;  /* 0x0000001f14027819 */ /* 0x000fe200000006ff */
[----:B------:R-:W-:-:S03]  /*e360*/  VIADD R0, R0, 0x1 ;  /* 0x0000000100007836 */ /* 0x000fc60000000000 */
[----:B------:R-:W1:Y:S02]  /*e370*/  SYNCS.PHASECHK.TRANS64.TRYWAIT P1, [R5+URZ+0x17040], R2 ;  /* 0x01704002050075a7 */ /* 0x000e64000802017f */
[----:B------:R-:W-:-:S04]  /*e380*/  ISETP.NE.AND P2, PT, R0, 0x2, PT ;  /* 0x000000020000780c */ /* 0x000fc80003f45270 */
[----:B------:R-:W-:Y:S01]  /*e390*/  SEL R3, RZ, 0x1, P2 ;  /* 0x00000001ff037807 */ /* 0x000fe20001000000 */
[----:B-1----:R-:W-:Y:S08]  /*e3a0*/  @!P1 BRA `(.L_x_12847) ;  /* 0x00000014007c9947 */ /* 0x002ff00003800000 */
.L_x_12901:
[----:B------:R-:W-:Y:S02]  /*e3b0*/  SEL R0, R0, RZ, P2 ;  /* 0x000000ff00007207 */ /* 0x000fe40001000000 */
[----:B------:R-:W-:Y:S01]  /*e3c0*/  LOP3.LUT R3, R20, R3, RZ, 0x3c, !PT ;  /* 0x0000000314037212 */ /* 0x000fe200078e3cff */
[----:B------:R-:W-:Y:S06]  /*e3d0*/  @!P0 BRA `(.L_x_12848) ;  /* 0x0000000000048947 */ /* 0x000fec0003800000 */
[----:B------:R-:W-:Y:S01]  /*e3e0*/  BPT.TRAP 0x1 ;  /* 0x000000040000795c */ /* 0x000fe20000300000 */
.L_x_12848:
[----:B------:R-:W-:Y:S01]  /*e3f0*/  IMAD R7, R0, 0x8, R7 ;  /* 0x0000000800077824 */ /* 0x000fe200078e0207 */
[----:B------:R-:W-:-:S04]  /*e400*/  SHF.L.U32 R0, R3, 0x1f, RZ ;  /* 0x0000001f03007819 */ /* 0x000fc800000006ff */
[----:B------:R-:W2:Y:S02]  /*e410*/  SYNCS.PHASECHK.TRANS64.TRYWAIT P1, [R7+URZ+0x17040], R0 ;  /* 0x01704000070075a7 */ /* 0x000ea4000802017f */
[----:B--2---:R-:W-:Y:S05]  /*e420*/  @!P1 BRA `(.L_x_12849) ;  /* 0x0000001400709947 */ /* 0x004fea0003800000 */
.L_x_12902:
[----:B------:R-:W-:Y:S05]  /*e430*/  @!P0 BRA `(.L_x_12850) ;  /* 0x0000000000048947 */ /* 0x000fea0003800000 */
[----:B------:R-:W-:Y:S01]  /*e440*/  BPT.TRAP 0x1 ;  /* 0x000000040000795c */ /* 0x000fe20000300000 */
.L_x_12850:
[----:B------:R-:W3:Y:S02]  /*e450*/  SYNCS.PHASECHK.TRANS64.TRYWAIT P1, [R5+URZ+0x17060], R2 ;  /* 0x01706002050075a7 */ /* 0x000ee4000802017f */
[----:B---3--:R-:W-:Y:S05]  /*e460*/  @!P1 BRA `(.L_x_12851) ;  /* 0x0000001400749947 */ /* 0x008fea0003800000 */
.L_x_12903:
[----:B------:R-:W-:Y:S05]  /*e470*/  @!P0 BRA `(.L_x_12852) ;  /* 0x0000000000048947 */ /* 0x000fea0003800000 */
[----:B------:R-:W-:Y:S01]  /*e480*/  BPT.TRAP 0x1 ;  /* 0x000000040000795c */ /* 0x000fe20000300000 */
.L_x_12852:
[----:B------:R-:W4:Y:S02]  /*e490*/  SYNCS.PHASECHK.TRANS64.TRYWAIT P1, [R7+URZ+0x17060], R0 ;  /* 0x01706000070075a7 */ /* 0x000f24000802017f */
[----:B----4-:R-:W-:Y:S05]  /*e4a0*/  @!P1 BRA `(.L_x_12853) ;  /* 0x0000001400789947 */ /* 0x010fea0003800000 */
.L_x_12904:
[----:B------:R-:W-:Y:S05]  /*e4b0*/  @!P0 BRA `(.L_x_12854) ;  /* 0x0000000000048947 */ /* 0x000fea0003800000 */
[----:B------:R-:W-:Y:S01]  /*e4c0*/  BPT.TRAP 0x1 ;  /* 0x000000040000795c */ /* 0x000fe20000300000 */
.L_x_12854:
[----:B------:R-:W0:Y:S02]  /*e4d0*/  SYNCS.PHASECHK.TRANS64.TRYWAIT P1, [R5+URZ+0x17080], R2 ;  /* 0x01708002050075a7 */ /* 0x000e24000802017f */
[----:B0-----:R-:W-:Y:S05]  /*e4e0*/  @!P1 BRA `(.L_x_12855) ;  /* 0x00000014007c9947 */ /* 0x001fea0003800000 */
.L_x_12905:
[----:B------:R-:W-:Y:S05]  /*e4f0*/  @!P0 BRA `(.L_x_12856) ;  /* 0x0000000000048947 */ /* 0x000fea0003800000 */
[----:B------:R-:W-:Y:S01]  /*e500*/  BPT.TRAP 0x1 ;  /* 0x000000040000795c */ /* 0x000fe20000300000 */
.L_x_12856:
[----:B------:R0:W0:Y:S02]  /*e510*/  SYNCS.PHASECHK.TRANS64.TRYWAIT P0, [R7+URZ+0x17080], R0 ;  /* 0x01708000070075a7 */ /* 0x000024000800017f */
[----:B0-----:R-:W-:Y:S05]  /*e520*/  @!P0 NANOSLEEP.SYNCS 0x989680 ;  /* 0x009896800000895d */ /* 0x001fea0003900000 */
[----:B------:R-:W0:Y:S02]  /*e530*/  @!P0 SYNCS.PHASECHK.TRANS64 P0, [R7+URZ+0x17080], R0 ;  /* 0x01708000070085a7 */ /* 0x000e24000800007f */
[----:B0-----:R-:W-:Y:S05]  /*e540*/  @!P0 BRA `(.L_x_12856) ;  /* 0xfffffffc00f08947 */ /* 0x001fea000383ffff */
.L_x_12757:
[----:B------:R-:W-:Y:S05]  /*e550*/  BSYNC B6 ;  /* 0x0000000000067941 */ /* 0x000fea0003800000 */
.L_x_12754:
[----:B------:R-:W-:Y:S05]  /*e560*/  EXIT ;  /* 0x000000000000794d */ /* 0x000fea0003800000 */
.L_x_12761:
[----:B0-----:R-:W-:-:S04]  /*e570*/  IMAD.U32 R3, RZ, RZ, UR42 ;  /* 0x0000002aff037e24 */ /* 0x001fc8000f8e00ff */
[----:B------:R0:W1:Y:S03]  /*e580*/  SYNCS.PHASECHK.TRANS64.TRYWAIT P0, [R3+URZ+0x17000], R0 ;  /* 0x01700000030075a7 */ /* 0x000066000800017f */
[----:B-1----:R-:W-:Y:S05]  /*e590*/  @!P0 NANOSLEEP.SYNCS 0x989680 ;  /* 0x009896800000895d */ /* 0x002fea0003900000 */
[----:B------:R-:W1:Y:S02]  /*e5a0*/  @!P0 SYNCS.PHASECHK.TRANS64 P0, [R3+URZ+0x17000], R0 ;  /* 0x01700000030085a7 */ /* 0x000e64000800007f */
[----:B-1----:R-:W-:Y:S05]  /*e5b0*/  @!P0 BRA `(.L_x_12761) ;  /* 0xfffffffc00ec8947 */ /* 0x002fea000383ffff */
[----:B------:R-:W-:Y:S05]  /*e5c0*/  BRA `(.L_x_12857) ;  /* 0xffffff3000147947 */ /* 0x000fea000383ffff */
.L_x_12765:
[----:B0-----:R-:W-:-:S04]  /*e5d0*/  IMAD.U32 R3, RZ, RZ, UR42 ;  /* 0x0000002aff037e24 */ /* 0x001fc8000f8e00ff */
[----:B------:R0:W2:Y:S03]  /*e5e0*/  SYNCS.PHASECHK.TRANS64.TRYWAIT P1, [R3+URZ+0x17030], R0 ;  /* 0x01703000030075a7 */ /* 0x0000a6000802017f */
[----:B--2---:R-:W-:Y:S05]  /*e5f0*/  @!P1 NANOSLEEP.SYNCS 0x989680 ;  /* 0x009896800000995d */ /* 0x004fea0003900000 */
[----:B------:R-:W2:Y:S02]  /*e600*/  @!P1 SYNCS.PHASECHK.TRANS64 P1, [R3+URZ+0x17030], R0 ;  /* 0x01703000030095a7 */ /* 0x000ea4000802007f */
[----:B--2---:R-:W-:Y:S05]  /*e610*/  @!P1 BRA `(.L_x_12765) ;  /* 0xfffffffc00ec9947 */ /* 0x004fea000383ffff */
[----:B------:R-:W-:Y:S05]  /*e620*/  BRA `(.L_x_12764) ;  /* 0xffffff3000307947 */ /* 0x000fea000383ffff */
.L_x_12771:
[----:B-1----:R-:W-:-:S04]  /*e630*/  IMAD.U32 R11, RZ, RZ, UR25 ;  /* 0x00000019ff0b7e24 */ /* 0x002fc8000f8e00ff */
[----:B------:R1:W2:Y:S03]  /*e640*/  SYNCS.PHASECHK.TRANS64.TRYWAIT P1, [R11+URZ+0x17030], R0 ;  /* 0x017030000b0075a7 */ /* 0x0002a6000802017f */
[----:B--2---:R-:W-:Y:S05]  /*e650*/  @!P1 NANOSLEEP.SYNCS 0x989680 ;  /* 0x009896800000995d */ /* 0x004fea0003900000 */
[----:B------:R-:W2:Y:S02]  /*e660*/  @!P1 SYNCS.PHASECHK.TRANS64 P1, [R11+URZ+0x17030], R0 ;  /* 0x017030000b0095a7 */ /* 0x000ea4000802007f */
[----:B--2---:R-:W-:Y:S05]  /*e670*/  @!P1 BRA `(.L_x_12771) ;  /* 0xfffffffc00ec9947 */ /* 0x004fea000383ffff */
[----:B------:R-:W-:Y:S05]  /*e680*/  BRA `(.L_x_12770) ;  /* 0xffffff54007c7947 */ /* 0x000fea000383ffff */
.L_x_12775:
[----:B-1----:R-:W-:-:S04]  /*e690*/  IMAD.U32 R11, RZ, RZ, UR11 ;  /* 0x0000000bff0b7e24 */ /* 0x002fc8000f8e00ff */
[----:B------:R1:W2:Y:S03]  /*e6a0*/  SYNCS.PHASECHK.TRANS64.TRYWAIT P1, [R11+URZ+0x17050], R0 ;  /* 0x017050000b0075a7 */ /* 0x0002a6000802017f */
[----:B--2---:R-:W-:Y:S05]  /*e6b0*/  @!P1 NANOSLEEP.SYNCS 0x989680 ;  /* 0x009896800000995d */ /* 0x004fea0003900000 */
[----:B------:R-:W2:Y:S02]  /*e6c0*/  @!P1 SYNCS.PHASECHK.TRANS64 P1, [R11+URZ+0x17050], R0 ;  /* 0x017050000b0095a7 */ /* 0x000ea4000802007f */
[----:B--2---:R-:W-:Y:S05]  /*e6d0*/  @!P1 BRA `(.L_x_12775) ;  /* 0xfffffffc00ec9947 */ /* 0x004fea000383ffff */
[----:B------:R-:W-:Y:S05]  /*e6e0*/  BRA `(.L_x_12774) ;  /* 0xffffff5400d47947 */ /* 0x000fea000383ffff */
.L_x_12783:
[----:B-1----:R-:W-:-:S04]  /*e6f0*/  IMAD.U32 R11, RZ, RZ, UR22 ;  /* 0x00000016ff0b7e24 */ /* 0x002fc8000f8e00ff */
[----:B------:R1:W2:Y:S03]  /*e700*/  SYNCS.PHASECHK.TRANS64.TRYWAIT P1, [R11+URZ+0x17030], R0 ;  /* 0x017030000b0075a7 */ /* 0x0002a6000802017f */
[----:B--2---:R-:W-:Y:S05]  /*e710*/  @!P1 NANOSLEEP.SYNCS 0x989680 ;  /* 0x009896800000995d */ /* 0x004fea0003900000 */
[----:B------:R-:W2:Y:S02]  /*e720*/  @!P1 SYNCS.PHASECHK.TRANS64 P1, [R11+URZ+0x17030], R0 ;  /* 0x017030000b0095a7 */ /* 0x000ea4000802007f */
[----:B--2---:R-:W-:Y:S05]  /*e730*/  @!P1 BRA `(.L_x_12783) ;  /* 0xfffffffc00ec9947 */ /* 0x004fea000383ffff */
[----:B------:R-:W-:Y:S05]  /*e740*/  BRA `(.L_x_12782) ;  /* 0xffffff7800ac7947 */ /* 0x000fea000383ffff */
.L_x_12787:
[----:B-1----:R-:W-:-:S04]  /*e750*/  IMAD.U32 R11, RZ, RZ, UR14 ;  /* 0x0000000eff0b7e24 */ /* 0x002fc8000f8e00ff */
[----:B------:R1:W2:Y:S03]  /*e760*/  SYNCS.PHASECHK.TRANS64.TRYWAIT P1, [R11+URZ+0x17050], R0 ;  /* 0x017050000b0075a7 */ /* 0x0002a6000802017f */
[----:B--2---:R-:W-:Y:S05]  /*e770*/  @!P1 NANOSLEEP.SYNCS 0x989680 ;  /* 0x009896800000995d */ /* 0x004fea0003900000 */
[----:B------:R-:W2:Y:S02]  /*e780*/  @!P1 SYNCS.PHASECHK.TRANS64 P1, [R11+URZ+0x17050], R0 ;  /* 0x017050000b0095a7 */ /* 0x000ea4000802007f */
[----:B--2---:R-:W-:Y:S05]  /*e790*/  @!P1 BRA `(.L_x_12787) ;  /* 0xfffffffc00ec9947 */ /* 0x004fea000383ffff */
[----:B------:R-:W-:Y:S05]  /*e7a0*/  BRA `(.L_x_12786) ;  /* 0xffffff7c00047947 */ /* 0x000fea000383ffff */
.L_x_12794:
[----:B-1----:R-:W-:-:S04]  /*e7b0*/  IMAD.U32 R5, RZ, RZ, UR16 ;  /* 0x00000010ff057e24 */ /* 0x002fc8000f8e00ff */
[----:B------:R1:W2:Y:S03]  /*e7c0*/  SYNCS.PHASECHK.TRANS64.TRYWAIT P1, [R5+URZ+0x17050], R4 ;  /* 0x01705004050075a7 */ /* 0x0002a6000802017f */
[----:B--2---:R-:W-:Y:S05]  /*e7d0*/  @!P1 NANOSLEEP.SYNCS 0x989680 ;  /* 0x009896800000995d */ /* 0x004fea0003900000 */
[----:B------:R-:W2:Y:S02]  /*e7e0*/  @!P1 SYNCS.PHASECHK.TRANS64 P1, [R5+URZ+0x17050], R4 ;  /* 0x01705004050095a7 */ /* 0x000ea4000802007f */
[----:B--2---:R-:W-:Y:S05]  /*e7f0*/  @!P1 BRA `(.L_x_12794) ;  /* 0xfffffffc00ec9947 */ /* 0x004fea000383ffff */
[----:B------:R-:W-:Y:S05]  /*e800*/  BRA `(.L_x_12793) ;  /* 0xffffff9400507947 */ /* 0x000fea000383ffff */
.L_x_12807:
[----:B------:R-:W-:Y:S02]  /*e810*/  IMAD.MOV.U32 R13, RZ, RZ, R26 ;  /* 0x000000ffff0d7224 */ /* 0x000fe400078e001a */
[----:B------:R-:W-:Y:S02]  /*e820*/  IMAD.MOV.U32 R12, RZ, RZ, RZ ;  /* 0x000000ffff0c7224 */ /* 0x000fe400078e00ff */
[----:B------:R-:W-:Y:S02]  /*e830*/  IMAD.MOV.U32 R11, RZ, RZ, 0x1f ;  /* 0x0000001fff0b7424 */ /* 0x000fe400078e00ff */
[----:B------:R-:W-:-:S07]  /*e840*/  IMAD.MOV.U32 R15, RZ, RZ, -0x1 ;  /* 0xffffffffff0f7424 */ /* 0x000fce00078e00ff */
[----:B-----5:R-:W-:Y:S05]  /*e850*/  WARPSYNC.COLLECTIVE R15, `(.L_x_12858) ;  /* 0x000000000f087348 */ /* 0x020fea0003c00000 */
[----:B------:R0:W1:Y:S02]  /*e860*/  SHFL.IDX P6, R14, R13, R12, R11 ;  /* 0x0000000c0d0e7389 */ /* 0x00006400000c000b */
[----:B01---5:R-:W-:Y:S01]  /*e870*/  ENDCOLLECTIVE ;  /* 0x000000000000791b */ /* 0x023fe20003800000 */
.L_x_12858:
[----:B------:R-:W-:Y:S05]  /*e880*/  BRA `(.L_x_12859) ;  /* 0xffffffcc002c7947 */ /* 0x000fea000383ffff */
.L_x_12809:
[----:B0-----:R0:W1:Y:S02]  /*e890*/  SYNCS.PHASECHK.TRANS64.TRYWAIT P0, [R27+URZ+0x17080], R10 ;  /* 0x0170800a1b0075a7 */ /* 0x001064000800017f */
[----:B-1----:R-:W-:Y:S05]  /*e8a0*/  @!P0 NANOSLEEP.SYNCS 0x989680 ;  /* 0x009896800000895d */ /* 0x002fea0003900000 */
[----:B------:R-:W1:Y:S02]  /*e8b0*/  @!P0 SYNCS.PHASECHK.TRANS64 P0, [R27+URZ+0x17080], R10 ;  /* 0x0170800a1b0085a7 */ /* 0x000e64000800007f */
[----:B-1----:R-:W-:Y:S05]  /*e8c0*/  @!P0 BRA `(.L_x_12809) ;  /* 0xfffffffc00f08947 */ /* 0x002fea000383ffff */
[----:B------:R-:W-:Y:S05]  /*e8d0*/  BRA `(.L_x_12860) ;  /* 0xffffffcc00b87947 */ /* 0x000fea000383ffff */
.L_x_12810:
        /* <DEDUP_REMOVED lines=8> */
.L_x_12862:
[----:B------:R-:W-:Y:S05]  /*e960*/  BSYNC B0 ;  /* 0x0000000000007941 */ /* 0x000fea0003800000 */
.L_x_12861:
        /* <DEDUP_REMOVED lines=10> */
.L_x_12863:
        /* <DEDUP_REMOVED lines=8> */
.L_x_12864:
        /* <DEDUP_REMOVED lines=8> */
.L_x_12865:
        /* <DEDUP_REMOVED lines=13> */
.L_x_12813:
[----:B0-----:R0:W1:Y:S02]  /*ebe0*/  SYNCS.PHASECHK.TRANS64.TRYWAIT P1, [R27+URZ+0x17040], R10 ;  /* 0x0170400a1b0075a7 */ /* 0x001064000802017f */
[----:B-1----:R-:W-:Y:S05]  /*ebf0*/  @!P1 NANOSLEEP.SYNCS 0x989680 ;  /* 0x009896800000995d */ /* 0x002fea0003900000 */
[----:B------:R-:W1:Y:S02]  /*ec00*/  @!P1 SYNCS.PHASECHK.TRANS64 P1, [R27+URZ+0x17040], R10 ;  /* 0x0170400a1b0095a7 */ /* 0x000e64000802007f */
[----:B-1----:R-:W-:Y:S05]  /*ec10*/  @!P1 BRA `(.L_x_12813) ;  /* 0xfffffffc00f09947 */ /* 0x002fea000383ffff */
[----:B------:R-:W-:Y:S05]  /*ec20*/  BRA `(.L_x_12867) ;  /* 0xffffffd000107947 */ /* 0x000fea000383ffff */
.L_x_12814:
        /* <DEDUP_REMOVED lines=8> */
.L_x_12869:
[----:B------:R-:W-:Y:S05]  /*ecb0*/  BSYNC B0 ;  /* 0x0000000000007941 */ /* 0x000fea0003800000 */
.L_x_12868:
        /* <DEDUP_REMOVED lines=8> */
.L_x_12870:
        /* <DEDUP_REMOVED lines=8> */
.L_x_12871:
        /* <DEDUP_REMOVED lines=11> */
.L_x_12872:
[----:B------:R-:W-:Y:S05]  /*ee70*/  BRA `(.L_x_12873) ;  /* 0xffffffd000187947 */ /* 0x000fea000383ffff */
.L_x_12817:
        /* <DEDUP_REMOVED lines=8> */
.L_x_12874:
[----:B------:R-:W-:Y:S02]  /*ef00*/  IMAD R7, R7, 0xc0, R21 ;  /* 0x000000c007077824 */ /* 0x000fe400078e0215 */
[----:B------:R-:W-:Y:S02]  /*ef10*/  IMAD.MOV.U32 R13, RZ, RZ, R0 ;  /* 0x000000ffff0d7224 */ /* 0x000fe400078e0000 */
[----:B------:R-:W-:-:S07]  /*ef20*/  IMAD.MOV.U32 R2, RZ, RZ, R14 ;  /* 0x000000ffff027224 */ /* 0x000fce00078e000e */
[----:B------:R-:W-:Y:S05]  /*ef30*/  WARPSYNC.COLLECTIVE R15, `(.L_x_12875) ;  /* 0x000000000f087348 */ /* 0x000fea0003c00000 */
[----:B------:R0:W1:Y:S02]  /*ef40*/  SHFL.IDX P6, R14, R13, R12, R11 ;  /* 0x0000000c0d0e7389 */ /* 0x00006400000c000b */
[----:B01----:R-:W-:Y:S01]  /*ef50*/  ENDCOLLECTIVE ;  /* 0x000000000000791b */ /* 0x003fe20003800000 */
.L_x_12875:
        /* <DEDUP_REMOVED lines=9> */
.L_x_12876:
        /* <DEDUP_REMOVED lines=14> */
.L_x_12877:
        /* <DEDUP_REMOVED lines=9> */
.L_x_12878:
        /* <DEDUP_REMOVED lines=13> */
.L_x_12879:
[----:B------:R-:W-:Y:S05]  /*f230*/  BRA `(.L_x_12880) ;  /* 0xffffffd400787947 */ /* 0x000fea000383ffff */
.L_x_12820:
[----:B---3--:R3:W4:Y:S02]  /*f240*/  SYNCS.PHASECHK.TRANS64.TRYWAIT P1, [R27+URZ+0x17020], R0 ;  /* 0x017020001b0075a7 */ /* 0x008724000802017f */
[----:B----4-:R-:W-:Y:S05]  /*f250*/  @!P1 NANOSLEEP.SYNCS 0x989680 ;  /* 0x009896800000995d */ /* 0x010fea0003900000 */
[----:B------:R-:W4:Y:S02]  /*f260*/  @!P1 SYNCS.PHASECHK.TRANS64 P1, [R27+URZ+0x17020], R0 ;  /* 0x017020001b0095a7 */ /* 0x000f24000802007f */
[----:B----4-:R-:W-:Y:S05]  /*f270*/  @!P1 BRA `(.L_x_12820) ;  /* 0xfffffffc00f09947 */ /* 0x010fea000383ffff */
[----:B------:R-:W-:Y:S05]  /*f280*/  BRA `(.L_x_12881) ;  /* 0xffffffd400c47947 */ /* 0x000fea000383ffff */
.L_x_12823:
[----:B0-----:R0:W1:Y:S02]  /*f290*/  SYNCS.PHASECHK.TRANS64.TRYWAIT P1, [R6+URZ+0x17080], R10 ;  /* 0x0170800a060075a7 */ /* 0x001064000802017f */
[----:B-1----:R-:W-:Y:S05]  /*f2a0*/  @!P1 NANOSLEEP.SYNCS 0x989680 ;  /* 0x009896800000995d */ /* 0x002fea0003900000 */
[----:B------:R-:W1:Y:S02]  /*f2b0*/  @!P1 SYNCS.PHASECHK.TRANS64 P1, [R6+URZ+0x17080], R10 ;  /* 0x0170800a060095a7 */ /* 0x000e64000802007f */
[----:B-1----:R-:W-:Y:S05]  /*f2c0*/  @!P1 BRA `(.L_x_12823) ;  /* 0xfffffffc00f09947 */ /* 0x002fea000383ffff */
[----:B------:R-:W-:Y:S05]  /*f2d0*/  BRA `(.L_x_12882) ;  /* 0xffffffd800a47947 */ /* 0x000fea000383ffff */
.L_x_12824:
[----:B------:R-:W-:Y:S01]  /*f2e0*/  BSSY B0, `(.L_x_12883) ;  /* 0x0000008000007945 */ /* 0x000fe20003800000 */
[----:B------:R-:W-:Y:S02]  /*f2f0*/  IMAD.MOV.U32 R13, RZ, RZ, R27 ;  /* 0x000000ffff0d7224 */ /* 0x000fe400078e001b */
[----:B------:R-:W-:Y:S02]  /*f300*/  IMAD.MOV.U32 R12, RZ, RZ, RZ ;  /* 0x000000ffff0c7224 */ /* 0x000fe400078e00ff */
[----:B------:R-:W-:Y:S02]  /*f310*/  IMAD.MOV.U32 R11, RZ, RZ, 0x1e1f ;  /* 0x00001e1fff0b7424 */ /* 0x000fe400078e00ff */
[----:B------:R-:W-:-:S07]  /*f320*/  IMAD.MOV.U32 R15, RZ, RZ, -0x1 ;  /* 0xffffffffff0f7424 */ /* 0x000fce00078e00ff */
[----:B0-2---:R-:W-:Y:S05]  /*f330*/  WARPSYNC.COLLECTIVE R15, `(.L_x_12884) ;  /* 0x000000000f087348 */ /* 0x005fea0003c00000 */
[----:B--2---:R1:W2:Y:S02]  /*f340*/  SHFL.IDX P6, R14, R13, R12, R11 ;  /* 0x0000000c0d0e7389 */ /* 0x0042a400000c000b */
[----:B012---:R-:W-:Y:S01]  /*f350*/  ENDCOLLECTIVE ;  /* 0x000000000000791b */ /* 0x007fe20003800000 */
.L_x_12884:
[----:B------:R-:W-:Y:S05]  /*f360*/  BSYNC B0 ;  /* 0x0000000000007941 */ /* 0x000fea0003800000 */
.L_x_12883:
        /* <DEDUP_REMOVED lines=8> */
.L_x_12885:
[----:B------:R-:W-:Y:S02]  /*f3f0*/  IMAD.MOV.U32 R13, RZ, RZ, R27 ;  /* 0x000000ffff0d7224 */ /* 0x000fe400078e001b */
[----:B------:R-:W-:Y:S02]  /*f400*/  IMAD.MOV.U32 R12, RZ, RZ, 0x1 ;  /* 0x00000001ff0c7424 */ /* 0x000fe400078e00ff */
[----:B------:R-:W-:-:S07]  /*f410*/  IMAD.MOV.U32 R2, RZ, RZ, R14 ;  /* 0x000000ffff027224 */ /* 0x000fce00078e000e */
[----:B------:R-:W-:Y:S05]  /*f420*/  WARPSYNC.COLLECTIVE R15, `(.L_x_12886) ;  /* 0x000000000f087348 */ /* 0x000fea0003c00000 */
[----:B------:R0:W1:Y:S02]  /*f430*/  SHFL.IDX P6, R14, R13, R12, R11 ;  /* 0x0000000c0d0e7389 */ /* 0x00006400000c000b */
[----:B01----:R-:W-:Y:S01]  /*f440*/  ENDCOLLECTIVE ;  /* 0x000000000000791b */ /* 0x003fe20003800000 */
.L_x_12886:
        /* <DEDUP_REMOVED lines=14> */
.L_x_12887:
[----:B------:R-:W-:Y:S01]  /*f530*/  IMAD.MOV.U32 R2, RZ, RZ, R14 ;  /* 0x000000ffff027224 */ /* 0x000fe200078e000e */
[----:B------:R-:W-:Y:S06]  /*f540*/  BRA `(.L_x_12888) ;  /* 0xffffffd800c07947 */ /* 0x000fec000383ffff */
.L_x_12827:
[----:B---3--:R3:W4:Y:S02]  /*f550*/  SYNCS.PHASECHK.TRANS64.TRYWAIT P1, [R6+URZ+0x17040], R10 ;  /* 0x0170400a060075a7 */ /* 0x008724000802017f */
[----:B----4-:R-:W-:Y:S05]  /*f560*/  @!P1 NANOSLEEP.SYNCS 0x989680 ;  /* 0x009896800000995d */ /* 0x010fea0003900000 */
[----:B------:R-:W4:Y:S02]  /*f570*/  @!P1 SYNCS.PHASECHK.TRANS64 P1, [R6+URZ+0x17040], R10 ;  /* 0x0170400a060095a7 */ /* 0x000f24000802007f */
[----:B----4-:R-:W-:Y:S05]  /*f580*/  @!P1 BRA `(.L_x_12827) ;  /* 0xfffffffc00f09947 */ /* 0x010fea000383ffff */
[----:B------:R-:W-:Y:S05]  /*f590*/  BRA `(.L_x_12889) ;  /* 0xffffffdc00147947 */ /* 0x000fea000383ffff */
.L_x_12828:
        /* <DEDUP_REMOVED lines=8> */
.L_x_12891:
[----:B------:R-:W-:Y:S05]  /*f620*/  BSYNC B0 ;  /* 0x0000000000007941 */ /* 0x000fea0003800000 */
.L_x_12890:
        /* <DEDUP_REMOVED lines=9> */
.L_x_12892:
[----:B------:R-:W-:Y:S02]  /*f6c0*/  IMAD.MOV.U32 R13, RZ, RZ, R9 ;  /* 0x000000ffff0d7224 */ /* 0x000fe400078e0009 */
[----:B------:R-:W-:Y:S01]  /*f6d0*/  IMAD.MOV.U32 R12, RZ, RZ, 0x1 ;  /* 0x00000001ff0c7424 */ /* 0x000fe200078e00ff */
[----:B------:R-:W-:-:S13]  /*f6e0*/  IADD3 R2, P1, R21, R14, RZ ;  /* 0x0000000e15027210 */ /* 0x000fda0007f3e0ff */
[----:B------:R-:W-:Y:S05]  /*f6f0*/  WARPSYNC.COLLECTIVE R15, `(.L_x_12893) ;  /* 0x000000000f087348 */ /* 0x000fea0003c00000 */
[----:B------:R0:W1:Y:S02]  /*f700*/  SHFL.IDX P6, R14, R13, R12, R11 ;  /* 0x0000000c0d0e7389 */ /* 0x00006400000c000b */
[----:B01----:R-:W-:Y:S01]  /*f710*/  ENDCOLLECTIVE ;  /* 0x000000000000791b */ /* 0x003fe20003800000 */
.L_x_12893:
[----:B------:R-:W-:Y:S02]  /*f720*/  IMAD.X R3, RZ, RZ, R3, P1 ;  /* 0x000000ffff037224 */ /* 0x000fe400008e0603 */
[----:B------:R-:W-:Y:S02]  /*f730*/  IMAD.MOV.U32 R13, RZ, RZ, R7 ;  /* 0x000000ffff0d7224 */ /* 0x000fe400078e0007 */
[----:B------:R-:W-:-:S07]  /*f740*/  IMAD.MOV.U32 R9, RZ, RZ, R14 ;  /* 0x000000ffff097224 */ /* 0x000fce00078e000e */
[----:B------:R-:W-:Y:S05]  /*f750*/  WARPSYNC.COLLECTIVE R15, `(.L_x_12894) ;  /* 0x000000000f087348 */ /* 0x000fea0003c00000 */
[----:B------:R0:W1:Y:S02]  /*f760*/  SHFL.IDX P6, R14, R13, R12, R11 ;  /* 0x0000000c0d0e7389 */ /* 0x00006400000c000b */
[----:B01----:R-:W-:Y:S01]  /*f770*/  ENDCOLLECTIVE ;  /* 0x000000000000791b */ /* 0x003fe20003800000 */
.L_x_12894:
        /* <DEDUP_REMOVED lines=9> */
.L_x_12831:
[----:B0-----:R0:W1:Y:S02]  /*f810*/  SYNCS.PHASECHK.TRANS64.TRYWAIT P2, [R2+URZ+0x17070], R3 ;  /* 0x01707003020075a7 */ /* 0x001064000804017f */
[----:B-1----:R-:W-:Y:S05]  /*f820*/  @!P2 NANOSLEEP.SYNCS 0x989680 ;  /* 0x009896800000a95d */ /* 0x002fea0003900000 */
[----:B------:R-:W1:Y:S02]  /*f830*/  @!P2 SYNCS.PHASECHK.TRANS64 P2, [R2+URZ+0x17070], R3 ;  /* 0x017070030200a5a7 */ /* 0x000e64000804007f */
[----:B-1----:R-:W-:Y:S05]  /*f840*/  @!P2 BRA `(.L_x_12831) ;  /* 0xfffffffc00f0a947 */ /* 0x002fea000383ffff */
[----:B------:R-:W-:Y:S05]  /*f850*/  BRA `(.L_x_12896) ;  /* 0xffffffdc007c7947 */ /* 0x000fea000383ffff */
.L_x_12833:
[----:B0-----:R0:W1:Y:S02]  /*f860*/  SYNCS.PHASECHK.TRANS64.TRYWAIT P2, [R2+URZ+0x17060], R5 ;  /* 0x01706005020075a7 */ /* 0x001064000804017f */
[----:B-1----:R-:W-:Y:S05]  /*f870*/  @!P2 NANOSLEEP.SYNCS 0x989680 ;  /* 0x009896800000a95d */ /* 0x002fea0003900000 */
[----:B------:R-:W1:Y:S02]  /*f880*/  @!P2 SYNCS.PHASECHK.TRANS64 P2, [R2+URZ+0x17060], R5 ;  /* 0x017060050200a5a7 */ /* 0x000e64000804007f */
[----:B-1----:R-:W-:Y:S05]  /*f890*/  @!P2 BRA `(.L_x_12833) ;  /* 0xfffffffc00f0a947 */ /* 0x002fea000383ffff */
[----:B------:R-:W-:Y:S05]  /*f8a0*/  BRA `(.L_x_12897) ;  /* 0xffffffdc008c7947 */ /* 0x000fea000383ffff */
.L_x_12840:
[----:B0-----:R0:W1:Y:S02]  /*f8b0*/  SYNCS.PHASECHK.TRANS64.TRYWAIT P0, [R3+URZ+0x17070], R2 ;  /* 0x01707002030075a7 */ /* 0x001064000800017f */
[----:B-1----:R-:W-:Y:S05]  /*f8c0*/  @!P0 NANOSLEEP.SYNCS 0x989680 ;  /* 0x009896800000895d */ /* 0x002fea0003900000 */
[----:B------:R-:W1:Y:S02]  /*f8d0*/  @!P0 SYNCS.PHASECHK.TRANS64 P0, [R3+URZ+0x17070], R2 ;  /* 0x01707002030085a7 */ /* 0x000e64000800007f */
[----:B-1----:R-:W-:Y:S05]  /*f8e0*/  @!P0 BRA `(.L_x_12840) ;  /* 0xfffffffc00f08947 */ /* 0x002fea000383ffff */
[----:B------:R-:W-:Y:S05]  /*f8f0*/  BRA `(.L_x_12898) ;  /* 0xffffffe000e07947 */ /* 0x000fea000383ffff */
.L_x_12842:
[----:B0-----:R0:W1:Y:S02]  /*f900*/  SYNCS.PHASECHK.TRANS64.TRYWAIT P0, [R3+URZ+0x17060], R4 ;  /* 0x01706004030075a7 */ /* 0x001064000800017f */
[----:B-1----:R-:W-:Y:S05]  /*f910*/  @!P0 NANOSLEEP.SYNCS 0x989680 ;  /* 0x009896800000895d */ /* 0x002fea0003900000 */
[----:B------:R-:W1:Y:S02]  /*f920*/  @!P0 SYNCS.PHASECHK.TRANS64 P0, [R3+URZ+0x17060], R4 ;  /* 0x01706004030085a7 */ /* 0x000e64000800007f */
[----:B-1----:R-:W-:Y:S05]  /*f930*/  @!P0 BRA `(.L_x_12842) ;  /* 0xfffffffc00f08947 */ /* 0x002fea000383ffff */
[----:B------:R-:W-:Y:S05]  /*f940*/  BRA `(.L_x_12899) ;  /* 0xffffffe000f87947 */ /* 0x000fea000383ffff */
.L_x_12845:
[----:B-1----:R1:W2:Y:S02]  /*f950*/  SYNCS.PHASECHK.TRANS64.TRYWAIT P0, [R7+URZ+0x17020], R2 ;  /* 0x01702002070075a7 */ /* 0x0022a4000800017f */
[----:B--2---:R-:W-:Y:S05]  /*f960*/  @!P0 NANOSLEEP.SYNCS 0x989680 ;  /* 0x009896800000895d */ /* 0x004fea0003900000 */
[----:B------:R-:W2:Y:S02]  /*f970*/  @!P0 SYNCS.PHASECHK.TRANS64 P0, [R7+URZ+0x17020], R2 ;  /* 0x01702002070085a7 */ /* 0x000ea4000800007f */
[----:B--2---:R-:W-:Y:S05]  /*f980*/  @!P0 BRA `(.L_x_12845) ;  /* 0xfffffffc00f08947 */ /* 0x004fea000383ffff */
[----:B------:R-:W-:Y:S05]  /*f990*/  BRA `(.L_x_12900) ;  /* 0xffffffe800347947 */ /* 0x000fea000383ffff */
.L_x_12847:
[----:B-1----:R1:W2:Y:S02]  /*f9a0*/  SYNCS.PHASECHK.TRANS64.TRYWAIT P1, [R5+URZ+0x17040], R2 ;  /* 0x01704002050075a7 */ /* 0x0022a4000802017f */
[----:B--2---:R-:W-:Y:S05]  /*f9b0*/  @!P1 NANOSLEEP.SYNCS 0x989680 ;  /* 0x009896800000995d */ /* 0x004fea0003900000 */
[----:B------:R-:W2:Y:S02]  /*f9c0*/  @!P1 SYNCS.PHASECHK.TRANS64 P1, [R5+URZ+0x17040], R2 ;  /* 0x01704002050095a7 */ /* 0x000ea4000802007f */
[----:B--2---:R-:W-:Y:S05]  /*f9d0*/  @!P1 BRA `(.L_x_12847) ;  /* 0xfffffffc00f09947 */ /* 0x004fea000383ffff */
[----:B------:R-:W-:Y:S05]  /*f9e0*/  BRA `(.L_x_12901) ;  /* 0xffffffe800707947 */ /* 0x000fea000383ffff */
.L_x_12849:
[----:B--2---:R2:W3:Y:S02]  /*f9f0*/  SYNCS.PHASECHK.TRANS64.TRYWAIT P1, [R7+URZ+0x17040], R0 ;  /* 0x01704000070075a7 */ /* 0x0044e4000802017f */
[----:B---3--:R-:W-:Y:S05]  /*fa00*/  @!P1 NANOSLEEP.SYNCS 0x989680 ;  /* 0x009896800000995d */ /* 0x008fea0003900000 */
[----:B------:R-:W3:Y:S02]  /*fa10*/  @!P1 SYNCS.PHASECHK.TRANS64 P1, [R7+URZ+0x17040], R0 ;  /* 0x01704000070095a7 */ /* 0x000ee4000802007f */
[----:B---3--:R-:W-:Y:S05]  /*fa20*/  @!P1 BRA `(.L_x_12849) ;  /* 0xfffffffc00f09947 */ /* 0x008fea000383ffff */
[----:B------:R-:W-:Y:S05]  /*fa30*/  BRA `(.L_x_12902) ;  /* 0xffffffe8007c7947 */ /* 0x000fea000383ffff */
.L_x_12851:
[----:B---3--:R3:W4:Y:S02]  /*fa40*/  SYNCS.PHASECHK.TRANS64.TRYWAIT P1, [R5+URZ+0x17060], R2 ;  /* 0x01706002050075a7 */ /* 0x008724000802017f */
[----:B----4-:R-:W-:Y:S05]  /*fa50*/  @!P1 NANOSLEEP.SYNCS 0x989680 ;  /* 0x009896800000995d */ /* 0x010fea0003900000 */
[----:B------:R-:W4:Y:S02]  /*fa60*/  @!P1 SYNCS.PHASECHK.TRANS64 P1, [R5+URZ+0x17060], R2 ;  /* 0x01706002050095a7 */ /* 0x000f24000802007f */
[----:B----4-:R-:W-:Y:S05]  /*fa70*/  @!P1 BRA `(.L_x_12851) ;  /* 0xfffffffc00f09947 */ /* 0x010fea000383ffff */
[----:B------:R-:W-:Y:S05]  /*fa80*/  BRA `(.L_x_12903) ;  /* 0xffffffe800787947 */ /* 0x000fea000383ffff */
.L_x_12853:
[----:B----4-:R4:W0:Y:S02]  /*fa90*/  SYNCS.PHASECHK.TRANS64.TRYWAIT P1, [R7+URZ+0x17060], R0 ;  /* 0x01706000070075a7 */ /* 0x010824000802017f */
[----:B0-----:R-:W-:Y:S05]  /*faa0*/  @!P1 NANOSLEEP.SYNCS 0x989680 ;  /* 0x009896800000995d */ /* 0x001fea0003900000 */
[----:B------:R-:W0:Y:S02]  /*fab0*/  @!P1 SYNCS.PHASECHK.TRANS64 P1, [R7+URZ+0x17060], R0 ;  /* 0x01706000070095a7 */ /* 0x000e24000802007f */
[----:B0-----:R-:W-:Y:S05]  /*fac0*/  @!P1 BRA `(.L_x_12853) ;  /* 0xfffffffc00f09947 */ /* 0x001fea000383ffff */
[----:B------:R-:W-:Y:S05]  /*fad0*/  BRA `(.L_x_12904) ;  /* 0xffffffe800747947 */ /* 0x000fea000383ffff */
.L_x_12855:
[----:B------:R0:W0:Y:S02]  /*fae0*/  SYNCS.PHASECHK.TRANS64.TRYWAIT P1, [R5+URZ+0x17080], R2 ;  /* 0x01708002050075a7 */ /* 0x000024000802017f */
[----:B0-----:R-:W-:Y:S05]  /*faf0*/  @!P1 NANOSLEEP.SYNCS 0x989680 ;  /* 0x009896800000995d */ /* 0x001fea0003900000 */
[----:B------:R-:W0:Y:S02]  /*fb00*/  @!P1 SYNCS.PHASECHK.TRANS64 P1, [R5+URZ+0x17080], R2 ;  /* 0x01708002050095a7 */ /* 0x000e24000802007f */
[----:B0-----:R-:W-:Y:S05]  /*fb10*/  @!P1 BRA `(.L_x_12855) ;  /* 0xfffffffc00f09947 */ /* 0x001fea000383ffff */
[----:B------:R-:W-:Y:S05]  /*fb20*/  BRA `(.L_x_12905) ;  /* 0xffffffe800707947 */ /* 0x000fea000383ffff */
.L_x_12906:
        /* <DEDUP_REMOVED lines=13> */
.L_x_16299:


//--------------------- .text._ZN7cutlass13device_kernelIN5flash11enable_sm90INS1_16FlashAttnFwdSm90INS1_25CollectiveMainloopFwdSm90ILi2EN4cute5tupleIJNS5_1CILi1EEES8_S8_EEENS6_IJNS7_ILi192EEENS7_ILi128EEENS7_ILi96EEEEEELi96ENS_12float_e4m3_tEfNS_4arch4Sm90ELb1ELb0ELb0ELb1ELb1ELb0ELb0ELb1ELb1ELb1ELb1ELb0EEENS1_21CollectiveEpilogueFwdINS6_IJSA_SC_SB_EEES9_NS_10bfloat16_tESG_Li384ELb1ELb1ELb1ELb1EEENS1_36VarlenDynamicPersistentTileSchedulerILi192ELi128ELi384ELi128ELb1ELb1ELb1ELb1ELb1ELb1EEEEEEEEEvNT_6ParamsE --------------------------
	.section	.text._ZN7cutlass13device_kernelIN5flash11enable_sm90INS1_16FlashAttnFwdSm90INS1_25CollectiveMainloopFwdSm90ILi2EN4cute5tupleIJNS5_1CILi1EEES8_S8_EEENS6_IJNS7_ILi192EEENS7_ILi128EEENS7_ILi96EEEEEELi96ENS_12float_e4m3_tEfNS_4arch4Sm90ELb1ELb0ELb0ELb1ELb1ELb0ELb0ELb1ELb1ELb1ELb1ELb0EEENS1_21CollectiveEpilogueFwdINS6_IJSA_SC_SB_EEES9_NS_10bfloat16_tESG_Li384ELb1ELb1ELb1ELb1EEENS1_36VarlenDynamicPersistentTileSchedulerILi192ELi128ELi384ELi128ELb1ELb1ELb1ELb1ELb1ELb1EEEEEEEEEvNT_6ParamsE,"ax",@progbits
	.align	128
.text._ZN7cutlass13device_kernelIN5flash11enable_sm90INS1_16FlashAttnFwdSm90INS1_25CollectiveMainloopFwdSm90ILi2EN4cute5tupleIJNS5_1CILi1EEES8_S8_EEENS6_IJNS7_ILi192EEENS7_ILi128EEENS7_ILi96EEEEEELi96ENS_12float_e4m3_tEfNS_4arch4Sm90ELb1ELb0ELb0ELb1ELb1ELb0ELb0ELb1ELb1ELb1ELb1ELb0EEENS1_21CollectiveEpilogueFwdINS6_IJSA_SC_SB_EEES9_NS_10bfloat16_tESG_Li384ELb1ELb1ELb1ELb1EEENS1_36VarlenDynamicPersistentTileSchedulerILi192ELi128ELi384ELi128ELb1ELb1ELb1ELb1ELb1ELb1EEEEEEEEEvNT_6ParamsE:
        .type           _ZN7cutlass13device_kernelIN5flash11enable_sm90INS1_16FlashAttnFwdSm90INS1_25CollectiveMainloopFwdSm90ILi2EN4cute5tupleIJNS5_1CILi1EEES8_S8_EEENS6_IJNS7_ILi192EEENS7_ILi128EEENS7_ILi96EEEEEELi96ENS_12float_e4m3_tEfNS_4arch4Sm90ELb1ELb0ELb0ELb1ELb1ELb0ELb0ELb1ELb1ELb1ELb1ELb0EEENS1_21CollectiveEpilogueFwdINS6_IJSA_SC_SB_EEES9_NS_10bfloat16_tESG_Li384ELb1ELb1ELb1ELb1EEENS1_36VarlenDynamicPersistentTileSchedulerILi192ELi128ELi384ELi128ELb1ELb1ELb1ELb1ELb1ELb1EEEEEEEEEvNT_6ParamsE,@function
        .size           _ZN7cutlass13device_kernelIN5flash11enable_sm90INS1_16FlashAttnFwdSm90INS1_25CollectiveMainloopFwdSm90ILi2EN4cute5tupleIJNS5_1CILi1EEES8_S8_EEENS6_IJNS7_ILi192EEENS7_ILi128EEENS7_ILi96EEEEEELi96ENS_12float_e4m3_tEfNS_4arch4Sm90ELb1ELb0ELb0ELb1ELb1ELb0ELb0ELb1ELb1ELb1ELb1ELb0EEENS1_21CollectiveEpilogueFwdINS6_IJSA_SC_SB_EEES9_NS_10bfloat16_tESG_Li384ELb1ELb1ELb1ELb1EEENS1_36VarlenDynamicPersistentTileSchedulerILi192ELi128ELi384ELi128ELb1ELb1ELb1ELb1ELb1ELb1EEEEEEEEEvNT_6ParamsE,(.L_x_16300 - _ZN7cutlass13device_kernelIN5flash11enable_sm90INS1_16FlashAttnFwdSm90INS1_25CollectiveMainloopFwdSm90ILi2EN4cute5tupleIJNS5_1CILi1EEES8_S8_EEENS6_IJNS7_ILi192EEENS7_ILi128EEENS7_ILi96EEEEEELi96ENS_12float_e4m3_tEfNS_4arch4Sm90ELb1ELb0ELb0ELb1ELb1ELb0ELb0ELb1ELb1ELb1ELb1ELb0EEENS1_21CollectiveEpilogueFwdINS6_IJSA_SC_SB_EEES9_NS_10bfloat16_tESG_Li384ELb1ELb1ELb1ELb1EEENS1_36VarlenDynamicPersistentTileSchedulerILi192ELi128ELi384ELi128ELb1ELb1ELb1ELb1ELb1ELb1EEEEEEEEEvNT_6ParamsE)
        .other          _ZN7cutlass13device_kernelIN5flash11enable_sm90INS1_16FlashAttnFwdSm90INS1_25CollectiveMainloopFwdSm90ILi2EN4cute5tupleIJNS5_1CILi1EEES8_S8_EEENS6_IJNS7_ILi192EEENS7_ILi128EEENS7_ILi96EEEEEELi96ENS_12float_e4m3_tEfNS_4arch4Sm90ELb1ELb0ELb0ELb1ELb1ELb0ELb0ELb1ELb1ELb1ELb1ELb0EEENS1_21CollectiveEpilogueFwdINS6_IJSA_SC_SB_EEES9_NS_10bfloat16_tESG_Li384ELb1ELb1ELb1ELb1EEENS1_36VarlenDynamicPersistentTileSchedulerILi192ELi128ELi384ELi128ELb1ELb1ELb1ELb1ELb1ELb1EEEEEEEEEvNT_6ParamsE,@"STO_CUDA_ENTRY STV_DEFAULT"
_ZN7cutlass13device_kernelIN5flash11enable_sm90INS1_16FlashAttnFwdSm90INS1_25CollectiveMainloopFwdSm90ILi2EN4cute5tupleIJNS5_1CILi1EEES8_S8_EEENS6_IJNS7_ILi192EEENS7_ILi128EEENS7_ILi96EEEEEELi96ENS_12float_e4m3_tEfNS_4arch4Sm90ELb1ELb0ELb0ELb1ELb1ELb0ELb0ELb1ELb1ELb1ELb1ELb0EEENS1_21CollectiveEpilogueFwdINS6_IJSA_SC_SB_EEES9_NS_10bfloat16_tESG_Li384ELb1ELb1ELb1ELb1EEENS1_36VarlenDynamicPersistentTileSchedulerILi192ELi128ELi384ELi128ELb1ELb1ELb1ELb1ELb1ELb1EEEEEEEEEvNT_6ParamsE:
        /* <DEDUP_REMOVED lines=45> */
.L_x_12907:
        /* <DEDUP_REMOVED lines=22> */
.L_x_12908:
        /* <DEDUP_REMOVED lines=18> */
.L_x_12909:
        /* <DEDUP_REMOVED lines=22> */
.L_x_12910:
        /* <DEDUP_REMOVED lines=24> */
.L_x_12911:
        /* <DEDUP_REMOVED lines=8> */
.L_x_12913:
        /* <DEDUP_REMOVED lines=68> */
[----:B------:R-:W-:Y:S01]  /*0cf0*/  VIADD R3, R16, 0x20 ;  /* 0x0000002010037836 */ /* 0x000fe20000000000 */
[----:B------:R-:W-:Y:S01]  /*0d00*/  LOP3.LUT R2, R2, 0x1ffffffe, RZ, 0xc0, !PT ;  /* 0x1ffffffe02027812 */ /* 0x000fe200078ec0ff */
[C---:B------:R-:W-:Y:S01]  /*0d10*/  VIADD R156, R16.reuse, 0x38 ;  /* 0x00000038109c7836 */ /* 0x040fe20000000000 */
[----:B------:R-:W-:Y:S01]  /*0d20*/  SHF.R.S32.HI R0, RZ, 0x1f, R23 ;  /* 0x0000001fff007819 */ /* 0x000fe20000011417 */
        /* <DEDUP_REMOVED lines=21> */
.L_x_12969:
[----:B01--4-:R-:W0:Y:S01]  /*0e80*/  LDC.64 R2, c[0x0][0xc88] ;  /* 0x00032200ff027b82 */ /* 0x013e220000000a00 */
[----:B------:R-:W-:Y:S01]  /*0e90*/  ULDC.64 UR8, c[0x0][0xa28] ;  /* 0x00028a0000087ab9 */ /* 0x000fe20000000a00 */
[----:B------:R-:W-:Y:S01]  /*0ea0*/  ULDC.64 UR10, c[0x0][0xa18] ;  /* 0x00028600000a7ab9 */ /* 0x000fe20000000a00 */
[----:B------:R-:W-:Y:S01]  /*0eb0*/  ULDC UR4, c[0x0][0x424] ;  /* 0x0001090000047ab9 */ /* 0x000fe20000000800 */
[----:B------:R-:W-:Y:S01]  /*0ec0*/  ULDC UR7, c[0x0][0x2f0] ;  /* 0x0000bc0000077ab9 */ /* 0x000fe20000000800 */
[----:B0-----:R-:W-:-:S06]  /*0ed0*/  IMAD.WIDE R2, R39, 0x4, R2 ;  /* 0x0000000427027825 */ /* 0x001fcc00078e0202 */
[----:B--2---:R-:W2:Y:S01]  /*0ee0*/  LDG.E R2, desc[UR54][R2.64] ;  /* 0x0000003602027981 */ /* 0x004ea2000c1e1900 */
        /* <DEDUP_REMOVED lines=45> */
.L_x_12914:
        /* <DEDUP_REMOVED lines=8> */
.L_x_12915:
        /* <DEDUP_REMOVED lines=13> */
.L_x_12916:
        /* <DEDUP_REMOVED lines=30> */
[----:B------:R-:W-:Y:S01]  /*14f0*/  UIMAD UR40, UR6, 0xc0, URZ ;  /* 0x000000c0062878a4 */ /* 0x000fe2000f8e023f */
        /* <DEDUP_REMOVED lines=68> */
.L_x_12917:
[----:B------:R-:W-:Y:S01]  /*1940*/  UIMAD UR43, UR41, UR4, URZ ;  /* 0x00000004292b72a4 */ /* 0x000fe2000f8e023f */
[----:B------:R-:W-:Y:S02]  /*1950*/  IMAD.U32 R2, RZ, RZ, UR9 ;  /* 0x00000009ff027e24 */ /* 0x000fe4000f8e00ff */
[----:B------:R-:W-:Y:S01]  /*1960*/  FMUL.FTZ R0, R0, UR11 ;  /* 0x0000000b00007c20 */ /* 0x000fe20008410000 */
[----:B------:R-:W-:Y:S01]  /*1970*/  IMAD.U32 R3, RZ, RZ, UR4 ;  /* 0x00000004ff037e24 */ /* 0x000fe2000f8e00ff */
[----:B------:R-:W-:Y:S02]  /*1980*/  PLOP3.LUT P0, PT, PT, PT, PT, 0x80, 0x0 ;  /* 0x000000000000781c */ /* 0x000fe40003f0f070 */
[----:B------:R-:W-:Y:S01]  /*1990*/  CS2R R24, SRZ ;  /* 0x0000000000187805 */ /* 0x000fe2000001ff00 */
[----:B------:R-:W-:Y:S01]  /*19a0*/  IMAD.MOV.U32 R15, RZ, RZ, RZ ;  /* 0x000000ffff0f7224 */ /* 0x000fe200078e00ff */
[----:B------:R-:W-:Y:S02]  /*19b0*/  R2UR UR44, R0 ;  /* 0x00000000002c72ca */ /* 0x000fe400000e0000 */
[----:B------:R-:W-:-:S02]  /*19c0*/  CS2R R42, SRZ ;  /* 0x00000000002a7805 */ /* 0x000fc4000001ff00 */
[----:B------:R-:W-:Y:S02]  /*19d0*/  VIADDMNMX R2, R3, UR43, R2, PT ;  /* 0x0000002b03027c46 */ /* 0x000fe4000b800102 */
[----:B------:R-:W-:Y:S01]  /*19e0*/  CS2R R40, SRZ ;  /* 0x0000000000287805 */ /* 0x000fe2000001ff00 */
[----:B------:R-:W-:Y:S01]  /*19f0*/  IMAD.MOV.U32 R93, RZ, RZ, RZ ;  /* 0x000000ffff5d7224 */ /* 0x000fe200078e00ff */
[----:B------:R-:W-:Y:S02]  /*1a00*/  CS2R R6, SRZ ;  /* 0x0000000000067805 */ /* 0x000fe4000001ff00 */
[----:B------:R-:W-:Y:S02]  /*1a10*/  R2UR UR56, R2 ;  /* 0x00000000023872ca */ /* 0x000fe400000e0000 */
        /* <DEDUP_REMOVED lines=66> */
.L_x_12919:
        /* <DEDUP_REMOVED lines=9> */
.L_x_13072:
[----:B------:R-:W-:Y:S05]  /*1ed0*/  @!P0 BRA `(.L_x_12921) ;  /* 0x0000000000048947 */ /* 0x000fea0003800000 */
[----:B------:R-:W-:Y:S01]  /*1ee0*/  BPT.TRAP 0x1 ;  /* 0x000000040000795c */ /* 0x000fe20000300000 */
.L_x_12921:
[----:B------:R-:W-:Y:S02]  /*1ef0*/  IMAD.U32 R2, RZ, RZ, UR47 ;  /* 0x0000002fff027e24 */ /* 0x000fe4000f8e00ff */
[----:B0-----:R-:W-:-:S03]  /*1f00*/  IMAD.U32 R3, RZ, RZ, UR48 ;  /* 0x00000030ff037e24 */ /* 0x001fc6000f8e00ff */
[----:B------:R-:W-:Y:S02]  /*1f10*/  LEA R2, R2, UR46, 0x3 ;  /* 0x0000002e02027c11 */ /* 0x000fe4000f8e18ff */
[----:B------:R-:W-:-:S04]  /*1f20*/  SHF.L.U32 R3, R3, 0x1f, RZ ;  /* 0x0000001f03037819 */ /* 0x000fc800000006ff */
[----:B------:R0:W1:Y:S01]  /*1f30*/  SYNCS.PHASECHK.TRANS64.TRYWAIT P1, [R2+URZ+0x19c30], R3 ;  /* 0x019c3003020075a7 */ /* 0x000062000802017f */
[----:B------:R-:W-:Y:S05]  /*1f40*/  @!P0 BRA `(.L_x_12922) ;  /* 0x0000000000048947 */ /* 0x000fea0003800000 */
[----:B------:R-:W-:Y:S01]  /*1f50*/  BPT.TRAP 0x1 ;  /* 0x000000040000795c */ /* 0x000fe20000300000 */
.L_x_12922:
[----:B-1----:R-:W-:Y:S05]  /*1f60*/  @P1 BRA `(.L_x_12923) ;  /* 0x0000000000081947 */ /* 0x002fea0003800000 */
[----:B------:R-:W1:Y:S02]  /*1f70*/  SYNCS.PHASECHK.TRANS64.TRYWAIT P1, [R2+URZ+0x19c30], R3 ;  /* 0x019c3003020075a7 */ /* 0x000e64000802017f */
[----:B-1----:R-:W-:Y:S05]  /*1f80*/  @!P1 BRA `(.L_x_12924) ;  /* 0x0000010800589947 */ /* 0x002fea0003800000 */
.L_x_12923:
        /* <DEDUP_REMOVED lines=28> */
.L_x_12925:
[----:B------:R-:W-:Y:S01]  /*2150*/  UISETP.NE.AND UP0, UPT, UR53, URZ, UPT ;  /* 0x0000003f3500728c */ /* 0x000fe2000bf05270 */
[----:B------:R-:W-:Y:S01]  /*2160*/  VIADD R8, R18, UR40 ;  /* 0x0000002812087c36 */ /* 0x000fe20008000000 */
[----:B------:R-:W-:Y:S01]  /*2170*/  R2UR UR11, R2 ;  /* 0x00000000020b72ca */ /* 0x000fe200000e0000 */
[----:B------:R-:W-:Y:S01]  /*2180*/  IMAD.U32 R6, RZ, RZ, UR52 ;  /* 0x00000034ff067e24 */ /* 0x000fe2000f8e00ff */
[----:B------:R-:W-:Y:S01]  /*2190*/  UMOV UR10, UR40 ;  /* 0x00000028000a7c82 */ /* 0x000fe20008000000 */
[----:B------:R-:W-:Y:S01]  /*21a0*/  IMAD.U32 R21, RZ, RZ, UR44 ;  /* 0x0000002cff157e24 */ /* 0x000fe2000f8e00ff */
[----:B------:R-:W-:Y:S02]  /*21b0*/  PLOP3.LUT P1, PT, PT, PT, UP0, 0x80, 0x0 ;  /* 0x000000000000781c */ /* 0x000fe40003f2f008 */
[----:B------:R-:W-:Y:S02]  /*21c0*/  CS2R R88, SRZ ;  /* 0x0000000000587805 */ /* 0x000fe4000001ff00 */
[----:B------:R-:W-:-:S02]  /*21d0*/  PLOP3.LUT P2, PT, PT, PT, UP0, 0x80, 0x0 ;  /* 0x000000000000781c */ /* 0x000fc40003f4f008 */
[----:B------:R-:W-:Y:S02]  /*21e0*/  CS2R R90, SRZ ;  /* 0x00000000005a7805 */ /* 0x000fe4000001ff00 */
[----:B------:R-:W-:Y:S01]  /*21f0*/  CS2R R92, SRZ ;  /* 0x00000000005c7805 */ /* 0x000fe2000001ff00 */
[----:B------:R-:W-:Y:S01]  /*2200*/  @UP0 ULDC UR6, c[0x0][0x44c] ;  /* 0x0001130000060ab9 */ /* 0x000fe20000000800 */
[----:B------:R-:W-:Y:S01]  /*2210*/  @UP0 ULDC UR14, c[0x0][0x450] ;  /* 0x00011400000e0ab9 */ /* 0x000fe20000000800 */
[----:B------:R-:W-:Y:S02]  /*2220*/  CS2R R94, SRZ ;  /* 0x00000000005e7805 */ /* 0x000fe4000001ff00 */
[----:B------:R-:W-:Y:S02]  /*2230*/  CS2R R96, SRZ ;  /* 0x0000000000607805 */ /* 0x000fe4000001ff00 */
[----:B------:R-:W-:Y:S02]  /*2240*/  CS2R R98, SRZ ;  /* 0x0000000000627805 */ /* 0x000fe4000001ff00 */
[----:B------:R-:W-:-:S02]  /*2250*/  CS2R R100, SRZ ;  /* 0x0000000000647805 */ /* 0x000fc4000001ff00 */
[----:B------:R-:W-:Y:S02]  /*2260*/  CS2R R102, SRZ ;  /* 0x0000000000667805 */ /* 0x000fe4000001ff00 */
[----:B------:R-:W-:Y:S01]  /*2270*/  CS2R R104, SRZ ;  /* 0x0000000000687805 */ /* 0x000fe2000001ff00 */
[----:B------:R-:W-:Y:S01]  /*2280*/  @P1 IMAD.HI.U32 R0, R8, UR6, RZ ;  /* 0x0000000608001c27 */ /* 0x000fe2000f8e00ff */
[----:B------:R-:W-:Y:S01]  /*2290*/  @UP0 ULDC UR6, c[0x0][0x450] ;  /* 0x0001140000060ab9 */ /* 0x000fe20000000800 */
[----:B------:R-:W-:Y:S02]  /*22a0*/  CS2R R106, SRZ ;  /* 0x00000000006a7805 */ /* 0x000fe4000001ff00 */
[----:B------:R-:W-:Y:S02]  /*22b0*/  CS2R R108, SRZ ;  /* 0x00000000006c7805 */ /* 0x000fe4000001ff00 */
[----:B------:R-:W-:Y:S02]  /*22c0*/  CS2R R110, SRZ ;  /* 0x00000000006e7805 */ /* 0x000fe4000001ff00 */
[----:B------:R-:W-:Y:S01]  /*22d0*/  @P2 SHF.R.U32.HI R8, RZ, UR6, R0 ;  /* 0x00000006ff082c19 */ /* 0x000fe20008011600 */
[----:B------:R-:W-:Y:S01]  /*22e0*/  UMOV UR6, 0xffffff80 ;  /* 0xffffff8000067882 */ /* 0x000fe20000000000 */
[----:B------:R-:W-:Y:S01]  /*22f0*/  CS2R R112, SRZ ;  /* 0x0000000000707805 */ /* 0x000fe2000001ff00 */
[----:B------:R-:W-:Y:S01]  /*2300*/  UIMAD UR6, UR56, UR6, 0x80 ;  /* 0x00000080380674a4 */ /* 0x000fe2000f8e0206 */
[----:B------:R-:W-:Y:S01]  /*2310*/  CS2R R114, SRZ ;  /* 0x0000000000727805 */ /* 0x000fe2000001ff00 */
[----:B------:R-:W2:Y:S01]  /*2320*/  SHFL.IDX PT, R0, R8, 0x1, 0x1c1f ;  /* 0x003c1f0008007f89 */ /* 0x000ea200000e0000 */
[----:B------:R-:W-:Y:S01]  /*2330*/  UIADD3 UR56, UR56, -0x2, URZ ;  /* 0xfffffffe38387890 */ /* 0x000fe2000fffe03f */
[----:B------:R-:W-:-:S02]  /*2340*/  CS2R R116, SRZ ;  /* 0x0000000000747805 */ /* 0x000fc4000001ff00 */
[----:B------:R-:W-:Y:S01]  /*2350*/  CS2R R118, SRZ ;  /* 0x0000000000767805 */ /* 0x000fe2000001ff00 */
[----:B------:R-:W-:Y:S01]  /*2360*/  IMAD.U32 R5, RZ, RZ, UR6 ;  /* 0x00000006ff057e24 */ /* 0x000fe2000f8e00ff */
[----:B------:R-:W3:Y:S01]  /*2370*/  SHFL.IDX PT, R8, R8, RZ, 0x1c1f ;  /* 0x001c1fff08087589 */ /* 0x000ee200000e0000 */
[----:B------:R-:W-:Y:S01]  /*2380*/  @UP0 ULDC UR6, c[0x0][0x44c] ;  /* 0x0001130000060ab9 */ /* 0x000fe20000000800 */
[----:B------:R-:W-:Y:S01]  /*2390*/  CS2R R120, SRZ ;  /* 0x0000000000787805 */ /* 0x000fe2000001ff00 */
[----:B------:R-:W-:Y:S01]  /*23a0*/  UIMAD.WIDE.U32 UR6, UR40, UR6, URZ ;  /* 0x00000006280672a5 */ /* 0x000fe2000f8e003f */
[C-C-:B01----:R-:W-:Y:S02]  /*23b0*/  IADD3 R3, -R16.reuse, 0x1, R5.reuse ;  /* 0x0000000110037810 */ /* 0x143fe40007ffe105 */
[----:B------:R-:W-:Y:S02]  /*23c0*/  CS2R R122, SRZ ;  /* 0x00000000007a7805 */ /* 0x000fe4000001ff00 */
[----:B------:R-:W-:Y:S01]  /*23d0*/  IADD3 R4, -R16, UR51, R5 ;  /* 0x0000003310047c10 */ /* 0x000fe2000fffe105 */
[----:B------:R-:W-:Y:S01]  /*23e0*/  @UP0 USHF.R.U32.HI UR10, URZ, UR14, UR7 ;  /* 0x0000000e3f0a0299 */ /* 0x000fe20008011607 */
[----:B------:R-:W-:-:S02]  /*23f0*/  IADD3 R3, -R6, UR51, R3 ;  /* 0x0000003306037c10 */ /* 0x000fc4000fffe103 */
[----:B------:R-:W-:Y:S02]  /*2400*/  CS2R R124, SRZ ;  /* 0x00000000007c7805 */ /* 0x000fe4000001ff00 */
[----:B------:R-:W-:Y:S01]  /*2410*/  CS2R R126, SRZ ;  /* 0x00000000007e7805 */ /* 0x000fe2000001ff00 */
[----:B------:R-:W-:Y:S01]  /*2420*/  UIADD3 UR6, UR10, UR51, -UR52 ;  /* 0x000000330a067290 */ /* 0x000fe2000fffe834 */
[----:B------:R-:W-:Y:S02]  /*2430*/  CS2R R128, SRZ ;  /* 0x0000000000807805 */ /* 0x000fe4000001ff00 */
[----:B------:R-:W-:Y:S02]  /*2440*/  CS2R R130, SRZ ;  /* 0x0000000000827805 */ /* 0x000fe4000001ff00 */
[----:B------:R-:W-:Y:S01]  /*2450*/  CS2R R132, SRZ ;  /* 0x0000000000847805 */ /* 0x000fe2000001ff00 */
[----:B------:R-:W-:Y:S01]  /*2460*/  USHF.R.S32.HI UR7, URZ, 0x1f, UR6 ;  /* 0x0000001f3f077899 */ /* 0x000fe20008011406 */
[----:B------:R-:W-:-:S02]  /*2470*/  CS2R R134, SRZ ;  /* 0x0000000000867805 */ /* 0x000fc4000001ff00 */
[----:B--2---:R-:W-:Y:S01]  /*2480*/  VIADDMNMX R0, R0, R3, R4, PT ;  /* 0x0000000300007246 */ /* 0x004fe20003800104 */
[----:B------:R-:W-:Y:S02]  /*2490*/  ULEA.HI UR7, UR7, UR6, URZ, 0x7 ;  /* 0x0000000607077291 */ /* 0x000fe4000f8f383f */
[----:B------:R-:W-:Y:S01]  /*24a0*/  UIADD3 UR6, UR11, 0x19c40, URZ ;  /* 0x00019c400b067890 */ /* 0x000fe2000fffe03f */
[C---:B------:R-:W-:Y:S01]  /*24b0*/  ISETP.GT.AND P1, PT, R0.reuse, RZ, PT ;  /* 0x000000ff0000720c */ /* 0x040fe20003f24270 */
[----:B------:R-:W-:Y:S01]  /*24c0*/  USHF.R.S32.HI UR7, URZ, 0x7, UR7 ;  /* 0x000000073f077899 */ /* 0x000fe20008011407 */
[C---:B------:R-:W-:Y:S01]  /*24d0*/  ISETP.GT.AND P2, PT, R0.reuse, 0x1, PT ;  /* 0x000000010000780c */ /* 0x040fe20003f44270 */
[----:B------:R-:W-:Y:S01]  /*24e0*/  UPRMT UR6, UR45, 0x654, UR6 ;  /* 0x000006542d067896 */ /* 0x000fe20008000006 */
[----:B------:R-:W-:Y:S01]  /*24f0*/  ISETP.GT.AND P3, PT, R0, 0x8, PT ;  /* 0x000000080000780c */ /* 0x000fe20003f64270 */
[----:B------:R-:W-:Y:S01]  /*2500*/  UISETP.LT.AND UP0, UPT, UR43, UR7, UPT ;  /* 0x000000072b00728c */ /* 0x000fe2000bf01270 */
[----:B------:R-:W-:-:S02]  /*2510*/  FSEL R13, R26, -INF , P1 ;  /* 0xff8000001a0d7808 */ /* 0x000fc40000800000 */
[----:B------:R-:W-:Y:S01]  /*2520*/  FSEL R27, R27, -INF , P2 ;  /* 0xff8000001b1b7808 */ /* 0x000fe20001000000 */
[----:B------:R-:W-:Y:S01]  /*2530*/  USEL UR17, UR43, UR7, !UP0 ;  /* 0x000000072b117287 */ /* 0x000fe2000c000000 */
[----:B------:R-:W-:Y:S02]  /*2540*/  ISETP.GT.AND P1, PT, R0, 0x9, PT ;  /* 0x000000090000780c */ /* 0x000fe40003f24270 */
[----:B------:R-:W-:Y:S01]  /*2550*/  FSEL R5, R30, -INF , P3 ;  /* 0xff8000001e057808 */ /* 0x000fe20001800000 */
[----:B------:R-:W-:Y:S01]  /*2560*/  UISETP.GE.AND UP0, UPT, UR56, UR17, UPT ;  /* 0x000000113800728c */ /* 0x000fe2000bf06270 */
[----:B------:R-:W-:Y:S01]  /*2570*/  FMNMX.FTZ R6, R13, R27, !PT ;  /* 0x0000001b0d067209 */ /* 0x000fe20007810000 */
[----:B------:R-:W-:Y:S01]  /*2580*/  SYNCS.ARRIVE.TRANS64.RED.A1T0 RZ, [UR6], RZ ;  /* 0x000000ffffff79a7 */ /* 0x000fe20008100406 */
        /* <DEDUP_REMOVED lines=85> */
[----:B------:R-:W-:-:S02]  /*2ae0*/  FMNMX.FTZ R0, R86, R15, !PT ;  /* 0x0000000f56007209 */ /* 0x000fc40007810000 */
[----:B---3--:R-:W-:Y:S02]  /*2af0*/  VIADDMNMX R4, R8, R3, R4, PT ;  /* 0x0000000308047246 */ /* 0x008fe40003800104 */
[----:B------:R-:W-:Y:S02]  /*2b00*/  FMNMX.FTZ R10, R87, R0, !PT ;  /* 0x00000000570a7209 */ /* 0x000fe40007810000 */
[C---:B------:R-:W-:Y:S02]  /*2b10*/  ISETP.GT.AND P2, PT, R4.reuse, 0x1, PT ;  /* 0x000000010400780c */ /* 0x040fe40003f44270 */
[----:B------:R-:W-:Y:S01]  /*2b20*/  ISETP.GT.AND P3, PT, R4, 0x8, PT ;  /* 0x000000080400780c */ /* 0x000fe20003f64270 */
[----:B------:R-:W0:Y:S01]  /*2b30*/  SHFL.BFLY PT, R15, R10, 0x2, 0x1f ;  /* 0x0c401f000a0f7f89 */ /* 0x000e2200000e0000 */
[----:B------:R-:W-:Y:S02]  /*2b40*/  FSEL R25, R25, -INF , P2 ;  /* 0xff80000019197808 */ /* 0x000fe40001000000 */
        /* <DEDUP_REMOVED lines=23> */
[----:B------:R-:W-:-:S01]  /*2cc0*/  FFMA.FTZ R6, R0, R21, -8 ;  /* 0xc100000000067423 */ /* 0x000fc20000010015 */
[----:B------:R-:W-:-:S04]  /*2cd0*/  ISETP.GT.AND P2, PT, R4, 0x58, PT ;  /* 0x000000580400780c */ /* 0x000fc80003f44270 */
        /* <DEDUP_REMOVED lines=10> */
[----:B------:R-:W-:Y:S01]  /*2d80*/  FSEL R29, R29, -INF , P1 ;  /* 0xff8000001d1d7808 */ /* 0x000fe20000800000 */
[----:B------:R-:W-:Y:S01]  /*2d90*/  MUFU.EX2 R3, R3 ;  /* 0x0000000300037308 */ /* 0x000fe20000000800 */
        /* <DEDUP_REMOVED lines=23> */
[----:B------:R-:W0:Y:S01]  /*2f10*/  MUFU.EX2 R10, R10 ;  /* 0x0000000a000a7308 */ /* 0x000e220000000800 */
        /* <DEDUP_REMOVED lines=27> */
[----:B------:R-:W1:Y:S01]  /*30d0*/  MUFU.EX2 R14, R14 ;  /* 0x0000000e000e7308 */ /* 0x000e620000000800 */
        /* <DEDUP_REMOVED lines=16> */
[----:B------:R-:W-:Y:S01]  /*31e0*/  ISETP.GT.AND P2, PT, R4, 0x60, PT ;  /* 0x000000600400780c */ /* 0x000fe20003f44270 */
[----:B------:R-:W-:Y:S01]  /*31f0*/  MUFU.EX2 R20, R20 ;  /* 0x0000001400147308 */ /* 0x000fe20000000800 */
[----:B------:R-:W-:Y:S01]  /*3200*/  FSEL R69, R69, -INF , P1 ;  /* 0xff80000045457808 */ /* 0x000fe20000800000 */
[--C-:B--2---:R-:W-:Y:S01]  /*3210*/  FFMA.FTZ R46, R63, UR44, -R6.reuse ;  /* 0x0000002c3f2e7c23 */ /* 0x104fe20008010806 */
[----:B------:R-:W-:Y:S02]  /*3220*/  FMNMX.FTZ R30, R68, R15, !PT ;  /* 0x0000000f441e7209 */ /* 0x000fe40007810000 */
[----:B------:R-:W-:Y:S02]  /*3230*/  ISETP.GT.AND P1, PT, R4, 0x61, PT ;  /* 0x000000610400780c */ /* 0x000fe40003f24270 */
[----:B------:R-:W-:Y:S01]  /*3240*/  FSEL R72, R72, -INF , P2 ;  /* 0xff80000048487808 */ /* 0x000fe20001000000 */
[----:B------:R-:W2:Y:S01]  /*3250*/  MUFU.EX2 R26, R26 ;  /* 0x0000001a001a7308 */ /* 0x000ea20000000800 */
[----:B------:R-:W-:Y:S01]  /*3260*/  FMNMX.FTZ R21, R69, R30, !PT ;  /* 0x0000001e45157209 */ /* 0x000fe20007810000 */
[----:B------:R-:W-:Y:S01]  /*3270*/  FFMA.FTZ R30, R51, UR44, -R6 ;  /* 0x0000002c331e7c23 */ /* 0x000fe20008010806 */
[----:B------:R-:W-:-:S02]  /*3280*/  ISETP.GT.AND P2, PT, R4, 0x68, PT ;  /* 0x000000680400780c */ /* 0x000fc40003f44270 */
[----:B------:R-:W-:Y:S02]  /*3290*/  FSEL R73, R73, -INF , P1 ;  /* 0xff80000049497808 */ /* 0x000fe40000800000 */
        /* <DEDUP_REMOVED lines=8> */
[----:B---3--:R-:W-:Y:S01]  /*3320*/  FFMA.FTZ R50, R75, UR44, -R6 ;  /* 0x0000002c4b327c23 */ /* 0x008fe20008010806 */
[----:B------:R-:W-:-:S02]  /*3330*/  FMNMX.FTZ R34, R76, R21, !PT ;  /* 0x000000154c227209 */ /* 0x000fc40007810000 */
[----:B------:R-:W-:Y:S02]  /*3340*/  ISETP.GT.AND P1, PT, R4, 0x71, PT ;  /* 0x000000710400780c */ /* 0x000fe40003f24270 */
[----:B------:R-:W-:Y:S01]  /*3350*/  FSEL R80, R80, -INF , P2 ;  /* 0xff80000050507808 */ /* 0x000fe20001000000 */
[----:B------:R3:W-:Y:S01]  /*3360*/  MUFU.EX2 R21, R54 ;  /* 0x0000003600157308 */ /* 0x0007e20000000800 */
[----:B------:R-:W-:Y:S02]  /*3370*/  FMNMX.FTZ R27, R77, R34, !PT ;  /* 0x000000224d1b7209 */ /* 0x000fe40007810000 */
[----:B------:R-:W-:Y:S02]  /*3380*/  ISETP.GT.AND P2, PT, R4, 0x78, PT ;  /* 0x000000780400780c */ /* 0x000fe40003f44270 */
[----:B------:R-:W-:Y:S02]  /*3390*/  FSEL R81, R81, -INF , P1 ;  /* 0xff80000051517808 */ /* 0x000fe40000800000 */
[----:B------:R-:W-:Y:S01]  /*33a0*/  FMNMX.FTZ R34, R80, R27, !PT ;  /* 0x0000001b50227209 */ /* 0x000fe20007810000 */
[----:B------:R-:W4:Y:S01]  /*33b0*/  MUFU.EX2 R38, R38 ;  /* 0x0000002600267308 */ /* 0x000f220000000800 */
[----:B------:R-:W-:Y:S01]  /*33c0*/  ISETP.GT.AND P1, PT, R4, 0x79, PT ;  /* 0x000000790400780c */ /* 0x000fe20003f24270 */
[----:B---3--:R-:W-:Y:S01]  /*33d0*/  FFMA.FTZ R54, R71, UR44, -R6 ;  /* 0x0000002c47367c23 */ /* 0x008fe20008010806 */
[----:B------:R-:W-:-:S02]  /*33e0*/  FSEL R84, R84, -INF , P2 ;  /* 0xff80000054547808 */ /* 0x000fc40001000000 */
[----:B------:R-:W-:Y:S01]  /*33f0*/  FMNMX.FTZ R27, R81, R34, !PT ;  /* 0x00000022511b7209 */ /* 0x000fe20007810000 */
[----:B------:R-:W-:-:S01]  /*3400*/  FFMA.FTZ R34, R59, UR44, -R6 ;  /* 0x0000002c3b227c23 */ /* 0x000fc20008010806 */
[----:B------:R-:W-:Y:S01]  /*3410*/  FSEL R85, R85, -INF , P1 ;  /* 0xff80000055557808 */ /* 0x000fe20000800000 */
[----:B------:R-:W-:Y:S01]  /*3420*/  IMAD.U32 R59, RZ, RZ, UR44 ;  /* 0x0000002cff3b7e24 */ /* 0x000fe2000f8e00ff */
[----:B------:R-:W-:Y:S01]  /*3430*/  FMNMX.FTZ R4, R84, R27, !PT ;  /* 0x0000001b54047209 */ /* 0x000fe20007810000 */
[----:B------:R-:W-:Y:S01]  /*3440*/  MUFU.EX2 R35, R35 ;  /* 0x0000002300237308 */ /* 0x000fe20000000800 */
[----:B0-----:R-:W-:Y:S02]  /*3450*/  F2FP.SATFINITE.E4M3.F32.PACK_AB_MERGE_C R149, R10, R5, RZ ;  /* 0x000000050a95723e */ /* 0x001fe400048070ff */
[----:B------:R-:W-:Y:S02]  /*3460*/  FMNMX.FTZ R4, R85, R4, !PT ;  /* 0x0000000455047209 */ /* 0x000fe40007810000 */
[----:B-1----:R-:W-:-:S02]  /*3470*/  F2FP.SATFINITE.E4M3.F32.PACK_AB_MERGE_C R151, R14, R9, RZ ;  /* 0x000000090e97723e */ /* 0x002fc400048070ff */
[----:B------:R-:W-:Y:S01]  /*3480*/  F2FP.SATFINITE.E4M3.F32.PACK_AB_MERGE_C R149, R8, R3, R149 ;  /* 0x000000030895723e */ /* 0x000fe20004807095 */
[----:B------:R-:W0:Y:S01]  /*3490*/  SHFL.BFLY PT, R39, R4, 0x2, 0x1f ;  /* 0x0c401f0004277f89 */ /* 0x000e2200000e0000 */
[----:B------:R1:W-:Y:S01]  /*34a0*/  MUFU.EX2 R27, R58 ;  /* 0x0000003a001b7308 */ /* 0x0003e20000000800 */
[----:B------:R-:W-:Y:S02]  /*34b0*/  F2FP.SATFINITE.E4M3.F32.PACK_AB_MERGE_C R151, R12, R7, R151 ;  /* 0x000000070c97723e */ /* 0x000fe40004807097 */
[----:B--2---:R-:W-:Y:S02]  /*34c0*/  F2FP.SATFINITE.E4M3.F32.PACK_AB_MERGE_C R145, R26, R13, RZ ;  /* 0x0000000d1a91723e */ /* 0x004fe400048070ff */
[----:B----4-:R-:W-:Y:S02]  /*34d0*/  F2FP.SATFINITE.E4M3.F32.PACK_AB_MERGE_C R147, R38, R21, RZ ;  /* 0x000000152693723e */ /* 0x010fe400048070ff */
[----:B------:R-:W-:Y:S01]  /*34e0*/  F2FP.SATFINITE.E4M3.F32.PACK_AB_MERGE_C R145, R20, R11, R145 ;  /* 0x0000000b1491723e */ /* 0x000fe20004807091 */
[----:B------:R-:W-:Y:S01]  /*34f0*/  MUFU.EX2 R34, R34 ;  /* 0x0000002200227308 */ /* 0x000fe20000000800 */
[----:B-1----:R-:W-:-:S01]  /*3500*/  FFMA.FTZ R58, R79, UR44, -R6 ;  /* 0x0000002c4f3a7c23 */ /* 0x002fc20008010806 */
[----:B------:R-:W-:-:S06]  /*3510*/  F2FP.SATFINITE.E4M3.F32.PACK_AB_MERGE_C R147, R30, R15, R147 ;  /* 0x0000000f1e93723e */ /* 0x000fcc0004807093 */
        /* <DEDUP_REMOVED lines=50> */
[----:B------:R-:W-:-:S05]  /*3840*/  FFMA.FTZ R84, R84, UR44, -R59 ;  /* 0x0000002c54547c23 */ /* 0x000fca000801083b */
        /* <DEDUP_REMOVED lines=8> */
[----:B------:R-:W-:-:S01]  /*38d0*/  FADD.FTZ R71, R9, R68 ;  /* 0x0000004409477221 */ /* 0x000fc20000010000 */
[----:B------:R-:W-:-:S03]  /*38e0*/  F2FP.SATFINITE.E4M3.F32.PACK_AB_MERGE_C R148, R66, R63, RZ ;  /* 0x0000003f4294723e */ /* 0x000fc600048070ff */
[----:B------:R-:W-:Y:S01]  /*38f0*/  FADD.FTZ R70, R14, R71 ;  /* 0x000000470e467221 */ /* 0x000fe20000010000 */
[----:B------:R-:W2:Y:S01]  /*3900*/  MUFU.EX2 R36, R36 ;  /* 0x0000002400247308 */ /* 0x000ea20000000800 */
[----:B0-----:R-:W-:-:S01]  /*3910*/  FADD.FTZ R64, R28, R61 ;  /* 0x0000003d1c407221 */ /* 0x001fc20000010000 */
[----:B------:R-:W-:Y:S01]  /*3920*/  F2FP.SATFINITE.E4M3.F32.PACK_AB_MERGE_C R148, R25, R24, R148 ;  /* 0x000000181994723e */ /* 0x000fe20004807094 */
[----:B------:R-:W-:-:S04]  /*3930*/  FADD.FTZ R71, R11, R70 ;  /* 0x000000460b477221 */ /* 0x000fc80000010000 */
[----:B------:R-:W-:Y:S01]  /*3940*/  FADD.FTZ R70, R20, R71 ;  /* 0x0000004714467221 */ /* 0x000fe20000010000 */
[----:B------:R-:W0:Y:S01]  /*3950*/  MUFU.EX2 R67, R67 ;  /* 0x0000004300437308 */ /* 0x000e220000000800 */
[----:B-1----:R-:W-:-:S01]  /*3960*/  FADD.FTZ R61, R29, R64 ;  /* 0x000000401d3d7221 */ /* 0x002fc20000010000 */
[----:B------:R-:W-:Y:S01]  /*3970*/  FFMA.FTZ R64, R73, UR44, -R59 ;  /* 0x0000002c49407c23 */ /* 0x000fe2000801083b */
[----:B------:R-:W-:-:S04]  /*3980*/  FADD.FTZ R71, R13, R70 ;  /* 0x000000460d477221 */ /* 0x000fc80000010000 */
[----:B------:R-:W-:Y:S01]  /*3990*/  FADD.FTZ R70, R26, R71 ;  /* 0x000000471a467221 */ /* 0x000fe20000010000 */
[----:B------:R-:W1:Y:S01]  /*39a0*/  MUFU.EX2 R32, R32 ;  /* 0x0000002000207308 */ /* 0x000e620000000800 */
[----:B--2---:R-:W-:-:S01]  /*39b0*/  FADD.FTZ R68, R36, R61 ;  /* 0x0000003d24447221 */ /* 0x004fc20000010000 */
[--C-:B------:R-:W-:Y:S01]  /*39c0*/  FFMA.FTZ R61, R72, UR44, -R59.reuse ;  /* 0x0000002c483d7c23 */ /* 0x100fe2000801083b */
[----:B------:R-:W-:-:S05]  /*39d0*/  FFMA.FTZ R59, R85, UR44, -R59 ;  /* 0x0000002c553b7c23 */ /* 0x000fca000801083b */
        /* <DEDUP_REMOVED lines=9> */
[----:B0-----:R-:W-:-:S01]  /*3a70*/  FADD.FTZ R68, R44, R69 ;  /* 0x000000452c447221 */ /* 0x001fc20000010000 */
[----:B------:R-:W-:-:S04]  /*3a80*/  FADD.FTZ R69, R15, R70 ;  /* 0x000000460f457221 */ /* 0x000fc80000010000 */
[----:B------:R-:W-:Y:S02]  /*3a90*/  FADD.FTZ R10, R30, R69 ;  /* 0x000000451e0a7221 */ /* 0x000fe40000010000 */
        /* <DEDUP_REMOVED lines=19> */
[----:B------:R-:W-:-:S04]  /*3bd0*/  FADD.FTZ R10, R34, R9 ;  /* 0x00000009220a7221 */ /* 0x000fc80000010000 */
[----:B------:R-:W-:Y:S01]  /*3be0*/  FADD.FTZ R3, R35, R10 ;  /* 0x0000000a23037221 */ /* 0x000fe20000010000 */
[----:B------:R-:W-:Y:S01]  /*3bf0*/  F2FP.SATFINITE.E4M3.F32.PACK_AB_MERGE_C R35, R46, R35, RZ ;  /* 0x000000232e23723e */ /* 0x000fe200048070ff */
[----:B------:R-:W0:Y:S01]  /*3c00*/  MUFU.EX2 R57, R57 ;  /* 0x0000003900397308 */ /* 0x000e220000000800 */
[----:B-1----:R-:W-:-:S01]  /*3c10*/  FADD.FTZ R5, R48, R5 ;  /* 0x0000000530057221 */ /* 0x002fc20000010000 */
[----:B------:R-:W-:Y:S01]  /*3c20*/  FADD.FTZ R46, R46, R3 ;  /* 0x000000032e2e7221 */ /* 0x000fe20000010000 */
[----:B------:R-:W-:-:S05]  /*3c30*/  F2FP.SATFINITE.E4M3.F32.PACK_AB_MERGE_C R141, R34, R27, R35 ;  /* 0x0000001b228d723e */ /* 0x000fca0004807023 */
[----:B------:R-:W1:Y:S01]  /*3c40*/  MUFU.EX2 R49, R49 ;  /* 0x0000003100317308 */ /* 0x000e620000000800 */
[----:B--2---:R-:W-:-:S01]  /*3c50*/  FADD.FTZ R8, R56, R5 ;  /* 0x0000000538087221 */ /* 0x004fc20000010000 */
[----:B------:R-:W-:-:S06]  /*3c60*/  FADD.FTZ R5, R31, R46 ;  /* 0x0000002e1f057221 */ /* 0x000fcc0000010000 */
[----:B------:R-:W2:Y:S01]  /*3c70*/  MUFU.EX2 R60, R60 ;  /* 0x0000003c003c7308 */ /* 0x000ea20000000800 */
[----:B0-----:R-:W-:-:S01]  /*3c80*/  FADD.FTZ R8, R57, R8 ;  /* 0x0000000839087221 */ /* 0x001fc20000010000 */
[----:B------:R-:W-:-:S04]  /*3c90*/  F2FP.SATFINITE.E4M3.F32.PACK_AB_MERGE_C R56, R57, R56, RZ ;  /* 0x000000383938723e */ /* 0x000fc800048070ff */
[----:B------:R-:W-:Y:S02]  /*3ca0*/  F2FP.SATFINITE.E4M3.F32.PACK_AB_MERGE_C R140, R48, R41, R56 ;  /* 0x00000029308c723e */ /* 0x000fe40004807038 */
[----:B------:R-:W0:Y:S01]  /*3cb0*/  MUFU.EX2 R2, R2 ;  /* 0x0000000200027308 */ /* 0x000e220000000800 */
[----:B-1----:R-:W-:-:S01]  /*3cc0*/  FADD.FTZ R3, R49, R8 ;  /* 0x0000000831037221 */ /* 0x002fc20000010000 */
[----:B------:R-:W-:-:S04]  /*3cd0*/  FADD.FTZ R8, R42, R5 ;  /* 0x000000052a087221 */ /* 0x000fc80000010000 */
[----:B------:R-:W-:Y:S01]  /*3ce0*/  FADD.FTZ R5, R39, R8 ;  /* 0x0000000827057221 */ /* 0x000fe20000010000 */
[----:B------:R-:W-:Y:S01]  /*3cf0*/  F2FP.SATFINITE.E4M3.F32.PACK_AB_MERGE_C R39, R54, R39, RZ ;  /* 0x000000273627723e */ /* 0x000fe200048070ff */
[----:B------:R-:W1:Y:S01]  /*3d00*/  MUFU.EX2 R65, R65 ;  /* 0x0000004100417308 */ /* 0x000e620000000800 */
[----:B--2---:R-:W-:-:S01]  /*3d10*/  FADD.FTZ R3, R60, R3 ;  /* 0x000000033c037221 */ /* 0x004fc20000010000 */
[----:B------:R-:W-:Y:S01]  /*3d20*/  FADD.FTZ R54, R54, R5 ;  /* 0x0000000536367221 */ /* 0x000fe20000010000 */
[----:B------:R-:W-:-:S03]  /*3d30*/  F2FP.SATFINITE.E4M3.F32.PACK_AB_MERGE_C R143, R42, R31, R39 ;  /* 0x0000001f2a8f723e */ /* 0x000fc60004807027 */
[----:B------:R-:W-:Y:S02]  /*3d40*/  FADD.FTZ R5, R43, R54 ;  /* 0x000000362b057221 */ /* 0x000fe40000010000 */
[----:B------:R-:W2:Y:S01]  /*3d50*/  MUFU.EX2 R61, R61 ;  /* 0x0000003d003d7308 */ /* 0x000ea20000000800 */
[----:B0-----:R-:W-:-:S07]  /*3d60*/  FADD.FTZ R8, R2, R3 ;  /* 0x0000000302087221 */ /* 0x001fce0000010000 */
[----:B------:R-:W0:Y:S01]  /*3d70*/  MUFU.EX2 R64, R64 ;  /* 0x0000004000407308 */ /* 0x000e220000000800 */
[----:B-1----:R-:W-:-:S01]  /*3d80*/  FADD.FTZ R8, R65, R8 ;  /* 0x0000000841087221 */ /* 0x002fc20000010000 */
[----:B------:R-:W-:Y:S01]  /*3d90*/  F2FP.SATFINITE.E4M3.F32.PACK_AB_MERGE_C R7, R65, R2, RZ ;  /* 0x000000024107723e */ /* 0x000fe200048070ff */
[----:B------:R-:W-:-:S03]  /*3da0*/  FADD.FTZ R2, R50, R5 ;  /* 0x0000000532027221 */ /* 0x000fc60000010000 */
        /* <DEDUP_REMOVED lines=14> */
[C---:B-1----:R-:W-:Y:S01]  /*3e90*/  F2FP.SATFINITE.E4M3.F32.PACK_AB_MERGE_C R76, R77.reuse, R76, RZ ;  /* 0x0000004c4d4c723e */ /* 0x042fe200048070ff */
[----:B------:R-:W-:-:S03]  /*3ea0*/  FADD.FTZ R77, R77, R2 ;  /* 0x000000024d4d7221 */ /* 0x000fc60000010000 */
[----:B------:R-:W-:-:S03]  /*3eb0*/  F2FP.SATFINITE.E4M3.F32.PACK_AB_MERGE_C R136, R64, R61, R76 ;  /* 0x0000003d4088723e */ /* 0x000fc6000480704c */
[----:B------:R-:W1:Y:S01]  /*3ec0*/  MUFU.EX2 R62, R62 ;  /* 0x0000003e003e7308 */ /* 0x000e620000000800 */
[----:B--2---:R-:W-:-:S07]  /*3ed0*/  FADD.FTZ R3, R51, R58 ;  /* 0x0000003a33037221 */ /* 0x004fce0000010000 */
[----:B------:R-:W2:Y:S01]  /*3ee0*/  MUFU.EX2 R81, R81 ;  /* 0x0000005100517308 */ /* 0x000ea20000000800 */
[----:B0-----:R-:W-:-:S07]  /*3ef0*/  FADD.FTZ R2, R80, R77 ;  /* 0x0000004d50027221 */ /* 0x001fce0000010000 */
[----:B------:R-:W-:Y:S01]  /*3f00*/  MUFU.EX2 R55, R55 ;  /* 0x0000003700377308 */ /* 0x000fe20000000800 */
[----:B-1----:R-:W-:-:S07]  /*3f10*/  FADD.FTZ R8, R62, R3 ;  /* 0x000000033e087221 */ /* 0x002fce0000010000 */
[----:B------:R-:W-:Y:S01]  /*3f20*/  MUFU.EX2 R84, R84 ;  /* 0x0000005400547308 */ /* 0x000fe20000000800 */
[----:B--2---:R-:W-:-:S07]  /*3f30*/  FADD.FTZ R3, R81, R2 ;  /* 0x0000000251037221 */ /* 0x004fce0000010000 */
[----:B------:R-:W0:Y:S08]  /*3f40*/  MUFU.EX2 R59, R59 ;  /* 0x0000003b003b7308 */ /* 0x000e300000000800 */
[----:B------:R-:W1:Y:S01]  /*3f50*/  MUFU.EX2 R6, R6 ;  /* 0x0000000600067308 */ /* 0x000e620000000800 */
[----:B0-----:R-:W-:Y:S01]  /*3f60*/  F2FP.SATFINITE.E4M3.F32.PACK_AB_MERGE_C R2, R59, R84, RZ ;  /* 0x000000543b02723e */ /* 0x001fe200048070ff */
[----:B------:R-:W-:-:S03]  /*3f70*/  FADD.FTZ R84, R84, R3 ;  /* 0x0000000354547221 */ /* 0x000fc60000010000 */
[----:B------:R-:W-:Y:S01]  /*3f80*/  F2FP.SATFINITE.E4M3.F32.PACK_AB_MERGE_C R138, R81, R80, R2 ;  /* 0x00000050518a723e */ /* 0x000fe20004807002 */
[----:B------:R-:W-:-:S01]  /*3f90*/  FADD.FTZ R3, R59, R84 ;  /* 0x000000543b037221 */ /* 0x000fc20000010000 */
[----:B-1----:R-:W-:Y:S01]  /*3fa0*/  F2FP.SATFINITE.E4M3.F32.PACK_AB_MERGE_C R5, R6, R55, RZ ;  /* 0x000000370605723e */ /* 0x002fe200048070ff */
[----:B------:R-:W-:-:S03]  /*3fb0*/  FADD.FTZ R55, R55, R8 ;  /* 0x0000000837377221 */ /* 0x000fc60000010000 */
[----:B------:R-:W-:Y:S01]  /*3fc0*/  F2FP.SATFINITE.E4M3.F32.PACK_AB_MERGE_C R139, R62, R51, R5 ;  /* 0x000000333e8b723e */ /* 0x000fe20004807005 */
[----:B------:R-:W-:-:S01]  /*3fd0*/  FADD.FTZ R2, R6, R55 ;  /* 0x0000003706027221 */ /* 0x000fc20000010000 */
        /* <DEDUP_REMOVED lines=29> */
.L_x_12937:
[----:B------:R-:W-:-:S04]  /*41b0*/  UISETP.NE.AND UP0, UPT, UR20, 0x1, UPT ;  /* 0x000000011400788c */ /* 0x000fc8000bf05270 */
[----:B------:R-:W-:-:S04]  /*41c0*/  USEL UR48, URZ, 0x1, UP0 ;  /* 0x000000013f307887 */ /* 0x000fc80008000000 */
[----:B------:R-:W-:Y:S01]  /*41d0*/  ULOP3.LUT UR48, UR19, UR48, URZ, 0x3c, !UPT ;  /* 0x0000003013307292 */ /* 0x000fe2000f8e3c3f */
[----:B------:R-:W-:Y:S11]  /*41e0*/  @!P0 BRA `(.L_x_12927) ;  /* 0x0000000000048947 */ /* 0x000ff60003800000 */
[----:B------:R-:W-:Y:S01]  /*41f0*/  BPT.TRAP 0x1 ;  /* 0x000000040000795c */ /* 0x000fe20000300000 */
.L_x_12927:
        /* <DEDUP_REMOVED lines=9> */
.L_x_12928:
[----:B-1----:R-:W-:Y:S05]  /*4290*/  @P1 BRA `(.L_x_12929) ;  /* 0x0000000000081947 */ /* 0x002fea0003800000 */
[----:B------:R-:W1:Y:S02]  /*42a0*/  SYNCS.PHASECHK.TRANS64.TRYWAIT P1, [UR18+0x19c30], R0 ;  /* 0x019c3000ff0075a7 */ /* 0x000e640008020152 */
[----:B-1----:R-:W-:Y:S05]  /*42b0*/  @!P1 BRA `(.L_x_12930) ;  /* 0x000000e400a09947 */ /* 0x002fea0003800000 */
.L_x_12929:
        /* <DEDUP_REMOVED lines=17> */
.L_x_12931:
[----:B------:R-:W-:Y:S01]  /*43d0*/  ULEA UR11, UR20, UR46, 0x3 ;  /* 0x0000002e140b7291 */ /* 0x000fe2000f8e183f */
[----:B01----:R-:W-:-:S05]  /*43e0*/  IMAD.U32 R0, RZ, RZ, UR19 ;  /* 0x00000013ff007e24 */ /* 0x003fca000f8e00ff */
[----:B------:R-:W-:-:S04]  /*43f0*/  SHF.L.U32 R0, R0, 0x1f, RZ ;  /* 0x0000001f00007819 */ /* 0x000fc800000006ff */
[----:B------:R0:W1:Y:S01]  /*4400*/  SYNCS.PHASECHK.TRANS64.TRYWAIT P1, [UR11+0x19c50], R0 ;  /* 0x019c5000ff0075a7 */ /* 0x000062000802014b */
[----:B------:R-:W-:Y:S05]  /*4410*/  @!P0 BRA `(.L_x_12932) ;  /* 0x0000000000048947 */ /* 0x000fea0003800000 */
[----:B------:R-:W-:Y:S01]  /*4420*/  BPT.TRAP 0x1 ;  /* 0x000000040000795c */ /* 0x000fe20000300000 */
.L_x_12932:
[----:B-1----:R-:W-:Y:S05]  /*4430*/  @P1 BRA `(.L_x_12933) ;  /* 0x0000000000081947 */ /* 0x002fea0003800000 */
[----:B------:R-:W1:Y:S02]  /*4440*/  SYNCS.PHASECHK.TRANS64.TRYWAIT P1, [UR11+0x19c50], R0 ;  /* 0x019c5000ff0075a7 */ /* 0x000e64000802014b */
[----:B-1----:R-:W-:Y:S05]  /*4450*/  @!P1 BRA `(.L_x_12934) ;  /* 0x000000e400509947 */ /* 0x002fea0003800000 */
.L_x_12933:
        /* <DEDUP_REMOVED lines=27> */
.L_x_12935:
[----:B------:R-:W-:Y:S01]  /*4610*/  UISETP.NE.AND UP0, UPT, UR53, URZ, UPT ;  /* 0x0000003f3500728c */ /* 0x000fe2000bf05270 */
[----:B------:R-:W-:Y:S01]  /*4620*/  VIADD R8, R18, UR40 ;  /* 0x0000002812087c36 */ /* 0x000fe20008000000 */
[----:B------:R-:W-:Y:S01]  /*4630*/  LOP3.LUT R17, R17, 0xffffff7f, RZ, 0xc0, !PT ;  /* 0xffffff7f11117812 */ /* 0x000fe200078ec0ff */
[----:B------:R-:W-:Y:S01]  /*4640*/  IMAD.U32 R9, RZ, RZ, UR51 ;  /* 0x00000033ff097e24 */ /* 0x000fe2000f8e00ff */
[----:B------:R-:W-:Y:S02]  /*4650*/  UIADD3 UR18, UR18, 0x19c40, URZ ;  /* 0x00019c4012127890 */ /* 0x000fe4000fffe03f */
[----:B------:R-:W-:Y:S02]  /*4660*/  PLOP3.LUT P1, PT, PT, PT, UP0, 0x80, 0x0 ;  /* 0x000000000000781c */ /* 0x000fe40003f2f008 */
[----:B------:R-:W-:Y:S01]  /*4670*/  PLOP3.LUT P2, PT, PT, PT, UP0, 0x80, 0x0 ;  /* 0x000000000000781c */ /* 0x000fe20003f4f008 */
[----:B------:R-:W-:Y:S01]  /*4680*/  UPRMT UR18, UR45, 0x654, UR18 ;  /* 0x000006542d127896 */ /* 0x000fe20008000012 */
[----:B------:R-:W-:Y:S01]  /*4690*/  @P0 LOP3.LUT R17, R17, 0x80, RZ, 0xfc, !PT ;  /* 0x0000008011110812 */ /* 0x000fe200078efcff */
[----:B------:R-:W-:-:S03]  /*46a0*/  @UP0 ULDC UR6, c[0x0][0x44c] ;  /* 0x0001130000060ab9 */ /* 0x000fc60000000800 */
[----:B------:R-:W-:-:S04]  /*46b0*/  LOP3.LUT R17, R17, 0xfffffeff, RZ, 0xc0, !PT ;  /* 0xfffffeff11117812 */ /* 0x000fc800078ec0ff */
[----:B------:R-:W-:Y:S01]  /*46c0*/  SYNCS.ARRIVE.TRANS64.RED.A1T0 RZ, [UR18], RZ ;  /* 0x000000ffffff79a7 */ /* 0x000fe20008100412 */
[----:B01----:R-:W-:Y:S01]  /*46d0*/  @P1 IMAD.HI.U32 R0, R8, UR6, RZ ;  /* 0x0000000608001c27 */ /* 0x003fe2000f8e00ff */
[----:B------:R-:W-:-:S04]  /*46e0*/  @UP0 ULDC UR6, c[0x0][0x450] ;  /* 0x0001140000060ab9 */ /* 0x000fc80000000800 */
[----:B------:R-:W-:Y:S01]  /*46f0*/  @P2 SHF.R.U32.HI R8, RZ, UR6, R0 ;  /* 0x00000006ff082c19 */ /* 0x000fe20008011600 */
[----:B------:R-:W-:Y:S02]  /*4700*/  UMOV UR6, 0xffffff80 ;  /* 0xffffff8000067882 */ /* 0x000fe40000000000 */
[----:B------:R-:W-:Y:S02]  /*4710*/  UIMAD UR6, UR56, UR6, 0x1 ;  /* 0x00000001380674a4 */ /* 0x000fe4000f8e0206 */
[----:B------:R-:W0:Y:S04]  /*4720*/  SHFL.IDX PT, R7, R8, RZ, 0x1c1f ;  /* 0x001c1fff08077589 */ /* 0x000e2800000e0000 */
[----:B------:R-:W-:-:S05]  /*4730*/  IADD3 R4, R9, UR6, -R16 ;  /* 0x0000000609047c10 */ /* 0x000fca000fffe810 */
[----:B------:R-:W-:-:S04]  /*4740*/  VIADD R4, R4, -UR52 ;  /* 0x8000003404047c36 */ /* 0x000fc80008000000 */
[----:B0-----:R-:W-:Y:S02]  /*4750*/  IMAD.IADD R0, R4, 0x1, R7 ;  /* 0x0000000104007824 */ /* 0x001fe400078e0207 */
[----:B------:R-:W0:Y:S03]  /*4760*/  SHFL.IDX PT, R7, R8, 0x1, 0x1c1f ;  /* 0x003c1f0008077f89 */ /* 0x000e2600000e0000 */
[C---:B------:R-:W-:Y:S02]  /*4770*/  ISETP.GT.AND P6, PT, R0.reuse, RZ, PT ;  /* 0x000000ff0000720c */ /* 0x040fe40003fc4270 */
[----:B------:R-:W-:Y:S02]  /*4780*/  ISETP.GT.AND P5, PT, R0, 0x1, PT ;  /* 0x000000010000780c */ /* 0x000fe40003fa4270 */
[----:B------:R-:W-:Y:S02]  /*4790*/  FSEL R24, R24, -INF , P6 ;  /* 0xff80000018187808 */ /* 0x000fe40003000000 */
[----:B------:R-:W-:-:S02]  /*47a0*/  FSEL R25, R25, -INF , P5 ;  /* 0xff80000019197808 */ /* 0x000fc40002800000 */
[C---:B------:R-:W-:Y:S02]  /*47b0*/  ISETP.GT.AND P4, PT, R0.reuse, 0x8, PT ;  /* 0x000000080000780c */ /* 0x040fe40003f84270 */
[C---:B------:R-:W-:Y:S02]  /*47c0*/  ISETP.GT.AND P3, PT, R0.reuse, 0x9, PT ;  /* 0x000000090000780c */ /* 0x040fe40003f64270 */
[C---:B------:R-:W-:Y:S02]  /*47d0*/  ISETP.GT.AND P2, PT, R0.reuse, 0x10, PT ;  /* 0x000000100000780c */ /* 0x040fe40003f44270 */
[C---:B------:R-:W-:Y:S02]  /*47e0*/  ISETP.GT.AND P1, PT, R0.reuse, 0x11, PT ;  /* 0x000000110000780c */ /* 0x040fe40003f24270 */
[C---:B------:R-:W-:Y:S02]  /*47f0*/  ISETP.GT.AND P6, PT, R0.reuse, 0x18, PT ;  /* 0x000000180000780c */ /* 0x040fe40003fc4270 */
[----:B------:R-:W-:-:S02]  /*4800*/  ISETP.GT.AND P5, PT, R0, 0x19, PT ;  /* 0x000000190000780c */ /* 0x000fc40003fa4270 */
[----:B------:R-:W-:Y:S01]  /*4810*/  FSEL R28, R28, -INF , P4 ;  /* 0xff8000001c1c7808 */ /* 0x000fe20002000000 */
[----:B0-----:R-:W-:Y:S01]  /*4820*/  IMAD.IADD R7, R4, 0x1, R7 ;  /* 0x0000000104077824 */ /* 0x001fe200078e0207 */
[----:B------:R-:W-:Y:S02]  /*4830*/  FSEL R29, R29, -INF , P3 ;  /* 0xff8000001d1d7808 */ /* 0x000fe40001800000 */
[----:B------:R-:W-:Y:S02]  /*4840*/  FSEL R32, R32, -INF , P2 ;  /* 0xff80000020207808 */ /* 0x000fe40001000000 */
[----:B------:R-:W-:Y:S02]  /*4850*/  FSEL R33, R33, -INF , P1 ;  /* 0xff80000021217808 */ /* 0x000fe40000800000 */
        /* <DEDUP_REMOVED lines=69> */
[----:B------:R-:W-:Y:S02]  /*4cb0*/  ISETP.GT.AND P4, PT, R7, RZ, PT ;  /* 0x000000ff0700720c */ /* 0x000fe40003f84270 */
        /* <DEDUP_REMOVED lines=13> */
[----:B------:R-:W-:Y:S02]  /*4d90*/  FSEL R31, R31, -INF , P1 ;  /* 0xff8000001f1f7808 */ /* 0x000fe40000800000 */
[----:B------:R-:W-:Y:S02]  /*4da0*/  FMNMX.FTZ R0, R64, R9, !PT ;  /* 0x0000000940007209 */ /* 0x000fe40007810000 */
[----:B------:R-:W-:-:S02]  /*4db0*/  ISETP.GT.AND P5, PT, R7, 0x11, PT ;  /* 0x000000110700780c */ /* 0x000fc40003fa4270 */
        /* <DEDUP_REMOVED lines=21> */
[----:B------:R-:W-:Y:S02]  /*4f10*/  ISETP.GT.AND P4, PT, R7, 0x30, PT ;  /* 0x000000300700780c */ /* 0x000fe40003f84270 */
[----:B------:R-:W-:Y:S01]  /*4f20*/  FSEL R47, R47, -INF , P5 ;  /* 0xff8000002f2f7808 */ /* 0x000fe20002800000 */
[----:B------:R-:W0:Y:S01]  /*4f30*/  SHFL.BFLY PT, R9, R8, 0x2, 0x1f ;  /* 0x0c401f0008097f89 */ /* 0x000e2200000e0000 */
[----:B------:R-:W-:-:S02]  /*4f40*/  ISETP.GT.AND P3, PT, R7, 0x31, PT ;  /* 0x000000310700780c */ /* 0x000fc40003f64270 */
[----:B------:R-:W-:Y:S02]  /*4f50*/  FSEL R50, R50, -INF , P4 ;  /* 0xff80000032327808 */ /* 0x000fe40002000000 */
[----:B------:R-:W-:Y:S02]  /*4f60*/  ISETP.GT.AND P2, PT, R7, 0x38, PT ;  /* 0x000000380700780c */ /* 0x000fe40003f44270 */
[----:B------:R-:W-:Y:S02]  /*4f70*/  FSEL R51, R51, -INF , P3 ;  /* 0xff80000033337808 */ /* 0x000fe40001800000 */
[----:B------:R-:W-:Y:S02]  /*4f80*/  ISETP.GT.AND P1, PT, R7, 0x39, PT ;  /* 0x000000390700780c */ /* 0x000fe40003f24270 */
[----:B------:R-:W-:Y:S02]  /*4f90*/  FSEL R54, R54, -INF , P2 ;  /* 0xff80000036367808 */ /* 0x000fe40001000000 */
[----:B------:R-:W-:-:S02]  /*4fa0*/  FSEL R55, R55, -INF , P1 ;  /* 0xff80000037377808 */ /* 0x000fc40000800000 */
[C---:B------:R-:W-:Y:S02]  /*4fb0*/  ISETP.GT.AND P0, PT, R7.reuse, 0x60, PT ;  /* 0x000000600700780c */ /* 0x040fe40003f04270 */
[C---:B------:R-:W-:Y:S02]  /*4fc0*/  ISETP.GT.AND P5, PT, R7.reuse, 0x41, PT ;  /* 0x000000410700780c */ /* 0x040fe40003fa4270 */
[C---:B------:R-:W-:Y:S02]  /*4fd0*/  ISETP.GT.AND P1, PT, R7.reuse, 0x51, PT ;  /* 0x000000510700780c */ /* 0x040fe40003f24270 */
[----:B------:R-:W-:Y:S02]  /*4fe0*/  ISETP.GT.AND P4, PT, R7, 0x48, PT ;  /* 0x000000480700780c */ /* 0x000fe40003f84270 */
[----:B------:R-:W-:Y:S02]  /*4ff0*/  FSEL R59, R59, -INF , P5 ;  /* 0xff8000003b3b7808 */ /* 0x000fe40002800000 */
[----:B0-----:R-:W-:-:S02]  /*5000*/  FMNMX.FTZ R9, R8, R9, !PT ;  /* 0x0000000908097209 */ /* 0x001fc40007810000 */
[----:B------:R-:W-:Y:S02]  /*5010*/  FSEL R67, R67, -INF , P1 ;  /* 0xff80000043437808 */ /* 0x000fe40000800000 */
[C---:B------:R-:W-:Y:S01]  /*5020*/  ISETP.GT.AND P1, PT, R7.reuse, 0x69, PT ;  /* 0x000000690700780c */ /* 0x040fe20003f24270 */
[----:B------:R-:W0:Y:S01]  /*5030*/  SHFL.BFLY PT, R4, R9, 0x1, 0x1f ;  /* 0x0c201f0009047f89 */ /* 0x000e2200000e0000 */
[----:B------:R-:W-:Y:S02]  /*5040*/  ISETP.GT.AND P3, PT, R7, 0x49, PT ;  /* 0x000000490700780c */ /* 0x000fe40003f64270 */
[----:B------:R-:W-:Y:S02]  /*5050*/  FSEL R62, R62, -INF , P4 ;  /* 0xff8000003e3e7808 */ /* 0x000fe40002000000 */
[----:B------:R-:W-:Y:S02]  /*5060*/  @P0 LOP3.LUT R17, R17, 0x100, RZ, 0xfc, !PT ;  /* 0x0000010011110812 */ /* 0x000fe400078efcff */
[----:B------:R-:W-:-:S02]  /*5070*/  ISETP.GT.AND P2, PT, R7, 0x50, PT ;  /* 0x000000500700780c */ /* 0x000fc40003f44270 */
[----:B------:R-:W-:Y:S02]  /*5080*/  FSEL R63, R63, -INF , P3 ;  /* 0xff8000003f3f7808 */ /* 0x000fe40001800000 */
[----:B------:R-:W-:Y:S02]  /*5090*/  LOP3.LUT R17, R17, 0xfffffdff, RZ, 0xc0, !PT ;  /* 0xfffffdff11117812 */ /* 0x000fe400078ec0ff */
[----:B------:R-:W-:Y:S02]  /*50a0*/  FSEL R66, R66, -INF , P2 ;  /* 0xff80000042427808 */ /* 0x000fe40001000000 */
[----:B------:R-:W-:Y:S02]  /*50b0*/  @P1 LOP3.LUT R17, R17, 0x200, RZ, 0xfc, !PT ;  /* 0x0000020011111812 */ /* 0x000fe400078efcff */
[C---:B------:R-:W-:Y:S02]  /*50c0*/  ISETP.GT.AND P1, PT, R7.reuse, 0x58, PT ;  /* 0x000000580700780c */ /* 0x040fe40003f24270 */
[----:B------:R-:W-:-:S02]  /*50d0*/  ISETP.GT.AND P0, PT, R7, 0x59, PT ;  /* 0x000000590700780c */ /* 0x000fc40003f04270 */
[----:B------:R-:W-:Y:S02]  /*50e0*/  FSEL R70, R70, -INF , P1 ;  /* 0xff80000046467808 */ /* 0x000fe40000800000 */
[----:B------:R-:W-:Y:S02]  /*50f0*/  FSEL R71, R71, -INF , P0 ;  /* 0xff80000047477808 */ /* 0x000fe40000000000 */
[----:B0-----:R-:W-:Y:S02]  /*5100*/  FMNMX.FTZ R4, R9, R4, !PT ;  /* 0x0000000409047209 */ /* 0x001fe40007810000 */
[----:B------:R-:W-:Y:S02]  /*5110*/  LOP3.LUT P0, RZ, R17, 0x100, RZ, 0xc0, !PT ;  /* 0x0000010011ff7812 */ /* 0x000fe4000780c0ff */
[----:B------:R-:W-:Y:S02]  /*5120*/  FSETP.NEU.FTZ.AND P6, PT, R4, -INF , PT ;  /* 0xff8000000400780b */ /* 0x000fe40003fdd000 */
[----:B------:R-:W-:-:S02]  /*5130*/  ISETP.GT.AND P2, PT, R7, 0x70, PT ;  /* 0x000000700700780c */ /* 0x000fc40003f44270 */
[----:B------:R-:W-:Y:S02]  /*5140*/  FSEL R11, R4, RZ, P6 ;  /* 0x000000ff040b7208 */ /* 0x000fe40003000000 */
[C---:B------:R-:W-:Y:S02]  /*5150*/  ISETP.GT.AND P3, PT, R7.reuse, 0x71, PT ;  /* 0x000000710700780c */ /* 0x040fe40003f64270 */
[----:B------:R-:W-:Y:S01]  /*5160*/  ISETP.GT.AND P4, PT, R7, 0x78, PT ;  /* 0x000000780700780c */ /* 0x000fe20003f84270 */
[----:B------:R-:W-:-:S01]  /*5170*/  FADD.FTZ R6, -R11, R6 ;  /* 0x000000060b067221 */ /* 0x000fc20000010100 */
[----:B------:R-:W-:Y:S01]  /*5180*/  IMAD.U32 R11, RZ, RZ, UR44 ;  /* 0x0000002cff0b7e24 */ /* 0x000fe2000f8e00ff */
[----:B------:R-:W-:Y:S02]  /*5190*/  ISETP.GT.AND P5, PT, R7, 0x79, PT ;  /* 0x000000790700780c */ /* 0x000fe40003fa4270 */
[----:B------:R-:W-:Y:S01]  /*51a0*/  FSEL R74, R74, -INF , P0 ;  /* 0xff8000004a4a7808 */ /* 0x000fe20000000000 */
[----:B------:R-:W-:-:S01]  /*51b0*/  FFMA.FTZ R0, R4, R11, -8 ;  /* 0xc100000004007423 */ /* 0x000fc2000001000b */
[----:B------:R-:W-:Y:S01]  /*51c0*/  LOP3.LUT P1, RZ, R17, 0x200, RZ, 0xc0, !PT ;  /* 0x0000020011ff7812 */ /* 0x000fe2000782c0ff */
[----:B------:R-:W-:Y:S01]  /*51d0*/  FMUL.FTZ R11, R6, UR44 ;  /* 0x0000002c060b7c20 */ /* 0x000fe20008410000 */
[----:B------:R-:W-:-:S02]  /*51e0*/  FSEL R82, R82, -INF , P2 ;  /* 0xff80000052527808 */ /* 0x000fc40001000000 */
[----:B------:R-:W-:Y:S02]  /*51f0*/  FSEL R0, R0, RZ, P6 ;  /* 0x000000ff00007208 */ /* 0x000fe40003000000 */
[----:B------:R-:W-:Y:S01]  /*5200*/  ISETP.GT.AND P6, PT, R7, 0x61, PT ;  /* 0x000000610700780c */ /* 0x000fe20003fc4270 */
[----:B------:R-:W-:Y:S01]  /*5210*/  MUFU.EX2 R11, R11 ;  /* 0x0000000b000b7308 */ /* 0x000fe20000000800 */
[----:B------:R-:W-:Y:S01]  /*5220*/  FSEL R79, R79, -INF , P1 ;  /* 0xff8000004f4f7808 */ /* 0x000fe20000800000 */
        /* <DEDUP_REMOVED lines=33> */
[----:B------:R-:W0:Y:S01]  /*5440*/  MUFU.EX2 R24, R24 ;  /* 0x0000001800187308 */ /* 0x000e220000000800 */
[----:B------:R-:W-:-:S02]  /*5450*/  FSEL R75, R75, -INF , P6 ;  /* 0xff8000004b4b7808 */ /* 0x000fc40003000000 */
[----:B------:R-:W-:Y:S02]  /*5460*/  FMNMX.FTZ R9, R27, R0, !PT ;  /* 0x000000001b097209 */ /* 0x000fe40007810000 */
[----:B------:R-:W-:Y:S02]  /*5470*/  ISETP.GT.AND P6, PT, R7, 0x68, PT ;  /* 0x000000680700780c */ /* 0x000fe40003fc4270 */
[----:B------:R-:W-:Y:S01]  /*5480*/  FMNMX.FTZ R0, R30, R9, !PT ;  /* 0x000000091e007209 */ /* 0x000fe20007810000 */
[----:B------:R-:W1:Y:S01]  /*5490*/  MUFU.EX2 R25, R25 ;  /* 0x0000001900197308 */ /* 0x000e620000000800 */
[----:B------:R-:W-:Y:S02]  /*54a0*/  FSEL R78, R78, -INF , P6 ;  /* 0xff8000004e4e7808 */ /* 0x000fe40003000000 */
[----:B------:R-:W-:Y:S02]  /*54b0*/  FMNMX.FTZ R9, R31, R0, !PT ;  /* 0x000000001f097209 */ /* 0x000fe40007810000 */
[----:B------:R-:W-:-:S02]  /*54c0*/  FSEL R83, R83, -INF , P3 ;  /* 0xff80000053537808 */ /* 0x000fc40001800000 */
[----:B------:R-:W-:Y:S01]  /*54d0*/  FMNMX.FTZ R0, R34, R9, !PT ;  /* 0x0000000922007209 */ /* 0x000fe20007810000 */
[----:B------:R-:W-:Y:S01]  /*54e0*/  MUFU.EX2 R28, R28 ;  /* 0x0000001c001c7308 */ /* 0x000fe20000000800 */
[----:B------:R-:W-:Y:S01]  /*54f0*/  FSEL R86, R86, -INF , P4 ;  /* 0xff80000056567808 */ /* 0x000fe20002000000 */
[----:B0-----:R-:W-:Y:S01]  /*5500*/  FFMA.FTZ R10, R11, R3, R24 ;  /* 0x000000030b0a7223 */ /* 0x001fe20000010018 */
[----:B------:R-:W-:Y:S02]  /*5510*/  FMNMX.FTZ R9, R35, R0, !PT ;  /* 0x0000000023097209 */ /* 0x000fe40007810000 */
[----:B------:R-:W-:Y:S02]  /*5520*/  FSEL R87, R87, -INF , P5 ;  /* 0xff80000057577808 */ /* 0x000fe40002800000 */
[----:B------:R-:W-:Y:S01]  /*5530*/  FMNMX.FTZ R0, R38, R9, !PT ;  /* 0x0000000926007209 */ /* 0x000fe20007810000 */
[----:B------:R-:W-:Y:S01]  /*5540*/  MUFU.EX2 R29, R29 ;  /* 0x0000001d001d7308 */ /* 0x000fe20000000800 */
[----:B------:R-:W-:-:S02]  /*5550*/  LOP3.LUT P0, RZ, R17, 0x80, RZ, 0xc0, !PT ;  /* 0x0000008011ff7812 */ /* 0x000fc4000780c0ff */
        /* <DEDUP_REMOVED lines=37> */
[----:B------:R-:W0:Y:S01]  /*57b0*/  SHFL.BFLY PT, R7, R0, 0x2, 0x1f ;  /* 0x0c401f0000077f89 */ /* 0x000e2200000e0000 */
        /* <DEDUP_REMOVED lines=33> */
[----:B------:R1:W0:Y:S01]  /*59d0*/  MUFU.EX2 R6, R5 ;  /* 0x0000000500067308 */ /* 0x0002220000000800 */
        /* <DEDUP_REMOVED lines=122> */
.L_x_12936:
        /* <DEDUP_REMOVED lines=91> */
.L_x_12926:
[----:B------:R-:W-:-:S06]  /*6730*/  UISETP.GE.AND UP0, UPT, UR56, UR43, UPT ;  /* 0x0000002b3800728c */ /* 0x000fcc000bf06270 */
[----:B------:R-:W-:-:S13]  /*6740*/  PLOP3.LUT P1, PT, PT, PT, UP0, 0x80, 0x0 ;  /* 0x000000000000781c */ /* 0x000fda0003f2f008 */
[----:B------:R-:W-:Y:S05]  /*6750*/  @!P1 BRA `(.L_x_12938) ;  /* 0x0000001800f09947 */ /* 0x000fea0003800000 */
[----:B------:R-:W-:Y:S01]  /*6760*/  IMAD.MOV.U32 R5, RZ, RZ, R0 ;  /* 0x000000ffff057224 */ /* 0x000fe200078e0000 */
[----:B------:R-:W-:Y:S01]  /*6770*/  UMOV UR17, UR48 ;  /* 0x0000003000117c82 */ /* 0x000fe20008000000 */
[----:B------:R-:W-:Y:S01]  /*6780*/  IMAD.MOV.U32 R6, RZ, RZ, R4 ;  /* 0x000000ffff067224 */ /* 0x000fe200078e0004 */
[----:B------:R-:W-:-:S06]  /*6790*/  UMOV UR18, UR47 ;  /* 0x0000002f00127c82 */ /* 0x000fcc0008000000 */
.L_x_12949:
[----:B------:R-:W-:-:S04]  /*67a0*/  UIADD3 UR47, UR18, 0x1, URZ ;  /* 0x00000001122f7890 */ /* 0x000fc8000fffe03f */
[----:B------:R-:W-:-:S04]  /*67b0*/  UISETP.NE.AND UP0, UPT, UR47, 0x2, UPT ;  /* 0x000000022f00788c */ /* 0x000fc8000bf05270 */
[----:B------:R-:W-:Y:S02]  /*67c0*/  USEL UR48, URZ, 0x1, UP0 ;  /* 0x000000013f307887 */ /* 0x000fe40008000000 */
[----:B------:R-:W-:Y:S02]  /*67d0*/  USEL UR47, UR47, URZ, UP0 ;  /* 0x0000003f2f2f7287 */ /* 0x000fe40008000000 */
[----:B------:R-:W-:Y:S01]  /*67e0*/  ULOP3.LUT UR48, UR17, UR48, URZ, 0x3c, !UPT ;  /* 0x0000003011307292 */ /* 0x000fe2000f8e3c3f */
[----:B------:R-:W-:Y:S11]  /*67f0*/  @!P0 BRA `(.L_x_12939) ;  /* 0x0000000000048947 */ /* 0x000ff60003800000 */
[----:B------:R-:W-:Y:S01]  /*6800*/  BPT.TRAP 0x1 ;  /* 0x000000040000795c */ /* 0x000fe20000300000 */
.L_x_12939:
[----:B------:R-:W-:Y:S01]  /*6810*/  ULEA UR6, UR47, UR46, 0x3 ;  /* 0x0000002e2f067291 */ /* 0x000fe2000f8e183f */
[----:B------:R-:W-:-:S05]  /*6820*/  IMAD.U32 R0, RZ, RZ, UR48 ;  /* 0x00000030ff007e24 */ /* 0x000fca000f8e00ff */
[----:B------:R-:W-:-:S04]  /*6830*/  SHF.L.U32 R0, R0, 0x1f, RZ ;  /* 0x0000001f00007819 */ /* 0x000fc800000006ff */
[----:B------:R0:W1:Y:S01]  /*6840*/  SYNCS.PHASECHK.TRANS64.TRYWAIT P1, [UR6+0x19c30], R0 ;  /* 0x019c3000ff0075a7 */ /* 0x0000620008020146 */
[----:B------:R-:W-:Y:S05]  /*6850*/  @!P0 BRA `(.L_x_12940) ;  /* 0x0000000000048947 */ /* 0x000fea0003800000 */
[----:B------:R-:W-:Y:S01]  /*6860*/  BPT.TRAP 0x1 ;  /* 0x000000040000795c */ /* 0x000fe20000300000 */
.L_x_12940:
[----:B-1----:R-:W-:Y:S05]  /*6870*/  @P1 BRA `(.L_x_12941) ;  /* 0x0000000000081947 */ /* 0x002fea0003800000 */
[----:B------:R-:W1:Y:S02]  /*6880*/  SYNCS.PHASECHK.TRANS64.TRYWAIT P1, [UR6+0x19c30], R0 ;  /* 0x019c3000ff0075a7 */ /* 0x000e640008020146 */
[----:B-1----:R-:W-:Y:S05]  /*6890*/  @!P1 BRA `(.L_x_12942) ;  /* 0x000000c000589947 */ /* 0x002fea0003800000 */
.L_x_12941:
        /* <DEDUP_REMOVED lines=17> */
.L_x_12943:
[----:B------:R-:W-:Y:S01]  /*69b0*/  ULEA UR11, UR18, UR46, 0x3 ;  /* 0x0000002e120b7291 */ /* 0x000fe2000f8e183f */
[----:B01----:R-:W-:-:S05]  /*69c0*/  IMAD.U32 R0, RZ, RZ, UR17 ;  /* 0x00000011ff007e24 */ /* 0x003fca000f8e00ff */
[----:B------:R-:W-:-:S04]  /*69d0*/  SHF.L.U32 R0, R0, 0x1f, RZ ;  /* 0x0000001f00007819 */ /* 0x000fc800000006ff */
[----:B------:R0:W1:Y:S01]  /*69e0*/  SYNCS.PHASECHK.TRANS64.TRYWAIT P1, [UR11+0x19c50], R0 ;  /* 0x019c5000ff0075a7 */ /* 0x000062000802014b */
[----:B------:R-:W-:Y:S05]  /*69f0*/  @!P0 BRA `(.L_x_12944) ;  /* 0x0000000000048947 */ /* 0x000fea0003800000 */
[----:B------:R-:W-:Y:S01]  /*6a00*/  BPT.TRAP 0x1 ;  /* 0x000000040000795c */ /* 0x000fe20000300000 */
.L_x_12944:
[----:B-1----:R-:W-:Y:S05]  /*6a10*/  @P1 BRA `(.L_x_12945) ;  /* 0x0000000000081947 */ /* 0x002fea0003800000 */
[----:B------:R-:W1:Y:S02]  /*6a20*/  SYNCS.PHASECHK.TRANS64.TRYWAIT P1, [UR11+0x19c50], R0 ;  /* 0x019c5000ff0075a7 */ /* 0x000e64000802014b */
[----:B-1----:R-:W-:Y:S05]  /*6a30*/  @!P1 BRA `(.L_x_12946) ;  /* 0x000000c000089947 */ /* 0x002fea0003800000 */
.L_x_12945:
        /* <DEDUP_REMOVED lines=27> */
.L_x_12947:
        /* <DEDUP_REMOVED lines=38> */
[----:B------:R-:W0:Y:S02]  /*6e50*/  SHFL.BFLY PT, R7, R8, 0x2, 0x1f ;  /* 0x0c401f0008077f89 */ /* 0x000e2400000e0000 */
[----:B0-----:R-:W-:Y:S02]  /*6e60*/  FMNMX.FTZ R9, R8, R7, !PT ;  /* 0x0000000708097209 */ /* 0x001fe40007810000 */
        /* <DEDUP_REMOVED lines=38> */
[----:B------:R-:W-:-:S04]  /*70d0*/  IMAD.U32 R7, RZ, RZ, UR44 ;  /* 0x0000002cff077e24 */ /* 0x000fc8000f8e00ff */
[----:B------:R-:W0:Y:S01]  /*70e0*/  SHFL.BFLY PT, R0, R9, 0x1, 0x1f ;  /* 0x0c201f0009007f89 */ /* 0x000e2200000e0000 */
[----:B------:R-:W-:-:S04]  /*70f0*/  FFMA.FTZ R7, R4, R7, -8 ;  /* 0xc100000004077423 */ /* 0x000fc80000010007 */
        /* <DEDUP_REMOVED lines=19> */
[----:B0-----:R-:W-:Y:S01]  /*7230*/  FMNMX.FTZ R0, R9, R0, !PT ;  /* 0x0000000009007209 */ /* 0x001fe20007810000 */
[----:B------:R-:W-:-:S01]  /*7240*/  FFMA.FTZ R57, R57, UR44, -R7 ;  /* 0x0000002c39397c23 */ /* 0x000fc20008010807 */
[----:B------:R-:W0:Y:S01]  /*7250*/  MUFU.EX2 R9, R24 ;  /* 0x0000001800097308 */ /* 0x000e220000000800 */
[----:B------:R-:W-:-:S01]  /*7260*/  FFMA.FTZ R60, R60, UR44, -R7 ;  /* 0x0000002c3c3c7c23 */ /* 0x000fc20008010807 */
        /* <DEDUP_REMOVED lines=20> */
[----:B------:R-:W-:-:S01]  /*73b0*/  FADD.FTZ R3, R8, R3 ;  /* 0x0000000308037221 */ /* 0x000fc20000010000 */
        /* <DEDUP_REMOVED lines=24> */
[----:B------:R-:W-:Y:S01]  /*7540*/  FADD.FTZ R2, R28, R3 ;  /* 0x000000031c027221 */ /* 0x000fe20000010000 */
        /* <DEDUP_REMOVED lines=130> */
.L_x_12948:
        /* <DEDUP_REMOVED lines=91> */
.L_x_12938:
[----:B------:R-:W-:Y:S06]  /*8320*/  BAR.ARV 0x8, 0x200 ;  /* 0x0208000000007b1d */ /* 0x000fec0000002000 */
[----:B------:R-:W-:Y:S05]  /*8330*/  @!P0 BRA `(.L_x_12950) ;  /* 0x0000000000048947 */ /* 0x000fea0003800000 */
[----:B------:R-:W-:Y:S01]  /*8340*/  BPT.TRAP 0x1 ;  /* 0x000000040000795c */ /* 0x000fe20000300000 */
.L_x_12950:
[----:B------:R-:W-:Y:S01]  /*8350*/  ULEA UR5, UR47, UR46, 0x3 ;  /* 0x0000002e2f057291 */ /* 0x000fe2000f8e183f */
[----:B------:R-:W-:-:S05]  /*8360*/  IMAD.U32 R5, RZ, RZ, UR48 ;  /* 0x00000030ff057e24 */ /* 0x000fca000f8e00ff */
[----:B------:R-:W-:-:S04]  /*8370*/  SHF.L.U32 R5, R5, 0x1f, RZ ;  /* 0x0000001f05057819 */ /* 0x000fc800000006ff */
[----:B------:R0:W1:Y:S01]  /*8380*/  SYNCS.PHASECHK.TRANS64.TRYWAIT P1, [UR5+0x19c50], R5 ;  /* 0x019c5005ff0075a7 */ /* 0x0000620008020145 */
[----:B------:R-:W-:Y:S05]  /*8390*/  @!P0 BRA `(.L_x_12951) ;  /* 0x0000000000048947 */ /* 0x000fea0003800000 */
[----:B------:R-:W-:Y:S01]  /*83a0*/  BPT.TRAP 0x1 ;  /* 0x000000040000795c */ /* 0x000fe20000300000 */
.L_x_12951:
[----:B-1----:R-:W-:Y:S05]  /*83b0*/  @P1 BRA `(.L_x_12952) ;  /* 0x0000000000081947 */ /* 0x002fea0003800000 */
[----:B------:R-:W1:Y:S02]  /*83c0*/  SYNCS.PHASECHK.TRANS64.TRYWAIT P1, [UR5+0x19c50], R5 ;  /* 0x019c5005ff0075a7 */ /* 0x000e640008020145 */
[----:B-1----:R-:W-:Y:S05]  /*83d0*/  @!P1 BRA `(.L_x_12953) ;  /* 0x000000a400b89947 */ /* 0x002fea0003800000 */
.L_x_12952:
        /* <DEDUP_REMOVED lines=13> */
[----:B-1----:R-:W1:Y:S01]  /*84b0*/  @P1 LDC.64 R6, c[0x0][0x9d0] ;  /* 0x00027400ff061b82 */ /* 0x002e620000000a00 */
[----:B--2---:R-:W-:-:S04]  /*84c0*/  @P1 IMAD R8, R10, UR38, RZ ;  /* 0x000000260a081c24 */ /* 0x004fc8000f8e02ff */
[----:B0-----:R-:W-:Y:S02]  /*84d0*/  @P1 IMAD R5, R11, UR37, R8 ;  /* 0x000000250b051c24 */ /* 0x001fe4000f8e0208 */
[----:B------:R-:W-:-:S04]  /*84e0*/  @P1 IMAD.WIDE.U32 R8, R10, UR37, RZ ;  /* 0x000000250a081c25 */ /* 0x000fc8000f8e00ff */
[----:B------:R-:W-:Y:S02]  /*84f0*/  @P1 IMAD.IADD R9, R9, 0x1, R5 ;  /* 0x0000000109091824 */ /* 0x000fe400078e0205 */
[----:B------:R-:W-:Y:S02]  /*8500*/  IMAD.MOV.U32 R5, RZ, RZ, 0x3f800000 ;  /* 0x3f800000ff057424 */ /* 0x000fe400078e00ff */
[----:B-1----:R-:W-:-:S04]  /*8510*/  @P1 IMAD.WIDE.U32 R8, R6, UR39, R8 ;  /* 0x0000002706081c25 */ /* 0x002fc8000f8e0008 */
[----:B------:R-:W-:Y:S01]  /*8520*/  @P1 IMAD R7, R7, UR39, R9 ;  /* 0x0000002707071c24 */ /* 0x000fe2000f8e0209 */
[----:B------:R-:W-:-:S04]  /*8530*/  @P1 LEA R6, P2, R8, UR8, 0x2 ;  /* 0x0000000808061c11 */ /* 0x000fc8000f8410ff */
[----:B------:R-:W-:-:S05]  /*8540*/  @P1 LEA.HI.X R7, R8, UR9, R7, 0x2, P2 ;  /* 0x0000000908071c11 */ /* 0x000fca00090f1407 */
        /* <DEDUP_REMOVED lines=8> */
[----:B------:R-:W1:Y:S04]  /*85d0*/  SHFL.BFLY PT, R8, R3, 0x2, 0x1f ;  /* 0x0c401f0003087f89 */ /* 0x000e6800000e0000 */
[----:B------:R-:W3:Y:S01]  /*85e0*/  SHFL.BFLY PT, R9, R2, 0x2, 0x1f ;  /* 0x0c401f0002097f89 */ /* 0x000ee200000e0000 */
[----:B------:R-:W-:Y:S02]  /*85f0*/  WARPGROUP.DEPBAR.LE gsb0, 0x0 ;  /* 0x00008000000079c5 */ /* 0x000fe40000010000 */
[----:B------:R-:W-:-:S06]  /*8600*/  WARPGROUP.ARRIVE ;  /* 0x00000000000079c5 */ /* 0x000fcc0000000000 */
[----:B------:R-:W-:Y:S01]  /*8610*/  QGMMA.64x96x32.F32.E4M3.E4M3 R88, R140, gdesc[UR4], R88, gsb0 ;  /* 0x016000048c587df3 */ /* 0x000fe20008000858 */
[----:B------:R-:W-:Y:S01]  /*8620*/  UIADD3 UR6, UR4, 0x6, URZ ;  /* 0x0000000604067890 */ /* 0x000fe2000fffe03f */
[----:B------:R-:W-:Y:S01]  /*8630*/  UMOV UR7, 0x40000040 ;  /* 0x4000004000077882 */ /* 0x000fe20000000000 */
        /* <DEDUP_REMOVED lines=36> */
.L_x_12954:
        /* <DEDUP_REMOVED lines=58> */
.L_x_12918:
        /* <DEDUP_REMOVED lines=112> */
[----:B------:R-:W-:Y:S01]  /*9320*/  MOV R81, R12 ;  /* 0x0000000c00517202 */ /* 0x000fe20000000f00 */
[----:B------:R-:W-:Y:S01]  /*9330*/  SHFL.IDX PT, R72, R89, R14, 0x1c1f ;  /* 0x001c1f0e59487589 */ /* 0x000fe200000e0000 */
[----:B------:R-:W-:Y:S01]  /*9340*/  LOP3.LUT R10, R5, R10, RZ, 0x3c, !PT ;  /* 0x0000000a050a7212 */ /* 0x000fe200078e3cff */
[----:B------:R-:W-:Y:S01]  /*9350*/  IMAD.X R5, RZ, RZ, R11, P1 ;  /* 0x000000ffff057224 */ /* 0x000fe200008e060b */
[----:B------:R-:W-:Y:S01]  /*9360*/  LOP3.LUT R78, R4, R97, RZ, 0x3c, !PT ;  /* 0x00000061044e7212 */ /* 0x000fe200078e3cff */
[----:B------:R0:W-:Y:S01]  /*9370*/  SHFL.IDX PT, R12, R51, R14, 0x1c1f ;  /* 0x001c1f0e330c7589 */ /* 0x0001e200000e0000 */
[----:B------:R-:W-:-:S02]  /*9380*/  LOP3.LUT R8, R6, R99, RZ, 0x3c, !PT ;  /* 0x0000006306087212 */ /* 0x000fc400078e3cff */
[----:B------:R-:W-:Y:S01]  /*9390*/  LOP3.LUT R6, R38, R101, RZ, 0x3c, !PT ;  /* 0x0000006526067212 */ /* 0x000fe200078e3cff */
[----:B------:R-:W-:Y:S01]  /*93a0*/  SHFL.IDX PT, R13, R83, R14, 0x1c1f ;  /* 0x001c1f0e530d7589 */ /* 0x000fe200000e0000 */
[----:B------:R-:W-:Y:S02]  /*93b0*/  LOP3.LUT R4, R50, R103, RZ, 0x3c, !PT ;  /* 0x0000006732047212 */ /* 0x000fe400078e3cff */
[----:B------:R-:W-:Y:S01]  /*93c0*/  MOV R38, R8 ;  /* 0x0000000800267202 */ /* 0x000fe20000000f00 */
[----:B------:R-:W-:Y:S01]  /*93d0*/  SHFL.IDX PT, R50, R33, R14, 0x1c1f ;  /* 0x001c1f0e21327589 */ /* 0x000fe200000e0000 */
[----:B------:R-:W-:Y:S02]  /*93e0*/  MOV R78, R78 ;  /* 0x0000004e004e7202 */ /* 0x000fe40000000f00 */
[----:B0-----:R-:W-:Y:S01]  /*93f0*/  LOP3.LUT R51, R14, 0x2, RZ, 0x3c, !PT ;  /* 0x000000020e337812 */ /* 0x001fe200078e3cff */
[----:B------:R-:W-:Y:S01]  /*9400*/  SHFL.IDX PT, R9, R55, R14, 0x1c1f ;  /* 0x001c1f0e37097589 */ /* 0x000fe200000e0000 */
[----:B------:R-:W-:-:S02]  /*9410*/  MOV R10, R10 ;  /* 0x0000000a000a7202 */ /* 0x000fc40000000f00 */
[----:B------:R-:W-:Y:S01]  /*9420*/  MOV R79, R6 ;  /* 0x00000006004f7202 */ /* 0x000fe20000000f00 */
[----:B------:R-:W-:Y:S01]  /*9430*/  SHFL.IDX PT, R15, R15, R51, 0x1c1f ;  /* 0x001c1f330f0f7589 */ /* 0x000fe200000e0000 */
[----:B------:R-:W-:-:S03]  /*9440*/  MOV R80, R4 ;  /* 0x0000000400507202 */ /* 0x000fc60000000f00 */
[----:B------:R-:W0:Y:S04]  /*9450*/  SHFL.IDX PT, R56, R25, R51, 0x1c1f ;  /* 0x001c1f3319387589 */ /* 0x000e2800000e0000 */
[----:B------:R-:W-:Y:S04]  /*9460*/  SHFL.IDX PT, R41, R41, R51, 0x1c1f ;  /* 0x001c1f3329297589 */ /* 0x000fe800000e0000 */
[----:B------:R-:W1:Y:S04]  /*9470*/  SHFL.IDX PT, R53, R24, R51, 0x1c1f ;  /* 0x001c1f3318357589 */ /* 0x000e6800000e0000 */
[----:B------:R-:W-:Y:S04]  /*9480*/  SHFL.IDX PT, R62, R43, R51, 0x1c1f ;  /* 0x001c1f332b3e7589 */ /* 0x000fe800000e0000 */
[----:B------:R0:W-:Y:S04]  /*9490*/  SHFL.IDX PT, R57, R42, R51, 0x1c1f ;  /* 0x001c1f332a397589 */ /* 0x0001e800000e0000 */
[----:B------:R-:W2:Y:S04]  /*94a0*/  SHFL.IDX PT, R55, R26, R51, 0x1c1f ;  /* 0x001c1f331a377589 */ /* 0x000ea800000e0000 */
[----:B------:R3:W4:Y:S01]  /*94b0*/  SHFL.IDX PT, R69, R32, R51, 0x1c1f ;  /* 0x001c1f3320457589 */ /* 0x00072200000e0000 */
[----:B0-----:R-:W-:-:S03]  /*94c0*/  SEL R42, R49, R56, P0 ;  /* 0x00000038312a7207 */ /* 0x001fc60000000000 */
[----:B------:R0:W-:Y:S04]  /*94d0*/  SHFL.IDX PT, R65, R45, R51, 0x1c1f ;  /* 0x001c1f332d417589 */ /* 0x0001e800000e0000 */
[----:B------:R-:W-:Y:S01]  /*94e0*/  SHFL.IDX PT, R6, R59, R14, 0x1c1f ;  /* 0x001c1f0e3b067589 */ /* 0x000fe200000e0000 */
[----:B-1----:R-:W-:Y:S02]  /*94f0*/  SEL R33, R50, R53, P0 ;  /* 0x0000003532217207 */ /* 0x002fe40000000000 */
[----:B---3--:R-:W-:Y:S01]  /*9500*/  SEL R32, R54, R15, P0 ;  /* 0x0000000f36207207 */ /* 0x008fe20000000000 */
[----:B------:R-:W-:Y:S04]  /*9510*/  SHFL.IDX PT, R5, R63, R14, 0x1c1f ;  /* 0x001c1f0e3f057589 */ /* 0x000fe800000e0000 */
[----:B------:R-:W-:Y:S04]  /*9520*/  SHFL.IDX PT, R4, R67, R14, 0x1c1f ;  /* 0x001c1f0e43047589 */ /* 0x000fe800000e0000 */
[----:B------:R-:W-:Y:S01]  /*9530*/  SHFL.IDX PT, R11, R87, R14, 0x1c1f ;  /* 0x001c1f0e570b7589 */ /* 0x000fe200000e0000 */
[----:B--2---:R-:W-:-:S02]  /*9540*/  SEL R43, R12, R55, P0 ;  /* 0x000000370c2b7207 */ /* 0x004fc40000000000 */
[----:B0-----:R-:W-:Y:S01]  /*9550*/  SEL R45, R55, R12, P0 ;  /* 0x0000000c372d7207 */ /* 0x001fe20000000000 */
[----:B------:R-:W-:Y:S01]  /*9560*/  SHFL.IDX PT, R8, R93, R14, 0x1c1f ;  /* 0x001c1f0e5d087589 */ /* 0x000fe200000e0000 */
[----:B------:R-:W-:-:S03]  /*9570*/  F2FP.BF16.F32.PACK_AB R12, R33, R32 ;  /* 0x00000020210c723e */ /* 0x000fc600000010ff */
        /* <DEDUP_REMOVED lines=8> */
[----:B------:R2:W3:Y:S04]  /*9600*/  SHFL.IDX PT, R70, R44, R51, 0x1c1f ;  /* 0x001c1f332c467589 */ /* 0x0004e800000e0000 */
[----:B------:R1:W3:Y:S01]  /*9610*/  SHFL.IDX PT, R74, R46, R51, 0x1c1f ;  /* 0x001c1f332e4a7589 */ /* 0x0002e200000e0000 */
[----:B0-----:R-:W-:-:S03]  /*9620*/  SEL R34, R15, R54, P0 ;  /* 0x000000360f227207 */ /* 0x001fc60000000000 */
[----:B------:R-:W0:Y:S01]  /*9630*/  SHFL.IDX PT, R27, R27, R51, 0x1c1f ;  /* 0x001c1f331b1b7589 */ /* 0x000e2200000e0000 */
[----:B------:R-:W-:Y:S02]  /*9640*/  SEL R54, R66, R57, P0 ;  /* 0x0000003942367207 */ /* 0x000fe40000000000 */
[----:B--2---:R-:W-:Y:S01]  /*9650*/  SEL R44, R56, R49, P0 ;  /* 0x00000031382c7207 */ /* 0x004fe20000000000 */
[----:B------:R2:W0:Y:S01]  /*9660*/  SHFL.IDX PT, R25, R35, R51, 0x1c1f ;  /* 0x001c1f3323197589 */ /* 0x00042200000e0000 */
[----:B------:R-:W-:Y:S02]  /*9670*/  SEL R56, R57, R66, P0 ;  /* 0x0000004239387207 */ /* 0x000fe40000000000 */
[----:B----4-:R-:W-:Y:S01]  /*9680*/  SEL R66, R68, R69, P0 ;  /* 0x0000004544427207 */ /* 0x010fe20000000000 */
[----:B------:R-:W4:Y:S01]  /*9690*/  SHFL.IDX PT, R28, R28, R51, 0x1c1f ;  /* 0x001c1f331c1c7589 */ /* 0x000f2200000e0000 */
[----:B-1----:R-:W-:Y:S02]  /*96a0*/  SEL R46, R73, R26, P0 ;  /* 0x0000001a492e7207 */ /* 0x002fe40000000000 */
[----:B---3--:R-:W-:Y:S01]  /*96b0*/  SEL R49, R24, R75, P0 ;  /* 0x0000004b18317207 */ /* 0x008fe20000000000 */
[----:B------:R-:W1:Y:S01]  /*96c0*/  SHFL.IDX PT, R61, R30, R51, 0x1c1f ;  /* 0x001c1f331e3d7589 */ /* 0x000e6200000e0000 */
[----:B------:R-:W-:-:S02]  /*96d0*/  SEL R68, R69, R68, P0 ;  /* 0x0000004445447207 */ /* 0x000fc40000000000 */
[----:B--2---:R-:W-:Y:S01]  /*96e0*/  SEL R35, R53, R50, P0 ;  /* 0x0000003235237207 */ /* 0x004fe20000000000 */
[----:B------:R2:W3:Y:S01]  /*96f0*/  SHFL.IDX PT, R85, R47, R51, 0x1c1f ;  /* 0x001c1f332f557589 */ /* 0x0004e200000e0000 */
[----:B------:R-:W-:Y:S02]  /*9700*/  SEL R55, R13, R70, P0 ;  /* 0x000000460d377207 */ /* 0x000fe40000000000 */
[----:B------:R-:W-:Y:S01]  /*9710*/  SEL R57, R70, R13, P0 ;  /* 0x0000000d46397207 */ /* 0x000fe20000000000 */
[----:B------:R-:W3:Y:S01]  /*9720*/  SHFL.IDX PT, R82, R82, R51, 0x1c1f ;  /* 0x001c1f3352527589 */ /* 0x000ee200000e0000 */
[----:B------:R-:W-:Y:S02]  /*9730*/  SEL R63, R11, R74, P0 ;  /* 0x0000004a0b3f7207 */ /* 0x000fe40000000000 */
[----:B------:R-:W-:Y:S01]  /*9740*/  SEL R67, R5, R14, P0 ;  /* 0x0000000e05437207 */ /* 0x000fe20000000000 */
[----:B------:R4:W-:Y:S01]  /*9750*/  SHFL.IDX PT, R77, R36, R51, 0x1c1f ;  /* 0x001c1f33244d7589 */ /* 0x0009e200000e0000 */
[----:B------:R-:W-:-:S02]  /*9760*/  SEL R69, R14, R5, P0 ;  /* 0x000000050e457207 */ /* 0x000fc40000000000 */
[----:B--2---:R-:W-:Y:S01]  /*9770*/  SEL R47, R75, R24, P0 ;  /* 0x000000184b2f7207 */ /* 0x004fe20000000000 */
[----:B------:R2:W3:Y:S01]  /*9780*/  SHFL.IDX PT, R83, R48, R51, 0x1c1f ;  /* 0x001c1f3330537589 */ /* 0x0004e200000e0000 */
[----:B0-----:R-:W-:Y:S02]  /*9790*/  SEL R50, R52, R27, P0 ;  /* 0x0000001b34327207 */ /* 0x001fe40000000000 */
[----:B------:R-:W-:Y:S01]  /*97a0*/  F2FP.BF16.F32.PACK_AB R14, R35, R34 ;  /* 0x00000022230e723e */ /* 0x000fe200000010ff */
[----:B------:R0:W3:Y:S01]  /*97b0*/  SHFL.IDX PT, R130, R130, R51, 0x1c1f ;  /* 0x001c1f3382827589 */ /* 0x0000e200000e0000 */
[----:B------:R-:W-:Y:S02]  /*97c0*/  SEL R52, R27, R52, P0 ;  /* 0x000000341b347207 */ /* 0x000fe40000000000 */
[----:B----4-:R-:W-:Y:S02]  /*97d0*/  SEL R36, R58, R41, P0 ;  /* 0x000000293a247207 */ /* 0x010fe40000000000 */
[----:B------:R-:W-:-:S02]  /*97e0*/  SEL R41, R62, R71, P0 ;  /* 0x000000473e297207 */ /* 0x000fc40000000000 */
[----:B------:R-:W-:Y:S02]  /*97f0*/  SEL R62, R64, R65, P0 ;  /* 0x00000041403e7207 */ /* 0x000fe40000000000 */
[----:B--2---:R-:W-:Y:S02]  /*9800*/  SEL R48, R26, R73, P0 ;  /* 0x000000491a307207 */ /* 0x004fe40000000000 */
[----:B------:R-:W-:Y:S02]  /*9810*/  SEL R64, R65, R64, P0 ;  /* 0x0000004041407207 */ /* 0x000fe40000000000 */
[----:B------:R-:W-:Y:S02]  /*9820*/  SEL R58, R60, R59, P0 ;  /* 0x0000003b3c3a7207 */ /* 0x000fe40000000000 */
[----:B------:R-:W-:Y:S02]  /*9830*/  SEL R65, R74, R11, P0 ;  /* 0x0000000b4a417207 */ /* 0x000fe40000000000 */
[----:B------:R-:W-:-:S02]  /*9840*/  SEL R60, R59, R60, P0 ;  /* 0x0000003c3b3c7207 */ /* 0x000fc40000000000 */
[----:B------:R-:W-:Y:S02]  /*9850*/  SEL R74, R76, R25, P0 ;  /* 0x000000194c4a7207 */ /* 0x000fe40000000000 */
[----:B------:R-:W-:Y:S02]  /*9860*/  F2FP.BF16.F32.PACK_AB R13, R37, R36 ;  /* 0x00000024250d723e */ /* 0x000fe400000010ff */
[----:B------:R-:W-:Y:S02]  /*9870*/  F2FP.BF16.F32.PACK_AB R15, R41, R40 ;  /* 0x00000028290f723e */ /* 0x000fe400000010ff */
[----:B0-----:R-:W-:Y:S02]  /*9880*/  SEL R51, R9, R28, P0 ;  /* 0x0000001c09337207 */ /* 0x001fe40000000000 */
[----:B------:R-:W-:Y:S01]  /*9890*/  SEL R53, R28, R9, P0 ;  /* 0x000000091c357207 */ /* 0x000fe20000000000 */
[----:B------:R0:W-:Y:S01]  /*98a0*/  STSM.16.M88.4 [R10], R12 ;  /* 0x0000000c0a007844 */ /* 0x0001e20000000200 */
[----:B-1----:R-:W-:-:S02]  /*98b0*/  SEL R59, R6, R61, P0 ;  /* 0x0000003d063b7207 */ /* 0x002fc40000000000 */
[----:B------:R-:W-:Y:S02]  /*98c0*/  SEL R76, R25, R76, P0 ;  /* 0x0000004c194c7207 */ /* 0x000fe40000000000 */
[----:B------:R-:W-:Y:S02]  /*98d0*/  SEL R61, R61, R6, P0 ;  /* 0x000000063d3d7207 */ /* 0x000fe40000000000 */
[----:B---3--:R-:W-:Y:S02]  /*98e0*/  SEL R70, R72, R85, P0 ;  /* 0x0000005548467207 */ /* 0x008fe40000000000 */
        /* <DEDUP_REMOVED lines=8> */
[----:B------:R-:W-:Y:S01]  /*9970*/  SEL R73, R83, R8, P0 ;  /* 0x0000000853497207 */ /* 0x000fe20000000000 */
[----:B------:R-:W-:Y:S01]  /*9980*/  IMAD.U32 R83, RZ, RZ, UR9 ;  /* 0x00000009ff537e24 */ /* 0x000fe2000f8e00ff */
[----:B------:R-:W-:-:S02]  /*9990*/  SEL R75, R4, R77, P0 ;  /* 0x0000004d044b7207 */ /* 0x000fc40000000000 */
[----:B------:R-:W-:Y:S01]  /*99a0*/  SEL R31, R82, R31, P0 ;  /* 0x0000001f521f7207 */ /* 0x000fe20000000000 */
[----:B------:R-:W-:Y:S01]  /*99b0*/  IMAD.U32 R82, RZ, RZ, UR8 ;  /* 0x00000008ff527e24 */ /* 0x000fe2000f8e00ff */
[----:B------:R-:W-:Y:S01]  /*99c0*/  SEL R77, R77, R4, P0 ;  /* 0x000000044d4d7207 */ /* 0x000fe20000000000 */
[----:B------:R-:W-:Y:S01]  /*99d0*/  ULDC.64 UR8, c[0x0][0xc08] ;  /* 0x0003020000087ab9 */ /* 0x000fe20000000a00 */
[----:B------:R-:W-:Y:S02]  /*99e0*/  SEL R28, R7, R130, P0 ;  /* 0x00000082071c7207 */ /* 0x000fe40000000000 */
[----:B------:R-:W-:Y:S02]  /*99f0*/  SEL R30, R130, R7, P0 ;  /* 0x00000007821e7207 */ /* 0x000fe40000000000 */
[----:B------:R-:W-:Y:S02]  /*9a00*/  F2FP.BF16.F32.PACK_AB R4, R51, R50 ;  /* 0x000000323304723e */ /* 0x000fe400000010ff */
[----:B------:R-:W-:-:S02]  /*9a10*/  F2FP.BF16.F32.PACK_AB R5, R55, R54 ;  /* 0x000000363705723e */ /* 0x000fc400000010ff */
[----:B------:R-:W-:Y:S02]  /*9a20*/  F2FP.BF16.F32.PACK_AB R6, R53, R52 ;  /* 0x000000343506723e */ /* 0x000fe400000010ff */
[----:B------:R-:W-:Y:S02]  /*9a30*/  F2FP.BF16.F32.PACK_AB R7, R57, R56 ;  /* 0x000000383907723e */ /* 0x000fe400000010ff */
[----:B------:R-:W-:Y:S02]  /*9a40*/  F2FP.BF16.F32.PACK_AB R8, R59, R58 ;  /* 0x0000003a3b08723e */ /* 0x000fe400000010ff */
[----:B------:R-:W-:Y:S01]  /*9a50*/  F2FP.BF16.F32.PACK_AB R9, R63, R62 ;  /* 0x0000003e3f09723e */ /* 0x000fe200000010ff */
[----:B------:R2:W-:Y:S01]  /*9a60*/  STSM.16.M88.4 [R78], R4 ;  /* 0x000000044e007844 */ /* 0x0005e20000000200 */
[----:B0-----:R-:W-:Y:S02]  /*9a70*/  F2FP.BF16.F32.PACK_AB R10, R61, R60 ;  /* 0x0000003c3d0a723e */ /* 0x001fe400000010ff */
[----:B------:R-:W-:-:S02]  /*9a80*/  F2FP.BF16.F32.PACK_AB R11, R65, R64 ;  /* 0x00000040410b723e */ /* 0x000fc400000010ff */
[----:B------:R-:W-:Y:S02]  /*9a90*/  F2FP.BF16.F32.PACK_AB R12, R67, R66 ;  /* 0x00000042430c723e */ /* 0x000fe400000010ff */
[----:B------:R-:W-:Y:S01]  /*9aa0*/  F2FP.BF16.F32.PACK_AB R13, R71, R70 ;  /* 0x00000046470d723e */ /* 0x000fe200000010ff */
[----:B------:R0:W-:Y:S01]  /*9ab0*/  STSM.16.M88.4 [R38], R8 ;  /* 0x0000000826007844 */ /* 0x0001e20000000200 */
[----:B------:R-:W-:Y:S02]  /*9ac0*/  F2FP.BF16.F32.PACK_AB R14, R69, R68 ;  /* 0x00000044450e723e */ /* 0x000fe400000010ff */
[----:B------:R-:W-:Y:S02]  /*9ad0*/  F2FP.BF16.F32.PACK_AB R15, R73, R72 ;  /* 0x00000048490f723e */ /* 0x000fe400000010ff */
[----:B-1----:R-:W-:Y:S02]  /*9ae0*/  F2FP.BF16.F32.PACK_AB R24, R75, R74 ;  /* 0x0000004a4b18723e */ /* 0x002fe400000010ff */
[----:B------:R-:W-:Y:S01]  /*9af0*/  F2FP.BF16.F32.PACK_AB R25, R29, R28 ;  /* 0x0000001c1d19723e */ /* 0x000fe200000010ff */
[----:B------:R1:W-:Y:S01]  /*9b00*/  STSM.16.M88.4 [R79], R12 ;  /* 0x0000000c4f007844 */ /* 0x0003e20000000200 */
[----:B------:R-:W-:Y:S01]  /*9b10*/  F2FP.BF16.F32.PACK_AB R26, R77, R76 ;  /* 0x0000004c4d1a723e */ /* 0x000fe200000010ff */
[----:B--2---:R-:W2:Y:S01]  /*9b20*/  LDC R78, c[0x0][0xbe8] ;  /* 0x0002fa00ff4e7b82 */ /* 0x004ea20000000800 */
[----:B------:R-:W-:-:S02]  /*9b30*/  F2FP.BF16.F32.PACK_AB R27, R31, R30 ;  /* 0x0000001e1f1b723e */ /* 0x000fc400000010ff */
[----:B------:R-:W-:-:S03]  /*9b40*/  ISETP.NE.U32.AND P0, PT, RZ, UR10, PT ;  /* 0x0000000aff007c0c */ /* 0x000fc6000bf05070 */
[----:B------:R3:W-:Y:S02]  /*9b50*/  STSM.16.M88.4 [R80], R24 ;  /* 0x0000001850007844 */ /* 0x0007e40000000200 */
[----:B------:R-:W-:Y:S01]  /*9b60*/  BAR.SYNC.DEFER_BLOCKING 0x1, 0x180 ;  /* 0x0046000000007b1d */ /* 0x000fe20000010000 */
[----:B------:R-:W-:-:S13]  /*9b70*/  ISETP.NE.AND.EX P0, PT, RZ, UR11, PT, P0 ;  /* 0x0000000bff007c0c */ /* 0x000fda000bf05300 */
[----:B------:R-:W4:Y:S01]  /*9b80*/  @P0 LDG.E R81, desc[UR54][R82.64] ;  /* 0x0000003652510981 */ /* 0x000f22000c1e1900 */
[----:B------:R-:W-:Y:S01]  /*9b90*/  UISETP.NE.U32.AND UP0, UPT, UR8, URZ, UPT ;  /* 0x0000003f0800728c */ /* 0x000fe2000bf05070 */
[----:B--2---:R-:W-:Y:S01]  /*9ba0*/  ISETP.NE.AND P1, PT, R78, 0x1, PT ;  /* 0x000000014e00780c */ /* 0x004fe20003f25270 */
[----:B------:R-:W-:Y:S02]  /*9bb0*/  ULDC UR4, c[0x0][0xa88] ;  /* 0x0002a20000047ab9 */ /* 0x000fe40000000800 */
[----:B------:R-:W-:Y:S01]  /*9bc0*/  UISETP.NE.AND.EX UP0, UPT, UR9, URZ, UPT, UP0 ;  /* 0x0000003f0900728c */ /* 0x000fe2000bf05300 */
[----:B0-----:R-:W-:Y:S01]  /*9bd0*/  IMAD.U32 R9, RZ, RZ, UR4 ;  /* 0x00000004ff097e24 */ /* 0x001fe2000f8e00ff */
[----:B------:R-:W-:-:S04]  /*9be0*/  UMOV UR16, 0x9b8 ;  /* 0x000009b800107882 */ /* 0x000fc80000000000 */
[----:B------:R-:W-:-:S04]  /*9bf0*/  PLOP3.LUT P4, PT, PT, PT, UP0, 0x80, 0x0 ;  /* 0x000000000000781c */ /* 0x000fc80003f8f008 */
[----:B------:R-:W0:Y:S01]  /*9c00*/  @P1 LDC R6, c[0x0][0xbec] ;  /* 0x0002fb00ff061b82 */ /* 0x000e220000000800 */
[----:B------:R-:W-:-:S04]  /*9c10*/  @UP0 ULEA UR8, UP1, UR37, UR8, 0x2 ;  /* 0x0000000825080291 */ /* 0x000fc8000f82103f */
[----:B------:R-:W-:Y:S02]  /*9c20*/  @UP0 ULEA.HI.X UR9, UR37, UR9, UR38, 0x2, UP1 ;  /* 0x0000000925090291 */ /* 0x000fe400088f1426 */
[----:B------:R-:W-:Y:S01]  /*9c30*/  UISETP.GT.AND UP1, UPT, UR42, 0x1, UPT ;  /* 0x000000012a00788c */ /* 0x000fe2000bf24270 */
[----:B------:R-:W2:Y:S01]  /*9c40*/  @P1 LDC R11, c[0x0][0xbf0] ;  /* 0x0002fc00ff0b1b82 */ /* 0x000ea20000000800 */
[----:B------:R-:W-:Y:S02]  /*9c50*/  IMAD.U32 R4, RZ, RZ, UR8 ;  /* 0x00000008ff047e24 */ /* 0x000fe4000f8e00ff */
[----:B------:R-:W-:Y:S01]  /*9c60*/  USEL UR16, UR16, 0x978, UP1 ;  /* 0x0000097810107887 */ /* 0x000fe20008800000 */
[----:B------:R-:W-:Y:S01]  /*9c70*/  IMAD.U32 R5, RZ, RZ, UR9 ;  /* 0x00000009ff057e24 */ /* 0x000fe2000f8e00ff */
[----:B------:R-:W-:Y:S01]  /*9c80*/  UISETP.NE.U32.AND UP0, UPT, UR10, URZ, UPT ;  /* 0x0000003f0a00728c */ /* 0x000fe2000bf05070 */
[----:B-1----:R-:W-:Y:S01]  /*9c90*/  VIADD R13, R18, UR40 ;  /* 0x00000028120d7c36 */ /* 0x002fe20008000000 */
        /* <DEDUP_REMOVED lines=15> */
[----:B--2---:R-:W-:Y:S01]  /*9d90*/  @P1 SHF.R.U32.HI R7, RZ, R11, R4 ;  /* 0x0000000bff071219 */ /* 0x004fe20000011604 */
        /* <DEDUP_REMOVED lines=34> */
.L_x_12957:
        /* <DEDUP_REMOVED lines=11> */
[----:B------:R-:W-:Y:S01]  /*a070*/  IMAD.IADD R12, R14, 0x1, -R12 ;  /* 0x000000010e0c7824 */ /* 0x000fe200078e0a0c */
[----:B------:R-:W-:-:S04]  /*a080*/  PLOP3.LUT P3, PT, PT, PT, UP1, 0x80, 0x0 ;  /* 0x000000000000781c */ /* 0x000fc80003f6f018 */
[----:B------:R-:W-:Y:S01]  /*a090*/  LOP3.LUT P0, RZ, R12, 0x3, RZ, 0xc0, !PT ;  /* 0x000000030cff7812 */ /* 0x000fe2000780c0ff */
        /* <DEDUP_REMOVED lines=10> */
[----:B------:R-:W-:Y:S01]  /*a140*/  ULDC.64 UR10, c[0x0][0xaa0] ;  /* 0x0002a800000a7ab9 */ /* 0x000fe20000000a00 */
[----:B------:R-:W2:Y:S01]  /*a150*/  @P1 LDC R37, c[0x0][0xbf0] ;  /* 0x0002fc00ff251b82 */ /* 0x000ea20000000800 */
        /* <DEDUP_REMOVED lines=21> */
[----:B------:R-:W-:Y:S01]  /*a2b0*/  IADD3 R25, P3, R20, 0x4800, RZ ;  /* 0x0000480014197810 */ /* 0x000fe20007f7e0ff */
        /* <DEDUP_REMOVED lines=21> */
[----:B0-----:R-:W-:Y:S01]  /*a410*/  @P1 IMAD.HI.U32 R2, R36, R3, RZ ;  /* 0x0000000324021227 */ /* 0x001fe200078e00ff */
        /* <DEDUP_REMOVED lines=15> */
[----:B0-----:R-:W-:Y:S01]  /*a510*/  IMAD.MOV.U32 R21, RZ, RZ, R36 ;  /* 0x000000ffff157224 */ /* 0x001fe200078e0024 */
[----:B--2---:R-:W-:Y:S01]  /*a520*/  @P1 SHF.R.U32.HI R21, RZ, R37, R2 ;  /* 0x00000025ff151219 */ /* 0x004fe20000011602 */
        /* <DEDUP_REMOVED lines=51> */
.L_x_12960:
[----:B------:R-:W-:Y:S05]  /*a860*/  BSYNC B1 ;  /* 0x0000000000017941 */ /* 0x000fea0003800000 */
.L_x_12959:
        /* <DEDUP_REMOVED lines=19> */
.L_x_12958:
        /* <DEDUP_REMOVED lines=12> */
[----:B------:R-:W-:Y:S01]  /*aa60*/  ULDC.64 UR10, c[0x0][0xb38] ;  /* 0x0002ce00000a7ab9 */ /* 0x000fe20000000a00 */
[C---:B------:R-:W-:Y:S01]  /*aa70*/  VIADD R84, R16.reuse, 0x10 ;  /* 0x0000001010547836 */ /* 0x040fe20000000000 */
[----:B------:R-:W-:Y:S01]  /*aa80*/  UIMAD.WIDE.U32 UR8, UR39, UR10, UR8 ;  /* 0x0000000a270872a5 */ /* 0x000fe2000f8e0008 */
[C---:B------:R-:W-:Y:S01]  /*aa90*/  VIADD R86, R16.reuse, 0x8 ;  /* 0x0000000810567836 */ /* 0x040fe20000000000 */
[----:B------:R-:W-:Y:S01]  /*aaa0*/  BSSY B1, `(.L_x_12962) ;  /* 0x0000066000017945 */ /* 0x000fe20003800000 */
[----:B------:R-:W-:Y:S01]  /*aab0*/  SHF.R.S32.HI R20, RZ, 0x1f, R152 ;  /* 0x0000001fff147819 */ /* 0x000fe20000011498 */
[----:B------:R-:W-:Y:S01]  /*aac0*/  UIMAD UR9, UR39, UR11, UR9 ;  /* 0x0000000b270972a4 */ /* 0x000fe2000f8e0209 */
[----:B------:R-:W-:Y:S01]  /*aad0*/  SHF.R.S32.HI R21, RZ, 0x1f, R153 ;  /* 0x0000001fff157819 */ /* 0x000fe20000011499 */
[----:B------:R-:W-:Y:S01]  /*aae0*/  VIADD R27, R16, 0x28 ;  /* 0x00000028101b7836 */ /* 0x000fe20000000000 */
[----:B------:R-:W-:Y:S01]  /*aaf0*/  ULDC.64 UR10, c[0x0][0xb40] ;  /* 0x0002d000000a7ab9 */ /* 0x000fe20000000a00 */
[----:B------:R-:W-:Y:S01]  /*ab00*/  SHF.R.S32.HI R24, RZ, 0x1f, R154 ;  /* 0x0000001fff187819 */ /* 0x000fe2000001149a */
[----:B------:R-:W-:Y:S01]  /*ab10*/  UIMAD UR4, UR4, UR10, URZ ;  /* 0x0000000a040472a4 */ /* 0x000fe2000f8e023f */
[----:B------:R-:W-:Y:S01]  /*ab20*/  SHF.R.S32.HI R25, RZ, 0x1f, R155 ;  /* 0x0000001fff197819 */ /* 0x000fe2000001149b */
[----:B------:R-:W-:Y:S01]  /*ab30*/  UIMAD.WIDE.U32 UR8, UR37, UR10, UR8 ;  /* 0x0000000a250872a5 */ /* 0x000fe2000f8e0008 */
[----:B0-----:R-:W-:Y:S01]  /*ab40*/  @P1 IMAD.HI.U32 R2, R13, R2, RZ ;  /* 0x000000020d021227 */ /* 0x001fe200078e00ff */
[----:B------:R-:W-:Y:S01]  /*ab50*/  UIMAD UR4, UR37, UR11, UR4 ;  /* 0x0000000b250472a4 */ /* 0x000fe2000f8e0204 */
[----:B------:R-:W-:-:S02]  /*ab60*/  SHF.R.S32.HI R15, RZ, 0x1f, R156 ;  /* 0x0000001fff0f7819 */ /* 0x000fc4000001149c */
[----:B------:R-:W-:Y:S01]  /*ab70*/  ULDC.64 UR10, c[0x0][0xb48] ;  /* 0x0002d200000a7ab9 */ /* 0x000fe20000000a00 */
[----:B------:R-:W-:Y:S01]  /*ab80*/  UIADD3 UR9, UR9, UR4, URZ ;  /* 0x0000000409097290 */ /* 0x000fe2000fffe03f */
[----:B------:R-:W-:Y:S01]  /*ab90*/  SHF.R.S32.HI R26, RZ, 0x1f, R157 ;  /* 0x0000001fff1a7819 */ /* 0x000fe2000001149d */
[C---:B------:R-:W-:Y:S01]  /*aba0*/  VIADD R79, R16.reuse, 0x20 ;  /* 0x00000020104f7836 */ /* 0x040fe20000000000 */
[----:B-1----:R-:W-:Y:S01]  /*abb0*/  @P1 SHF.R.U32.HI R5, RZ, R3, R2 ;  /* 0x00000003ff051219 */ /* 0x002fe20000011602 */
[----:B------:R-:W-:Y:S01]  /*abc0*/  UIMAD.WIDE.U32 UR8, UR41, UR10, UR8 ;  /* 0x0000000a290872a5 */ /* 0x000fe2000f8e0008 */
[----:B------:R-:W-:Y:S01]  /*abd0*/  SHF.R.S32.HI R38, RZ, 0x1f, R38 ;  /* 0x0000001fff267819 */ /* 0x000fe20000011426 */
[----:B------:R-:W-:Y:S01]  /*abe0*/  VIADD R81, R16, 0x18 ;  /* 0x0000001810517836 */ /* 0x000fe20000000000 */
[--C-:B------:R-:W-:Y:S01]  /*abf0*/  SHF.R.S32.HI R2, RZ, 0x1f, R5.reuse ;  /* 0x0000001fff027819 */ /* 0x100fe20000011405 */
[----:B------:R-:W-:Y:S01]  /*ac00*/  IMAD.MOV R7, RZ, RZ, -R5 ;  /* 0x000000ffff077224 */ /* 0x000fe200078e0a05 */
[----:B------:R-:W-:-:S02]  /*ac10*/  UIMAD UR41, UR41, UR11, UR9 ;  /* 0x0000000b292972a4 */ /* 0x000fc4000f8e0209 */
[----:B------:R-:W-:Y:S01]  /*ac20*/  IMAD.U32 R3, RZ, RZ, UR9 ;  /* 0x00000009ff037e24 */ /* 0x000fe2000f8e00ff */
[----:B------:R-:W-:Y:S01]  /*ac30*/  SHF.R.S32.HI R80, RZ, 0x1f, R80 ;  /* 0x0000001fff507819 */ /* 0x000fe20000011450 */
[----:B------:R-:W-:Y:S01]  /*ac40*/  ULDC.64 UR10, c[0x0][0xb30] ;  /* 0x0002cc00000a7ab9 */ /* 0x000fe20000000a00 */
[----:B------:R-:W-:Y:S01]  /*ac50*/  IMAD R7, R78, R7, R13 ;  /* 0x000000074e077224 */ /* 0x000fe200078e020d */
        /* <DEDUP_REMOVED lines=17> */
[----:B------:R-:W-:Y:S02]  /*ad70*/  IMAD.IADD R3, R3, 0x1, R5 ;  /* 0x0000000103037824 */ /* 0x000fe400078e0205 */
[C---:B------:R-:W-:Y:S01]  /*ad80*/  VIADD R83, R16.reuse, 0x10 ;  /* 0x0000001010537836 */ /* 0x040fe20000000000 */
[----:B------:R-:W-:Y:S01]  /*ad90*/  PRMT R4, RZ, 0x654, R4 ;  /* 0x00000654ff047816 */ /* 0x000fe20000000004 */
[----:B------:R-:W-:Y:S01]  /*ada0*/  VIADD R85, R16, 0x8 ;  /* 0x0000000810557836 */ /* 0x000fe20000000000 */
[----:B------:R-:W-:Y:S02]  /*adb0*/  LEA.HI.X R14, R2, UR9, R3, 0x2, P1 ;  /* 0x00000009020e7c11 */ /* 0x000fe400088f1403 */
[----:B------:R0:W-:Y:S03]  /*adc0*/  SYNCS.ARRIVE.TRANS64.RED.A1T0 RZ, [R4+URZ], RZ ;  /* 0x000000ff04ff79a7 */ /* 0x0001e6000810043f */
[----:B------:R1:W2:Y:S04]  /*add0*/  SHFL.IDX PT, R5, R14, RZ, 0x1c1f ;  /* 0x001c1fff0e057589 */ /* 0x0002a800000e0000 */
[----:B0-----:R1:W0:Y:S01]  /*ade0*/  SHFL.IDX PT, R4, R0, RZ, 0x1c1f ;  /* 0x001c1fff00047589 */ /* 0x00122200000e0000 */
[----:B------:R-:W-:Y:S05]  /*adf0*/  @P2 BRA `(.L_x_12963) ;  /* 0x0000000000c02947 */ /* 0x000fea0003800000 */
[----:B------:R-:W-:Y:S02]  /*ae00*/  ULDC UR4, c[0x0][0xac8] ;  /* 0x0002b20000047ab9 */ /* 0x000fe40000000800 */
[----:B------:R-:W-:Y:S02]  /*ae10*/  ISETP.GE.AND P1, PT, R16, UR4, PT ;  /* 0x0000000410007c0c */ /* 0x000fe4000bf26270 */
        /* <DEDUP_REMOVED lines=20> */
[-C--:B0-----:R-:W-:Y:S01]  /*af60*/  @!P2 LEA R2, P6, R27, R4.reuse, 0x2 ;  /* 0x000000041b02a211 */ /* 0x081fe200078c10ff */
        /* <DEDUP_REMOVED lines=25> */
.L_x_12963:
[----:B------:R-:W-:Y:S05]  /*b100*/  BSYNC B1 ;  /* 0x0000000000017941 */ /* 0x000fea0003800000 */
.L_x_12962:
[----:B--23--:R2:W3:Y:S04]  /*b110*/  SHFL.IDX PT, R5, R14, 0x1, 0x1c1f ;  /* 0x003c1f000e057f89 */ /* 0x00c4e800000e0000 */
        /* <DEDUP_REMOVED lines=8> */
[CC--:B0-----:R-:W-:Y:S02]  /*b1a0*/  @!P5 LEA R6, P0, R85.reuse, R4.reuse, 0x2 ;  /* 0x000000045506d211 */ /* 0x0c1fe400078010ff */
        /* <DEDUP_REMOVED lines=25> */
[-C--:B-----5:R-:W-:Y:S01]  /*b340*/  @!P5 LEA R10, P0, R155, R4.reuse, 0x2 ;  /* 0x000000049b0ad211 */ /* 0x0a0fe200078010ff */
[----:B------:R3:W-:Y:S01]  /*b350*/  @!P1 ST.E.64 desc[UR54][R6.64], R62 ;  /* 0x0000003e06009985 */ /* 0x0007e2000c101b36 */
[-C--:B------:R-:W-:Y:S02]  /*b360*/  @!P2 LEA.HI.X R9, R156, R5.reuse, R15, 0x2, P6 ;  /* 0x000000059c09a211 */ /* 0x080fe400030f140f */
[-C--:B0-----:R-:W-:Y:S02]  /*b370*/  @!P4 LEA R12, P1, R154, R4.reuse, 0x2 ;  /* 0x000000049a0cc211 */ /* 0x081fe400078210ff */
[----:B-12---:R-:W-:Y:S01]  /*b380*/  @!P3 LEA R14, P6, R153, R4, 0x2 ;  /* 0x00000004990eb211 */ /* 0x006fe200078c10ff */
        /* <DEDUP_REMOVED lines=13> */
.L_x_12956:
        /* <DEDUP_REMOVED lines=31> */
.L_x_12964:
        /* <DEDUP_REMOVED lines=56> */
.L_x_12966:
[----:B------:R-:W-:Y:S05]  /*b9d0*/  BSYNC B1 ;  /* 0x0000000000017941 */ /* 0x000fea0003800000 */
.L_x_12965:
        /* <DEDUP_REMOVED lines=73> */
.L_x_12968:
[----:B------:R-:W-:Y:S05]  /*be70*/  BSYNC B1 ;  /* 0x0000000000017941 */ /* 0x000fea0003800000 */
.L_x_12967:
        /* <DEDUP_REMOVED lines=17> */
.L_x_12961:
[----:B------:R-:W-:Y:S05]  /*bf90*/  BSYNC B0 ;  /* 0x0000000000007941 */ /* 0x000fea0003800000 */
.L_x_12955:
[----:B------:R-:W-:Y:S02]  /*bfa0*/  ULDC UR4, c[0x0][0xc3c] ;  /* 0x00030f0000047ab9 */ /* 0x000fe40000000800 */
[----:B------:R-:W-:-:S13]  /*bfb0*/  ISETP.GE.AND P0, PT, R39, UR4, PT ;  /* 0x0000000427007c0c */ /* 0x000fda000bf06270 */
[----:B------:R-:W-:Y:S05]  /*bfc0*/  @!P0 BRA `(.L_x_12969) ;  /* 0xffffff4c00ac8947 */ /* 0x000fea000383ffff */
[----:B------:R-:W-:Y:S05]  /*bfd0*/  EXIT ;  /* 0x000000000000794d */ /* 0x000fea0003800000 */
.L_x_12912:
        /* <DEDUP_REMOVED lines=62> */
.L_x_12973:
        /* <DEDUP_REMOVED lines=36> */
.L_x_12971:
        /* <DEDUP_REMOVED lines=17> */
.L_x_12974:
        /* <DEDUP_REMOVED lines=64> */
.L_x_12975:
        /* <DEDUP_REMOVED lines=65> */
.L_x_12976:
[----:B------:R-:W-:-:S05]  /*cf20*/  LOP3.LUT R2, RZ, R2, RZ, 0x33, !PT ;  /* 0x00000002ff027212 */ /* 0x000fca00078e33ff */
[----:B------:R-:W-:-:S05]  /*cf30*/  IMAD.IADD R2, R7, 0x1, R2 ;  /* 0x0000000107027824 */ /* 0x000fca00078e0202 */
[----:B------:R2:W-:Y:S01]  /*cf40*/  STL [R1+0x4], R2 ;  /* 0x0000040201007387 */ /* 0x0005e20000100800 */
[----:B------:R-:W-:Y:S05]  /*cf50*/  BRA `(.L_x_12977) ;  /* 0x0000000000107947 */ /* 0x000fea0003800000 */
.L_x_12972:
[----:B------:R0:W-:Y:S01]  /*cf60*/  STL [R1], R9 ;  /* 0x0000000901007387 */ /* 0x0001e20000100800 */
[----:B------:R-:W-:-:S03]  /*cf70*/  ULDC UR40, c[0x0][0xc3c] ;  /* 0x00030f0000287ab9 */ /* 0x000fc60000000800 */
[----:B------:R0:W-:Y:S04]  /*cf80*/  STL [R1+0x4], RZ ;  /* 0x000004ff01007387 */ /* 0x0001e80000100800 */
[----:B------:R0:W-:Y:S02]  /*cf90*/  STL [R1+0x8], RZ ;  /* 0x000008ff01007387 */ /* 0x0001e40000100800 */
.L_x_12977:
        /* <DEDUP_REMOVED lines=11> */
.L_x_12970:
        /* <DEDUP_REMOVED lines=59> */
.L_x_13054:
[----:B------:R-:W-:Y:S01]  /*d400*/  ULDC.64 UR4, c[0x0][0xc88] ;  /* 0x0003220000047ab9 */ /* 0x000fe20000000a00 */
[----:B------:R-:W-:Y:S01]  /*d410*/  ULDC.64 UR8, c[0x0][0xa28] ;  /* 0x00028a0000087ab9 */ /* 0x000fe20000000a00 */
[----:B------:R-:W-:Y:S01]  /*d420*/  UIMAD.WIDE UR4, UR40, 0x4, UR4 ;  /* 0x00000004280478a5 */ /* 0x000fe2000f8e0204 */
[----:B------:R-:W-:Y:S01]  /*d430*/  ULDC.64 UR6, c[0x0][0xa00] ;  /* 0x0002800000067ab9 */ /* 0x000fe20000000a00 */
[----:B0-----:R-:W-:Y:S01]  /*d440*/  IMAD.MOV.U32 R8, RZ, RZ, RZ ;  /* 0x000000ffff087224 */ /* 0x001fe200078e00ff */
[----:B------:R-:W-:Y:S01]  /*d450*/  UMOV UR37, URZ ;  /* 0x0000003f00257c82 */ /* 0x000fe20008000000 */
[----:B------:R-:W0:Y:S02]  /*d460*/  LDC R18, c[0x0][0x2f0] ;  /* 0x0000bc00ff127b82 */ /* 0x000e240000000800 */
[----:B---3--:R-:W-:Y:S02]  /*d470*/  IMAD.U32 R2, RZ, RZ, UR4 ;  /* 0x00000004ff027e24 */ /* 0x008fe4000f8e00ff */
[----:B-1----:R-:W-:-:S05]  /*d480*/  IMAD.U32 R3, RZ, RZ, UR5 ;  /* 0x00000005ff037e24 */ /* 0x002fca000f8e00ff */
[----:B--2---:R-:W2:Y:S01]  /*d490*/  LDG.E R2, desc[UR54][R2.64] ;  /* 0x0000003602027981 */ /* 0x004ea2000c1e1900 */
[----:B------:R-:W-:Y:S02]  /*d4a0*/  UISETP.NE.U32.AND UP0, UPT, UR8, URZ, UPT ;  /* 0x0000003f0800728c */ /* 0x000fe4000bf05070 */
[----:B------:R-:W-:Y:S02]  /*d4b0*/  UISETP.NE.U32.AND UP1, UPT, UR6, URZ, UPT ;  /* 0x0000003f0600728c */ /* 0x000fe4000bf25070 */
[----:B------:R-:W-:Y:S02]  /*d4c0*/  UISETP.NE.AND.EX UP0, UPT, UR9, URZ, UPT, UP0 ;  /* 0x0000003f0900728c */ /* 0x000fe4000bf05300 */
[----:B------:R-:W-:-:S04]  /*d4d0*/  UISETP.NE.AND.EX UP2, UPT, UR7, URZ, UPT, UP1 ;  /* 0x0000003f0700728c */ /* 0x000fc8000bf45310 */
[----:B------:R-:W-:Y:S01]  /*d4e0*/  PLOP3.LUT P0, PT, PT, PT, UP0, 0x80, 0x0 ;  /* 0x000000000000781c */ /* 0x000fe20003f0f008 */
[----:B------:R-:W-:Y:S01]  /*d4f0*/  UP2UR UR38, UPR, URZ, 0x4 ;  /* 0x000000043f267883 */ /* 0x000fe20008000000 */
[----:B------:R-:W-:Y:S02]  /*d500*/  PLOP3.LUT P1, PT, PT, PT, UP2, 0x80, 0x0 ;  /* 0x000000000000781c */ /* 0x000fe40003f2f028 */
[----:B--2---:R-:W-:-:S13]  /*d510*/  R2UR UR42, R2 ;  /* 0x00000000022a72ca */ /* 0x004fda00000e0000 */
[----:B------:R-:W-:Y:S02]  /*d520*/  USHF.R.S32.HI UR41, URZ, 0x1f, UR42 ;  /* 0x0000001f3f297899 */ /* 0x000fe4000801142a */
[----:B------:R-:W-:Y:S02]  /*d530*/  USHF.L.U32 UR46, UR42, 0x2, URZ ;  /* 0x000000022a2e7899 */ /* 0x000fe4000800063f */
[----:B------:R-:W-:Y:S02]  /*d540*/  USHF.L.U64.HI UR39, UR42, 0x2, UR41 ;  /* 0x000000022a277899 */ /* 0x000fe40008010229 */
[----:B------:R-:W-:-:S04]  /*d550*/  UIADD3 UR5, UP1, UR46, UR6, URZ ;  /* 0x000000062e057290 */ /* 0x000fc8000ff3e03f */
[----:B------:R-:W-:Y:S02]  /*d560*/  UIADD3.X UR6, UR39, UR7, URZ, UP1, !UPT ;  /* 0x0000000727067290 */ /* 0x000fe40008ffe43f */
[----:B------:R-:W-:Y:S01]  /*d570*/  @UP0 ULEA UR4, UP1, UR42, UR8, 0x2 ;  /* 0x000000082a040291 */ /* 0x000fe2000f82103f */
[----:B------:R-:W-:-:S03]  /*d580*/  IMAD.U32 R4, RZ, RZ, UR5 ;  /* 0x00000005ff047e24 */ /* 0x000fc6000f8e00ff */
[----:B------:R-:W-:Y:S01]  /*d590*/  @UP0 ULEA.HI.X UR5, UR42, UR9, UR41, 0x2, UP1 ;  /* 0x000000092a050291 */ /* 0x000fe200088f1429 */
[----:B------:R-:W-:Y:S02]  /*d5a0*/  IMAD.U32 R5, RZ, RZ, UR6 ;  /* 0x00000006ff057e24 */ /* 0x000fe4000f8e00ff */
[----:B------:R-:W-:-:S03]  /*d5b0*/  IMAD.U32 R2, RZ, RZ, UR4 ;  /* 0x00000004ff027e24 */ /* 0x000fc6000f8e00ff */
[----:B------:R-:W-:Y:S01]  /*d5c0*/  IMAD.U32 R3, RZ, RZ, UR5 ;  /* 0x00000005ff037e24 */ /* 0x000fe2000f8e00ff */
[----:B------:R-:W-:Y:S01]  /*d5d0*/  ULDC.64 UR4, c[0x0][0xa18] ;  /* 0x0002860000047ab9 */ /* 0x000fe20000000a00 */
[----:B------:R-:W2:Y:S01]  /*d5e0*/  @P1 LDG.E R0, desc[UR54][R4.64] ;  /* 0x0000003604001981 */ /* 0x000ea2000c1e1900 */
[----:B------:R-:W-:-:S03]  /*d5f0*/  UISETP.NE.U32.AND UP0, UPT, UR4, URZ, UPT ;  /* 0x0000003f0400728c */ /* 0x000fc6000bf05070 */
[----:B------:R1:W3:Y:S01]  /*d600*/  @P0 LDG.E R8, desc[UR54][R2.64] ;  /* 0x0000003602080981 */ /* 0x0002e2000c1e1900 */
[----:B------:R-:W-:-:S06]  /*d610*/  UISETP.NE.AND.EX UP0, UPT, UR5, URZ, UPT, UP0 ;  /* 0x0000003f0500728c */ /* 0x000fcc000bf05300 */
[----:B------:R-:W-:Y:S02]  /*d620*/  PLOP3.LUT P1, PT, PT, PT, UP0, 0x80, 0x0 ;  /* 0x000000000000781c */ /* 0x000fe40003f2f008 */
[----:B------:R-:W-:Y:S01]  /*d630*/  PLOP3.LUT P2, PT, PT, PT, UP2, 0x80, 0x0 ;  /* 0x000000000000781c */ /* 0x000fe20003f4f028 */
[----:B-1----:R-:W1:Y:S02]  /*d640*/  LDC.64 R2, c[0x0][0x418] ;  /* 0x00010600ff027b82 */ /* 0x002e640000000a00 */
[----:B------:R-:W-:-:S04]  /*d650*/  @UP0 UIADD3 UR4, UP1, UR46, UR4, URZ ;  /* 0x000000042e040290 */ /* 0x000fc8000ff3e03f */
[----:B------:R-:W-:Y:S02]  /*d660*/  @UP0 UIADD3.X UR5, UR39, UR5, URZ, UP1, !UPT ;  /* 0x0000000527050290 */ /* 0x000fe40008ffe43f */
[----:B------:R-:W-:-:S04]  /*d670*/  IMAD.U32 R6, RZ, RZ, UR4 ;  /* 0x00000004ff067e24 */ /* 0x000fc8000f8e00ff */
[----:B------:R-:W-:-:S05]  /*d680*/  IMAD.U32 R7, RZ, RZ, UR5 ;  /* 0x00000005ff077e24 */ /* 0x000fca000f8e00ff */
[----:B------:R4:W5:Y:S01]  /*d690*/  @P1 LDG.E R26, desc[UR54][R6.64] ;  /* 0x00000036061a1981 */ /* 0x000962000c1e1900 */
[----:B-1----:R-:W-:-:S04]  /*d6a0*/  ISETP.NE.U32.AND P0, PT, R2, RZ, PT ;  /* 0x000000ff0200720c */ /* 0x002fc80003f05070 */
[----:B------:R-:W-:Y:S02]  /*d6b0*/  ISETP.NE.AND.EX P0, PT, R3, RZ, PT, P0 ;  /* 0x000000ff0300720c */ /* 0x000fe40003f05300 */
[----:B--2---:R-:W-:Y:S02]  /*d6c0*/  @P2 R2UR UR37, R0 ;  /* 0x00000000002522ca */ /* 0x004fe400000e0000 */
[----:B------:R-:W1:Y:S01]  /*d6d0*/  LDC R0, c[0x0][0x424] ;  /* 0x00010900ff007b82 */ /* 0x000e620000000800 */
[----:B---3--:R4:W-:Y:S01]  /*d6e0*/  STL [R1+0x10], R8 ;  /* 0x0000100801007387 */ /* 0x0089e20000100800 */
[----:B0-----:R-:W-:Y:S11]  /*d6f0*/  @P1 BRA `(.L_x_12979) ;  /* 0x00000000001c1947 */ /* 0x001ff60003800000 */
[----:B------:R-:W-:Y:S01]  /*d700*/  UISETP.NE.AND UP0, UPT, UR38, URZ, UPT ;  /* 0x0000003f2600728c */ /* 0x000fe2000bf05270 */
[----:B-----5:R-:W0:Y:S05]  /*d710*/  LDC R26, c[0x0][0x288] ;  /* 0x0000a200ff1a7b82 */ /* 0x020e2a0000000800 */
[----:B------:R-:W-:-:S13]  /*d720*/  PLOP3.LUT P1, PT, PT, PT, UP0, 0x40, 0x0 ;  /* 0x000000000000781c */ /* 0x000fda0003f2e808 */
[----:B------:R-:W-:Y:S05]  /*d730*/  @P1 BRA `(.L_x_12979) ;  /* 0x00000000000c1947 */ /* 0x000fea0003800000 */
[----:B0-----:R-:W2:Y:S04]  /*d740*/  LDG.E R26, desc[UR54][R4.64] ;  /* 0x00000036041a7981 */ /* 0x001ea8000c1e1900 */
[----:B------:R-:W2:Y:S02]  /*d750*/  LDG.E R4, desc[UR54][R4.64+0x4] ;  /* 0x0000043604047981 */ /* 0x000ea4000c1e1900 */
[----:B--2---:R-:W-:-:S07]  /*d760*/  IMAD.IADD R26, R4, 0x1, -R26 ;  /* 0x00000001041a7824 */ /* 0x004fce00078e0a1a */
.L_x_12979:
[----:B------:R-:W-:Y:S01]  /*d770*/  ULDC.64 UR4, c[0x0][0xa20] ;  /* 0x0002880000047ab9 */ /* 0x000fe20000000a00 */
[----:B-1----:R-:W-:Y:S01]  /*d780*/  SEL R3, R0, 0x1, P0 ;  /* 0x0000000100037807 */ /* 0x002fe20000000000 */
[----:B------:R-:W-:Y:S01]  /*d790*/  IMAD.U32 R28, RZ, RZ, UR42 ;  /* 0x0000002aff1c7e24 */ /* 0x000fe2000f8e00ff */
[----:B------:R-:W-:-:S03]  /*d7a0*/  ISETP.NE.U32.AND P1, PT, RZ, UR4, PT ;  /* 0x00000004ff007c0c */ /* 0x000fc6000bf25070 */
[----:B------:R-:W-:Y:S01]  /*d7b0*/  IMAD R18, R3, R18, RZ ;  /* 0x0000001203127224 */ /* 0x000fe200078e02ff */
        /* <DEDUP_REMOVED lines=8> */
.L_x_12980:
        /* <DEDUP_REMOVED lines=9> */
.L_x_12981:
[----:B------:R-:W2:Y:S01]  /*d8d0*/  LDL R0, [R1+0x4] ;  /* 0x0000040001007983 */ /* 0x000ea20000100800 */
[----:B-1----:R-:W1:Y:S03]  /*d8e0*/  LDC R2, c[0x0][0x448] ;  /* 0x00011200ff027b82 */ /* 0x002e660000000800 */
[----:B------:R-:W3:Y:S01]  /*d8f0*/  LDL R19, [R1+0x8] ;  /* 0x0000080001137983 */ /* 0x000ee20000100800 */
[----:B-1----:R-:W-:-:S13]  /*d900*/  ISETP.NE.AND P0, PT, R2, 0x1, PT ;  /* 0x000000010200780c */ /* 0x002fda0003f05270 */
[----:B------:R-:W1:Y:S08]  /*d910*/  @P0 LDC R3, c[0x0][0x44c] ;  /* 0x00011300ff030b82 */ /* 0x000e700000000800 */
[----:B------:R-:W0:Y:S01]  /*d920*/  @P0 LDC R2, c[0x0][0x450] ;  /* 0x00011400ff020b82 */ /* 0x000e220000000800 */
[----:B-----5:R-:W-:Y:S01]  /*d930*/  IMAD.IADD R18, R18, 0x1, -R8 ;  /* 0x0000000112127824 */ /* 0x020fe200078e0a08 */
[----:B------:R-:W-:-:S04]  /*d940*/  LOP3.LUT R17, R17, 0xffffffdf, RZ, 0xc0, !PT ;  /* 0xffffffdf11117812 */ /* 0x000fc800078ec0ff */
[----:B------:R-:W-:Y:S01]  /*d950*/  @P0 LOP3.LUT R17, R17, 0x20, RZ, 0xfc, !PT ;  /* 0x0000002011110812 */ /* 0x000fe200078efcff */
[----:B--2---:R-:W-:-:S04]  /*d960*/  IMAD R0, R0, 0xc0, RZ ;  /* 0x000000c000007824 */ /* 0x004fc800078e02ff */
[----:B------:R-:W-:-:S04]  /*d970*/  VIADD R0, R0, 0xbf ;  /* 0x000000bf00007836 */ /* 0x000fc80000000000 */
[----:B-1----:R-:W-:-:S05]  /*d980*/  @P0 IMAD.HI.U32 R3, R0, R3, RZ ;  /* 0x0000000300030227 */ /* 0x002fca00078e00ff */
[----:B0-----:R-:W-:Y:S02]  /*d990*/  @P0 SHF.R.U32.HI R0, RZ, R2, R3 ;  /* 0x00000002ff000219 */ /* 0x001fe40000011603 */
[----:B------:R-:W-:-:S05]  /*d9a0*/  IADD3 R2, R18, 0x80, -R26 ;  /* 0x0000008012027810 */ /* 0x000fca0007ffe81a */
[----:B------:R-:W-:-:S05]  /*d9b0*/  IMAD.IADD R0, R2, 0x1, R0 ;  /* 0x0000000102007824 */ /* 0x000fca00078e0200 */
[----:B------:R-:W-:-:S04]  /*d9c0*/  SHF.R.S32.HI R2, RZ, 0x1f, R0 ;  /* 0x0000001fff027819 */ /* 0x000fc80000011400 */
[----:B------:R-:W-:Y:S01]  /*d9d0*/  LEA.HI R0, R2, R0, RZ, 0x7 ;  /* 0x0000000002007211 */ /* 0x000fe200078f38ff */
[----:B------:R-:W-:-:S05]  /*d9e0*/  VIADD R2, R18, 0x7f ;  /* 0x0000007f12027836 */ /* 0x000fca0000000000 */
[----:B------:R-:W-:-:S04]  /*d9f0*/  SHF.R.S32.HI R3, RZ, 0x1f, R2 ;  /* 0x0000001fff037819 */ /* 0x000fc80000011402 */
[----:B------:R-:W-:Y:S02]  /*da00*/  LEA.HI R2, R3, R2, RZ, 0x7 ;  /* 0x0000000203027211 */ /* 0x000fe400078f38ff */
[----:B------:R-:W-:Y:S02]  /*da10*/  SHF.R.S32.HI R0, RZ, 0x7, R0 ;  /* 0x00000007ff007819 */ /* 0x000fe40000011400 */
[----:B------:R-:W-:-:S04]  /*da20*/  SHF.R.S32.HI R2, RZ, 0x7, R2 ;  /* 0x00000007ff027819 */ /* 0x000fc80000011402 */
[----:B------:R-:W-:-:S04]  /*da30*/  VIMNMX R0, R2, R0, PT ;  /* 0x0000000002007248 */ /* 0x000fc80003fe0100 */
[----:B------:R-:W-:Y:S02]  /*da40*/  ISETP.GE.AND P0, PT, R0, 0x1, PT ;  /* 0x000000010000780c */ /* 0x000fe40003f06270 */
[C---:B---3--:R-:W-:Y:S02]  /*da50*/  LOP3.LUT R4, R19.reuse, 0xff000000, RZ, 0xc0, !PT ;  /* 0xff00000013047812 */ /* 0x048fe400078ec0ff */
[----:B------:R-:W-:Y:S02]  /*da60*/  LOP3.LUT R2, R19, 0xff0000, RZ, 0xc0, !PT ;  /* 0x00ff000013027812 */ /* 0x000fe400078ec0ff */
[----:B------:R-:W-:-:S04]  /*da70*/  SHF.R.U32.HI R4, RZ, 0x8, R4 ;  /* 0x00000008ff047819 */ /* 0x000fc80000011604 */
[----:B------:R-:W-:Y:S01]  /*da80*/  LEA.HI R4, R2, R4, RZ, 0x10 ;  /* 0x0000000402047211 */ /* 0x000fe200078f80ff */
[----:B------:R-:W-:Y:S02]  /*da90*/  IMAD.MOV.U32 R2, RZ, RZ, RZ ;  /* 0x000000ffff027224 */ /* 0x000fe400078e00ff */
[----:B------:R-:W-:Y:S05]  /*daa0*/  @!P0 BRA `(.L_x_12982) ;  /* 0x0000000000748947 */ /* 0x000fea0003800000 */
[----:B------:R-:W-:-:S04]  /*dab0*/  SHF.R.U32.HI R5, RZ, 0x10, R4 ;  /* 0x00000010ff057819 */ /* 0x000fc80000011604 */
[----:B------:R-:W-:-:S13]  /*dac0*/  ISETP.NE.AND P0, PT, R5, RZ, PT ;  /* 0x000000ff0500720c */ /* 0x000fda0003f05270 */
[----:B------:R-:W4:Y:S02]  /*dad0*/  @!P0 LDC R5, c[0x0][0x9f0] ;  /* 0x00027c00ff058b82 */ /* 0x000f240000000800 */
[----:B----4-:R-:W-:Y:S02]  /*dae0*/  IABS R7, R5 ;  /* 0x0000000500077213 */ /* 0x010fe40000000000 */
        /* <DEDUP_REMOVED lines=25> */
.L_x_12982:
[----:B------:R-:W-:Y:S01]  /*dc80*/  LOP3.LUT R4, R4, 0xff, RZ, 0xc0, !PT ;  /* 0x000000ff04047812 */ /* 0x000fe200078ec0ff */
[----:B------:R-:W-:Y:S04]  /*dc90*/  BSSY B7, `(.L_x_12983) ;  /* 0x000036e000077945 */ /* 0x000fe80003800000 */
[----:B------:R-:W-:-:S05]  /*dca0*/  IMAD R3, R4, R2, RZ ;  /* 0x0000000204037224 */ /* 0x000fca00078e02ff */
[----:B------:R-:W-:Y:S01]  /*dcb0*/  VIADDMNMX R0, R3, R2, R0, PT ;  /* 0x0000000203007246 */ /* 0x000fe20003800100 */
[----:B------:R0:W-:Y:S03]  /*dcc0*/  STL [R1+0xc], R3 ;  /* 0x00000c0301007387 */ /* 0x0001e60000100800 */
        /* <DEDUP_REMOVED lines=16> */
[----:B----4-:R-:W0:Y:S01]  /*ddd0*/  POPC R7, R4 ;  /* 0x0000000400077309 */ /* 0x010e220000000000 */
[----:B--2---:R-:W0:Y:S02]  /*dde0*/  SHFL.IDX PT, R0, R3, R0, 0x1f ;  /* 0x00001f0003007589 */ /* 0x004e2400000e0000 */
[----:B0-----:R-:W-:-:S05]  /*ddf0*/  IADD3 R0, R0, UR45, R7 ;  /* 0x0000002d00007c10 */ /* 0x001fca000fffe007 */
[----:B------:R2:W-:Y:S01]  /*de00*/  STL [R1], R0 ;  /* 0x0000000001007387 */ /* 0x0005e20000100800 */
[----:B------:R-:W-:Y:S05]  /*de10*/  BRA `(.L_x_12985) ;  /* 0x0000003400547947 */ /* 0x000fea0003800000 */
.L_x_12984:
        /* <DEDUP_REMOVED lines=11> */
[----:B----4-:R-:W-:Y:S02]  /*ded0*/  IMAD.U32 R6, RZ, RZ, UR8 ;  /* 0x00000008ff067e24 */ /* 0x010fe4000f8e00ff */
        /* <DEDUP_REMOVED lines=8> */
.L_x_12987:
[----:B------:R-:W-:Y:S05]  /*df60*/  BSYNC B6 ;  /* 0x0000000000067941 */ /* 0x000fea0003800000 */
.L_x_12986:
        /* <DEDUP_REMOVED lines=22> */
.L_x_12989:
[----:B------:R-:W-:Y:S05]  /*e0d0*/  BSYNC B6 ;  /* 0x0000000000067941 */ /* 0x000fea0003800000 */
.L_x_12988:
        /* <DEDUP_REMOVED lines=20> */
.L_x_12991:
[----:B------:R-:W-:Y:S05]  /*e220*/  BSYNC B6 ;  /* 0x0000000000067941 */ /* 0x000fea0003800000 */
.L_x_12990:
        /* <DEDUP_REMOVED lines=19> */
.L_x_12993:
[----:B------:R-:W-:Y:S05]  /*e360*/  BSYNC B6 ;  /* 0x0000000000067941 */ /* 0x000fea0003800000 */
.L_x_12992:
[----:B------:R-:W2:Y:S01]  /*e370*/  LDL R0, [R1+0x28] ;  /* 0x0000280001007983 */ /* 0x000ea20000100800 */
[----:B------:R-:W-:Y:S01]  /*e380*/  ULDC.64 UR4, c[0x0][0x9f8] ;  /* 0x00027e0000047ab9 */ /* 0x000fe20000000a00 */
[----:B----4-:R-:W0:Y:S01]  /*e390*/  LDC R8, c[0x0][0x430] ;  /* 0x00010c00ff087b82 */ /* 0x010e220000000800 */
[----:B------:R-:W-:Y:S01]  /*e3a0*/  UISETP.NE.U32.AND UP0, UPT, UR4, URZ, UPT ;  /* 0x0000003f0400728c */ /* 0x000fe2000bf05070 */
[----:B------:R-:W3:Y:S03]  /*e3b0*/  LDL R21, [R1+0x10] ;  /* 0x0000100001157983 */ /* 0x000ee60000100800 */
[----:B------:R-:W-:Y:S01]  /*e3c0*/  UISETP.NE.AND.EX UP0, UPT, UR5, URZ, UPT, UP0 ;  /* 0x0000003f0500728c */ /* 0x000fe2000bf05300 */
[----:B------:R-:W1:Y:S02]  /*e3d0*/  S2R R4, SR_TID.X ;  /* 0x0000000000047919 */ /* 0x000e640000002100 */
[----:B------:R-:W4:Y:S01]  /*e3e0*/  LDC R11, c[0x0][0x2f4] ;  /* 0x0000bd00ff0b7b82 */ /* 0x000f220000000800 */
[----:B------:R-:W1:Y:S02]  /*e3f0*/  S2R R20, SR_TID.X ;  /* 0x0000000000147919 */ /* 0x000e640000002100 */
[----:B------:R-:W-:-:S05]  /*e400*/  PLOP3.LUT P0, PT, PT, PT, UP0, 0x80, 0x0 ;  /* 0x000000000000781c */ /* 0x000fca0003f0f008 */
[----:B------:R-:W-:-:S04]  /*e410*/  @UP0 UIADD3 UR4, UP1, UR46, UR4, URZ ;  /* 0x000000042e040290 */ /* 0x000fc8000ff3e03f */
[----:B------:R-:W-:Y:S02]  /*e420*/  @UP0 UIADD3.X UR5, UR39, UR5, URZ, UP1, !UPT ;  /* 0x0000000527050290 */ /* 0x000fe40008ffe43f */
[----:B------:R-:W-:-:S04]  /*e430*/  IMAD.U32 R2, RZ, RZ, UR4 ;  /* 0x00000004ff027e24 */ /* 0x000fc8000f8e00ff */
[----:B------:R-:W-:-:S05]  /*e440*/  IMAD.U32 R3, RZ, RZ, UR5 ;  /* 0x00000005ff037e24 */ /* 0x000fca000f8e00ff */
[----:B------:R3:W3:Y:S01]  /*e450*/  @P0 LDG.E R28, desc[UR54][R2.64] ;  /* 0x00000036021c0981 */ /* 0x0006e2000c1e1900 */
[----:B0-----:R-:W-:Y:S02]  /*e460*/  ISETP.NE.AND P1, PT, R8, 0x1, PT ;  /* 0x000000010800780c */ /* 0x001fe40003f25270 */
[----:B------:R-:W-:Y:S01]  /*e470*/  LOP3.LUT R17, R17, 0xffffffef, RZ, 0xc0, !PT ;  /* 0xffffffef11117812 */ /* 0x000fe200078ec0ff */
[----:B-1----:R-:W-:Y:S01]  /*e480*/  IMAD.SHL.U32 R4, R4, 0x40, RZ ;  /* 0x0000004004047824 */ /* 0x002fe200078e00ff */
[----:B------:R-:W-:-:S04]  /*e490*/  LOP3.LUT R20, R20, 0x7f, RZ, 0xc0, !PT ;  /* 0x0000007f14147812 */ /* 0x000fc800078ec0ff */
[----:B------:R-:W-:-:S05]  /*e4a0*/  LOP3.LUT R4, R4, 0x40, RZ, 0xc0, !PT ;  /* 0x0000004004047812 */ /* 0x000fca00078ec0ff */
[----:B------:R-:W0:Y:S01]  /*e4b0*/  @P1 LDC R7, c[0x0][0x434] ;  /* 0x00010d00ff071b82 */ /* 0x000e220000000800 */
[----:B------:R-:W-:Y:S02]  /*e4c0*/  SHF.R.U32.HI R20, RZ, 0x1, R20 ;  /* 0x00000001ff147819 */ /* 0x000fe40000011614 */
[----:B----4-:R-:W-:Y:S02]  /*e4d0*/  ISETP.GE.AND P3, PT, R29, R11, PT ;  /* 0x0000000b1d00720c */ /* 0x010fe40003f66270 */
[----:B------:R-:W-:Y:S02]  /*e4e0*/  @P1 LOP3.LUT R17, R17, 0x10, RZ, 0xfc, !PT ;  /* 0x0000001011111812 */ /* 0x000fe400078efcff */
[----:B------:R-:W-:Y:S02]  /*e4f0*/  LOP3.LUT R12, R29, 0x20, RZ, 0xfc, !PT ;  /* 0x000000201d0c7812 */ /* 0x000fe400078efcff */
[----:B------:R-:W-:Y:S01]  /*e500*/  LOP3.LUT R17, R17, 0xfffffff7, RZ, 0xc0, !PT ;  /* 0xfffffff711117812 */ /* 0x000fe200078ec0ff */
[----:B------:R-:W-:-:S06]  /*e510*/  IMAD.U32 R13, RZ, RZ, UR43 ;  /* 0x0000002bff0d7e24 */ /* 0x000fcc000f8e00ff */
[----:B------:R-:W-:Y:S02]  /*e520*/  @P3 LOP3.LUT R17, R17, 0x8, RZ, 0xfc, !PT ;  /* 0x0000000811113812 */ /* 0x000fe400078efcff */
[----:B------:R-:W-:Y:S02]  /*e530*/  ISETP.NE.AND P2, PT, R13, 0x3, PT ;  /* 0x000000030d00780c */ /* 0x000fe40003f45270 */
[----:B------:R-:W-:Y:S02]  /*e540*/  LOP3.LUT R17, R17, 0xfffffffe, RZ, 0xc0, !PT ;  /* 0xfffffffe11117812 */ /* 0x000fe400078ec0ff */
[----:B------:R-:W-:Y:S02]  /*e550*/  LOP3.LUT R10, R29, 0x40, RZ, 0xfc, !PT ;  /* 0x000000401d0a7812 */ /* 0x000fe400078efcff */
[----:B------:R-:W-:Y:S01]  /*e560*/  LOP3.LUT R17, R17, 0xfffffffb, RZ, 0xc0, !PT ;  /* 0xfffffffb11117812 */ /* 0x000fe200078ec0ff */
[----:B------:R-:W-:Y:S01]  /*e570*/  UMOV UR4, 0xffffffff ;  /* 0xffffffff00047882 */ /* 0x000fe20000000000 */
[----:B--2---:R-:W-:-:S04]  /*e580*/  LEA R0, R0, 0xffffff80, 0x7 ;  /* 0xffffff8000007811 */ /* 0x004fc800078e38ff */
[----:B------:R-:W-:Y:S02]  /*e590*/  LOP3.LUT R5, R0, R20, R4, 0xfe, !PT ;  /* 0x0000001400057212 */ /* 0x000fe400078efe04 */
[----:B------:R-:W1:Y:S02]  /*e5a0*/  @P1 LDC R4, c[0x0][0x438] ;  /* 0x00010e00ff041b82 */ /* 0x000e640000000800 */
[C---:B------:R-:W-:Y:S01]  /*e5b0*/  ISETP.GE.AND P0, PT, R5.reuse, R18, PT ;  /* 0x000000120500720c */ /* 0x040fe20003f06270 */
[----:B---3--:R-:W-:-:S04]  /*e5c0*/  IMAD.IADD R5, R5, 0x1, R21 ;  /* 0x0000000105057824 */ /* 0x008fc800078e0215 */
[----:B0-----:R-:W-:-:S04]  /*e5d0*/  @P1 IMAD.HI.U32 R7, R5, R7, RZ ;  /* 0x0000000705071227 */ /* 0x001fc800078e00ff */
[----:B------:R-:W-:-:S04]  /*e5e0*/  IMAD.MOV.U32 R6, RZ, RZ, R5 ;  /* 0x000000ffff067224 */ /* 0x000fc800078e0005 */
[----:B------:R-:W0:Y:S01]  /*e5f0*/  @!P0 LDC.64 R2, c[0x0][0x428] ;  /* 0x00010a00ff028b82 */ /* 0x000e220000000a00 */
[----:B-1----:R-:W-:-:S04]  /*e600*/  @P1 SHF.R.U32.HI R6, RZ, R4, R7 ;  /* 0x00000004ff061219 */ /* 0x002fc80000011607 */
[--C-:B------:R-:W-:Y:S01]  /*e610*/  @!P0 SHF.R.S32.HI R7, RZ, 0x1f, R6.reuse ;  /* 0x0000001fff078819 */ /* 0x100fe20000011406 */
[----:B------:R-:W-:-:S04]  /*e620*/  IMAD.MOV R4, RZ, RZ, -R6 ;  /* 0x000000ffff047224 */ /* 0x000fc800078e0a06 */
[----:B------:R-:W-:Y:S01]  /*e630*/  IMAD R5, R8, R4, R5 ;  /* 0x0000000408057224 */ /* 0x000fe200078e0205 */
[----:B------:R-:W-:-:S05]  /*e640*/  SHF.R.S32.HI R8, RZ, 0x1f, R28 ;  /* 0x0000001fff087819 */ /* 0x000fca000001141c */
[-C--:B0-----:R-:W-:Y:S01]  /*e650*/  @!P0 IMAD R4, R8, R2.reuse, RZ ;  /* 0x0000000208048224 */ /* 0x081fe200078e02ff */
[----:B------:R0:W-:Y:S01]  /*e660*/  STL [R1+0x14], R8 ;  /* 0x0000140801007387 */ /* 0x0001e20000100800 */
[----:B------:R-:W-:-:S04]  /*e670*/  @!P0 IMAD.WIDE.U32 R6, R28, R2, R6 ;  /* 0x000000021c068225 */ /* 0x000fc800078e0006 */
        /* <DEDUP_REMOVED lines=14> */
.L_x_13074:
[----:B------:R-:W-:Y:S01]  /*e760*/  LOP3.LUT R19, R19, 0xffff, RZ, 0xc0, !PT ;  /* 0x0000ffff13137812 */ /* 0x000fe200078ec0ff */
[----:B------:R-:W-:Y:S06]  /*e770*/  @!P2 BRA `(.L_x_12995) ;  /* 0x000000000004a947 */ /* 0x000fec0003800000 */
[----:B------:R-:W-:Y:S01]  /*e780*/  BPT.TRAP 0x1 ;  /* 0x000000040000795c */ /* 0x000fe20000300000 */
.L_x_12995:
[----:B------:R-:W-:Y:S01]  /*e790*/  IMAD R4, R22, 0x8, R16 ;  /* 0x0000000816047824 */ /* 0x000fe200078e0210 */
[----:B------:R-:W-:Y:S01]  /*e7a0*/  SHF.L.U32 R21, R25, 0x1f, RZ ;  /* 0x0000001f19157819 */ /* 0x000fe200000006ff */
[----:B------:R-:W-:Y:S01]  /*e7b0*/  BSSY B0, `(.L_x_12996) ;  /* 0x0000005000007945 */ /* 0x000fe20003800000 */
[----:B------:R-:W-:Y:S02]  /*e7c0*/  IADD3 R3, -R20, R18, -R0 ;  /* 0x0000001214037210 */ /* 0x000fe40007ffe900 */
[----:B------:R-:W0:Y:S01]  /*e7d0*/  SYNCS.PHASECHK.TRANS64.TRYWAIT P0, [R4+URZ+0x19c80], R21 ;  /* 0x019c8015040075a7 */ /* 0x000e22000800017f */
[----:B------:R-:W-:Y:S01]  /*e7e0*/  SHF.R.S32.HI R18, RZ, 0x1f, R5 ;  /* 0x0000001fff127819 */ /* 0x000fe20000011405 */
[----:B0-----:R-:W-:Y:S06]  /*e7f0*/  @!P0 BRA `(.L_x_12997) ;  /* 0x0000004000f48947 */ /* 0x001fec0003800000 */
.L_x_13075:
[----:B------:R-:W-:Y:S05]  /*e800*/  BSYNC B0 ;  /* 0x0000000000007941 */ /* 0x000fea0003800000 */
.L_x_12996:
        /* <DEDUP_REMOVED lines=42> */
.L_x_13081:
        /* <DEDUP_REMOVED lines=13> */
.L_x_12999:
        /* <DEDUP_REMOVED lines=11> */
.L_x_13000:
[----:B------:R3:W-:Y:S01]  /*ec30*/  SYNCS.ARRIVE.TRANS64.A1T0 RZ, [R4+URZ+0x19c70], RZ ;  /* 0x019c70ff04ff79a7 */ /* 0x0007e2000810003f */
[----:B------:R-:W-:Y:S05]  /*ec40*/  @!P3 BRA `(.L_x_13001) ;  /* 0x000000000004b947 */ /* 0x000fea0003800000 */
[----:B------:R-:W-:Y:S01]  /*ec50*/  BPT.TRAP 0x1 ;  /* 0x000000040000795c */ /* 0x000fe20000300000 */
.L_x_13001:
[----:B------:R-:W4:Y:S01]  /*ec60*/  SYNCS.PHASECHK.TRANS64.TRYWAIT P1, [R4+URZ+0x19c40], R21 ;  /* 0x019c4015040075a7 */ /* 0x000f22000802017f */
[----:B------:R-:W-:Y:S04]  /*ec70*/  BSSY B0, `(.L_x_13002) ;  /* 0x0000002000007945 */ /* 0x000fe80003800000 */
[----:B----4-:R-:W-:Y:S05]  /*ec80*/  @!P1 BRA `(.L_x_13003) ;  /* 0x0000004000bc9947 */ /* 0x010fea0003800000 */
.L_x_13082:
[----:B------:R-:W-:Y:S05]  /*ec90*/  BSYNC B0 ;  /* 0x0000000000007941 */ /* 0x000fea0003800000 */
.L_x_13002:
        /* <DEDUP_REMOVED lines=37> */
.L_x_13088:
        /* <DEDUP_REMOVED lines=10> */
.L_x_13005:
        /* <DEDUP_REMOVED lines=11> */
.L_x_13006:
        /* <DEDUP_REMOVED lines=32> */
.L_x_13008:
[----:B------:R-:W-:Y:S05]  /*f240*/  BSYNC B6 ;  /* 0x0000000000067941 */ /* 0x000fea0003800000 */
.L_x_13007:
[----:B------:R-:W1:Y:S01]  /*f250*/  S2R R18, SR_TID.X ;  /* 0x0000000000127919 */ /* 0x000e620000002100 */
[----:B----4-:R-:W2:Y:S01]  /*f260*/  LDC R21, c[0x0][0x448] ;  /* 0x00011200ff157b82 */ /* 0x010ea20000000800 */
[C---:B------:R-:W-:Y:S01]  /*f270*/  R2UR UR8, R19.reuse ;  /* 0x00000000130872ca */ /* 0x040fe200000e0000 */
[----:B------:R-:W-:Y:S01]  /*f280*/  ULDC.64 UR6, c[0x0][0x2d8] ;  /* 0x0000b60000067ab9 */ /* 0x000fe20000000a00 */
[----:B------:R-:W-:Y:S01]  /*f290*/  R2UR UR10, R19 ;  /* 0x00000000130a72ca */ /* 0x000fe200000e0000 */
[----:B------:R-:W-:-:S04]  /*f2a0*/  UMOV UR4, UR38 ;  /* 0x0000002600047c82 */ /* 0x000fc80008000000 */
[----:B------:R-:W4:Y:S01]  /*f2b0*/  LDC R9, c[0x0][0x448] ;  /* 0x00011200ff097b82 */ /* 0x000f220000000800 */
[C---:B-1----:R-:W-:Y:S01]  /*f2c0*/  LOP3.LUT R2, R18.reuse, 0x7f, RZ, 0xc0, !PT ;  /* 0x0000007f12027812 */ /* 0x042fe200078ec0ff */
[----:B------:R-:W-:Y:S02]  /*f2d0*/  IMAD.SHL.U32 R20, R18, 0x40, RZ ;  /* 0x0000004012147824 */ /* 0x000fe400078e00ff */
[----:B------:R-:W4:Y:S01]  /*f2e0*/  LDL R18, [R1+0x4] ;  /* 0x0000040001127983 */ /* 0x000f220000100800 */
[----:B--2---:R-:W-:Y:S02]  /*f2f0*/  ISETP.NE.AND P6, PT, R21, 0x1, PT ;  /* 0x000000011500780c */ /* 0x004fe40003fc5270 */
[----:B------:R-:W-:Y:S02]  /*f300*/  LOP3.LUT R20, R20, 0x40, RZ, 0xc0, !PT ;  /* 0x0000004014147812 */ /* 0x000fe400078ec0ff */
[----:B------:R-:W-:-:S09]  /*f310*/  SHF.R.U32.HI R2, RZ, 0x1, R2 ;  /* 0x00000001ff027819 */ /* 0x000fd20000011602 */
[----:B0--3--:R-:W0:Y:S08]  /*f320*/  @P6 LDC R4, c[0x0][0x44c] ;  /* 0x00011300ff046b82 */ /* 0x009e300000000800 */
[----:B------:R-:W1:Y:S01]  /*f330*/  @P6 LDC R3, c[0x0][0x450] ;  /* 0x00011400ff036b82 */ /* 0x000e620000000800 */
[----:B------:R-:W-:Y:S01]  /*f340*/  LOP3.LUT R2, R2, R20, RZ, 0xfc, !PT ;  /* 0x0000001402027212 */ /* 0x000fe200078efcff */
[----:B------:R-:W-:-:S02]  /*f350*/  UMOV UR5, UR37 ;  /* 0x0000002500057c82 */ /* 0x000fc40008000000 */
[----:B------:R-:W-:-:S03]  /*f360*/  UIMAD.WIDE.U32 UR4, UR8, UR6, UR4 ;  /* 0x00000006080472a5 */ /* 0x000fc6000f8e0004 */
[----:B------:R-:W-:Y:S01]  /*f370*/  ULDC.64 UR8, c[0x0][0x2e0] ;  /* 0x0000b80000087ab9 */ /* 0x000fe20000000a00 */
[----:B------:R-:W-:Y:S02]  /*f380*/  UIMAD UR5, UR10, UR7, UR5 ;  /* 0x000000070a0572a4 */ /* 0x000fe4000f8e0205 */
[----:B------:R-:W-:Y:S02]  /*f390*/  UIMAD UR6, UR41, UR8, URZ ;  /* 0x00000008290672a4 */ /* 0x000fe4000f8e023f */
[----:B------:R-:W-:Y:S02]  /*f3a0*/  UIMAD.WIDE.U32 UR4, UR42, UR8, UR4 ;  /* 0x000000082a0472a5 */ /* 0x000fe4000f8e0004 */
[----:B------:R-:W-:Y:S01]  /*f3b0*/  UIMAD UR6, UR42, UR9, UR6 ;  /* 0x000000092a0672a4 */ /* 0x000fe2000f8e0206 */
[----:B------:R-:W-:Y:S02]  /*f3c0*/  ULDC.64 UR10, c[0x0][0x280] ;  /* 0x0000a000000a7ab9 */ /* 0x000fe40000000a00 */
[----:B------:R-:W-:Y:S01]  /*f3d0*/  ULDC.64 UR8, c[0x0][0x2d0] ;  /* 0x0000b40000087ab9 */ /* 0x000fe20000000a00 */
[----:B------:R-:W-:Y:S01]  /*f3e0*/  UIADD3 UR5, UR5, UR6, URZ ;  /* 0x0000000605057290 */ /* 0x000fe2000fffe03f */
[----:B------:R-:W-:-:S02]  /*f3f0*/  IMAD.U32 R7, RZ, RZ, UR8 ;  /* 0x00000008ff077e24 */ /* 0x000fc4000f8e00ff */
[----:B------:R-:W-:Y:S01]  /*f400*/  ULDC.64 UR6, c[0x0][0x2c8] ;  /* 0x0000b20000067ab9 */ /* 0x000fe20000000a00 */
[----:B------:R-:W-:Y:S01]  /*f410*/  LOP3.LUT R10, R29, 0x20, RZ, 0xfc, !PT ;  /* 0x000000201d0a7812 */ /* 0x000fe200078efcff */
[----:B----4-:R-:W-:-:S04]  /*f420*/  IMAD R0, R18, 0xc0, R2 ;  /* 0x000000c012007824 */ /* 0x010fc800078e0202 */
        /* <DEDUP_REMOVED lines=13> */
[----:B------:R-:W-:Y:S02]  /*f500*/  IADD3 R6, P0, R2, UR10, RZ ;  /* 0x0000000a02067c10 */ /* 0x000fe4000ff1e0ff */
[----:B------:R-:W0:Y:S01]  /*f510*/  @P6 LDC R2, c[0x0][0x44c] ;  /* 0x00011300ff026b82 */ /* 0x000e220000000800 */
[----:B------:R-:W-:-:S05]  /*f520*/  IMAD R5, R4, UR7, R5 ;  /* 0x0000000704057c24 */ /* 0x000fca000f8e0205 */
[----:B------:R-:W-:Y:S02]  /*f530*/  IADD3.X R5, R3, UR11, R5, P0, !PT ;  /* 0x0000000b03057c10 */ /* 0x000fe400087fe405 */
[----:B------:R-:W1:Y:S01]  /*f540*/  @P6 LDC R3, c[0x0][0x450] ;  /* 0x00011400ff036b82 */ /* 0x000e620000000800 */
[----:B------:R-:W-:-:S04]  /*f550*/  VIADD R0, R0, 0x80 ;  /* 0x0000008000007836 */ /* 0x000fc80000000000 */
[----:B0-----:R-:W-:-:S04]  /*f560*/  @P6 IMAD.HI.U32 R4, R0, R2, RZ ;  /* 0x0000000200046227 */ /* 0x001fc800078e00ff */
[----:B------:R-:W-:Y:S01]  /*f570*/  IMAD.MOV.U32 R2, RZ, RZ, R0 ;  /* 0x000000ffff027224 */ /* 0x000fe200078e0000 */
[----:B-1----:R-:W-:-:S05]  /*f580*/  @P6 SHF.R.U32.HI R2, RZ, R3, R4 ;  /* 0x00000003ff026219 */ /* 0x002fca0000011604 */
        /* <DEDUP_REMOVED lines=25> */
[----:B------:R-:W-:Y:S02]  /*f720*/  IMAD R4, R26, R9, RZ ;  /* 0x000000091a047224 */ /* 0x000fe400078e02ff */
[----:B------:R-:W-:Y:S01]  /*f730*/  IMAD R0, R18, 0xc0, R20 ;  /* 0x000000c012007824 */ /* 0x000fe200078e0214 */
        /* <DEDUP_REMOVED lines=21> */
.L_x_13095:
        /* <DEDUP_REMOVED lines=12> */
.L_x_13011:
[----:B------:R-:W-:Y:S05]  /*f950*/  BSYNC B0 ;  /* 0x0000000000007941 */ /* 0x000fea0003800000 */
.L_x_13010:
[----:B------:R-:W-:Y:S01]  /*f960*/  NOP ;  /* 0x0000000000007918 */ /* 0x000fe20000000000 */
[----:B------:R-:W-:-:S13]  /*f970*/  PLOP3.LUT P0, PT, PT, PT, PT, 0x80, 0x0 ;  /* 0x000000000000781c */ /* 0x000fda0003f0f070 */
.L_x_13012:
        /* <DEDUP_REMOVED lines=18> */
.L_x_13096:
[----:B------:R-:W-:Y:S05]  /*faa0*/  BSYNC B0 ;  /* 0x0000000000007941 */ /* 0x000fea0003800000 */
.L_x_13013:
[----:B-1----:R-:W3:Y:S04]  /*fab0*/  LDL.LU R3, [R1+0x28] ;  /* 0x0000280001037983 */ /* 0x002ee80000300800 */
[----:B------:R-:W4:Y:S01]  /*fac0*/  LDL R2, [R1+0xc] ;  /* 0x00000c0001027983 */ /* 0x000f220000100800 */
[----:B---3--:R-:W-:-:S05]  /*fad0*/  VIADD R20, R3, 0xfffffffe ;  /* 0xfffffffe03147836 */ /* 0x008fca0000000000 */
[----:B----4-:R-:W-:-:S13]  /*fae0*/  ISETP.GE.AND P0, PT, R20, R2, PT ;  /* 0x000000021400720c */ /* 0x010fda0003f06270 */
[----:B------:R-:W-:Y:S05]  /*faf0*/  @!P0 BRA `(.L_x_13015) ;  /* 0x00000010003c8947 */ /* 0x000fea0003800000 */
[----:B------:R-:W-:Y:S02]  /*fb00*/  IMAD.MOV.U32 R5, RZ, RZ, R25 ;  /* 0x000000ffff057224 */ /* 0x000fe400078e0019 */
[----:B--2---:R-:W-:-:S07]  /*fb10*/  IMAD.MOV.U32 R0, RZ, RZ, R22 ;  /* 0x000000ffff007224 */ /* 0x004fce00078e0016 */
.L_x_13035:
        /* <DEDUP_REMOVED lines=44> */
.L_x_13016:
[----:B------:R-:W-:Y:S01]  /*fde0*/  IMAD R4, R22, 0x8, R16 ;  /* 0x0000000816047824 */ /* 0x000fe200078e0210 */
[----:B------:R-:W-:Y:S01]  /*fdf0*/  SHF.L.U32 R10, R25, 0x1f, RZ ;  /* 0x0000001f190a7819 */ /* 0x000fe200000006ff */
[----:B------:R-:W-:Y:S01]  /*fe00*/  BSSY B0, `(.L_x_13017) ;  /* 0x0000004000007945 */ /* 0x000fe20003800000 */
[----:B------:R-:W-:Y:S02]  /*fe10*/  SHF.R.S32.HI R9, RZ, 0x1f, R8 ;  /* 0x0000001fff097819 */ /* 0x000fe40000011408 */
[----:B------:R-:W0:Y:S02]  /*fe20*/  SYNCS.PHASECHK.TRANS64.TRYWAIT P0, [R4+URZ+0x19c80], R10 ;  /* 0x019c800a040075a7 */ /* 0x000e24000800017f */
[----:B0-----:R-:W-:Y:S05]  /*fe30*/  @!P0 BRA `(.L_x_13018) ;  /* 0x00000038000c8947 */ /* 0x001fea0003800000 */
.L_x_13097:
[----:B------:R-:W-:Y:S05]  /*fe40*/  BSYNC B0 ;  /* 0x0000000000007941 */ /* 0x000fea0003800000 */
.L_x_13017:
        /* <DEDUP_REMOVED lines=36> */
.L_x_13103:
        /* <DEDUP_REMOVED lines=10> */
.L_x_13020:
        /* <DEDUP_REMOVED lines=11> */
.L_x_13021:
[----:B------:R2:W-:Y:S01]  /*101e0*/  SYNCS.ARRIVE.TRANS64.A1T0 RZ, [R4+URZ+0x19c70], RZ ;  /* 0x019c70ff04ff79a7 */ /* 0x0005e2000810003f */
[----:B------:R-:W-:Y:S05]  /*101f0*/  @!P3 BRA `(.L_x_13022) ;  /* 0x000000000004b947 */ /* 0x000fea0003800000 */
[----:B------:R-:W-:Y:S01]  /*10200*/  BPT.TRAP 0x1 ;  /* 0x000000040000795c */ /* 0x000fe20000300000 */
.L_x_13022:
[----:B------:R-:W3:Y:S01]  /*10210*/  SYNCS.PHASECHK.TRANS64.TRYWAIT P0, [R4+URZ+0x19c40], R10 ;  /* 0x019c400a040075a7 */ /* 0x000ee2000800017f */
[----:B------:R-:W-:Y:S04]  /*10220*/  BSSY B0, `(.L_x_13023) ;  /* 0x0000002000007945 */ /* 0x000fe80003800000 */
[----:B---3--:R-:W-:Y:S05]  /*10230*/  @!P0 BRA `(.L_x_13024) ;  /* 0x0000003400bc8947 */ /* 0x008fea0003800000 */
.L_x_13104:
[----:B------:R-:W-:Y:S05]  /*10240*/  BSYNC B0 ;  /* 0x0000000000007941 */ /* 0x000fea0003800000 */
.L_x_13023:
        /* <DEDUP_REMOVED lines=33> */
.L_x_13110:
        /* <DEDUP_REMOVED lines=10> */
.L_x_13026:
        /* <DEDUP_REMOVED lines=11> */
.L_x_13027:
[----:B------:R-:W-:Y:S01]  /*105b0*/  IMAD.U32 R2, RZ, RZ, UR44 ;  /* 0x0000002cff027e24 */ /* 0x000fe2000f8e00ff */
[----:B------:R0:W-:Y:S04]  /*105c0*/  SYNCS.ARRIVE.TRANS64.A1T0 RZ, [R4+URZ+0x19c30], RZ ;  /* 0x019c30ff04ff79a7 */ /* 0x0001e8000810003f */
[----:B------:R-:W-:-:S13]  /*105d0*/  ISETP.NE.AND P0, PT, R2, 0x3, PT ;  /* 0x000000030200780c */ /* 0x000fda0003f05270 */
[----:B0-----:R-:W-:Y:S05]  /*105e0*/  @!P0 BRA `(.L_x_13028) ;  /* 0x0000000000048947 */ /* 0x001fea0003800000 */
[----:B------:R-:W-:Y:S01]  /*105f0*/  BPT.TRAP 0x1 ;  /* 0x000000040000795c */ /* 0x000fe20000300000 */
.L_x_13028:
[----:B------:R-:W-:Y:S01]  /*10600*/  LOP3.LUT R3, R5, 0x1, RZ, 0x3c, !PT ;  /* 0x0000000105037812 */ /* 0x000fe200078e3cff */
[----:B------:R-:W-:Y:S01]  /*10610*/  IMAD R2, R0, 0x8, R16 ;  /* 0x0000000800027824 */ /* 0x000fe200078e0210 */
[----:B------:R-:W-:Y:S02]  /*10620*/  BSSY B0, `(.L_x_13029) ;  /* 0x0000004000007945 */ /* 0x000fe40003800000 */
[----:B------:R-:W-:-:S04]  /*10630*/  SHF.L.U32 R3, R3, 0x1f, RZ ;  /* 0x0000001f03037819 */ /* 0x000fc800000006ff */
[----:B------:R-:W0:Y:S02]  /*10640*/  SYNCS.PHASECHK.TRANS64.TRYWAIT P2, [R2+URZ+0x19c70], R3 ;  /* 0x019c7003020075a7 */ /* 0x000e24000804017f */
[----:B0-----:R-:W-:Y:S05]  /*10650*/  @!P2 BRA `(.L_x_13030) ;  /* 0x000000340060a947 */ /* 0x001fea0003800000 */
.L_x_13111:
[----:B------:R-:W-:Y:S05]  /*10660*/  BSYNC B0 ;  /* 0x0000000000007941 */ /* 0x000fea0003800000 */
.L_x_13029:
[----:B--23--:R-:W-:-:S05]  /*10670*/  IMAD.U32 R4, RZ, RZ, UR43 ;  /* 0x0000002bff047e24 */ /* 0x00cfca000f8e00ff */
[----:B------:R-:W-:-:S13]  /*10680*/  ISETP.NE.AND P2, PT, R4, 0x3, PT ;  /* 0x000000030400780c */ /* 0x000fda0003f45270 */
[----:B------:R-:W-:Y:S05]  /*10690*/  @!P2 BRA `(.L_x_13031) ;  /* 0x000000000004a947 */ /* 0x000fea0003800000 */
[----:B------:R-:W-:Y:S01]  /*106a0*/  BPT.TRAP 0x1 ;  /* 0x000000040000795c */ /* 0x000fe20000300000 */
.L_x_13031:
[----:B------:R-:W-:Y:S01]  /*106b0*/  SHF.L.U32 R3, R5, 0x1f, RZ ;  /* 0x0000001f05037819 */ /* 0x000fe200000006ff */
[----:B------:R-:W-:-:S03]  /*106c0*/  IMAD R0, R0, 0x3000, RZ ;  /* 0x0000300000007824 */ /* 0x000fc600078e02ff */
[----:B------:R-:W0:Y:S02]  /*106d0*/  SYNCS.PHASECHK.TRANS64.TRYWAIT P2, [R2+URZ+0x19c60], R3 ;  /* 0x019c6003020075a7 */ /* 0x000e24000804017f */
[----:B0-----:R-:W-:Y:S05]  /*106e0*/  @!P2 BRA `(.L_x_13032) ;  /* 0x000000340050a947 */ /* 0x001fea0003800000 */
.L_x_13112:
        /* <DEDUP_REMOVED lines=69> */
.L_x_13033:
[----:B--2---:R2:W-:Y:S01]  /*10b40*/  SYNCS.ARRIVE.TRANS64.A1T0 RZ, [R2+URZ+0x19c50], RZ ;  /* 0x019c50ff02ff79a7 */ /* 0x0045e2000810003f */
[----:B------:R-:W-:Y:S06]  /*10b50*/  BAR.SYNC.DEFER_BLOCKING 0x2, 0x80 ;  /* 0x0082000000007b1d */ /* 0x000fec0000010000 */
[----:B------:R-:W-:Y:S05]  /*10b60*/  @!P0 BRA `(.L_x_13034) ;  /* 0x0000000000048947 */ /* 0x000fea0003800000 */
[----:B------:R-:W-:Y:S01]  /*10b70*/  BPT.TRAP 0x1 ;  /* 0x000000040000795c */ /* 0x000fe20000300000 */
.L_x_13034:
[----:B------:R-:W3:Y:S01]  /*10b80*/  LDL R0, [R1+0x18] ;  /* 0x0000180001007983 */ /* 0x000ee20000100800 */
[----:B--2---:R-:W-:Y:S02]  /*10b90*/  VIADD R2, R2, 0x19c80 ;  /* 0x00019c8002027836 */ /* 0x004fe40000000000 */
[----:B------:R-:W-:-:S03]  /*10ba0*/  IMAD.MOV.U32 R5, RZ, RZ, R25 ;  /* 0x000000ffff057224 */ /* 0x000fc600078e0019 */
[----:B---3--:R-:W-:Y:S01]  /*10bb0*/  PRMT R2, R0, 0x654, R2 ;  /* 0x0000065400027816 */ /* 0x008fe20000000002 */
[----:B------:R-:W-:-:S03]  /*10bc0*/  IMAD.MOV.U32 R0, RZ, RZ, R22 ;  /* 0x000000ffff007224 */ /* 0x000fc600078e0016 */
[----:B------:R3:W-:Y:S01]  /*10bd0*/  SYNCS.ARRIVE.TRANS64.RED.A1T0 RZ, [R2+URZ], RZ ;  /* 0x000000ff02ff79a7 */ /* 0x0007e2000810043f */
[----:B------:R-:W-:Y:S05]  /*10be0*/  @P1 BRA `(.L_x_13035) ;  /* 0xffffffec00cc1947 */ /* 0x000fea000383ffff */
.L_x_13015:
        /* <DEDUP_REMOVED lines=9> */
[----:B0-----:R-:W0:Y:S01]  /*10c80*/  LDC.64 R2, c[0x0][0xc60] ;  /* 0x00031800ff027b82 */ /* 0x001e220000000a00 */
        /* <DEDUP_REMOVED lines=10> */
.L_x_13037:
[----:B------:R-:W-:Y:S05]  /*10d30*/  BSYNC B0 ;  /* 0x0000000000007941 */ /* 0x000fea0003800000 */
.L_x_13036:
[----:B------:R-:W-:Y:S05]  /*10d40*/  @!P0 BRA `(.L_x_13038) ;  /* 0x0000000000048947 */ /* 0x000fea0003800000 */
[----:B------:R-:W-:Y:S01]  /*10d50*/  BPT.TRAP 0x1 ;  /* 0x000000040000795c */ /* 0x000fe20000300000 */
.L_x_13038:
[----:B0-----:R-:W-:Y:S01]  /*10d60*/  LOP3.LUT R3, R25, 0x1, RZ, 0x3c, !PT ;  /* 0x0000000119037812 */ /* 0x001fe200078e3cff */
[----:B--2---:R-:W-:Y:S01]  /*10d70*/  IMAD R0, R22, 0x8, R16 ;  /* 0x0000000816007824 */ /* 0x004fe200078e0210 */
[----:B------:R-:W-:Y:S02]  /*10d80*/  BSSY B0, `(.L_x_13039) ;  /* 0x0000004000007945 */ /* 0x000fe40003800000 */
[----:B------:R-:W-:-:S04]  /*10d90*/  SHF.L.U32 R3, R3, 0x1f, RZ ;  /* 0x0000001f03037819 */ /* 0x000fc800000006ff */
[----:B------:R-:W0:Y:S02]  /*10da0*/  SYNCS.PHASECHK.TRANS64.TRYWAIT P1, [R0+URZ+0x19c70], R3 ;  /* 0x019c7003000075a7 */ /* 0x000e24000802017f */
[----:B0-----:R-:W-:Y:S05]  /*10db0*/  @!P1 BRA `(.L_x_13040) ;  /* 0x0000002c00b09947 */ /* 0x001fea0003800000 */
.L_x_13113:
[----:B------:R-:W-:Y:S05]  /*10dc0*/  BSYNC B0 ;  /* 0x0000000000007941 */ /* 0x000fea0003800000 */
.L_x_13039:
[----:B------:R-:W-:-:S05]  /*10dd0*/  IMAD.U32 R2, RZ, RZ, UR43 ;  /* 0x0000002bff027e24 */ /* 0x000fca000f8e00ff */
[----:B------:R-:W-:-:S13]  /*10de0*/  ISETP.NE.AND P1, PT, R2, 0x3, PT ;  /* 0x000000030200780c */ /* 0x000fda0003f25270 */
[----:B------:R-:W-:Y:S05]  /*10df0*/  @!P1 BRA `(.L_x_13041) ;  /* 0x0000000000049947 */ /* 0x000fea0003800000 */
[----:B------:R-:W-:Y:S01]  /*10e00*/  BPT.TRAP 0x1 ;  /* 0x000000040000795c */ /* 0x000fe20000300000 */
.L_x_13041:
[----:B0-----:R-:W-:-:S04]  /*10e10*/  SHF.L.U32 R3, R25, 0x1f, RZ ;  /* 0x0000001f19037819 */ /* 0x001fc800000006ff */
[----:B------:R-:W0:Y:S02]  /*10e20*/  SYNCS.PHASECHK.TRANS64.TRYWAIT P1, [R0+URZ+0x19c60], R3 ;  /* 0x019c6003000075a7 */ /* 0x000e24000802017f */
[----:B0-----:R-:W-:Y:S05]  /*10e30*/  @!P1 BRA `(.L_x_13042) ;  /* 0x0000002c00a49947 */ /* 0x001fea0003800000 */
.L_x_13114:
        /* <DEDUP_REMOVED lines=70> */
.L_x_13043:
[----:B--2---:R2:W-:Y:S01]  /*112a0*/  SYNCS.ARRIVE.TRANS64.A1T0 RZ, [R0+URZ+0x19c50], RZ ;  /* 0x019c50ff00ff79a7 */ /* 0x0045e2000810003f */
[----:B------:R-:W-:Y:S06]  /*112b0*/  BAR.SYNC.DEFER_BLOCKING 0x2, 0x80 ;  /* 0x0082000000007b1d */ /* 0x000fec0000010000 */
[----:B------:R-:W-:Y:S05]  /*112c0*/  @!P0 BRA `(.L_x_13044) ;  /* 0x0000000000048947 */ /* 0x000fea0003800000 */
[----:B------:R-:W-:Y:S01]  /*112d0*/  BPT.TRAP 0x1 ;  /* 0x000000040000795c */ /* 0x000fe20000300000 */
.L_x_13044:
        /* <DEDUP_REMOVED lines=9> */
.L_x_12985:
[----:B------:R-:W-:Y:S05]  /*11370*/  BSYNC B7 ;  /* 0x0000000000077941 */ /* 0x000fea0003800000 */
.L_x_12983:
[----:B------:R-:W-:-:S13]  /*11380*/  LOP3.LUT P0, RZ, R17, 0x40, RZ, 0xc0, !PT ;  /* 0x0000004011ff7812 */ /* 0x000fda000780c0ff */
[----:B------:R-:W-:Y:S05]  /*11390*/  @!P0 BRA `(.L_x_13045) ;  /* 0x0000000000348947 */ /* 0x000fea0003800000 */
[----:B------:R-:W2:Y:S08]  /*113a0*/  S2UR UR4, SR_CgaCtaId ;  /* 0x00000000000479c3 */ /* 0x000eb00000008800 */
[----:B------:R-:W-:Y:S01]  /*113b0*/  BAR.SYNC.DEFER_BLOCKING 0x5, 0x200 ;  /* 0x0148000000007b1d */ /* 0x000fe20000010000 */
[----:B------:R-:W-:Y:S01]  /*113c0*/  MOV R16, 0x400 ;  /* 0x0000040000107802 */ /* 0x000fe20000000f00 */
[----:B--2---:R-:W-:-:S05]  /*113d0*/  IMAD.U32 R0, RZ, RZ, UR4 ;  /* 0x00000004ff007e24 */ /* 0x004fca000f8e00ff */
[----:B------:R-:W-:Y:S01]  /*113e0*/  LEA R16, R0, R16, 0x18 ;  /* 0x0000001000107211 */ /* 0x000fe200078ec0ff */
[----:B------:R-:W-:Y:S04]  /*113f0*/  STL [R1+0x18], R0 ;  /* 0x0000180001007387 */ /* 0x000fe80000100800 */
[----:B----4-:R-:W2:Y:S04]  /*11400*/  LDS.128 R4, [R16+0x19cd0] ;  /* 0x019cd00010047984 */ /* 0x010ea80000000c00 */
[----:B--2---:R2:W-:Y:S01]  /*11410*/  STL.64 [R1], R4 ;  /* 0x0000000401007387 */ /* 0x0045e20000100a00 */
[----:B------:R-:W-:-:S03]  /*11420*/  IMAD.MOV.U32 R0, RZ, RZ, R7 ;  /* 0x000000ffff007224 */ /* 0x000fc600078e0007 */
[----:B------:R2:W-:Y:S02]  /*11430*/  STL [R1+0x8], R6 ;  /* 0x0000080601007387 */ /* 0x0005e40000100800 */
[----:B------:R-:W-:Y:S01]  /*11440*/  R2UR UR40, R0 ;  /* 0x00000000002872ca */ /* 0x000fe200000e0000 */
[----:B------:R-:W-:Y:S06]  /*11450*/  BAR.ARV 0x4, 0x200 ;  /* 0x0108000000007b1d */ /* 0x000fec0000002000 */
[----:B------:R-:W-:Y:S08]  /*11460*/  BRA `(.L_x_13046) ;  /* 0x0000000c00f07947 */ /* 0x000ff00003800000 */
.L_x_13045:
[----:B--2---:R-:W2:Y:S01]  /*11470*/  LDL.LU R0, [R1] ;  /* 0x0000000001007983 */ /* 0x004ea20000300800 */
[----:B------:R-:W-:Y:S01]  /*11480*/  ULDC UR4, c[0x0][0xc3c] ;  /* 0x00030f0000047ab9 */ /* 0x000fe20000000800 */
[----:B------:R-:W0:Y:S02]  /*11490*/  S2R R2, SR_TID.X ;  /* 0x0000000000027919 */ /* 0x000e240000002100 */
[----:B0-----:R-:W-:-:S04]  /*114a0*/  LOP3.LUT R10, R2, 0x1f, RZ, 0xc0, !PT ;  /* 0x0000001f020a7812 */ /* 0x001fc800078ec0ff */
[C---:B------:R-:W-:Y:S01]  /*114b0*/  ISETP.NE.AND P0, PT, R10.reuse, 0x1f, PT ;  /* 0x0000001f0a00780c */ /* 0x040fe20003f05270 */
[----:B----4-:R-:W-:-:S05]  /*114c0*/  VIADD R6, R10, UR40 ;  /* 0x000000280a067c36 */ /* 0x010fca0008000000 */
[----:B------:R-:W-:Y:S01]  /*114d0*/  ISETP.GE.OR P1, PT, R6, UR4, !P0 ;  /* 0x0000000406007c0c */ /* 0x000fe2000c726670 */
[----:B------:R-:W-:Y:S02]  /*114e0*/  IMAD.MOV.U32 R8, RZ, RZ, RZ ;  /* 0x000000ffff087224 */ /* 0x000fe400078e00ff */
[----:B--2---:R-:W-:-:S10]  /*114f0*/  IMAD.MOV.U32 R9, RZ, RZ, R0 ;  /* 0x000000ffff097224 */ /* 0x004fd400078e0000 */
[----:B------:R-:W0:Y:S01]  /*11500*/  @!P1 LDC.64 R2, c[0x0][0xc80] ;  /* 0x00032000ff029b82 */ /* 0x000e220000000a00 */
[----:B------:R-:W-:Y:S01]  /*11510*/  IMAD.MOV.U32 R0, RZ, RZ, RZ ;  /* 0x000000ffff007224 */ /* 0x000fe200078e00ff */
[----:B------:R-:W-:Y:S01]  /*11520*/  ISETP.GE.U32.AND P2, PT, R10, 0x2, PT ;  /* 0x000000020a00780c */ /* 0x000fe20003f46070 */
[----:B------:R-:W-:-:S05]  /*11530*/  ULDC UR4, c[0x0][0xc3c] ;  /* 0x00030f0000047ab9 */ /* 0x000fca0000000800 */
[----:B------:R-:W2:Y:S01]  /*11540*/  @!P1 LDC.64 R4, c[0x0][0xc78] ;  /* 0x00031e00ff049b82 */ /* 0x000ea20000000a00 */
[----:B0-----:R-:W-:-:S05]  /*11550*/  @!P1 IMAD.WIDE R2, R6, 0x4, R2 ;  /* 0x0000000406029825 */ /* 0x001fca00078e0202 */
[----:B------:R2:W3:Y:S02]  /*11560*/  @!P1 LDG.E R0, desc[UR54][R2.64] ;  /* 0x0000003602009981 */ /* 0x0004e4000c1e1900 */
[----:B--2---:R-:W-:-:S05]  /*11570*/  @!P1 IMAD.WIDE R2, R6, 0x4, R4 ;  /* 0x0000000406029825 */ /* 0x004fca00078e0204 */
[----:B------:R-:W3:Y:S01]  /*11580*/  @!P1 LDG.E R8, desc[UR54][R2.64] ;  /* 0x0000003602089981 */ /* 0x000ee2000c1e1900 */
[C---:B------:R-:W-:Y:S02]  /*11590*/  ISETP.NE.AND P1, PT, R10.reuse, RZ, PT ;  /* 0x000000ff0a00720c */ /* 0x040fe40003f25270 */
[C---:B------:R-:W-:Y:S02]  /*115a0*/  ISETP.GE.U32.AND P3, PT, R10.reuse, 0x4, PT ;  /* 0x000000040a00780c */ /* 0x040fe40003f66070 */
[C---:B------:R-:W-:Y:S02]  /*115b0*/  ISETP.GE.U32.AND P4, PT, R10.reuse, 0x8, PT ;  /* 0x000000080a00780c */ /* 0x040fe40003f86070 */
[----:B------:R-:W-:Y:S01]  /*115c0*/  ISETP.GE.U32.AND P5, PT, R10, 0x10, PT ;  /* 0x000000100a00780c */ /* 0x000fe20003fa6070 */
        /* <DEDUP_REMOVED lines=12> */
[----:B------:R-:W2:Y:S02]  /*11690*/  SHFL.UP PT, R2, R4, 0x8, RZ ;  /* 0x0500000004027989 */ /* 0x000ea400000e00ff */
[----:B--2---:R-:W-:-:S05]  /*116a0*/  SEL R3, R2, RZ, P4 ;  /* 0x000000ff02037207 */ /* 0x004fca0002000000 */
[----:B------:R-:W-:Y:S02]  /*116b0*/  IMAD.IADD R5, R4, 0x1, R3 ;  /* 0x0000000104057824 */ /* 0x000fe400078e0203 */
[----:B------:R-:W-:Y:S04]  /*116c0*/  SHFL.IDX PT, R4, R9, RZ, 0x1f ;  /* 0x00001fff09047589 */ /* 0x000fe800000e0000 */
[----:B------:R-:W2:Y:S02]  /*116d0*/  SHFL.UP PT, R2, R5, 0x10, RZ ;  /* 0x0600000005027989 */ /* 0x000ea400000e00ff */
[----:B--2---:R-:W-:-:S05]  /*116e0*/  SEL R2, R2, RZ, P5 ;  /* 0x000000ff02027207 */ /* 0x004fca0002800000 */
[----:B------:R-:W-:Y:S02]  /*116f0*/  IMAD.IADD R2, R5, 0x1, R2 ;  /* 0x0000000105027824 */ /* 0x000fe400078e0202 */
[----:B------:R-:W-:-:S03]  /*11700*/  IMAD.MOV.U32 R5, RZ, RZ, RZ ;  /* 0x000000ffff057224 */ /* 0x000fc600078e00ff */
[----:B------:R-:W0:Y:S02]  /*11710*/  SHFL.IDX PT, R3, R2, 0x1f, 0x1f ;  /* 0x03e01f0002037f89 */ /* 0x000e2400000e0000 */
[----:B0-----:R-:W-:-:S04]  /*11720*/  IMAD R3, R3, R7, RZ ;  /* 0x0000000703037224 */ /* 0x001fc800078e02ff */
[----:B------:R-:W-:-:S05]  /*11730*/  IMAD.IADD R6, R6, 0x1, R3 ;  /* 0x0000000106067824 */ /* 0x000fca00078e0203 */
[----:B------:R-:W-:-:S13]  /*11740*/  ISETP.GT.AND P6, PT, R6, R4, PT ;  /* 0x000000040600720c */ /* 0x000fda0003fc4270 */
[----:B------:R-:W-:Y:S05]  /*11750*/  @P6 BRA `(.L_x_13047) ;  /* 0x0000000000986947 */ /* 0x000fea0003800000 */
.L_x_13049:
        /* <DEDUP_REMOVED lines=38> */
.L_x_13047:
[----:B------:R-:W-:-:S04]  /*119c0*/  IMAD.IADD R6, R6, 0x1, -R3 ;  /* 0x0000000106067824 */ /* 0x000fc800078e0a03 */
[----:B------:R-:W-:-:S05]  /*119d0*/  IMAD R3, R2, R7, R6 ;  /* 0x0000000702037224 */ /* 0x000fca00078e0206 */
[----:B------:R-:W-:-:S13]  /*119e0*/  ISETP.GT.AND P0, PT, R3, R4, PT ;  /* 0x000000040300720c */ /* 0x000fda0003f04270 */
[----:B------:R-:W-:Y:S02]  /*119f0*/  VOTEU.ANY UR5, UPT, !P0 ;  /* 0x0000000000057886 */ /* 0x000fe400040e0100 */
[----:B------:R-:W-:Y:S01]  /*11a00*/  ISETP.NE.AND P0, PT, RZ, UR5, PT ;  /* 0x00000005ff007c0c */ /* 0x000fe2000bf05270 */
[----:B------:R-:W-:-:S06]  /*11a10*/  UPOPC UR4, UR5 ;  /* 0x00000005000472bf */ /* 0x000fcc0008000000 */
[----:B------:R-:W-:-:S05]  /*11a20*/  IMAD.U32 R3, RZ, RZ, UR4 ;  /* 0x00000004ff037e24 */ /* 0x000fca000f8e00ff */
[----:B------:R0:W2:Y:S04]  /*11a30*/  SHFL.IDX PT, R0, R0, R3, 0x1f ;  /* 0x00001f0300007589 */ /* 0x0000a800000e0000 */
[----:B------:R0:W3:Y:S01]  /*11a40*/  SHFL.IDX PT, R8, R8, R3, 0x1f ;  /* 0x00001f0308087589 */ /* 0x0000e200000e0000 */
[----:B------:R-:W-:Y:S05]  /*11a50*/  @!P0 BRA `(.L_x_13050) ;  /* 0x00000000000c8947 */ /* 0x000fea0003800000 */
[----:B------:R-:W-:-:S06]  /*11a60*/  UIADD3 UR5, UR4, -0x1, URZ ;  /* 0xffffffff04057890 */ /* 0x000fcc000fffe03f */
[----:B------:R-:W-:-:S06]  /*11a70*/  IMAD.U32 R5, RZ, RZ, UR5 ;  /* 0x00000005ff057e24 */ /* 0x000fcc000f8e00ff */
[----:B------:R4:W0:Y:S02]  /*11a80*/  SHFL.IDX PT, R5, R2, R5, 0x1f ;  /* 0x00001f0502057589 */ /* 0x00082400000e0000 */
.L_x_13050:
[----:B0-----:R-:W-:Y:S01]  /*11a90*/  IMAD R3, R5, R7, R6 ;  /* 0x0000000705037224 */ /* 0x001fe200078e0206 */
[----:B---3--:R-:W-:Y:S01]  /*11aa0*/  ISETP.NE.AND P0, PT, R8, 0x1, PT ;  /* 0x000000010800780c */ /* 0x008fe20003f05270 */
[----:B------:R-:W-:Y:S02]  /*11ab0*/  UIADD3 UR40, UR4, UR40, URZ ;  /* 0x0000002804287290 */ /* 0x000fe4000fffe03f */
[----:B------:R-:W-:Y:S01]  /*11ac0*/  IMAD.IADD R4, R4, 0x1, -R3 ;  /* 0x0000000104047824 */ /* 0x000fe200078e0a03 */
[----:B------:R0:W-:Y:S09]  /*11ad0*/  STL [R1], R3 ;  /* 0x0000000301007387 */ /* 0x0001f20000100800 */
[----:B------:R-:W-:Y:S05]  /*11ae0*/  @!P0 BRA `(.L_x_13051) ;  /* 0x0000000000e48947 */ /* 0x000fea0003800000 */
[----:B--2---:R-:W-:-:S04]  /*11af0*/  IABS R5, R0 ;  /* 0x0000000000057213 */ /* 0x004fc80000000000 */
[----:B------:R-:W2:Y:S08]  /*11b00*/  I2F.RP R6, R5 ;  /* 0x0000000500067306 */ /* 0x000eb00000209400 */
[----:B--2---:R-:W2:Y:S02]  /*11b10*/  MUFU.RCP R6, R6 ;  /* 0x0000000600067308 */ /* 0x004ea40000001000 */
[----:B--2---:R-:W-:-:S06]  /*11b20*/  VIADD R9, R6, 0xffffffe ;  /* 0x0ffffffe06097836 */ /* 0x004fcc0000000000 */
[----:B0-----:R-:W4:Y:S02]  /*11b30*/  F2I.FTZ.U32.TRUNC.NTZ R3, R9 ;  /* 0x0000000900037305 */ /* 0x001f24000021f000 */
[----:B----4-:R-:W-:-:S04]  /*11b40*/  IMAD.MOV R2, RZ, RZ, -R3 ;  /* 0x000000ffff027224 */ /* 0x010fc800078e0a03 */
        /* <DEDUP_REMOVED lines=51> */
.L_x_13051:
[----:B------:R-:W-:Y:S02]  /*11e80*/  ULDC.64 UR4, c[0x0][0xc90] ;  /* 0x0003240000047ab9 */ /* 0x000fe40000000a00 */
[----:B------:R-:W-:-:S06]  /*11e90*/  UIMAD.WIDE UR4, UR40, 0x4, UR4 ;  /* 0x00000004280478a5 */ /* 0x000fcc000f8e0204 */
[----:B----4-:R-:W-:Y:S02]  /*11ea0*/  IMAD.U32 R2, RZ, RZ, UR4 ;  /* 0x00000004ff027e24 */ /* 0x010fe4000f8e00ff */
[----:B0-----:R-:W-:-:S05]  /*11eb0*/  IMAD.U32 R3, RZ, RZ, UR5 ;  /* 0x00000005ff037e24 */ /* 0x001fca000f8e00ff */
        /* <DEDUP_REMOVED lines=60> */
.L_x_13052:
[----:B--2---:R-:W-:-:S05]  /*12280*/  LOP3.LUT R3, RZ, R4, RZ, 0x33, !PT ;  /* 0x00000004ff037212 */ /* 0x004fca00078e33ff */
[----:B------:R-:W-:-:S05]  /*12290*/  IMAD.IADD R0, R0, 0x1, R3 ;  /* 0x0000000100007824 */ /* 0x000fca00078e0203 */
[----:B------:R2:W-:Y:S01]  /*122a0*/  STL [R1+0x4], R0 ;  /* 0x0000040001007387 */ /* 0x0005e20000100800 */
[----:B------:R-:W-:Y:S05]  /*122b0*/  BRA `(.L_x_13053) ;  /* 0x0000000000107947 */ /* 0x000fea0003800000 */
.L_x_13048:
[----:B------:R0:W-:Y:S01]  /*122c0*/  STL [R1], R4 ;  /* 0x0000000401007387 */ /* 0x0001e20000100800 */
[----:B------:R-:W-:-:S03]  /*122d0*/  ULDC UR40, c[0x0][0xc3c] ;  /* 0x00030f0000287ab9 */ /* 0x000fc60000000800 */
[----:B------:R0:W-:Y:S04]  /*122e0*/  STL [R1+0x4], RZ ;  /* 0x000004ff01007387 */ /* 0x0001e80000100800 */
[----:B------:R0:W-:Y:S02]  /*122f0*/  STL [R1+0x8], RZ ;  /* 0x000008ff01007387 */ /* 0x0001e40000100800 */
.L_x_13053:
[----:B------:R-:W3:Y:S04]  /*12300*/  LDL R3, [R1+0x4] ;  /* 0x0000040001037983 */ /* 0x000ee80000100800 */
[----:B0-----:R-:W4:Y:S04]  /*12310*/  LDL R2, [R1+0x8] ;  /* 0x0000080001027983 */ /* 0x001f280000100800 */
[----:B------:R-:W5:Y:S01]  /*12320*/  LDL R4, [R1] ;  /* 0x0000000001047983 */ /* 0x000f620000100800 */
[----:B--2---:R-:W0:Y:S01]  /*12330*/  S2R R0, SR_TID.X ;  /* 0x0000000000007919 */ /* 0x004e220000002100 */
[----:B------:R-:W-:Y:S01]  /*12340*/  BAR.SYNC.DEFER_BLOCKING 0x4, 0x200 ;  /* 0x0108000000007b1d */ /* 0x000fe20000010000 */
[----:B---3--:R-:W-:-:S02]  /*12350*/  IMAD.MOV.U32 R5, RZ, RZ, R3 ;  /* 0x000000ffff057224 */ /* 0x008fc400078e0003 */
[----:B----4-:R-:W-:-:S03]  /*12360*/  IMAD.MOV.U32 R3, RZ, RZ, R2 ;  /* 0x000000ffff037224 */ /* 0x010fc600078e0002 */
        /* <DEDUP_REMOVED lines=10> */
[----:B-----5:R3:W-:Y:S01]  /*12410*/  @!P0 STS.128 [R16+0x19cd0], R4 ;  /* 0x019cd00410008388 */ /* 0x0207e20000000c00 */
[----:B------:R-:W-:Y:S06]  /*12420*/  BAR.ARV 0x5, 0x200 ;  /* 0x0148000000007b1d */ /* 0x000fec0000002000 */
.L_x_13046:
[----:B------:R-:W-:Y:S02]  /*12430*/  ULDC UR4, c[0x0][0xc3c] ;  /* 0x00030f0000047ab9 */ /* 0x000fe40000000800 */
[----:B------:R-:W-:-:S06]  /*12440*/  UISETP.GE.AND UP0, UPT, UR40, UR4, UPT ;  /* 0x000000042800728c */ /* 0x000fcc000bf06270 */
[----:B------:R-:W-:-:S13]  /*12450*/  PLOP3.LUT P0, PT, PT, PT, UP0, 0x80, 0x0 ;  /* 0x000000000000781c */ /* 0x000fda0003f0f008 */
[----:B------:R-:W-:Y:S05]  /*12460*/  @!P0 BRA `(.L_x_13054) ;  /* 0xffffffac00e48947 */ /* 0x000fea000383ffff */
.L_x_12978:
[----:B-1----:R-:W4:Y:S01]  /*12470*/  LDL.LU R0, [R1+0x2c] ;  /* 0x00002c0001007983 */ /* 0x002f220000300800 */
[----:B------:R-:W-:Y:S01]  /*12480*/  BSSY B0, `(.L_x_13055) ;  /* 0x000000b000007945 */ /* 0x000fe20003800000 */
[----:B--23--:R-:W1:Y:S01]  /*12490*/  S2R R5, SR_CgaCtaId ;  /* 0x0000000000057919 */ /* 0x00ce620000008800 */
[----:B----4-:R-:W-:-:S05]  /*124a0*/  VIADD R0, R0, 0x1 ;  /* 0x0000000100007836 */ /* 0x010fca0000000000 */
[----:B------:R-:W-:-:S04]  /*124b0*/  LEA.HI R2, R0, R0, RZ, 0x1 ;  /* 0x0000000000027211 */ /* 0x000fc800078f08ff */
[----:B------:R-:W-:Y:S02]  /*124c0*/  LOP3.LUT R3, R2, 0xfffffffe, RZ, 0xc0, !PT ;  /* 0xfffffffe02037812 */ /* 0x000fe400078ec0ff */
[----:B------:R-:W-:-:S03]  /*124d0*/  MOV R2, 0x400 ;  /* 0x0000040000027802 */ /* 0x000fc60000000f00 */
[----:B------:R-:W-:Y:S01]  /*124e0*/  IMAD.IADD R0, R0, 0x1, -R3 ;  /* 0x0000000100007824 */ /* 0x000fe200078e0a03 */
[----:B-1----:R-:W-:-:S04]  /*124f0*/  LEA R5, R5, R2, 0x18 ;  /* 0x0000000205057211 */ /* 0x002fc800078ec0ff */
[----:B------:R-:W-:-:S04]  /*12500*/  SHF.L.U32 R0, R0, 0x1f, RZ ;  /* 0x0000001f00007819 */ /* 0x000fc800000006ff */
[----:B------:R-:W1:Y:S02]  /*12510*/  SYNCS.PHASECHK.TRANS64.TRYWAIT P0, [R5+URZ+0x19c20], R0 ;  /* 0x019c2000050075a7 */ /* 0x000e64000800017f */
[----:B-1----:R-:W-:Y:S05]  /*12520*/  @!P0 BRA `(.L_x_13056) ;  /* 0x0000001400fc8947 */ /* 0x002fea0003800000 */
.L_x_13115:
[----:B------:R-:W-:Y:S05]  /*12530*/  BSYNC B0 ;  /* 0x0000000000007941 */ /* 0x000fea0003800000 */
.L_x_13055:
[----:B------:R-:W-:-:S03]  /*12540*/  UMOV UR4, 0xffffffff ;  /* 0xffffffff00047882 */ /* 0x000fc60000000000 */
[----:B------:R-:W-:Y:S05]  /*12550*/  BRA.DIV UR4, `(.L_x_13057) ;  /* 0x0000001a04047947 */ /* 0x000fea000b800000 */
[----:B-1----:R-:W1:Y:S02]  /*12560*/  S2R R0, SR_TID.X ;  /* 0x0000000000007919 */ /* 0x002e640000002100 */
[----:B-1----:R-:W-:-:S04]  /*12570*/  SHF.R.U32.HI R0, RZ, 0x5, R0 ;  /* 0x00000005ff007819 */ /* 0x002fc80000011600 */
[----:B------:R-:W-:-:S05]  /*12580*/  LOP3.LUT R0, R0, 0x3, RZ, 0xc0, !PT ;  /* 0x0000000300007812 */ /* 0x000fca00078ec0ff */
[----:B------:R1:W2:Y:S02]  /*12590*/  SHFL.IDX PT, R14, R0, RZ, 0x1f ;  /* 0x00001fff000e7589 */ /* 0x0002a400000e0000 */
.L_x_13118:
[----:B--2---:R-:W-:Y:S01]  /*125a0*/  ISETP.NE.AND P0, PT, R14, RZ, PT ;  /* 0x000000ff0e00720c */ /* 0x004fe20003f05270 */
[----:B------:R-:W-:-:S12]  /*125b0*/  BSSY B0, `(.L_x_13058) ;  /* 0x000002c000007945 */ /* 0x000fd80003800000 */
[----:B------:R-:W-:Y:S05]  /*125c0*/  @P0 BRA `(.L_x_13059) ;  /* 0x0000000000a80947 */ /* 0x000fea0003800000 */
[----:B------:R-:W-:-:S03]  /*125d0*/  UMOV UR4, 0xffffffff ;  /* 0xffffffff00047882 */ /* 0x000fc60000000000 */
[----:B------:R-:W-:Y:S05]  /*125e0*/  BRA.DIV UR4, `(.L_x_13060) ;  /* 0x0000001a04147947 */ /* 0x000fea000b800000 */
[----:B------:R-:W-:-:S13]  /*125f0*/  ELECT P6, URZ, PT ;  /* 0x00000000003f782f */ /* 0x000fda00038c0000 */
.L_x_13121:
[----:B------:R-:W-:Y:S05]  /*12600*/  @!P6 BRA `(.L_x_13059) ;  /* 0x000000000098e947 */ /* 0x000fea0003800000 */
[----:B------:R-:W-:-:S06]  /*12610*/  ULOP3.LUT UR4, UR36, 0x2, URZ, 0xfc, !UPT ;  /* 0x0000000224047892 */ /* 0x000fcc000f8efc3f */
[----:B-1----:R-:W-:-:S05]  /*12620*/  IMAD.U32 R0, RZ, RZ, UR4 ;  /* 0x00000004ff007e24 */ /* 0x002fca000f8e00ff */
[----:B------:R-:W-:-:S13]  /*12630*/  ISETP.NE.AND P0, PT, R0, 0x3, PT ;  /* 0x000000030000780c */ /* 0x000fda0003f05270 */
[----:B------:R-:W-:Y:S05]  /*12640*/  @!P0 BRA `(.L_x_13061) ;  /* 0x0000000000048947 */ /* 0x000fea0003800000 */
[----:B------:R-:W-:Y:S01]  /*12650*/  BPT.TRAP 0x1 ;  /* 0x000000040000795c */ /* 0x000fe20000300000 */
.L_x_13061:
[C---:B------:R-:W-:Y:S01]  /*12660*/  IMAD R3, R22.reuse, 0x8, R5 ;  /* 0x0000000816037824 */ /* 0x040fe200078e0205 */
[----:B------:R-:W-:Y:S01]  /*12670*/  SHF.L.U32 R2, R25, 0x1f, RZ ;  /* 0x0000001f19027819 */ /* 0x000fe200000006ff */
[----:B------:R-:W-:-:S03]  /*12680*/  VIADD R22, R22, 0x1 ;  /* 0x0000000116167836 */ /* 0x000fc60000000000 */
[----:B------:R-:W1:Y:S02]  /*12690*/  SYNCS.PHASECHK.TRANS64.TRYWAIT P1, [R3+URZ+0x19c40], R2 ;  /* 0x019c4002030075a7 */ /* 0x000e64000802017f */
[----:B------:R-:W-:-:S04]  /*126a0*/  ISETP.NE.AND P2, PT, R22, 0x2, PT ;  /* 0x000000021600780c */ /* 0x000fc80003f45270 */
[----:B------:R-:W-:Y:S01]  /*126b0*/  SEL R0, RZ, 0x1, P2 ;  /* 0x00000001ff007807 */ /* 0x000fe20001000000 */
[----:B-1----:R-:W-:Y:S08]  /*126c0*/  @!P1 BRA `(.L_x_13062) ;  /* 0x0000001400fc9947 */ /* 0x002ff00003800000 */
.L_x_13122:
[----:B------:R-:W-:Y:S02]  /*126d0*/  SEL R22, R22, RZ, P2 ;  /* 0x000000ff16167207 */ /* 0x000fe40001000000 */
[----:B------:R-:W-:Y:S01]  /*126e0*/  LOP3.LUT R0, R25, R0, RZ, 0x3c, !PT ;  /* 0x0000000019007212 */ /* 0x000fe200078e3cff */
[----:B------:R-:W-:Y:S06]  /*126f0*/  @!P0 BRA `(.L_x_13063) ;  /* 0x0000000000048947 */ /* 0x000fec0003800000 */
[----:B------:R-:W-:Y:S01]  /*12700*/  BPT.TRAP 0x1 ;  /* 0x000000040000795c */ /* 0x000fe20000300000 */
.L_x_13063:
[----:B------:R-:W-:Y:S01]  /*12710*/  IMAD R5, R22, 0x8, R5 ;  /* 0x0000000816057824 */ /* 0x000fe200078e0205 */
[----:B------:R-:W-:-:S04]  /*12720*/  SHF.L.U32 R0, R0, 0x1f, RZ ;  /* 0x0000001f00007819 */ /* 0x000fc800000006ff */
[----:B------:R-:W2:Y:S02]  /*12730*/  SYNCS.PHASECHK.TRANS64.TRYWAIT P1, [R5+URZ+0x19c40], R0 ;  /* 0x019c4000050075a7 */ /* 0x000ea4000802017f */
[----:B--2---:R-:W-:Y:S05]  /*12740*/  @!P1 BRA `(.L_x_13064) ;  /* 0x0000001400f09947 */ /* 0x004fea0003800000 */
.L_x_13123:
[----:B------:R-:W-:Y:S05]  /*12750*/  @!P0 BRA `(.L_x_13065) ;  /* 0x0000000000048947 */ /* 0x000fea0003800000 */
[----:B------:R-:W-:Y:S01]  /*12760*/  BPT.TRAP 0x1 ;  /* 0x000000040000795c */ /* 0x000fe20000300000 */
.L_x_13065:
[----:B------:R-:W3:Y:S02]  /*12770*/  SYNCS.PHASECHK.TRANS64.TRYWAIT P1, [R3+URZ+0x19c60], R2 ;  /* 0x019c6002030075a7 */ /* 0x000ee4000802017f */
[----:B---3--:R-:W-:Y:S05]  /*12780*/  @!P1 BRA `(.L_x_13066) ;  /* 0x0000001400f49947 */ /* 0x008fea0003800000 */
.L_x_13124:
[----:B------:R-:W-:Y:S05]  /*12790*/  @!P0 BRA `(.L_x_13067) ;  /* 0x0000000000048947 */ /* 0x000fea0003800000 */
[----:B------:R-:W-:Y:S01]  /*127a0*/  BPT.TRAP 0x1 ;  /* 0x000000040000795c */ /* 0x000fe20000300000 */
.L_x_13067:
[----:B------:R-:W4:Y:S02]  /*127b0*/  SYNCS.PHASECHK.TRANS64.TRYWAIT P1, [R5+URZ+0x19c60], R0 ;  /* 0x019c6000050075a7 */ /* 0x000f24000802017f */
[----:B----4-:R-:W-:Y:S05]  /*127c0*/  @!P1 BRA `(.L_x_13068) ;  /* 0x0000001400f89947 */ /* 0x010fea0003800000 */
.L_x_13125:
[----:B------:R-:W-:Y:S05]  /*127d0*/  @!P0 BRA `(.L_x_13069) ;  /* 0x0000000000048947 */ /* 0x000fea0003800000 */
[----:B------:R-:W-:Y:S01]  /*127e0*/  BPT.TRAP 0x1 ;  /* 0x000000040000795c */ /* 0x000fe20000300000 */
.L_x_13069:
[----:B------:R-:W5:Y:S02]  /*127f0*/  SYNCS.PHASECHK.TRANS64.TRYWAIT P1, [R3+URZ+0x19c80], R2 ;  /* 0x019c8002030075a7 */ /* 0x000f64000802017f */
[----:B-----5:R-:W-:Y:S05]  /*12800*/  @!P1 BRA `(.L_x_13070) ;  /* 0x0000001400fc9947 */ /* 0x020fea0003800000 */
.L_x_13126:
[----:B------:R-:W-:Y:S05]  /*12810*/  @!P0 BRA `(.L_x_13071) ;  /* 0x0000000000048947 */ /* 0x000fea0003800000 */
[----:B------:R-:W-:Y:S01]  /*12820*/  BPT.TRAP 0x1 ;  /* 0x000000040000795c */ /* 0x000fe20000300000 */
.L_x_13071:
[----:B------:R0:W0:Y:S02]  /*12830*/  SYNCS.PHASECHK.TRANS64.TRYWAIT P0, [R5+URZ+0x19c80], R0 ;  /* 0x019c8000050075a7 */ /* 0x000024000800017f */
[----:B0-----:R-:W-:Y:S05]  /*12840*/  @!P0 NANOSLEEP.SYNCS 0x989680 ;  /* 0x009896800000895d */ /* 0x001fea0003900000 */
[----:B------:R-:W0:Y:S02]  /*12850*/  @!P0 SYNCS.PHASECHK.TRANS64 P0, [R5+URZ+0x19c80], R0 ;  /* 0x019c8000050085a7 */ /* 0x000e24000800007f */
[----:B0-----:R-:W-:Y:S05]  /*12860*/  @!P0 BRA `(.L_x_13071) ;  /* 0xfffffffc00f08947 */ /* 0x001fea000383ffff */
.L_x_13059:
[----:B------:R-:W-:Y:S05]  /*12870*/  BSYNC B0 ;  /* 0x0000000000007941 */ /* 0x000fea0003800000 */
.L_x_13058:
[----:B------:R-:W-:Y:S05]  /*12880*/  EXIT ;  /* 0x000000000000794d */ /* 0x000fea0003800000 */
.L_x_12920:
[----:B0-----:R-:W-:-:S04]  /*12890*/  IMAD.U32 R3, RZ, RZ, UR46 ;  /* 0x0000002eff037e24 */ /* 0x001fc8000f8e00ff */
[----:B------:R0:W1:Y:S03]  /*128a0*/  SYNCS.PHASECHK.TRANS64.TRYWAIT P1, [R3+URZ+0x19c00], R0 ;  /* 0x019c0000030075a7 */ /* 0x000066000802017f */
[----:B-1----:R-:W-:Y:S05]  /*128b0*/  @!P1 NANOSLEEP.SYNCS 0x989680 ;  /* 0x009896800000995d */ /* 0x002fea0003900000 */
[----:B------:R-:W1:Y:S02]  /*128c0*/  @!P1 SYNCS.PHASECHK.TRANS64 P1, [R3+URZ+0x19c00], R0 ;  /* 0x019c0000030095a7 */ /* 0x000e64000802007f */
[----:B-1----:R-:W-:Y:S05]  /*128d0*/  @!P1 BRA `(.L_x_12920) ;  /* 0xfffffffc00ec9947 */ /* 0x002fea000383ffff */
[----:B------:R-:W-:Y:S05]  /*128e0*/  BRA `(.L_x_13072) ;  /* 0xfffffef400787947 */ /* 0x000fea000383ffff */
.L_x_12924:
[----:B-1----:R1:W2:Y:S02]  /*128f0*/  SYNCS.PHASECHK.TRANS64.TRYWAIT P1, [R2+URZ+0x19c30], R3 ;  /* 0x019c3003020075a7 */ /* 0x0022a4000802017f */
[----:B--2---:R-:W-:Y:S05]  /*12900*/  @!P1 NANOSLEEP.SYNCS 0x989680 ;  /* 0x009896800000995d */ /* 0x004fea0003900000 */
[----:B------:R-:W2:Y:S02]  /*12910*/  @!P1 SYNCS.PHASECHK.TRANS64 P1, [R2+URZ+0x19c30], R3 ;  /* 0x019c3003020095a7 */ /* 0x000ea4000802007f */
[----:B--2---:R-:W-:Y:S05]  /*12920*/  @!P1 BRA `(.L_x_12924) ;  /* 0xfffffffc00f09947 */ /* 0x004fea000383ffff */
[----:B------:R-:W-:Y:S05]  /*12930*/  BRA `(.L_x_12923) ;  /* 0xfffffef400947947 */ /* 0x000fea000383ffff */
.L_x_12930:
[----:B-1----:R-:W-:-:S04]  /*12940*/  IMAD.U32 R7, RZ, RZ, UR18 ;  /* 0x00000012ff077e24 */ /* 0x002fc8000f8e00ff */
[----:B------:R1:W2:Y:S03]  /*12950*/  SYNCS.PHASECHK.TRANS64.TRYWAIT P1, [R7+URZ+0x19c30], R0 ;  /* 0x019c3000070075a7 */ /* 0x0002a6000802017f */
[----:B--2---:R-:W-:Y:S05]  /*12960*/  @!P1 NANOSLEEP.SYNCS 0x989680 ;  /* 0x009896800000995d */ /* 0x004fea0003900000 */
[----:B------:R-:W2:Y:S02]  /*12970*/  @!P1 SYNCS.PHASECHK.TRANS64 P1, [R7+URZ+0x19c30], R0 ;  /* 0x019c3000070095a7 */ /* 0x000ea4000802007f */
[----:B--2---:R-:W-:Y:S05]  /*12980*/  @!P1 BRA `(.L_x_12930) ;  /* 0xfffffffc00ec9947 */ /* 0x004fea000383ffff */
[----:B------:R-:W-:Y:S05]  /*12990*/  BRA `(.L_x_12929) ;  /* 0xffffff1800487947 */ /* 0x000fea000383ffff */
.L_x_12934:
[----:B-1----:R-:W-:-:S04]  /*129a0*/  IMAD.U32 R4, RZ, RZ, UR11 ;  /* 0x0000000bff047e24 */ /* 0x002fc8000f8e00ff */
[----:B------:R1:W2:Y:S03]  /*129b0*/  SYNCS.PHASECHK.TRANS64.TRYWAIT P1, [R4+URZ+0x19c50], R0 ;  /* 0x019c5000040075a7 */ /* 0x0002a6000802017f */
[----:B--2---:R-:W-:Y:S05]  /*129c0*/  @!P1 NANOSLEEP.SYNCS 0x989680 ;  /* 0x009896800000995d */ /* 0x004fea0003900000 */
[----:B------:R-:W2:Y:S02]  /*129d0*/  @!P1 SYNCS.PHASECHK.TRANS64 P1, [R4+URZ+0x19c50], R0 ;  /* 0x019c5000040095a7 */ /* 0x000ea4000802007f */
[----:B--2---:R-:W-:Y:S05]  /*129e0*/  @!P1 BRA `(.L_x_12934) ;  /* 0xfffffffc00ec9947 */ /* 0x004fea000383ffff */
[----:B------:R-:W-:Y:S05]  /*129f0*/  BRA `(.L_x_12933) ;  /* 0xffffff1800987947 */ /* 0x000fea000383ffff */
.L_x_12942:
[----:B-1----:R-:W-:-:S04]  /*12a00*/  IMAD.U32 R7, RZ, RZ, UR6 ;  /* 0x00000006ff077e24 */ /* 0x002fc8000f8e00ff */
[----:B------:R1:W2:Y:S03]  /*12a10*/  SYNCS.PHASECHK.TRANS64.TRYWAIT P1, [R7+URZ+0x19c30], R0 ;  /* 0x019c3000070075a7 */ /* 0x0002a6000802017f */
[----:B--2---:R-:W-:Y:S05]  /*12a20*/  @!P1 NANOSLEEP.SYNCS 0x989680 ;  /* 0x009896800000995d */ /* 0x004fea0003900000 */
[----:B------:R-:W2:Y:S02]  /*12a30*/  @!P1 SYNCS.PHASECHK.TRANS64 P1, [R7+URZ+0x19c30], R0 ;  /* 0x019c3000070095a7 */ /* 0x000ea4000802007f */
[----:B--2---:R-:W-:Y:S05]  /*12a40*/  @!P1 BRA `(.L_x_12942) ;  /* 0xfffffffc00ec9947 */ /* 0x004fea000383ffff */
[----:B------:R-:W-:Y:S05]  /*12a50*/  BRA `(.L_x_12941) ;  /* 0xffffff3c00907947 */ /* 0x000fea000383ffff */
.L_x_12946:
[----:B-1----:R-:W-:-:S04]  /*12a60*/  IMAD.U32 R4, RZ, RZ, UR11 ;  /* 0x0000000bff047e24 */ /* 0x002fc8000f8e00ff */
[----:B------:R1:W2:Y:S03]  /*12a70*/  SYNCS.PHASECHK.TRANS64.TRYWAIT P1, [R4+URZ+0x19c50], R0 ;  /* 0x019c5000040075a7 */ /* 0x0002a6000802017f */
[----:B--2---:R-:W-:Y:S05]  /*12a80*/  @!P1 NANOSLEEP.SYNCS 0x989680 ;  /* 0x009896800000995d */ /* 0x004fea0003900000 */
[----:B------:R-:W2:Y:S02]  /*12a90*/  @!P1 SYNCS.PHASECHK.TRANS64 P1, [R4+URZ+0x19c50], R0 ;  /* 0x019c5000040095a7 */ /* 0x000ea4000802007f */
[----:B--2---:R-:W-:Y:S05]  /*12aa0*/  @!P1 BRA `(.L_x_12946) ;  /* 0xfffffffc00ec9947 */ /* 0x004fea000383ffff */
[----:B------:R-:W-:Y:S05]  /*12ab0*/  BRA `(.L_x_12945) ;  /* 0xffffff3c00e07947 */ /* 0x000fea000383ffff */
.L_x_12953:
[----:B-1----:R-:W-:-:S04]  /*12ac0*/  IMAD.U32 R6, RZ, RZ, UR5 ;  /* 0x00000005ff067e24 */ /* 0x002fc8000f8e00ff */
[----:B------:R1:W2:Y:S03]  /*12ad0*/  SYNCS.PHASECHK.TRANS64.TRYWAIT P1, [R6+URZ+0x19c50], R5 ;  /* 0x019c5005060075a7 */ /* 0x0002a6000802017f */
[----:B--2---:R-:W-:Y:S05]  /*12ae0*/  @!P1 NANOSLEEP.SYNCS 0x989680 ;  /* 0x009896800000995d */ /* 0x004fea0003900000 */
[----:B------:R-:W2:Y:S02]  /*12af0*/  @!P1 SYNCS.PHASECHK.TRANS64 P1, [R6+URZ+0x19c50], R5 ;  /* 0x019c5005060095a7 */ /* 0x000ea4000802007f */
[----:B--2---:R-:W-:Y:S05]  /*12b00*/  @!P1 BRA `(.L_x_12953) ;  /* 0xfffffffc00ec9947 */ /* 0x004fea000383ffff */
[----:B------:R-:W-:Y:S05]  /*12b10*/  BRA `(.L_x_12952) ;  /* 0xffffff5800307947 */ /* 0x000fea000383ffff */
.L_x_12994:
        /* <DEDUP_REMOVED lines=10> */
.L_x_13073:
[----:B------:R-:W-:Y:S05]  /*12bc0*/  BRA `(.L_x_13074) ;  /* 0xffffffb800e47947 */ /* 0x000fea000383ffff */
.L_x_12997:
[----:B0-----:R0:W1:Y:S02]  /*12bd0*/  SYNCS.PHASECHK.TRANS64.TRYWAIT P0, [R4+URZ+0x19c80], R21 ;  /* 0x019c8015040075a7 */ /* 0x001064000800017f */
[----:B-1----:R-:W-:Y:S05]  /*12be0*/  @!P0 NANOSLEEP.SYNCS 0x989680 ;  /* 0x009896800000895d */ /* 0x002fea0003900000 */
[----:B------:R-:W1:Y:S02]  /*12bf0*/  @!P0 SYNCS.PHASECHK.TRANS64 P0, [R4+URZ+0x19c80], R21 ;  /* 0x019c8015040085a7 */ /* 0x000e64000800007f */
[----:B-1----:R-:W-:Y:S05]  /*12c00*/  @!P0 BRA `(.L_x_12997) ;  /* 0xfffffffc00f08947 */ /* 0x002fea000383ffff */
[----:B------:R-:W-:Y:S05]  /*12c10*/  BRA `(.L_x_13075) ;  /* 0xffffffb800f87947 */ /* 0x000fea000383ffff */
.L_x_12998:
        /* <DEDUP_REMOVED lines=8> */
.L_x_13077:
[----:B------:R-:W-:Y:S05]  /*12ca0*/  BSYNC B0 ;  /* 0x0000000000007941 */ /* 0x000fea0003800000 */
.L_x_13076:
        /* <DEDUP_REMOVED lines=8> */
.L_x_13078:
        /* <DEDUP_REMOVED lines=25> */
.L_x_13079:
        /* <DEDUP_REMOVED lines=10> */
.L_x_13080:
[----:B------:R-:W-:Y:S01]  /*12f60*/  IMAD.MOV.U32 R6, RZ, RZ, R14 ;  /* 0x000000ffff067224 */ /* 0x000fe200078e000e */
[----:B------:R-:W-:Y:S06]  /*12f70*/  BRA `(.L_x_13081) ;  /* 0xffffffb800cc7947 */ /* 0x000fec000383ffff */
.L_x_13003:
[----:B----4-:R4:W0:Y:S02]  /*12f80*/  SYNCS.PHASECHK.TRANS64.TRYWAIT P1, [R4+URZ+0x19c40], R21 ;  /* 0x019c4015040075a7 */ /* 0x010824000802017f */
[----:B0-----:R-:W-:Y:S05]  /*12f90*/  @!P1 NANOSLEEP.SYNCS 0x989680 ;  /* 0x009896800000995d */ /* 0x001fea0003900000 */
[----:B------:R-:W0:Y:S02]  /*12fa0*/  @!P1 SYNCS.PHASECHK.TRANS64 P1, [R4+URZ+0x19c40], R21 ;  /* 0x019c4015040095a7 */ /* 0x000e24000802007f */
[----:B0-----:R-:W-:Y:S05]  /*12fb0*/  @!P1 BRA `(.L_x_13003) ;  /* 0xfffffffc00f09947 */ /* 0x001fea000383ffff */
[----:B------:R-:W-:Y:S05]  /*12fc0*/  BRA `(.L_x_13082) ;  /* 0xffffffbc00307947 */ /* 0x000fea000383ffff */
.L_x_13004:
        /* <DEDUP_REMOVED lines=8> */
.L_x_13084:
[----:B------:R-:W-:Y:S05]  /*13050*/  BSYNC B0 ;  /* 0x0000000000007941 */ /* 0x000fea0003800000 */
.L_x_13083:
        /* <DEDUP_REMOVED lines=8> */
.L_x_13085:
[----:B------:R-:W-:Y:S02]  /*130e0*/  IMAD.MOV.U32 R13, RZ, RZ, R6 ;  /* 0x000000ffff0d7224 */ /* 0x000fe400078e0006 */
[----:B------:R-:W-:Y:S02]  /*130f0*/  IMAD.MOV.U32 R12, RZ, RZ, 0x1 ;  /* 0x00000001ff0c7424 */ /* 0x000fe400078e00ff */
[----:B------:R-:W-:-:S07]  /*13100*/  IMAD.MOV.U32 R3, RZ, RZ, R14 ;  /* 0x000000ffff037224 */ /* 0x000fce00078e000e */
[----:B------:R-:W-:Y:S05]  /*13110*/  WARPSYNC.COLLECTIVE R15, `(.L_x_13086) ;  /* 0x000000000f087348 */ /* 0x000fea0003c00000 */
[----:B------:R0:W1:Y:S02]  /*13120*/  SHFL.IDX P6, R14, R13, R12, R11 ;  /* 0x0000000c0d0e7389 */ /* 0x00006400000c000b */
[----:B01----:R-:W-:Y:S01]  /*13130*/  ENDCOLLECTIVE ;  /* 0x000000000000791b */ /* 0x003fe20003800000 */
.L_x_13086:
        /* <DEDUP_REMOVED lines=10> */
.L_x_13087:
        /* <DEDUP_REMOVED lines=8> */
.L_x_13009:
        /* <DEDUP_REMOVED lines=9> */
.L_x_13089:
[----:B------:R-:W-:Y:S01]  /*132f0*/  ISETP.GE.AND P1, PT, R0, R4, PT ;  /* 0x000000040000720c */ /* 0x000fe20003f26270 */
[----:B------:R-:W-:Y:S02]  /*13300*/  IMAD.MOV.U32 R13, RZ, RZ, R6 ;  /* 0x000000ffff0d7224 */ /* 0x000fe400078e0006 */
[----:B------:R-:W-:-:S10]  /*13310*/  IMAD.MOV.U32 R2, RZ, RZ, R14 ;  /* 0x000000ffff027224 */ /* 0x000fd400078e000e */
[----:B------:R-:W-:Y:S05]  /*13320*/  WARPSYNC.COLLECTIVE R15, `(.L_x_13090) ;  /* 0x000000000f087348 */ /* 0x000fea0003c00000 */
[----:B------:R0:W1:Y:S02]  /*13330*/  SHFL.IDX P6, R14, R13, R12, R11 ;  /* 0x0000000c0d0e7389 */ /* 0x00006400000c000b */
[----:B01----:R-:W-:Y:S01]  /*13340*/  ENDCOLLECTIVE ;  /* 0x000000000000791b */ /* 0x003fe20003800000 */
.L_x_13090:
[----:B------:R-:W-:Y:S02]  /*13350*/  IMAD.MOV.U32 R13, RZ, RZ, R5 ;  /* 0x000000ffff0d7224 */ /* 0x000fe400078e0005 */
[----:B------:R-:W-:Y:S02]  /*13360*/  IMAD.MOV.U32 R12, RZ, RZ, 0x1 ;  /* 0x00000001ff0c7424 */ /* 0x000fe400078e00ff */
[----:B------:R-:W-:-:S07]  /*13370*/  IMAD.MOV.U32 R3, RZ, RZ, R14 ;  /* 0x000000ffff037224 */ /* 0x000fce00078e000e */
[----:B------:R-:W-:Y:S05]  /*13380*/  WARPSYNC.COLLECTIVE R15, `(.L_x_13091) ;  /* 0x000000000f087348 */ /* 0x000fea0003c00000 */
[----:B------:R0:W1:Y:S02]  /*13390*/  SHFL.IDX P6, R14, R13, R12, R11 ;  /* 0x0000000c0d0e7389 */ /* 0x00006400000c000b */
[----:B01----:R-:W-:Y:S01]  /*133a0*/  ENDCOLLECTIVE ;  /* 0x000000000000791b */ /* 0x003fe20003800000 */
.L_x_13091:
        /* <DEDUP_REMOVED lines=10> */
.L_x_13092:
        /* <DEDUP_REMOVED lines=13> */
.L_x_13093:
        /* <DEDUP_REMOVED lines=14> */
.L_x_13094:
[----:B------:R-:W-:Y:S01]  /*13600*/  IMAD.MOV.U32 R2, RZ, RZ, R14 ;  /* 0x000000ffff027224 */ /* 0x000fe200078e000e */
[----:B------:R-:W-:Y:S06]  /*13610*/  BRA `(.L_x_13095) ;  /* 0xffffffc0009c7947 */ /* 0x000fec000383ffff */
.L_x_13014:
[----:B--2---:R2:W3:Y:S02]  /*13620*/  SYNCS.PHASECHK.TRANS64.TRYWAIT P0, [R16+URZ+0x19c20], R0 ;  /* 0x019c2000100075a7 */ /* 0x0044e4000800017f */
[----:B---3--:R-:W-:Y:S05]  /*13630*/  @!P0 NANOSLEEP.SYNCS 0x989680 ;  /* 0x009896800000895d */ /* 0x008fea0003900000 */
[----:B------:R-:W3:Y:S02]  /*13640*/  @!P0 SYNCS.PHASECHK.TRANS64 P0, [R16+URZ+0x19c20], R0 ;  /* 0x019c2000100085a7 */ /* 0x000ee4000800007f */
[----:B---3--:R-:W-:Y:S05]  /*13650*/  @!P0 BRA `(.L_x_13014) ;  /* 0xfffffffc00f08947 */ /* 0x008fea000383ffff */
[----:B------:R-:W-:Y:S05]  /*13660*/  BRA `(.L_x_13096) ;  /* 0xffffffc4000c7947 */ /* 0x000fea000383ffff */
.L_x_13018:
[----:B0-----:R0:W1:Y:S02]  /*13670*/  SYNCS.PHASECHK.TRANS64.TRYWAIT P0, [R4+URZ+0x19c80], R10 ;  /* 0x019c800a040075a7 */ /* 0x001064000800017f */
[----:B-1----:R-:W-:Y:S05]  /*13680*/  @!P0 NANOSLEEP.SYNCS 0x989680 ;  /* 0x009896800000895d */ /* 0x002fea0003900000 */
[----:B------:R-:W1:Y:S02]  /*13690*/  @!P0 SYNCS.PHASECHK.TRANS64 P0, [R4+URZ+0x19c80], R10 ;  /* 0x019c800a040085a7 */ /* 0x000e64000800007f */
[----:B-1----:R-:W-:Y:S05]  /*136a0*/  @!P0 BRA `(.L_x_13018) ;  /* 0xfffffffc00f08947 */ /* 0x002fea000383ffff */
[----:B------:R-:W-:Y:S05]  /*136b0*/  BRA `(.L_x_13097) ;  /* 0xffffffc400e07947 */ /* 0x000fea000383ffff */
.L_x_13019:
        /* <DEDUP_REMOVED lines=8> */
.L_x_13099:
[----:B------:R-:W-:Y:S05]  /*13740*/  BSYNC B0 ;  /* 0x0000000000007941 */ /* 0x000fea0003800000 */
.L_x_13098:
        /* <DEDUP_REMOVED lines=9> */
.L_x_13100:
[----:B------:R-:W-:Y:S02]  /*137e0*/  IMAD.MOV.U32 R13, RZ, RZ, R21 ;  /* 0x000000ffff0d7224 */ /* 0x000fe400078e0015 */
[----:B------:R-:W-:Y:S02]  /*137f0*/  IMAD.MOV.U32 R12, RZ, RZ, 0x1 ;  /* 0x00000001ff0c7424 */ /* 0x000fe400078e00ff */
[----:B------:R-:W-:-:S07]  /*13800*/  IMAD.MOV.U32 R2, RZ, RZ, R14 ;  /* 0x000000ffff027224 */ /* 0x000fce00078e000e */
[----:B------:R-:W-:Y:S05]  /*13810*/  WARPSYNC.COLLECTIVE R15, `(.L_x_13101) ;  /* 0x000000000f087348 */ /* 0x000fea0003c00000 */
[----:B------:R0:W1:Y:S02]  /*13820*/  SHFL.IDX P6, R14, R13, R12, R11 ;  /* 0x0000000c0d0e7389 */ /* 0x00006400000c000b */
[----:B01----:R-:W-:Y:S01]  /*13830*/  ENDCOLLECTIVE ;  /* 0x000000000000791b */ /* 0x003fe20003800000 */
.L_x_13101:
        /* <DEDUP_REMOVED lines=13> */
.L_x_13102:
[----:B------:R-:W-:Y:S01]  /*13910*/  IMAD.MOV.U32 R2, RZ, RZ, R14 ;  /* 0x000000ffff027224 */ /* 0x000fe200078e000e */
[----:B------:R-:W-:Y:S06]  /*13920*/  BRA `(.L_x_13103) ;  /* 0xffffffc400d87947 */ /* 0x000fec000383ffff */
.L_x_13024:
[----:B---3--:R3:W4:Y:S02]  /*13930*/  SYNCS.PHASECHK.TRANS64.TRYWAIT P0, [R4+URZ+0x19c40], R10 ;  /* 0x019c400a040075a7 */ /* 0x008724000800017f */
[----:B----4-:R-:W-:Y:S05]  /*13940*/  @!P0 NANOSLEEP.SYNCS 0x989680 ;  /* 0x009896800000895d */ /* 0x010fea0003900000 */
[----:B------:R-:W4:Y:S02]  /*13950*/  @!P0 SYNCS.PHASECHK.TRANS64 P0, [R4+URZ+0x19c40], R10 ;  /* 0x019c400a040085a7 */ /* 0x000f24000800007f */
[----:B----4-:R-:W-:Y:S05]  /*13960*/  @!P0 BRA `(.L_x_13024) ;  /* 0xfffffffc00f08947 */ /* 0x010fea000383ffff */
[----:B------:R-:W-:Y:S05]  /*13970*/  BRA `(.L_x_13104) ;  /* 0xffffffc800307947 */ /* 0x000fea000383ffff */
.L_x_13025:
        /* <DEDUP_REMOVED lines=8> */
.L_x_13106:
[----:B------:R-:W-:Y:S05]  /*13a00*/  BSYNC B0 ;  /* 0x0000000000007941 */ /* 0x000fea0003800000 */
.L_x_13105:
        /* <DEDUP_REMOVED lines=8> */
.L_x_13107:
[----:B------:R-:W-:Y:S02]  /*13a90*/  IMAD.MOV.U32 R13, RZ, RZ, R8 ;  /* 0x000000ffff0d7224 */ /* 0x000fe400078e0008 */
[----:B------:R-:W-:Y:S02]  /*13aa0*/  IMAD.MOV.U32 R12, RZ, RZ, 0x1 ;  /* 0x00000001ff0c7424 */ /* 0x000fe400078e00ff */
[----:B------:R-:W-:-:S07]  /*13ab0*/  IMAD.MOV.U32 R2, RZ, RZ, R14 ;  /* 0x000000ffff027224 */ /* 0x000fce00078e000e */
[----:B------:R-:W-:Y:S05]  /*13ac0*/  WARPSYNC.COLLECTIVE R15, `(.L_x_13108) ;  /* 0x000000000f087348 */ /* 0x000fea0003c00000 */
[----:B------:R0:W1:Y:S02]  /*13ad0*/  SHFL.IDX P6, R14, R13, R12, R11 ;  /* 0x0000000c0d0e7389 */ /* 0x00006400000c000b */
[----:B01----:R-:W-:Y:S01]  /*13ae0*/  ENDCOLLECTIVE ;  /* 0x000000000000791b */ /* 0x003fe20003800000 */
.L_x_13108:
        /* <DEDUP_REMOVED lines=13> */
.L_x_13109:
[----:B------:R-:W-:Y:S01]  /*13bc0*/  IMAD.MOV.U32 R2, RZ, RZ, R14 ;  /* 0x000000ffff027224 */ /* 0x000fe200078e000e */
[----:B------:R-:W-:Y:S06]  /*13bd0*/  BRA `(.L_x_13110) ;  /* 0xffffffc800207947 */ /* 0x000fec000383ffff */
.L_x_13030:
[----:B------:R0:W0:Y:S02]  /*13be0*/  SYNCS.PHASECHK.TRANS64.TRYWAIT P2, [R2+URZ+0x19c70], R3 ;  /* 0x019c7003020075a7 */ /* 0x000024000804017f */
[----:B0-----:R-:W-:Y:S05]  /*13bf0*/  @!P2 NANOSLEEP.SYNCS 0x989680 ;  /* 0x009896800000a95d */ /* 0x001fea0003900000 */
[----:B------:R-:W0:Y:S02]  /*13c00*/  @!P2 SYNCS.PHASECHK.TRANS64 P2, [R2+URZ+0x19c70], R3 ;  /* 0x019c70030200a5a7 */ /* 0x000e24000804007f */
[----:B0-----:R-:W-:Y:S05]  /*13c10*/  @!P2 BRA `(.L_x_13030) ;  /* 0xfffffffc00f0a947 */ /* 0x001fea000383ffff */
[----:B------:R-:W-:Y:S05]  /*13c20*/  BRA `(.L_x_13111) ;  /* 0xffffffc8008c7947 */ /* 0x000fea000383ffff */
.L_x_13032:
[----:B0-----:R0:W2:Y:S02]  /*13c30*/  SYNCS.PHASECHK.TRANS64.TRYWAIT P2, [R2+URZ+0x19c60], R3 ;  /* 0x019c6003020075a7 */ /* 0x0010a4000804017f */
[----:B--2---:R-:W-:Y:S05]  /*13c40*/  @!P2 NANOSLEEP.SYNCS 0x989680 ;  /* 0x009896800000a95d */ /* 0x004fea0003900000 */
[----:B------:R-:W2:Y:S02]  /*13c50*/  @!P2 SYNCS.PHASECHK.TRANS64 P2, [R2+URZ+0x19c60], R3 ;  /* 0x019c60030200a5a7 */ /* 0x000ea4000804007f */
[----:B--2---:R-:W-:Y:S05]  /*13c60*/  @!P2 BRA `(.L_x_13032) ;  /* 0xfffffffc00f0a947 */ /* 0x004fea000383ffff */
[----:B------:R-:W-:Y:S05]  /*13c70*/  BRA `(.L_x_13112) ;  /* 0xffffffc8009c7947 */ /* 0x000fea000383ffff */
.L_x_13040:
[----:B0-----:R0:W2:Y:S02]  /*13c80*/  SYNCS.PHASECHK.TRANS64.TRYWAIT P1, [R0+URZ+0x19c70], R3 ;  /* 0x019c7003000075a7 */ /* 0x0010a4000802017f */
[----:B--2---:R-:W-:Y:S05]  /*13c90*/  @!P1 NANOSLEEP.SYNCS 0x989680 ;  /* 0x009896800000995d */ /* 0x004fea0003900000 */
[----:B------:R-:W2:Y:S02]  /*13ca0*/  @!P1 SYNCS.PHASECHK.TRANS64 P1, [R0+URZ+0x19c70], R3 ;  /* 0x019c7003000095a7 */ /* 0x000ea4000802007f */
[----:B--2---:R-:W-:Y:S05]  /*13cb0*/  @!P1 BRA `(.L_x_13040) ;  /* 0xfffffffc00f09947 */ /* 0x004fea000383ffff */
[----:B------:R-:W-:Y:S05]  /*13cc0*/  BRA `(.L_x_13113) ;  /* 0xffffffd0003c7947 */ /* 0x000fea000383ffff */
.L_x_13042:
[----:B0-----:R0:W2:Y:S02]  /*13cd0*/  SYNCS.PHASECHK.TRANS64.TRYWAIT P1, [R0+URZ+0x19c60], R3 ;  /* 0x019c6003000075a7 */ /* 0x0010a4000802017f */
[----:B--2---:R-:W-:Y:S05]  /*13ce0*/  @!P1 NANOSLEEP.SYNCS 0x989680 ;  /* 0x009896800000995d */ /* 0x004fea0003900000 */
[----:B------:R-:W2:Y:S02]  /*13cf0*/  @!P1 SYNCS.PHASECHK.TRANS64 P1, [R0+URZ+0x19c60], R3 ;  /* 0x019c6003000095a7 */ /* 0x000ea4000802007f */
[----:B--2---:R-:W-:Y:S05]  /*13d00*/  @!P1 BRA `(.L_x_13042) ;  /* 0xfffffffc00f09947 */ /* 0x004fea000383ffff */
[----:B------:R-:W-:Y:S05]  /*13d10*/  BRA `(.L_x_13114) ;  /* 0xffffffd000487947 */ /* 0x000fea000383ffff */
.L_x_13056:
[----:B-1----:R1:W2:Y:S02]  /*13d20*/  SYNCS.PHASECHK.TRANS64.TRYWAIT P0, [R5+URZ+0x19c20], R0 ;  /* 0x019c2000050075a7 */ /* 0x0022a4000800017f */
[----:B--2---:R-:W-:Y:S05]  /*13d30*/  @!P0 NANOSLEEP.SYNCS 0x989680 ;  /* 0x009896800000895d */ /* 0x004fea0003900000 */
[----:B------:R-:W2:Y:S02]  /*13d40*/  @!P0 SYNCS.PHASECHK.TRANS64 P0, [R5+URZ+0x19c20], R0 ;  /* 0x019c2000050085a7 */ /* 0x000ea4000800007f */
[----:B--2---:R-:W-:Y:S05]  /*13d50*/  @!P0 BRA `(.L_x_13056) ;  /* 0xfffffffc00f08947 */ /* 0x004fea000383ffff */
[----:B------:R-:W-:Y:S05]  /*13d60*/  BRA `(.L_x_13115) ;  /* 0xffffffe400f07947 */ /* 0x000fea000383ffff */
.L_x_13057:
[----:B------:R-:W2:Y:S01]  /*13d70*/  S2R R2, SR_TID.X ;  /* 0x0000000000027919 */ /* 0x000ea20000002100 */
[----:B------:R-:W-:Y:S01]  /*13d80*/  BSSY B0, `(.L_x_13116) ;  /* 0x000000a000007945 */ /* 0x000fe20003800000 */
[----:B------:R-:W-:Y:S02]  /*13d90*/  IMAD.MOV.U32 R12, RZ, RZ, RZ ;  /* 0x000000ffff0c7224 */ /* 0x000fe400078e00ff */
[----:B0-----:R-:W-:Y:S02]  /*13da0*/  IMAD.MOV.U32 R11, RZ, RZ, 0x1f ;  /* 0x0000001fff0b7424 */ /* 0x001fe400078e00ff */
[----:B------:R-:W-:Y:S01]  /*13db0*/  IMAD.MOV.U32 R15, RZ, RZ, -0x1 ;  /* 0xffffffffff0f7424 */ /* 0x000fe200078e00ff */
[----:B--2---:R-:W-:-:S04]  /*13dc0*/  SHF.R.U32.HI R2, RZ, 0x5, R2 ;  /* 0x00000005ff027819 */ /* 0x004fc80000011602 */
[----:B------:R-:W-:-:S05]  /*13dd0*/  LOP3.LUT R2, R2, 0x3, RZ, 0xc0, !PT ;  /* 0x0000000302027812 */ /* 0x000fca00078ec0ff */
[----:B------:R-:W-:-:S07]  /*13de0*/  IMAD.MOV.U32 R13, RZ, RZ, R2 ;  /* 0x000000ffff0d7224 */ /* 0x000fce00078e0002 */
[----:B-1----:R-:W-:Y:S05]  /*13df0*/  WARPSYNC.COLLECTIVE R15, `(.L_x_13117) ;  /* 0x000000000f087348 */ /* 0x002fea0003c00000 */
[----:B------:R0:W2:Y:S02]  /*13e00*/  SHFL.IDX P6, R14, R13, R12, R11 ;  /* 0x0000000c0d0e7389 */ /* 0x0000a400000c000b */
[----:B012---:R-:W-:Y:S01]  /*13e10*/  ENDCOLLECTIVE ;  /* 0x000000000000791b */ /* 0x007fe20003800000 */
.L_x_13117:
[----:B------:R-:W-:Y:S05]  /*13e20*/  BSYNC B0 ;  /* 0x0000000000007941 */ /* 0x000fea0003800000 */
.L_x_13116:
[----:B------:R-:W-:Y:S05]  /*13e30*/  BRA `(.L_x_13118) ;  /* 0xffffffe400d87947 */ /* 0x000fea000383ffff */
.L_x_13060:
[----:B------:R-:W-:Y:S01]  /*13e40*/  BSSY B1, `(.L_x_13119) ;  /* 0x0000006000017945 */ /* 0x000fe20003800000 */
[----:B------:R-:W-:-:S07]  /*13e50*/  IMAD.MOV.U32 R15, RZ, RZ, -0x1 ;  /* 0xffffffffff0f7424 */ /* 0x000fce00078e00ff */
[----:B01----:R-:W-:Y:S05]  /*13e60*/  WARPSYNC.COLLECTIVE R15, `(.L_x_13120) ;  /* 0x000000000f0c7348 */ /* 0x003fea0003c00000 */
[----:B------:R-:W-:Y:S02]  /*13e70*/  ELECT P6, UR62, PT ;  /* 0x00000000003e782f */ /* 0x000fe400038c0000 */
[----:B------:R-:W-:Y:S01]  /*13e80*/  MOV R14, UR62 ;  /* 0x0000003e000e7c02 */ /* 0x000fe20008000f00 */
[----:B01----:R-:W-:Y:S10]  /*13e90*/  ENDCOLLECTIVE ;  /* 0x000000000000791b */ /* 0x003ff40003800000 */
.L_x_13120:
[----:B------:R-:W-:Y:S05]  /*13ea0*/  BSYNC B1 ;  /* 0x0000000000017941 */ /* 0x000fea0003800000 */
.L_x_13119:
[----:B------:R-:W-:Y:S05]  /*13eb0*/  BRA `(.L_x_13121) ;  /* 0xffffffe400d07947 */ /* 0x000fea000383ffff */
.L_x_13062:
[----:B-1----:R1:W2:Y:S02]  /*13ec0*/  SYNCS.PHASECHK.TRANS64.TRYWAIT P1, [R3+URZ+0x19c40], R2 ;  /* 0x019c4002030075a7 */ /* 0x0022a4000802017f */
[----:B--2---:R-:W-:Y:S05]  /*13ed0*/  @!P1 NANOSLEEP.SYNCS 0x989680 ;  /* 0x009896800000995d */ /* 0x004fea0003900000 */
[----:B------:R-:W2:Y:S02]  /*13ee0*/  @!P1 SYNCS.PHASECHK.TRANS64 P1, [R3+URZ+0x19c40], R2 ;  /* 0x019c4002030095a7 */ /* 0x000ea4000802007f */
[----:B--2---:R-:W-:Y:S05]  /*13ef0*/  @!P1 BRA `(.L_x_13062) ;  /* 0xfffffffc00f09947 */ /* 0x004fea000383ffff */
[----:B------:R-:W-:Y:S05]  /*13f00*/  BRA `(.L_x_13122) ;  /* 0xffffffe400f07947 */ /* 0x000fea000383ffff */
.L_x_13064:
[----:B--2---:R2:W3:Y:S02]  /*13f10*/  SYNCS.PHASECHK.TRANS64.TRYWAIT P1, [R5+URZ+0x19c40], R0 ;  /* 0x019c4000050075a7 */ /* 0x0044e4000802017f */
[----:B---3--:R-:W-:Y:S05]  /*13f20*/  @!P1 NANOSLEEP.SYNCS 0x989680 ;  /* 0x009896800000995d */ /* 0x008fea0003900000 */
[----:B------:R-:W3:Y:S02]  /*13f30*/  @!P1 SYNCS.PHASECHK.TRANS64 P1, [R5+URZ+0x19c40], R0 ;  /* 0x019c4000050095a7 */ /* 0x000ee4000802007f */
[----:B---3--:R-:W-:Y:S05]  /*13f40*/  @!P1 BRA `(.L_x_13064) ;  /* 0xfffffffc00f09947 */ /* 0x008fea000383ffff */
[----:B------:R-:W-:Y:S05]  /*13f50*/  BRA `(.L_x_13123) ;  /* 0xffffffe400fc7947 */ /* 0x000fea000383ffff */
.L_x_13066:
[----:B---3--:R3:W4:Y:S02]  /*13f60*/  SYNCS.PHASECHK.TRANS64.TRYWAIT P1, [R3+URZ+0x19c60], R2 ;  /* 0x019c6002030075a7 */ /* 0x008724000802017f */
[----:B----4-:R-:W-:Y:S05]  /*13f70*/  @!P1 NANOSLEEP.SYNCS 0x989680 ;  /* 0x009896800000995d */ /* 0x010fea0003900000 */
[----:B------:R-:W4:Y:S02]  /*13f80*/  @!P1 SYNCS.PHASECHK.TRANS64 P1, [R3+URZ+0x19c60], R2 ;  /* 0x019c6002030095a7 */ /* 0x000f24000802007f */
[----:B----4-:R-:W-:Y:S05]  /*13f90*/  @!P1 BRA `(.L_x_13066) ;  /* 0xfffffffc00f09947 */ /* 0x010fea000383ffff */
[----:B------:R-:W-:Y:S05]  /*13fa0*/  BRA `(.L_x_13124) ;  /* 0xffffffe400f87947 */ /* 0x000fea000383ffff */
.L_x_13068:
[----:B----4-:R4:W0:Y:S02]  /*13fb0*/  SYNCS.PHASECHK.TRANS64.TRYWAIT P1, [R5+URZ+0x19c60], R0 ;  /* 0x019c6000050075a7 */ /* 0x010824000802017f */
[----:B0-----:R-:W-:Y:S05]  /*13fc0*/  @!P1 NANOSLEEP.SYNCS 0x989680 ;  /* 0x009896800000995d */ /* 0x001fea0003900000 */
[----:B------:R-:W0:Y:S02]  /*13fd0*/  @!P1 SYNCS.PHASECHK.TRANS64 P1, [R5+URZ+0x19c60], R0 ;  /* 0x019c6000050095a7 */ /* 0x000e24000802007f */
[----:B0-----:R-:W-:Y:S05]  /*13fe0*/  @!P1 BRA `(.L_x_13068) ;  /* 0xfffffffc00f09947 */ /* 0x001fea000383ffff */
[----:B------:R-:W-:Y:S05]  /*13ff0*/  BRA `(.L_x_13125) ;  /* 0xffffffe400f47947 */ /* 0x000fea000383ffff */
.L_x_13070:
[----:B------:R0:W0:Y:S02]  /*14000*/  SYNCS.PHASECHK.TRANS64.TRYWAIT P1, [R3+URZ+0x19c80], R2 ;  /* 0x019c8002030075a7 */ /* 0x000024000802017f */
[----:B0-----:R-:W-:Y:S05]  /*14010*/  @!P1 NANOSLEEP.SYNCS 0x989680 ;  /* 0x009896800000995d */ /* 0x001fea0003900000 */
[----:B------:R-:W0:Y:S02]  /*14020*/  @!P1 SYNCS.PHASECHK.TRANS64 P1, [R3+URZ+0x19c80], R2 ;  /* 0x019c8002030095a7 */ /* 0x000e24000802007f */
[----:B0-----:R-:W-:Y:S05]  /*14030*/  @!P1 BRA `(.L_x_13070) ;  /* 0xfffffffc00f09947 */ /* 0x001fea000383ffff */
[----:B------:R-:W-:Y:S05]  /*14040*/  BRA `(.L_x_13126) ;  /* 0xffffffe400f07947 */ /* 0x000fea000383ffff */
.L_x_13127:
        /* <DEDUP_REMOVED lines=11> */
.L_x_16300:


//--------------------- .text._ZN7cutlass13device_kernelIN5flash11enable_sm90INS1_16FlashAttnFwdSm90INS1_25CollectiveMainloopFwdSm90ILi2EN4cute5tupleIJNS5_1CILi1EEES8_S8_EEENS6_IJNS7_ILi192EEENS7_ILi128EEENS7_ILi96EEEEEELi96ENS_12float_e4m3_tEfNS_4arch4Sm90ELb1ELb0ELb0ELb1ELb1ELb1ELb0ELb1ELb1ELb1ELb1ELb0EEENS1_21CollectiveEpilogueFwdINS6_IJSA_SC_SB_EEES9_NS_10bfloat16_tESG_Li384ELb1ELb1ELb1ELb1EEENS1_36VarlenDynamicPersistentTileSchedulerILi192ELi128ELi384ELi128ELb1ELb1ELb1ELb1ELb1ELb1EEEEEEEEEvNT_6ParamsE --------------------------
	.section	.text._ZN7cutlass13device_kernelIN5flash11enable_sm90INS1_16FlashAttnFwdSm90INS1_25CollectiveMainloopFwdSm90ILi2EN4cute5tupleIJNS5_1CILi1EEES8_S8_EEENS6_IJNS7_ILi192EEENS7_ILi128EEENS7_ILi96EEEEEELi96ENS_12float_e4m3_tEfNS_4arch4Sm90ELb1ELb0ELb0ELb1ELb1ELb1ELb0ELb1ELb1ELb1ELb1ELb0EEENS1_21CollectiveEpilogueFwdINS6_IJSA_SC_SB_EEES9_NS_10bfloat16_tESG_Li384ELb1ELb1ELb1ELb1EEENS1_36VarlenDynamicPersistentTileSchedulerILi192ELi128ELi384ELi128ELb1ELb1ELb1ELb1ELb1ELb1EEEEEEEEEvNT_6ParamsE,"ax",@progbits
	.align	128
.text._ZN7cutlass13device_kernelIN5flash11enable_sm90INS1_16FlashAttnFwdSm90INS1_25CollectiveMainloopFwdSm90ILi2EN4cute5tupleIJNS5_1CILi1EEES8_S8_EEENS6_IJNS7_ILi192EEENS7_ILi128EEENS7_ILi96EEEEEELi96ENS_12float_e4m3_tEfNS_4arch4Sm90ELb1ELb0ELb0ELb1ELb1ELb1ELb0ELb1ELb1ELb1ELb1ELb0EEENS1_21CollectiveEpilogueFwdINS6_IJSA_SC_SB_EEES9_NS_10bfloat16_tESG_Li384ELb1ELb1ELb1ELb1EEENS1_36VarlenDynamicPersistentTileSchedulerILi192ELi128ELi384ELi128ELb1ELb1ELb1ELb1ELb1ELb1EEEEEEEEEvNT_6ParamsE:
        .type           _ZN7cutlass13device_kernelIN5flash11enable_sm90INS1_16FlashAttnFwdSm90INS1_25CollectiveMainloopFwdSm90ILi2EN4cute5tupleIJNS5_1CILi1EEES8_S8_EEENS6_IJNS7_ILi192EEENS7_ILi128EEENS7_ILi96EEEEEELi96ENS_12float_e4m3_tEfNS_4arch4Sm90ELb1ELb0ELb0ELb1ELb1ELb1ELb0ELb1ELb1ELb1ELb1ELb0EEENS1_21CollectiveEpilogueFwdINS6_IJSA_SC_SB_EEES9_NS_10bfloat16_tESG_Li384ELb1ELb1ELb1ELb1EEENS1_36VarlenDynamicPersistentTileSchedulerILi192ELi128ELi384ELi128ELb1ELb1ELb1ELb1ELb1ELb1EEEEEEEEEvNT_6ParamsE,@function
        .size           _ZN7cutlass13device_kernelIN5flash11enable_sm90INS1_16FlashAttnFwdSm90INS1_25CollectiveMainloopFwdSm90ILi2EN4cute5tupleIJNS5_1CILi1EEES8_S8_EEENS6_IJNS7_ILi192EEENS7_ILi128EEENS7_ILi96EEEEEELi96ENS_12float_e4m3_tEfNS_4arch4Sm90ELb1ELb0ELb0ELb1ELb1ELb1ELb0ELb1ELb1ELb1ELb1ELb0EEENS1_21CollectiveEpilogueFwdINS6_IJSA_SC_SB_EEES9_NS_10bfloat16_tESG_Li384ELb1ELb1ELb1ELb1EEENS1_36VarlenDynamicPersistentTileSchedulerILi192ELi128ELi384ELi128ELb1ELb1ELb1ELb1ELb1ELb1EEEEEEEEEvNT_6ParamsE,(.L_x_16301 - _ZN7cutlass13device_kernelIN5flash11enable_sm90INS1_16FlashAttnFwdSm90INS1_25CollectiveMainloopFwdSm90ILi2EN4cute5tupleIJNS5_1CILi1EEES8_S8_EEENS6_IJNS7_ILi192EEENS7_ILi128EEENS7_ILi96EEEEEELi96ENS_12float_e4m3_tEfNS_4arch4Sm90ELb1ELb0ELb0ELb1ELb1ELb1ELb0ELb1ELb1ELb1ELb1ELb0EEENS1_21CollectiveEpilogueFwdINS6_IJSA_SC_SB_EEES9_NS_10bfloat16_tESG_Li384ELb1ELb1ELb1ELb1EEENS1_36VarlenDynamicPersistentTileSchedulerILi192ELi128ELi384ELi128ELb1ELb1ELb1ELb1ELb1ELb1EEEEEEEEEvNT_6ParamsE)
        .other          _ZN7cutlass13device_kernelIN5flash11enable_sm90INS1_16FlashAttnFwdSm90INS1_25CollectiveMainloopFwdSm90ILi2EN4cute5tupleIJNS5_1CILi1EEES8_S8_EEENS6_IJNS7_ILi192EEENS7_ILi128EEENS7_ILi96EEEEEELi96ENS_12float_e4m3_tEfNS_4arch4Sm90ELb1ELb0ELb0ELb1ELb1ELb1ELb0ELb1ELb1ELb1ELb1ELb0EEENS1_21CollectiveEpilogueFwdINS6_IJSA_SC_SB_EEES9_NS_10bfloat16_tESG_Li384ELb1ELb1ELb1ELb1EEENS1_36VarlenDynamicPersistentTileSchedulerILi192ELi128ELi384ELi128ELb1ELb1ELb1ELb1ELb1ELb1EEEEEEEEEvNT_6ParamsE,@"STO_CUDA_ENTRY STV_DEFAULT"
_ZN7cutlass13device_kernelIN5flash11enable_sm90INS1_16FlashAttnFwdSm90INS1_25CollectiveMainloopFwdSm90ILi2EN4cute5tupleIJNS5_1CILi1EEES8_S8_EEENS6_IJNS7_ILi192EEENS7_ILi128EEENS7_ILi96EEEEEELi96ENS_12float_e4m3_tEfNS_4arch4Sm90ELb1ELb0ELb0ELb1ELb1ELb1ELb0ELb1ELb1ELb1ELb1ELb0EEENS1_21CollectiveEpilogueFwdINS6_IJSA_SC_SB_EEES9_NS_10bfloat16_tESG_Li384ELb1ELb1ELb1ELb1EEENS1_36VarlenDynamicPersistentTileSchedulerILi192ELi128ELi384ELi128ELb1ELb1ELb1ELb1ELb1ELb1EEEEEEEEEvNT_6ParamsE:
        /* <DEDUP_REMOVED lines=17> */
.L_x_13129:
[----:B------:R-:W-:Y:S05]  /*0110*/  BSYNC B0 ;  /* 0x0000000000007941 */ /* 0x000fea0003800000 */
.L_x_13128:
        /* <DEDUP_REMOVED lines=40> */
.L_x_13130:
        /* <DEDUP_REMOVED lines=22> */
.L_x_13131:
        /* <DEDUP_REMOVED lines=18> */
.L_x_13132:
        /* <DEDUP_REMOVED lines=22> */
.L_x_13133:
        /* <DEDUP_REMOVED lines=23> */
.L_x_13134:
        /* <DEDUP_REMOVED lines=9> */
.L_x_13137:
[----:B------:R-:W-:-:S08]  /*0980*/  NOP ;  /* 0x0000000000007918 */ /* 0x000fd00000000000 */
[----:B------:R-:W0:Y:S02]  /*0990*/  USETMAXREG.TRY_ALLOC.CTAPOOL UP0, 0xa0 ;  /* 0x000000a0000079c8 */ /* 0x000e240008000600 */
[----:B0-----:R-:W-:-:S13]  /*09a0*/  PLOP3.LUT P0, PT, PT, PT, UP0, 0x80, 0x0 ;  /* 0x000000000000781c */ /* 0x001fda0003f0f008 */
[----:B------:R-:W-:Y:S05]  /*09b0*/  @!P0 BRA `(.L_x_13137) ;  /* 0xfffffffc00f08947 */ /* 0x000fea000383ffff */
[----:B------:R-:W2:Y:S08]  /*09c0*/  S2UR UR4, SR_CgaCtaId ;  /* 0x00000000000479c3 */ /* 0x000eb00000008800 */
[----:B------:R-:W-:Y:S06]  /*09d0*/  BAR.ARV 0x8, 0x200 ;  /* 0x0208000000007b1d */ /* 0x000fec0000002000 */
[----:B------:R-:W-:-:S02]  /*09e0*/  MOV R18, 0x400 ;  /* 0x0000040000127802 */ /* 0x000fc40000000f00 */
[----:B------:R-:W-:Y:S01]  /*09f0*/  BAR.SYNC.DEFER_BLOCKING 0x5, 0x200 ;  /* 0x0148000000007b1d */ /* 0x000fe20000010000 */
[----:B--2---:R-:W-:-:S05]  /*0a00*/  IMAD.U32 R0, RZ, RZ, UR4 ;  /* 0x00000004ff007e24 */ /* 0x004fca000f8e00ff */
[----:B------:R-:W-:Y:S01]  /*0a10*/  ULDC UR4, c[0x0][0xc3c] ;  /* 0x00030f0000047ab9 */ /* 0x000fe20000000800 */
[----:B------:R-:W-:Y:S01]  /*0a20*/  LEA R18, R0, R18, 0x18 ;  /* 0x0000001200127211 */ /* 0x000fe200078ec0ff */
[----:B------:R-:W-:Y:S04]  /*0a30*/  STL [R1+0x10], R0 ;  /* 0x0000100001007387 */ /* 0x000fe80000100800 */
[----:B------:R-:W0:Y:S01]  /*0a40*/  LDS.128 R24, [R18+0x19cd0] ;  /* 0x019cd00012187984 */ /* 0x000e220000000c00 */
[----:B------:R-:W-:Y:S06]  /*0a50*/  BAR.ARV 0x4, 0x200 ;  /* 0x0108000000007b1d */ /* 0x000fec0000002000 */
[----:B0-----:R-:W-:-:S13]  /*0a60*/  ISETP.GE.AND P0, PT, R27, UR4, PT ;  /* 0x000000041b007c0c */ /* 0x001fda000bf06270 */
[----:B------:R-:W-:Y:S05]  /*0a70*/  @P0 BRA `(.L_x_13138) ;  /* 0x000001e000040947 */ /* 0x000fea0003800000 */
[----:B------:R-:W0:Y:S02]  /*0a80*/  S2R R0, SR_TID.X ;  /* 0x0000000000007919 */ /* 0x000e240000002100 */
[----:B0-----:R-:W-:-:S05]  /*0a90*/  VIADD R21, R0, 0xffffff80 ;  /* 0xffffff8000157836 */ /* 0x001fca0000000000 */
[-C--:B------:R-:W-:Y:S02]  /*0aa0*/  LEA.HI R3, R21, R21.reuse, RZ, 0x1 ;  /* 0x0000001515037211 */ /* 0x080fe400078f08ff */
[----:B------:R-:W-:Y:S02]  /*0ab0*/  SHF.R.S32.HI R0, RZ, 0x1f, R21 ;  /* 0x0000001fff007819 */ /* 0x000fe40000011415 */
[--C-:B------:R-:W-:Y:S02]  /*0ac0*/  SHF.R.S32.HI R157, RZ, 0x1, R3.reuse ;  /* 0x00000001ff9d7819 */ /* 0x100fe40000011403 */
[----:B------:R-:W-:Y:S02]  /*0ad0*/  SHF.R.S32.HI R6, RZ, 0x1f, R3 ;  /* 0x0000001fff067819 */ /* 0x000fe40000011403 */
[----:B------:R-:W-:Y:S02]  /*0ae0*/  LOP3.LUT R3, R3, 0xfffffffe, RZ, 0xc0, !PT ;  /* 0xfffffffe03037812 */ /* 0x000fe400078ec0ff */
[----:B------:R-:W-:-:S02]  /*0af0*/  LEA.HI R2, R0, R21, RZ, 0x5 ;  /* 0x0000001500027211 */ /* 0x000fc400078f28ff */
[----:B------:R-:W-:Y:S01]  /*0b00*/  LEA.HI R5, R0, R21, RZ, 0x4 ;  /* 0x0000001500057211 */ /* 0x000fe200078f20ff */
[----:B------:R-:W-:Y:S01]  /*0b10*/  IMAD.IADD R16, R21, 0x1, -R3 ;  /* 0x0000000115107824 */ /* 0x000fe200078e0a03 */
[----:B------:R-:W-:Y:S01]  /*0b20*/  LEA.HI R6, R6, R157, RZ, 0x2 ;  /* 0x0000009d06067211 */ /* 0x000fe200078f10ff */
[----:B------:R-:W-:Y:S01]  /*0b30*/  IMAD.SHL.U32 R4, R2, 0x10, RZ ;  /* 0x0000001002047824 */ /* 0x000fe200078e00ff */
[----:B------:R-:W-:Y:S01]  /*0b40*/  LOP3.LUT R2, R5, 0x7fffff0, RZ, 0xc0, !PT ;  /* 0x07fffff005027812 */ /* 0x000fe200078ec0ff */
[----:B------:R-:W-:Y:S01]  /*0b50*/  IMAD.SHL.U32 R28, R16, 0x8, RZ ;  /* 0x00000008101c7824 */ /* 0x000fe200078e00ff */
[----:B------:R-:W-:Y:S02]  /*0b60*/  LOP3.LUT R6, R6, 0x7fffffc, RZ, 0xc0, !PT ;  /* 0x07fffffc06067812 */ /* 0x000fe400078ec0ff */
[----:B------:R-:W-:Y:S01]  /*0b70*/  LOP3.LUT R7, R4, 0xfffffe00, RZ, 0xc0, !PT ;  /* 0xfffffe0004077812 */ /* 0x000fe200078ec0ff */
[----:B------:R-:W-:Y:S01]  /*0b80*/  VIADD R11, R28, 0x20 ;  /* 0x000000201c0b7836 */ /* 0x000fe20000000000 */
[----:B------:R-:W-:Y:S01]  /*0b90*/  STL [R1], R28 ;  /* 0x0000001c01007387 */ /* 0x000fe20000100800 */
[----:B------:R-:W-:Y:S01]  /*0ba0*/  IMAD.IADD R4, R21, 0x1, -R2 ;  /* 0x0000000115047824 */ /* 0x000fe200078e0a02 */
[----:B------:R-:W-:Y:S01]  /*0bb0*/  LEA.HI R2, R0, R21, RZ, 0x7 ;  /* 0x0000001500027211 */ /* 0x000fe200078f38ff */
[----:B------:R-:W-:Y:S01]  /*0bc0*/  IMAD.IADD R6, R157, 0x1, -R6 ;  /* 0x000000019d067824 */ /* 0x000fe200078e0a06 */
[----:B------:R0:W-:Y:S01]  /*0bd0*/  STL [R1+0x24], R11 ;  /* 0x0000240b01007387 */ /* 0x0001e20000100800 */
[----:B------:R-:W-:Y:S01]  /*0be0*/  IMAD R9, R4, 0x20, R7 ;  /* 0x0000002004097824 */ /* 0x000fe200078e0207 */
[----:B------:R-:W-:-:S02]  /*0bf0*/  LOP3.LUT R7, R2, 0xffffff80, RZ, 0xc0, !PT ;  /* 0xffffff8002077812 */ /* 0x000fc400078ec0ff */
[----:B------:R-:W2:Y:S01]  /*0c00*/  LDL.LU R19, [R1+0x30] ;  /* 0x0000300001137983 */ /* 0x000ea20000300800 */
[----:B------:R-:W-:Y:S02]  /*0c10*/  LEA.HI R4, R0, R21, RZ, 0x3 ;  /* 0x0000001500047211 */ /* 0x000fe400078f18ff */
[----:B------:R-:W-:Y:S01]  /*0c20*/  IMAD.IADD R15, R21, 0x1, -R7 ;  /* 0x00000001150f7824 */ /* 0x000fe200078e0a07 */
[----:B------:R-:W-:Y:S02]  /*0c30*/  SHF.R.S32.HI R7, RZ, 0x4, R5 ;  /* 0x00000004ff077819 */ /* 0x000fe40000011405 */
[----:B------:R-:W-:Y:S02]  /*0c40*/  SHF.R.S32.HI R22, RZ, 0x7, R2 ;  /* 0x00000007ff167819 */ /* 0x000fe40000011402 */
[----:B------:R-:W-:Y:S01]  /*0c50*/  LEA.HI R5, R5, R7, RZ, 0x1 ;  /* 0x0000000705057211 */ /* 0x000fe200078f08ff */
[----:B------:R-:W-:Y:S01]  /*0c60*/  IMAD R13, R7, 0x8, R6 ;  /* 0x00000008070d7824 */ /* 0x000fe200078e0206 */
[----:B------:R-:W-:Y:S01]  /*0c70*/  SHF.R.S32.HI R8, RZ, 0x1f, R15 ;  /* 0x0000001fff087819 */ /* 0x000fe2000001140f */
[----:B------:R-:W-:Y:S01]  /*0c80*/  IMAD.IADD R6, R28, 0x1, R11 ;  /* 0x000000011c067824 */ /* 0x000fe200078e020b */
[----:B------:R-:W-:-:S02]  /*0c90*/  LOP3.LUT R2, R5, 0x1ffffffe, RZ, 0xc0, !PT ;  /* 0x1ffffffe05027812 */ /* 0x000fc400078ec0ff */
[----:B------:R-:W-:Y:S02]  /*0ca0*/  LEA.HI R10, R8, R15, RZ, 0x2 ;  /* 0x0000000f080a7211 */ /* 0x000fe400078f10ff */
[----:B------:R-:W-:Y:S01]  /*0cb0*/  SHF.R.S32.HI R4, RZ, 0x3, R4 ;  /* 0x00000003ff047819 */ /* 0x000fe20000011404 */
[----:B------:R-:W-:Y:S01]  /*0cc0*/  IMAD.IADD R2, R7, 0x1, -R2 ;  /* 0x0000000107027824 */ /* 0x000fe200078e0a02 */
[--C-:B------:R-:W-:Y:S02]  /*0cd0*/  SHF.R.S32.HI R5, RZ, 0x2, R10.reuse ;  /* 0x00000002ff057819 */ /* 0x100fe4000001140a */
[----:B------:R-:W-:Y:S02]  /*0ce0*/  SHF.R.S32.HI R12, RZ, 0x1f, R10 ;  /* 0x0000001fff0c7819 */ /* 0x000fe4000001140a */
[----:B------:R-:W-:Y:S01]  /*0cf0*/  SHF.R.S32.HI R7, RZ, 0x1f, R6 ;  /* 0x0000001fff077819 */ /* 0x000fe20000011406 */
[----:B------:R-:W-:Y:S01]  /*0d00*/  IMAD.SHL.U32 R4, R4, 0x80, RZ ;  /* 0x0000008004047824 */ /* 0x000fe200078e00ff */
[----:B------:R-:W-:-:S02]  /*0d10*/  LEA.HI R12, R12, R5, RZ, 0x3 ;  /* 0x000000050c0c7211 */ /* 0x000fc400078f18ff */
[CC--:B0-----:R-:W-:Y:S02]  /*0d20*/  LEA.HI R11, R7.reuse, R6.reuse, RZ, 0x4 ;  /* 0x00000006070b7211 */ /* 0x0c1fe400078f20ff */
[----:B------:R-:W-:Y:S02]  /*0d30*/  LEA.HI R6, R7, R6, RZ, 0x5 ;  /* 0x0000000607067211 */ /* 0x000fe400078f28ff */
[----:B------:R-:W-:Y:S02]  /*0d40*/  LOP3.LUT R20, R4, 0x80, RZ, 0xc0, !PT ;  /* 0x0000008004147812 */ /* 0x000fe400078ec0ff */
[----:B------:R-:W-:Y:S02]  /*0d50*/  LOP3.LUT R12, R12, 0xfffffff8, RZ, 0xc0, !PT ;  /* 0xfffffff80c0c7812 */ /* 0x000fe400078ec0ff */
[----:B------:R-:W-:Y:S01]  /*0d60*/  LEA.HI R8, R8, R15, RZ, 0x5 ;  /* 0x0000000f08087211 */ /* 0x000fe200078f28ff */
[----:B------:R-:W-:Y:S01]  /*0d70*/  IMAD.SHL.U32 R13, R13, 0x20, RZ ;  /* 0x000000200d0d7824 */ /* 0x000fe200078e00ff */
[----:B------:R-:W-:-:S02]  /*0d80*/  SHF.R.S32.HI R6, RZ, 0x5, R6 ;  /* 0x00000005ff067819 */ /* 0x000fc40000011406 */
[----:B------:R-:W-:Y:S02]  /*0d90*/  SHF.R.U32.HI R14, RZ, 0x3, R20 ;  /* 0x00000003ff0e7819 */ /* 0x000fe40000011614 */
[----:B------:R-:W-:Y:S01]  /*0da0*/  LOP3.LUT R4, R20, 0x10, R11, 0xf8, !PT ;  /* 0x0000001014047812 */ /* 0x000fe200078ef80b */
[----:B------:R-:W-:Y:S01]  /*0db0*/  IMAD.IADD R5, R5, 0x1, -R12 ;  /* 0x0000000105057824 */ /* 0x000fe200078e0a0c */
[----:B------:R-:W-:Y:S01]  /*0dc0*/  SHF.R.S32.HI R8, RZ, 0x5, R8 ;  /* 0x00000005ff087819 */ /* 0x000fe20000011408 */
[----:B------:R-:W-:Y:S01]  /*0dd0*/  IMAD R7, R6, 0x1800, R13 ;  /* 0x0000180006077824 */ /* 0x000fe200078e020d */
[----:B------:R-:W-:Y:S01]  /*0de0*/  LOP3.LUT R4, R4, R14, RZ, 0x3c, !PT ;  /* 0x0000000e04047212 */ /* 0x000fe200078e3cff */
[----:B------:R-:W-:Y:S01]  /*0df0*/  IMAD.HI R3, R22, 0x55555556, RZ ;  /* 0x5555555616037827 */ /* 0x000fe200078e02ff */
[----:B------:R-:W-:Y:S03]  /*0e00*/  STL [R1+0x18], R20 ;  /* 0x0000181401007387 */ /* 0x000fe60000100800 */
[----:B------:R-:W-:-:S02]  /*0e10*/  IMAD R8, R8, 0x10, R5 ;  /* 0x0000001008087824 */ /* 0x000fc400078e0205 */
[----:B------:R-:W-:Y:S01]  /*0e20*/  IMAD R5, R2, 0x8, R9 ;  /* 0x0000000802057824 */ /* 0x000fe200078e0209 */
[----:B------:R-:W-:Y:S01]  /*0e30*/  IADD3 R2, R18, R7, R4 ;  /* 0x0000000712027210 */ /* 0x000fe20007ffe004 */
[----:B------:R-:W-:Y:S01]  /*0e40*/  STL [R1+0x28], R13 ;  /* 0x0000280d01007387 */ /* 0x000fe20000100800 */
[----:B------:R-:W-:Y:S02]  /*0e50*/  LEA.HI R0, R0, R21, RZ, 0x2 ;  /* 0x0000001500007211 */ /* 0x000fe400078f10ff */
[----:B------:R-:W-:Y:S01]  /*0e60*/  LEA.HI R3, R3, R3, RZ, 0x1 ;  /* 0x0000000303037211 */ /* 0x000fe200078f08ff */
[----:B------:R-:W-:Y:S04]  /*0e70*/  STL [R1+0xa8], R14 ;  /* 0x0000a80e01007387 */ /* 0x000fe80000100800 */
[----:B------:R-:W-:Y:S04]  /*0e80*/  STL [R1+0xb0], R5 ;  /* 0x0000b00501007387 */ /* 0x000fe80000100800 */
[----:B------:R0:W-:Y:S01]  /*0e90*/  STL [R1+0xa4], R2 ;  /* 0x0000a40201007387 */ /* 0x0001e20000100800 */
[----:B------:R-:W-:-:S02]  /*0ea0*/  IMAD R3, R3, -0x3, R22 ;  /* 0xfffffffd03037824 */ /* 0x000fc400078e0216 */
[----:B------:R-:W-:Y:S01]  /*0eb0*/  IMAD.SHL.U32 R16, R16, 0x10, RZ ;  /* 0x0000001010107824 */ /* 0x000fe200078e00ff */
[----:B0-----:R-:W-:Y:S01]  /*0ec0*/  LOP3.LUT R2, R0, 0xfffffffc, RZ, 0xc0, !PT ;  /* 0xfffffffc00027812 */ /* 0x001fe200078ec0ff */
[----:B------:R-:W-:-:S04]  /*0ed0*/  IMAD R3, R3, 0x40, R8 ;  /* 0x0000004003037824 */ /* 0x000fc800078e0208 */
[----:B------:R-:W-:Y:S01]  /*0ee0*/  IMAD.IADD R6, R21, 0x1, -R2 ;  /* 0x0000000115067824 */ /* 0x000fe200078e0a02 */
[----:B------:R-:W-:Y:S01]  /*0ef0*/  SHF.R.S32.HI R2, RZ, 0x2, R0 ;  /* 0x00000002ff027819 */ /* 0x000fe20000011400 */
[----:B------:R-:W-:Y:S02]  /*0f00*/  VIADD R155, R16, 0x40 ;  /* 0x00000040109b7836 */ /* 0x000fe40000000000 */
[C---:B------:R-:W-:Y:S01]  /*0f10*/  IMAD.SHL.U32 R4, R6.reuse, 0x8, RZ ;  /* 0x0000000806047824 */ /* 0x040fe200078e00ff */
[----:B------:R-:W-:Y:S01]  /*0f20*/  LEA.HI R0, R6, R6, RZ, 0x1 ;  /* 0x0000000606007211 */ /* 0x000fe200078f08ff */
[----:B------:R-:W-:Y:S01]  /*0f30*/  VIADD R5, R28, 0x10 ;  /* 0x000000101c057836 */ /* 0x000fe20000000000 */
[----:B------:R-:W-:Y:S01]  /*0f40*/  STL [R1+0xac], R3 ;  /* 0x0000ac0301007387 */ /* 0x000fe20000100800 */
[----:B------:R-:W-:Y:S02]  /*0f50*/  LOP3.LUT R10, R10, 0x7ffffffc, RZ, 0xc0, !PT ;  /* 0x7ffffffc0a0a7812 */ /* 0x000fe400078ec0ff */
[----:B------:R-:W-:Y:S01]  /*0f60*/  LOP3.LUT R2, R0, 0x1ffffffe, RZ, 0xc0, !PT ;  /* 0x1ffffffe00027812 */ /* 0x000fe200078ec0ff */
[----:B------:R-:W-:Y:S01]  /*0f70*/  STL [R1+0x64], RZ ;  /* 0x000064ff01007387 */ /* 0x000fe20000100800 */
[----:B------:R-:W-:-:S02]  /*0f80*/  LOP3.LUT R0, R20, 0x10, R16, 0xf8, !PT ;  /* 0x0000001014007812 */ /* 0x000fc400078ef810 */
[----:B------:R-:W-:Y:S01]  /*0f90*/  SHF.R.S32.HI R7, RZ, 0x1f, R155 ;  /* 0x0000001fff077819 */ /* 0x000fe2000001149b */
[----:B------:R-:W-:Y:S04]  /*0fa0*/  STL [R1+0x54], R4 ;  /* 0x0000540401007387 */ /* 0x000fe80000100800 */
[----:B------:R0:W-:Y:S01]  /*0fb0*/  STL [R1+0x20], R5 ;  /* 0x0000200501007387 */ /* 0x0001e20000100800 */
[----:B------:R-:W-:Y:S01]  /*0fc0*/  IMAD.IADD R10, R15, 0x1, -R10 ;  /* 0x000000010f0a7824 */ /* 0x000fe200078e0a0a */
[----:B------:R-:W-:Y:S01]  /*0fd0*/  LOP3.LUT R0, R0, R14, RZ, 0x3c, !PT ;  /* 0x0000000e00007212 */ /* 0x000fe200078e3cff */
[----:B------:R-:W-:Y:S01]  /*0fe0*/  IMAD.IADD R2, R6, 0x1, -R2 ;  /* 0x0000000106027824 */ /* 0x000fe200078e0a02 */
[----:B------:R-:W-:Y:S01]  /*0ff0*/  STL [R1+0x1c], R7 ;  /* 0x00001c0701007387 */ /* 0x000fe20000100800 */
[----:B0-----:R-:W-:-:S02]  /*1000*/  VIADD R5, R4, 0x20 ;  /* 0x0000002004057836 */ /* 0x001fc40000000000 */
[----:B------:R-:W-:-:S03]  /*1010*/  VIADD R4, R4, 0x40 ;  /* 0x0000004004047836 */ /* 0x000fc60000000000 */
[----:B------:R0:W-:Y:S01]  /*1020*/  STL [R1+0x6c], R5 ;  /* 0x00006c0501007387 */ /* 0x0001e20000100800 */
[----:B------:R-:W-:Y:S01]  /*1030*/  SHF.R.S32.HI R6, RZ, 0x1f, R5 ;  /* 0x0000001fff067819 */ /* 0x000fe20000011405 */
[----:B------:R-:W-:Y:S02]  /*1040*/  IMAD.SHL.U32 R8, R10, 0x2, RZ ;  /* 0x000000020a087824 */ /* 0x000fe400078e00ff */
[----:B------:R-:W-:Y:S01]  /*1050*/  IMAD.IADD R0, R13, 0x1, R0 ;  /* 0x000000010d007824 */ /* 0x000fe200078e0200 */
[----:B------:R1:W-:Y:S01]  /*1060*/  STL [R1+0x78], R4 ;  /* 0x0000780401007387 */ /* 0x0003e20000100800 */
[----:B0-----:R-:W-:-:S03]  /*1070*/  SHF.R.S32.HI R5, RZ, 0x1f, R4 ;  /* 0x0000001fff057819 */ /* 0x001fc60000011404 */
[----:B------:R0:W-:Y:S04]  /*1080*/  STL [R1+0xb8], R6 ;  /* 0x0000b80601007387 */ /* 0x0001e80000100800 */
[----:B------:R-:W-:Y:S01]  /*1090*/  STL [R1+0xb4], R5 ;  /* 0x0000b40501007387 */ /* 0x000fe20000100800 */
[----:B-1----:R-:W-:-:S03]  /*10a0*/  SHF.R.S32.HI R4, RZ, 0x4, R11 ;  /* 0x00000004ff047819 */ /* 0x002fc6000001140b */
[----:B------:R-:W-:Y:S01]  /*10b0*/  STL [R1+0x40], R8 ;  /* 0x0000400801007387 */ /* 0x000fe20000100800 */
[----:B------:R-:W-:-:S03]  /*10c0*/  VIADD R7, R8, 0x38 ;  /* 0x0000003808077836 */ /* 0x000fc60000000000 */
[----:B------:R1:W-:Y:S01]  /*10d0*/  STL [R1+0x48], R0 ;  /* 0x0000480001007387 */ /* 0x0003e20000100800 */
[----:B0-----:R-:W-:-:S03]  /*10e0*/  VIADD R6, R8, 0x40 ;  /* 0x0000004008067836 */ /* 0x001fc60000000000 */
[----:B------:R0:W-:Y:S01]  /*10f0*/  STL [R1+0x14], R4 ;  /* 0x0000140401007387 */ /* 0x0001e20000100800 */
[C---:B-1----:R-:W-:Y:S02]  /*1100*/  VIADD R0, R8.reuse, 0x30 ;  /* 0x0000003008007836 */ /* 0x042fe40000000000 */
[C---:B------:R-:W-:Y:S02]  /*1110*/  VIADD R5, R8.reuse, 0x48 ;  /* 0x0000004808057836 */ /* 0x040fe40000000000 */
[C---:B0-----:R-:W-:Y:S01]  /*1120*/  VIADD R4, R8.reuse, 0x50 ;  /* 0x0000005008047836 */ /* 0x041fe20000000000 */
[----:B------:R0:W-:Y:S04]  /*1130*/  STL [R1+0x74], R0 ;  /* 0x0000740001007387 */ /* 0x0001e80000100800 */
[----:B------:R1:W-:Y:S01]  /*1140*/  STL [R1+0x8c], R7 ;  /* 0x00008c0701007387 */ /* 0x0003e20000100800 */
[----:B0-----:R-:W-:Y:S01]  /*1150*/  VIADD R0, R8, 0x58 ;  /* 0x0000005808007836 */ /* 0x001fe20000000000 */
[----:B------:R-:W-:-:S02]  /*1160*/  SHF.R.S32.HI R8, RZ, 0x1f, R7 ;  /* 0x0000001fff087819 */ /* 0x000fc40000011407 */
        /* <DEDUP_REMOVED lines=8> */
[----:B------:R1:W-:Y:S01]  /*11f0*/  STL [R1+0x7c], R0 ;  /* 0x00007c0001007387 */ /* 0x0003e20000100800 */
[----:B0-----:R-:W-:-:S03]  /*1200*/  SHF.R.S32.HI R4, RZ, 0x1f, R0 ;  /* 0x0000001fff047819 */ /* 0x001fc60000011400 */
[----:B------:R0:W-:Y:S01]  /*1210*/  STL [R1+0x98], R6 ;  /* 0x0000980601007387 */ /* 0x0001e20000100800 */
[----:B-1----:R-:W-:-:S03]  /*1220*/  IMAD R0, R2, 0x8, R3 ;  /* 0x0000000802007824 */ /* 0x002fc600078e0203 */
[----:B------:R0:W-:Y:S04]  /*1230*/  STL [R1+0x94], R5 ;  /* 0x0000940501007387 */ /* 0x0001e80000100800 */
[----:B------:R0:W-:Y:S04]  /*1240*/  STL [R1+0x4c], R0 ;  /* 0x00004c0001007387 */ /* 0x0001e80000100800 */
[----:B------:R0:W-:Y:S01]  /*1250*/  STL [R1+0x90], R4 ;  /* 0x0000900401007387 */ /* 0x0001e20000100800 */
[----:B------:R-:W-:Y:S02]  /*1260*/  IMAD.MOV.U32 R156, RZ, RZ, RZ ;  /* 0x000000ffff9c7224 */ /* 0x000fe400078e00ff */
[----:B------:R-:W-:-:S02]  /*1270*/  IMAD.MOV.U32 R153, RZ, RZ, RZ ;  /* 0x000000ffff997224 */ /* 0x000fc400078e00ff */
[----:B------:R-:W-:Y:S01]  /*1280*/  IMAD.MOV.U32 R23, RZ, RZ, RZ ;  /* 0x000000ffff177224 */ /* 0x000fe200078e00ff */
[----:B--2---:R-:W-:Y:S01]  /*1290*/  LOP3.LUT R154, R19, 0x1, RZ, 0xfc, !PT ;  /* 0x00000001139a7812 */ /* 0x004fe200078efcff */
[----:B0-----:R-:W-:-:S07]  /*12a0*/  IMAD.MOV.U32 R19, RZ, RZ, RZ ;  /* 0x000000ffff137224 */ /* 0x001fce00078e00ff */
.L_x_13280:
[----:B012-4-:R-:W0:Y:S01]  /*12b0*/  LDC.64 R2, c[0x0][0xc88] ;  /* 0x00032200ff027b82 */ /* 0x017e220000000a00 */
[----:B------:R-:W-:Y:S01]  /*12c0*/  ULDC.64 UR4, c[0x0][0xa28] ;  /* 0x00028a0000047ab9 */ /* 0x000fe20000000a00 */
[----:B------:R-:W-:Y:S01]  /*12d0*/  ULDC.64 UR8, c[0x0][0xa18] ;  /* 0x0002860000087ab9 */ /* 0x000fe20000000a00 */
[----:B------:R-:W-:Y:S01]  /*12e0*/  ULDC.64 UR6, c[0x0][0xa08] ;  /* 0x0002820000067ab9 */ /* 0x000fe20000000a00 */
[----:B0-----:R-:W-:-:S05]  /*12f0*/  IMAD.WIDE R2, R27, 0x4, R2 ;  /* 0x000000041b027825 */ /* 0x001fca00078e0202 */
[----:B------:R-:W2:Y:S01]  /*1300*/  LDG.E R28, desc[UR40][R2.64] ;  /* 0x00000028021c7981 */ /* 0x000ea2000c1e1900 */
[----:B------:R-:W-:Y:S01]  /*1310*/  ISETP.NE.U32.AND P2, PT, RZ, UR4, PT ;  /* 0x00000004ff007c0c */ /* 0x000fe2000bf45070 */
[----:B---3--:R-:W-:Y:S01]  /*1320*/  IMAD.MOV.U32 R8, RZ, RZ, RZ ;  /* 0x000000ffff087224 */ /* 0x008fe200078e00ff */
[----:B------:R-:W-:Y:S01]  /*1330*/  ISETP.NE.U32.AND P1, PT, RZ, UR8, PT ;  /* 0x00000008ff007c0c */ /* 0x000fe2000bf25070 */
[----:B------:R-:W-:Y:S01]  /*1340*/  IMAD.MOV.U32 R66, RZ, RZ, RZ ;  /* 0x000000ffff427224 */ /* 0x000fe200078e00ff */
[----:B------:R-:W-:Y:S02]  /*1350*/  ISETP.NE.AND.EX P2, PT, RZ, UR5, PT, P2 ;  /* 0x00000005ff007c0c */ /* 0x000fe4000bf45320 */
[----:B------:R-:W-:Y:S02]  /*1360*/  ISETP.NE.AND.EX P1, PT, RZ, UR9, PT, P1 ;  /* 0x00000009ff007c0c */ /* 0x000fe4000bf25310 */
[----:B------:R-:W-:-:S04]  /*1370*/  ISETP.NE.U32.AND P0, PT, RZ, UR6, PT ;  /* 0x00000006ff007c0c */ /* 0x000fc8000bf05070 */
[----:B------:R-:W-:Y:S02]  /*1380*/  ISETP.NE.AND.EX P0, PT, RZ, UR7, PT, P0 ;  /* 0x00000007ff007c0c */ /* 0x000fe4000bf05300 */
[----:B--2---:R-:W-:Y:S01]  /*1390*/  SHF.R.S32.HI R0, RZ, 0x1f, R28 ;  /* 0x0000001fff007819 */ /* 0x004fe2000001141c */
[C---:B------:R-:W-:Y:S02]  /*13a0*/  IMAD.SHL.U32 R33, R28.reuse, 0x4, RZ ;  /* 0x000000041c217824 */ /* 0x040fe400078e00ff */
[C---:B------:R-:W-:Y:S01]  /*13b0*/  @P2 LEA R2, P3, R28.reuse, UR4, 0x2 ;  /* 0x000000041c022c11 */ /* 0x040fe2000f8610ff */
[----:B------:R-:W-:Y:S01]  /*13c0*/  STL [R1+0x50], R28 ;  /* 0x0000501c01007387 */ /* 0x000fe20000100800 */
[C-C-:B------:R-:W-:Y:S02]  /*13d0*/  SHF.L.U64.HI R32, R28.reuse, 0x2, R0.reuse ;  /* 0x000000021c207819 */ /* 0x140fe40000010200 */
[----:B------:R-:W-:Y:S01]  /*13e0*/  @P2 LEA.HI.X R3, R28, UR5, R0, 0x2, P3 ;  /* 0x000000051c032c11 */ /* 0x000fe200098f1400 */
[----:B------:R-:W-:Y:S01]  /*13f0*/  ULDC UR4, c[0x0][0x288] ;  /* 0x0000a20000047ab9 */ /* 0x000fe20000000800 */
[----:B------:R0:W-:Y:S01]  /*1400*/  STL [R1+0x68], R0 ;  /* 0x0000680001007387 */ /* 0x0001e20000100800 */
[----:B------:R-:W-:-:S03]  /*1410*/  IADD3 R6, P4, R33, UR6, RZ ;  /* 0x0000000621067c10 */ /* 0x000fc6000ff9e0ff */
[----:B-----5:R1:W5:Y:S01]  /*1420*/  @P2 LDG.E R8, desc[UR40][R2.64] ;  /* 0x0000002802082981 */ /* 0x020362000c1e1900 */
[----:B------:R-:W-:Y:S02]  /*1430*/  @P1 IADD3 R4, P2, R33, UR8, RZ ;  /* 0x0000000821041c10 */ /* 0x000fe4000ff5e0ff */
[C---:B------:R-:W-:Y:S01]  /*1440*/  IADD3.X R7, R32.reuse, UR7, RZ, P4, !PT ;  /* 0x0000000720077c10 */ /* 0x040fe2000a7fe4ff */
[----:B------:R-:W-:Y:S01]  /*1450*/  STL [R1+0x5c], R33 ;  /* 0x00005c2101007387 */ /* 0x000fe20000100800 */
[----:B------:R-:W-:Y:S01]  /*1460*/  @P1 IADD3.X R5, R32, UR9, RZ, P2, !PT ;  /* 0x0000000920051c10 */ /* 0x000fe200097fe4ff */
[----:B0-----:R-:W-:Y:S01]  /*1470*/  IMAD.U32 R0, RZ, RZ, UR4 ;  /* 0x00000004ff007e24 */ /* 0x001fe2000f8e00ff */
[----:B------:R-:W-:Y:S01]  /*1480*/  ULDC.64 UR4, c[0x0][0x418] ;  /* 0x0001060000047ab9 */ /* 0x000fe20000000a00 */
[----:B------:R0:W5:Y:S01]  /*1490*/  @P0 LDG.E R66, desc[UR40][R6.64] ;  /* 0x0000002806420981 */ /* 0x000162000c1e1900 */
[----:B------:R-:W-:-:S03]  /*14a0*/  ULDC.64 UR8, c[0x0][0xa20] ;  /* 0x0002880000087ab9 */ /* 0x000fc60000000a00 */
[----:B------:R-:W2:Y:S01]  /*14b0*/  @P1 LDG.E R0, desc[UR40][R4.64] ;  /* 0x0000002804001981 */ /* 0x000ea2000c1e1900 */
[----:B------:R-:W-:Y:S01]  /*14c0*/  UISETP.NE.U32.AND UP0, UPT, UR4, URZ, UPT ;  /* 0x0000003f0400728c */ /* 0x000fe2000bf05070 */
[----:B-1----:R-:W-:Y:S02]  /*14d0*/  LOP3.LUT R2, R26, 0xff000000, RZ, 0xc0, !PT ;  /* 0xff0000001a027812 */ /* 0x002fe400078ec0ff */
[----:B------:R-:W-:Y:S01]  /*14e0*/  ULDC UR4, c[0x0][0x424] ;  /* 0x0001090000047ab9 */ /* 0x000fe20000000800 */
[----:B------:R-:W-:Y:S01]  /*14f0*/  UISETP.NE.AND.EX UP0, UPT, UR5, URZ, UPT, UP0 ;  /* 0x0000003f0500728c */ /* 0x000fe2000bf05300 */
[----:B------:R-:W-:Y:S01]  /*1500*/  ISETP.NE.U32.AND P2, PT, RZ, UR8, PT ;  /* 0x00000008ff007c0c */ /* 0x000fe2000bf45070 */
[----:B------:R-:W-:Y:S01]  /*1510*/  STL [R1+0x60], R32 ;  /* 0x0000602001007387 */ /* 0x000fe20000100800 */
[----:B------:R-:W-:Y:S01]  /*1520*/  ULDC UR5, c[0x0][0x2f0] ;  /* 0x0000bc0000057ab9 */ /* 0x000fe20000000800 */
[----:B------:R-:W-:Y:S01]  /*1530*/  USEL UR4, UR4, 0x1, UP0 ;  /* 0x0000000104047887 */ /* 0x000fe20008000000 */
[----:B------:R-:W-:-:S02]  /*1540*/  SHF.R.U32.HI R3, RZ, 0x8, R2 ;  /* 0x00000008ff037819 */ /* 0x000fc40000011602 */
[----:B------:R-:W-:Y:S01]  /*1550*/  ISETP.NE.AND.EX P2, PT, RZ, UR9, PT, P2 ;  /* 0x00000009ff007c0c */ /* 0x000fe2000bf45320 */
[----:B------:R-:W-:-:S03]  /*1560*/  UIMAD UR4, UR4, UR5, URZ ;  /* 0x00000005040472a4 */ /* 0x000fc6000f8e023f */
[----:B------:R-:W-:Y:S01]  /*1570*/  ULDC UR5, c[0x0][0x348] ;  /* 0x0000d20000057ab9 */ /* 0x000fe20000000800 */
[C---:B------:R-:W-:Y:S01]  /*1580*/  LOP3.LUT R152, R26.reuse, 0xffff, RZ, 0xc0, !PT ;  /* 0x0000ffff1a987812 */ /* 0x040fe200078ec0ff */
[----:B--2---:R1:W-:Y:S01]  /*1590*/  STL [R1+0x38], R0 ;  /* 0x0000380001007387 */ /* 0x0043e20000100800 */
[----:B------:R-:W-:Y:S01]  /*15a0*/  IMAD.MOV.U32 R11, RZ, RZ, R0 ;  /* 0x000000ffff0b7224 */ /* 0x000fe200078e0000 */
[----:B-1----:R-:W-:-:S04]  /*15b0*/  LOP3.LUT R0, R26, 0xff0000, RZ, 0xc0, !PT ;  /* 0x00ff00001a007812 */ /* 0x002fc800078ec0ff */
[----:B------:R-:W-:Y:S01]  /*15c0*/  LEA.HI R10, R0, R3, RZ, 0x10 ;  /* 0x00000003000a7211 */ /* 0x000fe200078f80ff */
[----:B0-----:R-:W-:Y:S06]  /*15d0*/  @P1 BRA `(.L_x_13139) ;  /* 0x0000000000281947 */ /* 0x001fec0003800000 */
        /* <DEDUP_REMOVED lines=8> */
[----:B--2---:R-:W-:-:S05]  /*1660*/  IMAD.IADD R11, R5, 0x1, -R0 ;  /* 0x00000001050b7824 */ /* 0x004fca00078e0a00 */
[----:B------:R0:W-:Y:S02]  /*1670*/  STL [R1+0x38], R11 ;  /* 0x0000380b01007387 */ /* 0x0001e40000100800 */
.L_x_13139:
[----:B------:R-:W-:Y:S02]  /*1680*/  IMAD.U32 R41, RZ, RZ, UR5 ;  /* 0x00000005ff297e24 */ /* 0x000fe4000f8e00ff */
[----:B------:R-:W-:Y:S01]  /*1690*/  IMAD.U32 R29, RZ, RZ, UR4 ;  /* 0x00000004ff1d7e24 */ /* 0x000fe2000f8e00ff */
[----:B------:R-:W-:Y:S06]  /*16a0*/  @!P2 BRA `(.L_x_13140) ;  /* 0x000000000010a947 */ /* 0x000fec0003800000 */
[----:B------:R-:W-:-:S04]  /*16b0*/  IADD3 R2, P0, R33, UR8, RZ ;  /* 0x0000000821027c10 */ /* 0x000fc8000ff1e0ff */
[----:B------:R-:W-:-:S05]  /*16c0*/  IADD3.X R3, R32, UR9, RZ, P0, !PT ;  /* 0x0000000920037c10 */ /* 0x000fca00087fe4ff */
[----:B------:R1:W5:Y:S01]  /*16d0*/  LDG.E R29, desc[UR40][R2.64] ;  /* 0x00000028021d7981 */ /* 0x000362000c1e1900 */
[----:B------:R-:W-:Y:S05]  /*16e0*/  BRA `(.L_x_13141) ;  /* 0x0000000000107947 */ /* 0x000fea0003800000 */
.L_x_13140:
[----:B------:R-:W-:Y:S05]  /*16f0*/  @!P0 BRA `(.L_x_13141) ;  /* 0x00000000000c8947 */ /* 0x000fea0003800000 */
[----:B------:R-:W2:Y:S04]  /*1700*/  LDG.E R0, desc[UR40][R6.64] ;  /* 0x0000002806007981 */ /* 0x000ea8000c1e1900 */
[----:B------:R-:W2:Y:S02]  /*1710*/  LDG.E R29, desc[UR40][R6.64+0x4] ;  /* 0x00000428061d7981 */ /* 0x000ea4000c1e1900 */
[----:B--2---:R-:W-:-:S07]  /*1720*/  IMAD.IADD R29, R29, 0x1, -R0 ;  /* 0x000000011d1d7824 */ /* 0x004fce00078e0a00 */
.L_x_13141:
        /* <DEDUP_REMOVED lines=16> */
[----:B------:R-:W-:Y:S01]  /*1830*/  IMAD R12, R25, 0xc0, RZ ;  /* 0x000000c0190c7824 */ /* 0x000fe200078e02ff */
[----:B------:R-:W-:Y:S01]  /*1840*/  BSSY B0, `(.L_x_13142) ;  /* 0x000003a000007945 */ /* 0x000fe20003800000 */
[----:B------:R-:W-:Y:S02]  /*1850*/  IMAD.IADD R8, R29, 0x1, -R8 ;  /* 0x000000011d087824 */ /* 0x000fe400078e0a08 */
[----:B-1----:R-:W-:Y:S01]  /*1860*/  VIADD R2, R12, 0xbf ;  /* 0x000000bf0c027836 */ /* 0x002fe20000000000 */
[----:B------:R1:W-:Y:S07]  /*1870*/  STL [R1+0x34], R12 ;  /* 0x0000340c01007387 */ /* 0x0003ee0000100800 */
[----:B------:R-:W2:Y:S01]  /*1880*/  @P1 LDC R9, c[0x0][0x44c] ;  /* 0x00011300ff091b82 */ /* 0x000ea20000000800 */
[----:B-1----:R-:W-:-:S07]  /*1890*/  LOP3.LUT R12, R10, 0xff, RZ, 0xc0, !PT ;  /* 0x000000ff0a0c7812 */ /* 0x002fce00078ec0ff */
[----:B------:R-:W1:Y:S01]  /*18a0*/  @P1 LDC R3, c[0x0][0x450] ;  /* 0x00011400ff031b82 */ /* 0x000e620000000800 */
[----:B---3--:R-:W-:Y:S02]  /*18b0*/  @P0 IMAD.IADD R41, R7, 0x1, -R0 ;  /* 0x0000000107290824 */ /* 0x008fe400078e0a00 */
[----:B--2---:R-:W-:-:S04]  /*18c0*/  @P1 IMAD.HI.U32 R0, R2, R9, RZ ;  /* 0x0000000902001227 */ /* 0x004fc800078e00ff */
[----:B----4-:R-:W-:Y:S01]  /*18d0*/  IMAD.IADD R4, R8, 0x1, R41 ;  /* 0x0000000108047824 */ /* 0x010fe200078e0229 */
[----:B-1----:R-:W-:-:S03]  /*18e0*/  @P1 SHF.R.U32.HI R2, RZ, R3, R0 ;  /* 0x00000003ff021219 */ /* 0x002fc60000011600 */
[C---:B------:R-:W-:Y:S01]  /*18f0*/  VIADD R0, R4.reuse, 0x7f ;  /* 0x0000007f04007836 */ /* 0x040fe20000000000 */
[----:B------:R-:W-:Y:S01]  /*1900*/  IADD3 R40, R4, 0x80, -R11 ;  /* 0x0000008004287810 */ /* 0x000fe20007ffe80b */
[----:B------:R1:W-:Y:S03]  /*1910*/  STL [R1+0x3c], R4 ;  /* 0x00003c0401007387 */ /* 0x0003e60000100800 */
[----:B------:R-:W-:Y:S01]  /*1920*/  SHF.R.S32.HI R3, RZ, 0x1f, R0 ;  /* 0x0000001fff037819 */ /* 0x000fe20000011400 */
[----:B------:R-:W-:Y:S01]  /*1930*/  IMAD.IADD R2, R40, 0x1, R2 ;  /* 0x0000000128027824 */ /* 0x000fe200078e0202 */
[----:B------:R2:W-:Y:S02]  /*1940*/  STL [R1+0x70], R12 ;  /* 0x0000700c01007387 */ /* 0x0005e40000100800 */
[----:B------:R-:W-:Y:S02]  /*1950*/  LEA.HI R3, R3, R0, RZ, 0x7 ;  /* 0x0000000003037211 */ /* 0x000fe400078f38ff */
[----:B------:R-:W-:-:S02]  /*1960*/  SHF.R.S32.HI R5, RZ, 0x1f, R2 ;  /* 0x0000001fff057819 */ /* 0x000fc40000011402 */
[----:B-1----:R-:W-:Y:S02]  /*1970*/  SHF.R.U32.HI R4, RZ, 0x10, R10 ;  /* 0x00000010ff047819 */ /* 0x002fe4000001160a */
[----:B------:R-:W-:Y:S02]  /*1980*/  LEA.HI R5, R5, R2, RZ, 0x7 ;  /* 0x0000000205057211 */ /* 0x000fe400078f38ff */
[----:B------:R-:W-:Y:S01]  /*1990*/  SHF.R.S32.HI R27, RZ, 0x7, R3 ;  /* 0x00000007ff1b7819 */ /* 0x000fe20000011403 */
[----:B------:R2:W-:Y:S01]  /*19a0*/  STL [R1+0x58], R4 ;  /* 0x0000580401007387 */ /* 0x0005e20000100800 */
[----:B------:R-:W-:-:S04]  /*19b0*/  SHF.R.S32.HI R0, RZ, 0x7, R5 ;  /* 0x00000007ff007819 */ /* 0x000fc80000011405 */
[----:B------:R-:W-:Y:S01]  /*19c0*/  VIMNMX R6, R27, R0, PT ;  /* 0x000000001b067248 */ /* 0x000fe20003fe0100 */
[----:B------:R-:W-:-:S03]  /*19d0*/  IMAD.MOV.U32 R0, RZ, RZ, RZ ;  /* 0x000000ffff007224 */ /* 0x000fc600078e00ff */
[----:B------:R-:W-:-:S13]  /*19e0*/  ISETP.GE.AND P0, PT, R6, 0x1, PT ;  /* 0x000000010600780c */ /* 0x000fda0003f06270 */
[----:B--2---:R-:W-:Y:S05]  /*19f0*/  @!P0 BRA `(.L_x_13143) ;  /* 0x0000000000788947 */ /* 0x004fea0003800000 */
[----:B------:R-:W-:Y:S01]  /*1a00*/  ISETP.NE.AND P0, PT, R4, RZ, PT ;  /* 0x000000ff0400720c */ /* 0x000fe20003f05270 */
[----:B------:R-:W-:-:S03]  /*1a10*/  ULDC UR4, c[0x0][0x9f0] ;  /* 0x00027c0000047ab9 */ /* 0x000fc60000000800 */
[----:B------:R-:W-:-:S04]  /*1a20*/  SEL R9, R4, UR4, P0 ;  /* 0x0000000404097c07 */ /* 0x000fc80008000000 */
[-C--:B------:R-:W-:Y:S02]  /*1a30*/  IABS R5, R9.reuse ;  /* 0x0000000900057213 */ /* 0x080fe40000000000 */
[----:B------:R-:W-:Y:S02]  /*1a40*/  IADD3 R0, R9, -0x1, R6 ;  /* 0xffffffff09007810 */ /* 0x000fe40007ffe006 */
[----:B------:R-:W1:Y:S01]  /*1a50*/  I2F.RP R4, R5 ;  /* 0x0000000500047306 */ /* 0x000e620000209400 */
[----:B0-----:R-:W-:-:S05]  /*1a60*/  IABS R11, R9 ;  /* 0x00000009000b7213 */ /* 0x001fca0000000000 */
[----:B------:R-:W-:Y:S02]  /*1a70*/  IMAD.MOV R11, RZ, RZ, -R11 ;  /* 0x000000ffff0b7224 */ /* 0x000fe400078e0a0b */
[----:B-1----:R-:W0:Y:S02]  /*1a80*/  MUFU.RCP R4, R4 ;  /* 0x0000000400047308 */ /* 0x002e240000001000 */
        /* <DEDUP_REMOVED lines=21> */
.L_x_13143:
[----:B------:R-:W-:Y:S05]  /*1be0*/  BSYNC B0 ;  /* 0x0000000000007941 */ /* 0x000fea0003800000 */
.L_x_13142:
        /* <DEDUP_REMOVED lines=30> */
[----:B0-----:R-:W-:Y:S02]  /*1dd0*/  IMAD.U32 R11, RZ, RZ, UR7 ;  /* 0x00000007ff0b7e24 */ /* 0x001fe4000f8e00ff */
[----:B------:R-:W-:Y:S02]  /*1de0*/  IMAD.MOV.U32 R8, RZ, RZ, 0x70 ;  /* 0x00000070ff087424 */ /* 0x000fe400078e00ff */
[----:B------:R-:W-:Y:S02]  /*1df0*/  IMAD.MOV.U32 R12, RZ, RZ, 0x1 ;  /* 0x00000001ff0c7424 */ /* 0x000fe400078e00ff */
[----:B------:R-:W-:-:S07]  /*1e00*/  IMAD.MOV.U32 R13, RZ, RZ, RZ ;  /* 0x000000ffff0d7224 */ /* 0x000fce00078e00ff */
[----:B------:R-:W-:-:S07]  /*1e10*/  LEPC R20, `(.L_x_13146) ;  /* 0x000000001014794e */ /* 0x000fce0000000000 */
[----:B-1---5:R-:W-:Y:S05]  /*1e20*/  CALL.ABS.NOINC R14 ;  /* 0x000000000e007343 */ /* 0x022fea0003c00000 */
.L_x_13146:
[----:B------:R-:W-:Y:S05]  /*1e30*/  BSYNC B6 ;  /* 0x0000000000067941 */ /* 0x000fea0003800000 */
.L_x_13145:
        /* <DEDUP_REMOVED lines=20> */
.L_x_13148:
[----:B------:R-:W-:Y:S05]  /*1f80*/  BSYNC B6 ;  /* 0x0000000000067941 */ /* 0x000fea0003800000 */
.L_x_13147:
[----:B------:R-:W2:Y:S01]  /*1f90*/  LDL.64 R30, [R1] ;  /* 0x00000000011e7983 */ /* 0x000ea20000100a00 */
[----:B------:R-:W-:-:S03]  /*1fa0*/  ULDC.64 UR4, c[0x0][0x9f8] ;  /* 0x00027e0000047ab9 */ /* 0x000fc60000000a00 */
[----:B------:R-:W2:Y:S01]  /*1fb0*/  LDL.64 R20, [R1] ;  /* 0x0000000001147983 */ /* 0x000ea20000100a00 */
[----:B------:R-:W-:Y:S01]  /*1fc0*/  ISETP.NE.U32.AND P0, PT, RZ, UR4, PT ;  /* 0x00000004ff007c0c */ /* 0x000fe2000bf05070 */
[----:B------:R-:W-:Y:S01]  /*1fd0*/  IMAD.MOV.U32 R68, RZ, RZ, R28 ;  /* 0x000000ffff447224 */ /* 0x000fe200078e001c */
[----:B------:R-:W1:Y:S01]  /*1fe0*/  LDC.64 R60, c[0x0][0x3f8] ;  /* 0x0000fe00ff3c7b82 */ /* 0x000e620000000a00 */
[----:B0-----:R-:W3:Y:S01]  /*1ff0*/  LDL R11, [R1+0x18] ;  /* 0x00001800010b7983 */ /* 0x001ee20000100800 */
[----:B------:R-:W-:-:S03]  /*2000*/  ISETP.NE.AND.EX P0, PT, RZ, UR5, PT, P0 ;  /* 0x00000005ff007c0c */ /* 0x000fc6000bf05300 */
[----:B------:R-:W4:Y:S03]  /*2010*/  LDL R8, [R1+0xa8] ;  /* 0x0000a80001087983 */ /* 0x000f260000100800 */
[----:B------:R-:W0:Y:S07]  /*2020*/  LDC R55, c[0x0][0x3f4] ;  /* 0x0000fd00ff377b82 */ /* 0x000e2e0000000800 */
[----:B------:R-:W-:Y:S01]  /*2030*/  @P0 IADD3 R4, P1, R33, UR4, RZ ;  /* 0x0000000421040c10 */ /* 0x000fe2000ff3e0ff */
[----:B------:R-:W0:Y:S01]  /*2040*/  LDC.64 R58, c[0x0][0x408] ;  /* 0x00010200ff3a7b82 */ /* 0x000e220000000a00 */
[----:B------:R-:W-:Y:S01]  /*2050*/  VIADD R67, R16, 0x20 ;  /* 0x0000002010437836 */ /* 0x000fe20000000000 */
[----:B------:R-:W-:Y:S01]  /*2060*/  ULDC UR4, c[0x0][0x2f4] ;  /* 0x0000bd0000047ab9 */ /* 0x000fe20000000800 */
[----:B------:R-:W-:-:S05]  /*2070*/  @P0 IADD3.X R5, R32, UR5, RZ, P1, !PT ;  /* 0x0000000520050c10 */ /* 0x000fca0008ffe4ff */
[----:B------:R1:W4:Y:S01]  /*2080*/  @P0 LDG.E R68, desc[UR40][R4.64] ;  /* 0x0000002804440981 */ /* 0x000322000c1e1900 */
[----:B------:R-:W-:-:S04]  /*2090*/  ISETP.GE.AND P1, PT, R67, UR4, PT ;  /* 0x0000000443007c0c */ /* 0x000fc8000bf26270 */
[----:B------:R-:W-:Y:S01]  /*20a0*/  SEL R3, RZ, 0xffffffff, P1 ;  /* 0xffffffffff037807 */ /* 0x000fe20000800000 */
[----:B--2---:R-:W-:-:S05]  /*20b0*/  IMAD.MOV.U32 R20, RZ, RZ, R30 ;  /* 0x000000ffff147224 */ /* 0x004fca00078e001e */
[----:B------:R-:W-:-:S05]  /*20c0*/  SHF.R.S32.HI R21, RZ, 0x1f, R20 ;  /* 0x0000001fff157819 */ /* 0x000fca0000011414 */
[----:B------:R2:W-:Y:S04]  /*20d0*/  STL [R1+0x4], R21 ;  /* 0x0000041501007387 */ /* 0x0005e80000100800 */
[----:B------:R-:W2:Y:S01]  /*20e0*/  LDL R10, [R1+0x28] ;  /* 0x00002800010a7983 */ /* 0x000ea20000100800 */
[----:B-1----:R-:W-:Y:S01]  /*20f0*/  IMAD.SHL.U32 R5, R3, 0x2, RZ ;  /* 0x0000000203057824 */ /* 0x002fe200078e00ff */
[----:B------:R-:W-:Y:S02]  /*2100*/  ISETP.GE.AND P0, PT, R16, UR4, PT ;  /* 0x0000000410007c0c */ /* 0x000fe4000bf06270 */
[----:B------:R-:W-:Y:S02]  /*2110*/  SHF.R.S32.HI R3, RZ, 0x1f, R157 ;  /* 0x0000001fff037819 */ /* 0x000fe4000001149d */
[----:B------:R-:W-:-:S02]  /*2120*/  SEL R0, RZ, 0x1, P0 ;  /* 0x00000001ff007807 */ /* 0x000fc40000000000 */
[----:B------:R-:W-:Y:S01]  /*2130*/  SHF.R.S32.HI R17, RZ, 0x1f, R16 ;  /* 0x0000001fff117819 */ /* 0x000fe20000011410 */
[----:B------:R-:W-:Y:S01]  /*2140*/  IMAD R4, R3, R60, RZ ;  /* 0x0000003c03047224 */ /* 0x000fe200078e02ff */
[-C--:B0-----:R-:W-:Y:S02]  /*2150*/  ISETP.GE.AND P3, PT, R16, R55.reuse, PT ;  /* 0x000000371000720c */ /* 0x081fe40003f66270 */
[----:B------:R-:W-:Y:S01]  /*2160*/  ISETP.GE.AND P2, PT, R67, R55, PT ;  /* 0x000000374300720c */ /* 0x000fe20003f46270 */
[----:B------:R-:W-:Y:S01]  /*2170*/  IMAD R6, R3, R58, RZ ;  /* 0x0000003a03067224 */ /* 0x000fe200078e02ff */
[----:B------:R-:W-:Y:S01]  /*2180*/  LOP3.LUT R0, R5, 0x2, R0, 0xe2, !PT ;  /* 0x0000000205007812 */ /* 0x000fe200078ee200 */
[----:B------:R-:W-:Y:S01]  /*2190*/  IMAD R5, R157, R61, R4 ;  /* 0x0000003d9d057224 */ /* 0x000fe200078e0204 */
[----:B------:R-:W-:Y:S01]  /*21a0*/  SEL R3, R55, RZ, P3 ;  /* 0x000000ff37037207 */ /* 0x000fe20001800000 */
[----:B------:R-:W-:Y:S01]  /*21b0*/  IMAD.WIDE.U32 R46, R157, R60, R20 ;  /* 0x0000003c9d2e7225 */ /* 0x000fe200078e0014 */
[----:B------:R-:W-:-:S03]  /*21c0*/  SEL R4, R55, RZ, P2 ;  /* 0x000000ff37047207 */ /* 0x000fc60001000000 */
        /* <DEDUP_REMOVED lines=13> */
[----:B---3--:R-:W-:Y:S01]  /*22a0*/  LOP3.LUT R3, R11, 0x10, R65, 0xf8, !PT ;  /* 0x000000100b037812 */ /* 0x008fe200078ef841 */
[----:B------:R-:W-:Y:S01]  /*22b0*/  IMAD.SHL.U32 R6, R5, 0x80, RZ ;  /* 0x0000008005067824 */ /* 0x000fe200078e00ff */
[----:B------:R-:W-:Y:S02]  /*22c0*/  LOP3.LUT R5, R11, 0x10, R64, 0xf8, !PT ;  /* 0x000000100b057812 */ /* 0x000fe400078ef840 */
[----:B------:R-:W-:Y:S02]  /*22d0*/  LOP3.LUT R4, R4, 0xfffff000, RZ, 0xc0, !PT ;  /* 0xfffff00004047812 */ /* 0x000fe400078ec0ff */
[-C--:B----4-:R-:W-:Y:S02]  /*22e0*/  LOP3.LUT R3, R3, R8.reuse, RZ, 0x3c, !PT ;  /* 0x0000000803037212 */ /* 0x090fe400078e3cff */
[----:B------:R-:W-:Y:S02]  /*22f0*/  LOP3.LUT R6, R6, 0xfffff000, RZ, 0xc0, !PT ;  /* 0xfffff00006067812 */ /* 0x000fe400078ec0ff */
[----:B------:R-:W-:Y:S01]  /*2300*/  LOP3.LUT R5, R5, R8, RZ, 0x3c, !PT ;  /* 0x0000000805057212 */ /* 0x000fe200078e3cff */
[----:B------:R-:W0:Y:S01]  /*2310*/  S2R R28, SR_TID.X ;  /* 0x00000000001c7919 */ /* 0x000e220000002100 */
[----:B-----5:R-:W-:Y:S01]  /*2320*/  SHF.R.S32.HI R7, RZ, 0x1f, R24 ;  /* 0x0000001fff077819 */ /* 0x020fe20000011418 */
[----:B------:R-:W-:-:S04]  /*2330*/  IMAD.WIDE.U32 R42, R157, R58, R20 ;  /* 0x0000003a9d2a7225 */ /* 0x000fc800078e0014 */
[----:B--2---:R-:W-:-:S04]  /*2340*/  IMAD.WIDE.U32 R20, R157, R58, R16 ;  /* 0x0000003a9d147225 */ /* 0x004fc800078e0010 */
[----:B------:R-:W-:Y:S02]  /*2350*/  IMAD R8, R7, R60, RZ ;  /* 0x0000003c07087224 */ /* 0x000fe400078e02ff */
[----:B------:R-:W-:Y:S02]  /*2360*/  IMAD.IADD R43, R43, 0x1, R9 ;  /* 0x000000012b2b7824 */ /* 0x000fe400078e0209 */
[----:B------:R-:W-:Y:S02]  /*2370*/  IMAD.IADD R21, R9, 0x1, R21 ;  /* 0x0000000109157824 */ /* 0x000fe400078e0215 */
[----:B------:R-:W-:Y:S02]  /*2380*/  IMAD R7, R7, R58, RZ ;  /* 0x0000003a07077224 */ /* 0x000fe400078e02ff */
[C---:B------:R-:W-:Y:S02]  /*2390*/  IMAD R51, R24.reuse, R61, R8 ;  /* 0x0000003d18337224 */ /* 0x040fe400078e0208 */
[----:B------:R-:W-:Y:S01]  /*23a0*/  IMAD.WIDE.U32 R46, R24, R60, R46 ;  /* 0x0000003c182e7225 */ /* 0x000fe200078e002e */
[----:B------:R-:W-:-:S03]  /*23b0*/  SHF.L.U64.HI R61, R60, 0x7, R61 ;  /* 0x000000073c3d7819 */ /* 0x000fc6000001023d */
[----:B------:R-:W-:Y:S01]  /*23c0*/  IMAD.WIDE.U32 R44, R24, R60, R44 ;  /* 0x0000003c182c7225 */ /* 0x000fe200078e002c */
[----:B------:R-:W-:-:S03]  /*23d0*/  LOP3.LUT R54, R0, 0x1, RZ, 0xc0, !PT ;  /* 0x0000000100367812 */ /* 0x000fc600078ec0ff */
[C---:B------:R-:W-:Y:S02]  /*23e0*/  IMAD R7, R24.reuse, R59, R7 ;  /* 0x0000003b18077224 */ /* 0x040fe400078e0207 */
[----:B------:R-:W-:Y:S01]  /*23f0*/  IMAD.WIDE.U32 R42, R24, R58, R42 ;  /* 0x0000003a182a7225 */ /* 0x000fe200078e002a */
[----:B------:R-:W-:-:S03]  /*2400*/  SHF.L.U64.HI R59, R58, 0x7, R59 ;  /* 0x000000073a3b7819 */ /* 0x000fc6000001023b */
[----:B------:R-:W-:Y:S01]  /*2410*/  IMAD.WIDE.U32 R20, R24, R58, R20 ;  /* 0x0000003a18147225 */ /* 0x000fe200078e0014 */
[----:B------:R-:W-:Y:S02]  /*2420*/  LOP3.LUT R53, R0, 0x2, RZ, 0xc0, !PT ;  /* 0x0000000200357812 */ /* 0x000fe400078ec0ff */
[----:B------:R-:W-:Y:S01]  /*2430*/  ISETP.GE.AND P1, PT, R155, UR4, PT ;  /* 0x000000049b007c0c */ /* 0x000fe2000bf26270 */
[----:B------:R-:W-:Y:S01]  /*2440*/  IMAD.IADD R52, R47, 0x1, R51 ;  /* 0x000000012f347824 */ /* 0x000fe200078e0233 */
[----:B------:R-:W-:Y:S01]  /*2450*/  LOP3.LUT R48, R65, 0xfffffff0, RZ, 0xc0, !PT ;  /* 0xfffffff041307812 */ /* 0x000fe200078ec0ff */
[----:B------:R-:W-:Y:S01]  /*2460*/  IMAD.IADD R66, R66, 0x1, R29 ;  /* 0x0000000142427824 */ /* 0x000fe200078e021d */
[----:B------:R-:W-:Y:S01]  /*2470*/  SHF.R.S32.HI R0, RZ, 0x1f, R68 ;  /* 0x0000001fff007819 */ /* 0x000fe20000011444 */
[----:B------:R-:W-:Y:S02]  /*2480*/  IMAD.SHL.U32 R60, R60, 0x80, RZ ;  /* 0x000000803c3c7824 */ /* 0x000fe400078e00ff */
[----:B------:R-:W-:-:S02]  /*2490*/  IMAD.SHL.U32 R58, R58, 0x80, RZ ;  /* 0x000000803a3a7824 */ /* 0x000fc400078e00ff */
[----:B------:R-:W-:Y:S02]  /*24a0*/  IMAD.SHL.U32 R55, R55, 0x2, RZ ;  /* 0x0000000237377824 */ /* 0x000fe400078e00ff */
[----:B------:R-:W-:Y:S02]  /*24b0*/  IMAD.IADD R51, R51, 0x1, R45 ;  /* 0x0000000133337824 */ /* 0x000fe400078e022d */
[----:B------:R-:W-:Y:S02]  /*24c0*/  IMAD.IADD R50, R43, 0x1, R7 ;  /* 0x000000012b327824 */ /* 0x000fe400078e0207 */
[----:B------:R-:W-:Y:S01]  /*24d0*/  IMAD.IADD R49, R7, 0x1, R21 ;  /* 0x0000000107317824 */ /* 0x000fe200078e0215 */
[--C-:B------:R-:W-:Y:S02]  /*24e0*/  IADD3 R63, R3, R4, R10.reuse ;  /* 0x00000004033f7210 */ /* 0x100fe40007ffe00a */
[----:B------:R-:W-:Y:S02]  /*24f0*/  IADD3 R62, R5, R6, R10 ;  /* 0x00000006053e7210 */ /* 0x000fe40007ffe00a */
[----:B------:R-:W1:Y:S01]  /*2500*/  S2R R10, SR_TID.X ;  /* 0x00000000000a7919 */ /* 0x000e620000002100 */
[----:B------:R-:W-:Y:S01]  /*2510*/  LOP3.LUT R3, R64, 0xfffffff0, RZ, 0xc0, !PT ;  /* 0xfffffff040037812 */ /* 0x000fe200078ec0ff */
[----:B-1----:R-:W-:-:S05]  /*2520*/  VIADD R30, R10, 0xffffff80 ;  /* 0xffffff800a1e7836 */ /* 0x002fca0000000000 */
[----:B------:R-:W-:-:S04]  /*2530*/  LEA.HI R11, R30, R30, RZ, 0x1 ;  /* 0x0000001e1e0b7211 */ /* 0x000fc800078f08ff */
[----:B------:R-:W-:Y:S02]  /*2540*/  LOP3.LUT R11, R11, 0xfffffffe, RZ, 0xc0, !PT ;  /* 0xfffffffe0b0b7812 */ /* 0x000fe400078ec0ff */
[----:B0-----:R-:W-:-:S03]  /*2550*/  SHF.R.U32.HI R10, RZ, 0x7, R28 ;  /* 0x00000007ff0a7819 */ /* 0x001fc6000001161c */
[----:B------:R-:W-:Y:S02]  /*2560*/  IMAD.IADD R11, R30, 0x1, -R11 ;  /* 0x000000011e0b7824 */ /* 0x000fe400078e0a0b */
[----:B------:R-:W-:Y:S02]  /*2570*/  VIADD R56, R10, 0x8 ;  /* 0x000000080a387836 */ /* 0x000fe40000000000 */
[----:B------:R-:W-:-:S07]  /*2580*/  IMAD R57, R11, 0xc0, R157 ;  /* 0x000000c00b397824 */ /* 0x000fce00078e029d */
.L_x_13191:
[----:B--2---:R-:W2:Y:S01]  /*2590*/  LDL R13, [R1+0x48] ;  /* 0x00004800010d7983 */ /* 0x004ea20000100800 */
        /* <DEDUP_REMOVED lines=74> */
[----:B------:R-:W2:Y:S01]  /*2a40*/  LDL.64 R80, [R1] ;  /* 0x0000000001507983 */ /* 0x000ea20000100a00 */
        /* <DEDUP_REMOVED lines=23> */
.L_x_13153:
[----:B------:R-:W-:Y:S05]  /*2bc0*/  BSYNC B1 ;  /* 0x0000000000017941 */ /* 0x000fea0003800000 */
.L_x_13152:
[----:B------:R-:W-:Y:S01]  /*2bd0*/  ISETP.NE.AND P0, PT, R154, 0x3, PT ;  /* 0x000000039a00780c */ /* 0x000fe20003f05270 */
[----:B-----5:R-:W-:Y:S02]  /*2be0*/  IMAD.MOV.U32 R38, RZ, RZ, R8 ;  /* 0x000000ffff267224 */ /* 0x020fe400078e0008 */
[----:B------:R-:W-:Y:S02]  /*2bf0*/  IMAD.MOV.U32 R81, RZ, RZ, R32 ;  /* 0x000000ffff517224 */ /* 0x000fe400078e0020 */
[----:B------:R-:W-:Y:S02]  /*2c00*/  IMAD.MOV.U32 R83, RZ, RZ, R36 ;  /* 0x000000ffff537224 */ /* 0x000fe400078e0024 */
[----:B------:R-:W-:Y:S02]  /*2c10*/  IMAD.MOV.U32 R80, RZ, RZ, R28 ;  /* 0x000000ffff507224 */ /* 0x000fe400078e001c */
[----:B------:R-:W-:Y:S02]  /*2c20*/  IMAD.MOV.U32 R82, RZ, RZ, R30 ;  /* 0x000000ffff527224 */ /* 0x000fe400078e001e */
[----:B------:R-:W-:-:S02]  /*2c30*/  IMAD.MOV.U32 R84, RZ, RZ, R34 ;  /* 0x000000ffff547224 */ /* 0x000fc400078e0022 */
[----:B------:R-:W-:Y:S05]  /*2c40*/  @!P0 BRA `(.L_x_13154) ;  /* 0x0000000000048947 */ /* 0x000fea0003800000 */
[----:B------:R-:W-:Y:S01]  /*2c50*/  BPT.TRAP 0x1 ;  /* 0x000000040000795c */ /* 0x000fe20000300000 */
.L_x_13154:
[----:B------:R-:W-:Y:S01]  /*2c60*/  IMAD R70, R19, 0x8, R18 ;  /* 0x0000000813467824 */ /* 0x000fe200078e0212 */
[----:B------:R-:W-:Y:S01]  /*2c70*/  SHF.L.U32 R76, R156, 0x1f, RZ ;  /* 0x0000001f9c4c7819 */ /* 0x000fe200000006ff */
[----:B------:R-:W-:Y:S03]  /*2c80*/  BSSY B1, `(.L_x_13155) ;  /* 0x0000003000017945 */ /* 0x000fe60003800000 */
[----:B------:R-:W1:Y:S02]  /*2c90*/  SYNCS.PHASECHK.TRANS64.TRYWAIT P6, [R70+URZ+0x19c90], R76 ;  /* 0x019c904c460075a7 */ /* 0x000e6400080c017f */
[----:B-1----:R-:W-:Y:S05]  /*2ca0*/  @!P6 BRA `(.L_x_13156) ;  /* 0x000001bc0080e947 */ /* 0x002fea0003800000 */
.L_x_13427:
[----:B------:R-:W-:Y:S05]  /*2cb0*/  BSYNC B1 ;  /* 0x0000000000017941 */ /* 0x000fea0003800000 */
.L_x_13155:
[----:B------:R-:W-:-:S03]  /*2cc0*/  UMOV UR4, 0xffffffff ;  /* 0xffffffff00047882 */ /* 0x000fc60000000000 */
[----:B------:R-:W-:Y:S05]  /*2cd0*/  BRA.DIV UR4, `(.L_x_13157) ;  /* 0x000001be04887947 */ /* 0x000fea000b800000 */
[----:B------:R2:W3:Y:S04]  /*2ce0*/  SHFL.IDX PT, R39, R78, RZ, 0x1e1f ;  /* 0x001e1fff4e277589 */ /* 0x0004e800000e0000 */
[----:B------:R2:W4:Y:S02]  /*2cf0*/  SHFL.IDX PT, R14, R79, RZ, 0x1e1f ;  /* 0x001e1fff4f0e7589 */ /* 0x00052400000e0000 */
.L_x_13431:
[----:B------:R-:W-:Y:S05]  /*2d00*/  @P5 BRA `(.L_x_13158) ;  /* 0x0000003c00185947 */ /* 0x000fea0003800000 */
[----:B------:R-:W-:Y:S01]  /*2d10*/  ISETP.NE.AND P5, PT, R54, RZ, PT ;  /* 0x000000ff3600720c */ /* 0x000fe20003fa5270 */
[----:B------:R-:W-:-:S12]  /*2d20*/  BSSY B1, `(.L_x_13159) ;  /* 0x0000076000017945 */ /* 0x000fd80003800000 */
[----:B------:R-:W-:Y:S05]  /*2d30*/  @!P5 BRA `(.L_x_13160) ;  /* 0x0000000400d0d947 */ /* 0x000fea0003800000 */
[----:B0-----:R-:W5:Y:S01]  /*2d40*/  LDL.64 R12, [R1] ;  /* 0x00000000010c7983 */ /* 0x001f620000100a00 */
        /* <DEDUP_REMOVED lines=65> */
[----:B------:R-:W-:Y:S01]  /*3160*/  FFMA.FTZ R15, R34, R83, -R79 ;  /* 0x00000053220f7223 */ /* 0x000fe2000001084f */
[----:B------:R-:W-:Y:S01]  /*3170*/  F2FP.F16.E4M3.UNPACK_B R37, R7.H1 ;  /* 0x00000007ff25723e */ /* 0x000fe200030006ff */
[----:B------:R-:W-:Y:S01]  /*3180*/  FFMA.FTZ R34, R35, R83, R84 ;  /* 0x0000005323227223 */ /* 0x000fe20000010054 */
[-C--:B------:R-:W-:Y:S02]  /*3190*/  F2FP.F16.E4M3.UNPACK_B R79, R13.reuse.H1 ;  /* 0x0000000dff4f723e */ /* 0x080fe400030006ff */
[----:B------:R-:W-:Y:S01]  /*31a0*/  F2FP.F16.E4M3.UNPACK_B R83, R6.H1 ;  /* 0x00000006ff53723e */ /* 0x000fe200030006ff */
[--C-:B------:R-:W-:Y:S01]  /*31b0*/  HADD2.F32 R84, -RZ, R37.reuse.H0_H0 ;  /* 0x20000025ff547230 */ /* 0x100fe20000004100 */
[----:B------:R-:W-:Y:S01]  /*31c0*/  F2FP.F16.E4M3.UNPACK_B R78, R13 ;  /* 0x0000000dff4e723e */ /* 0x000fe200020006ff */
[----:B------:R-:W-:Y:S01]  /*31d0*/  HADD2.F32 R87, -RZ, R37.H1_H1 ;  /* 0x30000025ff577230 */ /* 0x000fe20000004100 */
[----:B------:R-:W-:Y:S01]  /*31e0*/  F2FP.SATFINITE.E4M3.F32.PACK_AB_MERGE_C R35, R85, R86, RZ ;  /* 0x000000565523723e */ /* 0x000fe200048070ff */
[----:B------:R-:W-:Y:S01]  /*31f0*/  HADD2.F32 R86, -RZ, R79.H1_H1 ;  /* 0x3000004fff567230 */ /* 0x000fe20000004100 */
[-C--:B------:R-:W-:Y:S01]  /*3200*/  F2FP.F16.E4M3.UNPACK_B R37, R12.reuse.H1 ;  /* 0x0000000cff25723e */ /* 0x080fe200030006ff */
[----:B------:R-:W-:Y:S01]  /*3210*/  HADD2.F32 R85, -RZ, R83.H1_H1 ;  /* 0x30000053ff557230 */ /* 0x000fe20000004100 */
[----:B------:R-:W-:Y:S01]  /*3220*/  F2FP.F16.E4M3.UNPACK_B R12, R12 ;  /* 0x0000000cff0c723e */ /* 0x000fe200020006ff */
[----:B------:R-:W-:-:S02]  /*3230*/  HADD2.F32 R90, -RZ, R78.H1_H1 ;  /* 0x3000004eff5a7230 */ /* 0x000fc40000004100 */
[-C--:B------:R-:W-:Y:S01]  /*3240*/  FMUL.FTZ R13, R87, R86.reuse ;  /* 0x00000056570d7220 */ /* 0x080fe20000410000 */
[----:B------:R-:W-:Y:S02]  /*3250*/  HADD2.F32 R83, -RZ, R83.H0_H0 ;  /* 0x20000053ff537230 */ /* 0x000fe40000004100 */
[----:B------:R-:W-:Y:S01]  /*3260*/  FMUL.FTZ R94, R84, R86 ;  /* 0x00000056545e7220 */ /* 0x000fe20000410000 */
[----:B------:R-:W-:Y:S02]  /*3270*/  HADD2.F32 R88, -RZ, R12.H1_H1 ;  /* 0x3000000cff587230 */ /* 0x000fe40000004100 */
[-C--:B------:R-:W-:Y:S01]  /*3280*/  FMUL.FTZ R92, R85, R90.reuse ;  /* 0x0000005a555c7220 */ /* 0x080fe20000410000 */
[----:B------:R-:W-:Y:S01]  /*3290*/  F2FP.F16.E4M3.UNPACK_B R86, R7 ;  /* 0x00000007ff56723e */ /* 0x000fe200020006ff */
[----:B------:R-:W-:Y:S01]  /*32a0*/  FMUL.FTZ R90, R83, R90 ;  /* 0x0000005a535a7220 */ /* 0x000fe20000410000 */
[----:B------:R-:W-:Y:S01]  /*32b0*/  F2FP.F16.E4M3.UNPACK_B R6, R6 ;  /* 0x00000006ff06723e */ /* 0x000fe200020006ff */
[----:B------:R-:W-:-:S02]  /*32c0*/  HADD2.F32 R89, -RZ, R37.H1_H1 ;  /* 0x30000025ff597230 */ /* 0x000fc40000004100 */
[-C--:B------:R-:W-:Y:S01]  /*32d0*/  FFMA.FTZ R7, R83, R88.reuse, -R92 ;  /* 0x0000005853077223 */ /* 0x080fe2000001085c */
[----:B------:R-:W-:Y:S01]  /*32e0*/  FFMA.FTZ R90, R85, R88, R90 ;  /* 0x00000058555a7223 */ /* 0x000fe2000001005a */
[--C-:B------:R-:W-:Y:S01]  /*32f0*/  HADD2.F32 R83, -RZ, R86.reuse.H0_H0 ;  /* 0x20000056ff537230 */ /* 0x100fe20000004100 */
[----:B------:R-:W-:Y:S01]  /*3300*/  F2FP.SATFINITE.E4M3.F32.PACK_AB_MERGE_C R4, R34, R15, R35 ;  /* 0x0000000f2204723e */ /* 0x000fe20004807023 */
[----:B------:R-:W-:Y:S02]  /*3310*/  HADD2.F32 R85, -RZ, R79.H0_H0 ;  /* 0x2000004fff557230 */ /* 0x000fe40000004100 */
[-C--:B------:R-:W-:Y:S01]  /*3320*/  FFMA.FTZ R13, R84, R89.reuse, -R13 ;  /* 0x00000059540d7223 */ /* 0x080fe2000001080d */
[----:B------:R-:W-:Y:S02]  /*3330*/  HADD2.F32 R86, -RZ, R86.H1_H1 ;  /* 0x30000056ff567230 */ /* 0x000fe40000004100 */
[----:B------:R-:W-:Y:S01]  /*3340*/  FFMA.FTZ R84, R87, R89, R94 ;  /* 0x0000005957547223 */ /* 0x000fe2000001005e */
[----:B------:R-:W-:-:S02]  /*3350*/  HADD2.F32 R79, -RZ, R6.H0_H0 ;  /* 0x20000006ff4f7230 */ /* 0x000fc40000004100 */
[-C--:B------:R-:W-:Y:S01]  /*3360*/  FMUL.FTZ R87, R83, R85.reuse ;  /* 0x0000005553577220 */ /* 0x080fe20000410000 */
[----:B------:R-:W-:Y:S02]  /*3370*/  HADD2.F32 R6, -RZ, R6.H1_H1 ;  /* 0x30000006ff067230 */ /* 0x000fe40000004100 */
[----:B------:R-:W-:Y:S01]  /*3380*/  FMUL.FTZ R92, R86, R85 ;  /* 0x00000055565c7220 */ /* 0x000fe20000410000 */
[----:B------:R-:W-:Y:S01]  /*3390*/  HADD2.F32 R78, -RZ, R78.H0_H0 ;  /* 0x2000004eff4e7230 */ /* 0x000fe20000004100 */
[----:B------:R-:W-:Y:S01]  /*33a0*/  F2FP.SATFINITE.E4M3.F32.PACK_AB_MERGE_C R7, R90, R7, RZ ;  /* 0x000000075a07723e */ /* 0x000fe200048070ff */
[----:B------:R-:W-:Y:S01]  /*33b0*/  HADD2.F32 R12, -RZ, R12.H0_H0 ;  /* 0x2000000cff0c7230 */ /* 0x000fe20000004100 */
[----:B------:R-:W-:Y:S01]  /*33c0*/  F2FP.SATFINITE.E4M3.F32.PACK_AB_MERGE_C R13, R84, R13, RZ ;  /* 0x0000000d540d723e */ /* 0x000fe200048070ff */
[----:B------:R-:W-:Y:S02]  /*33d0*/  HADD2.F32 R37, -RZ, R37.H0_H0 ;  /* 0x20000025ff257230 */ /* 0x000fe40000004100 */
[-C--:B------:R-:W-:Y:S01]  /*33e0*/  FMUL.FTZ R88, R6, R78.reuse ;  /* 0x0000004e06587220 */ /* 0x080fe20000410000 */
[----:B------:R-:W-:-:S03]  /*33f0*/  FMUL.FTZ R85, R79, R78 ;  /* 0x0000004e4f557220 */ /* 0x000fc60000410000 */
[-C--:B------:R-:W-:Y:S01]  /*3400*/  FFMA.FTZ R88, R79, R12.reuse, -R88 ;  /* 0x0000000c4f587223 */ /* 0x080fe20000010858 */
[----:B------:R-:W-:Y:S01]  /*3410*/  FFMA.FTZ R85, R6, R12, R85 ;  /* 0x0000000c06557223 */ /* 0x000fe20000010055 */
[-C--:B------:R-:W-:Y:S01]  /*3420*/  FFMA.FTZ R92, R83, R37.reuse, -R92 ;  /* 0x00000025535c7223 */ /* 0x080fe2000001085c */
[----:B------:R-:W-:-:S03]  /*3430*/  FFMA.FTZ R87, R86, R37, R87 ;  /* 0x0000002556577223 */ /* 0x000fc60000010057 */
[----:B------:R-:W-:Y:S02]  /*3440*/  F2FP.SATFINITE.E4M3.F32.PACK_AB_MERGE_C R6, R85, R88, R7 ;  /* 0x000000585506723e */ /* 0x000fe40004807007 */
[----:B------:R-:W-:-:S07]  /*3450*/  F2FP.SATFINITE.E4M3.F32.PACK_AB_MERGE_C R7, R87, R92, R13 ;  /* 0x0000005c5707723e */ /* 0x000fce000480700d */
.L_x_13162:
[----:B------:R-:W-:Y:S05]  /*3460*/  BSYNC B2 ;  /* 0x0000000000027941 */ /* 0x000fea0003800000 */
.L_x_13161:
[----:B------:R0:W-:Y:S02]  /*3470*/  ST.E.128 desc[UR40][R10.64], R4 ;  /* 0x000000040a007985 */ /* 0x0001e4000c101d28 */
.L_x_13160:
[----:B------:R-:W-:Y:S05]  /*3480*/  BSYNC B1 ;  /* 0x0000000000017941 */ /* 0x000fea0003800000 */
.L_x_13159:
        /* <DEDUP_REMOVED lines=74> */
[--C-:B------:R-:W-:Y:S01]  /*3930*/  HADD2.F32 R35, -RZ, R33.reuse.H0_H0 ;  /* 0x20000021ff237230 */ /* 0x100fe20000004100 */
[----:B------:R-:W-:Y:S01]  /*3940*/  F2FP.F16.E4M3.UNPACK_B R34, R6.H1 ;  /* 0x00000006ff22723e */ /* 0x000fe200030006ff */
[----:B------:R-:W-:Y:S01]  /*3950*/  HADD2.F32 R36, -RZ, R33.H1_H1 ;  /* 0x30000021ff247230 */ /* 0x000fe20000004100 */
[----:B------:R-:W-:Y:S01]  /*3960*/  F2FP.F16.E4M3.UNPACK_B R33, R12.H1 ;  /* 0x0000000cff21723e */ /* 0x000fe200030006ff */
[----:B------:R-:W-:Y:S01]  /*3970*/  HADD2.F32 R78, -RZ, R82.H1_H1 ;  /* 0x30000052ff4e7230 */ /* 0x000fe20000004100 */
        /* <DEDUP_REMOVED lines=20> */
[--C-:B------:R-:W-:Y:S01]  /*3ac0*/  HADD2.F32 R13, -RZ, R6.reuse.H0_H0 ;  /* 0x20000006ff0d7230 */ /* 0x100fe20000004100 */
[----:B------:R-:W-:Y:S01]  /*3ad0*/  F2FP.SATFINITE.E4M3.F32.PACK_AB_MERGE_C R5, R5, R4, R31 ;  /* 0x000000040505723e */ /* 0x000fe2000480701f */
        /* <DEDUP_REMOVED lines=17> */
[----:B------:R-:W-:-:S07]  /*3bf0*/  F2FP.SATFINITE.E4M3.F32.PACK_AB_MERGE_C R6, R81, R36, R84 ;  /* 0x000000245106723e */ /* 0x000fce0004807054 */
.L_x_13166:
[----:B------:R-:W-:Y:S05]  /*3c00*/  BSYNC B2 ;  /* 0x0000000000027941 */ /* 0x000fea0003800000 */
.L_x_13165:
[----:B--2---:R0:W-:Y:S02]  /*3c10*/  ST.E.128 desc[UR40][R10.64], R4 ;  /* 0x000000040a007985 */ /* 0x0041e4000c101d28 */
.L_x_13164:
[----:B------:R-:W-:Y:S05]  /*3c20*/  BSYNC B1 ;  /* 0x0000000000017941 */ /* 0x000fea0003800000 */
.L_x_13163:
[----:B------:R-:W-:Y:S05]  /*3c30*/  @P1 BRA `(.L_x_13158) ;  /* 0x0000002c004c1947 */ /* 0x000fea0003800000 */
[----:B0-----:R-:W5:Y:S04]  /*3c40*/  LDL R13, [R1+0x24] ;  /* 0x00002400010d7983 */ /* 0x001f680000100800 */
[----:B------:R-:W3:Y:S01]  /*3c50*/  LDL R12, [R1+0x1c] ;  /* 0x00001c00010c7983 */ /* 0x000ee20000100800 */
[----:B----4-:R-:W-:Y:S01]  /*3c60*/  IADD3 R10, P5, R155, R14, RZ ;  /* 0x0000000e9b0a7210 */ /* 0x010fe20007fbe0ff */
[----:B------:R-:W-:Y:S02]  /*3c70*/  BSSY B1, `(.L_x_13167) ;  /* 0x000006f000017945 */ /* 0x000fe40003800000 */
[----:B------:R0:W4:Y:S01]  /*3c80*/  LDS.128 R4, [R69+0x15800] ;  /* 0x0158000045047984 */ /* 0x0001220000000c00 */
[----:B-----5:R-:W-:Y:S01]  /*3c90*/  ISETP.GE.AND P6, PT, R13, R77, PT ;  /* 0x0000004d0d00720c */ /* 0x020fe20003fc6270 */
[----:B---3--:R-:W-:-:S12]  /*3ca0*/  IMAD.X R11, R39, 0x1, R12, P5 ;  /* 0x00000001270b7824 */ /* 0x008fd800028e060c */
        /* <DEDUP_REMOVED lines=107> */
.L_x_13168:
[----:B------:R-:W-:Y:S05]  /*4360*/  BSYNC B1 ;  /* 0x0000000000017941 */ /* 0x000fea0003800000 */
.L_x_13167:
[----:B------:R0:W-:Y:S01]  /*4370*/  ST.E.128 desc[UR40][R10.64], R4 ;  /* 0x000000040a007985 */ /* 0x0001e2000c101d28 */
[----:B------:R-:W-:Y:S05]  /*4380*/  BRA `(.L_x_13158) ;  /* 0x0000002400787947 */ /* 0x000fea0003800000 */
.L_x_13151:
        /* <DEDUP_REMOVED lines=27> */
.L_x_13170:
[----:B------:R-:W-:Y:S05]  /*4540*/  BSYNC B1 ;  /* 0x0000000000017941 */ /* 0x000fea0003800000 */
.L_x_13169:
[----:B------:R-:W-:Y:S01]  /*4550*/  ISETP.NE.AND P0, PT, R154, 0x3, PT ;  /* 0x000000039a00780c */ /* 0x000fe20003f05270 */
[----:B-----5:R-:W-:Y:S02]  /*4560*/  IMAD.MOV.U32 R80, RZ, RZ, R6 ;  /* 0x000000ffff507224 */ /* 0x020fe400078e0006 */
[----:B------:R-:W-:Y:S02]  /*4570*/  IMAD.MOV.U32 R81, RZ, RZ, R4 ;  /* 0x000000ffff517224 */ /* 0x000fe400078e0004 */
[----:B------:R-:W-:Y:S02]  /*4580*/  IMAD.MOV.U32 R86, RZ, RZ, R30 ;  /* 0x000000ffff567224 */ /* 0x000fe400078e001e */
[----:B------:R-:W-:Y:S02]  /*4590*/  IMAD.MOV.U32 R85, RZ, RZ, R28 ;  /* 0x000000ffff557224 */ /* 0x000fe400078e001c */
[----:B------:R-:W-:Y:S02]  /*45a0*/  IMAD.MOV.U32 R82, RZ, RZ, R34 ;  /* 0x000000ffff527224 */ /* 0x000fe400078e0022 */
[----:B------:R-:W-:-:S02]  /*45b0*/  IMAD.MOV.U32 R83, RZ, RZ, R32 ;  /* 0x000000ffff537224 */ /* 0x000fc400078e0020 */
[----:B------:R-:W-:Y:S02]  /*45c0*/  IMAD.MOV.U32 R88, RZ, RZ, R38 ;  /* 0x000000ffff587224 */ /* 0x000fe400078e0026 */
[----:B------:R-:W-:Y:S01]  /*45d0*/  IMAD.MOV.U32 R87, RZ, RZ, R36 ;  /* 0x000000ffff577224 */ /* 0x000fe200078e0024 */
[----:B------:R-:W-:Y:S06]  /*45e0*/  @!P0 BRA `(.L_x_13171) ;  /* 0x0000000000048947 */ /* 0x000fec0003800000 */
[----:B------:R-:W-:Y:S01]  /*45f0*/  BPT.TRAP 0x1 ;  /* 0x000000040000795c */ /* 0x000fe20000300000 */
.L_x_13171:
[----:B------:R-:W-:Y:S01]  /*4600*/  IMAD R70, R19, 0x8, R18 ;  /* 0x0000000813467824 */ /* 0x000fe200078e0212 */
[----:B------:R-:W-:Y:S01]  /*4610*/  SHF.L.U32 R76, R156, 0x1f, RZ ;  /* 0x0000001f9c4c7819 */ /* 0x000fe200000006ff */
[----:B------:R-:W-:Y:S03]  /*4620*/  BSSY B1, `(.L_x_13172) ;  /* 0x0000003000017945 */ /* 0x000fe60003800000 */
[----:B------:R-:W1:Y:S02]  /*4630*/  SYNCS.PHASECHK.TRANS64.TRYWAIT P6, [R70+URZ+0x19c90], R76 ;  /* 0x019c904c460075a7 */ /* 0x000e6400080c017f */
[----:B-1----:R-:W-:Y:S05]  /*4640*/  @!P6 BRA `(.L_x_13173) ;  /* 0x000001a40074e947 */ /* 0x002fea0003800000 */
.L_x_13432:
[----:B------:R-:W-:Y:S05]  /*4650*/  BSYNC B1 ;  /* 0x0000000000017941 */ /* 0x000fea0003800000 */
.L_x_13172:
[----:B------:R-:W-:-:S03]  /*4660*/  UMOV UR4, 0xffffffff ;  /* 0xffffffff00047882 */ /* 0x000fc60000000000 */
[----:B------:R-:W-:Y:S05]  /*4670*/  BRA.DIV UR4, `(.L_x_13174) ;  /* 0x000001a6047c7947 */ /* 0x000fea000b800000 */
[----:B------:R-:W2:Y:S04]  /*4680*/  SHFL.IDX PT, R78, R78, RZ, 0x1e1f ;  /* 0x001e1fff4e4e7589 */ /* 0x000ea800000e0000 */
[----:B------:R-:W3:Y:S02]  /*4690*/  SHFL.IDX PT, R79, R79, RZ, 0x1e1f ;  /* 0x001e1fff4f4f7589 */ /* 0x000ee400000e0000 */
.L_x_13436:
        /* <DEDUP_REMOVED lines=33> */
[--C-:B------:R-:W-:Y:S01]  /*48b0*/  SHF.R.U32.HI R30, RZ, 0x8, R29.reuse ;  /* 0x00000008ff1e7819 */ /* 0x100fe2000001161d */
[----:B------:R-:W-:Y:S01]  /*48c0*/  IMAD.SHL.U32 R93, R93, 0x100, RZ ;  /* 0x000001005d5d7824 */ /* 0x000fe200078e00ff */
[----:B------:R-:W-:Y:S01]  /*48d0*/  LOP3.LUT R91, R29, 0xff, RZ, 0xc0, !PT ;  /* 0x000000ff1d5b7812 */ /* 0x000fe200078ec0ff */
[----:B------:R-:W-:Y:S01]  /*48e0*/  IMAD.U32 R38, R38, 0x10000, RZ ;  /* 0x0001000026267824 */ /* 0x000fe200078e00ff */
[----:B------:R-:W-:Y:S01]  /*48f0*/  SHF.R.U32.HI R98, RZ, 0x18, R29 ;  /* 0x00000018ff627819 */ /* 0x000fe2000001161d */
[----:B------:R-:W-:Y:S01]  /*4900*/  IMAD.SHL.U32 R30, R30, 0x100, RZ ;  /* 0x000001001e1e7824 */ /* 0x000fe200078e00ff */
[----:B------:R-:W-:-:S02]  /*4910*/  LOP3.LUT R97, R37, 0xff, RZ, 0xc0, !PT ;  /* 0x000000ff25617812 */ /* 0x000fc400078ec0ff */
[----:B------:R-:W-:Y:S02]  /*4920*/  SHF.R.U32.HI R102, RZ, 0x18, R37 ;  /* 0x00000018ff667819 */ /* 0x000fe40000011625 */
[--C-:B------:R-:W-:Y:S02]  /*4930*/  SHF.R.U32.HI R28, RZ, 0x10, R31.reuse ;  /* 0x00000010ff1c7819 */ /* 0x100fe4000001161f */
[--C-:B------:R-:W-:Y:S02]  /*4940*/  SHF.R.U32.HI R29, RZ, 0x8, R31.reuse ;  /* 0x00000008ff1d7819 */ /* 0x100fe4000001161f */
[----:B------:R-:W-:Y:S02]  /*4950*/  LOP3.LUT R95, R31, 0xff, RZ, 0xc0, !PT ;  /* 0x000000ff1f5f7812 */ /* 0x000fe400078ec0ff */
[----:B------:R-:W-:Y:S02]  /*4960*/  SHF.R.U32.HI R100, RZ, 0x18, R31 ;  /* 0x00000018ff647819 */ /* 0x000fe4000001161f */
[----:B------:R-:W-:-:S02]  /*4970*/  SHF.R.U32.HI R31, RZ, 0x10, R37 ;  /* 0x00000010ff1f7819 */ /* 0x000fc40000011625 */
[----:B------:R-:W-:Y:S02]  /*4980*/  PRMT R102, R102, 0x654, R97 ;  /* 0x0000065466667816 */ /* 0x000fe40000000061 */
[----:B------:R-:W-:Y:S01]  /*4990*/  PRMT R91, R98, 0x654, R91 ;  /* 0x00000654625b7816 */ /* 0x000fe2000000005b */
[----:B------:R-:W-:Y:S01]  /*49a0*/  IMAD.U32 R31, R31, 0x10000, RZ ;  /* 0x000100001f1f7824 */ /* 0x000fe200078e00ff */
[----:B------:R-:W-:Y:S02]  /*49b0*/  LOP3.LUT R102, R102, 0xff00, R93, 0xf8, !PT ;  /* 0x0000ff0066667812 */ /* 0x000fe400078ef85d */
[--C-:B------:R-:W-:Y:S02]  /*49c0*/  SHF.R.U32.HI R36, RZ, 0x10, R39.reuse ;  /* 0x00000010ff247819 */ /* 0x100fe40000011627 */
[----:B------:R-:W-:Y:S02]  /*49d0*/  SHF.R.U32.HI R94, RZ, 0x8, R39 ;  /* 0x00000008ff5e7819 */ /* 0x000fe40000011627 */
[----:B------:R-:W-:-:S02]  /*49e0*/  LOP3.LUT R92, R39, 0xff, RZ, 0xc0, !PT ;  /* 0x000000ff275c7812 */ /* 0x000fc400078ec0ff */
[----:B------:R-:W-:Y:S01]  /*49f0*/  SHF.R.U32.HI R96, RZ, 0x18, R39 ;  /* 0x00000018ff607819 */ /* 0x000fe20000011627 */
[----:B------:R-:W-:Y:S01]  /*4a00*/  IMAD.SHL.U32 R94, R94, 0x100, RZ ;  /* 0x000001005e5e7824 */ /* 0x000fe200078e00ff */
[----:B------:R-:W-:Y:S02]  /*4a10*/  LOP3.LUT R39, R102, 0xff0000, R31, 0xf8, !PT ;  /* 0x00ff000066277812 */ /* 0x000fe400078ef81f */
[----:B------:R-:W-:Y:S02]  /*4a20*/  LOP3.LUT R91, R91, 0xff00, R30, 0xf8, !PT ;  /* 0x0000ff005b5b7812 */ /* 0x000fe400078ef81e */
[----:B--2---:R-:W-:Y:S02]  /*4a30*/  F2FP.F16.E4M3.UNPACK_B R30, R13 ;  /* 0x0000000dff1e723e */ /* 0x004fe400020006ff */
[----:B------:R-:W-:Y:S02]  /*4a40*/  F2FP.F16.E4M3.UNPACK_B R93, R39 ;  /* 0x00000027ff5d723e */ /* 0x000fe400020006ff */
[----:B------:R-:W-:Y:S01]  /*4a50*/  LOP3.LUT R91, R91, 0xff0000, R38, 0xf8, !PT ;  /* 0x00ff00005b5b7812 */ /* 0x000fe200078ef826 */
[--C-:B------:R-:W-:Y:S01]  /*4a60*/  HADD2.F32 R31, -RZ, R30.reuse.H0_H0 ;  /* 0x2000001eff1f7230 */ /* 0x100fe20000004100 */
[----:B0-----:R-:W-:Y:S01]  /*4a70*/  F2FP.F16.E4M3.UNPACK_B R37, R9 ;  /* 0x00000009ff25723e */ /* 0x001fe200020006ff */
[----:B------:R-:W-:Y:S01]  /*4a80*/  HADD2.F32 R99, -RZ, R93.H0_H0 ;  /* 0x2000005dff637230 */ /* 0x000fe20000004100 */
[----:B------:R-:W-:Y:S01]  /*4a90*/  F2FP.F16.E4M3.UNPACK_B R97, R91 ;  /* 0x0000005bff61723e */ /* 0x000fe200020006ff */
[----:B------:R-:W-:Y:S01]  /*4aa0*/  HADD2.F32 R30, -RZ, R30.H1_H1 ;  /* 0x3000001eff1e7230 */ /* 0x000fe20000004100 */
[----:B------:R-:W-:Y:S01]  /*4ab0*/  PRMT R95, R100, 0x654, R95 ;  /* 0x00000654645f7816 */ /* 0x000fe2000000005f */
[----:B------:R-:W-:-:S02]  /*4ac0*/  HADD2.F32 R38, -RZ, R37.H0_H0 ;  /* 0x20000025ff267230 */ /* 0x000fc40000004100 */
[C---:B------:R-:W-:Y:S01]  /*4ad0*/  FMUL.FTZ R100, R31.reuse, R99 ;  /* 0x000000631f647220 */ /* 0x040fe20000410000 */
[----:B------:R-:W-:Y:S01]  /*4ae0*/  HADD2.F32 R98, -RZ, R97.H0_H0 ;  /* 0x20000061ff627230 */ /* 0x000fe20000004100 */
[----:B------:R-:W-:Y:S01]  /*4af0*/  F2FP.F16.E4M3.UNPACK_B R9, R9.H1 ;  /* 0x00000009ff09723e */ /* 0x000fe200030006ff */
[----:B------:R-:W-:Y:S02]  /*4b00*/  HADD2.F32 R93, -RZ, R93.H1_H1 ;  /* 0x3000005dff5d7230 */ /* 0x000fe40000004100 */
[C---:B------:R-:W-:Y:S01]  /*4b10*/  FMUL.FTZ R99, R38.reuse, R99 ;  /* 0x0000006326637220 */ /* 0x040fe20000410000 */
[----:B------:R-:W-:Y:S02]  /*4b20*/  HADD2.F32 R97, -RZ, R97.H1_H1 ;  /* 0x30000061ff617230 */ /* 0x000fe40000004100 */
[-C--:B------:R-:W-:Y:S01]  /*4b30*/  FFMA.FTZ R38, R38, R98.reuse, -R100 ;  /* 0x0000006226267223 */ /* 0x080fe20000010864 */
[----:B------:R-:W-:Y:S01]  /*4b40*/  F2FP.F16.E4M3.UNPACK_B R91, R91.H1 ;  /* 0x0000005bff5b723e */ /* 0x000fe200030006ff */
[----:B------:R-:W-:Y:S01]  /*4b50*/  FFMA.FTZ R31, R31, R98, R99 ;  /* 0x000000621f1f7223 */ /* 0x000fe20000010063 */
[----:B------:R-:W-:-:S02]  /*4b60*/  HADD2.F32 R98, -RZ, R37.H1_H1 ;  /* 0x30000025ff627230 */ /* 0x000fc40000004100 */
[----:B------:R-:W-:-:S03]  /*4b70*/  FMUL.FTZ R37, R30, R93 ;  /* 0x0000005d1e257220 */ /* 0x000fc60000410000 */
[C---:B------:R-:W-:Y:S01]  /*4b80*/  FMUL.FTZ R93, R98.reuse, R93 ;  /* 0x0000005d625d7220 */ /* 0x040fe20000410000 */
[-C--:B------:R-:W-:Y:S01]  /*4b90*/  FFMA.FTZ R37, R98, R97.reuse, -R37 ;  /* 0x0000006162257223 */ /* 0x080fe20000010825 */
[--C-:B------:R-:W-:Y:S02]  /*4ba0*/  HADD2.F32 R98, -RZ, R91.reuse.H0_H0 ;  /* 0x2000005bff627230 */ /* 0x100fe40000004100 */
[----:B------:R-:W-:Y:S01]  /*4bb0*/  FFMA.FTZ R30, R30, R97, R93 ;  /* 0x000000611e1e7223 */ /* 0x000fe2000001005d */
[----:B------:R-:W-:Y:S01]  /*4bc0*/  F2FP.F16.E4M3.UNPACK_B R93, R13.H1 ;  /* 0x0000000dff5d723e */ /* 0x000fe200030006ff */
[----:B------:R-:W-:Y:S01]  /*4bd0*/  HADD2.F32 R91, -RZ, R91.H1_H1 ;  /* 0x3000005bff5b7230 */ /* 0x000fe20000004100 */
[----:B------:R-:W-:Y:S01]  /*4be0*/  F2FP.F16.E4M3.UNPACK_B R97, R39.H1 ;  /* 0x00000027ff61723e */ /* 0x000fe200030006ff */
[----:B------:R-:W-:Y:S02]  /*4bf0*/  HADD2.F32 R39, -RZ, R9.H0_H0 ;  /* 0x20000009ff277230 */ /* 0x000fe40000004100 */
[----:B------:R-:W-:-:S02]  /*4c00*/  HADD2.F32 R13, -RZ, R93.H0_H0 ;  /* 0x2000005dff0d7230 */ /* 0x000fc40000004100 */
[--C-:B------:R-:W-:Y:S02]  /*4c10*/  HADD2.F32 R99, -RZ, R97.reuse.H0_H0 ;  /* 0x20000061ff637230 */ /* 0x100fe40000004100 */
[----:B------:R-:W-:-:S03]  /*4c20*/  HADD2.F32 R97, -RZ, R97.H1_H1 ;  /* 0x30000061ff617230 */ /* 0x000fc60000004100 */
[-C--:B------:R-:W-:Y:S01]  /*4c30*/  FMUL.FTZ R100, R13, R99.reuse ;  /* 0x000000630d647220 */ /* 0x080fe20000410000 */
[----:B------:R-:W-:-:S03]  /*4c40*/  FMUL.FTZ R99, R39, R99 ;  /* 0x0000006327637220 */ /* 0x000fc60000410000 */
[-C--:B------:R-:W-:Y:S01]  /*4c50*/  FFMA.FTZ R39, R39, R98.reuse, -R100 ;  /* 0x0000006227277223 */ /* 0x080fe20000010864 */
[----:B------:R-:W-:Y:S01]  /*4c60*/  HADD2.F32 R100, -RZ, R9.H1_H1 ;  /* 0x30000009ff647230 */ /* 0x000fe20000004100 */
[----:B------:R-:W-:Y:S01]  /*4c70*/  PRMT R9, R96, 0x654, R92 ;  /* 0x0000065460097816 */ /* 0x000fe2000000005c */
[----:B------:R-:W-:Y:S02]  /*4c80*/  IMAD.SHL.U32 R92, R29, 0x100, RZ ;  /* 0x000001001d5c7824 */ /* 0x000fe400078e00ff */
[----:B------:R-:W-:Y:S01]  /*4c90*/  FFMA.FTZ R13, R13, R98, R99 ;  /* 0x000000620d0d7223 */ /* 0x000fe20000010063 */
[----:B------:R-:W-:Y:S01]  /*4ca0*/  HADD2.F32 R98, -RZ, R93.H1_H1 ;  /* 0x3000005dff627230 */ /* 0x000fe20000004100 */
[----:B------:R-:W-:Y:S01]  /*4cb0*/  LOP3.LUT R29, R9, 0xff00, R94, 0xf8, !PT ;  /* 0x0000ff00091d7812 */ /* 0x000fe200078ef85e */
[----:B------:R-:W-:Y:S01]  /*4cc0*/  IMAD.U32 R9, R28, 0x10000, RZ ;  /* 0x000100001c097824 */ /* 0x000fe200078e00ff */
[----:B------:R-:W-:Y:S01]  /*4cd0*/  LOP3.LUT R92, R95, 0xff00, R92, 0xf8, !PT ;  /* 0x0000ff005f5c7812 */ /* 0x000fe200078ef85c */
[----:B------:R-:W-:-:S02]  /*4ce0*/  IMAD.U32 R28, R36, 0x10000, RZ ;  /* 0x00010000241c7824 */ /* 0x000fc400078e00ff */
[-C--:B------:R-:W-:Y:S01]  /*4cf0*/  FMUL.FTZ R93, R98, R97.reuse ;  /* 0x00000061625d7220 */ /* 0x080fe20000410000 */
[----:B------:R-:W-:Y:S01]  /*4d00*/  FMUL.FTZ R97, R100, R97 ;  /* 0x0000006164617220 */ /* 0x000fe20000410000 */
[----:B------:R-:W-:Y:S01]  /*4d10*/  LOP3.LUT R9, R92, 0xff0000, R9, 0xf8, !PT ;  /* 0x00ff00005c097812 */ /* 0x000fe200078ef809 */
[----:B------:R-:W-:Y:S01]  /*4d20*/  IMAD.MOV.U32 R92, RZ, RZ, R11 ;  /* 0x000000ffff5c7224 */ /* 0x000fe200078e000b */
[----:B------:R-:W-:Y:S01]  /*4d30*/  LOP3.LUT R28, R29, 0xff0000, R28, 0xf8, !PT ;  /* 0x00ff00001d1c7812 */ /* 0x000fe200078ef81c */
[----:B------:R-:W-:Y:S01]  /*4d40*/  FFMA.FTZ R93, R100, R91, -R93 ;  /* 0x0000005b645d7223 */ /* 0x000fe2000001085d */
[----:B------:R-:W-:Y:S01]  /*4d50*/  F2FP.F16.E4M3.UNPACK_B R29, R15 ;  /* 0x0000000fff1d723e */ /* 0x000fe200020006ff */
[----:B------:R-:W-:Y:S01]  /*4d60*/  FFMA.FTZ R91, R98, R91, R97 ;  /* 0x0000005b625b7223 */ /* 0x000fe20000010061 */
[----:B------:R-:W-:Y:S02]  /*4d70*/  F2FP.F16.E4M3.UNPACK_B R94, R28 ;  /* 0x0000001cff5e723e */ /* 0x000fe400020006ff */
        /* <DEDUP_REMOVED lines=11> */
[----:B------:R-:W-:Y:S01]  /*4e30*/  F2FP.F16.E4M3.UNPACK_B R9, R9.H1 ;  /* 0x00000009ff09723e */ /* 0x000fe200030006ff */
[----:B------:R-:W-:Y:S01]  /*4e40*/  FFMA.FTZ R99, R98, R97, -R99 ;  /* 0x0000006162637223 */ /* 0x000fe20000010863 */
[----:B------:R-:W-:Y:S01]  /*4e50*/  F2FP.SATFINITE.E4M3.F32.PACK_AB_MERGE_C R39, R93, R39, RZ ;  /* 0x000000275d27723e */ /* 0x000fe200048070ff */
[----:B------:R-:W-:Y:S01]  /*4e60*/  FFMA.FTZ R96, R96, R97, R36 ;  /* 0x0000006160607223 */ /* 0x000fe20000010024 */
[----:B------:R-:W-:Y:S01]  /*4e70*/  HADD2.F32 R97, -RZ, R94.H1_H1 ;  /* 0x3000005eff617230 */ /* 0x000fe20000004100 */
[----:B------:R-:W-:Y:S01]  /*4e80*/  F2FP.SATFINITE.E4M3.F32.PACK_AB_MERGE_C R13, R91, R13, RZ ;  /* 0x0000000d5b0d723e */ /* 0x000fe200048070ff */
[----:B------:R-:W-:Y:S01]  /*4e90*/  HADD2.F32 R94, -RZ, R11.H1_H1 ;  /* 0x3000000bff5e7230 */ /* 0x000fe20000004100 */
[-C--:B------:R-:W-:Y:S01]  /*4ea0*/  F2FP.F16.E4M3.UNPACK_B R93, R85.reuse.H1 ;  /* 0x00000055ff5d723e */ /* 0x080fe200030006ff */
[----:B------:R-:W-:Y:S01]  /*4eb0*/  HADD2.F32 R36, -RZ, R29.H1_H1 ;  /* 0x3000001dff247230 */ /* 0x000fe20000004100 */
[----:B------:R-:W-:-:S02]  /*4ec0*/  F2FP.F16.E4M3.UNPACK_B R85, R85 ;  /* 0x00000055ff55723e */ /* 0x000fc400020006ff */
[----:B------:R-:W-:Y:S01]  /*4ed0*/  FMUL.FTZ R11, R94, R97 ;  /* 0x000000615e0b7220 */ /* 0x000fe20000410000 */
[----:B------:R-:W-:Y:S01]  /*4ee0*/  F2FP.SATFINITE.E4M3.F32.PACK_AB_MERGE_C R13, R30, R31, R13 ;  /* 0x0000001f1e0d723e */ /* 0x000fe2000480700d */
[C---:B------:R-:W-:Y:S01]  /*4ef0*/  FMUL.FTZ R29, R36.reuse, R97 ;  /* 0x00000061241d7220 */ /* 0x040fe20000410000 */
[----:B------:R-:W-:Y:S02]  /*4f00*/  HADD2.F32 R97, -RZ, R28.H0_H0 ;  /* 0x2000001cff617230 */ /* 0x000fe40000004100 */
[-C--:B------:R-:W-:Y:S01]  /*4f10*/  FFMA.FTZ R11, R36, R95.reuse, R11 ;  /* 0x0000005f240b7223 */ /* 0x080fe2000001000b */
[----:B------:R-:W-:Y:S01]  /*4f20*/  F2FP.F16.E4M3.UNPACK_B R36, R92.H1 ;  /* 0x0000005cff24723e */ /* 0x000fe200030006ff */
[----:B------:R-:W-:Y:S02]  /*4f30*/  HADD2.F32 R92, -RZ, R15.H0_H0 ;  /* 0x2000000fff5c7230 */ /* 0x000fe40000004100 */
[----:B------:R-:W-:Y:S01]  /*4f40*/  FFMA.FTZ R29, R94, R95, -R29 ;  /* 0x0000005f5e1d7223 */ /* 0x000fe2000001081d */
[----:B------:R-:W-:-:S02]  /*4f50*/  HADD2.F32 R94, -RZ, R9.H0_H0 ;  /* 0x20000009ff5e7230 */ /* 0x000fc40000004100 */
[--C-:B------:R-:W-:Y:S02]  /*4f60*/  HADD2.F32 R95, -RZ, R36.reuse.H0_H0 ;  /* 0x20000024ff5f7230 */ /* 0x100fe40000004100 */
[-C--:B------:R-:W-:Y:S01]  /*4f70*/  FMUL.FTZ R98, R92, R97.reuse ;  /* 0x000000615c627220 */ /* 0x080fe20000410000 */
[----:B------:R-:W-:Y:S02]  /*4f80*/  HADD2.F32 R36, -RZ, R36.H1_H1 ;  /* 0x30000024ff247230 */ /* 0x000fe40000004100 */
[----:B------:R-:W-:Y:S02]  /*4f90*/  HADD2.F32 R9, -RZ, R9.H1_H1 ;  /* 0x30000009ff097230 */ /* 0x000fe40000004100 */
[C---:B------:R-:W-:Y:S01]  /*4fa0*/  FFMA.FTZ R98, R95.reuse, R94, -R98 ;  /* 0x0000005e5f627223 */ /* 0x040fe20000010862 */
[----:B------:R-:W-:-:S04]  /*4fb0*/  FMUL.FTZ R95, R95, R97 ;  /* 0x000000615f5f7220 */ /* 0x000fc80000410000 */
[----:B------:R-:W-:Y:S01]  /*4fc0*/  FFMA.FTZ R92, R92, R94, R95 ;  /* 0x0000005e5c5c7223 */ /* 0x000fe2000001005f */
[----:B------:R-:W-:Y:S02]  /*4fd0*/  HADD2.F32 R94, -RZ, R15.H1_H1 ;  /* 0x3000000fff5e7230 */ /* 0x000fe40000004100 */
[----:B------:R-:W-:Y:S01]  /*4fe0*/  HADD2.F32 R95, -RZ, R28.H1_H1 ;  /* 0x3000001cff5f7230 */ /* 0x000fe20000004100 */
[-C--:B------:R-:W-:Y:S02]  /*4ff0*/  F2FP.F16.E4M3.UNPACK_B R28, R8.reuse.H1 ;  /* 0x00000008ff1c723e */ /* 0x080fe400030006ff */
[----:B------:R-:W-:Y:S02]  /*5000*/  F2FP.F16.E4M3.UNPACK_B R8, R8 ;  /* 0x00000008ff08723e */ /* 0x000fe400020006ff */
[-C--:B------:R-:W-:Y:S01]  /*5010*/  FMUL.FTZ R15, R94, R95.reuse ;  /* 0x0000005f5e0f7220 */ /* 0x080fe20000410000 */
[----:B------:R-:W-:-:S03]  /*5020*/  FMUL.FTZ R95, R36, R95 ;  /* 0x0000005f245f7220 */ /* 0x000fc60000410000 */
[-C--:B------:R-:W-:Y:S01]  /*5030*/  FFMA.FTZ R15, R36, R9.reuse, -R15 ;  /* 0x00000009240f7223 */ /* 0x080fe2000001080f */
[-C--:B------:R-:W-:Y:S01]  /*5040*/  F2FP.F16.E4M3.UNPACK_B R36, R12.reuse.H1 ;  /* 0x0000000cff24723e */ /* 0x080fe200030006ff */
[----:B------:R-:W-:Y:S01]  /*5050*/  FFMA.FTZ R9, R94, R9, R95 ;  /* 0x000000095e097223 */ /* 0x000fe2000001005f */
[----:B------:R-:W-:Y:S01]  /*5060*/  HADD2.F32 R94, -RZ, R28.H0_H0 ;  /* 0x2000001cff5e7230 */ /* 0x000fe20000004100 */
[----:B------:R-:W-:Y:S01]  /*5070*/  F2FP.F16.E4M3.UNPACK_B R12, R12 ;  /* 0x0000000cff0c723e */ /* 0x000fe200020006ff */
[----:B------:R-:W-:Y:S01]  /*5080*/  HADD2.F32 R95, -RZ, R93.H0_H0 ;  /* 0x2000005dff5f7230 */ /* 0x000fe20000004100 */
[----:B------:R-:W-:Y:S01]  /*5090*/  F2FP.SATFINITE.E4M3.F32.PACK_AB_MERGE_C R98, R15, R98, RZ ;  /* 0x000000620f62723e */ /* 0x000fe200048070ff */
[--C-:B------:R-:W-:Y:S01]  /*50a0*/  HADD2.F32 R91, -RZ, R36.reuse.H0_H0 ;  /* 0x20000024ff5b7230 */ /* 0x100fe20000004100 */
[-C--:B------:R-:W-:Y:S01]  /*50b0*/  F2FP.F16.E4M3.UNPACK_B R15, R87.reuse.H1 ;  /* 0x00000057ff0f723e */ /* 0x080fe200030006ff */
[----:B------:R-:W-:Y:S01]  /*50c0*/  HADD2.F32 R36, -RZ, R36.H1_H1 ;  /* 0x30000024ff247230 */ /* 0x000fe20000004100 */
[----:B------:R-:W-:Y:S01]  /*50d0*/  F2FP.F16.E4M3.UNPACK_B R87, R87 ;  /* 0x00000057ff57723e */ /* 0x000fe200020006ff */
[----:B------:R-:W-:Y:S01]  /*50e0*/  HADD2.F32 R28, -RZ, R28.H1_H1 ;  /* 0x3000001cff1c7230 */ /* 0x000fe20000004100 */
[----:B------:R-:W-:Y:S01]  /*50f0*/  F2FP.SATFINITE.E4M3.F32.PACK_AB_MERGE_C R92, R9, R92, RZ ;  /* 0x0000005c095c723e */ /* 0x000fe200048070ff */
[--C-:B------:R-:W-:Y:S01]  /*5100*/  HADD2.F32 R100, -RZ, R15.reuse.H0_H0 ;  /* 0x2000000fff647230 */ /* 0x100fe20000004100 */
[----:B------:R-:W-:Y:S01]  /*5110*/  F2FP.SATFINITE.E4M3.F32.PACK_AB_MERGE_C R29, R29, R99, R98 ;  /* 0x000000631d1d723e */ /* 0x000fe20004807062 */
[----:B------:R-:W-:Y:S01]  /*5120*/  HADD2.F32 R15, -RZ, R15.H1_H1 ;  /* 0x3000000fff0f7230 */ /* 0x000fe20000004100 */
[----:B------:R-:W-:Y:S01]  /*5130*/  F2FP.SATFINITE.E4M3.F32.PACK_AB_MERGE_C R9, R37, R38, R39 ;  /* 0x000000262509723e */ /* 0x000fe20004807027 */
[----:B------:R-:W-:-:S02]  /*5140*/  HADD2.F32 R93, -RZ, R93.H1_H1 ;  /* 0x3000005dff5d7230 */ /* 0x000fc40000004100 */
[-C--:B------:R-:W-:Y:S01]  /*5150*/  FMUL.FTZ R97, R91, R100.reuse ;  /* 0x000000645b617220 */ /* 0x080fe20000410000 */
[----:B------:R-:W-:-:S03]  /*5160*/  FMUL.FTZ R100, R94, R100 ;  /* 0x000000645e647220 */ /* 0x000fc60000410000 */
[-C--:B------:R-:W-:Y:S01]  /*5170*/  FFMA.FTZ R97, R94, R95.reuse, -R97 ;  /* 0x0000005f5e617223 */ /* 0x080fe20000010861 */
[----:B------:R-:W-:Y:S01]  /*5180*/  FFMA.FTZ R100, R91, R95, R100 ;  /* 0x0000005f5b647223 */ /* 0x000fe20000010064 */
[-C--:B------:R-:W-:Y:S01]  /*5190*/  FMUL.FTZ R91, R36, R15.reuse ;  /* 0x0000000f245b7220 */ /* 0x080fe20000410000 */
        /* <DEDUP_REMOVED lines=17> */
[-C--:B------:R-:W-:Y:S01]  /*52b0*/  F2FP.F16.E4M3.UNPACK_B R36, R88.reuse.H1 ;  /* 0x00000058ff24723e */ /* 0x080fe200030006ff */
[C---:B------:R-:W-:Y:S01]  /*52c0*/  FMUL.FTZ R87, R8.reuse, R87 ;  /* 0x0000005708577220 */ /* 0x040fe20000410000 */
[----:B------:R-:W-:Y:S01]  /*52d0*/  F2FP.F16.E4M3.UNPACK_B R88, R88 ;  /* 0x00000058ff58723e */ /* 0x000fe200020006ff */
[-C--:B------:R-:W-:Y:S01]  /*52e0*/  FFMA.FTZ R91, R8, R85.reuse, -R91 ;  /* 0x00000055085b7223 */ /* 0x080fe2000001085b */
[----:B------:R-:W-:Y:S01]  /*52f0*/  F2FP.SATFINITE.E4M3.F32.PACK_AB_MERGE_C R15, R15, R100, RZ ;  /* 0x000000640f0f723e */ /* 0x000fe200048070ff */
[----:B------:R-:W-:Y:S01]  /*5300*/  FFMA.FTZ R8, R12, R85, R87 ;  /* 0x000000550c087223 */ /* 0x000fe20000010057 */
[----:B------:R-:W-:Y:S01]  /*5310*/  F2FP.F16.E4M3.UNPACK_B R85, R14.H1 ;  /* 0x0000000eff55723e */ /* 0x000fe200030006ff */
[--C-:B------:R-:W-:Y:S01]  /*5320*/  HADD2.F32 R97, -RZ, R36.reuse.H0_H0 ;  /* 0x20000024ff617230 */ /* 0x100fe20000004100 */
[----:B------:R-:W-:Y:S01]  /*5330*/  F2FP.SATFINITE.E4M3.F32.PACK_AB_MERGE_C R94, R91, R94, R28 ;  /* 0x0000005e5b5e723e */ /* 0x000fe2000480701c */
[----:B------:R-:W-:Y:S01]  /*5340*/  IMAD.MOV.U32 R28, RZ, RZ, R10 ;  /* 0x000000ffff1c7224 */ /* 0x000fe200078e000a */
[----:B------:R-:W-:Y:S01]  /*5350*/  F2FP.F16.E4M3.UNPACK_B R91, R86.H1 ;  /* 0x00000056ff5b723e */ /* 0x000fe200030006ff */
[--C-:B------:R-:W-:Y:S01]  /*5360*/  HADD2.F32 R12, -RZ, R85.reuse.H0_H0 ;  /* 0x20000055ff0c7230 */ /* 0x100fe20000004100 */
[----:B------:R-:W-:Y:S01]  /*5370*/  F2FP.F16.E4M3.UNPACK_B R14, R14 ;  /* 0x0000000eff0e723e */ /* 0x000fe200020006ff */
[----:B------:R-:W-:Y:S01]  /*5380*/  HADD2.F32 R36, -RZ, R36.H1_H1 ;  /* 0x30000024ff247230 */ /* 0x000fe20000004100 */
[----:B------:R-:W-:Y:S01]  /*5390*/  F2FP.F16.E4M3.UNPACK_B R87, R28.H1 ;  /* 0x0000001cff57723e */ /* 0x000fe200030006ff */
[----:B------:R-:W-:-:S02]  /*53a0*/  HADD2.F32 R85, -RZ, R85.H1_H1 ;  /* 0x30000055ff557230 */ /* 0x000fc40000004100 */
[-C--:B------:R-:W-:Y:S01]  /*53b0*/  FMUL.FTZ R101, R12, R97.reuse ;  /* 0x000000610c657220 */ /* 0x080fe20000410000 */
[----:B------:R-:W-:Y:S01]  /*53c0*/  HADD2.F32 R93, -RZ, R91.H0_H0 ;  /* 0x2000005bff5d7230 */ /* 0x000fe20000004100 */
[----:B------:R-:W-:Y:S01]  /*53d0*/  F2FP.F16.E4M3.UNPACK_B R28, R28 ;  /* 0x0000001cff1c723e */ /* 0x000fe200020006ff */
[--C-:B------:R-:W-:Y:S02]  /*53e0*/  HADD2.F32 R10, -RZ, R87.reuse.H0_H0 ;  /* 0x20000057ff0a7230 */ /* 0x100fe40000004100 */
[----:B------:R-:W-:Y:S01]  /*53f0*/  FMUL.FTZ R104, R85, R36 ;  /* 0x0000002455687220 */ /* 0x000fe20000410000 */
[----:B------:R-:W-:Y:S01]  /*5400*/  HADD2.F32 R87, -RZ, R87.H1_H1 ;  /* 0x30000057ff577230 */ /* 0x000fe20000004100 */
[----:B------:R-:W-:Y:S01]  /*5410*/  F2FP.F16.E4M3.UNPACK_B R86, R86 ;  /* 0x00000056ff56723e */ /* 0x000fe200020006ff */
[----:B------:R-:W-:Y:S02]  /*5420*/  HADD2.F32 R102, -RZ, R91.H1_H1 ;  /* 0x3000005bff667230 */ /* 0x000fe40000004100 */
[C---:B------:R-:W-:Y:S01]  /*5430*/  FMUL.FTZ R97, R10.reuse, R97 ;  /* 0x000000610a617220 */ /* 0x040fe20000410000 */
[----:B------:R-:W-:Y:S01]  /*5440*/  FFMA.FTZ R10, R10, R93, -R101 ;  /* 0x0000005d0a0a7223 */ /* 0x000fe20000010865 */
[----:B------:R-:W-:Y:S01]  /*5450*/  FMUL.FTZ R36, R87, R36 ;  /* 0x0000002457247220 */ /* 0x000fe20000410000 */
[----:B------:R-:W-:-:S02]  /*5460*/  HADD2.F32 R91, -RZ, R86.H0_H0 ;  /* 0x20000056ff5b7230 */ /* 0x000fc40000004100 */
[----:B------:R-:W-:Y:S01]  /*5470*/  FFMA.FTZ R12, R12, R93, R97 ;  /* 0x0000005d0c0c7223 */ /* 0x000fe20000010061 */
        /* <DEDUP_REMOVED lines=8> */
[----:B------:R-:W-:Y:S01]  /*5500*/  FMUL.FTZ R97, R36, R93 ;  /* 0x0000005d24617220 */ /* 0x000fe20000410000 */
[----:B------:R-:W-:-:S02]  /*5510*/  HADD2.F32 R28, -RZ, R28.H1_H1 ;  /* 0x3000001cff1c7230 */ /* 0x000fc40000004100 */
[C---:B------:R-:W-:Y:S01]  /*5520*/  FMUL.FTZ R93, R102.reuse, R93 ;  /* 0x0000005d665d7220 */ /* 0x040fe20000410000 */
[----:B------:R-:W-:Y:S02]  /*5530*/  HADD2.F32 R101, -RZ, R86.H1_H1 ;  /* 0x30000056ff657230 */ /* 0x000fe40000004100 */
[----:B------:R-:W-:Y:S01]  /*5540*/  FFMA.FTZ R97, R102, R91, -R97 ;  /* 0x0000005b66617223 */ /* 0x000fe20000010861 */
[----:B------:R-:W-:Y:S01]  /*5550*/  F2FP.SATFINITE.E4M3.F32.PACK_AB_MERGE_C R12, R8, R95, R15 ;  /* 0x0000005f080c723e */ /* 0x000fe2000480700f */
[----:B------:R-:W-:Y:S01]  /*5560*/  FFMA.FTZ R93, R36, R91, R93 ;  /* 0x0000005b245d7223 */ /* 0x000fe2000001005d */
[----:B------:R-:W-:Y:S01]  /*5570*/  HADD2.F32 R91, -RZ, R88.H1_H1 ;  /* 0x30000058ff5b7230 */ /* 0x000fe20000004100 */
[----:B------:R-:W-:Y:S01]  /*5580*/  F2FP.SATFINITE.E4M3.F32.PACK_AB_MERGE_C R15, R11, R96, R92 ;  /* 0x000000600b0f723e */ /* 0x000fe2000480705c */
[----:B------:R-:W-:Y:S02]  /*5590*/  IMAD.MOV.U32 R8, RZ, RZ, R94 ;  /* 0x000000ffff087224 */ /* 0x000fe400078e005e */
[----:B------:R-:W-:-:S02]  /*55a0*/  IMAD.MOV.U32 R11, RZ, RZ, R29 ;  /* 0x000000ffff0b7224 */ /* 0x000fc400078e001d */
[-C--:B------:R-:W-:Y:S01]  /*55b0*/  FMUL.FTZ R103, R14, R91.reuse ;  /* 0x0000005b0e677220 */ /* 0x080fe20000410000 */
[----:B------:R-:W-:-:S03]  /*55c0*/  FMUL.FTZ R91, R28, R91 ;  /* 0x0000005b1c5b7220 */ /* 0x000fc60000410000 */
[-C--:B------:R-:W-:Y:S01]  /*55d0*/  FFMA.FTZ R28, R28, R101.reuse, -R103 ;  /* 0x000000651c1c7223 */ /* 0x080fe20000010867 */
[----:B------:R-:W-:-:S04]  /*55e0*/  FFMA.FTZ R14, R14, R101, R91 ;  /* 0x000000650e0e7223 */ /* 0x000fc8000001005b */
[----:B------:R-:W-:Y:S02]  /*55f0*/  F2FP.SATFINITE.E4M3.F32.PACK_AB_MERGE_C R10, R28, R97, R10 ;  /* 0x000000611c0a723e */ /* 0x000fe4000480700a */
[----:B------:R-:W-:-:S07]  /*5600*/  F2FP.SATFINITE.E4M3.F32.PACK_AB_MERGE_C R14, R14, R93, R85 ;  /* 0x0000005d0e0e723e */ /* 0x000fce0004807055 */
.L_x_13178:
[----:B------:R-:W-:Y:S05]  /*5610*/  BSYNC B2 ;  /* 0x0000000000027941 */ /* 0x000fea0003800000 */
.L_x_13177:
[----:B---3--:R-:W-:-:S04]  /*5620*/  IADD3 R28, P6, R48, R79, RZ ;  /* 0x0000004f301c7210 */ /* 0x008fc80007fde0ff */
[----:B------:R-:W-:Y:S02]  /*5630*/  LEA.HI.X.SX32 R29, R48, R78, 0x1, P6 ;  /* 0x0000004e301d7211 */ /* 0x000fe400030f0eff */
[----:B------:R-:W-:-:S03]  /*5640*/  @!P5 IADD3 R30, P6, R79, R90, RZ ;  /* 0x0000005a4f1ed210 */ /* 0x000fc60007fde0ff */
[----:B0-----:R4:W-:Y:S01]  /*5650*/  ST.E.128 desc[UR40][R28.64], R8 ;  /* 0x000000081c007985 */ /* 0x0019e2000c101d28 */
[----:B------:R-:W-:-:S05]  /*5660*/  @!P5 LEA.HI.X.SX32 R31, R90, R78, 0x1, P6 ;  /* 0x0000004e5a1fd211 */ /* 0x000fca00030f0eff */
[----:B--2---:R4:W-:Y:S04]  /*5670*/  @!P5 ST.E.128 desc[UR40][R30.64], R12 ;  /* 0x0000000c1e00d985 */ /* 0x0049e8000c101d28 */
.L_x_13176:
[----:B------:R-:W-:Y:S05]  /*5680*/  BSYNC B1 ;  /* 0x0000000000017941 */ /* 0x000fea0003800000 */
.L_x_13175:
        /* <DEDUP_REMOVED lines=9> */
[C---:B---3--:R-:W-:Y:S02]  /*5720*/  IADD3 R28, P5, R3.reuse, R79, RZ ;  /* 0x0000004f031c7210 */ /* 0x048fe40007fbe0ff */
        /* <DEDUP_REMOVED lines=22> */
[----:B------:R-:W-:Y:S02]  /*5890*/  SHF.R.U32.HI R36, RZ, 0x8, R33 ;  /* 0x00000008ff247819 */ /* 0x000fe40000011621 */
[----:B------:R-:W-:Y:S01]  /*58a0*/  SHF.R.U32.HI R37, RZ, 0x8, R35 ;  /* 0x00000008ff257819 */ /* 0x000fe20000011623 */
[----:B------:R-:W-:Y:S01]  /*58b0*/  IMAD.SHL.U32 R34, R34, 0x100, RZ ;  /* 0x0000010022227824 */ /* 0x000fe200078e00ff */
[--C-:B------:R-:W-:Y:S01]  /*58c0*/  SHF.R.U32.HI R87, RZ, 0x18, R5.reuse ;  /* 0x00000018ff577819 */ /* 0x100fe20000011605 */
[----:B------:R-:W-:Y:S01]  /*58d0*/  IMAD.SHL.U32 R36, R36, 0x100, RZ ;  /* 0x0000010024247824 */ /* 0x000fe200078e00ff */
[----:B------:R-:W-:Y:S01]  /*58e0*/  LOP3.LUT R38, R5, 0xff, RZ, 0xc0, !PT ;  /* 0x000000ff05267812 */ /* 0x000fe200078ec0ff */
[----:B------:R-:W-:Y:S01]  /*58f0*/  IMAD.SHL.U32 R8, R37, 0x100, RZ ;  /* 0x0000010025087824 */ /* 0x000fe200078e00ff */
[----:B------:R-:W-:-:S02]  /*5900*/  SHF.R.U32.HI R6, RZ, 0x10, R5 ;  /* 0x00000010ff067819 */ /* 0x000fc40000011605 */
[----:B------:R-:W-:Y:S02]  /*5910*/  SHF.R.U32.HI R88, RZ, 0x18, R7 ;  /* 0x00000018ff587819 */ /* 0x000fe40000011607 */
[----:B------:R-:W-:Y:S01]  /*5920*/  LOP3.LUT R39, R7, 0xff, RZ, 0xc0, !PT ;  /* 0x000000ff07277812 */ /* 0x000fe200078ec0ff */
[----:B------:R-:W-:Y:S01]  /*5930*/  IMAD.U32 R6, R6, 0x10000, RZ ;  /* 0x0001000006067824 */ /* 0x000fe200078e00ff */
[----:B------:R-:W-:Y:S02]  /*5940*/  SHF.R.U32.HI R86, RZ, 0x18, R33 ;  /* 0x00000018ff567819 */ /* 0x000fe40000011621 */
[----:B------:R-:W-:Y:S02]  /*5950*/  LOP3.LUT R77, R33, 0xff, RZ, 0xc0, !PT ;  /* 0x000000ff214d7812 */ /* 0x000fe400078ec0ff */
[----:B------:R-:W-:Y:S02]  /*5960*/  SHF.R.U32.HI R4, RZ, 0x10, R7 ;  /* 0x00000010ff047819 */ /* 0x000fe40000011607 */
[----:B------:R-:W-:-:S02]  /*5970*/  SHF.R.U32.HI R5, RZ, 0x10, R33 ;  /* 0x00000010ff057819 */ /* 0x000fc40000011621 */
[----:B------:R-:W-:Y:S01]  /*5980*/  LOP3.LUT R33, R35, 0xff0000ff, RZ, 0xc0, !PT ;  /* 0xff0000ff23217812 */ /* 0x000fe200078ec0ff */
[----:B------:R-:W-:Y:S01]  /*5990*/  IMAD.U32 R4, R4, 0x10000, RZ ;  /* 0x0001000004047824 */ /* 0x000fe200078e00ff */
[----:B------:R-:W-:Y:S01]  /*59a0*/  SHF.R.U32.HI R7, RZ, 0x10, R35 ;  /* 0x00000010ff077819 */ /* 0x000fe20000011623 */
[----:B------:R-:W-:Y:S01]  /*59b0*/  IMAD.SHL.U32 R35, R85, 0x100, RZ ;  /* 0x0000010055237824 */ /* 0x000fe200078e00ff */
[----:B------:R-:W-:Y:S02]  /*59c0*/  PRMT R38, R87, 0x654, R38 ;  /* 0x0000065457267816 */ /* 0x000fe40000000026 */
[----:B------:R-:W-:Y:S02]  /*59d0*/  PRMT R39, R88, 0x654, R39 ;  /* 0x0000065458277816 */ /* 0x000fe40000000027 */
        /* <DEDUP_REMOVED lines=12> */
[----:B------:R-:W-:Y:S01]  /*5aa0*/  LOP3.LUT R4, R39, 0xff0000, R4, 0xf8, !PT ;  /* 0x00ff000027047812 */ /* 0x000fe200078ef804 */
[--C-:B------:R-:W-:Y:S01]  /*5ab0*/  HADD2.F32 R39, -RZ, R36.reuse.H0_H0 ;  /* 0x20000024ff277230 */ /* 0x100fe20000004100 */
[----:B------:R-:W-:Y:S01]  /*5ac0*/  F2FP.F16.E4M3.UNPACK_B R35, R81.H1 ;  /* 0x00000051ff23723e */ /* 0x000fe200030006ff */
[----:B------:R-:W-:Y:S01]  /*5ad0*/  HADD2.F32 R12, -RZ, R33.H0_H0 ;  /* 0x20000021ff0c7230 */ /* 0x000fe20000004100 */
[----:B------:R-:W-:Y:S01]  /*5ae0*/  LOP3.LUT R7, R77, 0xff0000, R38, 0xf8, !PT ;  /* 0x00ff00004d077812 */ /* 0x000fe200078ef826 */
[----:B------:R-:W-:-:S02]  /*5af0*/  HADD2.F32 R36, -RZ, R36.H1_H1 ;  /* 0x30000024ff247230 */ /* 0x000fc40000004100 */
[-C--:B------:R-:W-:Y:S01]  /*5b00*/  FMUL.FTZ R87, R8, R39.reuse ;  /* 0x0000002708577220 */ /* 0x080fe20000410000 */
[--C-:B------:R-:W-:Y:S02]  /*5b10*/  HADD2.F32 R37, -RZ, R35.reuse.H0_H0 ;  /* 0x20000023ff257230 */ /* 0x100fe40000004100 */
[----:B------:R-:W-:Y:S01]  /*5b20*/  FMUL.FTZ R39, R12, R39 ;  /* 0x000000270c277220 */ /* 0x000fe20000410000 */
[----:B------:R-:W-:Y:S01]  /*5b30*/  HADD2.F32 R38, -RZ, R35.H1_H1 ;  /* 0x30000023ff267230 */ /* 0x000fe20000004100 */
[----:B------:R-:W-:Y:S01]  /*5b40*/  F2FP.F16.E4M3.UNPACK_B R83, R83 ;  /* 0x00000053ff53723e */ /* 0x000fe200020006ff */
[----:B------:R-:W-:Y:S01]  /*5b50*/  HADD2.F32 R33, -RZ, R33.H1_H1 ;  /* 0x30000021ff217230 */ /* 0x000fe20000004100 */
[----:B------:R-:W-:Y:S01]  /*5b60*/  F2FP.F16.E4M3.UNPACK_B R32, R32 ;  /* 0x00000020ff20723e */ /* 0x000fe200020006ff */
[----:B------:R-:W-:Y:S01]  /*5b70*/  HADD2.F32 R35, -RZ, R34.H1_H1 ;  /* 0x30000022ff237230 */ /* 0x000fe20000004100 */
[----:B------:R-:W-:Y:S01]  /*5b80*/  F2FP.F16.E4M3.UNPACK_B R34, R30 ;  /* 0x0000001eff22723e */ /* 0x000fe200020006ff */
[----:B------:R-:W-:Y:S01]  /*5b90*/  FFMA.FTZ R8, R8, R37, R39 ;  /* 0x0000002508087223 */ /* 0x000fe20000010027 */
[----:B------:R-:W-:Y:S01]  /*5ba0*/  LOP3.LUT R5, R85, 0xff0000, R86, 0xf8, !PT ;  /* 0x00ff000055057812 */ /* 0x000fe200078ef856 */
[-C--:B------:R-:W-:Y:S01]  /*5bb0*/  FMUL.FTZ R88, R33, R36.reuse ;  /* 0x0000002421587220 */ /* 0x080fe20000410000 */
[----:B------:R-:W-:Y:S01]  /*5bc0*/  F2FP.F16.E4M3.UNPACK_B R81, R81 ;  /* 0x00000051ff51723e */ /* 0x000fe200020006ff */
[----:B------:R-:W-:Y:S01]  /*5bd0*/  FMUL.FTZ R86, R35, R36 ;  /* 0x0000002423567220 */ /* 0x000fe20000410000 */
        /* <DEDUP_REMOVED lines=47> */
[----:B------:R-:W-:Y:S01]  /*5ed0*/  F2FP.SATFINITE.E4M3.F32.PACK_AB_MERGE_C R8, R37, R30, R12 ;  /* 0x0000001e2508723e */ /* 0x000fe2000480700c */
[----:B------:R-:W-:Y:S01]  /*5ee0*/  HADD2.F32 R89, -RZ, R85.H1_H1 ;  /* 0x30000055ff597230 */ /* 0x000fe20000004100 */
[----:B------:R-:W-:Y:S01]  /*5ef0*/  F2FP.SATFINITE.E4M3.F32.PACK_AB_MERGE_C R77, R77, R34, RZ ;  /* 0x000000224d4d723e */ /* 0x000fe200048070ff */
[----:B------:R-:W-:Y:S01]  /*5f00*/  HADD2.F32 R82, -RZ, R82.H1_H1 ;  /* 0x30000052ff527230 */ /* 0x000fe20000004100 */
[----:B------:R-:W-:Y:S01]  /*5f10*/  F2FP.SATFINITE.E4M3.F32.PACK_AB_MERGE_C R12, R39, R32, R35 ;  /* 0x00000020270c723e */ /* 0x000fe20004807023 */
[----:B------:R-:W-:-:S02]  /*5f20*/  HADD2.F32 R14, -RZ, R10.H0_H0 ;  /* 0x2000000aff0e7230 */ /* 0x000fc40000004100 */
[----:B------:R-:W-:Y:S01]  /*5f30*/  FMUL.FTZ R91, R80, R87 ;  /* 0x00000057505b7220 */ /* 0x000fe20000410000 */
[----:B------:R-:W-:Y:S02]  /*5f40*/  HADD2.F32 R38, -RZ, R10.H1_H1 ;  /* 0x3000000aff267230 */ /* 0x000fe40000004100 */
[----:B------:R-:W-:Y:S01]  /*5f50*/  FMUL.FTZ R93, R82, R89 ;  /* 0x00000059525d7220 */ /* 0x000fe20000410000 */
[--C-:B------:R-:W-:Y:S01]  /*5f60*/  HADD2.F32 R85, -RZ, R83.reuse.H0_H0 ;  /* 0x20000053ff557230 */ /* 0x100fe20000004100 */
[----:B------:R-:W-:Y:S01]  /*5f70*/  F2FP.F16.E4M3.UNPACK_B R33, R13 ;  /* 0x0000000dff21723e */ /* 0x000fe200020006ff */
[----:B------:R-:W-:Y:S01]  /*5f80*/  HADD2.F32 R83, -RZ, R83.H1_H1 ;  /* 0x30000053ff537230 */ /* 0x000fe20000004100 */
[----:B------:R-:W-:Y:S01]  /*5f90*/  F2FP.F16.E4M3.UNPACK_B R34, R7 ;  /* 0x00000007ff22723e */ /* 0x000fe200020006ff */
[----:B------:R-:W-:Y:S01]  /*5fa0*/  FMUL.FTZ R87, R14, R87 ;  /* 0x000000570e577220 */ /* 0x000fe20000410000 */
[----:B------:R-:W-:Y:S01]  /*5fb0*/  F2FP.F16.E4M3.UNPACK_B R32, R9 ;  /* 0x00000009ff20723e */ /* 0x000fe200020006ff */
[----:B------:R-:W-:Y:S01]  /*5fc0*/  FMUL.FTZ R89, R38, R89 ;  /* 0x0000005926597220 */ /* 0x000fe20000410000 */
[----:B------:R-:W-:Y:S01]  /*5fd0*/  FFMA.FTZ R10, R14, R85, -R91 ;  /* 0x000000550e0a7223 */ /* 0x000fe2000001085b */
[----:B------:R-:W-:Y:S01]  /*5fe0*/  FFMA.FTZ R93, R38, R83, -R93 ;  /* 0x00000053265d7223 */ /* 0x000fe2000001085d */
        /* <DEDUP_REMOVED lines=27> */
[-C--:B------:R-:W-:Y:S01]  /*61a0*/  F2FP.F16.E4M3.UNPACK_B R83, R5.reuse ;  /* 0x00000005ff53723e */ /* 0x080fe200020006ff */
[----:B------:R-:W-:Y:S01]  /*61b0*/  HADD2.F32 R36, -RZ, R38.H0_H0 ;  /* 0x20000026ff247230 */ /* 0x000fe20000004100 */
[----:B------:R-:W-:Y:S01]  /*61c0*/  F2FP.F16.E4M3.UNPACK_B R85, R5.H1 ;  /* 0x00000005ff55723e */ /* 0x000fe200030006ff */
[----:B------:R-:W-:Y:S01]  /*61d0*/  HADD2.F32 R13, -RZ, R33.H0_H0 ;  /* 0x20000021ff0d7230 */ /* 0x000fe20000004100 */
[----:B------:R-:W-:Y:S01]  /*61e0*/  F2FP.F16.E4M3.UNPACK_B R81, R4.H1 ;  /* 0x00000004ff51723e */ /* 0x000fe200030006ff */
[----:B------:R-:W-:-:S02]  /*61f0*/  HADD2.F32 R37, -RZ, R35.H1_H1 ;  /* 0x30000023ff257230 */ /* 0x000fc40000004100 */
[CC--:B------:R-:W-:Y:S01]  /*6200*/  FMUL.FTZ R82, R34.reuse, R36.reuse ;  /* 0x0000002422527220 */ /* 0x0c0fe20000410000 */
[----:B------:R-:W-:Y:S02]  /*6210*/  HADD2.F32 R35, -RZ, R6.H0_H0 ;  /* 0x20000006ff237230 */ /* 0x000fe40000004100 */
[C---:B------:R-:W-:Y:S01]  /*6220*/  FMUL.FTZ R39, R13.reuse, R36 ;  /* 0x000000240d277220 */ /* 0x040fe20000410000 */
[----:B------:R-:W-:Y:S02]  /*6230*/  HADD2.F32 R33, -RZ, R33.H1_H1 ;  /* 0x30000021ff217230 */ /* 0x000fe40000004100 */
[----:B------:R-:W-:Y:S02]  /*6240*/  HADD2.F32 R80, -RZ, R38.H1_H1 ;  /* 0x30000026ff507230 */ /* 0x000fe40000004100 */
[----:B------:R-:W-:Y:S02]  /*6250*/  HADD2.F32 R38, -RZ, R6.H1_H1 ;  /* 0x30000006ff267230 */ /* 0x000fe40000004100 */
[-C--:B------:R-:W-:Y:S01]  /*6260*/  FFMA.FTZ R6, R13, R35.reuse, -R82 ;  /* 0x000000230d067223 */ /* 0x080fe20000010852 */
[----:B------:R-:W-:Y:S01]  /*6270*/  FFMA.FTZ R13, R34, R35, R39 ;  /* 0x00000023220d7223 */ /* 0x000fe20000010027 */
[-C--:B------:R-:W-:Y:S01]  /*6280*/  FMUL.FTZ R36, R37, R80.reuse ;  /* 0x0000005025247220 */ /* 0x080fe20000410000 */
[----:B------:R-:W-:Y:S01]  /*6290*/  FMUL.FTZ R34, R33, R80 ;  /* 0x0000005021227220 */ /* 0x000fe20000410000 */
[----:B------:R-:W-:Y:S01]  /*62a0*/  F2FP.F16.E4M3.UNPACK_B R35, R15 ;  /* 0x0000000fff23723e */ /* 0x000fe200020006ff */
[----:B------:R-:W-:-:S02]  /*62b0*/  HADD2.F32 R88, -RZ, R85.H0_H0 ;  /* 0x20000055ff587230 */ /* 0x000fc40000004100 */
[-C--:B------:R-:W-:Y:S01]  /*62c0*/  FFMA.FTZ R33, R33, R38.reuse, -R36 ;  /* 0x0000002621217223 */ /* 0x080fe20000010824 */
[----:B------:R-:W-:Y:S01]  /*62d0*/  FFMA.FTZ R34, R37, R38, R34 ;  /* 0x0000002625227223 */ /* 0x000fe20000010022 */
[----:B------:R-:W-:Y:S01]  /*62e0*/  F2FP.F16.E4M3.UNPACK_B R38, R15.H1 ;  /* 0x0000000fff26723e */ /* 0x000fe200030006ff */
[----:B------:R-:W-:Y:S01]  /*62f0*/  HADD2.F32 R39, -RZ, R35.H0_H0 ;  /* 0x20000023ff277230 */ /* 0x000fe20000004100 */
[-C--:B------:R-:W-:Y:S01]  /*6300*/  F2FP.F16.E4M3.UNPACK_B R37, R11.reuse.H1 ;  /* 0x0000000bff25723e */ /* 0x080fe200030006ff */
[----:B------:R-:W-:Y:S01]  /*6310*/  HADD2.F32 R86, -RZ, R81.H0_H0 ;  /* 0x20000051ff567230 */ /* 0x000fe20000004100 */
[----:B------:R-:W-:Y:S01]  /*6320*/  F2FP.F16.E4M3.UNPACK_B R36, R11 ;  /* 0x0000000bff24723e */ /* 0x000fe200020006ff */
[----:B------:R-:W-:Y:S01]  /*6330*/  HADD2.F32 R77, -RZ, R38.H0_H0 ;  /* 0x20000026ff4d7230 */ /* 0x000fe20000004100 */
[----:B------:R-:W-:Y:S01]  /*6340*/  F2FP.F16.E4M3.UNPACK_B R80, R4 ;  /* 0x00000004ff50723e */ /* 0x000fe200020006ff */
[----:B------:R-:W-:Y:S01]  /*6350*/  HADD2.F32 R4, -RZ, R83.H0_H0 ;  /* 0x20000053ff047230 */ /* 0x000fe20000004100 */
[----:B------:R-:W-:Y:S01]  /*6360*/  F2FP.SATFINITE.E4M3.F32.PACK_AB_MERGE_C R6, R33, R6, RZ ;  /* 0x000000062106723e */ /* 0x000fe200048070ff */
[----:B------:R-:W-:-:S02]  /*6370*/  HADD2.F32 R15, -RZ, R37.H0_H0 ;  /* 0x20000025ff0f7230 */ /* 0x000fc40000004100 */
[----:B------:R-:W-:Y:S01]  /*6380*/  FMUL.FTZ R94, R77, R88 ;  /* 0x000000584d5e7220 */ /* 0x000fe20000410000 */
[----:B------:R-:W-:Y:S02]  /*6390*/  HADD2.F32 R11, -RZ, R36.H0_H0 ;  /* 0x20000024ff0b7230 */ /* 0x000fe40000004100 */
[----:B------:R-:W-:Y:S01]  /*63a0*/  FMUL.FTZ R90, R39, R4 ;  /* 0x00000004275a7220 */ /* 0x000fe20000410000 */
[----:B------:R-:W-:Y:S02]  /*63b0*/  HADD2.F32 R82, -RZ, R80.H0_H0 ;  /* 0x20000050ff527230 */ /* 0x000fe40000004100 */
[----:B------:R-:W-:Y:S01]  /*63c0*/  FMUL.FTZ R88, R15, R88 ;  /* 0x000000580f587220 */ /* 0x000fe20000410000 */
[----:B------:R-:W-:Y:S02]  /*63d0*/  HADD2.F32 R38, -RZ, R38.H1_H1 ;  /* 0x30000026ff267230 */ /* 0x000fe40000004100 */
[----:B------:R-:W-:Y:S01]  /*63e0*/  FMUL.FTZ R92, R11, R4 ;  /* 0x000000040b5c7220 */ /* 0x000fe20000410000 */
[----:B------:R-:W-:-:S02]  /*63f0*/  HADD2.F32 R85, -RZ, R85.H1_H1 ;  /* 0x30000055ff557230 */ /* 0x000fc40000004100 */
[----:B------:R-:W-:Y:S01]  /*6400*/  FFMA.FTZ R4, R11, R82, -R90 ;  /* 0x000000520b047223 */ /* 0x000fe2000001085a */
[----:B------:R-:W-:Y:S02]  /*6410*/  HADD2.F32 R37, -RZ, R37.H1_H1 ;  /* 0x30000025ff257230 */ /* 0x000fe40000004100 */
[-C--:B------:R-:W-:Y:S01]  /*6420*/  FFMA.FTZ R11, R15, R86.reuse, -R94 ;  /* 0x000000560f0b7223 */ /* 0x080fe2000001085e */
[----:B------:R-:W-:Y:S01]  /*6430*/  FFMA.FTZ R88, R77, R86, R88 ;  /* 0x000000564d587223 */ /* 0x000fe20000010058 */
[----:B------:R-:W-:Y:S02]  /*6440*/  HADD2.F32 R35, -RZ, R35.H1_H1 ;  /* 0x30000023ff237230 */ /* 0x000fe40000004100 */
[-C--:B------:R-:W-:Y:S01]  /*6450*/  FMUL.FTZ R86, R38, R85.reuse ;  /* 0x0000005526567220 */ /* 0x080fe20000410000 */
[----:B------:R-:W-:Y:S02]  /*6460*/  HADD2.F32 R83, -RZ, R83.H1_H1 ;  /* 0x30000053ff537230 */ /* 0x000fe40000004100 */
[----:B------:R-:W-:Y:S01]  /*6470*/  FMUL.FTZ R85, R37, R85 ;  /* 0x0000005525557220 */ /* 0x000fe20000410000 */
[----:B------:R-:W-:-:S02]  /*6480*/  HADD2.F32 R81, -RZ, R81.H1_H1 ;  /* 0x30000051ff517230 */ /* 0x000fc40000004100 */
[----:B------:R-:W-:Y:S01]  /*6490*/  FFMA.FTZ R5, R39, R82, R92 ;  /* 0x0000005227057223 */ /* 0x000fe2000001005c */
[----:B------:R-:W-:Y:S02]  /*64a0*/  HADD2.F32 R36, -RZ, R36.H1_H1 ;  /* 0x30000024ff247230 */ /* 0x000fe40000004100 */
[----:B------:R-:W-:Y:S01]  /*64b0*/  FMUL.FTZ R15, R35, R83 ;  /* 0x00000053230f7220 */ /* 0x000fe20000410000 */
[----:B------:R-:W-:Y:S02]  /*64c0*/  HADD2.F32 R80, -RZ, R80.H1_H1 ;  /* 0x30000050ff507230 */ /* 0x000fe40000004100 */
[-C--:B------:R-:W-:Y:S01]  /*64d0*/  FFMA.FTZ R86, R37, R81.reuse, -R86 ;  /* 0x0000005125567223 */ /* 0x080fe20000010856 */
[----:B------:R-:W-:Y:S01]  /*64e0*/  FFMA.FTZ R85, R38, R81, R85 ;  /* 0x0000005126557223 */ /* 0x000fe20000010055 */
[----:B------:R-:W-:Y:S01]  /*64f0*/  FMUL.FTZ R82, R36, R83 ;  /* 0x0000005324527220 */ /* 0x000fe20000410000 */
[----:B------:R-:W-:Y:S01]  /*6500*/  F2FP.SATFINITE.E4M3.F32.PACK_AB_MERGE_C R13, R34, R13, RZ ;  /* 0x0000000d220d723e */ /* 0x000fe200048070ff */
[-C--:B------:R-:W-:Y:S01]  /*6510*/  FFMA.FTZ R15, R36, R80.reuse, -R15 ;  /* 0x00000050240f7223 */ /* 0x080fe2000001080f */
[----:B------:R-:W-:Y:S01]  /*6520*/  F2FP.SATFINITE.E4M3.F32.PACK_AB_MERGE_C R11, R86, R11, RZ ;  /* 0x0000000b560b723e */ /* 0x000fe200048070ff */
[----:B------:R-:W-:Y:S01]  /*6530*/  FFMA.FTZ R82, R35, R80, R82 ;  /* 0x0000005023527223 */ /* 0x000fe20000010052 */
[----:B------:R-:W-:-:S02]  /*6540*/  F2FP.SATFINITE.E4M3.F32.PACK_AB_MERGE_C R85, R85, R88, RZ ;  /* 0x000000585555723e */ /* 0x000fc400048070ff */
[----:B------:R-:W-:Y:S02]  /*6550*/  F2FP.SATFINITE.E4M3.F32.PACK_AB_MERGE_C R11, R15, R4, R11 ;  /* 0x000000040f0b723e */ /* 0x000fe4000480700b */
[----:B------:R-:W-:Y:S02]  /*6560*/  F2FP.SATFINITE.E4M3.F32.PACK_AB_MERGE_C R9, R9, R30, R6 ;  /* 0x0000001e0909723e */ /* 0x000fe40004807006 */
[----:B------:R-:W-:Y:S02]  /*6570*/  F2FP.SATFINITE.E4M3.F32.PACK_AB_MERGE_C R13, R7, R32, R13 ;  /* 0x00000020070d723e */ /* 0x000fe4000480700d */
[----:B------:R-:W-:-:S07]  /*6580*/  F2FP.SATFINITE.E4M3.F32.PACK_AB_MERGE_C R15, R82, R5, R85 ;  /* 0x00000005520f723e */ /* 0x000fce0004807055 */
.L_x_13180:
[----:B------:R-:W-:Y:S05]  /*6590*/  BSYNC B1 ;  /* 0x0000000000017941 */ /* 0x000fea0003800000 */
.L_x_13179:
[----:B0-----:R0:W-:Y:S01]  /*65a0*/  ST.E.128 desc[UR40][R28.64], R8 ;  /* 0x000000081c007985 */ /* 0x0011e2000c101d28 */
[----:B------:R-:W-:-:S13]  /*65b0*/  ISETP.GE.AND P5, PT, R31, R84, PT ;  /* 0x000000541f00720c */ /* 0x000fda0003fa6270 */
[----:B------:R-:W-:Y:S05]  /*65c0*/  @P5 BRA `(.L_x_13158) ;  /* 0x0000000000e85947 */ /* 0x000fea0003800000 */
[----:B------:R-:W-:-:S04]  /*65d0*/  IADD3 R4, P5, R79, R31, RZ ;  /* 0x0000001f4f047210 */ /* 0x000fc80007fbe0ff */
[----:B------:R-:W-:-:S05]  /*65e0*/  LEA.HI.X.SX32 R5, R31, R78, 0x1, P5 ;  /* 0x0000004e1f057211 */ /* 0x000fca00028f0eff */
[----:B--2---:R2:W-:Y:S01]  /*65f0*/  ST.E.128 desc[UR40][R4.64], R12 ;  /* 0x0000000c04007985 */ /* 0x0045e2000c101d28 */
[----:B------:R-:W-:Y:S05]  /*6600*/  BRA `(.L_x_13158) ;  /* 0x0000000000d87947 */ /* 0x000fea0003800000 */
.L_x_13150:
[----:B------:R-:W-:-:S13]  /*6610*/  ISETP.NE.AND P0, PT, R154, 0x3, PT ;  /* 0x000000039a00780c */ /* 0x000fda0003f05270 */
[----:B------:R-:W-:Y:S05]  /*6620*/  @!P0 BRA `(.L_x_13181) ;  /* 0x0000000000048947 */ /* 0x000fea0003800000 */
[----:B------:R-:W-:Y:S01]  /*6630*/  BPT.TRAP 0x1 ;  /* 0x000000040000795c */ /* 0x000fe20000300000 */
.L_x_13181:
[----:B------:R-:W-:Y:S01]  /*6640*/  IMAD R70, R19, 0x8, R18 ;  /* 0x0000000813467824 */ /* 0x000fe200078e0212 */
[----:B------:R-:W-:Y:S01]  /*6650*/  SHF.L.U32 R76, R156, 0x1f, RZ ;  /* 0x0000001f9c4c7819 */ /* 0x000fe200000006ff */
[----:B------:R-:W-:Y:S01]  /*6660*/  BSSY B1, `(.L_x_13182) ;  /* 0x0000004000017945 */ /* 0x000fe20003800000 */
[----:B------:R-:W-:Y:S02]  /*6670*/  SHF.R.S32.HI R73, RZ, 0x1f, R74 ;  /* 0x0000001fff497819 */ /* 0x000fe4000001144a */
[----:B------:R-:W0:Y:S02]  /*6680*/  SYNCS.PHASECHK.TRANS64.TRYWAIT P5, [R70+URZ+0x19c90], R76 ;  /* 0x019c904c460075a7 */ /* 0x000e2400080a017f */
[----:B0-----:R-:W-:Y:S05]  /*6690*/  @!P5 BRA `(.L_x_13183) ;  /* 0x0000018400c0d947 */ /* 0x001fea0003800000 */
.L_x_13437:
[----:B------:R-:W-:Y:S05]  /*66a0*/  BSYNC B1 ;  /* 0x0000000000017941 */ /* 0x000fea0003800000 */
.L_x_13182:
        /* <DEDUP_REMOVED lines=14> */
[----:B------:R-:W-:-:S02]  /*6790*/  ISETP.GT.AND P5, PT, R71, R157, PT ;  /* 0x0000009d4700720c */ /* 0x000fc40003fa4270 */
[----:B------:R-:W-:Y:S02]  /*67a0*/  IMAD.IADD R5, R5, 0x1, R7 ;  /* 0x0000000105057824 */ /* 0x000fe400078e0207 */
[----:B------:R-:W-:Y:S01]  /*67b0*/  IMAD.WIDE.U32 R4, R152, UR4, R4 ;  /* 0x0000000498047c25 */ /* 0x000fe2000f8e0004 */
[----:B------:R-:W-:-:S03]  /*67c0*/  UMOV UR4, 0xffffffff ;  /* 0xffffffff00047882 */ /* 0x000fc60000000000 */
[----:B------:R-:W-:Y:S01]  /*67d0*/  IMAD R13, R152, UR5, R5 ;  /* 0x00000005980d7c24 */ /* 0x000fe2000f8e0205 */
[----:B------:R-:W-:-:S04]  /*67e0*/  IADD3 R4, P6, R4, UR6, RZ ;  /* 0x0000000604047c10 */ /* 0x000fc8000ffde0ff */
[----:B------:R-:W-:Y:S01]  /*67f0*/  IADD3.X R13, R13, UR7, RZ, P6, !PT ;  /* 0x000000070d0d7c10 */ /* 0x000fe2000b7fe4ff */
[----:B------:R-:W-:Y:S08]  /*6800*/  BRA.DIV UR4, `(.L_x_13184) ;  /* 0x0000018604787947 */ /* 0x000ff0000b800000 */
[----:B------:R1:W2:Y:S04]  /*6810*/  SHFL.IDX PT, R29, R13, RZ, 0x1e1f ;  /* 0x001e1fff0d1d7589 */ /* 0x0002a800000e0000 */
[----:B------:R1:W3:Y:S02]  /*6820*/  SHFL.IDX PT, R14, R4, RZ, 0x1e1f ;  /* 0x001e1fff040e7589 */ /* 0x0002e400000e0000 */
.L_x_13441:
[----:B------:R-:W-:Y:S05]  /*6830*/  @!P5 BRA `(.L_x_13158) ;  /* 0x00000000004cd947 */ /* 0x000fea0003800000 */
[----:B------:R-:W4:Y:S01]  /*6840*/  LDL R10, [R1+0x14] ;  /* 0x00001400010a7983 */ /* 0x000f220000100800 */
[----:B------:R-:W-:-:S03]  /*6850*/  ULDC UR4, c[0x0][0x2f4] ;  /* 0x0000bd0000047ab9 */ /* 0x000fc60000000800 */
        /* <DEDUP_REMOVED lines=11> */
[----:B------:R-:W-:-:S03]  /*6910*/  ISETP.GE.AND P6, PT, R155, UR4, PT ;  /* 0x000000049b007c0c */ /* 0x000fc6000bfc6270 */
[----:B--2---:R1:W-:Y:S10]  /*6920*/  @!P5 ST.E.128 desc[UR40][R8.64], R4 ;  /* 0x000000040800d985 */ /* 0x0043f4000c101d28 */
[----:B------:R-:W2:Y:S01]  /*6930*/  @!P6 LDS.128 R4, [R69+0x15800] ;  /* 0x015800004504e984 */ /* 0x000ea20000000c00 */
[----:B-1----:R-:W-:-:S05]  /*6940*/  @!P6 IADD3 R8, P5, R155, R14, RZ ;  /* 0x0000000e9b08e210 */ /* 0x002fca0007fbe0ff */
[----:B-----5:R-:W-:-:S05]  /*6950*/  @!P6 IMAD.X R9, R29, 0x1, R11, P5 ;  /* 0x000000011d09e824 */ /* 0x020fca00028e060b */
[----:B--2---:R4:W-:Y:S03]  /*6960*/  @!P6 ST.E.128 desc[UR40][R8.64], R4 ;  /* 0x000000040800e985 */ /* 0x0049e6000c101d28 */
.L_x_13158:
[----:B------:R-:W-:Y:S05]  /*6970*/  BSYNC B0 ;  /* 0x0000000000007941 */ /* 0x000fea0003800000 */
.L_x_13149:
        /* <DEDUP_REMOVED lines=16> */
.L_x_13186:
[----:B------:R-:W-:Y:S05]  /*6a80*/  BSYNC B0 ;  /* 0x0000000000007941 */ /* 0x000fea0003800000 */
.L_x_13185:
[----:B------:R-:W0:Y:S01]  /*6a90*/  SYNCS.PHASECHK.TRANS64.TRYWAIT P0, [R70+URZ+0x19cb0], R76 ;  /* 0x019cb04c460075a7 */ /* 0x000e22000800017f */
[----:B------:R-:W-:Y:S04]  /*6aa0*/  BSSY B0, `(.L_x_13187) ;  /* 0x0000002000007945 */ /* 0x000fe80003800000 */
[----:B0-----:R-:W-:Y:S05]  /*6ab0*/  @!P0 BRA `(.L_x_13188) ;  /* 0x0000018400108947 */ /* 0x001fea0003800000 */
.L_x_13442:
[----:B------:R-:W-:Y:S05]  /*6ac0*/  BSYNC B0 ;  /* 0x0000000000007941 */ /* 0x000fea0003800000 */
.L_x_13187:
        /* <DEDUP_REMOVED lines=17> */
[----:B------:R1:W2:Y:S01]  /*6be0*/  SHFL.IDX PT, R10, R4, RZ, 0x1e1f ;  /* 0x001e1fff040a7589 */ /* 0x0002a200000e0000 */
[----:B------:R-:W-:-:S03]  /*6bf0*/  ISETP.GT.AND P0, PT, R71, R157, PT ;  /* 0x0000009d4700720c */ /* 0x000fc60003f04270 */
[----:B------:R1:W4:Y:S10]  /*6c00*/  SHFL.IDX PT, R11, R5, RZ, 0x1e1f ;  /* 0x001e1fff050b7589 */ /* 0x00033400000e0000 */
[----:B-1----:R-:W-:Y:S05]  /*6c10*/  @!P0 BRA `(.L_x_13190) ;  /* 0x00000000004c8947 */ /* 0x002fea0003800000 */
[----:B------:R-:W5:Y:S01]  /*6c20*/  LDL R12, [R1+0x14] ;  /* 0x00001400010c7983 */ /* 0x000f620000100800 */
[----:B------:R-:W-:-:S03]  /*6c30*/  ULDC UR4, c[0x0][0x2f4] ;  /* 0x0000bd0000047ab9 */ /* 0x000fc60000000800 */
[----:B------:R-:W3:Y:S01]  /*6c40*/  LDL R13, [R1+0x1c] ;  /* 0x00001c00010d7983 */ /* 0x000ee20000100800 */
[----:B------:R-:W-:-:S13]  /*6c50*/  ISETP.GE.AND P6, PT, R16, UR4, PT ;  /* 0x0000000410007c0c */ /* 0x000fda000bfc6270 */
[----:B------:R-:W1:Y:S01]  /*6c60*/  @!P6 LDS.128 R4, [R69+0x9000] ;  /* 0x009000004504e984 */ /* 0x000e620000000c00 */
[----:B--2---:R-:W-:-:S05]  /*6c70*/  @!P6 IADD3 R8, P0, R16, R10, RZ ;  /* 0x0000000a1008e210 */ /* 0x004fca0007f1e0ff */
[----:B----4-:R-:W-:Y:S01]  /*6c80*/  @!P6 IMAD.X R9, R11, 0x1, R17, P0 ;  /* 0x000000010b09e824 */ /* 0x010fe200000e0611 */
[----:B------:R-:W-:-:S04]  /*6c90*/  ISETP.GE.AND P0, PT, R67, UR4, PT ;  /* 0x0000000443007c0c */ /* 0x000fc8000bf06270 */
[----:B-1----:R1:W-:Y:S09]  /*6ca0*/  @!P6 ST.E.128 desc[UR40][R8.64], R4 ;  /* 0x000000040800e985 */ /* 0x0023f2000c101d28 */
[----:B------:R-:W2:Y:S01]  /*6cb0*/  @!P0 LDS.128 R4, [R69+0xa000] ;  /* 0x00a0000045048984 */ /* 0x000ea20000000c00 */
[----:B-----5:R-:W-:-:S05]  /*6cc0*/  @!P0 IMAD.SHL.U32 R12, R12, 0x10, RZ ;  /* 0x000000100c0c8824 */ /* 0x020fca00078e00ff */
[----:B-1----:R-:W-:-:S04]  /*6cd0*/  @!P0 IADD3 R8, P6, R12, R10, RZ ;  /* 0x0000000a0c088210 */ /* 0x002fc80007fde0ff */
[----:B------:R-:W-:Y:S02]  /*6ce0*/  @!P0 LEA.HI.X.SX32 R9, R12, R11, 0x1, P6 ;  /* 0x0000000b0c098211 */ /* 0x000fe400030f0eff */
[----:B------:R-:W-:-:S03]  /*6cf0*/  ISETP.GE.AND P6, PT, R155, UR4, PT ;  /* 0x000000049b007c0c */ /* 0x000fc6000bfc6270 */
[----:B--2---:R1:W-:Y:S10]  /*6d00*/  @!P0 ST.E.128 desc[UR40][R8.64], R4 ;  /* 0x0000000408008985 */ /* 0x0043f4000c101d28 */
[----:B------:R-:W2:Y:S01]  /*6d10*/  @!P6 LDS.128 R4, [R69+0xb000] ;  /* 0x00b000004504e984 */ /* 0x000ea20000000c00 */
[----:B-1----:R-:W-:-:S05]  /*6d20*/  @!P6 IADD3 R8, P0, R155, R10, RZ ;  /* 0x0000000a9b08e210 */ /* 0x002fca0007f1e0ff */
[----:B---3--:R-:W-:-:S05]  /*6d30*/  @!P6 IMAD.X R9, R11, 0x1, R13, P0 ;  /* 0x000000010b09e824 */ /* 0x008fca00000e060d */
[----:B--2---:R1:W-:Y:S03]  /*6d40*/  @!P6 ST.E.128 desc[UR40][R8.64], R4 ;  /* 0x000000040800e985 */ /* 0x0043e6000c101d28 */
.L_x_13190:
[----:B------:R-:W-:Y:S05]  /*6d50*/  BSYNC B0 ;  /* 0x0000000000007941 */ /* 0x000fea0003800000 */
.L_x_13189:
        /* <DEDUP_REMOVED lines=13> */
[----:B-1----:R-:W-:Y:S02]  /*6e30*/  SEL R5, RZ, 0x1, P5 ;  /* 0x00000001ff057807 */ /* 0x002fe40002800000 */
[----:B------:R-:W-:Y:S02]  /*6e40*/  SEL R19, R19, RZ, P5 ;  /* 0x000000ff13137207 */ /* 0x000fe40002800000 */
[----:B------:R-:W-:Y:S01]  /*6e50*/  LOP3.LUT R156, R156, R5, RZ, 0x3c, !PT ;  /* 0x000000059c9c7212 */ /* 0x000fe200078e3cff */
[----:B0-----:R-:W-:Y:S06]  /*6e60*/  @P4 BRA `(.L_x_13191) ;  /* 0xffffffb400c84947 */ /* 0x001fec000383ffff */
.L_x_13144:
[----:B------:R-:W-:Y:S04]  /*6e70*/  BSSY B0, `(.L_x_13192) ;  /* 0x0000004000007945 */ /* 0x000fe80003800000 */
[----:B------:R-:W-:Y:S05]  /*6e80*/  @P0 BRA `(.L_x_13193) ;  /* 0x0000000000080947 */ /* 0x000fea0003800000 */
[----:B------:R-:W1:Y:S02]  /*6e90*/  FENCE.VIEW.ASYNC.G ;  /* 0x00000000000073c6 */ /* 0x000e640000000100 */
[----:B-1----:R-:W-:Y:S06]  /*6ea0*/  BAR.ARV 0xc, 0x200 ;  /* 0x0308000000007b1d */ /* 0x002fec0000002000 */
.L_x_13193:
[----:B------:R-:W-:Y:S05]  /*6eb0*/  BSYNC B0 ;  /* 0x0000000000007941 */ /* 0x000fea0003800000 */
.L_x_13192:
[----:B------:R-:W2:Y:S01]  /*6ec0*/  LDL R4, [R1+0x68] ;  /* 0x0000680001047983 */ /* 0x000ea20000100800 */
[----:B------:R-:W-:Y:S01]  /*6ed0*/  ULDC.64 UR4, c[0x0][0x990] ;  /* 0x0002640000047ab9 */ /* 0x000fe20000000a00 */
[----:B------:R-:W-:Y:S02]  /*6ee0*/  ULDC.64 UR6, c[0x0][0x998] ;  /* 0x0002660000067ab9 */ /* 0x000fe40000000a00 */
[----:B------:R-:W2:Y:S01]  /*6ef0*/  LDL R6, [R1+0x50] ;  /* 0x0000500001067983 */ /* 0x000ea20000100800 */
[----:B------:R-:W-:Y:S02]  /*6f00*/  ISETP.NE.U32.AND P0, PT, RZ, UR4, PT ;  /* 0x00000004ff007c0c */ /* 0x000fe4000bf05070 */
[----:B------:R-:W-:Y:S01]  /*6f10*/  ISETP.NE.U32.AND P1, PT, RZ, UR6, PT ;  /* 0x00000006ff007c0c */ /* 0x000fe2000bf25070 */
[----:B---3--:R-:W3:Y:S01]  /*6f20*/  LDL R14, [R1+0x34] ;  /* 0x00003400010e7983 */ /* 0x008ee20000100800 */
[----:B------:R-:W-:Y:S02]  /*6f30*/  ISETP.NE.AND.EX P0, PT, RZ, UR5, PT, P0 ;  /* 0x00000005ff007c0c */ /* 0x000fe4000bf05300 */
[----:B------:R-:W-:-:S11]  /*6f40*/  ISETP.NE.AND.EX P1, PT, RZ, UR7, PT, P1 ;  /* 0x00000007ff007c0c */ /* 0x000fd6000bf25310 */
[----:B------:R-:W1:Y:S08]  /*6f50*/  @P0 LDC.64 R8, c[0x0][0x9a8] ;  /* 0x00026a00ff080b82 */ /* 0x000e700000000a00 */
[----:B0-2-4-:R-:W0:Y:S08]  /*6f60*/  @P1 LDC.64 R10, c[0x0][0x9b8] ;  /* 0x00026e00ff0a1b82 */ /* 0x015e300000000a00 */
[----:B------:R-:W2:Y:S08]  /*6f70*/  @P0 LDC.64 R12, c[0x0][0x9b0] ;  /* 0x00026c00ff0c0b82 */ /* 0x000eb00000000a00 */
[----:B------:R-:W4:Y:S01]  /*6f80*/  @P1 LDC.64 R2, c[0x0][0x9c0] ;  /* 0x00027000ff021b82 */ /* 0x000f220000000a00 */
[----:B-1----:R-:W-:-:S02]  /*6f90*/  @P0 IMAD R0, R4, R8, RZ ;  /* 0x0000000804000224 */ /* 0x002fc400078e02ff */
[----:B0-----:R-:W-:Y:S02]  /*6fa0*/  @P1 IMAD R4, R4, R10, RZ ;  /* 0x0000000a04041224 */ /* 0x001fe400078e02ff */
[C---:B------:R-:W-:Y:S02]  /*6fb0*/  @P0 IMAD R9, R6.reuse, R9, R0 ;  /* 0x0000000906090224 */ /* 0x040fe400078e0200 */
[C---:B------:R-:W-:Y:S02]  /*6fc0*/  @P1 IMAD R11, R6.reuse, R11, R4 ;  /* 0x0000000b060b1224 */ /* 0x040fe400078e0204 */
[----:B------:R-:W-:-:S04]  /*6fd0*/  @P0 IMAD.WIDE.U32 R4, R6, R8, RZ ;  /* 0x0000000806040225 */ /* 0x000fc800078e00ff */
[----:B------:R-:W-:-:S04]  /*6fe0*/  @P1 IMAD.WIDE.U32 R6, R6, R10, RZ ;  /* 0x0000000a06061225 */ /* 0x000fc800078e00ff */
[----:B------:R-:W-:Y:S02]  /*6ff0*/  @P0 IMAD.IADD R5, R5, 0x1, R9 ;  /* 0x0000000105050824 */ /* 0x000fe400078e0209 */
[----:B------:R-:W-:Y:S02]  /*7000*/  @P1 IMAD.IADD R7, R7, 0x1, R11 ;  /* 0x0000000107071824 */ /* 0x000fe400078e020b */
[----:B--2---:R-:W-:-:S04]  /*7010*/  @P0 IMAD.WIDE.U32 R4, R152, R12, R4 ;  /* 0x0000000c98040225 */ /* 0x004fc800078e0004 */
[----:B----4-:R-:W-:Y:S01]  /*7020*/  @P1 IMAD.WIDE.U32 R6, R152, R2, R6 ;  /* 0x0000000298061225 */ /* 0x010fe200078e0006 */
[----:B------:R-:W-:Y:S01]  /*7030*/  @P0 LEA R2, P2, R4, UR4, 0x2 ;  /* 0x0000000404020c11 */ /* 0x000fe2000f8410ff */
[----:B------:R-:W-:Y:S02]  /*7040*/  ULDC UR4, c[0x0][0x988] ;  /* 0x0002620000047ab9 */ /* 0x000fe40000000800 */
[----:B------:R-:W-:Y:S01]  /*7050*/  @P0 IMAD R9, R152, R13, R5 ;  /* 0x0000000d98090224 */ /* 0x000fe200078e0205 */
[----:B------:R-:W-:Y:S01]  /*7060*/  @P1 LEA R8, P3, R6, UR6, 0x2 ;  /* 0x0000000606081c11 */ /* 0x000fe2000f8610ff */
[----:B------:R-:W-:Y:S02]  /*7070*/  @P1 IMAD R5, R152, R3, R7 ;  /* 0x0000000398051224 */ /* 0x000fe400078e0207 */
[----:B------:R-:W-:Y:S01]  /*7080*/  IMAD.MOV.U32 R0, RZ, RZ, 0x3f800000 ;  /* 0x3f800000ff007424 */ /* 0x000fe200078e00ff */
[----:B------:R-:W-:Y:S02]  /*7090*/  @P0 LEA.HI.X R3, R4, UR5, R9, 0x2, P2 ;  /* 0x0000000504030c11 */ /* 0x000fe400090f1409 */
[----:B------:R-:W-:Y:S01]  /*70a0*/  @P1 LEA.HI.X R9, R6, UR7, R5, 0x2, P3 ;  /* 0x0000000706091c11 */ /* 0x000fe200098f1405 */
[----:B------:R-:W-:Y:S01]  /*70b0*/  IMAD.MOV.U32 R5, RZ, RZ, 0x3f800000 ;  /* 0x3f800000ff057424 */ /* 0x000fe200078e00ff */
[----:B------:R-:W0:Y:S03]  /*70c0*/  LDC R4, c[0x0][0x448] ;  /* 0x00011200ff047b82 */ /* 0x000e260000000800 */
[----:B------:R-:W2:Y:S04]  /*70d0*/  @P1 LDG.E R0, desc[UR40][R8.64] ;  /* 0x0000002808001981 */ /* 0x000ea8000c1e1900 */
[----:B------:R1:W2:Y:S01]  /*70e0*/  @P0 LDG.E R5, desc[UR40][R2.64] ;  /* 0x0000002802050981 */ /* 0x0002a2000c1e1900 */
[----:B0-----:R-:W-:-:S13]  /*70f0*/  ISETP.NE.AND P0, PT, R4, 0x1, PT ;  /* 0x000000010400780c */ /* 0x001fda0003f05270 */
[----:B------:R-:W0:Y:S08]  /*7100*/  @P0 LDC R4, c[0x0][0x44c] ;  /* 0x00011300ff040b82 */ /* 0x000e300000000800 */
[----:B------:R-:W4:Y:S01]  /*7110*/  @P0 LDC R11, c[0x0][0x450] ;  /* 0x00011400ff0b0b82 */ /* 0x000f220000000800 */
[----:B---3--:R-:W-:-:S04]  /*7120*/  VIADD R7, R14, 0xbf ;  /* 0x000000bf0e077836 */ /* 0x008fc80000000000 */
[----:B0-----:R-:W-:-:S05]  /*7130*/  @P0 IMAD.HI.U32 R4, R7, R4, RZ ;  /* 0x0000000407040227 */ /* 0x001fca00078e00ff */
[----:B----4-:R-:W-:-:S05]  /*7140*/  @P0 SHF.R.U32.HI R7, RZ, R11, R4 ;  /* 0x0000000bff070219 */ /* 0x010fca0000011604 */
[----:B------:R-:W-:-:S05]  /*7150*/  IMAD.IADD R7, R40, 0x1, R7 ;  /* 0x0000000128077824 */ /* 0x000fca00078e0207 */
[----:B-1----:R-:W-:-:S04]  /*7160*/  SHF.R.S32.HI R2, RZ, 0x1f, R7 ;  /* 0x0000001fff027819 */ /* 0x002fc80000011407 */
[----:B------:R-:W-:-:S04]  /*7170*/  LEA.HI R2, R2, R7, RZ, 0x7 ;  /* 0x0000000702027211 */ /* 0x000fc800078f38ff */
[----:B------:R-:W-:-:S04]  /*7180*/  SHF.R.S32.HI R2, RZ, 0x7, R2 ;  /* 0x00000007ff027819 */ /* 0x000fc80000011402 */
[----:B------:R-:W-:-:S04]  /*7190*/  VIMNMX R27, R27, R2, PT ;  /* 0x000000021b1b7248 */ /* 0x000fc80003fe0100 */
[----:B------:R-:W-:Y:S01]  /*71a0*/  ISETP.GE.AND P0, PT, R27, 0x1, PT ;  /* 0x000000011b00780c */ /* 0x000fe20003f06270 */
[----:B------:R-:W-:Y:S01]  /*71b0*/  BSSY B0, `(.L_x_13194) ;  /* 0x0000023000007945 */ /* 0x000fe20003800000 */
[----:B------:R-:W-:Y:S02]  /*71c0*/  IMAD.MOV.U32 R88, RZ, RZ, RZ ;  /* 0x000000ffff587224 */ /* 0x000fe400078e00ff */
[----:B--2---:R-:W-:-:S04]  /*71d0*/  FMUL.FTZ R0, R5, R0 ;  /* 0x0000000005007220 */ /* 0x004fc80000410000 */
[----:B------:R-:W-:-:S05]  /*71e0*/  FMUL.FTZ R2, R0, UR4 ;  /* 0x0000000400027c20 */ /* 0x000fca0008410000 */
        /* <DEDUP_REMOVED lines=31> */
.L_x_13195:
[----:B------:R-:W-:Y:S05]  /*73e0*/  BSYNC B0 ;  /* 0x0000000000007941 */ /* 0x000fea0003800000 */
.L_x_13194:
[----:B------:R-:W2:Y:S01]  /*73f0*/  LDL R0, [R1+0x70] ;  /* 0x0000700001007983 */ /* 0x000ea20000100800 */
[----:B------:R-:W-:Y:S02]  /*7400*/  PLOP3.LUT P0, PT, PT, PT, PT, 0x80, 0x0 ;  /* 0x000000000000781c */ /* 0x000fe40003f0f070 */
        /* <DEDUP_REMOVED lines=26> */
[----:B--2---:R-:W-:-:S02]  /*75b0*/  IMAD R4, R0, R88, RZ ;  /* 0x0000005800047224 */ /* 0x004fc400078e02ff */
        /* <DEDUP_REMOVED lines=37> */
.L_x_13198:
[----:B------:R-:W-:Y:S05]  /*7810*/  BSYNC B6 ;  /* 0x0000000000067941 */ /* 0x000fea0003800000 */
.L_x_13197:
        /* <DEDUP_REMOVED lines=13> */
.L_x_13202:
[----:B-1----:R1:W2:Y:S02]  /*78f0*/  SYNCS.PHASECHK.TRANS64.TRYWAIT P0, [R18+URZ+0x19c00], R3 ;  /* 0x019c0003120075a7 */ /* 0x0022a4000800017f */
[----:B--2---:R-:W-:Y:S05]  /*7900*/  @!P0 NANOSLEEP.SYNCS 0x989680 ;  /* 0x009896800000895d */ /* 0x004fea0003900000 */
[----:B------:R-:W2:Y:S02]  /*7910*/  @!P0 SYNCS.PHASECHK.TRANS64 P0, [R18+URZ+0x19c00], R3 ;  /* 0x019c0003120085a7 */ /* 0x000ea4000800007f */
[----:B--2---:R-:W-:Y:S05]  /*7920*/  @!P0 BRA `(.L_x_13202) ;  /* 0xfffffffc00f08947 */ /* 0x004fea000383ffff */
.L_x_13201:
[----:B------:R-:W-:Y:S05]  /*7930*/  BSYNC B0 ;  /* 0x0000000000007941 */ /* 0x000fea0003800000 */
.L_x_13200:
[----:B------:R-:W-:Y:S05]  /*7940*/  BRA `(.L_x_13203) ;  /* 0x0000004400647947 */ /* 0x000fea0003800000 */
.L_x_13199:
        /* <DEDUP_REMOVED lines=30> */
.L_x_13205:
[----:B------:R-:W-:Y:S05]  /*7b30*/  BSYNC B6 ;  /* 0x0000000000067941 */ /* 0x000fea0003800000 */
.L_x_13204:
[----:B------:R-:W2:Y:S01]  /*7b40*/  LDL R21, [R1+0x34] ;  /* 0x0000340001157983 */ /* 0x000ea20000100800 */
[----:B------:R-:W-:-:S03]  /*7b50*/  ULDC.U8 UR4, c[0x0][0x410] ;  /* 0x0001040000047ab9 */ /* 0x000fc60000000000 */
[----:B------:R-:W3:Y:S01]  /*7b60*/  LDL R20, [R1+0x48] ;  /* 0x0000480001147983 */ /* 0x000ee20000100800 */
[----:B------:R-:W-:Y:S01]  /*7b70*/  ISETP.NE.AND P0, PT, RZ, UR4, PT ;  /* 0x00000004ff007c0c */ /* 0x000fe2000bf05270 */
[----:B------:R-:W-:Y:S01]  /*7b80*/  BSSY B0, `(.L_x_13206) ;  /* 0x000042d000007945 */ /* 0x000fe20003800000 */
[----:B--2---:R-:W-:Y:S02]  /*7b90*/  IMAD.IADD R10, R157, 0x1, R21 ;  /* 0x000000019d0a7824 */ /* 0x004fe400078e0215 */
[----:B---3--:R-:W-:-:S09]  /*7ba0*/  IMAD.IADD R37, R18, 0x1, R20 ;  /* 0x0000000112257824 */ /* 0x008fd200078e0214 */
[----:B------:R-:W-:Y:S05]  /*7bb0*/  @!P0 BRA `(.L_x_13207) ;  /* 0x0000001c00408947 */ /* 0x000fea0003800000 */
        /* <DEDUP_REMOVED lines=16> */
[----:B------:R-:W-:Y:S01]  /*7cc0*/  IMAD R4, R0, UR4, RZ ;  /* 0x0000000400047c24 */ /* 0x000fe2000f8e02ff */
[----:B------:R-:W-:Y:S01]  /*7cd0*/  IADD3 R5, P1, R8, UR8, RZ ;  /* 0x0000000808057c10 */ /* 0x000fe2000ff3e0ff */
[----:B------:R-:W-:-:S04]  /*7ce0*/  IMAD.WIDE.U32 R6, R11, UR4, R6 ;  /* 0x000000040b067c25 */ /* 0x000fc8000f8e0006 */
[----:B------:R-:W-:Y:S02]  /*7cf0*/  IMAD R0, R0, UR6, RZ ;  /* 0x0000000600007c24 */ /* 0x000fe4000f8e02ff */
        /* <DEDUP_REMOVED lines=12> */
.L_x_13448:
[----:B------:R-:W5:Y:S04]  /*7dc0*/  LDL R6, [R1+0x38] ;  /* 0x0000380001067983 */ /* 0x000f680000100800 */
[----:B------:R-:W2:Y:S01]  /*7dd0*/  LDL R7, [R1+0x64] ;  /* 0x0000640001077983 */ /* 0x000ea20000100800 */
[----:B------:R-:W-:Y:S01]  /*7de0*/  BSSY B1, `(.L_x_13209) ;  /* 0x0000030000017945 */ /* 0x000fe20003800000 */
[----:B------:R-:W-:Y:S02]  /*7df0*/  CS2R R8, SRZ ;  /* 0x0000000000087805 */ /* 0x000fe4000001ff00 */
[----:B------:R-:W-:Y:S02]  /*7e00*/  CS2R R12, SRZ ;  /* 0x00000000000c7805 */ /* 0x000fe4000001ff00 */
[----:B------:R-:W-:-:S02]  /*7e10*/  CS2R R26, SRZ ;  /* 0x00000000001a7805 */ /* 0x000fc4000001ff00 */
[----:B------:R-:W-:Y:S02]  /*7e20*/  CS2R R14, SRZ ;  /* 0x00000000000e7805 */ /* 0x000fe4000001ff00 */
[----:B------:R-:W-:Y:S01]  /*7e30*/  CS2R R20, SRZ ;  /* 0x0000000000147805 */ /* 0x000fe2000001ff00 */
[----:B-----5:R-:W-:Y:S01]  /*7e40*/  IMAD R24, R6, R24, RZ ;  /* 0x0000001806187224 */ /* 0x020fe200078e02ff */
[----:B--2---:R-:W-:-:S04]  /*7e50*/  LEA.HI R6, R7, R7, RZ, 0x1 ;  /* 0x0000000707067211 */ /* 0x004fc800078f08ff */
[----:B------:R-:W-:Y:S02]  /*7e60*/  ISETP.GE.AND P0, PT, R10, R24, PT ;  /* 0x000000180a00720c */ /* 0x000fe40003f06270 */
[----:B------:R-:W-:Y:S02]  /*7e70*/  CS2R R10, SRZ ;  /* 0x00000000000a7805 */ /* 0x000fe4000001ff00 */
[----:B------:R-:W-:-:S05]  /*7e80*/  LOP3.LUT R6, R6, 0xfffffffe, RZ, 0xc0, !PT ;  /* 0xfffffffe06067812 */ /* 0x000fca00078ec0ff */
[----:B------:R-:W-:-:S05]  /*7e90*/  IMAD.IADD R6, R7, 0x1, -R6 ;  /* 0x0000000107067824 */ /* 0x000fca00078e0a06 */
[----:B------:R-:W-:Y:S01]  /*7ea0*/  SHF.L.U32 R41, R6, 0x1f, RZ ;  /* 0x0000001f06297819 */ /* 0x000fe200000006ff */
[----:B------:R-:W-:Y:S06]  /*7eb0*/  @P0 BRA `(.L_x_13210) ;  /* 0x0000000000880947 */ /* 0x000fec0003800000 */
[----:B------:R-:W2:Y:S01]  /*7ec0*/  LDL R33, [R1+0x20] ;  /* 0x0000200001217983 */ /* 0x000ea20000100800 */
[----:B------:R-:W-:-:S03]  /*7ed0*/  ULDC UR4, c[0x0][0x3f4] ;  /* 0x0000fd0000047ab9 */ /* 0x000fc60000000800 */
[----:B------:R-:W3:Y:S04]  /*7ee0*/  LDL R32, [R1+0x24] ;  /* 0x0000240001207983 */ /* 0x000ee80000100800 */
[----:B------:R-:W4:Y:S01]  /*7ef0*/  LDL.64 R28, [R1] ;  /* 0x00000000011c7983 */ /* 0x000f220000100a00 */
        /* <DEDUP_REMOVED lines=30> */
.L_x_13210:
[----:B------:R-:W-:Y:S05]  /*80e0*/  BSYNC B1 ;  /* 0x0000000000017941 */ /* 0x000fea0003800000 */
.L_x_13209:
[----:B------:R-:W2:Y:S01]  /*80f0*/  SYNCS.PHASECHK.TRANS64.TRYWAIT P0, [R18+URZ+0x19c00], R41 ;  /* 0x019c0029120075a7 */ /* 0x000ea2000800017f */
[----:B------:R-:W-:Y:S01]  /*8100*/  IMAD R25, R25, -0xc0, R24 ;  /* 0xffffff4019197824 */ /* 0x000fe200078e0218 */
[----:B------:R-:W-:Y:S04]  /*8110*/  BSSY B1, `(.L_x_13211) ;  /* 0x0000004000017945 */ /* 0x000fe80003800000 */
[----:B-1----:R-:W-:-:S04]  /*8120*/  VIMNMX R0, R25, 0xc0, PT ;  /* 0x000000c019007848 */ /* 0x002fc80003fe0100 */
[----:B------:R-:W-:Y:S01]  /*8130*/  ISETP.GE.AND P1, PT, R157, R0, PT ;  /* 0x000000009d00720c */ /* 0x000fe20003f26270 */
[----:B--2---:R-:W-:-:S12]  /*8140*/  @!P0 BRA `(.L_x_13212) ;  /* 0x0000016c00f08947 */ /* 0x004fd80003800000 */
.L_x_13449:
[----:B------:R-:W-:Y:S05]  /*8150*/  BSYNC B1 ;  /* 0x0000000000017941 */ /* 0x000fea0003800000 */
.L_x_13211:
[----:B------:R-:W-:Y:S05]  /*8160*/  @P1 BRA `(.L_x_13213) ;  /* 0x0000003c00381947 */ /* 0x000fea0003800000 */
[----:B0-----:R-:W2:Y:S01]  /*8170*/  LDL.64 R6, [R1] ;  /* 0x0000000001067983 */ /* 0x001ea20000100a00 */
        /* <DEDUP_REMOVED lines=126> */
.L_x_13215:
[----:B------:R-:W-:Y:S05]  /*8960*/  BSYNC B1 ;  /* 0x0000000000017941 */ /* 0x000fea0003800000 */
.L_x_13214:
        /* <DEDUP_REMOVED lines=124> */
.L_x_13217:
[----:B------:R-:W-:Y:S05]  /*9130*/  BSYNC B1 ;  /* 0x0000000000017941 */ /* 0x000fea0003800000 */
.L_x_13216:
        /* <DEDUP_REMOVED lines=120> */
.L_x_13207:
        /* <DEDUP_REMOVED lines=32> */
.L_x_13455:
        /* <DEDUP_REMOVED lines=12> */
[----:B------:R-:W-:Y:S02]  /*9b80*/  LOP3.LUT R8, R4, 0xfffffffe, RZ, 0xc0, !PT ;  /* 0xfffffffe04087812 */ /* 0x000fe400078ec0ff */
[----:B------:R-:W-:-:S03]  /*9b90*/  CS2R R4, SRZ ;  /* 0x0000000000047805 */ /* 0x000fc6000001ff00 */
[----:B------:R-:W-:Y:S01]  /*9ba0*/  IMAD.IADD R41, R9, 0x1, -R8 ;  /* 0x0000000109297824 */ /* 0x000fe200078e0a08 */
[----:B------:R-:W-:-:S04]  /*9bb0*/  CS2R R8, SRZ ;  /* 0x0000000000087805 */ /* 0x000fc8000001ff00 */
[----:B------:R-:W-:Y:S01]  /*9bc0*/  SHF.L.U32 R41, R41, 0x1f, RZ ;  /* 0x0000001f29297819 */ /* 0x000fe200000006ff */
[----:B------:R-:W-:Y:S06]  /*9bd0*/  @P0 BRA `(.L_x_13220) ;  /* 0x0000000000700947 */ /* 0x000fec0003800000 */
[----:B------:R-:W2:Y:S01]  /*9be0*/  LDL R26, [R1+0x14] ;  /* 0x00001400011a7983 */ /* 0x000ea20000100800 */
        /* <DEDUP_REMOVED lines=12> */
[----:B------:R-:W-:-:S05]  /*9cb0*/  @!P4 IADD3 R38, P0, R16, R3, RZ ;  /* 0x000000031026c210 */ /* 0x000fca0007f1e0ff */
[----:B-1----:R-:W-:-:S05]  /*9cc0*/  @!P4 IMAD.X R39, R0, 0x1, R5, P0 ;  /* 0x000000010027c824 */ /* 0x002fca00000e0605 */
[----:B------:R0:W5:Y:S01]  /*9cd0*/  @!P4 LD.E.128 R28, desc[UR40][R38.64] ;  /* 0x00000028261cc980 */ /* 0x000162000c101d00 */
[----:B--2---:R-:W-:Y:S01]  /*9ce0*/  @!P5 IMAD.SHL.U32 R4, R26, 0x10, RZ ;  /* 0x000000101a04d824 */ /* 0x004fe200078e00ff */
[----:B----4-:R-:W-:-:S04]  /*9cf0*/  @!P4 IADD3 R26, P1, R16, R21, RZ ;  /* 0x00000015101ac210 */ /* 0x010fc80007f3e0ff */
[----:B------:R-:W-:Y:S01]  /*9d00*/  @!P5 IADD3 R32, P2, R4, R3, RZ ;  /* 0x000000030420d210 */ /* 0x000fe20007f5e0ff */
[----:B---3--:R-:W-:Y:S01]  /*9d10*/  @!P4 IMAD.X R27, R20, 0x1, R5, P1 ;  /* 0x00000001141bc824 */ /* 0x008fe200008e0605 */
[----:B------:R-:W-:Y:S02]  /*9d20*/  @!P5 IADD3 R34, P3, R4, R21, RZ ;  /* 0x000000150422d210 */ /* 0x000fe40007f7e0ff */
[----:B------:R-:W-:Y:S02]  /*9d30*/  @!P5 SHF.R.S32.HI R3, RZ, 0x1f, R4 ;  /* 0x0000001fff03d819 */ /* 0x000fe40000011404 */
[----:B------:R-:W-:Y:S01]  /*9d40*/  CS2R R4, SRZ ;  /* 0x0000000000047805 */ /* 0x000fe2000001ff00 */
[----:B------:R0:W5:Y:S02]  /*9d50*/  @!P4 LD.E.128 R12, desc[UR40][R26.64] ;  /* 0x000000281a0cc980 */ /* 0x000164000c101d00 */
[--C-:B------:R-:W-:Y:S02]  /*9d60*/  @!P5 IMAD.X R33, R0, 0x1, R3.reuse, P2 ;  /* 0x000000010021d824 */ /* 0x100fe400010e0603 */
[----:B------:R-:W-:-:S03]  /*9d70*/  @!P5 IMAD.X R35, R20, 0x1, R3, P3 ;  /* 0x000000011423d824 */ /* 0x000fc600018e0603 */
[----:B------:R0:W5:Y:S04]  /*9d80*/  @!P5 LD.E.128 R8, desc[UR40][R32.64] ;  /* 0x000000282008d980 */ /* 0x000168000c101d00 */
[----:B------:R0:W5:Y:S02]  /*9d90*/  @!P5 LD.E.128 R4, desc[UR40][R34.64] ;  /* 0x000000282204d980 */ /* 0x000164000c101d00 */
.L_x_13220:
[----:B------:R-:W-:Y:S05]  /*9da0*/  BSYNC B1 ;  /* 0x0000000000017941 */ /* 0x000fea0003800000 */
.L_x_13219:
[----:B------:R-:W2:Y:S01]  /*9db0*/  SYNCS.PHASECHK.TRANS64.TRYWAIT P0, [R18+URZ+0x19c00], R41 ;  /* 0x019c0029120075a7 */ /* 0x000ea2000800017f */
[----:B------:R-:W-:Y:S01]  /*9dc0*/  IMAD R25, R25, -0xc0, R24 ;  /* 0xffffff4019197824 */ /* 0x000fe200078e0218 */
[----:B------:R-:W-:Y:S04]  /*9dd0*/  BSSY B1, `(.L_x_13221) ;  /* 0x0000004000017945 */ /* 0x000fe80003800000 */
[----:B-1----:R-:W-:-:S04]  /*9de0*/  VIMNMX R0, R25, 0xc0, PT ;  /* 0x000000c019007848 */ /* 0x002fc80003fe0100 */
[----:B------:R-:W-:Y:S01]  /*9df0*/  ISETP.GE.AND P1, PT, R157, R0, PT ;  /* 0x000000009d00720c */ /* 0x000fe20003f26270 */
[----:B--2---:R-:W-:-:S12]  /*9e00*/  @!P0 BRA `(.L_x_13222) ;  /* 0x0000015400448947 */ /* 0x004fd80003800000 */
.L_x_13456:
[----:B------:R-:W-:Y:S05]  /*9e10*/  BSYNC B1 ;  /* 0x0000000000017941 */ /* 0x000fea0003800000 */
.L_x_13221:
        /* <DEDUP_REMOVED lines=25> */
[----:B------:R-:W-:Y:S02]  /*9fb0*/  LOP3.LUT R45, R45, 0xff, RZ, 0xc0, !PT ;  /* 0x000000ff2d2d7812 */ /* 0x000fe400078ec0ff */
[----:B------:R-:W-:Y:S01]  /*9fc0*/  SHF.R.U32.HI R49, RZ, 0x10, R13 ;  /* 0x00000010ff317819 */ /* 0x000fe2000001160d */
[----:B0-----:R-:W-:Y:S01]  /*9fd0*/  VIADD R27, R21, 0xffffff80 ;  /* 0xffffff80151b7836 */ /* 0x001fe20000000000 */
[----:B------:R-:W-:Y:S02]  /*9fe0*/  LOP3.LUT R21, R20, 0xff, RZ, 0xc0, !PT ;  /* 0x000000ff14157812 */ /* 0x000fe400078ec0ff */
[----:B------:R-:W-:Y:S01]  /*9ff0*/  LOP3.LUT R20, R30, 0xff, RZ, 0xc0, !PT ;  /* 0x000000ff1e147812 */ /* 0x000fe200078ec0ff */
[----:B------:R-:W-:Y:S01]  /*a000*/  IMAD.U32 R49, R49, 0x10000, RZ ;  /* 0x0001000031317824 */ /* 0x000fe200078e00ff */
[----:B------:R-:W-:-:S02]  /*a010*/  LEA.HI R32, R27, R27, RZ, 0x1 ;  /* 0x0000001b1b207211 */ /* 0x000fc400078f08ff */
[----:B------:R-:W-:Y:S02]  /*a020*/  PRMT R39, R21, 0x7604, R0 ;  /* 0x0000760415277816 */ /* 0x000fe40000000000 */
[----:B------:R-:W-:Y:S02]  /*a030*/  LOP3.LUT R32, R32, 0xfffffffe, RZ, 0xc0, !PT ;  /* 0xfffffffe20207812 */ /* 0x000fe400078ec0ff */
[----:B------:R-:W-:Y:S02]  /*a040*/  SHF.R.U32.HI R21, RZ, 0x8, R12 ;  /* 0x00000008ff157819 */ /* 0x000fe4000001160c */
[----:B------:R-:W-:Y:S01]  /*a050*/  PRMT R44, R45, 0x7604, R44 ;  /* 0x000076042d2c7816 */ /* 0x000fe2000000002c */
[----:B------:R-:W-:Y:S01]  /*a060*/  IMAD.IADD R32, R27, 0x1, -R32 ;  /* 0x000000011b207824 */ /* 0x000fe200078e0a20 */
[----:B------:R-:W-:Y:S02]  /*a070*/  LOP3.LUT R27, R26, 0xff, RZ, 0xc0, !PT ;  /* 0x000000ff1a1b7812 */ /* 0x000fe400078ec0ff */
[----:B------:R-:W-:-:S02]  /*a080*/  LOP3.LUT R33, R21, 0xff, RZ, 0xc0, !PT ;  /* 0x000000ff15217812 */ /* 0x000fc400078ec0ff */
[----:B------:R-:W-:Y:S02]  /*a090*/  LEA.HI R0, R3, R32, RZ, 0x1c ;  /* 0x0000002003007211 */ /* 0x000fe400078fe0ff */
[----:B------:R-:W-:Y:S02]  /*a0a0*/  PRMT R43, R27, 0x7604, R20 ;  /* 0x000076041b2b7816 */ /* 0x000fe40000000014 */
[C---:B------:R-:W-:Y:S01]  /*a0b0*/  LEA.HI R20, R0.reuse, R0, RZ, 0x1 ;  /* 0x0000000000147211 */ /* 0x040fe200078f08ff */
[----:B------:R-:W-:Y:S01]  /*a0c0*/  IMAD.SHL.U32 R0, R0, 0x10, RZ ;  /* 0x0000001000007824 */ /* 0x000fe200078e00ff */
[----:B------:R-:W-:Y:S02]  /*a0d0*/  LOP3.LUT R32, R12, 0xff, RZ, 0xc0, !PT ;  /* 0x000000ff0c207812 */ /* 0x000fe400078ec0ff */
[----:B------:R-:W-:Y:S02]  /*a0e0*/  SHF.R.S32.HI R20, RZ, 0x1, R20 ;  /* 0x00000001ff147819 */ /* 0x000fe40000011414 */
[----:B------:R-:W-:-:S02]  /*a0f0*/  LOP3.LUT R0, R63, 0x10, R0, 0xf8, !PT ;  /* 0x000000103f007812 */ /* 0x000fc400078ef800 */
[----:B------:R-:W-:Y:S01]  /*a100*/  PRMT R47, R33, 0x7604, R32 ;  /* 0x00007604212f7816 */ /* 0x000fe20000000020 */
[----:B------:R-:W-:Y:S01]  /*a110*/  IMAD R21, R20, 0x1800, R62 ;  /* 0x0000180014157824 */ /* 0x000fe200078e023e */
[----:B------:R-:W-:Y:S02]  /*a120*/  LOP3.LUT R0, R0, R60, RZ, 0x3c, !PT ;  /* 0x0000003c00007212 */ /* 0x000fe400078e3cff */
[----:B------:R-:W-:Y:S02]  /*a130*/  PRMT R20, R25, 0x7604, R24 ;  /* 0x0000760419147816 */ /* 0x000fe40000000018 */
[----:B------:R-:W-:Y:S01]  /*a140*/  IADD3 R0, R18, R21, R0 ;  /* 0x0000001512007210 */ /* 0x000fe20007ffe000 */
[----:B------:R-:W0:Y:S01]  /*a150*/  LDS.128 R24, [R37+0xf000] ;  /* 0x00f0000025187984 */ /* 0x000e220000000c00 */
[----:B------:R-:W-:Y:S02]  /*a160*/  LOP3.LUT R21, R13, 0xff, RZ, 0xc0, !PT ;  /* 0x000000ff0d157812 */ /* 0x000fe400078ec0ff */
[----:B------:R-:W-:Y:S01]  /*a170*/  SHF.R.U32.HI R42, RZ, 0x8, R14 ;  /* 0x00000008ff2a7819 */ /* 0x000fe2000001160e */
[----:B------:R-:W2:Y:S01]  /*a180*/  LDS.128 R32, [R0+0xf000] ;  /* 0x00f0000000207984 */ /* 0x000ea20000000c00 */
[----:B------:R-:W-:-:S02]  /*a190*/  PRMT R40, R40, 0x7604, R21 ;  /* 0x0000760428287816 */ /* 0x000fc40000000015 */
[----:B------:R-:W-:Y:S02]  /*a1a0*/  SHF.R.U32.HI R21, RZ, 0x10, R29 ;  /* 0x00000010ff157819 */ /* 0x000fe4000001161d */
[----:B------:R-:W-:Y:S02]  /*a1b0*/  SHF.R.U32.HI R45, RZ, 0x10, R31 ;  /* 0x00000010ff2d7819 */ /* 0x000fe4000001161f */
[----:B-1----:R-:W-:Y:S01]  /*a1c0*/  LOP3.LUT R41, R14, 0xff, RZ, 0xc0, !PT ;  /* 0x000000ff0e297812 */ /* 0x002fe200078ec0ff */
[----:B------:R-:W-:Y:S01]  /*a1d0*/  IMAD.U32 R21, R21, 0x10000, RZ ;  /* 0x0001000015157824 */ /* 0x000fe200078e00ff */
[----:B------:R-:W-:Y:S01]  /*a1e0*/  LOP3.LUT R42, R42, 0xff, RZ, 0xc0, !PT ;  /* 0x000000ff2a2a7812 */ /* 0x000fe200078ec0ff */
[----:B------:R-:W-:Y:S01]  /*a1f0*/  IMAD.U32 R45, R45, 0x10000, RZ ;  /* 0x000100002d2d7824 */ /* 0x000fe200078e00ff */
[----:B------:R-:W-:Y:S02]  /*a200*/  LOP3.LUT R49, R40, 0xff0000, R49, 0xf8, !PT ;  /* 0x00ff000028317812 */ /* 0x000fe400078ef831 */
        /* <DEDUP_REMOVED lines=10> */
[----:B------:R-:W-:Y:S02]  /*a2b0*/  F2FP.F16.E4M3.UNPACK_B R48, R49 ;  /* 0x00000031ff30723e */ /* 0x000fe400020006ff */
[----:B------:R-:W-:Y:S02]  /*a2c0*/  SHF.R.U32.HI R53, RZ, 0x10, R15 ;  /* 0x00000010ff357819 */ /* 0x000fe4000001160f */
[-C--:B0-----:R-:W-:Y:S01]  /*a2d0*/  F2FP.F16.E4M3.UNPACK_B R43, R27.reuse ;  /* 0x0000001bff2b723e */ /* 0x081fe200020006ff */
[----:B------:R-:W-:Y:S01]  /*a2e0*/  HADD2.F32 R50, -RZ, R48.H0_H0 ;  /* 0x20000030ff327230 */ /* 0x000fe20000004100 */
[----:B------:R-:W-:Y:S01]  /*a2f0*/  F2FP.F16.E4M3.UNPACK_B R46, R27.H1 ;  /* 0x0000001bff2e723e */ /* 0x000fe200030006ff */
[----:B------:R-:W-:Y:S01]  /*a300*/  IMAD.U32 R53, R53, 0x10000, RZ ;  /* 0x0001000035357824 */ /* 0x000fe200078e00ff */
[----:B------:R-:W-:-:S02]  /*a310*/  F2FP.F16.E4M3.UNPACK_B R27, R24 ;  /* 0x00000018ff1b723e */ /* 0x000fc400020006ff */
[----:B------:R-:W-:Y:S02]  /*a320*/  F2FP.F16.E4M3.UNPACK_B R40, R24.H1 ;  /* 0x00000018ff28723e */ /* 0x000fe400030006ff */
[----:B--2---:R-:W-:Y:S02]  /*a330*/  F2FP.F16.E4M3.UNPACK_B R24, R33 ;  /* 0x00000021ff18723e */ /* 0x004fe400020006ff */
[----:B------:R-:W-:Y:S02]  /*a340*/  LOP3.LUT R42, R45, 0xff000000, R31, 0xf8, !PT ;  /* 0xff0000002d2a7812 */ /* 0x000fe400078ef81f */
[----:B------:R-:W-:Y:S02]  /*a350*/  LOP3.LUT R21, R21, 0xff000000, R28, 0xf8, !PT ;  /* 0xff00000015157812 */ /* 0x000fe400078ef81c */
[----:B------:R-:W-:Y:S02]  /*a360*/  LOP3.LUT R31, R47, 0xff000000, R12, 0xf8, !PT ;  /* 0xff0000002f1f7812 */ /* 0x000fe400078ef80c */
[----:B------:R-:W-:-:S02]  /*a370*/  F2FP.F16.E4M3.UNPACK_B R30, R29 ;  /* 0x0000001dff1e723e */ /* 0x000fc400020006ff */
[----:B------:R-:W-:Y:S01]  /*a380*/  LOP3.LUT R12, R51, 0xff000000, R14, 0xf8, !PT ;  /* 0xff000000330c7812 */ /* 0x000fe200078ef80e */
[----:B------:R-:W-:Y:S01]  /*a390*/  HADD2.F32 R14, -RZ, R24.H0_H0 ;  /* 0x20000018ff0e7230 */ /* 0x000fe20000004100 */
[-C--:B------:R-:W-:Y:S01]  /*a3a0*/  F2FP.F16.E4M3.UNPACK_B R28, R25.reuse ;  /* 0x00000019ff1c723e */ /* 0x080fe200020006ff */
[----:B------:R-:W-:Y:S01]  /*a3b0*/  HADD2.F32 R45, -RZ, R30.H0_H0 ;  /* 0x2000001eff2d7230 */ /* 0x000fe20000004100 */
[----:B------:R-:W-:Y:S01]  /*a3c0*/  F2FP.F16.E4M3.UNPACK_B R38, R25.H1 ;  /* 0x00000019ff26723e */ /* 0x000fe200030006ff */
[----:B------:R-:W-:Y:S01]  /*a3d0*/  HADD2.F32 R51, -RZ, R48.H1_H1 ;  /* 0x30000030ff337230 */ /* 0x000fe20000004100 */
[----:B------:R-:W-:Y:S01]  /*a3e0*/  F2FP.F16.E4M3.UNPACK_B R39, R33.H1 ;  /* 0x00000021ff27723e */ /* 0x000fe200030006ff */
[----:B------:R-:W-:Y:S01]  /*a3f0*/  HADD2.F32 R25, -RZ, R28.H0_H0 ;  /* 0x2000001cff197230 */ /* 0x000fe20000004100 */
[-C--:B------:R-:W-:Y:S01]  /*a400*/  F2FP.F16.E4M3.UNPACK_B R33, R32.reuse ;  /* 0x00000020ff21723e */ /* 0x080fe200020006ff */
[----:B------:R-:W-:Y:S01]  /*a410*/  HADD2.F32 R24, -RZ, R24.H1_H1 ;  /* 0x30000018ff187230 */ /* 0x000fe20000004100 */
[----:B------:R-:W-:Y:S01]  /*a420*/  F2FP.F16.E4M3.UNPACK_B R41, R32.H1 ;  /* 0x00000020ff29723e */ /* 0x000fe200030006ff */
[----:B------:R-:W-:Y:S01]  /*a430*/  FMUL.FTZ R32, R14, R50 ;  /* 0x000000320e207220 */ /* 0x000fe20000410000 */
[----:B------:R-:W-:Y:S01]  /*a440*/  LOP3.LUT R53, R44, 0xff0000, R53, 0xf8, !PT ;  /* 0x00ff00002c357812 */ /* 0x000fe200078ef835 */
[----:B------:R-:W-:Y:S01]  /*a450*/  HADD2.F32 R28, -RZ, R28.H1_H1 ;  /* 0x3000001cff1c7230 */ /* 0x000fe20000004100 */
[----:B------:R-:W-:Y:S01]  /*a460*/  F2FP.F16.E4M3.UNPACK_B R44, R35 ;  /* 0x00000023ff2c723e */ /* 0x000fe200020006ff */
[----:B------:R-:W-:Y:S01]  /*a470*/  FMUL.FTZ R55, R24, R51 ;  /* 0x0000003318377220 */ /* 0x000fe20000410000 */
[----:B------:R-:W-:Y:S01]  /*a480*/  F2FP.F16.E4M3.UNPACK_B R47, R35.H1 ;  /* 0x00000023ff2f723e */ /* 0x000fe200030006ff */
[-C--:B------:R-:W-:Y:S01]  /*a490*/  FMUL.FTZ R35, R14, R45.reuse ;  /* 0x0000002d0e237220 */ /* 0x080fe20000410000 */
[----:B------:R-:W-:Y:S01]  /*a4a0*/  FFMA.FTZ R14, R25, R45, -R32 ;  /* 0x0000002d190e7223 */ /* 0x000fe20000010820 */
[----:B------:R-:W-:-:S02]  /*a4b0*/  F2FP.F16.E4M3.UNPACK_B R49, R49.H1 ;  /* 0x00000031ff31723e */ /* 0x000fc400030006ff */
[----:B------:R-:W-:Y:S01]  /*a4c0*/  F2FP.F16.E4M3.UNPACK_B R32, R29.H1 ;  /* 0x0000001dff20723e */ /* 0x000fe200030006ff */
[----:B------:R-:W-:Y:S01]  /*a4d0*/  FFMA.FTZ R25, R25, R50, R35 ;  /* 0x0000003219197223 */ /* 0x000fe20000010023 */
[----:B------:R-:W-:Y:S01]  /*a4e0*/  HADD2.F32 R35, -RZ, R30.H1_H1 ;  /* 0x3000001eff237230 */ /* 0x000fe20000004100 */
[----:B------:R-:W-:Y:S01]  /*a4f0*/  LOP3.LUT R53, R53, 0xff000000, R15, 0xf8, !PT ;  /* 0xff00000035357812 */ /* 0x000fe200078ef80f */
[----:B------:R-:W-:Y:S01]  /*a500*/  HADD2.F32 R48, -RZ, R49.H0_H0 ;  /* 0x20000031ff307230 */ /* 0x000fe20000004100 */
[----:B------:R-:W-:Y:S01]  /*a510*/  F2FP.F16.E4M3.UNPACK_B R15, R34 ;  /* 0x00000022ff0f723e */ /* 0x000fe200020006ff */
[----:B------:R-:W-:Y:S02]  /*a520*/  HADD2.F32 R29, -RZ, R39.H0_H0 ;  /* 0x20000027ff1d7230 */ /* 0x000fe40000004100 */
[----:B------:R-:W-:Y:S01]  /*a530*/  FMUL.FTZ R24, R24, R35 ;  /* 0x0000002318187220 */ /* 0x000fe20000410000 */
[----:B------:R-:W-:Y:S01]  /*a540*/  HADD2.F32 R45, -RZ, R32.H0_H0 ;  /* 0x20000020ff2d7230 */ /* 0x000fe20000004100 */
[----:B------:R-:W-:Y:S01]  /*a550*/  F2FP.F16.E4M3.UNPACK_B R54, R53.H1 ;  /* 0x00000035ff36723e */ /* 0x000fe200030006ff */
[----:B------:R-:W-:-:S02]  /*a560*/  HADD2.F32 R30, -RZ, R38.H0_H0 ;  /* 0x20000026ff1e7230 */ /* 0x000fc40000004100 */
[CC--:B------:R-:W-:Y:S01]  /*a570*/  FMUL.FTZ R57, R29.reuse, R48.reuse ;  /* 0x000000301d397220 */ /* 0x0c0fe20000410000 */
[C---:B------:R-:W-:Y:S01]  /*a580*/  FFMA.FTZ R24, R28.reuse, R51, R24 ;  /* 0x000000331c187223 */ /* 0x040fe20000010018 */
[----:B------:R-:W-:Y:S01]  /*a590*/  FMUL.FTZ R59, R29, R45 ;  /* 0x0000002d1d3b7220 */ /* 0x000fe20000410000 */
[----:B------:R-:W-:Y:S01]  /*a5a0*/  FFMA.FTZ R29, R28, R35, -R55 ;  /* 0x000000231c1d7223 */ /* 0x000fe20000010837 */
[C---:B------:R-:W-:Y:S01]  /*a5b0*/  FFMA.FTZ R28, R30.reuse, R45, -R57 ;  /* 0x0000002d1e1c7223 */ /* 0x040fe20000010839 */
[----:B------:R-:W-:Y:S01]  /*a5c0*/  F2FP.F16.E4M3.UNPACK_B R51, R53 ;  /* 0x00000035ff33723e */ /* 0x000fe200020006ff */
[----:B------:R-:W-:Y:S01]  /*a5d0*/  FFMA.FTZ R30, R30, R48, R59 ;  /* 0x000000301e1e7223 */ /* 0x000fe2000001003b */
[----:B------:R-:W-:Y:S01]  /*a5e0*/  F2FP.F16.E4M3.UNPACK_B R48, R42 ;  /* 0x0000002aff30723e */ /* 0x000fe200020006ff */
[----:B------:R-:W-:Y:S01]  /*a5f0*/  HADD2.F32 R50, -RZ, R49.H1_H1 ;  /* 0x30000031ff327230 */ /* 0x000fe20000004100 */
[----:B------:R-:W-:Y:S01]  /*a600*/  F2FP.F16.E4M3.UNPACK_B R34, R34.H1 ;  /* 0x00000022ff22723e */ /* 0x000fe200030006ff */
[----:B------:R-:W-:Y:S01]  /*a610*/  HADD2.F32 R39, -RZ, R39.H1_H1 ;  /* 0x30000027ff277230 */ /* 0x000fe20000004100 */
[-C--:B------:R-:W-:Y:S01]  /*a620*/  F2FP.F16.E4M3.UNPACK_B R13, R26.reuse ;  /* 0x0000001aff0d723e */ /* 0x080fe200020006ff */
[----:B------:R-:W-:Y:S01]  /*a630*/  HADD2.F32 R45, -RZ, R32.H1_H1 ;  /* 0x30000020ff2d7230 */ /* 0x000fe20000004100 */
[----:B------:R-:W-:Y:S01]  /*a640*/  F2FP.F16.E4M3.UNPACK_B R26, R26.H1 ;  /* 0x0000001aff1a723e */ /* 0x000fe200030006ff */
[----:B------:R-:W-:-:S02]  /*a650*/  HADD2.F32 R52, -RZ, R51.H0_H0 ;  /* 0x20000033ff347230 */ /* 0x000fc40000004100 */
[C---:B------:R-:W-:Y:S01]  /*a660*/  FMUL.FTZ R55, R39.reuse, R50 ;  /* 0x0000003227377220 */ /* 0x040fe20000410000 */
[----:B------:R-:W-:Y:S02]  /*a670*/  HADD2.F32 R35, -RZ, R44.H0_H0 ;  /* 0x2000002cff237230 */ /* 0x000fe40000004100 */
        /* <DEDUP_REMOVED lines=10> */
[----:B------:R-:W-:Y:S01]  /*a720*/  HADD2.F32 R49, -RZ, R48.H1_H1 ;  /* 0x30000030ff317230 */ /* 0x000fe20000004100 */
[----:B------:R-:W-:Y:S01]  /*a730*/  F2FP.F16.E4M3.UNPACK_B R48, R42.H1 ;  /* 0x0000002aff30723e */ /* 0x000fe200030006ff */
[----:B------:R-:W-:Y:S02]  /*a740*/  HADD2.F32 R42, -RZ, R44.H1_H1 ;  /* 0x3000002cff2a7230 */ /* 0x000fe40000004100 */
[----:B------:R-:W-:Y:S01]  /*a750*/  FFMA.FTZ R32, R32, R52, R59 ;  /* 0x0000003420207223 */ /* 0x000fe2000001003b */
        /* <DEDUP_REMOVED lines=19> */
[----:B------:R-:W-:Y:S02]  /*a890*/  HADD2.F32 R49, -RZ, R47.H1_H1 ;  /* 0x3000002fff317230 */ /* 0x000fe40000004100 */
[----:B------:R-:W-:-:S02]  /*a8a0*/  HADD2.F32 R52, -RZ, R48.H1_H1 ;  /* 0x30000030ff347230 */ /* 0x000fc40000004100 */
[----:B------:R-:W-:Y:S02]  /*a8b0*/  HADD2.F32 R54, -RZ, R53.H0_H0 ;  /* 0x20000035ff367230 */ /* 0x000fe40000004100 */
[C---:B------:R-:W-:Y:S01]  /*a8c0*/  FMUL.FTZ R61, R49.reuse, R55 ;  /* 0x00000037313d7220 */ /* 0x040fe20000410000 */
[--C-:B------:R-:W-:Y:S02]  /*a8d0*/  HADD2.F32 R47, -RZ, R41.reuse.H0_H0 ;  /* 0x20000029ff2f7230 */ /* 0x100fe40000004100 */
[----:B------:R-:W-:Y:S01]  /*a8e0*/  FMUL.FTZ R56, R49, R52 ;  /* 0x0000003431387220 */ /* 0x000fe20000410000 */
[----:B------:R-:W-:Y:S02]  /*a8f0*/  HADD2.F32 R51, -RZ, R50.H0_H0 ;  /* 0x20000032ff337230 */ /* 0x000fe40000004100 */
[----:B------:R-:W-:Y:S02]  /*a900*/  HADD2.F32 R48, -RZ, R40.H0_H0 ;  /* 0x20000028ff307230 */ /* 0x000fe40000004100 */
[----:B------:R-:W-:Y:S01]  /*a910*/  FMUL.FTZ R57, R47, R54 ;  /* 0x000000362f397220 */ /* 0x000fe20000410000 */
[----:B------:R-:W-:-:S02]  /*a920*/  HADD2.F32 R41, -RZ, R41.H1_H1 ;  /* 0x30000029ff297230 */ /* 0x000fc40000004100 */
[----:B------:R-:W-:Y:S01]  /*a930*/  FMUL.FTZ R59, R47, R51 ;  /* 0x000000332f3b7220 */ /* 0x000fe20000410000 */
[----:B------:R-:W-:Y:S02]  /*a940*/  HADD2.F32 R50, -RZ, R50.H1_H1 ;  /* 0x30000032ff327230 */ /* 0x000fe40000004100 */
[C---:B------:R-:W-:Y:S01]  /*a950*/  FFMA.FTZ R47, R46.reuse, R52, -R61 ;  /* 0x000000342e2f7223 */ /* 0x040fe2000001083d */
[----:B------:R-:W-:Y:S01]  /*a960*/  FFMA.FTZ R49, R46, R55, R56 ;  /* 0x000000372e317223 */ /* 0x000fe20000010038 */
[----:B------:R-:W-:Y:S02]  /*a970*/  HADD2.F32 R52, -RZ, R53.H1_H1 ;  /* 0x30000035ff347230 */ /* 0x000fe40000004100 */
[C---:B------:R-:W-:Y:S01]  /*a980*/  FFMA.FTZ R46, R48.reuse, R51, -R57 ;  /* 0x00000033302e7223 */ /* 0x040fe20000010839 */
[----:B------:R-:W-:Y:S01]  /*a990*/  F2FP.F16.E4M3.UNPACK_B R53, R31 ;  /* 0x0000001fff35723e */ /* 0x000fe200020006ff */
[----:B------:R-:W-:Y:S01]  /*a9a0*/  HADD2.F32 R40, -RZ, R40.H1_H1 ;  /* 0x30000028ff287230 */ /* 0x000fe20000004100 */
[----:B------:R-:W-:Y:S01]  /*a9b0*/  F2FP.F16.E4M3.UNPACK_B R51, R21 ;  /* 0x00000015ff33723e */ /* 0x000fe200020006ff */
[C---:B------:R-:W-:Y:S01]  /*a9c0*/  FMUL.FTZ R31, R41.reuse, R50 ;  /* 0x00000032291f7220 */ /* 0x040fe20000410000 */
[----:B------:R-:W-:Y:S01]  /*a9d0*/  FFMA.FTZ R48, R48, R54, R59 ;  /* 0x0000003630307223 */ /* 0x000fe2000001003b */
[----:B------:R-:W-:Y:S01]  /*a9e0*/  FMUL.FTZ R21, R41, R52 ;  /* 0x0000003429157220 */ /* 0x000fe20000410000 */
[----:B------:R-:W-:-:S02]  /*a9f0*/  HADD2.F32 R54, -RZ, R53.H0_H0 ;  /* 0x20000035ff367230 */ /* 0x000fc40000004100 */
[C---:B------:R-:W-:Y:S01]  /*aa00*/  FFMA.FTZ R31, R40.reuse, R52, R31 ;  /* 0x00000034281f7223 */ /* 0x040fe2000001001f */
[----:B------:R-:W-:Y:S02]  /*aa10*/  HADD2.F32 R41, -RZ, R33.H0_H0 ;  /* 0x20000021ff297230 */ /* 0x000fe40000004100 */
[----:B------:R-:W-:Y:S01]  /*aa20*/  FFMA.FTZ R21, R40, R50, -R21 ;  /* 0x0000003228157223 */ /* 0x000fe20000010815 */
        /* <DEDUP_REMOVED lines=20> */
[----:B------:R-:W-:Y:S01]  /*ab70*/  HADD2.F32 R55, -RZ, R55.H1_H1 ;  /* 0x30000037ff377230 */ /* 0x000fe20000004100 */
[----:B------:R-:W-:Y:S01]  /*ab80*/  F2FP.F16.E4M3.UNPACK_B R12, R12 ;  /* 0x0000000cff0c723e */ /* 0x000fe200020006ff */
[----:B------:R-:W-:Y:S02]  /*ab90*/  HADD2.F32 R34, -RZ, R34.H1_H1 ;  /* 0x30000022ff227230 */ /* 0x000fe40000004100 */
[C---:B------:R-:W-:Y:S01]  /*aba0*/  FMUL.FTZ R58, R41.reuse, R54 ;  /* 0x00000036293a7220 */ /* 0x040fe20000410000 */
[----:B------:R-:W-:Y:S02]  /*abb0*/  HADD2.F32 R51, -RZ, R52.H1_H1 ;  /* 0x30000034ff337230 */ /* 0x000fe40000004100 */
[----:B------:R-:W-:Y:S01]  /*abc0*/  FMUL.FTZ R52, R41, R56 ;  /* 0x0000003829347220 */ /* 0x000fe20000410000 */
        /* <DEDUP_REMOVED lines=23> */
[C---:B------:R-:W-:Y:S01]  /*ad40*/  FFMA.FTZ R20, R12.reuse, R41, R20 ;  /* 0x000000290c147223 */ /* 0x040fe20000010014 */
[----:B------:R-:W-:Y:S01]  /*ad50*/  FFMA.FTZ R51, R12, R27, -R51 ;  /* 0x0000001b0c337223 */ /* 0x000fe20000010833 */
[C---:B------:R-:W-:Y:S01]  /*ad60*/  FFMA.FTZ R52, R13.reuse, R26, -R52 ;  /* 0x0000001a0d347223 */ /* 0x040fe20000010834 */
[----:B------:R-:W-:Y:S01]  /*ad70*/  FFMA.FTZ R41, R13, R34, R15 ;  /* 0x000000220d297223 */ /* 0x000fe2000001000f */
[----:B------:R-:W-:Y:S02]  /*ad80*/  F2FP.SATFINITE.E4M3.F32.PACK_AB_MERGE_C R13, R35, R28, RZ ;  /* 0x0000001c230d723e */ /* 0x000fe400048070ff */
        /* <DEDUP_REMOVED lines=12> */
.L_x_13224:
[----:B------:R-:W-:Y:S05]  /*ae50*/  BSYNC B1 ;  /* 0x0000000000017941 */ /* 0x000fea0003800000 */
.L_x_13223:
[----:B------:R-:W-:Y:S05]  /*ae60*/  @P1 BRA `(.L_x_13213) ;  /* 0x0000000c00f81947 */ /* 0x000fea0003800000 */
[----:B0-----:R-:W2:Y:S04]  /*ae70*/  LDL R27, [R1+0x14] ;  /* 0x00001400011b7983 */ /* 0x001ea80000100800 */
[----:B------:R-:W2:Y:S01]  /*ae80*/  LDL R49, [R1+0xa4] ;  /* 0x0000a40001317983 */ /* 0x000ea20000100800 */
[----:B-----5:R-:W-:Y:S02]  /*ae90*/  SHF.R.U32.HI R0, RZ, 0x8, R8 ;  /* 0x00000008ff007819 */ /* 0x020fe40000011608 */
[----:B------:R-:W-:Y:S02]  /*aea0*/  LOP3.LUT R13, R8, 0xff, RZ, 0xc0, !PT ;  /* 0x000000ff080d7812 */ /* 0x000fe400078ec0ff */
[----:B------:R-:W-:Y:S02]  /*aeb0*/  LOP3.LUT R0, R0, 0xff, RZ, 0xc0, !PT ;  /* 0x000000ff00007812 */ /* 0x000fe400078ec0ff */
[----:B------:R-:W-:-:S02]  /*aec0*/  SHF.R.U32.HI R26, RZ, 0x8, R9 ;  /* 0x00000008ff1a7819 */ /* 0x000fc40000011609 */
[----:B---3--:R-:W-:Y:S02]  /*aed0*/  PRMT R20, R0, 0x7604, R13 ;  /* 0x0000760400147816 */ /* 0x008fe4000000000d */
[----:B------:R-:W-:Y:S02]  /*aee0*/  LOP3.LUT R15, R9, 0xff, RZ, 0xc0, !PT ;  /* 0x000000ff090f7812 */ /* 0x000fe400078ec0ff */
[----:B------:R-:W-:Y:S02]  /*aef0*/  SHF.R.U32.HI R14, RZ, 0x8, R11 ;  /* 0x00000008ff0e7819 */ /* 0x000fe4000001160b */
[----:B------:R-:W-:Y:S02]  /*af00*/  LOP3.LUT R0, R26, 0xff, RZ, 0xc0, !PT ;  /* 0x000000ff1a007812 */ /* 0x000fe400078ec0ff */
[----:B----4-:R-:W-:Y:S02]  /*af10*/  LOP3.LUT R21, R11, 0xff, RZ, 0xc0, !PT ;  /* 0x000000ff0b157812 */ /* 0x010fe400078ec0ff */
[----:B------:R-:W-:-:S02]  /*af20*/  LOP3.LUT R14, R14, 0xff, RZ, 0xc0, !PT ;  /* 0x000000ff0e0e7812 */ /* 0x000fc400078ec0ff */
[----:B------:R-:W-:Y:S02]  /*af30*/  PRMT R28, R0, 0x7604, R15 ;  /* 0x00007604001c7816 */ /* 0x000fe4000000000f */
[----:B------:R-:W-:Y:S02]  /*af40*/  SHF.R.U32.HI R24, RZ, 0x8, R4 ;  /* 0x00000008ff187819 */ /* 0x000fe40000011604 */
[----:B------:R-:W-:Y:S02]  /*af50*/  PRMT R32, R14, 0x7604, R21 ;  /* 0x000076040e207816 */ /* 0x000fe40000000015 */
[----:B------:R-:W-:Y:S02]  /*af60*/  LOP3.LUT R25, R4, 0xff, RZ, 0xc0, !PT ;  /* 0x000000ff04197812 */ /* 0x000fe400078ec0ff */
[----:B------:R-:W-:Y:S02]  /*af70*/  LOP3.LUT R24, R24, 0xff, RZ, 0xc0, !PT ;  /* 0x000000ff18187812 */ /* 0x000fe400078ec0ff */
[----:B------:R-:W-:-:S02]  /*af80*/  SHF.R.U32.HI R21, RZ, 0x8, R6 ;  /* 0x00000008ff157819 */ /* 0x000fc40000011606 */
[----:B------:R-:W-:Y:S02]  /*af90*/  SHF.R.U32.HI R12, RZ, 0x8, R10 ;  /* 0x00000008ff0c7819 */ /* 0x000fe4000001160a */
[----:B------:R-:W-:Y:S02]  /*afa0*/  PRMT R33, R24, 0x7604, R25 ;  /* 0x0000760418217816 */ /* 0x000fe40000000019 */
[----:B------:R-:W-:Y:S02]  /*afb0*/  LOP3.LUT R26, R21, 0xff, RZ, 0xc0, !PT ;  /* 0x000000ff151a7812 */ /* 0x000fe400078ec0ff */
        /* <DEDUP_REMOVED lines=9> */
[----:B------:R-:W-:-:S04]  /*b050*/  SHF.R.U32.HI R31, RZ, 0x10, R11 ;  /* 0x00000010ff1f7819 */ /* 0x000fc8000001160b */
[----:B------:R-:W-:-:S04]  /*b060*/  LOP3.LUT R31, R31, 0xff, RZ, 0xc0, !PT ;  /* 0x000000ff1f1f7812 */ /* 0x000fc800078ec0ff */
[----:B------:R-:W-:Y:S02]  /*b070*/  PRMT R31, R31, 0x7054, R32 ;  /* 0x000070541f1f7816 */ /* 0x000fe40000000020 */
[----:B------:R-:W-:Y:S02]  /*b080*/  SHF.R.U32.HI R32, RZ, 0x10, R7 ;  /* 0x00000010ff207819 */ /* 0x000fe40000011607 */
[----:B------:R-:W-:Y:S02]  /*b090*/  LOP3.LUT R38, R31, 0xff000000, R11, 0xf8, !PT ;  /* 0xff0000001f267812 */ /* 0x000fe400078ef80b */
[----:B------:R-:W-:Y:S02]  /*b0a0*/  LOP3.LUT R32, R32, 0xff, RZ, 0xc0, !PT ;  /* 0x000000ff20207812 */ /* 0x000fe400078ec0ff */
[----:B--2---:R-:W-:Y:S02]  /*b0b0*/  LEA.HI R3, R3, R27, RZ, 0x1c ;  /* 0x0000001b03037211 */ /* 0x004fe400078fe0ff */
[----:B------:R-:W-:-:S02]  /*b0c0*/  LOP3.LUT R27, R6, 0xff, RZ, 0xc0, !PT ;  /* 0x000000ff061b7812 */ /* 0x000fc400078ec0ff */
[C---:B------:R-:W-:Y:S01]  /*b0d0*/  LEA.HI R0, R3.reuse, R3, RZ, 0x1 ;  /* 0x0000000303007211 */ /* 0x040fe200078f08ff */
[----:B------:R-:W-:Y:S01]  /*b0e0*/  IMAD.SHL.U32 R3, R3, 0x10, RZ ;  /* 0x0000001003037824 */ /* 0x000fe200078e00ff */
[----:B------:R-:W0:Y:S01]  /*b0f0*/  LDS.128 R12, [R49+0xf000] ;  /* 0x00f00000310c7984 */ /* 0x000e220000000c00 */
[----:B------:R-:W-:Y:S02]  /*b100*/  PRMT R37, R26, 0x7604, R27 ;  /* 0x000076041a257816 */ /* 0x000fe4000000001b */
[----:B------:R-:W-:Y:S02]  /*b110*/  SHF.R.S32.HI R0, RZ, 0x1, R0 ;  /* 0x00000001ff007819 */ /* 0x000fe40000011400 */
[----:B------:R-:W-:-:S03]  /*b120*/  LOP3.LUT R3, R63, 0x10, R3, 0xf8, !PT ;  /* 0x000000103f037812 */ /* 0x000fc600078ef803 */
[----:B------:R-:W-:Y:S01]  /*b130*/  IMAD R21, R0, 0x1800, R62 ;  /* 0x0000180000157824 */ /* 0x000fe200078e023e */
[----:B------:R-:W-:Y:S02]  /*b140*/  LOP3.LUT R0, R3, R60, RZ, 0x3c, !PT ;  /* 0x0000003c03007212 */ /* 0x000fe400078e3cff */
[----:B------:R-:W-:Y:S02]  /*b150*/  LOP3.LUT R3, R29, 0xff, RZ, 0xc0, !PT ;  /* 0x000000ff1d037812 */ /* 0x000fe400078ec0ff */
[----:B------:R-:W-:Y:S02]  /*b160*/  IADD3 R0, R18, R21, R0 ;  /* 0x0000001512007210 */ /* 0x000fe40007ffe000 */
[----:B------:R-:W-:Y:S02]  /*b170*/  SHF.R.U32.HI R21, RZ, 0x10, R9 ;  /* 0x00000010ff157819 */ /* 0x000fe40000011609 */
[----:B------:R-:W-:Y:S01]  /*b180*/  PRMT R39, R3, 0x7604, R34 ;  /* 0x0000760403277816 */ /* 0x000fe20000000022 */
[----:B------:R-:W2:Y:S01]  /*b190*/  LDS.128 R24, [R0+0xf000] ;  /* 0x00f0000000187984 */ /* 0x000ea20000000c00 */
[----:B------:R-:W-:-:S02]  /*b1a0*/  LOP3.LUT R21, R21, 0xff, RZ, 0xc0, !PT ;  /* 0x000000ff15157812 */ /* 0x000fc400078ec0ff */
[----:B------:R-:W-:Y:S02]  /*b1b0*/  SHF.R.U32.HI R29, RZ, 0x10, R10 ;  /* 0x00000010ff1d7819 */ /* 0x000fe4000001160a */
[----:B------:R-:W-:Y:S02]  /*b1c0*/  SHF.R.U32.HI R3, RZ, 0x10, R8 ;  /* 0x00000010ff037819 */ /* 0x000fe40000011608 */
[----:B------:R-:W-:Y:S02]  /*b1d0*/  PRMT R21, R21, 0x7054, R28 ;  /* 0x0000705415157816 */ /* 0x000fe4000000001c */
[----:B------:R-:W-:Y:S02]  /*b1e0*/  SHF.R.U32.HI R28, RZ, 0x10, R5 ;  /* 0x00000010ff1c7819 */ /* 0x000fe40000011605 */
[----:B------:R-:W-:Y:S02]  /*b1f0*/  LOP3.LUT R29, R29, 0xff, RZ, 0xc0, !PT ;  /* 0x000000ff1d1d7812 */ /* 0x000fe400078ec0ff */
[----:B------:R-:W-:-:S02]  /*b200*/  LOP3.LUT R3, R3, 0xff, RZ, 0xc0, !PT ;  /* 0x000000ff03037812 */ /* 0x000fc400078ec0ff */
[----:B------:R-:W-:Y:S02]  /*b210*/  LOP3.LUT R28, R28, 0xff, RZ, 0xc0, !PT ;  /* 0x000000ff1c1c7812 */ /* 0x000fe400078ec0ff */
[----:B------:R-:W-:Y:S02]  /*b220*/  PRMT R29, R29, 0x7054, R30 ;  /* 0x000070541d1d7816 */ /* 0x000fe4000000001e */
[----:B------:R-:W-:Y:S02]  /*b230*/  PRMT R3, R3, 0x7054, R20 ;  /* 0x0000705403037816 */ /* 0x000fe40000000014 */
[----:B------:R-:W-:Y:S02]  /*b240*/  SHF.R.U32.HI R30, RZ, 0x10, R6 ;  /* 0x00000010ff1e7819 */ /* 0x000fe40000011606 */
[----:B------:R-:W-:Y:S02]  /*b250*/  SHF.R.U32.HI R20, RZ, 0x10, R4 ;  /* 0x00000010ff147819 */ /* 0x000fe40000011604 */
[----:B------:R-:W-:-:S02]  /*b260*/  PRMT R35, R28, 0x7054, R35 ;  /* 0x000070541c237816 */ /* 0x000fc40000000023 */
[----:B------:R-:W-:Y:S02]  /*b270*/  LOP3.LUT R30, R30, 0xff, RZ, 0xc0, !PT ;  /* 0x000000ff1e1e7812 */ /* 0x000fe400078ec0ff */
[----:B------:R-:W-:Y:S02]  /*b280*/  LOP3.LUT R20, R20, 0xff, RZ, 0xc0, !PT ;  /* 0x000000ff14147812 */ /* 0x000fe400078ec0ff */
[----:B------:R-:W-:Y:S02]  /*b290*/  PRMT R39, R32, 0x7054, R39 ;  /* 0x0000705420277816 */ /* 0x000fe40000000027 */
[----:B------:R-:W-:Y:S02]  /*b2a0*/  LOP3.LUT R34, R35, 0xff000000, R5, 0xf8, !PT ;  /* 0xff00000023227812 */ /* 0x000fe400078ef805 */
[----:B------:R-:W-:Y:S02]  /*b2b0*/  LOP3.LUT R21, R21, 0xff000000, R9, 0xf8, !PT ;  /* 0xff00000015157812 */ /* 0x000fe400078ef809 */
[----:B------:R-:W-:-:S02]  /*b2c0*/  PRMT R37, R30, 0x7054, R37 ;  /* 0x000070541e257816 */ /* 0x000fc40000000025 */
[----:B------:R-:W-:Y:S02]  /*b2d0*/  LOP3.LUT R8, R3, 0xff000000, R8, 0xf8, !PT ;  /* 0xff00000003087812 */ /* 0x000fe400078ef808 */
[----:B------:R-:W-:Y:S02]  /*b2e0*/  PRMT R33, R20, 0x7054, R33 ;  /* 0x0000705414217816 */ /* 0x000fe40000000021 */
[----:B------:R-:W-:Y:S02]  /*b2f0*/  LOP3.LUT R3, R29, 0xff000000, R10, 0xf8, !PT ;  /* 0xff0000001d037812 */ /* 0x000fe400078ef80a */
[----:B-1----:R-:W-:Y:S02]  /*b300*/  LOP3.LUT R41, R39, 0xff000000, R7, 0xf8, !PT ;  /* 0xff00000027297812 */ /* 0x002fe400078ef807 */
[-C--:B0-----:R-:W-:Y:S02]  /*b310*/  F2FP.F16.E4M3.UNPACK_B R11, R13.reuse ;  /* 0x0000000dff0b723e */ /* 0x081fe400020006ff */
[----:B------:R-:W-:-:S02]  /*b320*/  F2FP.F16.E4M3.UNPACK_B R30, R13.H1 ;  /* 0x0000000dff1e723e */ /* 0x000fc400030006ff */
[-C--:B------:R-:W-:Y:S01]  /*b330*/  F2FP.F16.E4M3.UNPACK_B R10, R12.reuse ;  /* 0x0000000cff0a723e */ /* 0x080fe200020006ff */
[----:B------:R-:W-:Y:S01]  /*b340*/  HADD2.F32 R9, -RZ, R11.H0_H0 ;  /* 0x2000000bff097230 */ /* 0x000fe20000004100 */
[----:B------:R-:W-:Y:S02]  /*b350*/  F2FP.F16.E4M3.UNPACK_B R28, R12.H1 ;  /* 0x0000000cff1c723e */ /* 0x000fe400030006ff */
[----:B------:R-:W-:Y:S02]  /*b360*/  F2FP.F16.E4M3.UNPACK_B R39, R34 ;  /* 0x00000022ff27723e */ /* 0x000fe400020006ff */
[----:B--2---:R-:W-:Y:S02]  /*b370*/  F2FP.F16.E4M3.UNPACK_B R13, R25 ;  /* 0x00000019ff0d723e */ /* 0x004fe400020006ff */
[----:B------:R-:W-:Y:S01]  /*b380*/  F2FP.F16.E4M3.UNPACK_B R12, R21 ;  /* 0x00000015ff0c723e */ /* 0x000fe200020006ff */
[--C-:B------:R-:W-:Y:S01]  /*b390*/  HADD2.F32 R40, -RZ, R39.reuse.H0_H0 ;  /* 0x20000027ff287230 */ /* 0x100fe20000004100 */
[----:B------:R-:W-:Y:S01]  /*b3a0*/  LOP3.LUT R20, R33, 0xff000000, R4, 0xf8, !PT ;  /* 0xff00000021147812 */ /* 0x000fe200078ef804 */
[----:B------:R-:W-:Y:S01]  /*b3b0*/  HADD2.F32 R39, -RZ, R39.H1_H1 ;  /* 0x30000027ff277230 */ /* 0x000fe20000004100 */
[----:B------:R-:W-:Y:S01]  /*b3c0*/  LOP3.LUT R4, R37, 0xff000000, R6, 0xf8, !PT ;  /* 0xff00000025047812 */ /* 0x000fe200078ef806 */
[--C-:B------:R-:W-:Y:S01]  /*b3d0*/  HADD2.F32 R6, -RZ, R13.reuse.H0_H0 ;  /* 0x2000000dff067230 */ /* 0x100fe20000004100 */
[-C--:B------:R-:W-:Y:S01]  /*b3e0*/  F2FP.F16.E4M3.UNPACK_B R31, R15.reuse ;  /* 0x0000000fff1f723e */ /* 0x080fe200020006ff */
[----:B------:R-:W-:Y:S01]  /*b3f0*/  HADD2.F32 R33, -RZ, R12.H0_H0 ;  /* 0x2000000cff217230 */ /* 0x000fe20000004100 */
[----:B------:R-:W-:Y:S01]  /*b400*/  F2FP.F16.E4M3.UNPACK_B R35, R15.H1 ;  /* 0x0000000fff23723e */ /* 0x000fe200030006ff */
[----:B------:R-:W-:Y:S01]  /*b410*/  HADD2.F32 R13, -RZ, R13.H1_H1 ;  /* 0x3000000dff0d7230 */ /* 0x000fe20000004100 */
[----:B------:R-:W-:-:S02]  /*b420*/  F2FP.F16.E4M3.UNPACK_B R15, R24 ;  /* 0x00000018ff0f723e */ /* 0x000fc400020006ff */
[----:B------:R-:W-:Y:S01]  /*b430*/  F2FP.F16.E4M3.UNPACK_B R29, R24.H1 ;  /* 0x00000018ff1d723e */ /* 0x000fe200030006ff */
[CC--:B------:R-:W-:Y:S01]  /*b440*/  FMUL.FTZ R24, R6.reuse, R40.reuse ;  /* 0x0000002806187220 */ /* 0x0c0fe20000410000 */
[-C--:B------:R-:W-:Y:S02]  /*b450*/  F2FP.F16.E4M3.UNPACK_B R32, R27.reuse ;  /* 0x0000001bff20723e */ /* 0x080fe400020006ff */
[----:B------:R-:W-:Y:S01]  /*b460*/  F2FP.F16.E4M3.UNPACK_B R37, R27.H1 ;  /* 0x0000001bff25723e */ /* 0x000fe200030006ff */
[-C--:B------:R-:W-:Y:S01]  /*b470*/  FMUL.FTZ R27, R6, R33.reuse ;  /* 0x00000021061b7220 */ /* 0x080fe20000410000 */
[----:B------:R-:W-:Y:S01]  /*b480*/  FFMA.FTZ R6, R9, R33, -R24 ;  /* 0x0000002109067223 */ /* 0x000fe20000010818 */
[----:B------:R-:W-:Y:S01]  /*b490*/  F2FP.F16.E4M3.UNPACK_B R25, R25.H1 ;  /* 0x00000019ff19723e */ /* 0x000fe200030006ff */
[----:B------:R-:W-:Y:S01]  /*b4a0*/  FMUL.FTZ R33, R13, R39 ;  /* 0x000000270d217220 */ /* 0x000fe20000410000 */
[----:B------:R-:W-:Y:S01]  /*b4b0*/  FFMA.FTZ R9, R9, R40, R27 ;  /* 0x0000002809097223 */ /* 0x000fe2000001001b */
[----:B------:R-:W-:Y:S01]  /*b4c0*/  F2FP.F16.E4M3.UNPACK_B R40, R34.H1 ;  /* 0x00000022ff28723e */ /* 0x000fe200030006ff */
[----:B------:R-:W-:Y:S01]  /*b4d0*/  HADD2.F32 R27, -RZ, R12.H1_H1 ;  /* 0x3000000cff1b7230 */ /* 0x000fe20000004100 */
[----:B------:R-:W-:Y:S01]  /*b4e0*/  F2FP.F16.E4M3.UNPACK_B R24, R21.H1 ;  /* 0x00000015ff18723e */ /* 0x000fe200030006ff */
[----:B------:R-:W-:Y:S01]  /*b4f0*/  HADD2.F32 R12, -RZ, R11.H1_H1 ;  /* 0x3000000bff0c7230 */ /* 0x000fe20000004100 */
[----:B------:R-:W-:Y:S01]  /*b500*/  F2FP.F16.E4M3.UNPACK_B R7, R26 ;  /* 0x0000001aff07723e */ /* 0x000fe200020006ff */
[----:B------:R-:W-:-:S02]  /*b510*/  HADD2.F32 R42, -RZ, R40.H0_H0 ;  /* 0x20000028ff2a7230 */ /* 0x000fc40000004100 */
[-C--:B------:R-:W-:Y:S01]  /*b520*/  FMUL.FTZ R44, R13, R27.reuse ;  /* 0x0000001b0d2c7220 */ /* 0x080fe20000410000 */
[--C-:B------:R-:W-:Y:S01]  /*b530*/  HADD2.F32 R11, -RZ, R25.reuse.H0_H0 ;  /* 0x20000019ff0b7230 */ /* 0x100fe20000004100 */
[----:B------:R-:W-:Y:S01]  /*b540*/  F2FP.F16.E4M3.UNPACK_B R26, R26.H1 ;  /* 0x0000001aff1a723e */ /* 0x000fe200030006ff */
[----:B------:R-:W-:Y:S01]  /*b550*/  HADD2.F32 R34, -RZ, R24.H0_H0 ;  /* 0x20000018ff227230 */ /* 0x000fe20000004100 */
[----:B------:R-:W-:Y:S01]  /*b560*/  F2FP.F16.E4M3.UNPACK_B R5, R14 ;  /* 0x0000000eff05723e */ /* 0x000fe200020006ff */
[--C-:B------:R-:W-:Y:S02]  /*b570*/  HADD2.F32 R21, -RZ, R30.reuse.H0_H0 ;  /* 0x2000001eff157230 */ /* 0x100fe40000004100 */
[C---:B------:R-:W-:Y:S01]  /*b580*/  FMUL.FTZ R46, R11.reuse, R42 ;  /* 0x0000002a0b2e7220 */ /* 0x040fe20000410000 */
[----:B------:R-:W-:Y:S02]  /*b590*/  HADD2.F32 R30, -RZ, R30.H1_H1 ;  /* 0x3000001eff1e7230 */ /* 0x000fe40000004100 */
[-C--:B------:R-:W-:Y:S01]  /*b5a0*/  FMUL.FTZ R43, R11, R34.reuse ;  /* 0x000000220b2b7220 */ /* 0x080fe20000410000 */
[C---:B------:R-:W-:Y:S01]  /*b5b0*/  FFMA.FTZ R11, R12.reuse, R27, -R33 ;  /* 0x0000001b0c0b7223 */ /* 0x040fe20000010821 */
[C---:B------:R-:W-:Y:S01]  /*b5c0*/  FFMA.FTZ R13, R21.reuse, R34, -R46 ;  /* 0x00000022150d7223 */ /* 0x040fe2000001082e */
[----:B------:R-:W-:Y:S01]  /*b5d0*/  FFMA.FTZ R12, R12, R39, R44 ;  /* 0x000000270c0c7223 */ /* 0x000fe2000001002c */
[----:B------:R-:W-:Y:S01]  /*b5e0*/  FFMA.FTZ R21, R21, R42, R43 ;  /* 0x0000002a15157223 */ /* 0x000fe2000001002b */
[-C--:B------:R-:W-:Y:S01]  /*b5f0*/  F2FP.F16.E4M3.UNPACK_B R42, R41.reuse ;  /* 0x00000029ff2a723e */ /* 0x080fe200020006ff */
[----:B------:R-:W-:Y:S01]  /*b600*/  HADD2.F32 R33, -RZ, R24.H1_H1 ;  /* 0x30000018ff217230 */ /* 0x000fe20000004100 */
[-C--:B------:R-:W-:Y:S01]  /*b610*/  F2FP.F16.E4M3.UNPACK_B R34, R38.reuse ;  /* 0x00000026ff22723e */ /* 0x080fe200020006ff */
[----:B------:R-:W-:Y:S01]  /*b620*/  HADD2.F32 R39, -RZ, R40.H1_H1 ;  /* 0x30000028ff277230 */ /* 0x000fe20000004100 */
[----:B------:R-:W-:Y:S01]  /*b630*/  F2FP.F16.E4M3.UNPACK_B R41, R41.H1 ;  /* 0x00000029ff29723e */ /* 0x000fe200030006ff */
[----:B------:R-:W-:Y:S01]  /*b640*/  HADD2.F32 R24, -RZ, R25.H1_H1 ;  /* 0x30000019ff187230 */ /* 0x000fe20000004100 */
[----:B------:R-:W-:Y:S01]  /*b650*/  F2FP.F16.E4M3.UNPACK_B R38, R38.H1 ;  /* 0x00000026ff26723e */ /* 0x000fe200030006ff */
[----:B------:R-:W-:Y:S01]  /*b660*/  HADD2.F32 R44, -RZ, R42.H0_H0 ;  /* 0x2000002aff2c7230 */ /* 0x000fe20000004100 */
[----:B------:R-:W-:Y:S01]  /*b670*/  F2FP.F16.E4M3.UNPACK_B R14, R14.H1 ;  /* 0x0000000eff0e723e */ /* 0x000fe200030006ff */
[----:B------:R-:W-:-:S02]  /*b680*/  HADD2.F32 R27, -RZ, R32.H0_H0 ;  /* 0x20000020ff1b7230 */ /* 0x000fc40000004100 */
[C---:B------:R-:W-:Y:S01]  /*b690*/  FMUL.FTZ R43, R24.reuse, R39 ;  /* 0x00000027182b7220 */ /* 0x040fe20000410000 */
[--C-:B------:R-:W-:Y:S02]  /*b6a0*/  HADD2.F32 R40, -RZ, R34.reuse.H0_H0 ;  /* 0x20000022ff287230 */ /* 0x100fe40000004100 */
[-C--:B------:R-:W-:Y:S01]  /*b6b0*/  FMUL.FTZ R46, R24, R33.reuse ;  /* 0x00000021182e7220 */ /* 0x080fe20000410000 */
[----:B------:R-:W-:Y:S02]  /*b6c0*/  HADD2.F32 R25, -RZ, R31.H0_H0 ;  /* 0x2000001fff197230 */ /* 0x000fe40000004100 */
[C---:B------:R-:W-:Y:S01]  /*b6d0*/  FMUL.FTZ R48, R27.reuse, R44 ;  /* 0x0000002c1b307220 */ /* 0x040fe20000410000 */
        /* <DEDUP_REMOVED lines=8> */
[----:B------:R-:W-:Y:S01]  /*b760*/  F2FP.SATFINITE.E4M3.F32.PACK_AB_MERGE_C R21, R30, R21, RZ ;  /* 0x000000151e15723e */ /* 0x000fe200048070ff */
[----:B------:R-:W-:Y:S02]  /*b770*/  HADD2.F32 R43, -RZ, R41.H0_H0 ;  /* 0x20000029ff2b7230 */ /* 0x000fe40000004100 */
[----:B------:R-:W-:Y:S02]  /*b780*/  HADD2.F32 R34, -RZ, R37.H0_H0 ;  /* 0x20000025ff227230 */ /* 0x000fe40000004100 */
[----:B------:R-:W-:Y:S01]  /*b790*/  FMUL.FTZ R44, R32, R42 ;  /* 0x0000002a202c7220 */ /* 0x000fe20000410000 */
[----:B------:R-:W-:-:S02]  /*b7a0*/  HADD2.F32 R40, -RZ, R38.H0_H0 ;  /* 0x20000026ff287230 */ /* 0x000fc40000004100 */
[----:B------:R-:W-:Y:S01]  /*b7b0*/  FMUL.FTZ R45, R32, R39 ;  /* 0x00000027202d7220 */ /* 0x000fe20000410000 */
[----:B------:R-:W-:Y:S02]  /*b7c0*/  HADD2.F32 R31, -RZ, R31.H1_H1 ;  /* 0x3000001fff1f7230 */ /* 0x000fe40000004100 */
[C---:B------:R-:W-:Y:S01]  /*b7d0*/  FMUL.FTZ R46, R34.reuse, R43 ;  /* 0x0000002b222e7220 */ /* 0x040fe20000410000 */
[--C-:B------:R-:W-:Y:S02]  /*b7e0*/  HADD2.F32 R33, -RZ, R35.reuse.H0_H0 ;  /* 0x20000023ff217230 */ /* 0x100fe40000004100 */
[----:B------:R-:W-:Y:S01]  /*b7f0*/  FMUL.FTZ R48, R34, R40 ;  /* 0x0000002822307220 */ /* 0x000fe20000410000 */
[----:B------:R-:W-:Y:S02]  /*b800*/  HADD2.F32 R35, -RZ, R35.H1_H1 ;  /* 0x30000023ff237230 */ /* 0x000fe40000004100 */
        /* <DEDUP_REMOVED lines=23> */
[----:B------:R-:W-:Y:S01]  /*b980*/  HADD2.F32 R44, -RZ, R43.H1_H1 ;  /* 0x3000002bff2c7230 */ /* 0x000fe20000004100 */
[----:B------:R-:W-:Y:S01]  /*b990*/  F2FP.F16.E4M3.UNPACK_B R42, R20 ;  /* 0x00000014ff2a723e */ /* 0x000fe200020006ff */
[----:B------:R-:W-:Y:S01]  /*b9a0*/  HADD2.F32 R41, -RZ, R41.H1_H1 ;  /* 0x30000029ff297230 */ /* 0x000fe20000004100 */
[----:B------:R-:W-:Y:S01]  /*b9b0*/  F2FP.F16.E4M3.UNPACK_B R39, R8 ;  /* 0x00000008ff27723e */ /* 0x000fe200020006ff */
        /* <DEDUP_REMOVED lines=9> */
[----:B------:R-:W-:Y:S01]  /*ba50*/  FMUL.FTZ R41, R20, R43 ;  /* 0x0000002b14297220 */ /* 0x000fe20000410000 */
[----:B------:R-:W-:Y:S01]  /*ba60*/  HADD2.F32 R42, -RZ, R42.H1_H1 ;  /* 0x3000002aff2a7230 */ /* 0x000fe20000004100 */
[----:B------:R-:W-:Y:S01]  /*ba70*/  F2FP.SATFINITE.E4M3.F32.PACK_AB_MERGE_C R33, R40, R33, RZ ;  /* 0x000000212821723e */ /* 0x000fe200048070ff */
[----:B------:R-:W-:-:S02]  /*ba80*/  HADD2.F32 R15, -RZ, R15.H1_H1 ;  /* 0x3000000fff0f7230 */ /* 0x000fc40000004100 */
[-C--:B------:R-:W-:Y:S01]  /*ba90*/  FMUL.FTZ R45, R20, R29.reuse ;  /* 0x0000001d142d7220 */ /* 0x080fe20000410000 */
[----:B------:R-:W-:Y:S02]  /*baa0*/  HADD2.F32 R39, -RZ, R39.H1_H1 ;  /* 0x30000027ff277230 */ /* 0x000fe40000004100 */
[C---:B------:R-:W-:Y:S01]  /*bab0*/  FFMA.FTZ R41, R8.reuse, R29, -R41 ;  /* 0x0000001d08297223 */ /* 0x040fe20000010829 */
[----:B------:R-:W-:Y:S01]  /*bac0*/  HADD2.F32 R10, -RZ, R10.H1_H1 ;  /* 0x3000000aff0a7230 */ /* 0x000fe20000004100 */
[----:B------:R-:W-:Y:S01]  /*bad0*/  F2FP.F16.E4M3.UNPACK_B R20, R4.H1 ;  /* 0x00000004ff14723e */ /* 0x000fe200030006ff */
[----:B------:R-:W-:Y:S01]  /*bae0*/  FFMA.FTZ R45, R8, R43, R45 ;  /* 0x0000002b082d7223 */ /* 0x000fe2000001002d */
[C---:B------:R-:W-:Y:S01]  /*baf0*/  FMUL.FTZ R29, R15.reuse, R42 ;  /* 0x0000002a0f1d7220 */ /* 0x040fe20000410000 */
[----:B------:R-:W-:Y:S01]  /*bb00*/  F2FP.F16.E4M3.UNPACK_B R8, R3.H1 ;  /* 0x00000003ff08723e */ /* 0x000fe200030006ff */
[----:B------:R-:W-:Y:S01]  /*bb10*/  FMUL.FTZ R43, R15, R39 ;  /* 0x000000270f2b7220 */ /* 0x000fe20000410000 */
[----:B------:R-:W-:-:S02]  /*bb20*/  HADD2.F32 R28, -RZ, R20.H0_H0 ;  /* 0x20000014ff1c7230 */ /* 0x000fc40000004100 */
[C---:B------:R-:W-:Y:S01]  /*bb30*/  FFMA.FTZ R44, R10.reuse, R39, -R29 ;  /* 0x000000270a2c7223 */ /* 0x040fe2000001081d */
[----:B------:R-:W-:Y:S02]  /*bb40*/  HADD2.F32 R15, -RZ, R26.H0_H0 ;  /* 0x2000001aff0f7230 */ /* 0x000fe40000004100 */
[----:B------:R-:W-:Y:S01]  /*bb50*/  FFMA.FTZ R42, R10, R42, R43 ;  /* 0x0000002a0a2a7223 */ /* 0x000fe2000001002b */
[--C-:B------:R-:W-:Y:S01]  /*bb60*/  HADD2.F32 R10, -RZ, R8.reuse.H0_H0 ;  /* 0x20000008ff0a7230 */ /* 0x100fe20000004100 */
[----:B------:R-:W-:Y:S01]  /*bb70*/  F2FP.F16.E4M3.UNPACK_B R3, R3 ;  /* 0x00000003ff03723e */ /* 0x000fe200020006ff */
[----:B------:R-:W-:Y:S02]  /*bb80*/  HADD2.F32 R29, -RZ, R8.H1_H1 ;  /* 0x30000008ff1d7230 */ /* 0x000fe40000004100 */
[C---:B------:R-:W-:Y:S01]  /*bb90*/  FMUL.FTZ R43, R15.reuse, R28 ;  /* 0x0000001c0f2b7220 */ /* 0x040fe20000410000 */
[----:B------:R-:W-:Y:S02]  /*bba0*/  HADD2.F32 R8, -RZ, R14.H0_H0 ;  /* 0x2000000eff087230 */ /* 0x000fe40000004100 */
[----:B------:R-:W-:Y:S01]  /*bbb0*/  FMUL.FTZ R15, R15, R10 ;  /* 0x0000000a0f0f7220 */ /* 0x000fe20000410000 */
[----:B------:R-:W-:-:S02]  /*bbc0*/  HADD2.F32 R39, -RZ, R20.H1_H1 ;  /* 0x30000014ff277230 */ /* 0x000fc40000004100 */
[----:B------:R-:W-:Y:S02]  /*bbd0*/  HADD2.F32 R26, -RZ, R26.H1_H1 ;  /* 0x3000001aff1a7230 */ /* 0x000fe40000004100 */
[C---:B------:R-:W-:Y:S01]  /*bbe0*/  FFMA.FTZ R28, R8.reuse, R28, R15 ;  /* 0x0000001c081c7223 */ /* 0x040fe2000001000f */
[----:B------:R-:W-:Y:S01]  /*bbf0*/  HADD2.F32 R14, -RZ, R14.H1_H1 ;  /* 0x3000000eff0e7230 */ /* 0x000fe20000004100 */
[----:B------:R-:W-:Y:S01]  /*bc00*/  F2FP.F16.E4M3.UNPACK_B R15, R4 ;  /* 0x00000004ff0f723e */ /* 0x000fe200020006ff */
[----:B------:R-:W-:Y:S01]  /*bc10*/  FFMA.FTZ R43, R8, R10, -R43 ;  /* 0x0000000a082b7223 */ /* 0x000fe2000001082b */
        /* <DEDUP_REMOVED lines=35> */
.L_x_13213:
[----:B------:R-:W-:Y:S05]  /*be50*/  BSYNC B0 ;  /* 0x0000000000007941 */ /* 0x000fea0003800000 */
.L_x_13206:
        /* <DEDUP_REMOVED lines=8> */
.L_x_13203:
[----:B------:R-:W-:-:S13]  /*bee0*/  ISETP.NE.AND P0, PT, R154, 0x3, PT ;  /* 0x000000039a00780c */ /* 0x000fda0003f05270 */
[----:B------:R-:W-:Y:S05]  /*bef0*/  @!P0 BRA `(.L_x_13225) ;  /* 0x0000000000048947 */ /* 0x000fea0003800000 */
[----:B------:R-:W-:Y:S01]  /*bf00*/  BPT.TRAP 0x1 ;  /* 0x000000040000795c */ /* 0x000fe20000300000 */
.L_x_13225:
[----:B01----:R-:W-:Y:S01]  /*bf10*/  IMAD R3, R23, 0x8, R18 ;  /* 0x0000000817037824 */ /* 0x003fe200078e0212 */
[----:B--23-5:R-:W-:-:S04]  /*bf20*/  SHF.L.U32 R4, R153, 0x1f, RZ ;  /* 0x0000001f99047819 */ /* 0x02cfc800000006ff */
[----:B------:R0:W1:Y:S01]  /*bf30*/  SYNCS.PHASECHK.TRANS64.TRYWAIT P1, [R3+URZ+0x19c30], R4 ;  /* 0x019c3004030075a7 */ /* 0x000062000802017f */
[----:B------:R-:W-:Y:S05]  /*bf40*/  @!P0 BRA `(.L_x_13226) ;  /* 0x0000000000048947 */ /* 0x000fea0003800000 */
[----:B------:R-:W-:Y:S01]  /*bf50*/  BPT.TRAP 0x1 ;  /* 0x000000040000795c */ /* 0x000fe20000300000 */
.L_x_13226:
        /* <DEDUP_REMOVED lines=10> */
.L_x_13227:
[----:B--2---:R-:W0:Y:S01]  /*c000*/  LDL R0, [R1+0x2c] ;  /* 0x00002c0001007983 */ /* 0x004e220000100800 */
        /* <DEDUP_REMOVED lines=9> */
[----:B------:R-:W-:Y:S01]  /*c0a0*/  VIADD R20, R6, 0x300 ;  /* 0x0000030006147836 */ /* 0x000fe20000000000 */
[----:B------:R2:W-:Y:S01]  /*c0b0*/  STL.64 [R1+0x8], R10 ;  /* 0x0000080a01007387 */ /* 0x0005e20000100a00 */
[----:B------:R-:W-:Y:S02]  /*c0c0*/  IMAD.MOV.U32 R21, RZ, RZ, -0x3ffffff0 ;  /* 0xc0000010ff157424 */ /* 0x000fe400078e00ff */
[----:B------:R-:W-:Y:S02]  /*c0d0*/  IMAD.MOV.U32 R5, RZ, RZ, -0x3ffffff0 ;  /* 0xc0000010ff057424 */ /* 0x000fe400078e00ff */
[----:B01----:R-:W-:-:S04]  /*c0e0*/  IMAD R4, R23, 0x300, R0 ;  /* 0x0000030017047824 */ /* 0x003fc800078e0200 */
        /* <DEDUP_REMOVED lines=19> */
[----:B--2---:R-:W-:Y:S05]  /*c220*/  @!P0 BRA `(.L_x_13229) ;  /* 0x0000000000048947 */ /* 0x004fea0003800000 */
[----:B------:R-:W-:Y:S01]  /*c230*/  BPT.TRAP 0x1 ;  /* 0x000000040000795c */ /* 0x000fe20000300000 */
.L_x_13229:
[----:B------:R-:W2:Y:S01]  /*c240*/  LDL R0, [R1+0x4c] ;  /* 0x00004c0001007983 */ /* 0x000ea20000100800 */
[----:B------:R-:W0:Y:S03]  /*c250*/  LDC R4, c[0x0][0x448] ;  /* 0x00011200ff047b82 */ /* 0x000e260000000800 */
[----:B------:R-:W2:Y:S04]  /*c260*/  LDL R94, [R1+0x34] ;  /* 0x00003400015e7983 */ /* 0x000ea80000100800 */
[----:B------:R-:W3:Y:S04]  /*c270*/  LDL R10, [R1+0x40] ;  /* 0x00004000010a7983 */ /* 0x000ee80000100800 */
[----:B------:R-:W4:Y:S04]  /*c280*/  LDL R92, [R1+0x38] ;  /* 0x00003800015c7983 */ /* 0x000f280000100800 */
[----:B------:R-:W5:Y:S04]  /*c290*/  LDL R90, [R1+0x3c] ;  /* 0x00003c00015a7983 */ /* 0x000f680000100800 */
[----:B------:R-:W4:Y:S01]  /*c2a0*/  LDL R96, [R1+0x10] ;  /* 0x0000100001607983 */ /* 0x000f220000100800 */
[----:B0-----:R-:W-:-:S13]  /*c2b0*/  ISETP.NE.AND P4, PT, R4, 0x1, PT ;  /* 0x000000010400780c */ /* 0x001fda0003f85270 */
[----:B------:R-:W0:Y:S08]  /*c2c0*/  @P4 LDC R5, c[0x0][0x44c] ;  /* 0x00011300ff054b82 */ /* 0x000e300000000800 */
[----:B------:R-:W1:Y:S01]  /*c2d0*/  @P4 LDC R9, c[0x0][0x450] ;  /* 0x00011400ff094b82 */ /* 0x000e620000000800 */
[----:B--2---:R-:W-:-:S04]  /*c2e0*/  IMAD.IADD R8, R0, 0x1, R94 ;  /* 0x0000000100087824 */ /* 0x004fc800078e025e */
[----:B0-----:R-:W-:-:S05]  /*c2f0*/  @P4 IMAD.HI.U32 R0, R8, R5, RZ ;  /* 0x0000000508004227 */ /* 0x001fca00078e00ff */
[----:B-1----:R-:W-:-:S05]  /*c300*/  @P4 SHF.R.U32.HI R8, RZ, R9, R0 ;  /* 0x00000009ff084219 */ /* 0x002fca0000011600 */
[----:B------:R-:W0:Y:S01]  /*c310*/  SHFL.IDX PT, R0, R8, 0x1, 0x1c1f ;  /* 0x003c1f0008007f89 */ /* 0x000e2200000e0000 */
[----:B------:R-:W-:-:S04]  /*c320*/  IMAD.MOV.U32 R5, RZ, RZ, -0x80 ;  /* 0xffffff80ff057424 */ /* 0x000fc800078e00ff */
[----:B------:R-:W-:-:S05]  /*c330*/  IMAD R5, R88, R5, 0x80 ;  /* 0x0000008058057424 */ /* 0x000fca00078e0205 */
[C-C-:B---3--:R-:W-:Y:S02]  /*c340*/  IADD3 R4, -R10.reuse, 0x1, R5.reuse ;  /* 0x000000010a047810 */ /* 0x148fe40007ffe105 */
[----:B-----5:R-:W-:Y:S02]  /*c350*/  IADD3 R5, -R10, R90, R5 ;  /* 0x0000005a0a057210 */ /* 0x020fe40007ffe105 */
[----:B----4-:R-:W-:-:S04]  /*c360*/  IADD3 R4, -R92, R4, R90 ;  /* 0x000000045c047210 */ /* 0x010fc80007ffe15a */
        /* <DEDUP_REMOVED lines=110> */
[----:B------:R-:W-:Y:S01]  /*ca50*/  FSEL R11, R24, -INF , P1 ;  /* 0xff800000180b7808 */ /* 0x000fe20000800000 */
[----:B------:R-:W-:-:S01]  /*ca60*/  FFMA.FTZ R14, R2, R27, -R113 ;  /* 0x0000001b020e7223 */ /* 0x000fc20000010871 */
        /* <DEDUP_REMOVED lines=11> */
[----:B------:R-:W-:Y:S01]  /*cb20*/  FMNMX.FTZ R12, R115, R12, !PT ;  /* 0x0000000c730c7209 */ /* 0x000fe20007810000 */
[----:B------:R0:W-:Y:S01]  /*cb30*/  MUFU.EX2 R4, R14 ;  /* 0x0000000e00047308 */ /* 0x0001e20000000800 */
[----:B------:R-:W-:Y:S02]  /*cb40*/  ISETP.GT.AND P1, PT, R5, 0x19, PT ;  /* 0x000000190500780c */ /* 0x000fe40003f24270 */
[----:B------:R-:W-:Y:S01]  /*cb50*/  FMNMX.FTZ R12, R33, R12, !PT ;  /* 0x0000000c210c7209 */ /* 0x000fe20007810000 */
[----:B0-----:R-:W-:-:S01]  /*cb60*/  FFMA.FTZ R14, R2, R13, -R113 ;  /* 0x0000000d020e7223 */ /* 0x001fc20000010871 */
[----:B------:R-:W-:-:S02]  /*cb70*/  FSEL R13, R36, -INF , P2 ;  /* 0xff800000240d7808 */ /* 0x000fc40001000000 */
[----:B------:R-:W-:Y:S02]  /*cb80*/  ISETP.GT.AND P2, PT, R5, 0x20, PT ;  /* 0x000000200500780c */ /* 0x000fe40003f44270 */
[----:B------:R-:W-:Y:S02]  /*cb90*/  FSEL R37, R37, -INF , P1 ;  /* 0xff80000025257808 */ /* 0x000fe40000800000 */
[----:B------:R-:W-:Y:S01]  /*cba0*/  FMNMX.FTZ R12, R13, R12, !PT ;  /* 0x0000000c0d0c7209 */ /* 0x000fe20007810000 */
[----:B------:R0:W-:Y:S01]  /*cbb0*/  MUFU.EX2 R10, R14 ;  /* 0x0000000e000a7308 */ /* 0x0001e20000000800 */
[C---:B------:R-:W-:Y:S02]  /*cbc0*/  ISETP.GT.AND P1, PT, R5.reuse, 0x21, PT ;  /* 0x000000210500780c */ /* 0x040fe40003f24270 */
[----:B------:R-:W-:Y:S02]  /*cbd0*/  FSEL R117, R40, -INF , P2 ;  /* 0xff80000028757808 */ /* 0x000fe40001000000 */
[----:B------:R-:W-:-:S02]  /*cbe0*/  ISETP.GT.AND P2, PT, R5, 0x28, PT ;  /* 0x000000280500780c */ /* 0x000fc40003f44270 */
[----:B0-----:R-:W-:Y:S02]  /*cbf0*/  FMNMX.FTZ R14, R37, R12, !PT ;  /* 0x0000000c250e7209 */ /* 0x001fe40007810000 */
[----:B------:R-:W-:Y:S02]  /*cc00*/  FSEL R41, R41, -INF , P1 ;  /* 0xff80000029297808 */ /* 0x000fe40000800000 */
[----:B------:R-:W-:Y:S01]  /*cc10*/  FMNMX.FTZ R14, R117, R14, !PT ;  /* 0x0000000e750e7209 */ /* 0x000fe20007810000 */
[----:B------:R-:W-:-:S01]  /*cc20*/  FFMA.FTZ R24, R2, R15, -R113 ;  /* 0x0000000f02187223 */ /* 0x000fc20000010871 */
[----:B------:R-:W-:Y:S02]  /*cc30*/  ISETP.GT.AND P1, PT, R5, 0x29, PT ;  /* 0x000000290500780c */ /* 0x000fe40003f24270 */
[----:B------:R-:W-:Y:S02]  /*cc40*/  FSEL R15, R44, -INF , P2 ;  /* 0xff8000002c0f7808 */ /* 0x000fe40001000000 */
[----:B------:R-:W-:-:S02]  /*cc50*/  FMNMX.FTZ R14, R41, R14, !PT ;  /* 0x0000000e290e7209 */ /* 0x000fc40007810000 */
        /* <DEDUP_REMOVED lines=37> */
[----:B------:R-:W-:Y:S01]  /*ceb0*/  FFMA.FTZ R30, R2, R93, -R113 ;  /* 0x0000005d021e7223 */ /* 0x000fe20000010871 */
[----:B------:R-:W-:Y:S02]  /*cec0*/  ISETP.GT.AND P1, PT, R5, 0x59, PT ;  /* 0x000000590500780c */ /* 0x000fe40003f24270 */
[----:B------:R-:W-:Y:S02]  /*ced0*/  FSEL R93, R68, -INF , P2 ;  /* 0xff800000445d7808 */ /* 0x000fe40001000000 */
[----:B------:R-:W-:-:S02]  /*cee0*/  FMNMX.FTZ R28, R65, R28, !PT ;  /* 0x0000001c411c7209 */ /* 0x000fc40007810000 */
[----:B------:R-:W-:Y:S02]  /*cef0*/  ISETP.GT.AND P2, PT, R5, 0x60, PT ;  /* 0x000000600500780c */ /* 0x000fe40003f44270 */
[----:B------:R-:W-:Y:S02]  /*cf00*/  FSEL R69, R69, -INF , P1 ;  /* 0xff80000045457808 */ /* 0x000fe40000800000 */
[----:B------:R-:W-:Y:S01]  /*cf10*/  FMNMX.FTZ R28, R93, R28, !PT ;  /* 0x0000001c5d1c7209 */ /* 0x000fe20007810000 */
[----:B------:R-:W-:-:S01]  /*cf20*/  FFMA.FTZ R123, R2, R47, -R113 ;  /* 0x0000002f027b7223 */ /* 0x000fc20000010871 */
[----:B------:R0:W-:Y:S01]  /*cf30*/  MUFU.EX2 R24, R30 ;  /* 0x0000001e00187308 */ /* 0x0001e20000000800 */
[----:B------:R-:W-:-:S01]  /*cf40*/  FFMA.FTZ R47, R2, R51, -R113 ;  /* 0x00000033022f7223 */ /* 0x000fc20000010871 */
[----:B------:R-:W-:Y:S02]  /*cf50*/  ISETP.GT.AND P1, PT, R5, 0x61, PT ;  /* 0x000000610500780c */ /* 0x000fe40003f24270 */
[----:B------:R-:W-:-:S02]  /*cf60*/  FSEL R51, R72, -INF , P2 ;  /* 0xff80000048337808 */ /* 0x000fc40001000000 */
[----:B0-----:R-:W-:Y:S02]  /*cf70*/  FMNMX.FTZ R30, R69, R28, !PT ;  /* 0x0000001c451e7209 */ /* 0x001fe40007810000 */
[----:B------:R-:W-:Y:S02]  /*cf80*/  ISETP.GT.AND P2, PT, R5, 0x68, PT ;  /* 0x000000680500780c */ /* 0x000fe40003f44270 */
[----:B------:R-:W-:Y:S02]  /*cf90*/  FSEL R73, R73, -INF , P1 ;  /* 0xff80000049497808 */ /* 0x000fe40000800000 */
[----:B------:R-:W-:Y:S01]  /*cfa0*/  FMNMX.FTZ R30, R51, R30, !PT ;  /* 0x0000001e331e7209 */ /* 0x000fe20007810000 */
[----:B------:R-:W-:Y:S01]  /*cfb0*/  FFMA.FTZ R32, R2, R95, -R113 ;  /* 0x0000005f02207223 */ /* 0x000fe20000010871 */
        /* <DEDUP_REMOVED lines=8> */
[----:B------:R-:W-:-:S02]  /*d040*/  FSEL R127, R80, -INF , P2 ;  /* 0xff800000507f7808 */ /* 0x000fc40001000000 */
[----:B------:R-:W-:Y:S02]  /*d050*/  ISETP.GT.AND P2, PT, R5, 0x78, PT ;  /* 0x000000780500780c */ /* 0x000fe40003f44270 */
[----:B0-----:R-:W-:Y:S02]  /*d060*/  FMNMX.FTZ R32, R77, R30, !PT ;  /* 0x0000001e4d207209 */ /* 0x001fe40007810000 */
[----:B------:R-:W-:Y:S02]  /*d070*/  FSEL R81, R81, -INF , P1 ;  /* 0xff80000051517808 */ /* 0x000fe40000800000 */
[----:B------:R-:W-:Y:S01]  /*d080*/  FMNMX.FTZ R32, R127, R32, !PT ;  /* 0x000000207f207209 */ /* 0x000fe20007810000 */
[----:B------:R-:W-:-:S01]  /*d090*/  FFMA.FTZ R34, R2, R97, -R113 ;  /* 0x0000006102227223 */ /* 0x000fc20000010871 */
[----:B------:R-:W-:Y:S02]  /*d0a0*/  ISETP.GT.AND P1, PT, R5, 0x79, PT ;  /* 0x000000790500780c */ /* 0x000fe40003f24270 */
[----:B------:R-:W-:-:S02]  /*d0b0*/  FSEL R97, R84, -INF , P2 ;  /* 0xff80000054617808 */ /* 0x000fc40001000000 */
[----:B------:R-:W-:Y:S02]  /*d0c0*/  FMNMX.FTZ R32, R81, R32, !PT ;  /* 0x0000002051207209 */ /* 0x000fe40007810000 */
[----:B------:R-:W-:Y:S02]  /*d0d0*/  FSEL R85, R85, -INF , P1 ;  /* 0xff80000055557808 */ /* 0x000fe40000800000 */
[----:B------:R-:W-:-:S04]  /*d0e0*/  FMNMX.FTZ R32, R97, R32, !PT ;  /* 0x0000002061207209 */ /* 0x000fc80007810000 */
[----:B------:R-:W-:-:S05]  /*d0f0*/  FMNMX.FTZ R5, R85, R32, !PT ;  /* 0x0000002055057209 */ /* 0x000fca0007810000 */
[----:B------:R-:W0:Y:S02]  /*d100*/  SHFL.BFLY PT, R36, R5, 0x2, 0x1f ;  /* 0x0c401f0005247f89 */ /* 0x000e2400000e0000 */
[----:B0-----:R-:W-:-:S05]  /*d110*/  FMNMX.FTZ R42, R5, R36, !PT ;  /* 0x00000024052a7209 */ /* 0x001fca0007810000 */
[----:B------:R-:W0:Y:S01]  /*d120*/  SHFL.BFLY PT, R5, R42, 0x1, 0x1f ;  /* 0x0c201f002a057f89 */ /* 0x000e2200000e0000 */
[----:B------:R-:W-:-:S01]  /*d130*/  FFMA.FTZ R9, R2, R9, -R113 ;  /* 0x0000000902097223 */ /* 0x000fc20000010871 */
[----:B0-----:R-:W-:-:S04]  /*d140*/  FMNMX.FTZ R5, R42, R5, !PT ;  /* 0x000000052a057209 */ /* 0x001fc80007810000 */
[----:B------:R-:W-:Y:S01]  /*d150*/  FSETP.NEU.FTZ.AND P1, PT, R5, -INF , PT ;  /* 0xff8000000500780b */ /* 0x000fe20003f3d000 */
[----:B------:R-:W-:-:S05]  /*d160*/  FFMA.FTZ R46, R2, R5, -8 ;  /* 0xc1000000022e7423 */ /* 0x000fca0000010005 */
[----:B------:R-:W-:-:S05]  /*d170*/  FSEL R46, R46, RZ, P1 ;  /* 0x000000ff2e2e7208 */ /* 0x000fca0000800000 */
[C-C-:B------:R-:W-:Y:S01]  /*d180*/  FFMA.FTZ R148, R2.reuse, R11, -R46.reuse ;  /* 0x0000000b02947223 */ /* 0x140fe2000001082e */
[----:B------:R-:W-:-:S01]  /*d190*/  FFMA.FTZ R11, R2, R25, -R46 ;  /* 0x00000019020b7223 */ /* 0x000fc2000001082e */
[C---:B------:R-:W-:Y:S01]  /*d1a0*/  FFMA.FTZ R25, R2.reuse, R27, -R46 ;  /* 0x0000001b02197223 */ /* 0x040fe2000001082e */
[----:B------:R-:W0:Y:S01]  /*d1b0*/  MUFU.EX2 R9, R9 ;  /* 0x0000000900097308 */ /* 0x000e220000000800 */
[----:B------:R-:W-:-:S01]  /*d1c0*/  FFMA.FTZ R31, R2, R31, -R113 ;  /* 0x0000001f021f7223 */ /* 0x000fc20000010871 */
[----:B------:R-:W-:-:S06]  /*d1d0*/  FFMA.FTZ R48, R2, R29, -R46 ;  /* 0x0000001d02307223 */ /* 0x000fcc000001082e */
[----:B------:R-:W-:Y:S01]  /*d1e0*/  MUFU.EX2 R148, R148 ;  /* 0x0000009400947308 */ /* 0x000fe20000000800 */
[----:B------:R-:W-:-:S07]  /*d1f0*/  FFMA.FTZ R150, R2, R115, -R46 ;  /* 0x0000007302967223 */ /* 0x000fce000001082e */
[----:B------:R-:W1:Y:S01]  /*d200*/  MUFU.EX2 R11, R11 ;  /* 0x0000000b000b7308 */ /* 0x000e620000000800 */
[----:B------:R-:W-:-:S07]  /*d210*/  FFMA.FTZ R35, R2, R35, -R113 ;  /* 0x0000002302237223 */ /* 0x000fce0000010871 */
[----:B------:R-:W2:Y:S01]  /*d220*/  MUFU.EX2 R8, R8 ;  /* 0x0000000800087308 */ /* 0x000ea20000000800 */
[----:B------:R-:W-:-:S07]  /*d230*/  FFMA.FTZ R27, R2, R33, -R46 ;  /* 0x00000021021b7223 */ /* 0x000fce000001082e */
[----:B------:R-:W3:Y:S01]  /*d240*/  MUFU.EX2 R25, R25 ;  /* 0x0000001900197308 */ /* 0x000ee20000000800 */
[----:B------:R-:W-:-:S07]  /*d250*/  FFMA.FTZ R50, R2, R37, -R46 ;  /* 0x0000002502327223 */ /* 0x000fce000001082e */
[----:B------:R-:W4:Y:S01]  /*d260*/  MUFU.EX2 R31, R31 ;  /* 0x0000001f001f7308 */ /* 0x000f220000000800 */
[----:B------:R-:W-:-:S01]  /*d270*/  FFMA.FTZ R29, R2, R13, -R46 ;  /* 0x0000000d021d7223 */ /* 0x000fc2000001082e */
[----:B------:R-:W-:-:S06]  /*d280*/  FFMA.FTZ R37, R2, R15, -R46 ;  /* 0x0000000f02257223 */ /* 0x000fcc000001082e */
[----:B------:R-:W5:Y:S01]  /*d290*/  MUFU.EX2 R48, R48 ;  /* 0x0000003000307308 */ /* 0x000f620000000800 */
[----:B------:R-:W-:-:S01]  /*d2a0*/  FFMA.FTZ R15, R2, R49, -R46 ;  /* 0x00000031020f7223 */ /* 0x000fc2000001082e */
[----:B0-----:R-:W-:Y:S01]  /*d2b0*/  FADD.FTZ R49, R9, R4 ;  /* 0x0000000409317221 */ /* 0x001fe20000010000 */
[----:B------:R-:W-:-:S05]  /*d2c0*/  FFMA.FTZ R39, R2, R39, -R113 ;  /* 0x0000002702277223 */ /* 0x000fca0000010871 */
[----:B------:R-:W0:Y:S01]  /*d2d0*/  MUFU.EX2 R150, R150 ;  /* 0x0000009600967308 */ /* 0x000e220000000800 */
[----:B-1----:R-:W-:-:S01]  /*d2e0*/  FADD.FTZ R58, R148, R11 ;  /* 0x0000000b943a7221 */ /* 0x002fc20000010000 */
[----:B------:R-:W-:Y:S01]  /*d2f0*/  FFMA.FTZ R54, R2, R53, -R46 ;  /* 0x0000003502367223 */ /* 0x000fe2000001082e */
[----:B--2---:R-:W-:-:S05]  /*d300*/  FADD.FTZ R60, R8, R49 ;  /* 0x00000031083c7221 */ /* 0x004fca0000010000 */
[----:B------:R-:W1:Y:S01]  /*d310*/  MUFU.EX2 R35, R35 ;  /* 0x0000002300237308 */ /* 0x000e620000000800 */
[----:B---3--:R-:W-:-:S01]  /*d320*/  FADD.FTZ R53, R25, R58 ;  /* 0x0000003a19357221 */ /* 0x008fc20000010000 */
[----:B------:R-:W-:-:S06]  /*d330*/  FFMA.FTZ R144, R2, R117, -R46 ;  /* 0x0000007502907223 */ /* 0x000fcc000001082e */
[----:B------:R-:W2:Y:S01]  /*d340*/  MUFU.EX2 R27, R27 ;  /* 0x0000001b001b7308 */ /* 0x000ea20000000800 */
[----:B------:R-:W-:-:S01]  /*d350*/  FFMA.FTZ R33, R2, R57, -R46 ;  /* 0x0000003902217223 */ /* 0x000fc2000001082e */
[----:B----4-:R-:W-:Y:S01]  /*d360*/  FADD.FTZ R57, R31, R60 ;  /* 0x0000003c1f397221 */ /* 0x010fe20000010000 */
[----:B------:R-:W-:-:S05]  /*d370*/  FFMA.FTZ R43, R2, R43, -R113 ;  /* 0x0000002b022b7223 */ /* 0x000fca0000010871 */
[----:B------:R-:W3:Y:S01]  /*d380*/  MUFU.EX2 R29, R29 ;  /* 0x0000001d001d7308 */ /* 0x000ee20000000800 */
[----:B-----5:R-:W-:-:S01]  /*d390*/  FADD.FTZ R53, R48, R53 ;  /* 0x0000003530357221 */ /* 0x020fc20000010000 */
[----:B------:R-:W-:Y:S01]  /*d3a0*/  FFMA.FTZ R13, R2, R41, -R46 ;  /* 0x00000029020d7223 */ /* 0x000fe2000001082e */
[----:B------:R-:W-:-:S05]  /*d3b0*/  FADD.FTZ R62, R10, R57 ;  /* 0x000000390a3e7221 */ /* 0x000fca0000010000 */
[----:B------:R-:W4:Y:S01]  /*d3c0*/  MUFU.EX2 R39, R39 ;  /* 0x0000002700277308 */ /* 0x000f220000000800 */
[----:B0-----:R-:W-:-:S07]  /*d3d0*/  FADD.FTZ R60, R150, R53 ;  /* 0x00000035963c7221 */ /* 0x001fce0000010000 */
[----:B------:R-:W0:Y:S01]  /*d3e0*/  MUFU.EX2 R50, R50 ;  /* 0x0000003200327308 */ /* 0x000e220000000800 */
[----:B-1----:R-:W-:-:S01]  /*d3f0*/  FADD.FTZ R53, R35, R62 ;  /* 0x0000003e23357221 */ /* 0x002fc20000010000 */
[----:B--2---:R-:W-:-:S06]  /*d400*/  FADD.FTZ R60, R27, R60 ;  /* 0x0000003c1b3c7221 */ /* 0x004fcc0000010000 */
[----:B------:R-:W1:Y:S01]  /*d410*/  MUFU.EX2 R144, R144 ;  /* 0x0000009000907308 */ /* 0x000e620000000800 */
[----:B------:R-:W-:-:S01]  /*d420*/  FFMA.FTZ R52, R2, R45, -R46 ;  /* 0x0000002d02347223 */ /* 0x000fc2000001082e */
[----:B------:R-:W-:-:S06]  /*d430*/  FADD.FTZ R62, R12, R53 ;  /* 0x000000350c3e7221 */ /* 0x000fcc0000010000 */
[----:B------:R-:W2:Y:S01]  /*d440*/  MUFU.EX2 R43, R43 ;  /* 0x0000002b002b7308 */ /* 0x000ea20000000800 */
[----:B---3--:R-:W-:-:S01]  /*d450*/  FADD.FTZ R53, R29, R60 ;  /* 0x0000003c1d357221 */ /* 0x008fc20000010000 */
[----:B------:R-:W-:-:S06]  /*d460*/  FFMA.FTZ R146, R2, R119, -R46 ;  /* 0x0000007702927223 */ /* 0x000fcc000001082e */
[----:B------:R-:W3:Y:S01]  /*d470*/  MUFU.EX2 R13, R13 ;  /* 0x0000000d000d7308 */ /* 0x000ee20000000800 */
[----:B----4-:R-:W-:-:S01]  /*d480*/  FADD.FTZ R57, R39, R62 ;  /* 0x0000003e27397221 */ /* 0x010fc20000010000 */
[----:B0-----:R-:W-:-:S06]  /*d490*/  FADD.FTZ R53, R50, R53 ;  /* 0x0000003532357221 */ /* 0x001fcc0000010000 */
[----:B------:R-:W0:Y:S08]  /*d4a0*/  MUFU.EX2 R26, R26 ;  /* 0x0000001a001a7308 */ /* 0x000e300000000800 */
[----:B------:R-:W4:Y:S01]  /*d4b0*/  MUFU.EX2 R37, R37 ;  /* 0x0000002500257308 */ /* 0x000f220000000800 */
[----:B------:R-:W-:-:S01]  /*d4c0*/  FADD.FTZ R62, R14, R57 ;  /* 0x000000390e3e7221 */ /* 0x000fc20000010000 */
[----:B-1----:R-:W-:-:S06]  /*d4d0*/  FADD.FTZ R60, R144, R53 ;  /* 0x00000035903c7221 */ /* 0x002fcc0000010000 */
[----:B------:R-:W1:Y:S01]  /*d4e0*/  MUFU.EX2 R123, R123 ;  /* 0x0000007b007b7308 */ /* 0x000e620000000800 */
[----:B------:R-:W-:-:S07]  /*d4f0*/  FFMA.FTZ R45, R2, R89, -R46 ;  /* 0x00000059022d7223 */ /* 0x000fce000001082e */
[----:B------:R-:W5:Y:S01]  /*d500*/  MUFU.EX2 R52, R52 ;  /* 0x0000003400347308 */ /* 0x000f620000000800 */
[----:B------:R-:W-:Y:S01]  /*d510*/  F2FP.SATFINITE.E4M3.F32.PACK_AB_MERGE_C R149, R31, R8, RZ ;  /* 0x000000081f95723e */ /* 0x000fe200048070ff */
[----:B------:R-:W-:Y:S01]  /*d520*/  FFMA.FTZ R55, R2, R55, -R113 ;  /* 0x0000003702377223 */ /* 0x000fe20000010871 */
[----:B--2---:R-:W-:-:S05]  /*d530*/  FADD.FTZ R31, R43, R62 ;  /* 0x0000003e2b1f7221 */ /* 0x004fca0000010000 */
[----:B------:R-:W2:Y:S01]  /*d540*/  MUFU.EX2 R146, R146 ;  /* 0x0000009200927308 */ /* 0x000ea20000000800 */
[----:B---3--:R-:W-:-:S01]  /*d550*/  FADD.FTZ R60, R13, R60 ;  /* 0x0000003c0d3c7221 */ /* 0x008fc20000010000 */
[----:B0-----:R-:W-:Y:S01]  /*d560*/  FADD.FTZ R8, R26, R31 ;  /* 0x0000001f1a087221 */ /* 0x001fe20000010000 */
[----:B------:R-:W-:-:S05]  /*d570*/  F2FP.SATFINITE.E4M3.F32.PACK_AB_MERGE_C R48, R48, R25, RZ ;  /* 0x000000193030723e */ /* 0x000fca00048070ff */
[----:B------:R-:W0:Y:S01]  /*d580*/  MUFU.EX2 R47, R47 ;  /* 0x0000002f002f7308 */ /* 0x000e220000000800 */
[----:B----4-:R-:W-:-:S01]  /*d590*/  FADD.FTZ R25, R37, R60 ;  /* 0x0000003c25197221 */ /* 0x010fc20000010000 */
[----:B------:R-:W-:-:S06]  /*d5a0*/  FFMA.FTZ R140, R2, R121, -R46 ;  /* 0x00000079028c7223 */ /* 0x000fcc000001082e */
[----:B------:R-:W3:Y:S01]  /*d5b0*/  MUFU.EX2 R15, R15 ;  /* 0x0000000f000f7308 */ /* 0x000ee20000000800 */
[----:B-1----:R-:W-:-:S01]  /*d5c0*/  FADD.FTZ R31, R123, R8 ;  /* 0x000000087b1f7221 */ /* 0x002fc20000010000 */
[----:B------:R-:W-:Y:S01]  /*d5d0*/  FFMA.FTZ R141, R2, R59, -R113 ;  /* 0x0000003b028d7223 */ /* 0x000fe20000010871 */
[----:B-----5:R-:W-:-:S05]  /*d5e0*/  FADD.FTZ R25, R52, R25 ;  /* 0x0000001934197221 */ /* 0x020fca0000010000 */
[----:B------:R-:W1:Y:S01]  /*d5f0*/  MUFU.EX2 R45, R45 ;  /* 0x0000002d002d7308 */ /* 0x000e620000000800 */
[----:B------:R-:W-:Y:S01]  /*d600*/  F2FP.SATFINITE.E4M3.F32.PACK_AB_MERGE_C R151, R39, R12, RZ ;  /* 0x0000000c2797723e */ /* 0x000fe200048070ff */
[----:B------:R-:W-:-:S06]  /*d610*/  FADD.FTZ R12, R24, R31 ;  /* 0x0000001f180c7221 */ /* 0x000fcc0000010000 */
[----:B------:R-:W4:Y:S01]  /*d620*/  MUFU.EX2 R55, R55 ;  /* 0x0000003700377308 */ /* 0x000f220000000800 */
[----:B--2---:R-:W-:-:S01]  /*d630*/  FADD.FTZ R8, R146, R25 ;  /* 0x0000001992087221 */ /* 0x004fc20000010000 */
[----:B------:R-:W-:-:S06]  /*d640*/  FFMA.FTZ R41, R2, R91, -R46 ;  /* 0x0000005b02297223 */ /* 0x000fcc000001082e */
[----:B------:R-:W2:Y:S01]  /*d650*/  MUFU.EX2 R54, R54 ;  /* 0x0000003600367308 */ /* 0x000ea20000000800 */
[----:B------:R-:W-:-:S01]  /*d660*/  FFMA.FTZ R99, R2, R99, -R113 ;  /* 0x0000006302637223 */ /* 0x000fc20000010871 */
[----:B------:R-:W-:Y:S01]  /*d670*/  F2FP.SATFINITE.E4M3.F32.PACK_AB_MERGE_C R149, R4, R9, R149 ;  /* 0x000000090495723e */ /* 0x000fe20004807095 */
[----:B------:R-:W-:-:S05]  /*d680*/  VIADD R3, R3, 0x19c40 ;  /* 0x00019c4003037836 */ /* 0x000fca0000000000 */
[----:B------:R-:W5:Y:S01]  /*d690*/  MUFU.EX2 R30, R34 ;  /* 0x00000022001e7308 */ /* 0x000f620000000800 */
[----:B0-----:R-:W-:-:S01]  /*d6a0*/  FADD.FTZ R9, R47, R12 ;  /* 0x0000000c2f097221 */ /* 0x001fc20000010000 */
[----:B---3--:R-:W-:-:S06]  /*d6b0*/  FADD.FTZ R8, R15, R8 ;  /* 0x000000080f087221 */ /* 0x008fcc0000010000 */
[----:B------:R-:W0:Y:S01]  /*d6c0*/  MUFU.EX2 R140, R140 ;  /* 0x0000008c008c7308 */ /* 0x000e220000000800 */
[----:B------:R-:W-:-:S01]  /*d6d0*/  FFMA.FTZ R56, R2, R61, -R46 ;  /* 0x0000003d02387223 */ /* 0x000fc2000001082e */
[----:B------:R-:W-:-:S06]  /*d6e0*/  FADD.FTZ R4, R28, R9 ;  /* 0x000000091c047221 */ /* 0x000fcc0000010000 */
[----:B------:R-:W3:Y:S01]  /*d6f0*/  MUFU.EX2 R141, R141 ;  /* 0x0000008d008d7308 */ /* 0x000ee20000000800 */
[----:B------:R-:W-:-:S01]  /*d700*/  FFMA.FTZ R59, R2, R63, -R113 ;  /* 0x0000003f023b7223 */ /* 0x000fc20000010871 */
[----:B------:R-:W-:Y:S01]  /*d710*/  PRMT R3, R96, 0x654, R3 ;  /* 0x0000065460037816 */ /* 0x000fe20000000003 */
[----:B-1----:R-:W-:-:S05]  /*d720*/  FADD.FTZ R9, R45, R8 ;  /* 0x000000082d097221 */ /* 0x002fca0000010000 */
[----:B------:R-:W1:Y:S01]  /*d730*/  MUFU.EX2 R33, R33 ;  /* 0x0000002100217308 */ /* 0x000e620000000800 */
[----:B------:R-:W-:-:S01]  /*d740*/  FFMA.FTZ R142, R2, R125, -R46 ;  /* 0x0000007d028e7223 */ /* 0x000fc2000001082e */
[C---:B----4-:R-:W-:Y:S01]  /*d750*/  F2FP.SATFINITE.E4M3.F32.PACK_AB_MERGE_C R147, R55.reuse, R28, RZ ;  /* 0x0000001c3793723e */ /* 0x050fe200048070ff */
[----:B------:R-:W-:-:S01]  /*d760*/  FADD.FTZ R55, R55, R4 ;  /* 0x0000000437377221 */ /* 0x000fc20000010000 */
[----:B------:R-:W-:Y:S01]  /*d770*/  FFMA.FTZ R143, R2, R101, -R113 ;  /* 0x00000065028f7223 */ /* 0x000fe20000010871 */
[----:B------:R4:W-:Y:S03]  /*d780*/  SYNCS.ARRIVE.TRANS64.RED.A1T0 RZ, [R3+URZ], RZ ;  /* 0x000000ff03ff79a7 */ /* 0x0009e6000810043f */
[----:B------:R-:W1:Y:S01]  /*d790*/  MUFU.EX2 R34, R99 ;  /* 0x0000006300227308 */ /* 0x000e620000000800 */
[----:B--2---:R-:W-:-:S07]  /*d7a0*/  FADD.FTZ R9, R54, R9 ;  /* 0x0000000936097221 */ /* 0x004fce0000010000 */
[----:B------:R-:W2:Y:S01]  /*d7b0*/  MUFU.EX2 R41, R41 ;  /* 0x0000002900297308 */ /* 0x000ea20000000800 */
[----:B----4-:R-:W-:-:S01]  /*d7c0*/  FFMA.FTZ R3, R2, R65, -R46 ;  /* 0x0000004102037223 */ /* 0x010fc2000001082e */
[----:B------:R-:W-:Y:S01]  /*d7d0*/  F2FP.SATFINITE.E4M3.F32.PACK_AB_MERGE_C R151, R35, R10, R151 ;  /* 0x0000000a2397723e */ /* 0x000fe20004807097 */
[----:B-----5:R-:W-:-:S05]  /*d7e0*/  FADD.FTZ R10, R30, R55 ;  /* 0x000000371e0a7221 */ /* 0x020fca0000010000 */
[----:B------:R-:W4:Y:S01]  /*d7f0*/  MUFU.EX2 R56, R56 ;  /* 0x0000003800387308 */ /* 0x000f220000000800 */
[----:B------:R-:W-:-:S01]  /*d800*/  FFMA.FTZ R32, R2, R67, -R113 ;  /* 0x0000004302207223 */ /* 0x000fc20000010871 */
[----:B0-----:R-:W-:Y:S01]  /*d810*/  FADD.FTZ R8, R140, R9 ;  /* 0x000000098c087221 */ /* 0x001fe20000010000 */
[----:B------:R-:W-:-:S05]  /*d820*/  FFMA.FTZ R49, R2, R93, -R46 ;  /* 0x0000005d02317223 */ /* 0x000fca000001082e */
[----:B------:R-:W0:Y:S01]  /*d830*/  MUFU.EX2 R59, R59 ;  /* 0x0000003b003b7308 */ /* 0x000e220000000800 */
[----:B---3--:R-:W-:-:S01]  /*d840*/  FADD.FTZ R9, R141, R10 ;  /* 0x0000000a8d097221 */ /* 0x008fc20000010000 */
[C---:B------:R-:W-:Y:S01]  /*d850*/  FFMA.FTZ R38, R2.reuse, R103, -R113 ;  /* 0x0000006702267223 */ /* 0x040fe20000010871 */
[----:B------:R-:W-:-:S05]  /*d860*/  FFMA.FTZ R58, R2, R69, -R46 ;  /* 0x00000045023a7223 */ /* 0x000fca000001082e */
[----:B------:R-:W3:Y:S01]  /*d870*/  MUFU.EX2 R142, R142 ;  /* 0x0000008e008e7308 */ /* 0x000ee20000000800 */
[----:B-1----:R-:W-:-:S01]  /*d880*/  FADD.FTZ R8, R33, R8 ;  /* 0x0000000821087221 */ /* 0x002fc20000010000 */
[----:B------:R-:W-:-:S06]  /*d890*/  FADD.FTZ R10, R34, R9 ;  /* 0x00000009220a7221 */ /* 0x000fcc0000010000 */
[----:B------:R-:W1:Y:S01]  /*d8a0*/  MUFU.EX2 R143, R143 ;  /* 0x0000008f008f7308 */ /* 0x000e620000000800 */
[----:B------:R-:W-:-:S01]  /*d8b0*/  FFMA.FTZ R63, R2, R71, -R113 ;  /* 0x00000047023f7223 */ /* 0x000fc20000010871 */
[----:B------:R-:W-:Y:S01]  /*d8c0*/  F2FP.SATFINITE.E4M3.F32.PACK_AB_MERGE_C R37, R52, R37, RZ ;  /* 0x000000253425723e */ /* 0x000fe200048070ff */
[----:B--2---:R-:W-:-:S05]  /*d8d0*/  FADD.FTZ R9, R41, R8 ;  /* 0x0000000829097221 */ /* 0x004fca0000010000 */
[----:B------:R-:W2:Y:S01]  /*d8e0*/  MUFU.EX2 R3, R3 ;  /* 0x0000000300037308 */ /* 0x000ea20000000800 */
[----:B------:R-:W-:-:S01]  /*d8f0*/  FFMA.FTZ R51, R2, R51, -R46 ;  /* 0x0000003302337223 */ /* 0x000fc2000001082e */
[----:B------:R-:W-:-:S06]  /*d900*/  FFMA.FTZ R137, R2, R105, -R113 ;  /* 0x0000006902897223 */ /* 0x000fcc0000010871 */
[----:B------:R-:W5:Y:S01]  /*d910*/  MUFU.EX2 R32, R32 ;  /* 0x0000002000207308 */ /* 0x000f620000000800 */
[----:B------:R-:W-:Y:S01]  /*d920*/  F2FP.SATFINITE.E4M3.F32.PACK_AB_MERGE_C R144, R13, R144, R37 ;  /* 0x000000900d90723e */ /* 0x000fe20004807025 */
[----:B----4-:R-:W-:Y:S01]  /*d930*/  FADD.FTZ R9, R56, R9 ;  /* 0x0000000938097221 */ /* 0x010fe20000010000 */
[----:B------:R-:W-:Y:S01]  /*d940*/  F2FP.SATFINITE.E4M3.F32.PACK_AB_MERGE_C R145, R123, R26, RZ ;  /* 0x0000001a7b91723e */ /* 0x000fe200048070ff */
[----:B------:R-:W4:Y:S04]  /*d950*/  @P4 LDC R13, c[0x0][0x44c] ;  /* 0x00011300ff0d4b82 */ /* 0x000f280000000800 */
[----:B------:R-:W5:Y:S01]  /*d960*/  MUFU.EX2 R49, R49 ;  /* 0x0000003100317308 */ /* 0x000f620000000800 */
[----:B------:R-:W-:-:S01]  /*d970*/  FFMA.FTZ R73, R2, R73, -R46 ;  /* 0x0000004902497223 */ /* 0x000fc2000001082e */
[----:B0-----:R-:W-:-:S06]  /*d980*/  FADD.FTZ R10, R59, R10 ;  /* 0x0000000a3b0a7221 */ /* 0x001fcc0000010000 */
[----:B------:R-:W0:Y:S01]  /*d990*/  MUFU.EX2 R38, R38 ;  /* 0x0000002600267308 */ /* 0x000e220000000800 */
[----:B------:R-:W-:-:S01]  /*d9a0*/  FFMA.FTZ R95, R2, R95, -R46 ;  /* 0x0000005f025f7223 */ /* 0x000fc2000001082e */
[----:B---3--:R-:W-:-:S06]  /*d9b0*/  FADD.FTZ R8, R142, R9 ;  /* 0x000000098e087221 */ /* 0x008fcc0000010000 */
[----:B------:R-:W3:Y:S01]  /*d9c0*/  MUFU.EX2 R58, R58 ;  /* 0x0000003a003a7308 */ /* 0x000ee20000000800 */
[----:B------:R-:W-:Y:S01]  /*d9d0*/  F2FP.SATFINITE.E4M3.F32.PACK_AB_MERGE_C R145, R43, R14, R145 ;  /* 0x0000000e2b91723e */ /* 0x000fe20004807091 */
[----:B------:R-:W-:Y:S01]  /*d9e0*/  FFMA.FTZ R77, R2, R77, -R46 ;  /* 0x0000004d024d7223 */ /* 0x000fe2000001082e */
[----:B------:R-:W-:Y:S01]  /*d9f0*/  F2FP.SATFINITE.E4M3.F32.PACK_AB_MERGE_C R148, R11, R148, R48 ;  /* 0x000000940b94723e */ /* 0x000fe20004807030 */
[----:B------:R-:W4:Y:S04]  /*da00*/  @P4 LDC R14, c[0x0][0x450] ;  /* 0x00011400ff0e4b82 */ /* 0x000f280000000800 */
[----:B------:R-:W3:Y:S01]  /*da10*/  MUFU.EX2 R63, R63 ;  /* 0x0000003f003f7308 */ /* 0x000ee20000000800 */
[----:B-1----:R-:W-:-:S01]  /*da20*/  FADD.FTZ R11, R143, R10 ;  /* 0x0000000a8f0b7221 */ /* 0x002fc20000010000 */
[----:B--2---:R-:W-:-:S06]  /*da30*/  FADD.FTZ R8, R3, R8 ;  /* 0x0000000803087221 */ /* 0x004fcc0000010000 */
[----:B------:R-:W1:Y:S01]  /*da40*/  MUFU.EX2 R51, R51 ;  /* 0x0000003300337308 */ /* 0x000e620000000800 */
[----:B-----5:R-:W-:-:S01]  /*da50*/  FADD.FTZ R11, R32, R11 ;  /* 0x0000000b200b7221 */ /* 0x020fc20000010000 */
[----:B------:R-:W-:-:S06]  /*da60*/  FADD.FTZ R9, R49, R8 ;  /* 0x0000000831097221 */ /* 0x000fcc0000010000 */
[----:B------:R-:W2:Y:S08]  /*da70*/  MUFU.EX2 R137, R137 ;  /* 0x0000008900897308 */ /* 0x000eb00000000800 */
[----:B------:R-:W5:Y:S01]  /*da80*/  MUFU.EX2 R136, R73 ;  /* 0x0000004900887308 */ /* 0x000f620000000800 */
[----:B0-----:R-:W-:-:S01]  /*da90*/  FADD.FTZ R10, R38, R11 ;  /* 0x0000000b260a7221 */ /* 0x001fc20000010000 */
[----:B---3--:R-:W-:-:S06]  /*daa0*/  F2FP.SATFINITE.E4M3.F32.PACK_AB_MERGE_C R49, R58, R49, RZ ;  /* 0x000000313a31723e */ /* 0x008fcc00048070ff */
[----:B------:R-:W-:Y:S01]  /*dab0*/  MUFU.EX2 R95, R95 ;  /* 0x0000005f005f7308 */ /* 0x000fe20000000800 */
[----:B------:R-:W-:-:S07]  /*dac0*/  FADD.FTZ R58, R58, R9 ;  /* 0x000000093a3a7221 */ /* 0x000fce0000010000 */
[----:B------:R-:W0:Y:S01]  /*dad0*/  MUFU.EX2 R4, R77 ;  /* 0x0000004d00047308 */ /* 0x000e220000000800 */
[----:B------:R-:W-:-:S01]  /*dae0*/  FADD.FTZ R10, R63, R10 ;  /* 0x0000000a3f0a7221 */ /* 0x000fc20000010000 */
[----:B------:R-:W-:Y:S01]  /*daf0*/  F2FP.SATFINITE.E4M3.F32.PACK_AB_MERGE_C R142, R3, R142, R49 ;  /* 0x0000008e038e723e */ /* 0x000fe20004807031 */
[----:B-1----:R-:W-:-:S02]  /*db00*/  FADD.FTZ R3, R51, R58 ;  /* 0x0000003a33037221 */ /* 0x002fc40000010000 */
[----:B--2---:R-:W-:Y:S01]  /*db10*/  FADD.FTZ R9, R137, R10 ;  /* 0x0000000a89097221 */ /* 0x004fe20000010000 */
[----:B----4-:R-:W-:-:S04]  /*db20*/  @P4 IMAD.HI.U32 R11, R94, R13, RZ ;  /* 0x0000000d5e0b4227 */ /* 0x010fc800078e00ff */
[----:B-----5:R-:W-:Y:S01]  /*db30*/  FADD.FTZ R10, R136, R3 ;  /* 0x00000003880a7221 */ /* 0x020fe20000010000 */
[----:B0-----:R-:W-:-:S03]  /*db40*/  F2FP.SATFINITE.E4M3.F32.PACK_AB_MERGE_C R3, R4, R95, RZ ;  /* 0x0000005f0403723e */ /* 0x001fc600048070ff */
[----:B------:R-:W-:Y:S01]  /*db50*/  FADD.FTZ R95, R95, R10 ;  /* 0x0000000a5f5f7221 */ /* 0x000fe20000010000 */
[----:B------:R-:W-:Y:S01]  /*db60*/  IMAD.MOV.U32 R10, RZ, RZ, R94 ;  /* 0x000000ffff0a7224 */ /* 0x000fe200078e005e */
[----:B------:R-:W-:Y:S02]  /*db70*/  @P4 SHF.R.U32.HI R10, RZ, R14, R11 ;  /* 0x0000000eff0a4219 */ /* 0x000fe4000001160b */
[----:B------:R-:W2:Y:S01]  /*db80*/  LDL R11, [R1+0x44] ;  /* 0x00004400010b7983 */ /* 0x000ea20000100800 */
[----:B------:R-:W-:-:S01]  /*db90*/  FFMA.FTZ R36, R2, R75, -R113 ;  /* 0x0000004b02247223 */ /* 0x000fc20000010871 */
[C-C-:B------:R-:W-:Y:S01]  /*dba0*/  FFMA.FTZ R67, R2.reuse, R107, -R113.reuse ;  /* 0x0000006b02437223 */ /* 0x140fe20000010871 */
[----:B------:R-:W-:-:S04]  /*dbb0*/  FFMA.FTZ R40, R2, R79, -R113 ;  /* 0x0000004f02287223 */ /* 0x000fc80000010871 */
[----:B------:R-:W0:Y:S01]  /*dbc0*/  MUFU.EX2 R36, R36 ;  /* 0x0000002400247308 */ /* 0x000e220000000800 */
[----:B------:R-:W-:-:S01]  /*dbd0*/  FFMA.FTZ R139, R2, R109, -R113 ;  /* 0x0000006d028b7223 */ /* 0x000fc20000010871 */
[C-C-:B------:R-:W-:Y:S01]  /*dbe0*/  FFMA.FTZ R127, R2.reuse, R127, -R46.reuse ;  /* 0x0000007f027f7223 */ /* 0x140fe2000001082e */
[----:B------:R-:W-:-:S01]  /*dbf0*/  FFMA.FTZ R81, R2, R81, -R46 ;  /* 0x0000005102517223 */ /* 0x000fc2000001082e */
[----:B------:R-:W-:-:S04]  /*dc00*/  FFMA.FTZ R97, R2, R97, -R46 ;  /* 0x0000006102617223 */ /* 0x000fc8000001082e */
[----:B------:R-:W-:Y:S01]  /*dc10*/  MUFU.EX2 R67, R67 ;  /* 0x0000004300437308 */ /* 0x000fe20000000800 */
[----:B------:R-:W-:-:S07]  /*dc20*/  FFMA.FTZ R46, R2, R85, -R46 ;  /* 0x00000055022e7223 */ /* 0x000fce000001082e */
[----:B------:R-:W1:Y:S01]  /*dc30*/  MUFU.EX2 R40, R40 ;  /* 0x0000002800287308 */ /* 0x000e620000000800 */
[----:B------:R-:W-:-:S01]  /*dc40*/  FFMA.FTZ R83, R2, R83, -R113 ;  /* 0x0000005302537223 */ /* 0x000fc20000010871 */
[C-C-:B------:R-:W-:Y:S01]  /*dc50*/  FFMA.FTZ R44, R2.reuse, R111, -R113.reuse ;  /* 0x0000006f022c7223 */ /* 0x140fe20000010871 */
[----:B------:R-:W-:-:S05]  /*dc60*/  FFMA.FTZ R71, R2, R87, -R113 ;  /* 0x0000005702477223 */ /* 0x000fca0000010871 */
[----:B------:R-:W3:Y:S01]  /*dc70*/  MUFU.EX2 R139, R139 ;  /* 0x0000008b008b7308 */ /* 0x000ee20000000800 */
[----:B0-----:R-:W-:-:S07]  /*dc80*/  FADD.FTZ R12, R36, R9 ;  /* 0x00000009240c7221 */ /* 0x001fce0000010000 */
[----:B------:R-:W-:Y:S01]  /*dc90*/  MUFU.EX2 R97, R97 ;  /* 0x0000006100617308 */ /* 0x000fe20000000800 */
[----:B-1----:R-:W-:-:S07]  /*dca0*/  F2FP.SATFINITE.E4M3.F32.PACK_AB_MERGE_C R9, R40, R67, RZ ;  /* 0x000000432809723e */ /* 0x002fce00048070ff */
[----:B------:R-:W-:Y:S01]  /*dcb0*/  MUFU.EX2 R46, R46 ;  /* 0x0000002e002e7308 */ /* 0x000fe20000000800 */
[----:B------:R-:W-:-:S07]  /*dcc0*/  FADD.FTZ R67, R67, R12 ;  /* 0x0000000c43437221 */ /* 0x000fce0000010000 */
[----:B------:R-:W0:Y:S08]  /*dcd0*/  MUFU.EX2 R127, R127 ;  /* 0x0000007f007f7308 */ /* 0x000e300000000800 */
[----:B------:R-:W1:Y:S08]  /*dce0*/  MUFU.EX2 R42, R83 ;  /* 0x00000053002a7308 */ /* 0x000e700000000800 */
[----:B------:R-:W4:Y:S01]  /*dcf0*/  MUFU.EX2 R8, R81 ;  /* 0x0000005100087308 */ /* 0x000f220000000800 */
[----:B------:R-:W-:-:S07]  /*dd00*/  FADD.FTZ R40, R40, R67 ;  /* 0x0000004328287221 */ /* 0x000fce0000010000 */
[----:B------:R-:W-:Y:S08]  /*dd10*/  MUFU.EX2 R44, R44 ;  /* 0x0000002c002c7308 */ /* 0x000ff00000000800 */
[----:B------:R-:W5:Y:S01]  /*dd20*/  MUFU.EX2 R71, R71 ;  /* 0x0000004700477308 */ /* 0x000f620000000800 */
[----:B------:R-:W-:-:S01]  /*dd30*/  FADD.FTZ R4, R4, R95 ;  /* 0x0000005f04047221 */ /* 0x000fc20000010000 */
[----:B------:R-:W-:Y:S01]  /*dd40*/  F2FP.SATFINITE.E4M3.F32.PACK_AB_MERGE_C R137, R36, R137, R9 ;  /* 0x000000892489723e */ /* 0x000fe20004807009 */
[----:B---3--:R-:W-:-:S01]  /*dd50*/  FADD.FTZ R9, R139, R40 ;  /* 0x000000288b097221 */ /* 0x008fc20000010000 */
[----:B------:R-:W-:Y:S01]  /*dd60*/  F2FP.SATFINITE.E4M3.F32.PACK_AB_MERGE_C R136, R136, R51, R3 ;  /* 0x000000338888723e */ /* 0x000fe20004807003 */
[----:B0-----:R-:W-:-:S01]  /*dd70*/  FADD.FTZ R3, R127, R4 ;  /* 0x000000047f037221 */ /* 0x001fc20000010000 */
[----:B------:R-:W-:Y:S01]  /*dd80*/  F2FP.SATFINITE.E4M3.F32.PACK_AB_MERGE_C R138, R46, R97, RZ ;  /* 0x000000612e8a723e */ /* 0x000fe200048070ff */
[----:B-1----:R-:W-:-:S01]  /*dd90*/  FADD.FTZ R9, R42, R9 ;  /* 0x000000092a097221 */ /* 0x002fc20000010000 */
[----:B------:R-:W-:-:S02]  /*dda0*/  IADD3 R10, R10, R90, -R92 ;  /* 0x0000005a0a0a7210 */ /* 0x000fc40007ffe85c */
[C---:B----4-:R-:W-:Y:S01]  /*ddb0*/  F2FP.SATFINITE.E4M3.F32.PACK_AB_MERGE_C R138, R8.reuse, R127, R138 ;  /* 0x0000007f088a723e */ /* 0x050fe2000480708a */
[----:B------:R-:W-:Y:S01]  /*ddc0*/  FADD.FTZ R8, R8, R3 ;  /* 0x0000000308087221 */ /* 0x000fe20000010000 */
[----:B-----5:R-:W-:Y:S01]  /*ddd0*/  F2FP.SATFINITE.E4M3.F32.PACK_AB_MERGE_C R3, R71, R44, RZ ;  /* 0x0000002c4703723e */ /* 0x020fe200048070ff */
[----:B------:R-:W-:Y:S01]  /*dde0*/  FADD.FTZ R44, R44, R9 ;  /* 0x000000092c2c7221 */ /* 0x000fe20000010000 */
[----:B------:R-:W-:-:S04]  /*ddf0*/  SHF.R.S32.HI R9, RZ, 0x1f, R10 ;  /* 0x0000001fff097819 */ /* 0x000fc8000001140a */
[----:B------:R-:W-:-:S04]  /*de00*/  LEA.HI R9, R9, R10, RZ, 0x7 ;  /* 0x0000000a09097211 */ /* 0x000fc800078f38ff */
[----:B------:R-:W-:Y:S02]  /*de10*/  SHF.R.S32.HI R9, RZ, 0x7, R9 ;  /* 0x00000007ff097819 */ /* 0x000fe40000011409 */
[----:B------:R-:W-:-:S04]  /*de20*/  F2FP.SATFINITE.E4M3.F32.PACK_AB_MERGE_C R45, R54, R45, RZ ;  /* 0x0000002d362d723e */ /* 0x000fc800048070ff */
[----:B------:R-:W-:Y:S01]  /*de30*/  F2FP.SATFINITE.E4M3.F32.PACK_AB_MERGE_C R146, R15, R146, R45 ;  /* 0x000000920f92723e */ /* 0x000fe2000480702d */
[----:B------:R-:W-:Y:S02]  /*de40*/  VIADD R15, R88, 0xfffffffe ;  /* 0xfffffffe580f7836 */ /* 0x000fe40000000000 */
[----:B------:R-:W-:Y:S01]  /*de50*/  FADD.FTZ R97, R97, R8 ;  /* 0x0000000861617221 */ /* 0x000fe20000010000 */
[----:B------:R-:W-:Y:S01]  /*de60*/  LOP3.LUT R22, R22, 0xffffffef, RZ, 0xc0, !PT ;  /* 0xffffffef16167812 */ /* 0x000fe200078ec0ff */
[----:B------:R-:W-:Y:S01]  /*de70*/  BSSY B0, `(.L_x_13230) ;  /* 0x00002c9000007945 */ /* 0x000fe20003800000 */
[----:B------:R-:W-:Y:S02]  /*de80*/  F2FP.SATFINITE.E4M3.F32.PACK_AB_MERGE_C R29, R50, R29, RZ ;  /* 0x0000001d321d723e */ /* 0x000fe400048070ff */
[----:B------:R-:W-:Y:S02]  /*de90*/  F2FP.SATFINITE.E4M3.F32.PACK_AB_MERGE_C R34, R59, R34, RZ ;  /* 0x000000223b22723e */ /* 0x000fe400048070ff */
[----:B------:R-:W-:-:S02]  /*dea0*/  F2FP.SATFINITE.E4M3.F32.PACK_AB_MERGE_C R41, R56, R41, RZ ;  /* 0x000000293829723e */ /* 0x000fc400048070ff */
[----:B------:R-:W-:Y:S01]  /*deb0*/  F2FP.SATFINITE.E4M3.F32.PACK_AB_MERGE_C R38, R63, R38, RZ ;  /* 0x000000263f26723e */ /* 0x000fe200048070ff */
[----:B------:R-:W-:-:S01]  /*dec0*/  FADD.FTZ R4, R46, R97 ;  /* 0x000000612e047221 */ /* 0x000fc20000010000 */
[----:B------:R-:W-:Y:S01]  /*ded0*/  F2FP.SATFINITE.E4M3.F32.PACK_AB_MERGE_C R139, R42, R139, R3 ;  /* 0x0000008b2a8b723e */ /* 0x000fe20004807003 */
[----:B------:R-:W-:-:S01]  /*dee0*/  FADD.FTZ R3, R71, R44 ;  /* 0x0000002c47037221 */ /* 0x000fc20000010000 */
[----:B------:R-:W-:Y:S02]  /*def0*/  @P4 LOP3.LUT R22, R22, 0x10, RZ, 0xfc, !PT ;  /* 0x0000001016164812 */ /* 0x000fe400078efcff */
        /* <DEDUP_REMOVED lines=29> */
[----:B--2---:R-:W-:-:S05]  /*e0d0*/  VIMNMX R11, R11, R9, !PT ;  /* 0x000000090b0b7248 */ /* 0x004fca0007fe0100 */
[----:B------:R0:W-:Y:S01]  /*e0e0*/  STL [R1+0x30], R11 ;  /* 0x0000300b01007387 */ /* 0x0001e20000100800 */
[----:B------:R-:W-:-:S13]  /*e0f0*/  ISETP.GE.AND P1, PT, R15, R11, PT ;  /* 0x0000000b0f00720c */ /* 0x000fda0003f26270 */
[----:B0-----:R-:W-:Y:S05]  /*e100*/  @!P1 BRA `(.L_x_13231) ;  /* 0x00000028007c9947 */ /* 0x001fea0003800000 */
[----:B------:R-:W-:Y:S01]  /*e110*/  BSSY B1, `(.L_x_13231) ;  /* 0x000029e000017945 */ /* 0x000fe20003800000 */
        /* <DEDUP_REMOVED lines=27> */
[----:B------:R-:W-:-:S07]  /*e2d0*/  CS2R R88, SRZ ;  /* 0x0000000000587805 */ /* 0x000fce000001ff00 */
.L_x_13244:
[----:B------:R-:W-:-:S04]  /*e2e0*/  ISETP.NE.AND P1, PT, R8, 0x1, PT ;  /* 0x000000010800780c */ /* 0x000fc80003f25270 */
[----:B------:R-:W-:-:S04]  /*e2f0*/  SEL R0, RZ, 0x1, P1 ;  /* 0x00000001ff007807 */ /* 0x000fc80000800000 */
[----:B------:R-:W-:Y:S01]  /*e300*/  LOP3.LUT R153, R9, R0, RZ, 0x3c, !PT ;  /* 0x0000000009997212 */ /* 0x000fe200078e3cff */
[----:B------:R-:W-:Y:S06]  /*e310*/  @!P0 BRA `(.L_x_13232) ;  /* 0x0000000000048947 */ /* 0x000fec0003800000 */
[----:B------:R-:W-:Y:S01]  /*e320*/  BPT.TRAP 0x1 ;  /* 0x000000040000795c */ /* 0x000fe20000300000 */
.L_x_13232:
        /* <DEDUP_REMOVED lines=8> */
.L_x_13233:
[----:B------:R-:W2:Y:S01]  /*e3b0*/  LDL R10, [R1+0x2c] ;  /* 0x00002c00010a7983 */ /* 0x000ea20000100800 */
[----:B------:R-:W-:Y:S01]  /*e3c0*/  BSSY B2, `(.L_x_13234) ;  /* 0x0000006000027945 */ /* 0x000fe20003800000 */
[----:B------:R-:W-:Y:S02]  /*e3d0*/  IMAD.MOV.U32 R25, RZ, RZ, -0x3ffffff0 ;  /* 0xc0000010ff197424 */ /* 0x000fe400078e00ff */
[----:B--2---:R-:W-:Y:S01]  /*e3e0*/  IMAD R24, R23, 0x300, R10 ;  /* 0x0000030017187824 */ /* 0x004fe200078e020a */
[----:B-1----:R-:W-:Y:S06]  /*e3f0*/  @P1 BRA `(.L_x_13235) ;  /* 0x0000000000081947 */ /* 0x002fec0003800000 */
[----:B------:R-:W1:Y:S02]  /*e400*/  SYNCS.PHASECHK.TRANS64.TRYWAIT P1, [R0+URZ+0x19c30], R5 ;  /* 0x019c3005000075a7 */ /* 0x000e64000802017f */
[----:B-1----:R-:W-:Y:S05]  /*e410*/  @!P1 BRA `(.L_x_13236) ;  /* 0x0000010c00e89947 */ /* 0x002fea0003800000 */
.L_x_13235:
[----:B------:R-:W-:Y:S05]  /*e420*/  BSYNC B2 ;  /* 0x0000000000027941 */ /* 0x000fea0003800000 */
.L_x_13234:
        /* <DEDUP_REMOVED lines=28> */
.L_x_13237:
[----:B01----:R-:W-:Y:S01]  /*e5f0*/  SHF.L.U32 R5, R9, 0x1f, RZ ;  /* 0x0000001f09057819 */ /* 0x003fe200000006ff */
[----:B------:R-:W-:-:S04]  /*e600*/  IMAD R14, R8, 0x8, R18 ;  /* 0x00000008080e7824 */ /* 0x000fc800078e0212 */
[----:B------:R0:W1:Y:S01]  /*e610*/  SYNCS.PHASECHK.TRANS64.TRYWAIT P1, [R14+URZ+0x19c50], R5 ;  /* 0x019c50050e0075a7 */ /* 0x000062000802017f */
[----:B------:R-:W-:Y:S05]  /*e620*/  @!P0 BRA `(.L_x_13238) ;  /* 0x0000000000048947 */ /* 0x000fea0003800000 */
[----:B------:R-:W-:Y:S01]  /*e630*/  BPT.TRAP 0x1 ;  /* 0x000000040000795c */ /* 0x000fe20000300000 */
.L_x_13238:
[----:B------:R-:W-:Y:S04]  /*e640*/  BSSY B2, `(.L_x_13239) ;  /* 0x0000004000027945 */ /* 0x000fe80003800000 */
[----:B-1----:R-:W-:Y:S05]  /*e650*/  @P1 BRA `(.L_x_13240) ;  /* 0x0000000000081947 */ /* 0x002fea0003800000 */
[----:B------:R-:W1:Y:S02]  /*e660*/  SYNCS.PHASECHK.TRANS64.TRYWAIT P1, [R14+URZ+0x19c50], R5 ;  /* 0x019c50050e0075a7 */ /* 0x000e64000802017f */
[----:B-1----:R-:W-:Y:S05]  /*e670*/  @!P1 BRA `(.L_x_13241) ;  /* 0x0000010c00649947 */ /* 0x002fea0003800000 */
.L_x_13240:
[----:B------:R-:W-:Y:S05]  /*e680*/  BSYNC B2 ;  /* 0x0000000000027941 */ /* 0x000fea0003800000 */
.L_x_13239:
[----:B------:R-:W-:Y:S01]  /*e690*/  VIADD R9, R18, 0x3000 ;  /* 0x0000300012097836 */ /* 0x000fe20000000000 */
        /* <DEDUP_REMOVED lines=33> */
.L_x_13242:
[----:B------:R-:W2:Y:S01]  /*e8b0*/  LDL R136, [R1+0x10] ;  /* 0x0000100001887983 */ /* 0x000ea20000100800 */
[----:B01----:R-:W0:Y:S03]  /*e8c0*/  LDC R5, c[0x0][0x448] ;  /* 0x00011200ff057b82 */ /* 0x003e260000000800 */
[----:B------:R-:W3:Y:S04]  /*e8d0*/  LDL R138, [R1+0x34] ;  /* 0x00003400018a7983 */ /* 0x000ee80000100800 */
[----:B------:R-:W3:Y:S04]  /*e8e0*/  LDL R137, [R1+0x4c] ;  /* 0x00004c0001897983 */ /* 0x000ee80000100800 */
[----:B------:R-:W4:Y:S04]  /*e8f0*/  LDL R11, [R1+0x40] ;  /* 0x00004000010b7983 */ /* 0x000f280000100800 */
[----:B------:R-:W4:Y:S04]  /*e900*/  LDL R10, [R1+0x3c] ;  /* 0x00003c00010a7983 */ /* 0x000f280000100800 */
[----:B------:R-:W5:Y:S01]  /*e910*/  LDL R9, [R1+0x38] ;  /* 0x0000380001097983 */ /* 0x000f620000100800 */
[----:B0-----:R-:W-:Y:S01]  /*e920*/  ISETP.NE.AND P1, PT, R5, 0x1, PT ;  /* 0x000000010500780c */ /* 0x001fe20003f25270 */
[----:B------:R-:W-:-:S12]  /*e930*/  VIADD R0, R0, 0x19c40 ;  /* 0x00019c4000007836 */ /* 0x000fd80000000000 */
[----:B------:R-:W0:Y:S08]  /*e940*/  @P1 LDC R8, c[0x0][0x44c] ;  /* 0x00011300ff081b82 */ /* 0x000e300000000800 */
[----:B------:R-:W1:Y:S01]  /*e950*/  @P1 LDC R5, c[0x0][0x450] ;  /* 0x00011400ff051b82 */ /* 0x000e620000000800 */
[----:B------:R-:W-:-:S04]  /*e960*/  LOP3.LUT R22, R22, 0xffffffdf, RZ, 0xc0, !PT ;  /* 0xffffffdf16167812 */ /* 0x000fc800078ec0ff */
[----:B------:R-:W-:Y:S02]  /*e970*/  @P0 LOP3.LUT R22, R22, 0x20, RZ, 0xfc, !PT ;  /* 0x0000002016160812 */ /* 0x000fe400078efcff */
[----:B--2---:R-:W-:-:S04]  /*e980*/  PRMT R0, R136, 0x654, R0 ;  /* 0x0000065488007816 */ /* 0x004fc80000000000 */
[----:B------:R3:W-:Y:S02]  /*e990*/  SYNCS.ARRIVE.TRANS64.RED.A1T0 RZ, [R0+URZ], RZ ;  /* 0x000000ff00ff79a7 */ /* 0x0007e4000810043f */
[----:B---3--:R-:W-:-:S04]  /*e9a0*/  IMAD.IADD R0, R137, 0x1, R138 ;  /* 0x0000000189007824 */ /* 0x008fc800078e028a */
[----:B0-----:R-:W-:-:S05]  /*e9b0*/  @P1 IMAD.HI.U32 R8, R0, R8, RZ ;  /* 0x0000000800081227 */ /* 0x001fca00078e00ff */
[----:B-1----:R-:W-:-:S05]  /*e9c0*/  @P1 SHF.R.U32.HI R0, RZ, R5, R8 ;  /* 0x00000005ff001219 */ /* 0x002fca0000011608 */
[----:B------:R-:W0:Y:S01]  /*e9d0*/  SHFL.IDX PT, R5, R0, RZ, 0x1c1f ;  /* 0x001c1fff00057589 */ /* 0x000e2200000e0000 */
[----:B------:R-:W-:-:S04]  /*e9e0*/  IMAD.MOV.U32 R8, RZ, RZ, -0x80 ;  /* 0xffffff80ff087424 */ /* 0x000fc800078e00ff */
[----:B------:R-:W-:-:S05]  /*e9f0*/  IMAD R8, R15, R8, 0x1 ;  /* 0x000000010f087424 */ /* 0x000fca00078e0208 */
[----:B----4-:R-:W-:-:S05]  /*ea00*/  IADD3 R8, R10, R8, -R11 ;  /* 0x000000080a087210 */ /* 0x010fca0007ffe80b */
[----:B-----5:R-:W-:-:S04]  /*ea10*/  IMAD.IADD R8, R8, 0x1, -R9 ;  /* 0x0000000108087824 */ /* 0x020fc800078e0a09 */
[----:B0-----:R-:W-:-:S05]  /*ea20*/  IMAD.IADD R5, R8, 0x1, R5 ;  /* 0x0000000108057824 */ /* 0x001fca00078e0205 */
[C---:B------:R-:W-:Y:S02]  /*ea30*/  ISETP.GT.AND P5, PT, R5.reuse, RZ, PT ;  /* 0x000000ff0500720c */ /* 0x040fe40003fa4270 */
[----:B------:R-:W-:Y:S02]  /*ea40*/  ISETP.GT.AND P4, PT, R5, 0x1, PT ;  /* 0x000000010500780c */ /* 0x000fe40003f84270 */
        /* <DEDUP_REMOVED lines=16> */
[----:B------:R-:W-:Y:S02]  /*eb50*/  ISETP.GT.AND P4, PT, R5, 0x29, PT ;  /* 0x000000290500780c */ /* 0x000fe40003f84270 */
        /* <DEDUP_REMOVED lines=65> */
[----:B------:R-:W-:Y:S01]  /*ef70*/  FMNMX.FTZ R5, R73, R5, !PT ;  /* 0x0000000549057209 */ /* 0x000fe20007810000 */
[----:B------:R-:W0:Y:S01]  /*ef80*/  SHFL.IDX PT, R0, R0, 0x1, 0x1c1f ;  /* 0x003c1f0000007f89 */ /* 0x000e2200000e0000 */
        /* <DEDUP_REMOVED lines=10> */
[----:B------:R-:W-:Y:S01]  /*f030*/  FMNMX.FTZ R5, R85, R5, !PT ;  /* 0x0000000555057209 */ /* 0x000fe20007810000 */
[----:B0-----:R-:W-:-:S04]  /*f040*/  IMAD.IADD R0, R8, 0x1, R0 ;  /* 0x0000000108007824 */ /* 0x001fc800078e0200 */
[----:B------:R-:W0:Y:S01]  /*f050*/  SHFL.BFLY PT, R8, R5, 0x2, 0x1f ;  /* 0x0c401f0005087f89 */ /* 0x000e2200000e0000 */
[----:B------:R-:W-:-:S04]  /*f060*/  ISETP.GT.AND P1, PT, R0, 0x8, PT ;  /* 0x000000080000780c */ /* 0x000fc80003f24270 */
[----:B------:R-:W-:Y:S02]  /*f070*/  FSEL R30, R30, -INF , P1 ;  /* 0xff8000001e1e7808 */ /* 0x000fe40000800000 */
[----:B------:R-:W-:-:S04]  /*f080*/  ISETP.GT.AND P1, PT, R0, 0x19, PT ;  /* 0x000000190000780c */ /* 0x000fc80003f24270 */
[----:B------:R-:W-:Y:S02]  /*f090*/  FSEL R39, R39, -INF , P1 ;  /* 0xff80000027277808 */ /* 0x000fe40000800000 */
[----:B------:R-:W-:Y:S02]  /*f0a0*/  ISETP.GT.AND P1, PT, R0, 0x30, PT ;  /* 0x000000300000780c */ /* 0x000fe40003f24270 */
[----:B0-----:R-:W-:-:S05]  /*f0b0*/  FMNMX.FTZ R5, R5, R8, !PT ;  /* 0x0000000805057209 */ /* 0x001fca0007810000 */
[----:B------:R-:W0:Y:S01]  /*f0c0*/  SHFL.BFLY PT, R8, R5, 0x1, 0x1f ;  /* 0x0c201f0005087f89 */ /* 0x000e2200000e0000 */
[C---:B------:R-:W-:Y:S02]  /*f0d0*/  ISETP.GT.AND P3, PT, R0.reuse, RZ, PT ;  /* 0x000000ff0000720c */ /* 0x040fe40003f64270 */
[----:B------:R-:W-:Y:S02]  /*f0e0*/  ISETP.GT.AND P2, PT, R0, 0x1, PT ;  /* 0x000000010000780c */ /* 0x000fe40003f44270 */
[----:B------:R-:W-:Y:S02]  /*f0f0*/  FSEL R50, R50, -INF , P1 ;  /* 0xff80000032327808 */ /* 0x000fe40000800000 */
[C---:B------:R-:W-:Y:S02]  /*f100*/  ISETP.GT.AND P1, PT, R0.reuse, 0x41, PT ;  /* 0x000000410000780c */ /* 0x040fe40003f24270 */
[----:B------:R-:W-:Y:S02]  /*f110*/  ISETP.GT.AND P0, PT, R0, 0x61, PT ;  /* 0x000000610000780c */ /* 0x000fe40003f04270 */
[----:B------:R-:W-:-:S02]  /*f120*/  FSEL R26, R26, -INF , P3 ;  /* 0xff8000001a1a7808 */ /* 0x000fc40001800000 */
[----:B------:R-:W-:Y:S02]  /*f130*/  FSEL R27, R27, -INF , P2 ;  /* 0xff8000001b1b7808 */ /* 0x000fe40001000000 */
[C---:B------:R-:W-:Y:S02]  /*f140*/  ISETP.GT.AND P5, PT, R0.reuse, 0x9, PT ;  /* 0x000000090000780c */ /* 0x040fe40003fa4270 */
[C---:B------:R-:W-:Y:S02]  /*f150*/  ISETP.GT.AND P4, PT, R0.reuse, 0x10, PT ;  /* 0x000000100000780c */ /* 0x040fe40003f84270 */
[C---:B------:R-:W-:Y:S02]  /*f160*/  ISETP.GT.AND P3, PT, R0.reuse, 0x11, PT ;  /* 0x000000110000780c */ /* 0x040fe40003f64270 */
[----:B------:R-:W-:Y:S02]  /*f170*/  ISETP.GT.AND P2, PT, R0, 0x18, PT ;  /* 0x000000180000780c */ /* 0x000fe40003f44270 */
[----:B------:R-:W-:-:S02]  /*f180*/  FSEL R59, R59, -INF , P1 ;  /* 0xff8000003b3b7808 */ /* 0x000fc40000800000 */
[----:B------:R-:W-:Y:S02]  /*f190*/  ISETP.GT.AND P1, PT, R0, 0x58, PT ;  /* 0x000000580000780c */ /* 0x000fe40003f24270 */
[----:B------:R-:W-:Y:S02]  /*f1a0*/  FSEL R31, R31, -INF , P5 ;  /* 0xff8000001f1f7808 */ /* 0x000fe40002800000 */
[----:B------:R-:W-:Y:S02]  /*f1b0*/  FSEL R34, R34, -INF , P4 ;  /* 0xff80000022227808 */ /* 0x000fe40002000000 */
[----:B------:R-:W-:Y:S02]  /*f1c0*/  FSEL R35, R35, -INF , P3 ;  /* 0xff80000023237808 */ /* 0x000fe40001800000 */
[----:B------:R-:W-:Y:S02]  /*f1d0*/  FSEL R38, R38, -INF , P2 ;  /* 0xff80000026267808 */ /* 0x000fe40001000000 */
[----:B------:R-:W-:-:S02]  /*f1e0*/  ISETP.GT.AND P5, PT, R0, 0x20, PT ;  /* 0x000000200000780c */ /* 0x000fc40003fa4270 */
[C---:B------:R-:W-:Y:S02]  /*f1f0*/  ISETP.GT.AND P4, PT, R0.reuse, 0x21, PT ;  /* 0x000000210000780c */ /* 0x040fe40003f84270 */
[C---:B------:R-:W-:Y:S02]  /*f200*/  ISETP.GT.AND P3, PT, R0.reuse, 0x28, PT ;  /* 0x000000280000780c */ /* 0x040fe40003f64270 */
[----:B------:R-:W-:Y:S02]  /*f210*/  ISETP.GT.AND P2, PT, R0, 0x29, PT ;  /* 0x000000290000780c */ /* 0x000fe40003f44270 */
[----:B------:R-:W-:Y:S02]  /*f220*/  FSEL R70, R70, -INF , P1 ;  /* 0xff80000046467808 */ /* 0x000fe40000800000 */
[----:B------:R-:W-:Y:S02]  /*f230*/  ISETP.GT.AND P1, PT, R0, 0x69, PT ;  /* 0x000000690000780c */ /* 0x000fe40003f24270 */
[----:B------:R-:W-:-:S02]  /*f240*/  LOP3.LUT R22, R22, 0xffffffbf, RZ, 0xc0, !PT ;  /* 0xffffffbf16167812 */ /* 0x000fc400078ec0ff */
[----:B------:R-:W-:Y:S02]  /*f250*/  FSEL R42, R42, -INF , P5 ;  /* 0xff8000002a2a7808 */ /* 0x000fe40002800000 */
[----:B------:R-:W-:Y:S02]  /*f260*/  FSEL R43, R43, -INF , P4 ;  /* 0xff8000002b2b7808 */ /* 0x000fe40002000000 */
[----:B------:R-:W-:Y:S02]  /*f270*/  FSEL R46, R46, -INF , P3 ;  /* 0xff8000002e2e7808 */ /* 0x000fe40001800000 */
[----:B------:R-:W-:Y:S02]  /*f280*/  FSEL R47, R47, -INF , P2 ;  /* 0xff8000002f2f7808 */ /* 0x000fe40001000000 */
[----:B0-----:R-:W-:Y:S02]  /*f290*/  FMNMX.FTZ R5, R5, R8, !PT ;  /* 0x0000000805057209 */ /* 0x001fe40007810000 */
[----:B------:R-:W-:-:S02]  /*f2a0*/  ISETP.GT.AND P5, PT, R0, 0x31, PT ;  /* 0x000000310000780c */ /* 0x000fc40003fa4270 */
[C---:B------:R-:W-:Y:S02]  /*f2b0*/  ISETP.GT.AND P4, PT, R0.reuse, 0x38, PT ;  /* 0x000000380000780c */ /* 0x040fe40003f84270 */
[C---:B------:R-:W-:Y:S02]  /*f2c0*/  ISETP.GT.AND P3, PT, R0.reuse, 0x39, PT ;  /* 0x000000390000780c */ /* 0x040fe40003f64270 */
[----:B------:R-:W-:Y:S02]  /*f2d0*/  ISETP.GT.AND P2, PT, R0, 0x40, PT ;  /* 0x000000400000780c */ /* 0x000fe40003f44270 */
[----:B------:R-:W-:Y:S01]  /*f2e0*/  @P0 LOP3.LUT R22, R22, 0x40, RZ, 0xfc, !PT ;  /* 0x0000004016160812 */ /* 0x000fe200078efcff */
[----:B------:R-:W-:-:S01]  /*f2f0*/  FFMA.FTZ R9, R2, R5, -8 ;  /* 0xc100000002097423 */ /* 0x000fc20000010005 */
        /* <DEDUP_REMOVED lines=8> */
[----:B------:R-:W-:Y:S02]  /*f380*/  LOP3.LUT R22, R22, 0xffffff7f, RZ, 0xc0, !PT ;  /* 0xffffff7f16167812 */ /* 0x000fe400078ec0ff */
[----:B------:R-:W-:Y:S02]  /*f390*/  FSETP.NEU.FTZ.AND P6, PT, R5, -INF , PT ;  /* 0xff8000000500780b */ /* 0x000fe40003fdd000 */
[----:B------:R-:W-:Y:S02]  /*f3a0*/  FSEL R62, R62, -INF , P5 ;  /* 0xff8000003e3e7808 */ /* 0x000fe40002800000 */
[----:B------:R-:W-:Y:S02]  /*f3b0*/  FSEL R63, R63, -INF , P4 ;  /* 0xff8000003f3f7808 */ /* 0x000fe40002000000 */
[----:B------:R-:W-:Y:S02]  /*f3c0*/  FSEL R66, R66, -INF , P3 ;  /* 0xff80000042427808 */ /* 0x000fe40001800000 */
[----:B------:R-:W-:-:S02]  /*f3d0*/  FSEL R67, R67, -INF , P2 ;  /* 0xff80000043437808 */ /* 0x000fc40001000000 */
[----:B------:R-:W-:Y:S02]  /*f3e0*/  @P1 LOP3.LUT R22, R22, 0x80, RZ, 0xfc, !PT ;  /* 0x0000008016161812 */ /* 0x000fe400078efcff */
[----:B------:R-:W-:Y:S02]  /*f3f0*/  FSEL R8, R5, RZ, P6 ;  /* 0x000000ff05087208 */ /* 0x000fe40003000000 */
[----:B------:R-:W-:Y:S02]  /*f400*/  FSEL R9, R9, RZ, P6 ;  /* 0x000000ff09097208 */ /* 0x000fe40003000000 */
[C---:B------:R-:W-:Y:S02]  /*f410*/  ISETP.GT.AND P2, PT, R0.reuse, 0x70, PT ;  /* 0x000000700000780c */ /* 0x040fe40003f44270 */
[C---:B------:R-:W-:Y:S02]  /*f420*/  ISETP.GT.AND P3, PT, R0.reuse, 0x71, PT ;  /* 0x000000710000780c */ /* 0x040fe40003f64270 */
[----:B------:R-:W-:-:S02]  /*f430*/  ISETP.GT.AND P4, PT, R0, 0x78, PT ;  /* 0x000000780000780c */ /* 0x000fc40003f84270 */
        /* <DEDUP_REMOVED lines=29> */
[----:B------:R-:W-:Y:S02]  /*f610*/  LOP3.LUT P0, RZ, R22, 0x40, RZ, 0xc0, !PT ;  /* 0x0000004016ff7812 */ /* 0x000fe4000780c0ff */
[----:B------:R-:W-:-:S02]  /*f620*/  FMNMX.FTZ R0, R71, R0, !PT ;  /* 0x0000000047007209 */ /* 0x000fc40007810000 */
[----:B------:R-:W-:Y:S02]  /*f630*/  FSEL R75, R75, -INF , P0 ;  /* 0xff8000004b4b7808 */ /* 0x000fe40000000000 */
[----:B------:R-:W-:Y:S02]  /*f640*/  FMNMX.FTZ R0, R74, R0, !PT ;  /* 0x000000004a007209 */ /* 0x000fe40007810000 */
[----:B------:R-:W-:Y:S02]  /*f650*/  LOP3.LUT P1, RZ, R22, 0x80, RZ, 0xc0, !PT ;  /* 0x0000008016ff7812 */ /* 0x000fe4000782c0ff */
        /* <DEDUP_REMOVED lines=16> */
[----:B------:R-:W-:-:S01]  /*f760*/  FADD.FTZ R8, -R8, R12 ;  /* 0x0000000c08087221 */ /* 0x000fc20000010100 */
[----:B------:R-:W-:-:S03]  /*f770*/  FFMA.FTZ R24, R2, R24, -R9 ;  /* 0x0000001802187223 */ /* 0x000fc60000010809 */
[----:B------:R-:W-:Y:S01]  /*f780*/  FMUL.FTZ R8, R2, R8 ;  /* 0x0000000802087220 */ /* 0x000fe20000410000 */
[----:B0-----:R-:W-:-:S04]  /*f790*/  FMNMX.FTZ R0, R0, R10, !PT ;  /* 0x0000000a00007209 */ /* 0x001fc80007810000 */
        /* <DEDUP_REMOVED lines=8> */
[C---:B------:R-:W-:Y:S01]  /*f820*/  FFMA.FTZ R27, R2.reuse, R27, -R11 ;  /* 0x0000001b021b7223 */ /* 0x040fe2000001080b */
[----:B------:R-:W-:Y:S01]  /*f830*/  MUFU.EX2 R24, R24 ;  /* 0x0000001800187308 */ /* 0x000fe20000000800 */
[----:B------:R-:W-:-:S01]  /*f840*/  FFMA.FTZ R28, R2, R28, -R9 ;  /* 0x0000001c021c7223 */ /* 0x000fc20000010809 */
[----:B------:R-:W-:-:S06]  /*f850*/  FFMA.FTZ R30, R2, R30, -R11 ;  /* 0x0000001e021e7223 */ /* 0x000fcc000001080b */
[----:B------:R-:W0:Y:S01]  /*f860*/  MUFU.EX2 R8, R8 ;  /* 0x0000000800087308 */ /* 0x000e220000000800 */
[----:B------:R-:W-:-:S01]  /*f870*/  FFMA.FTZ R29, R2, R29, -R9 ;  /* 0x0000001d021d7223 */ /* 0x000fc20000010809 */
[----:B------:R-:W-:-:S06]  /*f880*/  FFMA.FTZ R31, R2, R31, -R11 ;  /* 0x0000001f021f7223 */ /* 0x000fcc000001080b */
[----:B------:R-:W-:Y:S08]  /*f890*/  MUFU.EX2 R26, R26 ;  /* 0x0000001a001a7308 */ /* 0x000ff00000000800 */
[----:B------:R-:W1:Y:S01]  /*f8a0*/  MUFU.EX2 R10, R10 ;  /* 0x0000000a000a7308 */ /* 0x000e620000000800 */
[----:B------:R-:W-:-:S07]  /*f8b0*/  FFMA.FTZ R32, R2, R32, -R9 ;  /* 0x0000002002207223 */ /* 0x000fce0000010809 */
[----:B------:R-:W2:Y:S01]  /*f8c0*/  MUFU.EX2 R25, R25 ;  /* 0x0000001900197308 */ /* 0x000ea20000000800 */
[----:B------:R-:W-:-:S07]  /*f8d0*/  FFMA.FTZ R34, R2, R34, -R11 ;  /* 0x0000002202227223 */ /* 0x000fce000001080b */
[----:B------:R-:W3:Y:S01]  /*f8e0*/  MUFU.EX2 R27, R27 ;  /* 0x0000001b001b7308 */ /* 0x000ee20000000800 */
[----:B------:R-:W-:-:S07]  /*f8f0*/  FFMA.FTZ R33, R2, R33, -R9 ;  /* 0x0000002102217223 */ /* 0x000fce0000010809 */
[----:B------:R-:W4:Y:S01]  /*f900*/  MUFU.EX2 R28, R28 ;  /* 0x0000001c001c7308 */ /* 0x000f220000000800 */
[----:B------:R-:W-:-:S07]  /*f910*/  FFMA.FTZ R35, R2, R35, -R11 ;  /* 0x0000002302237223 */ /* 0x000fce000001080b */
[----:B------:R-:W5:Y:S01]  /*f920*/  MUFU.EX2 R30, R30 ;  /* 0x0000001e001e7308 */ /* 0x000f620000000800 */
[----:B0-----:R-:W-:-:S01]  /*f930*/  FFMA.FTZ R4, R8, R4, R24 ;  /* 0x0000000408047223 */ /* 0x001fc20000010018 */
[----:B------:R-:W-:-:S06]  /*f940*/  FFMA.FTZ R36, R2, R36, -R9 ;  /* 0x0000002402247223 */ /* 0x000fcc0000010809 */
[----:B------:R-:W0:Y:S01]  /*f950*/  MUFU.EX2 R29, R29 ;  /* 0x0000001d001d7308 */ /* 0x000e220000000800 */
[----:B-1----:R-:W-:-:S01]  /*f960*/  FFMA.FTZ R3, R10, R3, R26 ;  /* 0x000000030a037223 */ /* 0x002fc2000001001a */
[----:B------:R-:W-:-:S06]  /*f970*/  FFMA.FTZ R38, R2, R38, -R11 ;  /* 0x0000002602267223 */ /* 0x000fcc000001080b */
[----:B------:R-:W1:Y:S01]  /*f980*/  MUFU.EX2 R31, R31 ;  /* 0x0000001f001f7308 */ /* 0x000e620000000800 */
[----:B--2---:R-:W-:-:S01]  /*f990*/  FADD.FTZ R4, R25, R4 ;  /* 0x0000000419047221 */ /* 0x004fc20000010000 */
[----:B------:R-:W-:-:S06]  /*f9a0*/  FFMA.FTZ R37, R2, R37, -R9 ;  /* 0x0000002502257223 */ /* 0x000fcc0000010809 */
[----:B------:R-:W2:Y:S01]  /*f9b0*/  MUFU.EX2 R32, R32 ;  /* 0x0000002000207308 */ /* 0x000ea20000000800 */
[----:B---3--:R-:W-:-:S01]  /*f9c0*/  FADD.FTZ R12, R27, R3 ;  /* 0x000000031b0c7221 */ /* 0x008fc20000010000 */
[----:B------:R-:W-:-:S06]  /*f9d0*/  FFMA.FTZ R39, R2, R39, -R11 ;  /* 0x0000002702277223 */ /* 0x000fcc000001080b */
[----:B------:R-:W3:Y:S01]  /*f9e0*/  MUFU.EX2 R34, R34 ;  /* 0x0000002200227308 */ /* 0x000ee20000000800 */
[----:B----4-:R-:W-:-:S01]  /*f9f0*/  FADD.FTZ R3, R28, R4 ;  /* 0x000000041c037221 */ /* 0x010fc20000010000 */
[----:B------:R-:W-:-:S06]  /*fa00*/  FFMA.FTZ R40, R2, R40, -R9 ;  /* 0x0000002802287223 */ /* 0x000fcc0000010809 */
[----:B------:R-:W4:Y:S01]  /*fa10*/  MUFU.EX2 R33, R33 ;  /* 0x0000002100217308 */ /* 0x000f220000000800 */
[----:B-----5:R-:W-:-:S01]  /*fa20*/  FADD.FTZ R4, R30, R12 ;  /* 0x0000000c1e047221 */ /* 0x020fc20000010000 */
        /* <DEDUP_REMOVED lines=141> */
[----:B-----5:R-:W-:-:S06]  /*10300*/  FADD.FTZ R4, R78, R4 ;  /* 0x000000044e047221 */ /* 0x020fcc0000010000 */
[----:B------:R-:W4:Y:S08]  /*10310*/  MUFU.EX2 R81, R81 ;  /* 0x0000005100517308 */ /* 0x000f300000000800 */
[----:B------:R-:W5:Y:S01]  /*10320*/  MUFU.EX2 R83, R83 ;  /* 0x0000005300537308 */ /* 0x000f620000000800 */
[----:B0-----:R-:W-:-:S01]  /*10330*/  FADD.FTZ R3, R77, R3 ;  /* 0x000000034d037221 */ /* 0x001fc20000010000 */
[----:B-1----:R-:W-:-:S06]  /*10340*/  FADD.FTZ R4, R79, R4 ;  /* 0x000000044f047221 */ /* 0x002fcc0000010000 */
[----:B------:R-:W0:Y:S01]  /*10350*/  MUFU.EX2 R84, R84 ;  /* 0x0000005400547308 */ /* 0x000e220000000800 */
[----:B------:R-:W-:-:S07]  /*10360*/  LOP3.LUT P0, RZ, R22, 0x20, RZ, 0xc0, !PT ;  /* 0x0000002016ff7812 */ /* 0x000fce000780c0ff */
[----:B------:R-:W1:Y:S01]  /*10370*/  MUFU.EX2 R86, R86 ;  /* 0x0000005600567308 */ /* 0x000e620000000800 */
[----:B--2---:R-:W-:-:S01]  /*10380*/  FADD.FTZ R3, R80, R3 ;  /* 0x0000000350037221 */ /* 0x004fc20000010000 */
[----:B---3--:R-:W-:-:S06]  /*10390*/  FADD.FTZ R4, R82, R4 ;  /* 0x0000000452047221 */ /* 0x008fcc0000010000 */
[----:B------:R-:W2:Y:S08]  /*103a0*/  MUFU.EX2 R9, R9 ;  /* 0x0000000900097308 */ /* 0x000eb00000000800 */
[----:B------:R-:W3:Y:S01]  /*103b0*/  MUFU.EX2 R11, R11 ;  /* 0x0000000b000b7308 */ /* 0x000ee20000000800 */
[----:B----4-:R-:W-:-:S01]  /*103c0*/  FADD.FTZ R3, R81, R3 ;  /* 0x0000000351037221 */ /* 0x010fc20000010000 */
[----:B-----5:R-:W-:-:S03]  /*103d0*/  FADD.FTZ R4, R83, R4 ;  /* 0x0000000453047221 */ /* 0x020fc60000010000 */
[----:B0-----:R-:W-:Y:S01]  /*103e0*/  FADD.FTZ R3, R84, R3 ;  /* 0x0000000354037221 */ /* 0x001fe20000010000 */
[----:B-1----:R-:W-:-:S03]  /*103f0*/  FADD.FTZ R12, R86, R4 ;  /* 0x00000004560c7221 */ /* 0x002fc60000010000 */
[----:B--2---:R-:W-:Y:S01]  /*10400*/  FADD.FTZ R4, R9, R3 ;  /* 0x0000000309047221 */ /* 0x004fe20000010000 */
[----:B---3--:R-:W-:-:S01]  /*10410*/  FADD.FTZ R3, R11, R12 ;  /* 0x0000000c0b037221 */ /* 0x008fc20000010000 */
[----:B------:R-:W-:Y:S06]  /*10420*/  @!P0 BRA `(.L_x_13243) ;  /* 0x0000000000048947 */ /* 0x000fec0003800000 */
[----:B------:R-:W-:Y:S01]  /*10430*/  BPT.TRAP 0x1 ;  /* 0x000000040000795c */ /* 0x000fe20000300000 */
.L_x_13243:
        /* <DEDUP_REMOVED lines=106> */
[----:B0-----:R-:W-:Y:S05]  /*10ae0*/  @P1 BRA `(.L_x_13244) ;  /* 0xffffffd400fc1947 */ /* 0x001fea000383ffff */
[----:B------:R-:W-:Y:S05]  /*10af0*/  BSYNC B1 ;  /* 0x0000000000017941 */ /* 0x000fea0003800000 */
.L_x_13231:
[----:B------:R-:W-:Y:S05]  /*10b00*/  BSYNC B0 ;  /* 0x0000000000007941 */ /* 0x000fea0003800000 */
.L_x_13230:
        /* <DEDUP_REMOVED lines=8> */
.L_x_13259:
        /* <DEDUP_REMOVED lines=8> */
.L_x_13247:
[----:B------:R-:W-:Y:S01]  /*10c10*/  IMAD R5, R23, 0x8, R18 ;  /* 0x0000000817057824 */ /* 0x000fe200078e0212 */
[----:B------:R-:W-:-:S04]  /*10c20*/  SHF.L.U32 R10, R153, 0x1f, RZ ;  /* 0x0000001f990a7819 */ /* 0x000fc800000006ff */
[----:B------:R0:W1:Y:S01]  /*10c30*/  SYNCS.PHASECHK.TRANS64.TRYWAIT P1, [R5+URZ+0x19c30], R10 ;  /* 0x019c300a050075a7 */ /* 0x000062000802017f */
[----:B------:R-:W-:Y:S05]  /*10c40*/  @!P0 BRA `(.L_x_13248) ;  /* 0x0000000000048947 */ /* 0x000fea0003800000 */
[----:B------:R-:W-:Y:S01]  /*10c50*/  BPT.TRAP 0x1 ;  /* 0x000000040000795c */ /* 0x000fe20000300000 */
.L_x_13248:
[----:B------:R-:W2:Y:S01]  /*10c60*/  LDL R11, [R1+0x2c] ;  /* 0x00002c00010b7983 */ /* 0x000ea20000100800 */
[----:B------:R-:W-:Y:S01]  /*10c70*/  BSSY B1, `(.L_x_13249) ;  /* 0x0000006000017945 */ /* 0x000fe20003800000 */
[----:B------:R-:W-:Y:S02]  /*10c80*/  IMAD.MOV.U32 R25, RZ, RZ, -0x3ffffff0 ;  /* 0xc0000010ff197424 */ /* 0x000fe400078e00ff */
[----:B--2---:R-:W-:Y:S01]  /*10c90*/  IMAD R24, R23, 0x300, R11 ;  /* 0x0000030017187824 */ /* 0x004fe200078e020b */
[----:B-1----:R-:W-:Y:S06]  /*10ca0*/  @P1 BRA `(.L_x_13250) ;  /* 0x0000000000081947 */ /* 0x002fec0003800000 */
[----:B------:R-:W1:Y:S02]  /*10cb0*/  SYNCS.PHASECHK.TRANS64.TRYWAIT P1, [R5+URZ+0x19c30], R10 ;  /* 0x019c300a050075a7 */ /* 0x000e64000802017f */
[----:B-1----:R-:W-:Y:S05]  /*10cc0*/  @!P1 BRA `(.L_x_13251) ;  /* 0x000000e400e49947 */ /* 0x002fea0003800000 */
.L_x_13250:
[----:B------:R-:W-:Y:S05]  /*10cd0*/  BSYNC B1 ;  /* 0x0000000000017941 */ /* 0x000fea0003800000 */
.L_x_13249:
[C---:B01----:R-:W-:Y:S01]  /*10ce0*/  VIADD R10, R24.reuse, 0x100 ;  /* 0x00000100180a7836 */ /* 0x043fe20000000000 */
        /* <DEDUP_REMOVED lines=27> */
.L_x_13252:
[----:B------:R-:W-:Y:S01]  /*10ea0*/  SHF.L.U32 R5, R9, 0x1f, RZ ;  /* 0x0000001f09057819 */ /* 0x000fe200000006ff */
[----:B------:R-:W-:-:S04]  /*10eb0*/  IMAD R12, R8, 0x8, R18 ;  /* 0x00000008080c7824 */ /* 0x000fc800078e0212 */
[----:B------:R0:W1:Y:S01]  /*10ec0*/  SYNCS.PHASECHK.TRANS64.TRYWAIT P1, [R12+URZ+0x19c50], R5 ;  /* 0x019c50050c0075a7 */ /* 0x000062000802017f */
[----:B------:R-:W-:Y:S05]  /*10ed0*/  @!P0 BRA `(.L_x_13253) ;  /* 0x0000000000048947 */ /* 0x000fea0003800000 */
[----:B------:R-:W-:Y:S01]  /*10ee0*/  BPT.TRAP 0x1 ;  /* 0x000000040000795c */ /* 0x000fe20000300000 */
.L_x_13253:
[----:B------:R-:W-:Y:S04]  /*10ef0*/  BSSY B1, `(.L_x_13254) ;  /* 0x0000004000017945 */ /* 0x000fe80003800000 */
[----:B-1----:R-:W-:Y:S05]  /*10f00*/  @P1 BRA `(.L_x_13255) ;  /* 0x0000000000081947 */ /* 0x002fea0003800000 */
[----:B------:R-:W1:Y:S02]  /*10f10*/  SYNCS.PHASECHK.TRANS64.TRYWAIT P1, [R12+URZ+0x19c50], R5 ;  /* 0x019c50050c0075a7 */ /* 0x000e64000802017f */
[----:B-1----:R-:W-:Y:S05]  /*10f20*/  @!P1 BRA `(.L_x_13256) ;  /* 0x000000e400609947 */ /* 0x002fea0003800000 */
.L_x_13255:
[----:B------:R-:W-:Y:S05]  /*10f30*/  BSYNC B1 ;  /* 0x0000000000017941 */ /* 0x000fea0003800000 */
.L_x_13254:
        /* <DEDUP_REMOVED lines=34> */
.L_x_13257:
[----:B------:R-:W2:Y:S01]  /*11160*/  LDL R136, [R1+0x10] ;  /* 0x0000100001887983 */ /* 0x000ea20000100800 */
[----:B------:R-:W-:-:S04]  /*11170*/  IMAD R0, R0, 0x8, R18 ;  /* 0x0000000800007824 */ /* 0x000fc800078e0212 */
[----:B------:R-:W-:-:S05]  /*11180*/  VIADD R0, R0, 0x19c40 ;  /* 0x00019c4000007836 */ /* 0x000fca0000000000 */
[----:B--2---:R-:W-:-:S04]  /*11190*/  PRMT R0, R136, 0x654, R0 ;  /* 0x0000065488007816 */ /* 0x004fc80000000000 */
[----:B------:R2:W-:Y:S02]  /*111a0*/  SYNCS.ARRIVE.TRANS64.RED.A1T0 RZ, [R0+URZ], RZ ;  /* 0x000000ff00ff79a7 */ /* 0x0005e4000810043f */
[----:B--2---:R-:W-:-:S04]  /*111b0*/  FMNMX.FTZ R0, R24, R14, !PT ;  /* 0x0000000e18007209 */ /* 0x004fc80007810000 */
        /* <DEDUP_REMOVED lines=31> */
[----:B01----:R-:W0:Y:S02]  /*113b0*/  SHFL.BFLY PT, R5, R0, 0x2, 0x1f ;  /* 0x0c401f0000057f89 */ /* 0x003e2400000e0000 */
        /* <DEDUP_REMOVED lines=241> */
.L_x_13258:
        /* <DEDUP_REMOVED lines=107> */
.L_x_13246:
[----:B------:R-:W-:Y:S05]  /*12980*/  BSYNC B0 ;  /* 0x0000000000007941 */ /* 0x000fea0003800000 */
.L_x_13245:
[----:B------:R-:W-:Y:S06]  /*12990*/  BAR.ARV 0x8, 0x200 ;  /* 0x0208000000007b1d */ /* 0x000fec0000002000 */
[----:B------:R-:W-:Y:S05]  /*129a0*/  @!P0 BRA `(.L_x_13260) ;  /* 0x0000000000048947 */ /* 0x000fea0003800000 */
[----:B------:R-:W-:Y:S01]  /*129b0*/  BPT.TRAP 0x1 ;  /* 0x000000040000795c */ /* 0x000fe20000300000 */
.L_x_13260:
[----:B------:R-:W-:Y:S01]  /*129c0*/  IMAD R12, R23, 0x8, R18 ;  /* 0x00000008170c7824 */ /* 0x000fe200078e0212 */
[----:B------:R-:W-:-:S04]  /*129d0*/  SHF.L.U32 R7, R153, 0x1f, RZ ;  /* 0x0000001f99077819 */ /* 0x000fc800000006ff */
[----:B------:R0:W1:Y:S01]  /*129e0*/  SYNCS.PHASECHK.TRANS64.TRYWAIT P1, [R12+URZ+0x19c50], R7 ;  /* 0x019c50070c0075a7 */ /* 0x000062000802017f */
[----:B------:R-:W-:Y:S05]  /*129f0*/  @!P0 BRA `(.L_x_13261) ;  /* 0x0000000000048947 */ /* 0x000fea0003800000 */
[----:B------:R-:W-:Y:S01]  /*12a00*/  BPT.TRAP 0x1 ;  /* 0x000000040000795c */ /* 0x000fe20000300000 */
.L_x_13261:
[----:B------:R-:W-:Y:S04]  /*12a10*/  BSSY B0, `(.L_x_13262) ;  /* 0x0000004000007945 */ /* 0x000fe80003800000 */
[----:B-1----:R-:W-:Y:S05]  /*12a20*/  @P1 BRA `(.L_x_13263) ;  /* 0x0000000000081947 */ /* 0x002fea0003800000 */
[----:B------:R-:W1:Y:S02]  /*12a30*/  SYNCS.PHASECHK.TRANS64.TRYWAIT P1, [R12+URZ+0x19c50], R7 ;  /* 0x019c50070c0075a7 */ /* 0x000e64000802017f */
[----:B-1----:R-:W-:Y:S05]  /*12a40*/  @!P1 BRA `(.L_x_13264) ;  /* 0x000000c800ac9947 */ /* 0x002fea0003800000 */
.L_x_13263:
[----:B------:R-:W-:Y:S05]  /*12a50*/  BSYNC B0 ;  /* 0x0000000000007941 */ /* 0x000fea0003800000 */
.L_x_13262:
[----:B------:R-:W2:Y:S04]  /*12a60*/  LDL R14, [R1+0x68] ;  /* 0x00006800010e7983 */ /* 0x000ea80000100800 */
[----:B------:R-:W3:Y:S01]  /*12a70*/  LDL R13, [R1+0x50] ;  /* 0x00005000010d7983 */ /* 0x000ee20000100800 */
[----:B------:R-:W-:Y:S01]  /*12a80*/  VIADD R18, R18, 0x3000 ;  /* 0x0000300012127836 */ /* 0x000fe20000000000 */
[----:B------:R-:W-:Y:S01]  /*12a90*/  ULDC.64 UR4, c[0x0][0x9a0] ;  /* 0x0002680000047ab9 */ /* 0x000fe20000000a00 */
[----:B01----:R-:W-:Y:S01]  /*12aa0*/  IMAD.MOV.U32 R7, RZ, RZ, 0x40000040 ;  /* 0x40000040ff077424 */ /* 0x003fe200078e00ff */
[----:B------:R-:W-:Y:S01]  /*12ab0*/  ISETP.NE.U32.AND P1, PT, RZ, UR4, PT ;  /* 0x00000004ff007c0c */ /* 0x000fe2000bf25070 */
[----:B------:R-:W-:Y:S01]  /*12ac0*/  WARPGROUP.ARRIVE ;  /* 0x00000000000079c5 */ /* 0x000fe20000000000 */
[----:B------:R-:W-:-:S02]  /*12ad0*/  SHF.R.U32.HI R18, RZ, 0x4, R18 ;  /* 0x00000004ff127819 */ /* 0x000fc40000011612 */
[----:B------:R-:W-:Y:S02]  /*12ae0*/  ISETP.NE.AND.EX P1, PT, RZ, UR5, PT, P1 ;  /* 0x00000005ff007c0c */ /* 0x000fe4000bf25310 */
[----:B------:R-:W-:Y:S02]  /*12af0*/  LOP3.LUT R18, R18, 0x3fff, RZ, 0xc0, !PT ;  /* 0x00003fff12127812 */ /* 0x000fe400078ec0ff */
[----:B------:R-:W-:Y:S02]  /*12b00*/  R2UR UR7, R7 ;  /* 0x00000000070772ca */ /* 0x000fe400000e0000 */
[----:B------:R-:W-:-:S05]  /*12b10*/  LOP3.LUT R18, R18, 0x10000, RZ, 0xfc, !PT ;  /* 0x0001000012127812 */ /* 0x000fca00078efcff */
[----:B------:R-:W-:Y:S02]  /*12b20*/  IMAD R6, R23, 0x300, R18 ;  /* 0x0000030017067824 */ /* 0x000fe400078e0212 */
[----:B------:R-:W2:Y:S03]  /*12b30*/  @P1 LDC.64 R10, c[0x0][0x9c8] ;  /* 0x00027200ff0a1b82 */ /* 0x000ea60000000a00 */
[----:B------:R-:W-:-:S05]  /*12b40*/  R2UR UR6, R6 ;  /* 0x00000000060672ca */ /* 0x000fca00000e0000 */
[----:B------:R-:W0:Y:S08]  /*12b50*/  @P1 LDC.64 R8, c[0x0][0x9d0] ;  /* 0x00027400ff081b82 */ /* 0x000e300000000a00 */
[----:B------:R-:W-:Y:S03]  /*12b60*/  QGMMA.64x96x32.F32.E4M3.E4M3 R88, R148, gdesc[UR4], R88, gsb0 ;  /* 0x0160000494587df3 */ /* 0x000fe60008000858 */
[----:B------:R-:W-:-:S02]  /*12b70*/  WARPGROUP.DEPBAR.LE gsb0, 0x0 ;  /* 0x00008000000079c5 */ /* 0x000fc40000010000 */
[----:B------:R-:W-:Y:S01]  /*12b80*/  WARPGROUP.ARRIVE ;  /* 0x00000000000079c5 */ /* 0x000fe20000000000 */
[----:B--2---:R-:W-:-:S04]  /*12b90*/  @P1 IMAD R14, R14, R10, RZ ;  /* 0x0000000a0e0e1224 */ /* 0x004fc800078e02ff */
[C---:B---3--:R-:W-:Y:S02]  /*12ba0*/  @P1 IMAD R7, R13.reuse, R11, R14 ;  /* 0x0000000b0d071224 */ /* 0x048fe400078e020e */
[----:B------:R-:W-:-:S04]  /*12bb0*/  @P1 IMAD.WIDE.U32 R10, R13, R10, RZ ;  /* 0x0000000a0d0a1225 */ /* 0x000fc800078e00ff */
[----:B------:R-:W-:Y:S02]  /*12bc0*/  @P1 IMAD.IADD R11, R11, 0x1, R7 ;  /* 0x000000010b0b1824 */ /* 0x000fe400078e0207 */
[----:B0-----:R-:W-:-:S04]  /*12bd0*/  @P1 IMAD.WIDE.U32 R10, R152, R8, R10 ;  /* 0x00000008980a1225 */ /* 0x001fc800078e000a */
[----:B------:R-:W-:Y:S01]  /*12be0*/  @P1 IMAD R9, R152, R9, R11 ;  /* 0x0000000998091224 */ /* 0x000fe200078e020b */
[----:B------:R-:W-:-:S04]  /*12bf0*/  @P1 LEA R8, P2, R10, UR4, 0x2 ;  /* 0x000000040a081c11 */ /* 0x000fc8000f8410ff */
[----:B------:R-:W-:Y:S01]  /*12c00*/  @P1 LEA.HI.X R9, R10, UR5, R9, 0x2, P2 ;  /* 0x000000050a091c11 */ /* 0x000fe200090f1409 */
[----:B------:R-:W-:-:S06]  /*12c10*/  IMAD.MOV.U32 R10, RZ, RZ, 0x3f800000 ;  /* 0x3f800000ff0a7424 */ /* 0x000fcc00078e00ff */
        /* <DEDUP_REMOVED lines=12> */
[----:B-1----:R-:W-:-:S08]  /*12ce0*/  FADD.FTZ R11, R11, R4 ;  /* 0x000000040b0b7221 */ /* 0x002fd00000010000 */
[----:B------:R-:W-:Y:S01]  /*12cf0*/  QGMMA.64x96x32.F32.E4M3.E4M3 R88, R144, gdesc[UR4], R88, gsb0 ;  /* 0x0160000490587df3 */ /* 0x000fe20008000858 */
[----:B------:R-:W-:Y:S01]  /*12d00*/  R2UR UR6, R8 ;  /* 0x00000000080672ca */ /* 0x000fe200000e0000 */
[----:B---3--:R-:W-:Y:S01]  /*12d10*/  FADD.FTZ R14, R14, R3 ;  /* 0x000000030e0e7221 */ /* 0x008fe20000010000 */
[----:B------:R-:W-:Y:S01]  /*12d20*/  R2UR UR7, R9 ;  /* 0x00000000090772ca */ /* 0x000fe200000e0000 */
[----:B------:R-:W-:Y:S01]  /*12d30*/  IMAD.MOV.U32 R3, RZ, RZ, -0x800000 ;  /* 0xff800000ff037424 */ /* 0x000fe200078e00ff */
[----:B------:R-:W-:Y:S02]  /*12d40*/  WARPGROUP.DEPBAR.LE gsb0, 0x0 ;  /* 0x00008000000079c5 */ /* 0x000fe40000010000 */
[----:B------:R-:W-:-:S09]  /*12d50*/  WARPGROUP.ARRIVE ;  /* 0x00000000000079c5 */ /* 0x000fd20000000000 */
[----:B------:R-:W-:Y:S01]  /*12d60*/  QGMMA.64x96x32.F32.E4M3.E4M3 R88, R140, gdesc[UR4], R88, gsb0 ;  /* 0x016000048c587df3 */ /* 0x000fe20008000858 */
[----:B------:R-:W-:Y:S02]  /*12d70*/  R2UR UR6, R6 ;  /* 0x00000000060672ca */ /* 0x000fe400000e0000 */
[----:B------:R-:W-:Y:S01]  /*12d80*/  R2UR UR7, R7 ;  /* 0x00000000070772ca */ /* 0x000fe200000e0000 */
[----:B------:R-:W0:Y:S04]  /*12d90*/  SHFL.BFLY PT, R6, R11, 0x1, 0x1f ;  /* 0x0c201f000b067f89 */ /* 0x000e2800000e0000 */
[----:B------:R-:W1:Y:S01]  /*12da0*/  SHFL.BFLY PT, R7, R14, 0x1, 0x1f ;  /* 0x0c201f000e077f89 */ /* 0x000e6200000e0000 */
[----:B0-----:R-:W-:-:S01]  /*12db0*/  FADD.FTZ R9, R11, R6 ;  /* 0x000000060b097221 */ /* 0x001fc20000010000 */
[----:B------:R-:W-:-:S02]  /*12dc0*/  IMAD.MOV.U32 R11, RZ, RZ, RZ ;  /* 0x000000ffff0b7224 */ /* 0x000fc400078e00ff */
[----:B-1----:R-:W-:-:S02]  /*12dd0*/  FADD.FTZ R15, R14, R7 ;  /* 0x000000070e0f7221 */ /* 0x002fc40000010000 */
[C---:B------:R-:W-:Y:S01]  /*12de0*/  FSETP.NE.FTZ.AND P1, PT, R9.reuse, RZ, PT ;  /* 0x000000ff0900720b */ /* 0x040fe20003f35000 */
[----:B------:R-:W-:Y:S01]  /*12df0*/  FMUL.FTZ R6, R9, 0.00390625 ;  /* 0x3b80000009067820 */ /* 0x000fe20000410000 */
[----:B------:R-:W-:Y:S02]  /*12e00*/  IMAD.MOV.U32 R7, RZ, RZ, RZ ;  /* 0x000000ffff077224 */ /* 0x000fe400078e00ff */
[----:B------:R-:W-:Y:S02]  /*12e10*/  FMUL.FTZ R8, R15, 0.00390625 ;  /* 0x3b8000000f087820 */ /* 0x000fe40000410000 */
[----:B------:R-:W-:-:S03]  /*12e20*/  FSETP.NE.FTZ.AND P2, PT, R6, RZ, PT ;  /* 0x000000ff0600720b */ /* 0x000fc60003f55000 */
[----:B------:R-:W-:-:S04]  /*12e30*/  FSETP.NE.FTZ.AND P3, PT, R8, RZ, PT ;  /* 0x000000ff0800720b */ /* 0x000fc80003f75000 */
[----:B------:R-:W-:Y:S01]  /*12e40*/  @P1 MUFU.RCP R7, R9 ;  /* 0x0000000900071308 */ /* 0x000fe20000001000 */
[----:B------:R-:W-:-:S05]  /*12e50*/  FSETP.NE.FTZ.AND P1, PT, R15, RZ, PT ;  /* 0x000000ff0f00720b */ /* 0x000fca0003f35000 */
[----:B------:R-:W-:-:S03]  /*12e60*/  @P2 FMUL.FTZ R4, R2, 0.69314718246459960938 ;  /* 0x3f31721802042820 */ /* 0x000fc60000410000 */
[----:B------:R-:W0:Y:S01]  /*12e70*/  @P3 MUFU.LG2 R8, R8 ;  /* 0x0000000800083308 */ /* 0x000e220000000c00 */
[----:B------:R-:W-:-:S07]  /*12e80*/  @P3 FMUL.FTZ R2, R2, 0.69314718246459960938 ;  /* 0x3f31721802023820 */ /* 0x000fce0000410000 */
        /* <DEDUP_REMOVED lines=14> */
.L_x_13265:
        /* <DEDUP_REMOVED lines=61> */
.L_x_13196:
[----:B------:R-:W2:Y:S01]  /*13340*/  LDL R88, [R1+0x58] ;  /* 0x0000580001587983 */ /* 0x000ea20000100800 */
[----:B------:R-:W1:Y:S01]  /*13350*/  S2UR UR4, SR_CgaCtaId ;  /* 0x00000000000479c3 */ /* 0x000e620000008800 */
[----:B------:R-:W-:Y:S01]  /*13360*/  MOV R18, 0x400 ;  /* 0x0000040000127802 */ /* 0x000fe20000000f00 */
[----:B------:R-:W-:Y:S01]  /*13370*/  BSSY B0, `(.L_x_13266) ;  /* 0x0000334000007945 */ /* 0x000fe20003800000 */
[----:B-1----:R-:W-:-:S05]  /*13380*/  IMAD.U32 R2, RZ, RZ, UR4 ;  /* 0x00000004ff027e24 */ /* 0x002fca000f8e00ff */
[----:B------:R1:W-:Y:S01]  /*13390*/  STL [R1+0x10], R2 ;  /* 0x0000100201007387 */ /* 0x0003e20000100800 */
[----:B------:R-:W-:Y:S01]  /*133a0*/  LEA R18, R2, R18, 0x18 ;  /* 0x0000001202127211 */ /* 0x000fe200078ec0ff */
[----:B------:R-:W-:Y:S06]  /*133b0*/  BAR.SYNC.DEFER_BLOCKING 0x5, 0x200 ;  /* 0x0148000000007b1d */ /* 0x000fec0000010000 */
[----:B-----5:R1:W3:Y:S02]  /*133c0*/  LDS.128 R24, [R18+0x19cd0] ;  /* 0x019cd00012187984 */ /* 0x0202e40000000c00 */
[----:B------:R-:W-:Y:S06]  /*133d0*/  BAR.ARV 0x4, 0x200 ;  /* 0x0108000000007b1d */ /* 0x000fec0000002000 */
[----:B--2---:R-:W-:-:S13]  /*133e0*/  ISETP.NE.AND P1, PT, R88, RZ, PT ;  /* 0x000000ff5800720c */ /* 0x004fda0003f25270 */
[----:B------:R-:W2:Y:S02]  /*133f0*/  @!P1 LDC R88, c[0x0][0xad4] ;  /* 0x0002b500ff589b82 */ /* 0x000ea40000000800 */
[----:B--2---:R1:W-:Y:S01]  /*13400*/  @!P1 STL [R1+0x58], R88 ;  /* 0x0000585801009387 */ /* 0x0043e20000100800 */
[----:B---3--:R-:W-:Y:S05]  /*13410*/  @P0 BRA `(.L_x_13267) ;  /* 0x0000002400e40947 */ /* 0x008fea0003800000 */
[----:B------:R-:W2:Y:S01]  /*13420*/  LDL.LU R4, [R1+0x50] ;  /* 0x0000500001047983 */ /* 0x000ea20000300800 */
[----:B------:R-:W-:Y:S01]  /*13430*/  ULDC.64 UR4, c[0x4][0x70] ;  /* 0x01001c0000047ab9 */ /* 0x000fe20000000a00 */
[----:B------:R-:W-:Y:S02]  /*13440*/  ULDC.64 UR6, c[0x0][0xc08] ;  /* 0x0003020000067ab9 */ /* 0x000fe40000000a00 */
[----:B-1----:R-:W3:Y:S01]  /*13450*/  LDL.LU R2, [R1+0x68] ;  /* 0x0000680001027983 */ /* 0x002ee20000300800 */
[----:B------:R-:W1:Y:S01]  /*13460*/  S2R R8, SR_TID.X ;  /* 0x0000000000087919 */ /* 0x000e620000002100 */
[----:B------:R-:W-:Y:S01]  /*13470*/  BAR.SYNC.DEFER_BLOCKING 0x1, 0x180 ;  /* 0x0046000000007b1d */ /* 0x000fe20000010000 */
[----:B--2---:R-:W-:Y:S02]  /*13480*/  IMAD.MOV.U32 R6, RZ, RZ, R4 ;  /* 0x000000ffff067224 */ /* 0x004fe400078e0004 */
[----:B---3--:R-:W-:Y:S02]  /*13490*/  IMAD.MOV.U32 R7, RZ, RZ, R2 ;  /* 0x000000ffff077224 */ /* 0x008fe400078e0002 */
[----:B-1----:R-:W-:-:S05]  /*134a0*/  IMAD.SHL.U32 R2, R8, 0x4, RZ ;  /* 0x0000000408027824 */ /* 0x002fca00078e00ff */
[----:B------:R-:W-:-:S04]  /*134b0*/  LOP3.LUT R2, R2, 0xc, RZ, 0xc0, !PT ;  /* 0x0000000c02027812 */ /* 0x000fc800078ec0ff */
[----:B------:R-:W-:-:S05]  /*134c0*/  IADD3 R4, P0, R2, UR4, RZ ;  /* 0x0000000402047c10 */ /* 0x000fca000ff1e0ff */
[----:B0-----:R-:W-:Y:S01]  /*134d0*/  IMAD.X R5, RZ, RZ, UR5, P0 ;  /* 0x00000005ff057e24 */ /* 0x001fe200080e06ff */
[----:B------:R-:W-:-:S04]  /*134e0*/  ULDC.64 UR4, c[0x0][0xc00] ;  /* 0x0003000000047ab9 */ /* 0x000fc80000000a00 */
[----:B------:R0:W2:Y:S01]  /*134f0*/  LDG.E.CONSTANT R28, desc[UR40][R4.64] ;  /* 0x00000028041c7981 */ /* 0x0000a2000c1e9900 */
[----:B------:R-:W-:-:S03]  /*13500*/  LOP3.LUT P0, R2, R8, 0x3, RZ, 0xc0, !PT ;  /* 0x0000000308027812 */ /* 0x000fc6000780c0ff */
[----:B------:R-:W3:Y:S01]  /*13510*/  LDL R4, [R1+0xb0] ;  /* 0x0000b00001047983 */ /* 0x000ee20000100800 */
[----:B------:R-:W-:Y:S01]  /*13520*/  ISETP.EQ.OR P0, PT, R2, 0x3, !P0 ;  /* 0x000000030200780c */ /* 0x000fe20004702670 */
[----:B------:R-:W-:Y:S01]  /*13530*/  IMAD.MOV.U32 R136, RZ, RZ, R6 ;  /* 0x000000ffff887224 */ /* 0x000fe200078e0006 */
[----:B0-----:R-:W0:Y:S02]  /*13540*/  S2R R5, SR_SWINHI ;  /* 0x0000000000057919 */ /* 0x001e240000002f00 */
[----:B------:R-:W-:Y:S01]  /*13550*/  SEL R61, R98, R99, P0 ;  /* 0x00000063623d7207 */ /* 0x000fe20000000000 */
[----:B------:R-:W-:Y:S01]  /*13560*/  IMAD.MOV.U32 R87, RZ, RZ, R7 ;  /* 0x000000ffff577224 */ /* 0x000fe200078e0007 */
[----:B------:R-:W-:Y:S02]  /*13570*/  SEL R98, R99, R98, P0 ;  /* 0x0000006263627207 */ /* 0x000fe40000000000 */
[----:B------:R-:W4:Y:S01]  /*13580*/  LDL.LU R99, [R1+0x5c] ;  /* 0x00005c0001637983 */ /* 0x000f220000300800 */
[----:B------:R-:W-:-:S02]  /*13590*/  SEL R33, R96, R97, P0 ;  /* 0x0000006160217207 */ /* 0x000fc40000000000 */
[----:B------:R-:W-:Y:S02]  /*135a0*/  SEL R96, R97, R96, P0 ;  /* 0x0000006061607207 */ /* 0x000fe40000000000 */
[----:B------:R-:W4:Y:S01]  /*135b0*/  LDL.LU R97, [R1+0x60] ;  /* 0x0000600001617983 */ /* 0x000f220000300800 */
        /* <DEDUP_REMOVED lines=13> */
[----:B------:R-:W-:Y:S02]  /*13690*/  MOV R36, R18 ;  /* 0x0000001200247202 */ /* 0x000fe40000000f00 */
[----:B0-----:R-:W-:Y:S01]  /*136a0*/  MOV R37, R5 ;  /* 0x0000000500257202 */ /* 0x001fe20000000f00 */
[----:B------:R-:W4:Y:S01]  /*136b0*/  LDL R95, [R1+0x4c] ;  /* 0x00004c00015f7983 */ /* 0x000f220000100800 */
        /* <DEDUP_REMOVED lines=33> */
[----:B---3--:R-:W-:-:S03]  /*138d0*/  IMAD.WIDE R12, R4, 0x2, R36 ;  /* 0x00000002040c7825 */ /* 0x008fc600078e0224 */
[----:B------:R-:W-:-:S04]  /*138e0*/  IADD3 R21, P5, R12, 0x20, RZ ;  /* 0x000000200c157810 */ /* 0x000fc80007fbe0ff */
[----:B------:R-:W-:Y:S02]  /*138f0*/  LOP3.LUT R0, R21, 0x180, RZ, 0xc0, !PT ;  /* 0x0000018015007812 */ /* 0x000fe400078ec0ff */
[----:B------:R-:W-:Y:S02]  /*13900*/  IADD3 R83, P2, R12, 0x6000, RZ ;  /* 0x000060000c537810 */ /* 0x000fe40007f5e0ff */
[----:B------:R-:W-:Y:S02]  /*13910*/  SHF.R.U64 R0, R0, 0x3, RZ ;  /* 0x0000000300007819 */ /* 0x000fe400000012ff */
[C---:B------:R-:W-:Y:S02]  /*13920*/  IADD3 R24, P1, R12.reuse, 0x6020, RZ ;  /* 0x000060200c187810 */ /* 0x040fe40007f3e0ff */
[----:B------:R-:W-:Y:S02]  /*13930*/  LOP3.LUT R5, R12, 0x180, RZ, 0xc0, !PT ;  /* 0x000001800c057812 */ /* 0x000fe400078ec0ff */
[----:B------:R-:W-:-:S02]  /*13940*/  LOP3.LUT R14, R0, R21, RZ, 0x3c, !PT ;  /* 0x00000015000e7212 */ /* 0x000fc400078e3cff */
[----:B------:R-:W-:Y:S02]  /*13950*/  LOP3.LUT R4, R83, 0x180, RZ, 0xc0, !PT ;  /* 0x0000018053047812 */ /* 0x000fe400078ec0ff */
[----:B------:R-:W-:Y:S02]  /*13960*/  LOP3.LUT R21, R24, 0x180, RZ, 0xc0, !PT ;  /* 0x0000018018157812 */ /* 0x000fe400078ec0ff */
[C---:B------:R-:W-:Y:S02]  /*13970*/  IADD3 R35, P4, R12.reuse, 0x3000, RZ ;  /* 0x000030000c237810 */ /* 0x040fe40007f9e0ff */
[----:B------:R-:W-:Y:S02]  /*13980*/  IADD3 R81, P3, R12, 0x3020, RZ ;  /* 0x000030200c517810 */ /* 0x000fe40007f7e0ff */
[----:B------:R-:W-:Y:S02]  /*13990*/  SHF.R.U64 R5, R5, 0x3, RZ ;  /* 0x0000000305057819 */ /* 0x000fe400000012ff */
[----:B------:R-:W-:-:S02]  /*139a0*/  SHF.R.U64 R4, R4, 0x3, RZ ;  /* 0x0000000304047819 */ /* 0x000fc400000012ff */
[----:B------:R-:W-:Y:S02]  /*139b0*/  SHF.R.U64 R21, R21, 0x3, RZ ;  /* 0x0000000315157819 */ /* 0x000fe400000012ff */
[----:B------:R-:W-:Y:S01]  /*139c0*/  LOP3.LUT R12, R5, R12, RZ, 0x3c, !PT ;  /* 0x0000000c050c7212 */ /* 0x000fe200078e3cff */
[----:B------:R-:W-:Y:S01]  /*139d0*/  IMAD.X R5, RZ, RZ, R13, P1 ;  /* 0x000000ffff057224 */ /* 0x000fe200008e060d */
[----:B------:R-:W-:Y:S02]  /*139e0*/  LOP3.LUT R0, R35, 0x180, RZ, 0xc0, !PT ;  /* 0x0000018023007812 */ /* 0x000fe400078ec0ff */
[----:B------:R-:W-:Y:S02]  /*139f0*/  LOP3.LUT R2, R81, 0x180, RZ, 0xc0, !PT ;  /* 0x0000018051027812 */ /* 0x000fe400078ec0ff */
[----:B------:R-:W-:Y:S02]  /*13a00*/  LOP3.LUT R6, R4, R83, RZ, 0x3c, !PT ;  /* 0x0000005304067212 */ /* 0x000fe400078e3cff */
[----:B------:R-:W-:-:S02]  /*13a10*/  LOP3.LUT R4, R21, R24, RZ, 0x3c, !PT ;  /* 0x0000001815047212 */ /* 0x000fc400078e3cff */
[----:B------:R-:W-:Y:S02]  /*13a20*/  SHF.R.U64 R0, R0, 0x3, RZ ;  /* 0x0000000300007819 */ /* 0x000fe400000012ff */
[----:B------:R-:W-:Y:S02]  /*13a30*/  SHF.R.U64 R2, R2, 0x3, RZ ;  /* 0x0000000302027819 */ /* 0x000fe400000012ff */
[----:B------:R-:W-:Y:S01]  /*13a40*/  MOV R24, R4 ;  /* 0x0000000400187202 */ /* 0x000fe20000000f00 */
[--C-:B------:R-:W-:Y:S01]  /*13a50*/  IMAD.X R11, RZ, RZ, R13.reuse, P4 ;  /* 0x000000ffff0b7224 */ /* 0x100fe200020e060d */
[----:B--2---:R0:W-:Y:S01]  /*13a60*/  SHFL.IDX PT, R5, R51, R28, 0x1c1f ;  /* 0x001c1f1c33057589 */ /* 0x0041e200000e0000 */
[--C-:B------:R-:W-:Y:S01]  /*13a70*/  IMAD.X R9, RZ, RZ, R13.reuse, P3 ;  /* 0x000000ffff097224 */ /* 0x100fe200018e060d */
[----:B------:R-:W-:Y:S01]  /*13a80*/  LOP3.LUT R10, R0, R35, RZ, 0x3c, !PT ;  /* 0x00000023000a7212 */ /* 0x000fe200078e3cff */
[--C-:B------:R-:W-:Y:S01]  /*13a90*/  IMAD.X R7, RZ, RZ, R13.reuse, P2 ;  /* 0x000000ffff077224 */ /* 0x100fe200010e060d */
[----:B------:R-:W-:Y:S01]  /*13aa0*/  LOP3.LUT R8, R2, R81, RZ, 0x3c, !PT ;  /* 0x0000005102087212 */ /* 0x000fe200078e3cff */
[----:B------:R-:W-:Y:S01]  /*13ab0*/  IMAD.X R15, RZ, RZ, R13, P5 ;  /* 0x000000ffff0f7224 */ /* 0x000fe200028e060d */
[----:B0-----:R-:W-:Y:S01]  /*13ac0*/  LOP3.LUT R51, R28, 0x2, RZ, 0x3c, !PT ;  /* 0x000000021c337812 */ /* 0x001fe200078e3cff */
        /* <DEDUP_REMOVED lines=28> */
[----:B------:R-:W4:Y:S04]  /*13c90*/  SHFL.IDX PT, R41, R134, R51, 0x1c1f ;  /* 0x001c1f3386297589 */ /* 0x000f2800000e0000 */
[----:B------:R-:W-:Y:S04]  /*13ca0*/  SHFL.IDX PT, R100, R100, R51, 0x1c1f ;  /* 0x001c1f3364647589 */ /* 0x000fe800000e0000 */
[----:B------:R-:W4:Y:S04]  /*13cb0*/  SHFL.IDX PT, R96, R96, R51, 0x1c1f ;  /* 0x001c1f3360607589 */ /* 0x000f2800000e0000 */
[----:B------:R-:W-:Y:S04]  /*13cc0*/  SHFL.IDX PT, R71, R104, R51, 0x1c1f ;  /* 0x001c1f3368477589 */ /* 0x000fe800000e0000 */
[----:B------:R-:W-:Y:S04]  /*13cd0*/  SHFL.IDX PT, R69, R112, R51, 0x1c1f ;  /* 0x001c1f3370457589 */ /* 0x000fe800000e0000 */
[----:B------:R-:W-:Y:S04]  /*13ce0*/  SHFL.IDX PT, R77, R120, R51, 0x1c1f ;  /* 0x001c1f33784d7589 */ /* 0x000fe800000e0000 */
[----:B------:R-:W4:Y:S04]  /*13cf0*/  SHFL.IDX PT, R98, R98, R51, 0x1c1f ;  /* 0x001c1f3362627589 */ /* 0x000f2800000e0000 */
[----:B------:R-:W-:Y:S04]  /*13d00*/  SHFL.IDX PT, R85, R128, R51, 0x1c1f ;  /* 0x001c1f3380557589 */ /* 0x000fe800000e0000 */
[----:B------:R-:W4:Y:S04]  /*13d10*/  SHFL.IDX PT, R102, R102, R51, 0x1c1f ;  /* 0x001c1f3366667589 */ /* 0x000f2800000e0000 */
[----:B------:R-:W4:Y:S04]  /*13d20*/  SHFL.IDX PT, R106, R106, R51, 0x1c1f ;  /* 0x001c1f336a6a7589 */ /* 0x000f2800000e0000 */
[----:B------:R-:W4:Y:S04]  /*13d30*/  SHFL.IDX PT, R75, R114, R51, 0x1c1f ;  /* 0x001c1f33724b7589 */ /* 0x000f2800000e0000 */
[----:B------:R-:W4:Y:S04]  /*13d40*/  SHFL.IDX PT, R79, R122, R51, 0x1c1f ;  /* 0x001c1f337a4f7589 */ /* 0x000f2800000e0000 */
[----:B------:R-:W-:Y:S04]  /*13d50*/  SHFL.IDX PT, R67, R67, R28, 0x1c1f ;  /* 0x001c1f1c43437589 */ /* 0x000fe800000e0000 */
[----:B------:R-:W4:Y:S04]  /*13d60*/  SHFL.IDX PT, R110, R110, R51, 0x1c1f ;  /* 0x001c1f336e6e7589 */ /* 0x000f2800000e0000 */
[----:B------:R-:W-:Y:S04]  /*13d70*/  SHFL.IDX PT, R6, R47, R28, 0x1c1f ;  /* 0x001c1f1c2f067589 */ /* 0x000fe800000e0000 */
[----:B------:R-:W-:Y:S04]  /*13d80*/  SHFL.IDX PT, R4, R55, R28, 0x1c1f ;  /* 0x001c1f1c37047589 */ /* 0x000fe800000e0000 */
[----:B------:R-:W4:Y:S04]  /*13d90*/  SHFL.IDX PT, R15, R116, R51, 0x1c1f ;  /* 0x001c1f33740f7589 */ /* 0x000f2800000e0000 */
[----:B------:R-:W-:Y:S04]  /*13da0*/  SHFL.IDX PT, R124, R124, R51, 0x1c1f ;  /* 0x001c1f337c7c7589 */ /* 0x000fe800000e0000 */
[----:B------:R-:W-:Y:S04]  /*13db0*/  SHFL.IDX PT, R13, R132, R51, 0x1c1f ;  /* 0x001c1f33840d7589 */ /* 0x000fe800000e0000 */
[----:B------:R-:W4:Y:S04]  /*13dc0*/  SHFL.IDX PT, R73, R118, R51, 0x1c1f ;  /* 0x001c1f3376497589 */ /* 0x000f2800000e0000 */
[----:B------:R-:W4:Y:S04]  /*13dd0*/  SHFL.IDX PT, R81, R126, R51, 0x1c1f ;  /* 0x001c1f337e517589 */ /* 0x000f2800000e0000 */
[----:B------:R-:W4:Y:S04]  /*13de0*/  SHFL.IDX PT, R130, R130, R51, 0x1c1f ;  /* 0x001c1f3382827589 */ /* 0x000f2800000e0000 */
[----:B------:R2:W-:Y:S04]  /*13df0*/  SHFL.IDX PT, R9, R43, R28, 0x1c1f ;  /* 0x001c1f1c2b097589 */ /* 0x0005e800000e0000 */
[----:B------:R4:W4:Y:S01]  /*13e00*/  SHFL.IDX PT, R108, R108, R51, 0x1c1f ;  /* 0x001c1f336c6c7589 */ /* 0x00092200000e0000 */
        /* <DEDUP_REMOVED lines=58> */
[----:B------:R-:W-:Y:S01]  /*141b0*/  F2FP.BF16.F32.PACK_AB R13, R63, R62 ;  /* 0x0000003e3f0d723e */ /* 0x000fe200000010ff */
[----:B------:R0:W-:Y:S01]  /*141c0*/  STSM.16.M88.4 [R35], R8 ;  /* 0x0000000823007844 */ /* 0x0001e20000000200 */
        /* <DEDUP_REMOVED lines=16> */
[----:B------:R-:W-:Y:S04]  /*142d0*/  STSM.16.M88.4 [R21], R32 ;  /* 0x0000002015007844 */ /* 0x000fe80000000200 */
[----:B------:R1:W-:Y:S01]  /*142e0*/  STSM.16.M88.4 [R24], R4 ;  /* 0x0000000418007844 */ /* 0x0003e20000000200 */
[----:B------:R-:W-:Y:S01]  /*142f0*/  BAR.SYNC.DEFER_BLOCKING 0x1, 0x180 ;  /* 0x0046000000007b1d */ /* 0x000fe20000010000 */
[----:B------:R-:W-:-:S04]  /*14300*/  ISETP.NE.U32.AND P0, PT, RZ, UR4, PT ;  /* 0x00000004ff007c0c */ /* 0x000fc8000bf05070 */
[----:B------:R-:W-:Y:S01]  /*14310*/  ISETP.NE.AND.EX P0, PT, RZ, UR5, PT, P0 ;  /* 0x00000005ff007c0c */ /* 0x000fe2000bf05300 */
[----:B------:R-:W-:Y:S01]  /*14320*/  IMAD.MOV.U32 R0, RZ, RZ, RZ ;  /* 0x000000ffff007224 */ /* 0x000fe200078e00ff */
[----:B------:R-:W-:Y:S01]  /*14330*/  IADD3 R8, P1, R99, UR4, RZ ;  /* 0x0000000463087c10 */ /* 0x000fe2000ff3e0ff */
[----:B0-----:R-:W0:Y:S03]  /*14340*/  LDC R2, c[0x0][0xbe8] ;  /* 0x0002fa00ff027b82 */ /* 0x001e260000000800 */
[----:B------:R-:W-:Y:S02]  /*14350*/  IADD3.X R9, R97, UR5, RZ, P1, !PT ;  /* 0x0000000561097c10 */ /* 0x000fe40008ffe4ff */
[----:B------:R-:W-:-:S03]  /*14360*/  ISETP.GT.AND P3, PT, R88, 0x1, PT ;  /* 0x000000015800780c */ /* 0x000fc60003f64270 */
[----:B------:R-:W2:Y:S02]  /*14370*/  LDC.64 R14, c[0x0][0xba8] ;  /* 0x0002ea00ff0e7b82 */ /* 0x000ea40000000a00 */
[----:B------:R-:W3:Y:S01]  /*14380*/  @P0 LDG.E R0, desc[UR40][R8.64] ;  /* 0x0000002808000981 */ /* 0x000ee2000c1e1900 */
[----:B-1----:R-:W-:-:S05]  /*14390*/  IMAD.MOV.U32 R24, RZ, RZ, 0x9b8 ;  /* 0x000009b8ff187424 */ /* 0x002fca00078e00ff */
[----:B------:R-:W-:-:S04]  /*143a0*/  SEL R24, R24, 0x978, P3 ;  /* 0x0000097818187807 */ /* 0x000fc80001800000 */
[----:B------:R-:W1:Y:S01]  /*143b0*/  LDC.64 R6, c[0x0][R24+0x220] ;  /* 0x0000880018067b82 */ /* 0x000e620000000a00 */
[----:B------:R-:W-:-:S07]  /*143c0*/  ISETP.NE.U32.AND P1, PT, RZ, UR6, PT ;  /* 0x00000006ff007c0c */ /* 0x000fce000bf25070 */
[----:B------:R-:W4:Y:S01]  /*143d0*/  LDC.64 R10, c[0x0][R24+0x218] ;  /* 0x00008600180a7b82 */ /* 0x000f220000000a00 */
[----:B------:R-:W-:Y:S02]  /*143e0*/  ISETP.NE.AND.EX P1, PT, RZ, UR7, PT, P1 ;  /* 0x00000007ff007c0c */ /* 0x000fe4000bf25310 */
[----:B0-----:R-:W-:-:S05]  /*143f0*/  ISETP.NE.AND P4, PT, R2, 0x1, PT ;  /* 0x000000010200780c */ /* 0x001fca0003f85270 */
[----:B------:R-:W0:Y:S06]  /*14400*/  LDC.64 R12, c[0x0][R24+0x228] ;  /* 0x00008a00180c7b82 */ /* 0x000e2c0000000a00 */
        /* <DEDUP_REMOVED lines=8> */
[----:B--2---:R2:W2:Y:S01]  /*14490*/  LDC.64 R4, c[0x0][R24+0x210] ;  /* 0x0000840018047b82 */ /* 0x0044a20000000a00 */
[----:B------:R-:W-:-:S04]  /*144a0*/  ISETP.NE.AND.EX P2, PT, RZ, UR5, PT, P2 ;  /* 0x00000005ff007c0c */ /* 0x000fc8000bf45320 */
[----:B------:R-:W-:Y:S02]  /*144b0*/  SEL R21, R136, RZ, !P2 ;  /* 0x000000ff88157207 */ /* 0x000fe40005000000 */
[----:B------:R-:W-:Y:S01]  /*144c0*/  SEL R31, R87, RZ, !P2 ;  /* 0x000000ff571f7207 */ /* 0x000fe20005000000 */
[----:B------:R-:W2:Y:S02]  /*144d0*/  @!P3 LDC R14, c[0x0][0xb50] ;  /* 0x0002d400ff0ebb82 */ /* 0x000ea40000000800 */
[----:B-1----:R-:W-:-:S04]  /*144e0*/  IMAD R7, R7, R21, RZ ;  /* 0x0000001507077224 */ /* 0x002fc800078e02ff */
[----:B------:R-:W-:Y:S02]  /*144f0*/  IMAD R87, R6, R31, R7 ;  /* 0x0000001f06577224 */ /* 0x000fe400078e0207 */
[-C--:B----4-:R-:W-:Y:S01]  /*14500*/  IMAD R35, R11, R152.reuse, RZ ;  /* 0x000000980b237224 */ /* 0x090fe200078e02ff */
[----:B------:R-:W-:Y:S01]  /*14510*/  SEL R33, R91, RZ, P3 ;  /* 0x000000ff5b217207 */ /* 0x000fe20001800000 */
[----:B------:R-:W-:Y:S01]  /*14520*/  IMAD.WIDE.U32 R10, R10, R152, RZ ;  /* 0x000000980a0a7225 */ /* 0x000fe200078e00ff */
[----:B------:R-:W1:Y:S03]  /*14530*/  @!P3 LDC R15, c[0x0][0xb54] ;  /* 0x0002d500ff0fbb82 */ /* 0x000e660000000800 */
[----:B------:R-:W-:-:S04]  /*14540*/  IMAD.WIDE.U32 R6, R6, R21, RZ ;  /* 0x0000001506067225 */ /* 0x000fc800078e00ff */
[----:B------:R-:W-:Y:S02]  /*14550*/  IMAD.IADD R31, R95, 0x1, R93 ;  /* 0x000000015f1f7824 */ /* 0x000fe400078e025d */
[----:B------:R-:W-:Y:S02]  /*14560*/  IMAD.IADD R87, R7, 0x1, R87 ;  /* 0x0000000107577824 */ /* 0x000fe400078e0257 */
[----:B------:R-:W-:Y:S02]  /*14570*/  IMAD.MOV.U32 R7, RZ, RZ, R31 ;  /* 0x000000ffff077224 */ /* 0x000fe400078e001f */
[----:B------:R-:W-:Y:S02]  /*14580*/  IMAD.IADD R11, R11, 0x1, R35 ;  /* 0x000000010b0b7824 */ /* 0x000fe400078e0223 */
[-C--:B0-----:R-:W-:Y:S02]  /*14590*/  IMAD R35, R13, R33.reuse, RZ ;  /* 0x000000210d237224 */ /* 0x081fe400078e02ff */
[----:B------:R-:W-:-:S04]  /*145a0*/  IMAD.WIDE.U32 R12, R12, R33, RZ ;  /* 0x000000210c0c7225 */ /* 0x000fc800078e00ff */
[----:B------:R-:W-:Y:S01]  /*145b0*/  IMAD.IADD R35, R13, 0x1, R35 ;  /* 0x000000010d237824 */ /* 0x000fe200078e0223 */
[--C-:B---3--:R-:W-:Y:S01]  /*145c0*/  IADD3 R10, P2, P5, R6, R10, R0.reuse ;  /* 0x0000000a060a7210 */ /* 0x108fe20007d5e000 */
[----:B------:R-:W-:Y:S01]  /*145d0*/  @P4 IMAD.HI.U32 R6, R31, R28, RZ ;  /* 0x0000001c1f064227 */ /* 0x000fe200078e00ff */
        /* <DEDUP_REMOVED lines=12> */
[----:B------:R-:W-:-:S03]  /*146a0*/  LEA R14, P2, R12, R14, 0x2 ;  /* 0x0000000e0c0e7211 */ /* 0x000fc600078410ff */
[----:B------:R-:W-:-:S05]  /*146b0*/  IMAD.IADD R4, R13, 0x1, R5 ;  /* 0x000000010d047824 */ /* 0x000fca00078e0205 */
[----:B-1----:R-:W-:Y:S01]  /*146c0*/  LEA.HI.X R15, R12, R15, R4, 0x2, P2 ;  /* 0x0000000f0c0f7211 */ /* 0x002fe200010f1404 */
[----:B------:R-:W-:Y:S06]  /*146d0*/  @P1 BRA `(.L_x_13268) ;  /* 0x0000000000101947 */ /* 0x000fec0003800000 */
[----:B------:R-:W-:Y:S05]  /*146e0*/  @!P0 BRA `(.L_x_13268) ;  /* 0x00000000000c8947 */ /* 0x000fea0003800000 */
[----:B------:R-:W2:Y:S04]  /*146f0*/  LDG.E R4, desc[UR40][R8.64] ;  /* 0x0000002808047981 */ /* 0x000ea8000c1e1900 */
[----:B-----5:R-:W2:Y:S02]  /*14700*/  LDG.E R29, desc[UR40][R8.64+0x4] ;  /* 0x00000428081d7981 */ /* 0x020ea4000c1e1900 */
[----:B--2---:R-:W-:-:S07]  /*14710*/  IMAD.IADD R29, R29, 0x1, -R4 ;  /* 0x000000011d1d7824 */ /* 0x004fce00078e0a04 */
.L_x_13268:
        /* <DEDUP_REMOVED lines=37> */
[----:B------:R-:W-:Y:S02]  /*14970*/  IMAD.IADD R20, R89, 0x1, -R20 ;  /* 0x0000000159147824 */ /* 0x000fe400078e0a14 */
[C---:B------:R-:W-:Y:S01]  /*14980*/  IMAD.IADD R47, R88.reuse, 0x1, R93 ;  /* 0x00000001582f7824 */ /* 0x040fe200078e025d */
        /* <DEDUP_REMOVED lines=12> */
[----:B------:R-:W-:Y:S01]  /*14a50*/  IMAD.IADD R42, R93, 0x1, R0 ;  /* 0x000000015d2a7824 */ /* 0x000fe200078e0200 */
        /* <DEDUP_REMOVED lines=12> */
[----:B------:R-:W-:-:S02]  /*14b20*/  LOP3.LUT R32, R33, 0x180, RZ, 0xc0, !PT ;  /* 0x0000018021207812 */ /* 0x000fc400078ec0ff */
[----:B------:R-:W-:Y:S01]  /*14b30*/  LOP3.LUT R5, R36, 0x180, RZ, 0xc0, !PT ;  /* 0x0000018024057812 */ /* 0x000fe200078ec0ff */
[----:B------:R-:W-:Y:S01]  /*14b40*/  IMAD.MOV.U32 R3, RZ, RZ, R42 ;  /* 0x000000ffff037224 */ /* 0x000fe200078e002a */
[----:B----4-:R-:W-:Y:S01]  /*14b50*/  @P4 SHF.R.U32.HI R3, RZ, R45, R0 ;  /* 0x0000002dff034219 */ /* 0x010fe20000011600 */
[----:B------:R-:W-:Y:S01]  /*14b60*/  IMAD R20, R20, UR4, RZ ;  /* 0x0000000414147c24 */ /* 0x000fe2000f8e02ff */
[----:B------:R-:W-:Y:S02]  /*14b70*/  SHF.R.U64 R8, R8, 0x3, RZ ;  /* 0x0000000308087819 */ /* 0x000fe400000012ff */
[----:B------:R-:W-:Y:S02]  /*14b80*/  SHF.R.U64 R12, R12, 0x3, RZ ;  /* 0x000000030c0c7819 */ /* 0x000fe400000012ff */
[----:B------:R-:W-:Y:S02]  /*14b90*/  SHF.R.U64 R28, R28, 0x3, RZ ;  /* 0x000000031c1c7819 */ /* 0x000fe400000012ff */
[----:B------:R-:W-:-:S02]  /*14ba0*/  SHF.R.U64 R32, R32, 0x3, RZ ;  /* 0x0000000320207819 */ /* 0x000fc400000012ff */
        /* <DEDUP_REMOVED lines=14> */
[--C-:B------:R-:W-:Y:S01]  /*14c90*/  IMAD.X R33, RZ, RZ, R37.reuse, P3 ;  /* 0x000000ffff217224 */ /* 0x100fe200018e0625 */
[----:B------:R-:W5:Y:S01]  /*14ca0*/  LD.E.128 R8, desc[UR40][R8.64] ;  /* 0x0000002808087980 */ /* 0x000f62000c101d00 */
[--C-:B------:R-:W-:Y:S02]  /*14cb0*/  IMAD.X R39, RZ, RZ, R37.reuse, P5 ;  /* 0x000000ffff277224 */ /* 0x100fe400028e0625 */
[----:B------:R-:W-:Y:S01]  /*14cc0*/  IMAD.MOV.U32 R5, RZ, RZ, R37 ;  /* 0x000000ffff057224 */ /* 0x000fe200078e0025 */
[----:B------:R-:W5:Y:S01]  /*14cd0*/  LD.E.128 R12, desc[UR40][R12.64] ;  /* 0x000000280c0c7980 */ /* 0x000f62000c101d00 */
[----:B------:R-:W-:Y:S02]  /*14ce0*/  IMAD R0, R0, UR4, RZ ;  /* 0x0000000400007c24 */ /* 0x000fe4000f8e02ff */
[----:B------:R-:W-:Y:S01]  /*14cf0*/  IMAD R41, R2, R41, R42 ;  /* 0x0000002902297224 */ /* 0x000fe200078e022a */
[----:B------:R-:W5:Y:S01]  /*14d00*/  LD.E.128 R28, desc[UR40][R28.64] ;  /* 0x000000281c1c7980 */ /* 0x000f62000c101d00 */
[----:B------:R-:W-:-:S02]  /*14d10*/  IMAD.IADD R21, R21, 0x1, R43 ;  /* 0x0000000115157824 */ /* 0x000fc400078e022b */
[----:B------:R-:W-:Y:S01]  /*14d20*/  IMAD R43, R3, UR5, R0 ;  /* 0x00000005032b7c24 */ /* 0x000fe2000f8e0200 */
[----:B------:R-:W5:Y:S01]  /*14d30*/  LD.E.128 R4, desc[UR40][R4.64] ;  /* 0x0000002804047980 */ /* 0x000f62000c101d00 */
[----:B------:R-:W-:-:S03]  /*14d40*/  SHF.R.S32.HI R0, RZ, 0x1f, R41 ;  /* 0x0000001fff007819 */ /* 0x000fc60000011429 */
[----:B------:R-:W5:Y:S01]  /*14d50*/  LD.E.128 R32, desc[UR40][R32.64] ;  /* 0x0000002820207980 */ /* 0x000f62000c101d00 */
[----:B------:R-:W-:Y:S01]  /*14d60*/  IMAD.WIDE.U32 R2, R3, UR4, R20 ;  /* 0x0000000403027c25 */ /* 0x000fe2000f8e0014 */
[----:B------:R-:W-:Y:S02]  /*14d70*/  ULDC.64 UR4, c[0x0][0xad8] ;  /* 0x0002b60000047ab9 */ /* 0x000fe40000000a00 */
        /* <DEDUP_REMOVED lines=18> */
[----:B0-----:R3:W0:Y:S04]  /*14ea0*/  SHFL.IDX PT, R20, R44, RZ, 0x1c1f ;  /* 0x001c1fff2c147589 */ /* 0x00162800000e0000 */
[----:B------:R3:W1:Y:S01]  /*14eb0*/  SHFL.IDX PT, R21, R45, RZ, 0x1c1f ;  /* 0x001c1fff2d157589 */ /* 0x00066200000e0000 */
[----:B------:R3:W-:Y:S01]  /*14ec0*/  SYNCS.ARRIVE.TRANS64.RED.A1T0 RZ, [R0+URZ], RZ ;  /* 0x000000ff00ff79a7 */ /* 0x0007e2000810043f */
[----:B------:R-:W-:Y:S05]  /*14ed0*/  @P0 BRA `(.L_x_13271) ;  /* 0x0000000000300947 */ /* 0x000fea0003800000 */
[----:B------:R-:W-:Y:S02]  /*14ee0*/  ULDC UR4, c[0x0][0xac8] ;  /* 0x0002b20000047ab9 */ /* 0x000fe40000000800 */
[----:B-----5:R-:W-:Y:S02]  /*14ef0*/  ISETP.GE.AND P1, PT, R49, UR4, PT ;  /* 0x0000000431007c0c */ /* 0x020fe4000bf26270 */
[----:B------:R-:W-:Y:S02]  /*14f00*/  ISETP.GE.AND P2, PT, R46, UR4, PT ;  /* 0x000000042e007c0c */ /* 0x000fe4000bf46270 */
[----:B------:R-:W-:-:S09]  /*14f10*/  ISETP.GE.AND P0, PT, R87, UR4, PT ;  /* 0x0000000457007c0c */ /* 0x000fd2000bf06270 */
[-C--:B0-----:R-:W-:Y:S02]  /*14f20*/  @!P1 LEA R40, P3, R49, R20.reuse, 0x1 ;  /* 0x0000001431289211 */ /* 0x081fe400078608ff */
[C---:B------:R-:W-:Y:S02]  /*14f30*/  @!P2 LEA R42, P4, R46.reuse, R20, 0x1 ;  /* 0x000000142e2aa211 */ /* 0x040fe400078808ff */
[----:B-1----:R-:W-:Y:S01]  /*14f40*/  @!P0 IMAD.WIDE R2, R87, 0x2, R20 ;  /* 0x0000000257028825 */ /* 0x002fe200078e0214 */
[-C--:B------:R-:W-:Y:S02]  /*14f50*/  @!P1 LEA.HI.X R41, R49, R21.reuse, R50, 0x1, P3 ;  /* 0x0000001531299211 */ /* 0x080fe400018f0c32 */
[----:B------:R-:W-:Y:S02]  /*14f60*/  @!P2 LEA.HI.X R43, R46, R21, R48, 0x1, P4 ;  /* 0x000000152e2ba211 */ /* 0x000fe400020f0c30 */
[----:B------:R2:W-:Y:S04]  /*14f70*/  @!P0 ST.E.128 desc[UR40][R2.64], R4 ;  /* 0x0000000402008985 */ /* 0x0005e8000c101d28 */
[----:B------:R2:W-:Y:S04]  /*14f80*/  @!P1 ST.E.128 desc[UR40][R40.64], R12 ;  /* 0x0000000c28009985 */ /* 0x0005e8000c101d28 */
[----:B------:R2:W-:Y:S02]  /*14f90*/  @!P2 ST.E.128 desc[UR40][R42.64], R32 ;  /* 0x000000202a00a985 */ /* 0x0005e4000c101d28 */
.L_x_13271:
[----:B------:R-:W-:Y:S05]  /*14fa0*/  BSYNC B1 ;  /* 0x0000000000017941 */ /* 0x000fea0003800000 */
.L_x_13270:
        /* <DEDUP_REMOVED lines=8> */
[----:B0-----:R-:W-:Y:S02]  /*15030*/  @!P2 LEA R6, P0, R49, R4, 0x1 ;  /* 0x000000043106a211 */ /* 0x001fe400078008ff */
        /* <DEDUP_REMOVED lines=10> */
.L_x_13269:
        /* <DEDUP_REMOVED lines=9> */
[----:B------:R-:W-:Y:S01]  /*15170*/  SHF.R.S32.HI R0, RZ, 0x1f, R21 ;  /* 0x0000001fff007819 */ /* 0x000fe20000011415 */
[----:B------:R1:W5:Y:S01]  /*15180*/  LDL R96, [R1+0xa0] ;  /* 0x0000a00001607983 */ /* 0x0003620000100800 */
[----:B------:R-:W-:Y:S01]  /*15190*/  IMAD.IADD R5, R5, 0x1, R3 ;  /* 0x0000000105057824 */ /* 0x000fe200078e0203 */
[----:B------:R-:W4:Y:S01]  /*151a0*/  @P4 LDC R11, c[0x0][0xbf0] ;  /* 0x0002fc00ff0b4b82 */ /* 0x000f220000000800 */
[----:B------:R-:W-:Y:S01]  /*151b0*/  IMAD.MOV.U32 R3, RZ, RZ, R31 ;  /* 0x000000ffff037224 */ /* 0x000fe200078e001f */
[----:B------:R1:W5:Y:S01]  /*151c0*/  LDL R95, [R1+0x8c] ;  /* 0x00008c00015f7983 */ /* 0x0003620000100800 */
[----:B------:R-:W-:-:S03]  /*151d0*/  IMAD.WIDE.U32 R4, R152, UR4, R4 ;  /* 0x0000000498047c25 */ /* 0x000fc6000f8e0004 */
[----:B------:R1:W5:Y:S01]  /*151e0*/  LDL R94, [R1+0x9c] ;  /* 0x00009c00015e7983 */ /* 0x0003620000100800 */
[----:B------:R-:W-:Y:S01]  /*151f0*/  IMAD R5, R152, UR5, R5 ;  /* 0x0000000598057c24 */ /* 0x000fe2000f8e0205 */
[----:B------:R-:W-:Y:S02]  /*15200*/  ULDC.64 UR4, c[0x0][0xb40] ;  /* 0x0002d00000047ab9 */ /* 0x000fe40000000a00 */
[----:B------:R-:W-:Y:S01]  /*15210*/  IMAD R0, R0, UR4, RZ ;  /* 0x0000000400007c24 */ /* 0x000fe2000f8e02ff */
[----:B------:R1:W5:Y:S01]  /*15220*/  LDL R93, [R1+0x88] ;  /* 0x00008800015d7983 */ /* 0x0003620000100800 */
[----:B------:R-:W-:-:S03]  /*15230*/  IMAD.WIDE.U32 R4, R21, UR4, R4 ;  /* 0x0000000415047c25 */ /* 0x000fc6000f8e0004 */
[----:B------:R1:W5:Y:S01]  /*15240*/  LDL R92, [R1+0x98] ;  /* 0x00009800015c7983 */ /* 0x0003620000100800 */
[----:B------:R-:W-:Y:S01]  /*15250*/  IMAD R7, R21, UR5, R0 ;  /* 0x0000000515077c24 */ /* 0x000fe2000f8e0200 */
[----:B------:R-:W-:Y:S01]  /*15260*/  ULDC.64 UR4, c[0x0][0xb48] ;  /* 0x0002d20000047ab9 */ /* 0x000fe20000000a00 */
[----:B0-----:R-:W-:Y:S01]  /*15270*/  @P4 IMAD.HI.U32 R6, R31, R6, RZ ;  /* 0x000000061f064227 */ /* 0x001fe200078e00ff */
[----:B------:R1:W5:Y:S03]  /*15280*/  LDL R90, [R1+0x94] ;  /* 0x00009400015a7983 */ /* 0x0003660000100800 */
[----:B------:R-:W-:Y:S01]  /*15290*/  IMAD.IADD R5, R5, 0x1, R7 ;  /* 0x0000000105057824 */ /* 0x000fe200078e0207 */
[----:B------:R1:W5:Y:S01]  /*152a0*/  LDL R89, [R1+0x80] ;  /* 0x0000800001597983 */ /* 0x0003620000100800 */
[----:B----4-:R-:W-:Y:S01]  /*152b0*/  @P4 SHF.R.U32.HI R3, RZ, R11, R6 ;  /* 0x0000000bff034219 */ /* 0x010fe20000011606 */
[----:B------:R-:W-:-:S02]  /*152c0*/  IMAD.WIDE.U32 R4, R91, UR4, R4 ;  /* 0x000000045b047c25 */ /* 0x000fc4000f8e0004 */
[----:B------:R1:W5:Y:S01]  /*152d0*/  LDL R88, [R1+0x90] ;  /* 0x0000900001587983 */ /* 0x0003620000100800 */
[----:B------:R-:W-:Y:S01]  /*152e0*/  SHF.R.S32.HI R0, RZ, 0x1f, R3 ;  /* 0x0000001fff007819 */ /* 0x000fe20000011403 */
[----:B------:R-:W-:Y:S02]  /*152f0*/  IMAD R5, R91, UR5, R5 ;  /* 0x000000055b057c24 */ /* 0x000fe4000f8e0205 */
[----:B------:R1:W5:Y:S01]  /*15300*/  LDL R86, [R1+0x7c] ;  /* 0x00007c0001567983 */ /* 0x0003620000100800 */
[----:B------:R-:W-:Y:S01]  /*15310*/  IMAD.MOV R7, RZ, RZ, -R3 ;  /* 0x000000ffff077224 */ /* 0x000fe200078e0a03 */
[----:B------:R-:W-:Y:S01]  /*15320*/  ULDC.64 UR4, c[0x0][0xb28] ;  /* 0x0002ca0000047ab9 */ /* 0x000fe20000000a00 */
[----:B------:R-:W-:Y:S01]  /*15330*/  IMAD R0, R0, UR6, RZ ;  /* 0x0000000600007c24 */ /* 0x000fe2000f8e02ff */
[----:B------:R1:W5:Y:S01]  /*15340*/  LDL R91, [R1+0x84] ;  /* 0x00008400015b7983 */ /* 0x0003620000100800 */
[----:B------:R-:W-:Y:S02]  /*15350*/  IMAD R7, R2, R7, R31 ;  /* 0x0000000702077224 */ /* 0x000fe400078e021f */
[----:B------:R-:W-:-:S02]  /*15360*/  IMAD R11, R3, UR7, R0 ;  /* 0x00000007030b7c24 */ /* 0x000fc4000f8e0200 */
[----:B------:R-:W-:Y:S01]  /*15370*/  IMAD.WIDE.U32 R4, R3, UR6, R4 ;  /* 0x0000000603047c25 */ /* 0x000fe2000f8e0004 */
[----:B------:R-:W-:-:S03]  /*15380*/  SHF.R.S32.HI R0, RZ, 0x1f, R7 ;  /* 0x0000001fff007819 */ /* 0x000fc60000011407 */
        /* <DEDUP_REMOVED lines=11> */
[----:B------:R-:W-:Y:S01]  /*15440*/  BSSY B1, `(.L_x_13273) ;  /* 0x0000040000017945 */ /* 0x000fe20003800000 */
[----:B------:R0:W-:Y:S03]  /*15450*/  SYNCS.ARRIVE.TRANS64.RED.A1T0 RZ, [R2+URZ], RZ ;  /* 0x000000ff02ff79a7 */ /* 0x0001e6000810043f */
[----:B------:R1:W4:Y:S04]  /*15460*/  SHFL.IDX PT, R3, R28, RZ, 0x1c1f ;  /* 0x001c1fff1c037589 */ /* 0x00032800000e0000 */
[----:B0-----:R1:W0:Y:S01]  /*15470*/  SHFL.IDX PT, R2, R20, RZ, 0x1c1f ;  /* 0x001c1fff14027589 */ /* 0x00122200000e0000 */
[----:B--2---:R-:W-:-:S02]  /*15480*/  VIADD R33, R98, 0x8 ;  /* 0x0000000862217836 */ /* 0x004fc40000000000 */
[C---:B------:R-:W-:Y:S02]  /*15490*/  VIADD R35, R98.reuse, 0x10 ;  /* 0x0000001062237836 */ /* 0x040fe40000000000 */
[C---:B------:R-:W-:Y:S02]  /*154a0*/  VIADD R37, R98.reuse, 0x18 ;  /* 0x0000001862257836 */ /* 0x040fe40000000000 */
[C---:B------:R-:W-:Y:S02]  /*154b0*/  VIADD R87, R98.reuse, 0x20 ;  /* 0x0000002062577836 */ /* 0x040fe40000000000 */
[----:B------:R-:W-:Y:S01]  /*154c0*/  VIADD R31, R98, 0x28 ;  /* 0x00000028621f7836 */ /* 0x000fe20000000000 */
[----:B---3--:R-:W-:Y:S02]  /*154d0*/  SHF.R.S32.HI R21, RZ, 0x1f, R97 ;  /* 0x0000001fff157819 */ /* 0x008fe40000011461 */
[----:B------:R-:W-:Y:S02]  /*154e0*/  SHF.R.S32.HI R30, RZ, 0x1f, R33 ;  /* 0x0000001fff1e7819 */ /* 0x000fe40000011421 */
[----:B------:R-:W-:-:S02]  /*154f0*/  SHF.R.S32.HI R32, RZ, 0x1f, R35 ;  /* 0x0000001fff207819 */ /* 0x000fc40000011423 */
        /* <DEDUP_REMOVED lines=10> */
[CC--:B------:R-:W-:Y:S02]  /*155a0*/  @!P1 LEA R4, P6, R33.reuse, R2.reuse, 0x2 ;  /* 0x0000000221049211 */ /* 0x0c0fe400078c10ff */
[----:B------:R-:W-:Y:S02]  /*155b0*/  @!P2 IMAD.WIDE R6, R98, 0x4, R2 ;  /* 0x000000046206a825 */ /* 0x000fe400078e0202 */
[-C--:B------:R-:W-:Y:S02]  /*155c0*/  @!P1 LEA.HI.X R5, R33, R3.reuse, R30, 0x2, P6 ;  /* 0x0000000321059211 */ /* 0x080fe400030f141e */
[----:B------:R-:W-:Y:S01]  /*155d0*/  @!P0 LEA R8, P5, R35, R2, 0x2 ;  /* 0x0000000223088211 */ /* 0x000fe200078a10ff */
[----:B------:R-:W-:Y:S01]  /*155e0*/  @!P2 ST.E.64 desc[UR40][R6.64], R42 ;  /* 0x0000002a0600a985 */ /* 0x000fe2000c101b28 */
[----:B------:R-:W-:Y:S02]  /*155f0*/  ISETP.GE.AND P2, PT, R31, UR4, PT ;  /* 0x000000041f007c0c */ /* 0x000fe4000bf46270 */
[----:B------:R-:W-:Y:S01]  /*15600*/  @!P0 LEA.HI.X R9, R35, R3, R32, 0x2, P5 ;  /* 0x0000000323098211 */ /* 0x000fe200028f1420 */
[----:B------:R0:W-:Y:S01]  /*15610*/  @!P1 ST.E.64 desc[UR40][R4.64], R44 ;  /* 0x0000002c04009985 */ /* 0x0001e2000c101b28 */
[----:B------:R-:W-:-:S02]  /*15620*/  ISETP.GE.AND P1, PT, R97, UR4, PT ;  /* 0x0000000461007c0c */ /* 0x000fc4000bf26270 */
[-C--:B------:R-:W-:Y:S01]  /*15630*/  @!P3 LEA R10, P6, R37, R2.reuse, 0x2 ;  /* 0x00000002250ab211 */ /* 0x080fe200078c10ff */
[----:B------:R1:W-:Y:S01]  /*15640*/  @!P0 ST.E.64 desc[UR40][R8.64], R50 ;  /* 0x0000003208008985 */ /* 0x0003e2000c101b28 */
[-C--:B------:R-:W-:Y:S02]  /*15650*/  @!P4 LEA R12, P5, R87, R2.reuse, 0x2 ;  /* 0x00000002570cc211 */ /* 0x080fe400078a10ff */
[-C--:B------:R-:W-:Y:S02]  /*15660*/  @!P3 LEA.HI.X R11, R37, R3.reuse, R34, 0x2, P6 ;  /* 0x00000003250bb211 */ /* 0x080fe400030f1422 */
[----:B-----5:R-:W-:Y:S02]  /*15670*/  ISETP.GE.AND P0, PT, R95, UR4, PT ;  /* 0x000000045f007c0c */ /* 0x020fe4000bf06270 */
[----:B------:R-:W-:Y:S01]  /*15680*/  @!P4 LEA.HI.X R13, R87, R3, R36, 0x2, P5 ;  /* 0x00000003570dc211 */ /* 0x000fe200028f1424 */
[----:B------:R2:W-:Y:S01]  /*15690*/  @!P3 ST.E.64 desc[UR40][R10.64], R52 ;  /* 0x000000340a00b985 */ /* 0x0005e2000c101b28 */
[----:B------:R-:W-:-:S02]  /*156a0*/  @!P2 LEA R14, P6, R31, R2, 0x2 ;  /* 0x000000021f0ea211 */ /* 0x000fc400078c10ff */
[----:B------:R-:W-:Y:S01]  /*156b0*/  ISETP.GE.AND P3, PT, R93, UR4, PT ;  /* 0x000000045d007c0c */ /* 0x000fe2000bf66270 */
[----:B------:R3:W-:Y:S01]  /*156c0*/  @!P4 ST.E.64 desc[UR40][R12.64], R58 ;  /* 0x0000003a0c00c985 */ /* 0x0007e2000c101b28 */
[-C--:B------:R-:W-:Y:S02]  /*156d0*/  @!P2 LEA.HI.X R15, R31, R3.reuse, R0, 0x2, P6 ;  /* 0x000000031f0fa211 */ /* 0x080fe400030f1400 */
[----:B0-----:R-:W-:Y:S02]  /*156e0*/  @!P1 LEA R4, P4, R97, R2, 0x2 ;  /* 0x0000000261049211 */ /* 0x001fe400078810ff */
[----:B------:R-:W-:Y:S01]  /*156f0*/  ISETP.GE.AND P5, PT, R91, UR4, PT ;  /* 0x000000045b007c0c */ /* 0x000fe2000bfa6270 */
[----:B------:R0:W-:Y:S01]  /*15700*/  @!P2 ST.E.64 desc[UR40][R14.64], R60 ;  /* 0x0000003c0e00a985 */ /* 0x0001e2000c101b28 */
[----:B------:R-:W-:Y:S02]  /*15710*/  @!P1 LEA.HI.X R5, R97, R3, R21, 0x2, P4 ;  /* 0x0000000361059211 */ /* 0x000fe400020f1415 */
[----:B------:R-:W-:-:S02]  /*15720*/  ISETP.GE.AND P4, PT, R89, UR4, PT ;  /* 0x0000000459007c0c */ /* 0x000fc4000bf86270 */
[----:B------:R-:W-:Y:S01]  /*15730*/  ISETP.GE.AND P2, PT, R86, UR4, PT ;  /* 0x0000000456007c0c */ /* 0x000fe2000bf46270 */
[----:B------:R0:W-:Y:S01]  /*15740*/  @!P1 ST.E.64 desc[UR40][R4.64], R66 ;  /* 0x0000004204009985 */ /* 0x0001e2000c101b28 */
[-C--:B-1----:R-:W-:Y:S02]  /*15750*/  @!P0 LEA R8, P6, R95, R2.reuse, 0x2 ;  /* 0x000000025f088211 */ /* 0x082fe400078c10ff */
[----:B------:R-:W-:Y:S02]  /*15760*/  @!P3 LEA R6, P1, R93, R2, 0x2 ;  /* 0x000000025d06b211 */ /* 0x000fe400078210ff */
[-C--:B------:R-:W-:Y:S02]  /*15770*/  @!P0 LEA.HI.X R9, R95, R3.reuse, R96, 0x2, P6 ;  /* 0x000000035f098211 */ /* 0x080fe400030f1460 */
[----:B------:R-:W-:-:S03]  /*15780*/  @!P3 LEA.HI.X R7, R93, R3, R94, 0x2, P1 ;  /* 0x000000035d07b211 */ /* 0x000fc600008f145e */
[----:B------:R0:W-:Y:S01]  /*15790*/  @!P0 ST.E.64 desc[UR40][R8.64], R68 ;  /* 0x0000004408008985 */ /* 0x0001e2000c101b28 */
[-C--:B--2---:R-:W-:Y:S02]  /*157a0*/  @!P5 LEA R10, P0, R91, R2.reuse, 0x2 ;  /* 0x000000025b0ad211 */ /* 0x084fe400078010ff */
[-C--:B---3--:R-:W-:Y:S01]  /*157b0*/  @!P4 LEA R12, P1, R89, R2.reuse, 0x2 ;  /* 0x00000002590cc211 */ /* 0x088fe200078210ff */
[----:B------:R0:W-:Y:S01]  /*157c0*/  @!P3 ST.E.64 desc[UR40][R6.64], R74 ;  /* 0x0000004a0600b985 */ /* 0x0001e2000c101b28 */
[C---:B------:R-:W-:Y:S02]  /*157d0*/  @!P2 LEA R2, P6, R86.reuse, R2, 0x2 ;  /* 0x000000025602a211 */ /* 0x040fe400078c10ff */
[-C--:B------:R-:W-:Y:S02]  /*157e0*/  @!P5 LEA.HI.X R11, R91, R3.reuse, R92, 0x2, P0 ;  /* 0x000000035b0bd211 */ /* 0x080fe400000f145c */
[-C--:B------:R-:W-:Y:S02]  /*157f0*/  @!P4 LEA.HI.X R13, R89, R3.reuse, R90, 0x2, P1 ;  /* 0x00000003590dc211 */ /* 0x080fe400008f145a */
[----:B------:R-:W-:Y:S01]  /*15800*/  @!P2 LEA.HI.X R3, R86, R3, R88, 0x2, P6 ;  /* 0x000000035603a211 */ /* 0x000fe200030f1458 */
[----:B------:R0:W-:Y:S04]  /*15810*/  @!P5 ST.E.64 desc[UR40][R10.64], R76 ;  /* 0x0000004c0a00d985 */ /* 0x0001e8000c101b28 */
[----:B------:R0:W-:Y:S04]  /*15820*/  @!P4 ST.E.64 desc[UR40][R12.64], R82 ;  /* 0x000000520c00c985 */ /* 0x0001e8000c101b28 */
[----:B------:R0:W-:Y:S02]  /*15830*/  @!P2 ST.E.64 desc[UR40][R2.64], R84 ;  /* 0x000000540200a985 */ /* 0x0001e4000c101b28 */
.L_x_13274:
[----:B------:R-:W-:Y:S05]  /*15840*/  BSYNC B1 ;  /* 0x0000000000017941 */ /* 0x000fea0003800000 */
.L_x_13273:
        /* <DEDUP_REMOVED lines=10> */
[-C--:B--2---:R-:W-:Y:S02]  /*158f0*/  @!P3 LEA R4, P0, R33, R2.reuse, 0x2 ;  /* 0x000000022104b211 */ /* 0x084fe400078010ff */
[-C--:B------:R-:W-:Y:S02]  /*15900*/  @!P5 LEA R6, P2, R35, R2.reuse, 0x2 ;  /* 0x000000022306d211 */ /* 0x080fe400078410ff */
[-C--:B-1----:R-:W-:Y:S02]  /*15910*/  @!P3 LEA.HI.X R5, R33, R3.reuse, R30, 0x2, P0 ;  /* 0x000000032105b211 */ /* 0x082fe400000f141e */
[----:B------:R-:W-:Y:S02]  /*15920*/  ISETP.GE.AND P0, PT, R31, UR4, PT ;  /* 0x000000041f007c0c */ /* 0x000fe4000bf06270 */
[----:B------:R-:W-:Y:S01]  /*15930*/  @!P5 LEA.HI.X R7, R35, R3, R32, 0x2, P2 ;  /* 0x000000032307d211 */ /* 0x000fe200010f1420 */
[----:B------:R-:W-:Y:S01]  /*15940*/  @!P6 IMAD.WIDE R8, R98, 0x4, R2 ;  /* 0x000000046208e825 */ /* 0x000fe200078e0202 */
[----:B------:R-:W-:-:S04]  /*15950*/  @!P4 LEA R10, P2, R37, R2, 0x2 ;  /* 0x00000002250ac211 */ /* 0x000fc800078410ff */
[----:B------:R-:W-:Y:S01]  /*15960*/  @!P4 LEA.HI.X R11, R37, R3, R34, 0x2, P2 ;  /* 0x00000003250bc211 */ /* 0x000fe200010f1422 */
[----:B------:R-:W-:Y:S01]  /*15970*/  @!P6 ST.E.64 desc[UR40][R8.64], R46 ;  /* 0x0000002e0800e985 */ /* 0x000fe2000c101b28 */
[----:B------:R-:W-:-:S03]  /*15980*/  @!P1 LEA R12, P2, R87, R2, 0x2 ;  /* 0x00000002570c9211 */ /* 0x000fc600078410ff */
[----:B------:R-:W-:Y:S01]  /*15990*/  @!P3 ST.E.64 desc[UR40][R4.64], R48 ;  /* 0x000000300400b985 */ /* 0x000fe2000c101b28 */
[-C--:B------:R-:W-:Y:S02]  /*159a0*/  @!P1 LEA.HI.X R13, R87, R3.reuse, R36, 0x2, P2 ;  /* 0x00000003570d9211 */ /* 0x080fe400010f1424 */
[----:B------:R-:W-:Y:S01]  /*159b0*/  @!P0 LEA R14, P2, R31, R2, 0x2 ;  /* 0x000000021f0e8211 */ /* 0x000fe200078410ff */
[----:B------:R0:W-:Y:S01]  /*159c0*/  @!P5 ST.E.64 desc[UR40][R6.64], R54 ;  /* 0x000000360600d985 */ /* 0x0001e2000c101b28 */
[----:B-----5:R-:W-:Y:S02]  /*159d0*/  ISETP.GE.AND P3, PT, R93, UR4, PT ;  /* 0x000000045d007c0c */ /* 0x020fe4000bf66270 */
[----:B------:R-:W-:Y:S01]  /*159e0*/  @!P0 LEA.HI.X R15, R31, R3, R0, 0x2, P2 ;  /* 0x000000031f0f8211 */ /* 0x000fe200010f1400 */
[----:B------:R1:W-:Y:S01]  /*159f0*/  @!P4 ST.E.64 desc[UR40][R10.64], R56 ;  /* 0x000000380a00c985 */ /* 0x0003e2000c101b28 */
[----:B------:R-:W-:Y:S02]  /*15a00*/  ISETP.GE.AND P2, PT, R97, UR4, PT ;  /* 0x0000000461007c0c */ /* 0x000fe4000bf46270 */
[----:B------:R-:W-:Y:S01]  /*15a10*/  ISETP.GE.AND P4, PT, R95, UR4, PT ;  /* 0x000000045f007c0c */ /* 0x000fe2000bf86270 */
[----:B------:R2:W-:Y:S01]  /*15a20*/  @!P1 ST.E.64 desc[UR40][R12.64], R62 ;  /* 0x0000003e0c009985 */ /* 0x0005e2000c101b28 */
[----:B------:R-:W-:-:S02]  /*15a30*/  ISETP.GE.AND P1, PT, R91, UR4, PT ;  /* 0x000000045b007c0c */ /* 0x000fc4000bf26270 */
[----:B------:R-:W-:Y:S01]  /*15a40*/  ISETP.GE.AND P5, PT, R89, UR4, PT ;  /* 0x0000000459007c0c */ /* 0x000fe2000bfa6270 */
[----:B------:R2:W-:Y:S02]  /*15a50*/  @!P0 ST.E.64 desc[UR40][R14.64], R64 ;  /* 0x000000400e008985 */ /* 0x0005e4000c101b28 */
[----:B0-----:R-:W-:-:S04]  /*15a60*/  @!P3 LEA R6, P0, R93, R2, 0x2 ;  /* 0x000000025d06b211 */ /* 0x001fc800078010ff */
[-C--:B------:R-:W-:Y:S02]  /*15a70*/  @!P2 LEA R20, P6, R97, R2.reuse, 0x2 ;  /* 0x000000026114a211 */ /* 0x080fe400078c10ff */
[-C--:B------:R-:W-:Y:S02]  /*15a80*/  @!P3 LEA.HI.X R7, R93, R3.reuse, R94, 0x2, P0 ;  /* 0x000000035d07b211 */ /* 0x080fe400000f145e */
[-C--:B------:R-:W-:Y:S02]  /*15a90*/  @!P2 LEA.HI.X R21, R97, R3.reuse, R21, 0x2, P6 ;  /* 0x000000036115a211 */ /* 0x080fe400030f1415 */
[C---:B------:R-:W-:Y:S02]  /*15aa0*/  @!P4 LEA R4, P6, R95.reuse, R2, 0x2 ;  /* 0x000000025f04c211 */ /* 0x040fe400078c10ff */
[----:B------:R-:W-:Y:S01]  /*15ab0*/  ISETP.GE.AND P0, PT, R86, UR4, PT ;  /* 0x0000000456007c0c */ /* 0x000fe2000bf06270 */
[----:B------:R2:W-:Y:S01]  /*15ac0*/  @!P2 ST.E.64 desc[UR40][R20.64], R70 ;  /* 0x000000461400a985 */ /* 0x0005e2000c101b28 */
[----:B------:R-:W-:-:S02]  /*15ad0*/  @!P4 LEA.HI.X R5, R95, R3, R96, 0x2, P6 ;  /* 0x000000035f05c211 */ /* 0x000fc400030f1460 */
[-C--:B------:R-:W-:Y:S02]  /*15ae0*/  @!P1 LEA R8, P2, R91, R2.reuse, 0x2 ;  /* 0x000000025b089211 */ /* 0x080fe400078410ff */
[----:B-1----:R-:W-:Y:S01]  /*15af0*/  @!P5 LEA R10, P6, R89, R2, 0x2 ;  /* 0x00000002590ad211 */ /* 0x002fe200078c10ff */
[----:B------:R2:W-:Y:S01]  /*15b00*/  @!P4 ST.E.64 desc[UR40][R4.64], R72 ;  /* 0x000000480400c985 */ /* 0x0005e2000c101b28 */
[-C--:B------:R-:W-:Y:S02]  /*15b10*/  @!P1 LEA.HI.X R9, R91, R3.reuse, R92, 0x2, P2 ;  /* 0x000000035b099211 */ /* 0x080fe400010f145c */
[----:B------:R-:W-:Y:S01]  /*15b20*/  @!P5 LEA.HI.X R11, R89, R3, R90, 0x2, P6 ;  /* 0x00000003590bd211 */ /* 0x000fe200030f145a */
[----:B------:R2:W-:Y:S04]  /*15b30*/  @!P3 ST.E.64 desc[UR40][R6.64], R78 ;  /* 0x0000004e0600b985 */ /* 0x0005e8000c101b28 */
[----:B------:R2:W-:Y:S04]  /*15b40*/  @!P1 ST.E.64 desc[UR40][R8.64], R80 ;  /* 0x0000005008009985 */ /* 0x0005e8000c101b28 */
[----:B------:R2:W-:Y:S01]  /*15b50*/  @!P5 ST.E.64 desc[UR40][R10.64], R38 ;  /* 0x000000260a00d985 */ /* 0x0005e2000c101b28 */
[----:B------:R-:W-:Y:S05]  /*15b60*/  @P0 BRA `(.L_x_13272) ;  /* 0x0000000800d00947 */ /* 0x000fea0003800000 */
[----:B------:R-:W-:-:S04]  /*15b70*/  LEA R2, P0, R86, R2, 0x2 ;  /* 0x0000000256027211 */ /* 0x000fc800078010ff */
[----:B------:R-:W-:-:S05]  /*15b80*/  LEA.HI.X R3, R86, R3, R88, 0x2, P0 ;  /* 0x0000000356037211 */ /* 0x000fca00000f1458 */
[----:B------:R0:W-:Y:S01]  /*15b90*/  ST.E.64 desc[UR40][R2.64], R40 ;  /* 0x0000002802007985 */ /* 0x0001e2000c101b28 */
[----:B------:R-:W-:Y:S05]  /*15ba0*/  BRA `(.L_x_13272) ;  /* 0x0000000800c07947 */ /* 0x000fea0003800000 */
.L_x_13267:
[----:B------:R-:W1:Y:S01]  /*15bb0*/  LDL.LU R4, [R1+0x5c] ;  /* 0x00005c0001047983 */ /* 0x000e620000300800 */
[----:B------:R-:W-:Y:S01]  /*15bc0*/  ULDC.64 UR6, c[0x0][0xc08] ;  /* 0x0003020000067ab9 */ /* 0x000fe20000000a00 */
[----:B------:R-:W-:Y:S02]  /*15bd0*/  ULDC.64 UR4, c[0x0][0xc00] ;  /* 0x0003000000047ab9 */ /* 0x000fe40000000a00 */
[----:B------:R-:W2:Y:S01]  /*15be0*/  LDL.LU R0, [R1+0x60] ;  /* 0x0000600001007983 */ /* 0x000ea20000300800 */
[----:B------:R-:W-:Y:S01]  /*15bf0*/  ISETP.NE.U32.AND P1, PT, RZ, UR6, PT ;  /* 0x00000006ff007c0c */ /* 0x000fe2000bf25070 */
[----:B------:R-:W-:Y:S01]  /*15c00*/  IMAD.MOV.U32 R15, RZ, RZ, RZ ;  /* 0x000000ffff0f7224 */ /* 0x000fe200078e00ff */
[----:B------:R-:W-:Y:S01]  /*15c10*/  ISETP.NE.U32.AND P0, PT, RZ, UR4, PT ;  /* 0x00000004ff007c0c */ /* 0x000fe2000bf05070 */
[----:B------:R-:W3:Y:S01]  /*15c20*/  S2R R6, SR_TID.X ;  /* 0x0000000000067919 */ /* 0x000ee20000002100 */
[----:B------:R-:W-:Y:S02]  /*15c30*/  ISETP.NE.AND.EX P1, PT, RZ, UR7, PT, P1 ;  /* 0x00000007ff007c0c */ /* 0x000fe4000bf25310 */
[----:B------:R-:W-:-:S02]  /*15c40*/  ISETP.NE.AND.EX P0, PT, RZ, UR5, PT, P0 ;  /* 0x00000005ff007c0c */ /* 0x000fc4000bf05300 */
[----:B-1----:R-:W-:-:S04]  /*15c50*/  IADD3 R2, P2, R4, UR4, RZ ;  /* 0x0000000404027c10 */ /* 0x002fc8000ff5e0ff */
[----:B--2---:R-:W-:-:S05]  /*15c60*/  IADD3.X R3, R0, UR5, RZ, P2, !PT ;  /* 0x0000000500037c10 */ /* 0x004fca00097fe4ff */
[----:B------:R-:W-:Y:S01]  /*15c70*/  @P1 IADD3 R4, P2, R4, UR6, RZ ;  /* 0x0000000604041c10 */ /* 0x000fe2000ff5e0ff */
[----:B------:R-:W-:Y:S01]  /*15c80*/  ULDC UR4, c[0x0][0xa88] ;  /* 0x0002a20000047ab9 */ /* 0x000fe20000000800 */
[----:B------:R1:W5:Y:S02]  /*15c90*/  @P0 LDG.E R15, desc[UR40][R2.64] ;  /* 0x00000028020f0981 */ /* 0x000364000c1e1900 */
[----:B0-----:R-:W-:Y:S01]  /*15ca0*/  @P1 IADD3.X R5, R0, UR7, RZ, P2, !PT ;  /* 0x0000000700051c10 */ /* 0x001fe200097fe4ff */
[----:B------:R-:W-:Y:S02]  /*15cb0*/  IMAD.U32 R0, RZ, RZ, UR4 ;  /* 0x00000004ff007e24 */ /* 0x000fe4000f8e00ff */
[----:B---3--:R-:W-:-:S04]  /*15cc0*/  VIADD R30, R6, 0xffffff80 ;  /* 0xffffff80061e7836 */ /* 0x008fc80000000000 */
[----:B------:R1:W5:Y:S01]  /*15cd0*/  @P1 LDG.E R0, desc[UR40][R4.64] ;  /* 0x0000002804001981 */ /* 0x000362000c1e1900 */
[----:B------:R-:W-:Y:S02]  /*15ce0*/  ISETP.GT.AND P3, PT, R30, 0xbf, PT ;  /* 0x000000bf1e00780c */ /* 0x000fe40003f64270 */
[----:B------:R-:W-:Y:S01]  /*15cf0*/  ISETP.GT.AND P2, PT, R88, 0x1, PT ;  /* 0x000000015800780c */ /* 0x000fe20003f44270 */
[----:B------:R-:W-:-:S12]  /*15d00*/  @P1 BRA `(.L_x_13275) ;  /* 0x0000000000101947 */ /* 0x000fd80003800000 */
[----:B------:R-:W-:Y:S05]  /*15d10*/  @!P0 BRA `(.L_x_13275) ;  /* 0x00000000000c8947 */ /* 0x000fea0003800000 */
[----:B-1----:R-:W2:Y:S04]  /*15d20*/  LDG.E R5, desc[UR40][R2.64] ;  /* 0x0000002802057981 */ /* 0x002ea8000c1e1900 */
[----:B-----5:R-:W2:Y:S02]  /*15d30*/  LDG.E R0, desc[UR40][R2.64+0x4] ;  /* 0x0000042802007981 */ /* 0x020ea4000c1e1900 */
[----:B--2---:R-:W-:-:S07]  /*15d40*/  IMAD.IADD R0, R0, 0x1, -R5 ;  /* 0x0000000100007824 */ /* 0x004fce00078e0a05 */
.L_x_13275:
        /* <DEDUP_REMOVED lines=57> */
.L_x_13277:
[----:B------:R-:W-:Y:S05]  /*160e0*/  BSYNC B1 ;  /* 0x0000000000017941 */ /* 0x000fea0003800000 */
.L_x_13276:
        /* <DEDUP_REMOVED lines=34> */
[----:B------:R-:W-:-:S04]  /*16310*/  IMAD.IADD R8, R13, 0x1, R4 ;  /* 0x000000010d087824 */ /* 0x000fc800078e0204 */
[----:B0-----:R-:W-:-:S04]  /*16320*/  @P0 IMAD.HI.U32 R4, R8, R7, RZ ;  /* 0x0000000708040227 */ /* 0x001fc800078e00ff */
[----:B------:R-:W-:Y:S01]  /*16330*/  IMAD.MOV.U32 R5, RZ, RZ, R8 ;  /* 0x000000ffff057224 */ /* 0x000fe200078e0008 */
[----:B--2---:R-:W-:Y:S01]  /*16340*/  @P0 SHF.R.U32.HI R5, RZ, R9, R4 ;  /* 0x00000009ff050219 */ /* 0x004fe20000011604 */
        /* <DEDUP_REMOVED lines=28> */
[CC--:B0-----:R-:W-:Y:S02]  /*16510*/  @!P3 LEA R8, P0, R21.reuse, R2.reuse, 0x1 ;  /* 0x000000021508b211 */ /* 0x0c1fe400078008ff */
[----:B------:R-:W-:Y:S02]  /*16520*/  @!P4 LEA R12, P1, R10, R2, 0x1 ;  /* 0x000000020a0cc211 */ /* 0x000fe400078208ff */
[----:B--2---:R-:W-:Y:S01]  /*16530*/  @!P2 IMAD.WIDE R6, R30, 0x2, R2 ;  /* 0x000000021e06a825 */ /* 0x004fe200078e0202 */
[-C--:B------:R-:W-:Y:S02]  /*16540*/  @!P3 LEA.HI.X R9, R21, R3.reuse, R28, 0x1, P0 ;  /* 0x000000031509b211 */ /* 0x080fe400000f0c1c */
[----:B------:R-:W-:Y:S02]  /*16550*/  @!P4 LEA.HI.X R13, R10, R3, R14, 0x1, P1 ;  /* 0x000000030a0dc211 */ /* 0x000fe400008f0c0e */
[----:B------:R3:W-:Y:S04]  /*16560*/  @!P2 ST.E.128 desc[UR40][R6.64], RZ ;  /* 0x000000ff0600a985 */ /* 0x0007e8000c101d28 */
[----:B------:R3:W-:Y:S04]  /*16570*/  @!P3 ST.E.128 desc[UR40][R8.64], RZ ;  /* 0x000000ff0800b985 */ /* 0x0007e8000c101d28 */
[----:B------:R3:W-:Y:S02]  /*16580*/  @!P4 ST.E.128 desc[UR40][R12.64], RZ ;  /* 0x000000ff0c00c985 */ /* 0x0007e4000c101d28 */
.L_x_13279:
[----:B------:R-:W-:Y:S05]  /*16590*/  BSYNC B1 ;  /* 0x0000000000017941 */ /* 0x000fea0003800000 */
.L_x_13278:
        /* <DEDUP_REMOVED lines=9> */
[CC--:B0--3--:R-:W-:Y:S02]  /*16630*/  @!P3 LEA R6, P0, R21.reuse, R2.reuse, 0x1 ;  /* 0x000000021506b211 */ /* 0x0c9fe400078008ff */
[----:B------:R-:W-:Y:S02]  /*16640*/  @!P4 LEA R8, P1, R10, R2, 0x1 ;  /* 0x000000020a08c211 */ /* 0x000fe400078208ff */
[----:B-1--4-:R-:W-:Y:S01]  /*16650*/  @!P2 IMAD.WIDE R4, R30, 0x2, R2 ;  /* 0x000000021e04a825 */ /* 0x012fe200078e0202 */
[-C--:B------:R-:W-:Y:S02]  /*16660*/  @!P3 LEA.HI.X R7, R21, R3.reuse, R28, 0x1, P0 ;  /* 0x000000031507b211 */ /* 0x080fe400000f0c1c */
[----:B------:R-:W-:Y:S02]  /*16670*/  @!P4 LEA.HI.X R9, R10, R3, R14, 0x1, P1 ;  /* 0x000000030a09c211 */ /* 0x000fe400008f0c0e */
[----:B------:R2:W-:Y:S04]  /*16680*/  @!P2 ST.E.128 desc[UR40][R4.64], RZ ;  /* 0x000000ff0400a985 */ /* 0x0005e8000c101d28 */
[----:B------:R2:W-:Y:S04]  /*16690*/  @!P3 ST.E.128 desc[UR40][R6.64], RZ ;  /* 0x000000ff0600b985 */ /* 0x0005e8000c101d28 */
[----:B------:R2:W-:Y:S02]  /*166a0*/  @!P4 ST.E.128 desc[UR40][R8.64], RZ ;  /* 0x000000ff0800c985 */ /* 0x0005e4000c101d28 */
.L_x_13272:
[----:B------:R-:W-:Y:S05]  /*166b0*/  BSYNC B0 ;  /* 0x0000000000007941 */ /* 0x000fea0003800000 */
.L_x_13266:
[----:B------:R-:W-:Y:S02]  /*166c0*/  ULDC UR4, c[0x0][0xc3c] ;  /* 0x00030f0000047ab9 */ /* 0x000fe40000000800 */
[----:B------:R-:W-:-:S13]  /*166d0*/  ISETP.GE.AND P0, PT, R27, UR4, PT ;  /* 0x000000041b007c0c */ /* 0x000fda000bf06270 */
[----:B------:R-:W-:Y:S05]  /*166e0*/  @!P0 BRA `(.L_x_13280) ;  /* 0xfffffea800f08947 */ /* 0x000fea000383ffff */
[----:B------:R-:W-:Y:S05]  /*166f0*/  BRA `(.L_x_13138) ;  /* 0x0000008000e47947 */ /* 0x000fea0003800000 */
.L_x_13136:
        /* <DEDUP_REMOVED lines=15> */
[----:B-1----:R-:W-:Y:S02]  /*167f0*/  IMAD.MOV.U32 R25, RZ, RZ, RZ ;  /* 0x000000ffff197224 */ /* 0x002fe400078e00ff */
[----:B------:R-:W-:Y:S01]  /*16800*/  IMAD.MOV.U32 R8, RZ, RZ, RZ ;  /* 0x000000ffff087224 */ /* 0x000fe200078e00ff */
[----:B------:R-:W1:Y:S01]  /*16810*/  S2UR UR6, SR_CTAID.X ;  /* 0x00000000000679c3 */ /* 0x000e620000002500 */
        /* <DEDUP_REMOVED lines=40> */
.L_x_13284:
        /* <DEDUP_REMOVED lines=37> */
.L_x_13282:
        /* <DEDUP_REMOVED lines=13> */
.L_x_13285:
[----:B-1----:R-:W-:Y:S02]  /*16dc0*/  IMAD R24, R24, UR5, R5 ;  /* 0x0000000518187c24 */ /* 0x002fe4000f8e0205 */
[----:B------:R-:W-:-:S03]  /*16dd0*/  VIADD R27, R27, UR4 ;  /* 0x000000041b1b7c36 */ /* 0x000fc60008000000 */
[----:B------:R-:W-:Y:S01]  /*16de0*/  IADD3 R4, -R24, UR6, RZ ;  /* 0x0000000618047c10 */ /* 0x000fe2000fffe1ff */
[----:B------:R-:W-:Y:S06]  /*16df0*/  @!P1 BRA `(.L_x_13286) ;  /* 0x0000000000e49947 */ /* 0x000fec0003800000 */
[----:B--2---:R-:W-:Y:S02]  /*16e00*/  IABS R7, R25 ;  /* 0x0000001900077213 */ /* 0x004fe40000000000 */
[----:B------:R-:W-:Y:S02]  /*16e10*/  IABS R5, R8 ;  /* 0x0000000800057213 */ /* 0x000fe40000000000 */
[----:B------:R-:W1:Y:S08]  /*16e20*/  I2F.RP R9, R7 ;  /* 0x0000000700097306 */ /* 0x000e700000209400 */
[----:B-1----:R-:W0:Y:S02]  /*16e30*/  MUFU.RCP R9, R9 ;  /* 0x0000000900097308 */ /* 0x002e240000001000 */
[----:B0-----:R-:W-:-:S06]  /*16e40*/  VIADD R2, R9, 0xffffffe ;  /* 0x0ffffffe09027836 */ /* 0x001fcc0000000000 */
[----:B------:R-:W0:Y:S08]  /*16e50*/  I2F.RP R9, R5 ;  /* 0x0000000500097306 */ /* 0x000e300000209400 */
[----:B------:R1:W2:Y:S08]  /*16e60*/  F2I.FTZ.U32.TRUNC.NTZ R3, R2 ;  /* 0x0000000200037305 */ /* 0x0002b0000021f000 */
[----:B0-----:R-:W0:Y:S01]  /*16e70*/  MUFU.RCP R9, R9 ;  /* 0x0000000900097308 */ /* 0x001e220000001000 */
[----:B-1----:R-:W-:-:S02]  /*16e80*/  IMAD.MOV.U32 R2, RZ, RZ, RZ ;  /* 0x000000ffff027224 */ /* 0x002fc400078e00ff */
[----:B--2---:R-:W-:-:S04]  /*16e90*/  IMAD.MOV R10, RZ, RZ, -R3 ;  /* 0x000000ffff0a7224 */ /* 0x004fc800078e0a03 */
[----:B------:R-:W-:Y:S01]  /*16ea0*/  IMAD R11, R10, R7, RZ ;  /* 0x000000070a0b7224 */ /* 0x000fe200078e02ff */
[----:B------:R-:W-:-:S03]  /*16eb0*/  IABS R10, R4 ;  /* 0x00000004000a7213 */ /* 0x000fc60000000000 */
[----:B------:R-:W-:Y:S01]  /*16ec0*/  IMAD.HI.U32 R3, R3, R11, R2 ;  /* 0x0000000b03037227 */ /* 0x000fe200078e0002 */
[----:B------:R-:W-:-:S05]  /*16ed0*/  IABS R11, R25 ;  /* 0x00000019000b7213 */ /* 0x000fca0000000000 */
[----:B------:R-:W-:Y:S02]  /*16ee0*/  IMAD.MOV R11, RZ, RZ, -R11 ;  /* 0x000000ffff0b7224 */ /* 0x000fe400078e0a0b */
[----:B------:R-:W-:-:S04]  /*16ef0*/  IMAD.HI.U32 R2, R3, R10, RZ ;  /* 0x0000000a03027227 */ /* 0x000fc800078e00ff */
[----:B------:R-:W-:Y:S02]  /*16f00*/  IMAD R10, R2, R11, R10 ;  /* 0x0000000b020a7224 */ /* 0x000fe400078e020a */
[----:B0-----:R-:W-:-:S03]  /*16f10*/  VIADD R3, R9, 0xffffffe ;  /* 0x0ffffffe09037836 */ /* 0x001fc60000000000 */
[----:B------:R-:W-:-:S03]  /*16f20*/  ISETP.GT.U32.AND P1, PT, R7, R10, PT ;  /* 0x0000000a0700720c */ /* 0x000fc60003f24070 */
[----:B------:R-:W0:Y:S10]  /*16f30*/  F2I.FTZ.U32.TRUNC.NTZ R3, R3 ;  /* 0x0000000300037305 */ /* 0x000e34000021f000 */
[----:B------:R-:W-:-:S02]  /*16f40*/  @!P1 IMAD.IADD R10, R10, 0x1, -R7 ;  /* 0x000000010a0a9824 */ /* 0x000fc400078e0a07 */
[----:B------:R-:W-:Y:S01]  /*16f50*/  @!P1 VIADD R2, R2, 0x1 ;  /* 0x0000000102029836 */ /* 0x000fe20000000000 */
[----:B------:R-:W-:Y:S02]  /*16f60*/  ISETP.NE.AND P1, PT, R25, RZ, PT ;  /* 0x000000ff1900720c */ /* 0x000fe40003f25270 */
[----:B------:R-:W-:Y:S01]  /*16f70*/  ISETP.GE.U32.AND P0, PT, R10, R7, PT ;  /* 0x000000070a00720c */ /* 0x000fe20003f06070 */
[----:B0-----:R-:W-:Y:S01]  /*16f80*/  IMAD.MOV R9, RZ, RZ, -R3 ;  /* 0x000000ffff097224 */ /* 0x001fe200078e0a03 */
[----:B------:R-:W-:-:S04]  /*16f90*/  LOP3.LUT R7, R4, R25, RZ, 0x3c, !PT ;  /* 0x0000001904077212 */ /* 0x000fc800078e3cff */
[----:B------:R-:W-:-:S07]  /*16fa0*/  ISETP.GE.AND P2, PT, R7, RZ, PT ;  /* 0x000000ff0700720c */ /* 0x000fce0003f46270 */
[----:B------:R-:W-:-:S04]  /*16fb0*/  @P0 VIADD R2, R2, 0x1 ;  /* 0x0000000102020836 */ /* 0x000fc80000000000 */
[----:B------:R-:W-:Y:S02]  /*16fc0*/  IMAD.MOV.U32 R7, RZ, RZ, R2 ;  /* 0x000000ffff077224 */ /* 0x000fe400078e0002 */
[----:B------:R-:W-:Y:S02]  /*16fd0*/  IMAD.MOV.U32 R2, RZ, RZ, R9 ;  /* 0x000000ffff027224 */ /* 0x000fe400078e0009 */
[----:B------:R-:W-:Y:S01]  /*16fe0*/  @!P2 IMAD.MOV R7, RZ, RZ, -R7 ;  /* 0x000000ffff07a224 */ /* 0x000fe200078e0a07 */
[----:B------:R-:W-:Y:S01]  /*16ff0*/  @!P1 LOP3.LUT R7, RZ, R25, RZ, 0x33, !PT ;  /* 0x00000019ff079212 */ /* 0x000fe200078e33ff */
        /* <DEDUP_REMOVED lines=25> */
.L_x_13286:
        /* <DEDUP_REMOVED lines=60> */
.L_x_13287:
[----:B------:R-:W-:-:S05]  /*17550*/  LOP3.LUT R2, RZ, R2, RZ, 0x33, !PT ;  /* 0x00000002ff027212 */ /* 0x000fca00078e33ff */
[----:B------:R-:W-:Y:S01]  /*17560*/  IMAD.IADD R25, R25, 0x1, R2 ;  /* 0x0000000119197824 */ /* 0x000fe200078e0202 */
[----:B------:R-:W-:Y:S06]  /*17570*/  BRA `(.L_x_13288) ;  /* 0x00000000000c7947 */ /* 0x000fec0003800000 */
.L_x_13283:
[----:B------:R-:W-:Y:S02]  /*17580*/  IMAD.MOV.U32 R25, RZ, RZ, RZ ;  /* 0x000000ffff197224 */ /* 0x000fe400078e00ff */
[----:B------:R-:W-:Y:S02]  /*17590*/  IMAD.U32 R24, RZ, RZ, UR6 ;  /* 0x00000006ff187e24 */ /* 0x000fe4000f8e00ff */
[----:B------:R-:W-:-:S07]  /*175a0*/  IMAD.MOV.U32 R26, RZ, RZ, RZ ;  /* 0x000000ffff1a7224 */ /* 0x000fce00078e00ff */
.L_x_13288:
[----:B------:R-:W-:-:S13]  /*175b0*/  ISETP.NE.AND P0, PT, R0, RZ, PT ;  /* 0x000000ff0000720c */ /* 0x000fda0003f05270 */
[----:B------:R-:W0:Y:S01]  /*175c0*/  @!P0 S2R R3, SR_CgaCtaId ;  /* 0x0000000000038919 */ /* 0x000e220000008800 */
[----:B------:R-:W-:-:S04]  /*175d0*/  @!P0 MOV R0, 0x400 ;  /* 0x0000040000008802 */ /* 0x000fc80000000f00 */
[----:B0-----:R-:W-:-:S05]  /*175e0*/  @!P0 LEA R0, R3, R0, 0x18 ;  /* 0x0000000003008211 */ /* 0x001fca00078ec0ff */
[----:B------:R2:W-:Y:S01]  /*175f0*/  @!P0 STS.128 [R0+0x19cd0], R24 ;  /* 0x019cd01800008388 */ /* 0x0005e20000000c00 */
[----:B------:R-:W-:Y:S06]  /*17600*/  BAR.ARV 0x5, 0x200 ;  /* 0x0148000000007b1d */ /* 0x000fec0000002000 */
.L_x_13281:
[----:B--2---:R-:W-:Y:S01]  /*17610*/  IMAD.MOV.U32 R0, RZ, RZ, 0x1 ;  /* 0x00000001ff007424 */ /* 0x004fe200078e00ff */
[----:B------:R-:W-:Y:S01]  /*17620*/  ULDC UR4, c[0x0][0xc3c] ;  /* 0x00030f0000047ab9 */ /* 0x000fe20000000800 */
[----:B------:R-:W-:Y:S01]  /*17630*/  IMAD.MOV.U32 R19, RZ, RZ, RZ ;  /* 0x000000ffff137224 */ /* 0x000fe200078e00ff */
[----:B-1----:R-:W-:Y:S02]  /*17640*/  ISETP.GE.AND P0, PT, R27, UR4, PT ;  /* 0x000000041b007c0c */ /* 0x002fe4000bf06270 */
[----:B------:R1:W-:Y:S04]  /*17650*/  STL [R1], R0 ;  /* 0x0000000001007387 */ /* 0x0003e80000100800 */
[----:B------:R1:W-:Y:S07]  /*17660*/  STL [R1+0x58], RZ ;  /* 0x000058ff01007387 */ /* 0x0003ee0000100800 */
[----:B------:R-:W-:Y:S05]  /*17670*/  @P0 BRA `(.L_x_13289) ;  /* 0x0000007000000947 */ /* 0x000fea0003800000 */
[----:B------:R-:W2:Y:S01]  /*17680*/  LDL R10, [R1+0x30] ;  /* 0x00003000010a7983 */ /* 0x000ea20000100800 */
[----:B------:R-:W0:Y:S01]  /*17690*/  S2R R14, SR_TID.X ;  /* 0x00000000000e7919 */ /* 0x000e220000002100 */
[----:B------:R-:W3:Y:S01]  /*176a0*/  S2UR UR4, SR_CgaCtaId ;  /* 0x00000000000479c3 */ /* 0x000ee20000008800 */
[----:B------:R-:W-:Y:S02]  /*176b0*/  IMAD.SHL.U32 R7, R6, 0x800, RZ ;  /* 0x0000080006077824 */ /* 0x000fe400078e00ff */
[C---:B0-----:R-:W-:Y:S01]  /*176c0*/  IMAD.SHL.U32 R2, R14.reuse, 0x20, RZ ;  /* 0x000000200e027824 */ /* 0x041fe200078e00ff */
[C---:B------:R-:W-:Y:S01]  /*176d0*/  LOP3.LUT R12, R14.reuse, 0x7f, RZ, 0xc0, !PT ;  /* 0x0000007f0e0c7812 */ /* 0x040fe200078ec0ff */
[----:B-1----:R-:W-:Y:S01]  /*176e0*/  IMAD.SHL.U32 R0, R14, 0x10, RZ ;  /* 0x000000100e007824 */ /* 0x002fe200078e00ff */
[----:B------:R-:W-:Y:S02]  /*176f0*/  SHF.R.U32.HI R4, RZ, 0x1, R14 ;  /* 0x00000001ff047819 */ /* 0x000fe4000001160e */
[----:B------:R-:W-:Y:S01]  /*17700*/  LOP3.LUT R3, R2, 0x80, RZ, 0xc0, !PT ;  /* 0x0000008002037812 */ /* 0x000fe200078ec0ff */
[----:B------:R-:W-:Y:S01]  /*17710*/  IMAD.SHL.U32 R5, R12, 0x10, RZ ;  /* 0x000000100c057824 */ /* 0x000fe200078e00ff */
[----:B------:R-:W-:-:S02]  /*17720*/  LOP3.LUT R28, R2, 0x360, RZ, 0xc0, !PT ;  /* 0x00000360021c7812 */ /* 0x000fc400078ec0ff */
[----:B------:R-:W-:Y:S02]  /*17730*/  LOP3.LUT R2, R0, 0x60, RZ, 0xc0, !PT ;  /* 0x0000006000027812 */ /* 0x000fe400078ec0ff */
[----:B------:R-:W-:Y:S02]  /*17740*/  LOP3.LUT R3, R3, 0x10, R4, 0xf8, !PT ;  /* 0x0000001003037812 */ /* 0x000fe400078ef804 */
[----:B------:R-:W-:Y:S02]  /*17750*/  LOP3.LUT R4, R4, 0x20, RZ, 0xc0, !PT ;  /* 0x0000002004047812 */ /* 0x000fe400078ec0ff */
[--C-:B------:R-:W-:Y:S01]  /*17760*/  LOP3.LUT R11, R2, 0x700, R5.reuse, 0xf8, !PT ;  /* 0x00000700020b7812 */ /* 0x100fe200078ef805 */
[----:B------:R-:W-:Y:S01]  /*17770*/  IMAD.SHL.U32 R2, R14, 0x80, RZ ;  /* 0x000000800e027824 */ /* 0x000fe200078e00ff */
[----:B------:R-:W-:Y:S02]  /*17780*/  LOP3.LUT R28, R28, 0x400, R5, 0xf8, !PT ;  /* 0x000004001c1c7812 */ /* 0x000fe400078ef805 */
[----:B------:R-:W-:Y:S01]  /*17790*/  LOP3.LUT R5, R4, 0x10, R14, 0xf8, !PT ;  /* 0x0000001004057812 */ /* 0x000fe200078ef80e */
[----:B------:R-:W-:Y:S01]  /*177a0*/  IMAD.SHL.U32 R9, R14, 0x2, RZ ;  /* 0x000000020e097824 */ /* 0x000fe200078e00ff */
[----:B------:R-:W-:Y:S01]  /*177b0*/  LOP3.LUT R4, R0, 0x90, RZ, 0xc0, !PT ;  /* 0x0000009000047812 */ /* 0x000fe200078ec0ff */
[----:B------:R-:W-:Y:S01]  /*177c0*/  IMAD.SHL.U32 R6, R14, 0x4, RZ ;  /* 0x000000040e067824 */ /* 0x000fe200078e00ff */
[----:B------:R-:W-:-:S02]  /*177d0*/  LOP3.LUT R5, R5, 0x380, R2, 0xf8, !PT ;  /* 0x0000038005057812 */ /* 0x000fc400078ef802 */
[----:B------:R-:W-:Y:S02]  /*177e0*/  LOP3.LUT R2, R2, 0x400, RZ, 0xc0, !PT ;  /* 0x0000040002027812 */ /* 0x000fe400078ec0ff */
[----:B------:R-:W-:Y:S02]  /*177f0*/  LOP3.LUT P0, RZ, R14, 0x4, RZ, 0xc0, !PT ;  /* 0x000000040eff7812 */ /* 0x000fe4000780c0ff */
[----:B------:R-:W-:Y:S02]  /*17800*/  LOP3.LUT R4, R4, 0x10, R9, 0x78, !PT ;  /* 0x0000001004047812 */ /* 0x000fe400078e7809 */
[----:B------:R-:W-:Y:S02]  /*17810*/  LOP3.LUT R2, R2, 0x800, R7, 0xf8, !PT ;  /* 0x0000080002027812 */ /* 0x000fe400078ef807 */
[----:B------:R-:W-:Y:S02]  /*17820*/  LOP3.LUT R5, R5, 0x70, R0, 0x78, !PT ;  /* 0x0000007005057812 */ /* 0x000fe400078e7800 */
[----:B------:R-:W-:-:S02]  /*17830*/  LOP3.LUT R3, R3, 0x10, R6, 0x78, !PT ;  /* 0x0000001003037812 */ /* 0x000fc400078e7806 */
[----:B------:R-:W-:Y:S02]  /*17840*/  LOP3.LUT R8, R11, R4, RZ, 0xfc, !PT ;  /* 0x000000040b087212 */ /* 0x000fe400078efcff */
[----:B------:R-:W-:Y:S02]  /*17850*/  LOP3.LUT R13, R2, R5, RZ, 0xfc, !PT ;  /* 0x00000005020d7212 */ /* 0x000fe400078efcff */
[----:B------:R-:W-:Y:S01]  /*17860*/  LOP3.LUT R28, R28, R3, RZ, 0xfc, !PT ;  /* 0x000000031c1c7212 */ /* 0x000fe200078efcff */
[----:B------:R-:W-:Y:S01]  /*17870*/  IMAD.SHL.U32 R2, R14, 0x40, RZ ;  /* 0x000000400e027824 */ /* 0x000fe200078e00ff */
[----:B------:R-:W-:Y:S01]  /*17880*/  STL [R1+0x24], R8 ;  /* 0x0000240801007387 */ /* 0x000fe20000100800 */
[----:B---3--:R-:W-:Y:S01]  /*17890*/  IMAD.U32 R5, RZ, RZ, UR4 ;  /* 0x00000004ff057e24 */ /* 0x008fe2000f8e00ff */
[----:B------:R-:W-:Y:S01]  /*178a0*/  MOV R17, 0x400 ;  /* 0x0000040000117802 */ /* 0x000fe20000000f00 */
[C---:B------:R-:W-:Y:S01]  /*178b0*/  VIADD R4, R13.reuse, 0x40 ;  /* 0x000000400d047836 */ /* 0x040fe20000000000 */
[----:B------:R-:W-:Y:S01]  /*178c0*/  STL [R1+0x4], R13 ;  /* 0x0000040d01007387 */ /* 0x000fe20000100800 */
[----:B------:R-:W-:Y:S01]  /*178d0*/  @P0 VIADD R4, R13, 0xffffffc0 ;  /* 0xffffffc00d040836 */ /* 0x000fe20000000000 */
[----:B------:R-:W-:-:S02]  /*178e0*/  LEA R17, R5, R17, 0x18 ;  /* 0x0000001105117211 */ /* 0x000fc400078ec0ff */
[----:B------:R-:W-:Y:S01]  /*178f0*/  LOP3.LUT R0, R0, 0x10, RZ, 0xc0, !PT ;  /* 0x0000001000007812 */ /* 0x000fe200078ec0ff */
[----:B------:R-:W-:Y:S01]  /*17900*/  BSSY B7, `(.L_x_13289) ;  /* 0x00006d7000077945 */ /* 0x000fe20003800000 */
[----:B------:R-:W-:Y:S02]  /*17910*/  IMAD.MOV.U32 R29, RZ, RZ, RZ ;  /* 0x000000ffff1d7224 */ /* 0x000fe400078e00ff */
[----:B------:R-:W-:Y:S01]  /*17920*/  IMAD.MOV.U32 R19, RZ, RZ, RZ ;  /* 0x000000ffff137224 */ /* 0x000fe200078e00ff */
[----:B------:R-:W-:Y:S01]  /*17930*/  ULDC.64 UR38, c[0x0][0x198] ;  /* 0x0000660000267ab9 */ /* 0x000fe20000000a00 */
[----:B------:R-:W-:Y:S01]  /*17940*/  ULDC UR36, c[0x0][0xc] ;  /* 0x0000030000247ab9 */ /* 0x000fe20000000800 */
[----:B--2---:R-:W-:-:S05]  /*17950*/  LOP3.LUT R3, R10, 0x2, RZ, 0xfc, !PT ;  /* 0x000000020a037812 */ /* 0x004fca00078efcff */
[----:B------:R0:W-:Y:S04]  /*17960*/  STL [R1+0x60], R3 ;  /* 0x0000600301007387 */ /* 0x0001e80000100800 */
[----:B------:R1:W-:Y:S01]  /*17970*/  STL [R1+0x1c], R5 ;  /* 0x00001c0501007387 */ /* 0x0003e20000100800 */
[----:B0-----:R-:W-:Y:S02]  /*17980*/  LOP3.LUT R3, R2, 0x40, RZ, 0xc0, !PT ;  /* 0x0000004002037812 */ /* 0x001fe400078ec0ff */
[----:B------:R-:W-:Y:S01]  /*17990*/  SHF.R.U32.HI R2, RZ, 0x1, R12 ;  /* 0x00000001ff027819 */ /* 0x000fe2000001160c */
[----:B------:R0:W-:Y:S01]  /*179a0*/  STL [R1+0x20], R4 ;  /* 0x0000200401007387 */ /* 0x0001e20000100800 */
[----:B-1----:R-:W-:Y:S02]  /*179b0*/  LOP3.LUT R5, R10, 0x1, RZ, 0xfc, !PT ;  /* 0x000000010a057812 */ /* 0x002fe400078efcff */
[----:B------:R-:W-:Y:S01]  /*179c0*/  LOP3.LUT R3, R2, R3, RZ, 0xfc, !PT ;  /* 0x0000000302037212 */ /* 0x000fe200078efcff */
[----:B------:R-:W-:-:S02]  /*179d0*/  IMAD.IADD R3, R17, 0x1, R8 ;  /* 0x0000000111037824 */ /* 0x000fc400078e0208 */
[----:B------:R1:W-:Y:S01]  /*179e0*/  STL [R1+0x50], R5 ;  /* 0x0000500501007387 */ /* 0x0003e20000100800 */
[----:B0-----:R-:W-:-:S03]  /*179f0*/  IMAD.MOV.U32 R4, RZ, RZ, 0x1 ;  /* 0x00000001ff047424 */ /* 0x001fc600078e00ff */
[----:B------:R1:W-:Y:S04]  /*17a00*/  STL [R1+0x58], RZ ;  /* 0x000058ff01007387 */ /* 0x0003e80000100800 */
[----:B------:R1:W-:Y:S04]  /*17a10*/  STL [R1+0x8], R4 ;  /* 0x0000080401007387 */ /* 0x0003e80000100800 */
[----:B------:R1:W-:Y:S04]  /*17a20*/  STL [R1], R4 ;  /* 0x0000000401007387 */ /* 0x0003e80000100800 */
[----:B------:R1:W-:Y:S01]  /*17a30*/  STL [R1+0x40], R3 ;  /* 0x0000400301007387 */ /* 0x0003e20000100800 */
[----:B------:R-:W-:-:S02]  /*17a40*/  LOP3.LUT R2, R0, 0x20, RZ, 0xfc, !PT ;  /* 0x0000002000027812 */ /* 0x000fc400078efcff */
[----:B------:R-:W-:Y:S02]  /*17a50*/  LOP3.LUT R0, R0, 0x40, RZ, 0xfc, !PT ;  /* 0x0000004000007812 */ /* 0x000fe400078efcff */
[C---:B------:R-:W-:Y:S02]  /*17a60*/  LOP3.LUT R2, R28.reuse, 0x1800, RZ, 0xfc, !PT ;  /* 0x000018001c027812 */ /* 0x040fe400078efcff */
[----:B------:R-:W-:-:S07]  /*17a70*/  LOP3.LUT R0, R28, 0x2800, RZ, 0xfc, !PT ;  /* 0x000028001c007812 */ /* 0x000fce00078efcff */
.L_x_13411:
[----:B01--4-:R-:W0:Y:S02]  /*17a80*/  LDC.64 R2, c[0x0][0xc88] ;  /* 0x00032200ff027b82 */ /* 0x013e240000000a00 */
        /* <DEDUP_REMOVED lines=50> */
[----:B------:R-:W-:Y:S02]  /*17db0*/  IMAD.MOV.U32 R11, RZ, RZ, R9 ;  /* 0x000000ffff0b7224 */ /* 0x000fe400078e0009 */
[----:B0-----:R-:W-:Y:S01]  /*17dc0*/  IMAD.U32 R9, RZ, RZ, UR5 ;  /* 0x00000005ff097e24 */ /* 0x001fe2000f8e00ff */
[----:B------:R-:W-:Y:S06]  /*17dd0*/  @P2 BRA `(.L_x_13290) ;  /* 0x0000000000142947 */ /* 0x000fec0003800000 */
[----:B------:R-:W-:Y:S05]  /*17de0*/  @!P0 BRA `(.L_x_13290) ;  /* 0x0000000000108947 */ /* 0x000fea0003800000 */
[----:B------:R-:W2:Y:S04]  /*17df0*/  LDG.E R7, desc[UR40][R2.64] ;  /* 0x0000002802077981 */ /* 0x000ea8000c1e1900 */
[----:B------:R-:W2:Y:S02]  /*17e00*/  LDG.E R2, desc[UR40][R2.64+0x4] ;  /* 0x0000042802027981 */ /* 0x000ea4000c1e1900 */
[----:B--2---:R-:W-:-:S05]  /*17e10*/  IMAD.IADD R11, R2, 0x1, -R7 ;  /* 0x00000001020b7824 */ /* 0x004fca00078e0a07 */
[----:B------:R0:W-:Y:S02]  /*17e20*/  STL [R1+0x4c], R11 ;  /* 0x00004c0b01007387 */ /* 0x0001e40000100800 */
.L_x_13290:
[----:B------:R-:W-:Y:S01]  /*17e30*/  ULDC.64 UR4, c[0x0][0xa20] ;  /* 0x0002880000047ab9 */ /* 0x000fe20000000a00 */
[C---:B------:R-:W-:Y:S02]  /*17e40*/  LOP3.LUT R10, R26.reuse, 0xff000000, RZ, 0xc0, !PT ;  /* 0xff0000001a0a7812 */ /* 0x040fe400078ec0ff */
[----:B------:R-:W-:Y:S02]  /*17e50*/  ISETP.NE.U32.AND P0, PT, RZ, UR4, PT ;  /* 0x00000004ff007c0c */ /* 0x000fe4000bf05070 */
[----:B------:R-:W-:Y:S02]  /*17e60*/  SHF.R.U32.HI R10, RZ, 0x8, R10 ;  /* 0x00000008ff0a7819 */ /* 0x000fe4000001160a */
[----:B------:R-:W-:Y:S02]  /*17e70*/  ISETP.NE.AND.EX P0, PT, RZ, UR5, PT, P0 ;  /* 0x00000005ff007c0c */ /* 0x000fe4000bf05300 */
[C---:B------:R-:W-:Y:S02]  /*17e80*/  LOP3.LUT R2, R26.reuse, 0xff0000, RZ, 0xc0, !PT ;  /* 0x00ff00001a027812 */ /* 0x040fe400078ec0ff */
        /* <DEDUP_REMOVED lines=8> */
.L_x_13291:
        /* <DEDUP_REMOVED lines=9> */
.L_x_13292:
[----:B------:R-:W3:Y:S01]  /*17fa0*/  @P1 LDG.E R2, desc[UR40][R4.64] ;  /* 0x0000002804021981 */ /* 0x000ee2000c1e1900 */
[----:B------:R-:W4:Y:S03]  /*17fb0*/  LDC R3, c[0x0][0x448] ;  /* 0x00011200ff037b82 */ /* 0x000f260000000800 */
[----:B------:R0:W3:Y:S01]  /*17fc0*/  @P1 LDG.E R4, desc[UR40][R4.64+0x4] ;  /* 0x0000042804041981 */ /* 0x0000e2000c1e1900 */
[----:B-1---5:R-:W-:Y:S01]  /*17fd0*/  IMAD.IADD R8, R6, 0x1, -R8 ;  /* 0x0000000106087824 */ /* 0x022fe200078e0a08 */
[----:B------:R-:W-:Y:S01]  /*17fe0*/  BSSY B0, `(.L_x_13293) ;  /* 0x0000037000007945 */ /* 0x000fe20003800000 */
[----:B------:R-:W-:Y:S02]  /*17ff0*/  LOP3.LUT R23, R10, 0xff, RZ, 0xc0, !PT ;  /* 0x000000ff0a177812 */ /* 0x000fe400078ec0ff */
[----:B----4-:R-:W-:-:S13]  /*18000*/  ISETP.NE.AND P0, PT, R3, 0x1, PT ;  /* 0x000000010300780c */ /* 0x010fda0003f05270 */
[----:B------:R-:W1:Y:S08]  /*18010*/  @P0 LDC R3, c[0x0][0x44c] ;  /* 0x00011300ff030b82 */ /* 0x000e700000000800 */
[----:B0-----:R-:W0:Y:S01]  /*18020*/  @P0 LDC R5, c[0x0][0x450] ;  /* 0x00011400ff050b82 */ /* 0x001e220000000800 */
[----:B---3--:R-:W-:Y:S02]  /*18030*/  @P1 IMAD.IADD R9, R4, 0x1, -R2 ;  /* 0x0000000104091824 */ /* 0x008fe400078e0a02 */
[----:B------:R-:W-:-:S04]  /*18040*/  IMAD R2, R25, 0xc0, RZ ;  /* 0x000000c019027824 */ /* 0x000fc800078e02ff */
[----:B------:R-:W-:-:S04]  /*18050*/  VIADD R2, R2, 0xbf ;  /* 0x000000bf02027836 */ /* 0x000fc80000000000 */
[----:B-1----:R-:W-:-:S05]  /*18060*/  @P0 IMAD.HI.U32 R3, R2, R3, RZ ;  /* 0x0000000302030227 */ /* 0x002fca00078e00ff */
[----:B0-----:R-:W-:Y:S01]  /*18070*/  @P0 SHF.R.U32.HI R2, RZ, R5, R3 ;  /* 0x00000005ff020219 */ /* 0x001fe20000011603 */
[----:B------:R-:W-:-:S05]  /*18080*/  IMAD.IADD R3, R8, 0x1, R9 ;  /* 0x0000000108037824 */ /* 0x000fca00078e0209 */
[----:B------:R-:W-:Y:S01]  /*18090*/  IADD3 R21, R3, 0x80, -R11 ;  /* 0x0000008003157810 */ /* 0x000fe20007ffe80b */
[----:B------:R0:W-:Y:S04]  /*180a0*/  STL [R1+0x38], R3 ;  /* 0x0000380301007387 */ /* 0x0001e80000100800 */
[----:B------:R-:W-:-:S05]  /*180b0*/  IMAD.IADD R2, R21, 0x1, R2 ;  /* 0x0000000115027824 */ /* 0x000fca00078e0202 */
[----:B--2---:R-:W-:Y:S01]  /*180c0*/  SHF.R.S32.HI R7, RZ, 0x1f, R2 ;  /* 0x0000001fff077819 */ /* 0x004fe20000011402 */
[----:B0-----:R-:W-:-:S03]  /*180d0*/  VIADD R3, R3, 0x7f ;  /* 0x0000007f03037836 */ /* 0x001fc60000000000 */
[----:B------:R-:W-:Y:S01]  /*180e0*/  LEA.HI R7, R7, R2, RZ, 0x7 ;  /* 0x0000000207077211 */ /* 0x000fe200078f38ff */
[----:B------:R-:W-:Y:S01]  /*180f0*/  IMAD.MOV.U32 R2, RZ, RZ, RZ ;  /* 0x000000ffff027224 */ /* 0x000fe200078e00ff */
[----:B------:R-:W-:Y:S02]  /*18100*/  SHF.R.S32.HI R4, RZ, 0x1f, R3 ;  /* 0x0000001fff047819 */ /* 0x000fe40000011403 */
[----:B------:R-:W-:Y:S02]  /*18110*/  SHF.R.S32.HI R7, RZ, 0x7, R7 ;  /* 0x00000007ff077819 */ /* 0x000fe40000011407 */
[----:B------:R-:W-:-:S04]  /*18120*/  LEA.HI R4, R4, R3, RZ, 0x7 ;  /* 0x0000000304047211 */ /* 0x000fc800078f38ff */
[----:B------:R-:W-:Y:S02]  /*18130*/  SHF.R.S32.HI R20, RZ, 0x7, R4 ;  /* 0x00000007ff147819 */ /* 0x000fe40000011404 */
[----:B------:R-:W-:Y:S02]  /*18140*/  SHF.R.U32.HI R4, RZ, 0x10, R10 ;  /* 0x00000010ff047819 */ /* 0x000fe4000001160a */
[----:B------:R-:W-:-:S04]  /*18150*/  VIMNMX R7, R20, R7, PT ;  /* 0x0000000714077248 */ /* 0x000fc80003fe0100 */
        /* <DEDUP_REMOVED lines=31> */
.L_x_13294:
[----:B------:R-:W-:Y:S05]  /*18350*/  BSYNC B0 ;  /* 0x0000000000007941 */ /* 0x000fea0003800000 */
.L_x_13293:
        /* <DEDUP_REMOVED lines=9> */
[----:B------:R-:W-:-:S06]  /*183f0*/  IMAD.MOV.U32 R10, RZ, RZ, R3 ;  /* 0x000000ffff0a7224 */ /* 0x000fcc00078e0003 */
        /* <DEDUP_REMOVED lines=14> */
.L_x_13459:
[----:B-1----:R-:W-:Y:S02]  /*184e0*/  ISETP.NE.AND P0, PT, R14, RZ, PT ;  /* 0x000000ff0e00720c */ /* 0x002fe40003f05270 */
[----:B------:R-:W-:-:S11]  /*184f0*/  PLOP3.LUT P6, PT, PT, PT, PT, 0x8, 0x0 ;  /* 0x000000000000781c */ /* 0x000fd60003fce170 */
[----:B------:R-:W-:Y:S05]  /*18500*/  @P0 BRA `(.L_x_13298) ;  /* 0x00000000000c0947 */ /* 0x000fea0003800000 */
[----:B------:R-:W-:-:S03]  /*18510*/  UMOV UR4, 0xffffffff ;  /* 0xffffffff00047882 */ /* 0x000fc60000000000 */
[----:B------:R-:W-:Y:S05]  /*18520*/  BRA.DIV UR4, `(.L_x_13299) ;  /* 0x00000072043c7947 */ /* 0x000fea000b800000 */
[----:B------:R-:W-:-:S13]  /*18530*/  ELECT P6, URZ, PT ;  /* 0x00000000003f782f */ /* 0x000fda00038c0000 */
.L_x_13298:
        /* <DEDUP_REMOVED lines=9> */
.L_x_13462:
[----:B------:R-:W-:Y:S05]  /*185d0*/  BSYNC B1 ;  /* 0x0000000000017941 */ /* 0x000fea0003800000 */
.L_x_13300:
        /* <DEDUP_REMOVED lines=11> */
.L_x_13463:
[----:B------:R-:W-:Y:S05]  /*18690*/  BSYNC B2 ;  /* 0x0000000000027941 */ /* 0x000fea0003800000 */
.L_x_13304:
        /* <DEDUP_REMOVED lines=9> */
.L_x_13307:
[----:B------:R-:W-:Y:S05]  /*18730*/  BSYNC B2 ;  /* 0x0000000000027941 */ /* 0x000fea0003800000 */
.L_x_13306:
[----:B0-----:R-:W-:Y:S01]  /*18740*/  IMAD.MOV.U32 R5, RZ, RZ, RZ ;  /* 0x000000ffff057224 */ /* 0x001fe200078e00ff */
        /* <DEDUP_REMOVED lines=9> */
[----:B------:R-:W-:Y:S01]  /*187e0*/  VIADD R9, R7, 0x13800 ;  /* 0x0001380007097836 */ /* 0x000fe20000000000 */
[----:B------:R-:W-:-:S09]  /*187f0*/  UMOV UR7, 0x12f00000 ;  /* 0x12f0000000077882 */ /* 0x000fd20000000000 */
.L_x_13308:
        /* <DEDUP_REMOVED lines=16> */
.L_x_13309:
        /* <DEDUP_REMOVED lines=16> */
.L_x_13310:
        /* <DEDUP_REMOVED lines=13> */
.L_x_13464:
[----:B------:R-:W-:Y:S05]  /*18ad0*/  BSYNC B2 ;  /* 0x0000000000027941 */ /* 0x000fea0003800000 */
.L_x_13311:
        /* <DEDUP_REMOVED lines=11> */
.L_x_13314:
[----:B------:R-:W-:Y:S05]  /*18b90*/  BSYNC B2 ;  /* 0x0000000000027941 */ /* 0x000fea0003800000 */
.L_x_13313:
[----:B------:R-:W-:Y:S01]  /*18ba0*/  R2UR UR6, R12 ;  /* 0x000000000c0672ca */ /* 0x000fe200000e0000 */
[----:B------:R-:W-:Y:S01]  /*18bb0*/  IMAD.MOV.U32 R5, RZ, RZ, RZ ;  /* 0x000000ffff057224 */ /* 0x000fe200078e00ff */
[----:B------:R-:W-:Y:S01]  /*18bc0*/  R2UR UR7, R13 ;  /* 0x000000000d0772ca */ /* 0x000fe200000e0000 */
[----:B------:R-:W-:Y:S01]  /*18bd0*/  UIADD3 UR4, UP0, UR38, 0x670, URZ ;  /* 0x0000067026047890 */ /* 0x000fe2000ff1e03f */
[----:B------:R-:W-:Y:S01]  /*18be0*/  PLOP3.LUT P0, PT, PT, PT, PT, 0x80, 0x0 ;  /* 0x000000000000781c */ /* 0x000fe20003f0f070 */
[----:B01----:R-:W-:Y:S01]  /*18bf0*/  VIADD R8, R8, 0x19cb0 ;  /* 0x00019cb008087836 */ /* 0x003fe20000000000 */
[----:B------:R-:W-:Y:S01]  /*18c00*/  R2UR UR10, R5 ;  /* 0x00000000050a72ca */ /* 0x000fe200000e0000 */
[----:B------:R-:W-:Y:S01]  /*18c10*/  VIADD R5, R7, 0x9000 ;  /* 0x0000900007057836 */ /* 0x000fe20000000000 */
[----:B------:R-:W-:-:S13]  /*18c20*/  UIADD3.X UR5, URZ, UR39, URZ, UP0, !UPT ;  /* 0x000000273f057290 */ /* 0x000fda00087fe43f */
.L_x_13315:
        /* <DEDUP_REMOVED lines=15> */
.L_x_13316:
        /* <DEDUP_REMOVED lines=15> */
.L_x_13317:
        /* <DEDUP_REMOVED lines=10> */
.L_x_13303:
[----:B------:R-:W-:Y:S05]  /*18eb0*/  BSYNC B1 ;  /* 0x0000000000017941 */ /* 0x000fea0003800000 */
.L_x_13302:
[----:B------:R-:W2:Y:S01]  /*18ec0*/  LDL.LU R9, [R1+0x8] ;  /* 0x0000080001097983 */ /* 0x000ea20000300800 */
[----:B------:R-:W-:Y:S01]  /*18ed0*/  VIADD R29, R29, 0x1 ;  /* 0x000000011d1d7836 */ /* 0x000fe20000000000 */
[----:B------:R-:W-:Y:S01]  /*18ee0*/  PLOP3.LUT P0, PT, PT, PT, PT, 0x8, 0x0 ;  /* 0x000000000000781c */ /* 0x000fe20003f0e170 */
[----:B------:R-:W-:-:S03]  /*18ef0*/  VIADD R10, R10, 0xfffffffe ;  /* 0xfffffffe0a0a7836 */ /* 0x000fc60000000000 */
[C---:B------:R-:W-:Y:S02]  /*18f00*/  ISETP.NE.AND P1, PT, R29.reuse, 0x2, PT ;  /* 0x000000021d00780c */ /* 0x040fe40003f25270 */
[----:B------:R-:W-:Y:S02]  /*18f10*/  ISETP.GE.AND P2, PT, R10, R3, PT ;  /* 0x000000030a00720c */ /* 0x000fe40003f46270 */
[----:B0-----:R-:W-:Y:S02]  /*18f20*/  SEL R5, RZ, 0x1, P1 ;  /* 0x00000001ff057807 */ /* 0x001fe40000800000 */
[----:B------:R-:W-:Y:S02]  /*18f30*/  SEL R29, R29, RZ, P1 ;  /* 0x000000ff1d1d7207 */ /* 0x000fe40000800000 */
[----:B--2---:R-:W-:-:S05]  /*18f40*/  LOP3.LUT R9, R9, R5, RZ, 0x3c, !PT ;  /* 0x0000000509097212 */ /* 0x004fca00078e3cff */
[----:B------:R0:W-:Y:S02]  /*18f50*/  STL [R1+0x8], R9 ;  /* 0x0000080901007387 */ /* 0x0001e40000100800 */
[----:B------:R-:W-:Y:S05]  /*18f60*/  @!P2 BRA `(.L_x_13296) ;  /* 0x000000080060a947 */ /* 0x000fea0003800000 */
.L_x_13334:
        /* <DEDUP_REMOVED lines=12> */
.L_x_13465:
[----:B------:R-:W-:Y:S05]  /*19030*/  BSYNC B2 ;  /* 0x0000000000027941 */ /* 0x000fea0003800000 */
.L_x_13320:
        /* <DEDUP_REMOVED lines=9> */
.L_x_13323:
[----:B------:R-:W-:Y:S05]  /*190d0*/  BSYNC B2 ;  /* 0x0000000000027941 */ /* 0x000fea0003800000 */
.L_x_13322:
        /* <DEDUP_REMOVED lines=11> */
.L_x_13324:
        /* <DEDUP_REMOVED lines=16> */
.L_x_13325:
        /* <DEDUP_REMOVED lines=16> */
.L_x_13326:
        /* <DEDUP_REMOVED lines=13> */
.L_x_13466:
[----:B------:R-:W-:Y:S05]  /*19460*/  BSYNC B2 ;  /* 0x0000000000027941 */ /* 0x000fea0003800000 */
.L_x_13327:
        /* <DEDUP_REMOVED lines=11> */
.L_x_13330:
[----:B------:R-:W-:Y:S05]  /*19520*/  BSYNC B2 ;  /* 0x0000000000027941 */ /* 0x000fea0003800000 */
.L_x_13329:
        /* <DEDUP_REMOVED lines=8> */
.L_x_13331:
        /* <DEDUP_REMOVED lines=16> */
.L_x_13332:
        /* <DEDUP_REMOVED lines=15> */
.L_x_13333:
        /* <DEDUP_REMOVED lines=10> */
.L_x_13319:
[----:B------:R-:W-:Y:S05]  /*19840*/  BSYNC B1 ;  /* 0x0000000000017941 */ /* 0x000fea0003800000 */
.L_x_13318:
        /* <DEDUP_REMOVED lines=10> */
.L_x_13296:
[----:B------:R-:W-:Y:S05]  /*198f0*/  BSYNC B0 ;  /* 0x0000000000007941 */ /* 0x000fea0003800000 */
.L_x_13295:
[----:B------:R-:W2:Y:S01]  /*19900*/  LDC R0, c[0x0][0x448] ;  /* 0x00011200ff007b82 */ /* 0x000ea20000000800 */
[----:B------:R-:W-:Y:S01]  /*19910*/  ISETP.NE.AND P2, PT, R4, RZ, PT ;  /* 0x000000ff0400720c */ /* 0x000fe20003f45270 */
[----:B------:R-:W-:Y:S05]  /*19920*/  @!P0 WARPSYNC.ALL ;  /* 0x0000000000008948 */ /* 0x000fea0003800000 */
[----:B------:R-:W-:Y:S07]  /*19930*/  BSSY B0, `(.L_x_13335) ;  /* 0x000002c000007945 */ /* 0x000fee0003800000 */
[----:B------:R-:W3:Y:S08]  /*19940*/  @!P2 LDC R4, c[0x0][0x9f0] ;  /* 0x00027c00ff04ab82 */ /* 0x000ef00000000800 */
[----:B------:R-:W-:Y:S01]  /*19950*/  @!P0 BAR.SYNC.DEFER_BLOCKING 0xc, 0x200 ;  /* 0x0308000000008b1d */ /* 0x000fe20000010000 */
[----:B--2---:R-:W-:Y:S01]  /*19960*/  ISETP.NE.AND P1, PT, R0, 0x1, PT ;  /* 0x000000010000780c */ /* 0x004fe20003f25270 */
[----:B------:R-:W-:-:S04]  /*19970*/  IMAD.MOV.U32 R0, RZ, RZ, 0xc0 ;  /* 0x000000c0ff007424 */ /* 0x000fc800078e00ff */
[----:B------:R-:W-:-:S08]  /*19980*/  IMAD R0, R25, R0, 0xbf ;  /* 0x000000bf19007424 */ /* 0x000fd000078e0200 */
[----:B------:R-:W2:Y:S08]  /*19990*/  @P1 LDC R2, c[0x0][0x44c] ;  /* 0x00011300ff021b82 */ /* 0x000eb00000000800 */
[----:B------:R-:W4:Y:S01]  /*199a0*/  @P1 LDC R3, c[0x0][0x450] ;  /* 0x00011400ff031b82 */ /* 0x000f220000000800 */
[----:B--2---:R-:W-:-:S05]  /*199b0*/  @P1 IMAD.HI.U32 R2, R0, R2, RZ ;  /* 0x0000000200021227 */ /* 0x004fca00078e00ff */
[----:B----4-:R-:W-:-:S05]  /*199c0*/  @P1 SHF.R.U32.HI R0, RZ, R3, R2 ;  /* 0x00000003ff001219 */ /* 0x010fca0000011602 */
[----:B------:R-:W-:-:S05]  /*199d0*/  IMAD.IADD R0, R21, 0x1, R0 ;  /* 0x0000000115007824 */ /* 0x000fca00078e0200 */
[----:B------:R-:W-:-:S04]  /*199e0*/  SHF.R.S32.HI R2, RZ, 0x1f, R0 ;  /* 0x0000001fff027819 */ /* 0x000fc80000011400 */
[----:B------:R-:W-:Y:S01]  /*199f0*/  LEA.HI R0, R2, R0, RZ, 0x7 ;  /* 0x0000000002007211 */ /* 0x000fe200078f38ff */
[----:B------:R-:W-:-:S03]  /*19a00*/  IMAD.MOV.U32 R2, RZ, RZ, RZ ;  /* 0x000000ffff027224 */ /* 0x000fc600078e00ff */
[----:B------:R-:W-:-:S04]  /*19a10*/  SHF.R.S32.HI R0, RZ, 0x7, R0 ;  /* 0x00000007ff007819 */ /* 0x000fc80000011400 */
[----:B------:R-:W-:-:S04]  /*19a20*/  VIMNMX R0, R20, R0, PT ;  /* 0x0000000014007248 */ /* 0x000fc80003fe0100 */
[----:B------:R-:W-:-:S13]  /*19a30*/  ISETP.GE.AND P1, PT, R0, 0x1, PT ;  /* 0x000000010000780c */ /* 0x000fda0003f26270 */
[----:B---3--:R-:W-:Y:S05]  /*19a40*/  @!P1 BRA `(.L_x_13336) ;  /* 0x0000000000689947 */ /* 0x008fea0003800000 */
[----:B------:R-:W-:-:S04]  /*19a50*/  IABS R5, R4 ;  /* 0x0000000400057213 */ /* 0x000fc80000000000 */
[----:B------:R-:W2:Y:S08]  /*19a60*/  I2F.RP R2, R5 ;  /* 0x0000000500027306 */ /* 0x000eb00000209400 */
[----:B--2---:R-:W2:Y:S02]  /*19a70*/  MUFU.RCP R2, R2 ;  /* 0x0000000200027308 */ /* 0x004ea40000001000 */
[----:B--2---:R-:W-:-:S06]  /*19a80*/  VIADD R2, R2, 0xffffffe ;  /* 0x0ffffffe02027836 */ /* 0x004fcc0000000000 */
[----:B------:R-:W2:Y:S02]  /*19a90*/  F2I.FTZ.U32.TRUNC.NTZ R3, R2 ;  /* 0x0000000200037305 */ /* 0x000ea4000021f000 */
[----:B--2---:R-:W-:-:S04]  /*19aa0*/  IMAD.MOV R2, RZ, RZ, -R3 ;  /* 0x000000ffff027224 */ /* 0x004fc800078e0a03 */
[----:B------:R-:W-:Y:S02]  /*19ab0*/  IMAD R6, R2, R5, RZ ;  /* 0x0000000502067224 */ /* 0x000fe400078e02ff */
[----:B------:R-:W-:-:S04]  /*19ac0*/  IMAD.MOV.U32 R2, RZ, RZ, RZ ;  /* 0x000000ffff027224 */ /* 0x000fc800078e00ff */
[----:B-1----:R-:W-:Y:S01]  /*19ad0*/  IMAD.HI.U32 R8, R3, R6, R2 ;  /* 0x0000000603087227 */ /* 0x002fe200078e0002 */
        /* <DEDUP_REMOVED lines=17> */
.L_x_13336:
[----:B------:R-:W-:Y:S05]  /*19bf0*/  BSYNC B0 ;  /* 0x0000000000007941 */ /* 0x000fea0003800000 */
.L_x_13335:
        /* <DEDUP_REMOVED lines=16> */
[----:B---3--:R-:W2:Y:S04]  /*19d00*/  @P0 ATOMG.E.ADD.STRONG.GPU PT, R2, desc[UR40][R4.64], R2 ;  /* 0x00000002040209a8 */ /* 0x008ea800081ee1e8 */
[----:B--2---:R2:W3:Y:S02]  /*19d10*/  SHFL.IDX PT, R2, R2, R0, 0x1f ;  /* 0x00001f0002027589 */ /* 0x0044e400000e0000 */
[----:B--2---:R-:W2:Y:S02]  /*19d20*/  S2R R0, SR_LTMASK ;  /* 0x0000000000007919 */ /* 0x004ea40000003900 */
[----:B--2---:R-:W-:-:S06]  /*19d30*/  LOP3.LUT R0, R0, UR4, RZ, 0xc0, !PT ;  /* 0x0000000400007c12 */ /* 0x004fcc000f8ec0ff */
[----:B------:R-:W3:Y:S02]  /*19d40*/  POPC R0, R0 ;  /* 0x0000000000007309 */ /* 0x000ee40000000000 */
[----:B---3--:R-:W-:Y:S01]  /*19d50*/  IADD3 R24, R2, UR36, R0 ;  /* 0x0000002402187c10 */ /* 0x008fe2000fffe000 */
[----:B------:R-:W-:Y:S06]  /*19d60*/  BRA `(.L_x_13338) ;  /* 0x00000038001c7947 */ /* 0x000fec0003800000 */
.L_x_13337:
        /* <DEDUP_REMOVED lines=20> */
.L_x_13340:
[----:B------:R-:W-:Y:S05]  /*19eb0*/  BSYNC B6 ;  /* 0x0000000000067941 */ /* 0x000fea0003800000 */
.L_x_13339:
        /* <DEDUP_REMOVED lines=22> */
.L_x_13342:
[----:B------:R-:W-:Y:S05]  /*1a020*/  BSYNC B6 ;  /* 0x0000000000067941 */ /* 0x000fea0003800000 */
.L_x_13341:
        /* <DEDUP_REMOVED lines=20> */
.L_x_13344:
[----:B------:R-:W-:Y:S05]  /*1a170*/  BSYNC B6 ;  /* 0x0000000000067941 */ /* 0x000fea0003800000 */
.L_x_13343:
        /* <DEDUP_REMOVED lines=19> */
.L_x_13346:
[----:B------:R-:W-:Y:S05]  /*1a2b0*/  BSYNC B6 ;  /* 0x0000000000067941 */ /* 0x000fea0003800000 */
.L_x_13345:
        /* <DEDUP_REMOVED lines=10> */
[----:B------:R-:W3:Y:S01]  /*1a360*/  LDL R15, [R1+0x60] ;  /* 0x00006000010f7983 */ /* 0x000ee20000100800 */
        /* <DEDUP_REMOVED lines=30> */
[----:B------:R-:W-:-:S07]  /*1a550*/  ISETP.NE.AND P2, PT, R15, 0x3, PT ;  /* 0x000000030f00780c */ /* 0x000fce0003f45270 */
[----:B------:R-:W-:-:S04]  /*1a560*/  @P3 LOP3.LUT R22, R22, 0x8, RZ, 0xfc, !PT ;  /* 0x0000000816163812 */ /* 0x000fc800078efcff */
[----:B------:R-:W-:Y:S02]  /*1a570*/  LOP3.LUT R22, R22, 0xfffffffe, RZ, 0xc0, !PT ;  /* 0xfffffffe16167812 */ /* 0x000fe400078ec0ff */
[----:B------:R-:W-:Y:S02]  /*1a580*/  LOP3.LUT R11, R14, 0x40, RZ, 0xfc, !PT ;  /* 0x000000400e0b7812 */ /* 0x000fe400078efcff */
        /* <DEDUP_REMOVED lines=10> */
[----:B------:R-:W-:Y:S02]  /*1a630*/  @!P0 LEA.HI.X R9, R6, R3, R0, 0x2, P1 ;  /* 0x0000000306098211 */ /* 0x000fe400008f1400 */
[----:B------:R-:W-:Y:S01]  /*1a640*/  ISETP.GE.AND P1, PT, R13, R12, PT ;  /* 0x0000000c0d00720c */ /* 0x000fe20003f26270 */
[----:B------:R-:W-:-:S06]  /*1a650*/  IMAD.MOV.U32 R3, RZ, RZ, RZ ;  /* 0x000000ffff037224 */ /* 0x000fcc00078e00ff */
[----:B------:R0:W5:Y:S01]  /*1a660*/  @!P0 LDG.E R3, desc[UR40][R8.64] ;  /* 0x0000002808038981 */ /* 0x000162000c1e1900 */
[----:B------:R-:W-:-:S05]  /*1a670*/  ISETP.GE.AND P0, PT, R11, R12, PT ;  /* 0x0000000c0b00720c */ /* 0x000fca0003f06270 */
[----:B------:R-:W-:-:S04]  /*1a680*/  @P1 LOP3.LUT R22, R22, 0x4, RZ, 0xfc, !PT ;  /* 0x0000000416161812 */ /* 0x000fc800078efcff */
[----:B------:R-:W-:-:S04]  /*1a690*/  @P2 LOP3.LUT R22, R22, 0x1, RZ, 0xfc, !PT ;  /* 0x0000000116162812 */ /* 0x000fc800078efcff */
[----:B------:R-:W-:-:S04]  /*1a6a0*/  LOP3.LUT R22, R22, 0xfffffffd, RZ, 0xc0, !PT ;  /* 0xfffffffd16167812 */ /* 0x000fc800078ec0ff */
[----:B------:R-:W-:Y:S01]  /*1a6b0*/  @P0 LOP3.LUT R22, R22, 0x2, RZ, 0xfc, !PT ;  /* 0x0000000216160812 */ /* 0x000fe200078efcff */
[----:B0-----:R-:W-:Y:S06]  /*1a6c0*/  BRA.DIV UR4, `(.L_x_13347) ;  /* 0x0000005204587947 */ /* 0x001fec000b800000 */
.L_x_13469:
[----:B------:R-:W-:Y:S05]  /*1a6d0*/  @!P2 BRA `(.L_x_13348) ;  /* 0x000000000004a947 */ /* 0x000fea0003800000 */
[----:B------:R-:W-:Y:S01]  /*1a6e0*/  BPT.TRAP 0x1 ;  /* 0x000000040000795c */ /* 0x000fe20000300000 */
.L_x_13348:
[----:B------:R-:W2:Y:S01]  /*1a6f0*/  LDL R0, [R1] ;  /* 0x0000000001007983 */ /* 0x000ea20000100800 */
[----:B------:R-:W-:Y:S01]  /*1a700*/  IMAD R4, R19, 0x8, R17 ;  /* 0x0000000813047824 */ /* 0x000fe200078e0211 */
[----:B------:R-:W-:Y:S01]  /*1a710*/  BSSY B0, `(.L_x_13349) ;  /* 0x0000007000007945 */ /* 0x000fe20003800000 */
[----:B------:R-:W-:Y:S02]  /*1a720*/  IADD3 R2, -R20, R21, -R10 ;  /* 0x0000001514027210 */ /* 0x000fe40007ffe90a */
[----:B------:R-:W-:Y:S02]  /*1a730*/  SHF.R.S32.HI R20, RZ, 0x1f, R5 ;  /* 0x0000001fff147819 */ /* 0x000fe40000011405 */
[----:B--2---:R-:W-:-:S04]  /*1a740*/  SHF.L.U32 R0, R0, 0x1f, RZ ;  /* 0x0000001f00007819 */ /* 0x004fc800000006ff */
[----:B------:R-:W0:Y:S01]  /*1a750*/  SYNCS.PHASECHK.TRANS64.TRYWAIT P0, [R4+URZ+0x19c80], R0 ;  /* 0x019c8000040075a7 */ /* 0x000e22000800017f */
[----:B------:R1:W-:Y:S02]  /*1a760*/  STL [R1+0x34], R0 ;  /* 0x0000340001007387 */ /* 0x0003e40000100800 */
[----:B01----:R-:W-:Y:S05]  /*1a770*/  @!P0 BRA `(.L_x_13350) ;  /* 0x0000005000608947 */ /* 0x003fea0003800000 */
.L_x_13470:
[----:B------:R-:W-:Y:S05]  /*1a780*/  BSYNC B0 ;  /* 0x0000000000007941 */ /* 0x000fea0003800000 */
.L_x_13349:
        /* <DEDUP_REMOVED lines=45> */
.L_x_13476:
[----:B------:R-:W2:Y:S01]  /*1aa60*/  S2R R7, SR_TID.X ;  /* 0x0000000000077919 */ /* 0x000ea20000002100 */
[C---:B------:R-:W-:Y:S02]  /*1aa70*/  ISETP.LT.OR P4, PT, R2.reuse, 0x41, P4 ;  /* 0x000000410200780c */ /* 0x040fe40002781670 */
[C---:B------:R-:W-:Y:S02]  /*1aa80*/  ISETP.LT.OR P2, PT, R2.reuse, 0x41, P2 ;  /* 0x000000410200780c */ /* 0x040fe40001741670 */
[----:B------:R-:W-:Y:S01]  /*1aa90*/  ISETP.LT.OR P0, PT, R2, 0x41, P0 ;  /* 0x000000410200780c */ /* 0x000fe20000701670 */
[----:B--2---:R-:W-:-:S05]  /*1aaa0*/  IMAD.SHL.U32 R7, R7, 0x10, RZ ;  /* 0x0000001007077824 */ /* 0x004fca00078e00ff */
[----:B------:R-:W-:-:S04]  /*1aab0*/  LOP3.LUT R7, R7, 0x10, RZ, 0xc0, !PT ;  /* 0x0000001007077812 */ /* 0x000fc800078ec0ff */
        /* <DEDUP_REMOVED lines=10> */
.L_x_13352:
        /* <DEDUP_REMOVED lines=11> */
.L_x_13353:
[----:B------:R2:W-:Y:S01]  /*1ac10*/  SYNCS.ARRIVE.TRANS64.A1T0 RZ, [R4+URZ+0x19c70], RZ ;  /* 0x019c70ff04ff79a7 */ /* 0x0005e2000810003f */
[----:B------:R-:W-:Y:S05]  /*1ac20*/  @!P4 BRA `(.L_x_13354) ;  /* 0x000000000004c947 */ /* 0x000fea0003800000 */
[----:B------:R-:W-:Y:S01]  /*1ac30*/  BPT.TRAP 0x1 ;  /* 0x000000040000795c */ /* 0x000fe20000300000 */
.L_x_13354:
[----:B------:R-:W3:Y:S01]  /*1ac40*/  LDL R2, [R1+0x34] ;  /* 0x0000340001027983 */ /* 0x000ee20000100800 */
[----:B------:R-:W-:Y:S01]  /*1ac50*/  BSSY B0, `(.L_x_13355) ;  /* 0x0000003000007945 */ /* 0x000fe20003800000 */
[----:B---3--:R-:W3:Y:S03]  /*1ac60*/  SYNCS.PHASECHK.TRANS64.TRYWAIT P0, [R4+URZ+0x19c40], R2 ;  /* 0x019c4002040075a7 */ /* 0x008ee6000800017f */
[----:B---3--:R-:W-:Y:S05]  /*1ac70*/  @!P0 BRA `(.L_x_13356) ;  /* 0x00000050001c8947 */ /* 0x008fea0003800000 */
.L_x_13477:
[----:B------:R-:W-:Y:S05]  /*1ac80*/  BSYNC B0 ;  /* 0x0000000000007941 */ /* 0x000fea0003800000 */
.L_x_13355:
        /* <DEDUP_REMOVED lines=42> */
.L_x_13483:
        /* <DEDUP_REMOVED lines=13> */
.L_x_13358:
[----:B------:R-:W-:Y:S02]  /*1b000*/  PLOP3.LUT P1, PT, P1, P0, PT, 0xa2, 0x0 ;  /* 0x000000000000781c */ /* 0x000fe40000f21472 */
[----:B------:R-:W-:-:S08]  /*1b010*/  @P0 R2UR P1, UR4, R4 ;  /* 0x00000000040402ca */ /* 0x000fd00000020000 */
[----:B------:R-:W-:-:S05]  /*1b020*/  @P0 PLOP3.LUT P0, PT, P1, PT, PT, 0x80, 0x0 ;  /* 0x000000000000081c */ /* 0x000fca0000f0f070 */
[----:B------:R-:W-:Y:S01]  /*1b030*/  @!P1 SYNCS.ARRIVE.TRANS64.RED.A0T1 RZ, [UR4+0x19c30], RZ ;  /* 0x019c30ffffff99a7 */ /* 0x000fe20008200404 */
[----:B------:R-:W-:Y:S07]  /*1b040*/  @!P1 ARRIVES.LDGSTSBAR.64.TRANSCNT [UR4+0x19c30] ;  /* 0x019c3000ff0099b0 */ /* 0x000fee0008000a84 */
[----:B------:R-:W-:Y:S05]  /*1b050*/  @P0 BRA.U.ANY `(.L_x_13358) ;  /* 0xfffffffd00e80947 */ /* 0x000fea000393ffff */
[----:B------:R-:W-:Y:S01]  /*1b060*/  NOP ;  /* 0x0000000000007918 */ /* 0x000fe20000000000 */
[----:B0-----:R-:W3:Y:S02]  /*1b070*/  LDL R0, [R1+0x60] ;  /* 0x0000600001007983 */ /* 0x001ee40000100800 */
[----:B---3--:R-:W-:-:S13]  /*1b080*/  ISETP.NE.AND P2, PT, R0, 0x3, PT ;  /* 0x000000030000780c */ /* 0x008fda0003f45270 */
[----:B------:R-:W-:Y:S05]  /*1b090*/  @!P2 BRA `(.L_x_13359) ;  /* 0x000000000004a947 */ /* 0x000fea0003800000 */
[----:B------:R-:W-:Y:S01]  /*1b0a0*/  BPT.TRAP 0x1 ;  /* 0x000000040000795c */ /* 0x000fe20000300000 */
.L_x_13359:
        /* <DEDUP_REMOVED lines=39> */
.L_x_13361:
[----:B------:R-:W-:Y:S05]  /*1b320*/  BSYNC B6 ;  /* 0x0000000000067941 */ /* 0x000fea0003800000 */
.L_x_13360:
        /* <DEDUP_REMOVED lines=104> */
.L_x_13490:
        /* <DEDUP_REMOVED lines=12> */
.L_x_13364:
[----:B------:R-:W-:Y:S05]  /*1ba70*/  BSYNC B0 ;  /* 0x0000000000007941 */ /* 0x000fea0003800000 */
.L_x_13363:
[----:B------:R-:W-:Y:S01]  /*1ba80*/  NOP ;  /* 0x0000000000007918 */ /* 0x000fe20000000000 */
[----:B------:R-:W-:-:S13]  /*1ba90*/  PLOP3.LUT P0, PT, PT, PT, PT, 0x80, 0x0 ;  /* 0x000000000000781c */ /* 0x000fda0003f0f070 */
.L_x_13365:
        /* <DEDUP_REMOVED lines=18> */
.L_x_13491:
[----:B------:R-:W-:Y:S05]  /*1bbc0*/  BSYNC B0 ;  /* 0x0000000000007941 */ /* 0x000fea0003800000 */
.L_x_13366:
[----:B-1----:R-:W3:Y:S04]  /*1bbd0*/  LDL.LU R3, [R1+0x44] ;  /* 0x0000440001037983 */ /* 0x002ee80000300800 */
[----:B------:R-:W4:Y:S01]  /*1bbe0*/  LDL R2, [R1+0x10] ;  /* 0x0000100001027983 */ /* 0x000f220000100800 */
[----:B---3--:R-:W-:-:S05]  /*1bbf0*/  VIADD R20, R3, 0xfffffffe ;  /* 0xfffffffe03147836 */ /* 0x008fca0000000000 */
[----:B----4-:R-:W-:-:S13]  /*1bc00*/  ISETP.GE.AND P0, PT, R20, R2, PT ;  /* 0x000000021400720c */ /* 0x010fda0003f06270 */
[----:B------:R-:W-:Y:S05]  /*1bc10*/  @!P0 BRA `(.L_x_13368) ;  /* 0x0000001000808947 */ /* 0x000fea0003800000 */
[----:B------:R1:W5:Y:S01]  /*1bc20*/  LDL.LU R6, [R1] ;  /* 0x0000000001067983 */ /* 0x0003620000300800 */
[----:B0-----:R-:W-:-:S07]  /*1bc30*/  IMAD.MOV.U32 R4, RZ, RZ, R19 ;  /* 0x000000ffff047224 */ /* 0x001fce00078e0013 */
.L_x_13388:
[----:B------:R-:W3:Y:S01]  /*1bc40*/  LDL R7, [R1+0x14] ;  /* 0x0000140001077983 */ /* 0x000ee20000100800 */
[----:B0-----:R-:W0:Y:S03]  /*1bc50*/  LDC R8, c[0x0][0x430] ;  /* 0x00010c00ff087b82 */ /* 0x001e260000000800 */
[----:B----4-:R-:W4:Y:S01]  /*1bc60*/  LDL R9, [R1+0x18] ;  /* 0x0000180001097983 */ /* 0x010f220000100800 */
[----:B--2---:R-:W2:Y:S03]  /*1bc70*/  S2R R2, SR_TID.X ;  /* 0x0000000000027919 */ /* 0x004ea60000002100 */
[----:B------:R-:W4:Y:S04]  /*1bc80*/  LDL R11, [R1+0x10] ;  /* 0x00001000010b7983 */ /* 0x000f280000100800 */
        /* <DEDUP_REMOVED lines=31> */
[----:B-----5:R-:W-:-:S05]  /*1be80*/  LOP3.LUT R2, R6, R0, RZ, 0x3c, !PT ;  /* 0x0000000006027212 */ /* 0x020fca00078e3cff */
[----:B------:R0:W-:Y:S01]  /*1be90*/  STL [R1], R2 ;  /* 0x0000000201007387 */ /* 0x0001e20000100800 */
[----:B------:R-:W-:Y:S01]  /*1bea0*/  ISETP.NE.AND P2, PT, R10, 0x3, PT ;  /* 0x000000030a00780c */ /* 0x000fe20003f45270 */
[----:B------:R-:W-:Y:S01]  /*1beb0*/  VIADD R20, R20, 0xffffffff ;  /* 0xffffffff14147836 */ /* 0x000fe20000000000 */
[----:B------:R-:W-:Y:S02]  /*1bec0*/  SEL R19, R19, RZ, P0 ;  /* 0x000000ff13137207 */ /* 0x000fe40000000000 */
[----:B--2---:R-:W-:-:S09]  /*1bed0*/  SHF.R.S32.HI R18, RZ, 0x1f, R8 ;  /* 0x0000001fff127819 */ /* 0x004fd20000011408 */
[----:B0-----:R-:W-:Y:S05]  /*1bee0*/  @!P2 BRA `(.L_x_13369) ;  /* 0x000000000004a947 */ /* 0x001fea0003800000 */
[----:B------:R-:W-:Y:S01]  /*1bef0*/  BPT.TRAP 0x1 ;  /* 0x000000040000795c */ /* 0x000fe20000300000 */
.L_x_13369:
[----:B------:R-:W-:Y:S01]  /*1bf00*/  IMAD R0, R19, 0x8, R17 ;  /* 0x0000000813007824 */ /* 0x000fe200078e0211 */
[----:B------:R-:W-:Y:S01]  /*1bf10*/  SHF.L.U32 R10, R2, 0x1f, RZ ;  /* 0x0000001f020a7819 */ /* 0x000fe200000006ff */
[----:B------:R-:W-:Y:S01]  /*1bf20*/  BSSY B0, `(.L_x_13370) ;  /* 0x0000004000007945 */ /* 0x000fe20003800000 */
[----:B------:R-:W-:Y:S02]  /*1bf30*/  SHF.R.S32.HI R9, RZ, 0x1f, R7 ;  /* 0x0000001fff097819 */ /* 0x000fe40000011407 */
[----:B------:R-:W0:Y:S02]  /*1bf40*/  SYNCS.PHASECHK.TRANS64.TRYWAIT P0, [R0+URZ+0x19c80], R10 ;  /* 0x019c800a000075a7 */ /* 0x000e24000800017f */
[----:B0-----:R-:W-:Y:S05]  /*1bf50*/  @!P0 BRA `(.L_x_13371) ;  /* 0x0000004400248947 */ /* 0x001fea0003800000 */
.L_x_13492:
[----:B------:R-:W-:Y:S05]  /*1bf60*/  BSYNC B0 ;  /* 0x0000000000007941 */ /* 0x000fea0003800000 */
.L_x_13370:
        /* <DEDUP_REMOVED lines=44> */
.L_x_13498:
        /* <DEDUP_REMOVED lines=13> */
.L_x_13373:
[----:B------:R-:W-:Y:S02]  /*1c300*/  PLOP3.LUT P2, PT, P2, P0, PT, 0xa2, 0x0 ;  /* 0x000000000000781c */ /* 0x000fe40001741472 */
[----:B------:R-:W-:-:S08]  /*1c310*/  @P0 R2UR P2, UR4, R0 ;  /* 0x00000000000402ca */ /* 0x000fd00000040000 */
[----:B------:R-:W-:-:S05]  /*1c320*/  @P0 PLOP3.LUT P0, PT, P2, PT, PT, 0x80, 0x0 ;  /* 0x000000000000081c */ /* 0x000fca000170f070 */
[----:B------:R-:W-:Y:S01]  /*1c330*/  @!P2 SYNCS.ARRIVE.TRANS64.RED.A0T1 RZ, [UR4+0x19c70], RZ ;  /* 0x019c70ffffffa9a7 */ /* 0x000fe20008200404 */
[----:B------:R-:W-:Y:S07]  /*1c340*/  @!P2 ARRIVES.LDGSTSBAR.64.TRANSCNT [UR4+0x19c70] ;  /* 0x019c7000ff00a9b0 */ /* 0x000fee0008000a84 */
[----:B------:R-:W-:Y:S05]  /*1c350*/  @P0 BRA.U.ANY `(.L_x_13373) ;  /* 0xfffffffd00e80947 */ /* 0x000fea000393ffff */
[----:B------:R-:W-:Y:S01]  /*1c360*/  NOP ;  /* 0x0000000000007918 */ /* 0x000fe20000000000 */
[----:B---3--:R-:W3:Y:S02]  /*1c370*/  LDL R2, [R1+0x60] ;  /* 0x0000600001027983 */ /* 0x008ee40000100800 */
[----:B---3--:R-:W-:-:S13]  /*1c380*/  ISETP.NE.AND P3, PT, R2, 0x3, PT ;  /* 0x000000030200780c */ /* 0x008fda0003f65270 */
[----:B------:R-:W-:Y:S05]  /*1c390*/  @!P3 BRA `(.L_x_13374) ;  /* 0x000000000004b947 */ /* 0x000fea0003800000 */
[----:B------:R-:W-:Y:S01]  /*1c3a0*/  BPT.TRAP 0x1 ;  /* 0x000000040000795c */ /* 0x000fe20000300000 */
.L_x_13374:
[----:B------:R3:W-:Y:S01]  /*1c3b0*/  SYNCS.ARRIVE.TRANS64.A1T0 RZ, [R0+URZ+0x19c70], RZ ;  /* 0x019c70ff00ff79a7 */ /* 0x0007e2000810003f */
[----:B------:R-:W-:Y:S05]  /*1c3c0*/  @!P3 BRA `(.L_x_13375) ;  /* 0x000000000004b947 */ /* 0x000fea0003800000 */
[----:B------:R-:W-:Y:S01]  /*1c3d0*/  BPT.TRAP 0x1 ;  /* 0x000000040000795c */ /* 0x000fe20000300000 */
.L_x_13375:
[----:B------:R-:W4:Y:S01]  /*1c3e0*/  SYNCS.PHASECHK.TRANS64.TRYWAIT P0, [R0+URZ+0x19c40], R10 ;  /* 0x019c400a000075a7 */ /* 0x000f22000800017f */
[----:B------:R-:W-:Y:S04]  /*1c3f0*/  BSSY B0, `(.L_x_13376) ;  /* 0x0000002000007945 */ /* 0x000fe80003800000 */
[----:B----4-:R-:W-:Y:S05]  /*1c400*/  @!P0 BRA `(.L_x_13377) ;  /* 0x0000004000b88947 */ /* 0x010fea0003800000 */
.L_x_13499:
[----:B------:R-:W-:Y:S05]  /*1c410*/  BSYNC B0 ;  /* 0x0000000000007941 */ /* 0x000fea0003800000 */
.L_x_13376:
        /* <DEDUP_REMOVED lines=38> */
.L_x_13505:
        /* <DEDUP_REMOVED lines=10> */
.L_x_13379:
[----:B------:R-:W-:Y:S02]  /*1c720*/  PLOP3.LUT P2, PT, P2, P0, PT, 0xa2, 0x0 ;  /* 0x000000000000781c */ /* 0x000fe40001741472 */
[----:B------:R-:W-:-:S08]  /*1c730*/  @P0 R2UR P2, UR4, R0 ;  /* 0x00000000000402ca */ /* 0x000fd00000040000 */
[----:B------:R-:W-:-:S05]  /*1c740*/  @P0 PLOP3.LUT P0, PT, P2, PT, PT, 0x80, 0x0 ;  /* 0x000000000000081c */ /* 0x000fca000170f070 */
[----:B------:R-:W-:Y:S01]  /*1c750*/  @!P2 SYNCS.ARRIVE.TRANS64.RED.A0T1 RZ, [UR4+0x19c30], RZ ;  /* 0x019c30ffffffa9a7 */ /* 0x000fe20008200404 */
[----:B------:R-:W-:Y:S07]  /*1c760*/  @!P2 ARRIVES.LDGSTSBAR.64.TRANSCNT [UR4+0x19c30] ;  /* 0x019c3000ff00a9b0 */ /* 0x000fee0008000a84 */
[----:B------:R-:W-:Y:S05]  /*1c770*/  @P0 BRA.U.ANY `(.L_x_13379) ;  /* 0xfffffffd00e80947 */ /* 0x000fea000393ffff */
[----:B------:R-:W-:Y:S01]  /*1c780*/  NOP ;  /* 0x0000000000007918 */ /* 0x000fe20000000000 */
[----:B0-----:R-:W5:Y:S02]  /*1c790*/  LDL R2, [R1+0x60] ;  /* 0x0000600001027983 */ /* 0x001f640000100800 */
[----:B-----5:R-:W-:-:S13]  /*1c7a0*/  ISETP.NE.AND P3, PT, R2, 0x3, PT ;  /* 0x000000030200780c */ /* 0x020fda0003f65270 */
[----:B------:R-:W-:Y:S05]  /*1c7b0*/  @!P3 BRA `(.L_x_13380) ;  /* 0x000000000004b947 */ /* 0x000fea0003800000 */
[----:B------:R-:W-:Y:S01]  /*1c7c0*/  BPT.TRAP 0x1 ;  /* 0x000000040000795c */ /* 0x000fe20000300000 */
.L_x_13380:
[----:B------:R-:W5:Y:S01]  /*1c7d0*/  LDL R2, [R1+0x50] ;  /* 0x0000500001027983 */ /* 0x000f620000100800 */
[----:B------:R0:W-:Y:S01]  /*1c7e0*/  SYNCS.ARRIVE.TRANS64.A1T0 RZ, [R0+URZ+0x19c30], RZ ;  /* 0x019c30ff00ff79a7 */ /* 0x0001e2000810003f */
[----:B-----5:R-:W-:-:S13]  /*1c7f0*/  ISETP.NE.AND P0, PT, R2, 0x3, PT ;  /* 0x000000030200780c */ /* 0x020fda0003f05270 */
[----:B0-----:R-:W-:Y:S05]  /*1c800*/  @!P0 BRA `(.L_x_13381) ;  /* 0x0000000000048947 */ /* 0x001fea0003800000 */
[----:B------:R-:W-:Y:S01]  /*1c810*/  BPT.TRAP 0x1 ;  /* 0x000000040000795c */ /* 0x000fe20000300000 */
.L_x_13381:
[----:B---34-:R-:W-:Y:S01]  /*1c820*/  LOP3.LUT R0, R6, 0x1, RZ, 0x3c, !PT ;  /* 0x0000000106007812 */ /* 0x018fe200078e3cff */
[----:B------:R-:W-:Y:S01]  /*1c830*/  IMAD R2, R4, 0x8, R17 ;  /* 0x0000000804027824 */ /* 0x000fe200078e0211 */
[----:B------:R-:W-:Y:S02]  /*1c840*/  BSSY B0, `(.L_x_13382) ;  /* 0x0000004000007945 */ /* 0x000fe40003800000 */
[----:B------:R-:W-:-:S04]  /*1c850*/  SHF.L.U32 R0, R0, 0x1f, RZ ;  /* 0x0000001f00007819 */ /* 0x000fc800000006ff */
[----:B------:R-:W0:Y:S02]  /*1c860*/  SYNCS.PHASECHK.TRANS64.TRYWAIT P2, [R2+URZ+0x19c70], R0 ;  /* 0x019c7000020075a7 */ /* 0x000e24000804017f */
[----:B0-----:R-:W-:Y:S05]  /*1c870*/  @!P2 BRA `(.L_x_13383) ;  /* 0x000000400048a947 */ /* 0x001fea0003800000 */
.L_x_13506:
[----:B------:R-:W-:Y:S05]  /*1c880*/  BSYNC B0 ;  /* 0x0000000000007941 */ /* 0x000fea0003800000 */
.L_x_13382:
[----:B------:R-:W3:Y:S02]  /*1c890*/  LDL R3, [R1+0x60] ;  /* 0x0000600001037983 */ /* 0x000ee40000100800 */
[----:B---3--:R-:W-:-:S13]  /*1c8a0*/  ISETP.NE.AND P2, PT, R3, 0x3, PT ;  /* 0x000000030300780c */ /* 0x008fda0003f45270 */
[----:B------:R-:W-:Y:S05]  /*1c8b0*/  @!P2 BRA `(.L_x_13384) ;  /* 0x000000000004a947 */ /* 0x000fea0003800000 */
[----:B------:R-:W-:Y:S01]  /*1c8c0*/  BPT.TRAP 0x1 ;  /* 0x000000040000795c */ /* 0x000fe20000300000 */
.L_x_13384:
[----:B------:R-:W-:Y:S01]  /*1c8d0*/  SHF.L.U32 R3, R6, 0x1f, RZ ;  /* 0x0000001f06037819 */ /* 0x000fe200000006ff */
[----:B0-----:R-:W-:-:S03]  /*1c8e0*/  IMAD R0, R4, 0x3000, RZ ;  /* 0x0000300004007824 */ /* 0x001fc600078e02ff */
[----:B------:R-:W0:Y:S02]  /*1c8f0*/  SYNCS.PHASECHK.TRANS64.TRYWAIT P2, [R2+URZ+0x19c60], R3 ;  /* 0x019c6003020075a7 */ /* 0x000e24000804017f */
[----:B0-----:R-:W-:Y:S05]  /*1c900*/  @!P2 BRA `(.L_x_13385) ;  /* 0x000000400038a947 */ /* 0x001fea0003800000 */
.L_x_13507:
[----:B------:R-:W3:Y:S04]  /*1c910*/  LDL R13, [R1+0x4] ;  /* 0x00000400010d7983 */ /* 0x000ee80000100800 */
[----:B------:R-:W4:Y:S01]  /*1c920*/  LDL R14, [R1+0x20] ;  /* 0x00002000010e7983 */ /* 0x000f220000100800 */
[----:B0-----:R-:W-:Y:S01]  /*1c930*/  LOP3.LUT R3, R0, R28, RZ, 0xfc, !PT ;  /* 0x0000001c00037212 */ /* 0x001fe200078efcff */
[----:B------:R-:W-:Y:S05]  /*1c940*/  WARPSYNC.ALL ;  /* 0x0000000000007948 */ /* 0x000fea0003800000 */
[----:B------:R-:W-:Y:S01]  /*1c950*/  IMAD.IADD R3, R17, 0x1, R3 ;  /* 0x0000000111037824 */ /* 0x000fe200078e0203 */
[----:B------:R-:W5:Y:S04]  /*1c960*/  LDL R12, [R1+0x60] ;  /* 0x00006000010c7983 */ /* 0x000f680000100800 */
[----:B------:R-:W0:Y:S02]  /*1c970*/  LDSM.16.MT88.4 R4, [R3+0x9000] ;  /* 0x009000000304783b */ /* 0x000e240000004200 */
[----:B0-----:R-:W-:-:S02]  /*1c980*/  PRMT R8, R4, 0x6420, R5 ;  /* 0x0000642004087816 */ /* 0x001fc40000000005 */
[----:B------:R-:W-:Y:S02]  /*1c990*/  PRMT R9, R4, 0x7531, R5 ;  /* 0x0000753104097816 */ /* 0x000fe40000000005 */
[C-C-:B------:R-:W-:Y:S02]  /*1c9a0*/  PRMT R10, R6.reuse, 0x6420, R7.reuse ;  /* 0x00006420060a7816 */ /* 0x140fe40000000007 */
[----:B------:R-:W-:Y:S02]  /*1c9b0*/  PRMT R11, R6, 0x7531, R7 ;  /* 0x00007531060b7816 */ /* 0x000fe40000000007 */
[----:B---3--:R-:W-:-:S05]  /*1c9c0*/  LOP3.LUT R3, R0, R13, RZ, 0xfc, !PT ;  /* 0x0000000d00037212 */ /* 0x008fca00078efcff */
[----:B------:R-:W-:-:S05]  /*1c9d0*/  IMAD.IADD R3, R23, 0x1, R3 ;  /* 0x0000000117037824 */ /* 0x000fca00078e0203 */
[----:B------:R0:W-:Y:S01]  /*1c9e0*/  STSM.16.M88.4 [R3], R8 ;  /* 0x0000000803007844 */ /* 0x0001e20000000200 */
[----:B-----5:R-:W-:Y:S01]  /*1c9f0*/  ISETP.NE.AND P2, PT, R12, 0x3, PT ;  /* 0x000000030c00780c */ /* 0x020fe20003f45270 */
        /* <DEDUP_REMOVED lines=55> */
.L_x_13386:
[----:B-1----:R1:W-:Y:S01]  /*1cd70*/  SYNCS.ARRIVE.TRANS64.A1T0 RZ, [R2+URZ+0x19c50], RZ ;  /* 0x019c50ff02ff79a7 */ /* 0x0023e2000810003f */
[----:B------:R-:W-:Y:S06]  /*1cd80*/  BAR.SYNC.DEFER_BLOCKING 0x2, 0x80 ;  /* 0x0082000000007b1d */ /* 0x000fec0000010000 */
[----:B------:R-:W-:Y:S05]  /*1cd90*/  @!P0 BRA `(.L_x_13387) ;  /* 0x0000000000048947 */ /* 0x000fea0003800000 */
[----:B------:R-:W-:Y:S01]  /*1cda0*/  BPT.TRAP 0x1 ;  /* 0x000000040000795c */ /* 0x000fe20000300000 */
.L_x_13387:
[----:B------:R-:W3:Y:S01]  /*1cdb0*/  LDL R0, [R1+0x1c] ;  /* 0x00001c0001007983 */ /* 0x000ee20000100800 */
[----:B-1----:R-:W-:Y:S02]  /*1cdc0*/  VIADD R2, R2, 0x19c80 ;  /* 0x00019c8002027836 */ /* 0x002fe40000000000 */
[----:B------:R-:W-:Y:S01]  /*1cdd0*/  IMAD.MOV.U32 R4, RZ, RZ, R19 ;  /* 0x000000ffff047224 */ /* 0x000fe200078e0013 */
[----:B------:R4:W5:Y:S02]  /*1cde0*/  LDL R6, [R1] ;  /* 0x0000000001067983 */ /* 0x0009640000100800 */
[----:B---3--:R-:W-:-:S04]  /*1cdf0*/  PRMT R2, R0, 0x654, R2 ;  /* 0x0000065400027816 */ /* 0x008fc80000000002 */
[----:B------:R4:W-:Y:S01]  /*1ce00*/  SYNCS.ARRIVE.TRANS64.RED.A1T0 RZ, [R2+URZ], RZ ;  /* 0x000000ff02ff79a7 */ /* 0x0009e2000810043f */
[----:B------:R-:W-:Y:S05]  /*1ce10*/  @P1 BRA `(.L_x_13388) ;  /* 0xffffffec00881947 */ /* 0x000fea000383ffff */
.L_x_13368:
[----:B--2---:R-:W4:Y:S02]  /*1ce20*/  S2R R0, SR_TID.X ;  /* 0x0000000000007919 */ /* 0x004f240000002100 */
[----:B----4-:R-:W-:Y:S02]  /*1ce30*/  LOP3.LUT R2, R0, 0x7f, RZ, 0xc0, !PT ;  /* 0x0000007f00027812 */ /* 0x010fe400078ec0ff */
[----:B------:R-:W2:Y:S01]  /*1ce40*/  LDL R0, [R1+0x50] ;  /* 0x0000500001007983 */ /* 0x000ea20000100800 */
[----:B------:R-:W-:Y:S01]  /*1ce50*/  BSSY B0, `(.L_x_13389) ;  /* 0x0000010000007945 */ /* 0x000fe20003800000 */
[----:B------:R-:W-:Y:S02]  /*1ce60*/  ISETP.NE.AND P1, PT, R2, RZ, PT ;  /* 0x000000ff0200720c */ /* 0x000fe40003f25270 */
[----:B--2---:R-:W-:-:S11]  /*1ce70*/  ISETP.NE.AND P0, PT, R0, 0x3, PT ;  /* 0x000000030000780c */ /* 0x004fd60003f05270 */
[----:B------:R-:W-:Y:S05]  /*1ce80*/  @P1 BRA `(.L_x_13390) ;  /* 0x0000000000301947 */ /* 0x000fea0003800000 */
[----:B------:R-:W1:Y:S01]  /*1ce90*/  S2R R2, SR_LANEID ;  /* 0x0000000000027919 */ /* 0x000e620000000000 */
[----:B------:R-:W-:Y:S01]  /*1cea0*/  VOTEU.ANY UR4, UPT, PT ;  /* 0x0000000000047886 */ /* 0x000fe200038e0100 */
[----:B0-----:R-:W0:Y:S01]  /*1ceb0*/  LDC.64 R4, c[0x0][0xc60] ;  /* 0x00031800ff047b82 */ /* 0x001e220000000a00 */
[----:B------:R-:W1:Y:S02]  /*1cec0*/  FLO.U32 R0, UR4 ;  /* 0x0000000400007d00 */ /* 0x000e6400080e0000 */
[----:B-1----:R-:W-:-:S06]  /*1ced0*/  ISETP.EQ.U32.AND P1, PT, R0, R2, PT ;  /* 0x000000020000720c */ /* 0x002fcc0003f22070 */
[----:B------:R-:W0:Y:S07]  /*1cee0*/  POPC R2, UR4 ;  /* 0x0000000400027d09 */ /* 0x000e2e0008000000 */
[----:B0-----:R-:W2:Y:S04]  /*1cef0*/  @P1 ATOMG.E.ADD.STRONG.GPU PT, R2, desc[UR40][R4.64], R2 ;  /* 0x00000002040219a8 */ /* 0x001ea800081ee1e8 */
[----:B--2---:R0:W1:Y:S02]  /*1cf00*/  SHFL.IDX PT, R2, R2, R0, 0x1f ;  /* 0x00001f0002027589 */ /* 0x00406400000e0000 */
[----:B0-----:R-:W0:Y:S02]  /*1cf10*/  S2R R0, SR_LTMASK ;  /* 0x0000000000007919 */ /* 0x001e240000003900 */
[----:B0-----:R-:W-:-:S06]  /*1cf20*/  LOP3.LUT R0, R0, UR4, RZ, 0xc0, !PT ;  /* 0x0000000400007c12 */ /* 0x001fcc000f8ec0ff */
[----:B------:R-:W1:Y:S02]  /*1cf30*/  POPC R0, R0 ;  /* 0x0000000000007309 */ /* 0x000e640000000000 */
[----:B-1----:R-:W-:-:S07]  /*1cf40*/  IADD3 R24, R2, UR36, R0 ;  /* 0x0000002402187c10 */ /* 0x002fce000fffe000 */
.L_x_13390:
[----:B------:R-:W-:Y:S05]  /*1cf50*/  BSYNC B0 ;  /* 0x0000000000007941 */ /* 0x000fea0003800000 */
.L_x_13389:
[----:B------:R-:W-:Y:S05]  /*1cf60*/  @!P0 BRA `(.L_x_13391) ;  /* 0x0000000000048947 */ /* 0x000fea0003800000 */
[----:B------:R-:W-:Y:S01]  /*1cf70*/  BPT.TRAP 0x1 ;  /* 0x000000040000795c */ /* 0x000fe20000300000 */
.L_x_13391:
[----:B------:R-:W2:Y:S01]  /*1cf80*/  LDL R0, [R1] ;  /* 0x0000000001007983 */ /* 0x000ea20000100800 */
[----:B------:R-:W-:Y:S01]  /*1cf90*/  BSSY B0, `(.L_x_13392) ;  /* 0x0000006000007945 */ /* 0x000fe20003800000 */
[----:B--2---:R-:W-:Y:S01]  /*1cfa0*/  LOP3.LUT R2, R0, 0x1, RZ, 0x3c, !PT ;  /* 0x0000000100027812 */ /* 0x004fe200078e3cff */
[----:B------:R-:W-:-:S03]  /*1cfb0*/  IMAD R0, R19, 0x8, R17 ;  /* 0x0000000813007824 */ /* 0x000fc600078e0211 */
[----:B------:R-:W-:-:S04]  /*1cfc0*/  SHF.L.U32 R2, R2, 0x1f, RZ ;  /* 0x0000001f02027819 */ /* 0x000fc800000006ff */
[----:B------:R-:W1:Y:S02]  /*1cfd0*/  SYNCS.PHASECHK.TRANS64.TRYWAIT P1, [R0+URZ+0x19c70], R2 ;  /* 0x019c7002000075a7 */ /* 0x000e64000802017f */
[----:B-1----:R-:W-:Y:S05]  /*1cfe0*/  @!P1 BRA `(.L_x_13393) ;  /* 0x0000003800949947 */ /* 0x002fea0003800000 */
.L_x_13508:
[----:B------:R-:W-:Y:S05]  /*1cff0*/  BSYNC B0 ;  /* 0x0000000000007941 */ /* 0x000fea0003800000 */
.L_x_13392:
[----:B0-----:R-:W2:Y:S02]  /*1d000*/  LDL R3, [R1+0x60] ;  /* 0x0000600001037983 */ /* 0x001ea40000100800 */
[----:B--2---:R-:W-:-:S13]  /*1d010*/  ISETP.NE.AND P1, PT, R3, 0x3, PT ;  /* 0x000000030300780c */ /* 0x004fda0003f25270 */
[----:B------:R-:W-:Y:S05]  /*1d020*/  @!P1 BRA `(.L_x_13394) ;  /* 0x0000000000049947 */ /* 0x000fea0003800000 */
[----:B------:R-:W-:Y:S01]  /*1d030*/  BPT.TRAP 0x1 ;  /* 0x000000040000795c */ /* 0x000fe20000300000 */
.L_x_13394:
[----:B-1----:R-:W2:Y:S02]  /*1d040*/  LDL R2, [R1] ;  /* 0x0000000001027983 */ /* 0x002ea40000100800 */
[----:B--2---:R-:W-:-:S04]  /*1d050*/  SHF.L.U32 R2, R2, 0x1f, RZ ;  /* 0x0000001f02027819 */ /* 0x004fc800000006ff */
[----:B------:R-:W0:Y:S02]  /*1d060*/  SYNCS.PHASECHK.TRANS64.TRYWAIT P1, [R0+URZ+0x19c60], R2 ;  /* 0x019c6002000075a7 */ /* 0x000e24000802017f */
[----:B0-----:R-:W-:Y:S05]  /*1d070*/  @!P1 BRA `(.L_x_13395) ;  /* 0x0000003800849947 */ /* 0x001fea0003800000 */
.L_x_13509:
[----:B------:R-:W2:Y:S04]  /*1d080*/  LDL R13, [R1+0x4] ;  /* 0x00000400010d7983 */ /* 0x000ea80000100800 */
[----:B------:R-:W3:Y:S01]  /*1d090*/  LDL R14, [R1+0x20] ;  /* 0x00002000010e7983 */ /* 0x000ee20000100800 */
[----:B0-----:R-:W-:-:S03]  /*1d0a0*/  IMAD R2, R19, 0x3000, RZ ;  /* 0x0000300013027824 */ /* 0x001fc600078e02ff */
[----:B------:R-:W4:Y:S01]  /*1d0b0*/  LDL R12, [R1+0x60] ;  /* 0x00006000010c7983 */ /* 0x000f220000100800 */
        /* <DEDUP_REMOVED lines=9> */
[----:B------:R-:W-:Y:S01]  /*1d150*/  IMAD.IADD R3, R23, 0x1, R3 ;  /* 0x0000000117037824 */ /* 0x000fe200078e0203 */
[----:B----4-:R-:W-:-:S04]  /*1d160*/  ISETP.NE.AND P1, PT, R12, 0x3, PT ;  /* 0x000000030c00780c */ /* 0x010fc80003f25270 */
        /* <DEDUP_REMOVED lines=56> */
.L_x_13396:
[----:B-1----:R1:W-:Y:S01]  /*1d4f0*/  SYNCS.ARRIVE.TRANS64.A1T0 RZ, [R0+URZ+0x19c50], RZ ;  /* 0x019c50ff00ff79a7 */ /* 0x0023e2000810003f */
[----:B------:R-:W-:Y:S06]  /*1d500*/  BAR.SYNC.DEFER_BLOCKING 0x2, 0x80 ;  /* 0x0082000000007b1d */ /* 0x000fec0000010000 */
[----:B------:R-:W-:Y:S05]  /*1d510*/  @!P0 BRA `(.L_x_13397) ;  /* 0x0000000000048947 */ /* 0x000fea0003800000 */
[----:B------:R-:W-:Y:S01]  /*1d520*/  BPT.TRAP 0x1 ;  /* 0x000000040000795c */ /* 0x000fe20000300000 */
.L_x_13397:
        /* <DEDUP_REMOVED lines=11> */
.L_x_13338:
        /* <DEDUP_REMOVED lines=9> */
[----:B------:R2:W3:Y:S01]  /*1d670*/  LDS.128 R24, [R17+0x19cd0] ;  /* 0x019cd00011187984 */ /* 0x0004e20000000c00 */
[----:B------:R-:W-:Y:S06]  /*1d680*/  BAR.ARV 0x4, 0x200 ;  /* 0x0108000000007b1d */ /* 0x000fec0000002000 */
[----:B------:R-:W-:Y:S05]  /*1d690*/  BRA `(.L_x_13399) ;  /* 0x0000000c00e87947 */ /* 0x000fea0003800000 */
.L_x_13398:
        /* <DEDUP_REMOVED lines=21> */
[----:B0-----:R-:W-:-:S02]  /*1d7f0*/  IMAD.MOV.U32 R24, RZ, RZ, RZ ;  /* 0x000000ffff187224 */ /* 0x001fc400078e00ff */
[----:B--2---:R-:W-:Y:S02]  /*1d800*/  @!P1 IMAD.MOV.U32 R5, RZ, RZ, R6 ;  /* 0x000000ffff059224 */ /* 0x004fe400078e0006 */
[----:B------:R-:W-:Y:S02]  /*1d810*/  IMAD.MOV.U32 R6, RZ, RZ, RZ ;  /* 0x000000ffff067224 */ /* 0x000fe400078e00ff */
        /* <DEDUP_REMOVED lines=19> */
.L_x_13519:
[----:B------:R-:W-:Y:S02]  /*1d950*/  ULDC UR4, c[0x0][0xc38] ;  /* 0x00030e0000047ab9 */ /* 0x000fe40000000800 */
[----:B------:R-:W-:-:S04]  /*1d960*/  IMAD.U32 R2, RZ, RZ, UR4 ;  /* 0x00000004ff027e24 */ /* 0x000fc8000f8e00ff */
[----:B-1----:R-:W-:-:S04]  /*1d970*/  IMAD R8, R8, R2, RZ ;  /* 0x0000000208087224 */ /* 0x002fc800078e02ff */
[----:B------:R-:W-:-:S05]  /*1d980*/  IMAD.IADD R4, R7, 0x1, R8 ;  /* 0x0000000107047824 */ /* 0x000fca00078e0208 */
[----:B------:R-:W-:-:S13]  /*1d990*/  ISETP.GT.AND P6, PT, R4, R0, PT ;  /* 0x000000000400720c */ /* 0x000fda0003fc4270 */
[----:B------:R-:W-:Y:S05]  /*1d9a0*/  @P6 BRA `(.L_x_13401) ;  /* 0x0000000000a46947 */ /* 0x000fea0003800000 */
.L_x_13404:
        /* <DEDUP_REMOVED lines=35> */
.L_x_13527:
[----:B------:R-:W-:Y:S02]  /*1dbe0*/  ULDC UR4, c[0x0][0xc38] ;  /* 0x00030e0000047ab9 */ /* 0x000fe40000000800 */
[----:B------:R-:W-:-:S04]  /*1dbf0*/  IMAD.U32 R2, RZ, RZ, UR4 ;  /* 0x00000004ff027e24 */ /* 0x000fc8000f8e00ff */
[----:B-1----:R-:W-:-:S04]  /*1dc00*/  IMAD R8, R8, R2, RZ ;  /* 0x0000000208087224 */ /* 0x002fc800078e02ff */
[----:B------:R-:W-:-:S05]  /*1dc10*/  IMAD.IADD R4, R8, 0x1, R4 ;  /* 0x0000000108047824 */ /* 0x000fca00078e0204 */
[----:B------:R-:W-:-:S13]  /*1dc20*/  ISETP.GT.AND P6, PT, R4, R0, PT ;  /* 0x000000000400720c */ /* 0x000fda0003fc4270 */
[----:B------:R-:W-:Y:S05]  /*1dc30*/  @!P6 BRA `(.L_x_13404) ;  /* 0xfffffffc005ce947 */ /* 0x000fea000383ffff */
.L_x_13401:
        /* <DEDUP_REMOVED lines=10> */
.L_x_13532:
[----:B------:R-:W-:-:S13]  /*1dce0*/  ISETP.NE.AND P0, PT, R4, RZ, PT ;  /* 0x000000ff0400720c */ /* 0x000fda0003f05270 */
[----:B------:R-:W-:Y:S05]  /*1dcf0*/  @!P0 BRA `(.L_x_13406) ;  /* 0x0000000000148947 */ /* 0x000fea0003800000 */
[----:B------:R-:W-:Y:S01]  /*1dd00*/  UMOV UR4, 0xffffffff ;  /* 0xffffffff00047882 */ /* 0x000fe20000000000 */
[----:B-1----:R-:W-:Y:S02]  /*1dd10*/  VIADD R7, R7, 0xffffffff ;  /* 0xffffffff07077836 */ /* 0x002fe40000000000 */
[----:B------:R-:W-:Y:S05]  /*1dd20*/  BRA.DIV UR4, `(.L_x_13407) ;  /* 0x0000003604fc7947 */ /* 0x000fea000b800000 */
[----:B0-----:R0:W1:Y:S02]  /*1dd30*/  SHFL.IDX PT, R3, R3, R7, 0x1f ;  /* 0x00001f0703037589 */ /* 0x00106400000e0000 */
.L_x_13535:
[----:B-1----:R-:W-:-:S07]  /*1dd40*/  IMAD.MOV.U32 R24, RZ, RZ, R3 ;  /* 0x000000ffff187224 */ /* 0x002fce00078e0003 */
.L_x_13406:
[----:B---3--:R-:W-:Y:S01]  /*1dd50*/  ISETP.NE.AND P0, PT, R6, 0x1, PT ;  /* 0x000000010600780c */ /* 0x008fe20003f05270 */
[----:B------:R-:W-:-:S04]  /*1dd60*/  IMAD R24, R24, R2, R8 ;  /* 0x0000000218187224 */ /* 0x000fc800078e0208 */
[----:B------:R-:W-:-:S08]  /*1dd70*/  IMAD.IADD R0, R0, 0x1, -R24 ;  /* 0x0000000100007824 */ /* 0x000fd000078e0a18 */
[----:B------:R-:W-:Y:S05]  /*1dd80*/  @!P0 BRA `(.L_x_13408) ;  /* 0x0000000000e08947 */ /* 0x000fea0003800000 */
[----:B--2---:R-:W-:-:S04]  /*1dd90*/  IABS R4, R5 ;  /* 0x0000000500047213 */ /* 0x004fc80000000000 */
[----:B------:R-:W2:Y:S08]  /*1dda0*/  I2F.RP R2, R4 ;  /* 0x0000000400027306 */ /* 0x000eb00000209400 */
[----:B--2---:R-:W2:Y:S02]  /*1ddb0*/  MUFU.RCP R2, R2 ;  /* 0x0000000200027308 */ /* 0x004ea40000001000 */
[----:B--2---:R-:W-:-:S06]  /*1ddc0*/  VIADD R2, R2, 0xffffffe ;  /* 0x0ffffffe02027836 */ /* 0x004fcc0000000000 */
[----:B0-----:R-:W0:Y:S02]  /*1ddd0*/  F2I.FTZ.U32.TRUNC.NTZ R3, R2 ;  /* 0x0000000200037305 */ /* 0x001e24000021f000 */
        /* <DEDUP_REMOVED lines=21> */
[----:B-1----:R-:W-:Y:S02]  /*1df30*/  IMAD R7, R2, R4, RZ ;  /* 0x0000000402077224 */ /* 0x002fe400078e02ff */
        /* <DEDUP_REMOVED lines=29> */
.L_x_13408:
[----:B01----:R-:W0:Y:S02]  /*1e110*/  LDC.64 R6, c[0x0][0xc90] ;  /* 0x00032400ff067b82 */ /* 0x003e240000000a00 */
        /* <DEDUP_REMOVED lines=60> */
.L_x_13409:
[----:B------:R-:W-:-:S05]  /*1e4e0*/  LOP3.LUT R0, RZ, R0, RZ, 0x33, !PT ;  /* 0x00000000ff007212 */ /* 0x000fca00078e33ff */
[----:B------:R-:W-:Y:S01]  /*1e4f0*/  IMAD.IADD R25, R5, 0x1, R0 ;  /* 0x0000000105197824 */ /* 0x000fe200078e0200 */
[----:B------:R-:W-:Y:S06]  /*1e500*/  BRA `(.L_x_13410) ;  /* 0x00000000001c7947 */ /* 0x000fec0003800000 */
.L_x_13402:
[----:B------:R-:W-:Y:S01]  /*1e510*/  UMOV UR4, URZ ;  /* 0x0000003f00047c82 */ /* 0x000fe20008000000 */
[----:B------:R-:W-:Y:S01]  /*1e520*/  UMOV UR5, URZ ;  /* 0x0000003f00057c82 */ /* 0x000fe20008000000 */
[----:B------:R-:W-:Y:S01]  /*1e530*/  ULDC UR6, c[0x0][0xc3c] ;  /* 0x00030f0000067ab9 */ /* 0x000fe20000000800 */
[----:B------:R-:W-:Y:S02]  /*1e540*/  IMAD.MOV.U32 R24, RZ, RZ, R0 ;  /* 0x000000ffff187224 */ /* 0x000fe400078e0000 */
[----:B------:R-:W-:Y:S02]  /*1e550*/  IMAD.U32 R25, RZ, RZ, UR4 ;  /* 0x00000004ff197e24 */ /* 0x000fe4000f8e00ff */
[----:B------:R-:W-:Y:S02]  /*1e560*/  IMAD.U32 R26, RZ, RZ, UR5 ;  /* 0x00000005ff1a7e24 */ /* 0x000fe4000f8e00ff */
[----:B------:R-:W-:-:S07]  /*1e570*/  IMAD.U32 R27, RZ, RZ, UR6 ;  /* 0x00000006ff1b7e24 */ /* 0x000fce000f8e00ff */
.L_x_13410:
        /* <DEDUP_REMOVED lines=12> */
.L_x_13399:
[----:B------:R-:W-:Y:S02]  /*1e640*/  ULDC UR4, c[0x0][0xc3c] ;  /* 0x00030f0000047ab9 */ /* 0x000fe40000000800 */
[----:B---3--:R-:W-:-:S13]  /*1e650*/  ISETP.GE.AND P0, PT, R27, UR4, PT ;  /* 0x000000041b007c0c */ /* 0x008fda000bf06270 */
[----:B------:R-:W-:Y:S05]  /*1e660*/  @!P0 BRA `(.L_x_13411) ;  /* 0xffffff9400048947 */ /* 0x000fea000383ffff */
[----:B------:R-:W-:Y:S05]  /*1e670*/  BSYNC B7 ;  /* 0x0000000000077941 */ /* 0x000fea0003800000 */
.L_x_13289:
[----:B-12---:R-:W2:Y:S01]  /*1e680*/  LDL.LU R0, [R1+0x58] ;  /* 0x0000580001007983 */ /* 0x006ea20000300800 */
[----:B------:R-:W-:Y:S01]  /*1e690*/  BSSY B0, `(.L_x_13412) ;  /* 0x000000b000007945 */ /* 0x000fe20003800000 */
[----:B------:R-:W1:Y:S01]  /*1e6a0*/  S2R R5, SR_CgaCtaId ;  /* 0x0000000000057919 */ /* 0x000e620000008800 */
[----:B--2---:R-:W-:-:S05]  /*1e6b0*/  VIADD R0, R0, 0x1 ;  /* 0x0000000100007836 */ /* 0x004fca0000000000 */
[----:B0---4-:R-:W-:-:S04]  /*1e6c0*/  LEA.HI R2, R0, R0, RZ, 0x1 ;  /* 0x0000000000027211 */ /* 0x011fc800078f08ff */
[----:B------:R-:W-:Y:S02]  /*1e6d0*/  LOP3.LUT R3, R2, 0xfffffffe, RZ, 0xc0, !PT ;  /* 0xfffffffe02037812 */ /* 0x000fe400078ec0ff */
[----:B------:R-:W-:-:S03]  /*1e6e0*/  MOV R2, 0x400 ;  /* 0x0000040000027802 */ /* 0x000fc60000000f00 */
[----:B------:R-:W-:Y:S01]  /*1e6f0*/  IMAD.IADD R0, R0, 0x1, -R3 ;  /* 0x0000000100007824 */ /* 0x000fe200078e0a03 */
[----:B-1----:R-:W-:-:S04]  /*1e700*/  LEA R5, R5, R2, 0x18 ;  /* 0x0000000205057211 */ /* 0x002fc800078ec0ff */
[----:B------:R-:W-:-:S04]  /*1e710*/  SHF.L.U32 R0, R0, 0x1f, RZ ;  /* 0x0000001f00007819 */ /* 0x000fc800000006ff */
[----:B------:R-:W0:Y:S02]  /*1e720*/  SYNCS.PHASECHK.TRANS64.TRYWAIT P0, [R5+URZ+0x19c20], R0 ;  /* 0x019c2000050075a7 */ /* 0x000e24000800017f */
[----:B0-----:R-:W-:Y:S05]  /*1e730*/  @!P0 BRA `(.L_x_13413) ;  /* 0x0000002c00a48947 */ /* 0x001fea0003800000 */
.L_x_13536:
[----:B------:R-:W-:Y:S05]  /*1e740*/  BSYNC B0 ;  /* 0x0000000000007941 */ /* 0x000fea0003800000 */
.L_x_13412:
[----:B------:R-:W-:-:S03]  /*1e750*/  UMOV UR4, 0xffffffff ;  /* 0xffffffff00047882 */ /* 0x000fc60000000000 */
[----:B------:R-:W-:Y:S05]  /*1e760*/  BRA.DIV UR4, `(.L_x_13414) ;  /* 0x0000002e04ac7947 */ /* 0x000fea000b800000 */
[----:B0-----:R-:W0:Y:S02]  /*1e770*/  S2R R0, SR_TID.X ;  /* 0x0000000000007919 */ /* 0x001e240000002100 */
[----:B0-----:R-:W-:-:S04]  /*1e780*/  SHF.R.U32.HI R0, RZ, 0x5, R0 ;  /* 0x00000005ff007819 */ /* 0x001fc80000011600 */
[----:B------:R-:W-:-:S05]  /*1e790*/  LOP3.LUT R0, R0, 0x3, RZ, 0xc0, !PT ;  /* 0x0000000300007812 */ /* 0x000fca00078ec0ff */
[----:B------:R0:W1:Y:S02]  /*1e7a0*/  SHFL.IDX PT, R14, R0, RZ, 0x1f ;  /* 0x00001fff000e7589 */ /* 0x00006400000e0000 */
.L_x_13539:
[----:B-1----:R-:W-:-:S13]  /*1e7b0*/  ISETP.NE.AND P0, PT, R14, RZ, PT ;  /* 0x000000ff0e00720c */ /* 0x002fda0003f05270 */
[----:B------:R-:W-:Y:S05]  /*1e7c0*/  @P0 BRA `(.L_x_13138) ;  /* 0x0000000000b00947 */ /* 0x000fea0003800000 */
[----:B------:R-:W-:-:S03]  /*1e7d0*/  UMOV UR4, 0xffffffff ;  /* 0xffffffff00047882 */ /* 0x000fc60000000000 */
[----:B------:R-:W-:Y:S05]  /*1e7e0*/  BRA.DIV UR4, `(.L_x_13415) ;  /* 0x0000002e04c07947 */ /* 0x000fea000b800000 */
[----:B------:R-:W-:-:S13]  /*1e7f0*/  ELECT P6, URZ, PT ;  /* 0x00000000003f782f */ /* 0x000fda00038c0000 */
.L_x_13542:
[----:B------:R-:W-:Y:S05]  /*1e800*/  @!P6 BRA `(.L_x_13138) ;  /* 0x0000000000a0e947 */ /* 0x000fea0003800000 */
[----:B0-----:R-:W2:Y:S02]  /*1e810*/  LDL.LU R0, [R1+0x30] ;  /* 0x0000300001007983 */ /* 0x001ea40000300800 */
[----:B--2---:R-:W-:-:S04]  /*1e820*/  LOP3.LUT R0, R0, 0x2, RZ, 0xfc, !PT ;  /* 0x0000000200007812 */ /* 0x004fc800078efcff */
[----:B------:R-:W-:-:S13]  /*1e830*/  ISETP.NE.AND P0, PT, R0, 0x3, PT ;  /* 0x000000030000780c */ /* 0x000fda0003f05270 */
[----:B------:R-:W-:Y:S05]  /*1e840*/  @!P0 BRA `(.L_x_13416) ;  /* 0x0000000000048947 */ /* 0x000fea0003800000 */
[----:B------:R-:W-:Y:S01]  /*1e850*/  BPT.TRAP 0x1 ;  /* 0x000000040000795c */ /* 0x000fe20000300000 */
.L_x_13416:
        /* <DEDUP_REMOVED lines=8> */
.L_x_13543:
[----:B------:R-:W2:Y:S01]  /*1e8e0*/  LDL.LU R4, [R1] ;  /* 0x0000000001047983 */ /* 0x000ea20000300800 */
[----:B------:R-:W-:Y:S02]  /*1e8f0*/  SEL R19, R19, RZ, P2 ;  /* 0x000000ff13137207 */ /* 0x000fe40001000000 */
[----:B--2---:R-:W-:Y:S01]  /*1e900*/  LOP3.LUT R0, R4, R0, RZ, 0x3c, !PT ;  /* 0x0000000004007212 */ /* 0x004fe200078e3cff */
[----:B------:R-:W-:Y:S06]  /*1e910*/  @!P0 BRA `(.L_x_13418) ;  /* 0x0000000000048947 */ /* 0x000fec0003800000 */
[----:B------:R-:W-:Y:S01]  /*1e920*/  BPT.TRAP 0x1 ;  /* 0x000000040000795c */ /* 0x000fe20000300000 */
.L_x_13418:
[----:B------:R-:W-:Y:S01]  /*1e930*/  IMAD R19, R19, 0x8, R5 ;  /* 0x0000000813137824 */ /* 0x000fe200078e0205 */
[----:B------:R-:W-:-:S04]  /*1e940*/  SHF.L.U32 R0, R0, 0x1f, RZ ;  /* 0x0000001f00007819 */ /* 0x000fc800000006ff */
[----:B------:R-:W1:Y:S02]  /*1e950*/  SYNCS.PHASECHK.TRANS64.TRYWAIT P1, [R19+URZ+0x19c40], R0 ;  /* 0x019c4000130075a7 */ /* 0x000e64000802017f */
[----:B-1----:R-:W-:Y:S05]  /*1e960*/  @!P1 BRA `(.L_x_13419) ;  /* 0x0000002c00949947 */ /* 0x002fea0003800000 */
.L_x_13544:
[----:B------:R-:W-:Y:S05]  /*1e970*/  @!P0 BRA `(.L_x_13420) ;  /* 0x0000000000048947 */ /* 0x000fea0003800000 */
[----:B------:R-:W-:Y:S01]  /*1e980*/  BPT.TRAP 0x1 ;  /* 0x000000040000795c */ /* 0x000fe20000300000 */
.L_x_13420:
[----:B------:R-:W2:Y:S02]  /*1e990*/  SYNCS.PHASECHK.TRANS64.TRYWAIT P1, [R3+URZ+0x19c60], R2 ;  /* 0x019c6002030075a7 */ /* 0x000ea4000802017f */
[----:B--2---:R-:W-:Y:S05]  /*1e9a0*/  @!P1 BRA `(.L_x_13421) ;  /* 0x0000002c00989947 */ /* 0x004fea0003800000 */
.L_x_13545:
[----:B------:R-:W-:Y:S05]  /*1e9b0*/  @!P0 BRA `(.L_x_13422) ;  /* 0x0000000000048947 */ /* 0x000fea0003800000 */
[----:B------:R-:W-:Y:S01]  /*1e9c0*/  BPT.TRAP 0x1 ;  /* 0x000000040000795c */ /* 0x000fe20000300000 */
.L_x_13422:
[----:B------:R-:W3:Y:S02]  /*1e9d0*/  SYNCS.PHASECHK.TRANS64.TRYWAIT P1, [R19+URZ+0x19c60], R0 ;  /* 0x019c6000130075a7 */ /* 0x000ee4000802017f */
[----:B---3--:R-:W-:Y:S05]  /*1e9e0*/  @!P1 BRA `(.L_x_13423) ;  /* 0x0000002c009c9947 */ /* 0x008fea0003800000 */
.L_x_13546:
[----:B------:R-:W-:Y:S05]  /*1e9f0*/  @!P0 BRA `(.L_x_13424) ;  /* 0x0000000000048947 */ /* 0x000fea0003800000 */
[----:B------:R-:W-:Y:S01]  /*1ea00*/  BPT.TRAP 0x1 ;  /* 0x000000040000795c */ /* 0x000fe20000300000 */
.L_x_13424:
[----:B------:R-:W4:Y:S02]  /*1ea10*/  SYNCS.PHASECHK.TRANS64.TRYWAIT P1, [R3+URZ+0x19c80], R2 ;  /* 0x019c8002030075a7 */ /* 0x000f24000802017f */
[----:B----4-:R-:W-:Y:S05]  /*1ea20*/  @!P1 BRA `(.L_x_13425) ;  /* 0x0000002c00a09947 */ /* 0x010fea0003800000 */
.L_x_13547:
[----:B------:R-:W-:Y:S05]  /*1ea30*/  @!P0 BRA `(.L_x_13426) ;  /* 0x0000000000048947 */ /* 0x000fea0003800000 */
[----:B------:R-:W-:Y:S01]  /*1ea40*/  BPT.TRAP 0x1 ;  /* 0x000000040000795c */ /* 0x000fe20000300000 */
.L_x_13426:
[----:B------:R0:W0:Y:S02]  /*1ea50*/  SYNCS.PHASECHK.TRANS64.TRYWAIT P0, [R19+URZ+0x19c80], R0 ;  /* 0x019c8000130075a7 */ /* 0x000024000800017f */
[----:B0-----:R-:W-:Y:S05]  /*1ea60*/  @!P0 NANOSLEEP.SYNCS 0x989680 ;  /* 0x009896800000895d */ /* 0x001fea0003900000 */
[----:B------:R-:W0:Y:S02]  /*1ea70*/  @!P0 SYNCS.PHASECHK.TRANS64 P0, [R19+URZ+0x19c80], R0 ;  /* 0x019c8000130085a7 */ /* 0x000e24000800007f */
[----:B0-----:R-:W-:Y:S05]  /*1ea80*/  @!P0 BRA `(.L_x_13426) ;  /* 0xfffffffc00f08947 */ /* 0x001fea000383ffff */
.L_x_13138:
[----:B------:R-:W-:Y:S05]  /*1ea90*/  BSYNC B8 ;  /* 0x0000000000087941 */ /* 0x000fea0003800000 */
.L_x_13135:
[----:B------:R-:W-:Y:S05]  /*1eaa0*/  EXIT ;  /* 0x000000000000794d */ /* 0x000fea0003800000 */
.L_x_13156:
[----:B-1----:R1:W2:Y:S02]  /*1eab0*/  SYNCS.PHASECHK.TRANS64.TRYWAIT P6, [R70+URZ+0x19c90], R76 ;  /* 0x019c904c460075a7 */ /* 0x0022a400080c017f */
[----:B--2---:R-:W-:Y:S05]  /*1eac0*/  @!P6 NANOSLEEP.SYNCS 0x989680 ;  /* 0x009896800000e95d */ /* 0x004fea0003900000 */
[----:B------:R-:W2:Y:S02]  /*1ead0*/  @!P6 SYNCS.PHASECHK.TRANS64 P6, [R70+URZ+0x19c90], R76 ;  /* 0x019c904c4600e5a7 */ /* 0x000ea400080c007f */
[----:B--2---:R-:W-:Y:S05]  /*1eae0*/  @!P6 BRA `(.L_x_13156) ;  /* 0xfffffffc00f0e947 */ /* 0x004fea000383ffff */
[----:B------:R-:W-:Y:S05]  /*1eaf0*/  BRA `(.L_x_13427) ;  /* 0xfffffe40006c7947 */ /* 0x000fea000383ffff */
.L_x_13157:
        /* <DEDUP_REMOVED lines=8> */
.L_x_13429:
[----:B------:R-:W-:Y:S05]  /*1eb80*/  BSYNC B1 ;  /* 0x0000000000017941 */ /* 0x000fea0003800000 */
.L_x_13428:
        /* <DEDUP_REMOVED lines=8> */
.L_x_13430:
[----:B------:R-:W-:Y:S05]  /*1ec10*/  BRA `(.L_x_13431) ;  /* 0xfffffe4000387947 */ /* 0x000fea000383ffff */
.L_x_13173:
[----:B-1----:R1:W2:Y:S02]  /*1ec20*/  SYNCS.PHASECHK.TRANS64.TRYWAIT P6, [R70+URZ+0x19c90], R76 ;  /* 0x019c904c460075a7 */ /* 0x0022a400080c017f */
[----:B--2---:R-:W-:Y:S05]  /*1ec30*/  @!P6 NANOSLEEP.SYNCS 0x989680 ;  /* 0x009896800000e95d */ /* 0x004fea0003900000 */
[----:B------:R-:W2:Y:S02]  /*1ec40*/  @!P6 SYNCS.PHASECHK.TRANS64 P6, [R70+URZ+0x19c90], R76 ;  /* 0x019c904c4600e5a7 */ /* 0x000ea400080c007f */
[----:B--2---:R-:W-:Y:S05]  /*1ec50*/  @!P6 BRA `(.L_x_13173) ;  /* 0xfffffffc00f0e947 */ /* 0x004fea000383ffff */
[----:B------:R-:W-:Y:S05]  /*1ec60*/  BRA `(.L_x_13432) ;  /* 0xfffffe5800787947 */ /* 0x000fea000383ffff */
.L_x_13174:
        /* <DEDUP_REMOVED lines=8> */
.L_x_13434:
[----:B------:R-:W-:Y:S05]  /*1ecf0*/  BSYNC B1 ;  /* 0x0000000000017941 */ /* 0x000fea0003800000 */
.L_x_13433:
        /* <DEDUP_REMOVED lines=8> */
.L_x_13435:
[----:B------:R-:W-:Y:S01]  /*1ed80*/  IMAD.MOV.U32 R79, RZ, RZ, R14 ;  /* 0x000000ffff4f7224 */ /* 0x000fe200078e000e */
[----:B------:R-:W-:Y:S06]  /*1ed90*/  BRA `(.L_x_13436) ;  /* 0xfffffe5800407947 */ /* 0x000fec000383ffff */
.L_x_13183:
[----:B0-----:R0:W1:Y:S02]  /*1eda0*/  SYNCS.PHASECHK.TRANS64.TRYWAIT P5, [R70+URZ+0x19c90], R76 ;  /* 0x019c904c460075a7 */ /* 0x00106400080a017f */
[----:B-1----:R-:W-:Y:S05]  /*1edb0*/  @!P5 NANOSLEEP.SYNCS 0x989680 ;  /* 0x009896800000d95d */ /* 0x002fea0003900000 */
[----:B------:R-:W1:Y:S02]  /*1edc0*/  @!P5 SYNCS.PHASECHK.TRANS64 P5, [R70+URZ+0x19c90], R76 ;  /* 0x019c904c4600d5a7 */ /* 0x000e6400080a007f */
[----:B-1----:R-:W-:Y:S05]  /*1edd0*/  @!P5 BRA `(.L_x_13183) ;  /* 0xfffffffc00f0d947 */ /* 0x002fea000383ffff */
[----:B------:R-:W-:Y:S05]  /*1ede0*/  BRA `(.L_x_13437) ;  /* 0xfffffe78002c7947 */ /* 0x000fea000383ffff */
.L_x_13184:
[----:B------:R-:W-:Y:S01]  /*1edf0*/  BSSY B1, `(.L_x_13438) ;  /* 0x0000007000017945 */ /* 0x000fe20003800000 */
[----:B------:R-:W-:Y:S02]  /*1ee00*/  IMAD.MOV.U32 R12, RZ, RZ, RZ ;  /* 0x000000ffff0c7224 */ /* 0x000fe400078e00ff */
[----:B------:R-:W-:Y:S02]  /*1ee10*/  IMAD.MOV.U32 R11, RZ, RZ, 0x1e1f ;  /* 0x00001e1fff0b7424 */ /* 0x000fe400078e00ff */
[----:B------:R-:W-:-:S07]  /*1ee20*/  IMAD.MOV.U32 R15, RZ, RZ, -0x1 ;  /* 0xffffffffff0f7424 */ /* 0x000fce00078e00ff */
[----:B0-----:R-:W-:Y:S05]  /*1ee30*/  WARPSYNC.COLLECTIVE R15, `(.L_x_13439) ;  /* 0x000000000f087348 */ /* 0x001fea0003c00000 */
[----:B------:R1:W2:Y:S02]  /*1ee40*/  SHFL.IDX P6, R14, R13, R12, R11 ;  /* 0x0000000c0d0e7389 */ /* 0x0002a400000c000b */
[----:B012---:R-:W-:Y:S01]  /*1ee50*/  ENDCOLLECTIVE ;  /* 0x000000000000791b */ /* 0x007fe20003800000 */
.L_x_13439:
[----:B------:R-:W-:Y:S05]  /*1ee60*/  BSYNC B1 ;  /* 0x0000000000017941 */ /* 0x000fea0003800000 */
.L_x_13438:
        /* <DEDUP_REMOVED lines=8> */
.L_x_13440:
[----:B------:R-:W-:Y:S05]  /*1eef0*/  BRA `(.L_x_13441) ;  /* 0xfffffe78004c7947 */ /* 0x000fea000383ffff */
.L_x_13188:
[----:B0-----:R0:W2:Y:S02]  /*1ef00*/  SYNCS.PHASECHK.TRANS64.TRYWAIT P0, [R70+URZ+0x19cb0], R76 ;  /* 0x019cb04c460075a7 */ /* 0x0010a4000800017f */
[----:B--2---:R-:W-:Y:S05]  /*1ef10*/  @!P0 NANOSLEEP.SYNCS 0x989680 ;  /* 0x009896800000895d */ /* 0x004fea0003900000 */
[----:B------:R-:W2:Y:S02]  /*1ef20*/  @!P0 SYNCS.PHASECHK.TRANS64 P0, [R70+URZ+0x19cb0], R76 ;  /* 0x019cb04c460085a7 */ /* 0x000ea4000800007f */
[----:B--2---:R-:W-:Y:S05]  /*1ef30*/  @!P0 BRA `(.L_x_13188) ;  /* 0xfffffffc00f08947 */ /* 0x004fea000383ffff */
[----:B------:R-:W-:Y:S05]  /*1ef40*/  BRA `(.L_x_13442) ;  /* 0xfffffe7800dc7947 */ /* 0x000fea000383ffff */
.L_x_13208:
[----:B------:R-:W-:Y:S01]  /*1ef50*/  BSSY B1, `(.L_x_13443) ;  /* 0x0000007000017945 */ /* 0x000fe20003800000 */
[----:B------:R-:W-:Y:S02]  /*1ef60*/  IMAD.MOV.U32 R12, RZ, RZ, RZ ;  /* 0x000000ffff0c7224 */ /* 0x000fe400078e00ff */
[----:B------:R-:W-:Y:S02]  /*1ef70*/  IMAD.MOV.U32 R11, RZ, RZ, 0x1e1f ;  /* 0x00001e1fff0b7424 */ /* 0x000fe400078e00ff */
[----:B------:R-:W-:-:S07]  /*1ef80*/  IMAD.MOV.U32 R15, RZ, RZ, -0x1 ;  /* 0xffffffffff0f7424 */ /* 0x000fce00078e00ff */
[----:B------:R-:W-:Y:S05]  /*1ef90*/  WARPSYNC.COLLECTIVE R15, `(.L_x_13444) ;  /* 0x000000000f087348 */ /* 0x000fea0003c00000 */
[----:B------:R0:W1:Y:S02]  /*1efa0*/  SHFL.IDX P6, R14, R13, R12, R11 ;  /* 0x0000000c0d0e7389 */ /* 0x00006400000c000b */
[----:B01----:R-:W-:Y:S01]  /*1efb0*/  ENDCOLLECTIVE ;  /* 0x000000000000791b */ /* 0x003fe20003800000 */
.L_x_13444:
[----:B------:R-:W-:Y:S05]  /*1efc0*/  BSYNC B1 ;  /* 0x0000000000017941 */ /* 0x000fea0003800000 */
.L_x_13443:
        /* <DEDUP_REMOVED lines=8> */
.L_x_13445:
[----:B------:R-:W-:Y:S02]  /*1f050*/  IMAD.MOV.U32 R13, RZ, RZ, R4 ;  /* 0x000000ffff0d7224 */ /* 0x000fe400078e0004 */
[----:B------:R-:W-:-:S07]  /*1f060*/  IMAD.MOV.U32 R3, RZ, RZ, R14 ;  /* 0x000000ffff037224 */ /* 0x000fce00078e000e */
[----:B------:R-:W-:Y:S05]  /*1f070*/  WARPSYNC.COLLECTIVE R15, `(.L_x_13446) ;  /* 0x000000000f087348 */ /* 0x000fea0003c00000 */
[----:B------:R0:W1:Y:S02]  /*1f080*/  SHFL.IDX P6, R14, R13, R12, R11 ;  /* 0x0000000c0d0e7389 */ /* 0x00006400000c000b */
[----:B01----:R-:W-:Y:S01]  /*1f090*/  ENDCOLLECTIVE ;  /* 0x000000000000791b */ /* 0x003fe20003800000 */
.L_x_13446:
[----:B------:R-:W-:Y:S02]  /*1f0a0*/  IMAD.MOV.U32 R13, RZ, RZ, R5 ;  /* 0x000000ffff0d7224 */ /* 0x000fe400078e0005 */
[----:B------:R-:W-:-:S07]  /*1f0b0*/  IMAD.MOV.U32 R4, RZ, RZ, R14 ;  /* 0x000000ffff047224 */ /* 0x000fce00078e000e */
[----:B------:R-:W-:Y:S05]  /*1f0c0*/  WARPSYNC.COLLECTIVE R15, `(.L_x_13447) ;  /* 0x000000000f087348 */ /* 0x000fea0003c00000 */
[----:B------:R0:W1:Y:S02]  /*1f0d0*/  SHFL.IDX P6, R14, R13, R12, R11 ;  /* 0x0000000c0d0e7389 */ /* 0x00006400000c000b */
[----:B01----:R-:W-:Y:S01]  /*1f0e0*/  ENDCOLLECTIVE ;  /* 0x000000000000791b */ /* 0x003fe20003800000 */
.L_x_13447:
[----:B------:R-:W-:Y:S01]  /*1f0f0*/  IMAD.MOV.U32 R5, RZ, RZ, R14 ;  /* 0x000000ffff057224 */ /* 0x000fe200078e000e */
[----:B------:R-:W-:Y:S06]  /*1f100*/  BRA `(.L_x_13448) ;  /* 0xfffffe8c002c7947 */ /* 0x000fec000383ffff */
.L_x_13212:
[----:B-1----:R1:W2:Y:S02]  /*1f110*/  SYNCS.PHASECHK.TRANS64.TRYWAIT P0, [R18+URZ+0x19c00], R41 ;  /* 0x019c0029120075a7 */ /* 0x0022a4000800017f */
[----:B--2---:R-:W-:Y:S05]  /*1f120*/  @!P0 NANOSLEEP.SYNCS 0x989680 ;  /* 0x009896800000895d */ /* 0x004fea0003900000 */
[----:B------:R-:W2:Y:S02]  /*1f130*/  @!P0 SYNCS.PHASECHK.TRANS64 P0, [R18+URZ+0x19c00], R41 ;  /* 0x019c0029120085a7 */ /* 0x000ea4000800007f */
[----:B--2---:R-:W-:Y:S05]  /*1f140*/  @!P0 BRA `(.L_x_13212) ;  /* 0xfffffffc00f08947 */ /* 0x004fea000383ffff */
[----:B------:R-:W-:Y:S05]  /*1f150*/  BRA `(.L_x_13449) ;  /* 0xfffffe8c00fc7947 */ /* 0x000fea000383ffff */
.L_x_13218:
[----:B------:R-:W-:Y:S01]  /*1f160*/  BSSY B1, `(.L_x_13450) ;  /* 0x0000007000017945 */ /* 0x000fe20003800000 */
[----:B------:R-:W-:Y:S02]  /*1f170*/  IMAD.MOV.U32 R12, RZ, RZ, RZ ;  /* 0x000000ffff0c7224 */ /* 0x000fe400078e00ff */
[----:B------:R-:W-:Y:S02]  /*1f180*/  IMAD.MOV.U32 R11, RZ, RZ, 0x1e1f ;  /* 0x00001e1fff0b7424 */ /* 0x000fe400078e00ff */
[----:B------:R-:W-:-:S07]  /*1f190*/  IMAD.MOV.U32 R15, RZ, RZ, -0x1 ;  /* 0xffffffffff0f7424 */ /* 0x000fce00078e00ff */
[----:B------:R-:W-:Y:S05]  /*1f1a0*/  WARPSYNC.COLLECTIVE R15, `(.L_x_13451) ;  /* 0x000000000f087348 */ /* 0x000fea0003c00000 */
[----:B------:R0:W1:Y:S02]  /*1f1b0*/  SHFL.IDX P6, R14, R13, R12, R11 ;  /* 0x0000000c0d0e7389 */ /* 0x00006400000c000b */
[----:B01----:R-:W-:Y:S01]  /*1f1c0*/  ENDCOLLECTIVE ;  /* 0x000000000000791b */ /* 0x003fe20003800000 */
.L_x_13451:
[----:B------:R-:W-:Y:S05]  /*1f1d0*/  BSYNC B1 ;  /* 0x0000000000017941 */ /* 0x000fea0003800000 */
.L_x_13450:
        /* <DEDUP_REMOVED lines=8> */
.L_x_13452:
[----:B------:R-:W-:Y:S02]  /*1f260*/  IMAD.MOV.U32 R13, RZ, RZ, R20 ;  /* 0x000000ffff0d7224 */ /* 0x000fe400078e0014 */
[----:B------:R-:W-:-:S07]  /*1f270*/  IMAD.MOV.U32 R3, RZ, RZ, R14 ;  /* 0x000000ffff037224 */ /* 0x000fce00078e000e */
[----:B------:R-:W-:Y:S05]  /*1f280*/  WARPSYNC.COLLECTIVE R15, `(.L_x_13453) ;  /* 0x000000000f087348 */ /* 0x000fea0003c00000 */
[----:B------:R0:W1:Y:S02]  /*1f290*/  SHFL.IDX P6, R14, R13, R12, R11 ;  /* 0x0000000c0d0e7389 */ /* 0x00006400000c000b */
[----:B01----:R-:W-:Y:S01]  /*1f2a0*/  ENDCOLLECTIVE ;  /* 0x000000000000791b */ /* 0x003fe20003800000 */
.L_x_13453:
[----:B------:R-:W-:Y:S02]  /*1f2b0*/  IMAD.MOV.U32 R13, RZ, RZ, R21 ;  /* 0x000000ffff0d7224 */ /* 0x000fe400078e0015 */
[----:B------:R-:W-:-:S07]  /*1f2c0*/  IMAD.MOV.U32 R20, RZ, RZ, R14 ;  /* 0x000000ffff147224 */ /* 0x000fce00078e000e */
[----:B------:R-:W-:Y:S05]  /*1f2d0*/  WARPSYNC.COLLECTIVE R15, `(.L_x_13454) ;  /* 0x000000000f087348 */ /* 0x000fea0003c00000 */
[----:B------:R0:W1:Y:S02]  /*1f2e0*/  SHFL.IDX P6, R14, R13, R12, R11 ;  /* 0x0000000c0d0e7389 */ /* 0x00006400000c000b */
[----:B01----:R-:W-:Y:S01]  /*1f2f0*/  ENDCOLLECTIVE ;  /* 0x000000000000791b */ /* 0x003fe20003800000 */
.L_x_13454:
[----:B------:R-:W-:Y:S01]  /*1f300*/  IMAD.MOV.U32 R21, RZ, RZ, R14 ;  /* 0x000000ffff157224 */ /* 0x000fe200078e000e */
[----:B------:R-:W-:Y:S06]  /*1f310*/  BRA `(.L_x_13455) ;  /* 0xfffffea400e87947 */ /* 0x000fec000383ffff */
.L_x_13222:
[----:B-1----:R1:W2:Y:S02]  /*1f320*/  SYNCS.PHASECHK.TRANS64.TRYWAIT P0, [R18+URZ+0x19c00], R41 ;  /* 0x019c0029120075a7 */ /* 0x0022a4000800017f */
[----:B--2---:R-:W-:Y:S05]  /*1f330*/  @!P0 NANOSLEEP.SYNCS 0x989680 ;  /* 0x009896800000895d */ /* 0x004fea0003900000 */
[----:B------:R-:W2:Y:S02]  /*1f340*/  @!P0 SYNCS.PHASECHK.TRANS64 P0, [R18+URZ+0x19c00], R41 ;  /* 0x019c0029120085a7 */ /* 0x000ea4000800007f */
[----:B--2---:R-:W-:Y:S05]  /*1f350*/  @!P0 BRA `(.L_x_13222) ;  /* 0xfffffffc00f08947 */ /* 0x004fea000383ffff */
[----:B------:R-:W-:Y:S05]  /*1f360*/  BRA `(.L_x_13456) ;  /* 0xfffffea800a87947 */ /* 0x000fea000383ffff */
.L_x_13228:
[----:B-1----:R1:W3:Y:S02]  /*1f370*/  SYNCS.PHASECHK.TRANS64.TRYWAIT P1, [R3+URZ+0x19c30], R4 ;  /* 0x019c3004030075a7 */ /* 0x0022e4000802017f */
[----:B---3--:R-:W-:Y:S05]  /*1f380*/  @!P1 NANOSLEEP.SYNCS 0x989680 ;  /* 0x009896800000995d */ /* 0x008fea0003900000 */
[----:B------:R-:W3:Y:S02]  /*1f390*/  @!P1 SYNCS.PHASECHK.TRANS64 P1, [R3+URZ+0x19c30], R4 ;  /* 0x019c3004030095a7 */ /* 0x000ee4000802007f */
[----:B---3--:R-:W-:Y:S05]  /*1f3a0*/  @!P1 BRA `(.L_x_13228) ;  /* 0xfffffffc00f09947 */ /* 0x008fea000383ffff */
[----:B------:R-:W-:Y:S05]  /*1f3b0*/  BRA `(.L_x_13227) ;  /* 0xfffffecc00107947 */ /* 0x000fea000383ffff */
.L_x_13236:
[----:B-1----:R1:W2:Y:S02]  /*1f3c0*/  SYNCS.PHASECHK.TRANS64.TRYWAIT P1, [R0+URZ+0x19c30], R5 ;  /* 0x019c3005000075a7 */ /* 0x0022a4000802017f */
[----:B--2---:R-:W-:Y:S05]  /*1f3d0*/  @!P1 NANOSLEEP.SYNCS 0x989680 ;  /* 0x009896800000995d */ /* 0x004fea0003900000 */
[----:B------:R-:W2:Y:S02]  /*1f3e0*/  @!P1 SYNCS.PHASECHK.TRANS64 P1, [R0+URZ+0x19c30], R5 ;  /* 0x019c3005000095a7 */ /* 0x000ea4000802007f */
[----:B--2---:R-:W-:Y:S05]  /*1f3f0*/  @!P1 BRA `(.L_x_13236) ;  /* 0xfffffffc00f09947 */ /* 0x004fea000383ffff */
[----:B------:R-:W-:Y:S05]  /*1f400*/  BRA `(.L_x_13235) ;  /* 0xfffffef000047947 */ /* 0x000fea000383ffff */
.L_x_13241:
[----:B-1----:R1:W2:Y:S02]  /*1f410*/  SYNCS.PHASECHK.TRANS64.TRYWAIT P1, [R14+URZ+0x19c50], R5 ;  /* 0x019c50050e0075a7 */ /* 0x0022a4000802017f */
[----:B--2---:R-:W-:Y:S05]  /*1f420*/  @!P1 NANOSLEEP.SYNCS 0x989680 ;  /* 0x009896800000995d */ /* 0x004fea0003900000 */
[----:B------:R-:W2:Y:S02]  /*1f430*/  @!P1 SYNCS.PHASECHK.TRANS64 P1, [R14+URZ+0x19c50], R5 ;  /* 0x019c50050e0095a7 */ /* 0x000ea4000802007f */
[----:B--2---:R-:W-:Y:S05]  /*1f440*/  @!P1 BRA `(.L_x_13241) ;  /* 0xfffffffc00f09947 */ /* 0x004fea000383ffff */
[----:B------:R-:W-:Y:S05]  /*1f450*/  BRA `(.L_x_13240) ;  /* 0xfffffef000887947 */ /* 0x000fea000383ffff */
.L_x_13251:
[----:B-1----:R1:W2:Y:S02]  /*1f460*/  SYNCS.PHASECHK.TRANS64.TRYWAIT P1, [R5+URZ+0x19c30], R10 ;  /* 0x019c300a050075a7 */ /* 0x0022a4000802017f */
[----:B--2---:R-:W-:Y:S05]  /*1f470*/  @!P1 NANOSLEEP.SYNCS 0x989680 ;  /* 0x009896800000995d */ /* 0x004fea0003900000 */
[----:B------:R-:W2:Y:S02]  /*1f480*/  @!P1 SYNCS.PHASECHK.TRANS64 P1, [R5+URZ+0x19c30], R10 ;  /* 0x019c300a050095a7 */ /* 0x000ea4000802007f */
[----:B--2---:R-:W-:Y:S05]  /*1f490*/  @!P1 BRA `(.L_x_13251) ;  /* 0xfffffffc00f09947 */ /* 0x004fea000383ffff */
[----:B------:R-:W-:Y:S05]  /*1f4a0*/  BRA `(.L_x_13250) ;  /* 0xffffff1800087947 */ /* 0x000fea000383ffff */
.L_x_13256:
[----:B-1----:R1:W2:Y:S02]  /*1f4b0*/  SYNCS.PHASECHK.TRANS64.TRYWAIT P1, [R12+URZ+0x19c50], R5 ;  /* 0x019c50050c0075a7 */ /* 0x0022a4000802017f */
[----:B--2---:R-:W-:Y:S05]  /*1f4c0*/  @!P1 NANOSLEEP.SYNCS 0x989680 ;  /* 0x009896800000995d */ /* 0x004fea0003900000 */
[----:B------:R-:W2:Y:S02]  /*1f4d0*/  @!P1 SYNCS.PHASECHK.TRANS64 P1, [R12+URZ+0x19c50], R5 ;  /* 0x019c50050c0095a7 */ /* 0x000ea4000802007f */
[----:B--2---:R-:W-:Y:S05]  /*1f4e0*/  @!P1 BRA `(.L_x_13256) ;  /* 0xfffffffc00f09947 */ /* 0x004fea000383ffff */
[----:B------:R-:W-:Y:S05]  /*1f4f0*/  BRA `(.L_x_13255) ;  /* 0xffffff18008c7947 */ /* 0x000fea000383ffff */
.L_x_13264:
[----:B-1----:R1:W2:Y:S02]  /*1f500*/  SYNCS.PHASECHK.TRANS64.TRYWAIT P1, [R12+URZ+0x19c50], R7 ;  /* 0x019c50070c0075a7 */ /* 0x0022a4000802017f */
[----:B--2---:R-:W-:Y:S05]  /*1f510*/  @!P1 NANOSLEEP.SYNCS 0x989680 ;  /* 0x009896800000995d */ /* 0x004fea0003900000 */
[----:B------:R-:W2:Y:S02]  /*1f520*/  @!P1 SYNCS.PHASECHK.TRANS64 P1, [R12+URZ+0x19c50], R7 ;  /* 0x019c50070c0095a7 */ /* 0x000ea4000802007f */
[----:B--2---:R-:W-:Y:S05]  /*1f530*/  @!P1 BRA `(.L_x_13264) ;  /* 0xfffffffc00f09947 */ /* 0x004fea000383ffff */
[----:B------:R-:W-:Y:S05]  /*1f540*/  BRA `(.L_x_13263) ;  /* 0xffffff3400407947 */ /* 0x000fea000383ffff */
.L_x_13297:
        /* <DEDUP_REMOVED lines=11> */
.L_x_13458:
[----:B------:R-:W-:Y:S05]  /*1f600*/  BSYNC B1 ;  /* 0x0000000000017941 */ /* 0x000fea0003800000 */
.L_x_13457:
[----:B------:R-:W-:Y:S05]  /*1f610*/  BRA `(.L_x_13459) ;  /* 0xffffff8c00b07947 */ /* 0x000fea000383ffff */
.L_x_13299:
[----:B------:R-:W-:Y:S01]  /*1f620*/  BSSY B1, `(.L_x_13460) ;  /* 0x0000006000017945 */ /* 0x000fe20003800000 */
[----:B------:R-:W-:-:S07]  /*1f630*/  IMAD.MOV.U32 R15, RZ, RZ, -0x1 ;  /* 0xffffffffff0f7424 */ /* 0x000fce00078e00ff */
[----:B0-----:R-:W-:Y:S05]  /*1f640*/  WARPSYNC.COLLECTIVE R15, `(.L_x_13461) ;  /* 0x000000000f0c7348 */ /* 0x001fea0003c00000 */
[----:B------:R-:W-:Y:S02]  /*1f650*/  ELECT P6, UR62, PT ;  /* 0x00000000003e782f */ /* 0x000fe400038c0000 */
[----:B------:R-:W-:Y:S01]  /*1f660*/  MOV R14, UR62 ;  /* 0x0000003e000e7c02 */ /* 0x000fe20008000f00 */
[----:B0-----:R-:W-:Y:S10]  /*1f670*/  ENDCOLLECTIVE ;  /* 0x000000000000791b */ /* 0x001ff40003800000 */
.L_x_13461:
[----:B------:R-:W-:Y:S05]  /*1f680*/  BSYNC B1 ;  /* 0x0000000000017941 */ /* 0x000fea0003800000 */
.L_x_13460:
[----:B------:R-:W-:Y:S05]  /*1f690*/  BRA `(.L_x_13298) ;  /* 0xffffff8c00a87947 */ /* 0x000fea000383ffff */
.L_x_13301:
[----:B0-----:R0:W1:Y:S02]  /*1f6a0*/  SYNCS.PHASECHK.TRANS64.TRYWAIT P0, [R17+URZ+0x19c20], R5 ;  /* 0x019c2005110075a7 */ /* 0x001064000800017f */
[----:B-1----:R-:W-:Y:S05]  /*1f6b0*/  @!P0 NANOSLEEP.SYNCS 0x989680 ;  /* 0x009896800000895d */ /* 0x002fea0003900000 */
[----:B------:R-:W1:Y:S02]  /*1f6c0*/  @!P0 SYNCS.PHASECHK.TRANS64 P0, [R17+URZ+0x19c20], R5 ;  /* 0x019c2005110085a7 */ /* 0x000e64000800007f */
[----:B-1----:R-:W-:Y:S05]  /*1f6d0*/  @!P0 BRA `(.L_x_13301) ;  /* 0xfffffffc00f08947 */ /* 0x002fea000383ffff */
[----:B------:R-:W-:Y:S05]  /*1f6e0*/  BRA `(.L_x_13462) ;  /* 0xffffff8c00b87947 */ /* 0x000fea000383ffff */
.L_x_13305:
[----:B-1----:R1:W2:Y:S02]  /*1f6f0*/  SYNCS.PHASECHK.TRANS64.TRYWAIT P0, [R8+URZ+0x19ca0], R11 ;  /* 0x019ca00b080075a7 */ /* 0x0022a4000800017f */
[----:B--2---:R-:W-:Y:S05]  /*1f700*/  @!P0 NANOSLEEP.SYNCS 0x989680 ;  /* 0x009896800000895d */ /* 0x004fea0003900000 */
[----:B------:R-:W2:Y:S02]  /*1f710*/  @!P0 SYNCS.PHASECHK.TRANS64 P0, [R8+URZ+0x19ca0], R11 ;  /* 0x019ca00b080085a7 */ /* 0x000ea4000800007f */
[----:B--2---:R-:W-:Y:S05]  /*1f720*/  @!P0 BRA `(.L_x_13305) ;  /* 0xfffffffc00f08947 */ /* 0x004fea000383ffff */
[----:B------:R-:W-:Y:S05]  /*1f730*/  BRA `(.L_x_13463) ;  /* 0xffffff8c00d47947 */ /* 0x000fea000383ffff */
.L_x_13312:
[----:B0-----:R0:W2:Y:S02]  /*1f740*/  SYNCS.PHASECHK.TRANS64.TRYWAIT P0, [R8+URZ+0x19cc0], R11 ;  /* 0x019cc00b080075a7 */ /* 0x0010a4000800017f */
[----:B--2---:R-:W-:Y:S05]  /*1f750*/  @!P0 NANOSLEEP.SYNCS 0x989680 ;  /* 0x009896800000895d */ /* 0x004fea0003900000 */
[----:B------:R-:W2:Y:S02]  /*1f760*/  @!P0 SYNCS.PHASECHK.TRANS64 P0, [R8+URZ+0x19cc0], R11 ;  /* 0x019cc00b080085a7 */ /* 0x000ea4000800007f */
[----:B--2---:R-:W-:Y:S05]  /*1f770*/  @!P0 BRA `(.L_x_13312) ;  /* 0xfffffffc00f08947 */ /* 0x004fea000383ffff */
[----:B------:R-:W-:Y:S05]  /*1f780*/  BRA `(.L_x_13464) ;  /* 0xffffff9000d07947 */ /* 0x000fea000383ffff */
.L_x_13321:
[----:B0-----:R0:W1:Y:S02]  /*1f790*/  SYNCS.PHASECHK.TRANS64.TRYWAIT P1, [R9+URZ+0x19ca0], R8 ;  /* 0x019ca008090075a7 */ /* 0x001064000802017f */
[----:B-1----:R-:W-:Y:S05]  /*1f7a0*/  @!P1 NANOSLEEP.SYNCS 0x989680 ;  /* 0x009896800000995d */ /* 0x002fea0003900000 */
[----:B------:R-:W1:Y:S02]  /*1f7b0*/  @!P1 SYNCS.PHASECHK.TRANS64 P1, [R9+URZ+0x19ca0], R8 ;  /* 0x019ca008090095a7 */ /* 0x000e64000802007f */
[----:B-1----:R-:W-:Y:S05]  /*1f7c0*/  @!P1 BRA `(.L_x_13321) ;  /* 0xfffffffc00f09947 */ /* 0x002fea000383ffff */
[----:B------:R-:W-:Y:S05]  /*1f7d0*/  BRA `(.L_x_13465) ;  /* 0xffffff9800147947 */ /* 0x000fea000383ffff */
.L_x_13328:
[----:B-1----:R1:W2:Y:S02]  /*1f7e0*/  SYNCS.PHASECHK.TRANS64.TRYWAIT P1, [R9+URZ+0x19cc0], R8 ;  /* 0x019cc008090075a7 */ /* 0x0022a4000802017f */
[----:B--2---:R-:W-:Y:S05]  /*1f7f0*/  @!P1 NANOSLEEP.SYNCS 0x989680 ;  /* 0x009896800000995d */ /* 0x004fea0003900000 */
[----:B------:R-:W2:Y:S02]  /*1f800*/  @!P1 SYNCS.PHASECHK.TRANS64 P1, [R9+URZ+0x19cc0], R8 ;  /* 0x019cc008090095a7 */ /* 0x000ea4000802007f */
[----:B--2---:R-:W-:Y:S05]  /*1f810*/  @!P1 BRA `(.L_x_13328) ;  /* 0xfffffffc00f09947 */ /* 0x004fea000383ffff */
[----:B------:R-:W-:Y:S05]  /*1f820*/  BRA `(.L_x_13466) ;  /* 0xffffff9c000c7947 */ /* 0x000fea000383ffff */
.L_x_13347:
        /* <DEDUP_REMOVED lines=11> */
.L_x_13468:
[----:B------:R-:W-:Y:S05]  /*1f8e0*/  BSYNC B0 ;  /* 0x0000000000007941 */ /* 0x000fea0003800000 */
.L_x_13467:
[----:B------:R-:W-:Y:S05]  /*1f8f0*/  BRA `(.L_x_13469) ;  /* 0xffffffac00747947 */ /* 0x000fea000383ffff */
.L_x_13350:
[----:B0-----:R-:W2:Y:S02]  /*1f900*/  LDL R0, [R1+0x34] ;  /* 0x0000340001007983 */ /* 0x001ea40000100800 */
[----:B--2---:R0:W1:Y:S02]  /*1f910*/  SYNCS.PHASECHK.TRANS64.TRYWAIT P0, [R4+URZ+0x19c80], R0 ;  /* 0x019c8000040075a7 */ /* 0x004064000800017f */
[----:B-1----:R-:W-:Y:S05]  /*1f920*/  @!P0 NANOSLEEP.SYNCS 0x989680 ;  /* 0x009896800000895d */ /* 0x002fea0003900000 */
[----:B------:R-:W1:Y:S02]  /*1f930*/  @!P0 SYNCS.PHASECHK.TRANS64 P0, [R4+URZ+0x19c80], R0 ;  /* 0x019c8000040085a7 */ /* 0x000e64000800007f */
[----:B-1----:R-:W-:Y:S05]  /*1f940*/  @!P0 BRA `(.L_x_13350) ;  /* 0xfffffffc00ec8947 */ /* 0x002fea000383ffff */
[----:B------:R-:W-:Y:S05]  /*1f950*/  BRA `(.L_x_13470) ;  /* 0xffffffac00887947 */ /* 0x000fea000383ffff */
.L_x_13351:
        /* <DEDUP_REMOVED lines=8> */
.L_x_13472:
[----:B------:R-:W-:Y:S05]  /*1f9e0*/  BSYNC B0 ;  /* 0x0000000000007941 */ /* 0x000fea0003800000 */
.L_x_13471:
        /* <DEDUP_REMOVED lines=9> */
.L_x_13473:
        /* <DEDUP_REMOVED lines=27> */
.L_x_13474:
        /* <DEDUP_REMOVED lines=10> */
.L_x_13475:
[----:B------:R-:W-:Y:S01]  /*1fcd0*/  IMAD.MOV.U32 R6, RZ, RZ, R14 ;  /* 0x000000ffff067224 */ /* 0x000fe200078e000e */
[----:B------:R-:W-:Y:S06]  /*1fce0*/  BRA `(.L_x_13476) ;  /* 0xffffffac005c7947 */ /* 0x000fec000383ffff */
.L_x_13356:
[----:B---3--:R-:W3:Y:S02]  /*1fcf0*/  LDL R2, [R1+0x34] ;  /* 0x0000340001027983 */ /* 0x008ee40000100800 */
[----:B---3--:R3:W4:Y:S02]  /*1fd00*/  SYNCS.PHASECHK.TRANS64.TRYWAIT P0, [R4+URZ+0x19c40], R2 ;  /* 0x019c4002040075a7 */ /* 0x008724000800017f */
[----:B----4-:R-:W-:Y:S05]  /*1fd10*/  @!P0 NANOSLEEP.SYNCS 0x989680 ;  /* 0x009896800000895d */ /* 0x010fea0003900000 */
[----:B------:R-:W4:Y:S02]  /*1fd20*/  @!P0 SYNCS.PHASECHK.TRANS64 P0, [R4+URZ+0x19c40], R2 ;  /* 0x019c4002040085a7 */ /* 0x000f24000800007f */
[----:B----4-:R-:W-:Y:S05]  /*1fd30*/  @!P0 BRA `(.L_x_13356) ;  /* 0xfffffffc00ec8947 */ /* 0x010fea000383ffff */
[----:B------:R-:W-:Y:S05]  /*1fd40*/  BRA `(.L_x_13477) ;  /* 0xffffffac00cc7947 */ /* 0x000fea000383ffff */
.L_x_13357:
        /* <DEDUP_REMOVED lines=8> */
.L_x_13479:
[----:B------:R-:W-:Y:S05]  /*1fdd0*/  BSYNC B0 ;  /* 0x0000000000007941 */ /* 0x000fea0003800000 */
.L_x_13478:
        /* <DEDUP_REMOVED lines=8> */
.L_x_13480:
[----:B------:R-:W-:Y:S02]  /*1fe60*/  IMAD.MOV.U32 R13, RZ, RZ, R6 ;  /* 0x000000ffff0d7224 */ /* 0x000fe400078e0006 */
[----:B------:R-:W-:Y:S02]  /*1fe70*/  IMAD.MOV.U32 R12, RZ, RZ, 0x1 ;  /* 0x00000001ff0c7424 */ /* 0x000fe400078e00ff */
[----:B------:R-:W-:-:S07]  /*1fe80*/  IMAD.MOV.U32 R3, RZ, RZ, R14 ;  /* 0x000000ffff037224 */ /* 0x000fce00078e000e */
[----:B------:R-:W-:Y:S05]  /*1fe90*/  WARPSYNC.COLLECTIVE R15, `(.L_x_13481) ;  /* 0x000000000f087348 */ /* 0x000fea0003c00000 */
[----:B------:R0:W1:Y:S02]  /*1fea0*/  SHFL.IDX P6, R14, R13, R12, R11 ;  /* 0x0000000c0d0e7389 */ /* 0x00006400000c000b */
[----:B01----:R-:W-:Y:S01]  /*1feb0*/  ENDCOLLECTIVE ;  /* 0x000000000000791b */ /* 0x003fe20003800000 */
.L_x_13481:
        /* <DEDUP_REMOVED lines=10> */
.L_x_13482:
        /* <DEDUP_REMOVED lines=8> */
.L_x_13362:
        /* <DEDUP_REMOVED lines=9> */
.L_x_13484:
[----:B------:R-:W-:Y:S01]  /*20070*/  ISETP.GE.AND P2, PT, R25, R0, PT ;  /* 0x000000001900720c */ /* 0x000fe20003f46270 */
[----:B------:R-:W-:Y:S02]  /*20080*/  IMAD.MOV.U32 R13, RZ, RZ, R6 ;  /* 0x000000ffff0d7224 */ /* 0x000fe400078e0006 */
[----:B------:R-:W-:-:S10]  /*20090*/  IMAD.MOV.U32 R2, RZ, RZ, R14 ;  /* 0x000000ffff027224 */ /* 0x000fd400078e000e */
[----:B------:R-:W-:Y:S05]  /*200a0*/  WARPSYNC.COLLECTIVE R15, `(.L_x_13485) ;  /* 0x000000000f087348 */ /* 0x000fea0003c00000 */
[----:B------:R0:W1:Y:S02]  /*200b0*/  SHFL.IDX P6, R14, R13, R12, R11 ;  /* 0x0000000c0d0e7389 */ /* 0x00006400000c000b */
[----:B01----:R-:W-:Y:S01]  /*200c0*/  ENDCOLLECTIVE ;  /* 0x000000000000791b */ /* 0x003fe20003800000 */
.L_x_13485:
[----:B------:R-:W-:Y:S02]  /*200d0*/  IMAD.MOV.U32 R13, RZ, RZ, R5 ;  /* 0x000000ffff0d7224 */ /* 0x000fe400078e0005 */
[----:B------:R-:W-:Y:S02]  /*200e0*/  IMAD.MOV.U32 R12, RZ, RZ, 0x1 ;  /* 0x00000001ff0c7424 */ /* 0x000fe400078e00ff */
[----:B------:R-:W-:-:S07]  /*200f0*/  IMAD.MOV.U32 R3, RZ, RZ, R14 ;  /* 0x000000ffff037224 */ /* 0x000fce00078e000e */
[----:B------:R-:W-:Y:S05]  /*20100*/  WARPSYNC.COLLECTIVE R15, `(.L_x_13486) ;  /* 0x000000000f087348 */ /* 0x000fea0003c00000 */
[----:B------:R0:W1:Y:S02]  /*20110*/  SHFL.IDX P6, R14, R13, R12, R11 ;  /* 0x0000000c0d0e7389 */ /* 0x00006400000c000b */
[----:B01----:R-:W-:Y:S01]  /*20120*/  ENDCOLLECTIVE ;  /* 0x000000000000791b */ /* 0x003fe20003800000 */
.L_x_13486:
        /* <DEDUP_REMOVED lines=10> */
.L_x_13487:
        /* <DEDUP_REMOVED lines=13> */
.L_x_13488:
        /* <DEDUP_REMOVED lines=14> */
.L_x_13489:
[----:B------:R-:W-:Y:S01]  /*20380*/  IMAD.MOV.U32 R2, RZ, RZ, R14 ;  /* 0x000000ffff027224 */ /* 0x000fe200078e000e */
[----:B------:R-:W-:Y:S06]  /*20390*/  BRA `(.L_x_13490) ;  /* 0xffffffb400847947 */ /* 0x000fec000383ffff */
.L_x_13367:
[----:B--2---:R2:W3:Y:S02]  /*203a0*/  SYNCS.PHASECHK.TRANS64.TRYWAIT P0, [R17+URZ+0x19c20], R0 ;  /* 0x019c2000110075a7 */ /* 0x0044e4000800017f */
[----:B---3--:R-:W-:Y:S05]  /*203b0*/  @!P0 NANOSLEEP.SYNCS 0x989680 ;  /* 0x009896800000895d */ /* 0x008fea0003900000 */
[----:B------:R-:W3:Y:S02]  /*203c0*/  @!P0 SYNCS.PHASECHK.TRANS64 P0, [R17+URZ+0x19c20], R0 ;  /* 0x019c2000110085a7 */ /* 0x000ee4000800007f */
[----:B---3--:R-:W-:Y:S05]  /*203d0*/  @!P0 BRA `(.L_x_13367) ;  /* 0xfffffffc00f08947 */ /* 0x008fea000383ffff */
[----:B------:R-:W-:Y:S05]  /*203e0*/  BRA `(.L_x_13491) ;  /* 0xffffffb400f47947 */ /* 0x000fea000383ffff */
.L_x_13371:
[----:B0-----:R0:W2:Y:S02]  /*203f0*/  SYNCS.PHASECHK.TRANS64.TRYWAIT P0, [R0+URZ+0x19c80], R10 ;  /* 0x019c800a000075a7 */ /* 0x0010a4000800017f */
[----:B--2---:R-:W-:Y:S05]  /*20400*/  @!P0 NANOSLEEP.SYNCS 0x989680 ;  /* 0x009896800000895d */ /* 0x004fea0003900000 */
[----:B------:R-:W2:Y:S02]  /*20410*/  @!P0 SYNCS.PHASECHK.TRANS64 P0, [R0+URZ+0x19c80], R10 ;  /* 0x019c800a000085a7 */ /* 0x000ea4000800007f */
[----:B--2---:R-:W-:Y:S05]  /*20420*/  @!P0 BRA `(.L_x_13371) ;  /* 0xfffffffc00f08947 */ /* 0x004fea000383ffff */
[----:B------:R-:W-:Y:S05]  /*20430*/  BRA `(.L_x_13492) ;  /* 0xffffffb800c87947 */ /* 0x000fea000383ffff */
.L_x_13372:
        /* <DEDUP_REMOVED lines=8> */
.L_x_13494:
[----:B------:R-:W-:Y:S05]  /*204c0*/  BSYNC B0 ;  /* 0x0000000000007941 */ /* 0x000fea0003800000 */
.L_x_13493:
        /* <DEDUP_REMOVED lines=10> */
.L_x_13495:
        /* <DEDUP_REMOVED lines=11> */
.L_x_13496:
        /* <DEDUP_REMOVED lines=11> */
.L_x_13497:
[----:B------:R-:W-:Y:S01]  /*206d0*/  IMAD.MOV.U32 R2, RZ, RZ, R14 ;  /* 0x000000ffff027224 */ /* 0x000fe200078e000e */
[----:B------:R-:W-:Y:S06]  /*206e0*/  BRA `(.L_x_13498) ;  /* 0xffffffb800d07947 */ /* 0x000fec000383ffff */
.L_x_13377:
[----:B----4-:R4:W0:Y:S02]  /*206f0*/  SYNCS.PHASECHK.TRANS64.TRYWAIT P0, [R0+URZ+0x19c40], R10 ;  /* 0x019c400a000075a7 */ /* 0x010824000800017f */
[----:B0-----:R-:W-:Y:S05]  /*20700*/  @!P0 NANOSLEEP.SYNCS 0x989680 ;  /* 0x009896800000895d */ /* 0x001fea0003900000 */
[----:B------:R-:W0:Y:S02]  /*20710*/  @!P0 SYNCS.PHASECHK.TRANS64 P0, [R0+URZ+0x19c40], R10 ;  /* 0x019c400a000085a7 */ /* 0x000e24000800007f */
[----:B0-----:R-:W-:Y:S05]  /*20720*/  @!P0 BRA `(.L_x_13377) ;  /* 0xfffffffc00f08947 */ /* 0x001fea000383ffff */
[----:B------:R-:W-:Y:S05]  /*20730*/  BRA `(.L_x_13499) ;  /* 0xffffffbc00347947 */ /* 0x000fea000383ffff */
.L_x_13378:
        /* <DEDUP_REMOVED lines=8> */
.L_x_13501:
[----:B------:R-:W-:Y:S05]  /*207c0*/  BSYNC B0 ;  /* 0x0000000000007941 */ /* 0x000fea0003800000 */
.L_x_13500:
        /* <DEDUP_REMOVED lines=8> */
.L_x_13502:
[----:B------:R-:W-:Y:S02]  /*20850*/  IMAD.MOV.U32 R13, RZ, RZ, R8 ;  /* 0x000000ffff0d7224 */ /* 0x000fe400078e0008 */
[----:B------:R-:W-:Y:S02]  /*20860*/  IMAD.MOV.U32 R12, RZ, RZ, 0x1 ;  /* 0x00000001ff0c7424 */ /* 0x000fe400078e00ff */
[----:B------:R-:W-:-:S07]  /*20870*/  IMAD.MOV.U32 R2, RZ, RZ, R14 ;  /* 0x000000ffff027224 */ /* 0x000fce00078e000e */
[----:B------:R-:W-:Y:S05]  /*20880*/  WARPSYNC.COLLECTIVE R15, `(.L_x_13503) ;  /* 0x000000000f087348 */ /* 0x000fea0003c00000 */
[----:B------:R0:W1:Y:S02]  /*20890*/  SHFL.IDX P6, R14, R13, R12, R11 ;  /* 0x0000000c0d0e7389 */ /* 0x00006400000c000b */
[----:B01----:R-:W-:Y:S01]  /*208a0*/  ENDCOLLECTIVE ;  /* 0x000000000000791b */ /* 0x003fe20003800000 */
.L_x_13503:
        /* <DEDUP_REMOVED lines=13> */
.L_x_13504:
[----:B------:R-:W-:Y:S01]  /*20980*/  IMAD.MOV.U32 R2, RZ, RZ, R14 ;  /* 0x000000ffff027224 */ /* 0x000fe200078e000e */
[----:B------:R-:W-:Y:S06]  /*20990*/  BRA `(.L_x_13505) ;  /* 0xffffffbc00387947 */ /* 0x000fec000383ffff */
.L_x_13383:
[----:B0-----:R0:W1:Y:S02]  /*209a0*/  SYNCS.PHASECHK.TRANS64.TRYWAIT P2, [R2+URZ+0x19c70], R0 ;  /* 0x019c7000020075a7 */ /* 0x001064000804017f */
[----:B-1----:R-:W-:Y:S05]  /*209b0*/  @!P2 NANOSLEEP.SYNCS 0x989680 ;  /* 0x009896800000a95d */ /* 0x002fea0003900000 */
[----:B------:R-:W1:Y:S02]  /*209c0*/  @!P2 SYNCS.PHASECHK.TRANS64 P2, [R2+URZ+0x19c70], R0 ;  /* 0x019c70000200a5a7 */ /* 0x000e64000804007f */
[----:B-1----:R-:W-:Y:S05]  /*209d0*/  @!P2 BRA `(.L_x_13383) ;  /* 0xfffffffc00f0a947 */ /* 0x002fea000383ffff */
[----:B------:R-:W-:Y:S05]  /*209e0*/  BRA `(.L_x_13506) ;  /* 0xffffffbc00a47947 */ /* 0x000fea000383ffff */
.L_x_13385:
[----:B0-----:R0:W1:Y:S02]  /*209f0*/  SYNCS.PHASECHK.TRANS64.TRYWAIT P2, [R2+URZ+0x19c60], R3 ;  /* 0x019c6003020075a7 */ /* 0x001064000804017f */
[----:B-1----:R-:W-:Y:S05]  /*20a00*/  @!P2 NANOSLEEP.SYNCS 0x989680 ;  /* 0x009896800000a95d */ /* 0x002fea0003900000 */
[----:B------:R-:W1:Y:S02]  /*20a10*/  @!P2 SYNCS.PHASECHK.TRANS64 P2, [R2+URZ+0x19c60], R3 ;  /* 0x019c60030200a5a7 */ /* 0x000e64000804007f */
[----:B-1----:R-:W-:Y:S05]  /*20a20*/  @!P2 BRA `(.L_x_13385) ;  /* 0xfffffffc00f0a947 */ /* 0x002fea000383ffff */
[----:B------:R-:W-:Y:S05]  /*20a30*/  BRA `(.L_x_13507) ;  /* 0xffffffbc00b47947 */ /* 0x000fea000383ffff */
.L_x_13393:
[----:B-1----:R1:W2:Y:S02]  /*20a40*/  SYNCS.PHASECHK.TRANS64.TRYWAIT P1, [R0+URZ+0x19c70], R2 ;  /* 0x019c7002000075a7 */ /* 0x0022a4000802017f */
[----:B--2---:R-:W-:Y:S05]  /*20a50*/  @!P1 NANOSLEEP.SYNCS 0x989680 ;  /* 0x009896800000995d */ /* 0x004fea0003900000 */
[----:B------:R-:W2:Y:S02]  /*20a60*/  @!P1 SYNCS.PHASECHK.TRANS64 P1, [R0+URZ+0x19c70], R2 ;  /* 0x019c7002000095a7 */ /* 0x000ea4000802007f */
[----:B--2---:R-:W-:Y:S05]  /*20a70*/  @!P1 BRA `(.L_x_13393) ;  /* 0xfffffffc00f09947 */ /* 0x004fea000383ffff */
[----:B------:R-:W-:Y:S05]  /*20a80*/  BRA `(.L_x_13508) ;  /* 0xffffffc400587947 */ /* 0x000fea000383ffff */
.L_x_13395:
[----:B0-----:R0:W1:Y:S02]  /*20a90*/  SYNCS.PHASECHK.TRANS64.TRYWAIT P1, [R0+URZ+0x19c60], R2 ;  /* 0x019c6002000075a7 */ /* 0x001064000802017f */
[----:B-1----:R-:W-:Y:S05]  /*20aa0*/  @!P1 NANOSLEEP.SYNCS 0x989680 ;  /* 0x009896800000995d */ /* 0x002fea0003900000 */
[----:B------:R-:W1:Y:S02]  /*20ab0*/  @!P1 SYNCS.PHASECHK.TRANS64 P1, [R0+URZ+0x19c60], R2 ;  /* 0x019c6002000095a7 */ /* 0x000e64000802007f */
[----:B-1----:R-:W-:Y:S05]  /*20ac0*/  @!P1 BRA `(.L_x_13395) ;  /* 0xfffffffc00f09947 */ /* 0x002fea000383ffff */
[----:B------:R-:W-:Y:S05]  /*20ad0*/  BRA `(.L_x_13509) ;  /* 0xffffffc400687947 */ /* 0x000fea000383ffff */
.L_x_13400:
        /* <DEDUP_REMOVED lines=8> */
.L_x_13511:
[----:B------:R-:W-:Y:S05]  /*20b60*/  BSYNC B0 ;  /* 0x0000000000007941 */ /* 0x000fea0003800000 */
.L_x_13510:
        /* <DEDUP_REMOVED lines=9> */
.L_x_13512:
        /* <DEDUP_REMOVED lines=25> */
.L_x_13513:
        /* <DEDUP_REMOVED lines=8> */
.L_x_13514:
        /* <DEDUP_REMOVED lines=8> */
.L_x_13515:
        /* <DEDUP_REMOVED lines=8> */
.L_x_13516:
        /* <DEDUP_REMOVED lines=8> */
.L_x_13517:
        /* <DEDUP_REMOVED lines=9> */
.L_x_13518:
[----:B------:R-:W-:Y:S01]  /*21020*/  IMAD.MOV.U32 R8, RZ, RZ, R14 ;  /* 0x000000ffff087224 */ /* 0x000fe200078e000e */
[----:B------:R-:W-:Y:S06]  /*21030*/  BRA `(.L_x_13519) ;  /* 0xffffffc800447947 */ /* 0x000fec000383ffff */
.L_x_13403:
        /* <DEDUP_REMOVED lines=8> */
.L_x_13521:
[----:B------:R-:W-:Y:S05]  /*210c0*/  BSYNC B0 ;  /* 0x0000000000007941 */ /* 0x000fea0003800000 */
.L_x_13520:
        /* <DEDUP_REMOVED lines=10> */
.L_x_13522:
        /* <DEDUP_REMOVED lines=8> */
.L_x_13523:
        /* <DEDUP_REMOVED lines=8> */
.L_x_13524:
        /* <DEDUP_REMOVED lines=8> */
.L_x_13525:
        /* <DEDUP_REMOVED lines=9> */
.L_x_13526:
[----:B------:R-:W-:Y:S01]  /*21380*/  IMAD.MOV.U32 R8, RZ, RZ, R14 ;  /* 0x000000ffff087224 */ /* 0x000fe200078e000e */
[----:B------:R-:W-:Y:S06]  /*21390*/  BRA `(.L_x_13527) ;  /* 0xffffffc800107947 */ /* 0x000fec000383ffff */
.L_x_13405:
[----:B------:R-:W-:Y:S01]  /*213a0*/  BSSY B0, `(.L_x_13528) ;  /* 0x0000006000007945 */ /* 0x000fe20003800000 */
[----:B------:R-:W-:Y:S01]  /*213b0*/  PLOP3.LUT P6, PT, P6, PT, PT, 0x8, 0x0 ;  /* 0x000000000000781c */ /* 0x000fe200037ce170 */
[----:B------:R-:W-:-:S12]  /*213c0*/  IMAD.MOV.U32 R15, RZ, RZ, -0x1 ;  /* 0xffffffffff0f7424 */ /* 0x000fd800078e00ff */
[----:B0-----:R-:W-:Y:S05]  /*213d0*/  WARPSYNC.COLLECTIVE R15, `(.L_x_13529) ;  /* 0x000000000f087348 */ /* 0x001fea0003c00000 */
[----:B------:R-:W-:Y:S01]  /*213e0*/  VOTE.ANY R14, PT, P6 ;  /* 0x00000000000e7806 */ /* 0x000fe200030e0100 */
[----:B0-----:R-:W-:Y:S06]  /*213f0*/  ENDCOLLECTIVE ;  /* 0x000000000000791b */ /* 0x001fec0003800000 */
.L_x_13529:
[----:B------:R-:W-:Y:S05]  /*21400*/  BSYNC B0 ;  /* 0x0000000000007941 */ /* 0x000fea0003800000 */
.L_x_13528:
        /* <DEDUP_REMOVED lines=10> */
.L_x_13530:
[----:B------:R-:W-:Y:S02]  /*214b0*/  IMAD.MOV.U32 R13, RZ, RZ, R6 ;  /* 0x000000ffff0d7224 */ /* 0x000fe400078e0006 */
[----:B------:R-:W-:-:S07]  /*214c0*/  IMAD.MOV.U32 R5, RZ, RZ, R14 ;  /* 0x000000ffff057224 */ /* 0x000fce00078e000e */
[----:B------:R-:W-:Y:S05]  /*214d0*/  WARPSYNC.COLLECTIVE R15, `(.L_x_13531) ;  /* 0x000000000f087348 */ /* 0x000fea0003c00000 */
[----:B------:R0:W1:Y:S02]  /*214e0*/  SHFL.IDX P6, R14, R13, R12, R11 ;  /* 0x0000000c0d0e7389 */ /* 0x00006400000c000b */
[----:B01----:R-:W-:Y:S01]  /*214f0*/  ENDCOLLECTIVE ;  /* 0x000000000000791b */ /* 0x003fe20003800000 */
.L_x_13531:
[----:B------:R-:W-:Y:S01]  /*21500*/  IMAD.MOV.U32 R6, RZ, RZ, R14 ;  /* 0x000000ffff067224 */ /* 0x000fe200078e000e */
[----:B------:R-:W-:Y:S06]  /*21510*/  BRA `(.L_x_13532) ;  /* 0xffffffc400f07947 */ /* 0x000fec000383ffff */
.L_x_13407:
        /* <DEDUP_REMOVED lines=8> */
.L_x_13534:
[----:B------:R-:W-:Y:S05]  /*215a0*/  BSYNC B0 ;  /* 0x0000000000007941 */ /* 0x000fea0003800000 */
.L_x_13533:
[----:B------:R-:W-:Y:S01]  /*215b0*/  IMAD.MOV.U32 R3, RZ, RZ, R14 ;  /* 0x000000ffff037224 */ /* 0x000fe200078e000e */
[----:B------:R-:W-:Y:S06]  /*215c0*/  BRA `(.L_x_13535) ;  /* 0xffffffc400dc7947 */ /* 0x000fec000383ffff */
.L_x_13413:
[----:B0-----:R0:W1:Y:S02]  /*215d0*/  SYNCS.PHASECHK.TRANS64.TRYWAIT P0, [R5+URZ+0x19c20], R0 ;  /* 0x019c2000050075a7 */ /* 0x001064000800017f */
[----:B-1----:R-:W-:Y:S05]  /*215e0*/  @!P0 NANOSLEEP.SYNCS 0x989680 ;  /* 0x009896800000895d */ /* 0x002fea0003900000 */
[----:B------:R-:W1:Y:S02]  /*215f0*/  @!P0 SYNCS.PHASECHK.TRANS64 P0, [R5+URZ+0x19c20], R0 ;  /* 0x019c2000050085a7 */ /* 0x000e64000800007f */
[----:B-1----:R-:W-:Y:S05]  /*21600*/  @!P0 BRA `(.L_x_13413) ;  /* 0xfffffffc00f08947 */ /* 0x002fea000383ffff */
[----:B------:R-:W-:Y:S05]  /*21610*/  BRA `(.L_x_13536) ;  /* 0xffffffd000487947 */ /* 0x000fea000383ffff */
.L_x_13414:
        /* <DEDUP_REMOVED lines=11> */
.L_x_13538:
[----:B------:R-:W-:Y:S05]  /*216d0*/  BSYNC B0 ;  /* 0x0000000000007941 */ /* 0x000fea0003800000 */
.L_x_13537:
[----:B------:R-:W-:Y:S05]  /*216e0*/  BRA `(.L_x_13539) ;  /* 0xffffffd000307947 */ /* 0x000fea000383ffff */
.L_x_13415:
[----:B------:R-:W-:Y:S01]  /*216f0*/  BSSY B0, `(.L_x_13540) ;  /* 0x0000006000007945 */ /* 0x000fe20003800000 */
[----:B------:R-:W-:-:S07]  /*21700*/  IMAD.MOV.U32 R15, RZ, RZ, -0x1 ;  /* 0xffffffffff0f7424 */ /* 0x000fce00078e00ff */
[----:B0-----:R-:W-:Y:S05]  /*21710*/  WARPSYNC.COLLECTIVE R15, `(.L_x_13541) ;  /* 0x000000000f0c7348 */ /* 0x001fea0003c00000 */
[----:B------:R-:W-:Y:S02]  /*21720*/  ELECT P6, UR62, PT ;  /* 0x00000000003e782f */ /* 0x000fe400038c0000 */
[----:B------:R-:W-:Y:S01]  /*21730*/  MOV R14, UR62 ;  /* 0x0000003e000e7c02 */ /* 0x000fe20008000f00 */
[----:B0-----:R-:W-:Y:S10]  /*21740*/  ENDCOLLECTIVE ;  /* 0x000000000000791b */ /* 0x001ff40003800000 */
.L_x_13541:
[----:B------:R-:W-:Y:S05]  /*21750*/  BSYNC B0 ;  /* 0x0000000000007941 */ /* 0x000fea0003800000 */
.L_x_13540:
[----:B------:R-:W-:Y:S05]  /*21760*/  BRA `(.L_x_13542) ;  /* 0xffffffd000247947 */ /* 0x000fea000383ffff */
.L_x_13417:
[----:B0-----:R0:W1:Y:S02]  /*21770*/  SYNCS.PHASECHK.TRANS64.TRYWAIT P1, [R3+URZ+0x19c40], R2 ;  /* 0x019c4002030075a7 */ /* 0x001064000802017f */
[----:B-1----:R-:W-:Y:S05]  /*21780*/  @!P1 NANOSLEEP.SYNCS 0x989680 ;  /* 0x009896800000995d */ /* 0x002fea0003900000 */
[----:B------:R-:W1:Y:S02]  /*21790*/  @!P1 SYNCS.PHASECHK.TRANS64 P1, [R3+URZ+0x19c40], R2 ;  /* 0x019c4002030095a7 */ /* 0x000e64000802007f */
[----:B-1----:R-:W-:Y:S05]  /*217a0*/  @!P1 BRA `(.L_x_13417) ;  /* 0xfffffffc00f09947 */ /* 0x002fea000383ffff */
[----:B------:R-:W-:Y:S05]  /*217b0*/  BRA `(.L_x_13543) ;  /* 0xffffffd000487947 */ /* 0x000fea000383ffff */
.L_x_13419:
[----:B-1----:R1:W2:Y:S02]  /*217c0*/  SYNCS.PHASECHK.TRANS64.TRYWAIT P1, [R19+URZ+0x19c40], R0 ;  /* 0x019c4000130075a7 */ /* 0x0022a4000802017f */
[----:B--2---:R-:W-:Y:S05]  /*217d0*/  @!P1 NANOSLEEP.SYNCS 0x989680 ;  /* 0x009896800000995d */ /* 0x004fea0003900000 */
[----:B------:R-:W2:Y:S02]  /*217e0*/  @!P1 SYNCS.PHASECHK.TRANS64 P1, [R19+URZ+0x19c40], R0 ;  /* 0x019c4000130095a7 */ /* 0x000ea4000802007f */
[----:B--2---:R-:W-:Y:S05]  /*217f0*/  @!P1 BRA `(.L_x_13419) ;  /* 0xfffffffc00f09947 */ /* 0x004fea000383ffff */
[----:B------:R-:W-:Y:S05]  /*21800*/  BRA `(.L_x_13544) ;  /* 0xffffffd000587947 */ /* 0x000fea000383ffff */
.L_x_13421:
[----:B--2---:R2:W3:Y:S02]  /*21810*/  SYNCS.PHASECHK.TRANS64.TRYWAIT P1, [R3+URZ+0x19c60], R2 ;  /* 0x019c6002030075a7 */ /* 0x0044e4000802017f */
[----:B---3--:R-:W-:Y:S05]  /*21820*/  @!P1 NANOSLEEP.SYNCS 0x989680 ;  /* 0x009896800000995d */ /* 0x008fea0003900000 */
[----:B------:R-:W3:Y:S02]  /*21830*/  @!P1 SYNCS.PHASECHK.TRANS64 P1, [R3+URZ+0x19c60], R2 ;  /* 0x019c6002030095a7 */ /* 0x000ee4000802007f */
[----:B---3--:R-:W-:Y:S05]  /*21840*/  @!P1 BRA `(.L_x_13421) ;  /* 0xfffffffc00f09947 */ /* 0x008fea000383ffff */
[----:B------:R-:W-:Y:S05]  /*21850*/  BRA `(.L_x_13545) ;  /* 0xffffffd000547947 */ /* 0x000fea000383ffff */
.L_x_13423:
[----:B---3--:R3:W4:Y:S02]  /*21860*/  SYNCS.PHASECHK.TRANS64.TRYWAIT P1, [R19+URZ+0x19c60], R0 ;  /* 0x019c6000130075a7 */ /* 0x008724000802017f */
[----:B----4-:R-:W-:Y:S05]  /*21870*/  @!P1 NANOSLEEP.SYNCS 0x989680 ;  /* 0x009896800000995d */ /* 0x010fea0003900000 */
[----:B------:R-:W4:Y:S02]  /*21880*/  @!P1 SYNCS.PHASECHK.TRANS64 P1, [R19+URZ+0x19c60], R0 ;  /* 0x019c6000130095a7 */ /* 0x000f24000802007f */
[----:B----4-:R-:W-:Y:S05]  /*21890*/  @!P1 BRA `(.L_x_13423) ;  /* 0xfffffffc00f09947 */ /* 0x010fea000383ffff */
[----:B------:R-:W-:Y:S05]  /*218a0*/  BRA `(.L_x_13546) ;  /* 0xffffffd000507947 */ /* 0x000fea000383ffff */
.L_x_13425:
[----:B----4-:R4:W0:Y:S02]  /*218b0*/  SYNCS.PHASECHK.TRANS64.TRYWAIT P1, [R3+URZ+0x19c80], R2 ;  /* 0x019c8002030075a7 */ /* 0x010824000802017f */
[----:B0-----:R-:W-:Y:S05]  /*218c0*/  @!P1 NANOSLEEP.SYNCS 0x989680 ;  /* 0x009896800000995d */ /* 0x001fea0003900000 */
[----:B------:R-:W0:Y:S02]  /*218d0*/  @!P1 SYNCS.PHASECHK.TRANS64 P1, [R3+URZ+0x19c80], R2 ;  /* 0x019c8002030095a7 */ /* 0x000e24000802007f */
[----:B0-----:R-:W-:Y:S05]  /*218e0*/  @!P1 BRA `(.L_x_13425) ;  /* 0xfffffffc00f09947 */ /* 0x001fea000383ffff */
[----:B------:R-:W-:Y:S05]  /*218f0*/  BRA `(.L_x_13547) ;  /* 0xffffffd0004c7947 */ /* 0x000fea000383ffff */
.L_x_13548:
        /* <DEDUP_REMOVED lines=16> */
.L_x_16301:


//--------------------- .text._ZN7cutlass13device_kernelIN5flash11enable_sm90INS1_16FlashAttnFwdSm90INS1_25CollectiveMainloopFwdSm90ILi2EN4cute5tupleIJNS5_1CILi1EEES8_S8_EEENS6_IJNS7_ILi192EEENS7_ILi160EEENS7_ILi64EEEEEELi64ENS_12float_e4m3_tEfNS_4arch4Sm90ELb0ELb0ELb0ELb0ELb1ELb0ELb0ELb1ELb1ELb1ELb1ELb0EEENS1_21CollectiveEpilogueFwdINS6_IJSA_SC_SB_EEES9_NS_10bfloat16_tESG_Li384ELb0ELb1ELb1ELb1EEENS1_19SingleTileSchedulerILb0ELb1ELb1ELi192EEEEEEEEEvNT_6ParamsE --------------------------
	.section	.text._ZN7cutlass13device_kernelIN5flash11enable_sm90INS1_16FlashAttnFwdSm90INS1_25CollectiveMainloopFwdSm90ILi2EN4cute5tupleIJNS5_1CILi1EEES8_S8_EEENS6_IJNS7_ILi192EEENS7_ILi160EEENS7_ILi64EEEEEELi64ENS_12float_e4m3_tEfNS_4arch4Sm90ELb0ELb0ELb0ELb0ELb1ELb0ELb0ELb1ELb1ELb1ELb1ELb0EEENS1_21CollectiveEpilogueFwdINS6_IJSA_SC_SB_EEES9_NS_10bfloat16_tESG_Li384ELb0ELb1ELb1ELb1EEENS1_19SingleTileSchedulerILb0ELb1ELb1ELi192EEEEEEEEEvNT_6ParamsE,"ax",@progbits
	.align	128
.text._ZN7cutlass13device_kernelIN5flash11enable_sm90INS1_16FlashAttnFwdSm90INS1_25CollectiveMainloopFwdSm90ILi2EN4cute5tupleIJNS5_1CILi1EEES8_S8_EEENS6_IJNS7_ILi192EEENS7_ILi160EEENS7_ILi64EEEEEELi64ENS_12float_e4m3_tEfNS_4arch4Sm90ELb0ELb0ELb0ELb0ELb1ELb0ELb0ELb1ELb1ELb1ELb1ELb0EEENS1_21CollectiveEpilogueFwdINS6_IJSA_SC_SB_EEES9_NS_10bfloat16_tESG_Li384ELb0ELb1ELb1ELb1EEENS1_19SingleTileSchedulerILb0ELb1ELb1ELi192EEEEEEEEEvNT_6ParamsE:
        .type           _ZN7cutlass13device_kernelIN5flash11enable_sm90INS1_16FlashAttnFwdSm90INS1_25CollectiveMainloopFwdSm90ILi2EN4cute5tupleIJNS5_1CILi1EEES8_S8_EEENS6_IJNS7_ILi192EEENS7_ILi160EEENS7_ILi64EEEEEELi64ENS_12float_e4m3_tEfNS_4arch4Sm90ELb0ELb0ELb0ELb0ELb1ELb0ELb0ELb1ELb1ELb1ELb1ELb0EEENS1_21CollectiveEpilogueFwdINS6_IJSA_SC_SB_EEES9_NS_10bfloat16_tESG_Li384ELb0ELb1ELb1ELb1EEENS1_19SingleTileSchedulerILb0ELb1ELb1ELi192EEEEEEEEEvNT_6ParamsE,@function
        .size           _ZN7cutlass13device_kernelIN5flash11enable_sm90INS1_16FlashAttnFwdSm90INS1_25CollectiveMainloopFwdSm90ILi2EN4cute5tupleIJNS5_1CILi1EEES8_S8_EEENS6_IJNS7_ILi192EEENS7_ILi160EEENS7_ILi64EEEEEELi64ENS_12float_e4m3_tEfNS_4arch4Sm90ELb0ELb0ELb0ELb0ELb1ELb0ELb0ELb1ELb1ELb1ELb1ELb0EEENS1_21CollectiveEpilogueFwdINS6_IJSA_SC_SB_EEES9_NS_10bfloat16_tESG_Li384ELb0ELb1ELb1ELb1EEENS1_19SingleTileSchedulerILb0ELb1ELb1ELi192EEEEEEEEEvNT_6ParamsE,(.L_x_16302 - _ZN7cutlass13device_kernelIN5flash11enable_sm90INS1_16FlashAttnFwdSm90INS1_25CollectiveMainloopFwdSm90ILi2EN4cute5tupleIJNS5_1CILi1EEES8_S8_EEENS6_IJNS7_ILi192EEENS7_ILi160EEENS7_ILi64EEEEEELi64ENS_12float_e4m3_tEfNS_4arch4Sm90ELb0ELb0ELb0ELb0ELb1ELb0ELb0ELb1ELb1ELb1ELb1ELb0EEENS1_21CollectiveEpilogueFwdINS6_IJSA_SC_SB_EEES9_NS_10bfloat16_tESG_Li384ELb0ELb1ELb1ELb1EEENS1_19SingleTileSchedulerILb0ELb1ELb1ELi192EEEEEEEEEvNT_6ParamsE)
        .other          _ZN7cutlass13device_kernelIN5flash11enable_sm90INS1_16FlashAttnFwdSm90INS1_25CollectiveMainloopFwdSm90ILi2EN4cute5tupleIJNS5_1CILi1EEES8_S8_EEENS6_IJNS7_ILi192EEENS7_ILi160EEENS7_ILi64EEEEEELi64ENS_12float_e4m3_tEfNS_4arch4Sm90ELb0ELb0ELb0ELb0ELb1ELb0ELb0ELb1ELb1ELb1ELb1ELb0EEENS1_21CollectiveEpilogueFwdINS6_IJSA_SC_SB_EEES9_NS_10bfloat16_tESG_Li384ELb0ELb1ELb1ELb1EEENS1_19SingleTileSchedulerILb0ELb1ELb1ELi192EEEEEEEEEvNT_6ParamsE,@"STO_CUDA_ENTRY STV_DEFAULT"
_ZN7cutlass13device_kernelIN5flash11enable_sm90INS1_16FlashAttnFwdSm90INS1_25CollectiveMainloopFwdSm90ILi2EN4cute5tupleIJNS5_1CILi1EEES8_S8_EEENS6_IJNS7_ILi192EEENS7_ILi160EEENS7_ILi64EEEEEELi64ENS_12float_e4m3_tEfNS_4arch4Sm90ELb0ELb0ELb0ELb0ELb1ELb0ELb0ELb1ELb1ELb1ELb1ELb0EEENS1_21CollectiveEpilogueFwdINS6_IJSA_SC_SB_EEES9_NS_10bfloat16_tESG_Li384ELb0ELb1ELb1ELb1EEENS1_19SingleTileSchedulerILb0ELb1ELb1ELi192EEEEEEEEEvNT_6ParamsE:
        /* <DEDUP_REMOVED lines=45> */
.L_x_13549:
        /* <DEDUP_REMOVED lines=22> */
.L_x_13550:
        /* <DEDUP_REMOVED lines=18> */
.L_x_13551:
        /* <DEDUP_REMOVED lines=22> */
.L_x_13552:
        /* <DEDUP_REMOVED lines=23> */
.L_x_13553:
        /* <DEDUP_REMOVED lines=9> */
.L_x_13556:
        /* <DEDUP_REMOVED lines=81> */
[----:B------:R-:W-:Y:S01]  /*0dc0*/  MOV R4, UR8 ;  /* 0x0000000800047c02 */ /* 0x000fe20008000f00 */
[----:B------:R-:W-:-:S03]  /*0dd0*/  UIADD3 UR7, UR6, -0x1, UR8 ;  /* 0xffffffff06077890 */ /* 0x000fc6000fffe008 */
[-C--:B------:R-:W-:Y:S02]  /*0de0*/  IABS R2, R4.reuse ;  /* 0x0000000400027213 */ /* 0x080fe40000000000 */
        /* <DEDUP_REMOVED lines=29> */
.L_x_13558:
[----:B------:R-:W-:Y:S01]  /*0fc0*/  UIMAD UR42, UR42, UR4, URZ ;  /* 0x000000042a2a72a4 */ /* 0x000fe2000f8e023f */
[----:B------:R-:W-:Y:S02]  /*0fd0*/  IMAD.U32 R2, RZ, RZ, UR6 ;  /* 0x00000006ff027e24 */ /* 0x000fe4000f8e00ff */
[----:B-----5:R-:W-:Y:S01]  /*0fe0*/  FMUL.FTZ R0, R5, R0 ;  /* 0x0000000005007220 */ /* 0x020fe20000410000 */
[----:B------:R-:W-:Y:S01]  /*0ff0*/  IMAD.U32 R3, RZ, RZ, UR4 ;  /* 0x00000004ff037e24 */ /* 0x000fe2000f8e00ff */
[----:B------:R-:W-:Y:S01]  /*1000*/  ULDC UR4, c[0x0][0x988] ;  /* 0x0002620000047ab9 */ /* 0x000fe20000000800 */
[----:B------:R-:W-:Y:S01]  /*1010*/  IADD3 R17, R17, -0x80, RZ ;  /* 0xffffff8011117810 */ /* 0x000fe20007ffe0ff */
[----:B------:R-:W-:Y:S01]  /*1020*/  FMUL.FTZ R0, R0, UR4 ;  /* 0x0000000400007c20 */ /* 0x000fe20008410000 */
[----:B------:R-:W-:Y:S02]  /*1030*/  PLOP3.LUT P0, PT, PT, PT, PT, 0x80, 0x0 ;  /* 0x000000000000781c */ /* 0x000fe40003f0f070 */
[----:B------:R-:W-:-:S02]  /*1040*/  CS2R R4, SRZ ;  /* 0x0000000000047805 */ /* 0x000fc4000001ff00 */
[----:B------:R-:W-:Y:S02]  /*1050*/  VIADDMNMX R2, R3, UR42, R2, PT ;  /* 0x0000002a03027c46 */ /* 0x000fe4000b800102 */
[----:B------:R-:W-:Y:S02]  /*1060*/  CS2R R30, SRZ ;  /* 0x00000000001e7805 */ /* 0x000fe4000001ff00 */
[----:B------:R-:W-:Y:S01]  /*1070*/  R2UR UR47, R0 ;  /* 0x00000000002f72ca */ /* 0x000fe200000e0000 */
[----:B------:R-:W-:Y:S01]  /*1080*/  IMAD.MOV.U32 R0, RZ, RZ, RZ ;  /* 0x000000ffff007224 */ /* 0x000fe200078e00ff */
[----:B------:R-:W-:Y:S02]  /*1090*/  R2UR UR39, R2 ;  /* 0x00000000022772ca */ /* 0x000fe400000e0000 */
        /* <DEDUP_REMOVED lines=12> */
[----:B------:R-:W-:Y:S01]  /*1160*/  UISETP.GT.AND UP0, UPT, UR39, UR42, UPT ;  /* 0x0000002a2700728c */ /* 0x000fe2000bf04270 */
[----:B------:R-:W-:Y:S01]  /*1170*/  IMAD.MOV.U32 R41, RZ, RZ, RZ ;  /* 0x000000ffff297224 */ /* 0x000fe200078e00ff */
[----:B------:R-:W-:Y:S01]  /*1180*/  CS2R R54, SRZ ;  /* 0x0000000000367805 */ /* 0x000fe2000001ff00 */
[----:B------:R-:W-:Y:S01]  /*1190*/  IMAD.MOV.U32 R52, RZ, RZ, RZ ;  /* 0x000000ffff347224 */ /* 0x000fe200078e00ff */
[----:B------:R-:W-:Y:S02]  /*11a0*/  CS2R R50, SRZ ;  /* 0x0000000000327805 */ /* 0x000fe4000001ff00 */
[----:B------:R-:W-:Y:S01]  /*11b0*/  MOV R15, RZ ;  /* 0x000000ff000f7202 */ /* 0x000fe20000000f00 */
[----:B------:R-:W-:Y:S01]  /*11c0*/  IMAD.MOV.U32 R49, RZ, RZ, RZ ;  /* 0x000000ffff317224 */ /* 0x000fe200078e00ff */
[----:B------:R-:W-:-:S13]  /*11d0*/  PLOP3.LUT P1, PT, PT, PT, UP0, 0x80, 0x0 ;  /* 0x000000000000781c */ /* 0x000fda0003f2f008 */
[----:B------:R-:W-:Y:S05]  /*11e0*/  @!P1 BRA `(.L_x_13559) ;  /* 0x0000005400b09947 */ /* 0x000fea0003800000 */
[----:B------:R-:W-:Y:S01]  /*11f0*/  SHF.R.S32.HI R0, RZ, 0x1f, R17 ;  /* 0x0000001fff007819 */ /* 0x000fe20000011411 */
[----:B------:R-:W0:Y:S01]  /*1200*/  S2UR UR38, SR_CgaCtaId ;  /* 0x00000000002679c3 */ /* 0x000e220000008800 */
[----:B------:R-:W-:Y:S01]  /*1210*/  UMOV UR48, 0x400 ;  /* 0x0000040000307882 */ /* 0x000fe20000000000 */
[----:B------:R-:W-:Y:S01]  /*1220*/  UMOV UR37, 0x80000020 ;  /* 0x8000002000257882 */ /* 0x000fe20000000000 */
        /* <DEDUP_REMOVED lines=10> */
[----:B------:R-:W-:Y:S01]  /*12d0*/  ULEA UR5, UR5, UR4, 0xc ;  /* 0x0000000405057291 */ /* 0x000fe2000f8e603f */
[----:B------:R-:W-:-:S03]  /*12e0*/  PLOP3.LUT P0, PT, PT, PT, UP0, 0x80, 0x0 ;  /* 0x000000000000781c */ /* 0x000fc60003f0f008 */
[----:B------:R-:W-:-:S04]  /*12f0*/  USHF.R.U32.HI UR5, URZ, 0x4, UR5 ;  /* 0x000000043f057899 */ /* 0x000fc80008011605 */
[----:B------:R-:W-:-:S04]  /*1300*/  ULOP3.LUT UR5, UR5, 0x3fff, URZ, 0xc0, !UPT ;  /* 0x00003fff05057892 */ /* 0x000fc8000f8ec03f */
[----:B------:R-:W-:Y:S02]  /*1310*/  ULOP3.LUT UR36, UR5, 0x10000, URZ, 0xfc, !UPT ;  /* 0x0001000005247892 */ /* 0x000fe4000f8efc3f */
[----:B------:R-:W-:Y:S10]  /*1320*/  @!P0 BRA `(.L_x_13560) ;  /* 0x0000000000408947 */ /* 0x000ff40003800000 */
        /* <DEDUP_REMOVED lines=15> */
[----:B-1----:R-:W-:Y:S05]  /*1420*/  CALL.ABS.NOINC R2 ;  /* 0x0000000002007343 */ /* 0x002fea0003c00000 */
.L_x_13560:
[----:B------:R-:W-:-:S04]  /*1430*/  SHF.L.U32 R0, RZ, 0x1f, RZ ;  /* 0x0000001fff007819 */ /* 0x000fc800000006ff */
[----:B------:R-:W0:Y:S02]  /*1440*/  SYNCS.PHASECHK.TRANS64.TRYWAIT P0, [UR48+0x12400], R0 ;  /* 0x01240000ff0075a7 */ /* 0x000e240008000170 */
[----:B0-----:R-:W-:Y:S05]  /*1450*/  @!P0 BRA `(.L_x_13561) ;  /* 0x000000b400708947 */ /* 0x001fea0003800000 */
.L_x_13645:
[----:B------:R-:W-:-:S06]  /*1460*/  ULOP3.LUT UR4, UR46, 0x1, URZ, 0xfc, !UPT ;  /* 0x000000012e047892 */ /* 0x000fcc000f8efc3f */
[----:B------:R-:W-:-:S05]  /*1470*/  IMAD.U32 R2, RZ, RZ, UR4 ;  /* 0x00000004ff027e24 */ /* 0x000fca000f8e00ff */
[----:B------:R-:W-:-:S13]  /*1480*/  ISETP.NE.AND P0, PT, R2, 0x3, PT ;  /* 0x000000030200780c */ /* 0x000fda0003f05270 */
[----:B------:R-:W-:Y:S05]  /*1490*/  @!P0 BRA `(.L_x_13562) ;  /* 0x0000000000048947 */ /* 0x000fea0003800000 */
[----:B------:R-:W-:Y:S01]  /*14a0*/  BPT.TRAP 0x1 ;  /* 0x000000040000795c */ /* 0x000fe20000300000 */
.L_x_13562:
[----:B------:R1:W2:Y:S01]  /*14b0*/  SYNCS.PHASECHK.TRANS64.TRYWAIT P1, [UR48+0x12430], R0 ;  /* 0x01243000ff0075a7 */ /* 0x0002a20008020170 */
[----:B------:R-:W-:Y:S05]  /*14c0*/  @!P0 BRA `(.L_x_13563) ;  /* 0x0000000000048947 */ /* 0x000fea0003800000 */
[----:B------:R-:W-:Y:S01]  /*14d0*/  BPT.TRAP 0x1 ;  /* 0x000000040000795c */ /* 0x000fe20000300000 */
.L_x_13563:
[----:B------:R-:W-:Y:S01]  /*14e0*/  IMAD.MOV.U32 R25, RZ, RZ, RZ ;  /* 0x000000ffff197224 */ /* 0x000fe200078e00ff */
[----:B--2---:R-:W-:Y:S06]  /*14f0*/  @P1 BRA `(.L_x_13564) ;  /* 0x0000000000081947 */ /* 0x004fec0003800000 */
[----:B------:R-:W2:Y:S02]  /*1500*/  SYNCS.PHASECHK.TRANS64.TRYWAIT P1, [UR48+0x12430], R0 ;  /* 0x01243000ff0075a7 */ /* 0x000ea40008020170 */
[----:B--2---:R-:W-:Y:S05]  /*1510*/  @!P1 BRA `(.L_x_13565) ;  /* 0x000000b400589947 */ /* 0x004fea0003800000 */
.L_x_13564:
[----:B------:R-:W-:Y:S05]  /*1520*/  WARPSYNC.ALL ;  /* 0x0000000000007948 */ /* 0x000fea0003800000 */
[----:B------:R-:W-:Y:S01]  /*1530*/  UIADD3 UR4, UR48, 0xd200, URZ ;  /* 0x0000d20030047890 */ /* 0x000fe2000fffe03f */
[----:B------:R-:W-:Y:S01]  /*1540*/  WARPGROUP.ARRIVE ;  /* 0x00000000000079c5 */ /* 0x000fe20000000000 */
[----:B------:R-:W-:Y:S01]  /*1550*/  UMOV UR5, UR37 ;  /* 0x0000002500057c82 */ /* 0x000fe20008000000 */
[----:B------:R-:W-:Y:S01]  /*1560*/  UMOV UR7, 0x80000020 ;  /* 0x8000002000077882 */ /* 0x000fe20000000000 */
[----:B------:R-:W-:Y:S01]  /*1570*/  USHF.R.U32.HI UR4, URZ, 0x4, UR4 ;  /* 0x000000043f047899 */ /* 0x000fe20008011604 */
[----:B------:R-:W-:Y:S01]  /*1580*/  UMOV UR8, UR36 ;  /* 0x0000002400087c82 */ /* 0x000fe20008000000 */
[----:B------:R-:W-:-:S02]  /*1590*/  UMOV UR9, UR37 ;  /* 0x0000002500097c82 */ /* 0x000fc40008000000 */
[----:B------:R-:W-:Y:S01]  /*15a0*/  ULOP3.LUT UR4, UR4, 0x3fff, URZ, 0xc0, !UPT ;  /* 0x00003fff04047892 */ /* 0x000fe2000f8ec03f */
[----:B------:R-:W-:Y:S01]  /*15b0*/  UMOV UR11, 0x80000020 ;  /* 0x80000020000b7882 */ /* 0x000fe20000000000 */
[----:B------:R-:W-:Y:S02]  /*15c0*/  UMOV UR12, UR36 ;  /* 0x00000024000c7c82 */ /* 0x000fe40008000000 */
[----:B------:R-:W-:Y:S01]  /*15d0*/  ULOP3.LUT UR16, UR4, 0x10000, URZ, 0xfc, !UPT ;  /* 0x0001000004107892 */ /* 0x000fe2000f8efc3f */
[----:B------:R-:W-:Y:S02]  /*15e0*/  UMOV UR13, UR37 ;  /* 0x00000025000d7c82 */ /* 0x000fe40008000000 */
[----:B------:R-:W-:Y:S01]  /*15f0*/  UMOV UR4, UR36 ;  /* 0x0000002400047c82 */ /* 0x000fe20008000000 */
[----:B------:R-:W-:Y:S02]  /*1600*/  UIADD3 UR10, UR16, 0x80, URZ ;  /* 0x00000080100a7890 */ /* 0x000fe4000fffe03f */
[----:B------:R-:W-:-:S02]  /*1610*/  UIADD3 UR14, UR16, 0x100, URZ ;  /* 0x00000100100e7890 */ /* 0x000fc4000fffe03f */
[----:B------:R-:W-:Y:S01]  /*1620*/  UMOV UR6, UR16 ;  /* 0x0000001000067c82 */ /* 0x000fe20008000000 */
[----:B------:R-:W-:Y:S01]  /*1630*/  UMOV UR15, 0x80000020 ;  /* 0x80000020000f7882 */ /* 0x000fe20000000000 */
        /* <DEDUP_REMOVED lines=44> */
[----:B------:R-:W-:Y:S01]  /*1900*/  UMOV UR4, URZ ;  /* 0x0000003f00047c82 */ /* 0x000fe20008000000 */
        /* <DEDUP_REMOVED lines=14> */
.L_x_13566:
[----:B------:R-:W-:Y:S01]  /*19f0*/  LOP3.LUT R16, R16, 0xffffff80, RZ, 0xc0, !PT ;  /* 0xffffff8010107812 */ /* 0x000fe200078ec0ff */
[----:B------:R-:W-:Y:S01]  /*1a00*/  IMAD.U32 R7, RZ, RZ, UR39 ;  /* 0x00000027ff077e24 */ /* 0x000fe2000f8e00ff */
[----:B01----:R-:W-:Y:S01]  /*1a10*/  MOV R0, 0xfffffffe ;  /* 0xfffffffe00007802 */ /* 0x003fe20000000f00 */
[----:B------:R-:W-:Y:S01]  /*1a20*/  UIADD3 UR17, UR39, -0x2, URZ ;  /* 0xfffffffe27117890 */ /* 0x000fe2000fffe03f */
[----:B------:R-:W-:Y:S01]  /*1a30*/  P2R R3, PR, RZ, 0x1 ;  /* 0x00000001ff037803 */ /* 0x000fe20000000000 */
[----:B------:R-:W-:Y:S01]  /*1a40*/  IMAD.IADD R16, R17, 0x1, -R16 ;  /* 0x0000000111107824 */ /* 0x000fe200078e0a10 */
[----:B------:R-:W-:Y:S01]  /*1a50*/  UIADD3 UR5, UR48, 0x12440, URZ ;  /* 0x0001244030057890 */ /* 0x000fe2000fffe03f */
[----:B------:R-:W0:Y:S01]  /*1a60*/  S2UR UR6, SR_CgaCtaId ;  /* 0x00000000000679c3 */ /* 0x000e220000008800 */
[----:B------:R-:W-:Y:S02]  /*1a70*/  UISETP.GE.AND UP0, UPT, UR17, UR42, UPT ;  /* 0x0000002a1100728c */ /* 0x000fe4000bf06270 */
[----:B------:R-:W-:Y:S01]  /*1a80*/  SHF.R.S32.HI R5, RZ, 0x1f, R16 ;  /* 0x0000001fff057819 */ /* 0x000fe20000011410 */
[----:B------:R-:W-:-:S03]  /*1a90*/  UPRMT UR5, UR38, 0x654, UR5 ;  /* 0x0000065426057896 */ /* 0x000fc60008000005 */
[----:B------:R-:W-:-:S04]  /*1aa0*/  LEA.HI R5, R5, R16, RZ, 0x2 ;  /* 0x0000001005057211 */ /* 0x000fc800078f10ff */
[----:B------:R-:W-:Y:S02]  /*1ab0*/  LOP3.LUT R5, R5, 0x7ffffffc, RZ, 0xc0, !PT ;  /* 0x7ffffffc05057812 */ /* 0x000fe400078ec0ff */
[----:B------:R-:W-:Y:S01]  /*1ac0*/  SYNCS.ARRIVE.TRANS64.RED.A1T0 RZ, [UR5], RZ ;  /* 0x000000ffffff79a7 */ /* 0x000fe20008100405 */
[----:B------:R-:W-:Y:S02]  /*1ad0*/  UMOV UR5, URZ ;  /* 0x0000003f00057c82 */ /* 0x000fe40008000000 */
[----:B------:R-:W-:-:S04]  /*1ae0*/  IMAD.IADD R5, R16, 0x1, -R5 ;  /* 0x0000000110057824 */ /* 0x000fc800078e0a05 */
[----:B------:R-:W-:-:S04]  /*1af0*/  IMAD R5, R5, R0, 0xa0 ;  /* 0x000000a005057424 */ /* 0x000fc800078e0200 */
[----:B------:R-:W-:-:S04]  /*1b00*/  VIADD R2, R5, UR49 ;  /* 0x0000003105027c36 */ /* 0x000fc80008000000 */
[----:B------:R-:W-:Y:S02]  /*1b10*/  IMAD R2, R7, -0xa0, R2 ;  /* 0xffffff6007027824 */ /* 0x000fe400078e0202 */
[----:B------:R-:W-:-:S03]  /*1b20*/  IMAD.U32 R7, RZ, RZ, UR47 ;  /* 0x0000002fff077e24 */ /* 0x000fc6000f8e00ff */
        /* <DEDUP_REMOVED lines=122> */
[----:B------:R-:W-:Y:S02]  /*22d0*/  FSEL R55, R55, -INF , P2 ;  /* 0xff80000037377808 */ /* 0x000fe40001000000 */
[----:B------:R-:W-:Y:S02]  /*22e0*/  ISETP.GT.AND P0, PT, R2, 0x81, PT ;  /* 0x000000810200780c */ /* 0x000fe40003f04270 */
[----:B------:R-:W-:Y:S02]  /*22f0*/  FSEL R28, R28, -INF , P5 ;  /* 0xff8000001c1c7808 */ /* 0x000fe40002800000 */
[----:B------:R-:W-:-:S02]  /*2300*/  FMNMX.FTZ R5, R57, R0, !PT ;  /* 0x0000000039057209 */ /* 0x000fc40007810000 */
[C---:B------:R-:W-:Y:S02]  /*2310*/  ISETP.GT.AND P1, PT, R2.reuse, 0x88, PT ;  /* 0x000000880200780c */ /* 0x040fe40003f24270 */
[----:B------:R-:W-:Y:S02]  /*2320*/  ISETP.GT.AND P2, PT, R2, 0x89, PT ;  /* 0x000000890200780c */ /* 0x000fe40003f44270 */
[----:B------:R-:W-:Y:S02]  /*2330*/  FMNMX.FTZ R11, R94, R95, !PT ;  /* 0x0000005f5e0b7209 */ /* 0x000fe40007810000 */
[----:B------:R-:W-:Y:S02]  /*2340*/  FSEL R50, R50, -INF , P4 ;  /* 0xff80000032327808 */ /* 0x000fe40002000000 */
[----:B------:R-:W-:Y:S02]  /*2350*/  FSEL R51, R51, -INF , P3 ;  /* 0xff80000033337808 */ /* 0x000fe40001800000 */
[----:B------:R-:W-:-:S02]  /*2360*/  FSEL R29, R29, -INF , P0 ;  /* 0xff8000001d1d7808 */ /* 0x000fc40000000000 */
[----:B------:R-:W-:Y:S02]  /*2370*/  P2R R10, PR, RZ, 0x1 ;  /* 0x00000001ff0a7803 */ /* 0x000fe40000000000 */
[----:B------:R-:W-:Y:S02]  /*2380*/  FMNMX.FTZ R0, R28, R5, !PT ;  /* 0x000000051c007209 */ /* 0x000fe40007810000 */
[----:B------:R-:W-:Y:S02]  /*2390*/  FSEL R19, R32, -INF , P1 ;  /* 0xff80000020137808 */ /* 0x000fe40000800000 */
[----:B------:R-:W-:Y:S02]  /*23a0*/  P2R R9, PR, RZ, 0x2 ;  /* 0x00000002ff097803 */ /* 0x000fe40000000000 */
[----:B------:R-:W-:Y:S02]  /*23b0*/  FSEL R33, R33, -INF , P2 ;  /* 0xff80000021217808 */ /* 0x000fe40001000000 */
[----:B------:R-:W-:-:S02]  /*23c0*/  P2R R8, PR, RZ, 0x4 ;  /* 0x00000004ff087803 */ /* 0x000fc40000000000 */
[C---:B------:R-:W-:Y:S02]  /*23d0*/  ISETP.GT.AND P3, PT, R2.reuse, 0x90, PT ;  /* 0x000000900200780c */ /* 0x040fe40003f64270 */
[C---:B------:R-:W-:Y:S02]  /*23e0*/  ISETP.GT.AND P4, PT, R2.reuse, 0x91, PT ;  /* 0x000000910200780c */ /* 0x040fe40003f84270 */
[C---:B------:R-:W-:Y:S02]  /*23f0*/  ISETP.GT.AND P5, PT, R2.reuse, 0x98, PT ;  /* 0x000000980200780c */ /* 0x040fe40003fa4270 */
[C---:B------:R-:W-:Y:S02]  /*2400*/  ISETP.GT.AND P6, PT, R2.reuse, 0x99, PT ;  /* 0x000000990200780c */ /* 0x040fe40003fc4270 */
[C---:B------:R-:W-:Y:S02]  /*2410*/  ISETP.GT.AND P2, PT, R2.reuse, 0x78, PT ;  /* 0x000000780200780c */ /* 0x040fe40003f44270 */
[----:B------:R-:W-:-:S02]  /*2420*/  ISETP.GT.AND P1, PT, R2, 0x79, PT ;  /* 0x000000790200780c */ /* 0x000fc40003f24270 */
[----:B------:R-:W-:Y:S02]  /*2430*/  ISETP.GT.AND P0, PT, R2, 0x80, PT ;  /* 0x000000800200780c */ /* 0x000fe40003f04270 */
[----:B------:R-:W-:Y:S02]  /*2440*/  FMNMX.FTZ R2, R98, R11, !PT ;  /* 0x0000000b62027209 */ /* 0x000fe40007810000 */
[----:B------:R-:W-:Y:S02]  /*2450*/  FMNMX.FTZ R0, R29, R0, !PT ;  /* 0x000000001d007209 */ /* 0x000fe40007810000 */
[----:B------:R-:W-:Y:S02]  /*2460*/  FMNMX.FTZ R11, R99, R2, !PT ;  /* 0x00000002630b7209 */ /* 0x000fe40007810000 */
[----:B------:R-:W-:Y:S02]  /*2470*/  FMNMX.FTZ R0, R19, R0, !PT ;  /* 0x0000000013007209 */ /* 0x000fe40007810000 */
[----:B------:R-:W-:-:S02]  /*2480*/  FMNMX.FTZ R2, R102, R11, !PT ;  /* 0x0000000b66027209 */ /* 0x000fc40007810000 */
[----:B------:R-:W-:Y:S02]  /*2490*/  FSEL R17, R36, -INF , P3 ;  /* 0xff80000024117808 */ /* 0x000fe40001800000 */
[----:B------:R-:W-:Y:S02]  /*24a0*/  FMNMX.FTZ R0, R33, R0, !PT ;  /* 0x0000000021007209 */ /* 0x000fe40007810000 */
[----:B------:R-:W-:Y:S02]  /*24b0*/  FMNMX.FTZ R13, R103, R2, !PT ;  /* 0x00000002670d7209 */ /* 0x000fe40007810000 */
[----:B------:R-:W-:Y:S02]  /*24c0*/  FSEL R37, R37, -INF , P4 ;  /* 0xff80000025257808 */ /* 0x000fe40002000000 */
        /* <DEDUP_REMOVED lines=13> */
[----:B------:R-:W-:Y:S02]  /*25a0*/  FSEL R58, R58, -INF , P2 ;  /* 0xff8000003a3a7808 */ /* 0x000fe40001000000 */
[----:B------:R-:W-:-:S02]  /*25b0*/  FMNMX.FTZ R15, R83, R2, !PT ;  /* 0x00000002530f7209 */ /* 0x000fc40007810000 */
[----:B------:R-:W-:Y:S02]  /*25c0*/  FSEL R59, R59, -INF , P1 ;  /* 0xff8000003b3b7808 */ /* 0x000fe40000800000 */
[----:B------:R-:W-:Y:S02]  /*25d0*/  FMNMX.FTZ R2, R86, R15, !PT ;  /* 0x0000000f56027209 */ /* 0x000fe40007810000 */
[----:B------:R-:W-:Y:S02]  /*25e0*/  FSEL R30, R30, -INF , P0 ;  /* 0xff8000001e1e7808 */ /* 0x000fe40000000000 */
[----:B------:R-:W-:Y:S02]  /*25f0*/  FMNMX.FTZ R15, R87, R2, !PT ;  /* 0x00000002570f7209 */ /* 0x000fe40007810000 */
[----:B------:R-:W-:Y:S02]  /*2600*/  ISETP.NE.AND P0, PT, R10, RZ, PT ;  /* 0x000000ff0a00720c */ /* 0x000fe40003f05270 */
[----:B------:R-:W-:-:S02]  /*2610*/  FMNMX.FTZ R2, R90, R15, !PT ;  /* 0x0000000f5a027209 */ /* 0x000fc40007810000 */
[----:B------:R-:W-:Y:S02]  /*2620*/  ISETP.NE.AND P1, PT, R9, RZ, PT ;  /* 0x000000ff0900720c */ /* 0x000fe40003f25270 */
[----:B------:R-:W-:Y:S02]  /*2630*/  FMNMX.FTZ R21, R91, R2, !PT ;  /* 0x000000025b157209 */ /* 0x000fe40007810000 */
[----:B------:R-:W-:Y:S02]  /*2640*/  FSEL R31, R31, -INF , P0 ;  /* 0xff8000001f1f7808 */ /* 0x000fe40000000000 */
[----:B-1----:R-:W-:Y:S02]  /*2650*/  FMNMX.FTZ R5, R4, R5, !PT ;  /* 0x0000000504057209 */ /* 0x002fe40007810000 */
[----:B------:R-:W-:Y:S02]  /*2660*/  FMNMX.FTZ R2, R62, R21, !PT ;  /* 0x000000153e027209 */ /* 0x000fe40007810000 */
[----:B------:R-:W-:Y:S01]  /*2670*/  ISETP.NE.AND P2, PT, R8, RZ, PT ;  /* 0x000000ff0800720c */ /* 0x000fe20003f45270 */
[----:B------:R-:W1:Y:S01]  /*2680*/  SHFL.BFLY PT, R0, R5, 0x1, 0x1f ;  /* 0x0c201f0005007f89 */ /* 0x000e6200000e0000 */
[----:B------:R-:W-:-:S02]  /*2690*/  FMNMX.FTZ R21, R63, R2, !PT ;  /* 0x000000023f157209 */ /* 0x000fc40007810000 */
[----:B------:R-:W-:Y:S02]  /*26a0*/  FSEL R34, R34, -INF , P1 ;  /* 0xff80000022227808 */ /* 0x000fe40000800000 */
[----:B------:R-:W-:Y:S02]  /*26b0*/  FMNMX.FTZ R2, R66, R21, !PT ;  /* 0x0000001542027209 */ /* 0x000fe40007810000 */
[----:B------:R-:W-:Y:S02]  /*26c0*/  FSEL R35, R35, -INF , P2 ;  /* 0xff80000023237808 */ /* 0x000fe40001000000 */
[----:B------:R-:W-:Y:S02]  /*26d0*/  FMNMX.FTZ R21, R67, R2, !PT ;  /* 0x0000000243157209 */ /* 0x000fe40007810000 */
[----:B------:R-:W-:Y:S02]  /*26e0*/  FSEL R39, R39, -INF , P4 ;  /* 0xff80000027277808 */ /* 0x000fe40002000000 */
[----:B------:R-:W-:-:S02]  /*26f0*/  FMNMX.FTZ R2, R70, R21, !PT ;  /* 0x0000001546027209 */ /* 0x000fc40007810000 */
[----:B------:R-:W-:Y:S02]  /*2700*/  FSEL R42, R42, -INF , P5 ;  /* 0xff8000002a2a7808 */ /* 0x000fe40002800000 */
[----:B------:R-:W-:Y:S02]  /*2710*/  FMNMX.FTZ R27, R71, R2, !PT ;  /* 0x00000002471b7209 */ /* 0x000fe40007810000 */
[----:B------:R-:W-:Y:S02]  /*2720*/  ISETP.NE.AND P0, PT, R3, RZ, PT ;  /* 0x000000ff0300720c */ /* 0x000fe40003f05270 */
[----:B------:R-:W-:Y:S02]  /*2730*/  FMNMX.FTZ R2, R74, R27, !PT ;  /* 0x0000001b4a027209 */ /* 0x000fe40007810000 */
[----:B-1----:R-:W-:Y:S02]  /*2740*/  FMNMX.FTZ R0, R5, R0, !PT ;  /* 0x0000000005007209 */ /* 0x002fe40007810000 */
[----:B------:R-:W-:-:S02]  /*2750*/  FMNMX.FTZ R27, R75, R2, !PT ;  /* 0x000000024b1b7209 */ /* 0x000fc40007810000 */
        /* <DEDUP_REMOVED lines=20> */
[--C-:B------:R-:W-:Y:S01]  /*28a0*/  FFMA.FTZ R49, R52, UR47, -R18.reuse ;  /* 0x0000002f34317c23 */ /* 0x100fe20008010812 */
[----:B------:R-:W-:Y:S01]  /*28b0*/  FMNMX.FTZ R2, R58, R61, !PT ;  /* 0x0000003d3a027209 */ /* 0x000fe20007810000 */
[--C-:B------:R-:W-:Y:S01]  /*28c0*/  FFMA.FTZ R52, R53, UR47, -R18.reuse ;  /* 0x0000002f35347c23 */ /* 0x100fe20008010812 */
[----:B------:R-:W-:Y:S01]  /*28d0*/  MUFU.EX2 R61, R69 ;  /* 0x00000045003d7308 */ /* 0x000fe20000000800 */
[--C-:B------:R-:W-:Y:S01]  /*28e0*/  FFMA.FTZ R53, R56, UR47, -R18.reuse ;  /* 0x0000002f38357c23 */ /* 0x100fe20008010812 */
[----:B------:R-:W-:Y:S01]  /*28f0*/  FMNMX.FTZ R65, R59, R2, !PT ;  /* 0x000000023b417209 */ /* 0x000fe20007810000 */
[--C-:B------:R-:W-:Y:S01]  /*2900*/  FFMA.FTZ R56, R57, UR47, -R18.reuse ;  /* 0x0000002f39387c23 */ /* 0x100fe20008010812 */
[--C-:B------:R-:W-:Y:S01]  /*2910*/  FFMA.FTZ R24, R64, UR47, -R18.reuse ;  /* 0x0000002f40187c23 */ /* 0x100fe20008010812 */
[--C-:B------:R-:W-:Y:S01]  /*2920*/  FFMA.FTZ R3, R92, UR47, -R18.reuse ;  /* 0x0000002f5c037c23 */ /* 0x100fe20008010812 */
[----:B------:R-:W-:Y:S01]  /*2930*/  FMNMX.FTZ R2, R30, R65, !PT ;  /* 0x000000411e027209 */ /* 0x000fe20007810000 */
[--C-:B------:R-:W-:Y:S01]  /*2940*/  FFMA.FTZ R4, R93, UR47, -R18.reuse ;  /* 0x0000002f5d047c23 */ /* 0x100fe20008010812 */
[----:B------:R1:W-:Y:S01]  /*2950*/  MUFU.EX2 R21, R60 ;  /* 0x0000003c00157308 */ /* 0x0003e20000000800 */
        /* <DEDUP_REMOVED lines=8> */
[--C-:B-1----:R-:W-:Y:S01]  /*29e0*/  FFMA.FTZ R60, R33, UR47, -R18.reuse ;  /* 0x0000002f213c7c23 */ /* 0x102fe20008010812 */
        /* <DEDUP_REMOVED lines=20> */
[--C-:B------:R-:W-:Y:S01]  /*2b30*/  FFMA.FTZ R73, R73, UR47, -R18.reuse ;  /* 0x0000002f49497c23 */ /* 0x100fe20008010812 */
[----:B------:R-:W1:Y:S01]  /*2b40*/  SHFL.BFLY PT, R2, R69, 0x2, 0x1f ;  /* 0x0c401f0045027f89 */ /* 0x000e6200000e0000 */
[----:B------:R-:W-:Y:S01]  /*2b50*/  MUFU.EX2 R5, R5 ;  /* 0x0000000500057308 */ /* 0x000fe20000000800 */
[--C-:B------:R-:W-:Y:S01]  /*2b60*/  FFMA.FTZ R28, R28, UR47, -R18.reuse ;  /* 0x0000002f1c1c7c23 */ /* 0x100fe20008010812 */
[--C-:B------:R-:W-:Y:S01]  /*2b70*/  FFMA.FTZ R29, R29, UR47, -R18.reuse ;  /* 0x0000002f1d1d7c23 */ /* 0x100fe20008010812 */
[--C-:B------:R-:W-:Y:S01]  /*2b80*/  FFMA.FTZ R19, R19, UR47, -R18.reuse ;  /* 0x0000002f13137c23 */ /* 0x100fe20008010812 */
[--C-:B------:R-:W-:Y:S01]  /*2b90*/  FFMA.FTZ R17, R17, UR47, -R18.reuse ;  /* 0x0000002f11117c23 */ /* 0x100fe20008010812 */
[----:B------:R-:W-:-:S03]  /*2ba0*/  FFMA.FTZ R18, R41, UR47, -R18 ;  /* 0x0000002f29127c23 */ /* 0x000fc60008010812 */
[----:B------:R-:W2:Y:S08]  /*2bb0*/  MUFU.EX2 R6, R6 ;  /* 0x0000000600067308 */ /* 0x000eb00000000800 */
[----:B------:R-:W3:Y:S01]  /*2bc0*/  MUFU.EX2 R7, R7 ;  /* 0x0000000700077308 */ /* 0x000ee20000000800 */
[----:B-1----:R-:W-:-:S07]  /*2bd0*/  FMNMX.FTZ R57, R69, R2, !PT ;  /* 0x0000000245397209 */ /* 0x002fce0007810000 */
[----:B------:R1:W-:Y:S01]  /*2be0*/  MUFU.EX2 R15, R85 ;  /* 0x00000055000f7308 */ /* 0x0003e20000000800 */
[----:B--2---:R-:W-:Y:S01]  /*2bf0*/  F2FP.SATFINITE.E4M3.F32.PACK_AB_MERGE_C R152, R6, R5, RZ ;  /* 0x000000050698723e */ /* 0x004fe200048070ff */
[----:B------:R-:W2:Y:S03]  /*2c00*/  SHFL.BFLY PT, R2, R57, 0x1, 0x1f ;  /* 0x0c201f0039027f89 */ /* 0x000ea600000e0000 */
[----:B------:R-:W-:-:S03]  /*2c10*/  F2FP.SATFINITE.E4M3.F32.PACK_AB_MERGE_C R152, R4, R3, R152 ;  /* 0x000000030498723e */ /* 0x000fc60004807098 */
[----:B------:R-:W-:Y:S08]  /*2c20*/  MUFU.EX2 R27, R32 ;  /* 0x00000020001b7308 */ /* 0x000ff00000000800 */
[----:B------:R4:W-:Y:S08]  /*2c30*/  MUFU.EX2 R32, R72 ;  /* 0x0000004800207308 */ /* 0x0009f00000000800 */
[----:B------:R-:W-:Y:S01]  /*2c40*/  MUFU.EX2 R8, R8 ;  /* 0x0000000800087308 */ /* 0x000fe20000000800 */
[----:B--2---:R-:W-:Y:S01]  /*2c50*/  FMNMX.FTZ R2, R57, R2, !PT ;  /* 0x0000000239027209 */ /* 0x004fe20007810000 */
[----:B------:R-:W-:-:S03]  /*2c60*/  IMAD.U32 R57, RZ, RZ, UR47 ;  /* 0x0000002fff397e24 */ /* 0x000fc6000f8e00ff */
[C---:B------:R-:W-:Y:S01]  /*2c70*/  FSETP.NEU.FTZ.AND P1, PT, R2.reuse, -INF , PT ;  /* 0xff8000000200780b */ /* 0x040fe20003f3d000 */
[----:B------:R-:W-:Y:S02]  /*2c80*/  FFMA.FTZ R57, R2, R57, -8 ;  /* 0xc100000002397423 */ /* 0x000fe40000010039 */
[----:B------:R2:W-:Y:S03]  /*2c90*/  MUFU.EX2 R13, R80 ;  /* 0x00000050000d7308 */ /* 0x0005e60000000800 */
[----:B------:R-:W-:Y:S02]  /*2ca0*/  FSEL R57, R57, RZ, P1 ;  /* 0x000000ff39397208 */ /* 0x000fe40000800000 */
[----:B------:R-:W-:-:S03]  /*2cb0*/  PLOP3.LUT P1, PT, PT, PT, UP0, 0x80, 0x0 ;  /* 0x000000000000781c */ /* 0x000fc60003f2f008 */
[----:B------:R5:W-:Y:S01]  /*2cc0*/  MUFU.EX2 R65, R73 ;  /* 0x0000004900417308 */ /* 0x000be20000000800 */
[--C-:B------:R-:W-:Y:S01]  /*2cd0*/  FFMA.FTZ R37, R94, UR47, -R57.reuse ;  /* 0x0000002f5e257c23 */ /* 0x100fe20008010839 */
[--C-:B------:R-:W-:Y:S01]  /*2ce0*/  FFMA.FTZ R40, R95, UR47, -R57.reuse ;  /* 0x0000002f5f287c23 */ /* 0x100fe20008010839 */
[--C-:B------:R-:W-:Y:S01]  /*2cf0*/  FFMA.FTZ R69, R98, UR47, -R57.reuse ;  /* 0x0000002f62457c23 */ /* 0x100fe20008010839 */
[--C-:B------:R-:W-:Y:S01]  /*2d00*/  FFMA.FTZ R76, R99, UR47, -R57.reuse ;  /* 0x0000002f634c7c23 */ /* 0x100fe20008010839 */
[--C-:B------:R-:W-:Y:S01]  /*2d10*/  FFMA.FTZ R41, R102, UR47, -R57.reuse ;  /* 0x0000002f66297c23 */ /* 0x100fe20008010839 */
[--C-:B------:R-:W-:Y:S01]  /*2d20*/  FFMA.FTZ R68, R103, UR47, -R57.reuse ;  /* 0x0000002f67447c23 */ /* 0x100fe20008010839 */
[--C-:B-1----:R-:W-:Y:S01]  /*2d30*/  FFMA.FTZ R85, R66, UR47, -R57.reuse ;  /* 0x0000002f42557c23 */ /* 0x102fe20008010839 */
[----:B------:R-:W-:Y:S01]  /*2d40*/  MUFU.EX2 R37, R37 ;  /* 0x0000002500257308 */ /* 0x000fe20000000800 */
[--C-:B------:R-:W-:Y:S01]  /*2d50*/  FFMA.FTZ R77, R106, UR47, -R57.reuse ;  /* 0x0000002f6a4d7c23 */ /* 0x100fe20008010839 */
[--C-:B------:R-:W-:Y:S01]  /*2d60*/  FFMA.FTZ R66, R70, UR47, -R57.reuse ;  /* 0x0000002f46427c23 */ /* 0x100fe20008010839 */
[--C-:B----4-:R-:W-:Y:S01]  /*2d70*/  FFMA.FTZ R72, R78, UR47, -R57.reuse ;  /* 0x0000002f4e487c23 */ /* 0x110fe20008010839 */
[--C-:B------:R-:W-:Y:S01]  /*2d80*/  FFMA.FTZ R70, R74, UR47, -R57.reuse ;  /* 0x0000002f4a467c23 */ /* 0x100fe20008010839 */
[--C-:B------:R-:W-:Y:S01]  /*2d90*/  FFMA.FTZ R78, R86, UR47, -R57.reuse ;  /* 0x0000002f564e7c23 */ /* 0x100fe20008010839 */
[----:B------:R-:W-:Y:S01]  /*2da0*/  FADD.FTZ R74, R3, R4 ;  /* 0x00000004034a7221 */ /* 0x000fe20000010000 */
[--C-:B------:R-:W-:Y:S01]  /*2db0*/  FFMA.FTZ R86, R67, UR47, -R57.reuse ;  /* 0x0000002f43567c23 */ /* 0x100fe20008010839 */
[----:B------:R-:W1:Y:S01]  /*2dc0*/  MUFU.EX2 R40, R40 ;  /* 0x0000002800287308 */ /* 0x000e620000000800 */
[--C-:B--2---:R-:W-:Y:S01]  /*2dd0*/  FFMA.FTZ R80, R107, UR47, -R57.reuse ;  /* 0x0000002f6b507c23 */ /* 0x104fe20008010839 */
[--C-:B------:R-:W-:Y:S01]  /*2de0*/  FFMA.FTZ R67, R71, UR47, -R57.reuse ;  /* 0x0000002f47437c23 */ /* 0x100fe20008010839 */
[--C-:B-----5:R-:W-:Y:S01]  /*2df0*/  FFMA.FTZ R73, R79, UR47, -R57.reuse ;  /* 0x0000002f4f497c23 */ /* 0x120fe20008010839 */
[--C-:B------:R-:W-:Y:S01]  /*2e00*/  FFMA.FTZ R71, R75, UR47, -R57.reuse ;  /* 0x0000002f4b477c23 */ /* 0x100fe20008010839 */
[--C-:B------:R-:W-:Y:S01]  /*2e10*/  FFMA.FTZ R79, R87, UR47, -R57.reuse ;  /* 0x0000002f574f7c23 */ /* 0x100fe20008010839 */
[----:B------:R-:W-:Y:S01]  /*2e20*/  FADD.FTZ R75, R5, R74 ;  /* 0x0000004a054b7221 */ /* 0x000fe20000010000 */
[--C-:B------:R-:W-:Y:S01]  /*2e30*/  FFMA.FTZ R81, R82, UR47, -R57.reuse ;  /* 0x0000002f52517c23 */ /* 0x100fe20008010839 */
[----:B------:R-:W2:Y:S01]  /*2e40*/  MUFU.EX2 R69, R69 ;  /* 0x0000004500457308 */ /* 0x000ea20000000800 */
[----:B------:R-:W-:Y:S01]  /*2e50*/  FFMA.FTZ R82, R83, UR47, -R57 ;  /* 0x0000002f53527c23 */ /* 0x000fe20008010839 */
[----:B------:R-:W-:Y:S01]  /*2e60*/  FADD.FTZ R74, R6, R75 ;  /* 0x0000004b064a7221 */ /* 0x000fe20000010000 */
[--C-:B------:R-:W-:Y:S01]  /*2e70*/  FFMA.FTZ R83, R90, UR47, -R57.reuse ;  /* 0x0000002f5a537c23 */ /* 0x100fe20008010839 */
[--C-:B------:R-:W-:Y:S01]  /*2e80*/  FFMA.FTZ R84, R91, UR47, -R57.reuse ;  /* 0x0000002f5b547c23 */ /* 0x100fe20008010839 */
[--C-:B------:R-:W-:Y:S01]  /*2e90*/  FFMA.FTZ R62, R62, UR47, -R57.reuse ;  /* 0x0000002f3e3e7c23 */ /* 0x100fe20008010839 */
[----:B---3--:R-:W-:Y:S01]  /*2ea0*/  FADD.FTZ R75, R7, R74 ;  /* 0x0000004a074b7221 */ /* 0x008fe20000010000 */
[----:B------:R-:W-:Y:S01]  /*2eb0*/  FFMA.FTZ R63, R63, UR47, -R57 ;  /* 0x0000002f3f3f7c23 */ /* 0x000fe20008010839 */
[----:B------:R-:W3:Y:S01]  /*2ec0*/  MUFU.EX2 R76, R76 ;  /* 0x0000004c004c7308 */ /* 0x000ee20000000800 */
[----:B-1----:R-:W-:Y:S01]  /*2ed0*/  FADD.FTZ R88, R37, R40 ;  /* 0x0000002825587221 */ /* 0x002fe20000010000 */
[----:B------:R-:W-:Y:S01]  /*2ee0*/  FADD.FTZ R74, R8, R75 ;  /* 0x0000004b084a7221 */ /* 0x000fe20000010000 */
        /* <DEDUP_REMOVED lines=14> */
[----:B---3--:R-:W-:Y:S01]  /*2fd0*/  FADD.FTZ R88, R76, R87 ;  /* 0x000000574c587221 */ /* 0x008fe20000010000 */
[--C-:B------:R-:W-:Y:S01]  /*2fe0*/  FFMA.FTZ R39, R39, UR47, -R57.reuse ;  /* 0x0000002f27277c23 */ /* 0x100fe20008010839 */
[--C-:B------:R-:W-:Y:S01]  /*2ff0*/  FFMA.FTZ R42, R42, UR47, -R57.reuse ;  /* 0x0000002f2a2a7c23 */ /* 0x100fe20008010839 */
[----:B------:R-:W-:Y:S01]  /*3000*/  FFMA.FTZ R44, R44, UR47, -R57 ;  /* 0x0000002f2c2c7c23 */ /* 0x000fe20008010839 */
[----:B------:R-:W-:-:S03]  /*3010*/  F2FP.SATFINITE.E4M3.F32.PACK_AB_MERGE_C R69, R76, R69, RZ ;  /* 0x000000454c45723e */ /* 0x000fc600048070ff */
[----:B------:R-:W3:Y:S01]  /*3020*/  MUFU.EX2 R9, R9 ;  /* 0x0000000900097308 */ /* 0x000ee20000000800 */
[----:B-1----:R-:W-:Y:S01]  /*3030*/  FADD.FTZ R87, R41, R88 ;  /* 0x0000005829577221 */ /* 0x002fe20000010000 */
[----:B------:R-:W-:Y:S01]  /*3040*/  F2FP.SATFINITE.E4M3.F32.PACK_AB_MERGE_C R153, R40, R37, R69 ;  /* 0x000000252899723e */ /* 0x000fe20004807045 */
[--C-:B------:R-:W-:Y:S02]  /*3050*/  IMAD.MOV.U32 R37, RZ, RZ, R25.reuse ;  /* 0x000000ffff257224 */ /* 0x100fe400078e0019 */
[----:B------:R-:W-:-:S03]  /*3060*/  IMAD.MOV.U32 R40, RZ, RZ, R25 ;  /* 0x000000ffff287224 */ /* 0x000fc600078e0019 */
        /* <DEDUP_REMOVED lines=8> */
[----:B------:R-:W-:-:S03]  /*30f0*/  F2FP.SATFINITE.E4M3.F32.PACK_AB_MERGE_C R154, R10, R9, RZ ;  /* 0x000000090a9a723e */ /* 0x000fc600048070ff */
[----:B------:R-:W-:Y:S01]  /*3100*/  FADD.FTZ R75, R11, R74 ;  /* 0x0000004a0b4b7221 */ /* 0x000fe20000010000 */
[----:B------:R-:W-:Y:S02]  /*3110*/  F2FP.SATFINITE.E4M3.F32.PACK_AB_MERGE_C R154, R8, R7, R154 ;  /* 0x00000007089a723e */ /* 0x000fe4000480709a */
[----:B------:R-:W2:Y:S01]  /*3120*/  MUFU.EX2 R12, R12 ;  /* 0x0000000c000c7308 */ /* 0x000ea20000000800 */
[C---:B---3--:R-:W-:Y:S01]  /*3130*/  FADD.FTZ R87, R80.reuse, R87 ;  /* 0x0000005750577221 */ /* 0x048fe20000010000 */
[----:B------:R-:W-:-:S04]  /*3140*/  F2FP.SATFINITE.E4M3.F32.PACK_AB_MERGE_C R77, R80, R77, RZ ;  /* 0x0000004d504d723e */ /* 0x000fc800048070ff */
[----:B------:R-:W-:Y:S02]  /*3150*/  F2FP.SATFINITE.E4M3.F32.PACK_AB_MERGE_C R155, R68, R41, R77 ;  /* 0x00000029449b723e */ /* 0x000fe4000480704d */
[----:B------:R-:W3:Y:S01]  /*3160*/  MUFU.EX2 R73, R73 ;  /* 0x0000004900497308 */ /* 0x000ee20000000800 */
[----:B-1----:R-:W-:Y:S01]  /*3170*/  FADD.FTZ R74, R72, R87 ;  /* 0x00000057484a7221 */ /* 0x002fe20000010000 */
[----:B------:R-:W-:-:S06]  /*3180*/  MOV R41, R25 ;  /* 0x0000001900297202 */ /* 0x000fcc0000000f00 */
[----:B------:R-:W1:Y:S01]  /*3190*/  MUFU.EX2 R81, R81 ;  /* 0x0000005100517308 */ /* 0x000e620000000800 */
[----:B--2---:R-:W-:Y:S01]  /*31a0*/  FADD.FTZ R88, R12, R75 ;  /* 0x0000004b0c587221 */ /* 0x004fe20000010000 */
[----:B------:R-:W-:-:S03]  /*31b0*/  FFMA.FTZ R75, R31, UR47, -R57 ;  /* 0x0000002f1f4b7c23 */ /* 0x000fc60008010839 */
[----:B------:R-:W-:-:S03]  /*31c0*/  FADD.FTZ R87, R13, R88 ;  /* 0x000000580d577221 */ /* 0x000fc60000010000 */
[----:B------:R-:W2:Y:S01]  /*31d0*/  MUFU.EX2 R16, R16 ;  /* 0x0000001000107308 */ /* 0x000ea20000000800 */
[----:B---3--:R-:W-:Y:S01]  /*31e0*/  FADD.FTZ R90, R73, R74 ;  /* 0x0000004a495a7221 */ /* 0x008fe20000010000 */
[----:B------:R-:W-:-:S06]  /*31f0*/  FFMA.FTZ R74, R30, UR47, -R57 ;  /* 0x0000002f1e4a7c23 */ /* 0x000fcc0008010839 */
[----:B------:R-:W3:Y:S01]  /*3200*/  MUFU.EX2 R82, R82 ;  /* 0x0000005200527308 */ /* 0x000ee20000000800 */
[----:B-1----:R-:W-:-:S07]  /*3210*/  FADD.FTZ R89, R81, R90 ;  /* 0x0000005a51597221 */ /* 0x002fce0000010000 */
[----:B------:R-:W1:Y:S01]  /*3220*/  MUFU.EX2 R14, R14 ;  /* 0x0000000e000e7308 */ /* 0x000e620000000800 */
[C---:B--2---:R-:W-:Y:S01]  /*3230*/  FADD.FTZ R87, R16.reuse, R87 ;  /* 0x0000005710577221 */ /* 0x044fe20000010000 */
[----:B------:R-:W-:-:S04]  /*3240*/  F2FP.SATFINITE.E4M3.F32.PACK_AB_MERGE_C R136, R16, R13, RZ ;  /* 0x0000000d1088723e */ /* 0x000fc800048070ff */
[----:B------:R-:W-:Y:S02]  /*3250*/  F2FP.SATFINITE.E4M3.F32.PACK_AB_MERGE_C R136, R12, R11, R136 ;  /* 0x0000000b0c88723e */ /* 0x000fe40004807088 */
[----:B------:R-:W2:Y:S01]  /*3260*/  MUFU.EX2 R78, R78 ;  /* 0x0000004e004e7308 */ /* 0x000ea20000000800 */
[C---:B---3--:R-:W-:Y:S01]  /*3270*/  FADD.FTZ R89, R82.reuse, R89 ;  /* 0x0000005952597221 */ /* 0x048fe20000010000 */
[----:B------:R-:W-:-:S04]  /*3280*/  F2FP.SATFINITE.E4M3.F32.PACK_AB_MERGE_C R81, R82, R81, RZ ;  /* 0x000000515251723e */ /* 0x000fc800048070ff */
[----:B------:R-:W-:Y:S02]  /*3290*/  F2FP.SATFINITE.E4M3.F32.PACK_AB_MERGE_C R137, R73, R72, R81 ;  /* 0x000000484989723e */ /* 0x000fe40004807051 */
[----:B------:R-:W3:Y:S01]  /*32a0*/  MUFU.EX2 R79, R79 ;  /* 0x0000004f004f7308 */ /* 0x000ee20000000800 */
[----:B-1----:R-:W-:-:S04]  /*32b0*/  FADD.FTZ R88, R14, R87 ;  /* 0x000000570e587221 */ /* 0x002fc80000010000 */
[----:B------:R-:W-:-:S03]  /*32c0*/  FADD.FTZ R87, R15, R88 ;  /* 0x000000580f577221 */ /* 0x000fc60000010000 */
        /* <DEDUP_REMOVED lines=9> */
[C---:B---3--:R-:W-:Y:S01]  /*3360*/  FADD.FTZ R88, R23.reuse, R88 ;  /* 0x0000005817587221 */ /* 0x048fe20000010000 */
[----:B------:R-:W-:-:S03]  /*3370*/  F2FP.SATFINITE.E4M3.F32.PACK_AB_MERGE_C R138, R23, R20, RZ ;  /* 0x00000014178a723e */ /* 0x000fc600048070ff */
[----:B------:R-:W-:Y:S01]  /*3380*/  FADD.FTZ R5, R21, R88 ;  /* 0x0000005815057221 */ /* 0x000fe20000010000 */
[----:B------:R-:W-:Y:S02]  /*3390*/  F2FP.SATFINITE.E4M3.F32.PACK_AB_MERGE_C R138, R15, R14, R138 ;  /* 0x0000000e0f8a723e */ /* 0x000fe4000480708a */
        /* <DEDUP_REMOVED lines=12> */
[----:B------:R-:W-:-:S03]  /*3460*/  F2FP.SATFINITE.E4M3.F32.PACK_AB_MERGE_C R24, R27, R24, RZ ;  /* 0x000000181b18723e */ /* 0x000fc600048070ff */
[----:B------:R-:W-:Y:S01]  /*3470*/  FADD.FTZ R27, R27, R10 ;  /* 0x0000000a1b1b7221 */ /* 0x000fe20000010000 */
[----:B------:R-:W-:Y:S01]  /*3480*/  F2FP.SATFINITE.E4M3.F32.PACK_AB_MERGE_C R140, R22, R21, R24 ;  /* 0x00000015168c723e */ /* 0x000fe20004807018 */
[----:B------:R-:W-:Y:S01]  /*3490*/  IMAD.MOV.U32 R24, RZ, RZ, R25 ;  /* 0x000000ffff187224 */ /* 0x000fe200078e0019 */
[----:B------:R-:W2:Y:S01]  /*34a0*/  MUFU.EX2 R26, R26 ;  /* 0x0000001a001a7308 */ /* 0x000ea20000000800 */
[----:B---3--:R-:W-:-:S07]  /*34b0*/  FADD.FTZ R5, R85, R6 ;  /* 0x0000000655057221 */ /* 0x008fce0000010000 */
[----:B------:R-:W3:Y:S01]  /*34c0*/  MUFU.EX2 R66, R66 ;  /* 0x0000004200427308 */ /* 0x000ee20000000800 */
[C---:B-1----:R-:W-:Y:S01]  /*34d0*/  FADD.FTZ R5, R86.reuse, R5 ;  /* 0x0000000556057221 */ /* 0x042fe20000010000 */
[----:B------:R-:W-:-:S04]  /*34e0*/  F2FP.SATFINITE.E4M3.F32.PACK_AB_MERGE_C R85, R86, R85, RZ ;  /* 0x000000555655723e */ /* 0x000fc800048070ff */
[----:B------:R-:W-:Y:S02]  /*34f0*/  F2FP.SATFINITE.E4M3.F32.PACK_AB_MERGE_C R141, R63, R62, R85 ;  /* 0x0000003e3f8d723e */ /* 0x000fe40004807055 */
[----:B------:R-:W1:Y:S01]  /*3500*/  MUFU.EX2 R67, R67 ;  /* 0x0000004300437308 */ /* 0x000e620000000800 */
[----:B--2---:R-:W-:Y:S01]  /*3510*/  FADD.FTZ R6, R26, R27 ;  /* 0x0000001b1a067221 */ /* 0x004fe20000010000 */
[----:B------:R-:W-:-:S06]  /*3520*/  MOV R27, R25 ;  /* 0x00000019001b7202 */ /* 0x000fcc0000000f00 */
[----:B------:R-:W2:Y:S01]  /*3530*/  MUFU.EX2 R70, R70 ;  /* 0x0000004600467308 */ /* 0x000ea20000000800 */
[----:B---3--:R-:W-:Y:S01]  /*3540*/  FADD.FTZ R10, R66, R5 ;  /* 0x00000005420a7221 */ /* 0x008fe20000010000 */
[----:B------:R-:W-:-:S04]  /*3550*/  FADD.FTZ R5, R61, R6 ;  /* 0x000000063d057221 */ /* 0x000fc80000010000 */
[----:B------:R-:W-:Y:S01]  /*3560*/  FADD.FTZ R6, R32, R5 ;  /* 0x0000000520067221 */ /* 0x000fe20000010000 */
[----:B------:R-:W-:Y:S01]  /*3570*/  F2FP.SATFINITE.E4M3.F32.PACK_AB_MERGE_C R32, R65, R32, RZ ;  /* 0x000000204120723e */ /* 0x000fe200048070ff */
[----:B------:R-:W3:Y:S01]  /*3580*/  MUFU.EX2 R71, R71 ;  /* 0x0000004700477308 */ /* 0x000ee20000000800 */
[----:B-1----:R-:W-:Y:S01]  /*3590*/  FADD.FTZ R9, R67, R10 ;  /* 0x0000000a43097221 */ /* 0x002fe20000010000 */
[----:B------:R-:W-:Y:S01]  /*35a0*/  FADD.FTZ R65, R65, R6 ;  /* 0x0000000641417221 */ /* 0x000fe20000010000 */
[----:B------:R-:W-:Y:S01]  /*35b0*/  F2FP.SATFINITE.E4M3.F32.PACK_AB_MERGE_C R142, R61, R26, R32 ;  /* 0x0000001a3d8e723e */ /* 0x000fe20004807020 */
[----:B------:R-:W-:Y:S01]  /*35c0*/  IMAD.MOV.U32 R26, RZ, RZ, R25 ;  /* 0x000000ffff1a7224 */ /* 0x000fe200078e0019 */
[----:B------:R-:W-:-:S03]  /*35d0*/  MOV R32, R25 ;  /* 0x0000001900207202 */ /* 0x000fc60000000f00 */
[----:B------:R-:W1:Y:S01]  /*35e0*/  MUFU.EX2 R36, R36 ;  /* 0x0000002400247308 */ /* 0x000e620000000800 */
[----:B--2---:R-:W-:-:S07]  /*35f0*/  FADD.FTZ R4, R70, R9 ;  /* 0x0000000946047221 */ /* 0x004fce0000010000 */
[----:B------:R-:W2:Y:S01]  /*3600*/  MUFU.EX2 R46, R46 ;  /* 0x0000002e002e7308 */ /* 0x000ea20000000800 */
[C---:B---3--:R-:W-:Y:S01]  /*3610*/  F2FP.SATFINITE.E4M3.F32.PACK_AB_MERGE_C R70, R71.reuse, R70, RZ ;  /* 0x000000464746723e */ /* 0x048fe200048070ff */
[----:B------:R-:W-:-:S03]  /*3620*/  FADD.FTZ R71, R71, R4 ;  /* 0x0000000447477221 */ /* 0x000fc60000010000 */
[----:B------:R-:W-:-:S03]  /*3630*/  F2FP.SATFINITE.E4M3.F32.PACK_AB_MERGE_C R143, R67, R66, R70 ;  /* 0x00000042438f723e */ /* 0x000fc60004807046 */
        /* <DEDUP_REMOVED lines=15> */
[----:B------:R-:W-:Y:S01]  /*3730*/  F2FP.SATFINITE.E4M3.F32.PACK_AB_MERGE_C R144, R43, R36, R45 ;  /* 0x000000242b90723e */ /* 0x000fe2000480702d */
[--C-:B------:R-:W-:Y:S02]  /*3740*/  IMAD.MOV.U32 R36, RZ, RZ, R25.reuse ;  /* 0x000000ffff247224 */ /* 0x100fe400078e0019 */
[----:B------:R-:W1:Y:S01]  /*3750*/  MUFU.EX2 R30, R54 ;  /* 0x00000036001e7308 */ /* 0x000e620000000800 */
[C---:B--2---:R-:W-:Y:S01]  /*3760*/  F2FP.SATFINITE.E4M3.F32.PACK_AB_MERGE_C R50, R51.reuse, R50, RZ ;  /* 0x000000323332723e */ /* 0x044fe200048070ff */
[----:B------:R-:W-:Y:S01]  /*3770*/  FADD.FTZ R51, R51, R4 ;  /* 0x0000000433337221 */ /* 0x000fe20000010000 */
[--C-:B------:R-:W-:Y:S02]  /*3780*/  IMAD.MOV.U32 R43, RZ, RZ, R25.reuse ;  /* 0x000000ffff2b7224 */ /* 0x100fe400078e0019 */
[----:B------:R-:W-:Y:S01]  /*3790*/  F2FP.SATFINITE.E4M3.F32.PACK_AB_MERGE_C R145, R47, R46, R50 ;  /* 0x0000002e2f91723e */ /* 0x000fe20004807032 */
[--C-:B------:R-:W-:Y:S01]  /*37a0*/  IMAD.MOV.U32 R45, RZ, RZ, R25.reuse ;  /* 0x000000ffff2d7224 */ /* 0x100fe200078e0019 */
[----:B------:R-:W-:Y:S01]  /*37b0*/  MOV R46, R25 ;  /* 0x00000019002e7202 */ /* 0x000fe20000000f00 */
[----:B------:R-:W2:Y:S01]  /*37c0*/  MUFU.EX2 R52, R52 ;  /* 0x0000003400347308 */ /* 0x000ea20000000800 */
[----:B---3--:R-:W-:Y:S01]  /*37d0*/  FADD.FTZ R3, R49, R48 ;  /* 0x0000003031037221 */ /* 0x008fe20000010000 */
[----:B------:R-:W-:-:S02]  /*37e0*/  IMAD.MOV.U32 R47, RZ, RZ, R25 ;  /* 0x000000ffff2f7224 */ /* 0x000fc400078e0019 */
[--C-:B------:R-:W-:Y:S02]  /*37f0*/  IMAD.MOV.U32 R48, RZ, RZ, R25.reuse ;  /* 0x000000ffff307224 */ /* 0x100fe400078e0019 */
[----:B------:R-:W-:Y:S02]  /*3800*/  IMAD.MOV.U32 R50, RZ, RZ, R25 ;  /* 0x000000ffff327224 */ /* 0x000fe400078e0019 */
[----:B------:R3:W4:Y:S01]  /*3810*/  MUFU.EX2 R31, R55 ;  /* 0x00000037001f7308 */ /* 0x0007220000000800 */
[----:B-1----:R-:W-:Y:S01]  /*3820*/  FADD.FTZ R4, R30, R51 ;  /* 0x000000331e047221 */ /* 0x002fe20000010000 */
[--C-:B------:R-:W-:Y:S02]  /*3830*/  IMAD.MOV.U32 R51, RZ, RZ, R25.reuse ;  /* 0x000000ffff337224 */ /* 0x100fe400078e0019 */
[----:B------:R-:W-:-:S04]  /*3840*/  IMAD.MOV.U32 R54, RZ, RZ, R25 ;  /* 0x000000ffff367224 */ /* 0x000fc800078e0019 */
[----:B------:R-:W-:Y:S01]  /*3850*/  MUFU.EX2 R53, R53 ;  /* 0x0000003500357308 */ /* 0x000fe20000000800 */
[----:B--2---:R-:W-:Y:S01]  /*3860*/  FADD.FTZ R6, R52, R3 ;  /* 0x0000000334067221 */ /* 0x004fe20000010000 */
[----:B---3--:R-:W-:-:S06]  /*3870*/  MOV R55, R25 ;  /* 0x0000001900377202 */ /* 0x008fcc0000000f00 */
[----:B------:R-:W1:Y:S01]  /*3880*/  MUFU.EX2 R56, R56 ;  /* 0x0000003800387308 */ /* 0x000e620000000800 */
[----:B----4-:R-:W-:-:S07]  /*3890*/  FADD.FTZ R3, R31, R4 ;  /* 0x000000041f037221 */ /* 0x010fce0000010000 */
[----:B------:R-:W2:Y:S08]  /*38a0*/  MUFU.EX2 R58, R58 ;  /* 0x0000003a003a7308 */ /* 0x000eb00000000800 */
[----:B------:R-:W3:Y:S01]  /*38b0*/  MUFU.EX2 R59, R59 ;  /* 0x0000003b003b7308 */ /* 0x000ee20000000800 */
[----:B-1----:R-:W-:Y:S01]  /*38c0*/  F2FP.SATFINITE.E4M3.F32.PACK_AB_MERGE_C R5, R56, R53, RZ ;  /* 0x000000353805723e */ /* 0x002fe200048070ff */
[----:B------:R-:W-:-:S03]  /*38d0*/  FADD.FTZ R53, R53, R6 ;  /* 0x0000000635357221 */ /* 0x000fc60000010000 */
[----:B------:R-:W-:Y:S01]  /*38e0*/  F2FP.SATFINITE.E4M3.F32.PACK_AB_MERGE_C R146, R52, R49, R5 ;  /* 0x000000313492723e */ /* 0x000fe20004807005 */
[----:B------:R-:W-:Y:S01]  /*38f0*/  FADD.FTZ R53, R56, R53 ;  /* 0x0000003538357221 */ /* 0x000fe20000010000 */
[----:B------:R-:W-:Y:S01]  /*3900*/  IMAD.MOV.U32 R49, RZ, RZ, R25 ;  /* 0x000000ffff317224 */ /* 0x000fe200078e0019 */
[----:B------:R-:W1:Y:S01]  /*3910*/  MUFU.EX2 R28, R28 ;  /* 0x0000001c001c7308 */ /* 0x000e620000000800 */
[----:B--2---:R-:W-:Y:S01]  /*3920*/  FADD.FTZ R4, R58, R3 ;  /* 0x000000033a047221 */ /* 0x004fe20000010000 */
[----:B------:R-:W-:-:S06]  /*3930*/  IMAD.MOV.U32 R52, RZ, RZ, R25 ;  /* 0x000000ffff347224 */ /* 0x000fcc00078e0019 */
[----:B------:R-:W-:Y:S01]  /*3940*/  MUFU.EX2 R19, R19 ;  /* 0x0000001300137308 */ /* 0x000fe20000000800 */
[C---:B---3--:R-:W-:Y:S01]  /*3950*/  F2FP.SATFINITE.E4M3.F32.PACK_AB_MERGE_C R58, R59.reuse, R58, RZ ;  /* 0x0000003a3b3a723e */ /* 0x048fe200048070ff */
[----:B------:R-:W-:-:S03]  /*3960*/  FADD.FTZ R59, R59, R4 ;  /* 0x000000043b3b7221 */ /* 0x000fc60000010000 */
[----:B------:R-:W-:Y:S01]  /*3970*/  F2FP.SATFINITE.E4M3.F32.PACK_AB_MERGE_C R147, R31, R30, R58 ;  /* 0x0000001e1f93723e */ /* 0x000fe2000480703a */
[----:B------:R-:W-:Y:S02]  /*3980*/  IMAD.MOV.U32 R31, RZ, RZ, R25 ;  /* 0x000000ffff1f7224 */ /* 0x000fe400078e0019 */
[----:B------:R-:W2:Y:S01]  /*3990*/  MUFU.EX2 R60, R60 ;  /* 0x0000003c003c7308 */ /* 0x000ea20000000800 */
[----:B-1----:R-:W-:Y:S01]  /*39a0*/  FADD.FTZ R4, R28, R53 ;  /* 0x000000351c047221 */ /* 0x002fe20000010000 */
[--C-:B------:R-:W-:Y:S02]  /*39b0*/  IMAD.MOV.U32 R30, RZ, RZ, R25.reuse ;  /* 0x000000ffff1e7224 */ /* 0x100fe400078e0019 */
[----:B------:R-:W-:-:S04]  /*39c0*/  IMAD.MOV.U32 R53, RZ, RZ, R25 ;  /* 0x000000ffff357224 */ /* 0x000fc800078e0019 */
[----:B------:R-:W1:Y:S08]  /*39d0*/  MUFU.EX2 R74, R74 ;  /* 0x0000004a004a7308 */ /* 0x000e700000000800 */
[----:B------:R-:W3:Y:S01]  /*39e0*/  MUFU.EX2 R29, R29 ;  /* 0x0000001d001d7308 */ /* 0x000ee20000000800 */
[----:B--2---:R-:W-:-:S07]  /*39f0*/  F2FP.SATFINITE.E4M3.F32.PACK_AB_MERGE_C R3, R60, R19, RZ ;  /* 0x000000133c03723e */ /* 0x004fce00048070ff */
[----:B------:R-:W2:Y:S01]  /*3a00*/  MUFU.EX2 R75, R75 ;  /* 0x0000004b004b7308 */ /* 0x000ea20000000800 */
[----:B-1----:R-:W-:-:S07]  /*3a10*/  FADD.FTZ R6, R74, R59 ;  /* 0x0000003b4a067221 */ /* 0x002fce0000010000 */
[----:B------:R-:W1:Y:S01]  /*3a20*/  MUFU.EX2 R34, R34 ;  /* 0x0000002200227308 */ /* 0x000e620000000800 */
[C---:B---3--:R-:W-:Y:S01]  /*3a30*/  FADD.FTZ R4, R29.reuse, R4 ;  /* 0x000000041d047221 */ /* 0x048fe20000010000 */
[----:B------:R-:W-:Y:S01]  /*3a40*/  F2FP.SATFINITE.E4M3.F32.PACK_AB_MERGE_C R148, R29, R28, R3 ;  /* 0x0000001c1d94723e */ /* 0x000fe20004807003 */
[--C-:B------:R-:W-:Y:S02]  /*3a50*/  IMAD.MOV.U32 R29, RZ, RZ, R25.reuse ;  /* 0x000000ffff1d7224 */ /* 0x100fe400078e0019 */
[----:B------:R-:W-:Y:S01]  /*3a60*/  FADD.FTZ R19, R19, R4 ;  /* 0x0000000413137221 */ /* 0x000fe20000010000 */
[----:B------:R-:W-:Y:S02]  /*3a70*/  IMAD.MOV.U32 R28, RZ, RZ, R25 ;  /* 0x000000ffff1c7224 */ /* 0x000fe400078e0019 */
[----:B------:R-:W3:Y:S01]  /*3a80*/  MUFU.EX2 R35, R35 ;  /* 0x0000002300237308 */ /* 0x000ee20000000800 */
[----:B--2---:R-:W-:Y:S01]  /*3a90*/  FADD.FTZ R5, R75, R6 ;  /* 0x000000064b057221 */ /* 0x004fe20000010000 */
[----:B------:R-:W-:-:S06]  /*3aa0*/  FADD.FTZ R60, R60, R19 ;  /* 0x000000133c3c7221 */ /* 0x000fcc0000010000 */
[----:B------:R-:W2:Y:S01]  /*3ab0*/  MUFU.EX2 R17, R17 ;  /* 0x0000001100117308 */ /* 0x000ea20000000800 */
[----:B-1----:R-:W-:-:S07]  /*3ac0*/  FADD.FTZ R4, R34, R5 ;  /* 0x0000000522047221 */ /* 0x002fce0000010000 */
[----:B------:R-:W1:Y:S01]  /*3ad0*/  MUFU.EX2 R38, R38 ;  /* 0x0000002600267308 */ /* 0x000e620000000800 */
[C---:B---3--:R-:W-:Y:S01]  /*3ae0*/  F2FP.SATFINITE.E4M3.F32.PACK_AB_MERGE_C R34, R35.reuse, R34, RZ ;  /* 0x000000222322723e */ /* 0x048fe200048070ff */
[----:B------:R-:W-:-:S03]  /*3af0*/  FADD.FTZ R35, R35, R4 ;  /* 0x0000000423237221 */ /* 0x000fc60000010000 */
[----:B------:R-:W-:Y:S01]  /*3b00*/  F2FP.SATFINITE.E4M3.F32.PACK_AB_MERGE_C R149, R75, R74, R34 ;  /* 0x0000004a4b95723e */ /* 0x000fe20004807022 */
[----:B------:R-:W-:Y:S02]  /*3b10*/  IMAD.MOV.U32 R34, RZ, RZ, R25 ;  /* 0x000000ffff227224 */ /* 0x000fe400078e0019 */
[----:B------:R-:W3:Y:S01]  /*3b20*/  MUFU.EX2 R64, R64 ;  /* 0x0000004000407308 */ /* 0x000ee20000000800 */
[----:B--2---:R-:W-:-:S07]  /*3b30*/  FADD.FTZ R5, R17, R60 ;  /* 0x0000003c11057221 */ /* 0x004fce0000010000 */
[----:B------:R-:W2:Y:S01]  /*3b40*/  MUFU.EX2 R39, R39 ;  /* 0x0000002700277308 */ /* 0x000ea20000000800 */
[----:B-1----:R-:W-:Y:S01]  /*3b50*/  FADD.FTZ R4, R38, R35 ;  /* 0x0000002326047221 */ /* 0x002fe20000010000 */
[----:B------:R-:W-:-:S06]  /*3b60*/  IMAD.MOV.U32 R35, RZ, RZ, R25 ;  /* 0x000000ffff237224 */ /* 0x000fcc00078e0019 */
[----:B------:R-:W-:Y:S01]  /*3b70*/  MUFU.EX2 R33, R33 ;  /* 0x0000002100217308 */ /* 0x000fe20000000800 */
[----:B---3--:R-:W-:-:S07]  /*3b80*/  FADD.FTZ R6, R64, R5 ;  /* 0x0000000540067221 */ /* 0x008fce0000010000 */
[----:B------:R-:W1:Y:S01]  /*3b90*/  MUFU.EX2 R18, R18 ;  /* 0x0000001200127308 */ /* 0x000e620000000800 */
[----:B--2---:R-:W-:-:S07]  /*3ba0*/  FADD.FTZ R5, R39, R4 ;  /* 0x0000000427057221 */ /* 0x004fce0000010000 */
[----:B------:R-:W-:Y:S08]  /*3bb0*/  MUFU.EX2 R42, R42 ;  /* 0x0000002a002a7308 */ /* 0x000ff00000000800 */
[----:B------:R2:W3:Y:S01]  /*3bc0*/  MUFU.EX2 R3, R44 ;  /* 0x0000002c00037308 */ /* 0x0004e20000000800 */
[----:B-1----:R-:W-:Y:S01]  /*3bd0*/  F2FP.SATFINITE.E4M3.F32.PACK_AB_MERGE_C R4, R18, R33, RZ ;  /* 0x000000211204723e */ /* 0x002fe200048070ff */
[----:B------:R-:W-:-:S03]  /*3be0*/  FADD.FTZ R33, R33, R6 ;  /* 0x0000000621217221 */ /* 0x000fc60000010000 */
[----:B------:R-:W-:Y:S01]  /*3bf0*/  F2FP.SATFINITE.E4M3.F32.PACK_AB_MERGE_C R150, R64, R17, R4 ;  /* 0x000000114096723e */ /* 0x000fe20004807004 */
[----:B------:R-:W-:Y:S01]  /*3c00*/  FADD.FTZ R4, R18, R33 ;  /* 0x0000002112047221 */ /* 0x000fe20000010000 */
[--C-:B------:R-:W-:Y:S02]  /*3c10*/  IMAD.MOV.U32 R33, RZ, RZ, R25.reuse ;  /* 0x000000ffff217224 */ /* 0x100fe400078e0019 */
[----:B--2---:R-:W-:Y:S01]  /*3c20*/  IMAD.MOV.U32 R44, RZ, RZ, R25 ;  /* 0x000000ffff2c7224 */ /* 0x004fe200078e0019 */
[----:B---3--:R-:W-:Y:S01]  /*3c30*/  F2FP.SATFINITE.E4M3.F32.PACK_AB_MERGE_C R7, R3, R42, RZ ;  /* 0x0000002a0307723e */ /* 0x008fe200048070ff */
[----:B------:R-:W-:-:S03]  /*3c40*/  FADD.FTZ R42, R42, R5 ;  /* 0x000000052a2a7221 */ /* 0x000fc60000010000 */
[----:B------:R-:W-:Y:S01]  /*3c50*/  F2FP.SATFINITE.E4M3.F32.PACK_AB_MERGE_C R151, R39, R38, R7 ;  /* 0x000000262797723e */ /* 0x000fe20004807007 */
[----:B------:R-:W-:Y:S01]  /*3c60*/  FADD.FTZ R3, R3, R42 ;  /* 0x0000002a03037221 */ /* 0x000fe20000010000 */
        /* <DEDUP_REMOVED lines=22> */
[----:B------:R-:W-:Y:S01]  /*3dd0*/  UMOV UR19, URZ ;  /* 0x0000003f00137c82 */ /* 0x000fe20008000000 */
[----:B------:R-:W-:-:S05]  /*3de0*/  UMOV UR18, URZ ;  /* 0x0000003f00127c82 */ /* 0x000fca0008000000 */
.L_x_13578:
[----:B------:R-:W-:-:S04]  /*3df0*/  UISETP.NE.AND UP0, UPT, UR18, 0x1, UPT ;  /* 0x000000011200788c */ /* 0x000fc8000bf05270 */
[----:B------:R-:W-:-:S04]  /*3e00*/  USEL UR5, URZ, 0x1, UP0 ;  /* 0x000000013f057887 */ /* 0x000fc80008000000 */
[----:B------:R-:W-:Y:S01]  /*3e10*/  ULOP3.LUT UR5, UR19, UR5, URZ, 0x3c, !UPT ;  /* 0x0000000513057292 */ /* 0x000fe2000f8e3c3f */
[----:B------:R-:W-:Y:S11]  /*3e20*/  @!P0 BRA `(.L_x_13568) ;  /* 0x0000000000048947 */ /* 0x000ff60003800000 */
[----:B------:R-:W-:Y:S01]  /*3e30*/  BPT.TRAP 0x1 ;  /* 0x000000040000795c */ /* 0x000fe20000300000 */
.L_x_13568:
        /* <DEDUP_REMOVED lines=9> */
.L_x_13569:
[----:B-1----:R-:W-:Y:S05]  /*3ed0*/  @P1 BRA `(.L_x_13570) ;  /* 0x0000000000081947 */ /* 0x002fea0003800000 */
[----:B------:R-:W1:Y:S02]  /*3ee0*/  SYNCS.PHASECHK.TRANS64.TRYWAIT P1, [UR7+0x12430], R0 ;  /* 0x01243000ff0075a7 */ /* 0x000e640008020147 */
[----:B-1----:R-:W-:Y:S05]  /*3ef0*/  @!P1 BRA `(.L_x_13571) ;  /* 0x0000008800f89947 */ /* 0x002fea0003800000 */
.L_x_13570:
[----:B------:R-:W-:Y:S01]  /*3f00*/  UIMAD UR20, UR4, 0x280, UR16 ;  /* 0x00000280041478a4 */ /* 0x000fe2000f8e0210 */
[----:B------:R-:W-:Y:S01]  /*3f10*/  WARPGROUP.ARRIVE ;  /* 0x00000000000079c5 */ /* 0x000fe20000000000 */
[----:B------:R-:W-:Y:S01]  /*3f20*/  UMOV UR39, 0x80000020 ;  /* 0x8000002000277882 */ /* 0x000fe20000000000 */
[----:B------:R-:W-:Y:S01]  /*3f30*/  UMOV UR12, UR36 ;  /* 0x00000024000c7c82 */ /* 0x000fe20008000000 */
[----:B------:R-:W-:Y:S02]  /*3f40*/  UIADD3 UR10, UR20, 0x80, URZ ;  /* 0x00000080140a7890 */ /* 0x000fe4000fffe03f */
[----:B------:R-:W-:Y:S02]  /*3f50*/  UIADD3 UR14, UR20, 0x100, URZ ;  /* 0x00000100140e7890 */ /* 0x000fe4000fffe03f */
[----:B------:R-:W-:Y:S01]  /*3f60*/  UMOV UR38, UR20 ;  /* 0x0000001400267c82 */ /* 0x000fe20008000000 */
[----:B------:R-:W-:Y:S01]  /*3f70*/  UMOV UR13, UR37 ;  /* 0x00000025000d7c82 */ /* 0x000fe20008000000 */
[----:B------:R-:W-:Y:S01]  /*3f80*/  QGMMA.64x32x32.F32.E4M3.E4M3 R120, gdesc[UR36], RZ, !UPT, gsb0 ;  /* 0x00600000247879f3 */ /* 0x000fe2000c0008ff */
[----:B------:R-:W-:Y:S01]  /*3f90*/  UMOV UR38, UR10 ;  /* 0x0000000a00267c82 */ /* 0x000fe20008000000 */
[----:B------:R-:W-:Y:S01]  /*3fa0*/  UMOV UR39, 0x80000020 ;  /* 0x8000002000277882 */ /* 0x000fe20000000000 */
[----:B------:R-:W-:Y:S01]  /*3fb0*/  UMOV UR15, 0x80000020 ;  /* 0x80000020000f7882 */ /* 0x000fe20000000000 */
[----:B------:R-:W-:-:S02]  /*3fc0*/  UIADD3 UR11, UR20, 0x180, URZ ;  /* 0x00000180140b7890 */ /* 0x000fc4000fffe03f */
        /* <DEDUP_REMOVED lines=21> */
[----:B------:R-:W-:Y:S02]  /*4120*/  UIADD3 UR10, UR20, 0x2, URZ ;  /* 0x00000002140a7890 */ /* 0x000fe4000fffe03f */
        /* <DEDUP_REMOVED lines=29> */
.L_x_13572:
[----:B------:R-:W-:Y:S01]  /*4300*/  ULEA UR13, UR18, UR48, 0x3 ;  /* 0x00000030120d7291 */ /* 0x000fe2000f8e183f */
[----:B01----:R-:W-:-:S05]  /*4310*/  IMAD.U32 R0, RZ, RZ, UR19 ;  /* 0x00000013ff007e24 */ /* 0x003fca000f8e00ff */
[----:B------:R-:W-:-:S04]  /*4320*/  SHF.L.U32 R0, R0, 0x1f, RZ ;  /* 0x0000001f00007819 */ /* 0x000fc800000006ff */
[----:B------:R0:W1:Y:S01]  /*4330*/  SYNCS.PHASECHK.TRANS64.TRYWAIT P1, [UR13+0x12450], R0 ;  /* 0x01245000ff0075a7 */ /* 0x000062000802014d */
[----:B------:R-:W-:Y:S05]  /*4340*/  @!P0 BRA `(.L_x_13573) ;  /* 0x0000000000048947 */ /* 0x000fea0003800000 */
[----:B------:R-:W-:Y:S01]  /*4350*/  BPT.TRAP 0x1 ;  /* 0x000000040000795c */ /* 0x000fe20000300000 */
.L_x_13573:
[----:B-1----:R-:W-:Y:S05]  /*4360*/  @P1 BRA `(.L_x_13574) ;  /* 0x0000000000081947 */ /* 0x002fea0003800000 */
[----:B------:R-:W1:Y:S02]  /*4370*/  SYNCS.PHASECHK.TRANS64.TRYWAIT P1, [UR13+0x12450], R0 ;  /* 0x01245000ff0075a7 */ /* 0x000e64000802014d */
[----:B-1----:R-:W-:Y:S05]  /*4380*/  @!P1 BRA `(.L_x_13575) ;  /* 0x0000008400ec9947 */ /* 0x002fea0003800000 */
.L_x_13574:
        /* <DEDUP_REMOVED lines=8> */
[----:B------:R-:W-:Y:S01]  /*4410*/  QGMMA.64x64x32.F32.E4M3.E4M3 R24, R152, gdesc[UR8], R24, gsb0 ;  /* 0x00e0000898187df3 */ /* 0x000fe20008000818 */
[----:B------:R-:W-:Y:S01]  /*4420*/  UIADD3 UR10, UR12, 0x80, URZ ;  /* 0x000000800c0a7890 */ /* 0x000fe2000fffe03f */
[----:B------:R-:W-:Y:S01]  /*4430*/  UMOV UR11, 0xc0000010 ;  /* 0xc0000010000b7882 */ /* 0x000fe20000000000 */
[----:B------:R-:W-:Y:S02]  /*4440*/  WARPGROUP.DEPBAR.LE gsb0, 0x0 ;  /* 0x00008000000079c5 */ /* 0x000fe40000010000 */
[----:B------:R-:W-:-:S06]  /*4450*/  WARPGROUP.ARRIVE ;  /* 0x00000000000079c5 */ /* 0x000fcc0000000000 */
        /* <DEDUP_REMOVED lines=15> */
[----:B------:R-:W-:Y:S03]  /*4550*/  QGMMA.64x64x32.F32.E4M3.E4M3 R24, R148, gdesc[UR8], R24, gsb0 ;  /* 0x00e0000894187df3 */ /* 0x000fe60008000818 */
[----:B------:R-:W-:Y:S02]  /*4560*/  WARPGROUP.DEPBAR.LE gsb0, 0x0 ;  /* 0x00008000000079c5 */ /* 0x000fe40000010000 */
[----:B------:R-:W-:Y:S05]  /*4570*/  @!P0 BRA `(.L_x_13576) ;  /* 0x0000000000048947 */ /* 0x000fea0003800000 */
[----:B------:R-:W-:Y:S01]  /*4580*/  BPT.TRAP 0x1 ;  /* 0x000000040000795c */ /* 0x000fe20000300000 */
.L_x_13576:
[----:B------:R-:W-:Y:S01]  /*4590*/  FMNMX.FTZ R2, R122, R7, !PT ;  /* 0x000000077a027209 */ /* 0x000fe20007810000 */
[----:B------:R-:W-:Y:S01]  /*45a0*/  IMAD.U32 R13, RZ, RZ, UR47 ;  /* 0x0000002fff0d7e24 */ /* 0x000fe2000f8e00ff */
[----:B01----:R-:W-:Y:S01]  /*45b0*/  FMNMX.FTZ R0, R120, R5, !PT ;  /* 0x0000000578007209 */ /* 0x003fe20007810000 */
        /* <DEDUP_REMOVED lines=89> */
[----:B------:R-:W-:Y:S02]  /*4b50*/  FADD.FTZ R6, -R2, R7 ;  /* 0x0000000702067221 */ /* 0x000fe40000010100 */
[----:B------:R-:W-:-:S01]  /*4b60*/  FFMA.FTZ R7, R0, R13, -8 ;  /* 0xc100000000077423 */ /* 0x000fc2000001000d */
[----:B------:R-:W-:Y:S01]  /*4b70*/  FADD.FTZ R5, -R0, R5 ;  /* 0x0000000500057221 */ /* 0x000fe20000010100 */
[----:B------:R-:W-:Y:S02]  /*4b80*/  FMUL.FTZ R6, R6, UR47 ;  /* 0x0000002f06067c20 */ /* 0x000fe40008410000 */
[--C-:B------:R-:W-:Y:S01]  /*4b90*/  FFMA.FTZ R17, R105, UR47, -R7.reuse ;  /* 0x0000002f69117c23 */ /* 0x100fe20008010807 */
[----:B------:R-:W-:Y:S01]  /*4ba0*/  MOV R105, UR47 ;  /* 0x0000002f00697c02 */ /* 0x000fe20008000f00 */
        /* <DEDUP_REMOVED lines=40> */
[----:B------:R-:W-:Y:S01]  /*4e30*/  FMUL.FTZ R5, R5, UR47 ;  /* 0x0000002f05057c20 */ /* 0x000fe20008410000 */
[----:B------:R-:W-:Y:S02]  /*4e40*/  MUFU.EX2 R8, R8 ;  /* 0x0000000800087308 */ /* 0x000fe40000000800 */
        /* <DEDUP_REMOVED lines=42> */
[----:B------:R-:W-:-:S04]  /*50f0*/  FFMA.FTZ R70, R70, UR47, -R7 ;  /* 0x0000002f46467c23 */ /* 0x000fc80008010807 */
        /* <DEDUP_REMOVED lines=160> */
.L_x_13577:
        /* <DEDUP_REMOVED lines=78> */
[----:B------:R-:W-:Y:S01]  /*5fe0*/  IMAD.MOV.U32 R7, RZ, RZ, R2 ;  /* 0x000000ffff077224 */ /* 0x000fe200078e0002 */
[----:B------:R-:W-:Y:S01]  /*5ff0*/  F2FP.SATFINITE.E4M3.F32.PACK_AB_MERGE_C R149, R59, R58, R62 ;  /* 0x0000003a3b95723e */ /* 0x000fe2000480703e */
[----:B------:R-:W-:Y:S01]  /*6000*/  IMAD.MOV.U32 R5, RZ, RZ, R0 ;  /* 0x000000ffff057224 */ /* 0x000fe200078e0000 */
[----:B------:R-:W-:Y:S01]  /*6010*/  F2FP.SATFINITE.E4M3.F32.PACK_AB_MERGE_C R150, R65, R64, R68 ;  /* 0x000000404196723e */ /* 0x000fe20004807044 */
[----:B------:R-:W-:Y:S06]  /*6020*/  @P1 BRA `(.L_x_13578) ;  /* 0xffffffdc00701947 */ /* 0x000fec000383ffff */
.L_x_13567:
[----:B------:R-:W-:Y:S06]  /*6030*/  BAR.ARV 0x8, 0x200 ;  /* 0x0208000000007b1d */ /* 0x000fec0000002000 */
[----:B------:R-:W-:Y:S05]  /*6040*/  @!P0 BRA `(.L_x_13579) ;  /* 0x0000000000048947 */ /* 0x000fea0003800000 */
[----:B------:R-:W-:Y:S01]  /*6050*/  BPT.TRAP 0x1 ;  /* 0x000000040000795c */ /* 0x000fe20000300000 */
.L_x_13579:
[----:B------:R-:W-:Y:S01]  /*6060*/  ULEA UR16, UR4, UR48, 0x3 ;  /* 0x0000003004107291 */ /* 0x000fe2000f8e183f */
[----:B------:R-:W-:-:S05]  /*6070*/  IMAD.U32 R5, RZ, RZ, UR5 ;  /* 0x00000005ff057e24 */ /* 0x000fca000f8e00ff */
[----:B------:R-:W-:-:S04]  /*6080*/  SHF.L.U32 R5, R5, 0x1f, RZ ;  /* 0x0000001f05057819 */ /* 0x000fc800000006ff */
[----:B------:R0:W1:Y:S01]  /*6090*/  SYNCS.PHASECHK.TRANS64.TRYWAIT P1, [UR16+0x12450], R5 ;  /* 0x01245005ff0075a7 */ /* 0x0000620008020150 */
[----:B------:R-:W-:Y:S05]  /*60a0*/  @!P0 BRA `(.L_x_13580) ;  /* 0x0000000000048947 */ /* 0x000fea0003800000 */
[----:B------:R-:W-:Y:S01]  /*60b0*/  BPT.TRAP 0x1 ;  /* 0x000000040000795c */ /* 0x000fe20000300000 */
.L_x_13580:
[----:B-1----:R-:W-:Y:S05]  /*60c0*/  @P1 BRA `(.L_x_13581) ;  /* 0x0000000000081947 */ /* 0x002fea0003800000 */
[----:B------:R-:W1:Y:S02]  /*60d0*/  SYNCS.PHASECHK.TRANS64.TRYWAIT P1, [UR16+0x12450], R5 ;  /* 0x01245005ff0075a7 */ /* 0x000e640008020150 */
[----:B-1----:R-:W-:Y:S05]  /*60e0*/  @!P1 BRA `(.L_x_13582) ;  /* 0x0000006800ac9947 */ /* 0x002fea0003800000 */
.L_x_13581:
[----:B------:R-:W-:Y:S01]  /*60f0*/  ULDC.64 UR12, c[0x0][0x9a0] ;  /* 0x00026800000c7ab9 */ /* 0x000fe20000000a00 */
[----:B------:R-:W-:Y:S01]  /*6100*/  UIADD3 UR48, UR48, 0x200, URZ ;  /* 0x0000020030307890 */ /* 0x000fe2000fffe03f */
[----:B------:R-:W-:Y:S01]  /*6110*/  WARPGROUP.ARRIVE ;  /* 0x00000000000079c5 */ /* 0x000fe20000000000 */
[----:B------:R-:W-:Y:S01]  /*6120*/  UISETP.NE.U32.AND UP0, UPT, UR12, URZ, UPT ;  /* 0x0000003f0c00728c */ /* 0x000fe2000bf05070 */
[----:B01----:R-:W-:Y:S01]  /*6130*/  IMAD.MOV.U32 R5, RZ, RZ, 0x3f800000 ;  /* 0x3f800000ff057424 */ /* 0x003fe200078e00ff */
[----:B------:R-:W-:Y:S02]  /*6140*/  USHF.R.U32.HI UR48, URZ, 0x4, UR48 ;  /* 0x000000043f307899 */ /* 0x000fe40008011630 */
        /* <DEDUP_REMOVED lines=8> */
[----:B------:R-:W-:Y:S02]  /*61d0*/  UIMAD UR10, UR4, 0x280, UR48 ;  /* 0x00000280040a78a4 */ /* 0x000fe4000f8e0230 */
[----:B------:R-:W-:Y:S01]  /*61e0*/  @UP0 UIMAD UR5, UR45, UR11, UR5 ;  /* 0x0000000b2d0502a4 */ /* 0x000fe2000f8e0205 */
[----:B------:R-:W-:-:S02]  /*61f0*/  @UP0 ULDC.64 UR14, c[0x0][0x9d0] ;  /* 0x00027400000e0ab9 */ /* 0x000fc40000000a00 */
[----:B------:R-:W-:Y:S01]  /*6200*/  UMOV UR11, 0xc0000010 ;  /* 0xc0000010000b7882 */ /* 0x000fe20000000000 */
[----:B------:R-:W-:Y:S02]  /*6210*/  @UP0 UIMAD UR4, UR7, UR14, URZ ;  /* 0x0000000e070402a4 */ /* 0x000fe4000f8e023f */
[----:B------:R-:W-:Y:S02]  /*6220*/  @UP0 UIADD3 UR5, UR9, UR5, URZ ;  /* 0x0000000509050290 */ /* 0x000fe4000fffe03f */
[----:B------:R-:W-:Y:S01]  /*6230*/  QGMMA.64x64x32.F32.E4M3.E4M3 R24, R152, gdesc[UR8], R24, gsb0 ;  /* 0x00e0000898187df3 */ /* 0x000fe20008000818 */
[----:B------:R-:W-:-:S03]  /*6240*/  @UP0 UIMAD UR7, UR44, UR15, UR4 ;  /* 0x0000000f2c0702a4 */ /* 0x000fc6000f8e0204 */
[----:B------:R-:W-:Y:S02]  /*6250*/  @UP0 UMOV UR4, UR8 ;  /* 0x0000000800040c82 */ /* 0x000fe40008000000 */
[----:B------:R-:W-:-:S04]  /*6260*/  @UP0 UIMAD.WIDE.U32 UR4, UR44, UR14, UR4 ;  /* 0x0000000e2c0402a5 */ /* 0x000fc8000f8e0004 */
[----:B------:R-:W-:Y:S02]  /*6270*/  @UP0 UIADD3 UR5, UR5, UR7, URZ ;  /* 0x0000000705050290 */ /* 0x000fe4000fffe03f */
[----:B------:R-:W-:-:S04]  /*6280*/  @UP0 ULEA UR8, UP1, UR4, UR12, 0x2 ;  /* 0x0000000c04080291 */ /* 0x000fc8000f82103f */
[----:B------:R-:W-:Y:S02]  /*6290*/  @UP0 ULEA.HI.X UR9, UR4, UR13, UR5, 0x2, UP1 ;  /* 0x0000000d04090291 */ /* 0x000fe400088f1405 */
[----:B------:R-:W-:-:S04]  /*62a0*/  IMAD.U32 R6, RZ, RZ, UR8 ;  /* 0x00000008ff067e24 */ /* 0x000fc8000f8e00ff */
[----:B------:R-:W-:Y:S01]  /*62b0*/  IMAD.U32 R7, RZ, RZ, UR9 ;  /* 0x00000009ff077e24 */ /* 0x000fe2000f8e00ff */
[----:B------:R-:W-:-:S04]  /*62c0*/  UIADD3 UR4, UR10, 0x80, URZ ;  /* 0x000000800a047890 */ /* 0x000fc8000fffe03f */
[----:B------:R0:W2:Y:S01]  /*62d0*/  @P1 LDG.E R5, desc[UR40][R6.64] ;  /* 0x0000002806051981 */ /* 0x0000a2000c1e1900 */
[----:B------:R-:W-:Y:S02]  /*62e0*/  UMOV UR15, 0xc0000010 ;  /* 0xc0000010000f7882 */ /* 0x000fe40000000000 */
[----:B------:R-:W-:Y:S01]  /*62f0*/  UMOV UR14, UR4 ;  /* 0x00000004000e7c82 */ /* 0x000fe20008000000 */
[----:B------:R-:W-:Y:S02]  /*6300*/  WARPGROUP.DEPBAR.LE gsb0, 0x0 ;  /* 0x00008000000079c5 */ /* 0x000fe40000010000 */
[----:B------:R-:W-:-:S06]  /*6310*/  WARPGROUP.ARRIVE ;  /* 0x00000000000079c5 */ /* 0x000fcc0000000000 */
[----:B------:R-:W-:Y:S01]  /*6320*/  QGMMA.64x64x32.F32.E4M3.E4M3 R24, R136, gdesc[UR12], R24, gsb0 ;  /* 0x00e0000c88187df3 */ /* 0x000fe20008000818 */
[----:B------:R-:W-:Y:S01]  /*6330*/  UIADD3 UR4, UR10, 0x100, URZ ;  /* 0x000001000a047890 */ /* 0x000fe2000fffe03f */
[----:B------:R-:W-:-:S06]  /*6340*/  UMOV UR15, 0xc0000010 ;  /* 0xc0000010000f7882 */ /* 0x000fcc0000000000 */
[----:B------:R-:W-:Y:S01]  /*6350*/  UMOV UR14, UR4 ;  /* 0x00000004000e7c82 */ /* 0x000fe20008000000 */
[----:B------:R-:W-:Y:S02]  /*6360*/  WARPGROUP.DEPBAR.LE gsb0, 0x0 ;  /* 0x00008000000079c5 */ /* 0x000fe40000010000 */
[----:B------:R-:W-:-:S06]  /*6370*/  WARPGROUP.ARRIVE ;  /* 0x00000000000079c5 */ /* 0x000fcc0000000000 */
[----:B------:R-:W-:Y:S01]  /*6380*/  QGMMA.64x64x32.F32.E4M3.E4M3 R24, R140, gdesc[UR12], R24, gsb0 ;  /* 0x00e0000c8c187df3 */ /* 0x000fe20008000818 */
[----:B------:R-:W-:Y:S01]  /*6390*/  UIADD3 UR4, UR10, 0x180, URZ ;  /* 0x000001800a047890 */ /* 0x000fe2000fffe03f */
[----:B------:R-:W-:-:S06]  /*63a0*/  UMOV UR15, 0xc0000010 ;  /* 0xc0000010000f7882 */ /* 0x000fcc0000000000 */
[----:B------:R-:W-:Y:S01]  /*63b0*/  UMOV UR14, UR4 ;  /* 0x00000004000e7c82 */ /* 0x000fe20008000000 */
[----:B------:R-:W1:Y:S04]  /*63c0*/  SHFL.BFLY PT, R9, R4, 0x2, 0x1f ;  /* 0x0c401f0004097f89 */ /* 0x000e6800000e0000 */
[----:B------:R-:W3:Y:S01]  /*63d0*/  SHFL.BFLY PT, R8, R3, 0x2, 0x1f ;  /* 0x0c401f0003087f89 */ /* 0x000ee200000e0000 */
[----:B------:R-:W-:Y:S02]  /*63e0*/  WARPGROUP.DEPBAR.LE gsb0, 0x0 ;  /* 0x00008000000079c5 */ /* 0x000fe40000010000 */
[----:B------:R-:W-:-:S06]  /*63f0*/  WARPGROUP.ARRIVE ;  /* 0x00000000000079c5 */ /* 0x000fcc0000000000 */
[----:B------:R-:W-:Y:S01]  /*6400*/  QGMMA.64x64x32.F32.E4M3.E4M3 R24, R144, gdesc[UR12], R24, gsb0 ;  /* 0x00e0000c90187df3 */ /* 0x000fe20008000818 */
[----:B-1----:R-:W-:Y:S01]  /*6410*/  FADD.FTZ R9, R9, R4 ;  /* 0x0000000409097221 */ /* 0x002fe20000010000 */
[----:B------:R-:W-:Y:S01]  /*6420*/  UIADD3 UR10, UR10, 0x200, URZ ;  /* 0x000002000a0a7890 */ /* 0x000fe2000fffe03f */
[----:B---3--:R-:W-:Y:S01]  /*6430*/  FADD.FTZ R8, R8, R3 ;  /* 0x0000000308087221 */ /* 0x008fe20000010000 */
[----:B------:R-:W-:Y:S02]  /*6440*/  UMOV UR11, 0xc0000010 ;  /* 0xc0000010000b7882 */ /* 0x000fe40000000000 */
[----:B0-----:R-:W0:Y:S04]  /*6450*/  SHFL.BFLY PT, R6, R9, 0x1, 0x1f ;  /* 0x0c201f0009067f89 */ /* 0x001e2800000e0000 */
[----:B------:R-:W1:Y:S01]  /*6460*/  SHFL.BFLY PT, R7, R8, 0x1, 0x1f ;  /* 0x0c201f0008077f89 */ /* 0x000e6200000e0000 */
[----:B0-----:R-:W-:Y:S01]  /*6470*/  FADD.FTZ R11, R9, R6 ;  /* 0x00000006090b7221 */ /* 0x001fe20000010000 */
[----:B-1----:R-:W-:-:S04]  /*6480*/  FADD.FTZ R12, R8, R7 ;  /* 0x00000007080c7221 */ /* 0x002fc80000010000 */
[C---:B------:R-:W-:Y:S01]  /*6490*/  FSETP.NE.FTZ.AND P1, PT, R11.reuse, RZ, PT ;  /* 0x000000ff0b00720b */ /* 0x040fe20003f35000 */
[----:B------:R-:W-:Y:S01]  /*64a0*/  FMUL.FTZ R13, R11, 0.00390625 ;  /* 0x3b8000000b0d7820 */ /* 0x000fe20000410000 */
[----:B------:R-:W-:Y:S01]  /*64b0*/  FMUL.FTZ R14, R12, 0.00390625 ;  /* 0x3b8000000c0e7820 */ /* 0x000fe20000410000 */
[----:B------:R-:W-:Y:S01]  /*64c0*/  MOV R6, RZ ;  /* 0x000000ff00067202 */ /* 0x000fe20000000f00 */
[----:B------:R-:W-:Y:S02]  /*64d0*/  WARPGROUP.DEPBAR.LE gsb0, 0x0 ;  /* 0x00008000000079c5 */ /* 0x000fe40000010000 */
[----:B------:R-:W-:-:S06]  /*64e0*/  WARPGROUP.ARRIVE ;  /* 0x00000000000079c5 */ /* 0x000fcc0000000000 */
[----:B------:R-:W-:Y:S01]  /*64f0*/  QGMMA.64x64x32.F32.E4M3.E4M3 R24, R148, gdesc[UR8], R24, gsb0 ;  /* 0x00e0000894187df3 */ /* 0x000fe20008000818 */
[----:B------:R-:W-:Y:S02]  /*6500*/  FSETP.NE.FTZ.AND P2, PT, R13, RZ, PT ;  /* 0x000000ff0d00720b */ /* 0x000fe40003f55000 */
[----:B------:R-:W-:Y:S01]  /*6510*/  FSETP.NE.FTZ.AND P3, PT, R14, RZ, PT ;  /* 0x000000ff0e00720b */ /* 0x000fe20003f75000 */
[----:B------:R-:W-:Y:S01]  /*6520*/  @P1 MUFU.RCP R6, R11 ;  /* 0x0000000b00061308 */ /* 0x000fe20000001000 */
[----:B------:R-:W-:Y:S01]  /*6530*/  FSETP.NE.FTZ.AND P1, PT, R12, RZ, PT ;  /* 0x000000ff0c00720b */ /* 0x000fe20003f35000 */
[----:B------:R-:W-:-:S08]  /*6540*/  IMAD.MOV.U32 R10, RZ, RZ, RZ ;  /* 0x000000ffff0a7224 */ /* 0x000fd000078e00ff */
        /* <DEDUP_REMOVED lines=18> */
.L_x_13583:
        /* <DEDUP_REMOVED lines=36> */
.L_x_13559:
        /* <DEDUP_REMOVED lines=10> */
[----:B------:R-:W-:-:S04]  /*6950*/  IADD3 R6, P0, R6, UR4, RZ ;  /* 0x0000000406067c10 */ /* 0x000fc8000ff1e0ff */
[----:B------:R-:W-:-:S05]  /*6960*/  IADD3.X R7, RZ, UR5, RZ, P0, !PT ;  /* 0x00000005ff077c10 */ /* 0x000fca00087fe4ff */
[----:B------:R0:W2:Y:S01]  /*6970*/  LDG.E.CONSTANT R17, desc[UR40][R6.64] ;  /* 0x0000002806117981 */ /* 0x0000a2000c1e9900 */
[----:B------:R-:W-:Y:S01]  /*6980*/  LOP3.LUT P0, R14, R16, 0x3, RZ, 0xc0, !PT ;  /* 0x00000003100e7812 */ /* 0x000fe2000780c0ff */
[----:B------:R-:W-:Y:S01]  /*6990*/  UIMAD.WIDE.U32 UR4, UR44, UR8, URZ ;  /* 0x000000082c0472a5 */ /* 0x000fe2000f8e003f */
[----:B------:R-:W-:Y:S01]  /*69a0*/  BSSY B0, `(.L_x_13585) ;  /* 0x0000108000007945 */ /* 0x000fe20003800000 */
[----:B------:R-:W-:Y:S01]  /*69b0*/  UIMAD UR6, UR7, UR8, URZ ;  /* 0x00000008070672a4 */ /* 0x000fe2000f8e023f */
[----:B------:R-:W-:Y:S01]  /*69c0*/  ISETP.EQ.OR P0, PT, R14, 0x3, !P0 ;  /* 0x000000030e00780c */ /* 0x000fe20004702670 */
[----:B------:R-:W-:Y:S02]  /*69d0*/  UIMAD UR8, UR7, UR10, URZ ;  /* 0x0000000a070872a4 */ /* 0x000fe4000f8e023f */
[----:B------:R-:W-:Y:S01]  /*69e0*/  IMAD.U32 R20, RZ, RZ, UR4 ;  /* 0x00000004ff147e24 */ /* 0x000fe2000f8e00ff */
[----:B------:R-:W-:Y:S01]  /*69f0*/  SEL R84, R2, R9, P0 ;  /* 0x0000000902547207 */ /* 0x000fe20000000000 */
[----:B------:R-:W-:Y:S01]  /*6a00*/  UIMAD UR9, UR44, UR9, UR6 ;  /* 0x000000092c0972a4 */ /* 0x000fe2000f8e0206 */
[----:B------:R-:W-:Y:S01]  /*6a10*/  SEL R80, R9, R2, P0 ;  /* 0x0000000209507207 */ /* 0x000fe20000000000 */
[----:B------:R-:W-:Y:S01]  /*6a20*/  VIADD R9, R16, 0xffffff80 ;  /* 0xffffff8010097836 */ /* 0x000fe20000000000 */
[----:B------:R-:W-:Y:S01]  /*6a30*/  SEL R86, R0, R5, P0 ;  /* 0x0000000500567207 */ /* 0x000fe20000000000 */
[----:B------:R-:W3:Y:S01]  /*6a40*/  S2UR UR4, SR_CTAID.Y ;  /* 0x00000000000479c3 */ /* 0x000ee20000002600 */
[----:B------:R-:W-:Y:S01]  /*6a50*/  SEL R82, R5, R0, P0 ;  /* 0x0000000005527207 */ /* 0x000fe20000000000 */
[----:B------:R-:W-:Y:S01]  /*6a60*/  UIADD3 UR9, UR5, UR9, URZ ;  /* 0x0000000905097290 */ /* 0x000fe2000fffe03f */
[----:B------:R-:W-:Y:S01]  /*6a70*/  SHF.R.S32.HI R0, RZ, 0x1f, R9 ;  /* 0x0000001fff007819 */ /* 0x000fe20000011409 */
[----:B------:R-:W-:Y:S01]  /*6a80*/  IMAD.U32 R21, RZ, RZ, UR5 ;  /* 0x00000005ff157e24 */ /* 0x000fe2000f8e00ff */
[----:B------:R-:W-:Y:S01]  /*6a90*/  SEL R78, R36, R11, P0 ;  /* 0x0000000b244e7207 */ /* 0x000fe20000000000 */
[----:B------:R-:W-:Y:S01]  /*6aa0*/  UIMAD.WIDE.U32 UR6, UR44, UR10, URZ ;  /* 0x0000000a2c0672a5 */ /* 0x000fe2000f8e003f */
[----:B0-----:R-:W-:Y:S01]  /*6ab0*/  LEA.HI R6, R0, R9, RZ, 0x7 ;  /* 0x0000000900067211 */ /* 0x001fe200078f38ff */
[----:B------:R-:W-:Y:S01]  /*6ac0*/  IMAD.U32 R21, RZ, RZ, UR9 ;  /* 0x00000009ff157e24 */ /* 0x000fe2000f8e00ff */
[----:B------:R-:W-:Y:S01]  /*6ad0*/  SEL R74, R11, R36, P0 ;  /* 0x000000240b4a7207 */ /* 0x000fe20000000000 */
[----:B------:R-:W-:Y:S01]  /*6ae0*/  UIMAD UR8, UR44, UR11, UR8 ;  /* 0x0000000b2c0872a4 */ /* 0x000fe2000f8e0208 */
[----:B------:R-:W-:-:S02]  /*6af0*/  LOP3.LUT R2, R6, 0xffffff80, RZ, 0xc0, !PT ;  /* 0xffffff8006027812 */ /* 0x000fc400078ec0ff */
[----:B------:R-:W-:Y:S01]  /*6b00*/  SEL R32, R44, R13, P0 ;  /* 0x0000000d2c207207 */ /* 0x000fe20000000000 */
[----:B------:R-:W-:Y:S01]  /*6b10*/  UIADD3 UR8, UR7, UR8, URZ ;  /* 0x0000000807087290 */ /* 0x000fe2000fffe03f */
[----:B------:R-:W-:Y:S01]  /*6b20*/  SEL R68, R13, R44, P0 ;  /* 0x0000002c0d447207 */ /* 0x000fe20000000000 */
[----:B------:R-:W-:Y:S01]  /*6b30*/  IMAD.IADD R28, R9, 0x1, -R2 ;  /* 0x00000001091c7824 */ /* 0x000fe200078e0a02 */
[----:B------:R-:W-:Y:S02]  /*6b40*/  LEA.HI R0, R0, R9, RZ, 0x2 ;  /* 0x0000000900007211 */ /* 0x000fe400078f10ff */
[----:B------:R-:W-:Y:S02]  /*6b50*/  SHF.R.S32.HI R7, RZ, 0x7, R6 ;  /* 0x00000007ff077819 */ /* 0x000fe40000011406 */
[----:B------:R-:W-:Y:S02]  /*6b60*/  SHF.R.S32.HI R11, RZ, 0x1f, R28 ;  /* 0x0000001fff0b7819 */ /* 0x000fe4000001141c */
[----:B------:R-:W-:Y:S01]  /*6b70*/  LOP3.LUT R6, R0, 0xfffffffc, RZ, 0xc0, !PT ;  /* 0xfffffffc00067812 */ /* 0x000fe200078ec0ff */
[----:B------:R-:W-:Y:S01]  /*6b80*/  IMAD.HI R0, R7, 0x55555556, RZ ;  /* 0x5555555607007827 */ /* 0x000fe200078e02ff */
[----:B------:R-:W-:-:S02]  /*6b90*/  LEA.HI R13, R11, R28, RZ, 0x2 ;  /* 0x0000001c0b0d7211 */ /* 0x000fc400078f10ff */
[----:B------:R-:W-:Y:S02]  /*6ba0*/  SEL R16, R26, R27, P0 ;  /* 0x0000001b1a107207 */ /* 0x000fe40000000000 */
[--C-:B------:R-:W-:Y:S02]  /*6bb0*/  SHF.R.S32.HI R2, RZ, 0x2, R13.reuse ;  /* 0x00000002ff027819 */ /* 0x100fe4000001140d */
[----:B------:R-:W-:Y:S02]  /*6bc0*/  SHF.R.S32.HI R5, RZ, 0x1f, R13 ;  /* 0x0000001fff057819 */ /* 0x000fe4000001140d */
[----:B------:R-:W-:Y:S02]  /*6bd0*/  SEL R56, R27, R26, P0 ;  /* 0x0000001a1b387207 */ /* 0x000fe40000000000 */
[----:B------:R-:W-:Y:S01]  /*6be0*/  LEA.HI R5, R5, R2, RZ, 0x3 ;  /* 0x0000000205057211 */ /* 0x000fe200078f18ff */
[----:B------:R-:W0:Y:S01]  /*6bf0*/  LDC R26, c[0x0][0xbe8] ;  /* 0x0002fa00ff1a7b82 */ /* 0x000e220000000800 */
[----:B------:R-:W-:-:S02]  /*6c00*/  LEA.HI R0, R0, R0, RZ, 0x1 ;  /* 0x0000000000007211 */ /* 0x000fc400078f08ff */
[----:B------:R-:W-:Y:S02]  /*6c10*/  LOP3.LUT R5, R5, 0xfffffff8, RZ, 0xc0, !PT ;  /* 0xfffffff805057812 */ /* 0x000fe400078ec0ff */
[----:B------:R-:W-:Y:S01]  /*6c20*/  SEL R76, R8, R33, P0 ;  /* 0x00000021084c7207 */ /* 0x000fe20000000000 */
[----:B------:R-:W-:Y:S01]  /*6c30*/  IMAD R0, R0, -0x3, R7 ;  /* 0xfffffffd00007824 */ /* 0x000fe200078e0207 */
[----:B------:R-:W-:Y:S01]  /*6c40*/  SEL R72, R33, R8, P0 ;  /* 0x0000000821487207 */ /* 0x000fe20000000000 */
[----:B------:R-:W-:Y:S01]  /*6c50*/  IMAD.IADD R8, R9, 0x1, -R6 ;  /* 0x0000000109087824 */ /* 0x000fe200078e0a06 */
[----:B------:R-:W-:Y:S01]  /*6c60*/  SEL R14, R34, R35, P0 ;  /* 0x00000023220e7207 */ /* 0x000fe20000000000 */
[----:B------:R-:W-:Y:S01]  /*6c70*/  IMAD.IADD R5, R2, 0x1, -R5 ;  /* 0x0000000102057824 */ /* 0x000fe200078e0a05 */
[----:B------:R-:W4:Y:S01]  /*6c80*/  LDC.64 R6, c[0x0][0xbd8] ;  /* 0x0002f600ff067b82 */ /* 0x000f220000000a00 */
[----:B------:R-:W-:Y:S01]  /*6c90*/  LEA.HI R2, R11, R28, RZ, 0x5 ;  /* 0x0000001c0b027211 */ /* 0x000fe200078f28ff */
[----:B------:R-:W-:Y:S01]  /*6ca0*/  IMAD.U32 R11, RZ, RZ, UR7 ;  /* 0x00000007ff0b7e24 */ /* 0x000fe2000f8e00ff */
[----:B------:R-:W-:Y:S01]  /*6cb0*/  SEL R44, R35, R34, P0 ;  /* 0x00000022232c7207 */ /* 0x000fe20000000000 */
[----:B------:R-:W-:Y:S01]  /*6cc0*/  IMAD.U32 R11, RZ, RZ, UR8 ;  /* 0x00000008ff0b7e24 */ /* 0x000fe2000f8e00ff */
[----:B------:R-:W-:Y:S01]  /*6cd0*/  SHF.R.S32.HI R2, RZ, 0x5, R2 ;  /* 0x00000005ff027819 */ /* 0x000fe20000011402 */
[----:B------:R-:W-:Y:S01]  /*6ce0*/  ULDC.64 UR8, c[0x0][0xb28] ;  /* 0x0002ca0000087ab9 */ /* 0x000fe20000000a00 */
[----:B------:R-:W-:-:S02]  /*6cf0*/  SEL R62, R12, R49, P0 ;  /* 0x000000310c3e7207 */ /* 0x000fc40000000000 */
[----:B------:R-:W-:Y:S01]  /*6d00*/  SEL R70, R10, R41, P0 ;  /* 0x000000290a467207 */ /* 0x000fe20000000000 */
[----:B------:R-:W-:Y:S01]  /*6d10*/  IMAD R5, R2, 0x10, R5 ;  /* 0x0000001002057824 */ /* 0x000fe200078e0205 */
[----:B------:R-:W-:Y:S02]  /*6d20*/  LEA.HI R2, R8, R8, RZ, 0x1 ;  /* 0x0000000808027211 */ /* 0x000fe400078f08ff */
[----:B0-----:R-:W-:Y:S02]  /*6d30*/  ISETP.NE.AND P2, PT, R26, 0x1, PT ;  /* 0x000000011a00780c */ /* 0x001fe40003f45270 */
[----:B------:R-:W-:Y:S02]  /*6d40*/  LOP3.LUT R9, R2, 0x1ffffffe, RZ, 0xc0, !PT ;  /* 0x1ffffffe02097812 */ /* 0x000fe400078ec0ff */
[----:B------:R-:W-:Y:S02]  /*6d50*/  LEA R0, R0, R5, 0x6 ;  /* 0x0000000500007211 */ /* 0x000fe400078e30ff */
[----:B------:R-:W-:Y:S01]  /*6d60*/  SEL R64, R52, R15, P0 ;  /* 0x0000000f34407207 */ /* 0x000fe20000000000 */
[----:B------:R-:W-:Y:S01]  /*6d70*/  IMAD.IADD R9, R8, 0x1, -R9 ;  /* 0x0000000108097824 */ /* 0x000fe200078e0a09 */
[----:B------:R-:W-:Y:S01]  /*6d80*/  SEL R60, R15, R52, P0 ;  /* 0x000000340f3c7207 */ /* 0x000fe20000000000 */
[----:B-1----:R-:W-:Y:S01]  /*6d90*/  IMAD R29, R37, 0xc0, R0 ;  /* 0x000000c0251d7824 */ /* 0x002fe200078e0200 */
[----:B------:R-:W-:Y:S01]  /*6da0*/  SEL R40, R30, R31, P0 ;  /* 0x0000001f1e287207 */ /* 0x000fe20000000000 */
[----:B----4-:R-:W-:Y:S01]  /*6db0*/  IMAD R34, R6, UR43, RZ ;  /* 0x0000002b06227c24 */ /* 0x010fe2000f8e02ff */
[----:B------:R-:W-:Y:S01]  /*6dc0*/  LEA R9, R9, R0, 0x3 ;  /* 0x0000000009097211 */ /* 0x000fe200078e18ff */
[----:B------:R-:W0:Y:S01]  /*6dd0*/  @P2 LDC R53, c[0x0][0xbf0] ;  /* 0x0002fc00ff352b82 */ /* 0x000e220000000800 */
[----:B------:R-:W-:Y:S01]  /*6de0*/  SEL R58, R31, R30, P0 ;  /* 0x0000001e1f3a7207 */ /* 0x000fe20000000000 */
[----:B------:R-:W-:Y:S01]  /*6df0*/  IMAD R35, R7, UR45, R34 ;  /* 0x0000002d07237c24 */ /* 0x000fe2000f8e0222 */
[----:B------:R-:W-:Y:S01]  /*6e00*/  SEL R48, R49, R12, P0 ;  /* 0x0000000c31307207 */ /* 0x000fe20000000000 */
[----:B------:R-:W-:Y:S01]  /*6e10*/  IMAD R37, R37, 0xc0, R9 ;  /* 0x000000c025257824 */ /* 0x000fe200078e0209 */
[----:B------:R-:W-:Y:S01]  /*6e20*/  SEL R24, R38, R39, P0 ;  /* 0x0000002726187207 */ /* 0x000fe20000000000 */
[----:B------:R-:W-:Y:S01]  /*6e30*/  IMAD.WIDE.U32 R20, R6, UR45, R20 ;  /* 0x0000002d06147c25 */ /* 0x000fe2000f8e0014 */
[----:B------:R-:W-:-:S02]  /*6e40*/  SEL R52, R39, R38, P0 ;  /* 0x0000002627347207 */ /* 0x000fc40000000000 */
[----:B------:R-:W-:Y:S01]  /*6e50*/  SEL R12, R42, R43, P0 ;  /* 0x0000002b2a0c7207 */ /* 0x000fe20000000000 */
[----:B------:R-:W-:Y:S01]  /*6e60*/  IMAD.IADD R21, R21, 0x1, R35 ;  /* 0x0000000115157824 */ /* 0x000fe200078e0223 */
[----:B------:R-:W-:Y:S01]  /*6e70*/  SEL R36, R43, R42, P0 ;  /* 0x0000002a2b247207 */ /* 0x000fe20000000000 */
[----:B------:R-:W-:Y:S01]  /*6e80*/  IMAD.MOV.U32 R45, RZ, RZ, R37 ;  /* 0x000000ffff2d7224 */ /* 0x000fe200078e0025 */
[----:B------:R-:W-:Y:S02]  /*6e90*/  SEL R22, R46, R47, P0 ;  /* 0x0000002f2e167207 */ /* 0x000fe40000000000 */
[----:B------:R-:W-:Y:S01]  /*6ea0*/  SEL R46, R47, R46, P0 ;  /* 0x0000002e2f2e7207 */ /* 0x000fe20000000000 */
[----:B------:R-:W-:Y:S01]  /*6eb0*/  IMAD R47, RZ, RZ, -UR44 ;  /* 0x8000002cff2f7e24 */ /* 0x000fe2000f8e02ff */
[----:B------:R-:W-:Y:S02]  /*6ec0*/  SEL R2, R50, R51, P0 ;  /* 0x0000003332027207 */ /* 0x000fe40000000000 */
[----:B------:R-:W-:-:S02]  /*6ed0*/  LOP3.LUT R13, R13, 0x7ffffffc, RZ, 0xc0, !PT ;  /* 0x7ffffffc0d0d7812 */ /* 0x000fc400078ec0ff */
[----:B------:R-:W-:Y:S02]  /*6ee0*/  SEL R18, R54, R55, P0 ;  /* 0x0000003736127207 */ /* 0x000fe40000000000 */
[----:B------:R-:W-:Y:S01]  /*6ef0*/  SEL R66, R41, R10, P0 ;  /* 0x0000000a29427207 */ /* 0x000fe20000000000 */
[----:B------:R-:W-:Y:S01]  /*6f00*/  IMAD.U32 R10, RZ, RZ, UR6 ;  /* 0x00000006ff0a7e24 */ /* 0x000fe2000f8e00ff */
[----:B------:R-:W-:Y:S01]  /*6f10*/  SEL R50, R51, R50, P0 ;  /* 0x0000003233327207 */ /* 0x000fe20000000000 */
[----:B------:R-:W-:Y:S01]  /*6f20*/  ULDC.64 UR6, c[0x0][0xb48] ;  /* 0x0002d20000067ab9 */ /* 0x000fe20000000a00 */
[----:B------:R-:W-:Y:S02]  /*6f30*/  SEL R54, R55, R54, P0 ;  /* 0x0000003637367207 */ /* 0x000fe40000000000 */
[C---:B------:R-:W-:Y:S01]  /*6f40*/  LOP3.LUT P1, RZ, R28.reuse, 0x3, RZ, 0xc0, !PT ;  /* 0x000000031cff7812 */ /* 0x040fe2000782c0ff */
[----:B------:R-:W-:Y:S01]  /*6f50*/  IMAD.IADD R28, R28, 0x1, -R13 ;  /* 0x000000011c1c7824 */ /* 0x000fe200078e0a0d */
[----:B--2---:R-:W-:Y:S01]  /*6f60*/  LOP3.LUT R33, R17, 0x2, RZ, 0x3c, !PT ;  /* 0x0000000211217812 */ /* 0x004fe200078e3cff */
[----:B------:R-:W-:Y:S04]  /*6f70*/  SHFL.IDX PT, R8, R84, R17, 0x1c1f ;  /* 0x001c1f1154087589 */ /* 0x000fe800000e0000 */
[----:B------:R-:W1:Y:S04]  /*6f80*/  SHFL.IDX PT, R7, R80, R33, 0x1c1f ;  /* 0x001c1f2150077589 */ /* 0x000e6800000e0000 */
[----:B------:R2:W-:Y:S04]  /*6f90*/  SHFL.IDX PT, R31, R62, R17, 0x1c1f ;  /* 0x001c1f113e1f7589 */ /* 0x0005e800000e0000 */
[----:B------:R-:W-:Y:S04]  /*6fa0*/  SHFL.IDX PT, R9, R86, R17, 0x1c1f ;  /* 0x001c1f1156097589 */ /* 0x000fe800000e0000 */
[----:B------:R4:W-:Y:S01]  /*6fb0*/  SHFL.IDX PT, R39, R76, R17, 0x1c1f ;  /* 0x001c1f114c277589 */ /* 0x0009e200000e0000 */
[----:B--2---:R-:W2:Y:S03]  /*6fc0*/  @P2 LDC R62, c[0x0][0xbec] ;  /* 0x0002fb00ff3e2b82 */ /* 0x004ea60000000800 */
[----:B------:R-:W5:Y:S04]  /*6fd0*/  SHFL.IDX PT, R34, R82, R33, 0x1c1f ;  /* 0x001c1f2152227589 */ /* 0x000f6800000e0000 */
[----:B------:R3:W-:Y:S01]  /*6fe0*/  SHFL.IDX PT, R42, R70, R17, 0x1c1f ;  /* 0x001c1f11462a7589 */ /* 0x0007e200000e0000 */
[----:B----4-:R-:W4:Y:S03]  /*6ff0*/  LDC R76, c[0x0][0xc50] ;  /* 0x00031400ff4c7b82 */ /* 0x010f260000000800 */
[----:B------:R0:W-:Y:S01]  /*7000*/  SHFL.IDX PT, R30, R64, R17, 0x1c1f ;  /* 0x001c1f11401e7589 */ /* 0x0001e200000e0000 */
[----:B-1----:R-:W-:-:S02]  /*7010*/  SEL R6, R8, R7, P0 ;  /* 0x0000000708067207 */ /* 0x002fc40000000000 */
[----:B------:R-:W-:Y:S01]  /*7020*/  SEL R8, R7, R8, P0 ;  /* 0x0000000807087207 */ /* 0x000fe20000000000 */
[----:B------:R1:W-:Y:S01]  /*7030*/  SHFL.IDX PT, R38, R78, R17, 0x1c1f ;  /* 0x001c1f114e267589 */ /* 0x0003e200000e0000 */
[----:B---3--:R-:W3:Y:S03]  /*7040*/  LDC.64 R70, c[0x0][0xb40] ;  /* 0x0002d000ff467b82 */ /* 0x008ee60000000a00 */
[----:B------:R-:W-:Y:S04]  /*7050*/  SHFL.IDX PT, R32, R32, R17, 0x1c1f ;  /* 0x001c1f1120207589 */ /* 0x000fe800000e0000 */
[----:B------:R-:W-:Y:S01]  /*7060*/  SHFL.IDX PT, R16, R16, R17, 0x1c1f ;  /* 0x001c1f1110107589 */ /* 0x000fe200000e0000 */
[----:B0-----:R-:W0:Y:S01]  /*7070*/  @P2 LDC R64, c[0x0][0xbf0] ;  /* 0x0002fc00ff402b82 */ /* 0x001e220000000800 */
[----:B--2---:R-:W-:Y:S01]  /*7080*/  @P2 IMAD.HI.U32 R35, R37, R62, RZ ;  /* 0x0000003e25232227 */ /* 0x004fe200078e00ff */
[----:B-----5:R-:W-:Y:S01]  /*7090*/  SEL R7, R9, R34, P0 ;  /* 0x0000002209077207 */ /* 0x020fe20000000000 */
[----:B------:R-:W-:Y:S01]  /*70a0*/  SHFL.IDX PT, R15, R40, R17, 0x1c1f ;  /* 0x001c1f11280f7589 */ /* 0x000fe200000e0000 */
[----:B------:R-:W-:-:S03]  /*70b0*/  SEL R9, R34, R9, P0 ;  /* 0x0000000922097207 */ /* 0x000fc60000000000 */
[----:B------:R-:W-:Y:S01]  /*70c0*/  SHFL.IDX PT, R14, R14, R17, 0x1c1f ;  /* 0x001c1f110e0e7589 */ /* 0x000fe200000e0000 */
[----:B-1----:R-:W1:Y:S01]  /*70d0*/  @P2 LDC R78, c[0x0][0xbec] ;  /* 0x0002fb00ff4e2b82 */ /* 0x002e620000000800 */
[----:B----4-:R-:W-:Y:S01]  /*70e0*/  IMAD R76, R76, R47, UR4 ;  /* 0x000000044c4c7e24 */ /* 0x010fe2000f8e022f */
[----:B------:R-:W-:Y:S01]  /*70f0*/  ULDC.64 UR4, c[0x0][0xbe0] ;  /* 0x0002f80000047ab9 */ /* 0x000fe20000000a00 */
[----:B------:R-:W-:Y:S01]  /*7100*/  SHFL.IDX PT, R13, R24, R17, 0x1c1f ;  /* 0x001c1f11180d7589 */ /* 0x000fe200000e0000 */
[----:B------:R-:W-:-:S03]  /*7110*/  IMAD.MOV.U32 R47, RZ, RZ, R37 ;  /* 0x000000ffff2f7224 */ /* 0x000fc600078e0025 */
[----:B------:R-:W-:Y:S01]  /*7120*/  SHFL.IDX PT, R12, R12, R17, 0x1c1f ;  /* 0x001c1f110c0c7589 */ /* 0x000fe200000e0000 */
[C---:B---3--:R-:W-:Y:S02]  /*7130*/  IMAD R34, R70.reuse, UR43, RZ ;  /* 0x0000002b46227c24 */ /* 0x048fe4000f8e02ff */
[----:B------:R-:W-:Y:S01]  /*7140*/  IMAD.WIDE.U32 R10, R70, UR45, R10 ;  /* 0x0000002d460a7c25 */ /* 0x000fe2000f8e000a */
[----:B------:R-:W-:Y:S04]  /*7150*/  SHFL.IDX PT, R5, R22, R17, 0x1c1f ;  /* 0x001c1f1116057589 */ /* 0x000fe800000e0000 */
[----:B------:R-:W-:Y:S01]  /*7160*/  SHFL.IDX PT, R0, R18, R17, 0x1c1f ;  /* 0x001c1f1112007589 */ /* 0x000fe200000e0000 */
[----:B0-----:R-:W-:Y:S01]  /*7170*/  @P2 SHF.R.U32.HI R45, RZ, R64, R35 ;  /* 0x00000040ff2d2219 */ /* 0x001fe20000011623 */
[----:B------:R-:W-:Y:S01]  /*7180*/  IMAD R35, R71, UR45, R34 ;  /* 0x0000002d47237c24 */ /* 0x000fe2000f8e0222 */
[----:B------:R-:W-:Y:S01]  /*7190*/  MOV R34, R10 ;  /* 0x0000000a00227202 */ /* 0x000fe20000000f00 */
[----:B------:R-:W-:Y:S02]  /*71a0*/  SHFL.IDX PT, R2, R2, R17, 0x1c1f ;  /* 0x001c1f1102027589 */ /* 0x000fe400000e0000 */
[----:B------:R-:W-:-:S02]  /*71b0*/  IMAD.IADD R35, R11, 0x1, R35 ;  /* 0x000000010b237824 */ /* 0x000fc400078e0223 */
[----:B------:R-:W-:Y:S01]  /*71c0*/  SHFL.IDX PT, R41, R74, R33, 0x1c1f ;  /* 0x001c1f214a297589 */ /* 0x000fe200000e0000 */
[----:B-1----:R-:W-:-:S03]  /*71d0*/  @P2 IMAD.HI.U32 R78, R37, R78, RZ ;  /* 0x0000004e254e2227 */ /* 0x002fc600078e00ff */
[----:B------:R-:W0:Y:S02]  /*71e0*/  SHFL.IDX PT, R40, R72, R33, 0x1c1f ;  /* 0x001c1f2148287589 */ /* 0x000e2400000e0000 */
[----:B------:R-:W-:Y:S02]  /*71f0*/  @P2 SHF.R.U32.HI R47, RZ, R53, R78 ;  /* 0x00000035ff2f2219 */ /* 0x000fe4000001164e */
[----:B------:R-:W-:Y:S04]  /*7200*/  SHFL.IDX PT, R43, R68, R33, 0x1c1f ;  /* 0x001c1f21442b7589 */ /* 0x000fe800000e0000 */
[----:B------:R-:W1:Y:S04]  /*7210*/  SHFL.IDX PT, R49, R66, R33, 0x1c1f ;  /* 0x001c1f2142317589 */ /* 0x000e6800000e0000 */
[----:B------:R-:W-:Y:S04]  /*7220*/  SHFL.IDX PT, R51, R60, R33, 0x1c1f ;  /* 0x001c1f213c337589 */ /* 0x000fe800000e0000 */
[----:B------:R-:W2:Y:S04]  /*7230*/  SHFL.IDX PT, R48, R48, R33, 0x1c1f ;  /* 0x001c1f2130307589 */ /* 0x000ea800000e0000 */
[----:B------:R-:W-:Y:S04]  /*7240*/  SHFL.IDX PT, R24, R58, R33, 0x1c1f ;  /* 0x001c1f213a187589 */ /* 0x000fe800000e0000 */
[----:B------:R-:W-:Y:S04]  /*7250*/  SHFL.IDX PT, R27, R56, R33, 0x1c1f ;  /* 0x001c1f21381b7589 */ /* 0x000fe800000e0000 */
[----:B------:R-:W-:Y:S04]  /*7260*/  SHFL.IDX PT, R22, R52, R33, 0x1c1f ;  /* 0x001c1f2134167589 */ /* 0x000fe800000e0000 */
[----:B------:R3:W-:Y:S04]  /*7270*/  SHFL.IDX PT, R25, R44, R33, 0x1c1f ;  /* 0x001c1f212c197589 */ /* 0x0007e800000e0000 */
[----:B------:R-:W-:Y:S04]  /*7280*/  SHFL.IDX PT, R18, R46, R33, 0x1c1f ;  /* 0x001c1f212e127589 */ /* 0x000fe800000e0000 */
[----:B------:R-:W-:Y:S01]  /*7290*/  SHFL.IDX PT, R23, R36, R33, 0x1c1f ;  /* 0x001c1f2124177589 */ /* 0x000fe200000e0000 */
[----:B---3--:R-:W-:-:S03]  /*72a0*/  IMAD.MOV R44, RZ, RZ, -R45 ;  /* 0x000000ffff2c7224 */ /* 0x008fc600078e0a2d */
[----:B------:R-:W-:Y:S04]  /*72b0*/  SHFL.IDX PT, R17, R54, R33, 0x1c1f ;  /* 0x001c1f2136117589 */ /* 0x000fe800000e0000 */
[----:B------:R3:W-:Y:S02]  /*72c0*/  SHFL.IDX PT, R19, R50, R33, 0x1c1f ;  /* 0x001c1f2132137589 */ /* 0x0007e400000e0000 */
[----:B---3--:R-:W-:-:S05]  /*72d0*/  SHF.R.S32.HI R33, RZ, 0x1f, R76 ;  /* 0x0000001fff217819 */ /* 0x008fca000001144c */
[C---:B------:R-:W-:Y:S02]  /*72e0*/  IMAD R11, R33.reuse, UR4, RZ ;  /* 0x00000004210b7c24 */ /* 0x040fe4000f8e02ff */
[----:B------:R-:W-:Y:S02]  /*72f0*/  IMAD R33, R33, UR6, RZ ;  /* 0x0000000621217c24 */ /* 0x000fe4000f8e02ff */
[C---:B------:R-:W-:Y:S02]  /*7300*/  IMAD R36, R76.reuse, UR5, R11 ;  /* 0x000000054c247c24 */ /* 0x040fe4000f8e020b */
[----:B------:R-:W-:Y:S01]  /*7310*/  IMAD.WIDE.U32 R10, R76, UR4, R20 ;  /* 0x000000044c0a7c25 */ /* 0x000fe2000f8e0014 */
[----:B------:R-:W-:-:S03]  /*7320*/  ULDC.64 UR4, c[0x0][0xb30] ;  /* 0x0002cc0000047ab9 */ /* 0x000fc60000000a00 */
[C---:B------:R-:W-:Y:S01]  /*7330*/  IMAD.WIDE.U32 R20, R76.reuse, UR6, R34 ;  /* 0x000000064c147c25 */ /* 0x040fe2000f8e0022 */
[----:B------:R-:W-:Y:S02]  /*7340*/  IADD3 R34, P2, R45, R10, RZ ;  /* 0x0000000a2d227210 */ /* 0x000fe40007f5e0ff */
[----:B------:R-:W-:Y:S01]  /*7350*/  SHF.R.S32.HI R10, RZ, 0x1f, R47 ;  /* 0x0000001fff0a7819 */ /* 0x000fe2000001142f */
[----:B------:R-:W-:Y:S01]  /*7360*/  IMAD R53, R76, UR7, R33 ;  /* 0x000000074c357c24 */ /* 0x000fe2000f8e0221 */
[----:B------:R-:W-:Y:S01]  /*7370*/  SHF.R.S32.HI R33, RZ, 0x1f, R45 ;  /* 0x0000001fff217819 */ /* 0x000fe2000001142d */
[----:B------:R-:W-:Y:S01]  /*7380*/  IMAD.MOV R45, RZ, RZ, -R47 ;  /* 0x000000ffff2d7224 */ /* 0x000fe200078e0a2f */
[----:B------:R-:W-:Y:S01]  /*7390*/  ULDC.64 UR6, c[0x0][0xbc8] ;  /* 0x0002f20000067ab9 */ /* 0x000fe20000000a00 */
[----:B------:R-:W-:Y:S01]  /*73a0*/  IMAD R10, R10, UR4, RZ ;  /* 0x000000040a0a7c24 */ /* 0x000fe2000f8e02ff */
[----:B------:R-:W-:Y:S01]  /*73b0*/  IADD3.X R35, R33, R11, R36, P2, !PT ;  /* 0x0000000b21237210 */ /* 0x000fe200017fe424 */
[----:B------:R-:W-:Y:S01]  /*73c0*/  IMAD.IADD R21, R21, 0x1, R53 ;  /* 0x0000000115157824 */ /* 0x000fe200078e0235 */
[----:B------:R-:W-:Y:S01]  /*73d0*/  IADD3 R53, R29, 0x8, RZ ;  /* 0x000000081d357810 */ /* 0x000fe20007ffe0ff */
[----:B------:R-:W-:-:S02]  /*73e0*/  IMAD R33, R26, R44, R37 ;  /* 0x0000002c1a217224 */ /* 0x000fc400078e0225 */
[----:B------:R-:W-:Y:S02]  /*73f0*/  IMAD R37, R26, R45, R37 ;  /* 0x0000002d1a257224 */ /* 0x000fe400078e0225 */
[C---:B------:R-:W-:Y:S01]  /*7400*/  IMAD R45, R47.reuse, UR5, R10 ;  /* 0x000000052f2d7c24 */ /* 0x040fe2000f8e020a */
[----:B------:R-:W3:Y:S01]  /*7410*/  S2UR UR5, SR_CgaCtaId ;  /* 0x00000000000579c3 */ /* 0x000ee20000008800 */
[----:B------:R-:W-:Y:S01]  /*7420*/  IMAD.WIDE.U32 R10, R47, UR4, R20 ;  /* 0x000000042f0a7c25 */ /* 0x000fe2000f8e0014 */
[----:B------:R-:W-:Y:S01]  /*7430*/  SHF.R.S32.HI R20, RZ, 0x1f, R33 ;  /* 0x0000001fff147819 */ /* 0x000fe20000011421 */
[----:B------:R-:W-:Y:S01]  /*7440*/  UMOV UR4, 0x400 ;  /* 0x0000040000047882 */ /* 0x000fe20000000000 */
[----:B------:R-:W-:Y:S01]  /*7450*/  SHF.R.S32.HI R21, RZ, 0x1f, R37 ;  /* 0x0000001fff157819 */ /* 0x000fe20000011425 */
[----:B------:R-:W-:Y:S02]  /*7460*/  IMAD.IADD R11, R11, 0x1, R45 ;  /* 0x000000010b0b7824 */ /* 0x000fe400078e022d */
[----:B------:R-:W-:-:S02]  /*7470*/  IMAD R20, R20, UR6, RZ ;  /* 0x0000000614147c24 */ /* 0x000fc4000f8e02ff */
[----:B------:R-:W-:Y:S02]  /*7480*/  IMAD R36, R21, UR8, RZ ;  /* 0x0000000815247c24 */ /* 0x000fe4000f8e02ff */
[C---:B------:R-:W-:Y:S01]  /*7490*/  IMAD R21, R33.reuse, UR7, R20 ;  /* 0x0000000721157c24 */ /* 0x040fe2000f8e0214 */
[----:B0-----:R-:W-:Y:S01]  /*74a0*/  SEL R20, R40, R39, P0 ;  /* 0x0000002728147207 */ /* 0x001fe20000000000 */
[----:B------:R-:W-:Y:S01]  /*74b0*/  IMAD.WIDE.U32 R34, R33, UR6, R34 ;  /* 0x0000000621227c25 */ /* 0x000fe2000f8e0022 */
[----:B------:R-:W-:-:S03]  /*74c0*/  ULDC.64 UR6, c[0x0][0xba8] ;  /* 0x0002ea0000067ab9 */ /* 0x000fc60000000a00 */
[C---:B------:R-:W-:Y:S02]  /*74d0*/  IMAD R33, R37.reuse, UR9, R36 ;  /* 0x0000000925217c24 */ /* 0x040fe4000f8e0224 */
[----:B------:R-:W-:Y:S01]  /*74e0*/  IMAD.WIDE.U32 R36, R37, UR8, R10 ;  /* 0x0000000825247c25 */ /* 0x000fe2000f8e000a */
[----:B------:R-:W-:Y:S01]  /*74f0*/  SEL R10, R39, R40, P0 ;  /* 0x00000028270a7207 */ /* 0x000fe20000000000 */
[----:B------:R-:W-:Y:S01]  /*7500*/  ULDC.64 UR8, c[0x0][0xb00] ;  /* 0x0002c00000087ab9 */ /* 0x000fe20000000a00 */
[C---:B------:R-:W-:Y:S01]  /*7510*/  LEA R40, P2, R34.reuse, UR6, 0x2 ;  /* 0x0000000622287c11 */ /* 0x040fe2000f8410ff */
[----:B------:R-:W-:Y:S01]  /*7520*/  IMAD.IADD R21, R35, 0x1, R21 ;  /* 0x0000000123157824 */ /* 0x000fe200078e0215 */
[----:B------:R-:W-:Y:S01]  /*7530*/  ULDC UR6, c[0x0][0xa88] ;  /* 0x0002a20000067ab9 */ /* 0x000fe20000000800 */
[----:B------:R-:W-:Y:S01]  /*7540*/  IMAD.IADD R11, R37, 0x1, R33 ;  /* 0x00000001250b7824 */ /* 0x000fe200078e0221 */
[----:B---3--:R-:W-:Y:S01]  /*7550*/  ULEA UR4, UR5, UR4, 0x18 ;  /* 0x0000000405047291 */ /* 0x008fe2000f8ec03f */
[----:B------:R-:W-:Y:S01]  /*7560*/  SHFL.IDX PT, R44, R40, 0x1, 0x1c1f ;  /* 0x003c1f00282c7f89 */ /* 0x000fe200000e0000 */
[----:B------:R-:W-:Y:S01]  /*7570*/  LEA.HI.X R33, R34, UR7, R21, 0x2, P2 ;  /* 0x0000000722217c11 */ /* 0x000fe200090f1415 */
[----:B------:R-:W-:Y:S01]  /*7580*/  IMAD R26, R26, UR6, RZ ;  /* 0x000000061a1a7c24 */ /* 0x000fe2000f8e02ff */
[----:B------:R-:W-:Y:S01]  /*7590*/  UIADD3 UR4, UR4, 0x12420, URZ ;  /* 0x0001242004047890 */ /* 0x000fe2000fffe03f */
[----:B------:R2:W-:Y:S01]  /*75a0*/  SHFL.IDX PT, R34, R40, RZ, 0x1c1f ;  /* 0x001c1fff28227589 */ /* 0x0005e200000e0000 */
[----:B------:R-:W-:-:S02]  /*75b0*/  LEA R50, P3, R36, UR8, 0x2 ;  /* 0x0000000824327c11 */ /* 0x000fc4000f8610ff */
[-C--:B------:R-:W-:Y:S01]  /*75c0*/  ISETP.GE.OR P2, PT, R29, R26.reuse, P1 ;  /* 0x0000001a1d00720c */ /* 0x080fe20000f46670 */
[----:B------:R-:W0:Y:S01]  /*75d0*/  SHFL.IDX PT, R35, R33, RZ, 0x1c1f ;  /* 0x001c1fff21237589 */ /* 0x000e2200000e0000 */
[-C--:B------:R-:W-:Y:S01]  /*75e0*/  ISETP.GE.OR P1, PT, R53, R26.reuse, P1 ;  /* 0x0000001a3500720c */ /* 0x080fe20000f26670 */
[----:B------:R-:W-:Y:S01]  /*75f0*/  UPRMT UR4, URZ, 0x654, UR4 ;  /* 0x000006543f047896 */ /* 0x000fe20008000004 */
[----:B------:R-:W-:Y:S01]  /*7600*/  LEA.HI.X R52, R36, UR9, R11, 0x2, P3 ;  /* 0x0000000924347c11 */ /* 0x000fe200098f140b */
[----:B------:R-:W3:Y:S01]  /*7610*/  SHFL.IDX PT, R45, R33, 0x1, 0x1c1f ;  /* 0x003c1f00212d7f89 */ /* 0x000ee200000e0000 */
[----:B------:R-:W-:Y:S02]  /*7620*/  ISETP.GE.AND P3, PT, R29, R26, PT ;  /* 0x0000001a1d00720c */ /* 0x000fe40003f66270 */
[----:B------:R-:W-:Y:S01]  /*7630*/  SEL R11, R38, R41, P0 ;  /* 0x00000029260b7207 */ /* 0x000fe20000000000 */
[----:B------:R4:W4:Y:S01]  /*7640*/  SHFL.IDX PT, R46, R50, RZ, 0x1c1f ;  /* 0x001c1fff322e7589 */ /* 0x00092200000e0000 */
[----:B------:R-:W-:-:S02]  /*7650*/  SEL R21, R41, R38, P0 ;  /* 0x0000002629157207 */ /* 0x000fc40000000000 */
[----:B------:R-:W-:Y:S01]  /*7660*/  SYNCS.ARRIVE.TRANS64.RED.A1T0 RZ, [UR4], RZ ;  /* 0x000000ffffff79a7 */ /* 0x000fe20008100404 */
[----:B------:R0:W4:Y:S01]  /*7670*/  SHFL.IDX PT, R47, R52, RZ, 0x1c1f ;  /* 0x001c1fff342f7589 */ /* 0x00012200000e0000 */
[----:B-1----:R-:W-:Y:S02]  /*7680*/  SEL R36, R42, R49, P0 ;  /* 0x000000312a247207 */ /* 0x002fe40000000000 */
[----:B------:R-:W-:Y:S01]  /*7690*/  SEL R38, R49, R42, P0 ;  /* 0x0000002a31267207 */ /* 0x000fe20000000000 */
[----:B------:R-:W-:Y:S01]  /*76a0*/  IMAD.SHL.U32 R49, R28, 0x2, RZ ;  /* 0x000000021c317824 */ /* 0x000fe200078e00ff */
[----:B------:R-:W-:Y:S02]  /*76b0*/  SEL R37, R32, R43, P0 ;  /* 0x0000002b20257207 */ /* 0x000fe40000000000 */
[----:B------:R-:W-:Y:S02]  /*76c0*/  SEL R39, R43, R32, P0 ;  /* 0x000000202b277207 */ /* 0x000fe40000000000 */
[----:B--2---:R-:W-:-:S02]  /*76d0*/  SEL R40, R31, R48, P0 ;  /* 0x000000301f287207 */ /* 0x004fc40000000000 */
[----:B------:R-:W-:Y:S01]  /*76e0*/  SEL R42, R48, R31, P0 ;  /* 0x0000001f302a7207 */ /* 0x000fe20000000000 */
[----:B0-----:R0:W-:Y:S01]  /*76f0*/  @!P2 ST.E desc[UR40][R34.64], R4 ;  /* 0x000000042200a985 */ /* 0x0011e2000c101928 */
[----:B------:R-:W-:Y:S02]  /*7700*/  SEL R41, R30, R51, P0 ;  /* 0x000000331e297207 */ /* 0x000fe40000000000 */
[----:B------:R-:W-:Y:S01]  /*7710*/  SEL R43, R51, R30, P0 ;  /* 0x0000001e332b7207 */ /* 0x000fe20000000000 */
        /* <DEDUP_REMOVED lines=9> */
[C---:B------:R-:W-:Y:S01]  /*77b0*/  IADD3 R34, R49.reuse, 0x30, RZ ;  /* 0x0000003031227810 */ /* 0x040fe20007ffe0ff */
[----:B------:R-:W-:Y:S01]  /*77c0*/  VIADD R35, R49, 0x38 ;  /* 0x0000003831237836 */ /* 0x000fe20000000000 */
[----:B------:R-:W-:Y:S02]  /*77d0*/  ISETP.GE.AND P3, PT, R32, UR4, PT ;  /* 0x0000000420007c0c */ /* 0x000fe4000bf66270 */
[----:B------:R-:W-:-:S02]  /*77e0*/  ISETP.GE.AND P4, PT, R33, UR4, PT ;  /* 0x0000000421007c0c */ /* 0x000fc4000bf86270 */
[----:B------:R-:W-:Y:S02]  /*77f0*/  ISETP.GE.AND P5, PT, R34, UR4, PT ;  /* 0x0000000422007c0c */ /* 0x000fe4000bfa6270 */
[----:B------:R-:W-:Y:S01]  /*7800*/  ISETP.GE.AND P6, PT, R35, UR4, PT ;  /* 0x0000000423007c0c */ /* 0x000fe2000bfc6270 */
[----:B----4-:R-:W-:Y:S02]  /*7810*/  @!P1 IMAD.WIDE R28, R49, 0x4, R46 ;  /* 0x00000004311c9825 */ /* 0x010fe400078e022e */
[----:B------:R-:W-:-:S03]  /*7820*/  @!P2 LEA.HI R3, R3, R3, RZ, 0x1 ;  /* 0x000000030303a211 */ /* 0x000fc600078f08ff */
[----:B------:R0:W-:Y:S01]  /*7830*/  @!P1 ST.E.64 desc[UR40][R28.64], R6 ;  /* 0x000000061c009985 */ /* 0x0001e2000c101b28 */
[----:B------:R-:W-:Y:S02]  /*7840*/  @!P2 LOP3.LUT R3, R3, 0xfffffffe, RZ, 0xc0, !PT ;  /* 0xfffffffe0303a812 */ /* 0x000fe400078ec0ff */
[----:B------:R-:W-:Y:S02]  /*7850*/  ISETP.GE.AND P1, PT, R4, UR4, PT ;  /* 0x0000000404007c0c */ /* 0x000fe4000bf26270 */
[----:B------:R-:W-:Y:S01]  /*7860*/  @!P3 LEA.HI R32, R32, R32, RZ, 0x1 ;  /* 0x000000202020b211 */ /* 0x000fe200078f08ff */
[----:B------:R-:W-:Y:S01]  /*7870*/  @!P2 IMAD.WIDE R30, R3, 0x4, R46 ;  /* 0x00000004031ea825 */ /* 0x000fe200078e022e */
[----:B------:R-:W-:Y:S02]  /*7880*/  @!P4 LEA.HI R33, R33, R33, RZ, 0x1 ;  /* 0x000000212121c211 */ /* 0x000fe400078f08ff */
[----:B------:R-:W-:Y:S01]  /*7890*/  @!P5 LEA.HI R34, R34, R34, RZ, 0x1 ;  /* 0x000000222222d211 */ /* 0x000fe200078f08ff */
[----:B------:R-:W-:Y:S01]  /*78a0*/  VIADD R3, R49, 0x18 ;  /* 0x0000001831037836 */ /* 0x000fe20000000000 */
[----:B------:R1:W-:Y:S01]  /*78b0*/  @!P2 ST.E.64 desc[UR40][R30.64], R8 ;  /* 0x000000081e00a985 */ /* 0x0003e2000c101b28 */
[----:B------:R-:W-:-:S02]  /*78c0*/  @!P6 LEA.HI R35, R35, R35, RZ, 0x1 ;  /* 0x000000232323e211 */ /* 0x000fc400078f08ff */
[----:B0-----:R-:W-:Y:S02]  /*78d0*/  @!P3 LOP3.LUT R29, R32, 0xfffffffe, RZ, 0xc0, !PT ;  /* 0xfffffffe201db812 */ /* 0x001fe400078ec0ff */
[----:B------:R-:W-:Y:S02]  /*78e0*/  ISETP.GE.AND P2, PT, R3, UR4, PT ;  /* 0x0000000403007c0c */ /* 0x000fe4000bf46270 */
[----:B------:R-:W-:Y:S01]  /*78f0*/  @!P1 LEA.HI R4, R4, R4, RZ, 0x1 ;  /* 0x0000000404049211 */ /* 0x000fe200078f08ff */
[----:B------:R-:W-:Y:S01]  /*7900*/  @!P3 IMAD.WIDE R28, R29, 0x4, R46 ;  /* 0x000000041d1cb825 */ /* 0x000fe200078e022e */
[----:B------:R-:W-:Y:S02]  /*7910*/  @!P6 LOP3.LUT R35, R35, 0xfffffffe, RZ, 0xc0, !PT ;  /* 0xfffffffe2323e812 */ /* 0x000fe400078ec0ff */
[----:B------:R-:W-:Y:S02]  /*7920*/  @!P1 LOP3.LUT R7, R4, 0xfffffffe, RZ, 0xc0, !PT ;  /* 0xfffffffe04079812 */ /* 0x000fe400078ec0ff */
[----:B-1----:R-:W-:-:S02]  /*7930*/  @!P4 LOP3.LUT R31, R33, 0xfffffffe, RZ, 0xc0, !PT ;  /* 0xfffffffe211fc812 */ /* 0x002fc400078ec0ff */
[----:B------:R-:W-:Y:S01]  /*7940*/  @!P5 LOP3.LUT R33, R34, 0xfffffffe, RZ, 0xc0, !PT ;  /* 0xfffffffe2221d812 */ /* 0x000fe200078ec0ff */
[--C-:B------:R-:W-:Y:S02]  /*7950*/  @!P1 IMAD.WIDE R6, R7, 0x4, R46.reuse ;  /* 0x0000000407069825 */ /* 0x100fe400078e022e */
[----:B------:R-:W-:Y:S02]  /*7960*/  @!P2 LEA.HI R3, R3, R3, RZ, 0x1 ;  /* 0x000000030303a211 */ /* 0x000fe400078f08ff */
[--C-:B------:R-:W-:Y:S02]  /*7970*/  @!P4 IMAD.WIDE R30, R31, 0x4, R46.reuse ;  /* 0x000000041f1ec825 */ /* 0x100fe400078e022e */
[----:B------:R-:W-:Y:S01]  /*7980*/  @!P2 LOP3.LUT R3, R3, 0xfffffffe, RZ, 0xc0, !PT ;  /* 0xfffffffe0303a812 */ /* 0x000fe200078ec0ff */
[----:B------:R1:W-:Y:S01]  /*7990*/  @!P1 ST.E.64 desc[UR40][R6.64], R10 ;  /* 0x0000000a06009985 */ /* 0x0003e2000c101b28 */
[----:B------:R-:W-:-:S04]  /*79a0*/  @!P5 IMAD.WIDE R32, R33, 0x4, R46 ;  /* 0x000000042120d825 */ /* 0x000fc800078e022e */
[----:B------:R-:W-:-:S04]  /*79b0*/  @!P2 IMAD.WIDE R8, R3, 0x4, R46 ;  /* 0x000000040308a825 */ /* 0x000fc800078e022e */
[----:B------:R-:W-:Y:S01]  /*79c0*/  @!P6 IMAD.WIDE R34, R35, 0x4, R46 ;  /* 0x000000042322e825 */ /* 0x000fe200078e022e */
[----:B------:R1:W-:Y:S04]  /*79d0*/  @!P2 ST.E.64 desc[UR40][R8.64], R20 ;  /* 0x000000140800a985 */ /* 0x0003e8000c101b28 */
[----:B------:R1:W-:Y:S04]  /*79e0*/  @!P3 ST.E.64 desc[UR40][R28.64], R36 ;  /* 0x000000241c00b985 */ /* 0x0003e8000c101b28 */
[----:B------:R1:W-:Y:S04]  /*79f0*/  @!P4 ST.E.64 desc[UR40][R30.64], R38 ;  /* 0x000000261e00c985 */ /* 0x0003e8000c101b28 */
[----:B------:R1:W-:Y:S04]  /*7a00*/  @!P5 ST.E.64 desc[UR40][R32.64], R40 ;  /* 0x000000282000d985 */ /* 0x0003e8000c101b28 */
[----:B------:R1:W-:Y:S02]  /*7a10*/  @!P6 ST.E.64 desc[UR40][R34.64], R42 ;  /* 0x0000002a2200e985 */ /* 0x0003e4000c101b28 */
.L_x_13586:
[----:B------:R-:W-:Y:S05]  /*7a20*/  BSYNC B0 ;  /* 0x0000000000007941 */ /* 0x000fea0003800000 */
.L_x_13585:
[----:B------:R-:W-:Y:S01]  /*7a30*/  ISETP.GE.AND P1, PT, R53, R26, PT ;  /* 0x0000001a3500720c */ /* 0x000fe20003f26270 */
[----:B-1----:R1:W2:Y:S01]  /*7a40*/  SHFL.IDX PT, R29, R52, 0x1, 0x1c1f ;  /* 0x003c1f00341d7f89 */ /* 0x0022a200000e0000 */
        /* <DEDUP_REMOVED lines=17> */
[----:B-123--:R-:W-:Y:S06]  /*7b60*/  @P1 BRA `(.L_x_13557) ;  /* 0x0000004c00a41947 */ /* 0x00efec0003800000 */
[C---:B------:R-:W-:Y:S01]  /*7b70*/  VIADD R0, R49.reuse, 0x8 ;  /* 0x0000000831007836 */ /* 0x040fe20000000000 */
[----:B------:R-:W-:Y:S01]  /*7b80*/  ULDC UR4, c[0x0][0xac8] ;  /* 0x0002b20000047ab9 */ /* 0x000fe20000000800 */
[C---:B------:R-:W-:Y:S01]  /*7b90*/  VIADD R6, R49.reuse, 0x18 ;  /* 0x0000001831067836 */ /* 0x040fe20000000000 */
[C---:B------:R-:W-:Y:S01]  /*7ba0*/  IADD3 R27, R49.reuse, 0x30, RZ ;  /* 0x00000030311b7810 */ /* 0x040fe20007ffe0ff */
[C---:B------:R-:W-:Y:S01]  /*7bb0*/  VIADD R2, R49.reuse, 0x10 ;  /* 0x0000001031027836 */ /* 0x040fe20000000000 */
[----:B------:R-:W-:Y:S01]  /*7bc0*/  ISETP.GE.AND P1, PT, R0, UR4, PT ;  /* 0x0000000400007c0c */ /* 0x000fe2000bf26270 */
[C---:B------:R-:W-:Y:S01]  /*7bd0*/  VIADD R8, R49.reuse, 0x20 ;  /* 0x0000002031087836 */ /* 0x040fe20000000000 */
[----:B------:R-:W-:Y:S01]  /*7be0*/  ISETP.GE.AND P3, PT, R6, UR4, PT ;  /* 0x0000000406007c0c */ /* 0x000fe2000bf66270 */
[C---:B------:R-:W-:Y:S01]  /*7bf0*/  VIADD R26, R49.reuse, 0x28 ;  /* 0x00000028311a7836 */ /* 0x040fe20000000000 */
[----:B------:R-:W-:Y:S02]  /*7c00*/  ISETP.GE.AND P2, PT, R2, UR4, PT ;  /* 0x0000000402007c0c */ /* 0x000fe4000bf46270 */
[----:B------:R-:W-:-:S02]  /*7c10*/  ISETP.GE.AND P0, PT, R49, UR4, PT ;  /* 0x0000000431007c0c */ /* 0x000fc4000bf06270 */
[----:B------:R-:W-:Y:S02]  /*7c20*/  ISETP.GE.AND P4, PT, R8, UR4, PT ;  /* 0x0000000408007c0c */ /* 0x000fe4000bf86270 */
[----:B------:R-:W-:Y:S02]  /*7c30*/  ISETP.GE.AND P5, PT, R26, UR4, PT ;  /* 0x000000041a007c0c */ /* 0x000fe4000bfa6270 */
[----:B------:R-:W-:Y:S02]  /*7c40*/  ISETP.GE.AND P6, PT, R27, UR4, PT ;  /* 0x000000041b007c0c */ /* 0x000fe4000bfc6270 */
[----:B------:R-:W-:-:S03]  /*7c50*/  @!P1 LEA.HI R0, R0, R0, RZ, 0x1 ;  /* 0x0000000000009211 */ /* 0x000fc600078f08ff */
[----:B0-----:R-:W-:Y:S02]  /*7c60*/  @!P2 LEA.HI R4, R2, R2, RZ, 0x1 ;  /* 0x000000020204a211 */ /* 0x001fe400078f08ff */
[----:B------:R-:W-:Y:S01]  /*7c70*/  @!P1 LOP3.LUT R5, R0, 0xfffffffe, RZ, 0xc0, !PT ;  /* 0xfffffffe00059812 */ /* 0x000fe200078ec0ff */
[C---:B------:R-:W-:Y:S01]  /*7c80*/  @!P0 IMAD.WIDE R2, R49.reuse, 0x4, R28 ;  /* 0x0000000431028825 */ /* 0x040fe200078e021c */
[----:B------:R-:W-:Y:S02]  /*7c90*/  @!P3 LEA.HI R0, R6, R6, RZ, 0x1 ;  /* 0x000000060600b211 */ /* 0x000fe400078f08ff */
[----:B------:R-:W-:Y:S01]  /*7ca0*/  @!P4 LEA.HI R8, R8, R8, RZ, 0x1 ;  /* 0x000000080808c211 */ /* 0x000fe200078f08ff */
[----:B------:R-:W-:Y:S01]  /*7cb0*/  VIADD R49, R49, 0x38 ;  /* 0x0000003831317836 */ /* 0x000fe20000000000 */
[----:B------:R-:W-:Y:S01]  /*7cc0*/  @!P3 LOP3.LUT R9, R0, 0xfffffffe, RZ, 0xc0, !PT ;  /* 0xfffffffe0009b812 */ /* 0x000fe200078ec0ff */
[----:B------:R0:W-:Y:S01]  /*7cd0*/  @!P0 ST.E.64 desc[UR40][R2.64], R10 ;  /* 0x0000000a02008985 */ /* 0x0001e2000c101b28 */
[----:B------:R-:W-:-:S02]  /*7ce0*/  @!P5 LEA.HI R26, R26, R26, RZ, 0x1 ;  /* 0x0000001a1a1ad211 */ /* 0x000fc400078f08ff */
[----:B------:R-:W-:Y:S01]  /*7cf0*/  @!P2 LOP3.LUT R7, R4, 0xfffffffe, RZ, 0xc0, !PT ;  /* 0xfffffffe0407a812 */ /* 0x000fe200078ec0ff */
[--C-:B------:R-:W-:Y:S01]  /*7d00*/  @!P1 IMAD.WIDE R4, R5, 0x4, R28.reuse ;  /* 0x0000000405049825 */ /* 0x100fe200078e021c */
[----:B------:R-:W-:Y:S02]  /*7d10*/  @!P6 LEA.HI R0, R27, R27, RZ, 0x1 ;  /* 0x0000001b1b00e211 */ /* 0x000fe400078f08ff */
[----:B------:R-:W-:Y:S01]  /*7d20*/  @!P4 LOP3.LUT R27, R8, 0xfffffffe, RZ, 0xc0, !PT ;  /* 0xfffffffe081bc812 */ /* 0x000fe200078ec0ff */
[--C-:B------:R-:W-:Y:S01]  /*7d30*/  @!P2 IMAD.WIDE R6, R7, 0x4, R28.reuse ;  /* 0x000000040706a825 */ /* 0x100fe200078e021c */
[----:B------:R-:W-:Y:S01]  /*7d40*/  @!P6 LOP3.LUT R31, R0, 0xfffffffe, RZ, 0xc0, !PT ;  /* 0xfffffffe001fe812 */ /* 0x000fe200078ec0ff */
[----:B------:R1:W-:Y:S01]  /*7d50*/  @!P1 ST.E.64 desc[UR40][R4.64], R20 ;  /* 0x0000001404009985 */ /* 0x0003e2000c101b28 */
[----:B------:R-:W-:Y:S01]  /*7d60*/  ISETP.GE.AND P0, PT, R49, UR4, PT ;  /* 0x0000000431007c0c */ /* 0x000fe2000bf06270 */
[--C-:B------:R-:W-:Y:S01]  /*7d70*/  @!P3 IMAD.WIDE R8, R9, 0x4, R28.reuse ;  /* 0x000000040908b825 */ /* 0x100fe200078e021c */
[----:B0-----:R-:W-:Y:S01]  /*7d80*/  @!P5 LOP3.LUT R11, R26, 0xfffffffe, RZ, 0xc0, !PT ;  /* 0xfffffffe1a0bd812 */ /* 0x001fe200078ec0ff */
[----:B------:R0:W-:Y:S02]  /*7d90*/  @!P2 ST.E.64 desc[UR40][R6.64], R24 ;  /* 0x000000180600a985 */ /* 0x0001e4000c101b28 */
[----:B------:R-:W-:-:S02]  /*7da0*/  @!P4 IMAD.WIDE R2, R27, 0x4, R28 ;  /* 0x000000041b02c825 */ /* 0x000fc400078e021c */
[----:B------:R0:W-:Y:S04]  /*7db0*/  @!P3 ST.E.64 desc[UR40][R8.64], R14 ;  /* 0x0000000e0800b985 */ /* 0x0001e8000c101b28 */
[----:B------:R0:W-:Y:S01]  /*7dc0*/  @!P4 ST.E.64 desc[UR40][R2.64], R22 ;  /* 0x000000160200c985 */ /* 0x0001e2000c101b28 */
[----:B-1----:R-:W-:-:S04]  /*7dd0*/  @!P5 IMAD.WIDE R4, R11, 0x4, R28 ;  /* 0x000000040b04d825 */ /* 0x002fc800078e021c */
[----:B------:R-:W-:Y:S01]  /*7de0*/  @!P6 IMAD.WIDE R10, R31, 0x4, R28 ;  /* 0x000000041f0ae825 */ /* 0x000fe200078e021c */
[----:B------:R0:W-:Y:S04]  /*7df0*/  @!P5 ST.E.64 desc[UR40][R4.64], R12 ;  /* 0x0000000c0400d985 */ /* 0x0001e8000c101b28 */
[----:B------:R0:W-:Y:S01]  /*7e00*/  @!P6 ST.E.64 desc[UR40][R10.64], R18 ;  /* 0x000000120a00e985 */ /* 0x0001e2000c101b28 */
[----:B------:R-:W-:Y:S05]  /*7e10*/  @P0 BRA `(.L_x_13557) ;  /* 0x0000004800f80947 */ /* 0x000fea0003800000 */
[----:B------:R-:W-:-:S04]  /*7e20*/  LEA.HI R49, R49, R49, RZ, 0x1 ;  /* 0x0000003131317211 */ /* 0x000fc800078f08ff */
[----:B0-----:R-:W-:-:S05]  /*7e30*/  LOP3.LUT R3, R49, 0xfffffffe, RZ, 0xc0, !PT ;  /* 0xfffffffe31037812 */ /* 0x001fca00078ec0ff */
[----:B------:R-:W-:-:S05]  /*7e40*/  IMAD.WIDE R2, R3, 0x4, R28 ;  /* 0x0000000403027825 */ /* 0x000fca00078e021c */
[----:B------:R0:W-:Y:S01]  /*7e50*/  ST.E.64 desc[UR40][R2.64], R16 ;  /* 0x0000001002007985 */ /* 0x0001e2000c101b28 */
[----:B------:R-:W-:Y:S05]  /*7e60*/  BRA `(.L_x_13557) ;  /* 0x0000004800e47947 */ /* 0x000fea0003800000 */
.L_x_13584:
        /* <DEDUP_REMOVED lines=26> */
[----:B------:R-:W-:-:S05]  /*8010*/  MOV R3, UR6 ;  /* 0x0000000600037c02 */ /* 0x000fca0008000f00 */
        /* <DEDUP_REMOVED lines=31> */
.L_x_13555:
        /* <DEDUP_REMOVED lines=18> */
.L_x_13587:
[----:B------:R-:W-:Y:S01]  /*8330*/  ULDC UR7, c[0x0][0xc50] ;  /* 0x0003140000077ab9 */ /* 0x000fe20000000800 */
[----:B------:R-:W-:Y:S01]  /*8340*/  UMOV UR39, UR6 ;  /* 0x0000000600277c82 */ /* 0x000fe20008000000 */
[----:B------:R-:W-:-:S11]  /*8350*/  UISETP.NE.AND UP0, UPT, UR7, 0x1, UPT ;  /* 0x000000010700788c */ /* 0x000fd6000bf05270 */
[----:B------:R-:W-:Y:S01]  /*8360*/  @UP0 ULDC UR4, c[0x0][0xc54] ;  /* 0x0003150000040ab9 */ /* 0x000fe20000000800 */
[----:B------:R-:W-:Y:S01]  /*8370*/  @UP0 ULDC UR8, c[0x0][0xc58] ;  /* 0x0003160000080ab9 */ /* 0x000fe20000000800 */
[----:B------:R-:W-:-:S04]  /*8380*/  UIMAD.WIDE.U32 UR4, UR6, UR4, URZ ;  /* 0x00000004060472a5 */ /* 0x000fc8000f8e003f */
[----:B------:R-:W-:-:S12]  /*8390*/  @UP0 USHF.R.U32.HI UR39, URZ, UR8, UR5 ;  /* 0x000000083f270299 */ /* 0x000fd80008011605 */
.L_x_13588:
[----:B------:R-:W-:Y:S01]  /*83a0*/  ISETP.GE.AND P0, PT, R19, RZ, PT ;  /* 0x000000ff1300720c */ /* 0x000fe20003f06270 */
[----:B------:R-:W-:Y:S01]  /*83b0*/  UIADD3 UR4, -UR39, URZ, URZ ;  /* 0x0000003f27047290 */ /* 0x000fe2000fffe13f */
[----:B------:R-:W-:Y:S01]  /*83c0*/  IMAD.MOV.U32 R0, RZ, RZ, 0x1 ;  /* 0x00000001ff007424 */ /* 0x000fe200078e00ff */
[----:B------:R-:W-:Y:S01]  /*83d0*/  MOV R2, RZ ;  /* 0x000000ff00027202 */ /* 0x000fe20000000f00 */
[----:B------:R-:W-:Y:S01]  /*83e0*/  IMAD.MOV.U32 R3, RZ, RZ, 0x1 ;  /* 0x00000001ff037424 */ /* 0x000fe200078e00ff */
[----:B------:R-:W-:-:S08]  /*83f0*/  UIMAD UR6, UR7, UR4, UR6 ;  /* 0x00000004070672a4 */ /* 0x000fd0000f8e0206 */
        /* <DEDUP_REMOVED lines=58> */
.L_x_13590:
[----:B------:R-:W-:Y:S02]  /*87a0*/  UIMAD UR47, UR45, UR38, URZ ;  /* 0x000000262d2f72a4 */ /* 0x000fe4000f8e023f */
[----:B------:R-:W-:-:S04]  /*87b0*/  IMAD.U32 R3, RZ, RZ, UR38 ;  /* 0x00000026ff037e24 */ /* 0x000fc8000f8e00ff */
[----:B------:R-:W-:-:S05]  /*87c0*/  IMAD.U32 R2, RZ, RZ, UR47 ;  /* 0x0000002fff027e24 */ /* 0x000fca000f8e00ff */
[----:B------:R-:W-:Y:S01]  /*87d0*/  VIADDMNMX R2, R2, R3, UR42, PT ;  /* 0x0000002a02027e46 */ /* 0x000fe2000b800103 */
[----:B------:R-:W-:-:S03]  /*87e0*/  IMAD.MOV.U32 R3, RZ, RZ, 0x1 ;  /* 0x00000001ff037424 */ /* 0x000fc600078e00ff */
[----:B------:R-:W-:Y:S02]  /*87f0*/  R2UR UR48, R2 ;  /* 0x00000000023072ca */ /* 0x000fe400000e0000 */
[----:B------:R-:W-:-:S11]  /*8800*/  MOV R2, RZ ;  /* 0x000000ff00027202 */ /* 0x000fd60000000f00 */
        /* <DEDUP_REMOVED lines=27> */
.L_x_13591:
        /* <DEDUP_REMOVED lines=20> */
.L_x_13592:
[----:B------:R-:W-:-:S05]  /*8b00*/  MOV R28, UR43 ;  /* 0x0000002b001c7c02 */ /* 0x000fca0008000f00 */
        /* <DEDUP_REMOVED lines=19> */
.L_x_13593:
        /* <DEDUP_REMOVED lines=18> */
.L_x_13594:
[----:B------:R-:W0:Y:S01]  /*8d60*/  LDC.64 R2, c[0x0][0x9f8] ;  /* 0x00027e00ff027b82 */ /* 0x000e220000000a00 */
[----:B------:R-:W-:Y:S01]  /*8d70*/  IMAD.MOV.U32 R20, RZ, RZ, R19 ;  /* 0x000000ffff147224 */ /* 0x000fe200078e0013 */
[----:B0-----:R-:W-:-:S04]  /*8d80*/  ISETP.NE.U32.AND P0, PT, R2, RZ, PT ;  /* 0x000000ff0200720c */ /* 0x001fc80003f05070 */
[----:B------:R-:W-:-:S13]  /*8d90*/  ISETP.NE.AND.EX P0, PT, R3, RZ, PT, P0 ;  /* 0x000000ff0300720c */ /* 0x000fda0003f05300 */
[----:B------:R-:W0:Y:S02]  /*8da0*/  @P0 LDC.64 R2, c[0x0][0x9f8] ;  /* 0x00027e00ff020b82 */ /* 0x000e240000000a00 */
[----:B0-----:R-:W-:-:S06]  /*8db0*/  @P0 IMAD.WIDE R2, R19, 0x4, R2 ;  /* 0x0000000413020825 */ /* 0x001fcc00078e0202 */
[----:B------:R-:W0:Y:S01]  /*8dc0*/  LDC R19, c[0x0][0x430] ;  /* 0x00010c00ff137b82 */ /* 0x000e220000000800 */
[----:B------:R-:W2:Y:S01]  /*8dd0*/  @P0 LDG.E R20, desc[UR40][R2.64] ;  /* 0x0000002802140981 */ /* 0x000ea2000c1e1900 */
[----:B------:R-:W-:Y:S01]  /*8de0*/  UMOV UR4, 0xffffffff ;  /* 0xffffffff00047882 */ /* 0x000fe20000000000 */
[C---:B------:R-:W-:Y:S02]  /*8df0*/  LOP3.LUT R18, R17.reuse, 0x7f, RZ, 0xc0, !PT ;  /* 0x0000007f11127812 */ /* 0x040fe400078ec0ff */
[----:B------:R-:W-:Y:S02]  /*8e00*/  LOP3.LUT R0, R0, 0xfffffff7, RZ, 0xc0, !PT ;  /* 0xfffffff700007812 */ /* 0x000fe400078ec0ff */
[----:B------:R-:W-:Y:S02]  /*8e10*/  SHF.L.U32 R10, R17, 0x5, RZ ;  /* 0x00000005110a7819 */ /* 0x000fe400000006ff */
[----:B------:R-:W-:Y:S02]  /*8e20*/  SHF.R.U32.HI R29, RZ, 0x2, R18 ;  /* 0x00000002ff1d7819 */ /* 0x000fe40000011612 */
[----:B0-----:R-:W-:-:S13]  /*8e30*/  ISETP.NE.AND P2, PT, R19, 0x1, PT ;  /* 0x000000011300780c */ /* 0x001fda0003f45270 */
[----:B------:R-:W-:Y:S01]  /*8e40*/  @P2 LOP3.LUT R0, R0, 0x8, RZ, 0xfc, !PT ;  /* 0x0000000800002812 */ /* 0x000fe200078efcff */
[----:B--2---:R0:W-:Y:S01]  /*8e50*/  STL [R1+0x8], R20 ;  /* 0x0000081401007387 */ /* 0x0041e20000100800 */
[----:B------:R-:W-:Y:S05]  /*8e60*/  BRA.DIV UR4, `(.L_x_13595) ;  /* 0x0000003e04647947 */ /* 0x000fea000b800000 */
.L_x_13647:
[----:B------:R-:W-:Y:S01]  /*8e70*/  UMOV UR4, 0xa0 ;  /* 0x000000a000047882 */ /* 0x000fe20000000000 */
[----:B------:R-:W-:Y:S01]  /*8e80*/  LOP3.LUT R26, R29, 0x60, R10, 0xf8, !PT ;  /* 0x000000601d1a7812 */ /* 0x000fe200078ef80a */
[----:B------:R-:W-:Y:S01]  /*8e90*/  UIMAD UR4, UR48, UR4, -0xa0 ;  /* 0xffffff60300474a4 */ /* 0x000fe2000f8e0204 */
[----:B------:R-:W1:Y:S01]  /*8ea0*/  @P2 LDC R2, c[0x0][0x434] ;  /* 0x00010d00ff022b82 */ /* 0x000e620000000800 */
[----:B------:R-:W-:Y:S01]  /*8eb0*/  SHF.R.S32.HI R21, RZ, 0x1f, R20 ;  /* 0x0000001fff157819 */ /* 0x000fe20000011414 */
[----:B------:R-:W-:Y:S01]  /*8ec0*/  IMAD.MOV.U32 R4, RZ, RZ, RZ ;  /* 0x000000ffff047224 */ /* 0x000fe200078e00ff */
[C---:B------:R-:W-:Y:S02]  /*8ed0*/  LOP3.LUT R14, R26.reuse, 0x80, RZ, 0xfc, !PT ;  /* 0x000000801a0e7812 */ /* 0x040fe400078efcff */
[----:B------:R-:W-:-:S03]  /*8ee0*/  VIADD R5, R26, UR4 ;  /* 0x000000041a057c36 */ /* 0x000fc60008000000 */
[----:B------:R-:W2:Y:S08]  /*8ef0*/  @P2 LDC R3, c[0x0][0x438] ;  /* 0x00010e00ff032b82 */ /* 0x000eb00000000800 */
[----:B------:R-:W3:Y:S01]  /*8f00*/  @P2 LDC R13, c[0x0][0x434] ;  /* 0x00010d00ff0d2b82 */ /* 0x000ee20000000800 */
[C---:B------:R-:W-:Y:S01]  /*8f10*/  ISETP.GE.AND P1, PT, R5.reuse, UR36, PT ;  /* 0x0000002405007c0c */ /* 0x040fe2000bf26270 */
[----:B-----5:R-:W-:-:S06]  /*8f20*/  IMAD.IADD R5, R5, 0x1, R16 ;  /* 0x0000000105057824 */ /* 0x020fcc00078e0210 */
[----:B------:R-:W4:Y:S01]  /*8f30*/  @P2 LDC R15, c[0x0][0x438] ;  /* 0x00010e00ff0f2b82 */ /* 0x000f220000000800 */
[----:B-1----:R-:W-:-:S04]  /*8f40*/  @P2 IMAD.HI.U32 R2, R5, R2, RZ ;  /* 0x0000000205022227 */ /* 0x002fc800078e00ff */
[----:B------:R-:W-:Y:S01]  /*8f50*/  IMAD.SHL.U32 R22, R17, 0x40, RZ ;  /* 0x0000004011167824 */ /* 0x000fe200078e00ff */
[----:B------:R-:W-:Y:S01]  /*8f60*/  LOP3.LUT R0, R0, 0xfffffffd, RZ, 0xc0, !PT ;  /* 0xfffffffd00007812 */ /* 0x000fe200078ec0ff */
[----:B------:R-:W-:Y:S01]  /*8f70*/  IMAD.MOV.U32 R11, RZ, RZ, R5 ;  /* 0x000000ffff0b7224 */ /* 0x000fe200078e0005 */
[----:B------:R-:W1:Y:S01]  /*8f80*/  @!P1 LDC.64 R8, c[0x0][0x428] ;  /* 0x00010a00ff089b82 */ /* 0x000e620000000a00 */
[----:B--2---:R-:W-:Y:S01]  /*8f90*/  @P2 SHF.R.U32.HI R11, RZ, R3, R2 ;  /* 0x00000003ff0b2219 */ /* 0x004fe20000011602 */
[----:B------:R2:W-:Y:S03]  /*8fa0*/  STL [R1+0x18], R21 ;  /* 0x0000181501007387 */ /* 0x0005e60000100800 */
[----:B------:R-:W-:Y:S01]  /*8fb0*/  @!P1 SHF.R.S32.HI R3, RZ, 0x1f, R11 ;  /* 0x0000001fff039819 */ /* 0x000fe2000001140b */
[----:B------:R2:W-:Y:S02]  /*8fc0*/  STL [R1+0x1c], R14 ;  /* 0x00001c0e01007387 */ /* 0x0005e40000100800 */
[----:B------:R-:W0:Y:S01]  /*8fd0*/  @!P1 LDC.64 R6, c[0x0][0x418] ;  /* 0x00010600ff069b82 */ /* 0x000e220000000a00 */
[----:B-1----:R-:W-:-:S04]  /*8fe0*/  @!P1 IMAD R2, R21, R8, RZ ;  /* 0x0000000815029224 */ /* 0x002fc800078e02ff */
[----:B------:R-:W-:Y:S02]  /*8ff0*/  @!P1 IMAD R9, R20, R9, R2 ;  /* 0x0000000914099224 */ /* 0x000fe400078e0202 */
[----:B------:R-:W-:-:S04]  /*9000*/  @!P1 IMAD.MOV.U32 R2, RZ, RZ, R11 ;  /* 0x000000ffff029224 */ /* 0x000fc800078e000b */
[----:B------:R-:W-:-:S04]  /*9010*/  @!P1 IMAD.WIDE.U32 R2, R20, R8, R2 ;  /* 0x0000000814029225 */ /* 0x000fc800078e0002 */
[----:B------:R-:W-:Y:S01]  /*9020*/  @!P1 IMAD.IADD R3, R3, 0x1, R9 ;  /* 0x0000000103039824 */ /* 0x000fe200078e0209 */
[----:B0-----:R-:W-:-:S04]  /*9030*/  @!P1 LEA R6, P0, R2, R6, 0x2 ;  /* 0x0000000602069211 */ /* 0x001fc800078010ff */
[----:B------:R-:W-:Y:S01]  /*9040*/  @!P1 LEA.HI.X R7, R2, R7, R3, 0x2, P0 ;  /* 0x0000000702079211 */ /* 0x000fe200000f1403 */
[----:B------:R-:W-:-:S04]  /*9050*/  VIADD R3, R14, UR4 ;  /* 0x000000040e037c36 */ /* 0x000fc80008000000 */
[----:B------:R0:W5:Y:S01]  /*9060*/  @!P1 LDG.E R4, desc[UR40][R6.64] ;  /* 0x0000002806049981 */ /* 0x000162000c1e1900 */
[C---:B------:R-:W-:Y:S02]  /*9070*/  ISETP.GE.AND P0, PT, R3.reuse, UR36, PT ;  /* 0x0000002403007c0c */ /* 0x040fe4000bf06270 */
[----:B------:R-:W-:Y:S02]  /*9080*/  IADD3 R12, R3, R16, RZ ;  /* 0x00000010030c7210 */ /* 0x000fe40007ffe0ff */
[----:B------:R-:W-:-:S03]  /*9090*/  ISETP.GT.U32.OR P0, PT, R14, 0x9f, P0 ;  /* 0x0000009f0e00780c */ /* 0x000fc60000704470 */
[----:B---3--:R-:W-:-:S04]  /*90a0*/  @P2 IMAD.HI.U32 R2, R12, R13, RZ ;  /* 0x0000000d0c022227 */ /* 0x008fc800078e00ff */
[----:B------:R-:W-:Y:S01]  /*90b0*/  IMAD.MOV.U32 R13, RZ, RZ, R12 ;  /* 0x000000ffff0d7224 */ /* 0x000fe200078e000c */
[----:B----4-:R-:W-:-:S05]  /*90c0*/  @P2 SHF.R.U32.HI R13, RZ, R15, R2 ;  /* 0x0000000fff0d2219 */ /* 0x010fca0000011602 */
[----:B------:R-:W1:Y:S01]  /*90d0*/  @!P0 LDC.64 R8, c[0x0][0x428] ;  /* 0x00010a00ff088b82 */ /* 0x000e620000000a00 */
[----:B------:R-:W-:Y:S01]  /*90e0*/  @!P0 SHF.R.S32.HI R3, RZ, 0x1f, R13 ;  /* 0x0000001fff038819 */ /* 0x000fe2000001140d */
[----:B-1----:R-:W-:-:S04]  /*90f0*/  @!P0 IMAD R2, R21, R8, RZ ;  /* 0x0000000815028224 */ /* 0x002fc800078e02ff */
[----:B0-----:R-:W-:Y:S02]  /*9100*/  @!P0 IMAD R6, R20, R9, R2 ;  /* 0x0000000914068224 */ /* 0x001fe400078e0202 */
[----:B------:R-:W-:-:S04]  /*9110*/  @!P0 IMAD.MOV.U32 R2, RZ, RZ, R13 ;  /* 0x000000ffff028224 */ /* 0x000fc800078e000d */
[----:B------:R-:W-:Y:S02]  /*9120*/  @!P0 IMAD.WIDE.U32 R2, R20, R8, R2 ;  /* 0x0000000814028225 */ /* 0x000fe400078e0002 */
[----:B------:R-:W0:Y:S02]  /*9130*/  @!P0 LDC.64 R8, c[0x0][0x418] ;  /* 0x00010600ff088b82 */ /* 0x000e240000000a00 */
[----:B------:R-:W-:Y:S02]  /*9140*/  @!P0 IMAD.IADD R3, R6, 0x1, R3 ;  /* 0x0000000106038824 */ /* 0x000fe400078e0203 */
[----:B------:R-:W-:Y:S01]  /*9150*/  IMAD.MOV.U32 R6, RZ, RZ, RZ ;  /* 0x000000ffff067224 */ /* 0x000fe200078e00ff */
[----:B------:R-:W-:Y:S01]  /*9160*/  ULOP3.LUT UR4, UR46, 0x2, URZ, 0xfc, !UPT ;  /* 0x000000022e047892 */ /* 0x000fe2000f8efc3f */
[----:B0-----:R-:W-:-:S04]  /*9170*/  @!P0 LEA R8, P1, R2, R8, 0x2 ;  /* 0x0000000802088211 */ /* 0x001fc800078210ff */
[----:B------:R-:W-:-:S05]  /*9180*/  @!P0 LEA.HI.X R9, R2, R9, R3, 0x2, P1 ;  /* 0x0000000902098211 */ /* 0x000fca00008f1403 */
[----:B------:R0:W5:Y:S01]  /*9190*/  @!P0 LDG.E R6, desc[UR40][R8.64] ;  /* 0x0000002808068981 */ /* 0x000162000c1e1900 */
[----:B------:R-:W-:Y:S01]  /*91a0*/  ISETP.GT.U32.AND P0, PT, R14, 0x9f, PT ;  /* 0x0000009f0e00780c */ /* 0x000fe20003f04070 */
[----:B------:R-:W-:Y:S01]  /*91b0*/  IMAD.MOV R2, RZ, RZ, -R11 ;  /* 0x000000ffff027224 */ /* 0x000fe200078e0a0b */
[----:B------:R-:W-:-:S03]  /*91c0*/  LOP3.LUT R3, R22, 0x180, RZ, 0xc0, !PT ;  /* 0x0000018016037812 */ /* 0x000fc600078ec0ff */
[----:B------:R-:W-:Y:S01]  /*91d0*/  IMAD R5, R19, R2, R5 ;  /* 0x0000000213057224 */ /* 0x000fe200078e0205 */
[----:B------:R-:W-:Y:S01]  /*91e0*/  SHF.R.U32.HI R2, RZ, 0x1, R17 ;  /* 0x00000001ff027819 */ /* 0x000fe20000011611 */
[----:B0-----:R-:W-:-:S03]  /*91f0*/  IMAD.U32 R8, RZ, RZ, UR4 ;  /* 0x00000004ff087e24 */ /* 0x001fc6000f8e00ff */
[----:B------:R-:W-:Y:S01]  /*9200*/  LOP3.LUT R2, R3, 0x30, R2, 0xf8, !PT ;  /* 0x0000003003027812 */ /* 0x000fe200078ef802 */
[----:B------:R-:W-:Y:S02]  /*9210*/  IMAD.SHL.U32 R3, R17, 0x8, RZ ;  /* 0x0000000811037824 */ /* 0x000fe400078e00ff */
[----:B------:R-:W-:Y:S02]  /*9220*/  @P0 LOP3.LUT R0, R0, 0x2, RZ, 0xfc, !PT ;  /* 0x0000000200000812 */ /* 0x000fe400078efcff */
[----:B------:R-:W-:Y:S02]  /*9230*/  ISETP.NE.AND P0, PT, R8, 0x3, PT ;  /* 0x000000030800780c */ /* 0x000fe40003f05270 */
[----:B------:R-:W-:Y:S02]  /*9240*/  MOV R8, UR39 ;  /* 0x0000002700087c02 */ /* 0x000fe40008000f00 */
[----:B------:R-:W-:Y:S02]  /*9250*/  LOP3.LUT R3, R2, 0x30, R3, 0x78, !PT ;  /* 0x0000003002037812 */ /* 0x000fe400078e7803 */
[----:B------:R-:W-:-:S02]  /*9260*/  SHF.R.S32.HI R8, RZ, 0x1f, R8 ;  /* 0x0000001fff087819 */ /* 0x000fc40000011408 */
[----:B------:R-:W-:Y:S01]  /*9270*/  LOP3.LUT R22, R3, 0x640, R22, 0xf8, !PT ;  /* 0x0000064003167812 */ /* 0x000fe200078ef816 */
[----:B------:R-:W-:Y:S01]  /*9280*/  IMAD.SHL.U32 R3, R18, 0x10, RZ ;  /* 0x0000001012037824 */ /* 0x000fe200078e00ff */
[----:B------:R-:W-:Y:S01]  /*9290*/  LOP3.LUT R2, R10, 0x80, RZ, 0xc0, !PT ;  /* 0x000000800a027812 */ /* 0x000fe200078ec0ff */
[----:B------:R2:W-:Y:S01]  /*92a0*/  STL [R1+0x10], R8 ;  /* 0x0000100801007387 */ /* 0x0005e20000100800 */
[----:B------:R-:W-:Y:S02]  /*92b0*/  IMAD.SHL.U32 R9, R17, 0x4, RZ ;  /* 0x0000000411097824 */ /* 0x000fe400078e00ff */
[----:B------:R-:W-:Y:S02]  /*92c0*/  LOP3.LUT R2, R2, 0x10, R17, 0xf8, !PT ;  /* 0x0000001002027812 */ /* 0x000fe400078ef811 */
[----:B------:R-:W-:Y:S02]  /*92d0*/  LOP3.LUT R3, R3, 0x600, RZ, 0xc0, !PT ;  /* 0x0000060003037812 */ /* 0x000fe400078ec0ff */
[----:B------:R-:W-:-:S02]  /*92e0*/  LOP3.LUT R2, R2, 0x10, R9, 0x78, !PT ;  /* 0x0000001002027812 */ /* 0x000fc400078e7809 */
[----:B------:R-:W-:Y:S02]  /*92f0*/  IADD3 R7, -R13, RZ, RZ ;  /* 0x000000ff0d077210 */ /* 0x000fe40007ffe1ff */
[----:B------:R-:W-:Y:S02]  /*9300*/  LOP3.LUT R9, R3, 0x60, R10, 0xf8, !PT ;  /* 0x0000006003097812 */ /* 0x000fe400078ef80a */
[----:B------:R-:W-:Y:S01]  /*9310*/  LOP3.LUT R0, R0, 0xfffffffb, RZ, 0xc0, !PT ;  /* 0xfffffffb00007812 */ /* 0x000fe200078ec0ff */
[----:B------:R-:W-:Y:S01]  /*9320*/  IMAD R7, R19, R7, R12 ;  /* 0x0000000713077224 */ /* 0x000fe200078e020c */
[----:B------:R-:W-:Y:S01]  /*9330*/  LOP3.LUT R9, R9, 0x100, R10, 0xf8, !PT ;  /* 0x0000010009097812 */ /* 0x000fe200078ef80a */
[----:B------:R-:W-:Y:S01]  /*9340*/  IMAD.U32 R12, RZ, RZ, UR48 ;  /* 0x00000030ff0c7e24 */ /* 0x000fe2000f8e00ff */
[----:B------:R-:W-:Y:S02]  /*9350*/  @P0 LOP3.LUT R0, R0, 0x4, RZ, 0xfc, !PT ;  /* 0x0000000400000812 */ /* 0x000fe400078efcff */
[----:B------:R-:W-:Y:S01]  /*9360*/  LOP3.LUT R19, R9, R2, RZ, 0xfc, !PT ;  /* 0x0000000209137212 */ /* 0x000fe200078efcff */
[----:B------:R-:W-:Y:S01]  /*9370*/  IMAD.SHL.U32 R2, R17, 0x10, RZ ;  /* 0x0000001011027824 */ /* 0x000fe200078e00ff */
[----:B------:R-:W-:Y:S01]  /*9380*/  SHF.R.U32.HI R17, RZ, 0x3, R17 ;  /* 0x00000003ff117819 */ /* 0x000fe20000011611 */
[----:B------:R-:W-:Y:S01]  /*9390*/  VIADD R12, R12, 0xffffffff ;  /* 0xffffffff0c0c7836 */ /* 0x000fe20000000000 */
[----:B--2---:R-:W-:Y:S06]  /*93a0*/  @!P0 BRA `(.L_x_13596) ;  /* 0x0000000000048947 */ /* 0x004fec0003800000 */
[----:B------:R-:W-:Y:S01]  /*93b0*/  BPT.TRAP 0x1 ;  /* 0x000000040000795c */ /* 0x000fe20000300000 */
.L_x_13596:
[----:B------:R-:W-:Y:S01]  /*93c0*/  IMAD.MOV.U32 R8, RZ, RZ, 0x1 ;  /* 0x00000001ff087424 */ /* 0x000fe200078e00ff */
[----:B------:R-:W-:-:S04]  /*93d0*/  SHF.R.S32.HI R20, RZ, 0x1f, R5 ;  /* 0x0000001fff147819 */ /* 0x000fc80000011405 */
[----:B------:R-:W-:Y:S01]  /*93e0*/  SHF.L.U32 R9, R8, 0x1f, RZ ;  /* 0x0000001f08097819 */ /* 0x000fe200000006ff */
[C---:B------:R-:W-:Y:S02]  /*93f0*/  IMAD.SHL.U32 R8, R17.reuse, 0x80, RZ ;  /* 0x0000008011087824 */ /* 0x040fe400078e00ff */
[----:B------:R-:W-:Y:S01]  /*9400*/  IMAD.SHL.U32 R17, R17, 0x10, RZ ;  /* 0x0000001011117824 */ /* 0x000fe200078e00ff */
[----:B------:R-:W0:Y:S02]  /*9410*/  SYNCS.PHASECHK.TRANS64.TRYWAIT P0, [UR43+0x12480], R9 ;  /* 0x01248009ff0075a7 */ /* 0x000e24000800016b */
[----:B------:R-:W-:-:S04]  /*9420*/  LOP3.LUT R8, R8, 0x180, RZ, 0xc0, !PT ;  /* 0x0000018008087812 */ /* 0x000fc800078ec0ff */
[----:B------:R-:W-:Y:S02]  /*9430*/  LOP3.LUT R8, R8, 0x30, R2, 0xf8, !PT ;  /* 0x0000003008087812 */ /* 0x000fe400078ef802 */
[----:B------:R-:W-:Y:S02]  /*9440*/  LOP3.LUT R2, R2, 0x40, RZ, 0xc0, !PT ;  /* 0x0000004002027812 */ /* 0x000fe400078ec0ff */
[----:B------:R-:W-:-:S04]  /*9450*/  LOP3.LUT R8, R8, 0x30, R17, 0x78, !PT ;  /* 0x0000003008087812 */ /* 0x000fc800078e7811 */
[----:B------:R-:W-:-:S05]  /*9460*/  IADD3 R2, R8, R3, R2 ;  /* 0x0000000308027210 */ /* 0x000fca0007ffe002 */
[----:B------:R1:W-:Y:S02]  /*9470*/  STL [R1+0x14], R2 ;  /* 0x0000140201007387 */ /* 0x0003e40000100800 */
[----:B01----:R-:W-:Y:S05]  /*9480*/  @!P0 BRA `(.L_x_13597) ;  /* 0x0000003400fc8947 */ /* 0x003fea0003800000 */
.L_x_13648:
[----:B------:R-:W2:Y:S01]  /*9490*/  LDL R11, [R1+0x10] ;  /* 0x00001000010b7983 */ /* 0x000ea20000100800 */
[----:B------:R-:W-:Y:S01]  /*94a0*/  ULDC.64 UR4, c[0x0][0x328] ;  /* 0x0000ca0000047ab9 */ /* 0x000fe20000000a00 */
[----:B-----5:R-:W-:Y:S01]  /*94b0*/  SHF.R.S32.HI R24, RZ, 0x1f, R4 ;  /* 0x0000001fff187819 */ /* 0x020fe20000011404 */
[----:B------:R-:W-:Y:S01]  /*94c0*/  IMAD R8, R20, UR4, RZ ;  /* 0x0000000414087c24 */ /* 0x000fe2000f8e02ff */
[----:B------:R-:W-:Y:S01]  /*94d0*/  ULDC.64 UR6, c[0x0][0x338] ;  /* 0x0000ce0000067ab9 */ /* 0x000fe20000000a00 */
[C---:B0-----:R-:W-:Y:S01]  /*94e0*/  IMAD.WIDE.U32 R2, R5.reuse, UR4, RZ ;  /* 0x0000000405027c25 */ /* 0x041fe2000f8e00ff */
[----:B------:R-:W-:Y:S01]  /*94f0*/  SHF.R.S32.HI R21, RZ, 0x1f, R7 ;  /* 0x0000001fff157819 */ /* 0x000fe20000011407 */
[----:B------:R-:W0:Y:S01]  /*9500*/  S2R R14, SR_TID.X ;  /* 0x00000000000e7919 */ /* 0x000e220000002100 */
[----:B------:R-:W-:Y:S01]  /*9510*/  SHF.R.S32.HI R25, RZ, 0x1f, R6 ;  /* 0x0000001fff197819 */ /* 0x000fe20000011406 */
[----:B------:R-:W-:Y:S01]  /*9520*/  IMAD R8, R5, UR5, R8 ;  /* 0x0000000505087c24 */ /* 0x000fe2000f8e0208 */
[----:B------:R-:W1:Y:S01]  /*9530*/  LDC R15, c[0x0][0x2f4] ;  /* 0x0000bd00ff0f7b82 */ /* 0x000e620000000800 */
[----:B------:R-:W-:-:S02]  /*9540*/  IMAD R10, R21, UR4, RZ ;  /* 0x00000004150a7c24 */ /* 0x000fc4000f8e02ff */
[----:B------:R-:W-:Y:S02]  /*9550*/  IMAD.IADD R3, R3, 0x1, R8 ;  /* 0x0000000103037824 */ /* 0x000fe400078e0208 */
[----:B------:R-:W-:Y:S02]  /*9560*/  IMAD R8, R24, UR6, RZ ;  /* 0x0000000618087c24 */ /* 0x000fe4000f8e02ff */
[----:B------:R-:W-:-:S04]  /*9570*/  IMAD.WIDE.U32 R2, R4, UR6, R2 ;  /* 0x0000000604027c25 */ /* 0x000fc8000f8e0002 */
[----:B------:R-:W-:Y:S02]  /*9580*/  IMAD R8, R4, UR7, R8 ;  /* 0x0000000704087c24 */ /* 0x000fe4000f8e0208 */
[----:B------:R-:W-:-:S03]  /*9590*/  IMAD R10, R7, UR5, R10 ;  /* 0x00000005070a7c24 */ /* 0x000fc6000f8e020a */
[----:B------:R-:W-:Y:S01]  /*95a0*/  IADD3 R9, R3, R8, RZ ;  /* 0x0000000803097210 */ /* 0x000fe20007ffe0ff */
[----:B------:R-:W-:Y:S02]  /*95b0*/  IMAD.MOV.U32 R8, RZ, RZ, R2 ;  /* 0x000000ffff087224 */ /* 0x000fe400078e0002 */
[----:B------:R-:W-:Y:S01]  /*95c0*/  IMAD.WIDE.U32 R2, R7, UR4, RZ ;  /* 0x0000000407027c25 */ /* 0x000fe2000f8e00ff */
[----:B------:R-:W-:-:S03]  /*95d0*/  ULDC.64 UR4, c[0x0][0x330] ;  /* 0x0000cc0000047ab9 */ /* 0x000fc60000000a00 */
[----:B------:R-:W-:Y:S02]  /*95e0*/  IMAD.IADD R3, R3, 0x1, R10 ;  /* 0x0000000103037824 */ /* 0x000fe400078e020a */
[----:B------:R-:W-:Y:S02]  /*95f0*/  IMAD R10, R25, UR6, RZ ;  /* 0x00000006190a7c24 */ /* 0x000fe4000f8e02ff */
[----:B------:R-:W-:Y:S01]  /*9600*/  IMAD.WIDE.U32 R2, R6, UR6, R2 ;  /* 0x0000000606027c25 */ /* 0x000fe2000f8e0002 */
[----:B0-----:R-:W-:-:S03]  /*9610*/  SHF.L.U32 R14, R14, 0x4, RZ ;  /* 0x000000040e0e7819 */ /* 0x001fc600000006ff */
[----:B------:R-:W-:Y:S02]  /*9620*/  IMAD R10, R6, UR7, R10 ;  /* 0x00000007060a7c24 */ /* 0x000fe4000f8e020a */
[----:B------:R-:W-:Y:S01]  /*9630*/  IMAD.U32 R13, RZ, RZ, UR4 ;  /* 0x00000004ff0d7e24 */ /* 0x000fe2000f8e00ff */
[----:B------:R-:W-:Y:S01]  /*9640*/  LOP3.LUT R14, R14, 0x30, RZ, 0xc0, !PT ;  /* 0x000000300e0e7812 */ /* 0x000fe200078ec0ff */
[----:B------:R-:W-:-:S03]  /*9650*/  IMAD.IADD R3, R3, 0x1, R10 ;  /* 0x0000000103037824 */ /* 0x000fc600078e020a */
[----:B-1----:R-:W-:Y:S01]  /*9660*/  ISETP.GE.AND P2, PT, R14, R15, PT ;  /* 0x0000000f0e00720c */ /* 0x002fe20003f46270 */
[----:B------:R-:W-:Y:S01]  /*9670*/  IMAD.WIDE.U32 R2, R13, UR39, R2 ;  /* 0x000000270d027c25 */ /* 0x000fe2000f8e0002 */
[----:B--2---:R-:W-:-:S03]  /*9680*/  R2UR UR6, R11 ;  /* 0x000000000b0672ca */ /* 0x004fc600000e0000 */
[----:B------:R-:W-:-:S10]  /*9690*/  IMAD.WIDE.U32 R10, R13, UR39, R8 ;  /* 0x000000270d0a7c25 */ /* 0x000fd4000f8e0008 */
[----:B------:R-:W-:-:S03]  /*96a0*/  UIMAD UR4, UR6, UR4, URZ ;  /* 0x00000004060472a4 */ /* 0x000fc6000f8e023f */
[----:B------:R-:W-:Y:S01]  /*96b0*/  ULDC.64 UR6, c[0x0][0x318] ;  /* 0x0000c60000067ab9 */ /* 0x000fe20000000a00 */
[----:B------:R-:W-:Y:S01]  /*96c0*/  UIMAD UR4, UR39, UR5, UR4 ;  /* 0x00000005270472a4 */ /* 0x000fe2000f8e0204 */
[----:B------:R-:W-:Y:S01]  /*96d0*/  IMAD.U32 R17, RZ, RZ, UR7 ;  /* 0x00000007ff117e24 */ /* 0x000fe2000f8e00ff */
[----:B------:R-:W-:-:S04]  /*96e0*/  IADD3 R9, P0, R10, UR6, RZ ;  /* 0x000000060a097c10 */ /* 0x000fc8000ff1e0ff */
[----:B------:R-:W-:Y:S02]  /*96f0*/  IADD3.X R10, R17, UR4, R11, P0, !PT ;  /* 0x00000004110a7c10 */ /* 0x000fe400087fe40b */
[----:B------:R-:W-:-:S04]  /*9700*/  IADD3 R18, P0, R2, UR6, RZ ;  /* 0x0000000602127c10 */ /* 0x000fc8000ff1e0ff */
[----:B------:R-:W-:Y:S01]  /*9710*/  IADD3.X R17, R17, UR4, R3, P0, !PT ;  /* 0x0000000411117c10 */ /* 0x000fe200087fe403 */
[----:B------:R-:W-:Y:S01]  /*9720*/  IMAD.MOV.U32 R3, RZ, RZ, -0xa0 ;  /* 0xffffff60ff037424 */ /* 0x000fe200078e00ff */
[----:B------:R-:W-:-:S03]  /*9730*/  UMOV UR4, 0xffffffff ;  /* 0xffffffff00047882 */ /* 0x000fc60000000000 */
[----:B------:R-:W-:-:S04]  /*9740*/  IMAD R8, R12, R3, UR36 ;  /* 0x000000240c087e24 */ /* 0x000fc8000f8e0203 */
[----:B------:R-:W-:-:S05]  /*9750*/  IMAD.IADD R8, R8, 0x1, -R29 ;  /* 0x0000000108087824 */ /* 0x000fca00078e0a1d */
[----:B------:R-:W-:Y:S01]  /*9760*/  ISETP.GE.AND P4, PT, R8, 0x1, PT ;  /* 0x000000010800780c */ /* 0x000fe20003f86270 */
[----:B------:R-:W-:-:S12]  /*9770*/  BRA.DIV UR4, `(.L_x_13598) ;  /* 0x00000036045c7947 */ /* 0x000fd8000b800000 */
[----:B------:R-:W2:Y:S01]  /*9780*/  LDL R11, [R1+0x14] ;  /* 0x00001400010b7983 */ /* 0x000ea20000100800 */
[C---:B------:R-:W-:Y:S02]  /*9790*/  ISETP.LT.OR P0, PT, R8.reuse, 0x1, P2 ;  /* 0x000000010800780c */ /* 0x040fe40001701670 */
[----:B------:R-:W-:Y:S01]  /*97a0*/  ISETP.GE.AND P5, PT, R8, 0x81, PT ;  /* 0x000000810800780c */ /* 0x000fe20003fa6270 */
[----:B------:R-:W0:Y:S01]  /*97b0*/  S2R R12, SR_TID.X ;  /* 0x00000000000c7919 */ /* 0x000e220000002100 */
[----:B------:R-:W-:Y:S02]  /*97c0*/  LOP3.LUT R0, R0, 0xffffffef, RZ, 0xc0, !PT ;  /* 0xffffffef00007812 */ /* 0x000fe400078ec0ff */
[----:B------:R-:W-:Y:S01]  /*97d0*/  ISETP.GE.AND P3, PT, R8, 0x21, PT ;  /* 0x000000210800780c */ /* 0x000fe20003f66270 */
[----:B------:R-:W1:Y:S04]  /*97e0*/  SHFL.IDX PT, R2, R9, RZ, 0x1c1f ;  /* 0x001c1fff09027589 */ /* 0x000e6800000e0000 */
[----:B------:R-:W3:Y:S04]  /*97f0*/  SHFL.IDX PT, R3, R10, RZ, 0x1c1f ;  /* 0x001c1fff0a037589 */ /* 0x000ee800000e0000 */
[----:B------:R-:W-:Y:S01]  /*9800*/  SHFL.IDX PT, R17, R17, RZ, 0x1c1f ;  /* 0x001c1fff11117589 */ /* 0x000fe200000e0000 */
[----:B------:R-:W-:Y:S01]  /*9810*/  @P5 LOP3.LUT R0, R0, 0x10, RZ, 0xfc, !PT ;  /* 0x0000001000005812 */ /* 0x000fe200078efcff */
[----:B0-----:R-:W-:-:S05]  /*9820*/  IMAD.SHL.U32 R12, R12, 0x10, RZ ;  /* 0x000000100c0c7824 */ /* 0x001fca00078e00ff */
[----:B------:R-:W-:-:S04]  /*9830*/  LOP3.LUT R12, R12, 0x30, RZ, 0xc0, !PT ;  /* 0x000000300c0c7812 */ /* 0x000fc800078ec0ff */
[----:B-1----:R-:W-:-:S05]  /*9840*/  IADD3 R2, P1, R12, R2, RZ ;  /* 0x000000020c027210 */ /* 0x002fca0007f3e0ff */
[----:B---3--:R-:W-:Y:S02]  /*9850*/  IMAD.X R3, RZ, RZ, R3, P1 ;  /* 0x000000ffff037224 */ /* 0x008fe400008e0603 */
[----:B--2---:R-:W-:-:S05]  /*9860*/  VIADD R11, R11, UR43 ;  /* 0x0000002b0b0b7c36 */ /* 0x004fca0008000000 */
[----:B------:R0:W-:Y:S01]  /*9870*/  LDGSTS.E.BYPASS.LTC128B.128 [R11+0x5200], desc[UR40][R2.64], !P0 ;  /* 0x05200000020b7fae */ /* 0x0001e2000c101d68 */
[----:B------:R-:W-:-:S03]  /*9880*/  ISETP.LT.OR P0, PT, R8, 0x21, P2 ;  /* 0x000000210800780c */ /* 0x000fc60001701670 */
[----:B------:R-:W-:Y:S04]  /*9890*/  STL [R1], R11 ;  /* 0x0000000b01007387 */ /* 0x000fe80000100800 */
[----:B0-----:R-:W0:Y:S04]  /*98a0*/  SHFL.IDX PT, R2, R9, 0x1, 0x1c1f ;  /* 0x003c1f0009027f89 */ /* 0x001e2800000e0000 */
[----:B------:R-:W1:Y:S01]  /*98b0*/  SHFL.IDX PT, R3, R10, 0x1, 0x1c1f ;  /* 0x003c1f000a037f89 */ /* 0x000e6200000e0000 */
[----:B0-----:R-:W-:-:S05]  /*98c0*/  IADD3 R2, P1, R12, R2, RZ ;  /* 0x000000020c027210 */ /* 0x001fca0007f3e0ff */
[----:B-1----:R-:W-:-:S05]  /*98d0*/  IMAD.X R3, RZ, RZ, R3, P1 ;  /* 0x000000ffff037224 */ /* 0x002fca00008e0603 */
[----:B------:R0:W-:Y:S01]  /*98e0*/  LDGSTS.E.BYPASS.LTC128B.128 [R11+0x5a00], desc[UR40][R2.64], !P0 ;  /* 0x05a00000020b7fae */ /* 0x0001e2000c101d68 */
[----:B------:R-:W-:-:S03]  /*98f0*/  ISETP.LT.OR P0, PT, R8, 0x41, P2 ;  /* 0x000000410800780c */ /* 0x000fc60001701670 */
[----:B0-----:R-:W0:Y:S04]  /*9900*/  SHFL.IDX PT, R2, R9, 0x2, 0x1c1f ;  /* 0x005c1f0009027f89 */ /* 0x001e2800000e0000 */
[----:B------:R-:W1:Y:S04]  /*9910*/  SHFL.IDX PT, R3, R10, 0x2, 0x1c1f ;  /* 0x005c1f000a037f89 */ /* 0x000e6800000e0000 */
[----:B------:R-:W-:Y:S01]  /*9920*/  SHFL.IDX PT, R10, R10, 0x3, 0x1c1f ;  /* 0x007c1f000a0a7f89 */ /* 0x000fe200000e0000 */
[----:B0-----:R-:W-:-:S05]  /*9930*/  IADD3 R2, P1, R12, R2, RZ ;  /* 0x000000020c027210 */ /* 0x001fca0007f3e0ff */
[----:B-1----:R-:W-:-:S05]  /*9940*/  IMAD.X R3, RZ, RZ, R3, P1 ;  /* 0x000000ffff037224 */ /* 0x002fca00008e0603 */
[----:B------:R0:W-:Y:S01]  /*9950*/  LDGSTS.E.BYPASS.LTC128B.128 [R11+0x6200], desc[UR40][R2.64], !P0 ;  /* 0x06200000020b7fae */ /* 0x0001e2000c101d68 */
[----:B------:R-:W-:-:S03]  /*9960*/  ISETP.LT.OR P0, PT, R8, 0x61, P2 ;  /* 0x000000610800780c */ /* 0x000fc60001701670 */
[----:B0-----:R-:W0:Y:S02]  /*9970*/  SHFL.IDX PT, R2, R9, 0x3, 0x1c1f ;  /* 0x007c1f0009027f89 */ /* 0x001e2400000e0000 */
[----:B0-----:R-:W-:-:S04]  /*9980*/  IADD3 R2, P1, R12, R2, RZ ;  /* 0x000000020c027210 */ /* 0x001fc80007f3e0ff */
[----:B------:R-:W-:Y:S02]  /*9990*/  IADD3.X R3, RZ, R10, RZ, P1, !PT ;  /* 0x0000000aff037210 */ /* 0x000fe40000ffe4ff */
[----:B------:R-:W-:-:S03]  /*99a0*/  ISETP.GE.AND P1, PT, R8, 0x61, PT ;  /* 0x000000610800780c */ /* 0x000fc60003f26270 */
[----:B------:R0:W-:Y:S01]  /*99b0*/  LDGSTS.E.BYPASS.LTC128B.128 [R11+0x6a00], desc[UR40][R2.64], !P0 ;  /* 0x06a00000020b7fae */ /* 0x0001e2000c101d68 */
[----:B------:R-:W-:-:S03]  /*99c0*/  ISETP.GE.AND P0, PT, R8, 0x41, PT ;  /* 0x000000410800780c */ /* 0x000fc60003f06270 */
[----:B0-----:R1:W2:Y:S10]  /*99d0*/  SHFL.IDX PT, R2, R18, RZ, 0x1c1f ;  /* 0x001c1fff12027589 */ /* 0x0012b400000e0000 */
.L_x_13660:
[----:B------:R-:W3:Y:S01]  /*99e0*/  LDL R9, [R1] ;  /* 0x0000000001097983 */ /* 0x000ee20000100800 */
[----:B------:R-:W-:Y:S01]  /*99f0*/  ISETP.LT.OR P2, PT, R8, 0x81, P2 ;  /* 0x000000810800780c */ /* 0x000fe20001741670 */
[----:B------:R-:W4:Y:S02]  /*9a00*/  S2R R3, SR_TID.X ;  /* 0x0000000000037919 */ /* 0x000f240000002100 */
[----:B----4-:R-:W-:-:S05]  /*9a10*/  IMAD.SHL.U32 R3, R3, 0x10, RZ ;  /* 0x0000001003037824 */ /* 0x010fca00078e00ff */
[----:B------:R-:W-:-:S04]  /*9a20*/  LOP3.LUT R3, R3, 0x30, RZ, 0xc0, !PT ;  /* 0x0000003003037812 */ /* 0x000fc800078ec0ff */
[----:B--2---:R-:W-:-:S05]  /*9a30*/  IADD3 R2, P5, R3, R2, RZ ;  /* 0x0000000203027210 */ /* 0x004fca0007fbe0ff */
[----:B------:R-:W-:-:S05]  /*9a40*/  IMAD.X R3, RZ, RZ, R17, P5 ;  /* 0x000000ffff037224 */ /* 0x000fca00028e0611 */
[----:B------:R-:W-:Y:S01]  /*9a50*/  @!PT LDS RZ, [RZ] ;  /* 0x00000000fffff984 */ /* 0x000fe20000000800 */
[----:B------:R-:W-:Y:S01]  /*9a60*/  @!PT LDS RZ, [RZ] ;  /* 0x00000000fffff984 */ /* 0x000fe20000000800 */
[----:B------:R-:W-:Y:S01]  /*9a70*/  @!PT LDS RZ, [RZ] ;  /* 0x00000000fffff984 */ /* 0x000fe20000000800 */
[----:B---3--:R2:W-:Y:S01]  /*9a80*/  LDGSTS.E.BYPASS.LTC128B.128 [R9+0x7200], desc[UR40][R2.64], !P2 ;  /* 0x0720000002097fae */ /* 0x0085e2000d101d68 */
[----:B------:R-:W-:Y:S01]  /*9a90*/  NOP ;  /* 0x0000000000007918 */ /* 0x000fe20000000000 */
[----:B------:R-:W-:Y:S02]  /*9aa0*/  SYNCS.ARRIVE.TRANS64.RED.A0T1 RZ, [UR43+0x12470], RZ ;  /* 0x012470ffffff79a7 */ /* 0x000fe4000820042b */
[----:B------:R-:W-:Y:S01]  /*9ab0*/  ARRIVES.LDGSTSBAR.64.TRANSCNT [UR43+0x12470] ;  /* 0x01247000ff0079b0 */ /* 0x000fe20008000aab */
[----:B------:R-:W-:Y:S01]  /*9ac0*/  NOP ;  /* 0x0000000000007918 */ /* 0x000fe20000000000 */
[----:B------:R-:W-:-:S06]  /*9ad0*/  ULOP3.LUT UR4, UR46, 0x2, URZ, 0xfc, !UPT ;  /* 0x000000022e047892 */ /* 0x000fcc000f8efc3f */
[----:B--2---:R-:W-:-:S05]  /*9ae0*/  IMAD.U32 R9, RZ, RZ, UR4 ;  /* 0x00000004ff097e24 */ /* 0x004fca000f8e00ff */
[----:B------:R-:W-:-:S13]  /*9af0*/  ISETP.NE.AND P6, PT, R9, 0x3, PT ;  /* 0x000000030900780c */ /* 0x000fda0003fc5270 */
[----:B------:R-:W-:Y:S05]  /*9b00*/  @!P6 BRA `(.L_x_13599) ;  /* 0x000000000004e947 */ /* 0x000fea0003800000 */
[----:B------:R-:W-:Y:S01]  /*9b10*/  BPT.TRAP 0x1 ;  /* 0x000000040000795c */ /* 0x000fe20000300000 */
.L_x_13599:
[----:B------:R-:W-:Y:S01]  /*9b20*/  SYNCS.ARRIVE.TRANS64.A1T0 RZ, [UR43+0x12470], RZ ;  /* 0x012470ffffff79a7 */ /* 0x000fe2000810002b */
[----:B------:R-:W-:Y:S05]  /*9b30*/  @!P6 BRA `(.L_x_13600) ;  /* 0x000000000004e947 */ /* 0x000fea0003800000 */
[----:B------:R-:W-:Y:S01]  /*9b40*/  BPT.TRAP 0x1 ;  /* 0x000000040000795c */ /* 0x000fe20000300000 */
.L_x_13600:
[----:B------:R-:W-:-:S05]  /*9b50*/  IMAD.MOV.U32 R2, RZ, RZ, 0x1 ;  /* 0x00000001ff027424 */ /* 0x000fca00078e00ff */
[----:B------:R-:W-:-:S04]  /*9b60*/  SHF.L.U32 R2, R2, 0x1f, RZ ;  /* 0x0000001f02027819 */ /* 0x000fc800000006ff */
[----:B------:R-:W2:Y:S02]  /*9b70*/  SYNCS.PHASECHK.TRANS64.TRYWAIT P2, [UR43+0x12440], R2 ;  /* 0x01244002ff0075a7 */ /* 0x000ea4000804016b */
[----:B--2---:R-:W-:Y:S05]  /*9b80*/  @!P2 BRA `(.L_x_13601) ;  /* 0x000000380028a947 */ /* 0x004fea0003800000 */
.L_x_13661:
[----:B------:R-:W3:Y:S01]  /*9b90*/  LDL R10, [R1+0x10] ;  /* 0x00001000010a7983 */ /* 0x000ee20000100800 */
[----:B------:R-:W-:Y:S01]  /*9ba0*/  ULDC.64 UR4, c[0x0][0x300] ;  /* 0x0000c00000047ab9 */ /* 0x000fe20000000a00 */
[----:B------:R-:W-:Y:S01]  /*9bb0*/  ULDC.64 UR8, c[0x0][0x310] ;  /* 0x0000c40000087ab9 */ /* 0x000fe20000000a00 */
[----:B------:R-:W-:Y:S01]  /*9bc0*/  IMAD R8, R20, UR4, RZ ;  /* 0x0000000414087c24 */ /* 0x000fe2000f8e02ff */
[----:B-1----:R1:W5:Y:S01]  /*9bd0*/  LDL R18, [R1] ;  /* 0x0000000001127983 */ /* 0x0023620000100800 */
[C---:B--2---:R-:W-:Y:S01]  /*9be0*/  IMAD.WIDE.U32 R2, R5.reuse, UR4, RZ ;  /* 0x0000000405027c25 */ /* 0x044fe2000f8e00ff */
[----:B------:R-:W2:Y:S03]  /*9bf0*/  LDC R9, c[0x0][0x2f4] ;  /* 0x0000bd00ff097b82 */ /* 0x000ea60000000800 */
[----:B------:R-:W-:Y:S02]  /*9c00*/  IMAD R8, R5, UR5, R8 ;  /* 0x0000000505087c24 */ /* 0x000fe4000f8e0208 */
[----:B------:R-:W-:-:S02]  /*9c10*/  IMAD R24, R24, UR8, RZ ;  /* 0x0000000818187c24 */ /* 0x000fc4000f8e02ff */
[----:B------:R-:W-:Y:S02]  /*9c20*/  IMAD.IADD R3, R3, 0x1, R8 ;  /* 0x0000000103037824 */ /* 0x000fe400078e0208 */
[----:B------:R-:W-:Y:S02]  /*9c30*/  IMAD R21, R21, UR4, RZ ;  /* 0x0000000415157c24 */ /* 0x000fe4000f8e02ff */
[----:B------:R-:W-:-:S04]  /*9c40*/  IMAD.WIDE.U32 R2, R4, UR8, R2 ;  /* 0x0000000804027c25 */ /* 0x000fc8000f8e0002 */
[----:B------:R-:W-:Y:S02]  /*9c50*/  IMAD R4, R4, UR9, R24 ;  /* 0x0000000904047c24 */ /* 0x000fe4000f8e0218 */
[----:B------:R-:W4:Y:S01]  /*9c60*/  S2R R24, SR_TID.X ;  /* 0x0000000000187919 */ /* 0x000f220000002100 */
[----:B------:R-:W-:Y:S02]  /*9c70*/  IMAD R21, R7, UR5, R21 ;  /* 0x0000000507157c24 */ /* 0x000fe4000f8e0215 */
[----:B------:R-:W-:Y:S01]  /*9c80*/  IMAD.IADD R5, R3, 0x1, R4 ;  /* 0x0000000103057824 */ /* 0x000fe200078e0204 */
[----:B------:R-:W-:Y:S01]  /*9c90*/  MOV R4, R2 ;  /* 0x0000000200047202 */ /* 0x000fe20000000f00 */
[----:B------:R-:W-:Y:S01]  /*9ca0*/  IMAD.WIDE.U32 R2, R7, UR4, RZ ;  /* 0x0000000407027c25 */ /* 0x000fe2000f8e00ff */
[----:B------:R-:W-:-:S03]  /*9cb0*/  ULDC.64 UR4, c[0x0][0x308] ;  /* 0x0000c20000047ab9 */ /* 0x000fc60000000a00 */
[----:B------:R-:W-:Y:S02]  /*9cc0*/  IMAD.IADD R3, R3, 0x1, R21 ;  /* 0x0000000103037824 */ /* 0x000fe400078e0215 */
[----:B------:R-:W-:Y:S02]  /*9cd0*/  IMAD R7, R25, UR8, RZ ;  /* 0x0000000819077c24 */ /* 0x000fe4000f8e02ff */
[----:B------:R-:W-:-:S04]  /*9ce0*/  IMAD.WIDE.U32 R2, R6, UR8, R2 ;  /* 0x0000000806027c25 */ /* 0x000fc8000f8e0002 */
[----:B------:R-:W-:Y:S02]  /*9cf0*/  IMAD R7, R6, UR9, R7 ;  /* 0x0000000906077c24 */ /* 0x000fe4000f8e0207 */
[----:B------:R-:W-:Y:S02]  /*9d00*/  IMAD.U32 R6, RZ, RZ, UR4 ;  /* 0x00000004ff067e24 */ /* 0x000fe4000f8e00ff */
[----:B------:R-:W-:Y:S02]  /*9d10*/  IMAD.IADD R3, R3, 0x1, R7 ;  /* 0x0000000103037824 */ /* 0x000fe400078e0207 */
[----:B------:R-:W-:-:S04]  /*9d20*/  IMAD.WIDE.U32 R4, R6, UR39, R4 ;  /* 0x0000002706047c25 */ /* 0x000fc8000f8e0004 */
[----:B------:R-:W-:-:S04]  /*9d30*/  IMAD.WIDE.U32 R2, R6, UR39, R2 ;  /* 0x0000002706027c25 */ /* 0x000fc8000f8e0002 */
[----:B----4-:R-:W-:-:S05]  /*9d40*/  IMAD.SHL.U32 R24, R24, 0x10, RZ ;  /* 0x0000001018187824 */ /* 0x010fca00078e00ff */
[----:B------:R-:W-:-:S04]  /*9d50*/  LOP3.LUT R24, R24, 0x30, RZ, 0xc0, !PT ;  /* 0x0000003018187812 */ /* 0x000fc800078ec0ff */
[----:B--2---:R-:W-:Y:S02]  /*9d60*/  ISETP.GE.AND P5, PT, R24, R9, PT ;  /* 0x000000091800720c */ /* 0x004fe40003fa6270 */
[----:B------:R-:W-:-:S11]  /*9d70*/  LOP3.LUT R0, R0, 0xfffffffe, RZ, 0xc0, !PT ;  /* 0xfffffffe00007812 */ /* 0x000fd600078ec0ff */
[----:B------:R-:W-:Y:S02]  /*9d80*/  @P5 LOP3.LUT R0, R0, 0x1, RZ, 0xfc, !PT ;  /* 0x0000000100005812 */ /* 0x000fe400078efcff */
[----:B---3--:R-:W-:-:S13]  /*9d90*/  R2UR UR6, R10 ;  /* 0x000000000a0672ca */ /* 0x008fda00000e0000 */
        /* <DEDUP_REMOVED lines=8> */
[----:B------:R-:W-:-:S03]  /*9e20*/  UMOV UR4, 0xffffffff ;  /* 0xffffffff00047882 */ /* 0x000fc60000000000 */
[----:B-1----:R-:W-:Y:S05]  /*9e30*/  BRA.DIV UR4, `(.L_x_13602) ;  /* 0x0000003604987947 */ /* 0x002fea000b800000 */
[----:B------:R-:W1:Y:S04]  /*9e40*/  SHFL.IDX PT, R14, R4, RZ, 0x1c1f ;  /* 0x001c1fff040e7589 */ /* 0x000e6800000e0000 */
[----:B------:R-:W2:Y:S04]  /*9e50*/  SHFL.IDX PT, R2, R5, RZ, 0x1c1f ;  /* 0x001c1fff05027589 */ /* 0x000ea800000e0000 */
[----:B------:R-:W-:Y:S01]  /*9e60*/  SHFL.IDX PT, R7, R7, RZ, 0x1c1f ;  /* 0x001c1fff07077589 */ /* 0x000fe200000e0000 */
[----:B-1----:R-:W-:-:S03]  /*9e70*/  @P4 IADD3 R8, P2, R24, R14, RZ ;  /* 0x0000000e18084210 */ /* 0x002fc60007f5e0ff */
[----:B------:R-:W1:Y:S02]  /*9e80*/  SHFL.IDX PT, R14, R4, 0x1, 0x1c1f ;  /* 0x003c1f00040e7f89 */ /* 0x000e6400000e0000 */
[----:B--2---:R-:W-:Y:S01]  /*9e90*/  @P4 IMAD.X R3, RZ, RZ, R2, P2 ;  /* 0x000000ffff034224 */ /* 0x004fe200010e0602 */
[----:B------:R-:W-:-:S05]  /*9ea0*/  @P4 MOV R2, R8 ;  /* 0x0000000800024202 */ /* 0x000fca0000000f00 */
[----:B-----5:R2:W-:Y:S04]  /*9eb0*/  @P4 LDGSTS.E.BYPASS.LTC128B.128 [R18+0xd200], desc[UR40][R2.64], !P5 ;  /* 0x0d20000002124fae */ /* 0x0205e8000e901d68 */
[----:B--2---:R-:W2:Y:S01]  /*9ec0*/  SHFL.IDX PT, R2, R5, 0x1, 0x1c1f ;  /* 0x003c1f0005027f89 */ /* 0x004ea200000e0000 */
[----:B-1----:R-:W-:-:S03]  /*9ed0*/  @P3 IADD3 R8, P2, R24, R14, RZ ;  /* 0x0000000e18083210 */ /* 0x002fc60007f5e0ff */
[----:B------:R-:W1:Y:S04]  /*9ee0*/  SHFL.IDX PT, R14, R4, 0x2, 0x1c1f ;  /* 0x005c1f00040e7f89 */ /* 0x000e6800000e0000 */
[----:B------:R-:W-:Y:S01]  /*9ef0*/  SHFL.IDX PT, R4, R4, 0x3, 0x1c1f ;  /* 0x007c1f0004047f89 */ /* 0x000fe200000e0000 */
[----:B--2---:R-:W-:Y:S02]  /*9f00*/  @P3 IMAD.X R3, RZ, RZ, R2, P2 ;  /* 0x000000ffff033224 */ /* 0x004fe400010e0602 */
[----:B------:R-:W-:-:S05]  /*9f10*/  @P3 IMAD.MOV.U32 R2, RZ, RZ, R8 ;  /* 0x000000ffff023224 */ /* 0x000fca00078e0008 */
[----:B------:R2:W-:Y:S04]  /*9f20*/  @P3 LDGSTS.E.BYPASS.LTC128B.128 [R18+0xda00], desc[UR40][R2.64], !P5 ;  /* 0x0da0000002123fae */ /* 0x0005e8000e901d68 */
[----:B--2---:R-:W2:Y:S01]  /*9f30*/  SHFL.IDX PT, R2, R5, 0x2, 0x1c1f ;  /* 0x005c1f0005027f89 */ /* 0x004ea200000e0000 */
[----:B-1----:R-:W-:-:S03]  /*9f40*/  @P0 IADD3 R3, P2, R24, R14, RZ ;  /* 0x0000000e18030210 */ /* 0x002fc60007f5e0ff */
[----:B------:R-:W1:Y:S04]  /*9f50*/  SHFL.IDX PT, R5, R5, 0x3, 0x1c1f ;  /* 0x007c1f0005057f89 */ /* 0x000e6800000e0000 */
[----:B------:R3:W4:Y:S01]  /*9f60*/  SHFL.IDX PT, R14, R6, RZ, 0x1c1f ;  /* 0x001c1fff060e7589 */ /* 0x00072200000e0000 */
[----:B--2---:R-:W-:-:S05]  /*9f70*/  @P0 IMAD.X R2, RZ, RZ, R2, P2 ;  /* 0x000000ffff020224 */ /* 0x004fca00010e0602 */
[----:B------:R-:W-:-:S04]  /*9f80*/  @P0 LOP3.LUT R3, R3, R2, RZ, 0x3c, !PT ;  /* 0x0000000203030212 */ /* 0x000fc800078e3cff */
[----:B------:R-:W-:-:S04]  /*9f90*/  @P0 LOP3.LUT R2, R3, R2, RZ, 0x3c, !PT ;  /* 0x0000000203020212 */ /* 0x000fc800078e3cff */
[----:B------:R-:W-:-:S05]  /*9fa0*/  @P0 LOP3.LUT R3, R3, R2, RZ, 0x3c, !PT ;  /* 0x0000000203030212 */ /* 0x000fca00078e3cff */
[----:B------:R2:W-:Y:S01]  /*9fb0*/  @P0 LDGSTS.E.BYPASS.LTC128B.128 [R18+0xe200], desc[UR40][R2.64], !P5 ;  /* 0x0e20000002120fae */ /* 0x0005e2000e901d68 */
[----:B------:R-:W-:-:S05]  /*9fc0*/  @P1 IADD3 R8, P0, R24, R4, RZ ;  /* 0x0000000418081210 */ /* 0x000fca0007f1e0ff */
[----:B-1----:R-:W-:Y:S02]  /*9fd0*/  @P1 IMAD.X R9, RZ, RZ, R5, P0 ;  /* 0x000000ffff091224 */ /* 0x002fe400000e0605 */
[----:B--2---:R-:W-:Y:S02]  /*9fe0*/  @P1 IMAD.MOV.U32 R2, RZ, RZ, R8 ;  /* 0x000000ffff021224 */ /* 0x004fe400078e0008 */
[----:B------:R-:W-:-:S05]  /*9ff0*/  @P1 IMAD.MOV.U32 R3, RZ, RZ, R9 ;  /* 0x000000ffff031224 */ /* 0x000fca00078e0009 */
[----:B----4-:R3:W-:Y:S02]  /*a000*/  @P1 LDGSTS.E.BYPASS.LTC128B.128 [R18+0xea00], desc[UR40][R2.64], !P5 ;  /* 0x0ea0000002121fae */ /* 0x0107e4000e901d68 */
.L_x_13673:
[----:B------:R-:W-:Y:S01]  /*a010*/  LOP3.LUT P0, RZ, R0, 0x10, RZ, 0xc0, !PT ;  /* 0x0000001000ff7812 */ /* 0x000fe2000780c0ff */
[----:B------:R-:W-:-:S12]  /*a020*/  BSSY B0, `(.L_x_13603) ;  /* 0x0000008000007945 */ /* 0x000fd80003800000 */
[----:B------:R-:W-:Y:S05]  /*a030*/  @!P0 BRA `(.L_x_13604) ;  /* 0x0000000000188947 */ /* 0x000fea0003800000 */
[----:B---3--:R-:W-:-:S04]  /*a040*/  IADD3 R2, P0, R24, R14, RZ ;  /* 0x0000000e18027210 */ /* 0x008fc80007f1e0ff */
[----:B------:R-:W-:-:S05]  /*a050*/  IADD3.X R3, RZ, R7, RZ, P0, !PT ;  /* 0x00000007ff037210 */ /* 0x000fca00007fe4ff */
[----:B------:R-:W-:Y:S01]  /*a060*/  @!PT LDS RZ, [RZ] ;  /* 0x00000000fffff984 */ /* 0x000fe20000000800 */
[----:B------:R-:W-:Y:S01]  /*a070*/  @!PT LDS RZ, [RZ] ;  /* 0x00000000fffff984 */ /* 0x000fe20000000800 */
[----:B------:R-:W-:Y:S01]  /*a080*/  @!PT LDS RZ, [RZ] ;  /* 0x00000000fffff984 */ /* 0x000fe20000000800 */
[----:B------:R1:W-:Y:S04]  /*a090*/  LDGSTS.E.BYPASS.LTC128B.128 [R18+0xf200], desc[UR40][R2.64], !P5 ;  /* 0x0f20000002127fae */ /* 0x0003e8000e901d68 */
.L_x_13604:
[----:B------:R-:W-:Y:S05]  /*a0a0*/  BSYNC B0 ;  /* 0x0000000000007941 */ /* 0x000fea0003800000 */
.L_x_13603:
[----:B------:R-:W-:Y:S01]  /*a0b0*/  NOP ;  /* 0x0000000000007918 */ /* 0x000fe20000000000 */
[----:B------:R-:W-:Y:S01]  /*a0c0*/  SYNCS.ARRIVE.TRANS64.RED.A0T1 RZ, [UR43+0x12430], RZ ;  /* 0x012430ffffff79a7 */ /* 0x000fe2000820042b */
[----:B------:R-:W-:Y:S01]  /*a0d0*/  ARRIVES.LDGSTSBAR.64.TRANSCNT [UR43+0x12430] ;  /* 0x01243000ff0079b0 */ /* 0x000fe20008000aab */
[----:B------:R-:W-:Y:S01]  /*a0e0*/  NOP ;  /* 0x0000000000007918 */ /* 0x000fe20000000000 */
[----:B------:R-:W-:-:S06]  /*a0f0*/  ULOP3.LUT UR4, UR46, 0x2, URZ, 0xfc, !UPT ;  /* 0x000000022e047892 */ /* 0x000fcc000f8efc3f */
[----:B-1-3--:R-:W-:-:S05]  /*a100*/  IMAD.U32 R2, RZ, RZ, UR4 ;  /* 0x00000004ff027e24 */ /* 0x00afca000f8e00ff */
[----:B------:R-:W-:-:S13]  /*a110*/  ISETP.NE.AND P0, PT, R2, 0x3, PT ;  /* 0x000000030200780c */ /* 0x000fda0003f05270 */
[----:B------:R-:W-:Y:S05]  /*a120*/  @!P0 BRA `(.L_x_13605) ;  /* 0x0000000000048947 */ /* 0x000fea0003800000 */
[----:B------:R-:W-:Y:S01]  /*a130*/  BPT.TRAP 0x1 ;  /* 0x000000040000795c */ /* 0x000fe20000300000 */
.L_x_13605:
[----:B------:R-:W-:Y:S01]  /*a140*/  SYNCS.ARRIVE.TRANS64.A1T0 RZ, [UR43+0x12430], RZ ;  /* 0x012430ffffff79a7 */ /* 0x000fe2000810002b */
[----:B------:R-:W-:Y:S05]  /*a150*/  WARPSYNC.ALL ;  /* 0x0000000000007948 */ /* 0x000fea0003800000 */
[----:B------:R-:W1:Y:S01]  /*a160*/  S2R R25, SR_CTAID.Z ;  /* 0x0000000000197919 */ /* 0x000e620000002700 */
[----:B------:R-:W-:Y:S01]  /*a170*/  UIADD3 UR5, UR43, 0xa200, URZ ;  /* 0x0000a2002b057890 */ /* 0x000fe2000fffe03f */
[----:B------:R-:W-:Y:S01]  /*a180*/  R2UR UR4, R10 ;  /* 0x000000000a0472ca */ /* 0x000fe200000e0000 */
[----:B------:R-:W-:Y:S02]  /*a190*/  ULDC.64 UR6, c[0x0][0x2d8] ;  /* 0x0000b60000067ab9 */ /* 0x000fe40000000a00 */
[----:B------:R-:W-:-:S02]  /*a1a0*/  ULOP3.LUT UP0, URZ, UR5, 0x1bf, URZ, 0xc0, !UPT ;  /* 0x000001bf053f7892 */ /* 0x000fc4000f80c03f */
[----:B------:R-:W-:Y:S01]  /*a1b0*/  UIMAD.WIDE.U32 UR36, UR39, UR6, URZ ;  /* 0x00000006272472a5 */ /* 0x000fe2000f8e003f */
[----:B------:R-:W-:Y:S03]  /*a1c0*/  BAR.SYNC.DEFER_BLOCKING 0x8, 0x200 ;  /* 0x0208000000007b1d */ /* 0x000fe60000010000 */
[----:B------:R-:W-:-:S04]  /*a1d0*/  PLOP3.LUT P0, PT, PT, PT, UP0, 0x80, 0x0 ;  /* 0x000000000000781c */ /* 0x000fc80003f0f008 */
[----:B------:R-:W-:-:S04]  /*a1e0*/  UIMAD UR4, UR4, UR6, URZ ;  /* 0x00000006040472a4 */ /* 0x000fc8000f8e023f */
[----:B------:R-:W-:-:S04]  /*a1f0*/  UIMAD UR4, UR39, UR7, UR4 ;  /* 0x00000007270472a4 */ /* 0x000fc8000f8e0204 */
[----:B------:R-:W-:Y:S01]  /*a200*/  UIADD3 UR44, UR37, UR4, URZ ;  /* 0x00000004252c7290 */ /* 0x000fe2000fffe03f */
[----:B-1----:R-:W-:Y:S01]  /*a210*/  SHF.R.S32.HI R17, RZ, 0x1f, R25 ;  /* 0x0000001fff117819 */ /* 0x002fe20000011419 */
[----:B------:R-:W-:Y:S10]  /*a220*/  @!P0 BRA `(.L_x_13606) ;  /* 0x0000000000408947 */ /* 0x000ff40003800000 */
        /* <DEDUP_REMOVED lines=15> */
[----:B01----:R-:W-:Y:S05]  /*a320*/  CALL.ABS.NOINC R2 ;  /* 0x0000000002007343 */ /* 0x003fea0003c00000 */
.L_x_13606:
[----:B------:R-:W1:Y:S01]  /*a330*/  LDC R9, c[0x0][0x448] ;  /* 0x00011200ff097b82 */ /* 0x000e620000000800 */
[----:B0-----:R-:W-:Y:S01]  /*a340*/  IMAD R26, R27, 0xc0, R26 ;  /* 0x000000c01b1a7824 */ /* 0x001fe200078e021a */
[----:B------:R-:W-:Y:S01]  /*a350*/  ULDC.64 UR4, c[0x0][0x2e0] ;  /* 0x0000b80000047ab9 */ /* 0x000fe20000000a00 */
[----:B------:R-:W-:Y:S01]  /*a360*/  IMAD.U32 R4, RZ, RZ, UR36 ;  /* 0x00000024ff047e24 */ /* 0x000fe2000f8e00ff */
[----:B------:R-:W-:Y:S01]  /*a370*/  ULDC.64 UR6, c[0x0][0x2c8] ;  /* 0x0000b20000067ab9 */ /* 0x000fe20000000a00 */
[----:B------:R-:W-:Y:S01]  /*a380*/  IMAD.MOV.U32 R0, RZ, RZ, R26 ;  /* 0x000000ffff007224 */ /* 0x000fe200078e001a */
[----:B------:R-:W-:Y:S01]  /*a390*/  ULDC.64 UR8, c[0x0][0x280] ;  /* 0x0000a00000087ab9 */ /* 0x000fe20000000a00 */
[----:B------:R-:W-:-:S04]  /*a3a0*/  IMAD R17, R17, UR4, RZ ;  /* 0x0000000411117c24 */ /* 0x000fc8000f8e02ff */
[----:B------:R-:W-:Y:S01]  /*a3b0*/  IMAD R17, R25, UR5, R17 ;  /* 0x0000000519117c24 */ /* 0x000fe2000f8e0211 */
[----:B-1----:R-:W-:-:S13]  /*a3c0*/  ISETP.NE.AND P0, PT, R9, 0x1, PT ;  /* 0x000000010900780c */ /* 0x002fda0003f05270 */
[----:B------:R-:W0:Y:S08]  /*a3d0*/  @P0 LDC R3, c[0x0][0x44c] ;  /* 0x00011300ff030b82 */ /* 0x000e300000000800 */
[----:B------:R-:W1:Y:S08]  /*a3e0*/  @P0 LDC R5, c[0x0][0x450] ;  /* 0x00011400ff050b82 */ /* 0x000e700000000800 */
[----:B------:R-:W2:Y:S01]  /*a3f0*/  @P0 LDC R6, c[0x0][0x44c] ;  /* 0x00011300ff060b82 */ /* 0x000ea20000000800 */
[----:B0-----:R-:W-:-:S04]  /*a400*/  @P0 IMAD.HI.U32 R2, R26, R3, RZ ;  /* 0x000000031a020227 */ /* 0x001fc800078e00ff */
[----:B------:R-:W-:Y:S01]  /*a410*/  IMAD.U32 R3, RZ, RZ, UR44 ;  /* 0x0000002cff037e24 */ /* 0x000fe2000f8e00ff */
[----:B-1----:R-:W-:Y:S01]  /*a420*/  @P0 SHF.R.U32.HI R0, RZ, R5, R2 ;  /* 0x00000005ff000219 */ /* 0x002fe20000011602 */
[----:B------:R-:W-:Y:S01]  /*a430*/  IMAD.MOV.U32 R2, RZ, RZ, R4 ;  /* 0x000000ffff027224 */ /* 0x000fe200078e0004 */
[----:B------:R-:W-:Y:S02]  /*a440*/  MOV R5, UR37 ;  /* 0x0000002500057c02 */ /* 0x000fe40008000f00 */
[----:B------:R-:W-:Y:S01]  /*a450*/  SHF.R.S32.HI R4, RZ, 0x1f, R0 ;  /* 0x0000001fff047819 */ /* 0x000fe20000011400 */
[----:B------:R-:W-:Y:S01]  /*a460*/  IMAD.WIDE.U32 R2, R25, UR4, R2 ;  /* 0x0000000419027c25 */ /* 0x000fe2000f8e0002 */
[----:B------:R-:W-:-:S03]  /*a470*/  ULDC.64 UR4, c[0x0][0x2d0] ;  /* 0x0000b40000047ab9 */ /* 0x000fc60000000a00 */
[----:B------:R-:W-:Y:S02]  /*a480*/  IMAD R5, R4, UR4, RZ ;  /* 0x0000000404057c24 */ /* 0x000fe4000f8e02ff */
[----:B------:R-:W-:Y:S02]  /*a490*/  IMAD.IADD R3, R3, 0x1, R17 ;  /* 0x0000000103037824 */ /* 0x000fe400078e0211 */
[C---:B------:R-:W-:Y:S02]  /*a4a0*/  IMAD R7, R0.reuse, UR5, R5 ;  /* 0x0000000500077c24 */ /* 0x040fe4000f8e0205 */
[----:B------:R-:W-:-:S04]  /*a4b0*/  IMAD.WIDE.U32 R4, R0, UR4, R2 ;  /* 0x0000000400047c25 */ /* 0x000fc8000f8e0002 */
[----:B------:R-:W-:Y:S02]  /*a4c0*/  IMAD.IADD R5, R5, 0x1, R7 ;  /* 0x0000000105057824 */ /* 0x000fe400078e0207 */
[----:B------:R-:W-:Y:S01]  /*a4d0*/  IMAD.MOV R0, RZ, RZ, -R0 ;  /* 0x000000ffff007224 */ /* 0x000fe200078e0a00 */
[----:B------:R-:W0:Y:S03]  /*a4e0*/  @P0 LDC R7, c[0x0][0x450] ;  /* 0x00011400ff070b82 */ /* 0x000e260000000800 */
[----:B------:R-:W-:Y:S02]  /*a4f0*/  IMAD R0, R9, R0, R26 ;  /* 0x0000000009007224 */ /* 0x000fe400078e021a */
[----:B------:R-:W-:Y:S02]  /*a500*/  VIADD R26, R26, 0x80 ;  /* 0x000000801a1a7836 */ /* 0x000fe40000000000 */
[----:B------:R-:W-:Y:S01]  /*a510*/  IMAD.WIDE.U32 R4, R0, UR6, R4 ;  /* 0x0000000600047c25 */ /* 0x000fe2000f8e0004 */
[----:B------:R-:W-:-:S03]  /*a520*/  SHF.R.S32.HI R8, RZ, 0x1f, R0 ;  /* 0x0000001fff087819 */ /* 0x000fc60000011400 */
[----:B--2---:R-:W-:-:S04]  /*a530*/  @P0 IMAD.HI.U32 R6, R26, R6, RZ ;  /* 0x000000061a060227 */ /* 0x004fc800078e00ff */
[----:B------:R-:W-:-:S04]  /*a540*/  IMAD R8, R8, UR6, RZ ;  /* 0x0000000608087c24 */ /* 0x000fc8000f8e02ff */
[----:B------:R-:W-:Y:S01]  /*a550*/  IMAD R8, R0, UR7, R8 ;  /* 0x0000000700087c24 */ /* 0x000fe2000f8e0208 */
[----:B------:R-:W-:-:S04]  /*a560*/  IADD3 R0, P1, R4, UR8, RZ ;  /* 0x0000000804007c10 */ /* 0x000fc8000ff3e0ff */
[----:B------:R-:W-:Y:S01]  /*a570*/  IADD3.X R4, R5, UR9, R8, P1, !PT ;  /* 0x0000000905047c10 */ /* 0x000fe20008ffe408 */
[----:B------:R-:W-:Y:S01]  /*a580*/  IMAD.MOV.U32 R5, RZ, RZ, R26 ;  /* 0x000000ffff057224 */ /* 0x000fe200078e001a */
[----:B0-----:R-:W-:-:S04]  /*a590*/  @P0 SHF.R.U32.HI R5, RZ, R7, R6 ;  /* 0x00000007ff050219 */ /* 0x001fc80000011606 */
[----:B------:R-:W-:Y:S01]  /*a5a0*/  SHF.R.S32.HI R6, RZ, 0x1f, R5 ;  /* 0x0000001fff067819 */ /* 0x000fe20000011405 */
[----:B------:R-:W-:-:S04]  /*a5b0*/  IMAD.WIDE.U32 R2, R5, UR4, R2 ;  /* 0x0000000405027c25 */ /* 0x000fc8000f8e0002 */
[----:B------:R-:W-:Y:S01]  /*a5c0*/  IMAD R6, R6, UR4, RZ ;  /* 0x0000000406067c24 */ /* 0x000fe2000f8e02ff */
[----:B------:R-:W-:Y:S02]  /*a5d0*/  ULDC UR4, c[0x0][0x2b8] ;  /* 0x0000ae0000047ab9 */ /* 0x000fe40000000800 */
[----:B------:R-:W-:Y:S01]  /*a5e0*/  ISETP.GE.AND P0, PT, R24, UR4, PT ;  /* 0x0000000418007c0c */ /* 0x000fe2000bf06270 */
[C---:B------:R-:W-:Y:S01]  /*a5f0*/  IMAD R7, R5.reuse, UR5, R6 ;  /* 0x0000000505077c24 */ /* 0x040fe2000f8e0206 */
[----:B------:R-:W-:Y:S01]  /*a600*/  IADD3 R5, -R5, RZ, RZ ;  /* 0x000000ff05057210 */ /* 0x000fe20007ffe1ff */
[----:B------:R-:W-:Y:S02]  /*a610*/  UMOV UR4, 0xffffffff ;  /* 0xffffffff00047882 */ /* 0x000fe40000000000 */
[----:B------:R-:W-:Y:S02]  /*a620*/  IMAD.IADD R3, R3, 0x1, R7 ;  /* 0x0000000103037824 */ /* 0x000fe400078e0207 */
[----:B------:R-:W-:-:S04]  /*a630*/  IMAD R26, R9, R5, R26 ;  /* 0x00000005091a7224 */ /* 0x000fc800078e021a */
[----:B------:R-:W-:Y:S01]  /*a640*/  IMAD.WIDE.U32 R2, R26, UR6, R2 ;  /* 0x000000061a027c25 */ /* 0x000fe2000f8e0002 */
[----:B------:R-:W-:-:S05]  /*a650*/  SHF.R.S32.HI R5, RZ, 0x1f, R26 ;  /* 0x0000001fff057819 */ /* 0x000fca000001141a */
[----:B------:R-:W-:-:S04]  /*a660*/  IMAD R5, R5, UR6, RZ ;  /* 0x0000000605057c24 */ /* 0x000fc8000f8e02ff */
[----:B------:R-:W-:Y:S01]  /*a670*/  IMAD R7, R26, UR7, R5 ;  /* 0x000000071a077c24 */ /* 0x000fe2000f8e0205 */
[----:B------:R-:W-:-:S04]  /*a680*/  IADD3 R5, P1, R2, UR8, RZ ;  /* 0x0000000802057c10 */ /* 0x000fc8000ff3e0ff */
[----:B------:R-:W-:Y:S01]  /*a690*/  IADD3.X R8, R3, UR9, R7, P1, !PT ;  /* 0x0000000903087c10 */ /* 0x000fe20008ffe407 */
[----:B------:R-:W-:Y:S08]  /*a6a0*/  BRA.DIV UR4, `(.L_x_13607) ;  /* 0x0000003204e47947 */ /* 0x000ff0000b800000 */
[----:B------:R-:W0:Y:S01]  /*a6b0*/  SHFL.IDX PT, R3, R0, RZ, 0x1c1f ;  /* 0x001c1fff00037589 */ /* 0x000e2200000e0000 */
[----:B------:R-:W-:Y:S01]  /*a6c0*/  ULDC UR4, c[0x0][0x288] ;  /* 0x0000a20000047ab9 */ /* 0x000fe20000000800 */
[----:B------:R-:W-:Y:S02]  /*a6d0*/  IMAD R7, R27, 0xc0, R29 ;  /* 0x000000c01b077824 */ /* 0x000fe400078e021d */
[----:B------:R-:W1:Y:S01]  /*a6e0*/  SHFL.IDX PT, R2, R4, RZ, 0x1c1f ;  /* 0x001c1fff04027589 */ /* 0x000e6200000e0000 */
[----:B------:R-:W-:Y:S02]  /*a6f0*/  IMAD R6, R9, UR4, RZ ;  /* 0x0000000409067c24 */ /* 0x000fe4000f8e02ff */
[C---:B------:R-:W-:Y:S01]  /*a700*/  VIADD R10, R7.reuse, 0x20 ;  /* 0x00000020070a7836 */ /* 0x040fe20000000000 */
[----:B------:R-:W2:Y:S02]  /*a710*/  SHFL.IDX PT, R11, R0, 0x1, 0x1c1f ;  /* 0x003c1f00000b7f89 */ /* 0x000ea400000e0000 */
[----:B------:R-:W-:-:S02]  /*a720*/  ISETP.GE.AND P2, PT, R7, R6, PT ;  /* 0x000000060700720c */ /* 0x000fc40003f46270 */
[----:B------:R-:W3:Y:S04]  /*a730*/  SHFL.IDX PT, R9, R4, 0x1, 0x1c1f ;  /* 0x003c1f0004097f89 */ /* 0x000ee800000e0000 */
[----:B------:R-:W4:Y:S04]  /*a740*/  SHFL.IDX PT, R12, R0, 0x2, 0x1c1f ;  /* 0x005c1f00000c7f89 */ /* 0x000f2800000e0000 */
[----:B------:R-:W-:Y:S03]  /*a750*/  SHFL.IDX PT, R0, R0, 0x3, 0x1c1f ;  /* 0x007c1f0000007f89 */ /* 0x000fe600000e0000 */
[----:B0-----:R-:W-:Y:S01]  /*a760*/  @!P2 IADD3 R3, P1, R24, R3, RZ ;  /* 0x000000031803a210 */ /* 0x001fe20007f3e0ff */
[----:B------:R-:W-:Y:S04]  /*a770*/  SHFL.IDX PT, R14, R5, RZ, 0x1c1f ;  /* 0x001c1fff050e7589 */ /* 0x000fe800000e0000 */
[----:B-1----:R-:W-:Y:S01]  /*a780*/  @!P2 IMAD.X R2, RZ, RZ, R2, P1 ;  /* 0x000000ffff02a224 */ /* 0x002fe200008e0602 */
[----:B------:R-:W-:-:S02]  /*a790*/  ISETP.GE.AND P1, PT, R10, R6, PT ;  /* 0x000000060a00720c */ /* 0x000fc40003f26270 */
[----:B------:R-:W0:Y:S02]  /*a7a0*/  SHFL.IDX PT, R10, R4, 0x2, 0x1c1f ;  /* 0x005c1f00040a7f89 */ /* 0x000e2400000e0000 */
[-C--:B------:R-:W-:Y:S02]  /*a7b0*/  @!P2 LOP3.LUT R3, R3, R2.reuse, RZ, 0x3c, !PT ;  /* 0x000000020303a212 */ /* 0x080fe400078e3cff */
[----:B------:R-:W1:Y:S02]  /*a7c0*/  SHFL.IDX PT, R4, R4, 0x3, 0x1c1f ;  /* 0x007c1f0004047f89 */ /* 0x000e6400000e0000 */
[----:B------:R-:W-:-:S04]  /*a7d0*/  @!P2 LOP3.LUT R2, R3, R2, RZ, 0x3c, !PT ;  /* 0x000000020302a212 */ /* 0x000fc800078e3cff */
[----:B------:R-:W-:-:S05]  /*a7e0*/  @!P2 LOP3.LUT R3, R3, R2, RZ, 0x3c, !PT ;  /* 0x000000020303a212 */ /* 0x000fca00078e3cff */
[----:B------:R2:W-:Y:S02]  /*a7f0*/  @!P2 LDGSTS.E.BYPASS.LTC128B.128 [R18+0xa200], desc[UR40][R2.64], !P0 ;  /* 0x0a2000000212afae */ /* 0x0005e4000c101d68 */
[----:B--2---:R-:W-:Y:S01]  /*a800*/  @!P1 IADD3 R2, P2, R24, R11, RZ ;  /* 0x0000000b18029210 */ /* 0x004fe20007f5e0ff */
[C---:B------:R-:W-:Y:S02]  /*a810*/  VIADD R3, R7.reuse, 0x40 ;  /* 0x0000004007037836 */ /* 0x040fe40000000000 */
[----:B------:R-:W-:Y:S02]  /*a820*/  VIADD R11, R7, 0x80 ;  /* 0x00000080070b7836 */ /* 0x000fe40000000000 */
[----:B---3--:R-:W-:Y:S01]  /*a830*/  @!P1 IMAD.X R9, RZ, RZ, R9, P2 ;  /* 0x000000ffff099224 */ /* 0x008fe200010e0609 */
[----:B------:R-:W-:-:S03]  /*a840*/  ISETP.GE.AND P2, PT, R3, R6, PT ;  /* 0x000000060300720c */ /* 0x000fc60003f46270 */
[----:B------:R-:W-:Y:S01]  /*a850*/  @!P1 IMAD.MOV.U32 R3, RZ, RZ, R9 ;  /* 0x000000ffff039224 */ /* 0x000fe200078e0009 */
[----:B------:R-:W-:-:S04]  /*a860*/  IADD3 R9, R7, 0x60, RZ ;  /* 0x0000006007097810 */ /* 0x000fc80007ffe0ff */
[----:B------:R4:W-:Y:S05]  /*a870*/  @!P1 LDGSTS.E.BYPASS.LTC128B.128 [R18+0xaa00], desc[UR40][R2.64], !P0 ;  /* 0x0aa0000002129fae */ /* 0x0009ea000c101d68 */
[----:B----4-:R-:W-:-:S05]  /*a880*/  @!P2 IADD3 R2, P1, R24, R12, RZ ;  /* 0x0000000c1802a210 */ /* 0x010fca0007f3e0ff */
[----:B0-----:R-:W-:Y:S01]  /*a890*/  @!P2 IMAD.X R3, RZ, RZ, R10, P1 ;  /* 0x000000ffff03a224 */ /* 0x001fe200008e060a */
[----:B------:R-:W-:-:S04]  /*a8a0*/  ISETP.GE.AND P1, PT, R9, R6, PT ;  /* 0x000000060900720c */ /* 0x000fc80003f26270 */
[----:B------:R0:W-:Y:S09]  /*a8b0*/  @!P2 LDGSTS.E.BYPASS.LTC128B.128 [R18+0xb200], desc[UR40][R2.64], !P0 ;  /* 0x0b2000000212afae */ /* 0x0001f2000c101d68 */
[----:B------:R-:W-:Y:S01]  /*a8c0*/  @!P1 IADD3 R9, P2, R24, R0, RZ ;  /* 0x0000000018099210 */ /* 0x000fe20007f5e0ff */
[----:B0-----:R-:W0:Y:S04]  /*a8d0*/  SHFL.IDX PT, R2, R8, RZ, 0x1c1f ;  /* 0x001c1fff08027589 */ /* 0x001e2800000e0000 */
[----:B-1----:R-:W-:Y:S01]  /*a8e0*/  @!P1 IMAD.X R3, RZ, RZ, R4, P2 ;  /* 0x000000ffff039224 */ /* 0x002fe200010e0604 */
[----:B------:R-:W-:Y:S01]  /*a8f0*/  ISETP.GE.AND P2, PT, R11, R6, PT ;  /* 0x000000060b00720c */ /* 0x000fe20003f46270 */
[----:B------:R-:W1:-:S12]  /*a900*/  SHFL.IDX PT, R8, R8, 0x1, 0x1c1f ;  /* 0x003c1f0008087f89 */ /* 0x000e5800000e0000 */
[----:B------:R-:W-:Y:S02]  /*a910*/  @!P2 IADD3 R0, P3, R24, R14, RZ ;  /* 0x0000000e1800a210 */ /* 0x000fe40007f7e0ff */
[----:B------:R2:W3:Y:S03]  /*a920*/  SHFL.IDX PT, R14, R5, 0x1, 0x1c1f ;  /* 0x003c1f00050e7f89 */ /* 0x0004e600000e0000 */
[----:B0-----:R-:W-:Y:S02]  /*a930*/  @!P2 IMAD.X R17, RZ, RZ, R2, P3 ;  /* 0x000000ffff11a224 */ /* 0x001fe400018e0602 */
[----:B------:R-:W-:-:S05]  /*a940*/  @!P1 IMAD.MOV.U32 R2, RZ, RZ, R9 ;  /* 0x000000ffff029224 */ /* 0x000fca00078e0009 */
[----:B------:R0:W-:Y:S02]  /*a950*/  @!P1 LDGSTS.E.BYPASS.LTC128B.128 [R18+0xba00], desc[UR40][R2.64], !P0 ;  /* 0x0ba0000002129fae */ /* 0x0001e4000c101d68 */
[----:B0-----:R-:W-:Y:S01]  /*a960*/  @!P2 IMAD.MOV.U32 R2, RZ, RZ, R0 ;  /* 0x000000ffff02a224 */ /* 0x001fe200078e0000 */
[----:B------:R-:W-:-:S05]  /*a970*/  @!P2 MOV R3, R17 ;  /* 0x000000110003a202 */ /* 0x000fca0000000f00 */
[----:B-1-3--:R2:W-:Y:S02]  /*a980*/  @!P2 LDGSTS.E.BYPASS.LTC128B.128 [R18+0xc200], desc[UR40][R2.64], !P0 ;  /* 0x0c2000000212afae */ /* 0x00a5e4000c101d68 */
.L_x_13686:
[----:B------:R-:W-:Y:S02]  /*a990*/  VIADD R7, R7, 0xa0 ;  /* 0x000000a007077836 */ /* 0x000fe40000000000 */
[----:B--2---:R-:W-:-:S03]  /*a9a0*/  IMAD.MOV.U32 R5, RZ, RZ, 0x1 ;  /* 0x00000001ff057424 */ /* 0x004fc600078e00ff */
[----:B------:R-:W-:Y:S02]  /*a9b0*/  ISETP.GE.AND P1, PT, R7, R6, PT ;  /* 0x000000060700720c */ /* 0x000fe40003f26270 */
[----:B------:R-:W-:-:S11]  /*a9c0*/  SHF.L.U32 R5, R5, 0x1f, RZ ;  /* 0x0000001f05057819 */ /* 0x000fd600000006ff */
[----:B------:R-:W-:-:S05]  /*a9d0*/  @!P1 IADD3 R2, P2, R24, R14, RZ ;  /* 0x0000000e18029210 */ /* 0x000fca0007f5e0ff */
        /* <DEDUP_REMOVED lines=12> */
.L_x_13687:
[----:B------:R-:W-:-:S04]  /*aaa0*/  UIADD3 UR4, UR48, -0x2, URZ ;  /* 0xfffffffe30047890 */ /* 0x000fc8000fffe03f */
[----:B------:R-:W-:-:S06]  /*aab0*/  UISETP.GE.AND UP0, UPT, UR4, UR47, UPT ;  /* 0x0000002f0400728c */ /* 0x000fcc000bf06270 */
[----:B------:R-:W-:-:S13]  /*aac0*/  PLOP3.LUT P0, PT, PT, PT, UP0, 0x80, 0x0 ;  /* 0x000000000000781c */ /* 0x000fda0003f0f008 */
[----:B------:R-:W-:Y:S05]  /*aad0*/  @!P0 BRA `(.L_x_13609) ;  /* 0x0000001400608947 */ /* 0x000fea0003800000 */
[----:B------:R-:W1:Y:S01]  /*aae0*/  S2R R0, SR_TID.X ;  /* 0x0000000000007919 */ /* 0x000e620000002100 */
[----:B------:R-:W-:Y:S01]  /*aaf0*/  UIADD3 UR4, UR45, 0x1, URZ ;  /* 0x000000012d047890 */ /* 0x000fe2000fffe03f */
[----:B------:R-:W-:Y:S01]  /*ab00*/  LOP3.LUT R3, RZ, UR42, RZ, 0x33, !PT ;  /* 0x0000002aff037c12 */ /* 0x000fe2000f8e33ff */
[----:B------:R-:W-:Y:S01]  /*ab10*/  IMAD.MOV.U32 R24, RZ, RZ, 0x1 ;  /* 0x00000001ff187424 */ /* 0x000fe200078e00ff */
[----:B------:R-:W-:Y:S01]  /*ab20*/  MOV R21, RZ ;  /* 0x000000ff00157202 */ /* 0x000fe20000000f00 */
[----:B------:R-:W-:Y:S01]  /*ab30*/  UIMAD UR4, UR4, UR38, URZ ;  /* 0x00000026040472a4 */ /* 0x000fe2000f8e023f */
[----:B-1----:R-:W-:-:S05]  /*ab40*/  IMAD.SHL.U32 R0, R0, 0x20, RZ ;  /* 0x0000002000007824 */ /* 0x002fca00078e00ff */
[----:B------:R-:W-:-:S04]  /*ab50*/  LOP3.LUT R0, R0, 0x60, RZ, 0xc0, !PT ;  /* 0x0000006000007812 */ /* 0x000fc800078ec0ff */
[----:B------:R-:W-:Y:S02]  /*ab60*/  IADD3 R16, R0, R16, R29 ;  /* 0x0000001000107210 */ /* 0x000fe40007ffe01d */
[----:B------:R-:W-:-:S03]  /*ab70*/  LOP3.LUT R0, RZ, UR4, RZ, 0x33, !PT ;  /* 0x00000004ff007c12 */ /* 0x000fc6000f8e33ff */
[----:B------:R-:W-:Y:S01]  /*ab80*/  VIADD R16, R16, 0xfffffe20 ;  /* 0xfffffe2010107836 */ /* 0x000fe20000000000 */
[----:B------:R-:W-:-:S04]  /*ab90*/  VIMNMX R3, R0, R3, !PT ;  /* 0x0000000300037248 */ /* 0x000fc80007fe0100 */
[C---:B------:R-:W-:Y:S01]  /*aba0*/  IADD3 R2, -R3.reuse, -0x2, RZ ;  /* 0xfffffffe03027810 */ /* 0x040fe20007ffe1ff */
[----:B------:R-:W-:-:S04]  /*abb0*/  IMAD R0, R3, -0xa0, R16 ;  /* 0xffffff6003007824 */ /* 0x000fc800078e0210 */
[----:B------:R1:W-:Y:S03]  /*abc0*/  STL [R1+0xc], R2 ;  /* 0x00000c0201007387 */ /* 0x0003e60000100800 */
.L_x_13624:
[----:B--2---:R-:W2:Y:S01]  /*abd0*/  LDL R12, [R1+0x1c] ;  /* 0x00001c00010c7983 */ /* 0x004ea20000100800 */
[----:B-1----:R-:W1:Y:S03]  /*abe0*/  LDC R2, c[0x0][0x430] ;  /* 0x00010c00ff027b82 */ /* 0x002e660000000800 */
[----:B------:R-:W3:Y:S04]  /*abf0*/  LDL R8, [R1+0x18] ;  /* 0x0000180001087983 */ /* 0x000ee80000100800 */
[----:B------:R-:W4:Y:S01]  /*ac00*/  LDL R6, [R1+0x8] ;  /* 0x0000080001067983 */ /* 0x000f220000100800 */
[----:B------:R-:W-:Y:S01]  /*ac10*/  VIADD R10, R0, 0x80 ;  /* 0x00000080000a7836 */ /* 0x000fe20000000000 */
[----:B------:R-:W-:Y:S01]  /*ac20*/  ULDC.64 UR4, c[0x0][0x428] ;  /* 0x00010a0000047ab9 */ /* 0x000fe20000000a00 */
[----:B------:R-:W-:Y:S01]  /*ac30*/  IMAD.MOV.U32 R11, RZ, RZ, R0 ;  /* 0x000000ffff0b7224 */ /* 0x000fe200078e0000 */
[----:B------:R-:W4:Y:S01]  /*ac40*/  LDL.LU R13, [R1+0xc] ;  /* 0x00000c00010d7983 */ /* 0x000f220000300800 */
[----:B-1----:R-:W-:-:S13]  /*ac50*/  ISETP.NE.AND P0, PT, R2, 0x1, PT ;  /* 0x000000010200780c */ /* 0x002fda0003f05270 */
[----:B------:R-:W1:Y:S08]  /*ac60*/  @P0 LDC R3, c[0x0][0x434] ;  /* 0x00010d00ff030b82 */ /* 0x000e700000000800 */
[----:B0-----:R-:W0:Y:S08]  /*ac70*/  @P0 LDC R5, c[0x0][0x438] ;  /* 0x00010e00ff050b82 */ /* 0x001e300000000800 */
[----:B------:R-:W0:Y:S08]  /*ac80*/  @P0 LDC R7, c[0x0][0x434] ;  /* 0x00010d00ff070b82 */ /* 0x000e300000000800 */
[----:B------:R-:W0:Y:S01]  /*ac90*/  @P0 LDC R9, c[0x0][0x438] ;  /* 0x00010e00ff090b82 */ /* 0x000e220000000800 */
[----:B-1----:R-:W-:-:S05]  /*aca0*/  @P0 IMAD.HI.U32 R2, R0, R3, RZ ;  /* 0x0000000300020227 */ /* 0x002fca00078e00ff */
[----:B0-----:R-:W-:Y:S01]  /*acb0*/  @P0 SHF.R.U32.HI R11, RZ, R5, R2 ;  /* 0x00000005ff0b0219 */ /* 0x001fe20000011602 */
[----:B------:R-:W-:-:S03]  /*acc0*/  @P0 IMAD.HI.U32 R2, R10, R7, RZ ;  /* 0x000000070a020227 */ /* 0x000fc600078e00ff */
[--C-:B------:R-:W-:Y:S01]  /*acd0*/  SHF.R.S32.HI R5, RZ, 0x1f, R11.reuse ;  /* 0x0000001fff057819 */ /* 0x100fe2000001140b */
[----:B------:R-:W-:Y:S01]  /*ace0*/  IMAD.MOV.U32 R4, RZ, RZ, R11 ;  /* 0x000000ffff047224 */ /* 0x000fe200078e000b */
[----:B------:R-:W-:Y:S02]  /*acf0*/  @P0 SHF.R.U32.HI R10, RZ, R9, R2 ;  /* 0x00000009ff0a0219 */ /* 0x000fe40000011602 */
[----:B--2---:R-:W-:Y:S01]  /*ad00*/  ISETP.GT.U32.AND P1, PT, R12, 0x9f, PT ;  /* 0x0000009f0c00780c */ /* 0x004fe20003f24070 */
[----:B---3--:R-:W-:-:S04]  /*ad10*/  IMAD R8, R8, UR4, RZ ;  /* 0x0000000408087c24 */ /* 0x008fc8000f8e02ff */
[C---:B----4-:R-:W-:Y:S02]  /*ad20*/  IMAD R8, R6.reuse, UR5, R8 ;  /* 0x0000000506087c24 */ /* 0x050fe4000f8e0208 */
[----:B------:R-:W-:-:S06]  /*ad30*/  IMAD.WIDE.U32 R4, R6, UR4, R4 ;  /* 0x0000000406047c25 */ /* 0x000fcc000f8e0004 */
        /* <DEDUP_REMOVED lines=9> */
[C---:B------:R-:W-:Y:S02]  /*add0*/  @!P1 LEA R4, P0, R2.reuse, UR4, 0x2 ;  /* 0x0000000402049c11 */ /* 0x040fe4000f8010ff */
[----:B------:R-:W-:Y:S02]  /*ade0*/  MOV R8, RZ ;  /* 0x000000ff00087202 */ /* 0x000fe40000000f00 */
[----:B------:R-:W-:Y:S01]  /*adf0*/  @!P1 LEA.HI.X R5, R2, UR5, R3, 0x2, P0 ;  /* 0x0000000502059c11 */ /* 0x000fe200080f1403 */
[----:B------:R-:W-:-:S04]  /*ae00*/  VIADD R2, R21, 0x1 ;  /* 0x0000000115027836 */ /* 0x000fc80000000000 */
[----:B-----5:R0:W5:Y:S01]  /*ae10*/  @!P1 LDG.E R8, desc[UR40][R4.64] ;  /* 0x0000002804089981 */ /* 0x020162000c1e1900 */
[----:B------:R-:W-:Y:S01]  /*ae20*/  ISETP.NE.AND P1, PT, R2, 0x2, PT ;  /* 0x000000020200780c */ /* 0x000fe20003f25270 */
[----:B------:R-:W-:-:S03]  /*ae30*/  VIADD R13, R13, 0xffffffff ;  /* 0xffffffff0d0d7836 */ /* 0x000fc60000000000 */
[----:B------:R-:W-:Y:S01]  /*ae40*/  SEL R3, RZ, 0x1, P1 ;  /* 0x00000001ff037807 */ /* 0x000fe20000800000 */
[----:B------:R-:W-:-:S03]  /*ae50*/  ULOP3.LUT UR6, UR46, 0x2, URZ, 0xfc, !UPT ;  /* 0x000000022e067892 */ /* 0x000fc6000f8efc3f */
[----:B------:R-:W-:Y:S01]  /*ae60*/  LOP3.LUT R3, R24, R3, RZ, 0x3c, !PT ;  /* 0x0000000318037212 */ /* 0x000fe200078e3cff */
[----:B------:R1:W-:Y:S02]  /*ae70*/  STL [R1+0xc], R13 ;  /* 0x00000c0d01007387 */ /* 0x0003e40000100800 */
[----:B------:R-:W-:Y:S02]  /*ae80*/  IMAD.U32 R12, RZ, RZ, UR6 ;  /* 0x00000006ff0c7e24 */ /* 0x000fe4000f8e00ff */
[----:B------:R1:W-:Y:S03]  /*ae90*/  STL [R1+0x4], R3 ;  /* 0x0000040301007387 */ /* 0x0003e60000100800 */
[----:B------:R-:W-:Y:S02]  /*aea0*/  ISETP.NE.AND P2, PT, R12, 0x3, PT ;  /* 0x000000030c00780c */ /* 0x000fe40003f45270 */
[----:B------:R-:W-:-:S02]  /*aeb0*/  ISETP.GT.AND P0, PT, R13, UR47, PT ;  /* 0x0000002f0d007c0c */ /* 0x000fc4000bf04270 */
[----:B0-----:R-:W-:Y:S02]  /*aec0*/  SEL R4, R2, RZ, P1 ;  /* 0x000000ff02047207 */ /* 0x001fe40000800000 */
[----:B--2---:R-:W-:-:S07]  /*aed0*/  SHF.R.S32.HI R28, RZ, 0x1f, R9 ;  /* 0x0000001fff1c7819 */ /* 0x004fce0000011409 */
[----:B-1----:R-:W-:Y:S05]  /*aee0*/  @!P2 BRA `(.L_x_13610) ;  /* 0x000000000004a947 */ /* 0x002fea0003800000 */
[----:B------:R-:W-:Y:S01]  /*aef0*/  BPT.TRAP 0x1 ;  /* 0x000000040000795c */ /* 0x000fe20000300000 */
.L_x_13610:
[----:B------:R-:W-:Y:S02]  /*af00*/  LEA R5, R4, UR43, 0x3 ;  /* 0x0000002b04057c11 */ /* 0x000fe4000f8e18ff */
[----:B------:R-:W-:-:S04]  /*af10*/  SHF.L.U32 R29, R3, 0x1f, RZ ;  /* 0x0000001f031d7819 */ /* 0x000fc800000006ff */
[----:B------:R-:W0:Y:S02]  /*af20*/  SYNCS.PHASECHK.TRANS64.TRYWAIT P1, [R5+URZ+0x12480], R29 ;  /* 0x0124801d050075a7 */ /* 0x000e24000802017f */
[----:B0-----:R-:W-:Y:S05]  /*af30*/  @!P1 BRA `(.L_x_13611) ;  /* 0x0000003000a89947 */ /* 0x001fea0003800000 */
.L_x_13688:
[----:B------:R-:W2:Y:S01]  /*af40*/  LDL R12, [R1+0x10] ;  /* 0x00001000010c7983 */ /* 0x000ea20000100800 */
[----:B------:R-:W-:Y:S01]  /*af50*/  ULDC UR4, c[0x0][0x430] ;  /* 0x00010c0000047ab9 */ /* 0x000fe20000000800 */
[----:B------:R-:W-:Y:S01]  /*af60*/  ULDC.64 UR6, c[0x0][0x328] ;  /* 0x0000ca0000067ab9 */ /* 0x000fe20000000a00 */
[----:B------:R-:W-:Y:S01]  /*af70*/  UIADD3 UR4, -UR4, URZ, URZ ;  /* 0x0000003f04047290 */ /* 0x000fe2000fffe13f */
[----:B------:R-:W1:Y:S01]  /*af80*/  S2R R14, SR_TID.X ;  /* 0x00000000000e7919 */ /* 0x000e620000002100 */
[----:B------:R-:W-:Y:S01]  /*af90*/  ULDC.64 UR8, c[0x0][0x338] ;  /* 0x0000ce0000087ab9 */ /* 0x000fe20000000a00 */
[----:B-----5:R-:W-:Y:S01]  /*afa0*/  SHF.R.S32.HI R27, RZ, 0x1f, R8 ;  /* 0x0000001fff1b7819 */ /* 0x020fe20000011408 */
[----:B------:R-:W3:Y:S02]  /*afb0*/  LDC R15, c[0x0][0x2f4] ;  /* 0x0000bd00ff0f7b82 */ /* 0x000ee40000000800 */
[--C-:B------:R-:W-:Y:S02]  /*afc0*/  IMAD R16, R11, UR4, R0.reuse ;  /* 0x000000040b107c24 */ /* 0x100fe4000f8e0200 */
[----:B------:R-:W-:Y:S01]  /*afd0*/  IMAD R10, R10, UR4, R0 ;  /* 0x000000040a0a7c24 */ /* 0x000fe2000f8e0200 */
[----:B------:R-:W-:Y:S01]  /*afe0*/  ULDC.64 UR4, c[0x0][0x330] ;  /* 0x0000cc0000047ab9 */ /* 0x000fe20000000a00 */
[----:B------:R-:W-:Y:S01]  /*aff0*/  IMAD.WIDE.U32 R2, R16, UR6, RZ ;  /* 0x0000000610027c25 */ /* 0x000fe2000f8e00ff */
[----:B------:R-:W-:-:S03]  /*b000*/  SHF.R.S32.HI R25, RZ, 0x1f, R16 ;  /* 0x0000001fff197819 */ /* 0x000fc60000011410 */
[----:B------:R-:W-:Y:S02]  /*b010*/  VIADD R10, R10, 0x80 ;  /* 0x000000800a0a7836 */ /* 0x000fe40000000000 */
[----:B------:R-:W-:-:S03]  /*b020*/  IMAD R6, R25, UR6, RZ ;  /* 0x0000000619067c24 */ /* 0x000fc6000f8e02ff */
[----:B------:R-:W-:Y:S01]  /*b030*/  SHF.R.S32.HI R26, RZ, 0x1f, R10 ;  /* 0x0000001fff1a7819 */ /* 0x000fe2000001140a */
[----:B------:R-:W-:-:S04]  /*b040*/  IMAD R6, R16, UR7, R6 ;  /* 0x0000000710067c24 */ /* 0x000fc8000f8e0206 */
[----:B------:R-:W-:Y:S02]  /*b050*/  IMAD.IADD R3, R3, 0x1, R6 ;  /* 0x0000000103037824 */ /* 0x000fe400078e0206 */
[----:B------:R-:W-:Y:S02]  /*b060*/  IMAD R6, R28, UR8, RZ ;  /* 0x000000081c067c24 */ /* 0x000fe4000f8e02ff */
[----:B------:R-:W-:-:S04]  /*b070*/  IMAD.WIDE.U32 R2, R9, UR8, R2 ;  /* 0x0000000809027c25 */ /* 0x000fc8000f8e0002 */
[----:B------:R-:W-:Y:S02]  /*b080*/  IMAD R6, R9, UR9, R6 ;  /* 0x0000000909067c24 */ /* 0x000fe4000f8e0206 */
[----:B------:R-:W-:Y:S02]  /*b090*/  IMAD R11, R26, UR6, RZ ;  /* 0x000000061a0b7c24 */ /* 0x000fe4000f8e02ff */
[----:B------:R-:W-:Y:S01]  /*b0a0*/  IMAD.IADD R7, R3, 0x1, R6 ;  /* 0x0000000103077824 */ /* 0x000fe200078e0206 */
[----:B------:R-:W-:Y:S01]  /*b0b0*/  MOV R6, R2 ;  /* 0x0000000200067202 */ /* 0x000fe20000000f00 */
[C---:B------:R-:W-:Y:S02]  /*b0c0*/  IMAD R11, R10.reuse, UR7, R11 ;  /* 0x000000070a0b7c24 */ /* 0x040fe4000f8e020b */
[----:B------:R-:W-:-:S04]  /*b0d0*/  IMAD.WIDE.U32 R2, R10, UR6, RZ ;  /* 0x000000060a027c25 */ /* 0x000fc8000f8e00ff */
[----:B------:R-:W-:Y:S02]  /*b0e0*/  IMAD.IADD R3, R3, 0x1, R11 ;  /* 0x0000000103037824 */ /* 0x000fe400078e020b */
[----:B------:R-:W-:Y:S02]  /*b0f0*/  IMAD R11, R27, UR8, RZ ;  /* 0x000000081b0b7c24 */ /* 0x000fe4000f8e02ff */
[----:B------:R-:W-:-:S04]  /*b100*/  IMAD.WIDE.U32 R2, R8, UR8, R2 ;  /* 0x0000000808027c25 */ /* 0x000fc8000f8e0002 */
[----:B------:R-:W-:Y:S02]  /*b110*/  IMAD R11, R8, UR9, R11 ;  /* 0x00000009080b7c24 */ /* 0x000fe4000f8e020b */
[----:B-1----:R-:W-:Y:S02]  /*b120*/  IMAD.SHL.U32 R14, R14, 0x10, RZ ;  /* 0x000000100e0e7824 */ /* 0x002fe400078e00ff */
[----:B------:R-:W-:Y:S02]  /*b130*/  IMAD.IADD R3, R3, 0x1, R11 ;  /* 0x0000000103037824 */ /* 0x000fe400078e020b */
[----:B------:R-:W-:Y:S01]  /*b140*/  IMAD.U32 R11, RZ, RZ, UR4 ;  /* 0x00000004ff0b7e24 */ /* 0x000fe2000f8e00ff */
[----:B------:R-:W-:-:S03]  /*b150*/  LOP3.LUT R14, R14, 0x30, RZ, 0xc0, !PT ;  /* 0x000000300e0e7812 */ /* 0x000fc600078ec0ff */
[C---:B------:R-:W-:Y:S01]  /*b160*/  IMAD.WIDE.U32 R2, R11.reuse, UR39, R2 ;  /* 0x000000270b027c25 */ /* 0x040fe2000f8e0002 */
[----:B---3--:R-:W-:Y:S02]  /*b170*/  ISETP.GE.AND P2, PT, R14, R15, PT ;  /* 0x0000000f0e00720c */ /* 0x008fe40003f46270 */
[----:B--2---:R-:W-:Y:S01]  /*b180*/  R2UR UR6, R12 ;  /* 0x000000000c0672ca */ /* 0x004fe200000e0000 */
[----:B------:R-:W-:-:S12]  /*b190*/  IMAD.WIDE.U32 R12, R11, UR39, R6 ;  /* 0x000000270b0c7c25 */ /* 0x000fd8000f8e0006 */
        /* <DEDUP_REMOVED lines=9> */
[----:B------:R-:W-:Y:S05]  /*b230*/  BRA.DIV UR4, `(.L_x_13612) ;  /* 0x0000002e04fc7947 */ /* 0x000fea000b800000 */
[----:B------:R-:W2:Y:S01]  /*b240*/  LDL R12, [R1] ;  /* 0x00000000010c7983 */ /* 0x000ea20000100800 */
[----:B------:R-:W1:Y:S03]  /*b250*/  S2R R11, SR_TID.X ;  /* 0x00000000000b7919 */ /* 0x000e660000002100 */
[----:B------:R-:W3:Y:S04]  /*b260*/  SHFL.IDX PT, R2, R7, RZ, 0x1c1f ;  /* 0x001c1fff07027589 */ /* 0x000ee800000e0000 */
[----:B------:R-:W4:Y:S04]  /*b270*/  SHFL.IDX PT, R3, R17, RZ, 0x1c1f ;  /* 0x001c1fff11037589 */ /* 0x000f2800000e0000 */
[----:B------:R-:W-:Y:S01]  /*b280*/  SHFL.IDX PT, R18, R18, RZ, 0x1c1f ;  /* 0x001c1fff12127589 */ /* 0x000fe200000e0000 */
[----:B-1----:R-:W-:-:S05]  /*b290*/  IMAD.SHL.U32 R11, R11, 0x10, RZ ;  /* 0x000000100b0b7824 */ /* 0x002fca00078e00ff */
[----:B------:R-:W-:-:S04]  /*b2a0*/  LOP3.LUT R11, R11, 0x30, RZ, 0xc0, !PT ;  /* 0x000000300b0b7812 */ /* 0x000fc800078ec0ff */
[----:B---3--:R-:W-:-:S04]  /*b2b0*/  IADD3 R2, P1, R11, R2, RZ ;  /* 0x000000020b027210 */ /* 0x008fc80007f3e0ff */
[----:B----4-:R-:W-:Y:S01]  /*b2c0*/  IADD3.X R3, RZ, R3, RZ, P1, !PT ;  /* 0x00000003ff037210 */ /* 0x010fe20000ffe4ff */
[----:B--2---:R-:W-:-:S05]  /*b2d0*/  IMAD R6, R4, 0x2800, R12 ;  /* 0x0000280004067824 */ /* 0x004fca00078e020c */
[----:B------:R1:W-:Y:S04]  /*b2e0*/  LDGSTS.E.BYPASS.LTC128B.128 [R6+0x5200], desc[UR40][R2.64], !P2 ;  /* 0x0520000002067fae */ /* 0x0003e8000d101d68 */
[----:B-1----:R-:W1:Y:S04]  /*b2f0*/  SHFL.IDX PT, R2, R7, 0x1, 0x1c1f ;  /* 0x003c1f0007027f89 */ /* 0x002e6800000e0000 */
[----:B------:R-:W2:Y:S01]  /*b300*/  SHFL.IDX PT, R3, R17, 0x1, 0x1c1f ;  /* 0x003c1f0011037f89 */ /* 0x000ea200000e0000 */
[----:B-1----:R-:W-:-:S05]  /*b310*/  IADD3 R2, P1, R11, R2, RZ ;  /* 0x000000020b027210 */ /* 0x002fca0007f3e0ff */
[----:B--2---:R-:W-:-:S05]  /*b320*/  IMAD.X R3, RZ, RZ, R3, P1 ;  /* 0x000000ffff037224 */ /* 0x004fca00008e0603 */
[----:B------:R1:W-:Y:S04]  /*b330*/  LDGSTS.E.BYPASS.LTC128B.128 [R6+0x5a00], desc[UR40][R2.64], !P2 ;  /* 0x05a0000002067fae */ /* 0x0003e8000d101d68 */
[----:B-1----:R-:W1:Y:S04]  /*b340*/  SHFL.IDX PT, R2, R7, 0x2, 0x1c1f ;  /* 0x005c1f0007027f89 */ /* 0x002e6800000e0000 */
[----:B------:R-:W2:Y:S04]  /*b350*/  SHFL.IDX PT, R3, R17, 0x2, 0x1c1f ;  /* 0x005c1f0011037f89 */ /* 0x000ea800000e0000 */
[----:B------:R-:W-:Y:S01]  /*b360*/  SHFL.IDX PT, R17, R17, 0x3, 0x1c1f ;  /* 0x007c1f0011117f89 */ /* 0x000fe200000e0000 */
[----:B-1----:R-:W-:-:S05]  /*b370*/  IADD3 R2, P1, R11, R2, RZ ;  /* 0x000000020b027210 */ /* 0x002fca0007f3e0ff */
[----:B--2---:R-:W-:-:S05]  /*b380*/  IMAD.X R3, RZ, RZ, R3, P1 ;  /* 0x000000ffff037224 */ /* 0x004fca00008e0603 */
[----:B------:R1:W-:Y:S04]  /*b390*/  LDGSTS.E.BYPASS.LTC128B.128 [R6+0x6200], desc[UR40][R2.64], !P2 ;  /* 0x0620000002067fae */ /* 0x0003e8000d101d68 */
[----:B-1----:R-:W1:Y:S02]  /*b3a0*/  SHFL.IDX PT, R2, R7, 0x3, 0x1c1f ;  /* 0x007c1f0007027f89 */ /* 0x002e6400000e0000 */
[----:B-1----:R-:W-:-:S05]  /*b3b0*/  IADD3 R2, P1, R11, R2, RZ ;  /* 0x000000020b027210 */ /* 0x002fca0007f3e0ff */
[----:B------:R-:W-:-:S05]  /*b3c0*/  IMAD.X R3, RZ, RZ, R17, P1 ;  /* 0x000000ffff037224 */ /* 0x000fca00008e0611 */
[----:B------:R1:W-:Y:S04]  /*b3d0*/  LDGSTS.E.BYPASS.LTC128B.128 [R6+0x6a00], desc[UR40][R2.64], !P2 ;  /* 0x06a0000002067fae */ /* 0x0003e8000d101d68 */
[----:B-1----:R1:W2:Y:S02]  /*b3e0*/  SHFL.IDX PT, R2, R20, RZ, 0x1c1f ;  /* 0x001c1fff14027589 */ /* 0x0022a400000e0000 */
.L_x_13700:
[----:B------:R-:W3:Y:S01]  /*b3f0*/  S2R R3, SR_TID.X ;  /* 0x0000000000037919 */ /* 0x000ee20000002100 */
[----:B------:R-:W-:Y:S01]  /*b400*/  R2UR UR4, R5 ;  /* 0x00000000050472ca */ /* 0x000fe200000e0000 */
[----:B---3--:R-:W-:-:S05]  /*b410*/  IMAD.SHL.U32 R3, R3, 0x10, RZ ;  /* 0x0000001003037824 */ /* 0x008fca00078e00ff */
[----:B------:R-:W-:-:S04]  /*b420*/  LOP3.LUT R3, R3, 0x30, RZ, 0xc0, !PT ;  /* 0x0000003003037812 */ /* 0x000fc800078ec0ff */
[----:B--2---:R-:W-:-:S05]  /*b430*/  IADD3 R2, P1, R3, R2, RZ ;  /* 0x0000000203027210 */ /* 0x004fca0007f3e0ff */
        /* <DEDUP_REMOVED lines=14> */
.L_x_13613:
[----:B------:R2:W-:Y:S01]  /*b520*/  SYNCS.ARRIVE.TRANS64.A1T0 RZ, [R5+URZ+0x12470], RZ ;  /* 0x012470ff05ff79a7 */ /* 0x0005e2000810003f */
[----:B------:R-:W-:Y:S05]  /*b530*/  @!P2 BRA `(.L_x_13614) ;  /* 0x000000000004a947 */ /* 0x000fea0003800000 */
[----:B------:R-:W-:Y:S01]  /*b540*/  BPT.TRAP 0x1 ;  /* 0x000000040000795c */ /* 0x000fe20000300000 */
.L_x_13614:
[----:B------:R-:W3:Y:S02]  /*b550*/  SYNCS.PHASECHK.TRANS64.TRYWAIT P1, [R5+URZ+0x12440], R29 ;  /* 0x0124401d050075a7 */ /* 0x000ee4000802017f */
[----:B---3--:R-:W-:Y:S05]  /*b560*/  @!P1 BRA `(.L_x_13615) ;  /* 0x0000003000d09947 */ /* 0x008fea0003800000 */
.L_x_13701:
[----:B------:R-:W4:Y:S01]  /*b570*/  LDL R11, [R1+0x10] ;  /* 0x00001000010b7983 */ /* 0x000f220000100800 */
[----:B------:R-:W-:Y:S01]  /*b580*/  ULDC.64 UR4, c[0x0][0x300] ;  /* 0x0000c00000047ab9 */ /* 0x000fe20000000a00 */
[----:B------:R-:W-:Y:S01]  /*b590*/  ULDC.64 UR6, c[0x0][0x310] ;  /* 0x0000c40000067ab9 */ /* 0x000fe20000000a00 */
[----:B------:R-:W-:Y:S01]  /*b5a0*/  IMAD R6, R25, UR4, RZ ;  /* 0x0000000419067c24 */ /* 0x000fe2000f8e02ff */
[----:B------:R-:W5:Y:S01]  /*b5b0*/  S2R R17, SR_TID.X ;  /* 0x0000000000117919 */ /* 0x000f620000002100 */
[----:B------:R-:W-:-:S04]  /*b5c0*/  IMAD.WIDE.U32 R2, R16, UR4, RZ ;  /* 0x0000000410027c25 */ /* 0x000fc8000f8e00ff */
[----:B------:R-:W-:Y:S02]  /*b5d0*/  IMAD R6, R16, UR5, R6 ;  /* 0x0000000510067c24 */ /* 0x000fe4000f8e0206 */
[----:B------:R-:W-:Y:S02]  /*b5e0*/  IMAD R28, R28, UR6, RZ ;  /* 0x000000061c1c7c24 */ /* 0x000fe4000f8e02ff */
[----:B------:R-:W-:Y:S01]  /*b5f0*/  IMAD R26, R26, UR4, RZ ;  /* 0x000000041a1a7c24 */ /* 0x000fe2000f8e02ff */
[----:B------:R-:W-:Y:S01]  /*b600*/  IADD3 R3, R3, R6, RZ ;  /* 0x0000000603037210 */ /* 0x000fe20007ffe0ff */
[C---:B------:R-:W-:Y:S02]  /*b610*/  IMAD R28, R9.reuse, UR7, R28 ;  /* 0x00000007091c7c24 */ /* 0x040fe4000f8e021c */
[----:B------:R-:W-:Y:S02]  /*b620*/  IMAD R26, R10, UR5, R26 ;  /* 0x000000050a1a7c24 */ /* 0x000fe4000f8e021a */
[----:B------:R-:W-:-:S04]  /*b630*/  IMAD.WIDE.U32 R2, R9, UR6, R2 ;  /* 0x0000000609027c25 */ /* 0x000fc8000f8e0002 */
[----:B------:R-:W-:Y:S02]  /*b640*/  IMAD.IADD R7, R3, 0x1, R28 ;  /* 0x0000000103077824 */ /* 0x000fe400078e021c */
[----:B------:R-:W-:Y:S02]  /*b650*/  IMAD.MOV.U32 R6, RZ, RZ, R2 ;  /* 0x000000ffff067224 */ /* 0x000fe400078e0002 */
[----:B------:R-:W-:Y:S01]  /*b660*/  IMAD.WIDE.U32 R2, R10, UR4, RZ ;  /* 0x000000040a027c25 */ /* 0x000fe2000f8e00ff */
[----:B------:R-:W-:-:S03]  /*b670*/  ULDC.64 UR4, c[0x0][0x308] ;  /* 0x0000c20000047ab9 */ /* 0x000fc60000000a00 */
[----:B------:R-:W-:Y:S02]  /*b680*/  IMAD.IADD R3, R3, 0x1, R26 ;  /* 0x0000000103037824 */ /* 0x000fe400078e021a */
[----:B------:R-:W-:Y:S02]  /*b690*/  IMAD R27, R27, UR6, RZ ;  /* 0x000000061b1b7c24 */ /* 0x000fe4000f8e02ff */
[----:B------:R-:W-:Y:S01]  /*b6a0*/  IMAD.WIDE.U32 R2, R8, UR6, R2 ;  /* 0x0000000608027c25 */ /* 0x000fe2000f8e0002 */
[----:B-----5:R-:W-:-:S03]  /*b6b0*/  SHF.L.U32 R17, R17, 0x4, RZ ;  /* 0x0000000411117819 */ /* 0x020fc600000006ff */
[----:B------:R-:W-:Y:S01]  /*b6c0*/  IMAD R27, R8, UR7, R27 ;  /* 0x00000007081b7c24 */ /* 0x000fe2000f8e021b */
[----:B------:R-:W-:Y:S01]  /*b6d0*/  LOP3.LUT R17, R17, 0x30, RZ, 0xc0, !PT ;  /* 0x0000003011117812 */ /* 0x000fe200078ec0ff */
[----:B------:R-:W-:Y:S02]  /*b6e0*/  IMAD.U32 R8, RZ, RZ, UR4 ;  /* 0x00000004ff087e24 */ /* 0x000fe4000f8e00ff */
[----:B------:R-:W-:Y:S02]  /*b6f0*/  IMAD.IADD R3, R3, 0x1, R27 ;  /* 0x0000000103037824 */ /* 0x000fe400078e021b */
[----:B------:R-:W-:-:S04]  /*b700*/  IMAD.WIDE.U32 R6, R8, UR39, R6 ;  /* 0x0000002708067c25 */ /* 0x000fc8000f8e0006 */
[----:B------:R-:W-:Y:S01]  /*b710*/  IMAD.WIDE.U32 R2, R8, UR39, R2 ;  /* 0x0000002708027c25 */ /* 0x000fe2000f8e0002 */
[----:B----4-:R-:W-:Y:S02]  /*b720*/  R2UR UR6, R11 ;  /* 0x000000000b0672ca */ /* 0x010fe400000e0000 */
[----:B------:R-:W4:Y:S11]  /*b730*/  LDC R11, c[0x0][0x2f4] ;  /* 0x0000bd00ff0b7b82 */ /* 0x000f360000000800 */
[----:B------:R-:W-:-:S03]  /*b740*/  UIMAD UR4, UR6, UR4, URZ ;  /* 0x00000004060472a4 */ /* 0x000fc6000f8e023f */
[----:B------:R-:W-:Y:S01]  /*b750*/  ULDC.64 UR6, c[0x0][0x2e8] ;  /* 0x0000ba0000067ab9 */ /* 0x000fe20000000a00 */
[----:B------:R-:W-:Y:S01]  /*b760*/  UIMAD UR4, UR39, UR5, UR4 ;  /* 0x00000005270472a4 */ /* 0x000fe2000f8e0204 */
[----:B------:R-:W-:Y:S01]  /*b770*/  IMAD.U32 R8, RZ, RZ, UR7 ;  /* 0x00000007ff087e24 */ /* 0x000fe2000f8e00ff */
[----:B------:R-:W-:-:S04]  /*b780*/  IADD3 R9, P1, R6, UR6, RZ ;  /* 0x0000000606097c10 */ /* 0x000fc8000ff3e0ff */
[----:B------:R-:W-:Y:S02]  /*b790*/  IADD3.X R10, R8, UR4, R7, P1, !PT ;  /* 0x00000004080a7c10 */ /* 0x000fe40008ffe407 */
[----:B------:R-:W-:Y:S02]  /*b7a0*/  IADD3 R6, P1, R2, UR6, RZ ;  /* 0x0000000602067c10 */ /* 0x000fe4000ff3e0ff */
[----:B----4-:R-:W-:Y:S02]  /*b7b0*/  ISETP.GE.AND P2, PT, R17, R11, PT ;  /* 0x0000000b1100720c */ /* 0x010fe40003f46270 */
[----:B------:R-:W-:Y:S01]  /*b7c0*/  IADD3.X R8, R8, UR4, R3, P1, !PT ;  /* 0x0000000408087c10 */ /* 0x000fe20008ffe403 */
[----:B------:R-:W-:-:S03]  /*b7d0*/  UMOV UR4, 0xffffffff ;  /* 0xffffffff00047882 */ /* 0x000fc60000000000 */
[----:B------:R-:W-:Y:S07]  /*b7e0*/  BRA.DIV UR4, `(.L_x_13616) ;  /* 0x0000003204447947 */ /* 0x000fee000b800000 */
[----:B------:R-:W4:Y:S04]  /*b7f0*/  LDL R11, [R1+0x14] ;  /* 0x00001400010b7983 */ /* 0x000f280000100800 */
[----:B------:R-:W5:Y:S04]  /*b800*/  SHFL.IDX PT, R14, R9, RZ, 0x1c1f ;  /* 0x001c1fff090e7589 */ /* 0x000f6800000e0000 */
[----:B------:R-:W0:Y:S04]  /*b810*/  SHFL.IDX PT, R3, R10, RZ, 0x1c1f ;  /* 0x001c1fff0a037589 */ /* 0x000e2800000e0000 */
[----:B------:R-:W-:Y:S01]  /*b820*/  SHFL.IDX PT, R8, R8, RZ, 0x1c1f ;  /* 0x001c1fff08087589 */ /* 0x000fe200000e0000 */
[----:B-----5:R-:W-:-:S03]  /*b830*/  IADD3 R2, P1, R17, R14, RZ ;  /* 0x0000000e11027210 */ /* 0x020fc60007f3e0ff */
[----:B------:R-:W-:Y:S02]  /*b840*/  SHFL.IDX PT, R14, R6, RZ, 0x1c1f ;  /* 0x001c1fff060e7589 */ /* 0x000fe400000e0000 */
[----:B0-----:R-:W-:Y:S02]  /*b850*/  IMAD.X R3, RZ, RZ, R3, P1 ;  /* 0x000000ffff037224 */ /* 0x001fe400008e0603 */
[----:B----4-:R-:W-:-:S04]  /*b860*/  IMAD R7, R4, 0x2800, R11 ;  /* 0x0000280004077824 */ /* 0x010fc800078e020b */
[----:B------:R-:W-:-:S05]  /*b870*/  VIADD R7, R7, UR43 ;  /* 0x0000002b07077c36 */ /* 0x000fca0008000000 */
[----:B------:R0:W-:Y:S04]  /*b880*/  LDGSTS.E.BYPASS.LTC128B.128 [R7+0xd200], desc[UR40][R2.64], !P2 ;  /* 0x0d20000002077fae */ /* 0x0001e8000d101d68 */
[----:B0-----:R-:W0:Y:S04]  /*b890*/  SHFL.IDX PT, R2, R9, 0x1, 0x1c1f ;  /* 0x003c1f0009027f89 */ /* 0x001e2800000e0000 */
[----:B------:R-:W4:Y:S01]  /*b8a0*/  SHFL.IDX PT, R3, R10, 0x1, 0x1c1f ;  /* 0x003c1f000a037f89 */ /* 0x000f2200000e0000 */
[----:B0-----:R-:W-:-:S05]  /*b8b0*/  IADD3 R2, P1, R17, R2, RZ ;  /* 0x0000000211027210 */ /* 0x001fca0007f3e0ff */
[----:B----4-:R-:W-:-:S05]  /*b8c0*/  IMAD.X R3, RZ, RZ, R3, P1 ;  /* 0x000000ffff037224 */ /* 0x010fca00008e0603 */
[----:B------:R0:W-:Y:S04]  /*b8d0*/  LDGSTS.E.BYPASS.LTC128B.128 [R7+0xda00], desc[UR40][R2.64], !P2 ;  /* 0x0da0000002077fae */ /* 0x0001e8000d101d68 */
[----:B0-----:R-:W0:Y:S04]  /*b8e0*/  SHFL.IDX PT, R2, R9, 0x2, 0x1c1f ;  /* 0x005c1f0009027f89 */ /* 0x001e2800000e0000 */
[----:B------:R-:W4:Y:S04]  /*b8f0*/  SHFL.IDX PT, R3, R10, 0x2, 0x1c1f ;  /* 0x005c1f000a037f89 */ /* 0x000f2800000e0000 */
[----:B------:R-:W5:Y:S04]  /*b900*/  SHFL.IDX PT, R9, R9, 0x3, 0x1c1f ;  /* 0x007c1f0009097f89 */ /* 0x000f6800000e0000 */
[----:B------:R-:W1:Y:S01]  /*b910*/  SHFL.IDX PT, R10, R10, 0x3, 0x1c1f ;  /* 0x007c1f000a0a7f89 */ /* 0x000e6200000e0000 */
[----:B0-----:R-:W-:-:S05]  /*b920*/  IADD3 R2, P1, R17, R2, RZ ;  /* 0x0000000211027210 */ /* 0x001fca0007f3e0ff */
[----:B----4-:R-:W-:-:S05]  /*b930*/  IMAD.X R3, RZ, RZ, R3, P1 ;  /* 0x000000ffff037224 */ /* 0x010fca00008e0603 */
[----:B------:R5:W-:Y:S02]  /*b940*/  LDGSTS.E.BYPASS.LTC128B.128 [R7+0xe200], desc[UR40][R2.64], !P2 ;  /* 0x0e20000002077fae */ /* 0x000be4000d101d68 */
[----:B-----5:R-:W-:-:S05]  /*b950*/  IADD3 R2, P1, R17, R9, RZ ;  /* 0x0000000911027210 */ /* 0x020fca0007f3e0ff */
[----:B-1----:R-:W-:-:S05]  /*b960*/  IMAD.X R3, RZ, RZ, R10, P1 ;  /* 0x000000ffff037224 */ /* 0x002fca00008e060a */
[----:B------:R0:W-:Y:S03]  /*b970*/  LDGSTS.E.BYPASS.LTC128B.128 [R7+0xea00], desc[UR40][R2.64], !P2 ;  /* 0x0ea0000002077fae */ /* 0x0001e6000d101d68 */
.L_x_13713:
[----:B------:R-:W-:Y:S02]  /*b980*/  R2UR UR4, R5 ;  /* 0x00000000050472ca */ /* 0x000fe400000e0000 */
[----:B0-----:R-:W-:-:S05]  /*b990*/  IADD3 R2, P1, R17, R14, RZ ;  /* 0x0000000e11027210 */ /* 0x001fca0007f3e0ff */
        /* <DEDUP_REMOVED lines=12> */
[----:B0-----:R-:W-:Y:S05]  /*ba60*/  @!P2 BRA `(.L_x_13617) ;  /* 0x000000000004a947 */ /* 0x001fea0003800000 */
[----:B------:R-:W-:Y:S01]  /*ba70*/  BPT.TRAP 0x1 ;  /* 0x000000040000795c */ /* 0x000fe20000300000 */
.L_x_13617:
[----:B------:R-:W-:Y:S01]  /*ba80*/  IMAD.U32 R2, RZ, RZ, UR46 ;  /* 0x0000002eff027e24 */ /* 0x000fe2000f8e00ff */
[----:B------:R0:W-:Y:S04]  /*ba90*/  SYNCS.ARRIVE.TRANS64.A1T0 RZ, [R5+URZ+0x12430], RZ ;  /* 0x012430ff05ff79a7 */ /* 0x0001e8000810003f */
[----:B------:R-:W-:-:S04]  /*baa0*/  LOP3.LUT R2, R2, 0x1, RZ, 0xfc, !PT ;  /* 0x0000000102027812 */ /* 0x000fc800078efcff */
[----:B------:R-:W-:-:S13]  /*bab0*/  ISETP.NE.AND P1, PT, R2, 0x3, PT ;  /* 0x000000030200780c */ /* 0x000fda0003f25270 */
[----:B0-----:R-:W-:Y:S05]  /*bac0*/  @!P1 BRA `(.L_x_13618) ;  /* 0x0000000000049947 */ /* 0x001fea0003800000 */
[----:B------:R-:W-:Y:S01]  /*bad0*/  BPT.TRAP 0x1 ;  /* 0x000000040000795c */ /* 0x000fe20000300000 */
.L_x_13618:
[----:B------:R-:W-:Y:S02]  /*bae0*/  LOP3.LUT R2, R24, 0x1, RZ, 0x3c, !PT ;  /* 0x0000000118027812 */ /* 0x000fe400078e3cff */
[----:B------:R-:W-:Y:S02]  /*baf0*/  LEA R3, R21, UR43, 0x3 ;  /* 0x0000002b15037c11 */ /* 0x000fe4000f8e18ff */
[----:B------:R-:W-:-:S04]  /*bb00*/  SHF.L.U32 R2, R2, 0x1f, RZ ;  /* 0x0000001f02027819 */ /* 0x000fc800000006ff */
[----:B------:R-:W0:Y:S02]  /*bb10*/  SYNCS.PHASECHK.TRANS64.TRYWAIT P2, [R3+URZ+0x12470], R2 ;  /* 0x01247002030075a7 */ /* 0x000e24000804017f */
[----:B0-----:R-:W-:Y:S05]  /*bb20*/  @!P2 BRA `(.L_x_13619) ;  /* 0x0000003000d4a947 */ /* 0x001fea0003800000 */
.L_x_13714:
[----:B------:R-:W-:-:S06]  /*bb30*/  ULOP3.LUT UR4, UR46, 0x2, URZ, 0xfc, !UPT ;  /* 0x000000022e047892 */ /* 0x000fcc000f8efc3f */
[----:B--23--:R-:W-:-:S05]  /*bb40*/  IMAD.U32 R5, RZ, RZ, UR4 ;  /* 0x00000004ff057e24 */ /* 0x00cfca000f8e00ff */
[----:B------:R-:W-:-:S13]  /*bb50*/  ISETP.NE.AND P2, PT, R5, 0x3, PT ;  /* 0x000000030500780c */ /* 0x000fda0003f45270 */
[----:B------:R-:W-:Y:S05]  /*bb60*/  @!P2 BRA `(.L_x_13620) ;  /* 0x000000000004a947 */ /* 0x000fea0003800000 */
[----:B------:R-:W-:Y:S01]  /*bb70*/  BPT.TRAP 0x1 ;  /* 0x000000040000795c */ /* 0x000fe20000300000 */
.L_x_13620:
[----:B------:R-:W-:Y:S01]  /*bb80*/  SHF.L.U32 R6, R24, 0x1f, RZ ;  /* 0x0000001f18067819 */ /* 0x000fe200000006ff */
[----:B0-----:R-:W-:-:S03]  /*bb90*/  IMAD R2, R21, 0x2800, RZ ;  /* 0x0000280015027824 */ /* 0x001fc600078e02ff */
[----:B------:R-:W0:Y:S02]  /*bba0*/  SYNCS.PHASECHK.TRANS64.TRYWAIT P2, [R3+URZ+0x12460], R6 ;  /* 0x01246006030075a7 */ /* 0x000e24000804017f */
[----:B0-----:R-:W-:Y:S05]  /*bbb0*/  @!P2 BRA `(.L_x_13621) ;  /* 0x0000003000c4a947 */ /* 0x001fea0003800000 */
.L_x_13715:
[C---:B0-----:R-:W-:Y:S01]  /*bbc0*/  LOP3.LUT R6, R2.reuse, R22, RZ, 0xfc, !PT ;  /* 0x0000001602067212 */ /* 0x041fe200078efcff */
[----:B------:R-:W-:Y:S05]  /*bbd0*/  WARPSYNC.ALL ;  /* 0x0000000000007948 */ /* 0x000fea0003800000 */
[----:B------:R0:W1:Y:S01]  /*bbe0*/  LDSM.16.MT88.4 R8, [R6+UR43+0x5200] ;  /* 0x0052002b0608783b */ /* 0x0000620008004200 */
[----:B------:R-:W-:Y:S01]  /*bbf0*/  VIADD R5, R2, 0x800 ;  /* 0x0000080002057836 */ /* 0x000fe20000000000 */
[----:B------:R-:W-:-:S04]  /*bc00*/  ULOP3.LUT UR4, UR46, 0x2, URZ, 0xfc, !UPT ;  /* 0x000000022e047892 */ /* 0x000fc8000f8efc3f */
[C---:B------:R-:W-:Y:S02]  /*bc10*/  LOP3.LUT R16, R5.reuse, R22, RZ, 0xfc, !PT ;  /* 0x0000001605107212 */ /* 0x040fe400078efcff */
[----:B0-----:R-:W-:Y:S01]  /*bc20*/  LOP3.LUT R6, R5, R19, RZ, 0xfc, !PT ;  /* 0x0000001305067212 */ /* 0x001fe200078efcff */
[----:B------:R-:W-:Y:S02]  /*bc30*/  VIADD R5, R2, 0x1000 ;  /* 0x0000100002057836 */ /* 0x000fe40000000000 */
[----:B------:R-:W-:Y:S02]  /*bc40*/  IMAD.U32 R17, RZ, RZ, UR4 ;  /* 0x00000004ff117e24 */ /* 0x000fe4000f8e00ff */
[----:B------:R-:W-:-:S03]  /*bc50*/  IMAD.IADD R6, R23, 0x1, R6 ;  /* 0x0000000117067824 */ /* 0x000fc600078e0206 */
[----:B------:R-:W-:Y:S02]  /*bc60*/  ISETP.NE.AND P2, PT, R17, 0x3, PT ;  /* 0x000000031100780c */ /* 0x000fe40003f45270 */
[C-C-:B-1----:R-:W-:Y:S02]  /*bc70*/  PRMT R12, R8.reuse, 0x6420, R9.reuse ;  /* 0x00006420080c7816 */ /* 0x142fe40000000009 */
[----:B------:R-:W-:Y:S02]  /*bc80*/  PRMT R13, R8, 0x7531, R9 ;  /* 0x00007531080d7816 */ /* 0x000fe40000000009 */
[----:B------:R-:W-:Y:S02]  /*bc90*/  LOP3.LUT R8, R2, R19, RZ, 0xfc, !PT ;  /* 0x0000001302087212 */ /* 0x000fe400078efcff */
[C-C-:B------:R-:W-:Y:S02]  /*bca0*/  PRMT R14, R10.reuse, 0x6420, R11.reuse ;  /* 0x000064200a0e7816 */ /* 0x140fe4000000000b */
[----:B------:R-:W-:Y:S01]  /*bcb0*/  PRMT R15, R10, 0x7531, R11 ;  /* 0x000075310a0f7816 */ /* 0x000fe2000000000b */
[----:B------:R-:W-:-:S05]  /*bcc0*/  IMAD.IADD R7, R23, 0x1, R8 ;  /* 0x0000000117077824 */ /* 0x000fca00078e0208 */
[----:B------:R0:W-:Y:S04]  /*bcd0*/  STSM.16.M88.4 [R7], R12 ;  /* 0x0000000c07007844 */ /* 0x0001e80000000200 */
[----:B------:R-:W1:Y:S01]  /*bce0*/  LDSM.16.MT88.4 R8, [R16+UR43+0x5200] ;  /* 0x0052002b1008783b */ /* 0x000e620008004200 */
[----:B0-----:R-:W-:Y:S02]  /*bcf0*/  LOP3.LUT R7, R5, R22, RZ, 0xfc, !PT ;  /* 0x0000001605077212 */ /* 0x001fe400078efcff */
        /* <DEDUP_REMOVED lines=8> */
[----:B------:R-:W-:Y:S01]  /*bd80*/  LOP3.LUT R8, R5, R19, RZ, 0xfc, !PT ;  /* 0x0000001305087212 */ /* 0x000fe200078efcff */
[----:B------:R-:W-:Y:S01]  /*bd90*/  VIADD R5, R2, 0x1800 ;  /* 0x0000180002057836 */ /* 0x000fe20000000000 */
[--C-:B------:R-:W-:Y:S01]  /*bda0*/  PRMT R14, R10, 0x6420, R11.reuse ;  /* 0x000064200a0e7816 */ /* 0x100fe2000000000b */
[----:B------:R-:W-:Y:S01]  /*bdb0*/  VIADD R2, R2, 0x2000 ;  /* 0x0000200002027836 */ /* 0x000fe20000000000 */
[----:B------:R-:W-:-:S02]  /*bdc0*/  PRMT R15, R10, 0x7531, R11 ;  /* 0x000075310a0f7816 */ /* 0x000fc4000000000b */
[----:B------:R-:W-:Y:S02]  /*bdd0*/  IADD3 R16, R23, R8, RZ ;  /* 0x0000000817107210 */ /* 0x000fe40007ffe0ff */
[----:B------:R-:W-:-:S03]  /*bde0*/  LOP3.LUT R6, R5, R22, RZ, 0xfc, !PT ;  /* 0x0000001605067212 */ /* 0x000fc600078efcff */
[----:B------:R-:W-:Y:S04]  /*bdf0*/  STSM.16.M88.4 [R16], R12 ;  /* 0x0000000c10007844 */ /* 0x000fe80000000200 */
[----:B------:R-:W0:Y:S02]  /*be00*/  LDSM.16.MT88.4 R8, [R6+UR43+0x5200] ;  /* 0x0052002b0608783b */ /* 0x000e240008004200 */
[C-C-:B0-----:R-:W-:Y:S02]  /*be10*/  PRMT R12, R8.reuse, 0x6420, R9.reuse ;  /* 0x00006420080c7816 */ /* 0x141fe40000000009 */
[----:B------:R-:W-:Y:S02]  /*be20*/  PRMT R13, R8, 0x7531, R9 ;  /* 0x00007531080d7816 */ /* 0x000fe40000000009 */
[----:B------:R-:W-:-:S02]  /*be30*/  LOP3.LUT R8, R5, R19, RZ, 0xfc, !PT ;  /* 0x0000001305087212 */ /* 0x000fc400078efcff */
[C-C-:B------:R-:W-:Y:S02]  /*be40*/  PRMT R14, R10.reuse, 0x6420, R11.reuse ;  /* 0x000064200a0e7816 */ /* 0x140fe4000000000b */
[----:B------:R-:W-:Y:S01]  /*be50*/  PRMT R15, R10, 0x7531, R11 ;  /* 0x000075310a0f7816 */ /* 0x000fe2000000000b */
[C---:B------:R-:W-:Y:S01]  /*be60*/  IMAD.IADD R5, R23.reuse, 0x1, R8 ;  /* 0x0000000117057824 */ /* 0x040fe200078e0208 */
[C---:B------:R-:W-:Y:S02]  /*be70*/  LOP3.LUT R8, R2.reuse, R22, RZ, 0xfc, !PT ;  /* 0x0000001602087212 */ /* 0x040fe400078efcff */
[----:B------:R-:W-:Y:S02]  /*be80*/  LOP3.LUT R2, R2, R19, RZ, 0xfc, !PT ;  /* 0x0000001302027212 */ /* 0x000fe400078efcff */
[----:B------:R-:W-:Y:S03]  /*be90*/  STSM.16.M88.4 [R5], R12 ;  /* 0x0000000c05007844 */ /* 0x000fe60000000200 */
[----:B------:R-:W-:Y:S01]  /*bea0*/  IMAD.IADD R2, R23, 0x1, R2 ;  /* 0x0000000117027824 */ /* 0x000fe200078e0202 */
[----:B------:R-:W0:Y:S02]  /*beb0*/  LDSM.16.MT88.4 R8, [R8+UR43+0x5200] ;  /* 0x0052002b0808783b */ /* 0x000e240008004200 */
        /* <DEDUP_REMOVED lines=13> */
.L_x_13622:
[----:B-1----:R1:W-:Y:S01]  /*bf90*/  SYNCS.ARRIVE.TRANS64.A1T0 RZ, [R3+URZ+0x12450], RZ ;  /* 0x012450ff03ff79a7 */ /* 0x0023e2000810003f */
[----:B------:R-:W-:Y:S06]  /*bfa0*/  BAR.SYNC.DEFER_BLOCKING 0x2, 0x80 ;  /* 0x0082000000007b1d */ /* 0x000fec0000010000 */
[----:B------:R-:W-:Y:S05]  /*bfb0*/  @!P1 BRA `(.L_x_13623) ;  /* 0x0000000000049947 */ /* 0x000fea0003800000 */
[----:B------:R-:W-:Y:S01]  /*bfc0*/  BPT.TRAP 0x1 ;  /* 0x000000040000795c */ /* 0x000fe20000300000 */
.L_x_13623:
[----:B------:R2:W5:Y:S01]  /*bfd0*/  LDL R24, [R1+0x4] ;  /* 0x0000040001187983 */ /* 0x0005620000100800 */
[----:B-1----:R-:W-:Y:S01]  /*bfe0*/  VIADD R3, R3, 0x12480 ;  /* 0x0001248003037836 */ /* 0x002fe20000000000 */
[----:B------:R-:W-:Y:S01]  /*bff0*/  IADD3 R0, R0, -0xa0, RZ ;  /* 0xffffff6000007810 */ /* 0x000fe20007ffe0ff */
[----:B------:R-:W-:Y:S01]  /*c000*/  IMAD.MOV.U32 R21, RZ, RZ, R4 ;  /* 0x000000ffff157224 */ /* 0x000fe200078e0004 */
[----:B0-----:R-:W0:Y:S02]  /*c010*/  S2R R2, SR_CgaCtaId ;  /* 0x0000000000027919 */ /* 0x001e240000008800 */
[----:B0-----:R-:W-:-:S04]  /*c020*/  PRMT R3, R2, 0x654, R3 ;  /* 0x0000065402037816 */ /* 0x001fc80000000003 */
[----:B------:R2:W-:Y:S01]  /*c030*/  SYNCS.ARRIVE.TRANS64.RED.A1T0 RZ, [R3+URZ], RZ ;  /* 0x000000ff03ff79a7 */ /* 0x0005e2000810043f */
[----:B------:R-:W-:Y:S05]  /*c040*/  @P0 BRA `(.L_x_13624) ;  /* 0xffffffe800e00947 */ /* 0x000fea000383ffff */
[----:B------:R-:W-:Y:S05]  /*c050*/  BRA `(.L_x_13625) ;  /* 0x00000000000c7947 */ /* 0x000fea0003800000 */
.L_x_13609:
[----:B------:R-:W-:Y:S02]  /*c060*/  IMAD.MOV.U32 R0, RZ, RZ, 0x1 ;  /* 0x00000001ff007424 */ /* 0x000fe400078e00ff */
[----:B------:R-:W-:-:S03]  /*c070*/  IMAD.MOV.U32 R4, RZ, RZ, RZ ;  /* 0x000000ffff047224 */ /* 0x000fc600078e00ff */
[----:B------:R1:W-:Y:S04]  /*c080*/  STL [R1+0x4], R0 ;  /* 0x0000040001007387 */ /* 0x0003e80000100800 */
.L_x_13625:
[----:B------:R-:W-:-:S06]  /*c090*/  ULOP3.LUT UR4, UR46, 0x1, URZ, 0xfc, !UPT ;  /* 0x000000012e047892 */ /* 0x000fcc000f8efc3f */
[----:B-1----:R-:W-:-:S05]  /*c0a0*/  IMAD.U32 R0, RZ, RZ, UR4 ;  /* 0x00000004ff007e24 */ /* 0x002fca000f8e00ff */
[----:B------:R-:W-:-:S13]  /*c0b0*/  ISETP.NE.AND P1, PT, R0, 0x3, PT ;  /* 0x000000030000780c */ /* 0x000fda0003f25270 */
[----:B------:R-:W-:Y:S05]  /*c0c0*/  @!P1 BRA `(.L_x_13626) ;  /* 0x0000000000049947 */ /* 0x000fea0003800000 */
[----:B------:R-:W-:Y:S01]  /*c0d0*/  BPT.TRAP 0x1 ;  /* 0x000000040000795c */ /* 0x000fe20000300000 */
.L_x_13626:
[----:B------:R-:W2:Y:S01]  /*c0e0*/  LDL R0, [R1+0x4] ;  /* 0x0000040001007983 */ /* 0x000ea20000100800 */
[----:B------:R-:W-:Y:S01]  /*c0f0*/  LEA R2, R4, UR43, 0x3 ;  /* 0x0000002b04027c11 */ /* 0x000fe2000f8e18ff */
[----:B------:R-:W-:Y:S01]  /*c100*/  BSSY B0, `(.L_x_13627) ;  /* 0x0000005000007945 */ /* 0x000fe20003800000 */
[----:B--2---:R-:W-:-:S04]  /*c110*/  LOP3.LUT R3, R0, 0x1, RZ, 0x3c, !PT ;  /* 0x0000000100037812 */ /* 0x004fc800078e3cff */
[----:B------:R-:W-:-:S04]  /*c120*/  SHF.L.U32 R3, R3, 0x1f, RZ ;  /* 0x0000001f03037819 */ /* 0x000fc800000006ff */
[----:B------:R-:W1:Y:S02]  /*c130*/  SYNCS.PHASECHK.TRANS64.TRYWAIT P0, [R2+URZ+0x12470], R3 ;  /* 0x01247003020075a7 */ /* 0x000e64000800017f */
[----:B-1----:R-:W-:Y:S05]  /*c140*/  @!P0 BRA `(.L_x_13628) ;  /* 0x0000002c00748947 */ /* 0x002fea0003800000 */
.L_x_13716:
[----:B------:R-:W-:Y:S05]  /*c150*/  BSYNC B0 ;  /* 0x0000000000007941 */ /* 0x000fea0003800000 */
.L_x_13627:
[----:B------:R-:W-:-:S06]  /*c160*/  ULOP3.LUT UR4, UR46, 0x2, URZ, 0xfc, !UPT ;  /* 0x000000022e047892 */ /* 0x000fcc000f8efc3f */
[----:B------:R-:W-:-:S05]  /*c170*/  IMAD.U32 R0, RZ, RZ, UR4 ;  /* 0x00000004ff007e24 */ /* 0x000fca000f8e00ff */
[----:B------:R-:W-:-:S13]  /*c180*/  ISETP.NE.AND P0, PT, R0, 0x3, PT ;  /* 0x000000030000780c */ /* 0x000fda0003f05270 */
[----:B------:R-:W-:Y:S05]  /*c190*/  @!P0 BRA `(.L_x_13629) ;  /* 0x0000000000048947 */ /* 0x000fea0003800000 */
[----:B------:R-:W-:Y:S01]  /*c1a0*/  BPT.TRAP 0x1 ;  /* 0x000000040000795c */ /* 0x000fe20000300000 */
.L_x_13629:
[----:B------:R-:W0:Y:S02]  /*c1b0*/  LDL R0, [R1+0x4] ;  /* 0x0000040001007983 */ /* 0x000e240000100800 */
[----:B0-----:R-:W-:Y:S01]  /*c1c0*/  SHF.L.U32 R5, R0, 0x1f, RZ ;  /* 0x0000001f00057819 */ /* 0x001fe200000006ff */
[----:B------:R-:W-:-:S03]  /*c1d0*/  IMAD R0, R4, 0x2800, RZ ;  /* 0x0000280004007824 */ /* 0x000fc600078e02ff */
[----:B------:R-:W0:Y:S02]  /*c1e0*/  SYNCS.PHASECHK.TRANS64.TRYWAIT P0, [R2+URZ+0x12460], R5 ;  /* 0x01246005020075a7 */ /* 0x000e24000800017f */
[----:B-1----:R-:W-:Y:S01]  /*c1f0*/  LOP3.LUT R3, R0, R22, RZ, 0xfc, !PT ;  /* 0x0000001600037212 */ /* 0x002fe200078efcff */
[----:B0-----:R-:W-:Y:S06]  /*c200*/  @!P0 BRA `(.L_x_13630) ;  /* 0x0000002c00588947 */ /* 0x001fec0003800000 */
.L_x_13717:
[----:B------:R-:W-:Y:S05]  /*c210*/  WARPSYNC.ALL ;  /* 0x0000000000007948 */ /* 0x000fea0003800000 */
[----:B------:R1:W2:Y:S01]  /*c220*/  LDSM.16.MT88.4 R8, [R3+UR43+0x5200] ;  /* 0x0052002b0308783b */ /* 0x0002a20008004200 */
[C---:B------:R-:W-:Y:S01]  /*c230*/  LOP3.LUT R6, R0.reuse, R19, RZ, 0xfc, !PT ;  /* 0x0000001300067212 */ /* 0x040fe200078efcff */
[----:B0-----:R-:W-:Y:S01]  /*c240*/  VIADD R5, R0, 0x800 ;  /* 0x0000080000057836 */ /* 0x001fe20000000000 */
[----:B------:R-:W-:Y:S02]  /*c250*/  ULOP3.LUT UR4, UR46, 0x2, URZ, 0xfc, !UPT ;  /* 0x000000022e047892 */ /* 0x000fe4000f8efc3f */
[----:B------:R-:W-:-:S02]  /*c260*/  IADD3 R6, R23, R6, RZ ;  /* 0x0000000617067210 */ /* 0x000fc40007ffe0ff */
[C---:B------:R-:W-:Y:S01]  /*c270*/  LOP3.LUT R7, R5.reuse, R22, RZ, 0xfc, !PT ;  /* 0x0000001605077212 */ /* 0x040fe200078efcff */
[----:B-1----:R-:W-:Y:S01]  /*c280*/  VIADD R3, R0, 0x1000 ;  /* 0x0000100000037836 */ /* 0x002fe20000000000 */
[----:B------:R-:W-:Y:S01]  /*c290*/  LOP3.LUT R16, R5, R19, RZ, 0xfc, !PT ;  /* 0x0000001305107212 */ /* 0x000fe200078efcff */
[----:B------:R-:W-:-:S03]  /*c2a0*/  IMAD.U32 R17, RZ, RZ, UR4 ;  /* 0x00000004ff117e24 */ /* 0x000fc6000f8e00ff */
[----:B------:R-:W-:Y:S01]  /*c2b0*/  LOP3.LUT R5, R3, R22, RZ, 0xfc, !PT ;  /* 0x0000001603057212 */ /* 0x000fe200078efcff */
[----:B------:R-:W-:Y:S01]  /*c2c0*/  IMAD.IADD R16, R23, 0x1, R16 ;  /* 0x0000000117107824 */ /* 0x000fe200078e0210 */
[----:B------:R-:W-:Y:S02]  /*c2d0*/  ISETP.NE.AND P0, PT, R17, 0x3, PT ;  /* 0x000000031100780c */ /* 0x000fe40003f05270 */
[C-C-:B--2---:R-:W-:Y:S02]  /*c2e0*/  PRMT R12, R8.reuse, 0x6420, R9.reuse ;  /* 0x00006420080c7816 */ /* 0x144fe40000000009 */
[----:B------:R-:W-:Y:S02]  /*c2f0*/  PRMT R13, R8, 0x7531, R9 ;  /* 0x00007531080d7816 */ /* 0x000fe40000000009 */
[C-C-:B------:R-:W-:Y:S02]  /*c300*/  PRMT R14, R10.reuse, 0x6420, R11.reuse ;  /* 0x000064200a0e7816 */ /* 0x140fe4000000000b */
[----:B------:R-:W-:-:S05]  /*c310*/  PRMT R15, R10, 0x7531, R11 ;  /* 0x000075310a0f7816 */ /* 0x000fca000000000b */
[----:B------:R0:W-:Y:S04]  /*c320*/  STSM.16.M88.4 [R6], R12 ;  /* 0x0000000c06007844 */ /* 0x0001e80000000200 */
[----:B------:R1:W2:Y:S01]  /*c330*/  LDSM.16.MT88.4 R8, [R7+UR43+0x5200] ;  /* 0x0052002b0708783b */ /* 0x0002a20008004200 */
[----:B0-----:R-:W-:Y:S01]  /*c340*/  LOP3.LUT R6, R3, R19, RZ, 0xfc, !PT ;  /* 0x0000001303067212 */ /* 0x001fe200078efcff */
[C---:B------:R-:W-:Y:S02]  /*c350*/  VIADD R3, R0.reuse, 0x1800 ;  /* 0x0000180000037836 */ /* 0x040fe40000000000 */
[----:B------:R-:W-:Y:S02]  /*c360*/  VIADD R0, R0, 0x2000 ;  /* 0x0000200000007836 */ /* 0x000fe40000000000 */
[----:B------:R-:W-:Y:S01]  /*c370*/  IMAD.IADD R6, R23, 0x1, R6 ;  /* 0x0000000117067824 */ /* 0x000fe200078e0206 */
[----:B-1----:R-:W-:-:S02]  /*c380*/  LOP3.LUT R7, R3, R22, RZ, 0xfc, !PT ;  /* 0x0000001603077212 */ /* 0x002fc400078efcff */
[C-C-:B--2---:R-:W-:Y:S02]  /*c390*/  PRMT R12, R8.reuse, 0x6420, R9.reuse ;  /* 0x00006420080c7816 */ /* 0x144fe40000000009 */
[----:B------:R-:W-:Y:S02]  /*c3a0*/  PRMT R13, R8, 0x7531, R9 ;  /* 0x00007531080d7816 */ /* 0x000fe40000000009 */
[C-C-:B------:R-:W-:Y:S02]  /*c3b0*/  PRMT R14, R10.reuse, 0x6420, R11.reuse ;  /* 0x000064200a0e7816 */ /* 0x140fe4000000000b */
        /* <DEDUP_REMOVED lines=14> */
[----:B------:R-:W-:Y:S02]  /*c4a0*/  PRMT R15, R10, 0x7531, R11 ;  /* 0x000075310a0f7816 */ /* 0x000fe4000000000b */
[C---:B------:R-:W-:Y:S02]  /*c4b0*/  LOP3.LUT R8, R0.reuse, R22, RZ, 0xfc, !PT ;  /* 0x0000001600087212 */ /* 0x040fe400078efcff */
[----:B------:R-:W-:Y:S01]  /*c4c0*/  LOP3.LUT R0, R0, R19, RZ, 0xfc, !PT ;  /* 0x0000001300007212 */ /* 0x000fe200078efcff */
[----:B------:R-:W-:Y:S03]  /*c4d0*/  STSM.16.M88.4 [R16], R12 ;  /* 0x0000000c10007844 */ /* 0x000fe60000000200 */
[----:B------:R-:W-:Y:S01]  /*c4e0*/  IADD3 R0, R23, R0, RZ ;  /* 0x0000000017007210 */ /* 0x000fe20007ffe0ff */
        /* <DEDUP_REMOVED lines=14> */
.L_x_13631:
[----:B-1----:R1:W-:Y:S01]  /*c5d0*/  SYNCS.ARRIVE.TRANS64.A1T0 RZ, [R2+URZ+0x12450], RZ ;  /* 0x012450ff02ff79a7 */ /* 0x0023e2000810003f */
[----:B------:R-:W-:Y:S06]  /*c5e0*/  BAR.SYNC.DEFER_BLOCKING 0x2, 0x80 ;  /* 0x0082000000007b1d */ /* 0x000fec0000010000 */
[----:B------:R-:W-:Y:S05]  /*c5f0*/  @!P1 BRA `(.L_x_13632) ;  /* 0x0000000000049947 */ /* 0x000fea0003800000 */
[----:B------:R-:W-:Y:S01]  /*c600*/  BPT.TRAP 0x1 ;  /* 0x000000040000795c */ /* 0x000fe20000300000 */
.L_x_13632:
[----:B------:R-:W2:Y:S01]  /*c610*/  LDL.LU R5, [R1+0x4] ;  /* 0x0000040001057983 */ /* 0x000ea20000300800 */
[----:B0-----:R-:W0:Y:S01]  /*c620*/  S2R R0, SR_CgaCtaId ;  /* 0x0000000000007919 */ /* 0x001e220000008800 */
[----:B-1----:R-:W-:Y:S02]  /*c630*/  VIADD R2, R2, 0x12480 ;  /* 0x0001248002027836 */ /* 0x002fe40000000000 */
[----:B------:R-:W-:-:S03]  /*c640*/  IMAD.MOV.U32 R3, RZ, RZ, RZ ;  /* 0x000000ffff037224 */ /* 0x000fc600078e00ff */
[----:B0-----:R-:W-:-:S04]  /*c650*/  PRMT R2, R0, 0x654, R2 ;  /* 0x0000065400027816 */ /* 0x001fc80000000002 */
[----:B------:R0:W-:Y:S02]  /*c660*/  SYNCS.ARRIVE.TRANS64.RED.A1T0 RZ, [R2+URZ], RZ ;  /* 0x000000ff02ff79a7 */ /* 0x0001e4000810043f */
[----:B0-----:R-:W-:-:S05]  /*c670*/  VIADD R2, R4, 0x1 ;  /* 0x0000000104027836 */ /* 0x001fca0000000000 */
[----:B------:R-:W-:-:S04]  /*c680*/  ISETP.NE.AND P0, PT, R2, 0x2, PT ;  /* 0x000000020200780c */ /* 0x000fc80003f05270 */
[----:B------:R-:W-:Y:S02]  /*c690*/  SEL R0, RZ, 0x1, P0 ;  /* 0x00000001ff007807 */ /* 0x000fe40000000000 */
[----:B------:R-:W-:Y:S02]  /*c6a0*/  SEL R2, R2, RZ, P0 ;  /* 0x000000ff02027207 */ /* 0x000fe40000000000 */
[----:B--2---:R-:W-:-:S07]  /*c6b0*/  LOP3.LUT R0, R5, R0, RZ, 0x3c, !PT ;  /* 0x0000000005007212 */ /* 0x004fce00078e3cff */
.L_x_13589:
[----:B------:R-:W0:Y:S01]  /*c6c0*/  S2R R5, SR_CgaCtaId ;  /* 0x0000000000057919 */ /* 0x000e220000008800 */
[----:B------:R-:W-:Y:S02]  /*c6d0*/  MOV R4, 0x400 ;  /* 0x0000040000047802 */ /* 0x000fe40000000f00 */
[----:B------:R-:W-:Y:S02]  /*c6e0*/  SHF.L.U32 R3, R3, 0x1f, RZ ;  /* 0x0000001f03037819 */ /* 0x000fe400000006ff */
[----:B0-----:R-:W-:-:S04]  /*c6f0*/  LEA R6, R5, R4, 0x18 ;  /* 0x0000000405067211 */ /* 0x001fc800078ec0ff */
[----:B------:R-:W0:Y:S02]  /*c700*/  SYNCS.PHASECHK.TRANS64.TRYWAIT P0, [R6+URZ+0x12420], R3 ;  /* 0x01242003060075a7 */ /* 0x000e24000800017f */
[----:B0-----:R-:W-:Y:S05]  /*c710*/  @!P0 BRA `(.L_x_13633) ;  /* 0x0000002800288947 */ /* 0x001fea0003800000 */
.L_x_13718:
        /* <DEDUP_REMOVED lines=13> */
.L_x_13634:
[----:B------:R-:W-:Y:S01]  /*c7f0*/  IMAD R5, R2, 0x8, R6 ;  /* 0x0000000802057824 */ /* 0x000fe200078e0206 */
[----:B------:R-:W-:Y:S02]  /*c800*/  SHF.L.U32 R4, R0, 0x1f, RZ ;  /* 0x0000001f00047819 */ /* 0x000fe400000006ff */
[----:B------:R-:W-:Y:S02]  /*c810*/  IADD3 R2, R2, 0x1, RZ ;  /* 0x0000000102027810 */ /* 0x000fe40007ffe0ff */
[----:B------:R-:W0:Y:S02]  /*c820*/  SYNCS.PHASECHK.TRANS64.TRYWAIT P1, [R5+URZ+0x12440], R4 ;  /* 0x01244004050075a7 */ /* 0x000e24000802017f */
[----:B------:R-:W-:-:S04]  /*c830*/  ISETP.NE.AND P2, PT, R2, 0x2, PT ;  /* 0x000000020200780c */ /* 0x000fc80003f45270 */
[----:B------:R-:W-:Y:S01]  /*c840*/  SEL R3, RZ, 0x1, P2 ;  /* 0x00000001ff037807 */ /* 0x000fe20001000000 */
[----:B0-----:R-:W-:Y:S08]  /*c850*/  @!P1 BRA `(.L_x_13635) ;  /* 0x0000002400ec9947 */ /* 0x001ff00003800000 */
.L_x_13719:
[----:B------:R-:W-:Y:S02]  /*c860*/  SEL R2, R2, RZ, P2 ;  /* 0x000000ff02027207 */ /* 0x000fe40001000000 */
[----:B------:R-:W-:Y:S01]  /*c870*/  LOP3.LUT R0, R0, R3, RZ, 0x3c, !PT ;  /* 0x0000000300007212 */ /* 0x000fe200078e3cff */
[----:B------:R-:W-:Y:S06]  /*c880*/  @!P0 BRA `(.L_x_13636) ;  /* 0x0000000000048947 */ /* 0x000fec0003800000 */
[----:B------:R-:W-:Y:S01]  /*c890*/  BPT.TRAP 0x1 ;  /* 0x000000040000795c */ /* 0x000fe20000300000 */
.L_x_13636:
[----:B------:R-:W-:Y:S01]  /*c8a0*/  IMAD R3, R2, 0x8, R6 ;  /* 0x0000000802037824 */ /* 0x000fe200078e0206 */
[----:B------:R-:W-:-:S04]  /*c8b0*/  SHF.L.U32 R0, R0, 0x1f, RZ ;  /* 0x0000001f00007819 */ /* 0x000fc800000006ff */
[----:B------:R-:W1:Y:S02]  /*c8c0*/  SYNCS.PHASECHK.TRANS64.TRYWAIT P1, [R3+URZ+0x12440], R0 ;  /* 0x01244000030075a7 */ /* 0x000e64000802017f */
[----:B-1----:R-:W-:Y:S05]  /*c8d0*/  @!P1 BRA `(.L_x_13637) ;  /* 0x0000002400e09947 */ /* 0x002fea0003800000 */
.L_x_13720:
[----:B------:R-:W-:Y:S05]  /*c8e0*/  @!P0 BRA `(.L_x_13638) ;  /* 0x0000000000048947 */ /* 0x000fea0003800000 */
[----:B------:R-:W-:Y:S01]  /*c8f0*/  BPT.TRAP 0x1 ;  /* 0x000000040000795c */ /* 0x000fe20000300000 */
.L_x_13638:
[----:B------:R-:W2:Y:S02]  /*c900*/  SYNCS.PHASECHK.TRANS64.TRYWAIT P1, [R5+URZ+0x12460], R4 ;  /* 0x01246004050075a7 */ /* 0x000ea4000802017f */
[----:B--2---:R-:W-:Y:S05]  /*c910*/  @!P1 BRA `(.L_x_13639) ;  /* 0x0000002400e49947 */ /* 0x004fea0003800000 */
.L_x_13721:
[----:B------:R-:W-:Y:S05]  /*c920*/  @!P0 BRA `(.L_x_13640) ;  /* 0x0000000000048947 */ /* 0x000fea0003800000 */
[----:B------:R-:W-:Y:S01]  /*c930*/  BPT.TRAP 0x1 ;  /* 0x000000040000795c */ /* 0x000fe20000300000 */
.L_x_13640:
[----:B------:R-:W3:Y:S02]  /*c940*/  SYNCS.PHASECHK.TRANS64.TRYWAIT P1, [R3+URZ+0x12460], R0 ;  /* 0x01246000030075a7 */ /* 0x000ee4000802017f */
[----:B---3--:R-:W-:Y:S05]  /*c950*/  @!P1 BRA `(.L_x_13641) ;  /* 0x0000002400e89947 */ /* 0x008fea0003800000 */
.L_x_13722:
[----:B------:R-:W-:Y:S05]  /*c960*/  @!P0 BRA `(.L_x_13642) ;  /* 0x0000000000048947 */ /* 0x000fea0003800000 */
[----:B------:R-:W-:Y:S01]  /*c970*/  BPT.TRAP 0x1 ;  /* 0x000000040000795c */ /* 0x000fe20000300000 */
.L_x_13642:
[----:B------:R-:W4:Y:S02]  /*c980*/  SYNCS.PHASECHK.TRANS64.TRYWAIT P1, [R5+URZ+0x12480], R4 ;  /* 0x01248004050075a7 */ /* 0x000f24000802017f */
[----:B----4-:R-:W-:Y:S05]  /*c990*/  @!P1 BRA `(.L_x_13643) ;  /* 0x0000002400ec9947 */ /* 0x010fea0003800000 */
.L_x_13723:
[----:B------:R-:W-:Y:S05]  /*c9a0*/  @!P0 BRA `(.L_x_13644) ;  /* 0x0000000000048947 */ /* 0x000fea0003800000 */
[----:B------:R-:W-:Y:S01]  /*c9b0*/  BPT.TRAP 0x1 ;  /* 0x000000040000795c */ /* 0x000fe20000300000 */
.L_x_13644:
[----:B------:R0:W0:Y:S02]  /*c9c0*/  SYNCS.PHASECHK.TRANS64.TRYWAIT P0, [R3+URZ+0x12480], R0 ;  /* 0x01248000030075a7 */ /* 0x000024000800017f */
[----:B0-----:R-:W-:Y:S05]  /*c9d0*/  @!P0 NANOSLEEP.SYNCS 0x989680 ;  /* 0x009896800000895d */ /* 0x001fea0003900000 */
[----:B------:R-:W0:Y:S02]  /*c9e0*/  @!P0 SYNCS.PHASECHK.TRANS64 P0, [R3+URZ+0x12480], R0 ;  /* 0x01248000030085a7 */ /* 0x000e24000800007f */
[----:B0-----:R-:W-:Y:S05]  /*c9f0*/  @!P0 BRA `(.L_x_13644) ;  /* 0xfffffffc00f08947 */ /* 0x001fea000383ffff */
.L_x_13557:
[----:B------:R-:W-:Y:S05]  /*ca00*/  BSYNC B6 ;  /* 0x0000000000067941 */ /* 0x000fea0003800000 */
.L_x_13554:
[----:B------:R-:W-:Y:S05]  /*ca10*/  EXIT ;  /* 0x000000000000794d */ /* 0x000fea0003800000 */
.L_x_13561:
[----:B0-----:R-:W-:-:S04]  /*ca20*/  IMAD.U32 R3, RZ, RZ, UR48 ;  /* 0x00000030ff037e24 */ /* 0x001fc8000f8e00ff */
[----:B------:R0:W1:Y:S03]  /*ca30*/  SYNCS.PHASECHK.TRANS64.TRYWAIT P0, [R3+URZ+0x12400], R0 ;  /* 0x01240000030075a7 */ /* 0x000066000800017f */
[----:B-1----:R-:W-:Y:S05]  /*ca40*/  @!P0 NANOSLEEP.SYNCS 0x989680 ;  /* 0x009896800000895d */ /* 0x002fea0003900000 */
[----:B------:R-:W1:Y:S02]  /*ca50*/  @!P0 SYNCS.PHASECHK.TRANS64 P0, [R3+URZ+0x12400], R0 ;  /* 0x01240000030085a7 */ /* 0x000e64000800007f */
[----:B-1----:R-:W-:Y:S05]  /*ca60*/  @!P0 BRA `(.L_x_13561) ;  /* 0xfffffffc00ec8947 */ /* 0x002fea000383ffff */
[----:B------:R-:W-:Y:S05]  /*ca70*/  BRA `(.L_x_13645) ;  /* 0xffffff4800787947 */ /* 0x000fea000383ffff */
.L_x_13565:
[----:B0-----:R-:W-:-:S04]  /*ca80*/  IMAD.U32 R3, RZ, RZ, UR48 ;  /* 0x00000030ff037e24 */ /* 0x001fc8000f8e00ff */
[----:B------:R0:W2:Y:S03]  /*ca90*/  SYNCS.PHASECHK.TRANS64.TRYWAIT P1, [R3+URZ+0x12430], R0 ;  /* 0x01243000030075a7 */ /* 0x0000a6000802017f */
[----:B--2---:R-:W-:Y:S05]  /*caa0*/  @!P1 NANOSLEEP.SYNCS 0x989680 ;  /* 0x009896800000995d */ /* 0x004fea0003900000 */
[----:B------:R-:W2:Y:S02]  /*cab0*/  @!P1 SYNCS.PHASECHK.TRANS64 P1, [R3+URZ+0x12430], R0 ;  /* 0x01243000030095a7 */ /* 0x000ea4000802007f */
[----:B--2---:R-:W-:Y:S05]  /*cac0*/  @!P1 BRA `(.L_x_13565) ;  /* 0xfffffffc00ec9947 */ /* 0x004fea000383ffff */
[----:B------:R-:W-:Y:S05]  /*cad0*/  BRA `(.L_x_13564) ;  /* 0xffffff4800907947 */ /* 0x000fea000383ffff */
.L_x_13571:
[----:B-1----:R-:W-:-:S04]  /*cae0*/  IMAD.U32 R9, RZ, RZ, UR7 ;  /* 0x00000007ff097e24 */ /* 0x002fc8000f8e00ff */
[----:B------:R1:W2:Y:S03]  /*caf0*/  SYNCS.PHASECHK.TRANS64.TRYWAIT P1, [R9+URZ+0x12430], R0 ;  /* 0x01243000090075a7 */ /* 0x0002a6000802017f */
[----:B--2---:R-:W-:Y:S05]  /*cb00*/  @!P1 NANOSLEEP.SYNCS 0x989680 ;  /* 0x009896800000995d */ /* 0x004fea0003900000 */
[----:B------:R-:W2:Y:S02]  /*cb10*/  @!P1 SYNCS.PHASECHK.TRANS64 P1, [R9+URZ+0x12430], R0 ;  /* 0x01243000090095a7 */ /* 0x000ea4000802007f */
[----:B--2---:R-:W-:Y:S05]  /*cb20*/  @!P1 BRA `(.L_x_13571) ;  /* 0xfffffffc00ec9947 */ /* 0x004fea000383ffff */
[----:B------:R-:W-:Y:S05]  /*cb30*/  BRA `(.L_x_13570) ;  /* 0xffffff7000f07947 */ /* 0x000fea000383ffff */
.L_x_13575:
[----:B-1----:R-:W-:-:S04]  /*cb40*/  IMAD.U32 R9, RZ, RZ, UR13 ;  /* 0x0000000dff097e24 */ /* 0x002fc8000f8e00ff */
[----:B------:R1:W2:Y:S03]  /*cb50*/  SYNCS.PHASECHK.TRANS64.TRYWAIT P1, [R9+URZ+0x12450], R0 ;  /* 0x01245000090075a7 */ /* 0x0002a6000802017f */
[----:B--2---:R-:W-:Y:S05]  /*cb60*/  @!P1 NANOSLEEP.SYNCS 0x989680 ;  /* 0x009896800000995d */ /* 0x004fea0003900000 */
[----:B------:R-:W2:Y:S02]  /*cb70*/  @!P1 SYNCS.PHASECHK.TRANS64 P1, [R9+URZ+0x12450], R0 ;  /* 0x01245000090095a7 */ /* 0x000ea4000802007f */
[----:B--2---:R-:W-:Y:S05]  /*cb80*/  @!P1 BRA `(.L_x_13575) ;  /* 0xfffffffc00ec9947 */ /* 0x004fea000383ffff */
[----:B------:R-:W-:Y:S05]  /*cb90*/  BRA `(.L_x_13574) ;  /* 0xffffff7400fc7947 */ /* 0x000fea000383ffff */
.L_x_13582:
[----:B-1----:R-:W-:-:S04]  /*cba0*/  IMAD.U32 R6, RZ, RZ, UR16 ;  /* 0x00000010ff067e24 */ /* 0x002fc8000f8e00ff */
[----:B------:R1:W2:Y:S03]  /*cbb0*/  SYNCS.PHASECHK.TRANS64.TRYWAIT P1, [R6+URZ+0x12450], R5 ;  /* 0x01245005060075a7 */ /* 0x0002a6000802017f */
[----:B--2---:R-:W-:Y:S05]  /*cbc0*/  @!P1 NANOSLEEP.SYNCS 0x989680 ;  /* 0x009896800000995d */ /* 0x004fea0003900000 */
[----:B------:R-:W2:Y:S02]  /*cbd0*/  @!P1 SYNCS.PHASECHK.TRANS64 P1, [R6+URZ+0x12450], R5 ;  /* 0x01245005060095a7 */ /* 0x000ea4000802007f */
[----:B--2---:R-:W-:Y:S05]  /*cbe0*/  @!P1 BRA `(.L_x_13582) ;  /* 0xfffffffc00ec9947 */ /* 0x004fea000383ffff */
[----:B------:R-:W-:Y:S05]  /*cbf0*/  BRA `(.L_x_13581) ;  /* 0xffffff94003c7947 */ /* 0x000fea000383ffff */
.L_x_13595:
[----:B------:R-:W-:Y:S01]  /*cc00*/  MOV R13, R22 ;  /* 0x00000016000d7202 */ /* 0x000fe20000000f00 */
[----:B------:R-:W-:Y:S02]  /*cc10*/  IMAD.MOV.U32 R12, RZ, RZ, RZ ;  /* 0x000000ffff0c7224 */ /* 0x000fe400078e00ff */
[----:B------:R-:W-:Y:S02]  /*cc20*/  IMAD.MOV.U32 R11, RZ, RZ, 0x1f ;  /* 0x0000001fff0b7424 */ /* 0x000fe400078e00ff */
[----:B------:R-:W-:-:S07]  /*cc30*/  IMAD.MOV.U32 R15, RZ, RZ, -0x1 ;  /* 0xffffffffff0f7424 */ /* 0x000fce00078e00ff */
[----:B0----5:R-:W-:Y:S05]  /*cc40*/  WARPSYNC.COLLECTIVE R15, `(.L_x_13646) ;  /* 0x000000000f087348 */ /* 0x021fea0003c00000 */
[----:B------:R1:W2:Y:S02]  /*cc50*/  SHFL.IDX P6, R14, R13, R12, R11 ;  /* 0x0000000c0d0e7389 */ /* 0x0002a400000c000b */
[----:B012--5:R-:W-:Y:S01]  /*cc60*/  ENDCOLLECTIVE ;  /* 0x000000000000791b */ /* 0x027fe20003800000 */
.L_x_13646:
[----:B------:R-:W-:Y:S05]  /*cc70*/  BRA `(.L_x_13647) ;  /* 0xffffffc0007c7947 */ /* 0x000fea000383ffff */
.L_x_13597:
[----:B0-----:R-:W-:-:S05]  /*cc80*/  IMAD.MOV.U32 R2, RZ, RZ, 0x1 ;  /* 0x00000001ff027424 */ /* 0x001fca00078e00ff */
[----:B------:R-:W-:-:S04]  /*cc90*/  SHF.L.U32 R2, R2, 0x1f, RZ ;  /* 0x0000001f02027819 */ /* 0x000fc800000006ff */
[----:B------:R0:W1:Y:S03]  /*cca0*/  SYNCS.PHASECHK.TRANS64.TRYWAIT P0, [R28+URZ+0x12480], R2 ;  /* 0x012480021c0075a7 */ /* 0x000066000800017f */
[----:B-1----:R-:W-:Y:S05]  /*ccb0*/  @!P0 NANOSLEEP.SYNCS 0x989680 ;  /* 0x009896800000895d */ /* 0x002fea0003900000 */
[----:B------:R-:W1:Y:S02]  /*ccc0*/  @!P0 SYNCS.PHASECHK.TRANS64 P0, [R28+URZ+0x12480], R2 ;  /* 0x012480021c0085a7 */ /* 0x000e64000800007f */
[----:B-1----:R-:W-:Y:S05]  /*ccd0*/  @!P0 BRA `(.L_x_13597) ;  /* 0xfffffffc00e88947 */ /* 0x002fea000383ffff */
[----:B------:R-:W-:Y:S05]  /*cce0*/  BRA `(.L_x_13648) ;  /* 0xffffffc400e87947 */ /* 0x000fea000383ffff */
.L_x_13598:
        /* <DEDUP_REMOVED lines=8> */
.L_x_13650:
[----:B------:R-:W-:Y:S05]  /*cd70*/  BSYNC B0 ;  /* 0x0000000000007941 */ /* 0x000fea0003800000 */
.L_x_13649:
[----:B------:R0:W5:Y:S01]  /*cd80*/  LDL R27, [R1+0x14] ;  /* 0x00001400011b7983 */ /* 0x0001620000100800 */
[----:B------:R-:W-:Y:S01]  /*cd90*/  IMAD.MOV.U32 R13, RZ, RZ, R9 ;  /* 0x000000ffff0d7224 */ /* 0x000fe200078e0009 */
[C---:B------:R-:W-:Y:S01]  /*cda0*/  ISETP.LT.OR P1, PT, R8.reuse, 0x1, P2 ;  /* 0x000000010800780c */ /* 0x040fe20001721670 */
[----:B------:R-:W-:Y:S01]  /*cdb0*/  IMAD.MOV.U32 R12, RZ, RZ, RZ ;  /* 0x000000ffff0c7224 */ /* 0x000fe200078e00ff */
[----:B------:R-:W-:Y:S01]  /*cdc0*/  ISETP.GE.AND P5, PT, R8, 0x81, PT ;  /* 0x000000810800780c */ /* 0x000fe20003fa6270 */
[----:B------:R-:W-:Y:S01]  /*cdd0*/  IMAD.MOV.U32 R11, RZ, RZ, 0x1c1f ;  /* 0x00001c1fff0b7424 */ /* 0x000fe200078e00ff */
[----:B------:R-:W-:Y:S01]  /*cde0*/  LOP3.LUT R0, R0, 0xffffffef, RZ, 0xc0, !PT ;  /* 0xffffffef00007812 */ /* 0x000fe200078ec0ff */
[----:B------:R-:W-:Y:S01]  /*cdf0*/  IMAD.MOV.U32 R15, RZ, RZ, -0x1 ;  /* 0xffffffffff0f7424 */ /* 0x000fe200078e00ff */
[----:B------:R-:W-:Y:S01]  /*ce00*/  ISETP.GE.AND P3, PT, R8, 0x21, PT ;  /* 0x000000210800780c */ /* 0x000fe20003f66270 */
[----:B0-----:R-:W-:-:S12]  /*ce10*/  IMAD.MOV.U32 R3, RZ, RZ, R14 ;  /* 0x000000ffff037224 */ /* 0x001fd800078e000e */
[----:B-----5:R-:W-:Y:S05]  /*ce20*/  WARPSYNC.COLLECTIVE R15, `(.L_x_13651) ;  /* 0x000000000f087348 */ /* 0x020fea0003c00000 */
[----:B------:R0:W1:Y:S02]  /*ce30*/  SHFL.IDX P6, R14, R13, R12, R11 ;  /* 0x0000000c0d0e7389 */ /* 0x00006400000c000b */
[----:B01---5:R-:W-:Y:S01]  /*ce40*/  ENDCOLLECTIVE ;  /* 0x000000000000791b */ /* 0x023fe20003800000 */
.L_x_13651:
[----:B------:R-:W-:Y:S01]  /*ce50*/  @P5 LOP3.LUT R0, R0, 0x10, RZ, 0xfc, !PT ;  /* 0x0000001000005812 */ /* 0x000fe200078efcff */
[----:B------:R-:W0:Y:S01]  /*ce60*/  S2R R15, SR_TID.X ;  /* 0x00000000000f7919 */ /* 0x000e220000002100 */
[----:B------:R-:W-:Y:S02]  /*ce70*/  IMAD.MOV.U32 R13, RZ, RZ, R10 ;  /* 0x000000ffff0d7224 */ /* 0x000fe400078e000a */
[----:B------:R-:W-:Y:S02]  /*ce80*/  IMAD.MOV.U32 R12, RZ, RZ, 0x1 ;  /* 0x00000001ff0c7424 */ /* 0x000fe400078e00ff */
[----:B------:R-:W-:Y:S01]  /*ce90*/  IMAD.MOV.U32 R2, RZ, RZ, R14 ;  /* 0x000000ffff027224 */ /* 0x000fe200078e000e */
[----:B0-----:R-:W-:-:S04]  /*cea0*/  SHF.L.U32 R15, R15, 0x4, RZ ;  /* 0x000000040f0f7819 */ /* 0x001fc800000006ff */
[----:B------:R-:W-:-:S04]  /*ceb0*/  LOP3.LUT R15, R15, 0x30, RZ, 0xc0, !PT ;  /* 0x000000300f0f7812 */ /* 0x000fc800078ec0ff */
[----:B------:R-:W-:Y:S01]  /*cec0*/  IADD3 R2, P0, R15, R2, RZ ;  /* 0x000000020f027210 */ /* 0x000fe20007f1e0ff */
[----:B------:R-:W-:-:S04]  /*ced0*/  IMAD.MOV.U32 R15, RZ, RZ, -0x1 ;  /* 0xffffffffff0f7424 */ /* 0x000fc800078e00ff */
[----:B------:R-:W-:-:S08]  /*cee0*/  IMAD.X R3, RZ, RZ, R3, P0 ;  /* 0x000000ffff037224 */ /* 0x000fd000000e0603 */
[----:B------:R-:W-:Y:S05]  /*cef0*/  WARPSYNC.COLLECTIVE R15, `(.L_x_13652) ;  /* 0x000000000f087348 */ /* 0x000fea0003c00000 */
[----:B------:R0:W1:Y:S02]  /*cf00*/  SHFL.IDX P6, R14, R13, R12, R11 ;  /* 0x0000000c0d0e7389 */ /* 0x00006400000c000b */
[----:B01----:R-:W-:Y:S01]  /*cf10*/  ENDCOLLECTIVE ;  /* 0x000000000000791b */ /* 0x003fe20003800000 */
.L_x_13652:
[----:B------:R-:W-:Y:S02]  /*cf20*/  IMAD.MOV.U32 R13, RZ, RZ, R9 ;  /* 0x000000ffff0d7224 */ /* 0x000fe400078e0009 */
[----:B------:R-:W-:-:S05]  /*cf30*/  VIADD R27, R27, UR43 ;  /* 0x0000002b1b1b7c36 */ /* 0x000fca0008000000 */
[----:B------:R-:W-:Y:S01]  /*cf40*/  @!PT LDS RZ, [RZ] ;  /* 0x00000000fffff984 */ /* 0x000fe20000000800 */
[----:B------:R-:W-:Y:S01]  /*cf50*/  @!PT LDS RZ, [RZ] ;  /* 0x00000000fffff984 */ /* 0x000fe20000000800 */
[----:B------:R-:W-:Y:S01]  /*cf60*/  @!PT LDS RZ, [RZ] ;  /* 0x00000000fffff984 */ /* 0x000fe20000000800 */
[----:B------:R0:W-:Y:S01]  /*cf70*/  LDGSTS.E.BYPASS.LTC128B.128 [R27+0x5200], desc[UR40][R2.64], !P1 ;  /* 0x05200000021b7fae */ /* 0x0001e2000c901d68 */
[----:B------:R-:W-:-:S03]  /*cf80*/  ISETP.LT.OR P1, PT, R8, 0x21, P2 ;  /* 0x000000210800780c */ /* 0x000fc60001721670 */
[----:B------:R1:W-:Y:S01]  /*cf90*/  STL [R1], R27 ;  /* 0x0000001b01007387 */ /* 0x0003e20000100800 */
[----:B0-----:R-:W-:-:S09]  /*cfa0*/  MOV R3, R14 ;  /* 0x0000000e00037202 */ /* 0x001fd20000000f00 */
[----:B-1----:R-:W-:Y:S05]  /*cfb0*/  WARPSYNC.COLLECTIVE R15, `(.L_x_13653) ;  /* 0x000000000f087348 */ /* 0x002fea0003c00000 */
[----:B------:R0:W2:Y:S02]  /*cfc0*/  SHFL.IDX P6, R14, R13, R12, R11 ;  /* 0x0000000c0d0e7389 */ /* 0x0000a400000c000b */
[----:B012---:R-:W-:Y:S01]  /*cfd0*/  ENDCOLLECTIVE ;  /* 0x000000000000791b */ /* 0x007fe20003800000 */
.L_x_13653:
[----:B------:R-:W0:Y:S01]  /*cfe0*/  S2R R15, SR_TID.X ;  /* 0x00000000000f7919 */ /* 0x000e220000002100 */
[----:B------:R-:W-:Y:S02]  /*cff0*/  IMAD.MOV.U32 R13, RZ, RZ, R10 ;  /* 0x000000ffff0d7224 */ /* 0x000fe400078e000a */
[----:B------:R-:W-:Y:S02]  /*d000*/  IMAD.MOV.U32 R12, RZ, RZ, 0x2 ;  /* 0x00000002ff0c7424 */ /* 0x000fe400078e00ff */
[----:B------:R-:W-:Y:S02]  /*d010*/  IMAD.MOV.U32 R2, RZ, RZ, R14 ;  /* 0x000000ffff027224 */ /* 0x000fe400078e000e */
[----:B0-----:R-:W-:-:S05]  /*d020*/  IMAD.SHL.U32 R15, R15, 0x10, RZ ;  /* 0x000000100f0f7824 */ /* 0x001fca00078e00ff */
[----:B------:R-:W-:-:S04]  /*d030*/  LOP3.LUT R15, R15, 0x30, RZ, 0xc0, !PT ;  /* 0x000000300f0f7812 */ /* 0x000fc800078ec0ff */
[----:B------:R-:W-:Y:S02]  /*d040*/  IADD3 R2, P0, R15, R2, RZ ;  /* 0x000000020f027210 */ /* 0x000fe40007f1e0ff */
[----:B------:R-:W-:-:S03]  /*d050*/  MOV R15, 0xffffffff ;  /* 0xffffffff000f7802 */ /* 0x000fc60000000f00 */
[----:B------:R-:W-:-:S08]  /*d060*/  IMAD.X R3, RZ, RZ, R3, P0 ;  /* 0x000000ffff037224 */ /* 0x000fd000000e0603 */
[----:B------:R-:W-:Y:S05]  /*d070*/  WARPSYNC.COLLECTIVE R15, `(.L_x_13654) ;  /* 0x000000000f087348 */ /* 0x000fea0003c00000 */
[----:B------:R0:W1:Y:S02]  /*d080*/  SHFL.IDX P6, R14, R13, R12, R11 ;  /* 0x0000000c0d0e7389 */ /* 0x00006400000c000b */
[----:B01----:R-:W-:Y:S01]  /*d090*/  ENDCOLLECTIVE ;  /* 0x000000000000791b */ /* 0x003fe20003800000 */
.L_x_13654:
        /* <DEDUP_REMOVED lines=10> */
.L_x_13655:
[----:B------:R-:W0:Y:S01]  /*d140*/  S2R R15, SR_TID.X ;  /* 0x00000000000f7919 */ /* 0x000e220000002100 */
[----:B------:R-:W-:Y:S01]  /*d150*/  IMAD.MOV.U32 R13, RZ, RZ, R10 ;  /* 0x000000ffff0d7224 */ /* 0x000fe200078e000a */
[----:B------:R-:W-:Y:S01]  /*d160*/  MOV R12, 0x3 ;  /* 0x00000003000c7802 */ /* 0x000fe20000000f00 */
[----:B------:R-:W-:Y:S02]  /*d170*/  IMAD.MOV.U32 R2, RZ, RZ, R14 ;  /* 0x000000ffff027224 */ /* 0x000fe400078e000e */
[----:B0-----:R-:W-:-:S05]  /*d180*/  IMAD.SHL.U32 R15, R15, 0x10, RZ ;  /* 0x000000100f0f7824 */ /* 0x001fca00078e00ff */
[----:B------:R-:W-:-:S04]  /*d190*/  LOP3.LUT R15, R15, 0x30, RZ, 0xc0, !PT ;  /* 0x000000300f0f7812 */ /* 0x000fc800078ec0ff */
[----:B------:R-:W-:Y:S01]  /*d1a0*/  IADD3 R2, P0, R15, R2, RZ ;  /* 0x000000020f027210 */ /* 0x000fe20007f1e0ff */
[----:B------:R-:W-:-:S04]  /*d1b0*/  IMAD.MOV.U32 R15, RZ, RZ, -0x1 ;  /* 0xffffffffff0f7424 */ /* 0x000fc800078e00ff */
[----:B------:R-:W-:-:S08]  /*d1c0*/  IMAD.X R3, RZ, RZ, R3, P0 ;  /* 0x000000ffff037224 */ /* 0x000fd000000e0603 */
[----:B------:R-:W-:Y:S05]  /*d1d0*/  WARPSYNC.COLLECTIVE R15, `(.L_x_13656) ;  /* 0x000000000f087348 */ /* 0x000fea0003c00000 */
[----:B------:R0:W1:Y:S02]  /*d1e0*/  SHFL.IDX P6, R14, R13, R12, R11 ;  /* 0x0000000c0d0e7389 */ /* 0x00006400000c000b */
[----:B01----:R-:W-:Y:S01]  /*d1f0*/  ENDCOLLECTIVE ;  /* 0x000000000000791b */ /* 0x003fe20003800000 */
.L_x_13656:
[----:B------:R-:W-:Y:S01]  /*d200*/  @!PT LDS RZ, [RZ] ;  /* 0x00000000fffff984 */ /* 0x000fe20000000800 */
[----:B------:R-:W-:Y:S01]  /*d210*/  @!PT LDS RZ, [RZ] ;  /* 0x00000000fffff984 */ /* 0x000fe20000000800 */
[----:B------:R-:W-:Y:S01]  /*d220*/  @!PT LDS RZ, [RZ] ;  /* 0x00000000fffff984 */ /* 0x000fe20000000800 */
[----:B------:R0:W-:Y:S01]  /*d230*/  LDGSTS.E.BYPASS.LTC128B.128 [R27+0x6200], desc[UR40][R2.64], !P1 ;  /* 0x06200000021b7fae */ /* 0x0001e2000c901d68 */
[----:B------:R-:W-:Y:S01]  /*d240*/  ISETP.LT.OR P1, PT, R8, 0x61, P2 ;  /* 0x000000610800780c */ /* 0x000fe20001721670 */
[----:B------:R-:W-:Y:S01]  /*d250*/  IMAD.MOV.U32 R13, RZ, RZ, R9 ;  /* 0x000000ffff0d7224 */ /* 0x000fe200078e0009 */
[----:B0-----:R-:W0:Y:S01]  /*d260*/  S2R R3, SR_TID.X ;  /* 0x0000000000037919 */ /* 0x001e220000002100 */
[----:B------:R-:W-:-:S10]  /*d270*/  IMAD.MOV.U32 R10, RZ, RZ, R14 ;  /* 0x000000ffff0a7224 */ /* 0x000fd400078e000e */
[----:B0-----:R-:W-:Y:S05]  /*d280*/  WARPSYNC.COLLECTIVE R15, `(.L_x_13657) ;  /* 0x000000000f087348 */ /* 0x001fea0003c00000 */
[----:B------:R1:W2:Y:S02]  /*d290*/  SHFL.IDX P6, R14, R13, R12, R11 ;  /* 0x0000000c0d0e7389 */ /* 0x0002a400000c000b */
[----:B012---:R-:W-:Y:S01]  /*d2a0*/  ENDCOLLECTIVE ;  /* 0x000000000000791b */ /* 0x007fe20003800000 */
.L_x_13657:
[----:B------:R-:W-:Y:S01]  /*d2b0*/  MOV R13, R17 ;  /* 0x00000011000d7202 */ /* 0x000fe20000000f00 */
[----:B------:R-:W-:Y:S02]  /*d2c0*/  IMAD.MOV.U32 R12, RZ, RZ, RZ ;  /* 0x000000ffff0c7224 */ /* 0x000fe400078e00ff */
[----:B------:R-:W-:Y:S02]  /*d2d0*/  IMAD.SHL.U32 R3, R3, 0x10, RZ ;  /* 0x0000001003037824 */ /* 0x000fe400078e00ff */
[----:B------:R-:W-:-:S07]  /*d2e0*/  IMAD.MOV.U32 R2, RZ, RZ, R14 ;  /* 0x000000ffff027224 */ /* 0x000fce00078e000e */
[----:B------:R-:W-:Y:S05]  /*d2f0*/  WARPSYNC.COLLECTIVE R15, `(.L_x_13658) ;  /* 0x000000000f087348 */ /* 0x000fea0003c00000 */
[----:B------:R0:W1:Y:S02]  /*d300*/  SHFL.IDX P6, R14, R13, R12, R11 ;  /* 0x0000000c0d0e7389 */ /* 0x00006400000c000b */
[----:B01----:R-:W-:Y:S01]  /*d310*/  ENDCOLLECTIVE ;  /* 0x000000000000791b */ /* 0x003fe20003800000 */
.L_x_13658:
[----:B------:R-:W-:-:S04]  /*d320*/  LOP3.LUT R3, R3, 0x30, RZ, 0xc0, !PT ;  /* 0x0000003003037812 */ /* 0x000fc800078ec0ff */
[----:B------:R-:W-:-:S05]  /*d330*/  IADD3 R2, P0, R3, R2, RZ ;  /* 0x0000000203027210 */ /* 0x000fca0007f1e0ff */
[----:B------:R-:W-:Y:S01]  /*d340*/  IMAD.X R3, RZ, RZ, R10, P0 ;  /* 0x000000ffff037224 */ /* 0x000fe200000e060a */
[----:B------:R-:W-:Y:S01]  /*d350*/  ISETP.GE.AND P0, PT, R8, 0x41, PT ;  /* 0x000000410800780c */ /* 0x000fe20003f06270 */
[----:B------:R-:W-:-:S03]  /*d360*/  IMAD.MOV.U32 R13, RZ, RZ, R18 ;  /* 0x000000ffff0d7224 */ /* 0x000fc600078e0012 */
        /* <DEDUP_REMOVED lines=9> */
.L_x_13659:
[----:B------:R-:W0:Y:S01]  /*d400*/  S2R R27, SR_CTAID.X ;  /* 0x00000000001b7919 */ /* 0x000e220000002500 */
[----:B------:R-:W-:Y:S01]  /*d410*/  IMAD.MOV.U32 R2, RZ, RZ, R14 ;  /* 0x000000ffff027224 */ /* 0x000fe200078e000e */
[----:B------:R-:W-:Y:S06]  /*d420*/  BRA `(.L_x_13660) ;  /* 0xffffffc4006c7947 */ /* 0x000fec000383ffff */
.L_x_13601:
[----:B--2---:R-:W-:-:S05]  /*d430*/  IMAD.MOV.U32 R2, RZ, RZ, 0x1 ;  /* 0x00000001ff027424 */ /* 0x004fca00078e00ff */
[----:B------:R-:W-:-:S04]  /*d440*/  SHF.L.U32 R2, R2, 0x1f, RZ ;  /* 0x0000001f02027819 */ /* 0x000fc800000006ff */
[----:B------:R2:W3:Y:S03]  /*d450*/  SYNCS.PHASECHK.TRANS64.TRYWAIT P2, [R28+URZ+0x12440], R2 ;  /* 0x012440021c0075a7 */ /* 0x0004e6000804017f */
[----:B---3--:R-:W-:Y:S05]  /*d460*/  @!P2 NANOSLEEP.SYNCS 0x989680 ;  /* 0x009896800000a95d */ /* 0x008fea0003900000 */
[----:B------:R-:W3:Y:S02]  /*d470*/  @!P2 SYNCS.PHASECHK.TRANS64 P2, [R28+URZ+0x12440], R2 ;  /* 0x012440021c00a5a7 */ /* 0x000ee4000804007f */
[----:B---3--:R-:W-:Y:S05]  /*d480*/  @!P2 BRA `(.L_x_13601) ;  /* 0xfffffffc00e8a947 */ /* 0x008fea000383ffff */
[----:B------:R-:W-:Y:S05]  /*d490*/  BRA `(.L_x_13661) ;  /* 0xffffffc400bc7947 */ /* 0x000fea000383ffff */
.L_x_13602:
[----:B------:R-:W-:Y:S01]  /*d4a0*/  BSSY B0, `(.L_x_13662) ;  /* 0x0000008000007945 */ /* 0x000fe20003800000 */
[----:B------:R-:W-:Y:S01]  /*d4b0*/  IMAD.MOV.U32 R13, RZ, RZ, R5 ;  /* 0x000000ffff0d7224 */ /* 0x000fe200078e0005 */
[----:B------:R-:W-:Y:S01]  /*d4c0*/  MOV R12, RZ ;  /* 0x000000ff000c7202 */ /* 0x000fe20000000f00 */
[----:B------:R-:W-:Y:S02]  /*d4d0*/  IMAD.MOV.U32 R11, RZ, RZ, 0x1c1f ;  /* 0x00001c1fff0b7424 */ /* 0x000fe400078e00ff */
[----:B------:R-:W-:-:S07]  /*d4e0*/  IMAD.MOV.U32 R15, RZ, RZ, -0x1 ;  /* 0xffffffffff0f7424 */ /* 0x000fce00078e00ff */
[----:B0----5:R-:W-:Y:S05]  /*d4f0*/  WARPSYNC.COLLECTIVE R15, `(.L_x_13663) ;  /* 0x000000000f087348 */ /* 0x021fea0003c00000 */
[----:B------:R1:W2:Y:S02]  /*d500*/  SHFL.IDX P6, R14, R13, R12, R11 ;  /* 0x0000000c0d0e7389 */ /* 0x0002a400000c000b */
[----:B012--5:R-:W-:Y:S01]  /*d510*/  ENDCOLLECTIVE ;  /* 0x000000000000791b */ /* 0x027fe20003800000 */
.L_x_13663:
[----:B------:R-:W-:Y:S05]  /*d520*/  BSYNC B0 ;  /* 0x0000000000007941 */ /* 0x000fea0003800000 */
.L_x_13662:
        /* <DEDUP_REMOVED lines=8> */
.L_x_13664:
[----:B------:R-:W-:Y:S02]  /*d5b0*/  IMAD.MOV.U32 R13, RZ, RZ, R5 ;  /* 0x000000ffff0d7224 */ /* 0x000fe400078e0005 */
[----:B------:R-:W-:Y:S01]  /*d5c0*/  IMAD.MOV.U32 R12, RZ, RZ, 0x1 ;  /* 0x00000001ff0c7424 */ /* 0x000fe200078e00ff */
[----:B------:R-:W-:-:S13]  /*d5d0*/  @P4 IADD3 R8, P2, R24, R14, RZ ;  /* 0x0000000e18084210 */ /* 0x000fda0007f5e0ff */
[----:B------:R-:W-:Y:S05]  /*d5e0*/  WARPSYNC.COLLECTIVE R15, `(.L_x_13665) ;  /* 0x000000000f087348 */ /* 0x000fea0003c00000 */
[----:B------:R0:W1:Y:S02]  /*d5f0*/  SHFL.IDX P6, R14, R13, R12, R11 ;  /* 0x0000000c0d0e7389 */ /* 0x00006400000c000b */
[----:B01----:R-:W-:Y:S01]  /*d600*/  ENDCOLLECTIVE ;  /* 0x000000000000791b */ /* 0x003fe20003800000 */
.L_x_13665:
[----:B------:R-:W-:Y:S02]  /*d610*/  @P4 IMAD.X R3, RZ, RZ, R2, P2 ;  /* 0x000000ffff034224 */ /* 0x000fe400010e0602 */
        /* <DEDUP_REMOVED lines=10> */
.L_x_13666:
[----:B------:R-:W-:Y:S02]  /*d6c0*/  IMAD.MOV.U32 R13, RZ, RZ, R5 ;  /* 0x000000ffff0d7224 */ /* 0x000fe400078e0005 */
[----:B------:R-:W-:Y:S01]  /*d6d0*/  IMAD.MOV.U32 R12, RZ, RZ, 0x2 ;  /* 0x00000002ff0c7424 */ /* 0x000fe200078e00ff */
[----:B------:R-:W-:-:S13]  /*d6e0*/  @P3 IADD3 R8, P2, R24, R14, RZ ;  /* 0x0000000e18083210 */ /* 0x000fda0007f5e0ff */
[----:B------:R-:W-:Y:S05]  /*d6f0*/  WARPSYNC.COLLECTIVE R15, `(.L_x_13667) ;  /* 0x000000000f087348 */ /* 0x000fea0003c00000 */
[----:B------:R0:W1:Y:S02]  /*d700*/  SHFL.IDX P6, R14, R13, R12, R11 ;  /* 0x0000000c0d0e7389 */ /* 0x00006400000c000b */
[----:B01----:R-:W-:Y:S01]  /*d710*/  ENDCOLLECTIVE ;  /* 0x000000000000791b */ /* 0x003fe20003800000 */
.L_x_13667:
[----:B------:R-:W-:Y:S01]  /*d720*/  @P3 IADD3.X R3, RZ, R2, RZ, P2, !PT ;  /* 0x00000002ff033210 */ /* 0x000fe200017fe4ff */
        /* <DEDUP_REMOVED lines=10> */
.L_x_13668:
[----:B------:R-:W-:Y:S01]  /*d7d0*/  MOV R13, R5 ;  /* 0x00000005000d7202 */ /* 0x000fe20000000f00 */
[----:B------:R-:W-:Y:S01]  /*d7e0*/  IMAD.MOV.U32 R12, RZ, RZ, 0x3 ;  /* 0x00000003ff0c7424 */ /* 0x000fe200078e00ff */
[----:B------:R-:W-:-:S13]  /*d7f0*/  @P0 IADD3 R3, P2, R24, R14, RZ ;  /* 0x0000000e18030210 */ /* 0x000fda0007f5e0ff */
[----:B------:R-:W-:Y:S05]  /*d800*/  WARPSYNC.COLLECTIVE R15, `(.L_x_13669) ;  /* 0x000000000f087348 */ /* 0x000fea0003c00000 */
[----:B------:R0:W1:Y:S02]  /*d810*/  SHFL.IDX P6, R14, R13, R12, R11 ;  /* 0x0000000c0d0e7389 */ /* 0x00006400000c000b */
[----:B01----:R-:W-:Y:S01]  /*d820*/  ENDCOLLECTIVE ;  /* 0x000000000000791b */ /* 0x003fe20003800000 */
.L_x_13669:
[----:B------:R-:W-:-:S05]  /*d830*/  @P0 IMAD.X R2, RZ, RZ, R2, P2 ;  /* 0x000000ffff020224 */ /* 0x000fca00010e0602 */
[----:B------:R-:W-:-:S04]  /*d840*/  @P0 LOP3.LUT R3, R3, R2, RZ, 0x3c, !PT ;  /* 0x0000000203030212 */ /* 0x000fc800078e3cff */
[----:B------:R-:W-:Y:S01]  /*d850*/  @P0 LOP3.LUT R2, R3, R2, RZ, 0x3c, !PT ;  /* 0x0000000203020212 */ /* 0x000fe200078e3cff */
[----:B------:R-:W-:-:S03]  /*d860*/  IMAD.MOV.U32 R13, RZ, RZ, R4 ;  /* 0x000000ffff0d7224 */ /* 0x000fc600078e0004 */
[----:B------:R-:W-:-:S05]  /*d870*/  @P0 LOP3.LUT R3, R3, R2, RZ, 0x3c, !PT ;  /* 0x0000000203030212 */ /* 0x000fca00078e3cff */
        /* <DEDUP_REMOVED lines=8> */
.L_x_13670:
[----:B------:R-:W-:Y:S02]  /*d900*/  IMAD.MOV.U32 R13, RZ, RZ, R7 ;  /* 0x000000ffff0d7224 */ /* 0x000fe400078e0007 */
[----:B------:R-:W-:Y:S02]  /*d910*/  IMAD.MOV.U32 R12, RZ, RZ, RZ ;  /* 0x000000ffff0c7224 */ /* 0x000fe400078e00ff */
[----:B------:R-:W-:-:S07]  /*d920*/  IMAD.MOV.U32 R4, RZ, RZ, R14 ;  /* 0x000000ffff047224 */ /* 0x000fce00078e000e */
[----:B------:R-:W-:Y:S05]  /*d930*/  WARPSYNC.COLLECTIVE R15, `(.L_x_13671) ;  /* 0x000000000f087348 */ /* 0x000fea0003c00000 */
[----:B------:R0:W1:Y:S02]  /*d940*/  SHFL.IDX P6, R14, R13, R12, R11 ;  /* 0x0000000c0d0e7389 */ /* 0x00006400000c000b */
[----:B01----:R-:W-:Y:S01]  /*d950*/  ENDCOLLECTIVE ;  /* 0x000000000000791b */ /* 0x003fe20003800000 */
.L_x_13671:
[----:B------:R-:W-:-:S05]  /*d960*/  @P1 IADD3 R8, P0, R24, R4, RZ ;  /* 0x0000000418081210 */ /* 0x000fca0007f1e0ff */
[----:B------:R-:W-:Y:S02]  /*d970*/  @P1 IMAD.X R9, RZ, RZ, R5, P0 ;  /* 0x000000ffff091224 */ /* 0x000fe400000e0605 */
[----:B------:R-:W-:-:S03]  /*d980*/  @P1 IMAD.MOV.U32 R2, RZ, RZ, R8 ;  /* 0x000000ffff021224 */ /* 0x000fc600078e0008 */
        /* <DEDUP_REMOVED lines=10> */
.L_x_13672:
[----:B------:R-:W-:Y:S05]  /*da30*/  BRA `(.L_x_13673) ;  /* 0xffffffc400747947 */ /* 0x000fea000383ffff */
.L_x_13607:
[----:B------:R-:W-:Y:S01]  /*da40*/  IMAD.MOV.U32 R13, RZ, RZ, R4 ;  /* 0x000000ffff0d7224 */ /* 0x000fe200078e0004 */
[----:B------:R-:W-:Y:S01]  /*da50*/  MOV R11, 0x1c1f ;  /* 0x00001c1f000b7802 */ /* 0x000fe20000000f00 */
[----:B------:R-:W-:Y:S02]  /*da60*/  IMAD.MOV.U32 R12, RZ, RZ, RZ ;  /* 0x000000ffff0c7224 */ /* 0x000fe400078e00ff */
[----:B------:R-:W-:Y:S02]  /*da70*/  IMAD.MOV.U32 R15, RZ, RZ, -0x1 ;  /* 0xffffffffff0f7424 */ /* 0x000fe400078e00ff */
[----:B------:R-:W-:-:S07]  /*da80*/  IMAD R7, R27, 0xc0, R29 ;  /* 0x000000c01b077824 */ /* 0x000fce00078e021d */
[----:B------:R-:W-:Y:S05]  /*da90*/  WARPSYNC.COLLECTIVE R15, `(.L_x_13674) ;  /* 0x000000000f087348 */ /* 0x000fea0003c00000 */
[----:B------:R0:W1:Y:S02]  /*daa0*/  SHFL.IDX P6, R14, R13, R12, R11 ;  /* 0x0000000c0d0e7389 */ /* 0x00006400000c000b */
[----:B01----:R-:W-:Y:S01]  /*dab0*/  ENDCOLLECTIVE ;  /* 0x000000000000791b */ /* 0x003fe20003800000 */
.L_x_13674:
[----:B------:R-:W-:Y:S02]  /*dac0*/  IMAD.MOV.U32 R13, RZ, RZ, R0 ;  /* 0x000000ffff0d7224 */ /* 0x000fe400078e0000 */
[----:B------:R-:W-:-:S07]  /*dad0*/  IMAD.MOV.U32 R2, RZ, RZ, R14 ;  /* 0x000000ffff027224 */ /* 0x000fce00078e000e */
[----:B------:R-:W-:Y:S05]  /*dae0*/  WARPSYNC.COLLECTIVE R15, `(.L_x_13675) ;  /* 0x000000000f087348 */ /* 0x000fea0003c00000 */
[----:B------:R0:W1:Y:S02]  /*daf0*/  SHFL.IDX P6, R14, R13, R12, R11 ;  /* 0x0000000c0d0e7389 */ /* 0x00006400000c000b */
[----:B01----:R-:W-:Y:S01]  /*db00*/  ENDCOLLECTIVE ;  /* 0x000000000000791b */ /* 0x003fe20003800000 */
.L_x_13675:
[----:B------:R-:W-:Y:S02]  /*db10*/  ULDC UR4, c[0x0][0x288] ;  /* 0x0000a20000047ab9 */ /* 0x000fe40000000800 */
[----:B------:R-:W-:Y:S02]  /*db20*/  IMAD R6, R9, UR4, RZ ;  /* 0x0000000409067c24 */ /* 0x000fe4000f8e02ff */
[----:B------:R-:W-:-:S03]  /*db30*/  VIADD R9, R7, 0x20 ;  /* 0x0000002007097836 */ /* 0x000fc60000000000 */
[----:B------:R-:W-:Y:S02]  /*db40*/  ISETP.GE.AND P2, PT, R7, R6, PT ;  /* 0x000000060700720c */ /* 0x000fe40003f46270 */
[----:B------:R-:W-:Y:S01]  /*db50*/  MOV R13, R4 ;  /* 0x00000004000d7202 */ /* 0x000fe20000000f00 */
[----:B------:R-:W-:Y:S02]  /*db60*/  IMAD.MOV.U32 R12, RZ, RZ, 0x1 ;  /* 0x00000001ff0c7424 */ /* 0x000fe400078e00ff */
[----:B------:R-:W-:-:S08]  /*db70*/  IMAD.MOV.U32 R3, RZ, RZ, R14 ;  /* 0x000000ffff037224 */ /* 0x000fd000078e000e */
[----:B------:R-:W-:Y:S05]  /*db80*/  WARPSYNC.COLLECTIVE R15, `(.L_x_13676) ;  /* 0x000000000f087348 */ /* 0x000fea0003c00000 */
[----:B------:R0:W1:Y:S02]  /*db90*/  SHFL.IDX P6, R14, R13, R12, R11 ;  /* 0x0000000c0d0e7389 */ /* 0x00006400000c000b */
[----:B01----:R-:W-:Y:S01]  /*dba0*/  ENDCOLLECTIVE ;  /* 0x000000000000791b */ /* 0x003fe20003800000 */
.L_x_13676:
[----:B------:R-:W-:-:S05]  /*dbb0*/  @!P2 IADD3 R3, P1, R24, R3, RZ ;  /* 0x000000031803a210 */ /* 0x000fca0007f3e0ff */
[----:B------:R-:W-:Y:S01]  /*dbc0*/  @!P2 IMAD.X R2, RZ, RZ, R2, P1 ;  /* 0x000000ffff02a224 */ /* 0x000fe200008e0602 */
[----:B------:R-:W-:-:S04]  /*dbd0*/  ISETP.GE.AND P1, PT, R9, R6, PT ;  /* 0x000000060900720c */ /* 0x000fc80003f26270 */
        /* <DEDUP_REMOVED lines=8> */
.L_x_13677:
[----:B------:R-:W-:Y:S01]  /*dc60*/  @!PT LDS RZ, [RZ] ;  /* 0x00000000fffff984 */ /* 0x000fe20000000800 */
[----:B------:R-:W-:Y:S01]  /*dc70*/  @!PT LDS RZ, [RZ] ;  /* 0x00000000fffff984 */ /* 0x000fe20000000800 */
[----:B------:R-:W-:Y:S01]  /*dc80*/  @!PT LDS RZ, [RZ] ;  /* 0x00000000fffff984 */ /* 0x000fe20000000800 */
[----:B------:R0:W-:Y:S01]  /*dc90*/  @!P2 LDGSTS.E.BYPASS.LTC128B.128 [R18+0xa200], desc[UR40][R2.64], !P0 ;  /* 0x0a2000000212afae */ /* 0x0001e2000c101d68 */
[----:B------:R-:W-:Y:S02]  /*dca0*/  IMAD.MOV.U32 R13, RZ, RZ, R4 ;  /* 0x000000ffff0d7224 */ /* 0x000fe400078e0004 */
[----:B------:R-:W-:Y:S02]  /*dcb0*/  IMAD.MOV.U32 R12, RZ, RZ, 0x2 ;  /* 0x00000002ff0c7424 */ /* 0x000fe400078e00ff */
[----:B------:R-:W-:-:S05]  /*dcc0*/  IMAD.MOV.U32 R11, RZ, RZ, R14 ;  /* 0x000000ffff0b7224 */ /* 0x000fca00078e000e */
[----:B0-----:R-:W-:Y:S01]  /*dcd0*/  @!P1 IADD3 R2, P2, R24, R11, RZ ;  /* 0x0000000b18029210 */ /* 0x001fe20007f5e0ff */
[----:B------:R-:W-:-:S04]  /*dce0*/  IMAD.MOV.U32 R11, RZ, RZ, 0x1c1f ;  /* 0x00001c1fff0b7424 */ /* 0x000fc800078e00ff */
[----:B------:R-:W-:-:S08]  /*dcf0*/  @!P1 IMAD.X R9, RZ, RZ, R9, P2 ;  /* 0x000000ffff099224 */ /* 0x000fd000010e0609 */
[----:B------:R-:W-:Y:S05]  /*dd00*/  WARPSYNC.COLLECTIVE R15, `(.L_x_13678) ;  /* 0x000000000f087348 */ /* 0x000fea0003c00000 */
[----:B------:R0:W1:Y:S02]  /*dd10*/  SHFL.IDX P6, R14, R13, R12, R11 ;  /* 0x0000000c0d0e7389 */ /* 0x00006400000c000b */
[----:B01----:R-:W-:Y:S01]  /*dd20*/  ENDCOLLECTIVE ;  /* 0x000000000000791b */ /* 0x003fe20003800000 */
.L_x_13678:
[----:B------:R-:W-:Y:S01]  /*dd30*/  @!P1 IMAD.MOV.U32 R3, RZ, RZ, R9 ;  /* 0x000000ffff039224 */ /* 0x000fe200078e0009 */
[----:B------:R-:W-:-:S04]  /*dd40*/  IADD3 R9, R7, 0x40, RZ ;  /* 0x0000004007097810 */ /* 0x000fc80007ffe0ff */
[----:B------:R-:W-:Y:S01]  /*dd50*/  ISETP.GE.AND P2, PT, R9, R6, PT ;  /* 0x000000060900720c */ /* 0x000fe20003f46270 */
[----:B------:R-:W-:Y:S01]  /*dd60*/  @!PT LDS RZ, [RZ] ;  /* 0x00000000fffff984 */ /* 0x000fe20000000800 */
[----:B------:R-:W-:Y:S01]  /*dd70*/  @!PT LDS RZ, [RZ] ;  /* 0x00000000fffff984 */ /* 0x000fe20000000800 */
[----:B------:R-:W-:Y:S01]  /*dd80*/  @!PT LDS RZ, [RZ] ;  /* 0x00000000fffff984 */ /* 0x000fe20000000800 */
[----:B------:R0:W-:Y:S01]  /*dd90*/  @!P1 LDGSTS.E.BYPASS.LTC128B.128 [R18+0xaa00], desc[UR40][R2.64], !P0 ;  /* 0x0aa0000002129fae */ /* 0x0001e2000c101d68 */
[----:B------:R-:W-:Y:S02]  /*dda0*/  IMAD.MOV.U32 R13, RZ, RZ, R0 ;  /* 0x000000ffff0d7224 */ /* 0x000fe400078e0000 */
[----:B------:R-:W-:-:S09]  /*ddb0*/  IMAD.MOV.U32 R10, RZ, RZ, R14 ;  /* 0x000000ffff0a7224 */ /* 0x000fd200078e000e */
[----:B0-----:R-:W-:Y:S05]  /*ddc0*/  WARPSYNC.COLLECTIVE R15, `(.L_x_13679) ;  /* 0x000000000f087348 */ /* 0x001fea0003c00000 */
[----:B------:R1:W2:Y:S02]  /*ddd0*/  SHFL.IDX P6, R14, R13, R12, R11 ;  /* 0x0000000c0d0e7389 */ /* 0x0002a400000c000b */
[----:B012---:R-:W-:Y:S01]  /*dde0*/  ENDCOLLECTIVE ;  /* 0x000000000000791b */ /* 0x007fe20003800000 */
.L_x_13679:
[----:B------:R-:W-:Y:S02]  /*ddf0*/  IMAD.MOV.U32 R13, RZ, RZ, R4 ;  /* 0x000000ffff0d7224 */ /* 0x000fe400078e0004 */
[----:B------:R-:W-:-:S05]  /*de00*/  IMAD.MOV.U32 R12, RZ, RZ, R14 ;  /* 0x000000ffff0c7224 */ /* 0x000fca00078e000e */
[----:B------:R-:W-:Y:S01]  /*de10*/  @!P2 IADD3 R2, P1, R24, R12, RZ ;  /* 0x0000000c1802a210 */ /* 0x000fe20007f3e0ff */
[----:B------:R-:W-:-:S03]  /*de20*/  IMAD.MOV.U32 R12, RZ, RZ, 0x3 ;  /* 0x00000003ff0c7424 */ /* 0x000fc600078e00ff */
[----:B------:R-:W-:-:S09]  /*de30*/  @!P2 IADD3.X R3, RZ, R10, RZ, P1, !PT ;  /* 0x0000000aff03a210 */ /* 0x000fd20000ffe4ff */
[----:B------:R-:W-:Y:S05]  /*de40*/  WARPSYNC.COLLECTIVE R15, `(.L_x_13680) ;  /* 0x000000000f087348 */ /* 0x000fea0003c00000 */
[----:B------:R0:W1:Y:S02]  /*de50*/  SHFL.IDX P6, R14, R13, R12, R11 ;  /* 0x0000000c0d0e7389 */ /* 0x00006400000c000b */
[----:B01----:R-:W-:Y:S01]  /*de60*/  ENDCOLLECTIVE ;  /* 0x000000000000791b */ /* 0x003fe20003800000 */
.L_x_13680:
[----:B------:R-:W-:Y:S01]  /*de70*/  @!PT LDS RZ, [RZ] ;  /* 0x00000000fffff984 */ /* 0x000fe20000000800 */
[----:B------:R-:W-:Y:S01]  /*de80*/  @!PT LDS RZ, [RZ] ;  /* 0x00000000fffff984 */ /* 0x000fe20000000800 */
[----:B------:R-:W-:Y:S01]  /*de90*/  @!PT LDS RZ, [RZ] ;  /* 0x00000000fffff984 */ /* 0x000fe20000000800 */
[----:B------:R0:W-:Y:S01]  /*dea0*/  @!P2 LDGSTS.E.BYPASS.LTC128B.128 [R18+0xb200], desc[UR40][R2.64], !P0 ;  /* 0x0b2000000212afae */ /* 0x0001e2000c101d68 */
[----:B------:R-:W-:Y:S02]  /*deb0*/  IMAD.MOV.U32 R13, RZ, RZ, R0 ;  /* 0x000000ffff0d7224 */ /* 0x000fe400078e0000 */
[----:B0-----:R-:W-:-:S05]  /*dec0*/  VIADD R3, R7, 0x60 ;  /* 0x0000006007037836 */ /* 0x001fca0000000000 */
[----:B------:R-:W-:Y:S01]  /*ded0*/  ISETP.GE.AND P1, PT, R3, R6, PT ;  /* 0x000000060300720c */ /* 0x000fe20003f26270 */
[----:B------:R-:W-:-:S12]  /*dee0*/  IMAD.MOV.U32 R4, RZ, RZ, R14 ;  /* 0x000000ffff047224 */ /* 0x000fd800078e000e */
[----:B------:R-:W-:Y:S05]  /*def0*/  WARPSYNC.COLLECTIVE R15, `(.L_x_13681) ;  /* 0x000000000f087348 */ /* 0x000fea0003c00000 */
[----:B------:R0:W1:Y:S02]  /*df00*/  SHFL.IDX P6, R14, R13, R12, R11 ;  /* 0x0000000c0d0e7389 */ /* 0x00006400000c000b */
[----:B01----:R-:W-:Y:S01]  /*df10*/  ENDCOLLECTIVE ;  /* 0x000000000000791b */ /* 0x003fe20003800000 */
.L_x_13681:
[----:B------:R-:W-:Y:S02]  /*df20*/  IMAD.MOV.U32 R13, RZ, RZ, R8 ;  /* 0x000000ffff0d7224 */ /* 0x000fe400078e0008 */
[----:B------:R-:W-:Y:S02]  /*df30*/  IMAD.MOV.U32 R12, RZ, RZ, RZ ;  /* 0x000000ffff0c7224 */ /* 0x000fe400078e00ff */
[----:B------:R-:W-:-:S07]  /*df40*/  IMAD.MOV.U32 R0, RZ, RZ, R14 ;  /* 0x000000ffff007224 */ /* 0x000fce00078e000e */
[----:B------:R-:W-:Y:S05]  /*df50*/  WARPSYNC.COLLECTIVE R15, `(.L_x_13682) ;  /* 0x000000000f087348 */ /* 0x000fea0003c00000 */
[----:B------:R0:W1:Y:S02]  /*df60*/  SHFL.IDX P6, R14, R13, R12, R11 ;  /* 0x0000000c0d0e7389 */ /* 0x00006400000c000b */
[----:B01----:R-:W-:Y:S01]  /*df70*/  ENDCOLLECTIVE ;  /* 0x000000000000791b */ /* 0x003fe20003800000 */
.L_x_13682:
[----:B------:R-:W-:-:S04]  /*df80*/  @!P1 IADD3 R9, P2, R24, R0, RZ ;  /* 0x0000000018099210 */ /* 0x000fc80007f5e0ff */
[----:B------:R-:W-:Y:S01]  /*df90*/  @!P1 IADD3.X R3, RZ, R4, RZ, P2, !PT ;  /* 0x00000004ff039210 */ /* 0x000fe200017fe4ff */
[----:B------:R-:W-:-:S05]  /*dfa0*/  @!P1 IMAD.MOV.U32 R2, RZ, RZ, R9 ;  /* 0x000000ffff029224 */ /* 0x000fca00078e0009 */
[----:B------:R-:W-:Y:S01]  /*dfb0*/  @!PT LDS RZ, [RZ] ;  /* 0x00000000fffff984 */ /* 0x000fe20000000800 */
[----:B------:R-:W-:Y:S01]  /*dfc0*/  @!PT LDS RZ, [RZ] ;  /* 0x00000000fffff984 */ /* 0x000fe20000000800 */
[----:B------:R-:W-:Y:S01]  /*dfd0*/  @!PT LDS RZ, [RZ] ;  /* 0x00000000fffff984 */ /* 0x000fe20000000800 */
[----:B------:R0:W-:Y:S01]  /*dfe0*/  @!P1 LDGSTS.E.BYPASS.LTC128B.128 [R18+0xba00], desc[UR40][R2.64], !P0 ;  /* 0x0ba0000002129fae */ /* 0x0001e2000c101d68 */
[----:B------:R-:W-:Y:S02]  /*dff0*/  IMAD.MOV.U32 R13, RZ, RZ, R5 ;  /* 0x000000ffff0d7224 */ /* 0x000fe400078e0005 */
[----:B0-----:R-:W-:-:S07]  /*e000*/  IMAD.MOV.U32 R2, RZ, RZ, R14 ;  /* 0x000000ffff027224 */ /* 0x001fce00078e000e */
[----:B------:R-:W-:Y:S05]  /*e010*/  WARPSYNC.COLLECTIVE R15, `(.L_x_13683) ;  /* 0x000000000f087348 */ /* 0x000fea0003c00000 */
[----:B------:R0:W1:Y:S02]  /*e020*/  SHFL.IDX P6, R14, R13, R12, R11 ;  /* 0x0000000c0d0e7389 */ /* 0x00006400000c000b */
[----:B01----:R-:W-:Y:S01]  /*e030*/  ENDCOLLECTIVE ;  /* 0x000000000000791b */ /* 0x003fe20003800000 */
.L_x_13683:
[----:B------:R-:W-:-:S05]  /*e040*/  VIADD R3, R7, 0x80 ;  /* 0x0000008007037836 */ /* 0x000fca0000000000 */
[----:B------:R-:W-:Y:S01]  /*e050*/  ISETP.GE.AND P1, PT, R3, R6, PT ;  /* 0x000000060300720c */ /* 0x000fe20003f26270 */
[----:B------:R-:W-:Y:S02]  /*e060*/  IMAD.MOV.U32 R13, RZ, RZ, R8 ;  /* 0x000000ffff0d7224 */ /* 0x000fe400078e0008 */
[----:B------:R-:W-:-:S10]  /*e070*/  IMAD.MOV.U32 R12, RZ, RZ, 0x1 ;  /* 0x00000001ff0c7424 */ /* 0x000fd400078e00ff */
[----:B------:R-:W-:-:S13]  /*e080*/  @!P1 IADD3 R0, P3, R24, R14, RZ ;  /* 0x0000000e18009210 */ /* 0x000fda0007f7e0ff */
[----:B------:R-:W-:Y:S05]  /*e090*/  WARPSYNC.COLLECTIVE R15, `(.L_x_13684) ;  /* 0x000000000f087348 */ /* 0x000fea0003c00000 */
[----:B------:R0:W1:Y:S02]  /*e0a0*/  SHFL.IDX P6, R14, R13, R12, R11 ;  /* 0x0000000c0d0e7389 */ /* 0x00006400000c000b */
[----:B01----:R-:W-:Y:S01]  /*e0b0*/  ENDCOLLECTIVE ;  /* 0x000000000000791b */ /* 0x003fe20003800000 */
.L_x_13684:
[----:B------:R-:W-:Y:S01]  /*e0c0*/  @!P1 IADD3.X R17, RZ, R2, RZ, P3, !PT ;  /* 0x00000002ff119210 */ /* 0x000fe20001ffe4ff */
[----:B------:R-:W-:-:S04]  /*e0d0*/  @!P1 IMAD.MOV.U32 R2, RZ, RZ, R0 ;  /* 0x000000ffff029224 */ /* 0x000fc800078e0000 */
        /* <DEDUP_REMOVED lines=10> */
.L_x_13685:
[----:B------:R-:W-:Y:S05]  /*e180*/  BRA `(.L_x_13686) ;  /* 0xffffffc800007947 */ /* 0x000fea000383ffff */
.L_x_13608:
[----:B0-----:R0:W1:Y:S02]  /*e190*/  SYNCS.PHASECHK.TRANS64.TRYWAIT P0, [R28+URZ+0x12420], R5 ;  /* 0x012420051c0075a7 */ /* 0x001064000800017f */
[----:B-1----:R-:W-:Y:S05]  /*e1a0*/  @!P0 NANOSLEEP.SYNCS 0x989680 ;  /* 0x009896800000895d */ /* 0x002fea0003900000 */
[----:B------:R-:W1:Y:S02]  /*e1b0*/  @!P0 SYNCS.PHASECHK.TRANS64 P0, [R28+URZ+0x12420], R5 ;  /* 0x012420051c0085a7 */ /* 0x000e64000800007f */
[----:B-1----:R-:W-:Y:S05]  /*e1c0*/  @!P0 BRA `(.L_x_13608) ;  /* 0xfffffffc00f08947 */ /* 0x002fea000383ffff */
[----:B------:R-:W-:Y:S05]  /*e1d0*/  BRA `(.L_x_13687) ;  /* 0xffffffc800307947 */ /* 0x000fea000383ffff */
.L_x_13611:
[----:B0-----:R0:W1:Y:S02]  /*e1e0*/  SYNCS.PHASECHK.TRANS64.TRYWAIT P1, [R5+URZ+0x12480], R29 ;  /* 0x0124801d050075a7 */ /* 0x001064000802017f */
[----:B-1----:R-:W-:Y:S05]  /*e1f0*/  @!P1 NANOSLEEP.SYNCS 0x989680 ;  /* 0x009896800000995d */ /* 0x002fea0003900000 */
[----:B------:R-:W1:Y:S02]  /*e200*/  @!P1 SYNCS.PHASECHK.TRANS64 P1, [R5+URZ+0x12480], R29 ;  /* 0x0124801d050095a7 */ /* 0x000e64000802007f */
[----:B-1----:R-:W-:Y:S05]  /*e210*/  @!P1 BRA `(.L_x_13611) ;  /* 0xfffffffc00f09947 */ /* 0x002fea000383ffff */
[----:B------:R-:W-:Y:S05]  /*e220*/  BRA `(.L_x_13688) ;  /* 0xffffffcc00447947 */ /* 0x000fea000383ffff */
.L_x_13612:
        /* <DEDUP_REMOVED lines=8> */
.L_x_13690:
[----:B------:R-:W-:Y:S05]  /*e2b0*/  BSYNC B0 ;  /* 0x0000000000007941 */ /* 0x000fea0003800000 */
.L_x_13689:
[----:B------:R0:W5:Y:S01]  /*e2c0*/  LDL R6, [R1] ;  /* 0x0000000001067983 */ /* 0x0001620000100800 */
[----:B------:R-:W-:Y:S01]  /*e2d0*/  IMAD.MOV.U32 R13, RZ, RZ, R7 ;  /* 0x000000ffff0d7224 */ /* 0x000fe200078e0007 */
[----:B------:R-:W-:Y:S01]  /*e2e0*/  MOV R11, 0x1c1f ;  /* 0x00001c1f000b7802 */ /* 0x000fe20000000f00 */
[----:B------:R-:W-:Y:S02]  /*e2f0*/  IMAD.MOV.U32 R12, RZ, RZ, RZ ;  /* 0x000000ffff0c7224 */ /* 0x000fe400078e00ff */
[----:B------:R-:W-:Y:S02]  /*e300*/  IMAD.MOV.U32 R15, RZ, RZ, -0x1 ;  /* 0xffffffffff0f7424 */ /* 0x000fe400078e00ff */
[----:B------:R-:W-:-:S07]  /*e310*/  IMAD.MOV.U32 R3, RZ, RZ, R14 ;  /* 0x000000ffff037224 */ /* 0x000fce00078e000e */
[----:B0----5:R-:W-:Y:S05]  /*e320*/  WARPSYNC.COLLECTIVE R15, `(.L_x_13691) ;  /* 0x000000000f087348 */ /* 0x021fea0003c00000 */
[----:B------:R1:W2:Y:S02]  /*e330*/  SHFL.IDX P6, R14, R13, R12, R11 ;  /* 0x0000000c0d0e7389 */ /* 0x0002a400000c000b */
[----:B012--5:R-:W-:Y:S01]  /*e340*/  ENDCOLLECTIVE ;  /* 0x000000000000791b */ /* 0x027fe20003800000 */
.L_x_13691:
        /* <DEDUP_REMOVED lines=12> */
.L_x_13692:
[----:B------:R-:W-:Y:S02]  /*e410*/  IMAD.MOV.U32 R13, RZ, RZ, R7 ;  /* 0x000000ffff0d7224 */ /* 0x000fe400078e0007 */
[----:B------:R-:W-:-:S05]  /*e420*/  IMAD R6, R4, 0x2800, R6 ;  /* 0x0000280004067824 */ /* 0x000fca00078e0206 */
        /* <DEDUP_REMOVED lines=8> */
.L_x_13693:
        /* <DEDUP_REMOVED lines=12> */
.L_x_13694:
        /* <DEDUP_REMOVED lines=9> */
.L_x_13695:
[----:B------:R-:W0:Y:S01]  /*e600*/  S2R R15, SR_TID.X ;  /* 0x00000000000f7919 */ /* 0x000e220000002100 */
[----:B------:R-:W-:Y:S01]  /*e610*/  MOV R13, R17 ;  /* 0x00000011000d7202 */ /* 0x000fe20000000f00 */
[----:B------:R-:W-:Y:S02]  /*e620*/  IMAD.MOV.U32 R12, RZ, RZ, 0x3 ;  /* 0x00000003ff0c7424 */ /* 0x000fe400078e00ff */
        /* <DEDUP_REMOVED lines=9> */
.L_x_13696:
        /* <DEDUP_REMOVED lines=10> */
.L_x_13697:
[----:B------:R-:W-:Y:S02]  /*e760*/  IMAD.MOV.U32 R13, RZ, RZ, R18 ;  /* 0x000000ffff0d7224 */ /* 0x000fe400078e0012 */
[----:B------:R-:W-:Y:S02]  /*e770*/  IMAD.MOV.U32 R12, RZ, RZ, RZ ;  /* 0x000000ffff0c7224 */ /* 0x000fe400078e00ff */
[----:B------:R-:W-:Y:S02]  /*e780*/  IMAD.SHL.U32 R3, R3, 0x10, RZ ;  /* 0x0000001003037824 */ /* 0x000fe400078e00ff */
[----:B------:R-:W-:-:S07]  /*e790*/  IMAD.MOV.U32 R2, RZ, RZ, R14 ;  /* 0x000000ffff027224 */ /* 0x000fce00078e000e */
[----:B------:R-:W-:Y:S05]  /*e7a0*/  WARPSYNC.COLLECTIVE R15, `(.L_x_13698) ;  /* 0x000000000f087348 */ /* 0x000fea0003c00000 */
[----:B------:R0:W1:Y:S02]  /*e7b0*/  SHFL.IDX P6, R14, R13, R12, R11 ;  /* 0x0000000c0d0e7389 */ /* 0x00006400000c000b */
[----:B01----:R-:W-:Y:S01]  /*e7c0*/  ENDCOLLECTIVE ;  /* 0x000000000000791b */ /* 0x003fe20003800000 */
.L_x_13698:
[----:B------:R-:W-:-:S04]  /*e7d0*/  LOP3.LUT R3, R3, 0x30, RZ, 0xc0, !PT ;  /* 0x0000003003037812 */ /* 0x000fc800078ec0ff */
[----:B------:R-:W-:-:S04]  /*e7e0*/  IADD3 R2, P1, R3, R2, RZ ;  /* 0x0000000203027210 */ /* 0x000fc80007f3e0ff */
[----:B------:R-:W-:Y:S01]  /*e7f0*/  IADD3.X R3, RZ, R17, RZ, P1, !PT ;  /* 0x00000011ff037210 */ /* 0x000fe20000ffe4ff */
[----:B------:R-:W-:-:S04]  /*e800*/  IMAD.MOV.U32 R13, RZ, RZ, R20 ;  /* 0x000000ffff0d7224 */ /* 0x000fc800078e0014 */
        /* <DEDUP_REMOVED lines=8> */
.L_x_13699:
[----:B------:R-:W-:Y:S01]  /*e890*/  IMAD.MOV.U32 R2, RZ, RZ, R14 ;  /* 0x000000ffff027224 */ /* 0x000fe200078e000e */
[----:B------:R-:W-:Y:S06]  /*e8a0*/  BRA `(.L_x_13700) ;  /* 0xffffffc800d07947 */ /* 0x000fec000383ffff */
.L_x_13615:
[----:B---3--:R3:W4:Y:S02]  /*e8b0*/  SYNCS.PHASECHK.TRANS64.TRYWAIT P1, [R5+URZ+0x12440], R29 ;  /* 0x0124401d050075a7 */ /* 0x008724000802017f */
[----:B----4-:R-:W-:Y:S05]  /*e8c0*/  @!P1 NANOSLEEP.SYNCS 0x989680 ;  /* 0x009896800000995d */ /* 0x010fea0003900000 */
[----:B------:R-:W4:Y:S02]  /*e8d0*/  @!P1 SYNCS.PHASECHK.TRANS64 P1, [R5+URZ+0x12440], R29 ;  /* 0x0124401d050095a7 */ /* 0x000f24000802007f */
[----:B----4-:R-:W-:Y:S05]  /*e8e0*/  @!P1 BRA `(.L_x_13615) ;  /* 0xfffffffc00f09947 */ /* 0x010fea000383ffff */
[----:B------:R-:W-:Y:S05]  /*e8f0*/  BRA `(.L_x_13701) ;  /* 0xffffffcc001c7947 */ /* 0x000fea000383ffff */
.L_x_13616:
        /* <DEDUP_REMOVED lines=8> */
.L_x_13703:
[----:B------:R-:W-:Y:S05]  /*e980*/  BSYNC B0 ;  /* 0x0000000000007941 */ /* 0x000fea0003800000 */
.L_x_13702:
[----:B------:R0:W5:Y:S01]  /*e990*/  LDL R16, [R1+0x14] ;  /* 0x0000140001107983 */ /* 0x0001620000100800 */
[----:B------:R-:W-:Y:S01]  /*e9a0*/  IMAD.MOV.U32 R13, RZ, RZ, R9 ;  /* 0x000000ffff0d7224 */ /* 0x000fe200078e0009 */
[----:B------:R-:W-:Y:S01]  /*e9b0*/  MOV R15, 0xffffffff ;  /* 0xffffffff000f7802 */ /* 0x000fe20000000f00 */
[----:B------:R-:W-:Y:S02]  /*e9c0*/  IMAD.MOV.U32 R12, RZ, RZ, RZ ;  /* 0x000000ffff0c7224 */ /* 0x000fe400078e00ff */
[----:B------:R-:W-:Y:S02]  /*e9d0*/  IMAD.MOV.U32 R11, RZ, RZ, 0x1c1f ;  /* 0x00001c1fff0b7424 */ /* 0x000fe400078e00ff */
[----:B------:R-:W-:-:S07]  /*e9e0*/  IMAD.MOV.U32 R3, RZ, RZ, R14 ;  /* 0x000000ffff037224 */ /* 0x000fce00078e000e */
[----:B0----5:R-:W-:Y:S05]  /*e9f0*/  WARPSYNC.COLLECTIVE R15, `(.L_x_13704) ;  /* 0x000000000f087348 */ /* 0x021fea0003c00000 */
[----:B------:R1:W2:Y:S02]  /*ea00*/  SHFL.IDX P6, R14, R13, R12, R11 ;  /* 0x0000000c0d0e7389 */ /* 0x0002a400000c000b */
[----:B012--5:R-:W-:Y:S01]  /*ea10*/  ENDCOLLECTIVE ;  /* 0x000000000000791b */ /* 0x027fe20003800000 */
.L_x_13704:
[----:B------:R-:W-:Y:S02]  /*ea20*/  IMAD.MOV.U32 R13, RZ, RZ, R10 ;  /* 0x000000ffff0d7224 */ /* 0x000fe400078e000a */
[----:B------:R-:W-:Y:S01]  /*ea30*/  IMAD.MOV.U32 R12, RZ, RZ, 0x1 ;  /* 0x00000001ff0c7424 */ /* 0x000fe200078e00ff */
[----:B------:R-:W-:-:S13]  /*ea40*/  IADD3 R2, P1, R17, R14, RZ ;  /* 0x0000000e11027210 */ /* 0x000fda0007f3e0ff */
[----:B------:R-:W-:Y:S05]  /*ea50*/  WARPSYNC.COLLECTIVE R15, `(.L_x_13705) ;  /* 0x000000000f087348 */ /* 0x000fea0003c00000 */
[----:B------:R0:W1:Y:S02]  /*ea60*/  SHFL.IDX P6, R14, R13, R12, R11 ;  /* 0x0000000c0d0e7389 */ /* 0x00006400000c000b */
[----:B01----:R-:W-:Y:S01]  /*ea70*/  ENDCOLLECTIVE ;  /* 0x000000000000791b */ /* 0x003fe20003800000 */
.L_x_13705:
[----:B------:R-:W-:Y:S02]  /*ea80*/  IMAD.X R3, RZ, RZ, R3, P1 ;  /* 0x000000ffff037224 */ /* 0x000fe400008e0603 */
[----:B------:R-:W-:Y:S02]  /*ea90*/  IMAD.MOV.U32 R13, RZ, RZ, R9 ;  /* 0x000000ffff0d7224 */ /* 0x000fe400078e0009 */
[----:B------:R-:W-:-:S04]  /*eaa0*/  IMAD R7, R4, 0x2800, R16 ;  /* 0x0000280004077824 */ /* 0x000fc800078e0210 */
[----:B------:R-:W-:-:S05]  /*eab0*/  VIADD R7, R7, UR43 ;  /* 0x0000002b07077c36 */ /* 0x000fca0008000000 */
        /* <DEDUP_REMOVED lines=8> */
.L_x_13706:
[----:B------:R-:W-:Y:S02]  /*eb40*/  IMAD.MOV.U32 R13, RZ, RZ, R10 ;  /* 0x000000ffff0d7224 */ /* 0x000fe400078e000a */
[----:B------:R-:W-:Y:S01]  /*eb50*/  IMAD.MOV.U32 R12, RZ, RZ, 0x2 ;  /* 0x00000002ff0c7424 */ /* 0x000fe200078e00ff */
[----:B------:R-:W-:-:S07]  /*eb60*/  MOV R2, R14 ;  /* 0x0000000e00027202 */ /* 0x000fce0000000f00 */
[----:B------:R-:W-:Y:S05]  /*eb70*/  WARPSYNC.COLLECTIVE R15, `(.L_x_13707) ;  /* 0x000000000f087348 */ /* 0x000fea0003c00000 */
[----:B------:R0:W1:Y:S02]  /*eb80*/  SHFL.IDX P6, R14, R13, R12, R11 ;  /* 0x0000000c0d0e7389 */ /* 0x00006400000c000b */
[----:B01----:R-:W-:Y:S01]  /*eb90*/  ENDCOLLECTIVE ;  /* 0x000000000000791b */ /* 0x003fe20003800000 */
.L_x_13707:
        /* <DEDUP_REMOVED lines=11> */
.L_x_13708:
[----:B------:R-:W-:Y:S02]  /*ec50*/  IMAD.MOV.U32 R13, RZ, RZ, R10 ;  /* 0x000000ffff0d7224 */ /* 0x000fe400078e000a */
[----:B------:R-:W-:Y:S02]  /*ec60*/  IMAD.MOV.U32 R12, RZ, RZ, 0x3 ;  /* 0x00000003ff0c7424 */ /* 0x000fe400078e00ff */
[----:B------:R-:W-:-:S07]  /*ec70*/  IMAD.MOV.U32 R2, RZ, RZ, R14 ;  /* 0x000000ffff027224 */ /* 0x000fce00078e000e */
[----:B------:R-:W-:Y:S05]  /*ec80*/  WARPSYNC.COLLECTIVE R15, `(.L_x_13709) ;  /* 0x000000000f087348 */ /* 0x000fea0003c00000 */
[----:B------:R0:W1:Y:S02]  /*ec90*/  SHFL.IDX P6, R14, R13, R12, R11 ;  /* 0x0000000c0d0e7389 */ /* 0x00006400000c000b */
[----:B01----:R-:W-:Y:S01]  /*eca0*/  ENDCOLLECTIVE ;  /* 0x000000000000791b */ /* 0x003fe20003800000 */
.L_x_13709:
[----:B------:R-:W-:-:S04]  /*ecb0*/  IADD3 R2, P1, R17, R2, RZ ;  /* 0x0000000211027210 */ /* 0x000fc80007f3e0ff */
        /* <DEDUP_REMOVED lines=10> */
.L_x_13710:
[----:B------:R-:W-:Y:S02]  /*ed60*/  IMAD.MOV.U32 R13, RZ, RZ, R8 ;  /* 0x000000ffff0d7224 */ /* 0x000fe400078e0008 */
[----:B------:R-:W-:Y:S02]  /*ed70*/  IMAD.MOV.U32 R12, RZ, RZ, RZ ;  /* 0x000000ffff0c7224 */ /* 0x000fe400078e00ff */
[----:B------:R-:W-:-:S07]  /*ed80*/  IMAD.MOV.U32 R9, RZ, RZ, R14 ;  /* 0x000000ffff097224 */ /* 0x000fce00078e000e */
[----:B------:R-:W-:Y:S05]  /*ed90*/  WARPSYNC.COLLECTIVE R15, `(.L_x_13711) ;  /* 0x000000000f087348 */ /* 0x000fea0003c00000 */
[----:B------:R0:W1:Y:S02]  /*eda0*/  SHFL.IDX P6, R14, R13, R12, R11 ;  /* 0x0000000c0d0e7389 */ /* 0x00006400000c000b */
[----:B01----:R-:W-:Y:S01]  /*edb0*/  ENDCOLLECTIVE ;  /* 0x000000000000791b */ /* 0x003fe20003800000 */
.L_x_13711:
        /* <DEDUP_REMOVED lines=11> */
.L_x_13712:
[----:B------:R-:W-:Y:S05]  /*ee70*/  BRA `(.L_x_13713) ;  /* 0xffffffc800c07947 */ /* 0x000fea000383ffff */
.L_x_13619:
[----:B0-----:R0:W1:Y:S02]  /*ee80*/  SYNCS.PHASECHK.TRANS64.TRYWAIT P2, [R3+URZ+0x12470], R2 ;  /* 0x01247002030075a7 */ /* 0x001064000804017f */
[----:B-1----:R-:W-:Y:S05]  /*ee90*/  @!P2 NANOSLEEP.SYNCS 0x989680 ;  /* 0x009896800000a95d */ /* 0x002fea0003900000 */
[----:B------:R-:W1:Y:S02]  /*eea0*/  @!P2 SYNCS.PHASECHK.TRANS64 P2, [R3+URZ+0x12470], R2 ;  /* 0x012470020300a5a7 */ /* 0x000e64000804007f */
[----:B-1----:R-:W-:Y:S05]  /*eeb0*/  @!P2 BRA `(.L_x_13619) ;  /* 0xfffffffc00f0a947 */ /* 0x002fea000383ffff */
[----:B------:R-:W-:Y:S05]  /*eec0*/  BRA `(.L_x_13714) ;  /* 0xffffffcc00187947 */ /* 0x000fea000383ffff */
.L_x_13621:
[----:B0-----:R0:W1:Y:S02]  /*eed0*/  SYNCS.PHASECHK.TRANS64.TRYWAIT P2, [R3+URZ+0x12460], R6 ;  /* 0x01246006030075a7 */ /* 0x001064000804017f */
[----:B-1----:R-:W-:Y:S05]  /*eee0*/  @!P2 NANOSLEEP.SYNCS 0x989680 ;  /* 0x009896800000a95d */ /* 0x002fea0003900000 */
[----:B------:R-:W1:Y:S02]  /*eef0*/  @!P2 SYNCS.PHASECHK.TRANS64 P2, [R3+URZ+0x12460], R6 ;  /* 0x012460060300a5a7 */ /* 0x000e64000804007f */
[----:B-1----:R-:W-:Y:S05]  /*ef00*/  @!P2 BRA `(.L_x_13621) ;  /* 0xfffffffc00f0a947 */ /* 0x002fea000383ffff */
[----:B------:R-:W-:Y:S05]  /*ef10*/  BRA `(.L_x_13715) ;  /* 0xffffffcc00287947 */ /* 0x000fea000383ffff */
.L_x_13628:
[----:B-1----:R1:W2:Y:S02]  /*ef20*/  SYNCS.PHASECHK.TRANS64.TRYWAIT P0, [R2+URZ+0x12470], R3 ;  /* 0x01247003020075a7 */ /* 0x0022a4000800017f */
[----:B--2---:R-:W-:Y:S05]  /*ef30*/  @!P0 NANOSLEEP.SYNCS 0x989680 ;  /* 0x009896800000895d */ /* 0x004fea0003900000 */
[----:B------:R-:W2:Y:S02]  /*ef40*/  @!P0 SYNCS.PHASECHK.TRANS64 P0, [R2+URZ+0x12470], R3 ;  /* 0x01247003020085a7 */ /* 0x000ea4000800007f */
[----:B--2---:R-:W-:Y:S05]  /*ef50*/  @!P0 BRA `(.L_x_13628) ;  /* 0xfffffffc00f08947 */ /* 0x004fea000383ffff */
[----:B------:R-:W-:Y:S05]  /*ef60*/  BRA `(.L_x_13716) ;  /* 0xffffffd000787947 */ /* 0x000fea000383ffff */
.L_x_13630:
[----:B0-----:R0:W1:Y:S02]  /*ef70*/  SYNCS.PHASECHK.TRANS64.TRYWAIT P0, [R2+URZ+0x12460], R5 ;  /* 0x01246005020075a7 */ /* 0x001064000800017f */
[----:B-1----:R-:W-:Y:S05]  /*ef80*/  @!P0 NANOSLEEP.SYNCS 0x989680 ;  /* 0x009896800000895d */ /* 0x002fea0003900000 */
[----:B------:R-:W1:Y:S02]  /*ef90*/  @!P0 SYNCS.PHASECHK.TRANS64 P0, [R2+URZ+0x12460], R5 ;  /* 0x01246005020085a7 */ /* 0x000e64000800007f */
[----:B-1----:R-:W-:Y:S05]  /*efa0*/  @!P0 BRA `(.L_x_13630) ;  /* 0xfffffffc00f08947 */ /* 0x002fea000383ffff */
[----:B------:R-:W-:Y:S05]  /*efb0*/  BRA `(.L_x_13717) ;  /* 0xffffffd000947947 */ /* 0x000fea000383ffff */
.L_x_13633:
[----:B0-----:R0:W1:Y:S02]  /*efc0*/  SYNCS.PHASECHK.TRANS64.TRYWAIT P0, [R6+URZ+0x12420], R3 ;  /* 0x01242003060075a7 */ /* 0x001064000800017f */
[----:B-1----:R-:W-:Y:S05]  /*efd0*/  @!P0 NANOSLEEP.SYNCS 0x989680 ;  /* 0x009896800000895d */ /* 0x002fea0003900000 */
[----:B------:R-:W1:Y:S02]  /*efe0*/  @!P0 SYNCS.PHASECHK.TRANS64 P0, [R6+URZ+0x12420], R3 ;  /* 0x01242003060085a7 */ /* 0x000e64000800007f */
[----:B-1----:R-:W-:Y:S05]  /*eff0*/  @!P0 BRA `(.L_x_13633) ;  /* 0xfffffffc00f08947 */ /* 0x002fea000383ffff */
[----:B------:R-:W-:Y:S05]  /*f000*/  BRA `(.L_x_13718) ;  /* 0xffffffd400c47947 */ /* 0x000fea000383ffff */
.L_x_13635:
[----:B0-----:R0:W1:Y:S02]  /*f010*/  SYNCS.PHASECHK.TRANS64.TRYWAIT P1, [R5+URZ+0x12440], R4 ;  /* 0x01244004050075a7 */ /* 0x001064000802017f */
[----:B-1----:R-:W-:Y:S05]  /*f020*/  @!P1 NANOSLEEP.SYNCS 0x989680 ;  /* 0x009896800000995d */ /* 0x002fea0003900000 */
[----:B------:R-:W1:Y:S02]  /*f030*/  @!P1 SYNCS.PHASECHK.TRANS64 P1, [R5+URZ+0x12440], R4 ;  /* 0x01244004050095a7 */ /* 0x000e64000802007f */
[----:B-1----:R-:W-:Y:S05]  /*f040*/  @!P1 BRA `(.L_x_13635) ;  /* 0xfffffffc00f09947 */ /* 0x002fea000383ffff */
[----:B------:R-:W-:Y:S05]  /*f050*/  BRA `(.L_x_13719) ;  /* 0xffffffd800007947 */ /* 0x000fea000383ffff */
.L_x_13637:
[----:B-1----:R1:W2:Y:S02]  /*f060*/  SYNCS.PHASECHK.TRANS64.TRYWAIT P1, [R3+URZ+0x12440], R0 ;  /* 0x01244000030075a7 */ /* 0x0022a4000802017f */
[----:B--2---:R-:W-:Y:S05]  /*f070*/  @!P1 NANOSLEEP.SYNCS 0x989680 ;  /* 0x009896800000995d */ /* 0x004fea0003900000 */
[----:B------:R-:W2:Y:S02]  /*f080*/  @!P1 SYNCS.PHASECHK.TRANS64 P1, [R3+URZ+0x12440], R0 ;  /* 0x01244000030095a7 */ /* 0x000ea4000802007f */
[----:B--2---:R-:W-:Y:S05]  /*f090*/  @!P1 BRA `(.L_x_13637) ;  /* 0xfffffffc00f09947 */ /* 0x004fea000383ffff */
[----:B------:R-:W-:Y:S05]  /*f0a0*/  BRA `(.L_x_13720) ;  /* 0xffffffd8000c7947 */ /* 0x000fea000383ffff */
.L_x_13639:
[----:B--2---:R2:W3:Y:S02]  /*f0b0*/  SYNCS.PHASECHK.TRANS64.TRYWAIT P1, [R5+URZ+0x12460], R4 ;  /* 0x01246004050075a7 */ /* 0x0044e4000802017f */
[----:B---3--:R-:W-:Y:S05]  /*f0c0*/  @!P1 NANOSLEEP.SYNCS 0x989680 ;  /* 0x009896800000995d */ /* 0x008fea0003900000 */
[----:B------:R-:W3:Y:S02]  /*f0d0*/  @!P1 SYNCS.PHASECHK.TRANS64 P1, [R5+URZ+0x12460], R4 ;  /* 0x01246004050095a7 */ /* 0x000ee4000802007f */
[----:B---3--:R-:W-:Y:S05]  /*f0e0*/  @!P1 BRA `(.L_x_13639) ;  /* 0xfffffffc00f09947 */ /* 0x008fea000383ffff */
[----:B------:R-:W-:Y:S05]  /*f0f0*/  BRA `(.L_x_13721) ;  /* 0xffffffd800087947 */ /* 0x000fea000383ffff */
.L_x_13641:
[----:B---3--:R3:W4:Y:S02]  /*f100*/  SYNCS.PHASECHK.TRANS64.TRYWAIT P1, [R3+URZ+0x12460], R0 ;  /* 0x01246000030075a7 */ /* 0x008724000802017f */
[----:B----4-:R-:W-:Y:S05]  /*f110*/  @!P1 NANOSLEEP.SYNCS 0x989680 ;  /* 0x009896800000995d */ /* 0x010fea0003900000 */
[----:B------:R-:W4:Y:S02]  /*f120*/  @!P1 SYNCS.PHASECHK.TRANS64 P1, [R3+URZ+0x12460], R0 ;  /* 0x01246000030095a7 */ /* 0x000f24000802007f */
[----:B----4-:R-:W-:Y:S05]  /*f130*/  @!P1 BRA `(.L_x_13641) ;  /* 0xfffffffc00f09947 */ /* 0x010fea000383ffff */
[----:B------:R-:W-:Y:S05]  /*f140*/  BRA `(.L_x_13722) ;  /* 0xffffffd800047947 */ /* 0x000fea000383ffff */
.L_x_13643:
[----:B----4-:R4:W0:Y:S02]  /*f150*/  SYNCS.PHASECHK.TRANS64.TRYWAIT P1, [R5+URZ+0x12480], R4 ;  /* 0x01248004050075a7 */ /* 0x010824000802017f */
[----:B0-----:R-:W-:Y:S05]  /*f160*/  @!P1 NANOSLEEP.SYNCS 0x989680 ;  /* 0x009896800000995d */ /* 0x001fea0003900000 */
[----:B------:R-:W0:Y:S02]  /*f170*/  @!P1 SYNCS.PHASECHK.TRANS64 P1, [R5+URZ+0x12480], R4 ;  /* 0x01248004050095a7 */ /* 0x000e24000802007f */
[----:B0-----:R-:W-:Y:S05]  /*f180*/  @!P1 BRA `(.L_x_13643) ;  /* 0xfffffffc00f09947 */ /* 0x001fea000383ffff */
[----:B------:R-:W-:Y:S05]  /*f190*/  BRA `(.L_x_13723) ;  /* 0xffffffd800007947 */ /* 0x000fea000383ffff */
.L_x_13724:
        /* <DEDUP_REMOVED lines=14> */
.L_x_16302:


//--------------------- .text._ZN7cutlass13device_kernelIN5flash11enable_sm90INS1_16FlashAttnFwdSm90INS1_25CollectiveMainloopFwdSm90ILi2EN4cute5tupleIJNS5_1CILi1EEES8_S8_EEENS6_IJNS7_ILi192EEENS7_ILi160EEENS7_ILi64EEEEEELi64ENS_12float_e4m3_tEfNS_4arch4Sm90ELb0ELb0ELb0ELb1ELb1ELb0ELb0ELb1ELb1ELb1ELb1ELb0EEENS1_21CollectiveEpilogueFwdINS6_IJSA_SC_SB_EEES9_NS_10bfloat16_tESG_Li384ELb1ELb1ELb1ELb1EEENS1_36VarlenDynamicPersistentTileSchedulerILi192ELi160ELi384ELi128ELb1ELb1ELb1ELb0ELb1ELb1EEEEEEEEEvNT_6ParamsE --------------------------
	.section	.text._ZN7cutlass13device_kernelIN5flash11enable_sm90INS1_16FlashAttnFwdSm90INS1_25CollectiveMainloopFwdSm90ILi2EN4cute5tupleIJNS5_1CILi1EEES8_S8_EEENS6_IJNS7_ILi192EEENS7_ILi160EEENS7_ILi64EEEEEELi64ENS_12float_e4m3_tEfNS_4arch4Sm90ELb0ELb0ELb0ELb1ELb1ELb0ELb0ELb1ELb1ELb1ELb1ELb0EEENS1_21CollectiveEpilogueFwdINS6_IJSA_SC_SB_EEES9_NS_10bfloat16_tESG_Li384ELb1ELb1ELb1ELb1EEENS1_36VarlenDynamicPersistentTileSchedulerILi192ELi160ELi384ELi128ELb1ELb1ELb1ELb0ELb1ELb1EEEEEEEEEvNT_6ParamsE,"ax",@progbits
	.align	128
.text._ZN7cutlass13device_kernelIN5flash11enable_sm90INS1_16FlashAttnFwdSm90INS1_25CollectiveMainloopFwdSm90ILi2EN4cute5tupleIJNS5_1CILi1EEES8_S8_EEENS6_IJNS7_ILi192EEENS7_ILi160EEENS7_ILi64EEEEEELi64ENS_12float_e4m3_tEfNS_4arch4Sm90ELb0ELb0ELb0ELb1ELb1ELb0ELb0ELb1ELb1ELb1ELb1ELb0EEENS1_21CollectiveEpilogueFwdINS6_IJSA_SC_SB_EEES9_NS_10bfloat16_tESG_Li384ELb1ELb1ELb1ELb1EEENS1_36VarlenDynamicPersistentTileSchedulerILi192ELi160ELi384ELi128ELb1ELb1ELb1ELb0ELb1ELb1EEEEEEEEEvNT_6ParamsE:
        .type           _ZN7cutlass13device_kernelIN5flash11enable_sm90INS1_16FlashAttnFwdSm90INS1_25CollectiveMainloopFwdSm90ILi2EN4cute5tupleIJNS5_1CILi1EEES8_S8_EEENS6_IJNS7_ILi192EEENS7_ILi160EEENS7_ILi64EEEEEELi64ENS_12float_e4m3_tEfNS_4arch4Sm90ELb0ELb0ELb0ELb1ELb1ELb0ELb0ELb1ELb1ELb1ELb1ELb0EEENS1_21CollectiveEpilogueFwdINS6_IJSA_SC_SB_EEES9_NS_10bfloat16_tESG_Li384ELb1ELb1ELb1ELb1EEENS1_36VarlenDynamicPersistentTileSchedulerILi192ELi160ELi384ELi128ELb1ELb1ELb1ELb0ELb1ELb1EEEEEEEEEvNT_6ParamsE,@function
        .size           _ZN7cutlass13device_kernelIN5flash11enable_sm90INS1_16FlashAttnFwdSm90INS1_25CollectiveMainloopFwdSm90ILi2EN4cute5tupleIJNS5_1CILi1EEES8_S8_EEENS6_IJNS7_ILi192EEENS7_ILi160EEENS7_ILi64EEEEEELi64ENS_12float_e4m3_tEfNS_4arch4Sm90ELb0ELb0ELb0ELb1ELb1ELb0ELb0ELb1ELb1ELb1ELb1ELb0EEENS1_21CollectiveEpilogueFwdINS6_IJSA_SC_SB_EEES9_NS_10bfloat16_tESG_Li384ELb1ELb1ELb1ELb1EEENS1_36VarlenDynamicPersistentTileSchedulerILi192ELi160ELi384ELi128ELb1ELb1ELb1ELb0ELb1ELb1EEEEEEEEEvNT_6ParamsE,(.L_x_16303 - _ZN7cutlass13device_kernelIN5flash11enable_sm90INS1_16FlashAttnFwdSm90INS1_25CollectiveMainloopFwdSm90ILi2EN4cute5tupleIJNS5_1CILi1EEES8_S8_EEENS6_IJNS7_ILi192EEENS7_ILi160EEENS7_ILi64EEEEEELi64ENS_12float_e4m3_tEfNS_4arch4Sm90ELb0ELb0ELb0ELb1ELb1ELb0ELb0ELb1ELb1ELb1ELb1ELb0EEENS1_21CollectiveEpilogueFwdINS6_IJSA_SC_SB_EEES9_NS_10bfloat16_tESG_Li384ELb1ELb1ELb1ELb1EEENS1_36VarlenDynamicPersistentTileSchedulerILi192ELi160ELi384ELi128ELb1ELb1ELb1ELb0ELb1ELb1EEEEEEEEEvNT_6ParamsE)
        .other          _ZN7cutlass13device_kernelIN5flash11enable_sm90INS1_16FlashAttnFwdSm90INS1_25CollectiveMainloopFwdSm90ILi2EN4cute5tupleIJNS5_1CILi1EEES8_S8_EEENS6_IJNS7_ILi192EEENS7_ILi160EEENS7_ILi64EEEEEELi64ENS_12float_e4m3_tEfNS_4arch4Sm90ELb0ELb0ELb0ELb1ELb1ELb0ELb0ELb1ELb1ELb1ELb1ELb0EEENS1_21CollectiveEpilogueFwdINS6_IJSA_SC_SB_EEES9_NS_10bfloat16_tESG_Li384ELb1ELb1ELb1ELb1EEENS1_36VarlenDynamicPersistentTileSchedulerILi192ELi160ELi384ELi128ELb1ELb1ELb1ELb0ELb1ELb1EEEEEEEEEvNT_6ParamsE,@"STO_CUDA_ENTRY STV_DEFAULT"
_ZN7cutlass13device_kernelIN5flash11enable_sm90INS1_16FlashAttnFwdSm90INS1_25CollectiveMainloopFwdSm90ILi2EN4cute5tupleIJNS5_1CILi1EEES8_S8_EEENS6_IJNS7_ILi192EEENS7_ILi160EEENS7_ILi64EEEEEELi64ENS_12float_e4m3_tEfNS_4arch4Sm90ELb0ELb0ELb0ELb1ELb1ELb0ELb0ELb1ELb1ELb1ELb1ELb0EEENS1_21CollectiveEpilogueFwdINS6_IJSA_SC_SB_EEES9_NS_10bfloat16_tESG_Li384ELb1ELb1ELb1ELb1EEENS1_36VarlenDynamicPersistentTileSchedulerILi192ELi160ELi384ELi128ELb1ELb1ELb1ELb0ELb1ELb1EEEEEEEEEvNT_6ParamsE:
        /* <DEDUP_REMOVED lines=45> */
.L_x_13725:
        /* <DEDUP_REMOVED lines=22> */
.L_x_13726:
        /* <DEDUP_REMOVED lines=18> */
.L_x_13727:
        /* <DEDUP_REMOVED lines=22> */
.L_x_13728:
        /* <DEDUP_REMOVED lines=24> */
.L_x_13729:
        /* <DEDUP_REMOVED lines=8> */
.L_x_13731:
        /* <DEDUP_REMOVED lines=26> */
[----:B------:R-:W-:Y:S02]  /*0a50*/  SHF.R.S32.HI R6, RZ, 0x4, R3 ;  /* 0x00000004ff067819 */ /* 0x000fe40000011403 */
[----:B------:R-:W-:Y:S01]  /*0a60*/  SHF.R.S32.HI R14, RZ, 0x7, R2 ;  /* 0x00000007ff0e7819 */ /* 0x000fe20000011402 */
[----:B------:R-:W-:Y:S01]  /*0a70*/  IMAD.IADD R12, R13, 0x1, -R4 ;  /* 0x000000010d0c7824 */ /* 0x000fe200078e0a04 */
[----:B------:R-:W-:-:S02]  /*0a80*/  LEA.HI R4, R0, R13, RZ, 0x5 ;  /* 0x0000000d00047211 */ /* 0x000fc400078f28ff */
[----:B------:R-:W-:Y:S01]  /*0a90*/  LEA.HI R11, R0, R13, RZ, 0x2 ;  /* 0x0000000d000b7211 */ /* 0x000fe200078f10ff */
[----:B------:R-:W-:Y:S01]  /*0aa0*/  IMAD.HI R2, R14, 0x55555556, RZ ;  /* 0x555555560e027827 */ /* 0x000fe200078e02ff */
[----:B------:R-:W-:Y:S02]  /*0ab0*/  SHF.R.S32.HI R7, RZ, 0x1f, R12 ;  /* 0x0000001fff077819 */ /* 0x000fe4000001140c */
[----:B------:R-:W-:Y:S01]  /*0ac0*/  LOP3.LUT R11, R11, 0xfffffffc, RZ, 0xc0, !PT ;  /* 0xfffffffc0b0b7812 */ /* 0x000fe200078ec0ff */
[----:B------:R-:W-:Y:S01]  /*0ad0*/  IMAD.SHL.U32 R5, R4, 0x20, RZ ;  /* 0x0000002004057824 */ /* 0x000fe200078e00ff */
[C---:B------:R-:W-:Y:S02]  /*0ae0*/  LOP3.LUT R4, R3.reuse, 0x3fffff0, RZ, 0xc0, !PT ;  /* 0x03fffff003047812 */ /* 0x040fe400078ec0ff */
[----:B------:R-:W-:Y:S01]  /*0af0*/  LEA.HI R3, R3, R6, RZ, 0x1 ;  /* 0x0000000603037211 */ /* 0x000fe200078f08ff */
[----:B------:R-:W-:Y:S01]  /*0b00*/  IMAD.IADD R11, R13, 0x1, -R11 ;  /* 0x000000010d0b7824 */ /* 0x000fe200078e0a0b */
[----:B------:R-:W-:Y:S01]  /*0b10*/  LEA.HI R8, R7, R12, RZ, 0x2 ;  /* 0x0000000c07087211 */ /* 0x000fe200078f10ff */
[----:B------:R-:W-:Y:S01]  /*0b20*/  IMAD.IADD R4, R13, 0x1, -R4 ;  /* 0x000000010d047824 */ /* 0x000fe200078e0a04 */
[----:B------:R-:W-:-:S02]  /*0b30*/  LOP3.LUT R5, R5, 0xfffffc00, RZ, 0xc0, !PT ;  /* 0xfffffc0005057812 */ /* 0x000fc400078ec0ff */
[----:B------:R-:W-:Y:S02]  /*0b40*/  LOP3.LUT R3, R3, 0x1ffffffe, RZ, 0xc0, !PT ;  /* 0x1ffffffe03037812 */ /* 0x000fe400078ec0ff */
[--C-:B------:R-:W-:Y:S01]  /*0b50*/  SHF.R.S32.HI R9, RZ, 0x2, R8.reuse ;  /* 0x00000002ff097819 */ /* 0x100fe20000011408 */
[----:B------:R-:W-:Y:S01]  /*0b60*/  IMAD R4, R4, 0x40, R5 ;  /* 0x0000004004047824 */ /* 0x000fe200078e0205 */
[----:B------:R-:W-:Y:S01]  /*0b70*/  SHF.R.S32.HI R10, RZ, 0x1f, R8 ;  /* 0x0000001fff0a7819 */ /* 0x000fe20000011408 */
[----:B------:R-:W-:Y:S01]  /*0b80*/  IMAD.IADD R3, R6, 0x1, -R3 ;  /* 0x0000000106037824 */ /* 0x000fe200078e0a03 */
[----:B------:R-:W-:Y:S02]  /*0b90*/  LEA.HI R7, R7, R12, RZ, 0x5 ;  /* 0x0000000c07077211 */ /* 0x000fe400078f28ff */
[----:B------:R-:W-:Y:S01]  /*0ba0*/  LEA.HI R10, R10, R9, RZ, 0x3 ;  /* 0x000000090a0a7211 */ /* 0x000fe200078f18ff */
[----:B------:R-:W-:Y:S01]  /*0bb0*/  IMAD R3, R3, 0x8, R4 ;  /* 0x0000000803037824 */ /* 0x000fe200078e0204 */
[----:B------:R-:W-:-:S02]  /*0bc0*/  LEA.HI R2, R2, R2, RZ, 0x1 ;  /* 0x0000000202027211 */ /* 0x000fc400078f08ff */
[----:B------:R-:W-:Y:S02]  /*0bd0*/  LOP3.LUT R10, R10, 0xfffffff8, RZ, 0xc0, !PT ;  /* 0xfffffff80a0a7812 */ /* 0x000fe400078ec0ff */
[----:B------:R-:W-:Y:S01]  /*0be0*/  SHF.R.S32.HI R7, RZ, 0x5, R7 ;  /* 0x00000005ff077819 */ /* 0x000fe20000011407 */
[----:B------:R0:W-:Y:S01]  /*0bf0*/  STL [R1+0x34], R3 ;  /* 0x0000340301007387 */ /* 0x0001e20000100800 */
[----:B------:R-:W-:Y:S01]  /*0c00*/  LEA.HI R0, R0, R13, RZ, 0x3 ;  /* 0x0000000d00007211 */ /* 0x000fe200078f18ff */
[----:B------:R-:W-:Y:S01]  /*0c10*/  IMAD.IADD R10, R9, 0x1, -R10 ;  /* 0x00000001090a7824 */ /* 0x000fe200078e0a0a */
[----:B------:R-:W-:Y:S02]  /*0c20*/  LOP3.LUT R8, R8, 0x7ffffffc, RZ, 0xc0, !PT ;  /* 0x7ffffffc08087812 */ /* 0x000fe400078ec0ff */
[----:B------:R-:W-:Y:S01]  /*0c30*/  LEA.HI R4, R11, R11, RZ, 0x1 ;  /* 0x0000000b0b047211 */ /* 0x000fe200078f08ff */
[----:B------:R-:W-:Y:S01]  /*0c40*/  IMAD R10, R7, 0x10, R10 ;  /* 0x00000010070a7824 */ /* 0x000fe200078e020a */
[----:B------:R-:W-:Y:S01]  /*0c50*/  SHF.R.S32.HI R6, RZ, 0x3, R0 ;  /* 0x00000003ff067819 */ /* 0x000fe20000011400 */
[----:B------:R-:W-:Y:S01]  /*0c60*/  IMAD.IADD R8, R12, 0x1, -R8 ;  /* 0x000000010c087824 */ /* 0x000fe200078e0a08 */
[----:B------:R-:W-:Y:S01]  /*0c70*/  LOP3.LUT R4, R4, 0x1ffffffe, RZ, 0xc0, !PT ;  /* 0x1ffffffe04047812 */ /* 0x000fe200078ec0ff */
[----:B0-----:R-:W-:Y:S01]  /*0c80*/  IMAD R3, R2, -0x3, R14 ;  /* 0xfffffffd02037824 */ /* 0x001fe200078e020e */
[----:B------:R-:W-:-:S03]  /*0c90*/  LOP3.LUT R2, R0, 0xfffffff8, RZ, 0xc0, !PT ;  /* 0xfffffff800027812 */ /* 0x000fc600078ec0ff */
[----:B------:R-:W-:Y:S02]  /*0ca0*/  IMAD R5, R3, 0x40, R10 ;  /* 0x0000004003057824 */ /* 0x000fe400078e020a */
[----:B------:R-:W-:Y:S02]  /*0cb0*/  IMAD.IADD R2, R13, 0x1, -R2 ;  /* 0x000000010d027824 */ /* 0x000fe400078e0a02 */
[----:B------:R-:W-:Y:S01]  /*0cc0*/  IMAD.SHL.U32 R3, R8, 0x2, RZ ;  /* 0x0000000208037824 */ /* 0x000fe200078e00ff */
[----:B------:R-:W-:Y:S01]  /*0cd0*/  STL [R1+0x2c], R5 ;  /* 0x00002c0501007387 */ /* 0x000fe20000100800 */
[----:B------:R-:W-:Y:S02]  /*0ce0*/  IMAD.SHL.U32 R16, R2, 0x8, RZ ;  /* 0x0000000802107824 */ /* 0x000fe400078e00ff */
[C---:B------:R-:W-:Y:S01]  /*0cf0*/  VIADD R156, R3.reuse, 0x10 ;  /* 0x00000010039c7836 */ /* 0x040fe20000000000 */
[----:B------:R0:W-:Y:S01]  /*0d00*/  STL [R1], R3 ;  /* 0x0000000301007387 */ /* 0x0001e20000100800 */
[----:B------:R-:W-:Y:S01]  /*0d10*/  VIADD R19, R3, 0x28 ;  /* 0x0000002803137836 */ /* 0x000fe20000000000 */
[----:B------:R-:W-:Y:S01]  /*0d20*/  SHF.R.S32.HI R0, RZ, 0x1f, R16 ;  /* 0x0000001fff007819 */ /* 0x000fe20000011410 */
[----:B------:R-:W-:Y:S01]  /*0d30*/  IMAD.IADD R4, R11, 0x1, -R4 ;  /* 0x000000010b047824 */ /* 0x000fe200078e0a04 */
[----:B------:R-:W-:Y:S01]  /*0d40*/  SHF.R.S32.HI R0, RZ, 0x1f, R156 ;  /* 0x0000001fff007819 */ /* 0x000fe2000001149c */
[C---:B------:R-:W-:Y:S01]  /*0d50*/  VIADD R157, R3.reuse, 0x8 ;  /* 0x00000008039d7836 */ /* 0x040fe20000000000 */
[----:B------:R-:W-:Y:S01]  /*0d60*/  SHF.R.S32.HI R0, RZ, 0x1f, R19 ;  /* 0x0000001fff007819 */ /* 0x000fe20000011413 */
[C---:B------:R-:W-:Y:S01]  /*0d70*/  VIADD R23, R3.reuse, 0x18 ;  /* 0x0000001803177836 */ /* 0x040fe20000000000 */
[----:B------:R-:W-:Y:S01]  /*0d80*/  LEA R0, R4, R5, 0x3 ;  /* 0x0000000504007211 */ /* 0x000fe200078e18ff */
[----:B------:R-:W-:-:S02]  /*0d90*/  VIADD R22, R3, 0x20 ;  /* 0x0000002003167836 */ /* 0x000fc40000000000 */
[C---:B------:R-:W-:Y:S01]  /*0da0*/  VIADD R18, R3.reuse, 0x30 ;  /* 0x0000003003127836 */ /* 0x040fe20000000000 */
[----:B------:R-:W-:Y:S01]  /*0db0*/  SHF.R.S32.HI R6, RZ, 0x1f, R23 ;  /* 0x0000001fff067819 */ /* 0x000fe20000011417 */
[----:B------:R1:W-:Y:S01]  /*0dc0*/  STL [R1+0x30], R0 ;  /* 0x0000300001007387 */ /* 0x0003e20000100800 */
[----:B------:R-:W-:Y:S01]  /*0dd0*/  VIADD R17, R3, 0x38 ;  /* 0x0000003803117836 */ /* 0x000fe20000000000 */
[----:B0-----:R-:W-:Y:S02]  /*0de0*/  SHF.R.S32.HI R3, RZ, 0x1f, R157 ;  /* 0x0000001fff037819 */ /* 0x001fe4000001149d */
[----:B------:R-:W-:Y:S02]  /*0df0*/  SHF.R.S32.HI R3, RZ, 0x1f, R22 ;  /* 0x0000001fff037819 */ /* 0x000fe40000011416 */
[----:B------:R-:W-:Y:S02]  /*0e00*/  SHF.R.S32.HI R6, RZ, 0x1f, R18 ;  /* 0x0000001fff067819 */ /* 0x000fe40000011412 */
[----:B------:R-:W-:-:S07]  /*0e10*/  SHF.R.S32.HI R3, RZ, 0x1f, R17 ;  /* 0x0000001fff037819 */ /* 0x000fce0000011411 */
.L_x_13769:
[----:B012---:R-:W0:Y:S01]  /*0e20*/  LDC.64 R4, c[0x0][0xc88] ;  /* 0x00032200ff047b82 */ /* 0x007e220000000a00 */
        /* <DEDUP_REMOVED lines=20> */
[----:B----4-:R-:W1:Y:S08]  /*0f70*/  @P0 LDC.64 R6, c[0x0][0x9a8] ;  /* 0x00026a00ff060b82 */ /* 0x010e700000000a00 */
[----:B---3--:R-:W3:Y:S08]  /*0f80*/  @P0 LDC.64 R10, c[0x0][0x9b0] ;  /* 0x00026c00ff0a0b82 */ /* 0x008ef00000000a00 */
        /* <DEDUP_REMOVED lines=57> */
.L_x_13732:
        /* <DEDUP_REMOVED lines=52> */
.L_x_13733:
        /* <DEDUP_REMOVED lines=11> */
[----:B------:R-:W-:Y:S01]  /*1710*/  CS2R R8, SRZ ;  /* 0x0000000000087805 */ /* 0x000fe2000001ff00 */
[----:B------:R-:W-:Y:S01]  /*1720*/  IMAD.MOV.U32 R36, RZ, RZ, RZ ;  /* 0x000000ffff247224 */ /* 0x000fe200078e00ff */
[----:B------:R-:W-:Y:S01]  /*1730*/  R2UR UR53, R3 ;  /* 0x00000000033572ca */ /* 0x000fe200000e0000 */
        /* <DEDUP_REMOVED lines=12> */
[----:B------:R-:W-:Y:S01]  /*1800*/  UISETP.GT.AND UP0, UPT, UR53, UR48, UPT ;  /* 0x000000303500728c */ /* 0x000fe2000bf04270 */
[----:B------:R-:W-:Y:S01]  /*1810*/  CS2R R50, SRZ ;  /* 0x0000000000327805 */ /* 0x000fe2000001ff00 */
[----:B------:R-:W-:-:S04]  /*1820*/  IMAD.MOV.U32 R49, RZ, RZ, RZ ;  /* 0x000000ffff317224 */ /* 0x000fc800078e00ff */
[----:B------:R-:W-:-:S13]  /*1830*/  PLOP3.LUT P1, PT, PT, PT, UP0, 0x80, 0x0 ;  /* 0x000000000000781c */ /* 0x000fda0003f2f008 */
[----:B------:R-:W-:Y:S05]  /*1840*/  @!P1 BRA `(.L_x_13734) ;  /* 0x0000005400ac9947 */ /* 0x000fea0003800000 */
[----:B------:R-:W0:Y:S01]  /*1850*/  S2R R5, SR_TID.X ;  /* 0x0000000000057919 */ /* 0x000e220000002100 */
[----:B------:R-:W-:Y:S01]  /*1860*/  UMOV UR37, 0x80000020 ;  /* 0x8000002000257882 */ /* 0x000fe20000000000 */
[----:B0-----:R-:W-:-:S05]  /*1870*/  VIADD R24, R5, 0xffffff80 ;  /* 0xffffff8005187836 */ /* 0x001fca0000000000 */
[----:B------:R-:W-:-:S04]  /*1880*/  SHF.R.S32.HI R5, RZ, 0x1f, R24 ;  /* 0x0000001fff057819 */ /* 0x000fc80000011418 */
[----:B------:R-:W-:Y:S02]  /*1890*/  LEA.HI R5, R5, R24, RZ, 0x7 ;  /* 0x0000001805057211 */ /* 0x000fe400078f38ff */
[----:B------:R-:W0:Y:S02]  /*18a0*/  S2R R24, SR_CgaCtaId ;  /* 0x0000000000187919 */ /* 0x000e240000008800 */
[----:B------:R-:W-:-:S05]  /*18b0*/  SHF.R.S32.HI R5, RZ, 0x7, R5 ;  /* 0x00000007ff057819 */ /* 0x000fca0000011405 */
[----:B------:R1:W2:Y:S02]  /*18c0*/  SHFL.IDX PT, R0, R5, RZ, 0x1f ;  /* 0x00001fff05007589 */ /* 0x0002a400000e0000 */
[----:B-1----:R-:W-:Y:S01]  /*18d0*/  MOV R5, 0x400 ;  /* 0x0000040000057802 */ /* 0x002fe20000000f00 */
[----:B--2---:R-:W-:-:S03]  /*18e0*/  IMAD.HI R3, R0, 0x55555556, RZ ;  /* 0x5555555600037827 */ /* 0x004fc600078e02ff */
[----:B0-----:R-:W-:Y:S02]  /*18f0*/  LEA R25, R24, R5, 0x18 ;  /* 0x0000000518197211 */ /* 0x001fe400078ec0ff */
[----:B------:R-:W-:-:S05]  /*1900*/  LEA.HI R3, R3, R3, RZ, 0x1 ;  /* 0x0000000303037211 */ /* 0x000fca00078f08ff */
[----:B------:R-:W-:Y:S01]  /*1910*/  IMAD R3, R3, -0x3, R0 ;  /* 0xfffffffd03037824 */ /* 0x000fe200078e0200 */
[----:B------:R-:W-:-:S04]  /*1920*/  IADD3 R0, R25, 0xb000, RZ ;  /* 0x0000b00019007810 */ /* 0x000fc80007ffe0ff */
[----:B------:R-:W-:Y:S01]  /*1930*/  LOP3.LUT P0, RZ, R0, 0x9f, RZ, 0xc0, !PT ;  /* 0x0000009f00ff7812 */ /* 0x000fe2000780c0ff */
[----:B------:R-:W-:-:S05]  /*1940*/  IMAD R3, R3, 0x1000, R0 ;  /* 0x0000100003037824 */ /* 0x000fca00078e0200 */
[----:B------:R-:W-:-:S04]  /*1950*/  SHF.R.U32.HI R3, RZ, 0x4, R3 ;  /* 0x00000004ff037819 */ /* 0x000fc80000011603 */
[----:B------:R-:W-:-:S04]  /*1960*/  LOP3.LUT R3, R3, 0x3fff, RZ, 0xc0, !PT ;  /* 0x00003fff03037812 */ /* 0x000fc800078ec0ff */
[----:B------:R-:W-:-:S04]  /*1970*/  LOP3.LUT R26, R3, 0x10000, RZ, 0xfc, !PT ;  /* 0x00010000031a7812 */ /* 0x000fc800078efcff */
[----:B------:R-:W-:Y:S01]  /*1980*/  R2UR UR36, R26 ;  /* 0x000000001a2472ca */ /* 0x000fe200000e0000 */
[----:B------:R-:W-:-:S14]  /*1990*/  @!P0 BRA `(.L_x_13735) ;  /* 0x0000000000408947 */ /* 0x000fdc0003800000 */
        /* <DEDUP_REMOVED lines=16> */
.L_x_13735:
[----:B------:R-:W-:Y:S01]  /*1aa0*/  ULEA.HI UR4, UR51, UR51, URZ, 0x1 ;  /* 0x0000003333047291 */ /* 0x000fe2000f8f083f */
[----:B------:R-:W-:-:S03]  /*1ab0*/  IMAD.U32 R3, RZ, RZ, UR52 ;  /* 0x00000034ff037e24 */ /* 0x000fc6000f8e00ff */
[----:B------:R-:W-:Y:S02]  /*1ac0*/  ULOP3.LUT UR4, UR4, 0xfffffffe, URZ, 0xc0, !UPT ;  /* 0xfffffffe04047892 */ /* 0x000fe4000f8ec03f */
[----:B------:R-:W-:Y:S02]  /*1ad0*/  ISETP.NE.AND P0, PT, R3, 0x3, PT ;  /* 0x000000030300780c */ /* 0x000fe40003f05270 */
[----:B------:R-:W-:-:S06]  /*1ae0*/  UIADD3 UR4, UR51, -UR4, URZ ;  /* 0x8000000433047290 */ /* 0x000fcc000fffe03f */
[----:B------:R-:W-:-:S05]  /*1af0*/  IMAD.U32 R0, RZ, RZ, UR4 ;  /* 0x00000004ff007e24 */ /* 0x000fca000f8e00ff */
[----:B------:R-:W-:-:S04]  /*1b00*/  SHF.L.U32 R0, R0, 0x1f, RZ ;  /* 0x0000001f00007819 */ /* 0x000fc800000006ff */
[----:B------:R-:W0:Y:S02]  /*1b10*/  SYNCS.PHASECHK.TRANS64.TRYWAIT P1, [R25+URZ+0x13200], R0 ;  /* 0x01320000190075a7 */ /* 0x000e24000802017f */
[----:B0-----:R-:W-:Y:S05]  /*1b20*/  @!P1 BRA `(.L_x_13736) ;  /* 0x000000e800d09947 */ /* 0x001fea0003800000 */
.L_x_13868:
[----:B------:R-:W-:Y:S05]  /*1b30*/  @!P0 BRA `(.L_x_13737) ;  /* 0x0000000000048947 */ /* 0x000fea0003800000 */
[----:B------:R-:W-:Y:S01]  /*1b40*/  BPT.TRAP 0x1 ;  /* 0x000000040000795c */ /* 0x000fe20000300000 */
.L_x_13737:
[----:B------:R-:W-:Y:S02]  /*1b50*/  IMAD.U32 R4, RZ, RZ, UR50 ;  /* 0x00000032ff047e24 */ /* 0x000fe4000f8e00ff */
[----:B0-----:R-:W-:-:S03]  /*1b60*/  IMAD.U32 R0, RZ, RZ, UR40 ;  /* 0x00000028ff007e24 */ /* 0x001fc6000f8e00ff */
[----:B------:R-:W-:Y:S01]  /*1b70*/  SHF.L.U32 R4, R4, 0x1f, RZ ;  /* 0x0000001f04047819 */ /* 0x000fe200000006ff */
[----:B------:R-:W-:-:S04]  /*1b80*/  IMAD R5, R0, 0x8, R25 ;  /* 0x0000000800057824 */ /* 0x000fc800078e0219 */
[----:B------:R0:W1:Y:S01]  /*1b90*/  SYNCS.PHASECHK.TRANS64.TRYWAIT P1, [R5+URZ+0x13230], R4 ;  /* 0x01323004050075a7 */ /* 0x000062000802017f */
[----:B------:R-:W-:Y:S05]  /*1ba0*/  @!P0 BRA `(.L_x_13738) ;  /* 0x0000000000048947 */ /* 0x000fea0003800000 */
[----:B------:R-:W-:Y:S01]  /*1bb0*/  BPT.TRAP 0x1 ;  /* 0x000000040000795c */ /* 0x000fe20000300000 */
.L_x_13738:
[----:B------:R-:W-:Y:S02]  /*1bc0*/  VIADD R0, R25, 0xe000 ;  /* 0x0000e00019007836 */ /* 0x000fe40000000000 */
[----:B------:R-:W-:-:S03]  /*1bd0*/  IMAD.MOV.U32 R25, RZ, RZ, RZ ;  /* 0x000000ffff197224 */ /* 0x000fc600078e00ff */
[----:B------:R-:W-:-:S04]  /*1be0*/  SHF.R.U32.HI R0, RZ, 0x4, R0 ;  /* 0x00000004ff007819 */ /* 0x000fc80000011600 */
[----:B------:R-:W-:Y:S01]  /*1bf0*/  LOP3.LUT R0, R0, 0x3fff, RZ, 0xc0, !PT ;  /* 0x00003fff00007812 */ /* 0x000fe200078ec0ff */
[----:B-1----:R-:W-:Y:S06]  /*1c00*/  @P1 BRA `(.L_x_13739) ;  /* 0x0000000000081947 */ /* 0x002fec0003800000 */
[----:B------:R-:W1:Y:S02]  /*1c10*/  SYNCS.PHASECHK.TRANS64.TRYWAIT P1, [R5+URZ+0x13230], R4 ;  /* 0x01323004050075a7 */ /* 0x000e64000802017f */
[----:B-1----:R-:W-:Y:S05]  /*1c20*/  @!P1 BRA `(.L_x_13740) ;  /* 0x000000e800a49947 */ /* 0x002fea0003800000 */
.L_x_13739:
[----:B------:R-:W-:Y:S05]  /*1c30*/  WARPSYNC.ALL ;  /* 0x0000000000007948 */ /* 0x000fea0003800000 */
[----:B------:R-:W-:-:S04]  /*1c40*/  LOP3.LUT R0, R0, 0x10000, RZ, 0xfc, !PT ;  /* 0x0001000000007812 */ /* 0x000fc800078efcff */
[----:B------:R-:W-:Y:S01]  /*1c50*/  R2UR UR8, R0 ;  /* 0x00000000000872ca */ /* 0x000fe200000e0000 */
[----:B------:R-:W-:Y:S01]  /*1c60*/  WARPGROUP.ARRIVE ;  /* 0x00000000000079c5 */ /* 0x000fe20000000000 */
[----:B------:R-:W-:Y:S01]  /*1c70*/  UMOV UR39, 0x80000020 ;  /* 0x8000002000277882 */ /* 0x000fe20000000000 */
[----:B------:R-:W-:Y:S01]  /*1c80*/  UMOV UR4, UR36 ;  /* 0x0000002400047c82 */ /* 0x000fe20008000000 */
[----:B------:R-:W-:Y:S01]  /*1c90*/  UMOV UR5, UR37 ;  /* 0x0000002500057c82 */ /* 0x000fe20008000000 */
[----:B------:R-:W-:Y:S01]  /*1ca0*/  UMOV UR7, 0x80000020 ;  /* 0x8000002000077882 */ /* 0x000fe20000000000 */
[----:B------:R-:W-:-:S07]  /*1cb0*/  VIADD R3, R26, 0x2 ;  /* 0x000000021a037836 */ /* 0x000fce0000000000 */
        /* <DEDUP_REMOVED lines=20> */
[----:B------:R-:W-:Y:S01]  /*1e00*/  R2UR UR4, R3 ;  /* 0x00000000030472ca */ /* 0x000fe200000e0000 */
[----:B------:R-:W-:Y:S01]  /*1e10*/  UIADD3 UR6, UR8, 0x2, URZ ;  /* 0x0000000208067890 */ /* 0x000fe2000fffe03f */
[----:B------:R-:W-:Y:S01]  /*1e20*/  UMOV UR5, 0x80000020 ;  /* 0x8000002000057882 */ /* 0x000fe20000000000 */
        /* <DEDUP_REMOVED lines=37> */
.L_x_13741:
[----:B------:R-:W2:Y:S01]  /*2080*/  LDL R7, [R1] ;  /* 0x0000000001077983 */ /* 0x000ea20000100800 */
[----:B01----:R-:W-:Y:S01]  /*2090*/  IMAD.U32 R4, RZ, RZ, UR56 ;  /* 0x00000038ff047e24 */ /* 0x003fe2000f8e00ff */
[----:B------:R-:W-:Y:S01]  /*20a0*/  P2R R6, PR, RZ, 0x1 ;  /* 0x00000001ff067803 */ /* 0x000fe20000000000 */
[----:B------:R-:W-:Y:S01]  /*20b0*/  IMAD.U32 R3, RZ, RZ, UR53 ;  /* 0x00000035ff037e24 */ /* 0x000fe2000f8e00ff */
[----:B------:R-:W-:Y:S01]  /*20c0*/  UIADD3 UR18, UR53, -0x2, URZ ;  /* 0xfffffffe35127890 */ /* 0x000fe2000fffe03f */
[----:B------:R-:W-:-:S03]  /*20d0*/  VIADD R5, R5, 0x13240 ;  /* 0x0001324005057836 */ /* 0x000fc60000000000 */
[----:B------:R-:W-:Y:S02]  /*20e0*/  UISETP.GE.AND UP0, UPT, UR18, UR48, UPT ;  /* 0x000000301200728c */ /* 0x000fe4000bf06270 */
[----:B------:R-:W-:-:S04]  /*20f0*/  PRMT R24, R24, 0x654, R5 ;  /* 0x0000065418187816 */ /* 0x000fc80000000005 */
[----:B------:R0:W-:Y:S01]  /*2100*/  SYNCS.ARRIVE.TRANS64.RED.A1T0 RZ, [R24+URZ], RZ ;  /* 0x000000ff18ff79a7 */ /* 0x0001e2000810043f */
        /* <DEDUP_REMOVED lines=154> */
[----:B------:R-:W1:Y:S01]  /*2ab0*/  SHFL.BFLY PT, R3, R8, 0x2, 0x1f ;  /* 0x0c401f0008037f89 */ /* 0x000e6200000e0000 */
[----:B------:R-:W-:Y:S02]  /*2ac0*/  P2R R12, PR, RZ, 0x4 ;  /* 0x00000004ff0c7803 */ /* 0x000fe40000000000 */
[C---:B------:R-:W-:Y:S02]  /*2ad0*/  ISETP.GT.AND P2, PT, R4.reuse, 0x78, PT ;  /* 0x000000780400780c */ /* 0x040fe40003f44270 */
[C---:B------:R-:W-:Y:S02]  /*2ae0*/  ISETP.GT.AND P1, PT, R4.reuse, 0x79, PT ;  /* 0x000000790400780c */ /* 0x040fe40003f24270 */
[----:B------:R-:W-:-:S02]  /*2af0*/  ISETP.GT.AND P0, PT, R4, 0x80, PT ;  /* 0x000000800400780c */ /* 0x000fc40003f04270 */
[----:B------:R-:W-:Y:S02]  /*2b00*/  FMNMX.FTZ R4, R98, R15, !PT ;  /* 0x0000000f62047209 */ /* 0x000fe40007810000 */
[----:B------:R-:W-:Y:S02]  /*2b10*/  P2R R11, PR, RZ, 0x8 ;  /* 0x00000008ff0b7803 */ /* 0x000fe40000000000 */
[----:B------:R-:W-:Y:S02]  /*2b20*/  FMNMX.FTZ R21, R99, R4, !PT ;  /* 0x0000000463157209 */ /* 0x000fe40007810000 */
[----:B------:R-:W-:Y:S02]  /*2b30*/  FSEL R30, R30, -INF , P0 ;  /* 0xff8000001e1e7808 */ /* 0x000fe40000000000 */
[----:B------:R-:W-:Y:S02]  /*2b40*/  FMNMX.FTZ R4, R102, R21, !PT ;  /* 0x0000001566047209 */ /* 0x000fe40007810000 */
[----:B------:R-:W-:-:S02]  /*2b50*/  ISETP.NE.AND P0, PT, R14, RZ, PT ;  /* 0x000000ff0e00720c */ /* 0x000fc40003f05270 */
[----:B------:R-:W-:Y:S02]  /*2b60*/  FMNMX.FTZ R21, R103, R4, !PT ;  /* 0x0000000467157209 */ /* 0x000fe40007810000 */
[----:B------:R-:W-:Y:S02]  /*2b70*/  FSEL R58, R58, -INF , P2 ;  /* 0xff8000003a3a7808 */ /* 0x000fe40001000000 */
[----:B-1----:R-:W-:Y:S02]  /*2b80*/  FMNMX.FTZ R9, R8, R3, !PT ;  /* 0x0000000308097209 */ /* 0x002fe40007810000 */
[----:B------:R-:W-:Y:S02]  /*2b90*/  FMNMX.FTZ R4, R106, R21, !PT ;  /* 0x000000156a047209 */ /* 0x000fe40007810000 */
[----:B------:R-:W-:Y:S01]  /*2ba0*/  FSEL R59, R59, -INF , P1 ;  /* 0xff8000003b3b7808 */ /* 0x000fe20000800000 */
[----:B------:R-:W1:Y:S01]  /*2bb0*/  SHFL.BFLY PT, R10, R9, 0x1, 0x1f ;  /* 0x0c201f00090a7f89 */ /* 0x000e6200000e0000 */
        /* <DEDUP_REMOVED lines=8> */
[----:B------:R-:W-:Y:S02]  /*2c40*/  FSEL R39, R39, -INF , P4 ;  /* 0xff80000027277808 */ /* 0x000fe40002000000 */
[----:B------:R-:W-:Y:S02]  /*2c50*/  FSEL R42, R42, -INF , P5 ;  /* 0xff8000002a2a7808 */ /* 0x000fe40002800000 */
[----:B------:R-:W-:Y:S02]  /*2c60*/  FSEL R43, R43, -INF , P6 ;  /* 0xff8000002b2b7808 */ /* 0x000fe40003000000 */
[----:B------:R-:W-:Y:S02]  /*2c70*/  ISETP.NE.AND P0, PT, R6, RZ, PT ;  /* 0x000000ff0600720c */ /* 0x000fe40003f05270 */
[----:B-1----:R-:W-:Y:S01]  /*2c80*/  FMNMX.FTZ R3, R9, R10, !PT ;  /* 0x0000000a09037209 */ /* 0x002fe20007810000 */
[----:B------:R-:W-:-:S03]  /*2c90*/  IMAD.U32 R10, RZ, RZ, UR49 ;  /* 0x00000031ff0a7e24 */ /* 0x000fc6000f8e00ff */
        /* <DEDUP_REMOVED lines=31> */
[----:B-1----:R-:W-:-:S01]  /*2e90*/  FFMA.FTZ R80, R72, UR49, -R7 ;  /* 0x0000003148507c23 */ /* 0x002fc20008010807 */
[----:B------:R-:W-:Y:S01]  /*2ea0*/  FSEL R72, R34, -INF , P1 ;  /* 0xff80000022487808 */ /* 0x000fe20000800000 */
        /* <DEDUP_REMOVED lines=30> */
[----:B------:R-:W-:Y:S01]  /*3090*/  MUFU.EX2 R34, R80 ;  /* 0x0000005000227308 */ /* 0x000fe20000000800 */
[----:B------:R-:W-:-:S02]  /*30a0*/  FFMA.FTZ R7, R41, UR49, -R7 ;  /* 0x0000003129077c23 */ /* 0x000fc40008010807 */
        /* <DEDUP_REMOVED lines=14> */
[----:B------:R-:W1:Y:S03]  /*3190*/  MUFU.EX2 R11, R11 ;  /* 0x0000000b000b7308 */ /* 0x000e660000000800 */
[----:B------:R-:W-:-:S04]  /*31a0*/  FMNMX.FTZ R4, R38, R85, !PT ;  /* 0x0000005526047209 */ /* 0x000fc80007810000 */
[----:B------:R-:W-:Y:S01]  /*31b0*/  FMNMX.FTZ R85, R39, R4, !PT ;  /* 0x0000000427557209 */ /* 0x000fe20007810000 */
[----:B------:R-:W-:Y:S03]  /*31c0*/  MUFU.EX2 R27, R76 ;  /* 0x0000004c001b7308 */ /* 0x000fe60000000800 */
[----:B------:R-:W-:-:S04]  /*31d0*/  FMNMX.FTZ R4, R42, R85, !PT ;  /* 0x000000552a047209 */ /* 0x000fc80007810000 */
[----:B------:R-:W-:Y:S01]  /*31e0*/  FMNMX.FTZ R4, R43, R4, !PT ;  /* 0x000000042b047209 */ /* 0x000fe20007810000 */
[----:B------:R-:W2:Y:S01]  /*31f0*/  MUFU.EX2 R76, R88 ;  /* 0x00000058004c7308 */ /* 0x000ea20000000800 */
[----:B-1----:R-:W-:-:S03]  /*3200*/  F2FP.SATFINITE.E4M3.F32.PACK_AB_MERGE_C R152, R11, R8, RZ ;  /* 0x000000080b98723e */ /* 0x002fc600048070ff */
[----:B------:R-:W1:Y:S01]  /*3210*/  SHFL.BFLY PT, R85, R4, 0x2, 0x1f ;  /* 0x0c401f0004557f89 */ /* 0x000e6200000e0000 */
[----:B------:R-:W-:-:S03]  /*3220*/  F2FP.SATFINITE.E4M3.F32.PACK_AB_MERGE_C R152, R9, R6, R152 ;  /* 0x000000060998723e */ /* 0x000fc60004807098 */
[----:B------:R-:W-:Y:S08]  /*3230*/  MUFU.EX2 R10, R10 ;  /* 0x0000000a000a7308 */ /* 0x000ff00000000800 */
[----:B------:R-:W-:Y:S01]  /*3240*/  MUFU.EX2 R13, R13 ;  /* 0x0000000d000d7308 */ /* 0x000fe20000000800 */
[----:B--2---:R-:W-:-:S04]  /*3250*/  F2FP.SATFINITE.E4M3.F32.PACK_AB_MERGE_C R138, R81, R76, RZ ;  /* 0x0000004c518a723e */ /* 0x004fc800048070ff */
[----:B------:R-:W-:-:S03]  /*3260*/  F2FP.SATFINITE.E4M3.F32.PACK_AB_MERGE_C R138, R77, R26, R138 ;  /* 0x0000001a4d8a723e */ /* 0x000fc6000480708a */
[----:B------:R-:W-:Y:S01]  /*3270*/  MUFU.EX2 R12, R12 ;  /* 0x0000000c000c7308 */ /* 0x000fe20000000800 */
[----:B-1----:R-:W-:-:S07]  /*3280*/  FMNMX.FTZ R85, R4, R85, !PT ;  /* 0x0000005504557209 */ /* 0x002fce0007810000 */
[----:B------:R-:W1:Y:S01]  /*3290*/  MUFU.EX2 R15, R105 ;  /* 0x00000069000f7308 */ /* 0x000e620000000800 */
[----:B------:R-:W2:Y:S07]  /*32a0*/  SHFL.BFLY PT, R4, R85, 0x1, 0x1f ;  /* 0x0c201f0055047f89 */ /* 0x000eae00000e0000 */
[----:B------:R-:W-:Y:S08]  /*32b0*/  MUFU.EX2 R14, R14 ;  /* 0x0000000e000e7308 */ /* 0x000ff00000000800 */
[----:B------:R-:W3:Y:S01]  /*32c0*/  MUFU.EX2 R20, R20 ;  /* 0x0000001400147308 */ /* 0x000ee20000000800 */
[----:B-1----:R-:W-:-:S04]  /*32d0*/  F2FP.SATFINITE.E4M3.F32.PACK_AB_MERGE_C R154, R15, R12, RZ ;  /* 0x0000000c0f9a723e */ /* 0x002fc800048070ff */
[----:B------:R-:W-:-:S03]  /*32e0*/  F2FP.SATFINITE.E4M3.F32.PACK_AB_MERGE_C R154, R13, R10, R154 ;  /* 0x0000000a0d9a723e */ /* 0x000fc6000480709a */
[----:B------:R-:W-:Y:S01]  /*32f0*/  MUFU.EX2 R60, R60 ;  /* 0x0000003c003c7308 */ /* 0x000fe20000000800 */
[----:B--2---:R-:W-:Y:S01]  /*3300*/  FMNMX.FTZ R4, R85, R4, !PT ;  /* 0x0000000455047209 */ /* 0x004fe20007810000 */
[----:B------:R-:W-:-:S03]  /*3310*/  IMAD.U32 R85, RZ, RZ, UR49 ;  /* 0x00000031ff557e24 */ /* 0x000fc6000f8e00ff */
[C---:B------:R-:W-:Y:S01]  /*3320*/  FSETP.NEU.FTZ.AND P1, PT, R4.reuse, -INF , PT ;  /* 0xff8000000400780b */ /* 0x040fe20003f3d000 */
[----:B------:R-:W-:-:S02]  /*3330*/  FFMA.FTZ R84, R4, R85, -8 ;  /* 0xc100000004547423 */ /* 0x000fc40000010055 */
[----:B------:R-:W-:Y:S01]  /*3340*/  MUFU.EX2 R61, R61 ;  /* 0x0000003d003d7308 */ /* 0x000fe20000000800 */
[----:B---3--:R-:W-:Y:S02]  /*3350*/  F2FP.SATFINITE.E4M3.F32.PACK_AB_MERGE_C R136, R27, R20, RZ ;  /* 0x000000141b88723e */ /* 0x008fe400048070ff */
        /* <DEDUP_REMOVED lines=23> */
[----:B------:R-:W-:Y:S01]  /*34d0*/  FADD.FTZ R75, R6, R9 ;  /* 0x00000009064b7221 */ /* 0x000fe20000010000 */
[----:B------:R-:W-:-:S01]  /*34e0*/  FFMA.FTZ R70, R74, UR49, -R84 ;  /* 0x000000314a467c23 */ /* 0x000fc20008010854 */
[----:B------:R-:W2:Y:S01]  /*34f0*/  MUFU.EX2 R89, R89 ;  /* 0x0000005900597308 */ /* 0x000ea20000000800 */
[----:B------:R-:W-:-:S01]  /*3500*/  FFMA.FTZ R94, R107, UR49, -R84 ;  /* 0x000000316b5e7c23 */ /* 0x000fc20008010854 */
[----:B------:R-:W-:Y:S01]  /*3510*/  FADD.FTZ R98, R8, R75 ;  /* 0x0000004b08627221 */ /* 0x000fe20000010000 */
[----:B------:R-:W-:-:S01]  /*3520*/  FFMA.FTZ R78, R78, UR49, -R84 ;  /* 0x000000314e4e7c23 */ /* 0x000fc20008010854 */
[--C-:B------:R-:W-:Y:S01]  /*3530*/  FFMA.FTZ R79, R79, UR49, -R84.reuse ;  /* 0x000000314f4f7c23 */ /* 0x100fe20008010854 */
[----:B0-----:R-:W-:-:S01]  /*3540*/  FFMA.FTZ R24, R47, UR49, -R84 ;  /* 0x000000312f187c23 */ /* 0x001fc20008010854 */
        /* <DEDUP_REMOVED lines=27> */
[----:B------:R-:W-:Y:S01]  /*3700*/  FFMA.FTZ R74, R50, UR49, -R84 ;  /* 0x00000031324a7c23 */ /* 0x000fe20008010854 */
[----:B------:R-:W-:Y:S01]  /*3710*/  F2FP.SATFINITE.E4M3.F32.PACK_AB_MERGE_C R153, R80, R41, R153 ;  /* 0x000000295099723e */ /* 0x000fe20004807099 */
[----:B------:R-:W-:-:S04]  /*3720*/  IMAD.MOV.U32 R41, RZ, RZ, R25 ;  /* 0x000000ffff297224 */ /* 0x000fc800078e0019 */
[----:B------:R-:W1:Y:S01]  /*3730*/  MUFU.EX2 R94, R94 ;  /* 0x0000005e005e7308 */ /* 0x000e620000000800 */
[----:B--2---:R-:W-:-:S01]  /*3740*/  FADD.FTZ R50, R88, R75 ;  /* 0x0000004b58327221 */ /* 0x004fc20000010000 */
[----:B------:R-:W-:-:S06]  /*3750*/  FADD.FTZ R75, R15, R98 ;  /* 0x000000620f4b7221 */ /* 0x000fcc0000010000 */
[----:B------:R-:W2:Y:S01]  /*3760*/  MUFU.EX2 R78, R78 ;  /* 0x0000004e004e7308 */ /* 0x000ea20000000800 */
[----:B0-----:R-:W-:-:S01]  /*3770*/  FADD.FTZ R51, R93, R50 ;  /* 0x000000325d337221 */ /* 0x001fc20000010000 */
[----:B------:R-:W-:-:S04]  /*3780*/  FADD.FTZ R50, R14, R75 ;  /* 0x0000004b0e327221 */ /* 0x000fc80000010000 */
[----:B------:R-:W-:Y:S01]  /*3790*/  FADD.FTZ R75, R21, R50 ;  /* 0x00000032154b7221 */ /* 0x000fe20000010000 */
[----:B------:R-:W-:-:S01]  /*37a0*/  FFMA.FTZ R50, R31, UR49, -R84 ;  /* 0x000000311f327c23 */ /* 0x000fc20008010854 */
[----:B------:R-:W0:Y:S01]  /*37b0*/  MUFU.EX2 R79, R79 ;  /* 0x0000004f004f7308 */ /* 0x000e220000000800 */
[----:B-1----:R-:W-:-:S01]  /*37c0*/  FADD.FTZ R51, R94, R51 ;  /* 0x000000335e337221 */ /* 0x002fc20000010000 */
[----:B------:R-:W-:-:S04]  /*37d0*/  F2FP.SATFINITE.E4M3.F32.PACK_AB_MERGE_C R155, R94, R93, RZ ;  /* 0x0000005d5e9b723e */ /* 0x000fc800048070ff */
[----:B------:R-:W-:Y:S02]  /*37e0*/  F2FP.SATFINITE.E4M3.F32.PACK_AB_MERGE_C R155, R88, R85, R155 ;  /* 0x00000055589b723e */ /* 0x000fe4000480709b */
[----:B------:R-:W1:Y:S01]  /*37f0*/  MUFU.EX2 R95, R95 ;  /* 0x0000005f005f7308 */ /* 0x000e620000000800 */
[----:B--2---:R-:W-:-:S01]  /*3800*/  FADD.FTZ R98, R78, R51 ;  /* 0x000000334e627221 */ /* 0x004fc20000010000 */
[----:B------:R-:W-:Y:S01]  /*3810*/  FFMA.FTZ R51, R30, UR49, -R84 ;  /* 0x000000311e337c23 */ /* 0x000fe20008010854 */
[----:B------:R-:W-:-:S04]  /*3820*/  FADD.FTZ R30, R20, R75 ;  /* 0x0000004b141e7221 */ /* 0x000fc80000010000 */
[----:B------:R-:W-:Y:S01]  /*3830*/  FADD.FTZ R75, R27, R30 ;  /* 0x0000001e1b4b7221 */ /* 0x000fe20000010000 */
        /* <DEDUP_REMOVED lines=9> */
[----:B0-----:R-:W-:-:S07]  /*38d0*/  FADD.FTZ R98, R82, R31 ;  /* 0x0000001f52627221 */ /* 0x001fce0000010000 */
[----:B------:R-:W0:Y:S01]  /*38e0*/  MUFU.EX2 R87, R87 ;  /* 0x0000005700577308 */ /* 0x000e220000000800 */
[----:B-1----:R-:W-:-:S07]  /*38f0*/  FADD.FTZ R97, R83, R98 ;  /* 0x0000006253617221 */ /* 0x002fce0000010000 */
[----:B------:R-:W-:Y:S08]  /*3900*/  MUFU.EX2 R5, R46 ;  /* 0x0000002e00057308 */ /* 0x000ff00000000800 */
[----:B------:R-:W-:Y:S01]  /*3910*/  MUFU.EX2 R62, R62 ;  /* 0x0000003e003e7308 */ /* 0x000fe20000000800 */
[----:B0-----:R-:W-:-:S04]  /*3920*/  F2FP.SATFINITE.E4M3.F32.PACK_AB_MERGE_C R139, R87, R86, RZ ;  /* 0x00000056578b723e */ /* 0x001fc800048070ff */
[----:B------:R-:W-:-:S03]  /*3930*/  F2FP.SATFINITE.E4M3.F32.PACK_AB_MERGE_C R139, R83, R82, R139 ;  /* 0x00000052538b723e */ /* 0x000fc6000480708b */
[----:B------:R0:W-:Y:S08]  /*3940*/  MUFU.EX2 R46, R74 ;  /* 0x0000004a002e7308 */ /* 0x0001f00000000800 */
[----:B------:R-:W-:Y:S01]  /*3950*/  MUFU.EX2 R63, R63 ;  /* 0x0000003f003f7308 */ /* 0x000fe20000000800 */
[----:B0-----:R-:W-:-:S01]  /*3960*/  FADD.FTZ R74, R26, R75 ;  /* 0x0000004b1a4a7221 */ /* 0x001fc20000010000 */
[----:B------:R-:W-:-:S03]  /*3970*/  IMAD.MOV.U32 R26, RZ, RZ, R25 ;  /* 0x000000ffff1a7224 */ /* 0x000fc600078e0019 */
[----:B------:R-:W-:-:S03]  /*3980*/  FADD.FTZ R75, R77, R74 ;  /* 0x0000004a4d4b7221 */ /* 0x000fc60000010000 */
[----:B------:R-:W0:Y:S01]  /*3990*/  MUFU.EX2 R64, R64 ;  /* 0x0000004000407308 */ /* 0x000e220000000800 */
[----:B------:R-:W-:-:S04]  /*39a0*/  FADD.FTZ R74, R76, R75 ;  /* 0x0000004b4c4a7221 */ /* 0x000fc80000010000 */
[----:B------:R-:W-:-:S03]  /*39b0*/  FADD.FTZ R11, R81, R74 ;  /* 0x0000004a510b7221 */ /* 0x000fc60000010000 */
[----:B------:R-:W1:Y:S01]  /*39c0*/  MUFU.EX2 R90, R90 ;  /* 0x0000005a005a7308 */ /* 0x000e620000000800 */
[----:B------:R-:W-:-:S04]  /*39d0*/  FADD.FTZ R12, R60, R11 ;  /* 0x0000000b3c0c7221 */ /* 0x000fc80000010000 */
[----:B------:R-:W-:-:S03]  /*39e0*/  FADD.FTZ R11, R61, R12 ;  /* 0x0000000c3d0b7221 */ /* 0x000fc60000010000 */
[----:B------:R2:W-:Y:S01]  /*39f0*/  MUFU.EX2 R30, R54 ;  /* 0x00000036001e7308 */ /* 0x0005e20000000800 */
[----:B0-----:R-:W-:-:S07]  /*3a00*/  FADD.FTZ R12, R64, R11 ;  /* 0x0000000b400c7221 */ /* 0x001fce0000010000 */
[----:B------:R-:W0:Y:S01]  /*3a10*/  MUFU.EX2 R65, R65 ;  /* 0x0000004100417308 */ /* 0x000e220000000800 */
[----:B--2---:R-:W-:-:S04]  /*3a20*/  FADD.FTZ R54, R86, R97 ;  /* 0x0000006156367221 */ /* 0x004fc80000010000 */
[----:B------:R-:W-:Y:S01]  /*3a30*/  FADD.FTZ R15, R87, R54 ;  /* 0x00000036570f7221 */ /* 0x000fe20000010000 */
[----:B------:R-:W-:Y:S02]  /*3a40*/  IMAD.MOV.U32 R54, RZ, RZ, R25 ;  /* 0x000000ffff367224 */ /* 0x000fe400078e0019 */
[----:B------:R-:W2:Y:S01]  /*3a50*/  MUFU.EX2 R91, R91 ;  /* 0x0000005b005b7308 */ /* 0x000ea20000000800 */
[----:B------:R-:W-:-:S04]  /*3a60*/  FADD.FTZ R20, R62, R15 ;  /* 0x0000000f3e147221 */ /* 0x000fc80000010000 */
[----:B------:R-:W-:-:S03]  /*3a70*/  FADD.FTZ R27, R63, R20 ;  /* 0x000000143f1b7221 */ /* 0x000fc60000010000 */
[----:B------:R-:W3:Y:S01]  /*3a80*/  MUFU.EX2 R68, R68 ;  /* 0x0000004400447308 */ /* 0x000ee20000000800 */
[----:B-1----:R-:W-:-:S01]  /*3a90*/  FADD.FTZ R20, R90, R27 ;  /* 0x0000001b5a147221 */ /* 0x002fc20000010000 */
[C---:B0-----:R-:W-:Y:S01]  /*3aa0*/  FADD.FTZ R27, R65.reuse, R12 ;  /* 0x0000000c411b7221 */ /* 0x041fe20000010000 */
[----:B------:R-:W-:-:S04]  /*3ab0*/  F2FP.SATFINITE.E4M3.F32.PACK_AB_MERGE_C R140, R65, R64, RZ ;  /* 0x00000040418c723e */ /* 0x000fc800048070ff */
[----:B------:R-:W-:Y:S01]  /*3ac0*/  F2FP.SATFINITE.E4M3.F32.PACK_AB_MERGE_C R140, R61, R60, R140 ;  /* 0x0000003c3d8c723e */ /* 0x000fe2000480708c */
[----:B------:R-:W-:Y:S01]  /*3ad0*/  MUFU.EX2 R66, R66 ;  /* 0x0000004200427308 */ /* 0x000fe20000000800 */
[----:B--2---:R-:W-:-:S04]  /*3ae0*/  F2FP.SATFINITE.E4M3.F32.PACK_AB_MERGE_C R90, R91, R90, RZ ;  /* 0x0000005a5b5a723e */ /* 0x004fc800048070ff */
[----:B------:R-:W-:-:S03]  /*3af0*/  F2FP.SATFINITE.E4M3.F32.PACK_AB_MERGE_C R141, R63, R62, R90 ;  /* 0x0000003e3f8d723e */ /* 0x000fc6000480705a */
[----:B------:R-:W0:Y:S01]  /*3b00*/  MUFU.EX2 R69, R69 ;  /* 0x0000004500457308 */ /* 0x000e220000000800 */
[----:B---3--:R-:W-:-:S07]  /*3b10*/  FADD.FTZ R12, R68, R27 ;  /* 0x0000001b440c7221 */ /* 0x008fce0000010000 */
[----:B------:R-:W-:Y:S08]  /*3b20*/  MUFU.EX2 R67, R67 ;  /* 0x0000004300437308 */ /* 0x000ff00000000800 */
[----:B------:R-:W-:Y:S01]  /*3b30*/  MUFU.EX2 R70, R70 ;  /* 0x0000004600467308 */ /* 0x000fe20000000800 */
[----:B0-----:R-:W-:-:S04]  /*3b40*/  FADD.FTZ R27, R69, R12 ;  /* 0x0000000c451b7221 */ /* 0x001fc80000010000 */
[----:B------:R-:W-:Y:S01]  /*3b50*/  FADD.FTZ R6, R34, R27 ;  /* 0x0000001b22067221 */ /* 0x000fe20000010000 */
[----:B------:R-:W-:Y:S02]  /*3b60*/  MOV R27, R25 ;  /* 0x00000019001b7202 */ /* 0x000fe40000000f00 */
[----:B------:R-:W0:Y:S08]  /*3b70*/  MUFU.EX2 R73, R73 ;  /* 0x0000004900497308 */ /* 0x000e300000000800 */
[----:B------:R-:W1:Y:S08]  /*3b80*/  MUFU.EX2 R71, R71 ;  /* 0x0000004700477308 */ /* 0x000e700000000800 */
[----:B------:R2:W-:Y:S01]  /*3b90*/  MUFU.EX2 R31, R55 ;  /* 0x00000037001f7308 */ /* 0x0005e20000000800 */
[C---:B0-----:R-:W-:Y:S01]  /*3ba0*/  F2FP.SATFINITE.E4M3.F32.PACK_AB_MERGE_C R34, R73.reuse, R34, RZ ;  /* 0x000000224922723e */ /* 0x041fe200048070ff */
[----:B------:R-:W-:-:S03]  /*3bb0*/  FADD.FTZ R73, R73, R6 ;  /* 0x0000000649497221 */ /* 0x000fc60000010000 */
[----:B------:R-:W-:Y:S01]  /*3bc0*/  F2FP.SATFINITE.E4M3.F32.PACK_AB_MERGE_C R142, R69, R68, R34 ;  /* 0x00000044458e723e */ /* 0x000fe20004807022 */
[----:B------:R-:W-:Y:S02]  /*3bd0*/  IMAD.MOV.U32 R34, RZ, RZ, R25 ;  /* 0x000000ffff227224 */ /* 0x000fe400078e0019 */
[----:B------:R-:W0:Y:S01]  /*3be0*/  MUFU.EX2 R44, R44 ;  /* 0x0000002c002c7308 */ /* 0x000e220000000800 */
[----:B--2---:R-:W-:-:S04]  /*3bf0*/  FADD.FTZ R55, R91, R20 ;  /* 0x000000145b377221 */ /* 0x004fc80000010000 */
[----:B------:R-:W-:Y:S01]  /*3c00*/  FADD.FTZ R20, R66, R55 ;  /* 0x0000003742147221 */ /* 0x000fe20000010000 */
[----:B------:R-:W-:Y:S02]  /*3c10*/  IMAD.MOV.U32 R55, RZ, RZ, R25 ;  /* 0x000000ffff377224 */ /* 0x000fe400078e0019 */
[----:B------:R-:W2:Y:S01]  /*3c20*/  MUFU.EX2 R45, R45 ;  /* 0x0000002d002d7308 */ /* 0x000ea20000000800 */
[----:B------:R-:W-:-:S04]  /*3c30*/  FADD.FTZ R9, R67, R20 ;  /* 0x0000001443097221 */ /* 0x000fc80000010000 */
[----:B------:R-:W-:Y:S01]  /*3c40*/  FADD.FTZ R10, R70, R9 ;  /* 0x00000009460a7221 */ /* 0x000fe20000010000 */
[C---:B-1----:R-:W-:Y:S02]  /*3c50*/  F2FP.SATFINITE.E4M3.F32.PACK_AB_MERGE_C R70, R71.reuse, R70, RZ ;  /* 0x000000464746723e */ /* 0x042fe400048070ff */
[----:B------:R-:W1:Y:S01]  /*3c60*/  MUFU.EX2 R24, R24 ;  /* 0x0000001800187308 */ /* 0x000e620000000800 */
[----:B------:R-:W-:-:S01]  /*3c70*/  FADD.FTZ R10, R71, R10 ;  /* 0x0000000a470a7221 */ /* 0x000fc20000010000 */
[----:B0-----:R-:W-:Y:S01]  /*3c80*/  FADD.FTZ R6, R44, R73 ;  /* 0x000000492c067221 */ /* 0x001fe20000010000 */
[----:B------:R-:W-:Y:S02]  /*3c90*/  F2FP.SATFINITE.E4M3.F32.PACK_AB_MERGE_C R143, R67, R66, R70 ;  /* 0x00000042438f723e */ /* 0x000fe40004807046 */
[----:B------:R-:W-:-:S03]  /*3ca0*/  FADD.FTZ R9, R5, R10 ;  /* 0x0000000a05097221 */ /* 0x000fc60000010000 */
        /* <DEDUP_REMOVED lines=8> */
[C---:B--2---:R-:W-:Y:S01]  /*3d30*/  F2FP.SATFINITE.E4M3.F32.PACK_AB_MERGE_C R48, R49.reuse, R48, RZ ;  /* 0x000000303130723e */ /* 0x044fe200048070ff */
[----:B------:R-:W-:-:S03]  /*3d40*/  FADD.FTZ R49, R49, R6 ;  /* 0x0000000631317221 */ /* 0x000fc60000010000 */
[----:B------:R-:W-:Y:S01]  /*3d50*/  F2FP.SATFINITE.E4M3.F32.PACK_AB_MERGE_C R144, R45, R44, R48 ;  /* 0x0000002c2d90723e */ /* 0x000fe20004807030 */
[--C-:B------:R-:W-:Y:S02]  /*3d60*/  IMAD.MOV.U32 R45, RZ, RZ, R25.reuse ;  /* 0x000000ffff2d7224 */ /* 0x100fe400078e0019 */
[----:B------:R-:W2:Y:S01]  /*3d70*/  MUFU.EX2 R53, R53 ;  /* 0x0000003500357308 */ /* 0x000ea20000000800 */
[C---:B-1----:R-:W-:Y:S01]  /*3d80*/  F2FP.SATFINITE.E4M3.F32.PACK_AB_MERGE_C R46, R47.reuse, R46, RZ ;  /* 0x0000002e2f2e723e */ /* 0x042fe200048070ff */
[----:B------:R-:W-:Y:S01]  /*3d90*/  FADD.FTZ R47, R47, R10 ;  /* 0x0000000a2f2f7221 */ /* 0x000fe20000010000 */
[----:B------:R-:W-:Y:S02]  /*3da0*/  IMAD.MOV.U32 R44, RZ, RZ, R25 ;  /* 0x000000ffff2c7224 */ /* 0x000fe400078e0019 */
[----:B------:R-:W-:Y:S01]  /*3db0*/  F2FP.SATFINITE.E4M3.F32.PACK_AB_MERGE_C R145, R24, R5, R46 ;  /* 0x000000051891723e */ /* 0x000fe2000480702e */
[----:B------:R-:W-:-:S01]  /*3dc0*/  FADD.FTZ R10, R30, R47 ;  /* 0x0000002f1e0a7221 */ /* 0x000fc20000010000 */
[----:B------:R-:W-:Y:S01]  /*3dd0*/  IMAD.MOV.U32 R24, RZ, RZ, R25 ;  /* 0x000000ffff187224 */ /* 0x000fe200078e0019 */
[----:B------:R-:W1:Y:S01]  /*3de0*/  MUFU.EX2 R56, R56 ;  /* 0x0000003800387308 */ /* 0x000e620000000800 */
[----:B0-----:R-:W-:-:S01]  /*3df0*/  FADD.FTZ R6, R52, R49 ;  /* 0x0000003134067221 */ /* 0x001fc20000010000 */
[----:B------:R-:W-:Y:S01]  /*3e00*/  FADD.FTZ R13, R31, R10 ;  /* 0x0000000a1f0d7221 */ /* 0x000fe20000010000 */
[----:B------:R-:W-:-:S02]  /*3e10*/  IMAD.MOV.U32 R47, RZ, RZ, R25 ;  /* 0x000000ffff2f7224 */ /* 0x000fc400078e0019 */
[--C-:B------:R-:W-:Y:S02]  /*3e20*/  IMAD.MOV.U32 R46, RZ, RZ, R25.reuse ;  /* 0x000000ffff2e7224 */ /* 0x100fe400078e0019 */
[----:B------:R-:W-:Y:S01]  /*3e30*/  IMAD.MOV.U32 R49, RZ, RZ, R25 ;  /* 0x000000ffff317224 */ /* 0x000fe200078e0019 */
        /* <DEDUP_REMOVED lines=8> */
[C---:B--2---:R-:W-:Y:S01]  /*3ec0*/  F2FP.SATFINITE.E4M3.F32.PACK_AB_MERGE_C R56, R57.reuse, R56, RZ ;  /* 0x000000383938723e */ /* 0x044fe200048070ff */
[----:B------:R-:W-:-:S03]  /*3ed0*/  FADD.FTZ R57, R57, R6 ;  /* 0x0000000639397221 */ /* 0x000fc60000010000 */
[----:B------:R-:W-:Y:S01]  /*3ee0*/  F2FP.SATFINITE.E4M3.F32.PACK_AB_MERGE_C R146, R53, R52, R56 ;  /* 0x000000343592723e */ /* 0x000fe20004807038 */
[----:B------:R-:W-:Y:S02]  /*3ef0*/  IMAD.MOV.U32 R53, RZ, RZ, R25 ;  /* 0x000000ffff357224 */ /* 0x000fe400078e0019 */
[----:B------:R2:W3:Y:S01]  /*3f00*/  MUFU.EX2 R11, R51 ;  /* 0x00000033000b7308 */ /* 0x0004e20000000800 */
        /* <DEDUP_REMOVED lines=8> */
[----:B--2---:R-:W-:-:S04]  /*3f90*/  IMAD.MOV.U32 R51, RZ, RZ, R25 ;  /* 0x000000ffff337224 */ /* 0x004fc800078e0019 */
[----:B------:R-:W0:Y:S01]  /*3fa0*/  MUFU.EX2 R50, R50 ;  /* 0x0000003200327308 */ /* 0x000e220000000800 */
[----:B---3--:R-:W-:-:S07]  /*3fb0*/  FADD.FTZ R9, R11, R10 ;  /* 0x0000000a0b097221 */ /* 0x008fce0000010000 */
        /* <DEDUP_REMOVED lines=9> */
[C---:B0-----:R-:W-:Y:S01]  /*4050*/  F2FP.SATFINITE.E4M3.F32.PACK_AB_MERGE_C R32, R33.reuse, R32, RZ ;  /* 0x000000202120723e */ /* 0x041fe200048070ff */
[----:B------:R-:W-:-:S03]  /*4060*/  FADD.FTZ R33, R33, R6 ;  /* 0x0000000621217221 */ /* 0x000fc60000010000 */
[----:B------:R-:W-:Y:S01]  /*4070*/  F2FP.SATFINITE.E4M3.F32.PACK_AB_MERGE_C R148, R29, R28, R32 ;  /* 0x0000001c1d94723e */ /* 0x000fe20004807020 */
[--C-:B------:R-:W-:Y:S02]  /*4080*/  IMAD.MOV.U32 R29, RZ, RZ, R25.reuse ;  /* 0x000000ffff1d7224 */ /* 0x100fe400078e0019 */
[----:B------:R-:W0:Y:S01]  /*4090*/  MUFU.EX2 R38, R38 ;  /* 0x0000002600267308 */ /* 0x000e220000000800 */
[C---:B--2---:R-:W-:Y:S01]  /*40a0*/  F2FP.SATFINITE.E4M3.F32.PACK_AB_MERGE_C R72, R35.reuse, R72, RZ ;  /* 0x000000482348723e */ /* 0x044fe200048070ff */
[----:B------:R-:W-:Y:S01]  /*40b0*/  FADD.FTZ R35, R35, R8 ;  /* 0x0000000823237221 */ /* 0x000fe20000010000 */
[--C-:B------:R-:W-:Y:S02]  /*40c0*/  IMAD.MOV.U32 R28, RZ, RZ, R25.reuse ;  /* 0x000000ffff1c7224 */ /* 0x100fe400078e0019 */
[----:B------:R-:W-:Y:S01]  /*40d0*/  F2FP.SATFINITE.E4M3.F32.PACK_AB_MERGE_C R149, R50, R11, R72 ;  /* 0x0000000b3295723e */ /* 0x000fe20004807048 */
[----:B------:R-:W-:Y:S01]  /*40e0*/  IMAD.MOV.U32 R32, RZ, RZ, R25 ;  /* 0x000000ffff207224 */ /* 0x000fe200078e0019 */
[----:B------:R-:W-:Y:S01]  /*40f0*/  MOV R50, R25 ;  /* 0x0000001900327202 */ /* 0x000fe20000000f00 */
[----:B------:R-:W2:Y:S01]  /*4100*/  MUFU.EX2 R37, R37 ;  /* 0x0000002500257308 */ /* 0x000ea20000000800 */
[----:B-1----:R-:W-:-:S01]  /*4110*/  FADD.FTZ R6, R36, R33 ;  /* 0x0000002124067221 */ /* 0x002fc20000010000 */
[----:B------:R-:W-:-:S06]  /*4120*/  IMAD.MOV.U32 R33, RZ, RZ, R25 ;  /* 0x000000ffff217224 */ /* 0x000fcc00078e0019 */
        /* <DEDUP_REMOVED lines=13> */
[----:B------:R-:W-:Y:S02]  /*4200*/  IMAD.MOV.U32 R37, RZ, RZ, R25 ;  /* 0x000000ffff257224 */ /* 0x000fe400078e0019 */
[----:B-1----:R-:W-:-:S01]  /*4210*/  FADD.FTZ R6, R42, R9 ;  /* 0x000000092a067221 */ /* 0x002fc20000010000 */
[--C-:B------:R-:W-:Y:S02]  /*4220*/  IMAD.MOV.U32 R36, RZ, RZ, R25.reuse ;  /* 0x000000ffff247224 */ /* 0x100fe400078e0019 */
[----:B------:R-:W-:Y:S01]  /*4230*/  IMAD.MOV.U32 R40, RZ, RZ, R25 ;  /* 0x000000ffff287224 */ /* 0x000fe200078e0019 */
[C---:B--2---:R-:W-:Y:S01]  /*4240*/  F2FP.SATFINITE.E4M3.F32.PACK_AB_MERGE_C R10, R43.reuse, R42, RZ ;  /* 0x0000002a2b0a723e */ /* 0x044fe200048070ff */
[----:B------:R-:W-:-:S01]  /*4250*/  FADD.FTZ R6, R43, R6 ;  /* 0x000000062b067221 */ /* 0x000fc20000010000 */
[----:B------:R-:W-:-:S02]  /*4260*/  IMAD.MOV.U32 R43, RZ, RZ, R25 ;  /* 0x000000ffff2b7224 */ /* 0x000fc400078e0019 */
[----:B------:R-:W-:Y:S01]  /*4270*/  F2FP.SATFINITE.E4M3.F32.PACK_AB_MERGE_C R151, R39, R38, R10 ;  /* 0x000000262797723e */ /* 0x000fe2000480700a */
        /* <DEDUP_REMOVED lines=22> */
[----:B------:R-:W-:Y:S01]  /*43e0*/  UMOV UR21, UR50 ;  /* 0x0000003200157c82 */ /* 0x000fe20008000000 */
[----:B------:R-:W-:-:S05]  /*43f0*/  UMOV UR20, UR40 ;  /* 0x0000002800147c82 */ /* 0x000fca0008000000 */
.L_x_13753:
[----:B------:R-:W-:-:S04]  /*4400*/  UISETP.NE.AND UP0, UPT, UR20, 0x1, UPT ;  /* 0x000000011400788c */ /* 0x000fc8000bf05270 */
[----:B------:R-:W-:-:S04]  /*4410*/  USEL UR50, URZ, 0x1, UP0 ;  /* 0x000000013f327887 */ /* 0x000fc80008000000 */
[----:B------:R-:W-:Y:S01]  /*4420*/  ULOP3.LUT UR50, UR21, UR50, URZ, 0x3c, !UPT ;  /* 0x0000003215327292 */ /* 0x000fe2000f8e3c3f */
[----:B------:R-:W-:Y:S11]  /*4430*/  @!P0 BRA `(.L_x_13743) ;  /* 0x0000000000048947 */ /* 0x000ff60003800000 */
[----:B------:R-:W-:Y:S01]  /*4440*/  BPT.TRAP 0x1 ;  /* 0x000000040000795c */ /* 0x000fe20000300000 */
.L_x_13743:
        /* <DEDUP_REMOVED lines=12> */
.L_x_13744:
[----:B-1----:R-:W-:Y:S05]  /*4510*/  @P1 BRA `(.L_x_13745) ;  /* 0x0000000000081947 */ /* 0x002fea0003800000 */
[----:B------:R-:W1:Y:S02]  /*4520*/  SYNCS.PHASECHK.TRANS64.TRYWAIT P1, [UR17+0x13230], R3 ;  /* 0x01323003ff0075a7 */ /* 0x000e640008020151 */
[----:B-1----:R-:W-:Y:S05]  /*4530*/  @!P1 BRA `(.L_x_13746) ;  /* 0x000000c000749947 */ /* 0x002fea0003800000 */
.L_x_13745:
[----:B------:R-:W-:Y:S01]  /*4540*/  R2UR UR22, R0 ;  /* 0x00000000001672ca */ /* 0x000fe200000e0000 */
[----:B------:R-:W-:Y:S01]  /*4550*/  WARPGROUP.ARRIVE ;  /* 0x00000000000079c5 */ /* 0x000fe20000000000 */
[----:B------:R-:W-:Y:S01]  /*4560*/  UMOV UR39, 0x80000020 ;  /* 0x8000002000277882 */ /* 0x000fe20000000000 */
[----:B------:R-:W-:Y:S01]  /*4570*/  UMOV UR8, UR36 ;  /* 0x0000002400087c82 */ /* 0x000fe20008000000 */
[----:B------:R-:W-:Y:S01]  /*4580*/  UMOV UR9, UR37 ;  /* 0x0000002500097c82 */ /* 0x000fe20008000000 */
[----:B------:R-:W-:Y:S01]  /*4590*/  UMOV UR11, 0x80000020 ;  /* 0x80000020000b7882 */ /* 0x000fe20000000000 */
[----:B------:R-:W-:Y:S01]  /*45a0*/  UMOV UR12, UR36 ;  /* 0x00000024000c7c82 */ /* 0x000fe20008000000 */
[----:B------:R-:W-:Y:S01]  /*45b0*/  UMOV UR13, UR37 ;  /* 0x00000025000d7c82 */ /* 0x000fe20008000000 */
[----:B------:R-:W-:Y:S01]  /*45c0*/  UMOV UR15, 0x80000020 ;  /* 0x80000020000f7882 */ /* 0x000fe20000000000 */
[----:B------:R-:W-:-:S04]  /*45d0*/  UMOV UR7, 0x80000020 ;  /* 0x8000002000077882 */ /* 0x000fc80000000000 */
[----:B------:R-:W-:-:S04]  /*45e0*/  UIMAD UR22, UR40, 0x280, UR22 ;  /* 0x00000280281678a4 */ /* 0x000fc8000f8e0216 */
[----:B------:R-:W-:Y:S02]  /*45f0*/  UIADD3 UR10, UR22, 0x80, URZ ;  /* 0x00000080160a7890 */ /* 0x000fe4000fffe03f */
[----:B------:R-:W-:Y:S02]  /*4600*/  UIADD3 UR14, UR22, 0x100, URZ ;  /* 0x00000100160e7890 */ /* 0x000fe4000fffe03f */
[----:B------:R-:W-:Y:S01]  /*4610*/  UMOV UR38, UR22 ;  /* 0x0000001600267c82 */ /* 0x000fe20008000000 */
[----:B------:R-:W-:Y:S01]  /*4620*/  UIADD3 UR6, UR22, 0x200, URZ ;  /* 0x0000020016067890 */ /* 0x000fe2000fffe03f */
        /* <DEDUP_REMOVED lines=49> */
.L_x_13747:
[----:B------:R-:W-:Y:S01]  /*4940*/  ULEA UR9, UR20, UR19, 0x3 ;  /* 0x0000001314097291 */ /* 0x000fe2000f8e183f */
[----:B01----:R-:W-:-:S05]  /*4950*/  IMAD.U32 R3, RZ, RZ, UR21 ;  /* 0x00000015ff037e24 */ /* 0x003fca000f8e00ff */
[----:B------:R-:W-:-:S04]  /*4960*/  SHF.L.U32 R3, R3, 0x1f, RZ ;  /* 0x0000001f03037819 */ /* 0x000fc800000006ff */
[----:B------:R0:W1:Y:S01]  /*4970*/  SYNCS.PHASECHK.TRANS64.TRYWAIT P1, [UR9+0x13250], R3 ;  /* 0x01325003ff0075a7 */ /* 0x0000620008020149 */
[----:B------:R-:W-:Y:S05]  /*4980*/  @!P0 BRA `(.L_x_13748) ;  /* 0x0000000000048947 */ /* 0x000fea0003800000 */
[----:B------:R-:W-:Y:S01]  /*4990*/  BPT.TRAP 0x1 ;  /* 0x000000040000795c */ /* 0x000fe20000300000 */
.L_x_13748:
[----:B-1----:R-:W-:Y:S05]  /*49a0*/  @P1 BRA `(.L_x_13749) ;  /* 0x0000000000081947 */ /* 0x002fea0003800000 */
[----:B------:R-:W1:Y:S02]  /*49b0*/  SYNCS.PHASECHK.TRANS64.TRYWAIT P1, [UR9+0x13250], R3 ;  /* 0x01325003ff0075a7 */ /* 0x000e640008020149 */
[----:B-1----:R-:W-:Y:S05]  /*49c0*/  @!P1 BRA `(.L_x_13750) ;  /* 0x000000bc00689947 */ /* 0x002fea0003800000 */
.L_x_13749:
        /* <DEDUP_REMOVED lines=32> */
.L_x_13751:
[----:B-1----:R-:W-:Y:S01]  /*4bd0*/  FMNMX.FTZ R4, R120, R8, !PT ;  /* 0x0000000878047209 */ /* 0x002fe20007810000 */
[----:B------:R-:W-:Y:S01]  /*4be0*/  UIADD3 UR17, UR17, 0x13240, URZ ;  /* 0x0001324011117890 */ /* 0x000fe2000fffe03f */
[----:B------:R-:W-:Y:S02]  /*4bf0*/  FMNMX.FTZ R10, R122, R7, !PT ;  /* 0x000000077a0a7209 */ /* 0x000fe40007810000 */
[----:B0-----:R-:W-:Y:S01]  /*4c00*/  FMNMX.FTZ R3, R121, R4, !PT ;  /* 0x0000000479037209 */ /* 0x001fe20007810000 */
        /* <DEDUP_REMOVED lines=83> */
[----:B------:R-:W0:Y:S01]  /*5140*/  SHFL.BFLY PT, R4, R11, 0x1, 0x1f ;  /* 0x0c201f000b047f89 */ /* 0x000e2200000e0000 */
[----:B------:R-:W-:-:S03]  /*5150*/  IMAD.U32 R10, RZ, RZ, UR49 ;  /* 0x00000031ff0a7e24 */ /* 0x000fc6000f8e00ff */
        /* <DEDUP_REMOVED lines=45> */
[----:B------:R-:W-:-:S02]  /*5430*/  IMAD.U32 R69, RZ, RZ, UR49 ;  /* 0x00000031ff457e24 */ /* 0x000fc4000f8e00ff */
[----:B------:R-:W-:-:S01]  /*5440*/  FADD.FTZ R7, -R4, R7 ;  /* 0x0000000704077221 */ /* 0x000fc20000010100 */
[----:B------:R-:W-:Y:S01]  /*5450*/  FMUL.FTZ R8, R8, UR49 ;  /* 0x0000003108087c20 */ /* 0x000fe20008410000 */
[----:B------:R-:W-:Y:S01]  /*5460*/  MUFU.EX2 R11, R11 ;  /* 0x0000000b000b7308 */ /* 0x000fe20000000800 */
[----:B------:R-:W-:-:S01]  /*5470*/  FFMA.FTZ R69, R4, R69, -8 ;  /* 0xc100000004457423 */ /* 0x000fc20000010045 */
[----:B------:R-:W-:-:S03]  /*5480*/  FMUL.FTZ R7, R7, UR49 ;  /* 0x0000003107077c20 */ /* 0x000fc60008410000 */
        /* <DEDUP_REMOVED lines=47> */
[----:B------:R-:W-:Y:S01]  /*5780*/  FFMA.FTZ R69, R71, UR49, -R69 ;  /* 0x0000003147457c23 */ /* 0x000fe20008010845 */
[----:B0-----:R-:W-:-:S03]  /*5790*/  FADD.FTZ R5, R10, R5 ;  /* 0x000000050a057221 */ /* 0x001fc60000010000 */
        /* <DEDUP_REMOVED lines=154> */
.L_x_13752:
        /* <DEDUP_REMOVED lines=83> */
.L_x_13742:
[----:B------:R-:W-:Y:S06]  /*6670*/  BAR.ARV 0x8, 0x200 ;  /* 0x0208000000007b1d */ /* 0x000fec0000002000 */
[----:B------:R-:W-:Y:S05]  /*6680*/  @!P0 BRA `(.L_x_13754) ;  /* 0x0000000000048947 */ /* 0x000fea0003800000 */
[----:B------:R-:W-:Y:S01]  /*6690*/  BPT.TRAP 0x1 ;  /* 0x000000040000795c */ /* 0x000fe20000300000 */
.L_x_13754:
        /* <DEDUP_REMOVED lines=9> */
.L_x_13755:
[----:B-1----:R-:W-:Y:S05]  /*6730*/  @P1 BRA `(.L_x_13756) ;  /* 0x0000000000081947 */ /* 0x002fea0003800000 */
[----:B------:R-:W1:Y:S02]  /*6740*/  SYNCS.PHASECHK.TRANS64.TRYWAIT P1, [UR5+0x13250], R0 ;  /* 0x01325000ff0075a7 */ /* 0x000e640008020145 */
[----:B-1----:R-:W-:Y:S05]  /*6750*/  @!P1 BRA `(.L_x_13757) ;  /* 0x000000a0001c9947 */ /* 0x002fea0003800000 */
.L_x_13756:
        /* <DEDUP_REMOVED lines=10> */
[----:B------:R-:W0:Y:S01]  /*6800*/  @P1 LDC.64 R8, c[0x0][0x9c8] ;  /* 0x00027200ff081b82 */ /* 0x000e220000000a00 */
[----:B------:R-:W-:Y:S02]  /*6810*/  UMOV UR6, UR4 ;  /* 0x0000000400067c82 */ /* 0x000fe40008000000 */
[----:B------:R-:W-:Y:S05]  /*6820*/  QGMMA.64x64x32.F32.E4M3.E4M3 R24, R152, gdesc[UR4], R24, gsb0 ;  /* 0x00e0000498187df3 */ /* 0x000fea0008000818 */
[----:B------:R-:W2:Y:S01]  /*6830*/  @P1 LDC.64 R10, c[0x0][0x9d0] ;  /* 0x00027400ff0a1b82 */ /* 0x000ea20000000a00 */
[----:B01----:R-:W-:-:S04]  /*6840*/  @P1 IMAD R0, R8, UR43, RZ ;  /* 0x0000002b08001c24 */ /* 0x003fc8000f8e02ff */
[----:B------:R-:W-:Y:S02]  /*6850*/  @P1 IMAD R7, R9, UR42, R0 ;  /* 0x0000002a09071c24 */ /* 0x000fe4000f8e0200 */
[----:B------:R-:W-:-:S04]  /*6860*/  @P1 IMAD.WIDE.U32 R8, R8, UR42, RZ ;  /* 0x0000002a08081c25 */ /* 0x000fc8000f8e00ff */
[----:B------:R-:W-:Y:S02]  /*6870*/  @P1 IMAD.IADD R9, R9, 0x1, R7 ;  /* 0x0000000109091824 */ /* 0x000fe400078e0207 */
[----:B------:R-:W-:Y:S02]  /*6880*/  IMAD.MOV.U32 R0, RZ, RZ, 0x3f800000 ;  /* 0x3f800000ff007424 */ /* 0x000fe400078e00ff */
[----:B--2---:R-:W-:-:S04]  /*6890*/  @P1 IMAD.WIDE.U32 R8, R10, UR44, R8 ;  /* 0x0000002c0a081c25 */ /* 0x004fc8000f8e0008 */
[----:B------:R-:W-:Y:S01]  /*68a0*/  @P1 IMAD R7, R11, UR44, R9 ;  /* 0x0000002c0b071c24 */ /* 0x000fe2000f8e0209 */
[----:B------:R-:W-:-:S04]  /*68b0*/  @P1 LEA R10, P2, R8, UR10, 0x2 ;  /* 0x0000000a080a1c11 */ /* 0x000fc8000f8410ff */
[----:B------:R-:W-:Y:S01]  /*68c0*/  @P1 LEA.HI.X R11, R8, UR11, R7, 0x2, P2 ;  /* 0x0000000b080b1c11 */ /* 0x000fe200090f1407 */
[----:B------:R-:W-:-:S04]  /*68d0*/  UIADD3 UR6, UR4, 0x80, URZ ;  /* 0x0000008004067890 */ /* 0x000fc8000fffe03f */
[----:B------:R0:W2:Y:S01]  /*68e0*/  @P1 LDG.E R0, desc[UR54][R10.64] ;  /* 0x000000360a001981 */ /* 0x0000a2000c1e1900 */
        /* <DEDUP_REMOVED lines=11> */
[----:B------:R-:W1:Y:S04]  /*69a0*/  SHFL.BFLY PT, R8, R5, 0x2, 0x1f ;  /* 0x0c401f0005087f89 */ /* 0x000e6800000e0000 */
[----:B------:R-:W3:Y:S01]  /*69b0*/  SHFL.BFLY PT, R9, R6, 0x2, 0x1f ;  /* 0x0c401f0006097f89 */ /* 0x000ee200000e0000 */
[----:B------:R-:W-:Y:S02]  /*69c0*/  WARPGROUP.DEPBAR.LE gsb0, 0x0 ;  /* 0x00008000000079c5 */ /* 0x000fe40000010000 */
[----:B------:R-:W-:-:S06]  /*69d0*/  WARPGROUP.ARRIVE ;  /* 0x00000000000079c5 */ /* 0x000fcc0000000000 */
[----:B------:R-:W-:Y:S01]  /*69e0*/  QGMMA.64x64x32.F32.E4M3.E4M3 R24, R144, gdesc[UR4], R24, gsb0 ;  /* 0x00e0000490187df3 */ /* 0x000fe20008000818 */
[----:B-1----:R-:W-:-:S01]  /*69f0*/  FADD.FTZ R8, R8, R5 ;  /* 0x0000000508087221 */ /* 0x002fc20000010000 */
[----:B------:R-:W-:Y:S01]  /*6a00*/  UIADD3 UR4, UR4, 0x200, URZ ;  /* 0x0000020004047890 */ /* 0x000fe2000fffe03f */
[----:B---3--:R-:W-:-:S01]  /*6a10*/  FADD.FTZ R9, R9, R6 ;  /* 0x0000000609097221 */ /* 0x008fc20000010000 */
[----:B------:R-:W-:Y:S02]  /*6a20*/  UMOV UR7, 0xc0000010 ;  /* 0xc000001000077882 */ /* 0x000fe40000000000 */
[----:B------:R-:W1:Y:S03]  /*6a30*/  SHFL.BFLY PT, R7, R8, 0x1, 0x1f ;  /* 0x0c201f0008077f89 */ /* 0x000e6600000e0000 */
[----:B------:R-:W-:Y:S01]  /*6a40*/  UMOV UR6, UR4 ;  /* 0x0000000400067c82 */ /* 0x000fe20008000000 */
[----:B0-----:R-:W0:Y:S01]  /*6a50*/  SHFL.BFLY PT, R10, R9, 0x1, 0x1f ;  /* 0x0c201f00090a7f89 */ /* 0x001e2200000e0000 */
[----:B------:R-:W-:-:S02]  /*6a60*/  IMAD.MOV.U32 R5, RZ, RZ, RZ ;  /* 0x000000ffff057224 */ /* 0x000fc400078e00ff */
[----:B-1----:R-:W-:Y:S01]  /*6a70*/  FADD.FTZ R11, R8, R7 ;  /* 0x00000007080b7221 */ /* 0x002fe20000010000 */
[----:B0-----:R-:W-:-:S04]  /*6a80*/  FADD.FTZ R10, R9, R10 ;  /* 0x0000000a090a7221 */ /* 0x001fc80000010000 */
[C---:B------:R-:W-:Y:S01]  /*6a90*/  FSETP.NE.FTZ.AND P1, PT, R11.reuse, RZ, PT ;  /* 0x000000ff0b00720b */ /* 0x040fe20003f35000 */
[----:B------:R-:W-:Y:S01]  /*6aa0*/  FMUL.FTZ R7, R11, 0.00390625 ;  /* 0x3b8000000b077820 */ /* 0x000fe20000410000 */
[----:B------:R-:W-:Y:S01]  /*6ab0*/  FMUL.FTZ R8, R10, 0.00390625 ;  /* 0x3b8000000a087820 */ /* 0x000fe20000410000 */
        /* <DEDUP_REMOVED lines=26> */
.L_x_13758:
        /* <DEDUP_REMOVED lines=42> */
.L_x_13734:
        /* <DEDUP_REMOVED lines=15> */
[----:B------:R-:W2:Y:S01]  /*6ff0*/  LDL R28, [R1+0x34] ;  /* 0x00003400011c7983 */ /* 0x000ea20000100800 */
[----:B------:R-:W1:Y:S03]  /*7000*/  S2R R29, SR_SWINHI ;  /* 0x00000000001d7919 */ /* 0x000e660000002f00 */
        /* <DEDUP_REMOVED lines=12> */
[----:B------:R-:W-:Y:S02]  /*70d0*/  MOV R44, R0 ;  /* 0x00000000002c7202 */ /* 0x000fe40000000f00 */
[----:B-1----:R-:W-:Y:S02]  /*70e0*/  MOV R45, R29 ;  /* 0x0000001d002d7202 */ /* 0x002fe40000000f00 */
        /* <DEDUP_REMOVED lines=30> */
[----:B--2---:R-:W-:-:S03]  /*72d0*/  IMAD.WIDE R4, R28, 0x2, R44 ;  /* 0x000000021c047825 */ /* 0x004fc600078e022c */
[----:B------:R-:W-:-:S04]  /*72e0*/  IADD3 R11, P3, R4, 0x20, RZ ;  /* 0x00000020040b7810 */ /* 0x000fc80007f7e0ff */
[----:B------:R-:W-:Y:S02]  /*72f0*/  LOP3.LUT R10, R11, 0x380, RZ, 0xc0, !PT ;  /* 0x000003800b0a7812 */ /* 0x000fe400078ec0ff */
[----:B------:R-:W-:Y:S02]  /*7300*/  LOP3.LUT R3, R4, 0x380, RZ, 0xc0, !PT ;  /* 0x0000038004037812 */ /* 0x000fe400078ec0ff */
[----:B------:R-:W-:Y:S02]  /*7310*/  SHF.R.U64 R10, R10, 0x3, RZ ;  /* 0x000000030a0a7819 */ /* 0x000fe400000012ff */
[C---:B------:R-:W-:Y:S02]  /*7320*/  IADD3 R8, P2, R4.reuse, 0x40, RZ ;  /* 0x0000004004087810 */ /* 0x040fe40007f5e0ff */
[----:B------:R-:W-:Y:S02]  /*7330*/  IADD3 R13, P1, R4, 0x60, RZ ;  /* 0x00000060040d7810 */ /* 0x000fe40007f3e0ff */
[----:B------:R-:W-:-:S02]  /*7340*/  SHF.R.U64 R3, R3, 0x3, RZ ;  /* 0x0000000303037819 */ /* 0x000fc400000012ff */
[----:B------:R-:W-:Y:S02]  /*7350*/  LOP3.LUT R10, R10, R11, RZ, 0x3c, !PT ;  /* 0x0000000b0a0a7212 */ /* 0x000fe400078e3cff */
[----:B------:R-:W-:Y:S02]  /*7360*/  LOP3.LUT R6, R8, 0x380, RZ, 0xc0, !PT ;  /* 0x0000038008067812 */ /* 0x000fe400078ec0ff */
[----:B------:R-:W-:Y:S02]  /*7370*/  LOP3.LUT R11, R13, 0x380, RZ, 0xc0, !PT ;  /* 0x000003800d0b7812 */ /* 0x000fe400078ec0ff */
[----:B------:R-:W-:Y:S02]  /*7380*/  LOP3.LUT R4, R3, R4, RZ, 0x3c, !PT ;  /* 0x0000000403047212 */ /* 0x000fe400078e3cff */
[----:B------:R-:W-:Y:S02]  /*7390*/  SHF.R.U64 R3, R6, 0x3, RZ ;  /* 0x0000000306037819 */ /* 0x000fe400000012ff */
[----:B------:R-:W-:-:S02]  /*73a0*/  SHF.R.U64 R6, R11, 0x3, RZ ;  /* 0x000000030b067819 */ /* 0x000fc400000012ff */
[----:B------:R-:W-:Y:S01]  /*73b0*/  MOV R70, R4 ;  /* 0x0000000400467202 */ /* 0x000fe20000000f00 */
[--C-:B------:R-:W-:Y:S01]  /*73c0*/  IMAD.X R7, RZ, RZ, R5.reuse, P1 ;  /* 0x000000ffff077224 */ /* 0x100fe200008e0605 */
[----:B------:R-:W-:Y:S01]  /*73d0*/  IADD3.X R9, RZ, R5, RZ, P2, !PT ;  /* 0x00000005ff097210 */ /* 0x000fe200017fe4ff */
[----:B------:R-:W-:Y:S01]  /*73e0*/  IMAD.X R11, RZ, RZ, R5, P3 ;  /* 0x000000ffff0b7224 */ /* 0x000fe200018e0605 */
[----:B------:R-:W-:Y:S02]  /*73f0*/  LOP3.LUT R8, R3, R8, RZ, 0x3c, !PT ;  /* 0x0000000803087212 */ /* 0x000fe400078e3cff */
[----:B------:R-:W-:Y:S02]  /*7400*/  LOP3.LUT R6, R6, R13, RZ, 0x3c, !PT ;  /* 0x0000000d06067212 */ /* 0x000fe400078e3cff */
[----:B------:R-:W-:Y:S02]  /*7410*/  SEL R28, R54, R55, P0 ;  /* 0x00000037361c7207 */ /* 0x000fe40000000000 */
[----:B----4-:R-:W-:Y:S01]  /*7420*/  LOP3.LUT R4, R25, 0x2, RZ, 0x3c, !PT ;  /* 0x0000000219047812 */ /* 0x010fe200078e3cff */
[----:B------:R-:W-:Y:S01]  /*7430*/  SHFL.IDX PT, R48, R48, R25, 0x1c1f ;  /* 0x001c1f1930307589 */ /* 0x000fe200000e0000 */
[----:B------:R-:W-:-:S02]  /*7440*/  MOV R68, R8 ;  /* 0x0000000800447202 */ /* 0x000fc40000000f00 */
[----:B------:R-:W-:Y:S01]  /*7450*/  MOV R69, R10 ;  /* 0x0000000a00457202 */ /* 0x000fe20000000f00 */
[----:B------:R-:W0:Y:S01]  /*7460*/  SHFL.IDX PT, R49, R75, R4, 0x1c1f ;  /* 0x001c1f044b317589 */ /* 0x000e2200000e0000 */
[----:B------:R-:W-:-:S03]  /*7470*/  MOV R67, R6 ;  /* 0x0000000600437202 */ /* 0x000fc60000000f00 */
[----:B------:R-:W-:Y:S04]  /*7480*/  SHFL.IDX PT, R40, R40, R25, 0x1c1f ;  /* 0x001c1f1928287589 */ /* 0x000fe800000e0000 */
[----:B------:R-:W1:Y:S04]  /*7490*/  SHFL.IDX PT, R41, R41, R4, 0x1c1f ;  /* 0x001c1f0429297589 */ /* 0x000e6800000e0000 */
[----:B------:R-:W-:Y:S04]  /*74a0*/  SHFL.IDX PT, R54, R58, R25, 0x1c1f ;  /* 0x001c1f193a367589 */ /* 0x000fe800000e0000 */
[----:B------:R-:W-:Y:S04]  /*74b0*/  SHFL.IDX PT, R9, R14, R25, 0x1c1f ;  /* 0x001c1f190e097589 */ /* 0x000fe800000e0000 */
[----:B------:R-:W2:Y:S04]  /*74c0*/  SHFL.IDX PT, R55, R71, R4, 0x1c1f ;  /* 0x001c1f0447377589 */ /* 0x000ea800000e0000 */
[----:B------:R-:W-:Y:S04]  /*74d0*/  SHFL.IDX PT, R36, R36, R25, 0x1c1f ;  /* 0x001c1f1924247589 */ /* 0x000fe800000e0000 */
[----:B------:R-:W4:Y:S04]  /*74e0*/  SHFL.IDX PT, R37, R37, R4, 0x1c1f ;  /* 0x001c1f0425257589 */ /* 0x000f2800000e0000 */
[----:B------:R-:W-:Y:S04]  /*74f0*/  SHFL.IDX PT, R3, R64, R25, 0x1c1f ;  /* 0x001c1f1940037589 */ /* 0x000fe800000e0000 */
[----:B------:R-:W-:Y:S04]  /*7500*/  SHFL.IDX PT, R50, R24, R25, 0x1c1f ;  /* 0x001c1f1918327589 */ /* 0x000fe800000e0000 */
[----:B------:R-:W3:Y:S04]  /*7510*/  SHFL.IDX PT, R6, R77, R4, 0x1c1f ;  /* 0x001c1f044d067589 */ /* 0x000ee800000e0000 */
        /* <DEDUP_REMOVED lines=8> */
[----:B------:R-:W-:Y:S04]  /*75a0*/  SHFL.IDX PT, R62, R62, R25, 0x1c1f ;  /* 0x001c1f193e3e7589 */ /* 0x000fe800000e0000 */
[----:B------:R-:W3:Y:S04]  /*75b0*/  SHFL.IDX PT, R8, R73, R4, 0x1c1f ;  /* 0x001c1f0449087589 */ /* 0x000ee800000e0000 */
[----:B------:R-:W3:Y:S04]  /*75c0*/  SHFL.IDX PT, R63, R63, R4, 0x1c1f ;  /* 0x001c1f043f3f7589 */ /* 0x000ee800000e0000 */
[----:B------:R-:W3:Y:S04]  /*75d0*/  SHFL.IDX PT, R20, R39, R4, 0x1c1f ;  /* 0x001c1f0427147589 */ /* 0x000ee800000e0000 */
[----:B------:R-:W3:Y:S04]  /*75e0*/  SHFL.IDX PT, R10, R65, R4, 0x1c1f ;  /* 0x001c1f04410a7589 */ /* 0x000ee800000e0000 */
[----:B------:R3:W-:Y:S04]  /*75f0*/  SHFL.IDX PT, R15, R32, R25, 0x1c1f ;  /* 0x001c1f19200f7589 */ /* 0x0007e800000e0000 */
[----:B------:R-:W-:Y:S04]  /*7600*/  SHFL.IDX PT, R21, R28, R25, 0x1c1f ;  /* 0x001c1f191c157589 */ /* 0x000fe800000e0000 */
[----:B------:R-:W3:Y:S04]  /*7610*/  SHFL.IDX PT, R24, R33, R4, 0x1c1f ;  /* 0x001c1f0421187589 */ /* 0x000ee800000e0000 */
[----:B------:R-:W3:Y:S04]  /*7620*/  SHFL.IDX PT, R34, R29, R4, 0x1c1f ;  /* 0x001c1f041d227589 */ /* 0x000ee800000e0000 */
[----:B------:R3:W3:Y:S04]  /*7630*/  SHFL.IDX PT, R12, R59, R4, 0x1c1f ;  /* 0x001c1f043b0c7589 */ /* 0x0006e800000e0000 */
[----:B------:R-:W-:Y:S04]  /*7640*/  SHFL.IDX PT, R26, R26, R25, 0x1c1f ;  /* 0x001c1f191a1a7589 */ /* 0x000fe800000e0000 */
[----:B------:R-:W3:Y:S01]  /*7650*/  SHFL.IDX PT, R27, R27, R4, 0x1c1f ;  /* 0x001c1f041b1b7589 */ /* 0x000ee200000e0000 */
[----:B0-----:R-:W-:-:S02]  /*7660*/  SEL R46, R48, R49, P0 ;  /* 0x00000031302e7207 */ /* 0x001fc40000000000 */
[----:B-1----:R-:W-:Y:S02]  /*7670*/  SEL R42, R40, R41, P0 ;  /* 0x00000029282a7207 */ /* 0x002fe40000000000 */
[----:B------:R-:W-:Y:S02]  /*7680*/  SEL R48, R49, R48, P0 ;  /* 0x0000003031307207 */ /* 0x000fe40000000000 */
[----:B--2---:R-:W-:Y:S02]  /*7690*/  SEL R52, R54, R55, P0 ;  /* 0x0000003736347207 */ /* 0x004fe40000000000 */
[----:B------:R-:W-:Y:S02]  /*76a0*/  SEL R40, R41, R40, P0 ;  /* 0x0000002829287207 */ /* 0x000fe40000000000 */
[----:B----4-:R-:W-:Y:S02]  /*76b0*/  SEL R38, R36, R37, P0 ;  /* 0x0000002524267207 */ /* 0x010fe40000000000 */
[----:B---3--:R-:W-:-:S02]  /*76c0*/  SEL R47, R3, R6, P0 ;  /* 0x00000006032f7207 */ /* 0x008fc40000000000 */
        /* <DEDUP_REMOVED lines=25> */
[----:B------:R-:W-:Y:S01]  /*7860*/  F2FP.BF16.F32.PACK_AB R4, R47, R46 ;  /* 0x0000002e2f04723e */ /* 0x000fe200000010ff */
[----:B------:R-:W-:Y:S01]  /*7870*/  IMAD.U32 R64, RZ, RZ, UR8 ;  /* 0x00000008ff407e24 */ /* 0x000fe2000f8e00ff */
[----:B------:R-:W-:Y:S01]  /*7880*/  F2FP.BF16.F32.PACK_AB R5, R43, R42 ;  /* 0x0000002a2b05723e */ /* 0x000fe200000010ff */
[----:B------:R-:W-:Y:S01]  /*7890*/  IMAD.U32 R65, RZ, RZ, UR9 ;  /* 0x00000009ff417e24 */ /* 0x000fe2000f8e00ff */
[----:B------:R-:W-:Y:S01]  /*78a0*/  F2FP.BF16.F32.PACK_AB R6, R49, R48 ;  /* 0x000000303106723e */ /* 0x000fe200000010ff */
[----:B------:R-:W0:Y:S01]  /*78b0*/  LDC R34, c[0x0][0xbe8] ;  /* 0x0002fa00ff227b82 */ /* 0x000e220000000800 */
[----:B------:R-:W-:Y:S01]  /*78c0*/  F2FP.BF16.F32.PACK_AB R7, R41, R40 ;  /* 0x000000282907723e */ /* 0x000fe200000010ff */
        /* <DEDUP_REMOVED lines=18> */
[----:B------:R-:W-:-:S04]  /*79f0*/  ISETP.NE.U32.AND P0, PT, RZ, UR10, PT ;  /* 0x0000000aff007c0c */ /* 0x000fc8000bf05070 */
[----:B------:R-:W-:-:S13]  /*7a00*/  ISETP.NE.AND.EX P0, PT, RZ, UR11, PT, P0 ;  /* 0x0000000bff007c0c */ /* 0x000fda000bf05300 */
[----:B------:R-:W4:Y:S01]  /*7a10*/  @P0 LDG.E R66, desc[UR54][R64.64] ;  /* 0x0000003640420981 */ /* 0x000f22000c1e1900 */
[----:B------:R-:W-:Y:S01]  /*7a20*/  UISETP.NE.U32.AND UP0, UPT, UR8, URZ, UPT ;  /* 0x0000003f0800728c */ /* 0x000fe2000bf05070 */
[----:B0-----:R-:W-:-:S03]  /*7a30*/  ISETP.NE.AND P1, PT, R34, 0x1, PT ;  /* 0x000000012200780c */ /* 0x001fc60003f25270 */
[----:B------:R-:W-:Y:S01]  /*7a40*/  UISETP.NE.AND.EX UP0, UPT, UR9, URZ, UPT, UP0 ;  /* 0x0000003f0900728c */ /* 0x000fe2000bf05300 */
[----:B------:R-:W-:-:S09]  /*7a50*/  UMOV UR16, 0x9b8 ;  /* 0x000009b800107882 */ /* 0x000fd20000000000 */
[----:B-1----:R-:W0:Y:S01]  /*7a60*/  @P1 LDC R6, c[0x0][0xbec] ;  /* 0x0002fb00ff061b82 */ /* 0x002e220000000800 */
[----:B------:R-:W-:-:S04]  /*7a70*/  @UP0 ULEA UR8, UP1, UR42, UR8, 0x2 ;  /* 0x000000082a080291 */ /* 0x000fc8000f82103f */
[----:B------:R-:W-:Y:S02]  /*7a80*/  @UP0 ULEA.HI.X UR9, UR42, UR9, UR43, 0x2, UP1 ;  /* 0x000000092a090291 */ /* 0x000fe400088f142b */
[----:B------:R-:W-:Y:S01]  /*7a90*/  UISETP.GT.AND UP1, UPT, UR47, 0x1, UPT ;  /* 0x000000012f00788c */ /* 0x000fe2000bf24270 */
[----:B--2---:R-:W1:Y:S01]  /*7aa0*/  @P1 LDC R9, c[0x0][0xbf0] ;  /* 0x0002fc00ff091b82 */ /* 0x004e620000000800 */
[----:B------:R-:W-:Y:S02]  /*7ab0*/  PLOP3.LUT P4, PT, PT, PT, UP0, 0x80, 0x0 ;  /* 0x000000000000781c */ /* 0x000fe40003f8f008 */
[----:B------:R-:W-:Y:S02]  /*7ac0*/  USEL UR16, UR16, 0x978, UP1 ;  /* 0x0000097810107887 */ /* 0x000fe40008800000 */
        /* <DEDUP_REMOVED lines=24> */
[----:B-1----:R-:W-:Y:S01]  /*7c50*/  @P1 SHF.R.U32.HI R7, RZ, R9, R4 ;  /* 0x00000009ff071219 */ /* 0x002fe20000011604 */
        /* <DEDUP_REMOVED lines=11> */
[----:B---3--:R-:W-:Y:S01]  /*7d10*/  IMAD.U32 R12, RZ, RZ, UR45 ;  /* 0x0000002dff0c7e24 */ /* 0x008fe2000f8e00ff */
        /* <DEDUP_REMOVED lines=21> */
.L_x_13761:
        /* <DEDUP_REMOVED lines=33> */
[C---:B------:R-:W-:Y:S02]  /*8080*/  IADD3 R13, P2, R44.reuse, 0x3000, RZ ;  /* 0x000030002c0d7810 */ /* 0x040fe40007f5e0ff */
[----:B------:R-:W-:Y:S02]  /*8090*/  LOP3.LUT R5, R44, 0x380, RZ, 0xc0, !PT ;  /* 0x000003802c057812 */ /* 0x000fe400078ec0ff */
[----:B------:R-:W-:Y:S02]  /*80a0*/  LOP3.LUT R8, R9, 0x380, RZ, 0xc0, !PT ;  /* 0x0000038009087812 */ /* 0x000fe400078ec0ff */
[----:B------:R-:W-:Y:S02]  /*80b0*/  LOP3.LUT R12, R13, 0x380, RZ, 0xc0, !PT ;  /* 0x000003800d0c7812 */ /* 0x000fe400078ec0ff */
[----:B------:R-:W-:-:S02]  /*80c0*/  SHF.R.U64 R5, R5, 0x3, RZ ;  /* 0x0000000305057819 */ /* 0x000fc400000012ff */
[----:B------:R-:W-:Y:S02]  /*80d0*/  SHF.R.U64 R8, R8, 0x3, RZ ;  /* 0x0000000308087819 */ /* 0x000fe400000012ff */
[----:B------:R-:W-:Y:S02]  /*80e0*/  SHF.R.U64 R12, R12, 0x3, RZ ;  /* 0x000000030c0c7819 */ /* 0x000fe400000012ff */
[----:B------:R-:W-:Y:S01]  /*80f0*/  LOP3.LUT R4, R5, R44, RZ, 0x3c, !PT ;  /* 0x0000002c05047212 */ /* 0x000fe200078e3cff */
[--C-:B------:R-:W-:Y:S01]  /*8100*/  IMAD.MOV.U32 R5, RZ, RZ, R45.reuse ;  /* 0x000000ffff057224 */ /* 0x100fe200078e002d */
[----:B------:R-:W-:Y:S01]  /*8110*/  LOP3.LUT R8, R8, R9, RZ, 0x3c, !PT ;  /* 0x0000000908087212 */ /* 0x000fe200078e3cff */
[--C-:B------:R-:W-:Y:S01]  /*8120*/  IMAD.X R9, RZ, RZ, R45.reuse, P0 ;  /* 0x000000ffff097224 */ /* 0x100fe200000e062d */
[----:B------:R-:W-:Y:S01]  /*8130*/  LOP3.LUT R12, R12, R13, RZ, 0x3c, !PT ;  /* 0x0000000d0c0c7212 */ /* 0x000fe200078e3cff */
[----:B------:R-:W-:Y:S02]  /*8140*/  IMAD.X R13, RZ, RZ, R45, P2 ;  /* 0x000000ffff0d7224 */ /* 0x000fe400010e062d */
[----:B------:R-:W3:Y:S04]  /*8150*/  LD.E.128 R4, desc[UR54][R4.64] ;  /* 0x0000003604047980 */ /* 0x000ee8000c101d00 */
[----:B------:R-:W4:Y:S04]  /*8160*/  LD.E.128 R8, desc[UR54][R8.64] ;  /* 0x0000003608087980 */ /* 0x000f28000c101d00 */
[----:B------:R-:W4:Y:S01]  /*8170*/  LD.E.128 R12, desc[UR54][R12.64] ;  /* 0x000000360c0c7980 */ /* 0x000f22000c101d00 */
[----:B------:R-:W-:-:S04]  /*8180*/  IADD3 R21, P0, R44, 0x4800, RZ ;  /* 0x000048002c157810 */ /* 0x000fc80007f1e0ff */
[----:B------:R-:W-:Y:S01]  /*8190*/  LOP3.LUT R20, R21, 0x380, RZ, 0xc0, !PT ;  /* 0x0000038015147812 */ /* 0x000fe200078ec0ff */
[----:B------:R-:W-:Y:S01]  /*81a0*/  UIMAD UR7, UR12, UR10, URZ ;  /* 0x0000000a0c0772a4 */ /* 0x000fe2000f8e023f */
[----:B------:R-:W-:Y:S01]  /*81b0*/  IMAD.U32 R29, RZ, RZ, UR45 ;  /* 0x0000002dff1d7e24 */ /* 0x000fe2000f8e00ff */
[----:B------:R-:W-:Y:S01]  /*81c0*/  UIMAD.WIDE.U32 UR8, UR4, UR10, URZ ;  /* 0x0000000a040872a5 */ /* 0x000fe2000f8e003f */
[----:B------:R-:W-:Y:S01]  /*81d0*/  SHF.R.U64 R20, R20, 0x3, RZ ;  /* 0x0000000314147819 */ /* 0x000fe200000012ff */
[----:B------:R-:W-:Y:S01]  /*81e0*/  ULDC.64 UR12, c[0x0][0xaf0] ;  /* 0x0002bc00000c7ab9 */ /* 0x000fe20000000a00 */
[----:B------:R-:W-:Y:S02]  /*81f0*/  IADD3.X R25, RZ, R45, RZ, P0, !PT ;  /* 0x0000002dff197210 */ /* 0x000fe400007fe4ff */
[----:B------:R-:W-:Y:S02]  /*8200*/  LOP3.LUT R24, R20, R21, RZ, 0x3c, !PT ;  /* 0x0000001514187212 */ /* 0x000fe400078e3cff */
[----:B------:R-:W0:Y:S01]  /*8210*/  @P1 LDC R21, c[0x0][0xbec] ;  /* 0x0002fb00ff151b82 */ /* 0x000e220000000800 */
[----:B------:R-:W-:Y:S01]  /*8220*/  UIMAD UR7, UR4, UR11, UR7 ;  /* 0x0000000b040772a4 */ /* 0x000fe2000f8e0207 */
[----:B------:R-:W-:Y:S01]  /*8230*/  IMAD R20, R2, 0x30, R64 ;  /* 0x0000003002147824 */ /* 0x000fe200078e0240 */
[----:B------:R-:W-:Y:S01]  /*8240*/  USHF.R.S32.HI UR4, URZ, 0x1f, UR42 ;  /* 0x0000001f3f047899 */ /* 0x000fe2000801142a */
[----:B------:R-:W5:Y:S01]  /*8250*/  LD.E.128 R24, desc[UR54][R24.64] ;  /* 0x0000003618187980 */ /* 0x000f62000c101d00 */
[----:B------:R-:W-:Y:S01]  /*8260*/  UIADD3 UR9, UR9, UR7, URZ ;  /* 0x0000000709097290 */ /* 0x000fe2000fffe03f */
[----:B------:R-:W-:Y:S01]  /*8270*/  IMAD R30, R29, 0xc0, R20 ;  /* 0x000000c01d1e7824 */ /* 0x000fe200078e0214 */
[----:B------:R-:W-:Y:S01]  /*8280*/  ULDC.64 UR10, c[0x0][0xae8] ;  /* 0x0002ba00000a7ab9 */ /* 0x000fe20000000a00 */
[----:B------:R-:W-:Y:S01]  /*8290*/  UIMAD UR4, UR4, UR12, URZ ;  /* 0x0000000c040472a4 */ /* 0x000fe2000f8e023f */
[----:B------:R-:W-:Y:S01]  /*82a0*/  @!PT LDS RZ, [RZ] ;  /* 0x00000000fffff984 */ /* 0x000fe20000000800 */
[----:B------:R-:W-:Y:S01]  /*82b0*/  @!PT LDS RZ, [RZ] ;  /* 0x00000000fffff984 */ /* 0x000fe20000000800 */
[----:B------:R-:W-:Y:S01]  /*82c0*/  @!PT LDS RZ, [RZ] ;  /* 0x00000000fffff984 */ /* 0x000fe20000000800 */
[----:B------:R-:W-:Y:S01]  /*82d0*/  @!PT LDS RZ, [RZ] ;  /* 0x00000000fffff984 */ /* 0x000fe20000000800 */
[----:B------:R1:W-:Y:S06]  /*82e0*/  MEMBAR.ALL.CTA ;  /* 0x0000000000007992 */ /* 0x0003ec0000008000 */
[----:B-1----:R-:W1:Y:S01]  /*82f0*/  FENCE.VIEW.ASYNC.S ;  /* 0x00000000000073c6 */ /* 0x002e620000000000 */
[----:B------:R-:W-:Y:S01]  /*8300*/  UIMAD.WIDE.U32 UR8, UR44, UR10, UR8 ;  /* 0x0000000a2c0872a5 */ /* 0x000fe2000f8e0008 */
[----:B------:R-:W-:Y:S01]  /*8310*/  IMAD.MOV.U32 R29, RZ, RZ, R30 ;  /* 0x000000ffff1d7224 */ /* 0x000fe200078e001e */
[----:B------:R-:W-:Y:S01]  /*8320*/  UIMAD UR4, UR42, UR13, UR4 ;  /* 0x0000000d2a0472a4 */ /* 0x000fe2000f8e0204 */
[----:B------:R-:W-:Y:S01]  /*8330*/  VIADD R0, R0, 0x13220 ;  /* 0x0001322000007836 */ /* 0x000fe20000000000 */
[----:B------:R-:W-:-:S04]  /*8340*/  UIMAD UR9, UR44, UR11, UR9 ;  /* 0x0000000b2c0972a4 */ /* 0x000fc8000f8e0209 */
[----:B------:R-:W-:Y:S01]  /*8350*/  UIMAD.WIDE.U32 UR42, UR42, UR12, UR8 ;  /* 0x0000000c2a2a72a5 */ /* 0x000fe2000f8e0008 */
[----:B------:R-:W-:Y:S02]  /*8360*/  PRMT R0, RZ, 0x654, R0 ;  /* 0x00000654ff007816 */ /* 0x000fe40000000000 */
[----:B------:R-:W-:Y:S01]  /*8370*/  ULDC.64 UR8, c[0x0][0xae0] ;  /* 0x0002b80000087ab9 */ /* 0x000fe20000000a00 */
[----:B------:R-:W-:Y:S01]  /*8380*/  UIADD3 UR4, UR43, UR4, URZ ;  /* 0x000000042b047290 */ /* 0x000fe2000fffe03f */
[----:B0-----:R-:W-:-:S04]  /*8390*/  @P1 IMAD.HI.U32 R20, R30, R21, RZ ;  /* 0x000000151e141227 */ /* 0x001fc800078e00ff */
[----:B------:R-:W-:Y:S01]  /*83a0*/  IMAD.U32 R21, RZ, RZ, UR43 ;  /* 0x0000002bff157e24 */ /* 0x000fe2000f8e00ff */
[----:B--2---:R-:W-:Y:S01]  /*83b0*/  @P1 SHF.R.U32.HI R29, RZ, R31, R20 ;  /* 0x0000001fff1d1219 */ /* 0x004fe20000011614 */
[----:B------:R-:W-:Y:S02]  /*83c0*/  IMAD.U32 R20, RZ, RZ, UR42 ;  /* 0x0000002aff147e24 */ /* 0x000fe4000f8e00ff */
[----:B------:R-:W-:Y:S01]  /*83d0*/  IMAD.U32 R21, RZ, RZ, UR4 ;  /* 0x00000004ff157e24 */ /* 0x000fe2000f8e00ff */
[--C-:B------:R-:W-:Y:S01]  /*83e0*/  SHF.R.S32.HI R28, RZ, 0x1f, R29.reuse ;  /* 0x0000001fff1c7819 */ /* 0x100fe2000001141d */
[----:B------:R-:W-:Y:S01]  /*83f0*/  IMAD.MOV R31, RZ, RZ, -R29 ;  /* 0x000000ffff1f7224 */ /* 0x000fe200078e0a1d */
[----:B------:R-:W-:Y:S01]  /*8400*/  ULDC UR4, c[0x0][0xac8] ;  /* 0x0002b20000047ab9 */ /* 0x000fe20000000800 */
[----:B------:R-:W-:Y:S01]  /*8410*/  IMAD.WIDE.U32 R20, R29, UR8, R20 ;  /* 0x000000081d147c25 */ /* 0x000fe2000f8e0014 */
[----:B-1----:R0:W-:Y:S03]  /*8420*/  SYNCS.ARRIVE.TRANS64.RED.A1T0 RZ, [R0+URZ], RZ ;  /* 0x000000ff00ff79a7 */ /* 0x0021e6000810043f */
[----:B------:R-:W-:-:S02]  /*8430*/  IMAD R28, R28, UR8, RZ ;  /* 0x000000081c1c7c24 */ /* 0x000fc4000f8e02ff */
[----:B------:R-:W-:Y:S02]  /*8440*/  IMAD R31, R34, R31, R30 ;  /* 0x0000001f221f7224 */ /* 0x000fe400078e021e */
[----:B------:R-:W-:Y:S01]  /*8450*/  IMAD R33, R29, UR9, R28 ;  /* 0x000000091d217c24 */ /* 0x000fe2000f8e021c */
[----:B------:R-:W-:Y:S01]  /*8460*/  ULDC.64 UR8, c[0x0][0xad8] ;  /* 0x0002b60000087ab9 */ /* 0x000fe20000000a00 */
[----:B------:R-:W-:Y:S01]  /*8470*/  IMAD.U32 R34, RZ, RZ, UR45 ;  /* 0x0000002dff227e24 */ /* 0x000fe2000f8e00ff */
[----:B------:R-:W-:Y:S01]  /*8480*/  SHF.R.S32.HI R28, RZ, 0x1f, R31 ;  /* 0x0000001fff1c7819 */ /* 0x000fe2000001141f */
[----:B------:R-:W-:Y:S02]  /*8490*/  IMAD.IADD R21, R21, 0x1, R33 ;  /* 0x0000000115157824 */ /* 0x000fe400078e0221 */
[----:B------:R-:W-:Y:S01]  /*84a0*/  IMAD R34, R34, 0xc0, R64 ;  /* 0x000000c022227824 */ /* 0x000fe200078e0240 */
[----:B------:R-:W-:Y:S01]  /*84b0*/  SHF.R.S32.HI R64, RZ, 0x1f, R16 ;  /* 0x0000001fff407819 */ /* 0x000fe20000011410 */
[----:B------:R-:W-:-:S02]  /*84c0*/  IMAD R28, R28, UR8, RZ ;  /* 0x000000081c1c7c24 */ /* 0x000fc4000f8e02ff */
[----:B------:R-:W-:-:S04]  /*84d0*/  IMAD.WIDE.U32 R20, R31, UR8, R20 ;  /* 0x000000081f147c25 */ /* 0x000fc8000f8e0014 */
[----:B------:R-:W-:Y:S01]  /*84e0*/  IMAD R29, R31, UR9, R28 ;  /* 0x000000091f1d7c24 */ /* 0x000fe2000f8e021c */
[----:B------:R-:W-:Y:S01]  /*84f0*/  ULDC.64 UR8, c[0x0][0xa80] ;  /* 0x0002a00000087ab9 */ /* 0x000fe20000000a00 */
[----:B------:R-:W-:Y:S01]  /*8500*/  VIADD R28, R34, 0x60 ;  /* 0x00000060221c7836 */ /* 0x000fe20000000000 */
[----:B------:R-:W-:Y:S01]  /*8510*/  LEA R32, P0, R20, UR8, 0x1 ;  /* 0x0000000814207c11 */ /* 0x000fe2000f8008ff */
[----:B------:R-:W-:Y:S02]  /*8520*/  IMAD.IADD R21, R21, 0x1, R29 ;  /* 0x0000000115157824 */ /* 0x000fe400078e021d */
[----:B0-----:R-:W-:Y:S02]  /*8530*/  VIADD R0, R34, 0x90 ;  /* 0x0000009022007836 */ /* 0x001fe40000000000 */
[----:B------:R-:W0:Y:S01]  /*8540*/  SHFL.IDX PT, R29, R32, RZ, 0x181f ;  /* 0x00181fff201d7589 */ /* 0x000e2200000e0000 */
[----:B------:R-:W-:Y:S01]  /*8550*/  LEA.HI.X R33, R20, UR9, R21, 0x1, P0 ;  /* 0x0000000914217c11 */ /* 0x000fe200080f0c15 */
[----:B------:R-:W-:Y:S01]  /*8560*/  VIADD R20, R34, 0x30 ;  /* 0x0000003022147836 */ /* 0x000fe20000000000 */
[----:B------:R-:W-:Y:S01]  /*8570*/  ISETP.GE.AND P0, PT, R16, UR4, PT ;  /* 0x0000000410007c0c */ /* 0x000fe2000bf06270 */
[----:B------:R-:W1:Y:S03]  /*8580*/  SHFL.IDX PT, R37, R32, 0x1, 0x181f ;  /* 0x00381f0020257f89 */ /* 0x000e6600000e0000 */
[-C--:B------:R-:W-:Y:S01]  /*8590*/  ISETP.GE.OR P1, PT, R34, R3.reuse, P0 ;  /* 0x000000032200720c */ /* 0x080fe20000726670 */
[----:B------:R-:W2:Y:S01]  /*85a0*/  SHFL.IDX PT, R41, R32, 0x2, 0x181f ;  /* 0x00581f0020297f89 */ /* 0x000ea200000e0000 */
[----:B------:R-:W-:-:S02]  /*85b0*/  ISETP.GE.OR P2, PT, R20, R3, P0 ;  /* 0x000000031400720c */ /* 0x000fc40000746670 */
[-C--:B------:R-:W-:Y:S01]  /*85c0*/  ISETP.GE.OR P3, PT, R28, R3.reuse, P0 ;  /* 0x000000031c00720c */ /* 0x080fe20000766670 */
[----:B------:R-:W2:Y:S01]  /*85d0*/  SHFL.IDX PT, R21, R33, RZ, 0x181f ;  /* 0x00181fff21157589 */ /* 0x000ea200000e0000 */
[----:B------:R-:W-:-:S03]  /*85e0*/  ISETP.GE.OR P0, PT, R0, R3, P0 ;  /* 0x000000030000720c */ /* 0x000fc60000706670 */
[----:B------:R-:W2:Y:S04]  /*85f0*/  SHFL.IDX PT, R31, R33, 0x1, 0x181f ;  /* 0x00381f00211f7f89 */ /* 0x000ea800000e0000 */
[----:B------:R-:W2:Y:S01]  /*8600*/  SHFL.IDX PT, R39, R33, 0x2, 0x181f ;  /* 0x00581f0021277f89 */ /* 0x000ea200000e0000 */
[----:B0-----:R-:W-:-:S03]  /*8610*/  @!P1 LEA R20, P4, R16, R29, 0x1 ;  /* 0x0000001d10149211 */ /* 0x001fc600078808ff */
[----:B------:R-:W0:Y:S01]  /*8620*/  SHFL.IDX PT, R33, R33, 0x3, 0x181f ;  /* 0x00781f0021217f89 */ /* 0x000e2200000e0000 */
[----:B-1----:R-:W-:-:S03]  /*8630*/  @!P2 LEA R28, P5, R16, R37, 0x1 ;  /* 0x00000025101ca211 */ /* 0x002fc600078a08ff */
[----:B------:R1:W0:Y:S01]  /*8640*/  SHFL.IDX PT, R37, R32, 0x3, 0x181f ;  /* 0x00781f0020257f89 */ /* 0x00022200000e0000 */
[C---:B--2---:R-:W-:Y:S02]  /*8650*/  @!P3 LEA R30, P6, R16.reuse, R41, 0x1 ;  /* 0x00000029101eb211 */ /* 0x044fe400078c08ff */
[C-C-:B------:R-:W-:Y:S02]  /*8660*/  @!P1 LEA.HI.X R21, R16.reuse, R21, R64.reuse, 0x1, P4 ;  /* 0x0000001510159211 */ /* 0x140fe400020f0c40 */
[C-C-:B------:R-:W-:Y:S02]  /*8670*/  @!P2 LEA.HI.X R29, R16.reuse, R31, R64.reuse, 0x1, P5 ;  /* 0x0000001f101da211 */ /* 0x140fe400028f0c40 */
[----:B------:R-:W-:Y:S01]  /*8680*/  @!P3 LEA.HI.X R31, R16, R39, R64, 0x1, P6 ;  /* 0x00000027101fb211 */ /* 0x000fe200030f0c40 */
[----:B---3--:R1:W-:Y:S04]  /*8690*/  @!P1 ST.E.128 desc[UR54][R20.64], R4 ;  /* 0x0000000414009985 */ /* 0x0083e8000c101d36 */
[----:B----4-:R1:W-:Y:S04]  /*86a0*/  @!P2 ST.E.128 desc[UR54][R28.64], R8 ;  /* 0x000000081c00a985 */ /* 0x0103e8000c101d36 */
[----:B------:R1:W-:Y:S01]  /*86b0*/  @!P3 ST.E.128 desc[UR54][R30.64], R12 ;  /* 0x0000000c1e00b985 */ /* 0x0003e2000c101d36 */
[----:B0-----:R-:W-:Y:S05]  /*86c0*/  @P0 BRA `(.L_x_13763) ;  /* 0x0000001000bc0947 */ /* 0x001fea0003800000 */
[----:B-1----:R-:W-:-:S04]  /*86d0*/  LEA R4, P0, R16, R37, 0x1 ;  /* 0x0000002510047211 */ /* 0x002fc800078008ff */
[----:B------:R-:W-:-:S05]  /*86e0*/  LEA.HI.X R5, R16, R33, R64, 0x1, P0 ;  /* 0x0000002110057211 */ /* 0x000fca00000f0c40 */
[----:B-----5:R2:W-:Y:S01]  /*86f0*/  ST.E.128 desc[UR54][R4.64], R24 ;  /* 0x0000001804007985 */ /* 0x0205e2000c101d36 */
[----:B------:R-:W-:Y:S05]  /*8700*/  BRA `(.L_x_13763) ;  /* 0x0000001000ac7947 */ /* 0x000fea0003800000 */
.L_x_13762:
[----:B0-----:R0:W5:Y:S01]  /*8710*/  LDL R57, [R1] ;  /* 0x0000000001397983 */ /* 0x0011620000100800 */
[----:B------:R-:W-:Y:S01]  /*8720*/  ULDC.64 UR10, c[0x0][0xb08] ;  /* 0x0002c200000a7ab9 */ /* 0x000fe20000000a00 */
[----:B------:R-:W1:Y:S01]  /*8730*/  @P1 LDC R4, c[0x0][0xbec] ;  /* 0x0002fb00ff041b82 */ /* 0x000e620000000800 */
[----:B------:R-:W-:Y:S01]  /*8740*/  UIMAD UR7, UR12, UR10, URZ ;  /* 0x0000000a0c0772a4 */ /* 0x000fe2000f8e023f */
[----:B------:R-:W-:Y:S01]  /*8750*/  IMAD.MOV.U32 R3, RZ, RZ, R11 ;  /* 0x000000ffff037224 */ /* 0x000fe200078e000b */
[----:B------:R-:W-:Y:S01]  /*8760*/  UIMAD.WIDE.U32 UR8, UR4, UR10, URZ ;  /* 0x0000000a040872a5 */ /* 0x000fe2000f8e003f */
[----:B------:R-:W-:Y:S01]  /*8770*/  BSSY B1, `(.L_x_13764) ;  /* 0x0000054000017945 */ /* 0x000fe20003800000 */
[----:B------:R-:W-:Y:S01]  /*8780*/  UIMAD UR7, UR4, UR11, UR7 ;  /* 0x0000000b040772a4 */ /* 0x000fe2000f8e0207 */
[----:B------:R-:W-:Y:S01]  /*8790*/  SHF.R.S32.HI R26, RZ, 0x1f, R17 ;  /* 0x0000001fff1a7819 */ /* 0x000fe20000011411 */
[----:B------:R-:W-:Y:S01]  /*87a0*/  USHF.R.S32.HI UR4, URZ, 0x1f, UR42 ;  /* 0x0000001f3f047899 */ /* 0x000fe2000801142a */
[----:B------:R-:W2:Y:S01]  /*87b0*/  @P1 LDC R5, c[0x0][0xbf0] ;  /* 0x0002fc00ff051b82 */ /* 0x000ea20000000800 */
        /* <DEDUP_REMOVED lines=8> */
[----:B------:R-:W-:Y:S02]  /*8840*/  SHF.R.S32.HI R25, RZ, 0x1f, R156 ;  /* 0x0000001fff197819 */ /* 0x000fe4000001149c */
[----:B------:R-:W-:Y:S01]  /*8850*/  ULDC.64 UR10, c[0x0][0xb40] ;  /* 0x0002d000000a7ab9 */ /* 0x000fe20000000a00 */
[----:B------:R-:W-:Y:S01]  /*8860*/  SHF.R.S32.HI R56, RZ, 0x1f, R157 ;  /* 0x0000001fff387819 */ /* 0x000fe2000001149d */
[----:B------:R-:W-:Y:S01]  /*8870*/  UIMAD UR4, UR4, UR10, URZ ;  /* 0x0000000a040472a4 */ /* 0x000fe2000f8e023f */
[----:B-1----:R-:W-:-:S03]  /*8880*/  @P1 IMAD.HI.U32 R4, R11, R4, RZ ;  /* 0x000000040b041227 */ /* 0x002fc600078e00ff */
[----:B------:R-:W-:Y:S02]  /*8890*/  UIMAD UR4, UR42, UR11, UR4 ;  /* 0x0000000b2a0472a4 */ /* 0x000fe4000f8e0204 */
[----:B------:R-:W-:-:S03]  /*88a0*/  UIMAD.WIDE.U32 UR42, UR42, UR10, UR8 ;  /* 0x0000000a2a2a72a5 */ /* 0x000fc6000f8e0008 */
[----:B------:R-:W-:Y:S01]  /*88b0*/  ULDC.64 UR10, c[0x0][0xb48] ;  /* 0x0002d200000a7ab9 */ /* 0x000fe20000000a00 */
[----:B------:R-:W-:Y:S01]  /*88c0*/  UIADD3 UR9, UR43, UR4, URZ ;  /* 0x000000042b097290 */ /* 0x000fe2000fffe03f */
[----:B--2---:R-:W-:Y:S02]  /*88d0*/  @P1 SHF.R.U32.HI R3, RZ, R5, R4 ;  /* 0x00000005ff031219 */ /* 0x004fe40000011604 */
        /* <DEDUP_REMOVED lines=27> */
[----:B-1----:R0:W1:Y:S01]  /*8a90*/  SHFL.IDX PT, R6, R0, RZ, 0x1c1f ;  /* 0x001c1fff00067589 */ /* 0x00206200000e0000 */
[----:B------:R-:W-:Y:S05]  /*8aa0*/  @P2 BRA `(.L_x_13765) ;  /* 0x0000000000802947 */ /* 0x000fea0003800000 */
[----:B------:R-:W-:Y:S02]  /*8ab0*/  ULDC UR4, c[0x0][0xac8] ;  /* 0x0002b20000047ab9 */ /* 0x000fe40000000800 */
[----:B-----5:R-:W-:Y:S02]  /*8ac0*/  ISETP.GE.AND P3, PT, R57, UR4, PT ;  /* 0x0000000439007c0c */ /* 0x020fe4000bf66270 */
[----:B------:R-:W-:Y:S02]  /*8ad0*/  ISETP.GE.AND P1, PT, R157, UR4, PT ;  /* 0x000000049d007c0c */ /* 0x000fe4000bf26270 */
[----:B------:R-:W-:Y:S02]  /*8ae0*/  ISETP.GE.AND P5, PT, R156, UR4, PT ;  /* 0x000000049c007c0c */ /* 0x000fe4000bfa6270 */
[----:B------:R-:W-:-:S07]  /*8af0*/  ISETP.GE.AND P4, PT, R23, UR4, PT ;  /* 0x0000000417007c0c */ /* 0x000fce000bf86270 */
[----:B-12---:R-:W-:Y:S02]  /*8b00*/  @!P3 IMAD.WIDE R4, R57, 0x4, R6 ;  /* 0x000000043904b825 */ /* 0x006fe400078e0206 */
[CC--:B------:R-:W-:Y:S02]  /*8b10*/  @!P1 LEA R8, P6, R157.reuse, R6.reuse, 0x2 ;  /* 0x000000069d089211 */ /* 0x0c0fe400078c10ff */
[----:B------:R-:W-:Y:S01]  /*8b20*/  @!P5 LEA R10, P2, R156, R6, 0x2 ;  /* 0x000000069c0ad211 */ /* 0x000fe200078410ff */
[----:B------:R1:W-:Y:S01]  /*8b30*/  @!P3 ST.E.64 desc[UR54][R4.64], R46 ;  /* 0x0000002e0400b985 */ /* 0x0003e2000c101b36 */
[----:B------:R-:W-:Y:S02]  /*8b40*/  ISETP.GE.AND P3, PT, R22, UR4, PT ;  /* 0x0000000416007c0c */ /* 0x000fe4000bf66270 */
[-C--:B------:R-:W-:Y:S02]  /*8b50*/  @!P1 LEA.HI.X R9, R157, R7.reuse, R56, 0x2, P6 ;  /* 0x000000079d099211 */ /* 0x080fe400030f1438 */
[----:B------:R-:W-:-:S02]  /*8b60*/  @!P5 LEA.HI.X R11, R156, R7, R25, 0x2, P2 ;  /* 0x000000079c0bd211 */ /* 0x000fc400010f1419 */
[----:B------:R-:W-:Y:S01]  /*8b70*/  ISETP.GE.AND P2, PT, R19, UR4, PT ;  /* 0x0000000413007c0c */ /* 0x000fe2000bf46270 */
[----:B------:R2:W-:Y:S01]  /*8b80*/  @!P1 ST.E.64 desc[UR54][R8.64], R48 ;  /* 0x0000003008009985 */ /* 0x0005e2000c101b36 */
[-C--:B------:R-:W-:Y:S02]  /*8b90*/  @!P4 LEA R12, P1, R23, R6.reuse, 0x2 ;  /* 0x00000006170cc211 */ /* 0x080fe400078210ff */
[----:B------:R-:W-:Y:S01]  /*8ba0*/  ISETP.GE.AND P6, PT, R18, UR4, PT ;  /* 0x0000000412007c0c */ /* 0x000fe2000bfc6270 */
[----:B------:R3:W-:Y:S01]  /*8bb0*/  @!P5 ST.E.64 desc[UR54][R10.64], R52 ;  /* 0x000000340a00d985 */ /* 0x0007e2000c101b36 */
[----:B------:R-:W-:Y:S02]  /*8bc0*/  ISETP.GE.AND P5, PT, R17, UR4, PT ;  /* 0x0000000411007c0c */ /* 0x000fe4000bfa6270 */
[----:B------:R-:W-:Y:S02]  /*8bd0*/  @!P4 LEA.HI.X R13, R23, R7, R24, 0x2, P1 ;  /* 0x00000007170dc211 */ /* 0x000fe400008f1418 */
[----:B------:R-:W-:-:S03]  /*8be0*/  @!P3 LEA R14, P1, R22, R6, 0x2 ;  /* 0x00000006160eb211 */ /* 0x000fc600078210ff */
[----:B------:R3:W-:Y:S01]  /*8bf0*/  @!P4 ST.E.64 desc[UR54][R12.64], R54 ;  /* 0x000000360c00c985 */ /* 0x0007e2000c101b36 */
[----:B------:R-:W-:Y:S02]  /*8c00*/  @!P3 LEA.HI.X R15, R22, R7, R45, 0x2, P1 ;  /* 0x00000007160fb211 */ /* 0x000fe400008f142d */
[----:B-1----:R-:W-:-:S03]  /*8c10*/  @!P2 LEA R4, P1, R19, R6, 0x2 ;  /* 0x000000061304a211 */ /* 0x002fc600078210ff */
        /* <DEDUP_REMOVED lines=9> */
.L_x_13765:
[----:B------:R-:W-:Y:S05]  /*8cb0*/  BSYNC B1 ;  /* 0x0000000000017941 */ /* 0x000fea0003800000 */
.L_x_13764:
[----:B--23--:R3:W4:Y:S04]  /*8cc0*/  SHFL.IDX PT, R7, R3, 0x1, 0x1c1f ;  /* 0x003c1f0003077f89 */ /* 0x00c72800000e0000 */
[----:B-1----:R3:W1:Y:S01]  /*8cd0*/  SHFL.IDX PT, R6, R0, 0x1, 0x1c1f ;  /* 0x003c1f0000067f89 */ /* 0x00266200000e0000 */
[----:B------:R-:W-:Y:S05]  /*8ce0*/  @P0 BRA `(.L_x_13763) ;  /* 0x0000000c00340947 */ /* 0x000fea0003800000 */
[----:B------:R-:W-:Y:S02]  /*8cf0*/  ULDC UR4, c[0x0][0xac8] ;  /* 0x0002b20000047ab9 */ /* 0x000fe40000000800 */
[----:B-----5:R-:W-:Y:S02]  /*8d00*/  ISETP.GE.AND P1, PT, R57, UR4, PT ;  /* 0x0000000439007c0c */ /* 0x020fe4000bf26270 */
[----:B------:R-:W-:Y:S02]  /*8d10*/  ISETP.GE.AND P4, PT, R157, UR4, PT ;  /* 0x000000049d007c0c */ /* 0x000fe4000bf86270 */
[----:B------:R-:W-:Y:S02]  /*8d20*/  ISETP.GE.AND P5, PT, R156, UR4, PT ;  /* 0x000000049c007c0c */ /* 0x000fe4000bfa6270 */
[----:B------:R-:W-:Y:S02]  /*8d30*/  ISETP.GE.AND P3, PT, R23, UR4, PT ;  /* 0x0000000417007c0c */ /* 0x000fe4000bf66270 */
[----:B------:R-:W-:-:S05]  /*8d40*/  ISETP.GE.AND P2, PT, R22, UR4, PT ;  /* 0x0000000416007c0c */ /* 0x000fca000bf46270 */
[----:B-1--4-:R-:W-:Y:S02]  /*8d50*/  @!P1 IMAD.WIDE R4, R57, 0x4, R6 ;  /* 0x0000000439049825 */ /* 0x012fe400078e0206 */
[CC--:B------:R-:W-:Y:S02]  /*8d60*/  @!P4 LEA R8, P0, R157.reuse, R6.reuse, 0x2 ;  /* 0x000000069d08c211 */ /* 0x0c0fe400078010ff */
[----:B------:R-:W-:Y:S01]  /*8d70*/  @!P5 LEA R10, P6, R156, R6, 0x2 ;  /* 0x000000069c0ad211 */ /* 0x000fe200078c10ff */
[----:B------:R1:W-:Y:S01]  /*8d80*/  @!P1 ST.E.64 desc[UR54][R4.64], R42 ;  /* 0x0000002a04009985 */ /* 0x0003e2000c101b36 */
[-C--:B------:R-:W-:Y:S02]  /*8d90*/  @!P4 LEA.HI.X R9, R157, R7.reuse, R56, 0x2, P0 ;  /* 0x000000079d09c211 */ /* 0x080fe400000f1438 */
[----:B------:R-:W-:Y:S02]  /*8da0*/  ISETP.GE.AND P1, PT, R19, UR4, PT ;  /* 0x0000000413007c0c */ /* 0x000fe4000bf26270 */
[----:B------:R-:W-:Y:S01]  /*8db0*/  ISETP.GE.AND P0, PT, R18, UR4, PT ;  /* 0x0000000412007c0c */ /* 0x000fe2000bf06270 */
[----:B------:R2:W-:Y:S01]  /*8dc0*/  @!P4 ST.E.64 desc[UR54][R8.64], R40 ;  /* 0x000000280800c985 */ /* 0x0005e2000c101b36 */
[----:B------:R-:W-:-:S02]  /*8dd0*/  @!P5 LEA.HI.X R11, R156, R7, R25, 0x2, P6 ;  /* 0x000000079c0bd211 */ /* 0x000fc400030f1419 */
[CC--:B------:R-:W-:Y:S02]  /*8de0*/  @!P3 LEA R12, P6, R23.reuse, R6.reuse, 0x2 ;  /* 0x00000006170cb211 */ /* 0x0c0fe400078c10ff */
[CC--:B------:R-:W-:Y:S01]  /*8df0*/  @!P2 LEA R14, P4, R22.reuse, R6.reuse, 0x2 ;  /* 0x00000006160ea211 */ /* 0x0c0fe200078810ff */
[----:B------:R2:W-:Y:S01]  /*8e00*/  @!P5 ST.E.64 desc[UR54][R10.64], R38 ;  /* 0x000000260a00d985 */ /* 0x0005e2000c101b36 */
[-C--:B------:R-:W-:Y:S02]  /*8e10*/  @!P3 LEA.HI.X R13, R23, R7.reuse, R24, 0x2, P6 ;  /* 0x00000007170db211 */ /* 0x080fe400030f1418 */
[----:B------:R-:W-:Y:S02]  /*8e20*/  @!P2 LEA.HI.X R15, R22, R7, R45, 0x2, P4 ;  /* 0x00000007160fa211 */ /* 0x000fe400020f142d */
[-C--:B-1----:R-:W-:Y:S01]  /*8e30*/  @!P1 LEA R4, P5, R19, R6.reuse, 0x2 ;  /* 0x0000000613049211 */ /* 0x082fe200078a10ff */
[----:B------:R2:W-:Y:S01]  /*8e40*/  @!P3 ST.E.64 desc[UR54][R12.64], R36 ;  /* 0x000000240c00b985 */ /* 0x0005e2000c101b36 */
[----:B------:R-:W-:-:S02]  /*8e50*/  @!P0 LEA R24, P6, R18, R6, 0x2 ;  /* 0x0000000612188211 */ /* 0x000fc400078c10ff */
[-C--:B------:R-:W-:Y:S01]  /*8e60*/  @!P1 LEA.HI.X R5, R19, R7.reuse, R44, 0x2, P5 ;  /* 0x0000000713059211 */ /* 0x080fe200028f142c */
[----:B------:R2:W-:Y:S01]  /*8e70*/  @!P2 ST.E.64 desc[UR54][R14.64], R32 ;  /* 0x000000200e00a985 */ /* 0x0005e2000c101b36 */
[----:B------:R-:W-:-:S03]  /*8e80*/  @!P0 LEA.HI.X R25, R18, R7, R27, 0x2, P6 ;  /* 0x0000000712198211 */ /* 0x000fc600030f141b */
[----:B------:R2:W-:Y:S04]  /*8e90*/  @!P1 ST.E.64 desc[UR54][R4.64], R30 ;  /* 0x0000001e04009985 */ /* 0x0005e8000c101b36 */
[----:B------:R2:W-:Y:S01]  /*8ea0*/  @!P0 ST.E.64 desc[UR54][R24.64], R28 ;  /* 0x0000001c18008985 */ /* 0x0005e2000c101b36 */
[----:B------:R-:W-:-:S13]  /*8eb0*/  ISETP.GE.AND P0, PT, R17, UR4, PT ;  /* 0x0000000411007c0c */ /* 0x000fda000bf06270 */
[----:B--2---:R-:W-:Y:S05]  /*8ec0*/  @P0 BRA `(.L_x_13763) ;  /* 0x0000000800bc0947 */ /* 0x004fea0003800000 */
[----:B------:R-:W-:-:S04]  /*8ed0*/  LEA R4, P0, R17, R6, 0x2 ;  /* 0x0000000611047211 */ /* 0x000fc800078010ff */
[----:B------:R-:W-:-:S05]  /*8ee0*/  LEA.HI.X R5, R17, R7, R26, 0x2, P0 ;  /* 0x0000000711057211 */ /* 0x000fca00000f141a */
[----:B------:R1:W-:Y:S01]  /*8ef0*/  ST.E.64 desc[UR54][R4.64], R20 ;  /* 0x0000001404007985 */ /* 0x0003e2000c101b36 */
[----:B------:R-:W-:Y:S05]  /*8f00*/  BRA `(.L_x_13763) ;  /* 0x0000000800ac7947 */ /* 0x000fea0003800000 */
.L_x_13760:
        /* <DEDUP_REMOVED lines=14> */
[----:B------:R-:W-:-:S03]  /*8ff0*/  MOV R0, UR4 ;  /* 0x0000000400007c02 */ /* 0x000fc60008000f00 */
        /* <DEDUP_REMOVED lines=16> */
.L_x_13766:
        /* <DEDUP_REMOVED lines=57> */
.L_x_13768:
[----:B------:R-:W-:Y:S05]  /*9490*/  BSYNC B1 ;  /* 0x0000000000017941 */ /* 0x000fea0003800000 */
.L_x_13767:
[----:B------:R-:W-:-:S06]  /*94a0*/  UISETP.GT.AND UP0, UPT, UR47, 0x1, UPT ;  /* 0x000000012f00788c */ /* 0x000fcc000bf04270 */
[----:B------:R-:W-:-:S13]  /*94b0*/  PLOP3.LUT P0, PT, PT, PT, UP0, 0x80, 0x0 ;  /* 0x000000000000781c */ /* 0x000fda0003f0f008 */
[----:B------:R-:W-:Y:S05]  /*94c0*/  @P0 BRA `(.L_x_13763) ;  /* 0x00000004003c0947 */ /* 0x000fea0003800000 */
[----:B------:R-:W1:Y:S01]  /*94d0*/  LDC R11, c[0x0][0xbe8] ;  /* 0x0002fa00ff0b7b82 */ /* 0x000e620000000800 */
[----:B------:R-:W-:Y:S01]  /*94e0*/  SHF.R.S32.HI R8, RZ, 0x1f, R10 ;  /* 0x0000001fff087819 */ /* 0x000fe2000001140a */
[----:B------:R-:W-:Y:S01]  /*94f0*/  ULDC.64 UR10, c[0x0][0xaa0] ;  /* 0x0002a800000a7ab9 */ /* 0x000fe20000000a00 */
[----:B0-----:R-:W-:Y:S01]  /*9500*/  IMAD.U32 R6, RZ, RZ, UR45 ;  /* 0x0000002dff067e24 */ /* 0x001fe2000f8e00ff */
[----:B------:R-:W-:Y:S01]  /*9510*/  UIMAD UR7, UR16, UR10, URZ ;  /* 0x0000000a100772a4 */ /* 0x000fe2000f8e023f */
[----:B------:R-:W-:Y:S01]  /*9520*/  LEA.HI R8, R8, R10, RZ, 0x3 ;  /* 0x0000000a08087211 */ /* 0x000fe200078f18ff */
[----:B------:R-:W-:Y:S01]  /*9530*/  UIMAD.WIDE.U32 UR8, UR4, UR10, URZ ;  /* 0x0000000a040872a5 */ /* 0x000fe2000f8e003f */
[----:B------:R-:W-:Y:S01]  /*9540*/  SHF.R.S32.HI R12, RZ, 0x1f, R16 ;  /* 0x0000001fff0c7819 */ /* 0x000fe20000011410 */
[----:B------:R-:W-:Y:S01]  /*9550*/  UIMAD UR7, UR4, UR11, UR7 ;  /* 0x0000000b040772a4 */ /* 0x000fe2000f8e0207 */
[----:B------:R-:W-:Y:S02]  /*9560*/  SHF.R.S32.HI R8, RZ, 0x3, R8 ;  /* 0x00000003ff087819 */ /* 0x000fe40000011408 */
[----:B------:R-:W-:Y:S01]  /*9570*/  ULDC.64 UR10, c[0x0][0xae8] ;  /* 0x0002ba00000a7ab9 */ /* 0x000fe20000000a00 */
[----:B------:R-:W-:-:S02]  /*9580*/  UIADD3 UR9, UR9, UR7, URZ ;  /* 0x0000000709097290 */ /* 0x000fc4000fffe03f */
[----:B------:R-:W-:Y:S02]  /*9590*/  IMAD R3, R2, 0x30, R8 ;  /* 0x0000003002037824 */ /* 0x000fe400078e0208 */
[----:B------:R-:W-:Y:S02]  /*95a0*/  UIMAD.WIDE.U32 UR8, UR44, UR10, UR8 ;  /* 0x0000000a2c0872a5 */ /* 0x000fe4000f8e0008 */
[----:B------:R-:W-:Y:S02]  /*95b0*/  IMAD R6, R6, 0xc0, R3 ;  /* 0x000000c006067824 */ /* 0x000fe400078e0203 */
[----:B------:R-:W-:Y:S02]  /*95c0*/  UIMAD UR9, UR44, UR11, UR9 ;  /* 0x0000000b2c0972a4 */ /* 0x000fe4000f8e0209 */
[----:B------:R-:W-:Y:S01]  /*95d0*/  IMAD.MOV.U32 R3, RZ, RZ, R6 ;  /* 0x000000ffff037224 */ /* 0x000fe200078e0006 */
[----:B------:R-:W-:Y:S01]  /*95e0*/  ULDC.64 UR10, c[0x0][0xaf0] ;  /* 0x0002bc00000a7ab9 */ /* 0x000fe20000000a00 */
[----:B-1----:R-:W-:Y:S01]  /*95f0*/  ISETP.NE.AND P0, PT, R11, 0x1, PT ;  /* 0x000000010b00780c */ /* 0x002fe20003f05270 */
[----:B------:R-:W-:Y:S01]  /*9600*/  UIMAD UR43, UR43, UR10, URZ ;  /* 0x0000000a2b2b72a4 */ /* 0x000fe2000f8e023f */
[----:B-----5:R-:W-:-:S03]  /*9610*/  IMAD R29, R0, R11, RZ ;  /* 0x0000000b001d7224 */ /* 0x020fc600078e02ff */
        /* <DEDUP_REMOVED lines=9> */
[----:B------:R-:W-:Y:S01]  /*96b0*/  ULDC UR4, c[0x0][0xac8] ;  /* 0x0002b20000047ab9 */ /* 0x000fe20000000800 */
[----:B-1----:R-:W-:-:S04]  /*96c0*/  @P0 SHF.R.U32.HI R3, RZ, R7, R4 ;  /* 0x00000007ff030219 */ /* 0x002fc80000011604 */
[--C-:B------:R-:W-:Y:S01]  /*96d0*/  SHF.R.S32.HI R4, RZ, 0x1f, R3.reuse ;  /* 0x0000001fff047819 */ /* 0x100fe20000011403 */
[----:B------:R-:W-:-:S04]  /*96e0*/  IMAD.MOV R7, RZ, RZ, -R3 ;  /* 0x000000ffff077224 */ /* 0x000fc800078e0a03 */
[----:B------:R-:W-:Y:S02]  /*96f0*/  IMAD R7, R11, R7, R6 ;  /* 0x000000070b077224 */ /* 0x000fe400078e0206 */
[----:B------:R-:W-:Y:S02]  /*9700*/  IMAD R6, R4, UR8, RZ ;  /* 0x0000000804067c24 */ /* 0x000fe4000f8e02ff */
[----:B------:R-:W-:Y:S02]  /*9710*/  IMAD.U32 R4, RZ, RZ, UR42 ;  /* 0x0000002aff047e24 */ /* 0x000fe4000f8e00ff */
[C---:B------:R-:W-:Y:S01]  /*9720*/  IMAD R9, R3.reuse, UR9, R6 ;  /* 0x0000000903097c24 */ /* 0x040fe2000f8e0206 */
[----:B------:R-:W-:Y:S01]  /*9730*/  SHF.R.S32.HI R6, RZ, 0x1f, R7 ;  /* 0x0000001fff067819 */ /* 0x000fe20000011407 */
[----:B------:R-:W-:Y:S01]  /*9740*/  IMAD.WIDE.U32 R4, R3, UR8, R4 ;  /* 0x0000000803047c25 */ /* 0x000fe2000f8e0004 */
[----:B------:R-:W-:-:S03]  /*9750*/  ULDC.64 UR8, c[0x0][0xad8] ;  /* 0x0002b60000087ab9 */ /* 0x000fc60000000a00 */
[----:B------:R-:W-:Y:S02]  /*9760*/  IMAD R6, R6, UR8, RZ ;  /* 0x0000000806067c24 */ /* 0x000fe4000f8e02ff */
[----:B------:R-:W-:Y:S02]  /*9770*/  IMAD.IADD R5, R5, 0x1, R9 ;  /* 0x0000000105057824 */ /* 0x000fe400078e0209 */
[C---:B------:R-:W-:Y:S02]  /*9780*/  IMAD R3, R7.reuse, UR9, R6 ;  /* 0x0000000907037c24 */ /* 0x040fe4000f8e0206 */
[----:B------:R-:W-:Y:S01]  /*9790*/  IMAD.WIDE.U32 R4, R7, UR8, R4 ;  /* 0x0000000807047c25 */ /* 0x000fe2000f8e0004 */
[----:B------:R-:W-:-:S03]  /*97a0*/  ULDC.64 UR8, c[0x0][0xa80] ;  /* 0x0002a00000087ab9 */ /* 0x000fc60000000a00 */
[----:B------:R-:W-:Y:S01]  /*97b0*/  IMAD.IADD R3, R5, 0x1, R3 ;  /* 0x0000000105037824 */ /* 0x000fe200078e0203 */
[----:B------:R-:W-:Y:S01]  /*97c0*/  LEA R5, P0, R4, UR8, 0x1 ;  /* 0x0000000804057c11 */ /* 0x000fe2000f8008ff */
[----:B------:R-:W-:-:S03]  /*97d0*/  IMAD.U32 R6, RZ, RZ, UR45 ;  /* 0x0000002dff067e24 */ /* 0x000fc6000f8e00ff */
[----:B------:R-:W-:Y:S01]  /*97e0*/  LEA.HI.X R10, R4, UR9, R3, 0x1, P0 ;  /* 0x00000009040a7c11 */ /* 0x000fe200080f0c03 */
[----:B------:R-:W0:Y:S01]  /*97f0*/  SHFL.IDX PT, R9, R5, RZ, 0x181f ;  /* 0x00181fff05097589 */ /* 0x000e2200000e0000 */
[----:B------:R-:W-:Y:S01]  /*9800*/  IMAD R4, R6, 0xc0, R8 ;  /* 0x000000c006047824 */ /* 0x000fe200078e0208 */
[----:B------:R-:W-:Y:S02]  /*9810*/  ISETP.GE.AND P0, PT, R16, UR4, PT ;  /* 0x0000000410007c0c */ /* 0x000fe4000bf06270 */
[----:B------:R-:W1:Y:S01]  /*9820*/  SHFL.IDX PT, R13, R5, 0x1, 0x181f ;  /* 0x00381f00050d7f89 */ /* 0x000e6200000e0000 */
[C---:B------:R-:W-:Y:S01]  /*9830*/  VIADD R0, R4.reuse, 0x30 ;  /* 0x0000003004007836 */ /* 0x040fe20000000000 */
[C---:B------:R-:W-:Y:S02]  /*9840*/  IADD3 R3, R4.reuse, 0x60, RZ ;  /* 0x0000006004037810 */ /* 0x040fe40007ffe0ff */
[----:B------:R-:W2:Y:S01]  /*9850*/  SHFL.IDX PT, R21, R5, 0x2, 0x181f ;  /* 0x00581f0005157f89 */ /* 0x000ea200000e0000 */
[CC--:B------:R-:W-:Y:S01]  /*9860*/  ISETP.GE.OR P3, PT, R4.reuse, R29.reuse, P0 ;  /* 0x0000001d0400720c */ /* 0x0c0fe20000766670 */
[----:B------:R-:W-:Y:S01]  /*9870*/  VIADD R4, R4, 0x90 ;  /* 0x0000009004047836 */ /* 0x000fe20000000000 */
[-C--:B------:R-:W-:Y:S01]  /*9880*/  ISETP.GE.OR P2, PT, R0, R29.reuse, P0 ;  /* 0x0000001d0000720c */ /* 0x080fe20000746670 */
[----:B------:R-:W3:Y:S01]  /*9890*/  SHFL.IDX PT, R7, R10, RZ, 0x181f ;  /* 0x00181fff0a077589 */ /* 0x000ee200000e0000 */
[----:B------:R-:W-:-:S02]  /*98a0*/  ISETP.GE.OR P1, PT, R3, R29, P0 ;  /* 0x0000001d0300720c */ /* 0x000fc40000726670 */
[----:B------:R-:W-:Y:S01]  /*98b0*/  ISETP.GE.OR P0, PT, R4, R29, P0 ;  /* 0x0000001d0400720c */ /* 0x000fe20000706670 */
[----:B------:R3:W4:Y:S04]  /*98c0*/  SHFL.IDX PT, R27, R5, 0x3, 0x181f ;  /* 0x00781f00051b7f89 */ /* 0x00072800000e0000 */
[----:B------:R-:W4:Y:S04]  /*98d0*/  SHFL.IDX PT, R11, R10, 0x1, 0x181f ;  /* 0x00381f000a0b7f89 */ /* 0x000f2800000e0000 */
[----:B------:R-:W4:Y:S01]  /*98e0*/  SHFL.IDX PT, R15, R10, 0x2, 0x181f ;  /* 0x00581f000a0f7f89 */ /* 0x000f2200000e0000 */
[----:B0-----:R-:W-:-:S03]  /*98f0*/  @!P3 LEA R4, P6, R16, R9, 0x1 ;  /* 0x000000091004b211 */ /* 0x001fc600078c08ff */
[----:B------:R4:W0:Y:S01]  /*9900*/  SHFL.IDX PT, R25, R10, 0x3, 0x181f ;  /* 0x00781f000a197f89 */ /* 0x00082200000e0000 */
[C---:B-1----:R-:W-:Y:S02]  /*9910*/  @!P2 LEA R6, P5, R16.reuse, R13, 0x1 ;  /* 0x0000000d1006a211 */ /* 0x042fe400078a08ff */
[C---:B--2---:R-:W-:Y:S02]  /*9920*/  @!P1 LEA R8, P4, R16.reuse, R21, 0x1 ;  /* 0x0000001510089211 */ /* 0x044fe400078808ff */
[C---:B---3--:R-:W-:Y:S02]  /*9930*/  @!P3 LEA.HI.X R5, R16.reuse, R7, R12, 0x1, P6 ;  /* 0x000000071005b211 */ /* 0x048fe400030f0c0c */
[----:B----4-:R-:W-:-:S03]  /*9940*/  @!P0 LEA R10, P6, R16, R27, 0x1 ;  /* 0x0000001b100a8211 */ /* 0x010fc600078c08ff */
[----:B------:R1:W-:Y:S01]  /*9950*/  @!P3 ST.E.128 desc[UR54][R4.64], RZ ;  /* 0x000000ff0400b985 */ /* 0x0003e2000c101d36 */
[C-C-:B------:R-:W-:Y:S02]  /*9960*/  @!P2 LEA.HI.X R7, R16.reuse, R11, R12.reuse, 0x1, P5 ;  /* 0x0000000b1007a211 */ /* 0x140fe400028f0c0c */
[----:B------:R-:W-:-:S03]  /*9970*/  @!P1 LEA.HI.X R9, R16, R15, R12, 0x1, P4 ;  /* 0x0000000f10099211 */ /* 0x000fc600020f0c0c */
[----:B------:R1:W-:Y:S01]  /*9980*/  @!P2 ST.E.128 desc[UR54][R6.64], RZ ;  /* 0x000000ff0600a985 */ /* 0x0003e2000c101d36 */
[----:B0-----:R-:W-:-:S03]  /*9990*/  @!P0 LEA.HI.X R11, R16, R25, R12, 0x1, P6 ;  /* 0x00000019100b8211 */ /* 0x001fc600030f0c0c */
[----:B------:R1:W-:Y:S04]  /*99a0*/  @!P1 ST.E.128 desc[UR54][R8.64], RZ ;  /* 0x000000ff08009985 */ /* 0x0003e8000c101d36 */
[----:B------:R1:W-:Y:S02]  /*99b0*/  @!P0 ST.E.128 desc[UR54][R10.64], RZ ;  /* 0x000000ff0a008985 */ /* 0x0003e4000c101d36 */
.L_x_13763:
[----:B------:R-:W-:Y:S05]  /*99c0*/  BSYNC B0 ;  /* 0x0000000000007941 */ /* 0x000fea0003800000 */
.L_x_13759:
[----:B------:R-:W-:Y:S02]  /*99d0*/  ULDC UR4, c[0x0][0xc3c] ;  /* 0x00030f0000047ab9 */ /* 0x000fe40000000800 */
[----:B------:R-:W-:-:S13]  /*99e0*/  ISETP.GE.AND P0, PT, R35, UR4, PT ;  /* 0x0000000423007c0c */ /* 0x000fda000bf06270 */
[----:B------:R-:W-:Y:S05]  /*99f0*/  @!P0 BRA `(.L_x_13769) ;  /* 0xffffff7400088947 */ /* 0x000fea000383ffff */
[----:B------:R-:W-:Y:S05]  /*9a00*/  EXIT ;  /* 0x000000000000794d */ /* 0x000fea0003800000 */
.L_x_13730:
        /* <DEDUP_REMOVED lines=12> */
[----:B------:R-:W0:Y:S04]  /*9ad0*/  @P0 LDS.128 R4, [R2+0x132d0] ;  /* 0x0132d00002040984 */ /* 0x000e280000000c00 */
[----:B0-----:R0:W-:Y:S01]  /*9ae0*/  @P0 STL.64 [R1+0x20], R4 ;  /* 0x0000200401000387 */ /* 0x0011e20000100a00 */
        /* <DEDUP_REMOVED lines=50> */
.L_x_13773:
        /* <DEDUP_REMOVED lines=36> */
.L_x_13771:
[----:B------:R-:W-:-:S04]  /*a050*/  IMAD.IADD R10, R11, 0x1, -R8 ;  /* 0x000000010b0a7824 */ /* 0x000fc800078e0a08 */
[----:B------:R-:W-:-:S05]  /*a060*/  IMAD R3, R5, R2, R10 ;  /* 0x0000000205037224 */ /* 0x000fca00078e020a */
[----:B------:R-:W-:-:S13]  /*a070*/  ISETP.GT.AND P0, PT, R3, R6, PT ;  /* 0x000000060300720c */ /* 0x000fda0003f04270 */
[----:B------:R-:W-:Y:S02]  /*a080*/  VOTEU.ANY UR5, UPT, !P0 ;  /* 0x0000000000057886 */ /* 0x000fe400040e0100 */
[----:B------:R-:W-:Y:S02]  /*a090*/  UPOPC UR39, UR5 ;  /* 0x00000005002772bf */ /* 0x000fe40008000000 */
[----:B------:R-:W-:-:S04]  /*a0a0*/  ISETP.NE.AND P0, PT, RZ, UR5, PT ;  /* 0x00000005ff007c0c */ /* 0x000fc8000bf05270 */
[----:B------:R-:W-:Y:S01]  /*a0b0*/  IMAD.U32 R11, RZ, RZ, UR39 ;  /* 0x00000027ff0b7e24 */ /* 0x000fe2000f8e00ff */
[----:B------:R-:W-:-:S04]  /*a0c0*/  MOV R12, UR39 ;  /* 0x00000027000c7c02 */ /* 0x000fc80008000f00 */
        /* <DEDUP_REMOVED lines=13> */
.L_x_13774:
[----:B01----:R-:W-:Y:S01]  /*a1a0*/  IMAD R5, R11, R2, R10 ;  /* 0x000000020b057224 */ /* 0x003fe200078e020a */
[----:B------:R-:W-:Y:S01]  /*a1b0*/  IABS R12, R0 ;  /* 0x00000000000c7213 */ /* 0x000fe20000000000 */
[----:B------:R-:W-:Y:S01]  /*a1c0*/  IMAD.MOV.U32 R11, RZ, RZ, R13 ;  /* 0x000000ffff0b7224 */ /* 0x000fe200078e000d */
[----:B------:R-:W-:Y:S01]  /*a1d0*/  IABS R4, R9 ;  /* 0x0000000900047213 */ /* 0x000fe20000000000 */
[----:B------:R-:W-:Y:S01]  /*a1e0*/  IMAD.MOV.U32 R2, RZ, RZ, RZ ;  /* 0x000000ffff027224 */ /* 0x000fe200078e00ff */
[----:B------:R0:W-:Y:S01]  /*a1f0*/  STL [R1+0x20], R5 ;  /* 0x0000200501007387 */ /* 0x0001e20000100800 */
[----:B------:R-:W-:Y:S01]  /*a200*/  IMAD R11, R11, R8, RZ ;  /* 0x000000080b0b7224 */ /* 0x000fe200078e02ff */
[----:B------:R-:W1:Y:S01]  /*a210*/  I2F.RP R10, R4 ;  /* 0x00000004000a7306 */ /* 0x000e620000209400 */
[----:B------:R-:W-:Y:S01]  /*a220*/  IMAD.MOV R12, RZ, RZ, -R12 ;  /* 0x000000ffff0c7224 */ /* 0x000fe200078e0a0c */
[----:B------:R-:W-:Y:S01]  /*a230*/  UIADD3 UR39, UR39, UR4, URZ ;  /* 0x0000000427277290 */ /* 0x000fe2000fffe03f */
[----:B------:R-:W-:-:S04]  /*a240*/  IMAD.HI.U32 R2, R3, R11, R2 ;  /* 0x0000000b03027227 */ /* 0x000fc800078e0002 */
[----:B0-----:R-:W-:-:S05]  /*a250*/  IMAD.IADD R5, R6, 0x1, -R5 ;  /* 0x0000000106057824 */ /* 0x001fca00078e0a05 */
[----:B------:R-:W-:Y:S01]  /*a260*/  IABS R6, R5 ;  /* 0x0000000500067213 */ /* 0x000fe20000000000 */
[----:B-1----:R-:W0:Y:S04]  /*a270*/  MUFU.RCP R10, R10 ;  /* 0x0000000a000a7308 */ /* 0x002e280000001000 */
[----:B------:R-:W-:Y:S02]  /*a280*/  IMAD.MOV.U32 R3, RZ, RZ, R6 ;  /* 0x000000ffff037224 */ /* 0x000fe400078e0006 */
[----:B------:R-:W-:Y:S02]  /*a290*/  IMAD.MOV.U32 R6, RZ, RZ, R12 ;  /* 0x000000ffff067224 */ /* 0x000fe400078e000c */
[----:B------:R-:W-:-:S04]  /*a2a0*/  IMAD.HI.U32 R2, R2, R3, RZ ;  /* 0x0000000302027227 */ /* 0x000fc800078e00ff */
[----:B------:R-:W-:Y:S01]  /*a2b0*/  IMAD R3, R2, R6, R3 ;  /* 0x0000000602037224 */ /* 0x000fe200078e0203 */
[----:B------:R-:W-:-:S04]  /*a2c0*/  LOP3.LUT R6, R5, R0, RZ, 0x3c, !PT ;  /* 0x0000000005067212 */ /* 0x000fc800078e3cff */
[----:B------:R-:W-:Y:S01]  /*a2d0*/  ISETP.GT.U32.AND P1, PT, R8, R3, PT ;  /* 0x000000030800720c */ /* 0x000fe20003f24070 */
[----:B0-----:R-:W-:Y:S01]  /*a2e0*/  VIADD R11, R10, 0xffffffe ;  /* 0x0ffffffe0a0b7836 */ /* 0x001fe20000000000 */
        /* <DEDUP_REMOVED lines=21> */
[----:B------:R-:W-:-:S03]  /*a440*/  IMAD R6, R0, R8, RZ ;  /* 0x0000000800067224 */ /* 0x000fc600078e02ff */
        /* <DEDUP_REMOVED lines=18> */
.L_x_13772:
[----:B------:R1:W-:Y:S01]  /*a570*/  STL [R1+0x20], R6 ;  /* 0x0000200601007387 */ /* 0x0003e20000100800 */
[----:B------:R-:W-:-:S03]  /*a580*/  ULDC UR39, c[0x0][0xc3c] ;  /* 0x00030f0000277ab9 */ /* 0x000fc60000000800 */
[----:B------:R1:W-:Y:S04]  /*a590*/  STL [R1+0x24], RZ ;  /* 0x000024ff01007387 */ /* 0x0003e80000100800 */
[----:B------:R1:W-:Y:S02]  /*a5a0*/  STL [R1+0x28], RZ ;  /* 0x000028ff01007387 */ /* 0x0003e40000100800 */
.L_x_13775:
[----:B------:R-:W2:Y:S04]  /*a5b0*/  LDL R8, [R1+0x20] ;  /* 0x0000200001087983 */ /* 0x000ea80000100800 */
        /* <DEDUP_REMOVED lines=10> */
.L_x_13770:
[----:B--2---:R-:W-:Y:S01]  /*a660*/  IMAD.MOV.U32 R0, RZ, RZ, 0x1 ;  /* 0x00000001ff007424 */ /* 0x004fe200078e00ff */
[----:B------:R-:W-:Y:S01]  /*a670*/  ULDC UR4, c[0x0][0xc3c] ;  /* 0x00030f0000047ab9 */ /* 0x000fe20000000800 */
[----:B------:R2:W-:Y:S01]  /*a680*/  STL [R1], RZ ;  /* 0x000000ff01007387 */ /* 0x0005e20000100800 */
[----:B------:R-:W-:-:S03]  /*a690*/  UISETP.GE.AND UP0, UPT, UR39, UR4, UPT ;  /* 0x000000042700728c */ /* 0x000fc6000bf06270 */
[----:B------:R2:W-:Y:S03]  /*a6a0*/  STL [R1+0xc], R0 ;  /* 0x00000c0001007387 */ /* 0x0005e60000100800 */
[----:B------:R-:W-:Y:S01]  /*a6b0*/  PLOP3.LUT P0, PT, PT, PT, UP0, 0x80, 0x0 ;  /* 0x000000000000781c */ /* 0x000fe20003f0f008 */
[----:B------:R2:W-:-:S12]  /*a6c0*/  STL [R1+0x3c], RZ ;  /* 0x00003cff01007387 */ /* 0x0005d80000100800 */
[----:B--2---:R-:W-:Y:S05]  /*a6d0*/  @P0 BRA `(.L_x_13776) ;  /* 0x0000005800d00947 */ /* 0x004fea0003800000 */
[----:B------:R-:W2:Y:S01]  /*a6e0*/  S2R R9, SR_TID.X ;  /* 0x0000000000097919 */ /* 0x000ea20000002100 */
[----:B------:R-:W3:Y:S01]  /*a6f0*/  S2UR UR4, SR_CgaCtaId ;  /* 0x00000000000479c3 */ /* 0x000ee20000008800 */
[----:B------:R-:W-:Y:S01]  /*a700*/  MOV R16, 0x400 ;  /* 0x0000040000107802 */ /* 0x000fe20000000f00 */
[----:B------:R-:W-:Y:S01]  /*a710*/  ULOP3.LUT UR44, UR41, 0x2, URZ, 0xfc, !UPT ;  /* 0x00000002292c7892 */ /* 0x000fe2000f8efc3f */
[----:B------:R4:W-:Y:S01]  /*a720*/  STL [R1+0x3c], RZ ;  /* 0x00003cff01007387 */ /* 0x0009e20000100800 */
[----:B------:R-:W-:Y:S01]  /*a730*/  ULOP3.LUT UR46, UR41, 0x1, URZ, 0xfc, !UPT ;  /* 0x00000001292e7892 */ /* 0x000fe2000f8efc3f */
[----:B------:R-:W-:Y:S01]  /*a740*/  ULDC UR47, c[0x0][0xc] ;  /* 0x00000300002f7ab9 */ /* 0x000fe20000000800 */
[C---:B--2---:R-:W-:Y:S01]  /*a750*/  IMAD.SHL.U32 R23, R9.reuse, 0x40, RZ ;  /* 0x0000004009177824 */ /* 0x044fe200078e00ff */
[--C-:B------:R-:W-:Y:S01]  /*a760*/  SHF.R.U32.HI R0, RZ, 0x1, R9.reuse ;  /* 0x00000001ff007819 */ /* 0x100fe20000011609 */
[C---:B------:R-:W-:Y:S02]  /*a770*/  IMAD.SHL.U32 R2, R9.reuse, 0x20, RZ ;  /* 0x0000002009027824 */ /* 0x040fe400078e00ff */
[----:B0-----:R-:W-:Y:S01]  /*a780*/  IMAD.SHL.U32 R4, R9, 0x8, RZ ;  /* 0x0000000809047824 */ /* 0x001fe200078e00ff */
[----:B------:R-:W-:Y:S01]  /*a790*/  LOP3.LUT R3, R23, 0x180, RZ, 0xc0, !PT ;  /* 0x0000018017037812 */ /* 0x000fe200078ec0ff */
[C---:B------:R-:W-:Y:S01]  /*a7a0*/  IMAD.SHL.U32 R8, R9.reuse, 0x4, RZ ;  /* 0x0000000409087824 */ /* 0x040fe200078e00ff */
[----:B------:R-:W-:Y:S01]  /*a7b0*/  LOP3.LUT R5, R2, 0x80, RZ, 0xc0, !PT ;  /* 0x0000008002057812 */ /* 0x000fe200078ec0ff */
[----:B-1----:R-:W-:Y:S01]  /*a7c0*/  IMAD.SHL.U32 R6, R9, 0x2, RZ ;  /* 0x0000000209067824 */ /* 0x002fe200078e00ff */
[----:B------:R-:W-:Y:S01]  /*a7d0*/  LOP3.LUT R3, R3, 0x30, R0, 0xf8, !PT ;  /* 0x0000003003037812 */ /* 0x000fe200078ef800 */
[----:B------:R-:W-:Y:S01]  /*a7e0*/  IMAD.SHL.U32 R0, R9, 0x10, RZ ;  /* 0x0000001009007824 */ /* 0x000fe200078e00ff */
[----:B------:R-:W-:-:S02]  /*a7f0*/  LOP3.LUT R5, R5, 0x10, R9, 0xf8, !PT ;  /* 0x0000001005057812 */ /* 0x000fc400078ef809 */
[----:B------:R-:W-:Y:S02]  /*a800*/  LOP3.LUT R4, R3, 0x30, R4, 0x78, !PT ;  /* 0x0000003003047812 */ /* 0x000fe400078e7804 */
[----:B------:R-:W-:Y:S02]  /*a810*/  LOP3.LUT R7, R0, 0x600, RZ, 0xc0, !PT ;  /* 0x0000060000077812 */ /* 0x000fe400078ec0ff */
[----:B------:R-:W-:Y:S02]  /*a820*/  LOP3.LUT R5, R5, 0x10, R8, 0x78, !PT ;  /* 0x0000001005057812 */ /* 0x000fe400078e7808 */
[--C-:B------:R-:W-:Y:S02]  /*a830*/  LOP3.LUT R7, R7, 0x60, R2.reuse, 0xf8, !PT ;  /* 0x0000006007077812 */ /* 0x100fe400078ef802 */
[----:B------:R-:W-:Y:S02]  /*a840*/  LOP3.LUT R9, R9, 0x7f, RZ, 0xc0, !PT ;  /* 0x0000007f09097812 */ /* 0x000fe400078ec0ff */
[----:B------:R-:W-:-:S02]  /*a850*/  LOP3.LUT R22, R7, 0x100, R2, 0xf8, !PT ;  /* 0x0000010007167812 */ /* 0x000fc400078ef802 */
[----:B------:R-:W-:Y:S02]  /*a860*/  LOP3.LUT R3, R0, 0x1b0, RZ, 0xc0, !PT ;  /* 0x000001b000037812 */ /* 0x000fe400078ec0ff */
[----:B------:R-:W-:Y:S02]  /*a870*/  LOP3.LUT R23, R4, 0x640, R23, 0xf8, !PT ;  /* 0x0000064004177812 */ /* 0x000fe400078ef817 */
[----:B------:R-:W-:Y:S01]  /*a880*/  LOP3.LUT R22, R22, R5, RZ, 0xfc, !PT ;  /* 0x0000000516167212 */ /* 0x000fe200078efcff */
[----:B---3--:R-:W-:Y:S01]  /*a890*/  IMAD.U32 R5, RZ, RZ, UR4 ;  /* 0x00000004ff057e24 */ /* 0x008fe2000f8e00ff */
[----:B------:R-:W-:Y:S02]  /*a8a0*/  SHF.R.U32.HI R4, RZ, 0x2, R9 ;  /* 0x00000002ff047819 */ /* 0x000fe40000011609 */
[----:B------:R-:W-:Y:S01]  /*a8b0*/  LOP3.LUT R3, R3, 0x30, R6, 0x78, !PT ;  /* 0x0000003003037812 */ /* 0x000fe200078e7806 */
[----:B------:R-:W-:Y:S01]  /*a8c0*/  IMAD.MOV.U32 R6, RZ, RZ, 0x1 ;  /* 0x00000001ff067424 */ /* 0x000fe200078e00ff */
[----:B------:R-:W-:-:S02]  /*a8d0*/  LOP3.LUT R4, R4, 0x60, R2, 0xf8, !PT ;  /* 0x0000006004047812 */ /* 0x000fc400078ef802 */
[----:B------:R-:W-:Y:S02]  /*a8e0*/  LEA R16, R5, R16, 0x18 ;  /* 0x0000001005107211 */ /* 0x000fe400078ec0ff */
[----:B------:R-:W-:Y:S01]  /*a8f0*/  LOP3.LUT R2, R3, 0x640, R0, 0xf8, !PT ;  /* 0x0000064003027812 */ /* 0x000fe200078ef800 */
[----:B------:R4:W-:Y:S01]  /*a900*/  STL [R1+0xc], R6 ;  /* 0x00000c0601007387 */ /* 0x0009e20000100800 */
[----:B------:R-:W-:-:S03]  /*a910*/  LOP3.LUT R3, R4, 0x80, RZ, 0xfc, !PT ;  /* 0x0000008004037812 */ /* 0x000fc600078efcff */
[----:B------:R-:W-:Y:S01]  /*a920*/  IMAD.IADD R0, R16, 0x1, R2 ;  /* 0x0000000110007824 */ /* 0x000fe200078e0202 */
[----:B------:R4:W-:Y:S04]  /*a930*/  STL [R1+0x30], R5 ;  /* 0x0000300501007387 */ /* 0x0009e80000100800 */
[----:B------:R4:W-:Y:S04]  /*a940*/  STL [R1], RZ ;  /* 0x000000ff01007387 */ /* 0x0009e80000100800 */
[----:B------:R4:W-:Y:S04]  /*a950*/  STL [R1+0x34], R2 ;  /* 0x0000340201007387 */ /* 0x0009e80000100800 */
[----:B------:R4:W-:Y:S02]  /*a960*/  STL [R1+0x38], R0 ;  /* 0x0000380001007387 */ /* 0x0009e40000100800 */
.L_x_13850:
[----:B------:R-:W-:Y:S01]  /*a970*/  ULDC.64 UR4, c[0x0][0xc88] ;  /* 0x0003220000047ab9 */ /* 0x000fe20000000a00 */
[----:B------:R-:W-:Y:S01]  /*a980*/  ULDC.64 UR8, c[0x0][0xa18] ;  /* 0x0002860000087ab9 */ /* 0x000fe20000000a00 */
[----:B------:R-:W-:Y:S01]  /*a990*/  UIMAD.WIDE UR4, UR39, 0x4, UR4 ;  /* 0x00000004270478a5 */ /* 0x000fe2000f8e0204 */
[----:B------:R-:W-:Y:S01]  /*a9a0*/  ULDC.64 UR10, c[0x0][0xa28] ;  /* 0x00028a00000a7ab9 */ /* 0x000fe20000000a00 */
[----:B------:R-:W-:Y:S01]  /*a9b0*/  ULDC.64 UR6, c[0x0][0xa00] ;  /* 0x0002800000067ab9 */ /* 0x000fe20000000a00 */
[----:B--2--5:R-:W-:Y:S01]  /*a9c0*/  IMAD.MOV.U32 R24, RZ, RZ, RZ ;  /* 0x000000ffff187224 */ /* 0x024fe200078e00ff */
[----:B0-----:R-:W0:Y:S02]  /*a9d0*/  LDC R8, c[0x0][0x424] ;  /* 0x00010900ff087b82 */ /* 0x001e240000000800 */
[----:B---34-:R-:W-:Y:S02]  /*a9e0*/  IMAD.U32 R2, RZ, RZ, UR4 ;  /* 0x00000004ff027e24 */ /* 0x018fe4000f8e00ff */
[----:B------:R-:W-:-:S05]  /*a9f0*/  IMAD.U32 R3, RZ, RZ, UR5 ;  /* 0x00000005ff037e24 */ /* 0x000fca000f8e00ff */
[----:B------:R-:W2:Y:S01]  /*aa00*/  LDG.E R2, desc[UR54][R2.64] ;  /* 0x0000003602027981 */ /* 0x000ea2000c1e1900 */
[----:B------:R-:W-:Y:S01]  /*aa10*/  UISETP.NE.U32.AND UP1, UPT, UR8, URZ, UPT ;  /* 0x0000003f0800728c */ /* 0x000fe2000bf25070 */
[----:B------:R-:W1:Y:S01]  /*aa20*/  LDC R7, c[0x0][0x2f0] ;  /* 0x0000bc00ff077b82 */ /* 0x000e620000000800 */
[----:B------:R-:W-:Y:S02]  /*aa30*/  UISETP.NE.U32.AND UP0, UPT, UR10, URZ, UPT ;  /* 0x0000003f0a00728c */ /* 0x000fe4000bf05070 */
[----:B------:R-:W-:Y:S02]  /*aa40*/  UISETP.NE.AND.EX UP1, UPT, UR9, URZ, UPT, UP1 ;  /* 0x0000003f0900728c */ /* 0x000fe4000bf25310 */
[----:B------:R-:W-:Y:S02]  /*aa50*/  UISETP.NE.U32.AND UP2, UPT, UR6, URZ, UPT ;  /* 0x0000003f0600728c */ /* 0x000fe4000bf45070 */
[----:B------:R-:W-:Y:S02]  /*aa60*/  UISETP.NE.AND.EX UP0, UPT, UR11, URZ, UPT, UP0 ;  /* 0x0000003f0b00728c */ /* 0x000fe4000bf05300 */
[----:B------:R-:W-:Y:S01]  /*aa70*/  UISETP.NE.AND.EX UP4, UPT, UR7, URZ, UPT, UP2 ;  /* 0x0000003f0700728c */ /* 0x000fe2000bf85320 */
[----:B------:R-:W-:-:S03]  /*aa80*/  PLOP3.LUT P1, PT, PT, PT, UP1, 0x80, 0x0 ;  /* 0x000000000000781c */ /* 0x000fc60003f2f018 */
[----:B------:R-:W-:Y:S01]  /*aa90*/  PLOP3.LUT P0, PT, PT, PT, UP0, 0x80, 0x0 ;  /* 0x000000000000781c */ /* 0x000fe20003f0f008 */
[----:B------:R-:W-:Y:S01]  /*aaa0*/  UMOV UR38, URZ ;  /* 0x0000003f00267c82 */ /* 0x000fe20008000000 */
[----:B------:R-:W-:Y:S01]  /*aab0*/  PLOP3.LUT P2, PT, PT, PT, UP4, 0x80, 0x0 ;  /* 0x000000000000781c */ /* 0x000fe20003f4f048 */
[----:B------:R-:W-:Y:S01]  /*aac0*/  UP2UR UR36, UPR, URZ, 0x10 ;  /* 0x000000103f247883 */ /* 0x000fe20008000000 */
[----:B--2---:R-:W-:-:S13]  /*aad0*/  R2UR UR43, R2 ;  /* 0x00000000022b72ca */ /* 0x004fda00000e0000 */
[----:B------:R-:W-:Y:S02]  /*aae0*/  USHF.R.S32.HI UR42, URZ, 0x1f, UR43 ;  /* 0x0000001f3f2a7899 */ /* 0x000fe4000801142b */
[----:B------:R-:W-:Y:S02]  /*aaf0*/  USHF.L.U32 UR45, UR43, 0x2, URZ ;  /* 0x000000022b2d7899 */ /* 0x000fe4000800063f */
[----:B------:R-:W-:Y:S02]  /*ab00*/  USHF.L.U64.HI UR37, UR43, 0x2, UR42 ;  /* 0x000000022b257899 */ /* 0x000fe4000801022a */
[----:B------:R-:W-:Y:S02]  /*ab10*/  UIADD3 UR5, UP2, UR45, UR6, URZ ;  /* 0x000000062d057290 */ /* 0x000fe4000ff5e03f */
[----:B------:R-:W-:Y:S02]  /*ab20*/  @UP1 UIADD3 UR6, UP3, UR45, UR8, URZ ;  /* 0x000000082d061290 */ /* 0x000fe4000ff7e03f */
[----:B------:R-:W-:-:S02]  /*ab30*/  UIADD3.X UR8, UR37, UR7, URZ, UP2, !UPT ;  /* 0x0000000725087290 */ /* 0x000fc400097fe43f */
[----:B------:R-:W-:Y:S01]  /*ab40*/  @UP1 UIADD3.X UR7, UR37, UR9, URZ, UP3, !UPT ;  /* 0x0000000925071290 */ /* 0x000fe20009ffe43f */
[----:B------:R-:W-:Y:S01]  /*ab50*/  IMAD.U32 R2, RZ, RZ, UR5 ;  /* 0x00000005ff027e24 */ /* 0x000fe2000f8e00ff */
[----:B------:R-:W-:Y:S01]  /*ab60*/  @UP0 ULEA UR4, UP1, UR43, UR10, 0x2 ;  /* 0x0000000a2b040291 */ /* 0x000fe2000f82103f */
[----:B------:R-:W-:Y:S02]  /*ab70*/  IMAD.U32 R4, RZ, RZ, UR6 ;  /* 0x00000006ff047e24 */ /* 0x000fe4000f8e00ff */
[----:B------:R-:W-:Y:S01]  /*ab80*/  IMAD.U32 R3, RZ, RZ, UR8 ;  /* 0x00000008ff037e24 */ /* 0x000fe2000f8e00ff */
[----:B------:R-:W-:Y:S01]  /*ab90*/  @UP0 ULEA.HI.X UR5, UR43, UR11, UR42, 0x2, UP1 ;  /* 0x0000000b2b050291 */ /* 0x000fe200088f142a */
[----:B------:R-:W-:-:S03]  /*aba0*/  IMAD.U32 R5, RZ, RZ, UR7 ;  /* 0x00000007ff057e24 */ /* 0x000fc6000f8e00ff */
[----:B------:R-:W2:Y:S04]  /*abb0*/  @P2 LDG.E R0, desc[UR54][R2.64] ;  /* 0x0000003602002981 */ /* 0x000ea8000c1e1900 */
[----:B------:R3:W4:Y:S02]  /*abc0*/  @P1 LDG.E R6, desc[UR54][R4.64] ;  /* 0x0000003604061981 */ /* 0x000724000c1e1900 */
[----:B---3--:R-:W-:Y:S01]  /*abd0*/  MOV R4, UR4 ;  /* 0x0000000400047c02 */ /* 0x008fe20008000f00 */
[----:B------:R-:W-:-:S05]  /*abe0*/  IMAD.U32 R5, RZ, RZ, UR5 ;  /* 0x00000005ff057e24 */ /* 0x000fca000f8e00ff */
[----:B------:R3:W5:Y:S01]  /*abf0*/  @P0 LDG.E R24, desc[UR54][R4.64] ;  /* 0x0000003604180981 */ /* 0x000762000c1e1900 */
[----:B------:R-:W-:Y:S01]  /*ac00*/  PLOP3.LUT P2, PT, PT, PT, UP4, 0x80, 0x0 ;  /* 0x000000000000781c */ /* 0x000fe20003f4f048 */
[----:B---3--:R-:W3:Y:S02]  /*ac10*/  LDC.64 R4, c[0x0][0x418] ;  /* 0x00010600ff047b82 */ /* 0x008ee40000000a00 */
[----:B---3--:R-:W-:-:S04]  /*ac20*/  ISETP.NE.U32.AND P0, PT, R4, RZ, PT ;  /* 0x000000ff0400720c */ /* 0x008fc80003f05070 */
[----:B------:R-:W-:-:S06]  /*ac30*/  ISETP.NE.AND.EX P0, PT, R5, RZ, PT, P0 ;  /* 0x000000ff0500720c */ /* 0x000fcc0003f05300 */
[----:B--2---:R-:W-:Y:S02]  /*ac40*/  @P2 R2UR UR38, R0 ;  /* 0x00000000002622ca */ /* 0x004fe400000e0000 */
[----:B----4-:R-:W-:Y:S01]  /*ac50*/  @P1 R2UR UR40, R6 ;  /* 0x00000000062812ca */ /* 0x010fe200000e0000 */
[----:B-----5:R2:W-:Y:S01]  /*ac60*/  STL [R1+0x14], R24 ;  /* 0x0000141801007387 */ /* 0x0205e20000100800 */
[----:B01----:R-:W-:-:S13]  /*ac70*/  @P1 BRA `(.L_x_13777) ;  /* 0x0000000000241947 */ /* 0x003fda0003800000 */
[----:B------:R-:W-:Y:S01]  /*ac80*/  UISETP.NE.AND UP0, UPT, UR36, URZ, UPT ;  /* 0x0000003f2400728c */ /* 0x000fe2000bf05270 */
[----:B------:R-:W-:-:S05]  /*ac90*/  ULDC UR40, c[0x0][0x288] ;  /* 0x0000a20000287ab9 */ /* 0x000fca0000000800 */
[----:B------:R-:W-:-:S13]  /*aca0*/  PLOP3.LUT P1, PT, PT, PT, UP0, 0x40, 0x0 ;  /* 0x000000000000781c */ /* 0x000fda0003f2e808 */
[----:B------:R-:W-:Y:S05]  /*acb0*/  @P1 BRA `(.L_x_13777) ;  /* 0x0000000000141947 */ /* 0x000fea0003800000 */
[----:B------:R-:W3:Y:S04]  /*acc0*/  LDG.E R4, desc[UR54][R2.64] ;  /* 0x0000003602047981 */ /* 0x000ee8000c1e1900 */
[----:B------:R-:W4:Y:S01]  /*acd0*/  LDG.E R0, desc[UR54][R2.64+0x4] ;  /* 0x0000043602007981 */ /* 0x000f22000c1e1900 */
[----:B---3--:R-:W-:Y:S02]  /*ace0*/  R2UR UR4, R4 ;  /* 0x00000000040472ca */ /* 0x008fe400000e0000 */
[----:B----4-:R-:W-:-:S13]  /*acf0*/  R2UR UR40, R0 ;  /* 0x00000000002872ca */ /* 0x010fda00000e0000 */
[----:B------:R-:W-:-:S12]  /*ad00*/  UIADD3 UR40, -UR4, UR40, URZ ;  /* 0x0000002804287290 */ /* 0x000fd8000fffe13f */
.L_x_13777:
[----:B------:R-:W-:Y:S01]  /*ad10*/  IMAD.U32 R0, RZ, RZ, UR43 ;  /* 0x0000002bff007e24 */ /* 0x000fe2000f8e00ff */
[----:B------:R-:W-:Y:S01]  /*ad20*/  ULDC.64 UR4, c[0x0][0xa20] ;  /* 0x0002880000047ab9 */ /* 0x000fe20000000a00 */
[----:B------:R-:W-:Y:S02]  /*ad30*/  SEL R8, R8, 0x1, P0 ;  /* 0x0000000108087807 */ /* 0x000fe40000000000 */
[----:B------:R-:W-:Y:S01]  /*ad40*/  ISETP.NE.U32.AND P1, PT, RZ, UR4, PT ;  /* 0x00000004ff007c0c */ /* 0x000fe2000bf25070 */
[----:B------:R0:W-:Y:S02]  /*ad50*/  STL [R1+0x8], R0 ;  /* 0x0000080001007387 */ /* 0x0001e40000100800 */
[----:B------:R-:W-:Y:S01]  /*ad60*/  IMAD R18, R8, R7, RZ ;  /* 0x0000000708127224 */ /* 0x000fe200078e02ff */
[----:B------:R-:W-:-:S13]  /*ad70*/  ISETP.NE.AND.EX P1, PT, RZ, UR5, PT, P1 ;  /* 0x00000005ff007c0c */ /* 0x000fda000bf25310 */
[----:B0-----:R-:W-:Y:S05]  /*ad80*/  @!P1 BRA `(.L_x_13778) ;  /* 0x0000000000189947 */ /* 0x001fea0003800000 */
[----:B------:R-:W-:-:S04]  /*ad90*/  UIADD3 UR4, UP0, UR45, UR4, URZ ;  /* 0x000000042d047290 */ /* 0x000fc8000ff1e03f */
[----:B------:R-:W-:Y:S02]  /*ada0*/  UIADD3.X UR5, UR37, UR5, URZ, UP0, !UPT ;  /* 0x0000000525057290 */ /* 0x000fe400087fe43f */
[----:B------:R-:W-:-:S04]  /*adb0*/  IMAD.U32 R2, RZ, RZ, UR4 ;  /* 0x00000004ff027e24 */ /* 0x000fc8000f8e00ff */
[----:B------:R-:W-:-:S05]  /*adc0*/  IMAD.U32 R3, RZ, RZ, UR5 ;  /* 0x00000005ff037e24 */ /* 0x000fca000f8e00ff */
[----:B------:R0:W5:Y:S01]  /*add0*/  LDG.E R18, desc[UR54][R2.64] ;  /* 0x0000003602127981 */ /* 0x000162000c1e1900 */
[----:B------:R-:W-:Y:S05]  /*ade0*/  BRA `(.L_x_13779) ;  /* 0x0000000000247947 */ /* 0x000fea0003800000 */
.L_x_13778:
[----:B------:R-:W-:Y:S02]  /*adf0*/  ULDC.64 UR4, c[0x0][0xa08] ;  /* 0x0002820000047ab9 */ /* 0x000fe40000000a00 */
[----:B------:R-:W-:-:S04]  /*ae00*/  ISETP.NE.U32.AND P0, PT, RZ, UR4, PT ;  /* 0x00000004ff007c0c */ /* 0x000fc8000bf05070 */
[----:B------:R-:W-:-:S13]  /*ae10*/  ISETP.NE.AND.EX P0, PT, RZ, UR5, PT, P0 ;  /* 0x00000005ff007c0c */ /* 0x000fda000bf05300 */
[----:B------:R-:W-:Y:S05]  /*ae20*/  @!P0 BRA `(.L_x_13779) ;  /* 0x0000000000148947 */ /* 0x000fea0003800000 */
[----:B------:R-:W0:Y:S02]  /*ae30*/  LDC.64 R2, c[0x0][0xa08] ;  /* 0x00028200ff027b82 */ /* 0x000e240000000a00 */
[----:B0-----:R-:W-:-:S05]  /*ae40*/  IMAD.WIDE R2, R0, 0x4, R2 ;  /* 0x0000000400027825 */ /* 0x001fca00078e0202 */
[----:B------:R-:W3:Y:S04]  /*ae50*/  LDG.E R18, desc[UR54][R2.64] ;  /* 0x0000003602127981 */ /* 0x000ee8000c1e1900 */
[----:B------:R-:W3:Y:S02]  /*ae60*/  LDG.E R5, desc[UR54][R2.64+0x4] ;  /* 0x0000043602057981 */ /* 0x000ee4000c1e1900 */
[----:B---3--:R-:W-:-:S07]  /*ae70*/  IMAD.IADD R18, R5, 0x1, -R18 ;  /* 0x0000000105127824 */ /* 0x008fce00078e0a12 */
.L_x_13779:
[----:B------:R-:W3:Y:S01]  /*ae80*/  LDL R17, [R1+0x28] ;  /* 0x0000280001117983 */ /* 0x000ee20000100800 */
[----:B-----5:R-:W-:-:S04]  /*ae90*/  IMAD.IADD R18, R18, 0x1, -R24 ;  /* 0x0000000112127824 */ /* 0x020fc800078e0a18 */
[C---:B0-----:R-:W-:Y:S01]  /*aea0*/  VIADD R2, R18.reuse, 0x9f ;  /* 0x0000009f12027836 */ /* 0x041fe20000000000 */
[----:B------:R-:W-:-:S03]  /*aeb0*/  ISETP.GE.AND P0, PT, R18, 0x1, PT ;  /* 0x000000011200780c */ /* 0x000fc60003f06270 */
[----:B------:R-:W-:Y:S01]  /*aec0*/  IMAD.HI R2, R2, 0x66666667, RZ ;  /* 0x6666666702027827 */ /* 0x000fe200078e02ff */
[----:B---3--:R-:W-:-:S04]  /*aed0*/  LOP3.LUT R0, R17, 0xff000000, RZ, 0xc0, !PT ;  /* 0xff00000011007812 */ /* 0x008fc800078ec0ff */
        /* <DEDUP_REMOVED lines=15> */
[----:B------:R-:W-:Y:S02]  /*afd0*/  ISETP.GE.AND P2, PT, R2, RZ, PT ;  /* 0x000000ff0200720c */ /* 0x000fe40003f46270 */
        /* <DEDUP_REMOVED lines=21> */
.L_x_13780:
        /* <DEDUP_REMOVED lines=22> */
[----:B0-----:R-:W-:-:S05]  /*b290*/  IADD3 R0, R0, UR47, R7 ;  /* 0x0000002f00007c10 */ /* 0x001fca000fffe007 */
[----:B------:R1:W-:Y:S01]  /*b2a0*/  STL [R1+0x20], R0 ;  /* 0x0000200001007387 */ /* 0x0003e20000100800 */
[----:B------:R-:W-:Y:S05]  /*b2b0*/  BRA `(.L_x_13783) ;  /* 0x0000004000a07947 */ /* 0x000fea0003800000 */
.L_x_13782:
        /* <DEDUP_REMOVED lines=19> */
[----:B0-2---:R-:W-:Y:S05]  /*b3f0*/  CALL.ABS.NOINC R2 ;  /* 0x0000000002007343 */ /* 0x005fea0003c00000 */
.L_x_13785:
[----:B------:R-:W-:Y:S05]  /*b400*/  BSYNC B6 ;  /* 0x0000000000067941 */ /* 0x000fea0003800000 */
.L_x_13784:
[----:B------:R-:W3:Y:S01]  /*b410*/  LDL.LU R25, [R1+0x10] ;  /* 0x0000100001197983 */ /* 0x000ee20000300800 */
[----:B------:R-:W-:Y:S01]  /*b420*/  VIADD R0, R16, 0x6000 ;  /* 0x0000600010007836 */ /* 0x000fe20000000000 */
[----:B------:R-:W-:Y:S04]  /*b430*/  BSSY B6, `(.L_x_13786) ;  /* 0x0000016000067945 */ /* 0x000fe80003800000 */
[----:B------:R-:W-:Y:S02]  /*b440*/  LOP3.LUT P0, RZ, R0, 0x1bf, RZ, 0xc0, !PT ;  /* 0x000001bf00ff7812 */ /* 0x000fe4000780c0ff */
[----:B---3--:R-:W-:-:S11]  /*b450*/  LOP3.LUT R25, R25, 0xfffffffe, RZ, 0xc0, !PT ;  /* 0xfffffffe19197812 */ /* 0x008fd600078ec0ff */
[----:B------:R-:W-:-:S05]  /*b460*/  @P0 LOP3.LUT R25, R25, 0x1, RZ, 0xfc, !PT ;  /* 0x0000000119190812 */ /* 0x000fca00078efcff */
[----:B------:R0:W-:Y:S01]  /*b470*/  STL [R1+0x10], R25 ;  /* 0x0000101901007387 */ /* 0x0001e20000100800 */
        /* <DEDUP_REMOVED lines=16> */
[----:B012---:R-:W-:Y:S05]  /*b580*/  CALL.ABS.NOINC R2 ;  /* 0x0000000002007343 */ /* 0x007fea0003c00000 */
.L_x_13787:
[----:B------:R-:W-:Y:S05]  /*b590*/  BSYNC B6 ;  /* 0x0000000000067941 */ /* 0x000fea0003800000 */
.L_x_13786:
        /* <DEDUP_REMOVED lines=20> */
.L_x_13789:
[----:B------:R-:W-:Y:S05]  /*b6e0*/  BSYNC B6 ;  /* 0x0000000000067941 */ /* 0x000fea0003800000 */
.L_x_13788:
        /* <DEDUP_REMOVED lines=19> */
.L_x_13791:
[----:B------:R-:W-:Y:S05]  /*b820*/  BSYNC B6 ;  /* 0x0000000000067941 */ /* 0x000fea0003800000 */
.L_x_13790:
[----:B------:R1:W3:Y:S01]  /*b830*/  LDL R20, [R1+0x8] ;  /* 0x0000080001147983 */ /* 0x0002e20000100800 */
[----:B------:R-:W-:Y:S01]  /*b840*/  ULDC.64 UR4, c[0x0][0x9f8] ;  /* 0x00027e0000047ab9 */ /* 0x000fe20000000a00 */
[----:B------:R-:W4:Y:S01]  /*b850*/  LDC R21, c[0x0][0x430] ;  /* 0x00010c00ff157b82 */ /* 0x000f220000000800 */
[----:B------:R-:W-:-:S04]  /*b860*/  UISETP.NE.U32.AND UP0, UPT, UR4, URZ, UPT ;  /* 0x0000003f0400728c */ /* 0x000fc8000bf05070 */
[----:B------:R-:W-:-:S06]  /*b870*/  UISETP.NE.AND.EX UP0, UPT, UR5, URZ, UPT, UP0 ;  /* 0x0000003f0500728c */ /* 0x000fcc000bf05300 */
[----:B------:R-:W-:-:S05]  /*b880*/  PLOP3.LUT P0, PT, PT, PT, UP0, 0x80, 0x0 ;  /* 0x000000000000781c */ /* 0x000fca0003f0f008 */
[----:B------:R-:W-:-:S04]  /*b890*/  @UP0 UIADD3 UR4, UP1, UR45, UR4, URZ ;  /* 0x000000042d040290 */ /* 0x000fc8000ff3e03f */
[----:B------:R-:W-:Y:S02]  /*b8a0*/  @UP0 UIADD3.X UR5, UR37, UR5, URZ, UP1, !UPT ;  /* 0x0000000525050290 */ /* 0x000fe40008ffe43f */
[----:B------:R-:W-:-:S04]  /*b8b0*/  IMAD.U32 R2, RZ, RZ, UR4 ;  /* 0x00000004ff027e24 */ /* 0x000fc8000f8e00ff */
[----:B------:R-:W-:-:S05]  /*b8c0*/  IMAD.U32 R3, RZ, RZ, UR5 ;  /* 0x00000005ff037e24 */ /* 0x000fca000f8e00ff */
[----:B---3--:R-:W3:Y:S01]  /*b8d0*/  @P0 LDG.E R20, desc[UR54][R2.64] ;  /* 0x0000003602140981 */ /* 0x008ee2000c1e1900 */
[----:B----4-:R-:W-:Y:S01]  /*b8e0*/  ISETP.NE.AND P2, PT, R21, 0x1, PT ;  /* 0x000000011500780c */ /* 0x010fe20003f45270 */
[----:B------:R-:W-:Y:S01]  /*b8f0*/  UMOV UR4, 0xffffffff ;  /* 0xffffffff00047882 */ /* 0x000fe20000000000 */
[----:B0-----:R-:W-:-:S11]  /*b900*/  LOP3.LUT R25, R25, 0xfffffff7, RZ, 0xc0, !PT ;  /* 0xfffffff719197812 */ /* 0x001fd600078ec0ff */
[----:B------:R-:W-:Y:S01]  /*b910*/  @P2 LOP3.LUT R25, R25, 0x8, RZ, 0xfc, !PT ;  /* 0x0000000819192812 */ /* 0x000fe200078efcff */
[----:B---3--:R1:W-:Y:S04]  /*b920*/  @P0 STL [R1+0x8], R20 ;  /* 0x0000081401000387 */ /* 0x0083e80000100800 */
[----:B------:R1:W-:Y:S01]  /*b930*/  STL [R1+0x10], R25 ;  /* 0x0000101901007387 */ /* 0x0003e20000100800 */
[----:B------:R-:W-:Y:S05]  /*b940*/  BRA.DIV UR4, `(.L_x_13792) ;  /* 0x0000004e04b87947 */ /* 0x000fea000b800000 */
.L_x_13870:
[----:B------:R-:W0:Y:S01]  /*b950*/  S2R R0, SR_TID.X ;  /* 0x0000000000007919 */ /* 0x000e220000002100 */
[----:B------:R-:W-:Y:S01]  /*b960*/  UMOV UR4, 0xa0 ;  /* 0x000000a000047882 */ /* 0x000fe20000000000 */
[----:B------:R-:W3:Y:S01]  /*b970*/  @P2 LDC R5, c[0x0][0x434] ;  /* 0x00010d00ff052b82 */ /* 0x000ee20000000800 */
[----:B------:R-:W-:Y:S01]  /*b980*/  UIMAD UR4, UR48, UR4, -0xa0 ;  /* 0xffffff60300474a4 */ /* 0x000fe2000f8e0204 */
[----:B------:R-:W4:Y:S01]  /*b990*/  S2R R10, SR_TID.X ;  /* 0x00000000000a7919 */ /* 0x000f220000002100 */
[----:B------:R-:W-:Y:S01]  /*b9a0*/  SHF.R.S32.HI R14, RZ, 0x1f, R20 ;  /* 0x0000001fff0e7819 */ /* 0x000fe20000011414 */
[----:B------:R-:W-:Y:S01]  /*b9b0*/  IMAD.MOV.U32 R12, RZ, RZ, R25 ;  /* 0x000000ffff0c7224 */ /* 0x000fe200078e0019 */
[----:B------:R-:W2:Y:S03]  /*b9c0*/  S2R R11, SR_TID.X ;  /* 0x00000000000b7919 */ /* 0x000ea60000002100 */
[----:B------:R-:W1:Y:S01]  /*b9d0*/  @P2 LDC R4, c[0x0][0x438] ;  /* 0x00010e00ff042b82 */ /* 0x000e620000000800 */
[----:B------:R1:W-:Y:S01]  /*b9e0*/  STL [R1+0x18], R14 ;  /* 0x0000180e01007387 */ /* 0x0003e20000100800 */
[C---:B0-----:R-:W-:Y:S01]  /*b9f0*/  LOP3.LUT R2, R0.reuse, 0x7f, RZ, 0xc0, !PT ;  /* 0x0000007f00027812 */ /* 0x041fe200078ec0ff */
[----:B------:R-:W-:-:S03]  /*ba00*/  IMAD.SHL.U32 R0, R0, 0x20, RZ ;  /* 0x0000002000007824 */ /* 0x000fc600078e00ff */
[----:B------:R-:W-:Y:S02]  /*ba10*/  SHF.R.U32.HI R2, RZ, 0x2, R2 ;  /* 0x00000002ff027819 */ /* 0x000fe40000011602 */
[----:B----4-:R-:W-:Y:S02]  /*ba20*/  LOP3.LUT R10, R10, 0x7f, RZ, 0xc0, !PT ;  /* 0x0000007f0a0a7812 */ /* 0x010fe400078ec0ff */
[----:B------:R-:W-:Y:S01]  /*ba30*/  LOP3.LUT R0, R2, 0x60, R0, 0xf8, !PT ;  /* 0x0000006002007812 */ /* 0x000fe200078ef800 */
[----:B--2---:R-:W-:Y:S01]  /*ba40*/  IMAD.SHL.U32 R13, R11, 0x20, RZ ;  /* 0x000000200b0d7824 */ /* 0x004fe200078e00ff */
[----:B------:R-:W-:-:S03]  /*ba50*/  SHF.R.U32.HI R10, RZ, 0x2, R10 ;  /* 0x00000002ff0a7819 */ /* 0x000fc6000001160a */
[----:B------:R-:W-:Y:S01]  /*ba60*/  VIADD R3, R0, UR4 ;  /* 0x0000000400037c36 */ /* 0x000fe20008000000 */
[----:B------:R-:W-:-:S03]  /*ba70*/  LOP3.LUT R13, R10, 0x60, R13, 0xf8, !PT ;  /* 0x000000600a0d7812 */ /* 0x000fc600078ef80d */
[C---:B------:R-:W-:Y:S01]  /*ba80*/  IMAD.IADD R8, R3.reuse, 0x1, R24 ;  /* 0x0000000103087824 */ /* 0x040fe200078e0218 */
[----:B------:R-:W-:Y:S02]  /*ba90*/  ISETP.GE.AND P0, PT, R3, R18, PT ;  /* 0x000000120300720c */ /* 0x000fe40003f06270 */
[----:B------:R-:W-:Y:S01]  /*baa0*/  LOP3.LUT R13, R13, 0x80, RZ, 0xfc, !PT ;  /* 0x000000800d0d7812 */ /* 0x000fe200078efcff */
[----:B---3--:R-:W-:-:S04]  /*bab0*/  @P2 IMAD.HI.U32 R5, R8, R5, RZ ;  /* 0x0000000508052227 */ /* 0x008fc800078e00ff */
[----:B------:R-:W-:Y:S01]  /*bac0*/  IMAD.MOV.U32 R0, RZ, RZ, R8 ;  /* 0x000000ffff007224 */ /* 0x000fe200078e0008 */
[----:B-1----:R-:W-:-:S05]  /*bad0*/  @P2 SHF.R.U32.HI R0, RZ, R4, R5 ;  /* 0x00000004ff002219 */ /* 0x002fca0000011605 */
        /* <DEDUP_REMOVED lines=8> */
[C---:B-1----:R-:W-:Y:S01]  /*bb60*/  @!P0 LEA R6, P1, R2.reuse, R4, 0x2 ;  /* 0x0000000402068211 */ /* 0x042fe200078210ff */
[----:B------:R-:W0:Y:S01]  /*bb70*/  @P2 LDC R3, c[0x0][0x434] ;  /* 0x00010d00ff032b82 */ /* 0x000e220000000800 */
[----:B------:R-:W-:Y:S02]  /*bb80*/  IMAD.MOV.U32 R4, RZ, RZ, RZ ;  /* 0x000000ffff047224 */ /* 0x000fe400078e00ff */
[----:B------:R-:W-:Y:S01]  /*bb90*/  @!P0 LEA.HI.X R7, R2, R5, R9, 0x2, P1 ;  /* 0x0000000502078211 */ /* 0x000fe200008f1409 */
[----:B------:R-:W-:-:S04]  /*bba0*/  VIADD R5, R13, UR4 ;  /* 0x000000040d057c36 */ /* 0x000fc80008000000 */
[----:B------:R-:W1:Y:S01]  /*bbb0*/  @P2 LDC R2, c[0x0][0x438] ;  /* 0x00010e00ff022b82 */ /* 0x000e620000000800 */
[----:B------:R2:W5:Y:S01]  /*bbc0*/  @!P0 LDG.E R4, desc[UR54][R6.64] ;  /* 0x0000003606048981 */ /* 0x000562000c1e1900 */
[C---:B------:R-:W-:Y:S01]  /*bbd0*/  ISETP.GE.AND P0, PT, R5.reuse, R18, PT ;  /* 0x000000120500720c */ /* 0x040fe20003f06270 */
[----:B------:R-:W-:Y:S02]  /*bbe0*/  IMAD.IADD R5, R5, 0x1, R24 ;  /* 0x0000000105057824 */ /* 0x000fe400078e0218 */
[----:B------:R-:W-:Y:S01]  /*bbf0*/  IMAD.MOV R0, RZ, RZ, -R0 ;  /* 0x000000ffff007224 */ /* 0x000fe200078e0a00 */
[----:B------:R-:W-:Y:S01]  /*bc00*/  ISETP.GT.U32.OR P0, PT, R13, 0x9f, P0 ;  /* 0x0000009f0d00780c */ /* 0x000fe20000704470 */
[----:B------:R-:W-:Y:S02]  /*bc10*/  IMAD.MOV.U32 R10, RZ, RZ, R5 ;  /* 0x000000ffff0a7224 */ /* 0x000fe400078e0005 */
[----:B------:R-:W-:Y:S02]  /*bc20*/  IMAD R8, R21, R0, R8 ;  /* 0x0000000015087224 */ /* 0x000fe400078e0208 */
[----:B0-----:R-:W-:-:S08]  /*bc30*/  @P2 IMAD.HI.U32 R3, R5, R3, RZ ;  /* 0x0000000305032227 */ /* 0x001fd000078e00ff */
[----:B--2---:R-:W0:Y:S01]  /*bc40*/  @!P0 LDC.64 R6, c[0x0][0x418] ;  /* 0x00010600ff068b82 */ /* 0x004e220000000a00 */
[----:B-1----:R-:W-:-:S07]  /*bc50*/  @P2 SHF.R.U32.HI R10, RZ, R2, R3 ;  /* 0x00000002ff0a2219 */ /* 0x002fce0000011603 */
[----:B------:R-:W1:Y:S01]  /*bc60*/  @!P0 LDC.64 R2, c[0x0][0x428] ;  /* 0x00010a00ff028b82 */ /* 0x000e620000000a00 */
[----:B------:R-:W-:Y:S02]  /*bc70*/  @!P0 SHF.R.S32.HI R11, RZ, 0x1f, R10 ;  /* 0x0000001fff0b8819 */ /* 0x000fe4000001140a */
[----:B------:R-:W-:-:S05]  /*bc80*/  IADD3 R9, -R10, RZ, RZ ;  /* 0x000000ff0a097210 */ /* 0x000fca0007ffe1ff */
[----:B------:R-:W-:Y:S02]  /*bc90*/  IMAD R9, R21, R9, R5 ;  /* 0x0000000915097224 */ /* 0x000fe400078e0205 */
[----:B------:R-:W-:Y:S02]  /*bca0*/  IMAD.MOV.U32 R5, RZ, RZ, RZ ;  /* 0x000000ffff057224 */ /* 0x000fe400078e00ff */
[----:B-1----:R-:W-:-:S04]  /*bcb0*/  @!P0 IMAD.WIDE.U32 R10, R20, R2, R10 ;  /* 0x00000002140a8225 */ /* 0x002fc800078e000a */
[----:B------:R-:W-:Y:S01]  /*bcc0*/  @!P0 IMAD R2, R14, R2, RZ ;  /* 0x000000020e028224 */ /* 0x000fe200078e02ff */
[----:B0-----:R-:W-:-:S03]  /*bcd0*/  @!P0 LEA R6, P1, R10, R6, 0x2 ;  /* 0x000000060a068211 */ /* 0x001fc600078210ff */
[----:B------:R-:W-:-:S04]  /*bce0*/  @!P0 IMAD R0, R20, R3, R2 ;  /* 0x0000000314008224 */ /* 0x000fc800078e0202 */
[----:B------:R-:W-:-:S05]  /*bcf0*/  @!P0 IMAD.IADD R0, R0, 0x1, R11 ;  /* 0x0000000100008824 */ /* 0x000fca00078e020b */
[----:B------:R-:W-:Y:S01]  /*bd00*/  @!P0 LEA.HI.X R7, R10, R7, R0, 0x2, P1 ;  /* 0x000000070a078211 */ /* 0x000fe200008f1400 */
[----:B------:R-:W-:-:S04]  /*bd10*/  IMAD.U32 R14, RZ, RZ, UR44 ;  /* 0x0000002cff0e7e24 */ /* 0x000fc8000f8e00ff */
[----:B------:R0:W5:Y:S01]  /*bd20*/  @!P0 LDG.E R5, desc[UR54][R6.64] ;  /* 0x0000003606058981 */ /* 0x000162000c1e1900 */
[----:B------:R-:W-:Y:S02]  /*bd30*/  ISETP.GT.U32.AND P0, PT, R13, 0x9f, PT ;  /* 0x0000009f0d00780c */ /* 0x000fe40003f04070 */
[----:B------:R-:W-:Y:S02]  /*bd40*/  ISETP.NE.AND P2, PT, R14, 0x3, PT ;  /* 0x000000030e00780c */ /* 0x000fe40003f45270 */
[----:B------:R-:W-:Y:S02]  /*bd50*/  LOP3.LUT R12, R12, 0xfffffffd, RZ, 0xc0, !PT ;  /* 0xfffffffd0c0c7812 */ /* 0x000fe400078ec0ff */
[----:B------:R-:W-:Y:S01]  /*bd60*/  LOP3.LUT R17, R17, 0xffff, RZ, 0xc0, !PT ;  /* 0x0000ffff11117812 */ /* 0x000fe200078ec0ff */
[----:B0-----:R-:W-:-:S06]  /*bd70*/  IMAD.U32 R7, RZ, RZ, UR48 ;  /* 0x00000030ff077e24 */ /* 0x001fcc000f8e00ff */
[----:B------:R-:W-:Y:S01]  /*bd80*/  @P0 LOP3.LUT R12, R12, 0x2, RZ, 0xfc, !PT ;  /* 0x000000020c0c0812 */ /* 0x000fe200078efcff */
[----:B------:R-:W-:-:S03]  /*bd90*/  VIADD R7, R7, 0xffffffff ;  /* 0xffffffff07077836 */ /* 0x000fc60000000000 */
[----:B------:R-:W-:-:S04]  /*bda0*/  LOP3.LUT R12, R12, 0xfffffffb, RZ, 0xc0, !PT ;  /* 0xfffffffb0c0c7812 */ /* 0x000fc800078ec0ff */
[----:B------:R-:W-:-:S05]  /*bdb0*/  @P2 LOP3.LUT R12, R12, 0x4, RZ, 0xfc, !PT ;  /* 0x000000040c0c2812 */ /* 0x000fca00078efcff */
[----:B------:R0:W-:Y:S01]  /*bdc0*/  STL [R1+0x10], R12 ;  /* 0x0000100c01007387 */ /* 0x0001e20000100800 */
[----:B------:R-:W-:Y:S05]  /*bdd0*/  @!P2 BRA `(.L_x_13793) ;  /* 0x000000000004a947 */ /* 0x000fea0003800000 */
[----:B------:R-:W-:Y:S01]  /*bde0*/  BPT.TRAP 0x1 ;  /* 0x000000040000795c */ /* 0x000fe20000300000 */
.L_x_13793:
[----:B------:R-:W2:Y:S04]  /*bdf0*/  LDL R2, [R1] ;  /* 0x0000000001027983 */ /* 0x000ea80000100800 */
[----:B------:R-:W3:Y:S01]  /*be00*/  LDL R0, [R1+0xc] ;  /* 0x00000c0001007983 */ /* 0x000ee20000100800 */
[----:B------:R-:W-:Y:S01]  /*be10*/  BSSY B0, `(.L_x_13794) ;  /* 0x0000007000007945 */ /* 0x000fe20003800000 */
[----:B------:R-:W-:Y:S01]  /*be20*/  SHF.R.S32.HI R26, RZ, 0x1f, R8 ;  /* 0x0000001fff1a7819 */ /* 0x000fe20000011408 */
[----:B--2---:R-:W-:Y:S01]  /*be30*/  IMAD R6, R2, 0x8, R16 ;  /* 0x0000000802067824 */ /* 0x004fe200078e0210 */
[----:B---3--:R-:W-:-:S04]  /*be40*/  SHF.L.U32 R0, R0, 0x1f, RZ ;  /* 0x0000001f00007819 */ /* 0x008fc800000006ff */
[----:B------:R-:W1:Y:S01]  /*be50*/  SYNCS.PHASECHK.TRANS64.TRYWAIT P0, [R6+URZ+0x13280], R0 ;  /* 0x01328000060075a7 */ /* 0x000e62000800017f */
[----:B------:R2:W-:Y:S02]  /*be60*/  STL [R1+0x4], R0 ;  /* 0x0000040001007387 */ /* 0x0005e40000100800 */
[----:B-12---:R-:W-:Y:S05]  /*be70*/  @!P0 BRA `(.L_x_13795) ;  /* 0x0000004800988947 */ /* 0x006fea0003800000 */
.L_x_13871:
[----:B------:R-:W-:Y:S05]  /*be80*/  BSYNC B0 ;  /* 0x0000000000007941 */ /* 0x000fea0003800000 */
.L_x_13794:
[----:B------:R-:W2:Y:S01]  /*be90*/  S2R R21, SR_TID.X ;  /* 0x0000000000157919 */ /* 0x000ea20000002100 */
[----:B------:R-:W3:Y:S01]  /*bea0*/  LDC R14, c[0x0][0x2f4] ;  /* 0x0000bd00ff0e7b82 */ /* 0x000ee20000000800 */
[----:B------:R-:W-:Y:S01]  /*beb0*/  ULDC.64 UR4, c[0x0][0x328] ;  /* 0x0000ca0000047ab9 */ /* 0x000fe20000000a00 */
[----:B------:R-:W4:Y:S01]  /*bec0*/  LDL.LU R11, [R1+0x10] ;  /* 0x00001000010b7983 */ /* 0x000f220000300800 */
[----:B-1----:R-:W-:Y:S01]  /*bed0*/  IMAD R0, R26, UR4, RZ ;  /* 0x000000041a007c24 */ /* 0x002fe2000f8e02ff */
[----:B-----5:R-:W-:Y:S01]  /*bee0*/  SHF.R.S32.HI R28, RZ, 0x1f, R4 ;  /* 0x0000001fff1c7819 */ /* 0x020fe20000011404 */
[C---:B------:R-:W-:Y:S01]  /*bef0*/  IMAD.WIDE.U32 R2, R8.reuse, UR4, RZ ;  /* 0x0000000408027c25 */ /* 0x040fe2000f8e00ff */
[----:B------:R-:W4:Y:S01]  /*bf00*/  LDL R15, [R1+0x34] ;  /* 0x00003400010f7983 */ /* 0x000f220000100800 */
[----:B------:R-:W-:Y:S02]  /*bf10*/  ULDC.64 UR6, c[0x0][0x338] ;  /* 0x0000ce0000067ab9 */ /* 0x000fe40000000a00 */
[----:B------:R-:W-:-:S02]  /*bf20*/  IMAD R0, R8, UR5, R0 ;  /* 0x0000000508007c24 */ /* 0x000fc4000f8e0200 */
[----:B------:R-:W-:Y:S02]  /*bf30*/  IMAD R18, R7, -0xa0, R18 ;  /* 0xffffff6007127824 */ /* 0x000fe400078e0212 */
[----:B------:R-:W-:Y:S02]  /*bf40*/  IMAD.IADD R3, R3, 0x1, R0 ;  /* 0x0000000103037824 */ /* 0x000fe400078e0200 */
[----:B------:R-:W-:Y:S01]  /*bf50*/  IMAD R0, R28, UR6, RZ ;  /* 0x000000061c007c24 */ /* 0x000fe2000f8e02ff */
[----:B------:R-:W-:Y:S01]  /*bf60*/  SHF.R.S32.HI R27, RZ, 0x1f, R9 ;  /* 0x0000001fff1b7819 */ /* 0x000fe20000011409 */
[----:B------:R-:W-:-:S04]  /*bf70*/  IMAD.WIDE.U32 R2, R4, UR6, R2 ;  /* 0x0000000604027c25 */ /* 0x000fc8000f8e0002 */
[----:B------:R-:W-:Y:S01]  /*bf80*/  IMAD R0, R4, UR7, R0 ;  /* 0x0000000704007c24 */ /* 0x000fe2000f8e0200 */
[----:B------:R-:W-:Y:S01]  /*bf90*/  SHF.R.S32.HI R29, RZ, 0x1f, R5 ;  /* 0x0000001fff1d7819 */ /* 0x000fe20000011405 */
[----:B0-----:R-:W-:Y:S02]  /*bfa0*/  IMAD.MOV.U32 R12, RZ, RZ, R2 ;  /* 0x000000ffff0c7224 */ /* 0x001fe400078e0002 */
[----:B------:R-:W-:Y:S02]  /*bfb0*/  IMAD.IADD R13, R3, 0x1, R0 ;  /* 0x00000001030d7824 */ /* 0x000fe400078e0200 */
[----:B--2---:R-:W-:-:S05]  /*bfc0*/  IMAD.SHL.U32 R20, R21, 0x10, RZ ;  /* 0x0000001015147824 */ /* 0x004fca00078e00ff */
[----:B------:R-:W-:-:S04]  /*bfd0*/  LOP3.LUT R20, R20, 0x30, RZ, 0xc0, !PT ;  /* 0x0000003014147812 */ /* 0x000fc800078ec0ff */
[CC--:B---3--:R-:W-:Y:S02]  /*bfe0*/  ISETP.GE.AND P1, PT, R20.reuse, R14.reuse, PT ;  /* 0x0000000e1400720c */ /* 0x0c8fe40003f26270 */
[----:B------:R-:W-:Y:S02]  /*bff0*/  ISETP.GE.AND P0, PT, R20, R14, PT ;  /* 0x0000000e1400720c */ /* 0x000fe40003f06270 */
[----:B------:R-:W2:Y:S01]  /*c000*/  LDL R14, [R1] ;  /* 0x00000000010e7983 */ /* 0x000ea20000100800 */
        /* <DEDUP_REMOVED lines=10> */
[----:B------:R-:W-:Y:S01]  /*c0b0*/  IMAD R7, R17, UR5, RZ ;  /* 0x0000000511077c24 */ /* 0x000fe2000f8e02ff */
[----:B------:R-:W-:-:S04]  /*c0c0*/  LOP3.LUT R21, R21, 0x7f, RZ, 0xc0, !PT ;  /* 0x0000007f15157812 */ /* 0x000fc800078ec0ff */
[----:B------:R-:W-:Y:S02]  /*c0d0*/  SHF.R.U32.HI R21, RZ, 0x2, R21 ;  /* 0x00000002ff157819 */ /* 0x000fe40000011615 */
[----:B----4-:R-:W-:-:S04]  /*c0e0*/  LOP3.LUT R11, R11, 0xfffffffe, RZ, 0xc0, !PT ;  /* 0xfffffffe0b0b7812 */ /* 0x010fc800078ec0ff */
[----:B------:R-:W-:-:S05]  /*c0f0*/  @P1 LOP3.LUT R11, R11, 0x1, RZ, 0xfc, !PT ;  /* 0x000000010b0b1812 */ /* 0x000fca00078efcff */
[----:B------:R0:W-:Y:S02]  /*c100*/  STL [R1+0x10], R11 ;  /* 0x0000100b01007387 */ /* 0x0001e40000100800 */
[----:B0-----:R-:W-:Y:S02]  /*c110*/  IMAD.IADD R11, R3, 0x1, R0 ;  /* 0x00000001030b7824 */ /* 0x001fe400078e0200 */
[----:B------:R-:W-:-:S04]  /*c120*/  IMAD.WIDE.U32 R2, R17, UR4, R12 ;  /* 0x0000000411027c25 */ /* 0x000fc8000f8e000c */
[----:B------:R-:W-:Y:S01]  /*c130*/  IMAD.WIDE.U32 R10, R17, UR4, R10 ;  /* 0x00000004110a7c25 */ /* 0x000fe2000f8e000a */
[----:B------:R-:W-:-:S04]  /*c140*/  IADD3 R0, P1, R2, UR6, RZ ;  /* 0x0000000602007c10 */ /* 0x000fc8000ff3e0ff */
[----:B------:R-:W-:Y:S02]  /*c150*/  IADD3.X R2, R3, UR7, R7, P1, !PT ;  /* 0x0000000703027c10 */ /* 0x000fe40008ffe407 */
[----:B------:R-:W-:Y:S01]  /*c160*/  IADD3 R25, P1, R10, UR6, RZ ;  /* 0x000000060a197c10 */ /* 0x000fe2000ff3e0ff */
[----:B------:R-:W-:-:S03]  /*c170*/  UMOV UR4, 0xffffffff ;  /* 0xffffffff00047882 */ /* 0x000fc60000000000 */
[----:B------:R-:W-:Y:S01]  /*c180*/  IADD3.X R24, R7, UR7, R11, P1, !PT ;  /* 0x0000000707187c10 */ /* 0x000fe20008ffe40b */
[----:B------:R-:W-:Y:S02]  /*c190*/  IMAD.IADD R7, R18, 0x1, -R21 ;  /* 0x0000000112077824 */ /* 0x000fe400078e0a15 */
[----:B--2---:R-:W-:-:S03]  /*c1a0*/  IMAD R18, R14, 0x2800, R15 ;  /* 0x000028000e127824 */ /* 0x004fc600078e020f */
[----:B------:R-:W-:Y:S01]  /*c1b0*/  ISETP.GE.AND P5, PT, R7, 0x1, PT ;  /* 0x000000010700780c */ /* 0x000fe20003fa6270 */
[----:B------:R-:W-:-:S12]  /*c1c0*/  BRA.DIV UR4, `(.L_x_13796) ;  /* 0x0000004604dc7947 */ /* 0x000fd8000b800000 */
[----:B------:R-:W2:Y:S01]  /*c1d0*/  LDL.LU R14, [R1+0x10] ;  /* 0x00001000010e7983 */ /* 0x000ea20000300800 */
[----:B------:R-:W0:Y:S03]  /*c1e0*/  S2R R11, SR_TID.X ;  /* 0x00000000000b7919 */ /* 0x000e260000002100 */
[----:B------:R-:W1:Y:S04]  /*c1f0*/  SHFL.IDX PT, R10, R0, RZ, 0x1c1f ;  /* 0x001c1fff000a7589 */ /* 0x000e6800000e0000 */
[----:B------:R-:W3:Y:S01]  /*c200*/  SHFL.IDX PT, R3, R2, RZ, 0x1c1f ;  /* 0x001c1fff02037589 */ /* 0x000ee200000e0000 */
[----:B0-----:R-:W-:-:S05]  /*c210*/  IMAD.SHL.U32 R15, R11, 0x10, RZ ;  /* 0x000000100b0f7824 */ /* 0x001fca00078e00ff */
[----:B------:R-:W-:-:S04]  /*c220*/  LOP3.LUT R15, R15, 0x30, RZ, 0xc0, !PT ;  /* 0x000000300f0f7812 */ /* 0x000fc800078ec0ff */
[----:B-1----:R-:W-:-:S05]  /*c230*/  IADD3 R10, P1, R15, R10, RZ ;  /* 0x0000000a0f0a7210 */ /* 0x002fca0007f3e0ff */
[----:B---3--:R-:W-:Y:S01]  /*c240*/  IMAD.X R11, RZ, RZ, R3, P1 ;  /* 0x000000ffff0b7224 */ /* 0x008fe200008e0603 */
[----:B------:R-:W-:Y:S01]  /*c250*/  ISETP.LT.OR P1, PT, R7, 0x1, P0 ;  /* 0x000000010700780c */ /* 0x000fe20000721670 */
[----:B------:R-:W-:Y:S01]  /*c260*/  IMAD.IADD R3, R16, 0x1, R18 ;  /* 0x0000000110037824 */ /* 0x000fe200078e0212 */
[----:B------:R-:W0:Y:S11]  /*c270*/  SHFL.IDX PT, R12, R0, 0x1, 0x1c1f ;  /* 0x003c1f00000c7f89 */ /* 0x000e3600000e0000 */
[----:B------:R1:W-:Y:S04]  /*c280*/  LDGSTS.E.BYPASS.LTC128B.128 [R3+0x6000], desc[UR54][R10.64], !P1 ;  /* 0x060000000a037fae */ /* 0x0003e8000c901d76 */
[----:B-1----:R-:W1:Y:S01]  /*c290*/  SHFL.IDX PT, R10, R2, 0x1, 0x1c1f ;  /* 0x003c1f00020a7f89 */ /* 0x002e6200000e0000 */
[----:B0-----:R-:W-:-:S05]  /*c2a0*/  IADD3 R12, P1, R15, R12, RZ ;  /* 0x0000000c0f0c7210 */ /* 0x001fca0007f3e0ff */
[----:B-1----:R-:W-:Y:S01]  /*c2b0*/  IMAD.X R13, RZ, RZ, R10, P1 ;  /* 0x000000ffff0d7224 */ /* 0x002fe200008e060a */
[----:B------:R-:W-:Y:S01]  /*c2c0*/  ISETP.LT.OR P1, PT, R7, 0x21, P0 ;  /* 0x000000210700780c */ /* 0x000fe20000721670 */
[----:B------:R-:W-:-:S12]  /*c2d0*/  SHFL.IDX PT, R10, R2, 0x2, 0x1c1f ;  /* 0x005c1f00020a7f89 */ /* 0x000fd800000e0000 */
[----:B------:R0:W-:Y:S04]  /*c2e0*/  LDGSTS.E.BYPASS.LTC128B.128 [R3+0x6800], desc[UR54][R12.64], !P1 ;  /* 0x068000000c037fae */ /* 0x0001e8000c901d76 */
[----:B0-----:R-:W0:Y:S04]  /*c2f0*/  SHFL.IDX PT, R12, R0, 0x2, 0x1c1f ;  /* 0x005c1f00000c7f89 */ /* 0x001e2800000e0000 */
[----:B------:R-:W1:Y:S04]  /*c300*/  SHFL.IDX PT, R0, R0, 0x3, 0x1c1f ;  /* 0x007c1f0000007f89 */ /* 0x000e6800000e0000 */
[----:B------:R-:W3:Y:S01]  /*c310*/  SHFL.IDX PT, R2, R2, 0x3, 0x1c1f ;  /* 0x007c1f0002027f89 */ /* 0x000ee200000e0000 */
[----:B0-----:R-:W-:-:S05]  /*c320*/  IADD3 R12, P1, R15, R12, RZ ;  /* 0x0000000c0f0c7210 */ /* 0x001fca0007f3e0ff */
[----:B------:R-:W-:Y:S01]  /*c330*/  IMAD.X R13, RZ, RZ, R10, P1 ;  /* 0x000000ffff0d7224 */ /* 0x000fe200008e060a */
[C---:B------:R-:W-:Y:S02]  /*c340*/  ISETP.LT.OR P1, PT, R7.reuse, 0x41, P0 ;  /* 0x000000410700780c */ /* 0x040fe40000721670 */
[----:B------:R-:W-:-:S11]  /*c350*/  ISETP.GE.AND P2, PT, R7, 0x81, PT ;  /* 0x000000810700780c */ /* 0x000fd60003f46270 */
[----:B------:R-:W-:Y:S01]  /*c360*/  LDGSTS.E.BYPASS.LTC128B.128 [R3+0x7000], desc[UR54][R12.64], !P1 ;  /* 0x070000000c037fae */ /* 0x000fe2000c901d76 */
[----:B-1----:R-:W-:-:S05]  /*c370*/  IADD3 R10, P1, R15, R0, RZ ;  /* 0x000000000f0a7210 */ /* 0x002fca0007f3e0ff */
[----:B---3--:R-:W-:Y:S01]  /*c380*/  IMAD.X R11, RZ, RZ, R2, P1 ;  /* 0x000000ffff0b7224 */ /* 0x008fe200008e0602 */
[----:B------:R-:W-:Y:S01]  /*c390*/  ISETP.LT.OR P1, PT, R7, 0x61, P0 ;  /* 0x000000610700780c */ /* 0x000fe20000721670 */
[----:B------:R0:W1:-:S12]  /*c3a0*/  SHFL.IDX PT, R0, R24, RZ, 0x1c1f ;  /* 0x001c1fff18007589 */ /* 0x00005800000e0000 */
[----:B------:R3:W-:Y:S04]  /*c3b0*/  LDGSTS.E.BYPASS.LTC128B.128 [R3+0x7800], desc[UR54][R10.64], !P1 ;  /* 0x078000000a037fae */ /* 0x0007e8000c901d76 */
[----:B---3--:R0:W3:Y:S01]  /*c3c0*/  SHFL.IDX PT, R10, R25, RZ, 0x1c1f ;  /* 0x001c1fff190a7589 */ /* 0x0080e200000e0000 */
[C---:B------:R-:W-:Y:S02]  /*c3d0*/  ISETP.GE.AND P4, PT, R7.reuse, 0x21, PT ;  /* 0x000000210700780c */ /* 0x040fe40003f86270 */
[C---:B------:R-:W-:Y:S02]  /*c3e0*/  ISETP.GE.AND P3, PT, R7.reuse, 0x41, PT ;  /* 0x000000410700780c */ /* 0x040fe40003f66270 */
[----:B------:R-:W-:Y:S02]  /*c3f0*/  ISETP.GE.AND P1, PT, R7, 0x61, PT ;  /* 0x000000610700780c */ /* 0x000fe40003f26270 */
[----:B--2---:R-:W-:-:S04]  /*c400*/  LOP3.LUT R14, R14, 0xffffffef, RZ, 0xc0, !PT ;  /* 0xffffffef0e0e7812 */ /* 0x004fc800078ec0ff */
[----:B------:R-:W-:-:S05]  /*c410*/  @P2 LOP3.LUT R14, R14, 0x10, RZ, 0xfc, !PT ;  /* 0x000000100e0e2812 */ /* 0x000fca00078efcff */
[----:B-1-3--:R0:W-:Y:S02]  /*c420*/  STL [R1+0x10], R14 ;  /* 0x0000100e01007387 */ /* 0x00a1e40000100800 */
.L_x_13883:
[----:B------:R-:W2:Y:S01]  /*c430*/  S2R R2, SR_TID.X ;  /* 0x0000000000027919 */ /* 0x000ea20000002100 */
[----:B------:R-:W-:Y:S01]  /*c440*/  ISETP.LT.OR P0, PT, R7, 0x81, P0 ;  /* 0x000000810700780c */ /* 0x000fe20000701670 */
[----:B--2---:R-:W-:-:S05]  /*c450*/  IMAD.SHL.U32 R2, R2, 0x10, RZ ;  /* 0x0000001002027824 */ /* 0x004fca00078e00ff */
[----:B------:R-:W-:-:S04]  /*c460*/  LOP3.LUT R2, R2, 0x30, RZ, 0xc0, !PT ;  /* 0x0000003002027812 */ /* 0x000fc800078ec0ff */
[----:B------:R-:W-:-:S05]  /*c470*/  IADD3 R10, P2, R2, R10, RZ ;  /* 0x0000000a020a7210 */ /* 0x000fca0007f5e0ff */
[----:B------:R-:W-:-:S05]  /*c480*/  IMAD.X R11, RZ, RZ, R0, P2 ;  /* 0x000000ffff0b7224 */ /* 0x000fca00010e0600 */
[----:B------:R-:W-:Y:S01]  /*c490*/  @!PT LDS RZ, [RZ] ;  /* 0x00000000fffff984 */ /* 0x000fe20000000800 */
[----:B------:R-:W-:Y:S01]  /*c4a0*/  @!PT LDS RZ, [RZ] ;  /* 0x00000000fffff984 */ /* 0x000fe20000000800 */
[----:B------:R-:W-:Y:S01]  /*c4b0*/  @!PT LDS RZ, [RZ] ;  /* 0x00000000fffff984 */ /* 0x000fe20000000800 */
[----:B------:R2:W-:Y:S01]  /*c4c0*/  LDGSTS.E.BYPASS.LTC128B.128 [R3+0x8000], desc[UR54][R10.64], !P0 ;  /* 0x080000000a037fae */ /* 0x0005e2000c101d76 */
[----:B------:R-:W-:Y:S01]  /*c4d0*/  PLOP3.LUT P0, PT, PT, PT, PT, 0x80, 0x0 ;  /* 0x000000000000781c */ /* 0x000fe20003f0f070 */
[----:B------:R-:W-:-:S12]  /*c4e0*/  NOP ;  /* 0x0000000000007918 */ /* 0x000fd80000000000 */
.L_x_13797:
        /* <DEDUP_REMOVED lines=11> */
.L_x_13798:
[----:B------:R3:W-:Y:S01]  /*c5a0*/  SYNCS.ARRIVE.TRANS64.A1T0 RZ, [R6+URZ+0x13270], RZ ;  /* 0x013270ff06ff79a7 */ /* 0x0007e2000810003f */
[----:B------:R-:W-:Y:S05]  /*c5b0*/  @!P6 BRA `(.L_x_13799) ;  /* 0x000000000004e947 */ /* 0x000fea0003800000 */
[----:B------:R-:W-:Y:S01]  /*c5c0*/  BPT.TRAP 0x1 ;  /* 0x000000040000795c */ /* 0x000fe20000300000 */
.L_x_13799:
[----:B------:R-:W4:Y:S01]  /*c5d0*/  LDL R0, [R1+0x4] ;  /* 0x0000040001007983 */ /* 0x000f220000100800 */
[----:B------:R-:W-:Y:S01]  /*c5e0*/  BSSY B0, `(.L_x_13800) ;  /* 0x0000003000007945 */ /* 0x000fe20003800000 */
[----:B----4-:R-:W4:Y:S03]  /*c5f0*/  SYNCS.PHASECHK.TRANS64.TRYWAIT P0, [R6+URZ+0x13240], R0 ;  /* 0x01324000060075a7 */ /* 0x010f26000800017f */
[----:B----4-:R-:W-:Y:S05]  /*c600*/  @!P0 BRA `(.L_x_13801) ;  /* 0x0000004800808947 */ /* 0x010fea0003800000 */
.L_x_13884:
[----:B------:R-:W-:Y:S05]  /*c610*/  BSYNC B0 ;  /* 0x0000000000007941 */ /* 0x000fea0003800000 */
.L_x_13800:
[----:B------:R-:W-:Y:S01]  /*c620*/  ULDC.64 UR4, c[0x0][0x300] ;  /* 0x0000c00000047ab9 */ /* 0x000fe20000000a00 */
[----:B------:R-:W-:Y:S01]  /*c630*/  ULDC.64 UR6, c[0x0][0x310] ;  /* 0x0000c40000067ab9 */ /* 0x000fe20000000a00 */
[----:B----4-:R-:W-:Y:S02]  /*c640*/  IMAD R0, R26, UR4, RZ ;  /* 0x000000041a007c24 */ /* 0x010fe4000f8e02ff */
[----:B--2---:R-:W-:-:S04]  /*c650*/  IMAD.WIDE.U32 R10, R8, UR4, RZ ;  /* 0x00000004080a7c25 */ /* 0x004fc8000f8e00ff */
[----:B------:R-:W-:Y:S02]  /*c660*/  IMAD R0, R8, UR5, R0 ;  /* 0x0000000508007c24 */ /* 0x000fe4000f8e0200 */
[----:B------:R-:W-:Y:S02]  /*c670*/  IMAD R28, R28, UR6, RZ ;  /* 0x000000061c1c7c24 */ /* 0x000fe4000f8e02ff */
[----:B------:R-:W-:Y:S01]  /*c680*/  IMAD R12, R29, UR6, RZ ;  /* 0x000000061d0c7c24 */ /* 0x000fe2000f8e02ff */
[----:B------:R-:W-:Y:S01]  /*c690*/  IADD3 R11, R11, R0, RZ ;  /* 0x000000000b0b7210 */ /* 0x000fe20007ffe0ff */
[----:B------:R-:W-:Y:S02]  /*c6a0*/  IMAD R0, R27, UR4, RZ ;  /* 0x000000041b007c24 */ /* 0x000fe4000f8e02ff */
[----:B------:R-:W-:Y:S02]  /*c6b0*/  IMAD R28, R4, UR7, R28 ;  /* 0x00000007041c7c24 */ /* 0x000fe4000f8e021c */
[----:B------:R-:W-:-:S02]  /*c6c0*/  IMAD R0, R9, UR5, R0 ;  /* 0x0000000509007c24 */ /* 0x000fc4000f8e0200 */
[----:B------:R-:W-:Y:S01]  /*c6d0*/  IMAD.WIDE.U32 R8, R9, UR4, RZ ;  /* 0x0000000409087c25 */ /* 0x000fe2000f8e00ff */
[----:B------:R-:W-:-:S03]  /*c6e0*/  ULDC.64 UR4, c[0x0][0x308] ;  /* 0x0000c20000047ab9 */ /* 0x000fc60000000a00 */
[----:B------:R-:W-:-:S04]  /*c6f0*/  IMAD.WIDE.U32 R10, R4, UR6, R10 ;  /* 0x00000006040a7c25 */ /* 0x000fc8000f8e000a */
[----:B------:R-:W-:Y:S02]  /*c700*/  IMAD.IADD R9, R9, 0x1, R0 ;  /* 0x0000000109097824 */ /* 0x000fe400078e0200 */
        /* <DEDUP_REMOVED lines=15> */
[----:B------:R-:W4:Y:S01]  /*c800*/  LDC R10, c[0x0][0x2f4] ;  /* 0x0000bd00ff0a7b82 */ /* 0x000f220000000800 */
[----:B------:R-:W-:Y:S04]  /*c810*/  SHFL.IDX PT, R4, R0, RZ, 0x1c1f ;  /* 0x001c1fff00047589 */ /* 0x000fe800000e0000 */
[----:B------:R-:W-:Y:S01]  /*c820*/  SHFL.IDX PT, R7, R7, RZ, 0x1c1f ;  /* 0x001c1fff07077589 */ /* 0x000fe200000e0000 */
[----:B--2---:R-:W-:-:S03]  /*c830*/  IMAD.SHL.U32 R9, R5, 0x10, RZ ;  /* 0x0000001005097824 */ /* 0x004fc600078e00ff */
[----:B------:R-:W2:Y:S02]  /*c840*/  SHFL.IDX PT, R5, R2, RZ, 0x1c1f ;  /* 0x001c1fff02057589 */ /* 0x000ea400000e0000 */
[----:B------:R-:W-:-:S04]  /*c850*/  LOP3.LUT R9, R9, 0x30, RZ, 0xc0, !PT ;  /* 0x0000003009097812 */ /* 0x000fc800078ec0ff */
[C---:B----4-:R-:W-:Y:S02]  /*c860*/  ISETP.GE.AND P2, PT, R9.reuse, R10, PT ;  /* 0x0000000a0900720c */ /* 0x050fe40003f46270 */
[----:B--2---:R-:W-:-:S05]  /*c870*/  @P5 IADD3 R5, P0, R9, R5, RZ ;  /* 0x0000000509055210 */ /* 0x004fca0007f1e0ff */
[----:B------:R-:W-:-:S05]  /*c880*/  @P5 IMAD.X R4, RZ, RZ, R4, P0 ;  /* 0x000000ffff045224 */ /* 0x000fca00000e0604 */
[----:B------:R-:W-:-:S04]  /*c890*/  @P5 LOP3.LUT R5, R5, R4, RZ, 0x3c, !PT ;  /* 0x0000000405055212 */ /* 0x000fc800078e3cff */
[----:B------:R-:W-:-:S04]  /*c8a0*/  @P5 LOP3.LUT R4, R5, R4, RZ, 0x3c, !PT ;  /* 0x0000000405045212 */ /* 0x000fc800078e3cff */
[----:B------:R-:W-:-:S05]  /*c8b0*/  @P5 LOP3.LUT R5, R5, R4, RZ, 0x3c, !PT ;  /* 0x0000000405055212 */ /* 0x000fca00078e3cff */
[----:B------:R2:W-:Y:S04]  /*c8c0*/  @P5 LDGSTS.E.BYPASS.LTC128B.128 [R3+0xe000], desc[UR54][R4.64], !P2 ;  /* 0x0e00000004035fae */ /* 0x0005e8000d101d76 */
[----:B--2---:R-:W2:Y:S04]  /*c8d0*/  SHFL.IDX PT, R5, R2, 0x1, 0x1c1f ;  /* 0x003c1f0002057f89 */ /* 0x004ea800000e0000 */
[----:B------:R-:W4:Y:S01]  /*c8e0*/  SHFL.IDX PT, R4, R0, 0x1, 0x1c1f ;  /* 0x003c1f0000047f89 */ /* 0x000f2200000e0000 */
[----:B--2---:R-:W-:-:S05]  /*c8f0*/  @P4 IADD3 R5, P0, R9, R5, RZ ;  /* 0x0000000509054210 */ /* 0x004fca0007f1e0ff */
[----:B----4-:R-:W-:-:S05]  /*c900*/  @P4 IMAD.X R4, RZ, RZ, R4, P0 ;  /* 0x000000ffff044224 */ /* 0x010fca00000e0604 */
[----:B------:R-:W-:-:S04]  /*c910*/  @P4 LOP3.LUT R5, R5, R4, RZ, 0x3c, !PT ;  /* 0x0000000405054212 */ /* 0x000fc800078e3cff */
[----:B------:R-:W-:-:S04]  /*c920*/  @P4 LOP3.LUT R4, R5, R4, RZ, 0x3c, !PT ;  /* 0x0000000405044212 */ /* 0x000fc800078e3cff */
[----:B------:R-:W-:-:S05]  /*c930*/  @P4 LOP3.LUT R5, R5, R4, RZ, 0x3c, !PT ;  /* 0x0000000405054212 */ /* 0x000fca00078e3cff */
[----:B------:R2:W-:Y:S04]  /*c940*/  @P4 LDGSTS.E.BYPASS.LTC128B.128 [R3+0xe800], desc[UR54][R4.64], !P2 ;  /* 0x0e80000004034fae */ /* 0x0005e8000d101d76 */
[----:B--2---:R-:W2:Y:S04]  /*c950*/  SHFL.IDX PT, R5, R2, 0x2, 0x1c1f ;  /* 0x005c1f0002057f89 */ /* 0x004ea800000e0000 */
[----:B------:R-:W4:Y:S04]  /*c960*/  SHFL.IDX PT, R4, R0, 0x2, 0x1c1f ;  /* 0x005c1f0000047f89 */ /* 0x000f2800000e0000 */
[----:B------:R-:W5:Y:S04]  /*c970*/  SHFL.IDX PT, R2, R2, 0x3, 0x1c1f ;  /* 0x007c1f0002027f89 */ /* 0x000f6800000e0000 */
[----:B------:R-:W0:Y:S01]  /*c980*/  SHFL.IDX PT, R0, R0, 0x3, 0x1c1f ;  /* 0x007c1f0000007f89 */ /* 0x000e2200000e0000 */
[----:B--2---:R-:W-:-:S05]  /*c990*/  @P3 IADD3 R5, P0, R9, R5, RZ ;  /* 0x0000000509053210 */ /* 0x004fca0007f1e0ff */
[----:B----4-:R-:W-:Y:S01]  /*c9a0*/  @P3 IMAD.X R4, RZ, RZ, R4, P0 ;  /* 0x000000ffff043224 */ /* 0x010fe200000e0604 */
[----:B-----5:R-:W-:-:S04]  /*c9b0*/  @P1 IADD3 R2, P0, R9, R2, RZ ;  /* 0x0000000209021210 */ /* 0x020fc80007f1e0ff */
[----:B------:R-:W-:Y:S01]  /*c9c0*/  @P3 LOP3.LUT R5, R5, R4, RZ, 0x3c, !PT ;  /* 0x0000000405053212 */ /* 0x000fe200078e3cff */
[----:B0-----:R-:W-:-:S03]  /*c9d0*/  @P1 IMAD.X R0, RZ, RZ, R0, P0 ;  /* 0x000000ffff001224 */ /* 0x001fc600000e0600 */
[----:B------:R-:W-:-:S04]  /*c9e0*/  @P3 LOP3.LUT R4, R5, R4, RZ, 0x3c, !PT ;  /* 0x0000000405043212 */ /* 0x000fc800078e3cff */
[----:B------:R-:W-:-:S05]  /*c9f0*/  @P3 LOP3.LUT R5, R5, R4, RZ, 0x3c, !PT ;  /* 0x0000000405053212 */ /* 0x000fca00078e3cff */
[----:B------:R0:W-:Y:S02]  /*ca00*/  @P3 LDGSTS.E.BYPASS.LTC128B.128 [R3+0xf000], desc[UR54][R4.64], !P2 ;  /* 0x0f00000004033fae */ /* 0x0001e4000d101d76 */
[----:B0-----:R-:W-:Y:S02]  /*ca10*/  @P1 IMAD.MOV.U32 R4, RZ, RZ, R2 ;  /* 0x000000ffff041224 */ /* 0x001fe400078e0002 */
[----:B------:R-:W-:-:S05]  /*ca20*/  @P1 IMAD.MOV.U32 R5, RZ, RZ, R0 ;  /* 0x000000ffff051224 */ /* 0x000fca00078e0000 */
[----:B------:R0:W-:Y:S04]  /*ca30*/  @P1 LDGSTS.E.BYPASS.LTC128B.128 [R3+0xf800], desc[UR54][R4.64], !P2 ;  /* 0x0f80000004031fae */ /* 0x0001e8000d101d76 */
[----:B0-----:R0:W2:Y:S02]  /*ca40*/  SHFL.IDX PT, R4, R8, RZ, 0x1c1f ;  /* 0x001c1fff08047589 */ /* 0x0010a400000e0000 */
.L_x_13896:
[----:B------:R-:W4:Y:S01]  /*ca50*/  LDL R0, [R1+0x10] ;  /* 0x0000100001007983 */ /* 0x000f220000100800 */
[----:B------:R-:W-:Y:S01]  /*ca60*/  BSSY B0, `(.L_x_13803) ;  /* 0x000000e000007945 */ /* 0x000fe20003800000 */
[----:B----4-:R-:W-:-:S13]  /*ca70*/  LOP3.LUT P0, RZ, R0, 0x10, RZ, 0xc0, !PT ;  /* 0x0000001000ff7812 */ /* 0x010fda000780c0ff */
[----:B------:R-:W-:Y:S05]  /*ca80*/  @!P0 BRA `(.L_x_13804) ;  /* 0x00000000002c8947 */ /* 0x000fea0003800000 */
[----:B------:R-:W4:Y:S01]  /*ca90*/  S2R R0, SR_TID.X ;  /* 0x0000000000007919 */ /* 0x000f220000002100 */
[----:B------:R-:W5:Y:S01]  /*caa0*/  LDC R2, c[0x0][0x2f4] ;  /* 0x0000bd00ff027b82 */ /* 0x000f620000000800 */
[----:B----4-:R-:W-:-:S05]  /*cab0*/  IMAD.SHL.U32 R0, R0, 0x10, RZ ;  /* 0x0000001000007824 */ /* 0x010fca00078e00ff */
[----:B------:R-:W-:-:S04]  /*cac0*/  LOP3.LUT R0, R0, 0x30, RZ, 0xc0, !PT ;  /* 0x0000003000007812 */ /* 0x000fc800078ec0ff */
[C---:B-----5:R-:W-:Y:S02]  /*cad0*/  ISETP.GE.AND P1, PT, R0.reuse, R2, PT ;  /* 0x000000020000720c */ /* 0x060fe40003f26270 */
[----:B--2---:R-:W-:-:S05]  /*cae0*/  IADD3 R4, P0, R0, R4, RZ ;  /* 0x0000000400047210 */ /* 0x004fca0007f1e0ff */
[----:B------:R-:W-:-:S06]  /*caf0*/  IMAD.X R5, RZ, RZ, R7, P0 ;  /* 0x000000ffff057224 */ /* 0x000fcc00000e0607 */
[----:B------:R-:W-:Y:S01]  /*cb00*/  @!PT LDS RZ, [RZ] ;  /* 0x00000000fffff984 */ /* 0x000fe20000000800 */
[----:B------:R-:W-:Y:S01]  /*cb10*/  @!PT LDS RZ, [RZ] ;  /* 0x00000000fffff984 */ /* 0x000fe20000000800 */
[----:B------:R-:W-:Y:S01]  /*cb20*/  @!PT LDS RZ, [RZ] ;  /* 0x00000000fffff984 */ /* 0x000fe20000000800 */
[----:B------:R4:W-:Y:S02]  /*cb30*/  LDGSTS.E.BYPASS.LTC128B.128 [R3+0x10000], desc[UR54][R4.64], !P1 ;  /* 0x1000000004037fae */ /* 0x0009e4000c901d76 */
.L_x_13804:
[----:B------:R-:W-:Y:S05]  /*cb40*/  BSYNC B0 ;  /* 0x0000000000007941 */ /* 0x000fea0003800000 */
.L_x_13803:
[----:B------:R-:W-:Y:S01]  /*cb50*/  NOP ;  /* 0x0000000000007918 */ /* 0x000fe20000000000 */
[----:B------:R-:W-:-:S13]  /*cb60*/  PLOP3.LUT P0, PT, PT, PT, PT, 0x80, 0x0 ;  /* 0x000000000000781c */ /* 0x000fda0003f0f070 */
.L_x_13805:
        /* <DEDUP_REMOVED lines=11> */
.L_x_13806:
        /* <DEDUP_REMOVED lines=20> */
[----:B--2-4-:R-:W-:Y:S02]  /*cd60*/  IMAD.U32 R4, RZ, RZ, UR6 ;  /* 0x00000006ff047e24 */ /* 0x014fe4000f8e00ff */
[----:B------:R-:W2:Y:S01]  /*cd70*/  LDC.64 R2, c[0x4][R2] ;  /* 0x0100000002027b82 */ /* 0x000ea20000000a00 */
[----:B------:R-:W-:Y:S02]  /*cd80*/  IMAD.U32 R5, RZ, RZ, UR7 ;  /* 0x00000007ff057e24 */ /* 0x000fe4000f8e00ff */
[----:B0--3--:R-:W-:Y:S02]  /*cd90*/  IMAD.U32 R6, RZ, RZ, UR8 ;  /* 0x00000008ff067e24 */ /* 0x009fe4000f8e00ff */
[----:B------:R-:W-:-:S02]  /*cda0*/  IMAD.U32 R7, RZ, RZ, UR9 ;  /* 0x00000009ff077e24 */ /* 0x000fc4000f8e00ff */
[----:B------:R-:W-:Y:S02]  /*cdb0*/  IMAD.U32 R10, RZ, RZ, UR4 ;  /* 0x00000004ff0a7e24 */ /* 0x000fe4000f8e00ff */
[----:B------:R-:W-:Y:S02]  /*cdc0*/  IMAD.U32 R11, RZ, RZ, UR5 ;  /* 0x00000005ff0b7e24 */ /* 0x000fe4000f8e00ff */
[----:B------:R-:W-:Y:S02]  /*cdd0*/  IMAD.MOV.U32 R8, RZ, RZ, 0x70 ;  /* 0x00000070ff087424 */ /* 0x000fe400078e00ff */
[----:B------:R-:W-:Y:S02]  /*cde0*/  IMAD.MOV.U32 R12, RZ, RZ, 0x1 ;  /* 0x00000001ff0c7424 */ /* 0x000fe400078e00ff */
[----:B------:R-:W-:-:S07]  /*cdf0*/  IMAD.MOV.U32 R13, RZ, RZ, RZ ;  /* 0x000000ffff0d7224 */ /* 0x000fce00078e00ff */
[----:B------:R-:W-:-:S07]  /*ce00*/  LEPC R20, `(.L_x_13808) ;  /* 0x000000001014794e */ /* 0x000fce0000000000 */
[----:B-12---:R-:W-:Y:S05]  /*ce10*/  CALL.ABS.NOINC R2 ;  /* 0x0000000002007343 */ /* 0x006fea0003c00000 */
.L_x_13808:
[----:B------:R-:W-:Y:S05]  /*ce20*/  BSYNC B6 ;  /* 0x0000000000067941 */ /* 0x000fea0003800000 */
.L_x_13807:
[----:B------:R-:W0:Y:S01]  /*ce30*/  LDL R21, [R1+0x24] ;  /* 0x0000240001157983 */ /* 0x000e220000100800 */
[----:B------:R-:W2:Y:S01]  /*ce40*/  LDC R9, c[0x0][0x448] ;  /* 0x00011200ff097b82 */ /* 0x000ea20000000800 */
[----:B------:R-:W1:Y:S01]  /*ce50*/  S2R R2, SR_TID.X ;  /* 0x0000000000027919 */ /* 0x000e620000002100 */
[----:B------:R-:W-:Y:S01]  /*ce60*/  R2UR UR8, R17 ;  /* 0x00000000110872ca */ /* 0x000fe200000e0000 */
[----:B------:R-:W-:Y:S01]  /*ce70*/  ULDC.64 UR6, c[0x0][0x2d8] ;  /* 0x0000b60000067ab9 */ /* 0x000fe20000000a00 */
[C---:B-1----:R-:W-:Y:S02]  /*ce80*/  LOP3.LUT R18, R2.reuse, 0x7f, RZ, 0xc0, !PT ;  /* 0x0000007f02127812 */ /* 0x042fe400078ec0ff */
[----:B------:R-:W-:Y:S02]  /*ce90*/  SHF.L.U32 R2, R2, 0x5, RZ ;  /* 0x0000000502027819 */ /* 0x000fe400000006ff */
[----:B------:R-:W-:-:S04]  /*cea0*/  SHF.R.U32.HI R18, RZ, 0x2, R18 ;  /* 0x00000002ff127819 */ /* 0x000fc80000011612 */
[----:B------:R-:W-:Y:S02]  /*ceb0*/  LOP3.LUT R2, R18, 0x60, R2, 0xf8, !PT ;  /* 0x0000006012027812 */ /* 0x000fe400078ef802 */
[----:B------:R1:W5:Y:S01]  /*cec0*/  LDL R18, [R1+0x38] ;  /* 0x0000380001127983 */ /* 0x0003620000100800 */
[----:B--2---:R-:W-:-:S13]  /*ced0*/  ISETP.NE.AND P0, PT, R9, 0x1, PT ;  /* 0x000000010900780c */ /* 0x004fda0003f05270 */
[----:B----4-:R-:W2:Y:S08]  /*cee0*/  @P0 LDC R3, c[0x0][0x44c] ;  /* 0x00011300ff030b82 */ /* 0x010eb00000000800 */
[----:B------:R-:W4:Y:S01]  /*cef0*/  @P0 LDC R0, c[0x0][0x450] ;  /* 0x00011400ff000b82 */ /* 0x000f220000000800 */
[----:B------:R-:W-:Y:S01]  /*cf00*/  R2UR UR10, R17 ;  /* 0x00000000110a72ca */ /* 0x000fe200000e0000 */
[----:B------:R-:W-:Y:S01]  /*cf10*/  UMOV UR4, UR36 ;  /* 0x0000002400047c82 */ /* 0x000fe20008000000 */
[----:B------:R-:W-:-:S02]  /*cf20*/  UMOV UR5, UR45 ;  /* 0x0000002d00057c82 */ /* 0x000fc40008000000 */
[----:B------:R-:W-:-:S03]  /*cf30*/  UIMAD.WIDE.U32 UR4, UR8, UR6, UR4 ;  /* 0x00000006080472a5 */ /* 0x000fc6000f8e0004 */
[----:B------:R-:W-:Y:S02]  /*cf40*/  ULDC.64 UR8, c[0x0][0x2e0] ;  /* 0x0000b80000087ab9 */ /* 0x000fe40000000a00 */
[----:B------:R-:W-:-:S04]  /*cf50*/  UIMAD UR6, UR42, UR8, URZ ;  /* 0x000000082a0672a4 */ /* 0x000fc8000f8e023f */
        /* <DEDUP_REMOVED lines=8> */
[----:B------:R-:W3:Y:S02]  /*cfe0*/  S2R R24, SR_TID.X ;  /* 0x0000000000187919 */ /* 0x000ee40000002100 */
[----:B---3--:R-:W-:-:S05]  /*cff0*/  IMAD.SHL.U32 R20, R24, 0x10, RZ ;  /* 0x0000001018147824 */ /* 0x008fca00078e00ff */
[----:B------:R-:W-:Y:S02]  /*d000*/  LOP3.LUT R20, R20, 0x30, RZ, 0xc0, !PT ;  /* 0x0000003014147812 */ /* 0x000fe400078ec0ff */
[----:B------:R-:W-:-:S04]  /*d010*/  LOP3.LUT R24, R24, 0x7f, RZ, 0xc0, !PT ;  /* 0x0000007f18187812 */ /* 0x000fc800078ec0ff */
[----:B------:R-:W-:Y:S01]  /*d020*/  SHF.R.U32.HI R24, RZ, 0x2, R24 ;  /* 0x00000002ff187819 */ /* 0x000fe20000011618 */
[----:B0-----:R-:W-:-:S04]  /*d030*/  IMAD R6, R21, 0xc0, R2 ;  /* 0x000000c015067824 */ /* 0x001fc800078e0202 */
[----:B--2---:R-:W-:-:S04]  /*d040*/  @P0 IMAD.HI.U32 R3, R6, R3, RZ ;  /* 0x0000000306030227 */ /* 0x004fc800078e00ff */
[----:B------:R-:W-:Y:S01]  /*d050*/  IMAD.MOV.U32 R2, RZ, RZ, R6 ;  /* 0x000000ffff027224 */ /* 0x000fe200078e0006 */
[----:B----4-:R-:W-:-:S04]  /*d060*/  @P0 SHF.R.U32.HI R2, RZ, R0, R3 ;  /* 0x00000000ff020219 */ /* 0x010fc80000011603 */
        /* <DEDUP_REMOVED lines=9> */
[----:B------:R-:W-:-:S04]  /*d100*/  IMAD R4, R4, UR8, RZ ;  /* 0x0000000804047c24 */ /* 0x000fc8000f8e02ff */
[----:B------:R-:W-:Y:S01]  /*d110*/  IMAD R4, R0, UR9, R4 ;  /* 0x0000000900047c24 */ /* 0x000fe2000f8e0204 */
[----:B------:R-:W-:Y:S02]  /*d120*/  IADD3 R0, P1, R2, UR10, RZ ;  /* 0x0000000a02007c10 */ /* 0x000fe4000ff3e0ff */
[----:B------:R-:W0:Y:S02]  /*d130*/  @P0 LDC R2, c[0x0][0x44c] ;  /* 0x00011300ff020b82 */ /* 0x000e240000000800 */
[----:B------:R-:W-:-:S06]  /*d140*/  IADD3.X R4, R3, UR11, R4, P1, !PT ;  /* 0x0000000b03047c10 */ /* 0x000fcc0008ffe404 */
[----:B------:R-:W2:Y:S01]  /*d150*/  @P0 LDC R3, c[0x0][0x450] ;  /* 0x00011400ff030b82 */ /* 0x000ea20000000800 */
[----:B------:R-:W-:-:S04]  /*d160*/  VIADD R6, R6, 0x80 ;  /* 0x0000008006067836 */ /* 0x000fc80000000000 */
[----:B0-----:R-:W-:-:S04]  /*d170*/  @P0 IMAD.HI.U32 R7, R6, R2, RZ ;  /* 0x0000000206070227 */ /* 0x001fc800078e00ff */
[----:B------:R-:W-:Y:S01]  /*d180*/  IMAD.MOV.U32 R2, RZ, RZ, R6 ;  /* 0x000000ffff027224 */ /* 0x000fe200078e0006 */
[----:B--2---:R-:W-:-:S05]  /*d190*/  @P0 SHF.R.U32.HI R2, RZ, R3, R7 ;  /* 0x00000003ff020219 */ /* 0x004fca0000011607 */
[----:B------:R-:W-:-:S04]  /*d1a0*/  IMAD.MOV R3, RZ, RZ, -R2 ;  /* 0x000000ffff037224 */ /* 0x000fc800078e0a02 */
[----:B------:R-:W-:Y:S01]  /*d1b0*/  IMAD R6, R9, R3, R6 ;  /* 0x0000000309067224 */ /* 0x000fe200078e0206 */
[----:B------:R-:W-:-:S05]  /*d1c0*/  SHF.R.S32.HI R3, RZ, 0x1f, R2 ;  /* 0x0000001fff037819 */ /* 0x000fca0000011402 */
[----:B------:R-:W-:-:S04]  /*d1d0*/  IMAD R3, R3, UR6, RZ ;  /* 0x0000000603037c24 */ /* 0x000fc8000f8e02ff */
[C---:B------:R-:W-:Y:S02]  /*d1e0*/  IMAD R7, R2.reuse, UR7, R3 ;  /* 0x0000000702077c24 */ /* 0x040fe4000f8e0203 */
[----:B------:R-:W-:Y:S01]  /*d1f0*/  IMAD.WIDE.U32 R2, R2, R5, UR4 ;  /* 0x0000000402027e25 */ /* 0x000fe2000f8e0005 */
[----:B------:R-:W-:Y:S01]  /*d200*/  SHF.R.S32.HI R5, RZ, 0x1f, R6 ;  /* 0x0000001fff057819 */ /* 0x000fe20000011406 */
[----:B------:R-:W-:Y:S02]  /*d210*/  ULDC UR4, c[0x0][0x2b8] ;  /* 0x0000ae0000047ab9 */ /* 0x000fe40000000800 */
[----:B------:R-:W-:Y:S02]  /*d220*/  IMAD.IADD R3, R3, 0x1, R7 ;  /* 0x0000000103037824 */ /* 0x000fe400078e0207 */
[----:B------:R-:W-:Y:S02]  /*d230*/  IMAD R5, R5, UR8, RZ ;  /* 0x0000000805057c24 */ /* 0x000fe4000f8e02ff */
[----:B------:R-:W-:-:S04]  /*d240*/  IMAD.WIDE.U32 R2, R6, UR8, R2 ;  /* 0x0000000806027c25 */ /* 0x000fc8000f8e0002 */
[----:B------:R-:W-:Y:S01]  /*d250*/  IMAD R6, R6, UR9, R5 ;  /* 0x0000000906067c24 */ /* 0x000fe2000f8e0205 */
[----:B------:R-:W-:-:S04]  /*d260*/  IADD3 R2, P0, R2, UR10, RZ ;  /* 0x0000000a02027c10 */ /* 0x000fc8000ff1e0ff */
[----:B------:R-:W-:Y:S02]  /*d270*/  IADD3.X R6, R3, UR11, R6, P0, !PT ;  /* 0x0000000b03067c10 */ /* 0x000fe400087fe406 */
[----:B------:R-:W-:Y:S01]  /*d280*/  ISETP.GE.AND P0, PT, R20, UR4, PT ;  /* 0x0000000414007c0c */ /* 0x000fe2000bf06270 */
[----:B------:R-:W-:-:S03]  /*d290*/  UMOV UR4, 0xffffffff ;  /* 0xffffffff00047882 */ /* 0x000fc60000000000 */
[----:B-1----:R-:W-:Y:S09]  /*d2a0*/  BRA.DIV UR4, `(.L_x_13809) ;  /* 0x00000046040c7947 */ /* 0x002ff2000b800000 */
[----:B------:R-:W0:Y:S01]  /*d2b0*/  SHFL.IDX PT, R8, R0, RZ, 0x1c1f ;  /* 0x001c1fff00087589 */ /* 0x000e2200000e0000 */
[----:B------:R-:W-:Y:S02]  /*d2c0*/  IMAD R5, R21, 0xc0, R24 ;  /* 0x000000c015057824 */ /* 0x000fe400078e0218 */
[----:B------:R-:W-:Y:S01]  /*d2d0*/  IMAD R3, R9, UR40, RZ ;  /* 0x0000002809037c24 */ /* 0x000fe2000f8e02ff */
[----:B------:R-:W1:Y:S04]  /*d2e0*/  SHFL.IDX PT, R7, R4, RZ, 0x1c1f ;  /* 0x001c1fff04077589 */ /* 0x000e6800000e0000 */
[----:B------:R-:W-:-:S13]  /*d2f0*/  ISETP.GE.AND P2, PT, R5, R3, PT ;  /* 0x000000030500720c */ /* 0x000fda0003f46270 */
[----:B0-----:R-:W-:-:S05]  /*d300*/  @!P2 IADD3 R8, P1, R20, R8, RZ ;  /* 0x000000081408a210 */ /* 0x001fca0007f3e0ff */
[----:B-1----:R-:W-:-:S04]  /*d310*/  @!P2 IMAD.X R7, RZ, RZ, R7, P1 ;  /* 0x000000ffff07a224 */ /* 0x002fc800008e0607 */
[----:B------:R-:W-:Y:S02]  /*d320*/  @!P2 IMAD.MOV.U32 R9, RZ, RZ, R7 ;  /* 0x000000ffff09a224 */ /* 0x000fe400078e0007 */
[----:B------:R-:W-:-:S03]  /*d330*/  VIADD R7, R5, 0x20 ;  /* 0x0000002005077836 */ /* 0x000fc60000000000 */
[----:B------:R-:W-:Y:S01]  /*d340*/  @!PT LDS RZ, [RZ] ;  /* 0x00000000fffff984 */ /* 0x000fe20000000800 */
[----:B-----5:R0:W-:Y:S02]  /*d350*/  @!P2 LDGSTS.E.BYPASS.LTC128B.128 [R18+0xb000], desc[UR54][R8.64], !P0 ;  /* 0x0b0000000812afae */ /* 0x0201e4000c101d76 */
        /* <DEDUP_REMOVED lines=10> */
[----:B------:R-:W-:Y:S04]  /*d400*/  SHFL.IDX PT, R4, R4, 0x3, 0x1c1f ;  /* 0x007c1f0004047f89 */ /* 0x000fe800000e0000 */
[----:B0-----:R-:W0:Y:S04]  /*d410*/  SHFL.IDX PT, R8, R0, 0x2, 0x1c1f ;  /* 0x005c1f0000087f89 */ /* 0x001e2800000e0000 */
[----:B------:R-:W1:Y:S01]  /*d420*/  SHFL.IDX PT, R0, R0, 0x3, 0x1c1f ;  /* 0x007c1f0000007f89 */ /* 0x000e6200000e0000 */
[----:B0-----:R-:W-:-:S05]  /*d430*/  @!P2 IADD3 R8, P1, R20, R8, RZ ;  /* 0x000000081408a210 */ /* 0x001fca0007f3e0ff */
[----:B------:R-:W-:-:S04]  /*d440*/  @!P2 IMAD.X R7, RZ, RZ, R7, P1 ;  /* 0x000000ffff07a224 */ /* 0x000fc800008e0607 */
[----:B------:R-:W-:Y:S02]  /*d450*/  @!P2 IMAD.MOV.U32 R9, RZ, RZ, R7 ;  /* 0x000000ffff09a224 */ /* 0x000fe400078e0007 */
[----:B------:R-:W-:-:S03]  /*d460*/  VIADD R7, R5, 0x60 ;  /* 0x0000006005077836 */ /* 0x000fc60000000000 */
[----:B------:R0:W-:Y:S02]  /*d470*/  @!P2 LDGSTS.E.BYPASS.LTC128B.128 [R18+0xc000], desc[UR54][R8.64], !P0 ;  /* 0x0c0000000812afae */ /* 0x0001e4000c101d76 */
[----:B------:R-:W-:-:S13]  /*d480*/  ISETP.GE.AND P2, PT, R7, R3, PT ;  /* 0x000000030700720c */ /* 0x000fda0003f46270 */
[----:B-1----:R-:W-:-:S05]  /*d490*/  @!P2 IADD3 R0, P1, R20, R0, RZ ;  /* 0x000000001400a210 */ /* 0x002fca0007f3e0ff */
[----:B------:R-:W-:Y:S02]  /*d4a0*/  @!P2 IMAD.X R4, RZ, RZ, R4, P1 ;  /* 0x000000ffff04a224 */ /* 0x000fe400008e0604 */
[----:B0-----:R-:W-:Y:S02]  /*d4b0*/  @!P2 IMAD.MOV.U32 R8, RZ, RZ, R0 ;  /* 0x000000ffff08a224 */ /* 0x001fe400078e0000 */
[----:B------:R-:W-:Y:S02]  /*d4c0*/  @!P2 IMAD.MOV.U32 R9, RZ, RZ, R4 ;  /* 0x000000ffff09a224 */ /* 0x000fe400078e0004 */
[----:B------:R-:W-:-:S03]  /*d4d0*/  VIADD R0, R5, 0x80 ;  /* 0x0000008005007836 */ /* 0x000fc60000000000 */
[----:B------:R0:W-:Y:S02]  /*d4e0*/  @!P2 LDGSTS.E.BYPASS.LTC128B.128 [R18+0xc800], desc[UR54][R8.64], !P0 ;  /* 0x0c8000000812afae */ /* 0x0001e4000c101d76 */
[----:B------:R-:W-:Y:S02]  /*d4f0*/  ISETP.GE.AND P2, PT, R0, R3, PT ;  /* 0x000000030000720c */ /* 0x000fe40003f46270 */
[----:B------:R-:W-:Y:S04]  /*d500*/  SHFL.IDX PT, R0, R6, RZ, 0x1c1f ;  /* 0x001c1fff06007589 */ /* 0x000fe800000e0000 */
[----:B------:R-:W-:Y:S04]  /*d510*/  SHFL.IDX PT, R6, R6, 0x1, 0x1c1f ;  /* 0x003c1f0006067f89 */ /* 0x000fe800000e0000 */
[----:B0-----:R-:W0:Y:S04]  /*d520*/  SHFL.IDX PT, R8, R2, RZ, 0x1c1f ;  /* 0x001c1fff02087589 */ /* 0x001e2800000e0000 */
[----:B------:R-:W1:Y:S01]  /*d530*/  SHFL.IDX PT, R2, R2, 0x1, 0x1c1f ;  /* 0x003c1f0002027f89 */ /* 0x000e6200000e0000 */
[----:B0-----:R-:W-:-:S05]  /*d540*/  @!P2 IADD3 R8, P1, R20, R8, RZ ;  /* 0x000000081408a210 */ /* 0x001fca0007f3e0ff */
[----:B------:R-:W-:-:S05]  /*d550*/  @!P2 IMAD.X R0, RZ, RZ, R0, P1 ;  /* 0x000000ffff00a224 */ /* 0x000fca00008e0600 */
[----:B------:R-:W-:-:S05]  /*d560*/  @!P2 MOV R9, R0 ;  /* 0x000000000009a202 */ /* 0x000fca0000000f00 */
[----:B-1----:R0:W-:Y:S02]  /*d570*/  @!P2 LDGSTS.E.BYPASS.LTC128B.128 [R18+0xd000], desc[UR54][R8.64], !P0 ;  /* 0x0d0000000812afae */ /* 0x0021e4000c101d76 */
.L_x_13909:
[----:B------:R-:W-:-:S05]  /*d580*/  VIADD R5, R5, 0xa0 ;  /* 0x000000a005057836 */ /* 0x000fca0000000000 */
[----:B------:R-:W-:-:S13]  /*d590*/  ISETP.GE.AND P1, PT, R5, R3, PT ;  /* 0x000000030500720c */ /* 0x000fda0003f26270 */
[----:B------:R-:W-:-:S05]  /*d5a0*/  @!P1 IADD3 R2, P2, R20, R2, RZ ;  /* 0x0000000214029210 */ /* 0x000fca0007f5e0ff */
[----:B------:R-:W-:-:S05]  /*d5b0*/  @!P1 IMAD.X R3, RZ, RZ, R6, P2 ;  /* 0x000000ffff039224 */ /* 0x000fca00010e0606 */
[----:B------:R-:W-:Y:S01]  /*d5c0*/  @!PT LDS RZ, [RZ] ;  /* 0x00000000fffff984 */ /* 0x000fe20000000800 */
[----:B------:R-:W-:Y:S01]  /*d5d0*/  @!PT LDS RZ, [RZ] ;  /* 0x00000000fffff984 */ /* 0x000fe20000000800 */
[----:B------:R-:W-:Y:S01]  /*d5e0*/  @!PT LDS RZ, [RZ] ;  /* 0x00000000fffff984 */ /* 0x000fe20000000800 */
[----:B------:R1:W-:Y:S01]  /*d5f0*/  @!P1 LDGSTS.E.BYPASS.LTC128B.128 [R18+0xd800], desc[UR54][R2.64], !P0 ;  /* 0x0d80000002129fae */ /* 0x0003e2000c101d76 */
[----:B------:R-:W-:Y:S01]  /*d600*/  PLOP3.LUT P0, PT, PT, PT, PT, 0x80, 0x0 ;  /* 0x000000000000781c */ /* 0x000fe20003f0f070 */
[----:B------:R-:W-:-:S12]  /*d610*/  NOP ;  /* 0x0000000000007918 */ /* 0x000fd80000000000 */
.L_x_13810:
[----:B------:R-:W-:Y:S02]  /*d620*/  PLOP3.LUT P1, PT, P1, P0, PT, 0xa2, 0x0 ;  /* 0x000000000000781c */ /* 0x000fe40000f21472 */
[----:B------:R-:W-:-:S08]  /*d630*/  @P0 R2UR P1, UR4, R16 ;  /* 0x00000000100402ca */ /* 0x000fd00000020000 */
[----:B------:R-:W-:-:S05]  /*d640*/  @P0 PLOP3.LUT P0, PT, P1, PT, PT, 0x80, 0x0 ;  /* 0x000000000000081c */ /* 0x000fca0000f0f070 */
[----:B------:R-:W-:Y:S01]  /*d650*/  @!P1 SYNCS.ARRIVE.TRANS64.RED.A0T1 RZ, [UR4+0x13200], RZ ;  /* 0x013200ffffff99a7 */ /* 0x000fe20008200404 */
[----:B------:R-:W-:Y:S07]  /*d660*/  @!P1 ARRIVES.LDGSTSBAR.64.TRANSCNT [UR4+0x13200] ;  /* 0x01320000ff0099b0 */ /* 0x000fee0008000a84 */
[----:B------:R-:W-:Y:S05]  /*d670*/  @P0 BRA.U.ANY `(.L_x_13810) ;  /* 0xfffffffd00e80947 */ /* 0x000fea000393ffff */
[----:B-1----:R-:W2:Y:S02]  /*d680*/  LDL.LU R2, [R1+0x3c] ;  /* 0x00003c0001027983 */ /* 0x002ea40000300800 */
        /* <DEDUP_REMOVED lines=11> */
.L_x_13910:
[----:B------:R-:W-:Y:S05]  /*d740*/  BSYNC B0 ;  /* 0x0000000000007941 */ /* 0x000fea0003800000 */
.L_x_13811:
[----:B------:R-:W2:Y:S01]  /*d750*/  LDL R0, [R1+0x2c] ;  /* 0x00002c0001007983 */ /* 0x000ea20000100800 */
[----:B------:R-:W-:-:S06]  /*d760*/  UIADD3 UR4, UR48, -0x2, URZ ;  /* 0xfffffffe30047890 */ /* 0x000fcc000fffe03f */
[----:B--2---:R-:W-:-:S13]  /*d770*/  ISETP.LE.AND P0, PT, R0, UR4, PT ;  /* 0x0000000400007c0c */ /* 0x004fda000bf03270 */
[----:B------:R-:W-:Y:S05]  /*d780*/  @!P0 BRA `(.L_x_13813) ;  /* 0x0000001400808947 */ /* 0x000fea0003800000 */
[----:B------:R-:W-:Y:S01]  /*d790*/  IMAD.U32 R0, RZ, RZ, UR4 ;  /* 0x00000004ff007e24 */ /* 0x000fe2000f8e00ff */
[----:B------:R2:W5:Y:S04]  /*d7a0*/  LDL.LU R24, [R1+0xc] ;  /* 0x00000c0001187983 */ /* 0x0005680000300800 */
[----:B------:R2:W5:Y:S04]  /*d7b0*/  LDL.LU R21, [R1] ;  /* 0x0000000001157983 */ /* 0x0005680000300800 */
[----:B------:R2:W-:Y:S02]  /*d7c0*/  STL [R1+0x4], R0 ;  /* 0x0000040001007387 */ /* 0x0005e40000100800 */
.L_x_13833:
[----:B---3--:R-:W3:Y:S01]  /*d7d0*/  LDL R6, [R1+0x14] ;  /* 0x0000140001067983 */ /* 0x008ee20000100800 */
[----:B------:R-:W4:Y:S03]  /*d7e0*/  LDC R2, c[0x0][0x430] ;  /* 0x00010c00ff027b82 */ /* 0x000f260000000800 */
[----:B------:R-:W3:Y:S04]  /*d7f0*/  LDL R12, [R1+0x18] ;  /* 0x00001800010c7983 */ /* 0x000ee80000100800 */
[----:B------:R-:W3:Y:S04]  /*d800*/  LDL R7, [R1+0x8] ;  /* 0x0000080001077983 */ /* 0x000ee80000100800 */
[----:B------:R-:W3:Y:S01]  /*d810*/  LDL.LU R11, [R1+0x4] ;  /* 0x00000400010b7983 */ /* 0x000ee20000300800 */
[----:B--2---:R-:W2:Y:S03]  /*d820*/  S2R R0, SR_TID.X ;  /* 0x0000000000007919 */ /* 0x004ea60000002100 */
[----:B------:R-:W3:Y:S01]  /*d830*/  LDL R13, [R1+0x2c] ;  /* 0x00002c00010d7983 */ /* 0x000ee20000100800 */
[----:B----4-:R-:W-:-:S02]  /*d840*/  ISETP.NE.AND P0, PT, R2, 0x1, PT ;  /* 0x000000010200780c */ /* 0x010fc40003f05270 */
[----:B------:R-:W0:Y:S11]  /*d850*/  S2R R2, SR_TID.X ;  /* 0x0000000000027919 */ /* 0x000e360000002100 */
[----:B------:R-:W4:Y:S08]  /*d860*/  @P0 LDC R5, c[0x0][0x434] ;  /* 0x00010d00ff050b82 */ /* 0x000f300000000800 */
[----:B-1----:R-:W1:Y:S01]  /*d870*/  @P0 LDC R3, c[0x0][0x434] ;  /* 0x00010d00ff030b82 */ /* 0x002e620000000800 */
[----:B--2---:R-:W-:-:S04]  /*d880*/  LOP3.LUT R0, R0, 0x7f, RZ, 0xc0, !PT ;  /* 0x0000007f00007812 */ /* 0x004fc800078ec0ff */
[----:B------:R-:W-:-:S03]  /*d890*/  SHF.R.U32.HI R0, RZ, 0x2, R0 ;  /* 0x00000002ff007819 */ /* 0x000fc60000011600 */
[----:B------:R-:W2:Y:S01]  /*d8a0*/  @P0 LDC R4, c[0x0][0x438] ;  /* 0x00010e00ff040b82 */ /* 0x000ea20000000800 */
[C---:B0-----:R-:W-:Y:S01]  /*d8b0*/  IMAD.SHL.U32 R9, R2.reuse, 0x20, RZ ;  /* 0x0000002002097824 */ /* 0x041fe200078e00ff */
[----:B------:R-:W-:-:S04]  /*d8c0*/  LOP3.LUT R2, R2, 0x7f, RZ, 0xc0, !PT ;  /* 0x0000007f02027812 */ /* 0x000fc800078ec0ff */
[----:B------:R-:W-:Y:S02]  /*d8d0*/  LOP3.LUT R9, R0, 0x60, R9, 0xf8, !PT ;  /* 0x0000006000097812 */ /* 0x000fe400078ef809 */
[----:B------:R-:W0:Y:S01]  /*d8e0*/  @P0 LDC R0, c[0x0][0x438] ;  /* 0x00010e00ff000b82 */ /* 0x000e220000000800 */
[----:B------:R-:W-:Y:S01]  /*d8f0*/  SHF.R.U32.HI R2, RZ, 0x2, R2 ;  /* 0x00000002ff027819 */ /* 0x000fe20000011602 */
[----:B------:R-:W-:Y:S05]  /*d900*/  YIELD ;  /* 0x0000000000007946 */ /* 0x000fea0003800000 */
[----:B------:R-:W-:Y:S01]  /*d910*/  ULDC.64 UR6, c[0x0][0x428] ;  /* 0x00010a0000067ab9 */ /* 0x000fe20000000a00 */
[----:B------:R-:W-:Y:S01]  /*d920*/  ULDC UR4, c[0x0][0x430] ;  /* 0x00010c0000047ab9 */ /* 0x000fe20000000800 */
[----:B------:R-:W-:Y:S01]  /*d930*/  ULDC.64 UR8, c[0x0][0x418] ;  /* 0x0001060000087ab9 */ /* 0x000fe20000000a00 */
[----:B---3--:R-:W-:-:S02]  /*d940*/  IMAD R8, R11, 0xa0, R6 ;  /* 0x000000a00b087824 */ /* 0x008fc400078e0206 */
[----:B------:R-:W3:Y:S02]  /*d950*/  S2R R6, SR_TID.X ;  /* 0x0000000000067919 */ /* 0x000ee40000002100 */
[----:B------:R-:W-:-:S04]  /*d960*/  IMAD.IADD R10, R9, 0x1, R8 ;  /* 0x00000001090a7824 */ /* 0x000fc800078e0208 */
[----:B----4-:R-:W-:-:S04]  /*d970*/  @P0 IMAD.HI.U32 R5, R10, R5, RZ ;  /* 0x000000050a050227 */ /* 0x010fc800078e00ff */
[----:B---3--:R-:W-:-:S05]  /*d980*/  IMAD.SHL.U32 R9, R6, 0x20, RZ ;  /* 0x0000002006097824 */ /* 0x008fca00078e00ff */
[----:B------:R-:W-:-:S04]  /*d990*/  LOP3.LUT R9, R2, 0x60, R9, 0xf8, !PT ;  /* 0x0000006002097812 */ /* 0x000fc800078ef809 */
[----:B------:R-:W-:-:S05]  /*d9a0*/  LOP3.LUT R9, R9, 0x80, RZ, 0xfc, !PT ;  /* 0x0000008009097812 */ /* 0x000fca00078efcff */
[----:B------:R-:W-:Y:S02]  /*d9b0*/  IMAD.IADD R8, R9, 0x1, R8 ;  /* 0x0000000109087824 */ /* 0x000fe400078e0208 */
[----:B------:R-:W-:Y:S02]  /*d9c0*/  IMAD.MOV.U32 R2, RZ, RZ, R10 ;  /* 0x000000ffff027224 */ /* 0x000fe400078e000a */
[----:B-1----:R-:W-:Y:S01]  /*d9d0*/  @P0 IMAD.HI.U32 R3, R8, R3, RZ ;  /* 0x0000000308030227 */ /* 0x002fe200078e00ff */
[----:B--2---:R-:W-:-:S03]  /*d9e0*/  @P0 SHF.R.U32.HI R2, RZ, R4, R5 ;  /* 0x00000004ff020219 */ /* 0x004fc60000011605 */
[----:B------:R-:W-:Y:S01]  /*d9f0*/  IMAD.MOV.U32 R6, RZ, RZ, R8 ;  /* 0x000000ffff067224 */ /* 0x000fe200078e0008 */
[----:B0-----:R-:W-:Y:S01]  /*da00*/  @P0 SHF.R.U32.HI R6, RZ, R0, R3 ;  /* 0x00000000ff060219 */ /* 0x001fe20000011603 */
[----:B------:R-:W-:Y:S01]  /*da10*/  IMAD R0, R12, UR6, RZ ;  /* 0x000000060c007c24 */ /* 0x000fe2000f8e02ff */
[--C-:B------:R-:W-:Y:S01]  /*da20*/  SHF.R.S32.HI R3, RZ, 0x1f, R2.reuse ;  /* 0x0000001fff037819 */ /* 0x100fe20000011402 */
[----:B------:R-:W-:Y:S02]  /*da30*/  IMAD.MOV R4, RZ, RZ, -R2 ;  /* 0x000000ffff047224 */ /* 0x000fe400078e0a02 */
[C---:B------:R-:W-:Y:S02]  /*da40*/  IMAD R0, R7.reuse, UR7, R0 ;  /* 0x0000000707007c24 */ /* 0x040fe4000f8e0200 */
[----:B------:R-:W-:-:S04]  /*da50*/  IMAD.WIDE.U32 R2, R7, UR6, R2 ;  /* 0x0000000607027c25 */ /* 0x000fc8000f8e0002 */
[----:B------:R-:W-:Y:S01]  /*da60*/  IMAD R10, R4, UR4, R10 ;  /* 0x00000004040a7c24 */ /* 0x000fe2000f8e020a */
[----:B------:R-:W-:Y:S01]  /*da70*/  LEA R4, P0, R2, UR8, 0x2 ;  /* 0x0000000802047c11 */ /* 0x000fe2000f8010ff */
[----:B------:R-:W-:Y:S01]  /*da80*/  IMAD.IADD R3, R0, 0x1, R3 ;  /* 0x0000000100037824 */ /* 0x000fe200078e0203 */
[----:B------:R-:W-:-:S04]  /*da90*/  ISETP.GT.U32.AND P1, PT, R9, 0x9f, PT ;  /* 0x0000009f0900780c */ /* 0x000fc80003f24070 */
[----:B------:R-:W-:-:S05]  /*daa0*/  LEA.HI.X R5, R2, UR9, R3, 0x2, P0 ;  /* 0x0000000902057c11 */ /* 0x000fca00080f1403 */
[----:B------:R0:W2:Y:S04]  /*dab0*/  LDG.E R9, desc[UR54][R4.64] ;  /* 0x0000003604097981 */ /* 0x0000a8000c1e1900 */
[--C-:B------:R-:W-:Y:S01]  /*dac0*/  @!P1 SHF.R.S32.HI R3, RZ, 0x1f, R6.reuse ;  /* 0x0000001fff039819 */ /* 0x100fe20000011406 */
[----:B------:R-:W-:-:S04]  /*dad0*/  @!P1 IMAD.MOV.U32 R2, RZ, RZ, R6 ;  /* 0x000000ffff029224 */ /* 0x000fc800078e0006 */
[----:B------:R-:W-:-:S04]  /*dae0*/  @!P1 IMAD.WIDE.U32 R2, R7, UR6, R2 ;  /* 0x0000000607029c25 */ /* 0x000fc8000f8e0002 */
[----:B0-----:R-:W-:Y:S02]  /*daf0*/  IMAD.MOV R4, RZ, RZ, -R6 ;  /* 0x000000ffff047224 */ /* 0x001fe400078e0a06 */
[----:B------:R-:W-:Y:S02]  /*db00*/  @!P1 IMAD.IADD R0, R0, 0x1, R3 ;  /* 0x0000000100009824 */ /* 0x000fe400078e0203 */
[----:B------:R-:W-:Y:S01]  /*db10*/  IMAD R8, R4, UR4, R8 ;  /* 0x0000000404087c24 */ /* 0x000fe2000f8e0208 */
[----:B------:R-:W-:-:S04]  /*db20*/  @!P1 LEA R4, P0, R2, UR8, 0x2 ;  /* 0x0000000802049c11 */ /* 0x000fc8000f8010ff */
[----:B------:R-:W-:Y:S01]  /*db30*/  @!P1 LEA.HI.X R5, R2, UR9, R0, 0x2, P0 ;  /* 0x0000000902059c11 */ /* 0x000fe200080f1400 */
[----:B-----5:R-:W-:Y:S02]  /*db40*/  VIADD R0, R21, 0x1 ;  /* 0x0000000115007836 */ /* 0x020fe40000000000 */
[----:B------:R-:W-:-:S03]  /*db50*/  IMAD.MOV.U32 R7, RZ, RZ, RZ ;  /* 0x000000ffff077224 */ /* 0x000fc600078e00ff */
[C---:B------:R-:W-:Y:S01]  /*db60*/  ISETP.NE.AND P0, PT, R0.reuse, 0x2, PT ;  /* 0x000000020000780c */ /* 0x040fe20003f05270 */
[----:B------:R-:W-:Y:S02]  /*db70*/  IMAD.MOV.U32 R2, RZ, RZ, R11 ;  /* 0x000000ffff027224 */ /* 0x000fe400078e000b */
[----:B------:R0:W5:Y:S01]  /*db80*/  @!P1 LDG.E R7, desc[UR54][R4.64] ;  /* 0x0000003604079981 */ /* 0x000162000c1e1900 */
[----:B------:R-:W-:Y:S02]  /*db90*/  SEL R3, R0, RZ, P0 ;  /* 0x000000ff00037207 */ /* 0x000fe40000000000 */
[----:B------:R-:W-:Y:S01]  /*dba0*/  SEL R0, RZ, 0x1, P0 ;  /* 0x00000001ff007807 */ /* 0x000fe20000000000 */
[----:B------:R-:W-:Y:S01]  /*dbb0*/  VIADD R11, R11, 0xffffffff ;  /* 0xffffffff0b0b7836 */ /* 0x000fe20000000000 */
[----:B------:R-:W-:Y:S02]  /*dbc0*/  ISETP.GT.AND P1, PT, R2, R13, PT ;  /* 0x0000000d0200720c */ /* 0x000fe40003f24270 */
[----:B------:R-:W-:Y:S01]  /*dbd0*/  LOP3.LUT R2, R24, R0, RZ, 0x3c, !PT ;  /* 0x0000000018027212 */ /* 0x000fe200078e3cff */
[----:B------:R0:W-:Y:S01]  /*dbe0*/  STL [R1], R3 ;  /* 0x0000000301007387 */ /* 0x0001e20000100800 */
[----:B------:R-:W-:-:S03]  /*dbf0*/  IMAD.U32 R12, RZ, RZ, UR44 ;  /* 0x0000002cff0c7e24 */ /* 0x000fc6000f8e00ff */
[----:B------:R0:W-:Y:S04]  /*dc00*/  STL [R1+0x4], R11 ;  /* 0x0000040b01007387 */ /* 0x0001e80000100800 */
[----:B------:R0:W-:Y:S01]  /*dc10*/  STL [R1+0xc], R2 ;  /* 0x00000c0201007387 */ /* 0x0001e20000100800 */
[----:B------:R-:W-:Y:S02]  /*dc20*/  ISETP.NE.AND P2, PT, R12, 0x3, PT ;  /* 0x000000030c00780c */ /* 0x000fe40003f45270 */
[----:B--2---:R-:W-:-:S11]  /*dc30*/  SHF.R.S32.HI R28, RZ, 0x1f, R9 ;  /* 0x0000001fff1c7819 */ /* 0x004fd60000011409 */
[----:B0-----:R-:W-:Y:S05]  /*dc40*/  @!P2 BRA `(.L_x_13814) ;  /* 0x000000000004a947 */ /* 0x001fea0003800000 */
[----:B------:R-:W-:Y:S01]  /*dc50*/  BPT.TRAP 0x1 ;  /* 0x000000040000795c */ /* 0x000fe20000300000 */
.L_x_13814:
[----:B------:R-:W-:Y:S01]  /*dc60*/  IMAD R0, R3, 0x8, R16 ;  /* 0x0000000803007824 */ /* 0x000fe200078e0210 */
[----:B------:R-:W-:Y:S01]  /*dc70*/  SHF.L.U32 R29, R2, 0x1f, RZ ;  /* 0x0000001f021d7819 */ /* 0x000fe200000006ff */
[----:B------:R-:W-:Y:S01]  /*dc80*/  BSSY B0, `(.L_x_13815) ;  /* 0x0000004000007945 */ /* 0x000fe20003800000 */
[----:B------:R-:W-:Y:S02]  /*dc90*/  SHF.R.S32.HI R25, RZ, 0x1f, R10 ;  /* 0x0000001fff197819 */ /* 0x000fe4000001140a */
[----:B------:R-:W0:Y:S02]  /*dca0*/  SYNCS.PHASECHK.TRANS64.TRYWAIT P0, [R0+URZ+0x13280], R29 ;  /* 0x0132801d000075a7 */ /* 0x000e24000800017f */
[----:B0-----:R-:W-:Y:S05]  /*dcb0*/  @!P0 BRA `(.L_x_13816) ;  /* 0x00000040006c8947 */ /* 0x001fea0003800000 */
.L_x_13911:
[----:B------:R-:W-:Y:S05]  /*dcc0*/  BSYNC B0 ;  /* 0x0000000000007941 */ /* 0x000fea0003800000 */
.L_x_13815:
[----:B------:R-:W2:Y:S01]  /*dcd0*/  LDL R14, [R1+0x34] ;  /* 0x00003400010e7983 */ /* 0x000ea20000100800 */
[----:B------:R-:W-:Y:S01]  /*dce0*/  ULDC.64 UR4, c[0x0][0x328] ;  /* 0x0000ca0000047ab9 */ /* 0x000fe20000000a00 */
[----:B------:R-:W-:Y:S02]  /*dcf0*/  ULDC.64 UR6, c[0x0][0x338] ;  /* 0x0000ce0000067ab9 */ /* 0x000fe40000000a00 */
[----:B------:R-:W2:Y:S01]  /*dd00*/  LDL R13, [R1] ;  /* 0x00000000010d7983 */ /* 0x000ea20000100800 */
[----:B------:R-:W-:Y:S01]  /*dd10*/  IMAD R4, R25, UR4, RZ ;  /* 0x0000000419047c24 */ /* 0x000fe2000f8e02ff */
[----:B------:R-:W-:Y:S01]  /*dd20*/  SHF.R.S32.HI R26, RZ, 0x1f, R8 ;  /* 0x0000001fff1a7819 */ /* 0x000fe20000011408 */
[C---:B------:R-:W-:Y:S01]  /*dd30*/  IMAD.WIDE.U32 R2, R10.reuse, UR4, RZ ;  /* 0x000000040a027c25 */ /* 0x040fe2000f8e00ff */
[----:B------:R-:W1:Y:S01]  /*dd40*/  S2R R11, SR_TID.X ;  /* 0x00000000000b7919 */ /* 0x000e620000002100 */
[----:B-----5:R-:W-:Y:S01]  /*dd50*/  SHF.R.S32.HI R27, RZ, 0x1f, R7 ;  /* 0x0000001fff1b7819 */ /* 0x020fe20000011407 */
[----:B------:R-:W3:Y:S01]  /*dd60*/  LDC R12, c[0x0][0x2f4] ;  /* 0x0000bd00ff0c7b82 */ /* 0x000ee20000000800 */
[----:B------:R-:W-:-:S02]  /*dd70*/  IMAD R4, R10, UR5, R4 ;  /* 0x000000050a047c24 */ /* 0x000fc4000f8e0204 */
[----:B------:R-:W-:Y:S02]  /*dd80*/  IMAD R6, R26, UR4, RZ ;  /* 0x000000041a067c24 */ /* 0x000fe4000f8e02ff */
        /* <DEDUP_REMOVED lines=21> */
[----:B-1----:R-:W-:Y:S01]  /*dee0*/  IMAD.SHL.U32 R11, R11, 0x10, RZ ;  /* 0x000000100b0b7824 */ /* 0x002fe200078e00ff */
[----:B------:R-:W-:-:S04]  /*def0*/  IADD3 R20, P0, R2, UR6, RZ ;  /* 0x0000000602147c10 */ /* 0x000fc8000ff1e0ff */
[----:B------:R-:W-:Y:S02]  /*df00*/  LOP3.LUT R11, R11, 0x30, RZ, 0xc0, !PT ;  /* 0x000000300b0b7812 */ /* 0x000fe400078ec0ff */
[----:B------:R-:W-:Y:S02]  /*df10*/  IADD3.X R18, R6, UR7, R3, P0, !PT ;  /* 0x0000000706127c10 */ /* 0x000fe400087fe403 */
[----:B---3--:R-:W-:Y:S01]  /*df20*/  ISETP.GE.AND P2, PT, R11, R12, PT ;  /* 0x0000000c0b00720c */ /* 0x008fe20003f46270 */
[----:B--2---:R-:W-:Y:S01]  /*df30*/  IMAD R6, R13, 0x2800, R14 ;  /* 0x000028000d067824 */ /* 0x004fe200078e020e */
[----:B------:R-:W-:Y:S11]  /*df40*/  BRA.DIV UR4, `(.L_x_13817) ;  /* 0x0000003e04dc7947 */ /* 0x000ff6000b800000 */
[----:B------:R-:W1:Y:S01]  /*df50*/  S2R R11, SR_TID.X ;  /* 0x00000000000b7919 */ /* 0x000e620000002100 */
[----:B------:R-:W-:Y:S01]  /*df60*/  IMAD.IADD R6, R16, 0x1, R6 ;  /* 0x0000000110067824 */ /* 0x000fe200078e0206 */
[----:B------:R-:W2:Y:S04]  /*df70*/  SHFL.IDX PT, R2, R4, RZ, 0x1c1f ;  /* 0x001c1fff04027589 */ /* 0x000ea800000e0000 */
[----:B------:R-:W3:Y:S01]  /*df80*/  SHFL.IDX PT, R3, R5, RZ, 0x1c1f ;  /* 0x001c1fff05037589 */ /* 0x000ee200000e0000 */
[----:B-1----:R-:W-:-:S05]  /*df90*/  IMAD.SHL.U32 R11, R11, 0x10, RZ ;  /* 0x000000100b0b7824 */ /* 0x002fca00078e00ff */
[----:B------:R-:W-:-:S04]  /*dfa0*/  LOP3.LUT R11, R11, 0x30, RZ, 0xc0, !PT ;  /* 0x000000300b0b7812 */ /* 0x000fc800078ec0ff */
[----:B--2---:R-:W-:-:S05]  /*dfb0*/  IADD3 R2, P0, R11, R2, RZ ;  /* 0x000000020b027210 */ /* 0x004fca0007f1e0ff */
[----:B---3--:R-:W-:-:S05]  /*dfc0*/  IMAD.X R3, RZ, RZ, R3, P0 ;  /* 0x000000ffff037224 */ /* 0x008fca00000e0603 */
[----:B------:R-:W-:Y:S01]  /*dfd0*/  @!PT LDS RZ, [RZ] ;  /* 0x00000000fffff984 */ /* 0x000fe20000000800 */
        /* <DEDUP_REMOVED lines=16> */
[----:B-1----:R1:W2:Y:S04]  /*e0e0*/  SHFL.IDX PT, R3, R18, RZ, 0x1c1f ;  /* 0x001c1fff12037589 */ /* 0x0022a800000e0000 */
[----:B------:R1:W3:Y:S02]  /*e0f0*/  SHFL.IDX PT, R2, R20, RZ, 0x1c1f ;  /* 0x001c1fff14027589 */ /* 0x0002e400000e0000 */
.L_x_13923:
[----:B------:R-:W4:Y:S02]  /*e100*/  S2R R4, SR_TID.X ;  /* 0x0000000000047919 */ /* 0x000f240000002100 */
[----:B----4-:R-:W-:-:S05]  /*e110*/  IMAD.SHL.U32 R4, R4, 0x10, RZ ;  /* 0x0000001004047824 */ /* 0x010fca00078e00ff */
[----:B------:R-:W-:-:S04]  /*e120*/  LOP3.LUT R4, R4, 0x30, RZ, 0xc0, !PT ;  /* 0x0000003004047812 */ /* 0x000fc800078ec0ff */
[----:B---3--:R-:W-:-:S05]  /*e130*/  IADD3 R2, P0, R4, R2, RZ ;  /* 0x0000000204027210 */ /* 0x008fca0007f1e0ff */
[----:B--2---:R-:W-:Y:S01]  /*e140*/  IMAD.X R3, RZ, RZ, R3, P0 ;  /* 0x000000ffff037224 */ /* 0x004fe200000e0603 */
[----:B------:R-:W-:-:S04]  /*e150*/  PLOP3.LUT P0, PT, PT, PT, PT, 0x80, 0x0 ;  /* 0x000000000000781c */ /* 0x000fc80003f0f070 */
[----:B------:R-:W-:Y:S01]  /*e160*/  @!PT LDS RZ, [RZ] ;  /* 0x00000000fffff984 */ /* 0x000fe20000000800 */
[----:B------:R-:W-:Y:S01]  /*e170*/  @!PT LDS RZ, [RZ] ;  /* 0x00000000fffff984 */ /* 0x000fe20000000800 */
[----:B------:R-:W-:Y:S01]  /*e180*/  @!PT LDS RZ, [RZ] ;  /* 0x00000000fffff984 */ /* 0x000fe20000000800 */
[----:B------:R2:W-:Y:S01]  /*e190*/  LDGSTS.E.BYPASS.LTC128B.128 [R6+0x8000], desc[UR54][R2.64], !P2 ;  /* 0x0800000002067fae */ /* 0x0005e2000d101d76 */
[----:B------:R-:W-:-:S08]  /*e1a0*/  NOP ;  /* 0x0000000000007918 */ /* 0x000fd00000000000 */
.L_x_13818:
        /* <DEDUP_REMOVED lines=11> */
.L_x_13819:
[----:B------:R2:W-:Y:S01]  /*e260*/  SYNCS.ARRIVE.TRANS64.A1T0 RZ, [R0+URZ+0x13270], RZ ;  /* 0x013270ff00ff79a7 */ /* 0x0005e2000810003f */
[----:B------:R-:W-:Y:S05]  /*e270*/  @!P3 BRA `(.L_x_13820) ;  /* 0x000000000004b947 */ /* 0x000fea0003800000 */
[----:B------:R-:W-:Y:S01]  /*e280*/  BPT.TRAP 0x1 ;  /* 0x000000040000795c */ /* 0x000fe20000300000 */
.L_x_13820:
[----:B------:R-:W3:Y:S01]  /*e290*/  SYNCS.PHASECHK.TRANS64.TRYWAIT P0, [R0+URZ+0x13240], R29 ;  /* 0x0132401d000075a7 */ /* 0x000ee2000800017f */
[----:B------:R-:W-:Y:S04]  /*e2a0*/  BSSY B0, `(.L_x_13821) ;  /* 0x0000002000007945 */ /* 0x000fe80003800000 */
[----:B---3--:R-:W-:Y:S05]  /*e2b0*/  @!P0 BRA `(.L_x_13822) ;  /* 0x00000040009c8947 */ /* 0x008fea0003800000 */
.L_x_13924:
[----:B------:R-:W-:Y:S05]  /*e2c0*/  BSYNC B0 ;  /* 0x0000000000007941 */ /* 0x000fea0003800000 */
.L_x_13821:
[----:B------:R-:W1:Y:S01]  /*e2d0*/  S2R R11, SR_TID.X ;  /* 0x00000000000b7919 */ /* 0x000e620000002100 */
        /* <DEDUP_REMOVED lines=15> */
[----:B-1----:R-:W-:Y:S02]  /*e3d0*/  IMAD.SHL.U32 R18, R11, 0x10, RZ ;  /* 0x000000100b127824 */ /* 0x002fe400078e00ff */
[----:B------:R-:W-:Y:S01]  /*e3e0*/  IMAD.IADD R3, R3, 0x1, R9 ;  /* 0x0000000103037824 */ /* 0x000fe200078e0209 */
[----:B------:R-:W1:Y:S01]  /*e3f0*/  LDC R11, c[0x0][0x2f4] ;  /* 0x0000bd00ff0b7b82 */ /* 0x000e620000000800 */
[----:B------:R-:W-:Y:S01]  /*e400*/  IMAD R8, R27, UR6, RZ ;  /* 0x000000061b087c24 */ /* 0x000fe2000f8e02ff */
[----:B------:R-:W-:Y:S01]  /*e410*/  LOP3.LUT R18, R18, 0x30, RZ, 0xc0, !PT ;  /* 0x0000003012127812 */ /* 0x000fe200078ec0ff */
        /* <DEDUP_REMOVED lines=11> */
[----:B-1----:R-:W-:-:S02]  /*e4d0*/  ISETP.GE.AND P2, PT, R18, R11, PT ;  /* 0x0000000b1200720c */ /* 0x002fc40003f46270 */
[----:B------:R-:W-:Y:S01]  /*e4e0*/  IADD3.X R5, R9, UR7, R3, P0, !PT ;  /* 0x0000000709057c10 */ /* 0x000fe200087fe403 */
[----:B------:R-:W-:Y:S10]  /*e4f0*/  BRA.DIV UR4, `(.L_x_13823) ;  /* 0x0000004204207947 */ /* 0x000ff4000b800000 */
[----:B------:R-:W1:Y:S04]  /*e500*/  SHFL.IDX PT, R2, R7, RZ, 0x1c1f ;  /* 0x001c1fff07027589 */ /* 0x000e6800000e0000 */
[----:B------:R-:W4:Y:S04]  /*e510*/  SHFL.IDX PT, R3, R8, RZ, 0x1c1f ;  /* 0x001c1fff08037589 */ /* 0x000f2800000e0000 */
[----:B------:R-:W-:Y:S01]  /*e520*/  SHFL.IDX PT, R5, R5, RZ, 0x1c1f ;  /* 0x001c1fff05057589 */ /* 0x000fe200000e0000 */
[----:B-1----:R-:W-:-:S05]  /*e530*/  IADD3 R2, P0, R18, R2, RZ ;  /* 0x0000000212027210 */ /* 0x002fca0007f1e0ff */
[----:B----4-:R-:W-:-:S05]  /*e540*/  IMAD.X R3, RZ, RZ, R3, P0 ;  /* 0x000000ffff037224 */ /* 0x010fca00000e0603 */
[----:B------:R1:W-:Y:S04]  /*e550*/  LDGSTS.E.BYPASS.LTC128B.128 [R6+0xe000], desc[UR54][R2.64], !P2 ;  /* 0x0e00000002067fae */ /* 0x0003e8000d101d76 */
[----:B-1----:R-:W1:Y:S04]  /*e560*/  SHFL.IDX PT, R2, R7, 0x1, 0x1c1f ;  /* 0x003c1f0007027f89 */ /* 0x002e6800000e0000 */
[----:B------:R-:W4:Y:S01]  /*e570*/  SHFL.IDX PT, R3, R8, 0x1, 0x1c1f ;  /* 0x003c1f0008037f89 */ /* 0x000f2200000e0000 */
[----:B-1----:R-:W-:-:S05]  /*e580*/  IADD3 R2, P0, R18, R2, RZ ;  /* 0x0000000212027210 */ /* 0x002fca0007f1e0ff */
[----:B----4-:R-:W-:-:S05]  /*e590*/  IMAD.X R3, RZ, RZ, R3, P0 ;  /* 0x000000ffff037224 */ /* 0x010fca00000e0603 */
[----:B------:R1:W-:Y:S04]  /*e5a0*/  LDGSTS.E.BYPASS.LTC128B.128 [R6+0xe800], desc[UR54][R2.64], !P2 ;  /* 0x0e80000002067fae */ /* 0x0003e8000d101d76 */
[----:B-1----:R-:W1:Y:S04]  /*e5b0*/  SHFL.IDX PT, R2, R7, 0x2, 0x1c1f ;  /* 0x005c1f0007027f89 */ /* 0x002e6800000e0000 */
[----:B------:R-:W4:Y:S04]  /*e5c0*/  SHFL.IDX PT, R3, R8, 0x2, 0x1c1f ;  /* 0x005c1f0008037f89 */ /* 0x000f2800000e0000 */
[----:B------:R-:W-:Y:S01]  /*e5d0*/  SHFL.IDX PT, R8, R8, 0x3, 0x1c1f ;  /* 0x007c1f0008087f89 */ /* 0x000fe200000e0000 */
[----:B-1----:R-:W-:-:S05]  /*e5e0*/  IADD3 R2, P0, R18, R2, RZ ;  /* 0x0000000212027210 */ /* 0x002fca0007f1e0ff */
[----:B----4-:R-:W-:-:S05]  /*e5f0*/  IMAD.X R3, RZ, RZ, R3, P0 ;  /* 0x000000ffff037224 */ /* 0x010fca00000e0603 */
[----:B------:R1:W-:Y:S04]  /*e600*/  LDGSTS.E.BYPASS.LTC128B.128 [R6+0xf000], desc[UR54][R2.64], !P2 ;  /* 0x0f00000002067fae */ /* 0x0003e8000d101d76 */
[----:B-1----:R-:W1:Y:S02]  /*e610*/  SHFL.IDX PT, R2, R7, 0x3, 0x1c1f ;  /* 0x007c1f0007027f89 */ /* 0x002e6400000e0000 */
[----:B-1----:R-:W-:-:S05]  /*e620*/  IADD3 R2, P0, R18, R2, RZ ;  /* 0x0000000212027210 */ /* 0x002fca0007f1e0ff */
[----:B------:R-:W-:-:S05]  /*e630*/  IMAD.X R3, RZ, RZ, R8, P0 ;  /* 0x000000ffff037224 */ /* 0x000fca00000e0608 */
[----:B------:R1:W-:Y:S04]  /*e640*/  LDGSTS.E.BYPASS.LTC128B.128 [R6+0xf800], desc[UR54][R2.64], !P2 ;  /* 0x0f80000002067fae */ /* 0x0003e8000d101d76 */
[----:B-1----:R1:W4:Y:S02]  /*e650*/  SHFL.IDX PT, R2, R4, RZ, 0x1c1f ;  /* 0x001c1fff04027589 */ /* 0x00232400000e0000 */
.L_x_13936:
[----:B----4-:R-:W-:-:S04]  /*e660*/  IADD3 R2, P0, R18, R2, RZ ;  /* 0x0000000212027210 */ /* 0x010fc80007f1e0ff */
[----:B------:R-:W-:Y:S02]  /*e670*/  IADD3.X R3, RZ, R5, RZ, P0, !PT ;  /* 0x00000005ff037210 */ /* 0x000fe400007fe4ff */
[----:B------:R-:W-:-:S03]  /*e680*/  PLOP3.LUT P0, PT, PT, PT, PT, 0x80, 0x0 ;  /* 0x000000000000781c */ /* 0x000fc60003f0f070 */
[----:B------:R-:W-:Y:S01]  /*e690*/  @!PT LDS RZ, [RZ] ;  /* 0x00000000fffff984 */ /* 0x000fe20000000800 */
[----:B------:R-:W-:Y:S01]  /*e6a0*/  @!PT LDS RZ, [RZ] ;  /* 0x00000000fffff984 */ /* 0x000fe20000000800 */
[----:B------:R-:W-:Y:S01]  /*e6b0*/  @!PT LDS RZ, [RZ] ;  /* 0x00000000fffff984 */ /* 0x000fe20000000800 */
[----:B------:R4:W-:Y:S01]  /*e6c0*/  LDGSTS.E.BYPASS.LTC128B.128 [R6+0x10000], desc[UR54][R2.64], !P2 ;  /* 0x1000000002067fae */ /* 0x0009e2000d101d76 */
[----:B------:R-:W-:-:S09]  /*e6d0*/  NOP ;  /* 0x0000000000007918 */ /* 0x000fd20000000000 */
.L_x_13824:
        /* <DEDUP_REMOVED lines=11> */
.L_x_13825:
[----:B------:R0:W-:Y:S02]  /*e790*/  SYNCS.ARRIVE.TRANS64.A1T0 RZ, [R0+URZ+0x13230], RZ ;  /* 0x013230ff00ff79a7 */ /* 0x0001e4000810003f */
[----:B0-23--:R-:W-:-:S05]  /*e7a0*/  IMAD.U32 R0, RZ, RZ, UR46 ;  /* 0x0000002eff007e24 */ /* 0x00dfca000f8e00ff */
[----:B------:R-:W-:-:S13]  /*e7b0*/  ISETP.NE.AND P0, PT, R0, 0x3, PT ;  /* 0x000000030000780c */ /* 0x000fda0003f05270 */
[----:B------:R-:W-:Y:S05]  /*e7c0*/  @!P0 BRA `(.L_x_13826) ;  /* 0x0000000000048947 */ /* 0x000fea0003800000 */
[----:B------:R-:W-:Y:S01]  /*e7d0*/  BPT.TRAP 0x1 ;  /* 0x000000040000795c */ /* 0x000fe20000300000 */
.L_x_13826:
[----:B------:R-:W-:Y:S01]  /*e7e0*/  LOP3.LUT R0, R24, 0x1, RZ, 0x3c, !PT ;  /* 0x0000000118007812 */ /* 0x000fe200078e3cff */
[----:B------:R-:W-:Y:S01]  /*e7f0*/  IMAD R2, R21, 0x8, R16 ;  /* 0x0000000815027824 */ /* 0x000fe200078e0210 */
[----:B------:R-:W-:Y:S02]  /*e800*/  BSSY B0, `(.L_x_13827) ;  /* 0x0000004000007945 */ /* 0x000fe40003800000 */
[----:B------:R-:W-:-:S04]  /*e810*/  SHF.L.U32 R0, R0, 0x1f, RZ ;  /* 0x0000001f00007819 */ /* 0x000fc800000006ff */
[----:B------:R-:W0:Y:S02]  /*e820*/  SYNCS.PHASECHK.TRANS64.TRYWAIT P2, [R2+URZ+0x13270], R0 ;  /* 0x01327000020075a7 */ /* 0x000e24000804017f */
[----:B0-----:R-:W-:Y:S05]  /*e830*/  @!P2 BRA `(.L_x_13828) ;  /* 0x0000004000aca947 */ /* 0x001fea0003800000 */
.L_x_13937:
[----:B------:R-:W-:Y:S05]  /*e840*/  BSYNC B0 ;  /* 0x0000000000007941 */ /* 0x000fea0003800000 */
.L_x_13827:
[----:B------:R-:W-:-:S05]  /*e850*/  IMAD.U32 R3, RZ, RZ, UR44 ;  /* 0x0000002cff037e24 */ /* 0x000fca000f8e00ff */
[----:B------:R-:W-:-:S13]  /*e860*/  ISETP.NE.AND P2, PT, R3, 0x3, PT ;  /* 0x000000030300780c */ /* 0x000fda0003f45270 */
[----:B------:R-:W-:Y:S05]  /*e870*/  @!P2 BRA `(.L_x_13829) ;  /* 0x000000000004a947 */ /* 0x000fea0003800000 */
[----:B------:R-:W-:Y:S01]  /*e880*/  BPT.TRAP 0x1 ;  /* 0x000000040000795c */ /* 0x000fe20000300000 */
.L_x_13829:
[----:B------:R-:W-:Y:S01]  /*e890*/  SHF.L.U32 R3, R24, 0x1f, RZ ;  /* 0x0000001f18037819 */ /* 0x000fe200000006ff */
[----:B0-----:R-:W-:-:S03]  /*e8a0*/  IMAD R0, R21, 0x2800, RZ ;  /* 0x0000280015007824 */ /* 0x001fc600078e02ff */
[----:B------:R-:W0:Y:S02]  /*e8b0*/  SYNCS.PHASECHK.TRANS64.TRYWAIT P2, [R2+URZ+0x13260], R3 ;  /* 0x01326003020075a7 */ /* 0x000e24000804017f */
[----:B0-----:R-:W-:Y:S05]  /*e8c0*/  @!P2 BRA `(.L_x_13830) ;  /* 0x00000040009ca947 */ /* 0x001fea0003800000 */
.L_x_13938:
[----:B0-----:R-:W-:Y:S01]  /*e8d0*/  LOP3.LUT R3, R0, R23, RZ, 0xfc, !PT ;  /* 0x0000001700037212 */ /* 0x001fe200078efcff */
[----:B------:R-:W-:Y:S05]  /*e8e0*/  WARPSYNC.ALL ;  /* 0x0000000000007948 */ /* 0x000fea0003800000 */
[----:B------:R-:W-:Y:S02]  /*e8f0*/  IMAD.IADD R3, R16, 0x1, R3 ;  /* 0x0000000110037824 */ /* 0x000fe400078e0203 */
[----:B------:R-:W-:-:S03]  /*e900*/  IMAD.U32 R12, RZ, RZ, UR44 ;  /* 0x0000002cff0c7e24 */ /* 0x000fc6000f8e00ff */
[----:B-1----:R0:W1:Y:S02]  /*e910*/  LDSM.16.MT88.4 R4, [R3+0x6000] ;  /* 0x006000000304783b */ /* 0x0020640000004200 */
[----:B------:R-:W-:Y:S02]  /*e920*/  ISETP.NE.AND P2, PT, R12, 0x3, PT ;  /* 0x000000030c00780c */ /* 0x000fe40003f45270 */
[----:B0-----:R-:W-:-:S05]  /*e930*/  LOP3.LUT R3, R0, R22, RZ, 0xfc, !PT ;  /* 0x0000001600037212 */ /* 0x001fca00078efcff */
[----:B------:R-:W-:Y:S01]  /*e940*/  IMAD.IADD R3, R19, 0x1, R3 ;  /* 0x0000000113037824 */ /* 0x000fe200078e0203 */
[C-C-:B-1----:R-:W-:Y:S02]  /*e950*/  PRMT R8, R4.reuse, 0x6420, R5.reuse ;  /* 0x0000642004087816 */ /* 0x142fe40000000005 */
        /* <DEDUP_REMOVED lines=42> */
[----:B------:R-:W0:Y:S02]  /*ec00*/  LDSM.16.MT88.4 R4, [R3+0x6000] ;  /* 0x006000000304783b */ /* 0x000e240000004200 */
        /* <DEDUP_REMOVED lines=13> */
.L_x_13831:
[----:B-1----:R1:W-:Y:S01]  /*ece0*/  SYNCS.ARRIVE.TRANS64.A1T0 RZ, [R2+URZ+0x13250], RZ ;  /* 0x013250ff02ff79a7 */ /* 0x0023e2000810003f */
[----:B------:R-:W-:Y:S06]  /*ecf0*/  BAR.SYNC.DEFER_BLOCKING 0x2, 0x80 ;  /* 0x0082000000007b1d */ /* 0x000fec0000010000 */
[----:B------:R-:W-:Y:S05]  /*ed00*/  @!P0 BRA `(.L_x_13832) ;  /* 0x0000000000048947 */ /* 0x000fea0003800000 */
[----:B------:R-:W-:Y:S01]  /*ed10*/  BPT.TRAP 0x1 ;  /* 0x000000040000795c */ /* 0x000fe20000300000 */
.L_x_13832:
[----:B0-----:R-:W2:Y:S01]  /*ed20*/  LDL R0, [R1+0x30] ;  /* 0x0000300001007983 */ /* 0x001ea20000100800 */
[----:B-1----:R-:W-:-:S03]  /*ed30*/  VIADD R2, R2, 0x13280 ;  /* 0x0001328002027836 */ /* 0x002fc60000000000 */
[----:B------:R3:W5:Y:S04]  /*ed40*/  LDL R24, [R1+0xc] ;  /* 0x00000c0001187983 */ /* 0x0007680000100800 */
[----:B------:R3:W5:Y:S01]  /*ed50*/  LDL R21, [R1] ;  /* 0x0000000001157983 */ /* 0x0007620000100800 */
[----:B--2---:R-:W-:-:S04]  /*ed60*/  PRMT R2, R0, 0x654, R2 ;  /* 0x0000065400027816 */ /* 0x004fc80000000002 */
[----:B------:R3:W-:Y:S01]  /*ed70*/  SYNCS.ARRIVE.TRANS64.RED.A1T0 RZ, [R2+URZ], RZ ;  /* 0x000000ff02ff79a7 */ /* 0x0007e2000810043f */
[----:B------:R-:W-:Y:S05]  /*ed80*/  @P1 BRA `(.L_x_13833) ;  /* 0xffffffe800901947 */ /* 0x000fea000383ffff */
.L_x_13813:
[----:B------:R-:W3:Y:S01]  /*ed90*/  S2R R0, SR_TID.X ;  /* 0x0000000000007919 */ /* 0x000ee20000002100 */
[----:B------:R-:W-:Y:S01]  /*eda0*/  BSSY B0, `(.L_x_13834) ;  /* 0x0000013000007945 */ /* 0x000fe20003800000 */
[----:B---3--:R-:W-:Y:S01]  /*edb0*/  LOP3.LUT R2, R0, 0x7f, RZ, 0xc0, !PT ;  /* 0x0000007f00027812 */ /* 0x008fe200078ec0ff */
[----:B------:R-:W-:-:S03]  /*edc0*/  IMAD.U32 R0, RZ, RZ, UR46 ;  /* 0x0000002eff007e24 */ /* 0x000fc6000f8e00ff */
[----:B------:R-:W-:Y:S02]  /*edd0*/  ISETP.NE.AND P1, PT, R2, RZ, PT ;  /* 0x000000ff0200720c */ /* 0x000fe40003f25270 */
[----:B------:R-:W-:-:S11]  /*ede0*/  ISETP.NE.AND P0, PT, R0, 0x3, PT ;  /* 0x000000030000780c */ /* 0x000fd60003f05270 */
[----:B------:R-:W-:Y:S05]  /*edf0*/  @P1 BRA `(.L_x_13835) ;  /* 0x0000000000341947 */ /* 0x000fea0003800000 */
[----:B------:R-:W2:Y:S01]  /*ee00*/  S2R R5, SR_LANEID ;  /* 0x0000000000057919 */ /* 0x000ea20000000000 */
[----:B------:R-:W-:Y:S01]  /*ee10*/  VOTEU.ANY UR4, UPT, PT ;  /* 0x0000000000047886 */ /* 0x000fe200038e0100 */
[----:B-1----:R-:W1:Y:S01]  /*ee20*/  LDC.64 R2, c[0x0][0xc60] ;  /* 0x00031800ff027b82 */ /* 0x002e620000000a00 */
[----:B------:R-:W2:Y:S02]  /*ee30*/  FLO.U32 R0, UR4 ;  /* 0x0000000400007d00 */ /* 0x000ea400080e0000 */
[----:B--2---:R-:W-:-:S06]  /*ee40*/  ISETP.EQ.U32.AND P1, PT, R0, R5, PT ;  /* 0x000000050000720c */ /* 0x004fcc0003f22070 */
[----:B------:R-:W1:Y:S07]  /*ee50*/  POPC R5, UR4 ;  /* 0x0000000400057d09 */ /* 0x000e6e0008000000 */
[----:B-1----:R-:W2:Y:S01]  /*ee60*/  @P1 ATOMG.E.ADD.STRONG.GPU PT, R3, desc[UR54][R2.64], R5 ;  /* 0x00000005020319a8 */ /* 0x002ea200081ee1f6 */
[----:B------:R-:W1:Y:S02]  /*ee70*/  S2R R4, SR_LTMASK ;  /* 0x0000000000047919 */ /* 0x000e640000003900 */
[----:B-1----:R-:W-:-:S04]  /*ee80*/  LOP3.LUT R4, R4, UR4, RZ, 0xc0, !PT ;  /* 0x0000000404047c12 */ /* 0x002fc8000f8ec0ff */
[----:B------:R-:W1:Y:S01]  /*ee90*/  POPC R7, R4 ;  /* 0x0000000400077309 */ /* 0x000e620000000000 */
[----:B--2---:R-:W1:Y:S02]  /*eea0*/  SHFL.IDX PT, R0, R3, R0, 0x1f ;  /* 0x00001f0003007589 */ /* 0x004e6400000e0000 */
[----:B-1----:R-:W-:-:S05]  /*eeb0*/  IADD3 R0, R0, UR47, R7 ;  /* 0x0000002f00007c10 */ /* 0x002fca000fffe007 */
[----:B------:R2:W-:Y:S02]  /*eec0*/  STL [R1+0x20], R0 ;  /* 0x0000200001007387 */ /* 0x0005e40000100800 */
.L_x_13835:
[----:B------:R-:W-:Y:S05]  /*eed0*/  BSYNC B0 ;  /* 0x0000000000007941 */ /* 0x000fea0003800000 */
.L_x_13834:
[----:B------:R-:W-:Y:S05]  /*eee0*/  @!P0 BRA `(.L_x_13836) ;  /* 0x0000000000048947 */ /* 0x000fea0003800000 */
[----:B------:R-:W-:Y:S01]  /*eef0*/  BPT.TRAP 0x1 ;  /* 0x000000040000795c */ /* 0x000fe20000300000 */
.L_x_13836:
[----:B------:R-:W1:Y:S04]  /*ef00*/  LDL R2, [R1+0xc] ;  /* 0x00000c0001027983 */ /* 0x000e680000100800 */
[----:B--2---:R-:W2:Y:S01]  /*ef10*/  LDL R0, [R1] ;  /* 0x0000000001007983 */ /* 0x004ea20000100800 */
[----:B------:R-:W-:Y:S01]  /*ef20*/  BSSY B0, `(.L_x_13837) ;  /* 0x0000006000007945 */ /* 0x000fe20003800000 */
[----:B-1----:R-:W-:-:S04]  /*ef30*/  LOP3.LUT R3, R2, 0x1, RZ, 0x3c, !PT ;  /* 0x0000000102037812 */ /* 0x002fc800078e3cff */
[----:B------:R-:W-:Y:S01]  /*ef40*/  SHF.L.U32 R3, R3, 0x1f, RZ ;  /* 0x0000001f03037819 */ /* 0x000fe200000006ff */
[----:B--2---:R-:W-:-:S04]  /*ef50*/  IMAD R0, R0, 0x8, R16 ;  /* 0x0000000800007824 */ /* 0x004fc800078e0210 */
[----:B------:R-:W1:Y:S02]  /*ef60*/  SYNCS.PHASECHK.TRANS64.TRYWAIT P1, [R0+URZ+0x13270], R3 ;  /* 0x01327003000075a7 */ /* 0x000e64000802017f */
[----:B-1----:R-:W-:Y:S05]  /*ef70*/  @!P1 BRA `(.L_x_13838) ;  /* 0x0000003c00049947 */ /* 0x002fea0003800000 */
.L_x_13939:
[----:B------:R-:W-:Y:S05]  /*ef80*/  BSYNC B0 ;  /* 0x0000000000007941 */ /* 0x000fea0003800000 */
.L_x_13837:
[----:B------:R-:W-:-:S05]  /*ef90*/  IMAD.U32 R2, RZ, RZ, UR44 ;  /* 0x0000002cff027e24 */ /* 0x000fca000f8e00ff */
[----:B------:R-:W-:-:S13]  /*efa0*/  ISETP.NE.AND P1, PT, R2, 0x3, PT ;  /* 0x000000030200780c */ /* 0x000fda0003f25270 */
[----:B------:R-:W-:Y:S05]  /*efb0*/  @!P1 BRA `(.L_x_13839) ;  /* 0x0000000000049947 */ /* 0x000fea0003800000 */
[----:B------:R-:W-:Y:S01]  /*efc0*/  BPT.TRAP 0x1 ;  /* 0x000000040000795c */ /* 0x000fe20000300000 */
.L_x_13839:
[----:B------:R-:W1:Y:S02]  /*efd0*/  LDL R2, [R1+0xc] ;  /* 0x00000c0001027983 */ /* 0x000e640000100800 */
[----:B-1----:R-:W-:-:S04]  /*efe0*/  SHF.L.U32 R3, R2, 0x1f, RZ ;  /* 0x0000001f02037819 */ /* 0x002fc800000006ff */
[----:B------:R-:W1:Y:S02]  /*eff0*/  SYNCS.PHASECHK.TRANS64.TRYWAIT P1, [R0+URZ+0x13260], R3 ;  /* 0x01326003000075a7 */ /* 0x000e64000802017f */
[----:B-1----:R-:W-:Y:S05]  /*f000*/  @!P1 BRA `(.L_x_13840) ;  /* 0x0000003800f49947 */ /* 0x002fea0003800000 */
.L_x_13940:
[----:B------:R-:W2:Y:S01]  /*f010*/  LDL R14, [R1] ;  /* 0x00000000010e7983 */ /* 0x000ea20000100800 */
[----:B------:R-:W-:Y:S05]  /*f020*/  WARPSYNC.ALL ;  /* 0x0000000000007948 */ /* 0x000fea0003800000 */
[----:B------:R-:W-:-:S05]  /*f030*/  IMAD.U32 R15, RZ, RZ, UR44 ;  /* 0x0000002cff0f7e24 */ /* 0x000fca000f8e00ff */
[----:B------:R-:W-:Y:S01]  /*f040*/  ISETP.NE.AND P1, PT, R15, 0x3, PT ;  /* 0x000000030f00780c */ /* 0x000fe20003f25270 */
[----:B--2---:R-:W-:-:S05]  /*f050*/  IMAD R2, R14, 0x2800, RZ ;  /* 0x000028000e027824 */ /* 0x004fca00078e02ff */
[----:B-1----:R-:W-:-:S04]  /*f060*/  LOP3.LUT R3, R2, R23, RZ, 0xfc, !PT ;  /* 0x0000001702037212 */ /* 0x002fc800078efcff */
[----:B------:R-:W-:Y:S01]  /*f070*/  IADD3 R6, R16, R3, RZ ;  /* 0x0000000310067210 */ /* 0x000fe20007ffe0ff */
[----:B------:R-:W-:-:S05]  /*f080*/  VIADD R3, R2, 0x800 ;  /* 0x0000080002037836 */ /* 0x000fca0000000000 */
        /* <DEDUP_REMOVED lines=13> */
[----:B------:R-:W-:Y:S01]  /*f160*/  LOP3.LUT R4, R3, R22, RZ, 0xfc, !PT ;  /* 0x0000001603047212 */ /* 0x000fe200078efcff */
[----:B------:R-:W-:Y:S01]  /*f170*/  VIADD R3, R2, 0x1000 ;  /* 0x0000100002037836 */ /* 0x000fe20000000000 */
[----:B------:R-:W-:-:S02]  /*f180*/  PRMT R10, R6, 0x6420, R7 ;  /* 0x00006420060a7816 */ /* 0x000fc40000000007 */
[----:B------:R-:W-:Y:S01]  /*f190*/  PRMT R11, R6, 0x7531, R7 ;  /* 0x00007531060b7816 */ /* 0x000fe20000000007 */
[----:B------:R-:W-:Y:S01]  /*f1a0*/  IMAD.IADD R13, R19, 0x1, R4 ;  /* 0x00000001130d7824 */ /* 0x000fe200078e0204 */
[----:B------:R-:W-:-:S04]  /*f1b0*/  LOP3.LUT R5, R3, R23, RZ, 0xfc, !PT ;  /* 0x0000001703057212 */ /* 0x000fc800078efcff */
[----:B------:R-:W-:Y:S01]  /*f1c0*/  STSM.16.M88.4 [R13], R8 ;  /* 0x000000080d007844 */ /* 0x000fe20000000200 */
[----:B------:R-:W-:-:S06]  /*f1d0*/  IMAD.IADD R6, R16, 0x1, R5 ;  /* 0x0000000110067824 */ /* 0x000fcc00078e0205 */
[----:B------:R-:W0:Y:S02]  /*f1e0*/  LDSM.16.MT88.4 R4, [R6+0x6000] ;  /* 0x006000000604783b */ /* 0x000e240000004200 */
[C-C-:B0-----:R-:W-:Y:S02]  /*f1f0*/  PRMT R8, R4.reuse, 0x6420, R5.reuse ;  /* 0x0000642004087816 */ /* 0x141fe40000000005 */
[----:B------:R-:W-:Y:S02]  /*f200*/  PRMT R9, R4, 0x7531, R5 ;  /* 0x0000753104097816 */ /* 0x000fe40000000005 */
[----:B------:R-:W-:Y:S01]  /*f210*/  LOP3.LUT R4, R3, R22, RZ, 0xfc, !PT ;  /* 0x0000001603047212 */ /* 0x000fe200078efcff */
[----:B------:R-:W-:Y:S01]  /*f220*/  VIADD R3, R2, 0x1800 ;  /* 0x0000180002037836 */ /* 0x000fe20000000000 */
[--C-:B------:R-:W-:Y:S01]  /*f230*/  PRMT R10, R6, 0x6420, R7.reuse ;  /* 0x00006420060a7816 */ /* 0x100fe20000000007 */
[----:B------:R-:W-:Y:S01]  /*f240*/  VIADD R2, R2, 0x2000 ;  /* 0x0000200002027836 */ /* 0x000fe20000000000 */
        /* <DEDUP_REMOVED lines=31> */
.L_x_13841:
[----:B-1----:R1:W-:Y:S01]  /*f440*/  SYNCS.ARRIVE.TRANS64.A1T0 RZ, [R0+URZ+0x13250], RZ ;  /* 0x013250ff00ff79a7 */ /* 0x0023e2000810003f */
[----:B------:R-:W-:Y:S06]  /*f450*/  BAR.SYNC.DEFER_BLOCKING 0x2, 0x80 ;  /* 0x0082000000007b1d */ /* 0x000fec0000010000 */
[----:B------:R-:W-:Y:S05]  /*f460*/  @!P0 BRA `(.L_x_13842) ;  /* 0x0000000000048947 */ /* 0x000fea0003800000 */
[----:B------:R-:W-:Y:S01]  /*f470*/  BPT.TRAP 0x1 ;  /* 0x000000040000795c */ /* 0x000fe20000300000 */
.L_x_13842:
[----:B0-----:R-:W2:Y:S04]  /*f480*/  LDL R2, [R1+0x30] ;  /* 0x0000300001027983 */ /* 0x001ea80000100800 */
[----:B------:R-:W3:Y:S01]  /*f490*/  LDL.LU R3, [R1+0xc] ;  /* 0x00000c0001037983 */ /* 0x000ee20000300800 */
[----:B-1----:R-:W-:-:S05]  /*f4a0*/  VIADD R0, R0, 0x13280 ;  /* 0x0001328000007836 */ /* 0x002fca0000000000 */
[----:B--2---:R-:W-:-:S04]  /*f4b0*/  PRMT R0, R2, 0x654, R0 ;  /* 0x0000065402007816 */ /* 0x004fc80000000000 */
[----:B------:R0:W-:Y:S02]  /*f4c0*/  SYNCS.ARRIVE.TRANS64.RED.A1T0 RZ, [R0+URZ], RZ ;  /* 0x000000ff00ff79a7 */ /* 0x0001e4000810043f */
[----:B0-----:R-:W-:-:S05]  /*f4d0*/  VIADD R0, R14, 0x1 ;  /* 0x000000010e007836 */ /* 0x001fca0000000000 */
[----:B------:R-:W-:-:S04]  /*f4e0*/  ISETP.NE.AND P0, PT, R0, 0x2, PT ;  /* 0x000000020000780c */ /* 0x000fc80003f05270 */
[----:B------:R-:W-:Y:S02]  /*f4f0*/  SEL R2, RZ, 0x1, P0 ;  /* 0x00000001ff027807 */ /* 0x000fe40000000000 */
[----:B------:R-:W-:Y:S02]  /*f500*/  SEL R0, R0, RZ, P0 ;  /* 0x000000ff00007207 */ /* 0x000fe40000000000 */
[----:B---3--:R-:W-:-:S03]  /*f510*/  LOP3.LUT R3, R3, R2, RZ, 0x3c, !PT ;  /* 0x0000000203037212 */ /* 0x008fc600078e3cff */
[----:B------:R0:W-:Y:S04]  /*f520*/  STL [R1], R0 ;  /* 0x0000000001007387 */ /* 0x0001e80000100800 */
[----:B------:R0:W-:Y:S02]  /*f530*/  STL [R1+0xc], R3 ;  /* 0x00000c0301007387 */ /* 0x0001e40000100800 */
.L_x_13783:
[----:B------:R-:W-:Y:S05]  /*f540*/  BSYNC B7 ;  /* 0x0000000000077941 */ /* 0x000fea0003800000 */
.L_x_13781:
[----:B01----:R-:W3:Y:S02]  /*f550*/  LDL R0, [R1+0x10] ;  /* 0x0000100001007983 */ /* 0x003ee40000100800 */
[----:B---3--:R-:W-:-:S13]  /*f560*/  LOP3.LUT P0, RZ, R0, 0x20, RZ, 0xc0, !PT ;  /* 0x0000002000ff7812 */ /* 0x008fda000780c0ff */
        /* <DEDUP_REMOVED lines=8> */
[----:B0-----:R0:W-:Y:S01]  /*f5f0*/  STL.64 [R1+0x20], R4 ;  /* 0x0000200401007387 */ /* 0x0011e20000100a00 */
[----:B------:R-:W-:-:S03]  /*f600*/  IMAD.MOV.U32 R0, RZ, RZ, R7 ;  /* 0x000000ffff007224 */ /* 0x000fc600078e0007 */
[----:B------:R0:W-:Y:S02]  /*f610*/  STL [R1+0x28], R6 ;  /* 0x0000280601007387 */ /* 0x0001e40000100800 */
[----:B------:R-:W-:Y:S01]  /*f620*/  R2UR UR39, R0 ;  /* 0x00000000002772ca */ /* 0x000fe200000e0000 */
[----:B------:R-:W-:Y:S06]  /*f630*/  BAR.ARV 0x4, 0x200 ;  /* 0x0108000000007b1d */ /* 0x000fec0000002000 */
[----:B------:R-:W-:Y:S08]  /*f640*/  BRA `(.L_x_13844) ;  /* 0x0000000800e47947 */ /* 0x000ff00003800000 */
.L_x_13843:
[----:B------:R-:W3:Y:S01]  /*f650*/  LDL.LU R0, [R1+0x20] ;  /* 0x0000200001007983 */ /* 0x000ee20000300800 */
        /* <DEDUP_REMOVED lines=10> */
[----:B---3--:R-:W-:Y:S02]  /*f700*/  IMAD.MOV.U32 R9, RZ, RZ, R0 ;  /* 0x000000ffff097224 */ /* 0x008fe400078e0000 */
[----:B------:R-:W-:-:S06]  /*f710*/  IMAD.MOV.U32 R0, RZ, RZ, RZ ;  /* 0x000000ffff007224 */ /* 0x000fcc00078e00ff */
        /* <DEDUP_REMOVED lines=14> */
[----:B0-----:R-:W-:-:S04]  /*f800*/  SEL R6, R6, RZ, P2 ;  /* 0x000000ff06067207 */ /* 0x001fc80001000000 */
[----:B------:R-:W-:Y:S02]  /*f810*/  IADD3 R6, R7, R6, RZ ;  /* 0x0000000607067210 */ /* 0x000fe40007ffe0ff */
[----:B------:R-:W-:Y:S04]  /*f820*/  SHFL.IDX PT, R7, R9, 0x1, 0x1f ;  /* 0x00201f0009077f89 */ /* 0x000fe800000e0000 */
        /* <DEDUP_REMOVED lines=17> */
.L_x_13847:
        /* <DEDUP_REMOVED lines=12> */
[----:B------:R1:W3:Y:S02]  /*fa00*/  @!P6 LDG.E R0, desc[UR54][R2.64] ;  /* 0x000000360200e981 */ /* 0x0002e4000c1e1900 */
[----:B-1----:R-:W-:-:S04]  /*fa10*/  @!P6 IMAD.WIDE R2, R9, 0x4, R4 ;  /* 0x000000040902e825 */ /* 0x002fc800078e0204 */
        /* <DEDUP_REMOVED lines=24> */
[----:B------:R-:W-:-:S07]  /*fba0*/  IMAD.MOV.U32 R10, RZ, RZ, R4 ;  /* 0x000000ffff0a7224 */ /* 0x000fce00078e0004 */
.L_x_13845:
        /* <DEDUP_REMOVED lines=9> */
[----:B------:R1:W3:Y:S01]  /*fc40*/  SHFL.IDX PT, R5, R5, R12, 0x1f ;  /* 0x00001f0c05057589 */ /* 0x0002e200000e0000 */
[----:B0-----:R-:W-:-:S04]  /*fc50*/  IABS R4, R0 ;  /* 0x0000000000047213 */ /* 0x001fc80000000000 */
[----:B------:R-:W0:Y:S08]  /*fc60*/  I2F.RP R10, R4 ;  /* 0x00000004000a7306 */ /* 0x000e300000209400 */
[----:B0-----:R-:W0:Y:S02]  /*fc70*/  MUFU.RCP R10, R10 ;  /* 0x0000000a000a7308 */ /* 0x001e240000001000 */
[----:B0-----:R-:W-:-:S06]  /*fc80*/  VIADD R7, R10, 0xffffffe ;  /* 0x0ffffffe0a077836 */ /* 0x001fcc0000000000 */
[----:B------:R-:W0:Y:S01]  /*fc90*/  F2I.FTZ.U32.TRUNC.NTZ R7, R7 ;  /* 0x0000000700077305 */ /* 0x000e22000021f000 */
[----:B-1-3--:R-:W-:Y:S05]  /*fca0*/  @!P0 BRA `(.L_x_13848) ;  /* 0x00000000000c8947 */ /* 0x00afea0003800000 */
[----:B------:R-:W-:-:S06]  /*fcb0*/  UIADD3 UR5, UR4, -0x1, URZ ;  /* 0xffffffff04057890 */ /* 0x000fcc000fffe03f */
[----:B------:R-:W-:-:S05]  /*fcc0*/  IMAD.U32 R11, RZ, RZ, UR5 ;  /* 0x00000005ff0b7e24 */ /* 0x000fca000f8e00ff */
[----:B------:R1:W3:Y:S02]  /*fcd0*/  SHFL.IDX PT, R8, R2, R11, 0x1f ;  /* 0x00001f0b02087589 */ /* 0x0002e400000e0000 */
.L_x_13848:
[----:B---3--:R-:W-:Y:S01]  /*fce0*/  IMAD R9, R8, R3, R9 ;  /* 0x0000000308097224 */ /* 0x008fe200078e0209 */
[----:B------:R-:W-:Y:S01]  /*fcf0*/  UIADD3 UR39, UR4, UR39, URZ ;  /* 0x0000002704277290 */ /* 0x000fe2000fffe03f */
[--C-:B0-----:R-:W-:Y:S02]  /*fd00*/  IMAD.MOV R3, RZ, RZ, -R7.reuse ;  /* 0x000000ffff037224 */ /* 0x101fe400078e0a07 */
[----:B-1----:R-:W-:Y:S01]  /*fd10*/  IMAD.MOV.U32 R2, RZ, RZ, RZ ;  /* 0x000000ffff027224 */ /* 0x002fe200078e00ff */
[----:B------:R0:W-:Y:S01]  /*fd20*/  STL [R1+0x20], R9 ;  /* 0x0000200901007387 */ /* 0x0001e20000100800 */
[----:B------:R-:W-:Y:S02]  /*fd30*/  IMAD R8, R3, R4, RZ ;  /* 0x0000000403087224 */ /* 0x000fe400078e02ff */
[----:B------:R-:W-:Y:S02]  /*fd40*/  IMAD.MOV.U32 R3, RZ, RZ, R7 ;  /* 0x000000ffff037224 */ /* 0x000fe400078e0007 */
[----:B------:R-:W-:Y:S01]  /*fd50*/  IMAD.HI.U32 R3, R7, R8, R2 ;  /* 0x0000000807037227 */ /* 0x000fe200078e0002 */
[----:B------:R-:W-:-:S02]  /*fd60*/  IABS R7, R5 ;  /* 0x0000000500077213 */ /* 0x000fc40000000000 */
[----:B0-----:R-:W-:Y:S02]  /*fd70*/  IADD3 R9, R6, -R9, RZ ;  /* 0x8000000906097210 */ /* 0x001fe40007ffe0ff */
[----:B------:R-:W0:Y:S01]  /*fd80*/  I2F.RP R8, R7 ;  /* 0x0000000700087306 */ /* 0x000e220000209400 */
[----:B------:R-:W-:Y:S02]  /*fd90*/  IABS R6, R0 ;  /* 0x0000000000067213 */ /* 0x000fe40000000000 */
[----:B------:R-:W-:-:S03]  /*fda0*/  IABS R11, R9 ;  /* 0x00000009000b7213 */ /* 0x000fc60000000000 */
        /* <DEDUP_REMOVED lines=8> */
[----:B------:R-:W-:Y:S01]  /*fe30*/  ISETP.GE.U32.AND P0, PT, R11, R4, PT ;  /* 0x000000040b00720c */ /* 0x000fe20003f06070 */
[----:B------:R-:W0:Y:S01]  /*fe40*/  F2I.FTZ.U32.TRUNC.NTZ R3, R10 ;  /* 0x0000000a00037305 */ /* 0x000e22000021f000 */
[----:B------:R-:W-:Y:S02]  /*fe50*/  ISETP.NE.AND P1, PT, R0, RZ, PT ;  /* 0x000000ff0000720c */ /* 0x000fe40003f25270 */
[----:B------:R-:W-:-:S05]  /*fe60*/  IABS R4, R5 ;  /* 0x0000000500047213 */ /* 0x000fca0000000000 */
[----:B------:R-:W-:-:S04]  /*fe70*/  IMAD.MOV R4, RZ, RZ, -R4 ;  /* 0x000000ffff047224 */ /* 0x000fc800078e0a04 */
        /* <DEDUP_REMOVED lines=31> */
.L_x_13846:
[----:B------:R0:W-:Y:S01]  /*10070*/  STL [R1+0x20], R6 ;  /* 0x0000200601007387 */ /* 0x0001e20000100800 */
[----:B------:R-:W-:-:S03]  /*10080*/  ULDC UR39, c[0x0][0xc3c] ;  /* 0x00030f0000277ab9 */ /* 0x000fc60000000800 */
[----:B------:R0:W-:Y:S04]  /*10090*/  STL [R1+0x24], RZ ;  /* 0x000024ff01007387 */ /* 0x0001e80000100800 */
[----:B------:R0:W-:Y:S02]  /*100a0*/  STL [R1+0x28], RZ ;  /* 0x000028ff01007387 */ /* 0x0001e40000100800 */
.L_x_13849:
[----:B------:R-:W3:Y:S04]  /*100b0*/  LDL R3, [R1+0x24] ;  /* 0x0000240001037983 */ /* 0x000ee80000100800 */
[----:B-1----:R-:W4:Y:S04]  /*100c0*/  LDL R2, [R1+0x28] ;  /* 0x0000280001027983 */ /* 0x002f280000100800 */
[----:B------:R-:W2:Y:S01]  /*100d0*/  LDL R4, [R1+0x20] ;  /* 0x0000200001047983 */ /* 0x000ea20000100800 */
[----:B------:R-:W1:Y:S01]  /*100e0*/  S2R R0, SR_TID.X ;  /* 0x0000000000007919 */ /* 0x000e620000002100 */
[----:B------:R-:W-:Y:S01]  /*100f0*/  BAR.SYNC.DEFER_BLOCKING 0x4, 0x200 ;  /* 0x0108000000007b1d */ /* 0x000fe20000010000 */
[----:B---3--:R-:W-:-:S02]  /*10100*/  IMAD.MOV.U32 R5, RZ, RZ, R3 ;  /* 0x000000ffff057224 */ /* 0x008fc400078e0003 */
[----:B----4-:R-:W-:-:S03]  /*10110*/  IMAD.MOV.U32 R3, RZ, RZ, R2 ;  /* 0x000000ffff037224 */ /* 0x010fc600078e0002 */
[----:B------:R3:W4:Y:S01]  /*10120*/  LDL R2, [R1+0x30] ;  /* 0x0000300001027983 */ /* 0x0007220000100800 */
[----:B-1----:R-:W-:Y:S01]  /*10130*/  LOP3.LUT R0, R0, 0x1f, RZ, 0xc0, !PT ;  /* 0x0000001f00007812 */ /* 0x002fe200078ec0ff */
        /* <DEDUP_REMOVED lines=8> */
[----:B--2---:R3:W-:Y:S01]  /*101c0*/  @!P0 STS.128 [R16+0x132d0], R4 ;  /* 0x0132d00410008388 */ /* 0x0047e20000000c00 */
[----:B------:R-:W-:Y:S06]  /*101d0*/  BAR.ARV 0x5, 0x200 ;  /* 0x0148000000007b1d */ /* 0x000fec0000002000 */
.L_x_13844:
[----:B------:R-:W-:Y:S02]  /*101e0*/  ULDC UR4, c[0x0][0xc3c] ;  /* 0x00030f0000047ab9 */ /* 0x000fe40000000800 */
[----:B------:R-:W-:-:S06]  /*101f0*/  UISETP.GE.AND UP0, UPT, UR39, UR4, UPT ;  /* 0x000000042700728c */ /* 0x000fcc000bf06270 */
[----:B------:R-:W-:-:S13]  /*10200*/  PLOP3.LUT P0, PT, PT, PT, UP0, 0x80, 0x0 ;  /* 0x000000000000781c */ /* 0x000fda0003f0f008 */
[----:B------:R-:W-:Y:S05]  /*10210*/  @!P0 BRA `(.L_x_13850) ;  /* 0xffffffa400d48947 */ /* 0x000fea000383ffff */
.L_x_13776:
[----:B------:R-:W4:Y:S01]  /*10220*/  LDL.LU R0, [R1+0x3c] ;  /* 0x00003c0001007983 */ /* 0x000f220000300800 */
[----:B------:R-:W-:Y:S01]  /*10230*/  BSSY B0, `(.L_x_13851) ;  /* 0x000000b000007945 */ /* 0x000fe20003800000 */
[----:B0--3--:R-:W0:Y:S01]  /*10240*/  S2R R5, SR_CgaCtaId ;  /* 0x0000000000057919 */ /* 0x009e220000008800 */
[----:B----4-:R-:W-:-:S05]  /*10250*/  VIADD R0, R0, 0x1 ;  /* 0x0000000100007836 */ /* 0x010fca0000000000 */
        /* <DEDUP_REMOVED lines=8> */
.L_x_13941:
[----:B------:R-:W-:Y:S05]  /*102e0*/  BSYNC B0 ;  /* 0x0000000000007941 */ /* 0x000fea0003800000 */
.L_x_13851:
[----:B------:R-:W-:-:S03]  /*102f0*/  UMOV UR4, 0xffffffff ;  /* 0xffffffff00047882 */ /* 0x000fc60000000000 */
[----:B------:R-:W-:Y:S05]  /*10300*/  BRA.DIV UR4, `(.L_x_13853) ;  /* 0x0000002a045c7947 */ /* 0x000fea000b800000 */
[----:B0-----:R-:W0:Y:S02]  /*10310*/  S2R R0, SR_TID.X ;  /* 0x0000000000007919 */ /* 0x001e240000002100 */
[----:B0-----:R-:W-:-:S04]  /*10320*/  SHF.R.U32.HI R0, RZ, 0x5, R0 ;  /* 0x00000005ff007819 */ /* 0x001fc80000011600 */
[----:B------:R-:W-:-:S05]  /*10330*/  LOP3.LUT R0, R0, 0x3, RZ, 0xc0, !PT ;  /* 0x0000000300007812 */ /* 0x000fca00078ec0ff */
[----:B------:R0:W3:Y:S02]  /*10340*/  SHFL.IDX PT, R14, R0, RZ, 0x1f ;  /* 0x00001fff000e7589 */ /* 0x0000e400000e0000 */
.L_x_13944:
[----:B---3--:R-:W-:Y:S01]  /*10350*/  ISETP.NE.AND P0, PT, R14, RZ, PT ;  /* 0x000000ff0e00720c */ /* 0x008fe20003f05270 */
[----:B------:R-:W-:-:S12]  /*10360*/  BSSY B0, `(.L_x_13854) ;  /* 0x000002f000007945 */ /* 0x000fd80003800000 */
[----:B------:R-:W-:Y:S05]  /*10370*/  @P0 BRA `(.L_x_13855) ;  /* 0x0000000000b40947 */ /* 0x000fea0003800000 */
[----:B------:R-:W-:-:S03]  /*10380*/  UMOV UR4, 0xffffffff ;  /* 0xffffffff00047882 */ /* 0x000fc60000000000 */
[----:B------:R-:W-:Y:S05]  /*10390*/  BRA.DIV UR4, `(.L_x_13856) ;  /* 0x0000002a046c7947 */ /* 0x000fea000b800000 */
[----:B------:R-:W-:-:S13]  /*103a0*/  ELECT P6, URZ, PT ;  /* 0x00000000003f782f */ /* 0x000fda00038c0000 */
.L_x_13947:
[----:B------:R-:W-:Y:S05]  /*103b0*/  @!P6 BRA `(.L_x_13855) ;  /* 0x0000000000a4e947 */ /* 0x000fea0003800000 */
[----:B------:R-:W-:-:S06]  /*103c0*/  ULOP3.LUT UR4, UR41, 0x2, URZ, 0xfc, !UPT ;  /* 0x0000000229047892 */ /* 0x000fcc000f8efc3f */
[----:B0-----:R-:W-:-:S05]  /*103d0*/  IMAD.U32 R0, RZ, RZ, UR4 ;  /* 0x00000004ff007e24 */ /* 0x001fca000f8e00ff */
[----:B------:R-:W-:-:S13]  /*103e0*/  ISETP.NE.AND P0, PT, R0, 0x3, PT ;  /* 0x000000030000780c */ /* 0x000fda0003f05270 */
[----:B------:R-:W-:Y:S05]  /*103f0*/  @!P0 BRA `(.L_x_13857) ;  /* 0x0000000000048947 */ /* 0x000fea0003800000 */
[----:B------:R-:W-:Y:S01]  /*10400*/  BPT.TRAP 0x1 ;  /* 0x000000040000795c */ /* 0x000fe20000300000 */
.L_x_13857:
[----:B------:R-:W3:Y:S04]  /*10410*/  LDL R2, [R1+0xc] ;  /* 0x00000c0001027983 */ /* 0x000ee80000100800 */
[----:B------:R-:W4:Y:S01]  /*10420*/  LDL.LU R0, [R1] ;  /* 0x0000000001007983 */ /* 0x000f220000300800 */
[----:B---3--:R-:W-:Y:S01]  /*10430*/  SHF.L.U32 R3, R2, 0x1f, RZ ;  /* 0x0000001f02037819 */ /* 0x008fe200000006ff */
[C---:B----4-:R-:W-:Y:S02]  /*10440*/  IMAD R4, R0.reuse, 0x8, R5 ;  /* 0x0000000800047824 */ /* 0x050fe400078e0205 */
[----:B------:R-:W-:Y:S02]  /*10450*/  VIADD R0, R0, 0x1 ;  /* 0x0000000100007836 */ /* 0x000fe40000000000 */
[----:B------:R-:W0:Y:S03]  /*10460*/  SYNCS.PHASECHK.TRANS64.TRYWAIT P1, [R4+URZ+0x13240], R3 ;  /* 0x01324003040075a7 */ /* 0x000e26000802017f */
[----:B------:R-:W-:-:S04]  /*10470*/  ISETP.NE.AND P2, PT, R0, 0x2, PT ;  /* 0x000000020000780c */ /* 0x000fc80003f45270 */
[----:B------:R-:W-:Y:S01]  /*10480*/  SEL R2, RZ, 0x1, P2 ;  /* 0x00000001ff027807 */ /* 0x000fe20001000000 */
[----:B0-----:R-:W-:Y:S08]  /*10490*/  @!P1 BRA `(.L_x_13858) ;  /* 0x00000028004c9947 */ /* 0x001ff00003800000 */
.L_x_13948:
[----:B-1----:R-:W3:Y:S01]  /*104a0*/  LDL.LU R6, [R1+0xc] ;  /* 0x00000c0001067983 */ /* 0x002ee20000300800 */
[----:B------:R-:W-:Y:S02]  /*104b0*/  SEL R0, R0, RZ, P2 ;  /* 0x000000ff00007207 */ /* 0x000fe40001000000 */
[----:B---3--:R-:W-:Y:S01]  /*104c0*/  LOP3.LUT R2, R6, R2, RZ, 0x3c, !PT ;  /* 0x0000000206027212 */ /* 0x008fe200078e3cff */
[----:B------:R-:W-:Y:S06]  /*104d0*/  @!P0 BRA `(.L_x_13859) ;  /* 0x0000000000048947 */ /* 0x000fec0003800000 */
[----:B------:R-:W-:Y:S01]  /*104e0*/  BPT.TRAP 0x1 ;  /* 0x000000040000795c */ /* 0x000fe20000300000 */
.L_x_13859:
[----:B------:R-:W-:Y:S01]  /*104f0*/  IMAD R5, R0, 0x8, R5 ;  /* 0x0000000800057824 */ /* 0x000fe200078e0205 */
[----:B------:R-:W-:-:S04]  /*10500*/  SHF.L.U32 R0, R2, 0x1f, RZ ;  /* 0x0000001f02007819 */ /* 0x000fc800000006ff */
[----:B------:R-:W1:Y:S02]  /*10510*/  SYNCS.PHASECHK.TRANS64.TRYWAIT P1, [R5+URZ+0x13240], R0 ;  /* 0x01324000050075a7 */ /* 0x000e64000802017f */
[----:B-1----:R-:W-:Y:S05]  /*10520*/  @!P1 BRA `(.L_x_13860) ;  /* 0x00000028003c9947 */ /* 0x002fea0003800000 */
.L_x_13949:
[----:B------:R-:W-:Y:S05]  /*10530*/  @!P0 BRA `(.L_x_13861) ;  /* 0x0000000000048947 */ /* 0x000fea0003800000 */
[----:B------:R-:W-:Y:S01]  /*10540*/  BPT.TRAP 0x1 ;  /* 0x000000040000795c */ /* 0x000fe20000300000 */
.L_x_13861:
[----:B------:R-:W3:Y:S02]  /*10550*/  SYNCS.PHASECHK.TRANS64.TRYWAIT P1, [R4+URZ+0x13260], R3 ;  /* 0x01326003040075a7 */ /* 0x000ee4000802017f */
[----:B---3--:R-:W-:Y:S05]  /*10560*/  @!P1 BRA `(.L_x_13862) ;  /* 0x0000002800409947 */ /* 0x008fea0003800000 */
.L_x_13950:
[----:B------:R-:W-:Y:S05]  /*10570*/  @!P0 BRA `(.L_x_13863) ;  /* 0x0000000000048947 */ /* 0x000fea0003800000 */
[----:B------:R-:W-:Y:S01]  /*10580*/  BPT.TRAP 0x1 ;  /* 0x000000040000795c */ /* 0x000fe20000300000 */
.L_x_13863:
[----:B------:R-:W4:Y:S02]  /*10590*/  SYNCS.PHASECHK.TRANS64.TRYWAIT P1, [R5+URZ+0x13260], R0 ;  /* 0x01326000050075a7 */ /* 0x000f24000802017f */
[----:B----4-:R-:W-:Y:S05]  /*105a0*/  @!P1 BRA `(.L_x_13864) ;  /* 0x0000002800449947 */ /* 0x010fea0003800000 */
.L_x_13951:
[----:B------:R-:W-:Y:S05]  /*105b0*/  @!P0 BRA `(.L_x_13865) ;  /* 0x0000000000048947 */ /* 0x000fea0003800000 */
[----:B------:R-:W-:Y:S01]  /*105c0*/  BPT.TRAP 0x1 ;  /* 0x000000040000795c */ /* 0x000fe20000300000 */
.L_x_13865:
[----:B------:R-:W0:Y:S02]  /*105d0*/  SYNCS.PHASECHK.TRANS64.TRYWAIT P1, [R4+URZ+0x13280], R3 ;  /* 0x01328003040075a7 */ /* 0x000e24000802017f */
[----:B0-----:R-:W-:Y:S05]  /*105e0*/  @!P1 BRA `(.L_x_13866) ;  /* 0x0000002800489947 */ /* 0x001fea0003800000 */
.L_x_13952:
[----:B------:R-:W-:Y:S05]  /*105f0*/  @!P0 BRA `(.L_x_13867) ;  /* 0x0000000000048947 */ /* 0x000fea0003800000 */
[----:B------:R-:W-:Y:S01]  /*10600*/  BPT.TRAP 0x1 ;  /* 0x000000040000795c */ /* 0x000fe20000300000 */
.L_x_13867:
[----:B------:R0:W0:Y:S02]  /*10610*/  SYNCS.PHASECHK.TRANS64.TRYWAIT P0, [R5+URZ+0x13280], R0 ;  /* 0x01328000050075a7 */ /* 0x000024000800017f */
[----:B0-----:R-:W-:Y:S05]  /*10620*/  @!P0 NANOSLEEP.SYNCS 0x989680 ;  /* 0x009896800000895d */ /* 0x001fea0003900000 */
[----:B------:R-:W0:Y:S02]  /*10630*/  @!P0 SYNCS.PHASECHK.TRANS64 P0, [R5+URZ+0x13280], R0 ;  /* 0x01328000050085a7 */ /* 0x000e24000800007f */
[----:B0-----:R-:W-:Y:S05]  /*10640*/  @!P0 BRA `(.L_x_13867) ;  /* 0xfffffffc00f08947 */ /* 0x001fea000383ffff */
.L_x_13855:
[----:B------:R-:W-:Y:S05]  /*10650*/  BSYNC B0 ;  /* 0x0000000000007941 */ /* 0x000fea0003800000 */
.L_x_13854:
[----:B------:R-:W-:Y:S05]  /*10660*/  EXIT ;  /* 0x000000000000794d */ /* 0x000fea0003800000 */
.L_x_13736:
[----:B0-----:R0:W1:Y:S02]  /*10670*/  SYNCS.PHASECHK.TRANS64.TRYWAIT P1, [R25+URZ+0x13200], R0 ;  /* 0x01320000190075a7 */ /* 0x001064000802017f */
[----:B-1----:R-:W-:Y:S05]  /*10680*/  @!P1 NANOSLEEP.SYNCS 0x989680 ;  /* 0x009896800000995d */ /* 0x002fea0003900000 */
[----:B------:R-:W1:Y:S02]  /*10690*/  @!P1 SYNCS.PHASECHK.TRANS64 P1, [R25+URZ+0x13200], R0 ;  /* 0x01320000190095a7 */ /* 0x000e64000802007f */
[----:B-1----:R-:W-:Y:S05]  /*106a0*/  @!P1 BRA `(.L_x_13736) ;  /* 0xfffffffc00f09947 */ /* 0x002fea000383ffff */
[----:B------:R-:W-:Y:S05]  /*106b0*/  BRA `(.L_x_13868) ;  /* 0xffffff14001c7947 */ /* 0x000fea000383ffff */
.L_x_13740:
[----:B-1----:R1:W2:Y:S02]  /*106c0*/  SYNCS.PHASECHK.TRANS64.TRYWAIT P1, [R5+URZ+0x13230], R4 ;  /* 0x01323004050075a7 */ /* 0x0022a4000802017f */
[----:B--2---:R-:W-:Y:S05]  /*106d0*/  @!P1 NANOSLEEP.SYNCS 0x989680 ;  /* 0x009896800000995d */ /* 0x004fea0003900000 */
[----:B------:R-:W2:Y:S02]  /*106e0*/  @!P1 SYNCS.PHASECHK.TRANS64 P1, [R5+URZ+0x13230], R4 ;  /* 0x01323004050095a7 */ /* 0x000ea4000802007f */
[----:B--2---:R-:W-:Y:S05]  /*106f0*/  @!P1 BRA `(.L_x_13740) ;  /* 0xfffffffc00f09947 */ /* 0x004fea000383ffff */
[----:B------:R-:W-:Y:S05]  /*10700*/  BRA `(.L_x_13739) ;  /* 0xffffff1400487947 */ /* 0x000fea000383ffff */
.L_x_13746:
[----:B-1----:R-:W-:-:S04]  /*10710*/  IMAD.U32 R4, RZ, RZ, UR17 ;  /* 0x00000011ff047e24 */ /* 0x002fc8000f8e00ff */
[----:B------:R1:W2:Y:S03]  /*10720*/  SYNCS.PHASECHK.TRANS64.TRYWAIT P1, [R4+URZ+0x13230], R3 ;  /* 0x01323003040075a7 */ /* 0x0002a6000802017f */
[----:B--2---:R-:W-:Y:S05]  /*10730*/  @!P1 NANOSLEEP.SYNCS 0x989680 ;  /* 0x009896800000995d */ /* 0x004fea0003900000 */
[----:B------:R-:W2:Y:S02]  /*10740*/  @!P1 SYNCS.PHASECHK.TRANS64 P1, [R4+URZ+0x13230], R3 ;  /* 0x01323003040095a7 */ /* 0x000ea4000802007f */
[----:B--2---:R-:W-:Y:S05]  /*10750*/  @!P1 BRA `(.L_x_13746) ;  /* 0xfffffffc00ec9947 */ /* 0x004fea000383ffff */
[----:B------:R-:W-:Y:S05]  /*10760*/  BRA `(.L_x_13745) ;  /* 0xffffff3c00747947 */ /* 0x000fea000383ffff */
.L_x_13750:
[----:B-1----:R-:W-:-:S04]  /*10770*/  IMAD.U32 R4, RZ, RZ, UR9 ;  /* 0x00000009ff047e24 */ /* 0x002fc8000f8e00ff */
[----:B------:R1:W2:Y:S03]  /*10780*/  SYNCS.PHASECHK.TRANS64.TRYWAIT P1, [R4+URZ+0x13250], R3 ;  /* 0x01325003040075a7 */ /* 0x0002a6000802017f */
[----:B--2---:R-:W-:Y:S05]  /*10790*/  @!P1 NANOSLEEP.SYNCS 0x989680 ;  /* 0x009896800000995d */ /* 0x004fea0003900000 */
[----:B------:R-:W2:Y:S02]  /*107a0*/  @!P1 SYNCS.PHASECHK.TRANS64 P1, [R4+URZ+0x13250], R3 ;  /* 0x01325003040095a7 */ /* 0x000ea4000802007f */
[----:B--2---:R-:W-:Y:S05]  /*107b0*/  @!P1 BRA `(.L_x_13750) ;  /* 0xfffffffc00ec9947 */ /* 0x004fea000383ffff */
[----:B------:R-:W-:Y:S05]  /*107c0*/  BRA `(.L_x_13749) ;  /* 0xffffff4000807947 */ /* 0x000fea000383ffff */
.L_x_13757:
[----:B-1----:R-:W-:-:S04]  /*107d0*/  IMAD.U32 R7, RZ, RZ, UR5 ;  /* 0x00000005ff077e24 */ /* 0x002fc8000f8e00ff */
[----:B------:R1:W2:Y:S03]  /*107e0*/  SYNCS.PHASECHK.TRANS64.TRYWAIT P1, [R7+URZ+0x13250], R0 ;  /* 0x01325000070075a7 */ /* 0x0002a6000802017f */
[----:B--2---:R-:W-:Y:S05]  /*107f0*/  @!P1 NANOSLEEP.SYNCS 0x989680 ;  /* 0x009896800000995d */ /* 0x004fea0003900000 */
[----:B------:R-:W2:Y:S02]  /*10800*/  @!P1 SYNCS.PHASECHK.TRANS64 P1, [R7+URZ+0x13250], R0 ;  /* 0x01325000070095a7 */ /* 0x000ea4000802007f */
[----:B--2---:R-:W-:Y:S05]  /*10810*/  @!P1 BRA `(.L_x_13757) ;  /* 0xfffffffc00ec9947 */ /* 0x004fea000383ffff */
[----:B------:R-:W-:Y:S05]  /*10820*/  BRA `(.L_x_13756) ;  /* 0xffffff5c00cc7947 */ /* 0x000fea000383ffff */
.L_x_13792:
[----:B------:R-:W0:Y:S01]  /*10830*/  S2R R26, SR_TID.X ;  /* 0x00000000001a7919 */ /* 0x000e220000002100 */
[----:B------:R-:W-:Y:S02]  /*10840*/  IMAD.MOV.U32 R12, RZ, RZ, RZ ;  /* 0x000000ffff0c7224 */ /* 0x000fe400078e00ff */
[----:B------:R-:W-:Y:S02]  /*10850*/  IMAD.MOV.U32 R11, RZ, RZ, 0x1f ;  /* 0x0000001fff0b7424 */ /* 0x000fe400078e00ff */
[----:B------:R-:W-:Y:S01]  /*10860*/  IMAD.MOV.U32 R15, RZ, RZ, -0x1 ;  /* 0xffffffffff0f7424 */ /* 0x000fe200078e00ff */
[----:B0-----:R-:W-:-:S04]  /*10870*/  SHF.R.U32.HI R26, RZ, 0x5, R26 ;  /* 0x00000005ff1a7819 */ /* 0x001fc8000001161a */
[----:B------:R-:W-:-:S05]  /*10880*/  LOP3.LUT R26, R26, 0x3, RZ, 0xc0, !PT ;  /* 0x000000031a1a7812 */ /* 0x000fca00078ec0ff */
[----:B------:R-:W-:-:S07]  /*10890*/  IMAD.MOV.U32 R13, RZ, RZ, R26 ;  /* 0x000000ffff0d7224 */ /* 0x000fce00078e001a */
[----:B-12---:R-:W-:Y:S05]  /*108a0*/  WARPSYNC.COLLECTIVE R15, `(.L_x_13869) ;  /* 0x000000000f087348 */ /* 0x006fea0003c00000 */
[----:B------:R0:W3:Y:S02]  /*108b0*/  SHFL.IDX P6, R14, R13, R12, R11 ;  /* 0x0000000c0d0e7389 */ /* 0x0000e400000c000b */
[----:B0123--:R-:W-:Y:S01]  /*108c0*/  ENDCOLLECTIVE ;  /* 0x000000000000791b */ /* 0x00ffe20003800000 */
.L_x_13869:
[----:B------:R-:W-:Y:S05]  /*108d0*/  BRA `(.L_x_13870) ;  /* 0xffffffb0001c7947 */ /* 0x000fea000383ffff */
.L_x_13795:
[----:B-1----:R-:W2:Y:S02]  /*108e0*/  LDL R0, [R1+0x4] ;  /* 0x0000040001007983 */ /* 0x002ea40000100800 */
[----:B--2---:R1:W2:Y:S02]  /*108f0*/  SYNCS.PHASECHK.TRANS64.TRYWAIT P0, [R6+URZ+0x13280], R0 ;  /* 0x01328000060075a7 */ /* 0x0042a4000800017f */
[----:B--2---:R-:W-:Y:S05]  /*10900*/  @!P0 NANOSLEEP.SYNCS 0x989680 ;  /* 0x009896800000895d */ /* 0x004fea0003900000 */
[----:B------:R-:W2:Y:S02]  /*10910*/  @!P0 SYNCS.PHASECHK.TRANS64 P0, [R6+URZ+0x13280], R0 ;  /* 0x01328000060085a7 */ /* 0x000ea4000800007f */
[----:B--2---:R-:W-:Y:S05]  /*10920*/  @!P0 BRA `(.L_x_13795) ;  /* 0xfffffffc00ec8947 */ /* 0x004fea000383ffff */
[----:B------:R-:W-:Y:S05]  /*10930*/  BRA `(.L_x_13871) ;  /* 0xffffffb400507947 */ /* 0x000fea000383ffff */
.L_x_13796:
        /* <DEDUP_REMOVED lines=8> */
.L_x_13873:
[----:B------:R-:W-:Y:S05]  /*109c0*/  BSYNC B0 ;  /* 0x0000000000007941 */ /* 0x000fea0003800000 */
.L_x_13872:
        /* <DEDUP_REMOVED lines=8> */
.L_x_13874:
[----:B------:R-:W-:-:S05]  /*10a50*/  IMAD.MOV.U32 R10, RZ, RZ, R14 ;  /* 0x000000ffff0a7224 */ /* 0x000fca00078e000e */
[----:B------:R-:W-:-:S05]  /*10a60*/  IADD3 R20, P1, R20, R10, RZ ;  /* 0x0000000a14147210 */ /* 0x000fca0007f3e0ff */
[----:B------:R-:W-:Y:S02]  /*10a70*/  IMAD.X R21, RZ, RZ, R3, P1 ;  /* 0x000000ffff157224 */ /* 0x000fe400008e0603 */
[----:B------:R-:W-:Y:S02]  /*10a80*/  IMAD.IADD R3, R16, 0x1, R18 ;  /* 0x0000000110037824 */ /* 0x000fe400078e0212 */
[----:B------:R0:W5:Y:S01]  /*10a90*/  LDL.LU R18, [R1+0x10] ;  /* 0x0000100001127983 */ /* 0x0001620000300800 */
[----:B------:R-:W-:Y:S01]  /*10aa0*/  MOV R13, R2 ;  /* 0x00000002000d7202 */ /* 0x000fe20000000f00 */
[----:B------:R-:W-:Y:S01]  /*10ab0*/  IMAD.MOV.U32 R12, RZ, RZ, 0x1 ;  /* 0x00000001ff0c7424 */ /* 0x000fe200078e00ff */
[C---:B------:R-:W-:Y:S02]  /*10ac0*/  ISETP.LT.OR P1, PT, R7.reuse, 0x1, P0 ;  /* 0x000000010700780c */ /* 0x040fe40000721670 */
[----:B------:R-:W-:-:S13]  /*10ad0*/  ISETP.GE.AND P2, PT, R7, 0x81, PT ;  /* 0x000000810700780c */ /* 0x000fda0003f46270 */
[----:B0----5:R-:W-:Y:S05]  /*10ae0*/  WARPSYNC.COLLECTIVE R15, `(.L_x_13875) ;  /* 0x000000000f087348 */ /* 0x021fea0003c00000 */
[----:B------:R1:W2:Y:S02]  /*10af0*/  SHFL.IDX P6, R14, R13, R12, R11 ;  /* 0x0000000c0d0e7389 */ /* 0x0002a400000c000b */
[----:B012--5:R-:W-:Y:S01]  /*10b00*/  ENDCOLLECTIVE ;  /* 0x000000000000791b */ /* 0x027fe20003800000 */
.L_x_13875:
[C---:B------:R-:W-:Y:S02]  /*10b10*/  ISETP.GE.AND P4, PT, R7.reuse, 0x21, PT ;  /* 0x000000210700780c */ /* 0x040fe40003f86270 */
[----:B------:R-:W-:Y:S01]  /*10b20*/  ISETP.GE.AND P3, PT, R7, 0x41, PT ;  /* 0x000000410700780c */ /* 0x000fe20003f66270 */
[----:B------:R-:W-:Y:S01]  /*10b30*/  @!PT LDS RZ, [RZ] ;  /* 0x00000000fffff984 */ /* 0x000fe20000000800 */
[----:B------:R-:W-:Y:S01]  /*10b40*/  @!PT LDS RZ, [RZ] ;  /* 0x00000000fffff984 */ /* 0x000fe20000000800 */
[----:B------:R-:W-:Y:S01]  /*10b50*/  @!PT LDS RZ, [RZ] ;  /* 0x00000000fffff984 */ /* 0x000fe20000000800 */
[----:B------:R0:W-:Y:S01]  /*10b60*/  LDGSTS.E.BYPASS.LTC128B.128 [R3+0x6000], desc[UR54][R20.64], !P1 ;  /* 0x0600000014037fae */ /* 0x0001e2000c901d76 */
[----:B------:R-:W-:Y:S01]  /*10b70*/  IMAD.MOV.U32 R13, RZ, RZ, R0 ;  /* 0x000000ffff0d7224 */ /* 0x000fe200078e0000 */
[----:B0-----:R-:W0:Y:S01]  /*10b80*/  S2R R21, SR_TID.X ;  /* 0x0000000000157919 */ /* 0x001e220000002100 */
[----:B------:R-:W-:-:S09]  /*10b90*/  IMAD.MOV.U32 R10, RZ, RZ, R14 ;  /* 0x000000ffff0a7224 */ /* 0x000fd200078e000e */
[----:B0-----:R-:W-:Y:S05]  /*10ba0*/  WARPSYNC.COLLECTIVE R15, `(.L_x_13876) ;  /* 0x000000000f087348 */ /* 0x001fea0003c00000 */
[----:B------:R1:W2:Y:S02]  /*10bb0*/  SHFL.IDX P6, R14, R13, R12, R11 ;  /* 0x0000000c0d0e7389 */ /* 0x0002a400000c000b */
[----:B012---:R-:W-:Y:S01]  /*10bc0*/  ENDCOLLECTIVE ;  /* 0x000000000000791b */ /* 0x007fe20003800000 */
.L_x_13876:
[----:B------:R-:W-:Y:S02]  /*10bd0*/  IMAD.MOV.U32 R13, RZ, RZ, R2 ;  /* 0x000000ffff0d7224 */ /* 0x000fe400078e0002 */
[----:B------:R-:W-:Y:S02]  /*10be0*/  IMAD.MOV.U32 R12, RZ, RZ, R14 ;  /* 0x000000ffff0c7224 */ /* 0x000fe400078e000e */
[----:B------:R-:W-:-:S05]  /*10bf0*/  IMAD.SHL.U32 R21, R21, 0x10, RZ ;  /* 0x0000001015157824 */ /* 0x000fca00078e00ff */
[----:B------:R-:W-:-:S04]  /*10c00*/  LOP3.LUT R21, R21, 0x30, RZ, 0xc0, !PT ;  /* 0x0000003015157812 */ /* 0x000fc800078ec0ff */
[----:B------:R-:W-:Y:S01]  /*10c10*/  IADD3 R20, P1, R21, R12, RZ ;  /* 0x0000000c15147210 */ /* 0x000fe20007f3e0ff */
[----:B------:R-:W-:-:S04]  /*10c20*/  IMAD.MOV.U32 R12, RZ, RZ, 0x2 ;  /* 0x00000002ff0c7424 */ /* 0x000fc800078e00ff */
[----:B------:R-:W-:Y:S01]  /*10c30*/  IMAD.X R21, RZ, RZ, R10, P1 ;  /* 0x000000ffff157224 */ /* 0x000fe200008e060a */
[----:B------:R-:W-:-:S13]  /*10c40*/  ISETP.LT.OR P1, PT, R7, 0x21, P0 ;  /* 0x000000210700780c */ /* 0x000fda0000721670 */
[----:B------:R-:W-:Y:S05]  /*10c50*/  WARPSYNC.COLLECTIVE R15, `(.L_x_13877) ;  /* 0x000000000f087348 */ /* 0x000fea0003c00000 */
[----:B------:R0:W1:Y:S02]  /*10c60*/  SHFL.IDX P6, R14, R13, R12, R11 ;  /* 0x0000000c0d0e7389 */ /* 0x00006400000c000b */
[----:B01----:R-:W-:Y:S01]  /*10c70*/  ENDCOLLECTIVE ;  /* 0x000000000000791b */ /* 0x003fe20003800000 */
.L_x_13877:
        /* <DEDUP_REMOVED lines=10> */
.L_x_13878:
[----:B------:R-:W-:Y:S02]  /*10d20*/  IMAD.MOV.U32 R13, RZ, RZ, R2 ;  /* 0x000000ffff0d7224 */ /* 0x000fe400078e0002 */
[----:B------:R-:W-:Y:S02]  /*10d30*/  IMAD.MOV.U32 R12, RZ, RZ, R14 ;  /* 0x000000ffff0c7224 */ /* 0x000fe400078e000e */
[----:B------:R-:W-:-:S05]  /*10d40*/  IMAD.SHL.U32 R21, R21, 0x10, RZ ;  /* 0x0000001015157824 */ /* 0x000fca00078e00ff */
[----:B------:R-:W-:-:S04]  /*10d50*/  LOP3.LUT R21, R21, 0x30, RZ, 0xc0, !PT ;  /* 0x0000003015157812 */ /* 0x000fc800078ec0ff */
[----:B------:R-:W-:Y:S01]  /*10d60*/  IADD3 R20, P1, R21, R12, RZ ;  /* 0x0000000c15147210 */ /* 0x000fe20007f3e0ff */
[----:B------:R-:W-:-:S04]  /*10d70*/  IMAD.MOV.U32 R12, RZ, RZ, 0x3 ;  /* 0x00000003ff0c7424 */ /* 0x000fc800078e00ff */
[----:B------:R-:W-:-:S08]  /*10d80*/  IMAD.X R21, RZ, RZ, R10, P1 ;  /* 0x000000ffff157224 */ /* 0x000fd000008e060a */
[----:B------:R-:W-:Y:S05]  /*10d90*/  WARPSYNC.COLLECTIVE R15, `(.L_x_13879) ;  /* 0x000000000f087348 */ /* 0x000fea0003c00000 */
[----:B------:R0:W1:Y:S02]  /*10da0*/  SHFL.IDX P6, R14, R13, R12, R11 ;  /* 0x0000000c0d0e7389 */ /* 0x00006400000c000b */
[----:B01----:R-:W-:Y:S01]  /*10db0*/  ENDCOLLECTIVE ;  /* 0x000000000000791b */ /* 0x003fe20003800000 */
.L_x_13879:
[----:B------:R-:W-:Y:S01]  /*10dc0*/  ISETP.LT.OR P1, PT, R7, 0x41, P0 ;  /* 0x000000410700780c */ /* 0x000fe20000721670 */
[----:B------:R-:W0:Y:S01]  /*10dd0*/  S2R R10, SR_TID.X ;  /* 0x00000000000a7919 */ /* 0x000e220000002100 */
[----:B------:R-:W-:-:S11]  /*10de0*/  IMAD.MOV.U32 R13, RZ, RZ, R0 ;  /* 0x000000ffff0d7224 */ /* 0x000fd600078e0000 */
[----:B------:R-:W-:Y:S01]  /*10df0*/  @!PT LDS RZ, [RZ] ;  /* 0x00000000fffff984 */ /* 0x000fe20000000800 */
[----:B------:R-:W-:Y:S01]  /*10e00*/  @!PT LDS RZ, [RZ] ;  /* 0x00000000fffff984 */ /* 0x000fe20000000800 */
[----:B------:R-:W-:Y:S01]  /*10e10*/  @!PT LDS RZ, [RZ] ;  /* 0x00000000fffff984 */ /* 0x000fe20000000800 */
[----:B------:R1:W-:Y:S01]  /*10e20*/  LDGSTS.E.BYPASS.LTC128B.128 [R3+0x7000], desc[UR54][R20.64], !P1 ;  /* 0x0700000014037fae */ /* 0x0003e2000c901d76 */
[----:B------:R-:W-:-:S07]  /*10e30*/  IMAD.MOV.U32 R2, RZ, RZ, R14 ;  /* 0x000000ffff027224 */ /* 0x000fce00078e000e */
[----:B01----:R-:W-:Y:S05]  /*10e40*/  WARPSYNC.COLLECTIVE R15, `(.L_x_13880) ;  /* 0x000000000f087348 */ /* 0x003fea0003c00000 */
[----:B------:R2:W3:Y:S02]  /*10e50*/  SHFL.IDX P6, R14, R13, R12, R11 ;  /* 0x0000000c0d0e7389 */ /* 0x0004e400000c000b */
[----:B0123--:R-:W-:Y:S01]  /*10e60*/  ENDCOLLECTIVE ;  /* 0x000000000000791b */ /* 0x00ffe20003800000 */
.L_x_13880:
[----:B------:R-:W-:Y:S02]  /*10e70*/  IMAD.SHL.U32 R10, R10, 0x10, RZ ;  /* 0x000000100a0a7824 */ /* 0x000fe400078e00ff */
[----:B------:R-:W-:-:S03]  /*10e80*/  IMAD.MOV.U32 R13, RZ, RZ, R24 ;  /* 0x000000ffff0d7224 */ /* 0x000fc600078e0018 */
[----:B------:R-:W-:Y:S01]  /*10e90*/  LOP3.LUT R10, R10, 0x30, RZ, 0xc0, !PT ;  /* 0x000000300a0a7812 */ /* 0x000fe200078ec0ff */
[----:B------:R-:W-:Y:S02]  /*10ea0*/  IMAD.MOV.U32 R12, RZ, RZ, RZ ;  /* 0x000000ffff0c7224 */ /* 0x000fe400078e00ff */
[----:B------:R-:W-:-:S07]  /*10eb0*/  IMAD.MOV.U32 R0, RZ, RZ, R14 ;  /* 0x000000ffff007224 */ /* 0x000fce00078e000e */
[----:B------:R-:W-:Y:S05]  /*10ec0*/  WARPSYNC.COLLECTIVE R15, `(.L_x_13881) ;  /* 0x000000000f087348 */ /* 0x000fea0003c00000 */
[----:B------:R0:W1:Y:S02]  /*10ed0*/  SHFL.IDX P6, R14, R13, R12, R11 ;  /* 0x0000000c0d0e7389 */ /* 0x00006400000c000b */
[----:B01----:R-:W-:Y:S01]  /*10ee0*/  ENDCOLLECTIVE ;  /* 0x000000000000791b */ /* 0x003fe20003800000 */
.L_x_13881:
        /* <DEDUP_REMOVED lines=13> */
.L_x_13882:
[----:B------:R-:W-:Y:S01]  /*10fc0*/  IMAD.MOV.U32 R10, RZ, RZ, R14 ;  /* 0x000000ffff0a7224 */ /* 0x000fe200078e000e */
[----:B------:R-:W-:-:S04]  /*10fd0*/  LOP3.LUT R18, R18, 0xffffffef, RZ, 0xc0, !PT ;  /* 0xffffffef12127812 */ /* 0x000fc800078ec0ff */
[----:B------:R-:W-:-:S05]  /*10fe0*/  @P2 LOP3.LUT R18, R18, 0x10, RZ, 0xfc, !PT ;  /* 0x0000001012122812 */ /* 0x000fca00078efcff */
[----:B------:R1:W-:Y:S01]  /*10ff0*/  STL [R1+0x10], R18 ;  /* 0x0000101201007387 */ /* 0x0003e20000100800 */
[----:B------:R-:W-:Y:S05]  /*11000*/  BRA `(.L_x_13883) ;  /* 0xffffffb400087947 */ /* 0x000fea000383ffff */
.L_x_13801:
[----:B----4-:R-:W4:Y:S02]  /*11010*/  LDL R0, [R1+0x4] ;  /* 0x0000040001007983 */ /* 0x010f240000100800 */
[----:B----4-:R4:W0:Y:S02]  /*11020*/  SYNCS.PHASECHK.TRANS64.TRYWAIT P0, [R6+URZ+0x13240], R0 ;  /* 0x01324000060075a7 */ /* 0x010824000800017f */
[----:B0-----:R-:W-:Y:S05]  /*11030*/  @!P0 NANOSLEEP.SYNCS 0x989680 ;  /* 0x009896800000895d */ /* 0x001fea0003900000 */
[----:B------:R-:W0:Y:S02]  /*11040*/  @!P0 SYNCS.PHASECHK.TRANS64 P0, [R6+URZ+0x13240], R0 ;  /* 0x01324000060085a7 */ /* 0x000e24000800007f */
[----:B0-----:R-:W-:Y:S05]  /*11050*/  @!P0 BRA `(.L_x_13801) ;  /* 0xfffffffc00ec8947 */ /* 0x001fea000383ffff */
[----:B------:R-:W-:Y:S05]  /*11060*/  BRA `(.L_x_13884) ;  /* 0xffffffb400687947 */ /* 0x000fea000383ffff */
.L_x_13802:
[----:B------:R-:W-:Y:S01]  /*11070*/  BSSY B0, `(.L_x_13885) ;  /* 0x0000008000007945 */ /* 0x000fe20003800000 */
[----:B------:R-:W-:Y:S02]  /*11080*/  IMAD.MOV.U32 R13, RZ, RZ, R0 ;  /* 0x000000ffff0d7224 */ /* 0x000fe400078e0000 */
[----:B------:R-:W-:Y:S02]  /*11090*/  IMAD.MOV.U32 R12, RZ, RZ, RZ ;  /* 0x000000ffff0c7224 */ /* 0x000fe400078e00ff */
[----:B------:R-:W-:Y:S02]  /*110a0*/  IMAD.MOV.U32 R11, RZ, RZ, 0x1c1f ;  /* 0x00001c1fff0b7424 */ /* 0x000fe400078e00ff */
[----:B------:R-:W-:-:S07]  /*110b0*/  IMAD.MOV.U32 R15, RZ, RZ, -0x1 ;  /* 0xffffffffff0f7424 */ /* 0x000fce00078e00ff */
[----:B01-3--:R-:W-:Y:S05]  /*110c0*/  WARPSYNC.COLLECTIVE R15, `(.L_x_13886) ;  /* 0x000000000f087348 */ /* 0x00bfea0003c00000 */
[----:B0-----:R0:W2:Y:S02]  /*110d0*/  SHFL.IDX P6, R14, R13, R12, R11 ;  /* 0x0000000c0d0e7389 */ /* 0x0010a400000c000b */
[----:B0123--:R-:W-:Y:S01]  /*110e0*/  ENDCOLLECTIVE ;  /* 0x000000000000791b */ /* 0x00ffe20003800000 */
.L_x_13886:
[----:B------:R-:W-:Y:S05]  /*110f0*/  BSYNC B0 ;  /* 0x0000000000007941 */ /* 0x000fea0003800000 */
.L_x_13885:
[----:B------:R-:W0:Y:S01]  /*11100*/  S2R R18, SR_TID.X ;  /* 0x0000000000127919 */ /* 0x000e220000002100 */
[----:B------:R-:W-:Y:S01]  /*11110*/  IMAD.MOV.U32 R13, RZ, RZ, R2 ;  /* 0x000000ffff0d7224 */ /* 0x000fe200078e0002 */
[----:B------:R-:W1:Y:S01]  /*11120*/  LDC R20, c[0x0][0x2f4] ;  /* 0x0000bd00ff147b82 */ /* 0x000e620000000800 */
[----:B------:R-:W-:Y:S02]  /*11130*/  IMAD.MOV.U32 R12, RZ, RZ, RZ ;  /* 0x000000ffff0c7224 */ /* 0x000fe400078e00ff */
[----:B------:R-:W-:Y:S02]  /*11140*/  IMAD.MOV.U32 R11, RZ, RZ, 0x1c1f ;  /* 0x00001c1fff0b7424 */ /* 0x000fe400078e00ff */
[----:B------:R-:W-:Y:S02]  /*11150*/  IMAD.MOV.U32 R15, RZ, RZ, -0x1 ;  /* 0xffffffffff0f7424 */ /* 0x000fe400078e00ff */
[----:B------:R-:W-:-:S07]  /*11160*/  IMAD.MOV.U32 R4, RZ, RZ, R14 ;  /* 0x000000ffff047224 */ /* 0x000fce00078e000e */
[----:B01----:R-:W-:Y:S05]  /*11170*/  WARPSYNC.COLLECTIVE R15, `(.L_x_13887) ;  /* 0x000000000f087348 */ /* 0x003fea0003c00000 */
[----:B------:R2:W3:Y:S02]  /*11180*/  SHFL.IDX P6, R14, R13, R12, R11 ;  /* 0x0000000c0d0e7389 */ /* 0x0004e400000c000b */
[----:B0123--:R-:W-:Y:S01]  /*11190*/  ENDCOLLECTIVE ;  /* 0x000000000000791b */ /* 0x00ffe20003800000 */
.L_x_13887:
[----:B------:R-:W-:Y:S02]  /*111a0*/  IMAD.MOV.U32 R13, RZ, RZ, R0 ;  /* 0x000000ffff0d7224 */ /* 0x000fe400078e0000 */
[----:B------:R-:W-:Y:S02]  /*111b0*/  IMAD.MOV.U32 R12, RZ, RZ, 0x1 ;  /* 0x00000001ff0c7424 */ /* 0x000fe400078e00ff */
[----:B------:R-:W-:Y:S02]  /*111c0*/  IMAD.SHL.U32 R18, R18, 0x10, RZ ;  /* 0x0000001012127824 */ /* 0x000fe400078e00ff */
[----:B------:R-:W-:-:S03]  /*111d0*/  IMAD.MOV.U32 R5, RZ, RZ, R14 ;  /* 0x000000ffff057224 */ /* 0x000fc600078e000e */
[----:B------:R-:W-:-:S07]  /*111e0*/  LOP3.LUT R18, R18, 0x30, RZ, 0xc0, !PT ;  /* 0x0000003012127812 */ /* 0x000fce00078ec0ff */
[----:B------:R-:W-:Y:S05]  /*111f0*/  WARPSYNC.COLLECTIVE R15, `(.L_x_13888) ;  /* 0x000000000f087348 */ /* 0x000fea0003c00000 */
[----:B------:R0:W1:Y:S02]  /*11200*/  SHFL.IDX P6, R14, R13, R12, R11 ;  /* 0x0000000c0d0e7389 */ /* 0x00006400000c000b */
[----:B01----:R-:W-:Y:S01]  /*11210*/  ENDCOLLECTIVE ;  /* 0x000000000000791b */ /* 0x003fe20003800000 */
.L_x_13888:
[C---:B------:R-:W-:Y:S02]  /*11220*/  @P5 IADD3 R5, P0, R18.reuse, R5, RZ ;  /* 0x0000000512055210 */ /* 0x040fe40007f1e0ff */
[----:B------:R-:W-:-:S03]  /*11230*/  ISETP.GE.AND P2, PT, R18, R20, PT ;  /* 0x000000141200720c */ /* 0x000fc60003f46270 */
        /* <DEDUP_REMOVED lines=13> */
.L_x_13889:
[----:B------:R-:W-:Y:S02]  /*11310*/  IMAD.MOV.U32 R13, RZ, RZ, R0 ;  /* 0x000000ffff0d7224 */ /* 0x000fe400078e0000 */
[----:B------:R-:W-:Y:S02]  /*11320*/  IMAD.MOV.U32 R12, RZ, RZ, 0x2 ;  /* 0x00000002ff0c7424 */ /* 0x000fe400078e00ff */
[----:B------:R-:W-:-:S07]  /*11330*/  IMAD.MOV.U32 R5, RZ, RZ, R14 ;  /* 0x000000ffff057224 */ /* 0x000fce00078e000e */
[----:B------:R-:W-:Y:S05]  /*11340*/  WARPSYNC.COLLECTIVE R15, `(.L_x_13890) ;  /* 0x000000000f087348 */ /* 0x000fea0003c00000 */
[----:B------:R0:W1:Y:S02]  /*11350*/  SHFL.IDX P6, R14, R13, R12, R11 ;  /* 0x0000000c0d0e7389 */ /* 0x00006400000c000b */
[----:B01----:R-:W-:Y:S01]  /*11360*/  ENDCOLLECTIVE ;  /* 0x000000000000791b */ /* 0x003fe20003800000 */
.L_x_13890:
        /* <DEDUP_REMOVED lines=14> */
.L_x_13891:
[----:B------:R-:W-:Y:S02]  /*11450*/  IMAD.MOV.U32 R13, RZ, RZ, R0 ;  /* 0x000000ffff0d7224 */ /* 0x000fe400078e0000 */
[----:B------:R-:W-:Y:S01]  /*11460*/  IMAD.MOV.U32 R12, RZ, RZ, 0x3 ;  /* 0x00000003ff0c7424 */ /* 0x000fe200078e00ff */
[----:B------:R-:W-:-:S07]  /*11470*/  MOV R5, R14 ;  /* 0x0000000e00057202 */ /* 0x000fce0000000f00 */
[----:B------:R-:W-:Y:S05]  /*11480*/  WARPSYNC.COLLECTIVE R15, `(.L_x_13892) ;  /* 0x000000000f087348 */ /* 0x000fea0003c00000 */
[----:B------:R0:W1:Y:S02]  /*11490*/  SHFL.IDX P6, R14, R13, R12, R11 ;  /* 0x0000000c0d0e7389 */ /* 0x00006400000c000b */
[----:B01----:R-:W-:Y:S01]  /*114a0*/  ENDCOLLECTIVE ;  /* 0x000000000000791b */ /* 0x003fe20003800000 */
.L_x_13892:
[----:B------:R-:W-:-:S05]  /*114b0*/  @P3 IADD3 R5, P0, R18, R5, RZ ;  /* 0x0000000512053210 */ /* 0x000fca0007f1e0ff */
[----:B------:R-:W-:-:S05]  /*114c0*/  @P3 IMAD.X R4, RZ, RZ, R4, P0 ;  /* 0x000000ffff043224 */ /* 0x000fca00000e0604 */
[----:B------:R-:W-:Y:S01]  /*114d0*/  @P3 LOP3.LUT R5, R5, R4, RZ, 0x3c, !PT ;  /* 0x0000000405053212 */ /* 0x000fe200078e3cff */
[----:B------:R-:W-:-:S03]  /*114e0*/  IMAD.MOV.U32 R13, RZ, RZ, R2 ;  /* 0x000000ffff0d7224 */ /* 0x000fc600078e0002 */
        /* <DEDUP_REMOVED lines=10> */
.L_x_13893:
[----:B------:R-:W-:Y:S02]  /*11590*/  IMAD.MOV.U32 R13, RZ, RZ, R7 ;  /* 0x000000ffff0d7224 */ /* 0x000fe400078e0007 */
[----:B------:R-:W-:Y:S02]  /*115a0*/  IMAD.MOV.U32 R12, RZ, RZ, RZ ;  /* 0x000000ffff0c7224 */ /* 0x000fe400078e00ff */
[----:B------:R-:W-:-:S07]  /*115b0*/  IMAD.MOV.U32 R2, RZ, RZ, R14 ;  /* 0x000000ffff027224 */ /* 0x000fce00078e000e */
[----:B------:R-:W-:Y:S05]  /*115c0*/  WARPSYNC.COLLECTIVE R15, `(.L_x_13894) ;  /* 0x000000000f087348 */ /* 0x000fea0003c00000 */
[----:B------:R0:W1:Y:S02]  /*115d0*/  SHFL.IDX P6, R14, R13, R12, R11 ;  /* 0x0000000c0d0e7389 */ /* 0x00006400000c000b */
[----:B01----:R-:W-:Y:S01]  /*115e0*/  ENDCOLLECTIVE ;  /* 0x000000000000791b */ /* 0x003fe20003800000 */
.L_x_13894:
        /* <DEDUP_REMOVED lines=13> */
.L_x_13895:
[----:B------:R-:W-:Y:S01]  /*116c0*/  IMAD.MOV.U32 R4, RZ, RZ, R14 ;  /* 0x000000ffff047224 */ /* 0x000fe200078e000e */
[----:B------:R-:W-:Y:S06]  /*116d0*/  BRA `(.L_x_13896) ;  /* 0xffffffb000dc7947 */ /* 0x000fec000383ffff */
.L_x_13809:
        /* <DEDUP_REMOVED lines=9> */
.L_x_13897:
[C---:B------:R-:W-:Y:S02]  /*11770*/  IADD3 R10, R5.reuse, 0x20, RZ ;  /* 0x00000020050a7810 */ /* 0x040fe40007ffe0ff */
[----:B------:R-:W-:Y:S01]  /*11780*/  ISETP.GE.AND P2, PT, R5, R3, PT ;  /* 0x000000030500720c */ /* 0x000fe20003f46270 */
[----:B------:R-:W-:Y:S02]  /*11790*/  IMAD.MOV.U32 R13, RZ, RZ, R0 ;  /* 0x000000ffff0d7224 */ /* 0x000fe400078e0000 */
[----:B------:R-:W-:-:S10]  /*117a0*/  IMAD.MOV.U32 R7, RZ, RZ, R14 ;  /* 0x000000ffff077224 */ /* 0x000fd400078e000e */
[----:B------:R-:W-:Y:S05]  /*117b0*/  WARPSYNC.COLLECTIVE R15, `(.L_x_13898) ;  /* 0x000000000f087348 */ /* 0x000fea0003c00000 */
[----:B------:R0:W1:Y:S02]  /*117c0*/  SHFL.IDX P6, R14, R13, R12, R11 ;  /* 0x0000000c0d0e7389 */ /* 0x00006400000c000b */
[----:B01----:R-:W-:Y:S01]  /*117d0*/  ENDCOLLECTIVE ;  /* 0x000000000000791b */ /* 0x003fe20003800000 */
.L_x_13898:
[----:B------:R-:W-:Y:S02]  /*117e0*/  IMAD.MOV.U32 R13, RZ, RZ, R4 ;  /* 0x000000ffff0d7224 */ /* 0x000fe400078e0004 */
[----:B------:R-:W-:Y:S02]  /*117f0*/  IMAD.MOV.U32 R12, RZ, RZ, 0x1 ;  /* 0x00000001ff0c7424 */ /* 0x000fe400078e00ff */
[----:B------:R-:W-:-:S07]  /*11800*/  IMAD.MOV.U32 R8, RZ, RZ, R14 ;  /* 0x000000ffff087224 */ /* 0x000fce00078e000e */
[----:B------:R-:W-:Y:S05]  /*11810*/  WARPSYNC.COLLECTIVE R15, `(.L_x_13899) ;  /* 0x000000000f087348 */ /* 0x000fea0003c00000 */
[----:B------:R0:W1:Y:S02]  /*11820*/  SHFL.IDX P6, R14, R13, R12, R11 ;  /* 0x0000000c0d0e7389 */ /* 0x00006400000c000b */
[----:B01----:R-:W-:Y:S01]  /*11830*/  ENDCOLLECTIVE ;  /* 0x000000000000791b */ /* 0x003fe20003800000 */
.L_x_13899:
        /* <DEDUP_REMOVED lines=13> */
.L_x_13900:
[----:B------:R-:W-:Y:S02]  /*11910*/  IMAD.MOV.U32 R13, RZ, RZ, R4 ;  /* 0x000000ffff0d7224 */ /* 0x000fe400078e0004 */
[----:B------:R-:W-:Y:S02]  /*11920*/  IMAD.MOV.U32 R12, RZ, RZ, 0x2 ;  /* 0x00000002ff0c7424 */ /* 0x000fe400078e00ff */
[----:B------:R-:W-:-:S07]  /*11930*/  IMAD.MOV.U32 R8, RZ, RZ, R14 ;  /* 0x000000ffff087224 */ /* 0x000fce00078e000e */
[----:B------:R-:W-:Y:S05]  /*11940*/  WARPSYNC.COLLECTIVE R15, `(.L_x_13901) ;  /* 0x000000000f087348 */ /* 0x000fea0003c00000 */
[----:B------:R0:W1:Y:S02]  /*11950*/  SHFL.IDX P6, R14, R13, R12, R11 ;  /* 0x0000000c0d0e7389 */ /* 0x00006400000c000b */
[----:B01----:R-:W-:Y:S01]  /*11960*/  ENDCOLLECTIVE ;  /* 0x000000000000791b */ /* 0x003fe20003800000 */
.L_x_13901:
        /* <DEDUP_REMOVED lines=14> */
.L_x_13902:
[----:B------:R-:W-:Y:S02]  /*11a50*/  IMAD.MOV.U32 R13, RZ, RZ, R4 ;  /* 0x000000ffff0d7224 */ /* 0x000fe400078e0004 */
[----:B------:R-:W-:Y:S02]  /*11a60*/  IMAD.MOV.U32 R12, RZ, RZ, 0x3 ;  /* 0x00000003ff0c7424 */ /* 0x000fe400078e00ff */
[----:B------:R-:W-:-:S07]  /*11a70*/  IMAD.MOV.U32 R8, RZ, RZ, R14 ;  /* 0x000000ffff087224 */ /* 0x000fce00078e000e */
[----:B------:R-:W-:Y:S05]  /*11a80*/  WARPSYNC.COLLECTIVE R15, `(.L_x_13903) ;  /* 0x000000000f087348 */ /* 0x000fea0003c00000 */
[----:B------:R0:W1:Y:S02]  /*11a90*/  SHFL.IDX P6, R14, R13, R12, R11 ;  /* 0x0000000c0d0e7389 */ /* 0x00006400000c000b */
[----:B01----:R-:W-:Y:S01]  /*11aa0*/  ENDCOLLECTIVE ;  /* 0x000000000000791b */ /* 0x003fe20003800000 */
.L_x_13903:
[----:B------:R-:W-:-:S05]  /*11ab0*/  @!P2 IADD3 R8, P1, R20, R8, RZ ;  /* 0x000000081408a210 */ /* 0x000fca0007f3e0ff */
[----:B------:R-:W-:-:S04]  /*11ac0*/  @!P2 IMAD.X R7, RZ, RZ, R7, P1 ;  /* 0x000000ffff07a224 */ /* 0x000fc800008e0607 */
[----:B------:R-:W-:Y:S02]  /*11ad0*/  @!P2 IMAD.MOV.U32 R9, RZ, RZ, R7 ;  /* 0x000000ffff09a224 */ /* 0x000fe400078e0007 */
[----:B------:R-:W-:Y:S02]  /*11ae0*/  IMAD.MOV.U32 R13, RZ, RZ, R0 ;  /* 0x000000ffff0d7224 */ /* 0x000fe400078e0000 */
[----:B------:R-:W-:Y:S01]  /*11af0*/  VIADD R7, R5, 0x60 ;  /* 0x0000006005077836 */ /* 0x000fe20000000000 */
[----:B------:R-:W-:Y:S01]  /*11b00*/  @!PT LDS RZ, [RZ] ;  /* 0x00000000fffff984 */ /* 0x000fe20000000800 */
[----:B------:R-:W-:Y:S01]  /*11b10*/  @!PT LDS RZ, [RZ] ;  /* 0x00000000fffff984 */ /* 0x000fe20000000800 */
[----:B------:R-:W-:Y:S01]  /*11b20*/  @!PT LDS RZ, [RZ] ;  /* 0x00000000fffff984 */ /* 0x000fe20000000800 */
[----:B------:R0:W-:Y:S04]  /*11b30*/  @!P2 LDGSTS.E.BYPASS.LTC128B.128 [R18+0xc000], desc[UR54][R8.64], !P0 ;  /* 0x0c0000000812afae */ /* 0x0001e8000c101d76 */
[----:B------:R-:W-:Y:S01]  /*11b40*/  ISETP.GE.AND P2, PT, R7, R3, PT ;  /* 0x000000030700720c */ /* 0x000fe20003f46270 */
[----:B------:R-:W-:-:S12]  /*11b50*/  IMAD.MOV.U32 R4, RZ, RZ, R14 ;  /* 0x000000ffff047224 */ /* 0x000fd800078e000e */
[----:B0-----:R-:W-:Y:S05]  /*11b60*/  WARPSYNC.COLLECTIVE R15, `(.L_x_13904) ;  /* 0x000000000f087348 */ /* 0x001fea0003c00000 */
[----:B------:R1:W2:Y:S02]  /*11b70*/  SHFL.IDX P6, R14, R13, R12, R11 ;  /* 0x0000000c0d0e7389 */ /* 0x0002a400000c000b */
[----:B012---:R-:W-:Y:S01]  /*11b80*/  ENDCOLLECTIVE ;  /* 0x000000000000791b */ /* 0x007fe20003800000 */
.L_x_13904:
[----:B------:R-:W-:Y:S02]  /*11b90*/  IMAD.MOV.U32 R13, RZ, RZ, R6 ;  /* 0x000000ffff0d7224 */ /* 0x000fe400078e0006 */
[----:B------:R-:W-:Y:S02]  /*11ba0*/  IMAD.MOV.U32 R12, RZ, RZ, RZ ;  /* 0x000000ffff0c7224 */ /* 0x000fe400078e00ff */
[----:B------:R-:W-:-:S07]  /*11bb0*/  IMAD.MOV.U32 R0, RZ, RZ, R14 ;  /* 0x000000ffff007224 */ /* 0x000fce00078e000e */
[----:B------:R-:W-:Y:S05]  /*11bc0*/  WARPSYNC.COLLECTIVE R15, `(.L_x_13905) ;  /* 0x000000000f087348 */ /* 0x000fea0003c00000 */
[----:B------:R0:W1:Y:S02]  /*11bd0*/  SHFL.IDX P6, R14, R13, R12, R11 ;  /* 0x0000000c0d0e7389 */ /* 0x00006400000c000b */
[----:B01----:R-:W-:Y:S01]  /*11be0*/  ENDCOLLECTIVE ;  /* 0x000000000000791b */ /* 0x003fe20003800000 */
.L_x_13905:
[----:B------:R-:W-:-:S05]  /*11bf0*/  @!P2 IADD3 R0, P1, R20, R0, RZ ;  /* 0x000000001400a210 */ /* 0x000fca0007f3e0ff */
[----:B------:R-:W-:Y:S02]  /*11c00*/  @!P2 IMAD.MOV.U32 R8, RZ, RZ, R0 ;  /* 0x000000ffff08a224 */ /* 0x000fe400078e0000 */
[----:B------:R-:W-:Y:S02]  /*11c10*/  @!P2 IMAD.X R4, RZ, RZ, R4, P1 ;  /* 0x000000ffff04a224 */ /* 0x000fe400008e0604 */
[----:B------:R-:W-:-:S03]  /*11c20*/  IMAD.MOV.U32 R13, RZ, RZ, R2 ;  /* 0x000000ffff0d7224 */ /* 0x000fc600078e0002 */
[----:B------:R-:W-:Y:S01]  /*11c30*/  @!P2 MOV R9, R4 ;  /* 0x000000040009a202 */ /* 0x000fe20000000f00 */
[----:B------:R-:W-:-:S04]  /*11c40*/  VIADD R4, R5, 0x80 ;  /* 0x0000008005047836 */ /* 0x000fc80000000000 */
        /* <DEDUP_REMOVED lines=9> */
.L_x_13906:
[----:B------:R-:W-:Y:S02]  /*11ce0*/  IMAD.MOV.U32 R13, RZ, RZ, R6 ;  /* 0x000000ffff0d7224 */ /* 0x000fe400078e0006 */
[----:B------:R-:W-:Y:S02]  /*11cf0*/  IMAD.MOV.U32 R12, RZ, RZ, 0x1 ;  /* 0x00000001ff0c7424 */ /* 0x000fe400078e00ff */
[----:B------:R-:W-:-:S07]  /*11d00*/  IMAD.MOV.U32 R8, RZ, RZ, R14 ;  /* 0x000000ffff087224 */ /* 0x000fce00078e000e */
[----:B------:R-:W-:Y:S05]  /*11d10*/  WARPSYNC.COLLECTIVE R15, `(.L_x_13907) ;  /* 0x000000000f087348 */ /* 0x000fea0003c00000 */
[----:B------:R0:W1:Y:S02]  /*11d20*/  SHFL.IDX P6, R14, R13, R12, R11 ;  /* 0x0000000c0d0e7389 */ /* 0x00006400000c000b */
[----:B01----:R-:W-:Y:S01]  /*11d30*/  ENDCOLLECTIVE ;  /* 0x000000000000791b */ /* 0x003fe20003800000 */
.L_x_13907:
        /* <DEDUP_REMOVED lines=12> */
.L_x_13908:
[----:B------:R-:W-:Y:S01]  /*11e00*/  IMAD.MOV.U32 R2, RZ, RZ, R14 ;  /* 0x000000ffff027224 */ /* 0x000fe200078e000e */
[----:B------:R-:W-:Y:S06]  /*11e10*/  BRA `(.L_x_13909) ;  /* 0xffffffb400d87947 */ /* 0x000fec000383ffff */
.L_x_13812:
[----:B-1----:R1:W2:Y:S02]  /*11e20*/  SYNCS.PHASECHK.TRANS64.TRYWAIT P0, [R16+URZ+0x13220], R3 ;  /* 0x01322003100075a7 */ /* 0x0022a4000800017f */
[----:B--2---:R-:W-:Y:S05]  /*11e30*/  @!P0 NANOSLEEP.SYNCS 0x989680 ;  /* 0x009896800000895d */ /* 0x004fea0003900000 */
[----:B------:R-:W2:Y:S02]  /*11e40*/  @!P0 SYNCS.PHASECHK.TRANS64 P0, [R16+URZ+0x13220], R3 ;  /* 0x01322003100085a7 */ /* 0x000ea4000800007f */
[----:B--2---:R-:W-:Y:S05]  /*11e50*/  @!P0 BRA `(.L_x_13812) ;  /* 0xfffffffc00f08947 */ /* 0x004fea000383ffff */
[----:B------:R-:W-:Y:S05]  /*11e60*/  BRA `(.L_x_13910) ;  /* 0xffffffb800347947 */ /* 0x000fea000383ffff */
.L_x_13816:
[----:B0-----:R0:W1:Y:S02]  /*11e70*/  SYNCS.PHASECHK.TRANS64.TRYWAIT P0, [R0+URZ+0x13280], R29 ;  /* 0x0132801d000075a7 */ /* 0x001064000800017f */
[----:B-1----:R-:W-:Y:S05]  /*11e80*/  @!P0 NANOSLEEP.SYNCS 0x989680 ;  /* 0x009896800000895d */ /* 0x002fea0003900000 */
[----:B------:R-:W1:Y:S02]  /*11e90*/  @!P0 SYNCS.PHASECHK.TRANS64 P0, [R0+URZ+0x13280], R29 ;  /* 0x0132801d000085a7 */ /* 0x000e64000800007f */
[----:B-1----:R-:W-:Y:S05]  /*11ea0*/  @!P0 BRA `(.L_x_13816) ;  /* 0xfffffffc00f08947 */ /* 0x002fea000383ffff */
[----:B------:R-:W-:Y:S05]  /*11eb0*/  BRA `(.L_x_13911) ;  /* 0xffffffbc00807947 */ /* 0x000fea000383ffff */
.L_x_13817:
        /* <DEDUP_REMOVED lines=8> */
.L_x_13913:
[----:B------:R-:W-:Y:S05]  /*11f40*/  BSYNC B0 ;  /* 0x0000000000007941 */ /* 0x000fea0003800000 */
.L_x_13912:
        /* <DEDUP_REMOVED lines=10> */
.L_x_13914:
[----:B------:R-:W-:Y:S02]  /*11ff0*/  IMAD.MOV.U32 R13, RZ, RZ, R5 ;  /* 0x000000ffff0d7224 */ /* 0x000fe400078e0005 */
[----:B------:R-:W-:Y:S02]  /*12000*/  IMAD.MOV.U32 R12, RZ, RZ, 0x1 ;  /* 0x00000001ff0c7424 */ /* 0x000fe400078e00ff */
[----:B------:R-:W-:Y:S01]  /*12010*/  IMAD.SHL.U32 R15, R2, 0x10, RZ ;  /* 0x00000010020f7824 */ /* 0x000fe200078e00ff */
[----:B------:R-:W-:-:S04]  /*12020*/  MOV R2, R14 ;  /* 0x0000000e00027202 */ /* 0x000fc80000000f00 */
[----:B------:R-:W-:-:S04]  /*12030*/  LOP3.LUT R15, R15, 0x30, RZ, 0xc0, !PT ;  /* 0x000000300f0f7812 */ /* 0x000fc800078ec0ff */
[----:B------:R-:W-:Y:S01]  /*12040*/  IADD3 R2, P0, R15, R2, RZ ;  /* 0x000000020f027210 */ /* 0x000fe20007f1e0ff */
[----:B------:R-:W-:-:S04]  /*12050*/  IMAD.MOV.U32 R15, RZ, RZ, -0x1 ;  /* 0xffffffffff0f7424 */ /* 0x000fc800078e00ff */
[----:B------:R-:W-:-:S08]  /*12060*/  IMAD.X R3, RZ, RZ, R3, P0 ;  /* 0x000000ffff037224 */ /* 0x000fd000000e0603 */
[----:B------:R-:W-:Y:S05]  /*12070*/  WARPSYNC.COLLECTIVE R15, `(.L_x_13915) ;  /* 0x000000000f087348 */ /* 0x000fea0003c00000 */
[----:B------:R0:W1:Y:S02]  /*12080*/  SHFL.IDX P6, R14, R13, R12, R11 ;  /* 0x0000000c0d0e7389 */ /* 0x00006400000c000b */
[----:B01----:R-:W-:Y:S01]  /*12090*/  ENDCOLLECTIVE ;  /* 0x000000000000791b */ /* 0x003fe20003800000 */
.L_x_13915:
        /* <DEDUP_REMOVED lines=10> */
.L_x_13916:
        /* <DEDUP_REMOVED lines=11> */
.L_x_13917:
        /* <DEDUP_REMOVED lines=10> */
.L_x_13918:
        /* <DEDUP_REMOVED lines=11> */
.L_x_13919:
        /* <DEDUP_REMOVED lines=10> */
.L_x_13920:
[----:B------:R-:W-:Y:S02]  /*123e0*/  IMAD.MOV.U32 R13, RZ, RZ, R18 ;  /* 0x000000ffff0d7224 */ /* 0x000fe400078e0012 */
[----:B------:R-:W-:Y:S01]  /*123f0*/  IMAD.MOV.U32 R12, RZ, RZ, RZ ;  /* 0x000000ffff0c7224 */ /* 0x000fe200078e00ff */
[----:B------:R-:W-:Y:S01]  /*12400*/  SHF.L.U32 R5, R2, 0x4, RZ ;  /* 0x0000000402057819 */ /* 0x000fe200000006ff */
[----:B------:R-:W-:-:S07]  /*12410*/  IMAD.MOV.U32 R2, RZ, RZ, R14 ;  /* 0x000000ffff027224 */ /* 0x000fce00078e000e */
[----:B------:R-:W-:Y:S05]  /*12420*/  WARPSYNC.COLLECTIVE R15, `(.L_x_13921) ;  /* 0x000000000f087348 */ /* 0x000fea0003c00000 */
[----:B------:R0:W1:Y:S02]  /*12430*/  SHFL.IDX P6, R14, R13, R12, R11 ;  /* 0x0000000c0d0e7389 */ /* 0x00006400000c000b */
[----:B01----:R-:W-:Y:S01]  /*12440*/  ENDCOLLECTIVE ;  /* 0x000000000000791b */ /* 0x003fe20003800000 */
.L_x_13921:
[----:B------:R-:W-:-:S04]  /*12450*/  LOP3.LUT R5, R5, 0x30, RZ, 0xc0, !PT ;  /* 0x0000003005057812 */ /* 0x000fc800078ec0ff */
[----:B------:R-:W-:-:S05]  /*12460*/  IADD3 R2, P0, R5, R2, RZ ;  /* 0x0000000205027210 */ /* 0x000fca0007f1e0ff */
[----:B------:R-:W-:Y:S02]  /*12470*/  IMAD.X R3, RZ, RZ, R3, P0 ;  /* 0x000000ffff037224 */ /* 0x000fe400000e0603 */
[----:B------:R-:W-:-:S03]  /*12480*/  IMAD.MOV.U32 R13, RZ, RZ, R20 ;  /* 0x000000ffff0d7224 */ /* 0x000fc600078e0014 */
        /* <DEDUP_REMOVED lines=8> */
.L_x_13922:
[----:B------:R-:W-:Y:S01]  /*12510*/  IMAD.MOV.U32 R2, RZ, RZ, R14 ;  /* 0x000000ffff027224 */ /* 0x000fe200078e000e */
[----:B------:R-:W-:Y:S06]  /*12520*/  BRA `(.L_x_13923) ;  /* 0xffffffb800f47947 */ /* 0x000fec000383ffff */
.L_x_13822:
[----:B---3--:R3:W4:Y:S02]  /*12530*/  SYNCS.PHASECHK.TRANS64.TRYWAIT P0, [R0+URZ+0x13240], R29 ;  /* 0x0132401d000075a7 */ /* 0x008724000800017f */
[----:B----4-:R-:W-:Y:S05]  /*12540*/  @!P0 NANOSLEEP.SYNCS 0x989680 ;  /* 0x009896800000895d */ /* 0x010fea0003900000 */
[----:B------:R-:W4:Y:S02]  /*12550*/  @!P0 SYNCS.PHASECHK.TRANS64 P0, [R0+URZ+0x13240], R29 ;  /* 0x0132401d000085a7 */ /* 0x000f24000800007f */
[----:B----4-:R-:W-:Y:S05]  /*12560*/  @!P0 BRA `(.L_x_13822) ;  /* 0xfffffffc00f08947 */ /* 0x010fea000383ffff */
[----:B------:R-:W-:Y:S05]  /*12570*/  BRA `(.L_x_13924) ;  /* 0xffffffbc00507947 */ /* 0x000fea000383ffff */
.L_x_13823:
        /* <DEDUP_REMOVED lines=8> */
.L_x_13926:
[----:B------:R-:W-:Y:S05]  /*12600*/  BSYNC B0 ;  /* 0x0000000000007941 */ /* 0x000fea0003800000 */
.L_x_13925:
        /* <DEDUP_REMOVED lines=8> */
.L_x_13927:
[----:B------:R-:W-:Y:S02]  /*12690*/  IMAD.MOV.U32 R13, RZ, RZ, R8 ;  /* 0x000000ffff0d7224 */ /* 0x000fe400078e0008 */
[----:B------:R-:W-:Y:S02]  /*126a0*/  IMAD.MOV.U32 R12, RZ, RZ, 0x1 ;  /* 0x00000001ff0c7424 */ /* 0x000fe400078e00ff */
[----:B------:R-:W-:-:S07]  /*126b0*/  IMAD.MOV.U32 R2, RZ, RZ, R14 ;  /* 0x000000ffff027224 */ /* 0x000fce00078e000e */
[----:B------:R-:W-:Y:S05]  /*126c0*/  WARPSYNC.COLLECTIVE R15, `(.L_x_13928) ;  /* 0x000000000f087348 */ /* 0x000fea0003c00000 */
[----:B------:R0:W1:Y:S02]  /*126d0*/  SHFL.IDX P6, R14, R13, R12, R11 ;  /* 0x0000000c0d0e7389 */ /* 0x00006400000c000b */
[----:B01----:R-:W-:Y:S01]  /*126e0*/  ENDCOLLECTIVE ;  /* 0x000000000000791b */ /* 0x003fe20003800000 */
.L_x_13928:
        /* <DEDUP_REMOVED lines=11> */
.L_x_13929:
[----:B------:R-:W-:Y:S02]  /*127a0*/  IMAD.MOV.U32 R13, RZ, RZ, R8 ;  /* 0x000000ffff0d7224 */ /* 0x000fe400078e0008 */
[----:B------:R-:W-:Y:S02]  /*127b0*/  IMAD.MOV.U32 R12, RZ, RZ, 0x2 ;  /* 0x00000002ff0c7424 */ /* 0x000fe400078e00ff */
[----:B------:R-:W-:-:S07]  /*127c0*/  IMAD.MOV.U32 R2, RZ, RZ, R14 ;  /* 0x000000ffff027224 */ /* 0x000fce00078e000e */
[----:B------:R-:W-:Y:S05]  /*127d0*/  WARPSYNC.COLLECTIVE R15, `(.L_x_13930) ;  /* 0x000000000f087348 */ /* 0x000fea0003c00000 */
[----:B------:R0:W1:Y:S02]  /*127e0*/  SHFL.IDX P6, R14, R13, R12, R11 ;  /* 0x0000000c0d0e7389 */ /* 0x00006400000c000b */
[----:B01----:R-:W-:Y:S01]  /*127f0*/  ENDCOLLECTIVE ;  /* 0x000000000000791b */ /* 0x003fe20003800000 */
.L_x_13930:
        /* <DEDUP_REMOVED lines=11> */
.L_x_13931:
[----:B------:R-:W-:Y:S02]  /*128b0*/  IMAD.MOV.U32 R13, RZ, RZ, R8 ;  /* 0x000000ffff0d7224 */ /* 0x000fe400078e0008 */
[----:B------:R-:W-:Y:S02]  /*128c0*/  IMAD.MOV.U32 R12, RZ, RZ, 0x3 ;  /* 0x00000003ff0c7424 */ /* 0x000fe400078e00ff */
[----:B------:R-:W-:-:S07]  /*128d0*/  IMAD.MOV.U32 R2, RZ, RZ, R14 ;  /* 0x000000ffff027224 */ /* 0x000fce00078e000e */
[----:B------:R-:W-:Y:S05]  /*128e0*/  WARPSYNC.COLLECTIVE R15, `(.L_x_13932) ;  /* 0x000000000f087348 */ /* 0x000fea0003c00000 */
[----:B------:R0:W1:Y:S02]  /*128f0*/  SHFL.IDX P6, R14, R13, R12, R11 ;  /* 0x0000000c0d0e7389 */ /* 0x00006400000c000b */
[----:B01----:R-:W-:Y:S01]  /*12900*/  ENDCOLLECTIVE ;  /* 0x000000000000791b */ /* 0x003fe20003800000 */
.L_x_13932:
        /* <DEDUP_REMOVED lines=11> */
.L_x_13933:
[----:B------:R-:W-:Y:S02]  /*129c0*/  IMAD.MOV.U32 R13, RZ, RZ, R5 ;  /* 0x000000ffff0d7224 */ /* 0x000fe400078e0005 */
[----:B------:R-:W-:Y:S02]  /*129d0*/  IMAD.MOV.U32 R12, RZ, RZ, RZ ;  /* 0x000000ffff0c7224 */ /* 0x000fe400078e00ff */
[----:B------:R-:W-:-:S07]  /*129e0*/  IMAD.MOV.U32 R2, RZ, RZ, R14 ;  /* 0x000000ffff027224 */ /* 0x000fce00078e000e */
[----:B------:R-:W-:Y:S05]  /*129f0*/  WARPSYNC.COLLECTIVE R15, `(.L_x_13934) ;  /* 0x000000000f087348 */ /* 0x000fea0003c00000 */
[----:B------:R0:W1:Y:S02]  /*12a00*/  SHFL.IDX P6, R14, R13, R12, R11 ;  /* 0x0000000c0d0e7389 */ /* 0x00006400000c000b */
[----:B01----:R-:W-:Y:S01]  /*12a10*/  ENDCOLLECTIVE ;  /* 0x000000000000791b */ /* 0x003fe20003800000 */
.L_x_13934:
        /* <DEDUP_REMOVED lines=11> */
.L_x_13935:
[----:B------:R-:W-:Y:S01]  /*12ad0*/  IMAD.MOV.U32 R2, RZ, RZ, R14 ;  /* 0x000000ffff027224 */ /* 0x000fe200078e000e */
[----:B------:R-:W-:Y:S06]  /*12ae0*/  BRA `(.L_x_13936) ;  /* 0xffffffb800dc7947 */ /* 0x000fec000383ffff */
.L_x_13828:
[----:B0-----:R0:W2:Y:S02]  /*12af0*/  SYNCS.PHASECHK.TRANS64.TRYWAIT P2, [R2+URZ+0x13270], R0 ;  /* 0x01327000020075a7 */ /* 0x0010a4000804017f */
[----:B--2---:R-:W-:Y:S05]  /*12b00*/  @!P2 NANOSLEEP.SYNCS 0x989680 ;  /* 0x009896800000a95d */ /* 0x004fea0003900000 */
[----:B------:R-:W2:Y:S02]  /*12b10*/  @!P2 SYNCS.PHASECHK.TRANS64 P2, [R2+URZ+0x13270], R0 ;  /* 0x013270000200a5a7 */ /* 0x000ea4000804007f */
[----:B--2---:R-:W-:Y:S05]  /*12b20*/  @!P2 BRA `(.L_x_13828) ;  /* 0xfffffffc00f0a947 */ /* 0x004fea000383ffff */
[----:B------:R-:W-:Y:S05]  /*12b30*/  BRA `(.L_x_13937) ;  /* 0xffffffbc00407947 */ /* 0x000fea000383ffff */
.L_x_13830:
[----:B0-----:R0:W2:Y:S02]  /*12b40*/  SYNCS.PHASECHK.TRANS64.TRYWAIT P2, [R2+URZ+0x13260], R3 ;  /* 0x01326003020075a7 */ /* 0x0010a4000804017f */
[----:B--2---:R-:W-:Y:S05]  /*12b50*/  @!P2 NANOSLEEP.SYNCS 0x989680 ;  /* 0x009896800000a95d */ /* 0x004fea0003900000 */
[----:B------:R-:W2:Y:S02]  /*12b60*/  @!P2 SYNCS.PHASECHK.TRANS64 P2, [R2+URZ+0x13260], R3 ;  /* 0x013260030200a5a7 */ /* 0x000ea4000804007f */
[----:B--2---:R-:W-:Y:S05]  /*12b70*/  @!P2 BRA `(.L_x_13830) ;  /* 0xfffffffc00f0a947 */ /* 0x004fea000383ffff */
[----:B------:R-:W-:Y:S05]  /*12b80*/  BRA `(.L_x_13938) ;  /* 0xffffffbc00507947 */ /* 0x000fea000383ffff */
.L_x_13838:
[----:B-1----:R1:W2:Y:S02]  /*12b90*/  SYNCS.PHASECHK.TRANS64.TRYWAIT P1, [R0+URZ+0x13270], R3 ;  /* 0x01327003000075a7 */ /* 0x0022a4000802017f */
[----:B--2---:R-:W-:Y:S05]  /*12ba0*/  @!P1 NANOSLEEP.SYNCS 0x989680 ;  /* 0x009896800000995d */ /* 0x004fea0003900000 */
[----:B------:R-:W2:Y:S02]  /*12bb0*/  @!P1 SYNCS.PHASECHK.TRANS64 P1, [R0+URZ+0x13270], R3 ;  /* 0x01327003000095a7 */ /* 0x000ea4000802007f */
[----:B--2---:R-:W-:Y:S05]  /*12bc0*/  @!P1 BRA `(.L_x_13838) ;  /* 0xfffffffc00f09947 */ /* 0x004fea000383ffff */
[----:B------:R-:W-:Y:S05]  /*12bd0*/  BRA `(.L_x_13939) ;  /* 0xffffffc000e87947 */ /* 0x000fea000383ffff */
.L_x_13840:
[----:B-1----:R1:W2:Y:S02]  /*12be0*/  SYNCS.PHASECHK.TRANS64.TRYWAIT P1, [R0+URZ+0x13260], R3 ;  /* 0x01326003000075a7 */ /* 0x0022a4000802017f */
[----:B--2---:R-:W-:Y:S05]  /*12bf0*/  @!P1 NANOSLEEP.SYNCS 0x989680 ;  /* 0x009896800000995d */ /* 0x004fea0003900000 */
[----:B------:R-:W2:Y:S02]  /*12c00*/  @!P1 SYNCS.PHASECHK.TRANS64 P1, [R0+URZ+0x13260], R3 ;  /* 0x01326003000095a7 */ /* 0x000ea4000802007f */
[----:B--2---:R-:W-:Y:S05]  /*12c10*/  @!P1 BRA `(.L_x_13840) ;  /* 0xfffffffc00f09947 */ /* 0x004fea000383ffff */
[----:B------:R-:W-:Y:S05]  /*12c20*/  BRA `(.L_x_13940) ;  /* 0xffffffc000f87947 */ /* 0x000fea000383ffff */
.L_x_13852:
[----:B0-----:R0:W3:Y:S02]  /*12c30*/  SYNCS.PHASECHK.TRANS64.TRYWAIT P0, [R5+URZ+0x13220], R0 ;  /* 0x01322000050075a7 */ /* 0x0010e4000800017f */
[----:B---3--:R-:W-:Y:S05]  /*12c40*/  @!P0 NANOSLEEP.SYNCS 0x989680 ;  /* 0x009896800000895d */ /* 0x008fea0003900000 */
[----:B------:R-:W3:Y:S02]  /*12c50*/  @!P0 SYNCS.PHASECHK.TRANS64 P0, [R5+URZ+0x13220], R0 ;  /* 0x01322000050085a7 */ /* 0x000ee4000800007f */
[----:B---3--:R-:W-:Y:S05]  /*12c60*/  @!P0 BRA `(.L_x_13852) ;  /* 0xfffffffc00f08947 */ /* 0x008fea000383ffff */
[----:B------:R-:W-:Y:S05]  /*12c70*/  BRA `(.L_x_13941) ;  /* 0xffffffd400987947 */ /* 0x000fea000383ffff */
.L_x_13853:
[----:B------:R-:W3:Y:S01]  /*12c80*/  S2R R2, SR_TID.X ;  /* 0x0000000000027919 */ /* 0x000ee20000002100 */
[----:B------:R-:W-:Y:S01]  /*12c90*/  BSSY B0, `(.L_x_13942) ;  /* 0x000000a000007945 */ /* 0x000fe20003800000 */
[----:B------:R-:W-:Y:S02]  /*12ca0*/  IMAD.MOV.U32 R12, RZ, RZ, RZ ;  /* 0x000000ffff0c7224 */ /* 0x000fe400078e00ff */
[----:B------:R-:W-:Y:S02]  /*12cb0*/  IMAD.MOV.U32 R11, RZ, RZ, 0x1f ;  /* 0x0000001fff0b7424 */ /* 0x000fe400078e00ff */
[----:B------:R-:W-:Y:S01]  /*12cc0*/  IMAD.MOV.U32 R15, RZ, RZ, -0x1 ;  /* 0xffffffffff0f7424 */ /* 0x000fe200078e00ff */
[----:B---3--:R-:W-:-:S04]  /*12cd0*/  SHF.R.U32.HI R2, RZ, 0x5, R2 ;  /* 0x00000005ff027819 */ /* 0x008fc80000011602 */
[----:B------:R-:W-:-:S05]  /*12ce0*/  LOP3.LUT R2, R2, 0x3, RZ, 0xc0, !PT ;  /* 0x0000000302027812 */ /* 0x000fca00078ec0ff */
[----:B------:R-:W-:-:S07]  /*12cf0*/  IMAD.MOV.U32 R13, RZ, RZ, R2 ;  /* 0x000000ffff0d7224 */ /* 0x000fce00078e0002 */
[----:B012--5:R-:W-:Y:S05]  /*12d00*/  WARPSYNC.COLLECTIVE R15, `(.L_x_13943) ;  /* 0x000000000f087348 */ /* 0x027fea0003c00000 */
[----:B------:R3:W4:Y:S02]  /*12d10*/  SHFL.IDX P6, R14, R13, R12, R11 ;  /* 0x0000000c0d0e7389 */ /* 0x00072400000c000b */
[----:B012345:R-:W-:Y:S01]  /*12d20*/  ENDCOLLECTIVE ;  /* 0x000000000000791b */ /* 0x03ffe20003800000 */
.L_x_13943:
[----:B------:R-:W-:Y:S05]  /*12d30*/  BSYNC B0 ;  /* 0x0000000000007941 */ /* 0x000fea0003800000 */
.L_x_13942:
[----:B------:R-:W-:Y:S05]  /*12d40*/  BRA `(.L_x_13944) ;  /* 0xffffffd400807947 */ /* 0x000fea000383ffff */
.L_x_13856:
[----:B------:R-:W-:Y:S01]  /*12d50*/  BSSY B1, `(.L_x_13945) ;  /* 0x0000006000017945 */ /* 0x000fe20003800000 */
[----:B------:R-:W-:-:S07]  /*12d60*/  IMAD.MOV.U32 R15, RZ, RZ, -0x1 ;  /* 0xffffffffff0f7424 */ /* 0x000fce00078e00ff */
[----:B012--5:R-:W-:Y:S05]  /*12d70*/  WARPSYNC.COLLECTIVE R15, `(.L_x_13946) ;  /* 0x000000000f0c7348 */ /* 0x027fea0003c00000 */
[----:B------:R-:W-:Y:S02]  /*12d80*/  ELECT P6, UR62, PT ;  /* 0x00000000003e782f */ /* 0x000fe400038c0000 */
[----:B------:R-:W-:Y:S01]  /*12d90*/  MOV R14, UR62 ;  /* 0x0000003e000e7c02 */ /* 0x000fe20008000f00 */
[----:B012--5:R-:W-:Y:S10]  /*12da0*/  ENDCOLLECTIVE ;  /* 0x000000000000791b */ /* 0x027ff40003800000 */
.L_x_13946:
[----:B------:R-:W-:Y:S05]  /*12db0*/  BSYNC B1 ;  /* 0x0000000000017941 */ /* 0x000fea0003800000 */
.L_x_13945:
[----:B------:R-:W-:Y:S05]  /*12dc0*/  BRA `(.L_x_13947) ;  /* 0xffffffd400787947 */ /* 0x000fea000383ffff */
.L_x_13858:
[----:B0-----:R0:W3:Y:S02]  /*12dd0*/  SYNCS.PHASECHK.TRANS64.TRYWAIT P1, [R4+URZ+0x13240], R3 ;  /* 0x01324003040075a7 */ /* 0x0010e4000802017f */
[----:B---3--:R-:W-:Y:S05]  /*12de0*/  @!P1 NANOSLEEP.SYNCS 0x989680 ;  /* 0x009896800000995d */ /* 0x008fea0003900000 */
[----:B------:R-:W3:Y:S02]  /*12df0*/  @!P1 SYNCS.PHASECHK.TRANS64 P1, [R4+URZ+0x13240], R3 ;  /* 0x01324003040095a7 */ /* 0x000ee4000802007f */
[----:B---3--:R-:W-:Y:S05]  /*12e00*/  @!P1 BRA `(.L_x_13858) ;  /* 0xfffffffc00f09947 */ /* 0x008fea000383ffff */
[----:B------:R-:W-:Y:S05]  /*12e10*/  BRA `(.L_x_13948) ;  /* 0xffffffd400a07947 */ /* 0x000fea000383ffff */
.L_x_13860:
[----:B-1----:R1:W3:Y:S02]  /*12e20*/  SYNCS.PHASECHK.TRANS64.TRYWAIT P1, [R5+URZ+0x13240], R0 ;  /* 0x01324000050075a7 */ /* 0x0022e4000802017f */
[----:B---3--:R-:W-:Y:S05]  /*12e30*/  @!P1 NANOSLEEP.SYNCS 0x989680 ;  /* 0x009896800000995d */ /* 0x008fea0003900000 */
[----:B------:R-:W3:Y:S02]  /*12e40*/  @!P1 SYNCS.PHASECHK.TRANS64 P1, [R5+URZ+0x13240], R0 ;  /* 0x01324000050095a7 */ /* 0x000ee4000802007f */
[----:B---3--:R-:W-:Y:S05]  /*12e50*/  @!P1 BRA `(.L_x_13860) ;  /* 0xfffffffc00f09947 */ /* 0x008fea000383ffff */
[----:B------:R-:W-:Y:S05]  /*12e60*/  BRA `(.L_x_13949) ;  /* 0xffffffd400b07947 */ /* 0x000fea000383ffff */
.L_x_13862:
[----:B---3--:R3:W4:Y:S02]  /*12e70*/  SYNCS.PHASECHK.TRANS64.TRYWAIT P1, [R4+URZ+0x13260], R3 ;  /* 0x01326003040075a7 */ /* 0x008724000802017f */
[----:B----4-:R-:W-:Y:S05]  /*12e80*/  @!P1 NANOSLEEP.SYNCS 0x989680 ;  /* 0x009896800000995d */ /* 0x010fea0003900000 */
[----:B------:R-:W4:Y:S02]  /*12e90*/  @!P1 SYNCS.PHASECHK.TRANS64 P1, [R4+URZ+0x13260], R3 ;  /* 0x01326003040095a7 */ /* 0x000f24000802007f */
[----:B----4-:R-:W-:Y:S05]  /*12ea0*/  @!P1 BRA `(.L_x_13862) ;  /* 0xfffffffc00f09947 */ /* 0x010fea000383ffff */
[----:B------:R-:W-:Y:S05]  /*12eb0*/  BRA `(.L_x_13950) ;  /* 0xffffffd400ac7947 */ /* 0x000fea000383ffff */
.L_x_13864:
[----:B----4-:R4:W0:Y:S02]  /*12ec0*/  SYNCS.PHASECHK.TRANS64.TRYWAIT P1, [R5+URZ+0x13260], R0 ;  /* 0x01326000050075a7 */ /* 0x010824000802017f */
[----:B0-----:R-:W-:Y:S05]  /*12ed0*/  @!P1 NANOSLEEP.SYNCS 0x989680 ;  /* 0x009896800000995d */ /* 0x001fea0003900000 */
[----:B------:R-:W0:Y:S02]  /*12ee0*/  @!P1 SYNCS.PHASECHK.TRANS64 P1, [R5+URZ+0x13260], R0 ;  /* 0x01326000050095a7 */ /* 0x000e24000802007f */
[----:B0-----:R-:W-:Y:S05]  /*12ef0*/  @!P1 BRA `(.L_x_13864) ;  /* 0xfffffffc00f09947 */ /* 0x001fea000383ffff */
[----:B------:R-:W-:Y:S05]  /*12f00*/  BRA `(.L_x_13951) ;  /* 0xffffffd400a87947 */ /* 0x000fea000383ffff */
.L_x_13866:
[----:B------:R0:W0:Y:S02]  /*12f10*/  SYNCS.PHASECHK.TRANS64.TRYWAIT P1, [R4+URZ+0x13280], R3 ;  /* 0x01328003040075a7 */ /* 0x000024000802017f */
[----:B0-----:R-:W-:Y:S05]  /*12f20*/  @!P1 NANOSLEEP.SYNCS 0x989680 ;  /* 0x009896800000995d */ /* 0x001fea0003900000 */
[----:B------:R-:W0:Y:S02]  /*12f30*/  @!P1 SYNCS.PHASECHK.TRANS64 P1, [R4+URZ+0x13280], R3 ;  /* 0x01328003040095a7 */ /* 0x000e24000802007f */
[----:B0-----:R-:W-:Y:S05]  /*12f40*/  @!P1 BRA `(.L_x_13866) ;  /* 0xfffffffc00f09947 */ /* 0x001fea000383ffff */
[----:B------:R-:W-:Y:S05]  /*12f50*/  BRA `(.L_x_13952) ;  /* 0xffffffd400a47947 */ /* 0x000fea000383ffff */
.L_x_13953:
        /* <DEDUP_REMOVED lines=10> */
.L_x_16303:


//--------------------- .text._ZN7cutlass13device_kernelIN5flash11enable_sm90INS1_16FlashAttnFwdSm90INS1_25CollectiveMainloopFwdSm90ILi2EN4cute5tupleIJNS5_1CILi1EEES8_S8_EEENS6_IJNS7_ILi192EEENS7_ILi160EEENS7_ILi64EEEEEELi64ENS_12float_e4m3_tEfNS_4arch4Sm90ELb0ELb0ELb0ELb1ELb1ELb1ELb0ELb1ELb1ELb1ELb1ELb0EEENS1_21CollectiveEpilogueFwdINS6_IJSA_SC_SB_EEES9_NS_10bfloat16_tESG_Li384ELb1ELb1ELb1ELb1EEENS1_36VarlenDynamicPersistentTileSchedulerILi192ELi160ELi384ELi128ELb1ELb1ELb1ELb0ELb1ELb1EEEEEEEEEvNT_6ParamsE --------------------------
	.section	.text._ZN7cutlass13device_kernelIN5flash11enable_sm90INS1_16FlashAttnFwdSm90INS1_25CollectiveMainloopFwdSm90ILi2EN4cute5tupleIJNS5_1CILi1EEES8_S8_EEENS6_IJNS7_ILi192EEENS7_ILi160EEENS7_ILi64EEEEEELi64ENS_12float_e4m3_tEfNS_4arch4Sm90ELb0ELb0ELb0ELb1ELb1ELb1ELb0ELb1ELb1ELb1ELb1ELb0EEENS1_21CollectiveEpilogueFwdINS6_IJSA_SC_SB_EEES9_NS_10bfloat16_tESG_Li384ELb1ELb1ELb1ELb1EEENS1_36VarlenDynamicPersistentTileSchedulerILi192ELi160ELi384ELi128ELb1ELb1ELb1ELb0ELb1ELb1EEEEEEEEEvNT_6ParamsE,"ax",@progbits
	.align	128
.text._ZN7cutlass13device_kernelIN5flash11enable_sm90INS1_16FlashAttnFwdSm90INS1_25CollectiveMainloopFwdSm90ILi2EN4cute5tupleIJNS5_1CILi1EEES8_S8_EEENS6_IJNS7_ILi192EEENS7_ILi160EEENS7_ILi64EEEEEELi64ENS_12float_e4m3_tEfNS_4arch4Sm90ELb0ELb0ELb0ELb1ELb1ELb1ELb0ELb1ELb1ELb1ELb1ELb0EEENS1_21CollectiveEpilogueFwdINS6_IJSA_SC_SB_EEES9_NS_10bfloat16_tESG_Li384ELb1ELb1ELb1ELb1EEENS1_36VarlenDynamicPersistentTileSchedulerILi192ELi160ELi384ELi128ELb1ELb1ELb1ELb0ELb1ELb1EEEEEEEEEvNT_6ParamsE:
        .type           _ZN7cutlass13device_kernelIN5flash11enable_sm90INS1_16FlashAttnFwdSm90INS1_25CollectiveMainloopFwdSm90ILi2EN4cute5tupleIJNS5_1CILi1EEES8_S8_EEENS6_IJNS7_ILi192EEENS7_ILi160EEENS7_ILi64EEEEEELi64ENS_12float_e4m3_tEfNS_4arch4Sm90ELb0ELb0ELb0ELb1ELb1ELb1ELb0ELb1ELb1ELb1ELb1ELb0EEENS1_21CollectiveEpilogueFwdINS6_IJSA_SC_SB_EEES9_NS_10bfloat16_tESG_Li384ELb1ELb1ELb1ELb1EEENS1_36VarlenDynamicPersistentTileSchedulerILi192ELi160ELi384ELi128ELb1ELb1ELb1ELb0ELb1ELb1EEEEEEEEEvNT_6ParamsE,@function
        .size           _ZN7cutlass13device_kernelIN5flash11enable_sm90INS1_16FlashAttnFwdSm90INS1_25CollectiveMainloopFwdSm90ILi2EN4cute5tupleIJNS5_1CILi1EEES8_S8_EEENS6_IJNS7_ILi192EEENS7_ILi160EEENS7_ILi64EEEEEELi64ENS_12float_e4m3_tEfNS_4arch4Sm90ELb0ELb0ELb0ELb1ELb1ELb1ELb0ELb1ELb1ELb1ELb1ELb0EEENS1_21CollectiveEpilogueFwdINS6_IJSA_SC_SB_EEES9_NS_10bfloat16_tESG_Li384ELb1ELb1ELb1ELb1EEENS1_36VarlenDynamicPersistentTileSchedulerILi192ELi160ELi384ELi128ELb1ELb1ELb1ELb0ELb1ELb1EEEEEEEEEvNT_6ParamsE,(.L_x_16304 - _ZN7cutlass13device_kernelIN5flash11enable_sm90INS1_16FlashAttnFwdSm90INS1_25CollectiveMainloopFwdSm90ILi2EN4cute5tupleIJNS5_1CILi1EEES8_S8_EEENS6_IJNS7_ILi192EEENS7_ILi160EEENS7_ILi64EEEEEELi64ENS_12float_e4m3_tEfNS_4arch4Sm90ELb0ELb0ELb0ELb1ELb1ELb1ELb0ELb1ELb1ELb1ELb1ELb0EEENS1_21CollectiveEpilogueFwdINS6_IJSA_SC_SB_EEES9_NS_10bfloat16_tESG_Li384ELb1ELb1ELb1ELb1EEENS1_36VarlenDynamicPersistentTileSchedulerILi192ELi160ELi384ELi128ELb1ELb1ELb1ELb0ELb1ELb1EEEEEEEEEvNT_6ParamsE)
        .other          _ZN7cutlass13device_kernelIN5flash11enable_sm90INS1_16FlashAttnFwdSm90INS1_25CollectiveMainloopFwdSm90ILi2EN4cute5tupleIJNS5_1CILi1EEES8_S8_EEENS6_IJNS7_ILi192EEENS7_ILi160EEENS7_ILi64EEEEEELi64ENS_12float_e4m3_tEfNS_4arch4Sm90ELb0ELb0ELb0ELb1ELb1ELb1ELb0ELb1ELb1ELb1ELb1ELb0EEENS1_21CollectiveEpilogueFwdINS6_IJSA_SC_SB_EEES9_NS_10bfloat16_tESG_Li384ELb1ELb1ELb1ELb1EEENS1_36VarlenDynamicPersistentTileSchedulerILi192ELi160ELi384ELi128ELb1ELb1ELb1ELb0ELb1ELb1EEEEEEEEEvNT_6ParamsE,@"STO_CUDA_ENTRY STV_DEFAULT"
_ZN7cutlass13device_kernelIN5flash11enable_sm90INS1_16FlashAttnFwdSm90INS1_25CollectiveMainloopFwdSm90ILi2EN4cute5tupleIJNS5_1CILi1EEES8_S8_EEENS6_IJNS7_ILi192EEENS7_ILi160EEENS7_ILi64EEEEEELi64ENS_12float_e4m3_tEfNS_4arch4Sm90ELb0ELb0ELb0ELb1ELb1ELb1ELb0ELb1ELb1ELb1ELb1ELb0EEENS1_21CollectiveEpilogueFwdINS6_IJSA_SC_SB_EEES9_NS_10bfloat16_tESG_Li384ELb1ELb1ELb1ELb1EEENS1_36VarlenDynamicPersistentTileSchedulerILi192ELi160ELi384ELi128ELb1ELb1ELb1ELb0ELb1ELb1EEEEEEEEEvNT_6ParamsE:
        /* <DEDUP_REMOVED lines=17> */
.L_x_13955:
[----:B------:R-:W-:Y:S05]  /*0110*/  BSYNC B0 ;  /* 0x0000000000007941 */ /* 0x000fea0003800000 */
.L_x_13954:
        /* <DEDUP_REMOVED lines=40> */
.L_x_13956:
        /* <DEDUP_REMOVED lines=22> */
.L_x_13957:
        /* <DEDUP_REMOVED lines=18> */
.L_x_13958:
        /* <DEDUP_REMOVED lines=22> */
.L_x_13959:
        /* <DEDUP_REMOVED lines=23> */
.L_x_13960:
        /* <DEDUP_REMOVED lines=9> */
.L_x_13963:
        /* <DEDUP_REMOVED lines=16> */
[----:B------:R-:W3:Y:S01]  /*0a80*/  LDL.LU R16, [R1+0x38] ;  /* 0x0000380001107983 */ /* 0x000ee20000300800 */
[----:B------:R-:W0:Y:S02]  /*0a90*/  S2R R0, SR_TID.X ;  /* 0x0000000000007919 */ /* 0x000e240000002100 */
[----:B0-----:R-:W-:-:S05]  /*0aa0*/  VIADD R15, R0, 0xffffff80 ;  /* 0xffffff80000f7836 */ /* 0x001fca0000000000 */
[----:B------:R-:W-:Y:S02]  /*0ab0*/  SHF.R.S32.HI R0, RZ, 0x1f, R15 ;  /* 0x0000001fff007819 */ /* 0x000fe4000001140f */
[-C--:B------:R-:W-:Y:S02]  /*0ac0*/  LEA.HI R3, R15, R15.reuse, RZ, 0x1 ;  /* 0x0000000f0f037211 */ /* 0x080fe400078f08ff */
[CC--:B--2---:R-:W-:Y:S02]  /*0ad0*/  LEA.HI R2, R0.reuse, R15.reuse, RZ, 0x7 ;  /* 0x0000000f00027211 */ /* 0x0c4fe400078f38ff */
[CC--:B------:R-:W-:Y:S02]  /*0ae0*/  LEA.HI R4, R0.reuse, R15.reuse, RZ, 0x5 ;  /* 0x0000000f00047211 */ /* 0x0c0fe400078f28ff */
[----:B------:R-:W-:Y:S02]  /*0af0*/  SHF.R.S32.HI R10, RZ, 0x1, R3 ;  /* 0x00000001ff0a7819 */ /* 0x000fe40000011403 */
[----:B------:R-:W-:Y:S01]  /*0b00*/  LEA.HI R5, R0, R15, RZ, 0x4 ;  /* 0x0000000f00057211 */ /* 0x000fe200078f20ff */
[----:B------:R-:W-:Y:S01]  /*0b10*/  IMAD.SHL.U32 R8, R4, 0x20, RZ ;  /* 0x0000002004087824 */ /* 0x000fe200078e00ff */
[----:B------:R-:W-:-:S02]  /*0b20*/  LOP3.LUT R9, R2, 0xffffff80, RZ, 0xc0, !PT ;  /* 0xffffff8002097812 */ /* 0x000fc400078ec0ff */
[----:B------:R-:W-:Y:S02]  /*0b30*/  LEA.HI R4, R3, R10, RZ, 0x1 ;  /* 0x0000000a03047211 */ /* 0x000fe400078f08ff */
[----:B------:R-:W-:Y:S01]  /*0b40*/  LOP3.LUT R7, R5, 0x3fffff0, RZ, 0xc0, !PT ;  /* 0x03fffff005077812 */ /* 0x000fe200078ec0ff */
[C---:B------:R-:W-:Y:S01]  /*0b50*/  IMAD.IADD R14, R15.reuse, 0x1, -R9 ;  /* 0x000000010f0e7824 */ /* 0x040fe200078e0a09 */
[----:B------:R-:W-:Y:S02]  /*0b60*/  LOP3.LUT R4, R4, 0x3fffffe, RZ, 0xc0, !PT ;  /* 0x03fffffe04047812 */ /* 0x000fe400078ec0ff */
[----:B------:R-:W-:Y:S01]  /*0b70*/  SHF.R.S32.HI R6, RZ, 0x4, R5 ;  /* 0x00000004ff067819 */ /* 0x000fe20000011405 */
[----:B------:R-:W-:Y:S01]  /*0b80*/  IMAD.IADD R7, R15, 0x1, -R7 ;  /* 0x000000010f077824 */ /* 0x000fe200078e0a07 */
[----:B------:R-:W-:Y:S01]  /*0b90*/  LOP3.LUT R8, R8, 0xfffffc00, RZ, 0xc0, !PT ;  /* 0xfffffc0008087812 */ /* 0x000fe200078ec0ff */
[----:B------:R-:W-:Y:S01]  /*0ba0*/  IMAD.IADD R4, R10, 0x1, -R4 ;  /* 0x000000010a047824 */ /* 0x000fe200078e0a04 */
[----:B------:R-:W-:-:S02]  /*0bb0*/  SHF.R.S32.HI R9, RZ, 0x1f, R14 ;  /* 0x0000001fff097819 */ /* 0x000fc4000001140e */
[----:B------:R-:W-:Y:S01]  /*0bc0*/  LEA.HI R5, R5, R6, RZ, 0x1 ;  /* 0x0000000605057211 */ /* 0x000fe200078f08ff */
[----:B------:R-:W-:Y:S01]  /*0bd0*/  IMAD R7, R7, 0x40, R8 ;  /* 0x0000004007077824 */ /* 0x000fe200078e0208 */
[----:B------:R-:W-:Y:S01]  /*0be0*/  LEA.HI R8, R9, R14, RZ, 0x2 ;  /* 0x0000000e09087211 */ /* 0x000fe200078f10ff */
[----:B------:R-:W-:Y:S01]  /*0bf0*/  IMAD R13, R6, 0x8, R4 ;  /* 0x00000008060d7824 */ /* 0x000fe200078e0204 */
[----:B------:R-:W-:Y:S02]  /*0c00*/  LOP3.LUT R5, R5, 0x1ffffffe, RZ, 0xc0, !PT ;  /* 0x1ffffffe05057812 */ /* 0x000fe400078ec0ff */
[----:B------:R-:W-:Y:S02]  /*0c10*/  LEA.HI R4, R0, R15, RZ, 0x2 ;  /* 0x0000000f00047211 */ /* 0x000fe400078f10ff */
[--C-:B------:R-:W-:Y:S02]  /*0c20*/  SHF.R.S32.HI R10, RZ, 0x2, R8.reuse ;  /* 0x00000002ff0a7819 */ /* 0x100fe40000011408 */
[----:B------:R-:W-:-:S02]  /*0c30*/  SHF.R.S32.HI R11, RZ, 0x1f, R8 ;  /* 0x0000001fff0b7819 */ /* 0x000fc40000011408 */
[----:B------:R-:W-:Y:S02]  /*0c40*/  IADD3 R6, R6, -R5, RZ ;  /* 0x8000000506067210 */ /* 0x000fe40007ffe0ff */
[----:B------:R-:W-:Y:S02]  /*0c50*/  SHF.R.S32.HI R19, RZ, 0x7, R2 ;  /* 0x00000007ff137819 */ /* 0x000fe40000011402 */
[--C-:B------:R-:W-:Y:S02]  /*0c60*/  SHF.R.S32.HI R2, RZ, 0x2, R4.reuse ;  /* 0x00000002ff027819 */ /* 0x100fe40000011404 */
[----:B------:R-:W-:Y:S02]  /*0c70*/  SHF.R.S32.HI R5, RZ, 0x1f, R4 ;  /* 0x0000001fff057819 */ /* 0x000fe40000011404 */
[----:B------:R-:W-:Y:S02]  /*0c80*/  LEA.HI R11, R11, R10, RZ, 0x3 ;  /* 0x0000000a0b0b7211 */ /* 0x000fe400078f18ff */
[----:B------:R-:W-:Y:S01]  /*0c90*/  LOP3.LUT R12, R4, 0xfffffffc, RZ, 0xc0, !PT ;  /* 0xfffffffc040c7812 */ /* 0x000fe200078ec0ff */
[----:B------:R-:W-:Y:S01]  /*0ca0*/  IMAD.HI R4, R19, 0x55555556, RZ ;  /* 0x5555555613047827 */ /* 0x000fe200078e02ff */
[----:B------:R-:W-:-:S02]  /*0cb0*/  LEA.HI R5, R5, R2, RZ, 0x2 ;  /* 0x0000000205057211 */ /* 0x000fc400078f10ff */
[----:B------:R-:W-:Y:S02]  /*0cc0*/  LOP3.LUT R11, R11, 0xfffffff8, RZ, 0xc0, !PT ;  /* 0xfffffff80b0b7812 */ /* 0x000fe400078ec0ff */
[----:B------:R-:W-:Y:S02]  /*0cd0*/  LEA.HI R9, R9, R14, RZ, 0x5 ;  /* 0x0000000e09097211 */ /* 0x000fe400078f28ff */
[----:B------:R-:W-:Y:S01]  /*0ce0*/  LOP3.LUT R5, R5, 0xfffffffc, RZ, 0xc0, !PT ;  /* 0xfffffffc05057812 */ /* 0x000fe200078ec0ff */
[----:B------:R-:W-:Y:S01]  /*0cf0*/  IMAD.IADD R10, R10, 0x1, -R11 ;  /* 0x000000010a0a7824 */ /* 0x000fe200078e0a0b */
[----:B------:R-:W-:Y:S02]  /*0d00*/  LEA.HI R4, R4, R4, RZ, 0x1 ;  /* 0x0000000404047211 */ /* 0x000fe400078f08ff */
[----:B------:R-:W-:Y:S01]  /*0d10*/  SHF.R.S32.HI R9, RZ, 0x5, R9 ;  /* 0x00000005ff097819 */ /* 0x000fe20000011409 */
[----:B------:R-:W-:Y:S02]  /*0d20*/  IMAD.IADD R5, R2, 0x1, -R5 ;  /* 0x0000000102057824 */ /* 0x000fe400078e0a05 */
[----:B------:R-:W-:-:S02]  /*0d30*/  IMAD R4, R4, -0x3, R19 ;  /* 0xfffffffd04047824 */ /* 0x000fc400078e0213 */
[----:B------:R-:W-:Y:S02]  /*0d40*/  IMAD R9, R9, 0x10, R10 ;  /* 0x0000001009097824 */ /* 0x000fe400078e020a */
[----:B------:R-:W-:Y:S01]  /*0d50*/  IMAD R2, R6, 0x8, R7 ;  /* 0x0000000806027824 */ /* 0x000fe200078e0207 */
[----:B------:R-:W-:Y:S01]  /*0d60*/  LOP3.LUT R3, R3, 0xfffffffe, RZ, 0xc0, !PT ;  /* 0xfffffffe03037812 */ /* 0x000fe200078ec0ff */
[----:B------:R-:W-:-:S03]  /*0d70*/  IMAD R4, R4, 0x40, R9 ;  /* 0x0000004004047824 */ /* 0x000fc600078e0209 */
[----:B------:R3:W-:Y:S01]  /*0d80*/  STL [R1+0xa0], R2 ;  /* 0x0000a00201007387 */ /* 0x0007e20000100800 */
[C---:B------:R-:W-:Y:S01]  /*0d90*/  IMAD.IADD R3, R15.reuse, 0x1, -R3 ;  /* 0x000000010f037824 */ /* 0x040fe200078e0a03 */
[----:B------:R-:W-:Y:S02]  /*0da0*/  LEA.HI R0, R0, R15, RZ, 0x3 ;  /* 0x0000000f00007211 */ /* 0x000fe400078f18ff */
[----:B------:R-:W-:Y:S01]  /*0db0*/  STL [R1+0x78], R5 ;  /* 0x0000780501007387 */ /* 0x000fe20000100800 */
[----:B------:R-:W-:-:S03]  /*0dc0*/  IMAD.IADD R12, R15, 0x1, -R12 ;  /* 0x000000010f0c7824 */ /* 0x000fc600078e0a0c */
[----:B------:R-:W-:Y:S04]  /*0dd0*/  STL [R1+0x98], R4 ;  /* 0x0000980401007387 */ /* 0x000fe80000100800 */
[----:B------:R-:W-:Y:S01]  /*0de0*/  STL [R1+0x4c], RZ ;  /* 0x00004cff01007387 */ /* 0x000fe20000100800 */
[----:B------:R-:W-:Y:S01]  /*0df0*/  IMAD.SHL.U32 R156, R3, 0x8, RZ ;  /* 0x00000008039c7824 */ /* 0x000fe200078e00ff */
[----:B------:R-:W-:Y:S02]  /*0e00*/  LEA.HI R11, R12, R12, RZ, 0x1 ;  /* 0x0000000c0c0b7211 */ /* 0x000fe400078f08ff */
[----:B------:R-:W-:Y:S02]  /*0e10*/  LOP3.LUT R8, R8, 0x7ffffffc, RZ, 0xc0, !PT ;  /* 0x7ffffffc08087812 */ /* 0x000fe400078ec0ff */
[----:B------:R-:W-:-:S03]  /*0e20*/  LOP3.LUT R11, R11, 0x1ffffffe, RZ, 0xc0, !PT ;  /* 0x1ffffffe0b0b7812 */ /* 0x000fc600078ec0ff */
[----:B------:R-:W-:Y:S02]  /*0e30*/  IMAD.IADD R8, R14, 0x1, -R8 ;  /* 0x000000010e087824 */ /* 0x000fe400078e0a08 */
[----:B------:R-:W-:Y:S02]  /*0e40*/  IMAD.IADD R11, R12, 0x1, -R11 ;  /* 0x000000010c0b7824 */ /* 0x000fe400078e0a0b */
[----:B------:R-:W-:Y:S02]  /*0e50*/  IMAD.SHL.U32 R12, R8, 0x2, RZ ;  /* 0x00000002080c7824 */ /* 0x000fe400078e00ff */
[----:B------:R-:W-:Y:S02]  /*0e60*/  IMAD.SHL.U32 R10, R13, 0x40, RZ ;  /* 0x000000400d0a7824 */ /* 0x000fe400078e00ff */
[C---:B------:R-:W-:Y:S02]  /*0e70*/  VIADD R9, R12.reuse, 0x10 ;  /* 0x000000100c097836 */ /* 0x040fe40000000000 */
[C---:B------:R-:W-:Y:S01]  /*0e80*/  VIADD R8, R12.reuse, 0x18 ;  /* 0x000000180c087836 */ /* 0x040fe20000000000 */
[C---:B------:R-:W-:Y:S01]  /*0e90*/  IADD3 R6, R12.reuse, 0x28, RZ ;  /* 0x000000280c067810 */ /* 0x040fe20007ffe0ff */
[----:B------:R-:W-:-:S02]  /*0ea0*/  VIADD R7, R12, 0x20 ;  /* 0x000000200c077836 */ /* 0x000fc40000000000 */
[----:B------:R-:W-:Y:S01]  /*0eb0*/  IMAD.MOV.U32 R19, RZ, RZ, RZ ;  /* 0x000000ffff137224 */ /* 0x000fe200078e00ff */
[----:B---3--:R-:W-:Y:S01]  /*0ec0*/  LOP3.LUT R2, R16, 0x1, RZ, 0xfc, !PT ;  /* 0x0000000110027812 */ /* 0x008fe200078efcff */
[----:B------:R-:W-:-:S04]  /*0ed0*/  IMAD.SHL.U32 R16, R3, 0x10, RZ ;  /* 0x0000001003107824 */ /* 0x000fc800078e00ff */
[----:B------:R0:W-:Y:S01]  /*0ee0*/  STL [R1+0xc], R2 ;  /* 0x00000c0201007387 */ /* 0x0001e20000100800 */
[----:B------:R-:W-:Y:S02]  /*0ef0*/  VIADD R23, R16, 0x20 ;  /* 0x0000002010177836 */ /* 0x000fe40000000000 */
[----:B------:R-:W-:Y:S01]  /*0f00*/  VIADD R3, R156, 0x10 ;  /* 0x000000109c037836 */ /* 0x000fe20000000000 */
[----:B0-----:R-:W-:Y:S02]  /*0f10*/  LOP3.LUT R2, R0, 0xfffffff8, RZ, 0xc0, !PT ;  /* 0xfffffff800027812 */ /* 0x001fe400078ec0ff */
[----:B------:R-:W-:Y:S01]  /*0f20*/  SHF.R.S32.HI R0, RZ, 0x3, R0 ;  /* 0x00000003ff007819 */ /* 0x000fe20000011400 */
[----:B------:R-:W-:Y:S01]  /*0f30*/  IMAD.SHL.U32 R0, R5, 0x80, RZ ;  /* 0x0000008005007824 */ /* 0x000fe200078e00ff */
[----:B------:R-:W-:Y:S01]  /*0f40*/  IADD3 R2, R15, -R2, RZ ;  /* 0x800000020f027210 */ /* 0x000fe20007ffe0ff */
[----:B------:R-:W-:Y:S03]  /*0f50*/  STL [R1], RZ ;  /* 0x000000ff01007387 */ /* 0x000fe60000100800 */
[----:B------:R-:W-:Y:S01]  /*0f60*/  LOP3.LUT R2, R0, 0x180, RZ, 0xc0, !PT ;  /* 0x0000018000027812 */ /* 0x000fe200078ec0ff */
[----:B------:R-:W-:Y:S01]  /*0f70*/  STL [R1+0x10], RZ ;  /* 0x000010ff01007387 */ /* 0x000fe20000100800 */
[----:B------:R-:W-:-:S03]  /*0f80*/  SHF.R.S32.HI R0, RZ, 0x1f, R23 ;  /* 0x0000001fff007819 */ /* 0x000fc60000011417 */
[----:B------:R-:W-:Y:S04]  /*0f90*/  STL [R1+0x8], RZ ;  /* 0x000008ff01007387 */ /* 0x000fe80000100800 */
[----:B------:R0:W-:Y:S04]  /*0fa0*/  STL [R1+0x18], R3 ;  /* 0x0000180301007387 */ /* 0x0001e80000100800 */
[----:B------:R-:W-:Y:S04]  /*0fb0*/  STL [R1+0x2c], R2 ;  /* 0x00002c0201007387 */ /* 0x000fe80000100800 */
[----:B------:R1:W-:Y:S01]  /*0fc0*/  STL [R1+0x14], R0 ;  /* 0x0000140001007387 */ /* 0x0003e20000100800 */
[----:B0-----:R-:W-:-:S02]  /*0fd0*/  SHF.R.U32.HI R3, RZ, 0x3, R2 ;  /* 0x00000003ff037819 */ /* 0x001fc40000011602 */
[C-C-:B-1----:R-:W-:Y:S02]  /*0fe0*/  LOP3.LUT R0, R2.reuse, 0x10, R16.reuse, 0xf8, !PT ;  /* 0x0000001002007812 */ /* 0x142fe400078ef810 */
[----:B------:R-:W-:Y:S02]  /*0ff0*/  LOP3.LUT R2, R2, 0x30, R16, 0xf8, !PT ;  /* 0x0000003002027812 */ /* 0x000fe400078ef810 */
[----:B------:R-:W-:Y:S01]  /*1000*/  LOP3.LUT R0, R0, R3, RZ, 0x3c, !PT ;  /* 0x0000000300007212 */ /* 0x000fe200078e3cff */
[----:B------:R0:W-:Y:S04]  /*1010*/  STL [R1+0x30], R3 ;  /* 0x0000300301007387 */ /* 0x0001e80000100800 */
[----:B------:R-:W-:Y:S01]  /*1020*/  STL [R1+0x5c], R12 ;  /* 0x00005c0c01007387 */ /* 0x000fe20000100800 */
[----:B------:R-:W-:-:S03]  /*1030*/  IMAD.IADD R0, R10, 0x1, R0 ;  /* 0x000000010a007824 */ /* 0x000fc600078e0200 */
[----:B------:R-:W-:Y:S01]  /*1040*/  STL [R1+0x34], R10 ;  /* 0x0000340a01007387 */ /* 0x000fe20000100800 */
[----:B0-----:R-:W-:-:S03]  /*1050*/  LOP3.LUT R3, R2, R3, RZ, 0x3c, !PT ;  /* 0x0000000302037212 */ /* 0x001fc600078e3cff */
[----:B------:R-:W-:Y:S01]  /*1060*/  STL [R1+0x74], R9 ;  /* 0x0000740901007387 */ /* 0x000fe20000100800 */
[----:B------:R-:W-:Y:S01]  /*1070*/  VIADD R5, R12, 0x30 ;  /* 0x000000300c057836 */ /* 0x000fe20000000000 */
[----:B------:R-:W-:Y:S02]  /*1080*/  IADD3 R3, R18, R10, R3 ;  /* 0x0000000a12037210 */ /* 0x000fe40007ffe003 */
[----:B------:R-:W-:Y:S01]  /*1090*/  STL [R1+0x70], R8 ;  /* 0x0000700801007387 */ /* 0x000fe20000100800 */
[----:B------:R-:W-:-:S03]  /*10a0*/  VIADD R2, R12, 0x38 ;  /* 0x000000380c027836 */ /* 0x000fc60000000000 */
[----:B------:R0:W-:Y:S04]  /*10b0*/  STL [R1+0x6c], R7 ;  /* 0x00006c0701007387 */ /* 0x0001e80000100800 */
[----:B------:R-:W-:Y:S04]  /*10c0*/  STL [R1+0x68], R6 ;  /* 0x0000680601007387 */ /* 0x000fe80000100800 */
[----:B------:R1:W-:Y:S04]  /*10d0*/  STL [R1+0x1c], R0 ;  /* 0x00001c0001007387 */ /* 0x0003e80000100800 */
[----:B------:R-:W-:Y:S01]  /*10e0*/  STL [R1+0x64], R5 ;  /* 0x0000640501007387 */ /* 0x000fe20000100800 */
[----:B0-----:R-:W-:-:S02]  /*10f0*/  SHF.R.S32.HI R7, RZ, 0x1f, R7 ;  /* 0x0000001fff077819 */ /* 0x001fc40000011407 */
[----:B-1----:R-:W-:Y:S01]  /*1100*/  SHF.R.S32.HI R0, RZ, 0x1f, R9 ;  /* 0x0000001fff007819 */ /* 0x002fe20000011409 */
[----:B------:R0:W-:Y:S04]  /*1110*/  STL [R1+0x94], R3 ;  /* 0x0000940301007387 */ /* 0x0001e80000100800 */
[----:B------:R-:W-:Y:S04]  /*1120*/  STL [R1+0x60], R2 ;  /* 0x0000600201007387 */ /* 0x000fe80000100800 */
[----:B------:R1:W-:Y:S01]  /*1130*/  STL [R1+0x90], R0 ;  /* 0x0000900001007387 */ /* 0x0003e20000100800 */
[----:B0-----:R-:W-:-:S05]  /*1140*/  SHF.R.S32.HI R3, RZ, 0x1f, R8 ;  /* 0x0000001fff037819 */ /* 0x001fca0000011408 */
[----:B------:R0:W-:Y:S01]  /*1150*/  STL [R1+0x8c], R3 ;  /* 0x00008c0301007387 */ /* 0x0001e20000100800 */
[----:B-1----:R-:W-:-:S03]  /*1160*/  SHF.R.S32.HI R0, RZ, 0x1f, R6 ;  /* 0x0000001fff007819 */ /* 0x002fc60000011406 */
[----:B------:R-:W-:Y:S01]  /*1170*/  STL [R1+0x88], R7 ;  /* 0x0000880701007387 */ /* 0x000fe20000100800 */
[----:B------:R-:W-:-:S03]  /*1180*/  SHF.R.S32.HI R2, RZ, 0x1f, R2 ;  /* 0x0000001fff027819 */ /* 0x000fc60000011402 */
[----:B------:R1:W-:Y:S01]  /*1190*/  STL [R1+0x84], R0 ;  /* 0x0000840001007387 */ /* 0x0003e20000100800 */
[----:B0-----:R-:W-:Y:S01]  /*11a0*/  SHF.R.S32.HI R3, RZ, 0x1f, R5 ;  /* 0x0000001fff037819 */ /* 0x001fe20000011405 */
[----:B-1----:R-:W-:-:S04]  /*11b0*/  IMAD R0, R11, 0x8, R4 ;  /* 0x000000080b007824 */ /* 0x002fc800078e0204 */
[----:B------:R0:W-:Y:S04]  /*11c0*/  STL [R1+0x80], R3 ;  /* 0x0000800301007387 */ /* 0x0001e80000100800 */
[----:B------:R0:W-:Y:S04]  /*11d0*/  STL [R1+0x9c], R0 ;  /* 0x00009c0001007387 */ /* 0x0001e80000100800 */
[----:B------:R0:W-:Y:S01]  /*11e0*/  STL [R1+0x7c], R2 ;  /* 0x00007c0201007387 */ /* 0x0001e20000100800 */
[----:B------:R-:W-:-:S07]  /*11f0*/  SHF.R.S32.HI R17, RZ, 0x1f, R16 ;  /* 0x0000001fff117819 */ /* 0x000fce0000011410 */
.L_x_14073:
[----:B01234-:R-:W0:Y:S01]  /*1200*/  LDC.64 R2, c[0x0][0xc88] ;  /* 0x00032200ff027b82 */ /* 0x01fe220000000a00 */
[----:B------:R-:W-:Y:S01]  /*1210*/  ULDC.64 UR4, c[0x0][0xa28] ;  /* 0x00028a0000047ab9 */ /* 0x000fe20000000a00 */
[----:B------:R-:W-:Y:S01]  /*1220*/  ULDC.64 UR8, c[0x0][0xa18] ;  /* 0x0002860000087ab9 */ /* 0x000fe20000000a00 */
[----:B------:R-:W-:Y:S01]  /*1230*/  ULDC.64 UR6, c[0x0][0xa08] ;  /* 0x0002820000067ab9 */ /* 0x000fe20000000a00 */
[----:B0-----:R-:W-:-:S05]  /*1240*/  IMAD.WIDE R2, R27, 0x4, R2 ;  /* 0x000000041b027825 */ /* 0x001fca00078e0202 */
[----:B------:R-:W2:Y:S01]  /*1250*/  LDG.E R31, desc[UR40][R2.64] ;  /* 0x00000028021f7981 */ /* 0x000ea2000c1e1900 */
[----:B------:R-:W-:Y:S01]  /*1260*/  ISETP.NE.U32.AND P2, PT, RZ, UR4, PT ;  /* 0x00000004ff007c0c */ /* 0x000fe2000bf45070 */
[----:B------:R-:W-:Y:S01]  /*1270*/  IMAD.MOV.U32 R8, RZ, RZ, RZ ;  /* 0x000000ffff087224 */ /* 0x000fe200078e00ff */
        /* <DEDUP_REMOVED lines=13> */
[C---:B-----5:R-:W-:Y:S01]  /*1350*/  IADD3 R6, P4, R36.reuse, UR6, RZ ;  /* 0x0000000624067c10 */ /* 0x060fe2000ff9e0ff */
        /* <DEDUP_REMOVED lines=37> */
.L_x_13965:
[----:B------:R-:W-:Y:S01]  /*15b0*/  IMAD.U32 R2, RZ, RZ, UR5 ;  /* 0x00000005ff027e24 */ /* 0x000fe2000f8e00ff */
[----:B------:R-:W-:Y:S01]  /*15c0*/  MOV R29, UR4 ;  /* 0x00000004001d7c02 */ /* 0x000fe20008000f00 */
[----:B------:R-:W-:Y:S06]  /*15d0*/  @!P2 BRA `(.L_x_13966) ;  /* 0x000000000010a947 */ /* 0x000fec0003800000 */
[----:B------:R-:W-:-:S04]  /*15e0*/  IADD3 R4, P0, R36, UR8, RZ ;  /* 0x0000000824047c10 */ /* 0x000fc8000ff1e0ff */
[----:B------:R-:W-:-:S05]  /*15f0*/  IADD3.X R5, R35, UR9, RZ, P0, !PT ;  /* 0x0000000923057c10 */ /* 0x000fca00087fe4ff */
[----:B------:R0:W5:Y:S01]  /*1600*/  LDG.E R29, desc[UR40][R4.64] ;  /* 0x00000028041d7981 */ /* 0x000162000c1e1900 */
[----:B------:R-:W-:Y:S05]  /*1610*/  BRA `(.L_x_13967) ;  /* 0x0000000000107947 */ /* 0x000fea0003800000 */
.L_x_13966:
[----:B------:R-:W-:Y:S05]  /*1620*/  @!P0 BRA `(.L_x_13967) ;  /* 0x00000000000c8947 */ /* 0x000fea0003800000 */
[----:B------:R-:W2:Y:S04]  /*1630*/  LDG.E R0, desc[UR40][R6.64] ;  /* 0x0000002806007981 */ /* 0x000ea8000c1e1900 */
[----:B------:R-:W2:Y:S02]  /*1640*/  LDG.E R29, desc[UR40][R6.64+0x4] ;  /* 0x00000428061d7981 */ /* 0x000ea4000c1e1900 */
[----:B--2---:R-:W-:-:S07]  /*1650*/  IMAD.IADD R29, R29, 0x1, -R0 ;  /* 0x000000011d1d7824 */ /* 0x004fce00078e0a00 */
.L_x_13967:
        /* <DEDUP_REMOVED lines=15> */
[----:B------:R-:W-:Y:S01]  /*1750*/  IMAD.IADD R11, R29, 0x1, -R8 ;  /* 0x000000011d0b7824 */ /* 0x000fe200078e0a08 */
[----:B------:R-:W-:Y:S01]  /*1760*/  LOP3.LUT R12, R9, 0xff, RZ, 0xc0, !PT ;  /* 0x000000ff090c7812 */ /* 0x000fe200078ec0ff */
[----:B------:R-:W-:Y:S01]  /*1770*/  BSSY B0, `(.L_x_13968) ;  /* 0x000002d000007945 */ /* 0x000fe20003800000 */
        /* <DEDUP_REMOVED lines=44> */
.L_x_13969:
[----:B------:R-:W-:Y:S05]  /*1a40*/  BSYNC B0 ;  /* 0x0000000000007941 */ /* 0x000fea0003800000 */
.L_x_13968:
[----:B------:R-:W-:Y:S01]  /*1a50*/  IMAD R0, R12, R3, RZ ;  /* 0x000000030c007224 */ /* 0x000fe200078e02ff */
[----:B------:R-:W-:-:S04]  /*1a60*/  PLOP3.LUT P3, PT, PT, PT, PT, 0x80, 0x0 ;  /* 0x000000000000781c */ /* 0x000fc80003f6f070 */
        /* <DEDUP_REMOVED lines=12> */
[----:B------:R-:W-:-:S04]  /*1b30*/  @P0 LEA.HI.SX32 R34, R0, R3, 0x1a ;  /* 0x0000000300220211 */ /* 0x000fc800078fd2ff */
        /* <DEDUP_REMOVED lines=10> */
[----:B------:R1:W2:Y:S01]  /*1be0*/  LDC.64 R14, c[0x4][R0] ;  /* 0x01000000000e7b82 */ /* 0x0002a20000000a00 */
[----:B------:R-:W-:Y:S01]  /*1bf0*/  IMAD.U32 R5, RZ, RZ, UR5 ;  /* 0x00000005ff057e24 */ /* 0x000fe2000f8e00ff */
[----:B------:R-:W-:Y:S01]  /*1c00*/  ULDC.64 UR4, c[0x4][0x1b8] ;  /* 0x01006e0000047ab9 */ /* 0x000fe20000000a00 */
[----:B0-----:R-:W-:Y:S01]  /*1c10*/  IMAD.U32 R10, RZ, RZ, UR6 ;  /* 0x00000006ff0a7e24 */ /* 0x001fe2000f8e00ff */
[----:B------:R-:W-:Y:S01]  /*1c20*/  MOV R6, UR4 ;  /* 0x0000000400067c02 */ /* 0x000fe20008000f00 */
[----:B------:R-:W-:Y:S02]  /*1c30*/  IMAD.U32 R7, RZ, RZ, UR5 ;  /* 0x00000005ff077e24 */ /* 0x000fe4000f8e00ff */
[----:B------:R-:W-:-:S02]  /*1c40*/  IMAD.U32 R11, RZ, RZ, UR7 ;  /* 0x00000007ff0b7e24 */ /* 0x000fc4000f8e00ff */
[----:B------:R-:W-:Y:S02]  /*1c50*/  IMAD.MOV.U32 R8, RZ, RZ, 0x70 ;  /* 0x00000070ff087424 */ /* 0x000fe400078e00ff */
[----:B------:R-:W-:Y:S02]  /*1c60*/  IMAD.MOV.U32 R12, RZ, RZ, 0x1 ;  /* 0x00000001ff0c7424 */ /* 0x000fe400078e00ff */
[----:B-1----:R-:W-:-:S07]  /*1c70*/  IMAD.MOV.U32 R13, RZ, RZ, RZ ;  /* 0x000000ffff0d7224 */ /* 0x002fce00078e00ff */
[----:B------:R-:W-:-:S07]  /*1c80*/  LEPC R20, `(.L_x_13972) ;  /* 0x000000001014794e */ /* 0x000fce0000000000 */
[----:B--2--5:R-:W-:Y:S05]  /*1c90*/  CALL.ABS.NOINC R14 ;  /* 0x000000000e007343 */ /* 0x024fea0003c00000 */
.L_x_13972:
[----:B------:R-:W-:Y:S05]  /*1ca0*/  BSYNC B6 ;  /* 0x0000000000067941 */ /* 0x000fea0003800000 */
.L_x_13971:
        /* <DEDUP_REMOVED lines=20> */
.L_x_13974:
[----:B------:R-:W-:Y:S05]  /*1df0*/  BSYNC B6 ;  /* 0x0000000000067941 */ /* 0x000fea0003800000 */
.L_x_13973:
[----:B------:R-:W-:Y:S01]  /*1e00*/  ULDC.64 UR4, c[0x0][0x9f8] ;  /* 0x00027e0000047ab9 */ /* 0x000fe20000000a00 */
[----:B0-----:R-:W2:Y:S01]  /*1e10*/  LDL R12, [R1+0x2c] ;  /* 0x00002c00010c7983 */ /* 0x001ea20000100800 */
[----:B------:R-:W-:Y:S01]  /*1e20*/  ISETP.NE.U32.AND P0, PT, RZ, UR4, PT ;  /* 0x00000004ff007c0c */ /* 0x000fe2000bf05070 */
[----:B------:R-:W-:Y:S01]  /*1e30*/  IMAD.MOV.U32 R0, RZ, RZ, R31 ;  /* 0x000000ffff007224 */ /* 0x000fe200078e001f */
[----:B------:R-:W0:Y:S01]  /*1e40*/  LDC R13, c[0x0][0x3f4] ;  /* 0x0000fd00ff0d7b82 */ /* 0x000e220000000800 */
[----:B------:R-:W3:Y:S01]  /*1e50*/  LDL R10, [R1+0x30] ;  /* 0x00003000010a7983 */ /* 0x000ee20000100800 */
[----:B------:R-:W-:-:S03]  /*1e60*/  ISETP.NE.AND.EX P0, PT, RZ, UR5, PT, P0 ;  /* 0x00000005ff007c0c */ /* 0x000fc6000bf05300 */
[----:B------:R-:W4:Y:S03]  /*1e70*/  LDL R46, [R1+0x78] ;  /* 0x00007800012e7983 */ /* 0x000f260000100800 */
[----:B------:R-:W1:Y:S01]  /*1e80*/  LDC.64 R44, c[0x0][0x408] ;  /* 0x00010200ff2c7b82 */ /* 0x000e620000000a00 */
[----:B------:R-:W4:Y:S01]  /*1e90*/  LDL R8, [R1+0x34] ;  /* 0x0000340001087983 */ /* 0x000f220000100800 */
[----:B------:R-:W0:Y:S05]  /*1ea0*/  S2R R48, SR_TID.X ;  /* 0x0000000000307919 */ /* 0x000e2a0000002100 */
[----:B------:R-:W-:Y:S01]  /*1eb0*/  @P0 IADD3 R4, P1, R36, UR4, RZ ;  /* 0x0000000424040c10 */ /* 0x000fe2000ff3e0ff */
[----:B------:R-:W-:Y:S01]  /*1ec0*/  ULDC UR4, c[0x0][0x2f4] ;  /* 0x0000bd0000047ab9 */ /* 0x000fe20000000800 */
[----:B------:R-:W1:Y:S02]  /*1ed0*/  LDC.64 R38, c[0x0][0x3f8] ;  /* 0x0000fe00ff267b82 */ /* 0x000e640000000a00 */
[----:B------:R-:W-:-:S05]  /*1ee0*/  @P0 IADD3.X R5, R35, UR5, RZ, P1, !PT ;  /* 0x0000000523050c10 */ /* 0x000fca0008ffe4ff */
[----:B------:R0:W4:Y:S01]  /*1ef0*/  @P0 LDG.E R0, desc[UR40][R4.64] ;  /* 0x0000002804000981 */ /* 0x000122000c1e1900 */
[----:B------:R-:W-:Y:S02]  /*1f00*/  ISETP.GE.AND P3, PT, R16, UR4, PT ;  /* 0x0000000410007c0c */ /* 0x000fe4000bf66270 */
[----:B------:R-:W-:Y:S02]  /*1f10*/  ISETP.GE.AND P2, PT, R23, UR4, PT ;  /* 0x0000000417007c0c */ /* 0x000fe4000bf46270 */
[----:B------:R-:W-:Y:S02]  /*1f20*/  LOP3.LUT R30, R30, 0xfffffffd, RZ, 0xc0, !PT ;  /* 0xfffffffd1e1e7812 */ /* 0x000fe400078ec0ff */
[----:B0-----:R-:W-:-:S07]  /*1f30*/  ISETP.GE.AND P0, PT, R16, R13, PT ;  /* 0x0000000d1000720c */ /* 0x001fce0003f06270 */
[----:B------:R-:W-:Y:S01]  /*1f40*/  @P3 LOP3.LUT R30, R30, 0x2, RZ, 0xfc, !PT ;  /* 0x000000021e1e3812 */ /* 0x000fe200078efcff */
[----:B------:R-:W-:-:S05]  /*1f50*/  VIADD R47, R48, 0xffffff80 ;  /* 0xffffff80302f7836 */ /* 0x000fca0000000000 */
[----:B------:R-:W-:Y:S02]  /*1f60*/  LEA.HI R31, R47, R47, RZ, 0x1 ;  /* 0x0000002f2f1f7211 */ /* 0x000fe400078f08ff */
[----:B------:R-:W-:Y:S02]  /*1f70*/  LOP3.LUT R30, R30, 0xfffffffe, RZ, 0xc0, !PT ;  /* 0xfffffffe1e1e7812 */ /* 0x000fe400078ec0ff */
[----:B------:R-:W-:Y:S02]  /*1f80*/  SHF.R.S32.HI R31, RZ, 0x1, R31 ;  /* 0x00000001ff1f7819 */ /* 0x000fe4000001141f */
[----:B------:R-:W-:Y:S02]  /*1f90*/  SEL R5, R13, RZ, P0 ;  /* 0x000000ff0d057207 */ /* 0x000fe40000000000 */
[----:B------:R-:W-:Y:S02]  /*1fa0*/  SHF.R.S32.HI R7, RZ, 0x1f, R31 ;  /* 0x0000001fff077819 */ /* 0x000fe4000001141f */
[----:B------:R-:W-:-:S02]  /*1fb0*/  @P2 LOP3.LUT R30, R30, 0x1, RZ, 0xfc, !PT ;  /* 0x000000011e1e2812 */ /* 0x000fc400078efcff */
[----:B------:R-:W-:Y:S01]  /*1fc0*/  IADD3 R5, R16, R5, RZ ;  /* 0x0000000510057210 */ /* 0x000fe20007ffe0ff */
[----:B-1----:R-:W-:Y:S02]  /*1fd0*/  IMAD R4, R7, R44, RZ ;  /* 0x0000002c07047224 */ /* 0x002fe400078e02ff */
[----:B------:R0:W-:Y:S01]  /*1fe0*/  STL [R1+0x24], R30 ;  /* 0x0000241e01007387 */ /* 0x0001e20000100800 */
[----:B------:R-:W-:Y:S01]  /*1ff0*/  SHF.R.S32.HI R157, RZ, 0x1f, R156 ;  /* 0x0000001fff9d7819 */ /* 0x000fe2000001149c */
[----:B------:R-:W-:Y:S01]  /*2000*/  IMAD R11, R31, R45, R4 ;  /* 0x0000002d1f0b7224 */ /* 0x000fe200078e0204 */
[----:B------:R-:W-:Y:S01]  /*2010*/  SHF.R.S32.HI R4, RZ, 0x1f, R5 ;  /* 0x0000001fff047819 */ /* 0x000fe20000011405 */
[-C--:B------:R-:W-:Y:S01]  /*2020*/  IMAD R6, R7, R38.reuse, RZ ;  /* 0x0000002607067224 */ /* 0x080fe200078e02ff */
[----:B-----5:R-:W-:Y:S01]  /*2030*/  SHF.R.S32.HI R7, RZ, 0x1f, R32 ;  /* 0x0000001fff077819 */ /* 0x020fe20000011420 */
[----:B------:R-:W-:Y:S01]  /*2040*/  IMAD.WIDE.U32 R20, R31, R38, R156 ;  /* 0x000000261f147225 */ /* 0x000fe200078e009c */
[----:B------:R-:W-:-:S02]  /*2050*/  LEA.HI R35, R4, R5, RZ, 0x4 ;  /* 0x0000000504237211 */ /* 0x000fc400078f20ff */
[----:B------:R-:W-:Y:S01]  /*2060*/  LEA.HI R14, R47, R47, RZ, 0x1 ;  /* 0x0000002f2f0e7211 */ /* 0x000fe200078f08ff */
[C---:B------:R-:W-:Y:S02]  /*2070*/  IMAD R9, R31.reuse, R39, R6 ;  /* 0x000000271f097224 */ /* 0x040fe400078e0206 */
[----:B------:R-:W-:-:S04]  /*2080*/  IMAD.WIDE.U32 R36, R31, R38, R16 ;  /* 0x000000261f247225 */ /* 0x000fc800078e0010 */
[----:B------:R-:W-:-:S04]  /*2090*/  IMAD.WIDE.U32 R40, R31, R44, R156 ;  /* 0x0000002c1f287225 */ /* 0x000fc800078e009c */
[----:B------:R-:W-:Y:S01]  /*20a0*/  IMAD.WIDE.U32 R42, R31, R44, R16 ;  /* 0x0000002c1f2a7225 */ /* 0x000fe200078e0010 */
[----:B------:R-:W-:-:S03]  /*20b0*/  LOP3.LUT R14, R14, 0xfffffffe, RZ, 0xc0, !PT ;  /* 0xfffffffe0e0e7812 */ /* 0x000fc600078ec0ff */
[----:B------:R-:W-:Y:S02]  /*20c0*/  IMAD R6, R7, R38, RZ ;  /* 0x0000002607067224 */ /* 0x000fe400078e02ff */
[----:B------:R-:W-:Y:S02]  /*20d0*/  IMAD.IADD R21, R21, 0x1, R9 ;  /* 0x0000000115157824 */ /* 0x000fe400078e0209 */
[----:B------:R-:W-:Y:S02]  /*20e0*/  IMAD.IADD R37, R9, 0x1, R37 ;  /* 0x0000000109257824 */ /* 0x000fe400078e0225 */
[----:B------:R-:W-:Y:S02]  /*20f0*/  IMAD.IADD R41, R41, 0x1, R11 ;  /* 0x0000000129297824 */ /* 0x000fe400078e020b */
[----:B------:R-:W-:Y:S02]  /*2100*/  IMAD.IADD R43, R11, 0x1, R43 ;  /* 0x000000010b2b7824 */ /* 0x000fe400078e022b */
[----:B------:R-:W-:Y:S01]  /*2110*/  IMAD R7, R7, R44, RZ ;  /* 0x0000002c07077224 */ /* 0x000fe200078e02ff */
[----:B------:R-:W-:Y:S01]  /*2120*/  SHF.R.U32.HI R15, RZ, 0x7, R48 ;  /* 0x00000007ff0f7819 */ /* 0x000fe20000011630 */
[----:B------:R-:W-:-:S02]  /*2130*/  IMAD R9, R32, R39, R6 ;  /* 0x0000002720097224 */ /* 0x000fc400078e0206 */
[----:B------:R-:W-:Y:S02]  /*2140*/  IMAD R49, R39, 0xa0, RZ ;  /* 0x000000a027317824 */ /* 0x000fe400078e02ff */
[----:B------:R-:W-:-:S04]  /*2150*/  IMAD.WIDE.U32 R20, R32, R38, R20 ;  /* 0x0000002620147225 */ /* 0x000fc800078e0014 */
[----:B------:R-:W-:-:S04]  /*2160*/  IMAD.WIDE.U32 R36, R32, R38, R36 ;  /* 0x0000002620247225 */ /* 0x000fc800078e0024 */
[C---:B------:R-:W-:Y:S02]  /*2170*/  IMAD R7, R32.reuse, R45, R7 ;  /* 0x0000002d20077224 */ /* 0x040fe400078e0207 */
[----:B------:R-:W-:Y:S02]  /*2180*/  IMAD R5, R45, 0xa0, RZ ;  /* 0x000000a02d057824 */ /* 0x000fe400078e02ff */
[----:B------:R-:W-:-:S04]  /*2190*/  IMAD.WIDE.U32 R40, R32, R44, R40 ;  /* 0x0000002c20287225 */ /* 0x000fc800078e0028 */
[----:B------:R-:W-:-:S04]  /*21a0*/  IMAD.WIDE.U32 R42, R32, R44, R42 ;  /* 0x0000002c202a7225 */ /* 0x000fc800078e002a */
[----:B------:R-:W-:-:S04]  /*21b0*/  IMAD.WIDE.U32 R38, R38, 0xa0, RZ ;  /* 0x000000a026267825 */ /* 0x000fc800078e00ff */
[----:B------:R-:W-:-:S04]  /*21c0*/  IMAD.WIDE.U32 R44, R44, 0xa0, RZ ;  /* 0x000000a02c2c7825 */ /* 0x000fc800078e00ff */
[----:B------:R-:W-:Y:S01]  /*21d0*/  IMAD.IADD R14, R47, 0x1, -R14 ;  /* 0x000000012f0e7824 */ /* 0x000fe200078e0a0e */
[----:B------:R-:W-:Y:S01]  /*21e0*/  IADD3 R54, R7, R43, RZ ;  /* 0x0000002b07367210 */ /* 0x000fe20007ffe0ff */
[----:B------:R-:W-:Y:S01]  /*21f0*/  IMAD.IADD R3, R28, 0x1, R29 ;  /* 0x000000011c037824 */ /* 0x000fe200078e021d */
[----:B------:R-:W-:Y:S01]  /*2200*/  LOP3.LUT R55, R35, 0xfffffff0, RZ, 0xc0, !PT ;  /* 0xfffffff023377812 */ /* 0x000fe200078ec0ff */
[----:B------:R-:W-:Y:S02]  /*2210*/  IMAD R47, R14, 0xc0, R31 ;  /* 0x000000c00e2f7824 */ /* 0x000fe400078e021f */
[----:B------:R-:W-:Y:S02]  /*2220*/  IMAD.SHL.U32 R48, R13, 0x2, RZ ;  /* 0x000000020d307824 */ /* 0x000fe400078e00ff */
[----:B------:R-:W-:Y:S02]  /*2230*/  IMAD.IADD R49, R39, 0x1, R49 ;  /* 0x0000000127317824 */ /* 0x000fe400078e0231 */
[----:B------:R-:W-:-:S02]  /*2240*/  IMAD.IADD R50, R45, 0x1, R5 ;  /* 0x000000012d327824 */ /* 0x000fc400078e0205 */
[----:B------:R-:W-:Y:S02]  /*2250*/  IMAD.IADD R51, R21, 0x1, R9 ;  /* 0x0000000115337824 */ /* 0x000fe400078e0209 */
[----:B------:R-:W-:Y:S02]  /*2260*/  IMAD.IADD R52, R9, 0x1, R37 ;  /* 0x0000000109347824 */ /* 0x000fe400078e0225 */
[----:B------:R-:W-:Y:S01]  /*2270*/  IMAD.IADD R53, R41, 0x1, R7 ;  /* 0x0000000129357824 */ /* 0x000fe200078e0207 */
[----:B--2---:R-:W-:-:S04]  /*2280*/  LOP3.LUT R4, R12, 0x30, R35, 0xf8, !PT ;  /* 0x000000300c047812 */ /* 0x004fc800078ef823 */
[----:B---3--:R-:W-:Y:S02]  /*2290*/  LOP3.LUT R4, R4, R10, RZ, 0x3c, !PT ;  /* 0x0000000a04047212 */ /* 0x008fe400078e3cff */
[----:B----4-:R-:W-:Y:S01]  /*22a0*/  LOP3.LUT P1, RZ, R46, 0x2, RZ, 0xc0, !PT ;  /* 0x000000022eff7812 */ /* 0x010fe2000782c0ff */
[----:B------:R-:W-:Y:S02]  /*22b0*/  VIADD R46, R15, 0x8 ;  /* 0x000000080f2e7836 */ /* 0x000fe40000000000 */
[----:B------:R-:W-:Y:S01]  /*22c0*/  IMAD.IADD R57, R8, 0x1, R4 ;  /* 0x0000000108397824 */ /* 0x000fe200078e0204 */
[----:B0-----:R-:W-:-:S09]  /*22d0*/  SHF.R.S32.HI R56, RZ, 0x1f, R0 ;  /* 0x0000001fff387819 */ /* 0x001fd20000011400 */
.L_x_14007:
        /* <DEDUP_REMOVED lines=34> */
[----:B------:R-:W-:-:S03]  /*2500*/  IMAD.IADD R63, R18, 0x1, R63 ;  /* 0x00000001123f7824 */ /* 0x000fc600078e023f */
[----:B------:R-:W-:Y:S01]  /*2510*/  IADD3 R60, R18, R7, RZ ;  /* 0x00000007123c7210 */ /* 0x000fe20007ffe0ff */
[----:B0-----:R-:W-:Y:S06]  /*2520*/  @!P3 BRA `(.L_x_13976) ;  /* 0x0000002400a4b947 */ /* 0x001fec0003800000 */
[----:B------:R-:W-:Y:S01]  /*2530*/  SHF.R.S32.HI R64, RZ, 0x1f, R62 ;  /* 0x0000001fff407819 */ /* 0x000fe2000001143e */
[----:B------:R-:W-:Y:S01]  /*2540*/  ULDC.64 UR4, c[0x0][0x300] ;  /* 0x0000c00000047ab9 */ /* 0x000fe20000000a00 */
[----:B-----5:R-:W-:Y:S01]  /*2550*/  SHF.R.S32.HI R65, RZ, 0x1f, R61 ;  /* 0x0000001fff417819 */ /* 0x020fe2000001143d */
[----:B------:R-:W-:Y:S01]  /*2560*/  IMAD.WIDE.U32 R4, R62, UR4, RZ ;  /* 0x000000043e047c25 */ /* 0x000fe2000f8e00ff */
[----:B------:R-:W-:Y:S01]  /*2570*/  ULDC.64 UR6, c[0x0][0x2e8] ;  /* 0x0000ba0000067ab9 */ /* 0x000fe20000000a00 */
[----:B------:R-:W-:Y:S02]  /*2580*/  SHF.R.S32.HI R15, RZ, 0x1f, R34 ;  /* 0x0000001fff0f7819 */ /* 0x000fe40000011422 */
[----:B------:R-:W-:-:S04]  /*2590*/  IMAD R7, R64, UR4, RZ ;  /* 0x0000000440077c24 */ /* 0x000fc8000f8e02ff */
        /* <DEDUP_REMOVED lines=8> */
[----:B------:R-:W-:Y:S02]  /*2620*/  IMAD R7, R49, R34, RZ ;  /* 0x0000002231077224 */ /* 0x000fe400078e02ff */
[----:B------:R-:W-:Y:S01]  /*2630*/  IMAD.WIDE.U32 R4, R22, UR4, R4 ;  /* 0x0000000416047c25 */ /* 0x000fe2000f8e0004 */
[----:B------:R-:W-:-:S03]  /*2640*/  ULDC.U8 UR4, c[0x0][0x410] ;  /* 0x0001040000047ab9 */ /* 0x000fc60000000000 */
[----:B------:R-:W-:Y:S01]  /*2650*/  IMAD R13, R22, UR5, R5 ;  /* 0x00000005160d7c24 */ /* 0x000fe2000f8e0205 */
[----:B------:R-:W-:Y:S01]  /*2660*/  IADD3 R72, P3, R4, UR6, RZ ;  /* 0x0000000604487c10 */ /* 0x000fe2000ff7e0ff */
[----:B------:R-:W-:-:S03]  /*2670*/  IMAD.WIDE.U32 R4, R38, R34, RZ ;  /* 0x0000002226047225 */ /* 0x000fc600078e00ff */
[----:B------:R-:W-:Y:S01]  /*2680*/  IADD3.X R13, R13, UR7, RZ, P3, !PT ;  /* 0x000000070d0d7c10 */ /* 0x000fe20009ffe4ff */
[----:B------:R-:W-:Y:S01]  /*2690*/  IMAD R7, R15, R38, R7 ;  /* 0x000000260f077224 */ /* 0x000fe200078e0207 */
[----:B------:R-:W-:-:S03]  /*26a0*/  ISETP.NE.AND P3, PT, RZ, UR4, PT ;  /* 0x00000004ff007c0c */ /* 0x000fc6000bf65270 */
[----:B------:R-:W-:-:S10]  /*26b0*/  IMAD.IADD R6, R5, 0x1, R7 ;  /* 0x0000000105067824 */ /* 0x000fd400078e0207 */
[----:B------:R-:W-:Y:S05]  /*26c0*/  @!P3 BRA `(.L_x_13977) ;  /* 0x0000001000b0b947 */ /* 0x000fea0003800000 */
[----:B------:R-:W0:Y:S01]  /*26d0*/  S2R R10, SR_TID.X ;  /* 0x00000000000a7919 */ /* 0x000e220000002100 */
[----:B------:R-:W-:Y:S01]  /*26e0*/  IMAD R66, R34, -0xa0, R2 ;  /* 0xffffff6022427824 */ /* 0x000fe200078e0202 */
[----:B------:R-:W-:Y:S01]  /*26f0*/  BSSY B1, `(.L_x_13978) ;  /* 0x000001f000017945 */ /* 0x000fe20003800000 */
[----:B------:R-:W-:Y:S02]  /*2700*/  CS2R R8, SRZ ;  /* 0x0000000000087805 */ /* 0x000fe4000001ff00 */
[----:B------:R-:W-:Y:S02]  /*2710*/  CS2R R30, SRZ ;  /* 0x00000000001e7805 */ /* 0x000fe4000001ff00 */
[----:B------:R-:W-:Y:S02]  /*2720*/  CS2R R28, SRZ ;  /* 0x00000000001c7805 */ /* 0x000fe4000001ff00 */
[----:B------:R-:W-:Y:S02]  /*2730*/  VIMNMX R66, R66, 0xa0, PT ;  /* 0x000000a042427848 */ /* 0x000fe40003fe0100 */
[----:B------:R-:W-:Y:S01]  /*2740*/  CS2R R58, SRZ ;  /* 0x00000000003a7805 */ /* 0x000fe2000001ff00 */
[----:B0-----:R-:W-:-:S05]  /*2750*/  VIADD R14, R10, 0xffffff80 ;  /* 0xffffff800a0e7836 */ /* 0x001fca0000000000 */
[----:B------:R-:W-:-:S04]  /*2760*/  LEA.HI R10, R14, R14, RZ, 0x1 ;  /* 0x0000000e0e0a7211 */ /* 0x000fc800078f08ff */
[----:B------:R-:W-:-:S04]  /*2770*/  SHF.R.S32.HI R10, RZ, 0x1, R10 ;  /* 0x00000001ff0a7819 */ /* 0x000fc8000001140a */
[----:B------:R-:W-:-:S13]  /*2780*/  ISETP.GE.AND P3, PT, R10, R66, PT ;  /* 0x000000420a00720c */ /* 0x000fda0003f66270 */
[----:B------:R-:W-:Y:S05]  /*2790*/  @P3 BRA `(.L_x_13979) ;  /* 0x0000000000503947 */ /* 0x000fea0003800000 */
[----:B------:R-:W2:Y:S01]  /*27a0*/  LDL R10, [R1+0x18] ;  /* 0x00001800010a7983 */ /* 0x000ea20000100800 */
[----:B------:R-:W-:Y:S01]  /*27b0*/  ULDC.64 UR4, c[0x0][0x3e8] ;  /* 0x0000fa0000047ab9 */ /* 0x000fe20000000a00 */
[----:B------:R-:W-:Y:S01]  /*27c0*/  IMAD.MOV.U32 R7, RZ, RZ, R53 ;  /* 0x000000ffff077224 */ /* 0x000fe200078e0035 */
[----:B------:R-:W-:Y:S01]  /*27d0*/  IADD3 R4, P4, P5, R20, UR4, R4 ;  /* 0x0000000414047c10 */ /* 0x000fe2000fd9e004 */
[----:B------:R-:W-:-:S03]  /*27e0*/  IMAD R9, R50, R34, RZ ;  /* 0x0000002232097224 */ /* 0x000fc600078e02ff */
[----:B------:R-:W-:Y:S01]  /*27f0*/  IADD3.X R5, R51, UR5, R6, P4, P5 ;  /* 0x0000000533057c10 */ /* 0x000fe2000a7ea406 */
[----:B------:R-:W-:Y:S01]  /*2800*/  IMAD.MOV.U32 R6, RZ, RZ, R40 ;  /* 0x000000ffff067224 */ /* 0x000fe200078e0028 */
[----:B------:R-:W-:Y:S01]  /*2810*/  ULDC.64 UR4, c[0x0][0x400] ;  /* 0x0001000000047ab9 */ /* 0x000fe20000000a00 */
[-C--:B------:R-:W-:Y:S02]  /*2820*/  IMAD R9, R15, R44.reuse, R9 ;  /* 0x0000002c0f097224 */ /* 0x080fe400078e0209 */
[----:B------:R-:W-:-:S03]  /*2830*/  IMAD.WIDE.U32 R6, R34, R44, R6 ;  /* 0x0000002c22067225 */ /* 0x000fc600078e0006 */
[----:B------:R-:W-:-:S04]  /*2840*/  IADD3 R6, P4, R6, UR4, RZ ;  /* 0x0000000406067c10 */ /* 0x000fc8000ff9e0ff */
[----:B------:R-:W-:Y:S02]  /*2850*/  IADD3.X R7, R7, UR5, R9, P4, !PT ;  /* 0x0000000507077c10 */ /* 0x000fe4000a7fe409 */
        /* <DEDUP_REMOVED lines=8> */
.L_x_13979:
[----:B------:R-:W-:Y:S05]  /*28e0*/  BSYNC B1 ;  /* 0x0000000000017941 */ /* 0x000fea0003800000 */
.L_x_13978:
[----:B0-----:R-:W2:Y:S01]  /*28f0*/  LDL R4, [R1+0xc] ;  /* 0x00000c0001047983 */ /* 0x001ea20000100800 */
[----:B-----5:R-:W-:Y:S02]  /*2900*/  IMAD.MOV.U32 R70, RZ, RZ, R8 ;  /* 0x000000ffff467224 */ /* 0x020fe400078e0008 */
[----:B------:R-:W-:Y:S02]  /*2910*/  IMAD.MOV.U32 R74, RZ, RZ, R30 ;  /* 0x000000ffff4a7224 */ /* 0x000fe400078e001e */
[----:B------:R-:W-:Y:S02]  /*2920*/  IMAD.MOV.U32 R73, RZ, RZ, R28 ;  /* 0x000000ffff497224 */ /* 0x000fe400078e001c */
[----:B------:R-:W-:Y:S01]  /*2930*/  IMAD.MOV.U32 R75, RZ, RZ, R58 ;  /* 0x000000ffff4b7224 */ /* 0x000fe200078e003a */
[----:B--2---:R-:W-:-:S13]  /*2940*/  ISETP.NE.AND P4, PT, R4, 0x3, PT ;  /* 0x000000030400780c */ /* 0x004fda0003f85270 */
[----:B------:R-:W-:Y:S05]  /*2950*/  @!P4 BRA `(.L_x_13980) ;  /* 0x000000000004c947 */ /* 0x000fea0003800000 */
[----:B------:R-:W-:Y:S01]  /*2960*/  BPT.TRAP 0x1 ;  /* 0x000000040000795c */ /* 0x000fe20000300000 */
.L_x_13980:
[----:B------:R-:W2:Y:S01]  /*2970*/  LDL R4, [R1] ;  /* 0x0000000001047983 */ /* 0x000ea20000100800 */
[----:B------:R-:W-:Y:S01]  /*2980*/  LEA R67, R19, R18, 0x3 ;  /* 0x0000001213437211 */ /* 0x000fe200078e18ff */
[----:B------:R-:W-:Y:S01]  /*2990*/  BSSY B1, `(.L_x_13981) ;  /* 0x0000004000017945 */ /* 0x000fe20003800000 */
[----:B--2---:R-:W-:-:S04]  /*29a0*/  SHF.L.U32 R68, R4, 0x1f, RZ ;  /* 0x0000001f04447819 */ /* 0x004fc800000006ff */
[----:B------:R-:W0:Y:S02]  /*29b0*/  SYNCS.PHASECHK.TRANS64.TRYWAIT P5, [R67+URZ+0x13290], R68 ;  /* 0x01329044430075a7 */ /* 0x000e2400080a017f */
[----:B0-----:R-:W-:Y:S05]  /*29c0*/  @!P5 BRA `(.L_x_13982) ;  /* 0x0000015c0024d947 */ /* 0x001fea0003800000 */
.L_x_14208:
[----:B------:R-:W-:Y:S05]  /*29d0*/  BSYNC B1 ;  /* 0x0000000000017941 */ /* 0x000fea0003800000 */
.L_x_13981:
[----:B------:R-:W-:-:S03]  /*29e0*/  UMOV UR4, 0xffffffff ;  /* 0xffffffff00047882 */ /* 0x000fc60000000000 */
[----:B------:R-:W-:Y:S05]  /*29f0*/  BRA.DIV UR4, `(.L_x_13983) ;  /* 0x0000015e042c7947 */ /* 0x000fea000b800000 */
[----:B------:R1:W2:Y:S04]  /*2a00*/  SHFL.IDX PT, R71, R13, RZ, 0x1e1f ;  /* 0x001e1fff0d477589 */ /* 0x0002a800000e0000 */
[----:B------:R1:W3:Y:S02]  /*2a10*/  SHFL.IDX PT, R14, R72, RZ, 0x1e1f ;  /* 0x001e1fff480e7589 */ /* 0x0002e400000e0000 */
.L_x_14212:
[----:B------:R-:W-:Y:S05]  /*2a20*/  @P3 BRA `(.L_x_13984) ;  /* 0x0000002400383947 */ /* 0x000fea0003800000 */
[----:B------:R-:W4:Y:S01]  /*2a30*/  LDL R84, [R1+0x24] ;  /* 0x0000240001547983 */ /* 0x000f220000100800 */
[----:B------:R-:W-:Y:S01]  /*2a40*/  BSSY B1, `(.L_x_13985) ;  /* 0x0000077000017945 */ /* 0x000fe20003800000 */
[----:B----4-:R-:W-:-:S13]  /*2a50*/  LOP3.LUT P5, RZ, R84, 0x2, RZ, 0xc0, !PT ;  /* 0x0000000254ff7812 */ /* 0x010fda00078ac0ff */
        /* <DEDUP_REMOVED lines=8> */
[----:B-1----:R-:W-:Y:S02]  /*2ae0*/  SHF.R.U32.HI R72, RZ, 0x8, R31 ;  /* 0x00000008ff487819 */ /* 0x002fe4000001161f */
[----:B------:R-:W-:Y:S02]  /*2af0*/  LOP3.LUT R12, R31, 0xff, RZ, 0xc0, !PT ;  /* 0x000000ff1f0c7812 */ /* 0x000fe400078ec0ff */
[--C-:B------:R-:W-:Y:S02]  /*2b00*/  SHF.R.U32.HI R15, RZ, 0x8, R59.reuse ;  /* 0x00000008ff0f7819 */ /* 0x100fe4000001163b */
[----:B------:R-:W-:Y:S02]  /*2b10*/  LOP3.LUT R13, R59, 0xff, RZ, 0xc0, !PT ;  /* 0x000000ff3b0d7812 */ /* 0x000fe400078ec0ff */
[----:B------:R-:W-:-:S02]  /*2b20*/  SHF.R.U32.HI R30, RZ, 0x18, R59 ;  /* 0x00000018ff1e7819 */ /* 0x000fc4000001163b */
[----:B------:R-:W-:Y:S02]  /*2b30*/  SHF.R.U32.HI R31, RZ, 0x18, R31 ;  /* 0x00000018ff1f7819 */ /* 0x000fe4000001161f */
[----:B------:R-:W-:Y:S02]  /*2b40*/  SHF.R.U32.HI R58, RZ, 0x10, R59 ;  /* 0x00000010ff3a7819 */ /* 0x000fe4000001163b */
[----:B------:R-:W-:Y:S01]  /*2b50*/  PRMT R59, R30, 0x654, R13 ;  /* 0x000006541e3b7816 */ /* 0x000fe2000000000d */
[----:B------:R-:W-:Y:S01]  /*2b60*/  IMAD.SHL.U32 R30, R15, 0x100, RZ ;  /* 0x000001000f1e7824 */ /* 0x000fe200078e00ff */
[----:B------:R-:W-:Y:S01]  /*2b70*/  PRMT R31, R31, 0x654, R12 ;  /* 0x000006541f1f7816 */ /* 0x000fe2000000000c */
[----:B------:R-:W-:Y:S02]  /*2b80*/  IMAD.SHL.U32 R12, R72, 0x100, RZ ;  /* 0x00000100480c7824 */ /* 0x000fe400078e00ff */
[----:B0-----:R-:W-:Y:S01]  /*2b90*/  IMAD.MOV.U32 R13, RZ, RZ, R5 ;  /* 0x000000ffff0d7224 */ /* 0x001fe200078e0005 */
[----:B------:R-:W-:Y:S01]  /*2ba0*/  LOP3.LUT R59, R59, 0xff00, R30, 0xf8, !PT ;  /* 0x0000ff003b3b7812 */ /* 0x000fe200078ef81e */
[----:B------:R-:W-:Y:S01]  /*2bb0*/  IMAD.U32 R5, R76, 0x10000, RZ ;  /* 0x000100004c057824 */ /* 0x000fe200078e00ff */
[----:B------:R-:W-:Y:S01]  /*2bc0*/  LOP3.LUT R12, R31, 0xff00, R12, 0xf8, !PT ;  /* 0x0000ff001f0c7812 */ /* 0x000fe200078ef80c */
[----:B------:R-:W-:Y:S01]  /*2bd0*/  IMAD.MOV.U32 R15, RZ, RZ, R4 ;  /* 0x000000ffff0f7224 */ /* 0x000fe200078e0004 */
        /* <DEDUP_REMOVED lines=39> */
[----:B------:R-:W-:Y:S01]  /*2e50*/  F2FP.F16.E4M3.UNPACK_B R75, R5 ;  /* 0x00000005ff4b723e */ /* 0x000fe200020006ff */
        /* <DEDUP_REMOVED lines=19> */
[--C-:B------:R-:W-:Y:S02]  /*2f90*/  HADD2.F32 R80, -RZ, R78.reuse.H1_H1 ;  /* 0x3000004eff507230 */ /* 0x100fe40000004100 */
        /* <DEDUP_REMOVED lines=11> */
[--C-:B------:R-:W-:Y:S02]  /*3050*/  HADD2.F32 R12, -RZ, R7.reuse.H0_H0 ;  /* 0x20000007ff0c7230 */ /* 0x100fe40000004100 */
[--C-:B------:R-:W-:Y:S01]  /*3060*/  HADD2.F32 R5, -RZ, R6.reuse.H0_H0 ;  /* 0x20000006ff057230 */ /* 0x100fe20000004100 */
[----:B------:R-:W-:Y:S01]  /*3070*/  F2FP.SATFINITE.E4M3.F32.PACK_AB_MERGE_C R82, R83, R82, RZ ;  /* 0x000000525352723e */ /* 0x000fe200048070ff */
[----:B------:R-:W-:Y:S02]  /*3080*/  HADD2.F32 R7, -RZ, R7.H1_H1 ;  /* 0x30000007ff077230 */ /* 0x000fe40000004100 */
[----:B------:R-:W-:Y:S01]  /*3090*/  FMUL.FTZ R80, R12, R79 ;  /* 0x0000004f0c507220 */ /* 0x000fe20000410000 */
[----:B------:R-:W-:-:S02]  /*30a0*/  HADD2.F32 R6, -RZ, R6.H1_H1 ;  /* 0x30000006ff067230 */ /* 0x000fc40000004100 */
[-C--:B------:R-:W-:Y:S01]  /*30b0*/  FMUL.FTZ R59, R5, R78.reuse ;  /* 0x0000004e053b7220 */ /* 0x080fe20000410000 */
[----:B------:R-:W-:Y:S02]  /*30c0*/  HADD2.F32 R76, -RZ, R76.H0_H0 ;  /* 0x2000004cff4c7230 */ /* 0x000fe40000004100 */
[----:B------:R-:W-:Y:S01]  /*30d0*/  FMUL.FTZ R77, R7, R79 ;  /* 0x0000004f074d7220 */ /* 0x000fe20000410000 */
[----:B------:R-:W-:Y:S02]  /*30e0*/  HADD2.F32 R75, -RZ, R75.H0_H0 ;  /* 0x2000004bff4b7230 */ /* 0x000fe40000004100 */
[----:B------:R-:W-:Y:S01]  /*30f0*/  FMUL.FTZ R72, R6, R78 ;  /* 0x0000004e06487220 */ /* 0x000fe20000410000 */
[----:B------:R-:W-:Y:S01]  /*3100*/  F2FP.SATFINITE.E4M3.F32.PACK_AB_MERGE_C R74, R81, R74, RZ ;  /* 0x0000004a514a723e */ /* 0x000fe200048070ff */
        /* <DEDUP_REMOVED lines=8> */
.L_x_13988:
[----:B------:R-:W-:Y:S05]  /*3190*/  BSYNC B2 ;  /* 0x0000000000027941 */ /* 0x000fea0003800000 */
.L_x_13987:
[----:B0-----:R4:W-:Y:S02]  /*31a0*/  ST.E.128 desc[UR40][R10.64], R4 ;  /* 0x000000040a007985 */ /* 0x0019e4000c101d28 */
.L_x_13986:
[----:B------:R-:W-:Y:S05]  /*31b0*/  BSYNC B1 ;  /* 0x0000000000017941 */ /* 0x000fea0003800000 */
.L_x_13985:
[----:B------:R-:W-:-:S13]  /*31c0*/  LOP3.LUT P3, RZ, R84, 0x1, RZ, 0xc0, !PT ;  /* 0x0000000154ff7812 */ /* 0x000fda000786c0ff */
[----:B------:R-:W-:Y:S05]  /*31d0*/  @P3 BRA `(.L_x_13984) ;  /* 0x0000001c004c3947 */ /* 0x000fea0003800000 */
[----:B----4-:R-:W2:Y:S04]  /*31e0*/  LDL R4, [R1+0x14] ;  /* 0x0000140001047983 */ /* 0x010ea80000100800 */
[----:B------:R-:W4:Y:S04]  /*31f0*/  LDL R6, [R1+0x1c] ;  /* 0x00001c0001067983 */ /* 0x000f280000100800 */
[----:B------:R-:W5:Y:S01]  /*3200*/  LDL R12, [R1+0x18] ;  /* 0x00001800010c7983 */ /* 0x000f620000100800 */
[----:B---3--:R-:W-:Y:S01]  /*3210*/  IADD3 R10, P3, R23, R14, RZ ;  /* 0x0000000e170a7210 */ /* 0x008fe20007f7e0ff */
[----:B------:R-:W-:Y:S01]  /*3220*/  IMAD.MOV.U32 R5, RZ, RZ, 0x20 ;  /* 0x00000020ff057424 */ /* 0x000fe200078e00ff */
[----:B------:R-:W-:Y:S04]  /*3230*/  BSSY B1, `(.L_x_13989) ;  /* 0x0000073000017945 */ /* 0x000fe80003800000 */
[----:B------:R-:W-:Y:S01]  /*3240*/  SEL R5, R5, 0xffffffe0, !P1 ;  /* 0xffffffe005057807 */ /* 0x000fe20004800000 */
[----:B--2---:R-:W-:-:S02]  /*3250*/  IMAD.X R11, R71, 0x1, R4, P3 ;  /* 0x00000001470b7824 */ /* 0x004fc400018e0604 */
[----:B------:R-:W-:-:S05]  /*3260*/  IMAD R4, R19, 0x2800, RZ ;  /* 0x0000280013047824 */ /* 0x000fca00078e02ff */
[----:B----4-:R-:W-:Y:S02]  /*3270*/  IADD3 R5, R5, R6, R4 ;  /* 0x0000000605057210 */ /* 0x010fe40007ffe004 */
[----:B-----5:R-:W-:-:S03]  /*3280*/  ISETP.GE.AND P3, PT, R12, R69, PT ;  /* 0x000000450c00720c */ /* 0x020fc60003f66270 */
[----:B------:R-:W-:-:S06]  /*3290*/  IMAD.IADD R4, R18, 0x1, R5 ;  /* 0x0000000112047824 */ /* 0x000fcc00078e0205 */
[----:B------:R-:W2:Y:S04]  /*32a0*/  LDS.128 R4, [R4+0xe000] ;  /* 0x00e0000004047984 */ /* 0x000ea80000000c00 */
[----:B------:R-:W-:Y:S05]  /*32b0*/  @P3 BRA `(.L_x_13990) ;  /* 0x0000000400a83947 */ /* 0x000fea0003800000 */
[--C-:B------:R-:W-:Y:S01]  /*32c0*/  SHF.R.U32.HI R31, RZ, 0x18, R9.reuse ;  /* 0x00000018ff1f7819 */ /* 0x100fe20000011609 */
[----:B--2---:R-:W-:Y:S01]  /*32d0*/  IMAD.MOV.U32 R12, RZ, RZ, R4 ;  /* 0x000000ffff0c7224 */ /* 0x004fe200078e0004 */
[----:B------:R-:W-:Y:S02]  /*32e0*/  LOP3.LUT R8, R9, 0xff, RZ, 0xc0, !PT ;  /* 0x000000ff09087812 */ /* 0x000fe400078ec0ff */
[----:B-1----:R-:W-:Y:S02]  /*32f0*/  SHF.R.U32.HI R13, RZ, 0x8, R9 ;  /* 0x00000008ff0d7819 */ /* 0x002fe40000011609 */
[----:B------:R-:W-:Y:S02]  /*3300*/  SHF.R.U32.HI R15, RZ, 0x8, R29 ;  /* 0x00000008ff0f7819 */ /* 0x000fe4000001161d */
[----:B------:R-:W-:Y:S01]  /*3310*/  SHF.R.U32.HI R30, RZ, 0x10, R9 ;  /* 0x00000010ff1e7819 */ /* 0x000fe20000011609 */
[----:B------:R-:W-:Y:S01]  /*3320*/  IMAD.MOV.U32 R9, RZ, RZ, R5 ;  /* 0x000000ffff097224 */ /* 0x000fe200078e0005 */
[----:B------:R-:W-:Y:S01]  /*3330*/  PRMT R8, R31, 0x654, R8 ;  /* 0x000006541f087816 */ /* 0x000fe20000000008 */
[----:B------:R-:W-:Y:S01]  /*3340*/  IMAD.SHL.U32 R15, R15, 0x100, RZ ;  /* 0x000001000f0f7824 */ /* 0x000fe200078e00ff */
[----:B------:R-:W-:-:S02]  /*3350*/  SHF.L.U32 R13, R13, 0x8, RZ ;  /* 0x000000080d0d7819 */ /* 0x000fc400000006ff */
[----:B------:R-:W-:Y:S02]  /*3360*/  SHF.R.U32.HI R28, RZ, 0x10, R29 ;  /* 0x00000010ff1c7819 */ /* 0x000fe4000001161d */
[----:B------:R-:W-:Y:S02]  /*3370*/  LOP3.LUT R14, R29, 0xff0000ff, RZ, 0xc0, !PT ;  /* 0xff0000ff1d0e7812 */ /* 0x000fe400078ec0ff */
        /* <DEDUP_REMOVED lines=31> */
[----:B------:R-:W-:-:S02]  /*3570*/  HADD2.F32 R28, -RZ, R13.H1_H1 ;  /* 0x3000000dff1c7230 */ /* 0x000fc40000004100 */
[----:B------:R-:W-:Y:S01]  /*3580*/  HADD2.F32 R15, -RZ, R13.H0_H0 ;  /* 0x2000000dff0f7230 */ /* 0x000fe20000004100 */
[----:B------:R-:W-:Y:S01]  /*3590*/  F2FP.SATFINITE.E4M3.F32.PACK_AB_MERGE_C R75, R72, R59, RZ ;  /* 0x0000003b484b723e */ /* 0x000fe200048070ff */
[--C-:B------:R-:W-:Y:S02]  /*35a0*/  HADD2.F32 R13, -RZ, R12.reuse.H0_H0 ;  /* 0x2000000cff0d7230 */ /* 0x100fe40000004100 */
[-C--:B------:R-:W-:Y:S01]  /*35b0*/  FMUL.FTZ R58, R28, R29.reuse ;  /* 0x0000001d1c3a7220 */ /* 0x080fe20000410000 */
[----:B------:R-:W-:Y:S02]  /*35c0*/  HADD2.F32 R14, -RZ, R12.H1_H1 ;  /* 0x3000000cff0e7230 */ /* 0x000fe40000004100 */
[----:B------:R-:W-:Y:S01]  /*35d0*/  FMUL.FTZ R29, R15, R29 ;  /* 0x0000001d0f1d7220 */ /* 0x000fe20000410000 */
[----:B------:R-:W-:Y:S01]  /*35e0*/  HADD2.F32 R12, -RZ, R70.H1_H1 ;  /* 0x30000046ff0c7230 */ /* 0x000fe20000004100 */
[----:B------:R-:W-:Y:S01]  /*35f0*/  F2FP.F16.E4M3.UNPACK_B R59, R8.H1 ;  /* 0x00000008ff3b723e */ /* 0x000fe200030006ff */
[----:B------:R-:W-:-:S02]  /*3600*/  HADD2.F32 R73, -RZ, R73.H0_H0 ;  /* 0x20000049ff497230 */ /* 0x000fc40000004100 */
[----:B------:R-:W-:Y:S02]  /*3610*/  HADD2.F32 R70, -RZ, R70.H0_H0 ;  /* 0x20000046ff467230 */ /* 0x000fe40000004100 */
[-C--:B------:R-:W-:Y:S01]  /*3620*/  FFMA.FTZ R58, R15, R12.reuse, -R58 ;  /* 0x0000000c0f3a7223 */ /* 0x080fe2000001083a */
[----:B------:R-:W-:Y:S01]  /*3630*/  FFMA.FTZ R29, R28, R12, R29 ;  /* 0x0000000c1c1d7223 */ /* 0x000fe2000001001d */
[C---:B------:R-:W-:Y:S01]  /*3640*/  FMUL.FTZ R30, R14.reuse, R73 ;  /* 0x000000490e1e7220 */ /* 0x040fe20000410000 */
[----:B------:R-:W-:Y:S01]  /*3650*/  F2FP.F16.E4M3.UNPACK_B R15, R7.H1 ;  /* 0x00000007ff0f723e */ /* 0x000fe200030006ff */
[C---:B------:R-:W-:Y:S01]  /*3660*/  FMUL.FTZ R73, R13.reuse, R73 ;  /* 0x000000490d497220 */ /* 0x040fe20000410000 */
[----:B------:R-:W-:Y:S01]  /*3670*/  F2FP.F16.E4M3.UNPACK_B R7, R7 ;  /* 0x00000007ff07723e */ /* 0x000fe200020006ff */
[----:B------:R-:W-:Y:S01]  /*3680*/  FFMA.FTZ R12, R13, R70, -R30 ;  /* 0x000000460d0c7223 */ /* 0x000fe2000001081e */
[----:B------:R-:W-:Y:S01]  /*3690*/  F2FP.SATFINITE.E4M3.F32.PACK_AB_MERGE_C R74, R29, R58, RZ ;  /* 0x0000003a1d4a723e */ /* 0x000fe200048070ff */
[----:B------:R-:W-:Y:S01]  /*36a0*/  FFMA.FTZ R13, R14, R70, R73 ;  /* 0x000000460e0d7223 */ /* 0x000fe20000010049 */
[--C-:B------:R-:W-:Y:S01]  /*36b0*/  HADD2.F32 R28, -RZ, R15.reuse.H0_H0 ;  /* 0x2000000fff1c7230 */ /* 0x100fe20000004100 */
[-C--:B------:R-:W-:Y:S01]  /*36c0*/  F2FP.F16.E4M3.UNPACK_B R30, R5.reuse.H1 ;  /* 0x00000005ff1e723e */ /* 0x080fe200030006ff */
[----:B------:R-:W-:Y:S01]  /*36d0*/  HADD2.F32 R15, -RZ, R15.H1_H1 ;  /* 0x3000000fff0f7230 */ /* 0x000fe20000004100 */
[----:B------:R-:W-:Y:S01]  /*36e0*/  F2FP.F16.E4M3.UNPACK_B R14, R6.H1 ;  /* 0x00000006ff0e723e */ /* 0x000fe200030006ff */
[----:B------:R-:W-:Y:S01]  /*36f0*/  HADD2.F32 R70, -RZ, R59.H1_H1 ;  /* 0x3000003bff467230 */ /* 0x000fe20000004100 */
        /* <DEDUP_REMOVED lines=11> */
[----:B------:R-:W-:Y:S01]  /*37b0*/  FMUL.FTZ R70, R28, R70 ;  /* 0x000000461c467220 */ /* 0x000fe20000410000 */
[----:B------:R-:W-:Y:S01]  /*37c0*/  FMUL.FTZ R69, R14, R69 ;  /* 0x000000450e457220 */ /* 0x000fe20000410000 */
[----:B------:R-:W-:-:S02]  /*37d0*/  HADD2.F32 R59, -RZ, R59.H0_H0 ;  /* 0x2000003bff3b7230 */ /* 0x000fc40000004100 */
[-C--:B------:R-:W-:Y:S01]  /*37e0*/  FFMA.FTZ R71, R14, R5.reuse, -R71 ;  /* 0x000000050e477223 */ /* 0x080fe20000010847 */
[----:B------:R-:W-:Y:S02]  /*37f0*/  HADD2.F32 R58, -RZ, R58.H0_H0 ;  /* 0x2000003aff3a7230 */ /* 0x000fe40000004100 */
        /* <DEDUP_REMOVED lines=22> */
.L_x_13990:
[----:B------:R-:W-:Y:S05]  /*3960*/  BSYNC B1 ;  /* 0x0000000000017941 */ /* 0x000fea0003800000 */
.L_x_13989:
[----:B--2---:R2:W-:Y:S01]  /*3970*/  ST.E.128 desc[UR40][R10.64], R4 ;  /* 0x000000040a007985 */ /* 0x0045e2000c101d28 */
[----:B------:R-:W-:Y:S05]  /*3980*/  BRA `(.L_x_13984) ;  /* 0x0000001400607947 */ /* 0x000fea0003800000 */
.L_x_13977:
[----:B------:R-:W0:Y:S01]  /*3990*/  S2R R7, SR_TID.X ;  /* 0x0000000000077919 */ /* 0x000e220000002100 */
[----:B------:R-:W-:Y:S01]  /*39a0*/  IMAD R66, R34, -0xa0, R2 ;  /* 0xffffff6022427824 */ /* 0x000fe200078e0202 */
[----:B------:R-:W2:Y:S04]  /*39b0*/  LDL R12, [R1+0xc] ;  /* 0x00000c00010c7983 */ /* 0x000ea80000100800 */
[----:B------:R-:W-:Y:S01]  /*39c0*/  VIMNMX R66, R66, 0xa0, PT ;  /* 0x000000a042427848 */ /* 0x000fe20003fe0100 */
[----:B0-----:R-:W-:-:S05]  /*39d0*/  VIADD R7, R7, 0xffffff80 ;  /* 0xffffff8007077836 */ /* 0x001fca0000000000 */
[----:B------:R-:W-:-:S04]  /*39e0*/  LEA.HI R7, R7, R7, RZ, 0x1 ;  /* 0x0000000707077211 */ /* 0x000fc800078f08ff */
[----:B------:R-:W-:-:S04]  /*39f0*/  SHF.R.S32.HI R7, RZ, 0x1, R7 ;  /* 0x00000001ff077819 */ /* 0x000fc80000011407 */
[----:B------:R-:W-:-:S04]  /*3a00*/  ISETP.GE.AND P3, PT, R7, R66, PT ;  /* 0x000000420700720c */ /* 0x000fc80003f66270 */
[----:B------:R-:W-:-:S13]  /*3a10*/  ISETP.GE.OR P4, PT, R16, R69, P3 ;  /* 0x000000451000720c */ /* 0x000fda0001f86670 */
[----:B------:R-:W0:Y:S08]  /*3a20*/  @!P4 LDC.64 R8, c[0x0][0x3e8] ;  /* 0x0000fa00ff08cb82 */ /* 0x000e300000000a00 */
[----:B------:R-:W1:Y:S01]  /*3a30*/  @!P4 LDC.64 R10, c[0x0][0x400] ;  /* 0x00010000ff0acb82 */ /* 0x000e620000000a00 */
[----:B------:R-:W-:Y:S01]  /*3a40*/  @!P4 IMAD.MOV.U32 R5, RZ, RZ, R54 ;  /* 0x000000ffff05c224 */ /* 0x000fe200078e0036 */
[----:B0-----:R-:W-:Y:S01]  /*3a50*/  @!P4 IADD3 R8, P5, P6, R36, R8, R4 ;  /* 0x000000082408c210 */ /* 0x001fe20007ebe004 */
[----:B------:R-:W-:-:S03]  /*3a60*/  @!P4 IMAD.MOV.U32 R4, RZ, RZ, R42 ;  /* 0x000000ffff04c224 */ /* 0x000fc600078e002a */
[----:B------:R-:W-:Y:S01]  /*3a70*/  @!P4 IADD3.X R9, R52, R9, R6, P5, P6 ;  /* 0x000000093409c210 */ /* 0x000fe20002fec406 */
[----:B------:R-:W-:Y:S02]  /*3a80*/  @!P4 IMAD R6, R50, R34, RZ ;  /* 0x000000223206c224 */ /* 0x000fe400078e02ff */
[----:B------:R-:W-:-:S04]  /*3a90*/  @!P4 IMAD.WIDE.U32 R4, R34, R44, R4 ;  /* 0x0000002c2204c225 */ /* 0x000fc800078e0004 */
[----:B------:R-:W-:Y:S01]  /*3aa0*/  @!P4 IMAD R6, R15, R44, R6 ;  /* 0x0000002c0f06c224 */ /* 0x000fe200078e0206 */
[----:B-1----:R-:W-:Y:S02]  /*3ab0*/  @!P4 IADD3 R10, P5, R4, R10, RZ ;  /* 0x0000000a040ac210 */ /* 0x002fe40007fbe0ff */
[----:B------:R-:W-:Y:S02]  /*3ac0*/  CS2R R30, SRZ ;  /* 0x00000000001e7805 */ /* 0x000fe4000001ff00 */
[----:B------:R-:W-:Y:S02]  /*3ad0*/  CS2R R28, SRZ ;  /* 0x00000000001c7805 */ /* 0x000fe4000001ff00 */
[----:B------:R-:W-:Y:S02]  /*3ae0*/  @!P4 IADD3.X R11, R11, R6, R5, P5, !PT ;  /* 0x000000060b0bc210 */ /* 0x000fe40002ffe405 */
[----:B------:R-:W-:Y:S02]  /*3af0*/  CS2R R4, SRZ ;  /* 0x0000000000047805 */ /* 0x000fe4000001ff00 */
[----:B------:R-:W-:Y:S01]  /*3b00*/  CS2R R6, SRZ ;  /* 0x0000000000067805 */ /* 0x000fe2000001ff00 */
[----:B------:R-:W3:Y:S05]  /*3b10*/  @!P4 LDG.E.128 R28, desc[UR40][R10.64] ;  /* 0x000000280a1cc981 */ /* 0x000eea000c1e1d00 */
[----:B------:R-:W4:Y:S01]  /*3b20*/  @!P4 LDG.E.128 R4, desc[UR40][R8.64] ;  /* 0x000000280804c981 */ /* 0x000f22000c1e1d00 */
[----:B------:R-:W-:-:S02]  /*3b30*/  ISETP.GE.AND P5, PT, R16, R69, PT ;  /* 0x000000451000720c */ /* 0x000fc40003fa6270 */
[----:B--2---:R-:W-:Y:S02]  /*3b40*/  ISETP.NE.AND P4, PT, R12, 0x3, PT ;  /* 0x000000030c00780c */ /* 0x004fe40003f85270 */
[----:B---3--:R-:W-:Y:S01]  /*3b50*/  MOV R74, R30 ;  /* 0x0000001e004a7202 */ /* 0x008fe20000000f00 */
[----:B------:R-:W-:Y:S02]  /*3b60*/  IMAD.MOV.U32 R76, RZ, RZ, R28 ;  /* 0x000000ffff4c7224 */ /* 0x000fe400078e001c */
[----:B----4-:R-:W-:Y:S02]  /*3b70*/  IMAD.MOV.U32 R75, RZ, RZ, R4 ;  /* 0x000000ffff4b7224 */ /* 0x010fe400078e0004 */
[----:B------:R-:W-:-:S06]  /*3b80*/  IMAD.MOV.U32 R73, RZ, RZ, R6 ;  /* 0x000000ffff497224 */ /* 0x000fcc00078e0006 */
[----:B------:R-:W-:Y:S05]  /*3b90*/  @!P4 BRA `(.L_x_13991) ;  /* 0x000000000004c947 */ /* 0x000fea0003800000 */
[----:B------:R-:W-:Y:S01]  /*3ba0*/  BPT.TRAP 0x1 ;  /* 0x000000040000795c */ /* 0x000fe20000300000 */
.L_x_13991:
[----:B------:R-:W2:Y:S01]  /*3bb0*/  LDL R8, [R1] ;  /* 0x0000000001087983 */ /* 0x000ea20000100800 */
[----:B------:R-:W-:Y:S01]  /*3bc0*/  IMAD R67, R19, 0x8, R18 ;  /* 0x0000000813437824 */ /* 0x000fe200078e0212 */
[----:B------:R-:W-:Y:S01]  /*3bd0*/  BSSY B1, `(.L_x_13992) ;  /* 0x0000004000017945 */ /* 0x000fe20003800000 */
[----:B--2---:R-:W-:-:S04]  /*3be0*/  SHF.L.U32 R68, R8, 0x1f, RZ ;  /* 0x0000001f08447819 */ /* 0x004fc800000006ff */
[----:B------:R-:W0:Y:S02]  /*3bf0*/  SYNCS.PHASECHK.TRANS64.TRYWAIT P6, [R67+URZ+0x13290], R68 ;  /* 0x01329044430075a7 */ /* 0x000e2400080c017f */
[----:B0-----:R-:W-:Y:S05]  /*3c00*/  @!P6 BRA `(.L_x_13993) ;  /* 0x0000014800ece947 */ /* 0x001fea0003800000 */
.L_x_14213:
[----:B------:R-:W-:Y:S05]  /*3c10*/  BSYNC B1 ;  /* 0x0000000000017941 */ /* 0x000fea0003800000 */
.L_x_13992:
[----:B------:R-:W-:-:S03]  /*3c20*/  UMOV UR4, 0xffffffff ;  /* 0xffffffff00047882 */ /* 0x000fc60000000000 */
[----:B------:R-:W-:Y:S05]  /*3c30*/  BRA.DIV UR4, `(.L_x_13994) ;  /* 0x0000014a04f47947 */ /* 0x000fea000b800000 */
[----:B------:R1:W2:Y:S04]  /*3c40*/  SHFL.IDX PT, R70, R13, RZ, 0x1e1f ;  /* 0x001e1fff0d467589 */ /* 0x0002a800000e0000 */
[----:B------:R-:W3:Y:S02]  /*3c50*/  SHFL.IDX PT, R72, R72, RZ, 0x1e1f ;  /* 0x001e1fff48487589 */ /* 0x000ee400000e0000 */
.L_x_14217:
[----:B------:R-:W4:Y:S02]  /*3c60*/  LDC R71, c[0x0][0x2f4] ;  /* 0x0000bd00ff477b82 */ /* 0x000f240000000800 */
[----:B----4-:R-:W-:-:S13]  /*3c70*/  ISETP.GE.OR P3, PT, R16, R71, P3 ;  /* 0x000000471000720c */ /* 0x010fda0001f66670 */
[----:B------:R-:W-:Y:S05]  /*3c80*/  @P3 BRA `(.L_x_13984) ;  /* 0x0000001000a03947 */ /* 0x000fea0003800000 */
[----:B------:R-:W4:Y:S04]  /*3c90*/  LDL R12, [R1+0x2c] ;  /* 0x00002c00010c7983 */ /* 0x000f280000100800 */
[----:B------:R-:W5:Y:S04]  /*3ca0*/  LDL R11, [R1+0x30] ;  /* 0x00003000010b7983 */ /* 0x000f680000100800 */
[----:B------:R-:W5:Y:S01]  /*3cb0*/  LDL R10, [R1+0x34] ;  /* 0x00003400010a7983 */ /* 0x000f620000100800 */
[----:B------:R-:W-:Y:S01]  /*3cc0*/  IMAD.IADD R9, R71, 0x1, -R48 ;  /* 0x0000000147097824 */ /* 0x000fe200078e0a30 */
[----:B---3--:R-:W-:Y:S01]  /*3cd0*/  IADD3 R58, P3, R55, R72, RZ ;  /* 0x00000048373a7210 */ /* 0x008fe20007f7e0ff */
[----:B------:R-:W-:Y:S03]  /*3ce0*/  BSSY B1, `(.L_x_13995) ;  /* 0x00000e6000017945 */ /* 0x000fe60003800000 */
[----:B------:R-:W-:-:S02]  /*3cf0*/  SEL R9, R48, R9, !P0 ;  /* 0x0000000930097207 */ /* 0x000fc40004000000 */
[----:B--2---:R-:W-:Y:S02]  /*3d00*/  LEA.HI.X.SX32 R59, R55, R70, 0x1, P3 ;  /* 0x00000046373b7211 */ /* 0x004fe400018f0eff */
[----:B------:R-:W-:-:S04]  /*3d10*/  SHF.R.S32.HI R8, RZ, 0x1f, R9 ;  /* 0x0000001fff087819 */ /* 0x000fc80000011409 */
[----:B------:R-:W-:Y:S01]  /*3d20*/  LEA.HI R8, R8, R9, RZ, 0x5 ;  /* 0x0000000908087211 */ /* 0x000fe200078f28ff */
[----:B------:R-:W-:-:S03]  /*3d30*/  IMAD R9, R19, 0x2800, R57 ;  /* 0x0000280013097824 */ /* 0x000fc600078e0239 */
[----:B------:R-:W-:Y:S01]  /*3d40*/  SHF.R.S32.HI R8, RZ, 0x5, R8 ;  /* 0x00000005ff087819 */ /* 0x000fe20000011408 */
[----:B------:R-:W-:-:S03]  /*3d50*/  IMAD.IADD R9, R18, 0x1, R9 ;  /* 0x0000000112097824 */ /* 0x000fc600078e0209 */
[----:B------:R-:W-:-:S05]  /*3d60*/  LEA.HI.SX32 R8, R35, R8, 0x1c ;  /* 0x0000000823087211 */ /* 0x000fca00078fe2ff */
[----:B------:R-:W-:-:S05]  /*3d70*/  IMAD.SHL.U32 R69, R8, 0x10, RZ ;  /* 0x0000001008457824 */ /* 0x000fca00078e00ff */
[----:B----4-:R-:W-:-:S04]  /*3d80*/  LOP3.LUT R8, R12, 0x30, R69, 0xf8, !PT ;  /* 0x000000300c087812 */ /* 0x010fc800078ef845 */
[----:B-----5:R-:W-:-:S05]  /*3d90*/  LOP3.LUT R8, R8, R11, RZ, 0x3c, !PT ;  /* 0x0000000b08087212 */ /* 0x020fca00078e3cff */
[----:B------:R-:W-:-:S04]  /*3da0*/  IMAD.IADD R8, R10, 0x1, R8 ;  /* 0x000000010a087824 */ /* 0x000fc800078e0208 */
[----:B------:R-:W-:-:S04]  /*3db0*/  IMAD R11, R19, 0x2800, R8 ;  /* 0x00002800130b7824 */ /* 0x000fc800078e0208 */
[----:B------:R-:W-:Y:S02]  /*3dc0*/  IMAD.IADD R12, R18, 0x1, R11 ;  /* 0x00000001120c7824 */ /* 0x000fe400078e020b */
[----:B------:R-:W2:Y:S04]  /*3dd0*/  LDS.128 R8, [R9+0xe000] ;  /* 0x00e0000009087984 */ /* 0x000ea80000000c00 */
[----:B-1----:R-:W1:Y:S01]  /*3de0*/  LDS.128 R12, [R12+0xe000] ;  /* 0x00e000000c0c7984 */ /* 0x002e620000000c00 */
        /* <DEDUP_REMOVED lines=11> */
[----:B------:R-:W-:Y:S01]  /*3ea0*/  SHF.R.U32.HI R7, RZ, 0x10, R31 ;  /* 0x00000010ff077819 */ /* 0x000fe2000001161f */
[----:B------:R-:W-:Y:S01]  /*3eb0*/  IMAD.SHL.U32 R31, R84, 0x100, RZ ;  /* 0x00000100541f7824 */ /* 0x000fe200078e00ff */
[----:B------:R-:W-:Y:S01]  /*3ec0*/  SHF.R.U32.HI R82, RZ, 0x10, R5 ;  /* 0x00000010ff527819 */ /* 0x000fe20000011605 */
[----:B------:R-:W-:Y:S01]  /*3ed0*/  IMAD.SHL.U32 R81, R81, 0x100, RZ ;  /* 0x0000010051517824 */ /* 0x000fe200078e00ff */
[----:B------:R-:W-:-:S02]  /*3ee0*/  SHF.R.U32.HI R77, RZ, 0x18, R29 ;  /* 0x00000018ff4d7819 */ /* 0x000fc4000001161d */
[----:B------:R-:W-:Y:S02]  /*3ef0*/  LOP3.LUT R30, R29, 0xff, RZ, 0xc0, !PT ;  /* 0x000000ff1d1e7812 */ /* 0x000fe400078ec0ff */
[----:B------:R-:W-:Y:S02]  /*3f00*/  PRMT R4, R87, 0x654, R4 ;  /* 0x0000065457047816 */ /* 0x000fe40000000004 */
[----:B------:R-:W-:Y:S02]  /*3f10*/  SHF.R.U32.HI R79, RZ, 0x8, R29 ;  /* 0x00000008ff4f7819 */ /* 0x000fe4000001161d */
[----:B------:R-:W-:Y:S02]  /*3f20*/  PRMT R30, R77, 0x654, R30 ;  /* 0x000006544d1e7816 */ /* 0x000fe4000000001e */
[----:B------:R-:W-:Y:S01]  /*3f30*/  LOP3.LUT R4, R4, 0xff00, R31, 0xf8, !PT ;  /* 0x0000ff0004047812 */ /* 0x000fe200078ef81f */
[----:B------:R-:W-:Y:S01]  /*3f40*/  IMAD.U32 R31, R82, 0x10000, RZ ;  /* 0x00010000521f7824 */ /* 0x000fe200078e00ff */
[----:B------:R-:W-:Y:S01]  /*3f50*/  PRMT R6, R85, 0x654, R6 ;  /* 0x0000065455067816 */ /* 0x000fe20000000006 */
[----:B------:R-:W-:Y:S01]  /*3f60*/  IMAD.SHL.U32 R79, R79, 0x100, RZ ;  /* 0x000001004f4f7824 */ /* 0x000fe200078e00ff */
[----:B------:R-:W-:-:S02]  /*3f70*/  SHF.L.U32 R77, R80, 0x8, RZ ;  /* 0x00000008504d7819 */ /* 0x000fc400000006ff */
[----:B------:R-:W-:Y:S01]  /*3f80*/  SHF.R.U32.HI R5, RZ, 0x10, R29 ;  /* 0x00000010ff057819 */ /* 0x000fe2000001161d */
[----:B-1----:R-:W-:Y:S01]  /*3f90*/  IMAD.MOV.U32 R29, RZ, RZ, R12 ;  /* 0x000000ffff1d7224 */ /* 0x002fe200078e000c */
[----:B------:R-:W-:Y:S02]  /*3fa0*/  LOP3.LUT R8, R6, 0xff00, R77, 0xf8, !PT ;  /* 0x0000ff0006087812 */ /* 0x000fe400078ef84d */
[----:B------:R-:W-:Y:S01]  /*3fb0*/  LOP3.LUT R6, R4, 0xff0000, R31, 0xf8, !PT ;  /* 0x00ff000004067812 */ /* 0x000fe200078ef81f */
[----:B------:R-:W-:Y:S01]  /*3fc0*/  IMAD.U32 R31, R83, 0x10000, RZ ;  /* 0x00010000531f7824 */ /* 0x000fe200078e00ff */
[----:B------:R-:W-:Y:S01]  /*3fd0*/  LOP3.LUT R82, R78, 0xff00, R81, 0xf8, !PT ;  /* 0x0000ff004e527812 */ /* 0x000fe200078ef851 */
[----:B------:R-:W-:Y:S01]  /*3fe0*/  IMAD.U32 R5, R5, 0x10000, RZ ;  /* 0x0001000005057824 */ /* 0x000fe200078e00ff */
[----:B------:R-:W-:Y:S01]  /*3ff0*/  LOP3.LUT R80, R30, 0xff00, R79, 0xf8, !PT ;  /* 0x0000ff001e507812 */ /* 0x000fe200078ef84f */
[----:B------:R-:W-:Y:S01]  /*4000*/  IMAD.U32 R83, R7, 0x10000, RZ ;  /* 0x0001000007537824 */ /* 0x000fe200078e00ff */
[----:B------:R-:W-:-:S02]  /*4010*/  F2FP.F16.E4M3.UNPACK_B R78, R76.H1 ;  /* 0x0000004cff4e723e */ /* 0x000fc400030006ff */
[----:B------:R-:W-:Y:S02]  /*4020*/  F2FP.F16.E4M3.UNPACK_B R77, R29.H1 ;  /* 0x0000001dff4d723e */ /* 0x000fe400030006ff */
[----:B------:R-:W-:Y:S01]  /*4030*/  F2FP.F16.E4M3.UNPACK_B R30, R28.H1 ;  /* 0x0000001cff1e723e */ /* 0x000fe200030006ff */
[----:B------:R-:W-:Y:S01]  /*4040*/  HADD2.F32 R81, -RZ, R78.H0_H0 ;  /* 0x2000004eff517230 */ /* 0x000fe20000004100 */
[----:B------:R-:W-:Y:S01]  /*4050*/  LOP3.LUT R4, R8, 0xff0000, R31, 0xf8, !PT ;  /* 0x00ff000008047812 */ /* 0x000fe200078ef81f */
[--C-:B------:R-:W-:Y:S01]  /*4060*/  HADD2.F32 R12, -RZ, R77.reuse.H0_H0 ;  /* 0x2000004dff0c7230 */ /* 0x100fe20000004100 */
[----:B------:R-:W-:Y:S01]  /*4070*/  F2FP.F16.E4M3.UNPACK_B R31, R75.H1 ;  /* 0x0000004bff1f723e */ /* 0x000fe200030006ff */
[----:B------:R-:W-:Y:S01]  /*4080*/  HADD2.F32 R8, -RZ, R30.H0_H0 ;  /* 0x2000001eff087230 */ /* 0x000fe20000004100 */
[----:B------:R-:W-:Y:S01]  /*4090*/  LOP3.LUT R7, R80, 0xff0000, R5, 0xf8, !PT ;  /* 0x00ff000050077812 */ /* 0x000fe200078ef805 */
[----:B------:R-:W-:Y:S02]  /*40a0*/  HADD2.F32 R77, -RZ, R77.H1_H1 ;  /* 0x3000004dff4d7230 */ /* 0x000fe40000004100 */
[----:B------:R-:W-:Y:S01]  /*40b0*/  FMUL.FTZ R85, R12, R81 ;  /* 0x000000510c557220 */ /* 0x000fe20000410000 */
[----:B------:R-:W-:-:S02]  /*40c0*/  HADD2.F32 R79, -RZ, R31.H0_H0 ;  /* 0x2000001fff4f7230 */ /* 0x000fc40000004100 */
[----:B------:R-:W-:Y:S01]  /*40d0*/  FMUL.FTZ R81, R8, R81 ;  /* 0x0000005108517220 */ /* 0x000fe20000410000 */
[----:B------:R-:W-:Y:S01]  /*40e0*/  LOP3.LUT R5, R82, 0xff0000, R83, 0xf8, !PT ;  /* 0x00ff000052057812 */ /* 0x000fe200078ef853 */
[----:B------:R-:W-:Y:S02]  /*40f0*/  HADD2.F32 R80, -RZ, R31.H1_H1 ;  /* 0x3000001fff507230 */ /* 0x000fe40000004100 */
[----:B------:R-:W-:Y:S01]  /*4100*/  FFMA.FTZ R12, R12, R79, R81 ;  /* 0x0000004f0c0c7223 */ /* 0x000fe20000010051 */
[----:B------:R-:W-:Y:S01]  /*4110*/  HADD2.F32 R82, -RZ, R78.H1_H1 ;  /* 0x3000004eff527230 */ /* 0x000fe20000004100 */
[----:B------:R-:W-:Y:S01]  /*4120*/  F2FP.F16.E4M3.UNPACK_B R81, R76 ;  /* 0x0000004cff51723e */ /* 0x000fe200020006ff */
[----:B------:R-:W-:Y:S01]  /*4130*/  HADD2.F32 R31, -RZ, R30.H1_H1 ;  /* 0x3000001eff1f7230 */ /* 0x000fe20000004100 */
[----:B------:R-:W-:Y:S01]  /*4140*/  F2FP.F16.E4M3.UNPACK_B R78, R75 ;  /* 0x0000004bff4e723e */ /* 0x000fe200020006ff */
[----:B------:R-:W-:Y:S01]  /*4150*/  FFMA.FTZ R8, R8, R79, -R85 ;  /* 0x0000004f08087223 */ /* 0x000fe20000010855 */
        /* <DEDUP_REMOVED lines=30> */
[--C-:B------:R-:W-:Y:S02]  /*4340*/  HADD2.F32 R78, -RZ, R76.reuse.H0_H0 ;  /* 0x2000004cff4e7230 */ /* 0x100fe40000004100 */
[-C--:B------:R-:W-:Y:S01]  /*4350*/  FMUL.FTZ R87, R80, R85.reuse ;  /* 0x0000005550577220 */ /* 0x080fe20000410000 */
[----:B------:R-:W-:Y:S01]  /*4360*/  HADD2.F32 R84, -RZ, R81.H1_H1 ;  /* 0x30000051ff547230 */ /* 0x000fe20000004100 */
[----:B------:R-:W-:Y:S01]  /*4370*/  F2FP.SATFINITE.E4M3.F32.PACK_AB_MERGE_C R8, R29, R8, RZ ;  /* 0x000000081d08723e */ /* 0x000fe200048070ff */
[----:B------:R-:W-:Y:S02]  /*4380*/  HADD2.F32 R81, -RZ, R79.H1_H1 ;  /* 0x3000004fff517230 */ /* 0x000fe40000004100 */
[----:B------:R-:W-:Y:S01]  /*4390*/  FMUL.FTZ R85, R78, R85 ;  /* 0x000000554e557220 */ /* 0x000fe20000410000 */
[----:B------:R-:W-:-:S02]  /*43a0*/  HADD2.F32 R79, -RZ, R76.H1_H1 ;  /* 0x3000004cff4f7230 */ /* 0x000fc40000004100 */
[-C--:B------:R-:W-:Y:S01]  /*43b0*/  FFMA.FTZ R76, R78, R83.reuse, -R87 ;  /* 0x000000534e4c7223 */ /* 0x080fe20000010857 */
[----:B------:R-:W-:Y:S01]  /*43c0*/  F2FP.F16.E4M3.UNPACK_B R78, R74 ;  /* 0x0000004aff4e723e */ /* 0x000fe200020006ff */
[----:B------:R-:W-:Y:S01]  /*43d0*/  FMUL.FTZ R86, R81, R84 ;  /* 0x0000005451567220 */ /* 0x000fe20000410000 */
[----:B------:R-:W-:Y:S01]  /*43e0*/  F2FP.F16.E4M3.UNPACK_B R74, R14 ;  /* 0x0000000eff4a723e */ /* 0x000fe200020006ff */
[----:B------:R-:W-:Y:S01]  /*43f0*/  FMUL.FTZ R88, R79, R84 ;  /* 0x000000544f587220 */ /* 0x000fe20000410000 */
[----:B------:R-:W-:Y:S01]  /*4400*/  FFMA.FTZ R84, R80, R83, R85 ;  /* 0x0000005350547223 */ /* 0x000fe20000010055 */
[----:B------:R-:W-:Y:S01]  /*4410*/  HADD2.F32 R82, -RZ, R82.H1_H1 ;  /* 0x30000052ff527230 */ /* 0x000fe20000004100 */
[----:B------:R-:W-:Y:S01]  /*4420*/  F2FP.SATFINITE.E4M3.F32.PACK_AB_MERGE_C R12, R31, R12, RZ ;  /* 0x0000000c1f0c723e */ /* 0x000fe200048070ff */
[--C-:B------:R-:W-:Y:S01]  /*4430*/  HADD2.F32 R80, -RZ, R78.reuse.H0_H0 ;  /* 0x2000004eff507230 */ /* 0x100fe20000004100 */
[----:B------:R-:W-:Y:S01]  /*4440*/  F2FP.SATFINITE.E4M3.F32.PACK_AB_MERGE_C R8, R75, R30, R8 ;  /* 0x0000001e4b08723e */ /* 0x000fe20004807008 */
[----:B------:R-:W-:Y:S01]  /*4450*/  HADD2.F32 R83, -RZ, R78.H1_H1 ;  /* 0x3000004eff537230 */ /* 0x000fe20000004100 */
[----:B------:R-:W-:Y:S01]  /*4460*/  F2FP.F16.E4M3.UNPACK_B R78, R73 ;  /* 0x00000049ff4e723e */ /* 0x000fe200020006ff */
[----:B------:R-:W-:-:S02]  /*4470*/  HADD2.F32 R73, -RZ, R74.H0_H0 ;  /* 0x2000004aff497230 */ /* 0x000fc40000004100 */
[-C--:B------:R-:W-:Y:S01]  /*4480*/  FFMA.FTZ R89, R79, R82.reuse, -R86 ;  /* 0x000000524f597223 */ /* 0x080fe20000010856 */
[----:B------:R-:W-:Y:S02]  /*4490*/  HADD2.F32 R14, -RZ, R10.H0_H0 ;  /* 0x2000000aff0e7230 */ /* 0x000fe40000004100 */
[----:B------:R-:W-:Y:S01]  /*44a0*/  FFMA.FTZ R91, R81, R82, R88 ;  /* 0x00000052515b7223 */ /* 0x000fe20000010058 */
[----:B------:R-:W-:Y:S02]  /*44b0*/  HADD2.F32 R74, -RZ, R74.H1_H1 ;  /* 0x3000004aff4a7230 */ /* 0x000fe40000004100 */
[-C--:B------:R-:W-:Y:S01]  /*44c0*/  FMUL.FTZ R85, R73, R80.reuse ;  /* 0x0000005049557220 */ /* 0x080fe20000410000 */
[----:B------:R-:W-:Y:S02]  /*44d0*/  HADD2.F32 R10, -RZ, R10.H1_H1 ;  /* 0x3000000aff0a7230 */ /* 0x000fe40000004100 */
[----:B------:R-:W-:Y:S01]  /*44e0*/  FMUL.FTZ R80, R14, R80 ;  /* 0x000000500e507220 */ /* 0x000fe20000410000 */
[----:B------:R-:W-:-:S02]  /*44f0*/  HADD2.F32 R79, -RZ, R78.H0_H0 ;  /* 0x2000004eff4f7230 */ /* 0x000fc40000004100 */
[----:B------:R-:W-:Y:S01]  /*4500*/  FMUL.FTZ R87, R74, R83 ;  /* 0x000000534a577220 */ /* 0x000fe20000410000 */
[----:B------:R-:W-:Y:S01]  /*4510*/  HADD2.F32 R81, -RZ, R78.H1_H1 ;  /* 0x3000004eff517230 */ /* 0x000fe20000004100 */
[----:B------:R-:W-:Y:S01]  /*4520*/  F2FP.F16.E4M3.UNPACK_B R31, R13 ;  /* 0x0000000dff1f723e */ /* 0x000fe200020006ff */
[----:B------:R-:W-:Y:S01]  /*4530*/  FMUL.FTZ R83, R10, R83 ;  /* 0x000000530a537220 */ /* 0x000fe20000410000 */
[----:B------:R-:W-:Y:S01]  /*4540*/  F2FP.F16.E4M3.UNPACK_B R30, R7 ;  /* 0x00000007ff1e723e */ /* 0x000fe200020006ff */
[----:B------:R-:W-:Y:S01]  /*4550*/  FFMA.FTZ R85, R14, R79, -R85 ;  /* 0x0000004f0e557223 */ /* 0x000fe20000010855 */
[----:B------:R-:W-:Y:S01]  /*4560*/  F2FP.F16.E4M3.UNPACK_B R29, R9 ;  /* 0x00000009ff1d723e */ /* 0x000fe200020006ff */
[----:B------:R-:W-:Y:S01]  /*4570*/  FFMA.FTZ R14, R73, R79, R80 ;  /* 0x0000004f490e7223 */ /* 0x000fe20000010050 */
[----:B------:R-:W-:Y:S01]  /*4580*/  FFMA.FTZ R10, R10, R81, -R87 ;  /* 0x000000510a0a7223 */ /* 0x000fe20000010857 */
[----:B------:R-:W-:Y:S01]  /*4590*/  F2FP.SATFINITE.E4M3.F32.PACK_AB_MERGE_C R12, R77, R28, R12 ;  /* 0x0000001c4d0c723e */ /* 0x000fe2000480700c */
[----:B------:R-:W-:Y:S01]  /*45a0*/  HADD2.F32 R73, -RZ, R31.H0_H0 ;  /* 0x2000001fff497230 */ /* 0x000fe20000004100 */
[----:B------:R-:W-:Y:S01]  /*45b0*/  F2FP.SATFINITE.E4M3.F32.PACK_AB_MERGE_C R76, R89, R76, RZ ;  /* 0x0000004c594c723e */ /* 0x000fe200048070ff */
[----:B------:R-:W-:Y:S01]  /*45c0*/  HADD2.F32 R77, -RZ, R30.H0_H0 ;  /* 0x2000001eff4d7230 */ /* 0x000fe20000004100 */
[----:B------:R-:W-:Y:S01]  /*45d0*/  F2FP.F16.E4M3.UNPACK_B R75, R6 ;  /* 0x00000006ff4b723e */ /* 0x000fe200020006ff */
[----:B------:R-:W-:Y:S01]  /*45e0*/  HADD2.F32 R28, -RZ, R29.H0_H0 ;  /* 0x2000001dff1c7230 */ /* 0x000fe20000004100 */
[----:B------:R-:W-:Y:S01]  /*45f0*/  F2FP.SATFINITE.E4M3.F32.PACK_AB_MERGE_C R10, R10, R85, R76 ;  /* 0x000000550a0a723e */ /* 0x000fe2000480704c */
[----:B------:R-:W-:Y:S01]  /*4600*/  FFMA.FTZ R83, R74, R81, R83 ;  /* 0x000000514a537223 */ /* 0x000fe20000010053 */
[----:B------:R-:W-:Y:S01]  /*4610*/  FMUL.FTZ R79, R73, R77 ;  /* 0x0000004d494f7220 */ /* 0x000fe20000410000 */
[----:B------:R-:W-:-:S02]  /*4620*/  HADD2.F32 R76, -RZ, R75.H0_H0 ;  /* 0x2000004bff4c7230 */ /* 0x000fc40000004100 */
[C---:B------:R-:W-:Y:S01]  /*4630*/  FMUL.FTZ R78, R28.reuse, R77 ;  /* 0x0000004d1c4e7220 */ /* 0x040fe20000410000 */
[----:B------:R-:W-:Y:S01]  /*4640*/  HADD2.F32 R74, -RZ, R31.H1_H1 ;  /* 0x3000001fff4a7230 */ /* 0x000fe20000004100 */
[----:B------:R-:W-:Y:S01]  /*4650*/  F2FP.F16.E4M3.UNPACK_B R13, R13.H1 ;  /* 0x0000000dff0d723e */ /* 0x000fe200030006ff */
        /* <DEDUP_REMOVED lines=11> */
[----:B------:R-:W-:-:S02]  /*4710*/  HADD2.F32 R73, -RZ, R13.H0_H0 ;  /* 0x2000000dff497230 */ /* 0x000fc40000004100 */
[----:B------:R-:W-:Y:S01]  /*4720*/  FFMA.FTZ R30, R74, R75, R77 ;  /* 0x0000004b4a1e7223 */ /* 0x000fe2000001004d */
[--C-:B------:R-:W-:Y:S01]  /*4730*/  HADD2.F32 R78, -RZ, R76.reuse.H0_H0 ;  /* 0x2000004cff4e7230 */ /* 0x100fe20000004100 */
[----:B------:R-:W-:Y:S01]  /*4740*/  F2FP.SATFINITE.E4M3.F32.PACK_AB_MERGE_C R84, R91, R84, RZ ;  /* 0x000000545b54723e */ /* 0x000fe200048070ff */
[----:B------:R-:W-:Y:S01]  /*4750*/  HADD2.F32 R7, -RZ, R31.H0_H0 ;  /* 0x2000001fff077230 */ /* 0x000fe20000004100 */
[----:B------:R-:W-:Y:S01]  /*4760*/  F2FP.F16.E4M3.UNPACK_B R75, R15 ;  /* 0x0000000fff4b723e */ /* 0x000fe200020006ff */
[----:B------:R-:W-:Y:S02]  /*4770*/  HADD2.F32 R74, -RZ, R13.H1_H1 ;  /* 0x3000000dff4a7230 */ /* 0x000fe40000004100 */
[-C--:B------:R-:W-:Y:S01]  /*4780*/  FMUL.FTZ R80, R73, R78.reuse ;  /* 0x0000004e49507220 */ /* 0x080fe20000410000 */
[----:B------:R-:W-:Y:S02]  /*4790*/  HADD2.F32 R13, -RZ, R76.H1_H1 ;  /* 0x3000004cff0d7230 */ /* 0x000fe40000004100 */
[----:B------:R-:W-:Y:S01]  /*47a0*/  FMUL.FTZ R78, R7, R78 ;  /* 0x0000004e074e7220 */ /* 0x000fe20000410000 */
[----:B------:R-:W-:Y:S01]  /*47b0*/  HADD2.F32 R76, -RZ, R6.H0_H0 ;  /* 0x20000006ff4c7230 */ /* 0x000fe20000004100 */
[----:B------:R-:W-:Y:S01]  /*47c0*/  F2FP.F16.E4M3.UNPACK_B R81, R5 ;  /* 0x00000005ff51723e */ /* 0x000fe200020006ff */
[----:B------:R-:W-:-:S02]  /*47d0*/  HADD2.F32 R31, -RZ, R31.H1_H1 ;  /* 0x3000001fff1f7230 */ /* 0x000fc40000004100 */
[CC--:B------:R-:W-:Y:S01]  /*47e0*/  FMUL.FTZ R82, R74.reuse, R13.reuse ;  /* 0x0000000d4a527220 */ /* 0x0c0fe20000410000 */
[----:B------:R-:W-:Y:S02]  /*47f0*/  HADD2.F32 R77, -RZ, R6.H1_H1 ;  /* 0x30000006ff4d7230 */ /* 0x000fe40000004100 */
[-C--:B------:R-:W-:Y:S01]  /*4800*/  FFMA.FTZ R6, R7, R76.reuse, -R80 ;  /* 0x0000004c07067223 */ /* 0x080fe20000010850 */
[----:B------:R-:W-:Y:S01]  /*4810*/  FFMA.FTZ R7, R73, R76, R78 ;  /* 0x0000004c49077223 */ /* 0x000fe2000001004e */
[----:B------:R-:W-:Y:S01]  /*4820*/  FMUL.FTZ R73, R31, R13 ;  /* 0x0000000d1f497220 */ /* 0x000fe20000410000 */
[----:B------:R-:W-:Y:S01]  /*4830*/  F2FP.SATFINITE.E4M3.F32.PACK_AB_MERGE_C R14, R83, R14, R84 ;  /* 0x0000000e530e723e */ /* 0x000fe20004807054 */
[----:B------:R-:W-:Y:S01]  /*4840*/  FFMA.FTZ R13, R31, R77, -R82 ;  /* 0x0000004d1f0d7223 */ /* 0x000fe20000010852 */
        /* <DEDUP_REMOVED lines=15> */
[----:B------:R-:W-:Y:S02]  /*4940*/  HADD2.F32 R73, -RZ, R11.H0_H0 ;  /* 0x2000000bff497230 */ /* 0x000fe40000004100 */
[----:B------:R-:W-:Y:S01]  /*4950*/  FMUL.FTZ R88, R15, R4 ;  /* 0x000000040f587220 */ /* 0x000fe20000410000 */
[----:B------:R-:W-:Y:S02]  /*4960*/  HADD2.F32 R76, -RZ, R76.H1_H1 ;  /* 0x3000004cff4c7230 */ /* 0x000fe40000004100 */
[----:B------:R-:W-:Y:S01]  /*4970*/  FMUL.FTZ R90, R5, R84 ;  /* 0x00000054055a7220 */ /* 0x000fe20000410000 */
[----:B------:R-:W-:Y:S02]  /*4980*/  HADD2.F32 R83, -RZ, R83.H1_H1 ;  /* 0x30000053ff537230 */ /* 0x000fe40000004100 */
[----:B------:R-:W-:Y:S01]  /*4990*/  FFMA.FTZ R4, R15, R80, -R86 ;  /* 0x000000500f047223 */ /* 0x000fe20000010856 */
[----:B------:R-:W-:-:S02]  /*49a0*/  HADD2.F32 R11, -RZ, R11.H1_H1 ;  /* 0x3000000bff0b7230 */ /* 0x000fc40000004100 */
[----:B------:R-:W-:Y:S01]  /*49b0*/  FFMA.FTZ R88, R77, R80, R88 ;  /* 0x000000504d587223 */ /* 0x000fe20000010058 */
        /* <DEDUP_REMOVED lines=24> */
.L_x_13996:
[----:B------:R-:W-:Y:S05]  /*4b40*/  BSYNC B1 ;  /* 0x0000000000017941 */ /* 0x000fea0003800000 */
.L_x_13995:
[----:B--2---:R2:W-:Y:S01]  /*4b50*/  ST.E.128 desc[UR40][R58.64], R8 ;  /* 0x000000083a007985 */ /* 0x0045e2000c101d28 */
[----:B------:R-:W-:-:S13]  /*4b60*/  ISETP.GE.AND P3, PT, R69, R71, PT ;  /* 0x000000474500720c */ /* 0x000fda0003f66270 */
[----:B------:R-:W-:Y:S05]  /*4b70*/  @P3 BRA `(.L_x_13984) ;  /* 0x0000000000e43947 */ /* 0x000fea0003800000 */
[----:B------:R-:W-:-:S04]  /*4b80*/  IADD3 R4, P3, R72, R69, RZ ;  /* 0x0000004548047210 */ /* 0x000fc80007f7e0ff */
[----:B------:R-:W-:-:S05]  /*4b90*/  LEA.HI.X.SX32 R5, R69, R70, 0x1, P3 ;  /* 0x0000004645057211 */ /* 0x000fca00018f0eff */
[----:B-1----:R1:W-:Y:S01]  /*4ba0*/  ST.E.128 desc[UR40][R4.64], R12 ;  /* 0x0000000c04007985 */ /* 0x0023e2000c101d28 */
[----:B------:R-:W-:Y:S05]  /*4bb0*/  BRA `(.L_x_13984) ;  /* 0x0000000000d47947 */ /* 0x000fea0003800000 */
.L_x_13976:
[----:B------:R-:W2:Y:S02]  /*4bc0*/  LDL R4, [R1+0xc] ;  /* 0x00000c0001047983 */ /* 0x000ea40000100800 */
[----:B--2---:R-:W-:-:S13]  /*4bd0*/  ISETP.NE.AND P4, PT, R4, 0x3, PT ;  /* 0x000000030400780c */ /* 0x004fda0003f85270 */
[----:B------:R-:W-:Y:S05]  /*4be0*/  @!P4 BRA `(.L_x_13997) ;  /* 0x000000000004c947 */ /* 0x000fea0003800000 */
[----:B------:R-:W-:Y:S01]  /*4bf0*/  BPT.TRAP 0x1 ;  /* 0x000000040000795c */ /* 0x000fe20000300000 */
.L_x_13997:
[----:B------:R-:W2:Y:S01]  /*4c00*/  LDL R4, [R1] ;  /* 0x0000000001047983 */ /* 0x000ea20000100800 */
[----:B------:R-:W-:Y:S01]  /*4c10*/  IMAD R67, R19, 0x8, R18 ;  /* 0x0000000813437824 */ /* 0x000fe200078e0212 */
[----:B------:R-:W-:Y:S01]  /*4c20*/  BSSY B1, `(.L_x_13998) ;  /* 0x0000005000017945 */ /* 0x000fe20003800000 */
[----:B------:R-:W-:Y:S02]  /*4c30*/  SHF.R.S32.HI R64, RZ, 0x1f, R62 ;  /* 0x0000001fff407819 */ /* 0x000fe4000001143e */
[----:B--2---:R-:W-:-:S04]  /*4c40*/  SHF.L.U32 R68, R4, 0x1f, RZ ;  /* 0x0000001f04447819 */ /* 0x004fc800000006ff */
[----:B------:R-:W0:Y:S02]  /*4c50*/  SYNCS.PHASECHK.TRANS64.TRYWAIT P3, [R67+URZ+0x13290], R68 ;  /* 0x01329044430075a7 */ /* 0x000e24000806017f */
[----:B0-----:R-:W-:Y:S05]  /*4c60*/  @!P3 BRA `(.L_x_13999) ;  /* 0x0000013c0030b947 */ /* 0x001fea0003800000 */
.L_x_14218:
[----:B------:R-:W-:Y:S05]  /*4c70*/  BSYNC B1 ;  /* 0x0000000000017941 */ /* 0x000fea0003800000 */
.L_x_13998:
        /* <DEDUP_REMOVED lines=28> */
.L_x_14222:
[----:B------:R-:W-:Y:S05]  /*4e40*/  @!P3 BRA `(.L_x_13984) ;  /* 0x000000000030b947 */ /* 0x000fea0003800000 */
[----:B-1----:R-:W4:Y:S01]  /*4e50*/  LDL R4, [R1+0x14] ;  /* 0x0000140001047983 */ /* 0x002f220000100800 */
[----:B------:R-:W-:Y:S02]  /*4e60*/  ULDC UR4, c[0x0][0x2f4] ;  /* 0x0000bd0000047ab9 */ /* 0x000fe40000000800 */
[----:B------:R-:W-:-:S13]  /*4e70*/  ISETP.GE.AND P3, PT, R16, UR4, PT ;  /* 0x0000000410007c0c */ /* 0x000fda000bf66270 */
[----:B---3--:R-:W-:-:S04]  /*4e80*/  @!P3 IADD3 R10, P5, R16, R14, RZ ;  /* 0x0000000e100ab210 */ /* 0x008fc80007fbe0ff */
[----:B--2---:R-:W-:Y:S02]  /*4e90*/  @!P3 IADD3.X R11, R5, R17, RZ, P5, !PT ;  /* 0x00000011050bb210 */ /* 0x004fe40002ffe4ff */
[----:B------:R-:W-:-:S13]  /*4ea0*/  ISETP.GE.AND P5, PT, R23, UR4, PT ;  /* 0x0000000417007c0c */ /* 0x000fda000bfa6270 */
[----:B------:R-:W-:-:S05]  /*4eb0*/  @!P5 IADD3 R8, P6, R23, R14, RZ ;  /* 0x0000000e1708d210 */ /* 0x000fca0007fde0ff */
[----:B----4-:R-:W-:Y:S02]  /*4ec0*/  @!P5 IMAD.X R9, R5, 0x1, R4, P6 ;  /* 0x000000010509d824 */ /* 0x010fe400030e0604 */
[----:B------:R-:W1:Y:S04]  /*4ed0*/  @!P3 LDS.128 R4, [R63+0xe000] ;  /* 0x00e000003f04b984 */ /* 0x000e680000000c00 */
[----:B-1----:R-:W-:Y:S04]  /*4ee0*/  @!P3 ST.E.128 desc[UR40][R10.64], R4 ;  /* 0x000000040a00b985 */ /* 0x002fe8000c101d28 */
[----:B------:R-:W1:Y:S04]  /*4ef0*/  @!P5 LDS.128 R4, [R60+0xe000] ;  /* 0x00e000003c04d984 */ /* 0x000e680000000c00 */
[----:B-1----:R4:W-:Y:S02]  /*4f00*/  @!P5 ST.E.128 desc[UR40][R8.64], R4 ;  /* 0x000000040800d985 */ /* 0x0029e4000c101d28 */
.L_x_13984:
[----:B------:R-:W-:Y:S05]  /*4f10*/  BSYNC B0 ;  /* 0x0000000000007941 */ /* 0x000fea0003800000 */
.L_x_13975:
[----:B-12-4-:R-:W1:Y:S01]  /*4f20*/  S2R R4, SR_TID.X ;  /* 0x0000000000047919 */ /* 0x016e620000002100 */
[----:B------:R-:W-:Y:S01]  /*4f30*/  @!PT LDS RZ, [RZ] ;  /* 0x00000000fffff984 */ /* 0x000fe20000000800 */
[----:B------:R-:W-:Y:S01]  /*4f40*/  @!PT LDS RZ, [RZ] ;  /* 0x00000000fffff984 */ /* 0x000fe20000000800 */
[----:B------:R-:W-:Y:S01]  /*4f50*/  @!PT LDS RZ, [RZ] ;  /* 0x00000000fffff984 */ /* 0x000fe20000000800 */
[----:B------:R-:W-:Y:S01]  /*4f60*/  @!PT LDS RZ, [RZ] ;  /* 0x00000000fffff984 */ /* 0x000fe20000000800 */
[----:B------:R2:W-:Y:S06]  /*4f70*/  MEMBAR.ALL.CTA ;  /* 0x0000000000007992 */ /* 0x0005ec0000008000 */
[----:B--2---:R-:W2:Y:S01]  /*4f80*/  FENCE.VIEW.ASYNC.S ;  /* 0x00000000000073c6 */ /* 0x004ea20000000000 */
[----:B------:R-:W-:Y:S05]  /*4f90*/  WARPSYNC.ALL ;  /* 0x0000000000007948 */ /* 0x000fea0003800000 */
[----:B------:R-:W-:Y:S01]  /*4fa0*/  BSSY B0, `(.L_x_14001) ;  /* 0x0000008000007945 */ /* 0x000fe20003800000 */
[----:B--2---:R2:W-:Y:S01]  /*4fb0*/  BAR.SYNC.DEFER_BLOCKING R46, 0x80 ;  /* 0x0002002e0000751d */ /* 0x0045e20000010000 */
[----:B-1----:R-:W-:-:S13]  /*4fc0*/  LOP3.LUT P3, RZ, R4, 0x7f, RZ, 0xc0, !PT ;  /* 0x0000007f04ff7812 */ /* 0x002fda000786c0ff */
[----:B------:R-:W-:-:S05]  /*4fd0*/  @!P3 VIADD R4, R67, 0x132a0 ;  /* 0x000132a04304b836 */ /* 0x000fca0000000000 */
[----:B------:R-:W-:-:S04]  /*4fe0*/  @!P3 PRMT R4, RZ, 0x654, R4 ;  /* 0x00000654ff04b816 */ /* 0x000fc80000000004 */
[----:B------:R2:W-:Y:S01]  /*4ff0*/  @!P3 SYNCS.ARRIVE.TRANS64.RED.A1T0 RZ, [R4+URZ], RZ ;  /* 0x000000ff04ffb9a7 */ /* 0x0005e2000810043f */
[----:B------:R-:W-:Y:S05]  /*5000*/  @!P4 BRA `(.L_x_14002) ;  /* 0x000000000004c947 */ /* 0x000fea0003800000 */
[----:B------:R-:W-:Y:S01]  /*5010*/  BPT.TRAP 0x1 ;  /* 0x000000040000795c */ /* 0x000fe20000300000 */
.L_x_14002:
[----:B------:R-:W-:Y:S05]  /*5020*/  BSYNC B0 ;  /* 0x0000000000007941 */ /* 0x000fea0003800000 */
.L_x_14001:
[----:B------:R-:W1:Y:S01]  /*5030*/  SYNCS.PHASECHK.TRANS64.TRYWAIT P4, [R67+URZ+0x132b0], R68 ;  /* 0x0132b044430075a7 */ /* 0x000e62000808017f */
[----:B------:R-:W-:Y:S04]  /*5040*/  BSSY B0, `(.L_x_14003) ;  /* 0x0000002000007945 */ /* 0x000fe80003800000 */
[----:B-1----:R-:W-:Y:S05]  /*5050*/  @!P4 BRA `(.L_x_14004) ;  /* 0x00000138008cc947 */ /* 0x002fea0003800000 */
.L_x_14223:
[----:B------:R-:W-:Y:S05]  /*5060*/  BSYNC B0 ;  /* 0x0000000000007941 */ /* 0x000fea0003800000 */
.L_x_14003:
[----:B------:R-:W4:Y:S01]  /*5070*/  S2R R8, SR_TID.X ;  /* 0x0000000000087919 */ /* 0x000f220000002100 */
[----:B------:R-:W-:Y:S01]  /*5080*/  ULDC.64 UR4, c[0x0][0x328] ;  /* 0x0000ca0000047ab9 */ /* 0x000fe20000000a00 */
[----:B------:R-:W-:Y:S01]  /*5090*/  ULDC.64 UR6, c[0x0][0x318] ;  /* 0x0000c60000067ab9 */ /* 0x000fe20000000a00 */
[----:B------:R-:W-:Y:S01]  /*50a0*/  IMAD R7, R64, UR4, RZ ;  /* 0x0000000440077c24 */ /* 0x000fe2000f8e02ff */
[----:B------:R-:W-:Y:S01]  /*50b0*/  BSSY B0, `(.L_x_14005) ;  /* 0x0000021000007945 */ /* 0x000fe20003800000 */
[----:B--2---:R-:W-:-:S04]  /*50c0*/  IMAD.WIDE.U32 R4, R62, UR4, RZ ;  /* 0x000000043e047c25 */ /* 0x004fc8000f8e00ff */
        /* <DEDUP_REMOVED lines=11> */
[----:B----4-:R-:W-:-:S03]  /*5180*/  VIADD R8, R8, 0xffffff80 ;  /* 0xffffff8008087836 */ /* 0x010fc60000000000 */
[----:B------:R-:W-:Y:S02]  /*5190*/  IADD3.X R5, R5, UR7, RZ, P4, !PT ;  /* 0x0000000705057c10 */ /* 0x000fe4000a7fe4ff */
[----:B------:R-:W-:Y:S01]  /*51a0*/  LEA.HI R8, R8, R8, RZ, 0x1 ;  /* 0x0000000808087211 */ /* 0x000fe200078f08ff */
[----:B------:R-:W2:Y:S03]  /*51b0*/  SHFL.IDX PT, R4, R4, RZ, 0x1e1f ;  /* 0x001e1fff04047589 */ /* 0x000ea600000e0000 */
[----:B------:R-:W-:Y:S01]  /*51c0*/  SHF.R.S32.HI R8, RZ, 0x1, R8 ;  /* 0x00000001ff087819 */ /* 0x000fe20000011408 */
[----:B------:R-:W4:Y:S03]  /*51d0*/  SHFL.IDX PT, R5, R5, RZ, 0x1e1f ;  /* 0x001e1fff05057589 */ /* 0x000f2600000e0000 */
[----:B------:R-:W-:-:S13]  /*51e0*/  ISETP.GT.AND P4, PT, R66, R8, PT ;  /* 0x000000084200720c */ /* 0x000fda0003f84270 */
[----:B------:R-:W-:Y:S05]  /*51f0*/  @!P4 BRA `(.L_x_14006) ;  /* 0x000000000030c947 */ /* 0x000fea0003800000 */
[----:B------:R-:W5:Y:S01]  /*5200*/  LDL R12, [R1+0x14] ;  /* 0x00001400010c7983 */ /* 0x000f620000100800 */
[----:B------:R-:W-:Y:S02]  /*5210*/  ULDC UR4, c[0x0][0x2f4] ;  /* 0x0000bd0000047ab9 */ /* 0x000fe40000000800 */
[----:B------:R-:W-:-:S13]  /*5220*/  ISETP.GE.AND P4, PT, R16, UR4, PT ;  /* 0x0000000410007c0c */ /* 0x000fda000bf86270 */
[----:B--2---:R-:W-:-:S05]  /*5230*/  @!P4 IADD3 R10, P5, R16, R4, RZ ;  /* 0x00000004100ac210 */ /* 0x004fca0007fbe0ff */
[----:B----4-:R-:W-:Y:S01]  /*5240*/  @!P4 IMAD.X R11, R5, 0x1, R17, P5 ;  /* 0x00000001050bc824 */ /* 0x010fe200028e0611 */
[----:B------:R-:W-:-:S13]  /*5250*/  ISETP.GE.AND P5, PT, R23, UR4, PT ;  /* 0x0000000417007c0c */ /* 0x000fda000bfa6270 */
[----:B------:R-:W-:-:S05]  /*5260*/  @!P5 IADD3 R8, P6, R23, R4, RZ ;  /* 0x000000041708d210 */ /* 0x000fca0007fde0ff */
[----:B-----5:R-:W-:Y:S02]  /*5270*/  @!P5 IMAD.X R9, R5, 0x1, R12, P6 ;  /* 0x000000010509d824 */ /* 0x020fe400030e060c */
[----:B------:R-:W2:Y:S04]  /*5280*/  @!P4 LDS.128 R4, [R63+0x6000] ;  /* 0x006000003f04c984 */ /* 0x000ea80000000c00 */
[----:B--2---:R-:W-:Y:S04]  /*5290*/  @!P4 ST.E.128 desc[UR40][R10.64], R4 ;  /* 0x000000040a00c985 */ /* 0x004fe8000c101d28 */
[----:B------:R-:W2:Y:S04]  /*52a0*/  @!P5 LDS.128 R4, [R60+0x6000] ;  /* 0x006000003c04d984 */ /* 0x000ea80000000c00 */
[----:B--2---:R2:W-:Y:S02]  /*52b0*/  @!P5 ST.E.128 desc[UR40][R8.64], R4 ;  /* 0x000000040800d985 */ /* 0x0045e4000c101d28 */
.L_x_14006:
[----:B------:R-:W-:Y:S05]  /*52c0*/  BSYNC B0 ;  /* 0x0000000000007941 */ /* 0x000fea0003800000 */
.L_x_14005:
[----:B--2-4-:R-:W2:Y:S01]  /*52d0*/  LDL.LU R5, [R1] ;  /* 0x0000000001057983 */ /* 0x014ea20000300800 */
[----:B01----:R-:W-:Y:S02]  /*52e0*/  @!P3 VIADD R67, R67, 0x132c0 ;  /* 0x000132c04343b836 */ /* 0x003fe40000000000 */
        /* <DEDUP_REMOVED lines=13> */
[----:B------:R-:W-:Y:S02]  /*53c0*/  PLOP3.LUT P3, PT, PT, PT, PT, 0x8, 0x0 ;  /* 0x000000000000781c */ /* 0x000fe40003f6e170 */
[----:B--2---:R-:W-:-:S05]  /*53d0*/  LOP3.LUT R5, R5, R4, RZ, 0x3c, !PT ;  /* 0x0000000405057212 */ /* 0x004fca00078e3cff */
[----:B------:R1:W-:Y:S01]  /*53e0*/  STL [R1], R5 ;  /* 0x0000000501007387 */ /* 0x0003e20000100800 */
[----:B------:R-:W-:Y:S05]  /*53f0*/  @P2 BRA `(.L_x_14007) ;  /* 0xffffffcc00b82947 */ /* 0x000fea000383ffff */
.L_x_13970:
[----:B------:R-:W-:Y:S04]  /*5400*/  BSSY B0, `(.L_x_14008) ;  /* 0x0000004000007945 */ /* 0x000fe80003800000 */
[----:B------:R-:W-:Y:S05]  /*5410*/  @P3 BRA `(.L_x_14009) ;  /* 0x0000000000083947 */ /* 0x000fea0003800000 */
[----:B------:R-:W2:Y:S02]  /*5420*/  FENCE.VIEW.ASYNC.G ;  /* 0x00000000000073c6 */ /* 0x000ea40000000100 */
[----:B--2---:R-:W-:Y:S06]  /*5430*/  BAR.ARV 0xc, 0x200 ;  /* 0x0308000000007b1d */ /* 0x004fec0000002000 */
.L_x_14009:
[----:B------:R-:W-:Y:S05]  /*5440*/  BSYNC B0 ;  /* 0x0000000000007941 */ /* 0x000fea0003800000 */
.L_x_14008:
[----:B------:R-:W2:Y:S01]  /*5450*/  LDL R0, [R1+0x24] ;  /* 0x0000240001007983 */ /* 0x000ea20000100800 */
[----:B------:R-:W-:Y:S01]  /*5460*/  ULDC.64 UR4, c[0x0][0x990] ;  /* 0x0002640000047ab9 */ /* 0x000fe20000000a00 */
[----:B------:R-:W-:Y:S02]  /*5470*/  ULDC.64 UR6, c[0x0][0x998] ;  /* 0x0002660000067ab9 */ /* 0x000fe40000000a00 */
[----:B------:R-:W4:Y:S04]  /*5480*/  LDL R2, [R1+0x50] ;  /* 0x0000500001027983 */ /* 0x000f280000100800 */
[----:B------:R-:W3:Y:S01]  /*5490*/  LDL R4, [R1+0x38] ;  /* 0x0000380001047983 */ /* 0x000ee20000100800 */
[----:B------:R-:W-:Y:S02]  /*54a0*/  ISETP.NE.U32.AND P0, PT, RZ, UR4, PT ;  /* 0x00000004ff007c0c */ /* 0x000fe4000bf05070 */
[----:B------:R-:W-:-:S02]  /*54b0*/  ISETP.NE.U32.AND P1, PT, RZ, UR6, PT ;  /* 0x00000006ff007c0c */ /* 0x000fc4000bf25070 */
[----:B------:R-:W-:Y:S02]  /*54c0*/  ISETP.NE.AND.EX P0, PT, RZ, UR5, PT, P0 ;  /* 0x00000005ff007c0c */ /* 0x000fe4000bf05300 */
[----:B------:R-:W-:-:S11]  /*54d0*/  ISETP.NE.AND.EX P1, PT, RZ, UR7, PT, P1 ;  /* 0x00000007ff007c0c */ /* 0x000fd6000bf25310 */
[----:B0-----:R-:W4:Y:S08]  /*54e0*/  @P0 LDC.64 R6, c[0x0][0x9a8] ;  /* 0x00026a00ff060b82 */ /* 0x001f300000000a00 */
[----:B------:R-:W0:Y:S08]  /*54f0*/  @P1 LDC.64 R8, c[0x0][0x9b8] ;  /* 0x00026e00ff081b82 */ /* 0x000e300000000a00 */
[----:B------:R-:W1:Y:S08]  /*5500*/  @P0 LDC.64 R10, c[0x0][0x9b0] ;  /* 0x00026c00ff0a0b82 */ /* 0x000e700000000a00 */
[----:B------:R-:W1:Y:S01]  /*5510*/  @P1 LDC.64 R12, c[0x0][0x9c0] ;  /* 0x00027000ff0c1b82 */ /* 0x000e620000000a00 */
[----:B--2---:R-:W-:Y:S01]  /*5520*/  LOP3.LUT P4, RZ, R0, 0x4, RZ, 0xc0, !PT ;  /* 0x0000000400ff7812 */ /* 0x004fe2000788c0ff */
[----:B----4-:R-:W-:-:S02]  /*5530*/  @P0 IMAD R0, R2, R6, RZ ;  /* 0x0000000602000224 */ /* 0x010fc400078e02ff */
[----:B0-----:R-:W-:Y:S02]  /*5540*/  @P1 IMAD R2, R2, R8, RZ ;  /* 0x0000000802021224 */ /* 0x001fe400078e02ff */
[C---:B---3--:R-:W-:Y:S02]  /*5550*/  @P0 IMAD R7, R4.reuse, R7, R0 ;  /* 0x0000000704070224 */ /* 0x048fe400078e0200 */
[C---:B------:R-:W-:Y:S02]  /*5560*/  @P1 IMAD R9, R4.reuse, R9, R2 ;  /* 0x0000000904091224 */ /* 0x040fe400078e0202 */
[----:B------:R-:W-:-:S04]  /*5570*/  @P0 IMAD.WIDE.U32 R2, R4, R6, RZ ;  /* 0x0000000604020225 */ /* 0x000fc800078e00ff */
[----:B-1----:R-:W-:-:S04]  /*5580*/  @P1 IMAD.WIDE.U32 R4, R4, R8, RZ ;  /* 0x0000000804041225 */ /* 0x002fc800078e00ff */
[----:B------:R-:W-:Y:S01]  /*5590*/  @P0 IMAD.IADD R3, R3, 0x1, R7 ;  /* 0x0000000103030824 */ /* 0x000fe200078e0207 */
[----:B------:R-:W-:Y:S01]  /*55a0*/  @P1 IADD3 R5, R5, R9, RZ ;  /* 0x0000000905051210 */ /* 0x000fe20007ffe0ff */
[----:B------:R-:W-:Y:S02]  /*55b0*/  IMAD.MOV.U32 R0, RZ, RZ, 0x3f800000 ;  /* 0x3f800000ff007424 */ /* 0x000fe400078e00ff */
[----:B------:R-:W-:-:S04]  /*55c0*/  @P0 IMAD.WIDE.U32 R2, R22, R10, R2 ;  /* 0x0000000a16020225 */ /* 0x000fc800078e0002 */
[----:B------:R-:W-:Y:S01]  /*55d0*/  @P1 IMAD.WIDE.U32 R6, R22, R12, R4 ;  /* 0x0000000c16061225 */ /* 0x000fe200078e0004 */
[----:B------:R-:W-:Y:S01]  /*55e0*/  @P0 LEA R4, P2, R2, UR4, 0x2 ;  /* 0x0000000402040c11 */ /* 0x000fe2000f8410ff */
[----:B------:R-:W-:Y:S02]  /*55f0*/  ULDC UR4, c[0x0][0x988] ;  /* 0x0002620000047ab9 */ /* 0x000fe40000000800 */
[----:B------:R-:W-:Y:S01]  /*5600*/  @P0 IMAD R5, R22, R11, R3 ;  /* 0x0000000b16050224 */ /* 0x000fe200078e0203 */
[----:B------:R-:W-:Y:S01]  /*5610*/  @P1 LEA R8, P3, R6, UR6, 0x2 ;  /* 0x0000000606081c11 */ /* 0x000fe2000f8610ff */
[----:B------:R-:W-:-:S03]  /*5620*/  @P1 IMAD R3, R22, R13, R7 ;  /* 0x0000000d16031224 */ /* 0x000fc600078e0207 */
[----:B------:R-:W-:Y:S02]  /*5630*/  @P0 LEA.HI.X R5, R2, UR5, R5, 0x2, P2 ;  /* 0x0000000502050c11 */ /* 0x000fe400090f1405 */
[----:B------:R-:W-:Y:S01]  /*5640*/  @P1 LEA.HI.X R9, R6, UR7, R3, 0x2, P3 ;  /* 0x0000000706091c11 */ /* 0x000fe200098f1403 */
[----:B------:R-:W-:-:S04]  /*5650*/  IMAD.MOV.U32 R3, RZ, RZ, 0x3f800000 ;  /* 0x3f800000ff037424 */ /* 0x000fc800078e00ff */
[----:B------:R-:W2:Y:S04]  /*5660*/  @P1 LDG.E R0, desc[UR40][R8.64] ;  /* 0x0000002808001981 */ /* 0x000ea8000c1e1900 */
[----:B------:R-:W2:Y:S01]  /*5670*/  @P0 LDG.E R3, desc[UR40][R4.64] ;  /* 0x0000002804030981 */ /* 0x000ea2000c1e1900 */
[----:B------:R-:W-:Y:S01]  /*5680*/  BSSY B0, `(.L_x_14010) ;  /* 0x0000023000007945 */ /* 0x000fe20003800000 */
[----:B--2---:R-:W-:Y:S01]  /*5690*/  FMUL.FTZ R0, R3, R0 ;  /* 0x0000000003007220 */ /* 0x004fe20000410000 */
[----:B------:R-:W-:-:S03]  /*56a0*/  IMAD.MOV.U32 R3, RZ, RZ, RZ ;  /* 0x000000ffff037224 */ /* 0x000fc600078e00ff */
        /* <DEDUP_REMOVED lines=29> */
[----:B------:R-:W-:-:S05]  /*5880*/  MOV R3, R5 ;  /* 0x0000000500037202 */ /* 0x000fca0000000f00 */
[----:B------:R-:W-:Y:S01]  /*5890*/  @!P2 IMAD.MOV R3, RZ, RZ, -R3 ;  /* 0x000000ffff03a224 */ /* 0x000fe200078e0a03 */
[----:B------:R-:W-:-:S07]  /*58a0*/  @!P1 LOP3.LUT R3, RZ, R9, RZ, 0x33, !PT ;  /* 0x00000009ff039212 */ /* 0x000fce00078e33ff */
.L_x_14011:
[----:B------:R-:W-:Y:S05]  /*58b0*/  BSYNC B0 ;  /* 0x0000000000007941 */ /* 0x000fea0003800000 */
.L_x_14010:
[----:B------:R-:W2:Y:S01]  /*58c0*/  LDL R0, [R1+0x58] ;  /* 0x0000580001007983 */ /* 0x000ea20000100800 */
[----:B------:R-:W-:Y:S02]  /*58d0*/  PLOP3.LUT P0, PT, PT, PT, PT, 0x80, 0x0 ;  /* 0x000000000000781c */ /* 0x000fe40003f0f070 */
[----:B------:R-:W-:Y:S02]  /*58e0*/  CS2R R14, SRZ ;  /* 0x00000000000e7805 */ /* 0x000fe4000001ff00 */
        /* <DEDUP_REMOVED lines=17> */
[----:B------:R-:W-:Y:S02]  /*5a00*/  IMAD.MOV.U32 R45, RZ, RZ, RZ ;  /* 0x000000ffff2d7224 */ /* 0x000fe400078e00ff */
[----:B--2---:R-:W-:-:S05]  /*5a10*/  IMAD R0, R0, R3, RZ ;  /* 0x0000000300007224 */ /* 0x004fca00078e02ff */
        /* <DEDUP_REMOVED lines=11> */
[----:B------:R-:W-:-:S06]  /*5ad0*/  SHF.R.S32.HI R0, RZ, 0x7, R0 ;  /* 0x00000007ff007819 */ /* 0x000fcc0000011400 */
        /* <DEDUP_REMOVED lines=24> */
.L_x_14014:
[----:B------:R-:W-:Y:S05]  /*5c60*/  BSYNC B6 ;  /* 0x0000000000067941 */ /* 0x000fea0003800000 */
.L_x_14013:
        /* <DEDUP_REMOVED lines=13> */
.L_x_14018:
[----:B-1----:R1:W2:Y:S02]  /*5d40*/  SYNCS.PHASECHK.TRANS64.TRYWAIT P0, [R18+URZ+0x13200], R3 ;  /* 0x01320003120075a7 */ /* 0x0022a4000800017f */
[----:B--2---:R-:W-:Y:S05]  /*5d50*/  @!P0 NANOSLEEP.SYNCS 0x989680 ;  /* 0x009896800000895d */ /* 0x004fea0003900000 */
[----:B------:R-:W2:Y:S02]  /*5d60*/  @!P0 SYNCS.PHASECHK.TRANS64 P0, [R18+URZ+0x13200], R3 ;  /* 0x01320003120085a7 */ /* 0x000ea4000800007f */
[----:B--2---:R-:W-:Y:S05]  /*5d70*/  @!P0 BRA `(.L_x_14018) ;  /* 0xfffffffc00f08947 */ /* 0x004fea000383ffff */
.L_x_14017:
[----:B------:R-:W-:Y:S05]  /*5d80*/  BSYNC B0 ;  /* 0x0000000000007941 */ /* 0x000fea0003800000 */
.L_x_14016:
[----:B------:R-:W-:Y:S05]  /*5d90*/  BRA `(.L_x_14019) ;  /* 0x00000028003c7947 */ /* 0x000fea0003800000 */
.L_x_14015:
        /* <DEDUP_REMOVED lines=19> */
[----:B------:R-:W-:Y:S01]  /*5ed0*/  IMAD.U32 R4, RZ, RZ, UR4 ;  /* 0x00000004ff047e24 */ /* 0x000fe2000f8e00ff */
[----:B------:R0:W1:Y:S01]  /*5ee0*/  LDC.64 R14, c[0x4][R0] ;  /* 0x01000000000e7b82 */ /* 0x0000620000000a00 */
[----:B------:R-:W-:Y:S01]  /*5ef0*/  MOV R5, UR5 ;  /* 0x0000000500057c02 */ /* 0x000fe20008000f00 */
        /* <DEDUP_REMOVED lines=10> */
.L_x_14021:
[----:B------:R-:W-:Y:S05]  /*5fa0*/  BSYNC B6 ;  /* 0x0000000000067941 */ /* 0x000fea0003800000 */
.L_x_14020:
[----:B------:R-:W0:Y:S01]  /*5fb0*/  S2R R20, SR_TID.X ;  /* 0x0000000000147919 */ /* 0x000e220000002100 */
[----:B------:R-:W-:Y:S01]  /*5fc0*/  ULDC.U8 UR4, c[0x0][0x410] ;  /* 0x0001040000047ab9 */ /* 0x000fe20000000000 */
[----:B------:R-:W-:Y:S01]  /*5fd0*/  BSSY B0, `(.L_x_14022) ;  /* 0x0000263000007945 */ /* 0x000fe20003800000 */
[----:B------:R-:W-:Y:S01]  /*5fe0*/  ISETP.NE.AND P0, PT, RZ, UR4, PT ;  /* 0x00000004ff007c0c */ /* 0x000fe2000bf05270 */
[----:B0-----:R-:W-:-:S05]  /*5ff0*/  VIADD R20, R20, 0xffffff80 ;  /* 0xffffff8014147836 */ /* 0x001fca0000000000 */
[----:B------:R-:W-:-:S04]  /*6000*/  LEA.HI R35, R20, R20, RZ, 0x1 ;  /* 0x0000001414237211 */ /* 0x000fc800078f08ff */
[----:B------:R-:W-:-:S05]  /*6010*/  SHF.R.S32.HI R35, RZ, 0x1, R35 ;  /* 0x00000001ff237819 */ /* 0x000fca0000011423 */
[----:B------:R-:W-:Y:S01]  /*6020*/  IMAD R4, R25, 0xc0, R35 ;  /* 0x000000c019047824 */ /* 0x000fe200078e0223 */
[----:B------:R-:W-:Y:S06]  /*6030*/  @!P0 BRA `(.L_x_14023) ;  /* 0x0000001000cc8947 */ /* 0x000fec0003800000 */
[----:B------:R-:W-:-:S03]  /*6040*/  UMOV UR4, 0xffffffff ;  /* 0xffffffff00047882 */ /* 0x000fc60000000000 */
[----:B------:R-:W-:Y:S05]  /*6050*/  BRA.DIV UR4, `(.L_x_14024) ;  /* 0x0000012a04a07947 */ /* 0x000fea000b800000 */
[----:B------:R0:W1:Y:S04]  /*6060*/  SHFL.IDX PT, R29, R28, RZ, 0x1e1f ;  /* 0x001e1fff1c1d7589 */ /* 0x00006800000e0000 */
[----:B------:R0:W2:Y:S04]  /*6070*/  SHFL.IDX PT, R14, R32, RZ, 0x1e1f ;  /* 0x001e1fff200e7589 */ /* 0x0000a800000e0000 */
[----:B------:R0:W3:Y:S04]  /*6080*/  SHFL.IDX PT, R0, R30, RZ, 0x1e1f ;  /* 0x001e1fff1e007589 */ /* 0x0000e800000e0000 */
[----:B------:R0:W4:Y:S02]  /*6090*/  SHFL.IDX PT, R3, R31, RZ, 0x1e1f ;  /* 0x001e1fff1f037589 */ /* 0x00012400000e0000 */
.L_x_14229:
        /* <DEDUP_REMOVED lines=9> */
[----:B-----5:R-:W-:-:S04]  /*6130*/  LEA.HI R5, R6, R6, RZ, 0x1 ;  /* 0x0000000606057211 */ /* 0x020fc800078f08ff */
[----:B------:R-:W-:-:S05]  /*6140*/  LOP3.LUT R5, R5, 0xfffffffe, RZ, 0xc0, !PT ;  /* 0xfffffffe05057812 */ /* 0x000fca00078ec0ff */
[----:B------:R-:W-:-:S05]  /*6150*/  IMAD.IADD R5, R6, 0x1, -R5 ;  /* 0x0000000106057824 */ /* 0x000fca00078e0a05 */
[----:B------:R-:W-:Y:S01]  /*6160*/  SHF.L.U32 R27, R5, 0x1f, RZ ;  /* 0x0000001f051b7819 */ /* 0x000fe200000006ff */
[----:B------:R-:W-:Y:S06]  /*6170*/  @P0 BRA `(.L_x_14026) ;  /* 0x0000000000580947 */ /* 0x000fec0003800000 */
[----:B------:R-:W3:Y:S01]  /*6180*/  LDL R15, [R1+0x18] ;  /* 0x00001800010f7983 */ /* 0x000ee20000100800 */
[----:B------:R-:W-:Y:S01]  /*6190*/  ULDC UR4, c[0x0][0x3f4] ;  /* 0x0000fd0000047ab9 */ /* 0x000fe20000000800 */
[----:B------:R-:W-:Y:S02]  /*61a0*/  CS2R R10, SRZ ;  /* 0x00000000000a7805 */ /* 0x000fe4000001ff00 */
[----:B------:R-:W-:Y:S02]  /*61b0*/  ISETP.GE.AND P4, PT, R156, UR4, PT ;  /* 0x000000049c007c0c */ /* 0x000fe4000bf86270 */
[----:B------:R-:W-:Y:S02]  /*61c0*/  CS2R R20, SRZ ;  /* 0x0000000000147805 */ /* 0x000fe4000001ff00 */
[----:B------:R-:W-:-:S09]  /*61d0*/  CS2R R12, SRZ ;  /* 0x00000000000c7805 */ /* 0x000fd2000001ff00 */
[C---:B--2---:R-:W-:Y:S02]  /*61e0*/  @!P4 IADD3 R30, P1, R156.reuse, R14, RZ ;  /* 0x0000000e9c1ec210 */ /* 0x044fe40007f3e0ff */
[----:B------:R-:W-:Y:S02]  /*61f0*/  @!P4 SHF.R.S32.HI R8, RZ, 0x1f, R156 ;  /* 0x0000001fff08c819 */ /* 0x000fe4000001149c */
[----:B-1----:R-:W-:-:S03]  /*6200*/  @!P4 IADD3 R4, P0, R156, R29, RZ ;  /* 0x0000001d9c04c210 */ /* 0x002fc60007f1e0ff */
[----:B----4-:R-:W-:Y:S01]  /*6210*/  @!P4 IMAD.X R31, R3, 0x1, R8, P1 ;  /* 0x00000001031fc824 */ /* 0x010fe200008e0608 */
[----:B---3--:R-:W-:-:S04]  /*6220*/  @!P4 IADD3.X R5, R0, R8, RZ, P0, !PT ;  /* 0x000000080005c210 */ /* 0x008fc800007fe4ff */
[----:B------:R0:W5:Y:S04]  /*6230*/  @!P4 LD.E.64 R12, desc[UR40][R30.64] ;  /* 0x000000281e0cc980 */ /* 0x000168000c101b00 */
[----:B------:R0:W5:Y:S01]  /*6240*/  @!P4 LD.E.64 R20, desc[UR40][R4.64] ;  /* 0x000000280414c980 */ /* 0x000162000c101b00 */
[----:B------:R-:W-:Y:S02]  /*6250*/  ISETP.GE.AND P5, PT, R15, UR4, PT ;  /* 0x000000040f007c0c */ /* 0x000fe4000bfa6270 */
[----:B------:R-:W-:-:S11]  /*6260*/  SHF.R.S32.HI R9, RZ, 0x1f, R15 ;  /* 0x0000001fff097819 */ /* 0x000fd6000001140f */
[C---:B------:R-:W-:Y:S02]  /*6270*/  @!P5 IADD3 R6, P2, R15.reuse, R29, RZ ;  /* 0x0000001d0f06d210 */ /* 0x040fe40007f5e0ff */
[----:B------:R-:W-:-:S03]  /*6280*/  @!P5 IADD3 R14, P3, R15, R14, RZ ;  /* 0x0000000e0f0ed210 */ /* 0x000fc60007f7e0ff */
[--C-:B------:R-:W-:Y:S02]  /*6290*/  @!P5 IMAD.X R7, R0, 0x1, R9.reuse, P2 ;  /* 0x000000010007d824 */ /* 0x100fe400010e0609 */
[----:B------:R-:W-:Y:S01]  /*62a0*/  @!P5 IMAD.X R15, R3, 0x1, R9, P3 ;  /* 0x00000001030fd824 */ /* 0x000fe200018e0609 */
[----:B------:R-:W-:Y:S02]  /*62b0*/  CS2R R8, SRZ ;  /* 0x0000000000087805 */ /* 0x000fe4000001ff00 */
[----:B------:R0:W5:Y:S04]  /*62c0*/  @!P5 LD.E.64 R10, desc[UR40][R6.64] ;  /* 0x00000028060ad980 */ /* 0x000168000c101b00 */
[----:B------:R0:W5:Y:S02]  /*62d0*/  @!P5 LD.E.64 R8, desc[UR40][R14.64] ;  /* 0x000000280e08d980 */ /* 0x000164000c101b00 */
.L_x_14026:
[----:B------:R-:W-:Y:S05]  /*62e0*/  BSYNC B1 ;  /* 0x0000000000017941 */ /* 0x000fea0003800000 */
.L_x_14025:
[----:B------:R-:W1:Y:S01]  /*62f0*/  SYNCS.PHASECHK.TRANS64.TRYWAIT P0, [R18+URZ+0x13200], R27 ;  /* 0x0132001b120075a7 */ /* 0x000e62000800017f */
[----:B---3--:R-:W-:Y:S01]  /*6300*/  IMAD R0, R25, -0xc0, R28 ;  /* 0xffffff4019007824 */ /* 0x008fe200078e021c */
[----:B------:R-:W-:Y:S04]  /*6310*/  BSSY B1, `(.L_x_14027) ;  /* 0x0000004000017945 */ /* 0x000fe80003800000 */
[----:B------:R-:W-:-:S04]  /*6320*/  VIMNMX R0, R0, 0xc0, PT ;  /* 0x000000c000007848 */ /* 0x000fc80003fe0100 */
[----:B------:R-:W-:Y:S01]  /*6330*/  ISETP.GE.AND P1, PT, R35, R0, PT ;  /* 0x000000002300720c */ /* 0x000fe20003f26270 */
[----:B-1----:R-:W-:-:S12]  /*6340*/  @!P0 BRA `(.L_x_14028) ;  /* 0x0000012800548947 */ /* 0x002fd80003800000 */
.L_x_14230:
[----:B------:R-:W-:Y:S05]  /*6350*/  BSYNC B1 ;  /* 0x0000000000017941 */ /* 0x000fea0003800000 */
.L_x_14027:
[----:B------:R-:W-:Y:S05]  /*6360*/  @P1 BRA `(.L_x_14029) ;  /* 0x0000002000a41947 */ /* 0x000fea0003800000 */
[----:B------:R-:W3:Y:S01]  /*6370*/  LDL R0, [R1+0x18] ;  /* 0x0000180001007983 */ /* 0x000ee20000100800 */
[----:B----4-:R-:W4:Y:S03]  /*6380*/  LDC R3, c[0x0][0x3f4] ;  /* 0x0000fd00ff037b82 */ /* 0x010f260000000800 */
[----:B------:R0:W5:Y:S01]  /*6390*/  LDL R37, [R1+0x1c] ;  /* 0x00001c0001257983 */ /* 0x0001620000100800 */
[----:B------:R-:W-:Y:S01]  /*63a0*/  BSSY B1, `(.L_x_14030) ;  /* 0x000007b000017945 */ /* 0x000fe20003800000 */
[-C--:B----4-:R-:W-:Y:S02]  /*63b0*/  ISETP.GE.AND P0, PT, R156, R3.reuse, PT ;  /* 0x000000039c00720c */ /* 0x090fe40003f06270 */
[----:B---3--:R-:W-:-:S11]  /*63c0*/  ISETP.GE.AND P1, PT, R0, R3, PT ;  /* 0x000000030000720c */ /* 0x008fd60003f26270 */
[----:B0-----:R-:W-:Y:S05]  /*63d0*/  @P0 BRA `(.L_x_14031) ;  /* 0x0000000400dc0947 */ /* 0x001fea0003800000 */
[----:B-----5:R-:W-:Y:S01]  /*63e0*/  IMAD.IADD R0, R18, 0x1, R37 ;  /* 0x0000000112007824 */ /* 0x020fe200078e0225 */
[----:B--2---:R-:W-:Y:S02]  /*63f0*/  SHF.R.U32.HI R14, RZ, 0x8, R20 ;  /* 0x00000008ff0e7819 */ /* 0x004fe40000011614 */
[----:B------:R-:W-:Y:S02]  /*6400*/  SHF.R.U32.HI R28, RZ, 0x8, R21 ;  /* 0x00000008ff1c7819 */ /* 0x000fe40000011615 */
[----:B------:R-:W0:Y:S01]  /*6410*/  LDS.128 R4, [R0+0xb000] ;  /* 0x00b0000000047984 */ /* 0x000e220000000c00 */
[----:B------:R-:W-:Y:S02]  /*6420*/  LOP3.LUT R3, R20, 0xff, RZ, 0xc0, !PT ;  /* 0x000000ff14037812 */ /* 0x000fe400078ec0ff */
[----:B------:R-:W-:Y:S02]  /*6430*/  LOP3.LUT R14, R14, 0xff, RZ, 0xc0, !PT ;  /* 0x000000ff0e0e7812 */ /* 0x000fe400078ec0ff */
[----:B------:R-:W-:-:S02]  /*6440*/  SHF.R.U32.HI R30, RZ, 0x8, R13 ;  /* 0x00000008ff1e7819 */ /* 0x000fc4000001160d */
[----:B------:R-:W-:Y:S02]  /*6450*/  LOP3.LUT R15, R21, 0xff, RZ, 0xc0, !PT ;  /* 0x000000ff150f7812 */ /* 0x000fe400078ec0ff */
[----:B------:R-:W-:Y:S02]  /*6460*/  LOP3.LUT R28, R28, 0xff, RZ, 0xc0, !PT ;  /* 0x000000ff1c1c7812 */ /* 0x000fe400078ec0ff */
[----:B------:R-:W-:Y:S02]  /*6470*/  PRMT R3, R14, 0x7604, R3 ;  /* 0x000076040e037816 */ /* 0x000fe40000000003 */
[----:B------:R-:W-:Y:S02]  /*6480*/  SHF.R.U32.HI R31, RZ, 0x10, R21 ;  /* 0x00000010ff1f7819 */ /* 0x000fe40000011615 */
[----:B------:R-:W-:Y:S02]  /*6490*/  SHF.R.U32.HI R14, RZ, 0x8, R12 ;  /* 0x00000008ff0e7819 */ /* 0x000fe4000001160c */
[----:B------:R-:W-:-:S02]  /*64a0*/  SHF.R.U32.HI R29, RZ, 0x10, R13 ;  /* 0x00000010ff1d7819 */ /* 0x000fc4000001160d */
[----:B-1----:R-:W-:Y:S02]  /*64b0*/  LOP3.LUT R27, R13, 0xff, RZ, 0xc0, !PT ;  /* 0x000000ff0d1b7812 */ /* 0x002fe400078ec0ff */
[----:B------:R-:W-:Y:S01]  /*64c0*/  LOP3.LUT R30, R30, 0xff, RZ, 0xc0, !PT ;  /* 0x000000ff1e1e7812 */ /* 0x000fe200078ec0ff */
[----:B------:R-:W-:Y:S01]  /*64d0*/  IMAD.U32 R29, R29, 0x10000, RZ ;  /* 0x000100001d1d7824 */ /* 0x000fe200078e00ff */
[----:B------:R-:W-:Y:S02]  /*64e0*/  PRMT R15, R28, 0x7604, R15 ;  /* 0x000076041c0f7816 */ /* 0x000fe4000000000f */
[----:B------:R-:W-:Y:S01]  /*64f0*/  LOP3.LUT R28, R14, 0xff, RZ, 0xc0, !PT ;  /* 0x000000ff0e1c7812 */ /* 0x000fe200078ec0ff */
[----:B------:R-:W-:Y:S01]  /*6500*/  IMAD.U32 R14, R31, 0x10000, RZ ;  /* 0x000100001f0e7824 */ /* 0x000fe200078e00ff */
[----:B------:R-:W-:Y:S02]  /*6510*/  LOP3.LUT R25, R12, 0xff, RZ, 0xc0, !PT ;  /* 0x000000ff0c197812 */ /* 0x000fe400078ec0ff */
[----:B------:R-:W-:-:S02]  /*6520*/  PRMT R30, R30, 0x7604, R27 ;  /* 0x000076041e1e7816 */ /* 0x000fc4000000001b */
[----:B------:R-:W-:Y:S02]  /*6530*/  PRMT R27, R28, 0x7604, R25 ;  /* 0x000076041c1b7816 */ /* 0x000fe40000000019 */
[----:B------:R-:W-:Y:S02]  /*6540*/  LOP3.LUT R25, R15, 0xff0000, R14, 0xf8, !PT ;  /* 0x00ff00000f197812 */ /* 0x000fe400078ef80e */
[----:B------:R-:W-:Y:S02]  /*6550*/  LOP3.LUT R29, R30, 0xff0000, R29, 0xf8, !PT ;  /* 0x00ff00001e1d7812 */ /* 0x000fe400078ef81d */
[----:B------:R-:W-:Y:S02]  /*6560*/  LOP3.LUT R25, R25, 0xff000000, R21, 0xf8, !PT ;  /* 0xff00000019197812 */ /* 0x000fe400078ef815 */
[----:B------:R-:W-:Y:S02]  /*6570*/  LOP3.LUT R29, R29, 0xff000000, R13, 0xf8, !PT ;  /* 0xff0000001d1d7812 */ /* 0x000fe400078ef80d */
[----:B------:R-:W-:-:S02]  /*6580*/  LOP3.LUT R15, R3, 0xff0000, R20, 0xf8, !PT ;  /* 0x00ff0000030f7812 */ /* 0x000fc400078ef814 */
[-C--:B0-----:R-:W-:Y:S02]  /*6590*/  F2FP.F16.E4M3.UNPACK_B R3, R6.reuse.H1 ;  /* 0x00000006ff03723e */ /* 0x081fe400030006ff */
[--C-:B------:R-:W-:Y:S02]  /*65a0*/  LOP3.LUT R27, R27, 0xff0000, R12.reuse, 0xf8, !PT ;  /* 0x00ff00001b1b7812 */ /* 0x100fe400078ef80c */
[----:B------:R-:W-:Y:S01]  /*65b0*/  F2FP.F16.E4M3.UNPACK_B R30, R29 ;  /* 0x0000001dff1e723e */ /* 0x000fe200020006ff */
[--C-:B------:R-:W-:Y:S01]  /*65c0*/  HADD2.F32 R13, -RZ, R3.reuse.H0_H0 ;  /* 0x20000003ff0d7230 */ /* 0x100fe20000004100 */
[----:B------:R-:W-:Y:S02]  /*65d0*/  F2FP.F16.E4M3.UNPACK_B R21, R25 ;  /* 0x00000019ff15723e */ /* 0x000fe400020006ff */
        /* <DEDUP_REMOVED lines=87> */
.L_x_14031:
[----:B------:R-:W-:Y:S05]  /*6b50*/  BSYNC B1 ;  /* 0x0000000000017941 */ /* 0x000fea0003800000 */
.L_x_14030:
[----:B------:R-:W-:Y:S05]  /*6b60*/  @P1 BRA `(.L_x_14029) ;  /* 0x0000001800a41947 */ /* 0x000fea0003800000 */
[----:B0-----:R-:W3:Y:S01]  /*6b70*/  LDL R0, [R1+0x78] ;  /* 0x0000780001007983 */ /* 0x001ee20000100800 */
[----:B-----5:R-:W-:Y:S01]  /*6b80*/  IMAD.IADD R3, R18, 0x1, R37 ;  /* 0x0000000112037824 */ /* 0x020fe200078e0225 */
[----:B------:R-:W-:Y:S02]  /*6b90*/  SHF.R.U32.HI R13, RZ, 0x8, R11 ;  /* 0x00000008ff0d7819 */ /* 0x000fe4000001160b */
[----:B------:R-:W-:Y:S02]  /*6ba0*/  SHF.R.U32.HI R25, RZ, 0x8, R9 ;  /* 0x00000008ff197819 */ /* 0x000fe40000011609 */
[----:B------:R-:W-:Y:S02]  /*6bb0*/  SHF.R.U32.HI R15, RZ, 0x8, R8 ;  /* 0x00000008ff0f7819 */ /* 0x000fe40000011608 */
[----:B--2---:R-:W-:Y:S02]  /*6bc0*/  LOP3.LUT R14, R11, 0xff, RZ, 0xc0, !PT ;  /* 0x000000ff0b0e7812 */ /* 0x004fe400078ec0ff */
        /* <DEDUP_REMOVED lines=12> */
[----:B------:R-:W-:-:S02]  /*6c90*/  SHF.R.U32.HI R13, RZ, 0x10, R8 ;  /* 0x00000010ff0d7819 */ /* 0x000fc40000011608 */
[----:B------:R-:W-:Y:S02]  /*6ca0*/  PRMT R15, R14, 0x7054, R15 ;  /* 0x000070540e0f7816 */ /* 0x000fe4000000000f */
[----:B------:R-:W-:Y:S02]  /*6cb0*/  PRMT R25, R25, 0x7054, R28 ;  /* 0x0000705419197816 */ /* 0x000fe4000000001c */
[----:B------:R-:W-:Y:S02]  /*6cc0*/  PRMT R21, R20, 0x7604, R21 ;  /* 0x0000760414157816 */ /* 0x000fe40000000015 */
[----:B------:R-:W-:Y:S02]  /*6cd0*/  LOP3.LUT R20, R13, 0xff, RZ, 0xc0, !PT ;  /* 0x000000ff0d147812 */ /* 0x000fe400078ec0ff */
[----:B------:R-:W-:Y:S02]  /*6ce0*/  LOP3.LUT R25, R25, 0xff000000, R9, 0xf8, !PT ;  /* 0xff00000019197812 */ /* 0x000fe400078ef809 */
[----:B------:R-:W-:-:S02]  /*6cf0*/  LOP3.LUT R15, R15, 0xff000000, R11, 0xf8, !PT ;  /* 0xff0000000f0f7812 */ /* 0x000fc400078ef80b */
[----:B------:R-:W-:Y:S02]  /*6d00*/  PRMT R21, R20, 0x7054, R21 ;  /* 0x0000705414157816 */ /* 0x000fe40000000015 */
[-C--:B------:R-:W-:Y:S02]  /*6d10*/  F2FP.F16.E4M3.UNPACK_B R20, R25.reuse ;  /* 0x00000019ff14723e */ /* 0x080fe400020006ff */
[----:B------:R-:W-:Y:S02]  /*6d20*/  LOP3.LUT R21, R21, 0xff000000, R8, 0xf8, !PT ;  /* 0xff00000015157812 */ /* 0x000fe400078ef808 */
[----:B------:R-:W-:Y:S01]  /*6d30*/  F2FP.F16.E4M3.UNPACK_B R25, R25.H1 ;  /* 0x00000019ff19723e */ /* 0x000fe200030006ff */
[--C-:B-1----:R-:W-:Y:S02]  /*6d40*/  HADD2.F32 R27, -RZ, R20.reuse.H1_H1 ;  /* 0x30000014ff1b7230 */ /* 0x102fe40000004100 */
[----:B------:R-:W-:Y:S01]  /*6d50*/  HADD2.F32 R20, -RZ, R20.H0_H0 ;  /* 0x20000014ff147230 */ /* 0x000fe20000004100 */
[----:B---3--:R-:W-:Y:S01]  /*6d60*/  LOP3.LUT P0, RZ, R0, 0x2, RZ, 0xc0, !PT ;  /* 0x0000000200ff7812 */ /* 0x008fe2000780c0ff */
[----:B------:R-:W-:-:S12]  /*6d70*/  VIADD R0, R3, 0x20 ;  /* 0x0000002003007836 */ /* 0x000fd80000000000 */
[----:B------:R-:W-:Y:S01]  /*6d80*/  @P0 VIADD R0, R3, 0xffffffe0 ;  /* 0xffffffe003000836 */ /* 0x000fe20000000000 */
[----:B------:R-:W-:-:S04]  /*6d90*/  SHF.R.U32.HI R3, RZ, 0x8, R10 ;  /* 0x00000008ff037819 */ /* 0x000fc8000001160a */
[----:B------:R-:W0:Y:S01]  /*6da0*/  LDS.128 R4, [R0+0xb000] ;  /* 0x00b0000000047984 */ /* 0x000e220000000c00 */
[----:B------:R-:W-:-:S04]  /*6db0*/  LOP3.LUT R3, R3, 0xff, RZ, 0xc0, !PT ;  /* 0x000000ff03037812 */ /* 0x000fc800078ec0ff */
[----:B------:R-:W-:Y:S02]  /*6dc0*/  PRMT R12, R3, 0x7604, R12 ;  /* 0x00007604030c7816 */ /* 0x000fe4000000000c */
[----:B------:R-:W-:-:S04]  /*6dd0*/  SHF.R.U32.HI R3, RZ, 0x10, R10 ;  /* 0x00000010ff037819 */ /* 0x000fc8000001160a */
[----:B------:R-:W-:-:S04]  /*6de0*/  LOP3.LUT R3, R3, 0xff, RZ, 0xc0, !PT ;  /* 0x000000ff03037812 */ /* 0x000fc800078ec0ff */
[----:B------:R-:W-:Y:S02]  /*6df0*/  PRMT R13, R3, 0x7054, R12 ;  /* 0x00007054030d7816 */ /* 0x000fe4000000000c */
[-C--:B------:R-:W-:Y:S02]  /*6e00*/  F2FP.F16.E4M3.UNPACK_B R12, R15.reuse ;  /* 0x0000000fff0c723e */ /* 0x080fe400020006ff */
[----:B------:R-:W-:Y:S02]  /*6e10*/  LOP3.LUT R13, R13, 0xff000000, R10, 0xf8, !PT ;  /* 0xff0000000d0d7812 */ /* 0x000fe400078ef80a */
[----:B------:R-:W-:Y:S01]  /*6e20*/  F2FP.F16.E4M3.UNPACK_B R15, R15.H1 ;  /* 0x0000000fff0f723e */ /* 0x000fe200030006ff */
[--C-:B------:R-:W-:Y:S02]  /*6e30*/  HADD2.F32 R14, -RZ, R12.reuse.H1_H1 ;  /* 0x3000000cff0e7230 */ /* 0x100fe40000004100 */
[----:B------:R-:W-:Y:S01]  /*6e40*/  HADD2.F32 R12, -RZ, R12.H0_H0 ;  /* 0x2000000cff0c7230 */ /* 0x000fe20000004100 */
[----:B0-----:R-:W-:-:S02]  /*6e50*/  F2FP.F16.E4M3.UNPACK_B R3, R6.H1 ;  /* 0x00000006ff03723e */ /* 0x001fc400030006ff */
[----:B------:R-:W-:Y:S02]  /*6e60*/  F2FP.F16.E4M3.UNPACK_B R6, R6 ;  /* 0x00000006ff06723e */ /* 0x000fe400020006ff */
[-C--:B------:R-:W-:Y:S01]  /*6e70*/  F2FP.F16.E4M3.UNPACK_B R10, R7.reuse ;  /* 0x00000007ff0a723e */ /* 0x080fe200020006ff */
[--C-:B------:R-:W-:Y:S01]  /*6e80*/  HADD2.F32 R8, -RZ, R3.reuse.H1_H1 ;  /* 0x30000003ff087230 */ /* 0x100fe20000004100 */
[----:B------:R-:W-:Y:S01]  /*6e90*/  F2FP.F16.E4M3.UNPACK_B R11, R7.H1 ;  /* 0x00000007ff0b723e */ /* 0x000fe200030006ff */
[----:B------:R-:W-:Y:S01]  /*6ea0*/  HADD2.F32 R9, -RZ, R3.H0_H0 ;  /* 0x20000003ff097230 */ /* 0x000fe20000004100 */
[----:B------:R-:W-:Y:S02]  /*6eb0*/  F2FP.F16.E4M3.UNPACK_B R7, R5 ;  /* 0x00000005ff07723e */ /* 0x000fe400020006ff */
[C---:B------:R-:W-:Y:S01]  /*6ec0*/  FMUL.FTZ R28, R8.reuse, R27 ;  /* 0x0000001b081c7220 */ /* 0x040fe20000410000 */
[----:B------:R-:W-:Y:S01]  /*6ed0*/  FMUL.FTZ R32, R8, R14 ;  /* 0x0000000e08207220 */ /* 0x000fe20000410000 */
[----:B------:R-:W-:Y:S01]  /*6ee0*/  F2FP.F16.E4M3.UNPACK_B R8, R5.H1 ;  /* 0x00000005ff08723e */ /* 0x000fe200030006ff */
[----:B------:R-:W-:-:S02]  /*6ef0*/  HADD2.F32 R5, -RZ, R6.H1_H1 ;  /* 0x30000006ff057230 */ /* 0x000fc40000004100 */
[C---:B------:R-:W-:Y:S01]  /*6f00*/  FFMA.FTZ R30, R9.reuse, R14, -R28 ;  /* 0x0000000e091e7223 */ /* 0x040fe2000001081c */
[----:B------:R-:W-:Y:S01]  /*6f10*/  FFMA.FTZ R31, R9, R27, R32 ;  /* 0x0000001b091f7223 */ /* 0x000fe20000010020 */
[----:B------:R-:W-:Y:S01]  /*6f20*/  HADD2.F32 R6, -RZ, R6.H0_H0 ;  /* 0x20000006ff067230 */ /* 0x000fe20000004100 */
[----:B------:R-:W-:Y:S01]  /*6f30*/  F2FP.F16.E4M3.UNPACK_B R3, R4 ;  /* 0x00000004ff03723e */ /* 0x000fe200020006ff */
[C---:B------:R-:W-:Y:S01]  /*6f40*/  FMUL.FTZ R9, R5.reuse, R20 ;  /* 0x0000001405097220 */ /* 0x040fe20000410000 */
[----:B------:R-:W-:Y:S01]  /*6f50*/  FMUL.FTZ R29, R5, R12 ;  /* 0x0000000c051d7220 */ /* 0x000fe20000410000 */
[----:B------:R-:W-:Y:S01]  /*6f60*/  HADD2.F32 R5, -RZ, R10.H1_H1 ;  /* 0x3000000aff057230 */ /* 0x000fe20000004100 */
[----:B------:R-:W-:Y:S01]  /*6f70*/  F2FP.F16.E4M3.UNPACK_B R4, R4.H1 ;  /* 0x00000004ff04723e */ /* 0x000fe200030006ff */
[----:B------:R-:W-:Y:S02]  /*6f80*/  HADD2.F32 R14, -RZ, R25.H0_H0 ;  /* 0x20000019ff0e7230 */ /* 0x000fe40000004100 */
[----:B------:R-:W-:Y:S01]  /*6f90*/  FFMA.FTZ R27, R6, R12, -R9 ;  /* 0x0000000c061b7223 */ /* 0x000fe20000010809 */
[----:B------:R-:W-:-:S02]  /*6fa0*/  HADD2.F32 R9, -RZ, R15.H0_H0 ;  /* 0x2000000fff097230 */ /* 0x000fc40000004100 */
[----:B------:R-:W-:Y:S01]  /*6fb0*/  FFMA.FTZ R28, R6, R20, R29 ;  /* 0x00000014061c7223 */ /* 0x000fe2000001001d */
        /* <DEDUP_REMOVED lines=11> */
[----:B------:R-:W-:Y:S01]  /*7070*/  FMUL.FTZ R10, R6, R15 ;  /* 0x0000000f060a7220 */ /* 0x000fe20000410000 */
[----:B------:R-:W-:Y:S01]  /*7080*/  F2FP.F16.E4M3.UNPACK_B R9, R13 ;  /* 0x0000000dff09723e */ /* 0x000fe200020006ff */
[C---:B------:R-:W-:Y:S01]  /*7090*/  FFMA.FTZ R33, R11.reuse, R15, -R12 ;  /* 0x0000000f0b217223 */ /* 0x040fe2000001080c */
        /* <DEDUP_REMOVED lines=8> */
[----:B------:R-:W-:Y:S02]  /*7120*/  HADD2.F32 R5, -RZ, R4.H0_H0 ;  /* 0x20000004ff057230 */ /* 0x000fe40000004100 */
        /* <DEDUP_REMOVED lines=36> */
.L_x_14023:
[----:B------:R-:W-:-:S03]  /*7370*/  UMOV UR4, 0xffffffff ;  /* 0xffffffff00047882 */ /* 0x000fc60000000000 */
[----:B------:R-:W-:Y:S05]  /*7380*/  BRA.DIV UR4, `(.L_x_14032) ;  /* 0x0000011a04587947 */ /* 0x000fea000b800000 */
[----:B------:R0:W1:Y:S04]  /*7390*/  SHFL.IDX PT, R29, R28, RZ, 0x1e1f ;  /* 0x001e1fff1c1d7589 */ /* 0x00006800000e0000 */
[----:B------:R0:W2:Y:S04]  /*73a0*/  SHFL.IDX PT, R14, R32, RZ, 0x1e1f ;  /* 0x001e1fff200e7589 */ /* 0x0000a800000e0000 */
[----:B------:R0:W3:Y:S04]  /*73b0*/  SHFL.IDX PT, R3, R30, RZ, 0x1e1f ;  /* 0x001e1fff1e037589 */ /* 0x0000e800000e0000 */
[----:B------:R0:W4:Y:S02]  /*73c0*/  SHFL.IDX PT, R21, R31, RZ, 0x1e1f ;  /* 0x001e1fff1f157589 */ /* 0x00012400000e0000 */
.L_x_14236:
[----:B------:R-:W5:Y:S01]  /*73d0*/  LDL R6, [R1+0x4c] ;  /* 0x00004c0001067983 */ /* 0x000f620000100800 */
[----:B------:R-:W-:Y:S01]  /*73e0*/  ULDC UR4, c[0x0][0x448] ;  /* 0x0001120000047ab9 */ /* 0x000fe20000000800 */
[----:B0-----:R-:W0:Y:S01]  /*73f0*/  LDC R31, c[0x0][0x3f4] ;  /* 0x0000fd00ff1f7b82 */ /* 0x001e220000000800 */
[----:B------:R-:W-:Y:S01]  /*7400*/  IMAD R0, R27, UR4, RZ ;  /* 0x000000041b007c24 */ /* 0x000fe2000f8e02ff */
[----:B------:R-:W-:Y:S01]  /*7410*/  BSSY B1, `(.L_x_14033) ;  /* 0x0000015000017945 */ /* 0x000fe20003800000 */
[----:B------:R-:W-:Y:S02]  /*7420*/  CS2R R8, SRZ ;  /* 0x0000000000087805 */ /* 0x000fe4000001ff00 */
[----:B------:R-:W-:Y:S02]  /*7430*/  CS2R R10, SRZ ;  /* 0x00000000000a7805 */ /* 0x000fe4000001ff00 */
[----:B------:R-:W-:Y:S02]  /*7440*/  ISETP.GE.AND P0, PT, R4, R0, PT ;  /* 0x000000000400720c */ /* 0x000fe40003f06270 */
[----:B-----5:R-:W-:-:S04]  /*7450*/  LEA.HI R5, R6, R6, RZ, 0x1 ;  /* 0x0000000606057211 */ /* 0x020fc800078f08ff */
[----:B------:R-:W-:-:S05]  /*7460*/  LOP3.LUT R5, R5, 0xfffffffe, RZ, 0xc0, !PT ;  /* 0xfffffffe05057812 */ /* 0x000fca00078ec0ff */
[----:B------:R-:W-:Y:S01]  /*7470*/  IMAD.IADD R27, R6, 0x1, -R5 ;  /* 0x00000001061b7824 */ /* 0x000fe200078e0a05 */
[----:B------:R-:W-:Y:S02]  /*7480*/  CS2R R4, SRZ ;  /* 0x0000000000047805 */ /* 0x000fe4000001ff00 */
[----:B------:R-:W-:Y:S02]  /*7490*/  CS2R R6, SRZ ;  /* 0x0000000000067805 */ /* 0x000fe4000001ff00 */
[----:B------:R-:W-:Y:S01]  /*74a0*/  SHF.L.U32 R27, R27, 0x1f, RZ ;  /* 0x0000001f1b1b7819 */ /* 0x000fe200000006ff */
[----:B0-----:R-:W-:Y:S06]  /*74b0*/  @P0 BRA `(.L_x_14034) ;  /* 0x0000000000280947 */ /* 0x001fec0003800000 */
[----:B------:R-:W-:Y:S01]  /*74c0*/  ULDC UR4, c[0x0][0x3f4] ;  /* 0x0000fd0000047ab9 */ /* 0x000fe20000000800 */
[C---:B-1----:R-:W-:Y:S02]  /*74d0*/  IADD3 R12, P0, R16.reuse, R29, RZ ;  /* 0x0000001d100c7210 */ /* 0x042fe40007f1e0ff */
[----:B------:R-:W-:Y:S02]  /*74e0*/  CS2R R8, SRZ ;  /* 0x0000000000087805 */ /* 0x000fe4000001ff00 */
[C---:B------:R-:W-:Y:S02]  /*74f0*/  ISETP.GE.AND P2, PT, R16.reuse, UR4, PT ;  /* 0x0000000410007c0c */ /* 0x040fe4000bf46270 */
[----:B--2---:R-:W-:Y:S01]  /*7500*/  IADD3 R14, P1, R16, R14, RZ ;  /* 0x0000000e100e7210 */ /* 0x004fe20007f3e0ff */
[----:B---3--:R-:W-:-:S03]  /*7510*/  IMAD.X R13, R3, 0x1, R17, P0 ;  /* 0x00000001030d7824 */ /* 0x008fc600000e0611 */
[----:B----4-:R-:W-:-:S07]  /*7520*/  IADD3.X R15, R21, R17, RZ, P1, !PT ;  /* 0x00000011150f7210 */ /* 0x010fce0000ffe4ff */
[----:B------:R-:W-:Y:S05]  /*7530*/  @P2 BRA `(.L_x_14034) ;  /* 0x0000000000082947 */ /* 0x000fea0003800000 */
[----:B------:R0:W5:Y:S04]  /*7540*/  LD.E.128 R8, desc[UR40][R12.64] ;  /* 0x000000280c087980 */ /* 0x000168000c101d00 */
[----:B------:R0:W5:Y:S02]  /*7550*/  LD.E.128 R4, desc[UR40][R14.64] ;  /* 0x000000280e047980 */ /* 0x000164000c101d00 */
.L_x_14034:
[----:B------:R-:W-:Y:S05]  /*7560*/  BSYNC B1 ;  /* 0x0000000000017941 */ /* 0x000fea0003800000 */
.L_x_14033:
[----:B---3--:R-:W3:Y:S01]  /*7570*/  S2R R3, SR_TID.X ;  /* 0x0000000000037919 */ /* 0x008ee20000002100 */
[----:B------:R-:W1:Y:S01]  /*7580*/  SYNCS.PHASECHK.TRANS64.TRYWAIT P1, [R18+URZ+0x13200], R27 ;  /* 0x0132001b120075a7 */ /* 0x000e62000802017f */
[----:B------:R-:W-:Y:S01]  /*7590*/  IMAD R0, R25, -0xc0, R0 ;  /* 0xffffff4019007824 */ /* 0x000fe200078e0200 */
[----:B------:R-:W-:Y:S01]  /*75a0*/  ISETP.GE.AND P0, PT, R16, R31, PT ;  /* 0x0000001f1000720c */ /* 0x000fe20003f06270 */
[----:B------:R-:W-:Y:S03]  /*75b0*/  BSSY B1, `(.L_x_14035) ;  /* 0x0000007000017945 */ /* 0x000fe60003800000 */
[----:B------:R-:W-:Y:S01]  /*75c0*/  VIMNMX R0, R0, 0xc0, PT ;  /* 0x000000c000007848 */ /* 0x000fe20003fe0100 */
[----:B---3--:R-:W-:-:S05]  /*75d0*/  VIADD R3, R3, 0xffffff80 ;  /* 0xffffff8003037836 */ /* 0x008fca0000000000 */
[----:B------:R-:W-:-:S04]  /*75e0*/  LEA.HI R3, R3, R3, RZ, 0x1 ;  /* 0x0000000303037211 */ /* 0x000fc800078f08ff */
[----:B------:R-:W-:-:S04]  /*75f0*/  SHF.R.S32.HI R3, RZ, 0x1, R3 ;  /* 0x00000001ff037819 */ /* 0x000fc80000011403 */
[----:B------:R-:W-:Y:S01]  /*7600*/  ISETP.GE.OR P0, PT, R3, R0, P0 ;  /* 0x000000000300720c */ /* 0x000fe20000706670 */
[----:B-1----:R-:W-:-:S12]  /*7610*/  @!P1 BRA `(.L_x_14036) ;  /* 0x0000011800249947 */ /* 0x002fd80003800000 */
.L_x_14237:
[----:B------:R-:W-:Y:S05]  /*7620*/  BSYNC B1 ;  /* 0x0000000000017941 */ /* 0x000fea0003800000 */
.L_x_14035:
[----:B------:R-:W-:Y:S05]  /*7630*/  @P0 BRA `(.L_x_14029) ;  /* 0x0000000c00f00947 */ /* 0x000fea0003800000 */
[----:B------:R-:W3:Y:S04]  /*7640*/  LDL R37, [R1+0x2c] ;  /* 0x00002c0001257983 */ /* 0x000ee80000100800 */
[----:B------:R-:W3:Y:S04]  /*7650*/  LDL R35, [R1+0x30] ;  /* 0x0000300001237983 */ /* 0x000ee80000100800 */
[----:B------:R-:W3:Y:S04]  /*7660*/  LDL R29, [R1+0x34] ;  /* 0x00003400011d7983 */ /* 0x000ee80000100800 */
[----:B------:R-:W3:Y:S01]  /*7670*/  LDL R53, [R1+0x94] ;  /* 0x0000940001357983 */ /* 0x000ee20000100800 */
[----:B-----5:R-:W-:-:S02]  /*7680*/  SHF.R.U32.HI R0, RZ, 0x8, R8 ;  /* 0x00000008ff007819 */ /* 0x020fc40000011608 */
[----:B------:R-:W-:Y:S02]  /*7690*/  LOP3.LUT R3, R8, 0xff, RZ, 0xc0, !PT ;  /* 0x000000ff08037812 */ /* 0x000fe400078ec0ff */
[----:B------:R-:W-:Y:S02]  /*76a0*/  LOP3.LUT R0, R0, 0xff, RZ, 0xc0, !PT ;  /* 0x000000ff00007812 */ /* 0x000fe400078ec0ff */
[----:B------:R-:W-:Y:S02]  /*76b0*/  SHF.R.U32.HI R25, RZ, 0x8, R9 ;  /* 0x00000008ff197819 */ /* 0x000fe40000011609 */
[----:B------:R-:W-:Y:S02]  /*76c0*/  PRMT R20, R0, 0x7604, R3 ;  /* 0x0000760400147816 */ /* 0x000fe40000000003 */
[----:B0-----:R-:W-:Y:S02]  /*76d0*/  LOP3.LUT R13, R9, 0xff, RZ, 0xc0, !PT ;  /* 0x000000ff090d7812 */ /* 0x001fe400078ec0ff */
[----:B------:R-:W-:-:S02]  /*76e0*/  SHF.R.U32.HI R3, RZ, 0x8, R10 ;  /* 0x00000008ff037819 */ /* 0x000fc4000001160a */
[----:B------:R-:W-:Y:S02]  /*76f0*/  LOP3.LUT R0, R25, 0xff, RZ, 0xc0, !PT ;  /* 0x000000ff19007812 */ /* 0x000fe400078ec0ff */
[----:B------:R-:W-:Y:S02]  /*7700*/  LOP3.LUT R12, R10, 0xff, RZ, 0xc0, !PT ;  /* 0x000000ff0a0c7812 */ /* 0x000fe400078ec0ff */
[----:B------:R-:W-:Y:S02]  /*7710*/  LOP3.LUT R3, R3, 0xff, RZ, 0xc0, !PT ;  /* 0x000000ff03037812 */ /* 0x000fe400078ec0ff */
[----:B------:R-:W-:Y:S01]  /*7720*/  PRMT R32, R0, 0x7604, R13 ;  /* 0x0000760400207816 */ /* 0x000fe2000000000d */
[----:B------:R-:W-:Y:S01]  /*7730*/  IMAD.IADD R0, R16, 0x1, R31 ;  /* 0x0000000110007824 */ /* 0x000fe200078e021f */
[----:B----4-:R-:W-:Y:S02]  /*7740*/  SHF.R.U32.HI R21, RZ, 0x8, R4 ;  /* 0x00000008ff157819 */ /* 0x010fe40000011604 */
[----:B------:R-:W-:-:S02]  /*7750*/  PRMT R36, R3, 0x7604, R12 ;  /* 0x0000760403247816 */ /* 0x000fc4000000000c */
[----:B------:R-:W-:Y:S02]  /*7760*/  LOP3.LUT R28, R4, 0xff, RZ, 0xc0, !PT ;  /* 0x000000ff041c7812 */ /* 0x000fe400078ec0ff */
[----:B------:R-:W-:Y:S02]  /*7770*/  LOP3.LUT R21, R21, 0xff, RZ, 0xc0, !PT ;  /* 0x000000ff15157812 */ /* 0x000fe400078ec0ff */
[----:B------:R-:W-:Y:S02]  /*7780*/  SHF.R.U32.HI R3, RZ, 0x8, R6 ;  /* 0x00000008ff037819 */ /* 0x000fe40000011606 */
[----:B--2---:R-:W-:Y:S02]  /*7790*/  SHF.R.U32.HI R14, RZ, 0x8, R11 ;  /* 0x00000008ff0e7819 */ /* 0x004fe4000001160b */
[----:B------:R-:W-:Y:S02]  /*77a0*/  PRMT R33, R21, 0x7604, R28 ;  /* 0x0000760415217816 */ /* 0x000fe4000000001c */
[----:B------:R-:W-:-:S02]  /*77b0*/  LOP3.LUT R25, R3, 0xff, RZ, 0xc0, !PT ;  /* 0x000000ff03197812 */ /* 0x000fc400078ec0ff */
[----:B------:R-:W-:Y:S02]  /*77c0*/  SHF.R.U32.HI R21, RZ, 0x8, R5 ;  /* 0x00000008ff157819 */ /* 0x000fe40000011605 */
[----:B------:R-:W-:Y:S02]  /*77d0*/  LOP3.LUT R15, R11, 0xff, RZ, 0xc0, !PT ;  /* 0x000000ff0b0f7812 */ /* 0x000fe400078ec0ff */
[----:B------:R-:W-:Y:S02]  /*77e0*/  LOP3.LUT R14, R14, 0xff, RZ, 0xc0, !PT ;  /* 0x000000ff0e0e7812 */ /* 0x000fe400078ec0ff */
[----:B------:R-:W-:Y:S02]  /*77f0*/  LOP3.LUT R28, R5, 0xff, RZ, 0xc0, !PT ;  /* 0x000000ff051c7812 */ /* 0x000fe400078ec0ff */
[----:B------:R-:W-:Y:S02]  /*7800*/  LOP3.LUT R30, R6, 0xff, RZ, 0xc0, !PT ;  /* 0x000000ff061e7812 */ /* 0x000fe400078ec0ff */
[----:B------:R-:W-:-:S02]  /*7810*/  LOP3.LUT R21, R21, 0xff, RZ, 0xc0, !PT ;  /* 0x000000ff15157812 */ /* 0x000fc400078ec0ff */
[----:B------:R-:W-:Y:S02]  /*7820*/  PRMT R38, R14, 0x7604, R15 ;  /* 0x000076040e267816 */ /* 0x000fe4000000000f */
[----:B-1----:R-:W-:Y:S02]  /*7830*/  SHF.R.U32.HI R27, RZ, 0x8, R7 ;  /* 0x00000008ff1b7819 */ /* 0x002fe40000011607 */
[----:B------:R-:W-:Y:S02]  /*7840*/  LOP3.LUT R40, R7, 0xff, RZ, 0xc0, !PT ;  /* 0x000000ff07287812 */ /* 0x000fe400078ec0ff */
[----:B------:R-:W-:-:S04]  /*7850*/  LOP3.LUT R27, R27, 0xff, RZ, 0xc0, !PT ;  /* 0x000000ff1b1b7812 */ /* 0x000fc800078ec0ff */
[----:B------:R-:W-:Y:S02]  /*7860*/  PRMT R43, R27, 0x7604, R40 ;  /* 0x000076041b2b7816 */ /* 0x000fe40000000028 */
[----:B------:R-:W-:-:S04]  /*7870*/  SHF.R.U32.HI R27, RZ, 0x10, R11 ;  /* 0x00000010ff1b7819 */ /* 0x000fc8000001160b */
[----:B------:R-:W-:-:S04]  /*7880*/  LOP3.LUT R27, R27, 0xff, RZ, 0xc0, !PT ;  /* 0x000000ff1b1b7812 */ /* 0x000fc800078ec0ff */
[----:B------:R-:W-:Y:S02]  /*7890*/  PRMT R27, R27, 0x7054, R38 ;  /* 0x000070541b1b7816 */ /* 0x000fe40000000026 */
[----:B------:R-:W-:-:S04]  /*78a0*/  SHF.R.U32.HI R38, RZ, 0x10, R7 ;  /* 0x00000010ff267819 */ /* 0x000fc80000011607 */
[----:B------:R-:W-:-:S04]  /*78b0*/  LOP3.LUT R38, R38, 0xff, RZ, 0xc0, !PT ;  /* 0x000000ff26267812 */ /* 0x000fc800078ec0ff */
[----:B------:R-:W-:-:S04]  /*78c0*/  PRMT R43, R38, 0x7054, R43 ;  /* 0x00007054262b7816 */ /* 0x000fc8000000002b */
[----:B------:R-:W-:Y:S02]  /*78d0*/  LOP3.LUT R43, R43, 0xff000000, R7, 0xf8, !PT ;  /* 0xff0000002b2b7812 */ /* 0x000fe400078ef807 */
[----:B---3--:R-:W-:Y:S02]  /*78e0*/  LOP3.LUT R0, R37, 0x30, R0, 0xf8, !PT ;  /* 0x0000003025007812 */ /* 0x008fe400078ef800 */
[----:B------:R-:W-:Y:S02]  /*78f0*/  PRMT R37, R25, 0x7604, R30 ;  /* 0x0000760419257816 */ /* 0x000fe4000000001e */
[----:B------:R-:W-:Y:S02]  /*7900*/  LOP3.LUT R3, R0, R35, RZ, 0x3c, !PT ;  /* 0x0000002300037212 */ /* 0x000fe400078e3cff */
[----:B------:R-:W-:Y:S02]  /*7910*/  PRMT R35, R21, 0x7604, R28 ;  /* 0x0000760415237816 */ /* 0x000fe4000000001c */
[----:B------:R-:W-:-:S02]  /*7920*/  IADD3 R0, R18, R29, R3 ;  /* 0x0000001d12007210 */ /* 0x000fc40007ffe003 */
[----:B------:R-:W-:Y:S01]  /*7930*/  SHF.R.U32.HI R21, RZ, 0x10, R9 ;  /* 0x00000010ff157819 */ /* 0x000fe20000011609 */
[----:B------:R-:W0:Y:S01]  /*7940*/  LDS.128 R12, [R53+0xb000] ;  /* 0x00b00000350c7984 */ /* 0x000e220000000c00 */
[----:B------:R-:W-:Y:S02]  /*7950*/  SHF.R.U32.HI R3, RZ, 0x10, R8 ;  /* 0x00000010ff037819 */ /* 0x000fe40000011608 */
[----:B------:R-:W-:Y:S01]  /*7960*/  SHF.R.U32.HI R25, RZ, 0x10, R10 ;  /* 0x00000010ff197819 */ /* 0x000fe2000001160a */
[----:B------:R-:W1:Y:S01]  /*7970*/  LDS.128 R28, [R0+0xb000] ;  /* 0x00b00000001c7984 */ /* 0x000e620000000c00 */
[----:B------:R-:W-:Y:S02]  /*7980*/  LOP3.LUT R21, R21, 0xff, RZ, 0xc0, !PT ;  /* 0x000000ff15157812 */ /* 0x000fe400078ec0ff */
[----:B------:R-:W-:Y:S02]  /*7990*/  LOP3.LUT R3, R3, 0xff, RZ, 0xc0, !PT ;  /* 0x000000ff03037812 */ /* 0x000fe400078ec0ff */
[----:B------:R-:W-:-:S02]  /*79a0*/  LOP3.LUT R25, R25, 0xff, RZ, 0xc0, !PT ;  /* 0x000000ff19197812 */ /* 0x000fc400078ec0ff */
[----:B------:R-:W-:Y:S02]  /*79b0*/  PRMT R21, R21, 0x7054, R32 ;  /* 0x0000705415157816 */ /* 0x000fe40000000020 */
        /* <DEDUP_REMOVED lines=8> */
[----:B------:R-:W-:Y:S02]  /*7a40*/  PRMT R39, R32, 0x7054, R35 ;  /* 0x0000705420277816 */ /* 0x000fe40000000023 */
[----:B------:R-:W-:Y:S02]  /*7a50*/  PRMT R33, R20, 0x7054, R33 ;  /* 0x0000705414217816 */ /* 0x000fe40000000021 */
[----:B------:R-:W-:-:S02]  /*7a60*/  PRMT R41, R36, 0x7054, R37 ;  /* 0x0000705424297816 */ /* 0x000fc40000000025 */
[----:B------:R-:W-:Y:S02]  /*7a70*/  LOP3.LUT R40, R39, 0xff000000, R5, 0xf8, !PT ;  /* 0xff00000027287812 */ /* 0x000fe400078ef805 */
[----:B------:R-:W-:Y:S02]  /*7a80*/  LOP3.LUT R8, R3, 0xff000000, R8, 0xf8, !PT ;  /* 0xff00000003087812 */ /* 0x000fe400078ef808 */
[----:B------:R-:W-:Y:S02]  /*7a90*/  LOP3.LUT R35, R21, 0xff000000, R9, 0xf8, !PT ;  /* 0xff00000015237812 */ /* 0x000fe400078ef809 */
[----:B------:R-:W-:Y:S02]  /*7aa0*/  LOP3.LUT R37, R27, 0xff000000, R11, 0xf8, !PT ;  /* 0xff0000001b257812 */ /* 0x000fe400078ef80b */
[----:B------:R-:W-:Y:S02]  /*7ab0*/  LOP3.LUT R3, R25, 0xff000000, R10, 0xf8, !PT ;  /* 0xff00000019037812 */ /* 0x000fe400078ef80a */
[----:B------:R-:W-:-:S02]  /*7ac0*/  LOP3.LUT R11, R33, 0xff000000, R4, 0xf8, !PT ;  /* 0xff000000210b7812 */ /* 0x000fc400078ef804 */
[----:B------:R-:W-:Y:S02]  /*7ad0*/  LOP3.LUT R4, R41, 0xff000000, R6, 0xf8, !PT ;  /* 0xff00000029047812 */ /* 0x000fe400078ef806 */
[-C--:B0-----:R-:W-:Y:S02]  /*7ae0*/  F2FP.F16.E4M3.UNPACK_B R10, R12.reuse ;  /* 0x0000000cff0a723e */ /* 0x081fe400020006ff */
[----:B------:R-:W-:Y:S02]  /*7af0*/  F2FP.F16.E4M3.UNPACK_B R25, R12.H1 ;  /* 0x0000000cff19723e */ /* 0x000fe400030006ff */
[-C--:B------:R-:W-:Y:S02]  /*7b00*/  F2FP.F16.E4M3.UNPACK_B R20, R13.reuse ;  /* 0x0000000dff14723e */ /* 0x080fe400020006ff */
[----:B------:R-:W-:Y:S02]  /*7b10*/  F2FP.F16.E4M3.UNPACK_B R27, R13.H1 ;  /* 0x0000000dff1b723e */ /* 0x000fe400030006ff */
[----:B------:R-:W-:Y:S01]  /*7b20*/  F2FP.F16.E4M3.UNPACK_B R41, R40 ;  /* 0x00000028ff29723e */ /* 0x000fe200020006ff */
[--C-:B------:R-:W-:Y:S01]  /*7b30*/  HADD2.F32 R9, -RZ, R20.reuse.H0_H0 ;  /* 0x20000014ff097230 */ /* 0x100fe20000004100 */
[----:B-1----:R-:W-:Y:S01]  /*7b40*/  F2FP.F16.E4M3.UNPACK_B R12, R29 ;  /* 0x0000001dff0c723e */ /* 0x002fe200020006ff */
[----:B------:R-:W-:Y:S01]  /*7b50*/  HADD2.F32 R20, -RZ, R20.H1_H1 ;  /* 0x30000014ff147230 */ /* 0x000fe20000004100 */
[----:B------:R-:W-:Y:S01]  /*7b60*/  F2FP.F16.E4M3.UNPACK_B R13, R35 ;  /* 0x00000023ff0d723e */ /* 0x000fe200020006ff */
[----:B------:R-:W-:Y:S01]  /*7b70*/  HADD2.F32 R42, -RZ, R41.H0_H0 ;  /* 0x20000029ff2a7230 */ /* 0x000fe20000004100 */
[-C--:B------:R-:W-:Y:S01]  /*7b80*/  F2FP.F16.E4M3.UNPACK_B R32, R15.reuse ;  /* 0x0000000fff20723e */ /* 0x080fe200020006ff */
[--C-:B------:R-:W-:Y:S01]  /*7b90*/  HADD2.F32 R6, -RZ, R12.reuse.H0_H0 ;  /* 0x2000000cff067230 */ /* 0x100fe20000004100 */
[----:B------:R-:W-:Y:S01]  /*7ba0*/  F2FP.F16.E4M3.UNPACK_B R38, R15.H1 ;  /* 0x0000000fff26723e */ /* 0x000fe200030006ff */
[----:B------:R-:W-:Y:S01]  /*7bb0*/  HADD2.F32 R15, -RZ, R13.H0_H0 ;  /* 0x2000000dff0f7230 */ /* 0x000fe20000004100 */
[-C--:B------:R-:W-:Y:S01]  /*7bc0*/  F2FP.F16.E4M3.UNPACK_B R21, R28.reuse ;  /* 0x0000001cff15723e */ /* 0x080fe200020006ff */
[----:B------:R-:W-:Y:S01]  /*7bd0*/  HADD2.F32 R41, -RZ, R41.H1_H1 ;  /* 0x30000029ff297230 */ /* 0x000fe20000004100 */
[----:B------:R-:W-:Y:S01]  /*7be0*/  F2FP.F16.E4M3.UNPACK_B R33, R28.H1 ;  /* 0x0000001cff21723e */ /* 0x000fe200030006ff */
[C---:B------:R-:W-:Y:S01]  /*7bf0*/  FMUL.FTZ R28, R6.reuse, R42 ;  /* 0x0000002a061c7220 */ /* 0x040fe20000410000 */
[-C--:B------:R-:W-:Y:S01]  /*7c00*/  F2FP.F16.E4M3.UNPACK_B R36, R31.reuse ;  /* 0x0000001fff24723e */ /* 0x080fe200020006ff */
[----:B------:R-:W-:Y:S01]  /*7c10*/  HADD2.F32 R12, -RZ, R12.H1_H1 ;  /* 0x3000000cff0c7230 */ /* 0x000fe20000004100 */
[----:B------:R-:W-:Y:S01]  /*7c20*/  F2FP.F16.E4M3.UNPACK_B R39, R31.H1 ;  /* 0x0000001fff27723e */ /* 0x000fe200030006ff */
[-C--:B------:R-:W-:Y:S01]  /*7c30*/  FMUL.FTZ R31, R6, R15.reuse ;  /* 0x0000000f061f7220 */ /* 0x080fe20000410000 */
[----:B------:R-:W-:Y:S01]  /*7c40*/  FFMA.FTZ R6, R9, R15, -R28 ;  /* 0x0000000f09067223 */ /* 0x000fe2000001081c */
[----:B------:R-:W-:Y:S01]  /*7c50*/  F2FP.F16.E4M3.UNPACK_B R29, R29.H1 ;  /* 0x0000001dff1d723e */ /* 0x000fe200030006ff */
[----:B------:R-:W-:-:S02]  /*7c60*/  HADD2.F32 R15, -RZ, R13.H1_H1 ;  /* 0x3000000dff0f7230 */ /* 0x000fc40000004100 */
[----:B------:R-:W-:Y:S01]  /*7c70*/  FFMA.FTZ R9, R9, R42, R31 ;  /* 0x0000002a09097223 */ /* 0x000fe2000001001f */
[----:B------:R-:W-:Y:S01]  /*7c80*/  F2FP.F16.E4M3.UNPACK_B R42, R40.H1 ;  /* 0x00000028ff2a723e */ /* 0x000fe200030006ff */
[C---:B------:R-:W-:Y:S01]  /*7c90*/  FMUL.FTZ R45, R12.reuse, R41 ;  /* 0x000000290c2d7220 */ /* 0x040fe20000410000 */
[----:B------:R-:W-:Y:S01]  /*7ca0*/  F2FP.F16.E4M3.UNPACK_B R35, R35.H1 ;  /* 0x00000023ff23723e */ /* 0x000fe200030006ff */
[----:B------:R-:W-:Y:S02]  /*7cb0*/  HADD2.F32 R13, -RZ, R29.H0_H0 ;  /* 0x2000001dff0d7230 */ /* 0x000fe40000004100 */
[----:B------:R-:W-:Y:S01]  /*7cc0*/  FMUL.FTZ R12, R12, R15 ;  /* 0x0000000f0c0c7220 */ /* 0x000fe20000410000 */
[----:B------:R-:W-:Y:S01]  /*7cd0*/  HADD2.F32 R40, -RZ, R42.H0_H0 ;  /* 0x2000002aff287230 */ /* 0x000fe20000004100 */
[----:B------:R-:W-:Y:S01]  /*7ce0*/  F2FP.F16.E4M3.UNPACK_B R7, R30 ;  /* 0x0000001eff07723e */ /* 0x000fe200020006ff */
[----:B------:R-:W-:Y:S02]  /*7cf0*/  HADD2.F32 R31, -RZ, R35.H0_H0 ;  /* 0x20000023ff1f7230 */ /* 0x000fe40000004100 */
[----:B------:R-:W-:Y:S01]  /*7d00*/  FFMA.FTZ R12, R20, R41, R12 ;  /* 0x00000029140c7223 */ /* 0x000fe2000001000c */
[----:B------:R-:W-:-:S02]  /*7d10*/  HADD2.F32 R28, -RZ, R27.H0_H0 ;  /* 0x2000001bff1c7230 */ /* 0x000fc40000004100 */
[CC--:B------:R-:W-:Y:S01]  /*7d20*/  FMUL.FTZ R47, R13.reuse, R40.reuse ;  /* 0x000000280d2f7220 */ /* 0x0c0fe20000410000 */
[----:B------:R-:W-:Y:S01]  /*7d30*/  F2FP.F16.E4M3.UNPACK_B R41, R37 ;  /* 0x00000025ff29723e */ /* 0x000fe200020006ff */
[----:B------:R-:W-:Y:S01]  /*7d40*/  FMUL.FTZ R49, R13, R31 ;  /* 0x0000001f0d317220 */ /* 0x000fe20000410000 */
[----:B------:R-:W-:Y:S01]  /*7d50*/  FFMA.FTZ R13, R20, R15, -R45 ;  /* 0x0000000f140d7223 */ /* 0x000fe2000001082d */
[----:B------:R-:W-:Y:S01]  /*7d60*/  F2FP.F16.E4M3.UNPACK_B R45, R43 ;  /* 0x0000002bff2d723e */ /* 0x000fe200020006ff */
[----:B------:R-:W-:Y:S02]  /*7d70*/  HADD2.F32 R44, -RZ, R42.H1_H1 ;  /* 0x3000002aff2c7230 */ /* 0x000fe40000004100 */
[C---:B------:R-:W-:Y:S01]  /*7d80*/  FFMA.FTZ R20, R28.reuse, R40, R49 ;  /* 0x000000281c147223 */ /* 0x040fe20000010031 */
[----:B------:R-:W-:Y:S02]  /*7d90*/  HADD2.F32 R29, -RZ, R29.H1_H1 ;  /* 0x3000001dff1d7230 */ /* 0x000fe40000004100 */
[----:B------:R-:W-:Y:S01]  /*7da0*/  FFMA.FTZ R15, R28, R31, -R47 ;  /* 0x0000001f1c0f7223 */ /* 0x000fe2000001082f */
        /* <DEDUP_REMOVED lines=14> */
[----:B------:R-:W-:Y:S01]  /*7e90*/  F2FP.F16.E4M3.UNPACK_B R40, R37.H1 ;  /* 0x00000025ff28723e */ /* 0x000fe200030006ff */
[----:B------:R-:W-:Y:S01]  /*7ea0*/  FFMA.FTZ R31, R27, R44, R31 ;  /* 0x0000002c1b1f7223 */ /* 0x000fe2000001001f */
[----:B------:R-:W-:Y:S02]  /*7eb0*/  HADD2.F32 R36, -RZ, R36.H1_H1 ;  /* 0x30000024ff247230 */ /* 0x000fe40000004100 */
[C---:B------:R-:W-:Y:S01]  /*7ec0*/  FFMA.FTZ R29, R35.reuse, R42, -R50 ;  /* 0x0000002a231d7223 */ /* 0x040fe20000010832 */
[----:B------:R-:W-:Y:S01]  /*7ed0*/  FFMA.FTZ R27, R35, R46, R47 ;  /* 0x0000002e231b7223 */ /* 0x000fe2000001002f */
[----:B------:R-:W-:Y:S01]  /*7ee0*/  HADD2.F32 R41, -RZ, R41.H1_H1 ;  /* 0x30000029ff297230 */ /* 0x000fe20000004100 */
[----:B------:R-:W-:Y:S01]  /*7ef0*/  F2FP.F16.E4M3.UNPACK_B R5, R14 ;  /* 0x0000000eff05723e */ /* 0x000fe200020006ff */
[----:B------:R-:W-:Y:S02]  /*7f00*/  HADD2.F32 R44, -RZ, R43.H0_H0 ;  /* 0x2000002bff2c7230 */ /* 0x000fe40000004100 */
[----:B------:R-:W-:Y:S01]  /*7f10*/  FMUL.FTZ R47, R36, R45 ;  /* 0x0000002d242f7220 */ /* 0x000fe20000410000 */
[----:B------:R-:W-:-:S02]  /*7f20*/  HADD2.F32 R35, -RZ, R39.H0_H0 ;  /* 0x20000027ff237230 */ /* 0x000fc40000004100 */
[-C--:B------:R-:W-:Y:S01]  /*7f30*/  FMUL.FTZ R46, R36, R41.reuse ;  /* 0x00000029242e7220 */ /* 0x080fe20000410000 */
[----:B------:R-:W-:Y:S01]  /*7f40*/  HADD2.F32 R32, -RZ, R32.H1_H1 ;  /* 0x30000020ff207230 */ /* 0x000fe20000004100 */
[----:B------:R-:W-:Y:S01]  /*7f50*/  F2FP.F16.E4M3.UNPACK_B R14, R14.H1 ;  /* 0x0000000eff0e723e */ /* 0x000fe200030006ff */
[----:B------:R-:W-:Y:S02]  /*7f60*/  HADD2.F32 R42, -RZ, R40.H0_H0 ;  /* 0x20000028ff2a7230 */ /* 0x000fe40000004100 */
[C---:B------:R-:W-:Y:S01]  /*7f70*/  FMUL.FTZ R48, R35.reuse, R44 ;  /* 0x0000002c23307220 */ /* 0x040fe20000410000 */
[----:B------:R-:W-:Y:S02]  /*7f80*/  HADD2.F32 R37, -RZ, R38.H0_H0 ;  /* 0x20000026ff257230 */ /* 0x000fe40000004100 */
[C---:B------:R-:W-:Y:S01]  /*7f90*/  FFMA.FTZ R36, R32.reuse, R41, -R47 ;  /* 0x0000002920247223 */ /* 0x040fe2000001082f */
[----:B------:R-:W-:Y:S01]  /*7fa0*/  FFMA.FTZ R32, R32, R45, R46 ;  /* 0x0000002d20207223 */ /* 0x000fe2000001002e */
[-C--:B------:R-:W-:Y:S01]  /*7fb0*/  FMUL.FTZ R49, R35, R42.reuse ;  /* 0x0000002a23317220 */ /* 0x080fe20000410000 */
[----:B------:R-:W-:Y:S01]  /*7fc0*/  F2FP.F16.E4M3.UNPACK_B R45, R11.H1 ;  /* 0x0000000bff2d723e */ /* 0x000fe200030006ff */
[C---:B------:R-:W-:Y:S01]  /*7fd0*/  FFMA.FTZ R35, R37.reuse, R42, -R48 ;  /* 0x0000002a25237223 */ /* 0x040fe20000010830 */
[----:B------:R-:W-:Y:S01]  /*7fe0*/  F2FP.F16.E4M3.UNPACK_B R42, R8.H1 ;  /* 0x00000008ff2a723e */ /* 0x000fe200030006ff */
[----:B------:R-:W-:Y:S01]  /*7ff0*/  FFMA.FTZ R37, R37, R44, R49 ;  /* 0x0000002c25257223 */ /* 0x000fe20000010031 */
[----:B------:R-:W-:Y:S01]  /*8000*/  HADD2.F32 R44, -RZ, R40.H1_H1 ;  /* 0x30000028ff2c7230 */ /* 0x000fe20000004100 */
[----:B------:R-:W-:Y:S01]  /*8010*/  F2FP.SATFINITE.E4M3.F32.PACK_AB_MERGE_C R20, R31, R20, RZ ;  /* 0x000000141f14723e */ /* 0x000fe200048070ff */
[----:B------:R-:W-:-:S02]  /*8020*/  HADD2.F32 R40, -RZ, R38.H1_H1 ;  /* 0x30000026ff287230 */ /* 0x000fc40000004100 */
[----:B------:R-:W-:Y:S01]  /*8030*/  HADD2.F32 R47, -RZ, R43.H1_H1 ;  /* 0x3000002bff2f7230 */ /* 0x000fe20000004100 */
[----:B------:R-:W-:Y:S01]  /*8040*/  F2FP.SATFINITE.E4M3.F32.PACK_AB_MERGE_C R9, R12, R9, R20 ;  /* 0x000000090c09723e */ /* 0x000fe20004807014 */
[----:B------:R-:W-:Y:S02]  /*8050*/  HADD2.F32 R46, -RZ, R45.H0_H0 ;  /* 0x2000002dff2e7230 */ /* 0x000fe40000004100 */
[----:B------:R-:W-:Y:S02]  /*8060*/  HADD2.F32 R38, -RZ, R33.H0_H0 ;  /* 0x20000021ff267230 */ /* 0x000fe40000004100 */
[----:B------:R-:W-:Y:S02]  /*8070*/  HADD2.F32 R39, -RZ, R39.H1_H1 ;  /* 0x30000027ff277230 */ /* 0x000fe40000004100 */
[----:B------:R-:W-:Y:S02]  /*8080*/  HADD2.F32 R43, -RZ, R42.H0_H0 ;  /* 0x2000002aff2b7230 */ /* 0x000fe40000004100 */
[----:B------:R-:W-:Y:S01]  /*8090*/  FMUL.FTZ R48, R38, R46 ;  /* 0x0000002e26307220 */ /* 0x000fe20000410000 */
[----:B------:R-:W-:-:S02]  /*80a0*/  HADD2.F32 R41, -RZ, R25.H0_H0 ;  /* 0x20000019ff297230 */ /* 0x000fc40000004100 */
[C---:B------:R-:W-:Y:S01]  /*80b0*/  FMUL.FTZ R51, R39.reuse, R47 ;  /* 0x0000002f27337220 */ /* 0x040fe20000410000 */
[-C--:B------:R-:W-:Y:S01]  /*80c0*/  FMUL.FTZ R50, R39, R44.reuse ;  /* 0x0000002c27327220 */ /* 0x080fe20000410000 */
[-C--:B------:R-:W-:Y:S01]  /*80d0*/  FMUL.FTZ R49, R38, R43.reuse ;  /* 0x0000002b26317220 */ /* 0x080fe20000410000 */
[----:B------:R-:W-:Y:S02]  /*80e0*/  HADD2.F32 R33, -RZ, R33.H1_H1 ;  /* 0x30000021ff217230 */ /* 0x000fe40000004100 */
[C---:B------:R-:W-:Y:S01]  /*80f0*/  FFMA.FTZ R39, R41.reuse, R43, -R48 ;  /* 0x0000002b29277223 */ /* 0x040fe20000010830 */
[----:B------:R-:W-:Y:S01]  /*8100*/  FFMA.FTZ R38, R40, R44, -R51 ;  /* 0x0000002c28267223 */ /* 0x000fe20000010833 */
[----:B------:R-:W-:Y:S01]  /*8110*/  FFMA.FTZ R41, R41, R46, R49 ;  /* 0x0000002e29297223 */ /* 0x000fe20000010031 */
[----:B------:R-:W-:Y:S01]  /*8120*/  HADD2.F32 R46, -RZ, R45.H1_H1 ;  /* 0x3000002dff2e7230 */ /* 0x000fe20000004100 */
[----:B------:R-:W-:Y:S01]  /*8130*/  F2FP.F16.E4M3.UNPACK_B R43, R11 ;  /* 0x0000000bff2b723e */ /* 0x000fe200020006ff */
[----:B------:R-:W-:Y:S01]  /*8140*/  HADD2.F32 R44, -RZ, R42.H1_H1 ;  /* 0x3000002aff2c7230 */ /* 0x000fe20000004100 */
[----:B------:R-:W-:Y:S01]  /*8150*/  F2FP.F16.E4M3.UNPACK_B R42, R8 ;  /* 0x00000008ff2a723e */ /* 0x000fe200020006ff */
[----:B------:R-:W-:-:S02]  /*8160*/  HADD2.F32 R25, -RZ, R25.H1_H1 ;  /* 0x30000019ff197230 */ /* 0x000fc40000004100 */
[C---:B------:R-:W-:Y:S01]  /*8170*/  FMUL.FTZ R8, R33.reuse, R46 ;  /* 0x0000002e21087220 */ /* 0x040fe20000410000 */
[----:B------:R-:W-:Y:S01]  /*8180*/  FFMA.FTZ R40, R40, R47, R50 ;  /* 0x0000002f28287223 */ /* 0x000fe20000010032 */
[-C--:B------:R-:W-:Y:S01]  /*8190*/  FMUL.FTZ R45, R33, R44.reuse ;  /* 0x0000002c212d7220 */ /* 0x080fe20000410000 */
[----:B------:R-:W-:Y:S02]  /*81a0*/  HADD2.F32 R33, -RZ, R43.H0_H0 ;  /* 0x2000002bff217230 */ /* 0x000fe40000004100 */
[C---:B------:R-:W-:Y:S01]  /*81b0*/  FFMA.FTZ R48, R25.reuse, R44, -R8 ;  /* 0x0000002c19307223 */ /* 0x040fe20000010808 */
[----:B------:R-:W-:Y:S02]  /*81c0*/  HADD2.F32 R11, -RZ, R21.H0_H0 ;  /* 0x20000015ff0b7230 */ /* 0x000fe40000004100 */
[----:B------:R-:W-:Y:S01]  /*81d0*/  FFMA.FTZ R50, R25, R46, R45 ;  /* 0x0000002e19327223 */ /* 0x000fe2000001002d */
[----:B------:R-:W-:Y:S02]  /*81e0*/  HADD2.F32 R25, -RZ, R42.H0_H0 ;  /* 0x2000002aff197230 */ /* 0x000fe40000004100 */
        /* <DEDUP_REMOVED lines=65> */
.L_x_14029:
[----:B------:R-:W-:Y:S05]  /*8600*/  BSYNC B0 ;  /* 0x0000000000007941 */ /* 0x000fea0003800000 */
.L_x_14022:
        /* <DEDUP_REMOVED lines=8> */
.L_x_14019:
[----:B0--3--:R-:W3:Y:S02]  /*8690*/  LDL R0, [R1+0xc] ;  /* 0x00000c0001007983 */ /* 0x009ee40000100800 */
[----:B---3--:R-:W-:-:S13]  /*86a0*/  ISETP.NE.AND P0, PT, R0, 0x3, PT ;  /* 0x000000030000780c */ /* 0x008fda0003f05270 */
[----:B------:R-:W-:Y:S05]  /*86b0*/  @!P0 BRA `(.L_x_14037) ;  /* 0x0000000000048947 */ /* 0x000fea0003800000 */
[----:B------:R-:W-:Y:S01]  /*86c0*/  BPT.TRAP 0x1 ;  /* 0x000000040000795c */ /* 0x000fe20000300000 */
.L_x_14037:
[----:B------:R-:W3:Y:S04]  /*86d0*/  LDL R0, [R1+0x10] ;  /* 0x0000100001007983 */ /* 0x000ee80000100800 */
[----:B-----5:R-:W1:Y:S01]  /*86e0*/  LDL R5, [R1+0x8] ;  /* 0x0000080001057983 */ /* 0x020e620000100800 */
[----:B---3--:R-:W-:Y:S01]  /*86f0*/  SHF.L.U32 R4, R0, 0x1f, RZ ;  /* 0x0000001f00047819 */ /* 0x008fe200000006ff */
[----:B-1--4-:R-:W-:-:S04]  /*8700*/  IMAD R3, R5, 0x8, R18 ;  /* 0x0000000805037824 */ /* 0x012fc800078e0212 */
[----:B------:R0:W1:Y:S01]  /*8710*/  SYNCS.PHASECHK.TRANS64.TRYWAIT P1, [R3+URZ+0x13230], R4 ;  /* 0x01323004030075a7 */ /* 0x000062000802017f */
[----:B------:R-:W-:Y:S05]  /*8720*/  @!P0 BRA `(.L_x_14038) ;  /* 0x0000000000048947 */ /* 0x000fea0003800000 */
[----:B------:R-:W-:Y:S01]  /*8730*/  BPT.TRAP 0x1 ;  /* 0x000000040000795c */ /* 0x000fe20000300000 */
.L_x_14038:
        /* <DEDUP_REMOVED lines=8> */
.L_x_14039:
[----:B01----:R-:W-:Y:S01]  /*87c0*/  VIADD R4, R10, 0x80 ;  /* 0x000000800a047836 */ /* 0x003fe20000000000 */
[----:B------:R-:W-:Y:S05]  /*87d0*/  WARPSYNC.ALL ;  /* 0x0000000000007948 */ /* 0x000fea0003800000 */
[----:B------:R-:W-:Y:S01]  /*87e0*/  IMAD.MOV.U32 R11, RZ, RZ, -0x7fffffe0 ;  /* 0x80000020ff0b7424 */ /* 0x000fe200078e00ff */
[----:B------:R-:W-:Y:S01]  /*87f0*/  R2UR UR10, R4 ;  /* 0x00000000040a72ca */ /* 0x000fe200000e0000 */
[----:B------:R-:W-:Y:S01]  /*8800*/  IMAD.MOV.U32 R5, RZ, RZ, -0x7fffffe0 ;  /* 0x80000020ff057424 */ /* 0x000fe200078e00ff */
[----:B------:R-:W-:Y:S01]  /*8810*/  LOP3.LUT R4, R34, 0x10000, RZ, 0xfc, !PT ;  /* 0x0001000022047812 */ /* 0x000fe200078efcff */
[----:B------:R-:W-:Y:S01]  /*8820*/  WARPGROUP.ARRIVE ;  /* 0x00000000000079c5 */ /* 0x000fe20000000000 */
[C---:B------:R-:W-:Y:S01]  /*8830*/  R2UR UR6, R10.reuse ;  /* 0x000000000a0672ca */ /* 0x040fe200000e0000 */
[C---:B------:R-:W-:Y:S01]  /*8840*/  VIADD R6, R10.reuse, 0x100 ;  /* 0x000001000a067836 */ /* 0x040fe20000000000 */
[----:B------:R-:W-:Y:S01]  /*8850*/  R2UR UR7, R11 ;  /* 0x000000000b0772ca */ /* 0x000fe200000e0000 */
[----:B------:R-:W-:Y:S01]  /*8860*/  VIADD R8, R10, 0x180 ;  /* 0x000001800a087836 */ /* 0x000fe20000000000 */
[----:B------:R-:W-:Y:S01]  /*8870*/  R2UR UR4, R4 ;  /* 0x00000000040472ca */ /* 0x000fe200000e0000 */
[----:B------:R-:W-:Y:S01]  /*8880*/  IMAD.MOV.U32 R9, RZ, RZ, -0x7fffffe0 ;  /* 0x80000020ff097424 */ /* 0x000fe200078e00ff */
[C---:B------:R-:W-:Y:S01]  /*8890*/  R2UR UR5, R5.reuse ;  /* 0x00000000050572ca */ /* 0x040fe200000e0000 */
[----:B------:R-:W-:Y:S01]  /*88a0*/  VIADD R12, R10, 0x200 ;  /* 0x000002000a0c7836 */ /* 0x000fe20000000000 */
[C---:B------:R-:W-:Y:S01]  /*88b0*/  R2UR UR11, R5.reuse ;  /* 0x00000000050b72ca */ /* 0x040fe200000e0000 */
[----:B------:R-:W-:Y:S01]  /*88c0*/  IMAD.MOV.U32 R13, RZ, RZ, -0x7fffffe0 ;  /* 0x80000020ff0d7424 */ /* 0x000fe200078e00ff */
[----:B------:R-:W-:Y:S01]  /*88d0*/  R2UR UR8, R4 ;  /* 0x00000000040872ca */ /* 0x000fe200000e0000 */
[----:B------:R-:W-:Y:S01]  /*88e0*/  IMAD.MOV.U32 R11, RZ, RZ, -0x7fffffe0 ;  /* 0x80000020ff0b7424 */ /* 0x000fe200078e00ff */
[----:B------:R-:W-:Y:S01]  /*88f0*/  R2UR UR9, R5 ;  /* 0x00000000050972ca */ /* 0x000fe200000e0000 */
[----:B------:R-:W-:Y:S01]  /*8900*/  IMAD.MOV.U32 R25, RZ, RZ, RZ ;  /* 0x000000ffff197224 */ /* 0x000fe200078e00ff */
[----:B------:R-:W-:-:S02]  /*8910*/  MOV R7, 0x80000020 ;  /* 0x8000002000077802 */ /* 0x000fc40000000f00 */
[----:B------:R-:W-:Y:S01]  /*8920*/  R2UR UR14, R6 ;  /* 0x00000000060e72ca */ /* 0x000fe200000e0000 */
[----:B------:R-:W-:Y:S01]  /*8930*/  VIADD R6, R10, 0x2 ;  /* 0x000000020a067836 */ /* 0x000fe20000000000 */
[----:B------:R-:W-:Y:S01]  /*8940*/  R2UR UR15, R7 ;  /* 0x00000000070f72ca */ /* 0x000fe200000e0000 */
[----:B------:R-:W-:Y:S01]  /*8950*/  QGMMA.64x32x32.F32.E4M3.E4M3 R92, gdesc[UR4], RZ, !UPT, gsb0 ;  /* 0x00600000045c79f3 */ /* 0x000fe2000c0008ff */
[----:B------:R-:W-:Y:S01]  /*8960*/  R2UR UR12, R4 ;  /* 0x00000000040c72ca */ /* 0x000fe200000e0000 */
[----:B------:R-:W-:Y:S01]  /*8970*/  IMAD.MOV.U32 R7, RZ, RZ, -0x7fffffe0 ;  /* 0x80000020ff077424 */ /* 0x000fe200078e00ff */
[----:B------:R-:W-:Y:S02]  /*8980*/  R2UR UR13, R5 ;  /* 0x00000000050d72ca */ /* 0x000fe400000e0000 */
        /* <DEDUP_REMOVED lines=8> */
[----:B------:R-:W-:Y:S02]  /*8a10*/  R2UR UR20, R4 ;  /* 0x00000000041472ca */ /* 0x000fe400000e0000 */
[----:B------:R-:W-:Y:S02]  /*8a20*/  R2UR UR21, R5 ;  /* 0x00000000051572ca */ /* 0x000fe400000e0000 */
[----:B------:R-:W-:Y:S01]  /*8a30*/  R2UR UR7, R7 ;  /* 0x00000000070772ca */ /* 0x000fe200000e0000 */
[----:B------:R-:W-:Y:S01]  /*8a40*/  IMAD.MOV.U32 R7, RZ, RZ, -0x7fffffe0 ;  /* 0x80000020ff077424 */ /* 0x000fe200078e00ff */
[----:B------:R-:W-:Y:S01]  /*8a50*/  R2UR UR6, R6 ;  /* 0x00000000060672ca */ /* 0x000fe200000e0000 */
[----:B------:R-:W-:Y:S01]  /*8a60*/  VIADD R6, R10, 0x82 ;  /* 0x000000820a067836 */ /* 0x000fe20000000000 */
[----:B------:R-:W-:-:S02]  /*8a70*/  WARPGROUP.DEPBAR.LE gsb0, 0x0 ;  /* 0x00008000000079c5 */ /* 0x000fc40000010000 */
[----:B------:R-:W-:-:S06]  /*8a80*/  WARPGROUP.ARRIVE ;  /* 0x00000000000079c5 */ /* 0x000fcc0000000000 */
[----:B------:R-:W-:Y:S01]  /*8a90*/  QGMMA.64x32x32.F32.E4M3.E4M3 R76, gdesc[UR8], RZ, !UPT, gsb0 ;  /* 0x00600000084c79f3 */ /* 0x000fe2000c0008ff */
[----:B------:R-:W-:Y:S01]  /*8aa0*/  R2UR UR11, R7 ;  /* 0x00000000070b72ca */ /* 0x000fe200000e0000 */
[----:B------:R-:W-:Y:S01]  /*8ab0*/  IMAD.MOV.U32 R7, RZ, RZ, -0x7fffffe0 ;  /* 0x80000020ff077424 */ /* 0x000fe200078e00ff */
[----:B------:R-:W-:Y:S02]  /*8ac0*/  R2UR UR10, R6 ;  /* 0x00000000060a72ca */ /* 0x000fe400000e0000 */
[----:B------:R-:W-:Y:S02]  /*8ad0*/  IADD3 R6, R4, 0x2, RZ ;  /* 0x0000000204067810 */ /* 0x000fe40007ffe0ff */
[----:B------:R-:W-:Y:S02]  /*8ae0*/  R2UR UR5, R7 ;  /* 0x00000000070572ca */ /* 0x000fe400000e0000 */
[C---:B------:R-:W-:Y:S02]  /*8af0*/  R2UR UR4, R6.reuse ;  /* 0x00000000060472ca */ /* 0x040fe400000e0000 */
[----:B------:R-:W-:-:S02]  /*8b00*/  R2UR UR8, R6 ;  /* 0x00000000060872ca */ /* 0x000fc400000e0000 */
[----:B------:R-:W-:Y:S01]  /*8b10*/  R2UR UR9, R7 ;  /* 0x00000000070972ca */ /* 0x000fe200000e0000 */
[----:B------:R-:W-:Y:S02]  /*8b20*/  WARPGROUP.DEPBAR.LE gsb0, 0x0 ;  /* 0x00008000000079c5 */ /* 0x000fe40000010000 */
[----:B------:R-:W-:-:S06]  /*8b30*/  WARPGROUP.ARRIVE ;  /* 0x00000000000079c5 */ /* 0x000fcc0000000000 */
[----:B------:R-:W-:Y:S01]  /*8b40*/  QGMMA.64x32x32.F32.E4M3.E4M3 R60, gdesc[UR12], RZ, !UPT, gsb0 ;  /* 0x006000000c3c79f3 */ /* 0x000fe2000c0008ff */
[----:B------:R-:W-:Y:S01]  /*8b50*/  R2UR UR14, R8 ;  /* 0x00000000080e72ca */ /* 0x000fe200000e0000 */
[----:B------:R-:W-:Y:S01]  /*8b60*/  VIADD R8, R10, 0x182 ;  /* 0x000001820a087836 */ /* 0x000fe20000000000 */
[----:B------:R-:W-:Y:S01]  /*8b70*/  R2UR UR15, R9 ;  /* 0x00000000090f72ca */ /* 0x000fe200000e0000 */
[----:B------:R-:W-:Y:S01]  /*8b80*/  IMAD.MOV.U32 R9, RZ, RZ, -0x7fffffe0 ;  /* 0x80000020ff097424 */ /* 0x000fe200078e00ff */
[----:B------:R-:W-:Y:S01]  /*8b90*/  R2UR UR12, R6 ;  /* 0x00000000060c72ca */ /* 0x000fe200000e0000 */
[----:B------:R-:W-:Y:S01]  /*8ba0*/  VIADD R10, R10, 0x202 ;  /* 0x000002020a0a7836 */ /* 0x000fe20000000000 */
        /* <DEDUP_REMOVED lines=33> */
.L_x_14041:
[----:B------:R-:W3:Y:S01]  /*8dc0*/  LDL R0, [R1+0x5c] ;  /* 0x00005c0001007983 */ /* 0x000ee20000100800 */
[----:B------:R-:W-:-:S03]  /*8dd0*/  P2R R10, PR, RZ, 0x1 ;  /* 0x00000001ff0a7803 */ /* 0x000fc60000000000 */
[----:B------:R-:W4:Y:S01]  /*8de0*/  LDL R108, [R1+0x20] ;  /* 0x00002000016c7983 */ /* 0x000f220000100800 */
[----:B---3--:R-:W-:-:S05]  /*8df0*/  IADD3 R9, R26, 0xa0, -R0 ;  /* 0x000000a01a097810 */ /* 0x008fca0007ffe800 */
[----:B------:R-:W-:-:S05]  /*8e00*/  IMAD R8, R24, -0xa0, R9 ;  /* 0xffffff6018087824 */ /* 0x000fca00078e0209 */
[C---:B------:R-:W-:Y:S02]  /*8e10*/  ISETP.GT.AND P6, PT, R8.reuse, RZ, PT ;  /* 0x000000ff0800720c */ /* 0x040fe40003fc4270 */
[C---:B------:R-:W-:Y:S02]  /*8e20*/  ISETP.GT.AND P5, PT, R8.reuse, 0x1, PT ;  /* 0x000000010800780c */ /* 0x040fe40003fa4270 */
[----:B------:R-:W-:Y:S02]  /*8e30*/  ISETP.GT.AND P4, PT, R8, 0x8, PT ;  /* 0x000000080800780c */ /* 0x000fe40003f84270 */
[----:B------:R-:W-:Y:S02]  /*8e40*/  FSEL R9, R92, -INF , P6 ;  /* 0xff8000005c097808 */ /* 0x000fe40003000000 */
[----:B------:R-:W-:Y:S01]  /*8e50*/  FSEL R93, R93, -INF , P5 ;  /* 0xff8000005d5d7808 */ /* 0x000fe20002800000 */
[----:B------:R-:W3:Y:S01]  /*8e60*/  LDL R92, [R1+0x28] ;  /* 0x00002800015c7983 */ /* 0x000ee20000100800 */
        /* <DEDUP_REMOVED lines=142> */
[----:B------:R-:W-:-:S04]  /*9750*/  FSEL R41, R41, -INF , P6 ;  /* 0xff80000029297808 */ /* 0x000fc80003000000 */
[----:B------:R-:W-:-:S05]  /*9760*/  FMNMX.FTZ R40, R41, R0, !PT ;  /* 0x0000000029287209 */ /* 0x000fca0007810000 */
[----:B------:R-:W0:Y:S02]  /*9770*/  SHFL.BFLY PT, R0, R40, 0x2, 0x1f ;  /* 0x0c401f0028007f89 */ /* 0x000e2400000e0000 */
[----:B0-----:R-:W-:-:S05]  /*9780*/  FMNMX.FTZ R46, R40, R0, !PT ;  /* 0x00000000282e7209 */ /* 0x001fca0007810000 */
[----:B------:R-:W0:Y:S01]  /*9790*/  SHFL.BFLY PT, R0, R46, 0x1, 0x1f ;  /* 0x0c201f002e007f89 */ /* 0x000e2200000e0000 */
[----:B------:R-:W-:Y:S02]  /*97a0*/  P2R R44, PR, RZ, 0x8 ;  /* 0x00000008ff2c7803 */ /* 0x000fe40000000000 */
[----:B--2---:R-:W-:Y:S02]  /*97b0*/  P2R R14, PR, RZ, 0x1 ;  /* 0x00000001ff0e7803 */ /* 0x004fe40000000000 */
[----:B------:R-:W-:Y:S02]  /*97c0*/  P2R R20, PR, RZ, 0x2 ;  /* 0x00000002ff147803 */ /* 0x000fe40000000000 */
[----:B------:R-:W-:Y:S02]  /*97d0*/  P2R R26, PR, RZ, 0x4 ;  /* 0x00000004ff1a7803 */ /* 0x000fe40000000000 */
[C---:B------:R-:W-:Y:S02]  /*97e0*/  ISETP.GT.AND P2, PT, R8.reuse, 0x78, PT ;  /* 0x000000780800780c */ /* 0x040fe40003f44270 */
[----:B------:R-:W-:-:S02]  /*97f0*/  ISETP.GT.AND P1, PT, R8, 0x79, PT ;  /* 0x000000790800780c */ /* 0x000fc40003f24270 */
[----:B------:R-:W-:Y:S02]  /*9800*/  ISETP.GT.AND P0, PT, R8, 0x80, PT ;  /* 0x000000800800780c */ /* 0x000fe40003f04270 */
[----:B0-----:R-:W-:-:S04]  /*9810*/  FMNMX.FTZ R0, R46, R0, !PT ;  /* 0x000000002e007209 */ /* 0x001fc80007810000 */
[----:B------:R-:W-:Y:S01]  /*9820*/  FSETP.NEU.FTZ.AND P3, PT, R0, -INF , PT ;  /* 0xff8000000000780b */ /* 0x000fe20003f7d000 */
[----:B------:R-:W-:-:S05]  /*9830*/  FFMA.FTZ R48, R2, R0, -8 ;  /* 0xc100000002307423 */ /* 0x000fca0000010000 */
        /* <DEDUP_REMOVED lines=31> */
[----:B------:R-:W-:Y:S01]  /*9a30*/  ISETP.NE.AND P0, PT, R10, RZ, PT ;  /* 0x000000ff0a00720c */ /* 0x000fe20003f05270 */
[----:B------:R-:W-:-:S01]  /*9a40*/  FFMA.FTZ R10, R2, R9, -R8 ;  /* 0x00000009020a7223 */ /* 0x000fc20000010808 */
[----:B------:R-:W-:-:S04]  /*9a50*/  FMNMX.FTZ R9, R51, R62, !PT ;  /* 0x0000003e33097209 */ /* 0x000fc80007810000 */
[----:B------:R-:W-:Y:S02]  /*9a60*/  FMNMX.FTZ R64, R54, R9, !PT ;  /* 0x0000000936407209 */ /* 0x000fe40007810000 */
[----:B------:R-:W-:Y:S02]  /*9a70*/  FSEL R58, R58, -INF , P2 ;  /* 0xff8000003a3a7808 */ /* 0x000fe40001000000 */
[----:B------:R-:W-:Y:S02]  /*9a80*/  FMNMX.FTZ R9, R55, R64, !PT ;  /* 0x0000004037097209 */ /* 0x000fe40007810000 */
[----:B------:R-:W-:Y:S02]  /*9a90*/  FSEL R59, R59, -INF , P1 ;  /* 0xff8000003b3b7808 */ /* 0x000fe40000800000 */
[----:B------:R-:W-:-:S04]  /*9aa0*/  FMNMX.FTZ R64, R58, R9, !PT ;  /* 0x000000093a407209 */ /* 0x000fc80007810000 */
[----:B------:R-:W-:Y:S02]  /*9ab0*/  FMNMX.FTZ R9, R59, R64, !PT ;  /* 0x000000403b097209 */ /* 0x000fe40007810000 */
[----:B------:R-:W-:Y:S02]  /*9ac0*/  ISETP.NE.AND P1, PT, R20, RZ, PT ;  /* 0x000000ff1400720c */ /* 0x000fe40003f25270 */
[----:B------:R-:W-:Y:S01]  /*9ad0*/  FMNMX.FTZ R64, R30, R9, !PT ;  /* 0x000000091e407209 */ /* 0x000fe20007810000 */
[----:B------:R-:W-:-:S01]  /*9ae0*/  FFMA.FTZ R20, R2, R101, -R8 ;  /* 0x0000006502147223 */ /* 0x000fc20000010808 */
[----:B------:R-:W-:Y:S02]  /*9af0*/  ISETP.NE.AND P2, PT, R26, RZ, PT ;  /* 0x000000ff1a00720c */ /* 0x000fe40003f45270 */
[----:B------:R-:W-:Y:S02]  /*9b00*/  FSEL R101, R34, -INF , P1 ;  /* 0xff80000022657808 */ /* 0x000fe40000800000 */
[----:B------:R-:W-:Y:S01]  /*9b10*/  FMNMX.FTZ R64, R31, R64, !PT ;  /* 0x000000401f407209 */ /* 0x000fe20007810000 */
[----:B------:R-:W-:-:S01]  /*9b20*/  FFMA.FTZ R14, R2, R97, -R8 ;  /* 0x00000061020e7223 */ /* 0x000fc20000010808 */
[----:B------:R-:W-:-:S02]  /*9b30*/  FSEL R35, R35, -INF , P2 ;  /* 0xff80000023237808 */ /* 0x000fc40001000000 */
[----:B------:R-:W-:Y:S01]  /*9b40*/  FMNMX.FTZ R64, R101, R64, !PT ;  /* 0x0000004065407209 */ /* 0x000fe20007810000 */
[C-C-:B------:R-:W-:Y:S01]  /*9b50*/  FFMA.FTZ R97, R2.reuse, R105, -R8.reuse ;  /* 0x0000006902617223 */ /* 0x140fe20000010808 */
[----:B------:R-:W-:-:S01]  /*9b60*/  FFMA.FTZ R105, R2, R45, -R8 ;  /* 0x0000002d02697223 */ /* 0x000fc20000010808 */
[----:B------:R-:W-:Y:S02]  /*9b70*/  FSEL R45, R38, -INF , P3 ;  /* 0xff800000262d7808 */ /* 0x000fe40001800000 */
[----:B------:R-:W-:Y:S02]  /*9b80*/  FMNMX.FTZ R64, R35, R64, !PT ;  /* 0x0000004023407209 */ /* 0x000fe40007810000 */
[----:B------:R-:W-:Y:S02]  /*9b90*/  FSEL R39, R39, -INF , P4 ;  /* 0xff80000027277808 */ /* 0x000fe40002000000 */
[----:B------:R-:W-:Y:S01]  /*9ba0*/  FMNMX.FTZ R64, R45, R64, !PT ;  /* 0x000000402d407209 */ /* 0x000fe20007810000 */
[----:B------:R-:W-:Y:S01]  /*9bb0*/  FFMA.FTZ R26, R2, R109, -R8 ;  /* 0x0000006d021a7223 */ /* 0x000fe20000010808 */
        /* <DEDUP_REMOVED lines=27> */
[--C-:B------:R-:W-:Y:S01]  /*9d70*/  FFMA.FTZ R62, R2, R139, -R8.reuse ;  /* 0x0000008b023e7223 */ /* 0x100fe20000010808 */
[----:B0-----:R-:W-:Y:S01]  /*9d80*/  FMNMX.FTZ R9, R64, R9, !PT ;  /* 0x0000000940097209 */ /* 0x001fe20007810000 */
        /* <DEDUP_REMOVED lines=14> */
[----:B------:R-:W-:Y:S01]  /*9e70*/  FFMA.FTZ R8, R2, R9, -8 ;  /* 0xc100000002087423 */ /* 0x000fe20000010009 */
[----:B------:R-:W-:-:S04]  /*9e80*/  FSETP.NEU.FTZ.AND P1, PT, R9, -INF , PT ;  /* 0xff8000000900780b */ /* 0x000fc80003f3d000 */
[----:B------:R-:W-:-:S05]  /*9e90*/  FSEL R8, R8, RZ, P1 ;  /* 0x000000ff08087208 */ /* 0x000fca0000800000 */
[C-C-:B------:R-:W-:Y:S01]  /*9ea0*/  FFMA.FTZ R13, R2.reuse, R13, -R8.reuse ;  /* 0x0000000d020d7223 */ /* 0x140fe20000010808 */
[----:B------:R-:W-:-:S01]  /*9eb0*/  FFMA.FTZ R64, R2, R95, -R8 ;  /* 0x0000005f02407223 */ /* 0x000fc20000010808 */
[C-C-:B------:R-:W-:Y:S01]  /*9ec0*/  FFMA.FTZ R27, R2.reuse, R27, -R8.reuse ;  /* 0x0000001b021b7223 */ /* 0x140fe20000010808 */
[----:B------:R-:W-:Y:S01]  /*9ed0*/  MUFU.EX2 R10, R10 ;  /* 0x0000000a000a7308 */ /* 0x000fe20000000800 */
[----:B------:R-:W-:-:S07]  /*9ee0*/  FFMA.FTZ R66, R2, R99, -R8 ;  /* 0x0000006302427223 */ /* 0x000fce0000010808 */
[----:B------:R-:W0:Y:S01]  /*9ef0*/  MUFU.EX2 R93, R93 ;  /* 0x0000005d005d7308 */ /* 0x000e220000000800 */
[----:B------:R-:W-:-:S07]  /*9f00*/  FFMA.FTZ R41, R2, R113, -R8 ;  /* 0x0000007102297223 */ /* 0x000fce0000010808 */
[----:B------:R-:W-:Y:S08]  /*9f10*/  MUFU.EX2 R13, R13 ;  /* 0x0000000d000d7308 */ /* 0x000ff00000000800 */
[----:B------:R-:W1:Y:S01]  /*9f20*/  MUFU.EX2 R64, R64 ;  /* 0x0000004000407308 */ /* 0x000e620000000800 */
[----:B------:R-:W-:-:S07]  /*9f30*/  FFMA.FTZ R68, R2, R103, -R8 ;  /* 0x0000006702447223 */ /* 0x000fce0000010808 */
[----:B------:R-:W2:Y:S08]  /*9f40*/  MUFU.EX2 R11, R11 ;  /* 0x0000000b000b7308 */ /* 0x000eb00000000800 */
[----:B------:R-:W-:Y:S01]  /*9f50*/  MUFU.EX2 R27, R27 ;  /* 0x0000001b001b7308 */ /* 0x000fe20000000800 */
[----:B------:R-:W-:-:S07]  /*9f60*/  FFMA.FTZ R70, R2, R117, -R8 ;  /* 0x0000007502467223 */ /* 0x000fce0000010808 */
[----:B------:R-:W5:Y:S01]  /*9f70*/  MUFU.EX2 R14, R14 ;  /* 0x0000000e000e7308 */ /* 0x000f620000000800 */
[----:B------:R-:W-:-:S07]  /*9f80*/  FFMA.FTZ R84, R2, R67, -R8 ;  /* 0x0000004302547223 */ /* 0x000fce0000010808 */
[----:B------:R-:W-:Y:S01]  /*9f90*/  MUFU.EX2 R66, R66 ;  /* 0x0000004200427308 */ /* 0x000fe20000000800 */
[----:B------:R-:W-:-:S01]  /*9fa0*/  FFMA.FTZ R71, R2, R71, -R8 ;  /* 0x0000004702477223 */ /* 0x000fc20000010808 */
[----:B0-----:R-:W-:-:S06]  /*9fb0*/  FADD.FTZ R88, R10, R93 ;  /* 0x0000005d0a587221 */ /* 0x001fcc0000010000 */
[----:B------:R-:W0:Y:S01]  /*9fc0*/  MUFU.EX2 R15, R15 ;  /* 0x0000000f000f7308 */ /* 0x000e220000000800 */
[----:B-1----:R-:W-:-:S01]  /*9fd0*/  FADD.FTZ R90, R13, R64 ;  /* 0x000000400d5a7221 */ /* 0x002fc20000010000 */
[----:B------:R-:W-:-:S06]  /*9fe0*/  FFMA.FTZ R95, R2, R107, -R8 ;  /* 0x0000006b025f7223 */ /* 0x000fcc0000010808 */
[----:B------:R-:W1:Y:S01]  /*9ff0*/  MUFU.EX2 R41, R41 ;  /* 0x0000002900297308 */ /* 0x000e620000000800 */
[----:B------:R-:W-:-:S01]  /*a000*/  FFMA.FTZ R72, R2, R121, -R8 ;  /* 0x0000007902487223 */ /* 0x000fc20000010808 */
[C-C-:B------:R-:W-:Y:S01]  /*a010*/  FFMA.FTZ R79, R2.reuse, R79, -R8.reuse ;  /* 0x0000004f024f7223 */ /* 0x140fe20000010808 */
[----:B------:R-:W-:-:S01]  /*a020*/  FFMA.FTZ R74, R2, R123, -R8 ;  /* 0x0000007b024a7223 */ /* 0x000fc20000010808 */
[C-C-:B------:R-:W-:Y:S01]  /*a030*/  FFMA.FTZ R83, R2.reuse, R83, -R8.reuse ;  /* 0x0000005302537223 */ /* 0x140fe20000010808 */
[----:B------:R-:W-:-:S03]  /*a040*/  FFMA.FTZ R76, R2, R129, -R8 ;  /* 0x00000081024c7223 */ /* 0x000fc60000010808 */
[----:B------:R-:W4:Y:S01]  /*a050*/  MUFU.EX2 R20, R20 ;  /* 0x0000001400147308 */ /* 0x000f220000000800 */
[----:B------:R-:W-:-:S01]  /*a060*/  FFMA.FTZ R87, R2, R87, -R8 ;  /* 0x0000005702577223 */ /* 0x000fc20000010808 */
[C-C-:B------:R-:W-:Y:S01]  /*a070*/  FFMA.FTZ R78, R2.reuse, R133, -R8.reuse ;  /* 0x00000085024e7223 */ /* 0x140fe20000010808 */
[----:B------:R-:W-:-:S01]  /*a080*/  FFMA.FTZ R91, R2, R91, -R8 ;  /* 0x0000005b025b7223 */ /* 0x000fc20000010808 */
[C-C-:B------:R-:W-:Y:S01]  /*a090*/  FFMA.FTZ R80, R2.reuse, R137, -R8.reuse ;  /* 0x0000008902507223 */ /* 0x140fe20000010808 */
[----:B------:R-:W-:-:S01]  /*a0a0*/  FFMA.FTZ R63, R2, R63, -R8 ;  /* 0x0000003f023f7223 */ /* 0x000fc20000010808 */
[C-C-:B------:R-:W-:Y:S02]  /*a0b0*/  FFMA.FTZ R82, R2.reuse, R141, -R8.reuse ;  /* 0x0000008d02527223 */ /* 0x140fe40000010808 */
[----:B------:R-:W3:Y:S01]  /*a0c0*/  MUFU.EX2 R68, R68 ;  /* 0x0000004400447308 */ /* 0x000ee20000000800 */
[----:B------:R-:W-:Y:S02]  /*a0d0*/  VIADD R67, R3, 0x13240 ;  /* 0x0001324003437836 */ /* 0x000fe40000000000 */
        /* <DEDUP_REMOVED lines=20> */
[----:B--2---:R-:W-:Y:S01]  /*a220*/  FADD.FTZ R43, R11, R88 ;  /* 0x000000580b2b7221 */ /* 0x004fe20000010000 */
[----:B-----5:R-:W-:-:S05]  /*a230*/  F2FP.SATFINITE.E4M3.F32.PACK_AB_MERGE_C R152, R14, R11, RZ ;  /* 0x0000000b0e98723e */ /* 0x020fca00048070ff */
[----:B------:R-:W-:Y:S01]  /*a240*/  MUFU.EX2 R3, R84 ;  /* 0x0000005400037308 */ /* 0x000fe20000000800 */
[----:B------:R-:W-:-:S07]  /*a250*/  FADD.FTZ R88, R14, R43 ;  /* 0x0000002b0e587221 */ /* 0x000fce0000010000 */
[----:B------:R-:W2:Y:S08]  /*a260*/  MUFU.EX2 R70, R70 ;  /* 0x0000004600467308 */ /* 0x000eb00000000800 */
[----:B------:R5:W-:Y:S01]  /*a270*/  MUFU.EX2 R84, R71 ;  /* 0x0000004700547308 */ /* 0x000be20000000800 */
[----:B0-----:R-:W-:-:S01]  /*a280*/  FADD.FTZ R11, R15, R88 ;  /* 0x000000580f0b7221 */ /* 0x001fc20000010000 */
[----:B-----5:R-:W-:-:S06]  /*a290*/  FADD.FTZ R71, R27, R90 ;  /* 0x0000005a1b477221 */ /* 0x020fcc0000010000 */
[----:B------:R-:W0:Y:S01]  /*a2a0*/  MUFU.EX2 R97, R97 ;  /* 0x0000006100617308 */ /* 0x000e220000000800 */
[----:B------:R-:W-:-:S07]  /*a2b0*/  FADD.FTZ R14, R66, R71 ;  /* 0x00000047420e7221 */ /* 0x000fce0000010000 */
[----:B------:R-:W5:Y:S01]  /*a2c0*/  MUFU.EX2 R95, R95 ;  /* 0x0000005f005f7308 */ /* 0x000f620000000800 */
[----:B-1----:R-:W-:-:S01]  /*a2d0*/  FADD.FTZ R43, R41, R14 ;  /* 0x0000000e292b7221 */ /* 0x002fc20000010000 */
[----:B----4-:R-:W-:-:S06]  /*a2e0*/  FADD.FTZ R11, R20, R11 ;  /* 0x0000000b140b7221 */ /* 0x010fcc0000010000 */
[----:B------:R-:W1:Y:S01]  /*a2f0*/  MUFU.EX2 R40, R40 ;  /* 0x0000002800287308 */ /* 0x000e620000000800 */
[----:B---3--:R-:W-:-:S07]  /*a300*/  FADD.FTZ R43, R68, R43 ;  /* 0x0000002b442b7221 */ /* 0x008fce0000010000 */
[----:B------:R-:W3:Y:S01]  /*a310*/  MUFU.EX2 R72, R72 ;  /* 0x0000004800487308 */ /* 0x000ee20000000800 */
[----:B------:R-:W-:-:S01]  /*a320*/  FADD.FTZ R88, R26, R11 ;  /* 0x0000000b1a587221 */ /* 0x000fc20000010000 */
[----:B--2---:R-:W-:-:S06]  /*a330*/  FADD.FTZ R90, R70, R43 ;  /* 0x0000002b465a7221 */ /* 0x004fcc0000010000 */
[----:B------:R-:W2:Y:S08]  /*a340*/  MUFU.EX2 R77, R77 ;  /* 0x0000004d004d7308 */ /* 0x000eb00000000800 */
[----:B------:R-:W4:Y:S01]  /*a350*/  MUFU.EX2 R79, R79 ;  /* 0x0000004f004f7308 */ /* 0x000f220000000800 */
[----:B0-----:R-:W-:-:S01]  /*a360*/  FADD.FTZ R11, R97, R88 ;  /* 0x00000058610b7221 */ /* 0x001fc20000010000 */
[----:B-----5:R-:W-:-:S06]  /*a370*/  FADD.FTZ R43, R95, R90 ;  /* 0x0000005a5f2b7221 */ /* 0x020fcc0000010000 */
[----:B------:R-:W0:Y:S01]  /*a380*/  MUFU.EX2 R44, R115 ;  /* 0x00000073002c7308 */ /* 0x000e220000000800 */
[----:B------:R-:W-:-:S07]  /*a390*/  F2FP.SATFINITE.E4M3.F32.PACK_AB_MERGE_C R154, R97, R26, RZ ;  /* 0x0000001a619a723e */ /* 0x000fce00048070ff */
[----:B------:R-:W5:Y:S01]  /*a3a0*/  MUFU.EX2 R74, R74 ;  /* 0x0000004a004a7308 */ /* 0x000f620000000800 */
[----:B-1----:R-:W-:-:S01]  /*a3b0*/  FADD.FTZ R26, R40, R11 ;  /* 0x0000000b281a7221 */ /* 0x002fc20000010000 */
[----:B---3--:R-:W-:-:S06]  /*a3c0*/  FADD.FTZ R88, R72, R43 ;  /* 0x0000002b48587221 */ /* 0x008fcc0000010000 */
[----:B------:R-:W1:Y:S08]  /*a3d0*/  MUFU.EX2 R81, R81 ;  /* 0x0000005100517308 */ /* 0x000e700000000800 */
[----:B------:R-:W3:Y:S01]  /*a3e0*/  MUFU.EX2 R83, R83 ;  /* 0x0000005300537308 */ /* 0x000ee20000000800 */
[----:B--2---:R-:W-:-:S01]  /*a3f0*/  FADD.FTZ R11, R77, R26 ;  /* 0x0000001a4d0b7221 */ /* 0x004fc20000010000 */
[----:B----4-:R-:W-:-:S06]  /*a400*/  FADD.FTZ R43, R79, R88 ;  /* 0x000000584f2b7221 */ /* 0x010fcc0000010000 */
[----:B------:R-:W2:Y:S08]  /*a410*/  MUFU.EX2 R46, R119 ;  /* 0x00000077002e7308 */ /* 0x000eb00000000800 */
[----:B------:R-:W4:Y:S01]  /*a420*/  MUFU.EX2 R76, R76 ;  /* 0x0000004c004c7308 */ /* 0x000f220000000800 */
[----:B0-----:R-:W-:-:S01]  /*a430*/  FADD.FTZ R88, R44, R11 ;  /* 0x0000000b2c587221 */ /* 0x001fc20000010000 */
[----:B-----5:R-:W-:-:S06]  /*a440*/  FADD.FTZ R90, R74, R43 ;  /* 0x0000002b4a5a7221 */ /* 0x020fcc0000010000 */
[----:B------:R-:W0:Y:S08]  /*a450*/  MUFU.EX2 R85, R85 ;  /* 0x0000005500557308 */ /* 0x000e300000000800 */
        /* <DEDUP_REMOVED lines=15> */
[----:B------:R-:W1:Y:S01]  /*a550*/  MUFU.EX2 R61, R61 ;  /* 0x0000003d003d7308 */ /* 0x000e620000000800 */
[----:B------:R-:W-:-:S07]  /*a560*/  PRMT R67, R108, 0x654, R67 ;  /* 0x000006546c437816 */ /* 0x000fce0000000043 */
[----:B------:R-:W3:Y:S01]  /*a570*/  MUFU.EX2 R63, R63 ;  /* 0x0000003f003f7308 */ /* 0x000ee20000000800 */
[----:B--2---:R-:W-:-:S01]  /*a580*/  FADD.FTZ R11, R89, R88 ;  /* 0x00000058590b7221 */ /* 0x004fc20000010000 */
[----:B----4-:R-:W-:Y:S01]  /*a590*/  FADD.FTZ R43, R91, R90 ;  /* 0x0000005a5b2b7221 */ /* 0x010fe20000010000 */
[----:B------:R2:W-:Y:S05]  /*a5a0*/  SYNCS.ARRIVE.TRANS64.RED.A1T0 RZ, [R67+URZ], RZ ;  /* 0x000000ff43ff79a7 */ /* 0x0005ea000810043f */
[----:B------:R-:W4:Y:S08]  /*a5b0*/  MUFU.EX2 R52, R131 ;  /* 0x0000008300347308 */ /* 0x000f300000000800 */
[----:B------:R-:W4:Y:S01]  /*a5c0*/  MUFU.EX2 R82, R82 ;  /* 0x0000005200527308 */ /* 0x000f220000000800 */
[----:B0-----:R-:W-:-:S07]  /*a5d0*/  FADD.FTZ R88, R50, R11 ;  /* 0x0000000b32587221 */ /* 0x001fce0000010000 */
[----:B------:R-:W0:Y:S01]  /*a5e0*/  MUFU.EX2 R65, R65 ;  /* 0x0000004100417308 */ /* 0x000e220000000800 */
[----:B-----5:R-:W-:-:S01]  /*a5f0*/  FADD.FTZ R90, R80, R43 ;  /* 0x0000002b505a7221 */ /* 0x020fc20000010000 */
[----:B-1----:R-:W-:-:S06]  /*a600*/  FADD.FTZ R11, R61, R88 ;  /* 0x000000583d0b7221 */ /* 0x002fcc0000010000 */
[----:B------:R-:W1:Y:S01]  /*a610*/  MUFU.EX2 R60, R135 ;  /* 0x00000087003c7308 */ /* 0x000e620000000800 */
[----:B---3--:R-:W-:-:S07]  /*a620*/  FADD.FTZ R43, R63, R90 ;  /* 0x0000005a3f2b7221 */ /* 0x008fce0000010000 */
[----:B--2---:R-:W2:Y:S01]  /*a630*/  MUFU.EX2 R67, R145 ;  /* 0x0000009100437308 */ /* 0x004ea20000000800 */
[----:B------:R-:W-:Y:S01]  /*a640*/  F2FP.SATFINITE.E4M3.F32.PACK_AB_MERGE_C R148, R81, R44, RZ ;  /* 0x0000002c5194723e */ /* 0x000fe200048070ff */
[----:B----4-:R-:W-:Y:S01]  /*a650*/  FADD.FTZ R44, R52, R11 ;  /* 0x0000000b342c7221 */ /* 0x010fe20000010000 */
[----:B------:R-:W-:-:S05]  /*a660*/  F2FP.SATFINITE.E4M3.F32.PACK_AB_MERGE_C R150, R89, R48, RZ ;  /* 0x000000305996723e */ /* 0x000fca00048070ff */
[----:B------:R-:W3:Y:S01]  /*a670*/  MUFU.EX2 R69, R69 ;  /* 0x0000004500457308 */ /* 0x000ee20000000800 */
[----:B------:R-:W-:-:S01]  /*a680*/  FADD.FTZ R48, R82, R43 ;  /* 0x0000002b52307221 */ /* 0x000fc20000010000 */
[C---:B0-----:R-:W-:Y:S01]  /*a690*/  F2FP.SATFINITE.E4M3.F32.PACK_AB_MERGE_C R136, R65.reuse, R52, RZ ;  /* 0x000000344188723e */ /* 0x041fe200048070ff */
[----:B------:R-:W-:-:S05]  /*a6a0*/  FADD.FTZ R65, R65, R44 ;  /* 0x0000002c41417221 */ /* 0x000fca0000010000 */
[----:B------:R-:W0:Y:S01]  /*a6b0*/  MUFU.EX2 R62, R62 ;  /* 0x0000003e003e7308 */ /* 0x000e220000000800 */
[----:B------:R-:W-:-:S07]  /*a6c0*/  FADD.FTZ R48, R3, R48 ;  /* 0x0000003003307221 */ /* 0x000fce0000010000 */
[----:B------:R-:W4:Y:S01]  /*a6d0*/  MUFU.EX2 R149, R149 ;  /* 0x0000009500957308 */ /* 0x000f220000000800 */
[----:B-1----:R-:W-:-:S07]  /*a6e0*/  FADD.FTZ R44, R60, R65 ;  /* 0x000000413c2c7221 */ /* 0x002fce0000010000 */
[----:B------:R-:W1:Y:S01]  /*a6f0*/  MUFU.EX2 R73, R73 ;  /* 0x0000004900497308 */ /* 0x000e620000000800 */
[----:B--2---:R-:W-:-:S07]  /*a700*/  FADD.FTZ R11, R67, R48 ;  /* 0x00000030430b7221 */ /* 0x004fce0000010000 */
[----:B------:R-:W2:Y:S01]  /*a710*/  MUFU.EX2 R86, R75 ;  /* 0x0000004b00567308 */ /* 0x000ea20000000800 */
[----:B---3--:R-:W-:-:S01]  /*a720*/  FADD.FTZ R43, R69, R44 ;  /* 0x0000002c452b7221 */ /* 0x008fc20000010000 */
[----:B------:R-:W-:-:S06]  /*a730*/  FADD.FTZ R44, R84, R11 ;  /* 0x0000000b542c7221 */ /* 0x000fcc0000010000 */
[----:B------:R-:W3:Y:S08]  /*a740*/  MUFU.EX2 R34, R143 ;  /* 0x0000008f00227308 */ /* 0x000ef00000000800 */
[----:B------:R-:W5:Y:S01]  /*a750*/  MUFU.EX2 R151, R151 ;  /* 0x0000009700977308 */ /* 0x000f620000000800 */
[----:B0-----:R-:W-:-:S01]  /*a760*/  FADD.FTZ R48, R62, R43 ;  /* 0x0000002b3e307221 */ /* 0x001fc20000010000 */
[----:B----4-:R-:W-:-:S06]  /*a770*/  FADD.FTZ R11, R149, R44 ;  /* 0x0000002c950b7221 */ /* 0x010fcc0000010000 */
[----:B------:R-:W0:Y:S01]  /*a780*/  MUFU.EX2 R105, R105 ;  /* 0x0000006900697308 */ /* 0x000e220000000800 */
[----:B-1----:R-:W-:-:S07]  /*a790*/  F2FP.SATFINITE.E4M3.F32.PACK_AB_MERGE_C R138, R73, R62, RZ ;  /* 0x0000003e498a723e */ /* 0x002fce00048070ff */
[----:B------:R-:W1:Y:S01]  /*a7a0*/  MUFU.EX2 R14, R47 ;  /* 0x0000002f000e7308 */ /* 0x000e620000000800 */
[----:B------:R-:W-:-:S01]  /*a7b0*/  FADD.FTZ R73, R73, R48 ;  /* 0x0000003049497221 */ /* 0x000fc20000010000 */
[----:B--2---:R-:W-:-:S06]  /*a7c0*/  F2FP.SATFINITE.E4M3.F32.PACK_AB_MERGE_C R149, R86, R149, RZ ;  /* 0x000000955695723e */ /* 0x004fcc00048070ff */
[----:B------:R-:W2:Y:S01]  /*a7d0*/  MUFU.EX2 R38, R38 ;  /* 0x0000002600267308 */ /* 0x000ea20000000800 */
[----:B------:R-:W-:-:S07]  /*a7e0*/  FADD.FTZ R86, R86, R11 ;  /* 0x0000000b56567221 */ /* 0x000fce0000010000 */
[----:B------:R-:W4:Y:S01]  /*a7f0*/  MUFU.EX2 R155, R155 ;  /* 0x0000009b009b7308 */ /* 0x000f220000000800 */
[----:B------:R-:W-:Y:S01]  /*a800*/  F2FP.SATFINITE.E4M3.F32.PACK_AB_MERGE_C R152, R93, R10, R152 ;  /* 0x0000000a5d98723e */ /* 0x000fe20004807098 */
[----:B---3--:R-:W-:-:S06]  /*a810*/  FADD.FTZ R10, R34, R73 ;  /* 0x00000049220a7221 */ /* 0x008fcc0000010000 */
[----:B------:R-:W3:Y:S01]  /*a820*/  MUFU.EX2 R49, R49 ;  /* 0x0000003100317308 */ /* 0x000ee20000000800 */
[----:B-----5:R-:W-:-:S07]  /*a830*/  FADD.FTZ R11, R151, R86 ;  /* 0x00000056970b7221 */ /* 0x020fce0000010000 */
[----:B------:R-:W5:Y:S01]  /*a840*/  MUFU.EX2 R26, R51 ;  /* 0x00000033001a7308 */ /* 0x000f620000000800 */
[----:B------:R-:W-:Y:S01]  /*a850*/  F2FP.SATFINITE.E4M3.F32.PACK_AB_MERGE_C R154, R20, R15, R154 ;  /* 0x0000000f149a723e */ /* 0x000fe2000480709a */
[----:B0-----:R-:W-:-:S06]  /*a860*/  FADD.FTZ R15, R105, R10 ;  /* 0x0000000a690f7221 */ /* 0x001fcc0000010000 */
[----:B------:R-:W0:Y:S01]  /*a870*/  MUFU.EX2 R42, R42 ;  /* 0x0000002a002a7308 */ /* 0x000e220000000800 */
[----:B-1----:R-:W-:-:S07]  /*a880*/  FADD.FTZ R20, R14, R11 ;  /* 0x0000000b0e147221 */ /* 0x002fce0000010000 */
[----:B------:R-:W1:Y:S01]  /*a890*/  MUFU.EX2 R54, R54 ;  /* 0x0000003600367308 */ /* 0x000e620000000800 */
[----:B------:R-:W-:Y:S01]  /*a8a0*/  F2FP.SATFINITE.E4M3.F32.PACK_AB_MERGE_C R148, R77, R40, R148 ;  /* 0x000000284d94723e */ /* 0x000fe20004807094 */
[----:B--2---:R-:W-:-:S06]  /*a8b0*/  FADD.FTZ R40, R38, R15 ;  /* 0x0000000f26287221 */ /* 0x004fcc0000010000 */
[----:B------:R-:W2:Y:S01]  /*a8c0*/  MUFU.EX2 R53, R53 ;  /* 0x0000003500357308 */ /* 0x000ea20000000800 */
[----:B----4-:R-:W-:-:S07]  /*a8d0*/  FADD.FTZ R15, R155, R20 ;  /* 0x000000149b0f7221 */ /* 0x010fce0000010000 */
[----:B------:R-:W-:Y:S01]  /*a8e0*/  MUFU.EX2 R55, R55 ;  /* 0x0000003700377308 */ /* 0x000fe20000000800 */
[C---:B---3--:R-:W-:Y:S01]  /*a8f0*/  F2FP.SATFINITE.E4M3.F32.PACK_AB_MERGE_C R140, R49.reuse, R38, RZ ;  /* 0x00000026318c723e */ /* 0x048fe200048070ff */
[----:B------:R-:W-:-:S06]  /*a900*/  FADD.FTZ R49, R49, R40 ;  /* 0x0000002831317221 */ /* 0x000fcc0000010000 */
[----:B------:R-:W-:Y:S01]  /*a910*/  MUFU.EX2 R56, R56 ;  /* 0x0000003800387308 */ /* 0x000fe20000000800 */
[----:B-----5:R-:W-:-:S07]  /*a920*/  FADD.FTZ R15, R26, R15 ;  /* 0x0000000f1a0f7221 */ /* 0x020fce0000010000 */
[----:B------:R-:W3:Y:S08]  /*a930*/  MUFU.EX2 R57, R57 ;  /* 0x0000003900397308 */ /* 0x000ef00000000800 */
[----:B------:R-:W4:Y:S01]  /*a940*/  MUFU.EX2 R58, R58 ;  /* 0x0000003a003a7308 */ /* 0x000f220000000800 */
[----:B------:R-:W-:Y:S01]  /*a950*/  F2FP.SATFINITE.E4M3.F32.PACK_AB_MERGE_C R11, R26, R155, RZ ;  /* 0x0000009b1a0b723e */ /* 0x000fe200048070ff */
[----:B0-----:R-:W-:-:S06]  /*a960*/  FADD.FTZ R20, R42, R49 ;  /* 0x000000312a147221 */ /* 0x001fcc0000010000 */
[----:B------:R-:W0:Y:S01]  /*a970*/  MUFU.EX2 R59, R59 ;  /* 0x0000003b003b7308 */ /* 0x000e220000000800 */
[----:B-1----:R-:W-:-:S01]  /*a980*/  FADD.FTZ R26, R54, R15 ;  /* 0x0000000f361a7221 */ /* 0x002fc20000010000 */
[----:B--2---:R-:W-:-:S06]  /*a990*/  FADD.FTZ R15, R53, R20 ;  /* 0x00000014350f7221 */ /* 0x004fcc0000010000 */
[----:B------:R-:W-:Y:S08]  /*a9a0*/  MUFU.EX2 R32, R32 ;  /* 0x0000002000207308 */ /* 0x000ff00000000800 */
[----:B------:R-:W1:Y:S08]  /*a9b0*/  MUFU.EX2 R33, R33 ;  /* 0x0000002100217308 */ /* 0x000e700000000800 */
[----:B------:R-:W2:Y:S01]  /*a9c0*/  MUFU.EX2 R28, R28 ;  /* 0x0000001c001c7308 */ /* 0x000ea20000000800 */
[----:B---3--:R-:W-:-:S07]  /*a9d0*/  F2FP.SATFINITE.E4M3.F32.PACK_AB_MERGE_C R142, R57, R56, RZ ;  /* 0x00000038398e723e */ /* 0x008fce00048070ff */
[----:B------:R-:W3:Y:S01]  /*a9e0*/  MUFU.EX2 R30, R30 ;  /* 0x0000001e001e7308 */ /* 0x000ee20000000800 */
[----:B------:R-:W-:-:S07]  /*a9f0*/  FADD.FTZ R56, R56, R15 ;  /* 0x0000000f38387221 */ /* 0x000fce0000010000 */
[----:B------:R-:W5:Y:S08]  /*aa00*/  MUFU.EX2 R29, R29 ;  /* 0x0000001d001d7308 */ /* 0x000f700000000800 */
[----:B------:R-:W5:Y:S08]  /*aa10*/  MUFU.EX2 R31, R31 ;  /* 0x0000001f001f7308 */ /* 0x000f700000000800 */
[----:B------:R4:W-:Y:S01]  /*aa20*/  MUFU.EX2 R10, R35 ;  /* 0x00000023000a7308 */ /* 0x0009e20000000800 */
[----:B------:R-:W-:-:S01]  /*aa30*/  FADD.FTZ R57, R57, R56 ;  /* 0x0000003839397221 */ /* 0x000fc20000010000 */
[----:B----4-:R-:W-:-:S06]  /*aa40*/  FADD.FTZ R35, R55, R26 ;  /* 0x0000001a37237221 */ /* 0x010fcc0000010000 */
[----:B------:R-:W4:Y:S01]  /*aa50*/  MUFU.EX2 R101, R101 ;  /* 0x0000006500657308 */ /* 0x000f220000000800 */
[----:B------:R-:W-:-:S01]  /*aa60*/  FADD.FTZ R26, R58, R35 ;  /* 0x000000233a1a7221 */ /* 0x000fc20000010000 */
[----:B0-----:R-:W-:-:S03]  /*aa70*/  F2FP.SATFINITE.E4M3.F32.PACK_AB_MERGE_C R58, R59, R58, RZ ;  /* 0x0000003a3b3a723e */ /* 0x001fc600048070ff */
[----:B------:R-:W-:-:S03]  /*aa80*/  FADD.FTZ R59, R59, R26 ;  /* 0x0000001a3b3b7221 */ /* 0x000fc60000010000 */
[----:B------:R-:W-:Y:S01]  /*aa90*/  MUFU.EX2 R12, R12 ;  /* 0x0000000c000c7308 */ /* 0x000fe20000000800 */
[----:B-1----:R-:W-:Y:S01]  /*aaa0*/  F2FP.SATFINITE.E4M3.F32.PACK_AB_MERGE_C R144, R33, R32, RZ ;  /* 0x000000202190723e */ /* 0x002fe200048070ff */
[----:B--2---:R-:W-:Y:S01]  /*aab0*/  FADD.FTZ R26, R28, R57 ;  /* 0x000000391c1a7221 */ /* 0x004fe20000010000 */
[----:B------:R-:W-:Y:S01]  /*aac0*/  F2FP.SATFINITE.E4M3.F32.PACK_AB_MERGE_C R140, R105, R34, R140 ;  /* 0x00000022698c723e */ /* 0x000fe2000480708c */
[----:B---3--:R-:W-:-:S04]  /*aad0*/  FADD.FTZ R34, R30, R59 ;  /* 0x0000003b1e227221 */ /* 0x008fc80000010000 */
[----:B------:R-:W-:Y:S01]  /*aae0*/  MUFU.EX2 R37, R37 ;  /* 0x0000002500257308 */ /* 0x000fe20000000800 */
[C---:B-----5:R-:W-:Y:S01]  /*aaf0*/  F2FP.SATFINITE.E4M3.F32.PACK_AB_MERGE_C R144, R29.reuse, R28, R144 ;  /* 0x0000001c1d90723e */ /* 0x060fe20004807090 */
[----:B------:R-:W-:Y:S01]  /*ab00*/  FADD.FTZ R29, R29, R26 ;  /* 0x0000001a1d1d7221 */ /* 0x000fe20000010000 */
[----:B------:R-:W-:-:S05]  /*ab10*/  F2FP.SATFINITE.E4M3.F32.PACK_AB_MERGE_C R27, R66, R27, RZ ;  /* 0x0000001b421b723e */ /* 0x000fca00048070ff */
[----:B------:R-:W0:Y:S01]  /*ab20*/  MUFU.EX2 R36, R36 ;  /* 0x0000002400247308 */ /* 0x000e220000000800 */
[----:B------:R-:W-:-:S07]  /*ab30*/  FADD.FTZ R34, R31, R34 ;  /* 0x000000221f227221 */ /* 0x000fce0000010000 */
[----:B------:R-:W1:Y:S01]  /*ab40*/  MUFU.EX2 R45, R45 ;  /* 0x0000002d002d7308 */ /* 0x000e620000000800 */
[----:B------:R-:W-:Y:S01]  /*ab50*/  F2FP.SATFINITE.E4M3.F32.PACK_AB_MERGE_C R153, R64, R13, R27 ;  /* 0x0000000d4099723e */ /* 0x000fe2000480701b */
[----:B------:R-:W-:-:S06]  /*ab60*/  FADD.FTZ R32, R32, R29 ;  /* 0x0000001d20207221 */ /* 0x000fcc0000010000 */
[----:B------:R-:W2:Y:S01]  /*ab70*/  MUFU.EX2 R111, R111 ;  /* 0x0000006f006f7308 */ /* 0x000ea20000000800 */
[----:B------:R-:W-:Y:S01]  /*ab80*/  F2FP.SATFINITE.E4M3.F32.PACK_AB_MERGE_C R141, R14, R151, R11 ;  /* 0x000000970e8d723e */ /* 0x000fe2000480700b */
[----:B----4-:R-:W-:Y:S01]  /*ab90*/  FADD.FTZ R13, R101, R34 ;  /* 0x00000022650d7221 */ /* 0x010fe20000010000 */
[----:B------:R-:W-:-:S05]  /*aba0*/  VIADD R11, R24, 0xfffffffe ;  /* 0xfffffffe180b7836 */ /* 0x000fca0000000000 */
[----:B------:R-:W3:Y:S01]  /*abb0*/  MUFU.EX2 R20, R39 ;  /* 0x0000002700147308 */ /* 0x000ee20000000800 */
[----:B------:R-:W-:Y:S01]  /*abc0*/  F2FP.SATFINITE.E4M3.F32.PACK_AB_MERGE_C R3, R3, R82, RZ ;  /* 0x000000520303723e */ /* 0x000fe200048070ff */
[----:B------:R-:W-:-:S06]  /*abd0*/  FADD.FTZ R33, R33, R32 ;  /* 0x0000002021217221 */ /* 0x000fcc0000010000 */
[----:B------:R-:W4:Y:S01]  /*abe0*/  MUFU.EX2 R109, R109 ;  /* 0x0000006d006d7308 */ /* 0x000f220000000800 */
[----:B------:R-:W-:-:S07]  /*abf0*/  F2FP.SATFINITE.E4M3.F32.PACK_AB_MERGE_C R101, R10, R101, RZ ;  /* 0x000000650a65723e */ /* 0x000fce00048070ff */
[----:B------:R-:W5:Y:S01]  /*ac00*/  MUFU.EX2 R8, R8 ;  /* 0x0000000800087308 */ /* 0x000f620000000800 */
[----:B------:R-:W-:-:S01]  /*ac10*/  FADD.FTZ R10, R10, R13 ;  /* 0x0000000d0a0a7221 */ /* 0x000fc20000010000 */
[----:B------:R-:W-:Y:S01]  /*ac20*/  ISETP.GE.AND P1, PT, R11, R92, PT ;  /* 0x0000005c0b00720c */ /* 0x000fe20003f26270 */
[----:B0-----:R-:W-:-:S01]  /*ac30*/  FADD.FTZ R26, R36, R33 ;  /* 0x00000021241a7221 */ /* 0x001fc20000010000 */
[----:B------:R-:W-:Y:S02]  /*ac40*/  F2FP.SATFINITE.E4M3.F32.PACK_AB_MERGE_C R13, R37, R12, RZ ;  /* 0x0000000c250d723e */ /* 0x000fe400048070ff */
[----:B------:R-:W-:Y:S01]  /*ac50*/  F2FP.SATFINITE.E4M3.F32.PACK_AB_MERGE_C R137, R63, R80, R3 ;  /* 0x000000503f89723e */ /* 0x000fe20004807003 */
[----:B-1----:R-:W-:Y:S01]  /*ac60*/  FADD.FTZ R3, R45, R10 ;  /* 0x0000000a2d037221 */ /* 0x002fe20000010000 */
[C---:B--2---:R-:W-:Y:S01]  /*ac70*/  F2FP.SATFINITE.E4M3.F32.PACK_AB_MERGE_C R146, R111.reuse, R36, R13 ;  /* 0x000000246f92723e */ /* 0x044fe2000480700d */
[----:B------:R-:W-:Y:S01]  /*ac80*/  FADD.FTZ R111, R111, R26 ;  /* 0x0000001a6f6f7221 */ /* 0x000fe20000010000 */
[----:B------:R-:W-:Y:S01]  /*ac90*/  F2FP.SATFINITE.E4M3.F32.PACK_AB_MERGE_C R74, R83, R74, RZ ;  /* 0x0000004a534a723e */ /* 0x000fe200048070ff */
[----:B---3--:R-:W-:Y:S01]  /*aca0*/  FADD.FTZ R10, R20, R3 ;  /* 0x00000003140a7221 */ /* 0x008fe20000010000 */
[----:B------:R-:W-:Y:S01]  /*acb0*/  F2FP.SATFINITE.E4M3.F32.PACK_AB_MERGE_C R78, R91, R78, RZ ;  /* 0x0000004e5b4e723e */ /* 0x000fe200048070ff */
[----:B------:R-:W-:Y:S01]  /*acc0*/  FADD.FTZ R12, R12, R111 ;  /* 0x0000006f0c0c7221 */ /* 0x000fe20000010000 */
[----:B------:R-:W-:Y:S01]  /*acd0*/  F2FP.SATFINITE.E4M3.F32.PACK_AB_MERGE_C R70, R95, R70, RZ ;  /* 0x000000465f46723e */ /* 0x000fe200048070ff */
[----:B----4-:R-:W-:Y:S01]  /*ace0*/  FADD.FTZ R15, R109, R10 ;  /* 0x0000000a6d0f7221 */ /* 0x010fe20000010000 */
[----:B------:R-:W-:-:S02]  /*acf0*/  F2FP.SATFINITE.E4M3.F32.PACK_AB_MERGE_C R74, R79, R72, R74 ;  /* 0x000000484f4a723e */ /* 0x000fc4000480704a */
[----:B-----5:R-:W-:Y:S02]  /*ad00*/  F2FP.SATFINITE.E4M3.F32.PACK_AB_MERGE_C R3, R8, R109, RZ ;  /* 0x0000006d0803723e */ /* 0x020fe400048070ff */
[----:B------:R-:W-:Y:S01]  /*ad10*/  F2FP.SATFINITE.E4M3.F32.PACK_AB_MERGE_C R78, R87, R76, R78 ;  /* 0x0000004c574e723e */ /* 0x000fe2000480704e */
[----:B------:R-:W-:Y:S01]  /*ad20*/  BSSY B0, `(.L_x_14042) ;  /* 0x0000292000007945 */ /* 0x000fe20003800000 */
[----:B------:R-:W-:Y:S01]  /*ad30*/  F2FP.SATFINITE.E4M3.F32.PACK_AB_MERGE_C R147, R20, R45, R3 ;  /* 0x0000002d1493723e */ /* 0x000fe20004807003 */
[----:B------:R-:W-:Y:S01]  /*ad40*/  FADD.FTZ R20, R37, R12 ;  /* 0x0000000c25147221 */ /* 0x000fe20000010000 */
[----:B------:R-:W-:Y:S01]  /*ad50*/  F2FP.SATFINITE.E4M3.F32.PACK_AB_MERGE_C R150, R85, R46, R150 ;  /* 0x0000002e5596723e */ /* 0x000fe20004807096 */
[----:B------:R-:W-:Y:S01]  /*ad60*/  FADD.FTZ R15, R8, R15 ;  /* 0x0000000f080f7221 */ /* 0x000fe20000010000 */
[----:B------:R-:W-:Y:S01]  /*ad70*/  F2FP.SATFINITE.E4M3.F32.PACK_AB_MERGE_C R136, R61, R50, R136 ;  /* 0x000000323d88723e */ /* 0x000fe20004807088 */
[--C-:B------:R-:W-:Y:S01]  /*ad80*/  IMAD.MOV.U32 R24, RZ, RZ, R25.reuse ;  /* 0x000000ffff187224 */ /* 0x100fe200078e0019 */
[----:B------:R-:W-:Y:S01]  /*ad90*/  F2FP.SATFINITE.E4M3.F32.PACK_AB_MERGE_C R142, R53, R42, R142 ;  /* 0x0000002a358e723e */ /* 0x000fe2000480708e */
[--C-:B------:R-:W-:Y:S01]  /*ada0*/  IMAD.MOV.U32 R27, RZ, RZ, R25.reuse ;  /* 0x000000ffff1b7224 */ /* 0x100fe200078e0019 */
[----:B------:R-:W-:Y:S01]  /*adb0*/  F2FP.SATFINITE.E4M3.F32.PACK_AB_MERGE_C R155, R68, R41, R70 ;  /* 0x00000029449b723e */ /* 0x000fe20004807046 */
[----:B------:R-:W-:Y:S01]  /*adc0*/  IMAD.MOV.U32 R26, RZ, RZ, R25 ;  /* 0x000000ffff1a7224 */ /* 0x000fe200078e0019 */
[----:B------:R-:W-:Y:S01]  /*add0*/  F2FP.SATFINITE.E4M3.F32.PACK_AB_MERGE_C R139, R84, R67, R149 ;  /* 0x00000043548b723e */ /* 0x000fe20004807095 */
[--C-:B------:R-:W-:Y:S01]  /*ade0*/  IMAD.MOV.U32 R29, RZ, RZ, R25.reuse ;  /* 0x000000ffff1d7224 */ /* 0x100fe200078e0019 */
[----:B------:R-:W-:Y:S01]  /*adf0*/  F2FP.SATFINITE.E4M3.F32.PACK_AB_MERGE_C R143, R55, R54, R58 ;  /* 0x00000036378f723e */ /* 0x000fe2000480703a */
[----:B------:R-:W-:Y:S01]  /*ae00*/  IMAD.MOV.U32 R33, RZ, RZ, R25 ;  /* 0x000000ffff217224 */ /* 0x000fe200078e0019 */
[----:B------:R-:W-:Y:S01]  /*ae10*/  F2FP.SATFINITE.E4M3.F32.PACK_AB_MERGE_C R145, R31, R30, R101 ;  /* 0x0000001e1f91723e */ /* 0x000fe20004807065 */
[--C-:B------:R-:W-:Y:S01]  /*ae20*/  IMAD.MOV.U32 R31, RZ, RZ, R25.reuse ;  /* 0x000000ffff1f7224 */ /* 0x100fe200078e0019 */
[----:B------:R-:W-:Y:S01]  /*ae30*/  F2FP.SATFINITE.E4M3.F32.PACK_AB_MERGE_C R138, R69, R60, R138 ;  /* 0x0000003c458a723e */ /* 0x000fe2000480708a */
        /* <DEDUP_REMOVED lines=25> */
[----:B------:R-:W-:Y:S02]  /*afd0*/  IMAD.MOV.U32 R149, RZ, RZ, R74 ;  /* 0x000000ffff957224 */ /* 0x000fe400078e004a */
[----:B------:R-:W-:Y:S01]  /*afe0*/  IMAD.MOV.U32 R151, RZ, RZ, R78 ;  /* 0x000000ffff977224 */ /* 0x000fe200078e004e */
[----:B------:R-:W-:Y:S06]  /*aff0*/  @!P1 BRA `(.L_x_14043) ;  /* 0x0000002400909947 */ /* 0x000fec0003800000 */
[----:B------:R0:W5:Y:S01]  /*b000*/  LDL.LU R12, [R1+0x10] ;  /* 0x00001000010c7983 */ /* 0x0001620000300800 */
[----:B------:R-:W-:Y:S02]  /*b010*/  IMAD.MOV.U32 R10, RZ, RZ, R9 ;  /* 0x000000ffff0a7224 */ /* 0x000fe400078e0009 */
[----:B------:R-:W-:Y:S01]  /*b020*/  IMAD.MOV.U32 R3, RZ, RZ, R0 ;  /* 0x000000ffff037224 */ /* 0x000fe200078e0000 */
[----:B------:R0:W5:Y:S01]  /*b030*/  LDL.LU R8, [R1+0x8] ;  /* 0x0000080001087983 */ /* 0x0001620000300800 */
        /* <DEDUP_REMOVED lines=15> */
[----:B0-----:R-:W-:-:S07]  /*b130*/  CS2R R24, SRZ ;  /* 0x0000000000187805 */ /* 0x001fce000001ff00 */
.L_x_14056:
[----:B-----5:R-:W-:-:S04]  /*b140*/  ISETP.NE.AND P1, PT, R8, 0x1, PT ;  /* 0x000000010800780c */ /* 0x020fc80003f25270 */
[----:B------:R-:W-:-:S04]  /*b150*/  SEL R9, RZ, 0x1, P1 ;  /* 0x00000001ff097807 */ /* 0x000fc80000800000 */
[----:B------:R-:W-:-:S05]  /*b160*/  LOP3.LUT R13, R12, R9, RZ, 0x3c, !PT ;  /* 0x000000090c0d7212 */ /* 0x000fca00078e3cff */
[----:B------:R0:W-:Y:S01]  /*b170*/  STL [R1+0x10], R13 ;  /* 0x0000100d01007387 */ /* 0x0001e20000100800 */
[----:B------:R-:W-:Y:S05]  /*b180*/  @!P0 BRA `(.L_x_14044) ;  /* 0x0000000000048947 */ /* 0x000fea0003800000 */
[----:B------:R-:W-:Y:S01]  /*b190*/  BPT.TRAP 0x1 ;  /* 0x000000040000795c */ /* 0x000fe20000300000 */
.L_x_14044:
[----:B------:R-:W-:Y:S01]  /*b1a0*/  VIADD R0, R8, 0x1 ;  /* 0x0000000108007836 */ /* 0x000fe20000000000 */
[----:B0-----:R-:W-:-:S04]  /*b1b0*/  SHF.L.U32 R13, R13, 0x1f, RZ ;  /* 0x0000001f0d0d7819 */ /* 0x001fc800000006ff */
[----:B------:R-:W-:-:S04]  /*b1c0*/  ISETP.NE.AND P1, PT, R0, 0x2, PT ;  /* 0x000000020000780c */ /* 0x000fc80003f25270 */
[----:B------:R-:W-:-:S05]  /*b1d0*/  SEL R9, R0, RZ, P1 ;  /* 0x000000ff00097207 */ /* 0x000fca0000800000 */
[----:B------:R0:W-:Y:S01]  /*b1e0*/  STL [R1+0x8], R9 ;  /* 0x0000080901007387 */ /* 0x0001e20000100800 */
[----:B------:R-:W-:-:S04]  /*b1f0*/  IMAD R0, R9, 0x8, R18 ;  /* 0x0000000809007824 */ /* 0x000fc800078e0212 */
[----:B------:R0:W1:Y:S01]  /*b200*/  SYNCS.PHASECHK.TRANS64.TRYWAIT P1, [R0+URZ+0x13230], R13 ;  /* 0x0132300d000075a7 */ /* 0x000062000802017f */
[----:B------:R-:W-:Y:S05]  /*b210*/  @!P0 BRA `(.L_x_14045) ;  /* 0x0000000000048947 */ /* 0x000fea0003800000 */
[----:B------:R-:W-:Y:S01]  /*b220*/  BPT.TRAP 0x1 ;  /* 0x000000040000795c */ /* 0x000fe20000300000 */
.L_x_14045:
[----:B0-----:R-:W-:Y:S01]  /*b230*/  IMAD R9, R9, 0x280, R21 ;  /* 0x0000028009097824 */ /* 0x001fe200078e0215 */
[----:B------:R-:W-:Y:S03]  /*b240*/  BSSY B1, `(.L_x_14046) ;  /* 0x0000006000017945 */ /* 0x000fe60003800000 */
[C---:B------:R-:W-:Y:S01]  /*b250*/  VIADD R59, R9.reuse, 0x100 ;  /* 0x00000100093b7836 */ /* 0x040fe20000000000 */
[----:B------:R-:W-:Y:S01]  /*b260*/  IADD3 R14, R9, 0x80, RZ ;  /* 0x00000080090e7810 */ /* 0x000fe20007ffe0ff */
[----:B-1----:R-:W-:Y:S06]  /*b270*/  @P1 BRA `(.L_x_14047) ;  /* 0x0000000000081947 */ /* 0x002fec0003800000 */
[----:B------:R-:W0:Y:S02]  /*b280*/  SYNCS.PHASECHK.TRANS64.TRYWAIT P1, [R0+URZ+0x13230], R13 ;  /* 0x0132300d000075a7 */ /* 0x000e24000802017f */
[----:B0-----:R-:W-:Y:S05]  /*b290*/  @!P1 BRA `(.L_x_14048) ;  /* 0x000000dc002c9947 */ /* 0x001fea0003800000 */
.L_x_14047:
[----:B------:R-:W-:Y:S05]  /*b2a0*/  BSYNC B1 ;  /* 0x0000000000017941 */ /* 0x000fea0003800000 */
.L_x_14046:
[----:B------:R-:W-:Y:S01]  /*b2b0*/  IMAD.MOV.U32 R56, RZ, RZ, R9 ;  /* 0x000000ffff387224 */ /* 0x000fe200078e0009 */
[----:B------:R-:W-:Y:S01]  /*b2c0*/  R2UR UR4, R4 ;  /* 0x00000000040472ca */ /* 0x000fe200000e0000 */
[----:B------:R-:W-:Y:S01]  /*b2d0*/  IMAD.MOV.U32 R57, RZ, RZ, -0x7fffffe0 ;  /* 0x80000020ff397424 */ /* 0x000fe200078e00ff */
[----:B------:R-:W-:Y:S01]  /*b2e0*/  R2UR UR5, R5 ;  /* 0x00000000050572ca */ /* 0x000fe200000e0000 */
[----:B------:R-:W-:Y:S01]  /*b2f0*/  WARPGROUP.ARRIVE ;  /* 0x00000000000079c5 */ /* 0x000fe20000000000 */
[----:B------:R-:W-:Y:S01]  /*b300*/  R2UR UR6, R56 ;  /* 0x00000000380672ca */ /* 0x000fe200000e0000 */
[----:B------:R-:W-:Y:S01]  /*b310*/  IMAD.MOV.U32 R56, RZ, RZ, R14 ;  /* 0x000000ffff387224 */ /* 0x000fe200078e000e */
[----:B------:R-:W-:Y:S01]  /*b320*/  R2UR UR7, R57 ;  /* 0x00000000390772ca */ /* 0x000fe200000e0000 */
[----:B------:R-:W-:Y:S01]  /*b330*/  VIADD R58, R9, 0x180 ;  /* 0x00000180093a7836 */ /* 0x000fe20000000000 */
[----:B------:R-:W-:Y:S01]  /*b340*/  R2UR UR11, R57 ;  /* 0x00000000390b72ca */ /* 0x000fe200000e0000 */
[----:B------:R-:W-:Y:S01]  /*b350*/  IMAD.MOV.U32 R61, RZ, RZ, -0x7fffffe0 ;  /* 0x80000020ff3d7424 */ /* 0x000fe200078e00ff */
[----:B------:R-:W-:Y:S01]  /*b360*/  R2UR UR10, R56 ;  /* 0x00000000380a72ca */ /* 0x000fe200000e0000 */
[----:B------:R-:W-:Y:S01]  /*b370*/  IMAD.MOV.U32 R56, RZ, RZ, R59 ;  /* 0x000000ffff387224 */ /* 0x000fe200078e003b */
[----:B------:R-:W-:Y:S01]  /*b380*/  R2UR UR8, R4 ;  /* 0x00000000040872ca */ /* 0x000fe200000e0000 */
[----:B------:R-:W-:Y:S01]  /*b390*/  IMAD.MOV.U32 R59, RZ, RZ, -0x7fffffe0 ;  /* 0x80000020ff3b7424 */ /* 0x000fe200078e00ff */
[----:B------:R-:W-:-:S02]  /*b3a0*/  R2UR UR9, R5 ;  /* 0x00000000050972ca */ /* 0x000fc400000e0000 */
[----:B------:R-:W-:Y:S01]  /*b3b0*/  R2UR UR14, R56 ;  /* 0x00000000380e72ca */ /* 0x000fe200000e0000 */
[----:B------:R-:W-:Y:S01]  /*b3c0*/  VIADD R56, R9, 0x200 ;  /* 0x0000020009387836 */ /* 0x000fe20000000000 */
[----:B------:R-:W-:Y:S01]  /*b3d0*/  R2UR UR15, R57 ;  /* 0x00000000390f72ca */ /* 0x000fe200000e0000 */
[----:B------:R-:W-:Y:S01]  /*b3e0*/  QGMMA.64x32x32.F32.E4M3.E4M3 R120, gdesc[UR4], RZ, !UPT, gsb0 ;  /* 0x00600000047879f3 */ /* 0x000fe2000c0008ff */
[----:B------:R-:W-:Y:S02]  /*b3f0*/  R2UR UR12, R4 ;  /* 0x00000000040c72ca */ /* 0x000fe400000e0000 */
[----:B------:R-:W-:Y:S02]  /*b400*/  R2UR UR13, R5 ;  /* 0x00000000050d72ca */ /* 0x000fe400000e0000 */
[----:B------:R-:W-:Y:S01]  /*b410*/  R2UR UR18, R58 ;  /* 0x000000003a1272ca */ /* 0x000fe200000e0000 */
[----:B------:R-:W-:Y:S01]  /*b420*/  VIADD R58, R9, 0x2 ;  /* 0x00000002093a7836 */ /* 0x000fe20000000000 */
[----:B------:R-:W-:-:S02]  /*b430*/  R2UR UR19, R59 ;  /* 0x000000003b1372ca */ /* 0x000fc400000e0000 */
[----:B------:R-:W-:Y:S02]  /*b440*/  R2UR UR16, R4 ;  /* 0x00000000041072ca */ /* 0x000fe400000e0000 */
[----:B------:R-:W-:Y:S02]  /*b450*/  R2UR UR17, R5 ;  /* 0x00000000051172ca */ /* 0x000fe400000e0000 */
[----:B------:R-:W-:Y:S01]  /*b460*/  R2UR UR22, R56 ;  /* 0x00000000381672ca */ /* 0x000fe200000e0000 */
[----:B------:R-:W-:Y:S01]  /*b470*/  VIADD R56, R9, 0x82 ;  /* 0x0000008209387836 */ /* 0x000fe20000000000 */
[----:B------:R-:W-:Y:S02]  /*b480*/  R2UR UR23, R57 ;  /* 0x00000000391772ca */ /* 0x000fe400000e0000 */
[----:B------:R-:W-:Y:S01]  /*b490*/  R2UR UR26, R58 ;  /* 0x000000003a1a72ca */ /* 0x000fe200000e0000 */
[----:B------:R-:W-:Y:S01]  /*b4a0*/  VIADD R58, R9, 0x202 ;  /* 0x00000202093a7836 */ /* 0x000fe20000000000 */
[----:B------:R-:W-:Y:S01]  /*b4b0*/  R2UR UR27, R59 ;  /* 0x000000003b1b72ca */ /* 0x000fe200000e0000 */
[----:B------:R-:W-:Y:S01]  /*b4c0*/  IMAD.MOV.U32 R59, RZ, RZ, -0x7fffffe0 ;  /* 0x80000020ff3b7424 */ /* 0x000fe200078e00ff */
[----:B------:R-:W-:-:S02]  /*b4d0*/  R2UR UR20, R4 ;  /* 0x00000000041472ca */ /* 0x000fc400000e0000 */
[----:B------:R-:W-:Y:S02]  /*b4e0*/  R2UR UR21, R5 ;  /* 0x00000000051572ca */ /* 0x000fe400000e0000 */
[----:B------:R-:W-:Y:S01]  /*b4f0*/  R2UR UR6, R56 ;  /* 0x00000000380672ca */ /* 0x000fe200000e0000 */
[----:B------:R-:W-:Y:S01]  /*b500*/  VIADD R56, R9, 0x182 ;  /* 0x0000018209387836 */ /* 0x000fe20000000000 */
[----:B------:R-:W-:Y:S01]  /*b510*/  R2UR UR7, R57 ;  /* 0x00000000390772ca */ /* 0x000fe200000e0000 */
[----:B------:R-:W-:Y:S01]  /*b520*/  IMAD.MOV.U32 R57, RZ, RZ, -0x7fffffe0 ;  /* 0x80000020ff397424 */ /* 0x000fe200078e00ff */
[----:B------:R-:W-:Y:S02]  /*b530*/  IADD3 R60, R9, 0x102, RZ ;  /* 0x00000102093c7810 */ /* 0x000fe40007ffe0ff */
[----:B------:R-:W-:Y:S02]  /*b540*/  R2UR UR30, R58 ;  /* 0x000000003a1e72ca */ /* 0x000fe400000e0000 */
[----:B------:R-:W-:-:S02]  /*b550*/  R2UR UR31, R59 ;  /* 0x000000003b1f72ca */ /* 0x000fc400000e0000 */
        /* <DEDUP_REMOVED lines=44> */
.L_x_14049:
[----:B------:R-:W-:Y:S01]  /*b820*/  SHF.L.U32 R9, R12, 0x1f, RZ ;  /* 0x0000001f0c097819 */ /* 0x000fe200000006ff */
[----:B------:R-:W-:-:S04]  /*b830*/  IMAD R14, R8, 0x8, R18 ;  /* 0x00000008080e7824 */ /* 0x000fc800078e0212 */
[----:B------:R1:W2:Y:S01]  /*b840*/  SYNCS.PHASECHK.TRANS64.TRYWAIT P1, [R14+URZ+0x13250], R9 ;  /* 0x013250090e0075a7 */ /* 0x0002a2000802017f */
[----:B------:R-:W-:Y:S05]  /*b850*/  @!P0 BRA `(.L_x_14050) ;  /* 0x0000000000048947 */ /* 0x000fea0003800000 */
[----:B------:R-:W-:Y:S01]  /*b860*/  BPT.TRAP 0x1 ;  /* 0x000000040000795c */ /* 0x000fe20000300000 */
.L_x_14050:
[----:B------:R-:W-:Y:S04]  /*b870*/  BSSY B1, `(.L_x_14051) ;  /* 0x0000004000017945 */ /* 0x000fe80003800000 */
[----:B--2---:R-:W-:Y:S05]  /*b880*/  @P1 BRA `(.L_x_14052) ;  /* 0x0000000000081947 */ /* 0x004fea0003800000 */
[----:B------:R-:W2:Y:S02]  /*b890*/  SYNCS.PHASECHK.TRANS64.TRYWAIT P1, [R14+URZ+0x13250], R9 ;  /* 0x013250090e0075a7 */ /* 0x000ea4000802017f */
[----:B--2---:R-:W-:Y:S05]  /*b8a0*/  @!P1 BRA `(.L_x_14053) ;  /* 0x000000d400bc9947 */ /* 0x004fea0003800000 */
.L_x_14052:
[----:B------:R-:W-:Y:S05]  /*b8b0*/  BSYNC B1 ;  /* 0x0000000000017941 */ /* 0x000fea0003800000 */
.L_x_14051:
[----:B-12---:R-:W-:Y:S01]  /*b8c0*/  VIADD R9, R18, 0x1000 ;  /* 0x0000100012097836 */ /* 0x006fe20000000000 */
[----:B------:R-:W-:Y:S01]  /*b8d0*/  WARPGROUP.ARRIVE ;  /* 0x00000000000079c5 */ /* 0x000fe20000000000 */
[----:B0-----:R-:W-:-:S03]  /*b8e0*/  IMAD.MOV.U32 R13, RZ, RZ, -0x3ffffff0 ;  /* 0xc0000010ff0d7424 */ /* 0x001fc600078e00ff */
[----:B------:R-:W-:-:S04]  /*b8f0*/  SHF.R.U32.HI R9, RZ, 0x4, R9 ;  /* 0x00000004ff097819 */ /* 0x000fc80000011609 */
[----:B------:R-:W-:-:S04]  /*b900*/  LOP3.LUT R9, R9, 0x3fff, RZ, 0xc0, !PT ;  /* 0x00003fff09097812 */ /* 0x000fc800078ec0ff */
[----:B------:R-:W-:-:S05]  /*b910*/  LOP3.LUT R9, R9, 0x10000, RZ, 0xfc, !PT ;  /* 0x0001000009097812 */ /* 0x000fca00078efcff */
[----:B------:R-:W-:Y:S02]  /*b920*/  IMAD R8, R8, 0x280, R9 ;  /* 0x0000028008087824 */ /* 0x000fe400078e0209 */
[----:B------:R-:W-:Y:S02]  /*b930*/  IMAD.MOV.U32 R9, RZ, RZ, -0x3ffffff0 ;  /* 0xc0000010ff097424 */ /* 0x000fe400078e00ff */
[C---:B------:R-:W-:Y:S01]  /*b940*/  VIADD R12, R8.reuse, 0x80 ;  /* 0x00000080080c7836 */ /* 0x040fe20000000000 */
[----:B------:R-:W-:Y:S02]  /*b950*/  R2UR UR6, R8 ;  /* 0x00000000080672ca */ /* 0x000fe400000e0000 */
[----:B------:R-:W-:Y:S01]  /*b960*/  R2UR UR7, R9 ;  /* 0x00000000090772ca */ /* 0x000fe200000e0000 */
[----:B------:R-:W-:-:S12]  /*b970*/  IMAD.MOV.U32 R9, RZ, RZ, -0x3ffffff0 ;  /* 0xc0000010ff097424 */ /* 0x000fd800078e00ff */
[----:B------:R-:W-:Y:S01]  /*b980*/  QGMMA.64x64x32.F32.E4M3.E4M3 R24, R152, gdesc[UR4], R24, gsb0 ;  /* 0x00e0000498187df3 */ /* 0x000fe20008000818 */
[----:B------:R-:W-:Y:S02]  /*b990*/  R2UR UR6, R12 ;  /* 0x000000000c0672ca */ /* 0x000fe400000e0000 */
[----:B------:R-:W-:Y:S01]  /*b9a0*/  R2UR UR7, R13 ;  /* 0x000000000d0772ca */ /* 0x000fe200000e0000 */
[----:B------:R-:W-:Y:S01]  /*b9b0*/  IMAD.MOV.U32 R13, RZ, RZ, -0x3ffffff0 ;  /* 0xc0000010ff0d7424 */ /* 0x000fe200078e00ff */
[----:B------:R-:W-:Y:S01]  /*b9c0*/  IADD3 R12, R8, 0x100, RZ ;  /* 0x00000100080c7810 */ /* 0x000fe20007ffe0ff */
[----:B------:R-:W-:Y:S02]  /*b9d0*/  WARPGROUP.DEPBAR.LE gsb0, 0x0 ;  /* 0x00008000000079c5 */ /* 0x000fe40000010000 */
[----:B------:R-:W-:-:S08]  /*b9e0*/  WARPGROUP.ARRIVE ;  /* 0x00000000000079c5 */ /* 0x000fd00000000000 */
[----:B------:R-:W-:Y:S01]  /*b9f0*/  QGMMA.64x64x32.F32.E4M3.E4M3 R24, R148, gdesc[UR4], R24, gsb0 ;  /* 0x00e0000494187df3 */ /* 0x000fe20008000818 */
[----:B------:R-:W-:Y:S01]  /*ba00*/  R2UR UR6, R12 ;  /* 0x000000000c0672ca */ /* 0x000fe200000e0000 */
[C---:B------:R-:W-:Y:S01]  /*ba10*/  VIADD R12, R8.reuse, 0x180 ;  /* 0x00000180080c7836 */ /* 0x040fe20000000000 */
[----:B------:R-:W-:Y:S01]  /*ba20*/  R2UR UR7, R13 ;  /* 0x000000000d0772ca */ /* 0x000fe200000e0000 */
[----:B------:R-:W-:Y:S02]  /*ba30*/  IMAD.MOV.U32 R13, RZ, RZ, -0x3ffffff0 ;  /* 0xc0000010ff0d7424 */ /* 0x000fe400078e00ff */
[----:B------:R-:W-:Y:S01]  /*ba40*/  VIADD R8, R8, 0x200 ;  /* 0x0000020008087836 */ /* 0x000fe20000000000 */
[----:B------:R-:W-:Y:S02]  /*ba50*/  WARPGROUP.DEPBAR.LE gsb0, 0x0 ;  /* 0x00008000000079c5 */ /* 0x000fe40000010000 */
[----:B------:R-:W-:-:S07]  /*ba60*/  WARPGROUP.ARRIVE ;  /* 0x00000000000079c5 */ /* 0x000fce0000000000 */
[----:B------:R-:W-:Y:S01]  /*ba70*/  QGMMA.64x64x32.F32.E4M3.E4M3 R24, R136, gdesc[UR4], R24, gsb0 ;  /* 0x00e0000488187df3 */ /* 0x000fe20008000818 */
[----:B------:R-:W-:Y:S02]  /*ba80*/  R2UR UR6, R12 ;  /* 0x000000000c0672ca */ /* 0x000fe400000e0000 */
[----:B------:R-:W-:Y:S01]  /*ba90*/  R2UR UR7, R13 ;  /* 0x000000000d0772ca */ /* 0x000fe200000e0000 */
[----:B------:R-:W-:Y:S02]  /*baa0*/  WARPGROUP.DEPBAR.LE gsb0, 0x0 ;  /* 0x00008000000079c5 */ /* 0x000fe40000010000 */
[----:B------:R-:W-:-:S10]  /*bab0*/  WARPGROUP.ARRIVE ;  /* 0x00000000000079c5 */ /* 0x000fd40000000000 */
[----:B------:R-:W-:Y:S01]  /*bac0*/  QGMMA.64x64x32.F32.E4M3.E4M3 R24, R140, gdesc[UR4], R24, gsb0 ;  /* 0x00e000048c187df3 */ /* 0x000fe20008000818 */
[----:B------:R-:W-:Y:S02]  /*bad0*/  R2UR UR6, R8 ;  /* 0x00000000080672ca */ /* 0x000fe400000e0000 */
[----:B------:R-:W-:Y:S01]  /*bae0*/  R2UR UR7, R9 ;  /* 0x00000000090772ca */ /* 0x000fe200000e0000 */
[----:B------:R-:W-:Y:S02]  /*baf0*/  WARPGROUP.DEPBAR.LE gsb0, 0x0 ;  /* 0x00008000000079c5 */ /* 0x000fe40000010000 */
[----:B------:R-:W-:-:S10]  /*bb00*/  WARPGROUP.ARRIVE ;  /* 0x00000000000079c5 */ /* 0x000fd40000000000 */
[----:B------:R-:W-:Y:S03]  /*bb10*/  QGMMA.64x64x32.F32.E4M3.E4M3 R24, R144, gdesc[UR4], R24, gsb0 ;  /* 0x00e0000490187df3 */ /* 0x000fe60008000818 */
[----:B------:R-:W-:Y:S02]  /*bb20*/  WARPGROUP.DEPBAR.LE gsb0, 0x0 ;  /* 0x00008000000079c5 */ /* 0x000fe40000010000 */
[----:B------:R-:W-:Y:S05]  /*bb30*/  @!P0 BRA `(.L_x_14054) ;  /* 0x0000000000048947 */ /* 0x000fea0003800000 */
[----:B------:R-:W-:Y:S01]  /*bb40*/  BPT.TRAP 0x1 ;  /* 0x000000040000795c */ /* 0x000fe20000300000 */
.L_x_14054:
        /* <DEDUP_REMOVED lines=50> */
[----:B------:R-:W-:Y:S01]  /*be70*/  FMNMX.FTZ R8, R123, R8, !PT ;  /* 0x000000087b087209 */ /* 0x000fe20007810000 */
[----:B------:R-:W-:Y:S02]  /*be80*/  FADD.FTZ R3, -R0, R3 ;  /* 0x0000000300037221 */ /* 0x000fe40000010100 */
        /* <DEDUP_REMOVED lines=64> */
[----:B------:R-:W2:Y:S01]  /*c290*/  MUFU.EX2 R124, R124 ;  /* 0x0000007c007c7308 */ /* 0x000ea20000000800 */
[----:B0-----:R-:W-:-:S01]  /*c2a0*/  FFMA.FTZ R20, R3, R20, R120 ;  /* 0x0000001403147223 */ /* 0x001fc20000010078 */
[----:B------:R-:W-:-:S04]  /*c2b0*/  FMNMX.FTZ R8, R102, R8, !PT ;  /* 0x0000000866087209 */ /* 0x000fc80007810000 */
[----:B------:R-:W-:Y:S02]  /*c2c0*/  FMNMX.FTZ R8, R103, R8, !PT ;  /* 0x0000000867087209 */ /* 0x000fe40007810000 */
[----:B------:R-:W0:Y:S02]  /*c2d0*/  MUFU.EX2 R125, R125 ;  /* 0x0000007d007d7308 */ /* 0x000e240000000800 */
[----:B------:R-:W-:-:S04]  /*c2e0*/  FMNMX.FTZ R8, R74, R8, !PT ;  /* 0x000000084a087209 */ /* 0x000fc80007810000 */
[----:B------:R-:W-:Y:S02]  /*c2f0*/  FMNMX.FTZ R8, R75, R8, !PT ;  /* 0x000000084b087209 */ /* 0x000fe40007810000 */
[----:B------:R-:W3:Y:S02]  /*c300*/  MUFU.EX2 R128, R128 ;  /* 0x0000008000807308 */ /* 0x000ee40000000800 */
        /* <DEDUP_REMOVED lines=21> */
[----:B------:R-:W1:Y:S05]  /*c460*/  SHFL.BFLY PT, R9, R8, 0x2, 0x1f ;  /* 0x0c401f0008097f89 */ /* 0x000e6a00000e0000 */
        /* <DEDUP_REMOVED lines=10> */
[----:B------:R-:W-:-:S01]  /*c510*/  FADD.FTZ R8, -R9, R10 ;  /* 0x0000000a09087221 */ /* 0x000fc20000010100 */
[----:B------:R-:W-:Y:S01]  /*c520*/  FFMA.FTZ R69, R2, R9, -8 ;  /* 0xc100000002457423 */ /* 0x000fe20000010009 */
[----:B------:R-:W-:-:S02]  /*c530*/  FADD.FTZ R10, R121, R20 ;  /* 0x00000014790a7221 */ /* 0x000fc40000010000 */
[C---:B------:R-:W-:Y:S01]  /*c540*/  FMUL.FTZ R8, R2.reuse, R8 ;  /* 0x0000000802087220 */ /* 0x040fe20000410000 */
        /* <DEDUP_REMOVED lines=9> */
[----:B--2---:R-:W-:Y:S01]  /*c5e0*/  FADD.FTZ R10, R124, R10 ;  /* 0x0000000a7c0a7221 */ /* 0x004fe20000010000 */
[----:B------:R-:W-:-:S01]  /*c5f0*/  FFMA.FTZ R106, R2, R106, -R69 ;  /* 0x0000006a026a7223 */ /* 0x000fc20000010845 */
[C-C-:B------:R-:W-:Y:S01]  /*c600*/  FFMA.FTZ R107, R2.reuse, R107, -R69.reuse ;  /* 0x0000006b026b7223 */ /* 0x140fe20000010845 */
[----:B------:R-:W-:-:S01]  /*c610*/  FFMA.FTZ R110, R2, R110, -R69 ;  /* 0x0000006e026e7223 */ /* 0x000fc20000010845 */
[----:B------:R-:W1:Y:S01]  /*c620*/  MUFU.EX2 R122, R122 ;  /* 0x0000007a007a7308 */ /* 0x000e620000000800 */
[----:B0-----:R-:W-:-:S01]  /*c630*/  FADD.FTZ R10, R125, R10 ;  /* 0x0000000a7d0a7221 */ /* 0x001fc20000010000 */
[C-C-:B------:R-:W-:Y:S01]  /*c640*/  FFMA.FTZ R111, R2.reuse, R111, -R69.reuse ;  /* 0x0000006f026f7223 */ /* 0x140fe20000010845 */
[----:B------:R-:W-:-:S01]  /*c650*/  FFMA.FTZ R114, R2, R114, -R69 ;  /* 0x0000007202727223 */ /* 0x000fc20000010845 */
[----:B------:R-:W-:Y:S01]  /*c660*/  FFMA.FTZ R115, R2, R115, -R69 ;  /* 0x0000007302737223 */ /* 0x000fe20000010845 */
[----:B---3--:R-:W-:-:S01]  /*c670*/  FADD.FTZ R10, R128, R10 ;  /* 0x0000000a800a7221 */ /* 0x008fc20000010000 */
[C-C-:B------:R-:W-:Y:S01]  /*c680*/  FFMA.FTZ R118, R2.reuse, R118, -R69.reuse ;  /* 0x0000007602767223 */ /* 0x140fe20000010845 */
[----:B------:R-:W-:-:S01]  /*c690*/  FFMA.FTZ R119, R2, R119, -R69 ;  /* 0x0000007702777223 */ /* 0x000fc20000010845 */
[----:B------:R-:W0:Y:S01]  /*c6a0*/  MUFU.EX2 R123, R123 ;  /* 0x0000007b007b7308 */ /* 0x000e220000000800 */
[----:B----4-:R-:W-:-:S01]  /*c6b0*/  FADD.FTZ R10, R129, R10 ;  /* 0x0000000a810a7221 */ /* 0x010fc20000010000 */
[C-C-:B------:R-:W-:Y:S01]  /*c6c0*/  FFMA.FTZ R90, R2.reuse, R90, -R69.reuse ;  /* 0x0000005a025a7223 */ /* 0x140fe20000010845 */
[----:B------:R-:W-:-:S01]  /*c6d0*/  FFMA.FTZ R91, R2, R91, -R69 ;  /* 0x0000005b025b7223 */ /* 0x000fc20000010845 */
[----:B------:R-:W-:Y:S01]  /*c6e0*/  FFMA.FTZ R94, R2, R94, -R69 ;  /* 0x0000005e025e7223 */ /* 0x000fe20000010845 */
[----:B-----5:R-:W-:-:S01]  /*c6f0*/  FADD.FTZ R10, R132, R10 ;  /* 0x0000000a840a7221 */ /* 0x020fc20000010000 */
        /* <DEDUP_REMOVED lines=40> */
[----:B------:R-:W-:-:S02]  /*c980*/  FADD.FTZ R10, R88, R10 ;  /* 0x0000000a580a7221 */ /* 0x000fc40000010000 */
[----:B------:R-:W0:Y:S01]  /*c990*/  MUFU.EX2 R135, R135 ;  /* 0x0000008700877308 */ /* 0x000e220000000800 */
[----:B--2---:R-:W-:-:S01]  /*c9a0*/  FADD.FTZ R12, R131, R12 ;  /* 0x0000000c830c7221 */ /* 0x004fc20000010000 */
[----:B------:R-:W-:-:S04]  /*c9b0*/  FADD.FTZ R10, R89, R10 ;  /* 0x0000000a590a7221 */ /* 0x000fc80000010000 */
[----:B------:R-:W-:Y:S02]  /*c9c0*/  FADD.FTZ R10, R92, R10 ;  /* 0x0000000a5c0a7221 */ /* 0x000fe40000010000 */
        /* <DEDUP_REMOVED lines=110> */
.L_x_14055:
[----:B------:R-:W2:Y:S01]  /*d0b0*/  LDL R10, [R1+0x28] ;  /* 0x00002800010a7983 */ /* 0x000ea20000100800 */
        /* <DEDUP_REMOVED lines=16> */
[----:B------:R0:W5:Y:S01]  /*d1c0*/  LDL R12, [R1+0x10] ;  /* 0x00001000010c7983 */ /* 0x0001620000100800 */
[----:B------:R-:W-:-:S03]  /*d1d0*/  VIADD R14, R14, 0x13260 ;  /* 0x000132600e0e7836 */ /* 0x000fc60000000000 */
[----:B------:R0:W5:Y:S01]  /*d1e0*/  LDL R8, [R1+0x8] ;  /* 0x0000080001087983 */ /* 0x0001620000100800 */
[----:B------:R-:W-:Y:S02]  /*d1f0*/  F2FP.SATFINITE.E4M3.F32.PACK_AB_MERGE_C R126, R127, R126, RZ ;  /* 0x0000007e7f7e723e */ /* 0x000fe400048070ff */
[----:B------:R-:W-:Y:S02]  /*d200*/  F2FP.SATFINITE.E4M3.F32.PACK_AB_MERGE_C R132, R133, R132, RZ ;  /* 0x000000848584723e */ /* 0x000fe400048070ff */
[----:B------:R-:W-:Y:S02]  /*d210*/  F2FP.SATFINITE.E4M3.F32.PACK_AB_MERGE_C R134, R135, R134, RZ ;  /* 0x000000868786723e */ /* 0x000fe400048070ff */
[----:B------:R-:W-:Y:S02]  /*d220*/  F2FP.SATFINITE.E4M3.F32.PACK_AB_MERGE_C R108, R109, R108, RZ ;  /* 0x0000006c6d6c723e */ /* 0x000fe400048070ff */
[----:B------:R-:W-:Y:S02]  /*d230*/  F2FP.SATFINITE.E4M3.F32.PACK_AB_MERGE_C R110, R111, R110, RZ ;  /* 0x0000006e6f6e723e */ /* 0x000fe400048070ff */
[----:B------:R-:W-:-:S02]  /*d240*/  F2FP.SATFINITE.E4M3.F32.PACK_AB_MERGE_C R124, R125, R124, RZ ;  /* 0x0000007c7d7c723e */ /* 0x000fc400048070ff */
[----:B------:R-:W-:Y:S02]  /*d250*/  PRMT R14, R136, 0x654, R14 ;  /* 0x00000654880e7816 */ /* 0x000fe4000000000e */
[----:B------:R-:W-:Y:S02]  /*d260*/  F2FP.SATFINITE.E4M3.F32.PACK_AB_MERGE_C R126, R123, R122, R126 ;  /* 0x0000007a7b7e723e */ /* 0x000fe4000480707e */
[----:B------:R-:W-:Y:S01]  /*d270*/  F2FP.SATFINITE.E4M3.F32.PACK_AB_MERGE_C R132, R129, R128, R132 ;  /* 0x000000808184723e */ /* 0x000fe20004807084 */
[----:B------:R0:W-:Y:S01]  /*d280*/  SYNCS.ARRIVE.TRANS64.RED.A1T0 RZ, [R14+URZ], RZ ;  /* 0x000000ff0eff79a7 */ /* 0x0001e2000810043f */
[----:B------:R-:W-:Y:S02]  /*d290*/  F2FP.SATFINITE.E4M3.F32.PACK_AB_MERGE_C R134, R131, R130, R134 ;  /* 0x000000828386723e */ /* 0x000fe40004807086 */
[----:B------:R-:W-:Y:S02]  /*d2a0*/  F2FP.SATFINITE.E4M3.F32.PACK_AB_MERGE_C R108, R105, R104, R108 ;  /* 0x00000068696c723e */ /* 0x000fe4000480706c */
[----:B------:R-:W-:-:S02]  /*d2b0*/  F2FP.SATFINITE.E4M3.F32.PACK_AB_MERGE_C R110, R107, R106, R110 ;  /* 0x0000006a6b6e723e */ /* 0x000fc4000480706e */
        /* <DEDUP_REMOVED lines=51> */
[----:B------:R-:W-:Y:S02]  /*d5f0*/  MOV R152, R124 ;  /* 0x0000007c00987202 */ /* 0x000fe40000000f00 */
[C---:B--2---:R-:W-:Y:S01]  /*d600*/  ISETP.GT.AND P1, PT, R11.reuse, R10, PT ;  /* 0x0000000a0b00720c */ /* 0x044fe20003f24270 */
[----:B------:R-:W-:Y:S02]  /*d610*/  VIADD R11, R11, 0xffffffff ;  /* 0xffffffff0b0b7836 */ /* 0x000fe40000000000 */
[----:B------:R-:W-:-:S10]  /*d620*/  IMAD.MOV.U32 R10, RZ, RZ, R9 ;  /* 0x000000ffff0a7224 */ /* 0x000fd400078e0009 */
[----:B0-----:R-:W-:Y:S05]  /*d630*/  @P1 BRA `(.L_x_14056) ;  /* 0xffffffd800c01947 */ /* 0x001fea000383ffff */
.L_x_14043:
[----:B------:R-:W-:Y:S05]  /*d640*/  BSYNC B0 ;  /* 0x0000000000007941 */ /* 0x000fea0003800000 */
.L_x_14042:
[----:B------:R-:W-:Y:S06]  /*d650*/  BAR.ARV 0x8, 0x200 ;  /* 0x0208000000007b1d */ /* 0x000fec0000002000 */
[----:B------:R-:W-:Y:S05]  /*d660*/  @!P0 BRA `(.L_x_14057) ;  /* 0x0000000000048947 */ /* 0x000fea0003800000 */
[----:B------:R-:W-:Y:S01]  /*d670*/  BPT.TRAP 0x1 ;  /* 0x000000040000795c */ /* 0x000fe20000300000 */
.L_x_14057:
[----:B------:R-:W2:Y:S04]  /*d680*/  LDL R4, [R1+0x10] ;  /* 0x0000100001047983 */ /* 0x000ea80000100800 */
[----:B------:R-:W3:Y:S01]  /*d690*/  LDL R3, [R1+0x8] ;  /* 0x0000080001037983 */ /* 0x000ee20000100800 */
[----:B--2---:R-:W-:Y:S01]  /*d6a0*/  SHF.L.U32 R4, R4, 0x1f, RZ ;  /* 0x0000001f04047819 */ /* 0x004fe200000006ff */
[----:B---3--:R-:W-:-:S04]  /*d6b0*/  IMAD R3, R3, 0x8, R18 ;  /* 0x0000000803037824 */ /* 0x008fc800078e0212 */
[----:B------:R0:W1:Y:S01]  /*d6c0*/  SYNCS.PHASECHK.TRANS64.TRYWAIT P1, [R3+URZ+0x13250], R4 ;  /* 0x01325004030075a7 */ /* 0x000062000802017f */
[----:B------:R-:W-:Y:S05]  /*d6d0*/  @!P0 BRA `(.L_x_14058) ;  /* 0x0000000000048947 */ /* 0x000fea0003800000 */
[----:B------:R-:W-:Y:S01]  /*d6e0*/  BPT.TRAP 0x1 ;  /* 0x000000040000795c */ /* 0x000fe20000300000 */
.L_x_14058:
[----:B------:R-:W-:Y:S04]  /*d6f0*/  BSSY B0, `(.L_x_14059) ;  /* 0x0000004000007945 */ /* 0x000fe80003800000 */
[----:B-1----:R-:W-:Y:S05]  /*d700*/  @P1 BRA `(.L_x_14060) ;  /* 0x0000000000081947 */ /* 0x002fea0003800000 */
[----:B------:R-:W1:Y:S02]  /*d710*/  SYNCS.PHASECHK.TRANS64.TRYWAIT P1, [R3+URZ+0x13250], R4 ;  /* 0x01325004030075a7 */ /* 0x000e64000802017f */
[----:B-1----:R-:W-:Y:S05]  /*d720*/  @!P1 BRA `(.L_x_14061) ;  /* 0x000000b800309947 */ /* 0x002fea0003800000 */
.L_x_14060:
[----:B------:R-:W-:Y:S05]  /*d730*/  BSYNC B0 ;  /* 0x0000000000007941 */ /* 0x000fea0003800000 */
.L_x_14059:
[----:B------:R-:W0:Y:S04]  /*d740*/  LDL R56, [R1+0x8] ;  /* 0x0000080001387983 */ /* 0x000e280000100800 */
[----:B-----5:R-:W2:Y:S04]  /*d750*/  LDL R8, [R1+0x50] ;  /* 0x0000500001087983 */ /* 0x020ea80000100800 */
[----:B------:R-:W3:Y:S01]  /*d760*/  LDL R12, [R1+0x38] ;  /* 0x00003800010c7983 */ /* 0x000ee20000100800 */
[----:B------:R-:W-:Y:S01]  /*d770*/  VIADD R18, R18, 0x1000 ;  /* 0x0000100012127836 */ /* 0x000fe20000000000 */
[----:B------:R-:W-:-:S04]  /*d780*/  ULDC.64 UR4, c[0x0][0x9a0] ;  /* 0x0002680000047ab9 */ /* 0x000fc80000000a00 */
[----:B------:R-:W-:-:S04]  /*d790*/  SHF.R.U32.HI R18, RZ, 0x4, R18 ;  /* 0x00000004ff127819 */ /* 0x000fc80000011612 */
[----:B------:R-:W-:-:S04]  /*d7a0*/  LOP3.LUT R18, R18, 0x3fff, RZ, 0xc0, !PT ;  /* 0x00003fff12127812 */ /* 0x000fc800078ec0ff */
[----:B------:R-:W-:Y:S01]  /*d7b0*/  LOP3.LUT R18, R18, 0x10000, RZ, 0xfc, !PT ;  /* 0x0001000012127812 */ /* 0x000fe200078efcff */
[----:B------:R-:W-:Y:S01]  /*d7c0*/  IMAD.MOV.U32 R5, RZ, RZ, -0x3ffffff0 ;  /* 0xc0000010ff057424 */ /* 0x000fe200078e00ff */
[----:B------:R-:W-:-:S04]  /*d7d0*/  ISETP.NE.U32.AND P1, PT, RZ, UR4, PT ;  /* 0x00000004ff007c0c */ /* 0x000fc8000bf25070 */
[----:B------:R-:W-:Y:S02]  /*d7e0*/  R2UR UR7, R5 ;  /* 0x00000000050772ca */ /* 0x000fe400000e0000 */
[----:B------:R-:W-:Y:S01]  /*d7f0*/  ISETP.NE.AND.EX P1, PT, RZ, UR5, PT, P1 ;  /* 0x00000005ff007c0c */ /* 0x000fe2000bf25310 */
[----:B------:R-:W-:-:S12]  /*d800*/  WARPGROUP.ARRIVE ;  /* 0x00000000000079c5 */ /* 0x000fd80000000000 */
[----:B------:R-:W2:Y:S08]  /*d810*/  @P1 LDC.64 R10, c[0x0][0x9c8] ;  /* 0x00027200ff0a1b82 */ /* 0x000eb00000000a00 */
[----:B------:R-:W4:Y:S01]  /*d820*/  @P1 LDC.64 R6, c[0x0][0x9d0] ;  /* 0x00027400ff061b82 */ /* 0x000f220000000a00 */
[----:B01----:R-:W-:-:S05]  /*d830*/  IMAD R4, R56, 0x280, R18 ;  /* 0x0000028038047824 */ /* 0x003fca00078e0212 */
[----:B------:R-:W-:-:S13]  /*d840*/  R2UR UR6, R4 ;  /* 0x00000000040672ca */ /* 0x000fda00000e0000 */
[----:B------:R-:W-:Y:S01]  /*d850*/  QGMMA.64x64x32.F32.E4M3.E4M3 R24, R152, gdesc[UR4], R24, gsb0 ;  /* 0x00e0000498187df3 */ /* 0x000fe20008000818 */
[----:B--2---:R-:W-:-:S04]  /*d860*/  @P1 IMAD R8, R8, R10, RZ ;  /* 0x0000000a08081224 */ /* 0x004fc800078e02ff */
[C---:B---3--:R-:W-:Y:S02]  /*d870*/  @P1 IMAD R5, R12.reuse, R11, R8 ;  /* 0x0000000b0c051224 */ /* 0x048fe400078e0208 */
[----:B------:R-:W-:-:S04]  /*d880*/  @P1 IMAD.WIDE.U32 R10, R12, R10, RZ ;  /* 0x0000000a0c0a1225 */ /* 0x000fc800078e00ff */
[----:B------:R-:W-:Y:S02]  /*d890*/  @P1 IMAD.IADD R11, R11, 0x1, R5 ;  /* 0x000000010b0b1824 */ /* 0x000fe400078e0205 */
[----:B----4-:R-:W-:-:S04]  /*d8a0*/  @P1 IMAD.WIDE.U32 R10, R22, R6, R10 ;  /* 0x00000006160a1225 */ /* 0x010fc800078e000a */
[----:B------:R-:W-:Y:S01]  /*d8b0*/  @P1 IMAD R7, R22, R7, R11 ;  /* 0x0000000716071224 */ /* 0x000fe200078e020b */
[C---:B------:R-:W-:Y:S02]  /*d8c0*/  @P1 LEA R6, P2, R10.reuse, UR4, 0x2 ;  /* 0x000000040a061c11 */ /* 0x040fe4000f8410ff */
[----:B------:R-:W-:Y:S02]  /*d8d0*/  MOV R8, 0x3f800000 ;  /* 0x3f80000000087802 */ /* 0x000fe40000000f00 */
[----:B------:R-:W-:-:S05]  /*d8e0*/  @P1 LEA.HI.X R7, R10, UR5, R7, 0x2, P2 ;  /* 0x000000050a071c11 */ /* 0x000fca00090f1407 */
[----:B------:R0:W2:Y:S02]  /*d8f0*/  @P1 LDG.E R8, desc[UR40][R6.64] ;  /* 0x0000002806081981 */ /* 0x0000a4000c1e1900 */
[----:B0-----:R-:W-:Y:S02]  /*d900*/  VIADD R6, R4, 0x80 ;  /* 0x0000008004067836 */ /* 0x001fe40000000000 */
[----:B------:R-:W-:-:S03]  /*d910*/  IMAD.MOV.U32 R7, RZ, RZ, -0x3ffffff0 ;  /* 0xc0000010ff077424 */ /* 0x000fc600078e00ff */
[----:B------:R-:W-:Y:S02]  /*d920*/  R2UR UR6, R6 ;  /* 0x00000000060672ca */ /* 0x000fe400000e0000 */
[----:B------:R-:W-:Y:S01]  /*d930*/  R2UR UR7, R7 ;  /* 0x00000000070772ca */ /* 0x000fe200000e0000 */
[----:B------:R-:W-:Y:S02]  /*d940*/  WARPGROUP.DEPBAR.LE gsb0, 0x0 ;  /* 0x00008000000079c5 */ /* 0x000fe40000010000 */
[----:B------:R-:W-:-:S10]  /*d950*/  WARPGROUP.ARRIVE ;  /* 0x00000000000079c5 */ /* 0x000fd40000000000 */
[----:B------:R-:W-:Y:S01]  /*d960*/  QGMMA.64x64x32.F32.E4M3.E4M3 R24, R148, gdesc[UR4], R24, gsb0 ;  /* 0x00e0000494187df3 */ /* 0x000fe20008000818 */
[----:B------:R-:W-:Y:S02]  /*d970*/  VIADD R6, R4, 0x100 ;  /* 0x0000010004067836 */ /* 0x000fe40000000000 */
[----:B------:R-:W-:-:S03]  /*d980*/  IMAD.MOV.U32 R7, RZ, RZ, -0x3ffffff0 ;  /* 0xc0000010ff077424 */ /* 0x000fc600078e00ff */
[----:B------:R-:W-:Y:S02]  /*d990*/  R2UR UR6, R6 ;  /* 0x00000000060672ca */ /* 0x000fe400000e0000 */
[----:B------:R-:W-:Y:S01]  /*d9a0*/  R2UR UR7, R7 ;  /* 0x00000000070772ca */ /* 0x000fe200000e0000 */
[----:B------:R-:W-:Y:S02]  /*d9b0*/  VIADD R6, R4, 0x180 ;  /* 0x0000018004067836 */ /* 0x000fe40000000000 */
[----:B------:R-:W-:Y:S01]  /*d9c0*/  IMAD.MOV.U32 R7, RZ, RZ, -0x3ffffff0 ;  /* 0xc0000010ff077424 */ /* 0x000fe200078e00ff */
[----:B------:R-:W-:Y:S02]  /*d9d0*/  WARPGROUP.DEPBAR.LE gsb0, 0x0 ;  /* 0x00008000000079c5 */ /* 0x000fe40000010000 */
[----:B------:R-:W-:-:S07]  /*d9e0*/  WARPGROUP.ARRIVE ;  /* 0x00000000000079c5 */ /* 0x000fce0000000000 */
[----:B------:R-:W-:Y:S01]  /*d9f0*/  QGMMA.64x64x32.F32.E4M3.E4M3 R24, R136, gdesc[UR4], R24, gsb0 ;  /* 0x00e0000488187df3 */ /* 0x000fe20008000818 */
[----:B------:R-:W-:Y:S02]  /*da00*/  R2UR UR6, R6 ;  /* 0x00000000060672ca */ /* 0x000fe400000e0000 */
[----:B------:R-:W-:Y:S01]  /*da10*/  R2UR UR7, R7 ;  /* 0x00000000070772ca */ /* 0x000fe200000e0000 */
[----:B------:R-:W0:Y:S04]  /*da20*/  SHFL.BFLY PT, R5, R20, 0x2, 0x1f ;  /* 0x0c401f0014057f89 */ /* 0x000e2800000e0000 */
[----:B------:R-:W1:Y:S01]  /*da30*/  SHFL.BFLY PT, R10, R15, 0x2, 0x1f ;  /* 0x0c401f000f0a7f89 */ /* 0x000e6200000e0000 */
[----:B------:R-:W-:Y:S01]  /*da40*/  VIADD R4, R4, 0x200 ;  /* 0x0000020004047836 */ /* 0x000fe20000000000 */
[----:B------:R-:W-:-:S02]  /*da50*/  WARPGROUP.DEPBAR.LE gsb0, 0x0 ;  /* 0x00008000000079c5 */ /* 0x000fc40000010000 */
[----:B------:R-:W-:-:S06]  /*da60*/  WARPGROUP.ARRIVE ;  /* 0x00000000000079c5 */ /* 0x000fcc0000000000 */
[----:B------:R-:W-:Y:S01]  /*da70*/  QGMMA.64x64x32.F32.E4M3.E4M3 R24, R140, gdesc[UR4], R24, gsb0 ;  /* 0x00e000048c187df3 */ /* 0x000fe20008000818 */
[----:B0-----:R-:W-:-:S01]  /*da80*/  FADD.FTZ R6, R5, R20 ;  /* 0x0000001405067221 */ /* 0x001fc20000010000 */
[----:B------:R-:W-:Y:S01]  /*da90*/  IMAD.MOV.U32 R5, RZ, RZ, -0x3ffffff0 ;  /* 0xc0000010ff057424 */ /* 0x000fe200078e00ff */
[----:B------:R-:W-:-:S04]  /*daa0*/  R2UR UR6, R4 ;  /* 0x00000000040672ca */ /* 0x000fc800000e0000 */
[----:B------:R-:W-:Y:S01]  /*dab0*/  R2UR UR7, R5 ;  /* 0x00000000050772ca */ /* 0x000fe200000e0000 */
[----:B------:R-:W0:Y:S01]  /*dac0*/  SHFL.BFLY PT, R7, R6, 0x1, 0x1f ;  /* 0x0c201f0006077f89 */ /* 0x000e2200000e0000 */
[----:B-1----:R-:W-:-:S05]  /*dad0*/  FADD.FTZ R10, R10, R15 ;  /* 0x0000000f0a0a7221 */ /* 0x002fca0000010000 */
[----:B------:R-:W1:Y:S01]  /*dae0*/  SHFL.BFLY PT, R5, R10, 0x1, 0x1f ;  /* 0x0c201f000a057f89 */ /* 0x000e6200000e0000 */
[----:B0-----:R-:W-:-:S05]  /*daf0*/  FADD.FTZ R12, R6, R7 ;  /* 0x00000007060c7221 */ /* 0x001fca0000010000 */
[----:B------:R-:W-:Y:S01]  /*db00*/  FSETP.NE.FTZ.AND P1, PT, R12, RZ, PT ;  /* 0x000000ff0c00720b */ /* 0x000fe20003f35000 */
[----:B-1----:R-:W-:-:S01]  /*db10*/  FADD.FTZ R13, R10, R5 ;  /* 0x000000050a0d7221 */ /* 0x002fc20000010000 */
[----:B------:R-:W-:Y:S01]  /*db20*/  FMUL.FTZ R14, R12, 0.00390625 ;  /* 0x3b8000000c0e7820 */ /* 0x000fe20000410000 */
[----:B------:R-:W-:Y:S02]  /*db30*/  WARPGROUP.DEPBAR.LE gsb0, 0x0 ;  /* 0x00008000000079c5 */ /* 0x000fe40000010000 */
[----:B------:R-:W-:-:S06]  /*db40*/  WARPGROUP.ARRIVE ;  /* 0x00000000000079c5 */ /* 0x000fcc0000000000 */
[----:B------:R-:W-:Y:S01]  /*db50*/  QGMMA.64x64x32.F32.E4M3.E4M3 R24, R144, gdesc[UR4], R24, gsb0 ;  /* 0x00e0000490187df3 */ /* 0x000fe20008000818 */
[----:B------:R-:W-:Y:S01]  /*db60*/  FMUL.FTZ R15, R13, 0.00390625 ;  /* 0x3b8000000d0f7820 */ /* 0x000fe20000410000 */
[----:B------:R-:W-:Y:S01]  /*db70*/  IMAD.MOV.U32 R5, RZ, RZ, RZ ;  /* 0x000000ffff057224 */ /* 0x000fe200078e00ff */
[----:B------:R-:W-:-:S03]  /*db80*/  FSETP.NE.FTZ.AND P2, PT, R14, RZ, PT ;  /* 0x000000ff0e00720b */ /* 0x000fc60003f55000 */
[----:B------:R-:W-:Y:S02]  /*db90*/  FSETP.NE.FTZ.AND P3, PT, R15, RZ, PT ;  /* 0x000000ff0f00720b */ /* 0x000fe40003f75000 */
[----:B------:R-:W-:Y:S01]  /*dba0*/  @P1 MUFU.RCP R5, R12 ;  /* 0x0000000c00051308 */ /* 0x000fe20000001000 */
[----:B------:R-:W-:Y:S02]  /*dbb0*/  FSETP.NE.FTZ.AND P1, PT, R13, RZ, PT ;  /* 0x000000ff0d00720b */ /* 0x000fe40003f35000 */
[----:B------:R-:W-:-:S05]  /*dbc0*/  MOV R11, RZ ;  /* 0x000000ff000b7202 */ /* 0x000fca0000000f00 */
        /* <DEDUP_REMOVED lines=16> */
.L_x_14062:
[----:B------:R-:W2:Y:S01]  /*dcd0*/  LDL.LU R0, [R1+0x20] ;  /* 0x0000200001007983 */ /* 0x000ea20000300800 */
[-C--:B------:R-:W-:Y:S01]  /*dce0*/  FMUL.FTZ R13, R24, R5.reuse ;  /* 0x00000005180d7220 */ /* 0x080fe20000410000 */
[----:B------:R-:W-:Y:S02]  /*dcf0*/  VIADD R3, R3, 0x13260 ;  /* 0x0001326003037836 */ /* 0x000fe40000000000 */
[-C--:B------:R-:W-:Y:S01]  /*dd00*/  FMUL.FTZ R7, R29, R5.reuse ;  /* 0x000000051d077220 */ /* 0x080fe20000410000 */
[----:B------:R-:W3:Y:S04]  /*dd10*/  LDL.LU R24, [R1+0x10] ;  /* 0x0000100001187983 */ /* 0x000ee80000300800 */
[----:B------:R-:W4:Y:S01]  /*dd20*/  LDL.LU R18, [R1+0x4c] ;  /* 0x00004c0001127983 */ /* 0x000f220000300800 */
        /* <DEDUP_REMOVED lines=31> */
[----:B--2---:R-:W-:Y:S01]  /*df20*/  PRMT R3, R0, 0x654, R3 ;  /* 0x0000065400037816 */ /* 0x004fe20000000003 */
[----:B------:R-:W-:-:S03]  /*df30*/  VIADD R0, R56, 0x1 ;  /* 0x0000000138007836 */ /* 0x000fc60000000000 */
[----:B------:R0:W-:Y:S02]  /*df40*/  SYNCS.ARRIVE.TRANS64.RED.A1T0 RZ, [R3+URZ], RZ ;  /* 0x000000ff03ff79a7 */ /* 0x0001e4000810043f */
[----:B------:R-:W-:-:S04]  /*df50*/  ISETP.NE.AND P1, PT, R0, 0x2, PT ;  /* 0x000000020000780c */ /* 0x000fc80003f25270 */
[----:B------:R-:W-:Y:S02]  /*df60*/  SEL R2, RZ, 0x1, P1 ;  /* 0x00000001ff027807 */ /* 0x000fe40000800000 */
[----:B------:R-:W-:Y:S01]  /*df70*/  SEL R0, R0, RZ, P1 ;  /* 0x000000ff00007207 */ /* 0x000fe20000800000 */
[----:B----4-:R-:W-:Y:S01]  /*df80*/  VIADD R18, R18, 0x1 ;  /* 0x0000000112127836 */ /* 0x010fe20000000000 */
[----:B---3--:R-:W-:-:S03]  /*df90*/  LOP3.LUT R24, R24, R2, RZ, 0x3c, !PT ;  /* 0x0000000218187212 */ /* 0x008fc600078e3cff */
[----:B------:R0:W-:Y:S04]  /*dfa0*/  STL [R1+0x8], R0 ;  /* 0x0000080001007387 */ /* 0x0001e80000100800 */
[----:B------:R0:W-:Y:S04]  /*dfb0*/  STL [R1+0x10], R24 ;  /* 0x0000101801007387 */ /* 0x0001e80000100800 */
[----:B------:R0:W-:Y:S02]  /*dfc0*/  STL [R1+0x4c], R18 ;  /* 0x00004c1201007387 */ /* 0x0001e40000100800 */
.L_x_14012:
[----:B------:R-:W2:Y:S01]  /*dfd0*/  LDL R70, [R1+0x40] ;  /* 0x0000400001467983 */ /* 0x000ea20000100800 */
[----:B------:R-:W1:Y:S01]  /*dfe0*/  S2UR UR4, SR_CgaCtaId ;  /* 0x00000000000479c3 */ /* 0x000e620000008800 */
[----:B0-----:R-:W-:Y:S01]  /*dff0*/  MOV R18, 0x400 ;  /* 0x0000040000127802 */ /* 0x001fe20000000f00 */
[----:B------:R-:W-:Y:S01]  /*e000*/  BSSY B0, `(.L_x_14063) ;  /* 0x000029e000007945 */ /* 0x000fe20003800000 */
[----:B------:R-:W0:Y:S01]  /*e010*/  S2R R31, SR_TID.X ;  /* 0x00000000001f7919 */ /* 0x000e220000002100 */
[----:B-1----:R-:W-:-:S05]  /*e020*/  IMAD.U32 R0, RZ, RZ, UR4 ;  /* 0x00000004ff007e24 */ /* 0x002fca000f8e00ff */
[----:B------:R1:W-:Y:S01]  /*e030*/  STL [R1+0x20], R0 ;  /* 0x0000200001007387 */ /* 0x0003e20000100800 */
[----:B------:R-:W-:Y:S01]  /*e040*/  LEA R18, R0, R18, 0x18 ;  /* 0x0000001200127211 */ /* 0x000fe200078ec0ff */
[----:B------:R-:W-:Y:S01]  /*e050*/  BAR.SYNC.DEFER_BLOCKING 0x5, 0x200 ;  /* 0x0148000000007b1d */ /* 0x000fe20000010000 */
[----:B0-----:R-:W-:-:S05]  /*e060*/  VIADD R76, R31, 0xffffff80 ;  /* 0xffffff801f4c7836 */ /* 0x001fca0000000000 */
[----:B------:R-:W-:-:S04]  /*e070*/  SHF.R.S32.HI R68, RZ, 0x1f, R76 ;  /* 0x0000001fff447819 */ /* 0x000fc8000001144c */
[----:B------:R-:W-:-:S04]  /*e080*/  LEA.HI R68, R68, R76, RZ, 0x3 ;  /* 0x0000004c44447211 */ /* 0x000fc800078f18ff */
[----:B------:R-:W-:-:S05]  /*e090*/  LOP3.LUT R68, R68, 0xfffffff8, RZ, 0xc0, !PT ;  /* 0xfffffff844447812 */ /* 0x000fca00078ec0ff */
[----:B------:R-:W-:-:S04]  /*e0a0*/  IMAD.IADD R68, R76, 0x1, -R68 ;  /* 0x000000014c447824 */ /* 0x000fc800078e0a44 */
[----:B-1----:R-:W-:Y:S01]  /*e0b0*/  IMAD.SHL.U32 R0, R68, 0x8, RZ ;  /* 0x0000000844007824 */ /* 0x002fe200078e00ff */
[----:B------:R0:W1:Y:S04]  /*e0c0*/  LDS.128 R24, [R18+0x132d0] ;  /* 0x0132d00012187984 */ /* 0x0000680000000c00 */
[----:B------:R-:W-:Y:S01]  /*e0d0*/  SHF.R.S32.HI R63, RZ, 0x1f, R0 ;  /* 0x0000001fff3f7819 */ /* 0x000fe20000011400 */
[----:B------:R-:W-:Y:S06]  /*e0e0*/  BAR.ARV 0x4, 0x200 ;  /* 0x0108000000007b1d */ /* 0x000fec0000002000 */
[----:B--2---:R-:W-:-:S13]  /*e0f0*/  ISETP.NE.AND P1, PT, R70, RZ, PT ;  /* 0x000000ff4600720c */ /* 0x004fda0003f25270 */
[----:B------:R-:W2:Y:S02]  /*e100*/  @!P1 LDC R70, c[0x0][0xad4] ;  /* 0x0002b500ff469b82 */ /* 0x000ea40000000800 */
[----:B--2---:R0:W-:Y:S01]  /*e110*/  @!P1 STL [R1+0x40], R70 ;  /* 0x0000404601009387 */ /* 0x0041e20000100800 */
[----:B-1----:R-:W-:Y:S05]  /*e120*/  @P0 BRA `(.L_x_14064) ;  /* 0x0000001c00ac0947 */ /* 0x002fea0003800000 */
[----:B------:R-:W2:Y:S01]  /*e130*/  LDL.LU R40, [R1+0x38] ;  /* 0x0000380001287983 */ /* 0x000ea20000300800 */
[----:B------:R-:W-:Y:S01]  /*e140*/  SHF.L.U32 R2, R31, 0x2, RZ ;  /* 0x000000021f027819 */ /* 0x000fe200000006ff */
[----:B------:R-:W-:Y:S01]  /*e150*/  ULDC.64 UR4, c[0x4][0x38] ;  /* 0x01000e0000047ab9 */ /* 0x000fe20000000a00 */
[----:B------:R-:W-:Y:S01]  /*e160*/  ULDC.64 UR6, c[0x0][0xc08] ;  /* 0x0003020000067ab9 */ /* 0x000fe20000000a00 */
[----:B------:R-:W3:Y:S04]  /*e170*/  LDL.LU R44, [R1+0x50] ;  /* 0x00005000012c7983 */ /* 0x000ee80000300800 */
[----:B------:R-:W4:Y:S01]  /*e180*/  LDL R48, [R1+0xa0] ;  /* 0x0000a00001307983 */ /* 0x000f220000100800 */
[----:B------:R-:W-:-:S03]  /*e190*/  LOP3.LUT R2, R2, 0xc, RZ, 0xc0, !PT ;  /* 0x0000000c02027812 */ /* 0x000fc600078ec0ff */
[----:B------:R-:W4:Y:S01]  /*e1a0*/  LDL.LU R66, [R1+0x44] ;  /* 0x0000440001427983 */ /* 0x000f220000300800 */
[----:B------:R-:W-:Y:S01]  /*e1b0*/  BAR.SYNC.DEFER_BLOCKING 0x1, 0x180 ;  /* 0x0046000000007b1d */ /* 0x000fe20000010000 */
[----:B------:R-:W-:-:S05]  /*e1c0*/  IADD3 R2, P0, R2, UR4, RZ ;  /* 0x0000000402027c10 */ /* 0x000fca000ff1e0ff */
[----:B------:R-:W-:Y:S01]  /*e1d0*/  IMAD.X R3, RZ, RZ, UR5, P0 ;  /* 0x00000005ff037e24 */ /* 0x000fe200080e06ff */
[----:B------:R-:W-:Y:S01]  /*e1e0*/  ULDC.64 UR4, c[0x0][0xc00] ;  /* 0x0003000000047ab9 */ /* 0x000fe20000000a00 */
[----:B------:R-:W4:Y:S04]  /*e1f0*/  LDL.LU R84, [R1+0x48] ;  /* 0x0000480001547983 */ /* 0x000f280000300800 */
[----:B------:R1:W4:Y:S01]  /*e200*/  LDG.E.CONSTANT R12, desc[UR40][R2.64] ;  /* 0x00000028020c7981 */ /* 0x000322000c1e9900 */
[----:B------:R-:W-:Y:S01]  /*e210*/  LOP3.LUT P0, R24, R31, 0x3, RZ, 0xc0, !PT ;  /* 0x000000031f187812 */ /* 0x000fe2000780c0ff */
[----:B------:R-:W0:Y:S03]  /*e220*/  S2R R33, SR_SWINHI ;  /* 0x0000000000217919 */ /* 0x000e260000002f00 */
[----:B------:R-:W-:Y:S01]  /*e230*/  ISETP.EQ.OR P0, PT, R24, 0x3, !P0 ;  /* 0x000000031800780c */ /* 0x000fe20004702670 */
[----:B------:R-:W4:Y:S03]  /*e240*/  LDL R78, [R1+0x9c] ;  /* 0x00009c00014e7983 */ /* 0x000f260000100800 */
        /* <DEDUP_REMOVED lines=11> */
[----:B-----5:R-:W-:Y:S02]  /*e300*/  SEL R32, R9, R4, P0 ;  /* 0x0000000409207207 */ /* 0x020fe40000000000 */
[----:B------:R-:W-:Y:S02]  /*e310*/  SEL R81, R28, R29, P0 ;  /* 0x0000001d1c517207 */ /* 0x000fe40000000000 */
[----:B------:R-:W-:Y:S02]  /*e320*/  SEL R28, R29, R28, P0 ;  /* 0x0000001c1d1c7207 */ /* 0x000fe40000000000 */
[----:B------:R-:W-:-:S02]  /*e330*/  SEL R83, R15, R8, P0 ;  /* 0x000000080f537207 */ /* 0x000fc40000000000 */
[----:B------:R-:W-:Y:S02]  /*e340*/  SEL R77, R37, R36, P0 ;  /* 0x00000024254d7207 */ /* 0x000fe40000000000 */
[----:B-1----:R-:W-:Y:S02]  /*e350*/  MOV R2, R18 ;  /* 0x0000001200027202 */ /* 0x002fe40000000f00 */
[----:B0-----:R-:W-:Y:S02]  /*e360*/  MOV R3, R33 ;  /* 0x0000002100037202 */ /* 0x001fe40000000f00 */
        /* <DEDUP_REMOVED lines=18> */
[----:B--2---:R-:W-:Y:S02]  /*e490*/  IMAD.MOV.U32 R82, RZ, RZ, R40 ;  /* 0x000000ffff527224 */ /* 0x004fe400078e0028 */
[----:B---3--:R-:W-:Y:S02]  /*e4a0*/  IMAD.MOV.U32 R80, RZ, RZ, R44 ;  /* 0x000000ffff507224 */ /* 0x008fe400078e002c */
[----:B----4-:R-:W-:-:S03]  /*e4b0*/  IMAD.WIDE R10, R48, 0x2, R2 ;  /* 0x00000002300a7825 */ /* 0x010fc600078e0202 */
[C---:B------:R-:W-:Y:S02]  /*e4c0*/  IADD3 R33, P2, R10.reuse, 0x40, RZ ;  /* 0x000000400a217810 */ /* 0x040fe40007f5e0ff */
[C---:B------:R-:W-:Y:S02]  /*e4d0*/  LOP3.LUT R7, R10.reuse, 0x380, RZ, 0xc0, !PT ;  /* 0x000003800a077812 */ /* 0x040fe400078ec0ff */
[----:B------:R-:W-:Y:S02]  /*e4e0*/  LOP3.LUT R4, R33, 0x380, RZ, 0xc0, !PT ;  /* 0x0000038021047812 */ /* 0x000fe400078ec0ff */
[----:B------:R-:W-:Y:S02]  /*e4f0*/  IADD3 R9, P3, R10, 0x20, RZ ;  /* 0x000000200a097810 */ /* 0x000fe40007f7e0ff */
[----:B------:R-:W-:Y:S02]  /*e500*/  SHF.R.U64 R7, R7, 0x3, RZ ;  /* 0x0000000307077819 */ /* 0x000fe400000012ff */
[----:B------:R-:W-:-:S02]  /*e510*/  SHF.R.U64 R4, R4, 0x3, RZ ;  /* 0x0000000304047819 */ /* 0x000fc400000012ff */
[----:B------:R-:W-:Y:S02]  /*e520*/  IADD3 R37, P1, R10, 0x60, RZ ;  /* 0x000000600a257810 */ /* 0x000fe40007f3e0ff */
[----:B------:R-:W-:Y:S02]  /*e530*/  LOP3.LUT R8, R9, 0x380, RZ, 0xc0, !PT ;  /* 0x0000038009087812 */ /* 0x000fe400078ec0ff */
[----:B------:R-:W-:Y:S01]  /*e540*/  LOP3.LUT R10, R7, R10, RZ, 0x3c, !PT ;  /* 0x0000000a070a7212 */ /* 0x000fe200078e3cff */
[----:B------:R-:W-:Y:S01]  /*e550*/  IMAD.X R7, RZ, RZ, R11, P2 ;  /* 0x000000ffff077224 */ /* 0x000fe200010e060b */
[----:B------:R-:W-:Y:S02]  /*e560*/  LOP3.LUT R6, R4, R33, RZ, 0x3c, !PT ;  /* 0x0000002104067212 */ /* 0x000fe400078e3cff */
[----:B------:R-:W-:Y:S02]  /*e570*/  LOP3.LUT R24, R37, 0x380, RZ, 0xc0, !PT ;  /* 0x0000038025187812 */ /* 0x000fe400078ec0ff */
[----:B------:R-:W-:-:S02]  /*e580*/  SHF.R.U64 R8, R8, 0x3, RZ ;  /* 0x0000000308087819 */ /* 0x000fc400000012ff */
[----:B------:R-:W-:Y:S02]  /*e590*/  MOV R62, R6 ;  /* 0x00000006003e7202 */ /* 0x000fe40000000f00 */
[----:B------:R-:W-:Y:S02]  /*e5a0*/  SHF.R.U64 R24, R24, 0x3, RZ ;  /* 0x0000000318187819 */ /* 0x000fe400000012ff */
[----:B------:R-:W-:Y:S02]  /*e5b0*/  LOP3.LUT R6, R12, 0x2, RZ, 0x3c, !PT ;  /* 0x000000020c067812 */ /* 0x000fe400078e3cff */
[----:B------:R-:W-:Y:S01]  /*e5c0*/  LOP3.LUT R8, R8, R9, RZ, 0x3c, !PT ;  /* 0x0000000908087212 */ /* 0x000fe200078e3cff */
[--C-:B------:R-:W-:Y:S01]  /*e5d0*/  IMAD.X R9, RZ, RZ, R11.reuse, P3 ;  /* 0x000000ffff097224 */ /* 0x100fe200018e060b */
[----:B------:R-:W-:Y:S01]  /*e5e0*/  LOP3.LUT R4, R24, R37, RZ, 0x3c, !PT ;  /* 0x0000002518047212 */ /* 0x000fe200078e3cff */
[----:B------:R-:W-:Y:S01]  /*e5f0*/  IMAD.X R5, RZ, RZ, R11, P1 ;  /* 0x000000ffff057224 */ /* 0x000fe200008e060b */
[----:B------:R-:W-:Y:S01]  /*e600*/  SHFL.IDX PT, R33, R83, R12, 0x1c1f ;  /* 0x001c1f0c53217589 */ /* 0x000fe200000e0000 */
[----:B------:R-:W-:-:S03]  /*e610*/  MOV R65, R10 ;  /* 0x0000000a00417202 */ /* 0x000fc60000000f00 */
[----:B------:R-:W0:Y:S01]  /*e620*/  SHFL.IDX PT, R36, R15, R6, 0x1c1f ;  /* 0x001c1f060f247589 */ /* 0x000e2200000e0000 */
[----:B------:R-:W-:-:S03]  /*e630*/  MOV R24, R8 ;  /* 0x0000000800187202 */ /* 0x000fc60000000f00 */
[----:B------:R-:W-:Y:S01]  /*e640*/  SHFL.IDX PT, R37, R79, R12, 0x1c1f ;  /* 0x001c1f0c4f257589 */ /* 0x000fe200000e0000 */
[----:B------:R-:W-:-:S03]  /*e650*/  MOV R64, R4 ;  /* 0x0000000400407202 */ /* 0x000fc60000000f00 */
[----:B------:R-:W1:Y:S04]  /*e660*/  SHFL.IDX PT, R40, R21, R6, 0x1c1f ;  /* 0x001c1f0615287589 */ /* 0x000e6800000e0000 */
[----:B------:R-:W-:Y:S04]  /*e670*/  SHFL.IDX PT, R11, R81, R12, 0x1c1f ;  /* 0x001c1f0c510b7589 */ /* 0x000fe800000e0000 */
[----:B------:R-:W-:Y:S04]  /*e680*/  SHFL.IDX PT, R49, R49, R12, 0x1c1f ;  /* 0x001c1f0c31317589 */ /* 0x000fe800000e0000 */
[----:B------:R-:W2:Y:S04]  /*e690*/  SHFL.IDX PT, R38, R28, R6, 0x1c1f ;  /* 0x001c1f061c267589 */ /* 0x000ea800000e0000 */
[----:B------:R-:W3:Y:S04]  /*e6a0*/  SHFL.IDX PT, R50, R71, R6, 0x1c1f ;  /* 0x001c1f0647327589 */ /* 0x000ee800000e0000 */
[----:B------:R-:W-:Y:S04]  /*e6b0*/  SHFL.IDX PT, R39, R77, R12, 0x1c1f ;  /* 0x001c1f0c4d277589 */ /* 0x000fe800000e0000 */
[----:B------:R-:W-:Y:S04]  /*e6c0*/  SHFL.IDX PT, R8, R13, R6, 0x1c1f ;  /* 0x001c1f060d087589 */ /* 0x000fe800000e0000 */
[----:B------:R-:W4:Y:S04]  /*e6d0*/  SHFL.IDX PT, R42, R29, R6, 0x1c1f ;  /* 0x001c1f061d2a7589 */ /* 0x000f2800000e0000 */
[----:B------:R-:W-:Y:S04]  /*e6e0*/  SHFL.IDX PT, R44, R75, R12, 0x1c1f ;  /* 0x001c1f0c4b2c7589 */ /* 0x000fe800000e0000 */
[----:B------:R-:W-:Y:S04]  /*e6f0*/  SHFL.IDX PT, R45, R45, R12, 0x1c1f ;  /* 0x001c1f0c2d2d7589 */ /* 0x000fe800000e0000 */
[----:B------:R-:W-:Y:S04]  /*e700*/  SHFL.IDX PT, R52, R69, R12, 0x1c1f ;  /* 0x001c1f0c45347589 */ /* 0x000fe800000e0000 */
[----:B------:R0:W4:Y:S04]  /*e710*/  SHFL.IDX PT, R13, R30, R6, 0x1c1f ;  /* 0x001c1f061e0d7589 */ /* 0x00012800000e0000 */
[----:B------:R1:W4:Y:S04]  /*e720*/  SHFL.IDX PT, R46, R32, R6, 0x1c1f ;  /* 0x001c1f06202e7589 */ /* 0x00032800000e0000 */
[----:B------:R-:W4:Y:S04]  /*e730*/  SHFL.IDX PT, R51, R35, R6, 0x1c1f ;  /* 0x001c1f0623337589 */ /* 0x000f2800000e0000 */
[----:B------:R-:W4:Y:S04]  /*e740*/  SHFL.IDX PT, R5, R87, R12, 0x1c1f ;  /* 0x001c1f0c57057589 */ /* 0x000f2800000e0000 */
[----:B------:R-:W-:Y:S04]  /*e750*/  SHFL.IDX PT, R4, R89, R12, 0x1c1f ;  /* 0x001c1f0c59047589 */ /* 0x000fe800000e0000 */
[----:B------:R-:W4:Y:S04]  /*e760*/  SHFL.IDX PT, R7, R14, R6, 0x1c1f ;  /* 0x001c1f060e077589 */ /* 0x000f2800000e0000 */
[----:B------:R-:W-:Y:S04]  /*e770*/  SHFL.IDX PT, R53, R53, R12, 0x1c1f ;  /* 0x001c1f0c35357589 */ /* 0x000fe800000e0000 */
[----:B------:R-:W4:Y:S04]  /*e780*/  SHFL.IDX PT, R54, R67, R6, 0x1c1f ;  /* 0x001c1f0643367589 */ /* 0x000f2800000e0000 */
[----:B------:R-:W-:Y:S04]  /*e790*/  SHFL.IDX PT, R41, R41, R12, 0x1c1f ;  /* 0x001c1f0c29297589 */ /* 0x000fe800000e0000 */
[----:B------:R-:W-:Y:S04]  /*e7a0*/  SHFL.IDX PT, R48, R73, R12, 0x1c1f ;  /* 0x001c1f0c49307589 */ /* 0x000fe800000e0000 */
[----:B------:R-:W4:Y:S04]  /*e7b0*/  SHFL.IDX PT, R14, R31, R6, 0x1c1f ;  /* 0x001c1f061f0e7589 */ /* 0x000f2800000e0000 */
[----:B------:R2:W4:Y:S04]  /*e7c0*/  SHFL.IDX PT, R15, R34, R6, 0x1c1f ;  /* 0x001c1f06220f7589 */ /* 0x00052800000e0000 */
[----:B------:R-:W-:Y:S04]  /*e7d0*/  SHFL.IDX PT, R56, R59, R12, 0x1c1f ;  /* 0x001c1f0c3b387589 */ /* 0x000fe800000e0000 */
[----:B------:R-:W4:Y:S04]  /*e7e0*/  SHFL.IDX PT, R55, R43, R6, 0x1c1f ;  /* 0x001c1f062b377589 */ /* 0x000f2800000e0000 */
[----:B------:R-:W-:Y:S04]  /*e7f0*/  SHFL.IDX PT, R9, R85, R12, 0x1c1f ;  /* 0x001c1f0c55097589 */ /* 0x000fe800000e0000 */
[----:B------:R-:W4:Y:S04]  /*e800*/  SHFL.IDX PT, R10, R20, R6, 0x1c1f ;  /* 0x001c1f06140a7589 */ /* 0x000f2800000e0000 */
[----:B------:R-:W-:Y:S04]  /*e810*/  SHFL.IDX PT, R57, R57, R12, 0x1c1f ;  /* 0x001c1f0c39397589 */ /* 0x000fe800000e0000 */
[----:B------:R3:W4:Y:S01]  /*e820*/  SHFL.IDX PT, R58, R47, R6, 0x1c1f ;  /* 0x001c1f062f3a7589 */ /* 0x00072200000e0000 */
[----:B0-----:R-:W-:-:S02]  /*e830*/  SEL R30, R33, R36, P0 ;  /* 0x00000024211e7207 */ /* 0x001fc40000000000 */
[----:B-1----:R-:W-:Y:S02]  /*e840*/  SEL R32, R36, R33, P0 ;  /* 0x0000002124207207 */ /* 0x002fe40000000000 */
[----:B--2---:R-:W-:Y:S02]  /*e850*/  SEL R34, R37, R40, P0 ;  /* 0x0000002825227207 */ /* 0x004fe40000000000 */
[----:B------:R-:W-:Y:S02]  /*e860*/  SEL R36, R40, R37, P0 ;  /* 0x0000002528247207 */ /* 0x000fe40000000000 */
[----:B------:R-:W-:Y:S02]  /*e870*/  SEL R35, R11, R38, P0 ;  /* 0x000000260b237207 */ /* 0x000fe40000000000 */
[----:B------:R-:W-:Y:S02]  /*e880*/  SEL R37, R38, R11, P0 ;  /* 0x0000000b26257207 */ /* 0x000fe40000000000 */
[----:B---3--:R-:W-:-:S02]  /*e890*/  SEL R47, R49, R50, P0 ;  /* 0x00000032312f7207 */ /* 0x008fc40000000000 */
[----:B----4-:R-:W-:Y:S02]  /*e8a0*/  SEL R38, R39, R42, P0 ;  /* 0x0000002a27267207 */ /* 0x010fe40000000000 */
        /* <DEDUP_REMOVED lines=37> */
[----:B0-----:R-:W-:Y:S02]  /*eb00*/  F2FP.BF16.F32.PACK_AB R12, R39, R38 ;  /* 0x00000026270c723e */ /* 0x001fe400000010ff */
[----:B------:R-:W-:Y:S02]  /*eb10*/  F2FP.BF16.F32.PACK_AB R13, R55, R54 ;  /* 0x00000036370d723e */ /* 0x000fe400000010ff */
[----:B------:R-:W-:Y:S02]  /*eb20*/  F2FP.BF16.F32.PACK_AB R14, R41, R40 ;  /* 0x00000028290e723e */ /* 0x000fe400000010ff */
[----:B------:R-:W-:Y:S01]  /*eb30*/  F2FP.BF16.F32.PACK_AB R15, R57, R56 ;  /* 0x00000038390f723e */ /* 0x000fe200000010ff */
[----:B------:R0:W-:Y:S04]  /*eb40*/  STSM.16.M88.4 [R24], R4 ;  /* 0x0000000418007844 */ /* 0x0001e80000000200 */
[----:B------:R-:W-:Y:S04]  /*eb50*/  STSM.16.M88.4 [R62], R8 ;  /* 0x000000083e007844 */ /* 0x000fe80000000200 */
[----:B------:R1:W-:Y:S01]  /*eb60*/  STSM.16.M88.4 [R64], R12 ;  /* 0x0000000c40007844 */ /* 0x0003e20000000200 */
[----:B------:R-:W-:Y:S01]  /*eb70*/  BAR.SYNC.DEFER_BLOCKING 0x1, 0x180 ;  /* 0x0046000000007b1d */ /* 0x000fe20000010000 */
[----:B------:R-:W-:-:S04]  /*eb80*/  ISETP.NE.U32.AND P0, PT, RZ, UR4, PT ;  /* 0x00000004ff007c0c */ /* 0x000fc8000bf05070 */
[----:B------:R-:W-:Y:S02]  /*eb90*/  ISETP.NE.AND.EX P0, PT, RZ, UR5, PT, P0 ;  /* 0x00000005ff007c0c */ /* 0x000fe4000bf05300 */
[----:B------:R-:W-:Y:S01]  /*eba0*/  IADD3 R58, P1, R66, UR4, RZ ;  /* 0x00000004423a7c10 */ /* 0x000fe2000ff3e0ff */
[----:B------:R-:W-:Y:S01]  /*ebb0*/  IMAD.MOV.U32 R65, RZ, RZ, RZ ;  /* 0x000000ffff417224 */ /* 0x000fe200078e00ff */
[----:B------:R-:W-:Y:S01]  /*ebc0*/  ISETP.GT.AND P3, PT, R70, 0x1, PT ;  /* 0x000000014600780c */ /* 0x000fe20003f64270 */
[----:B0-----:R-:W0:Y:S01]  /*ebd0*/  LDC R24, c[0x0][0xbe8] ;  /* 0x0002fa00ff187b82 */ /* 0x001e220000000800 */
[----:B------:R-:W-:-:S07]  /*ebe0*/  IADD3.X R59, R84, UR5, RZ, P1, !PT ;  /* 0x00000005543b7c10 */ /* 0x000fce0008ffe4ff */
[----:B-1----:R-:W1:Y:S01]  /*ebf0*/  LDC.64 R12, c[0x0][0xba8] ;  /* 0x0002ea00ff0c7b82 */ /* 0x002e620000000a00 */
[----:B------:R-:W2:Y:S01]  /*ec00*/  @P0 LDG.E R65, desc[UR40][R58.64] ;  /* 0x000000283a410981 */ /* 0x000ea2000c1e1900 */
[----:B------:R-:W-:-:S05]  /*ec10*/  IMAD.MOV.U32 R14, RZ, RZ, 0x9b8 ;  /* 0x000009b8ff0e7424 */ /* 0x000fca00078e00ff */
[----:B------:R-:W-:-:S04]  /*ec20*/  SEL R14, R14, 0x978, P3 ;  /* 0x000009780e0e7807 */ /* 0x000fc80001800000 */
[----:B------:R-:W3:Y:S08]  /*ec30*/  LDC.64 R4, c[0x0][R14+0x220] ;  /* 0x000088000e047b82 */ /* 0x000ef00000000a00 */
[----:B------:R-:W4:Y:S01]  /*ec40*/  LDC.64 R6, c[0x0][R14+0x218] ;  /* 0x000086000e067b82 */ /* 0x000f220000000a00 */
[----:B------:R-:W-:-:S04]  /*ec50*/  ISETP.NE.U32.AND P1, PT, RZ, UR6, PT ;  /* 0x00000006ff007c0c */ /* 0x000fc8000bf25070 */
[----:B------:R-:W-:-:S03]  /*ec60*/  ISETP.NE.AND.EX P1, PT, RZ, UR7, PT, P1 ;  /* 0x00000007ff007c0c */ /* 0x000fc6000bf25310 */
[----:B------:R-:W4:Y:S01]  /*ec70*/  LDC.64 R8, c[0x0][R14+0x228] ;  /* 0x00008a000e087b82 */ /* 0x000f220000000a00 */
[----:B0-----:R-:W-:-:S07]  /*ec80*/  ISETP.NE.AND P4, PT, R24, 0x1, PT ;  /* 0x000000011800780c */ /* 0x001fce0003f85270 */
[----:B------:R0:W0:Y:S02]  /*ec90*/  LDC.64 R10, c[0x0][R14+0x210] ;  /* 0x000084000e0a7b82 */ /* 0x0000240000000a00 */
[----:B------:R-:W-:Y:S01]  /*eca0*/  @P1 IADD3 R66, P2, R66, UR6, RZ ;  /* 0x0000000642421c10 */ /* 0x000fe2000ff5e0ff */
[----:B------:R-:W-:-:S03]  /*ecb0*/  ULDC UR6, c[0x0][0xa88] ;  /* 0x0002a20000067ab9 */ /* 0x000fc60000000800 */
[----:B------:R-:W-:Y:S01]  /*ecc0*/  @P1 IADD3.X R67, R84, UR7, RZ, P2, !PT ;  /* 0x0000000754431c10 */ /* 0x000fe200097fe4ff */
[----:B------:R-:W-:Y:S01]  /*ecd0*/  IMAD.U32 R69, RZ, RZ, UR6 ;  /* 0x00000006ff457e24 */ /* 0x000fe2000f8e00ff */
[----:B------:R-:W-:Y:S01]  /*ece0*/  ISETP.NE.U32.AND P2, PT, RZ, UR4, PT ;  /* 0x00000004ff007c0c */ /* 0x000fe2000bf45070 */
[----:B------:R-:W0:Y:S03]  /*ecf0*/  @P4 LDC R62, c[0x0][0xbec] ;  /* 0x0002fb00ff3e4b82 */ /* 0x000e260000000800 */
[----:B------:R-:W-:Y:S01]  /*ed00*/  ISETP.NE.AND.EX P2, PT, RZ, UR5, PT, P2 ;  /* 0x00000005ff007c0c */ /* 0x000fe2000bf45320 */
[----:B------:R1:W5:Y:S04]  /*ed10*/  @P1 LDG.E R69, desc[UR40][R66.64] ;  /* 0x0000002842451981 */ /* 0x000368000c1e1900 */
[----:B------:R-:W0:Y:S01]  /*ed20*/  @P4 LDC R77, c[0x0][0xbf0] ;  /* 0x0002fc00ff4d4b82 */ /* 0x000e220000000800 */
[----:B------:R-:W-:-:S02]  /*ed30*/  SEL R15, R80, RZ, !P2 ;  /* 0x000000ff500f7207 */ /* 0x000fc40005000000 */
[----:B-1----:R-:W-:Y:S02]  /*ed40*/  SEL R67, R82, RZ, !P2 ;  /* 0x000000ff52437207 */ /* 0x002fe40005000000 */
[----:B------:R-:W-:-:S03]  /*ed50*/  SEL R71, R72, RZ, P3 ;  /* 0x000000ff48477207 */ /* 0x000fc60001800000 */
[----:B------:R-:W1:Y:S01]  /*ed60*/  @!P3 LDC R12, c[0x0][0xb50] ;  /* 0x0002d400ff0cbb82 */ /* 0x000e620000000800 */
[----:B---3--:R-:W-:-:S04]  /*ed70*/  IMAD R5, R5, R67, RZ ;  /* 0x0000004305057224 */ /* 0x008fc800078e02ff */
[----:B------:R-:W-:Y:S02]  /*ed80*/  IMAD R75, R4, R15, R5 ;  /* 0x0000000f044b7224 */ /* 0x000fe400078e0205 */
[-C--:B----4-:R-:W-:Y:S01]  /*ed90*/  IMAD R73, R7, R22.reuse, RZ ;  /* 0x0000001607497224 */ /* 0x090fe200078e02ff */
[----:B------:R-:W3:Y:S01]  /*eda0*/  @!P3 LDC R13, c[0x0][0xb54] ;  /* 0x0002d500ff0dbb82 */ /* 0x000ee20000000800 */
[----:B------:R-:W-:-:S04]  /*edb0*/  IMAD.WIDE.U32 R6, R6, R22, RZ ;  /* 0x0000001606067225 */ /* 0x000fc800078e00ff */
[----:B------:R-:W-:-:S04]  /*edc0*/  IMAD.WIDE.U32 R4, R4, R67, RZ ;  /* 0x0000004304047225 */ /* 0x000fc800078e00ff */
[----:B------:R-:W-:Y:S02]  /*edd0*/  IMAD R15, R74, 0xc0, R78 ;  /* 0x000000c04a0f7824 */ /* 0x000fe400078e024e */
[----:B------:R-:W-:Y:S02]  /*ede0*/  IMAD.IADD R75, R5, 0x1, R75 ;  /* 0x00000001054b7824 */ /* 0x000fe400078e024b */
[----:B------:R-:W-:Y:S01]  /*edf0*/  IMAD.MOV.U32 R5, RZ, RZ, R15 ;  /* 0x000000ffff057224 */ /* 0x000fe200078e000f */
[----:B------:R-:W-:Y:S01]  /*ee00*/  IADD3 R7, R7, R73, RZ ;  /* 0x0000004907077210 */ /* 0x000fe20007ffe0ff */
[-C--:B------:R-:W-:Y:S02]  /*ee10*/  IMAD R73, R9, R71.reuse, RZ ;  /* 0x0000004709497224 */ /* 0x080fe400078e02ff */
[----:B------:R-:W-:-:S04]  /*ee20*/  IMAD.WIDE.U32 R8, R8, R71, RZ ;  /* 0x0000004708087225 */ /* 0x000fc800078e00ff */
[----:B------:R-:W-:Y:S01]  /*ee30*/  IMAD.IADD R73, R9, 0x1, R73 ;  /* 0x0000000109497824 */ /* 0x000fe200078e0249 */
[--C-:B--2---:R-:W-:Y:S01]  /*ee40*/  IADD3 R6, P2, P5, R4, R6, R65.reuse ;  /* 0x0000000604067210 */ /* 0x104fe20007d5e041 */
[----:B0-----:R-:W-:Y:S01]  /*ee50*/  @P4 IMAD.HI.U32 R4, R15, R62, RZ ;  /* 0x0000003e0f044227 */ /* 0x001fe200078e00ff */
        /* <DEDUP_REMOVED lines=14> */
[----:B---3--:R-:W-:Y:S01]  /*ef40*/  LEA.HI.X R13, R8, R13, R4, 0x2, P2 ;  /* 0x0000000d080d7211 */ /* 0x008fe200010f1404 */
[----:B------:R-:W-:Y:S06]  /*ef50*/  @P1 BRA `(.L_x_14065) ;  /* 0x0000000000101947 */ /* 0x000fec0003800000 */
[----:B------:R-:W-:Y:S05]  /*ef60*/  @!P0 BRA `(.L_x_14065) ;  /* 0x00000000000c8947 */ /* 0x000fea0003800000 */
[----:B------:R-:W2:Y:S04]  /*ef70*/  LDG.E R4, desc[UR40][R58.64] ;  /* 0x000000283a047981 */ /* 0x000ea8000c1e1900 */
[----:B-----5:R-:W2:Y:S02]  /*ef80*/  LDG.E R69, desc[UR40][R58.64+0x4] ;  /* 0x000004283a457981 */ /* 0x020ea4000c1e1900 */
[----:B--2---:R-:W-:-:S07]  /*ef90*/  IMAD.IADD R69, R69, 0x1, -R4 ;  /* 0x0000000145457824 */ /* 0x004fce00078e0a04 */
.L_x_14065:
        /* <DEDUP_REMOVED lines=20> */
[----:B------:R-:W-:Y:S01]  /*f0e0*/  SHF.R.S32.HI R64, RZ, 0x1f, R76 ;  /* 0x0000001fff407819 */ /* 0x000fe2000001144c */
[----:B------:R-:W1:Y:S01]  /*f0f0*/  @P4 LDC R33, c[0x0][0xbec] ;  /* 0x0002fb00ff214b82 */ /* 0x000e620000000800 */
[----:B------:R-:W-:Y:S02]  /*f100*/  ULDC.64 UR4, c[0x0][0xaa0] ;  /* 0x0002a80000047ab9 */ /* 0x000fe40000000a00 */
[----:B------:R-:W-:-:S04]  /*f110*/  LEA.HI R64, R64, R76, RZ, 0x3 ;  /* 0x0000004c40407211 */ /* 0x000fc800078f18ff */
[----:B------:R-:W-:Y:S01]  /*f120*/  SHF.R.S32.HI R64, RZ, 0x3, R64 ;  /* 0x00000003ff407819 */ /* 0x000fe20000011440 */
[----:B------:R-:W2:Y:S03]  /*f130*/  @P4 LDC R35, c[0x0][0xbf0] ;  /* 0x0002fc00ff234b82 */ /* 0x000ea60000000800 */
[----:B0-----:R-:W-:-:S05]  /*f140*/  LEA R5, R64, R0, 0x6 ;  /* 0x0000000040057211 */ /* 0x001fca00078e30ff */
        /* <DEDUP_REMOVED lines=20> */
[----:B------:R-:W-:Y:S02]  /*f290*/  IMAD R62, R62, UR4, RZ ;  /* 0x000000043e3e7c24 */ /* 0x000fe4000f8e02ff */
[----:B------:R-:W-:Y:S01]  /*f2a0*/  IMAD.X R5, RZ, RZ, R3, P0 ;  /* 0x000000ffff057224 */ /* 0x000fe200000e0603 */
[----:B------:R-:W-:Y:S01]  /*f2b0*/  SHF.R.U64 R2, R2, 0x3, RZ ;  /* 0x0000000302027819 */ /* 0x000fe200000012ff */
[----:B------:R-:W-:-:S03]  /*f2c0*/  IMAD R21, R65, UR5, R62 ;  /* 0x0000000541157c24 */ /* 0x000fc6000f8e023e */
[----:B------:R-:W-:Y:S01]  /*f2d0*/  LOP3.LUT R4, R2, R7, RZ, 0x3c, !PT ;  /* 0x0000000702047212 */ /* 0x000fe200078e3cff */
[----:B------:R-:W-:Y:S01]  /*f2e0*/  IMAD.WIDE.U32 R2, R65, UR4, RZ ;  /* 0x0000000441027c25 */ /* 0x000fe2000f8e00ff */
[----:B------:R-:W-:-:S03]  /*f2f0*/  ULDC.64 UR4, c[0x0][0xae8] ;  /* 0x0002ba0000047ab9 */ /* 0x000fc60000000a00 */
[----:B------:R-:W-:Y:S01]  /*f300*/  IMAD R20, R68, 0x30, R64 ;  /* 0x0000003044147824 */ /* 0x000fe200078e0240 */
[----:B------:R-:W-:Y:S01]  /*f310*/  SHF.R.S32.HI R32, RZ, 0x1f, R67 ;  /* 0x0000001fff207819 */ /* 0x000fe20000011443 */
[----:B------:R-:W-:Y:S01]  /*f320*/  IMAD.IADD R3, R3, 0x1, R21 ;  /* 0x0000000103037824 */ /* 0x000fe200078e0215 */
[----:B------:R-:W5:Y:S01]  /*f330*/  LD.E.128 R4, desc[UR40][R4.64] ;  /* 0x0000002804047980 */ /* 0x000f62000c101d00 */
[----:B------:R-:W-:Y:S02]  /*f340*/  IMAD R34, R74, 0xc0, R20 ;  /* 0x000000c04a227824 */ /* 0x000fe400078e0214 */
[----:B------:R-:W-:Y:S01]  /*f350*/  IMAD.WIDE.U32 R2, R22, UR4, R2 ;  /* 0x0000000416027c25 */ /* 0x000fe2000f8e0002 */
[----:B------:R-:W-:Y:S01]  /*f360*/  @!PT LDS RZ, [RZ] ;  /* 0x00000000fffff984 */ /* 0x000fe20000000800 */
[----:B------:R-:W-:Y:S01]  /*f370*/  @!PT LDS RZ, [RZ] ;  /* 0x00000000fffff984 */ /* 0x000fe20000000800 */
[----:B------:R-:W-:Y:S01]  /*f380*/  @!PT LDS RZ, [RZ] ;  /* 0x00000000fffff984 */ /* 0x000fe20000000800 */
[----:B------:R-:W-:Y:S01]  /*f390*/  @!PT LDS RZ, [RZ] ;  /* 0x00000000fffff984 */ /* 0x000fe20000000800 */
[----:B------:R0:W-:Y:S06]  /*f3a0*/  MEMBAR.ALL.CTA ;  /* 0x0000000000007992 */ /* 0x0001ec0000008000 */
[----:B0-----:R-:W0:Y:S01]  /*f3b0*/  FENCE.VIEW.ASYNC.S ;  /* 0x00000000000073c6 */ /* 0x001e220000000000 */
[----:B-1----:R-:W-:-:S04]  /*f3c0*/  @P4 IMAD.HI.U32 R20, R34, R33, RZ ;  /* 0x0000002122144227 */ /* 0x002fc800078e00ff */
[----:B------:R-:W-:Y:S01]  /*f3d0*/  IMAD R3, R22, UR5, R3 ;  /* 0x0000000516037c24 */ /* 0x000fe2000f8e0203 */
[----:B------:R-:W-:Y:S01]  /*f3e0*/  ULDC.64 UR4, c[0x0][0xaf0] ;  /* 0x0002bc0000047ab9 */ /* 0x000fe20000000a00 */
[----:B------:R-:W-:Y:S01]  /*f3f0*/  IMAD.MOV.U32 R21, RZ, RZ, R34 ;  /* 0x000000ffff157224 */ /* 0x000fe200078e0022 */
[----:B--2---:R-:W-:Y:S01]  /*f400*/  @P4 SHF.R.U32.HI R21, RZ, R35, R20 ;  /* 0x00000023ff154219 */ /* 0x004fe20000011614 */
        /* <DEDUP_REMOVED lines=17> */
[----:B------:R-:W-:Y:S01]  /*f520*/  ULDC.64 UR4, c[0x0][0xa80] ;  /* 0x0002a00000047ab9 */ /* 0x000fe20000000a00 */
[----:B------:R-:W-:Y:S01]  /*f530*/  IMAD R37, R74, 0xc0, R64 ;  /* 0x000000c04a257824 */ /* 0x000fe200078e0240 */
[C---:B------:R-:W-:Y:S01]  /*f540*/  LEA R22, P0, R2.reuse, UR4, 0x1 ;  /* 0x0000000402167c11 */ /* 0x040fe2000f8008ff */
[----:B------:R-:W-:Y:S01]  /*f550*/  ULDC UR4, c[0x0][0xac8] ;  /* 0x0002b20000047ab9 */ /* 0x000fe20000000800 */
[----:B------:R-:W-:Y:S01]  /*f560*/  IADD3 R3, R3, R21, RZ ;  /* 0x0000001503037210 */ /* 0x000fe20007ffe0ff */
[C---:B------:R-:W-:Y:S02]  /*f570*/  VIADD R21, R37.reuse, 0x60 ;  /* 0x0000006025157836 */ /* 0x040fe40000000000 */
[----:B0-----:R-:W0:Y:S01]  /*f580*/  SHFL.IDX PT, R35, R22, RZ, 0x181f ;  /* 0x00181fff16237589 */ /* 0x001e2200000e0000 */
[----:B------:R-:W-:Y:S01]  /*f590*/  LEA.HI.X R24, R2, UR5, R3, 0x1, P0 ;  /* 0x0000000502187c11 */ /* 0x000fe200080f0c03 */
[C---:B------:R-:W-:Y:S01]  /*f5a0*/  VIADD R3, R37.reuse, 0x30 ;  /* 0x0000003025037836 */ /* 0x040fe20000000000 */
[----:B------:R-:W-:Y:S01]  /*f5b0*/  ISETP.GE.AND P0, PT, R0, UR4, PT ;  /* 0x0000000400007c0c */ /* 0x000fe2000bf06270 */
[----:B------:R-:W1:Y:S03]  /*f5c0*/  SHFL.IDX PT, R39, R22, 0x1, 0x181f ;  /* 0x00381f0016277f89 */ /* 0x000e6600000e0000 */
[-C--:B------:R-:W-:Y:S01]  /*f5d0*/  ISETP.GE.OR P1, PT, R37, R58.reuse, P0 ;  /* 0x0000003a2500720c */ /* 0x080fe20000726670 */
[----:B------:R-:W2:Y:S01]  /*f5e0*/  SHFL.IDX PT, R41, R22, 0x2, 0x181f ;  /* 0x00581f0016297f89 */ /* 0x000ea200000e0000 */
[-C--:B------:R-:W-:Y:S01]  /*f5f0*/  ISETP.GE.OR P2, PT, R3, R58.reuse, P0 ;  /* 0x0000003a0300720c */ /* 0x080fe20000746670 */
[----:B------:R-:W-:Y:S01]  /*f600*/  VIADD R3, R18, 0x13220 ;  /* 0x0001322012037836 */ /* 0x000fe20000000000 */
[----:B------:R-:W-:Y:S01]  /*f610*/  ISETP.GE.OR P3, PT, R21, R58, P0 ;  /* 0x0000003a1500720c */ /* 0x000fe20000766670 */
[----:B------:R-:W2:Y:S03]  /*f620*/  SHFL.IDX PT, R33, R24, RZ, 0x181f ;  /* 0x00181fff18217589 */ /* 0x000ea600000e0000 */
[----:B------:R-:W-:Y:S01]  /*f630*/  PRMT R21, RZ, 0x654, R3 ;  /* 0x00000654ff157816 */ /* 0x000fe20000000003 */
[----:B------:R-:W2:Y:S03]  /*f640*/  SHFL.IDX PT, R34, R24, 0x1, 0x181f ;  /* 0x00381f0018227f89 */ /* 0x000ea600000e0000 */
[----:B------:R2:W-:Y:S01]  /*f650*/  SYNCS.ARRIVE.TRANS64.RED.A1T0 RZ, [R21+URZ], RZ ;  /* 0x000000ff15ff79a7 */ /* 0x0005e2000810043f */
[----:B------:R-:W2:Y:S01]  /*f660*/  SHFL.IDX PT, R36, R24, 0x2, 0x181f ;  /* 0x00581f0018247f89 */ /* 0x000ea200000e0000 */
[----:B0-----:R-:W-:Y:S01]  /*f670*/  @!P1 LEA R2, P4, R0, R35, 0x1 ;  /* 0x0000002300029211 */ /* 0x001fe200078808ff */
[----:B------:R-:W-:-:S02]  /*f680*/  VIADD R35, R37, 0x90 ;  /* 0x0000009025237836 */ /* 0x000fc40000000000 */
[----:B------:R-:W0:Y:S01]  /*f690*/  SHFL.IDX PT, R24, R24, 0x3, 0x181f ;  /* 0x00781f0018187f89 */ /* 0x000e2200000e0000 */
[C---:B-1----:R-:W-:Y:S02]  /*f6a0*/  @!P2 LEA R20, P5, R0.reuse, R39, 0x1 ;  /* 0x000000270014a211 */ /* 0x042fe400078a08ff */
[----:B------:R-:W-:Y:S01]  /*f6b0*/  ISETP.GE.OR P0, PT, R35, R58, P0 ;  /* 0x0000003a2300720c */ /* 0x000fe20000706670 */
        /* <DEDUP_REMOVED lines=13> */
.L_x_14066:
[----:B0-----:R-:W0:Y:S01]  /*f790*/  @P4 LDC R4, c[0x0][0xbec] ;  /* 0x0002fb00ff044b82 */ /* 0x001e220000000800 */
[----:B------:R-:W-:Y:S01]  /*f7a0*/  ULDC.64 UR4, c[0x0][0xb08] ;  /* 0x0002c20000047ab9 */ /* 0x000fe20000000a00 */
[----:B------:R-:W2:Y:S01]  /*f7b0*/  LDL R71, [R1+0x5c] ;  /* 0x00005c0001477983 */ /* 0x000ea20000100800 */
[----:B------:R-:W-:Y:S01]  /*f7c0*/  IMAD R62, R62, UR4, RZ ;  /* 0x000000043e3e7c24 */ /* 0x000fe2000f8e02ff */
[----:B------:R-:W-:Y:S01]  /*f7d0*/  SHF.R.S32.HI R0, RZ, 0x1f, R67 ;  /* 0x0000001fff007819 */ /* 0x000fe20000011443 */
[C---:B------:R-:W-:Y:S01]  /*f7e0*/  IMAD.WIDE.U32 R2, R65.reuse, UR4, RZ ;  /* 0x0000000441027c25 */ /* 0x040fe2000f8e00ff */
[----:B------:R1:W5:Y:S01]  /*f7f0*/  LDL R70, [R1+0x90] ;  /* 0x0000900001467983 */ /* 0x0003620000100800 */
[----:B------:R-:W-:Y:S01]  /*f800*/  ULDC.64 UR6, c[0x0][0xb30] ;  /* 0x0002cc0000067ab9 */ /* 0x000fe20000000a00 */
[----:B------:R-:W3:Y:S01]  /*f810*/  @P4 LDC R11, c[0x0][0xbf0] ;  /* 0x0002fc00ff0b4b82 */ /* 0x000ee20000000800 */
[----:B------:R-:W-:Y:S01]  /*f820*/  IMAD R65, R65, UR5, R62 ;  /* 0x0000000541417c24 */ /* 0x000fe2000f8e023e */
[----:B------:R-:W-:Y:S01]  /*f830*/  ULDC.64 UR4, c[0x0][0xb38] ;  /* 0x0002ce0000047ab9 */ /* 0x000fe20000000a00 */
[----:B------:R-:W-:Y:S01]  /*f840*/  IMAD.MOV.U32 R5, RZ, RZ, R15 ;  /* 0x000000ffff057224 */ /* 0x000fe200078e000f */
[----:B------:R1:W5:Y:S01]  /*f850*/  LDL R69, [R1+0x74] ;  /* 0x0000740001457983 */ /* 0x0003620000100800 */
[----:B------:R-:W-:-:S03]  /*f860*/  IMAD.IADD R3, R3, 0x1, R65 ;  /* 0x0000000103037824 */ /* 0x000fc600078e0241 */
[----:B------:R1:W5:Y:S01]  /*f870*/  LDL R68, [R1+0x8c] ;  /* 0x00008c0001447983 */ /* 0x0003620000100800 */
[----:B------:R-:W-:-:S03]  /*f880*/  IMAD.WIDE.U32 R2, R22, UR4, R2 ;  /* 0x0000000416027c25 */ /* 0x000fc6000f8e0002 */
[----:B------:R1:W5:Y:S01]  /*f890*/  LDL R66, [R1+0x88] ;  /* 0x0000880001427983 */ /* 0x0003620000100800 */
[----:B------:R-:W-:Y:S01]  /*f8a0*/  IMAD R3, R22, UR5, R3 ;  /* 0x0000000516037c24 */ /* 0x000fe2000f8e0203 */
[----:B------:R-:W-:Y:S01]  /*f8b0*/  ULDC.64 UR4, c[0x0][0xb40] ;  /* 0x0002d00000047ab9 */ /* 0x000fe20000000a00 */
[----:B0-----:R-:W-:Y:S01]  /*f8c0*/  @P4 IMAD.HI.U32 R4, R15, R4, RZ ;  /* 0x000000040f044227 */ /* 0x001fe200078e00ff */
[----:B------:R1:W5:Y:S03]  /*f8d0*/  LDL R65, [R1+0x6c] ;  /* 0x00006c0001417983 */ /* 0x0003660000100800 */
[----:B------:R-:W-:Y:S01]  /*f8e0*/  IMAD R0, R0, UR4, RZ ;  /* 0x0000000400007c24 */ /* 0x000fe2000f8e02ff */
[----:B------:R1:W5:Y:S01]  /*f8f0*/  LDL R64, [R1+0x84] ;  /* 0x0000840001407983 */ /* 0x0003620000100800 */
[----:B------:R-:W-:Y:S01]  /*f900*/  IMAD.WIDE.U32 R2, R67, UR4, R2 ;  /* 0x0000000443027c25 */ /* 0x000fe2000f8e0002 */
[----:B---3--:R-:W-:-:S02]  /*f910*/  @P4 SHF.R.U32.HI R5, RZ, R11, R4 ;  /* 0x0000000bff054219 */ /* 0x008fc40000011604 */
[----:B------:R1:W5:Y:S01]  /*f920*/  LDL R63, [R1+0x68] ;  /* 0x00006800013f7983 */ /* 0x0003620000100800 */
[----:B------:R-:W-:Y:S01]  /*f930*/  IMAD R7, R67, UR5, R0 ;  /* 0x0000000543077c24 */ /* 0x000fe2000f8e0200 */
[----:B------:R-:W-:Y:S01]  /*f940*/  ULDC.64 UR4, c[0x0][0xb48] ;  /* 0x0002d20000047ab9 */ /* 0x000fe20000000a00 */
[----:B------:R-:W-:Y:S01]  /*f950*/  SHF.R.S32.HI R0, RZ, 0x1f, R5 ;  /* 0x0000001fff007819 */ /* 0x000fe20000011405 */
[----:B------:R1:W5:Y:S01]  /*f960*/  LDL R67, [R1+0x70] ;  /* 0x0000700001437983 */ /* 0x0003620000100800 */
[----:B------:R-:W-:Y:S02]  /*f970*/  IMAD.IADD R3, R3, 0x1, R7 ;  /* 0x0000000103037824 */ /* 0x000fe400078e0207 */
[----:B------:R-:W-:Y:S01]  /*f980*/  IMAD.MOV R7, RZ, RZ, -R5 ;  /* 0x000000ffff077224 */ /* 0x000fe200078e0a05 */
[----:B------:R1:W5:Y:S01]  /*f990*/  LDL R62, [R1+0x80] ;  /* 0x00008000013e7983 */ /* 0x0003620000100800 */
[----:B------:R-:W-:-:S03]  /*f9a0*/  IMAD.WIDE.U32 R2, R72, UR4, R2 ;  /* 0x0000000448027c25 */ /* 0x000fc6000f8e0002 */
[----:B------:R1:W5:Y:S01]  /*f9b0*/  LDL R61, [R1+0x64] ;  /* 0x00006400013d7983 */ /* 0x0003620000100800 */
[----:B------:R-:W-:Y:S02]  /*f9c0*/  IMAD R7, R24, R7, R15 ;  /* 0x0000000718077224 */ /* 0x000fe400078e020f */
[----:B------:R-:W-:Y:S01]  /*f9d0*/  IMAD R0, R0, UR6, RZ ;  /* 0x0000000600007c24 */ /* 0x000fe2000f8e02ff */
[----:B------:R1:W5:Y:S01]  /*f9e0*/  LDL R60, [R1+0x7c] ;  /* 0x00007c00013c7983 */ /* 0x0003620000100800 */
[----:B------:R-:W-:Y:S01]  /*f9f0*/  IMAD R3, R72, UR5, R3 ;  /* 0x0000000548037c24 */ /* 0x000fe2000f8e0203 */
[----:B------:R-:W-:Y:S02]  /*fa00*/  ULDC.64 UR4, c[0x0][0xb28] ;  /* 0x0002ca0000047ab9 */ /* 0x000fe40000000a00 */
        /* <DEDUP_REMOVED lines=9> */
[----:B------:R-:W-:Y:S01]  /*faa0*/  ULDC.64 UR4, c[0x0][0xb00] ;  /* 0x0002c00000047ab9 */ /* 0x000fe20000000a00 */
[----:B------:R-:W-:Y:S01]  /*fab0*/  IADD3 R4, R18, 0x13220, RZ ;  /* 0x0001322012047810 */ /* 0x000fe20007ffe0ff */
[----:B------:R-:W-:Y:S01]  /*fac0*/  IMAD.IADD R3, R3, 0x1, R5 ;  /* 0x0000000103037824 */ /* 0x000fe200078e0205 */
[----:B------:R-:W-:-:S02]  /*fad0*/  LEA R0, P1, R2, UR4, 0x2 ;  /* 0x0000000402007c11 */ /* 0x000fc4000f8210ff */
[----:B------:R-:W-:Y:S02]  /*fae0*/  PRMT R4, RZ, 0x654, R4 ;  /* 0x00000654ff047816 */ /* 0x000fe40000000004 */
[----:B------:R-:W-:Y:S01]  /*faf0*/  LEA.HI.X R8, R2, UR5, R3, 0x2, P1 ;  /* 0x0000000502087c11 */ /* 0x000fe200088f1403 */
[----:B------:R-:W-:Y:S01]  /*fb00*/  BSSY B1, `(.L_x_14068) ;  /* 0x0000027000017945 */ /* 0x000fe20003800000 */
[----:B------:R0:W-:Y:S03]  /*fb10*/  SYNCS.ARRIVE.TRANS64.RED.A1T0 RZ, [R4+URZ], RZ ;  /* 0x000000ff04ff79a7 */ /* 0x0001e6000810043f */
[----:B------:R1:W3:Y:S04]  /*fb20*/  SHFL.IDX PT, R5, R8, RZ, 0x1c1f ;  /* 0x001c1fff08057589 */ /* 0x0002e800000e0000 */
[----:B0-----:R1:W0:Y:S01]  /*fb30*/  SHFL.IDX PT, R4, R0, RZ, 0x1c1f ;  /* 0x001c1fff00047589 */ /* 0x00122200000e0000 */
[----:B--2---:R-:W-:-:S05]  /*fb40*/  VIADD R59, R71, 0x8 ;  /* 0x00000008473b7836 */ /* 0x004fca0000000000 */
[----:B------:R-:W-:Y:S01]  /*fb50*/  SHF.R.S32.HI R22, RZ, 0x1f, R59 ;  /* 0x0000001fff167819 */ /* 0x000fe2000001143b */
[----:B01-3--:R-:W-:Y:S06]  /*fb60*/  @P0 BRA `(.L_x_14069) ;  /* 0x0000000000800947 */ /* 0x00bfec0003800000 */
[----:B------:R-:W-:Y:S02]  /*fb70*/  ULDC UR4, c[0x0][0xac8] ;  /* 0x0002b20000047ab9 */ /* 0x000fe40000000800 */
[----:B------:R-:W-:Y:S02]  /*fb80*/  ISETP.GE.AND P1, PT, R59, UR4, PT ;  /* 0x000000043b007c0c */ /* 0x000fe4000bf26270 */
[----:B------:R-:W-:Y:S02]  /*fb90*/  ISETP.GE.AND P0, PT, R71, UR4, PT ;  /* 0x0000000447007c0c */ /* 0x000fe4000bf06270 */
[----:B-----5:R-:W-:Y:S02]  /*fba0*/  ISETP.GE.AND P4, PT, R69, UR4, PT ;  /* 0x0000000445007c0c */ /* 0x020fe4000bf86270 */
[----:B------:R-:W-:Y:S02]  /*fbb0*/  ISETP.GE.AND P5, PT, R67, UR4, PT ;  /* 0x0000000443007c0c */ /* 0x000fe4000bfa6270 */
[----:B------:R-:W-:-:S05]  /*fbc0*/  ISETP.GE.AND P3, PT, R65, UR4, PT ;  /* 0x0000000441007c0c */ /* 0x000fca000bf66270 */
[-C--:B------:R-:W-:Y:S02]  /*fbd0*/  @!P1 LEA R6, P2, R59, R4.reuse, 0x2 ;  /* 0x000000043b069211 */ /* 0x080fe400078410ff */
[----:B------:R-:W-:Y:S02]  /*fbe0*/  @!P0 IMAD.WIDE R2, R71, 0x4, R4 ;  /* 0x0000000447028825 */ /* 0x000fe400078e0204 */
[-C--:B------:R-:W-:Y:S02]  /*fbf0*/  @!P1 LEA.HI.X R7, R59, R5.reuse, R22, 0x2, P2 ;  /* 0x000000053b079211 */ /* 0x080fe400010f1416 */
[----:B------:R-:W-:Y:S01]  /*fc00*/  ISETP.GE.AND P2, PT, R63, UR4, PT ;  /* 0x000000043f007c0c */ /* 0x000fe2000bf46270 */
[----:B------:R0:W-:Y:S01]  /*fc10*/  @!P0 ST.E.64 desc[UR40][R2.64], R20 ;  /* 0x0000001402008985 */ /* 0x0001e2000c101b28 */
[-C--:B------:R-:W-:Y:S02]  /*fc20*/  @!P4 LEA R10, P0, R69, R4.reuse, 0x2 ;  /* 0x00000004450ac211 */ /* 0x080fe400078010ff */
[----:B------:R-:W-:Y:S01]  /*fc30*/  @!P5 LEA R12, P6, R67, R4, 0x2 ;  /* 0x00000004430cd211 */ /* 0x000fe200078c10ff */
[----:B------:R1:W-:Y:S01]  /*fc40*/  @!P1 ST.E.64 desc[UR40][R6.64], R28 ;  /* 0x0000001c06009985 */ /* 0x0003e2000c101b28 */
[----:B------:R-:W-:-:S02]  /*fc50*/  @!P4 LEA.HI.X R11, R69, R5, R70, 0x2, P0 ;  /* 0x00000005450bc211 */ /* 0x000fc400000f1446 */
[----:B------:R-:W-:Y:S02]  /*fc60*/  ISETP.GE.AND P1, PT, R61, UR4, PT ;  /* 0x000000043d007c0c */ /* 0x000fe4000bf26270 */
[----:B------:R-:W-:Y:S01]  /*fc70*/  ISETP.GE.AND P0, PT, R24, UR4, PT ;  /* 0x0000000418007c0c */ /* 0x000fe2000bf06270 */
[----:B------:R2:W-:Y:S01]  /*fc80*/  @!P4 ST.E.64 desc[UR40][R10.64], R30 ;  /* 0x0000001e0a00c985 */ /* 0x0005e2000c101b28 */
[-C--:B------:R-:W-:Y:S02]  /*fc90*/  @!P5 LEA.HI.X R13, R67, R5.reuse, R68, 0x2, P6 ;  /* 0x00000005430dd211 */ /* 0x080fe400030f1444 */
[-C--:B------:R-:W-:Y:S02]  /*fca0*/  @!P2 LEA R14, P4, R63, R4.reuse, 0x2 ;  /* 0x000000043f0ea211 */ /* 0x080fe400078810ff */
[----:B0-----:R-:W-:Y:S01]  /*fcb0*/  @!P3 LEA R2, P6, R65, R4, 0x2 ;  /* 0x000000044102b211 */ /* 0x001fe200078c10ff */
[----:B------:R2:W-:Y:S01]  /*fcc0*/  @!P5 ST.E.64 desc[UR40][R12.64], R32 ;  /* 0x000000200c00d985 */ /* 0x0005e2000c101b28 */
[----:B------:R-:W-:-:S02]  /*fcd0*/  @!P2 LEA.HI.X R15, R63, R5, R64, 0x2, P4 ;  /* 0x000000053f0fa211 */ /* 0x000fc400020f1440 */
[-C--:B------:R-:W-:Y:S02]  /*fce0*/  @!P3 LEA.HI.X R3, R65, R5.reuse, R66, 0x2, P6 ;  /* 0x000000054103b211 */ /* 0x080fe400030f1442 */
[CC--:B-1----:R-:W-:Y:S02]  /*fcf0*/  @!P1 LEA R6, P5, R61.reuse, R4.reuse, 0x2 ;  /* 0x000000043d069211 */ /* 0x0c2fe400078a10ff */
[C---:B------:R-:W-:Y:S01]  /*fd00*/  @!P0 LEA R4, P6, R24.reuse, R4, 0x2 ;  /* 0x0000000418048211 */ /* 0x040fe200078c10ff */
[----:B------:R2:W-:Y:S01]  /*fd10*/  @!P3 ST.E.64 desc[UR40][R2.64], R34 ;  /* 0x000000220200b985 */ /* 0x0005e2000c101b28 */
[-C--:B------:R-:W-:Y:S02]  /*fd20*/  @!P1 LEA.HI.X R7, R61, R5.reuse, R62, 0x2, P5 ;  /* 0x000000053d079211 */ /* 0x080fe400028f143e */
[----:B------:R-:W-:Y:S01]  /*fd30*/  @!P0 LEA.HI.X R5, R24, R5, R60, 0x2, P6 ;  /* 0x0000000518058211 */ /* 0x000fe200030f143c */
[----:B------:R2:W-:Y:S04]  /*fd40*/  @!P2 ST.E.64 desc[UR40][R14.64], R36 ;  /* 0x000000240e00a985 */ /* 0x0005e8000c101b28 */
[----:B------:R2:W-:Y:S04]  /*fd50*/  @!P1 ST.E.64 desc[UR40][R6.64], R38 ;  /* 0x0000002606009985 */ /* 0x0005e8000c101b28 */
[----:B------:R2:W-:Y:S02]  /*fd60*/  @!P0 ST.E.64 desc[UR40][R4.64], R40 ;  /* 0x0000002804008985 */ /* 0x0005e4000c101b28 */
.L_x_14069:
[----:B------:R-:W-:Y:S05]  /*fd70*/  BSYNC B1 ;  /* 0x0000000000017941 */ /* 0x000fea0003800000 */
.L_x_14068:
[----:B------:R-:W-:Y:S01]  /*fd80*/  ISETP.GE.AND P0, PT, R9, R58, PT ;  /* 0x0000003a0900720c */ /* 0x000fe20003f06270 */
[----:B--2---:R4:W0:Y:S04]  /*fd90*/  SHFL.IDX PT, R5, R8, 0x1, 0x1c1f ;  /* 0x003c1f0008057f89 */ /* 0x00482800000e0000 */
[----:B------:R4:W1:Y:S08]  /*fda0*/  SHFL.IDX PT, R4, R0, 0x1, 0x1c1f ;  /* 0x003c1f0000047f89 */ /* 0x00087000000e0000 */
[----:B----4-:R-:W-:Y:S05]  /*fdb0*/  @P0 BRA `(.L_x_14067) ;  /* 0x0000000c00080947 */ /* 0x010fea0003800000 */
[----:B------:R-:W-:Y:S02]  /*fdc0*/  ULDC UR4, c[0x0][0xac8] ;  /* 0x0002b20000047ab9 */ /* 0x000fe40000000800 */
[----:B------:R-:W-:Y:S02]  /*fdd0*/  ISETP.GE.AND P1, PT, R59, UR4, PT ;  /* 0x000000043b007c0c */ /* 0x000fe4000bf26270 */
[----:B------:R-:W-:Y:S02]  /*fde0*/  ISETP.GE.AND P4, PT, R71, UR4, PT ;  /* 0x0000000447007c0c */ /* 0x000fe4000bf86270 */
[----:B-----5:R-:W-:Y:S02]  /*fdf0*/  ISETP.GE.AND P3, PT, R69, UR4, PT ;  /* 0x0000000445007c0c */ /* 0x020fe4000bf66270 */
[----:B------:R-:W-:Y:S02]  /*fe00*/  ISETP.GE.AND P0, PT, R67, UR4, PT ;  /* 0x0000000443007c0c */ /* 0x000fe4000bf06270 */
[----:B------:R-:W-:-:S05]  /*fe10*/  ISETP.GE.AND P5, PT, R61, UR4, PT ;  /* 0x000000043d007c0c */ /* 0x000fca000bfa6270 */
[-C--:B-1----:R-:W-:Y:S02]  /*fe20*/  @!P1 LEA R6, P2, R59, R4.reuse, 0x2 ;  /* 0x000000043b069211 */ /* 0x082fe400078410ff */
[----:B0-----:R-:W-:Y:S02]  /*fe30*/  @!P4 IMAD.WIDE R2, R71, 0x4, R4 ;  /* 0x000000044702c825 */ /* 0x001fe400078e0204 */
[-C--:B------:R-:W-:Y:S02]  /*fe40*/  @!P1 LEA.HI.X R7, R59, R5.reuse, R22, 0x2, P2 ;  /* 0x000000053b079211 */ /* 0x080fe400010f1416 */
[----:B------:R-:W-:Y:S01]  /*fe50*/  ISETP.GE.AND P2, PT, R65, UR4, PT ;  /* 0x0000000441007c0c */ /* 0x000fe2000bf46270 */
[----:B------:R0:W-:Y:S01]  /*fe60*/  @!P4 ST.E.64 desc[UR40][R2.64], R42 ;  /* 0x0000002a0200c985 */ /* 0x0001e2000c101b28 */
[----:B------:R-:W-:Y:S02]  /*fe70*/  ISETP.GE.AND P4, PT, R63, UR4, PT ;  /* 0x000000043f007c0c */ /* 0x000fe4000bf86270 */
[C---:B------:R-:W-:Y:S01]  /*fe80*/  @!P3 LEA R8, P6, R69.reuse, R4, 0x2 ;  /* 0x000000044508b211 */ /* 0x040fe200078c10ff */
[----:B------:R4:W-:Y:S03]  /*fe90*/  @!P1 ST.E.64 desc[UR40][R6.64], R44 ;  /* 0x0000002c06009985 */ /* 0x0009e6000c101b28 */
[----:B------:R-:W-:-:S02]  /*fea0*/  @!P3 LEA.HI.X R9, R69, R5, R70, 0x2, P6 ;  /* 0x000000054509b211 */ /* 0x000fc400030f1446 */
[----:B------:R-:W-:-:S03]  /*feb0*/  @!P0 LEA R10, P6, R67, R4, 0x2 ;  /* 0x00000004430a8211 */ /* 0x000fc600078c10ff */
[----:B------:R4:W-:Y:S01]  /*fec0*/  @!P3 ST.E.64 desc[UR40][R8.64], R46 ;  /* 0x0000002e0800b985 */ /* 0x0009e2000c101b28 */
[-C--:B------:R-:W-:Y:S02]  /*fed0*/  @!P2 LEA R12, P1, R65, R4.reuse, 0x2 ;  /* 0x00000004410ca211 */ /* 0x080fe400078210ff */
[-C--:B------:R-:W-:Y:S02]  /*fee0*/  @!P0 LEA.HI.X R11, R67, R5.reuse, R68, 0x2, P6 ;  /* 0x00000005430b8211 */ /* 0x080fe400030f1444 */
[-C--:B------:R-:W-:Y:S02]  /*fef0*/  @!P4 LEA R14, P3, R63, R4.reuse, 0x2 ;  /* 0x000000043f0ec211 */ /* 0x080fe400078610ff */
[----:B0-----:R-:W-:Y:S01]  /*ff00*/  @!P5 LEA R2, P6, R61, R4, 0x2 ;  /* 0x000000043d02d211 */ /* 0x001fe200078c10ff */
[----:B------:R4:W-:Y:S01]  /*ff10*/  @!P0 ST.E.64 desc[UR40][R10.64], R48 ;  /* 0x000000300a008985 */ /* 0x0009e2000c101b28 */
[-C--:B------:R-:W-:Y:S02]  /*ff20*/  @!P2 LEA.HI.X R13, R65, R5.reuse, R66, 0x2, P1 ;  /* 0x00000005410da211 */ /* 0x080fe400008f1442 */
[----:B------:R-:W-:-:S02]  /*ff30*/  @!P4 LEA.HI.X R15, R63, R5, R64, 0x2, P3 ;  /* 0x000000053f0fc211 */ /* 0x000fc400018f1440 */
        /* <DEDUP_REMOVED lines=10> */
.L_x_14064:
[----:B------:R-:W2:Y:S01]  /*ffe0*/  LDL.LU R4, [R1+0x44] ;  /* 0x0000440001047983 */ /* 0x000ea20000300800 */
[----:B------:R-:W-:Y:S01]  /*fff0*/  ULDC.64 UR6, c[0x0][0xc08] ;  /* 0x0003020000067ab9 */ /* 0x000fe20000000a00 */
[----:B------:R-:W-:Y:S02]  /*10000*/  ULDC.64 UR4, c[0x0][0xc00] ;  /* 0x0003000000047ab9 */ /* 0x000fe40000000a00 */
[----:B------:R-:W3:Y:S01]  /*10010*/  LDL.LU R7, [R1+0x48] ;  /* 0x0000480001077983 */ /* 0x000ee20000300800 */
[----:B------:R-:W-:Y:S01]  /*10020*/  ISETP.NE.U32.AND P1, PT, RZ, UR6, PT ;  /* 0x00000006ff007c0c */ /* 0x000fe2000bf25070 */
[----:B------:R-:W-:Y:S01]  /*10030*/  IMAD.MOV.U32 R15, RZ, RZ, RZ ;  /* 0x000000ffff0f7224 */ /* 0x000fe200078e00ff */
[----:B------:R-:W-:Y:S01]  /*10040*/  ISETP.NE.U32.AND P0, PT, RZ, UR4, PT ;  /* 0x00000004ff007c0c */ /* 0x000fe2000bf05070 */
[----:B------:R-:W1:Y:S01]  /*10050*/  S2R R6, SR_TID.X ;  /* 0x0000000000067919 */ /* 0x000e620000002100 */
[----:B------:R-:W-:Y:S02]  /*10060*/  ISETP.NE.AND.EX P1, PT, RZ, UR7, PT, P1 ;  /* 0x00000007ff007c0c */ /* 0x000fe4000bf25310 */
[----:B------:R-:W-:-:S02]  /*10070*/  ISETP.NE.AND.EX P0, PT, RZ, UR5, PT, P0 ;  /* 0x00000005ff007c0c */ /* 0x000fc4000bf05300 */
[----:B--2---:R-:W-:Y:S01]  /*10080*/  IADD3 R2, P2, R4, UR4, RZ ;  /* 0x0000000404027c10 */ /* 0x004fe2000ff5e0ff */
[----:B------:R-:W-:-:S03]  /*10090*/  ULDC UR4, c[0x0][0xa88] ;  /* 0x0002a20000047ab9 */ /* 0x000fc60000000800 */
[----:B---3--:R-:W-:-:S05]  /*100a0*/  IADD3.X R3, R7, UR5, RZ, P2, !PT ;  /* 0x0000000507037c10 */ /* 0x008fca00097fe4ff */
[----:B------:R-:W-:Y:S01]  /*100b0*/  @P1 IADD3 R4, P2, R4, UR6, RZ ;  /* 0x0000000604041c10 */ /* 0x000fe2000ff5e0ff */
[----:B------:R-:W-:Y:S01]  /*100c0*/  IMAD.U32 R14, RZ, RZ, UR4 ;  /* 0x00000004ff0e7e24 */ /* 0x000fe2000f8e00ff */
[----:B------:R2:W5:Y:S02]  /*100d0*/  @P0 LDG.E R15, desc[UR40][R2.64] ;  /* 0x00000028020f0981 */ /* 0x000564000c1e1900 */
[----:B------:R-:W-:Y:S01]  /*100e0*/  @P1 IADD3.X R5, R7, UR7, RZ, P2, !PT ;  /* 0x0000000707051c10 */ /* 0x000fe200097fe4ff */
[----:B-1----:R-:W-:-:S04]  /*100f0*/  VIADD R34, R6, 0xffffff80 ;  /* 0xffffff8006227836 */ /* 0x002fc80000000000 */
[----:B------:R2:W5:Y:S01]  /*10100*/  @P1 LDG.E R14, desc[UR40][R4.64] ;  /* 0x00000028040e1981 */ /* 0x000562000c1e1900 */
[----:B------:R-:W-:Y:S02]  /*10110*/  ISETP.GT.AND P3, PT, R34, 0xbf, PT ;  /* 0x000000bf2200780c */ /* 0x000fe40003f64270 */
[----:B------:R-:W-:Y:S01]  /*10120*/  ISETP.GT.AND P2, PT, R70, 0x1, PT ;  /* 0x000000014600780c */ /* 0x000fe20003f44270 */
[----:B------:R-:W-:-:S12]  /*10130*/  @P1 BRA `(.L_x_14070) ;  /* 0x0000000000101947 */ /* 0x000fd80003800000 */
[----:B------:R-:W-:Y:S05]  /*10140*/  @!P0 BRA `(.L_x_14070) ;  /* 0x00000000000c8947 */ /* 0x000fea0003800000 */
[----:B--2---:R-:W2:Y:S04]  /*10150*/  LDG.E R5, desc[UR40][R2.64] ;  /* 0x0000002802057981 */ /* 0x004ea8000c1e1900 */
[----:B-----5:R-:W2:Y:S02]  /*10160*/  LDG.E R14, desc[UR40][R2.64+0x4] ;  /* 0x00000428020e7981 */ /* 0x020ea4000c1e1900 */
[----:B--2---:R-:W-:-:S07]  /*10170*/  IMAD.IADD R14, R14, 0x1, -R5 ;  /* 0x000000010e0e7824 */ /* 0x004fce00078e0a05 */
.L_x_14070:
        /* <DEDUP_REMOVED lines=20> */
[----:B------:R-:W1:Y:S08]  /*102c0*/  LDC.64 R2, c[0x0][0xba8] ;  /* 0x0002ea00ff027b82 */ /* 0x000e700000000a00 */
        /* <DEDUP_REMOVED lines=14> */
[----:B------:R-:W-:Y:S01]  /*103b0*/  IMAD.WIDE.U32 R8, R10, R29, RZ ;  /* 0x0000001d0a087225 */ /* 0x000fe200078e00ff */
[----:B------:R-:W-:-:S03]  /*103c0*/  IADD3 R13, R33, R13, RZ ;  /* 0x0000000d210d7210 */ /* 0x000fc60007ffe0ff */
[----:B------:R-:W-:Y:S01]  /*103d0*/  IMAD.IADD R11, R9, 0x1, R11 ;  /* 0x00000001090b7824 */ /* 0x000fe200078e020b */
[----:B------:R-:W-:Y:S01]  /*103e0*/  IADD3 R12, P0, P1, R8, R12, R15 ;  /* 0x0000000c080c7210 */ /* 0x000fe2000791e00f */
[----:B------:R-:W-:-:S04]  /*103f0*/  IMAD.MOV R8, RZ, RZ, -R21 ;  /* 0x000000ffff087224 */ /* 0x000fc800078e0a15 */
[----:B------:R-:W-:Y:S01]  /*10400*/  IMAD R9, R31, R8, R30 ;  /* 0x000000081f097224 */ /* 0x000fe200078e021e */
[----:B------:R-:W-:-:S03]  /*10410*/  IADD3.X R8, R11, R13, R24, P0, P1 ;  /* 0x0000000d0b087210 */ /* 0x000fc600007e2418 */
[----:B0-----:R-:W-:Y:S01]  /*10420*/  IMAD R5, R5, R9, RZ ;  /* 0x0000000905057224 */ /* 0x001fe200078e02ff */
        /* <DEDUP_REMOVED lines=11> */
[----:B-1----:R-:W-:-:S04]  /*104e0*/  LEA R2, P0, R4, R2, 0x2 ;  /* 0x0000000204027211 */ /* 0x002fc800078010ff */
[----:B---3--:R-:W-:Y:S01]  /*104f0*/  LEA.HI.X R3, R4, R3, R5, 0x2, P0 ;  /* 0x0000000304037211 */ /* 0x008fe200000f1405 */
[----:B------:R-:W-:-:S05]  /*10500*/  IMAD.MOV.U32 R5, RZ, RZ, -0x800000 ;  /* 0xff800000ff057424 */ /* 0x000fca00078e00ff */
[----:B------:R1:W-:Y:S03]  /*10510*/  STG.E desc[UR40][R2.64], R5 ;  /* 0x0000000502007986 */ /* 0x0003e6000c101928 */
.L_x_14072:
[----:B------:R-:W-:Y:S05]  /*10520*/  BSYNC B1 ;  /* 0x0000000000017941 */ /* 0x000fea0003800000 */
.L_x_14071:
[----:B------:R-:W-:Y:S05]  /*10530*/  @P2 BRA `(.L_x_14067) ;  /* 0x0000000400282947 */ /* 0x000fea0003800000 */
[----:B------:R-:W2:Y:S01]  /*10540*/  LDL.LU R10, [R1+0x54] ;  /* 0x00005400010a7983 */ /* 0x000ea20000300800 */
[----:B------:R-:W3:Y:S01]  /*10550*/  LDC R11, c[0x0][0xbe8] ;  /* 0x0002fa00ff0b7b82 */ /* 0x000ee20000000800 */
[----:B------:R-:W-:Y:S01]  /*10560*/  SHF.R.S32.HI R12, RZ, 0x1f, R34 ;  /* 0x0000001fff0c7819 */ /* 0x000fe20000011422 */
[----:B------:R-:W-:Y:S01]  /*10570*/  ULDC.64 UR4, c[0x0][0xaa0] ;  /* 0x0002a80000047ab9 */ /* 0x000fe20000000a00 */
[----:B------:R-:W-:Y:S01]  /*10580*/  ULDC.64 UR6, c[0x0][0xaf0] ;  /* 0x0002bc0000067ab9 */ /* 0x000fe20000000a00 */
[----:B-1----:R-:W-:Y:S01]  /*10590*/  IMAD R2, R24, UR4, RZ ;  /* 0x0000000418027c24 */ /* 0x002fe2000f8e02ff */
[----:B------:R-:W-:Y:S01]  /*105a0*/  LEA.HI R12, R12, R34, RZ, 0x3 ;  /* 0x000000220c0c7211 */ /* 0x000fe200078f18ff */
[----:B------:R-:W-:Y:S02]  /*105b0*/  IMAD R6, R28, UR6, RZ ;  /* 0x000000061c067c24 */ /* 0x000fe4000f8e02ff */
[C---:B------:R-:W-:Y:S01]  /*105c0*/  IMAD R5, R15.reuse, UR5, R2 ;  /* 0x000000050f057c24 */ /* 0x040fe2000f8e0202 */
[----:B------:R-:W-:Y:S01]  /*105d0*/  SHF.R.S32.HI R12, RZ, 0x3, R12 ;  /* 0x00000003ff0c7819 */ /* 0x000fe2000001140c */
[----:B------:R-:W-:Y:S01]  /*105e0*/  IMAD.WIDE.U32 R2, R15, UR4, RZ ;  /* 0x000000040f027c25 */ /* 0x000fe2000f8e00ff */
[----:B------:R-:W-:-:S03]  /*105f0*/  ULDC.64 UR4, c[0x0][0xae8] ;  /* 0x0002ba0000047ab9 */ /* 0x000fc60000000a00 */
[----:B------:R-:W-:Y:S02]  /*10600*/  IMAD R4, R68, 0x30, R12 ;  /* 0x0000003044047824 */ /* 0x000fe400078e020c */
[----:B------:R-:W-:Y:S02]  /*10610*/  IMAD.IADD R3, R3, 0x1, R5 ;  /* 0x0000000103037824 */ /* 0x000fe400078e0205 */
[----:B------:R-:W-:Y:S01]  /*10620*/  IMAD.WIDE.U32 R2, R22, UR4, R2 ;  /* 0x0000000416027c25 */ /* 0x000fe2000f8e0002 */
[----:B---3--:R-:W-:-:S03]  /*10630*/  ISETP.NE.AND P0, PT, R11, 0x1, PT ;  /* 0x000000010b00780c */ /* 0x008fc60003f05270 */
[----:B------:R-:W-:Y:S01]  /*10640*/  IMAD R3, R22, UR5, R3 ;  /* 0x0000000516037c24 */ /* 0x000fe2000f8e0203 */
[----:B------:R-:W-:Y:S01]  /*10650*/  ULDC.64 UR4, c[0x0][0xae0] ;  /* 0x0002b80000047ab9 */ /* 0x000fe20000000a00 */
[----:B------:R-:W-:Y:S02]  /*10660*/  IMAD R21, R14, R11, RZ ;  /* 0x0000000b0e157224 */ /* 0x000fe400078e02ff */
[----:B------:R-:W-:-:S06]  /*10670*/  IMAD.WIDE.U32 R2, R29, UR6, R2 ;  /* 0x000000061d027c25 */ /* 0x000fcc000f8e0002 */
[----:B------:R-:W1:Y:S08]  /*10680*/  @P0 LDC R7, c[0x0][0xbec] ;  /* 0x0002fb00ff070b82 */ /* 0x000e700000000800 */
[----:B------:R-:W3:Y:S01]  /*10690*/  @P0 LDC R9, c[0x0][0xbf0] ;  /* 0x0002fc00ff090b82 */ /* 0x000ee20000000800 */
[----:B--2---:R-:W-:-:S04]  /*106a0*/  IMAD R8, R10, 0xc0, R4 ;  /* 0x000000c00a087824 */ /* 0x004fc800078e0204 */
[----:B-1----:R-:W-:-:S04]  /*106b0*/  @P0 IMAD.HI.U32 R4, R8, R7, RZ ;  /* 0x0000000708040227 */ /* 0x002fc800078e00ff */
[----:B------:R-:W-:Y:S01]  /*106c0*/  IMAD.MOV.U32 R5, RZ, RZ, R8 ;  /* 0x000000ffff057224 */ /* 0x000fe200078e0008 */
[----:B---3--:R-:W-:Y:S01]  /*106d0*/  @P0 SHF.R.U32.HI R5, RZ, R9, R4 ;  /* 0x00000009ff050219 */ /* 0x008fe20000011604 */
        /* <DEDUP_REMOVED lines=9> */
[----:B------:R-:W-:-:S03]  /*10770*/  ULDC.64 UR4, c[0x0][0xad8] ;  /* 0x0002b60000047ab9 */ /* 0x000fc60000000a00 */
[----:B------:R-:W-:Y:S01]  /*10780*/  IADD3 R3, R3, R9, RZ ;  /* 0x0000000903037210 */ /* 0x000fe20007ffe0ff */
[----:B------:R-:W-:-:S04]  /*10790*/  IMAD R4, R4, UR4, RZ ;  /* 0x0000000404047c24 */ /* 0x000fc8000f8e02ff */
[C---:B------:R-:W-:Y:S02]  /*107a0*/  IMAD R5, R7.reuse, UR5, R4 ;  /* 0x0000000507057c24 */ /* 0x040fe4000f8e0204 */
[----:B------:R-:W-:Y:S01]  /*107b0*/  IMAD.WIDE.U32 R2, R7, UR4, R2 ;  /* 0x0000000407027c25 */ /* 0x000fe2000f8e0002 */
[----:B------:R-:W-:-:S03]  /*107c0*/  ULDC.64 UR4, c[0x0][0xa80] ;  /* 0x0002a00000047ab9 */ /* 0x000fc60000000a00 */
[----:B------:R-:W-:Y:S01]  /*107d0*/  IMAD.IADD R3, R3, 0x1, R5 ;  /* 0x0000000103037824 */ /* 0x000fe200078e0205 */
[----:B------:R-:W-:Y:S01]  /*107e0*/  LEA R5, P0, R2, UR4, 0x1 ;  /* 0x0000000402057c11 */ /* 0x000fe2000f8008ff */
[----:B------:R-:W-:Y:S01]  /*107f0*/  ULDC UR4, c[0x0][0xac8] ;  /* 0x0002b20000047ab9 */ /* 0x000fe20000000800 */
[----:B------:R-:W-:Y:S02]  /*10800*/  IMAD R4, R10, 0xc0, R12 ;  /* 0x000000c00a047824 */ /* 0x000fe400078e020c */
[----:B------:R-:W-:Y:S01]  /*10810*/  LEA.HI.X R8, R2, UR5, R3, 0x1, P0 ;  /* 0x0000000502087c11 */ /* 0x000fe200080f0c03 */
[----:B------:R-:W1:Y:S01]  /*10820*/  SHFL.IDX PT, R9, R5, RZ, 0x181f ;  /* 0x00181fff05097589 */ /* 0x000e6200000e0000 */
[----:B------:R-:W-:Y:S01]  /*10830*/  ISETP.GE.AND P0, PT, R0, UR4, PT ;  /* 0x0000000400007c0c */ /* 0x000fe2000bf06270 */
[C---:B------:R-:W-:Y:S02]  /*10840*/  VIADD R2, R4.reuse, 0x30 ;  /* 0x0000003004027836 */ /* 0x040fe40000000000 */
[----:B------:R-:W2:Y:S01]  /*10850*/  SHFL.IDX PT, R11, R5, 0x1, 0x181f ;  /* 0x00381f00050b7f89 */ /* 0x000ea200000e0000 */
[C---:B------:R-:W-:Y:S01]  /*10860*/  VIADD R3, R4.reuse, 0x60 ;  /* 0x0000006004037836 */ /* 0x040fe20000000000 */
[CC--:B------:R-:W-:Y:S01]  /*10870*/  ISETP.GE.OR P3, PT, R4.reuse, R21.reuse, P0 ;  /* 0x000000150400720c */ /* 0x0c0fe20000766670 */
[----:B------:R-:W-:Y:S01]  /*10880*/  VIADD R4, R4, 0x90 ;  /* 0x0000009004047836 */ /* 0x000fe20000000000 */
[----:B------:R-:W3:Y:S01]  /*10890*/  SHFL.IDX PT, R13, R5, 0x2, 0x181f ;  /* 0x00581f00050d7f89 */ /* 0x000ee200000e0000 */
[----:B------:R-:W-:-:S02]  /*108a0*/  ISETP.GE.OR P2, PT, R2, R21, P0 ;  /* 0x000000150200720c */ /* 0x000fc40000746670 */
[-C--:B------:R-:W-:Y:S01]  /*108b0*/  ISETP.GE.OR P1, PT, R3, R21.reuse, P0 ;  /* 0x000000150300720c */ /* 0x080fe20000726670 */
[----:B------:R-:W4:Y:S01]  /*108c0*/  SHFL.IDX PT, R7, R8, RZ, 0x181f ;  /* 0x00181fff08077589 */ /* 0x000f2200000e0000 */
[----:B------:R-:W-:-:S03]  /*108d0*/  ISETP.GE.OR P0, PT, R4, R21, P0 ;  /* 0x000000150400720c */ /* 0x000fc60000706670 */
[----:B------:R-:W5:Y:S04]  /*108e0*/  SHFL.IDX PT, R15, R5, 0x3, 0x181f ;  /* 0x00781f00050f7f89 */ /* 0x000f6800000e0000 */
[----:B------:R-:W0:Y:S04]  /*108f0*/  SHFL.IDX PT, R10, R8, 0x1, 0x181f ;  /* 0x00381f00080a7f89 */ /* 0x000e2800000e0000 */
[----:B------:R-:W0:Y:S01]  /*10900*/  SHFL.IDX PT, R12, R8, 0x2, 0x181f ;  /* 0x00581f00080c7f89 */ /* 0x000e2200000e0000 */
[----:B-1----:R-:W-:-:S03]  /*10910*/  @!P3 LEA R2, P6, R0, R9, 0x1 ;  /* 0x000000090002b211 */ /* 0x002fc600078c08ff */
[----:B------:R5:W1:Y:S01]  /*10920*/  SHFL.IDX PT, R14, R8, 0x3, 0x181f ;  /* 0x00781f00080e7f89 */ /* 0x000a6200000e0000 */
[C---:B--2---:R-:W-:Y:S02]  /*10930*/  @!P2 LEA R4, P5, R0.reuse, R11, 0x1 ;  /* 0x0000000b0004a211 */ /* 0x044fe400078a08ff */
[C---:B---3--:R-:W-:Y:S02]  /*10940*/  @!P1 LEA R6, P4, R0.reuse, R13, 0x1 ;  /* 0x0000000d00069211 */ /* 0x048fe400078808ff */
[C---:B----4-:R-:W-:Y:S02]  /*10950*/  @!P3 LEA.HI.X R3, R0.reuse, R7, R63, 0x1, P6 ;  /* 0x000000070003b211 */ /* 0x050fe400030f0c3f */
[----:B-----5:R-:W-:-:S03]  /*10960*/  @!P0 LEA R8, P6, R0, R15, 0x1 ;  /* 0x0000000f00088211 */ /* 0x020fc600078c08ff */
[----:B------:R2:W-:Y:S01]  /*10970*/  @!P3 ST.E.128 desc[UR40][R2.64], RZ ;  /* 0x000000ff0200b985 */ /* 0x0005e2000c101d28 */
[C-C-:B0-----:R-:W-:Y:S02]  /*10980*/  @!P2 LEA.HI.X R5, R0.reuse, R10, R63.reuse, 0x1, P5 ;  /* 0x0000000a0005a211 */ /* 0x141fe400028f0c3f */
[----:B------:R-:W-:-:S03]  /*10990*/  @!P1 LEA.HI.X R7, R0, R12, R63, 0x1, P4 ;  /* 0x0000000c00079211 */ /* 0x000fc600020f0c3f */
[----:B------:R2:W-:Y:S01]  /*109a0*/  @!P2 ST.E.128 desc[UR40][R4.64], RZ ;  /* 0x000000ff0400a985 */ /* 0x0005e2000c101d28 */
[----:B-1----:R-:W-:-:S03]  /*109b0*/  @!P0 LEA.HI.X R9, R0, R14, R63, 0x1, P6 ;  /* 0x0000000e00098211 */ /* 0x002fc600030f0c3f */
[----:B------:R2:W-:Y:S04]  /*109c0*/  @!P1 ST.E.128 desc[UR40][R6.64], RZ ;  /* 0x000000ff06009985 */ /* 0x0005e8000c101d28 */
[----:B------:R2:W-:Y:S02]  /*109d0*/  @!P0 ST.E.128 desc[UR40][R8.64], RZ ;  /* 0x000000ff08008985 */ /* 0x0005e4000c101d28 */
.L_x_14067:
[----:B------:R-:W-:Y:S05]  /*109e0*/  BSYNC B0 ;  /* 0x0000000000007941 */ /* 0x000fea0003800000 */
.L_x_14063:
[----:B------:R-:W-:Y:S02]  /*109f0*/  ULDC UR4, c[0x0][0xc3c] ;  /* 0x00030f0000047ab9 */ /* 0x000fe40000000800 */
[----:B------:R-:W-:-:S13]  /*10a00*/  ISETP.GE.AND P0, PT, R27, UR4, PT ;  /* 0x000000041b007c0c */ /* 0x000fda000bf06270 */
[----:B------:R-:W-:Y:S05]  /*10a10*/  @!P0 BRA `(.L_x_14073) ;  /* 0xffffff0400f88947 */ /* 0x000fea000383ffff */
[----:B------:R-:W-:Y:S05]  /*10a20*/  BRA `(.L_x_13964) ;  /* 0x0000007c00047947 */ /* 0x000fea0003800000 */
.L_x_13962:
[----:B------:R-:W-:-:S08]  /*10a30*/  NOP ;  /* 0x0000000000007918 */ /* 0x000fd00000000000 */
[----:B--2---:R-:W0:-:S00]  /*10a40*/  USETMAXREG.DEALLOC.CTAPOOL 0x20 ;  /* 0x00000020000079c8 */ /* 0x004e0000080e0500 */
        /* <DEDUP_REMOVED lines=15> */
[----:B------:R-:W-:Y:S01]  /*10b40*/  CS2R R6, SRZ ;  /* 0x0000000000067805 */ /* 0x000fe2000001ff00 */
        /* <DEDUP_REMOVED lines=35> */
[----:B-1----:R-:W-:Y:S02]  /*10d80*/  ISETP.GT.AND P6, PT, R8, UR6, PT ;  /* 0x0000000608007c0c */ /* 0x002fe4000bfc4270 */
[----:B------:R-:W-:-:S11]  /*10d90*/  MOV R3, R8 ;  /* 0x0000000800037202 */ /* 0x000fd60000000f00 */
[----:B------:R-:W-:Y:S05]  /*10da0*/  @P6 BRA `(.L_x_14075) ;  /* 0x00000000009c6947 */ /* 0x000fea0003800000 */
[----:B------:R-:W-:Y:S01]  /*10db0*/  IMAD.MOV.U32 R8, RZ, RZ, R3 ;  /* 0x000000ffff087224 */ /* 0x000fe200078e0003 */
[----:B------:R-:W-:Y:S01]  /*10dc0*/  UMOV UR4, URZ ;  /* 0x0000003f00047c82 */ /* 0x000fe20008000000 */
[----:B------:R-:W-:-:S05]  /*10dd0*/  ULDC UR5, c[0x0][0xc38] ;  /* 0x00030e0000057ab9 */ /* 0x000fca0000000800 */
.L_x_14077:
[----:B------:R-:W0:Y:S01]  /*10de0*/  LDC R2, c[0x0][0xc3c] ;  /* 0x00030f00ff027b82 */ /* 0x000e220000000800 */
[----:B------:R-:W-:Y:S01]  /*10df0*/  UIADD3 UR4, UR4, 0x1f, URZ ;  /* 0x0000001f04047890 */ /* 0x000fe2000fffe03f */
[----:B------:R-:W-:Y:S02]  /*10e00*/  ULDC UR7, c[0x0][0xc3c] ;  /* 0x00030f0000077ab9 */ /* 0x000fe40000000800 */
[----:B------:R-:W-:-:S03]  /*10e10*/  IMAD.U32 R27, RZ, RZ, UR7 ;  /* 0x00000007ff1b7e24 */ /* 0x000fc6000f8e00ff */
        /* <DEDUP_REMOVED lines=32> */
.L_x_14075:
[----:B------:R-:W-:Y:S01]  /*11020*/  IADD3 R9, -R3, R8, RZ ;  /* 0x0000000803097210 */ /* 0x000fe20007ffe1ff */
[----:B------:R-:W-:-:S04]  /*11030*/  IMAD.MOV.U32 R24, RZ, RZ, RZ ;  /* 0x000000ffff187224 */ /* 0x000fc800078e00ff */
        /* <DEDUP_REMOVED lines=17> */
.L_x_14078:
        /* <DEDUP_REMOVED lines=12> */
[----:B0-----:R-:W0:Y:S03]  /*11210*/  MUFU.RCP R8, R8 ;  /* 0x0000000800087308 */ /* 0x001e260000001000 */
[----:B------:R-:W-:-:S05]  /*11220*/  IMAD R9, R2, R3, R9 ;  /* 0x0000000302097224 */ /* 0x000fca00078e0209 */
[----:B------:R-:W-:Y:S01]  /*11230*/  ISETP.GT.U32.AND P1, PT, R4, R9, PT ;  /* 0x000000090400720c */ /* 0x000fe20003f24070 */
[----:B0-----:R-:W-:-:S12]  /*11240*/  VIADD R3, R8, 0xffffffe ;  /* 0x0ffffffe08037836 */ /* 0x001fd80000000000 */
[----:B------:R-:W-:Y:S01]  /*11250*/  @!P1 IMAD.IADD R9, R9, 0x1, -R4 ;  /* 0x0000000109099824 */ /* 0x000fe200078e0a04 */
[----:B------:R-:W-:Y:S01]  /*11260*/  @!P1 IADD3 R2, R2, 0x1, RZ ;  /* 0x0000000102029810 */ /* 0x000fe20007ffe0ff */
[----:B------:R-:W0:Y:S01]  /*11270*/  F2I.FTZ.U32.TRUNC.NTZ R3, R3 ;  /* 0x0000000300037305 */ /* 0x000e22000021f000 */
[----:B------:R-:W-:Y:S02]  /*11280*/  ISETP.NE.AND P1, PT, R6, RZ, PT ;  /* 0x000000ff0600720c */ /* 0x000fe40003f25270 */
[----:B------:R-:W-:Y:S02]  /*11290*/  ISETP.GE.U32.AND P0, PT, R9, R4, PT ;  /* 0x000000040900720c */ /* 0x000fe40003f06070 */
[----:B------:R-:W-:-:S04]  /*112a0*/  LOP3.LUT R4, R25, R6, RZ, 0x3c, !PT ;  /* 0x0000000619047212 */ /* 0x000fc800078e3cff */
[----:B------:R-:W-:Y:S01]  /*112b0*/  ISETP.GE.AND P2, PT, R4, RZ, PT ;  /* 0x000000ff0400720c */ /* 0x000fe20003f46270 */
[----:B0-----:R-:W-:-:S06]  /*112c0*/  IMAD.MOV R8, RZ, RZ, -R3 ;  /* 0x000000ffff087224 */ /* 0x001fcc00078e0a03 */
[----:B------:R-:W-:-:S04]  /*112d0*/  @P0 VIADD R2, R2, 0x1 ;  /* 0x0000000102020836 */ /* 0x000fc80000000000 */
[----:B------:R-:W-:Y:S02]  /*112e0*/  IMAD.MOV.U32 R4, RZ, RZ, R2 ;  /* 0x000000ffff047224 */ /* 0x000fe400078e0002 */
[----:B------:R-:W-:Y:S01]  /*112f0*/  IMAD.MOV.U32 R2, RZ, RZ, R8 ;  /* 0x000000ffff027224 */ /* 0x000fe200078e0008 */
[----:B------:R-:W-:Y:S01]  /*11300*/  IABS R8, R7 ;  /* 0x0000000700087213 */ /* 0x000fe20000000000 */
[----:B------:R-:W-:Y:S01]  /*11310*/  @!P2 IMAD.MOV R4, RZ, RZ, -R4 ;  /* 0x000000ffff04a224 */ /* 0x000fe200078e0a04 */
[----:B------:R-:W-:Y:S01]  /*11320*/  @!P1 LOP3.LUT R4, RZ, R6, RZ, 0x33, !PT ;  /* 0x00000006ff049212 */ /* 0x000fe200078e33ff */
[----:B------:R-:W-:Y:S02]  /*11330*/  IMAD R9, R2, R5, RZ ;  /* 0x0000000502097224 */ /* 0x000fe400078e02ff */
[----:B------:R-:W-:Y:S02]  /*11340*/  IMAD.MOV.U32 R2, RZ, RZ, RZ ;  /* 0x000000ffff027224 */ /* 0x000fe400078e00ff */
[----:B------:R-:W-:-:S02]  /*11350*/  IMAD.MOV R8, RZ, RZ, -R8 ;  /* 0x000000ffff087224 */ /* 0x000fc400078e0a08 */
[----:B------:R-:W-:Y:S01]  /*11360*/  IMAD.HI.U32 R2, R3, R9, R2 ;  /* 0x0000000903027227 */ /* 0x000fe200078e0002 */
[----:B------:R-:W-:-:S03]  /*11370*/  IABS R3, R4 ;  /* 0x0000000400037213 */ /* 0x000fc60000000000 */
[----:B------:R-:W-:Y:S02]  /*11380*/  IMAD R6, R6, R4, RZ ;  /* 0x0000000406067224 */ /* 0x000fe400078e02ff */
        /* <DEDUP_REMOVED lines=15> */
[----:B------:R-:W-:-:S04]  /*11480*/  IMAD R7, R7, 0x1000000, R2 ;  /* 0x0100000007077824 */ /* 0x000fc800078e0202 */
[----:B------:R-:W-:Y:S01]  /*11490*/  IMAD R26, R4, 0x10000, R7 ;  /* 0x00010000041a7824 */ /* 0x000fe200078e0207 */
[----:B------:R-:W-:Y:S06]  /*114a0*/  BRA `(.L_x_14079) ;  /* 0x00000000000c7947 */ /* 0x000fec0003800000 */
.L_x_14076:
[----:B------:R-:W-:Y:S02]  /*114b0*/  IMAD.MOV.U32 R25, RZ, RZ, RZ ;  /* 0x000000ffff197224 */ /* 0x000fe400078e00ff */
[----:B------:R-:W-:Y:S02]  /*114c0*/  IMAD.U32 R24, RZ, RZ, UR6 ;  /* 0x00000006ff187e24 */ /* 0x000fe4000f8e00ff */
[----:B------:R-:W-:-:S07]  /*114d0*/  IMAD.MOV.U32 R26, RZ, RZ, RZ ;  /* 0x000000ffff1a7224 */ /* 0x000fce00078e00ff */
.L_x_14079:
[----:B------:R-:W-:-:S13]  /*114e0*/  ISETP.NE.AND P0, PT, R0, RZ, PT ;  /* 0x000000ff0000720c */ /* 0x000fda0003f05270 */
[----:B------:R-:W0:Y:S01]  /*114f0*/  @!P0 S2R R3, SR_CgaCtaId ;  /* 0x0000000000038919 */ /* 0x000e220000008800 */
[----:B------:R-:W-:-:S04]  /*11500*/  @!P0 MOV R0, 0x400 ;  /* 0x0000040000008802 */ /* 0x000fc80000000f00 */
[----:B0-----:R-:W-:-:S05]  /*11510*/  @!P0 LEA R0, R3, R0, 0x18 ;  /* 0x0000000003008211 */ /* 0x001fca00078ec0ff */
[----:B------:R1:W-:Y:S01]  /*11520*/  @!P0 STS.128 [R0+0x132d0], R24 ;  /* 0x0132d01800008388 */ /* 0x0003e20000000c00 */
[----:B------:R-:W-:Y:S06]  /*11530*/  BAR.ARV 0x5, 0x200 ;  /* 0x0148000000007b1d */ /* 0x000fec0000002000 */
.L_x_14074:
[----:B01----:R-:W-:Y:S01]  /*11540*/  MOV R0, 0x1 ;  /* 0x0000000100007802 */ /* 0x003fe20000000f00 */
[----:B------:R0:W-:Y:S01]  /*11550*/  STL [R1+0x8], RZ ;  /* 0x000008ff01007387 */ /* 0x0001e20000100800 */
[----:B------:R-:W-:Y:S02]  /*11560*/  ULDC UR4, c[0x0][0xc3c] ;  /* 0x00030f0000047ab9 */ /* 0x000fe40000000800 */
[----:B------:R-:W-:Y:S01]  /*11570*/  ISETP.GE.AND P0, PT, R27, UR4, PT ;  /* 0x000000041b007c0c */ /* 0x000fe2000bf06270 */
[----:B------:R0:W-:Y:S04]  /*11580*/  STL [R1+0x18], R0 ;  /* 0x0000180001007387 */ /* 0x0001e80000100800 */
[----:B------:R0:W-:Y:S08]  /*11590*/  STL [R1+0x64], RZ ;  /* 0x000064ff01007387 */ /* 0x0001f00000100800 */
[----:B0-----:R-:W-:Y:S05]  /*115a0*/  @P0 BRA `(.L_x_14080) ;  /* 0x0000006c001c0947 */ /* 0x001fea0003800000 */
[----:B------:R-:W2:Y:S01]  /*115b0*/  LDL R11, [R1+0x38] ;  /* 0x00003800010b7983 */ /* 0x000ea20000100800 */
[----:B------:R-:W0:Y:S01]  /*115c0*/  S2R R9, SR_TID.X ;  /* 0x0000000000097919 */ /* 0x000e220000002100 */
[----:B------:R-:W1:Y:S01]  /*115d0*/  S2UR UR4, SR_CgaCtaId ;  /* 0x00000000000479c3 */ /* 0x000e620000008800 */
[----:B------:R-:W-:Y:S01]  /*115e0*/  MOV R17, 0x400 ;  /* 0x0000040000117802 */ /* 0x000fe20000000f00 */
[C---:B0-----:R-:W-:Y:S01]  /*115f0*/  IMAD.SHL.U32 R28, R9.reuse, 0x40, RZ ;  /* 0x00000040091c7824 */ /* 0x041fe200078e00ff */
[----:B------:R-:W-:Y:S01]  /*11600*/  SHF.R.U32.HI R2, RZ, 0x1, R9 ;  /* 0x00000001ff027819 */ /* 0x000fe20000011609 */
[C---:B------:R-:W-:Y:S01]  /*11610*/  IMAD.SHL.U32 R0, R9.reuse, 0x10, RZ ;  /* 0x0000001009007824 */ /* 0x040fe200078e00ff */
[C---:B------:R-:W-:Y:S02]  /*11620*/  LOP3.LUT R12, R9.reuse, 0x7f, RZ, 0xc0, !PT ;  /* 0x0000007f090c7812 */ /* 0x040fe400078ec0ff */
[----:B------:R-:W-:Y:S01]  /*11630*/  LOP3.LUT R3, R28, 0x180, RZ, 0xc0, !PT ;  /* 0x000001801c037812 */ /* 0x000fe200078ec0ff */
[----:B------:R-:W-:Y:S01]  /*11640*/  IMAD.SHL.U32 R8, R9, 0x2, RZ ;  /* 0x0000000209087824 */ /* 0x000fe200078e00ff */
[----:B------:R-:W-:-:S02]  /*11650*/  LOP3.LUT R5, R0, 0x1b0, RZ, 0xc0, !PT ;  /* 0x000001b000057812 */ /* 0x000fc400078ec0ff */
[----:B------:R-:W-:Y:S01]  /*11660*/  LOP3.LUT R3, R3, 0x30, R2, 0xf8, !PT ;  /* 0x0000003003037812 */ /* 0x000fe200078ef802 */
[----:B------:R-:W-:Y:S02]  /*11670*/  IMAD.SHL.U32 R2, R9, 0x20, RZ ;  /* 0x0000002009027824 */ /* 0x000fe400078e00ff */
[----:B------:R-:W-:Y:S01]  /*11680*/  IMAD.SHL.U32 R6, R12, 0x10, RZ ;  /* 0x000000100c067824 */ /* 0x000fe200078e00ff */
[----:B------:R-:W-:Y:S01]  /*11690*/  LOP3.LUT R8, R5, 0x30, R8, 0x78, !PT ;  /* 0x0000003005087812 */ /* 0x000fe200078e7808 */
[----:B------:R-:W-:Y:S01]  /*116a0*/  IMAD.SHL.U32 R4, R9, 0x8, RZ ;  /* 0x0000000809047824 */ /* 0x000fe200078e00ff */
[----:B------:R-:W-:Y:S02]  /*116b0*/  LOP3.LUT R5, R2, 0x80, RZ, 0xc0, !PT ;  /* 0x0000008002057812 */ /* 0x000fe400078ec0ff */
[----:B------:R-:W-:Y:S02]  /*116c0*/  LOP3.LUT R7, R6, 0x600, RZ, 0xc0, !PT ;  /* 0x0000060006077812 */ /* 0x000fe400078ec0ff */
[----:B------:R-:W-:Y:S01]  /*116d0*/  LOP3.LUT R3, R3, 0x30, R4, 0x78, !PT ;  /* 0x0000003003037812 */ /* 0x000fe200078e7804 */
[----:B------:R-:W-:Y:S01]  /*116e0*/  IMAD.SHL.U32 R4, R9, 0x4, RZ ;  /* 0x0000000409047824 */ /* 0x000fe200078e00ff */
[----:B------:R-:W-:-:S02]  /*116f0*/  LOP3.LUT R5, R5, 0x10, R9, 0xf8, !PT ;  /* 0x0000001005057812 */ /* 0x000fc400078ef809 */
[C---:B------:R-:W-:Y:S02]  /*11700*/  LOP3.LUT R9, R7.reuse, 0x60, R2, 0xf8, !PT ;  /* 0x0000006007097812 */ /* 0x040fe400078ef802 */
[----:B------:R-:W-:Y:S02]  /*11710*/  LOP3.LUT R7, R7, 0x40, R0, 0xf8, !PT ;  /* 0x0000004007077812 */ /* 0x000fe400078ef800 */
[----:B------:R-:W-:Y:S01]  /*11720*/  LOP3.LUT R28, R3, 0x640, R28, 0xf8, !PT ;  /* 0x00000640031c7812 */ /* 0x000fe200078ef81c */
[----:B-1----:R-:W-:Y:S01]  /*11730*/  IMAD.U32 R3, RZ, RZ, UR4 ;  /* 0x00000004ff037e24 */ /* 0x002fe2000f8e00ff */
[----:B------:R-:W-:-:S04]  /*11740*/  LOP3.LUT R10, R7, R8, RZ, 0xfc, !PT ;  /* 0x00000008070a7212 */ /* 0x000fc800078efcff */
[----:B------:R-:W-:Y:S01]  /*11750*/  LEA R17, R3, R17, 0x18 ;  /* 0x0000001103117211 */ /* 0x000fe200078ec0ff */
[----:B------:R-:W-:Y:S04]  /*11760*/  STL [R1+0x3c], R10 ;  /* 0x00003c0a01007387 */ /* 0x000fe80000100800 */
[----:B------:R0:W-:Y:S01]  /*11770*/  STL [R1+0x34], R3 ;  /* 0x0000340301007387 */ /* 0x0001e20000100800 */
[----:B------:R-:W-:Y:S02]  /*11780*/  SHF.R.U32.HI R12, RZ, 0x2, R12 ;  /* 0x00000002ff0c7819 */ /* 0x000fe4000001160c */
[----:B------:R-:W-:Y:S02]  /*11790*/  LOP3.LUT R5, R5, 0x10, R4, 0x78, !PT ;  /* 0x0000001005057812 */ /* 0x000fe400078e7804 */
[----:B------:R-:W-:-:S02]  /*117a0*/  LOP3.LUT R4, R9, 0x100, R2, 0xf8, !PT ;  /* 0x0000010009047812 */ /* 0x000fc400078ef802 */
[----:B------:R-:W-:Y:S01]  /*117b0*/  LOP3.LUT R2, R12, 0x60, R2, 0xf8, !PT ;  /* 0x000000600c027812 */ /* 0x000fe200078ef802 */
[----:B------:R-:W-:Y:S01]  /*117c0*/  BSSY B7, `(.L_x_14080) ;  /* 0x00006a5000077945 */ /* 0x000fe20003800000 */
[----:B------:R-:W-:Y:S02]  /*117d0*/  LOP3.LUT R23, R4, R5, RZ, 0xfc, !PT ;  /* 0x0000000504177212 */ /* 0x000fe400078efcff */
[----:B------:R-:W-:Y:S01]  /*117e0*/  LOP3.LUT R2, R2, 0x80, RZ, 0xfc, !PT ;  /* 0x0000008002027812 */ /* 0x000fe200078efcff */
[----:B------:R-:W-:Y:S01]  /*117f0*/  ULDC.64 UR38, c[0x0][0x198] ;  /* 0x0000660000267ab9 */ /* 0x000fe20000000a00 */
[----:B------:R-:W-:Y:S01]  /*11800*/  ULDC UR36, c[0x0][0xc] ;  /* 0x0000030000247ab9 */ /* 0x000fe20000000800 */
[C---:B--2---:R-:W-:Y:S02]  /*11810*/  LOP3.LUT R0, R11.reuse, 0x2, RZ, 0xfc, !PT ;  /* 0x000000020b007812 */ /* 0x044fe400078efcff */
[----:B0-----:R-:W-:-:S03]  /*11820*/  LOP3.LUT R3, R11, 0x1, RZ, 0xfc, !PT ;  /* 0x000000010b037812 */ /* 0x001fc600078efcff */
[----:B------:R0:W-:Y:S04]  /*11830*/  STL [R1+0x74], R0 ;  /* 0x0000740001007387 */ /* 0x0001e80000100800 */
[----:B------:R1:W-:Y:S01]  /*11840*/  STL [R1+0x54], R3 ;  /* 0x0000540301007387 */ /* 0x0003e20000100800 */
[----:B0-----:R-:W-:-:S03]  /*11850*/  IMAD.MOV.U32 R0, RZ, RZ, 0x1 ;  /* 0x00000001ff007424 */ /* 0x001fc600078e00ff */
[----:B------:R-:W-:Y:S01]  /*11860*/  STL [R1+0x64], RZ ;  /* 0x000064ff01007387 */ /* 0x000fe20000100800 */
[----:B-1----:R-:W-:-:S03]  /*11870*/  MOV R3, 0x1 ;  /* 0x0000000100037802 */ /* 0x002fc60000000f00 */
[----:B------:R0:W-:Y:S04]  /*11880*/  STL [R1+0x1c], R0 ;  /* 0x00001c0001007387 */ /* 0x0001e80000100800 */
[----:B------:R1:W-:Y:S01]  /*11890*/  STL [R1+0x10], RZ ;  /* 0x000010ff01007387 */ /* 0x0003e20000100800 */
[----:B0-----:R-:W-:-:S03]  /*118a0*/  IMAD.IADD R0, R17, 0x1, R10 ;  /* 0x0000000111007824 */ /* 0x001fc600078e020a */
[----:B------:R1:W-:Y:S04]  /*118b0*/  STL [R1+0x8], RZ ;  /* 0x000008ff01007387 */ /* 0x0003e80000100800 */
[----:B------:R1:W-:Y:S04]  /*118c0*/  STL [R1+0x18], R3 ;  /* 0x0000180301007387 */ /* 0x0003e80000100800 */
[----:B------:R1:W-:Y:S02]  /*118d0*/  STL [R1+0x60], R0 ;  /* 0x0000600001007387 */ /* 0x0003e40000100800 */
.L_x_14192:
[----:B0-----:R-:W0:Y:S02]  /*118e0*/  LDC.64 R18, c[0x0][0xc88] ;  /* 0x00032200ff127b82 */ /* 0x001e240000000a00 */
[----:B0-----:R-:W-:-:S06]  /*118f0*/  IMAD.WIDE R18, R27, 0x4, R18 ;  /* 0x000000041b127825 */ /* 0x001fcc00078e0212 */
[----:B-1----:R-:W1:Y:S01]  /*11900*/  LDG.E R18, desc[UR40][R18.64] ;  /* 0x0000002812127981 */ /* 0x002e62000c1e1900 */
[----:B------:R-:W-:Y:S05]  /*11910*/  YIELD ;  /* 0x0000000000007946 */ /* 0x000fea0003800000 */
[----:B------:R-:W-:Y:S01]  /*11920*/  ULDC.64 UR4, c[0x0][0xa28] ;  /* 0x00028a0000047ab9 */ /* 0x000fe20000000a00 */
[----:B------:R-:W-:Y:S01]  /*11930*/  IMAD.MOV.U32 R9, RZ, RZ, RZ ;  /* 0x000000ffff097224 */ /* 0x000fe200078e00ff */
[----:B------:R-:W-:Y:S01]  /*11940*/  ISETP.NE.U32.AND P0, PT, RZ, UR4, PT ;  /* 0x00000004ff007c0c */ /* 0x000fe2000bf05070 */
[----:B--2---:R-:W-:Y:S01]  /*11950*/  IMAD.MOV.U32 R6, RZ, RZ, RZ ;  /* 0x000000ffff067224 */ /* 0x004fe200078e00ff */
[----:B------:R-:W-:Y:S01]  /*11960*/  ULDC.64 UR8, c[0x0][0xa18] ;  /* 0x0002860000087ab9 */ /* 0x000fe20000000a00 */
[----:B------:R-:W-:Y:S01]  /*11970*/  ULDC.64 UR6, c[0x0][0xa10] ;  /* 0x0002840000067ab9 */ /* 0x000fe20000000a00 */
[----:B------:R-:W-:-:S02]  /*11980*/  ISETP.NE.AND.EX P0, PT, RZ, UR5, PT, P0 ;  /* 0x00000005ff007c0c */ /* 0x000fc4000bf05300 */
[----:B-1----:R-:W-:-:S11]  /*11990*/  SHF.R.S32.HI R0, RZ, 0x1f, R18 ;  /* 0x0000001fff007819 */ /* 0x002fd60000011412 */
[C---:B----4-:R-:W-:Y:S01]  /*119a0*/  @P0 LEA R2, P1, R18.reuse, UR4, 0x2 ;  /* 0x0000000412020c11 */ /* 0x050fe2000f8210ff */
        /* <DEDUP_REMOVED lines=21> */
[----:B-----5:R-:W5:Y:S04]  /*11b00*/  @P2 LDG.E R0, desc[UR40][R4.64] ;  /* 0x0000002804002981 */ /* 0x020f68000c1e1900 */
        /* <DEDUP_REMOVED lines=21> */
.L_x_14081:
[----:B------:R-:W-:Y:S01]  /*11c60*/  MOV R11, R18 ;  /* 0x00000012000b7202 */ /* 0x000fe20000000f00 */
[----:B------:R-:W-:Y:S01]  /*11c70*/  ULDC.64 UR4, c[0x0][0xa20] ;  /* 0x0002880000047ab9 */ /* 0x000fe20000000a00 */
[C---:B------:R-:W-:Y:S02]  /*11c80*/  LOP3.LUT R6, R26.reuse, 0xff000000, RZ, 0xc0, !PT ;  /* 0xff0000001a067812 */ /* 0x040fe400078ec0ff */
[----:B------:R-:W-:Y:S01]  /*11c90*/  ISETP.NE.U32.AND P0, PT, RZ, UR4, PT ;  /* 0x00000004ff007c0c */ /* 0x000fe2000bf05070 */
[----:B------:R2:W-:Y:S01]  /*11ca0*/  STL [R1+0x14], R11 ;  /* 0x0000140b01007387 */ /* 0x0005e20000100800 */
[----:B------:R-:W-:Y:S02]  /*11cb0*/  SHF.R.U32.HI R6, RZ, 0x8, R6 ;  /* 0x00000008ff067819 */ /* 0x000fe40000011606 */
[----:B------:R-:W-:Y:S02]  /*11cc0*/  ISETP.NE.AND.EX P0, PT, RZ, UR5, PT, P0 ;  /* 0x00000005ff007c0c */ /* 0x000fe4000bf05300 */
[----:B0-----:R-:W-:-:S02]  /*11cd0*/  LOP3.LUT R2, R26, 0xff0000, RZ, 0xc0, !PT ;  /* 0x00ff00001a027812 */ /* 0x001fc400078ec0ff */
[----:B------:R-:W-:Y:S02]  /*11ce0*/  LOP3.LUT R16, R26, 0xffff, RZ, 0xc0, !PT ;  /* 0x0000ffff1a107812 */ /* 0x000fe400078ec0ff */
[----:B------:R-:W-:-:S07]  /*11cf0*/  LEA.HI R6, R2, R6, RZ, 0x10 ;  /* 0x0000000602067211 */ /* 0x000fce00078f80ff */
[----:B--2---:R-:W-:Y:S05]  /*11d00*/  @!P0 BRA `(.L_x_14082) ;  /* 0x0000000000108947 */ /* 0x004fea0003800000 */
[----:B------:R-:W-:-:S04]  /*11d10*/  IADD3 R2, P0, R19, UR4, RZ ;  /* 0x0000000413027c10 */ /* 0x000fc8000ff1e0ff */
[----:B------:R-:W-:-:S05]  /*11d20*/  IADD3.X R3, R29, UR5, RZ, P0, !PT ;  /* 0x000000051d037c10 */ /* 0x000fca00087fe4ff */
[----:B------:R0:W5:Y:S01]  /*11d30*/  LDG.E R7, desc[UR40][R2.64] ;  /* 0x0000002802077981 */ /* 0x000162000c1e1900 */
[----:B------:R-:W-:Y:S05]  /*11d40*/  BRA `(.L_x_14083) ;  /* 0x0000000000247947 */ /* 0x000fea0003800000 */
.L_x_14082:
        /* <DEDUP_REMOVED lines=9> */
.L_x_14083:
[----:B0-----:R-:W2:Y:S04]  /*11de0*/  @P2 LDG.E R2, desc[UR40][R4.64] ;  /* 0x0000002804022981 */ /* 0x001ea8000c1e1900 */
[----:B------:R-:W2:Y:S01]  /*11df0*/  @P2 LDG.E R4, desc[UR40][R4.64+0x4] ;  /* 0x0000042804042981 */ /* 0x000ea2000c1e1900 */
[----:B-----5:R-:W-:Y:S01]  /*11e00*/  IMAD.IADD R7, R7, 0x1, -R9 ;  /* 0x0000000107077824 */ /* 0x020fe200078e0a09 */
[----:B------:R-:W-:Y:S01]  /*11e10*/  BSSY B0, `(.L_x_14084) ;  /* 0x0000029000007945 */ /* 0x000fe20003800000 */
[----:B------:R-:W-:Y:S01]  /*11e20*/  LOP3.LUT R21, R6, 0xff, RZ, 0xc0, !PT ;  /* 0x000000ff06157812 */ /* 0x000fe200078ec0ff */
        /* <DEDUP_REMOVED lines=8> */
[----:B------:R-:W-:Y:S01]  /*11eb0*/  IMAD.MOV.U32 R2, RZ, RZ, RZ ;  /* 0x000000ffff027224 */ /* 0x000fe200078e00ff */
[----:B------:R-:W-:Y:S06]  /*11ec0*/  @!P1 BRA `(.L_x_14085) ;  /* 0x0000000000749947 */ /* 0x000fec0003800000 */
[----:B------:R-:W-:Y:S01]  /*11ed0*/  ISETP.NE.AND P0, PT, R4, RZ, PT ;  /* 0x000000ff0400720c */ /* 0x000fe20003f05270 */
[----:B------:R-:W-:-:S03]  /*11ee0*/  ULDC UR4, c[0x0][0x9f0] ;  /* 0x00027c0000047ab9 */ /* 0x000fc60000000800 */
[----:B------:R-:W-:-:S04]  /*11ef0*/  SEL R5, R4, UR4, P0 ;  /* 0x0000000404057c07 */ /* 0x000fc80008000000 */
[----:B------:R-:W-:Y:S02]  /*11f00*/  IABS R6, R5 ;  /* 0x0000000500067213 */ /* 0x000fe40000000000 */
        /* <DEDUP_REMOVED lines=12> */
[----:B------:R-:W-:Y:S02]  /*11fd0*/  IABS R3, R9 ;  /* 0x0000000900037213 */ /* 0x000fe40000000000 */
[----:B------:R-:W-:-:S05]  /*11fe0*/  IADD3 R2, RZ, -R2, RZ ;  /* 0x80000002ff027210 */ /* 0x000fca0007ffe0ff */
        /* <DEDUP_REMOVED lines=11> */
.L_x_14085:
[----:B------:R-:W-:Y:S05]  /*120a0*/  BSYNC B0 ;  /* 0x0000000000007941 */ /* 0x000fea0003800000 */
.L_x_14084:
        /* <DEDUP_REMOVED lines=10> */
[----:B------:R-:W-:-:S04]  /*12150*/  @P0 VIADD R5, R5, 0x9f ;  /* 0x0000009f05050836 */ /* 0x000fc80000000000 */
[----:B------:R-:W-:-:S04]  /*12160*/  @P0 IMAD.HI R2, R5, 0x66666667, RZ ;  /* 0x6666666705020827 */ /* 0x000fc800078e02ff */
[----:B------:R-:W-:Y:S01]  /*12170*/  IMAD.MOV.U32 R5, RZ, RZ, R3 ;  /* 0x000000ffff057224 */ /* 0x000fe200078e0003 */
        /* <DEDUP_REMOVED lines=12> */
.L_x_14240:
[----:B--2---:R-:W-:Y:S02]  /*12240*/  ISETP.NE.AND P0, PT, R14, RZ, PT ;  /* 0x000000ff0e00720c */ /* 0x004fe40003f05270 */
[----:B------:R-:W-:-:S11]  /*12250*/  PLOP3.LUT P6, PT, PT, PT, PT, 0x8, 0x0 ;  /* 0x000000000000781c */ /* 0x000fd60003fce170 */
[----:B------:R-:W-:Y:S05]  /*12260*/  @P0 BRA `(.L_x_14089) ;  /* 0x00000000000c0947 */ /* 0x000fea0003800000 */
[----:B------:R-:W-:-:S03]  /*12270*/  UMOV UR4, 0xffffffff ;  /* 0xffffffff00047882 */ /* 0x000fc60000000000 */
[----:B------:R-:W-:Y:S05]  /*12280*/  BRA.DIV UR4, `(.L_x_14090) ;  /* 0x0000006e04a07947 */ /* 0x000fea000b800000 */
[----:B------:R-:W-:-:S13]  /*12290*/  ELECT P6, URZ, PT ;  /* 0x00000000003f782f */ /* 0x000fda00038c0000 */
.L_x_14089:
        /* <DEDUP_REMOVED lines=9> */
.L_x_14243:
[----:B------:R-:W-:Y:S05]  /*12330*/  BSYNC B1 ;  /* 0x0000000000017941 */ /* 0x000fea0003800000 */
.L_x_14091:
[----:B------:R-:W-:Y:S04]  /*12340*/  BSSY B1, `(.L_x_14093) ;  /* 0x0000050000017945 */ /* 0x000fe80003800000 */
[----:B------:R-:W-:Y:S05]  /*12350*/  @!P6 BRA `(.L_x_14094) ;  /* 0x000000040038e947 */ /* 0x000fea0003800000 */
[----:B-1----:R-:W0:Y:S04]  /*12360*/  LDL R9, [R1+0x10] ;  /* 0x0000100001097983 */ /* 0x002e280000100800 */
[----:B------:R-:W2:Y:S01]  /*12370*/  LDL R8, [R1+0x1c] ;  /* 0x00001c0001087983 */ /* 0x000ea20000100800 */
[----:B------:R-:W1:Y:S01]  /*12380*/  S2R R7, SR_TID.X ;  /* 0x0000000000077919 */ /* 0x000e620000002100 */
[----:B------:R-:W-:Y:S01]  /*12390*/  BSSY B2, `(.L_x_14095) ;  /* 0x0000007000027945 */ /* 0x000fe20003800000 */
[----:B-1----:R-:W-:-:S04]  /*123a0*/  LOP3.LUT R7, R7, 0x7f, RZ, 0xc0, !PT ;  /* 0x0000007f07077812 */ /* 0x002fc800078ec0ff */
[----:B------:R-:W-:Y:S02]  /*123b0*/  ISETP.NE.AND P2, PT, R7, RZ, PT ;  /* 0x000000ff0700720c */ /* 0x000fe40003f45270 */
[----:B0-----:R-:W-:Y:S02]  /*123c0*/  LEA R6, R9, R17, 0x3 ;  /* 0x0000001109067211 */ /* 0x001fe400078e18ff */
[----:B--2---:R-:W-:-:S04]  /*123d0*/  SHF.L.U32 R10, R8, 0x1f, RZ ;  /* 0x0000001f080a7819 */ /* 0x004fc800000006ff */
[----:B------:R-:W0:Y:S02]  /*123e0*/  SYNCS.PHASECHK.TRANS64.TRYWAIT P0, [R6+URZ+0x132a0], R10 ;  /* 0x0132a00a060075a7 */ /* 0x000e24000800017f */
[----:B0-----:R-:W-:Y:S05]  /*123f0*/  @!P0 BRA `(.L_x_14096) ;  /* 0x0000006c00788947 */ /* 0x001fea0003800000 */
.L_x_14244:
[----:B------:R-:W-:Y:S05]  /*12400*/  BSYNC B2 ;  /* 0x0000000000027941 */ /* 0x000fea0003800000 */
.L_x_14095:
        /* <DEDUP_REMOVED lines=9> */
.L_x_14098:
[----:B------:R-:W-:Y:S05]  /*124a0*/  BSYNC B2 ;  /* 0x0000000000027941 */ /* 0x000fea0003800000 */
.L_x_14097:
[----:B------:R-:W2:Y:S01]  /*124b0*/  LDL R8, [R1+0x10] ;  /* 0x0000100001087983 */ /* 0x000ea20000100800 */
[----:B------:R-:W-:Y:S01]  /*124c0*/  IMAD.MOV.U32 R12, RZ, RZ, RZ ;  /* 0x000000ffff0c7224 */ /* 0x000fe200078e00ff */
[----:B------:R-:W-:Y:S01]  /*124d0*/  UIADD3 UR4, UP0, UR38, 0x570, URZ ;  /* 0x0000057026047890 */ /* 0x000fe2000ff1e03f */
[----:B------:R-:W-:Y:S01]  /*124e0*/  IMAD R7, R5, 0xa0, R0 ;  /* 0x000000a005077824 */ /* 0x000fe200078e0200 */
[----:B------:R-:W-:Y:S01]  /*124f0*/  PLOP3.LUT P0, PT, PT, PT, PT, 0x80, 0x0 ;  /* 0x000000000000781c */ /* 0x000fe20003f0f070 */
[----:B------:R-:W-:Y:S01]  /*12500*/  UMOV UR6, 0x0 ;  /* 0x0000000000067882 */ /* 0x000fe20000000000 */
[----:B------:R-:W-:Y:S01]  /*12510*/  R2UR UR10, R12 ;  /* 0x000000000c0a72ca */ /* 0x000fe200000e0000 */
[----:B------:R-:W-:Y:S01]  /*12520*/  VIADD R7, R7, 0xffffff60 ;  /* 0xffffff6007077836 */ /* 0x000fe20000000000 */
[----:B------:R-:W-:Y:S01]  /*12530*/  UIADD3.X UR5, URZ, UR39, URZ, UP0, !UPT ;  /* 0x000000273f057290 */ /* 0x000fe200087fe43f */
[----:B------:R-:W-:Y:S01]  /*12540*/  UMOV UR7, 0x12f00000 ;  /* 0x12f0000000077882 */ /* 0x000fe20000000000 */
[----:B--2---:R-:W-:-:S02]  /*12550*/  IMAD R11, R8, 0x2800, R17 ;  /* 0x00002800080b7824 */ /* 0x004fc400078e0211 */
[----:B------:R-:W-:Y:S02]  /*12560*/  VIADD R8, R6, 0x13290 ;  /* 0x0001329006087836 */ /* 0x000fe40000000000 */
[----:B------:R-:W-:-:S07]  /*12570*/  VIADD R9, R11, 0xe000 ;  /* 0x0000e0000b097836 */ /* 0x000fce0000000000 */
.L_x_14099:
        /* <DEDUP_REMOVED lines=13> */
.L_x_14245:
[----:B------:R-:W-:Y:S05]  /*12650*/  BSYNC B2 ;  /* 0x0000000000027941 */ /* 0x000fea0003800000 */
.L_x_14100:
        /* <DEDUP_REMOVED lines=11> */
.L_x_14103:
[----:B------:R-:W-:Y:S05]  /*12710*/  BSYNC B2 ;  /* 0x0000000000027941 */ /* 0x000fea0003800000 */
.L_x_14102:
[----:B------:R-:W-:Y:S01]  /*12720*/  R2UR UR10, R12 ;  /* 0x000000000c0a72ca */ /* 0x000fe200000e0000 */
[----:B------:R-:W-:Y:S01]  /*12730*/  UIADD3 UR4, UP0, UR38, 0x670, URZ ;  /* 0x0000067026047890 */ /* 0x000fe2000ff1e03f */
[----:B------:R-:W-:Y:S02]  /*12740*/  R2UR UR7, R9 ;  /* 0x00000000090772ca */ /* 0x000fe400000e0000 */
[----:B------:R-:W-:Y:S01]  /*12750*/  R2UR UR6, R8 ;  /* 0x00000000080672ca */ /* 0x000fe200000e0000 */
[----:B------:R-:W-:Y:S01]  /*12760*/  VIADD R8, R11, 0x6000 ;  /* 0x000060000b087836 */ /* 0x000fe20000000000 */
[----:B------:R-:W-:Y:S01]  /*12770*/  PLOP3.LUT P0, PT, PT, PT, PT, 0x80, 0x0 ;  /* 0x000000000000781c */ /* 0x000fe20003f0f070 */
[----:B------:R-:W-:Y:S01]  /*12780*/  UIADD3.X UR5, URZ, UR39, URZ, UP0, !UPT ;  /* 0x000000273f057290 */ /* 0x000fe200087fe43f */
[----:B01----:R-:W-:-:S11]  /*12790*/  IADD3 R6, R6, 0x132b0, RZ ;  /* 0x000132b006067810 */ /* 0x003fd60007ffe0ff */
.L_x_14104:
        /* <DEDUP_REMOVED lines=10> */
.L_x_14094:
[----:B------:R-:W-:Y:S05]  /*12840*/  BSYNC B1 ;  /* 0x0000000000017941 */ /* 0x000fea0003800000 */
.L_x_14093:
[----:B------:R-:W0:Y:S04]  /*12850*/  LDL.LU R10, [R1+0x10] ;  /* 0x00001000010a7983 */ /* 0x000e280000300800 */
[----:B-1----:R-:W2:Y:S01]  /*12860*/  LDL.LU R9, [R1+0x1c] ;  /* 0x00001c0001097983 */ /* 0x002ea20000300800 */
        /* <DEDUP_REMOVED lines=8> */
[----:B------:R0:W-:Y:S04]  /*128f0*/  STL [R1+0x10], R6 ;  /* 0x0000100601007387 */ /* 0x0001e80000100800 */
[----:B------:R0:W-:Y:S01]  /*12900*/  STL [R1+0x1c], R9 ;  /* 0x00001c0901007387 */ /* 0x0001e20000100800 */
[----:B------:R-:W-:Y:S05]  /*12910*/  @!P3 BRA `(.L_x_14087) ;  /* 0x000000040074b947 */ /* 0x000fea0003800000 */
.L_x_14117:
[----:B------:R-:W-:Y:S05]  /*12920*/  YIELD ;  /* 0x0000000000007946 */ /* 0x000fea0003800000 */
[----:B------:R-:W-:Y:S04]  /*12930*/  BSSY B1, `(.L_x_14105) ;  /* 0x000004f000017945 */ /* 0x000fe80003800000 */
[----:B--2---:R-:W-:Y:S05]  /*12940*/  @!P6 BRA `(.L_x_14106) ;  /* 0x000000040034e947 */ /* 0x004fea0003800000 */
[----:B0-----:R-:W2:Y:S04]  /*12950*/  LDL R6, [R1+0x10] ;  /* 0x0000100001067983 */ /* 0x001ea80000100800 */
        /* <DEDUP_REMOVED lines=9> */
.L_x_14246:
[----:B------:R-:W-:Y:S05]  /*129f0*/  BSYNC B2 ;  /* 0x0000000000027941 */ /* 0x000fea0003800000 */
.L_x_14107:
        /* <DEDUP_REMOVED lines=9> */
.L_x_14110:
[----:B------:R-:W-:Y:S05]  /*12a90*/  BSYNC B2 ;  /* 0x0000000000027941 */ /* 0x000fea0003800000 */
.L_x_14109:
[----:B------:R-:W2:Y:S01]  /*12aa0*/  LDL R8, [R1+0x10] ;  /* 0x0000100001087983 */ /* 0x000ea20000100800 */
        /* <DEDUP_REMOVED lines=11> */
.L_x_14111:
        /* <DEDUP_REMOVED lines=13> */
.L_x_14247:
[----:B------:R-:W-:Y:S05]  /*12c30*/  BSYNC B2 ;  /* 0x0000000000027941 */ /* 0x000fea0003800000 */
.L_x_14112:
[----:B------:R-:W-:Y:S01]  /*12c40*/  BSSY B2, `(.L_x_14114) ;  /* 0x000000b000027945 */ /* 0x000fe20003800000 */
[----:B------:R-:W-:Y:S02]  /*12c50*/  IMAD.MOV.U32 R10, RZ, RZ, 0x0 ;  /* 0x00000000ff0a7424 */ /* 0x000fe400078e00ff */
[----:B------:R-:W-:Y:S01]  /*12c60*/  IMAD.MOV.U32 R11, RZ, RZ, 0x12f00000 ;  /* 0x12f00000ff0b7424 */ /* 0x000fe200078e00ff */
[----:B------:R-:W-:Y:S06]  /*12c70*/  @P3 BRA `(.L_x_14115) ;  /* 0x00000000001c3947 */ /* 0x000fec0003800000 */
[----:B------:R-:W2:Y:S01]  /*12c80*/  S2R R13, SR_TID.X ;  /* 0x00000000000d7919 */ /* 0x000ea20000002100 */
[----:B01----:R-:W-:-:S04]  /*12c90*/  MOV R7, 0x2800 ;  /* 0x0000280000077802 */ /* 0x003fc80000000f00 */
[----:B------:R3:W-:Y:S01]  /*12ca0*/  SYNCS.ARRIVE.TRANS64 RZ, [R6+URZ+0x132b0], R7 ;  /* 0x0132b00706ff79a7 */ /* 0x0007e2000800003f */
[----:B--2---:R-:W-:-:S04]  /*12cb0*/  LOP3.LUT R13, R13, 0x1f, RZ, 0xc0, !PT ;  /* 0x0000001f0d0d7812 */ /* 0x004fc800078ec0ff */
[----:B------:R-:W-:-:S13]  /*12cc0*/  ISETP.NE.AND P2, PT, R13, RZ, PT ;  /* 0x000000ff0d00720c */ /* 0x000fda0003f45270 */
[----:B---3--:R-:W-:Y:S05]  /*12cd0*/  @!P2 BRA `(.L_x_14115) ;  /* 0x000000000004a947 */ /* 0x008fea0003800000 */
[----:B------:R-:W-:Y:S01]  /*12ce0*/  BPT.TRAP 0x1 ;  /* 0x000000040000795c */ /* 0x000fe20000300000 */
.L_x_14115:
[----:B------:R-:W-:Y:S05]  /*12cf0*/  BSYNC B2 ;  /* 0x0000000000027941 */ /* 0x000fea0003800000 */
.L_x_14114:
        /* <DEDUP_REMOVED lines=8> */
.L_x_14116:
        /* <DEDUP_REMOVED lines=10> */
.L_x_14106:
[----:B------:R-:W-:Y:S05]  /*12e20*/  BSYNC B1 ;  /* 0x0000000000017941 */ /* 0x000fea0003800000 */
.L_x_14105:
[----:B------:R-:W0:Y:S04]  /*12e30*/  LDL.LU R7, [R1+0x10] ;  /* 0x0000100001077983 */ /* 0x000e280000300800 */
[----:B------:R-:W2:Y:S01]  /*12e40*/  LDL.LU R10, [R1+0x1c] ;  /* 0x00001c00010a7983 */ /* 0x000ea20000300800 */
[C---:B------:R-:W-:Y:S01]  /*12e50*/  ISETP.GT.AND P3, PT, R5.reuse, R3, PT ;  /* 0x000000030500720c */ /* 0x040fe20003f64270 */
[----:B------:R-:W-:Y:S02]  /*12e60*/  VIADD R5, R5, 0xffffffff ;  /* 0xffffffff05057836 */ /* 0x000fe40000000000 */
[----:B0-----:R-:W-:-:S05]  /*12e70*/  VIADD R6, R7, 0x1 ;  /* 0x0000000107067836 */ /* 0x001fca0000000000 */
[----:B------:R-:W-:-:S04]  /*12e80*/  ISETP.NE.AND P2, PT, R6, 0x2, PT ;  /* 0x000000020600780c */ /* 0x000fc80003f45270 */
[----:B------:R-:W-:Y:S02]  /*12e90*/  SEL R7, RZ, 0x1, P2 ;  /* 0x00000001ff077807 */ /* 0x000fe40001000000 */
[----:B------:R-:W-:Y:S02]  /*12ea0*/  SEL R6, R6, RZ, P2 ;  /* 0x000000ff06067207 */ /* 0x000fe40001000000 */
[----:B--2---:R-:W-:-:S05]  /*12eb0*/  LOP3.LUT R10, R10, R7, RZ, 0x3c, !PT ;  /* 0x000000070a0a7212 */ /* 0x004fca00078e3cff */
[----:B------:R2:W-:Y:S04]  /*12ec0*/  STL [R1+0x1c], R10 ;  /* 0x00001c0a01007387 */ /* 0x0005e80000100800 */
[----:B------:R2:W-:Y:S01]  /*12ed0*/  STL [R1+0x10], R6 ;  /* 0x0000100601007387 */ /* 0x0005e20000100800 */
[----:B------:R-:W-:Y:S05]  /*12ee0*/  @P3 BRA `(.L_x_14117) ;  /* 0xfffffff8008c3947 */ /* 0x000fea000383ffff */
.L_x_14087:
[----:B------:R-:W-:Y:S05]  /*12ef0*/  BSYNC B0 ;  /* 0x0000000000007941 */ /* 0x000fea0003800000 */
.L_x_14086:
[----:B------:R-:W-:Y:S05]  /*12f00*/  @!P0 WARPSYNC.ALL ;  /* 0x0000000000008948 */ /* 0x000fea0003800000 */
[----:B------:R-:W-:Y:S01]  /*12f10*/  @!P0 BAR.SYNC.DEFER_BLOCKING 0xc, 0x200 ;  /* 0x0308000000008b1d */ /* 0x000fe20000010000 */
[----:B------:R-:W-:-:S05]  /*12f20*/  IMAD.MOV.U32 R0, RZ, RZ, RZ ;  /* 0x000000ffff007224 */ /* 0x000fca00078e00ff */
[----:B------:R-:W-:Y:S04]  /*12f30*/  BSSY B0, `(.L_x_14118) ;  /* 0x000001f000007945 */ /* 0x000fe80003800000 */
[----:B------:R-:W-:Y:S05]  /*12f40*/  @!P1 BRA `(.L_x_14119) ;  /* 0x0000000000749947 */ /* 0x000fea0003800000 */
[----:B------:R-:W-:-:S13]  /*12f50*/  ISETP.NE.AND P0, PT, R4, RZ, PT ;  /* 0x000000ff0400720c */ /* 0x000fda0003f05270 */
[----:B------:R-:W3:Y:S02]  /*12f60*/  @!P0 LDC R4, c[0x0][0x9f0] ;  /* 0x00027c00ff048b82 */ /* 0x000ee40000000800 */
[----:B---3--:R-:W-:-:S04]  /*12f70*/  IABS R0, R4 ;  /* 0x0000000400007213 */ /* 0x008fc80000000000 */
[----:B------:R-:W3:Y:S08]  /*12f80*/  I2F.RP R2, R0 ;  /* 0x0000000000027306 */ /* 0x000ef00000209400 */
[----:B---3--:R-:W3:Y:S02]  /*12f90*/  MUFU.RCP R2, R2 ;  /* 0x0000000200027308 */ /* 0x008ee40000001000 */
[----:B---3--:R-:W-:-:S06]  /*12fa0*/  VIADD R2, R2, 0xffffffe ;  /* 0x0ffffffe02027836 */ /* 0x008fcc0000000000 */
[----:B------:R-:W3:Y:S02]  /*12fb0*/  F2I.FTZ.U32.TRUNC.NTZ R3, R2 ;  /* 0x0000000200037305 */ /* 0x000ee4000021f000 */
[----:B---3--:R-:W-:-:S04]  /*12fc0*/  IMAD.MOV R2, RZ, RZ, -R3 ;  /* 0x000000ffff027224 */ /* 0x008fc800078e0a03 */
[----:B------:R-:W-:Y:S02]  /*12fd0*/  IMAD R5, R2, R0, RZ ;  /* 0x0000000002057224 */ /* 0x000fe400078e02ff */
[----:B------:R-:W-:-:S04]  /*12fe0*/  IMAD.MOV.U32 R2, RZ, RZ, RZ ;  /* 0x000000ffff027224 */ /* 0x000fc800078e00ff */
[----:B------:R-:W-:Y:S01]  /*12ff0*/  IMAD.HI.U32 R7, R3, R5, R2 ;  /* 0x0000000503077227 */ /* 0x000fe200078e0002 */
[----:B------:R-:W-:Y:S02]  /*13000*/  IABS R2, R4 ;  /* 0x0000000400027213 */ /* 0x000fe40000000000 */
[----:B------:R-:W-:-:S03]  /*13010*/  IADD3 R3, R20, -0x1, R4 ;  /* 0xffffffff14037810 */ /* 0x000fc60007ffe004 */
[----:B------:R-:W-:Y:S01]  /*13020*/  IMAD.MOV R2, RZ, RZ, -R2 ;  /* 0x000000ffff027224 */ /* 0x000fe200078e0a02 */
[----:B------:R-:W-:Y:S02]  /*13030*/  IABS R5, R3 ;  /* 0x0000000300057213 */ /* 0x000fe40000000000 */
[----:B------:R-:W-:Y:S02]  /*13040*/  LOP3.LUT R3, R3, R4, RZ, 0x3c, !PT ;  /* 0x0000000403037212 */ /* 0x000fe400078e3cff */
[----:B0-2---:R-:W-:Y:S01]  /*13050*/  MOV R6, R2 ;  /* 0x0000000200067202 */ /* 0x005fe20000000f00 */
        /* <DEDUP_REMOVED lines=12> */
.L_x_14119:
[----:B------:R-:W-:Y:S05]  /*13120*/  BSYNC B0 ;  /* 0x0000000000007941 */ /* 0x000fea0003800000 */
.L_x_14118:
[----:B------:R-:W-:-:S05]  /*13130*/  IMAD R3, R21, R0, RZ ;  /* 0x0000000015037224 */ /* 0x000fca00078e02ff */
        /* <DEDUP_REMOVED lines=22> */
.L_x_14120:
        /* <DEDUP_REMOVED lines=12> */
[----:B0-2---:R-:W-:Y:S02]  /*13360*/  IMAD.U32 R6, RZ, RZ, UR8 ;  /* 0x00000008ff067e24 */ /* 0x005fe4000f8e00ff */
[----:B------:R-:W-:-:S02]  /*13370*/  IMAD.U32 R10, RZ, RZ, UR4 ;  /* 0x00000004ff0a7e24 */ /* 0x000fc4000f8e00ff */
[----:B------:R-:W-:Y:S02]  /*13380*/  IMAD.U32 R11, RZ, RZ, UR5 ;  /* 0x00000005ff0b7e24 */ /* 0x000fe4000f8e00ff */
[----:B------:R-:W-:Y:S02]  /*13390*/  IMAD.MOV.U32 R8, RZ, RZ, 0x70 ;  /* 0x00000070ff087424 */ /* 0x000fe400078e00ff */
[----:B------:R-:W-:Y:S02]  /*133a0*/  IMAD.MOV.U32 R12, RZ, RZ, 0x1 ;  /* 0x00000001ff0c7424 */ /* 0x000fe400078e00ff */
[----:B------:R-:W-:-:S07]  /*133b0*/  IMAD.MOV.U32 R13, RZ, RZ, RZ ;  /* 0x000000ffff0d7224 */ /* 0x000fce00078e00ff */
[----:B------:R-:W-:-:S07]  /*133c0*/  LEPC R20, `(.L_x_14123) ;  /* 0x000000001014794e */ /* 0x000fce0000000000 */
[----:B-1-3--:R-:W-:Y:S05]  /*133d0*/  CALL.ABS.NOINC R2 ;  /* 0x0000000002007343 */ /* 0x00afea0003c00000 */
.L_x_14123:
[----:B------:R-:W-:Y:S05]  /*133e0*/  BSYNC B6 ;  /* 0x0000000000067941 */ /* 0x000fea0003800000 */
.L_x_14122:
        /* <DEDUP_REMOVED lines=8> */
[----:B---3--:R-:W-:Y:S01]  /*13470*/  MOV R2, 0x0 ;  /* 0x0000000000027802 */ /* 0x008fe20000000f00 */
        /* <DEDUP_REMOVED lines=15> */
.L_x_14125:
[----:B------:R-:W-:Y:S05]  /*13570*/  BSYNC B6 ;  /* 0x0000000000067941 */ /* 0x000fea0003800000 */
.L_x_14124:
[----:B------:R-:W-:Y:S01]  /*13580*/  VIADD R22, R17, 0x1000 ;  /* 0x0000100011167836 */ /* 0x000fe20000000000 */
[----:B------:R-:W-:Y:S04]  /*13590*/  BSSY B6, `(.L_x_14126) ;  /* 0x0000013000067945 */ /* 0x000fe80003800000 */
[----:B------:R-:W-:-:S13]  /*135a0*/  LOP3.LUT P0, RZ, R22, 0x9f, RZ, 0xc0, !PT ;  /* 0x0000009f16ff7812 */ /* 0x000fda000780c0ff */
        /* <DEDUP_REMOVED lines=17> */
.L_x_14127:
[----:B------:R-:W-:Y:S05]  /*136c0*/  BSYNC B6 ;  /* 0x0000000000067941 */ /* 0x000fea0003800000 */
.L_x_14126:
[----:B---3--:R-:W3:Y:S01]  /*136d0*/  LDL R2, [R1+0x24] ;  /* 0x0000240001027983 */ /* 0x008ee20000100800 */
[----:B------:R-:W-:Y:S01]  /*136e0*/  BSSY B6, `(.L_x_14128) ;  /* 0x0000013000067945 */ /* 0x000fe20003800000 */
[----:B---3--:R-:W-:-:S13]  /*136f0*/  LOP3.LUT P6, RZ, R2, 0x1, RZ, 0xc0, !PT ;  /* 0x0000000102ff7812 */ /* 0x008fda00078cc0ff */
[----:B------:R-:W-:Y:S05]  /*13700*/  @!P6 BRA `(.L_x_14129) ;  /* 0x000000000040e947 */ /* 0x000fea0003800000 */
[----:B------:R-:W-:Y:S01]  /*13710*/  MOV R2, 0x0 ;  /* 0x0000000000027802 */ /* 0x000fe20000000f00 */
[----:B------:R-:W-:Y:S01]  /*13720*/  ULDC.64 UR4, c[0x4][0x1b0] ;  /* 0x01006c0000047ab9 */ /* 0x000fe20000000a00 */
[----:B------:R-:W-:Y:S01]  /*13730*/  ULDC.64 UR6, c[0x4][0x1b8] ;  /* 0x01006e0000067ab9 */ /* 0x000fe20000000a00 */
[----:B------:R-:W-:Y:S01]  /*13740*/  ULDC.64 UR8, c[0x4][0x20] ;  /* 0x0100080000087ab9 */ /* 0x000fe20000000a00 */
[----:B------:R-:W-:Y:S01]  /*13750*/  IMAD.U32 R4, RZ, RZ, UR4 ;  /* 0x00000004ff047e24 */ /* 0x000fe2000f8e00ff */
[----:B--2---:R-:W-:Y:S01]  /*13760*/  MOV R10, UR8 ;  /* 0x00000008000a7c02 */ /* 0x004fe20008000f00 */
        /* <DEDUP_REMOVED lines=10> */
.L_x_14129:
[----:B------:R-:W-:Y:S05]  /*13810*/  BSYNC B6 ;  /* 0x0000000000067941 */ /* 0x000fea0003800000 */
.L_x_14128:
[----:B------:R-:W-:Y:S01]  /*13820*/  ULDC.64 UR4, c[0x0][0x9f8] ;  /* 0x00027e0000047ab9 */ /* 0x000fe20000000a00 */
[----:B------:R-:W3:Y:S01]  /*13830*/  LDL R21, [R1+0x28] ;  /* 0x0000280001157983 */ /* 0x000ee20000100800 */
[----:B------:R-:W-:Y:S01]  /*13840*/  ISETP.NE.U32.AND P0, PT, RZ, UR4, PT ;  /* 0x00000004ff007c0c */ /* 0x000fe2000bf05070 */
[----:B------:R-:W4:Y:S02]  /*13850*/  LDC R12, c[0x0][0x430] ;  /* 0x00010c00ff0c7b82 */ /* 0x000f240000000800 */
[----:B------:R4:W-:Y:S01]  /*13860*/  STL [R1+0xa4], R16 ;  /* 0x0000a41001007387 */ /* 0x0009e20000100800 */
[----:B------:R-:W-:-:S03]  /*13870*/  ISETP.NE.AND.EX P0, PT, RZ, UR5, PT, P0 ;  /* 0x00000005ff007c0c */ /* 0x000fc6000bf05300 */
[----:B------:R-:W4:Y:S10]  /*13880*/  LDL R20, [R1+0x4c] ;  /* 0x00004c0001147983 */ /* 0x000f340000100800 */
[----:B------:R-:W-:-:S02]  /*13890*/  @P0 IADD3 R2, P1, R19, UR4, RZ ;  /* 0x0000000413020c10 */ /* 0x000fc4000ff3e0ff */
[----:B------:R0:W2:Y:S02]  /*138a0*/  LDL R19, [R1+0x14] ;  /* 0x0000140001137983 */ /* 0x0000a40000100800 */
[----:B------:R-:W-:Y:S01]  /*138b0*/  @P0 IADD3.X R3, R29, UR5, RZ, P1, !PT ;  /* 0x000000051d030c10 */ /* 0x000fe20008ffe4ff */
[----:B------:R-:W1:Y:S01]  /*138c0*/  S2R R0, SR_TID.X ;  /* 0x0000000000007919 */ /* 0x000e620000002100 */
[----:B------:R-:W0:Y:S01]  /*138d0*/  S2R R13, SR_TID.X ;  /* 0x00000000000d7919 */ /* 0x000e220000002100 */
[C---:B-1----:R-:W-:Y:S01]  /*138e0*/  LOP3.LUT R4, R0.reuse, 0x7f, RZ, 0xc0, !PT ;  /* 0x0000007f00047812 */ /* 0x042fe200078ec0ff */
[----:B------:R-:W-:-:S03]  /*138f0*/  IMAD.SHL.U32 R0, R0, 0x20, RZ ;  /* 0x0000002000007824 */ /* 0x000fc600078e00ff */
[----:B------:R-:W-:-:S04]  /*13900*/  SHF.R.U32.HI R4, RZ, 0x2, R4 ;  /* 0x00000002ff047819 */ /* 0x000fc80000011604 */
[----:B------:R-:W-:Y:S02]  /*13910*/  LOP3.LUT R0, R4, 0x60, R0, 0xf8, !PT ;  /* 0x0000006004007812 */ /* 0x000fe400078ef800 */
[----:B------:R-:W1:Y:S01]  /*13920*/  S2R R4, SR_TID.X ;  /* 0x0000000000047919 */ /* 0x000e620000002100 */
[----:B--2---:R-:W2:Y:S01]  /*13930*/  @P0 LDG.E R19, desc[UR40][R2.64] ;  /* 0x0000002802130981 */ /* 0x004ea2000c1e1900 */
[----:B-1----:R-:W-:Y:S01]  /*13940*/  LOP3.LUT R4, R4, 0x7f, RZ, 0xc0, !PT ;  /* 0x0000007f04047812 */ /* 0x002fe200078ec0ff */
[----:B------:R-:W-:Y:S01]  /*13950*/  IMAD.MOV.U32 R5, RZ, RZ, 0xa0 ;  /* 0x000000a0ff057424 */ /* 0x000fe200078e00ff */
[----:B0-----:R-:W-:Y:S02]  /*13960*/  SHF.L.U32 R15, R13, 0x5, RZ ;  /* 0x000000050d0f7819 */ /* 0x001fe400000006ff */
[----:B------:R-:W-:Y:S01]  /*13970*/  SHF.R.U32.HI R6, RZ, 0x2, R4 ;  /* 0x00000002ff067819 */ /* 0x000fe20000011604 */
[----:B----4-:R-:W-:-:S03]  /*13980*/  IMAD R5, R20, R5, -0xa0 ;  /* 0xffffff6014057424 */ /* 0x010fc600078e0205 */
[----:B------:R-:W-:Y:S01]  /*13990*/  LOP3.LUT R15, R6, 0x60, R15, 0xf8, !PT ;  /* 0x00000060060f7812 */ /* 0x000fe200078ef80f */
[----:B------:R-:W-:-:S03]  /*139a0*/  IMAD.IADD R0, R0, 0x1, R5 ;  /* 0x0000000100007824 */ /* 0x000fc600078e0205 */
[----:B------:R-:W-:Y:S01]  /*139b0*/  LOP3.LUT R15, R15, 0x80, RZ, 0xfc, !PT ;  /* 0x000000800f0f7812 */ /* 0x000fe200078efcff */
[C---:B---3--:R-:W-:Y:S01]  /*139c0*/  IMAD.IADD R8, R0.reuse, 0x1, R21 ;  /* 0x0000000100087824 */ /* 0x048fe200078e0215 */
[----:B------:R-:W-:-:S03]  /*139d0*/  ISETP.GE.AND P1, PT, R0, R26, PT ;  /* 0x0000001a0000720c */ /* 0x000fc60003f26270 */
[----:B------:R-:W-:Y:S02]  /*139e0*/  IMAD.IADD R5, R15, 0x1, R5 ;  /* 0x000000010f057824 */ /* 0x000fe400078e0205 */
[----:B------:R-:W-:Y:S02]  /*139f0*/  IMAD.MOV.U32 R4, RZ, RZ, R8 ;  /* 0x000000ffff047224 */ /* 0x000fe400078e0008 */
[----:B------:R-:W-:-:S04]  /*13a00*/  IMAD.IADD R9, R5, 0x1, R21 ;  /* 0x0000000105097824 */ /* 0x000fc800078e0215 */
[----:B------:R-:W-:Y:S01]  /*13a10*/  IMAD.MOV.U32 R0, RZ, RZ, R9 ;  /* 0x000000ffff007224 */ /* 0x000fe200078e0009 */
[----:B--2---:R-:W-:Y:S01]  /*13a20*/  @P0 STL [R1+0x14], R19 ;  /* 0x0000141301000387 */ /* 0x004fe20000100800 */
[----:B------:R-:W-:-:S03]  /*13a30*/  ISETP.NE.AND P0, PT, R12, 0x1, PT ;  /* 0x000000010c00780c */ /* 0x000fc60003f05270 */
[----:B------:R-:W2:Y:S04]  /*13a40*/  LDL R14, [R1+0x74] ;  /* 0x00007400010e7983 */ /* 0x000ea80000100800 */
[----:B------:R-:W3:Y:S06]  /*13a50*/  LDL.LU R21, [R1+0x24] ;  /* 0x0000240001157983 */ /* 0x000eec0000300800 */
[----:B------:R-:W0:Y:S08]  /*13a60*/  @P0 LDC R2, c[0x0][0x434] ;  /* 0x00010d00ff020b82 */ /* 0x000e300000000800 */
[----:B------:R-:W1:Y:S08]  /*13a70*/  @P0 LDC R3, c[0x0][0x438] ;  /* 0x00010e00ff030b82 */ /* 0x000e700000000800 */
[----:B------:R-:W4:Y:S01]  /*13a80*/  @P0 LDC R6, c[0x0][0x434] ;  /* 0x00010d00ff060b82 */ /* 0x000f220000000800 */
[----:B0-----:R-:W-:-:S07]  /*13a90*/  @P0 IMAD.HI.U32 R2, R8, R2, RZ ;  /* 0x0000000208020227 */ /* 0x001fce00078e00ff */
[----:B------:R-:W0:Y:S01]  /*13aa0*/  @P0 LDC R7, c[0x0][0x438] ;  /* 0x00010e00ff070b82 */ /* 0x000e220000000800 */
[----:B-1----:R-:W-:-:S07]  /*13ab0*/  @P0 SHF.R.U32.HI R4, RZ, R3, R2 ;  /* 0x00000003ff040219 */ /* 0x002fce0000011602 */
[----:B------:R-:W1:Y:S01]  /*13ac0*/  @!P1 LDC.64 R2, c[0x0][0x428] ;  /* 0x00010a00ff029b82 */ /* 0x000e620000000a00 */
[----:B------:R-:W-:Y:S01]  /*13ad0*/  SHF.R.S32.HI R16, RZ, 0x1f, R19 ;  /* 0x0000001fff107819 */ /* 0x000fe20000011413 */
[----:B----4-:R-:W-:-:S05]  /*13ae0*/  @P0 IMAD.HI.U32 R6, R9, R6, RZ ;  /* 0x0000000609060227 */ /* 0x010fca00078e00ff */
[----:B0-----:R-:W-:Y:S02]  /*13af0*/  @P0 SHF.R.U32.HI R0, RZ, R7, R6 ;  /* 0x00000007ff000219 */ /* 0x001fe40000011606 */
[----:B------:R-:W-:Y:S02]  /*13b00*/  ISETP.GE.AND P0, PT, R5, R26, PT ;  /* 0x0000001a0500720c */ /* 0x000fe40003f06270 */
[----:B------:R-:W-:Y:S01]  /*13b10*/  @!P1 SHF.R.S32.HI R5, RZ, 0x1f, R4 ;  /* 0x0000001fff059819 */ /* 0x000fe20000011404 */
[----:B-1----:R-:W-:-:S04]  /*13b20*/  @!P1 IMAD R6, R16, R2, RZ ;  /* 0x0000000210069224 */ /* 0x002fc800078e02ff */
[C---:B------:R-:W-:Y:S02]  /*13b30*/  @!P1 IMAD R11, R19.reuse, R3, R6 ;  /* 0x00000003130b9224 */ /* 0x040fe400078e0206 */
[----:B------:R-:W-:Y:S02]  /*13b40*/  @!P1 IMAD.WIDE.U32 R6, R19, R2, R4 ;  /* 0x0000000213069225 */ /* 0x000fe400078e0004 */
[----:B------:R-:W0:Y:S01]  /*13b50*/  @!P1 LDC.64 R2, c[0x0][0x418] ;  /* 0x00010600ff029b82 */ /* 0x000e220000000a00 */
[----:B------:R-:W-:Y:S02]  /*13b60*/  ISETP.GT.U32.OR P0, PT, R15, 0x9f, P0 ;  /* 0x0000009f0f00780c */ /* 0x000fe40000704470 */
[----:B0-----:R-:W-:Y:S01]  /*13b70*/  @!P1 LEA R10, P2, R6, R2, 0x2 ;  /* 0x00000002060a9211 */ /* 0x001fe200078410ff */
[----:B------:R-:W-:-:S05]  /*13b80*/  @!P1 IMAD.IADD R2, R7, 0x1, R11 ;  /* 0x0000000107029824 */ /* 0x000fca00078e020b */
[----:B------:R-:W-:Y:S01]  /*13b90*/  @!P1 LEA.HI.X R11, R6, R3, R2, 0x2, P2 ;  /* 0x00000003060b9211 */ /* 0x000fe200010f1402 */
[----:B------:R-:W-:-:S04]  /*13ba0*/  IMAD.MOV R2, RZ, RZ, -R4 ;  /* 0x000000ffff027224 */ /* 0x000fc800078e0a04 */
[----:B------:R-:W0:Y:S01]  /*13bb0*/  @!P0 LDC.64 R4, c[0x0][0x418] ;  /* 0x00010600ff048b82 */ /* 0x000e220000000a00 */
[----:B------:R-:W-:Y:S02]  /*13bc0*/  IMAD R8, R12, R2, R8 ;  /* 0x000000020c087224 */ /* 0x000fe400078e0208 */
[----:B------:R-:W-:-:S04]  /*13bd0*/  IMAD.MOV R2, RZ, RZ, -R0 ;  /* 0x000000ffff027224 */ /* 0x000fc800078e0a00 */
[----:B------:R-:W-:Y:S02]  /*13be0*/  IMAD R9, R12, R2, R9 ;  /* 0x000000020c097224 */ /* 0x000fe400078e0209 */
[----:B------:R-:W1:Y:S01]  /*13bf0*/  @!P0 LDC.64 R2, c[0x0][0x428] ;  /* 0x00010a00ff028b82 */ /* 0x000e620000000a00 */
[--C-:B------:R-:W-:Y:S01]  /*13c00*/  @!P0 SHF.R.S32.HI R7, RZ, 0x1f, R0.reuse ;  /* 0x0000001fff078819 */ /* 0x100fe20000011400 */
[----:B------:R-:W-:-:S04]  /*13c10*/  @!P0 IMAD.MOV.U32 R6, RZ, RZ, R0 ;  /* 0x000000ffff068224 */ /* 0x000fc800078e0000 */
[----:B-1----:R-:W-:-:S04]  /*13c20*/  @!P0 IMAD.WIDE.U32 R6, R19, R2, R6 ;  /* 0x0000000213068225 */ /* 0x002fc800078e0006 */
[----:B------:R-:W-:-:S04]  /*13c30*/  @!P0 IMAD R2, R16, R2, RZ ;  /* 0x0000000210028224 */ /* 0x000fc800078e02ff */
[----:B------:R-:W-:Y:S01]  /*13c40*/  @!P0 IMAD R0, R19, R3, R2 ;  /* 0x0000000313008224 */ /* 0x000fe200078e0202 */
[----:B0-----:R-:W-:-:S03]  /*13c50*/  @!P0 LEA R4, P2, R6, R4, 0x2 ;  /* 0x0000000406048211 */ /* 0x001fc600078410ff */
[----:B------:R-:W-:-:S05]  /*13c60*/  @!P0 IMAD.IADD R0, R0, 0x1, R7 ;  /* 0x0000000100008824 */ /* 0x000fca00078e0207 */
[----:B------:R-:W-:Y:S02]  /*13c70*/  @!P0 LEA.HI.X R5, R6, R5, R0, 0x2, P2 ;  /* 0x0000000506058211 */ /* 0x000fe400010f1400 */
[----:B------:R-:W0:Y:S01]  /*13c80*/  LDC R0, c[0x0][0x2f4] ;  /* 0x0000bd00ff007b82 */ /* 0x000e220000000800 */
[----:B------:R-:W-:Y:S01]  /*13c90*/  ISETP.GT.U32.AND P2, PT, R15, 0x9f, PT ;  /* 0x0000009f0f00780c */ /* 0x000fe20003f44070 */
[----:B------:R-:W-:Y:S01]  /*13ca0*/  IMAD.SHL.U32 R13, R13, 0x10, RZ ;  /* 0x000000100d0d7824 */ /* 0x000fe200078e00ff */
[----:B------:R-:W-:-:S04]  /*13cb0*/  CS2R R6, SRZ ;  /* 0x0000000000067805 */ /* 0x000fc8000001ff00 */
[----:B------:R-:W-:Y:S02]  /*13cc0*/  LOP3.LUT R13, R13, 0x30, RZ, 0xc0, !PT ;  /* 0x000000300d0d7812 */ /* 0x000fe400078ec0ff */
[----:B------:R1:W5:Y:S04]  /*13cd0*/  @!P1 LDG.E R7, desc[UR40][R10.64] ;  /* 0x000000280a079981 */ /* 0x000368000c1e1900 */
[----:B------:R1:W5:Y:S01]  /*13ce0*/  @!P0 LDG.E R6, desc[UR40][R4.64] ;  /* 0x0000002804068981 */ /* 0x000362000c1e1900 */
[----:B0-----:R-:W-:-:S03]  /*13cf0*/  ISETP.GE.AND P1, PT, R13, R0, PT ;  /* 0x000000000d00720c */ /* 0x001fc60003f26270 */
[----:B------:R0:W-:Y:S04]  /*13d00*/  STL [R1+0x2c], R16 ;  /* 0x00002c1001007387 */ /* 0x0001e80000100800 */
[----:B0-----:R1:W5:Y:S01]  /*13d10*/  LDL.LU R16, [R1+0xa4] ;  /* 0x0000a40001107983 */ /* 0x0013620000300800 */
[----:B------:R-:W-:Y:S01]  /*13d20*/  UMOV UR4, 0xffffffff ;  /* 0xffffffff00047882 */ /* 0x000fe20000000000 */
[----:B---3--:R-:W-:-:S04]  /*13d30*/  LOP3.LUT R21, R21, 0xfffffffd, RZ, 0xc0, !PT ;  /* 0xfffffffd15157812 */ /* 0x008fc800078ec0ff */
[----:B------:R-:W-:Y:S02]  /*13d40*/  @P2 LOP3.LUT R21, R21, 0x2, RZ, 0xfc, !PT ;  /* 0x0000000215152812 */ /* 0x000fe400078efcff */
[----:B--2---:R-:W-:Y:S02]  /*13d50*/  ISETP.NE.AND P0, PT, R14, 0x3, PT ;  /* 0x000000030e00780c */ /* 0x004fe40003f05270 */
[----:B------:R-:W-:-:S04]  /*13d60*/  LOP3.LUT R21, R21, 0xfffffffb, RZ, 0xc0, !PT ;  /* 0xfffffffb15157812 */ /* 0x000fc800078ec0ff */
[----:B------:R-:W-:-:S04]  /*13d70*/  LOP3.LUT R21, R21, 0xfffffffe, RZ, 0xc0, !PT ;  /* 0xfffffffe15157812 */ /* 0x000fc800078ec0ff */
[----:B------:R-:W-:-:S04]  /*13d80*/  @P1 LOP3.LUT R21, R21, 0x1, RZ, 0xfc, !PT ;  /* 0x0000000115151812 */ /* 0x000fc800078efcff */
[----:B------:R-:W-:-:S05]  /*13d90*/  @P0 LOP3.LUT R21, R21, 0x4, RZ, 0xfc, !PT ;  /* 0x0000000415150812 */ /* 0x000fca00078efcff */
[----:B------:R1:W-:Y:S01]  /*13da0*/  STL [R1+0x24], R21 ;  /* 0x0000241501007387 */ /* 0x0003e20000100800 */
[----:B------:R-:W-:Y:S05]  /*13db0*/  BRA.DIV UR4, `(.L_x_14130) ;  /* 0x0000005604587947 */ /* 0x000fea000b800000 */
.L_x_14250:
[----:B-1----:R-:W-:Y:S01]  /*13dc0*/  IADD3 R5, R20, -0x1, RZ ;  /* 0xffffffff14057810 */ /* 0x002fe20007ffe0ff */
[----:B------:R-:W-:Y:S06]  /*13dd0*/  @!P0 BRA `(.L_x_14131) ;  /* 0x0000000000048947 */ /* 0x000fec0003800000 */
[----:B------:R-:W-:Y:S01]  /*13de0*/  BPT.TRAP 0x1 ;  /* 0x000000040000795c */ /* 0x000fe20000300000 */
.L_x_14131:
[----:B------:R-:W2:Y:S04]  /*13df0*/  LDL R2, [R1+0x8] ;  /* 0x0000080001027983 */ /* 0x000ea80000100800 */
[----:B------:R-:W3:Y:S01]  /*13e00*/  LDL R0, [R1+0x18] ;  /* 0x0000180001007983 */ /* 0x000ee20000100800 */
[----:B------:R-:W-:Y:S01]  /*13e10*/  BSSY B0, `(.L_x_14132) ;  /* 0x0000008000007945 */ /* 0x000fe20003800000 */
[----:B--2---:R-:W-:Y:S01]  /*13e20*/  IMAD R4, R2, 0x8, R17 ;  /* 0x0000000802047824 */ /* 0x004fe200078e0211 */
[----:B---3--:R-:W-:-:S04]  /*13e30*/  SHF.L.U32 R0, R0, 0x1f, RZ ;  /* 0x0000001f00007819 */ /* 0x008fc800000006ff */
[----:B------:R0:W1:Y:S01]  /*13e40*/  SYNCS.PHASECHK.TRANS64.TRYWAIT P0, [R4+URZ+0x13280], R0 ;  /* 0x01328000040075a7 */ /* 0x000062000800017f */
[----:B------:R0:W-:Y:S02]  /*13e50*/  STL [R1+0x44], R0 ;  /* 0x0000440001007387 */ /* 0x0001e40000100800 */
[----:B0-----:R-:W-:-:S05]  /*13e60*/  SHF.R.S32.HI R0, RZ, 0x1f, R8 ;  /* 0x0000001fff007819 */ /* 0x001fca0000011408 */
[----:B------:R0:W-:Y:S02]  /*13e70*/  STL [R1+0xc], R0 ;  /* 0x00000c0001007387 */ /* 0x0001e40000100800 */
[----:B01----:R-:W-:Y:S05]  /*13e80*/  @!P0 BRA `(.L_x_14133) ;  /* 0x0000005400588947 */ /* 0x003fea0003800000 */
.L_x_14251:
[----:B------:R-:W-:Y:S05]  /*13e90*/  BSYNC B0 ;  /* 0x0000000000007941 */ /* 0x000fea0003800000 */
.L_x_14132:
[----:B0-----:R-:W2:Y:S01]  /*13ea0*/  LDL R0, [R1+0xc] ;  /* 0x00000c0001007983 */ /* 0x001ea20000100800 */
[----:B------:R-:W-:Y:S01]  /*13eb0*/  ULDC.64 UR4, c[0x0][0x328] ;  /* 0x0000ca0000047ab9 */ /* 0x000fe20000000a00 */
[----:B-----5:R-:W-:Y:S01]  /*13ec0*/  SHF.R.S32.HI R11, RZ, 0x1f, R7 ;  /* 0x0000001fff0b7819 */ /* 0x020fe20000011407 */
[----:B------:R-:W-:Y:S01]  /*13ed0*/  IMAD.WIDE.U32 R2, R8, UR4, RZ ;  /* 0x0000000408027c25 */ /* 0x000fe2000f8e00ff */
[----:B------:R-:W-:Y:S01]  /*13ee0*/  ULDC.64 UR6, c[0x0][0x338] ;  /* 0x0000ce0000067ab9 */ /* 0x000fe20000000a00 */
[----:B------:R-:W0:Y:S02]  /*13ef0*/  S2R R19, SR_TID.X ;  /* 0x0000000000137919 */ /* 0x000e240000002100 */
[----:B------:R-:W-:Y:S01]  /*13f00*/  IMAD R5, R5, -0xa0, R26 ;  /* 0xffffff6005057824 */ /* 0x000fe200078e021a */
[----:B------:R1:W-:Y:S04]  /*13f10*/  STL [R1], R11 ;  /* 0x0000000b01007387 */ /* 0x0003e80000100800 */
[----:B------:R-:W3:Y:S01]  /*13f20*/  LDL R14, [R1+0x8] ;  /* 0x00000800010e7983 */ /* 0x000ee20000100800 */
[----:B0-----:R-:W-:-:S05]  /*13f30*/  IMAD.SHL.U32 R20, R19, 0x10, RZ ;  /* 0x0000001013147824 */ /* 0x001fca00078e00ff */
[----:B------:R-:W-:Y:S01]  /*13f40*/  LOP3.LUT R20, R20, 0x30, RZ, 0xc0, !PT ;  /* 0x0000003014147812 */ /* 0x000fe200078ec0ff */
[----:B--2---:R-:W-:-:S04]  /*13f50*/  IMAD R0, R0, UR4, RZ ;  /* 0x0000000400007c24 */ /* 0x004fc8000f8e02ff */
[----:B------:R-:W-:-:S04]  /*13f60*/  IMAD R0, R8, UR5, R0 ;  /* 0x0000000508007c24 */ /* 0x000fc8000f8e0200 */
[----:B------:R-:W-:Y:S02]  /*13f70*/  IMAD.IADD R3, R3, 0x1, R0 ;  /* 0x0000000103037824 */ /* 0x000fe400078e0200 */
[----:B------:R-:W-:Y:S02]  /*13f80*/  IMAD R0, R11, UR6, RZ ;  /* 0x000000060b007c24 */ /* 0x000fe4000f8e02ff */
[C---:B------:R-:W-:Y:S01]  /*13f90*/  IMAD.WIDE.U32 R2, R7.reuse, UR6, R2 ;  /* 0x0000000607027c25 */ /* 0x040fe2000f8e0002 */
[----:B-1----:R-:W0:Y:S03]  /*13fa0*/  LDC R11, c[0x0][0x2f4] ;  /* 0x0000bd00ff0b7b82 */ /* 0x002e260000000800 */
[----:B------:R-:W-:-:S04]  /*13fb0*/  IMAD R0, R7, UR7, R0 ;  /* 0x0000000707007c24 */ /* 0x000fc8000f8e0200 */
[----:B------:R-:W-:Y:S01]  /*13fc0*/  IMAD.IADD R13, R3, 0x1, R0 ;  /* 0x00000001030d7824 */ /* 0x000fe200078e0200 */
[----:B------:R-:W-:-:S05]  /*13fd0*/  SHF.R.S32.HI R0, RZ, 0x1f, R9 ;  /* 0x0000001fff007819 */ /* 0x000fca0000011409 */
[----:B------:R1:W-:Y:S04]  /*13fe0*/  STL [R1+0x48], R0 ;  /* 0x0000480001007387 */ /* 0x0003e80000100800 */
[----:B------:R-:W3:Y:S01]  /*13ff0*/  LDL R15, [R1+0x3c] ;  /* 0x00003c00010f7983 */ /* 0x000ee20000100800 */
[----:B------:R-:W-:Y:S02]  /*14000*/  IMAD.MOV.U32 R12, RZ, RZ, R2 ;  /* 0x000000ffff0c7224 */ /* 0x000fe400078e0002 */
[----:B-1----:R-:W-:Y:S01]  /*14010*/  IMAD R0, R0, UR4, RZ ;  /* 0x0000000400007c24 */ /* 0x002fe2000f8e02ff */
[----:B0-----:R-:W-:Y:S01]  /*14020*/  ISETP.GE.AND P0, PT, R20, R11, PT ;  /* 0x0000000b1400720c */ /* 0x001fe20003f06270 */
[----:B------:R-:W-:Y:S01]  /*14030*/  IMAD.WIDE.U32 R2, R9, UR4, RZ ;  /* 0x0000000409027c25 */ /* 0x000fe2000f8e00ff */
[----:B------:R-:W-:-:S03]  /*14040*/  SHF.R.S32.HI R11, RZ, 0x1f, R6 ;  /* 0x0000001fff0b7819 */ /* 0x000fc60000011406 */
[----:B------:R-:W-:Y:S01]  /*14050*/  IMAD R0, R9, UR5, R0 ;  /* 0x0000000509007c24 */ /* 0x000fe2000f8e0200 */
[----:B------:R-:W-:-:S03]  /*14060*/  ULDC.64 UR4, c[0x0][0x330] ;  /* 0x0000cc0000047ab9 */ /* 0x000fc60000000a00 */
[----:B------:R-:W-:Y:S02]  /*14070*/  IMAD.IADD R3, R3, 0x1, R0 ;  /* 0x0000000103037824 */ /* 0x000fe400078e0200 */
[----:B------:R-:W-:Y:S02]  /*14080*/  IMAD R0, R11, UR6, RZ ;  /* 0x000000060b007c24 */ /* 0x000fe4000f8e02ff */
[C---:B------:R-:W-:Y:S01]  /*14090*/  IMAD.WIDE.U32 R2, R6.reuse, UR6, R2 ;  /* 0x0000000606027c25 */ /* 0x040fe2000f8e0002 */
[----:B------:R0:W-:Y:S03]  /*140a0*/  STL [R1+0x4], R11 ;  /* 0x0000040b01007387 */ /* 0x0001e60000100800 */
[----:B------:R-:W-:Y:S01]  /*140b0*/  IMAD R0, R6, UR7, R0 ;  /* 0x0000000706007c24 */ /* 0x000fe2000f8e0200 */
[----:B------:R-:W-:Y:S01]  /*140c0*/  LOP3.LUT R19, R19, 0x7f, RZ, 0xc0, !PT ;  /* 0x0000007f13137812 */ /* 0x000fe200078ec0ff */
[----:B------:R-:W-:Y:S01]  /*140d0*/  IMAD.MOV.U32 R10, RZ, RZ, R2 ;  /* 0x000000ffff0a7224 */ /* 0x000fe200078e0002 */
[----:B------:R-:W-:Y:S01]  /*140e0*/  ULDC.64 UR6, c[0x0][0x318] ;  /* 0x0000c60000067ab9 */ /* 0x000fe20000000a00 */
[----:B0-----:R-:W-:-:S02]  /*140f0*/  IMAD.IADD R11, R3, 0x1, R0 ;  /* 0x00000001030b7824 */ /* 0x001fc400078e0200 */
[----:B------:R-:W-:Y:S01]  /*14100*/  IMAD.WIDE.U32 R2, R16, UR4, R12 ;  /* 0x0000000410027c25 */ /* 0x000fe2000f8e000c */
[----:B------:R-:W-:-:S03]  /*14110*/  SHF.R.U32.HI R19, RZ, 0x2, R19 ;  /* 0x00000002ff137819 */ /* 0x000fc60000011613 */
[----:B------:R-:W-:Y:S01]  /*14120*/  IMAD R12, R16, UR5, RZ ;  /* 0x00000005100c7c24 */ /* 0x000fe2000f8e02ff */
[----:B------:R-:W-:Y:S01]  /*14130*/  IADD3 R0, P1, R2, UR6, RZ ;  /* 0x0000000602007c10 */ /* 0x000fe2000ff3e0ff */
[----:B------:R-:W-:-:S03]  /*14140*/  IMAD.WIDE.U32 R10, R16, UR4, R10 ;  /* 0x00000004100a7c25 */ /* 0x000fc6000f8e000a */
[----:B------:R-:W-:Y:S02]  /*14150*/  IADD3.X R2, R3, UR7, R12, P1, !PT ;  /* 0x0000000703027c10 */ /* 0x000fe40008ffe40c */
[----:B------:R-:W-:Y:S01]  /*14160*/  IADD3 R29, P1, R10, UR6, RZ ;  /* 0x000000060a1d7c10 */ /* 0x000fe2000ff3e0ff */
[----:B------:R-:W-:Y:S01]  /*14170*/  IMAD.IADD R5, R5, 0x1, -R19 ;  /* 0x0000000105057824 */ /* 0x000fe200078e0a13 */
[----:B------:R-:W-:Y:S02]  /*14180*/  UMOV UR4, 0xffffffff ;  /* 0xffffffff00047882 */ /* 0x000fe40000000000 */
[----:B------:R-:W-:Y:S02]  /*14190*/  IADD3.X R26, R12, UR7, R11, P1, !PT ;  /* 0x000000070c1a7c10 */ /* 0x000fe40008ffe40b */
[----:B------:R-:W-:Y:S01]  /*141a0*/  ISETP.GE.AND P5, PT, R5, 0x1, PT ;  /* 0x000000010500780c */ /* 0x000fe20003fa6270 */
[----:B---3--:R-:W-:Y:S01]  /*141b0*/  IMAD R19, R14, 0x2800, R15 ;  /* 0x000028000e137824 */ /* 0x008fe200078e020f */
[----:B------:R-:W-:Y:S11]  /*141c0*/  BRA.DIV UR4, `(.L_x_14134) ;  /* 0x0000005204a07947 */ /* 0x000ff6000b800000 */
[----:B------:R-:W2:Y:S01]  /*141d0*/  LDL.LU R14, [R1+0x24] ;  /* 0x00002400010e7983 */ /* 0x000ea20000300800 */
[----:B------:R-:W0:Y:S03]  /*141e0*/  S2R R11, SR_TID.X ;  /* 0x00000000000b7919 */ /* 0x000e260000002100 */
[----:B------:R-:W1:Y:S04]  /*141f0*/  SHFL.IDX PT, R3, R0, RZ, 0x1c1f ;  /* 0x001c1fff00037589 */ /* 0x000e6800000e0000 */
[----:B------:R-:W3:Y:S01]  /*14200*/  SHFL.IDX PT, R10, R2, RZ, 0x1c1f ;  /* 0x001c1fff020a7589 */ /* 0x000ee200000e0000 */
[----:B0-----:R-:W-:-:S04]  /*14210*/  SHF.L.U32 R15, R11, 0x4, RZ ;  /* 0x000000040b0f7819 */ /* 0x001fc800000006ff */
[----:B------:R-:W-:-:S04]  /*14220*/  LOP3.LUT R15, R15, 0x30, RZ, 0xc0, !PT ;  /* 0x000000300f0f7812 */ /* 0x000fc800078ec0ff */
[----:B-1----:R-:W-:-:S05]  /*14230*/  IADD3 R12, P1, R15, R3, RZ ;  /* 0x000000030f0c7210 */ /* 0x002fca0007f3e0ff */
[----:B---3--:R-:W-:Y:S02]  /*14240*/  IMAD.X R13, RZ, RZ, R10, P1 ;  /* 0x000000ffff0d7224 */ /* 0x008fe400008e060a */
[----:B------:R-:W0:Y:S01]  /*14250*/  SHFL.IDX PT, R10, R0, 0x1, 0x1c1f ;  /* 0x003c1f00000a7f89 */ /* 0x000e2200000e0000 */
[----:B------:R-:W-:-:S03]  /*14260*/  IMAD.IADD R3, R17, 0x1, R19 ;  /* 0x0000000111037824 */ /* 0x000fc600078e0213 */
[----:B------:R-:W1:Y:S01]  /*14270*/  SHFL.IDX PT, R19, R2, 0x1, 0x1c1f ;  /* 0x003c1f0002137f89 */ /* 0x000e6200000e0000 */
[----:B------:R-:W-:-:S13]  /*14280*/  ISETP.LT.OR P1, PT, R5, 0x1, P0 ;  /* 0x000000010500780c */ /* 0x000fda0000721670 */
[----:B------:R-:W-:Y:S01]  /*14290*/  LDGSTS.E.BYPASS.LTC128B.128 [R3+0x6000], desc[UR40][R12.64], !P1 ;  /* 0x060000000c037fae */ /* 0x000fe2000c901d68 */
        /* <DEDUP_REMOVED lines=12> */
[----:B------:R1:W-:Y:S02]  /*14360*/  LDGSTS.E.BYPASS.LTC128B.128 [R3+0x7000], desc[UR40][R10.64], !P1 ;  /* 0x070000000a037fae */ /* 0x0003e4000c901d68 */
        /* <DEDUP_REMOVED lines=12> */
.L_x_14263:
        /* <DEDUP_REMOVED lines=12> */
.L_x_14135:
        /* <DEDUP_REMOVED lines=11> */
.L_x_14136:
[----:B------:R3:W-:Y:S01]  /*145a0*/  SYNCS.ARRIVE.TRANS64.A1T0 RZ, [R4+URZ+0x13270], RZ ;  /* 0x013270ff04ff79a7 */ /* 0x0007e2000810003f */
[----:B------:R-:W-:Y:S05]  /*145b0*/  @!P6 BRA `(.L_x_14137) ;  /* 0x000000000004e947 */ /* 0x000fea0003800000 */
[----:B------:R-:W-:Y:S01]  /*145c0*/  BPT.TRAP 0x1 ;  /* 0x000000040000795c */ /* 0x000fe20000300000 */
.L_x_14137:
[----:B------:R-:W4:Y:S01]  /*145d0*/  LDL R0, [R1+0x44] ;  /* 0x0000440001007983 */ /* 0x000f220000100800 */
[----:B------:R-:W-:Y:S01]  /*145e0*/  BSSY B0, `(.L_x_14138) ;  /* 0x0000003000007945 */ /* 0x000fe20003800000 */
[----:B----4-:R-:W4:Y:S03]  /*145f0*/  SYNCS.PHASECHK.TRANS64.TRYWAIT P0, [R4+URZ+0x13240], R0 ;  /* 0x01324000040075a7 */ /* 0x010f26000800017f */
[----:B----4-:R-:W-:Y:S05]  /*14600*/  @!P0 BRA `(.L_x_14139) ;  /* 0x0000005400448947 */ /* 0x010fea0003800000 */
.L_x_14264:
[----:B------:R-:W-:Y:S05]  /*14610*/  BSYNC B0 ;  /* 0x0000000000007941 */ /* 0x000fea0003800000 */
.L_x_14138:
[----:B----4-:R-:W4:Y:S01]  /*14620*/  LDL.LU R0, [R1] ;  /* 0x0000000001007983 */ /* 0x010f220000300800 */
[----:B------:R-:W-:Y:S01]  /*14630*/  ULDC.64 UR4, c[0x0][0x310] ;  /* 0x0000c40000047ab9 */ /* 0x000fe20000000a00 */
[----:B------:R-:W-:Y:S02]  /*14640*/  ULDC.64 UR6, c[0x0][0x300] ;  /* 0x0000c00000067ab9 */ /* 0x000fe40000000a00 */
[----:B------:R-:W5:Y:S04]  /*14650*/  LDL.LU R12, [R1+0xc] ;  /* 0x00000c00010c7983 */ /* 0x000f680000300800 */
[----:B------:R-:W3:Y:S04]  /*14660*/  LDL.LU R5, [R1+0x4] ;  /* 0x0000040001057983 */ /* 0x000ee80000300800 */
[----:B------:R-:W3:Y:S01]  /*14670*/  LDL.LU R2, [R1+0x48] ;  /* 0x0000480001027983 */ /* 0x000ee20000300800 */
[----:B--2---:R-:W-:-:S04]  /*14680*/  IMAD.WIDE.U32 R10, R7, UR4, RZ ;  /* 0x00000004070a7c25 */ /* 0x004fc8000f8e00ff */
[----:B----4-:R-:W-:-:S04]  /*14690*/  IMAD R0, R0, UR4, RZ ;  /* 0x0000000400007c24 */ /* 0x010fc8000f8e02ff */
[----:B------:R-:W-:-:S04]  /*146a0*/  IMAD R0, R7, UR5, R0 ;  /* 0x0000000507007c24 */ /* 0x000fc8000f8e0200 */
[----:B------:R-:W-:Y:S02]  /*146b0*/  IMAD.IADD R11, R11, 0x1, R0 ;  /* 0x000000010b0b7824 */ /* 0x000fe400078e0200 */
[----:B-----5:R-:W-:Y:S02]  /*146c0*/  IMAD R0, R12, UR6, RZ ;  /* 0x000000060c007c24 */ /* 0x020fe4000f8e02ff */
[----:B------:R-:W-:-:S04]  /*146d0*/  IMAD.WIDE.U32 R10, R8, UR6, R10 ;  /* 0x00000006080a7c25 */ /* 0x000fc8000f8e000a */
[----:B------:R-:W-:Y:S02]  /*146e0*/  IMAD R8, R8, UR7, R0 ;  /* 0x0000000708087c24 */ /* 0x000fe4000f8e0200 */
[----:B---3--:R-:W-:Y:S02]  /*146f0*/  IMAD R0, R5, UR4, RZ ;  /* 0x0000000405007c24 */ /* 0x008fe4000f8e02ff */
[----:B------:R-:W-:Y:S02]  /*14700*/  IMAD.IADD R11, R11, 0x1, R8 ;  /* 0x000000010b0b7824 */ /* 0x000fe400078e0208 */
[C---:B------:R-:W-:Y:S02]  /*14710*/  IMAD R0, R6.reuse, UR5, R0 ;  /* 0x0000000506007c24 */ /* 0x040fe4000f8e0200 */
[----:B------:R-:W-:Y:S01]  /*14720*/  IMAD.WIDE.U32 R6, R6, UR4, RZ ;  /* 0x0000000406067c25 */ /* 0x000fe2000f8e00ff */
[----:B------:R-:W-:-:S03]  /*14730*/  ULDC.64 UR4, c[0x0][0x308] ;  /* 0x0000c20000047ab9 */ /* 0x000fc60000000a00 */
[----:B------:R-:W-:Y:S01]  /*14740*/  IMAD.WIDE.U32 R10, R16, UR4, R10 ;  /* 0x00000004100a7c25 */ /* 0x000fe2000f8e000a */
[----:B------:R-:W-:-:S03]  /*14750*/  IADD3 R7, R7, R0, RZ ;  /* 0x0000000007077210 */ /* 0x000fc60007ffe0ff */
[----:B------:R-:W-:Y:S02]  /*14760*/  IMAD R0, R2, UR6, RZ ;  /* 0x0000000602007c24 */ /* 0x000fe4000f8e02ff */
[----:B------:R-:W-:-:S04]  /*14770*/  IMAD.WIDE.U32 R6, R9, UR6, R6 ;  /* 0x0000000609067c25 */ /* 0x000fc8000f8e0006 */
[----:B------:R-:W-:Y:S01]  /*14780*/  IMAD R8, R9, UR7, R0 ;  /* 0x0000000709087c24 */ /* 0x000fe2000f8e0200 */
[----:B------:R-:W-:Y:S01]  /*14790*/  ULDC.64 UR6, c[0x0][0x2e8] ;  /* 0x0000ba0000067ab9 */ /* 0x000fe20000000a00 */
[----:B------:R-:W-:Y:S01]  /*147a0*/  IMAD R5, R16, UR5, RZ ;  /* 0x0000000510057c24 */ /* 0x000fe2000f8e02ff */
[----:B------:R-:W-:Y:S01]  /*147b0*/  IADD3 R0, P0, R10, UR6, RZ ;  /* 0x000000060a007c10 */ /* 0x000fe2000ff1e0ff */
[----:B------:R-:W-:-:S03]  /*147c0*/  IMAD.IADD R7, R7, 0x1, R8 ;  /* 0x0000000107077824 */ /* 0x000fc600078e0208 */
[----:B------:R-:W-:Y:S01]  /*147d0*/  IADD3.X R2, R11, UR7, R5, P0, !PT ;  /* 0x000000070b027c10 */ /* 0x000fe200087fe405 */
[----:B------:R-:W-:Y:S01]  /*147e0*/  IMAD.WIDE.U32 R6, R16, UR4, R6 ;  /* 0x0000000410067c25 */ /* 0x000fe2000f8e0006 */
[----:B------:R-:W-:Y:S02]  /*147f0*/  UMOV UR4, 0xffffffff ;  /* 0xffffffff00047882 */ /* 0x000fe40000000000 */
[----:B------:R-:W-:-:S04]  /*14800*/  IADD3 R9, P0, R6, UR6, RZ ;  /* 0x0000000606097c10 */ /* 0x000fc8000ff1e0ff */
[----:B------:R-:W-:Y:S01]  /*14810*/  IADD3.X R8, R5, UR7, R7, P0, !PT ;  /* 0x0000000705087c10 */ /* 0x000fe200087fe407 */
[----:B------:R-:W-:Y:S08]  /*14820*/  BRA.DIV UR4, `(.L_x_14140) ;  /* 0x0000005204d47947 */ /* 0x000ff0000b800000 */
[----:B------:R-:W2:Y:S01]  /*14830*/  S2R R5, SR_TID.X ;  /* 0x0000000000057919 */ /* 0x000ea20000002100 */
[----:B------:R-:W3:Y:S01]  /*14840*/  LDC R7, c[0x0][0x2f4] ;  /* 0x0000bd00ff077b82 */ /* 0x000ee20000000800 */
[----:B------:R-:W4:Y:S01]  /*14850*/  SHFL.IDX PT, R6, R0, RZ, 0x1c1f ;  /* 0x001c1fff00067589 */ /* 0x000f2200000e0000 */
[----:B--2---:R-:W-:-:S03]  /*14860*/  IMAD.SHL.U32 R10, R5, 0x10, RZ ;  /* 0x00000010050a7824 */ /* 0x004fc600078e00ff */
[----:B------:R-:W2:Y:S02]  /*14870*/  SHFL.IDX PT, R5, R2, RZ, 0x1c1f ;  /* 0x001c1fff02057589 */ /* 0x000ea400000e0000 */
[----:B------:R-:W-:-:S04]  /*14880*/  LOP3.LUT R10, R10, 0x30, RZ, 0xc0, !PT ;  /* 0x000000300a0a7812 */ /* 0x000fc800078ec0ff */
[C---:B----4-:R-:W-:Y:S02]  /*14890*/  @P5 IADD3 R6, P0, R10.reuse, R6, RZ ;  /* 0x000000060a065210 */ /* 0x050fe40007f1e0ff */
[----:B---3--:R-:W-:-:S03]  /*148a0*/  ISETP.GE.AND P3, PT, R10, R7, PT ;  /* 0x000000070a00720c */ /* 0x008fc60003f66270 */
[----:B--2---:R-:W-:-:S04]  /*148b0*/  @P5 IMAD.X R5, RZ, RZ, R5, P0 ;  /* 0x000000ffff055224 */ /* 0x004fc800000e0605 */
[----:B------:R-:W-:Y:S02]  /*148c0*/  @P5 IMAD.MOV.U32 R7, RZ, RZ, R5 ;  /* 0x000000ffff075224 */ /* 0x000fe400078e0005 */
[----:B------:R-:W-:Y:S04]  /*148d0*/  SHFL.IDX PT, R5, R2, 0x1, 0x1c1f ;  /* 0x003c1f0002057f89 */ /* 0x000fe800000e0000 */
[----:B------:R2:W-:Y:S04]  /*148e0*/  @P5 LDGSTS.E.BYPASS.LTC128B.128 [R3+0xe000], desc[UR40][R6.64], !P3 ;  /* 0x0e00000006035fae */ /* 0x0005e8000d901d68 */
[----:B--2---:R-:W2:Y:S02]  /*148f0*/  SHFL.IDX PT, R6, R0, 0x1, 0x1c1f ;  /* 0x003c1f0000067f89 */ /* 0x004ea400000e0000 */
[----:B--2---:R-:W-:-:S05]  /*14900*/  @P4 IADD3 R6, P0, R10, R6, RZ ;  /* 0x000000060a064210 */ /* 0x004fca0007f1e0ff */
[----:B------:R-:W-:-:S04]  /*14910*/  @P4 IMAD.X R5, RZ, RZ, R5, P0 ;  /* 0x000000ffff054224 */ /* 0x000fc800000e0605 */
[----:B------:R-:W-:Y:S02]  /*14920*/  @P4 IMAD.MOV.U32 R7, RZ, RZ, R5 ;  /* 0x000000ffff074224 */ /* 0x000fe400078e0005 */
[----:B------:R-:W-:Y:S04]  /*14930*/  SHFL.IDX PT, R5, R2, 0x2, 0x1c1f ;  /* 0x005c1f0002057f89 */ /* 0x000fe800000e0000 */
[----:B------:R2:W-:Y:S04]  /*14940*/  @P4 LDGSTS.E.BYPASS.LTC128B.128 [R3+0xe800], desc[UR40][R6.64], !P3 ;  /* 0x0e80000006034fae */ /* 0x0005e8000d901d68 */
[----:B------:R-:W-:Y:S04]  /*14950*/  SHFL.IDX PT, R2, R2, 0x3, 0x1c1f ;  /* 0x007c1f0002027f89 */ /* 0x000fe800000e0000 */
[----:B--2---:R-:W2:Y:S04]  /*14960*/  SHFL.IDX PT, R6, R0, 0x2, 0x1c1f ;  /* 0x005c1f0000067f89 */ /* 0x004ea800000e0000 */
[----:B------:R-:W3:Y:S01]  /*14970*/  SHFL.IDX PT, R0, R0, 0x3, 0x1c1f ;  /* 0x007c1f0000007f89 */ /* 0x000ee200000e0000 */
[----:B--2---:R-:W-:-:S05]  /*14980*/  @P1 IADD3 R6, P0, R10, R6, RZ ;  /* 0x000000060a061210 */ /* 0x004fca0007f1e0ff */
[----:B------:R-:W-:Y:S01]  /*14990*/  @P1 IMAD.X R5, RZ, RZ, R5, P0 ;  /* 0x000000ffff051224 */ /* 0x000fe200000e0605 */
[----:B---3--:R-:W-:-:S03]  /*149a0*/  @P2 IADD3 R0, P0, R10, R0, RZ ;  /* 0x000000000a002210 */ /* 0x008fc60007f1e0ff */
[----:B------:R-:W-:Y:S02]  /*149b0*/  @P1 IMAD.MOV.U32 R7, RZ, RZ, R5 ;  /* 0x000000ffff071224 */ /* 0x000fe400078e0005 */
[----:B------:R-:W-:-:S03]  /*149c0*/  @P2 IMAD.X R2, RZ, RZ, R2, P0 ;  /* 0x000000ffff022224 */ /* 0x000fc600000e0602 */
[----:B------:R2:W-:Y:S02]  /*149d0*/  @P1 LDGSTS.E.BYPASS.LTC128B.128 [R3+0xf000], desc[UR40][R6.64], !P3 ;  /* 0x0f00000006031fae */ /* 0x0005e4000d901d68 */
[----:B--2---:R-:W-:Y:S01]  /*149e0*/  @P2 MOV R6, R0 ;  /* 0x0000000000062202 */ /* 0x004fe20000000f00 */
[----:B------:R-:W-:Y:S01]  /*149f0*/  @P2 IMAD.MOV.U32 R7, RZ, RZ, R2 ;  /* 0x000000ffff072224 */ /* 0x000fe200078e0002 */
[----:B------:R2:W3:Y:S04]  /*14a00*/  SHFL.IDX PT, R0, R8, RZ, 0x1c1f ;  /* 0x001c1fff08007589 */ /* 0x0004e800000e0000 */
[----:B------:R4:W-:Y:S04]  /*14a10*/  @P2 LDGSTS.E.BYPASS.LTC128B.128 [R3+0xf800], desc[UR40][R6.64], !P3 ;  /* 0x0f80000006032fae */ /* 0x0009e8000d901d68 */
[----:B----4-:R2:W4:Y:S02]  /*14a20*/  SHFL.IDX PT, R6, R9, RZ, 0x1c1f ;  /* 0x001c1fff09067589 */ /* 0x01052400000e0000 */
.L_x_14276:
[----:B------:R-:W5:Y:S01]  /*14a30*/  LDL R2, [R1+0x24] ;  /* 0x0000240001027983 */ /* 0x000f620000100800 */
[----:B------:R-:W-:Y:S01]  /*14a40*/  BSSY B0, `(.L_x_14141) ;  /* 0x000000e000007945 */ /* 0x000fe20003800000 */
[----:B-----5:R-:W-:-:S13]  /*14a50*/  LOP3.LUT P0, RZ, R2, 0x8, RZ, 0xc0, !PT ;  /* 0x0000000802ff7812 */ /* 0x020fda000780c0ff */
[----:B------:R-:W-:Y:S05]  /*14a60*/  @!P0 BRA `(.L_x_14142) ;  /* 0x00000000002c8947 */ /* 0x000fea0003800000 */
[----:B------:R-:W5:Y:S01]  /*14a70*/  S2R R2, SR_TID.X ;  /* 0x0000000000027919 */ /* 0x000f620000002100 */
[----:B------:R-:W0:Y:S01]  /*14a80*/  LDC R5, c[0x0][0x2f4] ;  /* 0x0000bd00ff057b82 */ /* 0x000e220000000800 */
[----:B-----5:R-:W-:-:S05]  /*14a90*/  IMAD.SHL.U32 R2, R2, 0x10, RZ ;  /* 0x0000001002027824 */ /* 0x020fca00078e00ff */
[----:B------:R-:W-:-:S04]  /*14aa0*/  LOP3.LUT R2, R2, 0x30, RZ, 0xc0, !PT ;  /* 0x0000003002027812 */ /* 0x000fc800078ec0ff */
[C---:B0-----:R-:W-:Y:S02]  /*14ab0*/  ISETP.GE.AND P1, PT, R2.reuse, R5, PT ;  /* 0x000000050200720c */ /* 0x041fe40003f26270 */
[----:B----4-:R-:W-:-:S05]  /*14ac0*/  IADD3 R6, P0, R2, R6, RZ ;  /* 0x0000000602067210 */ /* 0x010fca0007f1e0ff */
[----:B---3--:R-:W-:-:S06]  /*14ad0*/  IMAD.X R7, RZ, RZ, R0, P0 ;  /* 0x000000ffff077224 */ /* 0x008fcc00000e0600 */
[----:B------:R-:W-:Y:S01]  /*14ae0*/  @!PT LDS RZ, [RZ] ;  /* 0x00000000fffff984 */ /* 0x000fe20000000800 */
[----:B------:R-:W-:Y:S01]  /*14af0*/  @!PT LDS RZ, [RZ] ;  /* 0x00000000fffff984 */ /* 0x000fe20000000800 */
[----:B------:R-:W-:Y:S01]  /*14b00*/  @!PT LDS RZ, [RZ] ;  /* 0x00000000fffff984 */ /* 0x000fe20000000800 */
[----:B------:R0:W-:Y:S02]  /*14b10*/  LDGSTS.E.BYPASS.LTC128B.128 [R3+0x10000], desc[UR40][R6.64], !P1 ;  /* 0x1000000006037fae */ /* 0x0001e4000c901d68 */
.L_x_14142:
[----:B------:R-:W-:Y:S05]  /*14b20*/  BSYNC B0 ;  /* 0x0000000000007941 */ /* 0x000fea0003800000 */
.L_x_14141:
[----:B------:R-:W-:Y:S01]  /*14b30*/  NOP ;  /* 0x0000000000007918 */ /* 0x000fe20000000000 */
[----:B------:R-:W-:-:S13]  /*14b40*/  PLOP3.LUT P0, PT, PT, PT, PT, 0x80, 0x0 ;  /* 0x000000000000781c */ /* 0x000fda0003f0f070 */
.L_x_14143:
        /* <DEDUP_REMOVED lines=11> */
.L_x_14144:
[----:B------:R3:W5:Y:S01]  /*14c00*/  LDL.LU R5, [R1+0x50] ;  /* 0x0000500001057983 */ /* 0x0007620000300800 */
[----:B------:R3:W-:Y:S03]  /*14c10*/  SYNCS.ARRIVE.TRANS64.A1T0 RZ, [R4+URZ+0x13230], RZ ;  /* 0x013230ff04ff79a7 */ /* 0x0007e6000810003f */
[----:B01----:R3:W5:Y:S02]  /*14c20*/  LDL.LU R3, [R1+0x58] ;  /* 0x0000580001037983 */ /* 0x0037640000300800 */
        /* <DEDUP_REMOVED lines=13> */
[C---:B------:R-:W-:Y:S02]  /*14d00*/  IMAD R19, R5.reuse, UR5, R2 ;  /* 0x0000000505137c24 */ /* 0x040fe4000f8e0202 */
[----:B---3--:R-:W-:-:S04]  /*14d10*/  IMAD.WIDE.U32 R4, R5, UR4, RZ ;  /* 0x0000000405047c25 */ /* 0x008fc8000f8e00ff */
[----:B------:R-:W-:Y:S01]  /*14d20*/  IMAD.IADD R19, R5, 0x1, R19 ;  /* 0x0000000105137824 */ /* 0x000fe200078e0213 */
[----:B------:R0:W-:Y:S01]  /*14d30*/  STL.64 [R1], R4 ;  /* 0x0000000401007387 */ /* 0x0001e20000100a00 */
[----:B------:R-:W-:Y:S05]  /*14d40*/  @!P1 BRA `(.L_x_14146) ;  /* 0x0000000000409947 */ /* 0x000fea0003800000 */
[----:B------:R-:W-:Y:S01]  /*14d50*/  MOV R2, 0x0 ;  /* 0x0000000000027802 */ /* 0x000fe20000000f00 */
[----:B------:R-:W-:Y:S01]  /*14d60*/  ULDC.64 UR4, c[0x4][0x1b0] ;  /* 0x01006c0000047ab9 */ /* 0x000fe20000000a00 */
[----:B------:R-:W-:Y:S01]  /*14d70*/  ULDC.64 UR6, c[0x4][0x1b8] ;  /* 0x01006e0000067ab9 */ /* 0x000fe20000000a00 */
[----:B------:R-:W-:Y:S01]  /*14d80*/  ULDC.64 UR8, c[0x4][0x28] ;  /* 0x01000a0000087ab9 */ /* 0x000fe20000000a00 */
[----:B0-----:R-:W-:Y:S01]  /*14d90*/  IMAD.U32 R4, RZ, RZ, UR4 ;  /* 0x00000004ff047e24 */ /* 0x001fe2000f8e00ff */
[----:B------:R-:W-:Y:S01]  /*14da0*/  MOV R10, UR8 ;  /* 0x00000008000a7c02 */ /* 0x000fe20008000f00 */
[----:B------:R-:W0:Y:S01]  /*14db0*/  LDC.64 R2, c[0x4][R2] ;  /* 0x0100000002027b82 */ /* 0x000e220000000a00 */
[----:B------:R-:W-:Y:S02]  /*14dc0*/  IMAD.U32 R5, RZ, RZ, UR5 ;  /* 0x00000005ff057e24 */ /* 0x000fe4000f8e00ff */
[----:B----4-:R-:W-:Y:S02]  /*14dd0*/  IMAD.U32 R6, RZ, RZ, UR6 ;  /* 0x00000006ff067e24 */ /* 0x010fe4000f8e00ff */
[----:B------:R-:W-:-:S02]  /*14de0*/  IMAD.U32 R7, RZ, RZ, UR7 ;  /* 0x00000007ff077e24 */ /* 0x000fc4000f8e00ff */
[----:B------:R-:W-:Y:S02]  /*14df0*/  IMAD.U32 R11, RZ, RZ, UR9 ;  /* 0x00000009ff0b7e24 */ /* 0x000fe4000f8e00ff */
[----:B--2---:R-:W-:Y:S02]  /*14e00*/  IMAD.MOV.U32 R8, RZ, RZ, 0x70 ;  /* 0x00000070ff087424 */ /* 0x004fe400078e00ff */
[----:B------:R-:W-:Y:S02]  /*14e10*/  IMAD.MOV.U32 R12, RZ, RZ, 0x1 ;  /* 0x00000001ff0c7424 */ /* 0x000fe400078e00ff */
[----:B------:R-:W-:-:S07]  /*14e20*/  IMAD.MOV.U32 R13, RZ, RZ, RZ ;  /* 0x000000ffff0d7224 */ /* 0x000fce00078e00ff */
[----:B------:R-:W-:-:S07]  /*14e30*/  LEPC R20, `(.L_x_14146) ;  /* 0x000000001014794e */ /* 0x000fce0000000000 */
[----:B0-----:R-:W-:Y:S05]  /*14e40*/  CALL.ABS.NOINC R2 ;  /* 0x0000000002007343 */ /* 0x001fea0003c00000 */
.L_x_14146:
[----:B------:R-:W-:Y:S05]  /*14e50*/  BSYNC B6 ;  /* 0x0000000000067941 */ /* 0x000fea0003800000 */
.L_x_14145:
[----:B------:R-:W3:Y:S01]  /*14e60*/  LDL.LU.64 R20, [R1] ;  /* 0x0000000001147983 */ /* 0x000ee20000300a00 */
[----:B--2---:R-:W1:Y:S01]  /*14e70*/  LDC R9, c[0x0][0x448] ;  /* 0x00011200ff097b82 */ /* 0x004e620000000800 */
[----:B------:R-:W-:Y:S01]  /*14e80*/  IMAD.MOV.U32 R3, RZ, RZ, R19 ;  /* 0x000000ffff037224 */ /* 0x000fe200078e0013 */
[----:B------:R-:W-:Y:S01]  /*14e90*/  ULDC.64 UR4, c[0x0][0x2d8] ;  /* 0x0000b60000047ab9 */ /* 0x000fe20000000a00 */
[----:B------:R2:W5:Y:S01]  /*14ea0*/  LDL R10, [R1+0x60] ;  /* 0x00006000010a7983 */ /* 0x0005620000100800 */
[----:B------:R-:W-:Y:S01]  /*14eb0*/  ULDC.64 UR6, c[0x0][0x2e0] ;  /* 0x0000b80000067ab9 */ /* 0x000fe20000000a00 */
[----:B------:R-:W-:Y:S01]  /*14ec0*/  ULDC.64 UR8, c[0x0][0x280] ;  /* 0x0000a00000087ab9 */ /* 0x000fe20000000a00 */
[----:B------:R-:W-:-:S04]  /*14ed0*/  IMAD R26, R26, UR6, RZ ;  /* 0x000000061a1a7c24 */ /* 0x000fc8000f8e02ff */
[----:B------:R-:W-:Y:S01]  /*14ee0*/  IMAD R26, R18, UR7, R26 ;  /* 0x00000007121a7c24 */ /* 0x000fe2000f8e021a */
[----:B-1----:R-:W-:-:S13]  /*14ef0*/  ISETP.NE.AND P0, PT, R9, 0x1, PT ;  /* 0x000000010900780c */ /* 0x002fda0003f05270 */
[----:B------:R-:W1:Y:S08]  /*14f00*/  @P0 LDC R0, c[0x0][0x44c] ;  /* 0x00011300ff000b82 */ /* 0x000e700000000800 */
[----:B0-----:R-:W0:Y:S08]  /*14f10*/  @P0 LDC R5, c[0x0][0x450] ;  /* 0x00011400ff050b82 */ /* 0x001e300000000800 */
[----:B------:R-:W2:Y:S01]  /*14f20*/  @P0 LDC R8, c[0x0][0x450] ;  /* 0x00011400ff080b82 */ /* 0x000ea20000000800 */
[----:B---3--:R-:W-:-:S02]  /*14f30*/  IMAD.MOV.U32 R2, RZ, RZ, R20 ;  /* 0x000000ffff027224 */ /* 0x008fc400078e0014 */
[----:B------:R-:W3:Y:S02]  /*14f40*/  S2R R20, SR_TID.X ;  /* 0x0000000000147919 */ /* 0x000ee40000002100 */
[----:B------:R-:W-:-:S04]  /*14f50*/  IMAD.WIDE.U32 R2, R16, UR4, R2 ;  /* 0x0000000410027c25 */ /* 0x000fc8000f8e0002 */
[----:B------:R-:W-:Y:S01]  /*14f60*/  IMAD R3, R16, UR5, R3 ;  /* 0x0000000510037c24 */ /* 0x000fe2000f8e0203 */
[----:B------:R-:W-:Y:S01]  /*14f70*/  ULDC.64 UR4, c[0x0][0x2d0] ;  /* 0x0000b40000047ab9 */ /* 0x000fe20000000a00 */
[----:B------:R-:W-:Y:S01]  /*14f80*/  IMAD.WIDE.U32 R2, R18, UR6, R2 ;  /* 0x0000000612027c25 */ /* 0x000fe2000f8e0002 */
[----:B------:R-:W-:-:S03]  /*14f90*/  ULDC.64 UR6, c[0x0][0x2c8] ;  /* 0x0000b20000067ab9 */ /* 0x000fc60000000a00 */
[----:B------:R-:W-:Y:S01]  /*14fa0*/  IMAD.IADD R3, R3, 0x1, R26 ;  /* 0x0000000103037824 */ /* 0x000fe200078e021a */
[C---:B---3--:R-:W-:Y:S01]  /*14fb0*/  LOP3.LUT R21, R20.reuse, 0x7f, RZ, 0xc0, !PT ;  /* 0x0000007f14157812 */ /* 0x048fe200078ec0ff */
[----:B------:R-:W-:-:S03]  /*14fc0*/  IMAD.SHL.U32 R20, R20, 0x20, RZ ;  /* 0x0000002014147824 */ /* 0x000fc600078e00ff */
[----:B------:R-:W-:-:S04]  /*14fd0*/  SHF.R.U32.HI R21, RZ, 0x2, R21 ;  /* 0x00000002ff157819 */ /* 0x000fc80000011615 */
[----:B------:R-:W-:-:S05]  /*14fe0*/  LOP3.LUT R20, R21, 0x60, R20, 0xf8, !PT ;  /* 0x0000006015147812 */ /* 0x000fca00078ef814 */
[----:B----4-:R-:W-:Y:S02]  /*14ff0*/  IMAD R6, R25, 0xc0, R20 ;  /* 0x000000c019067824 */ /* 0x010fe400078e0214 */
[----:B------:R3:W5:Y:S02]  /*15000*/  LDL R20, [R1+0x5c] ;  /* 0x00005c0001147983 */ /* 0x0007640000100800 */
[----:B-1----:R-:W-:-:S04]  /*15010*/  @P0 IMAD.HI.U32 R0, R6, R0, RZ ;  /* 0x0000000006000227 */ /* 0x002fc800078e00ff */
[----:B------:R-:W-:Y:S01]  /*15020*/  IMAD.MOV.U32 R4, RZ, RZ, R6 ;  /* 0x000000ffff047224 */ /* 0x000fe200078e0006 */
[----:B0-----:R-:W-:-:S04]  /*15030*/  @P0 SHF.R.U32.HI R4, RZ, R5, R0 ;  /* 0x00000005ff040219 */ /* 0x001fc80000011600 */
[----:B------:R-:W-:-:S05]  /*15040*/  SHF.R.S32.HI R0, RZ, 0x1f, R4 ;  /* 0x0000001fff007819 */ /* 0x000fca0000011404 */
[----:B------:R-:W-:-:S04]  /*15050*/  IMAD R0, R0, UR4, RZ ;  /* 0x0000000400007c24 */ /* 0x000fc8000f8e02ff */
[C---:B------:R-:W-:Y:S01]  /*15060*/  IMAD R7, R4.reuse, UR5, R0 ;  /* 0x0000000504077c24 */ /* 0x040fe2000f8e0200 */
[C---:B------:R-:W-:Y:S01]  /*15070*/  IADD3 R0, -R4.reuse, RZ, RZ ;  /* 0x000000ff04007210 */ /* 0x040fe20007ffe1ff */
[----:B------:R-:W-:-:S04]  /*15080*/  IMAD.WIDE.U32 R4, R4, UR4, R2 ;  /* 0x0000000404047c25 */ /* 0x000fc8000f8e0002 */
[----:B------:R-:W-:Y:S02]  /*15090*/  IMAD R0, R9, R0, R6 ;  /* 0x0000000009007224 */ /* 0x000fe400078e0206 */
[----:B------:R-:W-:-:S03]  /*150a0*/  IMAD.IADD R5, R5, 0x1, R7 ;  /* 0x0000000105057824 */ /* 0x000fc600078e0207 */
[----:B------:R-:W-:Y:S01]  /*150b0*/  SHF.R.S32.HI R7, RZ, 0x1f, R0 ;  /* 0x0000001fff077819 */ /* 0x000fe20000011400 */
[----:B------:R-:W-:-:S04]  /*150c0*/  IMAD.WIDE.U32 R4, R0, UR6, R4 ;  /* 0x0000000600047c25 */ /* 0x000fc8000f8e0004 */
[----:B------:R-:W-:-:S04]  /*150d0*/  IMAD R7, R7, UR6, RZ ;  /* 0x0000000607077c24 */ /* 0x000fc8000f8e02ff */
[----:B------:R-:W-:Y:S02]  /*150e0*/  IMAD R0, R0, UR7, R7 ;  /* 0x0000000700007c24 */ /* 0x000fe4000f8e0207 */
[----:B------:R-:W0:Y:S01]  /*150f0*/  @P0 LDC R7, c[0x0][0x44c] ;  /* 0x00011300ff070b82 */ /* 0x000e220000000800 */
[----:B------:R-:W-:Y:S01]  /*15100*/  IADD3 R4, P1, R4, UR8, RZ ;  /* 0x0000000804047c10 */ /* 0x000fe2000ff3e0ff */
[----:B------:R-:W1:Y:S03]  /*15110*/  S2R R21, SR_TID.X ;  /* 0x0000000000157919 */ /* 0x000e660000002100 */
[----:B------:R-:W-:Y:S01]  /*15120*/  IADD3.X R0, R5, UR9, R0, P1, !PT ;  /* 0x0000000905007c10 */ /* 0x000fe20008ffe400 */
[----:B------:R-:W-:-:S04]  /*15130*/  VIADD R5, R6, 0x80 ;  /* 0x0000008006057836 */ /* 0x000fc80000000000 */
[----:B------:R-:W-:Y:S02]  /*15140*/  IMAD.MOV.U32 R6, RZ, RZ, R5 ;  /* 0x000000ffff067224 */ /* 0x000fe400078e0005 */
[----:B0-----:R-:W-:-:S05]  /*15150*/  @P0 IMAD.HI.U32 R7, R5, R7, RZ ;  /* 0x0000000705070227 */ /* 0x001fca00078e00ff */
[----:B--2---:R-:W-:-:S05]  /*15160*/  @P0 SHF.R.U32.HI R6, RZ, R8, R7 ;  /* 0x00000008ff060219 */ /* 0x004fca0000011607 */
[----:B------:R-:W-:-:S04]  /*15170*/  IMAD.MOV R7, RZ, RZ, -R6 ;  /* 0x000000ffff077224 */ /* 0x000fc800078e0a06 */
[----:B------:R-:W-:Y:S01]  /*15180*/  IMAD R5, R9, R7, R5 ;  /* 0x0000000709057224 */ /* 0x000fe200078e0205 */
[----:B------:R-:W-:Y:S01]  /*15190*/  SHF.R.S32.HI R7, RZ, 0x1f, R6 ;  /* 0x0000001fff077819 */ /* 0x000fe20000011406 */
[----:B------:R-:W-:-:S04]  /*151a0*/  IMAD.WIDE.U32 R2, R6, UR4, R2 ;  /* 0x0000000406027c25 */ /* 0x000fc8000f8e0002 */
[----:B------:R-:W-:Y:S01]  /*151b0*/  IMAD R7, R7, UR4, RZ ;  /* 0x0000000407077c24 */ /* 0x000fe2000f8e02ff */
[----:B------:R-:W-:-:S03]  /*151c0*/  ULDC UR4, c[0x0][0x2b8] ;  /* 0x0000ae0000047ab9 */ /* 0x000fc60000000800 */
[----:B------:R-:W-:Y:S01]  /*151d0*/  IMAD R7, R6, UR5, R7 ;  /* 0x0000000506077c24 */ /* 0x000fe2000f8e0207 */
[----:B------:R-:W-:Y:S01]  /*151e0*/  SHF.R.S32.HI R6, RZ, 0x1f, R5 ;  /* 0x0000001fff067819 */ /* 0x000fe20000011405 */
[----:B-1----:R-:W-:Y:S02]  /*151f0*/  IMAD.SHL.U32 R18, R21, 0x10, RZ ;  /* 0x0000001015127824 */ /* 0x002fe400078e00ff */
[----:B------:R-:W-:Y:S02]  /*15200*/  IMAD.IADD R3, R3, 0x1, R7 ;  /* 0x0000000103037824 */ /* 0x000fe400078e0207 */
[----:B------:R-:W-:Y:S02]  /*15210*/  IMAD R6, R6, UR6, RZ ;  /* 0x0000000606067c24 */ /* 0x000fe4000f8e02ff */
[----:B------:R-:W-:Y:S01]  /*15220*/  IMAD.WIDE.U32 R2, R5, UR6, R2 ;  /* 0x0000000605027c25 */ /* 0x000fe2000f8e0002 */
[----:B------:R-:W-:-:S03]  /*15230*/  LOP3.LUT R18, R18, 0x30, RZ, 0xc0, !PT ;  /* 0x0000003012127812 */ /* 0x000fc600078ec0ff */
[----:B------:R-:W-:Y:S01]  /*15240*/  IMAD R6, R5, UR7, R6 ;  /* 0x0000000705067c24 */ /* 0x000fe2000f8e0206 */
[----:B------:R-:W-:Y:S02]  /*15250*/  IADD3 R5, P1, R2, UR8, RZ ;  /* 0x0000000802057c10 */ /* 0x000fe4000ff3e0ff */
[----:B------:R-:W-:Y:S01]  /*15260*/  ISETP.GE.AND P0, PT, R18, UR4, PT ;  /* 0x0000000412007c0c */ /* 0x000fe2000bf06270 */
[----:B------:R-:W-:Y:S01]  /*15270*/  UMOV UR4, 0xffffffff ;  /* 0xffffffff00047882 */ /* 0x000fe20000000000 */
[----:B------:R-:W-:Y:S02]  /*15280*/  LOP3.LUT R21, R21, 0x7f, RZ, 0xc0, !PT ;  /* 0x0000007f15157812 */ /* 0x000fe400078ec0ff */
[----:B------:R-:W-:Y:S02]  /*15290*/  IADD3.X R3, R3, UR9, R6, P1, !PT ;  /* 0x0000000903037c10 */ /* 0x000fe40008ffe406 */
[----:B------:R-:W-:Y:S01]  /*152a0*/  SHF.R.U32.HI R19, RZ, 0x2, R21 ;  /* 0x00000002ff137819 */ /* 0x000fe20000011615 */
[----:B---3--:R-:W-:Y:S06]  /*152b0*/  BRA.DIV UR4, `(.L_x_14147) ;  /* 0x0000004e04b47947 */ /* 0x008fec000b800000 */
[----:B------:R-:W0:Y:S01]  /*152c0*/  SHFL.IDX PT, R6, R4, RZ, 0x1c1f ;  /* 0x001c1fff04067589 */ /* 0x000e2200000e0000 */
[----:B-----5:R-:W-:Y:S02]  /*152d0*/  IMAD R2, R20, R9, RZ ;  /* 0x0000000914027224 */ /* 0x020fe400078e02ff */
[----:B------:R-:W-:Y:S01]  /*152e0*/  IMAD R25, R25, 0xc0, R19 ;  /* 0x000000c019197824 */ /* 0x000fe200078e0213 */
[----:B------:R-:W1:Y:S04]  /*152f0*/  SHFL.IDX PT, R7, R0, RZ, 0x1c1f ;  /* 0x001c1fff00077589 */ /* 0x000e6800000e0000 */
[----:B------:R-:W-:-:S13]  /*15300*/  ISETP.GE.AND P2, PT, R25, R2, PT ;  /* 0x000000021900720c */ /* 0x000fda0003f46270 */
[----:B0-----:R-:W-:-:S05]  /*15310*/  @!P2 IADD3 R6, P1, R18, R6, RZ ;  /* 0x000000061206a210 */ /* 0x001fca0007f3e0ff */
[----:B-1----:R-:W-:-:S05]  /*15320*/  @!P2 IMAD.X R7, RZ, RZ, R7, P1 ;  /* 0x000000ffff07a224 */ /* 0x002fca00008e0607 */
[----:B------:R-:W-:Y:S01]  /*15330*/  @!PT LDS RZ, [RZ] ;  /* 0x00000000fffff984 */ /* 0x000fe20000000800 */
        /* <DEDUP_REMOVED lines=14> */
[----:B------:R-:W1:Y:S04]  /*15420*/  SHFL.IDX PT, R6, R0, 0x2, 0x1c1f ;  /* 0x005c1f0000067f89 */ /* 0x000e6800000e0000 */
[----:B------:R-:W-:Y:S07]  /*15430*/  SHFL.IDX PT, R0, R0, 0x3, 0x1c1f ;  /* 0x007c1f0000007f89 */ /* 0x000fee00000e0000 */
[----:B0-----:R-:W-:-:S05]  /*15440*/  @!P1 IADD3 R7, P2, R18, R7, RZ ;  /* 0x0000000712079210 */ /* 0x001fca0007f5e0ff */
[----:B-1----:R-:W-:-:S05]  /*15450*/  @!P1 IMAD.X R6, RZ, RZ, R6, P2 ;  /* 0x000000ffff069224 */ /* 0x002fca00010e0606 */
[----:B------:R-:W-:-:S04]  /*15460*/  @!P1 LOP3.LUT R7, R7, R6, RZ, 0x3c, !PT ;  /* 0x0000000607079212 */ /* 0x000fc800078e3cff */
[----:B------:R-:W-:-:S04]  /*15470*/  @!P1 LOP3.LUT R6, R7, R6, RZ, 0x3c, !PT ;  /* 0x0000000607069212 */ /* 0x000fc800078e3cff */
[----:B------:R-:W-:-:S05]  /*15480*/  @!P1 LOP3.LUT R7, R7, R6, RZ, 0x3c, !PT ;  /* 0x0000000607079212 */ /* 0x000fca00078e3cff */
[----:B------:R0:W-:Y:S04]  /*15490*/  @!P1 LDGSTS.E.BYPASS.LTC128B.128 [R10+0xc000], desc[UR40][R6.64], !P0 ;  /* 0x0c000000060a9fae */ /* 0x0001e8000c101d68 */
[----:B0-----:R0:W1:Y:S02]  /*154a0*/  SHFL.IDX PT, R6, R4, 0x3, 0x1c1f ;  /* 0x007c1f0004067f89 */ /* 0x00106400000e0000 */
[----:B0-----:R-:W-:-:S05]  /*154b0*/  VIADD R4, R25, 0x80 ;  /* 0x0000008019047836 */ /* 0x001fca0000000000 */
[----:B------:R-:W-:Y:S01]  /*154c0*/  ISETP.GE.AND P1, PT, R4, R2, PT ;  /* 0x000000020400720c */ /* 0x000fe20003f26270 */
[----:B------:R-:W-:-:S05]  /*154d0*/  VIADD R4, R25, 0x60 ;  /* 0x0000006019047836 */ /* 0x000fca0000000000 */
[----:B------:R-:W-:Y:S02]  /*154e0*/  ISETP.GE.AND P2, PT, R4, R2, PT ;  /* 0x000000020400720c */ /* 0x000fe40003f46270 */
[----:B------:R-:W-:Y:S04]  /*154f0*/  SHFL.IDX PT, R4, R3, RZ, 0x1c1f ;  /* 0x001c1fff03047589 */ /* 0x000fe800000e0000 */
[----:B------:R-:W-:Y:S07]  /*15500*/  SHFL.IDX PT, R3, R3, 0x1, 0x1c1f ;  /* 0x003c1f0003037f89 */ /* 0x000fee00000e0000 */
[----:B-1----:R-:W-:-:S05]  /*15510*/  @!P2 IADD3 R6, P3, R18, R6, RZ ;  /* 0x000000061206a210 */ /* 0x002fca0007f7e0ff */
[----:B------:R-:W-:Y:S02]  /*15520*/  @!P2 IMAD.X R7, RZ, RZ, R0, P3 ;  /* 0x000000ffff07a224 */ /* 0x000fe400018e0600 */
[----:B------:R-:W0:Y:S04]  /*15530*/  SHFL.IDX PT, R0, R5, RZ, 0x1c1f ;  /* 0x001c1fff05007589 */ /* 0x000e2800000e0000 */
[----:B------:R1:W-:Y:S04]  /*15540*/  @!P2 LDGSTS.E.BYPASS.LTC128B.128 [R10+0xc800], desc[UR40][R6.64], !P0 ;  /* 0x0c800000060aafae */ /* 0x0003e8000c101d68 */
[----:B------:R-:W2:Y:S01]  /*15550*/  SHFL.IDX PT, R5, R5, 0x1, 0x1c1f ;  /* 0x003c1f0005057f89 */ /* 0x000ea200000e0000 */
[----:B0-----:R-:W-:-:S05]  /*15560*/  @!P1 IADD3 R0, P3, R18, R0, RZ ;  /* 0x0000000012009210 */ /* 0x001fca0007f7e0ff */
[----:B------:R-:W-:Y:S02]  /*15570*/  @!P1 IMAD.X R4, RZ, RZ, R4, P3 ;  /* 0x000000ffff049224 */ /* 0x000fe400018e0604 */
[----:B-1----:R-:W-:Y:S02]  /*15580*/  @!P1 IMAD.MOV.U32 R6, RZ, RZ, R0 ;  /* 0x000000ffff069224 */ /* 0x002fe400078e0000 */
[----:B------:R-:W-:-:S05]  /*15590*/  @!P1 IMAD.MOV.U32 R7, RZ, RZ, R4 ;  /* 0x000000ffff079224 */ /* 0x000fca00078e0004 */
[----:B--2---:R0:W-:Y:S02]  /*155a0*/  @!P1 LDGSTS.E.BYPASS.LTC128B.128 [R10+0xd000], desc[UR40][R6.64], !P0 ;  /* 0x0d000000060a9fae */ /* 0x0041e4000c101d68 */
.L_x_14289:
        /* <DEDUP_REMOVED lines=10> */
.L_x_14148:
[----:B------:R-:W-:Y:S02]  /*15650*/  PLOP3.LUT P1, PT, P1, P0, PT, 0xa2, 0x0 ;  /* 0x000000000000781c */ /* 0x000fe40000f21472 */
[----:B------:R-:W-:-:S08]  /*15660*/  @P0 R2UR P1, UR4, R17 ;  /* 0x00000000110402ca */ /* 0x000fd00000020000 */
[----:B------:R-:W-:-:S05]  /*15670*/  @P0 PLOP3.LUT P0, PT, P1, PT, PT, 0x80, 0x0 ;  /* 0x000000000000081c */ /* 0x000fca0000f0f070 */
[----:B------:R-:W-:Y:S01]  /*15680*/  @!P1 SYNCS.ARRIVE.TRANS64.RED.A0T1 RZ, [UR4+0x13200], RZ ;  /* 0x013200ffffff99a7 */ /* 0x000fe20008200404 */
[----:B------:R-:W-:Y:S07]  /*15690*/  @!P1 ARRIVES.LDGSTSBAR.64.TRANSCNT [UR4+0x13200] ;  /* 0x01320000ff0099b0 */ /* 0x000fee0008000a84 */
[----:B------:R-:W-:Y:S05]  /*156a0*/  @P0 BRA.U.ANY `(.L_x_14148) ;  /* 0xfffffffd00e80947 */ /* 0x000fea000393ffff */
[----:B-1----:R-:W2:Y:S02]  /*156b0*/  LDL.LU R2, [R1+0x64] ;  /* 0x0000640001027983 */ /* 0x002ea40000300800 */
[----:B--2---:R-:W-:-:S04]  /*156c0*/  IADD3 R2, R2, 0x1, RZ ;  /* 0x0000000102027810 */ /* 0x004fc80007ffe0ff */
[----:B------:R-:W-:Y:S01]  /*156d0*/  LEA.HI R0, R2, R2, RZ, 0x1 ;  /* 0x0000000202007211 */ /* 0x000fe200078f08ff */
[----:B------:R1:W-:Y:S03]  /*156e0*/  STL [R1+0x64], R2 ;  /* 0x0000640201007387 */ /* 0x0003e60000100800 */
        /* <DEDUP_REMOVED lines=8> */
.L_x_14290:
[----:B------:R-:W-:Y:S05]  /*15770*/  BSYNC B0 ;  /* 0x0000000000007941 */ /* 0x000fea0003800000 */
.L_x_14149:
[----:B------:R-:W1:Y:S04]  /*15780*/  LDL.LU R3, [R1+0x4c] ;  /* 0x00004c0001037983 */ /* 0x000e680000300800 */
[----:B------:R-:W2:Y:S01]  /*15790*/  LDL R2, [R1+0x30] ;  /* 0x0000300001027983 */ /* 0x000ea20000100800 */
[----:B-1----:R-:W-:-:S05]  /*157a0*/  VIADD R0, R3, 0xfffffffe ;  /* 0xfffffffe03007836 */ /* 0x002fca0000000000 */
[----:B--2---:R-:W-:-:S13]  /*157b0*/  ISETP.GE.AND P0, PT, R0, R2, PT ;  /* 0x000000020000720c */ /* 0x004fda0003f06270 */
[----:B------:R-:W-:Y:S05]  /*157c0*/  @!P0 BRA `(.L_x_14151) ;  /* 0x00000014008c8947 */ /* 0x000fea0003800000 */
[----:B------:R1:W-:Y:S04]  /*157d0*/  STL [R1+0xc], R0 ;  /* 0x00000c0001007387 */ /* 0x0003e80000100800 */
[----:B------:R1:W5:Y:S04]  /*157e0*/  LDL.LU R20, [R1+0x8] ;  /* 0x0000080001147983 */ /* 0x0003680000300800 */
[----:B------:R1:W5:Y:S02]  /*157f0*/  LDL.LU R21, [R1+0x18] ;  /* 0x0000180001157983 */ /* 0x0003640000300800 */
.L_x_14171:
[----:B------:R-:W2:Y:S04]  /*15800*/  LDL R3, [R1+0x28] ;  /* 0x0000280001037983 */ /* 0x000ea80000100800 */
[----:B---3--:R-:W3:Y:S04]  /*15810*/  LDL R11, [R1+0x2c] ;  /* 0x00002c00010b7983 */ /* 0x008ee80000100800 */
[----:B------:R-:W4:Y:S04]  /*15820*/  LDL R9, [R1+0x14] ;  /* 0x0000140001097983 */ /* 0x000f280000100800 */
[----:B------:R-:W2:Y:S01]  /*15830*/  LDL.LU R13, [R1+0xc] ;  /* 0x00000c00010d7983 */ /* 0x000ea20000300800 */
[----:B-1----:R-:W1:Y:S01]  /*15840*/  S2R R0, SR_TID.X ;  /* 0x0000000000007919 */ /* 0x002e620000002100 */
[----:B------:R-:W0:Y:S01]  /*15850*/  S2R R4, SR_TID.X ;  /* 0x0000000000047919 */ /* 0x000e220000002100 */
[----:B------:R-:W0:Y:S01]  /*15860*/  S2R R8, SR_TID.X ;  /* 0x0000000000087919 */ /* 0x000e220000002100 */
[----:B------:R-:W-:Y:S05]  /*15870*/  YIELD ;  /* 0x0000000000007946 */ /* 0x000fea0003800000 */
[----:B------:R-:W-:Y:S01]  /*15880*/  ULDC.64 UR4, c[0x0][0x428] ;  /* 0x00010a0000047ab9 */ /* 0x000fe20000000a00 */
[----:B------:R-:W-:Y:S01]  /*15890*/  ULDC.64 UR6, c[0x0][0x418] ;  /* 0x0001060000067ab9 */ /* 0x000fe20000000a00 */
[----:B------:R-:W4:Y:S04]  /*158a0*/  LDL R14, [R1+0x30] ;  /* 0x00003000010e7983 */ /* 0x000f280000100800 */
[----:B------:R-:W4:Y:S01]  /*158b0*/  LDL R12, [R1+0x74] ;  /* 0x00007400010c7983 */ /* 0x000f220000100800 */
[----:B-1----:R-:W-:-:S02]  /*158c0*/  LOP3.LUT R2, R0, 0x7f, RZ, 0xc0, !PT ;  /* 0x0000007f00027812 */ /* 0x002fc400078ec0ff */
[----:B------:R-:W1:Y:S02]  /*158d0*/  LDC R0, c[0x0][0x430] ;  /* 0x00010c00ff007b82 */ /* 0x000e640000000800 */
[----:B------:R-:W-:Y:S01]  /*158e0*/  SHF.R.U32.HI R2, RZ, 0x2, R2 ;  /* 0x00000002ff027819 */ /* 0x000fe20000011602 */
[----:B0-----:R-:W-:-:S05]  /*158f0*/  IMAD.SHL.U32 R6, R4, 0x20, RZ ;  /* 0x0000002004067824 */ /* 0x001fca00078e00ff */
[----:B------:R-:W-:Y:S02]  /*15900*/  LOP3.LUT R6, R2, 0x60, R6, 0xf8, !PT ;  /* 0x0000006002067812 */ /* 0x000fe400078ef806 */
[----:B------:R-:W0:Y:S01]  /*15910*/  S2R R2, SR_TID.X ;  /* 0x0000000000027919 */ /* 0x000e220000002100 */
[----:B-1----:R-:W-:-:S13]  /*15920*/  ISETP.NE.AND P0, PT, R0, 0x1, PT ;  /* 0x000000010000780c */ /* 0x002fda0003f05270 */
[----:B------:R-:W1:Y:S08]  /*15930*/  @P0 LDC R5, c[0x0][0x434] ;  /* 0x00010d00ff050b82 */ /* 0x000e700000000800 */
[----:B------:R-:W1:Y:S01]  /*15940*/  @P0 LDC R4, c[0x0][0x438] ;  /* 0x00010e00ff040b82 */ /* 0x000e620000000800 */
[----:B0-----:R-:W-:Y:S01]  /*15950*/  LOP3.LUT R2, R2, 0x7f, RZ, 0xc0, !PT ;  /* 0x0000007f02027812 */ /* 0x001fe200078ec0ff */
[----:B------:R-:W-:-:S03]  /*15960*/  IMAD.SHL.U32 R10, R8, 0x20, RZ ;  /* 0x00000020080a7824 */ /* 0x000fc600078e00ff */
[----:B------:R-:W-:-:S04]  /*15970*/  SHF.R.U32.HI R7, RZ, 0x2, R2 ;  /* 0x00000002ff077819 */ /* 0x000fc80000011602 */
[----:B------:R-:W-:Y:S02]  /*15980*/  LOP3.LUT R10, R7, 0x60, R10, 0xf8, !PT ;  /* 0x00000060070a7812 */ /* 0x000fe400078ef80a */
[----:B------:R-:W0:Y:S02]  /*15990*/  @P0 LDC R7, c[0x0][0x434] ;  /* 0x00010d00ff070b82 */ /* 0x000e240000000800 */
[----:B------:R-:W-:-:S04]  /*159a0*/  LOP3.LUT R10, R10, 0x80, RZ, 0xfc, !PT ;  /* 0x000000800a0a7812 */ /* 0x000fc800078efcff */
[----:B------:R-:W-:Y:S01]  /*159b0*/  ISETP.GT.U32.AND P1, PT, R10, 0x9f, PT ;  /* 0x0000009f0a00780c */ /* 0x000fe20003f24070 */
[----:B--2---:R-:W-:-:S04]  /*159c0*/  IMAD R3, R13, 0xa0, R3 ;  /* 0x000000a00d037824 */ /* 0x004fc800078e0203 */
[----:B------:R-:W-:-:S04]  /*159d0*/  IMAD.IADD R6, R6, 0x1, R3 ;  /* 0x0000000106067824 */ /* 0x000fc800078e0203 */
[----:B-1----:R-:W-:-:S04]  /*159e0*/  @P0 IMAD.HI.U32 R5, R6, R5, RZ ;  /* 0x0000000506050227 */ /* 0x002fc800078e00ff */
[----:B------:R-:W-:Y:S01]  /*159f0*/  IMAD.MOV.U32 R2, RZ, RZ, R6 ;  /* 0x000000ffff027224 */ /* 0x000fe200078e0006 */
[----:B------:R-:W-:Y:S02]  /*15a00*/  @P0 SHF.R.U32.HI R2, RZ, R4, R5 ;  /* 0x00000004ff020219 */ /* 0x000fe40000011605 */
[----:B------:R-:W1:Y:S01]  /*15a10*/  @P0 LDC R4, c[0x0][0x438] ;  /* 0x00010e00ff040b82 */ /* 0x000e620000000800 */
[----:B------:R-:W-:-:S04]  /*15a20*/  IMAD.IADD R3, R10, 0x1, R3 ;  /* 0x000000010a037824 */ /* 0x000fc800078e0203 */
[----:B0-----:R-:W-:-:S04]  /*15a30*/  @P0 IMAD.HI.U32 R7, R3, R7, RZ ;  /* 0x0000000703070227 */ /* 0x001fc800078e00ff */
[----:B------:R-:W-:Y:S02]  /*15a40*/  IMAD.MOV.U32 R5, RZ, RZ, R3 ;  /* 0x000000ffff057224 */ /* 0x000fe400078e0003 */
[----:B------:R-:W-:-:S04]  /*15a50*/  IMAD.MOV R8, RZ, RZ, -R2 ;  /* 0x000000ffff087224 */ /* 0x000fc800078e0a02 */
[----:B------:R-:W-:Y:S01]  /*15a60*/  IMAD R8, R0, R8, R6 ;  /* 0x0000000800087224 */ /* 0x000fe200078e0206 */
[----:B-1----:R-:W-:-:S04]  /*15a70*/  @P0 SHF.R.U32.HI R5, RZ, R4, R7 ;  /* 0x00000004ff050219 */ /* 0x002fc80000011607 */
[----:B------:R-:W-:-:S05]  /*15a80*/  IADD3 R4, -R5, RZ, RZ ;  /* 0x000000ff05047210 */ /* 0x000fca0007ffe1ff */
        /* <DEDUP_REMOVED lines=8> */
[----:B------:R-:W2:Y:S01]  /*15b10*/  LDG.E R10, desc[UR40][R10.64] ;  /* 0x000000280a0a7981 */ /* 0x000ea2000c1e1900 */
[--C-:B------:R-:W-:Y:S01]  /*15b20*/  @!P1 SHF.R.S32.HI R3, RZ, 0x1f, R5.reuse ;  /* 0x0000001fff039819 */ /* 0x100fe20000011405 */
[----:B------:R-:W-:-:S04]  /*15b30*/  @!P1 IMAD.MOV.U32 R2, RZ, RZ, R5 ;  /* 0x000000ffff029224 */ /* 0x000fc800078e0005 */
[----:B------:R-:W-:-:S04]  /*15b40*/  @!P1 IMAD.WIDE.U32 R2, R9, UR4, R2 ;  /* 0x0000000409029c25 */ /* 0x000fc8000f8e0002 */
[----:B------:R-:W-:Y:S01]  /*15b50*/  @!P1 IMAD.IADD R3, R4, 0x1, R3 ;  /* 0x0000000104039824 */ /* 0x000fe200078e0203 */
[----:B------:R-:W-:Y:S01]  /*15b60*/  @!P1 LEA R4, P0, R2, UR6, 0x2 ;  /* 0x0000000602049c11 */ /* 0x000fe2000f8010ff */
[----:B------:R-:W-:-:S03]  /*15b70*/  IMAD.MOV.U32 R9, RZ, RZ, RZ ;  /* 0x000000ffff097224 */ /* 0x000fc600078e00ff */
[----:B------:R-:W-:Y:S01]  /*15b80*/  @!P1 LEA.HI.X R5, R2, UR7, R3, 0x2, P0 ;  /* 0x0000000702059c11 */ /* 0x000fe200080f1403 */
[----:B-----5:R-:W-:Y:S02]  /*15b90*/  VIADD R3, R20, 0x1 ;  /* 0x0000000114037836 */ /* 0x020fe40000000000 */
[----:B------:R-:W-:Y:S02]  /*15ba0*/  IMAD.MOV.U32 R2, RZ, RZ, R13 ;  /* 0x000000ffff027224 */ /* 0x000fe400078e000d */
[----:B------:R2:W5:Y:S01]  /*15bb0*/  @!P1 LDG.E R9, desc[UR40][R4.64] ;  /* 0x0000002804099981 */ /* 0x000562000c1e1900 */
[----:B------:R-:W-:Y:S02]  /*15bc0*/  ISETP.NE.AND P0, PT, R3, 0x2, PT ;  /* 0x000000020300780c */ /* 0x000fe40003f05270 */
[----:B------:R-:W-:Y:S02]  /*15bd0*/  ISETP.GT.AND P1, PT, R2, R14, PT ;  /* 0x0000000e0200720c */ /* 0x000fe40003f24270 */
[----:B------:R-:W-:Y:S01]  /*15be0*/  SEL R2, RZ, 0x1, P0 ;  /* 0x00000001ff027807 */ /* 0x000fe20000000000 */
[----:B------:R-:W-:Y:S01]  /*15bf0*/  VIADD R13, R13, 0xffffffff ;  /* 0xffffffff0d0d7836 */ /* 0x000fe20000000000 */
[----:B------:R-:W-:-:S02]  /*15c00*/  SEL R3, R3, RZ, P0 ;  /* 0x000000ff03037207 */ /* 0x000fc40000000000 */
[----:B------:R-:W-:Y:S02]  /*15c10*/  LOP3.LUT R2, R21, R2, RZ, 0x3c, !PT ;  /* 0x0000000215027212 */ /* 0x000fe400078e3cff */
[----:B------:R0:W-:Y:S04]  /*15c20*/  STL [R1+0xc], R13 ;  /* 0x00000c0d01007387 */ /* 0x0001e80000100800 */
[----:B------:R0:W-:Y:S04]  /*15c30*/  STL [R1+0x18], R2 ;  /* 0x0000180201007387 */ /* 0x0001e80000100800 */
[----:B------:R0:W-:Y:S01]  /*15c40*/  STL [R1+0x8], R3 ;  /* 0x0000080301007387 */ /* 0x0001e20000100800 */
[----:B------:R-:W-:-:S02]  /*15c50*/  ISETP.NE.AND P2, PT, R12, 0x3, PT ;  /* 0x000000030c00780c */ /* 0x000fc40003f45270 */
[----:B--2---:R-:W-:-:S05]  /*15c60*/  SHF.R.S32.HI R4, RZ, 0x1f, R10 ;  /* 0x0000001fff047819 */ /* 0x004fca000001140a */
[----:B------:R0:W-:Y:S06]  /*15c70*/  STL [R1], R4 ;  /* 0x0000000401007387 */ /* 0x0001ec0000100800 */
[----:B------:R-:W-:Y:S05]  /*15c80*/  @!P2 BRA `(.L_x_14152) ;  /* 0x000000000004a947 */ /* 0x000fea0003800000 */
[----:B------:R-:W-:Y:S01]  /*15c90*/  BPT.TRAP 0x1 ;  /* 0x000000040000795c */ /* 0x000fe20000300000 */
.L_x_14152:
[----:B------:R-:W-:Y:S01]  /*15ca0*/  IMAD R6, R3, 0x8, R17 ;  /* 0x0000000803067824 */ /* 0x000fe200078e0211 */
[----:B0-----:R-:W-:Y:S01]  /*15cb0*/  SHF.L.U32 R2, R2, 0x1f, RZ ;  /* 0x0000001f02027819 */ /* 0x001fe200000006ff */
[----:B------:R-:W-:Y:S01]  /*15cc0*/  BSSY B0, `(.L_x_14153) ;  /* 0x0000005000007945 */ /* 0x000fe20003800000 */
[----:B------:R-:W-:Y:S02]  /*15cd0*/  SHF.R.S32.HI R25, RZ, 0x1f, R8 ;  /* 0x0000001fff197819 */ /* 0x000fe40000011408 */
[----:B------:R-:W0:Y:S01]  /*15ce0*/  SYNCS.PHASECHK.TRANS64.TRYWAIT P0, [R6+URZ+0x13280], R2 ;  /* 0x01328002060075a7 */ /* 0x000e22000800017f */
[----:B------:R1:W-:Y:S02]  /*15cf0*/  STL [R1+0x4], R2 ;  /* 0x0000040201007387 */ /* 0x0003e40000100800 */
[----:B01----:R-:W-:Y:S05]  /*15d00*/  @!P0 BRA `(.L_x_14154) ;  /* 0x0000004c000c8947 */ /* 0x003fea0003800000 */
.L_x_14291:
[----:B------:R-:W-:Y:S05]  /*15d10*/  BSYNC B0 ;  /* 0x0000000000007941 */ /* 0x000fea0003800000 */
.L_x_14153:
[----:B------:R-:W2:Y:S01]  /*15d20*/  LDL R5, [R1] ;  /* 0x0000000001057983 */ /* 0x000ea20000100800 */
[----:B------:R-:W-:Y:S01]  /*15d30*/  ULDC.64 UR4, c[0x0][0x328] ;  /* 0x0000ca0000047ab9 */ /* 0x000fe20000000a00 */
[----:B------:R-:W-:Y:S02]  /*15d40*/  ULDC.64 UR6, c[0x0][0x338] ;  /* 0x0000ce0000067ab9 */ /* 0x000fe40000000a00 */
[----:B------:R-:W3:Y:S01]  /*15d50*/  LDL R13, [R1+0x8] ;  /* 0x00000800010d7983 */ /* 0x000ee20000100800 */
[----:B------:R-:W-:-:S03]  /*15d60*/  IMAD R4, R25, UR4, RZ ;  /* 0x0000000419047c24 */ /* 0x000fc6000f8e02ff */
[----:B------:R-:W3:Y:S01]  /*15d70*/  LDL R14, [R1+0x3c] ;  /* 0x00003c00010e7983 */ /* 0x000ee20000100800 */
[C---:B------:R-:W-:Y:S01]  /*15d80*/  IMAD R4, R8.reuse, UR5, R4 ;  /* 0x0000000508047c24 */ /* 0x040fe2000f8e0204 */
[----:B------:R-:W-:Y:S01]  /*15d90*/  SHF.R.S32.HI R26, RZ, 0x1f, R0 ;  /* 0x0000001fff1a7819 */ /* 0x000fe20000011400 */
[----:B0-----:R-:W-:Y:S01]  /*15da0*/  IMAD.WIDE.U32 R2, R8, UR4, RZ ;  /* 0x0000000408027c25 */ /* 0x001fe2000f8e00ff */
[----:B------:R-:W0:Y:S01]  /*15db0*/  S2R R11, SR_TID.X ;  /* 0x00000000000b7919 */ /* 0x000e220000002100 */
[----:B-----5:R-:W-:Y:S01]  /*15dc0*/  SHF.R.S32.HI R29, RZ, 0x1f, R9 ;  /* 0x0000001fff1d7819 */ /* 0x020fe20000011409 */
[----:B------:R-:W1:Y:S01]  /*15dd0*/  LDC R12, c[0x0][0x2f4] ;  /* 0x0000bd00ff0c7b82 */ /* 0x000e620000000800 */
[----:B------:R-:W-:Y:S02]  /*15de0*/  IMAD.IADD R3, R3, 0x1, R4 ;  /* 0x0000000103037824 */ /* 0x000fe400078e0204 */
[----:B------:R-:W-:-:S04]  /*15df0*/  IMAD.WIDE.U32 R2, R10, UR6, R2 ;  /* 0x000000060a027c25 */ /* 0x000fc8000f8e0002 */
[----:B------:R-:W-:-:S04]  /*15e00*/  IMAD R7, R26, UR4, RZ ;  /* 0x000000041a077c24 */ /* 0x000fc8000f8e02ff */
[----:B------:R-:W-:Y:S02]  /*15e10*/  IMAD R7, R0, UR5, R7 ;  /* 0x0000000500077c24 */ /* 0x000fe4000f8e0207 */
[----:B0-----:R-:W-:-:S05]  /*15e20*/  IMAD.SHL.U32 R11, R11, 0x10, RZ ;  /* 0x000000100b0b7824 */ /* 0x001fca00078e00ff */
[----:B------:R-:W-:-:S04]  /*15e30*/  LOP3.LUT R11, R11, 0x30, RZ, 0xc0, !PT ;  /* 0x000000300b0b7812 */ /* 0x000fc800078ec0ff */
[----:B-1----:R-:W-:Y:S01]  /*15e40*/  ISETP.GE.AND P2, PT, R11, R12, PT ;  /* 0x0000000c0b00720c */ /* 0x002fe20003f46270 */
[----:B--2---:R-:W-:-:S04]  /*15e50*/  IMAD R4, R5, UR6, RZ ;  /* 0x0000000605047c24 */ /* 0x004fc8000f8e02ff */
[----:B------:R-:W-:-:S05]  /*15e60*/  IMAD R4, R10, UR7, R4 ;  /* 0x000000070a047c24 */ /* 0x000fca000f8e0204 */
        /* <DEDUP_REMOVED lines=18> */
[----:B---3--:R-:W-:Y:S01]  /*15f90*/  IMAD R7, R13, 0x2800, R14 ;  /* 0x000028000d077824 */ /* 0x008fe200078e020e */
[----:B------:R-:W-:Y:S07]  /*15fa0*/  BRA.DIV UR4, `(.L_x_14155) ;  /* 0x0000004a047c7947 */ /* 0x000fee000b800000 */
[----:B------:R-:W0:Y:S01]  /*15fb0*/  S2R R3, SR_TID.X ;  /* 0x0000000000037919 */ /* 0x000e220000002100 */
[----:B------:R-:W-:Y:S01]  /*15fc0*/  IMAD.IADD R7, R17, 0x1, R7 ;  /* 0x0000000111077824 */ /* 0x000fe200078e0207 */
[----:B------:R-:W1:Y:S04]  /*15fd0*/  SHFL.IDX PT, R2, R4, RZ, 0x1c1f ;  /* 0x001c1fff04027589 */ /* 0x000e6800000e0000 */
[----:B------:R-:W-:Y:S01]  /*15fe0*/  SHFL.IDX PT, R18, R18, RZ, 0x1c1f ;  /* 0x001c1fff12127589 */ /* 0x000fe200000e0000 */
[----:B0-----:R-:W-:-:S03]  /*15ff0*/  IMAD.SHL.U32 R11, R3, 0x10, RZ ;  /* 0x00000010030b7824 */ /* 0x001fc600078e00ff */
[----:B------:R-:W0:Y:S02]  /*16000*/  SHFL.IDX PT, R3, R5, RZ, 0x1c1f ;  /* 0x001c1fff05037589 */ /* 0x000e2400000e0000 */
[----:B------:R-:W-:-:S04]  /*16010*/  LOP3.LUT R11, R11, 0x30, RZ, 0xc0, !PT ;  /* 0x000000300b0b7812 */ /* 0x000fc800078ec0ff */
[----:B-1----:R-:W-:-:S05]  /*16020*/  IADD3 R2, P0, R11, R2, RZ ;  /* 0x000000020b027210 */ /* 0x002fca0007f1e0ff */
[----:B0-----:R-:W-:-:S05]  /*16030*/  IMAD.X R3, RZ, RZ, R3, P0 ;  /* 0x000000ffff037224 */ /* 0x001fca00000e0603 */
        /* <DEDUP_REMOVED lines=8> */
[----:B------:R-:W-:Y:S01]  /*160c0*/  SHFL.IDX PT, R5, R5, 0x3, 0x1c1f ;  /* 0x007c1f0005057f89 */ /* 0x000fe200000e0000 */
[----:B0-----:R-:W-:-:S05]  /*160d0*/  IADD3 R2, P0, R11, R2, RZ ;  /* 0x000000020b027210 */ /* 0x001fca0007f1e0ff */
[----:B-1----:R-:W-:-:S05]  /*160e0*/  IMAD.X R3, RZ, RZ, R3, P0 ;  /* 0x000000ffff037224 */ /* 0x002fca00000e0603 */
[----:B------:R0:W-:Y:S04]  /*160f0*/  LDGSTS.E.BYPASS.LTC128B.128 [R7+0x7000], desc[UR40][R2.64], !P2 ;  /* 0x0700000002077fae */ /* 0x0001e8000d101d68 */
[----:B0-----:R-:W0:Y:S02]  /*16100*/  SHFL.IDX PT, R2, R4, 0x3, 0x1c1f ;  /* 0x007c1f0004027f89 */ /* 0x001e2400000e0000 */
[----:B0-----:R-:W-:-:S04]  /*16110*/  IADD3 R2, P0, R11, R2, RZ ;  /* 0x000000020b027210 */ /* 0x001fc80007f1e0ff */
[----:B------:R-:W-:-:S05]  /*16120*/  IADD3.X R3, RZ, R5, RZ, P0, !PT ;  /* 0x00000005ff037210 */ /* 0x000fca00007fe4ff */
[----:B------:R0:W-:Y:S04]  /*16130*/  LDGSTS.E.BYPASS.LTC128B.128 [R7+0x7800], desc[UR40][R2.64], !P2 ;  /* 0x0780000002077fae */ /* 0x0001e8000d101d68 */
[----:B0-----:R0:W1:Y:S02]  /*16140*/  SHFL.IDX PT, R2, R19, RZ, 0x1c1f ;  /* 0x001c1fff13027589 */ /* 0x00106400000e0000 */
.L_x_14303:
[----:B------:R-:W2:Y:S02]  /*16150*/  S2R R3, SR_TID.X ;  /* 0x0000000000037919 */ /* 0x000ea40000002100 */
[----:B--2---:R-:W-:-:S05]  /*16160*/  IMAD.SHL.U32 R3, R3, 0x10, RZ ;  /* 0x0000001003037824 */ /* 0x004fca00078e00ff */
[----:B------:R-:W-:-:S04]  /*16170*/  LOP3.LUT R3, R3, 0x30, RZ, 0xc0, !PT ;  /* 0x0000003003037812 */ /* 0x000fc800078ec0ff */
        /* <DEDUP_REMOVED lines=8> */
.L_x_14156:
[----:B------:R-:W-:Y:S02]  /*16200*/  PLOP3.LUT P2, PT, P2, P0, PT, 0xa2, 0x0 ;  /* 0x000000000000781c */ /* 0x000fe40001741472 */
[----:B------:R-:W-:-:S08]  /*16210*/  @P0 R2UR P2, UR4, R6 ;  /* 0x00000000060402ca */ /* 0x000fd00000040000 */
[----:B------:R-:W-:-:S05]  /*16220*/  @P0 PLOP3.LUT P0, PT, P2, PT, PT, 0x80, 0x0 ;  /* 0x000000000000081c */ /* 0x000fca000170f070 */
[----:B------:R-:W-:Y:S01]  /*16230*/  @!P2 SYNCS.ARRIVE.TRANS64.RED.A0T1 RZ, [UR4+0x13270], RZ ;  /* 0x013270ffffffa9a7 */ /* 0x000fe20008200404 */
[----:B------:R-:W-:Y:S07]  /*16240*/  @!P2 ARRIVES.LDGSTSBAR.64.TRANSCNT [UR4+0x13270] ;  /* 0x01327000ff00a9b0 */ /* 0x000fee0008000a84 */
[----:B------:R-:W-:Y:S05]  /*16250*/  @P0 BRA.U.ANY `(.L_x_14156) ;  /* 0xfffffffd00e80947 */ /* 0x000fea000393ffff */
[----:B------:R-:W-:Y:S01]  /*16260*/  NOP ;  /* 0x0000000000007918 */ /* 0x000fe20000000000 */
[----:B-1----:R-:W2:Y:S02]  /*16270*/  LDL R2, [R1+0x74] ;  /* 0x0000740001027983 */ /* 0x002ea40000100800 */
[----:B--2---:R-:W-:-:S13]  /*16280*/  ISETP.NE.AND P3, PT, R2, 0x3, PT ;  /* 0x000000030200780c */ /* 0x004fda0003f65270 */
[----:B------:R-:W-:Y:S05]  /*16290*/  @!P3 BRA `(.L_x_14157) ;  /* 0x000000000004b947 */ /* 0x000fea0003800000 */
[----:B------:R-:W-:Y:S01]  /*162a0*/  BPT.TRAP 0x1 ;  /* 0x000000040000795c */ /* 0x000fe20000300000 */
.L_x_14157:
[----:B------:R1:W-:Y:S01]  /*162b0*/  SYNCS.ARRIVE.TRANS64.A1T0 RZ, [R6+URZ+0x13270], RZ ;  /* 0x013270ff06ff79a7 */ /* 0x0003e2000810003f */
[----:B------:R-:W-:Y:S05]  /*162c0*/  @!P3 BRA `(.L_x_14158) ;  /* 0x000000000004b947 */ /* 0x000fea0003800000 */
[----:B------:R-:W-:Y:S01]  /*162d0*/  BPT.TRAP 0x1 ;  /* 0x000000040000795c */ /* 0x000fe20000300000 */
.L_x_14158:
[----:B------:R-:W2:Y:S01]  /*162e0*/  LDL R2, [R1+0x4] ;  /* 0x0000040001027983 */ /* 0x000ea20000100800 */
[----:B------:R-:W-:Y:S01]  /*162f0*/  BSSY B0, `(.L_x_14159) ;  /* 0x0000003000007945 */ /* 0x000fe20003800000 */
[----:B--2---:R-:W2:Y:S03]  /*16300*/  SYNCS.PHASECHK.TRANS64.TRYWAIT P0, [R6+URZ+0x13240], R2 ;  /* 0x01324002060075a7 */ /* 0x004ea6000800017f */
[----:B--2---:R-:W-:Y:S05]  /*16310*/  @!P0 BRA `(.L_x_14160) ;  /* 0x0000004c003c8947 */ /* 0x004fea0003800000 */
.L_x_14304:
[----:B------:R-:W-:Y:S05]  /*16320*/  BSYNC B0 ;  /* 0x0000000000007941 */ /* 0x000fea0003800000 */
.L_x_14159:
[----:B------:R-:W3:Y:S01]  /*16330*/  LDL.LU R5, [R1] ;  /* 0x0000000001057983 */ /* 0x000ee20000300800 */
[----:B------:R-:W-:Y:S01]  /*16340*/  ULDC.64 UR4, c[0x0][0x300] ;  /* 0x0000c00000047ab9 */ /* 0x000fe20000000a00 */
[----:B------:R-:W-:Y:S01]  /*16350*/  ULDC.64 UR6, c[0x0][0x310] ;  /* 0x0000c40000067ab9 */ /* 0x000fe20000000a00 */
[----:B------:R-:W-:Y:S01]  /*16360*/  IMAD R4, R25, UR4, RZ ;  /* 0x0000000419047c24 */ /* 0x000fe2000f8e02ff */
[----:B------:R-:W4:Y:S01]  /*16370*/  S2R R11, SR_TID.X ;  /* 0x00000000000b7919 */ /* 0x000f220000002100 */
[----:B--2---:R-:W-:-:S04]  /*16380*/  IMAD.WIDE.U32 R2, R8, UR4, RZ ;  /* 0x0000000408027c25 */ /* 0x004fc8000f8e00ff */
[----:B------:R-:W-:Y:S02]  /*16390*/  IMAD R4, R8, UR5, R4 ;  /* 0x0000000508047c24 */ /* 0x000fe4000f8e0204 */
[----:B------:R-:W-:Y:S02]  /*163a0*/  IMAD R8, R26, UR4, RZ ;  /* 0x000000041a087c24 */ /* 0x000fe4000f8e02ff */
[----:B------:R-:W-:Y:S02]  /*163b0*/  IMAD.IADD R3, R3, 0x1, R4 ;  /* 0x0000000103037824 */ /* 0x000fe400078e0204 */
[----:B------:R-:W-:Y:S02]  /*163c0*/  IMAD R8, R0, UR5, R8 ;  /* 0x0000000500087c24 */ /* 0x000fe4000f8e0208 */
[----:B------:R-:W-:-:S04]  /*163d0*/  IMAD.WIDE.U32 R2, R10, UR6, R2 ;  /* 0x000000060a027c25 */ /* 0x000fc8000f8e0002 */
[----:B----4-:R-:W-:Y:S02]  /*163e0*/  IMAD.SHL.U32 R18, R11, 0x10, RZ ;  /* 0x000000100b127824 */ /* 0x010fe400078e00ff */
[----:B------:R-:W2:Y:S03]  /*163f0*/  LDC R11, c[0x0][0x2f4] ;  /* 0x0000bd00ff0b7b82 */ /* 0x000ea60000000800 */
[----:B------:R-:W-:-:S04]  /*16400*/  LOP3.LUT R18, R18, 0x30, RZ, 0xc0, !PT ;  /* 0x0000003012127812 */ /* 0x000fc800078ec0ff */
[----:B--2---:R-:W-:Y:S01]  /*16410*/  ISETP.GE.AND P2, PT, R18, R11, PT ;  /* 0x0000000b1200720c */ /* 0x004fe20003f46270 */
[----:B---3--:R-:W-:-:S04]  /*16420*/  IMAD R4, R5, UR6, RZ ;  /* 0x0000000605047c24 */ /* 0x008fc8000f8e02ff */
[----:B------:R-:W-:-:S04]  /*16430*/  IMAD R4, R10, UR7, R4 ;  /* 0x000000070a047c24 */ /* 0x000fc8000f8e0204 */
[----:B------:R-:W-:Y:S02]  /*16440*/  IMAD.IADD R5, R3, 0x1, R4 ;  /* 0x0000000103057824 */ /* 0x000fe400078e0204 */
        /* <DEDUP_REMOVED lines=18> */
[----:B------:R-:W2:Y:S04]  /*16570*/  SHFL.IDX PT, R2, R0, RZ, 0x1c1f ;  /* 0x001c1fff00027589 */ /* 0x000ea800000e0000 */
[----:B------:R-:W3:Y:S04]  /*16580*/  SHFL.IDX PT, R3, R8, RZ, 0x1c1f ;  /* 0x001c1fff08037589 */ /* 0x000ee800000e0000 */
[----:B------:R-:W-:Y:S01]  /*16590*/  SHFL.IDX PT, R4, R4, RZ, 0x1c1f ;  /* 0x001c1fff04047589 */ /* 0x000fe200000e0000 */
[----:B--2---:R-:W-:-:S05]  /*165a0*/  IADD3 R2, P0, R18, R2, RZ ;  /* 0x0000000212027210 */ /* 0x004fca0007f1e0ff */
[----:B---3--:R-:W-:-:S05]  /*165b0*/  IMAD.X R3, RZ, RZ, R3, P0 ;  /* 0x000000ffff037224 */ /* 0x008fca00000e0603 */
[----:B------:R2:W-:Y:S04]  /*165c0*/  LDGSTS.E.BYPASS.LTC128B.128 [R7+0xe000], desc[UR40][R2.64], !P2 ;  /* 0x0e00000002077fae */ /* 0x0005e8000d101d68 */
[----:B--2---:R-:W2:Y:S04]  /*165d0*/  SHFL.IDX PT, R2, R0, 0x1, 0x1c1f ;  /* 0x003c1f0000027f89 */ /* 0x004ea800000e0000 */
[----:B------:R-:W3:Y:S01]  /*165e0*/  SHFL.IDX PT, R3, R8, 0x1, 0x1c1f ;  /* 0x003c1f0008037f89 */ /* 0x000ee200000e0000 */
[----:B--2---:R-:W-:-:S04]  /*165f0*/  IADD3 R2, P0, R18, R2, RZ ;  /* 0x0000000212027210 */ /* 0x004fc80007f1e0ff */
[----:B---3--:R-:W-:-:S05]  /*16600*/  IADD3.X R3, RZ, R3, RZ, P0, !PT ;  /* 0x00000003ff037210 */ /* 0x008fca00007fe4ff */
[----:B------:R2:W-:Y:S04]  /*16610*/  LDGSTS.E.BYPASS.LTC128B.128 [R7+0xe800], desc[UR40][R2.64], !P2 ;  /* 0x0e80000002077fae */ /* 0x0005e8000d101d68 */
[----:B--2---:R-:W2:Y:S04]  /*16620*/  SHFL.IDX PT, R2, R0, 0x2, 0x1c1f ;  /* 0x005c1f0000027f89 */ /* 0x004ea800000e0000 */
[----:B------:R-:W3:Y:S04]  /*16630*/  SHFL.IDX PT, R3, R8, 0x2, 0x1c1f ;  /* 0x005c1f0008037f89 */ /* 0x000ee800000e0000 */
[----:B------:R-:W-:Y:S01]  /*16640*/  SHFL.IDX PT, R8, R8, 0x3, 0x1c1f ;  /* 0x007c1f0008087f89 */ /* 0x000fe200000e0000 */
[----:B--2---:R-:W-:-:S05]  /*16650*/  IADD3 R2, P0, R18, R2, RZ ;  /* 0x0000000212027210 */ /* 0x004fca0007f1e0ff */
[----:B---3--:R-:W-:-:S05]  /*16660*/  IMAD.X R3, RZ, RZ, R3, P0 ;  /* 0x000000ffff037224 */ /* 0x008fca00000e0603 */
[----:B------:R2:W-:Y:S04]  /*16670*/  LDGSTS.E.BYPASS.LTC128B.128 [R7+0xf000], desc[UR40][R2.64], !P2 ;  /* 0x0f00000002077fae */ /* 0x0005e8000d101d68 */
[----:B--2---:R-:W2:Y:S02]  /*16680*/  SHFL.IDX PT, R2, R0, 0x3, 0x1c1f ;  /* 0x007c1f0000027f89 */ /* 0x004ea400000e0000 */
[----:B--2---:R-:W-:-:S05]  /*16690*/  IADD3 R2, P0, R18, R2, RZ ;  /* 0x0000000212027210 */ /* 0x004fca0007f1e0ff */
[----:B------:R-:W-:-:S05]  /*166a0*/  IMAD.X R3, RZ, RZ, R8, P0 ;  /* 0x000000ffff037224 */ /* 0x000fca00000e0608 */
[----:B------:R2:W-:Y:S04]  /*166b0*/  LDGSTS.E.BYPASS.LTC128B.128 [R7+0xf800], desc[UR40][R2.64], !P2 ;  /* 0x0f80000002077fae */ /* 0x0005e8000d101d68 */
[----:B--2---:R2:W3:Y:S02]  /*166c0*/  SHFL.IDX PT, R2, R5, RZ, 0x1c1f ;  /* 0x001c1fff05027589 */ /* 0x0044e400000e0000 */
.L_x_14316:
[----:B---3--:R-:W-:-:S05]  /*166d0*/  IADD3 R2, P0, R18, R2, RZ ;  /* 0x0000000212027210 */ /* 0x008fca0007f1e0ff */
[----:B------:R-:W-:Y:S01]  /*166e0*/  IMAD.X R3, RZ, RZ, R4, P0 ;  /* 0x000000ffff037224 */ /* 0x000fe200000e0604 */
[----:B------:R-:W-:-:S04]  /*166f0*/  PLOP3.LUT P0, PT, PT, PT, PT, 0x80, 0x0 ;  /* 0x000000000000781c */ /* 0x000fc80003f0f070 */
[----:B------:R-:W-:Y:S01]  /*16700*/  @!PT LDS RZ, [RZ] ;  /* 0x00000000fffff984 */ /* 0x000fe20000000800 */
[----:B------:R-:W-:Y:S01]  /*16710*/  @!PT LDS RZ, [RZ] ;  /* 0x00000000fffff984 */ /* 0x000fe20000000800 */
[----:B------:R-:W-:Y:S01]  /*16720*/  @!PT LDS RZ, [RZ] ;  /* 0x00000000fffff984 */ /* 0x000fe20000000800 */
[----:B------:R3:W-:Y:S01]  /*16730*/  LDGSTS.E.BYPASS.LTC128B.128 [R7+0x10000], desc[UR40][R2.64], !P2 ;  /* 0x1000000002077fae */ /* 0x0007e2000d101d68 */
[----:B------:R-:W-:-:S08]  /*16740*/  NOP ;  /* 0x0000000000007918 */ /* 0x000fd00000000000 */
.L_x_14162:
[----:B------:R-:W-:Y:S02]  /*16750*/  PLOP3.LUT P2, PT, P2, P0, PT, 0xa2, 0x0 ;  /* 0x000000000000781c */ /* 0x000fe40001741472 */
[----:B------:R-:W-:-:S08]  /*16760*/  @P0 R2UR P2, UR4, R6 ;  /* 0x00000000060402ca */ /* 0x000fd00000040000 */
[----:B------:R-:W-:-:S05]  /*16770*/  @P0 PLOP3.LUT P0, PT, P2, PT, PT, 0x80, 0x0 ;  /* 0x000000000000081c */ /* 0x000fca000170f070 */
[----:B------:R-:W-:Y:S01]  /*16780*/  @!P2 SYNCS.ARRIVE.TRANS64.RED.A0T1 RZ, [UR4+0x13230], RZ ;  /* 0x013230ffffffa9a7 */ /* 0x000fe20008200404 */
[----:B------:R-:W-:Y:S07]  /*16790*/  @!P2 ARRIVES.LDGSTSBAR.64.TRANSCNT [UR4+0x13230] ;  /* 0x01323000ff00a9b0 */ /* 0x000fee0008000a84 */
[----:B------:R-:W-:Y:S05]  /*167a0*/  @P0 BRA.U.ANY `(.L_x_14162) ;  /* 0xfffffffd00e80947 */ /* 0x000fea000393ffff */
[----:B------:R-:W-:Y:S01]  /*167b0*/  NOP ;  /* 0x0000000000007918 */ /* 0x000fe20000000000 */
[----:B------:R-:W4:Y:S02]  /*167c0*/  LDL R0, [R1+0x74] ;  /* 0x0000740001007983 */ /* 0x000f240000100800 */
[----:B----4-:R-:W-:-:S13]  /*167d0*/  ISETP.NE.AND P3, PT, R0, 0x3, PT ;  /* 0x000000030000780c */ /* 0x010fda0003f65270 */
[----:B------:R-:W-:Y:S05]  /*167e0*/  @!P3 BRA `(.L_x_14163) ;  /* 0x000000000004b947 */ /* 0x000fea0003800000 */
[----:B------:R-:W-:Y:S01]  /*167f0*/  BPT.TRAP 0x1 ;  /* 0x000000040000795c */ /* 0x000fe20000300000 */
.L_x_14163:
[----:B------:R-:W4:Y:S01]  /*16800*/  LDL R0, [R1+0x54] ;  /* 0x0000540001007983 */ /* 0x000f220000100800 */
[----:B------:R0:W-:Y:S01]  /*16810*/  SYNCS.ARRIVE.TRANS64.A1T0 RZ, [R6+URZ+0x13230], RZ ;  /* 0x013230ff06ff79a7 */ /* 0x0001e2000810003f */
[----:B----4-:R-:W-:-:S13]  /*16820*/  ISETP.NE.AND P0, PT, R0, 0x3, PT ;  /* 0x000000030000780c */ /* 0x010fda0003f05270 */
[----:B0-----:R-:W-:Y:S05]  /*16830*/  @!P0 BRA `(.L_x_14164) ;  /* 0x0000000000048947 */ /* 0x001fea0003800000 */
[----:B------:R-:W-:Y:S01]  /*16840*/  BPT.TRAP 0x1 ;  /* 0x000000040000795c */ /* 0x000fe20000300000 */
.L_x_14164:
[----:B------:R-:W-:Y:S01]  /*16850*/  LOP3.LUT R0, R21, 0x1, RZ, 0x3c, !PT ;  /* 0x0000000115007812 */ /* 0x000fe200078e3cff */
[----:B---3--:R-:W-:Y:S01]  /*16860*/  IMAD R2, R20, 0x8, R17 ;  /* 0x0000000814027824 */ /* 0x008fe200078e0211 */
[----:B------:R-:W-:Y:S02]  /*16870*/  BSSY B0, `(.L_x_14165) ;  /* 0x0000004000007945 */ /* 0x000fe40003800000 */
[----:B------:R-:W-:-:S04]  /*16880*/  SHF.L.U32 R0, R0, 0x1f, RZ ;  /* 0x0000001f00007819 */ /* 0x000fc800000006ff */
[----:B------:R-:W0:Y:S02]  /*16890*/  SYNCS.PHASECHK.TRANS64.TRYWAIT P2, [R2+URZ+0x13270], R0 ;  /* 0x01327000020075a7 */ /* 0x000e24000804017f */
[----:B0-----:R-:W-:Y:S05]  /*168a0*/  @!P2 BRA `(.L_x_14166) ;  /* 0x0000004c004ca947 */ /* 0x001fea0003800000 */
.L_x_14317:
[----:B------:R-:W-:Y:S05]  /*168b0*/  BSYNC B0 ;  /* 0x0000000000007941 */ /* 0x000fea0003800000 */
.L_x_14165:
[----:B------:R-:W3:Y:S02]  /*168c0*/  LDL R3, [R1+0x74] ;  /* 0x0000740001037983 */ /* 0x000ee40000100800 */
[----:B---3--:R-:W-:-:S13]  /*168d0*/  ISETP.NE.AND P2, PT, R3, 0x3, PT ;  /* 0x000000030300780c */ /* 0x008fda0003f45270 */
[----:B------:R-:W-:Y:S05]  /*168e0*/  @!P2 BRA `(.L_x_14167) ;  /* 0x000000000004a947 */ /* 0x000fea0003800000 */
[----:B------:R-:W-:Y:S01]  /*168f0*/  BPT.TRAP 0x1 ;  /* 0x000000040000795c */ /* 0x000fe20000300000 */
.L_x_14167:
[----:B------:R-:W-:Y:S01]  /*16900*/  SHF.L.U32 R3, R21, 0x1f, RZ ;  /* 0x0000001f15037819 */ /* 0x000fe200000006ff */
[----:B0-----:R-:W-:-:S03]  /*16910*/  IMAD R0, R20, 0x2800, RZ ;  /* 0x0000280014007824 */ /* 0x001fc600078e02ff */
[----:B------:R-:W0:Y:S02]  /*16920*/  SYNCS.PHASECHK.TRANS64.TRYWAIT P2, [R2+URZ+0x13260], R3 ;  /* 0x01326003020075a7 */ /* 0x000e24000804017f */
[----:B0-----:R-:W-:Y:S05]  /*16930*/  @!P2 BRA `(.L_x_14168) ;  /* 0x0000004c003ca947 */ /* 0x001fea0003800000 */
.L_x_14318:
[----:B------:R-:W3:Y:S01]  /*16940*/  LDL R12, [R1+0x74] ;  /* 0x00007400010c7983 */ /* 0x000ee20000100800 */
[----:B0-----:R-:W-:Y:S01]  /*16950*/  LOP3.LUT R3, R0, R28, RZ, 0xfc, !PT ;  /* 0x0000001c00037212 */ /* 0x001fe200078efcff */
[----:B------:R-:W-:Y:S05]  /*16960*/  WARPSYNC.ALL ;  /* 0x0000000000007948 */ /* 0x000fea0003800000 */
[----:B------:R-:W-:-:S05]  /*16970*/  IMAD.IADD R3, R17, 0x1, R3 ;  /* 0x0000000111037824 */ /* 0x000fca00078e0203 */
[----:B-12---:R0:W1:Y:S02]  /*16980*/  LDSM.16.MT88.4 R4, [R3+0x6000] ;  /* 0x006000000304783b */ /* 0x0060640000004200 */
        /* <DEDUP_REMOVED lines=18> */
[----:B0-----:R-:W-:-:S04]  /*16ab0*/  IADD3 R3, R0, 0x1000, RZ ;  /* 0x0000100000037810 */ /* 0x001fc80007ffe0ff */
        /* <DEDUP_REMOVED lines=20> */
[----:B------:R-:W-:Y:S02]  /*16c00*/  PRMT R11, R6, 0x7531, R7 ;  /* 0x00007531060b7816 */ /* 0x000fe40000000007 */
[----:B---3--:R-:W-:-:S03]  /*16c10*/  ISETP.NE.AND P2, PT, R12, 0x3, PT ;  /* 0x000000030c00780c */ /* 0x008fc60003f45270 */
        /* <DEDUP_REMOVED lines=19> */
.L_x_14169:
[----:B-1----:R1:W-:Y:S01]  /*16d50*/  SYNCS.ARRIVE.TRANS64.A1T0 RZ, [R2+URZ+0x13250], RZ ;  /* 0x013250ff02ff79a7 */ /* 0x0023e2000810003f */
[----:B------:R-:W-:Y:S06]  /*16d60*/  BAR.SYNC.DEFER_BLOCKING 0x2, 0x80 ;  /* 0x0082000000007b1d */ /* 0x000fec0000010000 */
[----:B------:R-:W-:Y:S05]  /*16d70*/  @!P0 BRA `(.L_x_14170) ;  /* 0x0000000000048947 */ /* 0x000fea0003800000 */
[----:B------:R-:W-:Y:S01]  /*16d80*/  BPT.TRAP 0x1 ;  /* 0x000000040000795c */ /* 0x000fe20000300000 */
.L_x_14170:
[----:B0-----:R-:W2:Y:S01]  /*16d90*/  LDL R0, [R1+0x34] ;  /* 0x0000340001007983 */ /* 0x001ea20000100800 */
[----:B-1----:R-:W-:-:S03]  /*16da0*/  VIADD R2, R2, 0x13280 ;  /* 0x0001328002027836 */ /* 0x002fc60000000000 */
[----:B------:R3:W5:Y:S04]  /*16db0*/  LDL R20, [R1+0x8] ;  /* 0x0000080001147983 */ /* 0x0007680000100800 */
[----:B------:R3:W5:Y:S01]  /*16dc0*/  LDL R21, [R1+0x18] ;  /* 0x0000180001157983 */ /* 0x0007620000100800 */
[----:B--2---:R-:W-:-:S04]  /*16dd0*/  PRMT R2, R0, 0x654, R2 ;  /* 0x0000065400027816 */ /* 0x004fc80000000002 */
[----:B------:R3:W-:Y:S01]  /*16de0*/  SYNCS.ARRIVE.TRANS64.RED.A1T0 RZ, [R2+URZ], RZ ;  /* 0x000000ff02ff79a7 */ /* 0x0007e2000810043f */
[----:B------:R-:W-:Y:S05]  /*16df0*/  @P1 BRA `(.L_x_14171) ;  /* 0xffffffe800801947 */ /* 0x000fea000383ffff */
.L_x_14151:
[----:B------:R-:W3:Y:S02]  /*16e00*/  S2R R0, SR_TID.X ;  /* 0x0000000000007919 */ /* 0x000ee40000002100 */
[----:B---3--:R-:W-:Y:S02]  /*16e10*/  LOP3.LUT R2, R0, 0x7f, RZ, 0xc0, !PT ;  /* 0x0000007f00027812 */ /* 0x008fe400078ec0ff */
[----:B------:R-:W2:Y:S01]  /*16e20*/  LDL R0, [R1+0x54] ;  /* 0x0000540001007983 */ /* 0x000ea20000100800 */
[----:B------:R-:W-:Y:S01]  /*16e30*/  BSSY B0, `(.L_x_14172) ;  /* 0x0000010000007945 */ /* 0x000fe20003800000 */
[----:B------:R-:W-:Y:S02]  /*16e40*/  ISETP.NE.AND P1, PT, R2, RZ, PT ;  /* 0x000000ff0200720c */ /* 0x000fe40003f25270 */
[----:B--2---:R-:W-:-:S11]  /*16e50*/  ISETP.NE.AND P0, PT, R0, 0x3, PT ;  /* 0x000000030000780c */ /* 0x004fd60003f05270 */
[----:B------:R-:W-:Y:S05]  /*16e60*/  @P1 BRA `(.L_x_14173) ;  /* 0x0000000000301947 */ /* 0x000fea0003800000 */
[----:B------:R-:W1:Y:S01]  /*16e70*/  S2R R3, SR_LANEID ;  /* 0x0000000000037919 */ /* 0x000e620000000000 */
[----:B------:R-:W-:Y:S02]  /*16e80*/  VOTEU.ANY UR4, UPT, PT ;  /* 0x0000000000047886 */ /* 0x000fe400038e0100 */
[----:B------:R-:W1:Y:S08]  /*16e90*/  FLO.U32 R0, UR4 ;  /* 0x0000000400007d00 */ /* 0x000e7000080e0000 */
[----:B------:R-:W2:Y:S01]  /*16ea0*/  POPC R5, UR4 ;  /* 0x0000000400057d09 */ /* 0x000ea20008000000 */
[----:B-1----:R-:W-:-:S02]  /*16eb0*/  ISETP.EQ.U32.AND P1, PT, R0, R3, PT ;  /* 0x000000030000720c */ /* 0x002fc40003f22070 */
[----:B------:R-:W2:Y:S11]  /*16ec0*/  LDC.64 R2, c[0x0][0xc60] ;  /* 0x00031800ff027b82 */ /* 0x000eb60000000a00 */
[----:B--2---:R-:W2:Y:S01]  /*16ed0*/  @P1 ATOMG.E.ADD.STRONG.GPU PT, R3, desc[UR40][R2.64], R5 ;  /* 0x00000005020319a8 */ /* 0x004ea200081ee1e8 */
[----:B------:R-:W1:Y:S02]  /*16ee0*/  S2R R4, SR_LTMASK ;  /* 0x0000000000047919 */ /* 0x000e640000003900 */
[----:B-1----:R-:W-:-:S04]  /*16ef0*/  LOP3.LUT R4, R4, UR4, RZ, 0xc0, !PT ;  /* 0x0000000404047c12 */ /* 0x002fc8000f8ec0ff */
[----:B0-----:R-:W0:Y:S01]  /*16f00*/  POPC R7, R4 ;  /* 0x0000000400077309 */ /* 0x001e220000000000 */
[----:B--2---:R-:W0:Y:S02]  /*16f10*/  SHFL.IDX PT, R0, R3, R0, 0x1f ;  /* 0x00001f0003007589 */ /* 0x004e2400000e0000 */
[----:B0-----:R-:W-:-:S07]  /*16f20*/  IADD3 R24, R0, UR36, R7 ;  /* 0x0000002400187c10 */ /* 0x001fce000fffe007 */
.L_x_14173:
[----:B------:R-:W-:Y:S05]  /*16f30*/  BSYNC B0 ;  /* 0x0000000000007941 */ /* 0x000fea0003800000 */
.L_x_14172:
[----:B------:R-:W-:Y:S05]  /*16f40*/  @!P0 BRA `(.L_x_14174) ;  /* 0x0000000000048947 */ /* 0x000fea0003800000 */
[----:B------:R-:W-:Y:S01]  /*16f50*/  BPT.TRAP 0x1 ;  /* 0x000000040000795c */ /* 0x000fe20000300000 */
.L_x_14174:
[----:B------:R-:W2:Y:S04]  /*16f60*/  LDL R2, [R1+0x18] ;  /* 0x0000180001027983 */ /* 0x000ea80000100800 */
[----:B------:R-:W3:Y:S01]  /*16f70*/  LDL R0, [R1+0x8] ;  /* 0x0000080001007983 */ /* 0x000ee20000100800 */
[----:B------:R-:W-:Y:S01]  /*16f80*/  BSSY B0, `(.L_x_14175) ;  /* 0x0000006000007945 */ /* 0x000fe20003800000 */
[----:B--2---:R-:W-:-:S04]  /*16f90*/  LOP3.LUT R3, R2, 0x1, RZ, 0x3c, !PT ;  /* 0x0000000102037812 */ /* 0x004fc800078e3cff */
[----:B------:R-:W-:Y:S02]  /*16fa0*/  SHF.L.U32 R3, R3, 0x1f, RZ ;  /* 0x0000001f03037819 */ /* 0x000fe400000006ff */
[----:B---3--:R-:W-:-:S04]  /*16fb0*/  LEA R0, R0, R17, 0x3 ;  /* 0x0000001100007211 */ /* 0x008fc800078e18ff */
[----:B------:R-:W1:Y:S02]  /*16fc0*/  SYNCS.PHASECHK.TRANS64.TRYWAIT P1, [R0+URZ+0x13270], R3 ;  /* 0x01327003000075a7 */ /* 0x000e64000802017f */
[----:B-1----:R-:W-:Y:S05]  /*16fd0*/  @!P1 BRA `(.L_x_14176) ;  /* 0x0000004400a89947 */ /* 0x002fea0003800000 */
.L_x_14319:
[----:B------:R-:W-:Y:S05]  /*16fe0*/  BSYNC B0 ;  /* 0x0000000000007941 */ /* 0x000fea0003800000 */
.L_x_14175:
[----:B------:R-:W2:Y:S02]  /*16ff0*/  LDL R2, [R1+0x74] ;  /* 0x0000740001027983 */ /* 0x000ea40000100800 */
[----:B--2---:R-:W-:-:S13]  /*17000*/  ISETP.NE.AND P1, PT, R2, 0x3, PT ;  /* 0x000000030200780c */ /* 0x004fda0003f25270 */
[----:B------:R-:W-:Y:S05]  /*17010*/  @!P1 BRA `(.L_x_14177) ;  /* 0x0000000000049947 */ /* 0x000fea0003800000 */
[----:B------:R-:W-:Y:S01]  /*17020*/  BPT.TRAP 0x1 ;  /* 0x000000040000795c */ /* 0x000fe20000300000 */
.L_x_14177:
[----:B------:R-:W1:Y:S02]  /*17030*/  LDL R2, [R1+0x18] ;  /* 0x0000180001027983 */ /* 0x000e640000100800 */
[----:B-1----:R-:W-:-:S04]  /*17040*/  SHF.L.U32 R3, R2, 0x1f, RZ ;  /* 0x0000001f02037819 */ /* 0x002fc800000006ff */
[----:B------:R-:W1:Y:S02]  /*17050*/  SYNCS.PHASECHK.TRANS64.TRYWAIT P1, [R0+URZ+0x13260], R3 ;  /* 0x01326003000075a7 */ /* 0x000e64000802017f */
[----:B-1----:R-:W-:Y:S05]  /*17060*/  @!P1 BRA `(.L_x_14178) ;  /* 0x0000004400989947 */ /* 0x002fea0003800000 */
.L_x_14320:
[----:B------:R-:W2:Y:S04]  /*17070*/  LDL R12, [R1+0x8] ;  /* 0x00000800010c7983 */ /* 0x000ea80000100800 */
[----:B------:R-:W3:Y:S01]  /*17080*/  LDL R13, [R1+0x74] ;  /* 0x00007400010d7983 */ /* 0x000ee20000100800 */
[----:B------:R-:W-:Y:S05]  /*17090*/  WARPSYNC.ALL ;  /* 0x0000000000007948 */ /* 0x000fea0003800000 */
[----:B--2---:R-:W-:-:S05]  /*170a0*/  IMAD R2, R12, 0x2800, RZ ;  /* 0x000028000c027824 */ /* 0x004fca00078e02ff */
[----:B------:R-:W-:-:S05]  /*170b0*/  LOP3.LUT R4, R2, R28, RZ, 0xfc, !PT ;  /* 0x0000001c02047212 */ /* 0x000fca00078efcff */
[----:B------:R-:W-:-:S06]  /*170c0*/  IMAD.IADD R5, R17, 0x1, R4 ;  /* 0x0000000111057824 */ /* 0x000fcc00078e0204 */
[----:B0-----:R-:W0:Y:S01]  /*170d0*/  LDSM.16.MT88.4 R4, [R5+0x6000] ;  /* 0x006000000504783b */ /* 0x001e220000004200 */
        /* <DEDUP_REMOVED lines=9> */
[----:B------:R-:W-:-:S06]  /*17170*/  IMAD.IADD R6, R17, 0x1, R4 ;  /* 0x0000000111067824 */ /* 0x000fcc00078e0204 */
[----:B------:R-:W0:Y:S01]  /*17180*/  LDSM.16.MT88.4 R4, [R6+0x6000] ;  /* 0x006000000604783b */ /* 0x000e220000004200 */
[----:B------:R-:W-:-:S05]  /*17190*/  LOP3.LUT R3, R3, R23, RZ, 0xfc, !PT ;  /* 0x0000001703037212 */ /* 0x000fca00078efcff */
        /* <DEDUP_REMOVED lines=19> */
[----:B------:R-:W-:-:S06]  /*172d0*/  IADD3 R6, R17, R4, RZ ;  /* 0x0000000411067210 */ /* 0x000fcc0007ffe0ff */
[----:B------:R-:W0:Y:S01]  /*172e0*/  LDSM.16.MT88.4 R4, [R6+0x6000] ;  /* 0x006000000604783b */ /* 0x000e220000004200 */
[----:B------:R-:W-:Y:S01]  /*172f0*/  VIADD R2, R2, 0x2000 ;  /* 0x0000200002027836 */ /* 0x000fe20000000000 */
[----:B------:R-:W-:-:S05]  /*17300*/  LOP3.LUT R3, R3, R23, RZ, 0xfc, !PT ;  /* 0x0000001703037212 */ /* 0x000fca00078efcff */
[----:B------:R-:W-:Y:S01]  /*17310*/  IMAD.IADD R3, R22, 0x1, R3 ;  /* 0x0000000116037824 */ /* 0x000fe200078e0203 */
        /* <DEDUP_REMOVED lines=9> */
[----:B------:R-:W0:Y:S01]  /*173b0*/  LDSM.16.MT88.4 R4, [R4+0x6000] ;  /* 0x006000000404783b */ /* 0x000e220000004200 */
[----:B---3--:R-:W-:Y:S02]  /*173c0*/  ISETP.NE.AND P1, PT, R13, 0x3, PT ;  /* 0x000000030d00780c */ /* 0x008fe40003f25270 */
        /* <DEDUP_REMOVED lines=13> */
.L_x_14179:
[----:B-1----:R1:W-:Y:S01]  /*174a0*/  SYNCS.ARRIVE.TRANS64.A1T0 RZ, [R0+URZ+0x13250], RZ ;  /* 0x013250ff00ff79a7 */ /* 0x0023e2000810003f */
[----:B------:R-:W-:Y:S06]  /*174b0*/  BAR.SYNC.DEFER_BLOCKING 0x2, 0x80 ;  /* 0x0082000000007b1d */ /* 0x000fec0000010000 */
[----:B------:R-:W-:Y:S05]  /*174c0*/  @!P0 BRA `(.L_x_14180) ;  /* 0x0000000000048947 */ /* 0x000fea0003800000 */
[----:B------:R-:W-:Y:S01]  /*174d0*/  BPT.TRAP 0x1 ;  /* 0x000000040000795c */ /* 0x000fe20000300000 */
.L_x_14180:
[----:B------:R-:W2:Y:S04]  /*174e0*/  LDL R2, [R1+0x34] ;  /* 0x0000340001027983 */ /* 0x000ea80000100800 */
[----:B------:R-:W3:Y:S01]  /*174f0*/  LDL.LU R3, [R1+0x18] ;  /* 0x0000180001037983 */ /* 0x000ee20000300800 */
[----:B-1----:R-:W-:-:S05]  /*17500*/  VIADD R0, R0, 0x13280 ;  /* 0x0001328000007836 */ /* 0x002fca0000000000 */
[----:B--2---:R-:W-:-:S04]  /*17510*/  PRMT R0, R2, 0x654, R0 ;  /* 0x0000065402007816 */ /* 0x004fc80000000000 */
[----:B------:R1:W-:Y:S02]  /*17520*/  SYNCS.ARRIVE.TRANS64.RED.A1T0 RZ, [R0+URZ], RZ ;  /* 0x000000ff00ff79a7 */ /* 0x0003e4000810043f */
[----:B-1----:R-:W-:-:S05]  /*17530*/  VIADD R0, R12, 0x1 ;  /* 0x000000010c007836 */ /* 0x002fca0000000000 */
[----:B------:R-:W-:-:S04]  /*17540*/  ISETP.NE.AND P0, PT, R0, 0x2, PT ;  /* 0x000000020000780c */ /* 0x000fc80003f05270 */
[----:B------:R-:W-:Y:S02]  /*17550*/  SEL R2, RZ, 0x1, P0 ;  /* 0x00000001ff027807 */ /* 0x000fe40000000000 */
[----:B------:R-:W-:Y:S02]  /*17560*/  SEL R0, R0, RZ, P0 ;  /* 0x000000ff00007207 */ /* 0x000fe40000000000 */
[----:B---3--:R-:W-:-:S03]  /*17570*/  LOP3.LUT R3, R3, R2, RZ, 0x3c, !PT ;  /* 0x0000000203037212 */ /* 0x008fc600078e3cff */
[----:B------:R1:W-:Y:S04]  /*17580*/  STL [R1+0x8], R0 ;  /* 0x0000080001007387 */ /* 0x0003e80000100800 */
[----:B------:R1:W-:Y:S02]  /*17590*/  STL [R1+0x18], R3 ;  /* 0x0000180301007387 */ /* 0x0003e40000100800 */
.L_x_14121:
[----:B-1----:R-:W3:Y:S02]  /*175a0*/  LDL R0, [R1+0x24] ;  /* 0x0000240001007983 */ /* 0x002ee40000100800 */
[----:B---3--:R-:W-:-:S13]  /*175b0*/  LOP3.LUT P0, RZ, R0, 0x10, RZ, 0xc0, !PT ;  /* 0x0000001000ff7812 */ /* 0x008fda000780c0ff */
        /* <DEDUP_REMOVED lines=8> */
[----:B------:R1:W3:Y:S01]  /*17640*/  LDS.128 R24, [R17+0x132d0] ;  /* 0x0132d00011187984 */ /* 0x0002e20000000c00 */
[----:B------:R-:W-:Y:S06]  /*17650*/  BAR.ARV 0x4, 0x200 ;  /* 0x0108000000007b1d */ /* 0x000fec0000002000 */
[----:B------:R-:W-:Y:S05]  /*17660*/  BRA `(.L_x_14182) ;  /* 0x0000000800dc7947 */ /* 0x000fea0003800000 */
.L_x_14181:
[----:B------:R-:W0:Y:S01]  /*17670*/  S2R R0, SR_TID.X ;  /* 0x0000000000007919 */ /* 0x000e220000002100 */
[----:B------:R-:W-:Y:S01]  /*17680*/  UMOV UR4, 0xffffffff ;  /* 0xffffffff00047882 */ /* 0x000fe20000000000 */
[----:B0-2---:R-:W-:-:S04]  /*17690*/  LOP3.LUT R10, R0, 0x1f, RZ, 0xc0, !PT ;  /* 0x0000001f000a7812 */ /* 0x005fc800078ec0ff */
[----:B------:R-:W-:Y:S01]  /*176a0*/  ISETP.NE.AND P0, PT, R10, 0x1f, PT ;  /* 0x0000001f0a00780c */ /* 0x000fe20003f05270 */
[----:B------:R-:W-:-:S12]  /*176b0*/  BRA.DIV UR4, `(.L_x_14183) ;  /* 0x0000004204187947 */ /* 0x000fd8000b800000 */
[----:B------:R-:W-:Y:S01]  /*176c0*/  IMAD.IADD R0, R27, 0x1, R10 ;  /* 0x000000011b007824 */ /* 0x000fe200078e020a */
[----:B------:R-:W-:-:S04]  /*176d0*/  ULDC UR4, c[0x0][0xc3c] ;  /* 0x00030f0000047ab9 */ /* 0x000fc80000000800 */
[----:B------:R-:W-:-:S13]  /*176e0*/  ISETP.GE.OR P1, PT, R0, UR4, !P0 ;  /* 0x0000000400007c0c */ /* 0x000fda000c726670 */
[----:B------:R-:W0:Y:S08]  /*176f0*/  @!P1 LDC.64 R2, c[0x0][0xc80] ;  /* 0x00032000ff029b82 */ /* 0x000e300000000a00 */
        /* <DEDUP_REMOVED lines=12> */
[----:B0-----:R-:W-:Y:S01]  /*177c0*/  IMAD.MOV.U32 R24, RZ, RZ, RZ ;  /* 0x000000ffff187224 */ /* 0x001fe200078e00ff */
[----:B--2---:R-:W-:Y:S01]  /*177d0*/  @!P1 MOV R5, R7 ;  /* 0x0000000700059202 */ /* 0x004fe20000000f00 */
[----:B------:R-:W-:-:S02]  /*177e0*/  IMAD.MOV.U32 R7, RZ, RZ, RZ ;  /* 0x000000ffff077224 */ /* 0x000fc400078e00ff */
        /* <DEDUP_REMOVED lines=19> */
.L_x_14330:
[----:B------:R-:W-:Y:S02]  /*17920*/  ULDC UR4, c[0x0][0xc38] ;  /* 0x00030e0000047ab9 */ /* 0x000fe40000000800 */
[----:B------:R-:W-:-:S04]  /*17930*/  IMAD.U32 R3, RZ, RZ, UR4 ;  /* 0x00000004ff037e24 */ /* 0x000fc8000f8e00ff */
[----:B-1----:R-:W-:-:S05]  /*17940*/  IMAD R8, R8, R3, RZ ;  /* 0x0000000308087224 */ /* 0x002fca00078e02ff */
[----:B------:R-:W-:-:S04]  /*17950*/  IADD3 R4, R6, R8, RZ ;  /* 0x0000000806047210 */ /* 0x000fc80007ffe0ff */
[----:B------:R-:W-:-:S13]  /*17960*/  ISETP.GT.AND P6, PT, R4, R0, PT ;  /* 0x000000000400720c */ /* 0x000fda0003fc4270 */
[----:B------:R-:W-:Y:S05]  /*17970*/  @P6 BRA `(.L_x_14184) ;  /* 0x0000000000a46947 */ /* 0x000fea0003800000 */
.L_x_14187:
        /* <DEDUP_REMOVED lines=35> */
.L_x_14338:
[----:B------:R-:W-:Y:S02]  /*17bb0*/  ULDC UR4, c[0x0][0xc38] ;  /* 0x00030e0000047ab9 */ /* 0x000fe40000000800 */
[----:B------:R-:W-:-:S05]  /*17bc0*/  MOV R3, UR4 ;  /* 0x0000000400037c02 */ /* 0x000fca0008000f00 */
[----:B-1----:R-:W-:-:S04]  /*17bd0*/  IMAD R8, R8, R3, RZ ;  /* 0x0000000308087224 */ /* 0x002fc800078e02ff */
[----:B------:R-:W-:-:S05]  /*17be0*/  IMAD.IADD R4, R8, 0x1, R4 ;  /* 0x0000000108047824 */ /* 0x000fca00078e0204 */
[----:B------:R-:W-:-:S13]  /*17bf0*/  ISETP.GT.AND P6, PT, R4, R0, PT ;  /* 0x000000000400720c */ /* 0x000fda0003fc4270 */
[----:B------:R-:W-:Y:S05]  /*17c00*/  @!P6 BRA `(.L_x_14187) ;  /* 0xfffffffc005ce947 */ /* 0x000fea000383ffff */
.L_x_14184:
        /* <DEDUP_REMOVED lines=9> */
.L_x_14343:
[----:B------:R-:W-:-:S13]  /*17ca0*/  ISETP.NE.AND P0, PT, R6, RZ, PT ;  /* 0x000000ff0600720c */ /* 0x000fda0003f05270 */
[----:B------:R-:W-:Y:S05]  /*17cb0*/  @!P0 BRA `(.L_x_14189) ;  /* 0x0000000000148947 */ /* 0x000fea0003800000 */
[----:B------:R-:W-:Y:S01]  /*17cc0*/  UMOV UR4, 0xffffffff ;  /* 0xffffffff00047882 */ /* 0x000fe20000000000 */
[----:B------:R-:W-:Y:S02]  /*17cd0*/  VIADD R12, R4, 0xffffffff ;  /* 0xffffffff040c7836 */ /* 0x000fe40000000000 */
[----:B------:R-:W-:Y:S05]  /*17ce0*/  BRA.DIV UR4, `(.L_x_14190) ;  /* 0x0000004604187947 */ /* 0x000fea000b800000 */
[----:B0-----:R0:W4:Y:S02]  /*17cf0*/  SHFL.IDX PT, R2, R2, R12, 0x1f ;  /* 0x00001f0c02027589 */ /* 0x00112400000e0000 */
.L_x_14346:
[----:B----4-:R-:W-:-:S07]  /*17d00*/  IMAD.MOV.U32 R24, RZ, RZ, R2 ;  /* 0x000000ffff187224 */ /* 0x010fce00078e0002 */
.L_x_14189:
        /* <DEDUP_REMOVED lines=50> */
[----:B------:R-:W-:-:S06]  /*18030*/  @P0 IADD3 R2, R2, 0x1, RZ ;  /* 0x0000000102020810 */ /* 0x000fcc0007ffe0ff */
[----:B------:R-:W-:Y:S01]  /*18040*/  @!P2 IMAD.MOV R2, RZ, RZ, -R2 ;  /* 0x000000ffff02a224 */ /* 0x000fe200078e0a02 */
[----:B------:R-:W-:-:S05]  /*18050*/  @!P1 LOP3.LUT R2, RZ, R7, RZ, 0x33, !PT ;  /* 0x00000007ff029212 */ /* 0x000fca00078e33ff */
[--C-:B------:R-:W-:Y:S02]  /*18060*/  IMAD.MOV R0, RZ, RZ, -R2.reuse ;  /* 0x000000ffff007224 */ /* 0x100fe400078e0a02 */
[C---:B------:R-:W-:Y:S02]  /*18070*/  IMAD R2, R7.reuse, 0x1000000, R2 ;  /* 0x0100000007027824 */ /* 0x040fe400078e0202 */
[----:B------:R-:W-:-:S04]  /*18080*/  IMAD R0, R7, R0, R6 ;  /* 0x0000000007007224 */ /* 0x000fc800078e0206 */
[----:B------:R-:W-:Y:S01]  /*18090*/  IMAD R26, R0, 0x10000, R2 ;  /* 0x00010000001a7824 */ /* 0x000fe200078e0202 */
[----:B------:R-:W-:Y:S06]  /*180a0*/  BRA `(.L_x_14191) ;  /* 0x00000000001c7947 */ /* 0x000fec0003800000 */
.L_x_14185:
[----:B------:R-:W-:Y:S01]  /*180b0*/  UMOV UR4, URZ ;  /* 0x0000003f00047c82 */ /* 0x000fe20008000000 */
[----:B------:R-:W-:Y:S01]  /*180c0*/  UMOV UR5, URZ ;  /* 0x0000003f00057c82 */ /* 0x000fe20008000000 */
[----:B------:R-:W-:Y:S01]  /*180d0*/  ULDC UR6, c[0x0][0xc3c] ;  /* 0x00030f0000067ab9 */ /* 0x000fe20000000800 */
[----:B------:R-:W-:Y:S01]  /*180e0*/  IMAD.MOV.U32 R24, RZ, RZ, R0 ;  /* 0x000000ffff187224 */ /* 0x000fe200078e0000 */
[----:B------:R-:W-:Y:S01]  /*180f0*/  MOV R27, UR6 ;  /* 0x00000006001b7c02 */ /* 0x000fe20008000f00 */
[----:B------:R-:W-:Y:S02]  /*18100*/  IMAD.U32 R25, RZ, RZ, UR4 ;  /* 0x00000004ff197e24 */ /* 0x000fe4000f8e00ff */
[----:B------:R-:W-:-:S07]  /*18110*/  IMAD.U32 R26, RZ, RZ, UR5 ;  /* 0x00000005ff1a7e24 */ /* 0x000fce000f8e00ff */
.L_x_14191:
        /* <DEDUP_REMOVED lines=12> */
.L_x_14182:
[----:B------:R-:W-:Y:S02]  /*181e0*/  ULDC UR4, c[0x0][0xc3c] ;  /* 0x00030f0000047ab9 */ /* 0x000fe40000000800 */
[----:B---3--:R-:W-:-:S13]  /*181f0*/  ISETP.GE.AND P0, PT, R27, UR4, PT ;  /* 0x000000041b007c0c */ /* 0x008fda000bf06270 */
[----:B------:R-:W-:Y:S05]  /*18200*/  @!P0 BRA `(.L_x_14192) ;  /* 0xffffff9400b48947 */ /* 0x000fea000383ffff */
[----:B------:R-:W-:Y:S05]  /*18210*/  BSYNC B7 ;  /* 0x0000000000077941 */ /* 0x000fea0003800000 */
.L_x_14080:
[----:B-1----:R-:W3:Y:S01]  /*18220*/  LDL.LU R0, [R1+0x64] ;  /* 0x0000640001007983 */ /* 0x002ee20000300800 */
[----:B------:R-:W-:Y:S01]  /*18230*/  BSSY B0, `(.L_x_14193) ;  /* 0x000000b000007945 */ /* 0x000fe20003800000 */
[----:B------:R-:W1:Y:S01]  /*18240*/  S2R R5, SR_CgaCtaId ;  /* 0x0000000000057919 */ /* 0x000e620000008800 */
[----:B---3--:R-:W-:-:S05]  /*18250*/  VIADD R0, R0, 0x1 ;  /* 0x0000000100007836 */ /* 0x008fca0000000000 */
[----:B----4-:R-:W-:-:S04]  /*18260*/  LEA.HI R2, R0, R0, RZ, 0x1 ;  /* 0x0000000000027211 */ /* 0x010fc800078f08ff */
[----:B------:R-:W-:Y:S02]  /*18270*/  LOP3.LUT R3, R2, 0xfffffffe, RZ, 0xc0, !PT ;  /* 0xfffffffe02037812 */ /* 0x000fe400078ec0ff */
[----:B------:R-:W-:-:S03]  /*18280*/  MOV R2, 0x400 ;  /* 0x0000040000027802 */ /* 0x000fc60000000f00 */
[----:B------:R-:W-:Y:S01]  /*18290*/  IMAD.IADD R0, R0, 0x1, -R3 ;  /* 0x0000000100007824 */ /* 0x000fe200078e0a03 */
[----:B-1----:R-:W-:-:S04]  /*182a0*/  LEA R5, R5, R2, 0x18 ;  /* 0x0000000205057211 */ /* 0x002fc800078ec0ff */
[----:B------:R-:W-:-:S04]  /*182b0*/  SHF.L.U32 R0, R0, 0x1f, RZ ;  /* 0x0000001f00007819 */ /* 0x000fc800000006ff */
[----:B------:R-:W1:Y:S02]  /*182c0*/  SYNCS.PHASECHK.TRANS64.TRYWAIT P0, [R5+URZ+0x13220], R0 ;  /* 0x01322000050075a7 */ /* 0x000e64000800017f */
[----:B-1----:R-:W-:Y:S05]  /*182d0*/  @!P0 BRA `(.L_x_14194) ;  /* 0x0000003c00c48947 */ /* 0x002fea0003800000 */
.L_x_14347:
[----:B------:R-:W-:Y:S05]  /*182e0*/  BSYNC B0 ;  /* 0x0000000000007941 */ /* 0x000fea0003800000 */
.L_x_14193:
[----:B------:R-:W-:-:S03]  /*182f0*/  UMOV UR4, 0xffffffff ;  /* 0xffffffff00047882 */ /* 0x000fc60000000000 */
[----:B------:R-:W-:Y:S05]  /*18300*/  BRA.DIV UR4, `(.L_x_14195) ;  /* 0x0000003e04cc7947 */ /* 0x000fea000b800000 */
[----:B-1----:R-:W1:Y:S02]  /*18310*/  S2R R0, SR_TID.X ;  /* 0x0000000000007919 */ /* 0x002e640000002100 */
[----:B-1----:R-:W-:-:S04]  /*18320*/  SHF.R.U32.HI R0, RZ, 0x5, R0 ;  /* 0x00000005ff007819 */ /* 0x002fc80000011600 */
[----:B------:R-:W-:-:S05]  /*18330*/  LOP3.LUT R0, R0, 0x3, RZ, 0xc0, !PT ;  /* 0x0000000300007812 */ /* 0x000fca00078ec0ff */
[----:B------:R1:W3:Y:S02]  /*18340*/  SHFL.IDX PT, R14, R0, RZ, 0x1f ;  /* 0x00001fff000e7589 */ /* 0x0002e400000e0000 */
.L_x_14350:
[----:B---3--:R-:W-:-:S13]  /*18350*/  ISETP.NE.AND P0, PT, R14, RZ, PT ;  /* 0x000000ff0e00720c */ /* 0x008fda0003f05270 */
[----:B------:R-:W-:Y:S05]  /*18360*/  @P0 BRA `(.L_x_13964) ;  /* 0x0000000000b40947 */ /* 0x000fea0003800000 */
[----:B------:R-:W-:-:S03]  /*18370*/  UMOV UR4, 0xffffffff ;  /* 0xffffffff00047882 */ /* 0x000fc60000000000 */
[----:B------:R-:W-:Y:S05]  /*18380*/  BRA.DIV UR4, `(.L_x_14196) ;  /* 0x0000003e04e07947 */ /* 0x000fea000b800000 */
[----:B------:R-:W-:-:S13]  /*18390*/  ELECT P6, URZ, PT ;  /* 0x00000000003f782f */ /* 0x000fda00038c0000 */
.L_x_14353:
[----:B------:R-:W-:Y:S05]  /*183a0*/  @!P6 BRA `(.L_x_13964) ;  /* 0x0000000000a4e947 */ /* 0x000fea0003800000 */
[----:B-1----:R-:W3:Y:S02]  /*183b0*/  LDL.LU R0, [R1+0x38] ;  /* 0x0000380001007983 */ /* 0x002ee40000300800 */
[----:B---3--:R-:W-:-:S04]  /*183c0*/  LOP3.LUT R0, R0, 0x2, RZ, 0xfc, !PT ;  /* 0x0000000200007812 */ /* 0x008fc800078efcff */
[----:B------:R-:W-:-:S13]  /*183d0*/  ISETP.NE.AND P0, PT, R0, 0x3, PT ;  /* 0x000000030000780c */ /* 0x000fda0003f05270 */
[----:B------:R-:W-:Y:S05]  /*183e0*/  @!P0 BRA `(.L_x_14197) ;  /* 0x0000000000048947 */ /* 0x000fea0003800000 */
[----:B------:R-:W-:Y:S01]  /*183f0*/  BPT.TRAP 0x1 ;  /* 0x000000040000795c */ /* 0x000fe20000300000 */
.L_x_14197:
[----:B------:R-:W3:Y:S04]  /*18400*/  LDL R2, [R1+0x18] ;  /* 0x0000180001027983 */ /* 0x000ee80000100800 */
[----:B------:R-:W4:Y:S01]  /*18410*/  LDL.LU R0, [R1+0x8] ;  /* 0x0000080001007983 */ /* 0x000f220000300800 */
[----:B---3--:R-:W-:Y:S01]  /*18420*/  SHF.L.U32 R3, R2, 0x1f, RZ ;  /* 0x0000001f02037819 */ /* 0x008fe200000006ff */
[C---:B----4-:R-:W-:Y:S02]  /*18430*/  IMAD R4, R0.reuse, 0x8, R5 ;  /* 0x0000000800047824 */ /* 0x050fe400078e0205 */
[----:B------:R-:W-:Y:S02]  /*18440*/  VIADD R0, R0, 0x1 ;  /* 0x0000000100007836 */ /* 0x000fe40000000000 */
[----:B------:R-:W1:Y:S03]  /*18450*/  SYNCS.PHASECHK.TRANS64.TRYWAIT P1, [R4+URZ+0x13240], R3 ;  /* 0x01324003040075a7 */ /* 0x000e66000802017f */
[----:B------:R-:W-:-:S04]  /*18460*/  ISETP.NE.AND P2, PT, R0, 0x2, PT ;  /* 0x000000020000780c */ /* 0x000fc80003f45270 */
[----:B------:R-:W-:Y:S01]  /*18470*/  SEL R2, RZ, 0x1, P2 ;  /* 0x00000001ff027807 */ /* 0x000fe20001000000 */
[----:B-1----:R-:W-:Y:S08]  /*18480*/  @!P1 BRA `(.L_x_14198) ;  /* 0x0000003c00c09947 */ /* 0x002ff00003800000 */
.L_x_14354:
[----:B0-2---:R-:W2:Y:S01]  /*18490*/  LDL.LU R6, [R1+0x18] ;  /* 0x0000180001067983 */ /* 0x005ea20000300800 */
[----:B------:R-:W-:Y:S02]  /*184a0*/  SEL R0, R0, RZ, P2 ;  /* 0x000000ff00007207 */ /* 0x000fe40001000000 */
[----:B--2---:R-:W-:Y:S01]  /*184b0*/  LOP3.LUT R2, R6, R2, RZ, 0x3c, !PT ;  /* 0x0000000206027212 */ /* 0x004fe200078e3cff */
[----:B------:R-:W-:Y:S06]  /*184c0*/  @!P0 BRA `(.L_x_14199) ;  /* 0x0000000000048947 */ /* 0x000fec0003800000 */
[----:B------:R-:W-:Y:S01]  /*184d0*/  BPT.TRAP 0x1 ;  /* 0x000000040000795c */ /* 0x000fe20000300000 */
.L_x_14199:
[----:B------:R-:W-:Y:S01]  /*184e0*/  IMAD R5, R0, 0x8, R5 ;  /* 0x0000000800057824 */ /* 0x000fe200078e0205 */
[----:B------:R-:W-:-:S04]  /*184f0*/  SHF.L.U32 R0, R2, 0x1f, RZ ;  /* 0x0000001f02007819 */ /* 0x000fc800000006ff */
[----:B------:R-:W0:Y:S02]  /*18500*/  SYNCS.PHASECHK.TRANS64.TRYWAIT P1, [R5+URZ+0x13240], R0 ;  /* 0x01324000050075a7 */ /* 0x000e24000802017f */
[----:B0-----:R-:W-:Y:S05]  /*18510*/  @!P1 BRA `(.L_x_14200) ;  /* 0x0000003c00b09947 */ /* 0x001fea0003800000 */
.L_x_14355:
[----:B------:R-:W-:Y:S05]  /*18520*/  @!P0 BRA `(.L_x_14201) ;  /* 0x0000000000048947 */ /* 0x000fea0003800000 */
[----:B------:R-:W-:Y:S01]  /*18530*/  BPT.TRAP 0x1 ;  /* 0x000000040000795c */ /* 0x000fe20000300000 */
.L_x_14201:
[----:B------:R-:W2:Y:S02]  /*18540*/  SYNCS.PHASECHK.TRANS64.TRYWAIT P1, [R4+URZ+0x13260], R3 ;  /* 0x01326003040075a7 */ /* 0x000ea4000802017f */
[----:B--2---:R-:W-:Y:S05]  /*18550*/  @!P1 BRA `(.L_x_14202) ;  /* 0x0000003c00b49947 */ /* 0x004fea0003800000 */
.L_x_14356:
[----:B------:R-:W-:Y:S05]  /*18560*/  @!P0 BRA `(.L_x_14203) ;  /* 0x0000000000048947 */ /* 0x000fea0003800000 */
[----:B------:R-:W-:Y:S01]  /*18570*/  BPT.TRAP 0x1 ;  /* 0x000000040000795c */ /* 0x000fe20000300000 */
.L_x_14203:
[----:B------:R-:W3:Y:S02]  /*18580*/  SYNCS.PHASECHK.TRANS64.TRYWAIT P1, [R5+URZ+0x13260], R0 ;  /* 0x01326000050075a7 */ /* 0x000ee4000802017f */
[----:B---3--:R-:W-:Y:S05]  /*18590*/  @!P1 BRA `(.L_x_14204) ;  /* 0x0000003c00b89947 */ /* 0x008fea0003800000 */
.L_x_14357:
[----:B------:R-:W-:Y:S05]  /*185a0*/  @!P0 BRA `(.L_x_14205) ;  /* 0x0000000000048947 */ /* 0x000fea0003800000 */
[----:B------:R-:W-:Y:S01]  /*185b0*/  BPT.TRAP 0x1 ;  /* 0x000000040000795c */ /* 0x000fe20000300000 */
.L_x_14205:
[----:B------:R-:W4:Y:S02]  /*185c0*/  SYNCS.PHASECHK.TRANS64.TRYWAIT P1, [R4+URZ+0x13280], R3 ;  /* 0x01328003040075a7 */ /* 0x000f24000802017f */
[----:B----4-:R-:W-:Y:S05]  /*185d0*/  @!P1 BRA `(.L_x_14206) ;  /* 0x0000003c00bc9947 */ /* 0x010fea0003800000 */
.L_x_14358:
[----:B------:R-:W-:Y:S05]  /*185e0*/  @!P0 BRA `(.L_x_14207) ;  /* 0x0000000000048947 */ /* 0x000fea0003800000 */
[----:B------:R-:W-:Y:S01]  /*185f0*/  BPT.TRAP 0x1 ;  /* 0x000000040000795c */ /* 0x000fe20000300000 */
.L_x_14207:
[----:B------:R0:W0:Y:S02]  /*18600*/  SYNCS.PHASECHK.TRANS64.TRYWAIT P0, [R5+URZ+0x13280], R0 ;  /* 0x01328000050075a7 */ /* 0x000024000800017f */
[----:B0-----:R-:W-:Y:S05]  /*18610*/  @!P0 NANOSLEEP.SYNCS 0x989680 ;  /* 0x009896800000895d */ /* 0x001fea0003900000 */
[----:B------:R-:W0:Y:S02]  /*18620*/  @!P0 SYNCS.PHASECHK.TRANS64 P0, [R5+URZ+0x13280], R0 ;  /* 0x01328000050085a7 */ /* 0x000e24000800007f */
[----:B0-----:R-:W-:Y:S05]  /*18630*/  @!P0 BRA `(.L_x_14207) ;  /* 0xfffffffc00f08947 */ /* 0x001fea000383ffff */
.L_x_13964:
[----:B------:R-:W-:Y:S05]  /*18640*/  BSYNC B8 ;  /* 0x0000000000087941 */ /* 0x000fea0003800000 */
.L_x_13961:
[----:B------:R-:W-:Y:S05]  /*18650*/  EXIT ;  /* 0x000000000000794d */ /* 0x000fea0003800000 */
.L_x_13982:
[----:B0-----:R0:W1:Y:S02]  /*18660*/  SYNCS.PHASECHK.TRANS64.TRYWAIT P5, [R67+URZ+0x13290], R68 ;  /* 0x01329044430075a7 */ /* 0x00106400080a017f */
[----:B-1----:R-:W-:Y:S05]  /*18670*/  @!P5 NANOSLEEP.SYNCS 0x989680 ;  /* 0x009896800000d95d */ /* 0x002fea0003900000 */
[----:B------:R-:W1:Y:S02]  /*18680*/  @!P5 SYNCS.PHASECHK.TRANS64 P5, [R67+URZ+0x13290], R68 ;  /* 0x013290444300d5a7 */ /* 0x000e6400080a007f */
[----:B-1----:R-:W-:Y:S05]  /*18690*/  @!P5 BRA `(.L_x_13982) ;  /* 0xfffffffc00f0d947 */ /* 0x002fea000383ffff */
[----:B------:R-:W-:Y:S05]  /*186a0*/  BRA `(.L_x_14208) ;  /* 0xfffffea000c87947 */ /* 0x000fea000383ffff */
.L_x_13983:
[----:B------:R-:W-:Y:S01]  /*186b0*/  BSSY B1, `(.L_x_14209) ;  /* 0x0000007000017945 */ /* 0x000fe20003800000 */
[----:B------:R-:W-:Y:S02]  /*186c0*/  IMAD.MOV.U32 R12, RZ, RZ, RZ ;  /* 0x000000ffff0c7224 */ /* 0x000fe400078e00ff */
[----:B------:R-:W-:Y:S02]  /*186d0*/  IMAD.MOV.U32 R11, RZ, RZ, 0x1e1f ;  /* 0x00001e1fff0b7424 */ /* 0x000fe400078e00ff */
[----:B------:R-:W-:-:S07]  /*186e0*/  IMAD.MOV.U32 R15, RZ, RZ, -0x1 ;  /* 0xffffffffff0f7424 */ /* 0x000fce00078e00ff */
[----:B0-----:R-:W-:Y:S05]  /*186f0*/  WARPSYNC.COLLECTIVE R15, `(.L_x_14210) ;  /* 0x000000000f087348 */ /* 0x001fea0003c00000 */
[----:B------:R1:W2:Y:S02]  /*18700*/  SHFL.IDX P6, R14, R13, R12, R11 ;  /* 0x0000000c0d0e7389 */ /* 0x0002a400000c000b */
[----:B012---:R-:W-:Y:S01]  /*18710*/  ENDCOLLECTIVE ;  /* 0x000000000000791b */ /* 0x007fe20003800000 */
.L_x_14210:
[----:B------:R-:W-:Y:S05]  /*18720*/  BSYNC B1 ;  /* 0x0000000000017941 */ /* 0x000fea0003800000 */
.L_x_14209:
        /* <DEDUP_REMOVED lines=8> */
.L_x_14211:
[----:B------:R-:W-:Y:S05]  /*187b0*/  BRA `(.L_x_14212) ;  /* 0xfffffea000987947 */ /* 0x000fea000383ffff */
.L_x_13993:
[----:B0-----:R0:W1:Y:S02]  /*187c0*/  SYNCS.PHASECHK.TRANS64.TRYWAIT P6, [R67+URZ+0x13290], R68 ;  /* 0x01329044430075a7 */ /* 0x00106400080c017f */
[----:B-1----:R-:W-:Y:S05]  /*187d0*/  @!P6 NANOSLEEP.SYNCS 0x989680 ;  /* 0x009896800000e95d */ /* 0x002fea0003900000 */
[----:B------:R-:W1:Y:S02]  /*187e0*/  @!P6 SYNCS.PHASECHK.TRANS64 P6, [R67+URZ+0x13290], R68 ;  /* 0x013290444300e5a7 */ /* 0x000e6400080c007f */
[----:B-1----:R-:W-:Y:S05]  /*187f0*/  @!P6 BRA `(.L_x_13993) ;  /* 0xfffffffc00f0e947 */ /* 0x002fea000383ffff */
[----:B------:R-:W-:Y:S05]  /*18800*/  BRA `(.L_x_14213) ;  /* 0xfffffeb400007947 */ /* 0x000fea000383ffff */
.L_x_13994:
[----:B------:R-:W-:Y:S01]  /*18810*/  BSSY B1, `(.L_x_14214) ;  /* 0x0000007000017945 */ /* 0x000fe20003800000 */
[----:B------:R-:W-:Y:S02]  /*18820*/  IMAD.MOV.U32 R12, RZ, RZ, RZ ;  /* 0x000000ffff0c7224 */ /* 0x000fe400078e00ff */
[----:B------:R-:W-:Y:S02]  /*18830*/  IMAD.MOV.U32 R11, RZ, RZ, 0x1e1f ;  /* 0x00001e1fff0b7424 */ /* 0x000fe400078e00ff */
[----:B------:R-:W-:-:S07]  /*18840*/  IMAD.MOV.U32 R15, RZ, RZ, -0x1 ;  /* 0xffffffffff0f7424 */ /* 0x000fce00078e00ff */
[----:B0-----:R-:W-:Y:S05]  /*18850*/  WARPSYNC.COLLECTIVE R15, `(.L_x_14215) ;  /* 0x000000000f087348 */ /* 0x001fea0003c00000 */
[----:B------:R1:W2:Y:S02]  /*18860*/  SHFL.IDX P6, R14, R13, R12, R11 ;  /* 0x0000000c0d0e7389 */ /* 0x0002a400000c000b */
[----:B012---:R-:W-:Y:S01]  /*18870*/  ENDCOLLECTIVE ;  /* 0x000000000000791b */ /* 0x007fe20003800000 */
.L_x_14215:
[----:B------:R-:W-:Y:S05]  /*18880*/  BSYNC B1 ;  /* 0x0000000000017941 */ /* 0x000fea0003800000 */
.L_x_14214:
        /* <DEDUP_REMOVED lines=8> */
.L_x_14216:
[----:B------:R-:W-:Y:S01]  /*18910*/  IMAD.MOV.U32 R72, RZ, RZ, R14 ;  /* 0x000000ffff487224 */ /* 0x000fe200078e000e */
[----:B------:R-:W-:Y:S06]  /*18920*/  BRA `(.L_x_14217) ;  /* 0xfffffeb000cc7947 */ /* 0x000fec000383ffff */
.L_x_13999:
[----:B0-----:R0:W1:Y:S02]  /*18930*/  SYNCS.PHASECHK.TRANS64.TRYWAIT P3, [R67+URZ+0x13290], R68 ;  /* 0x01329044430075a7 */ /* 0x001064000806017f */
[----:B-1----:R-:W-:Y:S05]  /*18940*/  @!P3 NANOSLEEP.SYNCS 0x989680 ;  /* 0x009896800000b95d */ /* 0x002fea0003900000 */
[----:B------:R-:W1:Y:S02]  /*18950*/  @!P3 SYNCS.PHASECHK.TRANS64 P3, [R67+URZ+0x13290], R68 ;  /* 0x013290444300b5a7 */ /* 0x000e64000806007f */
[----:B-1----:R-:W-:Y:S05]  /*18960*/  @!P3 BRA `(.L_x_13999) ;  /* 0xfffffffc00f0b947 */ /* 0x002fea000383ffff */
[----:B------:R-:W-:Y:S05]  /*18970*/  BRA `(.L_x_14218) ;  /* 0xfffffec000bc7947 */ /* 0x000fea000383ffff */
.L_x_14000:
[----:B------:R-:W-:Y:S01]  /*18980*/  BSSY B1, `(.L_x_14219) ;  /* 0x0000007000017945 */ /* 0x000fe20003800000 */
[----:B------:R-:W-:Y:S02]  /*18990*/  IMAD.MOV.U32 R12, RZ, RZ, RZ ;  /* 0x000000ffff0c7224 */ /* 0x000fe400078e00ff */
[----:B------:R-:W-:Y:S02]  /*189a0*/  IMAD.MOV.U32 R11, RZ, RZ, 0x1e1f ;  /* 0x00001e1fff0b7424 */ /* 0x000fe400078e00ff */
[----:B------:R-:W-:-:S07]  /*189b0*/  IMAD.MOV.U32 R15, RZ, RZ, -0x1 ;  /* 0xffffffffff0f7424 */ /* 0x000fce00078e00ff */
[----:B0-----:R-:W-:Y:S05]  /*189c0*/  WARPSYNC.COLLECTIVE R15, `(.L_x_14220) ;  /* 0x000000000f087348 */ /* 0x001fea0003c00000 */
[----:B------:R1:W2:Y:S02]  /*189d0*/  SHFL.IDX P6, R14, R13, R12, R11 ;  /* 0x0000000c0d0e7389 */ /* 0x0002a400000c000b */
[----:B012---:R-:W-:Y:S01]  /*189e0*/  ENDCOLLECTIVE ;  /* 0x000000000000791b */ /* 0x007fe20003800000 */
.L_x_14220:
[----:B------:R-:W-:Y:S05]  /*189f0*/  BSYNC B1 ;  /* 0x0000000000017941 */ /* 0x000fea0003800000 */
.L_x_14219:
        /* <DEDUP_REMOVED lines=8> */
.L_x_14221:
[----:B------:R-:W-:Y:S05]  /*18a80*/  BRA `(.L_x_14222) ;  /* 0xfffffec000ec7947 */ /* 0x000fea000383ffff */
.L_x_14004:
[----:B-1----:R1:W4:Y:S02]  /*18a90*/  SYNCS.PHASECHK.TRANS64.TRYWAIT P4, [R67+URZ+0x132b0], R68 ;  /* 0x0132b044430075a7 */ /* 0x002324000808017f */
[----:B----4-:R-:W-:Y:S05]  /*18aa0*/  @!P4 NANOSLEEP.SYNCS 0x989680 ;  /* 0x009896800000c95d */ /* 0x010fea0003900000 */
[----:B------:R-:W4:Y:S02]  /*18ab0*/  @!P4 SYNCS.PHASECHK.TRANS64 P4, [R67+URZ+0x132b0], R68 ;  /* 0x0132b0444300c5a7 */ /* 0x000f24000808007f */
[----:B----4-:R-:W-:Y:S05]  /*18ac0*/  @!P4 BRA `(.L_x_14004) ;  /* 0xfffffffc00f0c947 */ /* 0x010fea000383ffff */
[----:B------:R-:W-:Y:S05]  /*18ad0*/  BRA `(.L_x_14223) ;  /* 0xfffffec400607947 */ /* 0x000fea000383ffff */
.L_x_14024:
        /* <DEDUP_REMOVED lines=8> */
.L_x_14225:
[----:B------:R-:W-:Y:S05]  /*18b60*/  BSYNC B1 ;  /* 0x0000000000017941 */ /* 0x000fea0003800000 */
.L_x_14224:
        /* <DEDUP_REMOVED lines=8> */
.L_x_14226:
[----:B------:R-:W-:Y:S01]  /*18bf0*/  IMAD.MOV.U32 R13, RZ, RZ, R31 ;  /* 0x000000ffff0d7224 */ /* 0x000fe200078e001f */
[----:B------:R-:W-:-:S07]  /*18c00*/  MOV R29, R14 ;  /* 0x0000000e001d7202 */ /* 0x000fce0000000f00 */
[----:B------:R-:W-:Y:S05]  /*18c10*/  WARPSYNC.COLLECTIVE R15, `(.L_x_14227) ;  /* 0x000000000f087348 */ /* 0x000fea0003c00000 */
[----:B------:R0:W1:Y:S02]  /*18c20*/  SHFL.IDX P6, R14, R13, R12, R11 ;  /* 0x0000000c0d0e7389 */ /* 0x00006400000c000b */
[----:B01----:R-:W-:Y:S01]  /*18c30*/  ENDCOLLECTIVE ;  /* 0x000000000000791b */ /* 0x003fe20003800000 */
.L_x_14227:
[----:B------:R-:W-:Y:S02]  /*18c40*/  IMAD.MOV.U32 R13, RZ, RZ, R32 ;  /* 0x000000ffff0d7224 */ /* 0x000fe400078e0020 */
[----:B------:R-:W-:-:S07]  /*18c50*/  IMAD.MOV.U32 R3, RZ, RZ, R14 ;  /* 0x000000ffff037224 */ /* 0x000fce00078e000e */
[----:B------:R-:W-:Y:S05]  /*18c60*/  WARPSYNC.COLLECTIVE R15, `(.L_x_14228) ;  /* 0x000000000f087348 */ /* 0x000fea0003c00000 */
[----:B------:R0:W1:Y:S02]  /*18c70*/  SHFL.IDX P6, R14, R13, R12, R11 ;  /* 0x0000000c0d0e7389 */ /* 0x00006400000c000b */
[----:B01----:R-:W-:Y:S01]  /*18c80*/  ENDCOLLECTIVE ;  /* 0x000000000000791b */ /* 0x003fe20003800000 */
.L_x_14228:
[----:B------:R-:W-:Y:S05]  /*18c90*/  BRA `(.L_x_14229) ;  /* 0xfffffed400007947 */ /* 0x000fea000383ffff */
.L_x_14028:
[----:B-1----:R1:W3:Y:S02]  /*18ca0*/  SYNCS.PHASECHK.TRANS64.TRYWAIT P0, [R18+URZ+0x13200], R27 ;  /* 0x0132001b120075a7 */ /* 0x0022e4000800017f */
[----:B---3--:R-:W-:Y:S05]  /*18cb0*/  @!P0 NANOSLEEP.SYNCS 0x989680 ;  /* 0x009896800000895d */ /* 0x008fea0003900000 */
[----:B------:R-:W3:Y:S02]  /*18cc0*/  @!P0 SYNCS.PHASECHK.TRANS64 P0, [R18+URZ+0x13200], R27 ;  /* 0x0132001b120085a7 */ /* 0x000ee4000800007f */
[----:B---3--:R-:W-:Y:S05]  /*18cd0*/  @!P0 BRA `(.L_x_14028) ;  /* 0xfffffffc00f08947 */ /* 0x008fea000383ffff */
[----:B------:R-:W-:Y:S05]  /*18ce0*/  BRA `(.L_x_14230) ;  /* 0xfffffed400987947 */ /* 0x000fea000383ffff */
.L_x_14032:
        /* <DEDUP_REMOVED lines=8> */
.L_x_14232:
[----:B------:R-:W-:Y:S05]  /*18d70*/  BSYNC B1 ;  /* 0x0000000000017941 */ /* 0x000fea0003800000 */
.L_x_14231:
        /* <DEDUP_REMOVED lines=8> */
.L_x_14233:
[----:B------:R-:W-:Y:S02]  /*18e00*/  IMAD.MOV.U32 R13, RZ, RZ, R31 ;  /* 0x000000ffff0d7224 */ /* 0x000fe400078e001f */
[----:B------:R-:W-:-:S07]  /*18e10*/  IMAD.MOV.U32 R29, RZ, RZ, R14 ;  /* 0x000000ffff1d7224 */ /* 0x000fce00078e000e */
[----:B------:R-:W-:Y:S05]  /*18e20*/  WARPSYNC.COLLECTIVE R15, `(.L_x_14234) ;  /* 0x000000000f087348 */ /* 0x000fea0003c00000 */
[----:B------:R0:W1:Y:S02]  /*18e30*/  SHFL.IDX P6, R14, R13, R12, R11 ;  /* 0x0000000c0d0e7389 */ /* 0x00006400000c000b */
[----:B01----:R-:W-:Y:S01]  /*18e40*/  ENDCOLLECTIVE ;  /* 0x000000000000791b */ /* 0x003fe20003800000 */
.L_x_14234:
[----:B------:R-:W-:Y:S02]  /*18e50*/  IMAD.MOV.U32 R13, RZ, RZ, R32 ;  /* 0x000000ffff0d7224 */ /* 0x000fe400078e0020 */
[----:B------:R-:W-:-:S07]  /*18e60*/  IMAD.MOV.U32 R21, RZ, RZ, R14 ;  /* 0x000000ffff157224 */ /* 0x000fce00078e000e */
[----:B------:R-:W-:Y:S05]  /*18e70*/  WARPSYNC.COLLECTIVE R15, `(.L_x_14235) ;  /* 0x000000000f087348 */ /* 0x000fea0003c00000 */
[----:B------:R0:W1:Y:S02]  /*18e80*/  SHFL.IDX P6, R14, R13, R12, R11 ;  /* 0x0000000c0d0e7389 */ /* 0x00006400000c000b */
[----:B01----:R-:W-:Y:S01]  /*18e90*/  ENDCOLLECTIVE ;  /* 0x000000000000791b */ /* 0x003fe20003800000 */
.L_x_14235:
[----:B------:R-:W-:Y:S05]  /*18ea0*/  BRA `(.L_x_14236) ;  /* 0xfffffee400487947 */ /* 0x000fea000383ffff */
.L_x_14036:
[----:B-1----:R1:W3:Y:S02]  /*18eb0*/  SYNCS.PHASECHK.TRANS64.TRYWAIT P1, [R18+URZ+0x13200], R27 ;  /* 0x0132001b120075a7 */ /* 0x0022e4000802017f */
[----:B---3--:R-:W-:Y:S05]  /*18ec0*/  @!P1 NANOSLEEP.SYNCS 0x989680 ;  /* 0x009896800000995d */ /* 0x008fea0003900000 */
[----:B------:R-:W3:Y:S02]  /*18ed0*/  @!P1 SYNCS.PHASECHK.TRANS64 P1, [R18+URZ+0x13200], R27 ;  /* 0x0132001b120095a7 */ /* 0x000ee4000802007f */
[----:B---3--:R-:W-:Y:S05]  /*18ee0*/  @!P1 BRA `(.L_x_14036) ;  /* 0xfffffffc00f09947 */ /* 0x008fea000383ffff */
[----:B------:R-:W-:Y:S05]  /*18ef0*/  BRA `(.L_x_14237) ;  /* 0xfffffee400c87947 */ /* 0x000fea000383ffff */
.L_x_14040:
[----:B-1----:R1:W3:Y:S02]  /*18f00*/  SYNCS.PHASECHK.TRANS64.TRYWAIT P1, [R3+URZ+0x13230], R4 ;  /* 0x01323004030075a7 */ /* 0x0022e4000802017f */
[----:B---3--:R-:W-:Y:S05]  /*18f10*/  @!P1 NANOSLEEP.SYNCS 0x989680 ;  /* 0x009896800000995d */ /* 0x008fea0003900000 */
[----:B------:R-:W3:Y:S02]  /*18f20*/  @!P1 SYNCS.PHASECHK.TRANS64 P1, [R3+URZ+0x13230], R4 ;  /* 0x01323004030095a7 */ /* 0x000ee4000802007f */
[----:B---3--:R-:W-:Y:S05]  /*18f30*/  @!P1 BRA `(.L_x_14040) ;  /* 0xfffffffc00f09947 */ /* 0x008fea000383ffff */
[----:B------:R-:W-:Y:S05]  /*18f40*/  BRA `(.L_x_14039) ;  /* 0xfffffef8001c7947 */ /* 0x000fea000383ffff */
.L_x_14048:
[----:B0-----:R0:W1:Y:S02]  /*18f50*/  SYNCS.PHASECHK.TRANS64.TRYWAIT P1, [R0+URZ+0x13230], R13 ;  /* 0x0132300d000075a7 */ /* 0x001064000802017f */
[----:B-1----:R-:W-:Y:S05]  /*18f60*/  @!P1 NANOSLEEP.SYNCS 0x989680 ;  /* 0x009896800000995d */ /* 0x002fea0003900000 */
[----:B------:R-:W1:Y:S02]  /*18f70*/  @!P1 SYNCS.PHASECHK.TRANS64 P1, [R0+URZ+0x13230], R13 ;  /* 0x0132300d000095a7 */ /* 0x000e64000802007f */
[----:B-1----:R-:W-:Y:S05]  /*18f80*/  @!P1 BRA `(.L_x_14048) ;  /* 0xfffffffc00f09947 */ /* 0x002fea000383ffff */
[----:B------:R-:W-:Y:S05]  /*18f90*/  BRA `(.L_x_14047) ;  /* 0xffffff2000c07947 */ /* 0x000fea000383ffff */
.L_x_14053:
[----:B--2---:R2:W3:Y:S02]  /*18fa0*/  SYNCS.PHASECHK.TRANS64.TRYWAIT P1, [R14+URZ+0x13250], R9 ;  /* 0x013250090e0075a7 */ /* 0x0044e4000802017f */
[----:B---3--:R-:W-:Y:S05]  /*18fb0*/  @!P1 NANOSLEEP.SYNCS 0x989680 ;  /* 0x009896800000995d */ /* 0x008fea0003900000 */
[----:B------:R-:W3:Y:S02]  /*18fc0*/  @!P1 SYNCS.PHASECHK.TRANS64 P1, [R14+URZ+0x13250], R9 ;  /* 0x013250090e0095a7 */ /* 0x000ee4000802007f */
[----:B---3--:R-:W-:Y:S05]  /*18fd0*/  @!P1 BRA `(.L_x_14053) ;  /* 0xfffffffc00f09947 */ /* 0x008fea000383ffff */
[----:B------:R-:W-:Y:S05]  /*18fe0*/  BRA `(.L_x_14052) ;  /* 0xffffff2800307947 */ /* 0x000fea000383ffff */
.L_x_14061:
[----:B-1----:R1:W2:Y:S02]  /*18ff0*/  SYNCS.PHASECHK.TRANS64.TRYWAIT P1, [R3+URZ+0x13250], R4 ;  /* 0x01325004030075a7 */ /* 0x0022a4000802017f */
[----:B--2---:R-:W-:Y:S05]  /*19000*/  @!P1 NANOSLEEP.SYNCS 0x989680 ;  /* 0x009896800000995d */ /* 0x004fea0003900000 */
[----:B------:R-:W2:Y:S02]  /*19010*/  @!P1 SYNCS.PHASECHK.TRANS64 P1, [R3+URZ+0x13250], R4 ;  /* 0x01325004030095a7 */ /* 0x000ea4000802007f */
[----:B--2---:R-:W-:Y:S05]  /*19020*/  @!P1 BRA `(.L_x_14061) ;  /* 0xfffffffc00f09947 */ /* 0x004fea000383ffff */
[----:B------:R-:W-:Y:S05]  /*19030*/  BRA `(.L_x_14060) ;  /* 0xffffff4400bc7947 */ /* 0x000fea000383ffff */
.L_x_14088:
[----:B-1----:R-:W0:Y:S01]  /*19040*/  S2R R9, SR_TID.X ;  /* 0x0000000000097919 */ /* 0x002e220000002100 */
        /* <DEDUP_REMOVED lines=10> */
.L_x_14239:
[----:B------:R-:W-:Y:S05]  /*190f0*/  BSYNC B1 ;  /* 0x0000000000017941 */ /* 0x000fea0003800000 */
.L_x_14238:
[----:B------:R-:W-:Y:S05]  /*19100*/  BRA `(.L_x_14240) ;  /* 0xffffff90004c7947 */ /* 0x000fea000383ffff */
.L_x_14090:
[----:B------:R-:W-:Y:S01]  /*19110*/  BSSY B1, `(.L_x_14241) ;  /* 0x0000006000017945 */ /* 0x000fe20003800000 */
[----:B------:R-:W-:-:S07]  /*19120*/  IMAD.MOV.U32 R15, RZ, RZ, -0x1 ;  /* 0xffffffffff0f7424 */ /* 0x000fce00078e00ff */
[----:B01----:R-:W-:Y:S05]  /*19130*/  WARPSYNC.COLLECTIVE R15, `(.L_x_14242) ;  /* 0x000000000f0c7348 */ /* 0x003fea0003c00000 */
[----:B------:R-:W-:Y:S02]  /*19140*/  ELECT P6, UR62, PT ;  /* 0x00000000003e782f */ /* 0x000fe400038c0000 */
[----:B------:R-:W-:Y:S01]  /*19150*/  MOV R14, UR62 ;  /* 0x0000003e000e7c02 */ /* 0x000fe20008000f00 */
[----:B01----:R-:W-:Y:S10]  /*19160*/  ENDCOLLECTIVE ;  /* 0x000000000000791b */ /* 0x003ff40003800000 */
.L_x_14242:
[----:B------:R-:W-:Y:S05]  /*19170*/  BSYNC B1 ;  /* 0x0000000000017941 */ /* 0x000fea0003800000 */
.L_x_14241:
[----:B------:R-:W-:Y:S05]  /*19180*/  BRA `(.L_x_14089) ;  /* 0xffffff9000447947 */ /* 0x000fea000383ffff */
.L_x_14092:
[----:B0-----:R0:W2:Y:S02]  /*19190*/  SYNCS.PHASECHK.TRANS64.TRYWAIT P0, [R17+URZ+0x13220], R6 ;  /* 0x01322006110075a7 */ /* 0x0010a4000800017f */
[----:B--2---:R-:W-:Y:S05]  /*191a0*/  @!P0 NANOSLEEP.SYNCS 0x989680 ;  /* 0x009896800000895d */ /* 0x004fea0003900000 */
[----:B------:R-:W2:Y:S02]  /*191b0*/  @!P0 SYNCS.PHASECHK.TRANS64 P0, [R17+URZ+0x13220], R6 ;  /* 0x01322006110085a7 */ /* 0x000ea4000800007f */
[----:B--2---:R-:W-:Y:S05]  /*191c0*/  @!P0 BRA `(.L_x_14092) ;  /* 0xfffffffc00f08947 */ /* 0x004fea000383ffff */
[----:B------:R-:W-:Y:S05]  /*191d0*/  BRA `(.L_x_14243) ;  /* 0xffffff9000547947 */ /* 0x000fea000383ffff */
.L_x_14096:
[----:B0-----:R0:W1:Y:S02]  /*191e0*/  SYNCS.PHASECHK.TRANS64.TRYWAIT P0, [R6+URZ+0x132a0], R10 ;  /* 0x0132a00a060075a7 */ /* 0x001064000800017f */
[----:B-1----:R-:W-:Y:S05]  /*191f0*/  @!P0 NANOSLEEP.SYNCS 0x989680 ;  /* 0x009896800000895d */ /* 0x002fea0003900000 */
[----:B------:R-:W1:Y:S02]  /*19200*/  @!P0 SYNCS.PHASECHK.TRANS64 P0, [R6+URZ+0x132a0], R10 ;  /* 0x0132a00a060085a7 */ /* 0x000e64000800007f */
[----:B-1----:R-:W-:Y:S05]  /*19210*/  @!P0 BRA `(.L_x_14096) ;  /* 0xfffffffc00f08947 */ /* 0x002fea000383ffff */
[----:B------:R-:W-:Y:S05]  /*19220*/  BRA `(.L_x_14244) ;  /* 0xffffff9000747947 */ /* 0x000fea000383ffff */
.L_x_14101:
[----:B-1----:R1:W2:Y:S02]  /*19230*/  SYNCS.PHASECHK.TRANS64.TRYWAIT P0, [R6+URZ+0x132c0], R10 ;  /* 0x0132c00a060075a7 */ /* 0x0022a4000800017f */
[----:B--2---:R-:W-:Y:S05]  /*19240*/  @!P0 NANOSLEEP.SYNCS 0x989680 ;  /* 0x009896800000895d */ /* 0x004fea0003900000 */
[----:B------:R-:W2:Y:S02]  /*19250*/  @!P0 SYNCS.PHASECHK.TRANS64 P0, [R6+URZ+0x132c0], R10 ;  /* 0x0132c00a060085a7 */ /* 0x000ea4000800007f */
[----:B--2---:R-:W-:Y:S05]  /*19260*/  @!P0 BRA `(.L_x_14101) ;  /* 0xfffffffc00f08947 */ /* 0x004fea000383ffff */
[----:B------:R-:W-:Y:S05]  /*19270*/  BRA `(.L_x_14245) ;  /* 0xffffff9000f47947 */ /* 0x000fea000383ffff */
.L_x_14108:
[----:B0-----:R0:W1:Y:S02]  /*19280*/  SYNCS.PHASECHK.TRANS64.TRYWAIT P2, [R6+URZ+0x132a0], R7 ;  /* 0x0132a007060075a7 */ /* 0x001064000804017f */
[----:B-1----:R-:W-:Y:S05]  /*19290*/  @!P2 NANOSLEEP.SYNCS 0x989680 ;  /* 0x009896800000a95d */ /* 0x002fea0003900000 */
[----:B------:R-:W1:Y:S02]  /*192a0*/  @!P2 SYNCS.PHASECHK.TRANS64 P2, [R6+URZ+0x132a0], R7 ;  /* 0x0132a0070600a5a7 */ /* 0x000e64000804007f */
[----:B-1----:R-:W-:Y:S05]  /*192b0*/  @!P2 BRA `(.L_x_14108) ;  /* 0xfffffffc00f0a947 */ /* 0x002fea000383ffff */
[----:B------:R-:W-:Y:S05]  /*192c0*/  BRA `(.L_x_14246) ;  /* 0xffffff9400c87947 */ /* 0x000fea000383ffff */
.L_x_14113:
[----:B-1----:R1:W2:Y:S02]  /*192d0*/  SYNCS.PHASECHK.TRANS64.TRYWAIT P2, [R6+URZ+0x132c0], R7 ;  /* 0x0132c007060075a7 */ /* 0x0022a4000804017f */
[----:B--2---:R-:W-:Y:S05]  /*192e0*/  @!P2 NANOSLEEP.SYNCS 0x989680 ;  /* 0x009896800000a95d */ /* 0x004fea0003900000 */
[----:B------:R-:W2:Y:S02]  /*192f0*/  @!P2 SYNCS.PHASECHK.TRANS64 P2, [R6+URZ+0x132c0], R7 ;  /* 0x0132c0070600a5a7 */ /* 0x000ea4000804007f */
[----:B--2---:R-:W-:Y:S05]  /*19300*/  @!P2 BRA `(.L_x_14113) ;  /* 0xfffffffc00f0a947 */ /* 0x004fea000383ffff */
[----:B------:R-:W-:Y:S05]  /*19310*/  BRA `(.L_x_14247) ;  /* 0xffffff9800447947 */ /* 0x000fea000383ffff */
.L_x_14130:
[----:B-1----:R-:W0:Y:S01]  /*19320*/  S2R R21, SR_TID.X ;  /* 0x0000000000157919 */ /* 0x002e220000002100 */
[----:B------:R-:W-:Y:S01]  /*19330*/  BSSY B0, `(.L_x_14248) ;  /* 0x000000a000007945 */ /* 0x000fe20003800000 */
        /* <DEDUP_REMOVED lines=9> */
.L_x_14249:
[----:B------:R-:W-:Y:S05]  /*193d0*/  BSYNC B0 ;  /* 0x0000000000007941 */ /* 0x000fea0003800000 */
.L_x_14248:
[----:B------:R-:W-:Y:S05]  /*193e0*/  BRA `(.L_x_14250) ;  /* 0xffffffa800747947 */ /* 0x000fea000383ffff */
.L_x_14133:
[----:B0-----:R-:W2:Y:S02]  /*193f0*/  LDL R0, [R1+0x44] ;  /* 0x0000440001007983 */ /* 0x001ea40000100800 */
[----:B--2---:R0:W1:Y:S02]  /*19400*/  SYNCS.PHASECHK.TRANS64.TRYWAIT P0, [R4+URZ+0x13280], R0 ;  /* 0x01328000040075a7 */ /* 0x004064000800017f */
[----:B-1----:R-:W-:Y:S05]  /*19410*/  @!P0 NANOSLEEP.SYNCS 0x989680 ;  /* 0x009896800000895d */ /* 0x002fea0003900000 */
[----:B------:R-:W1:Y:S02]  /*19420*/  @!P0 SYNCS.PHASECHK.TRANS64 P0, [R4+URZ+0x13280], R0 ;  /* 0x01328000040085a7 */ /* 0x000e64000800007f */
[----:B-1----:R-:W-:Y:S05]  /*19430*/  @!P0 BRA `(.L_x_14133) ;  /* 0xfffffffc00ec8947 */ /* 0x002fea000383ffff */
[----:B------:R-:W-:Y:S05]  /*19440*/  BRA `(.L_x_14251) ;  /* 0xffffffa800907947 */ /* 0x000fea000383ffff */
.L_x_14134:
        /* <DEDUP_REMOVED lines=8> */
.L_x_14253:
[----:B------:R-:W-:Y:S05]  /*194d0*/  BSYNC B0 ;  /* 0x0000000000007941 */ /* 0x000fea0003800000 */
.L_x_14252:
        /* <DEDUP_REMOVED lines=8> */
.L_x_14254:
[----:B------:R-:W-:Y:S02]  /*19560*/  IMAD.MOV.U32 R13, RZ, RZ, R2 ;  /* 0x000000ffff0d7224 */ /* 0x000fe400078e0002 */
[----:B------:R-:W-:Y:S02]  /*19570*/  IMAD.MOV.U32 R12, RZ, RZ, 0x1 ;  /* 0x00000001ff0c7424 */ /* 0x000fe400078e00ff */
[----:B------:R-:W-:-:S07]  /*19580*/  IMAD.MOV.U32 R3, RZ, RZ, R14 ;  /* 0x000000ffff037224 */ /* 0x000fce00078e000e */
[----:B------:R-:W-:Y:S05]  /*19590*/  WARPSYNC.COLLECTIVE R15, `(.L_x_14255) ;  /* 0x000000000f087348 */ /* 0x000fea0003c00000 */
[----:B------:R0:W1:Y:S02]  /*195a0*/  SHFL.IDX P6, R14, R13, R12, R11 ;  /* 0x0000000c0d0e7389 */ /* 0x00006400000c000b */
[----:B01----:R-:W-:Y:S01]  /*195b0*/  ENDCOLLECTIVE ;  /* 0x000000000000791b */ /* 0x003fe20003800000 */
.L_x_14255:
[----:B------:R-:W-:Y:S01]  /*195c0*/  IADD3 R20, P1, R20, R3, RZ ;  /* 0x0000000314147210 */ /* 0x000fe20007f3e0ff */
[----:B------:R-:W-:-:S04]  /*195d0*/  IMAD.IADD R3, R17, 0x1, R19 ;  /* 0x0000000111037824 */ /* 0x000fc800078e0213 */
[----:B------:R-:W-:Y:S01]  /*195e0*/  IMAD.X R21, RZ, RZ, R10, P1 ;  /* 0x000000ffff157224 */ /* 0x000fe200008e060a */
[----:B------:R-:W-:Y:S01]  /*195f0*/  ISETP.LT.OR P1, PT, R5, 0x1, P0 ;  /* 0x000000010500780c */ /* 0x000fe20000721670 */
[----:B------:R-:W0:Y:S01]  /*19600*/  S2R R10, SR_TID.X ;  /* 0x00000000000a7919 */ /* 0x000e220000002100 */
[----:B------:R-:W-:-:S11]  /*19610*/  IMAD.MOV.U32 R13, RZ, RZ, R0 ;  /* 0x000000ffff0d7224 */ /* 0x000fd600078e0000 */
[----:B------:R-:W-:Y:S01]  /*19620*/  @!PT LDS RZ, [RZ] ;  /* 0x00000000fffff984 */ /* 0x000fe20000000800 */
[----:B------:R-:W-:Y:S01]  /*19630*/  @!PT LDS RZ, [RZ] ;  /* 0x00000000fffff984 */ /* 0x000fe20000000800 */
[----:B------:R-:W-:Y:S01]  /*19640*/  @!PT LDS RZ, [RZ] ;  /* 0x00000000fffff984 */ /* 0x000fe20000000800 */
[----:B------:R1:W-:Y:S01]  /*19650*/  LDGSTS.E.BYPASS.LTC128B.128 [R3+0x6000], desc[UR40][R20.64], !P1 ;  /* 0x0600000014037fae */ /* 0x0003e2000c901d68 */
[----:B------:R-:W-:-:S07]  /*19660*/  MOV R19, R14 ;  /* 0x0000000e00137202 */ /* 0x000fce0000000f00 */
[----:B01----:R-:W-:Y:S05]  /*19670*/  WARPSYNC.COLLECTIVE R15, `(.L_x_14256) ;  /* 0x000000000f087348 */ /* 0x003fea0003c00000 */
[----:B------:R2:W3:Y:S02]  /*19680*/  SHFL.IDX P6, R14, R13, R12, R11 ;  /* 0x0000000c0d0e7389 */ /* 0x0004e400000c000b */
[----:B0123--:R-:W-:Y:S01]  /*19690*/  ENDCOLLECTIVE ;  /* 0x000000000000791b */ /* 0x00ffe20003800000 */
.L_x_14256:
[----:B------:R-:W-:Y:S02]  /*196a0*/  IMAD.MOV.U32 R13, RZ, RZ, R2 ;  /* 0x000000ffff0d7224 */ /* 0x000fe400078e0002 */
[----:B------:R-:W-:Y:S02]  /*196b0*/  IMAD.MOV.U32 R12, RZ, RZ, 0x2 ;  /* 0x00000002ff0c7424 */ /* 0x000fe400078e00ff */
[----:B------:R-:W-:-:S05]  /*196c0*/  IMAD.SHL.U32 R21, R10, 0x10, RZ ;  /* 0x000000100a157824 */ /* 0x000fca00078e00ff */
[----:B------:R-:W-:Y:S01]  /*196d0*/  LOP3.LUT R21, R21, 0x30, RZ, 0xc0, !PT ;  /* 0x0000003015157812 */ /* 0x000fe200078ec0ff */
[----:B------:R-:W-:-:S07]  /*196e0*/  IMAD.MOV.U32 R10, RZ, RZ, R14 ;  /* 0x000000ffff0a7224 */ /* 0x000fce00078e000e */
[----:B------:R-:W-:Y:S05]  /*196f0*/  WARPSYNC.COLLECTIVE R15, `(.L_x_14257) ;  /* 0x000000000f087348 */ /* 0x000fea0003c00000 */
[----:B------:R0:W1:Y:S02]  /*19700*/  SHFL.IDX P6, R14, R13, R12, R11 ;  /* 0x0000000c0d0e7389 */ /* 0x00006400000c000b */
[----:B01----:R-:W-:Y:S01]  /*19710*/  ENDCOLLECTIVE ;  /* 0x000000000000791b */ /* 0x003fe20003800000 */
.L_x_14257:
[----:B------:R-:W-:Y:S02]  /*19720*/  IADD3 R20, P1, R21, R10, RZ ;  /* 0x0000000a15147210 */ /* 0x000fe40007f3e0ff */
[----:B------:R-:W0:Y:S03]  /*19730*/  S2R R10, SR_TID.X ;  /* 0x00000000000a7919 */ /* 0x000e260000002100 */
        /* <DEDUP_REMOVED lines=11> */
.L_x_14258:
[----:B------:R-:W-:Y:S02]  /*197f0*/  IMAD.SHL.U32 R21, R10, 0x10, RZ ;  /* 0x000000100a157824 */ /* 0x000fe400078e00ff */
[----:B------:R-:W-:-:S03]  /*19800*/  IMAD.MOV.U32 R13, RZ, RZ, R2 ;  /* 0x000000ffff0d7224 */ /* 0x000fc600078e0002 */
[----:B------:R-:W-:Y:S01]  /*19810*/  LOP3.LUT R21, R21, 0x30, RZ, 0xc0, !PT ;  /* 0x0000003015157812 */ /* 0x000fe200078ec0ff */
[----:B------:R-:W-:Y:S01]  /*19820*/  IMAD.MOV.U32 R12, RZ, RZ, 0x3 ;  /* 0x00000003ff0c7424 */ /* 0x000fe200078e00ff */
[----:B------:R-:W-:-:S07]  /*19830*/  MOV R10, R14 ;  /* 0x0000000e000a7202 */ /* 0x000fce0000000f00 */
[----:B------:R-:W-:Y:S05]  /*19840*/  WARPSYNC.COLLECTIVE R15, `(.L_x_14259) ;  /* 0x000000000f087348 */ /* 0x000fea0003c00000 */
[----:B------:R0:W1:Y:S02]  /*19850*/  SHFL.IDX P6, R14, R13, R12, R11 ;  /* 0x0000000c0d0e7389 */ /* 0x00006400000c000b */
[----:B01----:R-:W-:Y:S01]  /*19860*/  ENDCOLLECTIVE ;  /* 0x000000000000791b */ /* 0x003fe20003800000 */
.L_x_14259:
[----:B------:R-:W-:Y:S02]  /*19870*/  IADD3 R20, P1, R21, R10, RZ ;  /* 0x0000000a15147210 */ /* 0x000fe40007f3e0ff */
[----:B------:R-:W0:Y:S03]  /*19880*/  S2R R10, SR_TID.X ;  /* 0x00000000000a7919 */ /* 0x000e260000002100 */
[----:B------:R-:W-:Y:S01]  /*19890*/  IMAD.X R21, RZ, RZ, R19, P1 ;  /* 0x000000ffff157224 */ /* 0x000fe200008e0613 */
[C---:B------:R-:W-:Y:S01]  /*198a0*/  ISETP.LT.OR P1, PT, R5.reuse, 0x41, P0 ;  /* 0x000000410500780c */ /* 0x040fe20000721670 */
[----:B------:R1:W5:Y:S01]  /*198b0*/  LDL.LU R19, [R1+0x24] ;  /* 0x0000240001137983 */ /* 0x0003620000300800 */
[----:B------:R-:W-:Y:S01]  /*198c0*/  IMAD.MOV.U32 R13, RZ, RZ, R0 ;  /* 0x000000ffff0d7224 */ /* 0x000fe200078e0000 */
[----:B------:R-:W-:-:S10]  /*198d0*/  ISETP.GE.AND P3, PT, R5, 0x81, PT ;  /* 0x000000810500780c */ /* 0x000fd40003f66270 */
[----:B------:R-:W-:Y:S01]  /*198e0*/  @!PT LDS RZ, [RZ] ;  /* 0x00000000fffff984 */ /* 0x000fe20000000800 */
[----:B------:R-:W-:Y:S01]  /*198f0*/  @!PT LDS RZ, [RZ] ;  /* 0x00000000fffff984 */ /* 0x000fe20000000800 */
[----:B------:R-:W-:Y:S01]  /*19900*/  @!PT LDS RZ, [RZ] ;  /* 0x00000000fffff984 */ /* 0x000fe20000000800 */
[----:B------:R1:W-:Y:S01]  /*19910*/  LDGSTS.E.BYPASS.LTC128B.128 [R3+0x7000], desc[UR40][R20.64], !P1 ;  /* 0x0700000014037fae */ /* 0x0003e2000c901d68 */
[----:B------:R-:W-:-:S07]  /*19920*/  IMAD.MOV.U32 R2, RZ, RZ, R14 ;  /* 0x000000ffff027224 */ /* 0x000fce00078e000e */
[----:B01---5:R-:W-:Y:S05]  /*19930*/  WARPSYNC.COLLECTIVE R15, `(.L_x_14260) ;  /* 0x000000000f087348 */ /* 0x023fea0003c00000 */
[----:B------:R2:W3:Y:S02]  /*19940*/  SHFL.IDX P6, R14, R13, R12, R11 ;  /* 0x0000000c0d0e7389 */ /* 0x0004e400000c000b */
[----:B0123-5:R-:W-:Y:S01]  /*19950*/  ENDCOLLECTIVE ;  /* 0x000000000000791b */ /* 0x02ffe20003800000 */
.L_x_14260:
[----:B------:R-:W-:Y:S02]  /*19960*/  IMAD.SHL.U32 R10, R10, 0x10, RZ ;  /* 0x000000100a0a7824 */ /* 0x000fe400078e00ff */
[----:B------:R-:W-:Y:S01]  /*19970*/  IMAD.MOV.U32 R13, RZ, RZ, R26 ;  /* 0x000000ffff0d7224 */ /* 0x000fe200078e001a */
[----:B------:R-:W-:Y:S02]  /*19980*/  MOV R12, RZ ;  /* 0x000000ff000c7202 */ /* 0x000fe40000000f00 */
[----:B------:R-:W-:Y:S01]  /*19990*/  LOP3.LUT R10, R10, 0x30, RZ, 0xc0, !PT ;  /* 0x000000300a0a7812 */ /* 0x000fe200078ec0ff */
[----:B------:R-:W-:-:S07]  /*199a0*/  IMAD.MOV.U32 R0, RZ, RZ, R14 ;  /* 0x000000ffff007224 */ /* 0x000fce00078e000e */
[----:B------:R-:W-:Y:S05]  /*199b0*/  WARPSYNC.COLLECTIVE R15, `(.L_x_14261) ;  /* 0x000000000f087348 */ /* 0x000fea0003c00000 */
[----:B------:R0:W1:Y:S02]  /*199c0*/  SHFL.IDX P6, R14, R13, R12, R11 ;  /* 0x0000000c0d0e7389 */ /* 0x00006400000c000b */
[----:B01----:R-:W-:Y:S01]  /*199d0*/  ENDCOLLECTIVE ;  /* 0x000000000000791b */ /* 0x003fe20003800000 */
.L_x_14261:
[----:B------:R-:W-:Y:S01]  /*199e0*/  IADD3 R20, P1, R10, R0, RZ ;  /* 0x000000000a147210 */ /* 0x000fe20007f3e0ff */
[----:B------:R-:W-:Y:S02]  /*199f0*/  IMAD.MOV.U32 R13, RZ, RZ, R29 ;  /* 0x000000ffff0d7224 */ /* 0x000fe400078e001d */
[----:B------:R-:W-:-:S10]  /*19a00*/  IMAD.MOV.U32 R0, RZ, RZ, R14 ;  /* 0x000000ffff007224 */ /* 0x000fd400078e000e */
[----:B------:R-:W-:Y:S05]  /*19a10*/  WARPSYNC.COLLECTIVE R15, `(.L_x_14262) ;  /* 0x000000000f087348 */ /* 0x000fea0003c00000 */
[----:B------:R0:W1:Y:S02]  /*19a20*/  SHFL.IDX P6, R14, R13, R12, R11 ;  /* 0x0000000c0d0e7389 */ /* 0x00006400000c000b */
[----:B01----:R-:W-:Y:S01]  /*19a30*/  ENDCOLLECTIVE ;  /* 0x000000000000791b */ /* 0x003fe20003800000 */
.L_x_14262:
[----:B------:R-:W-:Y:S01]  /*19a40*/  IMAD.X R21, RZ, RZ, R2, P1 ;  /* 0x000000ffff157224 */ /* 0x000fe200008e0602 */
[C---:B------:R-:W-:Y:S02]  /*19a50*/  ISETP.LT.OR P1, PT, R5.reuse, 0x61, P0 ;  /* 0x000000610500780c */ /* 0x040fe40000721670 */
[C---:B------:R-:W-:Y:S02]  /*19a60*/  ISETP.GE.AND P4, PT, R5.reuse, 0x21, PT ;  /* 0x000000210500780c */ /* 0x040fe40003f86270 */
[----:B------:R-:W-:-:S09]  /*19a70*/  ISETP.GE.AND P2, PT, R5, 0x61, PT ;  /* 0x000000610500780c */ /* 0x000fd20003f46270 */
[----:B------:R-:W-:Y:S01]  /*19a80*/  @!PT LDS RZ, [RZ] ;  /* 0x00000000fffff984 */ /* 0x000fe20000000800 */
[----:B------:R-:W-:Y:S01]  /*19a90*/  @!PT LDS RZ, [RZ] ;  /* 0x00000000fffff984 */ /* 0x000fe20000000800 */
[----:B------:R-:W-:Y:S01]  /*19aa0*/  @!PT LDS RZ, [RZ] ;  /* 0x00000000fffff984 */ /* 0x000fe20000000800 */
[----:B------:R1:W-:Y:S01]  /*19ab0*/  LDGSTS.E.BYPASS.LTC128B.128 [R3+0x7800], desc[UR40][R20.64], !P1 ;  /* 0x0780000014037fae */ /* 0x0003e2000c901d68 */
[----:B------:R-:W-:Y:S01]  /*19ac0*/  ISETP.GE.AND P1, PT, R5, 0x41, PT ;  /* 0x000000410500780c */ /* 0x000fe20003f26270 */
[----:B------:R-:W-:Y:S01]  /*19ad0*/  IMAD.MOV.U32 R10, RZ, RZ, R14 ;  /* 0x000000ffff0a7224 */ /* 0x000fe200078e000e */
[----:B------:R-:W-:-:S04]  /*19ae0*/  LOP3.LUT R19, R19, 0xfffffff7, RZ, 0xc0, !PT ;  /* 0xfffffff713137812 */ /* 0x000fc800078ec0ff */
[----:B------:R-:W-:-:S05]  /*19af0*/  @P3 LOP3.LUT R19, R19, 0x8, RZ, 0xfc, !PT ;  /* 0x0000000813133812 */ /* 0x000fca00078efcff */
[----:B------:R1:W-:Y:S01]  /*19b00*/  STL [R1+0x24], R19 ;  /* 0x0000241301007387 */ /* 0x0003e20000100800 */
[----:B------:R-:W-:Y:S05]  /*19b10*/  BRA `(.L_x_14263) ;  /* 0xffffffa800447947 */ /* 0x000fea000383ffff */
.L_x_14139:
[----:B----4-:R-:W4:Y:S02]  /*19b20*/  LDL R0, [R1+0x44] ;  /* 0x0000440001007983 */ /* 0x010f240000100800 */
[----:B----4-:R4:W0:Y:S02]  /*19b30*/  SYNCS.PHASECHK.TRANS64.TRYWAIT P0, [R4+URZ+0x13240], R0 ;  /* 0x01324000040075a7 */ /* 0x010824000800017f */
[----:B0-----:R-:W-:Y:S05]  /*19b40*/  @!P0 NANOSLEEP.SYNCS 0x989680 ;  /* 0x009896800000895d */ /* 0x001fea0003900000 */
[----:B------:R-:W0:Y:S02]  /*19b50*/  @!P0 SYNCS.PHASECHK.TRANS64 P0, [R4+URZ+0x13240], R0 ;  /* 0x01324000040085a7 */ /* 0x000e24000800007f */
[----:B0-----:R-:W-:Y:S05]  /*19b60*/  @!P0 BRA `(.L_x_14139) ;  /* 0xfffffffc00ec8947 */ /* 0x001fea000383ffff */
[----:B------:R-:W-:Y:S05]  /*19b70*/  BRA `(.L_x_14264) ;  /* 0xffffffa800a47947 */ /* 0x000fea000383ffff */
.L_x_14140:
[----:B------:R-:W-:Y:S01]  /*19b80*/  BSSY B0, `(.L_x_14265) ;  /* 0x0000008000007945 */ /* 0x000fe20003800000 */
[----:B------:R-:W-:Y:S02]  /*19b90*/  IMAD.MOV.U32 R13, RZ, RZ, R2 ;  /* 0x000000ffff0d7224 */ /* 0x000fe400078e0002 */
[----:B------:R-:W-:Y:S02]  /*19ba0*/  IMAD.MOV.U32 R12, RZ, RZ, RZ ;  /* 0x000000ffff0c7224 */ /* 0x000fe400078e00ff */
[----:B------:R-:W-:Y:S02]  /*19bb0*/  IMAD.MOV.U32 R11, RZ, RZ, 0x1c1f ;  /* 0x00001c1fff0b7424 */ /* 0x000fe400078e00ff */
[----:B------:R-:W-:-:S07]  /*19bc0*/  IMAD.MOV.U32 R15, RZ, RZ, -0x1 ;  /* 0xffffffffff0f7424 */ /* 0x000fce00078e00ff */
[----:B01----:R-:W-:Y:S05]  /*19bd0*/  WARPSYNC.COLLECTIVE R15, `(.L_x_14266) ;  /* 0x000000000f087348 */ /* 0x003fea0003c00000 */
[----:B0-----:R0:W2:Y:S02]  /*19be0*/  SHFL.IDX P6, R14, R13, R12, R11 ;  /* 0x0000000c0d0e7389 */ /* 0x0010a400000c000b */
[----:B012---:R-:W-:Y:S01]  /*19bf0*/  ENDCOLLECTIVE ;  /* 0x000000000000791b */ /* 0x007fe20003800000 */
.L_x_14266:
[----:B------:R-:W-:Y:S05]  /*19c00*/  BSYNC B0 ;  /* 0x0000000000007941 */ /* 0x000fea0003800000 */
.L_x_14265:
[----:B------:R-:W-:Y:S01]  /*19c10*/  IMAD.MOV.U32 R13, RZ, RZ, R0 ;  /* 0x000000ffff0d7224 */ /* 0x000fe200078e0000 */
[----:B------:R-:W-:Y:S01]  /*19c20*/  MOV R12, RZ ;  /* 0x000000ff000c7202 */ /* 0x000fe20000000f00 */
[----:B------:R-:W-:Y:S01]  /*19c30*/  IMAD.MOV.U32 R11, RZ, RZ, 0x1c1f ;  /* 0x00001c1fff0b7424 */ /* 0x000fe200078e00ff */
[----:B------:R-:W0:Y:S01]  /*19c40*/  S2R R19, SR_TID.X ;  /* 0x0000000000137919 */ /* 0x000e220000002100 */
[----:B------:R-:W-:Y:S01]  /*19c50*/  IMAD.MOV.U32 R15, RZ, RZ, -0x1 ;  /* 0xffffffffff0f7424 */ /* 0x000fe200078e00ff */
[----:B------:R-:W1:Y:S01]  /*19c60*/  LDC R20, c[0x0][0x2f4] ;  /* 0x0000bd00ff147b82 */ /* 0x000e620000000800 */
[----:B------:R-:W-:-:S07]  /*19c70*/  IMAD.MOV.U32 R5, RZ, RZ, R14 ;  /* 0x000000ffff057224 */ /* 0x000fce00078e000e */
[----:B01----:R-:W-:Y:S05]  /*19c80*/  WARPSYNC.COLLECTIVE R15, `(.L_x_14267) ;  /* 0x000000000f087348 */ /* 0x003fea0003c00000 */
[----:B------:R2:W3:Y:S02]  /*19c90*/  SHFL.IDX P6, R14, R13, R12, R11 ;  /* 0x0000000c0d0e7389 */ /* 0x0004e400000c000b */
[----:B0123--:R-:W-:Y:S01]  /*19ca0*/  ENDCOLLECTIVE ;  /* 0x000000000000791b */ /* 0x00ffe20003800000 */
.L_x_14267:
[----:B------:R-:W-:Y:S02]  /*19cb0*/  IMAD.MOV.U32 R13, RZ, RZ, R2 ;  /* 0x000000ffff0d7224 */ /* 0x000fe400078e0002 */
[----:B------:R-:W-:Y:S02]  /*19cc0*/  IMAD.MOV.U32 R12, RZ, RZ, 0x1 ;  /* 0x00000001ff0c7424 */ /* 0x000fe400078e00ff */
[----:B------:R-:W-:-:S07]  /*19cd0*/  IMAD.MOV.U32 R6, RZ, RZ, R14 ;  /* 0x000000ffff067224 */ /* 0x000fce00078e000e */
[----:B------:R-:W-:Y:S05]  /*19ce0*/  WARPSYNC.COLLECTIVE R15, `(.L_x_14268) ;  /* 0x000000000f087348 */ /* 0x000fea0003c00000 */
[----:B------:R0:W1:Y:S02]  /*19cf0*/  SHFL.IDX P6, R14, R13, R12, R11 ;  /* 0x0000000c0d0e7389 */ /* 0x00006400000c000b */
[----:B01----:R-:W-:Y:S01]  /*19d00*/  ENDCOLLECTIVE ;  /* 0x000000000000791b */ /* 0x003fe20003800000 */
.L_x_14268:
[----:B------:R-:W-:-:S05]  /*19d10*/  IMAD.SHL.U32 R19, R19, 0x10, RZ ;  /* 0x0000001013137824 */ /* 0x000fca00078e00ff */
[----:B------:R-:W-:-:S04]  /*19d20*/  LOP3.LUT R19, R19, 0x30, RZ, 0xc0, !PT ;  /* 0x0000003013137812 */ /* 0x000fc800078ec0ff */
[C---:B------:R-:W-:Y:S02]  /*19d30*/  @P5 IADD3 R6, P0, R19.reuse, R6, RZ ;  /* 0x0000000613065210 */ /* 0x040fe40007f1e0ff */
[----:B------:R-:W-:Y:S02]  /*19d40*/  ISETP.GE.AND P3, PT, R19, R20, PT ;  /* 0x000000141300720c */ /* 0x000fe40003f66270 */
[----:B------:R-:W-:Y:S01]  /*19d50*/  MOV R13, R0 ;  /* 0x00000000000d7202 */ /* 0x000fe20000000f00 */
[----:B------:R-:W-:-:S04]  /*19d60*/  @P5 IMAD.X R5, RZ, RZ, R5, P0 ;  /* 0x000000ffff055224 */ /* 0x000fc800000e0605 */
[----:B------:R-:W-:Y:S02]  /*19d70*/  @P5 IMAD.MOV.U32 R7, RZ, RZ, R5 ;  /* 0x000000ffff075224 */ /* 0x000fe400078e0005 */
        /* <DEDUP_REMOVED lines=8> */
.L_x_14269:
[----:B------:R-:W-:Y:S02]  /*19e00*/  IMAD.MOV.U32 R13, RZ, RZ, R2 ;  /* 0x000000ffff0d7224 */ /* 0x000fe400078e0002 */
[----:B------:R-:W-:Y:S02]  /*19e10*/  IMAD.MOV.U32 R12, RZ, RZ, 0x2 ;  /* 0x00000002ff0c7424 */ /* 0x000fe400078e00ff */
[----:B------:R-:W-:-:S07]  /*19e20*/  IMAD.MOV.U32 R6, RZ, RZ, R14 ;  /* 0x000000ffff067224 */ /* 0x000fce00078e000e */
[----:B------:R-:W-:Y:S05]  /*19e30*/  WARPSYNC.COLLECTIVE R15, `(.L_x_14270) ;  /* 0x000000000f087348 */ /* 0x000fea0003c00000 */
[----:B------:R0:W1:Y:S02]  /*19e40*/  SHFL.IDX P6, R14, R13, R12, R11 ;  /* 0x0000000c0d0e7389 */ /* 0x00006400000c000b */
[----:B01----:R-:W-:Y:S01]  /*19e50*/  ENDCOLLECTIVE ;  /* 0x000000000000791b */ /* 0x003fe20003800000 */
.L_x_14270:
        /* <DEDUP_REMOVED lines=12> */
.L_x_14271:
[----:B------:R-:W-:Y:S02]  /*19f20*/  IMAD.MOV.U32 R13, RZ, RZ, R2 ;  /* 0x000000ffff0d7224 */ /* 0x000fe400078e0002 */
[----:B------:R-:W-:Y:S02]  /*19f30*/  IMAD.MOV.U32 R12, RZ, RZ, 0x3 ;  /* 0x00000003ff0c7424 */ /* 0x000fe400078e00ff */
[----:B------:R-:W-:-:S07]  /*19f40*/  IMAD.MOV.U32 R6, RZ, RZ, R14 ;  /* 0x000000ffff067224 */ /* 0x000fce00078e000e */
[----:B------:R-:W-:Y:S05]  /*19f50*/  WARPSYNC.COLLECTIVE R15, `(.L_x_14272) ;  /* 0x000000000f087348 */ /* 0x000fea0003c00000 */
[----:B------:R0:W1:Y:S02]  /*19f60*/  SHFL.IDX P6, R14, R13, R12, R11 ;  /* 0x0000000c0d0e7389 */ /* 0x00006400000c000b */
[----:B01----:R-:W-:Y:S01]  /*19f70*/  ENDCOLLECTIVE ;  /* 0x000000000000791b */ /* 0x003fe20003800000 */
.L_x_14272:
        /* <DEDUP_REMOVED lines=12> */
.L_x_14273:
[----:B------:R-:W-:Y:S01]  /*1a040*/  IMAD.MOV.U32 R13, RZ, RZ, R8 ;  /* 0x000000ffff0d7224 */ /* 0x000fe200078e0008 */
[----:B------:R-:W-:Y:S01]  /*1a050*/  MOV R12, RZ ;  /* 0x000000ff000c7202 */ /* 0x000fe20000000f00 */
[----:B------:R-:W-:-:S07]  /*1a060*/  IMAD.MOV.U32 R0, RZ, RZ, R14 ;  /* 0x000000ffff007224 */ /* 0x000fce00078e000e */
[----:B------:R-:W-:Y:S05]  /*1a070*/  WARPSYNC.COLLECTIVE R15, `(.L_x_14274) ;  /* 0x000000000f087348 */ /* 0x000fea0003c00000 */
[----:B------:R0:W1:Y:S02]  /*1a080*/  SHFL.IDX P6, R14, R13, R12, R11 ;  /* 0x0000000c0d0e7389 */ /* 0x00006400000c000b */
[----:B01----:R-:W-:Y:S01]  /*1a090*/  ENDCOLLECTIVE ;  /* 0x000000000000791b */ /* 0x003fe20003800000 */
.L_x_14274:
[----:B------:R-:W-:-:S05]  /*1a0a0*/  @P2 IADD3 R0, P0, R19, R0, RZ ;  /* 0x0000000013002210 */ /* 0x000fca0007f1e0ff */
[----:B------:R-:W-:Y:S02]  /*1a0b0*/  @P2 IMAD.MOV.U32 R6, RZ, RZ, R0 ;  /* 0x000000ffff062224 */ /* 0x000fe400078e0000 */
[----:B------:R-:W-:Y:S02]  /*1a0c0*/  @P2 IMAD.X R2, RZ, RZ, R2, P0 ;  /* 0x000000ffff022224 */ /* 0x000fe400000e0602 */
[----:B------:R-:W-:Y:S02]  /*1a0d0*/  IMAD.MOV.U32 R13, RZ, RZ, R9 ;  /* 0x000000ffff0d7224 */ /* 0x000fe400078e0009 */
[----:B------:R-:W-:-:S05]  /*1a0e0*/  @P2 IMAD.MOV.U32 R7, RZ, RZ, R2 ;  /* 0x000000ffff072224 */ /* 0x000fca00078e0002 */
        /* <DEDUP_REMOVED lines=8> */
.L_x_14275:
[----:B------:R-:W-:Y:S01]  /*1a170*/  IMAD.MOV.U32 R6, RZ, RZ, R14 ;  /* 0x000000ffff067224 */ /* 0x000fe200078e000e */
[----:B------:R-:W-:Y:S06]  /*1a180*/  BRA `(.L_x_14276) ;  /* 0xffffffa800287947 */ /* 0x000fec000383ffff */
.L_x_14147:
        /* <DEDUP_REMOVED lines=9> */
.L_x_14277:
[C---:B------:R-:W-:Y:S01]  /*1a220*/  VIADD R9, R25.reuse, 0x20 ;  /* 0x0000002019097836 */ /* 0x040fe20000000000 */
[----:B------:R-:W-:Y:S01]  /*1a230*/  ISETP.GE.AND P2, PT, R25, R2, PT ;  /* 0x000000021900720c */ /* 0x000fe20003f46270 */
[----:B------:R-:W-:Y:S02]  /*1a240*/  IMAD.MOV.U32 R13, RZ, RZ, R4 ;  /* 0x000000ffff0d7224 */ /* 0x000fe400078e0004 */
[----:B------:R-:W-:-:S10]  /*1a250*/  IMAD.MOV.U32 R7, RZ, RZ, R14 ;  /* 0x000000ffff077224 */ /* 0x000fd400078e000e */
[----:B------:R-:W-:Y:S05]  /*1a260*/  WARPSYNC.COLLECTIVE R15, `(.L_x_14278) ;  /* 0x000000000f087348 */ /* 0x000fea0003c00000 */
[----:B------:R0:W1:Y:S02]  /*1a270*/  SHFL.IDX P6, R14, R13, R12, R11 ;  /* 0x0000000c0d0e7389 */ /* 0x00006400000c000b */
[----:B01----:R-:W-:Y:S01]  /*1a280*/  ENDCOLLECTIVE ;  /* 0x000000000000791b */ /* 0x003fe20003800000 */
.L_x_14278:
[----:B------:R-:W-:Y:S02]  /*1a290*/  IMAD.MOV.U32 R13, RZ, RZ, R0 ;  /* 0x000000ffff0d7224 */ /* 0x000fe400078e0000 */
[----:B------:R-:W-:Y:S01]  /*1a2a0*/  IMAD.MOV.U32 R12, RZ, RZ, 0x1 ;  /* 0x00000001ff0c7424 */ /* 0x000fe200078e00ff */
[----:B------:R-:W-:-:S07]  /*1a2b0*/  MOV R6, R14 ;  /* 0x0000000e00067202 */ /* 0x000fce0000000f00 */
[----:B------:R-:W-:Y:S05]  /*1a2c0*/  WARPSYNC.COLLECTIVE R15, `(.L_x_14279) ;  /* 0x000000000f087348 */ /* 0x000fea0003c00000 */
[----:B------:R0:W1:Y:S02]  /*1a2d0*/  SHFL.IDX P6, R14, R13, R12, R11 ;  /* 0x0000000c0d0e7389 */ /* 0x00006400000c000b */
[----:B01----:R-:W-:Y:S01]  /*1a2e0*/  ENDCOLLECTIVE ;  /* 0x000000000000791b */ /* 0x003fe20003800000 */
.L_x_14279:
        /* <DEDUP_REMOVED lines=12> */
.L_x_14280:
[----:B------:R-:W-:Y:S01]  /*1a3b0*/  MOV R13, R0 ;  /* 0x00000000000d7202 */ /* 0x000fe20000000f00 */
[----:B------:R-:W-:Y:S02]  /*1a3c0*/  IMAD.MOV.U32 R12, RZ, RZ, 0x2 ;  /* 0x00000002ff0c7424 */ /* 0x000fe400078e00ff */
[----:B------:R-:W-:-:S07]  /*1a3d0*/  IMAD.MOV.U32 R7, RZ, RZ, R14 ;  /* 0x000000ffff077224 */ /* 0x000fce00078e000e */
[----:B------:R-:W-:Y:S05]  /*1a3e0*/  WARPSYNC.COLLECTIVE R15, `(.L_x_14281) ;  /* 0x000000000f087348 */ /* 0x000fea0003c00000 */
[----:B------:R0:W1:Y:S02]  /*1a3f0*/  SHFL.IDX P6, R14, R13, R12, R11 ;  /* 0x0000000c0d0e7389 */ /* 0x00006400000c000b */
[----:B01----:R-:W-:Y:S01]  /*1a400*/  ENDCOLLECTIVE ;  /* 0x000000000000791b */ /* 0x003fe20003800000 */
.L_x_14281:
        /* <DEDUP_REMOVED lines=16> */
.L_x_14282:
[----:B------:R-:W-:Y:S02]  /*1a510*/  IMAD.MOV.U32 R13, RZ, RZ, R0 ;  /* 0x000000ffff0d7224 */ /* 0x000fe400078e0000 */
[----:B------:R-:W-:Y:S02]  /*1a520*/  IMAD.MOV.U32 R12, RZ, RZ, 0x3 ;  /* 0x00000003ff0c7424 */ /* 0x000fe400078e00ff */
[----:B------:R-:W-:-:S07]  /*1a530*/  IMAD.MOV.U32 R7, RZ, RZ, R14 ;  /* 0x000000ffff077224 */ /* 0x000fce00078e000e */
[----:B------:R-:W-:Y:S05]  /*1a540*/  WARPSYNC.COLLECTIVE R15, `(.L_x_14283) ;  /* 0x000000000f087348 */ /* 0x000fea0003c00000 */
[----:B------:R0:W1:Y:S02]  /*1a550*/  SHFL.IDX P6, R14, R13, R12, R11 ;  /* 0x0000000c0d0e7389 */ /* 0x00006400000c000b */
[----:B01----:R-:W-:Y:S01]  /*1a560*/  ENDCOLLECTIVE ;  /* 0x000000000000791b */ /* 0x003fe20003800000 */
.L_x_14283:
[----:B------:R-:W-:-:S05]  /*1a570*/  @!P1 IADD3 R7, P2, R18, R7, RZ ;  /* 0x0000000712079210 */ /* 0x000fca0007f5e0ff */
[----:B------:R-:W-:-:S05]  /*1a580*/  @!P1 IMAD.X R6, RZ, RZ, R6, P2 ;  /* 0x000000ffff069224 */ /* 0x000fca00010e0606 */
[-C--:B------:R-:W-:Y:S01]  /*1a590*/  @!P1 LOP3.LUT R7, R7, R6.reuse, RZ, 0x3c, !PT ;  /* 0x0000000607079212 */ /* 0x080fe200078e3cff */
[----:B------:R-:W-:Y:S02]  /*1a5a0*/  IMAD.MOV.U32 R13, RZ, RZ, R4 ;  /* 0x000000ffff0d7224 */ /* 0x000fe400078e0004 */
[----:B------:R-:W-:Y:S01]  /*1a5b0*/  VIADD R4, R25, 0x60 ;  /* 0x0000006019047836 */ /* 0x000fe20000000000 */
[----:B------:R-:W-:-:S04]  /*1a5c0*/  @!P1 LOP3.LUT R6, R7, R6, RZ, 0x3c, !PT ;  /* 0x0000000607069212 */ /* 0x000fc800078e3cff */
[----:B------:R-:W-:Y:S01]  /*1a5d0*/  @!P1 LOP3.LUT R7, R7, R6, RZ, 0x3c, !PT ;  /* 0x0000000607079212 */ /* 0x000fe200078e3cff */
[----:B------:R-:W-:-:S07]  /*1a5e0*/  IMAD.MOV.U32 R0, RZ, RZ, R14 ;  /* 0x000000ffff007224 */ /* 0x000fce00078e000e */
[----:B------:R-:W-:Y:S05]  /*1a5f0*/  WARPSYNC.COLLECTIVE R15, `(.L_x_14284) ;  /* 0x000000000f087348 */ /* 0x000fea0003c00000 */
[----:B------:R0:W1:Y:S02]  /*1a600*/  SHFL.IDX P6, R14, R13, R12, R11 ;  /* 0x0000000c0d0e7389 */ /* 0x00006400000c000b */
[----:B01----:R-:W-:Y:S01]  /*1a610*/  ENDCOLLECTIVE ;  /* 0x000000000000791b */ /* 0x003fe20003800000 */
.L_x_14284:
[----:B------:R-:W-:Y:S01]  /*1a620*/  @!PT LDS RZ, [RZ] ;  /* 0x00000000fffff984 */ /* 0x000fe20000000800 */
[----:B------:R-:W-:Y:S01]  /*1a630*/  @!PT LDS RZ, [RZ] ;  /* 0x00000000fffff984 */ /* 0x000fe20000000800 */
[----:B------:R-:W-:Y:S01]  /*1a640*/  @!PT LDS RZ, [RZ] ;  /* 0x00000000fffff984 */ /* 0x000fe20000000800 */
[----:B------:R0:W-:Y:S01]  /*1a650*/  @!P1 LDGSTS.E.BYPASS.LTC128B.128 [R10+0xc000], desc[UR40][R6.64], !P0 ;  /* 0x0c000000060a9fae */ /* 0x0001e2000c101d68 */
[----:B------:R-:W-:Y:S01]  /*1a660*/  ISETP.GE.AND P1, PT, R4, R2, PT ;  /* 0x000000020400720c */ /* 0x000fe20003f26270 */
[----:B------:R-:W-:Y:S02]  /*1a670*/  IMAD.MOV.U32 R13, RZ, RZ, R3 ;  /* 0x000000ffff0d7224 */ /* 0x000fe400078e0003 */
[----:B------:R-:W-:Y:S01]  /*1a680*/  IMAD.MOV.U32 R12, RZ, RZ, RZ ;  /* 0x000000ffff0c7224 */ /* 0x000fe200078e00ff */
[----:B0-----:R-:W-:-:S09]  /*1a690*/  MOV R6, R14 ;  /* 0x0000000e00067202 */ /* 0x001fd20000000f00 */
[----:B------:R-:W-:Y:S05]  /*1a6a0*/  WARPSYNC.COLLECTIVE R15, `(.L_x_14285) ;  /* 0x000000000f087348 */ /* 0x000fea0003c00000 */
[----:B------:R0:W1:Y:S02]  /*1a6b0*/  SHFL.IDX P6, R14, R13, R12, R11 ;  /* 0x0000000c0d0e7389 */ /* 0x00006400000c000b */
[----:B01----:R-:W-:Y:S01]  /*1a6c0*/  ENDCOLLECTIVE ;  /* 0x000000000000791b */ /* 0x003fe20003800000 */
.L_x_14285:
        /* <DEDUP_REMOVED lines=11> */
.L_x_14286:
[----:B------:R-:W-:-:S05]  /*1a780*/  VIADD R6, R25, 0x80 ;  /* 0x0000008019067836 */ /* 0x000fca0000000000 */
[----:B------:R-:W-:Y:S01]  /*1a790*/  ISETP.GE.AND P1, PT, R6, R2, PT ;  /* 0x000000020600720c */ /* 0x000fe20003f26270 */
[----:B------:R-:W-:Y:S02]  /*1a7a0*/  IMAD.MOV.U32 R13, RZ, RZ, R3 ;  /* 0x000000ffff0d7224 */ /* 0x000fe400078e0003 */
[----:B------:R-:W-:Y:S02]  /*1a7b0*/  IMAD.MOV.U32 R12, RZ, RZ, 0x1 ;  /* 0x00000001ff0c7424 */ /* 0x000fe400078e00ff */
[----:B------:R-:W-:-:S08]  /*1a7c0*/  IMAD.MOV.U32 R0, RZ, RZ, R14 ;  /* 0x000000ffff007224 */ /* 0x000fd000078e000e */
[----:B------:R-:W-:Y:S05]  /*1a7d0*/  WARPSYNC.COLLECTIVE R15, `(.L_x_14287) ;  /* 0x000000000f087348 */ /* 0x000fea0003c00000 */
[----:B------:R0:W1:Y:S02]  /*1a7e0*/  SHFL.IDX P6, R14, R13, R12, R11 ;  /* 0x0000000c0d0e7389 */ /* 0x00006400000c000b */
[----:B01----:R-:W-:Y:S01]  /*1a7f0*/  ENDCOLLECTIVE ;  /* 0x000000000000791b */ /* 0x003fe20003800000 */
.L_x_14287:
[----:B------:R-:W-:-:S04]  /*1a800*/  @!P1 IADD3 R0, P3, R18, R0, RZ ;  /* 0x0000000012009210 */ /* 0x000fc80007f7e0ff */
[----:B------:R-:W-:Y:S01]  /*1a810*/  @!P1 MOV R6, R0 ;  /* 0x0000000000069202 */ /* 0x000fe20000000f00 */
        /* <DEDUP_REMOVED lines=11> */
.L_x_14288:
[----:B------:R-:W-:Y:S01]  /*1a8d0*/  IMAD.MOV.U32 R5, RZ, RZ, R14 ;  /* 0x000000ffff057224 */ /* 0x000fe200078e000e */
[----:B------:R-:W-:Y:S06]  /*1a8e0*/  BRA `(.L_x_14289) ;  /* 0xffffffac00307947 */ /* 0x000fec000383ffff */
.L_x_14150:
[----:B-1----:R1:W2:Y:S02]  /*1a8f0*/  SYNCS.PHASECHK.TRANS64.TRYWAIT P0, [R17+URZ+0x13220], R0 ;  /* 0x01322000110075a7 */ /* 0x0022a4000800017f */
[----:B--2---:R-:W-:Y:S05]  /*1a900*/  @!P0 NANOSLEEP.SYNCS 0x989680 ;  /* 0x009896800000895d */ /* 0x004fea0003900000 */
[----:B------:R-:W2:Y:S02]  /*1a910*/  @!P0 SYNCS.PHASECHK.TRANS64 P0, [R17+URZ+0x13220], R0 ;  /* 0x01322000110085a7 */ /* 0x000ea4000800007f */
[----:B--2---:R-:W-:Y:S05]  /*1a920*/  @!P0 BRA `(.L_x_14150) ;  /* 0xfffffffc00f08947 */ /* 0x004fea000383ffff */
[----:B------:R-:W-:Y:S05]  /*1a930*/  BRA `(.L_x_14290) ;  /* 0xffffffac008c7947 */ /* 0x000fea000383ffff */
.L_x_14154:
[----:B0-----:R-:W2:Y:S02]  /*1a940*/  LDL R2, [R1+0x4] ;  /* 0x0000040001027983 */ /* 0x001ea40000100800 */
[----:B--2---:R0:W1:Y:S02]  /*1a950*/  SYNCS.PHASECHK.TRANS64.TRYWAIT P0, [R6+URZ+0x13280], R2 ;  /* 0x01328002060075a7 */ /* 0x004064000800017f */
[----:B-1----:R-:W-:Y:S05]  /*1a960*/  @!P0 NANOSLEEP.SYNCS 0x989680 ;  /* 0x009896800000895d */ /* 0x002fea0003900000 */
[----:B------:R-:W1:Y:S02]  /*1a970*/  @!P0 SYNCS.PHASECHK.TRANS64 P0, [R6+URZ+0x13280], R2 ;  /* 0x01328002060085a7 */ /* 0x000e64000800007f */
[----:B-1----:R-:W-:Y:S05]  /*1a980*/  @!P0 BRA `(.L_x_14154) ;  /* 0xfffffffc00ec8947 */ /* 0x002fea000383ffff */
[----:B------:R-:W-:Y:S05]  /*1a990*/  BRA `(.L_x_14291) ;  /* 0xffffffb000dc7947 */ /* 0x000fea000383ffff */
.L_x_14155:
        /* <DEDUP_REMOVED lines=8> */
.L_x_14293:
[----:B------:R-:W-:Y:S05]  /*1aa20*/  BSYNC B0 ;  /* 0x0000000000007941 */ /* 0x000fea0003800000 */
.L_x_14292:
        /* <DEDUP_REMOVED lines=10> */
.L_x_14294:
[----:B------:R-:W-:Y:S01]  /*1aad0*/  MOV R13, R5 ;  /* 0x00000005000d7202 */ /* 0x000fe20000000f00 */
        /* <DEDUP_REMOVED lines=10> */
.L_x_14295:
        /* <DEDUP_REMOVED lines=10> */
.L_x_14296:
[----:B------:R-:W-:Y:S02]  /*1ac20*/  IMAD.MOV.U32 R13, RZ, RZ, R5 ;  /* 0x000000ffff0d7224 */ /* 0x000fe400078e0005 */
[----:B------:R-:W-:Y:S02]  /*1ac30*/  IMAD.MOV.U32 R12, RZ, RZ, 0x2 ;  /* 0x00000002ff0c7424 */ /* 0x000fe400078e00ff */
[----:B------:R-:W-:Y:S02]  /*1ac40*/  IMAD.SHL.U32 R15, R2, 0x10, RZ ;  /* 0x00000010020f7824 */ /* 0x000fe400078e00ff */
[----:B------:R-:W-:-:S03]  /*1ac50*/  IMAD.MOV.U32 R2, RZ, RZ, R14 ;  /* 0x000000ffff027224 */ /* 0x000fc600078e000e */
[----:B------:R-:W-:-:S04]  /*1ac60*/  LOP3.LUT R15, R15, 0x30, RZ, 0xc0, !PT ;  /* 0x000000300f0f7812 */ /* 0x000fc800078ec0ff */
[----:B------:R-:W-:Y:S02]  /*1ac70*/  IADD3 R2, P0, R15, R2, RZ ;  /* 0x000000020f027210 */ /* 0x000fe40007f1e0ff */
[----:B------:R-:W-:-:S03]  /*1ac80*/  MOV R15, 0xffffffff ;  /* 0xffffffff000f7802 */ /* 0x000fc60000000f00 */
[----:B------:R-:W-:-:S08]  /*1ac90*/  IMAD.X R3, RZ, RZ, R3, P0 ;  /* 0x000000ffff037224 */ /* 0x000fd000000e0603 */
[----:B------:R-:W-:Y:S05]  /*1aca0*/  WARPSYNC.COLLECTIVE R15, `(.L_x_14297) ;  /* 0x000000000f087348 */ /* 0x000fea0003c00000 */
[----:B------:R0:W1:Y:S02]  /*1acb0*/  SHFL.IDX P6, R14, R13, R12, R11 ;  /* 0x0000000c0d0e7389 */ /* 0x00006400000c000b */
[----:B01----:R-:W-:Y:S01]  /*1acc0*/  ENDCOLLECTIVE ;  /* 0x000000000000791b */ /* 0x003fe20003800000 */
.L_x_14297:
        /* <DEDUP_REMOVED lines=10> */
.L_x_14298:
        /* <DEDUP_REMOVED lines=11> */
.L_x_14299:
[----:B------:R-:W-:Y:S01]  /*1ae20*/  @!PT LDS RZ, [RZ] ;  /* 0x00000000fffff984 */ /* 0x000fe20000000800 */
[----:B------:R-:W-:Y:S01]  /*1ae30*/  @!PT LDS RZ, [RZ] ;  /* 0x00000000fffff984 */ /* 0x000fe20000000800 */
[----:B------:R-:W-:Y:S01]  /*1ae40*/  @!PT LDS RZ, [RZ] ;  /* 0x00000000fffff984 */ /* 0x000fe20000000800 */
[----:B------:R0:W-:Y:S01]  /*1ae50*/  LDGSTS.E.BYPASS.LTC128B.128 [R7+0x7000], desc[UR40][R2.64], !P2 ;  /* 0x0700000002077fae */ /* 0x0001e2000d101d68 */
[----:B------:R-:W-:Y:S01]  /*1ae60*/  MOV R13, R4 ;  /* 0x00000004000d7202 */ /* 0x000fe20000000f00 */
[----:B0-----:R-:W0:Y:S01]  /*1ae70*/  S2R R3, SR_TID.X ;  /* 0x0000000000037919 */ /* 0x001e220000002100 */
[----:B------:R-:W-:-:S07]  /*1ae80*/  IMAD.MOV.U32 R5, RZ, RZ, R14 ;  /* 0x000000ffff057224 */ /* 0x000fce00078e000e */
[----:B0-----:R-:W-:Y:S05]  /*1ae90*/  WARPSYNC.COLLECTIVE R15, `(.L_x_14300) ;  /* 0x000000000f087348 */ /* 0x001fea0003c00000 */
[----:B------:R1:W2:Y:S02]  /*1aea0*/  SHFL.IDX P6, R14, R13, R12, R11 ;  /* 0x0000000c0d0e7389 */ /* 0x0002a400000c000b */
[----:B012---:R-:W-:Y:S01]  /*1aeb0*/  ENDCOLLECTIVE ;  /* 0x000000000000791b */ /* 0x007fe20003800000 */
.L_x_14300:
[----:B------:R-:W-:Y:S02]  /*1aec0*/  IMAD.MOV.U32 R13, RZ, RZ, R18 ;  /* 0x000000ffff0d7224 */ /* 0x000fe400078e0012 */
[----:B------:R-:W-:Y:S02]  /*1aed0*/  IMAD.MOV.U32 R12, RZ, RZ, RZ ;  /* 0x000000ffff0c7224 */ /* 0x000fe400078e00ff */
[----:B------:R-:W-:Y:S02]  /*1aee0*/  IMAD.SHL.U32 R3, R3, 0x10, RZ ;  /* 0x0000001003037824 */ /* 0x000fe400078e00ff */
[----:B------:R-:W-:-:S07]  /*1aef0*/  IMAD.MOV.U32 R2, RZ, RZ, R14 ;  /* 0x000000ffff027224 */ /* 0x000fce00078e000e */
[----:B------:R-:W-:Y:S05]  /*1af00*/  WARPSYNC.COLLECTIVE R15, `(.L_x_14301) ;  /* 0x000000000f087348 */ /* 0x000fea0003c00000 */
[----:B------:R0:W1:Y:S02]  /*1af10*/  SHFL.IDX P6, R14, R13, R12, R11 ;  /* 0x0000000c0d0e7389 */ /* 0x00006400000c000b */
[----:B01----:R-:W-:Y:S01]  /*1af20*/  ENDCOLLECTIVE ;  /* 0x000000000000791b */ /* 0x003fe20003800000 */
.L_x_14301:
[----:B------:R-:W-:-:S04]  /*1af30*/  LOP3.LUT R3, R3, 0x30, RZ, 0xc0, !PT ;  /* 0x0000003003037812 */ /* 0x000fc800078ec0ff */
[----:B------:R-:W-:-:S05]  /*1af40*/  IADD3 R2, P0, R3, R2, RZ ;  /* 0x0000000203027210 */ /* 0x000fca0007f1e0ff */
[----:B------:R-:W-:Y:S02]  /*1af50*/  IMAD.X R3, RZ, RZ, R5, P0 ;  /* 0x000000ffff037224 */ /* 0x000fe400000e0605 */
[----:B------:R-:W-:-:S03]  /*1af60*/  IMAD.MOV.U32 R13, RZ, RZ, R19 ;  /* 0x000000ffff0d7224 */ /* 0x000fc600078e0013 */
        /* <DEDUP_REMOVED lines=8> */
.L_x_14302:
[----:B------:R-:W-:Y:S01]  /*1aff0*/  IMAD.MOV.U32 R2, RZ, RZ, R14 ;  /* 0x000000ffff027224 */ /* 0x000fe200078e000e */
[----:B------:R-:W-:Y:S06]  /*1b000*/  BRA `(.L_x_14303) ;  /* 0xffffffb000507947 */ /* 0x000fec000383ffff */
.L_x_14160:
[----:B--2---:R-:W2:Y:S02]  /*1b010*/  LDL R2, [R1+0x4] ;  /* 0x0000040001027983 */ /* 0x004ea40000100800 */
[----:B--2---:R2:W3:Y:S02]  /*1b020*/  SYNCS.PHASECHK.TRANS64.TRYWAIT P0, [R6+URZ+0x13240], R2 ;  /* 0x01324002060075a7 */ /* 0x0044e4000800017f */
[----:B---3--:R-:W-:Y:S05]  /*1b030*/  @!P0 NANOSLEEP.SYNCS 0x989680 ;  /* 0x009896800000895d */ /* 0x008fea0003900000 */
[----:B------:R-:W3:Y:S02]  /*1b040*/  @!P0 SYNCS.PHASECHK.TRANS64 P0, [R6+URZ+0x13240], R2 ;  /* 0x01324002060085a7 */ /* 0x000ee4000800007f */
[----:B---3--:R-:W-:Y:S05]  /*1b050*/  @!P0 BRA `(.L_x_14160) ;  /* 0xfffffffc00ec8947 */ /* 0x008fea000383ffff */
[----:B------:R-:W-:Y:S05]  /*1b060*/  BRA `(.L_x_14304) ;  /* 0xffffffb000ac7947 */ /* 0x000fea000383ffff */
.L_x_14161:
        /* <DEDUP_REMOVED lines=8> */
.L_x_14306:
[----:B------:R-:W-:Y:S05]  /*1b0f0*/  BSYNC B0 ;  /* 0x0000000000007941 */ /* 0x000fea0003800000 */
.L_x_14305:
        /* <DEDUP_REMOVED lines=8> */
.L_x_14307:
[----:B------:R-:W-:Y:S01]  /*1b180*/  MOV R13, R8 ;  /* 0x00000008000d7202 */ /* 0x000fe20000000f00 */
[----:B------:R-:W-:Y:S02]  /*1b190*/  IMAD.MOV.U32 R12, RZ, RZ, 0x1 ;  /* 0x00000001ff0c7424 */ /* 0x000fe400078e00ff */
[----:B------:R-:W-:-:S07]  /*1b1a0*/  IMAD.MOV.U32 R2, RZ, RZ, R14 ;  /* 0x000000ffff027224 */ /* 0x000fce00078e000e */
[----:B------:R-:W-:Y:S05]  /*1b1b0*/  WARPSYNC.COLLECTIVE R15, `(.L_x_14308) ;  /* 0x000000000f087348 */ /* 0x000fea0003c00000 */
[----:B------:R0:W1:Y:S02]  /*1b1c0*/  SHFL.IDX P6, R14, R13, R12, R11 ;  /* 0x0000000c0d0e7389 */ /* 0x00006400000c000b */
[----:B01----:R-:W-:Y:S01]  /*1b1d0*/  ENDCOLLECTIVE ;  /* 0x000000000000791b */ /* 0x003fe20003800000 */
.L_x_14308:
        /* <DEDUP_REMOVED lines=11> */
.L_x_14309:
[----:B------:R-:W-:Y:S02]  /*1b290*/  IMAD.MOV.U32 R13, RZ, RZ, R8 ;  /* 0x000000ffff0d7224 */ /* 0x000fe400078e0008 */
[----:B------:R-:W-:Y:S02]  /*1b2a0*/  IMAD.MOV.U32 R12, RZ, RZ, 0x2 ;  /* 0x00000002ff0c7424 */ /* 0x000fe400078e00ff */
[----:B------:R-:W-:-:S07]  /*1b2b0*/  IMAD.MOV.U32 R2, RZ, RZ, R14 ;  /* 0x000000ffff027224 */ /* 0x000fce00078e000e */
[----:B------:R-:W-:Y:S05]  /*1b2c0*/  WARPSYNC.COLLECTIVE R15, `(.L_x_14310) ;  /* 0x000000000f087348 */ /* 0x000fea0003c00000 */
[----:B------:R0:W1:Y:S02]  /*1b2d0*/  SHFL.IDX P6, R14, R13, R12, R11 ;  /* 0x0000000c0d0e7389 */ /* 0x00006400000c000b */
[----:B01----:R-:W-:Y:S01]  /*1b2e0*/  ENDCOLLECTIVE ;  /* 0x000000000000791b */ /* 0x003fe20003800000 */
.L_x_14310:
        /* <DEDUP_REMOVED lines=11> */
.L_x_14311:
[----:B------:R-:W-:Y:S02]  /*1b3a0*/  IMAD.MOV.U32 R13, RZ, RZ, R8 ;  /* 0x000000ffff0d7224 */ /* 0x000fe400078e0008 */
[----:B------:R-:W-:Y:S01]  /*1b3b0*/  IMAD.MOV.U32 R12, RZ, RZ, 0x3 ;  /* 0x00000003ff0c7424 */ /* 0x000fe200078e00ff */
[----:B------:R-:W-:-:S07]  /*1b3c0*/  MOV R2, R14 ;  /* 0x0000000e00027202 */ /* 0x000fce0000000f00 */
[----:B------:R-:W-:Y:S05]  /*1b3d0*/  WARPSYNC.COLLECTIVE R15, `(.L_x_14312) ;  /* 0x000000000f087348 */ /* 0x000fea0003c00000 */
[----:B------:R0:W1:Y:S02]  /*1b3e0*/  SHFL.IDX P6, R14, R13, R12, R11 ;  /* 0x0000000c0d0e7389 */ /* 0x00006400000c000b */
[----:B01----:R-:W-:Y:S01]  /*1b3f0*/  ENDCOLLECTIVE ;  /* 0x000000000000791b */ /* 0x003fe20003800000 */
.L_x_14312:
        /* <DEDUP_REMOVED lines=11> */
.L_x_14313:
[----:B------:R-:W-:Y:S02]  /*1b4b0*/  IMAD.MOV.U32 R13, RZ, RZ, R4 ;  /* 0x000000ffff0d7224 */ /* 0x000fe400078e0004 */
[----:B------:R-:W-:Y:S02]  /*1b4c0*/  IMAD.MOV.U32 R12, RZ, RZ, RZ ;  /* 0x000000ffff0c7224 */ /* 0x000fe400078e00ff */
[----:B------:R-:W-:-:S07]  /*1b4d0*/  IMAD.MOV.U32 R2, RZ, RZ, R14 ;  /* 0x000000ffff027224 */ /* 0x000fce00078e000e */
[----:B------:R-:W-:Y:S05]  /*1b4e0*/  WARPSYNC.COLLECTIVE R15, `(.L_x_14314) ;  /* 0x000000000f087348 */ /* 0x000fea0003c00000 */
[----:B------:R0:W1:Y:S02]  /*1b4f0*/  SHFL.IDX P6, R14, R13, R12, R11 ;  /* 0x0000000c0d0e7389 */ /* 0x00006400000c000b */
[----:B01----:R-:W-:Y:S01]  /*1b500*/  ENDCOLLECTIVE ;  /* 0x000000000000791b */ /* 0x003fe20003800000 */
.L_x_14314:
        /* <DEDUP_REMOVED lines=11> */
.L_x_14315:
[----:B------:R-:W-:Y:S01]  /*1b5c0*/  IMAD.MOV.U32 R2, RZ, RZ, R14 ;  /* 0x000000ffff027224 */ /* 0x000fe200078e000e */
[----:B------:R-:W-:Y:S06]  /*1b5d0*/  BRA `(.L_x_14316) ;  /* 0xffffffb0003c7947 */ /* 0x000fec000383ffff */
.L_x_14166:
[----:B0-----:R0:W3:Y:S02]  /*1b5e0*/  SYNCS.PHASECHK.TRANS64.TRYWAIT P2, [R2+URZ+0x13270], R0 ;  /* 0x01327000020075a7 */ /* 0x0010e4000804017f */
[----:B---3--:R-:W-:Y:S05]  /*1b5f0*/  @!P2 NANOSLEEP.SYNCS 0x989680 ;  /* 0x009896800000a95d */ /* 0x008fea0003900000 */
[----:B------:R-:W3:Y:S02]  /*1b600*/  @!P2 SYNCS.PHASECHK.TRANS64 P2, [R2+URZ+0x13270], R0 ;  /* 0x013270000200a5a7 */ /* 0x000ee4000804007f */
[----:B---3--:R-:W-:Y:S05]  /*1b610*/  @!P2 BRA `(.L_x_14166) ;  /* 0xfffffffc00f0a947 */ /* 0x008fea000383ffff */
[----:B------:R-:W-:Y:S05]  /*1b620*/  BRA `(.L_x_14317) ;  /* 0xffffffb000a07947 */ /* 0x000fea000383ffff */
.L_x_14168:
[----:B0-----:R0:W3:Y:S02]  /*1b630*/  SYNCS.PHASECHK.TRANS64.TRYWAIT P2, [R2+URZ+0x13260], R3 ;  /* 0x01326003020075a7 */ /* 0x0010e4000804017f */
[----:B---3--:R-:W-:Y:S05]  /*1b640*/  @!P2 NANOSLEEP.SYNCS 0x989680 ;  /* 0x009896800000a95d */ /* 0x008fea0003900000 */
[----:B------:R-:W3:Y:S02]  /*1b650*/  @!P2 SYNCS.PHASECHK.TRANS64 P2, [R2+URZ+0x13260], R3 ;  /* 0x013260030200a5a7 */ /* 0x000ee4000804007f */
[----:B---3--:R-:W-:Y:S05]  /*1b660*/  @!P2 BRA `(.L_x_14168) ;  /* 0xfffffffc00f0a947 */ /* 0x008fea000383ffff */
[----:B------:R-:W-:Y:S05]  /*1b670*/  BRA `(.L_x_14318) ;  /* 0xffffffb000b07947 */ /* 0x000fea000383ffff */
.L_x_14176:
[----:B-1----:R1:W2:Y:S02]  /*1b680*/  SYNCS.PHASECHK.TRANS64.TRYWAIT P1, [R0+URZ+0x13270], R3 ;  /* 0x01327003000075a7 */ /* 0x0022a4000802017f */
[----:B--2---:R-:W-:Y:S05]  /*1b690*/  @!P1 NANOSLEEP.SYNCS 0x989680 ;  /* 0x009896800000995d */ /* 0x004fea0003900000 */
[----:B------:R-:W2:Y:S02]  /*1b6a0*/  @!P1 SYNCS.PHASECHK.TRANS64 P1, [R0+URZ+0x13270], R3 ;  /* 0x01327003000095a7 */ /* 0x000ea4000802007f */
[----:B--2---:R-:W-:Y:S05]  /*1b6b0*/  @!P1 BRA `(.L_x_14176) ;  /* 0xfffffffc00f09947 */ /* 0x004fea000383ffff */
[----:B------:R-:W-:Y:S05]  /*1b6c0*/  BRA `(.L_x_14319) ;  /* 0xffffffb800447947 */ /* 0x000fea000383ffff */
.L_x_14178:
[----:B-1----:R1:W2:Y:S02]  /*1b6d0*/  SYNCS.PHASECHK.TRANS64.TRYWAIT P1, [R0+URZ+0x13260], R3 ;  /* 0x01326003000075a7 */ /* 0x0022a4000802017f */
[----:B--2---:R-:W-:Y:S05]  /*1b6e0*/  @!P1 NANOSLEEP.SYNCS 0x989680 ;  /* 0x009896800000995d */ /* 0x004fea0003900000 */
[----:B------:R-:W2:Y:S02]  /*1b6f0*/  @!P1 SYNCS.PHASECHK.TRANS64 P1, [R0+URZ+0x13260], R3 ;  /* 0x01326003000095a7 */ /* 0x000ea4000802007f */
[----:B--2---:R-:W-:Y:S05]  /*1b700*/  @!P1 BRA `(.L_x_14178) ;  /* 0xfffffffc00f09947 */ /* 0x004fea000383ffff */
[----:B------:R-:W-:Y:S05]  /*1b710*/  BRA `(.L_x_14320) ;  /* 0xffffffb800547947 */ /* 0x000fea000383ffff */
.L_x_14183:
[----:B------:R-:W-:Y:S01]  /*1b720*/  BSSY B0, `(.L_x_14321) ;  /* 0x0000008000007945 */ /* 0x000fe20003800000 */
[----:B------:R-:W-:Y:S02]  /*1b730*/  IMAD.MOV.U32 R13, RZ, RZ, R24 ;  /* 0x000000ffff0d7224 */ /* 0x000fe400078e0018 */
[----:B------:R-:W-:Y:S02]  /*1b740*/  IMAD.MOV.U32 R12, RZ, RZ, RZ ;  /* 0x000000ffff0c7224 */ /* 0x000fe400078e00ff */
[----:B------:R-:W-:Y:S02]  /*1b750*/  IMAD.MOV.U32 R11, RZ, RZ, 0x1f ;  /* 0x0000001fff0b7424 */ /* 0x000fe400078e00ff */
[----:B------:R-:W-:-:S07]  /*1b760*/  IMAD.MOV.U32 R15, RZ, RZ, -0x1 ;  /* 0xffffffffff0f7424 */ /* 0x000fce00078e00ff */
[----:B-----5:R-:W-:Y:S05]  /*1b770*/  WARPSYNC.COLLECTIVE R15, `(.L_x_14322) ;  /* 0x000000000f087348 */ /* 0x020fea0003c00000 */
[----:B------:R0:W1:Y:S02]  /*1b780*/  SHFL.IDX P6, R14, R13, R12, R11 ;  /* 0x0000000c0d0e7389 */ /* 0x00006400000c000b */
[----:B01---5:R-:W-:Y:S01]  /*1b790*/  ENDCOLLECTIVE ;  /* 0x000000000000791b */ /* 0x023fe20003800000 */
.L_x_14322:
[----:B------:R-:W-:Y:S05]  /*1b7a0*/  BSYNC B0 ;  /* 0x0000000000007941 */ /* 0x000fea0003800000 */
.L_x_14321:
        /* <DEDUP_REMOVED lines=9> */
.L_x_14323:
        /* <DEDUP_REMOVED lines=25> */
.L_x_14324:
        /* <DEDUP_REMOVED lines=8> */
.L_x_14325:
        /* <DEDUP_REMOVED lines=8> */
.L_x_14326:
[----:B------:R-:W-:Y:S02]  /*1bad0*/  IMAD.MOV.U32 R12, RZ, RZ, 0x8 ;  /* 0x00000008ff0c7424 */ /* 0x000fe400078e00ff */
[----:B------:R-:W-:-:S05]  /*1bae0*/  IMAD.MOV.U32 R3, RZ, RZ, R14 ;  /* 0x000000ffff037224 */ /* 0x000fca00078e000e */
[----:B------:R-:W-:-:S05]  /*1baf0*/  SEL R3, R3, RZ, P3 ;  /* 0x000000ff03037207 */ /* 0x000fca0001800000 */
[----:B------:R-:W-:-:S05]  /*1bb00*/  IMAD.IADD R2, R2, 0x1, R3 ;  /* 0x0000000102027824 */ /* 0x000fca00078e0203 */
[----:B------:R-:W-:-:S07]  /*1bb10*/  MOV R13, R2 ;  /* 0x00000002000d7202 */ /* 0x000fce0000000f00 */
[----:B------:R-:W-:Y:S05]  /*1bb20*/  WARPSYNC.COLLECTIVE R15, `(.L_x_14327) ;  /* 0x000000000f087348 */ /* 0x000fea0003c00000 */
[----:B------:R0:W1:Y:S02]  /*1bb30*/  SHFL.UP P6, R14, R13, R12, R11 ;  /* 0x0400000c0d0e7389 */ /* 0x00006400000c000b */
[----:B01----:R-:W-:Y:S01]  /*1bb40*/  ENDCOLLECTIVE ;  /* 0x000000000000791b */ /* 0x003fe20003800000 */
.L_x_14327:
        /* <DEDUP_REMOVED lines=8> */
.L_x_14328:
[----:B------:R-:W-:Y:S01]  /*1bbd0*/  IMAD.MOV.U32 R12, RZ, RZ, 0x1f ;  /* 0x0000001fff0c7424 */ /* 0x000fe200078e00ff */
[----:B------:R-:W-:Y:S01]  /*1bbe0*/  MOV R11, 0x1f ;  /* 0x0000001f000b7802 */ /* 0x000fe20000000f00 */
[----:B------:R-:W-:-:S05]  /*1bbf0*/  IMAD.MOV.U32 R3, RZ, RZ, R14 ;  /* 0x000000ffff037224 */ /* 0x000fca00078e000e */
[----:B------:R-:W-:-:S05]  /*1bc00*/  SEL R3, R3, RZ, P5 ;  /* 0x000000ff03037207 */ /* 0x000fca0002800000 */
[----:B------:R-:W-:-:S04]  /*1bc10*/  IMAD.IADD R2, R2, 0x1, R3 ;  /* 0x0000000102027824 */ /* 0x000fc800078e0203 */
[----:B------:R-:W-:-:S07]  /*1bc20*/  IMAD.MOV.U32 R13, RZ, RZ, R2 ;  /* 0x000000ffff0d7224 */ /* 0x000fce00078e0002 */
[----:B------:R-:W-:Y:S05]  /*1bc30*/  WARPSYNC.COLLECTIVE R15, `(.L_x_14329) ;  /* 0x000000000f087348 */ /* 0x000fea0003c00000 */
[----:B------:R0:W1:Y:S02]  /*1bc40*/  SHFL.IDX P6, R14, R13, R12, R11 ;  /* 0x0000000c0d0e7389 */ /* 0x00006400000c000b */
[----:B01----:R-:W-:Y:S01]  /*1bc50*/  ENDCOLLECTIVE ;  /* 0x000000000000791b */ /* 0x003fe20003800000 */
.L_x_14329:
[----:B------:R-:W-:Y:S01]  /*1bc60*/  IMAD.MOV.U32 R8, RZ, RZ, R14 ;  /* 0x000000ffff087224 */ /* 0x000fe200078e000e */
[----:B------:R-:W-:Y:S06]  /*1bc70*/  BRA `(.L_x_14330) ;  /* 0xffffffbc00287947 */ /* 0x000fec000383ffff */
.L_x_14186:
        /* <DEDUP_REMOVED lines=8> */
.L_x_14332:
[----:B------:R-:W-:Y:S05]  /*1bd00*/  BSYNC B0 ;  /* 0x0000000000007941 */ /* 0x000fea0003800000 */
.L_x_14331:
[----:B------:R-:W-:Y:S01]  /*1bd10*/  IMAD.MOV.U32 R3, RZ, RZ, R14 ;  /* 0x000000ffff037224 */ /* 0x000fe200078e000e */
[----:B------:R-:W-:Y:S01]  /*1bd20*/  MOV R12, 0x2 ;  /* 0x00000002000c7802 */ /* 0x000fe20000000f00 */
[----:B------:R-:W-:Y:S02]  /*1bd30*/  IMAD.MOV.U32 R11, RZ, RZ, RZ ;  /* 0x000000ffff0b7224 */ /* 0x000fe400078e00ff */
[----:B------:R-:W-:Y:S01]  /*1bd40*/  IMAD.MOV.U32 R15, RZ, RZ, -0x1 ;  /* 0xffffffffff0f7424 */ /* 0x000fe200078e00ff */
[----:B------:R-:W-:-:S05]  /*1bd50*/  SEL R3, R3, RZ, P1 ;  /* 0x000000ff03037207 */ /* 0x000fca0000800000 */
[----:B------:R-:W-:-:S04]  /*1bd60*/  IMAD.IADD R2, R2, 0x1, R3 ;  /* 0x0000000102027824 */ /* 0x000fc800078e0203 */
[----:B------:R-:W-:-:S07]  /*1bd70*/  IMAD.MOV.U32 R13, RZ, RZ, R2 ;  /* 0x000000ffff0d7224 */ /* 0x000fce00078e0002 */
[----:B------:R-:W-:Y:S05]  /*1bd80*/  WARPSYNC.COLLECTIVE R15, `(.L_x_14333) ;  /* 0x000000000f087348 */ /* 0x000fea0003c00000 */
[----:B------:R0:W1:Y:S02]  /*1bd90*/  SHFL.UP P6, R14, R13, R12, R11 ;  /* 0x0400000c0d0e7389 */ /* 0x00006400000c000b */
[----:B01----:R-:W-:Y:S01]  /*1bda0*/  ENDCOLLECTIVE ;  /* 0x000000000000791b */ /* 0x003fe20003800000 */
.L_x_14333:
        /* <DEDUP_REMOVED lines=8> */
.L_x_14334:
        /* <DEDUP_REMOVED lines=8> */
.L_x_14335:
        /* <DEDUP_REMOVED lines=8> */
.L_x_14336:
        /* <DEDUP_REMOVED lines=9> */
.L_x_14337:
[----:B------:R-:W-:Y:S01]  /*1bfc0*/  MOV R8, R14 ;  /* 0x0000000e00087202 */ /* 0x000fe20000000f00 */
[----:B------:R-:W-:Y:S06]  /*1bfd0*/  BRA `(.L_x_14338) ;  /* 0xffffffb800f47947 */ /* 0x000fec000383ffff */
.L_x_14188:
[----:B------:R-:W-:Y:S01]  /*1bfe0*/  BSSY B0, `(.L_x_14339) ;  /* 0x0000006000007945 */ /* 0x000fe20003800000 */
[----:B------:R-:W-:Y:S01]  /*1bff0*/  PLOP3.LUT P6, PT, P6, PT, PT, 0x8, 0x0 ;  /* 0x000000000000781c */ /* 0x000fe200037ce170 */
[----:B------:R-:W-:-:S12]  /*1c000*/  IMAD.MOV.U32 R15, RZ, RZ, -0x1 ;  /* 0xffffffffff0f7424 */ /* 0x000fd800078e00ff */
[----:B0----5:R-:W-:Y:S05]  /*1c010*/  WARPSYNC.COLLECTIVE R15, `(.L_x_14340) ;  /* 0x000000000f087348 */ /* 0x021fea0003c00000 */
[----:B------:R-:W-:Y:S01]  /*1c020*/  VOTE.ANY R14, PT, P6 ;  /* 0x00000000000e7806 */ /* 0x000fe200030e0100 */
[----:B0----5:R-:W-:Y:S06]  /*1c030*/  ENDCOLLECTIVE ;  /* 0x000000000000791b */ /* 0x021fec0003800000 */
.L_x_14340:
[----:B------:R-:W-:Y:S05]  /*1c040*/  BSYNC B0 ;  /* 0x0000000000007941 */ /* 0x000fea0003800000 */
.L_x_14339:
        /* <DEDUP_REMOVED lines=9> */
.L_x_14341:
[----:B------:R-:W-:Y:S02]  /*1c0e0*/  IMAD.MOV.U32 R13, RZ, RZ, R7 ;  /* 0x000000ffff0d7224 */ /* 0x000fe400078e0007 */
[----:B------:R-:W-:-:S07]  /*1c0f0*/  IMAD.MOV.U32 R5, RZ, RZ, R14 ;  /* 0x000000ffff057224 */ /* 0x000fce00078e000e */
[----:B------:R-:W-:Y:S05]  /*1c100*/  WARPSYNC.COLLECTIVE R15, `(.L_x_14342) ;  /* 0x000000000f087348 */ /* 0x000fea0003c00000 */
[----:B------:R0:W1:Y:S02]  /*1c110*/  SHFL.IDX P6, R14, R13, R12, R11 ;  /* 0x0000000c0d0e7389 */ /* 0x00006400000c000b */
[----:B01----:R-:W-:Y:S01]  /*1c120*/  ENDCOLLECTIVE ;  /* 0x000000000000791b */ /* 0x003fe20003800000 */
.L_x_14342:
[----:B------:R-:W-:Y:S01]  /*1c130*/  IMAD.MOV.U32 R7, RZ, RZ, R14 ;  /* 0x000000ffff077224 */ /* 0x000fe200078e000e */
[----:B------:R-:W-:Y:S06]  /*1c140*/  BRA `(.L_x_14343) ;  /* 0xffffffb800d47947 */ /* 0x000fec000383ffff */
.L_x_14190:
[----:B------:R-:W-:Y:S01]  /*1c150*/  BSSY B0, `(.L_x_14344) ;  /* 0x0000007000007945 */ /* 0x000fe20003800000 */
[----:B------:R-:W-:Y:S01]  /*1c160*/  MOV R13, R2 ;  /* 0x00000002000d7202 */ /* 0x000fe20000000f00 */
[----:B------:R-:W-:Y:S02]  /*1c170*/  IMAD.MOV.U32 R11, RZ, RZ, 0x1f ;  /* 0x0000001fff0b7424 */ /* 0x000fe400078e00ff */
[----:B------:R-:W-:-:S07]  /*1c180*/  IMAD.MOV.U32 R15, RZ, RZ, -0x1 ;  /* 0xffffffffff0f7424 */ /* 0x000fce00078e00ff */
[----:B0123-5:R-:W-:Y:S05]  /*1c190*/  WARPSYNC.COLLECTIVE R15, `(.L_x_14345) ;  /* 0x000000000f087348 */ /* 0x02ffea0003c00000 */
[----:B------:R4:W0:Y:S02]  /*1c1a0*/  SHFL.IDX P6, R14, R13, R12, R11 ;  /* 0x0000000c0d0e7389 */ /* 0x00082400000c000b */
[----:B012345:R-:W-:Y:S01]  /*1c1b0*/  ENDCOLLECTIVE ;  /* 0x000000000000791b */ /* 0x03ffe20003800000 */
.L_x_14345:
[----:B------:R-:W-:Y:S05]  /*1c1c0*/  BSYNC B0 ;  /* 0x0000000000007941 */ /* 0x000fea0003800000 */
.L_x_14344:
[----:B------:R-:W-:Y:S01]  /*1c1d0*/  IMAD.MOV.U32 R2, RZ, RZ, R14 ;  /* 0x000000ffff027224 */ /* 0x000fe200078e000e */
[----:B------:R-:W-:Y:S06]  /*1c1e0*/  BRA `(.L_x_14346) ;  /* 0xffffffb800c47947 */ /* 0x000fec000383ffff */
.L_x_14194:
[----:B-1----:R1:W3:Y:S02]  /*1c1f0*/  SYNCS.PHASECHK.TRANS64.TRYWAIT P0, [R5+URZ+0x13220], R0 ;  /* 0x01322000050075a7 */ /* 0x0022e4000800017f */
[----:B---3--:R-:W-:Y:S05]  /*1c200*/  @!P0 NANOSLEEP.SYNCS 0x989680 ;  /* 0x009896800000895d */ /* 0x008fea0003900000 */
[----:B------:R-:W3:Y:S02]  /*1c210*/  @!P0 SYNCS.PHASECHK.TRANS64 P0, [R5+URZ+0x13220], R0 ;  /* 0x01322000050085a7 */ /* 0x000ee4000800007f */
[----:B---3--:R-:W-:Y:S05]  /*1c220*/  @!P0 BRA `(.L_x_14194) ;  /* 0xfffffffc00f08947 */ /* 0x008fea000383ffff */
[----:B------:R-:W-:Y:S05]  /*1c230*/  BRA `(.L_x_14347) ;  /* 0xffffffc000287947 */ /* 0x000fea000383ffff */
.L_x_14195:
[----:B------:R-:W3:Y:S01]  /*1c240*/  S2R R2, SR_TID.X ;  /* 0x0000000000027919 */ /* 0x000ee20000002100 */
[----:B------:R-:W-:Y:S01]  /*1c250*/  BSSY B0, `(.L_x_14348) ;  /* 0x000000a000007945 */ /* 0x000fe20003800000 */
[----:B------:R-:W-:Y:S02]  /*1c260*/  IMAD.MOV.U32 R12, RZ, RZ, RZ ;  /* 0x000000ffff0c7224 */ /* 0x000fe400078e00ff */
[----:B0-----:R-:W-:Y:S02]  /*1c270*/  IMAD.MOV.U32 R11, RZ, RZ, 0x1f ;  /* 0x0000001fff0b7424 */ /* 0x001fe400078e00ff */
[----:B------:R-:W-:Y:S01]  /*1c280*/  IMAD.MOV.U32 R15, RZ, RZ, -0x1 ;  /* 0xffffffffff0f7424 */ /* 0x000fe200078e00ff */
[----:B---3--:R-:W-:-:S04]  /*1c290*/  SHF.R.U32.HI R2, RZ, 0x5, R2 ;  /* 0x00000005ff027819 */ /* 0x008fc80000011602 */
[----:B------:R-:W-:-:S05]  /*1c2a0*/  LOP3.LUT R2, R2, 0x3, RZ, 0xc0, !PT ;  /* 0x0000000302027812 */ /* 0x000fca00078ec0ff */
[----:B------:R-:W-:-:S07]  /*1c2b0*/  IMAD.MOV.U32 R13, RZ, RZ, R2 ;  /* 0x000000ffff0d7224 */ /* 0x000fce00078e0002 */
[----:B-12--5:R-:W-:Y:S05]  /*1c2c0*/  WARPSYNC.COLLECTIVE R15, `(.L_x_14349) ;  /* 0x000000000f087348 */ /* 0x026fea0003c00000 */
[----:B------:R0:W3:Y:S02]  /*1c2d0*/  SHFL.IDX P6, R14, R13, R12, R11 ;  /* 0x0000000c0d0e7389 */ /* 0x0000e400000c000b */
[----:B0123-5:R-:W-:Y:S01]  /*1c2e0*/  ENDCOLLECTIVE ;  /* 0x000000000000791b */ /* 0x02ffe20003800000 */
.L_x_14349:
[----:B------:R-:W-:Y:S05]  /*1c2f0*/  BSYNC B0 ;  /* 0x0000000000007941 */ /* 0x000fea0003800000 */
.L_x_14348:
[----:B------:R-:W-:Y:S05]  /*1c300*/  BRA `(.L_x_14350) ;  /* 0xffffffc000107947 */ /* 0x000fea000383ffff */
.L_x_14196:
[----:B------:R-:W-:Y:S01]  /*1c310*/  BSSY B0, `(.L_x_14351) ;  /* 0x0000006000007945 */ /* 0x000fe20003800000 */
[----:B------:R-:W-:-:S07]  /*1c320*/  IMAD.MOV.U32 R15, RZ, RZ, -0x1 ;  /* 0xffffffffff0f7424 */ /* 0x000fce00078e00ff */
[----:B012--5:R-:W-:Y:S05]  /*1c330*/  WARPSYNC.COLLECTIVE R15, `(.L_x_14352) ;  /* 0x000000000f0c7348 */ /* 0x027fea0003c00000 */
[----:B------:R-:W-:Y:S02]  /*1c340*/  ELECT P6, UR62, PT ;  /* 0x00000000003e782f */ /* 0x000fe400038c0000 */
[----:B------:R-:W-:Y:S01]  /*1c350*/  MOV R14, UR62 ;  /* 0x0000003e000e7c02 */ /* 0x000fe20008000f00 */
[----:B012--5:R-:W-:Y:S10]  /*1c360*/  ENDCOLLECTIVE ;  /* 0x000000000000791b */ /* 0x027ff40003800000 */
.L_x_14352:
[----:B------:R-:W-:Y:S05]  /*1c370*/  BSYNC B0 ;  /* 0x0000000000007941 */ /* 0x000fea0003800000 */
.L_x_14351:
[----:B------:R-:W-:Y:S05]  /*1c380*/  BRA `(.L_x_14353) ;  /* 0xffffffc000047947 */ /* 0x000fea000383ffff */
.L_x_14198:
[----:B-1----:R1:W3:Y:S02]  /*1c390*/  SYNCS.PHASECHK.TRANS64.TRYWAIT P1, [R4+URZ+0x13240], R3 ;  /* 0x01324003040075a7 */ /* 0x0022e4000802017f */
[----:B---3--:R-:W-:Y:S05]  /*1c3a0*/  @!P1 NANOSLEEP.SYNCS 0x989680 ;  /* 0x009896800000995d */ /* 0x008fea0003900000 */
[----:B------:R-:W3:Y:S02]  /*1c3b0*/  @!P1 SYNCS.PHASECHK.TRANS64 P1, [R4+URZ+0x13240], R3 ;  /* 0x01324003040095a7 */ /* 0x000ee4000802007f */
[----:B---3--:R-:W-:Y:S05]  /*1c3c0*/  @!P1 BRA `(.L_x_14198) ;  /* 0xfffffffc00f09947 */ /* 0x008fea000383ffff */
[----:B------:R-:W-:Y:S05]  /*1c3d0*/  BRA `(.L_x_14354) ;  /* 0xffffffc0002c7947 */ /* 0x000fea000383ffff */
.L_x_14200:
[----:B0-----:R0:W2:Y:S02]  /*1c3e0*/  SYNCS.PHASECHK.TRANS64.TRYWAIT P1, [R5+URZ+0x13240], R0 ;  /* 0x01324000050075a7 */ /* 0x0010a4000802017f */
[----:B--2---:R-:W-:Y:S05]  /*1c3f0*/  @!P1 NANOSLEEP.SYNCS 0x989680 ;  /* 0x009896800000995d */ /* 0x004fea0003900000 */
[----:B------:R-:W2:Y:S02]  /*1c400*/  @!P1 SYNCS.PHASECHK.TRANS64 P1, [R5+URZ+0x13240], R0 ;  /* 0x01324000050095a7 */ /* 0x000ea4000802007f */
[----:B--2---:R-:W-:Y:S05]  /*1c410*/  @!P1 BRA `(.L_x_14200) ;  /* 0xfffffffc00f09947 */ /* 0x004fea000383ffff */
[----:B------:R-:W-:Y:S05]  /*1c420*/  BRA `(.L_x_14355) ;  /* 0xffffffc0003c7947 */ /* 0x000fea000383ffff */
.L_x_14202:
[----:B--2---:R2:W3:Y:S02]  /*1c430*/  SYNCS.PHASECHK.TRANS64.TRYWAIT P1, [R4+URZ+0x13260], R3 ;  /* 0x01326003040075a7 */ /* 0x0044e4000802017f */
[----:B---3--:R-:W-:Y:S05]  /*1c440*/  @!P1 NANOSLEEP.SYNCS 0x989680 ;  /* 0x009896800000995d */ /* 0x008fea0003900000 */
[----:B------:R-:W3:Y:S02]  /*1c450*/  @!P1 SYNCS.PHASECHK.TRANS64 P1, [R4+URZ+0x13260], R3 ;  /* 0x01326003040095a7 */ /* 0x000ee4000802007f */
[----:B---3--:R-:W-:Y:S05]  /*1c460*/  @!P1 BRA `(.L_x_14202) ;  /* 0xfffffffc00f09947 */ /* 0x008fea000383ffff */
[----:B------:R-:W-:Y:S05]  /*1c470*/  BRA `(.L_x_14356) ;  /* 0xffffffc000387947 */ /* 0x000fea000383ffff */
.L_x_14204:
[----:B---3--:R3:W4:Y:S02]  /*1c480*/  SYNCS.PHASECHK.TRANS64.TRYWAIT P1, [R5+URZ+0x13260], R0 ;  /* 0x01326000050075a7 */ /* 0x008724000802017f */
[----:B----4-:R-:W-:Y:S05]  /*1c490*/  @!P1 NANOSLEEP.SYNCS 0x989680 ;  /* 0x009896800000995d */ /* 0x010fea0003900000 */
[----:B------:R-:W4:Y:S02]  /*1c4a0*/  @!P1 SYNCS.PHASECHK.TRANS64 P1, [R5+URZ+0x13260], R0 ;  /* 0x01326000050095a7 */ /* 0x000f24000802007f */
[----:B----4-:R-:W-:Y:S05]  /*1c4b0*/  @!P1 BRA `(.L_x_14204) ;  /* 0xfffffffc00f09947 */ /* 0x010fea000383ffff */
[----:B------:R-:W-:Y:S05]  /*1c4c0*/  BRA `(.L_x_14357) ;  /* 0xffffffc000347947 */ /* 0x000fea000383ffff */
.L_x_14206:
[----:B----4-:R4:W0:Y:S02]  /*1c4d0*/  SYNCS.PHASECHK.TRANS64.TRYWAIT P1, [R4+URZ+0x13280], R3 ;  /* 0x01328003040075a7 */ /* 0x010824000802017f */
[----:B0-----:R-:W-:Y:S05]  /*1c4e0*/  @!P1 NANOSLEEP.SYNCS 0x989680 ;  /* 0x009896800000995d */ /* 0x001fea0003900000 */
[----:B------:R-:W0:Y:S02]  /*1c4f0*/  @!P1 SYNCS.PHASECHK.TRANS64 P1, [R4+URZ+0x13280], R3 ;  /* 0x01328003040095a7 */ /* 0x000e24000802007f */
[----:B0-----:R-:W-:Y:S05]  /*1c500*/  @!P1 BRA `(.L_x_14206) ;  /* 0xfffffffc00f09947 */ /* 0x001fea000383ffff */
[----:B------:R-:W-:Y:S05]  /*1c510*/  BRA `(.L_x_14358) ;  /* 0xffffffc000307947 */ /* 0x000fea000383ffff */
.L_x_14359:
        /* <DEDUP_REMOVED lines=14> */
.L_x_16304:


//--------------------- .text._ZN7cutlass13device_kernelIN5flash11enable_sm90INS1_16FlashAttnFwdSm90INS1_25CollectiveMainloopFwdSm90ILi2EN4cute5tupleIJNS5_1CILi1EEES8_S8_EEENS6_IJNS7_ILi192EEENS7_ILi160EEENS7_ILi64EEEEEELi64ENS_12float_e4m3_tEfNS_4arch4Sm90ELb0ELb1ELb0ELb0ELb1ELb0ELb0ELb1ELb1ELb1ELb1ELb0EEENS1_21CollectiveEpilogueFwdINS6_IJSA_SC_SB_EEES9_NS_10bfloat16_tESG_Li384ELb0ELb1ELb1ELb1EEENS1_19SingleTileSchedulerILb0ELb1ELb1ELi192EEEEEEEEEvNT_6ParamsE --------------------------
	.section	.text._ZN7cutlass13device_kernelIN5flash11enable_sm90INS1_16FlashAttnFwdSm90INS1_25CollectiveMainloopFwdSm90ILi2EN4cute5tupleIJNS5_1CILi1EEES8_S8_EEENS6_IJNS7_ILi192EEENS7_ILi160EEENS7_ILi64EEEEEELi64ENS_12float_e4m3_tEfNS_4arch4Sm90ELb0ELb1ELb0ELb0ELb1ELb0ELb0ELb1ELb1ELb1ELb1ELb0EEENS1_21CollectiveEpilogueFwdINS6_IJSA_SC_SB_EEES9_NS_10bfloat16_tESG_Li384ELb0ELb1ELb1ELb1EEENS1_19SingleTileSchedulerILb0ELb1ELb1ELi192EEEEEEEEEvNT_6ParamsE,"ax",@progbits
	.align	128
.text._ZN7cutlass13device_kernelIN5flash11enable_sm90INS1_16FlashAttnFwdSm90INS1_25CollectiveMainloopFwdSm90ILi2EN4cute5tupleIJNS5_1CILi1EEES8_S8_EEENS6_IJNS7_ILi192EEENS7_ILi160EEENS7_ILi64EEEEEELi64ENS_12float_e4m3_tEfNS_4arch4Sm90ELb0ELb1ELb0ELb0ELb1ELb0ELb0ELb1ELb1ELb1ELb1ELb0EEENS1_21CollectiveEpilogueFwdINS6_IJSA_SC_SB_EEES9_NS_10bfloat16_tESG_Li384ELb0ELb1ELb1ELb1EEENS1_19SingleTileSchedulerILb0ELb1ELb1ELi192EEEEEEEEEvNT_6ParamsE:
        .type           _ZN7cutlass13device_kernelIN5flash11enable_sm90INS1_16FlashAttnFwdSm90INS1_25CollectiveMainloopFwdSm90ILi2EN4cute5tupleIJNS5_1CILi1EEES8_S8_EEENS6_IJNS7_ILi192EEENS7_ILi160EEENS7_ILi64EEEEEELi64ENS_12float_e4m3_tEfNS_4arch4Sm90ELb0ELb1ELb0ELb0ELb1ELb0ELb0ELb1ELb1ELb1ELb1ELb0EEENS1_21CollectiveEpilogueFwdINS6_IJSA_SC_SB_EEES9_NS_10bfloat16_tESG_Li384ELb0ELb1ELb1ELb1EEENS1_19SingleTileSchedulerILb0ELb1ELb1ELi192EEEEEEEEEvNT_6ParamsE,@function
        .size           _ZN7cutlass13device_kernelIN5flash11enable_sm90INS1_16FlashAttnFwdSm90INS1_25CollectiveMainloopFwdSm90ILi2EN4cute5tupleIJNS5_1CILi1EEES8_S8_EEENS6_IJNS7_ILi192EEENS7_ILi160EEENS7_ILi64EEEEEELi64ENS_12float_e4m3_tEfNS_4arch4Sm90ELb0ELb1ELb0ELb0ELb1ELb0ELb0ELb1ELb1ELb1ELb1ELb0EEENS1_21CollectiveEpilogueFwdINS6_IJSA_SC_SB_EEES9_NS_10bfloat16_tESG_Li384ELb0ELb1ELb1ELb1EEENS1_19SingleTileSchedulerILb0ELb1ELb1ELi192EEEEEEEEEvNT_6ParamsE,(.L_x_16305 - _ZN7cutlass13device_kernelIN5flash11enable_sm90INS1_16FlashAttnFwdSm90INS1_25CollectiveMainloopFwdSm90ILi2EN4cute5tupleIJNS5_1CILi1EEES8_S8_EEENS6_IJNS7_ILi192EEENS7_ILi160EEENS7_ILi64EEEEEELi64ENS_12float_e4m3_tEfNS_4arch4Sm90ELb0ELb1ELb0ELb0ELb1ELb0ELb0ELb1ELb1ELb1ELb1ELb0EEENS1_21CollectiveEpilogueFwdINS6_IJSA_SC_SB_EEES9_NS_10bfloat16_tESG_Li384ELb0ELb1ELb1ELb1EEENS1_19SingleTileSchedulerILb0ELb1ELb1ELi192EEEEEEEEEvNT_6ParamsE)
        .other          _ZN7cutlass13device_kernelIN5flash11enable_sm90INS1_16FlashAttnFwdSm90INS1_25CollectiveMainloopFwdSm90ILi2EN4cute5tupleIJNS5_1CILi1EEES8_S8_EEENS6_IJNS7_ILi192EEENS7_ILi160EEENS7_ILi64EEEEEELi64ENS_12float_e4m3_tEfNS_4arch4Sm90ELb0ELb1ELb0ELb0ELb1ELb0ELb0ELb1ELb1ELb1ELb1ELb0EEENS1_21CollectiveEpilogueFwdINS6_IJSA_SC_SB_EEES9_NS_10bfloat16_tESG_Li384ELb0ELb1ELb1ELb1EEENS1_19SingleTileSchedulerILb0ELb1ELb1ELi192EEEEEEEEEvNT_6ParamsE,@"STO_CUDA_ENTRY STV_DEFAULT"
_ZN7cutlass13device_kernelIN5flash11enable_sm90INS1_16FlashAttnFwdSm90INS1_25CollectiveMainloopFwdSm90ILi2EN4cute5tupleIJNS5_1CILi1EEES8_S8_EEENS6_IJNS7_ILi192EEENS7_ILi160EEENS7_ILi64EEEEEELi64ENS_12float_e4m3_tEfNS_4arch4Sm90ELb0ELb1ELb0ELb0ELb1ELb0ELb0ELb1ELb1ELb1ELb1ELb0EEENS1_21CollectiveEpilogueFwdINS6_IJSA_SC_SB_EEES9_NS_10bfloat16_tESG_Li384ELb0ELb1ELb1ELb1EEENS1_19SingleTileSchedulerILb0ELb1ELb1ELi192EEEEEEEEEvNT_6ParamsE:
        /* <DEDUP_REMOVED lines=45> */
.L_x_14360:
        /* <DEDUP_REMOVED lines=22> */
.L_x_14361:
        /* <DEDUP_REMOVED lines=18> */
.L_x_14362:
        /* <DEDUP_REMOVED lines=22> */
.L_x_14363:
        /* <DEDUP_REMOVED lines=23> */
.L_x_14364:
        /* <DEDUP_REMOVED lines=9> */
.L_x_14367:
        /* <DEDUP_REMOVED lines=81> */
[----:B----4-:R-:W-:Y:S01]  /*0dc0*/  UIMAD UR49, UR49, 0xc0, URZ ;  /* 0x000000c0313178a4 */ /* 0x010fe2000f8e023f */
        /* <DEDUP_REMOVED lines=24> */
.L_x_14370:
[----:B------:R-:W-:-:S11]  /*0f50*/  UISETP.NE.AND UP0, UPT, UR7, 0x1, UPT ;  /* 0x000000010700788c */ /* 0x000fd6000bf05270 */
[----:B------:R-:W-:Y:S02]  /*0f60*/  @UP0 ULDC.64 UR10, c[0x0][0x9e8] ;  /* 0x00027a00000a0ab9 */ /* 0x000fe40000000a00 */
[----:B------:R-:W-:-:S04]  /*0f70*/  UIMAD.WIDE.U32 UR8, UR5, UR10, URZ ;  /* 0x0000000a050872a5 */ /* 0x000fc8000f8e003f */
[----:B------:R-:W-:-:S12]  /*0f80*/  @UP0 USHF.R.U32.HI UR5, URZ, UR11, UR9 ;  /* 0x0000000b3f050299 */ /* 0x000fd80008011609 */
.L_x_14371:
[----:B------:R-:W-:-:S06]  /*0f90*/  UIMAD UR5, UR5, UR7, UR7 ;  /* 0x00000007050572a4 */ /* 0x000fcc000f8e0207 */
[----:B------:R-:W-:-:S07]  /*0fa0*/  VIMNMX R0, R0, UR5, PT ;  /* 0x0000000500007c48 */ /* 0x000fce000bfe0100 */
.L_x_14369:
        /* <DEDUP_REMOVED lines=33> */
.L_x_14373:
[----:B------:R-:W-:-:S11]  /*11c0*/  UISETP.NE.AND UP0, UPT, UR7, 0x1, UPT ;  /* 0x000000010700788c */ /* 0x000fd6000bf05270 */
[----:B------:R-:W-:Y:S02]  /*11d0*/  @UP0 ULDC.64 UR10, c[0x0][0x9e8] ;  /* 0x00027a00000a0ab9 */ /* 0x000fe40000000a00 */
[----:B------:R-:W-:-:S04]  /*11e0*/  UIMAD.WIDE.U32 UR8, UR5, UR10, URZ ;  /* 0x0000000a050872a5 */ /* 0x000fc8000f8e003f */
[----:B------:R-:W-:-:S12]  /*11f0*/  @UP0 USHF.R.U32.HI UR5, URZ, UR11, UR9 ;  /* 0x0000000b3f050299 */ /* 0x000fd80008011609 */
.L_x_14374:
[----:B------:R-:W-:-:S04]  /*1200*/  UIMAD UR5, UR5, UR7, URZ ;  /* 0x00000007050572a4 */ /* 0x000fc8000f8e023f */
[----:B------:R-:W-:-:S04]  /*1210*/  UISETP.LT.AND UP0, UPT, UR6, UR5, UPT ;  /* 0x000000050600728c */ /* 0x000fc8000bf01270 */
[----:B------:R-:W-:-:S12]  /*1220*/  USEL UR6, UR6, UR5, !UP0 ;  /* 0x0000000506067287 */ /* 0x000fd8000c000000 */
.L_x_14372:
        /* <DEDUP_REMOVED lines=47> */
.L_x_14375:
        /* <DEDUP_REMOVED lines=24> */
[----:B------:R-:W-:Y:S01]  /*16a0*/  SHF.R.S32.HI R23, RZ, 0x1f, R22 ;  /* 0x0000001fff177819 */ /* 0x000fe20000011416 */
[----:B------:R-:W0:Y:S01]  /*16b0*/  S2UR UR52, SR_CgaCtaId ;  /* 0x00000000003479c3 */ /* 0x000e220000008800 */
[----:B------:R-:W-:Y:S01]  /*16c0*/  UMOV UR47, 0x400 ;  /* 0x00000400002f7882 */ /* 0x000fe20000000000 */
[----:B------:R-:W-:Y:S01]  /*16d0*/  UMOV UR37, 0x80000020 ;  /* 0x8000002000257882 */ /* 0x000fe20000000000 */
        /* <DEDUP_REMOVED lines=14> */
[----:B------:R-:W-:-:S07]  /*17c0*/  ULOP3.LUT UR53, UR5, 0x10000, URZ, 0xfc, !UPT ;  /* 0x0001000005357892 */ /* 0x000fce000f8efc3f */
[----:B------:R-:W-:Y:S01]  /*17d0*/  UMOV UR36, UR53 ;  /* 0x0000003500247c82 */ /* 0x000fe20008000000 */
        /* <DEDUP_REMOVED lines=17> */
.L_x_14377:
[----:B------:R-:W-:-:S04]  /*18f0*/  SHF.L.U32 R0, RZ, 0x1f, RZ ;  /* 0x0000001fff007819 */ /* 0x000fc800000006ff */
[----:B------:R-:W0:Y:S02]  /*1900*/  SYNCS.PHASECHK.TRANS64.TRYWAIT P0, [UR47+0x12400], R0 ;  /* 0x01240000ff0075a7 */ /* 0x000e24000800016f */
[----:B0-----:R-:W-:Y:S05]  /*1910*/  @!P0 BRA `(.L_x_14378) ;  /* 0x0000015000ac8947 */ /* 0x001fea0003800000 */
.L_x_14522:
[----:B------:R-:W-:-:S06]  /*1920*/  ULOP3.LUT UR4, UR40, 0x1, URZ, 0xfc, !UPT ;  /* 0x0000000128047892 */ /* 0x000fcc000f8efc3f */
[----:B------:R-:W-:-:S05]  /*1930*/  IMAD.U32 R2, RZ, RZ, UR4 ;  /* 0x00000004ff027e24 */ /* 0x000fca000f8e00ff */
[----:B------:R-:W-:-:S13]  /*1940*/  ISETP.NE.AND P0, PT, R2, 0x3, PT ;  /* 0x000000030200780c */ /* 0x000fda0003f05270 */
[----:B------:R-:W-:Y:S05]  /*1950*/  @!P0 BRA `(.L_x_14379) ;  /* 0x0000000000048947 */ /* 0x000fea0003800000 */
[----:B------:R-:W-:Y:S01]  /*1960*/  BPT.TRAP 0x1 ;  /* 0x000000040000795c */ /* 0x000fe20000300000 */
.L_x_14379:
[----:B------:R1:W2:Y:S01]  /*1970*/  SYNCS.PHASECHK.TRANS64.TRYWAIT P1, [UR47+0x12430], R0 ;  /* 0x01243000ff0075a7 */ /* 0x0002a2000802016f */
[----:B------:R-:W-:Y:S05]  /*1980*/  @!P0 BRA `(.L_x_14380) ;  /* 0x0000000000048947 */ /* 0x000fea0003800000 */
[----:B------:R-:W-:Y:S01]  /*1990*/  BPT.TRAP 0x1 ;  /* 0x000000040000795c */ /* 0x000fe20000300000 */
.L_x_14380:
[----:B--2---:R-:W-:Y:S05]  /*19a0*/  @P1 BRA `(.L_x_14381) ;  /* 0x0000000000081947 */ /* 0x004fea0003800000 */
[----:B------:R-:W2:Y:S02]  /*19b0*/  SYNCS.PHASECHK.TRANS64.TRYWAIT P1, [UR47+0x12430], R0 ;  /* 0x01243000ff0075a7 */ /* 0x000ea4000802016f */
[----:B--2---:R-:W-:Y:S05]  /*19c0*/  @!P1 BRA `(.L_x_14382) ;  /* 0x0000015000989947 */ /* 0x004fea0003800000 */
.L_x_14381:
[----:B------:R-:W-:Y:S05]  /*19d0*/  WARPSYNC.ALL ;  /* 0x0000000000007948 */ /* 0x000fea0003800000 */
[----:B------:R-:W-:Y:S01]  /*19e0*/  UIADD3 UR4, UR47, 0xd200, URZ ;  /* 0x0000d2002f047890 */ /* 0x000fe2000fffe03f */
[----:B------:R-:W-:Y:S01]  /*19f0*/  WARPGROUP.ARRIVE ;  /* 0x00000000000079c5 */ /* 0x000fe20000000000 */
[----:B------:R-:W-:Y:S01]  /*1a00*/  UMOV UR5, UR37 ;  /* 0x0000002500057c82 */ /* 0x000fe20008000000 */
[----:B------:R-:W-:Y:S01]  /*1a10*/  UMOV UR7, 0x80000020 ;  /* 0x8000002000077882 */ /* 0x000fe20000000000 */
[----:B------:R-:W-:Y:S01]  /*1a20*/  USHF.R.U32.HI UR4, URZ, 0x4, UR4 ;  /* 0x000000043f047899 */ /* 0x000fe20008011604 */
[----:B------:R-:W-:Y:S01]  /*1a30*/  UMOV UR39, 0x80000020 ;  /* 0x8000002000277882 */ /* 0x000fe20000000000 */
[----:B------:R-:W-:-:S02]  /*1a40*/  UMOV UR8, UR36 ;  /* 0x0000002400087c82 */ /* 0x000fc40008000000 */
[----:B------:R-:W-:Y:S01]  /*1a50*/  ULOP3.LUT UR4, UR4, 0x3fff, URZ, 0xc0, !UPT ;  /* 0x00003fff04047892 */ /* 0x000fe2000f8ec03f */
[----:B------:R-:W-:Y:S01]  /*1a60*/  UMOV UR9, UR37 ;  /* 0x0000002500097c82 */ /* 0x000fe20008000000 */
[----:B------:R-:W-:Y:S02]  /*1a70*/  UMOV UR11, 0x80000020 ;  /* 0x80000020000b7882 */ /* 0x000fe40000000000 */
[----:B------:R-:W-:Y:S01]  /*1a80*/  ULOP3.LUT UR6, UR4, 0x10000, URZ, 0xfc, !UPT ;  /* 0x0001000004067892 */ /* 0x000fe2000f8efc3f */
[----:B------:R-:W-:Y:S02]  /*1a90*/  UMOV UR15, 0x80000020 ;  /* 0x80000020000f7882 */ /* 0x000fe40000000000 */
[----:B------:R-:W-:Y:S01]  /*1aa0*/  UMOV UR4, UR36 ;  /* 0x0000002400047c82 */ /* 0x000fe20008000000 */
[----:B------:R-:W-:Y:S02]  /*1ab0*/  UIADD3 UR38, UR6, 0x80, URZ ;  /* 0x0000008006267890 */ /* 0x000fe4000fffe03f */
[----:B------:R-:W-:-:S02]  /*1ac0*/  UIADD3 UR10, UR6, 0x100, URZ ;  /* 0x00000100060a7890 */ /* 0x000fc4000fffe03f */
[----:B------:R-:W-:Y:S02]  /*1ad0*/  UIADD3 UR14, UR6, 0x82, URZ ;  /* 0x00000082060e7890 */ /* 0x000fe4000fffe03f */
[----:B------:R-:W-:Y:S01]  /*1ae0*/  QGMMA.64x32x32.F32.E4M3.E4M3 R88, gdesc[UR4], RZ, !UPT, gsb0 ;  /* 0x00600000045879f3 */ /* 0x000fe2000c0008ff */
[----:B------:R-:W-:Y:S02]  /*1af0*/  UIADD3 UR4, UR6, 0x180, URZ ;  /* 0x0000018006047890 */ /* 0x000fe4000fffe03f */
[----:B------:R-:W-:Y:S02]  /*1b00*/  UIADD3 UR5, UR6, 0x200, URZ ;  /* 0x0000020006057890 */ /* 0x000fe4000fffe03f */
[----:B------:R-:W-:Y:S01]  /*1b10*/  UIADD3 UR18, UR6, 0x102, URZ ;  /* 0x0000010206127890 */ /* 0x000fe2000fffe03f */
        /* <DEDUP_REMOVED lines=16> */
[----:B------:R-:W-:Y:S01]  /*1c20*/  UMOV UR16, UR8 ;  /* 0x0000000800107c82 */ /* 0x000fe20008000000 */
[----:B------:R-:W-:Y:S01]  /*1c30*/  UMOV UR17, UR9 ;  /* 0x0000000900117c82 */ /* 0x000fe20008000000 */
[----:B------:R-:W-:-:S02]  /*1c40*/  WARPGROUP.DEPBAR.LE gsb0, 0x0 ;  /* 0x00008000000079c5 */ /* 0x000fc40000010000 */
[----:B------:R-:W-:-:S06]  /*1c50*/  WARPGROUP.ARRIVE ;  /* 0x00000000000079c5 */ /* 0x000fcc0000000000 */
[----:B------:R-:W-:Y:S01]  /*1c60*/  QGMMA.64x32x32.F32.E4M3.E4M3 R40, gdesc[UR36], RZ, !UPT, gsb0 ;  /* 0x00600000242879f3 */ /* 0x000fe2000c0008ff */
[----:B------:R-:W-:Y:S01]  /*1c70*/  UMOV UR38, UR5 ;  /* 0x0000000500267c82 */ /* 0x000fe20008000000 */
[----:B------:R-:W-:Y:S01]  /*1c80*/  UMOV UR39, 0x80000020 ;  /* 0x8000002000277882 */ /* 0x000fe20000000000 */
        /* <DEDUP_REMOVED lines=25> */
.L_x_14383:
[----:B0-----:R-:W-:Y:S01]  /*1e20*/  LOP3.LUT R3, R104, 0xffffff80, RZ, 0xc0, !PT ;  /* 0xffffff8068037812 */ /* 0x001fe200078ec0ff */
[----:B------:R-:W-:Y:S01]  /*1e30*/  IMAD.HI R6, R105, 0x55555556, RZ ;  /* 0x5555555669067827 */ /* 0x000fe200078e02ff */
[----:B------:R-:W-:Y:S01]  /*1e40*/  LEA.HI R23, R23, R22, RZ, 0x2 ;  /* 0x0000001617177211 */ /* 0x000fe200078f10ff */
[----:B------:R-:W-:Y:S02]  /*1e50*/  UISETP.NE.AND UP1, UPT, UR45, URZ, UPT ;  /* 0x0000003f2d00728c */ /* 0x000fe4000bf25270 */
[----:B------:R-:W-:Y:S01]  /*1e60*/  IMAD.IADD R3, R22, 0x1, -R3 ;  /* 0x0000000116037824 */ /* 0x000fe200078e0a03 */
[----:B------:R-:W-:Y:S01]  /*1e70*/  LOP3.LUT R23, R23, 0xfffffffc, RZ, 0xc0, !PT ;  /* 0xfffffffc17177812 */ /* 0x000fe200078ec0ff */
[----:B------:R-:W-:Y:S01]  /*1e80*/  IMAD.MOV.U32 R9, RZ, RZ, -0xa0 ;  /* 0xffffff60ff097424 */ /* 0x000fe200078e00ff */
[----:B------:R-:W-:Y:S01]  /*1e90*/  LEA.HI R6, R6, R6, RZ, 0x1 ;  /* 0x0000000606067211 */ /* 0x000fe200078f08ff */
[----:B------:R-:W-:Y:S01]  /*1ea0*/  UISETP.NE.AND UP0, UPT, UR48, URZ, UPT ;  /* 0x0000003f3000728c */ /* 0x000fe2000bf05270 */
        /* <DEDUP_REMOVED lines=11> */
[----:B------:R-:W-:Y:S01]  /*1f60*/  ULDC UR20, c[0x0][0x9dc] ;  /* 0x0002770000147ab9 */ /* 0x000fe20000000800 */
[----:B------:R-:W-:Y:S01]  /*1f70*/  SHF.R.S32.HI R4, RZ, 0x5, R4 ;  /* 0x00000005ff047819 */ /* 0x000fe20000011404 */
[----:B------:R-:W-:Y:S01]  /*1f80*/  ULOP3.LUT UR20, URZ, UR20, URZ, 0x33, !UPT ;  /* 0x000000143f147292 */ /* 0x000fe2000f8e333f */
[----:B------:R-:W-:Y:S01]  /*1f90*/  LEA.HI R5, R5, R0, RZ, 0x3 ;  /* 0x0000000005057211 */ /* 0x000fe200078f18ff */
[----:B------:R-:W-:Y:S01]  /*1fa0*/  ULDC UR10, c[0x0][0x9e0] ;  /* 0x00027800000a7ab9 */ /* 0x000fe20000000800 */
[----:B------:R-:W-:-:S02]  /*1fb0*/  LEA.HI R7, R23, R23, RZ, 0x1 ;  /* 0x0000001717077211 */ /* 0x000fc400078f08ff */
[----:B------:R-:W-:Y:S02]  /*1fc0*/  LEA R8, R4, UR49, 0x4 ;  /* 0x0000003104087c11 */ /* 0x000fe4000f8e20ff */
[----:B------:R-:W-:Y:S02]  /*1fd0*/  LOP3.LUT R5, R5, 0xfffffff8, RZ, 0xc0, !PT ;  /* 0xfffffff805057812 */ /* 0x000fe400078ec0ff */
[----:B------:R-:W-:Y:S02]  /*1fe0*/  LOP3.LUT R4, R7, 0x1ffffffe, RZ, 0xc0, !PT ;  /* 0x1ffffffe07047812 */ /* 0x000fe400078ec0ff */
[----:B------:R-:W-:Y:S02]  /*1ff0*/  IADD3 R5, R8, R0, -R5 ;  /* 0x0000000008057210 */ /* 0x000fe40007ffe805 */
[----:B------:R-:W-:Y:S01]  /*2000*/  PLOP3.LUT P2, PT, PT, PT, UP1, 0x80, 0x0 ;  /* 0x000000000000781c */ /* 0x000fe20003f4f018 */
[----:B------:R-:W-:Y:S01]  /*2010*/  IMAD.IADD R4, R23, 0x1, -R4 ;  /* 0x0000000117047824 */ /* 0x000fe200078e0a04 */
[----:B------:R-:W-:Y:S01]  /*2020*/  LOP3.LUT R2, R2, 0x7ffffffc, RZ, 0xc0, !PT ;  /* 0x7ffffffc02027812 */ /* 0x000fe200078ec0ff */
[----:B------:R-:W-:-:S04]  /*2030*/  IMAD R5, R6, 0x40, R5 ;  /* 0x0000004006057824 */ /* 0x000fc800078e0205 */
[----:B------:R-:W-:Y:S02]  /*2040*/  IMAD R6, R4, 0x8, R5 ;  /* 0x0000000804067824 */ /* 0x000fe400078e0205 */
[----:B------:R-:W-:Y:S02]  /*2050*/  IMAD.IADD R7, R3, 0x1, -R2 ;  /* 0x0000000103077824 */ /* 0x000fe400078e0a02 */
[----:B------:R-:W-:Y:S01]  /*2060*/  @P1 IMAD.HI.U32 R0, R6, UR4, RZ ;  /* 0x0000000406001c27 */ /* 0x000fe2000f8e00ff */
[----:B------:R-:W-:Y:S01]  /*2070*/  UIADD3 UR4, UR47, 0x12440, URZ ;  /* 0x000124402f047890 */ /* 0x000fe2000fffe03f */
[----:B------:R-:W-:Y:S02]  /*2080*/  PLOP3.LUT P1, PT, PT, PT, UP0, 0x40, 0x0 ;  /* 0x000000000000781c */ /* 0x000fe40003f2e808 */
[----:B------:R-:W-:Y:S01]  /*2090*/  IMAD.MOV.U32 R5, RZ, RZ, R6 ;  /* 0x000000ffff057224 */ /* 0x000fe200078e0006 */
[----:B------:R-:W-:Y:S01]  /*20a0*/  @P2 SHF.R.U32.HI R5, RZ, UR5, R0 ;  /* 0x00000005ff052c19 */ /* 0x000fe20008011600 */
[C---:B------:R-:W-:Y:S01]  /*20b0*/  IMAD R2, R18.reuse, R9, 0xa1 ;  /* 0x000000a112027424 */ /* 0x040fe200078e0209 */
[----:B------:R-:W-:Y:S01]  /*20c0*/  UPRMT UR4, UR52, 0x654, UR4 ;  /* 0x0000065434047896 */ /* 0x000fe20008000004 */
[----:B------:R-:W-:-:S02]  /*20d0*/  IMAD R0, R18, -0xa0, R17 ;  /* 0xffffff6012007824 */ /* 0x000fc400078e0211 */
[----:B------:R-:W0:Y:S01]  /*20e0*/  SHFL.IDX PT, R13, R5, RZ, 0x1c1f ;  /* 0x001c1fff050d7589 */ /* 0x000e2200000e0000 */
[C---:B------:R-:W-:Y:S02]  /*20f0*/  IMAD R4, R7.reuse, -0x2, R2 ;  /* 0xfffffffe07047824 */ /* 0x040fe400078e0202 */
[----:B------:R-:W-:Y:S02]  /*2100*/  VIADD R0, R0, 0xa0 ;  /* 0x000000a000007836 */ /* 0x000fe40000000000 */
[----:B------:R-:W-:Y:S01]  /*2110*/  VIADD R12, R2, 0xffffffff ;  /* 0xffffffff020c7836 */ /* 0x000fe20000000000 */
[C---:B------:R-:W-:Y:S01]  /*2120*/  IADD3 R3, R4.reuse, -UR17, R17 ;  /* 0x8000001104037c10 */ /* 0x040fe2000fffe011 */
[----:B------:R-:W-:Y:S01]  /*2130*/  IMAD R11, R7, -0x2, R0 ;  /* 0xfffffffe070b7824 */ /* 0x000fe200078e0200 */
[----:B------:R-:W-:Y:S01]  /*2140*/  SYNCS.ARRIVE.TRANS64.RED.A1T0 RZ, [UR4], RZ ;  /* 0x000000ffffff79a7 */ /* 0x000fe20008100404 */
[----:B------:R-:W-:Y:S02]  /*2150*/  VIADD R4, R4, 0xffffffff ;  /* 0xffffffff04047836 */ /* 0x000fe40000000000 */
[----:B------:R-:W-:-:S02]  /*2160*/  VIADD R10, R3, UR10 ;  /* 0x0000000a030a7c36 */ /* 0x000fc40008000000 */
        /* <DEDUP_REMOVED lines=17> */
.L_x_14386:
[----:B------:R-:W-:Y:S02]  /*2280*/  ULDC UR4, c[0x0][0x9e4] ;  /* 0x0002790000047ab9 */ /* 0x000fe40000000800 */
[----:B------:R-:W-:-:S05]  /*2290*/  IMAD.U32 R2, RZ, RZ, UR4 ;  /* 0x00000004ff027e24 */ /* 0x000fca000f8e00ff */
[----:B------:R-:W-:-:S13]  /*22a0*/  ISETP.NE.AND P1, PT, R2, 0x1, PT ;  /* 0x000000010200780c */ /* 0x000fda0003f25270 */
[----:B------:R-:W0:Y:S02]  /*22b0*/  @P1 LDC.64 R14, c[0x0][0x9e8] ;  /* 0x00027a00ff0e1b82 */ /* 0x000e240000000a00 */
[----:B0-----:R-:W-:-:S05]  /*22c0*/  @P1 IMAD.HI.U32 R0, R3, R14, RZ ;  /* 0x0000000e03001227 */ /* 0x001fca00078e00ff */
[----:B------:R-:W-:-:S07]  /*22d0*/  @P1 SHF.R.U32.HI R3, RZ, R15, R0 ;  /* 0x0000000fff031219 */ /* 0x000fce0000011600 */
.L_x_14387:
[----:B------:R-:W-:Y:S05]  /*22e0*/  BSYNC B0 ;  /* 0x0000000000007941 */ /* 0x000fea0003800000 */
.L_x_14385:
[----:B------:R-:W-:-:S05]  /*22f0*/  IMAD R3, R3, R2, R4 ;  /* 0x0000000203037224 */ /* 0x000fca00078e0204 */
[----:B------:R-:W-:Y:S02]  /*2300*/  VIADDMNMX R8, R3, R2, R8, PT ;  /* 0x0000000203087246 */ /* 0x000fe40003800108 */
[----:B------:R-:W-:-:S07]  /*2310*/  VIMNMX R9, R9, R3, !PT ;  /* 0x0000000309097248 */ /* 0x000fce0007fe0100 */
.L_x_14384:
[C---:B------:R-:W-:Y:S01]  /*2320*/  ISETP.GE.AND P2, PT, R12.reuse, 0x2, PT ;  /* 0x000000020c00780c */ /* 0x040fe20003f46270 */
[----:B------:R-:W0:Y:S01]  /*2330*/  SHFL.IDX PT, R5, R5, 0x1, 0x1c1f ;  /* 0x003c1f0005057f89 */ /* 0x000e2200000e0000 */
[----:B------:R-:W-:Y:S01]  /*2340*/  ISETP.GE.AND P1, PT, R12, 0x9, PT ;  /* 0x000000090c00780c */ /* 0x000fe20003f26270 */
[----:B------:R-:W-:Y:S01]  /*2350*/  UISETP.NE.AND UP0, UPT, UR48, URZ, UPT ;  /* 0x0000003f3000728c */ /* 0x000fe2000bf05270 */
        /* <DEDUP_REMOVED lines=10> */
[----:B------:R-:W-:Y:S01]  /*2400*/  LOP3.LUT R0, R0, 0xbfffffff, RZ, 0xc0, !PT ;  /* 0xbfffffff00007812 */ /* 0x000fe200078ec0ff */
[----:B0-----:R-:W-:Y:S01]  /*2410*/  IMAD.IADD R22, R22, 0x1, R5 ;  /* 0x0000000116167824 */ /* 0x001fe200078e0205 */
        /* <DEDUP_REMOVED lines=39> */
[----:B------:R-:W-:Y:S02]  /*2690*/  ISETP.LT.OR P2, PT, R8, 0x22, P2 ;  /* 0x000000220800780c */ /* 0x000fe40001741670 */
[----:B------:R-:W-:-:S02]  /*26a0*/  VIADDMNMX R11, R5, R10, R11, PT ;  /* 0x0000000a050b7246 */ /* 0x000fc4000380010b */
        /* <DEDUP_REMOVED lines=192> */
.L_x_14390:
[----:B------:R-:W-:Y:S02]  /*32b0*/  ULDC UR4, c[0x0][0x9e4] ;  /* 0x0002790000047ab9 */ /* 0x000fe40000000800 */
[----:B------:R-:W-:-:S05]  /*32c0*/  IMAD.U32 R9, RZ, RZ, UR4 ;  /* 0x00000004ff097e24 */ /* 0x000fca000f8e00ff */
[----:B------:R-:W-:-:S13]  /*32d0*/  ISETP.NE.AND P6, PT, R9, 0x1, PT ;  /* 0x000000010900780c */ /* 0x000fda0003fc5270 */
[----:B------:R-:W0:Y:S02]  /*32e0*/  @P6 LDC.64 R12, c[0x0][0x9e8] ;  /* 0x00027a00ff0c6b82 */ /* 0x000e240000000a00 */
[----:B0-----:R-:W-:-:S05]  /*32f0*/  @P6 IMAD.HI.U32 R8, R5, R12, RZ ;  /* 0x0000000c05086227 */ /* 0x001fca00078e00ff */
[----:B------:R-:W-:-:S07]  /*3300*/  @P6 SHF.R.U32.HI R5, RZ, R13, R8 ;  /* 0x0000000dff056219 */ /* 0x000fce0000011608 */
.L_x_14391:
[----:B------:R-:W-:Y:S05]  /*3310*/  BSYNC B0 ;  /* 0x0000000000007941 */ /* 0x000fea0003800000 */
.L_x_14389:
[----:B------:R-:W-:-:S05]  /*3320*/  IMAD R4, R5, R9, R4 ;  /* 0x0000000905047224 */ /* 0x000fca00078e0204 */
[----:B------:R-:W-:Y:S02]  /*3330*/  VIADDMNMX R11, R4, R9, R11, PT ;  /* 0x00000009040b7246 */ /* 0x000fe4000380010b */
[----:B------:R-:W-:-:S07]  /*3340*/  VIMNMX R22, R22, R4, !PT ;  /* 0x0000000416167248 */ /* 0x000fce0007fe0100 */
.L_x_14388:
        /* <DEDUP_REMOVED lines=8> */
[----:B------:R-:W-:-:S02]  /*33d0*/  LOP3.LUT P1, RZ, R0, 0x2, RZ, 0xc0, !PT ;  /* 0x0000000200ff7812 */ /* 0x000fc4000782c0ff */
        /* <DEDUP_REMOVED lines=95> */
[C---:B------:R-:W-:Y:S01]  /*39d0*/  ISETP.GT.AND P2, PT, R22.reuse, 0x89, !P2 ;  /* 0x000000891600780c */ /* 0x040fe20005744270 */
[----:B------:R-:W0:Y:S01]  /*39e0*/  SHFL.BFLY PT, R5, R4, 0x2, 0x1f ;  /* 0x0c401f0004057f89 */ /* 0x000e2200000e0000 */
[----:B------:R-:W-:Y:S02]  /*39f0*/  ISETP.LT.OR P1, PT, R11, 0x59, P1 ;  /* 0x000000590b00780c */ /* 0x000fe40000f21670 */
[----:B------:R-:W-:Y:S02]  /*3a00*/  ISETP.GT.AND P3, PT, R22, 0x90, !P3 ;  /* 0x000000901600780c */ /* 0x000fe40005f64270 */
[----:B------:R-:W-:Y:S02]  /*3a10*/  FSEL R70, R70, -INF , !P1 ;  /* 0xff80000046467808 */ /* 0x000fe40004800000 */
[----:B------:R-:W-:-:S02]  /*3a20*/  LOP3.LUT P1, RZ, R0, 0x2000, RZ, 0xc0, !PT ;  /* 0x0000200000ff7812 */ /* 0x000fc4000782c0ff */
[C---:B------:R-:W-:Y:S02]  /*3a30*/  ISETP.GT.AND P4, PT, R22.reuse, 0x91, !P4 ;  /* 0x000000911600780c */ /* 0x040fe40006784270 */
[C---:B------:R-:W-:Y:S02]  /*3a40*/  ISETP.GT.AND P1, PT, R22.reuse, 0x59, !P1 ;  /* 0x000000591600780c */ /* 0x040fe40004f24270 */
[----:B------:R-:W-:Y:S02]  /*3a50*/  ISETP.GT.AND P5, PT, R22, 0x98, !P5 ;  /* 0x000000981600780c */ /* 0x000fe40006fa4270 */
[C---:B------:R-:W-:Y:S02]  /*3a60*/  ISETP.LT.OR P1, PT, R11.reuse, 0x5a, P1 ;  /* 0x0000005a0b00780c */ /* 0x040fe40000f21670 */
[----:B------:R-:W-:Y:S02]  /*3a70*/  ISETP.LT.OR P2, PT, R11, 0x8a, P2 ;  /* 0x0000008a0b00780c */ /* 0x000fe40001741670 */
[----:B------:R-:W-:-:S02]  /*3a80*/  FSEL R71, R71, -INF , !P1 ;  /* 0xff80000047477808 */ /* 0x000fc40004800000 */
[----:B------:R-:W-:Y:S02]  /*3a90*/  LOP3.LUT P1, RZ, R0, 0x1000, RZ, 0xc0, !PT ;  /* 0x0000100000ff7812 */ /* 0x000fe4000782c0ff */
[C---:B------:R-:W-:Y:S02]  /*3aa0*/  ISETP.LT.OR P3, PT, R11.reuse, 0x91, P3 ;  /* 0x000000910b00780c */ /* 0x040fe40001f61670 */
[----:B------:R-:W-:Y:S02]  /*3ab0*/  ISETP.GT.AND P1, PT, R22, 0x60, !P1 ;  /* 0x000000601600780c */ /* 0x000fe40004f24270 */
[----:B0-----:R-:W-:Y:S02]  /*3ac0*/  FMNMX.FTZ R8, R4, R5, !PT ;  /* 0x0000000504087209 */ /* 0x001fe40007810000 */
[----:B------:R-:W-:Y:S02]  /*3ad0*/  ISETP.LT.OR P1, PT, R11, 0x61, P1 ;  /* 0x000000610b00780c */ /* 0x000fe40000f21670 */
[----:B------:R-:W-:Y:S01]  /*3ae0*/  FSEL R31, R31, -INF , !P2 ;  /* 0xff8000001f1f7808 */ /* 0x000fe20005000000 */
[----:B------:R-:W0:Y:S01]  /*3af0*/  SHFL.BFLY PT, R5, R8, 0x1, 0x1f ;  /* 0x0c201f0008057f89 */ /* 0x000e2200000e0000 */
[----:B------:R-:W-:-:S02]  /*3b00*/  FSEL R42, R42, -INF , !P1 ;  /* 0xff8000002a2a7808 */ /* 0x000fc40004800000 */
[----:B------:R-:W-:Y:S02]  /*3b10*/  LOP3.LUT P1, RZ, R0, 0x800, RZ, 0xc0, !PT ;  /* 0x0000080000ff7812 */ /* 0x000fe4000782c0ff */
[C---:B------:R-:W-:Y:S02]  /*3b20*/  ISETP.LT.OR P4, PT, R11.reuse, 0x92, P4 ;  /* 0x000000920b00780c */ /* 0x040fe40002781670 */
[----:B------:R-:W-:Y:S02]  /*3b30*/  ISETP.GT.AND P1, PT, R22, 0x61, !P1 ;  /* 0x000000611600780c */ /* 0x000fe40004f24270 */
[----:B------:R-:W-:Y:S02]  /*3b40*/  FSEL R34, R34, -INF , !P3 ;  /* 0xff80000022227808 */ /* 0x000fe40005800000 */
[C---:B------:R-:W-:Y:S02]  /*3b50*/  ISETP.LT.OR P1, PT, R11.reuse, 0x62, P1 ;  /* 0x000000620b00780c */ /* 0x040fe40000f21670 */
[----:B------:R-:W-:-:S02]  /*3b60*/  ISETP.LT.OR P5, PT, R11, 0x99, P5 ;  /* 0x000000990b00780c */ /* 0x000fc40002fa1670 */
[----:B------:R-:W-:Y:S02]  /*3b70*/  FSEL R43, R43, -INF , !P1 ;  /* 0xff8000002b2b7808 */ /* 0x000fe40004800000 */
[----:B------:R-:W-:Y:S02]  /*3b80*/  LOP3.LUT P1, RZ, R0, 0x400, RZ, 0xc0, !PT ;  /* 0x0000040000ff7812 */ /* 0x000fe4000782c0ff */
[----:B------:R-:W-:Y:S02]  /*3b90*/  FSEL R35, R35, -INF , !P4 ;  /* 0xff80000023237808 */ /* 0x000fe40006000000 */
[----:B------:R-:W-:Y:S02]  /*3ba0*/  ISETP.GT.AND P1, PT, R22, 0x68, !P1 ;  /* 0x000000681600780c */ /* 0x000fe40004f24270 */
[----:B------:R-:W-:Y:S02]  /*3bb0*/  FSEL R38, R38, -INF , !P5 ;  /* 0xff80000026267808 */ /* 0x000fe40006800000 */
[----:B------:R-:W-:-:S02]  /*3bc0*/  ISETP.LT.OR P1, PT, R11, 0x69, P1 ;  /* 0x000000690b00780c */ /* 0x000fc40000f21670 */
[----:B0-----:R-:W-:Y:S02]  /*3bd0*/  FMNMX.FTZ R5, R8, R5, !PT ;  /* 0x0000000508057209 */ /* 0x001fe40007810000 */
[----:B------:R-:W-:Y:S02]  /*3be0*/  FSEL R46, R46, -INF , !P1 ;  /* 0xff8000002e2e7808 */ /* 0x000fe40004800000 */
[----:B------:R-:W-:Y:S01]  /*3bf0*/  LOP3.LUT P1, RZ, R0, 0x200, RZ, 0xc0, !PT ;  /* 0x0000020000ff7812 */ /* 0x000fe2000782c0ff */
[----:B------:R-:W-:Y:S01]  /*3c00*/  FFMA.FTZ R88, R5, R88, -8 ;  /* 0xc100000005587423 */ /* 0x000fe20000010058 */
[----:B------:R-:W-:Y:S02]  /*3c10*/  R2UR UR7, R19 ;  /* 0x00000000130772ca */ /* 0x000fe400000e0000 */
[----:B------:R-:W-:-:S04]  /*3c20*/  ISETP.GT.AND P1, PT, R22, 0x69, !P1 ;  /* 0x000000691600780c */ /* 0x000fc80004f24270 */
[----:B------:R-:W-:-:S04]  /*3c30*/  ISETP.LT.OR P1, PT, R11, 0x6a, P1 ;  /* 0x0000006a0b00780c */ /* 0x000fc80000f21670 */
[----:B------:R-:W-:Y:S02]  /*3c40*/  FSEL R47, R47, -INF , !P1 ;  /* 0xff8000002f2f7808 */ /* 0x000fe40004800000 */
[----:B------:R-:W-:Y:S01]  /*3c50*/  LOP3.LUT P1, RZ, R0, 0x100, RZ, 0xc0, !PT ;  /* 0x0000010000ff7812 */ /* 0x000fe2000782c0ff */
[----:B------:R-:W-:-:S03]  /*3c60*/  UIADD3 UR49, UR7, UR49, URZ ;  /* 0x0000003107317290 */ /* 0x000fc6000fffe03f */
[----:B------:R-:W-:Y:S01]  /*3c70*/  ISETP.GT.AND P1, PT, R22, 0x70, !P1 ;  /* 0x000000701600780c */ /* 0x000fe20004f24270 */
[----:B------:R-:W-:-:S03]  /*3c80*/  UIADD3 UR10, UR49, UR10, URZ ;  /* 0x0000000a310a7290 */ /* 0x000fc6000fffe03f */
        /* <DEDUP_REMOVED lines=56> */
[----:B------:R-:W-:Y:S01]  /*4010*/  LOP3.LUT P6, RZ, R0, 0x4000000, RZ, 0xc0, !PT ;  /* 0x0400000000ff7812 */ /* 0x000fe200078cc0ff */
[--C-:B------:R-:W-:Y:S01]  /*4020*/  FFMA.FTZ R14, R72, UR44, -R88.reuse ;  /* 0x0000002c480e7c23 */ /* 0x100fe20008010858 */
[----:B------:R-:W-:Y:S01]  /*4030*/  FMNMX.FTZ R20, R102, R23, !PT ;  /* 0x0000001766147209 */ /* 0x000fe20007810000 */
[--C-:B------:R-:W-:Y:S01]  /*4040*/  FFMA.FTZ R72, R76, UR44, -R88.reuse ;  /* 0x0000002c4c487c23 */ /* 0x100fe20008010858 */
[--C-:B------:R-:W-:Y:S01]  /*4050*/  FFMA.FTZ R4, R89, UR44, -R88.reuse ;  /* 0x0000002c59047c23 */ /* 0x100fe20008010858 */
[--C-:B------:R-:W-:Y:S01]  /*4060*/  FFMA.FTZ R89, R73, UR44, -R88.reuse ;  /* 0x0000002c49597c23 */ /* 0x100fe20008010858 */
[----:B------:R-:W-:Y:S01]  /*4070*/  FMNMX.FTZ R23, R103, R20, !PT ;  /* 0x0000001467177209 */ /* 0x000fe20007810000 */
[--C-:B------:R-:W-:Y:S01]  /*4080*/  FFMA.FTZ R73, R77, UR44, -R88.reuse ;  /* 0x0000002c4d497c23 */ /* 0x100fe20008010858 */
[----:B------:R-:W-:Y:S01]  /*4090*/  ISETP.GT.AND P1, PT, R22, 0x81, !P6 ;  /* 0x000000811600780c */ /* 0x000fe20007724270 */
[----:B------:R0:W-:Y:S01]  /*40a0*/  MUFU.EX2 R21, R89 ;  /* 0x0000005900157308 */ /* 0x0001e20000000800 */
[----:B------:R-:W-:Y:S01]  /*40b0*/  FMNMX.FTZ R20, R74, R23, !PT ;  /* 0x000000174a147209 */ /* 0x000fe20007810000 */
[--C-:B------:R-:W-:Y:S01]  /*40c0*/  FFMA.FTZ R3, R3, UR44, -R88.reuse ;  /* 0x0000002c03037c23 */ /* 0x100fe20008010858 */
[----:B------:R-:W-:Y:S01]  /*40d0*/  ISETP.LT.OR P1, PT, R11, 0x82, P1 ;  /* 0x000000820b00780c */ /* 0x000fe20000f21670 */
[--C-:B------:R-:W-:Y:S01]  /*40e0*/  FFMA.FTZ R8, R92, UR44, -R88.reuse ;  /* 0x0000002c5c087c23 */ /* 0x100fe20008010858 */
[----:B------:R-:W-:Y:S01]  /*40f0*/  FMNMX.FTZ R23, R75, R20, !PT ;  /* 0x000000144b177209 */ /* 0x000fe20007810000 */
[--C-:B------:R-:W-:Y:S01]  /*4100*/  FFMA.FTZ R20, R80, UR44, -R88.reuse ;  /* 0x0000002c50147c23 */ /* 0x100fe20008010858 */
[----:B------:R-:W-:Y:S01]  /*4110*/  FSEL R27, R27, -INF , !P1 ;  /* 0xff8000001b1b7808 */ /* 0x000fe20004800000 */
[----:B------:R-:W-:Y:S01]  /*4120*/  MUFU.EX2 R3, R3 ;  /* 0x0000000300037308 */ /* 0x000fe20000000800 */
[----:B------:R-:W-:Y:S01]  /*4130*/  FMNMX.FTZ R76, R78, R23, !PT ;  /* 0x000000174e4c7209 */ /* 0x000fe20007810000 */
[--C-:B0-----:R-:W-:Y:S01]  /*4140*/  FFMA.FTZ R89, R81, UR44, -R88.reuse ;  /* 0x0000002c51597c23 */ /* 0x101fe20008010858 */
[----:B------:R-:W-:Y:S01]  /*4150*/  LOP3.LUT P1, RZ, R0, 0x1000000, RZ, 0xc0, !PT ;  /* 0x0100000000ff7812 */ /* 0x000fe2000782c0ff */
[--C-:B------:R-:W-:Y:S01]  /*4160*/  FFMA.FTZ R9, R93, UR44, -R88.reuse ;  /* 0x0000002c5d097c23 */ /* 0x100fe20008010858 */
[----:B------:R-:W-:Y:S01]  /*4170*/  FMNMX.FTZ R23, R79, R76, !PT ;  /* 0x0000004c4f177209 */ /* 0x000fe20007810000 */
[--C-:B------:R-:W-:Y:S01]  /*4180*/  FFMA.FTZ R10, R96, UR44, -R88.reuse ;  /* 0x0000002c600a7c23 */ /* 0x100fe20008010858 */
[----:B------:R-:W-:Y:S01]  /*4190*/  LOP3.LUT P6, RZ, R0, 0x8000000, RZ, 0xc0, !PT ;  /* 0x0800000000ff7812 */ /* 0x000fe200078cc0ff */
        /* <DEDUP_REMOVED lines=8> */
[----:B------:R-:W-:Y:S01]  /*4220*/  MUFU.EX2 R8, R8 ;  /* 0x0000000800087308 */ /* 0x000fe20000000800 */
        /* <DEDUP_REMOVED lines=40> */
[----:B------:R-:W-:-:S02]  /*44b0*/  FMNMX.FTZ R80, R42, R81, !PT ;  /* 0x000000512a507209 */ /* 0x000fc40007810000 */
[----:B0-----:R-:W-:Y:S02]  /*44c0*/  F2FP.SATFINITE.E4M3.F32.PACK_AB_MERGE_C R152, R9, R8, RZ ;  /* 0x000000080998723e */ /* 0x001fe400048070ff */
[----:B------:R-:W-:Y:S02]  /*44d0*/  FMNMX.FTZ R81, R43, R80, !PT ;  /* 0x000000502b517209 */ /* 0x000fe40007810000 */
[----:B------:R-:W-:Y:S01]  /*44e0*/  F2FP.SATFINITE.E4M3.F32.PACK_AB_MERGE_C R152, R4, R3, R152 ;  /* 0x000000030498723e */ /* 0x000fe20004807098 */
[----:B------:R-:W-:Y:S01]  /*44f0*/  MUFU.EX2 R12, R12 ;  /* 0x0000000c000c7308 */ /* 0x000fe20000000800 */
[----:B------:R-:W-:-:S04]  /*4500*/  FMNMX.FTZ R80, R46, R81, !PT ;  /* 0x000000512e507209 */ /* 0x000fc80007810000 */
[----:B------:R-:W-:-:S03]  /*4510*/  FMNMX.FTZ R81, R47, R80, !PT ;  /* 0x000000502f517209 */ /* 0x000fc60007810000 */
[----:B------:R-:W0:Y:S01]  /*4520*/  MUFU.EX2 R15, R15 ;  /* 0x0000000f000f7308 */ /* 0x000e220000000800 */
[----:B------:R-:W-:-:S04]  /*4530*/  FMNMX.FTZ R80, R50, R81, !PT ;  /* 0x0000005132507209 */ /* 0x000fc80007810000 */
[----:B------:R-:W-:-:S03]  /*4540*/  FMNMX.FTZ R81, R51, R80, !PT ;  /* 0x0000005033517209 */ /* 0x000fc60007810000 */
[----:B------:R-:W-:Y:S01]  /*4550*/  MUFU.EX2 R14, R14 ;  /* 0x0000000e000e7308 */ /* 0x000fe20000000800 */
[----:B------:R-:W-:-:S04]  /*4560*/  FMNMX.FTZ R80, R54, R81, !PT ;  /* 0x0000005136507209 */ /* 0x000fc80007810000 */
[----:B------:R-:W-:-:S03]  /*4570*/  FMNMX.FTZ R81, R55, R80, !PT ;  /* 0x0000005037517209 */ /* 0x000fc60007810000 */
[----:B------:R-:W-:Y:S01]  /*4580*/  MUFU.EX2 R72, R72 ;  /* 0x0000004800487308 */ /* 0x000fe20000000800 */
[----:B------:R-:W-:Y:S02]  /*4590*/  FMNMX.FTZ R22, R26, R81, !PT ;  /* 0x000000511a167209 */ /* 0x000fe40007810000 */
[----:B0-----:R-:W-:Y:S02]  /*45a0*/  F2FP.SATFINITE.E4M3.F32.PACK_AB_MERGE_C R154, R15, R12, RZ ;  /* 0x0000000c0f9a723e */ /* 0x001fe400048070ff */
[----:B------:R-:W-:Y:S01]  /*45b0*/  FMNMX.FTZ R81, R27, R22, !PT ;  /* 0x000000161b517209 */ /* 0x000fe20007810000 */
[----:B------:R-:W-:Y:S01]  /*45c0*/  FFMA.FTZ R22, R40, UR44, -R88 ;  /* 0x0000002c28167c23 */ /* 0x000fe20008010858 */
[----:B------:R-:W-:Y:S01]  /*45d0*/  F2FP.SATFINITE.E4M3.F32.PACK_AB_MERGE_C R154, R13, R10, R154 ;  /* 0x0000000a0d9a723e */ /* 0x000fe2000480709a */
[----:B------:R-:W0:Y:S01]  /*45e0*/  MUFU.EX2 R73, R73 ;  /* 0x0000004900497308 */ /* 0x000e220000000800 */
[----:B------:R-:W-:-:S04]  /*45f0*/  FMNMX.FTZ R40, R30, R81, !PT ;  /* 0x000000511e287209 */ /* 0x000fc80007810000 */
[----:B------:R-:W-:-:S03]  /*4600*/  FMNMX.FTZ R81, R31, R40, !PT ;  /* 0x000000281f517209 */ /* 0x000fc60007810000 */
[----:B------:R-:W-:Y:S01]  /*4610*/  MUFU.EX2 R20, R20 ;  /* 0x0000001400147308 */ /* 0x000fe20000000800 */
[----:B------:R-:W-:Y:S01]  /*4620*/  FMNMX.FTZ R40, R34, R81, !PT ;  /* 0x0000005122287209 */ /* 0x000fe20007810000 */
[----:B------:R-:W-:-:S03]  /*4630*/  FFMA.FTZ R81, R37, UR44, -R88 ;  /* 0x0000002c25517c23 */ /* 0x000fc60008010858 */
[----:B------:R-:W-:Y:S01]  /*4640*/  FMNMX.FTZ R11, R35, R40, !PT ;  /* 0x00000028230b7209 */ /* 0x000fe20007810000 */
[--C-:B------:R-:W-:Y:S02]  /*4650*/  FFMA.FTZ R40, R44, UR44, -R88.reuse ;  /* 0x0000002c2c287c23 */ /* 0x100fe40008010858 */
[----:B------:R-:W1:Y:S01]  /*4660*/  MUFU.EX2 R76, R76 ;  /* 0x0000004c004c7308 */ /* 0x000e620000000800 */
[----:B------:R-:W-:Y:S02]  /*4670*/  FMNMX.FTZ R44, R38, R11, !PT ;  /* 0x0000000b262c7209 */ /* 0x000fe40007810000 */
[----:B0-----:R-:W-:Y:S02]  /*4680*/  F2FP.SATFINITE.E4M3.F32.PACK_AB_MERGE_C R148, R73, R72, RZ ;  /* 0x000000484994723e */ /* 0x001fe400048070ff */
[----:B------:R-:W-:Y:S01]  /*4690*/  FMNMX.FTZ R11, R39, R44, !PT ;  /* 0x0000002c270b7209 */ /* 0x000fe20007810000 */
[--C-:B------:R-:W-:Y:S01]  /*46a0*/  FFMA.FTZ R44, R48, UR44, -R88.reuse ;  /* 0x0000002c302c7c23 */ /* 0x100fe20008010858 */
[----:B------:R-:W-:Y:S01]  /*46b0*/  FFMA.FTZ R48, R52, UR44, -R88 ;  /* 0x0000002c34307c23 */ /* 0x000fe20008010858 */
[----:B------:R-:W-:Y:S01]  /*46c0*/  IMAD.U32 R52, RZ, RZ, UR44 ;  /* 0x0000002cff347e24 */ /* 0x000fe2000f8e00ff */
[----:B------:R-:W-:Y:S01]  /*46d0*/  MUFU.EX2 R56, R56 ;  /* 0x0000003800387308 */ /* 0x000fe20000000800 */
[----:B------:R-:W0:Y:S01]  /*46e0*/  SHFL.BFLY PT, R80, R11, 0x2, 0x1f ;  /* 0x0c401f000b507f89 */ /* 0x000e2200000e0000 */
[----:B------:R-:W-:-:S02]  /*46f0*/  F2FP.SATFINITE.E4M3.F32.PACK_AB_MERGE_C R148, R21, R14, R148 ;  /* 0x0000000e1594723e */ /* 0x000fc40004807094 */
[----:B-1----:R-:W-:-:S04]  /*4700*/  F2FP.SATFINITE.E4M3.F32.PACK_AB_MERGE_C R150, R77, R76, RZ ;  /* 0x0000004c4d96723e */ /* 0x002fc800048070ff */
[----:B------:R-:W-:Y:S01]  /*4710*/  MUFU.EX2 R57, R57 ;  /* 0x0000003900397308 */ /* 0x000fe20000000800 */
[----:B------:R-:W-:-:S07]  /*4720*/  F2FP.SATFINITE.E4M3.F32.PACK_AB_MERGE_C R150, R23, R20, R150 ;  /* 0x000000141796723e */ /* 0x000fce0004807096 */
[----:B------:R-:W-:Y:S01]  /*4730*/  MUFU.EX2 R60, R60 ;  /* 0x0000003c003c7308 */ /* 0x000fe20000000800 */
[----:B0-----:R-:W-:-:S07]  /*4740*/  FMNMX.FTZ R80, R11, R80, !PT ;  /* 0x000000500b507209 */ /* 0x001fce0007810000 */
[----:B------:R-:W0:Y:S01]  /*4750*/  MUFU.EX2 R61, R61 ;  /* 0x0000003d003d7308 */ /* 0x000e220000000800 */
[----:B------:R-:W1:Y:S07]  /*4760*/  SHFL.BFLY PT, R11, R80, 0x1, 0x1f ;  /* 0x0c201f00500b7f89 */ /* 0x000e6e00000e0000 */
[----:B------:R-:W-:Y:S08]  /*4770*/  MUFU.EX2 R68, R68 ;  /* 0x0000004400447308 */ /* 0x000ff00000000800 */
[----:B------:R-:W2:Y:S01]  /*4780*/  MUFU.EX2 R69, R69 ;  /* 0x0000004500457308 */ /* 0x000ea20000000800 */
[----:B0-----:R-:W-:-:S04]  /*4790*/  F2FP.SATFINITE.E4M3.F32.PACK_AB_MERGE_C R144, R61, R60, RZ ;  /* 0x0000003c3d90723e */ /* 0x001fc800048070ff */
[----:B------:R-:W-:-:S03]  /*47a0*/  F2FP.SATFINITE.E4M3.F32.PACK_AB_MERGE_C R144, R57, R56, R144 ;  /* 0x000000383990723e */ /* 0x000fc60004807090 */
[----:B------:R-:W-:Y:S01]  /*47b0*/  MUFU.EX2 R64, R64 ;  /* 0x0000004000407308 */ /* 0x000fe20000000800 */
[----:B-1----:R-:W-:-:S04]  /*47c0*/  FMNMX.FTZ R11, R80, R11, !PT ;  /* 0x0000000b500b7209 */ /* 0x002fc80007810000 */
[C---:B------:R-:W-:Y:S01]  /*47d0*/  FSETP.NEU.FTZ.AND P1, PT, R11.reuse, -INF , PT ;  /* 0xff8000000b00780b */ /* 0x040fe20003f3d000 */
[----:B------:R-:W-:Y:S02]  /*47e0*/  FFMA.FTZ R52, R11, R52, -8 ;  /* 0xc10000000b347423 */ /* 0x000fe40000010034 */
[----:B------:R-:W0:Y:S01]  /*47f0*/  MUFU.EX2 R65, R65 ;  /* 0x0000004100417308 */ /* 0x000e220000000800 */
[----:B--2---:R-:W-:Y:S02]  /*4800*/  F2FP.SATFINITE.E4M3.F32.PACK_AB_MERGE_C R146, R69, R68, RZ ;  /* 0x000000444592723e */ /* 0x004fe400048070ff */
[----:B------:R-:W-:Y:S02]  /*4810*/  FSEL R37, R52, RZ, P1 ;  /* 0x000000ff34257208 */ /* 0x000fe40000800000 */
        /* <DEDUP_REMOVED lines=15> */
[----:B------:R-:W-:Y:S01]  /*4910*/  FADD.FTZ R67, R3, R4 ;  /* 0x0000000403437221 */ /* 0x000fe20000010000 */
[--C-:B------:R-:W-:Y:S01]  /*4920*/  FFMA.FTZ R84, R98, UR44, -R37.reuse ;  /* 0x0000002c62547c23 */ /* 0x100fe20008010825 */
[--C-:B------:R-:W-:Y:S01]  /*4930*/  FFMA.FTZ R91, R99, UR44, -R37.reuse ;  /* 0x0000002c635b7c23 */ /* 0x100fe20008010825 */
[----:B------:R-:W-:Y:S01]  /*4940*/  FFMA.FTZ R88, R102, UR44, -R37 ;  /* 0x0000002c66587c23 */ /* 0x000fe20008010825 */
[----:B------:R-:W-:Y:S01]  /*4950*/  FADD.FTZ R90, R8, R67 ;  /* 0x00000043085a7221 */ /* 0x000fe20000010000 */
[--C-:B------:R-:W-:Y:S01]  /*4960*/  FFMA.FTZ R67, R70, UR44, -R37.reuse ;  /* 0x0000002c46437c23 */ /* 0x100fe20008010825 */
[--C-:B------:R-:W-:Y:S01]  /*4970*/  FFMA.FTZ R70, R71, UR44, -R37.reuse ;  /* 0x0000002c47467c23 */ /* 0x100fe20008010825 */
[----:B------:R-:W1:Y:S01]  /*4980*/  MUFU.EX2 R85, R85 ;  /* 0x0000005500557308 */ /* 0x000e620000000800 */
[----:B------:R-:W-:Y:S01]  /*4990*/  FADD.FTZ R97, R9, R90 ;  /* 0x0000005a09617221 */ /* 0x000fe20000010000 */
[--C-:B------:R-:W-:Y:S01]  /*49a0*/  FFMA.FTZ R93, R103, UR44, -R37.reuse ;  /* 0x0000002c675d7c23 */ /* 0x100fe20008010825 */
[--C-:B------:R-:W-:Y:S01]  /*49b0*/  FFMA.FTZ R74, R74, UR44, -R37.reuse ;  /* 0x0000002c4a4a7c23 */ /* 0x100fe20008010825 */
[----:B------:R-:W-:Y:S01]  /*49c0*/  FFMA.FTZ R75, R75, UR44, -R37 ;  /* 0x0000002c4b4b7c23 */ /* 0x000fe20008010825 */
[----:B------:R-:W-:Y:S01]  /*49d0*/  FADD.FTZ R90, R10, R97 ;  /* 0x000000610a5a7221 */ /* 0x000fe20000010000 */
[--C-:B------:R-:W-:Y:S01]  /*49e0*/  FFMA.FTZ R78, R78, UR44, -R37.reuse ;  /* 0x0000002c4e4e7c23 */ /* 0x100fe20008010825 */
[--C-:B------:R-:W-:Y:S01]  /*49f0*/  FFMA.FTZ R58, R58, UR44, -R37.reuse ;  /* 0x0000002c3a3a7c23 */ /* 0x100fe20008010825 */
[----:B------:R-:W2:Y:S01]  /*4a00*/  MUFU.EX2 R80, R80 ;  /* 0x0000005000507308 */ /* 0x000ea20000000800 */
[----:B------:R-:W-:Y:S01]  /*4a10*/  FADD.FTZ R97, R13, R90 ;  /* 0x0000005a0d617221 */ /* 0x000fe20000010000 */
[--C-:B------:R-:W-:Y:S01]  /*4a20*/  FFMA.FTZ R59, R59, UR44, -R37.reuse ;  /* 0x0000002c3b3b7c23 */ /* 0x100fe20008010825 */
[--C-:B------:R-:W-:Y:S01]  /*4a30*/  FFMA.FTZ R62, R62, UR44, -R37.reuse ;  /* 0x0000002c3e3e7c23 */ /* 0x100fe20008010825 */
[----:B------:R-:W-:Y:S01]  /*4a40*/  FFMA.FTZ R42, R42, UR44, -R37 ;  /* 0x0000002c2a2a7c23 */ /* 0x000fe20008010825 */
[----:B------:R-:W-:Y:S01]  /*4a50*/  FADD.FTZ R92, R12, R97 ;  /* 0x000000610c5c7221 */ /* 0x000fe20000010000 */
[----:B------:R-:W-:Y:S01]  /*4a60*/  FFMA.FTZ R43, R43, UR44, -R37 ;  /* 0x0000002c2b2b7c23 */ /* 0x000fe20008010825 */
[----:B0-----:R-:W-:Y:S01]  /*4a70*/  F2FP.SATFINITE.E4M3.F32.PACK_AB_MERGE_C R146, R65, R64, R146 ;  /* 0x000000404192723e */ /* 0x001fe20004807092 */
        /* <DEDUP_REMOVED lines=10> */
[----:B------:R-:W-:Y:S01]  /*4b20*/  FADD.FTZ R71, R15, R92 ;  /* 0x0000005c0f477221 */ /* 0x000fe20000010000 */
[--C-:B------:R-:W-:Y:S01]  /*4b30*/  FFMA.FTZ R31, R31, UR44, -R37.reuse ;  /* 0x0000002c1f1f7c23 */ /* 0x100fe20008010825 */
[--C-:B------:R-:W-:Y:S01]  /*4b40*/  FFMA.FTZ R34, R34, UR44, -R37.reuse ;  /* 0x0000002c22227c23 */ /* 0x100fe20008010825 */
[--C-:B------:R-:W-:Y:S01]  /*4b50*/  FFMA.FTZ R35, R35, UR44, -R37.reuse ;  /* 0x0000002c23237c23 */ /* 0x100fe20008010825 */
[----:B------:R-:W-:-:S02]  /*4b60*/  FFMA.FTZ R38, R38, UR44, -R37 ;  /* 0x0000002c26267c23 */ /* 0x000fc40008010825 */
[----:B------:R-:W2:Y:S01]  /*4b70*/  MUFU.EX2 R91, R91 ;  /* 0x0000005b005b7308 */ /* 0x000ea20000000800 */
[C---:B0-----:R-:W-:Y:S01]  /*4b80*/  FADD.FTZ R19, R89.reuse, R90 ;  /* 0x0000005a59137221 */ /* 0x041fe20000010000 */
[----:B------:R-:W-:Y:S01]  /*4b90*/  FADD.FTZ R90, R14, R71 ;  /* 0x000000470e5a7221 */ /* 0x000fe20000010000 */
[----:B------:R-:W-:-:S04]  /*4ba0*/  F2FP.SATFINITE.E4M3.F32.PACK_AB_MERGE_C R80, R89, R80, RZ ;  /* 0x000000505950723e */ /* 0x000fc800048070ff */
[----:B------:R-:W-:Y:S01]  /*4bb0*/  F2FP.SATFINITE.E4M3.F32.PACK_AB_MERGE_C R153, R85, R52, R80 ;  /* 0x000000345599723e */ /* 0x000fe20004807050 */
[----:B------:R-:W0:Y:S01]  /*4bc0*/  MUFU.EX2 R88, R88 ;  /* 0x0000005800587308 */ /* 0x000e220000000800 */
[----:B-1----:R-:W-:Y:S01]  /*4bd0*/  FADD.FTZ R8, R84, R19 ;  /* 0x0000001354087221 */ /* 0x002fe20000010000 */
[----:B------:R-:W-:-:S04]  /*4be0*/  FADD.FTZ R19, R21, R90 ;  /* 0x0000005a15137221 */ /* 0x000fc80000010000 */
[----:B------:R-:W-:Y:S02]  /*4bf0*/  FADD.FTZ R90, R72, R19 ;  /* 0x00000013485a7221 */ /* 0x000fe40000010000 */
[----:B------:R-:W1:Y:S01]  /*4c00*/  MUFU.EX2 R93, R93 ;  /* 0x0000005d005d7308 */ /* 0x000e620000000800 */
[----:B--2---:R-:W-:Y:S01]  /*4c10*/  FADD.FTZ R15, R91, R8 ;  /* 0x000000085b0f7221 */ /* 0x004fe20000010000 */
[----:B------:R-:W-:Y:S01]  /*4c20*/  FADD.FTZ R73, R73, R90 ;  /* 0x0000005a49497221 */ /* 0x000fe20000010000 */
[----:B------:R-:W-:-:S05]  /*4c30*/  FFMA.FTZ R8, R46, UR44, -R37 ;  /* 0x0000002c2e087c23 */ /* 0x000fca0008010825 */
[----:B------:R-:W2:Y:S01]  /*4c40*/  MUFU.EX2 R74, R74 ;  /* 0x0000004a004a7308 */ /* 0x000ea20000000800 */
[----:B0-----:R-:W-:-:S07]  /*4c50*/  FADD.FTZ R12, R88, R15 ;  /* 0x0000000f580c7221 */ /* 0x001fce0000010000 */
[----:B------:R-:W0:Y:S01]  /*4c60*/  MUFU.EX2 R75, R75 ;  /* 0x0000004b004b7308 */ /* 0x000e220000000800 */
[C---:B-1----:R-:W-:Y:S01]  /*4c70*/  FADD.FTZ R3, R93.reuse, R12 ;  /* 0x0000000c5d037221 */ /* 0x042fe20000010000 */
[----:B------:R-:W-:Y:S01]  /*4c80*/  FADD.FTZ R12, R20, R73 ;  /* 0x00000049140c7221 */ /* 0x000fe20000010000 */
[----:B------:R-:W-:-:S04]  /*4c90*/  F2FP.SATFINITE.E4M3.F32.PACK_AB_MERGE_C R88, R93, R88, RZ ;  /* 0x000000585d58723e */ /* 0x000fc800048070ff */
[----:B------:R-:W-:Y:S01]  /*4ca0*/  F2FP.SATFINITE.E4M3.F32.PACK_AB_MERGE_C R155, R91, R84, R88 ;  /* 0x000000545b9b723e */ /* 0x000fe20004807058 */
[----:B------:R-:W1:Y:S01]  /*4cb0*/  MUFU.EX2 R78, R78 ;  /* 0x0000004e004e7308 */ /* 0x000e620000000800 */
[----:B--2---:R-:W-:Y:S01]  /*4cc0*/  FADD.FTZ R4, R74, R3 ;  /* 0x000000034a047221 */ /* 0x004fe20000010000 */
[----:B------:R-:W-:-:S04]  /*4cd0*/  FADD.FTZ R3, R23, R12 ;  /* 0x0000000c17037221 */ /* 0x000fc80000010000 */
[----:B------:R-:W-:Y:S01]  /*4ce0*/  FADD.FTZ R10, R76, R3 ;  /* 0x000000034c0a7221 */ /* 0x000fe20000010000 */
[----:B------:R-:W-:Y:S01]  /*4cf0*/  FFMA.FTZ R3, R50, UR44, -R37 ;  /* 0x0000002c32037c23 */ /* 0x000fe20008010825 */
[----:B------:R-:W2:Y:S01]  /*4d00*/  MUFU.EX2 R95, R95 ;  /* 0x0000005f005f7308 */ /* 0x000ea20000000800 */
[----:B0-----:R-:W-:Y:S01]  /*4d10*/  FADD.FTZ R15, R75, R4 ;  /* 0x000000044b0f7221 */ /* 0x001fe20000010000 */
[----:B------:R-:W-:-:S04]  /*4d20*/  FADD.FTZ R77, R77, R10 ;  /* 0x0000000a4d4d7221 */ /* 0x000fc80000010000 */
[----:B------:R-:W-:Y:S02]  /*4d30*/  FADD.FTZ R12, R56, R77 ;  /* 0x0000004d380c7221 */ /* 0x000fe40000010000 */
[----:B------:R-:W0:Y:S01]  /*4d40*/  MUFU.EX2 R79, R79 ;  /* 0x0000004f004f7308 */ /* 0x000e220000000800 */
[----:B-1----:R-:W-:Y:S01]  /*4d50*/  FADD.FTZ R4, R78, R15 ;  /* 0x0000000f4e047221 */ /* 0x002fe20000010000 */
[----:B------:R-:W-:-:S04]  /*4d60*/  FADD.FTZ R19, R57, R12 ;  /* 0x0000000c39137221 */ /* 0x000fc80000010000 */
[----:B------:R-:W-:Y:S02]  /*4d70*/  FADD.FTZ R60, R60, R19 ;  /* 0x000000133c3c7221 */ /* 0x000fe40000010000 */
[----:B------:R-:W1:Y:S01]  /*4d80*/  MUFU.EX2 R82, R82 ;  /* 0x0000005200527308 */ /* 0x000e620000000800 */
[----:B--2---:R-:W-:Y:S01]  /*4d90*/  FADD.FTZ R10, R95, R4 ;  /* 0x000000045f0a7221 */ /* 0x004fe20000010000 */
[----:B------:R-:W-:Y:S01]  /*4da0*/  FADD.FTZ R61, R61, R60 ;  /* 0x0000003c3d3d7221 */ /* 0x000fe20000010000 */
[--C-:B------:R-:W-:Y:S01]  /*4db0*/  FFMA.FTZ R4, R51, UR44, -R37.reuse ;  /* 0x0000002c33047c23 */ /* 0x100fe20008010825 */
[----:B------:R-:W-:Y:S01]  /*4dc0*/  FFMA.FTZ R37, R39, UR44, -R37 ;  /* 0x0000002c27257c23 */ /* 0x000fe20008010825 */
[----:B------:R-:W-:Y:S01]  /*4dd0*/  F2FP.SATFINITE.E4M3.F32.PACK_AB_MERGE_C R78, R95, R78, RZ ;  /* 0x0000004e5f4e723e */ /* 0x000fe200048070ff */
[----:B------:R-:W-:Y:S02]  /*4de0*/  FADD.FTZ R64, R64, R61 ;  /* 0x0000003d40407221 */ /* 0x000fe40000010000 */
[----:B------:R-:W2:Y:S01]  /*4df0*/  MUFU.EX2 R83, R83 ;  /* 0x0000005300537308 */ /* 0x000ea20000000800 */
[----:B0-----:R-:W-:Y:S01]  /*4e00*/  FADD.FTZ R15, R79, R10 ;  /* 0x0000000a4f0f7221 */ /* 0x001fe20000010000 */
[----:B------:R-:W-:Y:S01]  /*4e10*/  FADD.FTZ R65, R65, R64 ;  /* 0x0000004041417221 */ /* 0x000fe20000010000 */
[----:B------:R-:W-:-:S03]  /*4e20*/  F2FP.SATFINITE.E4M3.F32.PACK_AB_MERGE_C R149, R75, R74, R78 ;  /* 0x0000004a4b95723e */ /* 0x000fc6000480704e */
[----:B------:R-:W-:Y:S02]  /*4e30*/  FADD.FTZ R68, R68, R65 ;  /* 0x0000004144447221 */ /* 0x000fe40000010000 */
[----:B------:R-:W0:Y:S01]  /*4e40*/  MUFU.EX2 R86, R86 ;  /* 0x0000005600567308 */ /* 0x000e220000000800 */
[----:B-1----:R-:W-:Y:S01]  /*4e50*/  FADD.FTZ R10, R82, R15 ;  /* 0x0000000f520a7221 */ /* 0x002fe20000010000 */
[----:B------:R-:W-:-:S06]  /*4e60*/  FADD.FTZ R69, R69, R68 ;  /* 0x0000004445457221 */ /* 0x000fcc0000010000 */
        /* <DEDUP_REMOVED lines=22> */
[----:B------:R-:W-:Y:S01]  /*4fd0*/  MUFU.EX2 R22, R22 ;  /* 0x0000001600167308 */ /* 0x000fe20000000800 */
[----:B--2---:R-:W-:-:S07]  /*4fe0*/  F2FP.SATFINITE.E4M3.F32.PACK_AB_MERGE_C R12, R45, R40, RZ ;  /* 0x000000282d0c723e */ /* 0x004fce00048070ff */
[----:B------:R-:W1:Y:S01]  /*4ff0*/  MUFU.EX2 R41, R41 ;  /* 0x0000002900297308 */ /* 0x000e620000000800 */
[C---:B0-----:R-:W-:Y:S01]  /*5000*/  FADD.FTZ R15, R70.reuse, R15 ;  /* 0x0000000f460f7221 */ /* 0x041fe20000010000 */
[----:B------:R-:W-:-:S04]  /*5010*/  F2FP.SATFINITE.E4M3.F32.PACK_AB_MERGE_C R67, R70, R67, RZ ;  /* 0x000000434643723e */ /* 0x000fc800048070ff */
[----:B------:R-:W-:Y:S02]  /*5020*/  F2FP.SATFINITE.E4M3.F32.PACK_AB_MERGE_C R147, R66, R63, R67 ;  /* 0x0000003f4293723e */ /* 0x000fe40004807043 */
        /* <DEDUP_REMOVED lines=19> */
[----:B------:R-:W-:Y:S01]  /*5160*/  MUFU.EX2 R28, R28 ;  /* 0x0000001c001c7308 */ /* 0x000fe20000000800 */
[----:B0-----:R-:W-:Y:S01]  /*5170*/  F2FP.SATFINITE.E4M3.F32.PACK_AB_MERGE_C R142, R49, R44, R12 ;  /* 0x0000002c318e723e */ /* 0x001fe2000480700c */
[----:B------:R-:W-:Y:S01]  /*5180*/  FADD.FTZ R44, R44, R45 ;  /* 0x0000002d2c2c7221 */ /* 0x000fe20000010000 */
[----:B------:R-:W-:-:S03]  /*5190*/  F2FP.SATFINITE.E4M3.F32.PACK_AB_MERGE_C R12, R13, R8, RZ ;  /* 0x000000080d0c723e */ /* 0x000fc600048070ff */
[----:B------:R-:W-:Y:S01]  /*51a0*/  FADD.FTZ R49, R49, R44 ;  /* 0x0000002c31317221 */ /* 0x000fe20000010000 */
[----:B------:R-:W-:Y:S01]  /*51b0*/  F2FP.SATFINITE.E4M3.F32.PACK_AB_MERGE_C R141, R9, R42, R12 ;  /* 0x0000002a098d723e */ /* 0x000fe2000480700c */
[----:B------:R-:W0:Y:S01]  /*51c0*/  MUFU.EX2 R29, R29 ;  /* 0x0000001d001d7308 */ /* 0x000e220000000800 */
[----:B-1----:R-:W-:Y:S01]  /*51d0*/  FADD.FTZ R13, R3, R10 ;  /* 0x0000000a030d7221 */ /* 0x002fe20000010000 */
[----:B------:R-:W-:Y:S01]  /*51e0*/  FADD.FTZ R48, R48, R49 ;  /* 0x0000003130307221 */ /* 0x000fe20000010000 */
[----:B------:R-:W-:-:S03]  /*51f0*/  VIADD R10, R18, 0xfffffffe ;  /* 0xfffffffe120a7836 */ /* 0x000fc60000000000 */
[----:B------:R-:W-:Y:S02]  /*5200*/  FADD.FTZ R53, R53, R48 ;  /* 0x0000003035357221 */ /* 0x000fe40000010000 */
        /* <DEDUP_REMOVED lines=38> */
[----:B------:R-:W-:-:S06]  /*5470*/  FADD.FTZ R36, R36, R33 ;  /* 0x0000002124247221 */ /* 0x000fcc0000010000 */
[----:B------:R-:W0:Y:S01]  /*5480*/  MUFU.EX2 R37, R37 ;  /* 0x0000002500257308 */ /* 0x000e220000000800 */
[----:B--2---:R-:W-:Y:S01]  /*5490*/  FADD.FTZ R3, R35, R4 ;  /* 0x0000000423037221 */ /* 0x004fe20000010000 */
[----:B0-----:R-:W-:-:S03]  /*54a0*/  F2FP.SATFINITE.E4M3.F32.PACK_AB_MERGE_C R4, R37, R38, RZ ;  /* 0x000000262504723e */ /* 0x001fc600048070ff */
[----:B------:R-:W-:Y:S01]  /*54b0*/  FADD.FTZ R38, R38, R3 ;  /* 0x0000000326267221 */ /* 0x000fe20000010000 */
[----:B------:R-:W-:Y:S01]  /*54c0*/  F2FP.SATFINITE.E4M3.F32.PACK_AB_MERGE_C R139, R35, R34, R4 ;  /* 0x00000022238b723e */ /* 0x000fe20004807004 */
[----:B------:R-:W-:Y:S02]  /*54d0*/  FADD.FTZ R4, R81, R36 ;  /* 0x0000002451047221 */ /* 0x000fe40000010000 */
        /* <DEDUP_REMOVED lines=13> */
.L_x_14393:
[----:B------:R-:W-:Y:S02]  /*55b0*/  ULDC UR11, c[0x0][0x9e4] ;  /* 0x00027900000b7ab9 */ /* 0x000fe40000000800 */
[----:B------:R-:W-:-:S11]  /*55c0*/  UISETP.NE.AND UP0, UPT, UR11, 0x1, UPT ;  /* 0x000000010b00788c */ /* 0x000fd6000bf05270 */
[----:B------:R-:W-:Y:S02]  /*55d0*/  @UP0 ULDC.64 UR12, c[0x0][0x9e8] ;  /* 0x00027a00000c0ab9 */ /* 0x000fe40000000a00 */
[----:B------:R-:W-:-:S04]  /*55e0*/  UIMAD.WIDE.U32 UR4, UR7, UR12, URZ ;  /* 0x0000000c070472a5 */ /* 0x000fc8000f8e003f */
[----:B------:R-:W-:-:S12]  /*55f0*/  @UP0 USHF.R.U32.HI UR7, URZ, UR13, UR5 ;  /* 0x0000000d3f070299 */ /* 0x000fd80008011605 */
.L_x_14394:
[----:B------:R-:W-:-:S04]  /*5600*/  UIMAD UR7, UR7, UR11, UR11 ;  /* 0x0000000b070772a4 */ /* 0x000fc8000f8e020b */
[----:B------:R-:W-:-:S04]  /*5610*/  UISETP.LT.AND UP0, UPT, UR10, UR7, UPT ;  /* 0x000000070a00728c */ /* 0x000fc8000bf01270 */
[----:B------:R-:W-:-:S12]  /*5620*/  USEL UR10, UR10, UR7, UP0 ;  /* 0x000000070a0a7287 */ /* 0x000fd80008000000 */
.L_x_14392:
[----:B------:R-:W-:Y:S01]  /*5630*/  UIMAD.WIDE UR10, UR10, 0x66666667, URZ ;  /* 0x666666670a0a78a5 */ /* 0x000fe2000f8e023f */
[----:B------:R-:W0:Y:S01]  /*5640*/  S2UR UR4, SR_CgaCtaId ;  /* 0x00000000000479c3 */ /* 0x000e220000008800 */
[----:B------:R-:W-:Y:S01]  /*5650*/  UMOV UR7, URZ ;  /* 0x0000003f00077c82 */ /* 0x000fe20008000000 */
        /* <DEDUP_REMOVED lines=21> */
[----:B------:R-:W-:-:S09]  /*57b0*/  CS2R R54, SRZ ;  /* 0x0000000000367805 */ /* 0x000fd2000001ff00 */
[----:B0-----:R-:W-:Y:S05]  /*57c0*/  @!P1 BRA `(.L_x_14395) ;  /* 0x0000004000289947 */ /* 0x001fea0003800000 */
        /* <DEDUP_REMOVED lines=24> */
.L_x_14414:
[----:B------:R-:W-:-:S04]  /*5950*/  UISETP.NE.AND UP0, UPT, UR23, 0x1, UPT ;  /* 0x000000011700788c */ /* 0x000fc8000bf05270 */
[----:B------:R-:W-:-:S04]  /*5960*/  USEL UR5, URZ, 0x1, UP0 ;  /* 0x000000013f057887 */ /* 0x000fc80008000000 */
[----:B------:R-:W-:Y:S01]  /*5970*/  ULOP3.LUT UR5, UR24, UR5, URZ, 0x3c, !UPT ;  /* 0x0000000518057292 */ /* 0x000fe2000f8e3c3f */
[----:B------:R-:W-:Y:S11]  /*5980*/  @!P0 BRA `(.L_x_14396) ;  /* 0x0000000000048947 */ /* 0x000ff60003800000 */
[----:B------:R-:W-:Y:S01]  /*5990*/  BPT.TRAP 0x1 ;  /* 0x000000040000795c */ /* 0x000fe20000300000 */
.L_x_14396:
        /* <DEDUP_REMOVED lines=9> */
.L_x_14397:
[----:B-1----:R-:W-:Y:S05]  /*5a30*/  @P1 BRA `(.L_x_14398) ;  /* 0x0000000000081947 */ /* 0x002fea0003800000 */
[----:B------:R-:W1:Y:S02]  /*5a40*/  SYNCS.PHASECHK.TRANS64.TRYWAIT P1, [UR21+0x12430], R5 ;  /* 0x01243005ff0075a7 */ /* 0x000e640008020155 */
[----:B-1----:R-:W-:Y:S05]  /*5a50*/  @!P1 BRA `(.L_x_14399) ;  /* 0x00000110008c9947 */ /* 0x002fea0003800000 */
.L_x_14398:
        /* <DEDUP_REMOVED lines=64> */
.L_x_14400:
[----:B------:R-:W-:Y:S01]  /*5e60*/  ULEA UR13, UR23, UR47, 0x3 ;  /* 0x0000002f170d7291 */ /* 0x000fe2000f8e183f */
[----:B01----:R-:W-:-:S05]  /*5e70*/  IMAD.U32 R5, RZ, RZ, UR24 ;  /* 0x00000018ff057e24 */ /* 0x003fca000f8e00ff */
[----:B------:R-:W-:-:S04]  /*5e80*/  SHF.L.U32 R5, R5, 0x1f, RZ ;  /* 0x0000001f05057819 */ /* 0x000fc800000006ff */
[----:B------:R0:W1:Y:S01]  /*5e90*/  SYNCS.PHASECHK.TRANS64.TRYWAIT P1, [UR13+0x12450], R5 ;  /* 0x01245005ff0075a7 */ /* 0x000062000802014d */
[----:B------:R-:W-:Y:S05]  /*5ea0*/  @!P0 BRA `(.L_x_14401) ;  /* 0x0000000000048947 */ /* 0x000fea0003800000 */
[----:B------:R-:W-:Y:S01]  /*5eb0*/  BPT.TRAP 0x1 ;  /* 0x000000040000795c */ /* 0x000fe20000300000 */
.L_x_14401:
[----:B-1----:R-:W-:Y:S05]  /*5ec0*/  @P1 BRA `(.L_x_14402) ;  /* 0x0000000000081947 */ /* 0x002fea0003800000 */
[----:B------:R-:W1:Y:S02]  /*5ed0*/  SYNCS.PHASECHK.TRANS64.TRYWAIT P1, [UR13+0x12450], R5 ;  /* 0x01245005ff0075a7 */ /* 0x000e64000802014d */
[----:B-1----:R-:W-:Y:S05]  /*5ee0*/  @!P1 BRA `(.L_x_14403) ;  /* 0x0000010c00809947 */ /* 0x002fea0003800000 */
.L_x_14402:
        /* <DEDUP_REMOVED lines=32> */
.L_x_14404:
[----:B------:R-:W-:Y:S01]  /*60f0*/  UISETP.NE.AND UP1, UPT, UR45, URZ, UPT ;  /* 0x0000003f2d00728c */ /* 0x000fe2000bf25270 */
[----:B------:R-:W-:Y:S01]  /*6100*/  IMAD.MOV.U32 R15, RZ, RZ, R6 ;  /* 0x000000ffff0f7224 */ /* 0x000fe200078e0006 */
[----:B------:R-:W-:Y:S01]  /*6110*/  UISETP.NE.AND UP0, UPT, UR48, URZ, UPT ;  /* 0x0000003f3000728c */ /* 0x000fe2000bf05270 */
[----:B------:R-:W-:Y:S01]  /*6120*/  IMAD R18, R10, -0xa0, RZ ;  /* 0xffffff600a127824 */ /* 0x000fe200078e02ff */
[----:B------:R-:W-:Y:S02]  /*6130*/  UIADD3 UR21, UR21, 0x12440, URZ ;  /* 0x0001244015157890 */ /* 0x000fe4000fffe03f */
[----:B------:R-:W-:Y:S01]  /*6140*/  PLOP3.LUT P1, PT, PT, PT, UP1, 0x80, 0x0 ;  /* 0x000000000000781c */ /* 0x000fe20003f2f018 */
[----:B-1----:R-:W-:Y:S01]  /*6150*/  VIADD R12, R18, 0x1 ;  /* 0x00000001120c7836 */ /* 0x002fe20000000000 */
[----:B------:R-:W-:Y:S01]  /*6160*/  PLOP3.LUT P2, PT, PT, PT, UP1, 0x80, 0x0 ;  /* 0x000000000000781c */ /* 0x000fe20003f4f018 */
[----:B------:R-:W-:Y:S02]  /*6170*/  UPRMT UR21, UR4, 0x654, UR21 ;  /* 0x0000065404157896 */ /* 0x000fe40008000015 */
[----:B------:R-:W-:-:S07]  /*6180*/  @UP1 ULDC UR10, c[0x0][0x44c] ;  /* 0x00011300000a1ab9 */ /* 0x000fce0000000800 */
[----:B------:R-:W-:Y:S01]  /*6190*/  SYNCS.ARRIVE.TRANS64.RED.A1T0 RZ, [UR21], RZ ;  /* 0x000000ffffff79a7 */ /* 0x000fe20008100415 */
[----:B0-----:R-:W-:Y:S01]  /*61a0*/  @P1 IMAD.HI.U32 R5, R6, UR10, RZ ;  /* 0x0000000a06051c27 */ /* 0x001fe2000f8e00ff */
[----:B------:R-:W-:Y:S01]  /*61b0*/  @UP1 ULDC UR10, c[0x0][0x450] ;  /* 0x00011400000a1ab9 */ /* 0x000fe20000000800 */
[----:B------:R-:W-:-:S03]  /*61c0*/  PLOP3.LUT P1, PT, PT, PT, UP0, 0x40, 0x0 ;  /* 0x000000000000781c */ /* 0x000fc60003f2e808 */
[----:B------:R-:W-:Y:S01]  /*61d0*/  @P2 SHF.R.U32.HI R15, RZ, UR10, R5 ;  /* 0x0000000aff0f2c19 */ /* 0x000fe20008011605 */
[----:B------:R-:W-:-:S04]  /*61e0*/  IMAD R5, R7, -0x2, R12 ;  /* 0xfffffffe07057824 */ /* 0x000fc800078e020c */
[----:B------:R-:W0:Y:S01]  /*61f0*/  SHFL.IDX PT, R19, R15, RZ, 0x1c1f ;  /* 0x001c1fff0f137589 */ /* 0x000e2200000e0000 */
        /* <DEDUP_REMOVED lines=21> */
.L_x_14407:
[----:B------:R-:W-:-:S05]  /*6350*/  IMAD.U32 R22, RZ, RZ, UR16 ;  /* 0x00000010ff167e24 */ /* 0x000fca000f8e00ff */
[----:B------:R-:W-:-:S13]  /*6360*/  ISETP.NE.AND P1, PT, R22, 0x1, PT ;  /* 0x000000011600780c */ /* 0x000fda0003f25270 */
[----:B------:R-:W0:Y:S02]  /*6370*/  @P1 LDC.64 R20, c[0x0][0x9e8] ;  /* 0x00027a00ff141b82 */ /* 0x000e240000000a00 */
[----:B0-----:R-:W-:-:S05]  /*6380*/  @P1 IMAD.HI.U32 R20, R19, R20, RZ ;  /* 0x0000001413141227 */ /* 0x001fca00078e00ff */
[----:B------:R-:W-:-:S07]  /*6390*/  @P1 SHF.R.U32.HI R19, RZ, R21, R20 ;  /* 0x00000015ff131219 */ /* 0x000fce0000011614 */
.L_x_14408:
[----:B------:R-:W-:Y:S05]  /*63a0*/  BSYNC B0 ;  /* 0x0000000000007941 */ /* 0x000fea0003800000 */
.L_x_14406:
[----:B------:R-:W-:-:S05]  /*63b0*/  IMAD R19, R19, R22, R5 ;  /* 0x0000001613137224 */ /* 0x000fca00078e0205 */
[----:B------:R-:W-:Y:S02]  /*63c0*/  VIADDMNMX R12, R19, R22, R12, PT ;  /* 0x00000016130c7246 */ /* 0x000fe4000380010c */
[----:B------:R-:W-:-:S07]  /*63d0*/  VIMNMX R11, R11, R19, !PT ;  /* 0x000000130b0b7248 */ /* 0x000fce0007fe0100 */
.L_x_14405:
        /* <DEDUP_REMOVED lines=230> */
[----:B------:R-:W-:Y:S01]  /*7240*/  ISETP.GT.AND P6, PT, R11, 0x99, !P6 ;  /* 0x000000990b00780c */ /* 0x000fe200077c4270 */
[----:B------:R-:W-:-:S03]  /*7250*/  IMAD.IADD R11, R13, 0x1, R15 ;  /* 0x000000010d0b7824 */ /* 0x000fc600078e020f */
[----:B------:R-:W-:-:S04]  /*7260*/  ISETP.LT.OR P6, PT, R12, 0x9a, P6 ;  /* 0x0000009a0c00780c */ /* 0x000fc800037c1670 */
        /* <DEDUP_REMOVED lines=16> */
.L_x_14411:
[----:B------:R-:W-:-:S05]  /*7370*/  IMAD.U32 R18, RZ, RZ, UR16 ;  /* 0x00000010ff127e24 */ /* 0x000fca000f8e00ff */
[----:B------:R-:W-:-:S13]  /*7380*/  ISETP.NE.AND P6, PT, R18, 0x1, PT ;  /* 0x000000011200780c */ /* 0x000fda0003fc5270 */
[----:B------:R-:W0:Y:S02]  /*7390*/  @P6 LDC.64 R12, c[0x0][0x9e8] ;  /* 0x00027a00ff0c6b82 */ /* 0x000e240000000a00 */
[----:B0-----:R-:W-:-:S05]  /*73a0*/  @P6 IMAD.HI.U32 R12, R15, R12, RZ ;  /* 0x0000000c0f0c6227 */ /* 0x001fca00078e00ff */
[----:B------:R-:W-:-:S07]  /*73b0*/  @P6 SHF.R.U32.HI R15, RZ, R13, R12 ;  /* 0x0000000dff0f6219 */ /* 0x000fce000001160c */
.L_x_14412:
[----:B------:R-:W-:Y:S05]  /*73c0*/  BSYNC B0 ;  /* 0x0000000000007941 */ /* 0x000fea0003800000 */
.L_x_14410:
[----:B------:R-:W-:-:S05]  /*73d0*/  IMAD R5, R15, R18, R5 ;  /* 0x000000120f057224 */ /* 0x000fca00078e0205 */
[----:B------:R-:W-:Y:S02]  /*73e0*/  VIADDMNMX R14, R5, R18, R14, PT ;  /* 0x00000012050e7246 */ /* 0x000fe4000380010e */
[----:B------:R-:W-:-:S07]  /*73f0*/  VIMNMX R11, R11, R5, !PT ;  /* 0x000000050b0b7248 */ /* 0x000fce0007fe0100 */
.L_x_14409:
        /* <DEDUP_REMOVED lines=118> */
[----:B------:R-:W-:Y:S02]  /*7b60*/  ISETP.LT.OR P4, PT, R14, 0x92, P4 ;  /* 0x000000920e00780c */ /* 0x000fe40002781670 */
[----:B------:R-:W-:Y:S02]  /*7b70*/  ISETP.GT.AND P1, PT, R11, 0x61, !P1 ;  /* 0x000000610b00780c */ /* 0x000fe40004f24270 */
[----:B------:R-:W-:Y:S02]  /*7b80*/  FSEL R66, R66, -INF , !P3 ;  /* 0xff80000042427808 */ /* 0x000fe40005800000 */
[----:B------:R-:W-:-:S02]  /*7b90*/  ISETP.LT.OR P1, PT, R14, 0x62, P1 ;  /* 0x000000620e00780c */ /* 0x000fc40000f21670 */
[----:B------:R-:W-:Y:S02]  /*7ba0*/  ISETP.LT.OR P5, PT, R14, 0x99, P5 ;  /* 0x000000990e00780c */ /* 0x000fe40002fa1670 */
[----:B------:R-:W-:Y:S02]  /*7bb0*/  FSEL R75, R75, -INF , !P1 ;  /* 0xff8000004b4b7808 */ /* 0x000fe40004800000 */
[----:B------:R-:W-:Y:S02]  /*7bc0*/  LOP3.LUT P1, RZ, R0, 0x400, RZ, 0xc0, !PT ;  /* 0x0000040000ff7812 */ /* 0x000fe4000782c0ff */
[----:B------:R-:W-:Y:S02]  /*7bd0*/  FSEL R70, R70, -INF , !P5 ;  /* 0xff80000046467808 */ /* 0x000fe40006800000 */
[----:B------:R-:W-:-:S04]  /*7be0*/  ISETP.GT.AND P1, PT, R11, 0x68, !P1 ;  /* 0x000000680b00780c */ /* 0x000fc80004f24270 */
        /* <DEDUP_REMOVED lines=96> */
[--C-:B0-----:R-:W-:Y:S01]  /*81f0*/  FFMA.FTZ R125, R113, UR44, -R12.reuse ;  /* 0x0000002c717d7c23 */ /* 0x101fe2000801080c */
        /* <DEDUP_REMOVED lines=31> */
[----:B------:R0:W-:Y:S02]  /*83f0*/  MUFU.EX2 R116, R121 ;  /* 0x0000007900747308 */ /* 0x0001e40000000800 */
[----:B------:R-:W-:-:S04]  /*8400*/  FMNMX.FTZ R117, R119, R124, !PT ;  /* 0x0000007c77757209 */ /* 0x000fc80007810000 */
[----:B------:R-:W-:Y:S02]  /*8410*/  FMNMX.FTZ R124, R90, R117, !PT ;  /* 0x000000755a7c7209 */ /* 0x000fe40007810000 */
[----:B------:R-:W-:Y:S01]  /*8420*/  MUFU.EX2 R13, R13 ;  /* 0x0000000d000d7308 */ /* 0x000fe20000000800 */
[----:B0-----:R-:W-:-:S01]  /*8430*/  FFMA.FTZ R121, R76, UR44, -R12 ;  /* 0x0000002c4c797c23 */ /* 0x001fc2000801080c */
[----:B------:R-:W-:Y:S02]  /*8440*/  FMNMX.FTZ R117, R91, R124, !PT ;  /* 0x0000007c5b757209 */ /* 0x000fe40007810000 */
[----:B------:R-:W-:Y:S02]  /*8450*/  FSEL R76, R67, -INF , !P4 ;  /* 0xff800000434c7808 */ /* 0x000fe40006000000 */
[----:B------:R-:W-:Y:S02]  /*8460*/  FMNMX.FTZ R124, R94, R117, !PT ;  /* 0x000000755e7c7209 */ /* 0x000fe40007810000 */
[----:B------:R0:W-:Y:S02]  /*8470*/  MUFU.EX2 R67, R121 ;  /* 0x0000007900437308 */ /* 0x0001e40000000800 */
[----:B------:R-:W-:-:S04]  /*8480*/  FMNMX.FTZ R117, R95, R124, !PT ;  /* 0x0000007c5f757209 */ /* 0x000fc80007810000 */
[----:B------:R-:W-:Y:S02]  /*8490*/  FMNMX.FTZ R124, R98, R117, !PT ;  /* 0x00000075627c7209 */ /* 0x000fe40007810000 */
[----:B------:R-:W-:Y:S01]  /*84a0*/  MUFU.EX2 R18, R18 ;  /* 0x0000001200127308 */ /* 0x000fe20000000800 */
[----:B0-----:R-:W-:-:S01]  /*84b0*/  FFMA.FTZ R121, R69, UR44, -R12 ;  /* 0x0000002c45797c23 */ /* 0x001fc2000801080c */
[----:B------:R-:W-:Y:S02]  /*84c0*/  FMNMX.FTZ R117, R99, R124, !PT ;  /* 0x0000007c63757209 */ /* 0x000fe40007810000 */
[----:B------:R-:W-:Y:S02]  /*84d0*/  FSEL R69, R5, RZ, P1 ;  /* 0x000000ff05457208 */ /* 0x000fe40000800000 */
[----:B------:R-:W-:Y:S02]  /*84e0*/  FMNMX.FTZ R124, R102, R117, !PT ;  /* 0x00000075667c7209 */ /* 0x000fe40007810000 */
[----:B------:R-:W-:Y:S01]  /*84f0*/  MUFU.EX2 R15, R15 ;  /* 0x0000000f000f7308 */ /* 0x000fe20000000800 */
[----:B------:R-:W-:-:S01]  /*8500*/  FADD.FTZ R8, -R69, R8 ;  /* 0x0000000845087221 */ /* 0x000fc20000010100 */
[----:B------:R-:W-:-:S03]  /*8510*/  FMNMX.FTZ R117, R103, R124, !PT ;  /* 0x0000007c67757209 */ /* 0x000fc60007810000 */
[----:B------:R-:W-:Y:S01]  /*8520*/  FMUL.FTZ R8, R8, UR44 ;  /* 0x0000002c08087c20 */ /* 0x000fe20008410000 */
[----:B------:R-:W-:Y:S02]  /*8530*/  FMNMX.FTZ R124, R74, R117, !PT ;  /* 0x000000754a7c7209 */ /* 0x000fe40007810000 */
[----:B------:R-:W-:Y:S02]  /*8540*/  MUFU.EX2 R69, R121 ;  /* 0x0000007900457308 */ /* 0x000fe40000000800 */
[----:B------:R-:W-:-:S04]  /*8550*/  FMNMX.FTZ R117, R75, R124, !PT ;  /* 0x0000007c4b757209 */ /* 0x000fc80007810000 */
[----:B------:R-:W-:Y:S02]  /*8560*/  FMNMX.FTZ R124, R78, R117, !PT ;  /* 0x000000754e7c7209 */ /* 0x000fe40007810000 */
[----:B------:R-:W0:Y:S02]  /*8570*/  MUFU.EX2 R8, R8 ;  /* 0x0000000800087308 */ /* 0x000e240000000800 */
[----:B------:R-:W-:-:S04]  /*8580*/  FMNMX.FTZ R117, R79, R124, !PT ;  /* 0x0000007c4f757209 */ /* 0x000fc80007810000 */
[----:B------:R-:W-:Y:S02]  /*8590*/  FMNMX.FTZ R124, R82, R117, !PT ;  /* 0x00000075527c7209 */ /* 0x000fe40007810000 */
[----:B------:R-:W-:Y:S02]  /*85a0*/  MUFU.EX2 R20, R20 ;  /* 0x0000001400147308 */ /* 0x000fe40000000800 */
[----:B------:R-:W-:-:S04]  /*85b0*/  FMNMX.FTZ R117, R83, R124, !PT ;  /* 0x0000007c53757209 */ /* 0x000fc80007810000 */
[----:B------:R-:W-:Y:S02]  /*85c0*/  FMNMX.FTZ R124, R86, R117, !PT ;  /* 0x00000075567c7209 */ /* 0x000fe40007810000 */
[----:B------:R-:W-:Y:S02]  /*85d0*/  MUFU.EX2 R19, R19 ;  /* 0x0000001300137308 */ /* 0x000fe40000000800 */
[----:B------:R-:W-:-:S04]  /*85e0*/  FMNMX.FTZ R117, R87, R124, !PT ;  /* 0x0000007c57757209 */ /* 0x000fc80007810000 */
[----:B------:R-:W-:Y:S01]  /*85f0*/  FMNMX.FTZ R124, R58, R117, !PT ;  /* 0x000000753a7c7209 */ /* 0x000fe20007810000 */
[----:B------:R-:W-:-:S01]  /*8600*/  FFMA.FTZ R117, R73, UR44, -R12 ;  /* 0x0000002c49757c23 */ /* 0x000fc2000801080c */
[----:B------:R-:W-:Y:S01]  /*8610*/  FSEL R73, R63, -INF , !P2 ;  /* 0xff8000003f497808 */ /* 0x000fe20005000000 */
[----:B------:R-:W-:Y:S01]  /*8620*/  IMAD.U32 R12, RZ, RZ, UR44 ;  /* 0x0000002cff0c7e24 */ /* 0x000fe2000f8e00ff */
[----:B------:R-:W-:Y:S01]  /*8630*/  FMNMX.FTZ R11, R59, R124, !PT ;  /* 0x0000007c3b0b7209 */ /* 0x000fe20007810000 */
[----:B------:R1:W-:Y:S03]  /*8640*/  MUFU.EX2 R63, R117 ;  /* 0x00000075003f7308 */ /* 0x0003e60000000800 */
[----:B------:R-:W-:-:S04]  /*8650*/  FMNMX.FTZ R124, R62, R11, !PT ;  /* 0x0000000b3e7c7209 */ /* 0x000fc80007810000 */
[----:B------:R-:W-:Y:S01]  /*8660*/  FMNMX.FTZ R11, R73, R124, !PT ;  /* 0x0000007c490b7209 */ /* 0x000fe20007810000 */
[----:B------:R2:W-:Y:S03]  /*8670*/  MUFU.EX2 R112, R125 ;  /* 0x0000007d00707308 */ /* 0x0005e60000000800 */
[----:B------:R-:W-:-:S04]  /*8680*/  FMNMX.FTZ R11, R66, R11, !PT ;  /* 0x0000000b420b7209 */ /* 0x000fc80007810000 */
[----:B------:R-:W-:Y:S01]  /*8690*/  FMNMX.FTZ R11, R76, R11, !PT ;  /* 0x0000000b4c0b7209 */ /* 0x000fe20007810000 */
[----:B------:R-:W-:Y:S03]  /*86a0*/  MUFU.EX2 R22, R22 ;  /* 0x0000001600167308 */ /* 0x000fe60000000800 */
[----:B------:R-:W-:-:S04]  /*86b0*/  FMNMX.FTZ R124, R70, R11, !PT ;  /* 0x0000000b467c7209 */ /* 0x000fc80007810000 */
[----:B------:R-:W-:Y:S01]  /*86c0*/  FMNMX.FTZ R124, R71, R124, !PT ;  /* 0x0000007c477c7209 */ /* 0x000fe20007810000 */
[----:B------:R-:W-:Y:S04]  /*86d0*/  MUFU.EX2 R21, R21 ;  /* 0x0000001500157308 */ /* 0x000fe80000000800 */
[----:B------:R-:W3:Y:S04]  /*86e0*/  SHFL.BFLY PT, R11, R124, 0x2, 0x1f ;  /* 0x0c401f007c0b7f89 */ /* 0x000ee800000e0000 */
        /* <DEDUP_REMOVED lines=10> */
[C---:B------:R-:W-:Y:S01]  /*8790*/  FSETP.NEU.FTZ.AND P1, PT, R11.reuse, -INF , PT ;  /* 0xff8000000b00780b */ /* 0x040fe20003f3d000 */
[----:B------:R-:W-:-:S02]  /*87a0*/  FFMA.FTZ R85, R11, R12, -8 ;  /* 0xc10000000b557423 */ /* 0x000fc4000001000c */
[----:B------:R-:W-:Y:S03]  /*87b0*/  MUFU.EX2 R92, R92 ;  /* 0x0000005c005c7308 */ /* 0x000fe60000000800 */
[----:B------:R-:W-:-:S05]  /*87c0*/  FSEL R85, R85, RZ, P1 ;  /* 0x000000ff55557208 */ /* 0x000fca0000800000 */
[--C-:B------:R-:W-:Y:S01]  /*87d0*/  FFMA.FTZ R128, R126, UR44, -R85.reuse ;  /* 0x0000002c7e807c23 */ /* 0x100fe20008010855 */
[----:B------:R-:W-:-:S01]  /*87e0*/  FFMA.FTZ R12, R122, UR44, -R85 ;  /* 0x0000002c7a0c7c23 */ /* 0x000fc20008010855 */
[--C-:B------:R-:W-:Y:S01]  /*87f0*/  FFMA.FTZ R122, R127, UR44, -R85.reuse ;  /* 0x0000002c7f7a7c23 */ /* 0x100fe20008010855 */
[----:B-1----:R-:W-:-:S01]  /*8800*/  FFMA.FTZ R117, R123, UR44, -R85 ;  /* 0x0000002c7b757c23 */ /* 0x002fc20008010855 */
[----:B------:R1:W-:Y:S01]  /*8810*/  MUFU.EX2 R121, R128 ;  /* 0x0000008000797308 */ /* 0x0003e20000000800 */
[----:B------:R-:W-:-:S01]  /*8820*/  FFMA.FTZ R123, R130, UR44, -R85 ;  /* 0x0000002c827b7c23 */ /* 0x000fc20008010855 */
[----:B------:R-:W-:Y:S01]  /*8830*/  FFMA.FTZ R124, R131, UR44, -R85 ;  /* 0x0000002c837c7c23 */ /* 0x000fe20008010855 */
[----:B0-----:R-:W-:-:S01]  /*8840*/  FFMA.FTZ R131, R8, R4, R13 ;  /* 0x0000000408837223 */ /* 0x001fc2000001000d */
[--C-:B--2---:R-:W-:Y:S01]  /*8850*/  FFMA.FTZ R125, R134, UR44, -R85.reuse ;  /* 0x0000002c867d7c23 */ /* 0x104fe20008010855 */
[----:B------:R-:W-:-:S01]  /*8860*/  FFMA.FTZ R129, R94, UR44, -R85 ;  /* 0x0000002c5e817c23 */ /* 0x000fc20008010855 */
[--C-:B------:R-:W-:Y:S01]  /*8870*/  FFMA.FTZ R94, R95, UR44, -R85.reuse ;  /* 0x0000002c5f5e7c23 */ /* 0x100fe20008010855 */
[----:B------:R-:W-:-:S01]  /*8880*/  FFMA.FTZ R95, R98, UR44, -R85 ;  /* 0x0000002c625f7c23 */ /* 0x000fc20008010855 */
[----:B------:R-:W-:Y:S01]  /*8890*/  MUFU.EX2 R12, R12 ;  /* 0x0000000c000c7308 */ /* 0x000fe20000000800 */
[----:B-1----:R-:W-:Y:S01]  /*88a0*/  FSEL R128, R11, RZ, P1 ;  /* 0x000000ff0b807208 */ /* 0x002fe20000800000 */
[--C-:B------:R-:W-:Y:S01]  /*88b0*/  FFMA.FTZ R126, R135, UR44, -R85.reuse ;  /* 0x0000002c877e7c23 */ /* 0x100fe20008010855 */
[----:B------:R-:W-:-:S01]  /*88c0*/  FFMA.FTZ R98, R99, UR44, -R85 ;  /* 0x0000002c63627c23 */ /* 0x000fc20008010855 */
[--C-:B------:R-:W-:Y:S01]  /*88d0*/  FFMA.FTZ R99, R102, UR44, -R85.reuse ;  /* 0x0000002c66637c23 */ /* 0x100fe20008010855 */
[----:B------:R-:W-:-:S01]  /*88e0*/  FFMA.FTZ R102, R103, UR44, -R85 ;  /* 0x0000002c67667c23 */ /* 0x000fc20008010855 */
[----:B------:R-:W-:Y:S01]  /*88f0*/  FADD.FTZ R128, -R128, R9 ;  /* 0x0000000980807221 */ /* 0x000fe20000010100 */
[----:B------:R-:W-:-:S01]  /*8900*/  FFMA.FTZ R106, R106, UR44, -R85 ;  /* 0x0000002c6a6a7c23 */ /* 0x000fc20008010855 */
[----:B------:R-:W-:Y:S01]  /*8910*/  MUFU.EX2 R117, R117 ;  /* 0x0000007500757308 */ /* 0x000fe20000000800 */
[----:B------:R-:W-:-:S01]  /*8920*/  FFMA.FTZ R107, R107, UR44, -R85 ;  /* 0x0000002c6b6b7c23 */ /* 0x000fc20008010855 */
[----:B------:R-:W-:Y:S01]  /*8930*/  FMUL.FTZ R127, R128, UR44 ;  /* 0x0000002c807f7c20 */ /* 0x000fe20008410000 */
[----:B------:R-:W-:-:S01]  /*8940*/  FADD.FTZ R128, R18, R131 ;  /* 0x0000008312807221 */ /* 0x000fc20000010000 */
        /* <DEDUP_REMOVED lines=24> */
[----:B------:R-:W-:Y:S01]  /*8ad0*/  FFMA.FTZ R73, R73, UR44, -R85 ;  /* 0x0000002c49497c23 */ /* 0x000fe20008010855 */
[----:B------:R-:W-:-:S01]  /*8ae0*/  FADD.FTZ R4, R117, R4 ;  /* 0x0000000475047221 */ /* 0x000fc20000010000 */
[--C-:B------:R-:W-:Y:S01]  /*8af0*/  FFMA.FTZ R66, R66, UR44, -R85.reuse ;  /* 0x0000002c42427c23 */ /* 0x100fe20008010855 */
[----:B------:R-:W-:-:S01]  /*8b00*/  FFMA.FTZ R70, R70, UR44, -R85 ;  /* 0x0000002c46467c23 */ /* 0x000fc20008010855 */
[----:B------:R-:W0:Y:S01]  /*8b10*/  MUFU.EX2 R124, R124 ;  /* 0x0000007c007c7308 */ /* 0x000e220000000800 */
[----:B------:R-:W-:-:S01]  /*8b20*/  FADD.FTZ R103, R121, R4 ;  /* 0x0000000479677221 */ /* 0x000fc20000010000 */
[----:B------:R-:W-:Y:S01]  /*8b30*/  FADD.FTZ R4, R20, R3 ;  /* 0x0000000314047221 */ /* 0x000fe20000010000 */
[----:B------:R-:W-:-:S02]  /*8b40*/  FFMA.FTZ R71, R71, UR44, -R85 ;  /* 0x0000002c47477c23 */ /* 0x000fc40008010855 */
[----:B-1----:R-:W-:Y:S01]  /*8b50*/  FADD.FTZ R128, R122, R103 ;  /* 0x000000677a807221 */ /* 0x002fe20000010000 */
        /* <DEDUP_REMOVED lines=127> */
.L_x_14413:
        /* <DEDUP_REMOVED lines=42> */
[----:B------:R-:W-:Y:S01]  /*95f0*/  VIADD R10, R10, 0xffffffff ;  /* 0xffffffff0a0a7836 */ /* 0x000fe20000000000 */
        /* <DEDUP_REMOVED lines=33> */
[----:B------:R-:W-:Y:S01]  /*9810*/  IMAD.MOV.U32 R9, RZ, RZ, R11 ;  /* 0x000000ffff097224 */ /* 0x000fe200078e000b */
[----:B------:R-:W-:Y:S01]  /*9820*/  F2FP.SATFINITE.E4M3.F32.PACK_AB_MERGE_C R137, R59, R58, R62 ;  /* 0x0000003a3b89723e */ /* 0x000fe2000480703e */
[----:B------:R-:W-:Y:S01]  /*9830*/  IMAD.MOV.U32 R8, RZ, RZ, R5 ;  /* 0x000000ffff087224 */ /* 0x000fe200078e0005 */
[----:B------:R-:W-:-:S02]  /*9840*/  F2FP.SATFINITE.E4M3.F32.PACK_AB_MERGE_C R138, R65, R64, R68 ;  /* 0x00000040418a723e */ /* 0x000fc40004807044 */
[----:B------:R-:W-:Y:S01]  /*9850*/  F2FP.SATFINITE.E4M3.F32.PACK_AB_MERGE_C R139, R103, R66, R70 ;  /* 0x00000042678b723e */ /* 0x000fe20004807046 */
[----:B------:R-:W-:Y:S06]  /*9860*/  @P1 BRA `(.L_x_14414) ;  /* 0xffffffc000381947 */ /* 0x000fec000383ffff */
.L_x_14395:
[----:B------:R-:W0:Y:S01]  /*9870*/  LDC R9, c[0x0][0x2f0] ;  /* 0x0000bc00ff097b82 */ /* 0x000e220000000800 */
[----:B------:R-:W-:Y:S02]  /*9880*/  UIADD3 UR17, -UR17, 0x1, URZ ;  /* 0x0000000111117890 */ /* 0x000fe4000fffe13f */
[----:B------:R-:W-:Y:S02]  /*9890*/  UISETP.NE.AND UP1, UPT, UR45, URZ, UPT ;  /* 0x0000003f2d00728c */ /* 0x000fe4000bf25270 */
[----:B------:R-:W-:Y:S01]  /*98a0*/  UISETP.NE.AND UP0, UPT, UR48, URZ, UPT ;  /* 0x0000003f3000728c */ /* 0x000fe2000bf05270 */
[----:B------:R-:W-:Y:S02]  /*98b0*/  UMOV UR12, 0xc0 ;  /* 0x000000c0000c7882 */ /* 0x000fe40000000000 */
[----:B------:R-:W1:Y:S03]  /*98c0*/  S2UR UR10, SR_CTAID.X ;  /* 0x00000000000a79c3 */ /* 0x000e660000002500 */
[----:B------:R-:W-:-:S03]  /*98d0*/  PLOP3.LUT P1, PT, PT, PT, UP0, 0x40, 0x0 ;  /* 0x000000000000781c */ /* 0x000fc60003f2e808 */
[----:B------:R-:W-:Y:S01]  /*98e0*/  @UP1 ULDC UR14, c[0x0][0x450] ;  /* 0x00011400000e1ab9 */ /* 0x000fe20000000800 */
[----:B0-----:R-:W-:-:S05]  /*98f0*/  IMAD R9, R16, R9, UR17 ;  /* 0x0000001110097e24 */ /* 0x001fca000f8e0209 */
[----:B------:R-:W-:Y:S01]  /*9900*/  R2UR UR13, R9 ;  /* 0x00000000090d72ca */ /* 0x000fe200000e0000 */
[----:B-1----:R-:W-:-:S03]  /*9910*/  UIMAD UR12, UR10, UR12, 0xbf ;  /* 0x000000bf0a0c74a4 */ /* 0x002fc6000f8e020c */
        /* <DEDUP_REMOVED lines=18> */
.L_x_14416:
[----:B------:R-:W-:Y:S02]  /*9a40*/  ULDC UR14, c[0x0][0x9e4] ;  /* 0x00027900000e7ab9 */ /* 0x000fe40000000800 */
[----:B------:R-:W-:-:S11]  /*9a50*/  UISETP.NE.AND UP0, UPT, UR14, 0x1, UPT ;  /* 0x000000010e00788c */ /* 0x000fd6000bf05270 */
[----:B------:R-:W-:Y:S02]  /*9a60*/  @UP0 ULDC.64 UR16, c[0x0][0x9e8] ;  /* 0x00027a0000100ab9 */ /* 0x000fe40000000a00 */
[----:B------:R-:W-:-:S04]  /*9a70*/  UIMAD.WIDE.U32 UR10, UR12, UR16, URZ ;  /* 0x000000100c0a72a5 */ /* 0x000fc8000f8e003f */
[----:B------:R-:W-:-:S12]  /*9a80*/  @UP0 USHF.R.U32.HI UR12, URZ, UR17, UR11 ;  /* 0x000000113f0c0299 */ /* 0x000fd8000801160b */
.L_x_14417:
[----:B------:R-:W-:-:S04]  /*9a90*/  UIMAD UR12, UR12, UR14, URZ ;  /* 0x0000000e0c0c72a4 */ /* 0x000fc8000f8e023f */
[----:B------:R-:W-:-:S04]  /*9aa0*/  UISETP.LT.AND UP0, UPT, UR13, UR12, UPT ;  /* 0x0000000c0d00728c */ /* 0x000fc8000bf01270 */
[----:B------:R-:W-:-:S12]  /*9ab0*/  USEL UR13, UR13, UR12, !UP0 ;  /* 0x0000000c0d0d7287 */ /* 0x000fd8000c000000 */
.L_x_14415:
        /* <DEDUP_REMOVED lines=12> */
.L_x_14429:
[----:B------:R-:W-:-:S04]  /*9b80*/  UIADD3 UR7, UR22, 0x1, URZ ;  /* 0x0000000116077890 */ /* 0x000fc8000fffe03f */
[----:B------:R-:W-:-:S04]  /*9b90*/  UISETP.NE.AND UP0, UPT, UR7, 0x2, UPT ;  /* 0x000000020700788c */ /* 0x000fc8000bf05270 */
[----:B------:R-:W-:Y:S02]  /*9ba0*/  USEL UR5, URZ, 0x1, UP0 ;  /* 0x000000013f057887 */ /* 0x000fe40008000000 */
[----:B------:R-:W-:Y:S02]  /*9bb0*/  USEL UR7, UR7, URZ, UP0 ;  /* 0x0000003f07077287 */ /* 0x000fe40008000000 */
[----:B------:R-:W-:Y:S01]  /*9bc0*/  ULOP3.LUT UR5, UR23, UR5, URZ, 0x3c, !UPT ;  /* 0x0000000517057292 */ /* 0x000fe2000f8e3c3f */
[----:B------:R-:W-:Y:S11]  /*9bd0*/  @!P0 BRA `(.L_x_14419) ;  /* 0x0000000000048947 */ /* 0x000ff60003800000 */
[----:B------:R-:W-:Y:S01]  /*9be0*/  BPT.TRAP 0x1 ;  /* 0x000000040000795c */ /* 0x000fe20000300000 */
.L_x_14419:
[----:B------:R-:W-:Y:S01]  /*9bf0*/  ULEA UR10, UR7, UR47, 0x3 ;  /* 0x0000002f070a7291 */ /* 0x000fe2000f8e183f */
[----:B------:R-:W-:-:S05]  /*9c00*/  IMAD.U32 R5, RZ, RZ, UR5 ;  /* 0x00000005ff057e24 */ /* 0x000fca000f8e00ff */
[----:B------:R-:W-:-:S04]  /*9c10*/  SHF.L.U32 R5, R5, 0x1f, RZ ;  /* 0x0000001f05057819 */ /* 0x000fc800000006ff */
[----:B------:R0:W1:Y:S01]  /*9c20*/  SYNCS.PHASECHK.TRANS64.TRYWAIT P1, [UR10+0x12430], R5 ;  /* 0x01243005ff0075a7 */ /* 0x000062000802014a */
[----:B------:R-:W-:Y:S05]  /*9c30*/  @!P0 BRA `(.L_x_14420) ;  /* 0x0000000000048947 */ /* 0x000fea0003800000 */
[----:B------:R-:W-:Y:S01]  /*9c40*/  BPT.TRAP 0x1 ;  /* 0x000000040000795c */ /* 0x000fe20000300000 */
.L_x_14420:
[----:B-1----:R-:W-:Y:S05]  /*9c50*/  @P1 BRA `(.L_x_14421) ;  /* 0x0000000000081947 */ /* 0x002fea0003800000 */
[----:B------:R-:W1:Y:S02]  /*9c60*/  SYNCS.PHASECHK.TRANS64.TRYWAIT P1, [UR10+0x12430], R5 ;  /* 0x01243005ff0075a7 */ /* 0x000e64000802014a */
[----:B-1----:R-:W-:Y:S05]  /*9c70*/  @!P1 BRA `(.L_x_14422) ;  /* 0x000000d000349947 */ /* 0x002fea0003800000 */
.L_x_14421:
[----:B------:R-:W-:Y:S01]  /*9c80*/  UIMAD UR24, UR7, 0x280, UR6 ;  /* 0x00000280071878a4 */ /* 0x000fe2000f8e0206 */
[----:B------:R-:W-:Y:S01]  /*9c90*/  WARPGROUP.ARRIVE ;  /* 0x00000000000079c5 */ /* 0x000fe20000000000 */
[----:B------:R-:W-:Y:S01]  /*9ca0*/  UMOV UR39, 0x80000020 ;  /* 0x8000002000277882 */ /* 0x000fe20000000000 */
[----:B------:R-:W-:Y:S01]  /*9cb0*/  UMOV UR12, UR36 ;  /* 0x00000024000c7c82 */ /* 0x000fe20008000000 */
[----:B------:R-:W-:Y:S01]  /*9cc0*/  UIADD3 UR14, UR24, 0x80, URZ ;  /* 0x00000080180e7890 */ /* 0x000fe2000fffe03f */
[----:B------:R-:W-:Y:S02]  /*9cd0*/  UMOV UR13, UR37 ;  /* 0x00000025000d7c82 */ /* 0x000fe40008000000 */
[----:B------:R-:W-:Y:S01]  /*9ce0*/  UMOV UR38, UR24 ;  /* 0x0000001800267c82 */ /* 0x000fe20008000000 */
[----:B------:R-:W-:Y:S01]  /*9cf0*/  UMOV UR15, 0x80000020 ;  /* 0x80000020000f7882 */ /* 0x000fe20000000000 */
[----:B------:R-:W-:Y:S01]  /*9d00*/  QGMMA.64x32x32.F32.E4M3.E4M3 R120, gdesc[UR36], RZ, !UPT, gsb0 ;  /* 0x00600000247879f3 */ /* 0x000fe2000c0008ff */
        /* <DEDUP_REMOVED lines=54> */
.L_x_14423:
[----:B------:R-:W-:Y:S01]  /*a070*/  ULEA UR13, UR22, UR47, 0x3 ;  /* 0x0000002f160d7291 */ /* 0x000fe2000f8e183f */
[----:B01----:R-:W-:-:S05]  /*a080*/  IMAD.U32 R5, RZ, RZ, UR23 ;  /* 0x00000017ff057e24 */ /* 0x003fca000f8e00ff */
[----:B------:R-:W-:-:S04]  /*a090*/  SHF.L.U32 R5, R5, 0x1f, RZ ;  /* 0x0000001f05057819 */ /* 0x000fc800000006ff */
[----:B------:R0:W1:Y:S01]  /*a0a0*/  SYNCS.PHASECHK.TRANS64.TRYWAIT P1, [UR13+0x12450], R5 ;  /* 0x01245005ff0075a7 */ /* 0x000062000802014d */
[----:B------:R-:W-:Y:S05]  /*a0b0*/  @!P0 BRA `(.L_x_14424) ;  /* 0x0000000000048947 */ /* 0x000fea0003800000 */
[----:B------:R-:W-:Y:S01]  /*a0c0*/  BPT.TRAP 0x1 ;  /* 0x000000040000795c */ /* 0x000fe20000300000 */
.L_x_14424:
[----:B-1----:R-:W-:Y:S05]  /*a0d0*/  @P1 BRA `(.L_x_14425) ;  /* 0x0000000000081947 */ /* 0x002fea0003800000 */
[----:B------:R-:W1:Y:S02]  /*a0e0*/  SYNCS.PHASECHK.TRANS64.TRYWAIT P1, [UR13+0x12450], R5 ;  /* 0x01245005ff0075a7 */ /* 0x000e64000802014d */
[----:B-1----:R-:W-:Y:S05]  /*a0f0*/  @!P1 BRA `(.L_x_14426) ;  /* 0x000000cc002c9947 */ /* 0x002fea0003800000 */
.L_x_14425:
        /* <DEDUP_REMOVED lines=32> */
.L_x_14427:
[----:B-1----:R-:W-:Y:S01]  /*a300*/  FMNMX.FTZ R12, R120, R8, !PT ;  /* 0x00000008780c7209 */ /* 0x002fe20007810000 */
        /* <DEDUP_REMOVED lines=97> */
[--C-:B------:R-:W-:Y:S01]  /*a920*/  FFMA.FTZ R104, R105, UR44, -R12.reuse ;  /* 0x0000002c69687c23 */ /* 0x100fe2000801080c */
[----:B------:R-:W-:-:S01]  /*a930*/  FFMA.FTZ R105, R108, UR44, -R12 ;  /* 0x0000002c6c697c23 */ /* 0x000fc2000801080c */
[--C-:B------:R-:W-:Y:S01]  /*a940*/  FFMA.FTZ R14, R120, UR44, -R12.reuse ;  /* 0x0000002c780e7c23 */ /* 0x100fe2000801080c */
[----:B------:R-:W-:-:S01]  /*a950*/  FFMA.FTZ R108, R109, UR44, -R12 ;  /* 0x0000002c6d6c7c23 */ /* 0x000fc2000801080c */
[----:B------:R-:W-:Y:S01]  /*a960*/  FFMA.FTZ R109, R112, UR44, -R12 ;  /* 0x0000002c706d7c23 */ /* 0x000fe2000801080c */
[----:B------:R-:W-:-:S02]  /*a970*/  IMAD.U32 R120, RZ, RZ, UR44 ;  /* 0x0000002cff787e24 */ /* 0x000fc4000f8e00ff */
        /* <DEDUP_REMOVED lines=34> */
[----:B------:R-:W-:Y:S01]  /*aba0*/  FFMA.FTZ R12, R11, R120, -8 ;  /* 0xc10000000b0c7423 */ /* 0x000fe20000010078 */
        /* <DEDUP_REMOVED lines=46> */
[----:B------:R-:W-:-:S02]  /*ae90*/  FFMA.FTZ R70, R70, UR44, -R12 ;  /* 0x0000002c46467c23 */ /* 0x000fc4000801080c */
[----:B------:R-:W1:Y:S01]  /*aea0*/  MUFU.EX2 R15, R15 ;  /* 0x0000000f000f7308 */ /* 0x000e620000000800 */
[----:B0-----:R-:W-:-:S07]  /*aeb0*/  FADD.FTZ R4, R13, R4 ;  /* 0x000000040d047221 */ /* 0x001fce0000010000 */
[----:B------:R-:W0:Y:S01]  /*aec0*/  MUFU.EX2 R121, R121 ;  /* 0x0000007900797308 */ /* 0x000e220000000800 */
[----:B--2---:R-:W-:-:S07]  /*aed0*/  FADD.FTZ R128, R120, R3 ;  /* 0x0000000378807221 */ /* 0x004fce0000010000 */
[----:B------:R2:W3:Y:S01]  /*aee0*/  MUFU.EX2 R18, R125 ;  /* 0x0000007d00127308 */ /* 0x0004e20000000800 */
[----:B-1----:R-:W-:-:S07]  /*aef0*/  FADD.FTZ R3, R15, R4 ;  /* 0x000000040f037221 */ /* 0x002fce0000010000 */
[----:B------:R-:W1:Y:S01]  /*af00*/  MUFU.EX2 R122, R122 ;  /* 0x0000007a007a7308 */ /* 0x000e620000000800 */
[----:B--2---:R-:W-:-:S01]  /*af10*/  FFMA.FTZ R125, R134, UR44, -R12 ;  /* 0x0000002c867d7c23 */ /* 0x004fc2000801080c */
[----:B0-----:R-:W-:Y:S01]  /*af20*/  FADD.FTZ R127, R121, R128 ;  /* 0x00000080797f7221 */ /* 0x001fe20000010000 */
[----:B------:R-:W-:-:S05]  /*af30*/  FFMA.FTZ R12, R71, UR44, -R12 ;  /* 0x0000002c470c7c23 */ /* 0x000fca000801080c */
        /* <DEDUP_REMOVED lines=148> */
.L_x_14428:
        /* <DEDUP_REMOVED lines=82> */
.L_x_14418:
        /* <DEDUP_REMOVED lines=10> */
.L_x_14449:
[----:B------:R-:W-:-:S04]  /*be40*/  UIADD3 UR7, UR26, 0x1, URZ ;  /* 0x000000011a077890 */ /* 0x000fc8000fffe03f */
[----:B------:R-:W-:-:S04]  /*be50*/  UISETP.NE.AND UP0, UPT, UR7, 0x2, UPT ;  /* 0x000000020700788c */ /* 0x000fc8000bf05270 */
[----:B------:R-:W-:Y:S02]  /*be60*/  USEL UR5, URZ, 0x1, UP0 ;  /* 0x000000013f057887 */ /* 0x000fe40008000000 */
[----:B------:R-:W-:Y:S02]  /*be70*/  USEL UR7, UR7, URZ, UP0 ;  /* 0x0000003f07077287 */ /* 0x000fe40008000000 */
[----:B------:R-:W-:Y:S01]  /*be80*/  ULOP3.LUT UR5, UR27, UR5, URZ, 0x3c, !UPT ;  /* 0x000000051b057292 */ /* 0x000fe2000f8e3c3f */
[----:B------:R-:W-:Y:S11]  /*be90*/  @!P0 BRA `(.L_x_14431) ;  /* 0x0000000000048947 */ /* 0x000ff60003800000 */
[----:B------:R-:W-:Y:S01]  /*bea0*/  BPT.TRAP 0x1 ;  /* 0x000000040000795c */ /* 0x000fe20000300000 */
.L_x_14431:
[----:B------:R-:W-:Y:S01]  /*beb0*/  ULEA UR25, UR7, UR47, 0x3 ;  /* 0x0000002f07197291 */ /* 0x000fe2000f8e183f */
[----:B------:R-:W-:-:S05]  /*bec0*/  IMAD.U32 R5, RZ, RZ, UR5 ;  /* 0x00000005ff057e24 */ /* 0x000fca000f8e00ff */
[----:B------:R-:W-:-:S04]  /*bed0*/  SHF.L.U32 R5, R5, 0x1f, RZ ;  /* 0x0000001f05057819 */ /* 0x000fc800000006ff */
[----:B------:R0:W1:Y:S01]  /*bee0*/  SYNCS.PHASECHK.TRANS64.TRYWAIT P1, [UR25+0x12430], R5 ;  /* 0x01243005ff0075a7 */ /* 0x0000620008020159 */
[----:B------:R-:W-:Y:S05]  /*bef0*/  @!P0 BRA `(.L_x_14432) ;  /* 0x0000000000048947 */ /* 0x000fea0003800000 */
[----:B------:R-:W-:Y:S01]  /*bf00*/  BPT.TRAP 0x1 ;  /* 0x000000040000795c */ /* 0x000fe20000300000 */
.L_x_14432:
[----:B-1----:R-:W-:Y:S05]  /*bf10*/  @P1 BRA `(.L_x_14433) ;  /* 0x0000000000081947 */ /* 0x002fea0003800000 */
[----:B------:R-:W1:Y:S02]  /*bf20*/  SYNCS.PHASECHK.TRANS64.TRYWAIT P1, [UR25+0x12430], R5 ;  /* 0x01243005ff0075a7 */ /* 0x000e640008020159 */
[----:B-1----:R-:W-:Y:S05]  /*bf30*/  @!P1 BRA `(.L_x_14434) ;  /* 0x000000ac00b49947 */ /* 0x002fea0003800000 */
.L_x_14433:
        /* <DEDUP_REMOVED lines=63> */
.L_x_14435:
[----:B------:R-:W-:Y:S01]  /*c330*/  ULEA UR13, UR26, UR47, 0x3 ;  /* 0x0000002f1a0d7291 */ /* 0x000fe2000f8e183f */
[----:B01----:R-:W-:-:S05]  /*c340*/  IMAD.U32 R5, RZ, RZ, UR27 ;  /* 0x0000001bff057e24 */ /* 0x003fca000f8e00ff */
[----:B------:R-:W-:-:S04]  /*c350*/  SHF.L.U32 R5, R5, 0x1f, RZ ;  /* 0x0000001f05057819 */ /* 0x000fc800000006ff */
[----:B------:R0:W1:Y:S01]  /*c360*/  SYNCS.PHASECHK.TRANS64.TRYWAIT P1, [UR13+0x12450], R5 ;  /* 0x01245005ff0075a7 */ /* 0x000062000802014d */
[----:B------:R-:W-:Y:S05]  /*c370*/  @!P0 BRA `(.L_x_14436) ;  /* 0x0000000000048947 */ /* 0x000fea0003800000 */
[----:B------:R-:W-:Y:S01]  /*c380*/  BPT.TRAP 0x1 ;  /* 0x000000040000795c */ /* 0x000fe20000300000 */
.L_x_14436:
[----:B-1----:R-:W-:Y:S05]  /*c390*/  @P1 BRA `(.L_x_14437) ;  /* 0x0000000000081947 */ /* 0x002fea0003800000 */
[----:B------:R-:W1:Y:S02]  /*c3a0*/  SYNCS.PHASECHK.TRANS64.TRYWAIT P1, [UR13+0x12450], R5 ;  /* 0x01245005ff0075a7 */ /* 0x000e64000802014d */
[----:B-1----:R-:W-:Y:S05]  /*c3b0*/  @!P1 BRA `(.L_x_14438) ;  /* 0x000000a800ac9947 */ /* 0x002fea0003800000 */
.L_x_14437:
        /* <DEDUP_REMOVED lines=32> */
.L_x_14439:
        /* <DEDUP_REMOVED lines=9> */
[----:B------:R-:W-:Y:S01]  /*c650*/  @UP1 ULDC UR10, c[0x0][0x44c] ;  /* 0x00011300000a1ab9 */ /* 0x000fe20000000800 */
[----:B------:R-:W-:-:S05]  /*c660*/  IMAD R12, R7, -0x2, R12 ;  /* 0xfffffffe070c7824 */ /* 0x000fca00078e020c */
[----:B------:R-:W-:Y:S01]  /*c670*/  IADD3 R13, R12, -UR24, R17 ;  /* 0x800000180c0d7c10 */ /* 0x000fe2000fffe011 */
[----:B------:R-:W-:Y:S01]  /*c680*/  SYNCS.ARRIVE.TRANS64.RED.A1T0 RZ, [UR25], RZ ;  /* 0x000000ffffff79a7 */ /* 0x000fe20008100419 */
[----:B0-----:R-:W-:Y:S01]  /*c690*/  @P1 IMAD.HI.U32 R5, R6, UR10, RZ ;  /* 0x0000000a06051c27 */ /* 0x001fe2000f8e00ff */
[----:B------:R-:W-:Y:S01]  /*c6a0*/  @UP1 ULDC UR10, c[0x0][0x450] ;  /* 0x00011400000a1ab9 */ /* 0x000fe20000000800 */
[----:B------:R-:W-:Y:S02]  /*c6b0*/  PLOP3.LUT P1, PT, PT, PT, UP0, 0x40, 0x0 ;  /* 0x000000000000781c */ /* 0x000fe40003f2e808 */
[C---:B------:R-:W-:Y:S01]  /*c6c0*/  VIADD R14, R13.reuse, UR23 ;  /* 0x000000170d0e7c36 */ /* 0x040fe20008000000 */
[----:B------:R-:W-:Y:S01]  /*c6d0*/  @P2 SHF.R.U32.HI R18, RZ, UR10, R5 ;  /* 0x0000000aff122c19 */ /* 0x000fe20008011605 */
[----:B------:R-:W-:Y:S02]  /*c6e0*/  VIADD R13, R13, UR20 ;  /* 0x000000140d0d7c36 */ /* 0x000fe40008000000 */
[----:B------:R-:W-:-:S02]  /*c6f0*/  VIADD R5, R12, 0xffffffff ;  /* 0xffffffff0c057836 */ /* 0x000fc40000000000 */
[----:B------:R-:W0:Y:S02]  /*c700*/  SHFL.IDX PT, R19, R18, RZ, 0x1c1f ;  /* 0x001c1fff12137589 */ /* 0x000e2400000e0000 */
        /* <DEDUP_REMOVED lines=16> */
.L_x_14442:
[----:B------:R-:W-:-:S05]  /*c810*/  IMAD.U32 R22, RZ, RZ, UR21 ;  /* 0x00000015ff167e24 */ /* 0x000fca000f8e00ff */
[----:B------:R-:W-:-:S13]  /*c820*/  ISETP.NE.AND P1, PT, R22, 0x1, PT ;  /* 0x000000011600780c */ /* 0x000fda0003f25270 */
[----:B------:R-:W0:Y:S02]  /*c830*/  @P1 LDC.64 R20, c[0x0][0x9e8] ;  /* 0x00027a00ff141b82 */ /* 0x000e240000000a00 */
[----:B0-----:R-:W-:-:S05]  /*c840*/  @P1 IMAD.HI.U32 R20, R19, R20, RZ ;  /* 0x0000001413141227 */ /* 0x001fca00078e00ff */
[----:B------:R-:W-:-:S07]  /*c850*/  @P1 SHF.R.U32.HI R19, RZ, R21, R20 ;  /* 0x00000015ff131219 */ /* 0x000fce0000011614 */
.L_x_14443:
[----:B------:R-:W-:Y:S05]  /*c860*/  BSYNC B0 ;  /* 0x0000000000007941 */ /* 0x000fea0003800000 */
.L_x_14441:
[----:B------:R-:W-:-:S05]  /*c870*/  IMAD R19, R19, R22, R5 ;  /* 0x0000001613137224 */ /* 0x000fca00078e0205 */
[----:B------:R-:W-:Y:S02]  /*c880*/  VIADDMNMX R12, R19, R22, R12, PT ;  /* 0x00000016130c7246 */ /* 0x000fe4000380010c */
[----:B------:R-:W-:-:S07]  /*c890*/  VIMNMX R11, R11, R19, !PT ;  /* 0x000000130b0b7248 */ /* 0x000fce0007fe0100 */
.L_x_14440:
        /* <DEDUP_REMOVED lines=226> */
[----:B------:R-:W-:Y:S02]  /*d6c0*/  ISETP.GE.AND P6, PT, R15, 0x9a, PT ;  /* 0x0000009a0f00780c */ /* 0x000fe40003fc6270 */
[----:B------:R-:W0:Y:S11]  /*d6d0*/  SHFL.IDX PT, R15, R18, 0x1, 0x1c1f ;  /* 0x003c1f00120f7f89 */ /* 0x000e3600000e0000 */
[----:B------:R-:W-:-:S02]  /*d6e0*/  @P6 LOP3.LUT R0, R0, 0x8000000, RZ, 0xfc, !PT ;  /* 0x0800000000006812 */ /* 0x000fc400078efcff */
[----:B------:R-:W-:-:S04]  /*d6f0*/  ISETP.GT.AND P6, PT, R11, 0x99, !P6 ;  /* 0x000000990b00780c */ /* 0x000fc800077c4270 */
        /* <DEDUP_REMOVED lines=19> */
.L_x_14446:
[----:B------:R-:W-:-:S05]  /*d830*/  IMAD.U32 R18, RZ, RZ, UR21 ;  /* 0x00000015ff127e24 */ /* 0x000fca000f8e00ff */
[----:B------:R-:W-:-:S13]  /*d840*/  ISETP.NE.AND P6, PT, R18, 0x1, PT ;  /* 0x000000011200780c */ /* 0x000fda0003fc5270 */
[----:B------:R-:W0:Y:S02]  /*d850*/  @P6 LDC.64 R12, c[0x0][0x9e8] ;  /* 0x00027a00ff0c6b82 */ /* 0x000e240000000a00 */
[----:B0-----:R-:W-:-:S05]  /*d860*/  @P6 IMAD.HI.U32 R12, R15, R12, RZ ;  /* 0x0000000c0f0c6227 */ /* 0x001fca00078e00ff */
[----:B------:R-:W-:-:S07]  /*d870*/  @P6 SHF.R.U32.HI R15, RZ, R13, R12 ;  /* 0x0000000dff0f6219 */ /* 0x000fce000001160c */
.L_x_14447:
[----:B------:R-:W-:Y:S05]  /*d880*/  BSYNC B0 ;  /* 0x0000000000007941 */ /* 0x000fea0003800000 */
.L_x_14445:
[----:B------:R-:W-:-:S05]  /*d890*/  IMAD R5, R15, R18, R5 ;  /* 0x000000120f057224 */ /* 0x000fca00078e0205 */
[----:B------:R-:W-:Y:S02]  /*d8a0*/  VIADDMNMX R14, R5, R18, R14, PT ;  /* 0x00000012050e7246 */ /* 0x000fe4000380010e */
[----:B------:R-:W-:-:S07]  /*d8b0*/  VIMNMX R11, R11, R5, !PT ;  /* 0x000000050b0b7248 */ /* 0x000fce0007fe0100 */
.L_x_14444:
        /* <DEDUP_REMOVED lines=501> */
.L_x_14448:
        /* <DEDUP_REMOVED lines=82> */
.L_x_14430:
[----:B------:R-:W-:Y:S06]  /*fd30*/  BAR.ARV 0x8, 0x200 ;  /* 0x0208000000007b1d */ /* 0x000fec0000002000 */
[----:B------:R-:W-:Y:S05]  /*fd40*/  @!P0 BRA `(.L_x_14450) ;  /* 0x0000000000048947 */ /* 0x000fea0003800000 */
[----:B------:R-:W-:Y:S01]  /*fd50*/  BPT.TRAP 0x1 ;  /* 0x000000040000795c */ /* 0x000fe20000300000 */
.L_x_14450:
[----:B------:R-:W-:Y:S01]  /*fd60*/  ULEA UR16, UR7, UR47, 0x3 ;  /* 0x0000002f07107291 */ /* 0x000fe2000f8e183f */
[----:B------:R-:W-:-:S05]  /*fd70*/  IMAD.U32 R0, RZ, RZ, UR5 ;  /* 0x00000005ff007e24 */ /* 0x000fca000f8e00ff */
[----:B------:R-:W-:-:S04]  /*fd80*/  SHF.L.U32 R0, R0, 0x1f, RZ ;  /* 0x0000001f00007819 */ /* 0x000fc800000006ff */
[----:B------:R0:W1:Y:S01]  /*fd90*/  SYNCS.PHASECHK.TRANS64.TRYWAIT P1, [UR16+0x12450], R0 ;  /* 0x01245000ff0075a7 */ /* 0x0000620008020150 */
[----:B------:R-:W-:Y:S05]  /*fda0*/  @!P0 BRA `(.L_x_14451) ;  /* 0x0000000000048947 */ /* 0x000fea0003800000 */
[----:B------:R-:W-:Y:S01]  /*fdb0*/  BPT.TRAP 0x1 ;  /* 0x000000040000795c */ /* 0x000fe20000300000 */
.L_x_14451:
[----:B-1----:R-:W-:Y:S05]  /*fdc0*/  @P1 BRA `(.L_x_14452) ;  /* 0x0000000000081947 */ /* 0x002fea0003800000 */
[----:B------:R-:W1:Y:S02]  /*fdd0*/  SYNCS.PHASECHK.TRANS64.TRYWAIT P1, [UR16+0x12450], R0 ;  /* 0x01245000ff0075a7 */ /* 0x000e640008020150 */
[----:B-1----:R-:W-:Y:S05]  /*fde0*/  @!P1 BRA `(.L_x_14453) ;  /* 0x0000007000389947 */ /* 0x002fea0003800000 */
.L_x_14452:
[----:B------:R-:W-:Y:S01]  /*fdf0*/  ULDC.64 UR12, c[0x0][0x9a0] ;  /* 0x00026800000c7ab9 */ /* 0x000fe20000000a00 */
[----:B------:R-:W-:Y:S01]  /*fe00*/  UIADD3 UR47, UR47, 0x200, URZ ;  /* 0x000002002f2f7890 */ /* 0x000fe2000fffe03f */
[----:B------:R-:W-:Y:S01]  /*fe10*/  WARPGROUP.ARRIVE ;  /* 0x00000000000079c5 */ /* 0x000fe20000000000 */
[----:B------:R-:W-:Y:S01]  /*fe20*/  UISETP.NE.U32.AND UP0, UPT, UR12, URZ, UPT ;  /* 0x0000003f0c00728c */ /* 0x000fe2000bf05070 */
[----:B------:R-:W-:Y:S01]  /*fe30*/  IMAD.MOV.U32 R8, RZ, RZ, 0x3f800000 ;  /* 0x3f800000ff087424 */ /* 0x000fe200078e00ff */
        /* <DEDUP_REMOVED lines=23> */
[----:B-1----:R-:W-:Y:S01]  /*ffb0*/  IMAD.U32 R7, RZ, RZ, UR9 ;  /* 0x00000009ff077e24 */ /* 0x002fe2000f8e00ff */
        /* <DEDUP_REMOVED lines=13> */
[----:B------:R-:W3:Y:S04]  /*10090*/  SHFL.BFLY PT, R9, R4, 0x2, 0x1f ;  /* 0x0c401f0004097f89 */ /* 0x000ee800000e0000 */
[----:B------:R-:W4:Y:S01]  /*100a0*/  SHFL.BFLY PT, R2, R3, 0x2, 0x1f ;  /* 0x0c401f0003027f89 */ /* 0x000f2200000e0000 */
[----:B------:R-:W-:Y:S02]  /*100b0*/  WARPGROUP.DEPBAR.LE gsb0, 0x0 ;  /* 0x00008000000079c5 */ /* 0x000fe40000010000 */
[----:B------:R-:W-:-:S06]  /*100c0*/  WARPGROUP.ARRIVE ;  /* 0x00000000000079c5 */ /* 0x000fcc0000000000 */
[----:B------:R-:W-:Y:S01]  /*100d0*/  QGMMA.64x64x32.F32.E4M3.E4M3 R24, R140, gdesc[UR4], R24, gsb0 ;  /* 0x00e000048c187df3 */ /* 0x000fe20008000818 */
[----:B---3--:R-:W-:Y:S01]  /*100e0*/  FADD.FTZ R9, R9, R4 ;  /* 0x0000000409097221 */ /* 0x008fe20000010000 */
[----:B------:R-:W-:Y:S01]  /*100f0*/  UIADD3 UR10, UR10, 0x200, URZ ;  /* 0x000002000a0a7890 */ /* 0x000fe2000fffe03f */
[----:B----4-:R-:W-:Y:S01]  /*10100*/  FADD.FTZ R2, R2, R3 ;  /* 0x0000000302027221 */ /* 0x010fe20000010000 */
[----:B------:R-:W-:Y:S02]  /*10110*/  UMOV UR11, 0xc0000010 ;  /* 0xc0000010000b7882 */ /* 0x000fe40000000000 */
[----:B0-----:R-:W0:Y:S04]  /*10120*/  SHFL.BFLY PT, R0, R9, 0x1, 0x1f ;  /* 0x0c201f0009007f89 */ /* 0x001e2800000e0000 */
[----:B-1----:R-:W1:Y:S01]  /*10130*/  SHFL.BFLY PT, R7, R2, 0x1, 0x1f ;  /* 0x0c201f0002077f89 */ /* 0x002e6200000e0000 */
[----:B------:R-:W-:-:S02]  /*10140*/  IMAD.MOV.U32 R3, RZ, RZ, RZ ;  /* 0x000000ffff037224 */ /* 0x000fc400078e00ff */
[----:B0-----:R-:W-:Y:S01]  /*10150*/  FADD.FTZ R12, R9, R0 ;  /* 0x00000000090c7221 */ /* 0x001fe20000010000 */
[----:B-1----:R-:W-:-:S04]  /*10160*/  FADD.FTZ R13, R2, R7 ;  /* 0x00000007020d7221 */ /* 0x002fc80000010000 */
        /* <DEDUP_REMOVED lines=29> */
.L_x_14454:
        /* <DEDUP_REMOVED lines=36> */
.L_x_14376:
        /* <DEDUP_REMOVED lines=17> */
[----:B------:R-:W-:Y:S01]  /*10690*/  UIMAD UR6, UR7, UR8, URZ ;  /* 0x00000008070672a4 */ /* 0x000fe2000f8e023f */
[----:B------:R-:W-:Y:S01]  /*106a0*/  SHF.R.S32.HI R8, RZ, 0x1f, R7 ;  /* 0x0000001fff087819 */ /* 0x000fe20000011407 */
[----:B------:R-:W-:Y:S01]  /*106b0*/  UIMAD UR8, UR7, UR10, URZ ;  /* 0x0000000a070872a4 */ /* 0x000fe2000f8e023f */
[----:B------:R-:W-:Y:S01]  /*106c0*/  SEL R91, R28, R29, P0 ;  /* 0x0000001d1c5b7207 */ /* 0x000fe20000000000 */
[----:B------:R-:W-:Y:S01]  /*106d0*/  IMAD.U32 R22, RZ, RZ, UR4 ;  /* 0x00000004ff167e24 */ /* 0x000fe2000f8e00ff */
[----:B------:R-:W-:Y:S01]  /*106e0*/  LEA.HI R3, R8, R7, RZ, 0x7 ;  /* 0x0000000708037211 */ /* 0x000fe200078f38ff */
[----:B------:R-:W-:Y:S01]  /*106f0*/  UIMAD UR9, UR42, UR9, UR6 ;  /* 0x000000092a0972a4 */ /* 0x000fe2000f8e0206 */
[----:B------:R-:W-:Y:S01]  /*10700*/  SEL R87, R29, R28, P0 ;  /* 0x0000001c1d577207 */ /* 0x000fe20000000000 */
[----:B------:R-:W1:Y:S01]  /*10710*/  S2UR UR4, SR_CTAID.Y ;  /* 0x00000000000479c3 */ /* 0x000e620000002600 */
[----:B0-----:R-:W-:Y:S01]  /*10720*/  LOP3.LUT R4, R3, 0xffffff80, RZ, 0xc0, !PT ;  /* 0xffffff8003047812 */ /* 0x001fe200078ec0ff */
[----:B------:R-:W-:Y:S01]  /*10730*/  UIADD3 UR9, UR5, UR9, URZ ;  /* 0x0000000905097290 */ /* 0x000fe2000fffe03f */
[----:B------:R-:W-:Y:S01]  /*10740*/  SEL R75, R44, R45, P0 ;  /* 0x0000002d2c4b7207 */ /* 0x000fe20000000000 */
[----:B------:R-:W-:Y:S01]  /*10750*/  IMAD.U32 R23, RZ, RZ, UR5 ;  /* 0x00000005ff177e24 */ /* 0x000fe2000f8e00ff */
[----:B------:R-:W-:Y:S01]  /*10760*/  SEL R71, R45, R44, P0 ;  /* 0x0000002c2d477207 */ /* 0x000fe20000000000 */
[----:B------:R-:W-:Y:S01]  /*10770*/  IMAD.IADD R10, R7, 0x1, -R4 ;  /* 0x00000001070a7824 */ /* 0x000fe200078e0a04 */
[----:B------:R-:W0:Y:S01]  /*10780*/  S2R R44, SR_CTAID.X ;  /* 0x00000000002c7919 */ /* 0x000e220000002500 */
[----:B------:R-:W3:Y:S01]  /*10790*/  LDC R29, c[0x0][0xbe8] ;  /* 0x0002fa00ff1d7b82 */ /* 0x000ee20000000800 */
[----:B------:R-:W-:Y:S01]  /*107a0*/  LEA.HI R8, R8, R7, RZ, 0x2 ;  /* 0x0000000708087211 */ /* 0x000fe200078f10ff */
[----:B------:R-:W-:Y:S01]  /*107b0*/  IMAD.U32 R23, RZ, RZ, UR9 ;  /* 0x00000009ff177e24 */ /* 0x000fe2000f8e00ff */
[----:B------:R-:W-:Y:S01]  /*107c0*/  SHF.R.S32.HI R9, RZ, 0x1f, R10 ;  /* 0x0000001fff097819 */ /* 0x000fe2000001140a */
[----:B------:R-:W-:Y:S01]  /*107d0*/  UIMAD.WIDE.U32 UR6, UR42, UR10, URZ ;  /* 0x0000000a2a0672a5 */ /* 0x000fe2000f8e003f */
[----:B------:R-:W-:Y:S01]  /*107e0*/  SHF.R.S32.HI R4, RZ, 0x7, R3 ;  /* 0x00000007ff047819 */ /* 0x000fe20000011403 */
[----:B------:R-:W-:Y:S01]  /*107f0*/  UIMAD UR8, UR42, UR11, UR8 ;  /* 0x0000000b2a0872a4 */ /* 0x000fe2000f8e0208 */
[----:B------:R-:W-:-:S02]  /*10800*/  LEA.HI R12, R9, R10, RZ, 0x2 ;  /* 0x0000000a090c7211 */ /* 0x000fc400078f10ff */
[----:B------:R-:W-:Y:S01]  /*10810*/  LOP3.LUT R8, R8, 0xfffffffc, RZ, 0xc0, !PT ;  /* 0xfffffffc08087812 */ /* 0x000fe200078ec0ff */
[----:B------:R-:W-:Y:S01]  /*10820*/  UIADD3 UR8, UR7, UR8, URZ ;  /* 0x0000000807087290 */ /* 0x000fe2000fffe03f */
[--C-:B------:R-:W-:Y:S02]  /*10830*/  SHF.R.S32.HI R14, RZ, 0x2, R12.reuse ;  /* 0x00000002ff0e7819 */ /* 0x100fe4000001140c */
[----:B------:R-:W-:Y:S01]  /*10840*/  SHF.R.S32.HI R5, RZ, 0x1f, R12 ;  /* 0x0000001fff057819 */ /* 0x000fe2000001140c */
[----:B------:R-:W-:Y:S01]  /*10850*/  IMAD.IADD R7, R7, 0x1, -R8 ;  /* 0x0000000107077824 */ /* 0x000fe200078e0a08 */
[----:B------:R-:W-:Y:S02]  /*10860*/  LEA.HI R9, R9, R10, RZ, 0x5 ;  /* 0x0000000a09097211 */ /* 0x000fe400078f28ff */
[----:B------:R-:W-:Y:S02]  /*10870*/  LEA.HI R5, R5, R14, RZ, 0x3 ;  /* 0x0000000e05057211 */ /* 0x000fe400078f18ff */
[----:B------:R-:W-:-:S02]  /*10880*/  SEL R73, R40, R41, P0 ;  /* 0x0000002928497207 */ /* 0x000fc40000000000 */
[----:B------:R-:W-:Y:S01]  /*10890*/  LOP3.LUT R3, R5, 0xfffffff8, RZ, 0xc0, !PT ;  /* 0xfffffff805037812 */ /* 0x000fe200078ec0ff */
[----:B------:R-:W-:Y:S01]  /*108a0*/  IMAD.HI R5, R4, 0x55555556, RZ ;  /* 0x5555555604057827 */ /* 0x000fe200078e02ff */
[----:B------:R-:W-:Y:S02]  /*108b0*/  SEL R69, R41, R40, P0 ;  /* 0x0000002829457207 */ /* 0x000fe40000000000 */
[----:B---3--:R-:W-:Y:S01]  /*108c0*/  ISETP.NE.AND P2, PT, R29, 0x1, PT ;  /* 0x000000011d00780c */ /* 0x008fe20003f45270 */
[----:B------:R-:W-:Y:S01]  /*108d0*/  IMAD.IADD R3, R14, 0x1, -R3 ;  /* 0x000000010e037824 */ /* 0x000fe200078e0a03 */
[----:B------:R-:W-:Y:S02]  /*108e0*/  SHF.R.S32.HI R14, RZ, 0x5, R9 ;  /* 0x00000005ff0e7819 */ /* 0x000fe40000011409 */
[----:B------:R-:W-:Y:S02]  /*108f0*/  LEA.HI R5, R5, R5, RZ, 0x1 ;  /* 0x0000000505057211 */ /* 0x000fe400078f08ff */
[----:B------:R-:W-:Y:S01]  /*10900*/  LEA.HI R9, R7, R7, RZ, 0x1 ;  /* 0x0000000707097211 */ /* 0x000fe200078f08ff */
[----:B------:R-:W-:Y:S01]  /*10910*/  IMAD R3, R14, 0x10, R3 ;  /* 0x000000100e037824 */ /* 0x000fe200078e0203 */
[----:B------:R-:W-:Y:S01]  /*10920*/  SEL R41, R34, R35, P0 ;  /* 0x0000002322297207 */ /* 0x000fe20000000000 */
[----:B------:R-:W-:Y:S01]  /*10930*/  IMAD R8, R5, -0x3, R4 ;  /* 0xfffffffd05087824 */ /* 0x000fe200078e0204 */
[----:B------:R-:W-:Y:S01]  /*10940*/  LOP3.LUT R14, R9, 0x1ffffffe, RZ, 0xc0, !PT ;  /* 0x1ffffffe090e7812 */ /* 0x000fe200078ec0ff */
[----:B------:R-:W3:Y:S01]  /*10950*/  LDC.64 R4, c[0x0][0xbd8] ;  /* 0x0002f600ff047b82 */ /* 0x000ee20000000a00 */
[----:B------:R-:W-:Y:S01]  /*10960*/  SEL R45, R35, R34, P0 ;  /* 0x00000022232d7207 */ /* 0x000fe20000000000 */
[----:B------:R-:W-:Y:S01]  /*10970*/  IMAD R3, R8, 0x40, R3 ;  /* 0x0000004008037824 */ /* 0x000fe200078e0203 */
[----:B------:R-:W-:Y:S01]  /*10980*/  SEL R89, R24, R25, P0 ;  /* 0x0000001918597207 */ /* 0x000fe20000000000 */
[----:B------:R-:W-:Y:S01]  /*10990*/  IMAD.IADD R14, R7, 0x1, -R14 ;  /* 0x00000001070e7824 */ /* 0x000fe200078e0a0e */
[----:B------:R-:W-:Y:S01]  /*109a0*/  SEL R85, R25, R24, P0 ;  /* 0x0000001819557207 */ /* 0x000fe20000000000 */
[--C-:B0-----:R-:W-:Y:S01]  /*109b0*/  IMAD R28, R44, 0xc0, R3.reuse ;  /* 0x000000c02c1c7824 */ /* 0x101fe200078e0203 */
[----:B------:R-:W-:Y:S01]  /*109c0*/  SEL R67, R52, R53, P0 ;  /* 0x0000003534437207 */ /* 0x000fe20000000000 */
[----:B------:R-:W-:Y:S01]  /*109d0*/  IMAD R7, R14, 0x8, R3 ;  /* 0x000000080e077824 */ /* 0x000fe200078e0203 */
[----:B------:R-:W-:Y:S01]  /*109e0*/  SEL R63, R53, R52, P0 ;  /* 0x00000034353f7207 */ /* 0x000fe20000000000 */
[----:B------:R-:W0:Y:S01]  /*109f0*/  @P2 LDC R35, c[0x0][0xbec] ;  /* 0x0002fb00ff232b82 */ /* 0x000e220000000800 */
[----:B------:R-:W-:Y:S01]  /*10a00*/  SEL R81, R32, R33, P0 ;  /* 0x0000002120517207 */ /* 0x000fe20000000000 */
[----:B------:R-:W-:Y:S01]  /*10a10*/  IMAD R44, R44, 0xc0, R7 ;  /* 0x000000c02c2c7824 */ /* 0x000fe200078e0207 */
[----:B------:R-:W-:Y:S01]  /*10a20*/  SEL R77, R33, R32, P0 ;  /* 0x00000020214d7207 */ /* 0x000fe20000000000 */
[----:B------:R-:W-:Y:S01]  /*10a30*/  IMAD.U32 R9, RZ, RZ, UR7 ;  /* 0x00000007ff097e24 */ /* 0x000fe2000f8e00ff */
[----:B------:R-:W-:Y:S01]  /*10a40*/  SEL R13, R38, R39, P0 ;  /* 0x00000027260d7207 */ /* 0x000fe20000000000 */
[----:B------:R-:W-:Y:S01]  /*10a50*/  IMAD.U32 R8, RZ, RZ, UR6 ;  /* 0x00000006ff087e24 */ /* 0x000fe2000f8e00ff */
[----:B------:R-:W-:Y:S01]  /*10a60*/  SEL R53, R39, R38, P0 ;  /* 0x0000002627357207 */ /* 0x000fe20000000000 */
[----:B------:R-:W4:Y:S01]  /*10a70*/  @P2 LDC R52, c[0x0][0xbf0] ;  /* 0x0002fc00ff342b82 */ /* 0x000f220000000800 */
[----:B------:R-:W-:Y:S01]  /*10a80*/  SEL R65, R48, R49, P0 ;  /* 0x0000003130417207 */ /* 0x000fe20000000000 */
[----:B------:R-:W-:Y:S01]  /*10a90*/  IMAD.U32 R9, RZ, RZ, UR8 ;  /* 0x00000008ff097e24 */ /* 0x000fe2000f8e00ff */
[----:B------:R-:W-:Y:S01]  /*10aa0*/  SEL R83, R36, R37, P0 ;  /* 0x0000002524537207 */ /* 0x000fe20000000000 */
[----:B------:R-:W-:Y:S01]  /*10ab0*/  ULDC.64 UR6, c[0x0][0xb48] ;  /* 0x0002d20000067ab9 */ /* 0x000fe20000000a00 */
[----:B------:R-:W-:Y:S01]  /*10ac0*/  SEL R79, R37, R36, P0 ;  /* 0x00000024254f7207 */ /* 0x000fe20000000000 */
[----:B---3--:R-:W-:Y:S01]  /*10ad0*/  IMAD R18, R4, UR43, RZ ;  /* 0x0000002b04127c24 */ /* 0x008fe2000f8e02ff */
[----:B------:R-:W-:Y:S01]  /*10ae0*/  SEL R15, R30, R31, P0 ;  /* 0x0000001f1e0f7207 */ /* 0x000fe20000000000 */
[----:B------:R-:W-:Y:S01]  /*10af0*/  IMAD.WIDE.U32 R22, R4, UR41, R22 ;  /* 0x0000002904167c25 */ /* 0x000fe2000f8e0016 */
[----:B------:R-:W-:Y:S01]  /*10b00*/  SEL R59, R31, R30, P0 ;  /* 0x0000001e1f3b7207 */ /* 0x000fe20000000000 */
[----:B------:R-:W-:Y:S01]  /*10b10*/  ULDC.64 UR8, c[0x0][0xb28] ;  /* 0x0002ca0000087ab9 */ /* 0x000fe20000000a00 */
[----:B------:R-:W-:Y:S01]  /*10b20*/  SEL R11, R46, R47, P0 ;  /* 0x0000002f2e0b7207 */ /* 0x000fe20000000000 */
[----:B------:R-:W-:Y:S01]  /*10b30*/  IMAD R5, R5, UR41, R18 ;  /* 0x0000002905057c24 */ /* 0x000fe2000f8e0212 */
[----:B------:R-:W-:-:S02]  /*10b40*/  SEL R47, R47, R46, P0 ;  /* 0x0000002e2f2f7207 */ /* 0x000fc40000000000 */
[----:B------:R-:W3:Y:S01]  /*10b50*/  @P2 LDC R46, c[0x0][0xbf0] ;  /* 0x0002fc00ff2e2b82 */ /* 0x000ee20000000800 */
[----:B------:R-:W-:Y:S01]  /*10b60*/  SEL R61, R49, R48, P0 ;  /* 0x00000030313d7207 */ /* 0x000fe20000000000 */
[----:B------:R-:W-:Y:S01]  /*10b70*/  IMAD.IADD R23, R23, 0x1, R5 ;  /* 0x0000000117177824 */ /* 0x000fe200078e0205 */
[----:B------:R-:W-:Y:S01]  /*10b80*/  SEL R25, R42, R43, P0 ;  /* 0x0000002b2a197207 */ /* 0x000fe20000000000 */
[----:B0-----:R-:W-:Y:S01]  /*10b90*/  @P2 IMAD.HI.U32 R35, R44, R35, RZ ;  /* 0x000000232c232227 */ /* 0x001fe200078e00ff */
[----:B------:R-:W-:Y:S02]  /*10ba0*/  SEL R37, R43, R42, P0 ;  /* 0x0000002a2b257207 */ /* 0x000fe40000000000 */
[----:B------:R-:W-:Y:S02]  /*10bb0*/  SEL R49, R26, R27, P0 ;  /* 0x0000001b1a317207 */ /* 0x000fe40000000000 */
[----:B------:R-:W-:Y:S02]  /*10bc0*/  SEL R57, R27, R26, P0 ;  /* 0x0000001a1b397207 */ /* 0x000fe40000000000 */
[----:B------:R-:W-:-:S02]  /*10bd0*/  LOP3.LUT R27, R12, 0x7ffffffc, RZ, 0xc0, !PT ;  /* 0x7ffffffc0c1b7812 */ /* 0x000fc400078ec0ff */
[----:B------:R-:W-:Y:S02]  /*10be0*/  SEL R19, R50, R51, P0 ;  /* 0x0000003332137207 */ /* 0x000fe40000000000 */
[----:B------:R-:W-:Y:S01]  /*10bf0*/  SEL R21, R54, R55, P0 ;  /* 0x0000003736157207 */ /* 0x000fe20000000000 */
[C---:B------:R-:W-:Y:S01]  /*10c00*/  IMAD.IADD R27, R10.reuse, 0x1, -R27 ;  /* 0x000000010a1b7824 */ /* 0x040fe200078e0a1b */
[----:B------:R-:W-:Y:S02]  /*10c10*/  LOP3.LUT P1, RZ, R10, 0x3, RZ, 0xc0, !PT ;  /* 0x000000030aff7812 */ /* 0x000fe4000782c0ff */
[----:B------:R-:W-:Y:S02]  /*10c20*/  SEL R17, R51, R50, P0 ;  /* 0x0000003233117207 */ /* 0x000fe40000000000 */
[----:B------:R-:W-:Y:S02]  /*10c30*/  SEL R55, R55, R54, P0 ;  /* 0x0000003637377207 */ /* 0x000fe40000000000 */
[----:B--2---:R-:W-:Y:S01]  /*10c40*/  LOP3.LUT R34, R6, 0x2, RZ, 0x3c, !PT ;  /* 0x0000000206227812 */ /* 0x004fe200078e3cff */
[----:B------:R-:W-:Y:S04]  /*10c50*/  SHFL.IDX PT, R33, R89, R6, 0x1c1f ;  /* 0x001c1f0659217589 */ /* 0x000fe800000e0000 */
[----:B------:R-:W0:Y:S04]  /*10c60*/  SHFL.IDX PT, R38, R85, R34, 0x1c1f ;  /* 0x001c1f2255267589 */ /* 0x000e2800000e0000 */
[----:B------:R-:W-:Y:S04]  /*10c70*/  SHFL.IDX PT, R7, R91, R6, 0x1c1f ;  /* 0x001c1f065b077589 */ /* 0x000fe800000e0000 */
[----:B------:R2:W-:Y:S04]  /*10c80*/  SHFL.IDX PT, R30, R67, R6, 0x1c1f ;  /* 0x001c1f06431e7589 */ /* 0x0005e800000e0000 */
[----:B------:R-:W5:Y:S04]  /*10c90*/  SHFL.IDX PT, R36, R87, R34, 0x1c1f ;  /* 0x001c1f2257247589 */ /* 0x000f6800000e0000 */
[----:B------:R1:W-:Y:S01]  /*10ca0*/  SHFL.IDX PT, R31, R65, R6, 0x1c1f ;  /* 0x001c1f06411f7589 */ /* 0x0003e200000e0000 */
[----:B--2---:R-:W2:Y:S03]  /*10cb0*/  LDC R67, c[0x0][0xc50] ;  /* 0x00031400ff437b82 */ /* 0x004ea60000000800 */
[----:B------:R4:W-:Y:S04]  /*10cc0*/  SHFL.IDX PT, R43, R73, R6, 0x1c1f ;  /* 0x001c1f06492b7589 */ /* 0x0009e800000e0000 */
[----:B------:R-:W-:Y:S01]  /*10cd0*/  SHFL.IDX PT, R40, R81, R6, 0x1c1f ;  /* 0x001c1f0651287589 */ /* 0x000fe200000e0000 */
[----:B0-----:R-:W-:Y:S01]  /*10ce0*/  SEL R4, R33, R38, P0 ;  /* 0x0000002621047207 */ /* 0x001fe20000000000 */
[----:B-1----:R-:W0:Y:S02]  /*10cf0*/  LDC.64 R64, c[0x0][0xb40] ;  /* 0x0002d000ff407b82 */ /* 0x002e240000000a00 */
[----:B------:R-:W-:Y:S04]  /*10d00*/  SHFL.IDX PT, R39, R83, R6, 0x1c1f ;  /* 0x001c1f0653277589 */ /* 0x000fe800000e0000 */
[----:B------:R-:W-:Y:S02]  /*10d10*/  SHFL.IDX PT, R32, R75, R6, 0x1c1f ;  /* 0x001c1f064b207589 */ /* 0x000fe400000e0000 */
[----:B----4-:R-:W1:Y:S02]  /*10d20*/  @P2 LDC R73, c[0x0][0xbec] ;  /* 0x0002fb00ff492b82 */ /* 0x010e640000000800 */
[----:B------:R-:W-:Y:S01]  /*10d30*/  SHFL.IDX PT, R16, R49, R6, 0x1c1f ;  /* 0x001c1f0631107589 */ /* 0x000fe200000e0000 */
[----:B-----5:R-:W-:-:S02]  /*10d40*/  SEL R5, R7, R36, P0 ;  /* 0x0000002407057207 */ /* 0x020fc40000000000 */
[----:B------:R-:W-:Y:S01]  /*10d50*/  SEL R7, R36, R7, P0 ;  /* 0x0000000724077207 */ /* 0x000fe20000000000 */
[----:B------:R-:W-:Y:S04]  /*10d60*/  SHFL.IDX PT, R15, R15, R6, 0x1c1f ;  /* 0x001c1f060f0f7589 */ /* 0x000fe800000e0000 */
[----:B------:R-:W-:Y:S04]  /*10d70*/  SHFL.IDX PT, R14, R41, R6, 0x1c1f ;  /* 0x001c1f06290e7589 */ /* 0x000fe800000e0000 */
[----:B------:R-:W-:Y:S01]  /*10d80*/  SHFL.IDX PT, R13, R13, R6, 0x1c1f ;  /* 0x001c1f060d0d7589 */ /* 0x000fe200000e0000 */
[----:B0-----:R-:W-:-:S03]  /*10d90*/  IMAD R36, R64, UR43, RZ ;  /* 0x0000002b40247c24 */ /* 0x001fc6000f8e02ff */
[----:B------:R-:W-:Y:S01]  /*10da0*/  SHFL.IDX PT, R12, R25, R6, 0x1c1f ;  /* 0x001c1f06190c7589 */ /* 0x000fe200000e0000 */
[----:B------:R-:W-:-:S03]  /*10db0*/  IMAD.WIDE.U32 R8, R64, UR41, R8 ;  /* 0x0000002940087c25 */ /* 0x000fc6000f8e0008 */
[----:B------:R-:W-:Y:S01]  /*10dc0*/  SHFL.IDX PT, R11, R11, R6, 0x1c1f ;  /* 0x001c1f060b0b7589 */ /* 0x000fe200000e0000 */
[----:B-1----:R-:W-:-:S03]  /*10dd0*/  @P2 IMAD.HI.U32 R73, R44, R73, RZ ;  /* 0x000000492c492227 */ /* 0x002fc600078e00ff */
[----:B------:R-:W-:Y:S04]  /*10de0*/  SHFL.IDX PT, R3, R21, R6, 0x1c1f ;  /* 0x001c1f0615037589 */ /* 0x000fe800000e0000 */
[----:B------:R0:W-:Y:S04]  /*10df0*/  SHFL.IDX PT, R10, R19, R6, 0x1c1f ;  /* 0x001c1f06130a7589 */ /* 0x0001e800000e0000 */
[----:B------:R-:W-:Y:S04]  /*10e00*/  SHFL.IDX PT, R42, R79, R34, 0x1c1f ;  /* 0x001c1f224f2a7589 */ /* 0x000fe800000e0000 */
[----:B------:R-:W-:Y:S01]  /*10e10*/  SHFL.IDX PT, R41, R77, R34, 0x1c1f ;  /* 0x001c1f224d297589 */ /* 0x000fe200000e0000 */
[----:B0-----:R-:W-:Y:S01]  /*10e20*/  SEL R6, R38, R33, P0 ;  /* 0x0000002126067207 */ /* 0x001fe20000000000 */
[----:B------:R-:W-:-:S02]  /*10e30*/  IMAD R38, RZ, RZ, -UR42 ;  /* 0x8000002aff267e24 */ /* 0x000fc4000f8e02ff */
[----:B------:R-:W-:Y:S01]  /*10e40*/  SHFL.IDX PT, R49, R71, R34, 0x1c1f ;  /* 0x001c1f2247317589 */ /* 0x000fe200000e0000 */
[----:B------:R-:W-:Y:S01]  /*10e50*/  IMAD.MOV.U32 R33, RZ, RZ, R44 ;  /* 0x000000ffff217224 */ /* 0x000fe200078e002c */
[----:B---3--:R-:W-:Y:S01]  /*10e60*/  @P2 SHF.R.U32.HI R33, RZ, R46, R35 ;  /* 0x0000002eff212219 */ /* 0x008fe20000011623 */
[----:B--2---:R-:W-:Y:S01]  /*10e70*/  IMAD R67, R67, R38, UR4 ;  /* 0x0000000443437e24 */ /* 0x004fe2000f8e0226 */
[----:B------:R-:W-:Y:S01]  /*10e80*/  ULDC.64 UR4, c[0x0][0xbe0] ;  /* 0x0002f80000047ab9 */ /* 0x000fe20000000a00 */
[----:B------:R-:W-:Y:S01]  /*10e90*/  IMAD R35, R65, UR41, R36 ;  /* 0x0000002941237c24 */ /* 0x000fe2000f8e0224 */
[----:B------:R-:W0:Y:S02]  /*10ea0*/  SHFL.IDX PT, R48, R69, R34, 0x1c1f ;  /* 0x001c1f2245307589 */ /* 0x000e2400000e0000 */
[----:B------:R-:W-:Y:S01]  /*10eb0*/  SHF.R.S32.HI R38, RZ, 0x1f, R67 ;  /* 0x0000001fff267819 */ /* 0x000fe20000011443 */
[----:B------:R-:W-:Y:S01]  /*10ec0*/  IMAD.IADD R35, R9, 0x1, R35 ;  /* 0x0000000109237824 */ /* 0x000fe200078e0223 */
[----:B------:R-:W-:Y:S03]  /*10ed0*/  SHFL.IDX PT, R51, R63, R34, 0x1c1f ;  /* 0x001c1f223f337589 */ /* 0x000fe600000e0000 */
[C---:B------:R-:W-:Y:S01]  /*10ee0*/  IMAD R9, R38.reuse, UR4, RZ ;  /* 0x0000000426097c24 */ /* 0x040fe2000f8e02ff */
[----:B------:R-:W1:Y:S01]  /*10ef0*/  SHFL.IDX PT, R50, R61, R34, 0x1c1f ;  /* 0x001c1f223d327589 */ /* 0x000e6200000e0000 */
[----:B------:R-:W-:-:S02]  /*10f00*/  IMAD R38, R38, UR6, RZ ;  /* 0x0000000626267c24 */ /* 0x000fc4000f8e02ff */
[C---:B------:R-:W-:Y:S01]  /*10f10*/  IMAD R36, R67.reuse, UR5, R9 ;  /* 0x0000000543247c24 */ /* 0x040fe2000f8e0209 */
[----:B------:R-:W-:Y:S04]  /*10f20*/  SHFL.IDX PT, R26, R59, R34, 0x1c1f ;  /* 0x001c1f223b1a7589 */ /* 0x000fe800000e0000 */
[----:B------:R-:W-:Y:S04]  /*10f30*/  SHFL.IDX PT, R25, R57, R34, 0x1c1f ;  /* 0x001c1f2239197589 */ /* 0x000fe800000e0000 */
[----:B------:R-:W-:Y:S04]  /*10f40*/  SHFL.IDX PT, R24, R53, R34, 0x1c1f ;  /* 0x001c1f2235187589 */ /* 0x000fe800000e0000 */
[----:B------:R2:W-:Y:S04]  /*10f50*/  SHFL.IDX PT, R21, R45, R34, 0x1c1f ;  /* 0x001c1f222d157589 */ /* 0x0005e800000e0000 */
[----:B------:R-:W-:Y:S04]  /*10f60*/  SHFL.IDX PT, R20, R47, R34, 0x1c1f ;  /* 0x001c1f222f147589 */ /* 0x000fe800000e0000 */
[----:B------:R3:W-:Y:S01]  /*10f70*/  SHFL.IDX PT, R19, R37, R34, 0x1c1f ;  /* 0x001c1f2225137589 */ /* 0x0007e200000e0000 */
[----:B--2---:R-:W-:-:S03]  /*10f80*/  IMAD R45, R67, UR7, R38 ;  /* 0x00000007432d7c24 */ /* 0x004fc6000f8e0226 */
[----:B------:R-:W-:Y:S04]  /*10f90*/  SHFL.IDX PT, R18, R55, R34, 0x1c1f ;  /* 0x001c1f2237127589 */ /* 0x000fe800000e0000 */
[----:B------:R2:W-:Y:S01]  /*10fa0*/  SHFL.IDX PT, R17, R17, R34, 0x1c1f ;  /* 0x001c1f2211117589 */ /* 0x0005e200000e0000 */
[----:B---3--:R-:W-:Y:S01]  /*10fb0*/  IMAD.MOV.U32 R37, RZ, RZ, R44 ;  /* 0x000000ffff257224 */ /* 0x008fe200078e002c */
[----:B------:R-:W-:Y:S01]  /*10fc0*/  @P2 SHF.R.U32.HI R37, RZ, R52, R73 ;  /* 0x00000034ff252219 */ /* 0x000fe20000011649 */
[----:B------:R-:W-:-:S04]  /*10fd0*/  VIADD R52, R28, 0x8 ;  /* 0x000000081c347836 */ /* 0x000fc80000000000 */
[----:B------:R-:W-:Y:S02]  /*10fe0*/  IMAD.MOV R38, RZ, RZ, -R37 ;  /* 0x000000ffff267224 */ /* 0x000fe400078e0a25 */
[----:B--2---:R-:W-:Y:S02]  /*10ff0*/  IMAD.MOV.U32 R34, RZ, RZ, R8 ;  /* 0x000000ffff227224 */ /* 0x004fe400078e0008 */
[----:B------:R-:W-:Y:S01]  /*11000*/  IMAD.WIDE.U32 R8, R67, UR4, R22 ;  /* 0x0000000443087c25 */ /* 0x000fe2000f8e0016 */
[----:B------:R-:W-:-:S03]  /*11010*/  ULDC.64 UR4, c[0x0][0xb30] ;  /* 0x0002cc0000047ab9 */ /* 0x000fc60000000a00 */
[----:B------:R-:W-:Y:S01]  /*11020*/  IMAD.WIDE.U32 R22, R67, UR6, R34 ;  /* 0x0000000643167c25 */ /* 0x000fe2000f8e0022 */
[----:B------:R-:W-:Y:S01]  /*11030*/  IADD3 R34, P2, R33, R8, RZ ;  /* 0x0000000821227210 */ /* 0x000fe20007f5e0ff */
[----:B------:R-:W-:Y:S01]  /*11040*/  ULDC.64 UR6, c[0x0][0xbc8] ;  /* 0x0002f20000067ab9 */ /* 0x000fe20000000a00 */
[----:B------:R-:W-:Y:S01]  /*11050*/  SHF.R.S32.HI R8, RZ, 0x1f, R37 ;  /* 0x0000001fff087819 */ /* 0x000fe20000011425 */
[----:B------:R-:W-:Y:S01]  /*11060*/  IMAD.IADD R23, R23, 0x1, R45 ;  /* 0x0000000117177824 */ /* 0x000fe200078e022d */
[--C-:B------:R-:W-:Y:S01]  /*11070*/  SHF.R.S32.HI R35, RZ, 0x1f, R33.reuse ;  /* 0x0000001fff237819 */ /* 0x100fe20000011421 */
[----:B------:R-:W-:Y:S02]  /*11080*/  IMAD.MOV R33, RZ, RZ, -R33 ;  /* 0x000000ffff217224 */ /* 0x000fe400078e0a21 */
[----:B------:R-:W-:Y:S01]  /*11090*/  IMAD R8, R8, UR4, RZ ;  /* 0x0000000408087c24 */ /* 0x000fe2000f8e02ff */
[----:B------:R-:W-:Y:S01]  /*110a0*/  IADD3.X R35, R35, R9, R36, P2, !PT ;  /* 0x0000000923237210 */ /* 0x000fe200017fe424 */
[----:B------:R-:W-:-:S02]  /*110b0*/  IMAD R33, R29, R33, R44 ;  /* 0x000000211d217224 */ /* 0x000fc400078e022c */
[----:B------:R-:W-:Y:S01]  /*110c0*/  IMAD R45, R29, R38, R44 ;  /* 0x000000261d2d7224 */ /* 0x000fe200078e022c */
[----:B0-----:R-:W-:Y:S01]  /*110d0*/  SEL R38, R48, R43, P0 ;  /* 0x0000002b30267207 */ /* 0x001fe20000000000 */
[C---:B------:R-:W-:Y:S01]  /*110e0*/  IMAD R47, R37.reuse, UR5, R8 ;  /* 0x00000005252f7c24 */ /* 0x040fe2000f8e0208 */
[----:B------:R-:W0:Y:S01]  /*110f0*/  S2UR UR5, SR_CgaCtaId ;  /* 0x00000000000579c3 */ /* 0x000e220000008800 */
[----:B------:R-:W-:Y:S01]  /*11100*/  IMAD.WIDE.U32 R8, R37, UR4, R22 ;  /* 0x0000000425087c25 */ /* 0x000fe2000f8e0016 */
[----:B------:R-:W-:Y:S01]  /*11110*/  SHF.R.S32.HI R22, RZ, 0x1f, R33 ;  /* 0x0000001fff167819 */ /* 0x000fe20000011421 */
[----:B------:R-:W-:Y:S01]  /*11120*/  UMOV UR4, 0x400 ;  /* 0x0000040000047882 */ /* 0x000fe20000000000 */
[----:B------:R-:W-:Y:S01]  /*11130*/  SHF.R.S32.HI R23, RZ, 0x1f, R45 ;  /* 0x0000001fff177819 */ /* 0x000fe2000001142d */
[----:B------:R-:W-:Y:S02]  /*11140*/  IMAD.IADD R9, R9, 0x1, R47 ;  /* 0x0000000109097824 */ /* 0x000fe400078e022f */
[----:B------:R-:W-:-:S02]  /*11150*/  IMAD R22, R22, UR6, RZ ;  /* 0x0000000616167c24 */ /* 0x000fc4000f8e02ff */
[----:B------:R-:W-:Y:S02]  /*11160*/  IMAD R36, R23, UR8, RZ ;  /* 0x0000000817247c24 */ /* 0x000fe4000f8e02ff */
[----:B------:R-:W-:Y:S01]  /*11170*/  IMAD R23, R33, UR7, R22 ;  /* 0x0000000721177c24 */ /* 0x000fe2000f8e0216 */
[----:B------:R-:W-:Y:S01]  /*11180*/  SEL R22, R41, R40, P0 ;  /* 0x0000002829167207 */ /* 0x000fe20000000000 */
        /* <DEDUP_REMOVED lines=22> */
[----:B------:R-:W2:Y:S01]  /*112f0*/  SHFL.IDX PT, R45, R33, 0x1, 0x1c1f ;  /* 0x003c1f00212d7f89 */ /* 0x000ea200000e0000 */
[----:B------:R-:W-:Y:S02]  /*11300*/  ISETP.GE.AND P3, PT, R28, R53, PT ;  /* 0x000000351c00720c */ /* 0x000fe40003f66270 */
[----:B------:R-:W-:Y:S01]  /*11310*/  SEL R9, R39, R42, P0 ;  /* 0x0000002a27097207 */ /* 0x000fe20000000000 */
[----:B------:R3:W4:Y:S01]  /*11320*/  SHFL.IDX PT, R46, R54, RZ, 0x1c1f ;  /* 0x001c1fff362e7589 */ /* 0x00072200000e0000 */
[----:B------:R-:W-:-:S02]  /*11330*/  SEL R23, R42, R39, P0 ;  /* 0x000000272a177207 */ /* 0x000fc40000000000 */
[----:B------:R-:W-:Y:S01]  /*11340*/  SYNCS.ARRIVE.TRANS64.RED.A1T0 RZ, [UR4], RZ ;  /* 0x000000ffffff79a7 */ /* 0x000fe20008100404 */
[----:B------:R3:W3:Y:S01]  /*11350*/  SHFL.IDX PT, R47, R55, RZ, 0x1c1f ;  /* 0x001c1fff372f7589 */ /* 0x0006e200000e0000 */
[----:B------:R-:W-:Y:S02]  /*11360*/  SEL R36, R43, R48, P0 ;  /* 0x000000302b247207 */ /* 0x000fe40000000000 */
[----:B------:R-:W-:Y:S02]  /*11370*/  SEL R37, R32, R49, P0 ;  /* 0x0000003120257207 */ /* 0x000fe40000000000 */
[----:B------:R-:W-:Y:S01]  /*11380*/  SEL R39, R49, R32, P0 ;  /* 0x0000002031277207 */ /* 0x000fe20000000000 */
[----:B------:R-:W-:Y:S01]  /*11390*/  IMAD.SHL.U32 R49, R27, 0x2, RZ ;  /* 0x000000021b317824 */ /* 0x000fe200078e00ff */
[----:B-1----:R-:W-:Y:S02]  /*113a0*/  SEL R40, R31, R50, P0 ;  /* 0x000000321f287207 */ /* 0x002fe40000000000 */
[----:B------:R-:W-:-:S02]  /*113b0*/  SEL R42, R50, R31, P0 ;  /* 0x0000001f322a7207 */ /* 0x000fc40000000000 */
        /* <DEDUP_REMOVED lines=9> */
[C---:B------:R-:W-:Y:S01]  /*11450*/  VIADD R27, R49.reuse, 0x20 ;  /* 0x00000020311b7836 */ /* 0x040fe20000000000 */
[----:B------:R-:W-:Y:S01]  /*11460*/  ISETP.GE.AND P2, PT, R0, UR4, PT ;  /* 0x0000000400007c0c */ /* 0x000fe2000bf46270 */
[C---:B------:R-:W-:Y:S02]  /*11470*/  VIADD R32, R49.reuse, 0x28 ;  /* 0x0000002831207836 */ /* 0x040fe40000000000 */
[----:B------:R-:W-:Y:S01]  /*11480*/  VIADD R33, R49, 0x30 ;  /* 0x0000003031217836 */ /* 0x000fe20000000000 */
[----:B------:R-:W-:Y:S01]  /*11490*/  ISETP.GE.AND P3, PT, R27, UR4, PT ;  /* 0x000000041b007c0c */ /* 0x000fe2000bf66270 */
[----:B------:R-:W-:Y:S01]  /*114a0*/  VIADD R34, R49, 0x38 ;  /* 0x0000003831227836 */ /* 0x000fe20000000000 */
[----:B------:R-:W-:-:S02]  /*114b0*/  ISETP.GE.AND P4, PT, R32, UR4, PT ;  /* 0x0000000420007c0c */ /* 0x000fc4000bf86270 */
[----:B------:R-:W-:Y:S02]  /*114c0*/  ISETP.GE.AND P5, PT, R33, UR4, PT ;  /* 0x0000000421007c0c */ /* 0x000fe4000bfa6270 */
[----:B------:R-:W-:Y:S01]  /*114d0*/  ISETP.GE.AND P6, PT, R34, UR4, PT ;  /* 0x0000000422007c0c */ /* 0x000fe2000bfc6270 */
[----:B---34-:R-:W-:Y:S02]  /*114e0*/  @!P1 IMAD.WIDE R28, R49, 0x4, R46 ;  /* 0x00000004311c9825 */ /* 0x018fe400078e022e */
[----:B------:R-:W-:-:S03]  /*114f0*/  @!P2 LEA.HI R0, R0, R0, RZ, 0x1 ;  /* 0x000000000000a211 */ /* 0x000fc600078f08ff */
[----:B------:R0:W-:Y:S01]  /*11500*/  @!P1 ST.E.64 desc[UR50][R28.64], R4 ;  /* 0x000000041c009985 */ /* 0x0001e2000c101b32 */
[----:B------:R-:W-:Y:S01]  /*11510*/  @!P2 LOP3.LUT R31, R0, 0xfffffffe, RZ, 0xc0, !PT ;  /* 0xfffffffe001fa812 */ /* 0x000fe200078ec0ff */
[----:B------:R-:W-:Y:S01]  /*11520*/  VIADD R0, R49, 0x10 ;  /* 0x0000001031007836 */ /* 0x000fe20000000000 */
[----:B------:R-:W-:Y:S02]  /*11530*/  @!P3 LEA.HI R27, R27, R27, RZ, 0x1 ;  /* 0x0000001b1b1bb211 */ /* 0x000fe400078f08ff */
[----:B------:R-:W-:Y:S01]  /*11540*/  @!P4 LEA.HI R32, R32, R32, RZ, 0x1 ;  /* 0x000000202020c211 */ /* 0x000fe200078f08ff */
[----:B------:R-:W-:Y:S01]  /*11550*/  @!P2 IMAD.WIDE R30, R31, 0x4, R46 ;  /* 0x000000041f1ea825 */ /* 0x000fe200078e022e */
[----:B------:R-:W-:Y:S02]  /*11560*/  ISETP.GE.AND P1, PT, R0, UR4, PT ;  /* 0x0000000400007c0c */ /* 0x000fe4000bf26270 */
[----:B------:R-:W-:Y:S02]  /*11570*/  @!P5 LEA.HI R33, R33, R33, RZ, 0x1 ;  /* 0x000000212121d211 */ /* 0x000fe400078f08ff */
[----:B------:R1:W-:Y:S01]  /*11580*/  @!P2 ST.E.64 desc[UR50][R30.64], R6 ;  /* 0x000000061e00a985 */ /* 0x0003e2000c101b32 */
[----:B------:R-:W-:-:S02]  /*11590*/  ISETP.GE.AND P2, PT, R2, UR4, PT ;  /* 0x0000000402007c0c */ /* 0x000fc4000bf46270 */
[----:B------:R-:W-:Y:S02]  /*115a0*/  @!P6 LEA.HI R34, R34, R34, RZ, 0x1 ;  /* 0x000000222222e211 */ /* 0x000fe400078f08ff */
[----:B------:R-:W-:Y:S02]  /*115b0*/  @!P3 LOP3.LUT R27, R27, 0xfffffffe, RZ, 0xc0, !PT ;  /* 0xfffffffe1b1bb812 */ /* 0x000fe400078ec0ff */
[----:B------:R-:W-:Y:S02]  /*115c0*/  @!P5 LOP3.LUT R33, R33, 0xfffffffe, RZ, 0xc0, !PT ;  /* 0xfffffffe2121d812 */ /* 0x000fe400078ec0ff */
[----:B------:R-:W-:Y:S01]  /*115d0*/  @!P1 LEA.HI R0, R0, R0, RZ, 0x1 ;  /* 0x0000000000009211 */ /* 0x000fe200078f08ff */
[----:B0-----:R-:W-:Y:S01]  /*115e0*/  @!P3 IMAD.WIDE R28, R27, 0x4, R46 ;  /* 0x000000041b1cb825 */ /* 0x001fe200078e022e */
[----:B------:R-:W-:Y:S02]  /*115f0*/  @!P6 LOP3.LUT R35, R34, 0xfffffffe, RZ, 0xc0, !PT ;  /* 0xfffffffe2223e812 */ /* 0x000fe400078ec0ff */
[----:B------:R-:W-:-:S02]  /*11600*/  @!P1 LOP3.LUT R5, R0, 0xfffffffe, RZ, 0xc0, !PT ;  /* 0xfffffffe00059812 */ /* 0x000fc400078ec0ff */
[----:B------:R-:W-:Y:S01]  /*11610*/  @!P2 LEA.HI R2, R2, R2, RZ, 0x1 ;  /* 0x000000020202a211 */ /* 0x000fe200078f08ff */
[--C-:B------:R-:W-:Y:S01]  /*11620*/  @!P6 IMAD.WIDE R34, R35, 0x4, R46.reuse ;  /* 0x000000042322e825 */ /* 0x100fe200078e022e */
[----:B-1----:R-:W-:Y:S02]  /*11630*/  @!P4 LOP3.LUT R31, R32, 0xfffffffe, RZ, 0xc0, !PT ;  /* 0xfffffffe201fc812 */ /* 0x002fe400078ec0ff */
[----:B------:R-:W-:Y:S01]  /*11640*/  @!P2 LOP3.LUT R7, R2, 0xfffffffe, RZ, 0xc0, !PT ;  /* 0xfffffffe0207a812 */ /* 0x000fe200078ec0ff */
        /* <DEDUP_REMOVED lines=10> */
.L_x_14457:
[----:B------:R-:W-:Y:S05]  /*116f0*/  BSYNC B0 ;  /* 0x0000000000007941 */ /* 0x000fea0003800000 */
.L_x_14456:
        /* <DEDUP_REMOVED lines=33> */
[----:B------:R-:W-:-:S03]  /*11910*/  ISETP.GE.AND P6, PT, R11, UR4, PT ;  /* 0x000000040b007c0c */ /* 0x000fc6000bfc6270 */
[----:B------:R-:W-:-:S04]  /*11920*/  @!P1 LEA.HI R0, R0, R0, RZ, 0x1 ;  /* 0x0000000000009211 */ /* 0x000fc800078f08ff */
[----:B------:R-:W-:Y:S02]  /*11930*/  @!P1 LOP3.LUT R5, R0, 0xfffffffe, RZ, 0xc0, !PT ;  /* 0xfffffffe00059812 */ /* 0x000fe400078ec0ff */
[----:B------:R-:W-:Y:S02]  /*11940*/  @!P3 LEA.HI R0, R6, R6, RZ, 0x1 ;  /* 0x000000060600b211 */ /* 0x000fe400078f08ff */
[----:B------:R-:W-:Y:S01]  /*11950*/  @!P2 LEA.HI R4, R2, R2, RZ, 0x1 ;  /* 0x000000020204a211 */ /* 0x000fe200078f08ff */
[C-C-:B------:R-:W-:Y:S01]  /*11960*/  @!P0 IMAD.WIDE R2, R49.reuse, 0x4, R30.reuse ;  /* 0x0000000431028825 */ /* 0x140fe200078e021e */
[----:B------:R-:W-:Y:S02]  /*11970*/  @!P4 LEA.HI R8, R8, R8, RZ, 0x1 ;  /* 0x000000080808c211 */ /* 0x000fe400078f08ff */
[----:B------:R-:W-:Y:S01]  /*11980*/  @!P3 LOP3.LUT R9, R0, 0xfffffffe, RZ, 0xc0, !PT ;  /* 0xfffffffe0009b812 */ /* 0x000fe200078ec0ff */
[----:B------:R-:W-:Y:S01]  /*11990*/  VIADD R49, R49, 0x38 ;  /* 0x0000003831317836 */ /* 0x000fe20000000000 */
[----:B------:R-:W-:Y:S01]  /*119a0*/  @!P5 LEA.HI R10, R10, R10, RZ, 0x1 ;  /* 0x0000000a0a0ad211 */ /* 0x000fe200078f08ff */
[----:B------:R0:W-:Y:S01]  /*119b0*/  @!P0 ST.E.64 desc[UR50][R2.64], R22 ;  /* 0x0000001602008985 */ /* 0x0001e2000c101b32 */
[----:B------:R-:W-:Y:S01]  /*119c0*/  @!P2 LOP3.LUT R7, R4, 0xfffffffe, RZ, 0xc0, !PT ;  /* 0xfffffffe0407a812 */ /* 0x000fe200078ec0ff */
[----:B------:R-:W-:Y:S01]  /*119d0*/  @!P1 IMAD.WIDE R4, R5, 0x4, R30 ;  /* 0x0000000405049825 */ /* 0x000fe200078e021e */
[----:B------:R-:W-:-:S02]  /*119e0*/  @!P6 LEA.HI R0, R11, R11, RZ, 0x1 ;  /* 0x0000000b0b00e211 */ /* 0x000fc400078f08ff */
[----:B------:R-:W-:Y:S01]  /*119f0*/  @!P4 LOP3.LUT R11, R8, 0xfffffffe, RZ, 0xc0, !PT ;  /* 0xfffffffe080bc812 */ /* 0x000fe200078ec0ff */
[--C-:B------:R-:W-:Y:S01]  /*11a00*/  @!P2 IMAD.WIDE R6, R7, 0x4, R30.reuse ;  /* 0x000000040706a825 */ /* 0x100fe200078e021e */
[----:B------:R-:W-:Y:S01]  /*11a10*/  @!P5 LOP3.LUT R19, R10, 0xfffffffe, RZ, 0xc0, !PT ;  /* 0xfffffffe0a13d812 */ /* 0x000fe200078ec0ff */
[----:B------:R1:W-:Y:S01]  /*11a20*/  @!P1 ST.E.64 desc[UR50][R4.64], R28 ;  /* 0x0000001c04009985 */ /* 0x0003e2000c101b32 */
[----:B------:R-:W-:Y:S01]  /*11a30*/  ISETP.GE.AND P0, PT, R49, UR4, PT ;  /* 0x0000000431007c0c */ /* 0x000fe2000bf06270 */
[--C-:B------:R-:W-:Y:S02]  /*11a40*/  @!P3 IMAD.WIDE R8, R9, 0x4, R30.reuse ;  /* 0x000000040908b825 */ /* 0x100fe400078e021e */
[----:B------:R2:W-:Y:S01]  /*11a50*/  @!P2 ST.E.64 desc[UR50][R6.64], R26 ;  /* 0x0000001a0600a985 */ /* 0x0005e2000c101b32 */
[----:B0-----:R-:W-:Y:S01]  /*11a60*/  @!P6 LOP3.LUT R23, R0, 0xfffffffe, RZ, 0xc0, !PT ;  /* 0xfffffffe0017e812 */ /* 0x001fe200078ec0ff */
[--C-:B------:R-:W-:Y:S02]  /*11a70*/  @!P4 IMAD.WIDE R2, R11, 0x4, R30.reuse ;  /* 0x000000040b02c825 */ /* 0x100fe400078e021e */
[----:B------:R2:W-:Y:S02]  /*11a80*/  @!P3 ST.E.64 desc[UR50][R8.64], R14 ;  /* 0x0000000e0800b985 */ /* 0x0005e4000c101b32 */
[----:B------:R-:W-:-:S02]  /*11a90*/  @!P6 IMAD.WIDE R10, R23, 0x4, R30 ;  /* 0x00000004170ae825 */ /* 0x000fc400078e021e */
[----:B------:R2:W-:Y:S02]  /*11aa0*/  @!P4 ST.E.64 desc[UR50][R2.64], R24 ;  /* 0x000000180200c985 */ /* 0x0005e4000c101b32 */
        /* <DEDUP_REMOVED lines=9> */
.L_x_14455:
        /* <DEDUP_REMOVED lines=58> */
.L_x_14366:
        /* <DEDUP_REMOVED lines=18> */
.L_x_14458:
[----:B------:R-:W-:Y:S01]  /*12000*/  ULDC UR7, c[0x0][0xc50] ;  /* 0x0003140000077ab9 */ /* 0x000fe20000000800 */
[----:B------:R-:W-:Y:S01]  /*12010*/  UMOV UR39, UR6 ;  /* 0x0000000600277c82 */ /* 0x000fe20008000000 */
[----:B------:R-:W-:-:S11]  /*12020*/  UISETP.NE.AND UP0, UPT, UR7, 0x1, UPT ;  /* 0x000000010700788c */ /* 0x000fd6000bf05270 */
[----:B------:R-:W-:Y:S01]  /*12030*/  @UP0 ULDC UR4, c[0x0][0xc54] ;  /* 0x0003150000040ab9 */ /* 0x000fe20000000800 */
[----:B------:R-:W-:Y:S01]  /*12040*/  @UP0 ULDC UR8, c[0x0][0xc58] ;  /* 0x0003160000080ab9 */ /* 0x000fe20000000800 */
[----:B------:R-:W-:-:S04]  /*12050*/  UIMAD.WIDE.U32 UR4, UR6, UR4, URZ ;  /* 0x00000004060472a5 */ /* 0x000fc8000f8e003f */
[----:B------:R-:W-:-:S12]  /*12060*/  @UP0 USHF.R.U32.HI UR39, URZ, UR8, UR5 ;  /* 0x000000083f270299 */ /* 0x000fd80008011605 */
.L_x_14459:
        /* <DEDUP_REMOVED lines=30> */
[----:B-1----:R-:W-:Y:S02]  /*12250*/  UIMAD UR41, UR41, 0xc0, URZ ;  /* 0x000000c0292978a4 */ /* 0x002fe4000f8e023f */
        /* <DEDUP_REMOVED lines=22> */
.L_x_14462:
[----:B------:R-:W-:-:S11]  /*123c0*/  UISETP.NE.AND UP0, UPT, UR5, 0x1, UPT ;  /* 0x000000010500788c */ /* 0x000fd6000bf05270 */
[----:B------:R-:W-:Y:S02]  /*123d0*/  @UP0 ULDC.64 UR12, c[0x0][0x9e8] ;  /* 0x00027a00000c0ab9 */ /* 0x000fe40000000a00 */
[----:B------:R-:W-:-:S04]  /*123e0*/  UIMAD.WIDE.U32 UR6, UR8, UR12, URZ ;  /* 0x0000000c080672a5 */ /* 0x000fc8000f8e003f */
[----:B------:R-:W-:-:S12]  /*123f0*/  @UP0 USHF.R.U32.HI UR8, URZ, UR13, UR7 ;  /* 0x0000000d3f080299 */ /* 0x000fd80008011607 */
.L_x_14463:
[----:B------:R-:W-:-:S04]  /*12400*/  UIMAD UR8, UR8, UR5, UR5 ;  /* 0x00000005080872a4 */ /* 0x000fc8000f8e0205 */
[----:B------:R-:W-:-:S04]  /*12410*/  UISETP.LT.AND UP0, UPT, UR4, UR8, UPT ;  /* 0x000000080400728c */ /* 0x000fc8000bf01270 */
[----:B------:R-:W-:-:S12]  /*12420*/  USEL UR4, UR4, UR8, UP0 ;  /* 0x0000000804047287 */ /* 0x000fd80008000000 */
.L_x_14461:
        /* <DEDUP_REMOVED lines=26> */
.L_x_14465:
[----:B------:R-:W-:-:S11]  /*125d0*/  UISETP.NE.AND UP0, UPT, UR5, 0x1, UPT ;  /* 0x000000010500788c */ /* 0x000fd6000bf05270 */
[----:B------:R-:W-:Y:S02]  /*125e0*/  @UP0 ULDC.64 UR10, c[0x0][0x9e8] ;  /* 0x00027a00000a0ab9 */ /* 0x000fe40000000a00 */
[----:B------:R-:W-:-:S04]  /*125f0*/  UIMAD.WIDE.U32 UR6, UR4, UR10, URZ ;  /* 0x0000000a040672a5 */ /* 0x000fc8000f8e003f */
[----:B------:R-:W-:-:S12]  /*12600*/  @UP0 USHF.R.U32.HI UR4, URZ, UR11, UR7 ;  /* 0x0000000b3f040299 */ /* 0x000fd80008011607 */
.L_x_14466:
[----:B------:R-:W-:-:S04]  /*12610*/  UIMAD UR4, UR4, UR5, URZ ;  /* 0x00000005040472a4 */ /* 0x000fc8000f8e023f */
[----:B------:R-:W-:-:S04]  /*12620*/  UISETP.LT.AND UP0, UPT, UR8, UR4, UPT ;  /* 0x000000040800728c */ /* 0x000fc8000bf01270 */
[----:B------:R-:W-:-:S12]  /*12630*/  USEL UR8, UR8, UR4, !UP0 ;  /* 0x0000000408087287 */ /* 0x000fd8000c000000 */
.L_x_14464:
        /* <DEDUP_REMOVED lines=44> */
.L_x_14467:
[----:B------:R-:W-:Y:S02]  /*12900*/  UIMAD UR49, UR45, UR38, UR44 ;  /* 0x000000262d3172a4 */ /* 0x000fe4000f8e022c */
[----:B------:R-:W-:Y:S02]  /*12910*/  IMAD.U32 R3, RZ, RZ, UR38 ;  /* 0x00000026ff037e24 */ /* 0x000fe4000f8e00ff */
[----:B------:R-:W-:Y:S02]  /*12920*/  IMAD.MOV.U32 R2, RZ, RZ, RZ ;  /* 0x000000ffff027224 */ /* 0x000fe400078e00ff */
[----:B------:R-:W-:-:S05]  /*12930*/  IMAD.U32 R0, RZ, RZ, UR49 ;  /* 0x00000031ff007e24 */ /* 0x000fca000f8e00ff */
[----:B------:R-:W-:Y:S01]  /*12940*/  VIADDMNMX R0, R0, R3, UR12, PT ;  /* 0x0000000c00007e46 */ /* 0x000fe2000b800103 */
[----:B------:R-:W-:-:S03]  /*12950*/  IMAD.MOV.U32 R3, RZ, RZ, 0x1 ;  /* 0x00000001ff037424 */ /* 0x000fc600078e00ff */
[----:B------:R-:W-:Y:S01]  /*12960*/  R2UR UR52, R0 ;  /* 0x00000000003472ca */ /* 0x000fe200000e0000 */
[----:B------:R-:W-:-:S12]  /*12970*/  IMAD.MOV.U32 R0, RZ, RZ, 0x1 ;  /* 0x00000001ff007424 */ /* 0x000fd800078e00ff */
        /* <DEDUP_REMOVED lines=27> */
.L_x_14468:
        /* <DEDUP_REMOVED lines=20> */
.L_x_14469:
        /* <DEDUP_REMOVED lines=20> */
.L_x_14470:
        /* <DEDUP_REMOVED lines=18> */
.L_x_14471:
[----:B------:R-:W0:Y:S01]  /*12ed0*/  LDC.64 R2, c[0x0][0x9f8] ;  /* 0x00027e00ff027b82 */ /* 0x000e220000000a00 */
[----:B------:R-:W-:-:S07]  /*12ee0*/  IMAD.MOV.U32 R20, RZ, RZ, R29 ;  /* 0x000000ffff147224 */ /* 0x000fce00078e001d */
[----:B------:R-:W1:Y:S01]  /*12ef0*/  LDC R19, c[0x0][0x430] ;  /* 0x00010c00ff137b82 */ /* 0x000e620000000800 */
[----:B0-----:R-:W-:-:S04]  /*12f00*/  ISETP.NE.U32.AND P0, PT, R2, RZ, PT ;  /* 0x000000ff0200720c */ /* 0x001fc80003f05070 */
[----:B------:R-:W-:-:S13]  /*12f10*/  ISETP.NE.AND.EX P0, PT, R3, RZ, PT, P0 ;  /* 0x000000ff0300720c */ /* 0x000fda0003f05300 */
[----:B------:R-:W0:Y:S02]  /*12f20*/  @P0 LDC.64 R2, c[0x0][0x9f8] ;  /* 0x00027e00ff020b82 */ /* 0x000e240000000a00 */
[----:B0-----:R-:W-:-:S05]  /*12f30*/  @P0 IMAD.WIDE R2, R29, 0x4, R2 ;  /* 0x000000041d020825 */ /* 0x001fca00078e0202 */
[----:B------:R-:W2:Y:S01]  /*12f40*/  @P0 LDG.E R20, desc[UR50][R2.64] ;  /* 0x0000003202140981 */ /* 0x000ea2000c1e1900 */
[----:B-1----:R-:W-:Y:S01]  /*12f50*/  ISETP.NE.AND P2, PT, R19, 0x1, PT ;  /* 0x000000011300780c */ /* 0x002fe20003f45270 */
[----:B------:R-:W-:Y:S01]  /*12f60*/  UMOV UR4, 0xffffffff ;  /* 0xffffffff00047882 */ /* 0x000fe20000000000 */
[C---:B------:R-:W-:Y:S01]  /*12f70*/  LOP3.LUT R18, R17.reuse, 0x7f, RZ, 0xc0, !PT ;  /* 0x0000007f11127812 */ /* 0x040fe200078ec0ff */
[----:B------:R-:W-:Y:S01]  /*12f80*/  IMAD.SHL.U32 R10, R17, 0x20, RZ ;  /* 0x00000020110a7824 */ /* 0x000fe200078e00ff */
[----:B------:R-:W-:Y:S02]  /*12f90*/  LOP3.LUT R0, R0, 0xfffffff7, RZ, 0xc0, !PT ;  /* 0xfffffff700007812 */ /* 0x000fe400078ec0ff */
[----:B------:R-:W-:-:S07]  /*12fa0*/  SHF.R.U32.HI R28, RZ, 0x2, R18 ;  /* 0x00000002ff1c7819 */ /* 0x000fce0000011612 */
[----:B------:R-:W-:Y:S01]  /*12fb0*/  @P2 LOP3.LUT R0, R0, 0x8, RZ, 0xfc, !PT ;  /* 0x0000000800002812 */ /* 0x000fe200078efcff */
[----:B--2---:R0:W-:Y:S01]  /*12fc0*/  STL [R1+0x8], R20 ;  /* 0x0000081401007387 */ /* 0x0041e20000100800 */
[----:B------:R-:W-:Y:S05]  /*12fd0*/  BRA.DIV UR4, `(.L_x_14472) ;  /* 0x0000003e04d47947 */ /* 0x000fea000b800000 */
.L_x_14524:
[----:B------:R-:W-:Y:S01]  /*12fe0*/  UMOV UR4, 0xa0 ;  /* 0x000000a000047882 */ /* 0x000fe20000000000 */
[----:B------:R-:W-:Y:S01]  /*12ff0*/  LOP3.LUT R26, R28, 0x60, R10, 0xf8, !PT ;  /* 0x000000601c1a7812 */ /* 0x000fe200078ef80a */
[----:B------:R-:W-:Y:S01]  /*13000*/  UIMAD UR4, UR52, UR4, -0xa0 ;  /* 0xffffff60340474a4 */ /* 0x000fe2000f8e0204 */
[----:B------:R-:W1:Y:S01]  /*13010*/  @P2 LDC R3, c[0x0][0x434] ;  /* 0x00010d00ff032b82 */ /* 0x000e620000000800 */
[----:B------:R-:W-:Y:S02]  /*13020*/  SHF.R.S32.HI R15, RZ, 0x1f, R20 ;  /* 0x0000001fff0f7819 */ /* 0x000fe40000011414 */
[C---:B------:R-:W-:Y:S02]  /*13030*/  LOP3.LUT R14, R26.reuse, 0x80, RZ, 0xfc, !PT ;  /* 0x000000801a0e7812 */ /* 0x040fe400078efcff */
[----:B------:R-:W-:-:S03]  /*13040*/  VIADD R5, R26, UR4 ;  /* 0x000000041a057c36 */ /* 0x000fc60008000000 */
[----:B------:R-:W2:Y:S01]  /*13050*/  @P2 LDC R7, c[0x0][0x438] ;  /* 0x00010e00ff072b82 */ /* 0x000ea20000000800 */
[C---:B-----5:R-:W-:Y:S01]  /*13060*/  IMAD.IADD R8, R5.reuse, 0x1, R16 ;  /* 0x0000000105087824 */ /* 0x060fe200078e0210 */
[----:B------:R-:W-:Y:S01]  /*13070*/  ISETP.GE.AND P1, PT, R5, UR36, PT ;  /* 0x0000002405007c0c */ /* 0x000fe2000bf26270 */
[----:B------:R-:W-:Y:S02]  /*13080*/  VIADD R11, R14, UR4 ;  /* 0x000000040e0b7c36 */ /* 0x000fe40008000000 */
[----:B------:R-:W-:Y:S01]  /*13090*/  IMAD.SHL.U32 R13, R17, 0x40, RZ ;  /* 0x00000040110d7824 */ /* 0x000fe200078e00ff */
[----:B------:R-:W-:Y:S01]  /*130a0*/  LOP3.LUT R0, R0, 0xfffffffd, RZ, 0xc0, !PT ;  /* 0xfffffffd00007812 */ /* 0x000fe200078ec0ff */
[----:B------:R-:W-:Y:S01]  /*130b0*/  IMAD.MOV.U32 R9, RZ, RZ, R8 ;  /* 0x000000ffff097224 */ /* 0x000fe200078e0008 */
[----:B------:R3:W-:Y:S07]  /*130c0*/  STL [R1+0x18], R15 ;  /* 0x0000180f01007387 */ /* 0x0007ee0000100800 */
[----:B------:R-:W4:Y:S01]  /*130d0*/  @!P1 LDC.64 R4, c[0x0][0x428] ;  /* 0x00010a00ff049b82 */ /* 0x000f220000000a00 */
[----:B-1----:R-:W-:Y:S01]  /*130e0*/  @P2 IMAD.HI.U32 R2, R8, R3, RZ ;  /* 0x0000000308022227 */ /* 0x002fe200078e00ff */
[----:B------:R-:W-:Y:S01]  /*130f0*/  ULOP3.LUT UR4, UR40, 0x2, URZ, 0xfc, !UPT ;  /* 0x0000000228047892 */ /* 0x000fe2000f8efc3f */
[----:B------:R3:W-:Y:S03]  /*13100*/  STL [R1+0x1c], R14 ;  /* 0x00001c0e01007387 */ /* 0x0007e60000100800 */
[----:B--2---:R-:W-:-:S02]  /*13110*/  @P2 SHF.R.U32.HI R9, RZ, R7, R2 ;  /* 0x00000007ff092219 */ /* 0x004fc40000011602 */
[----:B------:R-:W1:Y:S02]  /*13120*/  @!P1 LDC.64 R6, c[0x0][0x418] ;  /* 0x00010600ff069b82 */ /* 0x000e640000000a00 */
[----:B------:R-:W-:Y:S01]  /*13130*/  @!P1 SHF.R.S32.HI R3, RZ, 0x1f, R9 ;  /* 0x0000001fff039819 */ /* 0x000fe20000011409 */
[----:B----4-:R-:W-:-:S04]  /*13140*/  @!P1 IMAD R2, R15, R4, RZ ;  /* 0x000000040f029224 */ /* 0x010fc800078e02ff */
[----:B------:R-:W-:Y:S02]  /*13150*/  @!P1 IMAD R5, R20, R5, R2 ;  /* 0x0000000514059224 */ /* 0x000fe400078e0202 */
[----:B------:R-:W-:-:S04]  /*13160*/  @!P1 IMAD.MOV.U32 R2, RZ, RZ, R9 ;  /* 0x000000ffff029224 */ /* 0x000fc800078e0009 */
[----:B------:R-:W-:-:S04]  /*13170*/  @!P1 IMAD.WIDE.U32 R2, R20, R4, R2 ;  /* 0x0000000414029225 */ /* 0x000fc800078e0002 */
[----:B------:R-:W-:Y:S01]  /*13180*/  @!P1 IMAD.IADD R3, R3, 0x1, R5 ;  /* 0x0000000103039824 */ /* 0x000fe200078e0205 */
[----:B-1----:R-:W-:Y:S01]  /*13190*/  @!P1 LEA R6, P0, R2, R6, 0x2 ;  /* 0x0000000602069211 */ /* 0x002fe200078010ff */
[----:B------:R-:W-:-:S03]  /*131a0*/  IMAD.MOV.U32 R4, RZ, RZ, RZ ;  /* 0x000000ffff047224 */ /* 0x000fc600078e00ff */
[----:B------:R-:W-:Y:S02]  /*131b0*/  @!P1 LEA.HI.X R7, R2, R7, R3, 0x2, P0 ;  /* 0x0000000702079211 */ /* 0x000fe400000f1403 */
[----:B------:R-:W1:Y:S01]  /*131c0*/  @P2 LDC R2, c[0x0][0x434] ;  /* 0x00010d00ff022b82 */ /* 0x000e620000000800 */
[C---:B------:R-:W-:Y:S01]  /*131d0*/  ISETP.GE.AND P0, PT, R11.reuse, UR36, PT ;  /* 0x000000240b007c0c */ /* 0x040fe2000bf06270 */
[----:B------:R-:W-:Y:S01]  /*131e0*/  IMAD.IADD R11, R11, 0x1, R16 ;  /* 0x000000010b0b7824 */ /* 0x000fe200078e0210 */
[----:B------:R2:W5:Y:S02]  /*131f0*/  @!P1 LDG.E R4, desc[UR50][R6.64] ;  /* 0x0000003206049981 */ /* 0x000564000c1e1900 */
[----:B------:R-:W-:Y:S01]  /*13200*/  ISETP.GT.U32.OR P0, PT, R14, 0x9f, P0 ;  /* 0x0000009f0e00780c */ /* 0x000fe20000704470 */
[----:B------:R-:W-:Y:S02]  /*13210*/  IMAD.MOV R5, RZ, RZ, -R9 ;  /* 0x000000ffff057224 */ /* 0x000fe400078e0a09 */
[----:B------:R-:W4:Y:S01]  /*13220*/  @P2 LDC R3, c[0x0][0x438] ;  /* 0x00010e00ff032b82 */ /* 0x000f220000000800 */
[----:B------:R-:W-:-:S09]  /*13230*/  IMAD.MOV.U32 R12, RZ, RZ, R11 ;  /* 0x000000ffff0c7224 */ /* 0x000fd200078e000b */
[----:B--2---:R-:W2:Y:S01]  /*13240*/  @!P0 LDC.64 R6, c[0x0][0x428] ;  /* 0x00010a00ff068b82 */ /* 0x004ea20000000a00 */
[----:B-1----:R-:W-:-:S04]  /*13250*/  @P2 IMAD.HI.U32 R2, R11, R2, RZ ;  /* 0x000000020b022227 */ /* 0x002fc800078e00ff */
[----:B------:R-:W-:-:S03]  /*13260*/  IMAD R5, R19, R5, R8 ;  /* 0x0000000513057224 */ /* 0x000fc600078e0208 */
[----:B------:R-:W1:Y:S01]  /*13270*/  @!P0 LDC.64 R8, c[0x0][0x418] ;  /* 0x00010600ff088b82 */ /* 0x000e620000000a00 */
[----:B----4-:R-:W-:Y:S02]  /*13280*/  @P2 SHF.R.U32.HI R12, RZ, R3, R2 ;  /* 0x00000003ff0c2219 */ /* 0x010fe40000011602 */
[----:B------:R-:W-:Y:S02]  /*13290*/  SHF.R.U32.HI R2, RZ, 0x1, R17 ;  /* 0x00000001ff027819 */ /* 0x000fe40000011611 */
[----:B------:R-:W-:-:S04]  /*132a0*/  LOP3.LUT R3, R13, 0x180, RZ, 0xc0, !PT ;  /* 0x000001800d037812 */ /* 0x000fc800078ec0ff */
[----:B------:R-:W-:Y:S01]  /*132b0*/  LOP3.LUT R2, R3, 0x30, R2, 0xf8, !PT ;  /* 0x0000003003027812 */ /* 0x000fe200078ef802 */
[----:B------:R-:W-:-:S05]  /*132c0*/  IMAD.SHL.U32 R3, R17, 0x8, RZ ;  /* 0x0000000811037824 */ /* 0x000fca00078e00ff */
[----:B------:R-:W-:Y:S01]  /*132d0*/  LOP3.LUT R22, R2, 0x30, R3, 0x78, !PT ;  /* 0x0000003002167812 */ /* 0x000fe200078e7803 */
[----:B--2---:R-:W-:Y:S01]  /*132e0*/  @!P0 IMAD R2, R15, R6, RZ ;  /* 0x000000060f028224 */ /* 0x004fe200078e02ff */
[----:B------:R-:W-:-:S03]  /*132f0*/  @!P0 SHF.R.S32.HI R3, RZ, 0x1f, R12 ;  /* 0x0000001fff038819 */ /* 0x000fc6000001140c */
[----:B------:R-:W-:Y:S02]  /*13300*/  @!P0 IMAD R7, R20, R7, R2 ;  /* 0x0000000714078224 */ /* 0x000fe400078e0202 */
[----:B------:R-:W-:-:S04]  /*13310*/  @!P0 IMAD.MOV.U32 R2, RZ, RZ, R12 ;  /* 0x000000ffff028224 */ /* 0x000fc800078e000c */
[----:B------:R-:W-:-:S04]  /*13320*/  @!P0 IMAD.WIDE.U32 R2, R20, R6, R2 ;  /* 0x0000000614028225 */ /* 0x000fc800078e0002 */
[----:B------:R-:W-:Y:S01]  /*13330*/  @!P0 IMAD.IADD R7, R7, 0x1, R3 ;  /* 0x0000000107078824 */ /* 0x000fe200078e0203 */
[----:B-1----:R-:W-:Y:S01]  /*13340*/  @!P0 LEA R8, P1, R2, R8, 0x2 ;  /* 0x0000000802088211 */ /* 0x002fe200078210ff */
[----:B------:R-:W-:-:S03]  /*13350*/  IMAD.MOV.U32 R6, RZ, RZ, RZ ;  /* 0x000000ffff067224 */ /* 0x000fc600078e00ff */
[----:B------:R-:W-:-:S05]  /*13360*/  @!P0 LEA.HI.X R9, R2, R9, R7, 0x2, P1 ;  /* 0x0000000902098211 */ /* 0x000fca00008f1407 */
[----:B------:R1:W5:Y:S01]  /*13370*/  @!P0 LDG.E R6, desc[UR50][R8.64] ;  /* 0x0000003208068981 */ /* 0x000362000c1e1900 */
[----:B------:R-:W-:Y:S01]  /*13380*/  ISETP.GT.U32.AND P0, PT, R14, 0x9f, PT ;  /* 0x0000009f0e00780c */ /* 0x000fe20003f04070 */
[----:B-1----:R-:W-:-:S12]  /*13390*/  IMAD.U32 R8, RZ, RZ, UR4 ;  /* 0x00000004ff087e24 */ /* 0x002fd8000f8e00ff */
[----:B------:R-:W-:Y:S02]  /*133a0*/  @P0 LOP3.LUT R0, R0, 0x2, RZ, 0xfc, !PT ;  /* 0x0000000200000812 */ /* 0x000fe400078efcff */
[----:B------:R-:W-:Y:S01]  /*133b0*/  ISETP.NE.AND P0, PT, R8, 0x3, PT ;  /* 0x000000030800780c */ /* 0x000fe20003f05270 */
[----:B------:R-:W-:Y:S02]  /*133c0*/  IMAD.U32 R8, RZ, RZ, UR39 ;  /* 0x00000027ff087e24 */ /* 0x000fe4000f8e00ff */
[----:B------:R-:W-:-:S03]  /*133d0*/  IMAD.MOV R2, RZ, RZ, -R12 ;  /* 0x000000ffff027224 */ /* 0x000fc600078e0a0c */
[----:B------:R-:W-:Y:S01]  /*133e0*/  SHF.R.S32.HI R8, RZ, 0x1f, R8 ;  /* 0x0000001fff087819 */ /* 0x000fe20000011408 */
[----:B------:R-:W-:Y:S01]  /*133f0*/  IMAD R7, R19, R2, R11 ;  /* 0x0000000213077224 */ /* 0x000fe200078e020b */
[----:B------:R-:W-:Y:S01]  /*13400*/  LOP3.LUT R2, R10, 0x80, RZ, 0xc0, !PT ;  /* 0x000000800a027812 */ /* 0x000fe200078ec0ff */
[----:B------:R-:W-:Y:S02]  /*13410*/  IMAD.SHL.U32 R3, R18, 0x10, RZ ;  /* 0x0000001012037824 */ /* 0x000fe400078e00ff */
[----:B------:R3:W-:Y:S01]  /*13420*/  STL [R1+0x10], R8 ;  /* 0x0000100801007387 */ /* 0x0007e20000100800 */
[----:B------:R-:W-:Y:S01]  /*13430*/  IMAD.SHL.U32 R11, R17, 0x4, RZ ;  /* 0x00000004110b7824 */ /* 0x000fe200078e00ff */
[----:B------:R-:W-:Y:S02]  /*13440*/  LOP3.LUT R2, R2, 0x10, R17, 0xf8, !PT ;  /* 0x0000001002027812 */ /* 0x000fe400078ef811 */
[----:B------:R-:W-:Y:S02]  /*13450*/  LOP3.LUT R3, R3, 0x600, RZ, 0xc0, !PT ;  /* 0x0000060003037812 */ /* 0x000fe400078ec0ff */
[----:B------:R-:W-:-:S02]  /*13460*/  LOP3.LUT R2, R2, 0x10, R11, 0x78, !PT ;  /* 0x0000001002027812 */ /* 0x000fc400078e780b */
[--C-:B------:R-:W-:Y:S01]  /*13470*/  LOP3.LUT R11, R3, 0x60, R10.reuse, 0xf8, !PT ;  /* 0x00000060030b7812 */ /* 0x100fe200078ef80a */
[----:B------:R-:W-:Y:S01]  /*13480*/  IMAD.U32 R12, RZ, RZ, UR52 ;  /* 0x00000034ff0c7e24 */ /* 0x000fe2000f8e00ff */
[----:B------:R-:W-:Y:S02]  /*13490*/  LOP3.LUT R0, R0, 0xfffffffb, RZ, 0xc0, !PT ;  /* 0xfffffffb00007812 */ /* 0x000fe400078ec0ff */
[----:B------:R-:W-:Y:S01]  /*134a0*/  LOP3.LUT R11, R11, 0x100, R10, 0xf8, !PT ;  /* 0x000001000b0b7812 */ /* 0x000fe200078ef80a */
[----:B------:R-:W-:Y:S01]  /*134b0*/  VIADD R12, R12, 0xffffffff ;  /* 0xffffffff0c0c7836 */ /* 0x000fe20000000000 */
[----:B------:R-:W-:Y:S02]  /*134c0*/  LOP3.LUT R22, R22, 0x640, R13, 0xf8, !PT ;  /* 0x0000064016167812 */ /* 0x000fe400078ef80d */
[----:B------:R-:W-:Y:S01]  /*134d0*/  LOP3.LUT R19, R11, R2, RZ, 0xfc, !PT ;  /* 0x000000020b137212 */ /* 0x000fe200078efcff */
[----:B------:R-:W-:Y:S01]  /*134e0*/  IMAD.SHL.U32 R2, R17, 0x10, RZ ;  /* 0x0000001011027824 */ /* 0x000fe200078e00ff */
[----:B------:R-:W-:-:S02]  /*134f0*/  SHF.R.U32.HI R17, RZ, 0x3, R17 ;  /* 0x00000003ff117819 */ /* 0x000fc40000011611 */
[----:B------:R-:W-:Y:S01]  /*13500*/  @P0 LOP3.LUT R0, R0, 0x4, RZ, 0xfc, !PT ;  /* 0x0000000400000812 */ /* 0x000fe200078efcff */
[----:B---3--:R-:W-:Y:S06]  /*13510*/  @!P0 BRA `(.L_x_14473) ;  /* 0x0000000000048947 */ /* 0x008fec0003800000 */
[----:B------:R-:W-:Y:S01]  /*13520*/  BPT.TRAP 0x1 ;  /* 0x000000040000795c */ /* 0x000fe20000300000 */
.L_x_14473:
[----:B------:R-:W-:Y:S01]  /*13530*/  IMAD.MOV.U32 R8, RZ, RZ, 0x1 ;  /* 0x00000001ff087424 */ /* 0x000fe200078e00ff */
[----:B------:R-:W-:-:S04]  /*13540*/  SHF.R.S32.HI R21, RZ, 0x1f, R5 ;  /* 0x0000001fff157819 */ /* 0x000fc80000011405 */
[----:B------:R-:W-:-:S04]  /*13550*/  SHF.L.U32 R9, R8, 0x1f, RZ ;  /* 0x0000001f08097819 */ /* 0x000fc800000006ff */
[----:B------:R1:W2:Y:S02]  /*13560*/  SYNCS.PHASECHK.TRANS64.TRYWAIT P0, [UR46+0x12480], R9 ;  /* 0x01248009ff0075a7 */ /* 0x0002a4000800016e */
[C---:B-1----:R-:W-:Y:S02]  /*13570*/  IMAD.SHL.U32 R9, R17.reuse, 0x80, RZ ;  /* 0x0000008011097824 */ /* 0x042fe400078e00ff */
[----:B------:R-:W-:-:S03]  /*13580*/  IMAD.SHL.U32 R17, R17, 0x10, RZ ;  /* 0x0000001011117824 */ /* 0x000fc600078e00ff */
[----:B------:R-:W-:-:S04]  /*13590*/  LOP3.LUT R9, R9, 0x180, RZ, 0xc0, !PT ;  /* 0x0000018009097812 */ /* 0x000fc800078ec0ff */
[----:B------:R-:W-:Y:S02]  /*135a0*/  LOP3.LUT R8, R9, 0x30, R2, 0xf8, !PT ;  /* 0x0000003009087812 */ /* 0x000fe400078ef802 */
[----:B------:R-:W-:Y:S02]  /*135b0*/  LOP3.LUT R2, R2, 0x40, RZ, 0xc0, !PT ;  /* 0x0000004002027812 */ /* 0x000fe400078ec0ff */
[----:B------:R-:W-:-:S04]  /*135c0*/  LOP3.LUT R8, R8, 0x30, R17, 0x78, !PT ;  /* 0x0000003008087812 */ /* 0x000fc800078e7811 */
[----:B------:R-:W-:-:S05]  /*135d0*/  IADD3 R2, R8, R3, R2 ;  /* 0x0000000308027210 */ /* 0x000fca0007ffe002 */
[----:B------:R1:W-:Y:S02]  /*135e0*/  STL [R1+0x14], R2 ;  /* 0x0000140201007387 */ /* 0x0003e40000100800 */
[----:B-12---:R-:W-:Y:S05]  /*135f0*/  @!P0 BRA `(.L_x_14474) ;  /* 0x00000038006c8947 */ /* 0x006fea0003800000 */
.L_x_14525:
[----:B------:R-:W2:Y:S01]  /*13600*/  LDL R11, [R1+0x10] ;  /* 0x00001000010b7983 */ /* 0x000ea20000100800 */
[----:B------:R-:W-:Y:S01]  /*13610*/  ULDC.64 UR4, c[0x0][0x328] ;  /* 0x0000ca0000047ab9 */ /* 0x000fe20000000a00 */
[----:B-----5:R-:W-:Y:S01]  /*13620*/  SHF.R.S32.HI R24, RZ, 0x1f, R4 ;  /* 0x0000001fff187819 */ /* 0x020fe20000011404 */
[----:B------:R-:W-:Y:S01]  /*13630*/  IMAD R8, R21, UR4, RZ ;  /* 0x0000000415087c24 */ /* 0x000fe2000f8e02ff */
[----:B------:R-:W-:Y:S01]  /*13640*/  ULDC.64 UR6, c[0x0][0x338] ;  /* 0x0000ce0000067ab9 */ /* 0x000fe20000000a00 */
[C---:B-1----:R-:W-:Y:S01]  /*13650*/  IMAD.WIDE.U32 R2, R5.reuse, UR4, RZ ;  /* 0x0000000405027c25 */ /* 0x042fe2000f8e00ff */
[----:B0-----:R-:W-:Y:S01]  /*13660*/  SHF.R.S32.HI R20, RZ, 0x1f, R7 ;  /* 0x0000001fff147819 */ /* 0x001fe20000011407 */
        /* <DEDUP_REMOVED lines=20> */
[----:B0-----:R-:W-:Y:S02]  /*137b0*/  IMAD.SHL.U32 R14, R14, 0x10, RZ ;  /* 0x000000100e0e7824 */ /* 0x001fe400078e00ff */
[----:B------:R-:W-:-:S03]  /*137c0*/  IMAD.WIDE.U32 R2, R13, UR39, R2 ;  /* 0x000000270d027c25 */ /* 0x000fc6000f8e0002 */
[----:B------:R-:W-:-:S04]  /*137d0*/  LOP3.LUT R14, R14, 0x30, RZ, 0xc0, !PT ;  /* 0x000000300e0e7812 */ /* 0x000fc800078ec0ff */
[----:B-1----:R-:W-:Y:S02]  /*137e0*/  ISETP.GE.AND P2, PT, R14, R15, PT ;  /* 0x0000000f0e00720c */ /* 0x002fe40003f46270 */
        /* <DEDUP_REMOVED lines=48> */
[----:B0-----:R-:W-:-:S05]  /*13af0*/  IADD3 R2, P1, R12, R2, RZ ;  /* 0x000000020c027210 */ /* 0x001fca0007f3e0ff */
[----:B------:R-:W-:Y:S01]  /*13b00*/  IMAD.X R3, RZ, RZ, R10, P1 ;  /* 0x000000ffff037224 */ /* 0x000fe200008e060a */
[----:B------:R-:W-:-:S04]  /*13b10*/  ISETP.GE.AND P1, PT, R8, 0x61, PT ;  /* 0x000000610800780c */ /* 0x000fc80003f26270 */
[----:B------:R0:W-:Y:S01]  /*13b20*/  LDGSTS.E.BYPASS.LTC128B.128 [R11+0x6a00], desc[UR50][R2.64], !P0 ;  /* 0x06a00000020b7fae */ /* 0x0001e2000c101d72 */
[----:B------:R-:W-:-:S03]  /*13b30*/  ISETP.GE.AND P0, PT, R8, 0x41, PT ;  /* 0x000000410800780c */ /* 0x000fc60003f06270 */
[----:B0-----:R0:W1:Y:S10]  /*13b40*/  SHFL.IDX PT, R2, R18, RZ, 0x1c1f ;  /* 0x001c1fff12027589 */ /* 0x00107400000e0000 */
.L_x_14537:
[----:B------:R-:W2:Y:S01]  /*13b50*/  LDL R9, [R1] ;  /* 0x0000000001097983 */ /* 0x000ea20000100800 */
[----:B------:R-:W-:Y:S01]  /*13b60*/  ISETP.LT.OR P2, PT, R8, 0x81, P2 ;  /* 0x000000810800780c */ /* 0x000fe20001741670 */
[----:B------:R-:W3:Y:S02]  /*13b70*/  S2R R3, SR_TID.X ;  /* 0x0000000000037919 */ /* 0x000ee40000002100 */
[----:B---3--:R-:W-:-:S05]  /*13b80*/  IMAD.SHL.U32 R3, R3, 0x10, RZ ;  /* 0x0000001003037824 */ /* 0x008fca00078e00ff */
[----:B------:R-:W-:-:S04]  /*13b90*/  LOP3.LUT R3, R3, 0x30, RZ, 0xc0, !PT ;  /* 0x0000003003037812 */ /* 0x000fc800078ec0ff */
[----:B-1----:R-:W-:-:S05]  /*13ba0*/  IADD3 R2, P5, R3, R2, RZ ;  /* 0x0000000203027210 */ /* 0x002fca0007fbe0ff */
[----:B------:R-:W-:-:S05]  /*13bb0*/  IMAD.X R3, RZ, RZ, R17, P5 ;  /* 0x000000ffff037224 */ /* 0x000fca00028e0611 */
[----:B------:R-:W-:Y:S01]  /*13bc0*/  @!PT LDS RZ, [RZ] ;  /* 0x00000000fffff984 */ /* 0x000fe20000000800 */
[----:B------:R-:W-:Y:S01]  /*13bd0*/  @!PT LDS RZ, [RZ] ;  /* 0x00000000fffff984 */ /* 0x000fe20000000800 */
[----:B------:R-:W-:Y:S01]  /*13be0*/  @!PT LDS RZ, [RZ] ;  /* 0x00000000fffff984 */ /* 0x000fe20000000800 */
[----:B--2---:R1:W-:Y:S01]  /*13bf0*/  LDGSTS.E.BYPASS.LTC128B.128 [R9+0x7200], desc[UR50][R2.64], !P2 ;  /* 0x0720000002097fae */ /* 0x0043e2000d101d72 */
[----:B------:R-:W-:Y:S01]  /*13c00*/  NOP ;  /* 0x0000000000007918 */ /* 0x000fe20000000000 */
[----:B------:R-:W-:Y:S02]  /*13c10*/  SYNCS.ARRIVE.TRANS64.RED.A0T1 RZ, [UR46+0x12470], RZ ;  /* 0x012470ffffff79a7 */ /* 0x000fe4000820042e */
[----:B------:R-:W-:Y:S01]  /*13c20*/  ARRIVES.LDGSTSBAR.64.TRANSCNT [UR46+0x12470] ;  /* 0x01247000ff0079b0 */ /* 0x000fe20008000aae */
[----:B------:R-:W-:Y:S01]  /*13c30*/  NOP ;  /* 0x0000000000007918 */ /* 0x000fe20000000000 */
[----:B------:R-:W-:-:S06]  /*13c40*/  ULOP3.LUT UR4, UR40, 0x2, URZ, 0xfc, !UPT ;  /* 0x0000000228047892 */ /* 0x000fcc000f8efc3f */
[----:B-1----:R-:W-:-:S05]  /*13c50*/  IMAD.U32 R9, RZ, RZ, UR4 ;  /* 0x00000004ff097e24 */ /* 0x002fca000f8e00ff */
[----:B------:R-:W-:-:S13]  /*13c60*/  ISETP.NE.AND P6, PT, R9, 0x3, PT ;  /* 0x000000030900780c */ /* 0x000fda0003fc5270 */
[----:B------:R-:W-:Y:S05]  /*13c70*/  @!P6 BRA `(.L_x_14476) ;  /* 0x000000000004e947 */ /* 0x000fea0003800000 */
[----:B------:R-:W-:Y:S01]  /*13c80*/  BPT.TRAP 0x1 ;  /* 0x000000040000795c */ /* 0x000fe20000300000 */
.L_x_14476:
[----:B------:R-:W-:Y:S01]  /*13c90*/  SYNCS.ARRIVE.TRANS64.A1T0 RZ, [UR46+0x12470], RZ ;  /* 0x012470ffffff79a7 */ /* 0x000fe2000810002e */
[----:B------:R-:W-:Y:S05]  /*13ca0*/  @!P6 BRA `(.L_x_14477) ;  /* 0x000000000004e947 */ /* 0x000fea0003800000 */
[----:B------:R-:W-:Y:S01]  /*13cb0*/  BPT.TRAP 0x1 ;  /* 0x000000040000795c */ /* 0x000fe20000300000 */
.L_x_14477:
[----:B------:R-:W-:-:S05]  /*13cc0*/  IMAD.MOV.U32 R2, RZ, RZ, 0x1 ;  /* 0x00000001ff027424 */ /* 0x000fca00078e00ff */
[----:B------:R-:W-:-:S04]  /*13cd0*/  SHF.L.U32 R2, R2, 0x1f, RZ ;  /* 0x0000001f02027819 */ /* 0x000fc800000006ff */
[----:B------:R-:W1:Y:S02]  /*13ce0*/  SYNCS.PHASECHK.TRANS64.TRYWAIT P2, [UR46+0x12440], R2 ;  /* 0x01244002ff0075a7 */ /* 0x000e64000804016e */
[----:B-1----:R-:W-:Y:S05]  /*13cf0*/  @!P2 BRA `(.L_x_14478) ;  /* 0x00000038009ca947 */ /* 0x002fea0003800000 */
.L_x_14538:
[----:B------:R-:W2:Y:S01]  /*13d00*/  LDL R10, [R1+0x10] ;  /* 0x00001000010a7983 */ /* 0x000ea20000100800 */
[----:B------:R-:W-:Y:S01]  /*13d10*/  ULDC.64 UR4, c[0x0][0x300] ;  /* 0x0000c00000047ab9 */ /* 0x000fe20000000a00 */
[----:B------:R-:W-:Y:S01]  /*13d20*/  ULDC.64 UR8, c[0x0][0x310] ;  /* 0x0000c40000087ab9 */ /* 0x000fe20000000a00 */
[----:B------:R-:W-:Y:S01]  /*13d30*/  IMAD R8, R21, UR4, RZ ;  /* 0x0000000415087c24 */ /* 0x000fe2000f8e02ff */
[----:B0-----:R0:W5:Y:S01]  /*13d40*/  LDL R18, [R1] ;  /* 0x0000000001127983 */ /* 0x0011620000100800 */
[C---:B-1----:R-:W-:Y:S01]  /*13d50*/  IMAD.WIDE.U32 R2, R5.reuse, UR4, RZ ;  /* 0x0000000405027c25 */ /* 0x042fe2000f8e00ff */
[----:B------:R-:W1:Y:S03]  /*13d60*/  LDC R9, c[0x0][0x2f4] ;  /* 0x0000bd00ff097b82 */ /* 0x000e660000000800 */
[----:B------:R-:W-:Y:S02]  /*13d70*/  IMAD R8, R5, UR5, R8 ;  /* 0x0000000505087c24 */ /* 0x000fe4000f8e0208 */
[----:B------:R-:W-:-:S02]  /*13d80*/  IMAD R20, R20, UR4, RZ ;  /* 0x0000000414147c24 */ /* 0x000fc4000f8e02ff */
[----:B------:R-:W-:Y:S02]  /*13d90*/  IMAD.IADD R3, R3, 0x1, R8 ;  /* 0x0000000103037824 */ /* 0x000fe400078e0208 */
[----:B------:R-:W-:Y:S02]  /*13da0*/  IMAD R8, R24, UR8, RZ ;  /* 0x0000000818087c24 */ /* 0x000fe4000f8e02ff */
[----:B------:R-:W3:Y:S01]  /*13db0*/  S2R R24, SR_TID.X ;  /* 0x0000000000187919 */ /* 0x000ee20000002100 */
[----:B------:R-:W-:Y:S02]  /*13dc0*/  IMAD R20, R7, UR5, R20 ;  /* 0x0000000507147c24 */ /* 0x000fe4000f8e0214 */
[C---:B------:R-:W-:Y:S02]  /*13dd0*/  IMAD R8, R4.reuse, UR9, R8 ;  /* 0x0000000904087c24 */ /* 0x040fe4000f8e0208 */
[----:B------:R-:W-:-:S04]  /*13de0*/  IMAD.WIDE.U32 R4, R4, UR8, R2 ;  /* 0x0000000804047c25 */ /* 0x000fc8000f8e0002 */
[----:B------:R-:W-:Y:S01]  /*13df0*/  IMAD.WIDE.U32 R2, R7, UR4, RZ ;  /* 0x0000000407027c25 */ /* 0x000fe2000f8e00ff */
[----:B------:R-:W-:-:S03]  /*13e00*/  ULDC.64 UR4, c[0x0][0x308] ;  /* 0x0000c20000047ab9 */ /* 0x000fc60000000a00 */
[----:B------:R-:W-:Y:S02]  /*13e10*/  IMAD.IADD R3, R3, 0x1, R20 ;  /* 0x0000000103037824 */ /* 0x000fe400078e0214 */
[----:B------:R-:W-:Y:S02]  /*13e20*/  IMAD R25, R25, UR8, RZ ;  /* 0x0000000819197c24 */ /* 0x000fe4000f8e02ff */
[----:B------:R-:W-:Y:S02]  /*13e30*/  IMAD.IADD R5, R5, 0x1, R8 ;  /* 0x0000000105057824 */ /* 0x000fe400078e0208 */
[----:B------:R-:W-:Y:S02]  /*13e40*/  IMAD.U32 R8, RZ, RZ, UR4 ;  /* 0x00000004ff087e24 */ /* 0x000fe4000f8e00ff */
[----:B------:R-:W-:-:S04]  /*13e50*/  IMAD.WIDE.U32 R2, R6, UR8, R2 ;  /* 0x0000000806027c25 */ /* 0x000fc8000f8e0002 */
[----:B------:R-:W-:Y:S02]  /*13e60*/  IMAD R25, R6, UR9, R25 ;  /* 0x0000000906197c24 */ /* 0x000fe4000f8e0219 */
[----:B------:R-:W-:-:S04]  /*13e70*/  IMAD.WIDE.U32 R4, R8, UR39, R4 ;  /* 0x0000002708047c25 */ /* 0x000fc8000f8e0004 */
[----:B------:R-:W-:Y:S02]  /*13e80*/  IMAD.IADD R3, R3, 0x1, R25 ;  /* 0x0000000103037824 */ /* 0x000fe400078e0219 */
[----:B---3--:R-:W-:Y:S02]  /*13e90*/  IMAD.SHL.U32 R24, R24, 0x10, RZ ;  /* 0x0000001018187824 */ /* 0x008fe400078e00ff */
[----:B------:R-:W-:-:S03]  /*13ea0*/  IMAD.WIDE.U32 R2, R8, UR39, R2 ;  /* 0x0000002708027c25 */ /* 0x000fc6000f8e0002 */
[----:B------:R-:W-:-:S04]  /*13eb0*/  LOP3.LUT R24, R24, 0x30, RZ, 0xc0, !PT ;  /* 0x0000003018187812 */ /* 0x000fc800078ec0ff */
[----:B-1----:R-:W-:Y:S02]  /*13ec0*/  ISETP.GE.AND P5, PT, R24, R9, PT ;  /* 0x000000091800720c */ /* 0x002fe40003fa6270 */
[----:B------:R-:W-:-:S11]  /*13ed0*/  LOP3.LUT R0, R0, 0xfffffffe, RZ, 0xc0, !PT ;  /* 0xfffffffe00007812 */ /* 0x000fd600078ec0ff */
[----:B------:R-:W-:Y:S02]  /*13ee0*/  @P5 LOP3.LUT R0, R0, 0x1, RZ, 0xfc, !PT ;  /* 0x0000000100005812 */ /* 0x000fe400078efcff */
[----:B--2---:R-:W-:-:S13]  /*13ef0*/  R2UR UR6, R10 ;  /* 0x000000000a0672ca */ /* 0x004fda00000e0000 */
        /* <DEDUP_REMOVED lines=9> */
[----:B0-----:R-:W-:Y:S05]  /*13f90*/  BRA.DIV UR4, `(.L_x_14479) ;  /* 0x0000003a04107947 */ /* 0x001fea000b800000 */
[----:B------:R-:W0:Y:S04]  /*13fa0*/  SHFL.IDX PT, R14, R4, RZ, 0x1c1f ;  /* 0x001c1fff040e7589 */ /* 0x000e2800000e0000 */
[----:B------:R-:W1:Y:S04]  /*13fb0*/  SHFL.IDX PT, R2, R5, RZ, 0x1c1f ;  /* 0x001c1fff05027589 */ /* 0x000e6800000e0000 */
[----:B------:R-:W-:Y:S01]  /*13fc0*/  SHFL.IDX PT, R7, R7, RZ, 0x1c1f ;  /* 0x001c1fff07077589 */ /* 0x000fe200000e0000 */
[----:B0-----:R-:W-:-:S05]  /*13fd0*/  @P4 IADD3 R14, P2, R24, R14, RZ ;  /* 0x0000000e180e4210 */ /* 0x001fca0007f5e0ff */
[----:B-1----:R-:W-:Y:S02]  /*13fe0*/  @P4 IMAD.X R3, RZ, RZ, R2, P2 ;  /* 0x000000ffff034224 */ /* 0x002fe400010e0602 */
[----:B------:R-:W-:Y:S02]  /*13ff0*/  @P4 IMAD.MOV.U32 R2, RZ, RZ, R14 ;  /* 0x000000ffff024224 */ /* 0x000fe400078e000e */
[----:B------:R-:W0:Y:S04]  /*14000*/  SHFL.IDX PT, R14, R4, 0x1, 0x1c1f ;  /* 0x003c1f00040e7f89 */ /* 0x000e2800000e0000 */
[----:B-----5:R1:W-:Y:S04]  /*14010*/  @P4 LDGSTS.E.BYPASS.LTC128B.128 [R18+0xd200], desc[UR50][R2.64], !P5 ;  /* 0x0d20000002124fae */ /* 0x0203e8000e901d72 */
[----:B-1----:R-:W1:Y:S01]  /*14020*/  SHFL.IDX PT, R2, R5, 0x1, 0x1c1f ;  /* 0x003c1f0005027f89 */ /* 0x002e6200000e0000 */
[----:B0-----:R-:W-:-:S05]  /*14030*/  @P3 IADD3 R14, P2, R24, R14, RZ ;  /* 0x0000000e180e3210 */ /* 0x001fca0007f5e0ff */
[----:B-1----:R-:W-:Y:S02]  /*14040*/  @P3 IMAD.X R3, RZ, RZ, R2, P2 ;  /* 0x000000ffff033224 */ /* 0x002fe400010e0602 */
[----:B------:R-:W-:Y:S02]  /*14050*/  @P3 IMAD.MOV.U32 R2, RZ, RZ, R14 ;  /* 0x000000ffff023224 */ /* 0x000fe400078e000e */
[----:B------:R-:W0:Y:S04]  /*14060*/  SHFL.IDX PT, R14, R4, 0x2, 0x1c1f ;  /* 0x005c1f00040e7f89 */ /* 0x000e2800000e0000 */
[----:B------:R1:W-:Y:S04]  /*14070*/  @P3 LDGSTS.E.BYPASS.LTC128B.128 [R18+0xda00], desc[UR50][R2.64], !P5 ;  /* 0x0da0000002123fae */ /* 0x0003e8000e901d72 */
[----:B------:R-:W-:Y:S04]  /*14080*/  SHFL.IDX PT, R4, R4, 0x3, 0x1c1f ;  /* 0x007c1f0004047f89 */ /* 0x000fe800000e0000 */
[----:B-1----:R-:W1:Y:S04]  /*14090*/  SHFL.IDX PT, R2, R5, 0x2, 0x1c1f ;  /* 0x005c1f0005027f89 */ /* 0x002e6800000e0000 */
[----:B------:R-:W2:Y:S01]  /*140a0*/  SHFL.IDX PT, R5, R5, 0x3, 0x1c1f ;  /* 0x007c1f0005057f89 */ /* 0x000ea200000e0000 */
[----:B0-----:R-:W-:-:S03]  /*140b0*/  @P0 IADD3 R3, P2, R24, R14, RZ ;  /* 0x0000000e18030210 */ /* 0x001fc60007f5e0ff */
[----:B------:R0:W3:Y:S02]  /*140c0*/  SHFL.IDX PT, R14, R6, RZ, 0x1c1f ;  /* 0x001c1fff060e7589 */ /* 0x0000e400000e0000 */
[----:B-1----:R-:W-:-:S05]  /*140d0*/  @P0 IMAD.X R2, RZ, RZ, R2, P2 ;  /* 0x000000ffff020224 */ /* 0x002fca00010e0602 */
[----:B------:R-:W-:-:S04]  /*140e0*/  @P0 LOP3.LUT R3, R3, R2, RZ, 0x3c, !PT ;  /* 0x0000000203030212 */ /* 0x000fc800078e3cff */
[----:B------:R-:W-:-:S04]  /*140f0*/  @P0 LOP3.LUT R2, R3, R2, RZ, 0x3c, !PT ;  /* 0x0000000203020212 */ /* 0x000fc800078e3cff */
[----:B------:R-:W-:-:S05]  /*14100*/  @P0 LOP3.LUT R3, R3, R2, RZ, 0x3c, !PT ;  /* 0x0000000203030212 */ /* 0x000fca00078e3cff */
[----:B------:R1:W-:Y:S01]  /*14110*/  @P0 LDGSTS.E.BYPASS.LTC128B.128 [R18+0xe200], desc[UR50][R2.64], !P5 ;  /* 0x0e20000002120fae */ /* 0x0003e2000e901d72 */
[----:B------:R-:W-:-:S05]  /*14120*/  @P1 IADD3 R8, P0, R24, R4, RZ ;  /* 0x0000000418081210 */ /* 0x000fca0007f1e0ff */
[----:B--2---:R-:W-:Y:S02]  /*14130*/  @P1 IMAD.X R9, RZ, RZ, R5, P0 ;  /* 0x000000ffff091224 */ /* 0x004fe400000e0605 */
[----:B-1----:R-:W-:Y:S02]  /*14140*/  @P1 IMAD.MOV.U32 R2, RZ, RZ, R8 ;  /* 0x000000ffff021224 */ /* 0x002fe400078e0008 */
[----:B------:R-:W-:-:S05]  /*14150*/  @P1 IMAD.MOV.U32 R3, RZ, RZ, R9 ;  /* 0x000000ffff031224 */ /* 0x000fca00078e0009 */
[----:B---3--:R0:W-:Y:S02]  /*14160*/  @P1 LDGSTS.E.BYPASS.LTC128B.128 [R18+0xea00], desc[UR50][R2.64], !P5 ;  /* 0x0ea0000002121fae */ /* 0x0081e4000e901d72 */
.L_x_14550:
[----:B------:R-:W-:Y:S01]  /*14170*/  LOP3.LUT P0, RZ, R0, 0x10, RZ, 0xc0, !PT ;  /* 0x0000001000ff7812 */ /* 0x000fe2000780c0ff */
[----:B------:R-:W-:-:S12]  /*14180*/  BSSY B0, `(.L_x_14480) ;  /* 0x0000008000007945 */ /* 0x000fd80003800000 */
[----:B------:R-:W-:Y:S05]  /*14190*/  @!P0 BRA `(.L_x_14481) ;  /* 0x0000000000188947 */ /* 0x000fea0003800000 */
[----:B0-----:R-:W-:-:S05]  /*141a0*/  IADD3 R2, P0, R24, R14, RZ ;  /* 0x0000000e18027210 */ /* 0x001fca0007f1e0ff */
[----:B------:R-:W-:-:S05]  /*141b0*/  IMAD.X R3, RZ, RZ, R7, P0 ;  /* 0x000000ffff037224 */ /* 0x000fca00000e0607 */
[----:B------:R-:W-:Y:S01]  /*141c0*/  @!PT LDS RZ, [RZ] ;  /* 0x00000000fffff984 */ /* 0x000fe20000000800 */
[----:B------:R-:W-:Y:S01]  /*141d0*/  @!PT LDS RZ, [RZ] ;  /* 0x00000000fffff984 */ /* 0x000fe20000000800 */
[----:B------:R-:W-:Y:S01]  /*141e0*/  @!PT LDS RZ, [RZ] ;  /* 0x00000000fffff984 */ /* 0x000fe20000000800 */
[----:B------:R1:W-:Y:S03]  /*141f0*/  LDGSTS.E.BYPASS.LTC128B.128 [R18+0xf200], desc[UR50][R2.64], !P5 ;  /* 0x0f20000002127fae */ /* 0x0003e6000e901d72 */
.L_x_14481:
[----:B------:R-:W-:Y:S05]  /*14200*/  BSYNC B0 ;  /* 0x0000000000007941 */ /* 0x000fea0003800000 */
.L_x_14480:
[----:B------:R-:W-:Y:S01]  /*14210*/  NOP ;  /* 0x0000000000007918 */ /* 0x000fe20000000000 */
[----:B------:R-:W-:Y:S01]  /*14220*/  SYNCS.ARRIVE.TRANS64.RED.A0T1 RZ, [UR46+0x12430], RZ ;  /* 0x012430ffffff79a7 */ /* 0x000fe2000820042e */
[----:B------:R-:W-:Y:S01]  /*14230*/  ARRIVES.LDGSTSBAR.64.TRANSCNT [UR46+0x12430] ;  /* 0x01243000ff0079b0 */ /* 0x000fe20008000aae */
[----:B------:R-:W-:Y:S01]  /*14240*/  NOP ;  /* 0x0000000000007918 */ /* 0x000fe20000000000 */
[----:B------:R-:W-:-:S06]  /*14250*/  ULOP3.LUT UR4, UR40, 0x2, URZ, 0xfc, !UPT ;  /* 0x0000000228047892 */ /* 0x000fcc000f8efc3f */
[----:B01----:R-:W-:-:S05]  /*14260*/  IMAD.U32 R2, RZ, RZ, UR4 ;  /* 0x00000004ff027e24 */ /* 0x003fca000f8e00ff */
[----:B------:R-:W-:-:S13]  /*14270*/  ISETP.NE.AND P0, PT, R2, 0x3, PT ;  /* 0x000000030200780c */ /* 0x000fda0003f05270 */
[----:B------:R-:W-:Y:S05]  /*14280*/  @!P0 BRA `(.L_x_14482) ;  /* 0x0000000000048947 */ /* 0x000fea0003800000 */
[----:B------:R-:W-:Y:S01]  /*14290*/  BPT.TRAP 0x1 ;  /* 0x000000040000795c */ /* 0x000fe20000300000 */
.L_x_14482:
        /* <DEDUP_REMOVED lines=30> */
.L_x_14483:
[----:B------:R-:W-:Y:S01]  /*14480*/  UISETP.NE.AND UP0, UPT, UR48, URZ, UPT ;  /* 0x0000003f3000728c */ /* 0x000fe2000bf05270 */
[----:B------:R-:W-:Y:S01]  /*14490*/  IMAD.U32 R4, RZ, RZ, UR36 ;  /* 0x00000024ff047e24 */ /* 0x000fe2000f8e00ff */
[----:B------:R-:W0:Y:S01]  /*144a0*/  LDC R7, c[0x0][0x448] ;  /* 0x00011200ff077b82 */ /* 0x000e220000000800 */
[----:B------:R-:W-:Y:S01]  /*144b0*/  VIADD R26, R26, UR41 ;  /* 0x000000291a1a7c36 */ /* 0x000fe20008000000 */
[----:B------:R-:W-:Y:S01]  /*144c0*/  ULDC.64 UR6, c[0x0][0x2c8] ;  /* 0x0000b20000067ab9 */ /* 0x000fe20000000a00 */
[----:B------:R-:W-:Y:S01]  /*144d0*/  IMAD.MOV.U32 R2, RZ, RZ, R4 ;  /* 0x000000ffff027224 */ /* 0x000fe200078e0004 */
[----:B------:R-:W-:Y:S01]  /*144e0*/  PLOP3.LUT P0, PT, PT, PT, UP0, 0x80, 0x0 ;  /* 0x000000000000781c */ /* 0x000fe20003f0f008 */
[----:B------:R-:W-:Y:S01]  /*144f0*/  IMAD.MOV.U32 R0, RZ, RZ, R26 ;  /* 0x000000ffff007224 */ /* 0x000fe200078e001a */
[----:B------:R-:W-:Y:S01]  /*14500*/  PLOP3.LUT P1, PT, PT, PT, UP0, 0x80, 0x0 ;  /* 0x000000000000781c */ /* 0x000fe20003f2f008 */
[----:B------:R-:W-:Y:S02]  /*14510*/  IMAD.U32 R3, RZ, RZ, UR47 ;  /* 0x0000002fff037e24 */ /* 0x000fe4000f8e00ff */
[----:B------:R-:W-:Y:S01]  /*14520*/  @UP0 ULDC UR4, c[0x0][0x44c] ;  /* 0x0001130000040ab9 */ /* 0x000fe20000000800 */
[----:B------:R-:W-:Y:S01]  /*14530*/  IMAD.U32 R5, RZ, RZ, UR37 ;  /* 0x00000025ff057e24 */ /* 0x000fe2000f8e00ff */
[----:B------:R-:W-:-:S06]  /*14540*/  @UP0 ULDC UR8, c[0x0][0x44c] ;  /* 0x0001130000080ab9 */ /* 0x000fcc0000000800 */
[----:B------:R-:W-:Y:S01]  /*14550*/  @P0 IMAD.HI.U32 R4, R26, UR4, RZ ;  /* 0x000000041a040c27 */ /* 0x000fe2000f8e00ff */
[----:B------:R-:W-:Y:S01]  /*14560*/  @UP0 ULDC UR4, c[0x0][0x450] ;  /* 0x0001140000040ab9 */ /* 0x000fe20000000800 */
[----:B------:R-:W-:-:S03]  /*14570*/  PLOP3.LUT P0, PT, PT, PT, UP0, 0x80, 0x0 ;  /* 0x000000000000781c */ /* 0x000fc60003f0f008 */
[----:B------:R-:W-:Y:S01]  /*14580*/  @P1 SHF.R.U32.HI R0, RZ, UR4, R4 ;  /* 0x00000004ff001c19 */ /* 0x000fe20008011604 */
[----:B------:R-:W-:Y:S01]  /*14590*/  ULDC.64 UR4, c[0x0][0x2e0] ;  /* 0x0000b80000047ab9 */ /* 0x000fe20000000a00 */
[----:B------:R-:W-:Y:S01]  /*145a0*/  PLOP3.LUT P1, PT, PT, PT, UP0, 0x80, 0x0 ;  /* 0x000000000000781c */ /* 0x000fe20003f2f008 */
[----:B------:R-:W-:Y:S02]  /*145b0*/  IMAD R4, R17, UR4, RZ ;  /* 0x0000000411047c24 */ /* 0x000fe4000f8e02ff */
[----:B------:R-:W-:-:S04]  /*145c0*/  IMAD.WIDE.U32 R2, R29, UR4, R2 ;  /* 0x000000041d027c25 */ /* 0x000fc8000f8e0002 */
[----:B------:R-:W-:Y:S01]  /*145d0*/  IMAD R5, R29, UR5, R4 ;  /* 0x000000051d057c24 */ /* 0x000fe2000f8e0204 */
[--C-:B------:R-:W-:Y:S01]  /*145e0*/  SHF.R.S32.HI R4, RZ, 0x1f, R0.reuse ;  /* 0x0000001fff047819 */ /* 0x100fe20000011400 */
[----:B------:R-:W-:Y:S01]  /*145f0*/  IMAD.MOV R9, RZ, RZ, -R0 ;  /* 0x000000ffff097224 */ /* 0x000fe200078e0a00 */
[----:B------:R-:W-:Y:S01]  /*14600*/  ULDC.64 UR4, c[0x0][0x2d0] ;  /* 0x0000b40000047ab9 */ /* 0x000fe20000000a00 */
[----:B------:R-:W-:Y:S02]  /*14610*/  IMAD.IADD R3, R3, 0x1, R5 ;  /* 0x0000000103037824 */ /* 0x000fe400078e0205 */
[----:B------:R-:W-:Y:S02]  /*14620*/  IMAD R5, R4, UR4, RZ ;  /* 0x0000000404057c24 */ /* 0x000fe4000f8e02ff */
[----:B0-----:R-:W-:Y:S02]  /*14630*/  IMAD R9, R7, R9, R26 ;  /* 0x0000000907097224 */ /* 0x001fe400078e021a */
[----:B------:R-:W-:-:S02]  /*14640*/  IMAD R11, R0, UR5, R5 ;  /* 0x00000005000b7c24 */ /* 0x000fc4000f8e0205 */
[----:B------:R-:W-:Y:S01]  /*14650*/  IMAD.WIDE.U32 R4, R0, UR4, R2 ;  /* 0x0000000400047c25 */ /* 0x000fe2000f8e0002 */
[----:B------:R-:W-:-:S03]  /*14660*/  SHF.R.S32.HI R0, RZ, 0x1f, R9 ;  /* 0x0000001fff007819 */ /* 0x000fc60000011409 */
[----:B------:R-:W-:Y:S02]  /*14670*/  VIADD R26, R26, 0x80 ;  /* 0x000000801a1a7836 */ /* 0x000fe40000000000 */
[----:B------:R-:W-:Y:S02]  /*14680*/  IMAD R0, R0, UR6, RZ ;  /* 0x0000000600007c24 */ /* 0x000fe4000f8e02ff */
[----:B------:R-:W-:Y:S02]  /*14690*/  IMAD.IADD R5, R5, 0x1, R11 ;  /* 0x0000000105057824 */ /* 0x000fe400078e020b */
[----:B------:R-:W-:Y:S02]  /*146a0*/  IMAD R6, R9, UR7, R0 ;  /* 0x0000000709067c24 */ /* 0x000fe4000f8e0200 */
[----:B------:R-:W-:Y:S01]  /*146b0*/  @P0 IMAD.HI.U32 R0, R26, UR8, RZ ;  /* 0x000000081a000c27 */ /* 0x000fe2000f8e00ff */
[----:B------:R-:W-:-:S03]  /*146c0*/  @UP0 ULDC UR8, c[0x0][0x450] ;  /* 0x0001140000080ab9 */ /* 0x000fc60000000800 */
[----:B------:R-:W-:-:S04]  /*146d0*/  IMAD.WIDE.U32 R4, R9, UR6, R4 ;  /* 0x0000000609047c25 */ /* 0x000fc8000f8e0004 */
[----:B------:R-:W-:Y:S01]  /*146e0*/  IMAD.MOV.U32 R8, RZ, RZ, R26 ;  /* 0x000000ffff087224 */ /* 0x000fe200078e001a */
[----:B------:R-:W-:Y:S01]  /*146f0*/  @P1 SHF.R.U32.HI R8, RZ, UR8, R0 ;  /* 0x00000008ff081c19 */ /* 0x000fe20008011600 */
[----:B------:R-:W-:Y:S02]  /*14700*/  ULDC.64 UR8, c[0x0][0x280] ;  /* 0x0000a00000087ab9 */ /* 0x000fe40000000a00 */
[----:B------:R-:W-:Y:S02]  /*14710*/  IADD3 R0, P0, R4, UR8, RZ ;  /* 0x0000000804007c10 */ /* 0x000fe4000ff1e0ff */
[----:B------:R-:W-:Y:S02]  /*14720*/  IMAD.WIDE.U32 R2, R8, UR4, R2 ;  /* 0x0000000408027c25 */ /* 0x000fe4000f8e0002 */
[----:B------:R-:W-:Y:S02]  /*14730*/  IADD3.X R4, R5, UR9, R6, P0, !PT ;  /* 0x0000000905047c10 */ /* 0x000fe400087fe406 */
[----:B------:R-:W-:-:S05]  /*14740*/  SHF.R.S32.HI R5, RZ, 0x1f, R8 ;  /* 0x0000001fff057819 */ /* 0x000fca0000011408 */
[----:B------:R-:W-:Y:S01]  /*14750*/  IMAD R5, R5, UR4, RZ ;  /* 0x0000000405057c24 */ /* 0x000fe2000f8e02ff */
[----:B------:R-:W-:-:S03]  /*14760*/  ULDC UR4, c[0x0][0x2b8] ;  /* 0x0000ae0000047ab9 */ /* 0x000fc60000000800 */
[----:B------:R-:W-:Y:S02]  /*14770*/  IMAD R9, R8, UR5, R5 ;  /* 0x0000000508097c24 */ /* 0x000fe4000f8e0205 */
[----:B------:R-:W-:Y:S02]  /*14780*/  IMAD.MOV R5, RZ, RZ, -R8 ;  /* 0x000000ffff057224 */ /* 0x000fe400078e0a08 */
[----:B------:R-:W-:Y:S02]  /*14790*/  IMAD.IADD R3, R3, 0x1, R9 ;  /* 0x0000000103037824 */ /* 0x000fe400078e0209 */
[----:B------:R-:W-:-:S04]  /*147a0*/  IMAD R5, R7, R5, R26 ;  /* 0x0000000507057224 */ /* 0x000fc800078e021a */
[----:B------:R-:W-:Y:S01]  /*147b0*/  IMAD.WIDE.U32 R2, R5, UR6, R2 ;  /* 0x0000000605027c25 */ /* 0x000fe2000f8e0002 */
[----:B------:R-:W-:-:S05]  /*147c0*/  SHF.R.S32.HI R6, RZ, 0x1f, R5 ;  /* 0x0000001fff067819 */ /* 0x000fca0000011405 */
[----:B------:R-:W-:-:S04]  /*147d0*/  IMAD R6, R6, UR6, RZ ;  /* 0x0000000606067c24 */ /* 0x000fc8000f8e02ff */
[----:B------:R-:W-:Y:S01]  /*147e0*/  IMAD R9, R5, UR7, R6 ;  /* 0x0000000705097c24 */ /* 0x000fe2000f8e0206 */
[----:B------:R-:W-:-:S04]  /*147f0*/  IADD3 R5, P0, R2, UR8, RZ ;  /* 0x0000000802057c10 */ /* 0x000fc8000ff1e0ff */
        /* <DEDUP_REMOVED lines=26> */
[----:B------:R-:W-:-:S04]  /*149a0*/  VIADD R3, R6, 0x40 ;  /* 0x0000004006037836 */ /* 0x000fc80000000000 */
[----:B---3--:R-:W-:Y:S01]  /*149b0*/  @!P1 IMAD.X R9, RZ, RZ, R9, P2 ;  /* 0x000000ffff099224 */ /* 0x008fe200010e0609 */
[----:B------:R-:W-:-:S03]  /*149c0*/  ISETP.GE.AND P2, PT, R3, R7, PT ;  /* 0x000000070300720c */ /* 0x000fc60003f46270 */
[----:B------:R-:W-:-:S05]  /*149d0*/  @!P1 IMAD.MOV.U32 R3, RZ, RZ, R9 ;  /* 0x000000ffff039224 */ /* 0x000fca00078e0009 */
[----:B------:R4:W-:Y:S05]  /*149e0*/  @!P1 LDGSTS.E.BYPASS.LTC128B.128 [R18+0xaa00], desc[UR50][R2.64], !P0 ;  /* 0x0aa0000002129fae */ /* 0x0009ea000c101d72 */
[----:B----4-:R-:W-:Y:S01]  /*149f0*/  @!P2 IADD3 R2, P1, R24, R12, RZ ;  /* 0x0000000c1802a210 */ /* 0x010fe20007f3e0ff */
[----:B------:R-:W-:-:S04]  /*14a00*/  VIADD R12, R6, 0x60 ;  /* 0x00000060060c7836 */ /* 0x000fc80000000000 */
[----:B0-----:R-:W-:Y:S01]  /*14a10*/  @!P2 IMAD.X R3, RZ, RZ, R10, P1 ;  /* 0x000000ffff03a224 */ /* 0x001fe200008e060a */
[----:B------:R-:W-:-:S04]  /*14a20*/  ISETP.GE.AND P1, PT, R12, R7, PT ;  /* 0x000000070c00720c */ /* 0x000fc80003f26270 */
[----:B------:R0:W-:Y:S09]  /*14a30*/  @!P2 LDGSTS.E.BYPASS.LTC128B.128 [R18+0xb200], desc[UR50][R2.64], !P0 ;  /* 0x0b2000000212afae */ /* 0x0001f2000c101d72 */
[----:B------:R-:W-:Y:S01]  /*14a40*/  @!P1 IADD3 R9, P2, R24, R0, RZ ;  /* 0x0000000018099210 */ /* 0x000fe20007f5e0ff */
[----:B------:R-:W-:Y:S01]  /*14a50*/  VIADD R0, R6, 0x80 ;  /* 0x0000008006007836 */ /* 0x000fe20000000000 */
[----:B0-----:R-:W0:Y:S03]  /*14a60*/  SHFL.IDX PT, R2, R8, RZ, 0x1c1f ;  /* 0x001c1fff08027589 */ /* 0x001e2600000e0000 */
        /* <DEDUP_REMOVED lines=8> */
[----:B0-----:R-:W-:Y:S02]  /*14af0*/  @!P2 IMAD.MOV.U32 R2, RZ, RZ, R0 ;  /* 0x000000ffff02a224 */ /* 0x001fe400078e0000 */
[----:B------:R-:W-:-:S05]  /*14b00*/  @!P2 IMAD.MOV.U32 R3, RZ, RZ, R17 ;  /* 0x000000ffff03a224 */ /* 0x000fca00078e0011 */
[----:B-1-3--:R2:W-:Y:S02]  /*14b10*/  @!P2 LDGSTS.E.BYPASS.LTC128B.128 [R18+0xc200], desc[UR50][R2.64], !P0 ;  /* 0x0c2000000212afae */ /* 0x00a5e4000c101d72 */
.L_x_14563:
[----:B------:R-:W-:Y:S02]  /*14b20*/  VIADD R6, R6, 0xa0 ;  /* 0x000000a006067836 */ /* 0x000fe40000000000 */
[----:B------:R-:W-:-:S03]  /*14b30*/  IMAD.MOV.U32 R0, RZ, RZ, 0x1 ;  /* 0x00000001ff007424 */ /* 0x000fc600078e00ff */
        /* <DEDUP_REMOVED lines=15> */
.L_x_14564:
        /* <DEDUP_REMOVED lines=8> */
[----:B------:R-:W-:Y:S01]  /*14cb0*/  LOP3.LUT R5, RZ, UR42, RZ, 0x33, !PT ;  /* 0x0000002aff057c12 */ /* 0x000fe2000f8e33ff */
[----:B------:R-:W-:Y:S01]  /*14cc0*/  UIMAD UR4, UR4, UR38, URZ ;  /* 0x00000026040472a4 */ /* 0x000fe2000f8e023f */
[----:B------:R-:W-:-:S05]  /*14cd0*/  IMAD.MOV.U32 R21, RZ, RZ, RZ ;  /* 0x000000ffff157224 */ /* 0x000fca00078e00ff */
[----:B0-----:R-:W-:-:S04]  /*14ce0*/  LOP3.LUT R0, RZ, UR4, RZ, 0x33, !PT ;  /* 0x00000004ff007c12 */ /* 0x001fc8000f8e33ff */
[----:B------:R-:W-:-:S04]  /*14cf0*/  VIADDMNMX R0, R0, -UR44, R3, !PT ;  /* 0x8000002c00007c46 */ /* 0x000fc8000f800103 */
[----:B------:R-:W-:Y:S01]  /*14d00*/  VIMNMX R5, R0, R5, !PT ;  /* 0x0000000500057248 */ /* 0x000fe20007fe0100 */
[----:B-1----:R-:W-:-:S05]  /*14d10*/  IMAD.SHL.U32 R2, R2, 0x20, RZ ;  /* 0x0000002002027824 */ /* 0x002fca00078e00ff */
[----:B------:R-:W-:-:S04]  /*14d20*/  LOP3.LUT R2, R2, 0x60, RZ, 0xc0, !PT ;  /* 0x0000006002027812 */ /* 0x000fc800078ec0ff */
[----:B------:R-:W-:Y:S02]  /*14d30*/  IADD3 R16, R2, R16, R28 ;  /* 0x0000001002107210 */ /* 0x000fe40007ffe01c */
[----:B------:R-:W-:-:S03]  /*14d40*/  IADD3 R2, -R5, -0x2, RZ ;  /* 0xfffffffe05027810 */ /* 0x000fc60007ffe1ff */
[----:B------:R-:W-:Y:S02]  /*14d50*/  VIADD R16, R16, 0xfffffe20 ;  /* 0xfffffe2010107836 */ /* 0x000fe40000000000 */
[----:B------:R0:W-:Y:S02]  /*14d60*/  STL [R1+0xc], R2 ;  /* 0x00000c0201007387 */ /* 0x0001e40000100800 */
[----:B------:R-:W-:-:S07]  /*14d70*/  IMAD R0, R5, -0xa0, R16 ;  /* 0xffffff6005007824 */ /* 0x000fce00078e0210 */
.L_x_14501:
[----:B--2---:R-:W2:Y:S01]  /*14d80*/  LDL R12, [R1+0x1c] ;  /* 0x00001c00010c7983 */ /* 0x004ea20000100800 */
[----:B0-----:R-:W0:Y:S03]  /*14d90*/  LDC R2, c[0x0][0x430] ;  /* 0x00010c00ff027b82 */ /* 0x001e260000000800 */
[----:B------:R-:W3:Y:S04]  /*14da0*/  LDL R8, [R1+0x18] ;  /* 0x0000180001087983 */ /* 0x000ee80000100800 */
[----:B------:R-:W4:Y:S01]  /*14db0*/  LDL R6, [R1+0x8] ;  /* 0x0000080001067983 */ /* 0x000f220000100800 */
[----:B------:R-:W-:Y:S01]  /*14dc0*/  VIADD R10, R0, 0x80 ;  /* 0x00000080000a7836 */ /* 0x000fe20000000000 */
[----:B------:R-:W-:Y:S01]  /*14dd0*/  ULDC.64 UR4, c[0x0][0x428] ;  /* 0x00010a0000047ab9 */ /* 0x000fe20000000a00 */
[----:B------:R-:W-:Y:S01]  /*14de0*/  IMAD.MOV.U32 R11, RZ, RZ, R0 ;  /* 0x000000ffff0b7224 */ /* 0x000fe200078e0000 */
[----:B------:R-:W4:Y:S01]  /*14df0*/  LDL.LU R13, [R1+0xc] ;  /* 0x00000c00010d7983 */ /* 0x000f220000300800 */
[----:B0-----:R-:W-:-:S13]  /*14e00*/  ISETP.NE.AND P0, PT, R2, 0x1, PT ;  /* 0x000000010200780c */ /* 0x001fda0003f05270 */
[----:B------:R-:W0:Y:S08]  /*14e10*/  @P0 LDC R3, c[0x0][0x434] ;  /* 0x00010d00ff030b82 */ /* 0x000e300000000800 */
[----:B------:R-:W1:Y:S08]  /*14e20*/  @P0 LDC R5, c[0x0][0x438] ;  /* 0x00010e00ff050b82 */ /* 0x000e700000000800 */
[----:B------:R-:W1:Y:S08]  /*14e30*/  @P0 LDC R7, c[0x0][0x434] ;  /* 0x00010d00ff070b82 */ /* 0x000e700000000800 */
[----:B------:R-:W1:Y:S01]  /*14e40*/  @P0 LDC R9, c[0x0][0x438] ;  /* 0x00010e00ff090b82 */ /* 0x000e620000000800 */
[----:B0-----:R-:W-:-:S05]  /*14e50*/  @P0 IMAD.HI.U32 R2, R0, R3, RZ ;  /* 0x0000000300020227 */ /* 0x001fca00078e00ff */
[----:B-1----:R-:W-:Y:S01]  /*14e60*/  @P0 SHF.R.U32.HI R11, RZ, R5, R2 ;  /* 0x00000005ff0b0219 */ /* 0x002fe20000011602 */
        /* <DEDUP_REMOVED lines=17> */
[----:B------:R-:W-:Y:S01]  /*14f80*/  @!P1 LEA R4, P0, R2, UR4, 0x2 ;  /* 0x0000000402049c11 */ /* 0x000fe2000f8010ff */
[----:B------:R-:W-:-:S03]  /*14f90*/  IMAD.MOV.U32 R8, RZ, RZ, RZ ;  /* 0x000000ffff087224 */ /* 0x000fc600078e00ff */
        /* <DEDUP_REMOVED lines=17> */
.L_x_14487:
[----:B------:R-:W-:Y:S02]  /*150b0*/  LEA R5, R4, UR46, 0x3 ;  /* 0x0000002e04057c11 */ /* 0x000fe4000f8e18ff */
[----:B------:R-:W-:-:S04]  /*150c0*/  SHF.L.U32 R29, R3, 0x1f, RZ ;  /* 0x0000001f031d7819 */ /* 0x000fc800000006ff */
[----:B------:R-:W0:Y:S02]  /*150d0*/  SYNCS.PHASECHK.TRANS64.TRYWAIT P1, [R5+URZ+0x12480], R29 ;  /* 0x0124801d050075a7 */ /* 0x000e24000802017f */
[----:B0-----:R-:W-:Y:S05]  /*150e0*/  @!P1 BRA `(.L_x_14488) ;  /* 0x00000034000c9947 */ /* 0x001fea0003800000 */
.L_x_14565:
        /* <DEDUP_REMOVED lines=22> */
[----:B------:R-:W-:Y:S02]  /*15250*/  IMAD.IADD R7, R3, 0x1, R6 ;  /* 0x0000000103077824 */ /* 0x000fe400078e0206 */
[----:B------:R-:W-:Y:S02]  /*15260*/  IMAD.MOV.U32 R6, RZ, RZ, R2 ;  /* 0x000000ffff067224 */ /* 0x000fe400078e0002 */
        /* <DEDUP_REMOVED lines=31> */
[----:B---3--:R-:W-:-:S05]  /*15460*/  IADD3 R2, P1, R11, R2, RZ ;  /* 0x000000020b027210 */ /* 0x008fca0007f3e0ff */
[----:B----4-:R-:W-:Y:S02]  /*15470*/  IMAD.X R3, RZ, RZ, R3, P1 ;  /* 0x000000ffff037224 */ /* 0x010fe400008e0603 */
        /* <DEDUP_REMOVED lines=18> */
.L_x_14577:
        /* <DEDUP_REMOVED lines=19> */
.L_x_14490:
[----:B------:R2:W-:Y:S01]  /*156d0*/  SYNCS.ARRIVE.TRANS64.A1T0 RZ, [R5+URZ+0x12470], RZ ;  /* 0x012470ff05ff79a7 */ /* 0x0005e2000810003f */
[----:B------:R-:W-:Y:S05]  /*156e0*/  @!P2 BRA `(.L_x_14491) ;  /* 0x000000000004a947 */ /* 0x000fea0003800000 */
[----:B------:R-:W-:Y:S01]  /*156f0*/  BPT.TRAP 0x1 ;  /* 0x000000040000795c */ /* 0x000fe20000300000 */
.L_x_14491:
[----:B------:R-:W3:Y:S02]  /*15700*/  SYNCS.PHASECHK.TRANS64.TRYWAIT P1, [R5+URZ+0x12440], R29 ;  /* 0x0124401d050075a7 */ /* 0x000ee4000802017f */
[----:B---3--:R-:W-:Y:S05]  /*15710*/  @!P1 BRA `(.L_x_14492) ;  /* 0x0000003400349947 */ /* 0x008fea0003800000 */
.L_x_14578:
        /* <DEDUP_REMOVED lines=25> */
[----:B-----5:R-:W-:-:S05]  /*158b0*/  IMAD.SHL.U32 R17, R17, 0x10, RZ ;  /* 0x0000001011117824 */ /* 0x020fca00078e00ff */
[----:B------:R-:W-:Y:S02]  /*158c0*/  LOP3.LUT R17, R17, 0x30, RZ, 0xc0, !PT ;  /* 0x0000003011117812 */ /* 0x000fe400078ec0ff */
        /* <DEDUP_REMOVED lines=38> */
.L_x_14590:
        /* <DEDUP_REMOVED lines=16> */
.L_x_14494:
[----:B------:R-:W-:Y:S01]  /*15c30*/  IMAD.U32 R2, RZ, RZ, UR40 ;  /* 0x00000028ff027e24 */ /* 0x000fe2000f8e00ff */
[----:B------:R0:W-:Y:S04]  /*15c40*/  SYNCS.ARRIVE.TRANS64.A1T0 RZ, [R5+URZ+0x12430], RZ ;  /* 0x012430ff05ff79a7 */ /* 0x0001e8000810003f */
[----:B------:R-:W-:-:S04]  /*15c50*/  LOP3.LUT R2, R2, 0x1, RZ, 0xfc, !PT ;  /* 0x0000000102027812 */ /* 0x000fc800078efcff */
[----:B------:R-:W-:-:S13]  /*15c60*/  ISETP.NE.AND P1, PT, R2, 0x3, PT ;  /* 0x000000030200780c */ /* 0x000fda0003f25270 */
[----:B0-----:R-:W-:Y:S05]  /*15c70*/  @!P1 BRA `(.L_x_14495) ;  /* 0x0000000000049947 */ /* 0x001fea0003800000 */
[----:B------:R-:W-:Y:S01]  /*15c80*/  BPT.TRAP 0x1 ;  /* 0x000000040000795c */ /* 0x000fe20000300000 */
.L_x_14495:
[----:B------:R-:W-:Y:S02]  /*15c90*/  LOP3.LUT R2, R24, 0x1, RZ, 0x3c, !PT ;  /* 0x0000000118027812 */ /* 0x000fe400078e3cff */
[----:B------:R-:W-:Y:S02]  /*15ca0*/  LEA R3, R21, UR46, 0x3 ;  /* 0x0000002e15037c11 */ /* 0x000fe4000f8e18ff */
[----:B------:R-:W-:-:S04]  /*15cb0*/  SHF.L.U32 R2, R2, 0x1f, RZ ;  /* 0x0000001f02027819 */ /* 0x000fc800000006ff */
[----:B------:R-:W0:Y:S02]  /*15cc0*/  SYNCS.PHASECHK.TRANS64.TRYWAIT P2, [R3+URZ+0x12470], R2 ;  /* 0x01247002030075a7 */ /* 0x000e24000804017f */
[----:B0-----:R-:W-:Y:S05]  /*15cd0*/  @!P2 BRA `(.L_x_14496) ;  /* 0x000000340038a947 */ /* 0x001fea0003800000 */
.L_x_14591:
[----:B------:R-:W-:-:S06]  /*15ce0*/  ULOP3.LUT UR4, UR40, 0x2, URZ, 0xfc, !UPT ;  /* 0x0000000228047892 */ /* 0x000fcc000f8efc3f */
[----:B--23--:R-:W-:-:S05]  /*15cf0*/  IMAD.U32 R5, RZ, RZ, UR4 ;  /* 0x00000004ff057e24 */ /* 0x00cfca000f8e00ff */
[----:B------:R-:W-:-:S13]  /*15d00*/  ISETP.NE.AND P2, PT, R5, 0x3, PT ;  /* 0x000000030500780c */ /* 0x000fda0003f45270 */
[----:B------:R-:W-:Y:S05]  /*15d10*/  @!P2 BRA `(.L_x_14497) ;  /* 0x000000000004a947 */ /* 0x000fea0003800000 */
[----:B------:R-:W-:Y:S01]  /*15d20*/  BPT.TRAP 0x1 ;  /* 0x000000040000795c */ /* 0x000fe20000300000 */
.L_x_14497:
[----:B------:R-:W-:Y:S01]  /*15d30*/  SHF.L.U32 R6, R24, 0x1f, RZ ;  /* 0x0000001f18067819 */ /* 0x000fe200000006ff */
[----:B0-----:R-:W-:-:S03]  /*15d40*/  IMAD R2, R21, 0x2800, RZ ;  /* 0x0000280015027824 */ /* 0x001fc600078e02ff */
[----:B------:R-:W0:Y:S02]  /*15d50*/  SYNCS.PHASECHK.TRANS64.TRYWAIT P2, [R3+URZ+0x12460], R6 ;  /* 0x01246006030075a7 */ /* 0x000e24000804017f */
[----:B0-----:R-:W-:Y:S05]  /*15d60*/  @!P2 BRA `(.L_x_14498) ;  /* 0x000000340028a947 */ /* 0x001fea0003800000 */
.L_x_14592:
        /* <DEDUP_REMOVED lines=42> */
[--C-:B------:R-:W-:Y:S01]  /*16010*/  IMAD.IADD R5, R8, 0x1, R23.reuse ;  /* 0x0000000108057824 */ /* 0x100fe200078e0217 */
        /* <DEDUP_REMOVED lines=18> */
.L_x_14499:
[----:B-1----:R1:W-:Y:S01]  /*16140*/  SYNCS.ARRIVE.TRANS64.A1T0 RZ, [R3+URZ+0x12450], RZ ;  /* 0x012450ff03ff79a7 */ /* 0x0023e2000810003f */
[----:B------:R-:W-:Y:S06]  /*16150*/  BAR.SYNC.DEFER_BLOCKING 0x2, 0x80 ;  /* 0x0082000000007b1d */ /* 0x000fec0000010000 */
[----:B------:R-:W-:Y:S05]  /*16160*/  @!P1 BRA `(.L_x_14500) ;  /* 0x0000000000049947 */ /* 0x000fea0003800000 */
[----:B------:R-:W-:Y:S01]  /*16170*/  BPT.TRAP 0x1 ;  /* 0x000000040000795c */ /* 0x000fe20000300000 */
.L_x_14500:
[----:B------:R2:W5:Y:S01]  /*16180*/  LDL R24, [R1+0x4] ;  /* 0x0000040001187983 */ /* 0x0005620000100800 */
[----:B-1----:R-:W-:Y:S02]  /*16190*/  VIADD R3, R3, 0x12480 ;  /* 0x0001248003037836 */ /* 0x002fe40000000000 */
[----:B------:R-:W-:Y:S01]  /*161a0*/  VIADD R0, R0, 0xffffff60 ;  /* 0xffffff6000007836 */ /* 0x000fe20000000000 */
[----:B0-----:R-:W0:Y:S01]  /*161b0*/  S2R R2, SR_CgaCtaId ;  /* 0x0000000000027919 */ /* 0x001e220000008800 */
[----:B------:R-:W-:Y:S01]  /*161c0*/  IMAD.MOV.U32 R21, RZ, RZ, R4 ;  /* 0x000000ffff157224 */ /* 0x000fe200078e0004 */
[----:B0-----:R-:W-:-:S04]  /*161d0*/  PRMT R3, R2, 0x654, R3 ;  /* 0x0000065402037816 */ /* 0x001fc80000000003 */
[----:B------:R2:W-:Y:S01]  /*161e0*/  SYNCS.ARRIVE.TRANS64.RED.A1T0 RZ, [R3+URZ], RZ ;  /* 0x000000ff03ff79a7 */ /* 0x0005e2000810043f */
[----:B------:R-:W-:Y:S05]  /*161f0*/  @P0 BRA `(.L_x_14501) ;  /* 0xffffffe800e00947 */ /* 0x000fea000383ffff */
[----:B------:R-:W-:Y:S05]  /*16200*/  BRA `(.L_x_14502) ;  /* 0x00000000000c7947 */ /* 0x000fea0003800000 */
.L_x_14486:
[----:B0-----:R-:W-:Y:S02]  /*16210*/  IMAD.MOV.U32 R0, RZ, RZ, 0x1 ;  /* 0x00000001ff007424 */ /* 0x001fe400078e00ff */
[----:B------:R-:W-:-:S03]  /*16220*/  IMAD.MOV.U32 R4, RZ, RZ, RZ ;  /* 0x000000ffff047224 */ /* 0x000fc600078e00ff */
[----:B------:R0:W-:Y:S04]  /*16230*/  STL [R1+0x4], R0 ;  /* 0x0000040001007387 */ /* 0x0001e80000100800 */
.L_x_14502:
[----:B------:R-:W-:-:S06]  /*16240*/  ULOP3.LUT UR4, UR40, 0x1, URZ, 0xfc, !UPT ;  /* 0x0000000128047892 */ /* 0x000fcc000f8efc3f */
[----:B0-----:R-:W-:-:S05]  /*16250*/  IMAD.U32 R0, RZ, RZ, UR4 ;  /* 0x00000004ff007e24 */ /* 0x001fca000f8e00ff */
[----:B------:R-:W-:-:S13]  /*16260*/  ISETP.NE.AND P1, PT, R0, 0x3, PT ;  /* 0x000000030000780c */ /* 0x000fda0003f25270 */
[----:B------:R-:W-:Y:S05]  /*16270*/  @!P1 BRA `(.L_x_14503) ;  /* 0x0000000000049947 */ /* 0x000fea0003800000 */
[----:B------:R-:W-:Y:S01]  /*16280*/  BPT.TRAP 0x1 ;  /* 0x000000040000795c */ /* 0x000fe20000300000 */
.L_x_14503:
[----:B------:R-:W2:Y:S01]  /*16290*/  LDL R0, [R1+0x4] ;  /* 0x0000040001007983 */ /* 0x000ea20000100800 */
[----:B------:R-:W-:Y:S01]  /*162a0*/  LEA R2, R4, UR46, 0x3 ;  /* 0x0000002e04027c11 */ /* 0x000fe2000f8e18ff */
[----:B------:R-:W-:Y:S01]  /*162b0*/  BSSY B0, `(.L_x_14504) ;  /* 0x0000005000007945 */ /* 0x000fe20003800000 */
[----:B--2---:R-:W-:-:S04]  /*162c0*/  LOP3.LUT R3, R0, 0x1, RZ, 0x3c, !PT ;  /* 0x0000000100037812 */ /* 0x004fc800078e3cff */
[----:B------:R-:W-:-:S04]  /*162d0*/  SHF.L.U32 R3, R3, 0x1f, RZ ;  /* 0x0000001f03037819 */ /* 0x000fc800000006ff */
[----:B------:R-:W0:Y:S02]  /*162e0*/  SYNCS.PHASECHK.TRANS64.TRYWAIT P0, [R2+URZ+0x12470], R3 ;  /* 0x01247003020075a7 */ /* 0x000e24000800017f */
[----:B0-----:R-:W-:Y:S05]  /*162f0*/  @!P0 BRA `(.L_x_14505) ;  /* 0x0000002c00d88947 */ /* 0x001fea0003800000 */
.L_x_14593:
[----:B------:R-:W-:Y:S05]  /*16300*/  BSYNC B0 ;  /* 0x0000000000007941 */ /* 0x000fea0003800000 */
.L_x_14504:
[----:B------:R-:W-:-:S06]  /*16310*/  ULOP3.LUT UR4, UR40, 0x2, URZ, 0xfc, !UPT ;  /* 0x0000000228047892 */ /* 0x000fcc000f8efc3f */
[----:B------:R-:W-:-:S05]  /*16320*/  IMAD.U32 R0, RZ, RZ, UR4 ;  /* 0x00000004ff007e24 */ /* 0x000fca000f8e00ff */
[----:B------:R-:W-:-:S13]  /*16330*/  ISETP.NE.AND P0, PT, R0, 0x3, PT ;  /* 0x000000030000780c */ /* 0x000fda0003f05270 */
[----:B------:R-:W-:Y:S05]  /*16340*/  @!P0 BRA `(.L_x_14506) ;  /* 0x0000000000048947 */ /* 0x000fea0003800000 */
[----:B------:R-:W-:Y:S01]  /*16350*/  BPT.TRAP 0x1 ;  /* 0x000000040000795c */ /* 0x000fe20000300000 */
.L_x_14506:
[----:B------:R-:W2:Y:S02]  /*16360*/  LDL R0, [R1+0x4] ;  /* 0x0000040001007983 */ /* 0x000ea40000100800 */
[----:B--2---:R-:W-:Y:S01]  /*16370*/  SHF.L.U32 R5, R0, 0x1f, RZ ;  /* 0x0000001f00057819 */ /* 0x004fe200000006ff */
[----:B------:R-:W-:-:S03]  /*16380*/  IMAD R0, R4, 0x2800, RZ ;  /* 0x0000280004007824 */ /* 0x000fc600078e02ff */
[----:B------:R-:W1:Y:S02]  /*16390*/  SYNCS.PHASECHK.TRANS64.TRYWAIT P0, [R2+URZ+0x12460], R5 ;  /* 0x01246005020075a7 */ /* 0x000e64000800017f */
[----:B0-----:R-:W-:Y:S01]  /*163a0*/  LOP3.LUT R3, R0, R22, RZ, 0xfc, !PT ;  /* 0x0000001600037212 */ /* 0x001fe200078efcff */
[----:B-1----:R-:W-:Y:S06]  /*163b0*/  @!P0 BRA `(.L_x_14507) ;  /* 0x0000002c00bc8947 */ /* 0x002fec0003800000 */
.L_x_14594:
[----:B------:R-:W-:Y:S05]  /*163c0*/  WARPSYNC.ALL ;  /* 0x0000000000007948 */ /* 0x000fea0003800000 */
[----:B------:R1:W2:Y:S01]  /*163d0*/  LDSM.16.MT88.4 R8, [R3+UR46+0x5200] ;  /* 0x0052002e0308783b */ /* 0x0002a20008004200 */
[C---:B------:R-:W-:Y:S01]  /*163e0*/  LOP3.LUT R6, R0.reuse, R19, RZ, 0xfc, !PT ;  /* 0x0000001300067212 */ /* 0x040fe200078efcff */
[----:B0-----:R-:W-:Y:S01]  /*163f0*/  VIADD R5, R0, 0x800 ;  /* 0x0000080000057836 */ /* 0x001fe20000000000 */
[----:B------:R-:W-:-:S03]  /*16400*/  ULOP3.LUT UR4, UR40, 0x2, URZ, 0xfc, !UPT ;  /* 0x0000000228047892 */ /* 0x000fc6000f8efc3f */
[----:B------:R-:W-:Y:S01]  /*16410*/  IMAD.IADD R6, R6, 0x1, R23 ;  /* 0x0000000106067824 */ /* 0x000fe200078e0217 */
        /* <DEDUP_REMOVED lines=38> */
[----:B------:R-:W-:Y:S04]  /*16680*/  STSM.16.M88.4 [R16], R12 ;  /* 0x0000000c10007844 */ /* 0x000fe80000000200 */
[----:B------:R-:W0:Y:S01]  /*16690*/  LDSM.16.MT88.4 R8, [R8+UR46+0x5200] ;  /* 0x0052002e0808783b */ /* 0x000e220008004200 */
[----:B------:R-:W-:Y:S01]  /*166a0*/  IMAD.IADD R0, R0, 0x1, R23 ;  /* 0x0000000100007824 */ /* 0x000fe200078e0217 */
        /* <DEDUP_REMOVED lines=13> */
.L_x_14508:
[----:B-1----:R1:W-:Y:S01]  /*16780*/  SYNCS.ARRIVE.TRANS64.A1T0 RZ, [R2+URZ+0x12450], RZ ;  /* 0x012450ff02ff79a7 */ /* 0x0023e2000810003f */
[----:B------:R-:W-:Y:S06]  /*16790*/  BAR.SYNC.DEFER_BLOCKING 0x2, 0x80 ;  /* 0x0082000000007b1d */ /* 0x000fec0000010000 */
[----:B------:R-:W-:Y:S05]  /*167a0*/  @!P1 BRA `(.L_x_14509) ;  /* 0x0000000000049947 */ /* 0x000fea0003800000 */
[----:B------:R-:W-:Y:S01]  /*167b0*/  BPT.TRAP 0x1 ;  /* 0x000000040000795c */ /* 0x000fe20000300000 */
.L_x_14509:
        /* <DEDUP_REMOVED lines=11> */
.L_x_14460:
[----:B------:R-:W0:Y:S01]  /*16870*/  S2R R5, SR_CgaCtaId ;  /* 0x0000000000057919 */ /* 0x000e220000008800 */
[----:B------:R-:W-:Y:S02]  /*16880*/  MOV R4, 0x400 ;  /* 0x0000040000047802 */ /* 0x000fe40000000f00 */
[----:B------:R-:W-:Y:S02]  /*16890*/  SHF.L.U32 R3, R3, 0x1f, RZ ;  /* 0x0000001f03037819 */ /* 0x000fe400000006ff */
[----:B0-----:R-:W-:-:S04]  /*168a0*/  LEA R6, R5, R4, 0x18 ;  /* 0x0000000405067211 */ /* 0x001fc800078ec0ff */
[----:B------:R-:W0:Y:S02]  /*168b0*/  SYNCS.PHASECHK.TRANS64.TRYWAIT P0, [R6+URZ+0x12420], R3 ;  /* 0x01242003060075a7 */ /* 0x000e24000800017f */
[----:B0-----:R-:W-:Y:S05]  /*168c0*/  @!P0 BRA `(.L_x_14510) ;  /* 0x00000028008c8947 */ /* 0x001fea0003800000 */
.L_x_14595:
        /* <DEDUP_REMOVED lines=13> */
.L_x_14511:
[----:B------:R-:W-:Y:S01]  /*169a0*/  IMAD R5, R2, 0x8, R6 ;  /* 0x0000000802057824 */ /* 0x000fe200078e0206 */
[----:B------:R-:W-:Y:S01]  /*169b0*/  SHF.L.U32 R4, R0, 0x1f, RZ ;  /* 0x0000001f00047819 */ /* 0x000fe200000006ff */
[----:B------:R-:W-:-:S03]  /*169c0*/  VIADD R2, R2, 0x1 ;  /* 0x0000000102027836 */ /* 0x000fc60000000000 */
[----:B------:R-:W0:Y:S02]  /*169d0*/  SYNCS.PHASECHK.TRANS64.TRYWAIT P1, [R5+URZ+0x12440], R4 ;  /* 0x01244004050075a7 */ /* 0x000e24000802017f */
[----:B------:R-:W-:-:S04]  /*169e0*/  ISETP.NE.AND P2, PT, R2, 0x2, PT ;  /* 0x000000020200780c */ /* 0x000fc80003f45270 */
[----:B------:R-:W-:Y:S01]  /*169f0*/  SEL R3, RZ, 0x1, P2 ;  /* 0x00000001ff037807 */ /* 0x000fe20001000000 */
[----:B0-----:R-:W-:Y:S08]  /*16a00*/  @!P1 BRA `(.L_x_14512) ;  /* 0x0000002800509947 */ /* 0x001ff00003800000 */
.L_x_14596:
[----:B------:R-:W-:Y:S02]  /*16a10*/  SEL R2, R2, RZ, P2 ;  /* 0x000000ff02027207 */ /* 0x000fe40001000000 */
[----:B------:R-:W-:Y:S01]  /*16a20*/  LOP3.LUT R0, R0, R3, RZ, 0x3c, !PT ;  /* 0x0000000300007212 */ /* 0x000fe200078e3cff */
[----:B------:R-:W-:Y:S06]  /*16a30*/  @!P0 BRA `(.L_x_14513) ;  /* 0x0000000000048947 */ /* 0x000fec0003800000 */
[----:B------:R-:W-:Y:S01]  /*16a40*/  BPT.TRAP 0x1 ;  /* 0x000000040000795c */ /* 0x000fe20000300000 */
.L_x_14513:
[----:B------:R-:W-:Y:S01]  /*16a50*/  IMAD R3, R2, 0x8, R6 ;  /* 0x0000000802037824 */ /* 0x000fe200078e0206 */
[----:B------:R-:W-:-:S04]  /*16a60*/  SHF.L.U32 R0, R0, 0x1f, RZ ;  /* 0x0000001f00007819 */ /* 0x000fc800000006ff */
[----:B------:R-:W1:Y:S02]  /*16a70*/  SYNCS.PHASECHK.TRANS64.TRYWAIT P1, [R3+URZ+0x12440], R0 ;  /* 0x01244000030075a7 */ /* 0x000e64000802017f */
[----:B-1----:R-:W-:Y:S05]  /*16a80*/  @!P1 BRA `(.L_x_14514) ;  /* 0x0000002800449947 */ /* 0x002fea0003800000 */
.L_x_14597:
[----:B------:R-:W-:Y:S05]  /*16a90*/  @!P0 BRA `(.L_x_14515) ;  /* 0x0000000000048947 */ /* 0x000fea0003800000 */
[----:B------:R-:W-:Y:S01]  /*16aa0*/  BPT.TRAP 0x1 ;  /* 0x000000040000795c */ /* 0x000fe20000300000 */
.L_x_14515:
[----:B------:R-:W2:Y:S02]  /*16ab0*/  SYNCS.PHASECHK.TRANS64.TRYWAIT P1, [R5+URZ+0x12460], R4 ;  /* 0x01246004050075a7 */ /* 0x000ea4000802017f */
[----:B--2---:R-:W-:Y:S05]  /*16ac0*/  @!P1 BRA `(.L_x_14516) ;  /* 0x0000002800489947 */ /* 0x004fea0003800000 */
.L_x_14598:
[----:B------:R-:W-:Y:S05]  /*16ad0*/  @!P0 BRA `(.L_x_14517) ;  /* 0x0000000000048947 */ /* 0x000fea0003800000 */
[----:B------:R-:W-:Y:S01]  /*16ae0*/  BPT.TRAP 0x1 ;  /* 0x000000040000795c */ /* 0x000fe20000300000 */
.L_x_14517:
[----:B------:R-:W3:Y:S02]  /*16af0*/  SYNCS.PHASECHK.TRANS64.TRYWAIT P1, [R3+URZ+0x12460], R0 ;  /* 0x01246000030075a7 */ /* 0x000ee4000802017f */
[----:B---3--:R-:W-:Y:S05]  /*16b00*/  @!P1 BRA `(.L_x_14518) ;  /* 0x00000028004c9947 */ /* 0x008fea0003800000 */
.L_x_14599:
[----:B------:R-:W-:Y:S05]  /*16b10*/  @!P0 BRA `(.L_x_14519) ;  /* 0x0000000000048947 */ /* 0x000fea0003800000 */
[----:B------:R-:W-:Y:S01]  /*16b20*/  BPT.TRAP 0x1 ;  /* 0x000000040000795c */ /* 0x000fe20000300000 */
.L_x_14519:
[----:B------:R-:W4:Y:S02]  /*16b30*/  SYNCS.PHASECHK.TRANS64.TRYWAIT P1, [R5+URZ+0x12480], R4 ;  /* 0x01248004050075a7 */ /* 0x000f24000802017f */
[----:B----4-:R-:W-:Y:S05]  /*16b40*/  @!P1 BRA `(.L_x_14520) ;  /* 0x0000002800509947 */ /* 0x010fea0003800000 */
.L_x_14600:
[----:B------:R-:W-:Y:S05]  /*16b50*/  @!P0 BRA `(.L_x_14521) ;  /* 0x0000000000048947 */ /* 0x000fea0003800000 */
[----:B------:R-:W-:Y:S01]  /*16b60*/  BPT.TRAP 0x1 ;  /* 0x000000040000795c */ /* 0x000fe20000300000 */
.L_x_14521:
[----:B------:R0:W0:Y:S02]  /*16b70*/  SYNCS.PHASECHK.TRANS64.TRYWAIT P0, [R3+URZ+0x12480], R0 ;  /* 0x01248000030075a7 */ /* 0x000024000800017f */
[----:B0-----:R-:W-:Y:S05]  /*16b80*/  @!P0 NANOSLEEP.SYNCS 0x989680 ;  /* 0x009896800000895d */ /* 0x001fea0003900000 */
[----:B------:R-:W0:Y:S02]  /*16b90*/  @!P0 SYNCS.PHASECHK.TRANS64 P0, [R3+URZ+0x12480], R0 ;  /* 0x01248000030085a7 */ /* 0x000e24000800007f */
[----:B0-----:R-:W-:Y:S05]  /*16ba0*/  @!P0 BRA `(.L_x_14521) ;  /* 0xfffffffc00f08947 */ /* 0x001fea000383ffff */
.L_x_14368:
[----:B------:R-:W-:Y:S05]  /*16bb0*/  BSYNC B6 ;  /* 0x0000000000067941 */ /* 0x000fea0003800000 */
.L_x_14365:
[----:B------:R-:W-:Y:S05]  /*16bc0*/  EXIT ;  /* 0x000000000000794d */ /* 0x000fea0003800000 */
.L_x_14378:
[----:B0-----:R-:W-:-:S04]  /*16bd0*/  IMAD.U32 R3, RZ, RZ, UR47 ;  /* 0x0000002fff037e24 */ /* 0x001fc8000f8e00ff */
[----:B------:R0:W1:Y:S03]  /*16be0*/  SYNCS.PHASECHK.TRANS64.TRYWAIT P0, [R3+URZ+0x12400], R0 ;  /* 0x01240000030075a7 */ /* 0x000066000800017f */
[----:B-1----:R-:W-:Y:S05]  /*16bf0*/  @!P0 NANOSLEEP.SYNCS 0x989680 ;  /* 0x009896800000895d */ /* 0x002fea0003900000 */
[----:B------:R-:W1:Y:S02]  /*16c00*/  @!P0 SYNCS.PHASECHK.TRANS64 P0, [R3+URZ+0x12400], R0 ;  /* 0x01240000030085a7 */ /* 0x000e64000800007f */
[----:B-1----:R-:W-:Y:S05]  /*16c10*/  @!P0 BRA `(.L_x_14378) ;  /* 0xfffffffc00ec8947 */ /* 0x002fea000383ffff */
[----:B------:R-:W-:Y:S05]  /*16c20*/  BRA `(.L_x_14522) ;  /* 0xfffffeac003c7947 */ /* 0x000fea000383ffff */
.L_x_14382:
[----:B0-----:R-:W-:-:S04]  /*16c30*/  IMAD.U32 R3, RZ, RZ, UR47 ;  /* 0x0000002fff037e24 */ /* 0x001fc8000f8e00ff */
[----:B------:R0:W2:Y:S03]  /*16c40*/  SYNCS.PHASECHK.TRANS64.TRYWAIT P1, [R3+URZ+0x12430], R0 ;  /* 0x01243000030075a7 */ /* 0x0000a6000802017f */
[----:B--2---:R-:W-:Y:S05]  /*16c50*/  @!P1 NANOSLEEP.SYNCS 0x989680 ;  /* 0x009896800000995d */ /* 0x004fea0003900000 */
[----:B------:R-:W2:Y:S02]  /*16c60*/  @!P1 SYNCS.PHASECHK.TRANS64 P1, [R3+URZ+0x12430], R0 ;  /* 0x01243000030095a7 */ /* 0x000ea4000802007f */
[----:B--2---:R-:W-:Y:S05]  /*16c70*/  @!P1 BRA `(.L_x_14382) ;  /* 0xfffffffc00ec9947 */ /* 0x004fea000383ffff */
[----:B------:R-:W-:Y:S05]  /*16c80*/  BRA `(.L_x_14381) ;  /* 0xfffffeac00507947 */ /* 0x000fea000383ffff */
.L_x_14399:
[----:B-1----:R-:W-:-:S04]  /*16c90*/  IMAD.U32 R12, RZ, RZ, UR21 ;  /* 0x00000015ff0c7e24 */ /* 0x002fc8000f8e00ff */
[----:B------:R1:W2:Y:S03]  /*16ca0*/  SYNCS.PHASECHK.TRANS64.TRYWAIT P1, [R12+URZ+0x12430], R5 ;  /* 0x012430050c0075a7 */ /* 0x0002a6000802017f */
[----:B--2---:R-:W-:Y:S05]  /*16cb0*/  @!P1 NANOSLEEP.SYNCS 0x989680 ;  /* 0x009896800000995d */ /* 0x004fea0003900000 */
[----:B------:R-:W2:Y:S02]  /*16cc0*/  @!P1 SYNCS.PHASECHK.TRANS64 P1, [R12+URZ+0x12430], R5 ;  /* 0x012430050c0095a7 */ /* 0x000ea4000802007f */
[----:B--2---:R-:W-:Y:S05]  /*16cd0*/  @!P1 BRA `(.L_x_14399) ;  /* 0xfffffffc00ec9947 */ /* 0x004fea000383ffff */
[----:B------:R-:W-:Y:S05]  /*16ce0*/  BRA `(.L_x_14398) ;  /* 0xfffffeec005c7947 */ /* 0x000fea000383ffff */
.L_x_14403:
[----:B-1----:R-:W-:-:S04]  /*16cf0*/  IMAD.U32 R12, RZ, RZ, UR13 ;  /* 0x0000000dff0c7e24 */ /* 0x002fc8000f8e00ff */
[----:B------:R1:W2:Y:S03]  /*16d00*/  SYNCS.PHASECHK.TRANS64.TRYWAIT P1, [R12+URZ+0x12450], R5 ;  /* 0x012450050c0075a7 */ /* 0x0002a6000802017f */
[----:B--2---:R-:W-:Y:S05]  /*16d10*/  @!P1 NANOSLEEP.SYNCS 0x989680 ;  /* 0x009896800000995d */ /* 0x004fea0003900000 */
[----:B------:R-:W2:Y:S02]  /*16d20*/  @!P1 SYNCS.PHASECHK.TRANS64 P1, [R12+URZ+0x12450], R5 ;  /* 0x012450050c0095a7 */ /* 0x000ea4000802007f */
[----:B--2---:R-:W-:Y:S05]  /*16d30*/  @!P1 BRA `(.L_x_14403) ;  /* 0xfffffffc00ec9947 */ /* 0x004fea000383ffff */
[----:B------:R-:W-:Y:S05]  /*16d40*/  BRA `(.L_x_14402) ;  /* 0xfffffef000687947 */ /* 0x000fea000383ffff */
.L_x_14422:
[----:B-1----:R-:W-:-:S04]  /*16d50*/  IMAD.U32 R12, RZ, RZ, UR10 ;  /* 0x0000000aff0c7e24 */ /* 0x002fc8000f8e00ff */
[----:B------:R1:W2:Y:S03]  /*16d60*/  SYNCS.PHASECHK.TRANS64.TRYWAIT P1, [R12+URZ+0x12430], R5 ;  /* 0x012430050c0075a7 */ /* 0x0002a6000802017f */
[----:B--2---:R-:W-:Y:S05]  /*16d70*/  @!P1 NANOSLEEP.SYNCS 0x989680 ;  /* 0x009896800000995d */ /* 0x004fea0003900000 */
[----:B------:R-:W2:Y:S02]  /*16d80*/  @!P1 SYNCS.PHASECHK.TRANS64 P1, [R12+URZ+0x12430], R5 ;  /* 0x012430050c0095a7 */ /* 0x000ea4000802007f */
[----:B--2---:R-:W-:Y:S05]  /*16d90*/  @!P1 BRA `(.L_x_14422) ;  /* 0xfffffffc00ec9947 */ /* 0x004fea000383ffff */
[----:B------:R-:W-:Y:S05]  /*16da0*/  BRA `(.L_x_14421) ;  /* 0xffffff2c00b47947 */ /* 0x000fea000383ffff */
.L_x_14426:
[----:B-1----:R-:W-:-:S04]  /*16db0*/  IMAD.U32 R12, RZ, RZ, UR13 ;  /* 0x0000000dff0c7e24 */ /* 0x002fc8000f8e00ff */
[----:B------:R1:W2:Y:S03]  /*16dc0*/  SYNCS.PHASECHK.TRANS64.TRYWAIT P1, [R12+URZ+0x12450], R5 ;  /* 0x012450050c0075a7 */ /* 0x0002a6000802017f */
[----:B--2---:R-:W-:Y:S05]  /*16dd0*/  @!P1 NANOSLEEP.SYNCS 0x989680 ;  /* 0x009896800000995d */ /* 0x004fea0003900000 */
[----:B------:R-:W2:Y:S02]  /*16de0*/  @!P1 SYNCS.PHASECHK.TRANS64 P1, [R12+URZ+0x12450], R5 ;  /* 0x012450050c0095a7 */ /* 0x000ea4000802007f */
[----:B--2---:R-:W-:Y:S05]  /*16df0*/  @!P1 BRA `(.L_x_14426) ;  /* 0xfffffffc00ec9947 */ /* 0x004fea000383ffff */
[----:B------:R-:W-:Y:S05]  /*16e00*/  BRA `(.L_x_14425) ;  /* 0xffffff3000bc7947 */ /* 0x000fea000383ffff */
.L_x_14434:
[----:B-1----:R-:W-:-:S04]  /*16e10*/  IMAD.U32 R12, RZ, RZ, UR25 ;  /* 0x00000019ff0c7e24 */ /* 0x002fc8000f8e00ff */
[----:B------:R1:W2:Y:S03]  /*16e20*/  SYNCS.PHASECHK.TRANS64.TRYWAIT P1, [R12+URZ+0x12430], R5 ;  /* 0x012430050c0075a7 */ /* 0x0002a6000802017f */
[----:B--2---:R-:W-:Y:S05]  /*16e30*/  @!P1 NANOSLEEP.SYNCS 0x989680 ;  /* 0x009896800000995d */ /* 0x004fea0003900000 */
[----:B------:R-:W2:Y:S02]  /*16e40*/  @!P1 SYNCS.PHASECHK.TRANS64 P1, [R12+URZ+0x12430], R5 ;  /* 0x012430050c0095a7 */ /* 0x000ea4000802007f */
[----:B--2---:R-:W-:Y:S05]  /*16e50*/  @!P1 BRA `(.L_x_14434) ;  /* 0xfffffffc00ec9947 */ /* 0x004fea000383ffff */
[----:B------:R-:W-:Y:S05]  /*16e60*/  BRA `(.L_x_14433) ;  /* 0xffffff5000347947 */ /* 0x000fea000383ffff */
.L_x_14438:
[----:B-1----:R-:W-:-:S04]  /*16e70*/  IMAD.U32 R12, RZ, RZ, UR13 ;  /* 0x0000000dff0c7e24 */ /* 0x002fc8000f8e00ff */
[----:B------:R1:W2:Y:S03]  /*16e80*/  SYNCS.PHASECHK.TRANS64.TRYWAIT P1, [R12+URZ+0x12450], R5 ;  /* 0x012450050c0075a7 */ /* 0x0002a6000802017f */
[----:B--2---:R-:W-:Y:S05]  /*16e90*/  @!P1 NANOSLEEP.SYNCS 0x989680 ;  /* 0x009896800000995d */ /* 0x004fea0003900000 */
[----:B------:R-:W2:Y:S02]  /*16ea0*/  @!P1 SYNCS.PHASECHK.TRANS64 P1, [R12+URZ+0x12450], R5 ;  /* 0x012450050c0095a7 */ /* 0x000ea4000802007f */
[----:B--2---:R-:W-:Y:S05]  /*16eb0*/  @!P1 BRA `(.L_x_14438) ;  /* 0xfffffffc00ec9947 */ /* 0x004fea000383ffff */
[----:B------:R-:W-:Y:S05]  /*16ec0*/  BRA `(.L_x_14437) ;  /* 0xffffff54003c7947 */ /* 0x000fea000383ffff */
.L_x_14453:
[----:B-1----:R-:W-:-:S04]  /*16ed0*/  IMAD.U32 R7, RZ, RZ, UR16 ;  /* 0x00000010ff077e24 */ /* 0x002fc8000f8e00ff */
[----:B------:R1:W2:Y:S03]  /*16ee0*/  SYNCS.PHASECHK.TRANS64.TRYWAIT P1, [R7+URZ+0x12450], R0 ;  /* 0x01245000070075a7 */ /* 0x0002a6000802017f */
[----:B--2---:R-:W-:Y:S05]  /*16ef0*/  @!P1 NANOSLEEP.SYNCS 0x989680 ;  /* 0x009896800000995d */ /* 0x004fea0003900000 */
[----:B------:R-:W2:Y:S02]  /*16f00*/  @!P1 SYNCS.PHASECHK.TRANS64 P1, [R7+URZ+0x12450], R0 ;  /* 0x01245000070095a7 */ /* 0x000ea4000802007f */
[----:B--2---:R-:W-:Y:S05]  /*16f10*/  @!P1 BRA `(.L_x_14453) ;  /* 0xfffffffc00ec9947 */ /* 0x004fea000383ffff */
[----:B------:R-:W-:Y:S05]  /*16f20*/  BRA `(.L_x_14452) ;  /* 0xffffff8c00b07947 */ /* 0x000fea000383ffff */
.L_x_14472:
[----:B------:R-:W-:Y:S02]  /*16f30*/  IMAD.MOV.U32 R13, RZ, RZ, R22 ;  /* 0x000000ffff0d7224 */ /* 0x000fe400078e0016 */
[----:B------:R-:W-:Y:S02]  /*16f40*/  IMAD.MOV.U32 R12, RZ, RZ, RZ ;  /* 0x000000ffff0c7224 */ /* 0x000fe400078e00ff */
[----:B------:R-:W-:Y:S02]  /*16f50*/  IMAD.MOV.U32 R11, RZ, RZ, 0x1f ;  /* 0x0000001fff0b7424 */ /* 0x000fe400078e00ff */
[----:B------:R-:W-:-:S07]  /*16f60*/  IMAD.MOV.U32 R15, RZ, RZ, -0x1 ;  /* 0xffffffffff0f7424 */ /* 0x000fce00078e00ff */
[----:B0----5:R-:W-:Y:S05]  /*16f70*/  WARPSYNC.COLLECTIVE R15, `(.L_x_14523) ;  /* 0x000000000f087348 */ /* 0x021fea0003c00000 */
[----:B------:R1:W2:Y:S02]  /*16f80*/  SHFL.IDX P6, R14, R13, R12, R11 ;  /* 0x0000000c0d0e7389 */ /* 0x0002a400000c000b */
[----:B012--5:R-:W-:Y:S01]  /*16f90*/  ENDCOLLECTIVE ;  /* 0x000000000000791b */ /* 0x027fe20003800000 */
.L_x_14523:
[----:B------:R-:W-:Y:S05]  /*16fa0*/  BRA `(.L_x_14524) ;  /* 0xffffffc0000c7947 */ /* 0x000fea000383ffff */
.L_x_14474:
[----:B-1----:R-:W-:-:S05]  /*16fb0*/  IMAD.MOV.U32 R2, RZ, RZ, 0x1 ;  /* 0x00000001ff027424 */ /* 0x002fca00078e00ff */
[----:B------:R-:W-:-:S04]  /*16fc0*/  SHF.L.U32 R2, R2, 0x1f, RZ ;  /* 0x0000001f02027819 */ /* 0x000fc800000006ff */
[----:B------:R1:W2:Y:S03]  /*16fd0*/  SYNCS.PHASECHK.TRANS64.TRYWAIT P0, [R27+URZ+0x12480], R2 ;  /* 0x012480021b0075a7 */ /* 0x0002a6000800017f */
[----:B--2---:R-:W-:Y:S05]  /*16fe0*/  @!P0 NANOSLEEP.SYNCS 0x989680 ;  /* 0x009896800000895d */ /* 0x004fea0003900000 */
[----:B------:R-:W2:Y:S02]  /*16ff0*/  @!P0 SYNCS.PHASECHK.TRANS64 P0, [R27+URZ+0x12480], R2 ;  /* 0x012480021b0085a7 */ /* 0x000ea4000800007f */
[----:B--2---:R-:W-:Y:S05]  /*17000*/  @!P0 BRA `(.L_x_14474) ;  /* 0xfffffffc00e88947 */ /* 0x004fea000383ffff */
[----:B------:R-:W-:Y:S05]  /*17010*/  BRA `(.L_x_14525) ;  /* 0xffffffc400787947 */ /* 0x000fea000383ffff */
.L_x_14475:
        /* <DEDUP_REMOVED lines=8> */
.L_x_14527:
[----:B------:R-:W-:Y:S05]  /*170a0*/  BSYNC B0 ;  /* 0x0000000000007941 */ /* 0x000fea0003800000 */
.L_x_14526:
[----:B------:R0:W-:Y:S04]  /*170b0*/  STL [R1+0x20], R4 ;  /* 0x0000200401007387 */ /* 0x0001e80000100800 */
[----:B0-----:R0:W5:Y:S01]  /*170c0*/  LDL R4, [R1+0x14] ;  /* 0x0000140001047983 */ /* 0x0011620000100800 */
[----:B------:R-:W-:Y:S01]  /*170d0*/  IMAD.MOV.U32 R13, RZ, RZ, R9 ;  /* 0x000000ffff0d7224 */ /* 0x000fe200078e0009 */
[----:B------:R-:W-:Y:S01]  /*170e0*/  ISETP.LT.OR P1, PT, R8, 0x1, P2 ;  /* 0x000000010800780c */ /* 0x000fe20001721670 */
[----:B------:R-:W-:Y:S02]  /*170f0*/  IMAD.MOV.U32 R12, RZ, RZ, RZ ;  /* 0x000000ffff0c7224 */ /* 0x000fe400078e00ff */
[----:B------:R-:W-:Y:S02]  /*17100*/  IMAD.MOV.U32 R11, RZ, RZ, 0x1c1f ;  /* 0x00001c1fff0b7424 */ /* 0x000fe400078e00ff */
[----:B------:R-:W-:-:S02]  /*17110*/  IMAD.MOV.U32 R15, RZ, RZ, -0x1 ;  /* 0xffffffffff0f7424 */ /* 0x000fc400078e00ff */
[----:B0-----:R-:W-:-:S07]  /*17120*/  IMAD.MOV.U32 R3, RZ, RZ, R14 ;  /* 0x000000ffff037224 */ /* 0x001fce00078e000e */
[----:B-----5:R-:W-:Y:S05]  /*17130*/  WARPSYNC.COLLECTIVE R15, `(.L_x_14528) ;  /* 0x000000000f087348 */ /* 0x020fea0003c00000 */
[----:B------:R0:W1:Y:S02]  /*17140*/  SHFL.IDX P6, R14, R13, R12, R11 ;  /* 0x0000000c0d0e7389 */ /* 0x00006400000c000b */
[----:B01---5:R-:W-:Y:S01]  /*17150*/  ENDCOLLECTIVE ;  /* 0x000000000000791b */ /* 0x023fe20003800000 */
.L_x_14528:
[----:B------:R-:W0:Y:S01]  /*17160*/  S2R R15, SR_TID.X ;  /* 0x00000000000f7919 */ /* 0x000e220000002100 */
[----:B------:R-:W-:Y:S02]  /*17170*/  IMAD.MOV.U32 R13, RZ, RZ, R10 ;  /* 0x000000ffff0d7224 */ /* 0x000fe400078e000a */
        /* <DEDUP_REMOVED lines=10> */
.L_x_14529:
        /* <DEDUP_REMOVED lines=8> */
[----:B0-----:R-:W-:-:S09]  /*172a0*/  IMAD.MOV.U32 R3, RZ, RZ, R14 ;  /* 0x000000ffff037224 */ /* 0x001fd200078e000e */
[----:B-1----:R-:W-:Y:S05]  /*172b0*/  WARPSYNC.COLLECTIVE R15, `(.L_x_14530) ;  /* 0x000000000f087348 */ /* 0x002fea0003c00000 */
[----:B------:R0:W2:Y:S02]  /*172c0*/  SHFL.IDX P6, R14, R13, R12, R11 ;  /* 0x0000000c0d0e7389 */ /* 0x0000a400000c000b */
[----:B012---:R-:W-:Y:S01]  /*172d0*/  ENDCOLLECTIVE ;  /* 0x000000000000791b */ /* 0x007fe20003800000 */
.L_x_14530:
        /* <DEDUP_REMOVED lines=12> */
.L_x_14531:
        /* <DEDUP_REMOVED lines=10> */
.L_x_14532:
        /* <DEDUP_REMOVED lines=12> */
.L_x_14533:
        /* <DEDUP_REMOVED lines=11> */
.L_x_14534:
[----:B------:R-:W-:Y:S02]  /*175b0*/  IMAD.SHL.U32 R3, R3, 0x10, RZ ;  /* 0x0000001003037824 */ /* 0x000fe400078e00ff */
[----:B------:R-:W-:-:S03]  /*175c0*/  IMAD.MOV.U32 R2, RZ, RZ, R14 ;  /* 0x000000ffff027224 */ /* 0x000fc600078e000e */
[----:B------:R-:W-:-:S04]  /*175d0*/  LOP3.LUT R3, R3, 0x30, RZ, 0xc0, !PT ;  /* 0x0000003003037812 */ /* 0x000fc800078ec0ff */
[----:B------:R-:W-:-:S05]  /*175e0*/  IADD3 R2, P0, R3, R2, RZ ;  /* 0x0000000203027210 */ /* 0x000fca0007f1e0ff */
[----:B------:R-:W-:-:S05]  /*175f0*/  IMAD.X R3, RZ, RZ, R10, P0 ;  /* 0x000000ffff037224 */ /* 0x000fca00000e060a */
[----:B------:R-:W-:Y:S01]  /*17600*/  @!PT LDS RZ, [RZ] ;  /* 0x00000000fffff984 */ /* 0x000fe20000000800 */
[----:B------:R-:W-:Y:S01]  /*17610*/  @!PT LDS RZ, [RZ] ;  /* 0x00000000fffff984 */ /* 0x000fe20000000800 */
[----:B------:R-:W-:Y:S01]  /*17620*/  @!PT LDS RZ, [RZ] ;  /* 0x00000000fffff984 */ /* 0x000fe20000000800 */
[----:B------:R0:W-:Y:S04]  /*17630*/  LDGSTS.E.BYPASS.LTC128B.128 [R4+0x6a00], desc[UR50][R2.64], !P1 ;  /* 0x06a0000002047fae */ /* 0x0001e8000c901d72 */
[----:B------:R0:W5:Y:S01]  /*17640*/  LDL.LU R4, [R1+0x20] ;  /* 0x0000200001047983 */ /* 0x0001620000300800 */
[----:B------:R-:W-:Y:S01]  /*17650*/  IMAD.MOV.U32 R13, RZ, RZ, R17 ;  /* 0x000000ffff0d7224 */ /* 0x000fe200078e0011 */
[----:B------:R-:W-:Y:S01]  /*17660*/  ISETP.GE.AND P5, PT, R8, 0x81, PT ;  /* 0x000000810800780c */ /* 0x000fe20003fa6270 */
[----:B------:R-:W-:Y:S01]  /*17670*/  IMAD.MOV.U32 R12, RZ, RZ, RZ ;  /* 0x000000ffff0c7224 */ /* 0x000fe200078e00ff */
[----:B------:R-:W-:Y:S02]  /*17680*/  LOP3.LUT R0, R0, 0xffffffef, RZ, 0xc0, !PT ;  /* 0xffffffef00007812 */ /* 0x000fe400078ec0ff */
[----:B------:R-:W-:-:S13]  /*17690*/  ISETP.GE.AND P3, PT, R8, 0x21, PT ;  /* 0x000000210800780c */ /* 0x000fda0003f66270 */
[----:B0----5:R-:W-:Y:S05]  /*176a0*/  WARPSYNC.COLLECTIVE R15, `(.L_x_14535) ;  /* 0x000000000f087348 */ /* 0x021fea0003c00000 */
[----:B------:R1:W2:Y:S02]  /*176b0*/  SHFL.IDX P6, R14, R13, R12, R11 ;  /* 0x0000000c0d0e7389 */ /* 0x0002a400000c000b */
[----:B012--5:R-:W-:Y:S01]  /*176c0*/  ENDCOLLECTIVE ;  /* 0x000000000000791b */ /* 0x027fe20003800000 */
.L_x_14535:
[C---:B------:R-:W-:Y:S02]  /*176d0*/  ISETP.GE.AND P0, PT, R8.reuse, 0x41, PT ;  /* 0x000000410800780c */ /* 0x040fe40003f06270 */
[----:B------:R-:W-:Y:S02]  /*176e0*/  ISETP.GE.AND P1, PT, R8, 0x61, PT ;  /* 0x000000610800780c */ /* 0x000fe40003f26270 */
[----:B------:R-:W-:Y:S01]  /*176f0*/  @P5 LOP3.LUT R0, R0, 0x10, RZ, 0xfc, !PT ;  /* 0x0000001000005812 */ /* 0x000fe200078efcff */
[----:B------:R-:W-:Y:S02]  /*17700*/  IMAD.MOV.U32 R13, RZ, RZ, R18 ;  /* 0x000000ffff0d7224 */ /* 0x000fe400078e0012 */
[----:B------:R-:W-:-:S08]  /*17710*/  IMAD.MOV.U32 R17, RZ, RZ, R14 ;  /* 0x000000ffff117224 */ /* 0x000fd000078e000e */
[----:B------:R-:W-:Y:S05]  /*17720*/  WARPSYNC.COLLECTIVE R15, `(.L_x_14536) ;  /* 0x000000000f087348 */ /* 0x000fea0003c00000 */
[----:B------:R0:W1:Y:S02]  /*17730*/  SHFL.IDX P6, R14, R13, R12, R11 ;  /* 0x0000000c0d0e7389 */ /* 0x00006400000c000b */
[----:B01----:R-:W-:Y:S01]  /*17740*/  ENDCOLLECTIVE ;  /* 0x000000000000791b */ /* 0x003fe20003800000 */
.L_x_14536:
[----:B------:R-:W-:Y:S01]  /*17750*/  IMAD.MOV.U32 R2, RZ, RZ, R14 ;  /* 0x000000ffff027224 */ /* 0x000fe200078e000e */
[----:B------:R-:W-:Y:S06]  /*17760*/  BRA `(.L_x_14537) ;  /* 0xffffffc000f87947 */ /* 0x000fec000383ffff */
.L_x_14478:
[----:B-1----:R-:W-:-:S05]  /*17770*/  IMAD.MOV.U32 R2, RZ, RZ, 0x1 ;  /* 0x00000001ff027424 */ /* 0x002fca00078e00ff */
[----:B------:R-:W-:-:S04]  /*17780*/  SHF.L.U32 R2, R2, 0x1f, RZ ;  /* 0x0000001f02027819 */ /* 0x000fc800000006ff */
[----:B------:R1:W2:Y:S03]  /*17790*/  SYNCS.PHASECHK.TRANS64.TRYWAIT P2, [R27+URZ+0x12440], R2 ;  /* 0x012440021b0075a7 */ /* 0x0002a6000804017f */
[----:B--2---:R-:W-:Y:S05]  /*177a0*/  @!P2 NANOSLEEP.SYNCS 0x989680 ;  /* 0x009896800000a95d */ /* 0x004fea0003900000 */
[----:B------:R-:W2:Y:S02]  /*177b0*/  @!P2 SYNCS.PHASECHK.TRANS64 P2, [R27+URZ+0x12440], R2 ;  /* 0x012440021b00a5a7 */ /* 0x000ea4000804007f */
[----:B--2---:R-:W-:Y:S05]  /*177c0*/  @!P2 BRA `(.L_x_14478) ;  /* 0xfffffffc00e8a947 */ /* 0x004fea000383ffff */
[----:B------:R-:W-:Y:S05]  /*177d0*/  BRA `(.L_x_14538) ;  /* 0xffffffc400487947 */ /* 0x000fea000383ffff */
.L_x_14479:
        /* <DEDUP_REMOVED lines=8> */
.L_x_14540:
[----:B------:R-:W-:Y:S05]  /*17860*/  BSYNC B0 ;  /* 0x0000000000007941 */ /* 0x000fea0003800000 */
.L_x_14539:
        /* <DEDUP_REMOVED lines=8> */
.L_x_14541:
        /* <DEDUP_REMOVED lines=8> */
.L_x_14542:
        /* <DEDUP_REMOVED lines=9> */
.L_x_14543:
        /* <DEDUP_REMOVED lines=8> */
.L_x_14544:
        /* <DEDUP_REMOVED lines=9> */
.L_x_14545:
[----:B------:R-:W-:Y:S02]  /*17b10*/  IMAD.MOV.U32 R13, RZ, RZ, R5 ;  /* 0x000000ffff0d7224 */ /* 0x000fe400078e0005 */
[----:B------:R-:W-:Y:S01]  /*17b20*/  IMAD.MOV.U32 R12, RZ, RZ, 0x3 ;  /* 0x00000003ff0c7424 */ /* 0x000fe200078e00ff */
[----:B------:R-:W-:-:S13]  /*17b30*/  @P0 IADD3 R3, P2, R24, R14, RZ ;  /* 0x0000000e18030210 */ /* 0x000fda0007f5e0ff */
[----:B------:R-:W-:Y:S05]  /*17b40*/  WARPSYNC.COLLECTIVE R15, `(.L_x_14546) ;  /* 0x000000000f087348 */ /* 0x000fea0003c00000 */
[----:B------:R0:W1:Y:S02]  /*17b50*/  SHFL.IDX P6, R14, R13, R12, R11 ;  /* 0x0000000c0d0e7389 */ /* 0x00006400000c000b */
[----:B01----:R-:W-:Y:S01]  /*17b60*/  ENDCOLLECTIVE ;  /* 0x000000000000791b */ /* 0x003fe20003800000 */
.L_x_14546:
        /* <DEDUP_REMOVED lines=13> */
.L_x_14547:
[----:B------:R-:W-:Y:S02]  /*17c40*/  IMAD.MOV.U32 R13, RZ, RZ, R7 ;  /* 0x000000ffff0d7224 */ /* 0x000fe400078e0007 */
[----:B------:R-:W-:Y:S02]  /*17c50*/  IMAD.MOV.U32 R12, RZ, RZ, RZ ;  /* 0x000000ffff0c7224 */ /* 0x000fe400078e00ff */
[----:B------:R-:W-:-:S07]  /*17c60*/  IMAD.MOV.U32 R4, RZ, RZ, R14 ;  /* 0x000000ffff047224 */ /* 0x000fce00078e000e */
[----:B------:R-:W-:Y:S05]  /*17c70*/  WARPSYNC.COLLECTIVE R15, `(.L_x_14548) ;  /* 0x000000000f087348 */ /* 0x000fea0003c00000 */
[----:B------:R0:W1:Y:S02]  /*17c80*/  SHFL.IDX P6, R14, R13, R12, R11 ;  /* 0x0000000c0d0e7389 */ /* 0x00006400000c000b */
[----:B01----:R-:W-:Y:S01]  /*17c90*/  ENDCOLLECTIVE ;  /* 0x000000000000791b */ /* 0x003fe20003800000 */
.L_x_14548:
        /* <DEDUP_REMOVED lines=13> */
.L_x_14549:
[----:B------:R-:W-:Y:S05]  /*17d70*/  BRA `(.L_x_14550) ;  /* 0xffffffc000fc7947 */ /* 0x000fea000383ffff */
.L_x_14484:
        /* <DEDUP_REMOVED lines=8> */
.L_x_14551:
[----:B------:R-:W-:Y:S02]  /*17e00*/  VIADD R10, R6, 0x20 ;  /* 0x00000020060a7836 */ /* 0x000fe40000000000 */
[----:B------:R-:W-:Y:S02]  /*17e10*/  IMAD.MOV.U32 R13, RZ, RZ, R0 ;  /* 0x000000ffff0d7224 */ /* 0x000fe400078e0000 */
[----:B------:R-:W-:-:S07]  /*17e20*/  IMAD.MOV.U32 R2, RZ, RZ, R14 ;  /* 0x000000ffff027224 */ /* 0x000fce00078e000e */
[----:B------:R-:W-:Y:S05]  /*17e30*/  WARPSYNC.COLLECTIVE R15, `(.L_x_14552) ;  /* 0x000000000f087348 */ /* 0x000fea0003c00000 */
[----:B------:R0:W1:Y:S02]  /*17e40*/  SHFL.IDX P6, R14, R13, R12, R11 ;  /* 0x0000000c0d0e7389 */ /* 0x00006400000c000b */
[----:B01----:R-:W-:Y:S01]  /*17e50*/  ENDCOLLECTIVE ;  /* 0x000000000000791b */ /* 0x003fe20003800000 */
.L_x_14552:
        /* <DEDUP_REMOVED lines=9> */
.L_x_14553:
[----:B------:R-:W-:-:S05]  /*17ef0*/  @!P2 IADD3 R3, P1, R24, R3, RZ ;  /* 0x000000031803a210 */ /* 0x000fca0007f3e0ff */
[----:B------:R-:W-:Y:S01]  /*17f00*/  @!P2 IMAD.X R2, RZ, RZ, R2, P1 ;  /* 0x000000ffff02a224 */ /* 0x000fe200008e0602 */
[----:B------:R-:W-:Y:S01]  /*17f10*/  ISETP.GE.AND P1, PT, R10, R7, PT ;  /* 0x000000070a00720c */ /* 0x000fe20003f26270 */
[----:B------:R-:W-:-:S03]  /*17f20*/  VIADD R10, R6, 0x40 ;  /* 0x00000040060a7836 */ /* 0x000fc60000000000 */
        /* <DEDUP_REMOVED lines=8> */
.L_x_14554:
        /* <DEDUP_REMOVED lines=13> */
.L_x_14555:
[----:B------:R-:W-:Y:S01]  /*18080*/  ISETP.GE.AND P2, PT, R10, R7, PT ;  /* 0x000000070a00720c */ /* 0x000fe20003f46270 */
        /* <DEDUP_REMOVED lines=10> */
.L_x_14556:
[----:B------:R-:W-:Y:S02]  /*18130*/  IMAD.MOV.U32 R13, RZ, RZ, R4 ;  /* 0x000000ffff0d7224 */ /* 0x000fe400078e0004 */
[----:B------:R-:W-:-:S05]  /*18140*/  IMAD.MOV.U32 R12, RZ, RZ, R14 ;  /* 0x000000ffff0c7224 */ /* 0x000fca00078e000e */
[----:B------:R-:W-:Y:S01]  /*18150*/  @!P2 IADD3 R2, P1, R24, R12, RZ ;  /* 0x0000000c1802a210 */ /* 0x000fe20007f3e0ff */
[----:B------:R-:W-:-:S04]  /*18160*/  IMAD.MOV.U32 R12, RZ, RZ, 0x3 ;  /* 0x00000003ff0c7424 */ /* 0x000fc800078e00ff */
[----:B------:R-:W-:-:S08]  /*18170*/  @!P2 IMAD.X R3, RZ, RZ, R10, P1 ;  /* 0x000000ffff03a224 */ /* 0x000fd000008e060a */
[----:B------:R-:W-:Y:S05]  /*18180*/  WARPSYNC.COLLECTIVE R15, `(.L_x_14557) ;  /* 0x000000000f087348 */ /* 0x000fea0003c00000 */
[----:B------:R0:W1:Y:S02]  /*18190*/  SHFL.IDX P6, R14, R13, R12, R11 ;  /* 0x0000000c0d0e7389 */ /* 0x00006400000c000b */
[----:B01----:R-:W-:Y:S01]  /*181a0*/  ENDCOLLECTIVE ;  /* 0x000000000000791b */ /* 0x003fe20003800000 */
.L_x_14557:
        /* <DEDUP_REMOVED lines=11> */
.L_x_14558:
[----:B------:R-:W-:Y:S02]  /*18260*/  IMAD.MOV.U32 R13, RZ, RZ, R8 ;  /* 0x000000ffff0d7224 */ /* 0x000fe400078e0008 */
[----:B------:R-:W-:Y:S02]  /*18270*/  IMAD.MOV.U32 R12, RZ, RZ, RZ ;  /* 0x000000ffff0c7224 */ /* 0x000fe400078e00ff */
[----:B------:R-:W-:-:S07]  /*18280*/  IMAD.MOV.U32 R0, RZ, RZ, R14 ;  /* 0x000000ffff007224 */ /* 0x000fce00078e000e */
[----:B------:R-:W-:Y:S05]  /*18290*/  WARPSYNC.COLLECTIVE R15, `(.L_x_14559) ;  /* 0x000000000f087348 */ /* 0x000fea0003c00000 */
[----:B------:R0:W1:Y:S02]  /*182a0*/  SHFL.IDX P6, R14, R13, R12, R11 ;  /* 0x0000000c0d0e7389 */ /* 0x00006400000c000b */
[----:B01----:R-:W-:Y:S01]  /*182b0*/  ENDCOLLECTIVE ;  /* 0x000000000000791b */ /* 0x003fe20003800000 */
.L_x_14559:
[----:B------:R-:W-:Y:S01]  /*182c0*/  @!P1 IADD3 R9, P2, R24, R0, RZ ;  /* 0x0000000018099210 */ /* 0x000fe20007f5e0ff */
[----:B------:R-:W-:-:S04]  /*182d0*/  VIADD R0, R6, 0x80 ;  /* 0x0000008006007836 */ /* 0x000fc80000000000 */
[----:B------:R-:W-:Y:S02]  /*182e0*/  @!P1 IMAD.X R3, RZ, RZ, R4, P2 ;  /* 0x000000ffff039224 */ /* 0x000fe400010e0604 */
[----:B------:R-:W-:Y:S02]  /*182f0*/  @!P1 IMAD.MOV.U32 R2, RZ, RZ, R9 ;  /* 0x000000ffff029224 */ /* 0x000fe400078e0009 */
[----:B------:R-:W-:-:S03]  /*18300*/  IMAD.MOV.U32 R13, RZ, RZ, R5 ;  /* 0x000000ffff0d7224 */ /* 0x000fc600078e0005 */
[----:B------:R-:W-:Y:S01]  /*18310*/  @!PT LDS RZ, [RZ] ;  /* 0x00000000fffff984 */ /* 0x000fe20000000800 */
[----:B------:R-:W-:Y:S01]  /*18320*/  @!PT LDS RZ, [RZ] ;  /* 0x00000000fffff984 */ /* 0x000fe20000000800 */
[----:B------:R-:W-:Y:S01]  /*18330*/  @!PT LDS RZ, [RZ] ;  /* 0x00000000fffff984 */ /* 0x000fe20000000800 */
[----:B------:R0:W-:Y:S01]  /*18340*/  @!P1 LDGSTS.E.BYPASS.LTC128B.128 [R18+0xba00], desc[UR50][R2.64], !P0 ;  /* 0x0ba0000002129fae */ /* 0x0001e2000c101d72 */
[----:B------:R-:W-:Y:S01]  /*18350*/  ISETP.GE.AND P1, PT, R0, R7, PT ;  /* 0x000000070000720c */ /* 0x000fe20003f26270 */
[----:B0-----:R-:W-:-:S12]  /*18360*/  IMAD.MOV.U32 R2, RZ, RZ, R14 ;  /* 0x000000ffff027224 */ /* 0x001fd800078e000e */
[----:B------:R-:W-:Y:S05]  /*18370*/  WARPSYNC.COLLECTIVE R15, `(.L_x_14560) ;  /* 0x000000000f087348 */ /* 0x000fea0003c00000 */
[----:B------:R0:W1:Y:S02]  /*18380*/  SHFL.IDX P6, R14, R13, R12, R11 ;  /* 0x0000000c0d0e7389 */ /* 0x00006400000c000b */
[----:B01----:R-:W-:Y:S01]  /*18390*/  ENDCOLLECTIVE ;  /* 0x000000000000791b */ /* 0x003fe20003800000 */
.L_x_14560:
[----:B------:R-:W-:Y:S02]  /*183a0*/  IMAD.MOV.U32 R13, RZ, RZ, R8 ;  /* 0x000000ffff0d7224 */ /* 0x000fe400078e0008 */
[----:B------:R-:W-:Y:S01]  /*183b0*/  IMAD.MOV.U32 R12, RZ, RZ, 0x1 ;  /* 0x00000001ff0c7424 */ /* 0x000fe200078e00ff */
[----:B------:R-:W-:-:S13]  /*183c0*/  @!P1 IADD3 R0, P3, R24, R14, RZ ;  /* 0x0000000e18009210 */ /* 0x000fda0007f7e0ff */
[----:B------:R-:W-:Y:S05]  /*183d0*/  WARPSYNC.COLLECTIVE R15, `(.L_x_14561) ;  /* 0x000000000f087348 */ /* 0x000fea0003c00000 */
[----:B------:R0:W1:Y:S02]  /*183e0*/  SHFL.IDX P6, R14, R13, R12, R11 ;  /* 0x0000000c0d0e7389 */ /* 0x00006400000c000b */
[----:B01----:R-:W-:Y:S01]  /*183f0*/  ENDCOLLECTIVE ;  /* 0x000000000000791b */ /* 0x003fe20003800000 */
.L_x_14561:
[----:B------:R-:W-:Y:S02]  /*18400*/  @!P1 IMAD.X R17, RZ, RZ, R2, P3 ;  /* 0x000000ffff119224 */ /* 0x000fe400018e0602 */
[----:B------:R-:W-:Y:S02]  /*18410*/  @!P1 IMAD.MOV.U32 R2, RZ, RZ, R0 ;  /* 0x000000ffff029224 */ /* 0x000fe400078e0000 */
        /* <DEDUP_REMOVED lines=10> */
.L_x_14562:
[----:B------:R-:W-:Y:S05]  /*184c0*/  BRA `(.L_x_14563) ;  /* 0xffffffc400947947 */ /* 0x000fea000383ffff */
.L_x_14485:
[----:B0-----:R0:W1:Y:S02]  /*184d0*/  SYNCS.PHASECHK.TRANS64.TRYWAIT P0, [R27+URZ+0x12420], R0 ;  /* 0x012420001b0075a7 */ /* 0x001064000800017f */
[----:B-1----:R-:W-:Y:S05]  /*184e0*/  @!P0 NANOSLEEP.SYNCS 0x989680 ;  /* 0x009896800000895d */ /* 0x002fea0003900000 */
[----:B------:R-:W1:Y:S02]  /*184f0*/  @!P0 SYNCS.PHASECHK.TRANS64 P0, [R27+URZ+0x12420], R0 ;  /* 0x012420001b0085a7 */ /* 0x000e64000800007f */
[----:B-1----:R-:W-:Y:S05]  /*18500*/  @!P0 BRA `(.L_x_14485) ;  /* 0xfffffffc00f08947 */ /* 0x002fea000383ffff */
[----:B------:R-:W-:Y:S05]  /*18510*/  BRA `(.L_x_14564) ;  /* 0xffffffc400c47947 */ /* 0x000fea000383ffff */
.L_x_14488:
[----:B0-----:R0:W1:Y:S02]  /*18520*/  SYNCS.PHASECHK.TRANS64.TRYWAIT P1, [R5+URZ+0x12480], R29 ;  /* 0x0124801d050075a7 */ /* 0x001064000802017f */
[----:B-1----:R-:W-:Y:S05]  /*18530*/  @!P1 NANOSLEEP.SYNCS 0x989680 ;  /* 0x009896800000995d */ /* 0x002fea0003900000 */
[----:B------:R-:W1:Y:S02]  /*18540*/  @!P1 SYNCS.PHASECHK.TRANS64 P1, [R5+URZ+0x12480], R29 ;  /* 0x0124801d050095a7 */ /* 0x000e64000802007f */
[----:B-1----:R-:W-:Y:S05]  /*18550*/  @!P1 BRA `(.L_x_14488) ;  /* 0xfffffffc00f09947 */ /* 0x002fea000383ffff */
[----:B------:R-:W-:Y:S05]  /*18560*/  BRA `(.L_x_14565) ;  /* 0xffffffc800e07947 */ /* 0x000fea000383ffff */
.L_x_14489:
        /* <DEDUP_REMOVED lines=8> */
.L_x_14567:
[----:B------:R-:W-:Y:S05]  /*185f0*/  BSYNC B0 ;  /* 0x0000000000007941 */ /* 0x000fea0003800000 */
.L_x_14566:
        /* <DEDUP_REMOVED lines=9> */
.L_x_14568:
        /* <DEDUP_REMOVED lines=12> */
.L_x_14569:
        /* <DEDUP_REMOVED lines=10> */
.L_x_14570:
        /* <DEDUP_REMOVED lines=12> */
.L_x_14571:
        /* <DEDUP_REMOVED lines=9> */
.L_x_14572:
        /* <DEDUP_REMOVED lines=12> */
.L_x_14573:
        /* <DEDUP_REMOVED lines=10> */
.L_x_14574:
[----:B------:R-:W-:Y:S02]  /*18aa0*/  IMAD.MOV.U32 R13, RZ, RZ, R18 ;  /* 0x000000ffff0d7224 */ /* 0x000fe400078e0012 */
[----:B------:R-:W-:Y:S02]  /*18ab0*/  IMAD.MOV.U32 R12, RZ, RZ, RZ ;  /* 0x000000ffff0c7224 */ /* 0x000fe400078e00ff */
[----:B------:R-:W-:Y:S02]  /*18ac0*/  IMAD.SHL.U32 R3, R3, 0x10, RZ ;  /* 0x0000001003037824 */ /* 0x000fe400078e00ff */
[----:B------:R-:W-:-:S07]  /*18ad0*/  IMAD.MOV.U32 R2, RZ, RZ, R14 ;  /* 0x000000ffff027224 */ /* 0x000fce00078e000e */
[----:B------:R-:W-:Y:S05]  /*18ae0*/  WARPSYNC.COLLECTIVE R15, `(.L_x_14575) ;  /* 0x000000000f087348 */ /* 0x000fea0003c00000 */
[----:B------:R0:W1:Y:S02]  /*18af0*/  SHFL.IDX P6, R14, R13, R12, R11 ;  /* 0x0000000c0d0e7389 */ /* 0x00006400000c000b */
[----:B01----:R-:W-:Y:S01]  /*18b00*/  ENDCOLLECTIVE ;  /* 0x000000000000791b */ /* 0x003fe20003800000 */
.L_x_14575:
        /* <DEDUP_REMOVED lines=12> */
.L_x_14576:
[----:B------:R-:W-:Y:S01]  /*18bd0*/  IMAD.MOV.U32 R2, RZ, RZ, R14 ;  /* 0x000000ffff027224 */ /* 0x000fe200078e000e */
[----:B------:R-:W-:Y:S06]  /*18be0*/  BRA `(.L_x_14577) ;  /* 0xffffffc8006c7947 */ /* 0x000fec000383ffff */
.L_x_14492:
[----:B---3--:R3:W4:Y:S02]  /*18bf0*/  SYNCS.PHASECHK.TRANS64.TRYWAIT P1, [R5+URZ+0x12440], R29 ;  /* 0x0124401d050075a7 */ /* 0x008724000802017f */
[----:B----4-:R-:W-:Y:S05]  /*18c00*/  @!P1 NANOSLEEP.SYNCS 0x989680 ;  /* 0x009896800000995d */ /* 0x010fea0003900000 */
[----:B------:R-:W4:Y:S02]  /*18c10*/  @!P1 SYNCS.PHASECHK.TRANS64 P1, [R5+URZ+0x12440], R29 ;  /* 0x0124401d050095a7 */ /* 0x000f24000802007f */
[----:B----4-:R-:W-:Y:S05]  /*18c20*/  @!P1 BRA `(.L_x_14492) ;  /* 0xfffffffc00f09947 */ /* 0x010fea000383ffff */
[----:B------:R-:W-:Y:S05]  /*18c30*/  BRA `(.L_x_14578) ;  /* 0xffffffc800b87947 */ /* 0x000fea000383ffff */
.L_x_14493:
        /* <DEDUP_REMOVED lines=8> */
.L_x_14580:
[----:B------:R-:W-:Y:S05]  /*18cc0*/  BSYNC B0 ;  /* 0x0000000000007941 */ /* 0x000fea0003800000 */
.L_x_14579:
[----:B------:R0:W5:Y:S01]  /*18cd0*/  LDL R16, [R1+0x14] ;  /* 0x0000140001107983 */ /* 0x0001620000100800 */
        /* <DEDUP_REMOVED lines=8> */
.L_x_14581:
[----:B------:R-:W-:Y:S02]  /*18d60*/  IMAD.MOV.U32 R13, RZ, RZ, R10 ;  /* 0x000000ffff0d7224 */ /* 0x000fe400078e000a */
[----:B------:R-:W-:Y:S01]  /*18d70*/  IMAD.MOV.U32 R12, RZ, RZ, 0x1 ;  /* 0x00000001ff0c7424 */ /* 0x000fe200078e00ff */
[----:B------:R-:W-:-:S13]  /*18d80*/  IADD3 R2, P1, R17, R14, RZ ;  /* 0x0000000e11027210 */ /* 0x000fda0007f3e0ff */
[----:B------:R-:W-:Y:S05]  /*18d90*/  WARPSYNC.COLLECTIVE R15, `(.L_x_14582) ;  /* 0x000000000f087348 */ /* 0x000fea0003c00000 */
[----:B------:R0:W1:Y:S02]  /*18da0*/  SHFL.IDX P6, R14, R13, R12, R11 ;  /* 0x0000000c0d0e7389 */ /* 0x00006400000c000b */
[----:B01----:R-:W-:Y:S01]  /*18db0*/  ENDCOLLECTIVE ;  /* 0x000000000000791b */ /* 0x003fe20003800000 */
.L_x_14582:
        /* <DEDUP_REMOVED lines=12> */
.L_x_14583:
[----:B------:R-:W-:Y:S02]  /*18e80*/  IMAD.MOV.U32 R13, RZ, RZ, R10 ;  /* 0x000000ffff0d7224 */ /* 0x000fe400078e000a */
[----:B------:R-:W-:Y:S02]  /*18e90*/  IMAD.MOV.U32 R12, RZ, RZ, 0x2 ;  /* 0x00000002ff0c7424 */ /* 0x000fe400078e00ff */
[----:B------:R-:W-:-:S07]  /*18ea0*/  IMAD.MOV.U32 R2, RZ, RZ, R14 ;  /* 0x000000ffff027224 */ /* 0x000fce00078e000e */
[----:B------:R-:W-:Y:S05]  /*18eb0*/  WARPSYNC.COLLECTIVE R15, `(.L_x_14584) ;  /* 0x000000000f087348 */ /* 0x000fea0003c00000 */
[----:B------:R0:W1:Y:S02]  /*18ec0*/  SHFL.IDX P6, R14, R13, R12, R11 ;  /* 0x0000000c0d0e7389 */ /* 0x00006400000c000b */
[----:B01----:R-:W-:Y:S01]  /*18ed0*/  ENDCOLLECTIVE ;  /* 0x000000000000791b */ /* 0x003fe20003800000 */
.L_x_14584:
        /* <DEDUP_REMOVED lines=11> */
.L_x_14585:
[----:B------:R-:W-:Y:S02]  /*18f90*/  IMAD.MOV.U32 R13, RZ, RZ, R10 ;  /* 0x000000ffff0d7224 */ /* 0x000fe400078e000a */
[----:B------:R-:W-:Y:S02]  /*18fa0*/  IMAD.MOV.U32 R12, RZ, RZ, 0x3 ;  /* 0x00000003ff0c7424 */ /* 0x000fe400078e00ff */
[----:B------:R-:W-:-:S07]  /*18fb0*/  IMAD.MOV.U32 R2, RZ, RZ, R14 ;  /* 0x000000ffff027224 */ /* 0x000fce00078e000e */
[----:B------:R-:W-:Y:S05]  /*18fc0*/  WARPSYNC.COLLECTIVE R15, `(.L_x_14586) ;  /* 0x000000000f087348 */ /* 0x000fea0003c00000 */
[----:B------:R0:W1:Y:S02]  /*18fd0*/  SHFL.IDX P6, R14, R13, R12, R11 ;  /* 0x0000000c0d0e7389 */ /* 0x00006400000c000b */
[----:B01----:R-:W-:Y:S01]  /*18fe0*/  ENDCOLLECTIVE ;  /* 0x000000000000791b */ /* 0x003fe20003800000 */
.L_x_14586:
        /* <DEDUP_REMOVED lines=11> */
.L_x_14587:
[----:B------:R-:W-:Y:S02]  /*190a0*/  IMAD.MOV.U32 R13, RZ, RZ, R8 ;  /* 0x000000ffff0d7224 */ /* 0x000fe400078e0008 */
[----:B------:R-:W-:Y:S02]  /*190b0*/  IMAD.MOV.U32 R12, RZ, RZ, RZ ;  /* 0x000000ffff0c7224 */ /* 0x000fe400078e00ff */
[----:B------:R-:W-:-:S07]  /*190c0*/  IMAD.MOV.U32 R9, RZ, RZ, R14 ;  /* 0x000000ffff097224 */ /* 0x000fce00078e000e */
[----:B------:R-:W-:Y:S05]  /*190d0*/  WARPSYNC.COLLECTIVE R15, `(.L_x_14588) ;  /* 0x000000000f087348 */ /* 0x000fea0003c00000 */
[----:B------:R0:W1:Y:S02]  /*190e0*/  SHFL.IDX P6, R14, R13, R12, R11 ;  /* 0x0000000c0d0e7389 */ /* 0x00006400000c000b */
[----:B01----:R-:W-:Y:S01]  /*190f0*/  ENDCOLLECTIVE ;  /* 0x000000000000791b */ /* 0x003fe20003800000 */
.L_x_14588:
        /* <DEDUP_REMOVED lines=11> */
.L_x_14589:
[----:B------:R-:W-:Y:S05]  /*191b0*/  BRA `(.L_x_14590) ;  /* 0xffffffc8005c7947 */ /* 0x000fea000383ffff */
.L_x_14496:
[----:B0-----:R0:W1:Y:S02]  /*191c0*/  SYNCS.PHASECHK.TRANS64.TRYWAIT P2, [R3+URZ+0x12470], R2 ;  /* 0x01247002030075a7 */ /* 0x001064000804017f */
[----:B-1----:R-:W-:Y:S05]  /*191d0*/  @!P2 NANOSLEEP.SYNCS 0x989680 ;  /* 0x009896800000a95d */ /* 0x002fea0003900000 */
[----:B------:R-:W1:Y:S02]  /*191e0*/  @!P2 SYNCS.PHASECHK.TRANS64 P2, [R3+URZ+0x12470], R2 ;  /* 0x012470020300a5a7 */ /* 0x000e64000804007f */
[----:B-1----:R-:W-:Y:S05]  /*191f0*/  @!P2 BRA `(.L_x_14496) ;  /* 0xfffffffc00f0a947 */ /* 0x002fea000383ffff */
[----:B------:R-:W-:Y:S05]  /*19200*/  BRA `(.L_x_14591) ;  /* 0xffffffc800b47947 */ /* 0x000fea000383ffff */
.L_x_14498:
[----:B0-----:R0:W1:Y:S02]  /*19210*/  SYNCS.PHASECHK.TRANS64.TRYWAIT P2, [R3+URZ+0x12460], R6 ;  /* 0x01246006030075a7 */ /* 0x001064000804017f */
[----:B-1----:R-:W-:Y:S05]  /*19220*/  @!P2 NANOSLEEP.SYNCS 0x989680 ;  /* 0x009896800000a95d */ /* 0x002fea0003900000 */
[----:B------:R-:W1:Y:S02]  /*19230*/  @!P2 SYNCS.PHASECHK.TRANS64 P2, [R3+URZ+0x12460], R6 ;  /* 0x012460060300a5a7 */ /* 0x000e64000804007f */
[----:B-1----:R-:W-:Y:S05]  /*19240*/  @!P2 BRA `(.L_x_14498) ;  /* 0xfffffffc00f0a947 */ /* 0x002fea000383ffff */
[----:B------:R-:W-:Y:S05]  /*19250*/  BRA `(.L_x_14592) ;  /* 0xffffffc800c47947 */ /* 0x000fea000383ffff */
.L_x_14505:
[----:B0-----:R0:W1:Y:S02]  /*19260*/  SYNCS.PHASECHK.TRANS64.TRYWAIT P0, [R2+URZ+0x12470], R3 ;  /* 0x01247003020075a7 */ /* 0x001064000800017f */
[----:B-1----:R-:W-:Y:S05]  /*19270*/  @!P0 NANOSLEEP.SYNCS 0x989680 ;  /* 0x009896800000895d */ /* 0x002fea0003900000 */
[----:B------:R-:W1:Y:S02]  /*19280*/  @!P0 SYNCS.PHASECHK.TRANS64 P0, [R2+URZ+0x12470], R3 ;  /* 0x01247003020085a7 */ /* 0x000e64000800007f */
[----:B-1----:R-:W-:Y:S05]  /*19290*/  @!P0 BRA `(.L_x_14505) ;  /* 0xfffffffc00f08947 */ /* 0x002fea000383ffff */
[----:B------:R-:W-:Y:S05]  /*192a0*/  BRA `(.L_x_14593) ;  /* 0xffffffd000147947 */ /* 0x000fea000383ffff */
.L_x_14507:
[----:B0-----:R0:W1:Y:S02]  /*192b0*/  SYNCS.PHASECHK.TRANS64.TRYWAIT P0, [R2+URZ+0x12460], R5 ;  /* 0x01246005020075a7 */ /* 0x001064000800017f */
[----:B-1----:R-:W-:Y:S05]  /*192c0*/  @!P0 NANOSLEEP.SYNCS 0x989680 ;  /* 0x009896800000895d */ /* 0x002fea0003900000 */
[----:B------:R-:W1:Y:S02]  /*192d0*/  @!P0 SYNCS.PHASECHK.TRANS64 P0, [R2+URZ+0x12460], R5 ;  /* 0x01246005020085a7 */ /* 0x000e64000800007f */
[----:B-1----:R-:W-:Y:S05]  /*192e0*/  @!P0 BRA `(.L_x_14507) ;  /* 0xfffffffc00f08947 */ /* 0x002fea000383ffff */
[----:B------:R-:W-:Y:S05]  /*192f0*/  BRA `(.L_x_14594) ;  /* 0xffffffd000307947 */ /* 0x000fea000383ffff */
.L_x_14510:
[----:B0-----:R0:W1:Y:S02]  /*19300*/  SYNCS.PHASECHK.TRANS64.TRYWAIT P0, [R6+URZ+0x12420], R3 ;  /* 0x01242003060075a7 */ /* 0x001064000800017f */
[----:B-1----:R-:W-:Y:S05]  /*19310*/  @!P0 NANOSLEEP.SYNCS 0x989680 ;  /* 0x009896800000895d */ /* 0x002fea0003900000 */
[----:B------:R-:W1:Y:S02]  /*19320*/  @!P0 SYNCS.PHASECHK.TRANS64 P0, [R6+URZ+0x12420], R3 ;  /* 0x01242003060085a7 */ /* 0x000e64000800007f */
[----:B-1----:R-:W-:Y:S05]  /*19330*/  @!P0 BRA `(.L_x_14510) ;  /* 0xfffffffc00f08947 */ /* 0x002fea000383ffff */
[----:B------:R-:W-:Y:S05]  /*19340*/  BRA `(.L_x_14595) ;  /* 0xffffffd400607947 */ /* 0x000fea000383ffff */
.L_x_14512:
[----:B0-----:R0:W1:Y:S02]  /*19350*/  SYNCS.PHASECHK.TRANS64.TRYWAIT P1, [R5+URZ+0x12440], R4 ;  /* 0x01244004050075a7 */ /* 0x001064000802017f */
[----:B-1----:R-:W-:Y:S05]  /*19360*/  @!P1 NANOSLEEP.SYNCS 0x989680 ;  /* 0x009896800000995d */ /* 0x002fea0003900000 */
[----:B------:R-:W1:Y:S02]  /*19370*/  @!P1 SYNCS.PHASECHK.TRANS64 P1, [R5+URZ+0x12440], R4 ;  /* 0x01244004050095a7 */ /* 0x000e64000802007f */
[----:B-1----:R-:W-:Y:S05]  /*19380*/  @!P1 BRA `(.L_x_14512) ;  /* 0xfffffffc00f09947 */ /* 0x002fea000383ffff */
[----:B------:R-:W-:Y:S05]  /*19390*/  BRA `(.L_x_14596) ;  /* 0xffffffd4009c7947 */ /* 0x000fea000383ffff */
.L_x_14514:
[----:B-1----:R1:W2:Y:S02]  /*193a0*/  SYNCS.PHASECHK.TRANS64.TRYWAIT P1, [R3+URZ+0x12440], R0 ;  /* 0x01244000030075a7 */ /* 0x0022a4000802017f */
[----:B--2---:R-:W-:Y:S05]  /*193b0*/  @!P1 NANOSLEEP.SYNCS 0x989680 ;  /* 0x009896800000995d */ /* 0x004fea0003900000 */
[----:B------:R-:W2:Y:S02]  /*193c0*/  @!P1 SYNCS.PHASECHK.TRANS64 P1, [R3+URZ+0x12440], R0 ;  /* 0x01244000030095a7 */ /* 0x000ea4000802007f */
[----:B--2---:R-:W-:Y:S05]  /*193d0*/  @!P1 BRA `(.L_x_14514) ;  /* 0xfffffffc00f09947 */ /* 0x004fea000383ffff */
[----:B------:R-:W-:Y:S05]  /*193e0*/  BRA `(.L_x_14597) ;  /* 0xffffffd400a87947 */ /* 0x000fea000383ffff */
.L_x_14516:
[----:B--2---:R2:W3:Y:S02]  /*193f0*/  SYNCS.PHASECHK.TRANS64.TRYWAIT P1, [R5+URZ+0x12460], R4 ;  /* 0x01246004050075a7 */ /* 0x0044e4000802017f */
[----:B---3--:R-:W-:Y:S05]  /*19400*/  @!P1 NANOSLEEP.SYNCS 0x989680 ;  /* 0x009896800000995d */ /* 0x008fea0003900000 */
[----:B------:R-:W3:Y:S02]  /*19410*/  @!P1 SYNCS.PHASECHK.TRANS64 P1, [R5+URZ+0x12460], R4 ;  /* 0x01246004050095a7 */ /* 0x000ee4000802007f */
[----:B---3--:R-:W-:Y:S05]  /*19420*/  @!P1 BRA `(.L_x_14516) ;  /* 0xfffffffc00f09947 */ /* 0x008fea000383ffff */
[----:B------:R-:W-:Y:S05]  /*19430*/  BRA `(.L_x_14598) ;  /* 0xffffffd400a47947 */ /* 0x000fea000383ffff */
.L_x_14518:
[----:B---3--:R3:W4:Y:S02]  /*19440*/  SYNCS.PHASECHK.TRANS64.TRYWAIT P1, [R3+URZ+0x12460], R0 ;  /* 0x01246000030075a7 */ /* 0x008724000802017f */
[----:B----4-:R-:W-:Y:S05]  /*19450*/  @!P1 NANOSLEEP.SYNCS 0x989680 ;  /* 0x009896800000995d */ /* 0x010fea0003900000 */
[----:B------:R-:W4:Y:S02]  /*19460*/  @!P1 SYNCS.PHASECHK.TRANS64 P1, [R3+URZ+0x12460], R0 ;  /* 0x01246000030095a7 */ /* 0x000f24000802007f */
[----:B----4-:R-:W-:Y:S05]  /*19470*/  @!P1 BRA `(.L_x_14518) ;  /* 0xfffffffc00f09947 */ /* 0x010fea000383ffff */
[----:B------:R-:W-:Y:S05]  /*19480*/  BRA `(.L_x_14599) ;  /* 0xffffffd400a07947 */ /* 0x000fea000383ffff */
.L_x_14520:
[----:B----4-:R4:W0:Y:S02]  /*19490*/  SYNCS.PHASECHK.TRANS64.TRYWAIT P1, [R5+URZ+0x12480], R4 ;  /* 0x01248004050075a7 */ /* 0x010824000802017f */
[----:B0-----:R-:W-:Y:S05]  /*194a0*/  @!P1 NANOSLEEP.SYNCS 0x989680 ;  /* 0x009896800000995d */ /* 0x001fea0003900000 */
[----:B------:R-:W0:Y:S02]  /*194b0*/  @!P1 SYNCS.PHASECHK.TRANS64 P1, [R5+URZ+0x12480], R4 ;  /* 0x01248004050095a7 */ /* 0x000e24000802007f */
[----:B0-----:R-:W-:Y:S05]  /*194c0*/  @!P1 BRA `(.L_x_14520) ;  /* 0xfffffffc00f09947 */ /* 0x001fea000383ffff */
[----:B------:R-:W-:Y:S05]  /*194d0*/  BRA `(.L_x_14600) ;  /* 0xffffffd4009c7947 */ /* 0x000fea000383ffff */
.L_x_14601:
        /* <DEDUP_REMOVED lines=10> */
.L_x_16305:


//--------------------- .text._ZN7cutlass13device_kernelIN5flash11enable_sm90INS1_16FlashAttnFwdSm90INS1_25CollectiveMainloopFwdSm90ILi2EN4cute5tupleIJNS5_1CILi1EEES8_S8_EEENS6_IJNS7_ILi192EEENS7_ILi160EEENS7_ILi64EEEEEELi64ENS_12float_e4m3_tEfNS_4arch4Sm90ELb0ELb1ELb0ELb1ELb1ELb0ELb0ELb1ELb1ELb1ELb1ELb0EEENS1_21CollectiveEpilogueFwdINS6_IJSA_SC_SB_EEES9_NS_10bfloat16_tESG_Li384ELb1ELb1ELb1ELb1EEENS1_36VarlenDynamicPersistentTileSchedulerILi192ELi160ELi384ELi128ELb1ELb1ELb1ELb1ELb0ELb1EEEEEEEEEvNT_6ParamsE --------------------------
	.section	.text._ZN7cutlass13device_kernelIN5flash11enable_sm90INS1_16FlashAttnFwdSm90INS1_25CollectiveMainloopFwdSm90ILi2EN4cute5tupleIJNS5_1CILi1EEES8_S8_EEENS6_IJNS7_ILi192EEENS7_ILi160EEENS7_ILi64EEEEEELi64ENS_12float_e4m3_tEfNS_4arch4Sm90ELb0ELb1ELb0ELb1ELb1ELb0ELb0ELb1ELb1ELb1ELb1ELb0EEENS1_21CollectiveEpilogueFwdINS6_IJSA_SC_SB_EEES9_NS_10bfloat16_tESG_Li384ELb1ELb1ELb1ELb1EEENS1_36VarlenDynamicPersistentTileSchedulerILi192ELi160ELi384ELi128ELb1ELb1ELb1ELb1ELb0ELb1EEEEEEEEEvNT_6ParamsE,"ax",@progbits
	.align	128
.text._ZN7cutlass13device_kernelIN5flash11enable_sm90INS1_16FlashAttnFwdSm90INS1_25CollectiveMainloopFwdSm90ILi2EN4cute5tupleIJNS5_1CILi1EEES8_S8_EEENS6_IJNS7_ILi192EEENS7_ILi160EEENS7_ILi64EEEEEELi64ENS_12float_e4m3_tEfNS_4arch4Sm90ELb0ELb1ELb0ELb1ELb1ELb0ELb0ELb1ELb1ELb1ELb1ELb0EEENS1_21CollectiveEpilogueFwdINS6_IJSA_SC_SB_EEES9_NS_10bfloat16_tESG_Li384ELb1ELb1ELb1ELb1EEENS1_36VarlenDynamicPersistentTileSchedulerILi192ELi160ELi384ELi128ELb1ELb1ELb1ELb1ELb0ELb1EEEEEEEEEvNT_6ParamsE:
        .type           _ZN7cutlass13device_kernelIN5flash11enable_sm90INS1_16FlashAttnFwdSm90INS1_25CollectiveMainloopFwdSm90ILi2EN4cute5tupleIJNS5_1CILi1EEES8_S8_EEENS6_IJNS7_ILi192EEENS7_ILi160EEENS7_ILi64EEEEEELi64ENS_12float_e4m3_tEfNS_4arch4Sm90ELb0ELb1ELb0ELb1ELb1ELb0ELb0ELb1ELb1ELb1ELb1ELb0EEENS1_21CollectiveEpilogueFwdINS6_IJSA_SC_SB_EEES9_NS_10bfloat16_tESG_Li384ELb1ELb1ELb1ELb1EEENS1_36VarlenDynamicPersistentTileSchedulerILi192ELi160ELi384ELi128ELb1ELb1ELb1ELb1ELb0ELb1EEEEEEEEEvNT_6ParamsE,@function
        .size           _ZN7cutlass13device_kernelIN5flash11enable_sm90INS1_16FlashAttnFwdSm90INS1_25CollectiveMainloopFwdSm90ILi2EN4cute5tupleIJNS5_1CILi1EEES8_S8_EEENS6_IJNS7_ILi192EEENS7_ILi160EEENS7_ILi64EEEEEELi64ENS_12float_e4m3_tEfNS_4arch4Sm90ELb0ELb1ELb0ELb1ELb1ELb0ELb0ELb1ELb1ELb1ELb1ELb0EEENS1_21CollectiveEpilogueFwdINS6_IJSA_SC_SB_EEES9_NS_10bfloat16_tESG_Li384ELb1ELb1ELb1ELb1EEENS1_36VarlenDynamicPersistentTileSchedulerILi192ELi160ELi384ELi128ELb1ELb1ELb1ELb1ELb0ELb1EEEEEEEEEvNT_6ParamsE,(.L_x_16306 - _ZN7cutlass13device_kernelIN5flash11enable_sm90INS1_16FlashAttnFwdSm90INS1_25CollectiveMainloopFwdSm90ILi2EN4cute5tupleIJNS5_1CILi1EEES8_S8_EEENS6_IJNS7_ILi192EEENS7_ILi160EEENS7_ILi64EEEEEELi64ENS_12float_e4m3_tEfNS_4arch4Sm90ELb0ELb1ELb0ELb1ELb1ELb0ELb0ELb1ELb1ELb1ELb1ELb0EEENS1_21CollectiveEpilogueFwdINS6_IJSA_SC_SB_EEES9_NS_10bfloat16_tESG_Li384ELb1ELb1ELb1ELb1EEENS1_36VarlenDynamicPersistentTileSchedulerILi192ELi160ELi384ELi128ELb1ELb1ELb1ELb1ELb0ELb1EEEEEEEEEvNT_6ParamsE)
        .other          _ZN7cutlass13device_kernelIN5flash11enable_sm90INS1_16FlashAttnFwdSm90INS1_25CollectiveMainloopFwdSm90ILi2EN4cute5tupleIJNS5_1CILi1EEES8_S8_EEENS6_IJNS7_ILi192EEENS7_ILi160EEENS7_ILi64EEEEEELi64ENS_12float_e4m3_tEfNS_4arch4Sm90ELb0ELb1ELb0ELb1ELb1ELb0ELb0ELb1ELb1ELb1ELb1ELb0EEENS1_21CollectiveEpilogueFwdINS6_IJSA_SC_SB_EEES9_NS_10bfloat16_tESG_Li384ELb1ELb1ELb1ELb1EEENS1_36VarlenDynamicPersistentTileSchedulerILi192ELi160ELi384ELi128ELb1ELb1ELb1ELb1ELb0ELb1EEEEEEEEEvNT_6ParamsE,@"STO_CUDA_ENTRY STV_DEFAULT"
_ZN7cutlass13device_kernelIN5flash11enable_sm90INS1_16FlashAttnFwdSm90INS1_25CollectiveMainloopFwdSm90ILi2EN4cute5tupleIJNS5_1CILi1EEES8_S8_EEENS6_IJNS7_ILi192EEENS7_ILi160EEENS7_ILi64EEEEEELi64ENS_12float_e4m3_tEfNS_4arch4Sm90ELb0ELb1ELb0ELb1ELb1ELb0ELb0ELb1ELb1ELb1ELb1ELb0EEENS1_21CollectiveEpilogueFwdINS6_IJSA_SC_SB_EEES9_NS_10bfloat16_tESG_Li384ELb1ELb1ELb1ELb1EEENS1_36VarlenDynamicPersistentTileSchedulerILi192ELi160ELi384ELi128ELb1ELb1ELb1ELb1ELb0ELb1EEEEEEEEEvNT_6ParamsE:
        /* <DEDUP_REMOVED lines=45> */
.L_x_14602:
        /* <DEDUP_REMOVED lines=22> */
.L_x_14603:
        /* <DEDUP_REMOVED lines=18> */
.L_x_14604:
        /* <DEDUP_REMOVED lines=22> */
.L_x_14605:
        /* <DEDUP_REMOVED lines=24> */
.L_x_14606:
        /* <DEDUP_REMOVED lines=8> */
.L_x_14608:
        /* <DEDUP_REMOVED lines=25> */
[CC--:B------:R-:W-:Y:S02]  /*0a40*/  LEA.HI R2, R0.reuse, R11.reuse, RZ, 0x5 ;  /* 0x0000000b00027211 */ /* 0x0c0fe400078f28ff */
[CC--:B------:R-:W-:Y:S02]  /*0a50*/  LEA.HI R3, R0.reuse, R11.reuse, RZ, 0x2 ;  /* 0x0000000b00037211 */ /* 0x0c0fe400078f10ff */
[----:B------:R-:W-:Y:S01]  /*0a60*/  LEA.HI R0, R0, R11, RZ, 0x4 ;  /* 0x0000000b00007211 */ /* 0x000fe200078f20ff */
[----:B------:R-:W-:Y:S01]  /*0a70*/  IMAD.SHL.U32 R4, R2, 0x20, RZ ;  /* 0x0000002002047824 */ /* 0x000fe200078e00ff */
[----:B------:R-:W-:Y:S02]  /*0a80*/  LOP3.LUT R23, R156, 0xffffff80, RZ, 0xc0, !PT ;  /* 0xffffff809c177812 */ /* 0x000fe400078ec0ff */
[----:B------:R-:W-:-:S02]  /*0a90*/  LOP3.LUT R7, R3, 0xfffffffc, RZ, 0xc0, !PT ;  /* 0xfffffffc03077812 */ /* 0x000fc400078ec0ff */
[----:B------:R-:W-:Y:S01]  /*0aa0*/  SHF.R.S32.HI R3, RZ, 0x4, R0 ;  /* 0x00000004ff037819 */ /* 0x000fe20000011400 */
[C---:B------:R-:W-:Y:S01]  /*0ab0*/  IMAD.IADD R23, R11.reuse, 0x1, -R23 ;  /* 0x000000010b177824 */ /* 0x040fe200078e0a17 */
[C---:B------:R-:W-:Y:S02]  /*0ac0*/  LOP3.LUT R2, R0.reuse, 0x3fffff0, RZ, 0xc0, !PT ;  /* 0x03fffff000027812 */ /* 0x040fe400078ec0ff */
[----:B------:R-:W-:Y:S02]  /*0ad0*/  LEA.HI R0, R0, R3, RZ, 0x1 ;  /* 0x0000000300007211 */ /* 0x000fe400078f08ff */
[----:B------:R-:W-:Y:S01]  /*0ae0*/  LOP3.LUT R5, R4, 0xfffffc00, RZ, 0xc0, !PT ;  /* 0xfffffc0004057812 */ /* 0x000fe200078ec0ff */
[----:B------:R-:W-:Y:S01]  /*0af0*/  IMAD.IADD R2, R11, 0x1, -R2 ;  /* 0x000000010b027824 */ /* 0x000fe200078e0a02 */
[----:B------:R-:W-:Y:S02]  /*0b00*/  LOP3.LUT R0, R0, 0x1ffffffe, RZ, 0xc0, !PT ;  /* 0x1ffffffe00007812 */ /* 0x000fe400078ec0ff */
[----:B------:R-:W-:Y:S01]  /*0b10*/  SHF.R.S32.HI R6, RZ, 0x1f, R23 ;  /* 0x0000001fff067819 */ /* 0x000fe20000011417 */
[----:B------:R-:W-:Y:S01]  /*0b20*/  IMAD R5, R2, 0x40, R5 ;  /* 0x0000004002057824 */ /* 0x000fe200078e0205 */
[----:B------:R-:W-:Y:S01]  /*0b30*/  SHF.R.S32.HI R156, RZ, 0x7, R156 ;  /* 0x00000007ff9c7819 */ /* 0x000fe2000001149c */
[----:B------:R-:W-:Y:S01]  /*0b40*/  IMAD.IADD R0, R3, 0x1, -R0 ;  /* 0x0000000103007824 */ /* 0x000fe200078e0a00 */
[CC--:B------:R-:W-:Y:S01]  /*0b50*/  LEA.HI R8, R6.reuse, R23.reuse, RZ, 0x2 ;  /* 0x0000001706087211 */ /* 0x0c0fe200078f10ff */
[----:B------:R-:W-:Y:S01]  /*0b60*/  IMAD.IADD R2, R11, 0x1, -R7 ;  /* 0x000000010b027824 */ /* 0x000fe200078e0a07 */
[----:B------:R-:W-:Y:S01]  /*0b70*/  LEA.HI R6, R6, R23, RZ, 0x5 ;  /* 0x0000001706067211 */ /* 0x000fe200078f28ff */
[----:B------:R-:W-:Y:S01]  /*0b80*/  IMAD R0, R0, 0x8, R5 ;  /* 0x0000000800007824 */ /* 0x000fe200078e0205 */
[--C-:B------:R-:W-:Y:S01]  /*0b90*/  SHF.R.S32.HI R9, RZ, 0x2, R8.reuse ;  /* 0x00000002ff097819 */ /* 0x100fe20000011408 */
[----:B------:R-:W-:Y:S01]  /*0ba0*/  IMAD.HI R4, R156, 0x55555556, RZ ;  /* 0x555555569c047827 */ /* 0x000fe200078e02ff */
[----:B------:R-:W-:-:S02]  /*0bb0*/  SHF.R.S32.HI R10, RZ, 0x1f, R8 ;  /* 0x0000001fff0a7819 */ /* 0x000fc40000011408 */
[----:B------:R0:W-:Y:S01]  /*0bc0*/  STL [R1], R0 ;  /* 0x0000000001007387 */ /* 0x0001e20000100800 */
[----:B------:R-:W-:Y:S02]  /*0bd0*/  SHF.R.S32.HI R6, RZ, 0x5, R6 ;  /* 0x00000005ff067819 */ /* 0x000fe40000011406 */
[----:B------:R-:W-:Y:S02]  /*0be0*/  LEA.HI R10, R10, R9, RZ, 0x3 ;  /* 0x000000090a0a7211 */ /* 0x000fe400078f18ff */
[----:B------:R-:W-:Y:S02]  /*0bf0*/  LEA.HI R7, R4, R4, RZ, 0x1 ;  /* 0x0000000404077211 */ /* 0x000fe400078f08ff */
[----:B------:R-:W-:Y:S02]  /*0c00*/  LOP3.LUT R10, R10, 0xfffffff8, RZ, 0xc0, !PT ;  /* 0xfffffff80a0a7812 */ /* 0x000fe400078ec0ff */
[----:B------:R-:W-:Y:S01]  /*0c10*/  LEA.HI R4, R2, R2, RZ, 0x1 ;  /* 0x0000000202047211 */ /* 0x000fe200078f08ff */
[----:B------:R-:W-:Y:S01]  /*0c20*/  IMAD R7, R7, -0x3, R156 ;  /* 0xfffffffd07077824 */ /* 0x000fe200078e029c */
[----:B------:R-:W-:Y:S01]  /*0c30*/  LOP3.LUT R8, R8, 0x7ffffffc, RZ, 0xc0, !PT ;  /* 0x7ffffffc08087812 */ /* 0x000fe200078ec0ff */
[----:B------:R-:W-:Y:S01]  /*0c40*/  IMAD.IADD R9, R9, 0x1, -R10 ;  /* 0x0000000109097824 */ /* 0x000fe200078e0a0a */
[----:B------:R-:W-:-:S03]  /*0c50*/  LOP3.LUT R3, R4, 0x1ffffffe, RZ, 0xc0, !PT ;  /* 0x1ffffffe04037812 */ /* 0x000fc600078ec0ff */
[----:B------:R-:W-:Y:S02]  /*0c60*/  IMAD R6, R6, 0x10, R9 ;  /* 0x0000001006067824 */ /* 0x000fe400078e0209 */
[----:B------:R-:W-:Y:S02]  /*0c70*/  IMAD.IADD R22, R2, 0x1, -R3 ;  /* 0x0000000102167824 */ /* 0x000fe400078e0a03 */
[----:B------:R-:W-:Y:S02]  /*0c80*/  IMAD.IADD R8, R23, 0x1, -R8 ;  /* 0x0000000117087824 */ /* 0x000fe400078e0a08 */
[----:B------:R-:W-:Y:S02]  /*0c90*/  IMAD R157, R7, 0x40, R6 ;  /* 0x00000040079d7824 */ /* 0x000fe400078e0206 */
[----:B------:R-:W-:Y:S02]  /*0ca0*/  IMAD.SHL.U32 R19, R8, 0x2, RZ ;  /* 0x0000000208137824 */ /* 0x000fe400078e00ff */
[----:B0-----:R-:W-:-:S07]  /*0cb0*/  IMAD R22, R22, 0x8, R157 ;  /* 0x0000000816167824 */ /* 0x001fce00078e029d */
.L_x_14708:
        /* <DEDUP_REMOVED lines=15> */
[----:B-----5:R3:W5:Y:S01]  /*0db0*/  @P1 LDG.E R18, desc[UR54][R6.64] ;  /* 0x0000003606121981 */ /* 0x020762000c1e1900 */
        /* <DEDUP_REMOVED lines=20> */
.L_x_14609:
        /* <DEDUP_REMOVED lines=9> */
.L_x_14610:
        /* <DEDUP_REMOVED lines=10> */
.L_x_14611:
        /* <DEDUP_REMOVED lines=40> */
[----:B------:R-:W-:Y:S02]  /*12b0*/  UIMAD UR39, UR6, 0xc0, URZ ;  /* 0x000000c0062778a4 */ /* 0x000fe4000f8e023f */
        /* <DEDUP_REMOVED lines=31> */
.L_x_14613:
[----:B------:R-:W-:-:S11]  /*14b0*/  UISETP.NE.AND UP0, UPT, UR7, 0x1, UPT ;  /* 0x000000010700788c */ /* 0x000fd6000bf05270 */
[----:B------:R-:W-:Y:S02]  /*14c0*/  @UP0 ULDC.64 UR10, c[0x0][0x9e8] ;  /* 0x00027a00000a0ab9 */ /* 0x000fe40000000a00 */
[----:B------:R-:W-:-:S04]  /*14d0*/  UIMAD.WIDE.U32 UR8, UR4, UR10, URZ ;  /* 0x0000000a040872a5 */ /* 0x000fc8000f8e003f */
[----:B------:R-:W-:-:S12]  /*14e0*/  @UP0 USHF.R.U32.HI UR4, URZ, UR11, UR9 ;  /* 0x0000000b3f040299 */ /* 0x000fd80008011609 */
.L_x_14614:
[----:B------:R-:W-:-:S06]  /*14f0*/  UIMAD UR4, UR4, UR7, UR7 ;  /* 0x00000007040472a4 */ /* 0x000fcc000f8e0207 */
[----:B------:R-:W-:-:S07]  /*1500*/  VIMNMX R0, R0, UR4, PT ;  /* 0x0000000400007c48 */ /* 0x000fce000bfe0100 */
.L_x_14612:
        /* <DEDUP_REMOVED lines=33> */
.L_x_14616:
[----:B------:R-:W-:-:S11]  /*1720*/  UISETP.NE.AND UP0, UPT, UR7, 0x1, UPT ;  /* 0x000000010700788c */ /* 0x000fd6000bf05270 */
[----:B------:R-:W-:Y:S02]  /*1730*/  @UP0 ULDC.64 UR10, c[0x0][0x9e8] ;  /* 0x00027a00000a0ab9 */ /* 0x000fe40000000a00 */
[----:B------:R-:W-:-:S04]  /*1740*/  UIMAD.WIDE.U32 UR8, UR4, UR10, URZ ;  /* 0x0000000a040872a5 */ /* 0x000fc8000f8e003f */
[----:B------:R-:W-:-:S12]  /*1750*/  @UP0 USHF.R.U32.HI UR4, URZ, UR11, UR9 ;  /* 0x0000000b3f040299 */ /* 0x000fd80008011609 */
.L_x_14617:
[----:B------:R-:W-:-:S04]  /*1760*/  UIMAD UR4, UR4, UR7, URZ ;  /* 0x00000007040472a4 */ /* 0x000fc8000f8e023f */
[----:B------:R-:W-:-:S04]  /*1770*/  UISETP.LT.AND UP0, UPT, UR6, UR4, UPT ;  /* 0x000000040600728c */ /* 0x000fc8000bf01270 */
[----:B------:R-:W-:-:S12]  /*1780*/  USEL UR6, UR6, UR4, !UP0 ;  /* 0x0000000406067287 */ /* 0x000fd8000c000000 */
.L_x_14615:
        /* <DEDUP_REMOVED lines=52> */
.L_x_14618:
[----:B------:R-:W-:Y:S02]  /*1ad0*/  UIMAD UR43, UR41, UR4, UR43 ;  /* 0x00000004292b72a4 */ /* 0x000fe4000f8e022b */
[----:B------:R-:W-:Y:S01]  /*1ae0*/  IMAD.U32 R3, RZ, RZ, UR4 ;  /* 0x00000004ff037e24 */ /* 0x000fe2000f8e00ff */
[----:B------:R-:W-:Y:S02]  /*1af0*/  PLOP3.LUT P0, PT, PT, PT, PT, 0x80, 0x0 ;  /* 0x000000000000781c */ /* 0x000fe40003f0f070 */
[----:B------:R-:W-:Y:S02]  /*1b00*/  CS2R R28, SRZ ;  /* 0x00000000001c7805 */ /* 0x000fe4000001ff00 */
[----:B------:R-:W-:Y:S01]  /*1b10*/  CS2R R20, SRZ ;  /* 0x0000000000147805 */ /* 0x000fe2000001ff00 */
[----:B------:R-:W-:Y:S01]  /*1b20*/  IMAD.MOV.U32 R8, RZ, RZ, RZ ;  /* 0x000000ffff087224 */ /* 0x000fe200078e00ff */
[----:B------:R-:W-:Y:S02]  /*1b30*/  VIADDMNMX R104, R3, UR43, R104, PT ;  /* 0x0000002b03687c46 */ /* 0x000fe4000b800168 */
[----:B------:R-:W-:-:S02]  /*1b40*/  CS2R R30, SRZ ;  /* 0x00000000001e7805 */ /* 0x000fc4000001ff00 */
[----:B------:R-:W-:Y:S01]  /*1b50*/  CS2R R26, SRZ ;  /* 0x00000000001a7805 */ /* 0x000fe2000001ff00 */
[----:B------:R-:W-:Y:S01]  /*1b60*/  IMAD.MOV.U32 R25, RZ, RZ, RZ ;  /* 0x000000ffff197224 */ /* 0x000fe200078e00ff */
        /* <DEDUP_REMOVED lines=14> */
[----:B------:R-:W0:Y:S01]  /*1c50*/  SHFL.IDX PT, R0, R156, RZ, 0x1f ;  /* 0x00001fff9c007589 */ /* 0x000e2200000e0000 */
[----:B------:R-:W1:Y:S01]  /*1c60*/  S2UR UR44, SR_CgaCtaId ;  /* 0x00000000002c79c3 */ /* 0x000e620000008800 */
[----:B------:R-:W-:Y:S01]  /*1c70*/  UMOV UR45, 0x400 ;  /* 0x00000400002d7882 */ /* 0x000fe20000000000 */
[----:B0-----:R-:W-:Y:S01]  /*1c80*/  R2UR UR6, R0 ;  /* 0x00000000000672ca */ /* 0x001fe200000e0000 */
[----:B-1----:R-:W-:-:S12]  /*1c90*/  ULEA UR45, UR44, UR45, 0x18 ;  /* 0x0000002d2c2d7291 */ /* 0x002fd8000f8ec03f */
        /* <DEDUP_REMOVED lines=26> */
.L_x_14620:
        /* <DEDUP_REMOVED lines=9> */
.L_x_14817:
[----:B------:R-:W-:Y:S05]  /*1ed0*/  @!P0 BRA `(.L_x_14622) ;  /* 0x0000000000048947 */ /* 0x000fea0003800000 */
[----:B------:R-:W-:Y:S01]  /*1ee0*/  BPT.TRAP 0x1 ;  /* 0x000000040000795c */ /* 0x000fe20000300000 */
.L_x_14622:
[----:B0-----:R-:W-:Y:S02]  /*1ef0*/  IMAD.U32 R3, RZ, RZ, UR46 ;  /* 0x0000002eff037e24 */ /* 0x001fe4000f8e00ff */
[----:B------:R-:W-:-:S03]  /*1f00*/  IMAD.U32 R0, RZ, RZ, UR47 ;  /* 0x0000002fff007e24 */ /* 0x000fc6000f8e00ff */
[----:B------:R-:W-:Y:S02]  /*1f10*/  LEA R3, R3, UR45, 0x3 ;  /* 0x0000002d03037c11 */ /* 0x000fe4000f8e18ff */
[----:B------:R-:W-:-:S04]  /*1f20*/  SHF.L.U32 R0, R0, 0x1f, RZ ;  /* 0x0000001f00007819 */ /* 0x000fc800000006ff */
[----:B------:R0:W1:Y:S01]  /*1f30*/  SYNCS.PHASECHK.TRANS64.TRYWAIT P1, [R3+URZ+0x13230], R0 ;  /* 0x01323000030075a7 */ /* 0x000062000802017f */
[----:B------:R-:W-:Y:S05]  /*1f40*/  @!P0 BRA `(.L_x_14623) ;  /* 0x0000000000048947 */ /* 0x000fea0003800000 */
[----:B------:R-:W-:Y:S01]  /*1f50*/  BPT.TRAP 0x1 ;  /* 0x000000040000795c */ /* 0x000fe20000300000 */
.L_x_14623:
[----:B-1----:R-:W-:Y:S05]  /*1f60*/  @P1 BRA `(.L_x_14624) ;  /* 0x0000000000081947 */ /* 0x002fea0003800000 */
[----:B------:R-:W1:Y:S02]  /*1f70*/  SYNCS.PHASECHK.TRANS64.TRYWAIT P1, [R3+URZ+0x13230], R0 ;  /* 0x01323000030075a7 */ /* 0x000e64000802017f */
[----:B-1----:R-:W-:Y:S05]  /*1f80*/  @!P1 BRA `(.L_x_14625) ;  /* 0x0000018c00b09947 */ /* 0x002fea0003800000 */
.L_x_14624:
        /* <DEDUP_REMOVED lines=11> */
[----:B------:R-:W-:-:S03]  /*2040*/  UMOV UR7, 0x80000020 ;  /* 0x8000002000077882 */ /* 0x000fc60000000000 */
        /* <DEDUP_REMOVED lines=10> */
[----:B------:R-:W-:Y:S01]  /*20f0*/  UIADD3 UR13, UR12, 0x182, URZ ;  /* 0x000001820c0d7890 */ /* 0x000fe2000fffe03f */
[----:B------:R-:W-:-:S02]  /*2100*/  WARPGROUP.DEPBAR.LE gsb0, 0x0 ;  /* 0x00008000000079c5 */ /* 0x000fc40000010000 */
        /* <DEDUP_REMOVED lines=49> */
.L_x_14626:
        /* <DEDUP_REMOVED lines=44> */
.L_x_14629:
[----:B------:R-:W-:Y:S02]  /*26e0*/  ULDC UR6, c[0x0][0x9e4] ;  /* 0x0002790000067ab9 */ /* 0x000fe40000000800 */
[----:B------:R-:W-:-:S05]  /*26f0*/  IMAD.U32 R13, RZ, RZ, UR6 ;  /* 0x00000006ff0d7e24 */ /* 0x000fca000f8e00ff */
[----:B------:R-:W-:-:S13]  /*2700*/  ISETP.NE.AND P1, PT, R13, 0x1, PT ;  /* 0x000000010d00780c */ /* 0x000fda0003f25270 */
[----:B------:R-:W0:Y:S02]  /*2710*/  @P1 LDC.64 R14, c[0x0][0x9e8] ;  /* 0x00027a00ff0e1b82 */ /* 0x000e240000000a00 */
[----:B0-----:R-:W-:-:S05]  /*2720*/  @P1 IMAD.HI.U32 R8, R7, R14, RZ ;  /* 0x0000000e07081227 */ /* 0x001fca00078e00ff */
[----:B------:R-:W-:-:S07]  /*2730*/  @P1 SHF.R.U32.HI R7, RZ, R15, R8 ;  /* 0x0000000fff071219 */ /* 0x000fce0000011608 */
.L_x_14630:
[----:B------:R-:W-:Y:S05]  /*2740*/  BSYNC B0 ;  /* 0x0000000000007941 */ /* 0x000fea0003800000 */
.L_x_14628:
[----:B------:R-:W-:-:S05]  /*2750*/  IMAD R7, R7, R13, R4 ;  /* 0x0000000d07077224 */ /* 0x000fca00078e0204 */
[----:B------:R-:W-:Y:S02]  /*2760*/  VIADDMNMX R0, R7, R13, R0, PT ;  /* 0x0000000d07007246 */ /* 0x000fe40003800100 */
[----:B------:R-:W-:-:S07]  /*2770*/  VIMNMX R3, R3, R7, !PT ;  /* 0x0000000703037248 */ /* 0x000fce0007fe0100 */
.L_x_14627:
        /* <DEDUP_REMOVED lines=230> */
[----:B0-----:R-:W-:Y:S02]  /*35e0*/  VIADDMNMX R3, R6, R10, R9, PT ;  /* 0x0000000a06037246 */ /* 0x001fe40003800109 */
[----:B------:R-:W-:Y:S01]  /*35f0*/  ISETP.LT.OR P6, PT, R0, 0x9a, P6 ;  /* 0x0000009a0000780c */ /* 0x000fe200037c1670 */
[----:B------:R-:W-:-:S03]  /*3600*/  IMAD.IADD R0, R11, 0x1, R6 ;  /* 0x000000010b007824 */ /* 0x000fc600078e0206 */
        /* <DEDUP_REMOVED lines=16> */
.L_x_14633:
[----:B------:R-:W-:Y:S02]  /*3710*/  ULDC UR6, c[0x0][0x9e4] ;  /* 0x0002790000067ab9 */ /* 0x000fe40000000800 */
[----:B------:R-:W-:-:S05]  /*3720*/  IMAD.U32 R8, RZ, RZ, UR6 ;  /* 0x00000006ff087e24 */ /* 0x000fca000f8e00ff */
[----:B------:R-:W-:-:S13]  /*3730*/  ISETP.NE.AND P6, PT, R8, 0x1, PT ;  /* 0x000000010800780c */ /* 0x000fda0003fc5270 */
[----:B------:R-:W0:Y:S02]  /*3740*/  @P6 LDC.64 R6, c[0x0][0x9e8] ;  /* 0x00027a00ff066b82 */ /* 0x000e240000000a00 */
[----:B0-----:R-:W-:-:S05]  /*3750*/  @P6 IMAD.HI.U32 R6, R9, R6, RZ ;  /* 0x0000000609066227 */ /* 0x001fca00078e00ff */
[----:B------:R-:W-:-:S07]  /*3760*/  @P6 SHF.R.U32.HI R9, RZ, R7, R6 ;  /* 0x00000007ff096219 */ /* 0x000fce0000011606 */
.L_x_14634:
[----:B------:R-:W-:Y:S05]  /*3770*/  BSYNC B0 ;  /* 0x0000000000007941 */ /* 0x000fea0003800000 */
.L_x_14632:
[----:B------:R-:W-:-:S05]  /*3780*/  IMAD R4, R9, R8, R4 ;  /* 0x0000000809047224 */ /* 0x000fca00078e0204 */
[----:B------:R-:W-:Y:S02]  /*3790*/  VIADDMNMX R3, R4, R8, R3, PT ;  /* 0x0000000804037246 */ /* 0x000fe40003800103 */
[----:B------:R-:W-:-:S07]  /*37a0*/  VIMNMX R0, R0, R4, !PT ;  /* 0x0000000400007248 */ /* 0x000fce0007fe0100 */
.L_x_14631:
        /* <DEDUP_REMOVED lines=140> */
[----:B------:R-:W-:-:S01]  /*4070*/  FFMA.FTZ R106, R4, R9, -8 ;  /* 0xc1000000046a7423 */ /* 0x000fc20000010009 */
        /* <DEDUP_REMOVED lines=80> */
[----:B------:R-:W-:Y:S01]  /*4580*/  LOP3.LUT P1, RZ, R16, 0x1000000, RZ, 0xc0, !PT ;  /* 0x0100000010ff7812 */ /* 0x000fe2000782c0ff */
[--C-:B------:R-:W-:Y:S01]  /*4590*/  FFMA.FTZ R10, R96, UR40, -R106.reuse ;  /* 0x00000028600a7c23 */ /* 0x100fe2000801086a */
[----:B------:R-:W-:Y:S01]  /*45a0*/  FMNMX.FTZ R76, R78, R9, !PT ;  /* 0x000000094e4c7209 */ /* 0x000fe20007810000 */
[----:B------:R-:W0:Y:S01]  /*45b0*/  MUFU.EX2 R7, R7 ;  /* 0x0000000700077308 */ /* 0x000e220000000800 */
[----:B------:R-:W-:Y:S01]  /*45c0*/  LOP3.LUT P6, RZ, R16, 0x8000000, RZ, 0xc0, !PT ;  /* 0x0800000010ff7812 */ /* 0x000fe200078cc0ff */
[--C-:B------:R-:W-:Y:S01]  /*45d0*/  FFMA.FTZ R13, R97, UR40, -R106.reuse ;  /* 0x00000028610d7c23 */ /* 0x100fe2000801086a */
[----:B------:R-:W-:Y:S01]  /*45e0*/  FMNMX.FTZ R9, R79, R76, !PT ;  /* 0x0000004c4f097209 */ /* 0x000fe20007810000 */
[--C-:B------:R-:W-:Y:S01]  /*45f0*/  FFMA.FTZ R21, R73, UR40, -R106.reuse ;  /* 0x0000002849157c23 */ /* 0x100fe2000801086a */
[----:B------:R-:W-:Y:S01]  /*4600*/  ISETP.GT.AND P1, PT, R0, 0x88, !P1 ;  /* 0x000000880000780c */ /* 0x000fe20004f24270 */
        /* <DEDUP_REMOVED lines=14> */
[----:B------:R-:W1:Y:S01]  /*46f0*/  MUFU.EX2 R11, R11 ;  /* 0x0000000b000b7308 */ /* 0x000e620000000800 */
        /* <DEDUP_REMOVED lines=9> */
[----:B0-----:R-:W-:Y:S01]  /*4790*/  FADD.FTZ R97, R6, R7 ;  /* 0x0000000706617221 */ /* 0x001fe20000010000 */
[----:B------:R-:W-:Y:S01]  /*47a0*/  FMNMX.FTZ R80, R62, R9, !PT ;  /* 0x000000093e507209 */ /* 0x000fe20007810000 */
[--C-:B------:R-:W-:Y:S01]  /*47b0*/  FFMA.FTZ R15, R101, UR40, -R106.reuse ;  /* 0x00000028650f7c23 */ /* 0x100fe2000801086a */
[----:B------:R-:W-:-:S01]  /*47c0*/  FFMA.FTZ R56, R56, UR40, -R106 ;  /* 0x0000002838387c23 */ /* 0x000fc2000801086a */
[--C-:B------:R-:W-:Y:S01]  /*47d0*/  FFMA.FTZ R57, R57, UR40, -R106.reuse ;  /* 0x0000002839397c23 */ /* 0x100fe2000801086a */
[----:B------:R-:W-:Y:S01]  /*47e0*/  FMNMX.FTZ R9, R63, R80, !PT ;  /* 0x000000503f097209 */ /* 0x000fe20007810000 */
[----:B------:R-:W-:Y:S01]  /*47f0*/  MUFU.EX2 R13, R13 ;  /* 0x0000000d000d7308 */ /* 0x000fe20000000800 */
[----:B-1----:R-:W-:Y:S01]  /*4800*/  F2FP.SATFINITE.E4M3.F32.PACK_AB_MERGE_C R152, R11, R8, RZ ;  /* 0x000000080b98723e */ /* 0x002fe200048070ff */
[--C-:B------:R-:W-:Y:S01]  /*4810*/  FFMA.FTZ R60, R60, UR40, -R106.reuse ;  /* 0x000000283c3c7c23 */ /* 0x100fe2000801086a */
[----:B------:R-:W-:Y:S01]  /*4820*/  FMNMX.FTZ R80, R66, R9, !PT ;  /* 0x0000000942507209 */ /* 0x000fe20007810000 */
[----:B------:R-:W-:Y:S01]  /*4830*/  FFMA.FTZ R61, R61, UR40, -R106 ;  /* 0x000000283d3d7c23 */ /* 0x000fe2000801086a */
[----:B------:R-:W-:Y:S01]  /*4840*/  F2FP.SATFINITE.E4M3.F32.PACK_AB_MERGE_C R152, R7, R6, R152 ;  /* 0x000000060798723e */ /* 0x000fe20004807098 */
        /* <DEDUP_REMOVED lines=10> */
[----:B------:R-:W0:Y:S01]  /*48f0*/  MUFU.EX2 R15, R15 ;  /* 0x0000000f000f7308 */ /* 0x000e220000000800 */
        /* <DEDUP_REMOVED lines=18> */
[----:B------:R-:W-:Y:S03]  /*4a20*/  MUFU.EX2 R20, R20 ;  /* 0x0000001400147308 */ /* 0x000fe60000000800 */
[----:B------:R-:W-:-:S04]  /*4a30*/  FMNMX.FTZ R0, R26, R9, !PT ;  /* 0x000000091a007209 */ /* 0x000fc80007810000 */
[----:B------:R-:W-:Y:S01]  /*4a40*/  FMNMX.FTZ R9, R27, R0, !PT ;  /* 0x000000001b097209 */ /* 0x000fe20007810000 */
[----:B------:R-:W-:-:S01]  /*4a50*/  FFMA.FTZ R0, R40, UR40, -R106 ;  /* 0x0000002828007c23 */ /* 0x000fc2000801086a */
[----:B------:R-:W0:Y:S02]  /*4a60*/  MUFU.EX2 R73, R73 ;  /* 0x0000004900497308 */ /* 0x000e240000000800 */
[----:B------:R-:W-:-:S04]  /*4a70*/  FMNMX.FTZ R40, R30, R9, !PT ;  /* 0x000000091e287209 */ /* 0x000fc80007810000 */
[----:B------:R-:W-:Y:S02]  /*4a80*/  FMNMX.FTZ R9, R31, R40, !PT ;  /* 0x000000281f097209 */ /* 0x000fe40007810000 */
[----:B------:R-:W-:Y:S02]  /*4a90*/  MUFU.EX2 R72, R72 ;  /* 0x0000004800487308 */ /* 0x000fe40000000800 */
[----:B------:R-:W-:-:S04]  /*4aa0*/  FMNMX.FTZ R40, R34, R9, !PT ;  /* 0x0000000922287209 */ /* 0x000fc80007810000 */
[----:B------:R-:W-:Y:S01]  /*4ab0*/  FMNMX.FTZ R9, R35, R40, !PT ;  /* 0x0000002823097209 */ /* 0x000fe20007810000 */
[----:B------:R-:W-:-:S01]  /*4ac0*/  FFMA.FTZ R40, R44, UR40, -R106 ;  /* 0x000000282c287c23 */ /* 0x000fc2000801086a */
[----:B------:R-:W-:Y:S01]  /*4ad0*/  MUFU.EX2 R77, R77 ;  /* 0x0000004d004d7308 */ /* 0x000fe20000000800 */
[----:B0-----:R-:W-:Y:S02]  /*4ae0*/  F2FP.SATFINITE.E4M3.F32.PACK_AB_MERGE_C R148, R73, R20, RZ ;  /* 0x000000144994723e */ /* 0x001fe400048070ff */
[----:B------:R-:W-:Y:S02]  /*4af0*/  FMNMX.FTZ R44, R38, R9, !PT ;  /* 0x00000009262c7209 */ /* 0x000fe40007810000 */
[----:B------:R-:W-:Y:S02]  /*4b00*/  F2FP.SATFINITE.E4M3.F32.PACK_AB_MERGE_C R148, R21, R14, R148 ;  /* 0x0000000e1594723e */ /* 0x000fe40004807094 */
[----:B------:R-:W-:Y:S01]  /*4b10*/  FMNMX.FTZ R9, R39, R44, !PT ;  /* 0x0000002c27097209 */ /* 0x000fe20007810000 */
[----:B------:R-:W-:-:S01]  /*4b20*/  FFMA.FTZ R44, R48, UR40, -R106 ;  /* 0x00000028302c7c23 */ /* 0x000fc2000801086a */
[----:B------:R-:W-:Y:S01]  /*4b30*/  FFMA.FTZ R48, R52, UR40, -R106 ;  /* 0x0000002834307c23 */ /* 0x000fe2000801086a */
[----:B------:R-:W-:Y:S01]  /*4b40*/  IMAD.U32 R52, RZ, RZ, UR40 ;  /* 0x00000028ff347e24 */ /* 0x000fe2000f8e00ff */
[----:B------:R-:W-:Y:S01]  /*4b50*/  MUFU.EX2 R76, R76 ;  /* 0x0000004c004c7308 */ /* 0x000fe20000000800 */
[----:B------:R-:W0:Y:S07]  /*4b60*/  SHFL.BFLY PT, R80, R9, 0x2, 0x1f ;  /* 0x0c401f0009507f89 */ /* 0x000e2e00000e0000 */
[----:B------:R-:W1:Y:S08]  /*4b70*/  MUFU.EX2 R81, R81 ;  /* 0x0000005100517308 */ /* 0x000e700000000800 */
[----:B------:R-:W-:Y:S08]  /*4b80*/  MUFU.EX2 R56, R56 ;  /* 0x0000003800387308 */ /* 0x000ff00000000800 */
[----:B------:R-:W-:Y:S01]  /*4b90*/  MUFU.EX2 R57, R57 ;  /* 0x0000003900397308 */ /* 0x000fe20000000800 */
[----:B0-----:R-:W-:-:S02]  /*4ba0*/  FMNMX.FTZ R80, R9, R80, !PT ;  /* 0x0000005009507209 */ /* 0x001fc40007810000 */
[----:B-1----:R-:W-:-:S03]  /*4bb0*/  F2FP.SATFINITE.E4M3.F32.PACK_AB_MERGE_C R150, R81, R76, RZ ;  /* 0x0000004c5196723e */ /* 0x002fc600048070ff */
[----:B------:R-:W0:Y:S01]  /*4bc0*/  SHFL.BFLY PT, R9, R80, 0x1, 0x1f ;  /* 0x0c201f0050097f89 */ /* 0x000e2200000e0000 */
[----:B------:R-:W-:Y:S01]  /*4bd0*/  F2FP.SATFINITE.E4M3.F32.PACK_AB_MERGE_C R150, R77, R72, R150 ;  /* 0x000000484d96723e */ /* 0x000fe20004807096 */
[----:B------:R-:W-:Y:S08]  /*4be0*/  MUFU.EX2 R60, R60 ;  /* 0x0000003c003c7308 */ /* 0x000ff00000000800 */
[----:B------:R-:W1:Y:S08]  /*4bf0*/  MUFU.EX2 R61, R61 ;  /* 0x0000003d003d7308 */ /* 0x000e700000000800 */
[----:B------:R-:W-:Y:S01]  /*4c00*/  MUFU.EX2 R68, R68 ;  /* 0x0000004400447308 */ /* 0x000fe20000000800 */
[----:B0-----:R-:W-:-:S07]  /*4c10*/  FMNMX.FTZ R9, R80, R9, !PT ;  /* 0x0000000950097209 */ /* 0x001fce0007810000 */
[----:B------:R-:W-:Y:S01]  /*4c20*/  MUFU.EX2 R69, R69 ;  /* 0x0000004500457308 */ /* 0x000fe20000000800 */
[----:B-1----:R-:W-:Y:S01]  /*4c30*/  F2FP.SATFINITE.E4M3.F32.PACK_AB_MERGE_C R144, R61, R60, RZ ;  /* 0x0000003c3d90723e */ /* 0x002fe200048070ff */
[C---:B------:R-:W-:Y:S01]  /*4c40*/  FFMA.FTZ R52, R9.reuse, R52, -8 ;  /* 0xc100000009347423 */ /* 0x040fe20000010034 */
[----:B------:R-:W-:Y:S02]  /*4c50*/  FSETP.NEU.FTZ.AND P1, PT, R9, -INF , PT ;  /* 0xff8000000900780b */ /* 0x000fe40003f3d000 */
[----:B------:R-:W-:Y:S02]  /*4c60*/  F2FP.SATFINITE.E4M3.F32.PACK_AB_MERGE_C R144, R57, R56, R144 ;  /* 0x000000383990723e */ /* 0x000fe40004807090 */
[----:B------:R-:W-:Y:S01]  /*4c70*/  FSEL R37, R52, RZ, P1 ;  /* 0x000000ff34257208 */ /* 0x000fe20000800000 */
[----:B------:R-:W-:Y:S01]  /*4c80*/  MUFU.EX2 R64, R64 ;  /* 0x0000004000407308 */ /* 0x000fe20000000800 */
        /* <DEDUP_REMOVED lines=8> */
[----:B------:R-:W-:-:S01]  /*4d10*/  FADD.FTZ R90, R8, R97 ;  /* 0x00000061085a7221 */ /* 0x000fc20000010000 */
[--C-:B------:R-:W-:Y:S01]  /*4d20*/  FFMA.FTZ R82, R83, UR40, -R37.reuse ;  /* 0x0000002853527c23 */ /* 0x100fe20008010825 */
[----:B------:R-:W-:-:S01]  /*4d30*/  FFMA.FTZ R83, R86, UR40, -R37 ;  /* 0x0000002856537c23 */ /* 0x000fc20008010825 */
[--C-:B------:R-:W-:Y:S01]  /*4d40*/  FFMA.FTZ R86, R87, UR40, -R37.reuse ;  /* 0x0000002857567c23 */ /* 0x100fe20008010825 */
[----:B------:R-:W-:-:S01]  /*4d50*/  FFMA.FTZ R87, R63, UR40, -R37 ;  /* 0x000000283f577c23 */ /* 0x000fc20008010825 */
[----:B------:R-:W-:Y:S01]  /*4d60*/  FADD.FTZ R97, R11, R90 ;  /* 0x0000005a0b617221 */ /* 0x000fe20000010000 */
[----:B------:R-:W-:-:S01]  /*4d70*/  FFMA.FTZ R63, R66, UR40, -R37 ;  /* 0x00000028423f7c23 */ /* 0x000fc20008010825 */
[----:B------:R-:W0:Y:S01]  /*4d80*/  MUFU.EX2 R85, R85 ;  /* 0x0000005500557308 */ /* 0x000e220000000800 */
[----:B------:R-:W-:-:S01]  /*4d90*/  FFMA.FTZ R84, R98, UR40, -R37 ;  /* 0x0000002862547c23 */ /* 0x000fc20008010825 */
[--C-:B------:R-:W-:Y:S01]  /*4da0*/  FFMA.FTZ R66, R67, UR40, -R37.reuse ;  /* 0x0000002843427c23 */ /* 0x100fe20008010825 */
[----:B------:R-:W-:-:S01]  /*4db0*/  FFMA.FTZ R67, R70, UR40, -R37 ;  /* 0x0000002846437c23 */ /* 0x000fc20008010825 */
[----:B------:R-:W-:Y:S01]  /*4dc0*/  FADD.FTZ R70, R10, R97 ;  /* 0x000000610a467221 */ /* 0x000fe20000010000 */
[----:B------:R-:W-:-:S01]  /*4dd0*/  FFMA.FTZ R91, R99, UR40, -R37 ;  /* 0x00000028635b7c23 */ /* 0x000fc20008010825 */
        /* <DEDUP_REMOVED lines=14> */
[----:B------:R-:W-:Y:S01]  /*4ec0*/  FFMA.FTZ R62, R62, UR40, -R37 ;  /* 0x000000283e3e7c23 */ /* 0x000fe20008010825 */
[----:B------:R-:W-:Y:S01]  /*4ed0*/  F2FP.SATFINITE.E4M3.F32.PACK_AB_MERGE_C R146, R69, R68, RZ ;  /* 0x000000444592723e */ /* 0x000fe200048070ff */
        /* <DEDUP_REMOVED lines=20> */
[----:B------:R-:W-:Y:S01]  /*5020*/  FADD.FTZ R71, R73, R90 ;  /* 0x0000005a49477221 */ /* 0x000fe20000010000 */
[----:B------:R-:W-:-:S01]  /*5030*/  FFMA.FTZ R38, R38, UR40, -R37 ;  /* 0x0000002826267c23 */ /* 0x000fc20008010825 */
[----:B------:R-:W-:-:S02]  /*5040*/  F2FP.SATFINITE.E4M3.F32.PACK_AB_MERGE_C R80, R89, R80, RZ ;  /* 0x000000505950723e */ /* 0x000fc400048070ff */
[----:B------:R-:W-:-:S02]  /*5050*/  FADD.FTZ R20, R72, R71 ;  /* 0x0000004748147221 */ /* 0x000fc40000010000 */
[----:B------:R-:W0:Y:S01]  /*5060*/  MUFU.EX2 R93, R93 ;  /* 0x0000005d005d7308 */ /* 0x000e220000000800 */
[----:B-1----:R-:W-:-:S01]  /*5070*/  FADD.FTZ R15, R91, R8 ;  /* 0x000000085b0f7221 */ /* 0x002fc20000010000 */
[----:B------:R-:W-:Y:S01]  /*5080*/  FFMA.FTZ R8, R46, UR40, -R37 ;  /* 0x000000282e087c23 */ /* 0x000fe20008010825 */
[----:B------:R-:W-:-:S05]  /*5090*/  F2FP.SATFINITE.E4M3.F32.PACK_AB_MERGE_C R153, R85, R52, R80 ;  /* 0x000000345599723e */ /* 0x000fca0004807050 */
[----:B------:R-:W1:Y:S01]  /*50a0*/  MUFU.EX2 R74, R74 ;  /* 0x0000004a004a7308 */ /* 0x000e620000000800 */
[----:B--2---:R-:W-:-:S01]  /*50b0*/  FADD.FTZ R12, R88, R15 ;  /* 0x0000000f580c7221 */ /* 0x004fc20000010000 */
[----:B------:R-:W-:-:S04]  /*50c0*/  FADD.FTZ R15, R77, R20 ;  /* 0x000000144d0f7221 */ /* 0x000fc80000010000 */
[----:B------:R-:W-:Y:S02]  /*50d0*/  FADD.FTZ R10, R76, R15 ;  /* 0x0000000f4c0a7221 */ /* 0x000fe40000010000 */
        /* <DEDUP_REMOVED lines=12> */
[----:B------:R-:W-:Y:S01]  /*51a0*/  FADD.FTZ R61, R61, R60 ;  /* 0x0000003c3d3d7221 */ /* 0x000fe20000010000 */
[----:B------:R-:W-:-:S05]  /*51b0*/  FFMA.FTZ R6, R50, UR40, -R37 ;  /* 0x0000002832067c23 */ /* 0x000fca0008010825 */
[----:B------:R-:W2:Y:S01]  /*51c0*/  MUFU.EX2 R79, R79 ;  /* 0x0000004f004f7308 */ /* 0x000ea20000000800 */
[----:B0-----:R-:W-:-:S01]  /*51d0*/  FADD.FTZ R10, R78, R7 ;  /* 0x000000074e0a7221 */ /* 0x001fc20000010000 */
[--C-:B------:R-:W-:Y:S01]  /*51e0*/  FFMA.FTZ R7, R51, UR40, -R37.reuse ;  /* 0x0000002833077c23 */ /* 0x100fe20008010825 */
[----:B------:R-:W-:-:S05]  /*51f0*/  FFMA.FTZ R37, R39, UR40, -R37 ;  /* 0x0000002827257c23 */ /* 0x000fca0008010825 */
        /* <DEDUP_REMOVED lines=13> */
[----:B------:R-:W-:-:S04]  /*52d0*/  F2FP.SATFINITE.E4M3.F32.PACK_AB_MERGE_C R83, R86, R83, RZ ;  /* 0x000000535653723e */ /* 0x000fc800048070ff */
[----:B------:R-:W-:Y:S02]  /*52e0*/  F2FP.SATFINITE.E4M3.F32.PACK_AB_MERGE_C R151, R82, R79, R83 ;  /* 0x0000004f5297723e */ /* 0x000fe40004807053 */
[----:B------:R-:W2:Y:S01]  /*52f0*/  MUFU.EX2 R59, R59 ;  /* 0x0000003b003b7308 */ /* 0x000ea20000000800 */
[C---:B0-----:R-:W-:Y:S01]  /*5300*/  F2FP.SATFINITE.E4M3.F32.PACK_AB_MERGE_C R146, R65.reuse, R64, R146 ;  /* 0x000000404192723e */ /* 0x041fe20004807092 */
        /* <DEDUP_REMOVED lines=9> */
[----:B------:R-:W-:Y:S01]  /*53a0*/  MUFU.EX2 R40, R40 ;  /* 0x0000002800287308 */ /* 0x000fe20000000800 */
[----:B-1----:R-:W-:-:S01]  /*53b0*/  FADD.FTZ R10, R87, R10 ;  /* 0x0000000a570a7221 */ /* 0x002fc20000010000 */
[----:B------:R-:W-:-:S04]  /*53c0*/  F2FP.SATFINITE.E4M3.F32.PACK_AB_MERGE_C R62, R87, R62, RZ ;  /* 0x0000003e573e723e */ /* 0x000fc800048070ff */
[----:B------:R-:W-:Y:S02]  /*53d0*/  F2FP.SATFINITE.E4M3.F32.PACK_AB_MERGE_C R145, R59, R58, R62 ;  /* 0x0000003a3b91723e */ /* 0x000fe4000480703e */
[----:B------:R-:W0:Y:S01]  /*53e0*/  MUFU.EX2 R41, R41 ;  /* 0x0000002900297308 */ /* 0x000e220000000800 */
[----:B--2---:R-:W-:-:S07]  /*53f0*/  FADD.FTZ R15, R63, R10 ;  /* 0x0000000a3f0f7221 */ /* 0x004fce0000010000 */
[----:B------:R-:W1:Y:S08]  /*5400*/  MUFU.EX2 R66, R66 ;  /* 0x0000004200427308 */ /* 0x000e700000000800 */
[----:B------:R-:W2:Y:S01]  /*5410*/  MUFU.EX2 R0, R0 ;  /* 0x0000000000007308 */ /* 0x000ea20000000800 */
[----:B0-----:R-:W-:-:S07]  /*5420*/  F2FP.SATFINITE.E4M3.F32.PACK_AB_MERGE_C R12, R41, R40, RZ ;  /* 0x00000028290c723e */ /* 0x001fce00048070ff */
[----:B------:R-:W0:Y:S01]  /*5430*/  MUFU.EX2 R67, R67 ;  /* 0x0000004300437308 */ /* 0x000e220000000800 */
[----:B-1----:R-:W-:-:S07]  /*5440*/  FADD.FTZ R10, R66, R15 ;  /* 0x0000000f420a7221 */ /* 0x002fce0000010000 */
[----:B------:R-:W1:Y:S01]  /*5450*/  MUFU.EX2 R70, R70 ;  /* 0x0000004600467308 */ /* 0x000e620000000800 */
[----:B--2---:R-:W-:Y:S01]  /*5460*/  F2FP.SATFINITE.E4M3.F32.PACK_AB_MERGE_C R140, R3, R0, R12 ;  /* 0x00000000038c723e */ /* 0x004fe2000480700c */
[----:B------:R-:W-:-:S04]  /*5470*/  FADD.FTZ R0, R0, R69 ;  /* 0x0000004500007221 */ /* 0x000fc80000010000 */
[----:B------:R-:W-:Y:S02]  /*5480*/  FADD.FTZ R3, R3, R0 ;  /* 0x0000000003037221 */ /* 0x000fe40000010000 */
[----:B------:R-:W-:Y:S01]  /*5490*/  MUFU.EX2 R48, R48 ;  /* 0x0000003000307308 */ /* 0x000fe20000000800 */
[----:B0-----:R-:W-:-:S01]  /*54a0*/  FADD.FTZ R15, R67, R10 ;  /* 0x0000000a430f7221 */ /* 0x001fc20000010000 */
[----:B------:R-:W-:-:S04]  /*54b0*/  FADD.FTZ R40, R40, R3 ;  /* 0x0000000328287221 */ /* 0x000fc80000010000 */
[----:B------:R-:W-:Y:S02]  /*54c0*/  FADD.FTZ R41, R41, R40 ;  /* 0x0000002829297221 */ /* 0x000fe40000010000 */
[----:B------:R-:W0:Y:S01]  /*54d0*/  MUFU.EX2 R49, R49 ;  /* 0x0000003100317308 */ /* 0x000e220000000800 */
[----:B-1----:R-:W-:-:S01]  /*54e0*/  FADD.FTZ R15, R70, R15 ;  /* 0x0000000f460f7221 */ /* 0x002fc20000010000 */
[----:B------:R-:W-:-:S04]  /*54f0*/  F2FP.SATFINITE.E4M3.F32.PACK_AB_MERGE_C R67, R70, R67, RZ ;  /* 0x000000434643723e */ /* 0x000fc800048070ff */
[----:B------:R-:W-:Y:S02]  /*5500*/  F2FP.SATFINITE.E4M3.F32.PACK_AB_MERGE_C R147, R66, R63, R67 ;  /* 0x0000003f4293723e */ /* 0x000fe40004807043 */
        /* <DEDUP_REMOVED lines=17> */
[C---:B0-----:R-:W-:Y:S01]  /*5620*/  F2FP.SATFINITE.E4M3.F32.PACK_AB_MERGE_C R8, R13.reuse, R8, RZ ;  /* 0x000000080d08723e */ /* 0x041fe200048070ff */
[----:B------:R-:W-:-:S03]  /*5630*/  FADD.FTZ R13, R13, R0 ;  /* 0x000000000d0d7221 */ /* 0x000fc60000010000 */
[----:B------:R-:W-:-:S03]  /*5640*/  F2FP.SATFINITE.E4M3.F32.PACK_AB_MERGE_C R141, R11, R42, R8 ;  /* 0x0000002a0b8d723e */ /* 0x000fc60004807008 */
        /* <DEDUP_REMOVED lines=48> */
[----:B------:R-:W-:Y:S01]  /*5950*/  VIADD R6, R104, 0xfffffffe ;  /* 0xfffffffe68067836 */ /* 0x000fe20000000000 */
        /* <DEDUP_REMOVED lines=12> */
.L_x_14636:
[----:B------:R-:W-:Y:S02]  /*5a20*/  ULDC UR12, c[0x0][0x9e4] ;  /* 0x00027900000c7ab9 */ /* 0x000fe40000000800 */
[----:B------:R-:W-:-:S11]  /*5a30*/  UISETP.NE.AND UP0, UPT, UR12, 0x1, UPT ;  /* 0x000000010c00788c */ /* 0x000fd6000bf05270 */
[----:B------:R-:W-:Y:S02]  /*5a40*/  @UP0 ULDC.64 UR14, c[0x0][0x9e8] ;  /* 0x00027a00000e0ab9 */ /* 0x000fe40000000a00 */
[----:B------:R-:W-:-:S04]  /*5a50*/  UIMAD.WIDE.U32 UR6, UR11, UR14, URZ ;  /* 0x0000000e0b0672a5 */ /* 0x000fc8000f8e003f */
[----:B------:R-:W-:-:S12]  /*5a60*/  @UP0 USHF.R.U32.HI UR11, URZ, UR15, UR7 ;  /* 0x0000000f3f0b0299 */ /* 0x000fd80008011607 */
.L_x_14637:
[----:B------:R-:W-:-:S04]  /*5a70*/  UIMAD UR11, UR11, UR12, UR12 ;  /* 0x0000000c0b0b72a4 */ /* 0x000fc8000f8e020c */
[----:B------:R-:W-:-:S04]  /*5a80*/  UISETP.LT.AND UP0, UPT, UR10, UR11, UPT ;  /* 0x0000000b0a00728c */ /* 0x000fc8000bf01270 */
[----:B------:R-:W-:-:S12]  /*5a90*/  USEL UR10, UR10, UR11, UP0 ;  /* 0x0000000b0a0a7287 */ /* 0x000fd80008000000 */
.L_x_14635:
        /* <DEDUP_REMOVED lines=21> */
[----:B------:R-:W-:-:S13]  /*5bf0*/  ISETP.GE.AND P1, PT, R6, UR24, PT ;  /* 0x0000001806007c0c */ /* 0x000fda000bf26270 */
[----:B------:R-:W-:Y:S05]  /*5c00*/  @!P1 BRA `(.L_x_14638) ;  /* 0x0000004000189947 */ /* 0x000fea0003800000 */
        /* <DEDUP_REMOVED lines=23> */
.L_x_14657:
[----:B------:R-:W-:-:S04]  /*5d80*/  UISETP.NE.AND UP0, UPT, UR25, 0x1, UPT ;  /* 0x000000011900788c */ /* 0x000fc8000bf05270 */
[----:B------:R-:W-:-:S04]  /*5d90*/  USEL UR47, URZ, 0x1, UP0 ;  /* 0x000000013f2f7887 */ /* 0x000fc80008000000 */
[----:B------:R-:W-:Y:S01]  /*5da0*/  ULOP3.LUT UR47, UR26, UR47, URZ, 0x3c, !UPT ;  /* 0x0000002f1a2f7292 */ /* 0x000fe2000f8e3c3f */
[----:B------:R-:W-:Y:S11]  /*5db0*/  @!P0 BRA `(.L_x_14639) ;  /* 0x0000000000048947 */ /* 0x000ff60003800000 */
[----:B------:R-:W-:Y:S01]  /*5dc0*/  BPT.TRAP 0x1 ;  /* 0x000000040000795c */ /* 0x000fe20000300000 */
.L_x_14639:
        /* <DEDUP_REMOVED lines=9> */
.L_x_14640:
[----:B-1----:R-:W-:Y:S05]  /*5e60*/  @P1 BRA `(.L_x_14641) ;  /* 0x0000000000081947 */ /* 0x002fea0003800000 */
[----:B------:R-:W1:Y:S02]  /*5e70*/  SYNCS.PHASECHK.TRANS64.TRYWAIT P1, [UR23+0x13230], R4 ;  /* 0x01323004ff0075a7 */ /* 0x000e640008020157 */
[----:B-1----:R-:W-:Y:S05]  /*5e80*/  @!P1 BRA `(.L_x_14642) ;  /* 0x0000015000049947 */ /* 0x002fea0003800000 */
.L_x_14641:
        /* <DEDUP_REMOVED lines=64> */
.L_x_14643:
[----:B------:R-:W-:Y:S01]  /*6290*/  ULEA UR11, UR25, UR45, 0x3 ;  /* 0x0000002d190b7291 */ /* 0x000fe2000f8e183f */
[----:B01----:R-:W-:-:S05]  /*62a0*/  IMAD.U32 R4, RZ, RZ, UR26 ;  /* 0x0000001aff047e24 */ /* 0x003fca000f8e00ff */
[----:B------:R-:W-:-:S04]  /*62b0*/  SHF.L.U32 R4, R4, 0x1f, RZ ;  /* 0x0000001f04047819 */ /* 0x000fc800000006ff */
[----:B------:R0:W1:Y:S01]  /*62c0*/  SYNCS.PHASECHK.TRANS64.TRYWAIT P1, [UR11+0x13250], R4 ;  /* 0x01325004ff0075a7 */ /* 0x000062000802014b */
[----:B------:R-:W-:Y:S05]  /*62d0*/  @!P0 BRA `(.L_x_14644) ;  /* 0x0000000000048947 */ /* 0x000fea0003800000 */
[----:B------:R-:W-:Y:S01]  /*62e0*/  BPT.TRAP 0x1 ;  /* 0x000000040000795c */ /* 0x000fe20000300000 */
.L_x_14644:
[----:B-1----:R-:W-:Y:S05]  /*62f0*/  @P1 BRA `(.L_x_14645) ;  /* 0x0000000000081947 */ /* 0x002fea0003800000 */
[----:B------:R-:W1:Y:S02]  /*6300*/  SYNCS.PHASECHK.TRANS64.TRYWAIT P1, [UR11+0x13250], R4 ;  /* 0x01325004ff0075a7 */ /* 0x000e64000802014b */
[----:B-1----:R-:W-:Y:S05]  /*6310*/  @!P1 BRA `(.L_x_14646) ;  /* 0x0000014800f89947 */ /* 0x002fea0003800000 */
.L_x_14645:
        /* <DEDUP_REMOVED lines=32> */
.L_x_14647:
[----:B------:R-:W-:Y:S01]  /*6520*/  UISETP.NE.AND UP1, UPT, UR52, URZ, UPT ;  /* 0x0000003f3400728c */ /* 0x000fe2000bf25270 */
[----:B------:R-:W-:Y:S01]  /*6530*/  VIADD R15, R22, UR39 ;  /* 0x00000027160f7c36 */ /* 0x000fe20008000000 */
[----:B------:R-:W-:Y:S01]  /*6540*/  UISETP.NE.AND UP0, UPT, UR51, URZ, UPT ;  /* 0x0000003f3300728c */ /* 0x000fe2000bf05270 */
[----:B------:R-:W-:Y:S01]  /*6550*/  IMAD R20, R6, -0xa0, RZ ;  /* 0xffffff6006147824 */ /* 0x000fe200078e02ff */
        /* <DEDUP_REMOVED lines=10> */
[----:B------:R-:W-:Y:S01]  /*6600*/  ULOP3.LUT UR6, URZ, UR21, URZ, 0x33, !UPT ;  /* 0x000000153f067292 */ /* 0x000fe2000f8e333f */
        /* <DEDUP_REMOVED lines=21> */
.L_x_14650:
[----:B------:R-:W-:-:S05]  /*6760*/  IMAD.U32 R136, RZ, RZ, UR20 ;  /* 0x00000014ff887e24 */ /* 0x000fca000f8e00ff */
[----:B------:R-:W-:-:S13]  /*6770*/  ISETP.NE.AND P1, PT, R136, 0x1, PT ;  /* 0x000000018800780c */ /* 0x000fda0003f25270 */
[----:B------:R-:W0:Y:S02]  /*6780*/  @P1 LDC.64 R10, c[0x0][0x9e8] ;  /* 0x00027a00ff0a1b82 */ /* 0x000e240000000a00 */
[----:B0-----:R-:W-:-:S05]  /*6790*/  @P1 IMAD.HI.U32 R10, R21, R10, RZ ;  /* 0x0000000a150a1227 */ /* 0x001fca00078e00ff */
[----:B------:R-:W-:-:S07]  /*67a0*/  @P1 SHF.R.U32.HI R21, RZ, R11, R10 ;  /* 0x0000000bff151219 */ /* 0x000fce000001160a */
.L_x_14651:
[----:B------:R-:W-:Y:S05]  /*67b0*/  BSYNC B0 ;  /* 0x0000000000007941 */ /* 0x000fea0003800000 */
.L_x_14649:
[----:B------:R-:W-:-:S05]  /*67c0*/  IMAD R21, R21, R136, R4 ;  /* 0x0000008815157224 */ /* 0x000fca00078e0204 */
[----:B------:R-:W-:Y:S02]  /*67d0*/  VIADDMNMX R12, R21, R136, R12, PT ;  /* 0x00000088150c7246 */ /* 0x000fe4000380010c */
[----:B------:R-:W-:-:S07]  /*67e0*/  VIMNMX R9, R9, R21, !PT ;  /* 0x0000001509097248 */ /* 0x000fce0007fe0100 */
.L_x_14648:
        /* <DEDUP_REMOVED lines=248> */
.L_x_14654:
[----:B------:R-:W-:-:S05]  /*7770*/  IMAD.U32 R15, RZ, RZ, UR20 ;  /* 0x00000014ff0f7e24 */ /* 0x000fca000f8e00ff */
[----:B------:R-:W-:-:S13]  /*7780*/  ISETP.NE.AND P6, PT, R15, 0x1, PT ;  /* 0x000000010f00780c */ /* 0x000fda0003fc5270 */
[----:B------:R-:W0:Y:S02]  /*7790*/  @P6 LDC.64 R10, c[0x0][0x9e8] ;  /* 0x00027a00ff0a6b82 */ /* 0x000e240000000a00 */
[----:B0-----:R-:W-:-:S05]  /*77a0*/  @P6 IMAD.HI.U32 R10, R9, R10, RZ ;  /* 0x0000000a090a6227 */ /* 0x001fca00078e00ff */
[----:B------:R-:W-:-:S07]  /*77b0*/  @P6 SHF.R.U32.HI R9, RZ, R11, R10 ;  /* 0x0000000bff096219 */ /* 0x000fce000001160a */
.L_x_14655:
[----:B------:R-:W-:Y:S05]  /*77c0*/  BSYNC B0 ;  /* 0x0000000000007941 */ /* 0x000fea0003800000 */
.L_x_14653:
[----:B------:R-:W-:-:S05]  /*77d0*/  IMAD R4, R9, R15, R4 ;  /* 0x0000000f09047224 */ /* 0x000fca00078e0204 */
[----:B------:R-:W-:Y:S02]  /*77e0*/  VIADDMNMX R14, R4, R15, R14, PT ;  /* 0x0000000f040e7246 */ /* 0x000fe4000380010e */
[----:B------:R-:W-:-:S07]  /*77f0*/  VIMNMX R13, R13, R4, !PT ;  /* 0x000000040d0d7248 */ /* 0x000fce0007fe0100 */
.L_x_14652:
        /* <DEDUP_REMOVED lines=199> */
[----:B------:R-:W-:Y:S02]  /*8470*/  FMNMX.FTZ R122, R11, R8, !PT ;  /* 0x000000080b7a7209 */ /* 0x000fe40007810000 */
[----:B------:R-:W-:Y:S02]  /*8480*/  FSEL R9, R9, RZ, P1 ;  /* 0x000000ff09097208 */ /* 0x000fe40000800000 */
[----:B------:R-:W-:-:S03]  /*8490*/  ISETP.LT.OR P6, PT, R14, 0x9a, P6 ;  /* 0x0000009a0e00780c */ /* 0x000fc600037c1670 */
        /* <DEDUP_REMOVED lines=83> */
[----:B------:R-:W-:Y:S02]  /*89d0*/  FMNMX.FTZ R122, R62, R73, !PT ;  /* 0x000000493e7a7209 */ /* 0x000fe40007810000 */
[----:B------:R-:W-:Y:S02]  /*89e0*/  FSEL R73, R67, -INF , !P4 ;  /* 0xff80000043497808 */ /* 0x000fe40006000000 */
[----:B------:R-:W-:Y:S02]  /*89f0*/  FMNMX.FTZ R129, R63, R122, !PT ;  /* 0x0000007a3f817209 */ /* 0x000fe40007810000 */
[----:B------:R-:W-:Y:S02]  /*8a00*/  MUFU.EX2 R67, R124 ;  /* 0x0000007c00437308 */ /* 0x000fe40000000800 */
[----:B------:R-:W-:-:S04]  /*8a10*/  FMNMX.FTZ R76, R66, R129, !PT ;  /* 0x00000081424c7209 */ /* 0x000fc80007810000 */
[----:B------:R-:W-:Y:S02]  /*8a20*/  FMNMX.FTZ R77, R73, R76, !PT ;  /* 0x0000004c494d7209 */ /* 0x000fe40007810000 */
[----:B------:R-:W-:Y:S02]  /*8a30*/  MUFU.EX2 R109, R109 ;  /* 0x0000006d006d7308 */ /* 0x000fe40000000800 */
[----:B------:R-:W-:Y:S01]  /*8a40*/  FMNMX.FTZ R76, R70, R77, !PT ;  /* 0x0000004d464c7209 */ /* 0x000fe20007810000 */
[--C-:B------:R-:W-:Y:S01]  /*8a50*/  FFMA.FTZ R77, R81, UR40, -R9.reuse ;  /* 0x00000028514d7c23 */ /* 0x100fe20008010809 */
[----:B------:R-:W-:-:S02]  /*8a60*/  FFMA.FTZ R81, R85, UR40, -R9 ;  /* 0x0000002855517c23 */ /* 0x000fc40008010809 */
[----:B------:R-:W-:Y:S02]  /*8a70*/  FMNMX.FTZ R122, R71, R76, !PT ;  /* 0x0000004c477a7209 */ /* 0x000fe40007810000 */
[----:B------:R-:W-:Y:S03]  /*8a80*/  MUFU.EX2 R76, R128 ;  /* 0x00000080004c7308 */ /* 0x000fe60000000800 */
[----:B------:R-:W0:Y:S05]  /*8a90*/  SHFL.BFLY PT, R129, R122, 0x2, 0x1f ;  /* 0x0c401f007a817f89 */ /* 0x000e2a00000e0000 */
[----:B------:R-:W-:Y:S08]  /*8aa0*/  MUFU.EX2 R112, R112 ;  /* 0x0000007000707308 */ /* 0x000ff00000000800 */
[----:B------:R-:W-:Y:S08]  /*8ab0*/  MUFU.EX2 R113, R113 ;  /* 0x0000007100717308 */ /* 0x000ff00000000800 */
[----:B------:R-:W-:Y:S01]  /*8ac0*/  MUFU.EX2 R116, R116 ;  /* 0x0000007400747308 */ /* 0x000fe20000000800 */
[----:B0-----:R-:W-:-:S02]  /*8ad0*/  FMNMX.FTZ R129, R122, R129, !PT ;  /* 0x000000817a817209 */ /* 0x001fc40007810000 */
[----:B------:R-:W-:-:S03]  /*8ae0*/  FSEL R122, R4, RZ, P1 ;  /* 0x000000ff047a7208 */ /* 0x000fc60000800000 */
[----:B------:R-:W0:Y:S02]  /*8af0*/  SHFL.BFLY PT, R84, R129, 0x1, 0x1f ;  /* 0x0c201f0081547f89 */ /* 0x000e2400000e0000 */
[----:B------:R-:W-:Y:S01]  /*8b00*/  MUFU.EX2 R117, R117 ;  /* 0x0000007500757308 */ /* 0x000fe20000000800 */
[----:B------:R-:W-:-:S04]  /*8b10*/  FADD.FTZ R122, -R122, R7 ;  /* 0x000000077a7a7221 */ /* 0x000fc80000010100 */
[----:B------:R-:W-:-:S03]  /*8b20*/  FMUL.FTZ R7, R122, UR40 ;  /* 0x000000287a077c20 */ /* 0x000fc60008410000 */
[----:B------:R-:W-:Y:S08]  /*8b30*/  MUFU.EX2 R88, R88 ;  /* 0x0000005800587308 */ /* 0x000ff00000000800 */
[----:B------:R-:W1:Y:S01]  /*8b40*/  MUFU.EX2 R7, R7 ;  /* 0x0000000700077308 */ /* 0x000e620000000800 */
[----:B0-----:R-:W-:Y:S01]  /*8b50*/  FMNMX.FTZ R9, R129, R84, !PT ;  /* 0x0000005481097209 */ /* 0x001fe20007810000 */
[----:B------:R-:W-:-:S06]  /*8b60*/  IMAD.U32 R84, RZ, RZ, UR40 ;  /* 0x00000028ff547e24 */ /* 0x000fcc000f8e00ff */
[----:B------:R-:W-:Y:S01]  /*8b70*/  MUFU.EX2 R89, R89 ;  /* 0x0000005900597308 */ /* 0x000fe20000000800 */
[C---:B------:R-:W-:Y:S01]  /*8b80*/  FSETP.NEU.FTZ.AND P1, PT, R9.reuse, -INF , PT ;  /* 0xff8000000900780b */ /* 0x040fe20003f3d000 */
[----:B------:R-:W-:-:S03]  /*8b90*/  FFMA.FTZ R84, R9, R84, -8 ;  /* 0xc100000009547423 */ /* 0x000fc60000010054 */
[----:B------:R-:W-:Y:S02]  /*8ba0*/  FSEL R129, R9, RZ, P1 ;  /* 0x000000ff09817208 */ /* 0x000fe40000800000 */
[----:B------:R-:W-:Y:S01]  /*8bb0*/  FSEL R84, R84, RZ, P1 ;  /* 0x000000ff54547208 */ /* 0x000fe20000800000 */
[----:B-1----:R-:W-:Y:S01]  /*8bc0*/  FFMA.FTZ R132, R7, R3, R10 ;  /* 0x0000000307847223 */ /* 0x002fe2000001000a */
[----:B------:R-:W-:Y:S01]  /*8bd0*/  MUFU.EX2 R92, R92 ;  /* 0x0000005c005c7308 */ /* 0x000fe20000000800 */
[----:B------:R-:W-:-:S02]  /*8be0*/  FADD.FTZ R129, -R129, R8 ;  /* 0x0000000881817221 */ /* 0x000fc40000010100 */
[--C-:B------:R-:W-:Y:S01]  /*8bf0*/  FFMA.FTZ R122, R123, UR40, -R84.reuse ;  /* 0x000000287b7a7c23 */ /* 0x100fe20008010854 */
        /* <DEDUP_REMOVED lines=8> */
[----:B------:R-:W-:-:S01]  /*8c80*/  FFMA.FTZ R127, R134, UR40, -R84 ;  /* 0x00000028867f7c23 */ /* 0x000fc20008010854 */
[----:B------:R-:W-:Y:S01]  /*8c90*/  FADD.FTZ R129, R15, R132 ;  /* 0x000000840f817221 */ /* 0x000fe20000010000 */
        /* <DEDUP_REMOVED lines=36> */
[----:B-1----:R-:W-:-:S01]  /*8ee0*/  FADD.FTZ R3, R85, R0 ;  /* 0x0000000055037221 */ /* 0x002fc20000010000 */
[--C-:B------:R-:W-:Y:S01]  /*8ef0*/  FFMA.FTZ R73, R73, UR40, -R84.reuse ;  /* 0x0000002849497c23 */ /* 0x100fe20008010854 */
[----:B------:R-:W-:-:S01]  /*8f00*/  FFMA.FTZ R70, R70, UR40, -R84 ;  /* 0x0000002846467c23 */ /* 0x000fc20008010854 */
[----:B------:R-:W-:-:S04]  /*8f10*/  FFMA.FTZ R71, R71, UR40, -R84 ;  /* 0x0000002847477c23 */ /* 0x000fc80008010854 */
        /* <DEDUP_REMOVED lines=131> */
.L_x_14656:
        /* <DEDUP_REMOVED lines=82> */
.L_x_14638:
        /* <DEDUP_REMOVED lines=24> */
.L_x_14659:
[----:B------:R-:W-:Y:S02]  /*9df0*/  ULDC UR11, c[0x0][0x9e4] ;  /* 0x00027900000b7ab9 */ /* 0x000fe40000000800 */
[----:B------:R-:W-:-:S11]  /*9e00*/  UISETP.NE.AND UP0, UPT, UR11, 0x1, UPT ;  /* 0x000000010b00788c */ /* 0x000fd6000bf05270 */
[----:B------:R-:W-:Y:S02]  /*9e10*/  @UP0 ULDC.64 UR12, c[0x0][0x9e8] ;  /* 0x00027a00000c0ab9 */ /* 0x000fe40000000a00 */
[----:B------:R-:W-:-:S04]  /*9e20*/  UIMAD.WIDE.U32 UR6, UR10, UR12, URZ ;  /* 0x0000000c0a0672a5 */ /* 0x000fc8000f8e003f */
[----:B------:R-:W-:-:S12]  /*9e30*/  @UP0 USHF.R.U32.HI UR10, URZ, UR13, UR7 ;  /* 0x0000000d3f0a0299 */ /* 0x000fd80008011607 */
.L_x_14660:
[----:B------:R-:W-:-:S04]  /*9e40*/  UIMAD UR10, UR10, UR11, URZ ;  /* 0x0000000b0a0a72a4 */ /* 0x000fc8000f8e023f */
[----:B------:R-:W-:-:S04]  /*9e50*/  UISETP.LT.AND UP0, UPT, UR21, UR10, UPT ;  /* 0x0000000a1500728c */ /* 0x000fc8000bf01270 */
[----:B------:R-:W-:-:S12]  /*9e60*/  USEL UR21, UR21, UR10, !UP0 ;  /* 0x0000000a15157287 */ /* 0x000fd8000c000000 */
.L_x_14658:
        /* <DEDUP_REMOVED lines=12> */
.L_x_14672:
[----:B------:R-:W-:-:S04]  /*9f30*/  UISETP.NE.AND UP0, UPT, UR22, 0x1, UPT ;  /* 0x000000011600788c */ /* 0x000fc8000bf05270 */
[----:B------:R-:W-:-:S04]  /*9f40*/  USEL UR47, URZ, 0x1, UP0 ;  /* 0x000000013f2f7887 */ /* 0x000fc80008000000 */
[----:B------:R-:W-:Y:S01]  /*9f50*/  ULOP3.LUT UR47, UR23, UR47, URZ, 0x3c, !UPT ;  /* 0x0000002f172f7292 */ /* 0x000fe2000f8e3c3f */
[----:B------:R-:W-:Y:S11]  /*9f60*/  @!P0 BRA `(.L_x_14662) ;  /* 0x0000000000048947 */ /* 0x000ff60003800000 */
[----:B------:R-:W-:Y:S01]  /*9f70*/  BPT.TRAP 0x1 ;  /* 0x000000040000795c */ /* 0x000fe20000300000 */
.L_x_14662:
        /* <DEDUP_REMOVED lines=9> */
.L_x_14663:
[----:B-1----:R-:W-:Y:S05]  /*a010*/  @P1 BRA `(.L_x_14664) ;  /* 0x0000000000081947 */ /* 0x002fea0003800000 */
[----:B------:R-:W1:Y:S02]  /*a020*/  SYNCS.PHASECHK.TRANS64.TRYWAIT P1, [UR20+0x13230], R4 ;  /* 0x01323004ff0075a7 */ /* 0x000e640008020154 */
[----:B-1----:R-:W-:Y:S05]  /*a030*/  @!P1 BRA `(.L_x_14665) ;  /* 0x0000010c00c89947 */ /* 0x002fea0003800000 */
.L_x_14664:
        /* <DEDUP_REMOVED lines=64> */
.L_x_14666:
[----:B------:R-:W-:Y:S01]  /*a440*/  ULEA UR11, UR22, UR45, 0x3 ;  /* 0x0000002d160b7291 */ /* 0x000fe2000f8e183f */
[----:B01----:R-:W-:-:S05]  /*a450*/  IMAD.U32 R4, RZ, RZ, UR23 ;  /* 0x00000017ff047e24 */ /* 0x003fca000f8e00ff */
[----:B------:R-:W-:-:S04]  /*a460*/  SHF.L.U32 R4, R4, 0x1f, RZ ;  /* 0x0000001f04047819 */ /* 0x000fc800000006ff */
[----:B------:R0:W1:Y:S01]  /*a470*/  SYNCS.PHASECHK.TRANS64.TRYWAIT P1, [UR11+0x13250], R4 ;  /* 0x01325004ff0075a7 */ /* 0x000062000802014b */
[----:B------:R-:W-:Y:S05]  /*a480*/  @!P0 BRA `(.L_x_14667) ;  /* 0x0000000000048947 */ /* 0x000fea0003800000 */
[----:B------:R-:W-:Y:S01]  /*a490*/  BPT.TRAP 0x1 ;  /* 0x000000040000795c */ /* 0x000fe20000300000 */
.L_x_14667:
[----:B-1----:R-:W-:Y:S05]  /*a4a0*/  @P1 BRA `(.L_x_14668) ;  /* 0x0000000000081947 */ /* 0x002fea0003800000 */
[----:B------:R-:W1:Y:S02]  /*a4b0*/  SYNCS.PHASECHK.TRANS64.TRYWAIT P1, [UR11+0x13250], R4 ;  /* 0x01325004ff0075a7 */ /* 0x000e64000802014b */
[----:B-1----:R-:W-:Y:S05]  /*a4c0*/  @!P1 BRA `(.L_x_14669) ;  /* 0x0000010800bc9947 */ /* 0x002fea0003800000 */
.L_x_14668:
        /* <DEDUP_REMOVED lines=32> */
.L_x_14670:
        /* <DEDUP_REMOVED lines=97> */
[----:B------:R-:W-:Y:S01]  /*ace0*/  FMUL.FTZ R14, R7, UR40 ;  /* 0x00000028070e7c20 */ /* 0x000fe20008410000 */
        /* <DEDUP_REMOVED lines=38> */
[C---:B------:R-:W-:Y:S01]  /*af50*/  FADD.FTZ R7, -R9.reuse, R8 ;  /* 0x0000000809077221 */ /* 0x040fe20000010100 */
[----:B------:R-:W-:-:S01]  /*af60*/  FFMA.FTZ R10, R9, R124, -8 ;  /* 0xc1000000090a7423 */ /* 0x000fc2000001007c */
[----:B------:R-:W-:Y:S02]  /*af70*/  MUFU.EX2 R8, R14 ;  /* 0x0000000e00087308 */ /* 0x000fe40000000800 */
[----:B------:R-:W-:Y:S01]  /*af80*/  FMUL.FTZ R7, R7, UR40 ;  /* 0x0000002807077c20 */ /* 0x000fe20008410000 */
        /* <DEDUP_REMOVED lines=46> */
[----:B------:R-:W-:-:S07]  /*b270*/  FFMA.FTZ R71, R71, UR40, -R10 ;  /* 0x0000002847477c23 */ /* 0x000fce000801080a */
[----:B------:R-:W1:Y:S01]  /*b280*/  MUFU.EX2 R123, R123 ;  /* 0x0000007b007b7308 */ /* 0x000e620000000800 */
[----:B0-----:R-:W-:-:S07]  /*b290*/  FADD.FTZ R0, R121, R0 ;  /* 0x0000000079007221 */ /* 0x001fce0000010000 */
[----:B------:R0:W2:Y:S08]  /*b2a0*/  MUFU.EX2 R14, R125 ;  /* 0x0000007d000e7308 */ /* 0x0000b00000000800 */
[----:B------:R-:W3:Y:S01]  /*b2b0*/  MUFU.EX2 R124, R124 ;  /* 0x0000007c007c7308 */ /* 0x000ee20000000800 */
[----:B0-----:R-:W-:-:S01]  /*b2c0*/  FFMA.FTZ R125, R130, UR40, -R10 ;  /* 0x00000028827d7c23 */ /* 0x001fc2000801080a */
[----:B------:R-:W-:Y:S01]  /*b2d0*/  FADD.FTZ R130, R12, R3 ;  /* 0x000000030c827221 */ /* 0x000fe20000010000 */
[----:B-1----:R-:W-:-:S03]  /*b2e0*/  FADD.FTZ R129, R123, R0 ;  /* 0x000000007b817221 */ /* 0x002fc60000010000 */
[----:B------:R-:W-:Y:S02]  /*b2f0*/  FADD.FTZ R3, R13, R130 ;  /* 0x000000820d037221 */ /* 0x000fe40000010000 */
        /* <DEDUP_REMOVED lines=148> */
.L_x_14671:
        /* <DEDUP_REMOVED lines=82> */
.L_x_14661:
        /* <DEDUP_REMOVED lines=9> */
.L_x_14692:
[----:B------:R-:W-:-:S04]  /*c1f0*/  UIADD3 UR6, UR24, 0x1, URZ ;  /* 0x0000000118067890 */ /* 0x000fc8000fffe03f */
[----:B------:R-:W-:-:S04]  /*c200*/  UISETP.NE.AND UP0, UPT, UR6, 0x2, UPT ;  /* 0x000000020600788c */ /* 0x000fc8000bf05270 */
[----:B------:R-:W-:Y:S02]  /*c210*/  USEL UR47, URZ, 0x1, UP0 ;  /* 0x000000013f2f7887 */ /* 0x000fe40008000000 */
[----:B------:R-:W-:Y:S02]  /*c220*/  USEL UR46, UR6, URZ, UP0 ;  /* 0x0000003f062e7287 */ /* 0x000fe40008000000 */
[----:B------:R-:W-:Y:S01]  /*c230*/  ULOP3.LUT UR47, UR25, UR47, URZ, 0x3c, !UPT ;  /* 0x0000002f192f7292 */ /* 0x000fe2000f8e3c3f */
[----:B------:R-:W-:Y:S11]  /*c240*/  @!P0 BRA `(.L_x_14674) ;  /* 0x0000000000048947 */ /* 0x000ff60003800000 */
[----:B------:R-:W-:Y:S01]  /*c250*/  BPT.TRAP 0x1 ;  /* 0x000000040000795c */ /* 0x000fe20000300000 */
.L_x_14674:
[----:B------:R-:W-:Y:S01]  /*c260*/  ULEA UR23, UR46, UR45, 0x3 ;  /* 0x0000002d2e177291 */ /* 0x000fe2000f8e183f */
[----:B------:R-:W-:-:S05]  /*c270*/  IMAD.U32 R4, RZ, RZ, UR47 ;  /* 0x0000002fff047e24 */ /* 0x000fca000f8e00ff */
[----:B------:R-:W-:-:S04]  /*c280*/  SHF.L.U32 R4, R4, 0x1f, RZ ;  /* 0x0000001f04047819 */ /* 0x000fc800000006ff */
[----:B------:R0:W1:Y:S01]  /*c290*/  SYNCS.PHASECHK.TRANS64.TRYWAIT P1, [UR23+0x13230], R4 ;  /* 0x01323004ff0075a7 */ /* 0x0000620008020157 */
[----:B------:R-:W-:Y:S05]  /*c2a0*/  @!P0 BRA `(.L_x_14675) ;  /* 0x0000000000048947 */ /* 0x000fea0003800000 */
[----:B------:R-:W-:Y:S01]  /*c2b0*/  BPT.TRAP 0x1 ;  /* 0x000000040000795c */ /* 0x000fe20000300000 */
.L_x_14675:
[----:B-1----:R-:W-:Y:S05]  /*c2c0*/  @P1 BRA `(.L_x_14676) ;  /* 0x0000000000081947 */ /* 0x002fea0003800000 */
[----:B------:R-:W1:Y:S02]  /*c2d0*/  SYNCS.PHASECHK.TRANS64.TRYWAIT P1, [UR23+0x13230], R4 ;  /* 0x01323004ff0075a7 */ /* 0x000e640008020157 */
[----:B-1----:R-:W-:Y:S05]  /*c2e0*/  @!P1 BRA `(.L_x_14677) ;  /* 0x000000ec004c9947 */ /* 0x002fea0003800000 */
.L_x_14676:
        /* <DEDUP_REMOVED lines=64> */
.L_x_14678:
[----:B------:R-:W-:Y:S01]  /*c6f0*/  ULEA UR11, UR24, UR45, 0x3 ;  /* 0x0000002d180b7291 */ /* 0x000fe2000f8e183f */
[----:B01----:R-:W-:-:S05]  /*c700*/  IMAD.U32 R4, RZ, RZ, UR25 ;  /* 0x00000019ff047e24 */ /* 0x003fca000f8e00ff */
[----:B------:R-:W-:-:S04]  /*c710*/  SHF.L.U32 R4, R4, 0x1f, RZ ;  /* 0x0000001f04047819 */ /* 0x000fc800000006ff */
[----:B------:R0:W1:Y:S01]  /*c720*/  SYNCS.PHASECHK.TRANS64.TRYWAIT P1, [UR11+0x13250], R4 ;  /* 0x01325004ff0075a7 */ /* 0x000062000802014b */
[----:B------:R-:W-:Y:S05]  /*c730*/  @!P0 BRA `(.L_x_14679) ;  /* 0x0000000000048947 */ /* 0x000fea0003800000 */
[----:B------:R-:W-:Y:S01]  /*c740*/  BPT.TRAP 0x1 ;  /* 0x000000040000795c */ /* 0x000fe20000300000 */
.L_x_14679:
[----:B-1----:R-:W-:Y:S05]  /*c750*/  @P1 BRA `(.L_x_14680) ;  /* 0x0000000000081947 */ /* 0x002fea0003800000 */
[----:B------:R-:W1:Y:S02]  /*c760*/  SYNCS.PHASECHK.TRANS64.TRYWAIT P1, [UR11+0x13250], R4 ;  /* 0x01325004ff0075a7 */ /* 0x000e64000802014b */
[----:B-1----:R-:W-:Y:S05]  /*c770*/  @!P1 BRA `(.L_x_14681) ;  /* 0x000000e800409947 */ /* 0x002fea0003800000 */
.L_x_14680:
        /* <DEDUP_REMOVED lines=32> */
.L_x_14682:
        /* <DEDUP_REMOVED lines=36> */
.L_x_14685:
[----:B------:R-:W-:-:S05]  /*cbc0*/  IMAD.U32 R136, RZ, RZ, UR20 ;  /* 0x00000014ff887e24 */ /* 0x000fca000f8e00ff */
[----:B------:R-:W-:-:S13]  /*cbd0*/  ISETP.NE.AND P1, PT, R136, 0x1, PT ;  /* 0x000000018800780c */ /* 0x000fda0003f25270 */
[----:B------:R-:W0:Y:S02]  /*cbe0*/  @P1 LDC.64 R10, c[0x0][0x9e8] ;  /* 0x00027a00ff0a1b82 */ /* 0x000e240000000a00 */
[----:B0-----:R-:W-:-:S05]  /*cbf0*/  @P1 IMAD.HI.U32 R10, R21, R10, RZ ;  /* 0x0000000a150a1227 */ /* 0x001fca00078e00ff */
[----:B------:R-:W-:-:S07]  /*cc00*/  @P1 SHF.R.U32.HI R21, RZ, R11, R10 ;  /* 0x0000000bff151219 */ /* 0x000fce000001160a */
.L_x_14686:
[----:B------:R-:W-:Y:S05]  /*cc10*/  BSYNC B0 ;  /* 0x0000000000007941 */ /* 0x000fea0003800000 */
.L_x_14684:
[----:B------:R-:W-:-:S05]  /*cc20*/  IMAD R21, R21, R136, R4 ;  /* 0x0000008815157224 */ /* 0x000fca00078e0204 */
[----:B------:R-:W-:Y:S02]  /*cc30*/  VIADDMNMX R12, R21, R136, R12, PT ;  /* 0x00000088150c7246 */ /* 0x000fe4000380010c */
[----:B------:R-:W-:-:S07]  /*cc40*/  VIMNMX R9, R9, R21, !PT ;  /* 0x0000001509097248 */ /* 0x000fce0007fe0100 */
.L_x_14683:
        /* <DEDUP_REMOVED lines=248> */
.L_x_14689:
[----:B------:R-:W-:-:S05]  /*dbd0*/  IMAD.U32 R15, RZ, RZ, UR20 ;  /* 0x00000014ff0f7e24 */ /* 0x000fca000f8e00ff */
[----:B------:R-:W-:-:S13]  /*dbe0*/  ISETP.NE.AND P6, PT, R15, 0x1, PT ;  /* 0x000000010f00780c */ /* 0x000fda0003fc5270 */
[----:B------:R-:W0:Y:S02]  /*dbf0*/  @P6 LDC.64 R10, c[0x0][0x9e8] ;  /* 0x00027a00ff0a6b82 */ /* 0x000e240000000a00 */
[----:B0-----:R-:W-:-:S05]  /*dc00*/  @P6 IMAD.HI.U32 R10, R9, R10, RZ ;  /* 0x0000000a090a6227 */ /* 0x001fca00078e00ff */
[----:B------:R-:W-:-:S07]  /*dc10*/  @P6 SHF.R.U32.HI R9, RZ, R11, R10 ;  /* 0x0000000bff096219 */ /* 0x000fce000001160a */
.L_x_14690:
[----:B------:R-:W-:Y:S05]  /*dc20*/  BSYNC B0 ;  /* 0x0000000000007941 */ /* 0x000fea0003800000 */
.L_x_14688:
[----:B------:R-:W-:-:S05]  /*dc30*/  IMAD R4, R9, R15, R4 ;  /* 0x0000000f09047224 */ /* 0x000fca00078e0204 */
[----:B------:R-:W-:Y:S02]  /*dc40*/  VIADDMNMX R14, R4, R15, R14, PT ;  /* 0x0000000f040e7246 */ /* 0x000fe4000380010e */
[----:B------:R-:W-:-:S07]  /*dc50*/  VIMNMX R13, R13, R4, !PT ;  /* 0x000000040d0d7248 */ /* 0x000fce0007fe0100 */
.L_x_14687:
        /* <DEDUP_REMOVED lines=501> */
.L_x_14691:
        /* <DEDUP_REMOVED lines=82> */
.L_x_14673:
[----:B------:R-:W-:Y:S06]  /*100d0*/  BAR.ARV 0x8, 0x200 ;  /* 0x0208000000007b1d */ /* 0x000fec0000002000 */
[----:B------:R-:W-:Y:S05]  /*100e0*/  @!P0 BRA `(.L_x_14693) ;  /* 0x0000000000048947 */ /* 0x000fea0003800000 */
[----:B------:R-:W-:Y:S01]  /*100f0*/  BPT.TRAP 0x1 ;  /* 0x000000040000795c */ /* 0x000fe20000300000 */
.L_x_14693:
[----:B------:R-:W-:Y:S01]  /*10100*/  ULEA UR14, UR46, UR45, 0x3 ;  /* 0x0000002d2e0e7291 */ /* 0x000fe2000f8e183f */
[----:B------:R-:W-:-:S05]  /*10110*/  IMAD.U32 R5, RZ, RZ, UR47 ;  /* 0x0000002fff057e24 */ /* 0x000fca000f8e00ff */
[----:B------:R-:W-:-:S04]  /*10120*/  SHF.L.U32 R5, R5, 0x1f, RZ ;  /* 0x0000001f05057819 */ /* 0x000fc800000006ff */
[----:B------:R0:W1:Y:S01]  /*10130*/  SYNCS.PHASECHK.TRANS64.TRYWAIT P1, [UR14+0x13250], R5 ;  /* 0x01325005ff0075a7 */ /* 0x000062000802014e */
[----:B------:R-:W-:Y:S05]  /*10140*/  @!P0 BRA `(.L_x_14694) ;  /* 0x0000000000048947 */ /* 0x000fea0003800000 */
[----:B------:R-:W-:Y:S01]  /*10150*/  BPT.TRAP 0x1 ;  /* 0x000000040000795c */ /* 0x000fe20000300000 */
.L_x_14694:
[----:B-1----:R-:W-:Y:S05]  /*10160*/  @P1 BRA `(.L_x_14695) ;  /* 0x0000000000081947 */ /* 0x002fea0003800000 */
[----:B------:R-:W1:Y:S02]  /*10170*/  SYNCS.PHASECHK.TRANS64.TRYWAIT P1, [UR14+0x13250], R5 ;  /* 0x01325005ff0075a7 */ /* 0x000e64000802014e */
[----:B-1----:R-:W-:Y:S05]  /*10180*/  @!P1 BRA `(.L_x_14696) ;  /* 0x000000ac00d49947 */ /* 0x002fea0003800000 */
.L_x_14695:
        /* <DEDUP_REMOVED lines=18> */
[----:B------:R-:W-:-:S05]  /*102b0*/  @UP0 UIADD3 UR9, UR9, UR6, URZ ;  /* 0x0000000609090290 */ /* 0x000fca000fffe03f */
[----:B------:R-:W-:Y:S02]  /*102c0*/  UMOV UR6, UR10 ;  /* 0x0000000a00067c82 */ /* 0x000fe40008000000 */
[----:B------:R-:W-:Y:S01]  /*102d0*/  QGMMA.64x64x32.F32.E4M3.E4M3 R24, R152, gdesc[UR4], R24, gsb0 ;  /* 0x00e0000498187df3 */ /* 0x000fe20008000818 */
[----:B------:R-:W-:-:S04]  /*102e0*/  @UP0 UIMAD.WIDE.U32 UR6, UR37, UR12, UR8 ;  /* 0x0000000c250602a5 */ /* 0x000fc8000f8e0008 */
[----:B------:R-:W-:Y:S02]  /*102f0*/  @UP0 UIMAD UR7, UR37, UR13, UR7 ;  /* 0x0000000d250702a4 */ /* 0x000fe4000f8e0207 */
[----:B------:R-:W-:-:S04]  /*10300*/  @UP0 ULEA UR4, UP1, UR6, UR4, 0x2 ;  /* 0x0000000406040291 */ /* 0x000fc8000f82103f */
[----:B------:R-:W-:Y:S02]  /*10310*/  @UP0 ULEA.HI.X UR5, UR6, UR5, UR7, 0x2, UP1 ;  /* 0x0000000506050291 */ /* 0x000fe400088f1407 */
[----:B------:R-:W-:-:S04]  /*10320*/  IMAD.U32 R6, RZ, RZ, UR4 ;  /* 0x00000004ff067e24 */ /* 0x000fc8000f8e00ff */
[----:B------:R-:W-:Y:S01]  /*10330*/  IMAD.U32 R7, RZ, RZ, UR5 ;  /* 0x00000005ff077e24 */ /* 0x000fe2000f8e00ff */
        /* <DEDUP_REMOVED lines=22> */
[----:B0-----:R-:W0:Y:S04]  /*104a0*/  SHFL.BFLY PT, R7, R8, 0x1, 0x1f ;  /* 0x0c201f0008077f89 */ /* 0x001e2800000e0000 */
[----:B------:R-:W1:Y:S01]  /*104b0*/  SHFL.BFLY PT, R6, R11, 0x1, 0x1f ;  /* 0x0c201f000b067f89 */ /* 0x000e6200000e0000 */
        /* <DEDUP_REMOVED lines=32> */
.L_x_14697:
        /* <DEDUP_REMOVED lines=42> */
.L_x_14619:
[----:B------:R-:W0:Y:S01]  /*10960*/  S2R R3, SR_CgaCtaId ;  /* 0x0000000000037919 */ /* 0x000e220000008800 */
[----:B------:R-:W-:Y:S01]  /*10970*/  MOV R18, 0x400 ;  /* 0x0000040000127802 */ /* 0x000fe20000000f00 */
[----:B------:R-:W-:Y:S01]  /*10980*/  UISETP.NE.AND UP0, UPT, UR42, URZ, UPT ;  /* 0x0000003f2a00728c */ /* 0x000fe2000bf05270 */
[----:B------:R-:W-:Y:S01]  /*10990*/  BSSY B0, `(.L_x_14698) ;  /* 0x00002a8000007945 */ /* 0x000fe20003800000 */
[----:B------:R-:W-:Y:S06]  /*109a0*/  BAR.SYNC.DEFER_BLOCKING 0x5, 0x200 ;  /* 0x0148000000007b1d */ /* 0x000fec0000010000 */
[----:B------:R-:W1:Y:S03]  /*109b0*/  S2R R10, SR_TID.X ;  /* 0x00000000000a7919 */ /* 0x000e660000002100 */
[----:B------:R-:W-:Y:S01]  /*109c0*/  @!UP0 ULDC UR42, c[0x0][0xad4] ;  /* 0x0002b500002a8ab9 */ /* 0x000fe20000000800 */
[----:B0-----:R-:W-:-:S05]  /*109d0*/  LEA R18, R3, R18, 0x18 ;  /* 0x0000001203127211 */ /* 0x001fca00078ec0ff */
[----:B------:R-:W0:Y:S01]  /*109e0*/  LDS.128 R4, [R18+0x132d0] ;  /* 0x0132d00012047984 */ /* 0x000e220000000c00 */
[----:B-1----:R-:W-:-:S05]  /*109f0*/  VIADD R75, R10, 0xffffff80 ;  /* 0xffffff800a4b7836 */ /* 0x002fca0000000000 */
[----:B------:R-:W-:-:S04]  /*10a00*/  SHF.R.S32.HI R0, RZ, 0x1f, R75 ;  /* 0x0000001fff007819 */ /* 0x000fc8000001144b */
[----:B------:R-:W-:-:S04]  /*10a10*/  LEA.HI R17, R0, R75, RZ, 0x3 ;  /* 0x0000004b00117211 */ /* 0x000fc800078f18ff */
[----:B------:R-:W-:Y:S02]  /*10a20*/  LOP3.LUT R24, R17, 0xfffffff8, RZ, 0xc0, !PT ;  /* 0xfffffff811187812 */ /* 0x000fe400078ec0ff */
[----:B------:R-:W-:-:S03]  /*10a30*/  SHF.R.S32.HI R17, RZ, 0x3, R17 ;  /* 0x00000003ff117819 */ /* 0x000fc60000011411 */
[----:B------:R-:W-:-:S04]  /*10a40*/  IMAD.IADD R24, R75, 0x1, -R24 ;  /* 0x000000014b187824 */ /* 0x000fc800078e0a18 */
[----:B------:R-:W-:-:S05]  /*10a50*/  IMAD.SHL.U32 R0, R24, 0x8, RZ ;  /* 0x0000000818007824 */ /* 0x000fca00078e00ff */
[----:B------:R-:W-:Y:S02]  /*10a60*/  SHF.R.S32.HI R3, RZ, 0x1f, R0 ;  /* 0x0000001fff037819 */ /* 0x000fe40000011400 */
[----:B0-----:R-:W-:Y:S02]  /*10a70*/  R2UR UR6, R5 ;  /* 0x00000000050672ca */ /* 0x001fe400000e0000 */
[----:B------:R-:W-:Y:S02]  /*10a80*/  R2UR UR5, R6 ;  /* 0x00000000060572ca */ /* 0x000fe400000e0000 */
[----:B------:R-:W-:Y:S01]  /*10a90*/  R2UR UR50, R7 ;  /* 0x00000000073272ca */ /* 0x000fe200000e0000 */
[----:B------:R-:W-:Y:S06]  /*10aa0*/  BAR.ARV 0x4, 0x200 ;  /* 0x0108000000007b1d */ /* 0x000fec0000002000 */
[----:B------:R-:W-:Y:S08]  /*10ab0*/  @P0 BRA `(.L_x_14699) ;  /* 0x0000001c00a80947 */ /* 0x000ff00003800000 */
[----:B------:R-:W2:Y:S01]  /*10ac0*/  LDL R9, [R1] ;  /* 0x0000000001097983 */ /* 0x000ea20000100800 */
[----:B------:R-:W-:Y:S01]  /*10ad0*/  IMAD.SHL.U32 R4, R10, 0x4, RZ ;  /* 0x000000040a047824 */ /* 0x000fe200078e00ff */
[----:B------:R-:W-:Y:S01]  /*10ae0*/  ULDC.64 UR8, c[0x4][0x38] ;  /* 0x01000e0000087ab9 */ /* 0x000fe20000000a00 */
[----:B------:R-:W-:-:S03]  /*10af0*/  ULDC.64 UR10, c[0x0][0xc00] ;  /* 0x00030000000a7ab9 */ /* 0x000fc60000000a00 */
[----:B------:R-:W-:Y:S01]  /*10b00*/  LOP3.LUT R4, R4, 0xc, RZ, 0xc0, !PT ;  /* 0x0000000c04047812 */ /* 0x000fe200078ec0ff */
[----:B------:R-:W-:Y:S03]  /*10b10*/  BAR.SYNC.DEFER_BLOCKING 0x1, 0x180 ;  /* 0x0046000000007b1d */ /* 0x000fe60000010000 */
[----:B------:R-:W-:-:S05]  /*10b20*/  IADD3 R4, P0, R4, UR8, RZ ;  /* 0x0000000804047c10 */ /* 0x000fca000ff1e0ff */
[----:B------:R-:W-:Y:S01]  /*10b30*/  IMAD.X R5, RZ, RZ, UR9, P0 ;  /* 0x00000009ff057e24 */ /* 0x000fe200080e06ff */
[----:B------:R-:W0:Y:S01]  /*10b40*/  S2R R7, SR_SWINHI ;  /* 0x0000000000077919 */ /* 0x000e220000002f00 */
[----:B------:R-:W-:-:S03]  /*10b50*/  ULDC.64 UR8, c[0x0][0xc00] ;  /* 0x0003000000087ab9 */ /* 0x000fc60000000a00 */
[----:B------:R2:W3:Y:S01]  /*10b60*/  LDG.E.CONSTANT R12, desc[UR54][R4.64] ;  /* 0x00000036040c7981 */ /* 0x0004e2000c1e9900 */
[----:B------:R-:W-:Y:S01]  /*10b70*/  LOP3.LUT P0, R6, R10, 0x3, RZ, 0xc0, !PT ;  /* 0x000000030a067812 */ /* 0x000fe2000780c0ff */
[----:B------:R-:W-:-:S03]  /*10b80*/  UIMAD.WIDE UR8, UR38, 0x4, UR8 ;  /* 0x00000004260878a5 */ /* 0x000fc6000f8e0208 */
        /* <DEDUP_REMOVED lines=11> */
[----:B------:R-:W-:Y:S02]  /*10c40*/  MOV R26, R18 ;  /* 0x00000012001a7202 */ /* 0x000fe40000000f00 */
[----:B0-----:R-:W-:-:S02]  /*10c50*/  MOV R27, R7 ;  /* 0x00000007001b7202 */ /* 0x001fc40000000f00 */
        /* <DEDUP_REMOVED lines=22> */
[----:B--2---:R-:W-:-:S03]  /*10dc0*/  IMAD.WIDE R4, R9, 0x2, R26 ;  /* 0x0000000209047825 */ /* 0x004fc600078e021a */
[C---:B------:R-:W-:Y:S02]  /*10dd0*/  IADD3 R11, P3, R4.reuse, 0x20, RZ ;  /* 0x00000020040b7810 */ /* 0x040fe40007f7e0ff */
[----:B------:R-:W-:Y:S02]  /*10de0*/  LOP3.LUT R9, R4, 0x380, RZ, 0xc0, !PT ;  /* 0x0000038004097812 */ /* 0x000fe400078ec0ff */
[----:B------:R-:W-:Y:S02]  /*10df0*/  LOP3.LUT R10, R11, 0x380, RZ, 0xc0, !PT ;  /* 0x000003800b0a7812 */ /* 0x000fe400078ec0ff */
[----:B------:R-:W-:Y:S02]  /*10e00*/  SHF.R.U64 R9, R9, 0x3, RZ ;  /* 0x0000000309097819 */ /* 0x000fe400000012ff */
[----:B------:R-:W-:Y:S02]  /*10e10*/  SHF.R.U64 R10, R10, 0x3, RZ ;  /* 0x000000030a0a7819 */ /* 0x000fe400000012ff */
[----:B------:R-:W-:-:S02]  /*10e20*/  IADD3 R35, P1, R4, 0x60, RZ ;  /* 0x0000006004237810 */ /* 0x000fc40007f3e0ff */
[----:B------:R-:W-:Y:S02]  /*10e30*/  IADD3 R31, P2, R4, 0x40, RZ ;  /* 0x00000040041f7810 */ /* 0x000fe40007f5e0ff */
[----:B------:R-:W-:Y:S01]  /*10e40*/  LOP3.LUT R4, R9, R4, RZ, 0x3c, !PT ;  /* 0x0000000409047212 */ /* 0x000fe200078e3cff */
[--C-:B------:R-:W-:Y:S01]  /*10e50*/  IMAD.X R7, RZ, RZ, R5.reuse, P1 ;  /* 0x000000ffff077224 */ /* 0x100fe200008e0605 */
[----:B------:R-:W-:Y:S01]  /*10e60*/  LOP3.LUT R10, R10, R11, RZ, 0x3c, !PT ;  /* 0x0000000b0a0a7212 */ /* 0x000fe200078e3cff */
[--C-:B------:R-:W-:Y:S01]  /*10e70*/  IMAD.X R9, RZ, RZ, R5.reuse, P2 ;  /* 0x000000ffff097224 */ /* 0x100fe200010e0605 */
[----:B------:R-:W-:Y:S01]  /*10e80*/  LOP3.LUT R6, R31, 0x380, RZ, 0xc0, !PT ;  /* 0x000003801f067812 */ /* 0x000fe200078ec0ff */
[----:B------:R-:W-:Y:S01]  /*10e90*/  IMAD.X R11, RZ, RZ, R5, P3 ;  /* 0x000000ffff0b7224 */ /* 0x000fe200018e0605 */
[----:B------:R-:W-:Y:S01]  /*10ea0*/  LOP3.LUT R14, R35, 0x380, RZ, 0xc0, !PT ;  /* 0x00000380230e7812 */ /* 0x000fe200078ec0ff */
[----:B---3--:R-:W-:Y:S01]  /*10eb0*/  SHFL.IDX PT, R46, R15, R12, 0x1c1f ;  /* 0x001c1f0c0f2e7589 */ /* 0x008fe200000e0000 */
[----:B------:R-:W-:-:S02]  /*10ec0*/  MOV R69, R4 ;  /* 0x0000000400457202 */ /* 0x000fc40000000f00 */
[----:B------:R-:W-:Y:S01]  /*10ed0*/  LOP3.LUT R5, R12, 0x2, RZ, 0x3c, !PT ;  /* 0x000000020c057812 */ /* 0x000fe200078e3cff */
[----:B------:R-:W-:Y:S01]  /*10ee0*/  SHFL.IDX PT, R25, R25, R12, 0x1c1f ;  /* 0x001c1f0c19197589 */ /* 0x000fe200000e0000 */
[----:B------:R-:W-:Y:S02]  /*10ef0*/  SHF.R.U64 R6, R6, 0x3, RZ ;  /* 0x0000000306067819 */ /* 0x000fe400000012ff */
[----:B------:R-:W-:Y:S01]  /*10f00*/  SHF.R.U64 R14, R14, 0x3, RZ ;  /* 0x000000030e0e7819 */ /* 0x000fe200000012ff */
[----:B------:R-:W-:Y:S01]  /*10f10*/  SHFL.IDX PT, R47, R44, R5, 0x1c1f ;  /* 0x001c1f052c2f7589 */ /* 0x000fe200000e0000 */
[----:B------:R-:W-:Y:S02]  /*10f20*/  LOP3.LUT R8, R6, R31, RZ, 0x3c, !PT ;  /* 0x0000001f06087212 */ /* 0x000fe400078e3cff */
[----:B------:R-:W-:Y:S01]  /*10f30*/  LOP3.LUT R6, R14, R35, RZ, 0x3c, !PT ;  /* 0x000000230e067212 */ /* 0x000fe200078e3cff */
[----:B------:R-:W0:Y:S01]  /*10f40*/  SHFL.IDX PT, R52, R52, R5, 0x1c1f ;  /* 0x001c1f0534347589 */ /* 0x000e2200000e0000 */
[----:B------:R-:W-:-:S02]  /*10f50*/  MOV R67, R8 ;  /* 0x0000000800437202 */ /* 0x000fc40000000f00 */
[----:B------:R-:W-:Y:S01]  /*10f60*/  MOV R66, R6 ;  /* 0x0000000600427202 */ /* 0x000fe20000000f00 */
[----:B------:R-:W-:Y:S01]  /*10f70*/  SHFL.IDX PT, R54, R29, R12, 0x1c1f ;  /* 0x001c1f0c1d367589 */ /* 0x000fe200000e0000 */
[----:B------:R-:W-:-:S03]  /*10f80*/  MOV R68, R10 ;  /* 0x0000000a00447202 */ /* 0x000fc60000000f00 */
        /* <DEDUP_REMOVED lines=11> */
[----:B------:R-:W0:Y:S04]  /*11040*/  SHFL.IDX PT, R35, R58, R5, 0x1c1f ;  /* 0x001c1f053a237589 */ /* 0x000e2800000e0000 */
[----:B------:R-:W-:Y:S04]  /*11050*/  SHFL.IDX PT, R4, R73, R12, 0x1c1f ;  /* 0x001c1f0c49047589 */ /* 0x000fe800000e0000 */
[----:B------:R-:W1:Y:S04]  /*11060*/  SHFL.IDX PT, R7, R76, R5, 0x1c1f ;  /* 0x001c1f054c077589 */ /* 0x000e6800000e0000 */
[----:B------:R2:W3:Y:S04]  /*11070*/  SHFL.IDX PT, R39, R64, R5, 0x1c1f ;  /* 0x001c1f0540277589 */ /* 0x0004e800000e0000 */
[----:B------:R-:W-:Y:S04]  /*11080*/  SHFL.IDX PT, R58, R33, R12, 0x1c1f ;  /* 0x001c1f0c213a7589 */ /* 0x000fe800000e0000 */
[----:B------:R4:W3:Y:S01]  /*11090*/  SHFL.IDX PT, R15, R48, R5, 0x1c1f ;  /* 0x001c1f05300f7589 */ /* 0x0008e200000e0000 */
[----:B--2---:R-:W-:-:S03]  /*110a0*/  IMAD.U32 R64, RZ, RZ, UR8 ;  /* 0x00000008ff407e24 */ /* 0x004fc6000f8e00ff */
[----:B------:R2:W3:Y:S01]  /*110b0*/  SHFL.IDX PT, R57, R42, R5, 0x1c1f ;  /* 0x001c1f052a397589 */ /* 0x0004e200000e0000 */
[----:B0-----:R-:W-:Y:S02]  /*110c0*/  SEL R32, R34, R35, P0 ;  /* 0x0000002322207207 */ /* 0x001fe40000000000 */
[----:B------:R-:W-:Y:S01]  /*110d0*/  SEL R34, R35, R34, P0 ;  /* 0x0000002223227207 */ /* 0x000fe20000000000 */
[----:B------:R0:W-:Y:S01]  /*110e0*/  SHFL.IDX PT, R6, R65, R12, 0x1c1f ;  /* 0x001c1f0c41067589 */ /* 0x0001e200000e0000 */
[----:B----4-:R-:W-:-:S03]  /*110f0*/  SEL R48, R36, R37, P0 ;  /* 0x0000002524307207 */ /* 0x010fc60000000000 */
[----:B------:R-:W-:Y:S01]  /*11100*/  SHFL.IDX PT, R50, R45, R12, 0x1c1f ;  /* 0x001c1f0c2d327589 */ /* 0x000fe200000e0000 */
[----:B------:R-:W-:Y:S02]  /*11110*/  SEL R36, R37, R36, P0 ;  /* 0x0000002425247207 */ /* 0x000fe40000000000 */
[----:B--2---:R-:W-:Y:S01]  /*11120*/  SEL R42, R46, R47, P0 ;  /* 0x0000002f2e2a7207 */ /* 0x004fe20000000000 */
[----:B------:R-:W2:Y:S01]  /*11130*/  SHFL.IDX PT, R9, R72, R5, 0x1c1f ;  /* 0x001c1f0548097589 */ /* 0x000ea200000e0000 */
[----:B------:R-:W-:Y:S01]  /*11140*/  SEL R46, R47, R46, P0 ;  /* 0x0000002e2f2e7207 */ /* 0x000fe20000000000 */
[----:B0-----:R-:W-:Y:S01]  /*11150*/  IMAD.U32 R65, RZ, RZ, UR9 ;  /* 0x00000009ff417e24 */ /* 0x001fe2000f8e00ff */
[----:B------:R-:W-:Y:S01]  /*11160*/  SEL R47, R52, R25, P0 ;  /* 0x00000019342f7207 */ /* 0x000fe20000000000 */
[----:B------:R0:W4:Y:S01]  /*11170*/  SHFL.IDX PT, R51, R28, R5, 0x1c1f ;  /* 0x001c1f051c337589 */ /* 0x00012200000e0000 */
[----:B------:R-:W-:Y:S02]  /*11180*/  SEL R52, R54, R53, P0 ;  /* 0x0000003536347207 */ /* 0x000fe40000000000 */
[----:B------:R-:W-:Y:S01]  /*11190*/  SEL R54, R53, R54, P0 ;  /* 0x0000003635367207 */ /* 0x000fe20000000000 */
[----:B------:R-:W-:Y:S01]  /*111a0*/  SHFL.IDX PT, R8, R61, R12, 0x1c1f ;  /* 0x001c1f0c3d087589 */ /* 0x000fe200000e0000 */
[----:B------:R-:W-:-:S02]  /*111b0*/  SEL R53, R55, R56, P0 ;  /* 0x0000003837357207 */ /* 0x000fc40000000000 */
[----:B------:R-:W-:Y:S01]  /*111c0*/  SEL R55, R56, R55, P0 ;  /* 0x0000003738377207 */ /* 0x000fe20000000000 */
[----:B------:R3:W4:Y:S01]  /*111d0*/  SHFL.IDX PT, R11, R70, R5, 0x1c1f ;  /* 0x001c1f05460b7589 */ /* 0x00072200000e0000 */
[----:B-1----:R-:W-:Y:S02]  /*111e0*/  SEL R29, R4, R7, P0 ;  /* 0x00000007041d7207 */ /* 0x002fe40000000000 */
[----:B0-----:R-:W-:Y:S01]  /*111f0*/  SEL R28, R30, R31, P0 ;  /* 0x0000001f1e1c7207 */ /* 0x001fe20000000000 */
[----:B------:R-:W-:Y:S01]  /*11200*/  SHFL.IDX PT, R59, R59, R12, 0x1c1f ;  /* 0x001c1f0c3b3b7589 */ /* 0x000fe200000e0000 */
[----:B------:R-:W-:Y:S02]  /*11210*/  SEL R30, R31, R30, P0 ;  /* 0x0000001e1f1e7207 */ /* 0x000fe40000000000 */
[----:B------:R-:W-:Y:S01]  /*11220*/  SEL R31, R7, R4, P0 ;  /* 0x00000004071f7207 */ /* 0x000fe20000000000 */
[----:B------:R-:W0:Y:S01]  /*11230*/  SHFL.IDX PT, R60, R60, R5, 0x1c1f ;  /* 0x001c1f053c3c7589 */ /* 0x000e2200000e0000 */
[----:B---3--:R-:W-:Y:S01]  /*11240*/  SEL R40, R38, R39, P0 ;  /* 0x0000002726287207 */ /* 0x008fe20000000000 */
[----:B------:R-:W1:Y:S01]  /*11250*/  LDC.64 R70, c[0x0][0xc08] ;  /* 0x00030200ff467b82 */ /* 0x000e620000000a00 */
[----:B------:R-:W-:Y:S01]  /*11260*/  SEL R37, R15, R14, P0 ;  /* 0x0000000e0f257207 */ /* 0x000fe20000000000 */
[----:B------:R3:W-:Y:S01]  /*11270*/  SHFL.IDX PT, R10, R49, R12, 0x1c1f ;  /* 0x001c1f0c310a7589 */ /* 0x0007e200000e0000 */
[----:B------:R-:W-:-:S02]  /*11280*/  SEL R56, R58, R57, P0 ;  /* 0x000000393a387207 */ /* 0x000fc40000000000 */
[----:B--2---:R-:W-:Y:S01]  /*11290*/  SEL R33, R6, R9, P0 ;  /* 0x0000000906217207 */ /* 0x004fe20000000000 */
[----:B------:R-:W2:Y:S01]  /*112a0*/  SHFL.IDX PT, R13, R62, R5, 0x1c1f ;  /* 0x001c1f053e0d7589 */ /* 0x000ea200000e0000 */
[----:B------:R-:W-:Y:S02]  /*112b0*/  SEL R35, R9, R6, P0 ;  /* 0x0000000609237207 */ /* 0x000fe40000000000 */
[----:B------:R-:W-:Y:S02]  /*112c0*/  SEL R38, R39, R38, P0 ;  /* 0x0000002627267207 */ /* 0x000fe40000000000 */
[----:B----4-:R-:W-:Y:S02]  /*112d0*/  SEL R44, R50, R51, P0 ;  /* 0x00000033322c7207 */ /* 0x010fe40000000000 */
[----:B---3--:R-:W-:Y:S02]  /*112e0*/  SEL R49, R14, R15, P0 ;  /* 0x0000000f0e317207 */ /* 0x008fe40000000000 */
[----:B------:R-:W-:-:S02]  /*112f0*/  SEL R58, R57, R58, P0 ;  /* 0x0000003a393a7207 */ /* 0x000fc40000000000 */
[----:B------:R-:W-:Y:S02]  /*11300*/  SEL R41, R8, R11, P0 ;  /* 0x0000000b08297207 */ /* 0x000fe40000000000 */
[----:B------:R-:W-:Y:S02]  /*11310*/  SEL R39, R11, R8, P0 ;  /* 0x000000080b277207 */ /* 0x000fe40000000000 */
[----:B------:R-:W-:Y:S02]  /*11320*/  SEL R50, R51, R50, P0 ;  /* 0x0000003233327207 */ /* 0x000fe40000000000 */
[----:B0-----:R-:W-:Y:S02]  /*11330*/  SEL R57, R59, R60, P0 ;  /* 0x0000003c3b397207 */ /* 0x001fe40000000000 */
[----:B------:R-:W-:Y:S02]  /*11340*/  SEL R59, R60, R59, P0 ;  /* 0x0000003b3c3b7207 */ /* 0x000fe40000000000 */
[----:B------:R-:W-:-:S02]  /*11350*/  F2FP.BF16.F32.PACK_AB R60, R29, R28 ;  /* 0x0000001c1d3c723e */ /* 0x000fc400000010ff */
[----:B------:R-:W-:Y:S02]  /*11360*/  F2FP.BF16.F32.PACK_AB R61, R49, R48 ;  /* 0x00000030313d723e */ /* 0x000fe400000010ff */
[----:B--2---:R-:W-:Y:S02]  /*11370*/  SEL R45, R10, R13, P0 ;  /* 0x0000000d0a2d7207 */ /* 0x004fe40000000000 */
[----:B------:R-:W-:Y:S02]  /*11380*/  SEL R51, R13, R10, P0 ;  /* 0x0000000a0d337207 */ /* 0x000fe40000000000 */
        /* <DEDUP_REMOVED lines=22> */
[----:B------:R-:W4:Y:S01]  /*114f0*/  @P0 LDG.E R25, desc[UR54][R64.64] ;  /* 0x0000003640190981 */ /* 0x000f22000c1e1900 */
[----:B-1----:R-:W-:Y:S02]  /*11500*/  ISETP.NE.U32.AND P1, PT, R70, RZ, PT ;  /* 0x000000ff4600720c */ /* 0x002fe40003f25070 */
[----:B------:R-:W-:-:S11]  /*11510*/  R2UR UR4, R71 ;  /* 0x00000000470472ca */ /* 0x000fd600000e0000 */
[----:B------:R-:W-:Y:S01]  /*11520*/  VOTEU.ANY UP0, P1 ;  /* 0x00000000003f7886 */ /* 0x000fe20000800100 */
[----:B0-----:R-:W-:Y:S01]  /*11530*/  ISETP.NE.AND P1, PT, R61, 0x1, PT ;  /* 0x000000013d00780c */ /* 0x001fe20003f25270 */
        /* <DEDUP_REMOVED lines=17> */
[----:B------:R-:W-:Y:S01]  /*11650*/  VIADD R11, R22, UR39 ;  /* 0x00000027160b7c36 */ /* 0x000fe20008000000 */
        /* <DEDUP_REMOVED lines=48> */
.L_x_14700:
        /* <DEDUP_REMOVED lines=21> */
[----:B------:R-:W1:Y:S01]  /*11ab0*/  @P1 LDC R21, c[0x0][0xbf0] ;  /* 0x0002fc00ff151b82 */ /* 0x000e620000000800 */
        /* <DEDUP_REMOVED lines=13> */
[----:B------:R-:W2:Y:S04]  /*11b90*/  LD.E.128 R4, desc[UR54][R4.64] ;  /* 0x0000003604047980 */ /* 0x000ea8000c101d00 */
[----:B------:R-:W3:Y:S04]  /*11ba0*/  LD.E.128 R8, desc[UR54][R8.64] ;  /* 0x0000003608087980 */ /* 0x000ee8000c101d00 */
[----:B------:R-:W4:Y:S01]  /*11bb0*/  LD.E.128 R28, desc[UR54][R28.64] ;  /* 0x000000361c1c7980 */ /* 0x000f22000c101d00 */
[----:B------:R-:W-:Y:S01]  /*11bc0*/  UIMAD UR10, UR11, UR12, URZ ;  /* 0x0000000c0b0a72a4 */ /* 0x000fe2000f8e023f */
[----:B------:R-:W-:Y:S01]  /*11bd0*/  IADD3 R15, P0, R26, 0x4800, RZ ;  /* 0x000048001a0f7810 */ /* 0x000fe20007f1e0ff */
[----:B------:R-:W-:-:S02]  /*11be0*/  UIMAD.WIDE.U32 UR8, UR4, UR12, URZ ;  /* 0x0000000c040872a5 */ /* 0x000fc4000f8e003f */
[----:B------:R-:W-:Y:S01]  /*11bf0*/  UIMAD UR10, UR4, UR13, UR10 ;  /* 0x0000000d040a72a4 */ /* 0x000fe2000f8e020a */
[----:B------:R-:W-:Y:S01]  /*11c00*/  IMAD R24, R24, 0x30, R17 ;  /* 0x0000003018187824 */ /* 0x000fe200078e0211 */
[----:B------:R-:W-:Y:S01]  /*11c10*/  LOP3.LUT R12, R15, 0x380, RZ, 0xc0, !PT ;  /* 0x000003800f0c7812 */ /* 0x000fe200078ec0ff */
[----:B------:R-:W-:Y:S01]  /*11c20*/  IMAD.X R13, RZ, RZ, R27, P0 ;  /* 0x000000ffff0d7224 */ /* 0x000fe200000e061b */
[----:B------:R-:W-:Y:S02]  /*11c30*/  UIADD3 UR9, UR9, UR10, URZ ;  /* 0x0000000a09097290 */ /* 0x000fe4000fffe03f */
[----:B------:R-:W-:Y:S01]  /*11c40*/  USHF.R.S32.HI UR4, URZ, 0x1f, UR7 ;  /* 0x0000001f3f047899 */ /* 0x000fe20008011407 */
[----:B------:R-:W-:Y:S01]  /*11c50*/  SHF.R.U64 R12, R12, 0x3, RZ ;  /* 0x000000030c0c7819 */ /* 0x000fe200000012ff */
[----:B------:R-:W-:Y:S01]  /*11c60*/  ULDC.64 UR10, c[0x0][0xae8] ;  /* 0x0002ba00000a7ab9 */ /* 0x000fe20000000a00 */
[----:B------:R-:W-:Y:S01]  /*11c70*/  VIADD R27, R24, UR39 ;  /* 0x00000027181b7c36 */ /* 0x000fe20008000000 */
[----:B------:R-:W-:Y:S01]  /*11c80*/  UIMAD.WIDE.U32 UR8, UR37, UR10, UR8 ;  /* 0x0000000a250872a5 */ /* 0x000fe2000f8e0008 */
[----:B------:R-:W-:-:S02]  /*11c90*/  LOP3.LUT R12, R12, R15, RZ, 0x3c, !PT ;  /* 0x0000000f0c0c7212 */ /* 0x000fc400078e3cff */
[----:B0-----:R-:W-:Y:S01]  /*11ca0*/  @P1 IMAD.HI.U32 R20, R27, R20, RZ ;  /* 0x000000141b141227 */ /* 0x001fe200078e00ff */
[----:B------:R-:W-:-:S03]  /*11cb0*/  UIMAD UR9, UR37, UR11, UR9 ;  /* 0x0000000b250972a4 */ /* 0x000fc6000f8e0209 */
[----:B------:R-:W-:Y:S01]  /*11cc0*/  ULDC.64 UR10, c[0x0][0xaf0] ;  /* 0x0002bc00000a7ab9 */ /* 0x000fe20000000a00 */
[----:B------:R-:W-:Y:S01]  /*11cd0*/  IMAD.MOV.U32 R25, RZ, RZ, R27 ;  /* 0x000000ffff197224 */ /* 0x000fe200078e001b */
[----:B------:R-:W-:Y:S01]  /*11ce0*/  UIMAD UR4, UR4, UR10, URZ ;  /* 0x0000000a040472a4 */ /* 0x000fe2000f8e023f */
[----:B-1----:R-:W-:Y:S01]  /*11cf0*/  @P1 SHF.R.U32.HI R25, RZ, R21, R20 ;  /* 0x00000015ff191219 */ /* 0x002fe20000011614 */
[----:B------:R-:W-:Y:S01]  /*11d00*/  UIMAD.WIDE.U32 UR8, UR7, UR10, UR8 ;  /* 0x0000000a070872a5 */ /* 0x000fe2000f8e0008 */
[----:B------:R-:W-:Y:S01]  /*11d10*/  VIADD R34, R17, UR39 ;  /* 0x0000002711227c36 */ /* 0x000fe20008000000 */
[----:B------:R-:W-:Y:S01]  /*11d20*/  UIMAD UR4, UR7, UR11, UR4 ;  /* 0x0000000b070472a4 */ /* 0x000fe2000f8e0204 */
[--C-:B------:R-:W-:Y:S01]  /*11d30*/  SHF.R.S32.HI R24, RZ, 0x1f, R25.reuse ;  /* 0x0000001fff187819 */ /* 0x100fe20000011419 */
[----:B------:R-:W-:Y:S01]  /*11d40*/  IMAD.MOV R26, RZ, RZ, -R25 ;  /* 0x000000ffff1a7224 */ /* 0x000fe200078e0a19 */
[----:B------:R-:W-:Y:S01]  /*11d50*/  ULDC.64 UR10, c[0x0][0xae0] ;  /* 0x0002b800000a7ab9 */ /* 0x000fe20000000a00 */
[----:B------:R-:W-:-:S02]  /*11d60*/  UIADD3 UR4, UR9, UR4, URZ ;  /* 0x0000000409047290 */ /* 0x000fc4000fffe03f */
[----:B------:R-:W-:Y:S01]  /*11d70*/  IMAD.U32 R21, RZ, RZ, UR9 ;  /* 0x00000009ff157e24 */ /* 0x000fe2000f8e00ff */
[----:B------:R-:W5:Y:S01]  /*11d80*/  LD.E.128 R12, desc[UR54][R12.64] ;  /* 0x000000360c0c7980 */ /* 0x000f62000c101d00 */
[----:B------:R-:W-:Y:S02]  /*11d90*/  IMAD R24, R24, UR10, RZ ;  /* 0x0000000a18187c24 */ /* 0x000fe4000f8e02ff */
[----:B------:R-:W-:Y:S01]  /*11da0*/  IMAD R27, R61, R26, R27 ;  /* 0x0000001a3d1b7224 */ /* 0x000fe200078e021b */
[----:B------:R-:W-:Y:S01]  /*11db0*/  @!PT LDS RZ, [RZ] ;  /* 0x00000000fffff984 */ /* 0x000fe20000000800 */
[----:B------:R-:W-:Y:S01]  /*11dc0*/  @!PT LDS RZ, [RZ] ;  /* 0x00000000fffff984 */ /* 0x000fe20000000800 */
[----:B------:R-:W-:Y:S01]  /*11dd0*/  @!PT LDS RZ, [RZ] ;  /* 0x00000000fffff984 */ /* 0x000fe20000000800 */
[----:B------:R-:W-:Y:S01]  /*11de0*/  @!PT LDS RZ, [RZ] ;  /* 0x00000000fffff984 */ /* 0x000fe20000000800 */
[----:B------:R0:W-:Y:S06]  /*11df0*/  MEMBAR.ALL.CTA ;  /* 0x0000000000007992 */ /* 0x0001ec0000008000 */
[----:B0-----:R-:W0:Y:S01]  /*11e00*/  FENCE.VIEW.ASYNC.S ;  /* 0x00000000000073c6 */ /* 0x001e220000000000 */
[----:B------:R-:W-:Y:S01]  /*11e10*/  IMAD.U32 R20, RZ, RZ, UR8 ;  /* 0x00000008ff147e24 */ /* 0x000fe2000f8e00ff */
[----:B------:R-:W-:Y:S01]  /*11e20*/  ULDC.64 UR8, c[0x0][0xad8] ;  /* 0x0002b60000087ab9 */ /* 0x000fe20000000a00 */
[----:B------:R-:W-:Y:S01]  /*11e30*/  IMAD.U32 R21, RZ, RZ, UR4 ;  /* 0x00000004ff157e24 */ /* 0x000fe2000f8e00ff */
[----:B------:R-:W-:Y:S01]  /*11e40*/  ULDC UR4, c[0x0][0xac8] ;  /* 0x0002b20000047ab9 */ /* 0x000fe20000000800 */
[C---:B------:R-:W-:Y:S01]  /*11e50*/  IMAD R33, R25.reuse, UR11, R24 ;  /* 0x0000000b19217c24 */ /* 0x040fe2000f8e0218 */
[----:B------:R-:W-:Y:S01]  /*11e60*/  SHF.R.S32.HI R24, RZ, 0x1f, R27 ;  /* 0x0000001fff187819 */ /* 0x000fe2000001141b */
[----:B------:R-:W-:-:S04]  /*11e70*/  IMAD.WIDE.U32 R20, R25, UR10, R20 ;  /* 0x0000000a19147c25 */ /* 0x000fc8000f8e0014 */
[----:B------:R-:W-:Y:S02]  /*11e80*/  IMAD.IADD R21, R21, 0x1, R33 ;  /* 0x0000000115157824 */ /* 0x000fe400078e0221 */
[----:B------:R-:W-:Y:S02]  /*11e90*/  IMAD R24, R24, UR8, RZ ;  /* 0x0000000818187c24 */ /* 0x000fe4000f8e02ff */
[----:B------:R-:W-:-:S04]  /*11ea0*/  IMAD.WIDE.U32 R20, R27, UR8, R20 ;  /* 0x000000081b147c25 */ /* 0x000fc8000f8e0014 */
[----:B------:R-:W-:Y:S01]  /*11eb0*/  IMAD R25, R27, UR9, R24 ;  /* 0x000000091b197c24 */ /* 0x000fe2000f8e0218 */
[----:B------:R-:W-:Y:S01]  /*11ec0*/  ULDC.64 UR8, c[0x0][0xa80] ;  /* 0x0002a00000087ab9 */ /* 0x000fe20000000a00 */
[----:B------:R-:W-:Y:S01]  /*11ed0*/  VIADD R17, R34, 0x30 ;  /* 0x0000003022117836 */ /* 0x000fe20000000000 */
[----:B------:R-:W-:Y:S01]  /*11ee0*/  LEA R32, P0, R20, UR8, 0x1 ;  /* 0x0000000814207c11 */ /* 0x000fe2000f8008ff */
[----:B------:R-:W-:Y:S02]  /*11ef0*/  IMAD.IADD R21, R21, 0x1, R25 ;  /* 0x0000000115157824 */ /* 0x000fe400078e0219 */
[----:B------:R-:W-:Y:S02]  /*11f00*/  VIADD R18, R18, 0x13220 ;  /* 0x0001322012127836 */ /* 0x000fe40000000000 */
[----:B0-----:R-:W0:Y:S01]  /*11f10*/  SHFL.IDX PT, R25, R32, RZ, 0x181f ;  /* 0x00181fff20197589 */ /* 0x001e2200000e0000 */
[----:B------:R-:W-:Y:S01]  /*11f20*/  LEA.HI.X R33, R20, UR9, R21, 0x1, P0 ;  /* 0x0000000914217c11 */ /* 0x000fe200080f0c15 */
[----:B------:R-:W-:Y:S01]  /*11f30*/  VIADD R20, R34, 0x60 ;  /* 0x0000006022147836 */ /* 0x000fe20000000000 */
[----:B------:R-:W-:Y:S01]  /*11f40*/  ISETP.GE.AND P0, PT, R0, UR4, PT ;  /* 0x0000000400007c0c */ /* 0x000fe2000bf06270 */
[----:B------:R-:W1:Y:S01]  /*11f50*/  SHFL.IDX PT, R35, R32, 0x1, 0x181f ;  /* 0x00381f0020237f89 */ /* 0x000e6200000e0000 */
[----:B------:R-:W-:-:S02]  /*11f60*/  PRMT R18, RZ, 0x654, R18 ;  /* 0x00000654ff127816 */ /* 0x000fc40000000012 */
[-C--:B------:R-:W-:Y:S01]  /*11f70*/  ISETP.GE.OR P1, PT, R34, R63.reuse, P0 ;  /* 0x0000003f2200720c */ /* 0x080fe20000726670 */
[----:B------:R-:W1:Y:S01]  /*11f80*/  SHFL.IDX PT, R37, R32, 0x2, 0x181f ;  /* 0x00581f0020257f89 */ /* 0x000e6200000e0000 */
[-C--:B------:R-:W-:Y:S01]  /*11f90*/  ISETP.GE.OR P2, PT, R17, R63.reuse, P0 ;  /* 0x0000003f1100720c */ /* 0x080fe20000746670 */
[----:B------:R0:W-:Y:S01]  /*11fa0*/  SYNCS.ARRIVE.TRANS64.RED.A1T0 RZ, [R18+URZ], RZ ;  /* 0x000000ff12ff79a7 */ /* 0x0001e2000810043f */
[----:B------:R-:W-:Y:S01]  /*11fb0*/  ISETP.GE.OR P3, PT, R20, R63, P0 ;  /* 0x0000003f1400720c */ /* 0x000fe20000766670 */
[----:B------:R-:W1:Y:S01]  /*11fc0*/  SHFL.IDX PT, R21, R33, RZ, 0x181f ;  /* 0x00181fff21157589 */ /* 0x000e6200000e0000 */
[----:B------:R-:W-:-:S03]  /*11fd0*/  VIADD R17, R34, 0x90 ;  /* 0x0000009022117836 */ /* 0x000fc60000000000 */
[----:B------:R-:W1:Y:S02]  /*11fe0*/  SHFL.IDX PT, R27, R33, 0x1, 0x181f ;  /* 0x00381f00211b7f89 */ /* 0x000e6400000e0000 */
[----:B------:R-:W-:Y:S02]  /*11ff0*/  ISETP.GE.OR P0, PT, R17, R63, P0 ;  /* 0x0000003f1100720c */ /* 0x000fe40000706670 */
[----:B------:R-:W1:Y:S01]  /*12000*/  SHFL.IDX PT, R36, R33, 0x2, 0x181f ;  /* 0x00581f0021247f89 */ /* 0x000e6200000e0000 */
[----:B0-----:R-:W-:-:S03]  /*12010*/  @!P1 LEA R20, P4, R0, R25, 0x1 ;  /* 0x0000001900149211 */ /* 0x001fc600078808ff */
[----:B------:R-:W0:Y:S01]  /*12020*/  SHFL.IDX PT, R33, R33, 0x3, 0x181f ;  /* 0x00781f0021217f89 */ /* 0x000e2200000e0000 */
[----:B-1----:R-:W-:-:S03]  /*12030*/  @!P2 LEA R24, P5, R0, R35, 0x1 ;  /* 0x000000230018a211 */ /* 0x002fc600078a08ff */
[----:B------:R1:W0:Y:S01]  /*12040*/  SHFL.IDX PT, R35, R32, 0x3, 0x181f ;  /* 0x00781f0020237f89 */ /* 0x00022200000e0000 */
[C---:B------:R-:W-:Y:S02]  /*12050*/  @!P3 LEA R26, P6, R0.reuse, R37, 0x1 ;  /* 0x00000025001ab211 */ /* 0x040fe400078c08ff */
[C-C-:B------:R-:W-:Y:S02]  /*12060*/  @!P1 LEA.HI.X R21, R0.reuse, R21, R3.reuse, 0x1, P4 ;  /* 0x0000001500159211 */ /* 0x140fe400020f0c03 */
[C-C-:B------:R-:W-:Y:S02]  /*12070*/  @!P2 LEA.HI.X R25, R0.reuse, R27, R3.reuse, 0x1, P5 ;  /* 0x0000001b0019a211 */ /* 0x140fe400028f0c03 */
[----:B------:R-:W-:Y:S01]  /*12080*/  @!P3 LEA.HI.X R27, R0, R36, R3, 0x1, P6 ;  /* 0x00000024001bb211 */ /* 0x000fe200030f0c03 */
[----:B--2---:R1:W-:Y:S04]  /*12090*/  @!P1 ST.E.128 desc[UR54][R20.64], R4 ;  /* 0x0000000414009985 */ /* 0x0043e8000c101d36 */
[----:B---3--:R1:W-:Y:S04]  /*120a0*/  @!P2 ST.E.128 desc[UR54][R24.64], R8 ;  /* 0x000000081800a985 */ /* 0x0083e8000c101d36 */
[----:B----4-:R1:W-:Y:S01]  /*120b0*/  @!P3 ST.E.128 desc[UR54][R26.64], R28 ;  /* 0x0000001c1a00b985 */ /* 0x0103e2000c101d36 */
[----:B0-----:R-:W-:Y:S05]  /*120c0*/  @P0 BRA `(.L_x_14702) ;  /* 0x0000001000d00947 */ /* 0x001fea0003800000 */
[----:B-1----:R-:W-:-:S04]  /*120d0*/  LEA R4, P0, R0, R35, 0x1 ;  /* 0x0000002300047211 */ /* 0x002fc800078008ff */
[----:B------:R-:W-:-:S05]  /*120e0*/  LEA.HI.X R5, R0, R33, R3, 0x1, P0 ;  /* 0x0000002100057211 */ /* 0x000fca00000f0c03 */
[----:B-----5:R0:W-:Y:S01]  /*120f0*/  ST.E.128 desc[UR54][R4.64], R12 ;  /* 0x0000000c04007985 */ /* 0x0201e2000c101d36 */
[----:B------:R-:W-:Y:S05]  /*12100*/  BRA `(.L_x_14702) ;  /* 0x0000001000c07947 */ /* 0x000fea0003800000 */
.L_x_14701:
[----:B------:R-:W-:Y:S01]  /*12110*/  ULDC.64 UR12, c[0x0][0xb08] ;  /* 0x0002c200000c7ab9 */ /* 0x000fe20000000a00 */
[----:B------:R-:W1:Y:S01]  /*12120*/  @P1 LDC R0, c[0x0][0xbec] ;  /* 0x0002fb00ff001b82 */ /* 0x000e620000000800 */
[----:B------:R-:W-:Y:S01]  /*12130*/  UIMAD UR10, UR11, UR12, URZ ;  /* 0x0000000c0b0a72a4 */ /* 0x000fe2000f8e023f */
[----:B------:R-:W-:Y:S01]  /*12140*/  IMAD.MOV.U32 R3, RZ, RZ, R11 ;  /* 0x000000ffff037224 */ /* 0x000fe200078e000b */
[----:B------:R-:W-:Y:S01]  /*12150*/  UIMAD.WIDE.U32 UR8, UR4, UR12, URZ ;  /* 0x0000000c040872a5 */ /* 0x000fe2000f8e003f */
[----:B------:R-:W-:Y:S01]  /*12160*/  VIADD R18, R18, 0x13220 ;  /* 0x0001322012127836 */ /* 0x000fe20000000000 */
[----:B------:R-:W-:Y:S01]  /*12170*/  UIMAD UR10, UR4, UR13, UR10 ;  /* 0x0000000d040a72a4 */ /* 0x000fe2000f8e020a */
[C---:B------:R-:W-:Y:S01]  /*12180*/  VIADD R17, R19.reuse, 0x10 ;  /* 0x0000001013117836 */ /* 0x040fe20000000000 */
[----:B------:R-:W-:Y:S01]  /*12190*/  USHF.R.S32.HI UR4, URZ, 0x1f, UR7 ;  /* 0x0000001f3f047899 */ /* 0x000fe20008011407 */
[----:B0-----:R-:W0:Y:S01]  /*121a0*/  @P1 LDC R5, c[0x0][0xbf0] ;  /* 0x0002fc00ff051b82 */ /* 0x001e220000000800 */
[----:B------:R-:W-:Y:S01]  /*121b0*/  UIADD3 UR9, UR9, UR10, URZ ;  /* 0x0000000a09097290 */ /* 0x000fe2000fffe03f */
[----:B------:R-:W-:Y:S01]  /*121c0*/  PRMT R18, RZ, 0x654, R18 ;  /* 0x00000654ff127816 */ /* 0x000fe20000000012 */
[C---:B------:R-:W-:Y:S01]  /*121d0*/  VIADD R21, R19.reuse, 0x18 ;  /* 0x0000001813157836 */ /* 0x040fe20000000000 */
[----:B------:R-:W-:Y:S01]  /*121e0*/  ULDC.64 UR10, c[0x0][0xb38] ;  /* 0x0002ce00000a7ab9 */ /* 0x000fe20000000a00 */
[C---:B------:R-:W-:Y:S01]  /*121f0*/  VIADD R25, R19.reuse, 0x20 ;  /* 0x0000002013197836 */ /* 0x040fe20000000000 */
[----:B------:R-:W-:Y:S01]  /*12200*/  UIMAD.WIDE.U32 UR8, UR37, UR10, UR8 ;  /* 0x0000000a250872a5 */ /* 0x000fe2000f8e0008 */
[C---:B------:R-:W-:Y:S01]  /*12210*/  VIADD R27, R19.reuse, 0x28 ;  /* 0x00000028131b7836 */ /* 0x040fe20000000000 */
[----:B------:R2:W-:Y:S01]  /*12220*/  SYNCS.ARRIVE.TRANS64.RED.A1T0 RZ, [R18+URZ], RZ ;  /* 0x000000ff12ff79a7 */ /* 0x0005e2000810043f */
[C---:B------:R-:W-:Y:S01]  /*12230*/  VIADD R63, R19.reuse, 0x38 ;  /* 0x00000038133f7836 */ /* 0x040fe20000000000 */
[----:B------:R-:W-:Y:S01]  /*12240*/  UIMAD UR9, UR37, UR11, UR9 ;  /* 0x0000000b250972a4 */ /* 0x000fe2000f8e0209 */
[----:B------:R-:W-:Y:S01]  /*12250*/  VIADD R65, R19, 0x8 ;  /* 0x0000000813417836 */ /* 0x000fe20000000000 */
[----:B------:R-:W-:Y:S01]  /*12260*/  BSSY B1, `(.L_x_14703) ;  /* 0x000004a000017945 */ /* 0x000fe20003800000 */
[----:B------:R-:W-:Y:S01]  /*12270*/  ULDC.64 UR10, c[0x0][0xb40] ;  /* 0x0002d000000a7ab9 */ /* 0x000fe20000000a00 */
[----:B------:R-:W-:Y:S01]  /*12280*/  SHF.R.S32.HI R20, RZ, 0x1f, R21 ;  /* 0x0000001fff147819 */ /* 0x000fe20000011415 */
[----:B------:R-:W-:Y:S01]  /*12290*/  UIMAD UR4, UR4, UR10, URZ ;  /* 0x0000000a040472a4 */ /* 0x000fe2000f8e023f */
[----:B-1----:R-:W-:Y:S01]  /*122a0*/  @P1 IMAD.HI.U32 R0, R11, R0, RZ ;  /* 0x000000000b001227 */ /* 0x002fe200078e00ff */
[----:B------:R-:W-:Y:S01]  /*122b0*/  UIMAD.WIDE.U32 UR8, UR7, UR10, UR8 ;  /* 0x0000000a070872a5 */ /* 0x000fe2000f8e0008 */
[----:B--2---:R-:W-:Y:S01]  /*122c0*/  SHF.R.S32.HI R18, RZ, 0x1f, R17 ;  /* 0x0000001fff127819 */ /* 0x004fe20000011411 */
[----:B------:R-:W-:Y:S01]  /*122d0*/  UIMAD UR4, UR7, UR11, UR4 ;  /* 0x0000000b070472a4 */ /* 0x000fe2000f8e0204 */
[----:B------:R-:W-:-:S02]  /*122e0*/  SHF.R.S32.HI R24, RZ, 0x1f, R25 ;  /* 0x0000001fff187819 */ /* 0x000fc40000011419 */
[----:B------:R-:W-:Y:S01]  /*122f0*/  ULDC.64 UR10, c[0x0][0xb48] ;  /* 0x0002d200000a7ab9 */ /* 0x000fe20000000a00 */
[----:B------:R-:W-:Y:S01]  /*12300*/  UIADD3 UR9, UR9, UR4, URZ ;  /* 0x0000000409097290 */ /* 0x000fe2000fffe03f */
[----:B0-----:R-:W-:Y:S02]  /*12310*/  @P1 SHF.R.U32.HI R3, RZ, R5, R0 ;  /* 0x00000005ff031219 */ /* 0x001fe40000011600 */
        /* <DEDUP_REMOVED lines=9> */
[----:B------:R-:W-:-:S02]  /*123b0*/  IMAD.U32 R5, RZ, RZ, UR9 ;  /* 0x00000009ff057e24 */ /* 0x000fc4000f8e00ff */
        /* <DEDUP_REMOVED lines=14> */
[----:B------:R-:W-:-:S03]  /*124a0*/  VIADD R61, R19, 0x30 ;  /* 0x00000030133d7836 */ /* 0x000fc60000000000 */
[----:B------:R-:W-:Y:S01]  /*124b0*/  LEA.HI.X R3, R4, UR9, R3, 0x2, P1 ;  /* 0x0000000904037c11 */ /* 0x000fe200088f1403 */
[----:B------:R0:W1:Y:S01]  /*124c0*/  SHFL.IDX PT, R6, R0, RZ, 0x1c1f ;  /* 0x001c1fff00067589 */ /* 0x00006200000e0000 */
[----:B------:R-:W-:-:S03]  /*124d0*/  SHF.R.S32.HI R60, RZ, 0x1f, R61 ;  /* 0x0000001fff3c7819 */ /* 0x000fc6000001143d */
        /* <DEDUP_REMOVED lines=8> */
[-C--:B------:R-:W-:Y:S02]  /*12560*/  @!P1 LEA R8, P6, R65, R6.reuse, 0x2 ;  /* 0x0000000641089211 */ /* 0x080fe400078c10ff */
        /* <DEDUP_REMOVED lines=17> */
[-C--:B--2---:R-:W-:Y:S02]  /*12680*/  @!P6 LEA R8, P3, R61, R6.reuse, 0x2 ;  /* 0x000000063d08e211 */ /* 0x084fe400078610ff */
[----:B------:R-:W-:Y:S02]  /*12690*/  @!P5 LEA R6, P4, R63, R6, 0x2 ;  /* 0x000000063f06d211 */ /* 0x000fe400078810ff */
[-C--:B------:R-:W-:Y:S02]  /*126a0*/  @!P2 LEA.HI.X R5, R27, R7.reuse, R26, 0x2, P1 ;  /* 0x000000071b05a211 */ /* 0x080fe400008f141a */
[-C--:B------:R-:W-:Y:S02]  /*126b0*/  @!P6 LEA.HI.X R9, R61, R7.reuse, R60, 0x2, P3 ;  /* 0x000000073d09e211 */ /* 0x080fe400018f143c */
[----:B------:R-:W-:Y:S01]  /*126c0*/  @!P5 LEA.HI.X R7, R63, R7, R62, 0x2, P4 ;  /* 0x000000073f07d211 */ /* 0x000fe200020f143e */
[----:B------:R3:W-:Y:S04]  /*126d0*/  @!P2 ST.E.64 desc[UR54][R4.64], R38 ;  /* 0x000000260400a985 */ /* 0x0007e8000c101b36 */
[----:B------:R3:W-:Y:S04]  /*126e0*/  @!P6 ST.E.64 desc[UR54][R8.64], R44 ;  /* 0x0000002c0800e985 */ /* 0x0007e8000c101b36 */
[----:B------:R3:W-:Y:S02]  /*126f0*/  @!P5 ST.E.64 desc[UR54][R6.64], R50 ;  /* 0x000000320600d985 */ /* 0x0007e4000c101b36 */
.L_x_14704:
[----:B------:R-:W-:Y:S05]  /*12700*/  BSYNC B1 ;  /* 0x0000000000017941 */ /* 0x000fea0003800000 */
.L_x_14703:
        /* <DEDUP_REMOVED lines=9> */
[----:B-1-3--:R-:W-:Y:S02]  /*127a0*/  @!P0 IMAD.WIDE R4, R19, 0x4, R6 ;  /* 0x0000000413048825 */ /* 0x00afe400078e0206 */
[-C--:B------:R-:W-:Y:S02]  /*127b0*/  @!P4 LEA R8, P5, R65, R6.reuse, 0x2 ;  /* 0x000000064108c211 */ /* 0x080fe400078a10ff */
[-C--:B------:R-:W-:Y:S01]  /*127c0*/  @!P3 LEA R10, P6, R17, R6.reuse, 0x2 ;  /* 0x00000006110ab211 */ /* 0x080fe200078c10ff */
[----:B------:R1:W-:Y:S01]  /*127d0*/  @!P0 ST.E.64 desc[UR54][R4.64], R48 ;  /* 0x0000003004008985 */ /* 0x0003e2000c101b36 */
[----:B------:R-:W-:Y:S02]  /*127e0*/  ISETP.GE.AND P0, PT, R27, UR4, PT ;  /* 0x000000041b007c0c */ /* 0x000fe4000bf06270 */
[----:B------:R-:W-:Y:S02]  /*127f0*/  @!P4 LEA.HI.X R9, R65, R7, R64, 0x2, P5 ;  /* 0x000000074109c211 */ /* 0x000fe400028f1440 */
[----:B------:R-:W-:-:S02]  /*12800*/  @!P2 LEA R12, P5, R21, R6, 0x2 ;  /* 0x00000006150ca211 */ /* 0x000fc400078a10ff */
[-C--:B------:R-:W-:Y:S01]  /*12810*/  @!P3 LEA.HI.X R11, R17, R7.reuse, R18, 0x2, P6 ;  /* 0x00000007110bb211 */ /* 0x080fe200030f1412 */
[----:B------:R4:W-:Y:S01]  /*12820*/  @!P4 ST.E.64 desc[UR54][R8.64], R36 ;  /* 0x000000240800c985 */ /* 0x0009e2000c101b36 */
[----:B------:R-:W-:Y:S02]  /*12830*/  ISETP.GE.AND P6, PT, R61, UR4, PT ;  /* 0x000000043d007c0c */ /* 0x000fe4000bfc6270 */
[----:B------:R-:W-:Y:S01]  /*12840*/  @!P2 LEA.HI.X R13, R21, R7, R20, 0x2, P5 ;  /* 0x00000007150da211 */ /* 0x000fe200028f1414 */
[----:B------:R4:W-:Y:S01]  /*12850*/  @!P3 ST.E.64 desc[UR54][R10.64], R42 ;  /* 0x0000002a0a00b985 */ /* 0x0009e2000c101b36 */
[----:B------:R-:W-:-:S03]  /*12860*/  @!P1 LEA R14, P5, R25, R6, 0x2 ;  /* 0x00000006190e9211 */ /* 0x000fc600078a10ff */
[----:B------:R4:W-:Y:S01]  /*12870*/  @!P2 ST.E.64 desc[UR54][R12.64], R46 ;  /* 0x0000002e0c00a985 */ /* 0x0009e2000c101b36 */
[----:B------:R-:W-:Y:S02]  /*12880*/  @!P1 LEA.HI.X R15, R25, R7, R24, 0x2, P5 ;  /* 0x00000007190f9211 */ /* 0x000fe400028f1418 */
[----:B-1----:R-:W-:-:S03]  /*12890*/  @!P0 LEA R4, P5, R27, R6, 0x2 ;  /* 0x000000061b048211 */ /* 0x002fc600078a10ff */
[----:B------:R4:W-:Y:S01]  /*128a0*/  @!P1 ST.E.64 desc[UR54][R14.64], R52 ;  /* 0x000000340e009985 */ /* 0x0009e2000c101b36 */
[----:B------:R-:W-:Y:S02]  /*128b0*/  @!P0 LEA.HI.X R5, R27, R7, R26, 0x2, P5 ;  /* 0x000000071b058211 */ /* 0x000fe400028f141a */
[----:B------:R-:W-:-:S03]  /*128c0*/  @!P6 LEA R20, P5, R61, R6, 0x2 ;  /* 0x000000063d14e211 */ /* 0x000fc600078a10ff */
[----:B------:R4:W-:Y:S01]  /*128d0*/  @!P0 ST.E.64 desc[UR54][R4.64], R54 ;  /* 0x0000003604008985 */ /* 0x0009e2000c101b36 */
[----:B------:R-:W-:Y:S02]  /*128e0*/  @!P6 LEA.HI.X R21, R61, R7, R60, 0x2, P5 ;  /* 0x000000073d15e211 */ /* 0x000fe400028f143c */
[----:B------:R-:W-:-:S03]  /*128f0*/  ISETP.GE.AND P0, PT, R63, UR4, PT ;  /* 0x000000043f007c0c */ /* 0x000fc6000bf06270 */
[----:B------:R4:W-:Y:S10]  /*12900*/  @!P6 ST.E.64 desc[UR54][R20.64], R56 ;  /* 0x000000381400e985 */ /* 0x0009f4000c101b36 */
[----:B------:R-:W-:Y:S05]  /*12910*/  @P0 BRA `(.L_x_14702) ;  /* 0x0000000800bc0947 */ /* 0x000fea0003800000 */
[----:B----4-:R-:W-:-:S04]  /*12920*/  LEA R4, P0, R63, R6, 0x2 ;  /* 0x000000063f047211 */ /* 0x010fc800078010ff */
[----:B------:R-:W-:-:S05]  /*12930*/  LEA.HI.X R5, R63, R7, R62, 0x2, P0 ;  /* 0x000000073f057211 */ /* 0x000fca00000f143e */
[----:B------:R1:W-:Y:S01]  /*12940*/  ST.E.64 desc[UR54][R4.64], R58 ;  /* 0x0000003a04007985 */ /* 0x0003e2000c101b36 */
[----:B------:R-:W-:Y:S05]  /*12950*/  BRA `(.L_x_14702) ;  /* 0x0000000800ac7947 */ /* 0x000fea0003800000 */
.L_x_14699:
        /* <DEDUP_REMOVED lines=30> */
.L_x_14705:
        /* <DEDUP_REMOVED lines=62> */
.L_x_14707:
[----:B------:R-:W-:Y:S05]  /*12f20*/  BSYNC B1 ;  /* 0x0000000000017941 */ /* 0x000fea0003800000 */
.L_x_14706:
        /* <DEDUP_REMOVED lines=8> */
[----:B------:R-:W-:-:S04]  /*12fb0*/  IMAD R24, R24, 0x30, R17 ;  /* 0x0000003018187824 */ /* 0x000fc800078e0211 */
[----:B------:R-:W-:-:S04]  /*12fc0*/  VIADD R24, R24, UR39 ;  /* 0x0000002718187c36 */ /* 0x000fc80008000000 */
[----:B01----:R-:W-:Y:S01]  /*12fd0*/  IMAD.MOV.U32 R7, RZ, RZ, R24 ;  /* 0x000000ffff077224 */ /* 0x003fe200078e0018 */
[----:B------:R-:W-:Y:S02]  /*12fe0*/  UIMAD UR10, UR11, UR13, UR10 ;  /* 0x0000000d0b0a72a4 */ /* 0x000fe4000f8e020a */
[----:B------:R-:W-:-:S04]  /*12ff0*/  UIMAD.WIDE.U32 UR8, UR8, UR12, URZ ;  /* 0x0000000c080872a5 */ /* 0x000fc8000f8e003f */
[----:B------:R-:W-:-:S03]  /*13000*/  UIADD3 UR9, UR9, UR10, URZ ;  /* 0x0000000a09097290 */ /* 0x000fc6000fffe03f */
[----:B------:R-:W-:Y:S01]  /*13010*/  ULDC.64 UR10, c[0x0][0xae8] ;  /* 0x0002ba00000a7ab9 */ /* 0x000fe20000000a00 */
[----:B--2---:R-:W-:Y:S01]  /*13020*/  ISETP.NE.AND P0, PT, R13, 0x1, PT ;  /* 0x000000010d00780c */ /* 0x004fe20003f05270 */
[----:B------:R-:W-:Y:S01]  /*13030*/  UIMAD.WIDE.U32 UR8, UR37, UR10, UR8 ;  /* 0x0000000a250872a5 */ /* 0x000fe2000f8e0008 */
[----:B------:R-:W-:-:S03]  /*13040*/  IMAD R25, R8, R13, RZ ;  /* 0x0000000d08197224 */ /* 0x000fc600078e02ff */
[----:B------:R-:W-:-:S03]  /*13050*/  UIMAD UR9, UR37, UR11, UR9 ;  /* 0x0000000b250972a4 */ /* 0x000fc6000f8e0209 */
[----:B------:R-:W-:Y:S02]  /*13060*/  ULDC.64 UR10, c[0x0][0xaf0] ;  /* 0x0002bc00000a7ab9 */ /* 0x000fe40000000a00 */
[----:B------:R-:W-:Y:S02]  /*13070*/  UIMAD UR7, UR7, UR10, URZ ;  /* 0x0000000a070772a4 */ /* 0x000fe4000f8e023f */
[----:B------:R-:W-:Y:S01]  /*13080*/  UIMAD.WIDE.U32 UR8, UR4, UR10, UR8 ;  /* 0x0000000a040872a5 */ /* 0x000fe2000f8e0008 */
[----:B------:R-:W0:Y:S01]  /*13090*/  @P0 LDC R5, c[0x0][0xbec] ;  /* 0x0002fb00ff050b82 */ /* 0x000e220000000800 */
[----:B------:R-:W-:-:S03]  /*130a0*/  UIMAD UR7, UR4, UR11, UR7 ;  /* 0x0000000b040772a4 */ /* 0x000fc6000f8e0207 */
[----:B------:R-:W-:Y:S01]  /*130b0*/  ULDC.64 UR10, c[0x0][0xae0] ;  /* 0x0002b800000a7ab9 */ /* 0x000fe20000000a00 */
[----:B------:R-:W-:-:S03]  /*130c0*/  UIADD3 UR4, UR9, UR7, URZ ;  /* 0x0000000709047290 */ /* 0x000fc6000fffe03f */
        /* <DEDUP_REMOVED lines=22> */
[----:B------:R-:W-:-:S03]  /*13230*/  VIADD R6, R17, UR39 ;  /* 0x0000002711067c36 */ /* 0x000fc60008000000 */
[----:B------:R-:W-:Y:S01]  /*13240*/  LEA.HI.X R10, R4, UR9, R5, 0x1, P0 ;  /* 0x00000009040a7c11 */ /* 0x000fe200080f0c05 */
[----:B------:R-:W0:Y:S01]  /*13250*/  SHFL.IDX PT, R11, R7, RZ, 0x181f ;  /* 0x00181fff070b7589 */ /* 0x000e2200000e0000 */
[----:B------:R-:W-:Y:S01]  /*13260*/  ISETP.GE.AND P0, PT, R0, UR4, PT ;  /* 0x0000000400007c0c */ /* 0x000fe2000bf06270 */
[C---:B------:R-:W-:Y:S02]  /*13270*/  VIADD R4, R6.reuse, 0x30 ;  /* 0x0000003006047836 */ /* 0x040fe40000000000 */
[----:B------:R-:W1:Y:S01]  /*13280*/  SHFL.IDX PT, R13, R7, 0x1, 0x181f ;  /* 0x00381f00070d7f89 */ /* 0x000e6200000e0000 */
[C---:B------:R-:W-:Y:S01]  /*13290*/  VIADD R5, R6.reuse, 0x60 ;  /* 0x0000006006057836 */ /* 0x040fe20000000000 */
[CC--:B------:R-:W-:Y:S01]  /*132a0*/  ISETP.GE.OR P3, PT, R6.reuse, R25.reuse, P0 ;  /* 0x000000190600720c */ /* 0x0c0fe20000766670 */
[----:B------:R-:W-:Y:S01]  /*132b0*/  VIADD R6, R6, 0x90 ;  /* 0x0000009006067836 */ /* 0x000fe20000000000 */
[----:B------:R-:W2:Y:S01]  /*132c0*/  SHFL.IDX PT, R15, R7, 0x2, 0x181f ;  /* 0x00581f00070f7f89 */ /* 0x000ea200000e0000 */
[----:B------:R-:W-:-:S02]  /*132d0*/  ISETP.GE.OR P2, PT, R4, R25, P0 ;  /* 0x000000190400720c */ /* 0x000fc40000746670 */
[-C--:B------:R-:W-:Y:S01]  /*132e0*/  ISETP.GE.OR P1, PT, R5, R25.reuse, P0 ;  /* 0x000000190500720c */ /* 0x080fe20000726670 */
[----:B------:R-:W3:Y:S01]  /*132f0*/  SHFL.IDX PT, R9, R10, RZ, 0x181f ;  /* 0x00181fff0a097589 */ /* 0x000ee200000e0000 */
[----:B------:R-:W-:-:S03]  /*13300*/  ISETP.GE.OR P0, PT, R6, R25, P0 ;  /* 0x000000190600720c */ /* 0x000fc60000706670 */
[----:B------:R-:W4:Y:S04]  /*13310*/  SHFL.IDX PT, R21, R7, 0x3, 0x181f ;  /* 0x00781f0007157f89 */ /* 0x000f2800000e0000 */
[----:B------:R-:W5:Y:S04]  /*13320*/  SHFL.IDX PT, R12, R10, 0x1, 0x181f ;  /* 0x00381f000a0c7f89 */ /* 0x000f6800000e0000 */
[----:B------:R-:W5:Y:S01]  /*13330*/  SHFL.IDX PT, R14, R10, 0x2, 0x181f ;  /* 0x00581f000a0e7f89 */ /* 0x000f6200000e0000 */
[----:B0-----:R-:W-:-:S03]  /*13340*/  @!P3 LEA R4, P6, R0, R11, 0x1 ;  /* 0x0000000b0004b211 */ /* 0x001fc600078c08ff */
[----:B------:R4:W0:Y:S01]  /*13350*/  SHFL.IDX PT, R17, R10, 0x3, 0x181f ;  /* 0x00781f000a117f89 */ /* 0x00082200000e0000 */
[C---:B-1----:R-:W-:Y:S02]  /*13360*/  @!P2 LEA R6, P5, R0.reuse, R13, 0x1 ;  /* 0x0000000d0006a211 */ /* 0x042fe400078a08ff */
[C---:B--2---:R-:W-:Y:S02]  /*13370*/  @!P1 LEA R8, P4, R0.reuse, R15, 0x1 ;  /* 0x0000000f00089211 */ /* 0x044fe400078808ff */
[C---:B---3--:R-:W-:Y:S02]  /*13380*/  @!P3 LEA.HI.X R5, R0.reuse, R9, R3, 0x1, P6 ;  /* 0x000000090005b211 */ /* 0x048fe400030f0c03 */
[----:B----4-:R-:W-:-:S03]  /*13390*/  @!P0 LEA R10, P6, R0, R21, 0x1 ;  /* 0x00000015000a8211 */ /* 0x010fc600078c08ff */
[----:B------:R1:W-:Y:S01]  /*133a0*/  @!P3 ST.E.128 desc[UR54][R4.64], RZ ;  /* 0x000000ff0400b985 */ /* 0x0003e2000c101d36 */
[C-C-:B-----5:R-:W-:Y:S02]  /*133b0*/  @!P2 LEA.HI.X R7, R0.reuse, R12, R3.reuse, 0x1, P5 ;  /* 0x0000000c0007a211 */ /* 0x160fe400028f0c03 */
[----:B------:R-:W-:-:S03]  /*133c0*/  @!P1 LEA.HI.X R9, R0, R14, R3, 0x1, P4 ;  /* 0x0000000e00099211 */ /* 0x000fc600020f0c03 */
[----:B------:R1:W-:Y:S01]  /*133d0*/  @!P2 ST.E.128 desc[UR54][R6.64], RZ ;  /* 0x000000ff0600a985 */ /* 0x0003e2000c101d36 */
[----:B0-----:R-:W-:-:S03]  /*133e0*/  @!P0 LEA.HI.X R11, R0, R17, R3, 0x1, P6 ;  /* 0x00000011000b8211 */ /* 0x001fc600030f0c03 */
[----:B------:R1:W-:Y:S04]  /*133f0*/  @!P1 ST.E.128 desc[UR54][R8.64], RZ ;  /* 0x000000ff08009985 */ /* 0x0003e8000c101d36 */
[----:B------:R1:W-:Y:S02]  /*13400*/  @!P0 ST.E.128 desc[UR54][R10.64], RZ ;  /* 0x000000ff0a008985 */ /* 0x0003e4000c101d36 */
.L_x_14702:
[----:B------:R-:W-:Y:S05]  /*13410*/  BSYNC B0 ;  /* 0x0000000000007941 */ /* 0x000fea0003800000 */
.L_x_14698:
[----:B------:R-:W-:Y:S02]  /*13420*/  ULDC UR4, c[0x0][0xc3c] ;  /* 0x00030f0000047ab9 */ /* 0x000fe40000000800 */
[----:B------:R-:W-:-:S06]  /*13430*/  UISETP.GE.AND UP0, UPT, UR50, UR4, UPT ;  /* 0x000000043200728c */ /* 0x000fcc000bf06270 */
[----:B------:R-:W-:-:S13]  /*13440*/  PLOP3.LUT P0, PT, PT, PT, UP0, 0x80, 0x0 ;  /* 0x000000000000781c */ /* 0x000fda0003f0f008 */
[----:B------:R-:W-:Y:S05]  /*13450*/  @!P0 BRA `(.L_x_14708) ;  /* 0xfffffed800188947 */ /* 0x000fea000383ffff */
[----:B------:R-:W-:Y:S05]  /*13460*/  EXIT ;  /* 0x000000000000794d */ /* 0x000fea0003800000 */
.L_x_14607:
        /* <DEDUP_REMOVED lines=19> */
[----:B------:R-:W-:Y:S02]  /*135a0*/  CS2R R6, SRZ ;  /* 0x0000000000067805 */ /* 0x000fe4000001ff00 */
        /* <DEDUP_REMOVED lines=41> */
.L_x_14712:
[----:B------:R-:W-:-:S04]  /*13840*/  UIADD3 UR4, UR4, 0x1f, URZ ;  /* 0x0000001f04047890 */ /* 0x000fc8000fffe03f */
[----:B------:R-:W-:-:S06]  /*13850*/  UISETP.GE.AND UP0, UPT, UR4, UR5, UPT ;  /* 0x000000050400728c */ /* 0x000fcc000bf06270 */
[----:B------:R-:W-:-:S13]  /*13860*/  PLOP3.LUT P6, PT, PT, PT, UP0, 0x40, 0x0 ;  /* 0x000000000000781c */ /* 0x000fda0003fce808 */
[----:B------:R-:W-:Y:S05]  /*13870*/  @!P6 BRA `(.L_x_14711) ;  /* 0x0000000800cce947 */ /* 0x000fea0003800000 */
[----:B------:R-:W-:-:S05]  /*13880*/  VIADD R7, R0, UR4 ;  /* 0x0000000400077c36 */ /* 0x000fca0008000000 */
[----:B------:R-:W-:-:S13]  /*13890*/  ISETP.GE.OR P6, PT, R7, UR5, !P0 ;  /* 0x0000000507007c0c */ /* 0x000fda000c7c6670 */
[----:B------:R-:W0:Y:S08]  /*138a0*/  @!P6 LDC.64 R4, c[0x0][0xc80] ;  /* 0x00032000ff04eb82 */ /* 0x000e300000000a00 */
[----:B------:R-:W1:Y:S01]  /*138b0*/  @!P6 LDC.64 R2, c[0x0][0xc78] ;  /* 0x00031e00ff02eb82 */ /* 0x000e620000000a00 */
[----:B0-----:R-:W-:-:S04]  /*138c0*/  @!P6 IMAD.WIDE R4, R7, 0x4, R4 ;  /* 0x000000040704e825 */ /* 0x001fc800078e0204 */
[----:B-1----:R-:W-:Y:S01]  /*138d0*/  @!P6 IMAD.WIDE R2, R7, 0x4, R2 ;  /* 0x000000040702e825 */ /* 0x002fe200078e0202 */
[----:B------:R-:W-:-:S06]  /*138e0*/  CS2R R6, SRZ ;  /* 0x0000000000067805 */ /* 0x000fcc000001ff00 */
[----:B------:R0:W2:Y:S04]  /*138f0*/  @!P6 LDG.E R6, desc[UR54][R4.64] ;  /* 0x000000360406e981 */ /* 0x0000a8000c1e1900 */
        /* <DEDUP_REMOVED lines=23> */
.L_x_14710:
        /* <DEDUP_REMOVED lines=17> */
.L_x_14713:
[----:B01----:R-:W-:-:S04]  /*13b80*/  IMAD R2, R3, R4, R10 ;  /* 0x0000000403027224 */ /* 0x003fc800078e020a */
[----:B------:R-:W-:Y:S01]  /*13b90*/  IMAD.IADD R5, R8, 0x1, -R2 ;  /* 0x0000000108057824 */ /* 0x000fe200078e0a02 */
[----:B------:R0:W-:Y:S01]  /*13ba0*/  STL [R1+0x20], R2 ;  /* 0x0000200201007387 */ /* 0x0001e20000100800 */
[----:B------:R-:W-:Y:S05]  /*13bb0*/  @!P1 BRA `(.L_x_14714) ;  /* 0x0000000000ec9947 */ /* 0x000fea0003800000 */
[-C--:B--2---:R-:W-:Y:S02]  /*13bc0*/  IABS R8, R6.reuse ;  /* 0x0000000600087213 */ /* 0x084fe40000000000 */
[----:B------:R-:W-:Y:S02]  /*13bd0*/  IABS R4, R7 ;  /* 0x0000000700047213 */ /* 0x000fe40000000000 */
[----:B------:R-:W1:Y:S01]  /*13be0*/  I2F.RP R9, R8 ;  /* 0x0000000800097306 */ /* 0x000e620000209400 */
[----:B------:R-:W-:Y:S02]  /*13bf0*/  IABS R10, R5 ;  /* 0x00000005000a7213 */ /* 0x000fe40000000000 */
[----:B------:R-:W-:-:S05]  /*13c00*/  IABS R12, R6 ;  /* 0x00000006000c7213 */ /* 0x000fca0000000000 */
[----:B-1----:R-:W0:Y:S02]  /*13c10*/  MUFU.RCP R9, R9 ;  /* 0x0000000900097308 */ /* 0x002e240000001000 */
[----:B0-----:R-:W-:-:S06]  /*13c20*/  VIADD R2, R9, 0xffffffe ;  /* 0x0ffffffe09027836 */ /* 0x001fcc0000000000 */
[----:B------:R-:W0:Y:S08]  /*13c30*/  I2F.RP R9, R4 ;  /* 0x0000000400097306 */ /* 0x000e300000209400 */
[----:B------:R1:W2:Y:S08]  /*13c40*/  F2I.FTZ.U32.TRUNC.NTZ R3, R2 ;  /* 0x0000000200037305 */ /* 0x0002b0000021f000 */
[----:B0-----:R-:W0:Y:S01]  /*13c50*/  MUFU.RCP R9, R9 ;  /* 0x0000000900097308 */ /* 0x001e220000001000 */
[----:B-1----:R-:W-:-:S02]  /*13c60*/  IMAD.MOV.U32 R2, RZ, RZ, RZ ;  /* 0x000000ffff027224 */ /* 0x002fc400078e00ff */
[----:B--2---:R-:W-:-:S04]  /*13c70*/  IMAD.MOV R11, RZ, RZ, -R3 ;  /* 0x000000ffff0b7224 */ /* 0x004fc800078e0a03 */
[----:B------:R-:W-:-:S04]  /*13c80*/  IMAD R11, R11, R8, RZ ;  /* 0x000000080b0b7224 */ /* 0x000fc800078e02ff */
[----:B------:R-:W-:-:S04]  /*13c90*/  IMAD.HI.U32 R3, R3, R11, R2 ;  /* 0x0000000b03037227 */ /* 0x000fc800078e0002 */
[----:B------:R-:W-:Y:S02]  /*13ca0*/  IMAD.MOV R11, RZ, RZ, -R12 ;  /* 0x000000ffff0b7224 */ /* 0x000fe400078e0a0c */
[----:B------:R-:W-:-:S04]  /*13cb0*/  IMAD.HI.U32 R2, R3, R10, RZ ;  /* 0x0000000a03027227 */ /* 0x000fc800078e00ff */
[----:B------:R-:W-:Y:S02]  /*13cc0*/  IMAD R3, R2, R11, R10 ;  /* 0x0000000b02037224 */ /* 0x000fe400078e020a */
[----:B0-----:R-:W-:-:S03]  /*13cd0*/  VIADD R10, R9, 0xffffffe ;  /* 0x0ffffffe090a7836 */ /* 0x001fc60000000000 */
[----:B------:R-:W-:-:S13]  /*13ce0*/  ISETP.GT.U32.AND P1, PT, R8, R3, PT ;  /* 0x000000030800720c */ /* 0x000fda0003f24070 */
[----:B------:R-:W-:Y:S02]  /*13cf0*/  @!P1 IMAD.IADD R3, R3, 0x1, -R8 ;  /* 0x0000000103039824 */ /* 0x000fe400078e0a08 */
[----:B------:R-:W-:Y:S01]  /*13d00*/  @!P1 VIADD R2, R2, 0x1 ;  /* 0x0000000102029836 */ /* 0x000fe20000000000 */
[----:B------:R-:W-:Y:S02]  /*13d10*/  ISETP.NE.AND P1, PT, R6, RZ, PT ;  /* 0x000000ff0600720c */ /* 0x000fe40003f25270 */
[----:B------:R-:W-:Y:S02]  /*13d20*/  ISETP.GE.U32.AND P0, PT, R3, R8, PT ;  /* 0x000000080300720c */ /* 0x000fe40003f06070 */
[----:B------:R-:W-:Y:S01]  /*13d30*/  LOP3.LUT R8, R5, R6, RZ, 0x3c, !PT ;  /* 0x0000000605087212 */ /* 0x000fe200078e3cff */
[----:B------:R-:W0:Y:S03]  /*13d40*/  F2I.FTZ.U32.TRUNC.NTZ R3, R10 ;  /* 0x0000000a00037305 */ /* 0x000e26000021f000 */
        /* <DEDUP_REMOVED lines=34> */
.L_x_14714:
        /* <DEDUP_REMOVED lines=44> */
[----:B------:R-:W-:Y:S01]  /*14230*/  IMAD.MOV.U32 R2, RZ, RZ, R11 ;  /* 0x000000ffff027224 */ /* 0x000fe200078e000b */
[----:B------:R-:W-:-:S03]  /*14240*/  IABS R11, R12 ;  /* 0x0000000c000b7213 */ /* 0x000fc60000000000 */
[----:B------:R-:W-:Y:S02]  /*14250*/  IMAD R5, R2, R7, RZ ;  /* 0x0000000702057224 */ /* 0x000fe400078e02ff */
[----:B------:R-:W-:-:S04]  /*14260*/  IMAD.MOV.U32 R2, RZ, RZ, RZ ;  /* 0x000000ffff027224 */ /* 0x000fc800078e00ff */
[----:B------:R-:W-:Y:S01]  /*14270*/  IMAD.HI.U32 R2, R3, R5, R2 ;  /* 0x0000000503027227 */ /* 0x000fe200078e0002 */
[----:B------:R-:W-:-:S04]  /*14280*/  LOP3.LUT R3, R12, R4, RZ, 0x3c, !PT ;  /* 0x000000040c037212 */ /* 0x000fc800078e3cff */
[----:B------:R-:W-:Y:S01]  /*14290*/  ISETP.GE.AND P2, PT, R3, RZ, PT ;  /* 0x000000ff0300720c */ /* 0x000fe20003f46270 */
[----:B------:R-:W-:-:S04]  /*142a0*/  IMAD.HI.U32 R2, R2, R11, RZ ;  /* 0x0000000b02027227 */ /* 0x000fc800078e00ff */
[----:B------:R-:W-:Y:S02]  /*142b0*/  IMAD R8, R2, R8, R11 ;  /* 0x0000000802087224 */ /* 0x000fe400078e020b */
[----:B------:R-:W-:-:S03]  /*142c0*/  IMAD.MOV R3, RZ, RZ, -R4 ;  /* 0x000000ffff037224 */ /* 0x000fc600078e0a04 */
        /* <DEDUP_REMOVED lines=8> */
[----:B------:R-:W-:-:S05]  /*14350*/  IMAD R3, R2, R3, R9 ;  /* 0x0000000302037224 */ /* 0x000fca00078e0209 */
[----:B------:R1:W-:Y:S02]  /*14360*/  STL [R1+0x28], R3 ;  /* 0x0000280301007387 */ /* 0x0003e40000100800 */
.L_x_14715:
[----:B01----:R-:W-:-:S05]  /*14370*/  LOP3.LUT R3, RZ, R2, RZ, 0x33, !PT ;  /* 0x00000002ff037212 */ /* 0x003fca00078e33ff */
[----:B------:R-:W-:-:S05]  /*14380*/  IMAD.IADD R2, R6, 0x1, R3 ;  /* 0x0000000106027824 */ /* 0x000fca00078e0203 */
[----:B------:R1:W-:Y:S01]  /*14390*/  STL [R1+0x24], R2 ;  /* 0x0000240201007387 */ /* 0x0003e20000100800 */
[----:B------:R-:W-:Y:S05]  /*143a0*/  BRA `(.L_x_14716) ;  /* 0x0000000000107947 */ /* 0x000fea0003800000 */
.L_x_14711:
[----:B------:R0:W-:Y:S01]  /*143b0*/  STL [R1+0x20], R8 ;  /* 0x0000200801007387 */ /* 0x0001e20000100800 */
[----:B------:R-:W-:-:S03]  /*143c0*/  ULDC UR41, c[0x0][0xc3c] ;  /* 0x00030f0000297ab9 */ /* 0x000fc60000000800 */
[----:B------:R0:W-:Y:S04]  /*143d0*/  STL [R1+0x24], RZ ;  /* 0x000024ff01007387 */ /* 0x0001e80000100800 */
[----:B------:R0:W-:Y:S02]  /*143e0*/  STL [R1+0x28], RZ ;  /* 0x000028ff01007387 */ /* 0x0001e40000100800 */
.L_x_14716:
[----:B------:R-:W2:Y:S04]  /*143f0*/  LDL R4, [R1+0x20] ;  /* 0x0000200001047983 */ /* 0x000ea80000100800 */
[----:B------:R-:W2:Y:S04]  /*14400*/  LDL R5, [R1+0x24] ;  /* 0x0000240001057983 */ /* 0x000ea80000100800 */
[----:B------:R-:W2:Y:S01]  /*14410*/  LDL R6, [R1+0x28] ;  /* 0x0000280001067983 */ /* 0x000ea20000100800 */
[----:B------:R-:W-:Y:S01]  /*14420*/  ISETP.NE.AND P0, PT, R0, RZ, PT ;  /* 0x000000ff0000720c */ /* 0x000fe20003f05270 */
[----:B-1----:R-:W-:-:S12]  /*14430*/  IMAD.U32 R2, RZ, RZ, UR41 ;  /* 0x00000029ff027e24 */ /* 0x002fd8000f8e00ff */
[----:B------:R-:W1:Y:S01]  /*14440*/  @!P0 S2R R3, SR_CgaCtaId ;  /* 0x0000000000038919 */ /* 0x000e620000008800 */
[----:B------:R-:W-:Y:S01]  /*14450*/  @!P0 MOV R0, 0x400 ;  /* 0x0000040000008802 */ /* 0x000fe20000000f00 */
[----:B------:R-:W-:-:S03]  /*14460*/  @!P0 IMAD.MOV.U32 R7, RZ, RZ, R2 ;  /* 0x000000ffff078224 */ /* 0x000fc600078e0002 */
[----:B-1----:R-:W-:-:S05]  /*14470*/  @!P0 LEA R0, R3, R0, 0x18 ;  /* 0x0000000003008211 */ /* 0x002fca00078ec0ff */
[----:B--2---:R1:W-:Y:S01]  /*14480*/  @!P0 STS.128 [R0+0x132d0], R4 ;  /* 0x0132d00400008388 */ /* 0x0043e20000000c00 */
[----:B------:R-:W-:Y:S06]  /*14490*/  BAR.ARV 0x5, 0x200 ;  /* 0x0148000000007b1d */ /* 0x000fec0000002000 */
.L_x_14709:
[----:B-1----:R-:W-:Y:S01]  /*144a0*/  IMAD.MOV.U32 R0, RZ, RZ, 0x1 ;  /* 0x00000001ff007424 */ /* 0x002fe200078e00ff */
[----:B------:R-:W-:Y:S01]  /*144b0*/  ULDC UR4, c[0x0][0xc3c] ;  /* 0x00030f0000047ab9 */ /* 0x000fe20000000800 */
[----:B------:R1:W-:Y:S01]  /*144c0*/  STL [R1+0x4], RZ ;  /* 0x000004ff01007387 */ /* 0x0003e20000100800 */
[----:B------:R-:W-:-:S03]  /*144d0*/  UISETP.GE.AND UP0, UPT, UR41, UR4, UPT ;  /* 0x000000042900728c */ /* 0x000fc6000bf06270 */
[----:B------:R1:W-:Y:S03]  /*144e0*/  STL [R1+0x10], R0 ;  /* 0x0000100001007387 */ /* 0x0003e60000100800 */
[----:B------:R-:W-:Y:S01]  /*144f0*/  PLOP3.LUT P0, PT, PT, PT, UP0, 0x80, 0x0 ;  /* 0x000000000000781c */ /* 0x000fe20003f0f008 */
[----:B------:R1:W-:-:S12]  /*14500*/  STL [R1+0x34], RZ ;  /* 0x000034ff01007387 */ /* 0x0003d80000100800 */
[----:B-1----:R-:W-:Y:S05]  /*14510*/  @P0 BRA `(.L_x_14717) ;  /* 0x0000006400200947 */ /* 0x002fea0003800000 */
[----:B0-----:R-:W0:Y:S01]  /*14520*/  S2R R8, SR_TID.X ;  /* 0x0000000000087919 */ /* 0x001e220000002100 */
[----:B------:R-:W1:Y:S01]  /*14530*/  S2UR UR4, SR_CgaCtaId ;  /* 0x00000000000479c3 */ /* 0x000e620000008800 */
[----:B------:R-:W-:Y:S01]  /*14540*/  MOV R17, 0x400 ;  /* 0x0000040000117802 */ /* 0x000fe20000000f00 */
[----:B------:R-:W-:Y:S01]  /*14550*/  ULOP3.LUT UR44, UR36, 0x2, URZ, 0xfc, !UPT ;  /* 0x00000002242c7892 */ /* 0x000fe2000f8efc3f */
[----:B------:R2:W-:Y:S01]  /*14560*/  STL [R1+0x34], RZ ;  /* 0x000034ff01007387 */ /* 0x0005e20000100800 */
[----:B------:R-:W-:Y:S01]  /*14570*/  ULOP3.LUT UR46, UR36, 0x1, URZ, 0xfc, !UPT ;  /* 0x00000001242e7892 */ /* 0x000fe2000f8efc3f */
[----:B------:R-:W-:Y:S01]  /*14580*/  ULDC UR47, c[0x0][0xc] ;  /* 0x00000300002f7ab9 */ /* 0x000fe20000000800 */
[C---:B0-----:R-:W-:Y:S01]  /*14590*/  IMAD.SHL.U32 R24, R8.reuse, 0x40, RZ ;  /* 0x0000004008187824 */ /* 0x041fe200078e00ff */
[----:B------:R-:W-:Y:S01]  /*145a0*/  SHF.R.U32.HI R0, RZ, 0x1, R8 ;  /* 0x00000001ff007819 */ /* 0x000fe20000011608 */
[C---:B------:R-:W-:Y:S02]  /*145b0*/  IMAD.SHL.U32 R2, R8.reuse, 0x20, RZ ;  /* 0x0000002008027824 */ /* 0x040fe400078e00ff */
[----:B------:R-:W-:Y:S01]  /*145c0*/  IMAD.SHL.U32 R4, R8, 0x8, RZ ;  /* 0x0000000808047824 */ /* 0x000fe200078e00ff */
[----:B------:R-:W-:Y:S01]  /*145d0*/  LOP3.LUT R3, R24, 0x180, RZ, 0xc0, !PT ;  /* 0x0000018018037812 */ /* 0x000fe200078ec0ff */
[----:B------:R-:W-:Y:S01]  /*145e0*/  IMAD.SHL.U32 R9, R8, 0x2, RZ ;  /* 0x0000000208097824 */ /* 0x000fe200078e00ff */
[----:B------:R-:W-:-:S02]  /*145f0*/  LOP3.LUT R5, R2, 0x80, RZ, 0xc0, !PT ;  /* 0x0000008002057812 */ /* 0x000fc400078ec0ff */
[----:B------:R-:W-:Y:S01]  /*14600*/  LOP3.LUT R3, R3, 0x30, R0, 0xf8, !PT ;  /* 0x0000003003037812 */ /* 0x000fe200078ef800 */
[C---:B------:R-:W-:Y:S01]  /*14610*/  IMAD.SHL.U32 R0, R8.reuse, 0x10, RZ ;  /* 0x0000001008007824 */ /* 0x040fe200078e00ff */
[----:B------:R-:W-:Y:S02]  /*14620*/  LOP3.LUT R5, R5, 0x10, R8, 0xf8, !PT ;  /* 0x0000001005057812 */ /* 0x000fe400078ef808 */
[----:B------:R-:W-:Y:S01]  /*14630*/  LOP3.LUT R3, R3, 0x30, R4, 0x78, !PT ;  /* 0x0000003003037812 */ /* 0x000fe200078e7804 */
[----:B------:R-:W-:Y:S01]  /*14640*/  IMAD.SHL.U32 R4, R8, 0x4, RZ ;  /* 0x0000000408047824 */ /* 0x000fe200078e00ff */
[----:B------:R-:W-:Y:S02]  /*14650*/  LOP3.LUT R7, R0, 0x600, RZ, 0xc0, !PT ;  /* 0x0000060000077812 */ /* 0x000fe400078ec0ff */
[----:B------:R-:W-:Y:S02]  /*14660*/  LOP3.LUT R8, R8, 0x7f, RZ, 0xc0, !PT ;  /* 0x0000007f08087812 */ /* 0x000fe400078ec0ff */
[----:B------:R-:W-:-:S02]  /*14670*/  LOP3.LUT R7, R7, 0x60, R2, 0xf8, !PT ;  /* 0x0000006007077812 */ /* 0x000fc400078ef802 */
[----:B------:R-:W-:Y:S02]  /*14680*/  LOP3.LUT R5, R5, 0x10, R4, 0x78, !PT ;  /* 0x0000001005057812 */ /* 0x000fe400078e7804 */
[----:B------:R-:W-:Y:S02]  /*14690*/  LOP3.LUT R4, R7, 0x100, R2, 0xf8, !PT ;  /* 0x0000010007047812 */ /* 0x000fe400078ef802 */
[----:B------:R-:W-:Y:S02]  /*146a0*/  LOP3.LUT R6, R0, 0x1b0, RZ, 0xc0, !PT ;  /* 0x000001b000067812 */ /* 0x000fe400078ec0ff */
[----:B------:R-:W-:Y:S02]  /*146b0*/  LOP3.LUT R24, R3, 0x640, R24, 0xf8, !PT ;  /* 0x0000064003187812 */ /* 0x000fe400078ef818 */
[----:B------:R-:W-:Y:S01]  /*146c0*/  LOP3.LUT R23, R4, R5, RZ, 0xfc, !PT ;  /* 0x0000000504177212 */ /* 0x000fe200078efcff */
[----:B-1----:R-:W-:Y:S01]  /*146d0*/  IMAD.U32 R4, RZ, RZ, UR4 ;  /* 0x00000004ff047e24 */ /* 0x002fe2000f8e00ff */
[----:B------:R-:W-:Y:S01]  /*146e0*/  SHF.R.U32.HI R3, RZ, 0x2, R8 ;  /* 0x00000002ff037819 */ /* 0x000fe20000011608 */
[----:B------:R-:W-:Y:S01]  /*146f0*/  IMAD.MOV.U32 R5, RZ, RZ, 0x1 ;  /* 0x00000001ff057424 */ /* 0x000fe200078e00ff */
[----:B------:R-:W-:-:S02]  /*14700*/  LOP3.LUT R9, R6, 0x30, R9, 0x78, !PT ;  /* 0x0000003006097812 */ /* 0x000fc400078e7809 */
[----:B------:R-:W-:Y:S02]  /*14710*/  LOP3.LUT R3, R3, 0x60, R2, 0xf8, !PT ;  /* 0x0000006003037812 */ /* 0x000fe400078ef802 */
[----:B------:R-:W-:Y:S01]  /*14720*/  LEA R17, R4, R17, 0x18 ;  /* 0x0000001104117211 */ /* 0x000fe200078ec0ff */
[----:B------:R2:W-:Y:S01]  /*14730*/  STL [R1+0x10], R5 ;  /* 0x0000100501007387 */ /* 0x0005e20000100800 */
[----:B------:R-:W-:Y:S02]  /*14740*/  LOP3.LUT R2, R9, 0x640, R0, 0xf8, !PT ;  /* 0x0000064009027812 */ /* 0x000fe400078ef800 */
[----:B------:R-:W-:Y:S01]  /*14750*/  LOP3.LUT R3, R3, 0x80, RZ, 0xfc, !PT ;  /* 0x0000008003037812 */ /* 0x000fe200078efcff */
[----:B------:R2:W-:Y:S02]  /*14760*/  STL [R1+0x18], R4 ;  /* 0x0000180401007387 */ /* 0x0005e40000100800 */
[----:B------:R-:W-:Y:S02]  /*14770*/  IMAD.IADD R0, R17, 0x1, R2 ;  /* 0x0000000111007824 */ /* 0x000fe400078e0202 */
[----:B------:R2:W-:Y:S04]  /*14780*/  STL [R1+0x4], RZ ;  /* 0x000004ff01007387 */ /* 0x0005e80000100800 */
[----:B------:R2:W-:Y:S04]  /*14790*/  STL [R1+0x2c], R2 ;  /* 0x00002c0201007387 */ /* 0x0005e80000100800 */
[----:B------:R2:W-:Y:S02]  /*147a0*/  STL [R1+0x30], R0 ;  /* 0x0000300001007387 */ /* 0x0005e40000100800 */
.L_x_14799:
        /* <DEDUP_REMOVED lines=21> */
[----:B--2---:R-:W-:-:S02]  /*14900*/  IMAD.U32 R2, RZ, RZ, UR4 ;  /* 0x00000004ff027e24 */ /* 0x004fc4000f8e00ff */
        /* <DEDUP_REMOVED lines=22> */
[----:B-----5:R-:W-:-:S14]  /*14a70*/  @P1 BRA `(.L_x_14718) ;  /* 0x00000000002c1947 */ /* 0x020fdc0003800000 */
        /* <DEDUP_REMOVED lines=11> */
.L_x_14718:
        /* <DEDUP_REMOVED lines=8> */
.L_x_14719:
        /* <DEDUP_REMOVED lines=13> */
.L_x_14720:
        /* <DEDUP_REMOVED lines=32> */
.L_x_14722:
[----:B------:R-:W-:-:S11]  /*14e80*/  UISETP.NE.AND UP0, UPT, UR5, 0x1, UPT ;  /* 0x000000010500788c */ /* 0x000fd6000bf05270 */
[----:B------:R-:W-:Y:S02]  /*14e90*/  @UP0 ULDC.64 UR8, c[0x0][0x9e8] ;  /* 0x00027a0000080ab9 */ /* 0x000fe40000000a00 */
[----:B------:R-:W-:-:S04]  /*14ea0*/  UIMAD.WIDE.U32 UR6, UR4, UR8, URZ ;  /* 0x00000008040672a5 */ /* 0x000fc8000f8e003f */
[----:B------:R-:W-:-:S12]  /*14eb0*/  @UP0 USHF.R.U32.HI UR4, URZ, UR9, UR7 ;  /* 0x000000093f040299 */ /* 0x000fd80008011607 */
.L_x_14723:
[----:B------:R-:W-:-:S06]  /*14ec0*/  UIMAD UR4, UR4, UR5, UR5 ;  /* 0x00000005040472a4 */ /* 0x000fcc000f8e0205 */
[----:B------:R-:W-:-:S07]  /*14ed0*/  VIMNMX R0, R0, UR4, PT ;  /* 0x0000000400007c48 */ /* 0x000fce000bfe0100 */
.L_x_14721:
        /* <DEDUP_REMOVED lines=29> */
.L_x_14725:
[----:B------:R-:W-:-:S11]  /*150b0*/  UISETP.NE.AND UP0, UPT, UR5, 0x1, UPT ;  /* 0x000000010500788c */ /* 0x000fd6000bf05270 */
[----:B------:R-:W-:Y:S02]  /*150c0*/  @UP0 ULDC.64 UR12, c[0x0][0x9e8] ;  /* 0x00027a00000c0ab9 */ /* 0x000fe40000000a00 */
[----:B------:R-:W-:-:S04]  /*150d0*/  UIMAD.WIDE.U32 UR6, UR10, UR12, URZ ;  /* 0x0000000c0a0672a5 */ /* 0x000fc8000f8e003f */
[----:B------:R-:W-:-:S12]  /*150e0*/  @UP0 USHF.R.U32.HI UR10, URZ, UR13, UR7 ;  /* 0x0000000d3f0a0299 */ /* 0x000fd80008011607 */
.L_x_14726:
[----:B------:R-:W-:-:S04]  /*150f0*/  UIMAD UR5, UR10, UR5, URZ ;  /* 0x000000050a0572a4 */ /* 0x000fc8000f8e023f */
[----:B------:R-:W-:-:S04]  /*15100*/  UISETP.LT.AND UP0, UPT, UR8, UR5, UPT ;  /* 0x000000050800728c */ /* 0x000fc8000bf01270 */
[----:B------:R-:W-:-:S12]  /*15110*/  USEL UR8, UR8, UR5, !UP0 ;  /* 0x0000000508087287 */ /* 0x000fd8000c000000 */
.L_x_14724:
        /* <DEDUP_REMOVED lines=51> */
.L_x_14727:
        /* <DEDUP_REMOVED lines=24> */
[----:B------:R0:W-:Y:S01]  /*155d0*/  STL [R1+0x20], R0 ;  /* 0x0000200001007387 */ /* 0x0001e20000100800 */
[----:B------:R-:W-:Y:S05]  /*155e0*/  BRA `(.L_x_14730) ;  /* 0x0000004000a47947 */ /* 0x000fea0003800000 */
.L_x_14729:
        /* <DEDUP_REMOVED lines=20> */
.L_x_14732:
[----:B------:R-:W-:Y:S05]  /*15730*/  BSYNC B6 ;  /* 0x0000000000067941 */ /* 0x000fea0003800000 */
.L_x_14731:
        /* <DEDUP_REMOVED lines=22> */
.L_x_14734:
[----:B------:R-:W-:Y:S05]  /*158a0*/  BSYNC B6 ;  /* 0x0000000000067941 */ /* 0x000fea0003800000 */
.L_x_14733:
        /* <DEDUP_REMOVED lines=20> */
.L_x_14736:
[----:B------:R-:W-:Y:S05]  /*159f0*/  BSYNC B6 ;  /* 0x0000000000067941 */ /* 0x000fea0003800000 */
.L_x_14735:
        /* <DEDUP_REMOVED lines=19> */
.L_x_14738:
[----:B------:R-:W-:Y:S05]  /*15b30*/  BSYNC B6 ;  /* 0x0000000000067941 */ /* 0x000fea0003800000 */
.L_x_14737:
        /* <DEDUP_REMOVED lines=10> */
[----:B------:R-:W2:Y:S01]  /*15be0*/  @P0 LDG.E R20, desc[UR54][R2.64] ;  /* 0x0000003602140981 */ /* 0x000ea2000c1e1900 */
[----:B0-----:R-:W-:Y:S01]  /*15bf0*/  ISETP.NE.AND P2, PT, R21, 0x1, PT ;  /* 0x000000011500780c */ /* 0x001fe20003f45270 */
[----:B------:R-:W-:Y:S01]  /*15c00*/  UMOV UR4, 0xffffffff ;  /* 0xffffffff00047882 */ /* 0x000fe20000000000 */
[----:B------:R-:W-:-:S11]  /*15c10*/  LOP3.LUT R16, R16, 0xfffffff7, RZ, 0xc0, !PT ;  /* 0xfffffff710107812 */ /* 0x000fd600078ec0ff */
[----:B------:R-:W-:Y:S01]  /*15c20*/  @P2 LOP3.LUT R16, R16, 0x8, RZ, 0xfc, !PT ;  /* 0x0000000810102812 */ /* 0x000fe200078efcff */
[----:B--2---:R0:W-:Y:S01]  /*15c30*/  STL [R1+0xc], R20 ;  /* 0x00000c1401007387 */ /* 0x0041e20000100800 */
[----:B------:R-:W-:Y:S05]  /*15c40*/  BRA.DIV UR4, `(.L_x_14739) ;  /* 0x00000056043c7947 */ /* 0x000fea000b800000 */
.L_x_14819:
[----:B------:R-:W1:Y:S01]  /*15c50*/  S2R R0, SR_TID.X ;  /* 0x0000000000007919 */ /* 0x000e620000002100 */
[----:B------:R-:W-:Y:S01]  /*15c60*/  UMOV UR4, 0xa0 ;  /* 0x000000a000047882 */ /* 0x000fe20000000000 */
[----:B------:R-:W2:Y:S01]  /*15c70*/  @P2 LDC R5, c[0x0][0x434] ;  /* 0x00010d00ff052b82 */ /* 0x000ea20000000800 */
[----:B------:R-:W-:Y:S01]  /*15c80*/  UIMAD UR4, UR50, UR4, -0xa0 ;  /* 0xffffff60320474a4 */ /* 0x000fe2000f8e0204 */
[----:B------:R-:W3:Y:S01]  /*15c90*/  S2R R9, SR_TID.X ;  /* 0x0000000000097919 */ /* 0x000ee20000002100 */
[----:B------:R-:W-:-:S05]  /*15ca0*/  SHF.R.S32.HI R12, RZ, 0x1f, R20 ;  /* 0x0000001fff0c7819 */ /* 0x000fca0000011414 */
[----:B------:R-:W4:Y:S01]  /*15cb0*/  @P2 LDC R4, c[0x0][0x438] ;  /* 0x00010e00ff042b82 */ /* 0x000f220000000800 */
[----:B------:R0:W-:Y:S01]  /*15cc0*/  STL [R1+0x14], R12 ;  /* 0x0000140c01007387 */ /* 0x0001e20000100800 */
[C---:B-1----:R-:W-:Y:S01]  /*15cd0*/  LOP3.LUT R2, R0.reuse, 0x7f, RZ, 0xc0, !PT ;  /* 0x0000007f00027812 */ /* 0x042fe200078ec0ff */
[----:B------:R-:W-:-:S03]  /*15ce0*/  IMAD.SHL.U32 R0, R0, 0x20, RZ ;  /* 0x0000002000007824 */ /* 0x000fc600078e00ff */
[----:B------:R-:W-:Y:S02]  /*15cf0*/  SHF.R.U32.HI R2, RZ, 0x2, R2 ;  /* 0x00000002ff027819 */ /* 0x000fe40000011602 */
[C---:B---3--:R-:W-:Y:S01]  /*15d00*/  LOP3.LUT R10, R9.reuse, 0x7f, RZ, 0xc0, !PT ;  /* 0x0000007f090a7812 */ /* 0x048fe200078ec0ff */
[----:B------:R-:W-:Y:S01]  /*15d10*/  IMAD.SHL.U32 R9, R9, 0x20, RZ ;  /* 0x0000002009097824 */ /* 0x000fe200078e00ff */
[----:B------:R-:W-:Y:S02]  /*15d20*/  LOP3.LUT R0, R2, 0x60, R0, 0xf8, !PT ;  /* 0x0000006002007812 */ /* 0x000fe400078ef800 */
[----:B------:R-:W-:-:S03]  /*15d30*/  SHF.R.U32.HI R10, RZ, 0x2, R10 ;  /* 0x00000002ff0a7819 */ /* 0x000fc6000001160a */
[----:B------:R-:W-:Y:S01]  /*15d40*/  VIADD R0, R0, UR4 ;  /* 0x0000000400007c36 */ /* 0x000fe20008000000 */
[----:B------:R-:W-:-:S04]  /*15d50*/  LOP3.LUT R9, R10, 0x60, R9, 0xf8, !PT ;  /* 0x000000600a097812 */ /* 0x000fc800078ef809 */
[C---:B------:R-:W-:Y:S01]  /*15d60*/  ISETP.GE.AND P0, PT, R0.reuse, UR38, PT ;  /* 0x0000002600007c0c */ /* 0x040fe2000bf06270 */
[----:B------:R-:W-:Y:S01]  /*15d70*/  VIADD R0, R0, UR37 ;  /* 0x0000002500007c36 */ /* 0x000fe20008000000 */
[----:B------:R-:W-:-:S03]  /*15d80*/  LOP3.LUT R9, R9, 0x80, RZ, 0xfc, !PT ;  /* 0x0000008009097812 */ /* 0x000fc600078efcff */
[----:B--2---:R-:W-:-:S04]  /*15d90*/  @P2 IMAD.HI.U32 R5, R0, R5, RZ ;  /* 0x0000000500052227 */ /* 0x004fc800078e00ff */
[----:B------:R-:W-:Y:S01]  /*15da0*/  IMAD.MOV.U32 R6, RZ, RZ, R0 ;  /* 0x000000ffff067224 */ /* 0x000fe200078e0000 */
[----:B----4-:R-:W-:-:S03]  /*15db0*/  @P2 SHF.R.U32.HI R6, RZ, R4, R5 ;  /* 0x00000004ff062219 */ /* 0x010fc60000011605 */
[----:B------:R-:W1:Y:S01]  /*15dc0*/  @!P0 LDC.64 R2, c[0x0][0x428] ;  /* 0x00010a00ff028b82 */ /* 0x000e620000000a00 */
[----:B------:R-:W-:-:S07]  /*15dd0*/  @!P0 SHF.R.S32.HI R7, RZ, 0x1f, R6 ;  /* 0x0000001fff078819 */ /* 0x000fce0000011406 */
[----:B------:R-:W2:Y:S01]  /*15de0*/  @!P0 LDC.64 R4, c[0x0][0x418] ;  /* 0x00010600ff048b82 */ /* 0x000ea20000000a00 */
[----:B-1----:R-:W-:-:S04]  /*15df0*/  @!P0 IMAD R8, R12, R2, RZ ;  /* 0x000000020c088224 */ /* 0x002fc800078e02ff */
[C---:B------:R-:W-:Y:S02]  /*15e00*/  @!P0 IMAD R8, R20.reuse, R3, R8 ;  /* 0x0000000314088224 */ /* 0x040fe400078e0208 */
[----:B------:R-:W-:-:S04]  /*15e10*/  @!P0 IMAD.WIDE.U32 R2, R20, R2, R6 ;  /* 0x0000000214028225 */ /* 0x000fc800078e0006 */
[----:B------:R-:W-:Y:S01]  /*15e20*/  @!P0 IMAD.IADD R8, R3, 0x1, R8 ;  /* 0x0000000103088824 */ /* 0x000fe200078e0208 */
[C---:B--2---:R-:W-:Y:S01]  /*15e30*/  @!P0 LEA R4, P1, R2.reuse, R4, 0x2 ;  /* 0x0000000402048211 */ /* 0x044fe200078210ff */
[----:B------:R-:W1:Y:S03]  /*15e40*/  @P2 LDC R3, c[0x0][0x434] ;  /* 0x00010d00ff032b82 */ /* 0x000e660000000800 */
[----:B------:R-:W-:Y:S01]  /*15e50*/  @!P0 LEA.HI.X R5, R2, R5, R8, 0x2, P1 ;  /* 0x0000000502058211 */ /* 0x000fe200008f1408 */
[----:B------:R-:W-:-:S04]  /*15e60*/  IMAD.MOV.U32 R8, RZ, RZ, RZ ;  /* 0x000000ffff087224 */ /* 0x000fc800078e00ff */
[----:B------:R-:W2:Y:S02]  /*15e70*/  @P2 LDC R2, c[0x0][0x438] ;  /* 0x00010e00ff022b82 */ /* 0x000ea40000000800 */
[----:B------:R3:W5:Y:S01]  /*15e80*/  @!P0 LDG.E R8, desc[UR54][R4.64] ;  /* 0x0000003604088981 */ /* 0x000762000c1e1900 */
[----:B------:R-:W-:-:S04]  /*15e90*/  IMAD.MOV R7, RZ, RZ, -R6 ;  /* 0x000000ffff077224 */ /* 0x000fc800078e0a06 */
[----:B------:R-:W-:Y:S02]  /*15ea0*/  IMAD R7, R21, R7, R0 ;  /* 0x0000000715077224 */ /* 0x000fe400078e0200 */
[----:B---3--:R-:W-:-:S05]  /*15eb0*/  VIADD R4, R9, UR4 ;  /* 0x0000000409047c36 */ /* 0x008fca0008000000 */
[C---:B------:R-:W-:Y:S01]  /*15ec0*/  ISETP.GE.AND P0, PT, R4.reuse, UR38, PT ;  /* 0x0000002604007c0c */ /* 0x040fe2000bf06270 */
[----:B------:R-:W-:-:S03]  /*15ed0*/  VIADD R4, R4, UR37 ;  /* 0x0000002504047c36 */ /* 0x000fc60008000000 */
[----:B------:R-:W-:Y:S01]  /*15ee0*/  ISETP.GT.U32.OR P0, PT, R9, 0x9f, P0 ;  /* 0x0000009f0900780c */ /* 0x000fe20000704470 */
[----:B-1----:R-:W-:-:S04]  /*15ef0*/  @P2 IMAD.HI.U32 R3, R4, R3, RZ ;  /* 0x0000000304032227 */ /* 0x002fc800078e00ff */
[----:B------:R-:W-:Y:S01]  /*15f00*/  IMAD.MOV.U32 R10, RZ, RZ, R4 ;  /* 0x000000ffff0a7224 */ /* 0x000fe200078e0004 */
[----:B--2---:R-:W-:-:S05]  /*15f10*/  @P2 SHF.R.U32.HI R10, RZ, R2, R3 ;  /* 0x00000002ff0a2219 */ /* 0x004fca0000011603 */
[--C-:B------:R-:W-:Y:S02]  /*15f20*/  IMAD.MOV R6, RZ, RZ, -R10.reuse ;  /* 0x000000ffff067224 */ /* 0x100fe400078e0a0a */
[----:B------:R-:W1:Y:S01]  /*15f30*/  @!P0 LDC.64 R2, c[0x0][0x428] ;  /* 0x00010a00ff028b82 */ /* 0x000e620000000a00 */
[----:B------:R-:W-:Y:S01]  /*15f40*/  @!P0 SHF.R.S32.HI R11, RZ, 0x1f, R10 ;  /* 0x0000001fff0b8819 */ /* 0x000fe2000001140a */
[----:B------:R-:W-:-:S06]  /*15f50*/  IMAD R6, R21, R6, R4 ;  /* 0x0000000615067224 */ /* 0x000fcc00078e0204 */
[----:B------:R-:W2:Y:S01]  /*15f60*/  @!P0 LDC.64 R4, c[0x0][0x418] ;  /* 0x00010600ff048b82 */ /* 0x000ea20000000a00 */
[----:B-1----:R-:W-:-:S04]  /*15f70*/  @!P0 IMAD.WIDE.U32 R10, R20, R2, R10 ;  /* 0x00000002140a8225 */ /* 0x002fc800078e000a */
[----:B------:R-:W-:-:S04]  /*15f80*/  @!P0 IMAD R2, R12, R2, RZ ;  /* 0x000000020c028224 */ /* 0x000fc800078e02ff */
[----:B------:R-:W-:Y:S01]  /*15f90*/  @!P0 IMAD R0, R20, R3, R2 ;  /* 0x0000000314008224 */ /* 0x000fe200078e0202 */
[----:B--2---:R-:W-:-:S03]  /*15fa0*/  @!P0 LEA R2, P1, R10, R4, 0x2 ;  /* 0x000000040a028211 */ /* 0x004fc600078210ff */
[----:B------:R-:W-:-:S05]  /*15fb0*/  @!P0 IMAD.IADD R0, R0, 0x1, R11 ;  /* 0x0000000100008824 */ /* 0x000fca00078e020b */
[----:B------:R-:W-:Y:S01]  /*15fc0*/  @!P0 LEA.HI.X R3, R10, R5, R0, 0x2, P1 ;  /* 0x000000050a038211 */ /* 0x000fe200008f1400 */
[----:B------:R-:W-:Y:S02]  /*15fd0*/  IMAD.MOV.U32 R5, RZ, RZ, RZ ;  /* 0x000000ffff057224 */ /* 0x000fe400078e00ff */
[----:B0-----:R-:W-:-:S04]  /*15fe0*/  IMAD.U32 R12, RZ, RZ, UR44 ;  /* 0x0000002cff0c7e24 */ /* 0x001fc8000f8e00ff */
[----:B------:R0:W5:Y:S01]  /*15ff0*/  @!P0 LDG.E R5, desc[UR54][R2.64] ;  /* 0x0000003602058981 */ /* 0x000162000c1e1900 */
[----:B------:R-:W-:Y:S02]  /*16000*/  ISETP.GT.U32.AND P0, PT, R9, 0x9f, PT ;  /* 0x0000009f0900780c */ /* 0x000fe40003f04070 */
[----:B------:R-:W-:Y:S01]  /*16010*/  ISETP.NE.AND P2, PT, R12, 0x3, PT ;  /* 0x000000030c00780c */ /* 0x000fe20003f45270 */
[----:B------:R-:W-:Y:S01]  /*16020*/  IMAD.U32 R12, RZ, RZ, UR50 ;  /* 0x00000032ff0c7e24 */ /* 0x000fe2000f8e00ff */
[----:B------:R-:W-:Y:S02]  /*16030*/  LOP3.LUT R16, R16, 0xfffffffd, RZ, 0xc0, !PT ;  /* 0xfffffffd10107812 */ /* 0x000fe400078ec0ff */
[----:B------:R-:W-:Y:S01]  /*16040*/  LOP3.LUT R18, R18, 0xffff, RZ, 0xc0, !PT ;  /* 0x0000ffff12127812 */ /* 0x000fe200078ec0ff */
[----:B------:R-:W-:-:S06]  /*16050*/  VIADD R12, R12, 0xffffffff ;  /* 0xffffffff0c0c7836 */ /* 0x000fcc0000000000 */
[----:B------:R-:W-:-:S04]  /*16060*/  @P0 LOP3.LUT R16, R16, 0x2, RZ, 0xfc, !PT ;  /* 0x0000000210100812 */ /* 0x000fc800078efcff */
[----:B------:R-:W-:-:S04]  /*16070*/  LOP3.LUT R16, R16, 0xfffffffb, RZ, 0xc0, !PT ;  /* 0xfffffffb10107812 */ /* 0x000fc800078ec0ff */
[----:B------:R-:W-:Y:S01]  /*16080*/  @P2 LOP3.LUT R16, R16, 0x4, RZ, 0xfc, !PT ;  /* 0x0000000410102812 */ /* 0x000fe200078efcff */
[----:B0-----:R-:W-:Y:S06]  /*16090*/  @!P2 BRA `(.L_x_14740) ;  /* 0x000000000004a947 */ /* 0x001fec0003800000 */
[----:B------:R-:W-:Y:S01]  /*160a0*/  BPT.TRAP 0x1 ;  /* 0x000000040000795c */ /* 0x000fe20000300000 */
.L_x_14740:
[----:B------:R-:W2:Y:S04]  /*160b0*/  LDL R2, [R1+0x4] ;  /* 0x0000040001027983 */ /* 0x000ea80000100800 */
[----:B------:R-:W3:Y:S01]  /*160c0*/  LDL R0, [R1+0x10] ;  /* 0x0000100001007983 */ /* 0x000ee20000100800 */
[----:B------:R-:W-:Y:S01]  /*160d0*/  BSSY B0, `(.L_x_14741) ;  /* 0x0000007000007945 */ /* 0x000fe20003800000 */
[----:B------:R-:W-:Y:S01]  /*160e0*/  SHF.R.S32.HI R27, RZ, 0x1f, R7 ;  /* 0x0000001fff1b7819 */ /* 0x000fe20000011407 */
[----:B--2---:R-:W-:Y:S01]  /*160f0*/  IMAD R4, R2, 0x8, R17 ;  /* 0x0000000802047824 */ /* 0x004fe200078e0211 */
[----:B---3--:R-:W-:-:S04]  /*16100*/  SHF.L.U32 R0, R0, 0x1f, RZ ;  /* 0x0000001f00007819 */ /* 0x008fc800000006ff */
[----:B------:R-:W0:Y:S01]  /*16110*/  SYNCS.PHASECHK.TRANS64.TRYWAIT P0, [R4+URZ+0x13280], R0 ;  /* 0x01328000040075a7 */ /* 0x000e22000800017f */
[----:B------:R1:W-:Y:S02]  /*16120*/  STL [R1+0x8], R0 ;  /* 0x0000080001007387 */ /* 0x0003e40000100800 */
[----:B01----:R-:W-:Y:S05]  /*16130*/  @!P0 BRA `(.L_x_14742) ;  /* 0x00000050002c8947 */ /* 0x003fea0003800000 */
.L_x_14820:
[----:B------:R-:W-:Y:S05]  /*16140*/  BSYNC B0 ;  /* 0x0000000000007941 */ /* 0x000fea0003800000 */
.L_x_14741:
[----:B------:R-:W1:Y:S01]  /*16150*/  S2R R9, SR_TID.X ;  /* 0x0000000000097919 */ /* 0x000e620000002100 */
[----:B------:R-:W2:Y:S01]  /*16160*/  LDC R14, c[0x0][0x2f4] ;  /* 0x0000bd00ff0e7b82 */ /* 0x000ea20000000800 */
[----:B------:R-:W-:Y:S01]  /*16170*/  ULDC.64 UR4, c[0x0][0x328] ;  /* 0x0000ca0000047ab9 */ /* 0x000fe20000000a00 */
[----:B-----5:R-:W-:Y:S01]  /*16180*/  SHF.R.S32.HI R29, RZ, 0x1f, R8 ;  /* 0x0000001fff1d7819 */ /* 0x020fe20000011408 */
[----:B------:R-:W3:Y:S01]  /*16190*/  LDL R13, [R1+0x4] ;  /* 0x00000400010d7983 */ /* 0x000ee20000100800 */
[----:B0-----:R-:W-:Y:S01]  /*161a0*/  IMAD R0, R27, UR4, RZ ;  /* 0x000000041b007c24 */ /* 0x001fe2000f8e02ff */
[----:B------:R-:W-:Y:S01]  /*161b0*/  ULDC.64 UR6, c[0x0][0x338] ;  /* 0x0000ce0000067ab9 */ /* 0x000fe20000000a00 */
[----:B------:R-:W-:-:S04]  /*161c0*/  IMAD.WIDE.U32 R2, R7, UR4, RZ ;  /* 0x0000000407027c25 */ /* 0x000fc8000f8e00ff */
[----:B------:R-:W-:Y:S01]  /*161d0*/  IMAD R0, R7, UR5, R0 ;  /* 0x0000000507007c24 */ /* 0x000fe2000f8e0200 */
[----:B------:R-:W-:Y:S01]  /*161e0*/  SHF.R.S32.HI R28, RZ, 0x1f, R6 ;  /* 0x0000001fff1c7819 */ /* 0x000fe20000011406 */
[----:B------:R-:W-:Y:S02]  /*161f0*/  IMAD R10, R29, UR6, RZ ;  /* 0x000000061d0a7c24 */ /* 0x000fe4000f8e02ff */
[----:B------:R-:W-:Y:S02]  /*16200*/  IMAD.IADD R3, R3, 0x1, R0 ;  /* 0x0000000103037824 */ /* 0x000fe400078e0200 */
[----:B-1----:R-:W-:-:S05]  /*16210*/  IMAD.SHL.U32 R20, R9, 0x10, RZ ;  /* 0x0000001009147824 */ /* 0x002fca00078e00ff */
[----:B------:R-:W-:-:S04]  /*16220*/  LOP3.LUT R20, R20, 0x30, RZ, 0xc0, !PT ;  /* 0x0000003014147812 */ /* 0x000fc800078ec0ff */
[CC--:B--2---:R-:W-:Y:S02]  /*16230*/  ISETP.GE.AND P1, PT, R20.reuse, R14.reuse, PT ;  /* 0x0000000e1400720c */ /* 0x0c4fe40003f26270 */
[----:B------:R-:W-:Y:S02]  /*16240*/  ISETP.GE.AND P0, PT, R20, R14, PT ;  /* 0x0000000e1400720c */ /* 0x000fe40003f06270 */
[----:B------:R-:W3:Y:S01]  /*16250*/  LDL R14, [R1+0x2c] ;  /* 0x00002c00010e7983 */ /* 0x000ee20000100800 */
[C---:B------:R-:W-:Y:S02]  /*16260*/  IMAD R10, R8.reuse, UR7, R10 ;  /* 0x00000007080a7c24 */ /* 0x040fe4000f8e020a */
[----:B------:R-:W-:-:S04]  /*16270*/  IMAD.WIDE.U32 R2, R8, UR6, R2 ;  /* 0x0000000608027c25 */ /* 0x000fc8000f8e0002 */
[----:B------:R-:W-:Y:S02]  /*16280*/  IMAD R0, R28, UR4, RZ ;  /* 0x000000041c007c24 */ /* 0x000fe4000f8e02ff */
[----:B------:R-:W-:Y:S01]  /*16290*/  IMAD.IADD R11, R3, 0x1, R10 ;  /* 0x00000001030b7824 */ /* 0x000fe200078e020a */
[----:B------:R-:W-:Y:S01]  /*162a0*/  SHF.R.S32.HI R15, RZ, 0x1f, R5 ;  /* 0x0000001fff0f7819 */ /* 0x000fe20000011405 */
[----:B------:R-:W-:Y:S02]  /*162b0*/  IMAD.MOV.U32 R10, RZ, RZ, R2 ;  /* 0x000000ffff0a7224 */ /* 0x000fe400078e0002 */
[C---:B------:R-:W-:Y:S02]  /*162c0*/  IMAD R0, R6.reuse, UR5, R0 ;  /* 0x0000000506007c24 */ /* 0x040fe4000f8e0200 */
[----:B------:R-:W-:Y:S01]  /*162d0*/  IMAD.WIDE.U32 R2, R6, UR4, RZ ;  /* 0x0000000406027c25 */ /* 0x000fe2000f8e00ff */
[----:B------:R-:W-:-:S03]  /*162e0*/  ULDC.64 UR4, c[0x0][0x330] ;  /* 0x0000cc0000047ab9 */ /* 0x000fc60000000a00 */
[----:B------:R-:W-:Y:S02]  /*162f0*/  IMAD.IADD R3, R3, 0x1, R0 ;  /* 0x0000000103037824 */ /* 0x000fe400078e0200 */
[----:B------:R-:W-:Y:S02]  /*16300*/  IMAD R0, R15, UR6, RZ ;  /* 0x000000060f007c24 */ /* 0x000fe4000f8e02ff */
[----:B------:R-:W-:Y:S01]  /*16310*/  IMAD.WIDE.U32 R2, R5, UR6, R2 ;  /* 0x0000000605027c25 */ /* 0x000fe2000f8e0002 */
[----:B------:R-:W-:-:S03]  /*16320*/  LOP3.LUT R16, R16, 0xfffffffe, RZ, 0xc0, !PT ;  /* 0xfffffffe10107812 */ /* 0x000fc600078ec0ff */
[----:B------:R-:W-:Y:S01]  /*16330*/  IMAD R0, R5, UR7, R0 ;  /* 0x0000000705007c24 */ /* 0x000fe2000f8e0200 */
[----:B------:R-:W-:Y:S01]  /*16340*/  ULDC.64 UR6, c[0x0][0x318] ;  /* 0x0000c60000067ab9 */ /* 0x000fe20000000a00 */
[----:B------:R-:W-:Y:S01]  /*16350*/  IMAD.WIDE.U32 R10, R18, UR4, R10 ;  /* 0x00000004120a7c25 */ /* 0x000fe2000f8e000a */
[----:B------:R-:W-:-:S03]  /*16360*/  @P1 LOP3.LUT R16, R16, 0x1, RZ, 0xfc, !PT ;  /* 0x0000000110101812 */ /* 0x000fc600078efcff */
[----:B------:R-:W-:Y:S01]  /*16370*/  IMAD.IADD R3, R3, 0x1, R0 ;  /* 0x0000000103037824 */ /* 0x000fe200078e0200 */
[----:B------:R-:W-:Y:S01]  /*16380*/  IADD3 R10, P1, R10, UR6, RZ ;  /* 0x000000060a0a7c10 */ /* 0x000fe2000ff3e0ff */
[C---:B------:R-:W-:Y:S02]  /*16390*/  IMAD R0, R18.reuse, UR5, RZ ;  /* 0x0000000512007c24 */ /* 0x040fe4000f8e02ff */
[----:B------:R-:W-:Y:S01]  /*163a0*/  IMAD.WIDE.U32 R2, R18, UR4, R2 ;  /* 0x0000000412027c25 */ /* 0x000fe2000f8e0002 */
[----:B------:R0:W-:Y:S02]  /*163b0*/  STL [R1], R15 ;  /* 0x0000000f01007387 */ /* 0x0001e40000100800 */
[----:B0-----:R-:W-:Y:S02]  /*163c0*/  LOP3.LUT R15, R9, 0x7f, RZ, 0xc0, !PT ;  /* 0x0000007f090f7812 */ /* 0x001fe400078ec0ff */
[----:B------:R-:W-:Y:S02]  /*163d0*/  IADD3.X R9, R11, UR7, R0, P1, !PT ;  /* 0x000000070b097c10 */ /* 0x000fe40008ffe400 */
[----:B------:R-:W-:Y:S01]  /*163e0*/  IADD3 R26, P1, R2, UR6, RZ ;  /* 0x00000006021a7c10 */ /* 0x000fe2000ff3e0ff */
[----:B------:R-:W-:Y:S01]  /*163f0*/  IMAD.MOV.U32 R2, RZ, RZ, -0xa0 ;  /* 0xffffff60ff027424 */ /* 0x000fe200078e00ff */
[----:B------:R-:W-:-:S03]  /*16400*/  SHF.R.U32.HI R15, RZ, 0x2, R15 ;  /* 0x00000002ff0f7819 */ /* 0x000fc6000001160f */
[----:B------:R-:W-:Y:S01]  /*16410*/  IMAD R2, R12, R2, UR38 ;  /* 0x000000260c027e24 */ /* 0x000fe2000f8e0202 */
[----:B------:R-:W-:Y:S01]  /*16420*/  UMOV UR4, 0xffffffff ;  /* 0xffffffff00047882 */ /* 0x000fe20000000000 */
[----:B------:R-:W-:Y:S02]  /*16430*/  IADD3.X R25, R0, UR7, R3, P1, !PT ;  /* 0x0000000700197c10 */ /* 0x000fe40008ffe403 */
[----:B------:R-:W-:-:S05]  /*16440*/  IMAD.IADD R2, R2, 0x1, -R15 ;  /* 0x0000000102027824 */ /* 0x000fca00078e0a0f */
[----:B------:R-:W-:Y:S01]  /*16450*/  ISETP.GE.AND P5, PT, R2, 0x1, PT ;  /* 0x000000010200780c */ /* 0x000fe20003fa6270 */
[----:B---3--:R-:W-:Y:S01]  /*16460*/  IMAD R3, R13, 0x2800, R14 ;  /* 0x000028000d037824 */ /* 0x008fe200078e020e */
[----:B------:R-:W-:Y:S11]  /*16470*/  BRA.DIV UR4, `(.L_x_14743) ;  /* 0x0000004e04747947 */ /* 0x000ff6000b800000 */
[----:B------:R-:W0:Y:S01]  /*16480*/  S2R R11, SR_TID.X ;  /* 0x00000000000b7919 */ /* 0x000e220000002100 */
[----:B------:R-:W-:Y:S02]  /*16490*/  ISETP.GE.AND P2, PT, R2, 0x81, PT ;  /* 0x000000810200780c */ /* 0x000fe40003f46270 */
[----:B------:R-:W-:Y:S01]  /*164a0*/  LOP3.LUT R16, R16, 0xffffffef, RZ, 0xc0, !PT ;  /* 0xffffffef10107812 */ /* 0x000fe200078ec0ff */
[----:B------:R-:W1:Y:S01]  /*164b0*/  SHFL.IDX PT, R12, R10, RZ, 0x1c1f ;  /* 0x001c1fff0a0c7589 */ /* 0x000e6200000e0000 */
[C---:B------:R-:W-:Y:S02]  /*164c0*/  ISETP.GE.AND P4, PT, R2.reuse, 0x21, PT ;  /* 0x000000210200780c */ /* 0x040fe40003f86270 */
[----:B------:R-:W-:Y:S01]  /*164d0*/  ISETP.GE.AND P3, PT, R2, 0x41, PT ;  /* 0x000000410200780c */ /* 0x000fe20003f66270 */
[----:B------:R-:W2:Y:S06]  /*164e0*/  SHFL.IDX PT, R0, R9, RZ, 0x1c1f ;  /* 0x001c1fff09007589 */ /* 0x000eac00000e0000 */
[----:B------:R-:W-:Y:S01]  /*164f0*/  @P2 LOP3.LUT R16, R16, 0x10, RZ, 0xfc, !PT ;  /* 0x0000001010102812 */ /* 0x000fe200078efcff */
[----:B0-----:R-:W-:-:S05]  /*16500*/  IMAD.SHL.U32 R11, R11, 0x10, RZ ;  /* 0x000000100b0b7824 */ /* 0x001fca00078e00ff */
[----:B------:R-:W-:-:S04]  /*16510*/  LOP3.LUT R11, R11, 0x30, RZ, 0xc0, !PT ;  /* 0x000000300b0b7812 */ /* 0x000fc800078ec0ff */
[----:B-1----:R-:W-:-:S05]  /*16520*/  IADD3 R12, P1, R11, R12, RZ ;  /* 0x0000000c0b0c7210 */ /* 0x002fca0007f3e0ff */
[----:B--2---:R-:W-:Y:S01]  /*16530*/  IMAD.X R13, RZ, RZ, R0, P1 ;  /* 0x000000ffff0d7224 */ /* 0x004fe200008e0600 */
[----:B------:R-:W-:Y:S01]  /*16540*/  ISETP.LT.OR P1, PT, R2, 0x1, P0 ;  /* 0x000000010200780c */ /* 0x000fe20000721670 */
[----:B------:R-:W-:Y:S02]  /*16550*/  IMAD.IADD R0, R17, 0x1, R3 ;  /* 0x0000000111007824 */ /* 0x000fe400078e0203 */
[----:B------:R-:W-:Y:S10]  /*16560*/  SHFL.IDX PT, R3, R9, 0x1, 0x1c1f ;  /* 0x003c1f0009037f89 */ /* 0x000ff400000e0000 */
[----:B------:R0:W-:Y:S04]  /*16570*/  LDGSTS.E.BYPASS.LTC128B.128 [R0+0x6000], desc[UR54][R12.64], !P1 ;  /* 0x060000000c007fae */ /* 0x0001e8000c901d76 */
[----:B0-----:R-:W0:Y:S02]  /*16580*/  SHFL.IDX PT, R12, R10, 0x1, 0x1c1f ;  /* 0x003c1f000a0c7f89 */ /* 0x001e2400000e0000 */
[----:B0-----:R-:W-:-:S05]  /*16590*/  IADD3 R12, P1, R11, R12, RZ ;  /* 0x0000000c0b0c7210 */ /* 0x001fca0007f3e0ff */
[----:B------:R-:W-:Y:S01]  /*165a0*/  IMAD.X R13, RZ, RZ, R3, P1 ;  /* 0x000000ffff0d7224 */ /* 0x000fe200008e0603 */
[----:B------:R-:W-:Y:S01]  /*165b0*/  ISETP.LT.OR P1, PT, R2, 0x21, P0 ;  /* 0x000000210200780c */ /* 0x000fe20000721670 */
[----:B------:R-:W-:Y:S04]  /*165c0*/  SHFL.IDX PT, R3, R9, 0x2, 0x1c1f ;  /* 0x005c1f0009037f89 */ /* 0x000fe800000e0000 */
[----:B------:R-:W-:Y:S08]  /*165d0*/  SHFL.IDX PT, R9, R9, 0x3, 0x1c1f ;  /* 0x007c1f0009097f89 */ /* 0x000ff000000e0000 */
[----:B------:R0:W-:Y:S04]  /*165e0*/  LDGSTS.E.BYPASS.LTC128B.128 [R0+0x6800], desc[UR54][R12.64], !P1 ;  /* 0x068000000c007fae */ /* 0x0001e8000c901d76 */
[----:B0-----:R-:W0:Y:S04]  /*165f0*/  SHFL.IDX PT, R12, R10, 0x2, 0x1c1f ;  /* 0x005c1f000a0c7f89 */ /* 0x001e2800000e0000 */
[----:B------:R-:W1:Y:S01]  /*16600*/  SHFL.IDX PT, R10, R10, 0x3, 0x1c1f ;  /* 0x007c1f000a0a7f89 */ /* 0x000e6200000e0000 */
[----:B0-----:R-:W-:-:S05]  /*16610*/  IADD3 R12, P1, R11, R12, RZ ;  /* 0x0000000c0b0c7210 */ /* 0x001fca0007f3e0ff */
[----:B------:R-:W-:Y:S01]  /*16620*/  IMAD.X R13, RZ, RZ, R3, P1 ;  /* 0x000000ffff0d7224 */ /* 0x000fe200008e0603 */
[----:B------:R-:W-:Y:S01]  /*16630*/  ISETP.LT.OR P1, PT, R2, 0x41, P0 ;  /* 0x000000410200780c */ /* 0x000fe20000721670 */
[----:B------:R0:W2:-:S12]  /*16640*/  SHFL.IDX PT, R3, R25, RZ, 0x1c1f ;  /* 0x001c1fff19037589 */ /* 0x00009800000e0000 */
[----:B------:R-:W-:Y:S01]  /*16650*/  LDGSTS.E.BYPASS.LTC128B.128 [R0+0x7000], desc[UR54][R12.64], !P1 ;  /* 0x070000000c007fae */ /* 0x000fe2000c901d76 */
[----:B-1----:R-:W-:-:S05]  /*16660*/  IADD3 R10, P1, R11, R10, RZ ;  /* 0x0000000a0b0a7210 */ /* 0x002fca0007f3e0ff */
[----:B------:R-:W-:Y:S01]  /*16670*/  IMAD.X R11, RZ, RZ, R9, P1 ;  /* 0x000000ffff0b7224 */ /* 0x000fe200008e0609 */
[----:B------:R-:W-:-:S13]  /*16680*/  ISETP.LT.OR P1, PT, R2, 0x61, P0 ;  /* 0x000000610200780c */ /* 0x000fda0000721670 */
[----:B------:R1:W-:Y:S01]  /*16690*/  LDGSTS.E.BYPASS.LTC128B.128 [R0+0x7800], desc[UR54][R10.64], !P1 ;  /* 0x078000000a007fae */ /* 0x0003e2000c901d76 */
[----:B------:R-:W-:-:S03]  /*166a0*/  ISETP.GE.AND P1, PT, R2, 0x61, PT ;  /* 0x000000610200780c */ /* 0x000fc60003f26270 */
[----:B-12---:R0:W1:Y:S10]  /*166b0*/  SHFL.IDX PT, R10, R26, RZ, 0x1c1f ;  /* 0x001c1fff1a0a7589 */ /* 0x00607400000e0000 */
.L_x_14832:
[----:B------:R-:W2:Y:S01]  /*166c0*/  S2R R9, SR_TID.X ;  /* 0x0000000000097919 */ /* 0x000ea20000002100 */
        /* <DEDUP_REMOVED lines=8> */
[----:B------:R1:W-:Y:S01]  /*16750*/  LDGSTS.E.BYPASS.LTC128B.128 [R0+0x8000], desc[UR54][R10.64], !P0 ;  /* 0x080000000a007fae */ /* 0x0003e2000c101d76 */
[----:B------:R-:W-:Y:S01]  /*16760*/  PLOP3.LUT P0, PT, PT, PT, PT, 0x80, 0x0 ;  /* 0x000000000000781c */ /* 0x000fe20003f0f070 */
[----:B------:R-:W-:-:S12]  /*16770*/  NOP ;  /* 0x0000000000007918 */ /* 0x000fd80000000000 */
.L_x_14744:
        /* <DEDUP_REMOVED lines=11> */
.L_x_14745:
[----:B------:R2:W-:Y:S01]  /*16830*/  SYNCS.ARRIVE.TRANS64.A1T0 RZ, [R4+URZ+0x13270], RZ ;  /* 0x013270ff04ff79a7 */ /* 0x0005e2000810003f */
[----:B------:R-:W-:Y:S05]  /*16840*/  @!P6 BRA `(.L_x_14746) ;  /* 0x000000000004e947 */ /* 0x000fea0003800000 */
[----:B------:R-:W-:Y:S01]  /*16850*/  BPT.TRAP 0x1 ;  /* 0x000000040000795c */ /* 0x000fe20000300000 */
.L_x_14746:
[----:B------:R-:W3:Y:S01]  /*16860*/  LDL R2, [R1+0x8] ;  /* 0x0000080001027983 */ /* 0x000ee20000100800 */
[----:B------:R-:W-:Y:S01]  /*16870*/  BSSY B0, `(.L_x_14747) ;  /* 0x0000003000007945 */ /* 0x000fe20003800000 */
[----:B---3--:R-:W3:Y:S03]  /*16880*/  SYNCS.PHASECHK.TRANS64.TRYWAIT P0, [R4+URZ+0x13240], R2 ;  /* 0x01324002040075a7 */ /* 0x008ee6000800017f */
[----:B---3--:R-:W-:Y:S05]  /*16890*/  @!P0 BRA `(.L_x_14748) ;  /* 0x0000005000188947 */ /* 0x008fea0003800000 */
.L_x_14833:
[----:B------:R-:W-:Y:S05]  /*168a0*/  BSYNC B0 ;  /* 0x0000000000007941 */ /* 0x000fea0003800000 */
.L_x_14747:
[----:B-1----:R-:W4:Y:S01]  /*168b0*/  LDL.LU R10, [R1] ;  /* 0x00000000010a7983 */ /* 0x002f220000300800 */
[----:B------:R-:W-:Y:S01]  /*168c0*/  ULDC.64 UR4, c[0x0][0x300] ;  /* 0x0000c00000047ab9 */ /* 0x000fe20000000a00 */
[----:B------:R-:W-:Y:S01]  /*168d0*/  ULDC.64 UR6, c[0x0][0x310] ;  /* 0x0000c40000067ab9 */ /* 0x000fe20000000a00 */
[----:B------:R-:W-:Y:S02]  /*168e0*/  IMAD R9, R27, UR4, RZ ;  /* 0x000000041b097c24 */ /* 0x000fe4000f8e02ff */
[----:B---3--:R-:W-:-:S04]  /*168f0*/  IMAD.WIDE.U32 R2, R7, UR4, RZ ;  /* 0x0000000407027c25 */ /* 0x008fc8000f8e00ff */
[----:B------:R-:W-:Y:S02]  /*16900*/  IMAD R9, R7, UR5, R9 ;  /* 0x0000000507097c24 */ /* 0x000fe4000f8e0209 */
[----:B------:R-:W-:Y:S02]  /*16910*/  IMAD R29, R29, UR6, RZ ;  /* 0x000000061d1d7c24 */ /* 0x000fe4000f8e02ff */
        /* <DEDUP_REMOVED lines=8> */
[----:B------:R-:W-:-:S03]  /*169a0*/  ULDC.64 UR4, c[0x0][0x308] ;  /* 0x0000c20000047ab9 */ /* 0x000fc60000000a00 */
[----:B------:R-:W-:Y:S02]  /*169b0*/  IMAD.IADD R3, R3, 0x1, R7 ;  /* 0x0000000103037824 */ /* 0x000fe400078e0207 */
[----:B------:R-:W-:-:S04]  /*169c0*/  IMAD.WIDE.U32 R6, R18, UR4, R8 ;  /* 0x0000000412067c25 */ /* 0x000fc8000f8e0008 */
[----:B------:R-:W-:-:S04]  /*169d0*/  IMAD.WIDE.U32 R2, R5, UR6, R2 ;  /* 0x0000000605027c25 */ /* 0x000fc8000f8e0002 */
[----:B------:R-:W-:Y:S02]  /*169e0*/  IMAD R9, R18, UR5, RZ ;  /* 0x0000000512097c24 */ /* 0x000fe4000f8e02ff */
[----:B----4-:R-:W-:-:S04]  /*169f0*/  IMAD R10, R10, UR6, RZ ;  /* 0x000000060a0a7c24 */ /* 0x010fc8000f8e02ff */
[----:B------:R-:W-:Y:S01]  /*16a00*/  IMAD R10, R5, UR7, R10 ;  /* 0x00000007050a7c24 */ /* 0x000fe2000f8e020a */
[----:B------:R-:W-:Y:S02]  /*16a10*/  ULDC.64 UR6, c[0x0][0x2e8] ;  /* 0x0000ba0000067ab9 */ /* 0x000fe40000000a00 */
        /* <DEDUP_REMOVED lines=8> */
[----:B------:R-:W1:Y:S01]  /*16aa0*/  S2R R3, SR_TID.X ;  /* 0x0000000000037919 */ /* 0x000e620000002100 */
[----:B------:R-:W3:Y:S01]  /*16ab0*/  LDC R10, c[0x0][0x2f4] ;  /* 0x0000bd00ff0a7b82 */ /* 0x000ee20000000800 */
[----:B------:R-:W-:Y:S04]  /*16ac0*/  SHFL.IDX PT, R2, R6, RZ, 0x1c1f ;  /* 0x001c1fff06027589 */ /* 0x000fe800000e0000 */
[----:B------:R-:W-:Y:S01]  /*16ad0*/  SHFL.IDX PT, R7, R7, RZ, 0x1c1f ;  /* 0x001c1fff07077589 */ /* 0x000fe200000e0000 */
[----:B-1----:R-:W-:-:S03]  /*16ae0*/  IMAD.SHL.U32 R9, R3, 0x10, RZ ;  /* 0x0000001003097824 */ /* 0x002fc600078e00ff */
[----:B------:R-:W1:Y:S02]  /*16af0*/  SHFL.IDX PT, R3, R5, RZ, 0x1c1f ;  /* 0x001c1fff05037589 */ /* 0x000e6400000e0000 */
[----:B------:R-:W-:-:S04]  /*16b00*/  LOP3.LUT R9, R9, 0x30, RZ, 0xc0, !PT ;  /* 0x0000003009097812 */ /* 0x000fc800078ec0ff */
[C---:B---3--:R-:W-:Y:S02]  /*16b10*/  ISETP.GE.AND P2, PT, R9.reuse, R10, PT ;  /* 0x0000000a0900720c */ /* 0x048fe40003f46270 */
[----:B-1----:R-:W-:-:S05]  /*16b20*/  @P5 IADD3 R3, P0, R9, R3, RZ ;  /* 0x0000000309035210 */ /* 0x002fca0007f1e0ff */
[----:B------:R-:W-:-:S05]  /*16b30*/  @P5 IMAD.X R2, RZ, RZ, R2, P0 ;  /* 0x000000ffff025224 */ /* 0x000fca00000e0602 */
[----:B------:R-:W-:-:S04]  /*16b40*/  @P5 LOP3.LUT R3, R3, R2, RZ, 0x3c, !PT ;  /* 0x0000000203035212 */ /* 0x000fc800078e3cff */
[----:B------:R-:W-:-:S04]  /*16b50*/  @P5 LOP3.LUT R2, R3, R2, RZ, 0x3c, !PT ;  /* 0x0000000203025212 */ /* 0x000fc800078e3cff */
[----:B------:R-:W-:-:S05]  /*16b60*/  @P5 LOP3.LUT R3, R3, R2, RZ, 0x3c, !PT ;  /* 0x0000000203035212 */ /* 0x000fca00078e3cff */
[----:B------:R1:W-:Y:S04]  /*16b70*/  @P5 LDGSTS.E.BYPASS.LTC128B.128 [R0+0xe000], desc[UR54][R2.64], !P2 ;  /* 0x0e00000002005fae */ /* 0x0003e8000d101d76 */
[----:B-1----:R-:W1:Y:S04]  /*16b80*/  SHFL.IDX PT, R3, R5, 0x1, 0x1c1f ;  /* 0x003c1f0005037f89 */ /* 0x002e6800000e0000 */
[----:B------:R-:W3:Y:S01]  /*16b90*/  SHFL.IDX PT, R2, R6, 0x1, 0x1c1f ;  /* 0x003c1f0006027f89 */ /* 0x000ee200000e0000 */
[----:B-1----:R-:W-:-:S05]  /*16ba0*/  @P4 IADD3 R3, P0, R9, R3, RZ ;  /* 0x0000000309034210 */ /* 0x002fca0007f1e0ff */
[----:B---3--:R-:W-:-:S05]  /*16bb0*/  @P4 IMAD.X R2, RZ, RZ, R2, P0 ;  /* 0x000000ffff024224 */ /* 0x008fca00000e0602 */
[----:B------:R-:W-:-:S04]  /*16bc0*/  @P4 LOP3.LUT R3, R3, R2, RZ, 0x3c, !PT ;  /* 0x0000000203034212 */ /* 0x000fc800078e3cff */
[----:B------:R-:W-:-:S04]  /*16bd0*/  @P4 LOP3.LUT R2, R3, R2, RZ, 0x3c, !PT ;  /* 0x0000000203024212 */ /* 0x000fc800078e3cff */
[----:B------:R-:W-:-:S05]  /*16be0*/  @P4 LOP3.LUT R3, R3, R2, RZ, 0x3c, !PT ;  /* 0x0000000203034212 */ /* 0x000fca00078e3cff */
[----:B------:R1:W-:Y:S04]  /*16bf0*/  @P4 LDGSTS.E.BYPASS.LTC128B.128 [R0+0xe800], desc[UR54][R2.64], !P2 ;  /* 0x0e80000002004fae */ /* 0x0003e8000d101d76 */
[----:B-1----:R-:W1:Y:S04]  /*16c00*/  SHFL.IDX PT, R3, R5, 0x2, 0x1c1f ;  /* 0x005c1f0005037f89 */ /* 0x002e6800000e0000 */
[----:B------:R-:W3:Y:S04]  /*16c10*/  SHFL.IDX PT, R2, R6, 0x2, 0x1c1f ;  /* 0x005c1f0006027f89 */ /* 0x000ee800000e0000 */
[----:B------:R-:W4:Y:S04]  /*16c20*/  SHFL.IDX PT, R5, R5, 0x3, 0x1c1f ;  /* 0x007c1f0005057f89 */ /* 0x000f2800000e0000 */
[----:B------:R-:W5:Y:S01]  /*16c30*/  SHFL.IDX PT, R6, R6, 0x3, 0x1c1f ;  /* 0x007c1f0006067f89 */ /* 0x000f6200000e0000 */
[----:B-1----:R-:W-:-:S05]  /*16c40*/  @P3 IADD3 R3, P0, R9, R3, RZ ;  /* 0x0000000309033210 */ /* 0x002fca0007f1e0ff */
[----:B---3--:R-:W-:-:S05]  /*16c50*/  @P3 IMAD.X R2, RZ, RZ, R2, P0 ;  /* 0x000000ffff023224 */ /* 0x008fca00000e0602 */
[----:B------:R-:W-:-:S04]  /*16c60*/  @P3 LOP3.LUT R3, R3, R2, RZ, 0x3c, !PT ;  /* 0x0000000203033212 */ /* 0x000fc800078e3cff */
[----:B------:R-:W-:-:S04]  /*16c70*/  @P3 LOP3.LUT R2, R3, R2, RZ, 0x3c, !PT ;  /* 0x0000000203023212 */ /* 0x000fc800078e3cff */
[----:B------:R-:W-:-:S05]  /*16c80*/  @P3 LOP3.LUT R3, R3, R2, RZ, 0x3c, !PT ;  /* 0x0000000203033212 */ /* 0x000fca00078e3cff */
[----:B------:R4:W-:Y:S02]  /*16c90*/  @P3 LDGSTS.E.BYPASS.LTC128B.128 [R0+0xf000], desc[UR54][R2.64], !P2 ;  /* 0x0f00000002003fae */ /* 0x0009e4000d101d76 */
[----:B----4-:R-:W-:-:S05]  /*16ca0*/  @P1 IADD3 R2, P0, R9, R5, RZ ;  /* 0x0000000509021210 */ /* 0x010fca0007f1e0ff */
[----:B-----5:R-:W-:-:S05]  /*16cb0*/  @P1 IMAD.X R3, RZ, RZ, R6, P0 ;  /* 0x000000ffff031224 */ /* 0x020fca00000e0606 */
[----:B------:R1:W-:Y:S04]  /*16cc0*/  @P1 LDGSTS.E.BYPASS.LTC128B.128 [R0+0xf800], desc[UR54][R2.64], !P2 ;  /* 0x0f80000002001fae */ /* 0x0003e8000d101d76 */
[----:B-1----:R1:W3:Y:S02]  /*16cd0*/  SHFL.IDX PT, R2, R8, RZ, 0x1c1f ;  /* 0x001c1fff08027589 */ /* 0x0022e400000e0000 */
.L_x_14845:
[----:B------:R-:W-:Y:S01]  /*16ce0*/  LOP3.LUT P0, RZ, R16, 0x10, RZ, 0xc0, !PT ;  /* 0x0000001010ff7812 */ /* 0x000fe2000780c0ff */
[----:B------:R-:W-:-:S12]  /*16cf0*/  BSSY B0, `(.L_x_14750) ;  /* 0x000000d000007945 */ /* 0x000fd80003800000 */
[----:B------:R-:W-:Y:S05]  /*16d00*/  @!P0 BRA `(.L_x_14751) ;  /* 0x00000000002c8947 */ /* 0x000fea0003800000 */
[----:B------:R-:W4:Y:S01]  /*16d10*/  S2R R3, SR_TID.X ;  /* 0x0000000000037919 */ /* 0x000f220000002100 */
[----:B------:R-:W5:Y:S01]  /*16d20*/  LDC R5, c[0x0][0x2f4] ;  /* 0x0000bd00ff057b82 */ /* 0x000f620000000800 */
[----:B----4-:R-:W-:-:S05]  /*16d30*/  IMAD.SHL.U32 R3, R3, 0x10, RZ ;  /* 0x0000001003037824 */ /* 0x010fca00078e00ff */
[----:B------:R-:W-:-:S04]  /*16d40*/  LOP3.LUT R3, R3, 0x30, RZ, 0xc0, !PT ;  /* 0x0000003003037812 */ /* 0x000fc800078ec0ff */
[C---:B-----5:R-:W-:Y:S02]  /*16d50*/  ISETP.GE.AND P1, PT, R3.reuse, R5, PT ;  /* 0x000000050300720c */ /* 0x060fe40003f26270 */
[----:B---3--:R-:W-:-:S05]  /*16d60*/  IADD3 R2, P0, R3, R2, RZ ;  /* 0x0000000203027210 */ /* 0x008fca0007f1e0ff */
[----:B------:R-:W-:-:S06]  /*16d70*/  IMAD.X R3, RZ, RZ, R7, P0 ;  /* 0x000000ffff037224 */ /* 0x000fcc00000e0607 */
[----:B------:R-:W-:Y:S01]  /*16d80*/  @!PT LDS RZ, [RZ] ;  /* 0x00000000fffff984 */ /* 0x000fe20000000800 */
[----:B------:R-:W-:Y:S01]  /*16d90*/  @!PT LDS RZ, [RZ] ;  /* 0x00000000fffff984 */ /* 0x000fe20000000800 */
[----:B------:R-:W-:Y:S01]  /*16da0*/  @!PT LDS RZ, [RZ] ;  /* 0x00000000fffff984 */ /* 0x000fe20000000800 */
[----:B------:R4:W-:Y:S02]  /*16db0*/  LDGSTS.E.BYPASS.LTC128B.128 [R0+0x10000], desc[UR54][R2.64], !P1 ;  /* 0x1000000002007fae */ /* 0x0009e4000c901d76 */
.L_x_14751:
[----:B------:R-:W-:Y:S05]  /*16dc0*/  BSYNC B0 ;  /* 0x0000000000007941 */ /* 0x000fea0003800000 */
.L_x_14750:
[----:B------:R-:W-:Y:S01]  /*16dd0*/  NOP ;  /* 0x0000000000007918 */ /* 0x000fe20000000000 */
[----:B------:R-:W-:-:S13]  /*16de0*/  PLOP3.LUT P0, PT, PT, PT, PT, 0x80, 0x0 ;  /* 0x000000000000781c */ /* 0x000fda0003f0f070 */
.L_x_14752:
        /* <DEDUP_REMOVED lines=11> */
.L_x_14753:
        /* <DEDUP_REMOVED lines=13> */
[----:B---3--:R-:W-:Y:S01]  /*16f70*/  MOV R2, 0x0 ;  /* 0x0000000000027802 */ /* 0x008fe20000000f00 */
[----:B------:R-:W-:Y:S01]  /*16f80*/  ULDC.64 UR6, c[0x4][0x1b0] ;  /* 0x01006c0000067ab9 */ /* 0x000fe20000000a00 */
[----:B------:R-:W-:Y:S01]  /*16f90*/  ULDC.64 UR8, c[0x4][0x1b8] ;  /* 0x01006e0000087ab9 */ /* 0x000fe20000000a00 */
[----:B------:R-:W-:Y:S01]  /*16fa0*/  ULDC.64 UR4, c[0x4][0x28] ;  /* 0x01000a0000047ab9 */ /* 0x000fe20000000a00 */
[----:B--2-4-:R-:W-:Y:S02]  /*16fb0*/  IMAD.U32 R4, RZ, RZ, UR6 ;  /* 0x00000006ff047e24 */ /* 0x014fe4000f8e00ff */
        /* <DEDUP_REMOVED lines=11> */
.L_x_14755:
[----:B------:R-:W-:Y:S05]  /*17070*/  BSYNC B6 ;  /* 0x0000000000067941 */ /* 0x000fea0003800000 */
.L_x_14754:
[----:B------:R0:W5:Y:S01]  /*17080*/  LDL R10, [R1+0x30] ;  /* 0x00003000010a7983 */ /* 0x0001620000100800 */
[C---:B------:R-:W-:Y:S01]  /*17090*/  R2UR UR7, R18.reuse ;  /* 0x00000000120772ca */ /* 0x040fe200000e0000 */
[----:B------:R-:W-:Y:S01]  /*170a0*/  UISETP.NE.AND UP0, UPT, UR49, URZ, UPT ;  /* 0x0000003f3100728c */ /* 0x000fe2000bf05270 */
[----:B------:R-:W-:Y:S01]  /*170b0*/  R2UR UR10, R18 ;  /* 0x00000000120a72ca */ /* 0x000fe200000e0000 */
[----:B------:R-:W1:Y:S01]  /*170c0*/  S2R R20, SR_TID.X ;  /* 0x0000000000147919 */ /* 0x000e620000002100 */
[----:B------:R-:W-:Y:S01]  /*170d0*/  ULDC.64 UR8, c[0x0][0x2d8] ;  /* 0x0000b60000087ab9 */ /* 0x000fe20000000a00 */
[----:B------:R-:W-:Y:S01]  /*170e0*/  UMOV UR4, UR38 ;  /* 0x0000002600047c82 */ /* 0x000fe20008000000 */
[----:B------:R-:W-:Y:S01]  /*170f0*/  UMOV UR5, UR45 ;  /* 0x0000002d00057c82 */ /* 0x000fe20008000000 */
[----:B------:R-:W-:Y:S01]  /*17100*/  UISETP.NE.AND UP1, UPT, UR48, URZ, UPT ;  /* 0x0000003f3000728c */ /* 0x000fe2000bf25270 */
[----:B------:R-:W-:Y:S01]  /*17110*/  PLOP3.LUT P0, PT, PT, PT, UP0, 0x80, 0x0 ;  /* 0x000000000000781c */ /* 0x000fe20003f0f008 */
[----:B------:R-:W-:Y:S01]  /*17120*/  USHF.R.S32.HI UR6, URZ, 0x1f, UR41 ;  /* 0x0000001f3f067899 */ /* 0x000fe20008011429 */
[----:B------:R-:W-:Y:S01]  /*17130*/  PLOP3.LUT P1, PT, PT, PT, UP0, 0x80, 0x0 ;  /* 0x000000000000781c */ /* 0x000fe20003f2f008 */
[----:B------:R-:W0:Y:S02]  /*17140*/  LDC R9, c[0x0][0x448] ;  /* 0x00011200ff097b82 */ /* 0x000e240000000800 */
[----:B------:R-:W-:-:S02]  /*17150*/  UIMAD.WIDE.U32 UR4, UR7, UR8, UR4 ;  /* 0x00000008070472a5 */ /* 0x000fc4000f8e0004 */
[----:B------:R-:W-:Y:S02]  /*17160*/  USEL UR6, UR6, URZ, !UP1 ;  /* 0x0000003f06067287 */ /* 0x000fe4000c800000 */
[----:B------:R-:W-:Y:S02]  /*17170*/  UIMAD UR5, UR10, UR9, UR5 ;  /* 0x000000090a0572a4 */ /* 0x000fe4000f8e0205 */
[----:B------:R-:W-:Y:S01]  /*17180*/  USEL UR7, UR41, URZ, !UP1 ;  /* 0x0000003f29077287 */ /* 0x000fe2000c800000 */
[----:B------:R-:W-:Y:S01]  /*17190*/  ULDC.64 UR8, c[0x0][0x2e0] ;  /* 0x0000b80000087ab9 */ /* 0x000fe20000000a00 */
[----:B------:R-:W-:Y:S01]  /*171a0*/  @UP0 ULDC UR10, c[0x0][0x44c] ;  /* 0x00011300000a0ab9 */ /* 0x000fe20000000800 */
[----:B------:R-:W-:Y:S02]  /*171b0*/  UIMAD UR6, UR6, UR8, URZ ;  /* 0x00000008060672a4 */ /* 0x000fe4000f8e023f */
[----:B------:R-:W-:Y:S02]  /*171c0*/  UIMAD.WIDE.U32 UR4, UR7, UR8, UR4 ;  /* 0x00000008070472a5 */ /* 0x000fe4000f8e0004 */
[----:B------:R-:W-:-:S03]  /*171d0*/  UIMAD UR6, UR7, UR9, UR6 ;  /* 0x00000009070672a4 */ /* 0x000fc6000f8e0206 */
[----:B------:R-:W-:Y:S01]  /*171e0*/  @UP0 ULDC UR7, c[0x0][0x44c] ;  /* 0x0001130000070ab9 */ /* 0x000fe20000000800 */
[C---:B-1----:R-:W-:Y:S01]  /*171f0*/  LOP3.LUT R21, R20.reuse, 0x7f, RZ, 0xc0, !PT ;  /* 0x0000007f14157812 */ /* 0x042fe200078ec0ff */
[----:B------:R-:W-:Y:S01]  /*17200*/  IMAD.SHL.U32 R20, R20, 0x20, RZ ;  /* 0x0000002014147824 */ /* 0x000fe200078e00ff */
[----:B------:R-:W-:Y:S02]  /*17210*/  ULDC.64 UR8, c[0x0][0x280] ;  /* 0x0000a00000087ab9 */ /* 0x000fe40000000a00 */
[----:B------:R-:W-:-:S04]  /*17220*/  SHF.R.U32.HI R21, RZ, 0x2, R21 ;  /* 0x00000002ff157819 */ /* 0x000fc80000011615 */
[----:B------:R-:W-:-:S05]  /*17230*/  LOP3.LUT R20, R21, 0x60, R20, 0xf8, !PT ;  /* 0x0000006015147812 */ /* 0x000fca00078ef814 */
[----:B------:R-:W-:-:S04]  /*17240*/  IMAD.IADD R6, R20, 0x1, R19 ;  /* 0x0000000114067824 */ /* 0x000fc800078e0213 */
[----:B------:R-:W-:Y:S01]  /*17250*/  @P0 IMAD.HI.U32 R0, R6, UR7, RZ ;  /* 0x0000000706000c27 */ /* 0x000fe2000f8e00ff */
[----:B------:R-:W-:-:S03]  /*17260*/  @UP0 ULDC UR7, c[0x0][0x450] ;  /* 0x0001140000070ab9 */ /* 0x000fc60000000800 */
[----:B------:R-:W-:Y:S01]  /*17270*/  IMAD.MOV.U32 R7, RZ, RZ, R6 ;  /* 0x000000ffff077224 */ /* 0x000fe200078e0006 */
[----:B------:R-:W-:Y:S01]  /*17280*/  @P1 SHF.R.U32.HI R7, RZ, UR7, R0 ;  /* 0x00000007ff071c19 */ /* 0x000fe20008011600 */
[----:B------:R-:W-:Y:S01]  /*17290*/  UIADD3 UR6, UR5, UR6, URZ ;  /* 0x0000000605067290 */ /* 0x000fe2000fffe03f */
[----:B--2-4-:R-:W-:Y:S02]  /*172a0*/  IMAD.U32 R4, RZ, RZ, UR4 ;  /* 0x00000004ff047e24 */ /* 0x014fe4000f8e00ff */
[----:B------:R-:W-:Y:S01]  /*172b0*/  SHF.R.S32.HI R0, RZ, 0x1f, R7 ;  /* 0x0000001fff007819 */ /* 0x000fe20000011407 */
[----:B------:R-:W-:Y:S01]  /*172c0*/  IMAD.U32 R5, RZ, RZ, UR5 ;  /* 0x00000005ff057e24 */ /* 0x000fe2000f8e00ff */
[----:B------:R-:W-:-:S03]  /*172d0*/  ULDC.64 UR4, c[0x0][0x2d0] ;  /* 0x0000b40000047ab9 */ /* 0x000fc60000000a00 */
[----:B------:R-:W-:-:S04]  /*172e0*/  IMAD R0, R0, UR4, RZ ;  /* 0x0000000400007c24 */ /* 0x000fc8000f8e02ff */
[----:B------:R-:W-:Y:S02]  /*172f0*/  IMAD R8, R7, UR5, R0 ;  /* 0x0000000507087c24 */ /* 0x000fe4000f8e0200 */
[----:B------:R-:W-:Y:S02]  /*17300*/  IMAD.MOV R0, RZ, RZ, -R7 ;  /* 0x000000ffff007224 */ /* 0x000fe400078e0a07 */
[----:B------:R-:W-:Y:S01]  /*17310*/  IMAD.U32 R3, RZ, RZ, UR6 ;  /* 0x00000006ff037e24 */ /* 0x000fe2000f8e00ff */
[----:B------:R-:W-:Y:S01]  /*17320*/  ULDC.64 UR6, c[0x0][0x2c8] ;  /* 0x0000b20000067ab9 */ /* 0x000fe20000000a00 */
[----:B---3--:R-:W-:Y:S02]  /*17330*/  IMAD.MOV.U32 R2, RZ, RZ, R4 ;  /* 0x000000ffff027224 */ /* 0x008fe400078e0004 */
[----:B0-----:R-:W-:Y:S02]  /*17340*/  IMAD R0, R9, R0, R6 ;  /* 0x0000000009007224 */ /* 0x001fe400078e0206 */
[----:B------:R-:W-:-:S03]  /*17350*/  IMAD.WIDE.U32 R4, R7, UR4, R2 ;  /* 0x0000000407047c25 */ /* 0x000fc6000f8e0002 */
[----:B------:R-:W-:Y:S01]  /*17360*/  SHF.R.S32.HI R7, RZ, 0x1f, R0 ;  /* 0x0000001fff077819 */ /* 0x000fe20000011400 */
[----:B------:R-:W-:-:S04]  /*17370*/  IMAD.IADD R5, R5, 0x1, R8 ;  /* 0x0000000105057824 */ /* 0x000fc800078e0208 */
[----:B------:R-:W-:Y:S02]  /*17380*/  IMAD R7, R7, UR6, RZ ;  /* 0x0000000607077c24 */ /* 0x000fe4000f8e02ff */
[----:B------:R-:W-:-:S04]  /*17390*/  IMAD.WIDE.U32 R4, R0, UR6, R4 ;  /* 0x0000000600047c25 */ /* 0x000fc8000f8e0004 */
[----:B------:R-:W-:Y:S01]  /*173a0*/  IMAD R7, R0, UR7, R7 ;  /* 0x0000000700077c24 */ /* 0x000fe2000f8e0207 */
[----:B------:R-:W-:-:S04]  /*173b0*/  IADD3 R0, P0, R4, UR8, RZ ;  /* 0x0000000804007c10 */ /* 0x000fc8000ff1e0ff */
[----:B------:R-:W-:Y:S02]  /*173c0*/  IADD3.X R4, R5, UR9, R7, P0, !PT ;  /* 0x0000000905047c10 */ /* 0x000fe400087fe407 */
[----:B------:R-:W-:Y:S02]  /*173d0*/  PLOP3.LUT P0, PT, PT, PT, UP0, 0x80, 0x0 ;  /* 0x000000000000781c */ /* 0x000fe40003f0f008 */
[----:B------:R-:W-:Y:S01]  /*173e0*/  PLOP3.LUT P1, PT, PT, PT, UP0, 0x80, 0x0 ;  /* 0x000000000000781c */ /* 0x000fe20003f2f008 */
[----:B------:R-:W-:Y:S01]  /*173f0*/  VIADD R5, R6, 0x80 ;  /* 0x0000008006057836 */ /* 0x000fe20000000000 */
[----:B------:R-:W0:Y:S03]  /*17400*/  S2R R21, SR_TID.X ;  /* 0x0000000000157919 */ /* 0x000e260000002100 */
[----:B------:R-:W-:-:S06]  /*17410*/  IMAD.MOV.U32 R6, RZ, RZ, R5 ;  /* 0x000000ffff067224 */ /* 0x000fcc00078e0005 */
[----:B------:R-:W-:Y:S01]  /*17420*/  @P0 IMAD.HI.U32 R7, R5, UR10, RZ ;  /* 0x0000000a05070c27 */ /* 0x000fe2000f8e00ff */
[----:B------:R-:W-:-:S04]  /*17430*/  @UP0 ULDC UR10, c[0x0][0x450] ;  /* 0x00011400000a0ab9 */ /* 0x000fc80000000800 */
[----:B------:R-:W-:-:S05]  /*17440*/  @P1 SHF.R.U32.HI R6, RZ, UR10, R7 ;  /* 0x0000000aff061c19 */ /* 0x000fca0008011607 */
[----:B------:R-:W-:-:S04]  /*17450*/  IMAD.MOV R7, RZ, RZ, -R6 ;  /* 0x000000ffff077224 */ /* 0x000fc800078e0a06 */
[----:B------:R-:W-:Y:S01]  /*17460*/  IMAD R5, R9, R7, R5 ;  /* 0x0000000709057224 */ /* 0x000fe200078e0205 */
[----:B------:R-:W-:Y:S01]  /*17470*/  SHF.R.S32.HI R7, RZ, 0x1f, R6 ;  /* 0x0000001fff077819 */ /* 0x000fe20000011406 */
[----:B------:R-:W-:-:S04]  /*17480*/  IMAD.WIDE.U32 R2, R6, UR4, R2 ;  /* 0x0000000406027c25 */ /* 0x000fc8000f8e0002 */
[----:B------:R-:W-:Y:S01]  /*17490*/  IMAD R7, R7, UR4, RZ ;  /* 0x0000000407077c24 */ /* 0x000fe2000f8e02ff */
[----:B------:R-:W-:-:S03]  /*174a0*/  ULDC UR4, c[0x0][0x2b8] ;  /* 0x0000ae0000047ab9 */ /* 0x000fc60000000800 */
[----:B------:R-:W-:Y:S01]  /*174b0*/  IMAD R7, R6, UR5, R7 ;  /* 0x0000000506077c24 */ /* 0x000fe2000f8e0207 */
[----:B------:R-:W-:-:S03]  /*174c0*/  SHF.R.S32.HI R6, RZ, 0x1f, R5 ;  /* 0x0000001fff067819 */ /* 0x000fc60000011405 */
[----:B------:R-:W-:Y:S02]  /*174d0*/  IMAD.IADD R3, R3, 0x1, R7 ;  /* 0x0000000103037824 */ /* 0x000fe400078e0207 */
[----:B------:R-:W-:Y:S02]  /*174e0*/  IMAD R6, R6, UR6, RZ ;  /* 0x0000000606067c24 */ /* 0x000fe4000f8e02ff */
[----:B------:R-:W-:-:S04]  /*174f0*/  IMAD.WIDE.U32 R2, R5, UR6, R2 ;  /* 0x0000000605027c25 */ /* 0x000fc8000f8e0002 */
[----:B0-----:R-:W-:Y:S02]  /*17500*/  IMAD.SHL.U32 R20, R21, 0x10, RZ ;  /* 0x0000001015147824 */ /* 0x001fe400078e00ff */
[----:B------:R-:W-:Y:S01]  /*17510*/  IMAD R6, R5, UR7, R6 ;  /* 0x0000000705067c24 */ /* 0x000fe2000f8e0206 */
[----:B------:R-:W-:Y:S02]  /*17520*/  IADD3 R5, P0, R2, UR8, RZ ;  /* 0x0000000802057c10 */ /* 0x000fe4000ff1e0ff */
[----:B------:R-:W-:Y:S02]  /*17530*/  LOP3.LUT R20, R20, 0x30, RZ, 0xc0, !PT ;  /* 0x0000003014147812 */ /* 0x000fe400078ec0ff */
[----:B------:R-:W-:Y:S02]  /*17540*/  IADD3.X R7, R3, UR9, R6, P0, !PT ;  /* 0x0000000903077c10 */ /* 0x000fe400087fe406 */
[----:B------:R-:W-:Y:S01]  /*17550*/  ISETP.GE.AND P0, PT, R20, UR4, PT ;  /* 0x0000000414007c0c */ /* 0x000fe2000bf06270 */
[----:B------:R-:W-:Y:S01]  /*17560*/  UMOV UR4, 0xffffffff ;  /* 0xffffffff00047882 */ /* 0x000fe20000000000 */
[----:B------:R-:W-:-:S04]  /*17570*/  LOP3.LUT R21, R21, 0x7f, RZ, 0xc0, !PT ;  /* 0x0000007f15157812 */ /* 0x000fc800078ec0ff */
[----:B------:R-:W-:Y:S01]  /*17580*/  SHF.R.U32.HI R21, RZ, 0x2, R21 ;  /* 0x00000002ff157819 */ /* 0x000fe20000011615 */
[----:B------:R-:W-:Y:S06]  /*17590*/  BRA.DIV UR4, `(.L_x_14756) ;  /* 0x0000004a04847947 */ /* 0x000fec000b800000 */
[----:B------:R-:W0:Y:S01]  /*175a0*/  SHFL.IDX PT, R3, R0, RZ, 0x1c1f ;  /* 0x001c1fff00037589 */ /* 0x000e2200000e0000 */
[----:B------:R-:W-:Y:S02]  /*175b0*/  IMAD R6, R9, UR42, RZ ;  /* 0x0000002a09067c24 */ /* 0x000fe4000f8e02ff */
        /* <DEDUP_REMOVED lines=9> */
[----:B-----5:R0:W-:Y:S02]  /*17650*/  @!P2 LDGSTS.E.BYPASS.LTC128B.128 [R10+0xb000], desc[UR54][R2.64], !P0 ;  /* 0x0b000000020aafae */ /* 0x0201e4000c101d76 */
        /* <DEDUP_REMOVED lines=21> */
[----:B------:R0:W-:Y:S02]  /*177b0*/  @!P2 LDGSTS.E.BYPASS.LTC128B.128 [R10+0xc000], desc[UR54][R2.64], !P0 ;  /* 0x0c000000020aafae */ /* 0x0001e4000c101d76 */
[----:B0-----:R-:W-:-:S05]  /*177c0*/  VIADD R2, R19, 0x60 ;  /* 0x0000006013027836 */ /* 0x001fca0000000000 */
[----:B------:R-:W-:-:S13]  /*177d0*/  ISETP.GE.AND P2, PT, R2, R6, PT ;  /* 0x000000060200720c */ /* 0x000fda0003f46270 */
[----:B------:R-:W-:-:S05]  /*177e0*/  @!P2 IADD3 R0, P1, R20, R0, RZ ;  /* 0x000000001400a210 */ /* 0x000fca0007f3e0ff */
[----:B--2---:R-:W-:-:S04]  /*177f0*/  @!P2 IMAD.X R2, RZ, RZ, R4, P1 ;  /* 0x000000ffff02a224 */ /* 0x004fc800008e0604 */
[----:B------:R-:W-:Y:S02]  /*17800*/  @!P2 IMAD.MOV.U32 R3, RZ, RZ, R2 ;  /* 0x000000ffff03a224 */ /* 0x000fe400078e0002 */
[----:B------:R-:W-:Y:S02]  /*17810*/  @!P2 IMAD.MOV.U32 R2, RZ, RZ, R0 ;  /* 0x000000ffff02a224 */ /* 0x000fe400078e0000 */
[----:B------:R-:W-:-:S03]  /*17820*/  VIADD R0, R19, 0x80 ;  /* 0x0000008013007836 */ /* 0x000fc60000000000 */
[----:B------:R0:W-:Y:S02]  /*17830*/  @!P2 LDGSTS.E.BYPASS.LTC128B.128 [R10+0xc800], desc[UR54][R2.64], !P0 ;  /* 0x0c800000020aafae */ /* 0x0001e4000c101d76 */
[----:B------:R-:W-:Y:S02]  /*17840*/  ISETP.GE.AND P2, PT, R0, R6, PT ;  /* 0x000000060000720c */ /* 0x000fe40003f46270 */
[----:B------:R-:W-:Y:S04]  /*17850*/  SHFL.IDX PT, R0, R7, RZ, 0x1c1f ;  /* 0x001c1fff07007589 */ /* 0x000fe800000e0000 */
[----:B------:R-:W-:Y:S04]  /*17860*/  SHFL.IDX PT, R7, R7, 0x1, 0x1c1f ;  /* 0x003c1f0007077f89 */ /* 0x000fe800000e0000 */
[----:B0-----:R-:W0:Y:S03]  /*17870*/  SHFL.IDX PT, R2, R5, RZ, 0x1c1f ;  /* 0x001c1fff05027589 */ /* 0x001e2600000e0000 */
[----:B0-----:R-:W-:-:S05]  /*17880*/  @!P2 IADD3 R2, P1, R20, R2, RZ ;  /* 0x000000021402a210 */ /* 0x001fca0007f3e0ff */
[----:B------:R-:W-:-:S04]  /*17890*/  @!P2 IMAD.X R0, RZ, RZ, R0, P1 ;  /* 0x000000ffff00a224 */ /* 0x000fc800008e0600 */
[----:B------:R-:W-:-:S05]  /*178a0*/  @!P2 IMAD.MOV.U32 R3, RZ, RZ, R0 ;  /* 0x000000ffff03a224 */ /* 0x000fca00078e0000 */
[----:B------:R0:W-:Y:S02]  /*178b0*/  @!P2 LDGSTS.E.BYPASS.LTC128B.128 [R10+0xd000], desc[UR54][R2.64], !P0 ;  /* 0x0d000000020aafae */ /* 0x0001e4000c101d76 */
.L_x_14858:
[----:B------:R-:W-:-:S05]  /*178c0*/  VIADD R19, R19, 0xa0 ;  /* 0x000000a013137836 */ /* 0x000fca0000000000 */
[----:B------:R-:W-:-:S13]  /*178d0*/  ISETP.GE.AND P1, PT, R19, R6, PT ;  /* 0x000000061300720c */ /* 0x000fda0003f26270 */
[----:B0-----:R-:W-:-:S05]  /*178e0*/  @!P1 IADD3 R2, P2, R20, R14, RZ ;  /* 0x0000000e14029210 */ /* 0x001fca0007f5e0ff */
[----:B------:R-:W-:-:S05]  /*178f0*/  @!P1 IMAD.X R3, RZ, RZ, R7, P2 ;  /* 0x000000ffff039224 */ /* 0x000fca00010e0607 */
[----:B------:R-:W-:Y:S01]  /*17900*/  @!PT LDS RZ, [RZ] ;  /* 0x00000000fffff984 */ /* 0x000fe20000000800 */
[----:B------:R-:W-:Y:S01]  /*17910*/  @!PT LDS RZ, [RZ] ;  /* 0x00000000fffff984 */ /* 0x000fe20000000800 */
[----:B------:R-:W-:Y:S01]  /*17920*/  @!PT LDS RZ, [RZ] ;  /* 0x00000000fffff984 */ /* 0x000fe20000000800 */
[----:B------:R0:W-:Y:S01]  /*17930*/  @!P1 LDGSTS.E.BYPASS.LTC128B.128 [R10+0xd800], desc[UR54][R2.64], !P0 ;  /* 0x0d800000020a9fae */ /* 0x0001e2000c101d76 */
[----:B------:R-:W-:Y:S01]  /*17940*/  PLOP3.LUT P0, PT, PT, PT, PT, 0x80, 0x0 ;  /* 0x000000000000781c */ /* 0x000fe20003f0f070 */
[----:B------:R-:W-:-:S12]  /*17950*/  NOP ;  /* 0x0000000000007918 */ /* 0x000fd80000000000 */
.L_x_14757:
        /* <DEDUP_REMOVED lines=18> */
.L_x_14859:
[----:B------:R-:W-:Y:S05]  /*17a80*/  BSYNC B0 ;  /* 0x0000000000007941 */ /* 0x000fea0003800000 */
.L_x_14758:
[----:B------:R-:W-:-:S04]  /*17a90*/  UIADD3 UR4, UR50, -0x2, URZ ;  /* 0xfffffffe32047890 */ /* 0x000fc8000fffe03f */
[----:B------:R-:W-:-:S06]  /*17aa0*/  UISETP.GE.AND UP0, UPT, UR4, UR43, UPT ;  /* 0x0000002b0400728c */ /* 0x000fcc000bf06270 */
[----:B------:R-:W-:-:S13]  /*17ab0*/  PLOP3.LUT P0, PT, PT, PT, UP0, 0x80, 0x0 ;  /* 0x000000000000781c */ /* 0x000fda0003f0f008 */
[----:B------:R-:W-:Y:S05]  /*17ac0*/  @!P0 BRA `(.L_x_14760) ;  /* 0x0000001400808947 */ /* 0x000fea0003800000 */
[----:B0-----:R-:W-:Y:S01]  /*17ad0*/  IMAD.U32 R0, RZ, RZ, UR4 ;  /* 0x00000004ff007e24 */ /* 0x001fe2000f8e00ff */
[----:B------:R0:W5:Y:S04]  /*17ae0*/  LDL.LU R21, [R1+0x4] ;  /* 0x0000040001157983 */ /* 0x0001680000300800 */
[----:B------:R0:W5:Y:S04]  /*17af0*/  LDL.LU R25, [R1+0x10] ;  /* 0x0000100001197983 */ /* 0x0001680000300800 */
[----:B------:R0:W-:Y:S02]  /*17b00*/  STL [R1+0x8], R0 ;  /* 0x0000080001007387 */ /* 0x0001e40000100800 */
.L_x_14780:
[----:B------:R-:W2:Y:S01]  /*17b10*/  LDL R12, [R1+0x14] ;  /* 0x00001400010c7983 */ /* 0x000ea20000100800 */
[----:B-1----:R-:W1:Y:S03]  /*17b20*/  LDC R2, c[0x0][0x430] ;  /* 0x00010c00ff027b82 */ /* 0x002e660000000800 */
[----:B------:R-:W3:Y:S04]  /*17b30*/  LDL R8, [R1+0xc] ;  /* 0x00000c0001087983 */ /* 0x000ee80000100800 */
[----:B------:R-:W4:Y:S01]  /*17b40*/  LDL.LU R11, [R1+0x8] ;  /* 0x00000800010b7983 */ /* 0x000f220000300800 */
[----:B------:R-:W-:Y:S01]  /*17b50*/  IMAD.MOV.U32 R9, RZ, RZ, 0xa0 ;  /* 0x000000a0ff097424 */ /* 0x000fe200078e00ff */
[----:B------:R-:W-:Y:S05]  /*17b60*/  YIELD ;  /* 0x0000000000007946 */ /* 0x000fea0003800000 */
[----:B0-----:R-:W0:Y:S01]  /*17b70*/  S2R R0, SR_TID.X ;  /* 0x0000000000007919 */ /* 0x001e220000002100 */
[----:B------:R-:W-:Y:S01]  /*17b80*/  ULDC.64 UR6, c[0x0][0x428] ;  /* 0x00010a0000067ab9 */ /* 0x000fe20000000a00 */
[----:B------:R-:W-:Y:S01]  /*17b90*/  ULDC UR4, c[0x0][0x430] ;  /* 0x00010c0000047ab9 */ /* 0x000fe20000000800 */
[----:B------:R-:W-:Y:S01]  /*17ba0*/  ULDC.64 UR8, c[0x0][0x418] ;  /* 0x0001060000087ab9 */ /* 0x000fe20000000a00 */
[----:B------:R-:W0:Y:S01]  /*17bb0*/  S2R R6, SR_TID.X ;  /* 0x0000000000067919 */ /* 0x000e220000002100 */
[----:B-1----:R-:W-:-:S13]  /*17bc0*/  ISETP.NE.AND P0, PT, R2, 0x1, PT ;  /* 0x000000010200780c */ /* 0x002fda0003f05270 */
[----:B------:R-:W1:Y:S08]  /*17bd0*/  @P0 LDC R5, c[0x0][0x434] ;  /* 0x00010d00ff050b82 */ /* 0x000e700000000800 */
[----:B------:R-:W1:Y:S01]  /*17be0*/  @P0 LDC R3, c[0x0][0x434] ;  /* 0x00010d00ff030b82 */ /* 0x000e620000000800 */
[----:B0-----:R-:W-:-:S04]  /*17bf0*/  LOP3.LUT R0, R0, 0x7f, RZ, 0xc0, !PT ;  /* 0x0000007f00007812 */ /* 0x001fc800078ec0ff */
[----:B------:R-:W-:Y:S01]  /*17c00*/  SHF.R.U32.HI R2, RZ, 0x2, R0 ;  /* 0x00000002ff027819 */ /* 0x000fe20000011600 */
[C---:B------:R-:W-:Y:S01]  /*17c10*/  IMAD.SHL.U32 R7, R6.reuse, 0x20, RZ ;  /* 0x0000002006077824 */ /* 0x040fe200078e00ff */
[C---:B------:R-:W-:Y:S01]  /*17c20*/  LOP3.LUT R0, R6.reuse, 0x7f, RZ, 0xc0, !PT ;  /* 0x0000007f06007812 */ /* 0x040fe200078ec0ff */
[----:B------:R-:W0:Y:S01]  /*17c30*/  @P0 LDC R4, c[0x0][0x438] ;  /* 0x00010e00ff040b82 */ /* 0x000e220000000800 */
[----:B------:R-:W-:Y:S02]  /*17c40*/  IMAD.SHL.U32 R10, R6, 0x20, RZ ;  /* 0x00000020060a7824 */ /* 0x000fe400078e00ff */
[----:B------:R-:W-:Y:S02]  /*17c50*/  LOP3.LUT R7, R2, 0x60, R7, 0xf8, !PT ;  /* 0x0000006002077812 */ /* 0x000fe400078ef807 */
[----:B------:R-:W-:-:S03]  /*17c60*/  SHF.R.U32.HI R2, RZ, 0x2, R0 ;  /* 0x00000002ff027819 */ /* 0x000fc60000011600 */
[----:B------:R-:W0:Y:S01]  /*17c70*/  @P0 LDC R0, c[0x0][0x438] ;  /* 0x00010e00ff000b82 */ /* 0x000e220000000800 */
[----:B------:R-:W-:-:S04]  /*17c80*/  LOP3.LUT R10, R2, 0x60, R10, 0xf8, !PT ;  /* 0x00000060020a7812 */ /* 0x000fc800078ef80a */
[----:B------:R-:W-:-:S04]  /*17c90*/  LOP3.LUT R10, R10, 0x80, RZ, 0xfc, !PT ;  /* 0x000000800a0a7812 */ /* 0x000fc800078efcff */
[----:B------:R-:W-:Y:S01]  /*17ca0*/  ISETP.GT.U32.AND P1, PT, R10, 0x9f, PT ;  /* 0x0000009f0a00780c */ /* 0x000fe20003f24070 */
[----:B----4-:R-:W-:-:S04]  /*17cb0*/  IMAD R9, R11, R9, UR37 ;  /* 0x000000250b097e24 */ /* 0x010fc8000f8e0209 */
[--C-:B------:R-:W-:Y:S02]  /*17cc0*/  IMAD.IADD R7, R7, 0x1, R9.reuse ;  /* 0x0000000107077824 */ /* 0x100fe400078e0209 */
[----:B------:R-:W-:Y:S02]  /*17cd0*/  IMAD.IADD R9, R10, 0x1, R9 ;  /* 0x000000010a097824 */ /* 0x000fe400078e0209 */
[----:B-1----:R-:W-:-:S04]  /*17ce0*/  @P0 IMAD.HI.U32 R5, R7, R5, RZ ;  /* 0x0000000507050227 */ /* 0x002fc800078e00ff */
[----:B------:R-:W-:-:S04]  /*17cf0*/  @P0 IMAD.HI.U32 R3, R9, R3, RZ ;  /* 0x0000000309030227 */ /* 0x000fc800078e00ff */
[----:B------:R-:W-:Y:S01]  /*17d00*/  IMAD.MOV.U32 R2, RZ, RZ, R7 ;  /* 0x000000ffff027224 */ /* 0x000fe200078e0007 */
[----:B0-----:R-:W-:Y:S01]  /*17d10*/  @P0 SHF.R.U32.HI R2, RZ, R4, R5 ;  /* 0x00000004ff020219 */ /* 0x001fe20000011605 */
[----:B------:R-:W-:Y:S01]  /*17d20*/  IMAD.MOV.U32 R6, RZ, RZ, R9 ;  /* 0x000000ffff067224 */ /* 0x000fe200078e0009 */
[----:B------:R-:W-:Y:S01]  /*17d30*/  @P0 SHF.R.U32.HI R6, RZ, R0, R3 ;  /* 0x00000000ff060219 */ /* 0x000fe20000011603 */
[----:B--2---:R-:W-:Y:S01]  /*17d40*/  IMAD R0, R12, UR6, RZ ;  /* 0x000000060c007c24 */ /* 0x004fe2000f8e02ff */
[--C-:B------:R-:W-:Y:S01]  /*17d50*/  SHF.R.S32.HI R3, RZ, 0x1f, R2.reuse ;  /* 0x0000001fff037819 */ /* 0x100fe20000011402 */
[----:B------:R-:W-:Y:S02]  /*17d60*/  IMAD.MOV R4, RZ, RZ, -R2 ;  /* 0x000000ffff047224 */ /* 0x000fe400078e0a02 */
[C---:B---3--:R-:W-:Y:S02]  /*17d70*/  IMAD R0, R8.reuse, UR7, R0 ;  /* 0x0000000708007c24 */ /* 0x048fe4000f8e0200 */
[----:B------:R-:W-:-:S04]  /*17d80*/  IMAD.WIDE.U32 R2, R8, UR6, R2 ;  /* 0x0000000608027c25 */ /* 0x000fc8000f8e0002 */
[----:B------:R-:W-:Y:S01]  /*17d90*/  IMAD R7, R4, UR4, R7 ;  /* 0x0000000404077c24 */ /* 0x000fe2000f8e0207 */
[----:B------:R-:W-:Y:S01]  /*17da0*/  LEA R4, P0, R2, UR8, 0x2 ;  /* 0x0000000802047c11 */ /* 0x000fe2000f8010ff */
[----:B------:R-:W-:-:S05]  /*17db0*/  IMAD.IADD R3, R0, 0x1, R3 ;  /* 0x0000000100037824 */ /* 0x000fca00078e0203 */
[----:B------:R-:W-:-:S05]  /*17dc0*/  LEA.HI.X R5, R2, UR9, R3, 0x2, P0 ;  /* 0x0000000902057c11 */ /* 0x000fca00080f1403 */
[----:B------:R0:W2:Y:S01]  /*17dd0*/  LDG.E R10, desc[UR54][R4.64] ;  /* 0x00000036040a7981 */ /* 0x0000a2000c1e1900 */
[--C-:B------:R-:W-:Y:S01]  /*17de0*/  @!P1 SHF.R.S32.HI R3, RZ, 0x1f, R6.reuse ;  /* 0x0000001fff039819 */ /* 0x100fe20000011406 */
[----:B------:R-:W-:-:S04]  /*17df0*/  @!P1 IMAD.MOV.U32 R2, RZ, RZ, R6 ;  /* 0x000000ffff029224 */ /* 0x000fc800078e0006 */
[----:B------:R-:W-:-:S04]  /*17e00*/  @!P1 IMAD.WIDE.U32 R2, R8, UR6, R2 ;  /* 0x0000000608029c25 */ /* 0x000fc8000f8e0002 */
[----:B0-----:R-:W-:Y:S02]  /*17e10*/  IMAD.MOV R4, RZ, RZ, -R6 ;  /* 0x000000ffff047224 */ /* 0x001fe400078e0a06 */
[----:B------:R-:W-:Y:S02]  /*17e20*/  @!P1 IMAD.IADD R0, R0, 0x1, R3 ;  /* 0x0000000100009824 */ /* 0x000fe400078e0203 */
[----:B------:R-:W-:Y:S01]  /*17e30*/  IMAD R9, R4, UR4, R9 ;  /* 0x0000000404097c24 */ /* 0x000fe2000f8e0209 */
[----:B------:R-:W-:Y:S01]  /*17e40*/  @!P1 LEA R4, P0, R2, UR8, 0x2 ;  /* 0x0000000802049c11 */ /* 0x000fe2000f8010ff */
[----:B------:R-:W-:-:S03]  /*17e50*/  IMAD.MOV.U32 R8, RZ, RZ, RZ ;  /* 0x000000ffff087224 */ /* 0x000fc600078e00ff */
[----:B------:R-:W-:Y:S01]  /*17e60*/  @!P1 LEA.HI.X R5, R2, UR9, R0, 0x2, P0 ;  /* 0x0000000902059c11 */ /* 0x000fe200080f1400 */
[----:B-----5:R-:W-:Y:S02]  /*17e70*/  VIADD R0, R21, 0x1 ;  /* 0x0000000115007836 */ /* 0x020fe40000000000 */
[----:B------:R-:W-:Y:S02]  /*17e80*/  IMAD.MOV.U32 R2, RZ, RZ, R11 ;  /* 0x000000ffff027224 */ /* 0x000fe400078e000b */
[----:B------:R0:W5:Y:S01]  /*17e90*/  @!P1 LDG.E R8, desc[UR54][R4.64] ;  /* 0x0000003604089981 */ /* 0x000162000c1e1900 */
[----:B------:R-:W-:Y:S01]  /*17ea0*/  ISETP.NE.AND P0, PT, R0, 0x2, PT ;  /* 0x000000020000780c */ /* 0x000fe20003f05270 */
[----:B------:R-:W-:Y:S01]  /*17eb0*/  VIADD R11, R11, 0xffffffff ;  /* 0xffffffff0b0b7836 */ /* 0x000fe20000000000 */
[----:B------:R-:W-:Y:S01]  /*17ec0*/  ISETP.GT.AND P1, PT, R2, UR43, PT ;  /* 0x0000002b02007c0c */ /* 0x000fe2000bf24270 */
[----:B------:R-:W-:Y:S01]  /*17ed0*/  IMAD.U32 R12, RZ, RZ, UR44 ;  /* 0x0000002cff0c7e24 */ /* 0x000fe2000f8e00ff */
[----:B------:R-:W-:-:S02]  /*17ee0*/  SEL R6, R0, RZ, P0 ;  /* 0x000000ff00067207 */ /* 0x000fc40000000000 */
[----:B------:R-:W-:Y:S02]  /*17ef0*/  SEL R0, RZ, 0x1, P0 ;  /* 0x00000001ff007807 */ /* 0x000fe40000000000 */
[----:B------:R-:W-:Y:S01]  /*17f00*/  ISETP.NE.AND P2, PT, R12, 0x3, PT ;  /* 0x000000030c00780c */ /* 0x000fe20003f45270 */
[----:B------:R0:W-:Y:S01]  /*17f10*/  STL [R1+0x4], R6 ;  /* 0x0000040601007387 */ /* 0x0001e20000100800 */
[----:B------:R-:W-:-:S03]  /*17f20*/  LOP3.LUT R2, R25, R0, RZ, 0x3c, !PT ;  /* 0x0000000019027212 */ /* 0x000fc600078e3cff */
[----:B------:R0:W-:Y:S04]  /*17f30*/  STL [R1+0x8], R11 ;  /* 0x0000080b01007387 */ /* 0x0001e80000100800 */
[----:B------:R0:W-:Y:S01]  /*17f40*/  STL [R1+0x10], R2 ;  /* 0x0000100201007387 */ /* 0x0001e20000100800 */
[----:B--2---:R-:W-:-:S03]  /*17f50*/  SHF.R.S32.HI R29, RZ, 0x1f, R10 ;  /* 0x0000001fff1d7819 */ /* 0x004fc6000001140a */
[----:B0-----:R-:W-:Y:S05]  /*17f60*/  @!P2 BRA `(.L_x_14761) ;  /* 0x000000000004a947 */ /* 0x001fea0003800000 */
[----:B------:R-:W-:Y:S01]  /*17f70*/  BPT.TRAP 0x1 ;  /* 0x000000040000795c */ /* 0x000fe20000300000 */
.L_x_14761:
[----:B------:R-:W-:Y:S01]  /*17f80*/  IMAD R0, R6, 0x8, R17 ;  /* 0x0000000806007824 */ /* 0x000fe200078e0211 */
[----:B------:R-:W-:Y:S01]  /*17f90*/  SHF.L.U32 R2, R2, 0x1f, RZ ;  /* 0x0000001f02027819 */ /* 0x000fe200000006ff */
[----:B------:R-:W-:Y:S01]  /*17fa0*/  BSSY B0, `(.L_x_14762) ;  /* 0x0000005000007945 */ /* 0x000fe20003800000 */
[----:B------:R-:W-:Y:S02]  /*17fb0*/  SHF.R.S32.HI R26, RZ, 0x1f, R7 ;  /* 0x0000001fff1a7819 */ /* 0x000fe40000011407 */
[----:B------:R-:W0:Y:S01]  /*17fc0*/  SYNCS.PHASECHK.TRANS64.TRYWAIT P0, [R0+URZ+0x13280], R2 ;  /* 0x01328002000075a7 */ /* 0x000e22000800017f */
[----:B------:R1:W-:Y:S02]  /*17fd0*/  STL [R1], R2 ;  /* 0x0000000201007387 */ /* 0x0003e40000100800 */
[----:B01----:R-:W-:Y:S05]  /*17fe0*/  @!P0 BRA `(.L_x_14763) ;  /* 0x0000004400e88947 */ /* 0x003fea0003800000 */
.L_x_14860:
[----:B------:R-:W-:Y:S05]  /*17ff0*/  BSYNC B0 ;  /* 0x0000000000007941 */ /* 0x000fea0003800000 */
.L_x_14762:
[----:B------:R-:W2:Y:S01]  /*18000*/  LDL R14, [R1+0x2c] ;  /* 0x00002c00010e7983 */ /* 0x000ea20000100800 */
[----:B------:R-:W-:Y:S01]  /*18010*/  ULDC.64 UR4, c[0x0][0x328] ;  /* 0x0000ca0000047ab9 */ /* 0x000fe20000000a00 */
[----:B------:R-:W-:Y:S02]  /*18020*/  ULDC.64 UR6, c[0x0][0x338] ;  /* 0x0000ce0000067ab9 */ /* 0x000fe40000000a00 */
[----:B------:R-:W2:Y:S01]  /*18030*/  LDL R13, [R1+0x4] ;  /* 0x00000400010d7983 */ /* 0x000ea20000100800 */
[----:B------:R-:W-:Y:S01]  /*18040*/  IMAD R4, R26, UR4, RZ ;  /* 0x000000041a047c24 */ /* 0x000fe2000f8e02ff */
[----:B------:R-:W-:Y:S01]  /*18050*/  SHF.R.S32.HI R27, RZ, 0x1f, R9 ;  /* 0x0000001fff1b7819 */ /* 0x000fe20000011409 */
[C---:B0-----:R-:W-:Y:S01]  /*18060*/  IMAD.WIDE.U32 R2, R7.reuse, UR4, RZ ;  /* 0x0000000407027c25 */ /* 0x041fe2000f8e00ff */
[----:B------:R-:W0:Y:S01]  /*18070*/  S2R R11, SR_TID.X ;  /* 0x00000000000b7919 */ /* 0x000e220000002100 */
[----:B-----5:R-:W-:Y:S01]  /*18080*/  SHF.R.S32.HI R28, RZ, 0x1f, R8 ;  /* 0x0000001fff1c7819 */ /* 0x020fe20000011408 */
[----:B------:R-:W1:Y:S01]  /*18090*/  LDC R12, c[0x0][0x2f4] ;  /* 0x0000bd00ff0c7b82 */ /* 0x000e620000000800 */
[----:B------:R-:W-:-:S02]  /*180a0*/  IMAD R4, R7, UR5, R4 ;  /* 0x0000000507047c24 */ /* 0x000fc4000f8e0204 */
[----:B------:R-:W-:Y:S02]  /*180b0*/  IMAD R6, R27, UR4, RZ ;  /* 0x000000041b067c24 */ /* 0x000fe4000f8e02ff */
        /* <DEDUP_REMOVED lines=21> */
[----:B0-----:R-:W-:Y:S01]  /*18210*/  IMAD.SHL.U32 R11, R11, 0x10, RZ ;  /* 0x000000100b0b7824 */ /* 0x001fe200078e00ff */
[----:B------:R-:W-:-:S04]  /*18220*/  IADD3 R20, P0, R2, UR6, RZ ;  /* 0x0000000602147c10 */ /* 0x000fc8000ff1e0ff */
[----:B------:R-:W-:Y:S02]  /*18230*/  LOP3.LUT R11, R11, 0x30, RZ, 0xc0, !PT ;  /* 0x000000300b0b7812 */ /* 0x000fe400078ec0ff */
[----:B------:R-:W-:Y:S02]  /*18240*/  IADD3.X R19, R6, UR7, R3, P0, !PT ;  /* 0x0000000706137c10 */ /* 0x000fe400087fe403 */
[----:B-1----:R-:W-:Y:S01]  /*18250*/  ISETP.GE.AND P2, PT, R11, R12, PT ;  /* 0x0000000c0b00720c */ /* 0x002fe20003f46270 */
[----:B--2---:R-:W-:Y:S01]  /*18260*/  IMAD R6, R13, 0x2800, R14 ;  /* 0x000028000d067824 */ /* 0x004fe200078e020e */
[----:B------:R-:W-:Y:S11]  /*18270*/  BRA.DIV UR4, `(.L_x_14764) ;  /* 0x00000046045c7947 */ /* 0x000ff6000b800000 */
[----:B------:R-:W0:Y:S01]  /*18280*/  S2R R11, SR_TID.X ;  /* 0x00000000000b7919 */ /* 0x000e220000002100 */
[----:B------:R-:W-:Y:S01]  /*18290*/  IMAD.IADD R6, R17, 0x1, R6 ;  /* 0x0000000111067824 */ /* 0x000fe200078e0206 */
[----:B------:R-:W1:Y:S04]  /*182a0*/  SHFL.IDX PT, R2, R4, RZ, 0x1c1f ;  /* 0x001c1fff04027589 */ /* 0x000e6800000e0000 */
[----:B------:R-:W2:Y:S01]  /*182b0*/  SHFL.IDX PT, R3, R5, RZ, 0x1c1f ;  /* 0x001c1fff05037589 */ /* 0x000ea200000e0000 */
[----:B0-----:R-:W-:-:S05]  /*182c0*/  IMAD.SHL.U32 R11, R11, 0x10, RZ ;  /* 0x000000100b0b7824 */ /* 0x001fca00078e00ff */
[----:B------:R-:W-:-:S04]  /*182d0*/  LOP3.LUT R11, R11, 0x30, RZ, 0xc0, !PT ;  /* 0x000000300b0b7812 */ /* 0x000fc800078ec0ff */
[----:B-1----:R-:W-:-:S05]  /*182e0*/  IADD3 R2, P0, R11, R2, RZ ;  /* 0x000000020b027210 */ /* 0x002fca0007f1e0ff */
[----:B--2---:R-:W-:-:S05]  /*182f0*/  IMAD.X R3, RZ, RZ, R3, P0 ;  /* 0x000000ffff037224 */ /* 0x004fca00000e0603 */
[----:B------:R-:W-:Y:S01]  /*18300*/  @!PT LDS RZ, [RZ] ;  /* 0x00000000fffff984 */ /* 0x000fe20000000800 */
        /* <DEDUP_REMOVED lines=16> */
[----:B0-----:R0:W1:Y:S04]  /*18410*/  SHFL.IDX PT, R3, R19, RZ, 0x1c1f ;  /* 0x001c1fff13037589 */ /* 0x00106800000e0000 */
[----:B------:R0:W2:Y:S02]  /*18420*/  SHFL.IDX PT, R2, R20, RZ, 0x1c1f ;  /* 0x001c1fff14027589 */ /* 0x0000a400000e0000 */
.L_x_14872:
[----:B------:R-:W3:Y:S02]  /*18430*/  S2R R4, SR_TID.X ;  /* 0x0000000000047919 */ /* 0x000ee40000002100 */
[----:B---3--:R-:W-:-:S05]  /*18440*/  IMAD.SHL.U32 R4, R4, 0x10, RZ ;  /* 0x0000001004047824 */ /* 0x008fca00078e00ff */
[----:B------:R-:W-:-:S04]  /*18450*/  LOP3.LUT R4, R4, 0x30, RZ, 0xc0, !PT ;  /* 0x0000003004047812 */ /* 0x000fc800078ec0ff */
[----:B--2---:R-:W-:-:S05]  /*18460*/  IADD3 R2, P0, R4, R2, RZ ;  /* 0x0000000204027210 */ /* 0x004fca0007f1e0ff */
[----:B-1----:R-:W-:Y:S01]  /*18470*/  IMAD.X R3, RZ, RZ, R3, P0 ;  /* 0x000000ffff037224 */ /* 0x002fe200000e0603 */
[----:B------:R-:W-:-:S04]  /*18480*/  PLOP3.LUT P0, PT, PT, PT, PT, 0x80, 0x0 ;  /* 0x000000000000781c */ /* 0x000fc80003f0f070 */
[----:B------:R-:W-:Y:S01]  /*18490*/  @!PT LDS RZ, [RZ] ;  /* 0x00000000fffff984 */ /* 0x000fe20000000800 */
[----:B------:R-:W-:Y:S01]  /*184a0*/  @!PT LDS RZ, [RZ] ;  /* 0x00000000fffff984 */ /* 0x000fe20000000800 */
[----:B------:R-:W-:Y:S01]  /*184b0*/  @!PT LDS RZ, [RZ] ;  /* 0x00000000fffff984 */ /* 0x000fe20000000800 */
[----:B------:R1:W-:Y:S01]  /*184c0*/  LDGSTS.E.BYPASS.LTC128B.128 [R6+0x8000], desc[UR54][R2.64], !P2 ;  /* 0x0800000002067fae */ /* 0x0003e2000d101d76 */
[----:B------:R-:W-:-:S08]  /*184d0*/  NOP ;  /* 0x0000000000007918 */ /* 0x000fd00000000000 */
.L_x_14765:
        /* <DEDUP_REMOVED lines=11> */
.L_x_14766:
[----:B------:R1:W-:Y:S01]  /*18590*/  SYNCS.ARRIVE.TRANS64.A1T0 RZ, [R0+URZ+0x13270], RZ ;  /* 0x013270ff00ff79a7 */ /* 0x0003e2000810003f */
[----:B------:R-:W-:Y:S05]  /*185a0*/  @!P3 BRA `(.L_x_14767) ;  /* 0x000000000004b947 */ /* 0x000fea0003800000 */
[----:B------:R-:W-:Y:S01]  /*185b0*/  BPT.TRAP 0x1 ;  /* 0x000000040000795c */ /* 0x000fe20000300000 */
.L_x_14767:
[----:B------:R-:W2:Y:S01]  /*185c0*/  LDL R2, [R1] ;  /* 0x0000000001027983 */ /* 0x000ea20000100800 */
[----:B------:R-:W-:Y:S01]  /*185d0*/  BSSY B0, `(.L_x_14768) ;  /* 0x0000003000007945 */ /* 0x000fe20003800000 */
[----:B--2---:R-:W2:Y:S03]  /*185e0*/  SYNCS.PHASECHK.TRANS64.TRYWAIT P0, [R0+URZ+0x13240], R2 ;  /* 0x01324002000075a7 */ /* 0x004ea6000800017f */
[----:B--2---:R-:W-:Y:S05]  /*185f0*/  @!P0 BRA `(.L_x_14769) ;  /* 0x0000004800188947 */ /* 0x004fea0003800000 */
.L_x_14873:
[----:B------:R-:W-:Y:S05]  /*18600*/  BSYNC B0 ;  /* 0x0000000000007941 */ /* 0x000fea0003800000 */
.L_x_14768:
[----:B------:R-:W0:Y:S01]  /*18610*/  S2R R11, SR_TID.X ;  /* 0x00000000000b7919 */ /* 0x000e220000002100 */
        /* <DEDUP_REMOVED lines=16> */
[----:B0-----:R-:W-:Y:S02]  /*18720*/  IMAD.SHL.U32 R19, R11, 0x10, RZ ;  /* 0x000000100b137824 */ /* 0x001fe400078e00ff */
[----:B------:R-:W-:Y:S01]  /*18730*/  IMAD R7, R28, UR6, RZ ;  /* 0x000000061c077c24 */ /* 0x000fe2000f8e02ff */
[----:B------:R-:W0:Y:S01]  /*18740*/  LDC R11, c[0x0][0x2f4] ;  /* 0x0000bd00ff0b7b82 */ /* 0x000e220000000800 */
[----:B------:R-:W-:Y:S01]  /*18750*/  IMAD.WIDE.U32 R2, R8, UR6, R2 ;  /* 0x0000000608027c25 */ /* 0x000fe2000f8e0002 */
[----:B------:R-:W-:-:S03]  /*18760*/  LOP3.LUT R19, R19, 0x30, RZ, 0xc0, !PT ;  /* 0x0000003013137812 */ /* 0x000fc600078ec0ff */
        /* <DEDUP_REMOVED lines=10> */
[----:B------:R-:W-:Y:S02]  /*18810*/  IADD3.X R5, R9, UR7, R3, P0, !PT ;  /* 0x0000000709057c10 */ /* 0x000fe400087fe403 */
[----:B0-----:R-:W-:Y:S01]  /*18820*/  ISETP.GE.AND P2, PT, R19, R11, PT ;  /* 0x0000000b1300720c */ /* 0x001fe20003f46270 */
[----:B------:R-:W-:-:S12]  /*18830*/  BRA.DIV UR4, `(.L_x_14770) ;  /* 0x0000004604a07947 */ /* 0x000fd8000b800000 */
[----:B------:R-:W0:Y:S04]  /*18840*/  SHFL.IDX PT, R2, R7, RZ, 0x1c1f ;  /* 0x001c1fff07027589 */ /* 0x000e2800000e0000 */
[----:B------:R-:W2:Y:S04]  /*18850*/  SHFL.IDX PT, R3, R8, RZ, 0x1c1f ;  /* 0x001c1fff08037589 */ /* 0x000ea800000e0000 */
[----:B------:R-:W-:Y:S01]  /*18860*/  SHFL.IDX PT, R5, R5, RZ, 0x1c1f ;  /* 0x001c1fff05057589 */ /* 0x000fe200000e0000 */
[----:B0-----:R-:W-:-:S05]  /*18870*/  IADD3 R2, P0, R19, R2, RZ ;  /* 0x0000000213027210 */ /* 0x001fca0007f1e0ff */
[----:B--2---:R-:W-:-:S05]  /*18880*/  IMAD.X R3, RZ, RZ, R3, P0 ;  /* 0x000000ffff037224 */ /* 0x004fca00000e0603 */
[----:B------:R0:W-:Y:S04]  /*18890*/  LDGSTS.E.BYPASS.LTC128B.128 [R6+0xe000], desc[UR54][R2.64], !P2 ;  /* 0x0e00000002067fae */ /* 0x0001e8000d101d76 */
[----:B0-----:R-:W0:Y:S04]  /*188a0*/  SHFL.IDX PT, R2, R7, 0x1, 0x1c1f ;  /* 0x003c1f0007027f89 */ /* 0x001e2800000e0000 */
[----:B------:R-:W2:Y:S01]  /*188b0*/  SHFL.IDX PT, R3, R8, 0x1, 0x1c1f ;  /* 0x003c1f0008037f89 */ /* 0x000ea200000e0000 */
[----:B0-----:R-:W-:-:S05]  /*188c0*/  IADD3 R2, P0, R19, R2, RZ ;  /* 0x0000000213027210 */ /* 0x001fca0007f1e0ff */
[----:B--2---:R-:W-:-:S05]  /*188d0*/  IMAD.X R3, RZ, RZ, R3, P0 ;  /* 0x000000ffff037224 */ /* 0x004fca00000e0603 */
[----:B------:R0:W-:Y:S04]  /*188e0*/  LDGSTS.E.BYPASS.LTC128B.128 [R6+0xe800], desc[UR54][R2.64], !P2 ;  /* 0x0e80000002067fae */ /* 0x0001e8000d101d76 */
[----:B0-----:R-:W0:Y:S04]  /*188f0*/  SHFL.IDX PT, R2, R7, 0x2, 0x1c1f ;  /* 0x005c1f0007027f89 */ /* 0x001e2800000e0000 */
[----:B------:R-:W2:Y:S04]  /*18900*/  SHFL.IDX PT, R3, R8, 0x2, 0x1c1f ;  /* 0x005c1f0008037f89 */ /* 0x000ea800000e0000 */
[----:B------:R-:W-:Y:S01]  /*18910*/  SHFL.IDX PT, R8, R8, 0x3, 0x1c1f ;  /* 0x007c1f0008087f89 */ /* 0x000fe200000e0000 */
[----:B0-----:R-:W-:-:S05]  /*18920*/  IADD3 R2, P0, R19, R2, RZ ;  /* 0x0000000213027210 */ /* 0x001fca0007f1e0ff */
[----:B--2---:R-:W-:-:S05]  /*18930*/  IMAD.X R3, RZ, RZ, R3, P0 ;  /* 0x000000ffff037224 */ /* 0x004fca00000e0603 */
[----:B------:R0:W-:Y:S04]  /*18940*/  LDGSTS.E.BYPASS.LTC128B.128 [R6+0xf000], desc[UR54][R2.64], !P2 ;  /* 0x0f00000002067fae */ /* 0x0001e8000d101d76 */
[----:B0-----:R-:W0:Y:S02]  /*18950*/  SHFL.IDX PT, R2, R7, 0x3, 0x1c1f ;  /* 0x007c1f0007027f89 */ /* 0x001e2400000e0000 */
[----:B0-----:R-:W-:-:S05]  /*18960*/  IADD3 R2, P0, R19, R2, RZ ;  /* 0x0000000213027210 */ /* 0x001fca0007f1e0ff */
[----:B------:R-:W-:-:S05]  /*18970*/  IMAD.X R3, RZ, RZ, R8, P0 ;  /* 0x000000ffff037224 */ /* 0x000fca00000e0608 */
[----:B------:R0:W-:Y:S04]  /*18980*/  LDGSTS.E.BYPASS.LTC128B.128 [R6+0xf800], desc[UR54][R2.64], !P2 ;  /* 0x0f80000002067fae */ /* 0x0001e8000d101d76 */
[----:B0-----:R0:W2:Y:S02]  /*18990*/  SHFL.IDX PT, R2, R4, RZ, 0x1c1f ;  /* 0x001c1fff04027589 */ /* 0x0010a400000e0000 */
.L_x_14885:
        /* <DEDUP_REMOVED lines=8> */
.L_x_14771:
        /* <DEDUP_REMOVED lines=11> */
.L_x_14772:
[----:B------:R1:W-:Y:S02]  /*18ad0*/  SYNCS.ARRIVE.TRANS64.A1T0 RZ, [R0+URZ+0x13230], RZ ;  /* 0x013230ff00ff79a7 */ /* 0x0003e4000810003f */
[----:B-1----:R-:W-:-:S05]  /*18ae0*/  IMAD.U32 R0, RZ, RZ, UR46 ;  /* 0x0000002eff007e24 */ /* 0x002fca000f8e00ff */
[----:B------:R-:W-:-:S13]  /*18af0*/  ISETP.NE.AND P0, PT, R0, 0x3, PT ;  /* 0x000000030000780c */ /* 0x000fda0003f05270 */
[----:B------:R-:W-:Y:S05]  /*18b00*/  @!P0 BRA `(.L_x_14773) ;  /* 0x0000000000048947 */ /* 0x000fea0003800000 */
[----:B------:R-:W-:Y:S01]  /*18b10*/  BPT.TRAP 0x1 ;  /* 0x000000040000795c */ /* 0x000fe20000300000 */
.L_x_14773:
[----:B------:R-:W-:Y:S01]  /*18b20*/  LOP3.LUT R0, R25, 0x1, RZ, 0x3c, !PT ;  /* 0x0000000119007812 */ /* 0x000fe200078e3cff */
[----:B------:R-:W-:Y:S01]  /*18b30*/  IMAD R2, R21, 0x8, R17 ;  /* 0x0000000815027824 */ /* 0x000fe200078e0211 */
[----:B------:R-:W-:Y:S02]  /*18b40*/  BSSY B0, `(.L_x_14774) ;  /* 0x0000004000007945 */ /* 0x000fe40003800000 */
[----:B------:R-:W-:-:S04]  /*18b50*/  SHF.L.U32 R0, R0, 0x1f, RZ ;  /* 0x0000001f00007819 */ /* 0x000fc800000006ff */
[----:B------:R-:W1:Y:S02]  /*18b60*/  SYNCS.PHASECHK.TRANS64.TRYWAIT P2, [R2+URZ+0x13270], R0 ;  /* 0x01327000020075a7 */ /* 0x000e64000804017f */
[----:B-1----:R-:W-:Y:S05]  /*18b70*/  @!P2 BRA `(.L_x_14775) ;  /* 0x00000048002ca947 */ /* 0x002fea0003800000 */
.L_x_14886:
[----:B------:R-:W-:Y:S05]  /*18b80*/  BSYNC B0 ;  /* 0x0000000000007941 */ /* 0x000fea0003800000 */
.L_x_14774:
[----:B------:R-:W-:-:S05]  /*18b90*/  IMAD.U32 R3, RZ, RZ, UR44 ;  /* 0x0000002cff037e24 */ /* 0x000fca000f8e00ff */
[----:B------:R-:W-:-:S13]  /*18ba0*/  ISETP.NE.AND P2, PT, R3, 0x3, PT ;  /* 0x000000030300780c */ /* 0x000fda0003f45270 */
[----:B------:R-:W-:Y:S05]  /*18bb0*/  @!P2 BRA `(.L_x_14776) ;  /* 0x000000000004a947 */ /* 0x000fea0003800000 */
[----:B------:R-:W-:Y:S01]  /*18bc0*/  BPT.TRAP 0x1 ;  /* 0x000000040000795c */ /* 0x000fe20000300000 */
.L_x_14776:
[----:B------:R-:W-:Y:S01]  /*18bd0*/  SHF.L.U32 R3, R25, 0x1f, RZ ;  /* 0x0000001f19037819 */ /* 0x000fe200000006ff */
[----:B-1----:R-:W-:-:S03]  /*18be0*/  IMAD R0, R21, 0x2800, RZ ;  /* 0x0000280015007824 */ /* 0x002fc600078e02ff */
[----:B------:R-:W1:Y:S02]  /*18bf0*/  SYNCS.PHASECHK.TRANS64.TRYWAIT P2, [R2+URZ+0x13260], R3 ;  /* 0x01326003020075a7 */ /* 0x000e64000804017f */
[----:B-1----:R-:W-:Y:S05]  /*18c00*/  @!P2 BRA `(.L_x_14777) ;  /* 0x00000048001ca947 */ /* 0x002fea0003800000 */
.L_x_14887:
[C---:B0-----:R-:W-:Y:S01]  /*18c10*/  LOP3.LUT R4, R0.reuse, R24, RZ, 0xfc, !PT ;  /* 0x0000001800047212 */ /* 0x041fe200078efcff */
[----:B------:R-:W-:Y:S05]  /*18c20*/  WARPSYNC.ALL ;  /* 0x0000000000007948 */ /* 0x000fea0003800000 */
[----:B------:R-:W-:Y:S01]  /*18c30*/  IMAD.IADD R5, R17, 0x1, R4 ;  /* 0x0000000111057824 */ /* 0x000fe200078e0204 */
[----:B-1----:R-:W-:Y:S01]  /*18c40*/  LOP3.LUT R3, R0, R23, RZ, 0xfc, !PT ;  /* 0x0000001700037212 */ /* 0x002fe200078efcff */
[----:B------:R-:W-:-:S04]  /*18c50*/  IMAD.U32 R12, RZ, RZ, UR44 ;  /* 0x0000002cff0c7e24 */ /* 0x000fc8000f8e00ff */
[----:B------:R-:W0:Y:S01]  /*18c60*/  LDSM.16.MT88.4 R4, [R5+0x6000] ;  /* 0x006000000504783b */ /* 0x000e220000004200 */
[----:B------:R-:W-:Y:S01]  /*18c70*/  IMAD.IADD R3, R22, 0x1, R3 ;  /* 0x0000000116037824 */ /* 0x000fe200078e0203 */
[----:B------:R-:W-:Y:S02]  /*18c80*/  ISETP.NE.AND P2, PT, R12, 0x3, PT ;  /* 0x000000030c00780c */ /* 0x000fe40003f45270 */
        /* <DEDUP_REMOVED lines=57> */
.L_x_14778:
[----:B-1----:R1:W-:Y:S01]  /*19020*/  SYNCS.ARRIVE.TRANS64.A1T0 RZ, [R2+URZ+0x13250], RZ ;  /* 0x013250ff02ff79a7 */ /* 0x0023e2000810003f */
[----:B------:R-:W-:Y:S06]  /*19030*/  BAR.SYNC.DEFER_BLOCKING 0x2, 0x80 ;  /* 0x0082000000007b1d */ /* 0x000fec0000010000 */
[----:B------:R-:W-:Y:S05]  /*19040*/  @!P0 BRA `(.L_x_14779) ;  /* 0x0000000000048947 */ /* 0x000fea0003800000 */
[----:B------:R-:W-:Y:S01]  /*19050*/  BPT.TRAP 0x1 ;  /* 0x000000040000795c */ /* 0x000fe20000300000 */
.L_x_14779:
[----:B0-----:R-:W2:Y:S01]  /*19060*/  LDL R0, [R1+0x18] ;  /* 0x0000180001007983 */ /* 0x001ea20000100800 */
[----:B-1----:R-:W-:-:S03]  /*19070*/  VIADD R2, R2, 0x13280 ;  /* 0x0001328002027836 */ /* 0x002fc60000000000 */
[----:B------:R1:W5:Y:S04]  /*19080*/  LDL R21, [R1+0x4] ;  /* 0x0000040001157983 */ /* 0x0003680000100800 */
[----:B------:R1:W5:Y:S01]  /*19090*/  LDL R25, [R1+0x10] ;  /* 0x0000100001197983 */ /* 0x0003620000100800 */
[----:B--2---:R-:W-:-:S04]  /*190a0*/  PRMT R2, R0, 0x654, R2 ;  /* 0x0000065400027816 */ /* 0x004fc80000000002 */
[----:B------:R1:W-:Y:S01]  /*190b0*/  SYNCS.ARRIVE.TRANS64.RED.A1T0 RZ, [R2+URZ], RZ ;  /* 0x000000ff02ff79a7 */ /* 0x0003e2000810043f */
[----:B------:R-:W-:Y:S05]  /*190c0*/  @P1 BRA `(.L_x_14780) ;  /* 0xffffffe800901947 */ /* 0x000fea000383ffff */
.L_x_14760:
[----:B0-----:R-:W1:Y:S01]  /*190d0*/  S2R R0, SR_TID.X ;  /* 0x0000000000007919 */ /* 0x001e620000002100 */
[----:B------:R-:W-:Y:S01]  /*190e0*/  BSSY B0, `(.L_x_14781) ;  /* 0x0000013000007945 */ /* 0x000fe20003800000 */
[----:B-1----:R-:W-:Y:S01]  /*190f0*/  LOP3.LUT R2, R0, 0x7f, RZ, 0xc0, !PT ;  /* 0x0000007f00027812 */ /* 0x002fe200078ec0ff */
[----:B------:R-:W-:-:S03]  /*19100*/  IMAD.U32 R0, RZ, RZ, UR46 ;  /* 0x0000002eff007e24 */ /* 0x000fc6000f8e00ff */
[----:B------:R-:W-:Y:S02]  /*19110*/  ISETP.NE.AND P1, PT, R2, RZ, PT ;  /* 0x000000ff0200720c */ /* 0x000fe40003f25270 */
[----:B------:R-:W-:-:S11]  /*19120*/  ISETP.NE.AND P0, PT, R0, 0x3, PT ;  /* 0x000000030000780c */ /* 0x000fd60003f05270 */
        /* <DEDUP_REMOVED lines=13> */
[----:B------:R0:W-:Y:S02]  /*19200*/  STL [R1+0x20], R0 ;  /* 0x0000200001007387 */ /* 0x0001e40000100800 */
.L_x_14782:
[----:B------:R-:W-:Y:S05]  /*19210*/  BSYNC B0 ;  /* 0x0000000000007941 */ /* 0x000fea0003800000 */
.L_x_14781:
[----:B------:R-:W-:Y:S05]  /*19220*/  @!P0 BRA `(.L_x_14783) ;  /* 0x0000000000048947 */ /* 0x000fea0003800000 */
[----:B------:R-:W-:Y:S01]  /*19230*/  BPT.TRAP 0x1 ;  /* 0x000000040000795c */ /* 0x000fe20000300000 */
.L_x_14783:
[----:B------:R-:W2:Y:S04]  /*19240*/  LDL R2, [R1+0x10] ;  /* 0x0000100001027983 */ /* 0x000ea80000100800 */
[----:B0-----:R-:W3:Y:S01]  /*19250*/  LDL R0, [R1+0x4] ;  /* 0x0000040001007983 */ /* 0x001ee20000100800 */
[----:B------:R-:W-:Y:S01]  /*19260*/  BSSY B0, `(.L_x_14784) ;  /* 0x0000006000007945 */ /* 0x000fe20003800000 */
[----:B--2---:R-:W-:-:S04]  /*19270*/  LOP3.LUT R3, R2, 0x1, RZ, 0x3c, !PT ;  /* 0x0000000102037812 */ /* 0x004fc800078e3cff */
[----:B------:R-:W-:Y:S01]  /*19280*/  SHF.L.U32 R3, R3, 0x1f, RZ ;  /* 0x0000001f03037819 */ /* 0x000fe200000006ff */
[----:B---3--:R-:W-:-:S04]  /*19290*/  IMAD R0, R0, 0x8, R17 ;  /* 0x0000000800007824 */ /* 0x008fc800078e0211 */
[----:B------:R-:W0:Y:S02]  /*192a0*/  SYNCS.PHASECHK.TRANS64.TRYWAIT P1, [R0+URZ+0x13270], R3 ;  /* 0x01327003000075a7 */ /* 0x000e24000802017f */
[----:B0-----:R-:W-:Y:S05]  /*192b0*/  @!P1 BRA `(.L_x_14785) ;  /* 0x0000004000849947 */ /* 0x001fea0003800000 */
.L_x_14888:
[----:B------:R-:W-:Y:S05]  /*192c0*/  BSYNC B0 ;  /* 0x0000000000007941 */ /* 0x000fea0003800000 */
.L_x_14784:
[----:B------:R-:W-:-:S05]  /*192d0*/  IMAD.U32 R2, RZ, RZ, UR44 ;  /* 0x0000002cff027e24 */ /* 0x000fca000f8e00ff */
[----:B------:R-:W-:-:S13]  /*192e0*/  ISETP.NE.AND P1, PT, R2, 0x3, PT ;  /* 0x000000030200780c */ /* 0x000fda0003f25270 */
[----:B------:R-:W-:Y:S05]  /*192f0*/  @!P1 BRA `(.L_x_14786) ;  /* 0x0000000000049947 */ /* 0x000fea0003800000 */
[----:B------:R-:W-:Y:S01]  /*19300*/  BPT.TRAP 0x1 ;  /* 0x000000040000795c */ /* 0x000fe20000300000 */
.L_x_14786:
[----:B------:R-:W0:Y:S02]  /*19310*/  LDL R2, [R1+0x10] ;  /* 0x0000100001027983 */ /* 0x000e240000100800 */
[----:B0-----:R-:W-:-:S04]  /*19320*/  SHF.L.U32 R3, R2, 0x1f, RZ ;  /* 0x0000001f02037819 */ /* 0x001fc800000006ff */
[----:B------:R-:W0:Y:S02]  /*19330*/  SYNCS.PHASECHK.TRANS64.TRYWAIT P1, [R0+URZ+0x13260], R3 ;  /* 0x01326003000075a7 */ /* 0x000e24000802017f */
[----:B0-----:R-:W-:Y:S05]  /*19340*/  @!P1 BRA `(.L_x_14787) ;  /* 0x0000004000749947 */ /* 0x001fea0003800000 */
.L_x_14889:
[----:B------:R-:W2:Y:S01]  /*19350*/  LDL R14, [R1+0x4] ;  /* 0x00000400010e7983 */ /* 0x000ea20000100800 */
[----:B------:R-:W-:Y:S05]  /*19360*/  WARPSYNC.ALL ;  /* 0x0000000000007948 */ /* 0x000fea0003800000 */
[----:B------:R-:W-:-:S05]  /*19370*/  IMAD.U32 R15, RZ, RZ, UR44 ;  /* 0x0000002cff0f7e24 */ /* 0x000fca000f8e00ff */
[----:B------:R-:W-:Y:S01]  /*19380*/  ISETP.NE.AND P1, PT, R15, 0x3, PT ;  /* 0x000000030f00780c */ /* 0x000fe20003f25270 */
[----:B--2---:R-:W-:-:S05]  /*19390*/  IMAD R2, R14, 0x2800, RZ ;  /* 0x000028000e027824 */ /* 0x004fca00078e02ff */
[C---:B------:R-:W-:Y:S02]  /*193a0*/  LOP3.LUT R4, R2.reuse, R24, RZ, 0xfc, !PT ;  /* 0x0000001802047212 */ /* 0x040fe400078efcff */
[----:B0-----:R-:W-:-:S03]  /*193b0*/  LOP3.LUT R3, R2, R23, RZ, 0xfc, !PT ;  /* 0x0000001702037212 */ /* 0x001fc600078efcff */
[----:B------:R-:W-:Y:S02]  /*193c0*/  IMAD.IADD R5, R17, 0x1, R4 ;  /* 0x0000000111057824 */ /* 0x000fe400078e0204 */
[----:B------:R-:W-:Y:S02]  /*193d0*/  IMAD.IADD R12, R22, 0x1, R3 ;  /* 0x00000001160c7824 */ /* 0x000fe400078e0203 */
[----:B------:R-:W-:Y:S02]  /*193e0*/  VIADD R3, R2, 0x800 ;  /* 0x0000080002037836 */ /* 0x000fe40000000000 */
[----:B------:R-:W0:Y:S02]  /*193f0*/  LDSM.16.MT88.4 R4, [R5+0x6000] ;  /* 0x006000000504783b */ /* 0x000e240000004200 */
[C-C-:B0-----:R-:W-:Y:S02]  /*19400*/  PRMT R8, R4.reuse, 0x6420, R5.reuse ;  /* 0x0000642004087816 */ /* 0x141fe40000000005 */
[----:B------:R-:W-:-:S02]  /*19410*/  PRMT R9, R4, 0x7531, R5 ;  /* 0x0000753104097816 */ /* 0x000fc40000000005 */
        /* <DEDUP_REMOVED lines=8> */
[----:B------:R-:W-:Y:S01]  /*194a0*/  VIADD R3, R2, 0x1000 ;  /* 0x0000100002037836 */ /* 0x000fe20000000000 */
[C-C-:B0-----:R-:W-:Y:S02]  /*194b0*/  PRMT R8, R4.reuse, 0x6420, R5.reuse ;  /* 0x0000642004087816 */ /* 0x141fe40000000005 */
        /* <DEDUP_REMOVED lines=8> */
[----:B------:R-:W1:Y:S01]  /*19540*/  LDSM.16.MT88.4 R4, [R5+0x6000] ;  /* 0x006000000504783b */ /* 0x000e620000004200 */
[C---:B------:R-:W-:Y:S02]  /*19550*/  VIADD R3, R2.reuse, 0x1800 ;  /* 0x0000180002037836 */ /* 0x040fe40000000000 */
[----:B------:R-:W-:-:S05]  /*19560*/  VIADD R2, R2, 0x2000 ;  /* 0x0000200002027836 */ /* 0x000fca0000000000 */
[----:B0-----:R-:W-:-:S05]  /*19570*/  LOP3.LUT R13, R2, R23, RZ, 0xfc, !PT ;  /* 0x00000017020d7212 */ /* 0x001fca00078efcff */
[----:B------:R-:W-:Y:S01]  /*19580*/  IMAD.IADD R13, R22, 0x1, R13 ;  /* 0x00000001160d7824 */ /* 0x000fe200078e020d */
[C-C-:B-1----:R-:W-:Y:S02]  /*19590*/  PRMT R8, R4.reuse, 0x6420, R5.reuse ;  /* 0x0000642004087816 */ /* 0x142fe40000000005 */
        /* <DEDUP_REMOVED lines=30> */
.L_x_14788:
[----:B-1----:R1:W-:Y:S01]  /*19780*/  SYNCS.ARRIVE.TRANS64.A1T0 RZ, [R0+URZ+0x13250], RZ ;  /* 0x013250ff00ff79a7 */ /* 0x0023e2000810003f */
[----:B------:R-:W-:Y:S06]  /*19790*/  BAR.SYNC.DEFER_BLOCKING 0x2, 0x80 ;  /* 0x0082000000007b1d */ /* 0x000fec0000010000 */
[----:B------:R-:W-:Y:S05]  /*197a0*/  @!P0 BRA `(.L_x_14789) ;  /* 0x0000000000048947 */ /* 0x000fea0003800000 */
[----:B------:R-:W-:Y:S01]  /*197b0*/  BPT.TRAP 0x1 ;  /* 0x000000040000795c */ /* 0x000fe20000300000 */
.L_x_14789:
        /* <DEDUP_REMOVED lines=12> */
.L_x_14730:
[----:B------:R-:W-:Y:S05]  /*19880*/  BSYNC B7 ;  /* 0x0000000000077941 */ /* 0x000fea0003800000 */
.L_x_14728:
[----:B------:R-:W-:-:S13]  /*19890*/  LOP3.LUT P0, RZ, R16, 0x20, RZ, 0xc0, !PT ;  /* 0x0000002010ff7812 */ /* 0x000fda000780c0ff */
[----:B------:R-:W-:Y:S05]  /*198a0*/  @!P0 BRA `(.L_x_14790) ;  /* 0x0000000000348947 */ /* 0x000fea0003800000 */
[----:B------:R-:W0:Y:S08]  /*198b0*/  S2UR UR4, SR_CgaCtaId ;  /* 0x00000000000479c3 */ /* 0x000e300000008800 */
[----:B------:R-:W-:Y:S01]  /*198c0*/  BAR.SYNC.DEFER_BLOCKING 0x5, 0x200 ;  /* 0x0148000000007b1d */ /* 0x000fe20000010000 */
[----:B------:R-:W-:Y:S01]  /*198d0*/  MOV R17, 0x400 ;  /* 0x0000040000117802 */ /* 0x000fe20000000f00 */
[----:B01----:R-:W-:-:S05]  /*198e0*/  IMAD.U32 R0, RZ, RZ, UR4 ;  /* 0x00000004ff007e24 */ /* 0x003fca000f8e00ff */
        /* <DEDUP_REMOVED lines=9> */
.L_x_14790:
[----:B01----:R-:W2:Y:S01]  /*19980*/  LDL.LU R0, [R1+0x20] ;  /* 0x0000200001007983 */ /* 0x003ea20000300800 */
        /* <DEDUP_REMOVED lines=30> */
[----:B0-----:R-:W-:Y:S02]  /*19b70*/  SEL R3, R8, RZ, P3 ;  /* 0x000000ff08037207 */ /* 0x001fe40001800000 */
[----:B------:R-:W0:Y:S03]  /*19b80*/  LDC R8, c[0x0][0xc38] ;  /* 0x00030e00ff087b82 */ /* 0x000e260000000800 */
[----:B------:R-:W-:Y:S02]  /*19b90*/  IMAD.IADD R2, R6, 0x1, R3 ;  /* 0x0000000106027824 */ /* 0x000fe400078e0203 */
[----:B------:R-:W-:Y:S04]  /*19ba0*/  SHFL.IDX PT, R6, R10, RZ, 0x1f ;  /* 0x00001fff0a067589 */ /* 0x000fe800000e0000 */
        /* <DEDUP_REMOVED lines=12> */
.L_x_14794:
        /* <DEDUP_REMOVED lines=40> */
.L_x_14792:
        /* <DEDUP_REMOVED lines=8> */
[----:B------:R0:W1:Y:S04]  /*19f70*/  SHFL.IDX PT, R5, R5, R2, 0x1f ;  /* 0x00001f0205057589 */ /* 0x00006800000e0000 */
[----:B------:R0:W2:Y:S01]  /*19f80*/  SHFL.IDX PT, R0, R0, R11, 0x1f ;  /* 0x00001f0b00007589 */ /* 0x0000a200000e0000 */
[----:B------:R-:W-:Y:S05]  /*19f90*/  @!P0 BRA `(.L_x_14795) ;  /* 0x00000000000c8947 */ /* 0x000fea0003800000 */
[----:B------:R-:W-:-:S06]  /*19fa0*/  UIADD3 UR5, UR4, -0x1, URZ ;  /* 0xffffffff04057890 */ /* 0x000fcc000fffe03f */
[----:B0-----:R-:W-:-:S05]  /*19fb0*/  IMAD.U32 R2, RZ, RZ, UR5 ;  /* 0x00000005ff027e24 */ /* 0x001fca000f8e00ff */
[----:B------:R3:W4:Y:S02]  /*19fc0*/  SHFL.IDX PT, R7, R3, R2, 0x1f ;  /* 0x00001f0203077589 */ /* 0x00072400000e0000 */
.L_x_14795:
[----:B---34-:R-:W-:Y:S01]  /*19fd0*/  IMAD R3, R7, R8, R9 ;  /* 0x0000000807037224 */ /* 0x018fe200078e0209 */
[----:B-1----:R-:W-:Y:S01]  /*19fe0*/  ISETP.NE.AND P0, PT, R5, 0x1, PT ;  /* 0x000000010500780c */ /* 0x002fe20003f05270 */
[----:B------:R-:W-:Y:S02]  /*19ff0*/  UIADD3 UR41, UR4, UR41, URZ ;  /* 0x0000002904297290 */ /* 0x000fe4000fffe03f */
[----:B------:R-:W-:Y:S01]  /*1a000*/  IMAD.IADD R4, R6, 0x1, -R3 ;  /* 0x0000000106047824 */ /* 0x000fe200078e0a03 */
[----:B------:R1:W-:Y:S09]  /*1a010*/  STL [R1+0x20], R3 ;  /* 0x0000200301007387 */ /* 0x0003f20000100800 */
[----:B------:R-:W-:Y:S05]  /*1a020*/  @!P0 BRA `(.L_x_14796) ;  /* 0x0000000000e08947 */ /* 0x000fea0003800000 */
[----:B--2---:R-:W-:Y:S01]  /*1a030*/  IABS R6, R0 ;  /* 0x0000000000067213 */ /* 0x004fe20000000000 */
[----:B0-----:R-:W-:-:S03]  /*1a040*/  IMAD.MOV.U32 R2, RZ, RZ, RZ ;  /* 0x000000ffff027224 */ /* 0x001fc600078e00ff */
[----:B------:R-:W0:Y:S08]  /*1a050*/  I2F.RP R8, R6 ;  /* 0x0000000600087306 */ /* 0x000e300000209400 */
[----:B0-----:R-:W0:Y:S02]  /*1a060*/  MUFU.RCP R8, R8 ;  /* 0x0000000800087308 */ /* 0x001e240000001000 */
[----:B0-----:R-:W-:Y:S01]  /*1a070*/  VIADD R9, R8, 0xffffffe ;  /* 0x0ffffffe08097836 */ /* 0x001fe20000000000 */
[----:B------:R-:W-:-:S05]  /*1a080*/  IABS R8, R0 ;  /* 0x0000000000087213 */ /* 0x000fca0000000000 */
[----:B-1----:R0:W1:Y:S01]  /*1a090*/  F2I.FTZ.U32.TRUNC.NTZ R3, R9 ;  /* 0x0000000900037305 */ /* 0x002062000021f000 */
[----:B------:R-:W-:Y:S01]  /*1a0a0*/  IMAD.MOV R11, RZ, RZ, -R8 ;  /* 0x000000ffff0b7224 */ /* 0x000fe200078e0a08 */
[----:B0-----:R-:W-:Y:S01]  /*1a0b0*/  IABS R9, R4 ;  /* 0x0000000400097213 */ /* 0x001fe20000000000 */
[----:B-1----:R-:W-:-:S04]  /*1a0c0*/  IMAD.MOV R7, RZ, RZ, -R3 ;  /* 0x000000ffff077224 */ /* 0x002fc800078e0a03 */
[----:B------:R-:W-:-:S04]  /*1a0d0*/  IMAD R7, R7, R6, RZ ;  /* 0x0000000607077224 */ /* 0x000fc800078e02ff */
[----:B------:R-:W-:Y:S01]  /*1a0e0*/  IMAD.HI.U32 R3, R3, R7, R2 ;  /* 0x0000000703037227 */ /* 0x000fe200078e0002 */
[----:B------:R-:W-:-:S04]  /*1a0f0*/  IABS R7, R5 ;  /* 0x0000000500077213 */ /* 0x000fc80000000000 */
[----:B------:R-:W0:Y:S01]  /*1a100*/  I2F.RP R10, R7 ;  /* 0x00000007000a7306 */ /* 0x000e220000209400 */
[----:B------:R-:W-:-:S04]  /*1a110*/  IMAD.HI.U32 R8, R3, R9, RZ ;  /* 0x0000000903087227 */ /* 0x000fc800078e00ff */
[----:B------:R-:W-:-:S05]  /*1a120*/  IMAD R9, R8, R11, R9 ;  /* 0x0000000b08097224 */ /* 0x000fca00078e0209 */
[----:B------:R-:W-:Y:S01]  /*1a130*/  ISETP.GT.U32.AND P1, PT, R6, R9, PT ;  /* 0x000000090600720c */ /* 0x000fe20003f24070 */
[----:B0-----:R-:W0:-:S12]  /*1a140*/  MUFU.RCP R2, R10 ;  /* 0x0000000a00027308 */ /* 0x001e180000001000 */
[----:B------:R-:W-:Y:S02]  /*1a150*/  @!P1 IMAD.IADD R9, R9, 0x1, -R6 ;  /* 0x0000000109099824 */ /* 0x000fe400078e0a06 */
[----:B------:R-:W-:Y:S01]  /*1a160*/  @!P1 VIADD R8, R8, 0x1 ;  /* 0x0000000108089836 */ /* 0x000fe20000000000 */
        /* <DEDUP_REMOVED lines=31> */
[----:B------:R-:W-:-:S04]  /*1a360*/  IMAD.MOV R3, RZ, RZ, -R8 ;  /* 0x000000ffff037224 */ /* 0x000fc800078e0a08 */
[----:B------:R-:W-:Y:S02]  /*1a370*/  IMAD R2, R0, R3, R4 ;  /* 0x0000000300027224 */ /* 0x000fe400078e0204 */
[----:B------:R-:W-:-:S05]  /*1a380*/  IMAD R3, R5, 0x10000, R6 ;  /* 0x0001000005037824 */ /* 0x000fca00078e0206 */
[----:B------:R1:W-:Y:S01]  /*1a390*/  STL [R1+0x28], R3 ;  /* 0x0000280301007387 */ /* 0x0003e20000100800 */
[----:B------:R-:W-:Y:S05]  /*1a3a0*/  BRA `(.L_x_14797) ;  /* 0x0000000400007947 */ /* 0x000fea0003800000 */
.L_x_14796:
[----:B------:R-:W-:Y:S02]  /*1a3b0*/  ULDC.64 UR4, c[0x0][0xc90] ;  /* 0x0003240000047ab9 */ /* 0x000fe40000000a00 */
[----:B------:R-:W-:-:S06]  /*1a3c0*/  UIMAD.WIDE UR4, UR41, 0x4, UR4 ;  /* 0x00000004290478a5 */ /* 0x000fcc000f8e0204 */
[----:B0-----:R-:W-:Y:S02]  /*1a3d0*/  IMAD.U32 R2, RZ, RZ, UR4 ;  /* 0x00000004ff027e24 */ /* 0x001fe4000f8e00ff */
[----:B-1----:R-:W-:-:S05]  /*1a3e0*/  IMAD.U32 R3, RZ, RZ, UR5 ;  /* 0x00000005ff037e24 */ /* 0x002fca000f8e00ff */
        /* <DEDUP_REMOVED lines=36> */
[----:B0-----:R-:W-:Y:S01]  /*1a630*/  VIADD R3, R9, 0xffffffe ;  /* 0x0ffffffe09037836 */ /* 0x001fe20000000000 */
[----:B------:R-:W-:-:S05]  /*1a640*/  IABS R9, R7 ;  /* 0x0000000700097213 */ /* 0x000fca0000000000 */
[----:B------:R-:W0:Y:S02]  /*1a650*/  F2I.FTZ.U32.TRUNC.NTZ R3, R3 ;  /* 0x0000000300037305 */ /* 0x000e24000021f000 */
[----:B0-----:R-:W-:-:S04]  /*1a660*/  IMAD.MOV R5, RZ, RZ, -R3 ;  /* 0x000000ffff057224 */ /* 0x001fc800078e0a03 */
[----:B------:R-:W-:-:S04]  /*1a670*/  IMAD R5, R5, R8, RZ ;  /* 0x0000000805057224 */ /* 0x000fc800078e02ff */
        /* <DEDUP_REMOVED lines=17> */
[----:B------:R-:W-:-:S05]  /*1a790*/  IMAD R3, R2, R7, R3 ;  /* 0x0000000702037224 */ /* 0x000fca00078e0203 */
[----:B------:R0:W-:Y:S02]  /*1a7a0*/  STL [R1+0x28], R3 ;  /* 0x0000280301007387 */ /* 0x0001e40000100800 */
.L_x_14797:
[----:B01----:R-:W-:-:S05]  /*1a7b0*/  LOP3.LUT R3, RZ, R2, RZ, 0x33, !PT ;  /* 0x00000002ff037212 */ /* 0x003fca00078e33ff */
[----:B------:R-:W-:-:S05]  /*1a7c0*/  IMAD.IADD R0, R0, 0x1, R3 ;  /* 0x0000000100007824 */ /* 0x000fca00078e0203 */
[----:B------:R1:W-:Y:S01]  /*1a7d0*/  STL [R1+0x24], R0 ;  /* 0x0000240001007387 */ /* 0x0003e20000100800 */
[----:B------:R-:W-:Y:S05]  /*1a7e0*/  BRA `(.L_x_14798) ;  /* 0x0000000000107947 */ /* 0x000fea0003800000 */
.L_x_14793:
[----:B------:R0:W-:Y:S01]  /*1a7f0*/  STL [R1+0x20], R6 ;  /* 0x0000200601007387 */ /* 0x0001e20000100800 */
[----:B------:R-:W-:-:S03]  /*1a800*/  ULDC UR41, c[0x0][0xc3c] ;  /* 0x00030f0000297ab9 */ /* 0x000fc60000000800 */
[----:B------:R0:W-:Y:S04]  /*1a810*/  STL [R1+0x24], RZ ;  /* 0x000024ff01007387 */ /* 0x0001e80000100800 */
[----:B------:R0:W-:Y:S02]  /*1a820*/  STL [R1+0x28], RZ ;  /* 0x000028ff01007387 */ /* 0x0001e40000100800 */
.L_x_14798:
[----:B------:R-:W2:Y:S04]  /*1a830*/  LDL R3, [R1+0x24] ;  /* 0x0000240001037983 */ /* 0x000ea80000100800 */
[----:B------:R-:W3:Y:S04]  /*1a840*/  LDL R2, [R1+0x28] ;  /* 0x0000280001027983 */ /* 0x000ee80000100800 */
[----:B------:R-:W4:Y:S01]  /*1a850*/  LDL R4, [R1+0x20] ;  /* 0x0000200001047983 */ /* 0x000f220000100800 */
        /* <DEDUP_REMOVED lines=16> */
.L_x_14791:
[----:B------:R-:W-:Y:S02]  /*1a960*/  ULDC UR4, c[0x0][0xc3c] ;  /* 0x00030f0000047ab9 */ /* 0x000fe40000000800 */
[----:B------:R-:W-:-:S06]  /*1a970*/  UISETP.GE.AND UP0, UPT, UR41, UR4, UPT ;  /* 0x000000042900728c */ /* 0x000fcc000bf06270 */
[----:B------:R-:W-:-:S13]  /*1a980*/  PLOP3.LUT P0, PT, PT, PT, UP0, 0x80, 0x0 ;  /* 0x000000000000781c */ /* 0x000fda0003f0f008 */
[----:B------:R-:W-:Y:S05]  /*1a990*/  @!P0 BRA `(.L_x_14799) ;  /* 0xffffff9c00848947 */ /* 0x000fea000383ffff */
.L_x_14717:
[----:B------:R-:W3:Y:S01]  /*1a9a0*/  LDL.LU R0, [R1+0x34] ;  /* 0x0000340001007983 */ /* 0x000ee20000300800 */
        /* <DEDUP_REMOVED lines=11> */
.L_x_14890:
[----:B------:R-:W-:Y:S05]  /*1aa60*/  BSYNC B0 ;  /* 0x0000000000007941 */ /* 0x000fea0003800000 */
.L_x_14800:
[----:B------:R-:W-:-:S03]  /*1aa70*/  UMOV UR4, 0xffffffff ;  /* 0xffffffff00047882 */ /* 0x000fc60000000000 */
[----:B------:R-:W-:Y:S05]  /*1aa80*/  BRA.DIV UR4, `(.L_x_14802) ;  /* 0x0000002a04cc7947 */ /* 0x000fea000b800000 */
[----:B0-----:R-:W0:Y:S02]  /*1aa90*/  S2R R0, SR_TID.X ;  /* 0x0000000000007919 */ /* 0x001e240000002100 */
[----:B0-----:R-:W-:-:S04]  /*1aaa0*/  SHF.R.U32.HI R0, RZ, 0x5, R0 ;  /* 0x00000005ff007819 */ /* 0x001fc80000011600 */
[----:B------:R-:W-:-:S05]  /*1aab0*/  LOP3.LUT R0, R0, 0x3, RZ, 0xc0, !PT ;  /* 0x0000000300007812 */ /* 0x000fca00078ec0ff */
[----:B------:R0:W1:Y:S02]  /*1aac0*/  SHFL.IDX PT, R14, R0, RZ, 0x1f ;  /* 0x00001fff000e7589 */ /* 0x00006400000e0000 */
.L_x_14893:
[----:B-1----:R-:W-:Y:S01]  /*1aad0*/  ISETP.NE.AND P0, PT, R14, RZ, PT ;  /* 0x000000ff0e00720c */ /* 0x002fe20003f05270 */
[----:B------:R-:W-:-:S12]  /*1aae0*/  BSSY B0, `(.L_x_14803) ;  /* 0x000002f000007945 */ /* 0x000fd80003800000 */
[----:B------:R-:W-:Y:S05]  /*1aaf0*/  @P0 BRA `(.L_x_14804) ;  /* 0x0000000000b40947 */ /* 0x000fea0003800000 */
[----:B------:R-:W-:-:S03]  /*1ab00*/  UMOV UR4, 0xffffffff ;  /* 0xffffffff00047882 */ /* 0x000fc60000000000 */
[----:B------:R-:W-:Y:S05]  /*1ab10*/  BRA.DIV UR4, `(.L_x_14805) ;  /* 0x0000002a04dc7947 */ /* 0x000fea000b800000 */
[----:B------:R-:W-:-:S13]  /*1ab20*/  ELECT P6, URZ, PT ;  /* 0x00000000003f782f */ /* 0x000fda00038c0000 */
.L_x_14896:
[----:B------:R-:W-:Y:S05]  /*1ab30*/  @!P6 BRA `(.L_x_14804) ;  /* 0x0000000000a4e947 */ /* 0x000fea0003800000 */
[----:B------:R-:W-:-:S06]  /*1ab40*/  ULOP3.LUT UR4, UR36, 0x2, URZ, 0xfc, !UPT ;  /* 0x0000000224047892 */ /* 0x000fcc000f8efc3f */
[----:B0-----:R-:W-:-:S05]  /*1ab50*/  IMAD.U32 R0, RZ, RZ, UR4 ;  /* 0x00000004ff007e24 */ /* 0x001fca000f8e00ff */
[----:B------:R-:W-:-:S13]  /*1ab60*/  ISETP.NE.AND P0, PT, R0, 0x3, PT ;  /* 0x000000030000780c */ /* 0x000fda0003f05270 */
[----:B------:R-:W-:Y:S05]  /*1ab70*/  @!P0 BRA `(.L_x_14806) ;  /* 0x0000000000048947 */ /* 0x000fea0003800000 */
[----:B------:R-:W-:Y:S01]  /*1ab80*/  BPT.TRAP 0x1 ;  /* 0x000000040000795c */ /* 0x000fe20000300000 */
.L_x_14806:
[----:B------:R-:W2:Y:S04]  /*1ab90*/  LDL R2, [R1+0x10] ;  /* 0x0000100001027983 */ /* 0x000ea80000100800 */
[----:B------:R-:W3:Y:S01]  /*1aba0*/  LDL.LU R0, [R1+0x4] ;  /* 0x0000040001007983 */ /* 0x000ee20000300800 */
[----:B--2---:R-:W-:Y:S01]  /*1abb0*/  SHF.L.U32 R3, R2, 0x1f, RZ ;  /* 0x0000001f02037819 */ /* 0x004fe200000006ff */
[C---:B---3--:R-:W-:Y:S02]  /*1abc0*/  IMAD R4, R0.reuse, 0x8, R5 ;  /* 0x0000000800047824 */ /* 0x048fe400078e0205 */
[----:B------:R-:W-:Y:S02]  /*1abd0*/  VIADD R0, R0, 0x1 ;  /* 0x0000000100007836 */ /* 0x000fe40000000000 */
[----:B------:R-:W0:Y:S03]  /*1abe0*/  SYNCS.PHASECHK.TRANS64.TRYWAIT P1, [R4+URZ+0x13240], R3 ;  /* 0x01324003040075a7 */ /* 0x000e26000802017f */
[----:B------:R-:W-:-:S04]  /*1abf0*/  ISETP.NE.AND P2, PT, R0, 0x2, PT ;  /* 0x000000020000780c */ /* 0x000fc80003f45270 */
[----:B------:R-:W-:Y:S01]  /*1ac00*/  SEL R2, RZ, 0x1, P2 ;  /* 0x00000001ff027807 */ /* 0x000fe20001000000 */
[----:B0-----:R-:W-:Y:S08]  /*1ac10*/  @!P1 BRA `(.L_x_14807) ;  /* 0x0000002800bc9947 */ /* 0x001ff00003800000 */
.L_x_14897:
[----:B------:R-:W2:Y:S01]  /*1ac20*/  LDL.LU R6, [R1+0x10] ;  /* 0x0000100001067983 */ /* 0x000ea20000300800 */
[----:B------:R-:W-:Y:S02]  /*1ac30*/  SEL R0, R0, RZ, P2 ;  /* 0x000000ff00007207 */ /* 0x000fe40001000000 */
[----:B--2---:R-:W-:Y:S01]  /*1ac40*/  LOP3.LUT R2, R6, R2, RZ, 0x3c, !PT ;  /* 0x0000000206027212 */ /* 0x004fe200078e3cff */
[----:B------:R-:W-:Y:S06]  /*1ac50*/  @!P0 BRA `(.L_x_14808) ;  /* 0x0000000000048947 */ /* 0x000fec0003800000 */
[----:B------:R-:W-:Y:S01]  /*1ac60*/  BPT.TRAP 0x1 ;  /* 0x000000040000795c */ /* 0x000fe20000300000 */
.L_x_14808:
[----:B------:R-:W-:Y:S01]  /*1ac70*/  IMAD R5, R0, 0x8, R5 ;  /* 0x0000000800057824 */ /* 0x000fe200078e0205 */
[----:B------:R-:W-:-:S04]  /*1ac80*/  SHF.L.U32 R0, R2, 0x1f, RZ ;  /* 0x0000001f02007819 */ /* 0x000fc800000006ff */
[----:B------:R-:W1:Y:S02]  /*1ac90*/  SYNCS.PHASECHK.TRANS64.TRYWAIT P1, [R5+URZ+0x13240], R0 ;  /* 0x01324000050075a7 */ /* 0x000e64000802017f */
[----:B-1----:R-:W-:Y:S05]  /*1aca0*/  @!P1 BRA `(.L_x_14809) ;  /* 0x0000002800ac9947 */ /* 0x002fea0003800000 */
.L_x_14898:
[----:B------:R-:W-:Y:S05]  /*1acb0*/  @!P0 BRA `(.L_x_14810) ;  /* 0x0000000000048947 */ /* 0x000fea0003800000 */
[----:B------:R-:W-:Y:S01]  /*1acc0*/  BPT.TRAP 0x1 ;  /* 0x000000040000795c */ /* 0x000fe20000300000 */
.L_x_14810:
[----:B------:R-:W2:Y:S02]  /*1acd0*/  SYNCS.PHASECHK.TRANS64.TRYWAIT P1, [R4+URZ+0x13260], R3 ;  /* 0x01326003040075a7 */ /* 0x000ea4000802017f */
[----:B--2---:R-:W-:Y:S05]  /*1ace0*/  @!P1 BRA `(.L_x_14811) ;  /* 0x0000002800b09947 */ /* 0x004fea0003800000 */
.L_x_14899:
[----:B------:R-:W-:Y:S05]  /*1acf0*/  @!P0 BRA `(.L_x_14812) ;  /* 0x0000000000048947 */ /* 0x000fea0003800000 */
[----:B------:R-:W-:Y:S01]  /*1ad00*/  BPT.TRAP 0x1 ;  /* 0x000000040000795c */ /* 0x000fe20000300000 */
.L_x_14812:
[----:B------:R-:W3:Y:S02]  /*1ad10*/  SYNCS.PHASECHK.TRANS64.TRYWAIT P1, [R5+URZ+0x13260], R0 ;  /* 0x01326000050075a7 */ /* 0x000ee4000802017f */
[----:B---3--:R-:W-:Y:S05]  /*1ad20*/  @!P1 BRA `(.L_x_14813) ;  /* 0x0000002800b49947 */ /* 0x008fea0003800000 */
.L_x_14900:
[----:B------:R-:W-:Y:S05]  /*1ad30*/  @!P0 BRA `(.L_x_14814) ;  /* 0x0000000000048947 */ /* 0x000fea0003800000 */
[----:B------:R-:W-:Y:S01]  /*1ad40*/  BPT.TRAP 0x1 ;  /* 0x000000040000795c */ /* 0x000fe20000300000 */
.L_x_14814:
[----:B------:R-:W4:Y:S02]  /*1ad50*/  SYNCS.PHASECHK.TRANS64.TRYWAIT P1, [R4+URZ+0x13280], R3 ;  /* 0x01328003040075a7 */ /* 0x000f24000802017f */
[----:B----4-:R-:W-:Y:S05]  /*1ad60*/  @!P1 BRA `(.L_x_14815) ;  /* 0x0000002800b89947 */ /* 0x010fea0003800000 */
.L_x_14901:
[----:B------:R-:W-:Y:S05]  /*1ad70*/  @!P0 BRA `(.L_x_14816) ;  /* 0x0000000000048947 */ /* 0x000fea0003800000 */
[----:B------:R-:W-:Y:S01]  /*1ad80*/  BPT.TRAP 0x1 ;  /* 0x000000040000795c */ /* 0x000fe20000300000 */
.L_x_14816:
[----:B------:R0:W0:Y:S02]  /*1ad90*/  SYNCS.PHASECHK.TRANS64.TRYWAIT P0, [R5+URZ+0x13280], R0 ;  /* 0x01328000050075a7 */ /* 0x000024000800017f */
[----:B0-----:R-:W-:Y:S05]  /*1ada0*/  @!P0 NANOSLEEP.SYNCS 0x989680 ;  /* 0x009896800000895d */ /* 0x001fea0003900000 */
[----:B------:R-:W0:Y:S02]  /*1adb0*/  @!P0 SYNCS.PHASECHK.TRANS64 P0, [R5+URZ+0x13280], R0 ;  /* 0x01328000050085a7 */ /* 0x000e24000800007f */
[----:B0-----:R-:W-:Y:S05]  /*1adc0*/  @!P0 BRA `(.L_x_14816) ;  /* 0xfffffffc00f08947 */ /* 0x001fea000383ffff */
.L_x_14804:
[----:B------:R-:W-:Y:S05]  /*1add0*/  BSYNC B0 ;  /* 0x0000000000007941 */ /* 0x000fea0003800000 */
.L_x_14803:
[----:B------:R-:W-:Y:S05]  /*1ade0*/  EXIT ;  /* 0x000000000000794d */ /* 0x000fea0003800000 */
.L_x_14621:
[----:B0-----:R-:W-:-:S04]  /*1adf0*/  IMAD.U32 R3, RZ, RZ, UR45 ;  /* 0x0000002dff037e24 */ /* 0x001fc8000f8e00ff */
[----:B------:R0:W1:Y:S03]  /*1ae00*/  SYNCS.PHASECHK.TRANS64.TRYWAIT P1, [R3+URZ+0x13200], R0 ;  /* 0x01320000030075a7 */ /* 0x000066000802017f */
[----:B-1----:R-:W-:Y:S05]  /*1ae10*/  @!P1 NANOSLEEP.SYNCS 0x989680 ;  /* 0x009896800000995d */ /* 0x002fea0003900000 */
[----:B------:R-:W1:Y:S02]  /*1ae20*/  @!P1 SYNCS.PHASECHK.TRANS64 P1, [R3+URZ+0x13200], R0 ;  /* 0x01320000030095a7 */ /* 0x000e64000802007f */
[----:B-1----:R-:W-:Y:S05]  /*1ae30*/  @!P1 BRA `(.L_x_14621) ;  /* 0xfffffffc00ec9947 */ /* 0x002fea000383ffff */
[----:B------:R-:W-:Y:S05]  /*1ae40*/  BRA `(.L_x_14817) ;  /* 0xfffffe7000207947 */ /* 0x000fea000383ffff */
.L_x_14625:
[----:B-1----:R1:W2:Y:S02]  /*1ae50*/  SYNCS.PHASECHK.TRANS64.TRYWAIT P1, [R3+URZ+0x13230], R0 ;  /* 0x01323000030075a7 */ /* 0x0022a4000802017f */
[----:B--2---:R-:W-:Y:S05]  /*1ae60*/  @!P1 NANOSLEEP.SYNCS 0x989680 ;  /* 0x009896800000995d */ /* 0x004fea0003900000 */
[----:B------:R-:W2:Y:S02]  /*1ae70*/  @!P1 SYNCS.PHASECHK.TRANS64 P1, [R3+URZ+0x13230], R0 ;  /* 0x01323000030095a7 */ /* 0x000ea4000802007f */
[----:B--2---:R-:W-:Y:S05]  /*1ae80*/  @!P1 BRA `(.L_x_14625) ;  /* 0xfffffffc00f09947 */ /* 0x004fea000383ffff */
[----:B------:R-:W-:Y:S05]  /*1ae90*/  BRA `(.L_x_14624) ;  /* 0xfffffe70003c7947 */ /* 0x000fea000383ffff */
.L_x_14642:
[----:B-1----:R-:W-:-:S04]  /*1aea0*/  IMAD.U32 R9, RZ, RZ, UR23 ;  /* 0x00000017ff097e24 */ /* 0x002fc8000f8e00ff */
[----:B------:R1:W2:Y:S03]  /*1aeb0*/  SYNCS.PHASECHK.TRANS64.TRYWAIT P1, [R9+URZ+0x13230], R4 ;  /* 0x01323004090075a7 */ /* 0x0002a6000802017f */
[----:B--2---:R-:W-:Y:S05]  /*1aec0*/  @!P1 NANOSLEEP.SYNCS 0x989680 ;  /* 0x009896800000995d */ /* 0x004fea0003900000 */
[----:B------:R-:W2:Y:S02]  /*1aed0*/  @!P1 SYNCS.PHASECHK.TRANS64 P1, [R9+URZ+0x13230], R4 ;  /* 0x01323004090095a7 */ /* 0x000ea4000802007f */
[----:B--2---:R-:W-:Y:S05]  /*1aee0*/  @!P1 BRA `(.L_x_14642) ;  /* 0xfffffffc00ec9947 */ /* 0x004fea000383ffff */
[----:B------:R-:W-:Y:S05]  /*1aef0*/  BRA `(.L_x_14641) ;  /* 0xfffffeac00e47947 */ /* 0x000fea000383ffff */
.L_x_14646:
[----:B-1----:R-:W-:-:S04]  /*1af00*/  IMAD.U32 R9, RZ, RZ, UR11 ;  /* 0x0000000bff097e24 */ /* 0x002fc8000f8e00ff */
[----:B------:R1:W2:Y:S03]  /*1af10*/  SYNCS.PHASECHK.TRANS64.TRYWAIT P1, [R9+URZ+0x13250], R4 ;  /* 0x01325004090075a7 */ /* 0x0002a6000802017f */
[----:B--2---:R-:W-:Y:S05]  /*1af20*/  @!P1 NANOSLEEP.SYNCS 0x989680 ;  /* 0x009896800000995d */ /* 0x004fea0003900000 */
[----:B------:R-:W2:Y:S02]  /*1af30*/  @!P1 SYNCS.PHASECHK.TRANS64 P1, [R9+URZ+0x13250], R4 ;  /* 0x01325004090095a7 */ /* 0x000ea4000802007f */
[----:B--2---:R-:W-:Y:S05]  /*1af40*/  @!P1 BRA `(.L_x_14646) ;  /* 0xfffffffc00ec9947 */ /* 0x004fea000383ffff */
[----:B------:R-:W-:Y:S05]  /*1af50*/  BRA `(.L_x_14645) ;  /* 0xfffffeb000f07947 */ /* 0x000fea000383ffff */
.L_x_14665:
[----:B-1----:R-:W-:-:S04]  /*1af60*/  IMAD.U32 R9, RZ, RZ, UR20 ;  /* 0x00000014ff097e24 */ /* 0x002fc8000f8e00ff */
[----:B------:R1:W2:Y:S03]  /*1af70*/  SYNCS.PHASECHK.TRANS64.TRYWAIT P1, [R9+URZ+0x13230], R4 ;  /* 0x01323004090075a7 */ /* 0x0002a6000802017f */
[----:B--2---:R-:W-:Y:S05]  /*1af80*/  @!P1 NANOSLEEP.SYNCS 0x989680 ;  /* 0x009896800000995d */ /* 0x004fea0003900000 */
[----:B------:R-:W2:Y:S02]  /*1af90*/  @!P1 SYNCS.PHASECHK.TRANS64 P1, [R9+URZ+0x13230], R4 ;  /* 0x01323004090095a7 */ /* 0x000ea4000802007f */
[----:B--2---:R-:W-:Y:S05]  /*1afa0*/  @!P1 BRA `(.L_x_14665) ;  /* 0xfffffffc00ec9947 */ /* 0x004fea000383ffff */
[----:B------:R-:W-:Y:S05]  /*1afb0*/  BRA `(.L_x_14664) ;  /* 0xfffffef000207947 */ /* 0x000fea000383ffff */
.L_x_14669:
[----:B-1----:R-:W-:-:S04]  /*1afc0*/  IMAD.U32 R9, RZ, RZ, UR11 ;  /* 0x0000000bff097e24 */ /* 0x002fc8000f8e00ff */
[----:B------:R1:W2:Y:S03]  /*1afd0*/  SYNCS.PHASECHK.TRANS64.TRYWAIT P1, [R9+URZ+0x13250], R4 ;  /* 0x01325004090075a7 */ /* 0x0002a6000802017f */
[----:B--2---:R-:W-:Y:S05]  /*1afe0*/  @!P1 NANOSLEEP.SYNCS 0x989680 ;  /* 0x009896800000995d */ /* 0x004fea0003900000 */
[----:B------:R-:W2:Y:S02]  /*1aff0*/  @!P1 SYNCS.PHASECHK.TRANS64 P1, [R9+URZ+0x13250], R4 ;  /* 0x01325004090095a7 */ /* 0x000ea4000802007f */
[----:B--2---:R-:W-:Y:S05]  /*1b000*/  @!P1 BRA `(.L_x_14669) ;  /* 0xfffffffc00ec9947 */ /* 0x004fea000383ffff */
[----:B------:R-:W-:Y:S05]  /*1b010*/  BRA `(.L_x_14668) ;  /* 0xfffffef4002c7947 */ /* 0x000fea000383ffff */
.L_x_14677:
[----:B-1----:R-:W-:-:S04]  /*1b020*/  IMAD.U32 R9, RZ, RZ, UR23 ;  /* 0x00000017ff097e24 */ /* 0x002fc8000f8e00ff */
[----:B------:R1:W2:Y:S03]  /*1b030*/  SYNCS.PHASECHK.TRANS64.TRYWAIT P1, [R9+URZ+0x13230], R4 ;  /* 0x01323004090075a7 */ /* 0x0002a6000802017f */
[----:B--2---:R-:W-:Y:S05]  /*1b040*/  @!P1 NANOSLEEP.SYNCS 0x989680 ;  /* 0x009896800000995d */ /* 0x004fea0003900000 */
[----:B------:R-:W2:Y:S02]  /*1b050*/  @!P1 SYNCS.PHASECHK.TRANS64 P1, [R9+URZ+0x13230], R4 ;  /* 0x01323004090095a7 */ /* 0x000ea4000802007f */
[----:B--2---:R-:W-:Y:S05]  /*1b060*/  @!P1 BRA `(.L_x_14677) ;  /* 0xfffffffc00ec9947 */ /* 0x004fea000383ffff */
[----:B------:R-:W-:Y:S05]  /*1b070*/  BRA `(.L_x_14676) ;  /* 0xffffff10009c7947 */ /* 0x000fea000383ffff */
.L_x_14681:
[----:B-1----:R-:W-:-:S04]  /*1b080*/  IMAD.U32 R9, RZ, RZ, UR11 ;  /* 0x0000000bff097e24 */ /* 0x002fc8000f8e00ff */
[----:B------:R1:W2:Y:S03]  /*1b090*/  SYNCS.PHASECHK.TRANS64.TRYWAIT P1, [R9+URZ+0x13250], R4 ;  /* 0x01325004090075a7 */ /* 0x0002a6000802017f */
[----:B--2---:R-:W-:Y:S05]  /*1b0a0*/  @!P1 NANOSLEEP.SYNCS 0x989680 ;  /* 0x009896800000995d */ /* 0x004fea0003900000 */
[----:B------:R-:W2:Y:S02]  /*1b0b0*/  @!P1 SYNCS.PHASECHK.TRANS64 P1, [R9+URZ+0x13250], R4 ;  /* 0x01325004090095a7 */ /* 0x000ea4000802007f */
[----:B--2---:R-:W-:Y:S05]  /*1b0c0*/  @!P1 BRA `(.L_x_14681) ;  /* 0xfffffffc00ec9947 */ /* 0x004fea000383ffff */
[----:B------:R-:W-:Y:S05]  /*1b0d0*/  BRA `(.L_x_14680) ;  /* 0xffffff1400a87947 */ /* 0x000fea000383ffff */
.L_x_14696:
[----:B-1----:R-:W-:-:S04]  /*1b0e0*/  IMAD.U32 R6, RZ, RZ, UR14 ;  /* 0x0000000eff067e24 */ /* 0x002fc8000f8e00ff */
[----:B------:R1:W2:Y:S03]  /*1b0f0*/  SYNCS.PHASECHK.TRANS64.TRYWAIT P1, [R6+URZ+0x13250], R5 ;  /* 0x01325005060075a7 */ /* 0x0002a6000802017f */
[----:B--2---:R-:W-:Y:S05]  /*1b100*/  @!P1 NANOSLEEP.SYNCS 0x989680 ;  /* 0x009896800000995d */ /* 0x004fea0003900000 */
[----:B------:R-:W2:Y:S02]  /*1b110*/  @!P1 SYNCS.PHASECHK.TRANS64 P1, [R6+URZ+0x13250], R5 ;  /* 0x01325005060095a7 */ /* 0x000ea4000802007f */
[----:B--2---:R-:W-:Y:S05]  /*1b120*/  @!P1 BRA `(.L_x_14696) ;  /* 0xfffffffc00ec9947 */ /* 0x004fea000383ffff */
[----:B------:R-:W-:Y:S05]  /*1b130*/  BRA `(.L_x_14695) ;  /* 0xffffff5000147947 */ /* 0x000fea000383ffff */
.L_x_14739:
[----:B------:R-:W1:Y:S01]  /*1b140*/  S2R R25, SR_TID.X ;  /* 0x0000000000197919 */ /* 0x000e620000002100 */
        /* <DEDUP_REMOVED lines=9> */
.L_x_14818:
[----:B------:R-:W-:Y:S05]  /*1b1e0*/  BRA `(.L_x_14819) ;  /* 0xffffffa800987947 */ /* 0x000fea000383ffff */
.L_x_14742:
[----:B0-----:R-:W2:Y:S02]  /*1b1f0*/  LDL R0, [R1+0x8] ;  /* 0x0000080001007983 */ /* 0x001ea40000100800 */
[----:B--2---:R0:W1:Y:S02]  /*1b200*/  SYNCS.PHASECHK.TRANS64.TRYWAIT P0, [R4+URZ+0x13280], R0 ;  /* 0x01328000040075a7 */ /* 0x004064000800017f */
[----:B-1----:R-:W-:Y:S05]  /*1b210*/  @!P0 NANOSLEEP.SYNCS 0x989680 ;  /* 0x009896800000895d */ /* 0x002fea0003900000 */
[----:B------:R-:W1:Y:S02]  /*1b220*/  @!P0 SYNCS.PHASECHK.TRANS64 P0, [R4+URZ+0x13280], R0 ;  /* 0x01328000040085a7 */ /* 0x000e64000800007f */
[----:B-1----:R-:W-:Y:S05]  /*1b230*/  @!P0 BRA `(.L_x_14742) ;  /* 0xfffffffc00ec8947 */ /* 0x002fea000383ffff */
[----:B------:R-:W-:Y:S05]  /*1b240*/  BRA `(.L_x_14820) ;  /* 0xffffffac00bc7947 */ /* 0x000fea000383ffff */
.L_x_14743:
        /* <DEDUP_REMOVED lines=8> */
.L_x_14822:
[----:B------:R-:W-:Y:S05]  /*1b2d0*/  BSYNC B0 ;  /* 0x0000000000007941 */ /* 0x000fea0003800000 */
.L_x_14821:
[----:B------:R-:W-:Y:S01]  /*1b2e0*/  IMAD.MOV.U32 R13, RZ, RZ, R10 ;  /* 0x000000ffff0d7224 */ /* 0x000fe200078e000a */
[----:B------:R-:W-:Y:S01]  /*1b2f0*/  ISETP.GE.AND P2, PT, R2, 0x81, PT ;  /* 0x000000810200780c */ /* 0x000fe20003f46270 */
        /* <DEDUP_REMOVED lines=10> */
.L_x_14823:
[----:B------:R-:W-:Y:S01]  /*1b3a0*/  @P2 LOP3.LUT R16, R16, 0x10, RZ, 0xfc, !PT ;  /* 0x0000001010102812 */ /* 0x000fe200078efcff */
[----:B------:R-:W-:Y:S02]  /*1b3b0*/  IMAD.MOV.U32 R13, RZ, RZ, R9 ;  /* 0x000000ffff0d7224 */ /* 0x000fe400078e0009 */
[----:B------:R-:W-:-:S05]  /*1b3c0*/  IMAD.MOV.U32 R12, RZ, RZ, R14 ;  /* 0x000000ffff0c7224 */ /* 0x000fca00078e000e */
[----:B------:R-:W-:Y:S01]  /*1b3d0*/  IADD3 R20, P1, R20, R12, RZ ;  /* 0x0000000c14147210 */ /* 0x000fe20007f3e0ff */
[----:B------:R-:W-:-:S04]  /*1b3e0*/  IMAD.MOV.U32 R12, RZ, RZ, 0x1 ;  /* 0x00000001ff0c7424 */ /* 0x000fc800078e00ff */
[----:B------:R-:W-:Y:S01]  /*1b3f0*/  IMAD.X R21, RZ, RZ, R0, P1 ;  /* 0x000000ffff157224 */ /* 0x000fe200008e0600 */
[----:B------:R-:W-:-:S13]  /*1b400*/  ISETP.LT.OR P1, PT, R2, 0x1, P0 ;  /* 0x000000010200780c */ /* 0x000fda0000721670 */
[----:B------:R-:W-:Y:S05]  /*1b410*/  WARPSYNC.COLLECTIVE R15, `(.L_x_14824) ;  /* 0x000000000f087348 */ /* 0x000fea0003c00000 */
[----:B------:R0:W1:Y:S02]  /*1b420*/  SHFL.IDX P6, R14, R13, R12, R11 ;  /* 0x0000000c0d0e7389 */ /* 0x00006400000c000b */
[----:B01----:R-:W-:Y:S01]  /*1b430*/  ENDCOLLECTIVE ;  /* 0x000000000000791b */ /* 0x003fe20003800000 */
.L_x_14824:
[----:B------:R-:W-:-:S05]  /*1b440*/  IMAD.IADD R0, R17, 0x1, R3 ;  /* 0x0000000111007824 */ /* 0x000fca00078e0203 */
        /* <DEDUP_REMOVED lines=10> */
.L_x_14825:
        /* <DEDUP_REMOVED lines=11> */
.L_x_14826:
        /* <DEDUP_REMOVED lines=10> */
.L_x_14827:
        /* <DEDUP_REMOVED lines=10> */
.L_x_14828:
        /* <DEDUP_REMOVED lines=11> */
.L_x_14829:
        /* <DEDUP_REMOVED lines=8> */
.L_x_14830:
        /* <DEDUP_REMOVED lines=13> */
.L_x_14831:
[----:B------:R-:W-:Y:S01]  /*1b8e0*/  IMAD.MOV.U32 R10, RZ, RZ, R14 ;  /* 0x000000ffff0a7224 */ /* 0x000fe200078e000e */
[----:B------:R-:W-:Y:S06]  /*1b8f0*/  BRA `(.L_x_14832) ;  /* 0xffffffac00707947 */ /* 0x000fec000383ffff */
.L_x_14748:
[----:B---3--:R-:W3:Y:S02]  /*1b900*/  LDL R2, [R1+0x8] ;  /* 0x0000080001027983 */ /* 0x008ee40000100800 */
[----:B---3--:R3:W4:Y:S02]  /*1b910*/  SYNCS.PHASECHK.TRANS64.TRYWAIT P0, [R4+URZ+0x13240], R2 ;  /* 0x01324002040075a7 */ /* 0x008724000800017f */
[----:B----4-:R-:W-:Y:S05]  /*1b920*/  @!P0 NANOSLEEP.SYNCS 0x989680 ;  /* 0x009896800000895d */ /* 0x010fea0003900000 */
[----:B------:R-:W4:Y:S02]  /*1b930*/  @!P0 SYNCS.PHASECHK.TRANS64 P0, [R4+URZ+0x13240], R2 ;  /* 0x01324002040085a7 */ /* 0x000f24000800007f */
[----:B----4-:R-:W-:Y:S05]  /*1b940*/  @!P0 BRA `(.L_x_14748) ;  /* 0xfffffffc00ec8947 */ /* 0x010fea000383ffff */
[----:B------:R-:W-:Y:S05]  /*1b950*/  BRA `(.L_x_14833) ;  /* 0xffffffac00d07947 */ /* 0x000fea000383ffff */
.L_x_14749:
[----:B------:R-:W-:Y:S01]  /*1b960*/  BSSY B0, `(.L_x_14834) ;  /* 0x0000008000007945 */ /* 0x000fe20003800000 */
[----:B------:R-:W-:Y:S02]  /*1b970*/  IMAD.MOV.U32 R13, RZ, RZ, R6 ;  /* 0x000000ffff0d7224 */ /* 0x000fe400078e0006 */
[----:B------:R-:W-:Y:S02]  /*1b980*/  IMAD.MOV.U32 R12, RZ, RZ, RZ ;  /* 0x000000ffff0c7224 */ /* 0x000fe400078e00ff */
[----:B------:R-:W-:Y:S02]  /*1b990*/  IMAD.MOV.U32 R11, RZ, RZ, 0x1c1f ;  /* 0x00001c1fff0b7424 */ /* 0x000fe400078e00ff */
[----:B------:R-:W-:-:S07]  /*1b9a0*/  IMAD.MOV.U32 R15, RZ, RZ, -0x1 ;  /* 0xffffffffff0f7424 */ /* 0x000fce00078e00ff */
[----:B0-2---:R-:W-:Y:S05]  /*1b9b0*/  WARPSYNC.COLLECTIVE R15, `(.L_x_14835) ;  /* 0x000000000f087348 */ /* 0x005fea0003c00000 */
[----:B------:R1:W3:Y:S02]  /*1b9c0*/  SHFL.IDX P6, R14, R13, R12, R11 ;  /* 0x0000000c0d0e7389 */ /* 0x0002e400000c000b */
[----:B0123--:R-:W-:Y:S01]  /*1b9d0*/  ENDCOLLECTIVE ;  /* 0x000000000000791b */ /* 0x00ffe20003800000 */
.L_x_14835:
[----:B------:R-:W-:Y:S05]  /*1b9e0*/  BSYNC B0 ;  /* 0x0000000000007941 */ /* 0x000fea0003800000 */
.L_x_14834:
        /* <DEDUP_REMOVED lines=10> */
.L_x_14836:
        /* <DEDUP_REMOVED lines=8> */
.L_x_14837:
        /* <DEDUP_REMOVED lines=15> */
.L_x_14838:
[----:B------:R-:W-:Y:S02]  /*1bc00*/  IMAD.MOV.U32 R13, RZ, RZ, R6 ;  /* 0x000000ffff0d7224 */ /* 0x000fe400078e0006 */
[----:B------:R-:W-:Y:S02]  /*1bc10*/  IMAD.MOV.U32 R12, RZ, RZ, 0x2 ;  /* 0x00000002ff0c7424 */ /* 0x000fe400078e00ff */
[----:B------:R-:W-:-:S07]  /*1bc20*/  IMAD.MOV.U32 R3, RZ, RZ, R14 ;  /* 0x000000ffff037224 */ /* 0x000fce00078e000e */
[----:B------:R-:W-:Y:S05]  /*1bc30*/  WARPSYNC.COLLECTIVE R15, `(.L_x_14839) ;  /* 0x000000000f087348 */ /* 0x000fea0003c00000 */
[----:B------:R0:W1:Y:S02]  /*1bc40*/  SHFL.IDX P6, R14, R13, R12, R11 ;  /* 0x0000000c0d0e7389 */ /* 0x00006400000c000b */
[----:B01----:R-:W-:Y:S01]  /*1bc50*/  ENDCOLLECTIVE ;  /* 0x000000000000791b */ /* 0x003fe20003800000 */
.L_x_14839:
        /* <DEDUP_REMOVED lines=14> */
.L_x_14840:
[----:B------:R-:W-:Y:S02]  /*1bd40*/  IMAD.MOV.U32 R13, RZ, RZ, R6 ;  /* 0x000000ffff0d7224 */ /* 0x000fe400078e0006 */
[----:B------:R-:W-:Y:S02]  /*1bd50*/  IMAD.MOV.U32 R12, RZ, RZ, 0x3 ;  /* 0x00000003ff0c7424 */ /* 0x000fe400078e00ff */
[----:B------:R-:W-:-:S07]  /*1bd60*/  IMAD.MOV.U32 R3, RZ, RZ, R14 ;  /* 0x000000ffff037224 */ /* 0x000fce00078e000e */
[----:B------:R-:W-:Y:S05]  /*1bd70*/  WARPSYNC.COLLECTIVE R15, `(.L_x_14841) ;  /* 0x000000000f087348 */ /* 0x000fea0003c00000 */
[----:B------:R0:W1:Y:S02]  /*1bd80*/  SHFL.IDX P6, R14, R13, R12, R11 ;  /* 0x0000000c0d0e7389 */ /* 0x00006400000c000b */
[----:B01----:R-:W-:Y:S01]  /*1bd90*/  ENDCOLLECTIVE ;  /* 0x000000000000791b */ /* 0x003fe20003800000 */
.L_x_14841:
        /* <DEDUP_REMOVED lines=10> */
.L_x_14842:
        /* <DEDUP_REMOVED lines=10> */
.L_x_14843:
        /* <DEDUP_REMOVED lines=11> */
.L_x_14844:
[----:B------:R-:W-:Y:S01]  /*1bf90*/  IMAD.MOV.U32 R2, RZ, RZ, R14 ;  /* 0x000000ffff027224 */ /* 0x000fe200078e000e */
[----:B------:R-:W-:Y:S06]  /*1bfa0*/  BRA `(.L_x_14845) ;  /* 0xffffffac004c7947 */ /* 0x000fec000383ffff */
.L_x_14756:
        /* <DEDUP_REMOVED lines=9> */
.L_x_14846:
[C---:B------:R-:W-:Y:S01]  /*1c040*/  VIADD R9, R19.reuse, 0x20 ;  /* 0x0000002013097836 */ /* 0x040fe20000000000 */
[----:B------:R-:W-:Y:S01]  /*1c050*/  ISETP.GE.AND P2, PT, R19, R6, PT ;  /* 0x000000061300720c */ /* 0x000fe20003f46270 */
[----:B------:R-:W-:Y:S02]  /*1c060*/  IMAD.MOV.U32 R13, RZ, RZ, R0 ;  /* 0x000000ffff0d7224 */ /* 0x000fe400078e0000 */
[----:B------:R-:W-:-:S10]  /*1c070*/  IMAD.MOV.U32 R2, RZ, RZ, R14 ;  /* 0x000000ffff027224 */ /* 0x000fd400078e000e */
[----:B------:R-:W-:Y:S05]  /*1c080*/  WARPSYNC.COLLECTIVE R15, `(.L_x_14847) ;  /* 0x000000000f087348 */ /* 0x000fea0003c00000 */
[----:B------:R0:W1:Y:S02]  /*1c090*/  SHFL.IDX P6, R14, R13, R12, R11 ;  /* 0x0000000c0d0e7389 */ /* 0x00006400000c000b */
[----:B01----:R-:W-:Y:S01]  /*1c0a0*/  ENDCOLLECTIVE ;  /* 0x000000000000791b */ /* 0x003fe20003800000 */
.L_x_14847:
[----:B------:R-:W-:Y:S02]  /*1c0b0*/  IMAD.MOV.U32 R13, RZ, RZ, R4 ;  /* 0x000000ffff0d7224 */ /* 0x000fe400078e0004 */
[----:B------:R-:W-:Y:S02]  /*1c0c0*/  IMAD.MOV.U32 R12, RZ, RZ, 0x1 ;  /* 0x00000001ff0c7424 */ /* 0x000fe400078e00ff */
[----:B------:R-:W-:-:S07]  /*1c0d0*/  IMAD.MOV.U32 R3, RZ, RZ, R14 ;  /* 0x000000ffff037224 */ /* 0x000fce00078e000e */
[----:B------:R-:W-:Y:S05]  /*1c0e0*/  WARPSYNC.COLLECTIVE R15, `(.L_x_14848) ;  /* 0x000000000f087348 */ /* 0x000fea0003c00000 */
[----:B------:R0:W1:Y:S02]  /*1c0f0*/  SHFL.IDX P6, R14, R13, R12, R11 ;  /* 0x0000000c0d0e7389 */ /* 0x00006400000c000b */
[----:B01----:R-:W-:Y:S01]  /*1c100*/  ENDCOLLECTIVE ;  /* 0x000000000000791b */ /* 0x003fe20003800000 */
.L_x_14848:
        /* <DEDUP_REMOVED lines=15> */
.L_x_14849:
[----:B------:R-:W-:Y:S02]  /*1c200*/  IMAD.MOV.U32 R13, RZ, RZ, R4 ;  /* 0x000000ffff0d7224 */ /* 0x000fe400078e0004 */
[----:B------:R-:W-:Y:S02]  /*1c210*/  IMAD.MOV.U32 R12, RZ, RZ, 0x2 ;  /* 0x00000002ff0c7424 */ /* 0x000fe400078e00ff */
[----:B------:R-:W-:-:S07]  /*1c220*/  IMAD.MOV.U32 R3, RZ, RZ, R14 ;  /* 0x000000ffff037224 */ /* 0x000fce00078e000e */
[----:B------:R-:W-:Y:S05]  /*1c230*/  WARPSYNC.COLLECTIVE R15, `(.L_x_14850) ;  /* 0x000000000f087348 */ /* 0x000fea0003c00000 */
[----:B------:R0:W1:Y:S02]  /*1c240*/  SHFL.IDX P6, R14, R13, R12, R11 ;  /* 0x0000000c0d0e7389 */ /* 0x00006400000c000b */
[----:B01----:R-:W-:Y:S01]  /*1c250*/  ENDCOLLECTIVE ;  /* 0x000000000000791b */ /* 0x003fe20003800000 */
.L_x_14850:
        /* <DEDUP_REMOVED lines=16> */
.L_x_14851:
[----:B------:R-:W-:Y:S02]  /*1c360*/  IMAD.MOV.U32 R13, RZ, RZ, R4 ;  /* 0x000000ffff0d7224 */ /* 0x000fe400078e0004 */
[----:B------:R-:W-:Y:S02]  /*1c370*/  IMAD.MOV.U32 R12, RZ, RZ, 0x3 ;  /* 0x00000003ff0c7424 */ /* 0x000fe400078e00ff */
[----:B------:R-:W-:-:S07]  /*1c380*/  IMAD.MOV.U32 R3, RZ, RZ, R14 ;  /* 0x000000ffff037224 */ /* 0x000fce00078e000e */
[----:B------:R-:W-:Y:S05]  /*1c390*/  WARPSYNC.COLLECTIVE R15, `(.L_x_14852) ;  /* 0x000000000f087348 */ /* 0x000fea0003c00000 */
[----:B------:R0:W1:Y:S02]  /*1c3a0*/  SHFL.IDX P6, R14, R13, R12, R11 ;  /* 0x0000000c0d0e7389 */ /* 0x00006400000c000b */
[----:B01----:R-:W-:Y:S01]  /*1c3b0*/  ENDCOLLECTIVE ;  /* 0x000000000000791b */ /* 0x003fe20003800000 */
.L_x_14852:
        /* <DEDUP_REMOVED lines=10> */
.L_x_14853:
[----:B------:R-:W-:Y:S01]  /*1c460*/  @!PT LDS RZ, [RZ] ;  /* 0x00000000fffff984 */ /* 0x000fe20000000800 */
[----:B------:R-:W-:Y:S01]  /*1c470*/  @!PT LDS RZ, [RZ] ;  /* 0x00000000fffff984 */ /* 0x000fe20000000800 */
[----:B------:R-:W-:Y:S01]  /*1c480*/  @!PT LDS RZ, [RZ] ;  /* 0x00000000fffff984 */ /* 0x000fe20000000800 */
[----:B------:R0:W-:Y:S01]  /*1c490*/  @!P2 LDGSTS.E.BYPASS.LTC128B.128 [R10+0xc000], desc[UR54][R2.64], !P0 ;  /* 0x0c000000020aafae */ /* 0x0001e2000c101d76 */
[----:B------:R-:W-:Y:S02]  /*1c4a0*/  IMAD.MOV.U32 R13, RZ, RZ, R7 ;  /* 0x000000ffff0d7224 */ /* 0x000fe400078e0007 */
[----:B0-----:R-:W-:Y:S02]  /*1c4b0*/  VIADD R2, R19, 0x60 ;  /* 0x0000006013027836 */ /* 0x001fe40000000000 */
[----:B------:R-:W-:-:S03]  /*1c4c0*/  IMAD.MOV.U32 R12, RZ, RZ, RZ ;  /* 0x000000ffff0c7224 */ /* 0x000fc600078e00ff */
[----:B------:R-:W-:Y:S01]  /*1c4d0*/  ISETP.GE.AND P2, PT, R2, R6, PT ;  /* 0x000000060200720c */ /* 0x000fe20003f46270 */
[----:B------:R-:W-:-:S12]  /*1c4e0*/  IMAD.MOV.U32 R0, RZ, RZ, R14 ;  /* 0x000000ffff007224 */ /* 0x000fd800078e000e */
[----:B------:R-:W-:Y:S05]  /*1c4f0*/  WARPSYNC.COLLECTIVE R15, `(.L_x_14854) ;  /* 0x000000000f087348 */ /* 0x000fea0003c00000 */
[----:B------:R0:W1:Y:S02]  /*1c500*/  SHFL.IDX P6, R14, R13, R12, R11 ;  /* 0x0000000c0d0e7389 */ /* 0x00006400000c000b */
[----:B01----:R-:W-:Y:S01]  /*1c510*/  ENDCOLLECTIVE ;  /* 0x000000000000791b */ /* 0x003fe20003800000 */
.L_x_14854:
[----:B------:R-:W-:-:S05]  /*1c520*/  @!P2 IADD3 R0, P1, R20, R0, RZ ;  /* 0x000000001400a210 */ /* 0x000fca0007f3e0ff */
[----:B------:R-:W-:Y:S02]  /*1c530*/  @!P2 IMAD.X R2, RZ, RZ, R4, P1 ;  /* 0x000000ffff02a224 */ /* 0x000fe400008e0604 */
[----:B------:R-:W-:Y:S02]  /*1c540*/  IMAD.MOV.U32 R13, RZ, RZ, R5 ;  /* 0x000000ffff0d7224 */ /* 0x000fe400078e0005 */
[----:B------:R-:W-:Y:S02]  /*1c550*/  @!P2 IMAD.MOV.U32 R3, RZ, RZ, R2 ;  /* 0x000000ffff03a224 */ /* 0x000fe400078e0002 */
[----:B------:R-:W-:Y:S02]  /*1c560*/  @!P2 IMAD.MOV.U32 R2, RZ, RZ, R0 ;  /* 0x000000ffff02a224 */ /* 0x000fe400078e0000 */
[----:B------:R-:W-:-:S03]  /*1c570*/  IMAD.MOV.U32 R0, RZ, RZ, R14 ;  /* 0x000000ffff007224 */ /* 0x000fc600078e000e */
[----:B------:R-:W-:Y:S01]  /*1c580*/  @!PT LDS RZ, [RZ] ;  /* 0x00000000fffff984 */ /* 0x000fe20000000800 */
[----:B------:R-:W-:Y:S01]  /*1c590*/  @!PT LDS RZ, [RZ] ;  /* 0x00000000fffff984 */ /* 0x000fe20000000800 */
[----:B------:R-:W-:Y:S01]  /*1c5a0*/  @!PT LDS RZ, [RZ] ;  /* 0x00000000fffff984 */ /* 0x000fe20000000800 */
[----:B------:R0:W-:Y:S04]  /*1c5b0*/  @!P2 LDGSTS.E.BYPASS.LTC128B.128 [R10+0xc800], desc[UR54][R2.64], !P0 ;  /* 0x0c800000020aafae */ /* 0x0001e8000c101d76 */
[----:B0-----:R-:W-:Y:S05]  /*1c5c0*/  WARPSYNC.COLLECTIVE R15, `(.L_x_14855) ;  /* 0x000000000f087348 */ /* 0x001fea0003c00000 */
[----:B------:R1:W2:Y:S02]  /*1c5d0*/  SHFL.IDX P6, R14, R13, R12, R11 ;  /* 0x0000000c0d0e7389 */ /* 0x0002a400000c000b */
[----:B012---:R-:W-:Y:S01]  /*1c5e0*/  ENDCOLLECTIVE ;  /* 0x000000000000791b */ /* 0x007fe20003800000 */
.L_x_14855:
        /* <DEDUP_REMOVED lines=8> */
.L_x_14856:
        /* <DEDUP_REMOVED lines=12> */
.L_x_14857:
[----:B------:R-:W-:Y:S05]  /*1c730*/  BRA `(.L_x_14858) ;  /* 0xffffffb000607947 */ /* 0x000fea000383ffff */
.L_x_14759:
[----:B0-----:R0:W1:Y:S02]  /*1c740*/  SYNCS.PHASECHK.TRANS64.TRYWAIT P0, [R17+URZ+0x13220], R0 ;  /* 0x01322000110075a7 */ /* 0x001064000800017f */
[----:B-1----:R-:W-:Y:S05]  /*1c750*/  @!P0 NANOSLEEP.SYNCS 0x989680 ;  /* 0x009896800000895d */ /* 0x002fea0003900000 */
[----:B------:R-:W1:Y:S02]  /*1c760*/  @!P0 SYNCS.PHASECHK.TRANS64 P0, [R17+URZ+0x13220], R0 ;  /* 0x01322000110085a7 */ /* 0x000e64000800007f */
[----:B-1----:R-:W-:Y:S05]  /*1c770*/  @!P0 BRA `(.L_x_14759) ;  /* 0xfffffffc00f08947 */ /* 0x002fea000383ffff */
[----:B------:R-:W-:Y:S05]  /*1c780*/  BRA `(.L_x_14859) ;  /* 0xffffffb000bc7947 */ /* 0x000fea000383ffff */
.L_x_14763:
[----:B0-----:R-:W2:Y:S02]  /*1c790*/  LDL R2, [R1] ;  /* 0x0000000001027983 */ /* 0x001ea40000100800 */
[----:B--2---:R0:W1:Y:S02]  /*1c7a0*/  SYNCS.PHASECHK.TRANS64.TRYWAIT P0, [R0+URZ+0x13280], R2 ;  /* 0x01328002000075a7 */ /* 0x004064000800017f */
[----:B-1----:R-:W-:Y:S05]  /*1c7b0*/  @!P0 NANOSLEEP.SYNCS 0x989680 ;  /* 0x009896800000895d */ /* 0x002fea0003900000 */
[----:B------:R-:W1:Y:S02]  /*1c7c0*/  @!P0 SYNCS.PHASECHK.TRANS64 P0, [R0+URZ+0x13280], R2 ;  /* 0x01328002000085a7 */ /* 0x000e64000800007f */
[----:B-1----:R-:W-:Y:S05]  /*1c7d0*/  @!P0 BRA `(.L_x_14763) ;  /* 0xfffffffc00ec8947 */ /* 0x002fea000383ffff */
[----:B------:R-:W-:Y:S05]  /*1c7e0*/  BRA `(.L_x_14860) ;  /* 0xffffffb800007947 */ /* 0x000fea000383ffff */
.L_x_14764:
        /* <DEDUP_REMOVED lines=8> */
.L_x_14862:
[----:B------:R-:W-:Y:S05]  /*1c870*/  BSYNC B0 ;  /* 0x0000000000007941 */ /* 0x000fea0003800000 */
.L_x_14861:
        /* <DEDUP_REMOVED lines=10> */
.L_x_14863:
        /* <DEDUP_REMOVED lines=11> */
.L_x_14864:
        /* <DEDUP_REMOVED lines=10> */
.L_x_14865:
        /* <DEDUP_REMOVED lines=11> */
.L_x_14866:
        /* <DEDUP_REMOVED lines=10> */
.L_x_14867:
        /* <DEDUP_REMOVED lines=11> */
.L_x_14868:
        /* <DEDUP_REMOVED lines=10> */
.L_x_14869:
[----:B------:R-:W-:Y:S02]  /*1cd10*/  IMAD.MOV.U32 R13, RZ, RZ, R19 ;  /* 0x000000ffff0d7224 */ /* 0x000fe400078e0013 */
[----:B------:R-:W-:Y:S02]  /*1cd20*/  IMAD.MOV.U32 R12, RZ, RZ, RZ ;  /* 0x000000ffff0c7224 */ /* 0x000fe400078e00ff */
[----:B------:R-:W-:Y:S02]  /*1cd30*/  IMAD.SHL.U32 R5, R2, 0x10, RZ ;  /* 0x0000001002057824 */ /* 0x000fe400078e00ff */
[----:B------:R-:W-:-:S07]  /*1cd40*/  IMAD.MOV.U32 R2, RZ, RZ, R14 ;  /* 0x000000ffff027224 */ /* 0x000fce00078e000e */
[----:B------:R-:W-:Y:S05]  /*1cd50*/  WARPSYNC.COLLECTIVE R15, `(.L_x_14870) ;  /* 0x000000000f087348 */ /* 0x000fea0003c00000 */
[----:B------:R0:W1:Y:S02]  /*1cd60*/  SHFL.IDX P6, R14, R13, R12, R11 ;  /* 0x0000000c0d0e7389 */ /* 0x00006400000c000b */
[----:B01----:R-:W-:Y:S01]  /*1cd70*/  ENDCOLLECTIVE ;  /* 0x000000000000791b */ /* 0x003fe20003800000 */
.L_x_14870:
        /* <DEDUP_REMOVED lines=12> */
.L_x_14871:
[----:B------:R-:W-:Y:S01]  /*1ce40*/  IMAD.MOV.U32 R2, RZ, RZ, R14 ;  /* 0x000000ffff027224 */ /* 0x000fe200078e000e */
[----:B------:R-:W-:Y:S06]  /*1ce50*/  BRA `(.L_x_14872) ;  /* 0xffffffb400747947 */ /* 0x000fec000383ffff */
.L_x_14769:
[----:B--2---:R-:W2:Y:S02]  /*1ce60*/  LDL R2, [R1] ;  /* 0x0000000001027983 */ /* 0x004ea40000100800 */
[----:B--2---:R2:W3:Y:S02]  /*1ce70*/  SYNCS.PHASECHK.TRANS64.TRYWAIT P0, [R0+URZ+0x13240], R2 ;  /* 0x01324002000075a7 */ /* 0x0044e4000800017f */
[----:B---3--:R-:W-:Y:S05]  /*1ce80*/  @!P0 NANOSLEEP.SYNCS 0x989680 ;  /* 0x009896800000895d */ /* 0x008fea0003900000 */
[----:B------:R-:W3:Y:S02]  /*1ce90*/  @!P0 SYNCS.PHASECHK.TRANS64 P0, [R0+URZ+0x13240], R2 ;  /* 0x01324002000085a7 */ /* 0x000ee4000800007f */
[----:B---3--:R-:W-:Y:S05]  /*1cea0*/  @!P0 BRA `(.L_x_14769) ;  /* 0xfffffffc00ec8947 */ /* 0x008fea000383ffff */
[----:B------:R-:W-:Y:S05]  /*1ceb0*/  BRA `(.L_x_14873) ;  /* 0xffffffb400d07947 */ /* 0x000fea000383ffff */
.L_x_14770:
        /* <DEDUP_REMOVED lines=8> */
.L_x_14875:
[----:B------:R-:W-:Y:S05]  /*1cf40*/  BSYNC B0 ;  /* 0x0000000000007941 */ /* 0x000fea0003800000 */
.L_x_14874:
        /* <DEDUP_REMOVED lines=8> */
.L_x_14876:
[----:B------:R-:W-:Y:S02]  /*1cfd0*/  IMAD.MOV.U32 R13, RZ, RZ, R8 ;  /* 0x000000ffff0d7224 */ /* 0x000fe400078e0008 */
[----:B------:R-:W-:Y:S02]  /*1cfe0*/  IMAD.MOV.U32 R12, RZ, RZ, 0x1 ;  /* 0x00000001ff0c7424 */ /* 0x000fe400078e00ff */
[----:B------:R-:W-:-:S07]  /*1cff0*/  IMAD.MOV.U32 R2, RZ, RZ, R14 ;  /* 0x000000ffff027224 */ /* 0x000fce00078e000e */
[----:B------:R-:W-:Y:S05]  /*1d000*/  WARPSYNC.COLLECTIVE R15, `(.L_x_14877) ;  /* 0x000000000f087348 */ /* 0x000fea0003c00000 */
[----:B------:R0:W1:Y:S02]  /*1d010*/  SHFL.IDX P6, R14, R13, R12, R11 ;  /* 0x0000000c0d0e7389 */ /* 0x00006400000c000b */
[----:B01----:R-:W-:Y:S01]  /*1d020*/  ENDCOLLECTIVE ;  /* 0x000000000000791b */ /* 0x003fe20003800000 */
.L_x_14877:
        /* <DEDUP_REMOVED lines=11> */
.L_x_14878:
[----:B------:R-:W-:Y:S02]  /*1d0e0*/  IMAD.MOV.U32 R13, RZ, RZ, R8 ;  /* 0x000000ffff0d7224 */ /* 0x000fe400078e0008 */
[----:B------:R-:W-:Y:S02]  /*1d0f0*/  IMAD.MOV.U32 R12, RZ, RZ, 0x2 ;  /* 0x00000002ff0c7424 */ /* 0x000fe400078e00ff */
[----:B------:R-:W-:-:S07]  /*1d100*/  IMAD.MOV.U32 R2, RZ, RZ, R14 ;  /* 0x000000ffff027224 */ /* 0x000fce00078e000e */
[----:B------:R-:W-:Y:S05]  /*1d110*/  WARPSYNC.COLLECTIVE R15, `(.L_x_14879) ;  /* 0x000000000f087348 */ /* 0x000fea0003c00000 */
[----:B------:R0:W1:Y:S02]  /*1d120*/  SHFL.IDX P6, R14, R13, R12, R11 ;  /* 0x0000000c0d0e7389 */ /* 0x00006400000c000b */
[----:B01----:R-:W-:Y:S01]  /*1d130*/  ENDCOLLECTIVE ;  /* 0x000000000000791b */ /* 0x003fe20003800000 */
.L_x_14879:
        /* <DEDUP_REMOVED lines=11> */
.L_x_14880:
[----:B------:R-:W-:Y:S02]  /*1d1f0*/  IMAD.MOV.U32 R13, RZ, RZ, R8 ;  /* 0x000000ffff0d7224 */ /* 0x000fe400078e0008 */
[----:B------:R-:W-:Y:S02]  /*1d200*/  IMAD.MOV.U32 R12, RZ, RZ, 0x3 ;  /* 0x00000003ff0c7424 */ /* 0x000fe400078e00ff */
[----:B------:R-:W-:-:S07]  /*1d210*/  IMAD.MOV.U32 R2, RZ, RZ, R14 ;  /* 0x000000ffff027224 */ /* 0x000fce00078e000e */
[----:B------:R-:W-:Y:S05]  /*1d220*/  WARPSYNC.COLLECTIVE R15, `(.L_x_14881) ;  /* 0x000000000f087348 */ /* 0x000fea0003c00000 */
[----:B------:R0:W1:Y:S02]  /*1d230*/  SHFL.IDX P6, R14, R13, R12, R11 ;  /* 0x0000000c0d0e7389 */ /* 0x00006400000c000b */
[----:B01----:R-:W-:Y:S01]  /*1d240*/  ENDCOLLECTIVE ;  /* 0x000000000000791b */ /* 0x003fe20003800000 */
.L_x_14881:
        /* <DEDUP_REMOVED lines=11> */
.L_x_14882:
[----:B------:R-:W-:Y:S02]  /*1d300*/  IMAD.MOV.U32 R13, RZ, RZ, R5 ;  /* 0x000000ffff0d7224 */ /* 0x000fe400078e0005 */
[----:B------:R-:W-:Y:S02]  /*1d310*/  IMAD.MOV.U32 R12, RZ, RZ, RZ ;  /* 0x000000ffff0c7224 */ /* 0x000fe400078e00ff */
[----:B------:R-:W-:-:S07]  /*1d320*/  IMAD.MOV.U32 R2, RZ, RZ, R14 ;  /* 0x000000ffff027224 */ /* 0x000fce00078e000e */
[----:B------:R-:W-:Y:S05]  /*1d330*/  WARPSYNC.COLLECTIVE R15, `(.L_x_14883) ;  /* 0x000000000f087348 */ /* 0x000fea0003c00000 */
[----:B------:R0:W1:Y:S02]  /*1d340*/  SHFL.IDX P6, R14, R13, R12, R11 ;  /* 0x0000000c0d0e7389 */ /* 0x00006400000c000b */
[----:B01----:R-:W-:Y:S01]  /*1d350*/  ENDCOLLECTIVE ;  /* 0x000000000000791b */ /* 0x003fe20003800000 */
.L_x_14883:
        /* <DEDUP_REMOVED lines=11> */
.L_x_14884:
[----:B------:R-:W-:Y:S01]  /*1d410*/  IMAD.MOV.U32 R2, RZ, RZ, R14 ;  /* 0x000000ffff027224 */ /* 0x000fe200078e000e */
[----:B------:R-:W-:Y:S06]  /*1d420*/  BRA `(.L_x_14885) ;  /* 0xffffffb4005c7947 */ /* 0x000fec000383ffff */
.L_x_14775:
[----:B-1----:R1:W2:Y:S02]  /*1d430*/  SYNCS.PHASECHK.TRANS64.TRYWAIT P2, [R2+URZ+0x13270], R0 ;  /* 0x01327000020075a7 */ /* 0x0022a4000804017f */
[----:B--2---:R-:W-:Y:S05]  /*1d440*/  @!P2 NANOSLEEP.SYNCS 0x989680 ;  /* 0x009896800000a95d */ /* 0x004fea0003900000 */
[----:B------:R-:W2:Y:S02]  /*1d450*/  @!P2 SYNCS.PHASECHK.TRANS64 P2, [R2+URZ+0x13270], R0 ;  /* 0x013270000200a5a7 */ /* 0x000ea4000804007f */
[----:B--2---:R-:W-:Y:S05]  /*1d460*/  @!P2 BRA `(.L_x_14775) ;  /* 0xfffffffc00f0a947 */ /* 0x004fea000383ffff */
[----:B------:R-:W-:Y:S05]  /*1d470*/  BRA `(.L_x_14886) ;  /* 0xffffffb400c07947 */ /* 0x000fea000383ffff */
.L_x_14777:
[----:B-1----:R1:W2:Y:S02]  /*1d480*/  SYNCS.PHASECHK.TRANS64.TRYWAIT P2, [R2+URZ+0x13260], R3 ;  /* 0x01326003020075a7 */ /* 0x0022a4000804017f */
[----:B--2---:R-:W-:Y:S05]  /*1d490*/  @!P2 NANOSLEEP.SYNCS 0x989680 ;  /* 0x009896800000a95d */ /* 0x004fea0003900000 */
[----:B------:R-:W2:Y:S02]  /*1d4a0*/  @!P2 SYNCS.PHASECHK.TRANS64 P2, [R2+URZ+0x13260], R3 ;  /* 0x013260030200a5a7 */ /* 0x000ea4000804007f */
[----:B--2---:R-:W-:Y:S05]  /*1d4b0*/  @!P2 BRA `(.L_x_14777) ;  /* 0xfffffffc00f0a947 */ /* 0x004fea000383ffff */
[----:B------:R-:W-:Y:S05]  /*1d4c0*/  BRA `(.L_x_14887) ;  /* 0xffffffb400d07947 */ /* 0x000fea000383ffff */
.L_x_14785:
[----:B0-----:R0:W1:Y:S02]  /*1d4d0*/  SYNCS.PHASECHK.TRANS64.TRYWAIT P1, [R0+URZ+0x13270], R3 ;  /* 0x01327003000075a7 */ /* 0x001064000802017f */
[----:B-1----:R-:W-:Y:S05]  /*1d4e0*/  @!P1 NANOSLEEP.SYNCS 0x989680 ;  /* 0x009896800000995d */ /* 0x002fea0003900000 */
[----:B------:R-:W1:Y:S02]  /*1d4f0*/  @!P1 SYNCS.PHASECHK.TRANS64 P1, [R0+URZ+0x13270], R3 ;  /* 0x01327003000095a7 */ /* 0x000e64000802007f */
[----:B-1----:R-:W-:Y:S05]  /*1d500*/  @!P1 BRA `(.L_x_14785) ;  /* 0xfffffffc00f09947 */ /* 0x002fea000383ffff */
[----:B------:R-:W-:Y:S05]  /*1d510*/  BRA `(.L_x_14888) ;  /* 0xffffffbc00687947 */ /* 0x000fea000383ffff */
.L_x_14787:
[----:B0-----:R0:W1:Y:S02]  /*1d520*/  SYNCS.PHASECHK.TRANS64.TRYWAIT P1, [R0+URZ+0x13260], R3 ;  /* 0x01326003000075a7 */ /* 0x001064000802017f */
[----:B-1----:R-:W-:Y:S05]  /*1d530*/  @!P1 NANOSLEEP.SYNCS 0x989680 ;  /* 0x009896800000995d */ /* 0x002fea0003900000 */
[----:B------:R-:W1:Y:S02]  /*1d540*/  @!P1 SYNCS.PHASECHK.TRANS64 P1, [R0+URZ+0x13260], R3 ;  /* 0x01326003000095a7 */ /* 0x000e64000802007f */
[----:B-1----:R-:W-:Y:S05]  /*1d550*/  @!P1 BRA `(.L_x_14787) ;  /* 0xfffffffc00f09947 */ /* 0x002fea000383ffff */
[----:B------:R-:W-:Y:S05]  /*1d560*/  BRA `(.L_x_14889) ;  /* 0xffffffbc00787947 */ /* 0x000fea000383ffff */
.L_x_14801:
[----:B0-----:R0:W1:Y:S02]  /*1d570*/  SYNCS.PHASECHK.TRANS64.TRYWAIT P0, [R5+URZ+0x13220], R0 ;  /* 0x01322000050075a7 */ /* 0x001064000800017f */
[----:B-1----:R-:W-:Y:S05]  /*1d580*/  @!P0 NANOSLEEP.SYNCS 0x989680 ;  /* 0x009896800000895d */ /* 0x002fea0003900000 */
[----:B------:R-:W1:Y:S02]  /*1d590*/  @!P0 SYNCS.PHASECHK.TRANS64 P0, [R5+URZ+0x13220], R0 ;  /* 0x01322000050085a7 */ /* 0x000e64000800007f */
[----:B-1----:R-:W-:Y:S05]  /*1d5a0*/  @!P0 BRA `(.L_x_14801) ;  /* 0xfffffffc00f08947 */ /* 0x002fea000383ffff */
[----:B------:R-:W-:Y:S05]  /*1d5b0*/  BRA `(.L_x_14890) ;  /* 0xffffffd400287947 */ /* 0x000fea000383ffff */
.L_x_14802:
        /* <DEDUP_REMOVED lines=11> */
.L_x_14892:
[----:B------:R-:W-:Y:S05]  /*1d670*/  BSYNC B0 ;  /* 0x0000000000007941 */ /* 0x000fea0003800000 */
.L_x_14891:
[----:B------:R-:W-:Y:S05]  /*1d680*/  BRA `(.L_x_14893) ;  /* 0xffffffd400107947 */ /* 0x000fea000383ffff */
.L_x_14805:
[----:B------:R-:W-:Y:S01]  /*1d690*/  BSSY B1, `(.L_x_14894) ;  /* 0x0000006000017945 */ /* 0x000fe20003800000 */
[----:B------:R-:W-:-:S07]  /*1d6a0*/  IMAD.MOV.U32 R15, RZ, RZ, -0x1 ;  /* 0xffffffffff0f7424 */ /* 0x000fce00078e00ff */
[----:B0----5:R-:W-:Y:S05]  /*1d6b0*/  WARPSYNC.COLLECTIVE R15, `(.L_x_14895) ;  /* 0x000000000f0c7348 */ /* 0x021fea0003c00000 */
[----:B------:R-:W-:Y:S02]  /*1d6c0*/  ELECT P6, UR62, PT ;  /* 0x00000000003e782f */ /* 0x000fe400038c0000 */
[----:B------:R-:W-:Y:S01]  /*1d6d0*/  MOV R14, UR62 ;  /* 0x0000003e000e7c02 */ /* 0x000fe20008000f00 */
[----:B0----5:R-:W-:Y:S10]  /*1d6e0*/  ENDCOLLECTIVE ;  /* 0x000000000000791b */ /* 0x021ff40003800000 */
.L_x_14895:
[----:B------:R-:W-:Y:S05]  /*1d6f0*/  BSYNC B1 ;  /* 0x0000000000017941 */ /* 0x000fea0003800000 */
.L_x_14894:
[----:B------:R-:W-:Y:S05]  /*1d700*/  BRA `(.L_x_14896) ;  /* 0xffffffd400087947 */ /* 0x000fea000383ffff */
.L_x_14807:
[----:B0-----:R0:W1:Y:S02]  /*1d710*/  SYNCS.PHASECHK.TRANS64.TRYWAIT P1, [R4+URZ+0x13240], R3 ;  /* 0x01324003040075a7 */ /* 0x001064000802017f */
[----:B-1----:R-:W-:Y:S05]  /*1d720*/  @!P1 NANOSLEEP.SYNCS 0x989680 ;  /* 0x009896800000995d */ /* 0x002fea0003900000 */
[----:B------:R-:W1:Y:S02]  /*1d730*/  @!P1 SYNCS.PHASECHK.TRANS64 P1, [R4+URZ+0x13240], R3 ;  /* 0x01324003040095a7 */ /* 0x000e64000802007f */
[----:B-1----:R-:W-:Y:S05]  /*1d740*/  @!P1 BRA `(.L_x_14807) ;  /* 0xfffffffc00f09947 */ /* 0x002fea000383ffff */
[----:B------:R-:W-:Y:S05]  /*1d750*/  BRA `(.L_x_14897) ;  /* 0xffffffd400307947 */ /* 0x000fea000383ffff */
.L_x_14809:
[----:B-1----:R1:W2:Y:S02]  /*1d760*/  SYNCS.PHASECHK.TRANS64.TRYWAIT P1, [R5+URZ+0x13240], R0 ;  /* 0x01324000050075a7 */ /* 0x0022a4000802017f */
[----:B--2---:R-:W-:Y:S05]  /*1d770*/  @!P1 NANOSLEEP.SYNCS 0x989680 ;  /* 0x009896800000995d */ /* 0x004fea0003900000 */
[----:B------:R-:W2:Y:S02]  /*1d780*/  @!P1 SYNCS.PHASECHK.TRANS64 P1, [R5+URZ+0x13240], R0 ;  /* 0x01324000050095a7 */ /* 0x000ea4000802007f */
[----:B--2---:R-:W-:Y:S05]  /*1d790*/  @!P1 BRA `(.L_x_14809) ;  /* 0xfffffffc00f09947 */ /* 0x004fea000383ffff */
[----:B------:R-:W-:Y:S05]  /*1d7a0*/  BRA `(.L_x_14898) ;  /* 0xffffffd400407947 */ /* 0x000fea000383ffff */
.L_x_14811:
[----:B--2---:R2:W3:Y:S02]  /*1d7b0*/  SYNCS.PHASECHK.TRANS64.TRYWAIT P1, [R4+URZ+0x13260], R3 ;  /* 0x01326003040075a7 */ /* 0x0044e4000802017f */
[----:B---3--:R-:W-:Y:S05]  /*1d7c0*/  @!P1 NANOSLEEP.SYNCS 0x989680 ;  /* 0x009896800000995d */ /* 0x008fea0003900000 */
[----:B------:R-:W3:Y:S02]  /*1d7d0*/  @!P1 SYNCS.PHASECHK.TRANS64 P1, [R4+URZ+0x13260], R3 ;  /* 0x01326003040095a7 */ /* 0x000ee4000802007f */
[----:B---3--:R-:W-:Y:S05]  /*1d7e0*/  @!P1 BRA `(.L_x_14811) ;  /* 0xfffffffc00f09947 */ /* 0x008fea000383ffff */
[----:B------:R-:W-:Y:S05]  /*1d7f0*/  BRA `(.L_x_14899) ;  /* 0xffffffd4003c7947 */ /* 0x000fea000383ffff */
.L_x_14813:
[----:B---3--:R3:W4:Y:S02]  /*1d800*/  SYNCS.PHASECHK.TRANS64.TRYWAIT P1, [R5+URZ+0x13260], R0 ;  /* 0x01326000050075a7 */ /* 0x008724000802017f */
[----:B----4-:R-:W-:Y:S05]  /*1d810*/  @!P1 NANOSLEEP.SYNCS 0x989680 ;  /* 0x009896800000995d */ /* 0x010fea0003900000 */
[----:B------:R-:W4:Y:S02]  /*1d820*/  @!P1 SYNCS.PHASECHK.TRANS64 P1, [R5+URZ+0x13260], R0 ;  /* 0x01326000050095a7 */ /* 0x000f24000802007f */
[----:B----4-:R-:W-:Y:S05]  /*1d830*/  @!P1 BRA `(.L_x_14813) ;  /* 0xfffffffc00f09947 */ /* 0x010fea000383ffff */
[----:B------:R-:W-:Y:S05]  /*1d840*/  BRA `(.L_x_14900) ;  /* 0xffffffd400387947 */ /* 0x000fea000383ffff */
.L_x_14815:
[----:B----4-:R4:W0:Y:S02]  /*1d850*/  SYNCS.PHASECHK.TRANS64.TRYWAIT P1, [R4+URZ+0x13280], R3 ;  /* 0x01328003040075a7 */ /* 0x010824000802017f */
[----:B0-----:R-:W-:Y:S05]  /*1d860*/  @!P1 NANOSLEEP.SYNCS 0x989680 ;  /* 0x009896800000995d */ /* 0x001fea0003900000 */
[----:B------:R-:W0:Y:S02]  /*1d870*/  @!P1 SYNCS.PHASECHK.TRANS64 P1, [R4+URZ+0x13280], R3 ;  /* 0x01328003040095a7 */ /* 0x000e24000802007f */
[----:B0-----:R-:W-:Y:S05]  /*1d880*/  @!P1 BRA `(.L_x_14815) ;  /* 0xfffffffc00f09947 */ /* 0x001fea000383ffff */
[----:B------:R-:W-:Y:S05]  /*1d890*/  BRA `(.L_x_14901) ;  /* 0xffffffd400347947 */ /* 0x000fea000383ffff */
.L_x_14902:
        /* <DEDUP_REMOVED lines=14> */
.L_x_16306:


//--------------------- .text._ZN7cutlass13device_kernelIN5flash11enable_sm90INS1_16FlashAttnFwdSm90INS1_25CollectiveMainloopFwdSm90ILi2EN4cute5tupleIJNS5_1CILi1EEES8_S8_EEENS6_IJNS7_ILi192EEENS7_ILi160EEENS7_ILi64EEEEEELi64ENS_12float_e4m3_tEfNS_4arch4Sm90ELb0ELb1ELb0ELb1ELb1ELb1ELb0ELb1ELb1ELb1ELb1ELb0EEENS1_21CollectiveEpilogueFwdINS6_IJSA_SC_SB_EEES9_NS_10bfloat16_tESG_Li384ELb1ELb1ELb1ELb1EEENS1_36VarlenDynamicPersistentTileSchedulerILi192ELi160ELi384ELi128ELb1ELb1ELb1ELb1ELb0ELb1EEEEEEEEEvNT_6ParamsE --------------------------
	.section	.text._ZN7cutlass13device_kernelIN5flash11enable_sm90INS1_16FlashAttnFwdSm90INS1_25CollectiveMainloopFwdSm90ILi2EN4cute5tupleIJNS5_1CILi1EEES8_S8_EEENS6_IJNS7_ILi192EEENS7_ILi160EEENS7_ILi64EEEEEELi64ENS_12float_e4m3_tEfNS_4arch4Sm90ELb0ELb1ELb0ELb1ELb1ELb1ELb0ELb1ELb1ELb1ELb1ELb0EEENS1_21CollectiveEpilogueFwdINS6_IJSA_SC_SB_EEES9_NS_10bfloat16_tESG_Li384ELb1ELb1ELb1ELb1EEENS1_36VarlenDynamicPersistentTileSchedulerILi192ELi160ELi384ELi128ELb1ELb1ELb1ELb1ELb0ELb1EEEEEEEEEvNT_6ParamsE,"ax",@progbits
	.align	128
.text._ZN7cutlass13device_kernelIN5flash11enable_sm90INS1_16FlashAttnFwdSm90INS1_25CollectiveMainloopFwdSm90ILi2EN4cute5tupleIJNS5_1CILi1EEES8_S8_EEENS6_IJNS7_ILi192EEENS7_ILi160EEENS7_ILi64EEEEEELi64ENS_12float_e4m3_tEfNS_4arch4Sm90ELb0ELb1ELb0ELb1ELb1ELb1ELb0ELb1ELb1ELb1ELb1ELb0EEENS1_21CollectiveEpilogueFwdINS6_IJSA_SC_SB_EEES9_NS_10bfloat16_tESG_Li384ELb1ELb1ELb1ELb1EEENS1_36VarlenDynamicPersistentTileSchedulerILi192ELi160ELi384ELi128ELb1ELb1ELb1ELb1ELb0ELb1EEEEEEEEEvNT_6ParamsE:
        .type           _ZN7cutlass13device_kernelIN5flash11enable_sm90INS1_16FlashAttnFwdSm90INS1_25CollectiveMainloopFwdSm90ILi2EN4cute5tupleIJNS5_1CILi1EEES8_S8_EEENS6_IJNS7_ILi192EEENS7_ILi160EEENS7_ILi64EEEEEELi64ENS_12float_e4m3_tEfNS_4arch4Sm90ELb0ELb1ELb0ELb1ELb1ELb1ELb0ELb1ELb1ELb1ELb1ELb0EEENS1_21CollectiveEpilogueFwdINS6_IJSA_SC_SB_EEES9_NS_10bfloat16_tESG_Li384ELb1ELb1ELb1ELb1EEENS1_36VarlenDynamicPersistentTileSchedulerILi192ELi160ELi384ELi128ELb1ELb1ELb1ELb1ELb0ELb1EEEEEEEEEvNT_6ParamsE,@function
        .size           _ZN7cutlass13device_kernelIN5flash11enable_sm90INS1_16FlashAttnFwdSm90INS1_25CollectiveMainloopFwdSm90ILi2EN4cute5tupleIJNS5_1CILi1EEES8_S8_EEENS6_IJNS7_ILi192EEENS7_ILi160EEENS7_ILi64EEEEEELi64ENS_12float_e4m3_tEfNS_4arch4Sm90ELb0ELb1ELb0ELb1ELb1ELb1ELb0ELb1ELb1ELb1ELb1ELb0EEENS1_21CollectiveEpilogueFwdINS6_IJSA_SC_SB_EEES9_NS_10bfloat16_tESG_Li384ELb1ELb1ELb1ELb1EEENS1_36VarlenDynamicPersistentTileSchedulerILi192ELi160ELi384ELi128ELb1ELb1ELb1ELb1ELb0ELb1EEEEEEEEEvNT_6ParamsE,(.L_x_16307 - _ZN7cutlass13device_kernelIN5flash11enable_sm90INS1_16FlashAttnFwdSm90INS1_25CollectiveMainloopFwdSm90ILi2EN4cute5tupleIJNS5_1CILi1EEES8_S8_EEENS6_IJNS7_ILi192EEENS7_ILi160EEENS7_ILi64EEEEEELi64ENS_12float_e4m3_tEfNS_4arch4Sm90ELb0ELb1ELb0ELb1ELb1ELb1ELb0ELb1ELb1ELb1ELb1ELb0EEENS1_21CollectiveEpilogueFwdINS6_IJSA_SC_SB_EEES9_NS_10bfloat16_tESG_Li384ELb1ELb1ELb1ELb1EEENS1_36VarlenDynamicPersistentTileSchedulerILi192ELi160ELi384ELi128ELb1ELb1ELb1ELb1ELb0ELb1EEEEEEEEEvNT_6ParamsE)
        .other          _ZN7cutlass13device_kernelIN5flash11enable_sm90INS1_16FlashAttnFwdSm90INS1_25CollectiveMainloopFwdSm90ILi2EN4cute5tupleIJNS5_1CILi1EEES8_S8_EEENS6_IJNS7_ILi192EEENS7_ILi160EEENS7_ILi64EEEEEELi64ENS_12float_e4m3_tEfNS_4arch4Sm90ELb0ELb1ELb0ELb1ELb1ELb1ELb0ELb1ELb1ELb1ELb1ELb0EEENS1_21CollectiveEpilogueFwdINS6_IJSA_SC_SB_EEES9_NS_10bfloat16_tESG_Li384ELb1ELb1ELb1ELb1EEENS1_36VarlenDynamicPersistentTileSchedulerILi192ELi160ELi384ELi128ELb1ELb1ELb1ELb1ELb0ELb1EEEEEEEEEvNT_6ParamsE,@"STO_CUDA_ENTRY STV_DEFAULT"
_ZN7cutlass13device_kernelIN5flash11enable_sm90INS1_16FlashAttnFwdSm90INS1_25CollectiveMainloopFwdSm90ILi2EN4cute5tupleIJNS5_1CILi1EEES8_S8_EEENS6_IJNS7_ILi192EEENS7_ILi160EEENS7_ILi64EEEEEELi64ENS_12float_e4m3_tEfNS_4arch4Sm90ELb0ELb1ELb0ELb1ELb1ELb1ELb0ELb1ELb1ELb1ELb1ELb0EEENS1_21CollectiveEpilogueFwdINS6_IJSA_SC_SB_EEES9_NS_10bfloat16_tESG_Li384ELb1ELb1ELb1ELb1EEENS1_36VarlenDynamicPersistentTileSchedulerILi192ELi160ELi384ELi128ELb1ELb1ELb1ELb1ELb0ELb1EEEEEEEEEvNT_6ParamsE:
        /* <DEDUP_REMOVED lines=17> */
.L_x_14904:
[----:B------:R-:W-:Y:S05]  /*0110*/  BSYNC B0 ;  /* 0x0000000000007941 */ /* 0x000fea0003800000 */
.L_x_14903:
[----:B------:R-:W-:Y:S01]  /*0120*/  VOTEU.ANY UP0, P0 ;  /* 0x00000000003f7886 */ /* 0x000fe20000000100 */
[----:B------:R-:W0:Y:S01]  /*0130*/  SHFL.IDX PT, R2, R0, RZ, 0x1f ;  /* 0x00001fff00027589 */ /* 0x000e2200000e0000 */
[----:B------:R-:W-:Y:S01]  /*0140*/  UMOV UR4, 0x80 ;  /* 0x0000008000047882 */ /* 0x000fe20000000000 */
[----:B------:R-:W-:Y:S01]  /*0150*/  UMOV UR7, 0x180 ;  /* 0x0000018000077882 */ /* 0x000fe20000000000 */
[----:B------:R-:W-:Y:S01]  /*0160*/  VOTEU.ANY UP1, P0 ;  /* 0x00000000003f7886 */ /* 0x000fe20000020100 */
[----:B------:R-:W1:Y:S01]  /*0170*/  @UP0 S2UR UR8, SR_CgaCtaId ;  /* 0x00000000000809c3 */ /* 0x000e620000008800 */
[----:B------:R-:W-:Y:S01]  /*0180*/  @UP0 UMOV UR6, 0x400 ;  /* 0x0000040000060882 */ /* 0x000fe20000000000 */
[----:B------:R-:W-:-:S04]  /*0190*/  @UP0 UIADD3 UR4, -UR4, 0x100000, URZ ;  /* 0x0010000004040890 */ /* 0x000fc8000fffe13f */
[----:B------:R-:W-:Y:S02]  /*01a0*/  @UP0 USHF.L.U32 UR5, UR4, 0xb, URZ ;  /* 0x0000000b04050899 */ /* 0x000fe4000800063f */
[----:B------:R-:W-:Y:S01]  /*01b0*/  @UP0 USHF.L.U32 UR4, UR4, 0x1, URZ ;  /* 0x0000000104040899 */ /* 0x000fe2000800063f */
[----:B0-----:R-:W-:Y:S02]  /*01c0*/  ISETP.NE.AND P1, PT, R2, RZ, PT ;  /* 0x000000ff0200720c */ /* 0x001fe40003f25270 */
[----:B------:R-:W-:Y:S01]  /*01d0*/  SHF.R.U32.HI R2, RZ, 0x7, R3 ;  /* 0x00000007ff027819 */ /* 0x000fe20000011603 */
[----:B-1----:R-:W-:Y:S02]  /*01e0*/  @UP0 ULEA UR8, UR8, UR6, 0x18 ;  /* 0x0000000608080291 */ /* 0x002fe4000f8ec03f */
[----:B------:R-:W-:-:S04]  /*01f0*/  @UP0 UIADD3 UR6, -UR7, 0x100000, URZ ;  /* 0x0010000007060890 */ /* 0x000fc8000fffe13f */
[----:B------:R-:W-:Y:S02]  /*0200*/  @UP0 USHF.L.U32 UR7, UR6, 0xb, URZ ;  /* 0x0000000b06070899 */ /* 0x000fe4000800063f */
[----:B------:R-:W-:Y:S01]  /*0210*/  @UP0 USHF.L.U32 UR6, UR6, 0x1, URZ ;  /* 0x0000000106060899 */ /* 0x000fe2000800063f */
[----:B------:R-:W-:Y:S01]  /*0220*/  VOTEU.ANY UP0, P0 ;  /* 0x00000000003f7886 */ /* 0x000fe20000000100 */
[----:B------:R-:W0:Y:S04]  /*0230*/  SHFL.IDX PT, R2, R2, RZ, 0x1f ;  /* 0x00001fff02027589 */ /* 0x000e2800000e0000 */
[----:B------:R-:W1:Y:S02]  /*0240*/  FENCE.VIEW.ASYNC.S ;  /* 0x00000000000073c6 */ /* 0x000e640000000000 */
[----:B-1----:R1:W2:Y:S04]  /*0250*/  @UP0 SYNCS.EXCH.64 URZ, [UR8+0x13200], UR4 ;  /* 0x01320004083f05b2 */ /* 0x0022a80008000100 */
[----:B------:R1:W3:Y:S01]  /*0260*/  @UP1 SYNCS.EXCH.64 URZ, [UR8+0x13220], UR6 ;  /* 0x01322006083f15b2 */ /* 0x0002e20008000100 */
        /* <DEDUP_REMOVED lines=14> */
[----:B-1----:R4:W1:Y:S08]  /*0350*/  SYNCS.EXCH.64 URZ, [UR8+0x13230], UR4 ;  /* 0x01323004083f75b2 */ /* 0x0028700008000100 */
[----:B------:R4:W0:Y:S01]  /*0360*/  SYNCS.EXCH.64 URZ, [UR8+0x13240], UR6 ;  /* 0x01324006083f75b2 */ /* 0x0008220008000100 */
[----:B------:R4:W0:Y:S01]  /*0370*/  SYNCS.EXCH.64 URZ, [UR8+0x13238], UR4 ;  /* 0x01323804083f75b2 */ /* 0x0008220008000100 */
[----:B------:R4:W0:Y:S02]  /*0380*/  SYNCS.EXCH.64 URZ, [UR8+0x13248], UR6 ;  /* 0x01324806083f75b2 */ /* 0x0008240008000100 */
[----:B----4-:R-:W-:Y:S01]  /*0390*/  NOP ;  /* 0x0000000000007918 */ /* 0x010fe20000000000 */
.L_x_14905:
[----:B------:R-:W4:Y:S01]  /*03a0*/  SHFL.IDX PT, R3, R0, RZ, 0x1f ;  /* 0x00001fff00037589 */ /* 0x000f2200000e0000 */
[----:B------:R-:W-:Y:S01]  /*03b0*/  NOP ;  /* 0x0000000000007918 */ /* 0x000fe20000000000 */
[----:B----4-:R-:W-:-:S13]  /*03c0*/  ISETP.NE.AND P0, PT, R3, RZ, PT ;  /* 0x000000ff0300720c */ /* 0x010fda0003f05270 */
        /* <DEDUP_REMOVED lines=19> */
.L_x_14906:
[----:B------:R-:W4:Y:S01]  /*0500*/  SHFL.IDX PT, R3, R0, RZ, 0x1f ;  /* 0x00001fff00037589 */ /* 0x000f2200000e0000 */
[----:B------:R-:W-:Y:S01]  /*0510*/  NOP ;  /* 0x0000000000007918 */ /* 0x000fe20000000000 */
[----:B----4-:R-:W-:-:S13]  /*0520*/  ISETP.NE.AND P0, PT, R3, RZ, PT ;  /* 0x000000ff0300720c */ /* 0x010fda0003f05270 */
        /* <DEDUP_REMOVED lines=10> */
[----:B-1----:R4:W1:Y:S01]  /*05d0*/  SYNCS.EXCH.64 URZ, [UR6+0x13270], UR4 ;  /* 0x01327004063f75b2 */ /* 0x0028620008000100 */
[----:B------:R4:W0:Y:S01]  /*05e0*/  SYNCS.EXCH.64 URZ, [UR6+0x13280], UR4 ;  /* 0x01328004063f75b2 */ /* 0x0008220008000100 */
[----:B------:R4:W0:Y:S01]  /*05f0*/  SYNCS.EXCH.64 URZ, [UR6+0x13278], UR4 ;  /* 0x01327804063f75b2 */ /* 0x0008220008000100 */
[----:B------:R4:W0:Y:S02]  /*0600*/  SYNCS.EXCH.64 URZ, [UR6+0x13288], UR4 ;  /* 0x01328804063f75b2 */ /* 0x0008240008000100 */
[----:B----4-:R-:W-:Y:S01]  /*0610*/  NOP ;  /* 0x0000000000007918 */ /* 0x010fe20000000000 */
.L_x_14907:
        /* <DEDUP_REMOVED lines=22> */
.L_x_14908:
[----:B------:R-:W4:Y:S01]  /*0780*/  SHFL.IDX PT, R4, R0, RZ, 0x1f ;  /* 0x00001fff00047589 */ /* 0x000f2200000e0000 */
[----:B------:R-:W-:Y:S01]  /*0790*/  NOP ;  /* 0x0000000000007918 */ /* 0x000fe20000000000 */
[----:B------:R-:W0:Y:S01]  /*07a0*/  S2R R3, SR_CgaCtaId ;  /* 0x0000000000037919 */ /* 0x000e220000008800 */
[----:B----4-:R-:W-:-:S13]  /*07b0*/  ISETP.NE.AND P0, PT, R4, RZ, PT ;  /* 0x000000ff0400720c */ /* 0x010fda0003f05270 */
        /* <DEDUP_REMOVED lines=15> */
[----:B------:R0:W1:Y:S01]  /*08b0*/  SYNCS.EXCH.64 URZ, [UR8+0x132c0], UR6 ;  /* 0x0132c006083f75b2 */ /* 0x0000620008000100 */
[----:B------:R0:W0:Y:S01]  /*08c0*/  SYNCS.EXCH.64 URZ, [UR8+0x132b8], UR4 ;  /* 0x0132b804083f75b2 */ /* 0x0000220008000100 */
[----:B------:R0:W0:Y:S01]  /*08d0*/  SYNCS.EXCH.64 URZ, [UR8+0x132c8], UR6 ;  /* 0x0132c806083f75b2 */ /* 0x0000220008000100 */
[----:B------:R-:W-:Y:S01]  /*08e0*/  NOP ;  /* 0x0000000000007918 */ /* 0x000fe20000000000 */
.L_x_14909:
[----:B------:R-:W-:Y:S01]  /*08f0*/  ISETP.NE.AND P0, PT, R2, RZ, PT ;  /* 0x000000ff0200720c */ /* 0x000fe20003f05270 */
[----:B------:R-:W-:Y:S01]  /*0900*/  IMAD.MOV.U32 R2, RZ, RZ, 0x1 ;  /* 0x00000001ff027424 */ /* 0x000fe200078e00ff */
[----:B------:R-:W-:Y:S01]  /*0910*/  NOP ;  /* 0x0000000000007918 */ /* 0x000fe20000000000 */
[----:B------:R-:W-:Y:S01]  /*0920*/  ULDC.64 UR40, c[0x0][0x208] ;  /* 0x0000820000287ab9 */ /* 0x000fe20000000a00 */
[----:B------:R-:W-:Y:S02]  /*0930*/  BSSY B8, `(.L_x_14910) ;  /* 0x000236e000087945 */ /* 0x000fe40003800000 */
[----:B------:R-:W-:-:S05]  /*0940*/  SEL R2, R2, 0x2, !P0 ;  /* 0x0000000202027807 */ /* 0x000fca0004000000 */
[----:B------:R0:W-:Y:S02]  /*0950*/  STL [R1+0x40], R2 ;  /* 0x0000400201007387 */ /* 0x0001e40000100800 */
[----:B01234-:R-:W-:Y:S06]  /*0960*/  BAR.SYNC.DEFER_BLOCKING 0x0 ;  /* 0x0000000000007b1d */ /* 0x01ffec0000010000 */
[----:B------:R-:W-:Y:S05]  /*0970*/  @!P0 BRA `(.L_x_14911) ;  /* 0x000001a800c08947 */ /* 0x000fea0003800000 */
.L_x_14912:
        /* <DEDUP_REMOVED lines=16> */
[----:B------:R-:W2:Y:S01]  /*0a80*/  LDL.LU R20, [R1+0x40] ;  /* 0x0000400001147983 */ /* 0x000ea20000300800 */
[----:B------:R-:W0:Y:S02]  /*0a90*/  S2R R0, SR_TID.X ;  /* 0x0000000000007919 */ /* 0x000e240000002100 */
[----:B0-----:R-:W-:-:S05]  /*0aa0*/  VIADD R0, R0, 0xffffff80 ;  /* 0xffffff8000007836 */ /* 0x001fca0000000000 */
[----:B------:R-:W-:-:S04]  /*0ab0*/  SHF.R.S32.HI R5, RZ, 0x1f, R0 ;  /* 0x0000001fff057819 */ /* 0x000fc80000011400 */
[-C--:B------:R-:W-:Y:S02]  /*0ac0*/  LEA.HI R7, R5, R0.reuse, RZ, 0x7 ;  /* 0x0000000005077211 */ /* 0x080fe400078f38ff */
[-C--:B------:R-:W-:Y:S02]  /*0ad0*/  LEA.HI R2, R0, R0.reuse, RZ, 0x1 ;  /* 0x0000000000027211 */ /* 0x080fe400078f08ff */
[----:B------:R-:W-:Y:S02]  /*0ae0*/  LOP3.LUT R9, R7, 0xffffff80, RZ, 0xc0, !PT ;  /* 0xffffff8007097812 */ /* 0x000fe400078ec0ff */
[----:B------:R-:W-:Y:S02]  /*0af0*/  LEA.HI R4, R5, R0, RZ, 0x2 ;  /* 0x0000000005047211 */ /* 0x000fe400078f10ff */
[----:B------:R-:W-:Y:S01]  /*0b00*/  LOP3.LUT R3, R2, 0xfffffffe, RZ, 0xc0, !PT ;  /* 0xfffffffe02037812 */ /* 0x000fe200078ec0ff */
[----:B------:R-:W-:Y:S01]  /*0b10*/  IMAD.IADD R9, R0, 0x1, -R9 ;  /* 0x0000000100097824 */ /* 0x000fe200078e0a09 */
[----:B------:R-:W-:-:S02]  /*0b20*/  LOP3.LUT R11, R4, 0xfffffffc, RZ, 0xc0, !PT ;  /* 0xfffffffc040b7812 */ /* 0x000fc400078ec0ff */
[----:B------:R-:W-:Y:S01]  /*0b30*/  LEA.HI R6, R5, R0, RZ, 0x4 ;  /* 0x0000000005067211 */ /* 0x000fe200078f20ff */
[C---:B------:R-:W-:Y:S01]  /*0b40*/  IMAD.IADD R3, R0.reuse, 0x1, -R3 ;  /* 0x0000000100037824 */ /* 0x040fe200078e0a03 */
[----:B------:R-:W-:Y:S01]  /*0b50*/  SHF.R.S32.HI R10, RZ, 0x1f, R9 ;  /* 0x0000001fff0a7819 */ /* 0x000fe20000011409 */
[----:B------:R-:W-:Y:S01]  /*0b60*/  IMAD.IADD R19, R0, 0x1, -R11 ;  /* 0x0000000100137824 */ /* 0x000fe200078e0a0b */
[--C-:B------:R-:W-:Y:S02]  /*0b70*/  SHF.R.S32.HI R0, RZ, 0x2, R4.reuse ;  /* 0x00000002ff007819 */ /* 0x100fe40000011404 */
[----:B------:R-:W-:Y:S02]  /*0b80*/  SHF.R.S32.HI R5, RZ, 0x1f, R4 ;  /* 0x0000001fff057819 */ /* 0x000fe40000011404 */
[----:B------:R-:W-:Y:S02]  /*0b90*/  LEA.HI R12, R10, R9, RZ, 0x2 ;  /* 0x000000090a0c7211 */ /* 0x000fe400078f10ff */
[----:B------:R-:W-:-:S02]  /*0ba0*/  LEA.HI R5, R5, R0, RZ, 0x2 ;  /* 0x0000000005057211 */ /* 0x000fc400078f10ff */
[----:B------:R-:W-:Y:S02]  /*0bb0*/  SHF.R.S32.HI R18, RZ, 0x1, R2 ;  /* 0x00000001ff127819 */ /* 0x000fe40000011402 */
[--C-:B------:R-:W-:Y:S02]  /*0bc0*/  SHF.R.S32.HI R16, RZ, 0x2, R12.reuse ;  /* 0x00000002ff107819 */ /* 0x100fe4000001140c */
[----:B------:R-:W-:Y:S02]  /*0bd0*/  SHF.R.S32.HI R17, RZ, 0x1f, R12 ;  /* 0x0000001fff117819 */ /* 0x000fe4000001140c */
[----:B------:R-:W-:Y:S02]  /*0be0*/  LOP3.LUT R5, R5, 0xfffffffc, RZ, 0xc0, !PT ;  /* 0xfffffffc05057812 */ /* 0x000fe400078ec0ff */
[----:B------:R-:W-:Y:S02]  /*0bf0*/  SHF.R.S32.HI R8, RZ, 0x7, R7 ;  /* 0x00000007ff087819 */ /* 0x000fe40000011407 */
[----:B------:R-:W-:-:S02]  /*0c00*/  LEA.HI R2, R2, R18, RZ, 0x1 ;  /* 0x0000001202027211 */ /* 0x000fc400078f08ff */
[----:B------:R-:W-:Y:S01]  /*0c10*/  LEA.HI R17, R17, R16, RZ, 0x3 ;  /* 0x0000001011117211 */ /* 0x000fe200078f18ff */
[----:B------:R-:W-:Y:S01]  /*0c20*/  IMAD.IADD R5, R0, 0x1, -R5 ;  /* 0x0000000100057824 */ /* 0x000fe200078e0a05 */
[----:B------:R-:W-:Y:S01]  /*0c30*/  LOP3.LUT R2, R2, 0x3fffffe, RZ, 0xc0, !PT ;  /* 0x03fffffe02027812 */ /* 0x000fe200078ec0ff */
[----:B------:R-:W-:Y:S01]  /*0c40*/  IMAD.HI R4, R8, 0x55555556, RZ ;  /* 0x5555555608047827 */ /* 0x000fe200078e02ff */
[----:B------:R-:W-:Y:S02]  /*0c50*/  LOP3.LUT R17, R17, 0xfffffff8, RZ, 0xc0, !PT ;  /* 0xfffffff811117812 */ /* 0x000fe400078ec0ff */
[----:B------:R-:W-:Y:S01]  /*0c60*/  LEA.HI R10, R10, R9, RZ, 0x5 ;  /* 0x000000090a0a7211 */ /* 0x000fe200078f28ff */
[----:B------:R-:W-:Y:S01]  /*0c70*/  IMAD.SHL.U32 R5, R5, 0x80, RZ ;  /* 0x0000008005057824 */ /* 0x000fe200078e00ff */
[----:B------:R-:W-:Y:S01]  /*0c80*/  LEA.HI R0, R19, R19, RZ, 0x1 ;  /* 0x0000001313007211 */ /* 0x000fe200078f08ff */
[----:B------:R-:W-:Y:S01]  /*0c90*/  IMAD.IADD R2, R18, 0x1, -R2 ;  /* 0x0000000112027824 */ /* 0x000fe200078e0a02 */
[----:B------:R-:W-:Y:S01]  /*0ca0*/  LEA.HI R11, R4, R4, RZ, 0x1 ;  /* 0x00000004040b7211 */ /* 0x000fe200078f08ff */
[----:B------:R-:W-:Y:S01]  /*0cb0*/  IMAD.IADD R17, R16, 0x1, -R17 ;  /* 0x0000000110117824 */ /* 0x000fe200078e0a11 */
[----:B------:R-:W-:Y:S01]  /*0cc0*/  SHF.R.S32.HI R10, RZ, 0x5, R10 ;  /* 0x00000005ff0a7819 */ /* 0x000fe2000001140a */
[----:B------:R-:W-:Y:S01]  /*0cd0*/  IMAD.SHL.U32 R18, R3, 0x10, RZ ;  /* 0x0000001003127824 */ /* 0x000fe200078e00ff */
[----:B------:R-:W-:-:S02]  /*0ce0*/  LOP3.LUT R0, R0, 0x1ffffffe, RZ, 0xc0, !PT ;  /* 0x1ffffffe00007812 */ /* 0x000fc400078ec0ff */
[----:B------:R-:W-:Y:S02]  /*0cf0*/  SHF.R.S32.HI R7, RZ, 0x4, R6 ;  /* 0x00000004ff077819 */ /* 0x000fe40000011406 */
[----:B------:R-:W-:Y:S01]  /*0d00*/  LOP3.LUT R5, R5, 0x180, RZ, 0xc0, !PT ;  /* 0x0000018005057812 */ /* 0x000fe200078ec0ff */
[----:B------:R-:W-:Y:S02]  /*0d10*/  IMAD R11, R11, -0x3, R8 ;  /* 0xfffffffd0b0b7824 */ /* 0x000fe400078e0208 */
[----:B------:R-:W-:Y:S01]  /*0d20*/  IMAD R10, R10, 0x10, R17 ;  /* 0x000000100a0a7824 */ /* 0x000fe200078e0211 */
[----:B------:R-:W-:Y:S01]  /*0d30*/  SHF.R.U32.HI R3, RZ, 0x3, R5 ;  /* 0x00000003ff037819 */ /* 0x000fe20000011605 */
[----:B------:R-:W-:Y:S01]  /*0d40*/  IMAD.IADD R19, R19, 0x1, -R0 ;  /* 0x0000000113137824 */ /* 0x000fe200078e0a00 */
[----:B------:R-:W-:Y:S01]  /*0d50*/  LOP3.LUT R0, R5, 0x10, R18, 0xf8, !PT ;  /* 0x0000001005007812 */ /* 0x000fe200078ef812 */
[----:B------:R-:W-:Y:S01]  /*0d60*/  IMAD R7, R7, 0x8, R2 ;  /* 0x0000000807077824 */ /* 0x000fe200078e0202 */
[----:B------:R-:W-:Y:S01]  /*0d70*/  LOP3.LUT R2, R5, 0x30, R18, 0xf8, !PT ;  /* 0x0000003005027812 */ /* 0x000fe200078ef812 */
[----:B------:R-:W-:Y:S01]  /*0d80*/  IMAD R10, R11, 0x40, R10 ;  /* 0x000000400b0a7824 */ /* 0x000fe200078e020a */
[----:B------:R-:W-:-:S02]  /*0d90*/  LOP3.LUT R0, R0, R3, RZ, 0x3c, !PT ;  /* 0x0000000300007212 */ /* 0x000fc400078e3cff */
[----:B------:R-:W-:Y:S01]  /*0da0*/  LOP3.LUT R3, R2, R3, RZ, 0x3c, !PT ;  /* 0x0000000302037212 */ /* 0x000fe200078e3cff */
[----:B------:R-:W-:Y:S01]  /*0db0*/  IMAD R2, R19, 0x8, R10 ;  /* 0x0000000813027824 */ /* 0x000fe200078e020a */
[----:B------:R-:W-:Y:S01]  /*0dc0*/  STL [R1+0x44], R13 ;  /* 0x0000440d01007387 */ /* 0x000fe20000100800 */
[----:B------:R-:W-:-:S03]  /*0dd0*/  VIADD R4, R18, 0x20 ;  /* 0x0000002012047836 */ /* 0x000fc60000000000 */
[----:B------:R2:W-:Y:S01]  /*0de0*/  STL [R1+0x38], R2 ;  /* 0x0000380201007387 */ /* 0x0005e20000100800 */
[----:B------:R-:W-:-:S03]  /*0df0*/  LOP3.LUT R12, R12, 0x7ffffffc, RZ, 0xc0, !PT ;  /* 0x7ffffffc0c0c7812 */ /* 0x000fc600078ec0ff */
[----:B------:R-:W-:Y:S04]  /*0e00*/  STL [R1+0x48], R14 ;  /* 0x0000480e01007387 */ /* 0x000fe80000100800 */
[----:B------:R-:W-:Y:S04]  /*0e10*/  STL [R1+0x4c], R15 ;  /* 0x00004c0f01007387 */ /* 0x000fe80000100800 */
[----:B------:R-:W-:Y:S01]  /*0e20*/  STL [R1+0x5c], RZ ;  /* 0x00005cff01007387 */ /* 0x000fe20000100800 */
[----:B------:R-:W-:-:S04]  /*0e30*/  IMAD.IADD R12, R9, 0x1, -R12 ;  /* 0x00000001090c7824 */ /* 0x000fc800078e0a0c */
[----:B------:R-:W-:Y:S01]  /*0e40*/  IMAD.SHL.U32 R5, R12, 0x2, RZ ;  /* 0x000000020c057824 */ /* 0x000fe200078e00ff */
[----:B------:R-:W-:Y:S01]  /*0e50*/  CS2R R156, SRZ ;  /* 0x00000000009c7805 */ /* 0x000fe2000001ff00 */
[----:B------:R-:W-:Y:S01]  /*0e60*/  IMAD.MOV.U32 R23, RZ, RZ, RZ ;  /* 0x000000ffff177224 */ /* 0x000fe200078e00ff */
[----:B------:R-:W-:Y:S02]  /*0e70*/  SHF.R.S32.HI R19, RZ, 0x1f, R18 ;  /* 0x0000001fff137819 */ /* 0x000fe40000011412 */
[----:B--2---:R-:W-:-:S05]  /*0e80*/  LOP3.LUT R2, R20, 0x1, RZ, 0xfc, !PT ;  /* 0x0000000114027812 */ /* 0x004fca00078efcff */
[----:B------:R0:W-:Y:S04]  /*0e90*/  STL [R1+0xc], R2 ;  /* 0x00000c0201007387 */ /* 0x0001e80000100800 */
[----:B------:R-:W-:Y:S04]  /*0ea0*/  STL [R1+0x1c], RZ ;  /* 0x00001cff01007387 */ /* 0x000fe80000100800 */
[----:B------:R1:W-:Y:S01]  /*0eb0*/  STL [R1+0x18], R4 ;  /* 0x0000180401007387 */ /* 0x0003e20000100800 */
[----:B0-----:R-:W-:Y:S01]  /*0ec0*/  IMAD.SHL.U32 R2, R7, 0x40, RZ ;  /* 0x0000004007027824 */ /* 0x001fe200078e00ff */
[----:B-1----:R-:W-:-:S04]  /*0ed0*/  SHF.R.S32.HI R4, RZ, 0x1f, R4 ;  /* 0x0000001fff047819 */ /* 0x002fc80000011404 */
[----:B------:R-:W-:Y:S04]  /*0ee0*/  STL [R1+0x50], R2 ;  /* 0x0000500201007387 */ /* 0x000fe80000100800 */
[----:B------:R0:W-:Y:S04]  /*0ef0*/  STL [R1+0x2c], R4 ;  /* 0x00002c0401007387 */ /* 0x0001e80000100800 */
[----:B------:R1:W-:Y:S01]  /*0f00*/  STL [R1+0x20], R5 ;  /* 0x0000200501007387 */ /* 0x0003e20000100800 */
[----:B0-----:R-:W-:Y:S01]  /*0f10*/  IMAD.IADD R4, R2, 0x1, R0 ;  /* 0x0000000102047824 */ /* 0x001fe200078e0200 */
[----:B------:R-:W-:-:S05]  /*0f20*/  IADD3 R0, R22, R2, R3 ;  /* 0x0000000216007210 */ /* 0x000fca0007ffe003 */
[----:B------:R1:W-:Y:S04]  /*0f30*/  STL [R1+0x64], R0 ;  /* 0x0000640001007387 */ /* 0x0003e80000100800 */
[----:B------:R1:W-:Y:S02]  /*0f40*/  STL [R1+0x34], R4 ;  /* 0x0000340401007387 */ /* 0x0003e40000100800 */
.L_x_15101:
[----:B-12---:R-:W2:Y:S01]  /*0f50*/  LDL.LU R12, [R1+0x48] ;  /* 0x00004800010c7983 */ /* 0x006ea20000300800 */
[----:B------:R-:W-:Y:S01]  /*0f60*/  ULDC.64 UR4, c[0x0][0xa28] ;  /* 0x00028a0000047ab9 */ /* 0x000fe20000000a00 */
[----:B01--4-:R-:W0:Y:S01]  /*0f70*/  LDC.64 R4, c[0x0][0xa08] ;  /* 0x00028200ff047b82 */ /* 0x013e220000000a00 */
[----:B------:R-:W-:Y:S01]  /*0f80*/  IMAD.MOV.U32 R65, RZ, RZ, RZ ;  /* 0x000000ffff417224 */ /* 0x000fe200078e00ff */
[----:B-----5:R-:W0:Y:S01]  /*0f90*/  LDL R26, [R1+0x4c] ;  /* 0x00004c00011a7983 */ /* 0x020e220000100800 */
[----:B------:R-:W-:Y:S01]  /*0fa0*/  ISETP.NE.U32.AND P0, PT, RZ, UR4, PT ;  /* 0x00000004ff007c0c */ /* 0x000fe2000bf05070 */
[----:B------:R-:W-:Y:S01]  /*0fb0*/  IMAD.MOV.U32 R11, RZ, RZ, RZ ;  /* 0x000000ffff0b7224 */ /* 0x000fe200078e00ff */
[----:B------:R-:W-:Y:S02]  /*0fc0*/  ULDC.64 UR6, c[0x0][0xa20] ;  /* 0x0002880000067ab9 */ /* 0x000fe40000000a00 */
[----:B------:R-:W-:Y:S01]  /*0fd0*/  ISETP.NE.AND.EX P0, PT, RZ, UR5, PT, P0 ;  /* 0x00000005ff007c0c */ /* 0x000fe2000bf05300 */
[----:B------:R-:W-:-:S02]  /*0fe0*/  ULDC.64 UR4, c[0x0][0xa18] ;  /* 0x0002860000047ab9 */ /* 0x000fc40000000a00 */
[----:B------:R-:W-:-:S04]  /*0ff0*/  ISETP.NE.U32.AND P1, PT, RZ, UR4, PT ;  /* 0x00000004ff007c0c */ /* 0x000fc8000bf25070 */
[----:B------:R-:W-:Y:S01]  /*1000*/  ISETP.NE.AND.EX P1, PT, RZ, UR5, PT, P1 ;  /* 0x00000005ff007c0c */ /* 0x000fe2000bf25310 */
[----:B------:R-:W-:Y:S02]  /*1010*/  ULDC.64 UR4, c[0x0][0xa08] ;  /* 0x0002820000047ab9 */ /* 0x000fe40000000a00 */
[----:B------:R-:W-:-:S03]  /*1020*/  ISETP.NE.U32.AND P3, PT, RZ, UR4, PT ;  /* 0x00000004ff007c0c */ /* 0x000fc6000bf65070 */
[----:B------:R-:W1:Y:S08]  /*1030*/  @P0 LDC.64 R2, c[0x0][0xa28] ;  /* 0x00028a00ff020b82 */ /* 0x000e700000000a00 */
[----:B------:R-:W3:Y:S01]  /*1040*/  @P1 LDC.64 R6, c[0x0][0xa18] ;  /* 0x00028600ff061b82 */ /* 0x000ee20000000a00 */
[----:B------:R-:W-:Y:S01]  /*1050*/  ULDC UR4, c[0x0][0x288] ;  /* 0x0000a20000047ab9 */ /* 0x000fe20000000800 */
[----:B------:R-:W-:Y:S01]  /*1060*/  ISETP.NE.AND.EX P3, PT, RZ, UR5, PT, P3 ;  /* 0x00000005ff007c0c */ /* 0x000fe2000bf65330 */
[----:B------:R-:W-:Y:S01]  /*1070*/  IMAD.U32 R0, RZ, RZ, UR4 ;  /* 0x00000004ff007e24 */ /* 0x000fe2000f8e00ff */
[----:B------:R-:W-:Y:S01]  /*1080*/  ULDC.64 UR4, c[0x0][0x418] ;  /* 0x0001060000047ab9 */ /* 0x000fe20000000a00 */
[----:B0-----:R-:W-:-:S04]  /*1090*/  IMAD.WIDE R8, R26, 0x4, R4 ;  /* 0x000000041a087825 */ /* 0x001fc800078e0204 */
[----:B---3--:R-:W-:-:S06]  /*10a0*/  @P1 IMAD.WIDE R4, R26, 0x4, R6 ;  /* 0x000000041a041825 */ /* 0x008fcc00078e0206 */
[----:B------:R-:W5:Y:S01]  /*10b0*/  @P3 LDG.E R65, desc[UR40][R8.64] ;  /* 0x0000002808413981 */ /* 0x000f62000c1e1900 */
[----:B-1----:R-:W-:-:S03]  /*10c0*/  @P0 IMAD.WIDE R2, R26, 0x4, R2 ;  /* 0x000000041a020825 */ /* 0x002fc600078e0202 */
[----:B------:R-:W3:Y:S04]  /*10d0*/  @P1 LDG.E R0, desc[UR40][R4.64] ;  /* 0x0000002804001981 */ /* 0x000ee8000c1e1900 */
[----:B------:R2:W5:Y:S02]  /*10e0*/  @P0 LDG.E R11, desc[UR40][R2.64] ;  /* 0x00000028020b0981 */ /* 0x000564000c1e1900 */
[----:B--2---:R-:W-:-:S04]  /*10f0*/  LOP3.LUT R2, R12, 0xff000000, RZ, 0xc0, !PT ;  /* 0xff0000000c027812 */ /* 0x004fc800078ec0ff */
[----:B------:R-:W-:Y:S01]  /*1100*/  SHF.R.U32.HI R3, RZ, 0x8, R2 ;  /* 0x00000008ff037819 */ /* 0x000fe20000011602 */
[----:B------:R-:W-:-:S03]  /*1110*/  UISETP.NE.U32.AND UP0, UPT, UR4, URZ, UPT ;  /* 0x0000003f0400728c */ /* 0x000fc6000bf05070 */
[----:B------:R-:W-:Y:S01]  /*1120*/  ULDC UR4, c[0x0][0x424] ;  /* 0x0001090000047ab9 */ /* 0x000fe20000000800 */
[----:B------:R-:W-:Y:S01]  /*1130*/  UISETP.NE.AND.EX UP0, UPT, UR5, URZ, UPT, UP0 ;  /* 0x0000003f0500728c */ /* 0x000fe2000bf05300 */
[----:B------:R-:W-:Y:S02]  /*1140*/  ISETP.NE.U32.AND P2, PT, RZ, UR6, PT ;  /* 0x00000006ff007c0c */ /* 0x000fe4000bf45070 */
[----:B------:R-:W-:Y:S01]  /*1150*/  ULDC UR5, c[0x0][0x2f0] ;  /* 0x0000bc0000057ab9 */ /* 0x000fe20000000800 */
[----:B------:R-:W-:Y:S01]  /*1160*/  USEL UR4, UR4, 0x1, UP0 ;  /* 0x0000000104047887 */ /* 0x000fe20008000000 */
[----:B------:R-:W-:-:S03]  /*1170*/  ISETP.NE.AND.EX P2, PT, RZ, UR7, PT, P2 ;  /* 0x00000007ff007c0c */ /* 0x000fc6000bf45320 */
[----:B------:R-:W-:-:S03]  /*1180*/  UIMAD UR4, UR4, UR5, URZ ;  /* 0x00000005040472a4 */ /* 0x000fc6000f8e023f */
[----:B------:R-:W-:Y:S01]  /*1190*/  ULDC UR5, c[0x0][0x348] ;  /* 0x0000d20000057ab9 */ /* 0x000fe20000000800 */
[----:B---3--:R0:W-:Y:S01]  /*11a0*/  STL [R1+0x8], R0 ;  /* 0x0000080001007387 */ /* 0x0081e20000100800 */
[----:B------:R-:W-:Y:S01]  /*11b0*/  IMAD.MOV.U32 R14, RZ, RZ, R0 ;  /* 0x000000ffff0e7224 */ /* 0x000fe200078e0000 */
[----:B0-----:R-:W-:-:S04]  /*11c0*/  LOP3.LUT R0, R12, 0xff0000, RZ, 0xc0, !PT ;  /* 0x00ff00000c007812 */ /* 0x001fc800078ec0ff */
[----:B------:R-:W-:Y:S02]  /*11d0*/  LEA.HI R10, R0, R3, RZ, 0x10 ;  /* 0x00000003000a7211 */ /* 0x000fe400078f80ff */
[----:B------:R-:W-:Y:S01]  /*11e0*/  LOP3.LUT R0, R12, 0xffff, RZ, 0xc0, !PT ;  /* 0x0000ffff0c007812 */ /* 0x000fe200078ec0ff */
[----:B------:R0:W-:Y:S04]  /*11f0*/  STL [R1+0x58], R26 ;  /* 0x0000581a01007387 */ /* 0x0001e80000100800 */
[----:B------:R0:W-:Y:S01]  /*1200*/  STL [R1+0x4], R0 ;  /* 0x0000040001007387 */ /* 0x0001e20000100800 */
[----:B------:R-:W-:Y:S05]  /*1210*/  @P1 BRA `(.L_x_14914) ;  /* 0x0000000000281947 */ /* 0x000fea0003800000 */
[----:B------:R-:W-:Y:S02]  /*1220*/  ULDC.64 UR6, c[0x0][0xa00] ;  /* 0x0002800000067ab9 */ /* 0x000fe40000000a00 */
[----:B------:R-:W-:-:S04]  /*1230*/  ISETP.NE.U32.AND P0, PT, RZ, UR6, PT ;  /* 0x00000006ff007c0c */ /* 0x000fc8000bf05070 */
[----:B------:R-:W-:-:S13]  /*1240*/  ISETP.NE.AND.EX P0, PT, RZ, UR7, PT, P0 ;  /* 0x00000007ff007c0c */ /* 0x000fda000bf05300 */
[----:B------:R-:W-:Y:S05]  /*1250*/  @!P0 BRA `(.L_x_14914) ;  /* 0x0000000000188947 */ /* 0x000fea0003800000 */
[----:B------:R-:W1:Y:S02]  /*1260*/  LDC.64 R2, c[0x0][0xa00] ;  /* 0x00028000ff027b82 */ /* 0x000e640000000a00 */
[----:B-1----:R-:W-:-:S05]  /*1270*/  IMAD.WIDE R2, R26, 0x4, R2 ;  /* 0x000000041a027825 */ /* 0x002fca00078e0202 */
[----:B0-----:R-:W2:Y:S04]  /*1280*/  LDG.E R0, desc[UR40][R2.64] ;  /* 0x0000002802007981 */ /* 0x001ea8000c1e1900 */
[----:B------:R-:W2:Y:S02]  /*1290*/  LDG.E R5, desc[UR40][R2.64+0x4] ;  /* 0x0000042802057981 */ /* 0x000ea4000c1e1900 */
[----:B--2---:R-:W-:-:S05]  /*12a0*/  IMAD.IADD R14, R5, 0x1, -R0 ;  /* 0x00000001050e7824 */ /* 0x004fca00078e0a00 */
[----:B------:R1:W-:Y:S02]  /*12b0*/  STL [R1+0x8], R14 ;  /* 0x0000080e01007387 */ /* 0x0003e40000100800 */
.L_x_14914:
[----:B------:R-:W-:Y:S02]  /*12c0*/  IMAD.U32 R48, RZ, RZ, UR5 ;  /* 0x00000005ff307e24 */ /* 0x000fe4000f8e00ff */
[----:B------:R-:W-:Y:S01]  /*12d0*/  IMAD.U32 R24, RZ, RZ, UR4 ;  /* 0x00000004ff187e24 */ /* 0x000fe2000f8e00ff */
[----:B------:R-:W-:Y:S06]  /*12e0*/  @!P2 BRA `(.L_x_14915) ;  /* 0x000000000010a947 */ /* 0x000fec0003800000 */
[----:B------:R-:W2:Y:S02]  /*12f0*/  LDC.64 R24, c[0x0][0xa20] ;  /* 0x00028800ff187b82 */ /* 0x000ea40000000a00 */
[----:B--2---:R-:W-:-:S06]  /*1300*/  IMAD.WIDE R24, R26, 0x4, R24 ;  /* 0x000000041a187825 */ /* 0x004fcc00078e0218 */
[----:B------:R2:W5:Y:S01]  /*1310*/  LDG.E R24, desc[UR40][R24.64] ;  /* 0x0000002818187981 */ /* 0x000562000c1e1900 */
[----:B------:R-:W-:Y:S05]  /*1320*/  BRA `(.L_x_14916) ;  /* 0x0000000000107947 */ /* 0x000fea0003800000 */
.L_x_14915:
[----:B------:R-:W-:Y:S05]  /*1330*/  @!P3 BRA `(.L_x_14916) ;  /* 0x00000000000cb947 */ /* 0x000fea0003800000 */
[----:B------:R-:W2:Y:S04]  /*1340*/  LDG.E R3, desc[UR40][R8.64] ;  /* 0x0000002808037981 */ /* 0x000ea8000c1e1900 */
[----:B------:R-:W2:Y:S02]  /*1350*/  LDG.E R24, desc[UR40][R8.64+0x4] ;  /* 0x0000042808187981 */ /* 0x000ea4000c1e1900 */
[----:B--2---:R-:W-:-:S07]  /*1360*/  IMAD.IADD R24, R24, 0x1, -R3 ;  /* 0x0000000118187824 */ /* 0x004fce00078e0a03 */
.L_x_14916:
[----:B------:R-:W-:Y:S01]  /*1370*/  ULDC.64 UR4, c[0x0][0xa10] ;  /* 0x0002840000047ab9 */ /* 0x000fe20000000a00 */
[----:B------:R-:W3:Y:S01]  /*1380*/  LDL R8, [R1+0x44] ;  /* 0x0000440001087983 */ /* 0x000ee20000100800 */
[----:B------:R-:W-:Y:S01]  /*1390*/  ISETP.NE.U32.AND P0, PT, RZ, UR4, PT ;  /* 0x00000004ff007c0c */ /* 0x000fe2000bf05070 */
[----:B------:R-:W4:Y:S03]  /*13a0*/  LDC R6, c[0x0][0x448] ;  /* 0x00011200ff067b82 */ /* 0x000f260000000800 */
[----:B------:R-:W-:Y:S01]  /*13b0*/  ISETP.NE.AND.EX P0, PT, RZ, UR5, PT, P0 ;  /* 0x00000005ff007c0c */ /* 0x000fe2000bf05300 */
[----:B------:R-:W-:Y:S02]  /*13c0*/  ULDC.64 UR4, c[0x0][0xa30] ;  /* 0x00028c0000047ab9 */ /* 0x000fe40000000a00 */
[----:B------:R-:W-:Y:S01]  /*13d0*/  ISETP.NE.U32.AND P1, PT, RZ, UR4, PT ;  /* 0x00000004ff007c0c */ /* 0x000fe2000bf25070 */
[----:B-----5:R-:W-:Y:S01]  /*13e0*/  IMAD.MOV.U32 R45, RZ, RZ, R24 ;  /* 0x000000ffff2d7224 */ /* 0x020fe200078e0018 */
[----:B------:R-:W1:Y:S02]  /*13f0*/  LDC.64 R12, c[0x0][0x9e0] ;  /* 0x00027800ff0c7b82 */ /* 0x000e640000000a00 */
[----:B------:R-:W-:-:S06]  /*1400*/  ISETP.NE.AND.EX P1, PT, RZ, UR5, PT, P1 ;  /* 0x00000005ff007c0c */ /* 0x000fcc000bf25310 */
[----:B------:R-:W0:Y:S08]  /*1410*/  @P0 LDC.64 R2, c[0x0][0xa10] ;  /* 0x00028400ff020b82 */ /* 0x000e300000000a00 */
[----:B------:R-:W2:Y:S01]  /*1420*/  @P1 LDC.64 R4, c[0x0][0xa30] ;  /* 0x00028c00ff041b82 */ /* 0x000ea20000000a00 */
[----:B0-----:R-:W-:-:S05]  /*1430*/  @P0 IMAD.WIDE R2, R26, 0x4, R2 ;  /* 0x000000041a020825 */ /* 0x001fca00078e0202 */
[----:B------:R-:W3:Y:S04]  /*1440*/  @P0 LDG.E R0, desc[UR40][R2.64] ;  /* 0x0000002802000981 */ /* 0x000ee8000c1e1900 */
[----:B------:R0:W3:Y:S01]  /*1450*/  @P0 LDG.E R7, desc[UR40][R2.64+0x4] ;  /* 0x0000042802070981 */ /* 0x0000e2000c1e1900 */
[----:B--2---:R-:W-:-:S05]  /*1460*/  @P1 IMAD.WIDE R4, R26, 0x4, R4 ;  /* 0x000000041a041825 */ /* 0x004fca00078e0204 */
[----:B------:R2:W5:Y:S01]  /*1470*/  @P1 LDG.E R45, desc[UR40][R4.64] ;  /* 0x00000028042d1981 */ /* 0x000562000c1e1900 */
[----:B----4-:R-:W-:Y:S01]  /*1480*/  ISETP.NE.AND P1, PT, R6, 0x1, PT ;  /* 0x000000010600780c */ /* 0x010fe20003f25270 */
[----:B------:R-:W-:Y:S01]  /*1490*/  IMAD.IADD R11, R24, 0x1, -R11 ;  /* 0x00000001180b7824 */ /* 0x000fe200078e0a0b */
[----:B-1----:R-:W-:-:S11]  /*14a0*/  ISETP.GE.AND P2, PT, R13, 0x1, PT ;  /* 0x000000010d00780c */ /* 0x002fd60003f46270 */
[----:B------:R-:W1:Y:S08]  /*14b0*/  @P1 LDC R9, c[0x0][0x44c] ;  /* 0x00011300ff091b82 */ /* 0x000e700000000800 */
[----:B------:R-:W4:Y:S01]  /*14c0*/  @P1 LDC R6, c[0x0][0x450] ;  /* 0x00011400ff061b82 */ /* 0x000f220000000800 */
[----:B---3--:R-:W-:-:S04]  /*14d0*/  IMAD R15, R8, 0xc0, RZ ;  /* 0x000000c0080f7824 */ /* 0x008fc800078e02ff */
[----:B0-----:R-:W-:Y:S01]  /*14e0*/  VIADD R2, R15, 0xbf ;  /* 0x000000bf0f027836 */ /* 0x001fe20000000000 */
[----:B------:R0:W-:Y:S03]  /*14f0*/  STL [R1+0x24], R15 ;  /* 0x0000240f01007387 */ /* 0x0001e60000100800 */
[----:B-1----:R-:W-:-:S05]  /*1500*/  @P1 IMAD.HI.U32 R3, R2, R9, RZ ;  /* 0x0000000902031227 */ /* 0x002fca00078e00ff */
[----:B----4-:R-:W-:Y:S01]  /*1510*/  @P1 SHF.R.U32.HI R2, RZ, R6, R3 ;  /* 0x00000006ff021219 */ /* 0x010fe20000011603 */
[----:B------:R-:W-:-:S04]  /*1520*/  @P0 IMAD.IADD R48, R7, 0x1, -R0 ;  /* 0x0000000107300824 */ /* 0x000fc800078e0a00 */
[----:B------:R-:W-:-:S04]  /*1530*/  IMAD.IADD R8, R11, 0x1, R48 ;  /* 0x000000010b087824 */ /* 0x000fc800078e0230 */
[C---:B------:R-:W-:Y:S01]  /*1540*/  VIADD R0, R8.reuse, 0x9f ;  /* 0x0000009f08007836 */ /* 0x040fe20000000000 */
[----:B------:R0:W-:Y:S01]  /*1550*/  STL [R1+0x10], R8 ;  /* 0x0000100801007387 */ /* 0x0001e20000100800 */
[----:B--2---:R-:W-:Y:S02]  /*1560*/  IADD3 R5, R8, 0x1, -R14 ;  /* 0x0000000108057810 */ /* 0x004fe40007ffe80e */
[----:B------:R-:W-:-:S04]  /*1570*/  IMAD.HI R0, R0, 0x66666667, RZ ;  /* 0x6666666700007827 */ /* 0x000fc800078e02ff */
[----:B------:R-:W-:Y:S01]  /*1580*/  IMAD.IADD R7, R5, 0x1, R2 ;  /* 0x0000000105077824 */ /* 0x000fe200078e0202 */
[----:B------:R-:W-:-:S04]  /*1590*/  SHF.R.U32.HI R3, RZ, 0x1f, R0 ;  /* 0x0000001fff037819 */ /* 0x000fc80000011600 */
[----:B------:R-:W-:Y:S01]  /*15a0*/  LEA.HI.SX32 R44, R0, R3, 0x1a ;  /* 0x00000003002c7211 */ /* 0x000fe200078fd2ff */
[----:B------:R-:W-:Y:S01]  /*15b0*/  IMAD.IADD R0, R7, 0x1, R12 ;  /* 0x0000000107007824 */ /* 0x000fe200078e020c */
        /* <DEDUP_REMOVED lines=12> */
.L_x_14919:
[----:B------:R-:W-:-:S13]  /*1680*/  ISETP.NE.AND P0, PT, R13, 0x1, PT ;  /* 0x000000010d00780c */ /* 0x000fda0003f05270 */
[----:B------:R-:W0:Y:S02]  /*1690*/  @P0 LDC.64 R4, c[0x0][0x9e8] ;  /* 0x00027a00ff040b82 */ /* 0x000e240000000a00 */
[----:B0-----:R-:W-:-:S05]  /*16a0*/  @P0 IMAD.HI.U32 R4, R2, R4, RZ ;  /* 0x0000000402040227 */ /* 0x001fca00078e00ff */
[----:B------:R-:W-:-:S07]  /*16b0*/  @P0 SHF.R.U32.HI R2, RZ, R5, R4 ;  /* 0x00000005ff020219 */ /* 0x000fce0000011604 */
.L_x_14920:
[----:B------:R-:W-:Y:S05]  /*16c0*/  BSYNC B0 ;  /* 0x0000000000007941 */ /* 0x000fea0003800000 */
.L_x_14918:
[----:B------:R-:W-:-:S05]  /*16d0*/  IMAD R3, R2, R13, R13 ;  /* 0x0000000d02037224 */ /* 0x000fca00078e020d */
[----:B------:R-:W-:-:S07]  /*16e0*/  VIMNMX R0, R0, R3, PT ;  /* 0x0000000300007248 */ /* 0x000fce0003fe0100 */
.L_x_14917:
[----:B------:R-:W0:Y:S01]  /*16f0*/  @P1 LDC R2, c[0x0][0x44c] ;  /* 0x00011300ff021b82 */ /* 0x000e220000000800 */
[----:B------:R-:W-:Y:S01]  /*1700*/  VIADD R0, R0, 0x9f ;  /* 0x0000009f00007836 */ /* 0x000fe20000000000 */
[----:B------:R-:W-:Y:S01]  /*1710*/  ULDC UR4, c[0x0][0x9dc] ;  /* 0x0002770000047ab9 */ /* 0x000fe20000000800 */
[----:B------:R-:W-:Y:S02]  /*1720*/  IMAD.MOV.U32 R5, RZ, RZ, R15 ;  /* 0x000000ffff057224 */ /* 0x000fe400078e000f */
[----:B------:R-:W-:-:S03]  /*1730*/  IMAD.HI R0, R0, 0x66666667, RZ ;  /* 0x6666666700007827 */ /* 0x000fc600078e02ff */
[----:B------:R-:W1:Y:S01]  /*1740*/  @P1 LDC R7, c[0x0][0x450] ;  /* 0x00011400ff071b82 */ /* 0x000e620000000800 */
[----:B------:R-:W-:Y:S01]  /*1750*/  IMAD.IADD R104, R8, 0x1, -R14 ;  /* 0x0000000108687824 */ /* 0x000fe200078e0a0e */
[----:B------:R-:W-:-:S04]  /*1760*/  SHF.R.U32.HI R3, RZ, 0x1f, R0 ;  /* 0x0000001fff037819 */ /* 0x000fc80000011600 */
[----:B------:R-:W-:-:S04]  /*1770*/  LEA.HI.SX32 R3, R0, R3, 0x1a ;  /* 0x0000000300037211 */ /* 0x000fc800078fd2ff */
        /* <DEDUP_REMOVED lines=16> */
.L_x_14923:
[----:B------:R-:W-:-:S13]  /*1880*/  ISETP.NE.AND P0, PT, R13, 0x1, PT ;  /* 0x000000010d00780c */ /* 0x000fda0003f05270 */
[----:B------:R-:W0:Y:S02]  /*1890*/  @P0 LDC.64 R4, c[0x0][0x9e8] ;  /* 0x00027a00ff040b82 */ /* 0x000e240000000a00 */
[----:B0-----:R-:W-:-:S05]  /*18a0*/  @P0 IMAD.HI.U32 R4, R0, R4, RZ ;  /* 0x0000000400040227 */ /* 0x001fca00078e00ff */
[----:B------:R-:W-:-:S07]  /*18b0*/  @P0 SHF.R.U32.HI R0, RZ, R5, R4 ;  /* 0x00000005ff000219 */ /* 0x000fce0000011604 */
.L_x_14924:
[----:B------:R-:W-:Y:S05]  /*18c0*/  BSYNC B0 ;  /* 0x0000000000007941 */ /* 0x000fea0003800000 */
.L_x_14922:
[----:B------:R-:W-:-:S05]  /*18d0*/  IMAD R3, R0, R13, RZ ;  /* 0x0000000d00037224 */ /* 0x000fca00078e02ff */
[----:B------:R-:W-:-:S07]  /*18e0*/  VIMNMX R2, R2, R3, !PT ;  /* 0x0000000302027248 */ /* 0x000fce0007fe0100 */
.L_x_14921:
[----:B------:R-:W-:Y:S01]  /*18f0*/  IMAD.HI R2, R2, 0x66666667, RZ ;  /* 0x6666666702027827 */ /* 0x000fe200078e02ff */
[----:B------:R-:W-:Y:S01]  /*1900*/  LOP3.LUT R12, R10, 0xff, RZ, 0xc0, !PT ;  /* 0x000000ff0a0c7812 */ /* 0x000fe200078ec0ff */
[----:B------:R-:W-:Y:S01]  /*1910*/  BSSY B0, `(.L_x_14925) ;  /* 0x0000029000007945 */ /* 0x000fe20003800000 */
[----:B------:R-:W-:Y:S01]  /*1920*/  SHF.R.U32.HI R4, RZ, 0x10, R10 ;  /* 0x00000010ff047819 */ /* 0x000fe2000001160a */
[----:B------:R-:W-:Y:S01]  /*1930*/  IMAD.MOV.U32 R0, RZ, RZ, RZ ;  /* 0x000000ffff007224 */ /* 0x000fe200078e00ff */
[----:B------:R-:W-:Y:S01]  /*1940*/  SHF.R.U32.HI R3, RZ, 0x1f, R2 ;  /* 0x0000001fff037819 */ /* 0x000fe20000011602 */
[----:B------:R0:W-:Y:S03]  /*1950*/  STL [R1+0x60], R12 ;  /* 0x0000600c01007387 */ /* 0x0001e60000100800 */
[----:B------:R-:W-:Y:S01]  /*1960*/  LEA.HI.SX32 R3, R2, R3, 0x1a ;  /* 0x0000000302037211 */ /* 0x000fe200078fd2ff */
[----:B------:R0:W-:Y:S03]  /*1970*/  STL [R1+0x54], R4 ;  /* 0x0000540401007387 */ /* 0x0001e60000100800 */
        /* <DEDUP_REMOVED lines=34> */
.L_x_14926:
[----:B------:R-:W-:Y:S05]  /*1ba0*/  BSYNC B0 ;  /* 0x0000000000007941 */ /* 0x000fea0003800000 */
.L_x_14925:
[----:B------:R-:W-:Y:S01]  /*1bb0*/  IMAD R3, R12, R0, R9 ;  /* 0x000000000c037224 */ /* 0x000fe200078e0209 */
        /* <DEDUP_REMOVED lines=36> */
.L_x_14929:
[----:B------:R-:W-:Y:S05]  /*1e00*/  BSYNC B6 ;  /* 0x0000000000067941 */ /* 0x000fea0003800000 */
.L_x_14928:
        /* <DEDUP_REMOVED lines=20> */
.L_x_14931:
[----:B------:R-:W-:Y:S05]  /*1f50*/  BSYNC B6 ;  /* 0x0000000000067941 */ /* 0x000fea0003800000 */
.L_x_14930:
[----:B------:R-:W-:Y:S01]  /*1f60*/  ULDC.64 UR4, c[0x0][0x9f8] ;  /* 0x00027e0000047ab9 */ /* 0x000fe20000000a00 */
[----:B------:R-:W2:Y:S01]  /*1f70*/  LDL R12, [R1+0x18] ;  /* 0x00001800010c7983 */ /* 0x000ea20000100800 */
[----:B------:R-:W-:Y:S01]  /*1f80*/  ISETP.NE.U32.AND P0, PT, RZ, UR4, PT ;  /* 0x00000004ff007c0c */ /* 0x000fe2000bf05070 */
[----:B------:R-:W-:Y:S01]  /*1f90*/  IMAD.MOV.U32 R49, RZ, RZ, R26 ;  /* 0x000000ffff317224 */ /* 0x000fe200078e001a */
[----:B------:R-:W0:Y:S01]  /*1fa0*/  LDC.64 R36, c[0x0][0x3f8] ;  /* 0x0000fe00ff247b82 */ /* 0x000e220000000a00 */
[----:B------:R-:W3:Y:S01]  /*1fb0*/  LDL R10, [R1+0x50] ;  /* 0x00005000010a7983 */ /* 0x000ee20000100800 */
[----:B------:R-:W-:Y:S01]  /*1fc0*/  ISETP.NE.AND.EX P0, PT, RZ, UR5, PT, P0 ;  /* 0x00000005ff007c0c */ /* 0x000fe2000bf05300 */
[----:B------:R-:W-:Y:S01]  /*1fd0*/  ULDC UR4, c[0x0][0x2f4] ;  /* 0x0000bd0000047ab9 */ /* 0x000fe20000000800 */
[----:B------:R-:W1:Y:S04]  /*1fe0*/  S2R R27, SR_TID.X ;  /* 0x00000000001b7919 */ /* 0x000e680000002100 */
[----:B------:R-:W4:Y:S08]  /*1ff0*/  LDC R63, c[0x0][0x3f4] ;  /* 0x0000fd00ff3f7b82 */ /* 0x000f300000000800 */
[----:B------:R-:W1:Y:S08]  /*2000*/  @P0 LDC.64 R2, c[0x0][0x9f8] ;  /* 0x00027e00ff020b82 */ /* 0x000e700000000a00 */
[----:B------:R-:W4:Y:S01]  /*2010*/  LDC.64 R42, c[0x0][0x408] ;  /* 0x00010200ff2a7b82 */ /* 0x000f220000000a00 */
[----:B-1----:R-:W-:-:S05]  /*2020*/  @P0 IMAD.WIDE R2, R26, 0x4, R2 ;  /* 0x000000041a020825 */ /* 0x002fca00078e0202 */
[----:B------:R1:W3:Y:S01]  /*2030*/  @P0 LDG.E R49, desc[UR40][R2.64] ;  /* 0x0000002802310981 */ /* 0x0002e2000c1e1900 */
[C---:B------:R-:W-:Y:S02]  /*2040*/  VIADD R6, R27.reuse, 0xffffff80 ;  /* 0xffffff801b067836 */ /* 0x040fe40000000000 */
[C---:B------:R-:W-:Y:S02]  /*2050*/  VIADD R26, R27.reuse, 0xffffff80 ;  /* 0xffffff801b1a7836 */ /* 0x040fe40000000000 */
[----:B------:R-:W-:Y:S01]  /*2060*/  VIADD R25, R27, 0xffffff80 ;  /* 0xffffff801b197836 */ /* 0x000fe20000000000 */
[----:B------:R-:W-:Y:S02]  /*2070*/  LEA.HI R9, R6, R6, RZ, 0x1 ;  /* 0x0000000606097211 */ /* 0x000fe400078f08ff */
[----:B------:R-:W-:Y:S02]  /*2080*/  SHF.R.S32.HI R5, RZ, 0x1f, R6 ;  /* 0x0000001fff057819 */ /* 0x000fe40000011406 */
[----:B------:R-:W-:-:S02]  /*2090*/  LOP3.LUT R9, R9, 0xfffffffe, RZ, 0xc0, !PT ;  /* 0xfffffffe09097812 */ /* 0x000fc400078ec0ff */
[----:B------:R-:W-:Y:S02]  /*20a0*/  LEA.HI R8, R5, R6, RZ, 0x2 ;  /* 0x0000000605087211 */ /* 0x000fe400078f10ff */
[----:B------:R-:W-:Y:S01]  /*20b0*/  LEA.HI R25, R25, R26, RZ, 0x1 ;  /* 0x0000001a19197211 */ /* 0x000fe200078f08ff */
[----:B------:R-:W-:Y:S01]  /*20c0*/  IMAD.IADD R58, R6, 0x1, -R9 ;  /* 0x00000001063a7824 */ /* 0x000fe200078e0a09 */
[--C-:B-1----:R-:W-:Y:S02]  /*20d0*/  SHF.R.S32.HI R2, RZ, 0x2, R8.reuse ;  /* 0x00000002ff027819 */ /* 0x102fe40000011408 */
[----:B------:R-:W-:Y:S02]  /*20e0*/  SHF.R.S32.HI R3, RZ, 0x1f, R8 ;  /* 0x0000001fff037819 */ /* 0x000fe40000011408 */
[----:B------:R-:W-:Y:S01]  /*20f0*/  SHF.R.S32.HI R25, RZ, 0x1, R25 ;  /* 0x00000001ff197819 */ /* 0x000fe20000011419 */
[----:B------:R-:W-:Y:S01]  /*2100*/  IMAD.SHL.U32 R20, R58, 0x8, RZ ;  /* 0x000000083a147824 */ /* 0x000fe200078e00ff */
[----:B------:R-:W-:-:S02]  /*2110*/  LEA.HI R3, R3, R2, RZ, 0x2 ;  /* 0x0000000203037211 */ /* 0x000fc400078f10ff */
[----:B------:R-:W-:Y:S02]  /*2120*/  SHF.R.S32.HI R7, RZ, 0x1f, R25 ;  /* 0x0000001fff077819 */ /* 0x000fe40000011419 */
[----:B------:R-:W-:Y:S02]  /*2130*/  LOP3.LUT R3, R3, 0xfffffffc, RZ, 0xc0, !PT ;  /* 0xfffffffc03037812 */ /* 0x000fe400078ec0ff */
[----:B------:R-:W-:Y:S01]  /*2140*/  SHF.R.S32.HI R21, RZ, 0x1f, R20 ;  /* 0x0000001fff157819 */ /* 0x000fe20000011414 */
[-C--:B0-----:R-:W-:Y:S02]  /*2150*/  IMAD R0, R7, R36.reuse, RZ ;  /* 0x0000002407007224 */ /* 0x081fe400078e02ff */
[----:B------:R-:W-:Y:S02]  /*2160*/  IMAD.IADD R8, R2, 0x1, -R3 ;  /* 0x0000000102087824 */ /* 0x000fe400078e0a03 */
[----:B------:R-:W-:Y:S01]  /*2170*/  IMAD.WIDE.U32 R4, R25, R36, R18 ;  /* 0x0000002419047225 */ /* 0x000fe200078e0012 */
[----:B----4-:R-:W-:-:S03]  /*2180*/  ISETP.GE.AND P0, PT, R18, R63, PT ;  /* 0x0000003f1200720c */ /* 0x010fc60003f06270 */
[C---:B------:R-:W-:Y:S02]  /*2190*/  IMAD R11, R25.reuse, R37, R0 ;  /* 0x00000025190b7224 */ /* 0x040fe400078e0200 */
[----:B------:R-:W-:Y:S01]  /*21a0*/  IMAD.WIDE.U32 R2, R25, R36, R20 ;  /* 0x0000002419027225 */ /* 0x000fe200078e0014 */
[----:B------:R-:W-:-:S03]  /*21b0*/  SEL R9, R63, RZ, P0 ;  /* 0x000000ff3f097207 */ /* 0x000fc60000000000 */
[----:B------:R-:W-:Y:S02]  /*21c0*/  IMAD.IADD R33, R11, 0x1, R5 ;  /* 0x000000010b217824 */ /* 0x000fe400078e0205 */
[----:B------:R-:W-:Y:S01]  /*21d0*/  IMAD.IADD R3, R3, 0x1, R11 ;  /* 0x0000000103037824 */ /* 0x000fe200078e020b */
[----:B-----5:R-:W-:Y:S01]  /*21e0*/  SHF.R.S32.HI R11, RZ, 0x1f, R45 ;  /* 0x0000001fff0b7819 */ /* 0x020fe2000001142d */
[----:B------:R-:W-:Y:S01]  /*21f0*/  IMAD R0, R7, R42, RZ ;  /* 0x0000002a07007224 */ /* 0x000fe200078e02ff */
[----:B------:R-:W-:Y:S01]  /*2200*/  ISETP.GE.AND P2, PT, R18, UR4, PT ;  /* 0x0000000412007c0c */ /* 0x000fe2000bf46270 */
[----:B------:R-:W-:Y:S02]  /*2210*/  IMAD.MOV.U32 R32, RZ, RZ, R4 ;  /* 0x000000ffff207224 */ /* 0x000fe400078e0004 */
[----:B------:R-:W-:Y:S02]  /*2220*/  IMAD R13, R25, R43, R0 ;  /* 0x0000002b190d7224 */ /* 0x000fe400078e0200 */
[----:B------:R-:W-:-:S02]  /*2230*/  IMAD R0, R11, R36, RZ ;  /* 0x000000240b007224 */ /* 0x000fc400078e02ff */
[----:B------:R-:W-:-:S04]  /*2240*/  IMAD.WIDE.U32 R6, R25, R42, R18 ;  /* 0x0000002a19067225 */ /* 0x000fc800078e0012 */
[----:B------:R-:W-:-:S04]  /*2250*/  IMAD.WIDE.U32 R4, R25, R42, R20 ;  /* 0x0000002a19047225 */ /* 0x000fc800078e0014 */
[----:B------:R-:W-:Y:S02]  /*2260*/  IMAD.IADD R9, R18, 0x1, R9 ;  /* 0x0000000112097824 */ /* 0x000fe400078e0209 */
[----:B------:R-:W-:Y:S01]  /*2270*/  IMAD R53, R45, R37, R0 ;  /* 0x000000252d357224 */ /* 0x000fe200078e0200 */
[----:B------:R-:W-:Y:S01]  /*2280*/  LOP3.LUT R16, R16, 0xfffffffd, RZ, 0xc0, !PT ;  /* 0xfffffffd10107812 */ /* 0x000fe200078ec0ff */
[----:B------:R-:W-:Y:S02]  /*2290*/  IMAD.IADD R7, R13, 0x1, R7 ;  /* 0x000000010d077824 */ /* 0x000fe400078e0207 */
[----:B------:R-:W-:Y:S02]  /*22a0*/  IMAD.IADD R5, R5, 0x1, R13 ;  /* 0x0000000105057824 */ /* 0x000fe400078e020d */
[----:B------:R-:W-:Y:S01]  /*22b0*/  IMAD R0, R11, R42, RZ ;  /* 0x0000002a0b007224 */ /* 0x000fe200078e02ff */
[----:B------:R-:W-:Y:S01]  /*22c0*/  SHF.R.S32.HI R66, RZ, 0x1f, R9 ;  /* 0x0000001fff427819 */ /* 0x000fe20000011409 */
[----:B------:R-:W-:-:S02]  /*22d0*/  IMAD.SHL.U32 R61, R8, 0x80, RZ ;  /* 0x00000080083d7824 */ /* 0x000fc400078e00ff */
[----:B------:R-:W-:Y:S01]  /*22e0*/  IMAD.WIDE.U32 R34, R45, R36, R2 ;  /* 0x000000242d227225 */ /* 0x000fe200078e0002 */
[----:B------:R-:W-:-:S03]  /*22f0*/  @P2 LOP3.LUT R16, R16, 0x2, RZ, 0xfc, !PT ;  /* 0x0000000210102812 */ /* 0x000fc600078efcff */
[----:B------:R-:W-:Y:S02]  /*2300*/  IMAD R51, R45, R43, R0 ;  /* 0x0000002b2d337224 */ /* 0x000fe400078e0200 */
[----:B------:R-:W-:Y:S02]  /*2310*/  IMAD R3, R43, 0xa0, RZ ;  /* 0x000000a02b037824 */ /* 0x000fe400078e02ff */
[----:B------:R-:W-:Y:S01]  /*2320*/  IMAD.WIDE.U32 R38, R45, R42, R6 ;  /* 0x0000002a2d267225 */ /* 0x000fe200078e0006 */
[----:B------:R-:W-:-:S03]  /*2330*/  LEA.HI R66, R66, R9, RZ, 0x4 ;  /* 0x0000000942427211 */ /* 0x000fc600078f20ff */
[----:B------:R-:W-:Y:S01]  /*2340*/  IMAD.WIDE.U32 R40, R45, R42, R4 ;  /* 0x0000002a2d287225 */ /* 0x000fe200078e0004 */
[----:B------:R-:W-:-:S03]  /*2350*/  LOP3.LUT R61, R61, 0x180, RZ, 0xc0, !PT ;  /* 0x000001803d3d7812 */ /* 0x000fc600078ec0ff */
[----:B------:R-:W-:Y:S01]  /*2360*/  IMAD.WIDE.U32 R42, R42, 0xa0, RZ ;  /* 0x000000a02a2a7825 */ /* 0x000fe200078e00ff */
[----:B------:R-:W-:-:S03]  /*2370*/  SHF.R.U32.HI R56, RZ, 0x3, R61 ;  /* 0x00000003ff387819 */ /* 0x000fc6000001163d */
[----:B------:R-:W-:Y:S01]  /*2380*/  IMAD.IADD R60, R43, 0x1, R3 ;  /* 0x000000012b3c7824 */ /* 0x000fe200078e0203 */
[----:B------:R-:W-:Y:S01]  /*2390*/  LOP3.LUT R3, R61, 0x30, R66, 0xf8, !PT ;  /* 0x000000303d037812 */ /* 0x000fe200078ef842 */
[----:B------:R-:W-:Y:S01]  /*23a0*/  IMAD R9, R37, 0xa0, RZ ;  /* 0x000000a025097824 */ /* 0x000fe200078e02ff */
[----:B------:R-:W-:Y:S01]  /*23b0*/  SHF.R.U32.HI R64, RZ, 0x7, R27 ;  /* 0x00000007ff407819 */ /* 0x000fe2000001161b */
[----:B------:R-:W-:Y:S01]  /*23c0*/  IMAD.WIDE.U32 R32, R45, R36, R32 ;  /* 0x000000242d207225 */ /* 0x000fe200078e0020 */
[----:B------:R-:W-:Y:S02]  /*23d0*/  LOP3.LUT R3, R3, R56, RZ, 0x3c, !PT ;  /* 0x0000003803037212 */ /* 0x000fe400078e3cff */
[----:B------:R-:W-:Y:S01]  /*23e0*/  LOP3.LUT R16, R16, 0xfffffffe, RZ, 0xc0, !PT ;  /* 0xfffffffe10107812 */ /* 0x000fe200078ec0ff */
[----:B------:R-:W-:Y:S01]  /*23f0*/  IMAD.WIDE.U32 R36, R36, 0xa0, RZ ;  /* 0x000000a024247825 */ /* 0x000fe200078e00ff */
[----:B------:R-:W-:Y:S02]  /*2400*/  LOP3.LUT P1, RZ, R8, 0x2, RZ, 0xc0, !PT ;  /* 0x0000000208ff7812 */ /* 0x000fe4000782c0ff */
[----:B------:R-:W-:Y:S01]  /*2410*/  LOP3.LUT R55, R66, 0xfffffff0, RZ, 0xc0, !PT ;  /* 0xfffffff042377812 */ /* 0x000fe200078ec0ff */
[----:B------:R-:W-:-:S02]  /*2420*/  IMAD.IADD R54, R53, 0x1, R33 ;  /* 0x0000000135367824 */ /* 0x000fc400078e0221 */
[----:B------:R-:W-:Y:S02]  /*2430*/  IMAD.IADD R59, R51, 0x1, R39 ;  /* 0x00000001333b7824 */ /* 0x000fe400078e0227 */
[----:B------:R-:W-:Y:S02]  /*2440*/  IMAD.IADD R65, R65, 0x1, R24 ;  /* 0x0000000141417824 */ /* 0x000fe400078e0218 */
[----:B------:R-:W-:Y:S02]  /*2450*/  VIADD R64, R64, 0x8 ;  /* 0x0000000840407836 */ /* 0x000fe40000000000 */
[----:B------:R-:W-:Y:S02]  /*2460*/  IMAD.SHL.U32 R63, R63, 0x2, RZ ;  /* 0x000000023f3f7824 */ /* 0x000fe400078e00ff */
[----:B------:R-:W-:Y:S02]  /*2470*/  IMAD.IADD R62, R37, 0x1, R9 ;  /* 0x00000001253e7824 */ /* 0x000fe400078e0209 */
[----:B------:R-:W-:-:S02]  /*2480*/  IMAD R58, R58, 0xc0, R25 ;  /* 0x000000c03a3a7824 */ /* 0x000fc400078e0219 */
[----:B------:R-:W-:Y:S02]  /*2490*/  IMAD.IADD R53, R35, 0x1, R53 ;  /* 0x0000000123357824 */ /* 0x000fe400078e0235 */
[----:B------:R-:W-:Y:S01]  /*24a0*/  IMAD.IADD R51, R41, 0x1, R51 ;  /* 0x0000000129337824 */ /* 0x000fe200078e0233 */
[----:B--2---:R-:W-:Y:S01]  /*24b0*/  ISETP.GE.AND P2, PT, R12, UR4, PT ;  /* 0x000000040c007c0c */ /* 0x004fe2000bf46270 */
[----:B---3--:R-:W-:-:S12]  /*24c0*/  IMAD.IADD R52, R10, 0x1, R3 ;  /* 0x000000010a347824 */ /* 0x008fd800078e0203 */
[----:B------:R-:W-:Y:S02]  /*24d0*/  @P2 LOP3.LUT R16, R16, 0x1, RZ, 0xfc, !PT ;  /* 0x0000000110102812 */ /* 0x000fe400078efcff */
[----:B------:R-:W-:-:S07]  /*24e0*/  SHF.R.S32.HI R57, RZ, 0x1f, R49 ;  /* 0x0000001fff397819 */ /* 0x000fce0000011431 */
.L_x_14964:
[----:B------:R-:W2:Y:S01]  /*24f0*/  LDL R6, [R1+0x34] ;  /* 0x0000340001067983 */ /* 0x000ea20000100800 */
[----:B0-----:R-:W0:Y:S01]  /*2500*/  LDC R69, c[0x0][0x430] ;  /* 0x00010c00ff457b82 */ /* 0x001e220000000800 */
[----:B------:R-:W-:Y:S02]  /*2510*/  VIADD R47, R47, 0xffffffff ;  /* 0xffffffff2f2f7836 */ /* 0x000fe40000000000 */
[----:B------:R-:W-:Y:S02]  /*2520*/  IMAD.MOV.U32 R68, RZ, RZ, RZ ;  /* 0x000000ffff447224 */ /* 0x000fe400078e00ff */
[----:B-1----:R-:W-:-:S03]  /*2530*/  IMAD R2, R47, 0xa0, R58 ;  /* 0x000000a02f027824 */ /* 0x002fc600078e023a */
[----:B------:R-:W1:Y:S01]  /*2540*/  LDC R31, c[0x0][0x3f4] ;  /* 0x0000fd00ff1f7b82 */ /* 0x000e620000000800 */
[----:B----4-:R-:W-:Y:S01]  /*2550*/  IMAD.IADD R9, R65, 0x1, R2 ;  /* 0x0000000141097824 */ /* 0x010fe200078e0202 */
[----:B------:R-:W-:-:S03]  /*2560*/  ISETP.GE.AND P2, PT, R2, R48, PT ;  /* 0x000000300200720c */ /* 0x000fc60003f46270 */
[----:B------:R-:W-:Y:S01]  /*2570*/  IMAD.MOV.U32 R7, RZ, RZ, R9 ;  /* 0x000000ffff077224 */ /* 0x000fe200078e0009 */
[----:B------:R-:W-:Y:S02]  /*2580*/  ISETP.GT.OR P2, PT, R58, 0x9f, P2 ;  /* 0x0000009f3a00780c */ /* 0x000fe40001744670 */
[----:B0-----:R-:W-:-:S11]  /*2590*/  ISETP.NE.AND P3, PT, R69, 0x1, PT ;  /* 0x000000014500780c */ /* 0x001fd60003f65270 */
[----:B---3--:R-:W0:Y:S08]  /*25a0*/  @!P2 LDC.64 R4, c[0x0][0x428] ;  /* 0x00010a00ff04ab82 */ /* 0x008e300000000a00 */
[----:B------:R-:W3:Y:S08]  /*25b0*/  @!P2 LDC.64 R10, c[0x0][0x418] ;  /* 0x00010600ff0aab82 */ /* 0x000ef00000000a00 */
[----:B------:R-:W4:Y:S08]  /*25c0*/  @P3 LDC R0, c[0x0][0x434] ;  /* 0x00010d00ff003b82 */ /* 0x000f300000000800 */
[----:B------:R-:W1:Y:S01]  /*25d0*/  @P3 LDC R3, c[0x0][0x438] ;  /* 0x00010e00ff033b82 */ /* 0x000e620000000800 */
[----:B----4-:R-:W-:-:S05]  /*25e0*/  @P3 IMAD.HI.U32 R0, R9, R0, RZ ;  /* 0x0000000009003227 */ /* 0x010fca00078e00ff */
[----:B-1----:R-:W-:Y:S01]  /*25f0*/  @P3 SHF.R.U32.HI R7, RZ, R3, R0 ;  /* 0x00000003ff073219 */ /* 0x002fe20000011600 */
[----:B0-----:R-:W-:-:S03]  /*2600*/  @!P2 IMAD R0, R57, R4, RZ ;  /* 0x000000043900a224 */ /* 0x001fc600078e02ff */
[--C-:B------:R-:W-:Y:S01]  /*2610*/  @!P2 SHF.R.S32.HI R3, RZ, 0x1f, R7.reuse ;  /* 0x0000001fff03a819 */ /* 0x100fe20000011407 */
[----:B------:R-:W-:Y:S02]  /*2620*/  @!P2 IMAD.MOV.U32 R2, RZ, RZ, R7 ;  /* 0x000000ffff02a224 */ /* 0x000fe400078e0007 */
        /* <DEDUP_REMOVED lines=18> */
[----:B------:R-:W2:Y:S01]  /*2750*/  LDL R6, [R1+0x4] ;  /* 0x0000040001067983 */ /* 0x000ea20000100800 */
[----:B------:R-:W-:Y:S01]  /*2760*/  SHF.R.S32.HI R71, RZ, 0x1f, R69 ;  /* 0x0000001fff477819 */ /* 0x000fe20000011445 */
[----:B------:R-:W-:Y:S01]  /*2770*/  ULDC.64 UR4, c[0x0][0x300] ;  /* 0x0000c00000047ab9 */ /* 0x000fe20000000a00 */
[----:B-----5:R-:W-:Y:S01]  /*2780*/  SHF.R.S32.HI R72, RZ, 0x1f, R68 ;  /* 0x0000001fff487819 */ /* 0x020fe20000011444 */
[----:B------:R-:W-:Y:S01]  /*2790*/  IMAD.WIDE.U32 R2, R69, UR4, RZ ;  /* 0x0000000445027c25 */ /* 0x000fe2000f8e00ff */
[----:B------:R-:W-:Y:S01]  /*27a0*/  ULDC.U8 UR8, c[0x0][0x410] ;  /* 0x0001040000087ab9 */ /* 0x000fe20000000000 */
[----:B------:R-:W-:Y:S01]  /*27b0*/  SHF.R.S32.HI R11, RZ, 0x1f, R47 ;  /* 0x0000001fff0b7819 */ /* 0x000fe2000001142f */
[----:B------:R-:W-:Y:S01]  /*27c0*/  ULDC.64 UR6, c[0x0][0x2e8] ;  /* 0x0000ba0000067ab9 */ /* 0x000fe20000000a00 */
[----:B------:R-:W-:Y:S01]  /*27d0*/  IMAD R0, R71, UR4, RZ ;  /* 0x0000000447007c24 */ /* 0x000fe2000f8e02ff */
[----:B------:R-:W-:-:S03]  /*27e0*/  ISETP.NE.AND P3, PT, RZ, UR8, PT ;  /* 0x00000008ff007c0c */ /* 0x000fc6000bf65270 */
        /* <DEDUP_REMOVED lines=8> */
[-C--:B------:R-:W-:Y:S02]  /*2870*/  IMAD R7, R62, R47.reuse, RZ ;  /* 0x0000002f3e077224 */ /* 0x080fe400078e02ff */
[----:B------:R-:W-:-:S04]  /*2880*/  IMAD.WIDE.U32 R4, R36, R47, RZ ;  /* 0x0000002f24047225 */ /* 0x000fc800078e00ff */
[----:B------:R-:W-:-:S04]  /*2890*/  IMAD R7, R11, R36, R7 ;  /* 0x000000240b077224 */ /* 0x000fc800078e0207 */
[----:B------:R-:W-:Y:S02]  /*28a0*/  IMAD.IADD R0, R5, 0x1, R7 ;  /* 0x0000000105007824 */ /* 0x000fe400078e0207 */
[----:B--2---:R-:W-:-:S04]  /*28b0*/  IMAD.WIDE.U32 R2, R6, UR4, R2 ;  /* 0x0000000406027c25 */ /* 0x004fc8000f8e0002 */
[----:B------:R-:W-:Y:S01]  /*28c0*/  IMAD R13, R6, UR5, R3 ;  /* 0x00000005060d7c24 */ /* 0x000fe2000f8e0203 */
[----:B------:R-:W-:-:S04]  /*28d0*/  IADD3 R2, P4, R2, UR6, RZ ;  /* 0x0000000602027c10 */ /* 0x000fc8000ff9e0ff */
[----:B------:R-:W-:Y:S01]  /*28e0*/  IADD3.X R13, R13, UR7, RZ, P4, !PT ;  /* 0x000000070d0d7c10 */ /* 0x000fe2000a7fe4ff */
[----:B------:R-:W-:Y:S08]  /*28f0*/  @!P3 BRA `(.L_x_14934) ;  /* 0x0000001000a4b947 */ /* 0x000ff00003800000 */
[----:B------:R-:W0:Y:S01]  /*2900*/  S2R R6, SR_TID.X ;  /* 0x0000000000067919 */ /* 0x000e220000002100 */
[----:B------:R-:W-:Y:S01]  /*2910*/  IMAD R73, R47, -0xa0, R48 ;  /* 0xffffff602f497824 */ /* 0x000fe200078e0230 */
[----:B------:R-:W-:Y:S01]  /*2920*/  BSSY B1, `(.L_x_14935) ;  /* 0x000001f000017945 */ /* 0x000fe20003800000 */
[----:B------:R-:W-:Y:S02]  /*2930*/  CS2R R26, SRZ ;  /* 0x00000000001a7805 */ /* 0x000fe4000001ff00 */
[----:B------:R-:W-:Y:S02]  /*2940*/  CS2R R24, SRZ ;  /* 0x0000000000187805 */ /* 0x000fe4000001ff00 */
[----:B------:R-:W-:Y:S02]  /*2950*/  CS2R R28, SRZ ;  /* 0x00000000001c7805 */ /* 0x000fe4000001ff00 */
[----:B------:R-:W-:Y:S01]  /*2960*/  VIMNMX R73, R73, 0xa0, PT ;  /* 0x000000a049497848 */ /* 0x000fe20003fe0100 */
[----:B0-----:R-:W-:-:S02]  /*2970*/  VIADD R8, R6, 0xffffff80 ;  /* 0xffffff8006087836 */ /* 0x001fc40000000000 */
[----:B------:R-:W-:-:S05]  /*2980*/  VIADD R6, R6, 0xffffff80 ;  /* 0xffffff8006067836 */ /* 0x000fca0000000000 */
[----:B------:R-:W-:Y:S02]  /*2990*/  LEA.HI R6, R6, R8, RZ, 0x1 ;  /* 0x0000000806067211 */ /* 0x000fe400078f08ff */
[----:B------:R-:W-:Y:S02]  /*29a0*/  CS2R R8, SRZ ;  /* 0x0000000000087805 */ /* 0x000fe4000001ff00 */
[----:B------:R-:W-:-:S04]  /*29b0*/  SHF.R.S32.HI R6, RZ, 0x1, R6 ;  /* 0x00000001ff067819 */ /* 0x000fc80000011406 */
[----:B------:R-:W-:-:S13]  /*29c0*/  ISETP.GE.AND P3, PT, R6, R73, PT ;  /* 0x000000490600720c */ /* 0x000fda0003f66270 */
[----:B------:R-:W-:Y:S05]  /*29d0*/  @P3 BRA `(.L_x_14936) ;  /* 0x00000000004c3947 */ /* 0x000fea0003800000 */
[----:B------:R-:W-:Y:S01]  /*29e0*/  ULDC.64 UR4, c[0x0][0x3e8] ;  /* 0x0000fa0000047ab9 */ /* 0x000fe20000000a00 */
[----:B------:R-:W-:Y:S01]  /*29f0*/  IMAD.MOV.U32 R50, RZ, RZ, R40 ;  /* 0x000000ffff327224 */ /* 0x000fe200078e0028 */
[----:B------:R-:W-:Y:S01]  /*2a00*/  IADD3 R4, P4, P5, R34, UR4, R4 ;  /* 0x0000000422047c10 */ /* 0x000fe2000fd9e004 */
[----:B------:R-:W-:Y:S02]  /*2a10*/  IMAD R3, R60, R47, RZ ;  /* 0x0000002f3c037224 */ /* 0x000fe400078e02ff */
[-C--:B------:R-:W-:Y:S01]  /*2a20*/  IMAD.WIDE.U32 R6, R47, R42.reuse, R50 ;  /* 0x0000002a2f067225 */ /* 0x080fe200078e0032 */
[----:B------:R-:W-:Y:S01]  /*2a30*/  IADD3.X R5, R53, UR5, R0, P4, P5 ;  /* 0x0000000535057c10 */ /* 0x000fe2000a7ea400 */
[----:B------:R-:W-:Y:S02]  /*2a40*/  ULDC.64 UR4, c[0x0][0x400] ;  /* 0x0001000000047ab9 */ /* 0x000fe40000000a00 */
[----:B------:R-:W-:Y:S01]  /*2a50*/  IMAD R3, R11, R42, R3 ;  /* 0x0000002a0b037224 */ /* 0x000fe200078e0203 */
[----:B------:R-:W-:Y:S01]  /*2a60*/  IADD3 R6, P4, R6, UR4, RZ ;  /* 0x0000000406067c10 */ /* 0x000fe2000ff9e0ff */
[----:B------:R-:W-:-:S03]  /*2a70*/  VIADD R0, R20, 0x10 ;  /* 0x0000001014007836 */ /* 0x000fc60000000000 */
[----:B------:R-:W-:Y:S02]  /*2a80*/  IADD3.X R7, R7, UR5, R3, P4, !PT ;  /* 0x0000000507077c10 */ /* 0x000fe4000a7fe403 */
        /* <DEDUP_REMOVED lines=8> */
.L_x_14936:
[----:B------:R-:W-:Y:S05]  /*2b10*/  BSYNC B1 ;  /* 0x0000000000017941 */ /* 0x000fea0003800000 */
.L_x_14935:
[----:B------:R-:W2:Y:S01]  /*2b20*/  LDL R0, [R1+0xc] ;  /* 0x00000c0001007983 */ /* 0x000ea20000100800 */
[----:B-----5:R-:W-:Y:S02]  /*2b30*/  IMAD.MOV.U32 R82, RZ, RZ, R26 ;  /* 0x000000ffff527224 */ /* 0x020fe400078e001a */
[----:B------:R-:W-:Y:S02]  /*2b40*/  IMAD.MOV.U32 R30, RZ, RZ, R24 ;  /* 0x000000ffff1e7224 */ /* 0x000fe400078e0018 */
[----:B------:R-:W-:Y:S01]  /*2b50*/  IMAD.MOV.U32 R80, RZ, RZ, R28 ;  /* 0x000000ffff507224 */ /* 0x000fe200078e001c */
[----:B--2---:R-:W-:Y:S01]  /*2b60*/  ISETP.NE.AND P4, PT, R0, 0x3, PT ;  /* 0x000000030000780c */ /* 0x004fe20003f85270 */
[----:B------:R-:W-:-:S12]  /*2b70*/  IMAD.MOV.U32 R0, RZ, RZ, R8 ;  /* 0x000000ffff007224 */ /* 0x000fd800078e0008 */
[----:B------:R-:W-:Y:S05]  /*2b80*/  @!P4 BRA `(.L_x_14937) ;  /* 0x000000000004c947 */ /* 0x000fea0003800000 */
[----:B------:R-:W-:Y:S01]  /*2b90*/  BPT.TRAP 0x1 ;  /* 0x000000040000795c */ /* 0x000fe20000300000 */
.L_x_14937:
[----:B------:R-:W2:Y:S01]  /*2ba0*/  LDL R3, [R1+0x1c] ;  /* 0x00001c0001037983 */ /* 0x000ea20000100800 */
[----:B------:R-:W-:Y:S01]  /*2bb0*/  IMAD R50, R157, 0x8, R22 ;  /* 0x000000089d327824 */ /* 0x000fe200078e0216 */
[----:B------:R-:W-:Y:S01]  /*2bc0*/  BSSY B1, `(.L_x_14938) ;  /* 0x0000004000017945 */ /* 0x000fe20003800000 */
[----:B--2---:R-:W-:-:S04]  /*2bd0*/  SHF.L.U32 R75, R3, 0x1f, RZ ;  /* 0x0000001f034b7819 */ /* 0x004fc800000006ff */
[----:B------:R-:W1:Y:S02]  /*2be0*/  SYNCS.PHASECHK.TRANS64.TRYWAIT P5, [R50+URZ+0x13290], R75 ;  /* 0x0132904b320075a7 */ /* 0x000e6400080a017f */
[----:B-1----:R-:W-:Y:S05]  /*2bf0*/  @!P5 BRA `(.L_x_14939) ;  /* 0x00000214000cd947 */ /* 0x002fea0003800000 */
.L_x_15256:
[----:B------:R-:W-:Y:S05]  /*2c00*/  BSYNC B1 ;  /* 0x0000000000017941 */ /* 0x000fea0003800000 */
.L_x_14938:
[----:B------:R-:W-:-:S03]  /*2c10*/  UMOV UR4, 0xffffffff ;  /* 0xffffffff00047882 */ /* 0x000fc60000000000 */
[----:B------:R-:W-:Y:S05]  /*2c20*/  BRA.DIV UR4, `(.L_x_14940) ;  /* 0x0000021604147947 */ /* 0x000fea000b800000 */
[----:B------:R2:W3:Y:S04]  /*2c30*/  SHFL.IDX PT, R3, R13, RZ, 0x1e1f ;  /* 0x001e1fff0d037589 */ /* 0x0004e800000e0000 */
[----:B------:R2:W4:Y:S02]  /*2c40*/  SHFL.IDX PT, R14, R2, RZ, 0x1e1f ;  /* 0x001e1fff020e7589 */ /* 0x00052400000e0000 */
.L_x_15260:
[----:B------:R-:W-:Y:S05]  /*2c50*/  @P3 BRA `(.L_x_14941) ;  /* 0x0000002400343947 */ /* 0x000fea0003800000 */
[----:B------:R-:W-:Y:S01]  /*2c60*/  LOP3.LUT P5, RZ, R16, 0x2, RZ, 0xc0, !PT ;  /* 0x0000000210ff7812 */ /* 0x000fe200078ac0ff */
[----:B------:R-:W-:-:S12]  /*2c70*/  BSSY B1, `(.L_x_14942) ;  /* 0x0000074000017945 */ /* 0x000fd80003800000 */
        /* <DEDUP_REMOVED lines=11> */
[----:B--2---:R-:W-:Y:S02]  /*2d30*/  LOP3.LUT R2, R27, 0xff, RZ, 0xc0, !PT ;  /* 0x000000ff1b027812 */ /* 0x004fe400078ec0ff */
[----:B------:R-:W-:-:S02]  /*2d40*/  SHF.R.U32.HI R13, RZ, 0x18, R27 ;  /* 0x00000018ff0d7819 */ /* 0x000fc4000001161b */
[----:B------:R-:W-:Y:S01]  /*2d50*/  PRMT R15, R15, 0x654, R12 ;  /* 0x000006540f0f7816 */ /* 0x000fe2000000000c */
[----:B------:R-:W-:Y:S01]  /*2d60*/  IMAD.SHL.U32 R12, R26, 0x100, RZ ;  /* 0x000001001a0c7824 */ /* 0x000fe200078e00ff */
[----:B------:R-:W-:Y:S01]  /*2d70*/  PRMT R13, R13, 0x654, R2 ;  /* 0x000006540d0d7816 */ /* 0x000fe20000000002 */
[----:B------:R-:W-:Y:S01]  /*2d80*/  IMAD.SHL.U32 R2, R74, 0x100, RZ ;  /* 0x000001004a027824 */ /* 0x000fe200078e00ff */
[----:B------:R-:W-:Y:S02]  /*2d90*/  SHF.R.U32.HI R76, RZ, 0x10, R27 ;  /* 0x00000010ff4c7819 */ /* 0x000fe4000001161b */
[----:B------:R-:W-:Y:S02]  /*2da0*/  SHF.R.U32.HI R28, RZ, 0x10, R29 ;  /* 0x00000010ff1c7819 */ /* 0x000fe4000001161d */
[----:B------:R-:W-:Y:S01]  /*2db0*/  LOP3.LUT R27, R15, 0xff00, R12, 0xf8, !PT ;  /* 0x0000ff000f1b7812 */ /* 0x000fe200078ef80c */
[----:B------:R-:W-:Y:S01]  /*2dc0*/  IMAD.U32 R12, R76, 0x10000, RZ ;  /* 0x000100004c0c7824 */ /* 0x000fe200078e00ff */
[----:B------:R-:W-:Y:S01]  /*2dd0*/  LOP3.LUT R13, R13, 0xff00, R2, 0xf8, !PT ;  /* 0x0000ff000d0d7812 */ /* 0x000fe200078ef802 */
[----:B------:R-:W-:Y:S01]  /*2de0*/  IMAD.U32 R26, R28, 0x10000, RZ ;  /* 0x000100001c1a7824 */ /* 0x000fe200078e00ff */
[----:B0-----:R-:W-:-:S02]  /*2df0*/  F2FP.F16.E4M3.UNPACK_B R2, R5 ;  /* 0x00000005ff02723e */ /* 0x001fc400020006ff */
        /* <DEDUP_REMOVED lines=11> */
[--C-:B------:R-:W-:Y:S02]  /*2eb0*/  HADD2.F32 R15, -RZ, R5.reuse.H1_H1 ;  /* 0x30000005ff0f7230 */ /* 0x100fe40000004100 */
[----:B------:R-:W-:Y:S02]  /*2ec0*/  HADD2.F32 R13, -RZ, R5.H0_H0 ;  /* 0x20000005ff0d7230 */ /* 0x000fe40000004100 */
[C---:B------:R-:W-:Y:S01]  /*2ed0*/  FMUL.FTZ R5, R2.reuse, R77 ;  /* 0x0000004d02057220 */ /* 0x040fe20000410000 */
[----:B------:R-:W-:Y:S02]  /*2ee0*/  HADD2.F32 R26, -RZ, R26.H1_H1 ;  /* 0x3000001aff1a7230 */ /* 0x000fe40000004100 */
[-C--:B------:R-:W-:Y:S01]  /*2ef0*/  FMUL.FTZ R74, R15, R28.reuse ;  /* 0x0000001c0f4a7220 */ /* 0x080fe20000410000 */
[-C--:B------:R-:W-:Y:S01]  /*2f00*/  FFMA.FTZ R2, R2, R27.reuse, -R79 ;  /* 0x0000001b02027223 */ /* 0x080fe2000001084f */
[----:B------:R-:W-:Y:S01]  /*2f10*/  FFMA.FTZ R5, R12, R27, R5 ;  /* 0x0000001b0c057223 */ /* 0x000fe20000010005 */
[----:B------:R-:W-:Y:S01]  /*2f20*/  FMUL.FTZ R78, R13, R28 ;  /* 0x0000001c0d4e7220 */ /* 0x000fe20000410000 */
[----:B------:R-:W-:-:S02]  /*2f30*/  F2FP.F16.E4M3.UNPACK_B R12, R4.H1 ;  /* 0x00000004ff0c723e */ /* 0x000fc400030006ff */
[----:B------:R-:W-:Y:S01]  /*2f40*/  F2FP.F16.E4M3.UNPACK_B R28, R80 ;  /* 0x00000050ff1c723e */ /* 0x000fe200020006ff */
[----:B------:R-:W-:Y:S01]  /*2f50*/  FFMA.FTZ R80, R13, R26, -R74 ;  /* 0x0000001a0d507223 */ /* 0x000fe2000001084a */
[----:B------:R-:W-:Y:S01]  /*2f60*/  F2FP.F16.E4M3.UNPACK_B R4, R4 ;  /* 0x00000004ff04723e */ /* 0x000fe200020006ff */
[----:B------:R-:W-:Y:S01]  /*2f70*/  FFMA.FTZ R81, R15, R26, R78 ;  /* 0x0000001a0f517223 */ /* 0x000fe2000001004e */
[----:B------:R-:W-:Y:S01]  /*2f80*/  F2FP.F16.E4M3.UNPACK_B R26, R82 ;  /* 0x00000052ff1a723e */ /* 0x000fe200020006ff */
[--C-:B------:R-:W-:Y:S02]  /*2f90*/  HADD2.F32 R13, -RZ, R12.reuse.H0_H0 ;  /* 0x2000000cff0d7230 */ /* 0x100fe40000004100 */
[----:B------:R-:W-:Y:S01]  /*2fa0*/  HADD2.F32 R15, -RZ, R12.H1_H1 ;  /* 0x3000000cff0f7230 */ /* 0x000fe20000004100 */
[----:B------:R-:W-:Y:S01]  /*2fb0*/  F2FP.SATFINITE.E4M3.F32.PACK_AB_MERGE_C R84, R81, R80, RZ ;  /* 0x000000505154723e */ /* 0x000fe200048070ff */
[----:B------:R-:W-:Y:S02]  /*2fc0*/  HADD2.F32 R74, -RZ, R28.H1_H1 ;  /* 0x3000001cff4a7230 */ /* 0x000fe40000004100 */
[----:B------:R-:W-:Y:S01]  /*2fd0*/  HADD2.F32 R12, -RZ, R4.H0_H0 ;  /* 0x20000004ff0c7230 */ /* 0x000fe20000004100 */
[----:B------:R-:W-:Y:S01]  /*2fe0*/  F2FP.SATFINITE.E4M3.F32.PACK_AB_MERGE_C R5, R5, R2, R84 ;  /* 0x000000020505723e */ /* 0x000fe20004807054 */
[----:B------:R-:W-:-:S02]  /*2ff0*/  HADD2.F32 R77, -RZ, R28.H0_H0 ;  /* 0x2000001cff4d7230 */ /* 0x000fc40000004100 */
[----:B------:R-:W-:Y:S02]  /*3000*/  HADD2.F32 R4, -RZ, R4.H1_H1 ;  /* 0x30000004ff047230 */ /* 0x000fe40000004100 */
[--C-:B------:R-:W-:Y:S02]  /*3010*/  HADD2.F32 R28, -RZ, R26.reuse.H1_H1 ;  /* 0x3000001aff1c7230 */ /* 0x100fe40000004100 */
[----:B------:R-:W-:Y:S02]  /*3020*/  HADD2.F32 R27, -RZ, R26.H0_H0 ;  /* 0x2000001aff1b7230 */ /* 0x000fe40000004100 */
[-C--:B------:R-:W-:Y:S01]  /*3030*/  FMUL.FTZ R26, R15, R74.reuse ;  /* 0x0000004a0f1a7220 */ /* 0x080fe20000410000 */
[C---:B------:R-:W-:Y:S01]  /*3040*/  FMUL.FTZ R74, R13.reuse, R74 ;  /* 0x0000004a0d4a7220 */ /* 0x040fe20000410000 */
[-C--:B------:R-:W-:Y:S01]  /*3050*/  FMUL.FTZ R79, R4, R77.reuse ;  /* 0x0000004d044f7220 */ /* 0x080fe20000410000 */
[C---:B------:R-:W-:Y:S01]  /*3060*/  FMUL.FTZ R77, R12.reuse, R77 ;  /* 0x0000004d0c4d7220 */ /* 0x040fe20000410000 */
[-C--:B------:R-:W-:Y:S01]  /*3070*/  FFMA.FTZ R26, R13, R28.reuse, -R26 ;  /* 0x0000001c0d1a7223 */ /* 0x080fe2000001081a */
[----:B------:R-:W-:Y:S01]  /*3080*/  FFMA.FTZ R15, R15, R28, R74 ;  /* 0x0000001c0f0f7223 */ /* 0x000fe2000001004a */
[-C--:B------:R-:W-:Y:S01]  /*3090*/  FFMA.FTZ R79, R12, R27.reuse, -R79 ;  /* 0x0000001b0c4f7223 */ /* 0x080fe2000001084f */
[----:B------:R-:W-:Y:S01]  /*30a0*/  FFMA.FTZ R78, R4, R27, R77 ;  /* 0x0000001b044e7223 */ /* 0x000fe2000001004d */
[----:B------:R-:W-:-:S02]  /*30b0*/  F2FP.F16.E4M3.UNPACK_B R12, R7.H1 ;  /* 0x00000007ff0c723e */ /* 0x000fc400030006ff */
[----:B------:R-:W-:Y:S02]  /*30c0*/  F2FP.F16.E4M3.UNPACK_B R27, R76.H1 ;  /* 0x0000004cff1b723e */ /* 0x000fe400030006ff */
        /* <DEDUP_REMOVED lines=19> */
[C---:B------:R-:W-:Y:S01]  /*3200*/  FMUL.FTZ R77, R4.reuse, R77 ;  /* 0x0000004d044d7220 */ /* 0x040fe20000410000 */
[----:B------:R-:W-:Y:S01]  /*3210*/  FFMA.FTZ R83, R15, R28, R74 ;  /* 0x0000001c0f537223 */ /* 0x000fe2000001004a */
[----:B------:R-:W-:Y:S01]  /*3220*/  FFMA.FTZ R81, R4, R13, -R81 ;  /* 0x0000000d04517223 */ /* 0x000fe20000010851 */
[----:B------:R-:W-:-:S02]  /*3230*/  HADD2.F32 R4, -RZ, R6.H0_H0 ;  /* 0x20000006ff047230 */ /* 0x000fc40000004100 */
[----:B------:R-:W-:Y:S01]  /*3240*/  FFMA.FTZ R28, R12, R13, R77 ;  /* 0x0000000d0c1c7223 */ /* 0x000fe2000001004d */
[--C-:B------:R-:W-:Y:S01]  /*3250*/  HADD2.F32 R12, -RZ, R7.reuse.H0_H0 ;  /* 0x20000007ff0c7230 */ /* 0x100fe20000004100 */
[----:B------:R-:W-:Y:S01]  /*3260*/  F2FP.SATFINITE.E4M3.F32.PACK_AB_MERGE_C R80, R83, R80, RZ ;  /* 0x000000505350723e */ /* 0x000fe200048070ff */
[----:B------:R-:W-:Y:S02]  /*3270*/  HADD2.F32 R6, -RZ, R6.H1_H1 ;  /* 0x30000006ff067230 */ /* 0x000fe40000004100 */
[----:B------:R-:W-:Y:S01]  /*3280*/  HADD2.F32 R13, -RZ, R76.H0_H0 ;  /* 0x2000004cff0d7230 */ /* 0x000fe20000004100 */
[----:B------:R-:W-:Y:S01]  /*3290*/  F2FP.SATFINITE.E4M3.F32.PACK_AB_MERGE_C R28, R28, R81, RZ ;  /* 0x000000511c1c723e */ /* 0x000fe200048070ff */
[----:B------:R-:W-:Y:S02]  /*32a0*/  HADD2.F32 R7, -RZ, R7.H1_H1 ;  /* 0x30000007ff077230 */ /* 0x000fe40000004100 */
[----:B------:R-:W-:Y:S02]  /*32b0*/  HADD2.F32 R27, -RZ, R27.H0_H0 ;  /* 0x2000001bff1b7230 */ /* 0x000fe40000004100 */
[----:B------:R-:W-:Y:S01]  /*32c0*/  FMUL.FTZ R15, R6, R13 ;  /* 0x0000000d060f7220 */ /* 0x000fe20000410000 */
[----:B------:R-:W-:-:S02]  /*32d0*/  HADD2.F32 R26, -RZ, R26.H0_H0 ;  /* 0x2000001aff1a7230 */ /* 0x000fc40000004100 */
[----:B------:R-:W-:Y:S01]  /*32e0*/  FMUL.FTZ R13, R4, R13 ;  /* 0x0000000d040d7220 */ /* 0x000fe20000410000 */
[----:B------:R-:W-:Y:S02]  /*32f0*/  HADD2.F32 R29, -RZ, R29.H0_H0 ;  /* 0x2000001dff1d7230 */ /* 0x000fe40000004100 */
[-C--:B------:R-:W-:Y:S01]  /*3300*/  FMUL.FTZ R77, R7, R27.reuse ;  /* 0x0000001b074d7220 */ /* 0x080fe20000410000 */
[----:B------:R-:W-:-:S03]  /*3310*/  FMUL.FTZ R74, R12, R27 ;  /* 0x0000001b0c4a7220 */ /* 0x000fc60000410000 */
[-C--:B------:R-:W-:Y:S01]  /*3320*/  FFMA.FTZ R77, R12, R26.reuse, -R77 ;  /* 0x0000001a0c4d7223 */ /* 0x080fe2000001084d */
[----:B------:R-:W-:Y:S01]  /*3330*/  FFMA.FTZ R74, R7, R26, R74 ;  /* 0x0000001a074a7223 */ /* 0x000fe2000001004a */
[-C--:B------:R-:W-:Y:S01]  /*3340*/  FFMA.FTZ R15, R4, R29.reuse, -R15 ;  /* 0x0000001d040f7223 */ /* 0x080fe2000001080f */
[----:B------:R-:W-:Y:S01]  /*3350*/  FFMA.FTZ R6, R6, R29, R13 ;  /* 0x0000001d06067223 */ /* 0x000fe2000001000d */
[----:B------:R-:W-:Y:S02]  /*3360*/  F2FP.SATFINITE.E4M3.F32.PACK_AB_MERGE_C R4, R78, R79, R82 ;  /* 0x0000004f4e04723e */ /* 0x000fe40004807052 */
[----:B------:R-:W-:Y:S02]  /*3370*/  F2FP.SATFINITE.E4M3.F32.PACK_AB_MERGE_C R7, R74, R77, R80 ;  /* 0x0000004d4a07723e */ /* 0x000fe40004807050 */
[----:B------:R-:W-:-:S07]  /*3380*/  F2FP.SATFINITE.E4M3.F32.PACK_AB_MERGE_C R6, R6, R15, R28 ;  /* 0x0000000f0606723e */ /* 0x000fce000480701c */
.L_x_14945:
[----:B------:R-:W-:Y:S05]  /*3390*/  BSYNC B2 ;  /* 0x0000000000027941 */ /* 0x000fea0003800000 */
.L_x_14944:
[----:B0-----:R0:W-:Y:S02]  /*33a0*/  ST.E.128 desc[UR40][R10.64], R4 ;  /* 0x000000040a007985 */ /* 0x0011e4000c101d28 */
.L_x_14943:
[----:B------:R-:W-:Y:S05]  /*33b0*/  BSYNC B1 ;  /* 0x0000000000017941 */ /* 0x000fea0003800000 */
.L_x_14942:
[----:B------:R-:W-:-:S13]  /*33c0*/  LOP3.LUT P3, RZ, R16, 0x1, RZ, 0xc0, !PT ;  /* 0x0000000110ff7812 */ /* 0x000fda000786c0ff */
[----:B------:R-:W-:Y:S05]  /*33d0*/  @P3 BRA `(.L_x_14941) ;  /* 0x0000001c00543947 */ /* 0x000fea0003800000 */
[----:B0-----:R-:W5:Y:S04]  /*33e0*/  LDL R7, [R1+0x34] ;  /* 0x0000340001077983 */ /* 0x001f680000100800 */
[----:B------:R-:W4:Y:S04]  /*33f0*/  LDL R4, [R1+0x18] ;  /* 0x0000180001047983 */ /* 0x000f280000100800 */
[----:B------:R-:W3:Y:S01]  /*3400*/  LDL R6, [R1+0x2c] ;  /* 0x00002c0001067983 */ /* 0x000ee20000100800 */
[----:B------:R-:W-:Y:S01]  /*3410*/  IMAD.MOV.U32 R5, RZ, RZ, 0x20 ;  /* 0x00000020ff057424 */ /* 0x000fe200078e00ff */
[----:B------:R-:W-:Y:S01]  /*3420*/  BSSY B1, `(.L_x_14946) ;  /* 0x0000074000017945 */ /* 0x000fe20003800000 */
[----:B--2---:R-:W-:-:S03]  /*3430*/  IMAD R2, R157, 0x2800, RZ ;  /* 0x000028009d027824 */ /* 0x004fc600078e02ff */
[----:B------:R-:W-:-:S04]  /*3440*/  SEL R5, R5, 0xffffffe0, !P1 ;  /* 0xffffffe005057807 */ /* 0x000fc80004800000 */
[----:B-----5:R-:W-:Y:S01]  /*3450*/  IADD3 R5, R5, R7, R2 ;  /* 0x0000000705057210 */ /* 0x020fe20007ffe002 */
[----:B------:R-:W-:Y:S01]  /*3460*/  VIADD R2, R20, 0x10 ;  /* 0x0000001014027836 */ /* 0x000fe20000000000 */
[----:B----4-:R-:W-:-:S03]  /*3470*/  IADD3 R14, P3, R4, R14, RZ ;  /* 0x0000000e040e7210 */ /* 0x010fc60007f7e0ff */
[----:B------:R-:W-:Y:S02]  /*3480*/  IMAD.IADD R4, R22, 0x1, R5 ;  /* 0x0000000116047824 */ /* 0x000fe400078e0205 */
[----:B---3--:R-:W-:Y:S01]  /*3490*/  IMAD.X R15, R3, 0x1, R6, P3 ;  /* 0x00000001030f7824 */ /* 0x008fe200018e0606 */
[----:B------:R-:W-:-:S03]  /*34a0*/  ISETP.GE.AND P3, PT, R2, R31, PT ;  /* 0x0000001f0200720c */ /* 0x000fc60003f66270 */
[----:B------:R-:W0:Y:S10]  /*34b0*/  LDS.128 R4, [R4+0xe000] ;  /* 0x00e0000004047984 */ /* 0x000e340000000c00 */
[----:B------:R-:W-:Y:S05]  /*34c0*/  @P3 BRA `(.L_x_14947) ;  /* 0x0000000400a43947 */ /* 0x000fea0003800000 */
[--C-:B------:R-:W-:Y:S02]  /*34d0*/  SHF.R.U32.HI R11, RZ, 0x18, R9.reuse ;  /* 0x00000018ff0b7819 */ /* 0x100fe40000011609 */
[----:B------:R-:W-:Y:S02]  /*34e0*/  LOP3.LUT R2, R9, 0xff, RZ, 0xc0, !PT ;  /* 0x000000ff09027812 */ /* 0x000fe400078ec0ff */
[--C-:B------:R-:W-:Y:S02]  /*34f0*/  SHF.R.U32.HI R3, RZ, 0x8, R9.reuse ;  /* 0x00000008ff037819 */ /* 0x100fe40000011609 */
[----:B------:R-:W-:Y:S02]  /*3500*/  SHF.R.U32.HI R10, RZ, 0x10, R9 ;  /* 0x00000010ff0a7819 */ /* 0x000fe40000011609 */
[----:B------:R-:W-:Y:S01]  /*3510*/  SHF.R.U32.HI R9, RZ, 0x8, R25 ;  /* 0x00000008ff097819 */ /* 0x000fe20000011619 */
[----:B------:R-:W-:Y:S01]  /*3520*/  IMAD.SHL.U32 R3, R3, 0x100, RZ ;  /* 0x0000010003037824 */ /* 0x000fe200078e00ff */
[----:B------:R-:W-:-:S02]  /*3530*/  LOP3.LUT R8, R25, 0xff0000ff, RZ, 0xc0, !PT ;  /* 0xff0000ff19087812 */ /* 0x000fc400078ec0ff */
[----:B------:R-:W-:Y:S01]  /*3540*/  SHF.R.U32.HI R12, RZ, 0x10, R25 ;  /* 0x00000010ff0c7819 */ /* 0x000fe20000011619 */
[----:B------:R-:W-:Y:S01]  /*3550*/  IMAD.SHL.U32 R9, R9, 0x100, RZ ;  /* 0x0000010009097824 */ /* 0x000fe200078e00ff */
[----:B------:R-:W-:-:S03]  /*3560*/  PRMT R2, R11, 0x654, R2 ;  /* 0x000006540b027816 */ /* 0x000fc60000000002 */
[----:B------:R-:W-:Y:S01]  /*3570*/  IMAD.U32 R12, R12, 0x10000, RZ ;  /* 0x000100000c0c7824 */ /* 0x000fe200078e00ff */
[----:B------:R-:W-:Y:S01]  /*3580*/  LOP3.LUT R9, R8, 0xff00, R9, 0xf8, !PT ;  /* 0x0000ff0008097812 */ /* 0x000fe200078ef809 */
[----:B------:R-:W-:Y:S01]  /*3590*/  IMAD.U32 R8, R10, 0x10000, RZ ;  /* 0x000100000a087824 */ /* 0x000fe200078e00ff */
[----:B------:R-:W-:Y:S02]  /*35a0*/  LOP3.LUT R3, R2, 0xff00, R3, 0xf8, !PT ;  /* 0x0000ff0002037812 */ /* 0x000fe400078ef803 */
[----:B------:R-:W-:Y:S02]  /*35b0*/  F2FP.F16.E4M3.UNPACK_B R10, R30.H1 ;  /* 0x0000001eff0a723e */ /* 0x000fe400030006ff */
[-C--:B0-----:R-:W-:Y:S02]  /*35c0*/  F2FP.F16.E4M3.UNPACK_B R2, R5.reuse ;  /* 0x00000005ff02723e */ /* 0x081fe400020006ff */
        /* <DEDUP_REMOVED lines=10> */
[CC--:B------:R-:W-:Y:S01]  /*3670*/  FMUL.FTZ R25, R3.reuse, R12.reuse ;  /* 0x0000000c03197220 */ /* 0x0c0fe20000410000 */
[--C-:B------:R-:W-:Y:S02]  /*3680*/  HADD2.F32 R8, -RZ, R5.reuse.H1_H1 ;  /* 0x30000005ff087230 */ /* 0x100fe40000004100 */
[C---:B------:R-:W-:Y:S01]  /*3690*/  FMUL.FTZ R12, R2.reuse, R12 ;  /* 0x0000000c020c7220 */ /* 0x040fe20000410000 */
[----:B------:R-:W-:Y:S02]  /*36a0*/  HADD2.F32 R5, -RZ, R5.H0_H0 ;  /* 0x20000005ff057230 */ /* 0x000fe40000004100 */
[-C--:B------:R-:W-:Y:S01]  /*36b0*/  FFMA.FTZ R2, R2, R10.reuse, -R25 ;  /* 0x0000000a02027223 */ /* 0x080fe20000010819 */
[----:B------:R-:W-:Y:S02]  /*36c0*/  HADD2.F32 R9, -RZ, R9.H1_H1 ;  /* 0x30000009ff097230 */ /* 0x000fe40000004100 */
[-C--:B------:R-:W-:Y:S01]  /*36d0*/  FMUL.FTZ R26, R8, R13.reuse ;  /* 0x0000000d081a7220 */ /* 0x080fe20000410000 */
[----:B------:R-:W-:Y:S01]  /*36e0*/  FFMA.FTZ R27, R3, R10, R12 ;  /* 0x0000000a031b7223 */ /* 0x000fe2000001000c */
[C---:B------:R-:W-:Y:S01]  /*36f0*/  FMUL.FTZ R13, R5.reuse, R13 ;  /* 0x0000000d050d7220 */ /* 0x040fe20000410000 */
[----:B------:R-:W-:Y:S01]  /*3700*/  F2FP.F16.E4M3.UNPACK_B R3, R4.H1 ;  /* 0x00000004ff03723e */ /* 0x000fe200030006ff */
[----:B------:R-:W-:Y:S01]  /*3710*/  FFMA.FTZ R28, R5, R9, -R26 ;  /* 0x00000009051c7223 */ /* 0x000fe2000001081a */
[----:B------:R-:W-:-:S02]  /*3720*/  HADD2.F32 R12, -RZ, R30.H1_H1 ;  /* 0x3000001eff0c7230 */ /* 0x000fc40000004100 */
[----:B------:R-:W-:Y:S01]  /*3730*/  FFMA.FTZ R29, R8, R9, R13 ;  /* 0x00000009081d7223 */ /* 0x000fe2000001000d */
[----:B------:R-:W-:Y:S01]  /*3740*/  F2FP.F16.E4M3.UNPACK_B R8, R0 ;  /* 0x00000000ff08723e */ /* 0x000fe200020006ff */
[--C-:B------:R-:W-:Y:S01]  /*3750*/  HADD2.F32 R5, -RZ, R3.reuse.H0_H0 ;  /* 0x20000003ff057230 */ /* 0x100fe20000004100 */
[----:B------:R-:W-:Y:S01]  /*3760*/  F2FP.F16.E4M3.UNPACK_B R4, R4 ;  /* 0x00000004ff04723e */ /* 0x000fe200020006ff */
[----:B------:R-:W-:Y:S01]  /*3770*/  HADD2.F32 R3, -RZ, R3.H1_H1 ;  /* 0x30000003ff037230 */ /* 0x000fe20000004100 */
[----:B------:R-:W-:Y:S01]  /*3780*/  F2FP.SATFINITE.E4M3.F32.PACK_AB_MERGE_C R31, R29, R28, RZ ;  /* 0x0000001c1d1f723e */ /* 0x000fe200048070ff */
[--C-:B------:R-:W-:Y:S02]  /*3790*/  HADD2.F32 R10, -RZ, R8.reuse.H1_H1 ;  /* 0x30000008ff0a7230 */ /* 0x100fe40000004100 */
[----:B------:R-:W-:Y:S02]  /*37a0*/  HADD2.F32 R9, -RZ, R8.H0_H0 ;  /* 0x20000008ff097230 */ /* 0x000fe40000004100 */
[----:B------:R-:W-:Y:S01]  /*37b0*/  FMUL.FTZ R8, R3, R12 ;  /* 0x0000000c03087220 */ /* 0x000fe20000410000 */
[----:B------:R-:W-:-:S02]  /*37c0*/  HADD2.F32 R0, -RZ, R4.H0_H0 ;  /* 0x20000004ff007230 */ /* 0x000fc40000004100 */
[C---:B------:R-:W-:Y:S01]  /*37d0*/  FMUL.FTZ R12, R5.reuse, R12 ;  /* 0x0000000c050c7220 */ /* 0x040fe20000410000 */
[----:B------:R-:W-:Y:S02]  /*37e0*/  HADD2.F32 R13, -RZ, R30.H0_H0 ;  /* 0x2000001eff0d7230 */ /* 0x000fe40000004100 */
[-C--:B------:R-:W-:Y:S01]  /*37f0*/  FFMA.FTZ R8, R5, R10.reuse, -R8 ;  /* 0x0000000a05087223 */ /* 0x080fe20000010808 */
[----:B------:R-:W-:Y:S02]  /*3800*/  HADD2.F32 R4, -RZ, R4.H1_H1 ;  /* 0x30000004ff047230 */ /* 0x000fe40000004100 */
[----:B------:R-:W-:Y:S01]  /*3810*/  FFMA.FTZ R5, R3, R10, R12 ;  /* 0x0000000a03057223 */ /* 0x000fe2000001000c */
[----:B------:R-:W-:Y:S02]  /*3820*/  F2FP.F16.E4M3.UNPACK_B R3, R7.H1 ;  /* 0x00000007ff03723e */ /* 0x000fe400030006ff */
[----:B------:R-:W-:Y:S01]  /*3830*/  F2FP.F16.E4M3.UNPACK_B R10, R24.H1 ;  /* 0x00000018ff0a723e */ /* 0x000fe200030006ff */
[-C--:B------:R-:W-:Y:S01]  /*3840*/  FMUL.FTZ R25, R4, R13.reuse ;  /* 0x0000000d04197220 */ /* 0x080fe20000410000 */
[----:B------:R-:W-:Y:S01]  /*3850*/  FMUL.FTZ R13, R0, R13 ;  /* 0x0000000d000d7220 */ /* 0x000fe20000410000 */
[----:B------:R-:W-:Y:S01]  /*3860*/  F2FP.SATFINITE.E4M3.F32.PACK_AB_MERGE_C R30, R5, R8, RZ ;  /* 0x00000008051e723e */ /* 0x000fe200048070ff */
[----:B------:R-:W-:-:S02]  /*3870*/  HADD2.F32 R5, -RZ, R3.H1_H1 ;  /* 0x30000003ff057230 */ /* 0x000fc40000004100 */
[-C--:B------:R-:W-:Y:S01]  /*3880*/  FFMA.FTZ R25, R0, R9.reuse, -R25 ;  /* 0x0000000900197223 */ /* 0x080fe20000010819 */
[----:B------:R-:W-:Y:S01]  /*3890*/  FFMA.FTZ R26, R4, R9, R13 ;  /* 0x00000009041a7223 */ /* 0x000fe2000001000d */
        /* <DEDUP_REMOVED lines=28> */
[----:B------:R-:W-:Y:S02]  /*3a60*/  HADD2.F32 R6, -RZ, R6.H1_H1 ;  /* 0x30000006ff067230 */ /* 0x000fe40000004100 */
[-C--:B------:R-:W-:Y:S01]  /*3a70*/  FMUL.FTZ R4, R7, R10.reuse ;  /* 0x0000000a07047220 */ /* 0x080fe20000410000 */
[----:B------:R-:W-:Y:S02]  /*3a80*/  HADD2.F32 R5, -RZ, R24.H0_H0 ;  /* 0x20000018ff057230 */ /* 0x000fe40000004100 */
[C---:B------:R-:W-:Y:S01]  /*3a90*/  FMUL.FTZ R10, R3.reuse, R10 ;  /* 0x0000000a030a7220 */ /* 0x040fe20000410000 */
[----:B------:R-:W-:Y:S02]  /*3aa0*/  HADD2.F32 R8, -RZ, R8.H0_H0 ;  /* 0x20000008ff087230 */ /* 0x000fe40000004100 */
[----:B------:R-:W-:Y:S02]  /*3ab0*/  HADD2.F32 R11, -RZ, R11.H0_H0 ;  /* 0x2000000bff0b7230 */ /* 0x000fe40000004100 */
[-C--:B------:R-:W-:Y:S01]  /*3ac0*/  FMUL.FTZ R9, R6, R5.reuse ;  /* 0x0000000506097220 */ /* 0x080fe20000410000 */
[C---:B------:R-:W-:Y:S01]  /*3ad0*/  FMUL.FTZ R5, R0.reuse, R5 ;  /* 0x0000000500057220 */ /* 0x040fe20000410000 */
[-C--:B------:R-:W-:Y:S01]  /*3ae0*/  FFMA.FTZ R4, R3, R8.reuse, -R4 ;  /* 0x0000000803047223 */ /* 0x080fe20000010804 */
[----:B------:R-:W-:Y:S01]  /*3af0*/  FFMA.FTZ R7, R7, R8, R10 ;  /* 0x0000000807077223 */ /* 0x000fe2000001000a */
[-C--:B------:R-:W-:Y:S01]  /*3b00*/  FFMA.FTZ R9, R0, R11.reuse, -R9 ;  /* 0x0000000b00097223 */ /* 0x080fe20000010809 */
[----:B------:R-:W-:Y:S01]  /*3b10*/  FFMA.FTZ R6, R6, R11, R5 ;  /* 0x0000000b06067223 */ /* 0x000fe20000010005 */
[----:B------:R-:W-:-:S02]  /*3b20*/  F2FP.SATFINITE.E4M3.F32.PACK_AB_MERGE_C R5, R27, R2, R31 ;  /* 0x000000021b05723e */ /* 0x000fc4000480701f */
[----:B------:R-:W-:Y:S01]  /*3b30*/  F2FP.SATFINITE.E4M3.F32.PACK_AB_MERGE_C R7, R7, R4, R28 ;  /* 0x000000040707723e */ /* 0x000fe2000480701c */
[----:B------:R-:W-:Y:S01]  /*3b40*/  IMAD.MOV.U32 R4, RZ, RZ, R25 ;  /* 0x000000ffff047224 */ /* 0x000fe200078e0019 */
[----:B------:R-:W-:-:S07]  /*3b50*/  F2FP.SATFINITE.E4M3.F32.PACK_AB_MERGE_C R6, R6, R9, R12 ;  /* 0x000000090606723e */ /* 0x000fce000480700c */
.L_x_14947:
[----:B------:R-:W-:Y:S05]  /*3b60*/  BSYNC B1 ;  /* 0x0000000000017941 */ /* 0x000fea0003800000 */
.L_x_14946:
[----:B0-----:R0:W-:Y:S01]  /*3b70*/  ST.E.128 desc[UR40][R14.64], R4 ;  /* 0x000000040e007985 */ /* 0x0011e2000c101d28 */
[----:B------:R-:W-:Y:S05]  /*3b80*/  BRA `(.L_x_14941) ;  /* 0x0000001400687947 */ /* 0x000fea0003800000 */
.L_x_14934:
[----:B------:R-:W0:Y:S01]  /*3b90*/  S2R R3, SR_TID.X ;  /* 0x0000000000037919 */ /* 0x000e220000002100 */
[----:B------:R-:W-:-:S05]  /*3ba0*/  IMAD R73, R47, -0xa0, R48 ;  /* 0xffffff602f497824 */ /* 0x000fca00078e0230 */
[----:B------:R-:W-:Y:S01]  /*3bb0*/  VIMNMX R73, R73, 0xa0, PT ;  /* 0x000000a049497848 */ /* 0x000fe20003fe0100 */
[C---:B0-----:R-:W-:Y:S02]  /*3bc0*/  VIADD R7, R3.reuse, 0xffffff80 ;  /* 0xffffff8003077836 */ /* 0x041fe40000000000 */
[----:B------:R-:W-:Y:S02]  /*3bd0*/  VIADD R6, R3, 0xffffff80 ;  /* 0xffffff8003067836 */ /* 0x000fe40000000000 */
[----:B------:R-:W2:Y:S03]  /*3be0*/  LDL R3, [R1+0xc] ;  /* 0x00000c0001037983 */ /* 0x000ea60000100800 */
        /* <DEDUP_REMOVED lines=22> */
[----:B--2---:R-:W-:Y:S01]  /*3d50*/  ISETP.NE.AND P4, PT, R3, 0x3, PT ;  /* 0x000000030300780c */ /* 0x004fe20003f85270 */
[----:B---3--:R-:W-:Y:S02]  /*3d60*/  IMAD.MOV.U32 R77, RZ, RZ, R24 ;  /* 0x000000ffff4d7224 */ /* 0x008fe400078e0018 */
[----:B------:R-:W-:Y:S02]  /*3d70*/  IMAD.MOV.U32 R74, RZ, RZ, R26 ;  /* 0x000000ffff4a7224 */ /* 0x000fe400078e001a */
[----:B----4-:R-:W-:Y:S02]  /*3d80*/  IMAD.MOV.U32 R76, RZ, RZ, R6 ;  /* 0x000000ffff4c7224 */ /* 0x010fe400078e0006 */
[----:B------:R-:W-:-:S06]  /*3d90*/  IMAD.MOV.U32 R78, RZ, RZ, R4 ;  /* 0x000000ffff4e7224 */ /* 0x000fcc00078e0004 */
[----:B------:R-:W-:Y:S05]  /*3da0*/  @!P4 BRA `(.L_x_14948) ;  /* 0x000000000004c947 */ /* 0x000fea0003800000 */
[----:B------:R-:W-:Y:S01]  /*3db0*/  BPT.TRAP 0x1 ;  /* 0x000000040000795c */ /* 0x000fe20000300000 */
.L_x_14948:
[----:B------:R-:W2:Y:S01]  /*3dc0*/  LDL R0, [R1+0x1c] ;  /* 0x00001c0001007983 */ /* 0x000ea20000100800 */
[----:B------:R-:W-:Y:S01]  /*3dd0*/  IMAD R50, R157, 0x8, R22 ;  /* 0x000000089d327824 */ /* 0x000fe200078e0216 */
[----:B------:R-:W-:Y:S01]  /*3de0*/  BSSY B1, `(.L_x_14949) ;  /* 0x0000004000017945 */ /* 0x000fe20003800000 */
[----:B--2---:R-:W-:-:S04]  /*3df0*/  SHF.L.U32 R75, R0, 0x1f, RZ ;  /* 0x0000001f004b7819 */ /* 0x004fc800000006ff */
[----:B------:R-:W0:Y:S02]  /*3e00*/  SYNCS.PHASECHK.TRANS64.TRYWAIT P6, [R50+URZ+0x13290], R75 ;  /* 0x0132904b320075a7 */ /* 0x000e2400080c017f */
[----:B0-----:R-:W-:Y:S05]  /*3e10*/  @!P6 BRA `(.L_x_14950) ;  /* 0x0000020000dce947 */ /* 0x001fea0003800000 */
.L_x_15261:
[----:B------:R-:W-:Y:S05]  /*3e20*/  BSYNC B1 ;  /* 0x0000000000017941 */ /* 0x000fea0003800000 */
.L_x_14949:
[----:B------:R-:W-:-:S03]  /*3e30*/  UMOV UR4, 0xffffffff ;  /* 0xffffffff00047882 */ /* 0x000fc60000000000 */
[----:B------:R-:W-:Y:S05]  /*3e40*/  BRA.DIV UR4, `(.L_x_14951) ;  /* 0x0000020204e47947 */ /* 0x000fea000b800000 */
[----:B------:R1:W2:Y:S04]  /*3e50*/  SHFL.IDX PT, R0, R13, RZ, 0x1e1f ;  /* 0x001e1fff0d007589 */ /* 0x0002a800000e0000 */
[----:B------:R1:W3:Y:S02]  /*3e60*/  SHFL.IDX PT, R14, R2, RZ, 0x1e1f ;  /* 0x001e1fff020e7589 */ /* 0x0002e400000e0000 */
.L_x_15265:
[----:B------:R-:W4:Y:S02]  /*3e70*/  LDC R12, c[0x0][0x2f4] ;  /* 0x0000bd00ff0c7b82 */ /* 0x000f240000000800 */
[----:B----4-:R-:W-:-:S13]  /*3e80*/  ISETP.GE.OR P3, PT, R18, R12, P3 ;  /* 0x0000000c1200720c */ /* 0x010fda0001f66670 */
[----:B------:R-:W-:Y:S05]  /*3e90*/  @P3 BRA `(.L_x_14941) ;  /* 0x0000001000a43947 */ /* 0x000fea0003800000 */
[----:B------:R-:W4:Y:S01]  /*3ea0*/  LDL R10, [R1+0x50] ;  /* 0x00005000010a7983 */ /* 0x000f220000100800 */
[----:B------:R-:W-:Y:S01]  /*3eb0*/  IMAD.IADD R8, R12, 0x1, -R63 ;  /* 0x000000010c087824 */ /* 0x000fe200078e0a3f */
[----:B-1-3--:R-:W-:Y:S01]  /*3ec0*/  IADD3 R2, P3, R55, R14, RZ ;  /* 0x0000000e37027210 */ /* 0x00afe20007f7e0ff */
[----:B------:R-:W-:Y:S03]  /*3ed0*/  BSSY B1, `(.L_x_14952) ;  /* 0x00000e6000017945 */ /* 0x000fe60003800000 */
[----:B------:R-:W-:Y:S02]  /*3ee0*/  SEL R8, R63, R8, !P0 ;  /* 0x000000083f087207 */ /* 0x000fe40004000000 */
[----:B--2---:R-:W-:Y:S02]  /*3ef0*/  LEA.HI.X.SX32 R3, R55, R0, 0x1, P3 ;  /* 0x0000000037037211 */ /* 0x004fe400018f0eff */
[----:B------:R-:W-:-:S04]  /*3f00*/  SHF.R.S32.HI R9, RZ, 0x1f, R8 ;  /* 0x0000001fff097819 */ /* 0x000fc80000011408 */
[----:B------:R-:W-:-:S04]  /*3f10*/  LEA.HI R9, R9, R8, RZ, 0x5 ;  /* 0x0000000809097211 */ /* 0x000fc800078f28ff */
[----:B------:R-:W-:-:S04]  /*3f20*/  SHF.R.S32.HI R9, RZ, 0x5, R9 ;  /* 0x00000005ff097819 */ /* 0x000fc80000011409 */
[----:B------:R-:W-:-:S05]  /*3f30*/  LEA.HI.SX32 R9, R66, R9, 0x1c ;  /* 0x0000000942097211 */ /* 0x000fca00078fe2ff */
[----:B------:R-:W-:-:S05]  /*3f40*/  IMAD.SHL.U32 R13, R9, 0x10, RZ ;  /* 0x00000010090d7824 */ /* 0x000fca00078e00ff */
[----:B------:R-:W-:-:S04]  /*3f50*/  LOP3.LUT R9, R61, 0x30, R13, 0xf8, !PT ;  /* 0x000000303d097812 */ /* 0x000fc800078ef80d */
[----:B------:R-:W-:-:S05]  /*3f60*/  LOP3.LUT R9, R9, R56, RZ, 0x3c, !PT ;  /* 0x0000003809097212 */ /* 0x000fca00078e3cff */
[----:B----4-:R-:W-:Y:S02]  /*3f70*/  IMAD.IADD R8, R10, 0x1, R9 ;  /* 0x000000010a087824 */ /* 0x010fe400078e0209 */
[C---:B------:R-:W-:Y:S02]  /*3f80*/  IMAD R9, R157.reuse, 0x2800, R52 ;  /* 0x000028009d097824 */ /* 0x040fe400078e0234 */
[----:B------:R-:W-:Y:S02]  /*3f90*/  IMAD R11, R157, 0x2800, R8 ;  /* 0x000028009d0b7824 */ /* 0x000fe400078e0208 */
[C---:B------:R-:W-:Y:S02]  /*3fa0*/  IMAD.IADD R9, R22.reuse, 0x1, R9 ;  /* 0x0000000116097824 */ /* 0x040fe400078e0209 */
[----:B------:R-:W-:-:S04]  /*3fb0*/  IMAD.IADD R28, R22, 0x1, R11 ;  /* 0x00000001161c7824 */ /* 0x000fc800078e020b */
[----:B------:R-:W1:Y:S04]  /*3fc0*/  LDS.128 R8, [R9+0xe000] ;  /* 0x00e0000009087984 */ /* 0x000e680000000c00 */
[----:B------:R-:W2:Y:S01]  /*3fd0*/  LDS.128 R28, [R28+0xe000] ;  /* 0x00e000001c1c7984 */ /* 0x000ea20000000c00 */
[----:B------:R-:W-:Y:S05]  /*3fe0*/  @P5 BRA `(.L_x_14953) ;  /* 0x0000000c00505947 */ /* 0x000fea0003800000 */
[--C-:B------:R-:W-:Y:S01]  /*3ff0*/  SHF.R.U32.HI R86, RZ, 0x8, R25.reuse ;  /* 0x00000008ff567819 */ /* 0x100fe20000011619 */
[----:B-1----:R-:W-:Y:S01]  /*4000*/  IMAD.MOV.U32 R24, RZ, RZ, R8 ;  /* 0x000000ffff187224 */ /* 0x002fe200078e0008 */
        /* <DEDUP_REMOVED lines=14> */
[--C-:B------:R-:W-:Y:S02]  /*40f0*/  SHF.R.U32.HI R26, RZ, 0x8, R7.reuse ;  /* 0x00000008ff1a7819 */ /* 0x100fe40000011607 */
[----:B------:R-:W-:Y:S02]  /*4100*/  LOP3.LUT R25, R7, 0xff0000ff, RZ, 0xc0, !PT ;  /* 0xff0000ff07197812 */ /* 0x000fe400078ec0ff */
[----:B------:R-:W-:Y:S01]  /*4110*/  SHF.R.U32.HI R83, RZ, 0x10, R7 ;  /* 0x00000010ff537819 */ /* 0x000fe20000011607 */
[----:B------:R-:W-:Y:S01]  /*4120*/  IMAD.SHL.U32 R7, R82, 0x100, RZ ;  /* 0x0000010052077824 */ /* 0x000fe200078e00ff */
[----:B------:R-:W-:Y:S01]  /*4130*/  LOP3.LUT R4, R4, 0xff00, R5, 0xf8, !PT ;  /* 0x0000ff0004047812 */ /* 0x000fe200078ef805 */
[----:B------:R-:W-:Y:S01]  /*4140*/  IMAD.U32 R5, R84, 0x10000, RZ ;  /* 0x0001000054057824 */ /* 0x000fe200078e00ff */
[----:B------:R-:W-:Y:S01]  /*4150*/  PRMT R6, R85, 0x654, R6 ;  /* 0x0000065455067816 */ /* 0x000fe20000000006 */
[----:B------:R-:W-:Y:S01]  /*4160*/  IMAD.SHL.U32 R26, R26, 0x100, RZ ;  /* 0x000001001a1a7824 */ /* 0x000fe200078e00ff */
[----:B------:R-:W-:Y:S01]  /*4170*/  PRMT R15, R80, 0x654, R15 ;  /* 0x00000654500f7816 */ /* 0x000fe2000000000f */
[----:B------:R-:W-:Y:S01]  /*4180*/  IMAD.U32 R83, R83, 0x10000, RZ ;  /* 0x0001000053537824 */ /* 0x000fe200078e00ff */
[----:B------:R-:W-:-:S02]  /*4190*/  LOP3.LUT R7, R6, 0xff00, R7, 0xf8, !PT ;  /* 0x0000ff0006077812 */ /* 0x000fc400078ef807 */
[----:B------:R-:W-:Y:S01]  /*41a0*/  LOP3.LUT R6, R4, 0xff0000, R5, 0xf8, !PT ;  /* 0x00ff000004067812 */ /* 0x000fe200078ef805 */
[----:B------:R-:W-:Y:S01]  /*41b0*/  IMAD.U32 R4, R81, 0x10000, RZ ;  /* 0x0001000051047824 */ /* 0x000fe200078e00ff */
[----:B------:R-:W-:Y:S02]  /*41c0*/  LOP3.LUT R82, R25, 0xff00, R26, 0xf8, !PT ;  /* 0x0000ff0019527812 */ /* 0x000fe400078ef81a */
[----:B------:R-:W-:Y:S02]  /*41d0*/  F2FP.F16.E4M3.UNPACK_B R81, R78.H1 ;  /* 0x0000004eff51723e */ /* 0x000fe400030006ff */
[----:B--2---:R-:W-:Y:S02]  /*41e0*/  F2FP.F16.E4M3.UNPACK_B R26, R28.H1 ;  /* 0x0000001cff1a723e */ /* 0x004fe400030006ff */
[----:B------:R-:W-:Y:S01]  /*41f0*/  F2FP.F16.E4M3.UNPACK_B R25, R24.H1 ;  /* 0x00000018ff19723e */ /* 0x000fe200030006ff */
[----:B------:R-:W-:Y:S01]  /*4200*/  HADD2.F32 R5, -RZ, R81.H0_H0 ;  /* 0x20000051ff057230 */ /* 0x000fe20000004100 */
[----:B------:R-:W-:Y:S01]  /*4210*/  LOP3.LUT R80, R15, 0xff00, R8, 0xf8, !PT ;  /* 0x0000ff000f507812 */ /* 0x000fe200078ef808 */
[----:B------:R-:W-:Y:S01]  /*4220*/  HADD2.F32 R15, -RZ, R26.H0_H0 ;  /* 0x2000001aff0f7230 */ /* 0x000fe20000004100 */
[----:B------:R-:W-:Y:S01]  /*4230*/  LOP3.LUT R4, R7, 0xff0000, R4, 0xf8, !PT ;  /* 0x00ff000007047812 */ /* 0x000fe200078ef804 */
[----:B------:R-:W-:Y:S01]  /*4240*/  HADD2.F32 R8, -RZ, R25.H0_H0 ;  /* 0x20000019ff087230 */ /* 0x000fe20000004100 */
[----:B------:R-:W-:Y:S01]  /*4250*/  F2FP.F16.E4M3.UNPACK_B R27, R77.H1 ;  /* 0x0000004dff1b723e */ /* 0x000fe200030006ff */
[----:B------:R-:W-:-:S02]  /*4260*/  IMAD.U32 R7, R79, 0x10000, RZ ;  /* 0x000100004f077824 */ /* 0x000fc400078e00ff */
[CC--:B------:R-:W-:Y:S01]  /*4270*/  FMUL.FTZ R85, R15.reuse, R5.reuse ;  /* 0x000000050f557220 */ /* 0x0c0fe20000410000 */
[----:B------:R-:W-:Y:S02]  /*4280*/  HADD2.F32 R25, -RZ, R25.H1_H1 ;  /* 0x30000019ff197230 */ /* 0x000fe40000004100 */
[----:B------:R-:W-:Y:S01]  /*4290*/  FMUL.FTZ R84, R8, R5 ;  /* 0x0000000508547220 */ /* 0x000fe20000410000 */
[----:B------:R-:W-:Y:S01]  /*42a0*/  LOP3.LUT R5, R82, 0xff0000, R83, 0xf8, !PT ;  /* 0x00ff000052057812 */ /* 0x000fe200078ef853 */
[----:B------:R-:W-:Y:S01]  /*42b0*/  HADD2.F32 R83, -RZ, R81.H1_H1 ;  /* 0x30000051ff537230 */ /* 0x000fe20000004100 */
[----:B------:R-:W-:Y:S01]  /*42c0*/  F2FP.F16.E4M3.UNPACK_B R81, R78 ;  /* 0x0000004eff51723e */ /* 0x000fe200020006ff */
[--C-:B------:R-:W-:Y:S01]  /*42d0*/  HADD2.F32 R79, -RZ, R27.reuse.H0_H0 ;  /* 0x2000001bff4f7230 */ /* 0x100fe20000004100 */
[----:B------:R-:W-:Y:S01]  /*42e0*/  LOP3.LUT R7, R80, 0xff0000, R7, 0xf8, !PT ;  /* 0x00ff000050077812 */ /* 0x000fe200078ef807 */
[----:B------:R-:W-:Y:S01]  /*42f0*/  HADD2.F32 R78, -RZ, R26.H1_H1 ;  /* 0x3000001aff4e7230 */ /* 0x000fe20000004100 */
[----:B------:R-:W-:Y:S01]  /*4300*/  F2FP.F16.E4M3.UNPACK_B R28, R28 ;  /* 0x0000001cff1c723e */ /* 0x000fe200020006ff */
[----:B------:R-:W-:Y:S01]  /*4310*/  HADD2.F32 R80, -RZ, R27.H1_H1 ;  /* 0x3000001bff507230 */ /* 0x000fe20000004100 */
[----:B------:R-:W-:Y:S01]  /*4320*/  F2FP.F16.E4M3.UNPACK_B R27, R24 ;  /* 0x00000018ff1b723e */ /* 0x000fe200020006ff */
[-C--:B------:R-:W-:Y:S01]  /*4330*/  FFMA.FTZ R8, R8, R79.reuse, -R85 ;  /* 0x0000004f08087223 */ /* 0x080fe20000010855 */
[----:B------:R-:W-:Y:S01]  /*4340*/  FFMA.FTZ R15, R15, R79, R84 ;  /* 0x0000004f0f0f7223 */ /* 0x000fe20000010054 */
[----:B------:R-:W-:Y:S01]  /*4350*/  FMUL.FTZ R24, R78, R83 ;  /* 0x000000534e187220 */ /* 0x000fe20000410000 */
[----:B------:R-:W-:Y:S01]  /*4360*/  F2FP.F16.E4M3.UNPACK_B R79, R77 ;  /* 0x0000004dff4f723e */ /* 0x000fe200020006ff */
[----:B------:R-:W-:Y:S01]  /*4370*/  FMUL.FTZ R83, R25, R83 ;  /* 0x0000005319537220 */ /* 0x000fe20000410000 */
[----:B------:R-:W-:-:S02]  /*4380*/  HADD2.F32 R82, -RZ, R81.H0_H0 ;  /* 0x20000051ff527230 */ /* 0x000fc40000004100 */
[-C--:B------:R-:W-:Y:S01]  /*4390*/  FFMA.FTZ R25, R25, R80.reuse, -R24 ;  /* 0x0000005019197223 */ /* 0x080fe20000010818 */
[--C-:B------:R-:W-:Y:S02]  /*43a0*/  HADD2.F32 R77, -RZ, R28.reuse.H0_H0 ;  /* 0x2000001cff4d7230 */ /* 0x100fe40000004100 */
        /* <DEDUP_REMOVED lines=28> */
[----:B------:R-:W-:-:S02]  /*4570*/  HADD2.F32 R77, -RZ, R77.H1_H1 ;  /* 0x3000004dff4d7230 */ /* 0x000fc40000004100 */
[-C--:B------:R-:W-:Y:S01]  /*4580*/  FFMA.FTZ R86, R28, R79.reuse, -R87 ;  /* 0x0000004f1c567223 */ /* 0x080fe20000010857 */
[----:B------:R-:W-:Y:S01]  /*4590*/  HADD2.F32 R27, -RZ, R27.H1_H1 ;  /* 0x3000001bff1b7230 */ /* 0x000fe20000004100 */
[----:B------:R-:W-:Y:S01]  /*45a0*/  F2FP.F16.E4M3.UNPACK_B R30, R30 ;  /* 0x0000001eff1e723e */ /* 0x000fe200020006ff */
[----:B------:R-:W-:Y:S02]  /*45b0*/  HADD2.F32 R80, -RZ, R80.H1_H1 ;  /* 0x30000050ff507230 */ /* 0x000fe40000004100 */
[----:B------:R-:W-:Y:S01]  /*45c0*/  FMUL.FTZ R28, R77, R82 ;  /* 0x000000524d1c7220 */ /* 0x000fe20000410000 */
[----:B------:R-:W-:Y:S01]  /*45d0*/  F2FP.F16.E4M3.UNPACK_B R74, R74 ;  /* 0x0000004aff4a723e */ /* 0x000fe200020006ff */
[C---:B------:R-:W-:Y:S01]  /*45e0*/  FMUL.FTZ R88, R27.reuse, R82 ;  /* 0x000000521b587220 */ /* 0x040fe20000410000 */
[----:B------:R-:W-:Y:S01]  /*45f0*/  FFMA.FTZ R82, R78, R79, R81 ;  /* 0x0000004f4e527223 */ /* 0x000fe20000010051 */
[----:B------:R-:W-:Y:S01]  /*4600*/  FFMA.FTZ R91, R27, R80, -R28 ;  /* 0x000000501b5b7223 */ /* 0x000fe2000001081c */
[----:B------:R-:W-:Y:S01]  /*4610*/  HADD2.F32 R78, -RZ, R76.H0_H0 ;  /* 0x2000004cff4e7230 */ /* 0x000fe20000004100 */
[----:B------:R-:W-:Y:S01]  /*4620*/  F2FP.SATFINITE.E4M3.F32.PACK_AB_MERGE_C R8, R25, R8, RZ ;  /* 0x000000081908723e */ /* 0x000fe200048070ff */
[----:B------:R-:W-:-:S02]  /*4630*/  HADD2.F32 R27, -RZ, R10.H0_H0 ;  /* 0x2000000aff1b7230 */ /* 0x000fc40000004100 */
[----:B------:R-:W-:Y:S01]  /*4640*/  FFMA.FTZ R93, R77, R80, R88 ;  /* 0x000000504d5d7223 */ /* 0x000fe20000010058 */
[----:B------:R-:W-:Y:S01]  /*4650*/  HADD2.F32 R28, -RZ, R30.H0_H0 ;  /* 0x2000001eff1c7230 */ /* 0x000fe20000004100 */
[----:B------:R-:W-:Y:S01]  /*4660*/  F2FP.SATFINITE.E4M3.F32.PACK_AB_MERGE_C R8, R85, R26, R8 ;  /* 0x0000001a5508723e */ /* 0x000fe20004807008 */
[----:B------:R-:W-:Y:S02]  /*4670*/  HADD2.F32 R79, -RZ, R76.H1_H1 ;  /* 0x3000004cff4f7230 */ /* 0x000fe40000004100 */
[----:B------:R-:W-:Y:S01]  /*4680*/  FMUL.FTZ R81, R27, R78 ;  /* 0x0000004e1b517220 */ /* 0x000fe20000410000 */
[----:B------:R-:W-:Y:S01]  /*4690*/  HADD2.F32 R10, -RZ, R10.H1_H1 ;  /* 0x3000000aff0a7230 */ /* 0x000fe20000004100 */
[----:B------:R-:W-:Y:S01]  /*46a0*/  F2FP.SATFINITE.E4M3.F32.PACK_AB_MERGE_C R15, R24, R15, RZ ;  /* 0x0000000f180f723e */ /* 0x000fe200048070ff */
[----:B------:R-:W-:Y:S01]  /*46b0*/  HADD2.F32 R30, -RZ, R30.H1_H1 ;  /* 0x3000001eff1e7230 */ /* 0x000fe20000004100 */
[----:B------:R-:W-:Y:S01]  /*46c0*/  F2FP.F16.E4M3.UNPACK_B R25, R29 ;  /* 0x0000001dff19723e */ /* 0x000fe200020006ff */
[--C-:B------:R-:W-:Y:S01]  /*46d0*/  HADD2.F32 R76, -RZ, R74.reuse.H0_H0 ;  /* 0x2000004aff4c7230 */ /* 0x100fe20000004100 */
[----:B------:R-:W-:Y:S01]  /*46e0*/  F2FP.F16.E4M3.UNPACK_B R26, R7 ;  /* 0x00000007ff1a723e */ /* 0x000fe200020006ff */
[----:B------:R-:W-:-:S02]  /*46f0*/  HADD2.F32 R77, -RZ, R74.H1_H1 ;  /* 0x3000004aff4d7230 */ /* 0x000fc40000004100 */
[----:B------:R-:W-:Y:S01]  /*4700*/  FMUL.FTZ R74, R28, R78 ;  /* 0x0000004e1c4a7220 */ /* 0x000fe20000410000 */
[----:B------:R-:W-:Y:S01]  /*4710*/  F2FP.F16.E4M3.UNPACK_B R24, R9 ;  /* 0x00000009ff18723e */ /* 0x000fe200020006ff */
[-C--:B------:R-:W-:Y:S01]  /*4720*/  FMUL.FTZ R87, R30, R79.reuse ;  /* 0x0000004f1e577220 */ /* 0x080fe20000410000 */
[----:B------:R-:W-:Y:S01]  /*4730*/  FMUL.FTZ R89, R10, R79 ;  /* 0x0000004f0a597220 */ /* 0x000fe20000410000 */
[-C--:B------:R-:W-:Y:S01]  /*4740*/  FFMA.FTZ R79, R27, R76.reuse, -R74 ;  /* 0x0000004c1b4f7223 */ /* 0x080fe2000001084a */
[----:B------:R-:W-:Y:S01]  /*4750*/  FFMA.FTZ R81, R28, R76, R81 ;  /* 0x0000004c1c517223 */ /* 0x000fe20000010051 */
[----:B------:R-:W-:Y:S01]  /*4760*/  F2FP.SATFINITE.E4M3.F32.PACK_AB_MERGE_C R28, R84, R83, R15 ;  /* 0x00000053541c723e */ /* 0x000fe2000480700f */
[----:B------:R-:W-:Y:S01]  /*4770*/  HADD2.F32 R27, -RZ, R25.H0_H0 ;  /* 0x20000019ff1b7230 */ /* 0x000fe20000004100 */
[----:B------:R-:W-:Y:S01]  /*4780*/  F2FP.F16.E4M3.UNPACK_B R74, R6 ;  /* 0x00000006ff4a723e */ /* 0x000fe200020006ff */
[----:B------:R-:W-:Y:S02]  /*4790*/  HADD2.F32 R78, -RZ, R26.H0_H0 ;  /* 0x2000001aff4e7230 */ /* 0x000fe40000004100 */
[----:B------:R-:W-:Y:S01]  /*47a0*/  FFMA.FTZ R10, R10, R77, -R87 ;  /* 0x0000004d0a0a7223 */ /* 0x000fe20000010857 */
[----:B------:R-:W-:-:S02]  /*47b0*/  HADD2.F32 R15, -RZ, R24.H0_H0 ;  /* 0x20000018ff0f7230 */ /* 0x000fc40000004100 */
[----:B------:R-:W-:Y:S01]  /*47c0*/  FFMA.FTZ R30, R30, R77, R89 ;  /* 0x0000004d1e1e7223 */ /* 0x000fe20000010059 */
        /* <DEDUP_REMOVED lines=9> */
[C---:B------:R-:W-:Y:S01]  /*4860*/  FMUL.FTZ R27, R25.reuse, R77 ;  /* 0x0000004d191b7220 */ /* 0x040fe20000410000 */
[----:B------:R-:W-:Y:S01]  /*4870*/  F2FP.F16.E4M3.UNPACK_B R29, R29.H1 ;  /* 0x0000001dff1d723e */ /* 0x000fe200030006ff */
[C---:B------:R-:W-:Y:S01]  /*4880*/  FMUL.FTZ R78, R26.reuse, R77 ;  /* 0x0000004d1a4e7220 */ /* 0x040fe20000410000 */
[----:B------:R-:W-:Y:S01]  /*4890*/  F2FP.F16.E4M3.UNPACK_B R76, R7.H1 ;  /* 0x00000007ff4c723e */ /* 0x000fe200030006ff */
[-C--:B------:R-:W-:Y:S01]  /*48a0*/  FFMA.FTZ R26, R26, R74.reuse, -R27 ;  /* 0x0000004a1a1a7223 */ /* 0x080fe2000001081b */
[----:B------:R-:W-:Y:S01]  /*48b0*/  F2FP.F16.E4M3.UNPACK_B R9, R9.H1 ;  /* 0x00000009ff09723e */ /* 0x000fe200030006ff */
[----:B------:R-:W-:Y:S01]  /*48c0*/  FFMA.FTZ R7, R25, R74, R78 ;  /* 0x0000004a19077223 */ /* 0x000fe2000001004e */
[----:B------:R-:W-:Y:S01]  /*48d0*/  F2FP.SATFINITE.E4M3.F32.PACK_AB_MERGE_C R82, R93, R82, RZ ;  /* 0x000000525d52723e */ /* 0x000fe200048070ff */
[----:B------:R-:W-:Y:S01]  /*48e0*/  HADD2.F32 R27, -RZ, R29.H0_H0 ;  /* 0x2000001dff1b7230 */ /* 0x000fe20000004100 */
[----:B------:R-:W-:Y:S01]  /*48f0*/  F2FP.F16.E4M3.UNPACK_B R6, R6.H1 ;  /* 0x00000006ff06723e */ /* 0x000fe200030006ff */
[----:B------:R-:W-:Y:S01]  /*4900*/  HADD2.F32 R78, -RZ, R76.H0_H0 ;  /* 0x2000004cff4e7230 */ /* 0x000fe20000004100 */
[----:B------:R-:W-:Y:S01]  /*4910*/  F2FP.SATFINITE.E4M3.F32.PACK_AB_MERGE_C R30, R30, R81, R82 ;  /* 0x000000511e1e723e */ /* 0x000fe20004807052 */
[----:B------:R-:W-:Y:S01]  /*4920*/  HADD2.F32 R25, -RZ, R9.H0_H0 ;  /* 0x20000009ff197230 */ /* 0x000fe20000004100 */
[----:B------:R-:W-:Y:S01]  /*4930*/  F2FP.SATFINITE.E4M3.F32.PACK_AB_MERGE_C R86, R91, R86, RZ ;  /* 0x000000565b56723e */ /* 0x000fe200048070ff */
[----:B------:R-:W-:-:S02]  /*4940*/  HADD2.F32 R29, -RZ, R29.H1_H1 ;  /* 0x3000001dff1d7230 */ /* 0x000fc40000004100 */
[-C--:B------:R-:W-:Y:S01]  /*4950*/  FMUL.FTZ R82, R27, R78.reuse ;  /* 0x0000004e1b527220 */ /* 0x080fe20000410000 */
[----:B------:R-:W-:Y:S02]  /*4960*/  HADD2.F32 R80, -RZ, R76.H1_H1 ;  /* 0x3000004cff507230 */ /* 0x000fe40000004100 */
[----:B------:R-:W-:Y:S01]  /*4970*/  FMUL.FTZ R78, R25, R78 ;  /* 0x0000004e194e7220 */ /* 0x000fe20000410000 */
[--C-:B------:R-:W-:Y:S01]  /*4980*/  HADD2.F32 R74, -RZ, R6.reuse.H0_H0 ;  /* 0x20000006ff4a7230 */ /* 0x100fe20000004100 */
[----:B------:R-:W-:Y:S01]  /*4990*/  F2FP.SATFINITE.E4M3.F32.PACK_AB_MERGE_C R10, R10, R79, R86 ;  /* 0x0000004f0a0a723e */ /* 0x000fe20004807056 */
[----:B------:R-:W-:Y:S01]  /*49a0*/  HADD2.F32 R9, -RZ, R9.H1_H1 ;  /* 0x30000009ff097230 */ /* 0x000fe20000004100 */
[----:B------:R-:W-:Y:S01]  /*49b0*/  F2FP.F16.E4M3.UNPACK_B R79, R5.H1 ;  /* 0x00000005ff4f723e */ /* 0x000fe200030006ff */
[----:B------:R-:W-:Y:S02]  /*49c0*/  HADD2.F32 R76, -RZ, R6.H1_H1 ;  /* 0x30000006ff4c7230 */ /* 0x000fe40000004100 */
[----:B------:R-:W-:Y:S01]  /*49d0*/  FMUL.FTZ R6, R29, R80 ;  /* 0x000000501d067220 */ /* 0x000fe20000410000 */
[-C--:B------:R-:W-:Y:S01]  /*49e0*/  FFMA.FTZ R83, R27, R74.reuse, R78 ;  /* 0x0000004a1b537223 */ /* 0x080fe2000001004e */
[----:B------:R-:W-:Y:S01]  /*49f0*/  F2FP.F16.E4M3.UNPACK_B R27, R31 ;  /* 0x0000001fff1b723e */ /* 0x000fe200020006ff */
[----:B------:R-:W-:Y:S01]  /*4a00*/  FFMA.FTZ R82, R25, R74, -R82 ;  /* 0x0000004a19527223 */ /* 0x000fe20000010852 */
[C---:B------:R-:W-:Y:S01]  /*4a10*/  FFMA.FTZ R85, R9.reuse, R76, -R6 ;  /* 0x0000004c09557223 */ /* 0x040fe20000010806 */
[----:B------:R-:W-:Y:S01]  /*4a20*/  F2FP.F16.E4M3.UNPACK_B R6, R11 ;  /* 0x0000000bff06723e */ /* 0x000fe200020006ff */
[----:B------:R-:W-:Y:S01]  /*4a30*/  FMUL.FTZ R80, R9, R80 ;  /* 0x0000005009507220 */ /* 0x000fe20000410000 */
[----:B------:R-:W-:Y:S01]  /*4a40*/  F2FP.F16.E4M3.UNPACK_B R31, R31.H1 ;  /* 0x0000001fff1f723e */ /* 0x000fe200030006ff */
[----:B------:R-:W-:Y:S01]  /*4a50*/  HADD2.F32 R81, -RZ, R79.H0_H0 ;  /* 0x2000004fff517230 */ /* 0x000fe20000004100 */
        /* <DEDUP_REMOVED lines=12> */
[CC--:B------:R-:W-:Y:S01]  /*4b20*/  FMUL.FTZ R88, R4.reuse, R81.reuse ;  /* 0x0000005104587220 */ /* 0x0c0fe20000410000 */
[----:B------:R-:W-:Y:S02]  /*4b30*/  HADD2.F32 R9, -RZ, R6.H0_H0 ;  /* 0x20000006ff097230 */ /* 0x000fe40000004100 */
[----:B------:R-:W-:Y:S01]  /*4b40*/  FMUL.FTZ R81, R25, R81 ;  /* 0x0000005119517220 */ /* 0x000fe20000410000 */
[----:B------:R-:W-:Y:S02]  /*4b50*/  HADD2.F32 R76, -RZ, R5.H0_H0 ;  /* 0x20000005ff4c7230 */ /* 0x000fe40000004100 */
[-C--:B------:R-:W-:Y:S01]  /*4b60*/  FMUL.FTZ R86, R29, R80.reuse ;  /* 0x000000501d567220 */ /* 0x080fe20000410000 */
[----:B------:R-:W-:Y:S02]  /*4b70*/  HADD2.F32 R31, -RZ, R31.H1_H1 ;  /* 0x3000001fff1f7230 */ /* 0x000fe40000004100 */
[----:B------:R-:W-:Y:S01]  /*4b80*/  FFMA.FTZ R81, R4, R77, R81 ;  /* 0x0000004d04517223 */ /* 0x000fe20000010051 */
        /* <DEDUP_REMOVED lines=9> */
[----:B------:R-:W-:-:S02]  /*4c20*/  HADD2.F32 R74, -RZ, R74.H1_H1 ;  /* 0x3000004aff4a7230 */ /* 0x000fc40000004100 */
[----:B------:R-:W-:Y:S01]  /*4c30*/  FFMA.FTZ R88, R25, R77, -R88 ;  /* 0x0000004d19587223 */ /* 0x000fe20000010858 */
[----:B------:R-:W-:Y:S02]  /*4c40*/  HADD2.F32 R6, -RZ, R6.H1_H1 ;  /* 0x30000006ff067230 */ /* 0x000fe40000004100 */
[----:B------:R-:W-:Y:S01]  /*4c50*/  FMUL.FTZ R9, R27, R78 ;  /* 0x0000004e1b097220 */ /* 0x000fe20000410000 */
        /* <DEDUP_REMOVED lines=9> */
[----:B------:R-:W-:Y:S01]  /*4cf0*/  F2FP.SATFINITE.E4M3.F32.PACK_AB_MERGE_C R11, R9, R86, R11 ;  /* 0x00000056090b723e */ /* 0x000fe2000480700b */
[----:B------:R-:W-:Y:S01]  /*4d00*/  IMAD.MOV.U32 R9, RZ, RZ, R15 ;  /* 0x000000ffff097224 */ /* 0x000fe200078e000f */
[----:B------:R-:W-:Y:S02]  /*4d10*/  F2FP.SATFINITE.E4M3.F32.PACK_AB_MERGE_C R29, R7, R24, R83 ;  /* 0x00000018071d723e */ /* 0x000fe40004807053 */
[----:B------:R-:W-:-:S07]  /*4d20*/  F2FP.SATFINITE.E4M3.F32.PACK_AB_MERGE_C R31, R5, R80, R4 ;  /* 0x00000050051f723e */ /* 0x000fce0004807004 */
.L_x_14953:
[----:B------:R-:W-:Y:S05]  /*4d30*/  BSYNC B1 ;  /* 0x0000000000017941 */ /* 0x000fea0003800000 */
.L_x_14952:
[----:B-1----:R1:W-:Y:S01]  /*4d40*/  ST.E.128 desc[UR40][R2.64], R8 ;  /* 0x0000000802007985 */ /* 0x0023e2000c101d28 */
[----:B------:R-:W-:-:S13]  /*4d50*/  ISETP.GE.AND P3, PT, R13, R12, PT ;  /* 0x0000000c0d00720c */ /* 0x000fda0003f66270 */
[----:B------:R-:W-:Y:S05]  /*4d60*/  @P3 BRA `(.L_x_14941) ;  /* 0x0000000000f03947 */ /* 0x000fea0003800000 */
[----:B------:R-:W-:-:S04]  /*4d70*/  IADD3 R14, P3, R14, R13, RZ ;  /* 0x0000000d0e0e7210 */ /* 0x000fc80007f7e0ff */
[----:B------:R-:W-:-:S05]  /*4d80*/  LEA.HI.X.SX32 R15, R13, R0, 0x1, P3 ;  /* 0x000000000d0f7211 */ /* 0x000fca00018f0eff */
[----:B--2---:R2:W-:Y:S01]  /*4d90*/  ST.E.128 desc[UR40][R14.64], R28 ;  /* 0x0000001c0e007985 */ /* 0x0045e2000c101d28 */
[----:B------:R-:W-:Y:S05]  /*4da0*/  BRA `(.L_x_14941) ;  /* 0x0000000000e07947 */ /* 0x000fea0003800000 */
.L_x_14933:
[----:B------:R-:W2:Y:S02]  /*4db0*/  LDL R0, [R1+0xc] ;  /* 0x00000c0001007983 */ /* 0x000ea40000100800 */
[----:B--2---:R-:W-:-:S13]  /*4dc0*/  ISETP.NE.AND P4, PT, R0, 0x3, PT ;  /* 0x000000030000780c */ /* 0x004fda0003f85270 */
[----:B------:R-:W-:Y:S05]  /*4dd0*/  @!P4 BRA `(.L_x_14954) ;  /* 0x000000000004c947 */ /* 0x000fea0003800000 */
[----:B------:R-:W-:Y:S01]  /*4de0*/  BPT.TRAP 0x1 ;  /* 0x000000040000795c */ /* 0x000fe20000300000 */
.L_x_14954:
[----:B------:R-:W2:Y:S01]  /*4df0*/  LDL R0, [R1+0x1c] ;  /* 0x00001c0001007983 */ /* 0x000ea20000100800 */
[----:B------:R-:W-:Y:S01]  /*4e00*/  IMAD R50, R157, 0x8, R22 ;  /* 0x000000089d327824 */ /* 0x000fe200078e0216 */
[----:B------:R-:W-:Y:S01]  /*4e10*/  BSSY B1, `(.L_x_14955) ;  /* 0x0000005000017945 */ /* 0x000fe20003800000 */
[----:B------:R-:W-:Y:S02]  /*4e20*/  SHF.R.S32.HI R71, RZ, 0x1f, R69 ;  /* 0x0000001fff477819 */ /* 0x000fe40000011445 */
[----:B--2---:R-:W-:-:S04]  /*4e30*/  SHF.L.U32 R75, R0, 0x1f, RZ ;  /* 0x0000001f004b7819 */ /* 0x004fc800000006ff */
[----:B------:R-:W0:Y:S02]  /*4e40*/  SYNCS.PHASECHK.TRANS64.TRYWAIT P3, [R50+URZ+0x13290], R75 ;  /* 0x0132904b320075a7 */ /* 0x000e24000806017f */
[----:B0-----:R-:W-:Y:S05]  /*4e50*/  @!P3 BRA `(.L_x_14956) ;  /* 0x000001f40024b947 */ /* 0x001fea0003800000 */
.L_x_15266:
[----:B------:R-:W-:Y:S05]  /*4e60*/  BSYNC B1 ;  /* 0x0000000000017941 */ /* 0x000fea0003800000 */
.L_x_14955:
        /* <DEDUP_REMOVED lines=17> */
[----:B--2---:R-:W-:Y:S01]  /*4f80*/  IMAD.WIDE.U32 R2, R6, UR4, R2 ;  /* 0x0000000406027c25 */ /* 0x004fe2000f8e0002 */
        /* <DEDUP_REMOVED lines=8> */
[----:B------:R-:W-:Y:S01]  /*5010*/  ISETP.GT.AND P3, PT, R73, R4, PT ;  /* 0x000000044900720c */ /* 0x000fe20003f64270 */
[----:B------:R-:W-:-:S12]  /*5020*/  BRA.DIV UR4, `(.L_x_14957) ;  /* 0x000001f204c47947 */ /* 0x000fd8000b800000 */
[----:B------:R1:W2:Y:S04]  /*5030*/  SHFL.IDX PT, R3, R13, RZ, 0x1e1f ;  /* 0x001e1fff0d037589 */ /* 0x0002a800000e0000 */
[----:B------:R1:W3:Y:S02]  /*5040*/  SHFL.IDX PT, R14, R0, RZ, 0x1e1f ;  /* 0x001e1fff000e7589 */ /* 0x0002e400000e0000 */
.L_x_15270:
[----:B------:R-:W-:Y:S05]  /*5050*/  @!P3 BRA `(.L_x_14941) ;  /* 0x000000000034b947 */ /* 0x000fea0003800000 */
[----:B------:R-:W4:Y:S01]  /*5060*/  LDL R2, [R1+0x18] ;  /* 0x0000180001027983 */ /* 0x000f220000100800 */
[----:B------:R-:W-:-:S03]  /*5070*/  ULDC UR4, c[0x0][0x2f4] ;  /* 0x0000bd0000047ab9 */ /* 0x000fc60000000800 */
[----:B-1----:R-:W5:Y:S01]  /*5080*/  LDL R0, [R1+0x2c] ;  /* 0x00002c0001007983 */ /* 0x002f620000100800 */
[----:B------:R-:W-:-:S13]  /*5090*/  ISETP.GE.AND P3, PT, R18, UR4, PT ;  /* 0x0000000412007c0c */ /* 0x000fda000bf66270 */
[----:B------:R-:W1:Y:S01]  /*50a0*/  @!P3 LDS.128 R4, [R70+0xe000] ;  /* 0x00e000004604b984 */ /* 0x000e620000000c00 */
[----:B---3--:R-:W-:-:S05]  /*50b0*/  @!P3 IADD3 R12, P5, R18, R14, RZ ;  /* 0x0000000e120cb210 */ /* 0x008fca0007fbe0ff */
[----:B--2---:R-:W-:-:S05]  /*50c0*/  @!P3 IMAD.X R13, R3, 0x1, R19, P5 ;  /* 0x00000001030db824 */ /* 0x004fca00028e0613 */
[----:B-1----:R-:W-:Y:S01]  /*50d0*/  @!P3 ST.E.128 desc[UR40][R12.64], R4 ;  /* 0x000000040c00b985 */ /* 0x002fe2000c101d28 */
[----:B----4-:R-:W-:-:S13]  /*50e0*/  ISETP.GE.AND P5, PT, R2, UR4, PT ;  /* 0x0000000402007c0c */ /* 0x010fda000bfa6270 */
[----:B------:R-:W1:Y:S01]  /*50f0*/  @!P5 LDS.128 R8, [R67+0xe000] ;  /* 0x00e000004308d984 */ /* 0x000e620000000c00 */
[----:B------:R-:W-:-:S05]  /*5100*/  @!P5 IADD3 R14, P6, R2, R14, RZ ;  /* 0x0000000e020ed210 */ /* 0x000fca0007fde0ff */
[----:B-----5:R-:W-:-:S05]  /*5110*/  @!P5 IMAD.X R15, R3, 0x1, R0, P6 ;  /* 0x00000001030fd824 */ /* 0x020fca00030e0600 */
[----:B-1----:R4:W-:Y:S03]  /*5120*/  @!P5 ST.E.128 desc[UR40][R14.64], R8 ;  /* 0x000000080e00d985 */ /* 0x0029e6000c101d28 */
.L_x_14941:
[----:B------:R-:W-:Y:S05]  /*5130*/  BSYNC B0 ;  /* 0x0000000000007941 */ /* 0x000fea0003800000 */
.L_x_14932:
[----:B-12---:R-:W1:Y:S01]  /*5140*/  S2R R0, SR_TID.X ;  /* 0x0000000000007919 */ /* 0x006e620000002100 */
        /* <DEDUP_REMOVED lines=15> */
.L_x_14959:
[----:B------:R-:W-:Y:S05]  /*5240*/  BSYNC B0 ;  /* 0x0000000000007941 */ /* 0x000fea0003800000 */
.L_x_14958:
[----:B------:R-:W1:Y:S01]  /*5250*/  SYNCS.PHASECHK.TRANS64.TRYWAIT P4, [R50+URZ+0x132b0], R75 ;  /* 0x0132b04b320075a7 */ /* 0x000e62000808017f */
[----:B------:R-:W-:Y:S04]  /*5260*/  BSSY B0, `(.L_x_14960) ;  /* 0x0000002000007945 */ /* 0x000fe80003800000 */
[----:B-1----:R-:W-:Y:S05]  /*5270*/  @!P4 BRA `(.L_x_14961) ;  /* 0x000001f00074c947 */ /* 0x002fea0003800000 */
.L_x_15271:
[----:B------:R-:W-:Y:S05]  /*5280*/  BSYNC B0 ;  /* 0x0000000000007941 */ /* 0x000fea0003800000 */
.L_x_14960:
[----:B0-----:R-:W5:Y:S01]  /*5290*/  LDL R6, [R1+0x4] ;  /* 0x0000040001067983 */ /* 0x001f620000100800 */
[----:B------:R-:W-:Y:S01]  /*52a0*/  ULDC.64 UR4, c[0x0][0x328] ;  /* 0x0000ca0000047ab9 */ /* 0x000fe20000000a00 */
[----:B------:R-:W-:Y:S01]  /*52b0*/  ULDC.64 UR6, c[0x0][0x318] ;  /* 0x0000c60000067ab9 */ /* 0x000fe20000000a00 */
[----:B--2---:R-:W-:Y:S01]  /*52c0*/  IMAD R0, R71, UR4, RZ ;  /* 0x0000000447007c24 */ /* 0x004fe2000f8e02ff */
[----:B------:R-:W0:Y:S01]  /*52d0*/  S2R R4, SR_TID.X ;  /* 0x0000000000047919 */ /* 0x000e220000002100 */
[C---:B---3--:R-:W-:Y:S01]  /*52e0*/  IMAD.WIDE.U32 R2, R69.reuse, UR4, RZ ;  /* 0x0000000445027c25 */ /* 0x048fe2000f8e00ff */
        /* <DEDUP_REMOVED lines=9> */
[----:B-----5:R-:W-:-:S04]  /*5380*/  IMAD.WIDE.U32 R2, R6, UR4, R68 ;  /* 0x0000000406027c25 */ /* 0x020fc8000f8e0044 */
[----:B------:R-:W-:Y:S01]  /*5390*/  IMAD R0, R6, UR5, R3 ;  /* 0x0000000506007c24 */ /* 0x000fe2000f8e0203 */
[----:B------:R-:W-:Y:S01]  /*53a0*/  IADD3 R2, P4, R2, UR6, RZ ;  /* 0x0000000602027c10 */ /* 0x000fe2000ff9e0ff */
[C---:B0-----:R-:W-:Y:S02]  /*53b0*/  VIADD R6, R4.reuse, 0xffffff80 ;  /* 0xffffff8004067836 */ /* 0x041fe40000000000 */
[----:B------:R-:W-:Y:S01]  /*53c0*/  VIADD R4, R4, 0xffffff80 ;  /* 0xffffff8004047836 */ /* 0x000fe20000000000 */
[----:B------:R-:W-:Y:S01]  /*53d0*/  IADD3.X R0, R0, UR7, RZ, P4, !PT ;  /* 0x0000000700007c10 */ /* 0x000fe2000a7fe4ff */
[----:B------:R0:W2:Y:S03]  /*53e0*/  SHFL.IDX PT, R13, R2, RZ, 0x1e1f ;  /* 0x001e1fff020d7589 */ /* 0x0000a600000e0000 */
[----:B------:R-:W-:Y:S01]  /*53f0*/  LEA.HI R4, R4, R6, RZ, 0x1 ;  /* 0x0000000604047211 */ /* 0x000fe200078f08ff */
[----:B------:R0:W3:Y:S03]  /*5400*/  SHFL.IDX PT, R5, R0, RZ, 0x1e1f ;  /* 0x001e1fff00057589 */ /* 0x0000e600000e0000 */
[----:B------:R-:W-:-:S04]  /*5410*/  SHF.R.S32.HI R4, RZ, 0x1, R4 ;  /* 0x00000001ff047819 */ /* 0x000fc80000011404 */
[----:B------:R-:W-:-:S13]  /*5420*/  ISETP.GT.AND P4, PT, R73, R4, PT ;  /* 0x000000044900720c */ /* 0x000fda0003f84270 */
[----:B0-2---:R-:W-:Y:S05]  /*5430*/  @!P4 BRA `(.L_x_14963) ;  /* 0x000000000034c947 */ /* 0x005fea0003800000 */
[----:B------:R-:W2:Y:S01]  /*5440*/  LDL R6, [R1+0x18] ;  /* 0x0000180001067983 */ /* 0x000ea20000100800 */
[----:B------:R-:W-:-:S03]  /*5450*/  ULDC UR4, c[0x0][0x2f4] ;  /* 0x0000bd0000047ab9 */ /* 0x000fc60000000800 */
[----:B------:R-:W5:Y:S01]  /*5460*/  LDL R4, [R1+0x2c] ;  /* 0x00002c0001047983 */ /* 0x000f620000100800 */
[----:B------:R-:W-:-:S13]  /*5470*/  ISETP.GE.AND P4, PT, R18, UR4, PT ;  /* 0x0000000412007c0c */ /* 0x000fda000bf86270 */
[----:B------:R-:W-:-:S05]  /*5480*/  @!P4 IADD3 R2, P5, R18, R13, RZ ;  /* 0x0000000d1202c210 */ /* 0x000fca0007fbe0ff */
[----:B---3--:R-:W-:Y:S01]  /*5490*/  @!P4 IMAD.X R3, R5, 0x1, R19, P5 ;  /* 0x000000010503c824 */ /* 0x008fe200028e0613 */
[----:B--2---:R-:W-:-:S13]  /*54a0*/  ISETP.GE.AND P5, PT, R6, UR4, PT ;  /* 0x0000000406007c0c */ /* 0x004fda000bfa6270 */
[----:B------:R-:W-:-:S05]  /*54b0*/  @!P5 IADD3 R12, P6, R6, R13, RZ ;  /* 0x0000000d060cd210 */ /* 0x000fca0007fde0ff */
[----:B-----5:R-:W-:Y:S02]  /*54c0*/  @!P5 IMAD.X R13, R5, 0x1, R4, P6 ;  /* 0x00000001050dd824 */ /* 0x020fe400030e0604 */
[----:B------:R-:W0:Y:S04]  /*54d0*/  @!P4 LDS.128 R4, [R70+0x6000] ;  /* 0x006000004604c984 */ /* 0x000e280000000c00 */
[----:B0-----:R-:W-:Y:S04]  /*54e0*/  @!P4 ST.E.128 desc[UR40][R2.64], R4 ;  /* 0x000000040200c985 */ /* 0x001fe8000c101d28 */
[----:B----4-:R-:W0:Y:S04]  /*54f0*/  @!P5 LDS.128 R8, [R67+0x6000] ;  /* 0x006000004308d984 */ /* 0x010e280000000c00 */
[----:B0-----:R0:W-:Y:S02]  /*5500*/  @!P5 ST.E.128 desc[UR40][R12.64], R8 ;  /* 0x000000080c00d985 */ /* 0x0011e4000c101d28 */
.L_x_14963:
[----:B------:R-:W-:Y:S05]  /*5510*/  BSYNC B0 ;  /* 0x0000000000007941 */ /* 0x000fea0003800000 */
.L_x_14962:
[----:B------:R-:W2:Y:S01]  /*5520*/  LDL.LU R2, [R1+0x1c] ;  /* 0x00001c0001027983 */ /* 0x000ea20000300800 */
[----:B------:R-:W-:Y:S02]  /*5530*/  VIADD R157, R157, 0x1 ;  /* 0x000000019d9d7836 */ /* 0x000fe40000000000 */
[----:B-1----:R-:W-:Y:S01]  /*5540*/  @!P3 VIADD R50, R50, 0x132c0 ;  /* 0x000132c03232b836 */ /* 0x002fe20000000000 */
[----:B------:R-:W-:Y:S01]  /*5550*/  @!PT LDS RZ, [RZ] ;  /* 0x00000000fffff984 */ /* 0x000fe20000000800 */
[----:B------:R-:W-:Y:S01]  /*5560*/  @!PT LDS RZ, [RZ] ;  /* 0x00000000fffff984 */ /* 0x000fe20000000800 */
[----:B------:R-:W-:Y:S01]  /*5570*/  @!PT LDS RZ, [RZ] ;  /* 0x00000000fffff984 */ /* 0x000fe20000000800 */
[----:B------:R-:W-:Y:S01]  /*5580*/  @!PT LDS RZ, [RZ] ;  /* 0x00000000fffff984 */ /* 0x000fe20000000800 */
[----:B------:R1:W-:Y:S06]  /*5590*/  MEMBAR.ALL.CTA ;  /* 0x0000000000007992 */ /* 0x0003ec0000008000 */
[----:B-1----:R-:W1:Y:S02]  /*55a0*/  FENCE.VIEW.ASYNC.S ;  /* 0x00000000000073c6 */ /* 0x002e640000000000 */
[----:B-1----:R1:W-:Y:S01]  /*55b0*/  BAR.SYNC.DEFER_BLOCKING R64, 0x80 ;  /* 0x000200400000751d */ /* 0x0023e20000010000 */
[----:B------:R-:W-:-:S02]  /*55c0*/  ISETP.NE.AND P4, PT, R157, 0x2, PT ;  /* 0x000000029d00780c */ /* 0x000fc40003f85270 */
[----:B------:R-:W-:Y:S02]  /*55d0*/  @!P3 PRMT R50, RZ, 0x654, R50 ;  /* 0x00000654ff32b816 */ /* 0x000fe40000000032 */
[----:B------:R-:W-:Y:S02]  /*55e0*/  SEL R0, RZ, 0x1, P4 ;  /* 0x00000001ff007807 */ /* 0x000fe40002000000 */
[----:B------:R-:W-:Y:S01]  /*55f0*/  SEL R157, R157, RZ, P4 ;  /* 0x000000ff9d9d7207 */ /* 0x000fe20002000000 */
[----:B------:R1:W-:Y:S01]  /*5600*/  @!P3 SYNCS.ARRIVE.TRANS64.RED.A1T0 RZ, [R50+URZ], RZ ;  /* 0x000000ff32ffb9a7 */ /* 0x0003e2000810043f */
[----:B------:R-:W-:Y:S02]  /*5610*/  PLOP3.LUT P3, PT, PT, PT, PT, 0x8, 0x0 ;  /* 0x000000000000781c */ /* 0x000fe40003f6e170 */
[----:B--2---:R-:W-:-:S05]  /*5620*/  LOP3.LUT R2, R2, R0, RZ, 0x3c, !PT ;  /* 0x0000000002027212 */ /* 0x004fca00078e3cff */
[----:B------:R1:W-:Y:S01]  /*5630*/  STL [R1+0x1c], R2 ;  /* 0x00001c0201007387 */ /* 0x0003e20000100800 */
[----:B------:R-:W-:Y:S05]  /*5640*/  @P2 BRA `(.L_x_14964) ;  /* 0xffffffcc00a82947 */ /* 0x000fea000383ffff */
.L_x_14927:
[----:B------:R-:W-:Y:S04]  /*5650*/  BSSY B0, `(.L_x_14965) ;  /* 0x0000004000007945 */ /* 0x000fe80003800000 */
[----:B------:R-:W-:Y:S05]  /*5660*/  @P3 BRA `(.L_x_14966) ;  /* 0x0000000000083947 */ /* 0x000fea0003800000 */
[----:B------:R-:W2:Y:S02]  /*5670*/  FENCE.VIEW.ASYNC.G ;  /* 0x00000000000073c6 */ /* 0x000ea40000000100 */
[----:B--2---:R-:W-:Y:S06]  /*5680*/  BAR.ARV 0xc, 0x200 ;  /* 0x0308000000007b1d */ /* 0x004fec0000002000 */
.L_x_14966:
[----:B------:R-:W-:Y:S05]  /*5690*/  BSYNC B0 ;  /* 0x0000000000007941 */ /* 0x000fea0003800000 */
.L_x_14965:
[----:B------:R-:W3:Y:S01]  /*56a0*/  LDL R4, [R1+0x4c] ;  /* 0x00004c0001047983 */ /* 0x000ee20000100800 */
[----:B------:R-:W-:Y:S01]  /*56b0*/  ULDC.64 UR6, c[0x0][0x998] ;  /* 0x0002660000067ab9 */ /* 0x000fe20000000a00 */
[----:B------:R-:W-:Y:S02]  /*56c0*/  ULDC.64 UR4, c[0x0][0x990] ;  /* 0x0002640000047ab9 */ /* 0x000fe40000000a00 */
[----:B------:R-:W2:Y:S01]  /*56d0*/  LDL R0, [R1+0x4] ;  /* 0x0000040001007983 */ /* 0x000ea20000100800 */
[----:B------:R-:W-:Y:S02]  /*56e0*/  ISETP.NE.U32.AND P1, PT, RZ, UR6, PT ;  /* 0x00000006ff007c0c */ /* 0x000fe4000bf25070 */
[----:B------:R-:W-:Y:S01]  /*56f0*/  ISETP.NE.U32.AND P0, PT, RZ, UR4, PT ;  /* 0x00000004ff007c0c */ /* 0x000fe2000bf05070 */
[----:B----4-:R-:W4:Y:S01]  /*5700*/  LDL R14, [R1+0x24] ;  /* 0x00002400010e7983 */ /* 0x010f220000100800 */
[----:B------:R-:W-:Y:S02]  /*5710*/  ISETP.NE.AND.EX P1, PT, RZ, UR7, PT, P1 ;  /* 0x00000007ff007c0c */ /* 0x000fe4000bf25310 */
[----:B------:R-:W-:Y:S01]  /*5720*/  ISETP.NE.AND.EX P0, PT, RZ, UR5, PT, P0 ;  /* 0x00000005ff007c0c */ /* 0x000fe2000bf05300 */
[----:B------:R-:W4:Y:S04]  /*5730*/  LDL R20, [R1+0x8] ;  /* 0x0000080001147983 */ /* 0x000f280000100800 */
[----:B------:R-:W4:Y:S06]  /*5740*/  LDL R15, [R1+0x10] ;  /* 0x00001000010f7983 */ /* 0x000f2c0000100800 */
[----:B0-----:R-:W1:Y:S08]  /*5750*/  @P1 LDC.64 R8, c[0x0][0x9b8] ;  /* 0x00026e00ff081b82 */ /* 0x001e700000000a00 */
[----:B------:R-:W0:Y:S08]  /*5760*/  @P0 LDC.64 R6, c[0x0][0x9a8] ;  /* 0x00026a00ff060b82 */ /* 0x000e300000000a00 */
[----:B------:R-:W0:Y:S08]  /*5770*/  @P0 LDC.64 R10, c[0x0][0x9b0] ;  /* 0x00026c00ff0a0b82 */ /* 0x000e300000000a00 */
[----:B------:R-:W0:Y:S01]  /*5780*/  @P1 LDC.64 R12, c[0x0][0x9c0] ;  /* 0x00027000ff0c1b82 */ /* 0x000e220000000a00 */
[----:B---3--:R-:W-:-:S02]  /*5790*/  @P1 SHF.R.S32.HI R5, RZ, 0x1f, R4 ;  /* 0x0000001fff051819 */ /* 0x008fc40000011404 */
[----:B------:R-:W-:Y:S01]  /*57a0*/  @P0 SHF.R.S32.HI R3, RZ, 0x1f, R4 ;  /* 0x0000001fff030819 */ /* 0x000fe20000011404 */
[----:B--2---:R-:W-:Y:S02]  /*57b0*/  IMAD.MOV.U32 R21, RZ, RZ, R0 ;  /* 0x000000ffff157224 */ /* 0x004fe400078e0000 */
[----:B-1----:R-:W-:Y:S02]  /*57c0*/  @P1 IMAD R2, R5, R8, RZ ;  /* 0x0000000805021224 */ /* 0x002fe400078e02ff */
[-C--:B0-----:R-:W-:Y:S02]  /*57d0*/  @P0 IMAD R0, R3, R6.reuse, RZ ;  /* 0x0000000603000224 */ /* 0x081fe400078e02ff */
[C---:B------:R-:W-:Y:S02]  /*57e0*/  @P1 IMAD R9, R4.reuse, R9, R2 ;  /* 0x0000000904091224 */ /* 0x040fe400078e0202 */
[C---:B------:R-:W-:Y:S02]  /*57f0*/  @P0 IMAD R7, R4.reuse, R7, R0 ;  /* 0x0000000704070224 */ /* 0x040fe400078e0200 */
[----:B------:R-:W-:-:S04]  /*5800*/  @P0 IMAD.WIDE.U32 R2, R4, R6, RZ ;  /* 0x0000000604020225 */ /* 0x000fc800078e00ff */
[----:B------:R-:W-:-:S04]  /*5810*/  @P1 IMAD.WIDE.U32 R4, R4, R8, RZ ;  /* 0x0000000804041225 */ /* 0x000fc800078e00ff */
[----:B------:R-:W-:Y:S02]  /*5820*/  @P0 IMAD.IADD R3, R3, 0x1, R7 ;  /* 0x0000000103030824 */ /* 0x000fe400078e0207 */
[----:B------:R-:W-:Y:S02]  /*5830*/  @P1 IMAD.IADD R5, R5, 0x1, R9 ;  /* 0x0000000105051824 */ /* 0x000fe400078e0209 */
[----:B------:R-:W-:-:S04]  /*5840*/  @P0 IMAD.WIDE.U32 R2, R21, R10, R2 ;  /* 0x0000000a15020225 */ /* 0x000fc800078e0002 */
[----:B------:R-:W-:-:S04]  /*5850*/  @P1 IMAD.WIDE.U32 R6, R21, R12, R4 ;  /* 0x0000000c15061225 */ /* 0x000fc800078e0004 */
[C---:B------:R-:W-:Y:S01]  /*5860*/  @P0 IMAD R5, R21.reuse, R11, R3 ;  /* 0x0000000b15050224 */ /* 0x040fe200078e0203 */
[----:B------:R-:W-:Y:S01]  /*5870*/  @P1 LEA R8, P3, R6, UR6, 0x2 ;  /* 0x0000000606081c11 */ /* 0x000fe2000f8610ff */
[----:B------:R-:W-:Y:S01]  /*5880*/  @P1 IMAD R3, R21, R13, R7 ;  /* 0x0000000d15031224 */ /* 0x000fe200078e0207 */
[----:B------:R-:W-:Y:S01]  /*5890*/  @P0 LEA R4, P2, R2, UR4, 0x2 ;  /* 0x0000000402040c11 */ /* 0x000fe2000f8410ff */
[----:B------:R-:W-:Y:S01]  /*58a0*/  IMAD.MOV.U32 R0, RZ, RZ, 0x3f800000 ;  /* 0x3f800000ff007424 */ /* 0x000fe200078e00ff */
[----:B------:R-:W0:Y:S01]  /*58b0*/  LDC.64 R10, c[0x0][0x9e0] ;  /* 0x00027800ff0a7b82 */ /* 0x000e220000000a00 */
[----:B------:R-:W-:Y:S01]  /*58c0*/  ULDC UR4, c[0x0][0x988] ;  /* 0x0002620000047ab9 */ /* 0x000fe20000000800 */
[----:B------:R-:W-:Y:S01]  /*58d0*/  @P1 LEA.HI.X R9, R6, UR7, R3, 0x2, P3 ;  /* 0x0000000706091c11 */ /* 0x000fe200098f1403 */
[----:B------:R-:W-:Y:S01]  /*58e0*/  IMAD.MOV.U32 R3, RZ, RZ, 0x3f800000 ;  /* 0x3f800000ff037424 */ /* 0x000fe200078e00ff */
[----:B------:R-:W-:-:S03]  /*58f0*/  @P0 LEA.HI.X R5, R2, UR5, R5, 0x2, P2 ;  /* 0x0000000502050c11 */ /* 0x000fc600090f1405 */
[----:B------:R-:W2:Y:S01]  /*5900*/  @P1 LDG.E R0, desc[UR40][R8.64] ;  /* 0x0000002808001981 */ /* 0x000ea2000c1e1900 */
[----:B------:R-:W1:Y:S03]  /*5910*/  LDC R2, c[0x0][0x448] ;  /* 0x00011200ff027b82 */ /* 0x000e660000000800 */
[----:B------:R3:W2:Y:S01]  /*5920*/  @P0 LDG.E R3, desc[UR40][R4.64] ;  /* 0x0000002804030981 */ /* 0x0006a2000c1e1900 */
[----:B-1----:R-:W-:-:S13]  /*5930*/  ISETP.NE.AND P1, PT, R2, 0x1, PT ;  /* 0x000000010200780c */ /* 0x002fda0003f25270 */
[----:B------:R-:W1:Y:S08]  /*5940*/  @P1 LDC R7, c[0x0][0x44c] ;  /* 0x00011300ff071b82 */ /* 0x000e700000000800 */
[----:B------:R-:W1:Y:S01]  /*5950*/  @P1 LDC R6, c[0x0][0x450] ;  /* 0x00011400ff061b82 */ /* 0x000e620000000800 */
[----:B----4-:R-:W-:Y:S01]  /*5960*/  VIADD R2, R14, 0xbf ;  /* 0x000000bf0e027836 */ /* 0x010fe20000000000 */
[----:B0-----:R-:W-:-:S02]  /*5970*/  ISETP.GE.AND P2, PT, R11, 0x1, PT ;  /* 0x000000010b00780c */ /* 0x001fc40003f46270 */
[----:B---3--:R-:W-:Y:S01]  /*5980*/  IADD3 R5, R15, 0x1, -R20 ;  /* 0x000000010f057810 */ /* 0x008fe20007ffe814 */
[----:B-1----:R-:W-:-:S05]  /*5990*/  @P1 IMAD.HI.U32 R7, R2, R7, RZ ;  /* 0x0000000702071227 */ /* 0x002fca00078e00ff */
[----:B------:R-:W-:-:S05]  /*59a0*/  @P1 SHF.R.U32.HI R2, RZ, R6, R7 ;  /* 0x00000006ff021219 */ /* 0x000fca0000011607 */
[----:B------:R-:W-:Y:S02]  /*59b0*/  IMAD.IADD R5, R5, 0x1, R2 ;  /* 0x0000000105057824 */ /* 0x000fe400078e0202 */
        /* <DEDUP_REMOVED lines=15> */
.L_x_14969:
[----:B------:R-:W-:-:S13]  /*5ab0*/  ISETP.NE.AND P0, PT, R11, 0x1, PT ;  /* 0x000000010b00780c */ /* 0x000fda0003f05270 */
[----:B------:R-:W0:Y:S02]  /*5ac0*/  @P0 LDC.64 R4, c[0x0][0x9e8] ;  /* 0x00027a00ff040b82 */ /* 0x000e240000000a00 */
[----:B0-----:R-:W-:-:S05]  /*5ad0*/  @P0 IMAD.HI.U32 R4, R0, R4, RZ ;  /* 0x0000000400040227 */ /* 0x001fca00078e00ff */
[----:B------:R-:W-:-:S07]  /*5ae0*/  @P0 SHF.R.U32.HI R0, RZ, R5, R4 ;  /* 0x00000005ff000219 */ /* 0x000fce0000011604 */
.L_x_14970:
[----:B------:R-:W-:Y:S05]  /*5af0*/  BSYNC B0 ;  /* 0x0000000000007941 */ /* 0x000fea0003800000 */
.L_x_14968:
[----:B------:R-:W-:-:S05]  /*5b00*/  IMAD R0, R0, R11, R11 ;  /* 0x0000000b00007224 */ /* 0x000fca00078e020b */
[----:B------:R-:W-:-:S07]  /*5b10*/  VIMNMX R3, R3, R0, PT ;  /* 0x0000000003037248 */ /* 0x000fce0003fe0100 */
.L_x_14967:
[----:B------:R-:W0:Y:S01]  /*5b20*/  @P1 LDC R0, c[0x0][0x44c] ;  /* 0x00011300ff001b82 */ /* 0x000e220000000800 */
[----:B------:R-:W-:Y:S01]  /*5b30*/  VIADD R3, R3, 0x9f ;  /* 0x0000009f03037836 */ /* 0x000fe20000000000 */
[----:B------:R-:W-:Y:S01]  /*5b40*/  ULDC UR4, c[0x0][0x9dc] ;  /* 0x0002770000047ab9 */ /* 0x000fe20000000800 */
[----:B------:R-:W-:Y:S02]  /*5b50*/  IMAD.MOV.U32 R5, RZ, RZ, R14 ;  /* 0x000000ffff057224 */ /* 0x000fe400078e000e */
[----:B------:R-:W-:-:S03]  /*5b60*/  IMAD.HI R3, R3, 0x66666667, RZ ;  /* 0x6666666703037827 */ /* 0x000fc600078e02ff */
[----:B------:R-:W1:Y:S01]  /*5b70*/  @P1 LDC R7, c[0x0][0x450] ;  /* 0x00011400ff071b82 */ /* 0x000e620000000800 */
        /* <DEDUP_REMOVED lines=18> */
.L_x_14973:
[----:B------:R-:W-:-:S13]  /*5ca0*/  ISETP.NE.AND P0, PT, R11, 0x1, PT ;  /* 0x000000010b00780c */ /* 0x000fda0003f05270 */
[----:B------:R-:W0:Y:S02]  /*5cb0*/  @P0 LDC.64 R4, c[0x0][0x9e8] ;  /* 0x00027a00ff040b82 */ /* 0x000e240000000a00 */
[----:B0-----:R-:W-:-:S05]  /*5cc0*/  @P0 IMAD.HI.U32 R4, R0, R4, RZ ;  /* 0x0000000400040227 */ /* 0x001fca00078e00ff */
[----:B------:R-:W-:-:S07]  /*5cd0*/  @P0 SHF.R.U32.HI R0, RZ, R5, R4 ;  /* 0x00000005ff000219 */ /* 0x000fce0000011604 */
.L_x_14974:
[----:B------:R-:W-:Y:S05]  /*5ce0*/  BSYNC B0 ;  /* 0x0000000000007941 */ /* 0x000fea0003800000 */
.L_x_14972:
[----:B------:R-:W-:-:S05]  /*5cf0*/  IMAD R0, R0, R11, RZ ;  /* 0x0000000b00007224 */ /* 0x000fca00078e02ff */
[----:B------:R-:W-:-:S07]  /*5d00*/  VIMNMX R3, R3, R0, !PT ;  /* 0x0000000003037248 */ /* 0x000fce0007fe0100 */
.L_x_14971:
        /* <DEDUP_REMOVED lines=40> */
.L_x_14976:
[----:B------:R-:W-:Y:S05]  /*5f90*/  BSYNC B0 ;  /* 0x0000000000007941 */ /* 0x000fea0003800000 */
.L_x_14975:
        /* <DEDUP_REMOVED lines=18> */
[----:B------:R-:W-:Y:S01]  /*60c0*/  CS2R R50, SRZ ;  /* 0x0000000000327805 */ /* 0x000fe2000001ff00 */
[----:B--2---:R-:W-:-:S05]  /*60d0*/  IMAD R0, R0, R105, R9 ;  /* 0x0000006900007224 */ /* 0x004fca00078e0209 */
        /* <DEDUP_REMOVED lines=37> */
.L_x_14979:
[----:B------:R-:W-:Y:S05]  /*6330*/  BSYNC B6 ;  /* 0x0000000000067941 */ /* 0x000fea0003800000 */
.L_x_14978:
        /* <DEDUP_REMOVED lines=13> */
.L_x_14983:
[----:B-1----:R1:W2:Y:S02]  /*6410*/  SYNCS.PHASECHK.TRANS64.TRYWAIT P0, [R22+URZ+0x13200], R3 ;  /* 0x01320003160075a7 */ /* 0x0022a4000800017f */
[----:B--2---:R-:W-:Y:S05]  /*6420*/  @!P0 NANOSLEEP.SYNCS 0x989680 ;  /* 0x009896800000895d */ /* 0x004fea0003900000 */
[----:B------:R-:W2:Y:S02]  /*6430*/  @!P0 SYNCS.PHASECHK.TRANS64 P0, [R22+URZ+0x13200], R3 ;  /* 0x01320003160085a7 */ /* 0x000ea4000800007f */
[----:B--2---:R-:W-:Y:S05]  /*6440*/  @!P0 BRA `(.L_x_14983) ;  /* 0xfffffffc00f08947 */ /* 0x004fea000383ffff */
.L_x_14982:
[----:B------:R-:W-:Y:S05]  /*6450*/  BSYNC B0 ;  /* 0x0000000000007941 */ /* 0x000fea0003800000 */
.L_x_14981:
[----:B------:R-:W-:Y:S05]  /*6460*/  BRA `(.L_x_14984) ;  /* 0x0000002c003c7947 */ /* 0x000fea0003800000 */
.L_x_14980:
        /* <DEDUP_REMOVED lines=30> */
.L_x_14986:
[----:B------:R-:W-:Y:S05]  /*6650*/  BSYNC B6 ;  /* 0x0000000000067941 */ /* 0x000fea0003800000 */
.L_x_14985:
[----:B------:R-:W2:Y:S01]  /*6660*/  LDL R21, [R1+0x24] ;  /* 0x0000240001157983 */ /* 0x000ea20000100800 */
[----:B------:R-:W-:Y:S01]  /*6670*/  LEA.HI R33, R33, R30, RZ, 0x2 ;  /* 0x0000001e21217211 */ /* 0x000fe200078f10ff */
[----:B------:R-:W-:Y:S01]  /*6680*/  ULDC.U8 UR4, c[0x0][0x410] ;  /* 0x0001040000047ab9 */ /* 0x000fe20000000000 */
[----:B------:R-:W-:Y:S01]  /*6690*/  BSSY B0, `(.L_x_14987) ;  /* 0x00002a4000007945 */ /* 0x000fe20003800000 */
[----:B------:R-:W0:Y:S01]  /*66a0*/  S2R R32, SR_TID.X ;  /* 0x0000000000207919 */ /* 0x000e220000002100 */
[----:B------:R-:W-:Y:S02]  /*66b0*/  ISETP.NE.AND P0, PT, RZ, UR4, PT ;  /* 0x00000004ff007c0c */ /* 0x000fe4000bf05270 */
[--C-:B------:R-:W-:Y:S02]  /*66c0*/  SHF.R.S32.HI R20, RZ, 0x2, R33.reuse ;  /* 0x00000002ff147819 */ /* 0x100fe40000011421 */
[----:B------:R-:W-:-:S04]  /*66d0*/  SHF.R.S32.HI R33, RZ, 0x1f, R33 ;  /* 0x0000001fff217819 */ /* 0x000fc80000011421 */
[----:B------:R-:W-:-:S04]  /*66e0*/  LEA.HI R33, R33, R20, RZ, 0x2 ;  /* 0x0000001421217211 */ /* 0x000fc800078f10ff */
[----:B------:R-:W-:-:S05]  /*66f0*/  LOP3.LUT R33, R33, 0xfffffffc, RZ, 0xc0, !PT ;  /* 0xfffffffc21217812 */ /* 0x000fca00078ec0ff */
[----:B------:R-:W-:Y:S02]  /*6700*/  IMAD.IADD R20, R20, 0x1, -R33 ;  /* 0x0000000114147824 */ /* 0x000fe400078e0a21 */
[C---:B0-----:R-:W-:Y:S02]  /*6710*/  VIADD R35, R32.reuse, 0xffffff80 ;  /* 0xffffff8020237836 */ /* 0x041fe40000000000 */
[----:B------:R-:W-:-:S05]  /*6720*/  VIADD R34, R32, 0xffffff80 ;  /* 0xffffff8020227836 */ /* 0x000fca0000000000 */
[----:B------:R-:W-:-:S04]  /*6730*/  LEA.HI R34, R34, R35, RZ, 0x1 ;  /* 0x0000002322227211 */ /* 0x000fc800078f08ff */
[----:B------:R-:W-:-:S05]  /*6740*/  SHF.R.S32.HI R34, RZ, 0x1, R34 ;  /* 0x00000001ff227819 */ /* 0x000fca0000011422 */
[----:B--2---:R-:W-:Y:S01]  /*6750*/  IMAD.IADD R10, R34, 0x1, R21 ;  /* 0x00000001220a7824 */ /* 0x004fe200078e0215 */
[----:B------:R-:W-:Y:S06]  /*6760*/  @!P0 BRA `(.L_x_14988) ;  /* 0x0000001400408947 */ /* 0x000fec0003800000 */
[----:B------:R-:W0:Y:S01]  /*6770*/  LDC R21, c[0x0][0x448] ;  /* 0x00011200ff157b82 */ /* 0x000e220000000800 */
[----:B------:R-:W-:Y:S01]  /*6780*/  ULDC.64 UR4, c[0x0][0x3f8] ;  /* 0x0000fe0000047ab9 */ /* 0x000fe20000000a00 */
[----:B------:R-:W-:Y:S01]  /*6790*/  IMAD.MOV.U32 R6, RZ, RZ, R24 ;  /* 0x000000ffff067224 */ /* 0x000fe200078e0018 */
[----:B------:R-:W-:Y:S01]  /*67a0*/  ULDC.64 UR6, c[0x0][0x408] ;  /* 0x0001020000067ab9 */ /* 0x000fe20000000a00 */
[----:B------:R-:W-:Y:S02]  /*67b0*/  IMAD.MOV.U32 R7, RZ, RZ, R29 ;  /* 0x000000ffff077224 */ /* 0x000fe400078e001d */
[----:B------:R-:W-:Y:S02]  /*67c0*/  IMAD.MOV.U32 R8, RZ, RZ, R26 ;  /* 0x000000ffff087224 */ /* 0x000fe400078e001a */
[----:B------:R-:W-:Y:S01]  /*67d0*/  IMAD.MOV.U32 R9, RZ, RZ, R31 ;  /* 0x000000ffff097224 */ /* 0x000fe200078e001f */
[----:B0-----:R-:W-:-:S13]  /*67e0*/  ISETP.NE.AND P0, PT, R21, 0x1, PT ;  /* 0x000000011500780c */ /* 0x001fda0003f05270 */
[----:B------:R-:W0:Y:S08]  /*67f0*/  @P0 LDC R3, c[0x0][0x44c] ;  /* 0x00011300ff030b82 */ /* 0x000e300000000800 */
[----:B------:R-:W1:Y:S01]  /*6800*/  @P0 LDC R5, c[0x0][0x450] ;  /* 0x00011400ff050b82 */ /* 0x000e620000000800 */
[----:B0-----:R-:W-:-:S04]  /*6810*/  @P0 IMAD.HI.U32 R0, R10, R3, RZ ;  /* 0x000000030a000227 */ /* 0x001fc800078e00ff */
[----:B------:R-:W-:Y:S01]  /*6820*/  IMAD.MOV.U32 R3, RZ, RZ, R10 ;  /* 0x000000ffff037224 */ /* 0x000fe200078e000a */
[----:B-1----:R-:W-:-:S04]  /*6830*/  @P0 SHF.R.U32.HI R3, RZ, R5, R0 ;  /* 0x00000005ff030219 */ /* 0x002fc80000011600 */
[----:B------:R-:W-:Y:S01]  /*6840*/  SHF.R.S32.HI R0, RZ, 0x1f, R3 ;  /* 0x0000001fff007819 */ /* 0x000fe20000011403 */
[----:B------:R-:W-:-:S04]  /*6850*/  IMAD.WIDE.U32 R6, R3, UR4, R6 ;  /* 0x0000000403067c25 */ /* 0x000fc8000f8e0006 */
[C---:B------:R-:W-:Y:S02]  /*6860*/  IMAD R4, R0.reuse, UR4, RZ ;  /* 0x0000000400047c24 */ /* 0x040fe4000f8e02ff */
[----:B------:R-:W-:Y:S02]  /*6870*/  IMAD R0, R0, UR6, RZ ;  /* 0x0000000600007c24 */ /* 0x000fe4000f8e02ff */
[C---:B------:R-:W-:Y:S01]  /*6880*/  IMAD R13, R3.reuse, UR5, R4 ;  /* 0x00000005030d7c24 */ /* 0x040fe2000f8e0204 */
[----:B------:R-:W-:Y:S01]  /*6890*/  LEA.HI R4, R30, R30, RZ, 0x1 ;  /* 0x0000001e1e047211 */ /* 0x000fe200078f08ff */
[C---:B------:R-:W-:Y:S01]  /*68a0*/  IMAD.WIDE.U32 R8, R3.reuse, UR6, R8 ;  /* 0x0000000603087c25 */ /* 0x040fe2000f8e0008 */
[----:B------:R-:W-:Y:S02]  /*68b0*/  ULDC.64 UR4, c[0x0][0x3e8] ;  /* 0x0000fa0000047ab9 */ /* 0x000fe40000000a00 */
[----:B------:R-:W-:Y:S01]  /*68c0*/  LOP3.LUT R15, R4, 0xfffffffe, RZ, 0xc0, !PT ;  /* 0xfffffffe040f7812 */ /* 0x000fe200078ec0ff */
[----:B------:R-:W-:Y:S01]  /*68d0*/  IMAD R11, R3, UR7, R0 ;  /* 0x00000007030b7c24 */ /* 0x000fe2000f8e0200 */
[----:B------:R-:W-:Y:S01]  /*68e0*/  ULDC.64 UR6, c[0x0][0x400] ;  /* 0x0001000000067ab9 */ /* 0x000fe20000000a00 */
[----:B------:R-:W-:Y:S01]  /*68f0*/  IADD3 R3, P0, R6, UR4, RZ ;  /* 0x0000000406037c10 */ /* 0x000fe2000ff1e0ff */
[----:B------:R-:W-:Y:S01]  /*6900*/  UMOV UR4, 0xffffffff ;  /* 0xffffffff00047882 */ /* 0x000fe20000000000 */
[----:B------:R-:W-:Y:S01]  /*6910*/  IMAD.IADD R15, R30, 0x1, -R15 ;  /* 0x000000011e0f7824 */ /* 0x000fe200078e0a0f */
[----:B------:R-:W-:-:S02]  /*6920*/  IADD3 R5, P1, R8, UR6, RZ ;  /* 0x0000000608057c10 */ /* 0x000fc4000ff3e0ff */
[----:B------:R-:W-:Y:S01]  /*6930*/  IADD3.X R13, R7, UR5, R13, P0, !PT ;  /* 0x00000005070d7c10 */ /* 0x000fe200087fe40d */
[----:B------:R-:W-:Y:S01]  /*6940*/  IMAD.SHL.U32 R29, R15, 0x8, RZ ;  /* 0x000000080f1d7824 */ /* 0x000fe200078e00ff */
[----:B------:R-:W-:-:S03]  /*6950*/  IADD3.X R4, R9, UR7, R11, P1, !PT ;  /* 0x0000000709047c10 */ /* 0x000fc60008ffe40b */
[----:B------:R-:W-:Y:S01]  /*6960*/  VIADD R31, R29, 0x10 ;  /* 0x000000101d1f7836 */ /* 0x000fe20000000000 */
[----:B------:R-:W-:Y:S06]  /*6970*/  BRA.DIV UR4, `(.L_x_14989) ;  /* 0x000001da04c87947 */ /* 0x000fec000b800000 */
[----:B------:R0:W1:Y:S04]  /*6980*/  SHFL.IDX PT, R0, R13, RZ, 0x1e1f ;  /* 0x001e1fff0d007589 */ /* 0x00006800000e0000 */
[----:B------:R-:W2:Y:S04]  /*6990*/  SHFL.IDX PT, R3, R3, RZ, 0x1e1f ;  /* 0x001e1fff03037589 */ /* 0x000ea800000e0000 */
[----:B------:R-:W3:Y:S04]  /*69a0*/  SHFL.IDX PT, R4, R4, RZ, 0x1e1f ;  /* 0x001e1fff04047589 */ /* 0x000ee800000e0000 */
[----:B------:R0:W4:Y:S02]  /*69b0*/  SHFL.IDX PT, R14, R5, RZ, 0x1e1f ;  /* 0x001e1fff050e7589 */ /* 0x00012400000e0000 */
.L_x_15277:
[----:B0-----:R-:W5:Y:S04]  /*69c0*/  LDL R5, [R1+0x8] ;  /* 0x0000080001057983 */ /* 0x001f680000100800 */
[----:B------:R-:W2:Y:S01]  /*69d0*/  LDL R6, [R1+0x5c] ;  /* 0x00005c0001067983 */ /* 0x000ea20000100800 */
[----:B------:R-:W-:Y:S01]  /*69e0*/  BSSY B1, `(.L_x_14990) ;  /* 0x0000021000017945 */ /* 0x000fe20003800000 */
[----:B------:R-:W-:Y:S02]  /*69f0*/  CS2R R12, SRZ ;  /* 0x00000000000c7805 */ /* 0x000fe4000001ff00 */
        /* <DEDUP_REMOVED lines=10> */
[----:B------:R-:W-:Y:S01]  /*6aa0*/  ULDC UR4, c[0x0][0x3f4] ;  /* 0x0000fd0000047ab9 */ /* 0x000fe20000000800 */
[----:B------:R-:W-:Y:S02]  /*6ab0*/  SHF.R.S32.HI R9, RZ, 0x1f, R31 ;  /* 0x0000001fff097819 */ /* 0x000fe4000001141f */
[----:B------:R-:W-:Y:S02]  /*6ac0*/  CS2R R10, SRZ ;  /* 0x00000000000a7805 */ /* 0x000fe4000001ff00 */
[----:B------:R-:W-:Y:S02]  /*6ad0*/  ISETP.GE.AND P4, PT, R29, UR4, PT ;  /* 0x000000041d007c0c */ /* 0x000fe4000bf86270 */
[----:B------:R-:W-:Y:S02]  /*6ae0*/  ISETP.GE.AND P5, PT, R31, UR4, PT ;  /* 0x000000041f007c0c */ /* 0x000fe4000bfa6270 */
[----:B------:R-:W-:Y:S02]  /*6af0*/  CS2R R24, SRZ ;  /* 0x0000000000187805 */ /* 0x000fe4000001ff00 */
[----:B------:R-:W-:-:S07]  /*6b00*/  CS2R R12, SRZ ;  /* 0x00000000000c7805 */ /* 0x000fce000001ff00 */
[-C--:B----4-:R-:W-:Y:S02]  /*6b10*/  @!P4 IADD3 R32, P1, R29, R14.reuse, RZ ;  /* 0x0000000e1d20c210 */ /* 0x090fe40007f3e0ff */
[CC--:B------:R-:W-:Y:S02]  /*6b20*/  @!P5 IADD3 R26, P2, R31.reuse, R3.reuse, RZ ;  /* 0x000000031f1ad210 */ /* 0x0c0fe40007f5e0ff */
[----:B------:R-:W-:Y:S02]  /*6b30*/  @!P5 IADD3 R14, P3, R31, R14, RZ ;  /* 0x0000000e1f0ed210 */ /* 0x000fe40007f7e0ff */
[----:B------:R-:W-:Y:S01]  /*6b40*/  @!P4 IADD3 R6, P0, R29, R3, RZ ;  /* 0x000000031d06c210 */ /* 0x000fe20007f1e0ff */
[----:B-1----:R-:W-:Y:S01]  /*6b50*/  @!P5 IMAD.X R27, R0, 0x1, R9, P2 ;  /* 0x00000001001bd824 */ /* 0x002fe200010e0609 */
[----:B------:R-:W-:Y:S01]  /*6b60*/  @!P4 SHF.R.S32.HI R3, RZ, 0x1f, R29 ;  /* 0x0000001fff03c819 */ /* 0x000fe2000001141d */
[----:B---3--:R-:W-:Y:S01]  /*6b70*/  @!P5 IMAD.X R15, R4, 0x1, R9, P3 ;  /* 0x00000001040fd824 */ /* 0x008fe200018e0609 */
[----:B------:R-:W-:-:S02]  /*6b80*/  CS2R R8, SRZ ;  /* 0x0000000000087805 */ /* 0x000fc4000001ff00 */
[----:B------:R0:W5:Y:S01]  /*6b90*/  @!P5 LD.E.64 R10, desc[UR40][R26.64] ;  /* 0x000000281a0ad980 */ /* 0x000162000c101b00 */
[--C-:B------:R-:W-:Y:S02]  /*6ba0*/  @!P4 IMAD.X R7, R0, 0x1, R3.reuse, P0 ;  /* 0x000000010007c824 */ /* 0x100fe400000e0603 */
[----:B------:R-:W-:Y:S01]  /*6bb0*/  @!P4 IMAD.X R33, R4, 0x1, R3, P1 ;  /* 0x000000010421c824 */ /* 0x000fe200008e0603 */
[----:B------:R0:W5:Y:S04]  /*6bc0*/  @!P5 LD.E.64 R8, desc[UR40][R14.64] ;  /* 0x000000280e08d980 */ /* 0x000168000c101b00 */
[----:B------:R0:W5:Y:S04]  /*6bd0*/  @!P4 LD.E.64 R24, desc[UR40][R6.64] ;  /* 0x000000280618c980 */ /* 0x000168000c101b00 */
[----:B------:R0:W5:Y:S02]  /*6be0*/  @!P4 LD.E.64 R12, desc[UR40][R32.64] ;  /* 0x00000028200cc980 */ /* 0x000164000c101b00 */
.L_x_14991:
[----:B------:R-:W-:Y:S05]  /*6bf0*/  BSYNC B1 ;  /* 0x0000000000017941 */ /* 0x000fea0003800000 */
.L_x_14990:
[----:B-1----:R-:W2:Y:S01]  /*6c00*/  LDL.LU R0, [R1+0x44] ;  /* 0x0000440001007983 */ /* 0x002ea20000300800 */
[----:B------:R-:W1:Y:S01]  /*6c10*/  SYNCS.PHASECHK.TRANS64.TRYWAIT P0, [R22+URZ+0x13200], R5 ;  /* 0x01320005160075a7 */ /* 0x000e62000800017f */
[----:B------:R-:W-:Y:S01]  /*6c20*/  BSSY B1, `(.L_x_14992) ;  /* 0x0000005000017945 */ /* 0x000fe20003800000 */
[----:B--2---:R-:W-:-:S05]  /*6c30*/  IMAD R0, R0, -0xc0, R21 ;  /* 0xffffff4000007824 */ /* 0x004fca00078e0215 */
[----:B------:R-:W-:-:S04]  /*6c40*/  VIMNMX R0, R0, 0xc0, PT ;  /* 0x000000c000007848 */ /* 0x000fc80003fe0100 */
[----:B------:R-:W-:Y:S01]  /*6c50*/  ISETP.GE.AND P1, PT, R34, R0, PT ;  /* 0x000000002200720c */ /* 0x000fe20003f26270 */
[----:B-1----:R-:W-:-:S12]  /*6c60*/  @!P0 BRA `(.L_x_14993) ;  /* 0x000001d800788947 */ /* 0x002fd80003800000 */
.L_x_15278:
[----:B------:R-:W-:Y:S05]  /*6c70*/  BSYNC B1 ;  /* 0x0000000000017941 */ /* 0x000fea0003800000 */
.L_x_14992:
[----:B------:R-:W-:Y:S05]  /*6c80*/  @P1 BRA `(.L_x_14994) ;  /* 0x0000002400101947 */ /* 0x000fea0003800000 */
[----:B------:R2:W5:Y:S01]  /*6c90*/  LDL R39, [R1+0x34] ;  /* 0x0000340001277983 */ /* 0x0005620000100800 */
[----:B------:R-:W0:Y:S01]  /*6ca0*/  LDC R0, c[0x0][0x3f4] ;  /* 0x0000fd00ff007b82 */ /* 0x000e220000000800 */
[----:B------:R-:W-:Y:S01]  /*6cb0*/  BSSY B1, `(.L_x_14995) ;  /* 0x000007b000017945 */ /* 0x000fe20003800000 */
[-C--:B0-----:R-:W-:Y:S02]  /*6cc0*/  ISETP.GE.AND P0, PT, R29, R0.reuse, PT ;  /* 0x000000001d00720c */ /* 0x081fe40003f06270 */
[----:B------:R-:W-:-:S11]  /*6cd0*/  ISETP.GE.AND P1, PT, R31, R0, PT ;  /* 0x000000001f00720c */ /* 0x000fd60003f26270 */
[----:B--2---:R-:W-:Y:S05]  /*6ce0*/  @P0 BRA `(.L_x_14996) ;  /* 0x0000000400dc0947 */ /* 0x004fea0003800000 */
[----:B-----5:R-:W-:Y:S01]  /*6cf0*/  IMAD.IADD R0, R22, 0x1, R39 ;  /* 0x0000000116007824 */ /* 0x020fe200078e0227 */
[----:B----4-:R-:W-:Y:S02]  /*6d00*/  SHF.R.U32.HI R14, RZ, 0x8, R24 ;  /* 0x00000008ff0e7819 */ /* 0x010fe40000011618 */
[----:B------:R-:W-:Y:S02]  /*6d10*/  SHF.R.U32.HI R26, RZ, 0x8, R25 ;  /* 0x00000008ff1a7819 */ /* 0x000fe40000011619 */
[----:B-1-3--:R-:W0:Y:S01]  /*6d20*/  LDS.128 R4, [R0+0xb000] ;  /* 0x00b0000000047984 */ /* 0x00ae220000000c00 */
        /* <DEDUP_REMOVED lines=9> */
[----:B------:R-:W-:Y:S02]  /*6dc0*/  LOP3.LUT R27, R13, 0xff, RZ, 0xc0, !PT ;  /* 0x000000ff0d1b7812 */ /* 0x000fe400078ec0ff */
[----:B------:R-:W-:Y:S01]  /*6dd0*/  LOP3.LUT R30, R30, 0xff, RZ, 0xc0, !PT ;  /* 0x000000ff1e1e7812 */ /* 0x000fe200078ec0ff */
[----:B------:R-:W-:Y:S01]  /*6de0*/  IMAD.U32 R29, R29, 0x10000, RZ ;  /* 0x000100001d1d7824 */ /* 0x000fe200078e00ff */
[----:B------:R-:W-:Y:S02]  /*6df0*/  PRMT R15, R26, 0x7604, R15 ;  /* 0x000076041a0f7816 */ /* 0x000fe4000000000f */
[----:B------:R-:W-:Y:S01]  /*6e00*/  LOP3.LUT R26, R14, 0xff, RZ, 0xc0, !PT ;  /* 0x000000ff0e1a7812 */ /* 0x000fe200078ec0ff */
[----:B------:R-:W-:Y:S01]  /*6e10*/  IMAD.U32 R14, R31, 0x10000, RZ ;  /* 0x000100001f0e7824 */ /* 0x000fe200078e00ff */
[----:B------:R-:W-:Y:S02]  /*6e20*/  PRMT R30, R30, 0x7604, R27 ;  /* 0x000076041e1e7816 */ /* 0x000fe4000000001b */
[----:B------:R-:W-:-:S02]  /*6e30*/  LOP3.LUT R21, R12, 0xff, RZ, 0xc0, !PT ;  /* 0x000000ff0c157812 */ /* 0x000fc400078ec0ff */
[----:B------:R-:W-:Y:S02]  /*6e40*/  LOP3.LUT R27, R15, 0xff0000, R14, 0xf8, !PT ;  /* 0x00ff00000f1b7812 */ /* 0x000fe400078ef80e */
[----:B------:R-:W-:Y:S02]  /*6e50*/  LOP3.LUT R31, R30, 0xff0000, R29, 0xf8, !PT ;  /* 0x00ff00001e1f7812 */ /* 0x000fe400078ef81d */
[----:B------:R-:W-:Y:S02]  /*6e60*/  PRMT R21, R26, 0x7604, R21 ;  /* 0x000076041a157816 */ /* 0x000fe40000000015 */
[----:B------:R-:W-:Y:S02]  /*6e70*/  LOP3.LUT R15, R3, 0xff0000, R24, 0xf8, !PT ;  /* 0x00ff0000030f7812 */ /* 0x000fe400078ef818 */
[----:B------:R-:W-:Y:S02]  /*6e80*/  LOP3.LUT R31, R31, 0xff000000, R13, 0xf8, !PT ;  /* 0xff0000001f1f7812 */ /* 0x000fe400078ef80d */
[----:B------:R-:W-:-:S02]  /*6e90*/  LOP3.LUT R27, R27, 0xff000000, R25, 0xf8, !PT ;  /* 0xff0000001b1b7812 */ /* 0x000fc400078ef819 */
[----:B------:R-:W-:Y:S02]  /*6ea0*/  LOP3.LUT R29, R21, 0xff0000, R12, 0xf8, !PT ;  /* 0x00ff0000151d7812 */ /* 0x000fe400078ef80c */
[----:B------:R-:W-:Y:S02]  /*6eb0*/  LOP3.LUT R21, R15, 0xff000000, R24, 0xf8, !PT ;  /* 0xff0000000f157812 */ /* 0x000fe400078ef818 */
        /* <DEDUP_REMOVED lines=12> */
[CC--:B------:R-:W-:Y:S01]  /*6f80*/  FMUL.FTZ R32, R12.reuse, R30.reuse ;  /* 0x0000001e0c207220 */ /* 0x0c0fe20000410000 */
        /* <DEDUP_REMOVED lines=77> */
.L_x_14996:
[----:B------:R-:W-:Y:S05]  /*7460*/  BSYNC B1 ;  /* 0x0000000000017941 */ /* 0x000fea0003800000 */
.L_x_14995:
[----:B------:R-:W-:Y:S05]  /*7470*/  @P1 BRA `(.L_x_14994) ;  /* 0x0000001c00141947 */ /* 0x000fea0003800000 */
[----:B------:R-:W-:Y:S01]  /*7480*/  LOP3.LUT P0, RZ, R20, 0x2, RZ, 0xc0, !PT ;  /* 0x0000000214ff7812 */ /* 0x000fe2000780c0ff */
[----:B-----5:R-:W-:Y:S01]  /*7490*/  IMAD.IADD R3, R22, 0x1, R39 ;  /* 0x0000000116037824 */ /* 0x020fe200078e0227 */
[----:B------:R-:W-:Y:S02]  /*74a0*/  SHF.R.U32.HI R13, RZ, 0x8, R11 ;  /* 0x00000008ff0d7819 */ /* 0x000fe4000001160b */
[----:B------:R-:W-:Y:S01]  /*74b0*/  SHF.R.U32.HI R24, RZ, 0x8, R9 ;  /* 0x00000008ff187819 */ /* 0x000fe20000011609 */
[----:B0-----:R-:W-:Y:S01]  /*74c0*/  VIADD R0, R3, 0x20 ;  /* 0x0000002003007836 */ /* 0x001fe20000000000 */
[----:B------:R-:W-:Y:S02]  /*74d0*/  SHF.R.U32.HI R15, RZ, 0x8, R8 ;  /* 0x00000008ff0f7819 */ /* 0x000fe40000011608 */
[----:B----4-:R-:W-:Y:S02]  /*74e0*/  LOP3.LUT R14, R11, 0xff, RZ, 0xc0, !PT ;  /* 0x000000ff0b0e7812 */ /* 0x010fe400078ec0ff */
[----:B------:R-:W-:-:S02]  /*74f0*/  LOP3.LUT R25, R9, 0xff, RZ, 0xc0, !PT ;  /* 0x000000ff09197812 */ /* 0x000fc400078ec0ff */
[----:B------:R-:W-:Y:S01]  /*7500*/  LOP3.LUT R13, R13, 0xff, RZ, 0xc0, !PT ;  /* 0x000000ff0d0d7812 */ /* 0x000fe200078ec0ff */
[----:B------:R-:W-:Y:S01]  /*7510*/  @P0 VIADD R0, R3, 0xffffffe0 ;  /* 0xffffffe003000836 */ /* 0x000fe20000000000 */
[----:B------:R-:W-:Y:S02]  /*7520*/  LOP3.LUT R24, R24, 0xff, RZ, 0xc0, !PT ;  /* 0x000000ff18187812 */ /* 0x000fe400078ec0ff */
[----:B------:R-:W-:Y:S02]  /*7530*/  SHF.R.U32.HI R3, RZ, 0x8, R10 ;  /* 0x00000008ff037819 */ /* 0x000fe4000001160a */
[----:B-1-3--:R-:W0:Y:S01]  /*7540*/  LDS.128 R4, [R0+0xb000] ;  /* 0x00b0000000047984 */ /* 0x00ae220000000c00 */
        /* <DEDUP_REMOVED lines=15> */
[----:B------:R-:W-:Y:S02]  /*7640*/  PRMT R21, R20, 0x7604, R21 ;  /* 0x0000760414157816 */ /* 0x000fe40000000015 */
[----:B------:R-:W-:Y:S02]  /*7650*/  LOP3.LUT R3, R3, 0xff, RZ, 0xc0, !PT ;  /* 0x000000ff03037812 */ /* 0x000fe400078ec0ff */
[----:B------:R-:W-:Y:S02]  /*7660*/  LOP3.LUT R20, R13, 0xff, RZ, 0xc0, !PT ;  /* 0x000000ff0d147812 */ /* 0x000fe400078ec0ff */
[----:B------:R-:W-:Y:S02]  /*7670*/  LOP3.LUT R25, R25, 0xff000000, R9, 0xf8, !PT ;  /* 0xff00000019197812 */ /* 0x000fe400078ef809 */
[----:B------:R-:W-:Y:S02]  /*7680*/  LOP3.LUT R15, R15, 0xff000000, R11, 0xf8, !PT ;  /* 0xff0000000f0f7812 */ /* 0x000fe400078ef80b */
[----:B------:R-:W-:-:S02]  /*7690*/  PRMT R13, R3, 0x7054, R12 ;  /* 0x00007054030d7816 */ /* 0x000fc4000000000c */
[----:B------:R-:W-:Y:S02]  /*76a0*/  PRMT R21, R20, 0x7054, R21 ;  /* 0x0000705414157816 */ /* 0x000fe40000000015 */
        /* <DEDUP_REMOVED lines=92> */
.L_x_14988:
        /* <DEDUP_REMOVED lines=31> */
[----:B------:R0:W4:Y:S02]  /*7e60*/  SHFL.IDX PT, R14, R0, RZ, 0x1e1f ;  /* 0x001e1fff000e7589 */ /* 0x00012400000e0000 */
.L_x_15284:
[----:B0-----:R-:W5:Y:S01]  /*7e70*/  LDL R0, [R1+0x8] ;  /* 0x0000080001007983 */ /* 0x001f620000100800 */
[----:B------:R-:W0:Y:S03]  /*7e80*/  LDC R29, c[0x0][0x3f4] ;  /* 0x0000fd00ff1d7b82 */ /* 0x000e260000000800 */
        /* <DEDUP_REMOVED lines=12> */
[----:B0-----:R-:W-:Y:S06]  /*7f50*/  @P0 BRA `(.L_x_14999) ;  /* 0x0000000000280947 */ /* 0x001fec0003800000 */
[----:B------:R-:W-:Y:S01]  /*7f60*/  ULDC UR4, c[0x0][0x3f4] ;  /* 0x0000fd0000047ab9 */ /* 0x000fe20000000800 */
[C---:B------:R-:W-:Y:S02]  /*7f70*/  IADD3 R4, P0, R18.reuse, R5, RZ ;  /* 0x0000000512047210 */ /* 0x040fe40007f1e0ff */
[----:B------:R-:W-:Y:S02]  /*7f80*/  CS2R R24, SRZ ;  /* 0x0000000000187805 */ /* 0x000fe4000001ff00 */
[C---:B------:R-:W-:Y:S02]  /*7f90*/  ISETP.GE.AND P2, PT, R18.reuse, UR4, PT ;  /* 0x0000000412007c0c */ /* 0x040fe4000bf46270 */
[----:B----4-:R-:W-:Y:S01]  /*7fa0*/  IADD3 R14, P1, R18, R14, RZ ;  /* 0x0000000e120e7210 */ /* 0x010fe20007f3e0ff */
[----:B-1----:R-:W-:-:S04]  /*7fb0*/  IMAD.X R5, R3, 0x1, R19, P0 ;  /* 0x0000000103057824 */ /* 0x002fc800000e0613 */
[----:B---3--:R-:W-:-:S06]  /*7fc0*/  IMAD.X R15, R7, 0x1, R19, P1 ;  /* 0x00000001070f7824 */ /* 0x008fcc00008e0613 */
[----:B------:R-:W-:Y:S05]  /*7fd0*/  @P2 BRA `(.L_x_14999) ;  /* 0x0000000000082947 */ /* 0x000fea0003800000 */
[----:B------:R0:W5:Y:S04]  /*7fe0*/  LD.E.128 R24, desc[UR40][R4.64] ;  /* 0x0000002804187980 */ /* 0x000168000c101d00 */
[----:B------:R0:W5:Y:S02]  /*7ff0*/  LD.E.128 R8, desc[UR40][R14.64] ;  /* 0x000000280e087980 */ /* 0x000164000c101d00 */
.L_x_14999:
[----:B------:R-:W-:Y:S05]  /*8000*/  BSYNC B1 ;  /* 0x0000000000017941 */ /* 0x000fea0003800000 */
.L_x_14998:
[----:B------:R-:W2:Y:S01]  /*8010*/  LDL.LU R0, [R1+0x44] ;  /* 0x0000440001007983 */ /* 0x000ea20000300800 */
[----:B------:R-:W3:Y:S01]  /*8020*/  SYNCS.PHASECHK.TRANS64.TRYWAIT P1, [R22+URZ+0x13200], R13 ;  /* 0x0132000d160075a7 */ /* 0x000ee2000802017f */
[----:B-1----:R-:W0:Y:S01]  /*8030*/  S2R R3, SR_TID.X ;  /* 0x0000000000037919 */ /* 0x002e220000002100 */
[----:B------:R-:W-:Y:S01]  /*8040*/  ISETP.GE.AND P0, PT, R18, R29, PT ;  /* 0x0000001d1200720c */ /* 0x000fe20003f06270 */
[----:B------:R-:W-:Y:S01]  /*8050*/  BSSY B1, `(.L_x_15000) ;  /* 0x0000009000017945 */ /* 0x000fe20003800000 */
[C---:B0-----:R-:W-:Y:S02]  /*8060*/  VIADD R4, R3.reuse, 0xffffff80 ;  /* 0xffffff8003047836 */ /* 0x041fe40000000000 */
[----:B------:R-:W-:-:S05]  /*8070*/  VIADD R3, R3, 0xffffff80 ;  /* 0xffffff8003037836 */ /* 0x000fca0000000000 */
[----:B------:R-:W-:-:S04]  /*8080*/  LEA.HI R3, R3, R4, RZ, 0x1 ;  /* 0x0000000403037211 */ /* 0x000fc800078f08ff */
[----:B------:R-:W-:Y:S01]  /*8090*/  SHF.R.S32.HI R3, RZ, 0x1, R3 ;  /* 0x00000001ff037819 */ /* 0x000fe20000011403 */
[----:B--2---:R-:W-:-:S05]  /*80a0*/  IMAD R0, R0, -0xc0, R21 ;  /* 0xffffff4000007824 */ /* 0x004fca00078e0215 */
[----:B------:R-:W-:-:S04]  /*80b0*/  VIMNMX R0, R0, 0xc0, PT ;  /* 0x000000c000007848 */ /* 0x000fc80003fe0100 */
[----:B------:R-:W-:Y:S01]  /*80c0*/  ISETP.GE.OR P0, PT, R3, R0, P0 ;  /* 0x000000000300720c */ /* 0x000fe20000706670 */
[----:B---3--:R-:W-:-:S12]  /*80d0*/  @!P1 BRA `(.L_x_15001) ;  /* 0x000001c400dc9947 */ /* 0x008fd80003800000 */
.L_x_15285:
[----:B------:R-:W-:Y:S05]  /*80e0*/  BSYNC B1 ;  /* 0x0000000000017941 */ /* 0x000fea0003800000 */
.L_x_15000:
[----:B------:R-:W-:Y:S05]  /*80f0*/  @P0 BRA `(.L_x_14994) ;  /* 0x0000000c00f40947 */ /* 0x000fea0003800000 */
[----:B------:R-:W2:Y:S04]  /*8100*/  LDL R31, [R1+0x50] ;  /* 0x00005000011f7983 */ /* 0x000ea80000100800 */
[----:B------:R-:W3:Y:S01]  /*8110*/  LDL R51, [R1+0x64] ;  /* 0x0000640001337983 */ /* 0x000ee20000100800 */
[----:B-----5:R-:W-:Y:S01]  /*8120*/  SHF.R.U32.HI R0, RZ, 0x8, R24 ;  /* 0x00000008ff007819 */ /* 0x020fe20000011618 */
[----:B------:R-:W-:Y:S01]  /*8130*/  IMAD.SHL.U32 R20, R20, 0x80, RZ ;  /* 0x0000008014147824 */ /* 0x000fe200078e00ff */
[----:B------:R-:W-:Y:S02]  /*8140*/  LOP3.LUT R3, R24, 0xff, RZ, 0xc0, !PT ;  /* 0x000000ff18037812 */ /* 0x000fe400078ec0ff */
[----:B------:R-:W-:Y:S02]  /*8150*/  LOP3.LUT R0, R0, 0xff, RZ, 0xc0, !PT ;  /* 0x000000ff00007812 */ /* 0x000fe400078ec0ff */
[----:B------:R-:W-:-:S02]  /*8160*/  SHF.R.U32.HI R4, RZ, 0x8, R25 ;  /* 0x00000008ff047819 */ /* 0x000fc40000011619 */
[----:B------:R-:W-:Y:S01]  /*8170*/  PRMT R30, R0, 0x7604, R3 ;  /* 0x00007604001e7816 */ /* 0x000fe20000000003 */
[----:B------:R-:W-:Y:S01]  /*8180*/  IMAD.IADD R0, R18, 0x1, R29 ;  /* 0x0000000112007824 */ /* 0x000fe200078e021d */
[----:B------:R-:W-:Y:S02]  /*8190*/  LOP3.LUT R5, R25, 0xff, RZ, 0xc0, !PT ;  /* 0x000000ff19057812 */ /* 0x000fe400078ec0ff */
[----:B------:R-:W-:Y:S02]  /*81a0*/  LOP3.LUT R4, R4, 0xff, RZ, 0xc0, !PT ;  /* 0x000000ff04047812 */ /* 0x000fe400078ec0ff */
[----:B------:R-:W-:Y:S02]  /*81b0*/  SHF.R.U32.HI R3, RZ, 0x8, R26 ;  /* 0x00000008ff037819 */ /* 0x000fe4000001161a */
[----:B0-----:R-:W-:Y:S02]  /*81c0*/  LOP3.LUT R13, R20, 0x180, RZ, 0xc0, !PT ;  /* 0x00000180140d7812 */ /* 0x001fe400078ec0ff */
[----:B------:R-:W-:-:S02]  /*81d0*/  PRMT R21, R4, 0x7604, R5 ;  /* 0x0000760404157816 */ /* 0x000fc40000000005 */
[----:B------:R-:W-:Y:S02]  /*81e0*/  LOP3.LUT R4, R26, 0xff, RZ, 0xc0, !PT ;  /* 0x000000ff1a047812 */ /* 0x000fe400078ec0ff */
[----:B------:R-:W-:Y:S02]  /*81f0*/  LOP3.LUT R3, R3, 0xff, RZ, 0xc0, !PT ;  /* 0x000000ff03037812 */ /* 0x000fe400078ec0ff */
[----:B------:R-:W-:Y:S02]  /*8200*/  LOP3.LUT R0, R13, 0x30, R0, 0xf8, !PT ;  /* 0x000000300d007812 */ /* 0x000fe400078ef800 */
[----:B------:R-:W-:Y:S02]  /*8210*/  SHF.R.U32.HI R7, RZ, 0x8, R8 ;  /* 0x00000008ff077819 */ /* 0x000fe40000011608 */
[----:B------:R-:W-:Y:S02]  /*8220*/  SHF.R.U32.HI R13, RZ, 0x3, R13 ;  /* 0x00000003ff0d7819 */ /* 0x000fe4000001160d */
[----:B------:R-:W-:-:S02]  /*8230*/  PRMT R32, R3, 0x7604, R4 ;  /* 0x0000760403207816 */ /* 0x000fc40000000004 */
[----:B------:R-:W-:Y:S02]  /*8240*/  LOP3.LUT R12, R8, 0xff, RZ, 0xc0, !PT ;  /* 0x000000ff080c7812 */ /* 0x000fe400078ec0ff */
[----:B------:R-:W-:Y:S02]  /*8250*/  LOP3.LUT R7, R7, 0xff, RZ, 0xc0, !PT ;  /* 0x000000ff07077812 */ /* 0x000fe400078ec0ff */
[----:B------:R-:W-:Y:S02]  /*8260*/  LOP3.LUT R3, R0, R13, RZ, 0x3c, !PT ;  /* 0x0000000d00037212 */ /* 0x000fe400078e3cff */
[----:B------:R-:W-:Y:S02]  /*8270*/  SHF.R.U32.HI R0, RZ, 0x8, R9 ;  /* 0x00000008ff007819 */ /* 0x000fe40000011609 */
[----:B------:R-:W-:Y:S02]  /*8280*/  PRMT R35, R7, 0x7604, R12 ;  /* 0x0000760407237816 */ /* 0x000fe4000000000c */
[----:B------:R-:W-:-:S02]  /*8290*/  LOP3.LUT R13, R9, 0xff, RZ, 0xc0, !PT ;  /* 0x000000ff090d7812 */ /* 0x000fc400078ec0ff */
[----:B------:R-:W-:Y:S02]  /*82a0*/  SHF.R.U32.HI R12, RZ, 0x8, R10 ;  /* 0x00000008ff0c7819 */ /* 0x000fe4000001160a */
[----:B----4-:R-:W-:Y:S02]  /*82b0*/  SHF.R.U32.HI R14, RZ, 0x8, R11 ;  /* 0x00000008ff0e7819 */ /* 0x010fe4000001160b */
[----:B------:R-:W-:Y:S02]  /*82c0*/  LOP3.LUT R0, R0, 0xff, RZ, 0xc0, !PT ;  /* 0x000000ff00007812 */ /* 0x000fe400078ec0ff */
[----:B------:R-:W-:Y:S02]  /*82d0*/  SHF.R.U32.HI R5, RZ, 0x8, R27 ;  /* 0x00000008ff057819 */ /* 0x000fe4000001161b */
[----:B------:R-:W-:Y:S02]  /*82e0*/  LOP3.LUT R15, R10, 0xff, RZ, 0xc0, !PT ;  /* 0x000000ff0a0f7812 */ /* 0x000fe400078ec0ff */
[----:B------:R-:W-:-:S02]  /*82f0*/  LOP3.LUT R12, R12, 0xff, RZ, 0xc0, !PT ;  /* 0x000000ff0c0c7812 */ /* 0x000fc400078ec0ff */
[----:B------:R-:W-:Y:S02]  /*8300*/  LOP3.LUT R14, R14, 0xff, RZ, 0xc0, !PT ;  /* 0x000000ff0e0e7812 */ /* 0x000fe400078ec0ff */
[----:B------:R-:W-:Y:S02]  /*8310*/  PRMT R36, R0, 0x7604, R13 ;  /* 0x0000760400247816 */ /* 0x000fe4000000000d */
        /* <DEDUP_REMOVED lines=8> */
[----:B------:R-:W-:Y:S02]  /*83a0*/  LOP3.LUT R20, R20, 0xff, RZ, 0xc0, !PT ;  /* 0x000000ff14147812 */ /* 0x000fe400078ec0ff */
[----:B------:R-:W-:-:S04]  /*83b0*/  SHF.R.U32.HI R33, RZ, 0x10, R27 ;  /* 0x00000010ff217819 */ /* 0x000fc8000001161b */
[----:B------:R-:W-:-:S04]  /*83c0*/  LOP3.LUT R33, R33, 0xff, RZ, 0xc0, !PT ;  /* 0x000000ff21217812 */ /* 0x000fc800078ec0ff */
[----:B------:R-:W-:Y:S02]  /*83d0*/  PRMT R33, R33, 0x7054, R34 ;  /* 0x0000705421217816 */ /* 0x000fe40000000022 */
[----:B--2---:R-:W-:Y:S02]  /*83e0*/  IADD3 R0, R22, R31, R3 ;  /* 0x0000001f16007210 */ /* 0x004fe40007ffe003 */
[----:B------:R-:W-:Y:S01]  /*83f0*/  SHF.R.U32.HI R3, RZ, 0x10, R24 ;  /* 0x00000010ff037819 */ /* 0x000fe20000011618 */
[----:B---3--:R-:W-:Y:S01]  /*8400*/  LDS.128 R4, [R51+0xb000] ;  /* 0x00b0000033047984 */ /* 0x008fe20000000c00 */
[----:B------:R-:W-:Y:S02]  /*8410*/  LOP3.LUT R31, R29, 0xff, RZ, 0xc0, !PT ;  /* 0x000000ff1d1f7812 */ /* 0x000fe400078ec0ff */
[----:B------:R-:W-:Y:S01]  /*8420*/  PRMT R29, R20, 0x7054, R21 ;  /* 0x00007054141d7816 */ /* 0x000fe20000000015 */
[----:B------:R-:W0:Y:S01]  /*8430*/  LDS.128 R12, [R0+0xb000] ;  /* 0x00b00000000c7984 */ /* 0x000e220000000c00 */
        /* <DEDUP_REMOVED lines=14> */
[----:B------:R-:W-:Y:S02]  /*8520*/  PRMT R35, R20, 0x7054, R35 ;  /* 0x0000705414237816 */ /* 0x000fe40000000023 */
[----:B------:R-:W-:Y:S02]  /*8530*/  LOP3.LUT R21, R3, 0xff000000, R24, 0xf8, !PT ;  /* 0xff00000003157812 */ /* 0x000fe400078ef818 */
[----:B------:R-:W-:Y:S02]  /*8540*/  PRMT R41, R30, 0x7054, R37 ;  /* 0x000070541e297816 */ /* 0x000fe40000000025 */
[----:B------:R-:W-:Y:S02]  /*8550*/  LOP3.LUT R24, R29, 0xff000000, R25, 0xf8, !PT ;  /* 0xff0000001d187812 */ /* 0x000fe400078ef819 */
[----:B------:R-:W-:-:S02]  /*8560*/  LOP3.LUT R43, R43, 0xff000000, R11, 0xf8, !PT ;  /* 0xff0000002b2b7812 */ /* 0x000fc400078ef80b */
[----:B------:R-:W-:Y:S02]  /*8570*/  F2FP.F16.E4M3.UNPACK_B R40, R39 ;  /* 0x00000027ff28723e */ /* 0x000fe400020006ff */
[----:B0-----:R-:W-:Y:S02]  /*8580*/  F2FP.F16.E4M3.UNPACK_B R11, R13 ;  /* 0x0000000dff0b723e */ /* 0x001fe400020006ff */
[----:B------:R-:W-:Y:S01]  /*8590*/  LOP3.LUT R3, R31, 0xff000000, R26, 0xf8, !PT ;  /* 0xff0000001f037812 */ /* 0x000fe200078ef81a */
[--C-:B------:R-:W-:Y:S01]  /*85a0*/  HADD2.F32 R42, -RZ, R40.reuse.H0_H0 ;  /* 0x20000028ff2a7230 */ /* 0x100fe20000004100 */
[----:B------:R-:W-:Y:S01]  /*85b0*/  LOP3.LUT R29, R35, 0xff000000, R8, 0xf8, !PT ;  /* 0xff000000231d7812 */ /* 0x000fe200078ef808 */
[----:B------:R-:W-:Y:S01]  /*85c0*/  HADD2.F32 R40, -RZ, R40.H1_H1 ;  /* 0x30000028ff287230 */ /* 0x000fe20000004100 */
[----:B------:R-:W-:Y:S02]  /*85d0*/  LOP3.LUT R8, R41, 0xff000000, R10, 0xf8, !PT ;  /* 0xff00000029087812 */ /* 0x000fe400078ef80a */
[----:B------:R-:W-:-:S02]  /*85e0*/  F2FP.F16.E4M3.UNPACK_B R31, R24 ;  /* 0x00000018ff1f723e */ /* 0x000fc400020006ff */
[-C--:B------:R-:W-:Y:S02]  /*85f0*/  F2FP.F16.E4M3.UNPACK_B R10, R5.reuse ;  /* 0x00000005ff0a723e */ /* 0x080fe400020006ff */
[----:B------:R-:W-:Y:S01]  /*8600*/  F2FP.F16.E4M3.UNPACK_B R20, R5.H1 ;  /* 0x00000005ff14723e */ /* 0x000fe200030006ff */
[----:B------:R-:W-:Y:S01]  /*8610*/  HADD2.F32 R5, -RZ, R11.H0_H0 ;  /* 0x2000000bff057230 */ /* 0x000fe20000004100 */
[----:B------:R-:W-:Y:S01]  /*8620*/  LOP3.LUT R37, R33, 0xff000000, R27, 0xf8, !PT ;  /* 0xff00000021257812 */ /* 0x000fe200078ef81b */
[----:B------:R-:W-:Y:S01]  /*8630*/  HADD2.F32 R38, -RZ, R31.H0_H0 ;  /* 0x2000001fff267230 */ /* 0x000fe20000004100 */
[-C--:B------:R-:W-:Y:S01]  /*8640*/  F2FP.F16.E4M3.UNPACK_B R27, R12.reuse ;  /* 0x0000000cff1b723e */ /* 0x080fe200020006ff */
[--C-:B------:R-:W-:Y:S01]  /*8650*/  HADD2.F32 R9, -RZ, R10.reuse.H0_H0 ;  /* 0x2000000aff097230 */ /* 0x100fe20000004100 */
[----:B------:R-:W-:Y:S01]  /*8660*/  F2FP.F16.E4M3.UNPACK_B R35, R12.H1 ;  /* 0x0000000cff23723e */ /* 0x000fe200030006ff */
[C---:B------:R-:W-:Y:S01]  /*8670*/  FMUL.FTZ R12, R5.reuse, R42 ;  /* 0x0000002a050c7220 */ /* 0x040fe20000410000 */
[----:B------:R-:W-:Y:S01]  /*8680*/  F2FP.F16.E4M3.UNPACK_B R26, R13.H1 ;  /* 0x0000000dff1a723e */ /* 0x000fe200030006ff */
[-C--:B------:R-:W-:Y:S01]  /*8690*/  FMUL.FTZ R13, R5, R38.reuse ;  /* 0x00000026050d7220 */ /* 0x080fe20000410000 */
[----:B------:R-:W-:Y:S01]  /*86a0*/  F2FP.F16.E4M3.UNPACK_B R39, R39.H1 ;  /* 0x00000027ff27723e */ /* 0x000fe200030006ff */
[----:B------:R-:W-:Y:S01]  /*86b0*/  FFMA.FTZ R5, R9, R38, -R12 ;  /* 0x0000002609057223 */ /* 0x000fe2000001080c */
[----:B------:R-:W-:Y:S01]  /*86c0*/  F2FP.F16.E4M3.UNPACK_B R24, R24.H1 ;  /* 0x00000018ff18723e */ /* 0x000fe200030006ff */
[----:B------:R-:W-:Y:S01]  /*86d0*/  HADD2.F32 R11, -RZ, R11.H1_H1 ;  /* 0x3000000bff0b7230 */ /* 0x000fe20000004100 */
[-C--:B------:R-:W-:Y:S01]  /*86e0*/  F2FP.F16.E4M3.UNPACK_B R34, R15.reuse ;  /* 0x0000000fff22723e */ /* 0x080fe200020006ff */
[----:B------:R-:W-:Y:S01]  /*86f0*/  HADD2.F32 R31, -RZ, R31.H1_H1 ;  /* 0x3000001fff1f7230 */ /* 0x000fe20000004100 */
[----:B------:R-:W-:Y:S01]  /*8700*/  F2FP.F16.E4M3.UNPACK_B R36, R15.H1 ;  /* 0x0000000fff24723e */ /* 0x000fe200030006ff */
[----:B------:R-:W-:-:S02]  /*8710*/  HADD2.F32 R12, -RZ, R10.H1_H1 ;  /* 0x3000000aff0c7230 */ /* 0x000fc40000004100 */
[----:B------:R-:W-:Y:S01]  /*8720*/  FFMA.FTZ R9, R9, R42, R13 ;  /* 0x0000002a09097223 */ /* 0x000fe2000001000d */
[--C-:B------:R-:W-:Y:S02]  /*8730*/  HADD2.F32 R38, -RZ, R39.reuse.H0_H0 ;  /* 0x20000027ff267230 */ /* 0x100fe40000004100 */
[C---:B------:R-:W-:Y:S01]  /*8740*/  FMUL.FTZ R41, R11.reuse, R40 ;  /* 0x000000280b297220 */ /* 0x040fe20000410000 */
[----:B------:R-:W-:Y:S02]  /*8750*/  HADD2.F32 R10, -RZ, R26.H0_H0 ;  /* 0x2000001aff0a7230 */ /* 0x000fe40000004100 */
[----:B------:R-:W-:Y:S01]  /*8760*/  FMUL.FTZ R11, R11, R31 ;  /* 0x0000001f0b0b7220 */ /* 0x000fe20000410000 */
[----:B------:R-:W-:Y:S01]  /*8770*/  HADD2.F32 R15, -RZ, R24.H0_H0 ;  /* 0x20000018ff0f7230 */ /* 0x000fe20000004100 */
[-C--:B------:R-:W-:Y:S01]  /*8780*/  F2FP.F16.E4M3.UNPACK_B R30, R7.reuse ;  /* 0x00000007ff1e723e */ /* 0x080fe200020006ff */
[----:B------:R-:W-:Y:S02]  /*8790*/  HADD2.F32 R13, -RZ, R20.H0_H0 ;  /* 0x20000014ff0d7230 */ /* 0x000fe40000004100 */
[C---:B------:R-:W-:Y:S01]  /*87a0*/  FMUL.FTZ R42, R10.reuse, R38 ;  /* 0x000000260a2a7220 */ /* 0x040fe20000410000 */
[----:B------:R-:W-:Y:S01]  /*87b0*/  F2FP.F16.E4M3.UNPACK_B R33, R7.H1 ;  /* 0x00000007ff21723e */ /* 0x000fe200030006ff */
        /* <DEDUP_REMOVED lines=11> */
[-C--:B------:R-:W-:Y:S01]  /*8870*/  F2FP.F16.E4M3.UNPACK_B R32, R4.reuse.H1 ;  /* 0x00000004ff20723e */ /* 0x080fe200030006ff */
[----:B------:R-:W-:Y:S01]  /*8880*/  HADD2.F32 R24, -RZ, R20.H1_H1 ;  /* 0x30000014ff187230 */ /* 0x000fe20000004100 */
[----:B------:R-:W-:Y:S01]  /*8890*/  F2FP.F16.E4M3.UNPACK_B R25, R4 ;  /* 0x00000004ff19723e */ /* 0x000fe200020006ff */
[----:B------:R-:W-:-:S02]  /*88a0*/  HADD2.F32 R45, -RZ, R41.H0_H0 ;  /* 0x20000029ff2d7230 */ /* 0x000fc40000004100 */
[C---:B------:R-:W-:Y:S01]  /*88b0*/  FMUL.FTZ R47, R15.reuse, R40 ;  /* 0x000000280f2f7220 */ /* 0x040fe20000410000 */
[----:B------:R-:W-:Y:S02]  /*88c0*/  HADD2.F32 R20, -RZ, R34.H0_H0 ;  /* 0x20000022ff147230 */ /* 0x000fe40000004100 */
[----:B------:R-:W-:Y:S01]  /*88d0*/  FMUL.FTZ R15, R15, R31 ;  /* 0x0000001f0f0f7220 */ /* 0x000fe20000410000 */
[----:B------:R-:W-:Y:S01]  /*88e0*/  HADD2.F32 R39, -RZ, R38.H0_H0 ;  /* 0x20000026ff277230 */ /* 0x000fe20000004100 */
[----:B------:R-:W-:Y:S01]  /*88f0*/  F2FP.F16.E4M3.UNPACK_B R4, R6 ;  /* 0x00000006ff04723e */ /* 0x000fe200020006ff */
[----:B------:R-:W-:Y:S02]  /*8900*/  HADD2.F32 R26, -RZ, R30.H0_H0 ;  /* 0x2000001eff1a7230 */ /* 0x000fe40000004100 */
[C---:B------:R-:W-:Y:S01]  /*8910*/  FMUL.FTZ R49, R20.reuse, R45 ;  /* 0x0000002d14317220 */ /* 0x040fe20000410000 */
[----:B------:R-:W-:Y:S02]  /*8920*/  HADD2.F32 R41, -RZ, R41.H1_H1 ;  /* 0x30000029ff297230 */ /* 0x000fe40000004100 */
        /* <DEDUP_REMOVED lines=8> */
[----:B------:R-:W-:Y:S01]  /*89b0*/  F2FP.F16.E4M3.UNPACK_B R7, R6.H1 ;  /* 0x00000006ff07723e */ /* 0x000fe200030006ff */
[----:B------:R-:W-:Y:S01]  /*89c0*/  HADD2.F32 R30, -RZ, R34.H1_H1 ;  /* 0x30000022ff1e7230 */ /* 0x000fe20000004100 */
[-C--:B------:R-:W-:Y:S01]  /*89d0*/  F2FP.F16.E4M3.UNPACK_B R6, R14.reuse ;  /* 0x0000000eff06723e */ /* 0x080fe200020006ff */
[----:B------:R-:W-:Y:S01]  /*89e0*/  HADD2.F32 R42, -RZ, R43.H0_H0 ;  /* 0x2000002bff2a7230 */ /* 0x000fe20000004100 */
[----:B------:R-:W-:Y:S01]  /*89f0*/  F2FP.F16.E4M3.UNPACK_B R14, R14.H1 ;  /* 0x0000000eff0e723e */ /* 0x000fe200030006ff */
[----:B------:R-:W-:-:S02]  /*8a00*/  HADD2.F32 R37, -RZ, R36.H0_H0 ;  /* 0x20000024ff257230 */ /* 0x000fc40000004100 */
[C---:B------:R-:W-:Y:S01]  /*8a10*/  FMUL.FTZ R44, R30.reuse, R41 ;  /* 0x000000291e2c7220 */ /* 0x040fe20000410000 */
[--C-:B------:R-:W-:Y:S02]  /*8a20*/  HADD2.F32 R40, -RZ, R38.reuse.H0_H0 ;  /* 0x20000026ff287230 */ /* 0x100fe40000004100 */
[-C--:B------:R-:W-:Y:S01]  /*8a30*/  FMUL.FTZ R46, R30, R39.reuse ;  /* 0x000000271e2e7220 */ /* 0x080fe20000410000 */
[----:B------:R-:W-:Y:S02]  /*8a40*/  HADD2.F32 R34, -RZ, R33.H0_H0 ;  /* 0x20000021ff227230 */ /* 0x000fe40000004100 */
[----:B------:R-:W-:Y:S01]  /*8a50*/  FMUL.FTZ R45, R37, R42 ;  /* 0x0000002a252d7220 */ /* 0x000fe20000410000 */
[----:B------:R-:W-:Y:S01]  /*8a60*/  FFMA.FTZ R30, R31, R39, -R44 ;  /* 0x000000271f1e7223 */ /* 0x000fe2000001082c */
        /* <DEDUP_REMOVED lines=24> */
[----:B------:R-:W-:Y:S01]  /*8bf0*/  HADD2.F32 R35, -RZ, R35.H1_H1 ;  /* 0x30000023ff237230 */ /* 0x000fe20000004100 */
[----:B------:R-:W-:Y:S01]  /*8c00*/  F2FP.F16.E4M3.UNPACK_B R34, R29 ;  /* 0x0000001dff22723e */ /* 0x000fe200020006ff */
[----:B------:R-:W-:Y:S02]  /*8c10*/  HADD2.F32 R38, -RZ, R38.H1_H1 ;  /* 0x30000026ff267230 */ /* 0x000fe40000004100 */
[C---:B------:R-:W-:Y:S01]  /*8c20*/  FFMA.FTZ R44, R33.reuse, R39, -R44 ;  /* 0x00000027212c7223 */ /* 0x040fe2000001082c */
        /* <DEDUP_REMOVED lines=41> */
[--C-:B------:R-:W-:Y:S02]  /*8ec0*/  HADD2.F32 R21, -RZ, R3.reuse.H1_H1 ;  /* 0x30000003ff157230 */ /* 0x100fe40000004100 */
        /* <DEDUP_REMOVED lines=32> */
.L_x_14994:
[----:B------:R-:W-:Y:S05]  /*90d0*/  BSYNC B0 ;  /* 0x0000000000007941 */ /* 0x000fea0003800000 */
.L_x_14987:
        /* <DEDUP_REMOVED lines=8> */
.L_x_14984:
[----:B-12---:R-:W2:Y:S02]  /*9160*/  LDL R0, [R1+0xc] ;  /* 0x00000c0001007983 */ /* 0x006ea40000100800 */
[----:B--2---:R-:W-:-:S13]  /*9170*/  ISETP.NE.AND P0, PT, R0, 0x3, PT ;  /* 0x000000030000780c */ /* 0x004fda0003f05270 */
[----:B------:R-:W-:Y:S05]  /*9180*/  @!P0 BRA `(.L_x_15002) ;  /* 0x0000000000048947 */ /* 0x000fea0003800000 */
[----:B------:R-:W-:Y:S01]  /*9190*/  BPT.TRAP 0x1 ;  /* 0x000000040000795c */ /* 0x000fe20000300000 */
.L_x_15002:
[----:B-----5:R-:W-:Y:S01]  /*91a0*/  IMAD R12, R23, 0x8, R22 ;  /* 0x00000008170c7824 */ /* 0x020fe200078e0216 */
[----:B0-----:R-:W-:-:S04]  /*91b0*/  SHF.L.U32 R3, R156, 0x1f, RZ ;  /* 0x0000001f9c037819 */ /* 0x001fc800000006ff */
[----:B------:R0:W1:Y:S01]  /*91c0*/  SYNCS.PHASECHK.TRANS64.TRYWAIT P1, [R12+URZ+0x13230], R3 ;  /* 0x013230030c0075a7 */ /* 0x000062000802017f */
[----:B------:R-:W-:Y:S05]  /*91d0*/  @!P0 BRA `(.L_x_15003) ;  /* 0x0000000000048947 */ /* 0x000fea0003800000 */
[----:B------:R-:W-:Y:S01]  /*91e0*/  BPT.TRAP 0x1 ;  /* 0x000000040000795c */ /* 0x000fe20000300000 */
.L_x_15003:
[----:B------:R-:W-:-:S05]  /*91f0*/  VIADD R0, R22, 0xe000 ;  /* 0x0000e00016007836 */ /* 0x000fca0000000000 */
[----:B------:R-:W-:-:S04]  /*9200*/  SHF.R.U32.HI R0, RZ, 0x4, R0 ;  /* 0x00000004ff007819 */ /* 0x000fc80000011600 */
[----:B------:R-:W-:-:S04]  /*9210*/  LOP3.LUT R0, R0, 0x3fff, RZ, 0xc0, !PT ;  /* 0x00003fff00007812 */ /* 0x000fc800078ec0ff */
[----:B---3--:R-:W-:-:S05]  /*9220*/  LOP3.LUT R4, R0, 0x10000, RZ, 0xfc, !PT ;  /* 0x0001000000047812 */ /* 0x008fca00078efcff */
[----:B------:R2:W-:Y:S01]  /*9230*/  STL [R1+0x28], R4 ;  /* 0x0000280401007387 */ /* 0x0005e20000100800 */
[----:B------:R-:W-:Y:S01]  /*9240*/  IMAD R8, R23, 0x280, R4 ;  /* 0x0000028017087824 */ /* 0x000fe200078e0204 */
[----:B-1----:R-:W-:Y:S06]  /*9250*/  @P1 BRA `(.L_x_15004) ;  /* 0x0000000000081947 */ /* 0x002fec0003800000 */
[----:B------:R-:W1:Y:S02]  /*9260*/  SYNCS.PHASECHK.TRANS64.TRYWAIT P1, [R12+URZ+0x13230], R3 ;  /* 0x013230030c0075a7 */ /* 0x000e64000802017f */
[----:B-1----:R-:W-:Y:S05]  /*9270*/  @!P1 BRA `(.L_x_15005) ;  /* 0x000001b400889947 */ /* 0x002fea0003800000 */
.L_x_15004:
[----:B--2---:R-:W-:Y:S01]  /*9280*/  IMAD.MOV.U32 R4, RZ, RZ, R8 ;  /* 0x000000ffff047224 */ /* 0x004fe200078e0008 */
[----:B------:R-:W-:Y:S05]  /*9290*/  WARPSYNC.ALL ;  /* 0x0000000000007948 */ /* 0x000fea0003800000 */
[----:B------:R-:W-:Y:S01]  /*92a0*/  IMAD.MOV.U32 R5, RZ, RZ, -0x7fffffe0 ;  /* 0x80000020ff057424 */ /* 0x000fe200078e00ff */
[----:B------:R-:W-:Y:S01]  /*92b0*/  R2UR UR6, R4 ;  /* 0x00000000040672ca */ /* 0x000fe200000e0000 */
[----:B------:R-:W-:Y:S01]  /*92c0*/  WARPGROUP.ARRIVE ;  /* 0x00000000000079c5 */ /* 0x000fe20000000000 */
[----:B------:R-:W-:Y:S01]  /*92d0*/  LOP3.LUT R4, R28, 0x10000, RZ, 0xfc, !PT ;  /* 0x000100001c047812 */ /* 0x000fe200078efcff */
[----:B------:R-:W-:Y:S01]  /*92e0*/  VIADD R6, R8, 0x80 ;  /* 0x0000008008067836 */ /* 0x000fe20000000000 */
[C---:B------:R-:W-:Y:S01]  /*92f0*/  R2UR UR7, R5.reuse ;  /* 0x00000000050772ca */ /* 0x040fe200000e0000 */
[----:B------:R-:W-:Y:S01]  /*9300*/  IMAD.MOV.U32 R7, RZ, RZ, -0x7fffffe0 ;  /* 0x80000020ff077424 */ /* 0x000fe200078e00ff */
[----:B------:R-:W-:Y:S01]  /*9310*/  R2UR UR4, R4 ;  /* 0x00000000040472ca */ /* 0x000fe200000e0000 */
[----:B------:R-:W-:Y:S01]  /*9320*/  VIADD R10, R8, 0x100 ;  /* 0x00000100080a7836 */ /* 0x000fe20000000000 */
[----:B------:R-:W-:Y:S01]  /*9330*/  R2UR UR5, R5 ;  /* 0x00000000050572ca */ /* 0x000fe200000e0000 */
[----:B------:R-:W-:Y:S01]  /*9340*/  IMAD.MOV.U32 R11, RZ, RZ, -0x7fffffe0 ;  /* 0x80000020ff0b7424 */ /* 0x000fe200078e00ff */
[----:B------:R-:W-:Y:S01]  /*9350*/  R2UR UR10, R6 ;  /* 0x00000000060a72ca */ /* 0x000fe200000e0000 */
[C---:B------:R-:W-:Y:S01]  /*9360*/  VIADD R6, R8.reuse, 0x180 ;  /* 0x0000018008067836 */ /* 0x040fe20000000000 */
[----:B------:R-:W-:Y:S01]  /*9370*/  R2UR UR11, R7 ;  /* 0x00000000070b72ca */ /* 0x000fe200000e0000 */
[----:B----4-:R-:W-:Y:S01]  /*9380*/  VIADD R14, R8, 0x200 ;  /* 0x00000200080e7836 */ /* 0x010fe20000000000 */
[----:B------:R-:W-:Y:S01]  /*9390*/  R2UR UR8, R4 ;  /* 0x00000000040872ca */ /* 0x000fe200000e0000 */
[----:B------:R-:W-:Y:S01]  /*93a0*/  IMAD.MOV.U32 R15, RZ, RZ, -0x7fffffe0 ;  /* 0x80000020ff0f7424 */ /* 0x000fe200078e00ff */
[----:B------:R-:W-:Y:S01]  /*93b0*/  R2UR UR9, R5 ;  /* 0x00000000050972ca */ /* 0x000fe200000e0000 */
[----:B------:R-:W-:Y:S01]  /*93c0*/  IMAD.MOV.U32 R9, RZ, RZ, -0x7fffffe0 ;  /* 0x80000020ff097424 */ /* 0x000fe200078e00ff */
[----:B------:R-:W-:Y:S01]  /*93d0*/  R2UR UR14, R10 ;  /* 0x000000000a0e72ca */ /* 0x000fe200000e0000 */
[----:B------:R-:W-:Y:S01]  /*93e0*/  VIADD R10, R8, 0x82 ;  /* 0x00000082080a7836 */ /* 0x000fe20000000000 */
[----:B------:R-:W-:Y:S01]  /*93f0*/  R2UR UR15, R11 ;  /* 0x000000000b0f72ca */ /* 0x000fe200000e0000 */
[----:B------:R-:W-:Y:S01]  /*9400*/  QGMMA.64x32x32.F32.E4M3.E4M3 R88, gdesc[UR4], RZ, !UPT, gsb0 ;  /* 0x00600000045879f3 */ /* 0x000fe2000c0008ff */
[----:B------:R-:W-:Y:S01]  /*9410*/  R2UR UR12, R4 ;  /* 0x00000000040c72ca */ /* 0x000fe200000e0000 */
[----:B------:R-:W-:Y:S01]  /*9420*/  IMAD.MOV.U32 R11, RZ, RZ, -0x7fffffe0 ;  /* 0x80000020ff0b7424 */ /* 0x000fe200078e00ff */
[----:B------:R-:W-:-:S02]  /*9430*/  R2UR UR13, R5 ;  /* 0x00000000050d72ca */ /* 0x000fc400000e0000 */
[----:B------:R-:W-:Y:S01]  /*9440*/  R2UR UR18, R6 ;  /* 0x00000000061272ca */ /* 0x000fe200000e0000 */
[----:B------:R-:W-:Y:S01]  /*9450*/  VIADD R6, R8, 0x2 ;  /* 0x0000000208067836 */ /* 0x000fe20000000000 */
[----:B------:R-:W-:Y:S01]  /*9460*/  R2UR UR19, R7 ;  /* 0x00000000071372ca */ /* 0x000fe200000e0000 */
[----:B------:R-:W-:Y:S01]  /*9470*/  IMAD.MOV.U32 R7, RZ, RZ, -0x7fffffe0 ;  /* 0x80000020ff077424 */ /* 0x000fe200078e00ff */
[----:B------:R-:W-:Y:S02]  /*9480*/  R2UR UR16, R4 ;  /* 0x00000000041072ca */ /* 0x000fe400000e0000 */
[----:B------:R-:W-:Y:S02]  /*9490*/  R2UR UR17, R5 ;  /* 0x00000000051172ca */ /* 0x000fe400000e0000 */
[----:B------:R-:W-:Y:S02]  /*94a0*/  R2UR UR22, R14 ;  /* 0x000000000e1672ca */ /* 0x000fe400000e0000 */
[----:B------:R-:W-:-:S02]  /*94b0*/  R2UR UR23, R15 ;  /* 0x000000000f1772ca */ /* 0x000fc400000e0000 */
[----:B------:R-:W-:Y:S02]  /*94c0*/  R2UR UR20, R4 ;  /* 0x00000000041472ca */ /* 0x000fe400000e0000 */
[----:B------:R-:W-:Y:S02]  /*94d0*/  R2UR UR21, R5 ;  /* 0x00000000051572ca */ /* 0x000fe400000e0000 */
[----:B------:R-:W-:Y:S01]  /*94e0*/  R2UR UR6, R6 ;  /* 0x00000000060672ca */ /* 0x000fe200000e0000 */
[----:B------:R-:W-:Y:S01]  /*94f0*/  VIADD R6, R8, 0x102 ;  /* 0x0000010208067836 */ /* 0x000fe20000000000 */
[----:B------:R-:W-:Y:S01]  /*9500*/  R2UR UR7, R7 ;  /* 0x00000000070772ca */ /* 0x000fe200000e0000 */
[----:B------:R-:W-:Y:S01]  /*9510*/  IMAD.MOV.U32 R7, RZ, RZ, -0x7fffffe0 ;  /* 0x80000020ff077424 */ /* 0x000fe200078e00ff */
[----:B------:R-:W-:Y:S02]  /*9520*/  WARPGROUP.DEPBAR.LE gsb0, 0x0 ;  /* 0x00008000000079c5 */ /* 0x000fe40000010000 */
[----:B------:R-:W-:-:S06]  /*9530*/  WARPGROUP.ARRIVE ;  /* 0x00000000000079c5 */ /* 0x000fcc0000000000 */
[----:B------:R-:W-:Y:S01]  /*9540*/  QGMMA.64x32x32.F32.E4M3.E4M3 R72, gdesc[UR8], RZ, !UPT, gsb0 ;  /* 0x00600000084879f3 */ /* 0x000fe2000c0008ff */
[----:B------:R-:W-:Y:S01]  /*9550*/  R2UR UR10, R10 ;  /* 0x000000000a0a72ca */ /* 0x000fe200000e0000 */
[C---:B------:R-:W-:Y:S01]  /*9560*/  VIADD R10, R8.reuse, 0x182 ;  /* 0x00000182080a7836 */ /* 0x040fe20000000000 */
[----:B------:R-:W-:Y:S01]  /*9570*/  R2UR UR11, R11 ;  /* 0x000000000b0b72ca */ /* 0x000fe200000e0000 */
[----:B------:R-:W-:Y:S02]  /*9580*/  IMAD.MOV.U32 R11, RZ, RZ, -0x7fffffe0 ;  /* 0x80000020ff0b7424 */ /* 0x000fe400078e00ff */
[----:B------:R-:W-:Y:S01]  /*9590*/  VIADD R8, R8, 0x202 ;  /* 0x0000020208087836 */ /* 0x000fe20000000000 */
[----:B------:R-:W-:Y:S02]  /*95a0*/  WARPGROUP.DEPBAR.LE gsb0, 0x0 ;  /* 0x00008000000079c5 */ /* 0x000fe40000010000 */
[----:B------:R-:W-:-:S06]  /*95b0*/  WARPGROUP.ARRIVE ;  /* 0x00000000000079c5 */ /* 0x000fcc0000000000 */
[----:B------:R-:W-:Y:S01]  /*95c0*/  QGMMA.64x32x32.F32.E4M3.E4M3 R56, gdesc[UR12], RZ, !UPT, gsb0 ;  /* 0x006000000c3879f3 */ /* 0x000fe2000c0008ff */
[----:B------:R-:W-:Y:S01]  /*95d0*/  R2UR UR14, R6 ;  /* 0x00000000060e72ca */ /* 0x000fe200000e0000 */
[----:B------:R-:W-:Y:S01]  /*95e0*/  VIADD R6, R4, 0x2 ;  /* 0x0000000204067836 */ /* 0x000fe20000000000 */
[----:B------:R-:W-:Y:S01]  /*95f0*/  R2UR UR15, R7 ;  /* 0x00000000070f72ca */ /* 0x000fe200000e0000 */
[----:B------:R-:W-:-:S03]  /*9600*/  IMAD.MOV.U32 R7, RZ, RZ, -0x7fffffe0 ;  /* 0x80000020ff077424 */ /* 0x000fc600078e00ff */
        /* <DEDUP_REMOVED lines=38> */
.L_x_15006:
[----:B------:R-:W2:Y:S01]  /*9870*/  LDL R0, [R1+0x38] ;  /* 0x0000380001007983 */ /* 0x000ea20000100800 */
[----:B------:R-:W3:Y:S03]  /*9880*/  LDC R110, c[0x0][0x448] ;  /* 0x00011200ff6e7b82 */ /* 0x000ee60000000800 */
[----:B------:R-:W2:Y:S04]  /*9890*/  LDL R108, [R1+0x24] ;  /* 0x00002400016c7983 */ /* 0x000ea80000100800 */
[----:B------:R-:W4:Y:S01]  /*98a0*/  LDL R8, [R1+0x14] ;  /* 0x0000140001087983 */ /* 0x000f220000100800 */
[----:B------:R-:W5:Y:S03]  /*98b0*/  LDC.64 R10, c[0x0][0x9e0] ;  /* 0x00027800ff0a7b82 */ /* 0x000f660000000a00 */
[----:B------:R-:W5:Y:S04]  /*98c0*/  LDL R13, [R1+0x20] ;  /* 0x00002000010d7983 */ /* 0x000f680000100800 */
[----:B------:R-:W5:Y:S04]  /*98d0*/  LDL R114, [R1+0x10] ;  /* 0x0000100001727983 */ /* 0x000f680000100800 */
[----:B------:R-:W5:Y:S01]  /*98e0*/  LDL R112, [R1+0x8] ;  /* 0x0000080001707983 */ /* 0x000f620000100800 */
[----:B------:R-:W-:Y:S01]  /*98f0*/  IMAD.MOV.U32 R20, RZ, RZ, -0xa0 ;  /* 0xffffff60ff147424 */ /* 0x000fe200078e00ff */
[----:B------:R-:W-:Y:S01]  /*9900*/  LOP3.LUT R17, R17, 0xffffffef, RZ, 0xc0, !PT ;  /* 0xffffffef11117812 */ /* 0x000fe200078ec0ff */
[----:B------:R-:W-:Y:S01]  /*9910*/  ULDC UR4, c[0x0][0x9dc] ;  /* 0x0002770000047ab9 */ /* 0x000fe20000000800 */
[----:B---3--:R-:W-:-:S13]  /*9920*/  ISETP.NE.AND P1, PT, R110, 0x1, PT ;  /* 0x000000016e00780c */ /* 0x008fda0003f25270 */
[----:B01----:R-:W0:Y:S08]  /*9930*/  @P1 LDC R3, c[0x0][0x44c] ;  /* 0x00011300ff031b82 */ /* 0x003e300000000800 */
[----:B------:R-:W1:Y:S01]  /*9940*/  @P1 LDC R9, c[0x0][0x450] ;  /* 0x00011400ff091b82 */ /* 0x000e620000000800 */
[----:B------:R-:W-:Y:S01]  /*9950*/  IMAD R20, R105, R20, 0xa1 ;  /* 0x000000a169147424 */ /* 0x000fe200078e0214 */
[----:B------:R-:W-:-:S04]  /*9960*/  @P1 LOP3.LUT R17, R17, 0x10, RZ, 0xfc, !PT ;  /* 0x0000001011111812 */ /* 0x000fc800078efcff */
[----:B------:R-:W-:Y:S01]  /*9970*/  LOP3.LUT R17, R17, 0xfffffff7, RZ, 0xc0, !PT ;  /* 0xfffffff711117812 */ /* 0x000fe200078ec0ff */
[----:B--2---:R-:W-:-:S04]  /*9980*/  IMAD.IADD R106, R0, 0x1, R108 ;  /* 0x00000001006a7824 */ /* 0x004fc800078e026c */
[----:B0-----:R-:W-:-:S05]  /*9990*/  @P1 IMAD.HI.U32 R0, R106, R3, RZ ;  /* 0x000000036a001227 */ /* 0x001fca00078e00ff */
[----:B-1----:R-:W-:Y:S01]  /*99a0*/  @P1 SHF.R.U32.HI R106, RZ, R9, R0 ;  /* 0x00000009ff6a1219 */ /* 0x002fe20000011600 */
[----:B------:R-:W-:-:S04]  /*99b0*/  VIADD R0, R12, 0x13240 ;  /* 0x000132400c007836 */ /* 0x000fc80000000000 */
[----:B------:R-:W0:Y:S01]  /*99c0*/  SHFL.IDX PT, R12, R106, RZ, 0x1c1f ;  /* 0x001c1fff6a0c7589 */ /* 0x000e2200000e0000 */
[----:B----4-:R-:W-:Y:S01]  /*99d0*/  PRMT R0, R8, 0x654, R0 ;  /* 0x0000065408007816 */ /* 0x010fe20000000000 */
[----:B------:R-:W-:Y:S01]  /*99e0*/  IMAD.U32 R9, RZ, RZ, UR4 ;  /* 0x00000004ff097e24 */ /* 0x000fe2000f8e00ff */
[----:B-----5:R-:W-:Y:S02]  /*99f0*/  ISETP.GE.AND P1, PT, R11, 0x1, PT ;  /* 0x000000010b00780c */ /* 0x020fe40003f26270 */
[----:B------:R1:W-:Y:S01]  /*9a00*/  SYNCS.ARRIVE.TRANS64.RED.A1T0 RZ, [R0+URZ], RZ ;  /* 0x000000ff00ff79a7 */ /* 0x0003e2000810043f */
[----:B------:R-:W-:Y:S01]  /*9a10*/  IMAD R21, R105, -0xa0, R114 ;  /* 0xffffff6069157824 */ /* 0x000fe200078e0272 */
[----:B------:R-:W-:Y:S02]  /*9a20*/  LOP3.LUT R8, RZ, R9, RZ, 0x33, !PT ;  /* 0x00000009ff087212 */ /* 0x000fe400078e33ff */
[----:B-1----:R-:W-:-:S05]  /*9a30*/  IADD3 R0, R114, R20, -R13 ;  /* 0x0000001472007210 */ /* 0x002fca0007ffe80d */
[----:B------:R-:W-:Y:S01]  /*9a40*/  IMAD.IADD R3, R0, 0x1, -R112 ;  /* 0x0000000100037824 */ /* 0x000fe200078e0a70 */
[----:B------:R-:W-:Y:S01]  /*9a50*/  IADD3 R21, -R13, 0xa0, R21 ;  /* 0x000000a00d157810 */ /* 0x000fe20007ffe115 */
[----:B------:R-:W-:Y:S02]  /*9a60*/  VIADD R20, R20, 0xffffffff ;  /* 0xffffffff14147836 */ /* 0x000fe40000000000 */
[C---:B------:R-:W-:Y:S02]  /*9a70*/  IMAD.IADD R14, R3.reuse, 0x1, R10 ;  /* 0x00000001030e7824 */ /* 0x040fe400078e020a */
[----:B------:R-:W-:Y:S01]  /*9a80*/  IMAD.IADD R15, R3, 0x1, R8 ;  /* 0x00000001030f7824 */ /* 0x000fe200078e0208 */
[----:B------:R-:W-:Y:S01]  /*9a90*/  @P1 LOP3.LUT R17, R17, 0x8, RZ, 0xfc, !PT ;  /* 0x0000000811111812 */ /* 0x000fe200078efcff */
[----:B------:R-:W-:Y:S01]  /*9aa0*/  IMAD.IADD R0, R20, 0x1, -R13 ;  /* 0x0000000114007824 */ /* 0x000fe200078e0a0d */
[----:B0-----:R-:W-:Y:S01]  /*9ab0*/  VIADDMNMX R8, R12, R14, R21, PT ;  /* 0x0000000e0c087246 */ /* 0x001fe20003800115 */
[----:B------:R-:W-:Y:S01]  /*9ac0*/  IMAD.IADD R3, R15, 0x1, R12 ;  /* 0x000000010f037824 */ /* 0x000fe200078e020c */
        /* <DEDUP_REMOVED lines=12> */
.L_x_15009:
[----:B------:R-:W-:-:S13]  /*9b90*/  ISETP.NE.AND P1, PT, R11, 0x1, PT ;  /* 0x000000010b00780c */ /* 0x000fda0003f25270 */
[----:B------:R-:W0:Y:S02]  /*9ba0*/  @P1 LDC.64 R12, c[0x0][0x9e8] ;  /* 0x00027a00ff0c1b82 */ /* 0x000e240000000a00 */
[----:B0-----:R-:W-:-:S05]  /*9bb0*/  @P1 IMAD.HI.U32 R12, R107, R12, RZ ;  /* 0x0000000c6b0c1227 */ /* 0x001fca00078e00ff */
[----:B------:R-:W-:-:S07]  /*9bc0*/  @P1 SHF.R.U32.HI R107, RZ, R13, R12 ;  /* 0x0000000dff6b1219 */ /* 0x000fce000001160c */
.L_x_15010:
[----:B------:R-:W-:Y:S05]  /*9bd0*/  BSYNC B0 ;  /* 0x0000000000007941 */ /* 0x000fea0003800000 */
.L_x_15008:
[----:B------:R-:W-:-:S05]  /*9be0*/  IMAD R12, R107, R11, R0 ;  /* 0x0000000b6b0c7224 */ /* 0x000fca00078e0200 */
[----:B------:R-:W-:Y:S02]  /*9bf0*/  VIMNMX R3, R3, R12, !PT ;  /* 0x0000000c03037248 */ /* 0x000fe40007fe0100 */
[----:B------:R-:W-:-:S07]  /*9c00*/  VIADDMNMX R8, R12, R11, R8, PT ;  /* 0x0000000b0c087246 */ /* 0x000fce0003800108 */
.L_x_15007:
[C---:B------:R-:W-:Y:S01]  /*9c10*/  ISETP.GE.AND P2, PT, R20.reuse, 0x2, PT ;  /* 0x000000021400780c */ /* 0x040fe20003f46270 */
[----:B------:R-:W0:Y:S01]  /*9c20*/  SHFL.IDX PT, R106, R106, 0x1, 0x1c1f ;  /* 0x003c1f006a6a7f89 */ /* 0x000e2200000e0000 */
[----:B------:R-:W-:Y:S02]  /*9c30*/  ISETP.GE.AND P1, PT, R20, 0x9, PT ;  /* 0x000000091400780c */ /* 0x000fe40003f26270 */
[----:B------:R-:W-:Y:S02]  /*9c40*/  LOP3.LUT R16, R16, 0xefffffff, RZ, 0xc0, !PT ;  /* 0xefffffff10107812 */ /* 0x000fe400078ec0ff */
[C---:B------:R-:W-:Y:S02]  /*9c50*/  ISETP.GE.AND P3, PT, R20.reuse, 0xa, PT ;  /* 0x0000000a1400780c */ /* 0x040fe40003f66270 */
[----:B------:R-:W-:Y:S02]  /*9c60*/  LOP3.LUT R17, R17, 0xfffffffb, RZ, 0xc0, !PT ;  /* 0xfffffffb11117812 */ /* 0x000fe400078ec0ff */
[----:B------:R-:W-:-:S03]  /*9c70*/  ISETP.GE.AND P5, PT, R20, 0x2a, PT ;  /* 0x0000002a1400780c */ /* 0x000fc60003fa6270 */
[----:B------:R-:W-:Y:S02]  /*9c80*/  @P2 LOP3.LUT R16, R16, 0x10000000, RZ, 0xfc, !PT ;  /* 0x1000000010102812 */ /* 0x000fe400078efcff */
[C---:B------:R-:W-:Y:S02]  /*9c90*/  ISETP.GT.AND P2, PT, R3.reuse, 0x1, !P2 ;  /* 0x000000010300780c */ /* 0x040fe40005744270 */
[----:B------:R-:W-:Y:S02]  /*9ca0*/  LOP3.LUT R16, R16, 0xdfffffff, RZ, 0xc0, !PT ;  /* 0xdfffffff10107812 */ /* 0x000fe400078ec0ff */
[----:B------:R-:W-:Y:S02]  /*9cb0*/  ISETP.LT.OR P2, PT, R8, 0x2, P2 ;  /* 0x000000020800780c */ /* 0x000fe40001741670 */
[----:B------:R-:W-:Y:S02]  /*9cc0*/  @P1 LOP3.LUT R16, R16, 0x20000000, RZ, 0xfc, !PT ;  /* 0x2000000010101812 */ /* 0x000fe400078efcff */
[----:B------:R-:W-:-:S02]  /*9cd0*/  ISETP.GT.AND P1, PT, R3, 0x8, !P1 ;  /* 0x000000080300780c */ /* 0x000fc40004f24270 */
[----:B------:R-:W-:Y:S01]  /*9ce0*/  FSEL R89, R89, -INF , !P2 ;  /* 0xff80000059597808 */ /* 0x000fe20005000000 */
[----:B0-----:R-:W-:Y:S01]  /*9cf0*/  IMAD.IADD R15, R15, 0x1, R106 ;  /* 0x000000010f0f7824 */ /* 0x001fe200078e026a */
[----:B------:R-:W-:Y:S02]  /*9d00*/  ISETP.LT.OR P1, PT, R8, 0x9, P1 ;  /* 0x000000090800780c */ /* 0x000fe40000f21670 */
[----:B------:R-:W-:Y:S02]  /*9d10*/  ISETP.GE.AND P2, PT, R20, 0x11, PT ;  /* 0x000000111400780c */ /* 0x000fe40003f46270 */
[----:B------:R-:W-:Y:S02]  /*9d20*/  FSEL R107, R92, -INF , !P1 ;  /* 0xff8000005c6b7808 */ /* 0x000fe40004800000 */
[----:B------:R-:W-:Y:S02]  /*9d30*/  ISETP.GT.AND P1, PT, R3, 0x9, !P3 ;  /* 0x000000090300780c */ /* 0x000fe40005f24270 */
[----:B------:R-:W-:-:S02]  /*9d40*/  LOP3.LUT R16, R16, 0xbfffffff, RZ, 0xc0, !PT ;  /* 0xbfffffff10107812 */ /* 0x000fc400078ec0ff */
[----:B------:R-:W-:Y:S02]  /*9d50*/  ISETP.LT.OR P1, PT, R8, 0xa, P1 ;  /* 0x0000000a0800780c */ /* 0x000fe40000f21670 */
[----:B------:R-:W-:Y:S02]  /*9d60*/  @P3 LOP3.LUT R16, R16, 0x40000000, RZ, 0xfc, !PT ;  /* 0x4000000010103812 */ /* 0x000fe400078efcff */
[----:B------:R-:W-:Y:S02]  /*9d70*/  FSEL R93, R93, -INF , !P1 ;  /* 0xff8000005d5d7808 */ /* 0x000fe40004800000 */
[----:B------:R-:W-:Y:S02]  /*9d80*/  @P2 LOP3.LUT R17, R17, 0x4, RZ, 0xfc, !PT ;  /* 0x0000000411112812 */ /* 0x000fe400078efcff */
[----:B------:R-:W-:Y:S02]  /*9d90*/  ISETP.GT.AND P1, PT, R3, 0x10, !P2 ;  /* 0x000000100300780c */ /* 0x000fe40005724270 */
[----:B------:R-:W-:-:S02]  /*9da0*/  ISETP.GE.AND P2, PT, R20, 0x12, PT ;  /* 0x000000121400780c */ /* 0x000fc40003f46270 */
[----:B------:R-:W-:Y:S02]  /*9db0*/  ISETP.LT.OR P1, PT, R8, 0x11, P1 ;  /* 0x000000110800780c */ /* 0x000fe40000f21670 */
[----:B------:R-:W-:Y:S02]  /*9dc0*/  LOP3.LUT R17, R17, 0xfffffffd, RZ, 0xc0, !PT ;  /* 0xfffffffd11117812 */ /* 0x000fe400078ec0ff */
[----:B------:R-:W-:Y:S02]  /*9dd0*/  FSEL R109, R96, -INF , !P1 ;  /* 0xff800000606d7808 */ /* 0x000fe40004800000 */
[----:B------:R-:W-:Y:S02]  /*9de0*/  ISETP.GT.AND P1, PT, R3, 0x11, !P2 ;  /* 0x000000110300780c */ /* 0x000fe40005724270 */
[----:B------:R-:W-:Y:S02]  /*9df0*/  LOP3.LUT R16, R16, 0x7fffffff, RZ, 0xc0, !PT ;  /* 0x7fffffff10107812 */ /* 0x000fe400078ec0ff */
[----:B------:R-:W-:-:S02]  /*9e00*/  ISETP.LT.OR P1, PT, R8, 0x12, P1 ;  /* 0x000000120800780c */ /* 0x000fc40000f21670 */
[----:B------:R-:W-:Y:S02]  /*9e10*/  @P2 LOP3.LUT R17, R17, 0x2, RZ, 0xfc, !PT ;  /* 0x0000000211112812 */ /* 0x000fe400078efcff */
[----:B------:R-:W-:Y:S02]  /*9e20*/  ISETP.GE.AND P2, PT, R20, 0x19, PT ;  /* 0x000000191400780c */ /* 0x000fe40003f46270 */
[----:B------:R-:W-:Y:S02]  /*9e30*/  FSEL R97, R97, -INF , !P1 ;  /* 0xff80000061617808 */ /* 0x000fe40004800000 */
[----:B------:R-:W-:Y:S02]  /*9e40*/  LOP3.LUT R17, R17, 0xfffffffe, RZ, 0xc0, !PT ;  /* 0xfffffffe11117812 */ /* 0x000fe400078ec0ff */
[----:B------:R-:W-:Y:S02]  /*9e50*/  ISETP.GT.AND P1, PT, R3, 0x18, !P2 ;  /* 0x000000180300780c */ /* 0x000fe40005724270 */
[----:B------:R-:W-:-:S02]  /*9e60*/  VIADDMNMX R14, R106, R14, R21, PT ;  /* 0x0000000e6a0e7246 */ /* 0x000fc40003800115 */
[----:B------:R-:W-:-:S03]  /*9e70*/  ISETP.LT.OR P1, PT, R8, 0x19, P1 ;  /* 0x000000190800780c */ /* 0x000fc60000f21670 */
[----:B------:R-:W-:Y:S02]  /*9e80*/  @P2 LOP3.LUT R17, R17, 0x1, RZ, 0xfc, !PT ;  /* 0x0000000111112812 */ /* 0x000fe400078efcff */
[----:B------:R-:W-:Y:S02]  /*9e90*/  ISETP.GE.AND P2, PT, R20, 0x1a, PT ;  /* 0x0000001a1400780c */ /* 0x000fe40003f46270 */
[----:B------:R-:W-:Y:S02]  /*9ea0*/  FSEL R111, R100, -INF , !P1 ;  /* 0xff800000646f7808 */ /* 0x000fe40004800000 */
[----:B------:R-:W-:-:S04]  /*9eb0*/  ISETP.GT.AND P1, PT, R3, 0x19, !P2 ;  /* 0x000000190300780c */ /* 0x000fc80005724270 */
[----:B------:R-:W-:-:S04]  /*9ec0*/  ISETP.LT.OR P1, PT, R8, 0x1a, P1 ;  /* 0x0000001a0800780c */ /* 0x000fc80000f21670 */
[----:B------:R-:W-:Y:S02]  /*9ed0*/  FSEL R101, R101, -INF , !P1 ;  /* 0xff80000065657808 */ /* 0x000fe40004800000 */
[----:B------:R-:W-:Y:S02]  /*9ee0*/  ISETP.GE.AND P1, PT, R20, 0x21, PT ;  /* 0x000000211400780c */ /* 0x000fe40003f26270 */
[----:B------:R-:W-:Y:S02]  /*9ef0*/  @P2 LOP3.LUT R16, R16, 0x80000000, RZ, 0xfc, !PT ;  /* 0x8000000010102812 */ /* 0x000fe400078efcff */
[----:B------:R-:W-:Y:S02]  /*9f00*/  ISETP.GT.AND P2, PT, R3, 0x20, !P1 ;  /* 0x000000200300780c */ /* 0x000fe40004f44270 */
[----:B------:R-:W-:Y:S02]  /*9f10*/  LOP3.LUT R16, R16, 0xffdfffff, RZ, 0xc0, !PT ;  /* 0xffdfffff10107812 */ /* 0x000fe400078ec0ff */
[----:B------:R-:W-:-:S02]  /*9f20*/  ISETP.LT.OR P2, PT, R8, 0x21, P2 ;  /* 0x000000210800780c */ /* 0x000fc40001741670 */
[----:B------:R-:W-:Y:S02]  /*9f30*/  @P5 LOP3.LUT R16, R16, 0x200000, RZ, 0xfc, !PT ;  /* 0x0020000010105812 */ /* 0x000fe400078efcff */
[----:B------:R-:W-:Y:S02]  /*9f40*/  FSEL R113, R72, -INF , !P2 ;  /* 0xff80000048717808 */ /* 0x000fe40005000000 */
[----:B------:R-:W-:Y:S02]  /*9f50*/  ISETP.GE.AND P2, PT, R20, 0x22, PT ;  /* 0x000000221400780c */ /* 0x000fe40003f46270 */
[----:B------:R-:W-:Y:S02]  /*9f60*/  LOP3.LUT R16, R16, 0xffefffff, RZ, 0xc0, !PT ;  /* 0xffefffff10107812 */ /* 0x000fe400078ec0ff */
        /* <DEDUP_REMOVED lines=192> */
.L_x_15013:
[----:B------:R-:W-:-:S13]  /*ab70*/  ISETP.NE.AND P6, PT, R11, 0x1, PT ;  /* 0x000000010b00780c */ /* 0x000fda0003fc5270 */
[----:B------:R-:W0:Y:S02]  /*ab80*/  @P6 LDC.64 R12, c[0x0][0x9e8] ;  /* 0x00027a00ff0c6b82 */ /* 0x000e240000000a00 */
[----:B0-----:R-:W-:-:S05]  /*ab90*/  @P6 IMAD.HI.U32 R12, R3, R12, RZ ;  /* 0x0000000c030c6227 */ /* 0x001fca00078e00ff */
[----:B------:R-:W-:-:S07]  /*aba0*/  @P6 SHF.R.U32.HI R3, RZ, R13, R12 ;  /* 0x0000000dff036219 */ /* 0x000fce000001160c */
.L_x_15014:
[----:B------:R-:W-:Y:S05]  /*abb0*/  BSYNC B0 ;  /* 0x0000000000007941 */ /* 0x000fea0003800000 */
.L_x_15012:
[----:B------:R-:W-:-:S05]  /*abc0*/  IMAD R0, R3, R11, R0 ;  /* 0x0000000b03007224 */ /* 0x000fca00078e0200 */
[----:B------:R-:W-:Y:S02]  /*abd0*/  VIMNMX R15, R15, R0, !PT ;  /* 0x000000000f0f7248 */ /* 0x000fe40007fe0100 */
[----:B------:R-:W-:-:S07]  /*abe0*/  VIADDMNMX R14, R0, R11, R14, PT ;  /* 0x0000000b000e7246 */ /* 0x000fce000380010e */
.L_x_15011:
[C---:B------:R-:W-:Y:S02]  /*abf0*/  ISETP.GT.AND P1, PT, R15.reuse, 0x20, !P1 ;  /* 0x000000200f00780c */ /* 0x040fe40004f24270 */
[----:B------:R-:W-:Y:S02]  /*ac00*/  LOP3.LUT P6, RZ, R16, 0x200000, RZ, 0xc0, !PT ;  /* 0x0020000010ff7812 */ /* 0x000fe400078cc0ff */
[----:B------:R-:W-:Y:S02]  /*ac10*/  ISETP.LT.OR P1, PT, R14, 0x21, P1 ;  /* 0x000000210e00780c */ /* 0x000fe40000f21670 */
[C---:B------:R-:W-:Y:S02]  /*ac20*/  ISETP.GT.AND P3, PT, R15.reuse, 0x28, !P3 ;  /* 0x000000280f00780c */ /* 0x040fe40005f64270 */
[----:B------:R-:W-:Y:S02]  /*ac30*/  FSEL R13, R74, -INF , !P1 ;  /* 0xff8000004a0d7808 */ /* 0x000fe40004800000 */
[----:B------:R-:W-:-:S02]  /*ac40*/  ISETP.GT.AND P1, PT, R15, 0x29, !P6 ;  /* 0x000000290f00780c */ /* 0x000fc40007724270 */
[C---:B------:R-:W-:Y:S02]  /*ac50*/  ISETP.LT.OR P3, PT, R14.reuse, 0x29, P3 ;  /* 0x000000290e00780c */ /* 0x040fe40001f61670 */
[----:B------:R-:W-:Y:S02]  /*ac60*/  ISETP.LT.OR P1, PT, R14, 0x2a, P1 ;  /* 0x0000002a0e00780c */ /* 0x000fe40000f21670 */
[----:B------:R-:W-:Y:S02]  /*ac70*/  FSEL R21, R78, -INF , !P3 ;  /* 0xff8000004e157808 */ /* 0x000fe40005800000 */
[----:B------:R-:W-:Y:S02]  /*ac80*/  FSEL R79, R79, -INF , !P1 ;  /* 0xff8000004f4f7808 */ /* 0x000fe40004800000 */
[----:B------:R-:W-:Y:S02]  /*ac90*/  LOP3.LUT P1, RZ, R16, 0x100000, RZ, 0xc0, !PT ;  /* 0x0010000010ff7812 */ /* 0x000fe4000782c0ff */
[----:B------:R-:W-:-:S02]  /*aca0*/  ISETP.GT.AND P2, PT, R15, 0x21, !P2 ;  /* 0x000000210f00780c */ /* 0x000fc40005744270 */
[----:B------:R-:W-:Y:S02]  /*acb0*/  ISETP.GT.AND P1, PT, R15, 0x30, !P1 ;  /* 0x000000300f00780c */ /* 0x000fe40004f24270 */
[----:B------:R-:W-:Y:S02]  /*acc0*/  LOP3.LUT P3, RZ, R16, 0x2000, RZ, 0xc0, !PT ;  /* 0x0000200010ff7812 */ /* 0x000fe4000786c0ff */
[C---:B------:R-:W-:Y:S02]  /*acd0*/  ISETP.LT.OR P1, PT, R14.reuse, 0x31, P1 ;  /* 0x000000310e00780c */ /* 0x040fe40000f21670 */
[----:B------:R-:W-:Y:S02]  /*ace0*/  ISETP.LT.OR P2, PT, R14, 0x22, P2 ;  /* 0x000000220e00780c */ /* 0x000fe40001741670 */
[----:B------:R-:W-:Y:S02]  /*acf0*/  FSEL R145, R82, -INF , !P1 ;  /* 0xff80000052917808 */ /* 0x000fe40004800000 */
[----:B------:R-:W-:-:S02]  /*ad00*/  LOP3.LUT P1, RZ, R16, 0x80000, RZ, 0xc0, !PT ;  /* 0x0008000010ff7812 */ /* 0x000fc4000782c0ff */
[----:B------:R-:W-:Y:S02]  /*ad10*/  FSEL R75, R75, -INF , !P2 ;  /* 0xff8000004b4b7808 */ /* 0x000fe40005000000 */
[----:B------:R-:W-:Y:S02]  /*ad20*/  ISETP.GT.AND P1, PT, R15, 0x31, !P1 ;  /* 0x000000310f00780c */ /* 0x000fe40004f24270 */
[----:B------:R-:W-:Y:S02]  /*ad30*/  LOP3.LUT P2, RZ, R16, 0x1000, RZ, 0xc0, !PT ;  /* 0x0000100010ff7812 */ /* 0x000fe4000784c0ff */
[----:B------:R-:W-:Y:S02]  /*ad40*/  ISETP.LT.OR P1, PT, R14, 0x32, P1 ;  /* 0x000000320e00780c */ /* 0x000fe40000f21670 */
[----:B------:R-:W-:Y:S02]  /*ad50*/  LOP3.LUT P6, RZ, R16, 0x800, RZ, 0xc0, !PT ;  /* 0x0000080010ff7812 */ /* 0x000fe400078cc0ff */
        /* <DEDUP_REMOVED lines=36> */
[----:B------:R-:W-:-:S02]  /*afa0*/  ISETP.GT.AND P1, PT, R15, 0x49, !P3 ;  /* 0x000000490f00780c */ /* 0x000fc40005f24270 */
[----:B------:R-:W-:Y:S02]  /*afb0*/  LOP3.LUT P3, RZ, R16, 0x8, RZ, 0xc0, !PT ;  /* 0x0000000810ff7812 */ /* 0x000fe4000786c0ff */
[----:B------:R-:W-:Y:S02]  /*afc0*/  ISETP.LT.OR P1, PT, R14, 0x4a, P1 ;  /* 0x0000004a0e00780c */ /* 0x000fe40000f21670 */
[----:B------:R-:W-:Y:S02]  /*afd0*/  FMNMX.FTZ R0, R121, R0, !PT ;  /* 0x0000000079007209 */ /* 0x000fe40007810000 */
[----:B------:R-:W-:Y:S02]  /*afe0*/  FSEL R63, R63, -INF , !P1 ;  /* 0xff8000003f3f7808 */ /* 0x000fe40004800000 */
[----:B------:R-:W-:Y:S02]  /*aff0*/  ISETP.GT.AND P1, PT, R15, 0x50, !P2 ;  /* 0x000000500f00780c */ /* 0x000fe40005724270 */
[----:B------:R-:W-:-:S02]  /*b000*/  LOP3.LUT P2, RZ, R16, 0x4, RZ, 0xc0, !PT ;  /* 0x0000000410ff7812 */ /* 0x000fc4000784c0ff */
[----:B------:R-:W-:Y:S02]  /*b010*/  ISETP.LT.OR P1, PT, R14, 0x51, P1 ;  /* 0x000000510e00780c */ /* 0x000fe40000f21670 */
[----:B------:R-:W-:Y:S02]  /*b020*/  FMNMX.FTZ R0, R57, R0, !PT ;  /* 0x0000000039007209 */ /* 0x000fe40007810000 */
[----:B------:R-:W-:Y:S02]  /*b030*/  FSEL R153, R66, -INF , !P1 ;  /* 0xff80000042997808 */ /* 0x000fe40004800000 */
[----:B------:R-:W-:Y:S02]  /*b040*/  ISETP.GT.AND P1, PT, R15, 0x51, !P6 ;  /* 0x000000510f00780c */ /* 0x000fe40007724270 */
[----:B------:R-:W-:Y:S02]  /*b050*/  FMNMX.FTZ R0, R123, R0, !PT ;  /* 0x000000007b007209 */ /* 0x000fe40007810000 */
[----:B------:R-:W-:-:S02]  /*b060*/  ISETP.LT.OR P1, PT, R14, 0x52, P1 ;  /* 0x000000520e00780c */ /* 0x000fc40000f21670 */
[C---:B------:R-:W-:Y:S02]  /*b070*/  LOP3.LUT P6, RZ, R16.reuse, 0x2, RZ, 0xc0, !PT ;  /* 0x0000000210ff7812 */ /* 0x040fe400078cc0ff */
        /* <DEDUP_REMOVED lines=50> */
[----:B------:R-:W-:Y:S01]  /*b3a0*/  ISETP.GT.AND P1, PT, R15, 0x71, !P3 ;  /* 0x000000710f00780c */ /* 0x000fe20005f24270 */
[----:B------:R-:W0:Y:S01]  /*b3b0*/  SHFL.BFLY PT, R3, R0, 0x2, 0x1f ;  /* 0x0c401f0000037f89 */ /* 0x000e2200000e0000 */
[----:B------:R-:W-:Y:S02]  /*b3c0*/  LOP3.LUT P3, RZ, R16, 0x2000000, RZ, 0xc0, !PT ;  /* 0x0200000010ff7812 */ /* 0x000fe4000786c0ff */
[----:B------:R-:W-:-:S02]  /*b3d0*/  ISETP.LT.OR P1, PT, R14, 0x72, P1 ;  /* 0x000000720e00780c */ /* 0x000fc40000f21670 */
[----:B------:R-:W-:Y:S02]  /*b3e0*/  ISETP.GT.AND P4, PT, R15, 0x91, !P4 ;  /* 0x000000910f00780c */ /* 0x000fe40006784270 */
[----:B------:R-:W-:Y:S02]  /*b3f0*/  FSEL R51, R51, -INF , !P1 ;  /* 0xff80000033337808 */ /* 0x000fe40004800000 */
[C---:B------:R-:W-:Y:S02]  /*b400*/  ISETP.GT.AND P1, PT, R15.reuse, 0x78, !P2 ;  /* 0x000000780f00780c */ /* 0x040fe40005724270 */
[----:B------:R-:W-:Y:S02]  /*b410*/  LOP3.LUT P2, RZ, R16, 0x1000000, RZ, 0xc0, !PT ;  /* 0x0100000010ff7812 */ /* 0x000fe4000784c0ff */
[----:B------:R-:W-:Y:S02]  /*b420*/  ISETP.LT.OR P1, PT, R14, 0x79, P1 ;  /* 0x000000790e00780c */ /* 0x000fe40000f21670 */
[----:B------:R-:W-:-:S02]  /*b430*/  ISETP.GT.AND P5, PT, R15, 0x98, !P5 ;  /* 0x000000980f00780c */ /* 0x000fc40006fa4270 */
[----:B------:R-:W-:Y:S02]  /*b440*/  FSEL R54, R54, -INF , !P1 ;  /* 0xff80000036367808 */ /* 0x000fe40004800000 */
[----:B------:R-:W-:Y:S02]  /*b450*/  ISETP.GT.AND P1, PT, R15, 0x79, !P6 ;  /* 0x000000790f00780c */ /* 0x000fe40007724270 */
[----:B------:R-:W-:Y:S02]  /*b460*/  LOP3.LUT P6, RZ, R16, 0x800000, RZ, 0xc0, !PT ;  /* 0x0080000010ff7812 */ /* 0x000fe400078cc0ff */
[----:B------:R-:W-:Y:S02]  /*b470*/  ISETP.LT.OR P1, PT, R14, 0x7a, P1 ;  /* 0x0000007a0e00780c */ /* 0x000fe40000f21670 */
[----:B0-----:R-:W-:Y:S02]  /*b480*/  FMNMX.FTZ R20, R0, R3, !PT ;  /* 0x0000000300147209 */ /* 0x001fe40007810000 */
[----:B------:R-:W-:-:S02]  /*b490*/  FSEL R55, R55, -INF , !P1 ;  /* 0xff80000037377808 */ /* 0x000fc40004800000 */
[----:B------:R-:W-:Y:S01]  /*b4a0*/  LOP3.LUT P1, RZ, R16, 0x10000000, RZ, 0xc0, !PT ;  /* 0x1000000010ff7812 */ /* 0x000fe2000782c0ff */
[----:B------:R-:W0:Y:S01]  /*b4b0*/  SHFL.BFLY PT, R3, R20, 0x1, 0x1f ;  /* 0x0c201f0014037f89 */ /* 0x000e2200000e0000 */
[C---:B------:R-:W-:Y:S02]  /*b4c0*/  ISETP.LT.OR P4, PT, R14.reuse, 0x92, P4 ;  /* 0x000000920e00780c */ /* 0x040fe40002781670 */
[----:B------:R-:W-:Y:S02]  /*b4d0*/  ISETP.GT.AND P1, PT, R15, 0x1, !P1 ;  /* 0x000000010f00780c */ /* 0x000fe40004f24270 */
[C---:B------:R-:W-:Y:S02]  /*b4e0*/  ISETP.LT.OR P5, PT, R14.reuse, 0x99, P5 ;  /* 0x000000990e00780c */ /* 0x040fe40002fa1670 */
[----:B------:R-:W-:Y:S02]  /*b4f0*/  ISETP.LT.OR P1, PT, R14, 0x2, P1 ;  /* 0x000000020e00780c */ /* 0x000fe40000f21670 */
[----:B------:R-:W-:-:S02]  /*b500*/  FSEL R35, R35, -INF , !P4 ;  /* 0xff80000023237808 */ /* 0x000fc40006000000 */
[----:B------:R-:W-:Y:S02]  /*b510*/  FSEL R91, R91, -INF , !P1 ;  /* 0xff8000005b5b7808 */ /* 0x000fe40004800000 */
[----:B------:R-:W-:-:S04]  /*b520*/  LOP3.LUT P1, RZ, R16, 0x20000000, RZ, 0xc0, !PT ;  /* 0x2000000010ff7812 */ /* 0x000fc8000782c0ff */
[----:B------:R-:W-:-:S04]  /*b530*/  ISETP.GT.AND P1, PT, R15, 0x8, !P1 ;  /* 0x000000080f00780c */ /* 0x000fc80004f24270 */
        /* <DEDUP_REMOVED lines=28> */
[----:B------:R-:W-:-:S04]  /*b700*/  ISETP.GT.AND P1, PT, R15, 0x80, !P3 ;  /* 0x000000800f00780c */ /* 0x000fc80005f24270 */
[----:B------:R-:W-:-:S04]  /*b710*/  ISETP.LT.OR P1, PT, R14, 0x81, P1 ;  /* 0x000000810e00780c */ /* 0x000fc80000f21670 */
[----:B------:R-:W-:Y:S02]  /*b720*/  FSEL R26, R26, -INF , !P1 ;  /* 0xff8000001a1a7808 */ /* 0x000fe40004800000 */
[----:B------:R-:W-:Y:S02]  /*b730*/  ISETP.GT.AND P1, PT, R15, 0x81, !P2 ;  /* 0x000000810f00780c */ /* 0x000fe40005724270 */
[----:B------:R-:W-:Y:S02]  /*b740*/  LOP3.LUT P2, RZ, R16, 0x400000, RZ, 0xc0, !PT ;  /* 0x0040000010ff7812 */ /* 0x000fe4000784c0ff */
[----:B------:R-:W-:-:S04]  /*b750*/  ISETP.LT.OR P1, PT, R14, 0x82, P1 ;  /* 0x000000820e00780c */ /* 0x000fc80000f21670 */
[----:B------:R-:W-:Y:S02]  /*b760*/  FSEL R27, R27, -INF , !P1 ;  /* 0xff8000001b1b7808 */ /* 0x000fe40004800000 */
[----:B------:R-:W-:Y:S02]  /*b770*/  ISETP.GT.AND P1, PT, R15, 0x88, !P6 ;  /* 0x000000880f00780c */ /* 0x000fe40007724270 */
[----:B------:R-:W-:Y:S02]  /*b780*/  LOP3.LUT P6, RZ, R16, 0x4000000, RZ, 0xc0, !PT ;  /* 0x0400000010ff7812 */ /* 0x000fe400078cc0ff */
[----:B------:R-:W-:-:S04]  /*b790*/  ISETP.LT.OR P1, PT, R14, 0x89, P1 ;  /* 0x000000890e00780c */ /* 0x000fc80000f21670 */
[----:B------:R-:W-:Y:S02]  /*b7a0*/  FSEL R30, R30, -INF , !P1 ;  /* 0xff8000001e1e7808 */ /* 0x000fe40004800000 */
[----:B------:R-:W-:-:S04]  /*b7b0*/  FSETP.NEU.FTZ.AND P1, PT, R3, -INF , PT ;  /* 0xff8000000300780b */ /* 0x000fc80003f3d000 */
[----:B------:R-:W-:Y:S02]  /*b7c0*/  FSEL R8, R8, RZ, P1 ;  /* 0x000000ff08087208 */ /* 0x000fe40000800000 */
[----:B------:R-:W-:Y:S02]  /*b7d0*/  ISETP.GT.AND P1, PT, R15, 0x89, !P6 ;  /* 0x000000890f00780c */ /* 0x000fe40007724270 */
[----:B------:R-:W-:Y:S01]  /*b7e0*/  LOP3.LUT P6, RZ, R16, 0x8000000, RZ, 0xc0, !PT ;  /* 0x0800000010ff7812 */ /* 0x000fe200078cc0ff */
[----:B------:R-:W-:-:S01]  /*b7f0*/  FFMA.FTZ R20, R2, R107, -R8 ;  /* 0x0000006b02147223 */ /* 0x000fc20000010808 */
[----:B------:R-:W-:Y:S01]  /*b800*/  FMNMX.FTZ R107, R90, R91, !PT ;  /* 0x0000005b5a6b7209 */ /* 0x000fe20007810000 */
[----:B------:R-:W-:-:S01]  /*b810*/  FFMA.FTZ R24, R2, R109, -R8 ;  /* 0x0000006d02187223 */ /* 0x000fc20000010808 */
[----:B------:R-:W-:Y:S01]  /*b820*/  ISETP.LT.OR P1, PT, R14, 0x8a, P1 ;  /* 0x0000008a0e00780c */ /* 0x000fe20000f21670 */
[----:B------:R-:W-:-:S01]  /*b830*/  FFMA.FTZ R28, R2, R111, -R8 ;  /* 0x0000006f021c7223 */ /* 0x000fc20000010808 */
[----:B------:R-:W-:Y:S01]  /*b840*/  FMNMX.FTZ R0, R94, R107, !PT ;  /* 0x0000006b5e007209 */ /* 0x000fe20007810000 */
[----:B------:R-:W-:-:S01]  /*b850*/  FFMA.FTZ R12, R2, R88, -R8 ;  /* 0x00000058020c7223 */ /* 0x000fc20000010808 */
[----:B------:R-:W-:Y:S01]  /*b860*/  FSEL R31, R31, -INF , !P1 ;  /* 0xff8000001f1f7808 */ /* 0x000fe20004800000 */
[----:B------:R-:W-:-:S01]  /*b870*/  FFMA.FTZ R89, R2, R89, -R8 ;  /* 0x0000005902597223 */ /* 0x000fc20000010808 */
[----:B------:R-:W-:Y:S01]  /*b880*/  FMNMX.FTZ R107, R95, R0, !PT ;  /* 0x000000005f6b7209 */ /* 0x000fe20007810000 */
[----:B------:R-:W-:-:S01]  /*b890*/  FFMA.FTZ R93, R2, R93, -R8 ;  /* 0x0000005d025d7223 */ /* 0x000fc20000010808 */
[----:B------:R-:W-:Y:S01]  /*b8a0*/  ISETP.GT.AND P1, PT, R15, 0x90, !P2 ;  /* 0x000000900f00780c */ /* 0x000fe20005724270 */
[----:B------:R-:W-:Y:S01]  /*b8b0*/  MUFU.EX2 R12, R12 ;  /* 0x0000000c000c7308 */ /* 0x000fe20000000800 */
[----:B------:R-:W-:Y:S01]  /*b8c0*/  FMNMX.FTZ R0, R98, R107, !PT ;  /* 0x0000006b62007209 */ /* 0x000fe20007810000 */
[--C-:B------:R-:W-:Y:S01]  /*b8d0*/  FFMA.FTZ R97, R2, R97, -R8.reuse ;  /* 0x0000006102617223 */ /* 0x100fe20000010808 */
[----:B------:R-:W-:Y:S01]  /*b8e0*/  ISETP.LT.OR P1, PT, R14, 0x91, P1 ;  /* 0x000000910e00780c */ /* 0x000fe20000f21670 */
[C-C-:B------:R-:W-:Y:S01]  /*b8f0*/  FFMA.FTZ R101, R2.reuse, R101, -R8.reuse ;  /* 0x0000006502657223 */ /* 0x140fe20000010808 */
[----:B------:R-:W-:Y:S01]  /*b900*/  FMNMX.FTZ R107, R99, R0, !PT ;  /* 0x00000000636b7209 */ /* 0x000fe20007810000 */
[--C-:B------:R-:W-:Y:S01]  /*b910*/  FFMA.FTZ R32, R2, R113, -R8.reuse ;  /* 0x0000007102207223 */ /* 0x100fe20000010808 */
[----:B------:R-:W-:Y:S01]  /*b920*/  ISETP.GT.AND P2, PT, R15, 0x99, !P6 ;  /* 0x000000990f00780c */ /* 0x000fe20007744270 */
[----:B------:R-:W-:Y:S01]  /*b930*/  MUFU.EX2 R89, R89 ;  /* 0x0000005900597308 */ /* 0x000fe20000000800 */
[----:B------:R-:W-:Y:S01]  /*b940*/  FMNMX.FTZ R0, R102, R107, !PT ;  /* 0x0000006b66007209 */ /* 0x000fe20007810000 */
[--C-:B------:R-:W-:Y:S01]  /*b950*/  FFMA.FTZ R73, R2, R73, -R8.reuse ;  /* 0x0000004902497223 */ /* 0x100fe20000010808 */
[----:B------:R-:W-:Y:S01]  /*b960*/  FSEL R15, R34, -INF , !P1 ;  /* 0xff800000220f7808 */ /* 0x000fe20004800000 */
[C-C-:B------:R-:W-:Y:S01]  /*b970*/  FFMA.FTZ R36, R2.reuse, R115, -R8.reuse ;  /* 0x0000007302247223 */ /* 0x140fe20000010808 */
[----:B------:R-:W-:Y:S01]  /*b980*/  FMNMX.FTZ R0, R103, R0, !PT ;  /* 0x0000000067007209 */ /* 0x000fe20007810000 */
[--C-:B------:R-:W-:Y:S01]  /*b990*/  FFMA.FTZ R77, R2, R77, -R8.reuse ;  /* 0x0000004d024d7223 */ /* 0x100fe20000010808 */
[----:B------:R-:W-:Y:S01]  /*b9a0*/  ISETP.LT.OR P2, PT, R14, 0x9a, P2 ;  /* 0x0000009a0e00780c */ /* 0x000fe20001741670 */
[----:B------:R-:W-:Y:S01]  /*b9b0*/  MUFU.EX2 R20, R20 ;  /* 0x0000001400147308 */ /* 0x000fe20000000800 */
[----:B------:R-:W-:Y:S01]  /*b9c0*/  FMNMX.FTZ R0, R13, R0, !PT ;  /* 0x000000000d007209 */ /* 0x000fe20007810000 */
[C-C-:B------:R-:W-:Y:S01]  /*b9d0*/  FFMA.FTZ R40, R2.reuse, R117, -R8.reuse ;  /* 0x0000007502287223 */ /* 0x140fe20000010808 */
[----:B------:R-:W-:Y:S01]  /*b9e0*/  FSEL R39, R39, -INF , !P2 ;  /* 0xff80000027277808 */ /* 0x000fe20005000000 */
        /* <DEDUP_REMOVED lines=30> */
[----:B------:R-:W-:Y:S01]  /*bbd0*/  FFMA.FTZ R33, R2, R33, -R8 ;  /* 0x0000002102217223 */ /* 0x000fe20000010808 */
[----:B------:R-:W0:Y:S01]  /*bbe0*/  MUFU.EX2 R93, R93 ;  /* 0x0000005d005d7308 */ /* 0x000e220000000800 */
[----:B------:R-:W-:-:S02]  /*bbf0*/  ISETP.NE.AND P6, PT, R110, 0x1, PT ;  /* 0x000000016e00780c */ /* 0x000fc40003fc5270 */
        /* <DEDUP_REMOVED lines=30> */
[----:B------:R-:W-:-:S01]  /*bde0*/  FFMA.FTZ R107, R2, R41, -R8 ;  /* 0x00000029026b7223 */ /* 0x000fc20000010808 */
[----:B------:R-:W-:Y:S01]  /*bdf0*/  FSEL R41, R38, -INF , !P5 ;  /* 0xff80000026297808 */ /* 0x000fe20006800000 */
[----:B------:R-:W-:-:S01]  /*be00*/  FFMA.FTZ R38, R2, R133, -R8 ;  /* 0x0000008502267223 */ /* 0x000fc20000010808 */
[----:B------:R-:W-:Y:S01]  /*be10*/  FMNMX.FTZ R0, R31, R0, !PT ;  /* 0x000000001f007209 */ /* 0x000fe20007810000 */
[----:B------:R-:W-:Y:S03]  /*be20*/  MUFU.EX2 R40, R40 ;  /* 0x0000002800287308 */ /* 0x000fe60000000800 */
[----:B------:R-:W-:Y:S02]  /*be30*/  FMNMX.FTZ R0, R15, R0, !PT ;  /* 0x000000000f007209 */ /* 0x000fe40007810000 */
[----:B0-----:R-:W-:-:S02]  /*be40*/  F2FP.SATFINITE.E4M3.F32.PACK_AB_MERGE_C R148, R77, R36, RZ ;  /* 0x000000244d94723e */ /* 0x001fc400048070ff */
[----:B------:R-:W-:Y:S01]  /*be50*/  FMNMX.FTZ R0, R35, R0, !PT ;  /* 0x0000000023007209 */ /* 0x000fe20007810000 */
[----:B------:R-:W-:Y:S01]  /*be60*/  MUFU.EX2 R81, R81 ;  /* 0x0000005100517308 */ /* 0x000fe20000000800 */
[----:B------:R-:W-:Y:S02]  /*be70*/  F2FP.SATFINITE.E4M3.F32.PACK_AB_MERGE_C R148, R73, R32, R148 ;  /* 0x000000204994723e */ /* 0x000fe40004807094 */
[----:B------:R-:W-:-:S04]  /*be80*/  FMNMX.FTZ R0, R41, R0, !PT ;  /* 0x0000000029007209 */ /* 0x000fc80007810000 */
[----:B------:R-:W-:Y:S01]  /*be90*/  FMNMX.FTZ R0, R39, R0, !PT ;  /* 0x0000000027007209 */ /* 0x000fe20007810000 */
[----:B------:R-:W-:Y:S04]  /*bea0*/  MUFU.EX2 R44, R44 ;  /* 0x0000002c002c7308 */ /* 0x000fe80000000800 */
[----:B------:R-:W0:Y:S04]  /*beb0*/  SHFL.BFLY PT, R109, R0, 0x2, 0x1f ;  /* 0x0c401f00006d7f89 */ /* 0x000e2800000e0000 */
[----:B------:R-:W1:Y:S08]  /*bec0*/  MUFU.EX2 R85, R85 ;  /* 0x0000005500557308 */ /* 0x000e700000000800 */
[----:B------:R-:W-:Y:S08]  /*bed0*/  MUFU.EX2 R48, R48 ;  /* 0x0000003000307308 */ /* 0x000ff00000000800 */
[----:B------:R-:W-:Y:S01]  /*bee0*/  MUFU.EX2 R57, R57 ;  /* 0x0000003900397308 */ /* 0x000fe20000000800 */
[----:B-1----:R-:W-:-:S02]  /*bef0*/  F2FP.SATFINITE.E4M3.F32.PACK_AB_MERGE_C R150, R85, R44, RZ ;  /* 0x0000002c5596723e */ /* 0x002fc400048070ff */
[----:B0-----:R-:W-:Y:S01]  /*bf00*/  FMNMX.FTZ R68, R0, R109, !PT ;  /* 0x0000006d00447209 */ /* 0x001fe20007810000 */
[----:B------:R-:W-:-:S01]  /*bf10*/  FFMA.FTZ R109, R2, R143, -R8 ;  /* 0x0000008f026d7223 */ /* 0x000fc20000010808 */
[----:B------:R-:W-:Y:S01]  /*bf20*/  FFMA.FTZ R8, R2, R37, -R8 ;  /* 0x0000002502087223 */ /* 0x000fe20000010808 */
[----:B------:R-:W-:Y:S02]  /*bf30*/  F2FP.SATFINITE.E4M3.F32.PACK_AB_MERGE_C R150, R81, R40, R150 ;  /* 0x000000285196723e */ /* 0x000fe40004807096 */
[----:B------:R-:W-:Y:S01]  /*bf40*/  MUFU.EX2 R52, R52 ;  /* 0x0000003400347308 */ /* 0x000fe20000000800 */
[----:B------:R-:W0:Y:S07]  /*bf50*/  SHFL.BFLY PT, R111, R68, 0x1, 0x1f ;  /* 0x0c201f00446f7f89 */ /* 0x000e2e00000e0000 */
[----:B------:R-:W1:Y:S08]  /*bf60*/  MUFU.EX2 R61, R61 ;  /* 0x0000003d003d7308 */ /* 0x000e700000000800 */
[----:B------:R-:W-:Y:S08]  /*bf70*/  MUFU.EX2 R58, R58 ;  /* 0x0000003a003a7308 */ /* 0x000ff00000000800 */
[----:B------:R-:W-:Y:S01]  /*bf80*/  MUFU.EX2 R69, R69 ;  /* 0x0000004500457308 */ /* 0x000fe20000000800 */
[----:B0-----:R-:W-:-:S02]  /*bf90*/  FMNMX.FTZ R0, R68, R111, !PT ;  /* 0x0000006f44007209 */ /* 0x001fc40007810000 */
[----:B-1----:R-:W-:Y:S02]  /*bfa0*/  F2FP.SATFINITE.E4M3.F32.PACK_AB_MERGE_C R144, R61, R52, RZ ;  /* 0x000000343d90723e */ /* 0x002fe400048070ff */
[----:B------:R-:W-:Y:S01]  /*bfb0*/  FSETP.NEU.FTZ.AND P1, PT, R0, -INF , PT ;  /* 0xff8000000000780b */ /* 0x000fe20003f3d000 */
[----:B------:R-:W-:Y:S01]  /*bfc0*/  FFMA.FTZ R68, R2, R0, -8 ;  /* 0xc100000002447423 */ /* 0x000fe20000010000 */
[----:B------:R-:W-:Y:S01]  /*bfd0*/  F2FP.SATFINITE.E4M3.F32.PACK_AB_MERGE_C R144, R57, R48, R144 ;  /* 0x000000303990723e */ /* 0x000fe20004807090 */
[----:B------:R-:W-:Y:S03]  /*bfe0*/  MUFU.EX2 R56, R56 ;  /* 0x0000003800387308 */ /* 0x000fe60000000800 */
[----:B------:R-:W-:-:S05]  /*bff0*/  FSEL R37, R68, RZ, P1 ;  /* 0x000000ff44257208 */ /* 0x000fca0000800000 */
        /* <DEDUP_REMOVED lines=52> */
[----:B------:R-:W-:Y:S01]  /*c340*/  FFMA.FTZ R41, R2, R41, -R37 ;  /* 0x0000002902297223 */ /* 0x000fe20000010825 */
[----:B------:R-:W-:Y:S01]  /*c350*/  F2FP.SATFINITE.E4M3.F32.PACK_AB_MERGE_C R70, R95, R70, RZ ;  /* 0x000000465f46723e */ /* 0x000fe200048070ff */
[----:B------:R-:W2:Y:S01]  /*c360*/  MUFU.EX2 R74, R74 ;  /* 0x0000004a004a7308 */ /* 0x000ea20000000800 */
[----:B0-----:R-:W-:-:S02]  /*c370*/  FADD.FTZ R92, R72, R71 ;  /* 0x00000047485c7221 */ /* 0x001fc40000010000 */
[----:B------:R-:W-:-:S05]  /*c380*/  F2FP.SATFINITE.E4M3.F32.PACK_AB_MERGE_C R153, R91, R68, R70 ;  /* 0x000000445b99723e */ /* 0x000fca0004807046 */
        /* <DEDUP_REMOVED lines=23> */
[----:B------:R-:W-:Y:S01]  /*c500*/  FADD.FTZ R61, R61, R52 ;  /* 0x000000343d3d7221 */ /* 0x000fe20000010000 */
[----:B------:R-:W-:-:S03]  /*c510*/  FFMA.FTZ R12, R2, R50, -R37 ;  /* 0x00000032020c7223 */ /* 0x000fc60000010825 */
[----:B------:R-:W-:Y:S02]  /*c520*/  FADD.FTZ R32, R56, R61 ;  /* 0x0000003d38207221 */ /* 0x000fe40000010000 */
        /* <DEDUP_REMOVED lines=10> */
[----:B------:R-:W-:-:S06]  /*c5d0*/  FFMA.FTZ R24, R2, R54, -R37 ;  /* 0x0000003602187223 */ /* 0x000fcc0000010825 */
[----:B------:R-:W1:Y:S01]  /*c5e0*/  MUFU.EX2 R65, R65 ;  /* 0x0000004100417308 */ /* 0x000e620000000800 */
[----:B--2---:R-:W-:-:S01]  /*c5f0*/  FADD.FTZ R28, R82, R57 ;  /* 0x00000039521c7221 */ /* 0x004fc20000010000 */
[----:B------:R-:W-:-:S04]  /*c600*/  F2FP.SATFINITE.E4M3.F32.PACK_AB_MERGE_C R79, R82, R79, RZ ;  /* 0x0000004f524f723e */ /* 0x000fc800048070ff */
[----:B------:R-:W-:Y:S02]  /*c610*/  F2FP.SATFINITE.E4M3.F32.PACK_AB_MERGE_C R151, R80, R75, R79 ;  /* 0x0000004b5097723e */ /* 0x000fe4000480704f */
[----:B------:R-:W2:Y:S01]  /*c620*/  MUFU.EX2 R84, R84 ;  /* 0x0000005400547308 */ /* 0x000ea20000000800 */
[----:B0-----:R-:W-:-:S01]  /*c630*/  FADD.FTZ R57, R83, R28 ;  /* 0x0000001c53397221 */ /* 0x001fc20000010000 */
[C-C-:B------:R-:W-:Y:S01]  /*c640*/  FFMA.FTZ R28, R2.reuse, R26, -R37.reuse ;  /* 0x0000001a021c7223 */ /* 0x140fe20000010825 */
[----:B------:R-:W-:-:S01]  /*c650*/  FFMA.FTZ R26, R2, R27, -R37 ;  /* 0x0000001b021a7223 */ /* 0x000fc20000010825 */
[C-C-:B------:R-:W-:Y:S01]  /*c660*/  FFMA.FTZ R27, R2.reuse, R15, -R37.reuse ;  /* 0x0000000f021b7223 */ /* 0x140fe20000010825 */
[----:B------:R-:W-:-:S03]  /*c670*/  FFMA.FTZ R37, R2, R39, -R37 ;  /* 0x0000002702257223 */ /* 0x000fc60000010825 */
[----:B------:R-:W0:Y:S01]  /*c680*/  MUFU.EX2 R59, R59 ;  /* 0x0000003b003b7308 */ /* 0x000e220000000800 */
[C---:B-1----:R-:W-:Y:S01]  /*c690*/  F2FP.SATFINITE.E4M3.F32.PACK_AB_MERGE_C R146, R65.reuse, R56, R146 ;  /* 0x000000384192723e */ /* 0x042fe20004807092 */
        /* <DEDUP_REMOVED lines=8> */
[----:B-1----:R-:W-:-:S01]  /*c720*/  FADD.FTZ R32, R86, R57 ;  /* 0x0000003956207221 */ /* 0x002fc20000010000 */
[----:B------:R-:W-:-:S04]  /*c730*/  F2FP.SATFINITE.E4M3.F32.PACK_AB_MERGE_C R59, R86, R59, RZ ;  /* 0x0000003b563b723e */ /* 0x000fc800048070ff */
[----:B------:R-:W-:Y:S02]  /*c740*/  F2FP.SATFINITE.E4M3.F32.PACK_AB_MERGE_C R145, R84, R83, R59 ;  /* 0x000000535491723e */ /* 0x000fe4000480703b */
        /* <DEDUP_REMOVED lines=10> */
[----:B------:R-:W-:Y:S01]  /*c7f0*/  MUFU.EX2 R42, R42 ;  /* 0x0000002a002a7308 */ /* 0x000fe20000000800 */
[----:B-1----:R-:W-:Y:S01]  /*c800*/  F2FP.SATFINITE.E4M3.F32.PACK_AB_MERGE_C R140, R107, R34, R140 ;  /* 0x000000226b8c723e */ /* 0x002fe2000480708c */
[----:B------:R-:W-:-:S04]  /*c810*/  FADD.FTZ R34, R34, R69 ;  /* 0x0000004522227221 */ /* 0x000fc80000010000 */
[----:B------:R-:W-:Y:S02]  /*c820*/  FADD.FTZ R107, R107, R34 ;  /* 0x000000226b6b7221 */ /* 0x000fe40000010000 */
[----:B------:R-:W-:Y:S01]  /*c830*/  MUFU.EX2 R43, R43 ;  /* 0x0000002b002b7308 */ /* 0x000fe20000000800 */
[----:B0-----:R-:W-:-:S01]  /*c840*/  FADD.FTZ R39, R90, R39 ;  /* 0x000000275a277221 */ /* 0x001fc20000010000 */
[----:B------:R-:W-:Y:S01]  /*c850*/  FADD.FTZ R14, R14, R107 ;  /* 0x0000006b0e0e7221 */ /* 0x000fe20000010000 */
[----:B------:R-:W-:-:S03]  /*c860*/  F2FP.SATFINITE.E4M3.F32.PACK_AB_MERGE_C R67, R90, R67, RZ ;  /* 0x000000435a43723e */ /* 0x000fc600048070ff */
[----:B------:R-:W-:Y:S01]  /*c870*/  FADD.FTZ R45, R45, R14 ;  /* 0x0000000e2d2d7221 */ /* 0x000fe20000010000 */
[----:B------:R-:W-:Y:S01]  /*c880*/  F2FP.SATFINITE.E4M3.F32.PACK_AB_MERGE_C R147, R88, R63, R67 ;  /* 0x0000003f5893723e */ /* 0x000fe20004807043 */
[----:B------:R-:W-:Y:S08]  /*c890*/  MUFU.EX2 R20, R20 ;  /* 0x0000001400147308 */ /* 0x000ff00000000800 */
        /* <DEDUP_REMOVED lines=8> */
[----:B0-----:R-:W-:Y:S01]  /*c920*/  F2FP.SATFINITE.E4M3.F32.PACK_AB_MERGE_C R142, R49, R38, R142 ;  /* 0x00000026318e723e */ /* 0x001fe2000480708e */
[----:B------:R-:W-:-:S04]  /*c930*/  FADD.FTZ R38, R38, R45 ;  /* 0x0000002d26267221 */ /* 0x000fc80000010000 */
[----:B------:R-:W-:Y:S02]  /*c940*/  FADD.FTZ R49, R49, R38 ;  /* 0x0000002631317221 */ /* 0x000fe40000010000 */
[----:B------:R-:W0:Y:S01]  /*c950*/  MUFU.EX2 R51, R51 ;  /* 0x0000003300337308 */ /* 0x000e220000000800 */
[----:B--2---:R-:W-:-:S01]  /*c960*/  FADD.FTZ R28, R42, R39 ;  /* 0x000000272a1c7221 */ /* 0x004fc20000010000 */
[----:B------:R-:W-:-:S03]  /*c970*/  FADD.FTZ R60, R60, R49 ;  /* 0x000000313c3c7221 */ /* 0x000fc60000010000 */
[----:B------:R-:W-:Y:S01]  /*c980*/  FADD.FTZ R21, R43, R28 ;  /* 0x0000001c2b157221 */ /* 0x000fe20000010000 */
[----:B------:R-:W-:-:S01]  /*c990*/  FADD.FTZ R53, R53, R60 ;  /* 0x0000003c35357221 */ /* 0x000fc20000010000 */
[----:B------:R-:W2:Y:S01]  /*c9a0*/  @P6 LDC R28, c[0x0][0x44c] ;  /* 0x00011300ff1c6b82 */ /* 0x000ea20000000800 */
[----:B------:R-:W3:Y:S01]  /*c9b0*/  MUFU.EX2 R24, R24 ;  /* 0x0000001800187308 */ /* 0x000ee20000000800 */
[----:B------:R-:W-:-:S01]  /*c9c0*/  FADD.FTZ R14, R20, R21 ;  /* 0x00000015140e7221 */ /* 0x000fc20000010000 */
[----:B------:R-:W-:-:S03]  /*c9d0*/  F2FP.SATFINITE.E4M3.F32.PACK_AB_MERGE_C R21, R47, R20, RZ ;  /* 0x000000142f15723e */ /* 0x000fc600048070ff */
[----:B------:R-:W-:Y:S01]  /*c9e0*/  FADD.FTZ R47, R47, R14 ;  /* 0x0000000e2f2f7221 */ /* 0x000fe20000010000 */
[----:B------:R-:W-:Y:S02]  /*c9f0*/  F2FP.SATFINITE.E4M3.F32.PACK_AB_MERGE_C R141, R43, R42, R21 ;  /* 0x0000002a2b8d723e */ /* 0x000fe40004807015 */
[----:B------:R-:W-:Y:S01]  /*ca00*/  MUFU.EX2 R64, R64 ;  /* 0x0000004000407308 */ /* 0x000fe20000000800 */
[----:B-1----:R-:W-:-:S04]  /*ca10*/  FADD.FTZ R14, R12, R47 ;  /* 0x0000002f0c0e7221 */ /* 0x002fc80000010000 */
[----:B0-----:R-:W-:-:S03]  /*ca20*/  FADD.FTZ R13, R51, R14 ;  /* 0x0000000e330d7221 */ /* 0x001fc60000010000 */
[----:B------:R-:W0:Y:S01]  /*ca30*/  MUFU.EX2 R29, R29 ;  /* 0x0000001d001d7308 */ /* 0x000e220000000800 */
[----:B---3--:R-:W-:-:S01]  /*ca40*/  FADD.FTZ R20, R24, R13 ;  /* 0x0000000d18147221 */ /* 0x008fc20000010000 */
[----:B--2---:R-:W-:-:S06]  /*ca50*/  @P6 IMAD.HI.U32 R28, R108, R28, RZ ;  /* 0x0000001c6c1c6227 */ /* 0x004fcc00078e00ff */
[----:B------:R-:W1:Y:S08]  /*ca60*/  MUFU.EX2 R55, R55 ;  /* 0x0000003700377308 */ /* 0x000e700000000800 */
[----:B------:R-:W-:Y:S01]  /*ca70*/  MUFU.EX2 R62, R62 ;  /* 0x0000003e003e7308 */ /* 0x000fe20000000800 */
[----:B0-----:R-:W-:-:S07]  /*ca80*/  F2FP.SATFINITE.E4M3.F32.PACK_AB_MERGE_C R13, R29, R64, RZ ;  /* 0x000000401d0d723e */ /* 0x001fce00048070ff */
[----:B------:R-:W0:Y:S01]  /*ca90*/  MUFU.EX2 R25, R25 ;  /* 0x0000001900197308 */ /* 0x000e220000000800 */
[----:B-1----:R-:W-:-:S01]  /*caa0*/  FADD.FTZ R20, R55, R20 ;  /* 0x0000001437147221 */ /* 0x002fc20000010000 */
[----:B------:R-:W-:-:S04]  /*cab0*/  F2FP.SATFINITE.E4M3.F32.PACK_AB_MERGE_C R24, R55, R24, RZ ;  /* 0x000000183718723e */ /* 0x000fc800048070ff */
[----:B------:R-:W-:Y:S02]  /*cac0*/  F2FP.SATFINITE.E4M3.F32.PACK_AB_MERGE_C R143, R51, R12, R24 ;  /* 0x0000000c338f723e */ /* 0x000fe40004807018 */
[----:B------:R-:W1:Y:S08]  /*cad0*/  MUFU.EX2 R26, R26 ;  /* 0x0000001a001a7308 */ /* 0x000e700000000800 */
[----:B------:R-:W2:Y:S01]  /*cae0*/  MUFU.EX2 R30, R30 ;  /* 0x0000001e001e7308 */ /* 0x000ea20000000800 */
[----:B0-----:R-:W-:Y:S01]  /*caf0*/  F2FP.SATFINITE.E4M3.F32.PACK_AB_MERGE_C R136, R25, R62, R13 ;  /* 0x0000003e1988723e */ /* 0x001fe2000480700d */
[----:B------:R-:W-:Y:S01]  /*cb00*/  FADD.FTZ R62, R62, R53 ;  /* 0x000000353e3e7221 */ /* 0x000fe20000010000 */
[----:B------:R-:W-:-:S03]  /*cb10*/  FADD.FTZ R13, R15, R20 ;  /* 0x000000140f0d7221 */ /* 0x000fc60000010000 */
[----:B------:R-:W-:Y:S02]  /*cb20*/  FADD.FTZ R25, R25, R62 ;  /* 0x0000003e19197221 */ /* 0x000fe40000010000 */
[----:B------:R-:W-:Y:S01]  /*cb30*/  MUFU.EX2 R33, R33 ;  /* 0x0000002100217308 */ /* 0x000fe20000000800 */
[----:B-1----:R-:W-:-:S01]  /*cb40*/  FADD.FTZ R13, R26, R13 ;  /* 0x0000000d1a0d7221 */ /* 0x002fc20000010000 */
[----:B------:R-:W-:-:S04]  /*cb50*/  FADD.FTZ R64, R64, R25 ;  /* 0x0000001940407221 */ /* 0x000fc80000010000 */
[----:B------:R-:W-:Y:S02]  /*cb60*/  FADD.FTZ R29, R29, R64 ;  /* 0x000000401d1d7221 */ /* 0x000fe40000010000 */
[----:B------:R-:W0:Y:S01]  /*cb70*/  MUFU.EX2 R8, R8 ;  /* 0x0000000800087308 */ /* 0x000e220000000800 */
[----:B--2---:R-:W-:-:S07]  /*cb80*/  FADD.FTZ R12, R30, R13 ;  /* 0x0000000d1e0c7221 */ /* 0x004fce0000010000 */
[----:B------:R-:W-:Y:S08]  /*cb90*/  MUFU.EX2 R66, R66 ;  /* 0x0000004200427308 */ /* 0x000ff00000000800 */
[----:B------:R-:W1:Y:S01]  /*cba0*/  MUFU.EX2 R109, R109 ;  /* 0x0000006d006d7308 */ /* 0x000e620000000800 */
[----:B0-----:R-:W-:-:S07]  /*cbb0*/  F2FP.SATFINITE.E4M3.F32.PACK_AB_MERGE_C R13, R8, R33, RZ ;  /* 0x00000021080d723e */ /* 0x001fce00048070ff */
[----:B------:R-:W0:Y:S08]  /*cbc0*/  MUFU.EX2 R31, R31 ;  /* 0x0000001f001f7308 */ /* 0x000e300000000800 */
[----:B------:R-:W2:Y:S01]  /*cbd0*/  MUFU.EX2 R27, R27 ;  /* 0x0000001b001b7308 */ /* 0x000ea20000000800 */
[----:B-1----:R-:W-:Y:S01]  /*cbe0*/  F2FP.SATFINITE.E4M3.F32.PACK_AB_MERGE_C R138, R109, R66, R13 ;  /* 0x000000426d8a723e */ /* 0x002fe2000480700d */
[----:B------:R-:W-:-:S04]  /*cbf0*/  FADD.FTZ R66, R66, R29 ;  /* 0x0000001d42427221 */ /* 0x000fc80000010000 */
[----:B------:R-:W-:Y:S02]  /*cc00*/  FADD.FTZ R66, R109, R66 ;  /* 0x000000426d427221 */ /* 0x000fe40000010000 */
[----:B------:R1:W3:Y:S01]  /*cc10*/  MUFU.EX2 R14, R35 ;  /* 0x00000023000e7308 */ /* 0x0002e20000000800 */
[----:B0-----:R-:W-:-:S01]  /*cc20*/  FADD.FTZ R12, R31, R12 ;  /* 0x0000000c1f0c7221 */ /* 0x001fc20000010000 */
[----:B------:R-:W-:Y:S01]  /*cc30*/  FADD.FTZ R33, R33, R66 ;  /* 0x0000004221217221 */ /* 0x000fe20000010000 */
[----:B------:R-:W-:-:S04]  /*cc40*/  F2FP.SATFINITE.E4M3.F32.PACK_AB_MERGE_C R30, R31, R30, RZ ;  /* 0x0000001e1f1e723e */ /* 0x000fc800048070ff */
[----:B------:R-:W-:Y:S01]  /*cc50*/  F2FP.SATFINITE.E4M3.F32.PACK_AB_MERGE_C R137, R26, R15, R30 ;  /* 0x0000000f1a89723e */ /* 0x000fe2000480701e */
[----:B------:R-:W0:Y:S01]  /*cc60*/  MUFU.EX2 R41, R41 ;  /* 0x0000002900297308 */ /* 0x000e220000000800 */
[----:B-1----:R-:W1:Y:S01]  /*cc70*/  @P6 LDC R35, c[0x0][0x450] ;  /* 0x00011400ff236b82 */ /* 0x002e620000000800 */
[----:B--2---:R-:W-:-:S01]  /*cc80*/  FADD.FTZ R13, R27, R12 ;  /* 0x0000000c1b0d7221 */ /* 0x004fc20000010000 */
[----:B------:R-:W-:-:S05]  /*cc90*/  IMAD.MOV.U32 R15, RZ, RZ, R108 ;  /* 0x000000ffff0f7224 */ /* 0x000fca00078e006c */
[----:B------:R-:W2:Y:S01]  /*cca0*/  MUFU.EX2 R20, R37 ;  /* 0x0000002500147308 */ /* 0x000ea20000000800 */
[----:B---3--:R-:W-:-:S04]  /*ccb0*/  FADD.FTZ R12, R14, R13 ;  /* 0x0000000d0e0c7221 */ /* 0x008fc80000010000 */
[----:B0-----:R-:W-:Y:S01]  /*ccc0*/  FADD.FTZ R21, R41, R12 ;  /* 0x0000000c29157221 */ /* 0x001fe20000010000 */
[----:B------:R-:W-:-:S01]  /*ccd0*/  FADD.FTZ R12, R8, R33 ;  /* 0x00000021080c7221 */ /* 0x000fc20000010000 */
[----:B------:R-:W-:-:S04]  /*cce0*/  VIADD R8, R105, 0xfffffffe ;  /* 0xfffffffe69087836 */ /* 0x000fc80000000000 */
[----:B------:R0:W-:Y:S01]  /*ccf0*/  STL [R1], R12 ;  /* 0x0000000c01007387 */ /* 0x0001e20000100800 */
[----:B-1----:R-:W-:Y:S01]  /*cd00*/  @P6 SHF.R.U32.HI R15, RZ, R35, R28 ;  /* 0x00000023ff0f6219 */ /* 0x002fe2000001161c */
[C---:B--2---:R-:W-:Y:S01]  /*cd10*/  FADD.FTZ R21, R20.reuse, R21 ;  /* 0x0000001514157221 */ /* 0x044fe20000010000 */
[----:B------:R-:W-:Y:S02]  /*cd20*/  ISETP.GE.AND P6, PT, R11, 0x1, PT ;  /* 0x000000010b00780c */ /* 0x000fe40003fc6270 */
[----:B------:R-:W-:-:S04]  /*cd30*/  F2FP.SATFINITE.E4M3.F32.PACK_AB_MERGE_C R13, R20, R41, RZ ;  /* 0x00000029140d723e */ /* 0x000fc800048070ff */
[----:B------:R-:W-:Y:S01]  /*cd40*/  F2FP.SATFINITE.E4M3.F32.PACK_AB_MERGE_C R139, R14, R27, R13 ;  /* 0x0000001b0e8b723e */ /* 0x000fe2000480700d */
[----:B------:R-:W-:-:S04]  /*cd50*/  IMAD.IADD R13, R104, 0x1, R15 ;  /* 0x00000001680d7824 */ /* 0x000fc800078e020f */
[----:B------:R-:W-:Y:S02]  /*cd60*/  IMAD.IADD R10, R13, 0x1, R10 ;  /* 0x000000010d0a7824 */ /* 0x000fe400078e020a */
[----:B0-----:R-:W-:Y:S05]  /*cd70*/  @!P6 BRA `(.L_x_15015) ;  /* 0x000000000048e947 */ /* 0x001fea0003800000 */
        /* <DEDUP_REMOVED lines=11> */
.L_x_15017:
[----:B------:R-:W-:-:S13]  /*ce30*/  ISETP.NE.AND P1, PT, R11, 0x1, PT ;  /* 0x000000010b00780c */ /* 0x000fda0003f25270 */
[----:B------:R-:W0:Y:S02]  /*ce40*/  @P1 LDC.64 R14, c[0x0][0x9e8] ;  /* 0x00027a00ff0e1b82 */ /* 0x000e240000000a00 */
[----:B0-----:R-:W-:-:S05]  /*ce50*/  @P1 IMAD.HI.U32 R14, R12, R14, RZ ;  /* 0x0000000e0c0e1227 */ /* 0x001fca00078e00ff */
[----:B------:R-:W-:-:S07]  /*ce60*/  @P1 SHF.R.U32.HI R12, RZ, R15, R14 ;  /* 0x0000000fff0c1219 */ /* 0x000fce000001160e */
.L_x_15018:
[----:B------:R-:W-:Y:S05]  /*ce70*/  BSYNC B0 ;  /* 0x0000000000007941 */ /* 0x000fea0003800000 */
.L_x_15016:
[----:B------:R-:W-:-:S05]  /*ce80*/  IMAD R11, R12, R11, R11 ;  /* 0x0000000b0c0b7224 */ /* 0x000fca00078e020b */
[----:B------:R-:W-:-:S07]  /*ce90*/  VIMNMX R10, R10, R11, PT ;  /* 0x0000000b0a0a7248 */ /* 0x000fce0003fe0100 */
.L_x_15015:
[----:B------:R-:W2:Y:S01]  /*cea0*/  LDL R12, [R1+0x40] ;  /* 0x00004000010c7983 */ /* 0x000ea20000100800 */
[----:B------:R-:W-:Y:S01]  /*ceb0*/  IMAD.HI R10, R10, 0x66666667, RZ ;  /* 0x666666670a0a7827 */ /* 0x000fe200078e02ff */
[----:B------:R-:W-:Y:S01]  /*cec0*/  ULDC UR37, c[0x0][0x9e4] ;  /* 0x0002790000257ab9 */ /* 0x000fe20000000800 */
[----:B------:R-:W-:Y:S01]  /*ced0*/  ULDC UR36, c[0x0][0x9e4] ;  /* 0x0002790000247ab9 */ /* 0x000fe20000000800 */
[----:B------:R-:W-:Y:S01]  /*cee0*/  ULDC UR38, c[0x0][0x9dc] ;  /* 0x0002770000267ab9 */ /* 0x000fe20000000800 */
[----:B------:R-:W-:Y:S01]  /*cef0*/  ULDC UR42, c[0x0][0x9dc] ;  /* 0x00027700002a7ab9 */ /* 0x000fe20000000800 */
[----:B------:R-:W-:Y:S01]  /*cf00*/  SHF.R.U32.HI R11, RZ, 0x1f, R10 ;  /* 0x0000001fff0b7819 */ /* 0x000fe2000001160a */
[----:B------:R-:W-:Y:S01]  /*cf10*/  ULDC UR43, c[0x0][0x9e0] ;  /* 0x00027800002b7ab9 */ /* 0x000fe20000000800 */
[----:B------:R-:W-:Y:S01]  /*cf20*/  ULDC UR39, c[0x0][0x9e0] ;  /* 0x0002780000277ab9 */ /* 0x000fe20000000800 */
[----:B------:R-:W-:Y:S01]  /*cf30*/  BSSY B1, `(.L_x_15019) ;  /* 0x0000457000017945 */ /* 0x000fe20003800000 */
[----:B------:R-:W-:-:S02]  /*cf40*/  LEA.HI.SX32 R11, R10, R11, 0x1a ;  /* 0x0000000b0a0b7211 */ /* 0x000fc400078fd2ff */
        /* <DEDUP_REMOVED lines=36> */
[----:B------:R-:W-:-:S07]  /*d190*/  CS2R R24, SRZ ;  /* 0x0000000000187805 */ /* 0x000fce000001ff00 */
.L_x_15042:
[----:B------:R-:W-:-:S05]  /*d1a0*/  VIADD R15, R23, 0x1 ;  /* 0x00000001170f7836 */ /* 0x000fca0000000000 */
[----:B------:R-:W-:-:S04]  /*d1b0*/  ISETP.NE.AND P1, PT, R15, 0x2, PT ;  /* 0x000000020f00780c */ /* 0x000fc80003f25270 */
[----:B------:R-:W-:Y:S02]  /*d1c0*/  SEL R9, RZ, 0x1, P1 ;  /* 0x00000001ff097807 */ /* 0x000fe40000800000 */
[----:B------:R-:W-:Y:S02]  /*d1d0*/  SEL R15, R15, RZ, P1 ;  /* 0x000000ff0f0f7207 */ /* 0x000fe40000800000 */
[----:B------:R-:W-:Y:S01]  /*d1e0*/  LOP3.LUT R14, R156, R9, RZ, 0x3c, !PT ;  /* 0x000000099c0e7212 */ /* 0x000fe200078e3cff */
[----:B------:R-:W-:Y:S06]  /*d1f0*/  @!P0 BRA `(.L_x_15022) ;  /* 0x0000000000048947 */ /* 0x000fec0003800000 */
[----:B------:R-:W-:Y:S01]  /*d200*/  BPT.TRAP 0x1 ;  /* 0x000000040000795c */ /* 0x000fe20000300000 */
.L_x_15022:
[----:B------:R-:W-:Y:S01]  /*d210*/  IMAD R9, R15, 0x8, R22 ;  /* 0x000000080f097824 */ /* 0x000fe200078e0216 */
[----:B------:R-:W-:-:S04]  /*d220*/  SHF.L.U32 R10, R14, 0x1f, RZ ;  /* 0x0000001f0e0a7819 */ /* 0x000fc800000006ff */
[----:B------:R0:W1:Y:S01]  /*d230*/  SYNCS.PHASECHK.TRANS64.TRYWAIT P1, [R9+URZ+0x13230], R10 ;  /* 0x0132300a090075a7 */ /* 0x000062000802017f */
[----:B------:R-:W-:Y:S05]  /*d240*/  @!P0 BRA `(.L_x_15023) ;  /* 0x0000000000048947 */ /* 0x000fea0003800000 */
[----:B------:R-:W-:Y:S01]  /*d250*/  BPT.TRAP 0x1 ;  /* 0x000000040000795c */ /* 0x000fe20000300000 */
.L_x_15023:
[----:B------:R-:W2:Y:S01]  /*d260*/  LDL R11, [R1+0x28] ;  /* 0x00002800010b7983 */ /* 0x000ea20000100800 */
[----:B------:R-:W-:Y:S01]  /*d270*/  BSSY B2, `(.L_x_15024) ;  /* 0x0000007000027945 */ /* 0x000fe20003800000 */
[----:B--2---:R-:W-:-:S04]  /*d280*/  IMAD R20, R15, 0x280, R11 ;  /* 0x000002800f147824 */ /* 0x004fc800078e020b */
[C---:B------:R-:W-:Y:S02]  /*d290*/  VIADD R12, R20.reuse, 0x80 ;  /* 0x00000080140c7836 */ /* 0x040fe40000000000 */
[----:B------:R-:W-:Y:S01]  /*d2a0*/  VIADD R56, R20, 0x100 ;  /* 0x0000010014387836 */ /* 0x000fe20000000000 */
[----:B-1----:R-:W-:Y:S06]  /*d2b0*/  @P1 BRA `(.L_x_15025) ;  /* 0x0000000000081947 */ /* 0x002fec0003800000 */
[----:B------:R-:W1:Y:S02]  /*d2c0*/  SYNCS.PHASECHK.TRANS64.TRYWAIT P1, [R9+URZ+0x13230], R10 ;  /* 0x0132300a090075a7 */ /* 0x000e64000802017f */
[----:B-1----:R-:W-:Y:S05]  /*d2d0*/  @!P1 BRA `(.L_x_15026) ;  /* 0x0000017400849947 */ /* 0x002fea0003800000 */
.L_x_15025:
[----:B------:R-:W-:Y:S05]  /*d2e0*/  BSYNC B2 ;  /* 0x0000000000027941 */ /* 0x000fea0003800000 */
.L_x_15024:
[----:B01----:R-:W-:Y:S01]  /*d2f0*/  IMAD.MOV.U32 R10, RZ, RZ, R20 ;  /* 0x000000ffff0a7224 */ /* 0x003fe200078e0014 */
[----:B------:R-:W-:Y:S01]  /*d300*/  R2UR UR16, R4 ;  /* 0x00000000041072ca */ /* 0x000fe200000e0000 */
[----:B------:R-:W-:Y:S01]  /*d310*/  IMAD.MOV.U32 R11, RZ, RZ, -0x7fffffe0 ;  /* 0x80000020ff0b7424 */ /* 0x000fe200078e00ff */
[----:B------:R-:W-:Y:S01]  /*d320*/  R2UR UR17, R5 ;  /* 0x00000000051172ca */ /* 0x000fe200000e0000 */
[----:B------:R-:W-:Y:S01]  /*d330*/  WARPGROUP.ARRIVE ;  /* 0x00000000000079c5 */ /* 0x000fe20000000000 */
[----:B------:R-:W-:Y:S01]  /*d340*/  R2UR UR18, R10 ;  /* 0x000000000a1272ca */ /* 0x000fe200000e0000 */
[----:B------:R-:W-:Y:S01]  /*d350*/  IMAD.MOV.U32 R13, RZ, RZ, -0x7fffffe0 ;  /* 0x80000020ff0d7424 */ /* 0x000fe200078e00ff */
[----:B------:R-:W-:Y:S01]  /*d360*/  R2UR UR19, R11 ;  /* 0x000000000b1372ca */ /* 0x000fe200000e0000 */
[----:B------:R-:W-:Y:S01]  /*d370*/  IMAD.MOV.U32 R10, RZ, RZ, R56 ;  /* 0x000000ffff0a7224 */ /* 0x000fe200078e0038 */
[----:B------:R-:W-:Y:S01]  /*d380*/  R2UR UR22, R12 ;  /* 0x000000000c1672ca */ /* 0x000fe200000e0000 */
[C---:B------:R-:W-:Y:S01]  /*d390*/  VIADD R12, R20.reuse, 0x180 ;  /* 0x00000180140c7836 */ /* 0x040fe20000000000 */
[----:B------:R-:W-:Y:S01]  /*d3a0*/  R2UR UR23, R13 ;  /* 0x000000000d1772ca */ /* 0x000fe200000e0000 */
[----:B------:R-:W-:Y:S01]  /*d3b0*/  VIADD R56, R20, 0x182 ;  /* 0x0000018214387836 */ /* 0x000fe20000000000 */
        /* <DEDUP_REMOVED lines=16> */
[----:B------:R-:W-:Y:S01]  /*d4c0*/  R2UR UR7, R11 ;  /* 0x000000000b0772ca */ /* 0x000fe200000e0000 */
[----:B------:R-:W-:Y:S01]  /*d4d0*/  IMAD.MOV.U32 R11, RZ, RZ, -0x7fffffe0 ;  /* 0x80000020ff0b7424 */ /* 0x000fe200078e00ff */
[----:B------:R-:W-:Y:S02]  /*d4e0*/  R2UR UR4, R4 ;  /* 0x00000000040472ca */ /* 0x000fe400000e0000 */
[----:B------:R-:W-:-:S02]  /*d4f0*/  R2UR UR5, R5 ;  /* 0x00000000050572ca */ /* 0x000fc400000e0000 */
[----:B------:R-:W-:Y:S01]  /*d500*/  R2UR UR14, R12 ;  /* 0x000000000c0e72ca */ /* 0x000fe200000e0000 */
[----:B------:R-:W-:Y:S01]  /*d510*/  VIADD R12, R20, 0x102 ;  /* 0x00000102140c7836 */ /* 0x000fe20000000000 */
[----:B------:R-:W-:Y:S01]  /*d520*/  R2UR UR15, R13 ;  /* 0x000000000d0f72ca */ /* 0x000fe200000e0000 */
[----:B------:R-:W-:Y:S01]  /*d530*/  IMAD.MOV.U32 R13, RZ, RZ, -0x7fffffe0 ;  /* 0x80000020ff0d7424 */ /* 0x000fe200078e00ff */
[----:B------:R-:W-:Y:S02]  /*d540*/  R2UR UR12, R6 ;  /* 0x00000000060c72ca */ /* 0x000fe400000e0000 */
[----:B------:R-:W-:Y:S02]  /*d550*/  R2UR UR13, R7 ;  /* 0x00000000070d72ca */ /* 0x000fe400000e0000 */
[----:B------:R-:W-:Y:S01]  /*d560*/  R2UR UR18, R10 ;  /* 0x000000000a1272ca */ /* 0x000fe200000e0000 */
[----:B------:R-:W-:Y:S01]  /*d570*/  VIADD R10, R20, 0x202 ;  /* 0x00000202140a7836 */ /* 0x000fe20000000000 */
[----:B------:R-:W-:Y:S01]  /*d580*/  R2UR UR19, R11 ;  /* 0x000000000b1372ca */ /* 0x000fe200000e0000 */
[----:B------:R-:W-:Y:S01]  /*d590*/  IMAD.MOV.U32 R11, RZ, RZ, -0x7fffffe0 ;  /* 0x80000020ff0b7424 */ /* 0x000fe200078e00ff */
[----:B------:R-:W-:-:S02]  /*d5a0*/  R2UR UR16, R6 ;  /* 0x00000000061072ca */ /* 0x000fc400000e0000 */
        /* <DEDUP_REMOVED lines=43> */
.L_x_15027:
[----:B------:R-:W-:Y:S01]  /*d860*/  SHF.L.U32 R10, R156, 0x1f, RZ ;  /* 0x0000001f9c0a7819 */ /* 0x000fe200000006ff */
[----:B------:R-:W-:-:S04]  /*d870*/  IMAD R20, R23, 0x8, R22 ;  /* 0x0000000817147824 */ /* 0x000fc800078e0216 */
[----:B------:R0:W1:Y:S01]  /*d880*/  SYNCS.PHASECHK.TRANS64.TRYWAIT P1, [R20+URZ+0x13250], R10 ;  /* 0x0132500a140075a7 */ /* 0x000062000802017f */
[----:B------:R-:W-:Y:S05]  /*d890*/  @!P0 BRA `(.L_x_15028) ;  /* 0x0000000000048947 */ /* 0x000fea0003800000 */
[----:B------:R-:W-:Y:S01]  /*d8a0*/  BPT.TRAP 0x1 ;  /* 0x000000040000795c */ /* 0x000fe20000300000 */
.L_x_15028:
[----:B------:R-:W-:Y:S04]  /*d8b0*/  BSSY B2, `(.L_x_15029) ;  /* 0x0000004000027945 */ /* 0x000fe80003800000 */
[----:B-1----:R-:W-:Y:S05]  /*d8c0*/  @P1 BRA `(.L_x_15030) ;  /* 0x0000000000081947 */ /* 0x002fea0003800000 */
[----:B------:R-:W1:Y:S02]  /*d8d0*/  SYNCS.PHASECHK.TRANS64.TRYWAIT P1, [R20+URZ+0x13250], R10 ;  /* 0x0132500a140075a7 */ /* 0x000e64000802017f */
[----:B-1----:R-:W-:Y:S05]  /*d8e0*/  @!P1 BRA `(.L_x_15031) ;  /* 0x0000017000149947 */ /* 0x002fea0003800000 */
.L_x_15030:
[----:B------:R-:W-:Y:S05]  /*d8f0*/  BSYNC B2 ;  /* 0x0000000000027941 */ /* 0x000fea0003800000 */
.L_x_15029:
[----:B01----:R-:W-:Y:S01]  /*d900*/  VIADD R10, R22, 0x1000 ;  /* 0x00001000160a7836 */ /* 0x003fe20000000000 */
[----:B------:R-:W-:Y:S01]  /*d910*/  WARPGROUP.ARRIVE ;  /* 0x00000000000079c5 */ /* 0x000fe20000000000 */
[----:B------:R-:W-:Y:S02]  /*d920*/  IMAD.MOV.U32 R11, RZ, RZ, -0x3ffffff0 ;  /* 0xc0000010ff0b7424 */ /* 0x000fe400078e00ff */
[----:B------:R-:W-:Y:S01]  /*d930*/  IMAD.MOV.U32 R13, RZ, RZ, -0x3ffffff0 ;  /* 0xc0000010ff0d7424 */ /* 0x000fe200078e00ff */
[----:B------:R-:W-:Y:S02]  /*d940*/  SHF.R.U32.HI R10, RZ, 0x4, R10 ;  /* 0x00000004ff0a7819 */ /* 0x000fe4000001160a */
[----:B------:R-:W-:Y:S01]  /*d950*/  R2UR UR7, R11 ;  /* 0x000000000b0772ca */ /* 0x000fe200000e0000 */
[----:B------:R-:W-:Y:S01]  /*d960*/  IMAD.MOV.U32 R11, RZ, RZ, -0x3ffffff0 ;  /* 0xc0000010ff0b7424 */ /* 0x000fe200078e00ff */
[----:B------:R-:W-:-:S04]  /*d970*/  LOP3.LUT R10, R10, 0x3fff, RZ, 0xc0, !PT ;  /* 0x00003fff0a0a7812 */ /* 0x000fc800078ec0ff */
[----:B------:R-:W-:-:S05]  /*d980*/  LOP3.LUT R10, R10, 0x10000, RZ, 0xfc, !PT ;  /* 0x000100000a0a7812 */ /* 0x000fca00078efcff */
[----:B------:R-:W-:-:S04]  /*d990*/  IMAD R10, R23, 0x280, R10 ;  /* 0x00000280170a7824 */ /* 0x000fc800078e020a */
[C---:B------:R-:W-:Y:S01]  /*d9a0*/  VIADD R12, R10.reuse, 0x80 ;  /* 0x000000800a0c7836 */ /* 0x040fe20000000000 */
[----:B------:R-:W-:-:S13]  /*d9b0*/  R2UR UR6, R10 ;  /* 0x000000000a0672ca */ /* 0x000fda00000e0000 */
[----:B------:R-:W-:Y:S01]  /*d9c0*/  QGMMA.64x64x32.F32.E4M3.E4M3 R24, R152, gdesc[UR4], R24, gsb0 ;  /* 0x00e0000498187df3 */ /* 0x000fe20008000818 */
[----:B------:R-:W-:Y:S01]  /*d9d0*/  R2UR UR6, R12 ;  /* 0x000000000c0672ca */ /* 0x000fe200000e0000 */
[----:B------:R-:W-:Y:S01]  /*d9e0*/  VIADD R12, R10, 0x100 ;  /* 0x000001000a0c7836 */ /* 0x000fe20000000000 */
[----:B------:R-:W-:Y:S01]  /*d9f0*/  R2UR UR7, R13 ;  /* 0x000000000d0772ca */ /* 0x000fe200000e0000 */
[----:B------:R-:W-:Y:S01]  /*da00*/  IMAD.MOV.U32 R13, RZ, RZ, -0x3ffffff0 ;  /* 0xc0000010ff0d7424 */ /* 0x000fe200078e00ff */
[----:B------:R-:W-:Y:S02]  /*da10*/  WARPGROUP.DEPBAR.LE gsb0, 0x0 ;  /* 0x00008000000079c5 */ /* 0x000fe40000010000 */
[----:B------:R-:W-:-:S09]  /*da20*/  WARPGROUP.ARRIVE ;  /* 0x00000000000079c5 */ /* 0x000fd20000000000 */
        /* <DEDUP_REMOVED lines=22> */
.L_x_15032:
[----:B------:R-:W2:Y:S01]  /*db90*/  LDL R13, [R1+0x24] ;  /* 0x00002400010d7983 */ /* 0x000ea20000100800 */
[----:B------:R-:W0:Y:S03]  /*dba0*/  LDC R10, c[0x0][0x448] ;  /* 0x00011200ff0a7b82 */ /* 0x000e260000000800 */
[----:B------:R-:W2:Y:S04]  /*dbb0*/  LDL R12, [R1+0x38] ;  /* 0x00003800010c7983 */ /* 0x000ea80000100800 */
[----:B------:R-:W3:Y:S04]  /*dbc0*/  LDL R142, [R1+0x14] ;  /* 0x00001400018e7983 */ /* 0x000ee80000100800 */
[----:B------:R-:W4:Y:S04]  /*dbd0*/  LDL R137, [R1+0x20] ;  /* 0x0000200001897983 */ /* 0x000f280000100800 */
[----:B------:R-:W5:Y:S04]  /*dbe0*/  LDL R144, [R1+0x10] ;  /* 0x0000100001907983 */ /* 0x000f680000100800 */
[----:B------:R-:W5:Y:S01]  /*dbf0*/  LDL R143, [R1+0x8] ;  /* 0x00000800018f7983 */ /* 0x000f620000100800 */
[----:B0-----:R-:W-:-:S13]  /*dc00*/  ISETP.NE.AND P2, PT, R10, 0x1, PT ;  /* 0x000000010a00780c */ /* 0x001fda0003f45270 */
[----:B------:R-:W0:Y:S08]  /*dc10*/  @P2 LDC R11, c[0x0][0x44c] ;  /* 0x00011300ff0b2b82 */ /* 0x000e300000000800 */
[----:B------:R-:W1:Y:S01]  /*dc20*/  @P2 LDC R10, c[0x0][0x450] ;  /* 0x00011400ff0a2b82 */ /* 0x000e620000000800 */
[----:B------:R-:W-:Y:S01]  /*dc30*/  VIADD R9, R9, 0x13240 ;  /* 0x0001324009097836 */ /* 0x000fe20000000000 */
[----:B------:R-:W-:Y:S01]  /*dc40*/  LOP3.LUT P1, RZ, R17, 0x8, RZ, 0xc0, !PT ;  /* 0x0000000811ff7812 */ /* 0x000fe2000782c0ff */
[----:B--2---:R-:W-:-:S04]  /*dc50*/  IMAD.IADD R12, R12, 0x1, R13 ;  /* 0x000000010c0c7824 */ /* 0x004fc800078e020d */
[----:B0-----:R-:W-:-:S05]  /*dc60*/  @P2 IMAD.HI.U32 R11, R12, R11, RZ ;  /* 0x0000000b0c0b2227 */ /* 0x001fca00078e00ff */
[----:B-1----:R-:W-:-:S05]  /*dc70*/  @P2 SHF.R.U32.HI R12, RZ, R10, R11 ;  /* 0x0000000aff0c2219 */ /* 0x002fca000001160b */
[----:B------:R-:W0:Y:S01]  /*dc80*/  SHFL.IDX PT, R140, R12, RZ, 0x1c1f ;  /* 0x001c1fff0c8c7589 */ /* 0x000e2200000e0000 */
[----:B---3--:R-:W-:Y:S01]  /*dc90*/  PRMT R9, R142, 0x654, R9 ;  /* 0x000006548e097816 */ /* 0x008fe20000000009 */
[----:B------:R-:W-:-:S03]  /*dca0*/  IMAD R13, R8, -0xa0, RZ ;  /* 0xffffff60080d7824 */ /* 0x000fc600078e02ff */
[----:B------:R1:W-:Y:S02]  /*dcb0*/  SYNCS.ARRIVE.TRANS64.RED.A1T0 RZ, [R9+URZ], RZ ;  /* 0x000000ff09ff79a7 */ /* 0x0003e4000810043f */
[----:B----4-:R-:W-:Y:S01]  /*dcc0*/  IADD3 R136, -R137, 0x1, R13 ;  /* 0x0000000189887810 */ /* 0x010fe20007ffe10d */
[----:B-1----:R-:W-:-:S03]  /*dcd0*/  IMAD.U32 R9, RZ, RZ, UR38 ;  /* 0x00000026ff097e24 */ /* 0x002fc6000f8e00ff */
[----:B-----5:R-:W-:Y:S02]  /*dce0*/  IADD3 R136, -R143, R136, R144 ;  /* 0x000000888f887210 */ /* 0x020fe40007ffe190 */
[----:B------:R-:W-:-:S05]  /*dcf0*/  LOP3.LUT R23, RZ, R9, RZ, 0x33, !PT ;  /* 0x00000009ff177212 */ /* 0x000fca00078e33ff */
[----:B------:R-:W-:Y:S02]  /*dd00*/  IMAD.IADD R23, R23, 0x1, R136 ;  /* 0x0000000117177824 */ /* 0x000fe400078e0288 */
        /* <DEDUP_REMOVED lines=17> */
.L_x_15035:
[----:B------:R-:W-:-:S05]  /*de20*/  IMAD.U32 R141, RZ, RZ, UR37 ;  /* 0x00000025ff8d7e24 */ /* 0x000fca000f8e00ff */
[----:B------:R-:W-:-:S13]  /*de30*/  ISETP.NE.AND P1, PT, R141, 0x1, PT ;  /* 0x000000018d00780c */ /* 0x000fda0003f25270 */
[----:B------:R-:W0:Y:S02]  /*de40*/  @P1 LDC.64 R10, c[0x0][0x9e8] ;  /* 0x00027a00ff0a1b82 */ /* 0x000e240000000a00 */
[----:B0-----:R-:W-:-:S05]  /*de50*/  @P1 IMAD.HI.U32 R10, R140, R10, RZ ;  /* 0x0000000a8c0a1227 */ /* 0x001fca00078e00ff */
[----:B------:R-:W-:-:S07]  /*de60*/  @P1 SHF.R.U32.HI R140, RZ, R11, R10 ;  /* 0x0000000bff8c1219 */ /* 0x000fce000001160a */
.L_x_15036:
[----:B------:R-:W-:Y:S05]  /*de70*/  BSYNC B2 ;  /* 0x0000000000027941 */ /* 0x000fea0003800000 */
.L_x_15034:
[----:B------:R-:W-:-:S05]  /*de80*/  IMAD R140, R140, R141, R137 ;  /* 0x0000008d8c8c7224 */ /* 0x000fca00078e0289 */
[----:B------:R-:W-:Y:S02]  /*de90*/  VIMNMX R139, R139, R140, !PT ;  /* 0x0000008c8b8b7248 */ /* 0x000fe40007fe0100 */
[----:B------:R-:W-:-:S07]  /*dea0*/  VIADDMNMX R138, R140, R141, R138, PT ;  /* 0x0000008d8c8a7246 */ /* 0x000fce000380018a */
.L_x_15033:
[C---:B------:R-:W-:Y:S01]  /*deb0*/  ISETP.GE.AND P2, PT, R13.reuse, 0x2, PT ;  /* 0x000000020d00780c */ /* 0x040fe20003f46270 */
[----:B------:R-:W0:Y:S01]  /*dec0*/  SHFL.IDX PT, R12, R12, 0x1, 0x1c1f ;  /* 0x003c1f000c0c7f89 */ /* 0x000e2200000e0000 */
[C---:B------:R-:W-:Y:S02]  /*ded0*/  ISETP.GE.AND P1, PT, R13.reuse, 0x9, PT ;  /* 0x000000090d00780c */ /* 0x040fe40003f26270 */
[----:B------:R-:W-:Y:S02]  /*dee0*/  LOP3.LUT R16, R16, 0xefffffff, RZ, 0xc0, !PT ;  /* 0xefffffff10107812 */ /* 0x000fe400078ec0ff */
[----:B------:R-:W-:Y:S02]  /*def0*/  ISETP.GE.AND P3, PT, R13, 0xa, PT ;  /* 0x0000000a0d00780c */ /* 0x000fe40003f66270 */
[----:B------:R-:W-:-:S05]  /*df00*/  LOP3.LUT R17, R17, 0xfffffffe, RZ, 0xc0, !PT ;  /* 0xfffffffe11117812 */ /* 0x000fca00078ec0ff */
[----:B------:R-:W-:Y:S02]  /*df10*/  @P2 LOP3.LUT R16, R16, 0x10000000, RZ, 0xfc, !PT ;  /* 0x1000000010102812 */ /* 0x000fe400078efcff */
[C---:B------:R-:W-:Y:S02]  /*df20*/  ISETP.GT.AND P2, PT, R139.reuse, 0x1, !P2 ;  /* 0x000000018b00780c */ /* 0x040fe40005744270 */
[----:B------:R-:W-:Y:S02]  /*df30*/  LOP3.LUT R16, R16, 0xdfffffff, RZ, 0xc0, !PT ;  /* 0xdfffffff10107812 */ /* 0x000fe400078ec0ff */
[----:B------:R-:W-:Y:S02]  /*df40*/  ISETP.LT.OR P2, PT, R138, 0x2, P2 ;  /* 0x000000028a00780c */ /* 0x000fe40001741670 */
[----:B------:R-:W-:Y:S02]  /*df50*/  @P1 LOP3.LUT R16, R16, 0x20000000, RZ, 0xfc, !PT ;  /* 0x2000000010101812 */ /* 0x000fe400078efcff */
[----:B------:R-:W-:-:S02]  /*df60*/  ISETP.GT.AND P1, PT, R139, 0x8, !P1 ;  /* 0x000000088b00780c */ /* 0x000fc40004f24270 */
[----:B------:R-:W-:Y:S01]  /*df70*/  FSEL R121, R121, -INF , !P2 ;  /* 0xff80000079797808 */ /* 0x000fe20005000000 */
[--C-:B0-----:R-:W-:Y:S01]  /*df80*/  IMAD.IADD R136, R136, 0x1, R12.reuse ;  /* 0x0000000188887824 */ /* 0x101fe200078e020c */
[----:B------:R-:W-:Y:S01]  /*df90*/  ISETP.LT.OR P1, PT, R138, 0x9, P1 ;  /* 0x000000098a00780c */ /* 0x000fe20000f21670 */
[----:B------:R-:W-:Y:S01]  /*dfa0*/  IMAD.IADD R23, R23, 0x1, R12 ;  /* 0x0000000117177824 */ /* 0x000fe200078e020c */
        /* <DEDUP_REMOVED lines=52> */
[----:B------:R-:W-:Y:S02]  /*e2f0*/  ISETP.GT.AND P6, PT, R139, 0x31, !P6 ;  /* 0x000000318b00780c */ /* 0x000fe400077c4270 */
[----:B------:R-:W-:Y:S02]  /*e300*/  LOP3.LUT R16, R16, 0xffbfffff, RZ, 0xc0, !PT ;  /* 0xffbfffff10107812 */ /* 0x000fe400078ec0ff */
        /* <DEDUP_REMOVED lines=177> */
.L_x_15039:
[----:B------:R-:W-:-:S05]  /*ee20*/  IMAD.U32 R13, RZ, RZ, UR37 ;  /* 0x00000025ff0d7e24 */ /* 0x000fca000f8e00ff */
[----:B------:R-:W-:-:S13]  /*ee30*/  ISETP.NE.AND P6, PT, R13, 0x1, PT ;  /* 0x000000010d00780c */ /* 0x000fda0003fc5270 */
[----:B------:R-:W0:Y:S02]  /*ee40*/  @P6 LDC.64 R10, c[0x0][0x9e8] ;  /* 0x00027a00ff0a6b82 */ /* 0x000e240000000a00 */
[----:B0-----:R-:W-:-:S05]  /*ee50*/  @P6 IMAD.HI.U32 R10, R12, R10, RZ ;  /* 0x0000000a0c0a6227 */ /* 0x001fca00078e00ff */
[----:B------:R-:W-:-:S07]  /*ee60*/  @P6 SHF.R.U32.HI R12, RZ, R11, R10 ;  /* 0x0000000bff0c6219 */ /* 0x000fce000001160a */
.L_x_15040:
[----:B------:R-:W-:Y:S05]  /*ee70*/  BSYNC B2 ;  /* 0x0000000000027941 */ /* 0x000fea0003800000 */
.L_x_15038:
[----:B------:R-:W-:-:S05]  /*ee80*/  IMAD R12, R12, R13, R137 ;  /* 0x0000000d0c0c7224 */ /* 0x000fca00078e0289 */
[----:B------:R-:W-:Y:S02]  /*ee90*/  VIMNMX R23, R23, R12, !PT ;  /* 0x0000000c17177248 */ /* 0x000fe40007fe0100 */
[----:B------:R-:W-:-:S07]  /*eea0*/  VIADDMNMX R136, R12, R13, R136, PT ;  /* 0x0000000d0c887246 */ /* 0x000fce0003800188 */
.L_x_15037:
[C---:B------:R-:W-:Y:S01]  /*eeb0*/  ISETP.GT.AND P1, PT, R23.reuse, 0x20, !P1 ;  /* 0x000000201700780c */ /* 0x040fe20004f24270 */
[----:B------:R-:W2:Y:S01]  /*eec0*/  LDL.LU R137, [R1] ;  /* 0x0000000001897983 */ /* 0x000ea20000300800 */
        /* <DEDUP_REMOVED lines=18> */
[C---:B------:R-:W-:Y:S02]  /*eff0*/  ISETP.GT.AND P1, PT, R23.reuse, 0x39, !P1 ;  /* 0x000000391700780c */ /* 0x040fe40004f24270 */
[----:B------:R-:W-:Y:S02]  /*f000*/  ISETP.GT.AND P3, PT, R23, 0x28, !P3 ;  /* 0x000000281700780c */ /* 0x000fe40005f64270 */
[----:B------:R-:W-:Y:S02]  /*f010*/  ISETP.LT.OR P1, PT, R136, 0x3a, P1 ;  /* 0x0000003a8800780c */ /* 0x000fe40000f21670 */
[----:B------:R-:W-:Y:S02]  /*f020*/  LOP3.LUT P4, RZ, R16, 0x40000, RZ, 0xc0, !PT ;  /* 0x0004000010ff7812 */ /* 0x000fe4000788c0ff */
[----:B------:R-:W-:-:S02]  /*f030*/  FSEL R119, R119, -INF , !P1 ;  /* 0xff80000077777808 */ /* 0x000fc40004800000 */
[----:B------:R-:W-:Y:S02]  /*f040*/  LOP3.LUT P1, RZ, R16, 0x100000, RZ, 0xc0, !PT ;  /* 0x0010000010ff7812 */ /* 0x000fe4000782c0ff */
[----:B------:R-:W-:Y:S02]  /*f050*/  ISETP.LT.OR P3, PT, R136, 0x29, P3 ;  /* 0x000000298800780c */ /* 0x000fe40001f61670 */
[C---:B------:R-:W-:Y:S02]  /*f060*/  ISETP.GT.AND P1, PT, R23.reuse, 0x40, !P1 ;  /* 0x000000401700780c */ /* 0x040fe40004f24270 */
[----:B------:R-:W-:Y:S02]  /*f070*/  FSEL R110, R110, -INF , !P3 ;  /* 0xff8000006e6e7808 */ /* 0x000fe40005800000 */
[----:B------:R-:W-:Y:S02]  /*f080*/  ISETP.LT.OR P1, PT, R136, 0x41, P1 ;  /* 0x000000418800780c */ /* 0x000fe40000f21670 */
[----:B------:R-:W-:-:S02]  /*f090*/  ISETP.GT.AND P2, PT, R23, 0x21, !P2 ;  /* 0x000000211700780c */ /* 0x000fc40005744270 */
[----:B------:R-:W-:Y:S02]  /*f0a0*/  FSEL R90, R90, -INF , !P1 ;  /* 0xff8000005a5a7808 */ /* 0x000fe40004800000 */
[----:B------:R-:W-:Y:S02]  /*f0b0*/  ISETP.GT.AND P1, PT, R23, 0x41, !P5 ;  /* 0x000000411700780c */ /* 0x000fe40006f24270 */
[----:B------:R-:W-:Y:S02]  /*f0c0*/  LOP3.LUT P3, RZ, R16, 0x20000, RZ, 0xc0, !PT ;  /* 0x0002000010ff7812 */ /* 0x000fe4000786c0ff */
[C---:B------:R-:W-:Y:S02]  /*f0d0*/  ISETP.LT.OR P1, PT, R136.reuse, 0x42, P1 ;  /* 0x000000428800780c */ /* 0x040fe40000f21670 */
[----:B------:R-:W-:Y:S02]  /*f0e0*/  ISETP.LT.OR P2, PT, R136, 0x22, P2 ;  /* 0x000000228800780c */ /* 0x000fe40001741670 */
[----:B------:R-:W-:-:S02]  /*f0f0*/  FSEL R91, R91, -INF , !P1 ;  /* 0xff8000005b5b7808 */ /* 0x000fc40004800000 */
[----:B------:R-:W-:Y:S02]  /*f100*/  ISETP.GT.AND P1, PT, R23, 0x48, !P4 ;  /* 0x000000481700780c */ /* 0x000fe40006724270 */
[----:B------:R-:W-:Y:S02]  /*f110*/  FSEL R107, R107, -INF , !P2 ;  /* 0xff8000006b6b7808 */ /* 0x000fe40005000000 */
[----:B------:R-:W-:Y:S02]  /*f120*/  ISETP.LT.OR P1, PT, R136, 0x49, P1 ;  /* 0x000000498800780c */ /* 0x000fe40000f21670 */
[----:B------:R-:W-:Y:S02]  /*f130*/  LOP3.LUT P2, RZ, R16, 0x10000, RZ, 0xc0, !PT ;  /* 0x0001000010ff7812 */ /* 0x000fe4000784c0ff */
[----:B------:R-:W-:Y:S02]  /*f140*/  FSEL R94, R94, -INF , !P1 ;  /* 0xff8000005e5e7808 */ /* 0x000fe40004800000 */
[----:B------:R-:W-:-:S02]  /*f150*/  ISETP.GT.AND P1, PT, R23, 0x49, !P3 ;  /* 0x000000491700780c */ /* 0x000fc40005f24270 */
[----:B------:R-:W-:Y:S02]  /*f160*/  LOP3.LUT R17, R17, 0xffffffdf, RZ, 0xc0, !PT ;  /* 0xffffffdf11117812 */ /* 0x000fe400078ec0ff */
[----:B------:R-:W-:Y:S02]  /*f170*/  ISETP.LT.OR P1, PT, R136, 0x4a, P1 ;  /* 0x0000004a8800780c */ /* 0x000fe40000f21670 */
[----:B------:R-:W-:Y:S02]  /*f180*/  @P0 LOP3.LUT R17, R17, 0x20, RZ, 0xfc, !PT ;  /* 0x0000002011110812 */ /* 0x000fe400078efcff */
[----:B------:R-:W-:Y:S02]  /*f190*/  FSEL R95, R95, -INF , !P1 ;  /* 0xff8000005f5f7808 */ /* 0x000fe40004800000 */
[----:B------:R-:W-:Y:S02]  /*f1a0*/  ISETP.GT.AND P1, PT, R23, 0x50, !P2 ;  /* 0x000000501700780c */ /* 0x000fe40005724270 */
[----:B------:R-:W-:-:S02]  /*f1b0*/  LOP3.LUT P0, RZ, R16, 0x8000, RZ, 0xc0, !PT ;  /* 0x0000800010ff7812 */ /* 0x000fc4000780c0ff */
[----:B------:R-:W-:Y:S02]  /*f1c0*/  ISETP.LT.OR P1, PT, R136, 0x51, P1 ;  /* 0x000000518800780c */ /* 0x000fe40000f21670 */
[----:B------:R-:W-:Y:S02]  /*f1d0*/  LOP3.LUT P6, RZ, R16, 0x4000, RZ, 0xc0, !PT ;  /* 0x0000400010ff7812 */ /* 0x000fe400078cc0ff */
[----:B------:R-:W-:Y:S02]  /*f1e0*/  FSEL R98, R98, -INF , !P1 ;  /* 0xff80000062627808 */ /* 0x000fe40004800000 */
[----:B------:R-:W-:Y:S02]  /*f1f0*/  ISETP.GT.AND P1, PT, R23, 0x51, !P0 ;  /* 0x000000511700780c */ /* 0x000fe40004724270 */
[----:B------:R-:W-:Y:S02]  /*f200*/  LOP3.LUT P5, RZ, R16, 0x200, RZ, 0xc0, !PT ;  /* 0x0000020010ff7812 */ /* 0x000fe400078ac0ff */
[----:B------:R-:W-:-:S02]  /*f210*/  ISETP.LT.OR P1, PT, R136, 0x52, P1 ;  /* 0x000000528800780c */ /* 0x000fc40000f21670 */
[C---:B------:R-:W-:Y:S02]  /*f220*/  LOP3.LUT P4, RZ, R16.reuse, 0x100, RZ, 0xc0, !PT ;  /* 0x0000010010ff7812 */ /* 0x040fe4000788c0ff */
[----:B------:R-:W-:Y:S02]  /*f230*/  FSEL R99, R99, -INF , !P1 ;  /* 0xff80000063637808 */ /* 0x000fe40004800000 */
[----:B------:R-:W-:Y:S02]  /*f240*/  ISETP.GT.AND P1, PT, R23, 0x58, !P6 ;  /* 0x000000581700780c */ /* 0x000fe40007724270 */
[----:B------:R-:W-:Y:S02]  /*f250*/  LOP3.LUT P3, RZ, R16, 0x80, RZ, 0xc0, !PT ;  /* 0x0000008010ff7812 */ /* 0x000fe4000786c0ff */
[----:B------:R-:W-:Y:S02]  /*f260*/  ISETP.LT.OR P1, PT, R136, 0x59, P1 ;  /* 0x000000598800780c */ /* 0x000fe40000f21670 */
[----:B------:R-:W-:-:S02]  /*f270*/  LOP3.LUT P2, RZ, R16, 0x40, RZ, 0xc0, !PT ;  /* 0x0000004010ff7812 */ /* 0x000fc4000784c0ff */
[----:B------:R-:W-:Y:S02]  /*f280*/  FSEL R102, R102, -INF , !P1 ;  /* 0xff80000066667808 */ /* 0x000fe40004800000 */
[C---:B------:R-:W-:Y:S02]  /*f290*/  LOP3.LUT P1, RZ, R16.reuse, 0x2000, RZ, 0xc0, !PT ;  /* 0x0000200010ff7812 */ /* 0x040fe4000782c0ff */
[----:B------:R-:W-:Y:S02]  /*f2a0*/  LOP3.LUT P0, RZ, R16, 0x20, RZ, 0xc0, !PT ;  /* 0x0000002010ff7812 */ /* 0x000fe4000780c0ff */
        /* <DEDUP_REMOVED lines=27> */
[----:B------:R-:W-:Y:S02]  /*f460*/  FMNMX.FTZ R10, R108, R10, !PT ;  /* 0x0000000a6c0a7209 */ /* 0x000fe40007810000 */
[----:B------:R-:W-:Y:S02]  /*f470*/  ISETP.LT.OR P1, PT, R136, 0x6a, P1 ;  /* 0x0000006a8800780c */ /* 0x000fe40000f21670 */
[----:B------:R-:W-:Y:S02]  /*f480*/  FMNMX.FTZ R10, R109, R10, !PT ;  /* 0x0000000a6d0a7209 */ /* 0x000fe40007810000 */
[----:B------:R-:W-:Y:S02]  /*f490*/  FSEL R79, R79, -INF , !P1 ;  /* 0xff8000004f4f7808 */ /* 0x000fe40004800000 */
[----:B------:R-:W-:Y:S02]  /*f4a0*/  ISETP.GT.AND P1, PT, R23, 0x70, !P4 ;  /* 0x000000701700780c */ /* 0x000fe40006724270 */
[----:B------:R-:W-:-:S02]  /*f4b0*/  FMNMX.FTZ R10, R112, R10, !PT ;  /* 0x0000000a700a7209 */ /* 0x000fc40007810000 */
[----:B------:R-:W-:Y:S02]  /*f4c0*/  ISETP.LT.OR P1, PT, R136, 0x71, P1 ;  /* 0x000000718800780c */ /* 0x000fe40000f21670 */
[----:B------:R-:W-:Y:S02]  /*f4d0*/  FMNMX.FTZ R10, R113, R10, !PT ;  /* 0x0000000a710a7209 */ /* 0x000fe40007810000 */
[----:B------:R-:W-:Y:S02]  /*f4e0*/  FSEL R82, R82, -INF , !P1 ;  /* 0xff80000052527808 */ /* 0x000fe40004800000 */
[----:B------:R-:W-:Y:S02]  /*f4f0*/  ISETP.GT.AND P1, PT, R23, 0x71, !P3 ;  /* 0x000000711700780c */ /* 0x000fe40005f24270 */
[----:B------:R-:W-:Y:S02]  /*f500*/  FMNMX.FTZ R10, R116, R10, !PT ;  /* 0x0000000a740a7209 */ /* 0x000fe40007810000 */
[----:B------:R-:W-:-:S02]  /*f510*/  ISETP.LT.OR P1, PT, R136, 0x72, P1 ;  /* 0x000000728800780c */ /* 0x000fc40000f21670 */
[----:B------:R-:W-:Y:S02]  /*f520*/  FMNMX.FTZ R10, R117, R10, !PT ;  /* 0x0000000a750a7209 */ /* 0x000fe40007810000 */
[----:B------:R-:W-:Y:S02]  /*f530*/  FSEL R83, R83, -INF , !P1 ;  /* 0xff80000053537808 */ /* 0x000fe40004800000 */
        /* <DEDUP_REMOVED lines=51> */
[----:B------:R-:W-:-:S02]  /*f870*/  LOP3.LUT P0, RZ, R16, 0x4000000, RZ, 0xc0, !PT ;  /* 0x0400000010ff7812 */ /* 0x000fc4000780c0ff */
[----:B------:R-:W-:Y:S02]  /*f880*/  ISETP.GT.AND P1, PT, R23, 0x19, !P1 ;  /* 0x000000191700780c */ /* 0x000fe40004f24270 */
[----:B------:R-:W-:Y:S02]  /*f890*/  FMNMX.FTZ R10, R65, R10, !PT ;  /* 0x0000000a410a7209 */ /* 0x000fe40007810000 */
[----:B------:R-:W-:Y:S02]  /*f8a0*/  ISETP.LT.OR P1, PT, R136, 0x1a, P1 ;  /* 0x0000001a8800780c */ /* 0x000fe40000f21670 */
[----:B------:R-:W-:Y:S02]  /*f8b0*/  ISETP.GT.AND P0, PT, R23, 0x80, !P0 ;  /* 0x000000801700780c */ /* 0x000fe40004704270 */
[----:B------:R-:W-:Y:S02]  /*f8c0*/  FSEL R135, R135, -INF , !P1 ;  /* 0xff80000087877808 */ /* 0x000fe40004800000 */
[----:B------:R-:W-:-:S02]  /*f8d0*/  LOP3.LUT P1, RZ, R16, 0x1, RZ, 0xc0, !PT ;  /* 0x0000000110ff7812 */ /* 0x000fc4000782c0ff */
[----:B------:R-:W-:Y:S02]  /*f8e0*/  FMNMX.FTZ R10, R68, R10, !PT ;  /* 0x0000000a440a7209 */ /* 0x000fe40007810000 */
[----:B------:R-:W-:Y:S02]  /*f8f0*/  ISETP.GT.AND P1, PT, R23, RZ, !P1 ;  /* 0x000000ff1700720c */ /* 0x000fe40004f24270 */
[----:B------:R-:W-:Y:S02]  /*f900*/  FMNMX.FTZ R10, R69, R10, !PT ;  /* 0x0000000a450a7209 */ /* 0x000fe40007810000 */
[----:B------:R-:W-:Y:S02]  /*f910*/  ISETP.LT.OR P1, PT, R136, 0x1, P1 ;  /* 0x000000018800780c */ /* 0x000fe40000f21670 */
[----:B------:R-:W-:Y:S01]  /*f920*/  LOP3.LUT R17, R17, 0xffffff7f, RZ, 0xc0, !PT ;  /* 0xffffff7f11117812 */ /* 0x000fe200078ec0ff */
[----:B------:R-:W0:Y:S01]  /*f930*/  SHFL.BFLY PT, R11, R10, 0x2, 0x1f ;  /* 0x0c401f000a0b7f89 */ /* 0x000e2200000e0000 */
[----:B------:R-:W-:-:S02]  /*f940*/  FSEL R122, R122, -INF , !P1 ;  /* 0xff8000007a7a7808 */ /* 0x000fc40004800000 */
[----:B------:R-:W-:Y:S02]  /*f950*/  @P0 LOP3.LUT R17, R17, 0x80, RZ, 0xfc, !PT ;  /* 0x0000008011110812 */ /* 0x000fe400078efcff */
[----:B------:R-:W-:Y:S02]  /*f960*/  FMNMX.FTZ R12, R122, R0, !PT ;  /* 0x000000007a0c7209 */ /* 0x000fe40007810000 */
[----:B------:R-:W-:Y:S02]  /*f970*/  LOP3.LUT P0, RZ, R16, 0x8000000, RZ, 0xc0, !PT ;  /* 0x0800000010ff7812 */ /* 0x000fe4000780c0ff */
[----:B------:R-:W-:Y:S02]  /*f980*/  FMNMX.FTZ R12, R123, R12, !PT ;  /* 0x0000000c7b0c7209 */ /* 0x000fe40007810000 */
[----:B------:R-:W-:Y:S02]  /*f990*/  ISETP.GT.AND P0, PT, R23, 0x99, !P0 ;  /* 0x000000991700780c */ /* 0x000fe40004704270 */
[----:B------:R-:W-:-:S02]  /*f9a0*/  FMNMX.FTZ R12, R126, R12, !PT ;  /* 0x0000000c7e0c7209 */ /* 0x000fc40007810000 */
[C---:B------:R-:W-:Y:S02]  /*f9b0*/  LOP3.LUT P2, RZ, R16.reuse, 0x1000000, RZ, 0xc0, !PT ;  /* 0x0100000010ff7812 */ /* 0x040fe4000784c0ff */
[----:B------:R-:W-:Y:S02]  /*f9c0*/  FMNMX.FTZ R12, R127, R12, !PT ;  /* 0x0000000c7f0c7209 */ /* 0x000fe40007810000 */
[----:B------:R-:W-:Y:S02]  /*f9d0*/  LOP3.LUT P3, RZ, R16, 0x10, RZ, 0xc0, !PT ;  /* 0x0000001010ff7812 */ /* 0x000fe4000786c0ff */
[----:B------:R-:W-:Y:S02]  /*f9e0*/  FMNMX.FTZ R12, R130, R12, !PT ;  /* 0x0000000c820c7209 */ /* 0x000fe40007810000 */
[----:B------:R-:W-:Y:S02]  /*f9f0*/  LOP3.LUT P4, RZ, R16, 0x8, RZ, 0xc0, !PT ;  /* 0x0000000810ff7812 */ /* 0x000fe4000788c0ff */
[----:B------:R-:W-:-:S02]  /*fa00*/  FMNMX.FTZ R12, R131, R12, !PT ;  /* 0x0000000c830c7209 */ /* 0x000fc40007810000 */
[----:B------:R-:W-:Y:S02]  /*fa10*/  LOP3.LUT P5, RZ, R16, 0x4, RZ, 0xc0, !PT ;  /* 0x0000000410ff7812 */ /* 0x000fe400078ac0ff */
[----:B------:R-:W-:Y:S02]  /*fa20*/  FMNMX.FTZ R12, R134, R12, !PT ;  /* 0x0000000c860c7209 */ /* 0x000fe40007810000 */
[C---:B------:R-:W-:Y:S02]  /*fa30*/  LOP3.LUT P6, RZ, R16.reuse, 0x2, RZ, 0xc0, !PT ;  /* 0x0000000210ff7812 */ /* 0x040fe400078cc0ff */
[----:B------:R-:W-:Y:S02]  /*fa40*/  FMNMX.FTZ R12, R135, R12, !PT ;  /* 0x0000000c870c7209 */ /* 0x000fe40007810000 */
[----:B------:R-:W-:Y:S02]  /*fa50*/  LOP3.LUT P1, RZ, R16, 0x2000000, RZ, 0xc0, !PT ;  /* 0x0200000010ff7812 */ /* 0x000fe4000782c0ff */
[----:B------:R-:W-:-:S02]  /*fa60*/  FMNMX.FTZ R12, R106, R12, !PT ;  /* 0x0000000c6a0c7209 */ /* 0x000fc40007810000 */
[----:B------:R-:W-:Y:S02]  /*fa70*/  LOP3.LUT R16, R16, 0xfffffffd, RZ, 0xc0, !PT ;  /* 0xfffffffd10107812 */ /* 0x000fe400078ec0ff */
[----:B------:R-:W-:Y:S02]  /*fa80*/  FMNMX.FTZ R12, R107, R12, !PT ;  /* 0x0000000c6b0c7209 */ /* 0x000fe40007810000 */
[----:B------:R-:W-:Y:S02]  /*fa90*/  @P0 LOP3.LUT R16, R16, 0x2, RZ, 0xfc, !PT ;  /* 0x0000000210100812 */ /* 0x000fe400078efcff */
[----:B------:R-:W-:Y:S02]  /*faa0*/  FMNMX.FTZ R12, R110, R12, !PT ;  /* 0x0000000c6e0c7209 */ /* 0x000fe40007810000 */
[----:B------:R-:W-:Y:S02]  /*fab0*/  LOP3.LUT P0, RZ, R17, 0x80, RZ, 0xc0, !PT ;  /* 0x0000008011ff7812 */ /* 0x000fe4000780c0ff */
[----:B------:R-:W-:-:S02]  /*fac0*/  FMNMX.FTZ R12, R111, R12, !PT ;  /* 0x0000000c6f0c7209 */ /* 0x000fc40007810000 */
[----:B0-----:R-:W-:Y:S02]  /*fad0*/  FMNMX.FTZ R10, R10, R11, !PT ;  /* 0x0000000b0a0a7209 */ /* 0x001fe40007810000 */
[----:B------:R-:W-:Y:S02]  /*fae0*/  FMNMX.FTZ R12, R114, R12, !PT ;  /* 0x0000000c720c7209 */ /* 0x000fe40007810000 */
[----:B------:R-:W-:Y:S01]  /*faf0*/  ISETP.LT.OR P0, PT, R136, 0x81, P0 ;  /* 0x000000818800780c */ /* 0x000fe20000701670 */
[----:B------:R-:W0:Y:S01]  /*fb00*/  SHFL.BFLY PT, R11, R10, 0x1, 0x1f ;  /* 0x0c201f000a0b7f89 */ /* 0x000e2200000e0000 */
[----:B------:R-:W-:Y:S02]  /*fb10*/  FMNMX.FTZ R12, R115, R12, !PT ;  /* 0x0000000c730c7209 */ /* 0x000fe40007810000 */
[----:B------:R-:W-:Y:S02]  /*fb20*/  LOP3.LUT R16, R16, 0xfffffff7, RZ, 0xc0, !PT ;  /* 0xfffffff710107812 */ /* 0x000fe400078ec0ff */
[----:B------:R-:W-:-:S02]  /*fb30*/  FMNMX.FTZ R12, R118, R12, !PT ;  /* 0x0000000c760c7209 */ /* 0x000fc40007810000 */
[----:B------:R-:W-:Y:S02]  /*fb40*/  ISETP.GT.AND P1, PT, R23, 0x81, !P1 ;  /* 0x000000811700780c */ /* 0x000fe40004f24270 */
[----:B------:R-:W-:Y:S02]  /*fb50*/  FMNMX.FTZ R12, R119, R12, !PT ;  /* 0x0000000c770c7209 */ /* 0x000fe40007810000 */
[----:B------:R-:W-:Y:S02]  /*fb60*/  ISETP.GT.AND P2, PT, R23, 0x88, !P2 ;  /* 0x000000881700780c */ /* 0x000fe40005744270 */
[----:B------:R-:W-:Y:S02]  /*fb70*/  FMNMX.FTZ R12, R90, R12, !PT ;  /* 0x0000000c5a0c7209 */ /* 0x000fe40007810000 */
[----:B------:R-:W-:Y:S02]  /*fb80*/  @P0 LOP3.LUT R16, R16, 0x8, RZ, 0xfc, !PT ;  /* 0x0000000810100812 */ /* 0x000fe400078efcff */
[----:B------:R-:W-:-:S02]  /*fb90*/  FMNMX.FTZ R12, R91, R12, !PT ;  /* 0x0000000c5b0c7209 */ /* 0x000fc40007810000 */
[----:B------:R-:W-:Y:S02]  /*fba0*/  ISETP.LT.OR P0, PT, R136, 0x82, P1 ;  /* 0x000000828800780c */ /* 0x000fe40000f01670 */
[----:B------:R-:W-:Y:S02]  /*fbb0*/  FMNMX.FTZ R12, R94, R12, !PT ;  /* 0x0000000c5e0c7209 */ /* 0x000fe40007810000 */
[C---:B------:R-:W-:Y:S02]  /*fbc0*/  LOP3.LUT P1, RZ, R16.reuse, 0x2, RZ, 0xc0, !PT ;  /* 0x0000000210ff7812 */ /* 0x040fe4000782c0ff */
[----:B------:R-:W-:Y:S02]  /*fbd0*/  FMNMX.FTZ R12, R95, R12, !PT ;  /* 0x0000000c5f0c7209 */ /* 0x000fe40007810000 */
[----:B------:R-:W-:Y:S02]  /*fbe0*/  LOP3.LUT R16, R16, 0xfffffffb, RZ, 0xc0, !PT ;  /* 0xfffffffb10107812 */ /* 0x000fe400078ec0ff */
[----:B------:R-:W-:-:S02]  /*fbf0*/  FMNMX.FTZ R12, R98, R12, !PT ;  /* 0x0000000c620c7209 */ /* 0x000fc40007810000 */
[----:B0-----:R-:W-:Y:S02]  /*fc00*/  FMNMX.FTZ R10, R10, R11, !PT ;  /* 0x0000000b0a0a7209 */ /* 0x001fe40007810000 */
[----:B------:R-:W-:Y:S02]  /*fc10*/  FMNMX.FTZ R12, R99, R12, !PT ;  /* 0x0000000c630c7209 */ /* 0x000fe40007810000 */
[----:B------:R-:W-:Y:S02]  /*fc20*/  @P0 LOP3.LUT R16, R16, 0x4, RZ, 0xfc, !PT ;  /* 0x0000000410100812 */ /* 0x000fe400078efcff */
[----:B------:R-:W-:Y:S02]  /*fc30*/  FMNMX.FTZ R12, R102, R12, !PT ;  /* 0x0000000c660c7209 */ /* 0x000fe40007810000 */
[----:B------:R-:W-:Y:S02]  /*fc40*/  ISETP.LT.OR P0, PT, R136, 0x89, P2 ;  /* 0x000000898800780c */ /* 0x000fe40001701670 */
[----:B------:R-:W-:-:S02]  /*fc50*/  FMNMX.FTZ R12, R103, R12, !PT ;  /* 0x0000000c670c7209 */ /* 0x000fc40007810000 */
[----:B------:R-:W-:Y:S02]  /*fc60*/  FSETP.NEU.FTZ.AND P2, PT, R10, -INF , PT ;  /* 0xff8000000a00780b */ /* 0x000fe40003f5d000 */
[----:B------:R-:W-:Y:S02]  /*fc70*/  FMNMX.FTZ R12, R74, R12, !PT ;  /* 0x0000000c4a0c7209 */ /* 0x000fe40007810000 */
[----:B------:R-:W-:Y:S02]  /*fc80*/  FSEL R11, R10, RZ, P2 ;  /* 0x000000ff0a0b7208 */ /* 0x000fe40001000000 */
[----:B------:R-:W-:Y:S02]  /*fc90*/  FMNMX.FTZ R12, R75, R12, !PT ;  /* 0x0000000c4b0c7209 */ /* 0x000fe40007810000 */
[----:B------:R-:W-:Y:S01]  /*fca0*/  LOP3.LUT R17, R17, 0xffffffbf, RZ, 0xc0, !PT ;  /* 0xffffffbf11117812 */ /* 0x000fe200078ec0ff */
[----:B------:R-:W-:-:S01]  /*fcb0*/  FADD.FTZ R3, -R11, R3 ;  /* 0x000000030b037221 */ /* 0x000fc20000010100 */
[----:B------:R-:W-:Y:S01]  /*fcc0*/  FMNMX.FTZ R12, R78, R12, !PT ;  /* 0x0000000c4e0c7209 */ /* 0x000fe20007810000 */
[----:B------:R-:W-:-:S01]  /*fcd0*/  FFMA.FTZ R11, R2, R10, -8 ;  /* 0xc1000000020b7423 */ /* 0x000fc2000001000a */
[----:B------:R-:W-:Y:S01]  /*fce0*/  @P0 LOP3.LUT R17, R17, 0x40, RZ, 0xfc, !PT ;  /* 0x0000004011110812 */ /* 0x000fe200078efcff */
[----:B------:R-:W-:Y:S01]  /*fcf0*/  FMUL.FTZ R3, R2, R3 ;  /* 0x0000000302037220 */ /* 0x000fe20000410000 */
[----:B------:R-:W-:-:S02]  /*fd00*/  FMNMX.FTZ R12, R79, R12, !PT ;  /* 0x0000000c4f0c7209 */ /* 0x000fc40007810000 */
[----:B------:R-:W-:Y:S02]  /*fd10*/  LOP3.LUT P0, RZ, R16, 0x8, RZ, 0xc0, !PT ;  /* 0x0000000810ff7812 */ /* 0x000fe4000780c0ff */
[----:B------:R-:W-:Y:S01]  /*fd20*/  FMNMX.FTZ R12, R82, R12, !PT ;  /* 0x0000000c520c7209 */ /* 0x000fe20007810000 */
[----:B------:R-:W-:Y:S01]  /*fd30*/  MUFU.EX2 R3, R3 ;  /* 0x0000000300037308 */ /* 0x000fe20000000800 */
[----:B------:R-:W-:Y:S02]  /*fd40*/  FSEL R11, R11, RZ, P2 ;  /* 0x000000ff0b0b7208 */ /* 0x000fe40001000000 */
[----:B------:R-:W-:Y:S02]  /*fd50*/  FMNMX.FTZ R12, R83, R12, !PT ;  /* 0x0000000c530c7209 */ /* 0x000fe40007810000 */
[----:B------:R-:W-:Y:S01]  /*fd60*/  LOP3.LUT P2, RZ, R16, 0x4, RZ, 0xc0, !PT ;  /* 0x0000000410ff7812 */ /* 0x000fe2000784c0ff */
[--C-:B------:R-:W-:Y:S01]  /*fd70*/  FFMA.FTZ R120, R2, R120, -R11.reuse ;  /* 0x0000007802787223 */ /* 0x100fe2000001080b */
[----:B------:R-:W-:Y:S01]  /*fd80*/  FMNMX.FTZ R12, R86, R12, !PT ;  /* 0x0000000c560c7209 */ /* 0x000fe20007810000 */
[--C-:B------:R-:W-:Y:S01]  /*fd90*/  FFMA.FTZ R121, R2, R121, -R11.reuse ;  /* 0x0000007902797223 */ /* 0x100fe2000001080b */
[----:B------:R-:W-:Y:S01]  /*fda0*/  FSEL R58, R58, -INF , !P0 ;  /* 0xff8000003a3a7808 */ /* 0x000fe20004000000 */
[C-C-:B------:R-:W-:Y:S01]  /*fdb0*/  FFMA.FTZ R124, R2.reuse, R124, -R11.reuse ;  /* 0x0000007c027c7223 */ /* 0x140fe2000001080b */
[----:B------:R-:W-:Y:S01]  /*fdc0*/  FMNMX.FTZ R12, R87, R12, !PT ;  /* 0x0000000c570c7209 */ /* 0x000fe20007810000 */
[----:B------:R-:W2:Y:S01]  /*fdd0*/  MUFU.EX2 R120, R120 ;  /* 0x0000007800787308 */ /* 0x000ea20000000800 */
[----:B------:R-:W-:Y:S01]  /*fde0*/  ISETP.GT.AND P3, PT, R23, 0x89, !P3 ;  /* 0x000000891700780c */ /* 0x000fe20005f64270 */
[C-C-:B------:R-:W-:Y:S01]  /*fdf0*/  FFMA.FTZ R125, R2.reuse, R125, -R11.reuse ;  /* 0x0000007d027d7223 */ /* 0x140fe2000001080b */
[----:B------:R-:W-:Y:S01]  /*fe00*/  LOP3.LUT P0, RZ, R17, 0x40, RZ, 0xc0, !PT ;  /* 0x0000004011ff7812 */ /* 0x000fe2000780c0ff */
[C-C-:B------:R-:W-:Y:S01]  /*fe10*/  FFMA.FTZ R128, R2.reuse, R128, -R11.reuse ;  /* 0x0000008002807223 */ /* 0x140fe2000001080b */
[----:B------:R-:W-:Y:S01]  /*fe20*/  FSEL R59, R59, -INF , !P2 ;  /* 0xff8000003b3b7808 */ /* 0x000fe20005000000 */
[--C-:B------:R-:W-:Y:S01]  /*fe30*/  FFMA.FTZ R129, R2, R129, -R11.reuse ;  /* 0x0000008102817223 */ /* 0x100fe2000001080b */
[----:B------:R-:W-:Y:S01]  /*fe40*/  FMNMX.FTZ R12, R58, R12, !PT ;  /* 0x0000000c3a0c7209 */ /* 0x000fe20007810000 */
[----:B------:R-:W0:Y:S01]  /*fe50*/  MUFU.EX2 R121, R121 ;  /* 0x0000007900797308 */ /* 0x000e220000000800 */
[----:B------:R-:W-:Y:S01]  /*fe60*/  ISETP.GT.AND P4, PT, R23, 0x90, !P4 ;  /* 0x000000901700780c */ /* 0x000fe20006784270 */
[--C-:B------:R-:W-:Y:S01]  /*fe70*/  FFMA.FTZ R132, R2, R132, -R11.reuse ;  /* 0x0000008402847223 */ /* 0x100fe2000001080b */
[----:B------:R-:W-:Y:S01]  /*fe80*/  ISETP.LT.OR P3, PT, R136, 0x8a, P3 ;  /* 0x0000008a8800780c */ /* 0x000fe20001f61670 */
[--C-:B------:R-:W-:Y:S01]  /*fe90*/  FFMA.FTZ R133, R2, R133, -R11.reuse ;  /* 0x0000008502857223 */ /* 0x100fe2000001080b */
[----:B------:R-:W-:Y:S01]  /*fea0*/  FSEL R62, R62, -INF , !P0 ;  /* 0xff8000003e3e7808 */ /* 0x000fe20004000000 */
[C-C-:B------:R-:W-:Y:S01]  /*feb0*/  FFMA.FTZ R104, R2.reuse, R104, -R11.reuse ;  /* 0x0000006802687223 */ /* 0x140fe2000001080b */
[----:B------:R-:W-:Y:S01]  /*fec0*/  FMNMX.FTZ R12, R59, R12, !PT ;  /* 0x0000000c3b0c7209 */ /* 0x000fe20007810000 */
[----:B------:R-:W-:Y:S01]  /*fed0*/  MUFU.EX2 R124, R124 ;  /* 0x0000007c007c7308 */ /* 0x000fe20000000800 */
[----:B------:R-:W-:Y:S01]  /*fee0*/  ISETP.GT.AND P5, PT, R23, 0x91, !P5 ;  /* 0x000000911700780c */ /* 0x000fe20006fa4270 */
[--C-:B------:R-:W-:Y:S01]  /*fef0*/  FFMA.FTZ R105, R2, R105, -R11.reuse ;  /* 0x0000006902697223 */ /* 0x100fe2000001080b */
[----:B------:R-:W-:Y:S01]  /*ff00*/  ISETP.LT.OR P4, PT, R136, 0x91, P4 ;  /* 0x000000918800780c */ /* 0x000fe20002781670 */
[C-C-:B------:R-:W-:Y:S01]  /*ff10*/  FFMA.FTZ R108, R2.reuse, R108, -R11.reuse ;  /* 0x0000006c026c7223 */ /* 0x140fe2000001080b */
[----:B------:R-:W-:Y:S01]  /*ff20*/  FSEL R63, R63, -INF , !P3 ;  /* 0xff8000003f3f7808 */ /* 0x000fe20005800000 */
[--C-:B------:R-:W-:Y:S01]  /*ff30*/  FFMA.FTZ R109, R2, R109, -R11.reuse ;  /* 0x0000006d026d7223 */ /* 0x100fe2000001080b */
[----:B------:R-:W-:Y:S01]  /*ff40*/  FMNMX.FTZ R12, R62, R12, !PT ;  /* 0x0000000c3e0c7209 */ /* 0x000fe20007810000 */
[----:B------:R-:W-:Y:S01]  /*ff50*/  MUFU.EX2 R125, R125 ;  /* 0x0000007d007d7308 */ /* 0x000fe20000000800 */
[----:B------:R-:W-:Y:S01]  /*ff60*/  ISETP.GT.AND P6, PT, R23, 0x98, !P6 ;  /* 0x000000981700780c */ /* 0x000fe200077c4270 */
[----:B--2---:R-:W-:Y:S01]  /*ff70*/  FFMA.FTZ R23, R3, R137, R120 ;  /* 0x0000008903177223 */ /* 0x004fe20000010078 */
[----:B------:R-:W-:Y:S01]  /*ff80*/  ISETP.LT.OR P5, PT, R136, 0x92, P5 ;  /* 0x000000928800780c */ /* 0x000fe20002fa1670 */
[----:B------:R-:W-:Y:S01]  /*ff90*/  FFMA.FTZ R112, R2, R112, -R11 ;  /* 0x0000007002707223 */ /* 0x000fe2000001080b */
[----:B------:R-:W-:Y:S01]  /*ffa0*/  FSEL R66, R66, -INF , !P4 ;  /* 0xff80000042427808 */ /* 0x000fe20006000000 */
[----:B0-----:R-:W-:Y:S01]  /*ffb0*/  FADD.FTZ R23, R121, R23 ;  /* 0x0000001779177221 */ /* 0x001fe20000010000 */
[----:B------:R-:W-:Y:S01]  /*ffc0*/  FMNMX.FTZ R12, R63, R12, !PT ;  /* 0x0000000c3f0c7209 */ /* 0x000fe20007810000 */
[----:B------:R-:W-:Y:S01]  /*ffd0*/  MUFU.EX2 R128, R128 ;  /* 0x0000008000807308 */ /* 0x000fe20000000800 */
[----:B------:R-:W-:Y:S01]  /*ffe0*/  ISETP.LT.OR P6, PT, R136, 0x99, P6 ;  /* 0x000000998800780c */ /* 0x000fe200037c1670 */
[C-C-:B------:R-:W-:Y:S01]  /*fff0*/  FFMA.FTZ R113, R2.reuse, R113, -R11.reuse ;  /* 0x0000007102717223 */ /* 0x140fe2000001080b */
[----:B------:R-:W-:Y:S01]  /*10000*/  FSEL R67, R67, -INF , !P5 ;  /* 0xff80000043437808 */ /* 0x000fe20006800000 */
[--C-:B------:R-:W-:Y:S01]  /*10010*/  FFMA.FTZ R116, R2, R116, -R11.reuse ;  /* 0x0000007402747223 */ /* 0x100fe2000001080b */
[----:B------:R-:W-:Y:S01]  /*10020*/  FMNMX.FTZ R12, R66, R12, !PT ;  /* 0x0000000c420c7209 */ /* 0x000fe20007810000 */
[--C-:B------:R-:W-:Y:S01]  /*10030*/  FFMA.FTZ R117, R2, R117, -R11.reuse ;  /* 0x0000007502757223 */ /* 0x100fe2000001080b */
[----:B------:R-:W-:Y:S01]  /*10040*/  ISETP.LT.OR P1, PT, R136, 0x9a, P1 ;  /* 0x0000009a8800780c */ /* 0x000fe20000f21670 */
[----:B------:R-:W-:Y:S01]  /*10050*/  MUFU.EX2 R129, R129 ;  /* 0x0000008100817308 */ /* 0x000fe20000000800 */
[----:B------:R-:W-:Y:S01]  /*10060*/  FSEL R70, R70, -INF , !P6 ;  /* 0xff80000046467808 */ /* 0x000fe20007000000 */
[C-C-:B------:R-:W-:Y:S01]  /*10070*/  FFMA.FTZ R88, R2.reuse, R88, -R11.reuse ;  /* 0x0000005802587223 */ /* 0x140fe2000001080b */
[----:B------:R-:W-:Y:S01]  /*10080*/  FMNMX.FTZ R12, R67, R12, !PT ;  /* 0x0000000c430c7209 */ /* 0x000fe20007810000 */
[C-C-:B------:R-:W-:Y:S01]  /*10090*/  FFMA.FTZ R89, R2.reuse, R89, -R11.reuse ;  /* 0x0000005902597223 */ /* 0x140fe2000001080b */
[----:B------:R-:W-:Y:S01]  /*100a0*/  FSEL R71, R71, -INF , !P1 ;  /* 0xff80000047477808 */ /* 0x000fe20004800000 */
        /* <DEDUP_REMOVED lines=9> */
[----:B------:R-:W-:-:S01]  /*10140*/  FFMA.FTZ R73, R2, R73, -R11 ;  /* 0x0000004902497223 */ /* 0x000fc2000001080b */
        /* <DEDUP_REMOVED lines=14> */
[----:B------:R-:W-:Y:S01]  /*10230*/  FFMA.FTZ R11, R2, R69, -R11 ;  /* 0x00000045020b7223 */ /* 0x000fe2000001080b */
[----:B------:R-:W-:Y:S01]  /*10240*/  MUFU.EX2 R132, R132 ;  /* 0x0000008400847308 */ /* 0x000fe20000000800 */
[----:B------:R-:W-:-:S07]  /*10250*/  LOP3.LUT P0, RZ, R17, 0x20, RZ, 0xc0, !PT ;  /* 0x0000002011ff7812 */ /* 0x000fce000780c0ff */
        /* <DEDUP_REMOVED lines=72> */
[----:B------:R-:W-:-:S02]  /*106e0*/  FADD.FTZ R21, R133, R21 ;  /* 0x0000001585157221 */ /* 0x000fc40000010000 */
        /* <DEDUP_REMOVED lines=115> */
[----:B-1----:R-:W-:-:S05]  /*10e20*/  FADD.FTZ R69, R11, R21 ;  /* 0x000000150b457221 */ /* 0x002fca0000010000 */
[----:B------:R1:W-:Y:S02]  /*10e30*/  STL [R1], R69 ;  /* 0x0000004501007387 */ /* 0x0003e40000100800 */
[----:B------:R-:W3:Y:S01]  /*10e40*/  MUFU.EX2 R63, R63 ;  /* 0x0000003f003f7308 */ /* 0x000ee20000000800 */
[----:B--2---:R-:W-:-:S07]  /*10e50*/  FADD.FTZ R23, R59, R23 ;  /* 0x000000173b177221 */ /* 0x004fce0000010000 */
[----:B------:R-:W2:Y:S01]  /*10e60*/  MUFU.EX2 R66, R66 ;  /* 0x0000004200427308 */ /* 0x000ea20000000800 */
[----:B0-----:R-:W-:-:S07]  /*10e70*/  FADD.FTZ R23, R62, R23 ;  /* 0x000000173e177221 */ /* 0x001fce0000010000 */
[----:B------:R-:W0:Y:S01]  /*10e80*/  MUFU.EX2 R67, R67 ;  /* 0x0000004300437308 */ /* 0x000e220000000800 */
[----:B---3--:R-:W-:-:S07]  /*10e90*/  FADD.FTZ R23, R63, R23 ;  /* 0x000000173f177221 */ /* 0x008fce0000010000 */
[----:B------:R-:W3:Y:S01]  /*10ea0*/  MUFU.EX2 R70, R70 ;  /* 0x0000004600467308 */ /* 0x000ee20000000800 */
[----:B--2---:R-:W-:-:S07]  /*10eb0*/  FADD.FTZ R23, R66, R23 ;  /* 0x0000001742177221 */ /* 0x004fce0000010000 */
[----:B------:R-:W2:Y:S01]  /*10ec0*/  MUFU.EX2 R13, R13 ;  /* 0x0000000d000d7308 */ /* 0x000ea20000000800 */
[----:B0-----:R-:W-:-:S04]  /*10ed0*/  FADD.FTZ R23, R67, R23 ;  /* 0x0000001743177221 */ /* 0x001fc80000010000 */
[----:B---3--:R-:W-:-:S04]  /*10ee0*/  FADD.FTZ R23, R70, R23 ;  /* 0x0000001746177221 */ /* 0x008fc80000010000 */
[----:B--2---:R-:W-:Y:S01]  /*10ef0*/  FADD.FTZ R21, R13, R23 ;  /* 0x000000170d157221 */ /* 0x004fe20000010000 */
[----:B-1----:R-:W-:Y:S06]  /*10f00*/  @!P0 BRA `(.L_x_15041) ;  /* 0x0000000000048947 */ /* 0x002fec0003800000 */
[----:B------:R-:W-:Y:S01]  /*10f10*/  BPT.TRAP 0x1 ;  /* 0x000000040000795c */ /* 0x000fe20000300000 */
.L_x_15041:
[----:B------:R-:W2:Y:S01]  /*10f20*/  LDL R23, [R1+0x30] ;  /* 0x0000300001177983 */ /* 0x000ea20000100800 */
[----:B------:R-:W-:Y:S01]  /*10f30*/  VIADD R20, R20, 0x13260 ;  /* 0x0001326014147836 */ /* 0x000fe20000000000 */
[----:B------:R-:W-:-:S04]  /*10f40*/  F2FP.SATFINITE.E4M3.F32.PACK_AB_MERGE_C R124, R125, R124, RZ ;  /* 0x0000007c7d7c723e */ /* 0x000fc800048070ff */
[----:B------:R-:W-:Y:S02]  /*10f50*/  PRMT R20, R142, 0x654, R20 ;  /* 0x000006548e147816 */ /* 0x000fe40000000014 */
[----:B------:R-:W-:Y:S02]  /*10f60*/  F2FP.SATFINITE.E4M3.F32.PACK_AB_MERGE_C R126, R127, R126, RZ ;  /* 0x0000007e7f7e723e */ /* 0x000fe400048070ff */
[----:B------:R-:W-:Y:S01]  /*10f70*/  F2FP.SATFINITE.E4M3.F32.PACK_AB_MERGE_C R132, R133, R132, RZ ;  /* 0x000000848584723e */ /* 0x000fe200048070ff */
[----:B------:R0:W-:Y:S01]  /*10f80*/  SYNCS.ARRIVE.TRANS64.RED.A1T0 RZ, [R20+URZ], RZ ;  /* 0x000000ff14ff79a7 */ /* 0x0001e2000810043f */
        /* <DEDUP_REMOVED lines=72> */
[C---:B--2---:R-:W-:Y:S01]  /*11410*/  ISETP.GT.AND P1, PT, R8.reuse, R23, PT ;  /* 0x000000170800720c */ /* 0x044fe20003f24270 */
[----:B------:R-:W-:Y:S02]  /*11420*/  VIADD R8, R8, 0xffffffff ;  /* 0xffffffff08087836 */ /* 0x000fe40000000000 */
[----:B------:R-:W-:-:S10]  /*11430*/  IMAD.MOV.U32 R23, RZ, RZ, R15 ;  /* 0x000000ffff177224 */ /* 0x000fd400078e000f */
[----:B0-----:R-:W-:Y:S05]  /*11440*/  @P1 BRA `(.L_x_15042) ;  /* 0xffffffbc00541947 */ /* 0x001fea000383ffff */
[----:B------:R-:W-:Y:S05]  /*11450*/  BSYNC B0 ;  /* 0x0000000000007941 */ /* 0x000fea0003800000 */
.L_x_15021:
[----:B------:R-:W-:Y:S02]  /*11460*/  IMAD.MOV.U32 R0, RZ, RZ, R12 ;  /* 0x000000ffff007224 */ /* 0x000fe400078e000c */
[----:B------:R-:W-:Y:S02]  /*11470*/  IMAD.MOV.U32 R3, RZ, RZ, R10 ;  /* 0x000000ffff037224 */ /* 0x000fe400078e000a */
[----:B------:R-:W-:Y:S02]  /*11480*/  IMAD.MOV.U32 R23, RZ, RZ, R15 ;  /* 0x000000ffff177224 */ /* 0x000fe400078e000f */
[----:B------:R-:W-:-:S07]  /*11490*/  IMAD.MOV.U32 R156, RZ, RZ, R14 ;  /* 0x000000ffff9c7224 */ /* 0x000fce00078e000e */
.L_x_15020:
[----:B------:R-:W-:Y:S05]  /*114a0*/  BSYNC B1 ;  /* 0x0000000000017941 */ /* 0x000fea0003800000 */
.L_x_15019:
[----:B------:R-:W2:Y:S01]  /*114b0*/  LDL R10, [R1+0x24] ;  /* 0x00002400010a7983 */ /* 0x000ea20000100800 */
[----:B------:R-:W0:Y:S03]  /*114c0*/  LDC R11, c[0x0][0x448] ;  /* 0x00011200ff0b7b82 */ /* 0x000e260000000800 */
[----:B------:R-:W3:Y:S04]  /*114d0*/  LDL R15, [R1+0x8] ;  /* 0x00000800010f7983 */ /* 0x000ee80000100800 */
[----:B------:R-:W3:Y:S01]  /*114e0*/  LDL R13, [R1+0x10] ;  /* 0x00001000010d7983 */ /* 0x000ee20000100800 */
[----:B------:R-:W1:Y:S01]  /*114f0*/  LDC R14, c[0x0][0x9e4] ;  /* 0x00027900ff0e7b82 */ /* 0x000e620000000800 */
[----:B------:R-:W-:-:S02]  /*11500*/  LOP3.LUT R17, R17, 0xfffffff7, RZ, 0xc0, !PT ;  /* 0xfffffff711117812 */ /* 0x000fc400078ec0ff */
        /* <DEDUP_REMOVED lines=24> */
.L_x_15045:
[----:B------:R-:W-:-:S13]  /*11690*/  ISETP.NE.AND P1, PT, R14, 0x1, PT ;  /* 0x000000010e00780c */ /* 0x000fda0003f25270 */
[----:B------:R-:W0:Y:S02]  /*116a0*/  @P1 LDC.64 R12, c[0x0][0x9e8] ;  /* 0x00027a00ff0c1b82 */ /* 0x000e240000000a00 */
[----:B0-----:R-:W-:-:S05]  /*116b0*/  @P1 IMAD.HI.U32 R12, R10, R12, RZ ;  /* 0x0000000c0a0c1227 */ /* 0x001fca00078e00ff */
[----:B------:R-:W-:-:S07]  /*116c0*/  @P1 SHF.R.U32.HI R10, RZ, R13, R12 ;  /* 0x0000000dff0a1219 */ /* 0x000fce000001160c */
.L_x_15046:
[----:B------:R-:W-:Y:S05]  /*116d0*/  BSYNC B0 ;  /* 0x0000000000007941 */ /* 0x000fea0003800000 */
.L_x_15044:
[----:B------:R-:W-:-:S05]  /*116e0*/  IMAD R10, R10, R14, RZ ;  /* 0x0000000e0a0a7224 */ /* 0x000fca00078e02ff */
[----:B------:R-:W-:-:S07]  /*116f0*/  VIMNMX R9, R9, R10, !PT ;  /* 0x0000000a09097248 */ /* 0x000fce0007fe0100 */
.L_x_15043:
[----:B------:R-:W2:Y:S01]  /*11700*/  LDL R11, [R1+0x40] ;  /* 0x00004000010b7983 */ /* 0x000ea20000100800 */
[----:B------:R-:W-:Y:S01]  /*11710*/  VIADD R9, R9, 0x9f ;  /* 0x0000009f09097836 */ /* 0x000fe20000000000 */
[----:B------:R-:W-:Y:S03]  /*11720*/  BSSY B0, `(.L_x_15047) ;  /* 0x0000257000007945 */ /* 0x000fe60003800000 */
[----:B------:R-:W-:-:S05]  /*11730*/  IMAD.HI R9, R9, 0x66666667, RZ ;  /* 0x6666666709097827 */ /* 0x000fca00078e02ff */
[----:B------:R-:W-:-:S04]  /*11740*/  SHF.R.U32.HI R10, RZ, 0x1f, R9 ;  /* 0x0000001fff0a7819 */ /* 0x000fc80000011609 */
[----:B------:R-:W-:-:S04]  /*11750*/  LEA.HI.SX32 R10, R9, R10, 0x1a ;  /* 0x0000000a090a7211 */ /* 0x000fc800078fd2ff */
[----:B--2---:R-:W-:-:S04]  /*11760*/  VIMNMX R20, R11, R10, !PT ;  /* 0x0000000a0b147248 */ /* 0x004fc80007fe0100 */
[----:B------:R-:W-:-:S13]  /*11770*/  ISETP.GE.AND P1, PT, R8, R20, PT ;  /* 0x000000140800720c */ /* 0x000fda0003f26270 */
[----:B------:R-:W-:Y:S05]  /*11780*/  @!P1 BRA `(.L_x_15048) ;  /* 0x0000002400409947 */ /* 0x000fea0003800000 */
[----:B------:R-:W-:Y:S01]  /*11790*/  BSSY B1, `(.L_x_15048) ;  /* 0x000024f000017945 */ /* 0x000fe20003800000 */
[----:B------:R-:W-:Y:S02]  /*117a0*/  IMAD.MOV.U32 R9, RZ, RZ, R0 ;  /* 0x000000ffff097224 */ /* 0x000fe400078e0000 */
[----:B------:R-:W-:Y:S02]  /*117b0*/  IMAD.MOV.U32 R12, RZ, RZ, R3 ;  /* 0x000000ffff0c7224 */ /* 0x000fe400078e0003 */
[----:B------:R-:W-:Y:S02]  /*117c0*/  IMAD.MOV.U32 R11, RZ, RZ, R156 ;  /* 0x000000ffff0b7224 */ /* 0x000fe400078e009c */
[----:B------:R-:W-:-:S07]  /*117d0*/  IMAD.MOV.U32 R10, RZ, RZ, R23 ;  /* 0x000000ffff0a7224 */ /* 0x000fce00078e0017 */
.L_x_15061:
[----:B------:R-:W-:-:S04]  /*117e0*/  ISETP.NE.AND P1, PT, R10, 0x1, PT ;  /* 0x000000010a00780c */ /* 0x000fc80003f25270 */
[----:B------:R-:W-:-:S04]  /*117f0*/  SEL R156, RZ, 0x1, P1 ;  /* 0x00000001ff9c7807 */ /* 0x000fc80000800000 */
[----:B------:R-:W-:Y:S01]  /*11800*/  LOP3.LUT R156, R11, R156, RZ, 0x3c, !PT ;  /* 0x0000009c0b9c7212 */ /* 0x000fe200078e3cff */
[----:B------:R-:W-:Y:S06]  /*11810*/  @!P0 BRA `(.L_x_15049) ;  /* 0x0000000000048947 */ /* 0x000fec0003800000 */
[----:B------:R-:W-:Y:S01]  /*11820*/  BPT.TRAP 0x1 ;  /* 0x000000040000795c */ /* 0x000fe20000300000 */
.L_x_15049:
        /* <DEDUP_REMOVED lines=8> */
.L_x_15050:
        /* <DEDUP_REMOVED lines=8> */
.L_x_15052:
[----:B------:R-:W-:Y:S05]  /*11930*/  BSYNC B2 ;  /* 0x0000000000027941 */ /* 0x000fea0003800000 */
.L_x_15051:
[----:B------:R-:W-:Y:S01]  /*11940*/  IMAD.MOV.U32 R14, RZ, RZ, R13 ;  /* 0x000000ffff0e7224 */ /* 0x000fe200078e000d */
        /* <DEDUP_REMOVED lines=9> */
[----:B------:R-:W-:Y:S01]  /*119e0*/  VIADD R56, R13, 0x180 ;  /* 0x000001800d387836 */ /* 0x000fe20000000000 */
        /* <DEDUP_REMOVED lines=76> */
.L_x_15054:
[----:B01----:R-:W-:Y:S01]  /*11eb0*/  SHF.L.U32 R3, R11, 0x1f, RZ ;  /* 0x0000001f0b037819 */ /* 0x003fe200000006ff */
[----:B------:R-:W-:-:S04]  /*11ec0*/  IMAD R13, R10, 0x8, R22 ;  /* 0x000000080a0d7824 */ /* 0x000fc800078e0216 */
[----:B------:R0:W1:Y:S01]  /*11ed0*/  SYNCS.PHASECHK.TRANS64.TRYWAIT P1, [R13+URZ+0x13250], R3 ;  /* 0x013250030d0075a7 */ /* 0x000062000802017f */
[----:B------:R-:W-:Y:S05]  /*11ee0*/  @!P0 BRA `(.L_x_15055) ;  /* 0x0000000000048947 */ /* 0x000fea0003800000 */
[----:B------:R-:W-:Y:S01]  /*11ef0*/  BPT.TRAP 0x1 ;  /* 0x000000040000795c */ /* 0x000fe20000300000 */
.L_x_15055:
[----:B------:R-:W-:Y:S04]  /*11f00*/  BSSY B2, `(.L_x_15056) ;  /* 0x0000004000027945 */ /* 0x000fe80003800000 */
[----:B-1----:R-:W-:Y:S05]  /*11f10*/  @P1 BRA `(.L_x_15057) ;  /* 0x0000000000081947 */ /* 0x002fea0003800000 */
[----:B------:R-:W1:Y:S02]  /*11f20*/  SYNCS.PHASECHK.TRANS64.TRYWAIT P1, [R13+URZ+0x13250], R3 ;  /* 0x013250030d0075a7 */ /* 0x000e64000802017f */
[----:B-1----:R-:W-:Y:S05]  /*11f30*/  @!P1 BRA `(.L_x_15058) ;  /* 0x0000012800a89947 */ /* 0x002fea0003800000 */
.L_x_15057:
[----:B------:R-:W-:Y:S05]  /*11f40*/  BSYNC B2 ;  /* 0x0000000000027941 */ /* 0x000fea0003800000 */
.L_x_15056:
[----:B------:R-:W-:Y:S01]  /*11f50*/  VIADD R11, R22, 0x1000 ;  /* 0x00001000160b7836 */ /* 0x000fe20000000000 */
[----:B------:R-:W-:Y:S01]  /*11f60*/  WARPGROUP.ARRIVE ;  /* 0x00000000000079c5 */ /* 0x000fe20000000000 */
[----:B------:R-:W-:-:S03]  /*11f70*/  IMAD.MOV.U32 R15, RZ, RZ, -0x3ffffff0 ;  /* 0xc0000010ff0f7424 */ /* 0x000fc600078e00ff */
        /* <DEDUP_REMOVED lines=38> */
.L_x_15059:
[----:B------:R-:W2:Y:S04]  /*121e0*/  LDL.LU R14, [R1] ;  /* 0x00000000010e7983 */ /* 0x000ea80000300800 */
[----:B------:R-:W3:Y:S01]  /*121f0*/  LDL R137, [R1+0x14] ;  /* 0x0000140001897983 */ /* 0x000ee20000100800 */
[----:B------:R-:W-:-:S05]  /*12200*/  VIADD R0, R0, 0x13240 ;  /* 0x0001324000007836 */ /* 0x000fca0000000000 */
[----:B---3--:R-:W-:-:S04]  /*12210*/  PRMT R0, R137, 0x654, R0 ;  /* 0x0000065489007816 */ /* 0x008fc80000000000 */
[----:B------:R3:W-:Y:S02]  /*12220*/  SYNCS.ARRIVE.TRANS64.RED.A1T0 RZ, [R0+URZ], RZ ;  /* 0x000000ff00ff79a7 */ /* 0x0007e4000810043f */
[----:B---3--:R-:W-:-:S04]  /*12230*/  FMNMX.FTZ R0, R120, R12, !PT ;  /* 0x0000000c78007209 */ /* 0x008fc80007810000 */
        /* <DEDUP_REMOVED lines=155> */
[----:B------:R-:W-:Y:S01]  /*12bf0*/  FMUL.FTZ R10, R2, R10 ;  /* 0x0000000a020a7220 */ /* 0x000fe20000410000 */
[----:B------:R-:W-:-:S01]  /*12c00*/  FADD.FTZ R9, -R0, R9 ;  /* 0x0000000900097221 */ /* 0x000fc20000010100 */
[C---:B------:R-:W-:Y:S01]  /*12c10*/  FFMA.FTZ R15, R2.reuse, R0, -8 ;  /* 0xc1000000020f7423 */ /* 0x040fe20000010000 */
[----:B------:R-:W-:Y:S02]  /*12c20*/  MUFU.EX2 R76, R76 ;  /* 0x0000004c004c7308 */ /* 0x000fe40000000800 */
[C---:B------:R-:W-:Y:S01]  /*12c30*/  FMUL.FTZ R9, R2.reuse, R9 ;  /* 0x0000000902097220 */ /* 0x040fe20000410000 */
[C-C-:B------:R-:W-:Y:S01]  /*12c40*/  FFMA.FTZ R122, R2.reuse, R122, -R15.reuse ;  /* 0x0000007a027a7223 */ /* 0x140fe2000001080f */
[----:B------:R-:W-:-:S01]  /*12c50*/  FFMA.FTZ R123, R2, R123, -R15 ;  /* 0x0000007b027b7223 */ /* 0x000fc2000001080f */
[C-C-:B------:R-:W-:Y:S01]  /*12c60*/  FFMA.FTZ R126, R2.reuse, R126, -R15.reuse ;  /* 0x0000007e027e7223 */ /* 0x140fe2000001080f */
[----:B------:R-:W-:-:S01]  /*12c70*/  FFMA.FTZ R127, R2, R127, -R15 ;  /* 0x0000007f027f7223 */ /* 0x000fc2000001080f */
[C-C-:B------:R-:W-:Y:S01]  /*12c80*/  FFMA.FTZ R130, R2.reuse, R130, -R15.reuse ;  /* 0x0000008202827223 */ /* 0x140fe2000001080f */
        /* <DEDUP_REMOVED lines=17> */
[----:B--2---:R-:W-:-:S01]  /*12da0*/  FFMA.FTZ R12, R10, R14, R120 ;  /* 0x0000000e0a0c7223 */ /* 0x004fc20000010078 */
[C-C-:B------:R-:W-:Y:S01]  /*12db0*/  FFMA.FTZ R95, R2.reuse, R95, -R15.reuse ;  /* 0x0000005f025f7223 */ /* 0x140fe2000001080f */
[----:B------:R-:W-:-:S01]  /*12dc0*/  FFMA.FTZ R98, R2, R98, -R15 ;  /* 0x0000006202627223 */ /* 0x000fc2000001080f */
[----:B------:R-:W-:Y:S01]  /*12dd0*/  FFMA.FTZ R99, R2, R99, -R15 ;  /* 0x0000006302637223 */ /* 0x000fe2000001080f */
[----:B------:R-:W-:-:S01]  /*12de0*/  FADD.FTZ R12, R121, R12 ;  /* 0x0000000c790c7221 */ /* 0x000fc20000010000 */
[C-C-:B------:R-:W-:Y:S01]  /*12df0*/  FFMA.FTZ R102, R2.reuse, R102, -R15.reuse ;  /* 0x0000006602667223 */ /* 0x140fe2000001080f */
[----:B------:R-:W-:-:S01]  /*12e00*/  FFMA.FTZ R103, R2, R103, -R15 ;  /* 0x0000006702677223 */ /* 0x000fc2000001080f */
[----:B------:R-:W1:Y:S01]  /*12e10*/  MUFU.EX2 R123, R123 ;  /* 0x0000007b007b7308 */ /* 0x000e620000000800 */
        /* <DEDUP_REMOVED lines=8> */
[----:B------:R-:W-:-:S01]  /*12ea0*/  FADD.FTZ R12, R128, R12 ;  /* 0x0000000c800c7221 */ /* 0x000fc20000010000 */
[----:B0-----:R-:W-:Y:S01]  /*12eb0*/  FFMA.FTZ R21, R9, R21, R122 ;  /* 0x0000001509157223 */ /* 0x001fe2000001007a */
[----:B------:R-:W-:-:S01]  /*12ec0*/  FFMA.FTZ R83, R2, R83, -R15 ;  /* 0x0000005302537223 */ /* 0x000fc2000001080f */
[----:B------:R-:W-:Y:S01]  /*12ed0*/  FFMA.FTZ R86, R2, R86, -R15 ;  /* 0x0000005602567223 */ /* 0x000fe2000001080f */
[----:B------:R-:W-:-:S01]  /*12ee0*/  FADD.FTZ R12, R129, R12 ;  /* 0x0000000c810c7221 */ /* 0x000fc20000010000 */
[C-C-:B------:R-:W-:Y:S01]  /*12ef0*/  FFMA.FTZ R87, R2.reuse, R87, -R15.reuse ;  /* 0x0000005702577223 */ /* 0x140fe2000001080f */
[----:B------:R-:W-:-:S01]  /*12f00*/  FFMA.FTZ R58, R2, R58, -R15 ;  /* 0x0000003a023a7223 */ /* 0x000fc2000001080f */
[----:B------:R-:W0:Y:S01]  /*12f10*/  MUFU.EX2 R127, R127 ;  /* 0x0000007f007f7308 */ /* 0x000e220000000800 */
[----:B------:R-:W-:-:S01]  /*12f20*/  FADD.FTZ R12, R132, R12 ;  /* 0x0000000c840c7221 */ /* 0x000fc20000010000 */
[----:B-1----:R-:W-:Y:S01]  /*12f30*/  FADD.FTZ R14, R123, R21 ;  /* 0x000000157b0e7221 */ /* 0x002fe20000010000 */
[----:B------:R-:W-:-:S01]  /*12f40*/  FFMA.FTZ R59, R2, R59, -R15 ;  /* 0x0000003b023b7223 */ /* 0x000fc2000001080f */
[----:B------:R-:W-:Y:S01]  /*12f50*/  FFMA.FTZ R62, R2, R62, -R15 ;  /* 0x0000003e023e7223 */ /* 0x000fe2000001080f */
[----:B------:R-:W-:-:S01]  /*12f60*/  FADD.FTZ R12, R133, R12 ;  /* 0x0000000c850c7221 */ /* 0x000fc20000010000 */
[C-C-:B------:R-:W-:Y:S01]  /*12f70*/  FFMA.FTZ R63, R2.reuse, R63, -R15.reuse ;  /* 0x0000003f023f7223 */ /* 0x140fe2000001080f */
[----:B------:R-:W-:-:S01]  /*12f80*/  FFMA.FTZ R66, R2, R66, -R15 ;  /* 0x0000004202427223 */ /* 0x000fc2000001080f */
[----:B------:R-:W1:Y:S01]  /*12f90*/  MUFU.EX2 R130, R130 ;  /* 0x0000008200827308 */ /* 0x000e620000000800 */
[----:B------:R-:W-:-:S01]  /*12fa0*/  FADD.FTZ R12, R104, R12 ;  /* 0x0000000c680c7221 */ /* 0x000fc20000010000 */
[----:B--2---:R-:W-:Y:S01]  /*12fb0*/  FADD.FTZ R14, R126, R14 ;  /* 0x0000000e7e0e7221 */ /* 0x004fe20000010000 */
[----:B------:R-:W-:-:S01]  /*12fc0*/  FFMA.FTZ R67, R2, R67, -R15 ;  /* 0x0000004302437223 */ /* 0x000fc2000001080f */
[----:B------:R-:W-:Y:S01]  /*12fd0*/  FFMA.FTZ R70, R2, R70, -R15 ;  /* 0x0000004602467223 */ /* 0x000fe2000001080f */
[----:B------:R-:W-:-:S01]  /*12fe0*/  FADD.FTZ R12, R105, R12 ;  /* 0x0000000c690c7221 */ /* 0x000fc20000010000 */
[----:B------:R-:W-:-:S02]  /*12ff0*/  FFMA.FTZ R15, R2, R71, -R15 ;  /* 0x00000047020f7223 */ /* 0x000fc4000001080f */
        /* <DEDUP_REMOVED lines=102> */
[----:B0-----:R-:W-:-:S05]  /*13660*/  FADD.FTZ R12, R11, R12 ;  /* 0x0000000c0b0c7221 */ /* 0x001fca0000010000 */
[----:B------:R0:W-:Y:S02]  /*13670*/  STL [R1], R12 ;  /* 0x0000000c01007387 */ /* 0x0001e40000100800 */
        /* <DEDUP_REMOVED lines=9> */
[----:B--2---:R-:W-:-:S04]  /*13710*/  FADD.FTZ R14, R67, R14 ;  /* 0x0000000e430e7221 */ /* 0x004fc80000010000 */
[----:B---3--:R-:W-:-:S04]  /*13720*/  FADD.FTZ R14, R70, R14 ;  /* 0x0000000e460e7221 */ /* 0x008fc80000010000 */
[----:B-1----:R-:W-:Y:S01]  /*13730*/  FADD.FTZ R21, R15, R14 ;  /* 0x0000000e0f157221 */ /* 0x002fe20000010000 */
[----:B0-----:R-:W-:Y:S06]  /*13740*/  @!P0 BRA `(.L_x_15060) ;  /* 0x0000000000048947 */ /* 0x001fec0003800000 */
[----:B------:R-:W-:Y:S01]  /*13750*/  BPT.TRAP 0x1 ;  /* 0x000000040000795c */ /* 0x000fe20000300000 */
.L_x_15060:
[----:B------:R-:W-:Y:S01]  /*13760*/  ISETP.GT.AND P1, PT, R8, R20, PT ;  /* 0x000000140800720c */ /* 0x000fe20003f24270 */
[----:B------:R-:W-:Y:S01]  /*13770*/  VIADD R13, R13, 0x13260 ;  /* 0x000132600d0d7836 */ /* 0x000fe20000000000 */
        /* <DEDUP_REMOVED lines=79> */
[----:B0-----:R-:W-:Y:S06]  /*13c70*/  @P1 BRA `(.L_x_15061) ;  /* 0xffffffd800d81947 */ /* 0x001fec000383ffff */
[----:B------:R-:W-:Y:S05]  /*13c80*/  BSYNC B1 ;  /* 0x0000000000017941 */ /* 0x000fea0003800000 */
.L_x_15048:
[----:B------:R-:W-:Y:S05]  /*13c90*/  BSYNC B0 ;  /* 0x0000000000007941 */ /* 0x000fea0003800000 */
.L_x_15047:
        /* <DEDUP_REMOVED lines=8> */
.L_x_15084:
[----:B------:R-:W-:-:S04]  /*13d20*/  ISETP.NE.AND P1, PT, R10, 0x1, PT ;  /* 0x000000010a00780c */ /* 0x000fc80003f25270 */
[----:B------:R-:W-:-:S04]  /*13d30*/  SEL R156, RZ, 0x1, P1 ;  /* 0x00000001ff9c7807 */ /* 0x000fc80000800000 */
[----:B------:R-:W-:Y:S01]  /*13d40*/  LOP3.LUT R156, R11, R156, RZ, 0x3c, !PT ;  /* 0x0000009c0b9c7212 */ /* 0x000fe200078e3cff */
[----:B------:R-:W-:Y:S06]  /*13d50*/  @!P0 BRA `(.L_x_15064) ;  /* 0x0000000000048947 */ /* 0x000fec0003800000 */
[----:B------:R-:W-:Y:S01]  /*13d60*/  BPT.TRAP 0x1 ;  /* 0x000000040000795c */ /* 0x000fe20000300000 */
.L_x_15064:
        /* <DEDUP_REMOVED lines=8> */
.L_x_15065:
        /* <DEDUP_REMOVED lines=8> */
.L_x_15067:
[----:B------:R-:W-:Y:S05]  /*13e70*/  BSYNC B1 ;  /* 0x0000000000017941 */ /* 0x000fea0003800000 */
.L_x_15066:
        /* <DEDUP_REMOVED lines=87> */
.L_x_15069:
[----:B01----:R-:W-:Y:S01]  /*143f0*/  SHF.L.U32 R3, R11, 0x1f, RZ ;  /* 0x0000001f0b037819 */ /* 0x003fe200000006ff */
[----:B------:R-:W-:-:S04]  /*14400*/  IMAD R15, R10, 0x8, R22 ;  /* 0x000000080a0f7824 */ /* 0x000fc800078e0216 */
[----:B------:R0:W1:Y:S01]  /*14410*/  SYNCS.PHASECHK.TRANS64.TRYWAIT P1, [R15+URZ+0x13250], R3 ;  /* 0x013250030f0075a7 */ /* 0x000062000802017f */
[----:B------:R-:W-:Y:S05]  /*14420*/  @!P0 BRA `(.L_x_15070) ;  /* 0x0000000000048947 */ /* 0x000fea0003800000 */
[----:B------:R-:W-:Y:S01]  /*14430*/  BPT.TRAP 0x1 ;  /* 0x000000040000795c */ /* 0x000fe20000300000 */
.L_x_15070:
[----:B------:R-:W-:Y:S04]  /*14440*/  BSSY B1, `(.L_x_15071) ;  /* 0x0000004000017945 */ /* 0x000fe80003800000 */
[----:B-1----:R-:W-:Y:S05]  /*14450*/  @P1 BRA `(.L_x_15072) ;  /* 0x0000000000081947 */ /* 0x002fea0003800000 */
[----:B------:R-:W1:Y:S02]  /*14460*/  SYNCS.PHASECHK.TRANS64.TRYWAIT P1, [R15+URZ+0x13250], R3 ;  /* 0x013250030f0075a7 */ /* 0x000e64000802017f */
[----:B-1----:R-:W-:Y:S05]  /*14470*/  @!P1 BRA `(.L_x_15073) ;  /* 0x0000010400809947 */ /* 0x002fea0003800000 */
.L_x_15072:
[----:B------:R-:W-:Y:S05]  /*14480*/  BSYNC B1 ;  /* 0x0000000000017941 */ /* 0x000fea0003800000 */
.L_x_15071:
        /* <DEDUP_REMOVED lines=41> */
.L_x_15074:
[----:B------:R-:W2:Y:S01]  /*14720*/  LDL R12, [R1+0x24] ;  /* 0x00002400010c7983 */ /* 0x000ea20000100800 */
[----:B------:R-:W3:Y:S03]  /*14730*/  LDC R10, c[0x0][0x448] ;  /* 0x00011200ff0a7b82 */ /* 0x000ee60000000800 */
[----:B01----:R-:W2:Y:S04]  /*14740*/  LDL R3, [R1+0x38] ;  /* 0x0000380001037983 */ /* 0x003ea80000100800 */
[----:B------:R-:W4:Y:S01]  /*14750*/  LDL R140, [R1+0x14] ;  /* 0x00001400018c7983 */ /* 0x000f220000100800 */
[----:B------:R-:W0:Y:S03]  /*14760*/  LDC R143, c[0x0][0x9e4] ;  /* 0x00027900ff8f7b82 */ /* 0x000e260000000800 */
[----:B------:R-:W5:Y:S04]  /*14770*/  LDL R20, [R1+0x20] ;  /* 0x0000200001147983 */ /* 0x000f680000100800 */
[----:B------:R-:W5:Y:S04]  /*14780*/  LDL R142, [R1+0x10] ;  /* 0x00001000018e7983 */ /* 0x000f680000100800 */
[----:B------:R-:W5:Y:S01]  /*14790*/  LDL R141, [R1+0x8] ;  /* 0x00000800018d7983 */ /* 0x000f620000100800 */
[----:B---3--:R-:W-:-:S13]  /*147a0*/  ISETP.NE.AND P1, PT, R10, 0x1, PT ;  /* 0x000000010a00780c */ /* 0x008fda0003f25270 */
[----:B------:R-:W1:Y:S08]  /*147b0*/  @P1 LDC R11, c[0x0][0x44c] ;  /* 0x00011300ff0b1b82 */ /* 0x000e700000000800 */
[----:B------:R-:W3:Y:S01]  /*147c0*/  @P1 LDC R10, c[0x0][0x450] ;  /* 0x00011400ff0a1b82 */ /* 0x000ee20000000800 */
[----:B------:R-:W-:Y:S01]  /*147d0*/  VIADD R0, R0, 0x13240 ;  /* 0x0001324000007836 */ /* 0x000fe20000000000 */
[----:B------:R-:W-:Y:S01]  /*147e0*/  ULOP3.LUT UR4, URZ, UR42, URZ, 0x33, !UPT ;  /* 0x0000002a3f047292 */ /* 0x000fe2000f8e333f */
[----:B--2---:R-:W-:-:S04]  /*147f0*/  IMAD.IADD R3, R3, 0x1, R12 ;  /* 0x0000000103037824 */ /* 0x004fc800078e020c */
[----:B-1----:R-:W-:-:S05]  /*14800*/  @P1 IMAD.HI.U32 R11, R3, R11, RZ ;  /* 0x0000000b030b1227 */ /* 0x002fca00078e00ff */
[----:B---3--:R-:W-:Y:S02]  /*14810*/  @P1 SHF.R.U32.HI R3, RZ, R10, R11 ;  /* 0x0000000aff031219 */ /* 0x008fe4000001160b */
[----:B----4-:R-:W-:-:S03]  /*14820*/  PRMT R0, R140, 0x654, R0 ;  /* 0x000006548c007816 */ /* 0x010fc60000000000 */
[----:B------:R-:W1:Y:S01]  /*14830*/  SHFL.IDX PT, R138, R3, RZ, 0x1c1f ;  /* 0x001c1fff038a7589 */ /* 0x000e6200000e0000 */
[----:B------:R2:W-:Y:S01]  /*14840*/  SYNCS.ARRIVE.TRANS64.RED.A1T0 RZ, [R0+URZ], RZ ;  /* 0x000000ff00ff79a7 */ /* 0x0005e2000810043f */
[----:B0-----:R-:W-:Y:S01]  /*14850*/  ISETP.GE.AND P1, PT, R143, 0x1, PT ;  /* 0x000000018f00780c */ /* 0x001fe20003f26270 */
[----:B--2---:R-:W-:-:S05]  /*14860*/  IMAD R0, R8, -0xa0, RZ ;  /* 0xffffff6008007824 */ /* 0x004fca00078e02ff */
[----:B-----5:R-:W-:-:S04]  /*14870*/  IADD3 R13, -R20, 0x1, R0 ;  /* 0x00000001140d7810 */ /* 0x020fc80007ffe100 */
[----:B------:R-:W-:-:S05]  /*14880*/  IADD3 R13, -R141, R13, R142 ;  /* 0x0000000d8d0d7210 */ /* 0x000fca0007ffe18e */
[C---:B------:R-:W-:Y:S02]  /*14890*/  VIADD R12, R13.reuse, UR39 ;  /* 0x000000270d0c7c36 */ /* 0x040fe40008000000 */
[----:B------:R-:W-:Y:S02]  /*148a0*/  VIADD R13, R13, UR4 ;  /* 0x000000040d0d7c36 */ /* 0x000fe40008000000 */
[----:B------:R-:W-:Y:S02]  /*148b0*/  IMAD.IADD R20, R0, 0x1, -R20 ;  /* 0x0000000100147824 */ /* 0x000fe400078e0a14 */
[--C-:B-1----:R-:W-:Y:S02]  /*148c0*/  IMAD.IADD R136, R12, 0x1, R138.reuse ;  /* 0x000000010c887824 */ /* 0x102fe400078e028a */
        /* <DEDUP_REMOVED lines=14> */
.L_x_15077:
[----:B------:R-:W-:-:S05]  /*149b0*/  IMAD.U32 R139, RZ, RZ, UR36 ;  /* 0x00000024ff8b7e24 */ /* 0x000fca000f8e00ff */
[----:B------:R-:W-:-:S13]  /*149c0*/  ISETP.NE.AND P1, PT, R139, 0x1, PT ;  /* 0x000000018b00780c */ /* 0x000fda0003f25270 */
[----:B------:R-:W0:Y:S02]  /*149d0*/  @P1 LDC.64 R10, c[0x0][0x9e8] ;  /* 0x00027a00ff0a1b82 */ /* 0x000e240000000a00 */
[----:B0-----:R-:W-:-:S05]  /*149e0*/  @P1 IMAD.HI.U32 R10, R138, R10, RZ ;  /* 0x0000000a8a0a1227 */ /* 0x001fca00078e00ff */
[----:B------:R-:W-:-:S07]  /*149f0*/  @P1 SHF.R.U32.HI R138, RZ, R11, R10 ;  /* 0x0000000bff8a1219 */ /* 0x000fce000001160a */
.L_x_15078:
[----:B------:R-:W-:Y:S05]  /*14a00*/  BSYNC B1 ;  /* 0x0000000000017941 */ /* 0x000fea0003800000 */
.L_x_15076:
[----:B------:R-:W-:-:S05]  /*14a10*/  IMAD R138, R138, R139, R20 ;  /* 0x0000008b8a8a7224 */ /* 0x000fca00078e0214 */
[----:B------:R-:W-:Y:S02]  /*14a20*/  VIMNMX R137, R137, R138, !PT ;  /* 0x0000008a89897248 */ /* 0x000fe40007fe0100 */
[----:B------:R-:W-:-:S07]  /*14a30*/  VIADDMNMX R136, R138, R139, R136, PT ;  /* 0x0000008b8a887246 */ /* 0x000fce0003800188 */
.L_x_15075:
[C---:B------:R-:W-:Y:S02]  /*14a40*/  ISETP.GE.AND P2, PT, R0.reuse, 0x2, PT ;  /* 0x000000020000780c */ /* 0x040fe40003f46270 */
[----:B------:R-:W-:Y:S02]  /*14a50*/  ISETP.GE.AND P1, PT, R0, 0x9, PT ;  /* 0x000000090000780c */ /* 0x000fe40003f26270 */
        /* <DEDUP_REMOVED lines=9> */
[----:B------:R-:W-:Y:S02]  /*14af0*/  FSEL R121, R121, -INF , !P2 ;  /* 0xff80000079797808 */ /* 0x000fe40005000000 */
[----:B------:R-:W-:Y:S02]  /*14b00*/  ISETP.LT.OR P1, PT, R136, 0x9, P1 ;  /* 0x000000098800780c */ /* 0x000fe40000f21670 */
        /* <DEDUP_REMOVED lines=218> */
[----:B------:R-:W-:Y:S01]  /*158b0*/  ISETP.GE.AND P6, PT, R143, 0x1, PT ;  /* 0x000000018f00780c */ /* 0x000fe20003fc6270 */
[--C-:B0-----:R-:W-:Y:S02]  /*158c0*/  IMAD.IADD R12, R12, 0x1, R0.reuse ;  /* 0x000000010c0c7824 */ /* 0x101fe400078e0200 */
[----:B------:R-:W-:-:S10]  /*158d0*/  IMAD.IADD R13, R13, 0x1, R0 ;  /* 0x000000010d0d7824 */ /* 0x000fd400078e0200 */
        /* <DEDUP_REMOVED lines=13> */
.L_x_15081:
[----:B------:R-:W-:-:S05]  /*159b0*/  IMAD.U32 R3, RZ, RZ, UR36 ;  /* 0x00000024ff037e24 */ /* 0x000fca000f8e00ff */
[----:B------:R-:W-:-:S13]  /*159c0*/  ISETP.NE.AND P6, PT, R3, 0x1, PT ;  /* 0x000000010300780c */ /* 0x000fda0003fc5270 */
[----:B------:R-:W0:Y:S02]  /*159d0*/  @P6 LDC.64 R10, c[0x0][0x9e8] ;  /* 0x00027a00ff0a6b82 */ /* 0x000e240000000a00 */
[----:B0-----:R-:W-:-:S05]  /*159e0*/  @P6 IMAD.HI.U32 R10, R0, R10, RZ ;  /* 0x0000000a000a6227 */ /* 0x001fca00078e00ff */
[----:B------:R-:W-:-:S07]  /*159f0*/  @P6 SHF.R.U32.HI R0, RZ, R11, R10 ;  /* 0x0000000bff006219 */ /* 0x000fce000001160a */
.L_x_15082:
[----:B------:R-:W-:Y:S05]  /*15a00*/  BSYNC B1 ;  /* 0x0000000000017941 */ /* 0x000fea0003800000 */
.L_x_15080:
[----:B------:R-:W-:-:S05]  /*15a10*/  IMAD R0, R0, R3, R20 ;  /* 0x0000000300007224 */ /* 0x000fca00078e0214 */
[----:B------:R-:W-:Y:S02]  /*15a20*/  VIMNMX R13, R13, R0, !PT ;  /* 0x000000000d0d7248 */ /* 0x000fe40007fe0100 */
[----:B------:R-:W-:-:S07]  /*15a30*/  VIADDMNMX R12, R0, R3, R12, PT ;  /* 0x00000003000c7246 */ /* 0x000fce000380010c */
.L_x_15079:
        /* <DEDUP_REMOVED lines=76> */
[----:B------:R-:W-:Y:S02]  /*15f00*/  FMNMX.FTZ R0, R108, R0, !PT ;  /* 0x000000006c007209 */ /* 0x000fe40007810000 */
        /* <DEDUP_REMOVED lines=12> */
[----:B------:R-:W-:Y:S02]  /*15fd0*/  LOP3.LUT P5, RZ, R16, 0x200, RZ, 0xc0, !PT ;  /* 0x0000020010ff7812 */ /* 0x000fe400078ac0ff */
[----:B------:R-:W-:-:S02]  /*15fe0*/  FMNMX.FTZ R0, R88, R0, !PT ;  /* 0x0000000058007209 */ /* 0x000fc40007810000 */
[----:B------:R-:W-:Y:S02]  /*15ff0*/  FSEL R78, R78, -INF , !P1 ;  /* 0xff8000004e4e7808 */ /* 0x000fe40004800000 */
        /* <DEDUP_REMOVED lines=9> */
[----:B------:R-:W-:Y:S02]  /*16090*/  FMNMX.FTZ R0, R96, R0, !PT ;  /* 0x0000000060007209 */ /* 0x000fe40007810000 */
[----:B------:R-:W-:-:S02]  /*160a0*/  LOP3.LUT P3, RZ, R16, 0x80, RZ, 0xc0, !PT ;  /* 0x0000008010ff7812 */ /* 0x000fc4000786c0ff */
[----:B------:R-:W-:Y:S02]  /*160b0*/  FSEL R82, R82, -INF , !P1 ;  /* 0xff80000052527808 */ /* 0x000fe40004800000 */
[----:B------:R-:W-:Y:S02]  /*160c0*/  FMNMX.FTZ R0, R97, R0, !PT ;  /* 0x0000000061007209 */ /* 0x000fe40007810000 */
[----:B------:R-:W-:Y:S02]  /*160d0*/  ISETP.GT.AND P1, PT, R13, 0x71, !P3 ;  /* 0x000000710d00780c */ /* 0x000fe40005f24270 */
[----:B------:R-:W-:Y:S02]  /*160e0*/  FMNMX.FTZ R0, R100, R0, !PT ;  /* 0x0000000064007209 */ /* 0x000fe40007810000 */
[----:B------:R-:W-:Y:S02]  /*160f0*/  ISETP.LT.OR P1, PT, R12, 0x72, P1 ;  /* 0x000000720c00780c */ /* 0x000fe40000f21670 */
[----:B------:R-:W-:-:S02]  /*16100*/  LOP3.LUT P2, RZ, R16, 0x40, RZ, 0xc0, !PT ;  /* 0x0000004010ff7812 */ /* 0x000fc4000784c0ff */
[----:B------:R-:W-:Y:S02]  /*16110*/  FMNMX.FTZ R0, R101, R0, !PT ;  /* 0x0000000065007209 */ /* 0x000fe40007810000 */
[----:B------:R-:W-:Y:S02]  /*16120*/  FSEL R83, R83, -INF , !P1 ;  /* 0xff80000053537808 */ /* 0x000fe40004800000 */
        /* <DEDUP_REMOVED lines=39> */
[----:B------:R-:W-:Y:S01]  /*163a0*/  LOP3.LUT P1, RZ, R17, 0x1, RZ, 0xc0, !PT ;  /* 0x0000000111ff7812 */ /* 0x000fe2000782c0ff */
[----:B------:R-:W0:Y:S01]  /*163b0*/  SHFL.BFLY PT, R3, R0, 0x2, 0x1f ;  /* 0x0c401f0000037f89 */ /* 0x000e2200000e0000 */
[----:B------:R-:W-:-:S02]  /*163c0*/  LOP3.LUT P0, RZ, R16, 0x4000000, RZ, 0xc0, !PT ;  /* 0x0400000010ff7812 */ /* 0x000fc4000780c0ff */
[C---:B------:R-:W-:Y:S02]  /*163d0*/  ISETP.GT.AND P1, PT, R13.reuse, 0x11, !P1 ;  /* 0x000000110d00780c */ /* 0x040fe40004f24270 */
[----:B------:R-:W-:Y:S02]  /*163e0*/  ISETP.GT.AND P0, PT, R13, 0x80, !P0 ;  /* 0x000000800d00780c */ /* 0x000fe40004704270 */
[----:B------:R-:W-:Y:S02]  /*163f0*/  ISETP.LT.OR P1, PT, R12, 0x12, P1 ;  /* 0x000000120c00780c */ /* 0x000fe40000f21670 */
[----:B------:R-:W-:Y:S02]  /*16400*/  LOP3.LUT P2, RZ, R16, 0x1000000, RZ, 0xc0, !PT ;  /* 0x0100000010ff7812 */ /* 0x000fe4000784c0ff */
[----:B------:R-:W-:Y:S02]  /*16410*/  FSEL R131, R131, -INF , !P1 ;  /* 0xff80000083837808 */ /* 0x000fe40004800000 */
[----:B------:R-:W-:-:S02]  /*16420*/  LOP3.LUT P1, RZ, R17, 0x4, RZ, 0xc0, !PT ;  /* 0x0000000411ff7812 */ /* 0x000fc4000782c0ff */
[C---:B------:R-:W-:Y:S02]  /*16430*/  LOP3.LUT P3, RZ, R16.reuse, 0x10, RZ, 0xc0, !PT ;  /* 0x0000001010ff7812 */ /* 0x040fe4000786c0ff */
[----:B------:R-:W-:Y:S02]  /*16440*/  ISETP.GT.AND P1, PT, R13, 0x18, !P1 ;  /* 0x000000180d00780c */ /* 0x000fe40004f24270 */
[----:B------:R-:W-:Y:S02]  /*16450*/  LOP3.LUT P4, RZ, R16, 0x8, RZ, 0xc0, !PT ;  /* 0x0000000810ff7812 */ /* 0x000fe4000788c0ff */
[----:B------:R-:W-:Y:S02]  /*16460*/  ISETP.LT.OR P1, PT, R12, 0x19, P1 ;  /* 0x000000190c00780c */ /* 0x000fe40000f21670 */
[----:B------:R-:W-:Y:S02]  /*16470*/  LOP3.LUT P5, RZ, R16, 0x4, RZ, 0xc0, !PT ;  /* 0x0000000410ff7812 */ /* 0x000fe400078ac0ff */
[----:B------:R-:W-:-:S02]  /*16480*/  FSEL R134, R134, -INF , !P1 ;  /* 0xff80000086867808 */ /* 0x000fc40004800000 */
[----:B0-----:R-:W-:Y:S02]  /*16490*/  FMNMX.FTZ R3, R0, R3, !PT ;  /* 0x0000000300037209 */ /* 0x001fe40007810000 */
[C---:B------:R-:W-:Y:S02]  /*164a0*/  LOP3.LUT P1, RZ, R17.reuse, 0x2, RZ, 0xc0, !PT ;  /* 0x0000000211ff7812 */ /* 0x040fe4000782c0ff */
[----:B------:R-:W-:Y:S01]  /*164b0*/  LOP3.LUT R17, R17, 0xffffff7f, RZ, 0xc0, !PT ;  /* 0xffffff7f11117812 */ /* 0x000fe200078ec0ff */
[----:B------:R-:W0:Y:S01]  /*164c0*/  SHFL.BFLY PT, R0, R3, 0x1, 0x1f ;  /* 0x0c201f0003007f89 */ /* 0x000e2200000e0000 */
[----:B------:R-:W-:Y:S02]  /*164d0*/  ISETP.GT.AND P1, PT, R13, 0x19, !P1 ;  /* 0x000000190d00780c */ /* 0x000fe40004f24270 */
[----:B------:R-:W-:Y:S02]  /*164e0*/  @P0 LOP3.LUT R17, R17, 0x80, RZ, 0xfc, !PT ;  /* 0x0000008011110812 */ /* 0x000fe400078efcff */
[----:B------:R-:W-:-:S02]  /*164f0*/  ISETP.LT.OR P1, PT, R12, 0x1a, P1 ;  /* 0x0000001a0c00780c */ /* 0x000fc40000f21670 */
[C---:B------:R-:W-:Y:S02]  /*16500*/  LOP3.LUT P0, RZ, R16.reuse, 0x8000000, RZ, 0xc0, !PT ;  /* 0x0800000010ff7812 */ /* 0x040fe4000780c0ff */
[----:B------:R-:W-:Y:S02]  /*16510*/  FSEL R135, R135, -INF , !P1 ;  /* 0xff80000087877808 */ /* 0x000fe40004800000 */
[C---:B------:R-:W-:Y:S02]  /*16520*/  LOP3.LUT P1, RZ, R16.reuse, 0x1, RZ, 0xc0, !PT ;  /* 0x0000000110ff7812 */ /* 0x040fe4000782c0ff */
[C---:B------:R-:W-:Y:S02]  /*16530*/  ISETP.GT.AND P0, PT, R13.reuse, 0x99, !P0 ;  /* 0x000000990d00780c */ /* 0x040fe40004704270 */
[----:B------:R-:W-:Y:S02]  /*16540*/  ISETP.GT.AND P1, PT, R13, RZ, !P1 ;  /* 0x000000ff0d00720c */ /* 0x000fe40004f24270 */
[----:B------:R-:W-:-:S02]  /*16550*/  LOP3.LUT P6, RZ, R16, 0x2, RZ, 0xc0, !PT ;  /* 0x0000000210ff7812 */ /* 0x000fc400078cc0ff */
[----:B------:R-:W-:Y:S02]  /*16560*/  ISETP.LT.OR P1, PT, R12, 0x1, P1 ;  /* 0x000000010c00780c */ /* 0x000fe40000f21670 */
[----:B------:R-:W-:Y:S02]  /*16570*/  ISETP.GT.AND P2, PT, R13, 0x88, !P2 ;  /* 0x000000880d00780c */ /* 0x000fe40005744270 */
[----:B------:R-:W-:Y:S02]  /*16580*/  FSEL R122, R122, -INF , !P1 ;  /* 0xff8000007a7a7808 */ /* 0x000fe40004800000 */
[----:B0-----:R-:W-:Y:S02]  /*16590*/  FMNMX.FTZ R3, R3, R0, !PT ;  /* 0x0000000003037209 */ /* 0x001fe40007810000 */
[----:B------:R-:W-:Y:S02]  /*165a0*/  FMNMX.FTZ R0, R122, R9, !PT ;  /* 0x000000097a007209 */ /* 0x000fe40007810000 */
[----:B------:R-:W-:Y:S01]  /*165b0*/  LOP3.LUT P1, RZ, R16, 0x2000000, RZ, 0xc0, !PT ;  /* 0x0200000010ff7812 */ /* 0x000fe2000782c0ff */
[----:B------:R-:W-:-:S01]  /*165c0*/  FFMA.FTZ R11, R2, R3, -8 ;  /* 0xc1000000020b7423 */ /* 0x000fc20000010003 */
[----:B------:R-:W-:-:S02]  /*165d0*/  FMNMX.FTZ R0, R123, R0, !PT ;  /* 0x000000007b007209 */ /* 0x000fc40007810000 */
[----:B------:R-:W-:Y:S02]  /*165e0*/  LOP3.LUT R16, R16, 0xfffffffd, RZ, 0xc0, !PT ;  /* 0xfffffffd10107812 */ /* 0x000fe400078ec0ff */
[----:B------:R-:W-:Y:S02]  /*165f0*/  FMNMX.FTZ R0, R126, R0, !PT ;  /* 0x000000007e007209 */ /* 0x000fe40007810000 */
[----:B------:R-:W-:Y:S02]  /*16600*/  @P0 LOP3.LUT R16, R16, 0x2, RZ, 0xfc, !PT ;  /* 0x0000000210100812 */ /* 0x000fe400078efcff */
[----:B------:R-:W-:Y:S02]  /*16610*/  FMNMX.FTZ R0, R127, R0, !PT ;  /* 0x000000007f007209 */ /* 0x000fe40007810000 */
[----:B------:R-:W-:Y:S02]  /*16620*/  LOP3.LUT P0, RZ, R17, 0x80, RZ, 0xc0, !PT ;  /* 0x0000008011ff7812 */ /* 0x000fe4000780c0ff */
[----:B------:R-:W-:-:S02]  /*16630*/  FMNMX.FTZ R0, R130, R0, !PT ;  /* 0x0000000082007209 */ /* 0x000fc40007810000 */
[----:B------:R-:W-:Y:S02]  /*16640*/  ISETP.LT.OR P0, PT, R12, 0x81, P0 ;  /* 0x000000810c00780c */ /* 0x000fe40000701670 */
[----:B------:R-:W-:Y:S02]  /*16650*/  FMNMX.FTZ R0, R131, R0, !PT ;  /* 0x0000000083007209 */ /* 0x000fe40007810000 */
[----:B------:R-:W-:Y:S02]  /*16660*/  LOP3.LUT R16, R16, 0xfffffff7, RZ, 0xc0, !PT ;  /* 0xfffffff710107812 */ /* 0x000fe400078ec0ff */
[----:B------:R-:W-:Y:S02]  /*16670*/  FMNMX.FTZ R0, R134, R0, !PT ;  /* 0x0000000086007209 */ /* 0x000fe40007810000 */
[----:B------:R-:W-:Y:S02]  /*16680*/  ISETP.GT.AND P1, PT, R13, 0x81, !P1 ;  /* 0x000000810d00780c */ /* 0x000fe40004f24270 */
[----:B------:R-:W-:-:S02]  /*16690*/  FMNMX.FTZ R0, R135, R0, !PT ;  /* 0x0000000087007209 */ /* 0x000fc40007810000 */
[----:B------:R-:W-:Y:S02]  /*166a0*/  LOP3.LUT R17, R17, 0xffffffbf, RZ, 0xc0, !PT ;  /* 0xffffffbf11117812 */ /* 0x000fe400078ec0ff */
[----:B------:R-:W-:Y:S02]  /*166b0*/  FMNMX.FTZ R0, R106, R0, !PT ;  /* 0x000000006a007209 */ /* 0x000fe40007810000 */
[----:B------:R-:W-:Y:S02]  /*166c0*/  @P0 LOP3.LUT R16, R16, 0x8, RZ, 0xfc, !PT ;  /* 0x0000000810100812 */ /* 0x000fe400078efcff */
[----:B------:R-:W-:Y:S02]  /*166d0*/  FMNMX.FTZ R0, R107, R0, !PT ;  /* 0x000000006b007209 */ /* 0x000fe40007810000 */
[----:B------:R-:W-:Y:S02]  /*166e0*/  ISETP.LT.OR P0, PT, R12, 0x82, P1 ;  /* 0x000000820c00780c */ /* 0x000fe40000f01670 */
[----:B------:R-:W-:-:S02]  /*166f0*/  FMNMX.FTZ R0, R110, R0, !PT ;  /* 0x000000006e007209 */ /* 0x000fc40007810000 */
[C---:B------:R-:W-:Y:S02]  /*16700*/  LOP3.LUT P1, RZ, R16.reuse, 0x2, RZ, 0xc0, !PT ;  /* 0x0000000210ff7812 */ /* 0x040fe4000782c0ff */
[----:B------:R-:W-:Y:S02]  /*16710*/  FMNMX.FTZ R0, R111, R0, !PT ;  /* 0x000000006f007209 */ /* 0x000fe40007810000 */
[----:B------:R-:W-:Y:S02]  /*16720*/  LOP3.LUT R16, R16, 0xfffffffb, RZ, 0xc0, !PT ;  /* 0xfffffffb10107812 */ /* 0x000fe400078ec0ff */
[----:B------:R-:W-:Y:S02]  /*16730*/  FMNMX.FTZ R0, R114, R0, !PT ;  /* 0x0000000072007209 */ /* 0x000fe40007810000 */
[----:B------:R-:W-:Y:S02]  /*16740*/  ISETP.GT.AND P3, PT, R13, 0x89, !P3 ;  /* 0x000000890d00780c */ /* 0x000fe40005f64270 */
[----:B------:R-:W-:-:S02]  /*16750*/  FMNMX.FTZ R0, R115, R0, !PT ;  /* 0x0000000073007209 */ /* 0x000fc40007810000 */
[----:B------:R-:W-:Y:S02]  /*16760*/  @P0 LOP3.LUT R16, R16, 0x4, RZ, 0xfc, !PT ;  /* 0x0000000410100812 */ /* 0x000fe400078efcff */
[----:B------:R-:W-:Y:S02]  /*16770*/  FMNMX.FTZ R0, R118, R0, !PT ;  /* 0x0000000076007209 */ /* 0x000fe40007810000 */
[----:B------:R-:W-:Y:S02]  /*16780*/  ISETP.LT.OR P0, PT, R12, 0x89, P2 ;  /* 0x000000890c00780c */ /* 0x000fe40001701670 */
[----:B------:R-:W-:Y:S02]  /*16790*/  FMNMX.FTZ R0, R119, R0, !PT ;  /* 0x0000000077007209 */ /* 0x000fe40007810000 */
[----:B------:R-:W-:Y:S02]  /*167a0*/  FSETP.NEU.FTZ.AND P2, PT, R3, -INF , PT ;  /* 0xff8000000300780b */ /* 0x000fe40003f5d000 */
[----:B------:R-:W-:-:S02]  /*167b0*/  FMNMX.FTZ R0, R90, R0, !PT ;  /* 0x000000005a007209 */ /* 0x000fc40007810000 */
[----:B------:R-:W-:Y:S02]  /*167c0*/  FSEL R10, R3, RZ, P2 ;  /* 0x000000ff030a7208 */ /* 0x000fe40001000000 */
[----:B------:R-:W-:Y:S02]  /*167d0*/  FMNMX.FTZ R0, R91, R0, !PT ;  /* 0x000000005b007209 */ /* 0x000fe40007810000 */
[----:B------:R-:W-:Y:S01]  /*167e0*/  FSEL R11, R11, RZ, P2 ;  /* 0x000000ff0b0b7208 */ /* 0x000fe20001000000 */
[----:B------:R-:W-:Y:S01]  /*167f0*/  FADD.FTZ R10, -R10, R14 ;  /* 0x0000000e0a0a7221 */ /* 0x000fe20000010100 */
[----:B------:R-:W-:Y:S02]  /*16800*/  FMNMX.FTZ R0, R94, R0, !PT ;  /* 0x000000005e007209 */ /* 0x000fe40007810000 */
[----:B------:R-:W-:Y:S01]  /*16810*/  @P0 LOP3.LUT R17, R17, 0x40, RZ, 0xfc, !PT ;  /* 0x0000004011110812 */ /* 0x000fe200078efcff */
[----:B------:R-:W-:-:S01]  /*16820*/  FFMA.FTZ R120, R2, R120, -R11 ;  /* 0x0000007802787223 */ /* 0x000fc2000001080b */
[----:B------:R-:W-:Y:S01]  /*16830*/  FMNMX.FTZ R0, R95, R0, !PT ;  /* 0x000000005f007209 */ /* 0x000fe20007810000 */
[----:B------:R-:W-:Y:S01]  /*16840*/  FMUL.FTZ R10, R2, R10 ;  /* 0x0000000a020a7220 */ /* 0x000fe20000410000 */
[----:B------:R-:W-:Y:S01]  /*16850*/  LOP3.LUT P0, RZ, R16, 0x8, RZ, 0xc0, !PT ;  /* 0x0000000810ff7812 */ /* 0x000fe2000780c0ff */
[----:B------:R-:W-:-:S01]  /*16860*/  FFMA.FTZ R121, R2, R121, -R11 ;  /* 0x0000007902797223 */ /* 0x000fc2000001080b */
[----:B------:R-:W-:Y:S01]  /*16870*/  FMNMX.FTZ R0, R98, R0, !PT ;  /* 0x0000000062007209 */ /* 0x000fe20007810000 */
[----:B------:R-:W-:Y:S01]  /*16880*/  MUFU.EX2 R120, R120 ;  /* 0x0000007800787308 */ /* 0x000fe20000000800 */
[----:B------:R-:W-:Y:S01]  /*16890*/  LOP3.LUT P2, RZ, R16, 0x4, RZ, 0xc0, !PT ;  /* 0x0000000410ff7812 */ /* 0x000fe2000784c0ff */
[C-C-:B------:R-:W-:Y:S01]  /*168a0*/  FFMA.FTZ R124, R2.reuse, R124, -R11.reuse ;  /* 0x0000007c027c7223 */ /* 0x140fe2000001080b */
[----:B------:R-:W-:Y:S01]  /*168b0*/  FMNMX.FTZ R0, R99, R0, !PT ;  /* 0x0000000063007209 */ /* 0x000fe20007810000 */
[--C-:B------:R-:W-:Y:S01]  /*168c0*/  FFMA.FTZ R125, R2, R125, -R11.reuse ;  /* 0x0000007d027d7223 */ /* 0x100fe2000001080b */
[----:B------:R-:W-:Y:S01]  /*168d0*/  FSEL R58, R58, -INF , !P0 ;  /* 0xff8000003a3a7808 */ /* 0x000fe20004000000 */
[--C-:B------:R-:W-:Y:S01]  /*168e0*/  FFMA.FTZ R128, R2, R128, -R11.reuse ;  /* 0x0000008002807223 */ /* 0x100fe2000001080b */
[----:B------:R-:W-:Y:S01]  /*168f0*/  FMNMX.FTZ R0, R102, R0, !PT ;  /* 0x0000000066007209 */ /* 0x000fe20007810000 */
[----:B------:R-:W2:Y:S01]  /*16900*/  MUFU.EX2 R10, R10 ;  /* 0x0000000a000a7308 */ /* 0x000ea20000000800 */
[----:B------:R-:W-:Y:S01]  /*16910*/  LOP3.LUT P0, RZ, R17, 0x40, RZ, 0xc0, !PT ;  /* 0x0000004011ff7812 */ /* 0x000fe2000780c0ff */
[C-C-:B------:R-:W-:Y:S01]  /*16920*/  FFMA.FTZ R129, R2.reuse, R129, -R11.reuse ;  /* 0x0000008102817223 */ /* 0x140fe2000001080b */
[----:B------:R-:W-:Y:S01]  /*16930*/  FMNMX.FTZ R0, R103, R0, !PT ;  /* 0x0000000067007209 */ /* 0x000fe20007810000 */
[C-C-:B------:R-:W-:Y:S01]  /*16940*/  FFMA.FTZ R132, R2.reuse, R132, -R11.reuse ;  /* 0x0000008402847223 */ /* 0x140fe2000001080b */
[----:B------:R-:W-:Y:S01]  /*16950*/  FSEL R59, R59, -INF , !P2 ;  /* 0xff8000003b3b7808 */ /* 0x000fe20005000000 */
[--C-:B------:R-:W-:Y:S01]  /*16960*/  FFMA.FTZ R133, R2, R133, -R11.reuse ;  /* 0x0000008502857223 */ /* 0x100fe2000001080b */
[----:B------:R-:W-:Y:S01]  /*16970*/  FMNMX.FTZ R0, R74, R0, !PT ;  /* 0x000000004a007209 */ /* 0x000fe20007810000 */
[----:B------:R-:W0:Y:S01]  /*16980*/  MUFU.EX2 R121, R121 ;  /* 0x0000007900797308 */ /* 0x000e220000000800 */
[----:B------:R-:W-:Y:S01]  /*16990*/  ISETP.GT.AND P4, PT, R13, 0x90, !P4 ;  /* 0x000000900d00780c */ /* 0x000fe20006784270 */
        /* <DEDUP_REMOVED lines=11> */
[----:B------:R-:W-:Y:S01]  /*16a50*/  ISETP.GT.AND P5, PT, R13, 0x91, !P5 ;  /* 0x000000910d00780c */ /* 0x000fe20006fa4270 */
[--C-:B------:R-:W-:Y:S01]  /*16a60*/  FFMA.FTZ R113, R2, R113, -R11.reuse ;  /* 0x0000007102717223 */ /* 0x100fe2000001080b */
[----:B------:R-:W-:Y:S01]  /*16a70*/  FMNMX.FTZ R0, R82, R0, !PT ;  /* 0x0000000052007209 */ /* 0x000fe20007810000 */
[----:B------:R-:W3:Y:S01]  /*16a80*/  MUFU.EX2 R125, R125 ;  /* 0x0000007d007d7308 */ /* 0x000ee20000000800 */
[----:B------:R-:W-:Y:S01]  /*16a90*/  ISETP.LT.OR P4, PT, R12, 0x91, P4 ;  /* 0x000000910c00780c */ /* 0x000fe20002781670 */
[C-C-:B------:R-:W-:Y:S01]  /*16aa0*/  FFMA.FTZ R116, R2.reuse, R116, -R11.reuse ;  /* 0x0000007402747223 */ /* 0x140fe2000001080b */
[----:B------:R-:W-:Y:S01]  /*16ab0*/  FMNMX.FTZ R0, R83, R0, !PT ;  /* 0x0000000053007209 */ /* 0x000fe20007810000 */
[C-C-:B------:R-:W-:Y:S01]  /*16ac0*/  FFMA.FTZ R117, R2.reuse, R117, -R11.reuse ;  /* 0x0000007502757223 */ /* 0x140fe2000001080b */
[----:B------:R-:W-:Y:S01]  /*16ad0*/  FSEL R63, R63, -INF , !P3 ;  /* 0xff8000003f3f7808 */ /* 0x000fe20005800000 */
[--C-:B------:R-:W-:Y:S01]  /*16ae0*/  FFMA.FTZ R88, R2, R88, -R11.reuse ;  /* 0x0000005802587223 */ /* 0x100fe2000001080b */
[----:B------:R-:W-:Y:S01]  /*16af0*/  FMNMX.FTZ R0, R86, R0, !PT ;  /* 0x0000000056007209 */ /* 0x000fe20007810000 */
[----:B------:R-:W4:Y:S01]  /*16b00*/  MUFU.EX2 R128, R128 ;  /* 0x0000008000807308 */ /* 0x000f220000000800 */
[----:B------:R-:W-:Y:S01]  /*16b10*/  ISETP.GT.AND P6, PT, R13, 0x98, !P6 ;  /* 0x000000980d00780c */ /* 0x000fe200077c4270 */
[C-C-:B------:R-:W-:Y:S01]  /*16b20*/  FFMA.FTZ R89, R2.reuse, R89, -R11.reuse ;  /* 0x0000005902597223 */ /* 0x140fe2000001080b */
[----:B------:R-:W-:Y:S01]  /*16b30*/  FMNMX.FTZ R0, R87, R0, !PT ;  /* 0x0000000057007209 */ /* 0x000fe20007810000 */
[--C-:B------:R-:W-:Y:S01]  /*16b40*/  FFMA.FTZ R92, R2, R92, -R11.reuse ;  /* 0x0000005c025c7223 */ /* 0x100fe2000001080b */
[----:B------:R-:W-:Y:S01]  /*16b50*/  ISETP.LT.OR P5, PT, R12, 0x92, P5 ;  /* 0x000000920c00780c */ /* 0x000fe20002fa1670 */
[--C-:B------:R-:W-:Y:S01]  /*16b60*/  FFMA.FTZ R93, R2, R93, -R11.reuse ;  /* 0x0000005d025d7223 */ /* 0x100fe2000001080b */
[----:B------:R-:W-:Y:S01]  /*16b70*/  FMNMX.FTZ R0, R58, R0, !PT ;  /* 0x000000003a007209 */ /* 0x000fe20007810000 */
[----:B------:R-:W5:Y:S01]  /*16b80*/  MUFU.EX2 R129, R129 ;  /* 0x0000008100817308 */ /* 0x000f620000000800 */
[----:B------:R-:W-:Y:S01]  /*16b90*/  FSEL R66, R66, -INF , !P4 ;  /* 0xff80000042427808 */ /* 0x000fe20006000000 */
        /* <DEDUP_REMOVED lines=29> */
[----:B------:R-:W-:-:S01]  /*16d70*/  FFMA.FTZ R60, R2, R60, -R11 ;  /* 0x0000003c023c7223 */ /* 0x000fc2000001080b */
[----:B------:R-:W2:Y:S01]  /*16d80*/  SHFL.BFLY PT, R12, R0, 0x2, 0x1f ;  /* 0x0c401f00000c7f89 */ /* 0x000ea200000e0000 */
[----:B------:R-:W-:Y:S01]  /*16d90*/  MUFU.EX2 R105, R105 ;  /* 0x0000006900697308 */ /* 0x000fe20000000800 */
[----:B------:R-:W-:-:S01]  /*16da0*/  FFMA.FTZ R61, R2, R61, -R11 ;  /* 0x0000003d023d7223 */ /* 0x000fc2000001080b */
[C-C-:B------:R-:W-:Y:S01]  /*16db0*/  FFMA.FTZ R64, R2.reuse, R64, -R11.reuse ;  /* 0x0000004002407223 */ /* 0x140fe2000001080b */
[----:B------:R-:W-:-:S01]  /*16dc0*/  FFMA.FTZ R65, R2, R65, -R11 ;  /* 0x0000004102417223 */ /* 0x000fc2000001080b */
[C-C-:B------:R-:W-:Y:S01]  /*16dd0*/  FFMA.FTZ R68, R2.reuse, R68, -R11.reuse ;  /* 0x0000004402447223 */ /* 0x140fe2000001080b */
[----:B------:R-:W-:-:S01]  /*16de0*/  FFMA.FTZ R11, R2, R69, -R11 ;  /* 0x00000045020b7223 */ /* 0x000fc2000001080b */
[----:B------:R-:W-:-:S02]  /*16df0*/  LOP3.LUT P0, RZ, R17, 0x20, RZ, 0xc0, !PT ;  /* 0x0000002011ff7812 */ /* 0x000fc4000780c0ff */
[----:B------:R-:W-:Y:S08]  /*16e00*/  MUFU.EX2 R108, R108 ;  /* 0x0000006c006c7308 */ /* 0x000ff00000000800 */
[----:B------:R-:W-:Y:S01]  /*16e10*/  MUFU.EX2 R109, R109 ;  /* 0x0000006d006d7308 */ /* 0x000fe20000000800 */
[----:B--2---:R-:W-:-:S07]  /*16e20*/  FMNMX.FTZ R0, R0, R12, !PT ;  /* 0x0000000c00007209 */ /* 0x004fce0007810000 */
[----:B------:R-:W-:Y:S01]  /*16e30*/  MUFU.EX2 R112, R112 ;  /* 0x0000007000707308 */ /* 0x000fe20000000800 */
[----:B------:R-:W2:Y:S07]  /*16e40*/  SHFL.BFLY PT, R12, R0, 0x1, 0x1f ;  /* 0x0c201f00000c7f89 */ /* 0x000eae00000e0000 */
[----:B------:R-:W-:Y:S08]  /*16e50*/  MUFU.EX2 R113, R113 ;  /* 0x0000007100717308 */ /* 0x000ff00000000800 */
[----:B------:R-:W-:Y:S08]  /*16e60*/  MUFU.EX2 R116, R116 ;  /* 0x0000007400747308 */ /* 0x000ff00000000800 */
[----:B------:R-:W-:Y:S01]  /*16e70*/  MUFU.EX2 R117, R117 ;  /* 0x0000007500757308 */ /* 0x000fe20000000800 */
[----:B--2---:R-:W-:-:S04]  /*16e80*/  FMNMX.FTZ R0, R0, R12, !PT ;  /* 0x0000000c00007209 */ /* 0x004fc80007810000 */
[----:B------:R-:W-:-:S03]  /*16e90*/  FSETP.NEU.FTZ.AND P1, PT, R0, -INF , PT ;  /* 0xff8000000000780b */ /* 0x000fc60003f3d000 */
[----:B------:R-:W-:Y:S01]  /*16ea0*/  MUFU.EX2 R88, R88 ;  /* 0x0000005800587308 */ /* 0x000fe20000000800 */
[----:B------:R-:W-:-:S05]  /*16eb0*/  FSEL R12, R0, RZ, P1 ;  /* 0x000000ff000c7208 */ /* 0x000fca0000800000 */
[----:B------:R-:W-:Y:S01]  /*16ec0*/  FADD.FTZ R9, -R12, R9 ;  /* 0x000000090c097221 */ /* 0x000fe20000010100 */
[----:B------:R-:W-:-:S01]  /*16ed0*/  FFMA.FTZ R12, R2, R0, -8 ;  /* 0xc1000000020c7423 */ /* 0x000fc20000010000 */
[----:B------:R-:W-:Y:S02]  /*16ee0*/  MUFU.EX2 R89, R89 ;  /* 0x0000005900597308 */ /* 0x000fe40000000800 */
[----:B------:R-:W-:Y:S02]  /*16ef0*/  FMUL.FTZ R9, R2, R9 ;  /* 0x0000000902097220 */ /* 0x000fe40000410000 */
[----:B------:R-:W-:Y:S01]  /*16f00*/  FSEL R13, R12, RZ, P1 ;  /* 0x000000ff0c0d7208 */ /* 0x000fe20000800000 */
[----:B------:R-:W-:-:S03]  /*16f10*/  FFMA.FTZ R12, R10, R20, R120 ;  /* 0x000000140a0c7223 */ /* 0x000fc60000010078 */
[----:B------:R-:W-:Y:S01]  /*16f20*/  MUFU.EX2 R9, R9 ;  /* 0x0000000900097308 */ /* 0x000fe20000000800 */
[----:B------:R-:W-:-:S01]  /*16f30*/  FFMA.FTZ R122, R2, R122, -R13 ;  /* 0x0000007a027a7223 */ /* 0x000fc2000001080d */
[----:B0-----:R-:W-:Y:S01]  /*16f40*/  FADD.FTZ R12, R121, R12 ;  /* 0x0000000c790c7221 */ /* 0x001fe20000010000 */
[----:B------:R-:W-:-:S01]  /*16f50*/  FFMA.FTZ R123, R2, R123, -R13 ;  /* 0x0000007b027b7223 */ /* 0x000fc2000001080d */
[C-C-:B------:R-:W-:Y:S01]  /*16f60*/  FFMA.FTZ R126, R2.reuse, R126, -R13.reuse ;  /* 0x0000007e027e7223 */ /* 0x140fe2000001080d */
[----:B------:R-:W-:-:S01]  /*16f70*/  FFMA.FTZ R127, R2, R127, -R13 ;  /* 0x0000007f027f7223 */ /* 0x000fc2000001080d */
[----:B-1----:R-:W-:Y:S01]  /*16f80*/  FADD.FTZ R12, R124, R12 ;  /* 0x0000000c7c0c7221 */ /* 0x002fe20000010000 */
[----:B------:R-:W-:-:S01]  /*16f90*/  FFMA.FTZ R130, R2, R130, -R13 ;  /* 0x0000008202827223 */ /* 0x000fc2000001080d */
[----:B------:R-:W0:Y:S01]  /*16fa0*/  MUFU.EX2 R122, R122 ;  /* 0x0000007a007a7308 */ /* 0x000e220000000800 */
[----:B------:R-:W-:-:S01]  /*16fb0*/  FFMA.FTZ R131, R2, R131, -R13 ;  /* 0x0000008302837223 */ /* 0x000fc2000001080d */
[----:B---3--:R-:W-:Y:S01]  /*16fc0*/  FADD.FTZ R12, R125, R12 ;  /* 0x0000000c7d0c7221 */ /* 0x008fe20000010000 */
[----:B------:R-:W-:-:S01]  /*16fd0*/  FFMA.FTZ R134, R2, R134, -R13 ;  /* 0x0000008602867223 */ /* 0x000fc2000001080d */
[C-C-:B------:R-:W-:Y:S01]  /*16fe0*/  FFMA.FTZ R135, R2.reuse, R135, -R13.reuse ;  /* 0x0000008702877223 */ /* 0x140fe2000001080d */
[----:B------:R-:W-:-:S01]  /*16ff0*/  FFMA.FTZ R106, R2, R106, -R13 ;  /* 0x0000006a026a7223 */ /* 0x000fc2000001080d */
[----:B----4-:R-:W-:Y:S01]  /*17000*/  FADD.FTZ R12, R128, R12 ;  /* 0x0000000c800c7221 */ /* 0x010fe20000010000 */
[----:B------:R-:W-:-:S01]  /*17010*/  FFMA.FTZ R107, R2, R107, -R13 ;  /* 0x0000006b026b7223 */ /* 0x000fc2000001080d */
[----:B------:R-:W1:Y:S01]  /*17020*/  MUFU.EX2 R123, R123 ;  /* 0x0000007b007b7308 */ /* 0x000e620000000800 */
[----:B------:R-:W-:-:S01]  /*17030*/  FFMA.FTZ R110, R2, R110, -R13 ;  /* 0x0000006e026e7223 */ /* 0x000fc2000001080d */
[----:B-----5:R-:W-:Y:S01]  /*17040*/  FADD.FTZ R12, R129, R12 ;  /* 0x0000000c810c7221 */ /* 0x020fe20000010000 */
[----:B------:R-:W-:-:S01]  /*17050*/  FFMA.FTZ R111, R2, R111, -R13 ;  /* 0x0000006f026f7223 */ /* 0x000fc2000001080d */
[C-C-:B------:R-:W-:Y:S01]  /*17060*/  FFMA.FTZ R114, R2.reuse, R114, -R13.reuse ;  /* 0x0000007202727223 */ /* 0x140fe2000001080d */
[----:B------:R-:W-:-:S01]  /*17070*/  FFMA.FTZ R115, R2, R115, -R13 ;  /* 0x0000007302737223 */ /* 0x000fc2000001080d */
[----:B------:R-:W-:Y:S01]  /*17080*/  FADD.FTZ R12, R132, R12 ;  /* 0x0000000c840c7221 */ /* 0x000fe20000010000 */
[----:B------:R-:W-:-:S01]  /*17090*/  FFMA.FTZ R118, R2, R118, -R13 ;  /* 0x0000007602767223 */ /* 0x000fc2000001080d */
[----:B------:R-:W2:Y:S01]  /*170a0*/  MUFU.EX2 R126, R126 ;  /* 0x0000007e007e7308 */ /* 0x000ea20000000800 */
[----:B0-----:R-:W-:-:S01]  /*170b0*/  FFMA.FTZ R21, R9, R21, R122 ;  /* 0x0000001509157223 */ /* 0x001fc2000001007a */
[----:B------:R-:W-:Y:S01]  /*170c0*/  FADD.FTZ R12, R133, R12 ;  /* 0x0000000c850c7221 */ /* 0x000fe20000010000 */
[----:B------:R-:W-:-:S01]  /*170d0*/  FFMA.FTZ R119, R2, R119, -R13 ;  /* 0x0000007702777223 */ /* 0x000fc2000001080d */
[C-C-:B------:R-:W-:Y:S01]  /*170e0*/  FFMA.FTZ R90, R2.reuse, R90, -R13.reuse ;  /* 0x0000005a025a7223 */ /* 0x140fe2000001080d */
[----:B------:R-:W-:-:S01]  /*170f0*/  FFMA.FTZ R91, R2, R91, -R13 ;  /* 0x0000005b025b7223 */ /* 0x000fc2000001080d */
[----:B------:R-:W-:Y:S01]  /*17100*/  FADD.FTZ R12, R104, R12 ;  /* 0x0000000c680c7221 */ /* 0x000fe20000010000 */
        /* <DEDUP_REMOVED lines=154> */
.L_x_15083:
[----:B------:R-:W-:Y:S01]  /*17ab0*/  IMAD.MOV.U32 R12, RZ, RZ, R140 ;  /* 0x000000ffff0c7224 */ /* 0x000fe200078e008c */
[----:B------:R-:W-:Y:S01]  /*17ac0*/  F2FP.SATFINITE.E4M3.F32.PACK_AB_MERGE_C R11, R11, R68, RZ ;  /* 0x000000440b0b723e */ /* 0x000fe200048070ff */
[----:B------:R-:W-:Y:S01]  /*17ad0*/  VIADD R15, R15, 0x13260 ;  /* 0x000132600f0f7836 */ /* 0x000fe20000000000 */
[----:B------:R-:W-:Y:S02]  /*17ae0*/  F2FP.SATFINITE.E4M3.F32.PACK_AB_MERGE_C R124, R125, R124, RZ ;  /* 0x0000007c7d7c723e */ /* 0x000fe400048070ff */
[----:B------:R-:W-:Y:S02]  /*17af0*/  F2FP.SATFINITE.E4M3.F32.PACK_AB_MERGE_C R126, R127, R126, RZ ;  /* 0x0000007e7f7e723e */ /* 0x000fe400048070ff */
[----:B------:R-:W-:Y:S02]  /*17b00*/  PRMT R15, R12, 0x654, R15 ;  /* 0x000006540c0f7816 */ /* 0x000fe4000000000f */
[----:B------:R-:W2:Y:S01]  /*17b10*/  LDL R12, [R1+0x40] ;  /* 0x00004000010c7983 */ /* 0x000ea20000100800 */
[----:B------:R-:W-:Y:S01]  /*17b20*/  F2FP.SATFINITE.E4M3.F32.PACK_AB_MERGE_C R132, R133, R132, RZ ;  /* 0x000000848584723e */ /* 0x000fe200048070ff */
[----:B------:R0:W-:Y:S01]  /*17b30*/  SYNCS.ARRIVE.TRANS64.RED.A1T0 RZ, [R15+URZ], RZ ;  /* 0x000000ff0fff79a7 */ /* 0x0001e2000810043f */
        /* <DEDUP_REMOVED lines=72> */
[C---:B--2---:R-:W-:Y:S01]  /*17fc0*/  ISETP.GT.AND P1, PT, R8.reuse, R12, PT ;  /* 0x0000000c0800720c */ /* 0x044fe20003f24270 */
[----:B------:R-:W-:-:S12]  /*17fd0*/  VIADD R8, R8, 0xffffffff ;  /* 0xffffffff08087836 */ /* 0x000fd80000000000 */
[----:B0-----:R-:W-:Y:S05]  /*17fe0*/  @P1 BRA `(.L_x_15084) ;  /* 0xffffffbc004c1947 */ /* 0x001fea000383ffff */
.L_x_15063:
[----:B------:R-:W-:Y:S05]  /*17ff0*/  BSYNC B0 ;  /* 0x0000000000007941 */ /* 0x000fea0003800000 */
.L_x_15062:
[----:B------:R-:W-:Y:S06]  /*18000*/  BAR.ARV 0x8, 0x200 ;  /* 0x0208000000007b1d */ /* 0x000fec0000002000 */
[----:B------:R-:W-:Y:S05]  /*18010*/  @!P0 BRA `(.L_x_15085) ;  /* 0x0000000000048947 */ /* 0x000fea0003800000 */
[----:B------:R-:W-:Y:S01]  /*18020*/  BPT.TRAP 0x1 ;  /* 0x000000040000795c */ /* 0x000fe20000300000 */
.L_x_15085:
[----:B------:R-:W-:Y:S01]  /*18030*/  IMAD R13, R23, 0x8, R22 ;  /* 0x00000008170d7824 */ /* 0x000fe200078e0216 */
[----:B------:R-:W-:-:S04]  /*18040*/  SHF.L.U32 R4, R156, 0x1f, RZ ;  /* 0x0000001f9c047819 */ /* 0x000fc800000006ff */
[----:B------:R0:W1:Y:S01]  /*18050*/  SYNCS.PHASECHK.TRANS64.TRYWAIT P1, [R13+URZ+0x13250], R4 ;  /* 0x013250040d0075a7 */ /* 0x000062000802017f */
[----:B------:R-:W-:Y:S05]  /*18060*/  @!P0 BRA `(.L_x_15086) ;  /* 0x0000000000048947 */ /* 0x000fea0003800000 */
[----:B------:R-:W-:Y:S01]  /*18070*/  BPT.TRAP 0x1 ;  /* 0x000000040000795c */ /* 0x000fe20000300000 */
.L_x_15086:
[----:B------:R-:W-:Y:S04]  /*18080*/  BSSY B0, `(.L_x_15087) ;  /* 0x0000004000007945 */ /* 0x000fe80003800000 */
[----:B-1----:R-:W-:Y:S05]  /*18090*/  @P1 BRA `(.L_x_15088) ;  /* 0x0000000000081947 */ /* 0x002fea0003800000 */
[----:B------:R-:W1:Y:S02]  /*180a0*/  SYNCS.PHASECHK.TRANS64.TRYWAIT P1, [R13+URZ+0x13250], R4 ;  /* 0x013250040d0075a7 */ /* 0x000e64000802017f */
[----:B-1----:R-:W-:Y:S05]  /*180b0*/  @!P1 BRA `(.L_x_15089) ;  /* 0x000000c800849947 */ /* 0x002fea0003800000 */
.L_x_15088:
[----:B------:R-:W-:Y:S05]  /*180c0*/  BSYNC B0 ;  /* 0x0000000000007941 */ /* 0x000fea0003800000 */
.L_x_15087:
[----:B------:R-:W2:Y:S01]  /*180d0*/  LDL.LU R15, [R1+0x4c] ;  /* 0x00004c00010f7983 */ /* 0x000ea20000300800 */
[----:B------:R-:W-:-:S03]  /*180e0*/  ULDC.64 UR4, c[0x0][0x9a0] ;  /* 0x0002680000047ab9 */ /* 0x000fc60000000a00 */
[----:B------:R-:W3:Y:S04]  /*180f0*/  LDL R14, [R1+0x4] ;  /* 0x00000400010e7983 */ /* 0x000ee80000100800 */
[----:B------:R-:W4:Y:S01]  /*18100*/  LDL.LU R12, [R1] ;  /* 0x00000000010c7983 */ /* 0x000f220000300800 */
[----:B------:R-:W-:Y:S01]  /*18110*/  VIADD R22, R22, 0x1000 ;  /* 0x0000100016167836 */ /* 0x000fe20000000000 */
[----:B------:R-:W-:Y:S01]  /*18120*/  ISETP.NE.U32.AND P1, PT, RZ, UR4, PT ;  /* 0x00000004ff007c0c */ /* 0x000fe2000bf25070 */
[----:B------:R-:W-:Y:S01]  /*18130*/  IMAD.MOV.U32 R5, RZ, RZ, -0x3ffffff0 ;  /* 0xc0000010ff057424 */ /* 0x000fe200078e00ff */
[----:B------:R-:W-:Y:S02]  /*18140*/  WARPGROUP.ARRIVE ;  /* 0x00000000000079c5 */ /* 0x000fe40000000000 */
[----:B------:R-:W-:-:S02]  /*18150*/  SHF.R.U32.HI R22, RZ, 0x4, R22 ;  /* 0x00000004ff167819 */ /* 0x000fc40000011616 */
[----:B------:R-:W-:Y:S02]  /*18160*/  R2UR UR7, R5 ;  /* 0x00000000050772ca */ /* 0x000fe400000e0000 */
[----:B------:R-:W-:Y:S02]  /*18170*/  LOP3.LUT R22, R22, 0x3fff, RZ, 0xc0, !PT ;  /* 0x00003fff16167812 */ /* 0x000fe400078ec0ff */
[----:B------:R-:W-:Y:S02]  /*18180*/  ISETP.NE.AND.EX P1, PT, RZ, UR5, PT, P1 ;  /* 0x00000005ff007c0c */ /* 0x000fe4000bf25310 */
[----:B------:R-:W-:-:S05]  /*18190*/  LOP3.LUT R22, R22, 0x10000, RZ, 0xfc, !PT ;  /* 0x0001000016167812 */ /* 0x000fca00078efcff */
[----:B01----:R-:W-:-:S05]  /*181a0*/  IMAD R4, R23, 0x280, R22 ;  /* 0x0000028017047824 */ /* 0x003fca00078e0216 */
[----:B------:R-:W-:Y:S01]  /*181b0*/  R2UR UR6, R4 ;  /* 0x00000000040672ca */ /* 0x000fe200000e0000 */
[----:B------:R-:W0:Y:S08]  /*181c0*/  @P1 LDC.64 R8, c[0x0][0x9c8] ;  /* 0x00027200ff081b82 */ /* 0x000e300000000a00 */
[----:B------:R-:W3:Y:S04]  /*181d0*/  @P1 LDC.64 R10, c[0x0][0x9d0] ;  /* 0x00027400ff0a1b82 */ /* 0x000ee80000000a00 */
[----:B------:R-:W-:Y:S03]  /*181e0*/  QGMMA.64x64x32.F32.E4M3.E4M3 R24, R152, gdesc[UR4], R24, gsb0 ;  /* 0x00e0000498187df3 */ /* 0x000fe60008000818 */
[----:B------:R-:W-:-:S02]  /*181f0*/  WARPGROUP.DEPBAR.LE gsb0, 0x0 ;  /* 0x00008000000079c5 */ /* 0x000fc40000010000 */
[----:B------:R-:W-:Y:S01]  /*18200*/  WARPGROUP.ARRIVE ;  /* 0x00000000000079c5 */ /* 0x000fe20000000000 */
[----:B--2---:R-:W-:-:S05]  /*18210*/  @P1 SHF.R.S32.HI R7, RZ, 0x1f, R15 ;  /* 0x0000001fff071819 */ /* 0x004fca000001140f */
[----:B0-----:R-:W-:-:S04]  /*18220*/  @P1 IMAD R6, R7, R8, RZ ;  /* 0x0000000807061224 */ /* 0x001fc800078e02ff */
[C---:B------:R-:W-:Y:S02]  /*18230*/  @P1 IMAD R5, R15.reuse, R9, R6 ;  /* 0x000000090f051224 */ /* 0x040fe400078e0206 */
[----:B------:R-:W-:-:S04]  /*18240*/  @P1 IMAD.WIDE.U32 R6, R15, R8, RZ ;  /* 0x000000080f061225 */ /* 0x000fc800078e00ff */
[----:B------:R-:W-:Y:S02]  /*18250*/  @P1 IMAD.IADD R7, R7, 0x1, R5 ;  /* 0x0000000107071824 */ /* 0x000fe400078e0205 */
[----:B---3--:R-:W-:-:S04]  /*18260*/  @P1 IMAD.WIDE.U32 R6, R14, R10, R6 ;  /* 0x0000000a0e061225 */ /* 0x008fc800078e0006 */
[----:B------:R-:W-:Y:S01]  /*18270*/  @P1 IMAD R5, R14, R11, R7 ;  /* 0x0000000b0e051224 */ /* 0x000fe200078e0207 */
[C---:B------:R-:W-:Y:S01]  /*18280*/  @P1 LEA R8, P2, R6.reuse, UR4, 0x2 ;  /* 0x0000000406081c11 */ /* 0x040fe2000f8410ff */
[----:B------:R-:W-:Y:S02]  /*18290*/  IMAD.MOV.U32 R10, RZ, RZ, 0x3f800000 ;  /* 0x3f800000ff0a7424 */ /* 0x000fe400078e00ff */
[----:B------:R-:W-:Y:S01]  /*182a0*/  IMAD.MOV.U32 R7, RZ, RZ, -0x3ffffff0 ;  /* 0xc0000010ff077424 */ /* 0x000fe200078e00ff */
[----:B------:R-:W-:Y:S01]  /*182b0*/  @P1 LEA.HI.X R9, R6, UR5, R5, 0x2, P2 ;  /* 0x0000000506091c11 */ /* 0x000fe200090f1405 */
[----:B------:R-:W-:-:S03]  /*182c0*/  VIADD R6, R4, 0x80 ;  /* 0x0000008004067836 */ /* 0x000fc60000000000 */
[----:B------:R-:W-:Y:S01]  /*182d0*/  R2UR UR7, R7 ;  /* 0x00000000070772ca */ /* 0x000fe200000e0000 */
[----:B------:R0:W2:Y:S01]  /*182e0*/  @P1 LDG.E R10, desc[UR40][R8.64] ;  /* 0x00000028080a1981 */ /* 0x0000a2000c1e1900 */
[----:B------:R-:W-:Y:S01]  /*182f0*/  R2UR UR6, R6 ;  /* 0x00000000060672ca */ /* 0x000fe200000e0000 */
[----:B------:R-:W-:Y:S02]  /*18300*/  VIADD R6, R4, 0x100 ;  /* 0x0000010004067836 */ /* 0x000fe40000000000 */
[----:B------:R-:W-:Y:S01]  /*18310*/  IMAD.MOV.U32 R7, RZ, RZ, -0x3ffffff0 ;  /* 0xc0000010ff077424 */ /* 0x000fe200078e00ff */
[----:B----4-:R-:W-:Y:S01]  /*18320*/  SHFL.BFLY PT, R5, R12, 0x2, 0x1f ;  /* 0x0c401f000c057f89 */ /* 0x010fe200000e0000 */
[----:B------:R-:W-:-:S03]  /*18330*/  IMAD.MOV.U32 R20, RZ, RZ, -0x800000 ;  /* 0xff800000ff147424 */ /* 0x000fc600078e00ff */
[----:B0-----:R-:W0:Y:S01]  /*18340*/  SHFL.BFLY PT, R8, R21, 0x2, 0x1f ;  /* 0x0c401f0015087f89 */ /* 0x001e2200000e0000 */
[----:B------:R-:W-:-:S04]  /*18350*/  IMAD.MOV.U32 R9, RZ, RZ, RZ ;  /* 0x000000ffff097224 */ /* 0x000fc800078e00ff */
[----:B------:R-:W-:Y:S01]  /*18360*/  QGMMA.64x64x32.F32.E4M3.E4M3 R24, R148, gdesc[UR4], R24, gsb0 ;  /* 0x00e0000494187df3 */ /* 0x000fe20008000818 */
[----:B------:R-:W-:Y:S01]  /*18370*/  R2UR UR6, R6 ;  /* 0x00000000060672ca */ /* 0x000fe200000e0000 */
[C---:B------:R-:W-:Y:S01]  /*18380*/  VIADD R6, R4.reuse, 0x180 ;  /* 0x0000018004067836 */ /* 0x040fe20000000000 */
[----:B------:R-:W-:Y:S01]  /*18390*/  R2UR UR7, R7 ;  /* 0x00000000070772ca */ /* 0x000fe200000e0000 */
[----:B------:R-:W-:Y:S02]  /*183a0*/  IMAD.MOV.U32 R7, RZ, RZ, -0x3ffffff0 ;  /* 0xc0000010ff077424 */ /* 0x000fe400078e00ff */
[----:B------:R-:W-:Y:S02]  /*183b0*/  VIADD R4, R4, 0x200 ;  /* 0x0000020004047836 */ /* 0x000fe40000000000 */
[----:B0-----:R-:W-:-:S01]  /*183c0*/  FADD.FTZ R8, R8, R21 ;  /* 0x0000001508087221 */ /* 0x001fc20000010000 */
[----:B------:R-:W-:Y:S01]  /*183d0*/  IMAD.MOV.U32 R21, RZ, RZ, -0x800000 ;  /* 0xff800000ff157424 */ /* 0x000fe200078e00ff */
[----:B------:R-:W-:-:S02]  /*183e0*/  WARPGROUP.DEPBAR.LE gsb0, 0x0 ;  /* 0x00008000000079c5 */ /* 0x000fc40000010000 */
[----:B------:R-:W-:-:S06]  /*183f0*/  WARPGROUP.ARRIVE ;  /* 0x00000000000079c5 */ /* 0x000fcc0000000000 */
[----:B------:R-:W-:Y:S01]  /*18400*/  QGMMA.64x64x32.F32.E4M3.E4M3 R24, R144, gdesc[UR4], R24, gsb0 ;  /* 0x00e0000490187df3 */ /* 0x000fe20008000818 */
[----:B------:R-:W-:Y:S01]  /*18410*/  R2UR UR6, R6 ;  /* 0x00000000060672ca */ /* 0x000fe200000e0000 */
[----:B------:R-:W-:Y:S01]  /*18420*/  FADD.FTZ R6, R5, R12 ;  /* 0x0000000c05067221 */ /* 0x000fe20000010000 */
[----:B------:R-:W-:Y:S01]  /*18430*/  R2UR UR7, R7 ;  /* 0x00000000070772ca */ /* 0x000fe200000e0000 */
[----:B------:R-:W-:-:S03]  /*18440*/  IMAD.MOV.U32 R5, RZ, RZ, -0x3ffffff0 ;  /* 0xc0000010ff057424 */ /* 0x000fc600078e00ff */
[----:B------:R-:W0:Y:S02]  /*18450*/  SHFL.BFLY PT, R7, R6, 0x1, 0x1f ;  /* 0x0c201f0006077f89 */ /* 0x000e2400000e0000 */
[----:B0-----:R-:W-:-:S04]  /*18460*/  FADD.FTZ R7, R6, R7 ;  /* 0x0000000706077221 */ /* 0x001fc80000010000 */
[C---:B------:R-:W-:Y:S01]  /*18470*/  FMUL.FTZ R14, R7.reuse, 0.00390625 ;  /* 0x3b800000070e7820 */ /* 0x040fe20000410000 */
[----:B------:R-:W-:-:S04]  /*18480*/  FSETP.NE.FTZ.AND P1, PT, R7, RZ, PT ;  /* 0x000000ff0700720b */ /* 0x000fc80003f35000 */
[----:B------:R-:W-:-:S13]  /*18490*/  FSETP.NE.FTZ.AND P2, PT, R14, RZ, PT ;  /* 0x000000ff0e00720b */ /* 0x000fda0003f55000 */
[----:B------:R-:W0:Y:S01]  /*184a0*/  @P2 MUFU.LG2 R6, R14 ;  /* 0x0000000e00062308 */ /* 0x000e220000000c00 */
[----:B------:R-:W-:Y:S02]  /*184b0*/  WARPGROUP.DEPBAR.LE gsb0, 0x0 ;  /* 0x00008000000079c5 */ /* 0x000fe40000010000 */
[----:B------:R-:W-:-:S06]  /*184c0*/  WARPGROUP.ARRIVE ;  /* 0x00000000000079c5 */ /* 0x000fcc0000000000 */
[----:B------:R-:W-:Y:S01]  /*184d0*/  QGMMA.64x64x32.F32.E4M3.E4M3 R24, R140, gdesc[UR4], R24, gsb0 ;  /* 0x00e000048c187df3 */ /* 0x000fe20008000818 */
[----:B------:R-:W-:Y:S01]  /*184e0*/  R2UR UR6, R4 ;  /* 0x00000000040672ca */ /* 0x000fe200000e0000 */
[----:B------:R-:W-:Y:S01]  /*184f0*/  @P2 FMUL.FTZ R4, R2, 0.69314718246459960938 ;  /* 0x3f31721802042820 */ /* 0x000fe20000410000 */
[----:B------:R-:W-:Y:S02]  /*18500*/  R2UR UR7, R5 ;  /* 0x00000000050772ca */ /* 0x000fe400000e0000 */
[----:B------:R-:W1:Y:S02]  /*18510*/  SHFL.BFLY PT, R5, R8, 0x1, 0x1f ;  /* 0x0c201f0008057f89 */ /* 0x000e6400000e0000 */
[----:B-1----:R-:W-:-:S01]  /*18520*/  FADD.FTZ R12, R8, R5 ;  /* 0x00000005080c7221 */ /* 0x002fc20000010000 */
[----:B------:R-:W-:-:S03]  /*18530*/  IMAD.MOV.U32 R5, RZ, RZ, RZ ;  /* 0x000000ffff057224 */ /* 0x000fc600078e00ff */
[----:B------:R-:W-:-:S03]  /*18540*/  FMUL.FTZ R15, R12, 0.00390625 ;  /* 0x3b8000000c0f7820 */ /* 0x000fc60000410000 */
[----:B------:R0:W-:Y:S01]  /*18550*/  @P1 MUFU.RCP R5, R7 ;  /* 0x0000000700051308 */ /* 0x0001e20000001000 */
[----:B------:R-:W-:Y:S02]  /*18560*/  FSETP.NE.FTZ.AND P1, PT, R12, RZ, PT ;  /* 0x000000ff0c00720b */ /* 0x000fe40003f35000 */
[----:B------:R-:W-:Y:S01]  /*18570*/  FSETP.NE.FTZ.AND P3, PT, R15, RZ, PT ;  /* 0x000000ff0f00720b */ /* 0x000fe20003f75000 */
[----:B0-----:R-:W-:-:S04]  /*18580*/  @P2 FMUL.FTZ R7, R6, 0.69314718246459960938 ;  /* 0x3f31721806072820 */ /* 0x001fc80000410000 */
[----:B------:R-:W-:-:S06]  /*18590*/  @P2 FFMA.FTZ R21, R4, R3, R7 ;  /* 0x0000000304152223 */ /* 0x000fcc0000010007 */
[----:B------:R-:W-:Y:S02]  /*185a0*/  @P1 MUFU.RCP R9, R12 ;  /* 0x0000000c00091308 */ /* 0x000fe40000001000 */
[----:B------:R-:W-:-:S06]  /*185b0*/  @P3 FMUL.FTZ R2, R2, 0.69314718246459960938 ;  /* 0x3f31721802023820 */ /* 0x000fcc0000410000 */
[----:B------:R-:W0:Y:S02]  /*185c0*/  @P3 MUFU.LG2 R8, R15 ;  /* 0x0000000f00083308 */ /* 0x000e240000000c00 */
[----:B0-----:R-:W-:Y:S01]  /*185d0*/  @P3 FMUL.FTZ R11, R8, 0.69314718246459960938 ;  /* 0x3f317218080b3820 */ /* 0x001fe20000410000 */
[----:B------:R-:W-:Y:S02]  /*185e0*/  WARPGROUP.DEPBAR.LE gsb0, 0x0 ;  /* 0x00008000000079c5 */ /* 0x000fe40000010000 */
[----:B------:R-:W-:Y:S01]  /*185f0*/  WARPGROUP.ARRIVE ;  /* 0x00000000000079c5 */ /* 0x000fe20000000000 */
[----:B------:R-:W-:-:S05]  /*18600*/  @P3 FFMA.FTZ R20, R2, R0, R11 ;  /* 0x0000000002143223 */ /* 0x000fca000001000b */
[----:B------:R-:W-:Y:S01]  /*18610*/  QGMMA.64x64x32.F32.E4M3.E4M3 R24, R136, gdesc[UR4], R24, gsb0 ;  /* 0x00e0000488187df3 */ /* 0x000fe20008000818 */
[-C--:B--2---:R-:W-:Y:S01]  /*18620*/  FMUL.FTZ R5, R5, R10.reuse ;  /* 0x0000000a05057220 */ /* 0x084fe20000410000 */
[----:B------:R-:W-:Y:S01]  /*18630*/  FMUL.FTZ R9, R9, R10 ;  /* 0x0000000a09097220 */ /* 0x000fe20000410000 */
[----:B------:R-:W-:Y:S02]  /*18640*/  WARPGROUP.DEPBAR.LE gsb0, 0x0 ;  /* 0x00008000000079c5 */ /* 0x000fe40000010000 */
[----:B------:R-:W-:Y:S05]  /*18650*/  @!P0 BRA `(.L_x_15090) ;  /* 0x0000000000048947 */ /* 0x000fea0003800000 */
[----:B------:R-:W-:Y:S01]  /*18660*/  BPT.TRAP 0x1 ;  /* 0x000000040000795c */ /* 0x000fe20000300000 */
.L_x_15090:
[----:B------:R-:W2:Y:S01]  /*18670*/  LDL.LU R2, [R1+0x14] ;  /* 0x0000140001027983 */ /* 0x000ea20000300800 */
[----:B------:R-:W-:Y:S02]  /*18680*/  VIADD R0, R13, 0x13260 ;  /* 0x000132600d007836 */ /* 0x000fe40000000000 */
[-C--:B------:R-:W-:Y:S01]  /*18690*/  FMUL.FTZ R24, R24, R5.reuse ;  /* 0x0000000518187220 */ /* 0x080fe20000410000 */
[-C--:B------:R-:W-:Y:S02]  /*186a0*/  FMUL.FTZ R29, R29, R5.reuse ;  /* 0x000000051d1d7220 */ /* 0x080fe40000410000 */
[----:B--2---:R-:W-:Y:S02]  /*186b0*/  PRMT R0, R2, 0x654, R0 ;  /* 0x0000065402007816 */ /* 0x004fe40000000000 */
[----:B------:R-:W2:Y:S01]  /*186c0*/  LDL.LU R2, [R1+0x5c] ;  /* 0x00005c0001027983 */ /* 0x000ea20000300800 */
[----:B------:R-:W-:Y:S01]  /*186d0*/  VIADD R23, R23, 0x1 ;  /* 0x0000000117177836 */ /* 0x000fe20000000000 */
[----:B------:R0:W-:Y:S01]  /*186e0*/  SYNCS.ARRIVE.TRANS64.RED.A1T0 RZ, [R0+URZ], RZ ;  /* 0x000000ff00ff79a7 */ /* 0x0001e2000810043f */
        /* <DEDUP_REMOVED lines=33> */
[----:B------:R-:W-:-:S02]  /*18900*/  LOP3.LUT R156, R156, R5, RZ, 0x3c, !PT ;  /* 0x000000059c9c7212 */ /* 0x000fc400078e3cff */
[----:B------:R-:W-:Y:S01]  /*18910*/  SEL R23, R23, RZ, P1 ;  /* 0x000000ff17177207 */ /* 0x000fe20000800000 */
[----:B--2---:R-:W-:-:S05]  /*18920*/  VIADD R2, R2, 0x1 ;  /* 0x0000000102027836 */ /* 0x004fca0000000000 */
[----:B------:R0:W-:Y:S02]  /*18930*/  STL [R1+0x5c], R2 ;  /* 0x00005c0201007387 */ /* 0x0001e40000100800 */
.L_x_14977:
[----:B------:R-:W2:Y:S01]  /*18940*/  LDL R77, [R1+0x54] ;  /* 0x00005400014d7983 */ /* 0x000ea20000100800 */
[----:B------:R-:W0:Y:S01]  /*18950*/  S2UR UR4, SR_CgaCtaId ;  /* 0x00000000000479c3 */ /* 0x000e220000008800 */
[----:B------:R-:W-:Y:S01]  /*18960*/  MOV R22, 0x400 ;  /* 0x0000040000167802 */ /* 0x000fe20000000f00 */
[----:B------:R-:W-:Y:S01]  /*18970*/  BSSY B0, `(.L_x_15091) ;  /* 0x00002ab000007945 */ /* 0x000fe20003800000 */
[----:B------:R-:W1:Y:S01]  /*18980*/  S2R R79, SR_TID.X ;  /* 0x00000000004f7919 */ /* 0x000e620000002100 */
[----:B0-----:R-:W-:-:S05]  /*18990*/  IMAD.U32 R0, RZ, RZ, UR4 ;  /* 0x00000004ff007e24 */ /* 0x001fca000f8e00ff */
[----:B------:R-:W-:Y:S01]  /*189a0*/  LEA R22, R0, R22, 0x18 ;  /* 0x0000001600167211 */ /* 0x000fe200078ec0ff */
[----:B------:R-:W-:Y:S01]  /*189b0*/  BAR.SYNC.DEFER_BLOCKING 0x5, 0x200 ;  /* 0x0148000000007b1d */ /* 0x000fe20000010000 */
[----:B-1----:R-:W-:-:S05]  /*189c0*/  VIADD R60, R79, 0xffffff80 ;  /* 0xffffff804f3c7836 */ /* 0x002fca0000000000 */
[----:B------:R-:W-:Y:S01]  /*189d0*/  STL [R1+0x14], R0 ;  /* 0x0000140001007387 */ /* 0x000fe20000100800 */
[----:B------:R-:W-:-:S04]  /*189e0*/  SHF.R.S32.HI R65, RZ, 0x1f, R60 ;  /* 0x0000001fff417819 */ /* 0x000fc8000001143c */
[----:B------:R-:W-:Y:S01]  /*189f0*/  LEA.HI R63, R65, R60, RZ, 0x3 ;  /* 0x0000003c413f7211 */ /* 0x000fe200078f18ff */
[----:B------:R-:W0:Y:S04]  /*18a00*/  LDS.128 R4, [R22+0x132d0] ;  /* 0x0132d00016047984 */ /* 0x000e280000000c00 */
[----:B0-----:R0:W-:Y:S04]  /*18a10*/  STL.64 [R1+0x40], R4 ;  /* 0x0000400401007387 */ /* 0x0011e80000100a00 */
[----:B------:R1:W-:Y:S01]  /*18a20*/  STL.64 [R1+0x48], R6 ;  /* 0x0000480601007387 */ /* 0x0003e20000100a00 */
[----:B0-----:R-:W-:-:S02]  /*18a30*/  LOP3.LUT R5, R63, 0xfffffff8, RZ, 0xc0, !PT ;  /* 0xfffffff83f057812 */ /* 0x001fc400078ec0ff */
[----:B------:R-:W-:-:S03]  /*18a40*/  SHF.R.S32.HI R63, RZ, 0x3, R63 ;  /* 0x00000003ff3f7819 */ /* 0x000fc6000001143f */
[----:B------:R-:W-:-:S04]  /*18a50*/  IMAD.IADD R62, R60, 0x1, -R5 ;  /* 0x000000013c3e7824 */ /* 0x000fc800078e0a05 */
[----:B------:R-:W-:-:S05]  /*18a60*/  IMAD.SHL.U32 R0, R62, 0x8, RZ ;  /* 0x000000083e007824 */ /* 0x000fca00078e00ff */
[----:B------:R-:W-:Y:S01]  /*18a70*/  SHF.R.S32.HI R61, RZ, 0x1f, R0 ;  /* 0x0000001fff3d7819 */ /* 0x000fe20000011400 */
[----:B------:R-:W-:Y:S06]  /*18a80*/  BAR.ARV 0x4, 0x200 ;  /* 0x0108000000007b1d */ /* 0x000fec0000002000 */
[----:B--2---:R-:W-:-:S13]  /*18a90*/  ISETP.NE.AND P1, PT, R77, RZ, PT ;  /* 0x000000ff4d00720c */ /* 0x004fda0003f25270 */
[----:B------:R-:W0:Y:S02]  /*18aa0*/  @!P1 LDC R77, c[0x0][0xad4] ;  /* 0x0002b500ff4d9b82 */ /* 0x000e240000000800 */
[----:B0-----:R1:W-:Y:S01]  /*18ab0*/  @!P1 STL [R1+0x54], R77 ;  /* 0x0000544d01009387 */ /* 0x0013e20000100800 */
[----:B------:R-:W-:Y:S05]  /*18ac0*/  @P0 BRA `(.L_x_15092) ;  /* 0x0000001c00ec0947 */ /* 0x000fea0003800000 */
[----:B------:R-:W-:Y:S01]  /*18ad0*/  IMAD.SHL.U32 R2, R79, 0x4, RZ ;  /* 0x000000044f027824 */ /* 0x000fe200078e00ff */
[----:B------:R-:W-:Y:S01]  /*18ae0*/  ULDC.64 UR4, c[0x4][0x38] ;  /* 0x01000e0000047ab9 */ /* 0x000fe20000000a00 */
[----:B------:R-:W2:Y:S01]  /*18af0*/  LDL R83, [R1+0x4] ;  /* 0x0000040001537983 */ /* 0x000ea20000100800 */
[----:B------:R-:W0:Y:S02]  /*18b00*/  S2R R5, SR_SWINHI ;  /* 0x0000000000057919 */ /* 0x000e240000002f00 */
[----:B------:R-:W-:Y:S01]  /*18b10*/  LOP3.LUT R2, R2, 0xc, RZ, 0xc0, !PT ;  /* 0x0000000c02027812 */ /* 0x000fe200078ec0ff */
[----:B------:R-:W-:Y:S01]  /*18b20*/  ULDC.64 UR6, c[0x0][0xc08] ;  /* 0x0003020000067ab9 */ /* 0x000fe20000000a00 */
[----:B------:R-:W3:Y:S01]  /*18b30*/  LDL.LU R87, [R1+0x58] ;  /* 0x0000580001577983 */ /* 0x000ee20000300800 */
[----:B------:R-:W-:Y:S01]  /*18b40*/  BAR.SYNC.DEFER_BLOCKING 0x1, 0x180 ;  /* 0x0046000000007b1d */ /* 0x000fe20000010000 */
[----:B------:R-:W-:-:S05]  /*18b50*/  IADD3 R10, P0, R2, UR4, RZ ;  /* 0x00000004020a7c10 */ /* 0x000fca000ff1e0ff */
[----:B------:R-:W-:Y:S01]  /*18b60*/  IMAD.X R11, RZ, RZ, UR5, P0 ;  /* 0x00000005ff0b7e24 */ /* 0x000fe200080e06ff */
[----:B------:R-:W-:Y:S01]  /*18b70*/  LEA.HI R4, R65, R60, RZ, 0x5 ;  /* 0x0000003c41047211 */ /* 0x000fe200078f28ff */
[----:B------:R-:W-:Y:S01]  /*18b80*/  ULDC.64 UR4, c[0x0][0xc00] ;  /* 0x0003000000047ab9 */ /* 0x000fe20000000a00 */
[----:B------:R-:W4:Y:S04]  /*18b90*/  LDL R86, [R1+0x38] ;  /* 0x0000380001567983 */ /* 0x000f280000100800 */
[----:B------:R0:W2:Y:S01]  /*18ba0*/  LDG.E.CONSTANT R10, desc[UR40][R10.64] ;  /* 0x000000280a0a7981 */ /* 0x0000a2000c1e9900 */
[----:B------:R-:W-:-:S03]  /*18bb0*/  LOP3.LUT P0, R2, R79, 0x3, RZ, 0xc0, !PT ;  /* 0x000000034f027812 */ /* 0x000fc6000780c0ff */
[----:B------:R-:W4:Y:S01]  /*18bc0*/  LDL R85, [R1+0x24] ;  /* 0x0000240001557983 */ /* 0x000f220000100800 */
[----:B------:R-:W-:Y:S02]  /*18bd0*/  ISETP.EQ.OR P0, PT, R2, 0x3, !P0 ;  /* 0x000000030200780c */ /* 0x000fe40004702670 */
[----:B------:R-:W-:Y:S01]  /*18be0*/  LEA.HI R2, R65, R60, RZ, 0x4 ;  /* 0x0000003c41027211 */ /* 0x000fe200078f20ff */
[----:B------:R-:W-:Y:S01]  /*18bf0*/  IMAD.SHL.U32 R4, R4, 0x20, RZ ;  /* 0x0000002004047824 */ /* 0x000fe200078e00ff */
[----:B------:R-:W4:Y:S02]  /*18c00*/  LDL R81, [R1+0x60] ;  /* 0x0000600001517983 */ /* 0x000f240000100800 */
[----:B-1----:R-:W-:Y:S02]  /*18c10*/  SHF.R.S32.HI R7, RZ, 0x4, R2 ;  /* 0x00000004ff077819 */ /* 0x002fe40000011402 */
[C---:B------:R-:W-:Y:S02]  /*18c20*/  LOP3.LUT R9, R2.reuse, 0x3fffff0, RZ, 0xc0, !PT ;  /* 0x03fffff002097812 */ /* 0x040fe400078ec0ff */
[----:B------:R-:W-:-:S02]  /*18c30*/  LEA.HI R2, R2, R7, RZ, 0x1 ;  /* 0x0000000702027211 */ /* 0x000fc400078f08ff */
[----:B------:R-:W-:Y:S01]  /*18c40*/  LOP3.LUT R4, R4, 0xfffffc00, RZ, 0xc0, !PT ;  /* 0xfffffc0004047812 */ /* 0x000fe200078ec0ff */
[----:B------:R-:W-:Y:S01]  /*18c50*/  IMAD.IADD R9, R60, 0x1, -R9 ;  /* 0x000000013c097824 */ /* 0x000fe200078e0a09 */
[----:B------:R-:W-:-:S03]  /*18c60*/  LOP3.LUT R2, R2, 0x1ffffffe, RZ, 0xc0, !PT ;  /* 0x1ffffffe02027812 */ /* 0x000fc600078ec0ff */
[----:B------:R-:W-:Y:S02]  /*18c70*/  IMAD R9, R9, 0x40, R4 ;  /* 0x0000004009097824 */ /* 0x000fe400078e0204 */
[----:B------:R-:W-:Y:S01]  /*18c80*/  IMAD.IADD R2, R7, 0x1, -R2 ;  /* 0x0000000107027824 */ /* 0x000fe200078e0a02 */
[----:B------:R-:W-:Y:S02]  /*18c90*/  SEL R57, R44, R3, P0 ;  /* 0x000000032c397207 */ /* 0x000fe40000000000 */
[----:B------:R-:W-:Y:S01]  /*18ca0*/  SEL R76, R3, R44, P0 ;  /* 0x0000002c034c7207 */ /* 0x000fe20000000000 */
[----:B------:R-:W-:Y:S01]  /*18cb0*/  IMAD R9, R2, 0x8, R9 ;  /* 0x0000000802097824 */ /* 0x000fe200078e0209 */
[----:B------:R-:W-:Y:S02]  /*18cc0*/  MOV R2, R22 ;  /* 0x0000001600027202 */ /* 0x000fe40000000f00 */
[----:B0-----:R-:W-:-:S03]  /*18cd0*/  MOV R3, R5 ;  /* 0x0000000500037202 */ /* 0x001fc60000000f00 */
[----:B------:R-:W-:Y:S01]  /*18ce0*/  IMAD.WIDE R4, R9, 0x2, R2 ;  /* 0x0000000209047825 */ /* 0x000fe200078e0202 */
[----:B------:R-:W-:Y:S02]  /*18cf0*/  SEL R71, R36, R37, P0 ;  /* 0x0000002524477207 */ /* 0x000fe40000000000 */
[C---:B------:R-:W-:Y:S02]  /*18d00*/  IADD3 R9, P3, R4.reuse, 0x20, RZ ;  /* 0x0000002004097810 */ /* 0x040fe40007f7e0ff */
[----:B------:R-:W-:Y:S02]  /*18d10*/  LOP3.LUT R7, R4, 0x380, RZ, 0xc0, !PT ;  /* 0x0000038004077812 */ /* 0x000fe400078ec0ff */
[----:B------:R-:W-:Y:S02]  /*18d20*/  SEL R80, R37, R36, P0 ;  /* 0x0000002425507207 */ /* 0x000fe40000000000 */
[----:B-----5:R-:W-:Y:S02]  /*18d30*/  SEL R45, R40, R41, P0 ;  /* 0x00000029282d7207 */ /* 0x020fe40000000000 */
[----:B------:R-:W-:-:S02]  /*18d40*/  SEL R74, R41, R40, P0 ;  /* 0x00000028294a7207 */ /* 0x000fc40000000000 */
[----:B------:R-:W-:Y:S02]  /*18d50*/  SEL R37, R30, R31, P0 ;  /* 0x0000001f1e257207 */ /* 0x000fe40000000000 */
[----:B------:R-:W-:Y:S02]  /*18d60*/  SEL R56, R31, R30, P0 ;  /* 0x0000001e1f387207 */ /* 0x000fe40000000000 */
[----:B------:R-:W-:Y:S02]  /*18d70*/  LOP3.LUT R6, R9, 0x380, RZ, 0xc0, !PT ;  /* 0x0000038009067812 */ /* 0x000fe400078ec0ff */
[----:B------:R-:W-:Y:S02]  /*18d80*/  SEL R15, R34, R35, P0 ;  /* 0x00000023220f7207 */ /* 0x000fe40000000000 */
[----:B------:R-:W-:Y:S02]  /*18d90*/  SEL R40, R35, R34, P0 ;  /* 0x0000002223287207 */ /* 0x000fe40000000000 */
[----:B------:R-:W-:-:S02]  /*18da0*/  IADD3 R31, P2, R4, 0x40, RZ ;  /* 0x00000040041f7810 */ /* 0x000fc40007f5e0ff */
[----:B------:R-:W-:Y:S02]  /*18db0*/  SHF.R.U64 R7, R7, 0x3, RZ ;  /* 0x0000000307077819 */ /* 0x000fe400000012ff */
[----:B------:R-:W-:Y:S02]  /*18dc0*/  IADD3 R35, P1, R4, 0x60, RZ ;  /* 0x0000006004237810 */ /* 0x000fe40007f3e0ff */
[----:B------:R-:W-:Y:S02]  /*18dd0*/  SHF.R.U64 R6, R6, 0x3, RZ ;  /* 0x0000000306067819 */ /* 0x000fe400000012ff */
[----:B------:R-:W-:Y:S02]  /*18de0*/  LOP3.LUT R8, R31, 0x380, RZ, 0xc0, !PT ;  /* 0x000003801f087812 */ /* 0x000fe400078ec0ff */
[----:B------:R-:W-:Y:S02]  /*18df0*/  LOP3.LUT R4, R7, R4, RZ, 0x3c, !PT ;  /* 0x0000000407047212 */ /* 0x000fe400078e3cff */
[----:B------:R-:W-:Y:S01]  /*18e00*/  LOP3.LUT R12, R35, 0x380, RZ, 0xc0, !PT ;  /* 0x00000380230c7812 */ /* 0x000fe200078ec0ff */
[--C-:B------:R-:W-:Y:S01]  /*18e10*/  IMAD.X R69, RZ, RZ, R5.reuse, P1 ;  /* 0x000000ffff457224 */ /* 0x100fe200008e0605 */
[----:B------:R-:W-:Y:S01]  /*18e20*/  LOP3.LUT R6, R6, R9, RZ, 0x3c, !PT ;  /* 0x0000000906067212 */ /* 0x000fe200078e3cff */
[--C-:B------:R-:W-:Y:S01]  /*18e30*/  IMAD.X R9, RZ, RZ, R5.reuse, P2 ;  /* 0x000000ffff097224 */ /* 0x100fe200010e0605 */
[----:B------:R-:W-:Y:S01]  /*18e40*/  SEL R11, R48, R49, P0 ;  /* 0x00000031300b7207 */ /* 0x000fe20000000000 */
[----:B------:R-:W-:Y:S01]  /*18e50*/  IMAD.X R7, RZ, RZ, R5, P3 ;  /* 0x000000ffff077224 */ /* 0x000fe200018e0605 */
[----:B------:R-:W-:-:S02]  /*18e60*/  SEL R44, R49, R48, P0 ;  /* 0x00000030312c7207 */ /* 0x000fc40000000000 */
[----:B------:R-:W-:Y:S02]  /*18e70*/  SHF.R.U64 R8, R8, 0x3, RZ ;  /* 0x0000000308087819 */ /* 0x000fe400000012ff */
[----:B------:R-:W-:Y:S02]  /*18e80*/  MOV R72, R4 ;  /* 0x0000000400487202 */ /* 0x000fe40000000f00 */
[----:B------:R-:W-:Y:S02]  /*18e90*/  SEL R73, R24, R25, P0 ;  /* 0x0000001918497207 */ /* 0x000fe40000000000 */
[----:B------:R-:W-:Y:S02]  /*18ea0*/  SEL R82, R25, R24, P0 ;  /* 0x0000001819527207 */ /* 0x000fe40000000000 */
[----:B------:R-:W-:Y:S02]  /*18eb0*/  SEL R13, R26, R27, P0 ;  /* 0x0000001b1a0d7207 */ /* 0x000fe40000000000 */
[----:B------:R-:W-:-:S02]  /*18ec0*/  SEL R48, R27, R26, P0 ;  /* 0x0000001a1b307207 */ /* 0x000fc40000000000 */
[----:B------:R-:W-:Y:S02]  /*18ed0*/  SHF.R.U64 R12, R12, 0x3, RZ ;  /* 0x000000030c0c7819 */ /* 0x000fe400000012ff */
        /* <DEDUP_REMOVED lines=15> */
[----:B------:R-:W-:Y:S02]  /*18fd0*/  SEL R33, R46, R47, P0 ;  /* 0x0000002f2e217207 */ /* 0x000fe40000000000 */
[----:B------:R-:W-:-:S02]  /*18fe0*/  SEL R36, R47, R46, P0 ;  /* 0x0000002e2f247207 */ /* 0x000fc40000000000 */
[----:B------:R-:W-:Y:S02]  /*18ff0*/  LOP3.LUT R68, R12, R35, RZ, 0x3c, !PT ;  /* 0x000000230c447212 */ /* 0x000fe400078e3cff */
[----:B------:R-:W-:Y:S02]  /*19000*/  MOV R64, R6 ;  /* 0x0000000600407202 */ /* 0x000fe40000000f00 */
[----:B------:R-:W-:Y:S02]  /*19010*/  MOV R67, R8 ;  /* 0x0000000800437202 */ /* 0x000fe40000000f00 */
[----:B------:R-:W-:Y:S02]  /*19020*/  MOV R68, R68 ;  /* 0x0000004400447202 */ /* 0x000fe40000000f00 */
[----:B------:R-:W-:Y:S02]  /*19030*/  ISETP.NE.U32.AND P1, PT, RZ, UR4, PT ;  /* 0x00000004ff007c0c */ /* 0x000fe4000bf25070 */
[----:B--2---:R-:W-:Y:S01]  /*19040*/  LOP3.LUT R5, R10, 0x2, RZ, 0x3c, !PT ;  /* 0x000000020a057812 */ /* 0x004fe200078e3cff */
[----:B------:R-:W-:Y:S04]  /*19050*/  SHFL.IDX PT, R46, R73, R10, 0x1c1f ;  /* 0x001c1f0a492e7589 */ /* 0x000fe800000e0000 */
[----:B------:R-:W0:Y:S04]  /*19060*/  SHFL.IDX PT, R47, R82, R5, 0x1c1f ;  /* 0x001c1f05522f7589 */ /* 0x000e2800000e0000 */
[----:B------:R-:W-:Y:S04]  /*19070*/  SHFL.IDX PT, R30, R13, R10, 0x1c1f ;  /* 0x001c1f0a0d1e7589 */ /* 0x000fe800000e0000 */
[----:B------:R-:W1:Y:S04]  /*19080*/  SHFL.IDX PT, R31, R48, R5, 0x1c1f ;  /* 0x001c1f05301f7589 */ /* 0x000e6800000e0000 */
[----:B------:R-:W-:Y:S04]  /*19090*/  SHFL.IDX PT, R50, R59, R10, 0x1c1f ;  /* 0x001c1f0a3b327589 */ /* 0x000fe800000e0000 */
[----:B------:R-:W-:Y:S04]  /*190a0*/  SHFL.IDX PT, R12, R41, R10, 0x1c1f ;  /* 0x001c1f0a290c7589 */ /* 0x000fe800000e0000 */
[----:B------:R-:W2:Y:S04]  /*190b0*/  SHFL.IDX PT, R51, R78, R5, 0x1c1f ;  /* 0x001c1f054e337589 */ /* 0x000ea800000e0000 */
[----:B------:R-:W-:Y:S04]  /*190c0*/  SHFL.IDX PT, R34, R15, R10, 0x1c1f ;  /* 0x001c1f0a0f227589 */ /* 0x000fe800000e0000 */
[----:B------:R-:W3:Y:S04]  /*190d0*/  SHFL.IDX PT, R35, R40, R5, 0x1c1f ;  /* 0x001c1f0528237589 */ /* 0x000ee800000e0000 */
[----:B------:R-:W-:Y:S04]  /*190e0*/  SHFL.IDX PT, R4, R75, R10, 0x1c1f ;  /* 0x001c1f0a4b047589 */ /* 0x000fe800000e0000 */
        /* <DEDUP_REMOVED lines=10> */
[----:B------:R-:W-:Y:S04]  /*19190*/  SHFL.IDX PT, R6, R71, R10, 0x1c1f ;  /* 0x001c1f0a47067589 */ /* 0x000fe800000e0000 */
[----:B------:R-:W-:Y:S04]  /*191a0*/  SHFL.IDX PT, R58, R11, R10, 0x1c1f ;  /* 0x001c1f0a0b3a7589 */ /* 0x000fe800000e0000 */
[----:B------:R-:W4:Y:S04]  /*191b0*/  SHFL.IDX PT, R9, R80, R5, 0x1c1f ;  /* 0x001c1f0550097589 */ /* 0x000f2800000e0000 */
[----:B------:R0:W4:Y:S04]  /*191c0*/  SHFL.IDX PT, R59, R44, R5, 0x1c1f ;  /* 0x001c1f052c3b7589 */ /* 0x00012800000e0000 */
[----:B------:R-:W4:Y:S04]  /*191d0*/  SHFL.IDX PT, R25, R52, R5, 0x1c1f ;  /* 0x001c1f0534197589 */ /* 0x000f2800000e0000 */
[----:B------:R-:W-:Y:S04]  /*191e0*/  SHFL.IDX PT, R8, R57, R10, 0x1c1f ;  /* 0x001c1f0a39087589 */ /* 0x000fe800000e0000 */
[----:B------:R-:W4:Y:S04]  /*191f0*/  SHFL.IDX PT, R11, R76, R5, 0x1c1f ;  /* 0x001c1f054c0b7589 */ /* 0x000f2800000e0000 */
[----:B------:R-:W-:Y:S04]  /*19200*/  SHFL.IDX PT, R26, R33, R10, 0x1c1f ;  /* 0x001c1f0a211a7589 */ /* 0x000fe800000e0000 */
[----:B------:R-:W-:Y:S04]  /*19210*/  SHFL.IDX PT, R43, R43, R10, 0x1c1f ;  /* 0x001c1f0a2b2b7589 */ /* 0x000fe800000e0000 */
[----:B------:R-:W4:Y:S04]  /*19220*/  SHFL.IDX PT, R27, R36, R5, 0x1c1f ;  /* 0x001c1f05241b7589 */ /* 0x000f2800000e0000 */
[----:B------:R-:W4:Y:S04]  /*19230*/  SHFL.IDX PT, R66, R66, R5, 0x1c1f ;  /* 0x001c1f0542427589 */ /* 0x000f2800000e0000 */
[----:B------:R3:W4:Y:S01]  /*19240*/  SHFL.IDX PT, R13, R70, R5, 0x1c1f ;  /* 0x001c1f05460d7589 */ /* 0x00072200000e0000 */
[----:B0-----:R-:W-:-:S02]  /*19250*/  SEL R44, R46, R47, P0 ;  /* 0x0000002f2e2c7207 */ /* 0x001fc40000000000 */
[----:B-1----:R-:W-:Y:S02]  /*19260*/  SEL R28, R30, R31, P0 ;  /* 0x0000001f1e1c7207 */ /* 0x002fe40000000000 */
[----:B------:R-:W-:Y:S02]  /*19270*/  SEL R46, R47, R46, P0 ;  /* 0x0000002e2f2e7207 */ /* 0x000fe40000000000 */
[----:B--2---:R-:W-:Y:S02]  /*19280*/  SEL R48, R50, R51, P0 ;  /* 0x0000003332307207 */ /* 0x004fe40000000000 */
[----:B------:R-:W-:Y:S01]  /*19290*/  SEL R30, R31, R30, P0 ;  /* 0x0000001e1f1e7207 */ /* 0x000fe20000000000 */
[----:B---3--:R-:W0:Y:S01]  /*192a0*/  LDC.64 R70, c[0x0][0xc00] ;  /* 0x00030000ff467b82 */ /* 0x008e220000000a00 */
[----:B------:R-:W-:Y:S02]  /*192b0*/  SEL R32, R34, R35, P0 ;  /* 0x0000002322207207 */ /* 0x000fe40000000000 */
[----:B----4-:R-:W-:-:S02]  /*192c0*/  SEL R45, R4, R7, P0 ;  /* 0x00000007042d7207 */ /* 0x010fc40000000000 */
        /* <DEDUP_REMOVED lines=43> */
[----:B------:R-:W-:Y:S04]  /*19580*/  STSM.16.M88.4 [R67], R8 ;  /* 0x0000000843007844 */ /* 0x000fe80000000200 */
[----:B------:R2:W-:Y:S01]  /*19590*/  STSM.16.M88.4 [R68], R12 ;  /* 0x0000000c44007844 */ /* 0x0005e20000000200 */
[----:B------:R-:W-:Y:S01]  /*195a0*/  BAR.SYNC.DEFER_BLOCKING 0x1, 0x180 ;  /* 0x0046000000007b1d */ /* 0x000fe20000010000 */
[----:B------:R-:W-:Y:S01]  /*195b0*/  ISETP.NE.AND.EX P0, PT, RZ, UR5, PT, P1 ;  /* 0x00000005ff007c0c */ /* 0x000fe2000bf05310 */
[----:B------:R-:W-:-:S02]  /*195c0*/  IMAD.MOV.U32 R66, RZ, RZ, RZ ;  /* 0x000000ffff427224 */ /* 0x000fc400078e00ff */
[----:B0-----:R-:W-:Y:S01]  /*195d0*/  IMAD.WIDE R24, R87, 0x4, R70 ;  /* 0x0000000457187825 */ /* 0x001fe200078e0246 */
[----:B------:R-:W-:-:S03]  /*195e0*/  ISETP.GT.AND P3, PT, R77, 0x1, PT ;  /* 0x000000014d00780c */ /* 0x000fc60003f64270 */
[----:B-1----:R-:W0:Y:S06]  /*195f0*/  LDC R64, c[0x0][0xbe8] ;  /* 0x0002fa00ff407b82 */ /* 0x002e2c0000000800 */
[----:B------:R-:W3:Y:S01]  /*19600*/  @P0 LDG.E R66, desc[UR40][R24.64] ;  /* 0x0000002818420981 */ /* 0x000ee2000c1e1900 */
[----:B------:R-:W-:-:S04]  /*19610*/  ISETP.NE.U32.AND P1, PT, RZ, UR6, PT ;  /* 0x00000006ff007c0c */ /* 0x000fc8000bf25070 */
[----:B------:R-:W-:-:S13]  /*19620*/  ISETP.NE.AND.EX P1, PT, RZ, UR7, PT, P1 ;  /* 0x00000007ff007c0c */ /* 0x000fda000bf25310 */
[----:B------:R-:W1:Y:S02]  /*19630*/  @P1 LDC.64 R26, c[0x0][0xc08] ;  /* 0x00030200ff1a1b82 */ /* 0x000e640000000a00 */
[----:B-1----:R-:W-:-:S04]  /*19640*/  @P1 IMAD.WIDE R4, R87, 0x4, R26 ;  /* 0x0000000457041825 */ /* 0x002fc800078e021a */
[----:B------:R-:W-:-:S05]  /*19650*/  IMAD.MOV.U32 R26, RZ, RZ, 0x9b8 ;  /* 0x000009b8ff1a7424 */ /* 0x000fca00078e00ff */
[----:B------:R-:W-:-:S04]  /*19660*/  SEL R26, R26, 0x978, P3 ;  /* 0x000009781a1a7807 */ /* 0x000fc80001800000 */
[----:B--2---:R-:W1:Y:S08]  /*19670*/  LDC.64 R12, c[0x0][R26+0x220] ;  /* 0x000088001a0c7b82 */ /* 0x004e700000000a00 */
[----:B------:R-:W2:Y:S01]  /*19680*/  LDC.64 R10, c[0x0][R26+0x218] ;  /* 0x000086001a0a7b82 */ /* 0x000ea20000000a00 */
[----:B0-----:R-:W-:-:S07]  /*19690*/  ISETP.NE.AND P4, PT, R64, 0x1, PT ;  /* 0x000000014000780c */ /* 0x001fce0003f85270 */
[----:B------:R-:W0:Y:S01]  /*196a0*/  LDC.64 R8, c[0x0][R26+0x228] ;  /* 0x00008a001a087b82 */ /* 0x000e220000000a00 */
[----:B------:R-:W-:Y:S02]  /*196b0*/  ULDC UR6, c[0x0][0xa88] ;  /* 0x0002a20000067ab9 */ /* 0x000fe40000000800 */
[----:B------:R-:W-:-:S05]  /*196c0*/  IMAD.U32 R69, RZ, RZ, UR6 ;  /* 0x00000006ff457e24 */ /* 0x000fca000f8e00ff */
[----:B------:R4:W4:Y:S01]  /*196d0*/  LDC.64 R6, c[0x0][R26+0x210] ;  /* 0x000084001a067b82 */ /* 0x0009220000000a00 */
[----:B------:R1:W5:Y:S01]  /*196e0*/  @P1 LDG.E R69, desc[UR40][R4.64] ;  /* 0x0000002804451981 */ /* 0x000362000c1e1900 */
[----:B------:R-:W-:-:S06]  /*196f0*/  ISETP.NE.U32.AND P2, PT, RZ, UR4, PT ;  /* 0x00000004ff007c0c */ /* 0x000fcc000bf45070 */
[----:B------:R-:W0:Y:S01]  /*19700*/  @P4 LDC R68, c[0x0][0xbec] ;  /* 0x0002fb00ff444b82 */ /* 0x000e220000000800 */
[----:B------:R-:W-:-:S07]  /*19710*/  ISETP.NE.AND.EX P2, PT, RZ, UR5, PT, P2 ;  /* 0x00000005ff007c0c */ /* 0x000fce000bf45320 */
[----:B------:R-:W4:Y:S01]  /*19720*/  @P4 LDC R73, c[0x0][0xbf0] ;  /* 0x0002fc00ff494b82 */ /* 0x000f220000000800 */
[----:B------:R-:W-:-:S07]  /*19730*/  SHF.R.S32.HI R15, RZ, 0x1f, R87 ;  /* 0x0000001fff0f7819 */ /* 0x000fce0000011457 */
[----:B-1----:R-:W1:Y:S01]  /*19740*/  LDC.64 R4, c[0x0][0xba8] ;  /* 0x0002ea00ff047b82 */ /* 0x002e620000000a00 */
[----:B------:R-:W-:Y:S02]  /*19750*/  SEL R67, R87, RZ, !P2 ;  /* 0x000000ff57437207 */ /* 0x000fe40005000000 */
[----:B------:R-:W-:Y:S02]  /*19760*/  LEA.HI R70, R65, R60, RZ, 0x7 ;  /* 0x0000003c41467211 */ /* 0x000fe400078f38ff */
[----:B------:R-:W-:Y:S01]  /*19770*/  SEL R15, R15, RZ, !P2 ;  /* 0x000000ff0f0f7207 */ /* 0x000fe20005000000 */
[----:B------:R-:W-:Y:S01]  /*19780*/  IMAD R13, R13, R67, RZ ;  /* 0x000000430d0d7224 */ /* 0x000fe200078e02ff */
[----:B------:R-:W-:Y:S01]  /*19790*/  LOP3.LUT R27, R70, 0xffffff80, RZ, 0xc0, !PT ;  /* 0xffffff80461b7812 */ /* 0x000fe200078ec0ff */
[----:B--2---:R-:W-:Y:S02]  /*197a0*/  IMAD R65, R11, R83, RZ ;  /* 0x000000530b417224 */ /* 0x004fe400078e02ff */
[----:B------:R-:W-:-:S02]  /*197b0*/  IMAD.IADD R11, R86, 0x1, R85 ;  /* 0x00000001560b7824 */ /* 0x000fc400078e0255 */
[----:B------:R-:W-:Y:S02]  /*197c0*/  IMAD R71, R12, R15, R13 ;  /* 0x0000000f0c477224 */ /* 0x000fe400078e020d */
[----:B------:R-:W-:Y:S01]  /*197d0*/  IMAD.IADD R72, R60, 0x1, -R27 ;  /* 0x000000013c487824 */ /* 0x000fe200078e0a1b */
[----:B------:R-:W-:Y:S01]  /*197e0*/  SEL R27, R81, RZ, P3 ;  /* 0x000000ff511b7207 */ /* 0x000fe20001800000 */
[----:B------:R-:W-:-:S04]  /*197f0*/  IMAD.WIDE.U32 R14, R10, R83, RZ ;  /* 0x000000530a0e7225 */ /* 0x000fc800078e00ff */
[----:B------:R-:W-:-:S04]  /*19800*/  IMAD.WIDE.U32 R12, R12, R67, RZ ;  /* 0x000000430c0c7225 */ /* 0x000fc800078e00ff */
[----:B0-----:R-:W-:Y:S01]  /*19810*/  @P4 IMAD.HI.U32 R10, R11, R68, RZ ;  /* 0x000000440b0a4227 */ /* 0x001fe200078e00ff */
[----:B-1----:R-:W0:Y:S03]  /*19820*/  @!P3 LDC R4, c[0x0][0xb50] ;  /* 0x0002d400ff04bb82 */ /* 0x002e260000000800 */
[----:B------:R-:W-:Y:S02]  /*19830*/  IMAD.IADD R60, R15, 0x1, R65 ;  /* 0x000000010f3c7824 */ /* 0x000fe400078e0241 */
[----:B------:R-:W-:Y:S02]  /*19840*/  IMAD.IADD R71, R13, 0x1, R71 ;  /* 0x000000010d477824 */ /* 0x000fe400078e0247 */
[----:B------:R-:W-:Y:S01]  /*19850*/  IMAD.MOV.U32 R13, RZ, RZ, R11 ;  /* 0x000000ffff0d7224 */ /* 0x000fe200078e000b */
[----:B----4-:R-:W-:Y:S01]  /*19860*/  @P4 SHF.R.U32.HI R13, RZ, R73, R10 ;  /* 0x00000049ff0d4219 */ /* 0x010fe2000001160a */
[-C--:B------:R-:W-:Y:S01]  /*19870*/  IMAD R15, R9, R27.reuse, RZ ;  /* 0x0000001b090f7224 */ /* 0x080fe200078e02ff */
[----:B------:R-:W1:Y:S01]  /*19880*/  @!P3 LDC R5, c[0x0][0xb54] ;  /* 0x0002d500ff05bb82 */ /* 0x000e620000000800 */
[----:B------:R-:W-:Y:S01]  /*19890*/  IMAD.WIDE.U32 R8, R8, R27, RZ ;  /* 0x0000001b08087225 */ /* 0x000fe200078e00ff */
[----:B------:R-:W-:-:S02]  /*198a0*/  SHF.R.S32.HI R27, RZ, 0x1f, R72 ;  /* 0x0000001fff1b7819 */ /* 0x000fc40000011448 */
[----:B------:R-:W-:Y:S02]  /*198b0*/  SHF.R.S32.HI R70, RZ, 0x7, R70 ;  /* 0x00000007ff467819 */ /* 0x000fe40000011446 */
[--C-:B---3--:R-:W-:Y:S02]  /*198c0*/  IADD3 R12, P2, P5, R12, R14, R66.reuse ;  /* 0x0000000e0c0c7210 */ /* 0x108fe40007d5e042 */
[----:B------:R-:W-:Y:S01]  /*198d0*/  SHF.R.S32.HI R65, RZ, 0x1f, R66 ;  /* 0x0000001fff417819 */ /* 0x000fe20000011442 */
[----:B------:R-:W-:Y:S02]  /*198e0*/  IMAD.IADD R14, R9, 0x1, R15 ;  /* 0x00000001090e7824 */ /* 0x000fe400078e020f */
[----:B------:R-:W-:Y:S01]  /*198f0*/  IMAD.MOV R15, RZ, RZ, -R13 ;  /* 0x000000ffff0f7224 */ /* 0x000fe200078e0a0d */
[----:B------:R-:W-:Y:S02]  /*19900*/  IADD3.X R10, R71, R60, R65, P2, P5 ;  /* 0x0000003c470a7210 */ /* 0x000fe400017ea441 */
[----:B------:R-:W-:Y:S01]  /*19910*/  IADD3 R8, P2, P5, R13, R12, R8 ;  /* 0x0000000c0d087210 */ /* 0x000fe20007d5e008 */
[----:B------:R-:W-:Y:S01]  /*19920*/  IMAD R15, R64, R15, R11 ;  /* 0x0000000f400f7224 */ /* 0x000fe200078e020b */
[----:B------:R-:W-:-:S02]  /*19930*/  LEA.HI R12, R27, R72, RZ, 0x2 ;  /* 0x000000481b0c7211 */ /* 0x000fc400078f10ff */
[----:B------:R-:W-:Y:S02]  /*19940*/  SHF.R.S32.HI R9, RZ, 0x1f, R13 ;  /* 0x0000001fff097819 */ /* 0x000fe4000001140d */
[--C-:B------:R-:W-:Y:S02]  /*19950*/  SHF.R.S32.HI R26, RZ, 0x2, R12.reuse ;  /* 0x00000002ff1a7819 */ /* 0x100fe4000001140c */
[----:B------:R-:W-:Y:S01]  /*19960*/  SHF.R.S32.HI R71, RZ, 0x1f, R12 ;  /* 0x0000001fff477819 */ /* 0x000fe2000001140c */
[----:B------:R-:W-:Y:S01]  /*19970*/  IMAD R7, R7, R15, RZ ;  /* 0x0000000f07077224 */ /* 0x000fe200078e02ff */
[----:B------:R-:W-:Y:S02]  /*19980*/  SHF.R.S32.HI R13, RZ, 0x1f, R15 ;  /* 0x0000001fff0d7819 */ /* 0x000fe4000001140f */
[----:B------:R-:W-:Y:S02]  /*19990*/  IADD3.X R9, R9, R10, R14, P2, P5 ;  /* 0x0000000a09097210 */ /* 0x000fe400017ea40e */
[----:B------:R-:W-:Y:S01]  /*199a0*/  LEA.HI R71, R71, R26, RZ, 0x3 ;  /* 0x0000001a47477211 */ /* 0x000fe200078f18ff */
[----:B------:R-:W-:Y:S01]  /*199b0*/  IMAD.HI R10, R70, 0x55555556, RZ ;  /* 0x55555556460a7827 */ /* 0x000fe200078e02ff */
[----:B------:R-:W-:-:S02]  /*199c0*/  LEA.HI R27, R27, R72, RZ, 0x5 ;  /* 0x000000481b1b7211 */ /* 0x000fc400078f28ff */
[----:B------:R-:W-:Y:S01]  /*199d0*/  LOP3.LUT R71, R71, 0xfffffff8, RZ, 0xc0, !PT ;  /* 0xfffffff847477812 */ /* 0x000fe200078ec0ff */
[C---:B------:R-:W-:Y:S02]  /*199e0*/  IMAD R13, R6.reuse, R13, R7 ;  /* 0x0000000d060d7224 */ /* 0x040fe400078e0207 */
[----:B------:R-:W-:Y:S01]  /*199f0*/  IMAD.WIDE.U32 R6, R6, R15, R8 ;  /* 0x0000000f06067225 */ /* 0x000fe200078e0008 */
[----:B------:R-:W-:Y:S02]  /*19a00*/  LEA.HI R9, R10, R10, RZ, 0x1 ;  /* 0x0000000a0a097211 */ /* 0x000fe400078f08ff */
[----:B------:R-:W-:Y:S01]  /*19a10*/  SHF.R.S32.HI R27, RZ, 0x5, R27 ;  /* 0x00000005ff1b7819 */ /* 0x000fe2000001141b */
[----:B------:R-:W-:Y:S01]  /*19a20*/  IMAD.IADD R7, R7, 0x1, R13 ;  /* 0x0000000107077824 */ /* 0x000fe200078e020d */
[----:B0-----:R-:W-:Y:S01]  /*19a30*/  LEA R8, P2, R6, R4, 0x2 ;  /* 0x0000000406087211 */ /* 0x001fe200078410ff */
[----:B------:R-:W-:Y:S02]  /*19a40*/  IMAD.IADD R26, R26, 0x1, -R71 ;  /* 0x000000011a1a7824 */ /* 0x000fe400078e0a47 */
[----:B------:R-:W-:Y:S01]  /*19a50*/  IMAD R70, R9, -0x3, R70 ;  /* 0xfffffffd09467824 */ /* 0x000fe200078e0246 */
[----:B-1----:R-:W-:Y:S01]  /*19a60*/  LEA.HI.X R9, R6, R5, R7, 0x2, P2 ;  /* 0x0000000506097211 */ /* 0x002fe200010f1407 */
[----:B------:R-:W-:Y:S01]  /*19a70*/  IMAD R27, R27, 0x10, R26 ;  /* 0x000000101b1b7824 */ /* 0x000fe200078e021a */
[----:B------:R-:W-:Y:S07]  /*19a80*/  @P1 BRA `(.L_x_15093) ;  /* 0x0000000000101947 */ /* 0x000fee0003800000 */
[----:B------:R-:W-:Y:S05]  /*19a90*/  @!P0 BRA `(.L_x_15093) ;  /* 0x00000000000c8947 */ /* 0x000fea0003800000 */
[----:B------:R-:W2:Y:S04]  /*19aa0*/  LDG.E R4, desc[UR40][R24.64] ;  /* 0x0000002818047981 */ /* 0x000ea8000c1e1900 */
[----:B-----5:R-:W2:Y:S02]  /*19ab0*/  LDG.E R69, desc[UR40][R24.64+0x4] ;  /* 0x0000042818457981 */ /* 0x020ea4000c1e1900 */
[----:B--2---:R-:W-:-:S07]  /*19ac0*/  IMAD.IADD R69, R69, 0x1, -R4 ;  /* 0x0000000145457824 */ /* 0x004fce00078e0a04 */
.L_x_15093:
[----:B------:R-:W-:Y:S01]  /*19ad0*/  IMAD R13, R70, 0x40, R27 ;  /* 0x00000040460d7824 */ /* 0x000fe200078e021b */
[----:B------:R-:W-:Y:S01]  /*19ae0*/  SHFL.IDX PT, R4, R8, RZ, 0x1c1f ;  /* 0x001c1fff08047589 */ /* 0x000fe200000e0000 */
[----:B-----5:R-:W-:Y:S01]  /*19af0*/  IMAD R60, R69, R64, RZ ;  /* 0x00000040453c7224 */ /* 0x020fe200078e02ff */
[----:B------:R-:W-:Y:S01]  /*19b00*/  LOP3.LUT P0, RZ, R72, 0x3, RZ, 0xc0, !PT ;  /* 0x0000000348ff7812 */ /* 0x000fe2000780c0ff */
[----:B------:R-:W-:Y:S01]  /*19b10*/  IMAD.IADD R13, R13, 0x1, R85 ;  /* 0x000000010d0d7824 */ /* 0x000fe200078e0255 */
[----:B------:R-:W0:Y:S03]  /*19b20*/  SHFL.IDX PT, R5, R9, RZ, 0x1c1f ;  /* 0x001c1fff09057589 */ /* 0x000e2600000e0000 */
[C---:B------:R-:W-:Y:S01]  /*19b30*/  VIADD R15, R13.reuse, 0x8 ;  /* 0x000000080d0f7836 */ /* 0x040fe20000000000 */
[----:B------:R-:W-:Y:S01]  /*19b40*/  SHFL.IDX PT, R6, R8, 0x1, 0x1c1f ;  /* 0x003c1f0008067f89 */ /* 0x000fe200000e0000 */
[----:B------:R-:W-:-:S03]  /*19b50*/  ISETP.GE.OR P1, PT, R13, R60, P0 ;  /* 0x0000003c0d00720c */ /* 0x000fc60000726670 */
[----:B------:R-:W1:Y:S01]  /*19b60*/  SHFL.IDX PT, R7, R9, 0x1, 0x1c1f ;  /* 0x003c1f0009077f89 */ /* 0x000e6200000e0000 */
[----:B------:R-:W-:-:S09]  /*19b70*/  ISETP.GE.OR P0, PT, R15, R60, P0 ;  /* 0x0000003c0f00720c */ /* 0x000fd20000706670 */
[----:B0-----:R0:W-:Y:S04]  /*19b80*/  @!P1 ST.E desc[UR40][R4.64], R21 ;  /* 0x0000001504009985 */ /* 0x0011e8000c101928 */
[----:B-1----:R0:W-:Y:S01]  /*19b90*/  @!P0 ST.E desc[UR40][R6.64], R20 ;  /* 0x0000001406008985 */ /* 0x0021e2000c101928 */
[----:B------:R-:W-:Y:S05]  /*19ba0*/  @P3 BRA `(.L_x_15094) ;  /* 0x0000000400a03947 */ /* 0x000fea0003800000 */
[----:B0-----:R-:W-:Y:S01]  /*19bb0*/  IMAD R5, R63, 0x40, R0 ;  /* 0x000000403f057824 */ /* 0x001fe200078e0200 */
[----:B------:R-:W0:Y:S01]  /*19bc0*/  @P4 LDC R29, c[0x0][0xbf0] ;  /* 0x0002fc00ff1d4b82 */ /* 0x000e220000000800 */
[----:B------:R-:W-:Y:S02]  /*19bd0*/  ULDC.64 UR4, c[0x0][0xaa0] ;  /* 0x0002a80000047ab9 */ /* 0x000fe40000000a00 */
        /* <DEDUP_REMOVED lines=18> */
[----:B------:R-:W-:-:S04]  /*19d00*/  IADD3 R21, P0, R2, 0x4800, RZ ;  /* 0x0000480002157810 */ /* 0x000fc80007f1e0ff */
[----:B------:R-:W-:Y:S01]  /*19d10*/  LOP3.LUT R2, R21, 0x380, RZ, 0xc0, !PT ;  /* 0x0000038015027812 */ /* 0x000fe200078ec0ff */
[----:B------:R-:W-:Y:S02]  /*19d20*/  IMAD R65, R65, UR4, RZ ;  /* 0x0000000441417c24 */ /* 0x000fe4000f8e02ff */
[----:B------:R-:W-:Y:S01]  /*19d30*/  IMAD.X R25, RZ, RZ, R3, P0 ;  /* 0x000000ffff197224 */ /* 0x000fe200000e0603 */
[----:B------:R-:W-:-:S04]  /*19d40*/  SHF.R.U64 R2, R2, 0x3, RZ ;  /* 0x0000000302027819 */ /* 0x000fc800000012ff */
[----:B------:R-:W-:Y:S02]  /*19d50*/  LOP3.LUT R24, R2, R21, RZ, 0x3c, !PT ;  /* 0x0000001502187212 */ /* 0x000fe400078e3cff */
[----:B------:R-:W1:Y:S01]  /*19d60*/  @P4 LDC R21, c[0x0][0xbec] ;  /* 0x0002fb00ff154b82 */ /* 0x000e620000000800 */
[C---:B------:R-:W-:Y:S02]  /*19d70*/  IMAD R65, R66.reuse, UR5, R65 ;  /* 0x0000000542417c24 */ /* 0x040fe4000f8e0241 */
[----:B------:R-:W-:Y:S01]  /*19d80*/  IMAD.WIDE.U32 R2, R66, UR4, RZ ;  /* 0x0000000442027c25 */ /* 0x000fe2000f8e00ff */
[----:B------:R-:W-:-:S03]  /*19d90*/  ULDC.64 UR4, c[0x0][0xae8] ;  /* 0x0002ba0000047ab9 */ /* 0x000fc60000000a00 */
[----:B------:R-:W-:Y:S01]  /*19da0*/  IMAD R62, R62, 0x30, R63 ;  /* 0x000000303e3e7824 */ /* 0x000fe200078e023f */
[----:B------:R-:W-:Y:S01]  /*19db0*/  SHF.R.S32.HI R28, RZ, 0x1f, R67 ;  /* 0x0000001fff1c7819 */ /* 0x000fe20000011443 */
[----:B------:R-:W-:Y:S01]  /*19dc0*/  IMAD.IADD R3, R3, 0x1, R65 ;  /* 0x0000000103037824 */ /* 0x000fe200078e0241 */
[----:B------:R-:W5:Y:S01]  /*19dd0*/  LD.E.128 R24, desc[UR40][R24.64] ;  /* 0x0000002818187980 */ /* 0x000f62000c101d00 */
[----:B------:R-:W-:Y:S02]  /*19de0*/  IMAD.IADD R62, R85, 0x1, R62 ;  /* 0x00000001553e7824 */ /* 0x000fe400078e023e */
[C---:B------:R-:W-:Y:S01]  /*19df0*/  IMAD.WIDE.U32 R2, R83.reuse, UR4, R2 ;  /* 0x0000000453027c25 */ /* 0x040fe2000f8e0002 */
        /* <DEDUP_REMOVED lines=8> */
[----:B------:R-:W-:-:S02]  /*19e80*/  IMAD.IADD R63, R63, 0x1, R85 ;  /* 0x000000013f3f7824 */ /* 0x000fc400078e0255 */
[----:B------:R-:W-:Y:S02]  /*19e90*/  IMAD R28, R28, UR4, RZ ;  /* 0x000000041c1c7c24 */ /* 0x000fe4000f8e02ff */
[----:B------:R-:W-:-:S04]  /*19ea0*/  IMAD.WIDE.U32 R2, R67, UR4, R2 ;  /* 0x0000000443027c25 */ /* 0x000fc8000f8e0002 */
[----:B-1----:R-:W-:-:S04]  /*19eb0*/  @P4 IMAD.HI.U32 R20, R62, R21, RZ ;  /* 0x000000153e144227 */ /* 0x002fc800078e00ff */
[----:B------:R-:W-:Y:S01]  /*19ec0*/  IMAD.MOV.U32 R21, RZ, RZ, R62 ;  /* 0x000000ffff157224 */ /* 0x000fe200078e003e */
[----:B------:R-:W-:Y:S01]  /*19ed0*/  @P4 SHF.R.U32.HI R21, RZ, R29, R20 ;  /* 0x0000001dff154219 */ /* 0x000fe20000011614 */
[----:B------:R-:W-:Y:S01]  /*19ee0*/  IMAD R29, R67, UR5, R28 ;  /* 0x00000005431d7c24 */ /* 0x000fe2000f8e021c */
[----:B------:R-:W-:Y:S02]  /*19ef0*/  ULDC.64 UR4, c[0x0][0xae0] ;  /* 0x0002b80000047ab9 */ /* 0x000fe40000000a00 */
[--C-:B------:R-:W-:Y:S01]  /*19f00*/  SHF.R.S32.HI R20, RZ, 0x1f, R21.reuse ;  /* 0x0000001fff147819 */ /* 0x100fe20000011415 */
[----:B------:R-:W-:Y:S02]  /*19f10*/  IMAD.MOV R31, RZ, RZ, -R21 ;  /* 0x000000ffff1f7224 */ /* 0x000fe400078e0a15 */
[----:B------:R-:W-:Y:S02]  /*19f20*/  IMAD.IADD R3, R3, 0x1, R29 ;  /* 0x0000000103037824 */ /* 0x000fe400078e021d */
[----:B------:R-:W-:-:S02]  /*19f30*/  IMAD R20, R20, UR4, RZ ;  /* 0x0000000414147c24 */ /* 0x000fc4000f8e02ff */
[----:B------:R-:W-:Y:S02]  /*19f40*/  IMAD R29, R64, R31, R62 ;  /* 0x0000001f401d7224 */ /* 0x000fe400078e023e */
[C---:B------:R-:W-:Y:S02]  /*19f50*/  IMAD R31, R21.reuse, UR5, R20 ;  /* 0x00000005151f7c24 */ /* 0x040fe4000f8e0214 */
[----:B------:R-:W-:Y:S01]  /*19f60*/  IMAD.WIDE.U32 R2, R21, UR4, R2 ;  /* 0x0000000415027c25 */ /* 0x000fe2000f8e0002 */
[----:B------:R-:W-:Y:S01]  /*19f70*/  SHF.R.S32.HI R20, RZ, 0x1f, R29 ;  /* 0x0000001fff147819 */ /* 0x000fe2000001141d */
[----:B------:R-:W-:Y:S02]  /*19f80*/  ULDC.64 UR4, c[0x0][0xad8] ;  /* 0x0002b60000047ab9 */ /* 0x000fe40000000a00 */
[----:B------:R-:W-:Y:S02]  /*19f90*/  IMAD.IADD R3, R3, 0x1, R31 ;  /* 0x0000000103037824 */ /* 0x000fe400078e021f */
[----:B------:R-:W-:-:S02]  /*19fa0*/  IMAD R20, R20, UR4, RZ ;  /* 0x0000000414147c24 */ /* 0x000fc4000f8e02ff */
[----:B------:R-:W-:-:S04]  /*19fb0*/  IMAD.WIDE.U32 R2, R29, UR4, R2 ;  /* 0x000000041d027c25 */ /* 0x000fc8000f8e0002 */
[----:B------:R-:W-:Y:S01]  /*19fc0*/  IMAD R21, R29, UR5, R20 ;  /* 0x000000051d157c24 */ /* 0x000fe2000f8e0214 */
[----:B------:R-:W-:Y:S02]  /*19fd0*/  ULDC.64 UR4, c[0x0][0xa80] ;  /* 0x0002a00000047ab9 */ /* 0x000fe40000000a00 */
[C---:B------:R-:W-:Y:S01]  /*19fe0*/  LEA R30, P0, R2.reuse, UR4, 0x1 ;  /* 0x00000004021e7c11 */ /* 0x040fe2000f8008ff */
[----:B------:R-:W-:Y:S01]  /*19ff0*/  IMAD.IADD R3, R3, 0x1, R21 ;  /* 0x0000000103037824 */ /* 0x000fe200078e0215 */
[----:B------:R-:W-:Y:S01]  /*1a000*/  ULDC UR4, c[0x0][0xac8] ;  /* 0x0002b20000047ab9 */ /* 0x000fe20000000800 */
[C---:B------:R-:W-:Y:S02]  /*1a010*/  VIADD R21, R63.reuse, 0x60 ;  /* 0x000000603f157836 */ /* 0x040fe40000000000 */
[----:B0-----:R-:W0:Y:S01]  /*1a020*/  SHFL.IDX PT, R31, R30, RZ, 0x181f ;  /* 0x00181fff1e1f7589 */ /* 0x001e2200000e0000 */
[----:B------:R-:W-:Y:S01]  /*1a030*/  LEA.HI.X R32, R2, UR5, R3, 0x1, P0 ;  /* 0x0000000502207c11 */ /* 0x000fe200080f0c03 */
[C---:B------:R-:W-:Y:S01]  /*1a040*/  VIADD R3, R63.reuse, 0x30 ;  /* 0x000000303f037836 */ /* 0x040fe20000000000 */
[----:B------:R-:W-:Y:S01]  /*1a050*/  ISETP.GE.AND P0, PT, R0, UR4, PT ;  /* 0x0000000400007c0c */ /* 0x000fe2000bf06270 */
[----:B------:R-:W1:Y:S03]  /*1a060*/  SHFL.IDX PT, R35, R30, 0x1, 0x181f ;  /* 0x00381f001e237f89 */ /* 0x000e6600000e0000 */
[-C--:B------:R-:W-:Y:S01]  /*1a070*/  ISETP.GE.OR P1, PT, R63, R60.reuse, P0 ;  /* 0x0000003c3f00720c */ /* 0x080fe20000726670 */
[----:B------:R-:W1:Y:S01]  /*1a080*/  SHFL.IDX PT, R37, R30, 0x2, 0x181f ;  /* 0x00581f001e257f89 */ /* 0x000e6200000e0000 */
[-C--:B------:R-:W-:Y:S01]  /*1a090*/  ISETP.GE.OR P2, PT, R3, R60.reuse, P0 ;  /* 0x0000003c0300720c */ /* 0x080fe20000746670 */
[----:B------:R-:W-:Y:S01]  /*1a0a0*/  VIADD R3, R22, 0x13220 ;  /* 0x0001322016037836 */ /* 0x000fe20000000000 */
[----:B------:R-:W-:Y:S01]  /*1a0b0*/  ISETP.GE.OR P3, PT, R21, R60, P0 ;  /* 0x0000003c1500720c */ /* 0x000fe20000766670 */
[----:B------:R-:W1:Y:S03]  /*1a0c0*/  SHFL.IDX PT, R29, R32, RZ, 0x181f ;  /* 0x00181fff201d7589 */ /* 0x000e6600000e0000 */
[----:B------:R-:W-:Y:S01]  /*1a0d0*/  PRMT R21, RZ, 0x654, R3 ;  /* 0x00000654ff157816 */ /* 0x000fe20000000003 */
[----:B------:R-:W1:Y:S03]  /*1a0e0*/  SHFL.IDX PT, R33, R32, 0x1, 0x181f ;  /* 0x00381f0020217f89 */ /* 0x000e6600000e0000 */
[----:B------:R1:W-:Y:S01]  /*1a0f0*/  SYNCS.ARRIVE.TRANS64.RED.A1T0 RZ, [R21+URZ], RZ ;  /* 0x000000ff15ff79a7 */ /* 0x0003e2000810043f */
[----:B------:R-:W1:Y:S01]  /*1a100*/  SHFL.IDX PT, R34, R32, 0x2, 0x181f ;  /* 0x00581f0020227f89 */ /* 0x000e6200000e0000 */
[----:B0-----:R-:W-:Y:S01]  /*1a110*/  @!P1 LEA R2, P4, R0, R31, 0x1 ;  /* 0x0000001f00029211 */ /* 0x001fe200078808ff */
[----:B------:R-:W-:-:S02]  /*1a120*/  VIADD R31, R63, 0x90 ;  /* 0x000000903f1f7836 */ /* 0x000fc40000000000 */
[----:B------:R-:W0:Y:S01]  /*1a130*/  SHFL.IDX PT, R32, R32, 0x3, 0x181f ;  /* 0x00781f0020207f89 */ /* 0x000e2200000e0000 */
[C---:B-1----:R-:W-:Y:S02]  /*1a140*/  @!P2 LEA R20, P5, R0.reuse, R35, 0x1 ;  /* 0x000000230014a211 */ /* 0x042fe400078a08ff */
[----:B------:R-:W-:Y:S02]  /*1a150*/  ISETP.GE.OR P0, PT, R31, R60, P0 ;  /* 0x0000003c1f00720c */ /* 0x000fe40000706670 */
[C---:B------:R-:W-:Y:S02]  /*1a160*/  @!P3 LEA R28, P6, R0.reuse, R37, 0x1 ;  /* 0x00000025001cb211 */ /* 0x040fe400078c08ff */
[C-C-:B------:R-:W-:Y:S02]  /*1a170*/  @!P1 LEA.HI.X R3, R0.reuse, R29, R61.reuse, 0x1, P4 ;  /* 0x0000001d00039211 */ /* 0x140fe400020f0c3d */
[C-C-:B------:R-:W-:Y:S02]  /*1a180*/  @!P2 LEA.HI.X R21, R0.reuse, R33, R61.reuse, 0x1, P5 ;  /* 0x000000210015a211 */ /* 0x140fe400028f0c3d */
[----:B------:R1:W0:Y:S01]  /*1a190*/  SHFL.IDX PT, R33, R30, 0x3, 0x181f ;  /* 0x00781f001e217f89 */ /* 0x00022200000e0000 */
[----:B------:R-:W-:-:S03]  /*1a1a0*/  @!P3 LEA.HI.X R29, R0, R34, R61, 0x1, P6 ;  /* 0x00000022001db211 */ /* 0x000fc600030f0c3d */
        /* <DEDUP_REMOVED lines=8> */
.L_x_15094:
[----:B------:R-:W2:Y:S01]  /*1a230*/  LDL R69, [R1+0x20] ;  /* 0x0000200001457983 */ /* 0x000ea20000100800 */
[----:B0-----:R-:W0:Y:S01]  /*1a240*/  @P4 LDC R4, c[0x0][0xbec] ;  /* 0x0002fb00ff044b82 */ /* 0x001e220000000800 */
[----:B------:R-:W-:Y:S01]  /*1a250*/  ULDC.64 UR4, c[0x0][0xb08] ;  /* 0x0002c20000047ab9 */ /* 0x000fe20000000a00 */
[----:B------:R-:W-:Y:S01]  /*1a260*/  SHF.R.S32.HI R0, RZ, 0x1f, R67 ;  /* 0x0000001fff007819 */ /* 0x000fe20000011443 */
[----:B------:R-:W-:Y:S01]  /*1a270*/  IMAD R65, R65, UR4, RZ ;  /* 0x0000000441417c24 */ /* 0x000fe2000f8e02ff */
[----:B------:R-:W-:Y:S01]  /*1a280*/  ULDC.64 UR6, c[0x0][0xb30] ;  /* 0x0002cc0000067ab9 */ /* 0x000fe20000000a00 */
[----:B------:R-:W-:-:S03]  /*1a290*/  IMAD.WIDE.U32 R2, R66, UR4, RZ ;  /* 0x0000000442027c25 */ /* 0x000fc6000f8e00ff */
[----:B------:R-:W1:Y:S01]  /*1a2a0*/  @P4 LDC R9, c[0x0][0xbf0] ;  /* 0x0002fc00ff094b82 */ /* 0x000e620000000800 */
[----:B------:R-:W-:Y:S01]  /*1a2b0*/  IMAD R65, R66, UR5, R65 ;  /* 0x0000000542417c24 */ /* 0x000fe2000f8e0241 */
[----:B------:R-:W-:-:S03]  /*1a2c0*/  ULDC.64 UR4, c[0x0][0xb38] ;  /* 0x0002ce0000047ab9 */ /* 0x000fc60000000a00 */
[----:B------:R-:W-:Y:S02]  /*1a2d0*/  IMAD.IADD R3, R3, 0x1, R65 ;  /* 0x0000000103037824 */ /* 0x000fe400078e0241 */
[----:B------:R-:W-:-:S04]  /*1a2e0*/  IMAD.WIDE.U32 R2, R83, UR4, R2 ;  /* 0x0000000453027c25 */ /* 0x000fc8000f8e0002 */
[----:B------:R-:W-:Y:S01]  /*1a2f0*/  IMAD R3, R83, UR5, R3 ;  /* 0x0000000553037c24 */ /* 0x000fe2000f8e0203 */
[----:B------:R-:W-:Y:S02]  /*1a300*/  ULDC.64 UR4, c[0x0][0xb40] ;  /* 0x0002d00000047ab9 */ /* 0x000fe40000000a00 */
[----:B------:R-:W-:Y:S02]  /*1a310*/  IMAD R0, R0, UR4, RZ ;  /* 0x0000000400007c24 */ /* 0x000fe4000f8e02ff */
[----:B0-----:R-:W-:-:S04]  /*1a320*/  @P4 IMAD.HI.U32 R4, R11, R4, RZ ;  /* 0x000000040b044227 */ /* 0x001fc800078e00ff */
[C---:B------:R-:W-:Y:S02]  /*1a330*/  IMAD R7, R67.reuse, UR5, R0 ;  /* 0x0000000543077c24 */ /* 0x040fe4000f8e0200 */
[----:B------:R-:W-:Y:S01]  /*1a340*/  IMAD.WIDE.U32 R2, R67, UR4, R2 ;  /* 0x0000000443027c25 */ /* 0x000fe2000f8e0002 */
[----:B------:R-:W-:-:S03]  /*1a350*/  ULDC.64 UR4, c[0x0][0xb48] ;  /* 0x0002d20000047ab9 */ /* 0x000fc60000000a00 */
[----:B------:R-:W-:Y:S01]  /*1a360*/  IMAD.MOV.U32 R5, RZ, RZ, R11 ;  /* 0x000000ffff057224 */ /* 0x000fe200078e000b */
[----:B-1----:R-:W-:Y:S01]  /*1a370*/  @P4 SHF.R.U32.HI R5, RZ, R9, R4 ;  /* 0x00000009ff054219 */ /* 0x002fe20000011604 */
[----:B------:R-:W-:-:S03]  /*1a380*/  IMAD.IADD R3, R3, 0x1, R7 ;  /* 0x0000000103037824 */ /* 0x000fc600078e0207 */
[--C-:B------:R-:W-:Y:S01]  /*1a390*/  SHF.R.S32.HI R0, RZ, 0x1f, R5.reuse ;  /* 0x0000001fff007819 */ /* 0x100fe20000011405 */
[----:B------:R-:W-:Y:S02]  /*1a3a0*/  IMAD.MOV R7, RZ, RZ, -R5 ;  /* 0x000000ffff077224 */ /* 0x000fe400078e0a05 */
[----:B------:R-:W-:-:S04]  /*1a3b0*/  IMAD.WIDE.U32 R2, R81, UR4, R2 ;  /* 0x0000000451027c25 */ /* 0x000fc8000f8e0002 */
        /* <DEDUP_REMOVED lines=13> */
[----:B------:R-:W-:Y:S01]  /*1a490*/  VIADD R4, R22, 0x13220 ;  /* 0x0001322016047836 */ /* 0x000fe20000000000 */
[----:B------:R-:W-:Y:S01]  /*1a4a0*/  LEA R0, P1, R2, UR4, 0x2 ;  /* 0x0000000402007c11 */ /* 0x000fe2000f8210ff */
[----:B------:R-:W-:-:S03]  /*1a4b0*/  IMAD.IADD R3, R3, 0x1, R5 ;  /* 0x0000000103037824 */ /* 0x000fc600078e0205 */
[----:B------:R-:W-:Y:S02]  /*1a4c0*/  PRMT R4, RZ, 0x654, R4 ;  /* 0x00000654ff047816 */ /* 0x000fe40000000004 */
[----:B------:R-:W-:Y:S01]  /*1a4d0*/  LEA.HI.X R14, R2, UR5, R3, 0x2, P1 ;  /* 0x00000005020e7c11 */ /* 0x000fe200088f1403 */
[----:B------:R-:W-:Y:S01]  /*1a4e0*/  BSSY B1, `(.L_x_15096) ;  /* 0x0000033000017945 */ /* 0x000fe20003800000 */
[----:B------:R0:W-:Y:S03]  /*1a4f0*/  SYNCS.ARRIVE.TRANS64.RED.A1T0 RZ, [R4+URZ], RZ ;  /* 0x000000ff04ff79a7 */ /* 0x0001e6000810043f */
[----:B------:R1:W3:Y:S04]  /*1a500*/  SHFL.IDX PT, R5, R14, RZ, 0x1c1f ;  /* 0x001c1fff0e057589 */ /* 0x0002e800000e0000 */
[----:B0-----:R1:W0:Y:S01]  /*1a510*/  SHFL.IDX PT, R4, R0, RZ, 0x1c1f ;  /* 0x001c1fff00047589 */ /* 0x00122200000e0000 */
[----:B--2---:R-:W-:-:S02]  /*1a520*/  VIADD R21, R69, 0x38 ;  /* 0x0000003845157836 */ /* 0x004fc40000000000 */
[C---:B------:R-:W-:Y:S02]  /*1a530*/  VIADD R25, R69.reuse, 0x8 ;  /* 0x0000000845197836 */ /* 0x040fe40000000000 */
[C---:B------:R-:W-:Y:S02]  /*1a540*/  VIADD R27, R69.reuse, 0x30 ;  /* 0x00000030451b7836 */ /* 0x040fe40000000000 */
[C---:B------:R-:W-:Y:S02]  /*1a550*/  VIADD R61, R69.reuse, 0x28 ;  /* 0x00000028453d7836 */ /* 0x040fe40000000000 */
[C---:B------:R-:W-:Y:S02]  /*1a560*/  VIADD R63, R69.reuse, 0x10 ;  /* 0x00000010453f7836 */ /* 0x040fe40000000000 */
[C---:B------:R-:W-:Y:S02]  /*1a570*/  VIADD R65, R69.reuse, 0x18 ;  /* 0x0000001845417836 */ /* 0x040fe40000000000 */
        /* <DEDUP_REMOVED lines=8> */
[----:B01-3--:R-:W-:Y:S06]  /*1a600*/  @P0 BRA `(.L_x_15097) ;  /* 0x0000000000800947 */ /* 0x00bfec0003800000 */
        /* <DEDUP_REMOVED lines=24> */
[-C--:B-1----:R-:W-:Y:S02]  /*1a790*/  @!P1 LEA R6, P5, R27, R4.reuse, 0x2 ;  /* 0x000000041b069211 */ /* 0x082fe400078a10ff */
[----:B------:R-:W-:Y:S01]  /*1a7a0*/  @!P0 LEA R4, P6, R21, R4, 0x2 ;  /* 0x0000000415048211 */ /* 0x000fe200078c10ff */
[----:B------:R2:W-:Y:S01]  /*1a7b0*/  @!P3 ST.E.64 desc[UR40][R2.64], R52 ;  /* 0x000000340200b985 */ /* 0x0005e2000c101b28 */
[-C--:B------:R-:W-:Y:S02]  /*1a7c0*/  @!P1 LEA.HI.X R7, R27, R5.reuse, R24, 0x2, P5 ;  /* 0x000000051b079211 */ /* 0x080fe400028f1418 */
[----:B------:R-:W-:Y:S01]  /*1a7d0*/  @!P0 LEA.HI.X R5, R21, R5, R26, 0x2, P6 ;  /* 0x0000000515058211 */ /* 0x000fe200030f141a */
[----:B------:R2:W-:Y:S04]  /*1a7e0*/  @!P2 ST.E.64 desc[UR40][R12.64], R54 ;  /* 0x000000360c00a985 */ /* 0x0005e8000c101b28 */
[----:B------:R2:W-:Y:S04]  /*1a7f0*/  @!P1 ST.E.64 desc[UR40][R6.64], R56 ;  /* 0x0000003806009985 */ /* 0x0005e8000c101b28 */
[----:B------:R2:W-:Y:S02]  /*1a800*/  @!P0 ST.E.64 desc[UR40][R4.64], R58 ;  /* 0x0000003a04008985 */ /* 0x0005e4000c101b28 */
.L_x_15097:
[----:B------:R-:W-:Y:S05]  /*1a810*/  BSYNC B1 ;  /* 0x0000000000017941 */ /* 0x000fea0003800000 */
.L_x_15096:
[----:B------:R-:W-:Y:S01]  /*1a820*/  ISETP.GE.AND P0, PT, R15, R60, PT ;  /* 0x0000003c0f00720c */ /* 0x000fe20003f06270 */
[----:B--2---:R3:W4:Y:S04]  /*1a830*/  SHFL.IDX PT, R5, R14, 0x1, 0x1c1f ;  /* 0x003c1f000e057f89 */ /* 0x00472800000e0000 */
[----:B------:R3:W0:Y:S08]  /*1a840*/  SHFL.IDX PT, R4, R0, 0x1, 0x1c1f ;  /* 0x003c1f0000047f89 */ /* 0x00063000000e0000 */
[----:B---3--:R-:W-:Y:S05]  /*1a850*/  @P0 BRA `(.L_x_15095) ;  /* 0x0000000800f00947 */ /* 0x008fea0003800000 */
[----:B------:R-:W-:Y:S02]  /*1a860*/  ULDC UR4, c[0x0][0xac8] ;  /* 0x0002b20000047ab9 */ /* 0x000fe40000000800 */
[----:B------:R-:W-:Y:S02]  /*1a870*/  ISETP.GE.AND P0, PT, R69, UR4, PT ;  /* 0x0000000445007c0c */ /* 0x000fe4000bf06270 */
[----:B------:R-:W-:Y:S02]  /*1a880*/  ISETP.GE.AND P4, PT, R25, UR4, PT ;  /* 0x0000000419007c0c */ /* 0x000fe4000bf86270 */
[----:B------:R-:W-:Y:S02]  /*1a890*/  ISETP.GE.AND P3, PT, R63, UR4, PT ;  /* 0x000000043f007c0c */ /* 0x000fe4000bf66270 */
[----:B------:R-:W-:Y:S02]  /*1a8a0*/  ISETP.GE.AND P2, PT, R65, UR4, PT ;  /* 0x0000000441007c0c */ /* 0x000fe4000bf46270 */
[----:B------:R-:W-:-:S05]  /*1a8b0*/  ISETP.GE.AND P1, PT, R67, UR4, PT ;  /* 0x0000000443007c0c */ /* 0x000fca000bf26270 */
[----:B0---4-:R-:W-:Y:S02]  /*1a8c0*/  @!P0 IMAD.WIDE R2, R69, 0x4, R4 ;  /* 0x0000000445028825 */ /* 0x011fe400078e0204 */
        /* <DEDUP_REMOVED lines=14> */
[----:B0-----:R-:W-:-:S03]  /*1a9b0*/  @!P0 LEA R2, P5, R61, R4, 0x2 ;  /* 0x000000043d028211 */ /* 0x001fc600078a10ff */
        /* <DEDUP_REMOVED lines=8> */
[----:B---3--:R-:W-:-:S04]  /*1aa40*/  LEA R2, P0, R21, R4, 0x2 ;  /* 0x0000000415027211 */ /* 0x008fc800078010ff */
[----:B------:R-:W-:-:S05]  /*1aa50*/  LEA.HI.X R3, R21, R5, R26, 0x2, P0 ;  /* 0x0000000515037211 */ /* 0x000fca00000f141a */
[----:B------:R0:W-:Y:S01]  /*1aa60*/  ST.E.64 desc[UR40][R2.64], R42 ;  /* 0x0000002a02007985 */ /* 0x0001e2000c101b28 */
[----:B------:R-:W-:Y:S05]  /*1aa70*/  BRA `(.L_x_15095) ;  /* 0x0000000800687947 */ /* 0x000fea0003800000 */
.L_x_15092:
[----:B-1----:R-:W2:Y:S01]  /*1aa80*/  LDL R6, [R1+0x58] ;  /* 0x0000580001067983 */ /* 0x002ea20000100800 */
        /* <DEDUP_REMOVED lines=8> */
[----:B------:R-:W0:Y:S01]  /*1ab10*/  @P1 LDC.64 R4, c[0x0][0xc08] ;  /* 0x00030200ff041b82 */ /* 0x000e220000000a00 */
[----:B------:R-:W-:Y:S02]  /*1ab20*/  ULDC UR4, c[0x0][0xa88] ;  /* 0x0002a20000047ab9 */ /* 0x000fe40000000800 */
[----:B------:R-:W-:Y:S02]  /*1ab30*/  IMAD.U32 R12, RZ, RZ, UR4 ;  /* 0x00000004ff0c7e24 */ /* 0x000fe4000f8e00ff */
[----:B--2---:R-:W-:-:S04]  /*1ab40*/  IMAD.WIDE R2, R6, 0x4, R2 ;  /* 0x0000000406027825 */ /* 0x004fc800078e0202 */
[----:B0-----:R-:W-:Y:S01]  /*1ab50*/  @P1 IMAD.WIDE R4, R6, 0x4, R4 ;  /* 0x0000000406041825 */ /* 0x001fe200078e0204 */
[----:B------:R0:W5:Y:S04]  /*1ab60*/  @P0 LDG.E R13, desc[UR40][R2.64] ;  /* 0x00000028020d0981 */ /* 0x000168000c1e1900 */
[----:B------:R0:W5:Y:S01]  /*1ab70*/  @P1 LDG.E R12, desc[UR40][R4.64] ;  /* 0x00000028040c1981 */ /* 0x000162000c1e1900 */
[----:B------:R-:W-:Y:S02]  /*1ab80*/  ISETP.GT.AND P3, PT, R60, 0xbf, PT ;  /* 0x000000bf3c00780c */ /* 0x000fe40003f64270 */
[----:B------:R-:W-:Y:S02]  /*1ab90*/  ISETP.GT.AND P2, PT, R77, 0x1, PT ;  /* 0x000000014d00780c */ /* 0x000fe40003f44270 */
[----:B------:R-:W-:Y:S01]  /*1aba0*/  SHF.R.S32.HI R24, RZ, 0x1f, R6 ;  /* 0x0000001fff187819 */ /* 0x000fe20000011406 */
[----:B------:R-:W-:Y:S10]  /*1abb0*/  @P1 BRA `(.L_x_15098) ;  /* 0x0000000000101947 */ /* 0x000ff40003800000 */
[----:B------:R-:W-:Y:S05]  /*1abc0*/  @!P0 BRA `(.L_x_15098) ;  /* 0x00000000000c8947 */ /* 0x000fea0003800000 */
[----:B0-----:R-:W2:Y:S04]  /*1abd0*/  LDG.E R5, desc[UR40][R2.64] ;  /* 0x0000002802057981 */ /* 0x001ea8000c1e1900 */
[----:B-----5:R-:W2:Y:S02]  /*1abe0*/  LDG.E R12, desc[UR40][R2.64+0x4] ;  /* 0x00000428020c7981 */ /* 0x020ea4000c1e1900 */
[----:B--2---:R-:W-:-:S07]  /*1abf0*/  IMAD.IADD R12, R12, 0x1, -R5 ;  /* 0x000000010c0c7824 */ /* 0x004fce00078e0a05 */
.L_x_15098:
[----:B------:R-:W-:Y:S01]  /*1ac00*/  BSSY B1, `(.L_x_15099) ;  /* 0x0000038000017945 */ /* 0x000fe20003800000 */
[----:B------:R-:W-:Y:S02]  /*1ac10*/  SEL R21, R6, RZ, !P0 ;  /* 0x000000ff06157207 */ /* 0x000fe40004000000 */
[----:B------:R-:W-:Y:S02]  /*1ac20*/  SEL R24, R24, RZ, !P0 ;  /* 0x000000ff18187207 */ /* 0x000fe40004000000 */
[----:B-----5:R-:W-:Y:S01]  /*1ac30*/  SHF.R.S32.HI R20, RZ, 0x1f, R13 ;  /* 0x0000001fff147819 */ /* 0x020fe2000001140d */
[----:B------:R-:W-:Y:S06]  /*1ac40*/  @P3 BRA `(.L_x_15100) ;  /* 0x0000000000cc3947 */ /* 0x000fec0003800000 */
[----:B0-----:R-:W2:Y:S01]  /*1ac50*/  LDL R3, [R1+0x24] ;  /* 0x0000240001037983 */ /* 0x001ea20000100800 */
[----:B------:R-:W0:Y:S02]  /*1ac60*/  LDC R27, c[0x0][0xbe8] ;  /* 0x0002fa00ff1b7b82 */ /* 0x000e240000000800 */
[----:B0-----:R-:W-:Y:S01]  /*1ac70*/  IMAD R2, R12, R27, RZ ;  /* 0x0000001b0c027224 */ /* 0x001fe200078e02ff */
[----:B--2---:R-:W-:-:S04]  /*1ac80*/  IADD3 R25, R3, -0x80, R79 ;  /* 0xffffff8003197810 */ /* 0x004fc80007ffe04f */
[----:B------:R-:W-:-:S13]  /*1ac90*/  ISETP.GE.AND P0, PT, R25, R2, PT ;  /* 0x000000021900720c */ /* 0x000fda0003f06270 */
[----:B------:R-:W-:Y:S05]  /*1aca0*/  @P0 BRA `(.L_x_15100) ;  /* 0x0000000000b40947 */ /* 0x000fea0003800000 */
[----:B------:R-:W2:Y:S01]  /*1acb0*/  LDL R10, [R1+0x4] ;  /* 0x00000400010a7983 */ /* 0x000ea20000100800 */
[----:B------:R-:W-:Y:S01]  /*1acc0*/  IMAD.MOV.U32 R2, RZ, RZ, 0x9b8 ;  /* 0x000009b8ff027424 */ /* 0x000fe200078e00ff */
[----:B------:R-:W-:Y:S01]  /*1acd0*/  ISETP.GT.AND P3, PT, R77, 0x1, PT ;  /* 0x000000014d00780c */ /* 0x000fe20003f64270 */
[----:B------:R-:W0:Y:S01]  /*1ace0*/  LDC.64 R28, c[0x0][0xba8] ;  /* 0x0002ea00ff1c7b82 */ /* 0x000e220000000a00 */
[----:B------:R-:W3:Y:S01]  /*1acf0*/  LDL.LU R30, [R1+0x60] ;  /* 0x00006000011e7983 */ /* 0x000ee20000300800 */
[----:B------:R-:W-:Y:S01]  /*1ad00*/  ISETP.NE.AND P0, PT, R27, 0x1, PT ;  /* 0x000000011b00780c */ /* 0x000fe20003f05270 */
[----:B------:R-:W-:Y:S01]  /*1ad10*/  IMAD.MOV.U32 R15, RZ, RZ, R25 ;  /* 0x000000ffff0f7224 */ /* 0x000fe200078e0019 */
[----:B------:R-:W-:-:S04]  /*1ad20*/  SEL R26, R2, 0x978, P3 ;  /* 0x00000978021a7807 */ /* 0x000fc80001800000 */
[----:B------:R-:W1:Y:S08]  /*1ad30*/  LDC.64 R6, c[0x0][R26+0x220] ;  /* 0x000088001a067b82 */ /* 0x000e700000000a00 */
[----:B------:R-:W2:Y:S08]  /*1ad40*/  LDC.64 R2, c[0x0][R26+0x218] ;  /* 0x000086001a027b82 */ /* 0x000eb00000000a00 */
[----:B------:R-:W4:Y:S08]  /*1ad50*/  LDC.64 R8, c[0x0][R26+0x228] ;  /* 0x00008a001a087b82 */ /* 0x000f300000000a00 */
[----:B------:R-:W5:Y:S08]  /*1ad60*/  LDC.64 R4, c[0x0][R26+0x210] ;  /* 0x000084001a047b82 */ /* 0x000f700000000a00 */
[----:B------:R-:W4:Y:S08]  /*1ad70*/  @P0 LDC R14, c[0x0][0xbec] ;  /* 0x0002fb00ff0e0b82 */ /* 0x000f300000000800 */
[----:B------:R-:W5:Y:S01]  /*1ad80*/  @P0 LDC R33, c[0x0][0xbf0] ;  /* 0x0002fc00ff210b82 */ /* 0x000f620000000800 */
[----:B-1----:R-:W-:-:S07]  /*1ad90*/  IMAD R7, R7, R21, RZ ;  /* 0x0000001507077224 */ /* 0x002fce00078e02ff */
[----:B0-----:R-:W0:Y:S01]  /*1ada0*/  @!P3 LDC R28, c[0x0][0xb50] ;  /* 0x0002d400ff1cbb82 */ /* 0x001e220000000800 */
[----:B------:R-:W-:Y:S02]  /*1adb0*/  IMAD R7, R6, R24, R7 ;  /* 0x0000001806077224 */ /* 0x000fe400078e0207 */
[----:B----4-:R-:W-:-:S05]  /*1adc0*/  @P0 IMAD.HI.U32 R14, R25, R14, RZ ;  /* 0x0000000e190e0227 */ /* 0x010fca00078e00ff */
[----:B------:R-:W1:Y:S01]  /*1add0*/  @!P3 LDC R29, c[0x0][0xb54] ;  /* 0x0002d500ff1dbb82 */ /* 0x000e620000000800 */
[----:B-----5:R-:W-:Y:S01]  /*1ade0*/  @P0 SHF.R.U32.HI R15, RZ, R33, R14 ;  /* 0x00000021ff0f0219 */ /* 0x020fe2000001160e */
[-C--:B--2---:R-:W-:Y:S02]  /*1adf0*/  IMAD R31, R3, R10.reuse, RZ ;  /* 0x0000000a031f7224 */ /* 0x084fe400078e02ff */
[----:B------:R-:W-:Y:S01]  /*1ae00*/  IMAD.WIDE.U32 R10, R2, R10, RZ ;  /* 0x0000000a020a7225 */ /* 0x000fe200078e00ff */
[----:B---3--:R-:W-:-:S03]  /*1ae10*/  SEL R33, R30, RZ, P3 ;  /* 0x000000ff1e217207 */ /* 0x008fc60001800000 */
        /* <DEDUP_REMOVED lines=10> */
[----:B------:R-:W-:Y:S01]  /*1aec0*/  IADD3 R2, P0, P1, R15, R10, R2 ;  /* 0x0000000a0f027210 */ /* 0x000fe2000791e002 */
[----:B------:R-:W-:Y:S01]  /*1aed0*/  IMAD R5, R5, R7, RZ ;  /* 0x0000000705057224 */ /* 0x000fe200078e02ff */
[----:B------:R-:W-:Y:S02]  /*1aee0*/  SHF.R.S32.HI R15, RZ, 0x1f, R15 ;  /* 0x0000001fff0f7819 */ /* 0x000fe4000001140f */
[----:B------:R-:W-:Y:S02]  /*1aef0*/  SHF.R.S32.HI R9, RZ, 0x1f, R7 ;  /* 0x0000001fff097819 */ /* 0x000fe40000011407 */
[----:B------:R-:W-:-:S03]  /*1af00*/  IADD3.X R3, R15, R6, R3, P0, P1 ;  /* 0x000000060f037210 */ /* 0x000fc600007e2403 */
[C---:B------:R-:W-:Y:S02]  /*1af10*/  IMAD R5, R4.reuse, R9, R5 ;  /* 0x0000000904057224 */ /* 0x040fe400078e0205 */
[----:B------:R-:W-:-:S04]  /*1af20*/  IMAD.WIDE.U32 R2, R4, R7, R2 ;  /* 0x0000000704027225 */ /* 0x000fc800078e0002 */
[----:B------:R-:W-:Y:S01]  /*1af30*/  IMAD.IADD R3, R3, 0x1, R5 ;  /* 0x0000000103037824 */ /* 0x000fe200078e0205 */
[----:B0-----:R-:W-:-:S04]  /*1af40*/  LEA R4, P0, R2, R28, 0x2 ;  /* 0x0000001c02047211 */ /* 0x001fc800078010ff */
[----:B-1----:R-:W-:Y:S01]  /*1af50*/  LEA.HI.X R5, R2, R29, R3, 0x2, P0 ;  /* 0x0000001d02057211 */ /* 0x002fe200000f1403 */
[----:B------:R-:W-:-:S05]  /*1af60*/  IMAD.MOV.U32 R3, RZ, RZ, -0x800000 ;  /* 0xff800000ff037424 */ /* 0x000fca00078e00ff */
[----:B------:R1:W-:Y:S03]  /*1af70*/  STG.E desc[UR40][R4.64], R3 ;  /* 0x0000000304007986 */ /* 0x0003e6000c101928 */
.L_x_15100:
[----:B------:R-:W-:Y:S05]  /*1af80*/  BSYNC B1 ;  /* 0x0000000000017941 */ /* 0x000fea0003800000 */
.L_x_15099:
[----:B------:R-:W-:Y:S05]  /*1af90*/  @P2 BRA `(.L_x_15095) ;  /* 0x0000000400202947 */ /* 0x000fea0003800000 */
[----:B------:R-:W2:Y:S01]  /*1afa0*/  LDL.LU R10, [R1+0x4] ;  /* 0x00000400010a7983 */ /* 0x000ea20000300800 */
[----:B------:R-:W3:Y:S01]  /*1afb0*/  LDC R11, c[0x0][0xbe8] ;  /* 0x0002fa00ff0b7b82 */ /* 0x000ee20000000800 */
[----:B------:R-:W-:Y:S01]  /*1afc0*/  ULDC.64 UR4, c[0x0][0xaa0] ;  /* 0x0002a80000047ab9 */ /* 0x000fe20000000a00 */
[----:B------:R-:W-:Y:S01]  /*1afd0*/  IMAD R62, R62, 0x30, R63 ;  /* 0x000000303e3e7824 */ /* 0x000fe200078e023f */
[----:B------:R-:W4:Y:S01]  /*1afe0*/  LDL.LU R8, [R1+0x24] ;  /* 0x0000240001087983 */ /* 0x000f220000300800 */
[----:B0-----:R-:W-:Y:S01]  /*1aff0*/  IMAD R2, R20, UR4, RZ ;  /* 0x0000000414027c24 */ /* 0x001fe2000f8e02ff */
[----:B------:R-:W-:Y:S02]  /*1b000*/  ULDC.64 UR6, c[0x0][0xaf0] ;  /* 0x0002bc0000067ab9 */ /* 0x000fe40000000a00 */
[----:B------:R-:W-:Y:S02]  /*1b010*/  IMAD R6, R24, UR6, RZ ;  /* 0x0000000618067c24 */ /* 0x000fe4000f8e02ff */
[----:B-1----:R-:W-:-:S02]  /*1b020*/  IMAD R5, R13, UR5, R2 ;  /* 0x000000050d057c24 */ /* 0x002fc4000f8e0202 */
[----:B------:R-:W-:Y:S01]  /*1b030*/  IMAD.WIDE.U32 R2, R13, UR4, RZ ;  /* 0x000000040d027c25 */ /* 0x000fe2000f8e00ff */
[----:B------:R-:W-:-:S03]  /*1b040*/  ULDC.64 UR4, c[0x0][0xae8] ;  /* 0x0002ba0000047ab9 */ /* 0x000fc60000000a00 */
[----:B------:R-:W-:Y:S01]  /*1b050*/  IMAD.IADD R3, R3, 0x1, R5 ;  /* 0x0000000103037824 */ /* 0x000fe200078e0205 */
[----:B---3--:R-:W-:-:S13]  /*1b060*/  ISETP.NE.AND P0, PT, R11, 0x1, PT ;  /* 0x000000010b00780c */ /* 0x008fda0003f05270 */
[----:B------:R-:W0:Y:S08]  /*1b070*/  @P0 LDC R7, c[0x0][0xbec] ;  /* 0x0002fb00ff070b82 */ /* 0x000e300000000800 */
[----:B------:R-:W1:Y:S01]  /*1b080*/  @P0 LDC R9, c[0x0][0xbf0] ;  /* 0x0002fc00ff090b82 */ /* 0x000e620000000800 */
[----:B--2---:R-:W-:-:S04]  /*1b090*/  IMAD.WIDE.U32 R2, R10, UR4, R2 ;  /* 0x000000040a027c25 */ /* 0x004fc8000f8e0002 */
[----:B----4-:R-:W-:Y:S02]  /*1b0a0*/  IMAD.IADD R62, R8, 0x1, R62 ;  /* 0x00000001083e7824 */ /* 0x010fe400078e023e */
[----:B------:R-:W-:Y:S01]  /*1b0b0*/  IMAD R3, R10, UR5, R3 ;  /* 0x000000050a037c24 */ /* 0x000fe2000f8e0203 */
[----:B------:R-:W-:Y:S01]  /*1b0c0*/  ULDC.64 UR4, c[0x0][0xae0] ;  /* 0x0002b80000047ab9 */ /* 0x000fe20000000a00 */
[----:B0-----:R-:W-:-:S04]  /*1b0d0*/  @P0 IMAD.HI.U32 R4, R62, R7, RZ ;  /* 0x000000073e040227 */ /* 0x001fc800078e00ff */
[----:B------:R-:W-:Y:S01]  /*1b0e0*/  IMAD.MOV.U32 R5, RZ, RZ, R62 ;  /* 0x000000ffff057224 */ /* 0x000fe200078e003e */
[----:B-1----:R-:W-:Y:S01]  /*1b0f0*/  @P0 SHF.R.U32.HI R5, RZ, R9, R4 ;  /* 0x00000009ff050219 */ /* 0x002fe20000011604 */
[C---:B------:R-:W-:Y:S02]  /*1b100*/  IMAD R9, R21.reuse, UR7, R6 ;  /* 0x0000000715097c24 */ /* 0x040fe4000f8e0206 */
[----:B------:R-:W-:Y:S01]  /*1b110*/  IMAD.WIDE.U32 R2, R21, UR6, R2 ;  /* 0x0000000615027c25 */ /* 0x000fe2000f8e0002 */
[----:B------:R-:W-:-:S03]  /*1b120*/  SHF.R.S32.HI R4, RZ, 0x1f, R5 ;  /* 0x0000001fff047819 */ /* 0x000fc60000011405 */
[----:B------:R-:W-:Y:S02]  /*1b130*/  IMAD.MOV R7, RZ, RZ, -R5 ;  /* 0x000000ffff077224 */ /* 0x000fe400078e0a05 */
[----:B------:R-:W-:Y:S02]  /*1b140*/  IMAD R4, R4, UR4, RZ ;  /* 0x0000000404047c24 */ /* 0x000fe4000f8e02ff */
[----:B------:R-:W-:Y:S02]  /*1b150*/  IMAD R7, R11, R7, R62 ;  /* 0x000000070b077224 */ /* 0x000fe400078e023e */
[----:B------:R-:W-:Y:S02]  /*1b160*/  IMAD.IADD R3, R3, 0x1, R9 ;  /* 0x0000000103037824 */ /* 0x000fe400078e0209 */
        /* <DEDUP_REMOVED lines=11> */
[----:B------:R-:W-:Y:S01]  /*1b220*/  IMAD.IADD R4, R63, 0x1, R8 ;  /* 0x000000013f047824 */ /* 0x000fe200078e0208 */
[----:B------:R-:W-:Y:S01]  /*1b230*/  ULDC UR4, c[0x0][0xac8] ;  /* 0x0002b20000047ab9 */ /* 0x000fe20000000800 */
[----:B------:R-:W-:Y:S01]  /*1b240*/  IMAD R21, R12, R11, RZ ;  /* 0x0000000b0c157224 */ /* 0x000fe200078e02ff */
        /* <DEDUP_REMOVED lines=29> */
.L_x_15095:
[----:B------:R-:W-:Y:S05]  /*1b420*/  BSYNC B0 ;  /* 0x0000000000007941 */ /* 0x000fea0003800000 */
.L_x_15091:
[----:B------:R-:W3:Y:S01]  /*1b430*/  LDL R0, [R1+0x4c] ;  /* 0x00004c0001007983 */ /* 0x000ee20000100800 */
[----:B------:R-:W-:Y:S02]  /*1b440*/  ULDC UR4, c[0x0][0xc3c] ;  /* 0x00030f0000047ab9 */ /* 0x000fe40000000800 */
[----:B---3--:R-:W-:-:S13]  /*1b450*/  ISETP.GE.AND P0, PT, R0, UR4, PT ;  /* 0x0000000400007c0c */ /* 0x008fda000bf06270 */
[----:B------:R-:W-:Y:S05]  /*1b460*/  @!P0 BRA `(.L_x_15101) ;  /* 0xfffffe5800b88947 */ /* 0x000fea000383ffff */
[----:B------:R-:W-:Y:S05]  /*1b470*/  BRA `(.L_x_14913) ;  /* 0x0000008800e47947 */ /* 0x000fea0003800000 */
.L_x_14911:
        /* <DEDUP_REMOVED lines=58> */
.L_x_15105:
        /* <DEDUP_REMOVED lines=37> */
.L_x_15103:
        /* <DEDUP_REMOVED lines=13> */
.L_x_15106:
        /* <DEDUP_REMOVED lines=13> */
[----:B------:R-:W-:Y:S01]  /*1bc10*/  IMAD R9, R10, R7, RZ ;  /* 0x000000070a097224 */ /* 0x000fe200078e02ff */
[----:B------:R-:W-:-:S03]  /*1bc20*/  IABS R10, R25 ;  /* 0x00000019000a7213 */ /* 0x000fc60000000000 */
        /* <DEDUP_REMOVED lines=20> */
[----:B------:R-:W-:Y:S01]  /*1bd70*/  IMAD.MOV.U32 R2, RZ, RZ, R8 ;  /* 0x000000ffff027224 */ /* 0x000fe200078e0008 */
[----:B------:R-:W-:-:S03]  /*1bd80*/  IABS R8, R6 ;  /* 0x0000000600087213 */ /* 0x000fc60000000000 */
[----:B------:R-:W-:Y:S02]  /*1bd90*/  IMAD R9, R2, R5, RZ ;  /* 0x0000000502097224 */ /* 0x000fe400078e02ff */
[----:B------:R-:W-:Y:S02]  /*1bda0*/  IMAD.MOV.U32 R2, RZ, RZ, RZ ;  /* 0x000000ffff027224 */ /* 0x000fe400078e00ff */
[----:B------:R-:W-:Y:S02]  /*1bdb0*/  IMAD.MOV R8, RZ, RZ, -R8 ;  /* 0x000000ffff087224 */ /* 0x000fe400078e0a08 */
[----:B------:R-:W-:Y:S01]  /*1bdc0*/  IMAD.HI.U32 R2, R3, R9, R2 ;  /* 0x0000000903027227 */ /* 0x000fe200078e0002 */
[----:B------:R-:W-:-:S05]  /*1bdd0*/  IABS R3, R7 ;  /* 0x0000000700037213 */ /* 0x000fca0000000000 */
        /* <DEDUP_REMOVED lines=19> */
.L_x_15107:
        /* <DEDUP_REMOVED lines=34> */
[----:B------:R-:W-:Y:S01]  /*1c130*/  IABS R8, R7 ;  /* 0x0000000700087213 */ /* 0x000fe20000000000 */
[----:B------:R-:W-:-:S03]  /*1c140*/  IMAD.MOV R26, RZ, RZ, -R7 ;  /* 0x000000ffff1a7224 */ /* 0x000fc600078e0a07 */
        /* <DEDUP_REMOVED lines=24> */
.L_x_15108:
[----:B------:R-:W-:-:S05]  /*1c2d0*/  LOP3.LUT R2, RZ, R2, RZ, 0x33, !PT ;  /* 0x00000002ff027212 */ /* 0x000fca00078e33ff */
[----:B------:R-:W-:Y:S01]  /*1c2e0*/  IMAD.IADD R25, R25, 0x1, R2 ;  /* 0x0000000119197824 */ /* 0x000fe200078e0202 */
[----:B------:R-:W-:Y:S06]  /*1c2f0*/  BRA `(.L_x_15109) ;  /* 0x00000000000c7947 */ /* 0x000fec0003800000 */
.L_x_15104:
[----:B------:R-:W-:Y:S02]  /*1c300*/  IMAD.MOV.U32 R25, RZ, RZ, RZ ;  /* 0x000000ffff197224 */ /* 0x000fe400078e00ff */
[----:B------:R-:W-:Y:S02]  /*1c310*/  IMAD.U32 R24, RZ, RZ, UR6 ;  /* 0x00000006ff187e24 */ /* 0x000fe4000f8e00ff */
[----:B------:R-:W-:-:S07]  /*1c320*/  IMAD.MOV.U32 R26, RZ, RZ, RZ ;  /* 0x000000ffff1a7224 */ /* 0x000fce00078e00ff */
.L_x_15109:
[----:B------:R-:W-:-:S13]  /*1c330*/  ISETP.NE.AND P0, PT, R0, RZ, PT ;  /* 0x000000ff0000720c */ /* 0x000fda0003f05270 */
[----:B------:R-:W0:Y:S01]  /*1c340*/  @!P0 S2R R3, SR_CgaCtaId ;  /* 0x0000000000038919 */ /* 0x000e220000008800 */
[----:B------:R-:W-:-:S04]  /*1c350*/  @!P0 MOV R0, 0x400 ;  /* 0x0000040000008802 */ /* 0x000fc80000000f00 */
[----:B0-----:R-:W-:-:S05]  /*1c360*/  @!P0 LEA R0, R3, R0, 0x18 ;  /* 0x0000000003008211 */ /* 0x001fca00078ec0ff */
[----:B------:R2:W-:Y:S01]  /*1c370*/  @!P0 STS.128 [R0+0x132d0], R24 ;  /* 0x0132d01800008388 */ /* 0x0005e20000000c00 */
[----:B------:R-:W-:Y:S06]  /*1c380*/  BAR.ARV 0x5, 0x200 ;  /* 0x0148000000007b1d */ /* 0x000fec0000002000 */
.L_x_15102:
[----:B0-2---:R-:W-:Y:S01]  /*1c390*/  IMAD.MOV.U32 R0, RZ, RZ, 0x1 ;  /* 0x00000001ff007424 */ /* 0x005fe200078e00ff */
[----:B------:R0:W-:Y:S01]  /*1c3a0*/  STL [R1+0xc], RZ ;  /* 0x00000cff01007387 */ /* 0x0001e20000100800 */
[----:B------:R-:W-:Y:S02]  /*1c3b0*/  ULDC UR4, c[0x0][0xc3c] ;  /* 0x00030f0000047ab9 */ /* 0x000fe40000000800 */
[----:B-1----:R-:W-:Y:S01]  /*1c3c0*/  ISETP.GE.AND P0, PT, R27, UR4, PT ;  /* 0x000000041b007c0c */ /* 0x002fe2000bf06270 */
        /* <DEDUP_REMOVED lines=47> */
[----:B-1----:R-:W-:-:S03]  /*1c6c0*/  IMAD.MOV.U32 R3, RZ, RZ, 0x1 ;  /* 0x00000001ff037424 */ /* 0x002fc600078e00ff */
[----:B------:R0:W-:Y:S04]  /*1c6d0*/  STL [R1+0x20], R0 ;  /* 0x0000200001007387 */ /* 0x0001e80000100800 */
[----:B------:R1:W-:Y:S01]  /*1c6e0*/  STL [R1+0x14], RZ ;  /* 0x000014ff01007387 */ /* 0x0003e20000100800 */
[----:B0-----:R-:W-:-:S03]  /*1c6f0*/  IMAD.IADD R0, R18, 0x1, R10 ;  /* 0x0000000112007824 */ /* 0x001fc600078e020a */
[----:B------:R1:W-:Y:S04]  /*1c700*/  STL [R1+0xc], RZ ;  /* 0x00000cff01007387 */ /* 0x0003e80000100800 */
[----:B------:R1:W-:Y:S04]  /*1c710*/  STL [R1+0x1c], R3 ;  /* 0x00001c0301007387 */ /* 0x0003e80000100800 */
[----:B------:R1:W-:Y:S02]  /*1c720*/  STL [R1+0x58], R0 ;  /* 0x0000580001007387 */ /* 0x0003e40000100800 */
.L_x_15240:
[----:B------:R-:W-:Y:S05]  /*1c730*/  YIELD ;  /* 0x0000000000007946 */ /* 0x000fea0003800000 */
[----:B------:R-:W-:Y:S01]  /*1c740*/  ULDC.64 UR4, c[0x0][0xa28] ;  /* 0x00028a0000047ab9 */ /* 0x000fe20000000a00 */
[----:B------:R-:W-:Y:S01]  /*1c750*/  IMAD.MOV.U32 R12, RZ, RZ, RZ ;  /* 0x000000ffff0c7224 */ /* 0x000fe200078e00ff */
[----:B------:R-:W-:Y:S01]  /*1c760*/  ISETP.NE.U32.AND P0, PT, RZ, UR4, PT ;  /* 0x00000004ff007c0c */ /* 0x000fe2000bf05070 */
[----:B0-----:R-:W0:Y:S01]  /*1c770*/  LDC.64 R6, c[0x0][0xa00] ;  /* 0x00028000ff067b82 */ /* 0x001e220000000a00 */
[----:B-1----:R-:W-:Y:S01]  /*1c780*/  IMAD.MOV.U32 R0, RZ, RZ, RZ ;  /* 0x000000ffff007224 */ /* 0x002fe200078e00ff */
        /* <DEDUP_REMOVED lines=12> */
[----:B------:R-:W-:Y:S01]  /*1c850*/  IMAD.MOV.U32 R4, RZ, RZ, RZ ;  /* 0x000000ffff047224 */ /* 0x000fe200078e00ff */
[----:B------:R-:W-:Y:S01]  /*1c860*/  ISETP.NE.U32.AND P0, PT, RZ, UR4, PT ;  /* 0x00000004ff007c0c */ /* 0x000fe2000bf05070 */
[----:B-1----:R-:W0:Y:S03]  /*1c870*/  LDC.64 R2, c[0x0][0xa10] ;  /* 0x00028400ff027b82 */ /* 0x002e260000000a00 */
[----:B------:R-:W-:-:S05]  /*1c880*/  ISETP.NE.AND.EX P0, PT, RZ, UR5, PT, P0 ;  /* 0x00000005ff007c0c */ /* 0x000fca000bf05300 */
[----:B------:R-:W1:Y:S08]  /*1c890*/  @P2 LDC.64 R8, c[0x0][0xa18] ;  /* 0x00028600ff082b82 */ /* 0x000e700000000a00 */
[----:B------:R-:W3:Y:S01]  /*1c8a0*/  @P0 LDG.E R0, desc[UR40][R6.64] ;  /* 0x0000002806000981 */ /* 0x000ee2000c1e1900 */
[----:B------:R-:W-:Y:S01]  /*1c8b0*/  ULDC UR4, c[0x0][0x288] ;  /* 0x0000a20000047ab9 */ /* 0x000fe20000000800 */
[----:B0-----:R-:W-:-:S05]  /*1c8c0*/  IMAD.WIDE R2, R27, 0x4, R2 ;  /* 0x000000041b027825 */ /* 0x001fca00078e0202 */
[----:B------:R-:W5:Y:S01]  /*1c8d0*/  @P1 LDG.E R4, desc[UR40][R2.64] ;  /* 0x0000002802041981 */ /* 0x000f62000c1e1900 */
[----:B-1----:R-:W-:-:S03]  /*1c8e0*/  @P2 IMAD.WIDE R8, R27, 0x4, R8 ;  /* 0x000000041b082825 */ /* 0x002fc600078e0208 */
[----:B---3--:R0:W-:Y:S02]  /*1c8f0*/  STL [R1+0x50], R0 ;  /* 0x0000500001007387 */ /* 0x0081e40000100800 */
[----:B0-----:R-:W-:Y:S01]  /*1c900*/  IMAD.U32 R0, RZ, RZ, UR4 ;  /* 0x00000004ff007e24 */ /* 0x001fe2000f8e00ff */
[----:B------:R-:W-:-:S05]  /*1c910*/  ULDC.64 UR4, c[0x0][0x418] ;  /* 0x0001060000047ab9 */ /* 0x000fca0000000a00 */
        /* <DEDUP_REMOVED lines=8> */
[----:B0-----:R-:W-:Y:S02]  /*1c9a0*/  IMAD.U32 R9, RZ, RZ, UR5 ;  /* 0x00000005ff097e24 */ /* 0x001fe4000f8e00ff */
[----:B------:R-:W-:Y:S01]  /*1c9b0*/  IMAD.U32 R5, RZ, RZ, UR4 ;  /* 0x00000004ff057e24 */ /* 0x000fe2000f8e00ff */
[----:B---3--:R0:W-:Y:S04]  /*1c9c0*/  STL [R1+0x4c], R0 ;  /* 0x00004c0001007387 */ /* 0x0081e80000100800 */
[----:B--2---:R0:W-:Y:S01]  /*1c9d0*/  STL [R1+0x24], R12 ;  /* 0x0000240c01007387 */ /* 0x0041e20000100800 */
[----:B------:R-:W-:Y:S01]  /*1c9e0*/  IMAD.MOV.U32 R11, RZ, RZ, R0 ;  /* 0x000000ffff0b7224 */ /* 0x000fe200078e0000 */
[----:B------:R-:W-:Y:S06]  /*1c9f0*/  @P2 BRA `(.L_x_15111) ;  /* 0x0000000000142947 */ /* 0x000fec0003800000 */
[----:B------:R-:W-:Y:S05]  /*1ca00*/  @!P0 BRA `(.L_x_15111) ;  /* 0x0000000000108947 */ /* 0x000fea0003800000 */
[----:B0-----:R-:W2:Y:S04]  /*1ca10*/  LDG.E R0, desc[UR40][R6.64] ;  /* 0x0000002806007981 */ /* 0x001ea8000c1e1900 */
[----:B------:R-:W2:Y:S02]  /*1ca20*/  LDG.E R6, desc[UR40][R6.64+0x4] ;  /* 0x0000042806067981 */ /* 0x000ea4000c1e1900 */
[----:B--2---:R-:W-:-:S05]  /*1ca30*/  IMAD.IADD R11, R6, 0x1, -R0 ;  /* 0x00000001060b7824 */ /* 0x004fca00078e0a00 */
[----:B------:R1:W-:Y:S02]  /*1ca40*/  STL [R1+0x4c], R11 ;  /* 0x00004c0b01007387 */ /* 0x0003e40000100800 */
.L_x_15111:
[----:B------:R-:W-:Y:S01]  /*1ca50*/  ULDC.64 UR4, c[0x0][0xa20] ;  /* 0x0002880000047ab9 */ /* 0x000fe20000000a00 */
[C---:B------:R-:W-:Y:S02]  /*1ca60*/  LOP3.LUT R10, R26.reuse, 0xff000000, RZ, 0xc0, !PT ;  /* 0xff0000001a0a7812 */ /* 0x040fe400078ec0ff */
[----:B------:R-:W-:Y:S02]  /*1ca70*/  ISETP.NE.U32.AND P0, PT, RZ, UR4, PT ;  /* 0x00000004ff007c0c */ /* 0x000fe4000bf05070 */
[----:B------:R-:W-:Y:S02]  /*1ca80*/  SHF.R.U32.HI R10, RZ, 0x8, R10 ;  /* 0x00000008ff0a7819 */ /* 0x000fe4000001160a */
[----:B------:R-:W-:Y:S02]  /*1ca90*/  ISETP.NE.AND.EX P0, PT, RZ, UR5, PT, P0 ;  /* 0x00000005ff007c0c */ /* 0x000fe4000bf05300 */
[C---:B0-----:R-:W-:Y:S02]  /*1caa0*/  LOP3.LUT R0, R26.reuse, 0xff0000, RZ, 0xc0, !PT ;  /* 0x00ff00001a007812 */ /* 0x041fe400078ec0ff */
[----:B------:R-:W-:-:S02]  /*1cab0*/  LOP3.LUT R17, R26, 0xffff, RZ, 0xc0, !PT ;  /* 0x0000ffff1a117812 */ /* 0x000fc400078ec0ff */
[----:B------:R-:W-:-:S07]  /*1cac0*/  LEA.HI R10, R0, R10, RZ, 0x10 ;  /* 0x0000000a000a7211 */ /* 0x000fce00078f80ff */
[----:B------:R-:W-:Y:S05]  /*1cad0*/  @!P0 BRA `(.L_x_15112) ;  /* 0x0000000000108947 */ /* 0x000fea0003800000 */
[----:B------:R-:W0:Y:S02]  /*1cae0*/  LDC.64 R6, c[0x0][0xa20] ;  /* 0x00028800ff067b82 */ /* 0x000e240000000a00 */
[----:B0-----:R-:W-:-:S05]  /*1caf0*/  IMAD.WIDE R6, R27, 0x4, R6 ;  /* 0x000000041b067825 */ /* 0x001fca00078e0206 */
[----:B------:R0:W5:Y:S01]  /*1cb00*/  LDG.E R5, desc[UR40][R6.64] ;  /* 0x0000002806057981 */ /* 0x000162000c1e1900 */
[----:B------:R-:W-:Y:S05]  /*1cb10*/  BRA `(.L_x_15113) ;  /* 0x0000000000247947 */ /* 0x000fea0003800000 */
.L_x_15112:
        /* <DEDUP_REMOVED lines=9> */
.L_x_15113:
[----:B------:R-:W2:Y:S04]  /*1cbb0*/  @P1 LDG.E R0, desc[UR40][R2.64] ;  /* 0x0000002802001981 */ /* 0x000ea8000c1e1900 */
[----:B0-----:R0:W2:Y:S01]  /*1cbc0*/  @P1 LDG.E R6, desc[UR40][R2.64+0x4] ;  /* 0x0000042802061981 */ /* 0x0010a2000c1e1900 */
[----:B-----5:R-:W-:Y:S02]  /*1cbd0*/  IMAD.IADD R5, R5, 0x1, -R12 ;  /* 0x0000000105057824 */ /* 0x020fe400078e0a0c */
[----:B------:R-:W-:Y:S01]  /*1cbe0*/  IMAD R25, R25, 0xc0, RZ ;  /* 0x000000c019197824 */ /* 0x000fe200078e02ff */
[----:B0-----:R-:W0:Y:S02]  /*1cbf0*/  LDC R2, c[0x0][0x448] ;  /* 0x00011200ff027b82 */ /* 0x001e240000000800 */
[----:B0-----:R-:W-:-:S13]  /*1cc00*/  ISETP.NE.AND P2, PT, R2, 0x1, PT ;  /* 0x000000010200780c */ /* 0x001fda0003f45270 */
[----:B------:R-:W0:Y:S08]  /*1cc10*/  @P2 LDC R3, c[0x0][0x44c] ;  /* 0x00011300ff032b82 */ /* 0x000e300000000800 */
[----:B------:R-:W3:Y:S01]  /*1cc20*/  @P2 LDC R2, c[0x0][0x450] ;  /* 0x00011400ff022b82 */ /* 0x000ee20000000800 */
[----:B--2---:R-:W-:Y:S02]  /*1cc30*/  @P1 IMAD.IADD R9, R6, 0x1, -R0 ;  /* 0x0000000106091824 */ /* 0x004fe400078e0a00 */
[----:B------:R-:W-:-:S02]  /*1cc40*/  VIADD R0, R25, 0xbf ;  /* 0x000000bf19007836 */ /* 0x000fc40000000000 */
[----:B------:R-:W-:Y:S02]  /*1cc50*/  IMAD.IADD R19, R5, 0x1, R9 ;  /* 0x0000000105137824 */ /* 0x000fe400078e0209 */
[----:B0-----:R-:W-:-:S03]  /*1cc60*/  @P2 IMAD.HI.U32 R3, R0, R3, RZ ;  /* 0x0000000300032227 */ /* 0x001fc600078e00ff */
[C---:B------:R-:W-:Y:S01]  /*1cc70*/  IADD3 R21, R19.reuse, 0x1, -R11 ;  /* 0x0000000113157810 */ /* 0x040fe20007ffe80b */
[----:B------:R-:W-:Y:S01]  /*1cc80*/  VIADD R26, R19, 0x9f ;  /* 0x0000009f131a7836 */ /* 0x000fe20000000000 */
[----:B---3--:R-:W-:-:S03]  /*1cc90*/  @P2 SHF.R.U32.HI R0, RZ, R2, R3 ;  /* 0x00000002ff002219 */ /* 0x008fc60000011603 */
[----:B------:R-:W-:-:S04]  /*1cca0*/  IMAD.HI R26, R26, 0x66666667, RZ ;  /* 0x666666671a1a7827 */ /* 0x000fc800078e02ff */
[----:B------:R-:W-:Y:S01]  /*1ccb0*/  IMAD.IADD R0, R21, 0x1, R0 ;  /* 0x0000000115007824 */ /* 0x000fe200078e0200 */
[----:B------:R-:W-:-:S04]  /*1ccc0*/  SHF.R.U32.HI R2, RZ, 0x1f, R26 ;  /* 0x0000001fff027819 */ /* 0x000fc8000001161a */
[----:B------:R-:W-:Y:S02]  /*1ccd0*/  LEA.HI.SX32 R26, R26, R2, 0x1a ;  /* 0x000000021a1a7211 */ /* 0x000fe400078fd2ff */
[----:B------:R-:W0:Y:S02]  /*1cce0*/  LDC.64 R2, c[0x0][0x9e0] ;  /* 0x00027800ff027b82 */ /* 0x000e240000000a00 */
        /* <DEDUP_REMOVED lines=14> */
.L_x_15116:
[----:B------:R-:W-:-:S13]  /*1cdd0*/  ISETP.NE.AND P0, PT, R3, 0x1, PT ;  /* 0x000000010300780c */ /* 0x000fda0003f05270 */
[----:B------:R-:W0:Y:S02]  /*1cde0*/  @P0 LDC.64 R6, c[0x0][0x9e8] ;  /* 0x00027a00ff060b82 */ /* 0x000e240000000a00 */
[----:B0-----:R-:W-:-:S05]  /*1cdf0*/  @P0 IMAD.HI.U32 R6, R8, R6, RZ ;  /* 0x0000000608060227 */ /* 0x001fca00078e00ff */
[----:B------:R-:W-:-:S07]  /*1ce00*/  @P0 SHF.R.U32.HI R8, RZ, R7, R6 ;  /* 0x00000007ff080219 */ /* 0x000fce0000011606 */
.L_x_15117:
[----:B------:R-:W-:Y:S05]  /*1ce10*/  BSYNC B0 ;  /* 0x0000000000007941 */ /* 0x000fea0003800000 */
.L_x_15115:
[----:B------:R-:W-:-:S05]  /*1ce20*/  IMAD R8, R8, R3, R3 ;  /* 0x0000000308087224 */ /* 0x000fca00078e0203 */
[----:B------:R-:W-:-:S07]  /*1ce30*/  VIMNMX R2, R2, R8, PT ;  /* 0x0000000802027248 */ /* 0x000fce0003fe0100 */
.L_x_15114:
[----:B------:R-:W0:Y:S01]  /*1ce40*/  @P2 LDC R6, c[0x0][0x44c] ;  /* 0x00011300ff062b82 */ /* 0x000e220000000800 */
[----:B------:R-:W-:Y:S01]  /*1ce50*/  VIADD R2, R2, 0x9f ;  /* 0x0000009f02027836 */ /* 0x000fe20000000000 */
[----:B------:R-:W-:Y:S01]  /*1ce60*/  ULDC UR4, c[0x0][0x9dc] ;  /* 0x0002770000047ab9 */ /* 0x000fe20000000800 */
[----:B------:R-:W-:Y:S02]  /*1ce70*/  IMAD.MOV.U32 R0, RZ, RZ, R25 ;  /* 0x000000ffff007224 */ /* 0x000fe400078e0019 */
[----:B------:R-:W-:-:S03]  /*1ce80*/  IMAD.HI R2, R2, 0x66666667, RZ ;  /* 0x6666666702027827 */ /* 0x000fc600078e02ff */
[----:B------:R-:W2:Y:S01]  /*1ce90*/  @P2 LDC R7, c[0x0][0x450] ;  /* 0x00011400ff072b82 */ /* 0x000ea20000000800 */
[----:B------:R-:W-:Y:S01]  /*1cea0*/  IMAD.IADD R22, R19, 0x1, -R11 ;  /* 0x0000000113167824 */ /* 0x000fe200078e0a0b */
[----:B------:R-:W-:-:S04]  /*1ceb0*/  SHF.R.U32.HI R8, RZ, 0x1f, R2 ;  /* 0x0000001fff087819 */ /* 0x000fc80000011602 */
[----:B------:R-:W-:-:S04]  /*1cec0*/  LEA.HI.SX32 R8, R2, R8, 0x1a ;  /* 0x0000000802087211 */ /* 0x000fc800078fd2ff */
[----:B------:R-:W-:Y:S01]  /*1ced0*/  VIMNMX R8, R26, R8, PT ;  /* 0x000000081a087248 */ /* 0x000fe20003fe0100 */
[----:B0-----:R-:W-:-:S05]  /*1cee0*/  @P2 IMAD.HI.U32 R6, R25, R6, RZ ;  /* 0x0000000619062227 */ /* 0x001fca00078e00ff */
        /* <DEDUP_REMOVED lines=14> */
.L_x_15120:
[----:B------:R-:W-:-:S13]  /*1cfd0*/  ISETP.NE.AND P0, PT, R3, 0x1, PT ;  /* 0x000000010300780c */ /* 0x000fda0003f05270 */
[----:B------:R-:W0:Y:S02]  /*1cfe0*/  @P0 LDC.64 R6, c[0x0][0x9e8] ;  /* 0x00027a00ff060b82 */ /* 0x000e240000000a00 */
[----:B0-----:R-:W-:-:S05]  /*1cff0*/  @P0 IMAD.HI.U32 R6, R2, R6, RZ ;  /* 0x0000000602060227 */ /* 0x001fca00078e00ff */
[----:B------:R-:W-:-:S07]  /*1d000*/  @P0 SHF.R.U32.HI R2, RZ, R7, R6 ;  /* 0x00000007ff020219 */ /* 0x000fce0000011606 */
.L_x_15121:
[----:B------:R-:W-:Y:S05]  /*1d010*/  BSYNC B0 ;  /* 0x0000000000007941 */ /* 0x000fea0003800000 */
.L_x_15119:
[----:B------:R-:W-:-:S05]  /*1d020*/  IMAD R2, R2, R3, RZ ;  /* 0x0000000302027224 */ /* 0x000fca00078e02ff */
[----:B------:R-:W-:-:S07]  /*1d030*/  VIMNMX R0, R0, R2, !PT ;  /* 0x0000000200007248 */ /* 0x000fce0007fe0100 */
.L_x_15118:
[----:B------:R-:W-:Y:S01]  /*1d040*/  IMAD.HI R0, R0, 0x66666667, RZ ;  /* 0x6666666700007827 */ /* 0x000fe200078e02ff */
[----:B------:R-:W-:Y:S01]  /*1d050*/  BSSY B0, `(.L_x_15122) ;  /* 0x0000027000007945 */ /* 0x000fe20003800000 */
[----:B------:R-:W-:-:S03]  /*1d060*/  LOP3.LUT R20, R10, 0xff, RZ, 0xc0, !PT ;  /* 0x000000ff0a147812 */ /* 0x000fc600078ec0ff */
[----:B------:R-:W-:-:S04]  /*1d070*/  SHF.R.U32.HI R2, RZ, 0x1f, R0 ;  /* 0x0000001fff027819 */ /* 0x000fc80000011600 */
[----:B------:R-:W-:Y:S02]  /*1d080*/  LEA.HI.SX32 R2, R0, R2, 0x1a ;  /* 0x0000000200027211 */ /* 0x000fe400078fd2ff */
[----:B------:R-:W-:Y:S02]  /*1d090*/  SHF.R.U32.HI R0, RZ, 0x10, R10 ;  /* 0x00000010ff007819 */ /* 0x000fe4000001160a */
[----:B------:R-:W-:Y:S01]  /*1d0a0*/  VIMNMX R6, RZ, R2, !PT ;  /* 0x00000002ff067248 */ /* 0x000fe20007fe0100 */
[----:B------:R-:W-:-:S03]  /*1d0b0*/  IMAD.MOV.U32 R2, RZ, RZ, RZ ;  /* 0x000000ffff027224 */ /* 0x000fc600078e00ff */
        /* <DEDUP_REMOVED lines=32> */
.L_x_15123:
[----:B------:R-:W-:Y:S05]  /*1d2c0*/  BSYNC B0 ;  /* 0x0000000000007941 */ /* 0x000fea0003800000 */
.L_x_15122:
        /* <DEDUP_REMOVED lines=25> */
.L_x_15288:
[----:B--2---:R-:W-:Y:S02]  /*1d460*/  ISETP.NE.AND P0, PT, R14, RZ, PT ;  /* 0x000000ff0e00720c */ /* 0x004fe40003f05270 */
[----:B------:R-:W-:-:S11]  /*1d470*/  PLOP3.LUT P6, PT, PT, PT, PT, 0x8, 0x0 ;  /* 0x000000000000781c */ /* 0x000fd60003fce170 */
[----:B------:R-:W-:Y:S05]  /*1d480*/  @P0 BRA `(.L_x_15127) ;  /* 0x00000000000c0947 */ /* 0x000fea0003800000 */
[----:B------:R-:W-:-:S03]  /*1d490*/  UMOV UR4, 0xffffffff ;  /* 0xffffffff00047882 */ /* 0x000fc60000000000 */
[----:B------:R-:W-:Y:S05]  /*1d4a0*/  BRA.DIV UR4, `(.L_x_15128) ;  /* 0x0000007604d07947 */ /* 0x000fea000b800000 */
[----:B------:R-:W-:-:S13]  /*1d4b0*/  ELECT P6, URZ, PT ;  /* 0x00000000003f782f */ /* 0x000fda00038c0000 */
.L_x_15127:
        /* <DEDUP_REMOVED lines=9> */
.L_x_15291:
[----:B------:R-:W-:Y:S05]  /*1d550*/  BSYNC B1 ;  /* 0x0000000000017941 */ /* 0x000fea0003800000 */
.L_x_15129:
[----:B------:R-:W-:Y:S04]  /*1d560*/  BSSY B1, `(.L_x_15131) ;  /* 0x0000050000017945 */ /* 0x000fe80003800000 */
[----:B------:R-:W-:Y:S05]  /*1d570*/  @!P6 BRA `(.L_x_15132) ;  /* 0x000000040038e947 */ /* 0x000fea0003800000 */
[----:B------:R-:W0:Y:S04]  /*1d580*/  LDL R9, [R1+0x14] ;  /* 0x0000140001097983 */ /* 0x000e280000100800 */
[----:B------:R-:W2:Y:S01]  /*1d590*/  LDL R7, [R1+0x20] ;  /* 0x0000200001077983 */ /* 0x000ea20000100800 */
[----:B------:R-:W3:Y:S01]  /*1d5a0*/  S2R R8, SR_TID.X ;  /* 0x0000000000087919 */ /* 0x000ee20000002100 */
[----:B------:R-:W-:Y:S01]  /*1d5b0*/  BSSY B2, `(.L_x_15133) ;  /* 0x0000007000027945 */ /* 0x000fe20003800000 */
[----:B---3--:R-:W-:-:S04]  /*1d5c0*/  LOP3.LUT R8, R8, 0x7f, RZ, 0xc0, !PT ;  /* 0x0000007f08087812 */ /* 0x008fc800078ec0ff */
[----:B------:R-:W-:Y:S01]  /*1d5d0*/  ISETP.NE.AND P1, PT, R8, RZ, PT ;  /* 0x000000ff0800720c */ /* 0x000fe20003f25270 */
[----:B0-----:R-:W-:Y:S01]  /*1d5e0*/  IMAD R6, R9, 0x8, R18 ;  /* 0x0000000809067824 */ /* 0x001fe200078e0212 */
[----:B--2---:R-:W-:-:S04]  /*1d5f0*/  SHF.L.U32 R7, R7, 0x1f, RZ ;  /* 0x0000001f07077819 */ /* 0x004fc800000006ff */
[----:B------:R-:W0:Y:S02]  /*1d600*/  SYNCS.PHASECHK.TRANS64.TRYWAIT P0, [R6+URZ+0x132a0], R7 ;  /* 0x0132a007060075a7 */ /* 0x000e24000800017f */
[----:B0-----:R-:W-:Y:S05]  /*1d610*/  @!P0 BRA `(.L_x_15134) ;  /* 0x0000007400a88947 */ /* 0x001fea0003800000 */
.L_x_15292:
[----:B------:R-:W-:Y:S05]  /*1d620*/  BSYNC B2 ;  /* 0x0000000000027941 */ /* 0x000fea0003800000 */
.L_x_15133:
        /* <DEDUP_REMOVED lines=9> */
.L_x_15136:
[----:B------:R-:W-:Y:S05]  /*1d6c0*/  BSYNC B2 ;  /* 0x0000000000027941 */ /* 0x000fea0003800000 */
.L_x_15135:
[----:B------:R-:W2:Y:S01]  /*1d6d0*/  LDL R8, [R1+0x14] ;  /* 0x0000140001087983 */ /* 0x000ea20000100800 */
        /* <DEDUP_REMOVED lines=11> */
[----:B-1----:R-:W-:-:S07]  /*1d790*/  VIADD R11, R8, 0xe000 ;  /* 0x0000e000080b7836 */ /* 0x002fce0000000000 */
.L_x_15137:
        /* <DEDUP_REMOVED lines=13> */
.L_x_15293:
[----:B------:R-:W-:Y:S05]  /*1d870*/  BSYNC B2 ;  /* 0x0000000000027941 */ /* 0x000fea0003800000 */
.L_x_15138:
        /* <DEDUP_REMOVED lines=11> */
.L_x_15141:
[----:B------:R-:W-:Y:S05]  /*1d930*/  BSYNC B2 ;  /* 0x0000000000027941 */ /* 0x000fea0003800000 */
.L_x_15140:
        /* <DEDUP_REMOVED lines=8> */
.L_x_15142:
        /* <DEDUP_REMOVED lines=10> */
.L_x_15132:
[----:B------:R-:W-:Y:S05]  /*1da60*/  BSYNC B1 ;  /* 0x0000000000017941 */ /* 0x000fea0003800000 */
.L_x_15131:
[----:B------:R-:W0:Y:S04]  /*1da70*/  LDL.LU R7, [R1+0x14] ;  /* 0x0000140001077983 */ /* 0x000e280000300800 */
        /* <DEDUP_REMOVED lines=12> */
.L_x_15155:
        /* <DEDUP_REMOVED lines=13> */
.L_x_15294:
[----:B------:R-:W-:Y:S05]  /*1dc10*/  BSYNC B2 ;  /* 0x0000000000027941 */ /* 0x000fea0003800000 */
.L_x_15145:
        /* <DEDUP_REMOVED lines=9> */
.L_x_15148:
[----:B------:R-:W-:Y:S05]  /*1dcb0*/  BSYNC B2 ;  /* 0x0000000000027941 */ /* 0x000fea0003800000 */
.L_x_15147:
        /* <DEDUP_REMOVED lines=11> */
[----:B-1----:R-:W-:-:S07]  /*1dd70*/  VIADD R11, R8, 0xe000 ;  /* 0x0000e000080b7836 */ /* 0x002fce0000000000 */
.L_x_15149:
        /* <DEDUP_REMOVED lines=13> */
.L_x_15295:
[----:B------:R-:W-:Y:S05]  /*1de50*/  BSYNC B2 ;  /* 0x0000000000027941 */ /* 0x000fea0003800000 */
.L_x_15150:
        /* <DEDUP_REMOVED lines=11> */
.L_x_15153:
[----:B------:R-:W-:Y:S05]  /*1df10*/  BSYNC B2 ;  /* 0x0000000000027941 */ /* 0x000fea0003800000 */
.L_x_15152:
        /* <DEDUP_REMOVED lines=8> */
.L_x_15154:
        /* <DEDUP_REMOVED lines=10> */
.L_x_15144:
[----:B------:R-:W-:Y:S05]  /*1e040*/  BSYNC B1 ;  /* 0x0000000000017941 */ /* 0x000fea0003800000 */
.L_x_15143:
[----:B------:R-:W2:Y:S04]  /*1e050*/  LDL.LU R7, [R1+0x14] ;  /* 0x0000140001077983 */ /* 0x000ea80000300800 */
        /* <DEDUP_REMOVED lines=9> */
[----:B------:R2:W-:Y:S01]  /*1e0f0*/  STL [R1+0x14], R6 ;  /* 0x0000140601007387 */ /* 0x0005e20000100800 */
[----:B------:R-:W-:Y:S05]  /*1e100*/  @P2 BRA `(.L_x_15155) ;  /* 0xfffffff8008c2947 */ /* 0x000fea000383ffff */
.L_x_15125:
[----:B------:R-:W-:Y:S05]  /*1e110*/  BSYNC B0 ;  /* 0x0000000000007941 */ /* 0x000fea0003800000 */
.L_x_15124:
[----:B------:R-:W3:Y:S01]  /*1e120*/  LDC R2, c[0x0][0x448] ;  /* 0x00011200ff027b82 */ /* 0x000ee20000000800 */
[----:B------:R-:W-:Y:S07]  /*1e130*/  @!P0 WARPSYNC.ALL ;  /* 0x0000000000008948 */ /* 0x000fee0003800000 */
[----:B------:R-:W-:Y:S01]  /*1e140*/  @!P0 BAR.SYNC.DEFER_BLOCKING 0xc, 0x200 ;  /* 0x0308000000008b1d */ /* 0x000fe20000010000 */
[----:B---3--:R-:W-:Y:S01]  /*1e150*/  ISETP.NE.AND P1, PT, R2, 0x1, PT ;  /* 0x000000010200780c */ /* 0x008fe20003f25270 */
[----:B------:R-:W-:-:S12]  /*1e160*/  VIADD R2, R25, 0xbf ;  /* 0x000000bf19027836 */ /* 0x000fd80000000000 */
        /* <DEDUP_REMOVED lines=11> */
[----:B0-2---:R-:W-:-:S11]  /*1e220*/  VIADD R6, R21, 0xffffffff ;  /* 0xffffffff15067836 */ /* 0x005fd60000000000 */
        /* <DEDUP_REMOVED lines=8> */
.L_x_15158:
[----:B------:R-:W-:-:S13]  /*1e2b0*/  ISETP.NE.AND P0, PT, R3, 0x1, PT ;  /* 0x000000010300780c */ /* 0x000fda0003f05270 */
[----:B------:R-:W0:Y:S02]  /*1e2c0*/  @P0 LDC.64 R4, c[0x0][0x9e8] ;  /* 0x00027a00ff040b82 */ /* 0x000e240000000a00 */
[----:B0-----:R-:W-:-:S05]  /*1e2d0*/  @P0 IMAD.HI.U32 R4, R6, R4, RZ ;  /* 0x0000000406040227 */ /* 0x001fca00078e00ff */
[----:B------:R-:W-:-:S07]  /*1e2e0*/  @P0 SHF.R.U32.HI R6, RZ, R5, R4 ;  /* 0x00000005ff060219 */ /* 0x000fce0000011604 */
.L_x_15159:
[----:B------:R-:W-:Y:S05]  /*1e2f0*/  BSYNC B0 ;  /* 0x0000000000007941 */ /* 0x000fea0003800000 */
.L_x_15157:
[----:B------:R-:W-:-:S05]  /*1e300*/  IMAD R6, R6, R3, R3 ;  /* 0x0000000306067224 */ /* 0x000fca00078e0203 */
[----:B------:R-:W-:-:S07]  /*1e310*/  VIMNMX R2, R2, R6, PT ;  /* 0x0000000602027248 */ /* 0x000fce0003fe0100 */
.L_x_15156:
[----:B------:R-:W-:Y:S01]  /*1e320*/  VIADD R2, R2, 0x9f ;  /* 0x0000009f02027836 */ /* 0x000fe20000000000 */
[----:B------:R-:W3:Y:S01]  /*1e330*/  @P1 LDC R5, c[0x0][0x450] ;  /* 0x00011400ff051b82 */ /* 0x000ee20000000800 */
[----:B------:R-:W-:Y:S02]  /*1e340*/  ULDC UR4, c[0x0][0x9dc] ;  /* 0x0002770000047ab9 */ /* 0x000fe40000000800 */
[----:B------:R-:W-:-:S05]  /*1e350*/  IMAD.HI R2, R2, 0x66666667, RZ ;  /* 0x6666666702027827 */ /* 0x000fca00078e02ff */
[----:B------:R-:W-:-:S04]  /*1e360*/  SHF.R.U32.HI R4, RZ, 0x1f, R2 ;  /* 0x0000001fff047819 */ /* 0x000fc80000011602 */
[----:B------:R-:W-:Y:S02]  /*1e370*/  LEA.HI.SX32 R4, R2, R4, 0x1a ;  /* 0x0000000402047211 */ /* 0x000fe400078fd2ff */
[----:B------:R-:W4:Y:S02]  /*1e380*/  @P1 LDC R2, c[0x0][0x44c] ;  /* 0x00011300ff021b82 */ /* 0x000f240000000800 */
[----:B0-2---:R-:W-:Y:S01]  /*1e390*/  VIMNMX R6, R26, R4, PT ;  /* 0x000000041a067248 */ /* 0x005fe20003fe0100 */
[----:B------:R-:W-:Y:S02]  /*1e3a0*/  IMAD.MOV.U32 R4, RZ, RZ, R25 ;  /* 0x000000ffff047224 */ /* 0x000fe400078e0019 */
[----:B----4-:R-:W-:-:S05]  /*1e3b0*/  @P1 IMAD.HI.U32 R2, R25, R2, RZ ;  /* 0x0000000219021227 */ /* 0x010fca00078e00ff */
[----:B---3--:R-:W-:-:S05]  /*1e3c0*/  @P1 SHF.R.U32.HI R4, RZ, R5, R2 ;  /* 0x00000005ff041219 */ /* 0x008fca0000011602 */
        /* <DEDUP_REMOVED lines=13> */
.L_x_15162:
[----:B------:R-:W-:-:S13]  /*1e4a0*/  ISETP.NE.AND P0, PT, R3, 0x1, PT ;  /* 0x000000010300780c */ /* 0x000fda0003f05270 */
[----:B------:R-:W0:Y:S02]  /*1e4b0*/  @P0 LDC.64 R4, c[0x0][0x9e8] ;  /* 0x00027a00ff040b82 */ /* 0x000e240000000a00 */
[----:B0-----:R-:W-:-:S05]  /*1e4c0*/  @P0 IMAD.HI.U32 R4, R7, R4, RZ ;  /* 0x0000000407040227 */ /* 0x001fca00078e00ff */
[----:B------:R-:W-:-:S07]  /*1e4d0*/  @P0 SHF.R.U32.HI R7, RZ, R5, R4 ;  /* 0x00000005ff070219 */ /* 0x000fce0000011604 */
.L_x_15163:
[----:B------:R-:W-:Y:S05]  /*1e4e0*/  BSYNC B0 ;  /* 0x0000000000007941 */ /* 0x000fea0003800000 */
.L_x_15161:
[----:B------:R-:W-:-:S05]  /*1e4f0*/  IMAD R3, R7, R3, RZ ;  /* 0x0000000307037224 */ /* 0x000fca00078e02ff */
[----:B------:R-:W-:-:S07]  /*1e500*/  VIMNMX R2, R2, R3, !PT ;  /* 0x0000000302027248 */ /* 0x000fce0007fe0100 */
.L_x_15160:
[----:B------:R-:W-:Y:S01]  /*1e510*/  ISETP.NE.AND P1, PT, R0, RZ, PT ;  /* 0x000000ff0000720c */ /* 0x000fe20003f25270 */
[----:B------:R-:W-:Y:S01]  /*1e520*/  IMAD.HI R2, R2, 0x66666667, RZ ;  /* 0x6666666702027827 */ /* 0x000fe200078e02ff */
[----:B------:R-:W-:Y:S04]  /*1e530*/  BSSY B0, `(.L_x_15164) ;  /* 0x0000023000007945 */ /* 0x000fe80003800000 */
[----:B------:R-:W-:-:S04]  /*1e540*/  SHF.R.U32.HI R3, RZ, 0x1f, R2 ;  /* 0x0000001fff037819 */ /* 0x000fc80000011602 */
[----:B------:R-:W-:Y:S01]  /*1e550*/  LEA.HI.SX32 R3, R2, R3, 0x1a ;  /* 0x0000000302037211 */ /* 0x000fe200078fd2ff */
[----:B------:R-:W-:Y:S02]  /*1e560*/  IMAD.MOV.U32 R2, RZ, RZ, RZ ;  /* 0x000000ffff027224 */ /* 0x000fe400078e00ff */
        /* <DEDUP_REMOVED lines=31> */
.L_x_15165:
[----:B------:R-:W-:Y:S05]  /*1e760*/  BSYNC B0 ;  /* 0x0000000000007941 */ /* 0x000fea0003800000 */
.L_x_15164:
[----:B0-----:R-:W-:-:S05]  /*1e770*/  IMAD R0, R20, R2, R4 ;  /* 0x0000000214007224 */ /* 0x001fca00078e0204 */
        /* <DEDUP_REMOVED lines=22> */
.L_x_15166:
        /* <DEDUP_REMOVED lines=14> */
[----:B-1----:R-:W-:Y:S02]  /*1e9c0*/  IMAD.U32 R11, RZ, RZ, UR5 ;  /* 0x00000005ff0b7e24 */ /* 0x002fe4000f8e00ff */
[----:B------:R-:W-:Y:S02]  /*1e9d0*/  IMAD.MOV.U32 R8, RZ, RZ, 0x70 ;  /* 0x00000070ff087424 */ /* 0x000fe400078e00ff */
[----:B------:R-:W-:Y:S02]  /*1e9e0*/  IMAD.MOV.U32 R12, RZ, RZ, 0x1 ;  /* 0x00000001ff0c7424 */ /* 0x000fe400078e00ff */
[----:B------:R-:W-:-:S07]  /*1e9f0*/  IMAD.MOV.U32 R13, RZ, RZ, RZ ;  /* 0x000000ffff0d7224 */ /* 0x000fce00078e00ff */
[----:B------:R-:W-:-:S07]  /*1ea00*/  LEPC R20, `(.L_x_15169) ;  /* 0x000000001014794e */ /* 0x000fce0000000000 */
[----:B0-----:R-:W-:Y:S05]  /*1ea10*/  CALL.ABS.NOINC R2 ;  /* 0x0000000002007343 */ /* 0x001fea0003c00000 */
.L_x_15169:
[----:B------:R-:W-:Y:S05]  /*1ea20*/  BSYNC B6 ;  /* 0x0000000000067941 */ /* 0x000fea0003800000 */
.L_x_15168:
        /* <DEDUP_REMOVED lines=22> */
.L_x_15171:
[----:B------:R-:W-:Y:S05]  /*1eb90*/  BSYNC B6 ;  /* 0x0000000000067941 */ /* 0x000fea0003800000 */
.L_x_15170:
        /* <DEDUP_REMOVED lines=20> */
.L_x_15173:
[----:B------:R-:W-:Y:S05]  /*1ece0*/  BSYNC B6 ;  /* 0x0000000000067941 */ /* 0x000fea0003800000 */
.L_x_15172:
        /* <DEDUP_REMOVED lines=19> */
.L_x_15175:
[----:B------:R-:W-:Y:S05]  /*1ee20*/  BSYNC B6 ;  /* 0x0000000000067941 */ /* 0x000fea0003800000 */
.L_x_15174:
[----:B------:R-:W-:Y:S01]  /*1ee30*/  ULDC.64 UR4, c[0x0][0x9f8] ;  /* 0x00027e0000047ab9 */ /* 0x000fe20000000a00 */
[----:B------:R-:W2:Y:S01]  /*1ee40*/  LDL R9, [R1+0x24] ;  /* 0x0000240001097983 */ /* 0x000ea20000100800 */
[----:B------:R-:W-:Y:S01]  /*1ee50*/  ISETP.NE.U32.AND P0, PT, RZ, UR4, PT ;  /* 0x00000004ff007c0c */ /* 0x000fe2000bf05070 */
[----:B------:R-:W-:Y:S01]  /*1ee60*/  IMAD.MOV.U32 R13, RZ, RZ, R27 ;  /* 0x000000ffff0d7224 */ /* 0x000fe200078e001b */
[----:B------:R-:W0:Y:S01]  /*1ee70*/  LDC R12, c[0x0][0x430] ;  /* 0x00010c00ff0c7b82 */ /* 0x000e220000000800 */
[----:B------:R-:W3:Y:S01]  /*1ee80*/  LDL R14, [R1+0x68] ;  /* 0x00006800010e7983 */ /* 0x000ee20000100800 */
[----:B------:R-:W-:Y:S01]  /*1ee90*/  ISETP.NE.AND.EX P0, PT, RZ, UR5, PT, P0 ;  /* 0x00000005ff007c0c */ /* 0x000fe2000bf05300 */
[----:B------:R-:W4:-:S12]  /*1eea0*/  S2R R20, SR_TID.X ;  /* 0x0000000000147919 */ /* 0x000f180000002100 */
[----:B------:R-:W1:Y:S02]  /*1eeb0*/  @P0 LDC.64 R2, c[0x0][0x9f8] ;  /* 0x00027e00ff020b82 */ /* 0x000e640000000a00 */
[----:B-1----:R-:W-:-:S05]  /*1eec0*/  @P0 IMAD.WIDE R2, R27, 0x4, R2 ;  /* 0x000000041b020825 */ /* 0x002fca00078e0202 */
[----:B------:R1:W3:Y:S01]  /*1eed0*/  @P0 LDG.E R13, desc[UR40][R2.64] ;  /* 0x00000028020d0981 */ /* 0x0002e2000c1e1900 */
[----:B----4-:R-:W-:Y:S01]  /*1eee0*/  LOP3.LUT R20, R20, 0x7f, RZ, 0xc0, !PT ;  /* 0x0000007f14147812 */ /* 0x010fe200078ec0ff */
[----:B------:R-:W-:Y:S01]  /*1eef0*/  IMAD.MOV.U32 R5, RZ, RZ, 0xa0 ;  /* 0x000000a0ff057424 */ /* 0x000fe200078e00ff */
[----:B0-----:R-:W-:Y:S01]  /*1ef00*/  ISETP.NE.AND P0, PT, R12, 0x1, PT ;  /* 0x000000010c00780c */ /* 0x001fe20003f05270 */
[----:B------:R-:W0:Y:S01]  /*1ef10*/  S2R R21, SR_TID.X ;  /* 0x0000000000157919 */ /* 0x000e220000002100 */
[----:B------:R-:W-:Y:S01]  /*1ef20*/  SHF.R.U32.HI R20, RZ, 0x2, R20 ;  /* 0x00000002ff147819 */ /* 0x000fe20000011614 */
[----:B------:R-:W-:-:S10]  /*1ef30*/  IMAD R5, R26, R5, -0xa0 ;  /* 0xffffff601a057424 */ /* 0x000fd400078e0205 */
[----:B-1----:R-:W1:Y:S08]  /*1ef40*/  @P0 LDC R2, c[0x0][0x434] ;  /* 0x00010d00ff020b82 */ /* 0x002e700000000800 */
[----:B------:R-:W4:Y:S08]  /*1ef50*/  @P0 LDC R3, c[0x0][0x438] ;  /* 0x00010e00ff030b82 */ /* 0x000f300000000800 */
[----:B------:R-:W4:Y:S01]  /*1ef60*/  @P0 LDC R7, c[0x0][0x438] ;  /* 0x00010e00ff070b82 */ /* 0x000f220000000800 */
[----:B0-----:R-:W-:-:S05]  /*1ef70*/  IMAD.SHL.U32 R21, R21, 0x20, RZ ;  /* 0x0000002015157824 */ /* 0x001fca00078e00ff */
[----:B------:R-:W-:Y:S02]  /*1ef80*/  LOP3.LUT R21, R20, 0x60, R21, 0xf8, !PT ;  /* 0x0000006014157812 */ /* 0x000fe400078ef815 */
[----:B------:R-:W0:Y:S03]  /*1ef90*/  S2R R20, SR_TID.X ;  /* 0x0000000000147919 */ /* 0x000e260000002100 */
[----:B------:R-:W-:Y:S02]  /*1efa0*/  IMAD.IADD R0, R21, 0x1, R5 ;  /* 0x0000000115007824 */ /* 0x000fe400078e0205 */
[----:B------:R-:W1:Y:S03]  /*1efb0*/  S2R R21, SR_TID.X ;  /* 0x0000000000157919 */ /* 0x000e660000002100 */
[----:B------:R-:W-:-:S02]  /*1efc0*/  ISETP.GE.AND P1, PT, R0, R19, PT ;  /* 0x000000130000720c */ /* 0x000fc40003f26270 */
[----:B0-----:R-:W-:-:S04]  /*1efd0*/  LOP3.LUT R20, R20, 0x7f, RZ, 0xc0, !PT ;  /* 0x0000007f14147812 */ /* 0x001fc800078ec0ff */
[----:B------:R-:W-:Y:S01]  /*1efe0*/  SHF.R.U32.HI R6, RZ, 0x2, R20 ;  /* 0x00000002ff067819 */ /* 0x000fe20000011614 */
[----:B-1----:R-:W-:-:S05]  /*1eff0*/  IMAD.SHL.U32 R20, R21, 0x20, RZ ;  /* 0x0000002015147824 */ /* 0x002fca00078e00ff */
[----:B------:R-:W-:Y:S02]  /*1f000*/  LOP3.LUT R20, R6, 0x60, R20, 0xf8, !PT ;  /* 0x0000006006147812 */ /* 0x000fe400078ef814 */
[----:B------:R-:W0:Y:S02]  /*1f010*/  @P0 LDC R6, c[0x0][0x434] ;  /* 0x00010d00ff060b82 */ /* 0x000e240000000800 */
        /* <DEDUP_REMOVED lines=10> */
[----:B0-----:R-:W-:-:S04]  /*1f0c0*/  @P0 IMAD.HI.U32 R6, R9, R6, RZ ;  /* 0x0000000609060227 */ /* 0x001fc800078e00ff */
[----:B------:R-:W-:Y:S01]  /*1f0d0*/  IMAD.MOV.U32 R0, RZ, RZ, R9 ;  /* 0x000000ffff007224 */ /* 0x000fe200078e0009 */
[----:B------:R-:W-:Y:S02]  /*1f0e0*/  @P0 SHF.R.U32.HI R0, RZ, R7, R6 ;  /* 0x00000007ff000219 */ /* 0x000fe40000011606 */
        /* <DEDUP_REMOVED lines=24> */
[----:B------:R-:W-:Y:S01]  /*1f270*/  @!P0 IMAD.IADD R3, R3, 0x1, R7 ;  /* 0x0000000103038824 */ /* 0x000fe200078e0207 */
[----:B------:R0:W-:Y:S04]  /*1f280*/  STL [R1+0x18], R13 ;  /* 0x0000180d01007387 */ /* 0x0001e80000100800 */
[----:B------:R-:W-:Y:S02]  /*1f290*/  @!P0 LEA.HI.X R5, R6, R5, R3, 0x2, P2 ;  /* 0x0000000506058211 */ /* 0x000fe400010f1403 */
[----:B------:R-:W-:Y:S02]  /*1f2a0*/  ISETP.GT.U32.AND P2, PT, R20, 0x9f, PT ;  /* 0x0000009f1400780c */ /* 0x000fe40003f44070 */
[----:B------:R-:W-:Y:S01]  /*1f2b0*/  CS2R R6, SRZ ;  /* 0x0000000000067805 */ /* 0x000fe2000001ff00 */
[----:B0-----:R-:W-:Y:S01]  /*1f2c0*/  IMAD.SHL.U32 R13, R21, 0x10, RZ ;  /* 0x00000010150d7824 */ /* 0x001fe200078e00ff */
[----:B------:R0:W-:Y:S04]  /*1f2d0*/  STL [R1+0x28], R15 ;  /* 0x0000280f01007387 */ /* 0x0001e80000100800 */
[----:B------:R-:W-:Y:S01]  /*1f2e0*/  LOP3.LUT R13, R13, 0x30, RZ, 0xc0, !PT ;  /* 0x000000300d0d7812 */ /* 0x000fe200078ec0ff */
[----:B------:R0:W5:Y:S03]  /*1f2f0*/  @!P1 LDG.E R7, desc[UR40][R10.64] ;  /* 0x000000280a079981 */ /* 0x000166000c1e1900 */
[----:B--2---:R-:W-:Y:S01]  /*1f300*/  ISETP.GE.AND P1, PT, R13, R0, PT ;  /* 0x000000000d00720c */ /* 0x004fe20003f26270 */
[----:B------:R0:W5:Y:S01]  /*1f310*/  @!P0 LDG.E R6, desc[UR40][R4.64] ;  /* 0x0000002804068981 */ /* 0x000162000c1e1900 */
[----:B------:R-:W-:-:S02]  /*1f320*/  @P2 LOP3.LUT R16, R16, 0x2, RZ, 0xfc, !PT ;  /* 0x0000000210102812 */ /* 0x000fc400078efcff */
[----:B------:R-:W-:Y:S02]  /*1f330*/  ISETP.NE.AND P0, PT, R14, 0x3, PT ;  /* 0x000000030e00780c */ /* 0x000fe40003f05270 */
[----:B------:R-:W-:-:S04]  /*1f340*/  LOP3.LUT R16, R16, 0xfffffffb, RZ, 0xc0, !PT ;  /* 0xfffffffb10107812 */ /* 0x000fc800078ec0ff */
[----:B------:R-:W-:-:S04]  /*1f350*/  LOP3.LUT R16, R16, 0xfffffffe, RZ, 0xc0, !PT ;  /* 0xfffffffe10107812 */ /* 0x000fc800078ec0ff */
[----:B------:R-:W-:-:S04]  /*1f360*/  @P1 LOP3.LUT R16, R16, 0x1, RZ, 0xfc, !PT ;  /* 0x0000000110101812 */ /* 0x000fc800078efcff */
[----:B------:R-:W-:Y:S01]  /*1f370*/  @P0 LOP3.LUT R16, R16, 0x4, RZ, 0xfc, !PT ;  /* 0x0000000410100812 */ /* 0x000fe200078efcff */
[----:B0-----:R-:W-:Y:S06]  /*1f380*/  BRA.DIV UR4, `(.L_x_15176) ;  /* 0x0000005a049c7947 */ /* 0x001fec000b800000 */
.L_x_15298:
[----:B------:R-:W-:Y:S01]  /*1f390*/  VIADD R5, R26, 0xffffffff ;  /* 0xffffffff1a057836 */ /* 0x000fe20000000000 */
[----:B------:R-:W-:Y:S06]  /*1f3a0*/  @!P0 BRA `(.L_x_15177) ;  /* 0x0000000000048947 */ /* 0x000fec0003800000 */
[----:B------:R-:W-:Y:S01]  /*1f3b0*/  BPT.TRAP 0x1 ;  /* 0x000000040000795c */ /* 0x000fe20000300000 */
.L_x_15177:
        /* <DEDUP_REMOVED lines=10> */
.L_x_15299:
[----:B------:R-:W-:Y:S05]  /*1f460*/  BSYNC B0 ;  /* 0x0000000000007941 */ /* 0x000fea0003800000 */
.L_x_15178:
        /* <DEDUP_REMOVED lines=40> */
[C---:B------:R-:W-:Y:S01]  /*1f6f0*/  IMAD R12, R17.reuse, UR5, RZ ;  /* 0x00000005110c7c24 */ /* 0x040fe2000f8e02ff */
        /* <DEDUP_REMOVED lines=10> */
[----:B------:R-:W0:Y:S01]  /*1f7a0*/  S2R R11, SR_TID.X ;  /* 0x00000000000b7919 */ /* 0x000e220000002100 */
[C---:B------:R-:W-:Y:S02]  /*1f7b0*/  ISETP.GE.AND P3, PT, R5.reuse, 0x81, PT ;  /* 0x000000810500780c */ /* 0x040fe40003f66270 */
        /* <DEDUP_REMOVED lines=8> */
[----:B-1----:R-:W-:Y:S01]  /*1f840*/  IADD3 R12, P1, R14, R3, RZ ;  /* 0x000000030e0c7210 */ /* 0x002fe20007f3e0ff */
[----:B------:R-:W-:Y:S02]  /*1f850*/  IMAD.IADD R3, R18, 0x1, R19 ;  /* 0x0000000112037824 */ /* 0x000fe400078e0213 */
[----:B------:R-:W-:Y:S02]  /*1f860*/  SHFL.IDX PT, R19, R2, 0x1, 0x1c1f ;  /* 0x003c1f0002137f89 */ /* 0x000fe400000e0000 */
[----:B--2---:R-:W-:Y:S01]  /*1f870*/  IMAD.X R13, RZ, RZ, R10, P1 ;  /* 0x000000ffff0d7224 */ /* 0x004fe200008e060a */
[----:B------:R-:W-:Y:S01]  /*1f880*/  ISETP.LT.OR P1, PT, R5, 0x1, P0 ;  /* 0x000000010500780c */ /* 0x000fe20000721670 */
[----:B------:R-:W0:-:S12]  /*1f890*/  SHFL.IDX PT, R10, R0, 0x1, 0x1c1f ;  /* 0x003c1f00000a7f89 */ /* 0x000e1800000e0000 */
[----:B------:R-:W-:Y:S01]  /*1f8a0*/  LDGSTS.E.BYPASS.LTC128B.128 [R3+0x6000], desc[UR40][R12.64], !P1 ;  /* 0x060000000c037fae */ /* 0x000fe2000c901d68 */
        /* <DEDUP_REMOVED lines=10> */
[----:B------:R-:W-:-:S13]  /*1f950*/  ISETP.LT.OR P1, PT, R5, 0x41, P0 ;  /* 0x000000410500780c */ /* 0x000fda0000721670 */
[----:B------:R1:W-:Y:S02]  /*1f960*/  LDGSTS.E.BYPASS.LTC128B.128 [R3+0x7000], desc[UR40][R10.64], !P1 ;  /* 0x070000000a037fae */ /* 0x0003e4000c901d68 */
[----:B-1----:R-:W-:Y:S02]  /*1f970*/  IADD3 R10, P1, R14, R0, RZ ;  /* 0x000000000e0a7210 */ /* 0x002fe40007f3e0ff */
[----:B------:R0:W1:Y:S03]  /*1f980*/  SHFL.IDX PT, R0, R26, RZ, 0x1c1f ;  /* 0x001c1fff1a007589 */ /* 0x00006600000e0000 */
[----:B------:R-:W-:Y:S01]  /*1f990*/  IMAD.X R11, RZ, RZ, R2, P1 ;  /* 0x000000ffff0b7224 */ /* 0x000fe200008e0602 */
[----:B------:R-:W-:-:S13]  /*1f9a0*/  ISETP.LT.OR P1, PT, R5, 0x61, P0 ;  /* 0x000000610500780c */ /* 0x000fda0000721670 */
[----:B------:R2:W-:Y:S01]  /*1f9b0*/  LDGSTS.E.BYPASS.LTC128B.128 [R3+0x7800], desc[UR40][R10.64], !P1 ;  /* 0x078000000a037fae */ /* 0x0005e2000c901d68 */
[----:B------:R-:W-:-:S03]  /*1f9c0*/  ISETP.GE.AND P1, PT, R5, 0x41, PT ;  /* 0x000000410500780c */ /* 0x000fc60003f26270 */
[----:B-12---:R0:W2:Y:S10]  /*1f9d0*/  SHFL.IDX PT, R10, R29, RZ, 0x1c1f ;  /* 0x001c1fff1d0a7589 */ /* 0x0060b400000e0000 */
.L_x_15311:
[----:B------:R-:W1:Y:S01]  /*1f9e0*/  S2R R2, SR_TID.X ;  /* 0x0000000000027919 */ /* 0x000e620000002100 */
[----:B------:R-:W-:Y:S01]  /*1f9f0*/  ISETP.LT.OR P0, PT, R5, 0x81, P0 ;  /* 0x000000810500780c */ /* 0x000fe20000701670 */
[----:B-1----:R-:W-:-:S05]  /*1fa00*/  IMAD.SHL.U32 R2, R2, 0x10, RZ ;  /* 0x0000001002027824 */ /* 0x002fca00078e00ff */
[----:B------:R-:W-:-:S04]  /*1fa10*/  LOP3.LUT R2, R2, 0x30, RZ, 0xc0, !PT ;  /* 0x0000003002027812 */ /* 0x000fc800078ec0ff */
[----:B--2---:R-:W-:-:S05]  /*1fa20*/  IADD3 R10, P3, R2, R10, RZ ;  /* 0x0000000a020a7210 */ /* 0x004fca0007f7e0ff */
[----:B------:R-:W-:-:S05]  /*1fa30*/  IMAD.X R11, RZ, RZ, R0, P3 ;  /* 0x000000ffff0b7224 */ /* 0x000fca00018e0600 */
[----:B------:R-:W-:Y:S01]  /*1fa40*/  @!PT LDS RZ, [RZ] ;  /* 0x00000000fffff984 */ /* 0x000fe20000000800 */
[----:B------:R-:W-:Y:S01]  /*1fa50*/  @!PT LDS RZ, [RZ] ;  /* 0x00000000fffff984 */ /* 0x000fe20000000800 */
[----:B------:R-:W-:Y:S01]  /*1fa60*/  @!PT LDS RZ, [RZ] ;  /* 0x00000000fffff984 */ /* 0x000fe20000000800 */
[----:B------:R1:W-:Y:S01]  /*1fa70*/  LDGSTS.E.BYPASS.LTC128B.128 [R3+0x8000], desc[UR40][R10.64], !P0 ;  /* 0x080000000a037fae */ /* 0x0003e2000c101d68 */
[----:B------:R-:W-:Y:S01]  /*1fa80*/  PLOP3.LUT P0, PT, PT, PT, PT, 0x80, 0x0 ;  /* 0x000000000000781c */ /* 0x000fe20003f0f070 */
[----:B------:R-:W-:-:S12]  /*1fa90*/  NOP ;  /* 0x0000000000007918 */ /* 0x000fd80000000000 */
.L_x_15181:
        /* <DEDUP_REMOVED lines=11> */
.L_x_15182:
[----:B------:R2:W-:Y:S01]  /*1fb50*/  SYNCS.ARRIVE.TRANS64.A1T0 RZ, [R4+URZ+0x13270], RZ ;  /* 0x013270ff04ff79a7 */ /* 0x0005e2000810003f */
[----:B------:R-:W-:Y:S05]  /*1fb60*/  @!P6 BRA `(.L_x_15183) ;  /* 0x000000000004e947 */ /* 0x000fea0003800000 */
[----:B------:R-:W-:Y:S01]  /*1fb70*/  BPT.TRAP 0x1 ;  /* 0x000000040000795c */ /* 0x000fe20000300000 */
.L_x_15183:
[----:B------:R-:W3:Y:S01]  /*1fb80*/  LDL R0, [R1+0x44] ;  /* 0x0000440001007983 */ /* 0x000ee20000100800 */
[----:B------:R-:W-:Y:S01]  /*1fb90*/  BSSY B0, `(.L_x_15184) ;  /* 0x0000003000007945 */ /* 0x000fe20003800000 */
[----:B---3--:R-:W3:Y:S03]  /*1fba0*/  SYNCS.PHASECHK.TRANS64.TRYWAIT P0, [R4+URZ+0x13240], R0 ;  /* 0x01324000040075a7 */ /* 0x008ee6000800017f */
[----:B---3--:R-:W-:Y:S05]  /*1fbb0*/  @!P0 BRA `(.L_x_15185) ;  /* 0x0000005800848947 */ /* 0x008fea0003800000 */
.L_x_15312:
[----:B------:R-:W-:Y:S05]  /*1fbc0*/  BSYNC B0 ;  /* 0x0000000000007941 */ /* 0x000fea0003800000 */
.L_x_15184:
[----:B---3--:R-:W3:Y:S01]  /*1fbd0*/  LDL.LU R0, [R1] ;  /* 0x0000000001007983 */ /* 0x008ee20000300800 */
[----:B------:R-:W-:Y:S01]  /*1fbe0*/  ULDC.64 UR4, c[0x0][0x310] ;  /* 0x0000c40000047ab9 */ /* 0x000fe20000000a00 */
[----:B------:R-:W-:Y:S02]  /*1fbf0*/  ULDC.64 UR6, c[0x0][0x300] ;  /* 0x0000c00000067ab9 */ /* 0x000fe40000000a00 */
[----:B------:R-:W4:Y:S04]  /*1fc00*/  LDL.LU R12, [R1+0x8] ;  /* 0x00000800010c7983 */ /* 0x000f280000300800 */
[----:B------:R-:W5:Y:S04]  /*1fc10*/  LDL.LU R5, [R1+0x4] ;  /* 0x0000040001057983 */ /* 0x000f680000300800 */
[----:B------:R-:W2:Y:S01]  /*1fc20*/  LDL.LU R2, [R1+0x10] ;  /* 0x0000100001027983 */ /* 0x000ea20000300800 */
[----:B-1----:R-:W-:-:S04]  /*1fc30*/  IMAD.WIDE.U32 R10, R7, UR4, RZ ;  /* 0x00000004070a7c25 */ /* 0x002fc8000f8e00ff */
[----:B---3--:R-:W-:-:S04]  /*1fc40*/  IMAD R0, R0, UR4, RZ ;  /* 0x0000000400007c24 */ /* 0x008fc8000f8e02ff */
[----:B------:R-:W-:-:S04]  /*1fc50*/  IMAD R0, R7, UR5, R0 ;  /* 0x0000000507007c24 */ /* 0x000fc8000f8e0200 */
[----:B------:R-:W-:Y:S02]  /*1fc60*/  IMAD.IADD R11, R11, 0x1, R0 ;  /* 0x000000010b0b7824 */ /* 0x000fe400078e0200 */
[----:B----4-:R-:W-:Y:S02]  /*1fc70*/  IMAD R0, R12, UR6, RZ ;  /* 0x000000060c007c24 */ /* 0x010fe4000f8e02ff */
[----:B------:R-:W-:-:S04]  /*1fc80*/  IMAD.WIDE.U32 R10, R8, UR6, R10 ;  /* 0x00000006080a7c25 */ /* 0x000fc8000f8e000a */
[----:B------:R-:W-:Y:S02]  /*1fc90*/  IMAD R8, R8, UR7, R0 ;  /* 0x0000000708087c24 */ /* 0x000fe4000f8e0200 */
[----:B-----5:R-:W-:Y:S02]  /*1fca0*/  IMAD R0, R5, UR4, RZ ;  /* 0x0000000405007c24 */ /* 0x020fe4000f8e02ff */
[----:B------:R-:W-:Y:S02]  /*1fcb0*/  IMAD.IADD R11, R11, 0x1, R8 ;  /* 0x000000010b0b7824 */ /* 0x000fe400078e0208 */
[C---:B------:R-:W-:Y:S02]  /*1fcc0*/  IMAD R0, R6.reuse, UR5, R0 ;  /* 0x0000000506007c24 */ /* 0x040fe4000f8e0200 */
[----:B------:R-:W-:Y:S01]  /*1fcd0*/  IMAD.WIDE.U32 R6, R6, UR4, RZ ;  /* 0x0000000406067c25 */ /* 0x000fe2000f8e00ff */
[----:B------:R-:W-:-:S03]  /*1fce0*/  ULDC.64 UR4, c[0x0][0x308] ;  /* 0x0000c20000047ab9 */ /* 0x000fc60000000a00 */
[----:B------:R-:W-:Y:S02]  /*1fcf0*/  IMAD.IADD R7, R7, 0x1, R0 ;  /* 0x0000000107077824 */ /* 0x000fe400078e0200 */
[----:B--2---:R-:W-:Y:S02]  /*1fd00*/  IMAD R0, R2, UR6, RZ ;  /* 0x0000000602007c24 */ /* 0x004fe4000f8e02ff */
        /* <DEDUP_REMOVED lines=13> */
[----:B------:R-:W1:Y:S01]  /*1fde0*/  S2R R5, SR_TID.X ;  /* 0x0000000000057919 */ /* 0x000e620000002100 */
[----:B------:R-:W2:Y:S01]  /*1fdf0*/  LDC R7, c[0x0][0x2f4] ;  /* 0x0000bd00ff077b82 */ /* 0x000ea20000000800 */
[----:B------:R-:W3:Y:S01]  /*1fe00*/  SHFL.IDX PT, R6, R0, RZ, 0x1c1f ;  /* 0x001c1fff00067589 */ /* 0x000ee200000e0000 */
[----:B-1----:R-:W-:-:S03]  /*1fe10*/  IMAD.SHL.U32 R10, R5, 0x10, RZ ;  /* 0x00000010050a7824 */ /* 0x002fc600078e00ff */
[----:B------:R-:W1:Y:S02]  /*1fe20*/  SHFL.IDX PT, R5, R2, RZ, 0x1c1f ;  /* 0x001c1fff02057589 */ /* 0x000e6400000e0000 */
[----:B------:R-:W-:-:S04]  /*1fe30*/  LOP3.LUT R10, R10, 0x30, RZ, 0xc0, !PT ;  /* 0x000000300a0a7812 */ /* 0x000fc800078ec0ff */
[C---:B---3--:R-:W-:Y:S02]  /*1fe40*/  @P5 IADD3 R6, P0, R10.reuse, R6, RZ ;  /* 0x000000060a065210 */ /* 0x048fe40007f1e0ff */
[----:B--2---:R-:W-:-:S03]  /*1fe50*/  ISETP.GE.AND P3, PT, R10, R7, PT ;  /* 0x000000070a00720c */ /* 0x004fc60003f66270 */
[----:B-1----:R-:W-:-:S04]  /*1fe60*/  @P5 IMAD.X R5, RZ, RZ, R5, P0 ;  /* 0x000000ffff055224 */ /* 0x002fc800000e0605 */
        /* <DEDUP_REMOVED lines=16> */
[----:B------:R-:W-:-:S03]  /*1ff70*/  @P2 IMAD.X R2, RZ, RZ, R2, P0 ;  /* 0x000000ffff022224 */ /* 0x000fc600000e0602 */
[----:B------:R1:W-:Y:S02]  /*1ff80*/  @P1 LDGSTS.E.BYPASS.LTC128B.128 [R3+0xf000], desc[UR40][R6.64], !P3 ;  /* 0x0f00000006031fae */ /* 0x0003e4000d901d68 */
[----:B-1----:R-:W-:Y:S02]  /*1ff90*/  @P2 IMAD.MOV.U32 R6, RZ, RZ, R0 ;  /* 0x000000ffff062224 */ /* 0x002fe400078e0000 */
[----:B------:R-:W-:Y:S01]  /*1ffa0*/  @P2 IMAD.MOV.U32 R7, RZ, RZ, R2 ;  /* 0x000000ffff072224 */ /* 0x000fe200078e0002 */
[----:B------:R1:W2:Y:S04]  /*1ffb0*/  SHFL.IDX PT, R0, R8, RZ, 0x1c1f ;  /* 0x001c1fff08007589 */ /* 0x0002a800000e0000 */
[----:B------:R3:W-:Y:S04]  /*1ffc0*/  @P2 LDGSTS.E.BYPASS.LTC128B.128 [R3+0xf800], desc[UR40][R6.64], !P3 ;  /* 0x0f80000006032fae */ /* 0x0007e8000d901d68 */
[----:B---3--:R1:W3:Y:S02]  /*1ffd0*/  SHFL.IDX PT, R6, R9, RZ, 0x1c1f ;  /* 0x001c1fff09067589 */ /* 0x0082e400000e0000 */
.L_x_15324:
        /* <DEDUP_REMOVED lines=9> */
[----:B--2---:R-:W-:-:S06]  /*20070*/  IMAD.X R7, RZ, RZ, R0, P0 ;  /* 0x000000ffff077224 */ /* 0x004fcc00000e0600 */
[----:B------:R-:W-:Y:S01]  /*20080*/  @!PT LDS RZ, [RZ] ;  /* 0x00000000fffff984 */ /* 0x000fe20000000800 */
[----:B------:R-:W-:Y:S01]  /*20090*/  @!PT LDS RZ, [RZ] ;  /* 0x00000000fffff984 */ /* 0x000fe20000000800 */
[----:B------:R-:W-:Y:S01]  /*200a0*/  @!PT LDS RZ, [RZ] ;  /* 0x00000000fffff984 */ /* 0x000fe20000000800 */
[----:B------:R4:W-:Y:S02]  /*200b0*/  LDGSTS.E.BYPASS.LTC128B.128 [R3+0x10000], desc[UR40][R6.64], !P1 ;  /* 0x1000000006037fae */ /* 0x0009e4000c901d68 */
.L_x_15188:
[----:B------:R-:W-:Y:S05]  /*200c0*/  BSYNC B0 ;  /* 0x0000000000007941 */ /* 0x000fea0003800000 */
.L_x_15187:
[----:B------:R-:W-:Y:S01]  /*200d0*/  NOP ;  /* 0x0000000000007918 */ /* 0x000fe20000000000 */
[----:B------:R-:W-:-:S13]  /*200e0*/  PLOP3.LUT P0, PT, PT, PT, PT, 0x80, 0x0 ;  /* 0x000000000000781c */ /* 0x000fda0003f0f070 */
.L_x_15189:
        /* <DEDUP_REMOVED lines=11> */
.L_x_15190:
[----:B----4-:R2:W5:Y:S01]  /*201a0*/  LDL.LU R3, [R1+0x50] ;  /* 0x0000500001037983 */ /* 0x0105620000300800 */
[----:B------:R2:W-:Y:S02]  /*201b0*/  SYNCS.ARRIVE.TRANS64.A1T0 RZ, [R4+URZ+0x13230], RZ ;  /* 0x013230ff04ff79a7 */ /* 0x0005e4000810003f */
[----:B------:R-:W-:Y:S05]  /*201c0*/  WARPSYNC.ALL ;  /* 0x0000000000007948 */ /* 0x000fea0003800000 */
[----:B------:R-:W-:Y:S01]  /*201d0*/  ULDC.64 UR4, c[0x0][0x298] ;  /* 0x0000a60000047ab9 */ /* 0x000fe20000000a00 */
[----:B------:R-:W-:Y:S01]  /*201e0*/  VIADD R0, R18, 0xb000 ;  /* 0x0000b00012007836 */ /* 0x000fe20000000000 */
[----:B------:R-:W-:Y:S01]  /*201f0*/  ULDC.64 UR6, c[0x0][0xa00] ;  /* 0x0002800000067ab9 */ /* 0x000fe20000000a00 */
[----:B0-----:R-:W-:Y:S01]  /*20200*/  SHF.R.S32.HI R29, RZ, 0x1f, R27 ;  /* 0x0000001fff1d7819 */ /* 0x001fe2000001141b */
[----:B------:R-:W-:Y:S01]  /*20210*/  BSSY B6, `(.L_x_15191) ;  /* 0x000001e000067945 */ /* 0x000fe20003800000 */
[----:B------:R-:W-:Y:S01]  /*20220*/  BAR.SYNC.DEFER_BLOCKING 0x8, 0x200 ;  /* 0x0208000000007b1d */ /* 0x000fe20000010000 */
[----:B------:R-:W-:-:S02]  /*20230*/  LOP3.LUT P1, RZ, R0, 0x1bf, RZ, 0xc0, !PT ;  /* 0x000001bf00ff7812 */ /* 0x000fc4000782c0ff */
[----:B------:R-:W-:-:S04]  /*20240*/  ISETP.NE.U32.AND P0, PT, RZ, UR6, PT ;  /* 0x00000006ff007c0c */ /* 0x000fc8000bf05070 */
[----:B------:R-:W-:-:S04]  /*20250*/  ISETP.NE.AND.EX P0, PT, RZ, UR7, PT, P0 ;  /* 0x00000007ff007c0c */ /* 0x000fc8000bf05300 */
[----:B------:R-:W-:Y:S02]  /*20260*/  SEL R29, R29, RZ, !P0 ;  /* 0x000000ff1d1d7207 */ /* 0x000fe40004000000 */
[----:B------:R-:W-:Y:S01]  /*20270*/  SEL R19, R27, RZ, !P0 ;  /* 0x000000ff1b137207 */ /* 0x000fe20004000000 */
[----:B--2--5:R-:W-:Y:S01]  /*20280*/  IMAD.WIDE.U32 R4, R3, UR4, RZ ;  /* 0x0000000403047c25 */ /* 0x024fe2000f8e00ff */
[----:B------:R-:W-:-:S04]  /*20290*/  SHF.R.S32.HI R2, RZ, 0x1f, R3 ;  /* 0x0000001fff027819 */ /* 0x000fc80000011403 */
[----:B------:R0:W-:Y:S01]  /*202a0*/  STL.64 [R1], R4 ;  /* 0x0000000401007387 */ /* 0x0001e20000100a00 */
[----:B------:R-:W-:-:S04]  /*202b0*/  IMAD R2, R2, UR4, RZ ;  /* 0x0000000402027c24 */ /* 0x000fc8000f8e02ff */
[----:B------:R-:W-:-:S04]  /*202c0*/  IMAD R26, R3, UR5, R2 ;  /* 0x00000005031a7c24 */ /* 0x000fc8000f8e0202 */
[----:B------:R-:W-:Y:S01]  /*202d0*/  IMAD.IADD R26, R5, 0x1, R26 ;  /* 0x00000001051a7824 */ /* 0x000fe200078e021a */
        /* <DEDUP_REMOVED lines=8> */
[----:B---3--:R-:W-:Y:S02]  /*20360*/  IMAD.U32 R6, RZ, RZ, UR6 ;  /* 0x00000006ff067e24 */ /* 0x008fe4000f8e00ff */
[----:B------:R-:W-:-:S02]  /*20370*/  IMAD.U32 R7, RZ, RZ, UR7 ;  /* 0x00000007ff077e24 */ /* 0x000fc4000f8e00ff */
[----:B------:R-:W-:Y:S02]  /*20380*/  IMAD.U32 R10, RZ, RZ, UR8 ;  /* 0x00000008ff0a7e24 */ /* 0x000fe4000f8e00ff */
[----:B------:R-:W-:Y:S02]  /*20390*/  IMAD.U32 R11, RZ, RZ, UR9 ;  /* 0x00000009ff0b7e24 */ /* 0x000fe4000f8e00ff */
[----:B-1----:R-:W-:Y:S02]  /*203a0*/  IMAD.MOV.U32 R8, RZ, RZ, 0x70 ;  /* 0x00000070ff087424 */ /* 0x002fe400078e00ff */
[----:B------:R-:W-:Y:S02]  /*203b0*/  IMAD.MOV.U32 R12, RZ, RZ, 0x1 ;  /* 0x00000001ff0c7424 */ /* 0x000fe400078e00ff */
[----:B------:R-:W-:-:S07]  /*203c0*/  IMAD.MOV.U32 R13, RZ, RZ, RZ ;  /* 0x000000ffff0d7224 */ /* 0x000fce00078e00ff */
[----:B------:R-:W-:-:S07]  /*203d0*/  LEPC R20, `(.L_x_15192) ;  /* 0x000000001014794e */ /* 0x000fce0000000000 */
[----:B0-----:R-:W-:Y:S05]  /*203e0*/  CALL.ABS.NOINC R2 ;  /* 0x0000000002007343 */ /* 0x001fea0003c00000 */
.L_x_15192:
[----:B------:R-:W-:Y:S05]  /*203f0*/  BSYNC B6 ;  /* 0x0000000000067941 */ /* 0x000fea0003800000 */
.L_x_15191:
[----:B------:R-:W2:Y:S01]  /*20400*/  LDL.LU.64 R20, [R1] ;  /* 0x0000000001147983 */ /* 0x000ea20000300a00 */
[----:B-1----:R-:W1:Y:S01]  /*20410*/  LDC R9, c[0x0][0x448] ;  /* 0x00011200ff097b82 */ /* 0x002e620000000800 */
        /* <DEDUP_REMOVED lines=8> */
[----:B0-----:R-:W0:Y:S08]  /*204a0*/  @P1 LDC R4, c[0x0][0x44c] ;  /* 0x00011300ff041b82 */ /* 0x001e300000000800 */
[----:B------:R-:W1:Y:S08]  /*204b0*/  @P1 LDC R5, c[0x0][0x450] ;  /* 0x00011400ff051b82 */ /* 0x000e700000000800 */
[----:B------:R-:W4:Y:S01]  /*204c0*/  @P1 LDC R8, c[0x0][0x450] ;  /* 0x00011400ff081b82 */ /* 0x000f220000000800 */
[----:B--2---:R-:W-:-:S02]  /*204d0*/  IMAD.MOV.U32 R2, RZ, RZ, R20 ;  /* 0x000000ffff027224 */ /* 0x004fc400078e0014 */
[----:B------:R-:W2:Y:S02]  /*204e0*/  S2R R20, SR_TID.X ;  /* 0x0000000000147919 */ /* 0x000ea40000002100 */
[----:B------:R-:W-:-:S04]  /*204f0*/  IMAD.WIDE.U32 R2, R17, UR4, R2 ;  /* 0x0000000411027c25 */ /* 0x000fc8000f8e0002 */
[----:B------:R-:W-:Y:S01]  /*20500*/  IMAD R3, R17, UR5, R3 ;  /* 0x0000000511037c24 */ /* 0x000fe2000f8e0203 */
[----:B------:R-:W-:Y:S01]  /*20510*/  ULDC.64 UR4, c[0x0][0x2d0] ;  /* 0x0000b40000047ab9 */ /* 0x000fe20000000a00 */
[----:B------:R-:W-:Y:S01]  /*20520*/  IMAD.WIDE.U32 R2, R19, UR6, R2 ;  /* 0x0000000613027c25 */ /* 0x000fe2000f8e0002 */
[----:B------:R-:W-:-:S03]  /*20530*/  ULDC.64 UR6, c[0x0][0x2c8] ;  /* 0x0000b20000067ab9 */ /* 0x000fc60000000a00 */
[----:B------:R-:W-:Y:S01]  /*20540*/  IMAD.IADD R3, R3, 0x1, R0 ;  /* 0x0000000103037824 */ /* 0x000fe200078e0200 */
[C---:B--2---:R-:W-:Y:S01]  /*20550*/  LOP3.LUT R21, R20.reuse, 0x7f, RZ, 0xc0, !PT ;  /* 0x0000007f14157812 */ /* 0x044fe200078ec0ff */
[----:B------:R-:W-:-:S03]  /*20560*/  IMAD.SHL.U32 R20, R20, 0x20, RZ ;  /* 0x0000002014147824 */ /* 0x000fc600078e00ff */
[----:B------:R-:W-:-:S04]  /*20570*/  SHF.R.U32.HI R21, RZ, 0x2, R21 ;  /* 0x00000002ff157819 */ /* 0x000fc80000011615 */
[----:B------:R-:W-:Y:S02]  /*20580*/  LOP3.LUT R20, R21, 0x60, R20, 0xf8, !PT ;  /* 0x0000006015147812 */ /* 0x000fe400078ef814 */
[----:B------:R2:W5:Y:S03]  /*20590*/  LDL R21, [R1+0x4c] ;  /* 0x00004c0001157983 */ /* 0x0005660000100800 */
[----:B---3--:R-:W-:-:S04]  /*205a0*/  IMAD.IADD R6, R20, 0x1, R25 ;  /* 0x0000000114067824 */ /* 0x008fc800078e0219 */
[----:B0-----:R-:W-:-:S04]  /*205b0*/  @P1 IMAD.HI.U32 R0, R6, R4, RZ ;  /* 0x0000000406001227 */ /* 0x001fc800078e00ff */
[----:B------:R-:W-:Y:S01]  /*205c0*/  IMAD.MOV.U32 R4, RZ, RZ, R6 ;  /* 0x000000ffff047224 */ /* 0x000fe200078e0006 */
[----:B-1----:R-:W-:-:S04]  /*205d0*/  @P1 SHF.R.U32.HI R4, RZ, R5, R0 ;  /* 0x00000005ff041219 */ /* 0x002fc80000011600 */
[----:B------:R-:W-:-:S05]  /*205e0*/  SHF.R.S32.HI R0, RZ, 0x1f, R4 ;  /* 0x0000001fff007819 */ /* 0x000fca0000011404 */
[----:B------:R-:W-:-:S04]  /*205f0*/  IMAD R0, R0, UR4, RZ ;  /* 0x0000000400007c24 */ /* 0x000fc8000f8e02ff */
[C---:B------:R-:W-:Y:S02]  /*20600*/  IMAD R7, R4.reuse, UR5, R0 ;  /* 0x0000000504077c24 */ /* 0x040fe4000f8e0200 */
[----:B------:R-:W-:Y:S02]  /*20610*/  IMAD.MOV R0, RZ, RZ, -R4 ;  /* 0x000000ffff007224 */ /* 0x000fe400078e0a04 */
        /* <DEDUP_REMOVED lines=14> */
[----:B----4-:R-:W-:-:S05]  /*20700*/  @P1 SHF.R.U32.HI R6, RZ, R8, R7 ;  /* 0x00000008ff061219 */ /* 0x010fca0000011607 */
        /* <DEDUP_REMOVED lines=20> */
[----:B--2---:R-:W-:Y:S06]  /*20850*/  BRA.DIV UR4, `(.L_x_15193) ;  /* 0x0000005204f87947 */ /* 0x004fec000b800000 */
[----:B------:R-:W0:Y:S01]  /*20860*/  SHFL.IDX PT, R6, R4, RZ, 0x1c1f ;  /* 0x001c1fff04067589 */ /* 0x000e2200000e0000 */
[----:B-----5:R-:W-:Y:S02]  /*20870*/  IMAD R2, R21, R9, RZ ;  /* 0x0000000915027224 */ /* 0x020fe400078e02ff */
[----:B------:R-:W-:Y:S01]  /*20880*/  IMAD.IADD R25, R20, 0x1, R25 ;  /* 0x0000000114197824 */ /* 0x000fe200078e0219 */
        /* <DEDUP_REMOVED lines=44> */
.L_x_15337:
        /* <DEDUP_REMOVED lines=10> */
.L_x_15194:
        /* <DEDUP_REMOVED lines=18> */
.L_x_15338:
[----:B------:R-:W-:Y:S05]  /*20d10*/  BSYNC B0 ;  /* 0x0000000000007941 */ /* 0x000fea0003800000 */
.L_x_15195:
        /* <DEDUP_REMOVED lines=8> */
.L_x_15217:
[----:B------:R-:W2:Y:S04]  /*20da0*/  LDL R3, [R1+0x24] ;  /* 0x0000240001037983 */ /* 0x000ea80000100800 */
[----:B---3--:R-:W3:Y:S04]  /*20db0*/  LDL R11, [R1+0x28] ;  /* 0x00002800010b7983 */ /* 0x008ee80000100800 */
[----:B------:R-:W4:Y:S04]  /*20dc0*/  LDL R9, [R1+0x18] ;  /* 0x0000180001097983 */ /* 0x000f280000100800 */
[----:B------:R-:W2:Y:S01]  /*20dd0*/  LDL.LU R12, [R1+0x10] ;  /* 0x00001000010c7983 */ /* 0x000ea20000300800 */
[----:B-1----:R-:W1:Y:S01]  /*20de0*/  S2R R0, SR_TID.X ;  /* 0x0000000000007919 */ /* 0x002e620000002100 */
[----:B------:R-:W1:Y:S01]  /*20df0*/  S2R R4, SR_TID.X ;  /* 0x0000000000047919 */ /* 0x000e620000002100 */
[----:B0-----:R-:W0:Y:S01]  /*20e00*/  S2R R10, SR_TID.X ;  /* 0x00000000000a7919 */ /* 0x001e220000002100 */
        /* <DEDUP_REMOVED lines=8> */
[----:B------:R-:W-:-:S05]  /*20e90*/  IMAD.SHL.U32 R6, R4, 0x20, RZ ;  /* 0x0000002004067824 */ /* 0x000fca00078e00ff */
        /* <DEDUP_REMOVED lines=20> */
[----:B------:R-:W-:Y:S01]  /*20fe0*/  IMAD.MOV.U32 R5, RZ, RZ, R3 ;  /* 0x000000ffff057224 */ /* 0x000fe200078e0003 */
[----:B-1----:R-:W-:Y:S01]  /*20ff0*/  @P0 SHF.R.U32.HI R5, RZ, R4, R7 ;  /* 0x00000004ff050219 */ /* 0x002fe20000011607 */
[----:B------:R-:W-:-:S04]  /*21000*/  IMAD.MOV R7, RZ, RZ, -R2 ;  /* 0x000000ffff077224 */ /* 0x000fc800078e0a02 */
[----:B------:R-:W-:Y:S02]  /*21010*/  IMAD.MOV R4, RZ, RZ, -R5 ;  /* 0x000000ffff047224 */ /* 0x000fe400078e0a05 */
[C---:B------:R-:W-:Y:S02]  /*21020*/  IMAD R7, R0.reuse, R7, R6 ;  /* 0x0000000700077224 */ /* 0x040fe400078e0206 */
        /* <DEDUP_REMOVED lines=19> */
[C---:B------:R-:W-:Y:S02]  /*21160*/  ISETP.NE.AND P0, PT, R3.reuse, 0x2, PT ;  /* 0x000000020300780c */ /* 0x040fe40003f05270 */
        /* <DEDUP_REMOVED lines=10> */
[----:B------:R0:W-:Y:S06]  /*21210*/  STL [R1+0x4], R4 ;  /* 0x0000040401007387 */ /* 0x0001ec0000100800 */
[----:B------:R-:W-:Y:S05]  /*21220*/  @!P2 BRA `(.L_x_15198) ;  /* 0x000000000004a947 */ /* 0x000fea0003800000 */
[----:B------:R-:W-:Y:S01]  /*21230*/  BPT.TRAP 0x1 ;  /* 0x000000040000795c */ /* 0x000fe20000300000 */
.L_x_15198:
[----:B------:R-:W-:Y:S01]  /*21240*/  IMAD R6, R3, 0x8, R18 ;  /* 0x0000000803067824 */ /* 0x000fe200078e0212 */
[----:B0-----:R-:W-:Y:S01]  /*21250*/  SHF.L.U32 R2, R2, 0x1f, RZ ;  /* 0x0000001f02027819 */ /* 0x001fe200000006ff */
[----:B------:R-:W-:Y:S01]  /*21260*/  BSSY B0, `(.L_x_15199) ;  /* 0x0000005000007945 */ /* 0x000fe20003800000 */
[----:B------:R-:W-:Y:S02]  /*21270*/  SHF.R.S32.HI R26, RZ, 0x1f, R7 ;  /* 0x0000001fff1a7819 */ /* 0x000fe40000011407 */
[----:B------:R-:W0:Y:S01]  /*21280*/  SYNCS.PHASECHK.TRANS64.TRYWAIT P0, [R6+URZ+0x13280], R2 ;  /* 0x01328002060075a7 */ /* 0x000e22000800017f */
[----:B------:R1:W-:Y:S02]  /*21290*/  STL [R1+0x8], R2 ;  /* 0x0000080201007387 */ /* 0x0003e40000100800 */
[----:B01----:R-:W-:Y:S05]  /*212a0*/  @!P0 BRA `(.L_x_15200) ;  /* 0x0000005000508947 */ /* 0x003fea0003800000 */
.L_x_15339:
[----:B------:R-:W-:Y:S05]  /*212b0*/  BSYNC B0 ;  /* 0x0000000000007941 */ /* 0x000fea0003800000 */
.L_x_15199:
[----:B------:R-:W2:Y:S01]  /*212c0*/  LDL R5, [R1+0x4] ;  /* 0x0000040001057983 */ /* 0x000ea20000100800 */
[----:B-----5:R-:W-:Y:S01]  /*212d0*/  SHF.R.S32.HI R11, RZ, 0x1f, R9 ;  /* 0x0000001fff0b7819 */ /* 0x020fe20000011409 */
[----:B------:R-:W-:Y:S01]  /*212e0*/  ULDC.64 UR4, c[0x0][0x328] ;  /* 0x0000ca0000047ab9 */ /* 0x000fe20000000a00 */
[----:B------:R-:W-:Y:S01]  /*212f0*/  ULDC.64 UR6, c[0x0][0x338] ;  /* 0x0000ce0000067ab9 */ /* 0x000fe20000000a00 */
[----:B------:R-:W3:Y:S01]  /*21300*/  LDL R13, [R1+0xc] ;  /* 0x00000c00010d7983 */ /* 0x000ee20000100800 */
[----:B------:R-:W-:Y:S01]  /*21310*/  IMAD R4, R26, UR4, RZ ;  /* 0x000000041a047c24 */ /* 0x000fe2000f8e02ff */
[----:B------:R-:W-:Y:S01]  /*21320*/  SHF.R.S32.HI R29, RZ, 0x1f, R0 ;  /* 0x0000001fff1d7819 */ /* 0x000fe20000011400 */
[C---:B0-----:R-:W-:Y:S01]  /*21330*/  IMAD.WIDE.U32 R2, R7.reuse, UR4, RZ ;  /* 0x0000000407027c25 */ /* 0x041fe2000f8e00ff */
[----:B------:R0:W-:Y:S01]  /*21340*/  STL [R1], R11 ;  /* 0x0000000b01007387 */ /* 0x0001e20000100800 */
[----:B------:R-:W1:Y:S02]  /*21350*/  LDC R12, c[0x0][0x2f4] ;  /* 0x0000bd00ff0c7b82 */ /* 0x000e640000000800 */
[----:B------:R-:W-:Y:S01]  /*21360*/  IMAD R4, R7, UR5, R4 ;  /* 0x0000000507047c24 */ /* 0x000fe2000f8e0204 */
[----:B------:R-:W3:Y:S03]  /*21370*/  LDL R14, [R1+0x34] ;  /* 0x00003400010e7983 */ /* 0x000ee60000100800 */
[----:B------:R-:W-:-:S02]  /*21380*/  IMAD.IADD R3, R3, 0x1, R4 ;  /* 0x0000000103037824 */ /* 0x000fc400078e0204 */
[----:B------:R-:W-:Y:S02]  /*21390*/  IMAD R8, R29, UR4, RZ ;  /* 0x000000041d087c24 */ /* 0x000fe4000f8e02ff */
[----:B------:R-:W-:-:S04]  /*213a0*/  IMAD.WIDE.U32 R2, R10, UR6, R2 ;  /* 0x000000060a027c25 */ /* 0x000fc8000f8e0002 */
[----:B------:R-:W-:Y:S02]  /*213b0*/  IMAD R8, R0, UR5, R8 ;  /* 0x0000000500087c24 */ /* 0x000fe4000f8e0208 */
[----:B--2---:R-:W-:-:S04]  /*213c0*/  IMAD R4, R5, UR6, RZ ;  /* 0x0000000605047c24 */ /* 0x004fc8000f8e02ff */
[----:B------:R-:W-:-:S04]  /*213d0*/  IMAD R4, R10, UR7, R4 ;  /* 0x000000070a047c24 */ /* 0x000fc8000f8e0204 */
[----:B------:R-:W-:Y:S02]  /*213e0*/  IMAD.IADD R5, R3, 0x1, R4 ;  /* 0x0000000103057824 */ /* 0x000fe400078e0204 */
[----:B------:R-:W-:Y:S02]  /*213f0*/  IMAD.MOV.U32 R4, RZ, RZ, R2 ;  /* 0x000000ffff047224 */ /* 0x000fe400078e0002 */
[----:B------:R-:W-:Y:S01]  /*21400*/  IMAD.WIDE.U32 R2, R0, UR4, RZ ;  /* 0x0000000400027c25 */ /* 0x000fe2000f8e00ff */
[----:B------:R-:W-:-:S03]  /*21410*/  ULDC.64 UR4, c[0x0][0x330] ;  /* 0x0000cc0000047ab9 */ /* 0x000fc60000000a00 */
[----:B------:R-:W-:Y:S02]  /*21420*/  IMAD.IADD R3, R3, 0x1, R8 ;  /* 0x0000000103037824 */ /* 0x000fe400078e0208 */
[----:B------:R-:W-:Y:S02]  /*21430*/  IMAD R8, R11, UR6, RZ ;  /* 0x000000060b087c24 */ /* 0x000fe4000f8e02ff */
[----:B0-----:R-:W0:Y:S01]  /*21440*/  S2R R11, SR_TID.X ;  /* 0x00000000000b7919 */ /* 0x001e220000002100 */
        /* <DEDUP_REMOVED lines=12> */
[----:B0-----:R-:W-:-:S05]  /*21510*/  IMAD.SHL.U32 R11, R11, 0x10, RZ ;  /* 0x000000100b0b7824 */ /* 0x001fca00078e00ff */
[----:B------:R-:W-:Y:S01]  /*21520*/  LOP3.LUT R11, R11, 0x30, RZ, 0xc0, !PT ;  /* 0x000000300b0b7812 */ /* 0x000fe200078ec0ff */
[----:B---3--:R-:W-:-:S03]  /*21530*/  IMAD R8, R13, 0x2800, R14 ;  /* 0x000028000d087824 */ /* 0x008fc600078e020e */
[----:B-1----:R-:W-:Y:S01]  /*21540*/  ISETP.GE.AND P2, PT, R11, R12, PT ;  /* 0x0000000c0b00720c */ /* 0x002fe20003f46270 */
[----:B------:R-:W-:-:S12]  /*21550*/  BRA.DIV UR4, `(.L_x_15201) ;  /* 0x0000004e04bc7947 */ /* 0x000fd8000b800000 */
        /* <DEDUP_REMOVED lines=22> */
[----:B0-----:R-:W-:-:S05]  /*216c0*/  IADD3 R2, P0, R11, R2, RZ ;  /* 0x000000020b027210 */ /* 0x001fca0007f1e0ff */
[----:B------:R-:W-:-:S05]  /*216d0*/  IMAD.X R3, RZ, RZ, R5, P0 ;  /* 0x000000ffff037224 */ /* 0x000fca00000e0605 */
[----:B------:R0:W-:Y:S04]  /*216e0*/  LDGSTS.E.BYPASS.LTC128B.128 [R8+0x7800], desc[UR40][R2.64], !P2 ;  /* 0x0780000002087fae */ /* 0x0001e8000d101d68 */
[----:B0-----:R0:W1:Y:S02]  /*216f0*/  SHFL.IDX PT, R2, R20, RZ, 0x1c1f ;  /* 0x001c1fff14027589 */ /* 0x00106400000e0000 */
.L_x_15351:
        /* <DEDUP_REMOVED lines=11> */
.L_x_15202:
        /* <DEDUP_REMOVED lines=11> */
.L_x_15203:
[----:B------:R1:W-:Y:S01]  /*21860*/  SYNCS.ARRIVE.TRANS64.A1T0 RZ, [R6+URZ+0x13270], RZ ;  /* 0x013270ff06ff79a7 */ /* 0x0003e2000810003f */
[----:B------:R-:W-:Y:S05]  /*21870*/  @!P3 BRA `(.L_x_15204) ;  /* 0x000000000004b947 */ /* 0x000fea0003800000 */
[----:B------:R-:W-:Y:S01]  /*21880*/  BPT.TRAP 0x1 ;  /* 0x000000040000795c */ /* 0x000fe20000300000 */
.L_x_15204:
[----:B------:R-:W2:Y:S01]  /*21890*/  LDL R2, [R1+0x8] ;  /* 0x0000080001027983 */ /* 0x000ea20000100800 */
[----:B------:R-:W-:Y:S01]  /*218a0*/  BSSY B0, `(.L_x_15205) ;  /* 0x0000003000007945 */ /* 0x000fe20003800000 */
[----:B--2---:R-:W2:Y:S03]  /*218b0*/  SYNCS.PHASECHK.TRANS64.TRYWAIT P0, [R6+URZ+0x13240], R2 ;  /* 0x01324002060075a7 */ /* 0x004ea6000800017f */
[----:B--2---:R-:W-:Y:S05]  /*218c0*/  @!P0 BRA `(.L_x_15206) ;  /* 0x00000050007c8947 */ /* 0x004fea0003800000 */
.L_x_15352:
[----:B------:R-:W-:Y:S05]  /*218d0*/  BSYNC B0 ;  /* 0x0000000000007941 */ /* 0x000fea0003800000 */
.L_x_15205:
[----:B------:R-:W3:Y:S01]  /*218e0*/  LDL.LU R5, [R1+0x4] ;  /* 0x0000040001057983 */ /* 0x000ee20000300800 */
[----:B------:R-:W-:Y:S01]  /*218f0*/  ULDC.64 UR4, c[0x0][0x300] ;  /* 0x0000c00000047ab9 */ /* 0x000fe20000000a00 */
[----:B------:R-:W-:Y:S02]  /*21900*/  ULDC.64 UR6, c[0x0][0x310] ;  /* 0x0000c40000067ab9 */ /* 0x000fe40000000a00 */
[----:B------:R-:W4:Y:S01]  /*21910*/  LDL.LU R11, [R1] ;  /* 0x00000000010b7983 */ /* 0x000f220000300800 */
[----:B------:R-:W-:Y:S02]  /*21920*/  IMAD R4, R26, UR4, RZ ;  /* 0x000000041a047c24 */ /* 0x000fe4000f8e02ff */
[----:B--2---:R-:W-:-:S04]  /*21930*/  IMAD.WIDE.U32 R2, R7, UR4, RZ ;  /* 0x0000000407027c25 */ /* 0x004fc8000f8e00ff */
[----:B------:R-:W-:Y:S02]  /*21940*/  IMAD R4, R7, UR5, R4 ;  /* 0x0000000507047c24 */ /* 0x000fe4000f8e0204 */
[----:B------:R-:W-:Y:S02]  /*21950*/  IMAD R7, R29, UR4, RZ ;  /* 0x000000041d077c24 */ /* 0x000fe4000f8e02ff */
[----:B------:R-:W-:Y:S02]  /*21960*/  IMAD.IADD R3, R3, 0x1, R4 ;  /* 0x0000000103037824 */ /* 0x000fe400078e0204 */
[----:B------:R-:W-:Y:S02]  /*21970*/  IMAD R7, R0, UR5, R7 ;  /* 0x0000000500077c24 */ /* 0x000fe4000f8e0207 */
[----:B------:R-:W-:-:S04]  /*21980*/  IMAD.WIDE.U32 R2, R10, UR6, R2 ;  /* 0x000000060a027c25 */ /* 0x000fc8000f8e0002 */
[----:B---3--:R-:W-:-:S04]  /*21990*/  IMAD R4, R5, UR6, RZ ;  /* 0x0000000605047c24 */ /* 0x008fc8000f8e02ff */
[----:B------:R-:W-:-:S04]  /*219a0*/  IMAD R4, R10, UR7, R4 ;  /* 0x000000070a047c24 */ /* 0x000fc8000f8e0204 */
[----:B------:R-:W-:Y:S02]  /*219b0*/  IMAD.IADD R5, R3, 0x1, R4 ;  /* 0x0000000103057824 */ /* 0x000fe400078e0204 */
[----:B------:R-:W-:Y:S02]  /*219c0*/  IMAD.MOV.U32 R4, RZ, RZ, R2 ;  /* 0x000000ffff047224 */ /* 0x000fe400078e0002 */
[----:B------:R-:W-:Y:S01]  /*219d0*/  IMAD.WIDE.U32 R2, R0, UR4, RZ ;  /* 0x0000000400027c25 */ /* 0x000fe2000f8e00ff */
[----:B------:R-:W-:-:S03]  /*219e0*/  ULDC.64 UR4, c[0x0][0x308] ;  /* 0x0000c20000047ab9 */ /* 0x000fc60000000a00 */
[----:B----4-:R-:W-:Y:S02]  /*219f0*/  IMAD R0, R11, UR6, RZ ;  /* 0x000000060b007c24 */ /* 0x010fe4000f8e02ff */
[----:B------:R-:W2:Y:S01]  /*21a00*/  S2R R11, SR_TID.X ;  /* 0x00000000000b7919 */ /* 0x000ea20000002100 */
        /* <DEDUP_REMOVED lines=13> */
[----:B--2---:R-:W-:Y:S02]  /*21ae0*/  IMAD.SHL.U32 R19, R11, 0x10, RZ ;  /* 0x000000100b137824 */ /* 0x004fe400078e00ff */
[----:B------:R-:W2:Y:S03]  /*21af0*/  LDC R11, c[0x0][0x2f4] ;  /* 0x0000bd00ff0b7b82 */ /* 0x000ea60000000800 */
[----:B------:R-:W-:-:S04]  /*21b00*/  LOP3.LUT R19, R19, 0x30, RZ, 0xc0, !PT ;  /* 0x0000003013137812 */ /* 0x000fc800078ec0ff */
[----:B--2---:R-:W-:Y:S01]  /*21b10*/  ISETP.GE.AND P2, PT, R19, R11, PT ;  /* 0x0000000b1300720c */ /* 0x004fe20003f46270 */
[----:B------:R-:W-:-:S12]  /*21b20*/  BRA.DIV UR4, `(.L_x_15207) ;  /* 0x0000004e04fc7947 */ /* 0x000fd8000b800000 */
        /* <DEDUP_REMOVED lines=8> */
[----:B--2---:R-:W-:-:S05]  /*21bb0*/  IADD3 R2, P0, R19, R2, RZ ;  /* 0x0000000213027210 */ /* 0x004fca0007f1e0ff */
[----:B---3--:R-:W-:-:S05]  /*21bc0*/  IMAD.X R3, RZ, RZ, R3, P0 ;  /* 0x000000ffff037224 */ /* 0x008fca00000e0603 */
        /* <DEDUP_REMOVED lines=12> */
.L_x_15364:
        /* <DEDUP_REMOVED lines=8> */
.L_x_15208:
        /* <DEDUP_REMOVED lines=11> */
.L_x_15209:
[----:B------:R-:W4:Y:S01]  /*21dc0*/  LDL R0, [R1+0x54] ;  /* 0x0000540001007983 */ /* 0x000f220000100800 */
[----:B------:R0:W-:Y:S01]  /*21dd0*/  SYNCS.ARRIVE.TRANS64.A1T0 RZ, [R6+URZ+0x13230], RZ ;  /* 0x013230ff06ff79a7 */ /* 0x0001e2000810003f */
[----:B----4-:R-:W-:-:S13]  /*21de0*/  ISETP.NE.AND P0, PT, R0, 0x3, PT ;  /* 0x000000030000780c */ /* 0x010fda0003f05270 */
[----:B0-----:R-:W-:Y:S05]  /*21df0*/  @!P0 BRA `(.L_x_15210) ;  /* 0x0000000000048947 */ /* 0x001fea0003800000 */
[----:B------:R-:W-:Y:S01]  /*21e00*/  BPT.TRAP 0x1 ;  /* 0x000000040000795c */ /* 0x000fe20000300000 */
.L_x_15210:
[----:B------:R-:W-:Y:S01]  /*21e10*/  LOP3.LUT R0, R25, 0x1, RZ, 0x3c, !PT ;  /* 0x0000000119007812 */ /* 0x000fe200078e3cff */
[----:B---3--:R-:W-:Y:S01]  /*21e20*/  IMAD R2, R21, 0x8, R18 ;  /* 0x0000000815027824 */ /* 0x008fe200078e0212 */
[----:B------:R-:W-:Y:S02]  /*21e30*/  BSSY B0, `(.L_x_15211) ;  /* 0x0000004000007945 */ /* 0x000fe40003800000 */
[----:B------:R-:W-:-:S04]  /*21e40*/  SHF.L.U32 R0, R0, 0x1f, RZ ;  /* 0x0000001f00007819 */ /* 0x000fc800000006ff */
[----:B------:R-:W0:Y:S02]  /*21e50*/  SYNCS.PHASECHK.TRANS64.TRYWAIT P2, [R2+URZ+0x13270], R0 ;  /* 0x01327000020075a7 */ /* 0x000e24000804017f */
[----:B0-----:R-:W-:Y:S05]  /*21e60*/  @!P2 BRA `(.L_x_15212) ;  /* 0x000000500088a947 */ /* 0x001fea0003800000 */
.L_x_15365:
[----:B------:R-:W-:Y:S05]  /*21e70*/  BSYNC B0 ;  /* 0x0000000000007941 */ /* 0x000fea0003800000 */
.L_x_15211:
[----:B------:R-:W3:Y:S02]  /*21e80*/  LDL R3, [R1+0x68] ;  /* 0x0000680001037983 */ /* 0x000ee40000100800 */
[----:B---3--:R-:W-:-:S13]  /*21e90*/  ISETP.NE.AND P2, PT, R3, 0x3, PT ;  /* 0x000000030300780c */ /* 0x008fda0003f45270 */
[----:B------:R-:W-:Y:S05]  /*21ea0*/  @!P2 BRA `(.L_x_15213) ;  /* 0x000000000004a947 */ /* 0x000fea0003800000 */
[----:B------:R-:W-:Y:S01]  /*21eb0*/  BPT.TRAP 0x1 ;  /* 0x000000040000795c */ /* 0x000fe20000300000 */
.L_x_15213:
[----:B------:R-:W-:Y:S01]  /*21ec0*/  SHF.L.U32 R3, R25, 0x1f, RZ ;  /* 0x0000001f19037819 */ /* 0x000fe200000006ff */
[----:B0-----:R-:W-:-:S03]  /*21ed0*/  IMAD R0, R21, 0x2800, RZ ;  /* 0x0000280015007824 */ /* 0x001fc600078e02ff */
[----:B------:R-:W0:Y:S02]  /*21ee0*/  SYNCS.PHASECHK.TRANS64.TRYWAIT P2, [R2+URZ+0x13260], R3 ;  /* 0x01326003020075a7 */ /* 0x000e24000804017f */
[----:B0-----:R-:W-:Y:S05]  /*21ef0*/  @!P2 BRA `(.L_x_15214) ;  /* 0x000000500078a947 */ /* 0x001fea0003800000 */
.L_x_15366:
        /* <DEDUP_REMOVED lines=40> */
[----:B------:R-:W0:Y:S01]  /*22180*/  LDSM.16.MT88.4 R4, [R4+0x6000] ;  /* 0x006000000404783b */ /* 0x000e220000004200 */
[----:B---3--:R-:W-:Y:S02]  /*22190*/  ISETP.NE.AND P2, PT, R12, 0x3, PT ;  /* 0x000000030c00780c */ /* 0x008fe40003f45270 */
        /* <DEDUP_REMOVED lines=23> */
.L_x_15215:
[----:B-1----:R1:W-:Y:S01]  /*22310*/  SYNCS.ARRIVE.TRANS64.A1T0 RZ, [R2+URZ+0x13250], RZ ;  /* 0x013250ff02ff79a7 */ /* 0x0023e2000810003f */
[----:B------:R-:W-:Y:S06]  /*22320*/  BAR.SYNC.DEFER_BLOCKING 0x2, 0x80 ;  /* 0x0082000000007b1d */ /* 0x000fec0000010000 */
[----:B------:R-:W-:Y:S05]  /*22330*/  @!P0 BRA `(.L_x_15216) ;  /* 0x0000000000048947 */ /* 0x000fea0003800000 */
[----:B------:R-:W-:Y:S01]  /*22340*/  BPT.TRAP 0x1 ;  /* 0x000000040000795c */ /* 0x000fe20000300000 */
.L_x_15216:
[----:B0-----:R-:W2:Y:S01]  /*22350*/  LDL R0, [R1+0x30] ;  /* 0x0000300001007983 */ /* 0x001ea20000100800 */
[----:B-1----:R-:W-:-:S03]  /*22360*/  VIADD R2, R2, 0x13280 ;  /* 0x0001328002027836 */ /* 0x002fc60000000000 */
[----:B------:R3:W5:Y:S04]  /*22370*/  LDL R21, [R1+0xc] ;  /* 0x00000c0001157983 */ /* 0x0007680000100800 */
[----:B------:R3:W5:Y:S01]  /*22380*/  LDL R25, [R1+0x1c] ;  /* 0x00001c0001197983 */ /* 0x0007620000100800 */
[----:B--2---:R-:W-:-:S04]  /*22390*/  PRMT R2, R0, 0x654, R2 ;  /* 0x0000065400027816 */ /* 0x004fc80000000002 */
[----:B------:R3:W-:Y:S01]  /*223a0*/  SYNCS.ARRIVE.TRANS64.RED.A1T0 RZ, [R2+URZ], RZ ;  /* 0x000000ff02ff79a7 */ /* 0x0007e2000810043f */
[----:B------:R-:W-:Y:S05]  /*223b0*/  @P1 BRA `(.L_x_15217) ;  /* 0xffffffe800781947 */ /* 0x000fea000383ffff */
.L_x_15197:
        /* <DEDUP_REMOVED lines=19> */
.L_x_15219:
[----:B------:R-:W-:Y:S05]  /*224f0*/  BSYNC B0 ;  /* 0x0000000000007941 */ /* 0x000fea0003800000 */
.L_x_15218:
[----:B------:R-:W-:Y:S05]  /*22500*/  @!P0 BRA `(.L_x_15220) ;  /* 0x0000000000048947 */ /* 0x000fea0003800000 */
[----:B------:R-:W-:Y:S01]  /*22510*/  BPT.TRAP 0x1 ;  /* 0x000000040000795c */ /* 0x000fe20000300000 */
.L_x_15220:
[----:B------:R-:W2:Y:S04]  /*22520*/  LDL R2, [R1+0x1c] ;  /* 0x00001c0001027983 */ /* 0x000ea80000100800 */
[----:B------:R-:W3:Y:S01]  /*22530*/  LDL R0, [R1+0xc] ;  /* 0x00000c0001007983 */ /* 0x000ee20000100800 */
[----:B------:R-:W-:Y:S01]  /*22540*/  BSSY B0, `(.L_x_15221) ;  /* 0x0000006000007945 */ /* 0x000fe20003800000 */
[----:B--2---:R-:W-:-:S04]  /*22550*/  LOP3.LUT R3, R2, 0x1, RZ, 0x3c, !PT ;  /* 0x0000000102037812 */ /* 0x004fc800078e3cff */
[----:B------:R-:W-:Y:S01]  /*22560*/  SHF.L.U32 R3, R3, 0x1f, RZ ;  /* 0x0000001f03037819 */ /* 0x000fe200000006ff */
[----:B---3--:R-:W-:-:S04]  /*22570*/  IMAD R0, R0, 0x8, R18 ;  /* 0x0000000800007824 */ /* 0x008fc800078e0212 */
[----:B------:R-:W1:Y:S02]  /*22580*/  SYNCS.PHASECHK.TRANS64.TRYWAIT P1, [R0+URZ+0x13270], R3 ;  /* 0x01327003000075a7 */ /* 0x000e64000802017f */
[----:B-1----:R-:W-:Y:S05]  /*22590*/  @!P1 BRA `(.L_x_15222) ;  /* 0x0000004800e49947 */ /* 0x002fea0003800000 */
.L_x_15367:
[----:B------:R-:W-:Y:S05]  /*225a0*/  BSYNC B0 ;  /* 0x0000000000007941 */ /* 0x000fea0003800000 */
.L_x_15221:
[----:B------:R-:W2:Y:S02]  /*225b0*/  LDL R2, [R1+0x68] ;  /* 0x0000680001027983 */ /* 0x000ea40000100800 */
[----:B--2---:R-:W-:-:S13]  /*225c0*/  ISETP.NE.AND P1, PT, R2, 0x3, PT ;  /* 0x000000030200780c */ /* 0x004fda0003f25270 */
[----:B------:R-:W-:Y:S05]  /*225d0*/  @!P1 BRA `(.L_x_15223) ;  /* 0x0000000000049947 */ /* 0x000fea0003800000 */
[----:B------:R-:W-:Y:S01]  /*225e0*/  BPT.TRAP 0x1 ;  /* 0x000000040000795c */ /* 0x000fe20000300000 */
.L_x_15223:
[----:B------:R-:W1:Y:S02]  /*225f0*/  LDL R2, [R1+0x1c] ;  /* 0x00001c0001027983 */ /* 0x000e640000100800 */
[----:B-1----:R-:W-:-:S04]  /*22600*/  SHF.L.U32 R3, R2, 0x1f, RZ ;  /* 0x0000001f02037819 */ /* 0x002fc800000006ff */
[----:B------:R-:W1:Y:S02]  /*22610*/  SYNCS.PHASECHK.TRANS64.TRYWAIT P1, [R0+URZ+0x13260], R3 ;  /* 0x01326003000075a7 */ /* 0x000e64000802017f */
[----:B-1----:R-:W-:Y:S05]  /*22620*/  @!P1 BRA `(.L_x_15224) ;  /* 0x0000004800d49947 */ /* 0x002fea0003800000 */
.L_x_15368:
[----:B------:R-:W2:Y:S04]  /*22630*/  LDL R12, [R1+0xc] ;  /* 0x00000c00010c7983 */ /* 0x000ea80000100800 */
[----:B------:R-:W3:Y:S01]  /*22640*/  LDL R13, [R1+0x68] ;  /* 0x00006800010d7983 */ /* 0x000ee20000100800 */
[----:B------:R-:W-:Y:S05]  /*22650*/  WARPSYNC.ALL ;  /* 0x0000000000007948 */ /* 0x000fea0003800000 */
[----:B--2---:R-:W-:-:S05]  /*22660*/  IMAD R2, R12, 0x2800, RZ ;  /* 0x000028000c027824 */ /* 0x004fca00078e02ff */
[----:B-1----:R-:W-:-:S05]  /*22670*/  LOP3.LUT R3, R2, R28, RZ, 0xfc, !PT ;  /* 0x0000001c02037212 */ /* 0x002fca00078efcff */
[----:B------:R-:W-:-:S06]  /*22680*/  IMAD.IADD R4, R18, 0x1, R3 ;  /* 0x0000000112047824 */ /* 0x000fcc00078e0203 */
[----:B0-----:R-:W0:Y:S01]  /*22690*/  LDSM.16.MT88.4 R4, [R4+0x6000] ;  /* 0x006000000404783b */ /* 0x001e220000004200 */
        /* <DEDUP_REMOVED lines=60> */
.L_x_15225:
[----:B-1----:R1:W-:Y:S01]  /*22a60*/  SYNCS.ARRIVE.TRANS64.A1T0 RZ, [R0+URZ+0x13250], RZ ;  /* 0x013250ff00ff79a7 */ /* 0x0023e2000810003f */
[----:B------:R-:W-:Y:S06]  /*22a70*/  BAR.SYNC.DEFER_BLOCKING 0x2, 0x80 ;  /* 0x0082000000007b1d */ /* 0x000fec0000010000 */
[----:B------:R-:W-:Y:S05]  /*22a80*/  @!P0 BRA `(.L_x_15226) ;  /* 0x0000000000048947 */ /* 0x000fea0003800000 */
[----:B------:R-:W-:Y:S01]  /*22a90*/  BPT.TRAP 0x1 ;  /* 0x000000040000795c */ /* 0x000fe20000300000 */
.L_x_15226:
        /* <DEDUP_REMOVED lines=12> */
.L_x_15167:
        /* <DEDUP_REMOVED lines=12> */
.L_x_15227:
[----:B-1----:R-:W0:Y:S01]  /*22c20*/  S2R R0, SR_TID.X ;  /* 0x0000000000007919 */ /* 0x002e220000002100 */
        /* <DEDUP_REMOVED lines=13> */
[----:B-----5:R-:W-:Y:S01]  /*22d00*/  IMAD.MOV.U32 R25, RZ, RZ, RZ ;  /* 0x000000ffff197224 */ /* 0x020fe200078e00ff */
        /* <DEDUP_REMOVED lines=28> */
.L_x_15378:
[----:B------:R-:W-:Y:S02]  /*22ed0*/  ULDC UR4, c[0x0][0xc38] ;  /* 0x00030e0000047ab9 */ /* 0x000fe40000000800 */
[----:B------:R-:W-:-:S04]  /*22ee0*/  IMAD.U32 R7, RZ, RZ, UR4 ;  /* 0x00000004ff077e24 */ /* 0x000fc8000f8e00ff */
[----:B-1----:R-:W-:-:S04]  /*22ef0*/  IMAD R3, R3, R7, RZ ;  /* 0x0000000703037224 */ /* 0x002fc800078e02ff */
[----:B------:R-:W-:-:S05]  /*22f00*/  IMAD.IADD R4, R6, 0x1, R3 ;  /* 0x0000000106047824 */ /* 0x000fca00078e0203 */
[----:B------:R-:W-:-:S13]  /*22f10*/  ISETP.GT.AND P6, PT, R4, R0, PT ;  /* 0x000000000400720c */ /* 0x000fda0003fc4270 */
[----:B------:R-:W-:Y:S05]  /*22f20*/  @P6 BRA `(.L_x_15230) ;  /* 0x0000000000a46947 */ /* 0x000fea0003800000 */
.L_x_15233:
        /* <DEDUP_REMOVED lines=35> */
.L_x_15386:
[----:B------:R-:W-:Y:S02]  /*23160*/  ULDC UR4, c[0x0][0xc38] ;  /* 0x00030e0000047ab9 */ /* 0x000fe40000000800 */
[----:B------:R-:W-:-:S04]  /*23170*/  IMAD.U32 R7, RZ, RZ, UR4 ;  /* 0x00000004ff077e24 */ /* 0x000fc8000f8e00ff */
[----:B-1----:R-:W-:-:S04]  /*23180*/  IMAD R3, R3, R7, RZ ;  /* 0x0000000703037224 */ /* 0x002fc800078e02ff */
[----:B------:R-:W-:-:S05]  /*23190*/  IMAD.IADD R4, R3, 0x1, R4 ;  /* 0x0000000103047824 */ /* 0x000fca00078e0204 */
[----:B------:R-:W-:-:S13]  /*231a0*/  ISETP.GT.AND P6, PT, R4, R0, PT ;  /* 0x000000000400720c */ /* 0x000fda0003fc4270 */
[----:B------:R-:W-:Y:S05]  /*231b0*/  @!P6 BRA `(.L_x_15233) ;  /* 0xfffffffc005ce947 */ /* 0x000fea000383ffff */
.L_x_15230:
        /* <DEDUP_REMOVED lines=10> */
.L_x_15391:
[----:B------:R-:W-:-:S13]  /*23260*/  ISETP.NE.AND P0, PT, R3, RZ, PT ;  /* 0x000000ff0300720c */ /* 0x000fda0003f05270 */
[----:B------:R-:W-:Y:S05]  /*23270*/  @!P0 BRA `(.L_x_15235) ;  /* 0x0000000000108947 */ /* 0x000fea0003800000 */
[----:B------:R-:W-:Y:S01]  /*23280*/  UMOV UR4, 0xffffffff ;  /* 0xffffffff00047882 */ /* 0x000fe20000000000 */
[----:B-1----:R-:W-:Y:S02]  /*23290*/  VIADD R6, R6, 0xffffffff ;  /* 0xffffffff06067836 */ /* 0x002fe40000000000 */
[----:B------:R-:W-:Y:S05]  /*232a0*/  BRA.DIV UR4, `(.L_x_15236) ;  /* 0x0000004a04547947 */ /* 0x000fea000b800000 */
[----:B------:R4:W1:Y:S02]  /*232b0*/  SHFL.IDX PT, R24, R2, R6, 0x1f ;  /* 0x00001f0602187589 */ /* 0x00086400000e0000 */
.L_x_15235:
[----:B---3--:R-:W-:Y:S01]  /*232c0*/  ISETP.NE.AND P0, PT, R5, 0x1, PT ;  /* 0x000000010500780c */ /* 0x008fe20003f05270 */
[----:B-1----:R-:W-:-:S04]  /*232d0*/  IMAD R24, R24, R7, R4 ;  /* 0x0000000718187224 */ /* 0x002fc800078e0204 */
[----:B------:R-:W-:-:S08]  /*232e0*/  IMAD.IADD R0, R0, 0x1, -R24 ;  /* 0x0000000100007824 */ /* 0x000fd000078e0a18 */
[----:B------:R-:W-:Y:S05]  /*232f0*/  @!P0 BRA `(.L_x_15237) ;  /* 0x0000000000e08947 */ /* 0x000fea0003800000 */
[----:B--2---:R-:W-:-:S04]  /*23300*/  IABS R4, R25 ;  /* 0x0000001900047213 */ /* 0x004fc80000000000 */
[----:B----4-:R-:W1:Y:S08]  /*23310*/  I2F.RP R6, R4 ;  /* 0x0000000400067306 */ /* 0x010e700000209400 */
[----:B-1----:R-:W1:Y:S02]  /*23320*/  MUFU.RCP R6, R6 ;  /* 0x0000000600067308 */ /* 0x002e640000001000 */
[----:B-1----:R-:W-:-:S06]  /*23330*/  VIADD R8, R6, 0xffffffe ;  /* 0x0ffffffe06087836 */ /* 0x002fcc0000000000 */
        /* <DEDUP_REMOVED lines=52> */
.L_x_15237:
        /* <DEDUP_REMOVED lines=60> */
[----:B------:R-:W-:-:S07]  /*23a40*/  IMAD.MOV.U32 R0, RZ, RZ, R2 ;  /* 0x000000ffff007224 */ /* 0x000fce00078e0002 */
.L_x_15238:
[----:B------:R-:W-:-:S05]  /*23a50*/  LOP3.LUT R0, RZ, R0, RZ, 0x33, !PT ;  /* 0x00000000ff007212 */ /* 0x000fca00078e33ff */
[----:B------:R-:W-:Y:S01]  /*23a60*/  IMAD.IADD R25, R25, 0x1, R0 ;  /* 0x0000000119197824 */ /* 0x000fe200078e0200 */
[----:B------:R-:W-:Y:S06]  /*23a70*/  BRA `(.L_x_15239) ;  /* 0x00000000001c7947 */ /* 0x000fec0003800000 */
.L_x_15231:
[----:B------:R-:W-:Y:S01]  /*23a80*/  UMOV UR4, URZ ;  /* 0x0000003f00047c82 */ /* 0x000fe20008000000 */
[----:B------:R-:W-:Y:S01]  /*23a90*/  UMOV UR5, URZ ;  /* 0x0000003f00057c82 */ /* 0x000fe20008000000 */
[----:B------:R-:W-:Y:S01]  /*23aa0*/  ULDC UR6, c[0x0][0xc3c] ;  /* 0x00030f0000067ab9 */ /* 0x000fe20000000800 */
[----:B------:R-:W-:Y:S02]  /*23ab0*/  IMAD.MOV.U32 R24, RZ, RZ, R0 ;  /* 0x000000ffff187224 */ /* 0x000fe400078e0000 */
[----:B------:R-:W-:Y:S02]  /*23ac0*/  IMAD.U32 R25, RZ, RZ, UR4 ;  /* 0x00000004ff197e24 */ /* 0x000fe4000f8e00ff */
[----:B------:R-:W-:Y:S02]  /*23ad0*/  IMAD.U32 R26, RZ, RZ, UR5 ;  /* 0x00000005ff1a7e24 */ /* 0x000fe4000f8e00ff */
[----:B------:R-:W-:-:S07]  /*23ae0*/  IMAD.U32 R27, RZ, RZ, UR6 ;  /* 0x00000006ff1b7e24 */ /* 0x000fce000f8e00ff */
.L_x_15239:
        /* <DEDUP_REMOVED lines=12> */
.L_x_15228:
[----:B------:R-:W-:Y:S02]  /*23bb0*/  ULDC UR4, c[0x0][0xc3c] ;  /* 0x00030f0000047ab9 */ /* 0x000fe40000000800 */
[----:B--2---:R-:W-:-:S13]  /*23bc0*/  ISETP.GE.AND P0, PT, R27, UR4, PT ;  /* 0x000000041b007c0c */ /* 0x004fda000bf06270 */
[----:B------:R-:W-:Y:S05]  /*23bd0*/  @!P0 BRA `(.L_x_15240) ;  /* 0xffffff8800d48947 */ /* 0x000fea000383ffff */
[----:B------:R-:W-:Y:S05]  /*23be0*/  BSYNC B7 ;  /* 0x0000000000077941 */ /* 0x000fea0003800000 */
.L_x_15110:
[----:B-1----:R-:W2:Y:S01]  /*23bf0*/  LDL.LU R0, [R1+0x5c] ;  /* 0x00005c0001007983 */ /* 0x002ea20000300800 */
[----:B------:R-:W-:Y:S01]  /*23c00*/  BSSY B0, `(.L_x_15241) ;  /* 0x000000b000007945 */ /* 0x000fe20003800000 */
[----:B------:R-:W1:Y:S01]  /*23c10*/  S2R R5, SR_CgaCtaId ;  /* 0x0000000000057919 */ /* 0x000e620000008800 */
[----:B--2---:R-:W-:-:S05]  /*23c20*/  VIADD R0, R0, 0x1 ;  /* 0x0000000100007836 */ /* 0x004fca0000000000 */
        /* <DEDUP_REMOVED lines=8> */
.L_x_15394:
[----:B------:R-:W-:Y:S05]  /*23cb0*/  BSYNC B0 ;  /* 0x0000000000007941 */ /* 0x000fea0003800000 */
.L_x_15241:
[----:B------:R-:W-:-:S03]  /*23cc0*/  UMOV UR4, 0xffffffff ;  /* 0xffffffff00047882 */ /* 0x000fc60000000000 */
[----:B------:R-:W-:Y:S05]  /*23cd0*/  BRA.DIV UR4, `(.L_x_15243) ;  /* 0x0000004204087947 */ /* 0x000fea000b800000 */
[----:B0-----:R-:W0:Y:S02]  /*23ce0*/  S2R R0, SR_TID.X ;  /* 0x0000000000007919 */ /* 0x001e240000002100 */
[----:B0-----:R-:W-:-:S04]  /*23cf0*/  SHF.R.U32.HI R0, RZ, 0x5, R0 ;  /* 0x00000005ff007819 */ /* 0x001fc80000011600 */
[----:B------:R-:W-:-:S05]  /*23d00*/  LOP3.LUT R0, R0, 0x3, RZ, 0xc0, !PT ;  /* 0x0000000300007812 */ /* 0x000fca00078ec0ff */
[----:B------:R0:W1:Y:S02]  /*23d10*/  SHFL.IDX PT, R14, R0, RZ, 0x1f ;  /* 0x00001fff000e7589 */ /* 0x00006400000e0000 */
.L_x_15397:
[----:B-1----:R-:W-:-:S13]  /*23d20*/  ISETP.NE.AND P0, PT, R14, RZ, PT ;  /* 0x000000ff0e00720c */ /* 0x002fda0003f05270 */
[----:B------:R-:W-:Y:S05]  /*23d30*/  @P0 BRA `(.L_x_14913) ;  /* 0x0000000000b40947 */ /* 0x000fea0003800000 */
[----:B------:R-:W-:-:S03]  /*23d40*/  UMOV UR4, 0xffffffff ;  /* 0xffffffff00047882 */ /* 0x000fc60000000000 */
[----:B------:R-:W-:Y:S05]  /*23d50*/  BRA.DIV UR4, `(.L_x_15244) ;  /* 0x00000042041c7947 */ /* 0x000fea000b800000 */
[----:B------:R-:W-:-:S13]  /*23d60*/  ELECT P6, URZ, PT ;  /* 0x00000000003f782f */ /* 0x000fda00038c0000 */
.L_x_15400:
[----:B------:R-:W-:Y:S05]  /*23d70*/  @!P6 BRA `(.L_x_14913) ;  /* 0x0000000000a4e947 */ /* 0x000fea0003800000 */
[----:B0-----:R-:W2:Y:S02]  /*23d80*/  LDL.LU R0, [R1+0x40] ;  /* 0x0000400001007983 */ /* 0x001ea40000300800 */
[----:B--2---:R-:W-:-:S04]  /*23d90*/  LOP3.LUT R0, R0, 0x2, RZ, 0xfc, !PT ;  /* 0x0000000200007812 */ /* 0x004fc800078efcff */
[----:B------:R-:W-:-:S13]  /*23da0*/  ISETP.NE.AND P0, PT, R0, 0x3, PT ;  /* 0x000000030000780c */ /* 0x000fda0003f05270 */
[----:B------:R-:W-:Y:S05]  /*23db0*/  @!P0 BRA `(.L_x_15245) ;  /* 0x0000000000048947 */ /* 0x000fea0003800000 */
[----:B------:R-:W-:Y:S01]  /*23dc0*/  BPT.TRAP 0x1 ;  /* 0x000000040000795c */ /* 0x000fe20000300000 */
.L_x_15245:
        /* <DEDUP_REMOVED lines=9> */
.L_x_15401:
[----:B------:R-:W2:Y:S01]  /*23e60*/  LDL.LU R6, [R1+0x1c] ;  /* 0x00001c0001067983 */ /* 0x000ea20000300800 */
[----:B------:R-:W-:Y:S02]  /*23e70*/  SEL R0, R0, RZ, P2 ;  /* 0x000000ff00007207 */ /* 0x000fe40001000000 */
[----:B--2---:R-:W-:Y:S01]  /*23e80*/  LOP3.LUT R2, R6, R2, RZ, 0x3c, !PT ;  /* 0x0000000206027212 */ /* 0x004fe200078e3cff */
[----:B------:R-:W-:Y:S06]  /*23e90*/  @!P0 BRA `(.L_x_15247) ;  /* 0x0000000000048947 */ /* 0x000fec0003800000 */
[----:B------:R-:W-:Y:S01]  /*23ea0*/  BPT.TRAP 0x1 ;  /* 0x000000040000795c */ /* 0x000fe20000300000 */
.L_x_15247:
[----:B------:R-:W-:Y:S01]  /*23eb0*/  IMAD R5, R0, 0x8, R5 ;  /* 0x0000000800057824 */ /* 0x000fe200078e0205 */
[----:B------:R-:W-:-:S04]  /*23ec0*/  SHF.L.U32 R0, R2, 0x1f, RZ ;  /* 0x0000001f02007819 */ /* 0x000fc800000006ff */
[----:B------:R-:W1:Y:S02]  /*23ed0*/  SYNCS.PHASECHK.TRANS64.TRYWAIT P1, [R5+URZ+0x13240], R0 ;  /* 0x01324000050075a7 */ /* 0x000e64000802017f */
[----:B-1----:R-:W-:Y:S05]  /*23ee0*/  @!P1 BRA `(.L_x_15248) ;  /* 0x0000003c00ec9947 */ /* 0x002fea0003800000 */
.L_x_15402:
[----:B------:R-:W-:Y:S05]  /*23ef0*/  @!P0 BRA `(.L_x_15249) ;  /* 0x0000000000048947 */ /* 0x000fea0003800000 */
[----:B------:R-:W-:Y:S01]  /*23f00*/  BPT.TRAP 0x1 ;  /* 0x000000040000795c */ /* 0x000fe20000300000 */
.L_x_15249:
[----:B------:R-:W2:Y:S02]  /*23f10*/  SYNCS.PHASECHK.TRANS64.TRYWAIT P1, [R4+URZ+0x13260], R3 ;  /* 0x01326003040075a7 */ /* 0x000ea4000802017f */
[----:B--2---:R-:W-:Y:S05]  /*23f20*/  @!P1 BRA `(.L_x_15250) ;  /* 0x0000003c00f09947 */ /* 0x004fea0003800000 */
.L_x_15403:
[----:B------:R-:W-:Y:S05]  /*23f30*/  @!P0 BRA `(.L_x_15251) ;  /* 0x0000000000048947 */ /* 0x000fea0003800000 */
[----:B------:R-:W-:Y:S01]  /*23f40*/  BPT.TRAP 0x1 ;  /* 0x000000040000795c */ /* 0x000fe20000300000 */
.L_x_15251:
[----:B------:R-:W3:Y:S02]  /*23f50*/  SYNCS.PHASECHK.TRANS64.TRYWAIT P1, [R5+URZ+0x13260], R0 ;  /* 0x01326000050075a7 */ /* 0x000ee4000802017f */
[----:B---3--:R-:W-:Y:S05]  /*23f60*/  @!P1 BRA `(.L_x_15252) ;  /* 0x0000003c00f49947 */ /* 0x008fea0003800000 */
.L_x_15404:
[----:B------:R-:W-:Y:S05]  /*23f70*/  @!P0 BRA `(.L_x_15253) ;  /* 0x0000000000048947 */ /* 0x000fea0003800000 */
[----:B------:R-:W-:Y:S01]  /*23f80*/  BPT.TRAP 0x1 ;  /* 0x000000040000795c */ /* 0x000fe20000300000 */
.L_x_15253:
[----:B------:R-:W4:Y:S02]  /*23f90*/  SYNCS.PHASECHK.TRANS64.TRYWAIT P1, [R4+URZ+0x13280], R3 ;  /* 0x01328003040075a7 */ /* 0x000f24000802017f */
[----:B----4-:R-:W-:Y:S05]  /*23fa0*/  @!P1 BRA `(.L_x_15254) ;  /* 0x0000003c00f89947 */ /* 0x010fea0003800000 */
.L_x_15405:
[----:B------:R-:W-:Y:S05]  /*23fb0*/  @!P0 BRA `(.L_x_15255) ;  /* 0x0000000000048947 */ /* 0x000fea0003800000 */
[----:B------:R-:W-:Y:S01]  /*23fc0*/  BPT.TRAP 0x1 ;  /* 0x000000040000795c */ /* 0x000fe20000300000 */
.L_x_15255:
[----:B------:R0:W0:Y:S02]  /*23fd0*/  SYNCS.PHASECHK.TRANS64.TRYWAIT P0, [R5+URZ+0x13280], R0 ;  /* 0x01328000050075a7 */ /* 0x000024000800017f */
[----:B0-----:R-:W-:Y:S05]  /*23fe0*/  @!P0 NANOSLEEP.SYNCS 0x989680 ;  /* 0x009896800000895d */ /* 0x001fea0003900000 */
[----:B------:R-:W0:Y:S02]  /*23ff0*/  @!P0 SYNCS.PHASECHK.TRANS64 P0, [R5+URZ+0x13280], R0 ;  /* 0x01328000050085a7 */ /* 0x000e24000800007f */
[----:B0-----:R-:W-:Y:S05]  /*24000*/  @!P0 BRA `(.L_x_15255) ;  /* 0xfffffffc00f08947 */ /* 0x001fea000383ffff */
.L_x_14913:
[----:B------:R-:W-:Y:S05]  /*24010*/  BSYNC B8 ;  /* 0x0000000000087941 */ /* 0x000fea0003800000 */
.L_x_14910:
[----:B------:R-:W-:Y:S05]  /*24020*/  EXIT ;  /* 0x000000000000794d */ /* 0x000fea0003800000 */
.L_x_14939:
[----:B-1----:R1:W2:Y:S02]  /*24030*/  SYNCS.PHASECHK.TRANS64.TRYWAIT P5, [R50+URZ+0x13290], R75 ;  /* 0x0132904b320075a7 */ /* 0x0022a400080a017f */
[----:B--2---:R-:W-:Y:S05]  /*24040*/  @!P5 NANOSLEEP.SYNCS 0x989680 ;  /* 0x009896800000d95d */ /* 0x004fea0003900000 */
[----:B------:R-:W2:Y:S02]  /*24050*/  @!P5 SYNCS.PHASECHK.TRANS64 P5, [R50+URZ+0x13290], R75 ;  /* 0x0132904b3200d5a7 */ /* 0x000ea400080a007f */
[----:B--2---:R-:W-:Y:S05]  /*24060*/  @!P5 BRA `(.L_x_14939) ;  /* 0xfffffffc00f0d947 */ /* 0x004fea000383ffff */
[----:B------:R-:W-:Y:S05]  /*24070*/  BRA `(.L_x_15256) ;  /* 0xfffffde800e07947 */ /* 0x000fea000383ffff */
.L_x_14940:
[----:B------:R-:W-:Y:S01]  /*24080*/  BSSY B1, `(.L_x_15257) ;  /* 0x0000007000017945 */ /* 0x000fe20003800000 */
[----:B------:R-:W-:Y:S02]  /*24090*/  IMAD.MOV.U32 R12, RZ, RZ, RZ ;  /* 0x000000ffff0c7224 */ /* 0x000fe400078e00ff */
[----:B------:R-:W-:Y:S02]  /*240a0*/  IMAD.MOV.U32 R11, RZ, RZ, 0x1e1f ;  /* 0x00001e1fff0b7424 */ /* 0x000fe400078e00ff */
[----:B------:R-:W-:-:S07]  /*240b0*/  IMAD.MOV.U32 R15, RZ, RZ, -0x1 ;  /* 0xffffffffff0f7424 */ /* 0x000fce00078e00ff */
[----:B01----:R-:W-:Y:S05]  /*240c0*/  WARPSYNC.COLLECTIVE R15, `(.L_x_15258) ;  /* 0x000000000f087348 */ /* 0x003fea0003c00000 */
[----:B------:R2:W3:Y:S02]  /*240d0*/  SHFL.IDX P6, R14, R13, R12, R11 ;  /* 0x0000000c0d0e7389 */ /* 0x0004e400000c000b */
[----:B0123--:R-:W-:Y:S01]  /*240e0*/  ENDCOLLECTIVE ;  /* 0x000000000000791b */ /* 0x00ffe20003800000 */
.L_x_15258:
[----:B------:R-:W-:Y:S05]  /*240f0*/  BSYNC B1 ;  /* 0x0000000000017941 */ /* 0x000fea0003800000 */
.L_x_15257:
        /* <DEDUP_REMOVED lines=8> */
.L_x_15259:
[----:B------:R-:W-:Y:S05]  /*24180*/  BRA `(.L_x_15260) ;  /* 0xfffffde800b07947 */ /* 0x000fea000383ffff */
.L_x_14950:
[----:B0-----:R0:W1:Y:S02]  /*24190*/  SYNCS.PHASECHK.TRANS64.TRYWAIT P6, [R50+URZ+0x13290], R75 ;  /* 0x0132904b320075a7 */ /* 0x00106400080c017f */
[----:B-1----:R-:W-:Y:S05]  /*241a0*/  @!P6 NANOSLEEP.SYNCS 0x989680 ;  /* 0x009896800000e95d */ /* 0x002fea0003900000 */
[----:B------:R-:W1:Y:S02]  /*241b0*/  @!P6 SYNCS.PHASECHK.TRANS64 P6, [R50+URZ+0x13290], R75 ;  /* 0x0132904b3200e5a7 */ /* 0x000e6400080c007f */
[----:B-1----:R-:W-:Y:S05]  /*241c0*/  @!P6 BRA `(.L_x_14950) ;  /* 0xfffffffc00f0e947 */ /* 0x002fea000383ffff */
[----:B------:R-:W-:Y:S05]  /*241d0*/  BRA `(.L_x_15261) ;  /* 0xfffffdfc00107947 */ /* 0x000fea000383ffff */
.L_x_14951:
[----:B------:R-:W-:Y:S01]  /*241e0*/  BSSY B1, `(.L_x_15262) ;  /* 0x0000007000017945 */ /* 0x000fe20003800000 */
[----:B------:R-:W-:Y:S02]  /*241f0*/  IMAD.MOV.U32 R12, RZ, RZ, RZ ;  /* 0x000000ffff0c7224 */ /* 0x000fe400078e00ff */
[----:B------:R-:W-:Y:S02]  /*24200*/  IMAD.MOV.U32 R11, RZ, RZ, 0x1e1f ;  /* 0x00001e1fff0b7424 */ /* 0x000fe400078e00ff */
[----:B------:R-:W-:-:S07]  /*24210*/  IMAD.MOV.U32 R15, RZ, RZ, -0x1 ;  /* 0xffffffffff0f7424 */ /* 0x000fce00078e00ff */
[----:B0-----:R-:W-:Y:S05]  /*24220*/  WARPSYNC.COLLECTIVE R15, `(.L_x_15263) ;  /* 0x000000000f087348 */ /* 0x001fea0003c00000 */
[----:B------:R1:W2:Y:S02]  /*24230*/  SHFL.IDX P6, R14, R13, R12, R11 ;  /* 0x0000000c0d0e7389 */ /* 0x0002a400000c000b */
[----:B012---:R-:W-:Y:S01]  /*24240*/  ENDCOLLECTIVE ;  /* 0x000000000000791b */ /* 0x007fe20003800000 */
.L_x_15263:
[----:B------:R-:W-:Y:S05]  /*24250*/  BSYNC B1 ;  /* 0x0000000000017941 */ /* 0x000fea0003800000 */
.L_x_15262:
        /* <DEDUP_REMOVED lines=8> */
.L_x_15264:
[----:B------:R-:W-:Y:S05]  /*242e0*/  BRA `(.L_x_15265) ;  /* 0xfffffdf800e07947 */ /* 0x000fea000383ffff */
.L_x_14956:
[----:B0-----:R0:W1:Y:S02]  /*242f0*/  SYNCS.PHASECHK.TRANS64.TRYWAIT P3, [R50+URZ+0x13290], R75 ;  /* 0x0132904b320075a7 */ /* 0x001064000806017f */
[----:B-1----:R-:W-:Y:S05]  /*24300*/  @!P3 NANOSLEEP.SYNCS 0x989680 ;  /* 0x009896800000b95d */ /* 0x002fea0003900000 */
[----:B------:R-:W1:Y:S02]  /*24310*/  @!P3 SYNCS.PHASECHK.TRANS64 P3, [R50+URZ+0x13290], R75 ;  /* 0x0132904b3200b5a7 */ /* 0x000e64000806007f */
[----:B-1----:R-:W-:Y:S05]  /*24320*/  @!P3 BRA `(.L_x_14956) ;  /* 0xfffffffc00f0b947 */ /* 0x002fea000383ffff */
[----:B------:R-:W-:Y:S05]  /*24330*/  BRA `(.L_x_15266) ;  /* 0xfffffe0800c87947 */ /* 0x000fea000383ffff */
.L_x_14957:
[----:B------:R-:W-:Y:S01]  /*24340*/  BSSY B1, `(.L_x_15267) ;  /* 0x0000007000017945 */ /* 0x000fe20003800000 */
[----:B------:R-:W-:Y:S02]  /*24350*/  IMAD.MOV.U32 R12, RZ, RZ, RZ ;  /* 0x000000ffff0c7224 */ /* 0x000fe400078e00ff */
[----:B------:R-:W-:Y:S02]  /*24360*/  IMAD.MOV.U32 R11, RZ, RZ, 0x1e1f ;  /* 0x00001e1fff0b7424 */ /* 0x000fe400078e00ff */
[----:B------:R-:W-:-:S07]  /*24370*/  IMAD.MOV.U32 R15, RZ, RZ, -0x1 ;  /* 0xffffffffff0f7424 */ /* 0x000fce00078e00ff */
[----:B0-----:R-:W-:Y:S05]  /*24380*/  WARPSYNC.COLLECTIVE R15, `(.L_x_15268) ;  /* 0x000000000f087348 */ /* 0x001fea0003c00000 */
[----:B------:R1:W2:Y:S02]  /*24390*/  SHFL.IDX P6, R14, R13, R12, R11 ;  /* 0x0000000c0d0e7389 */ /* 0x0002a400000c000b */
[----:B012---:R-:W-:Y:S01]  /*243a0*/  ENDCOLLECTIVE ;  /* 0x000000000000791b */ /* 0x007fe20003800000 */
.L_x_15268:
[----:B------:R-:W-:Y:S05]  /*243b0*/  BSYNC B1 ;  /* 0x0000000000017941 */ /* 0x000fea0003800000 */
.L_x_15267:
        /* <DEDUP_REMOVED lines=8> */
.L_x_15269:
[----:B------:R-:W-:Y:S05]  /*24440*/  BRA `(.L_x_15270) ;  /* 0xfffffe0c00007947 */ /* 0x000fea000383ffff */
.L_x_14961:
[----:B-1----:R1:W0:Y:S02]  /*24450*/  SYNCS.PHASECHK.TRANS64.TRYWAIT P4, [R50+URZ+0x132b0], R75 ;  /* 0x0132b04b320075a7 */ /* 0x002224000808017f */
[----:B0-----:R-:W-:Y:S05]  /*24460*/  @!P4 NANOSLEEP.SYNCS 0x989680 ;  /* 0x009896800000c95d */ /* 0x001fea0003900000 */
[----:B------:R-:W0:Y:S02]  /*24470*/  @!P4 SYNCS.PHASECHK.TRANS64 P4, [R50+URZ+0x132b0], R75 ;  /* 0x0132b04b3200c5a7 */ /* 0x000e24000808007f */
[----:B0-----:R-:W-:Y:S05]  /*24480*/  @!P4 BRA `(.L_x_14961) ;  /* 0xfffffffc00f0c947 */ /* 0x001fea000383ffff */
[----:B------:R-:W-:Y:S05]  /*24490*/  BRA `(.L_x_15271) ;  /* 0xfffffe0c00787947 */ /* 0x000fea000383ffff */
.L_x_14989:
[----:B------:R-:W-:Y:S01]  /*244a0*/  BSSY B1, `(.L_x_15272) ;  /* 0x0000007000017945 */ /* 0x000fe20003800000 */
[----:B------:R-:W-:Y:S02]  /*244b0*/  IMAD.MOV.U32 R12, RZ, RZ, RZ ;  /* 0x000000ffff0c7224 */ /* 0x000fe400078e00ff */
[----:B------:R-:W-:Y:S02]  /*244c0*/  IMAD.MOV.U32 R11, RZ, RZ, 0x1e1f ;  /* 0x00001e1fff0b7424 */ /* 0x000fe400078e00ff */
[----:B------:R-:W-:-:S07]  /*244d0*/  IMAD.MOV.U32 R15, RZ, RZ, -0x1 ;  /* 0xffffffffff0f7424 */ /* 0x000fce00078e00ff */
[----:B------:R-:W-:Y:S05]  /*244e0*/  WARPSYNC.COLLECTIVE R15, `(.L_x_15273) ;  /* 0x000000000f087348 */ /* 0x000fea0003c00000 */
[----:B------:R0:W1:Y:S02]  /*244f0*/  SHFL.IDX P6, R14, R13, R12, R11 ;  /* 0x0000000c0d0e7389 */ /* 0x00006400000c000b */
[----:B01----:R-:W-:Y:S01]  /*24500*/  ENDCOLLECTIVE ;  /* 0x000000000000791b */ /* 0x003fe20003800000 */
.L_x_15273:
[----:B------:R-:W-:Y:S05]  /*24510*/  BSYNC B1 ;  /* 0x0000000000017941 */ /* 0x000fea0003800000 */
.L_x_15272:
        /* <DEDUP_REMOVED lines=8> */
.L_x_15274:
[----:B------:R-:W-:Y:S02]  /*245a0*/  IMAD.MOV.U32 R13, RZ, RZ, R4 ;  /* 0x000000ffff0d7224 */ /* 0x000fe400078e0004 */
[----:B------:R-:W-:-:S07]  /*245b0*/  IMAD.MOV.U32 R3, RZ, RZ, R14 ;  /* 0x000000ffff037224 */ /* 0x000fce00078e000e */
[----:B------:R-:W-:Y:S05]  /*245c0*/  WARPSYNC.COLLECTIVE R15, `(.L_x_15275) ;  /* 0x000000000f087348 */ /* 0x000fea0003c00000 */
[----:B------:R0:W1:Y:S02]  /*245d0*/  SHFL.IDX P6, R14, R13, R12, R11 ;  /* 0x0000000c0d0e7389 */ /* 0x00006400000c000b */
[----:B01----:R-:W-:Y:S01]  /*245e0*/  ENDCOLLECTIVE ;  /* 0x000000000000791b */ /* 0x003fe20003800000 */
.L_x_15275:
[----:B------:R-:W-:Y:S02]  /*245f0*/  IMAD.MOV.U32 R13, RZ, RZ, R5 ;  /* 0x000000ffff0d7224 */ /* 0x000fe400078e0005 */
[----:B------:R-:W-:-:S07]  /*24600*/  IMAD.MOV.U32 R4, RZ, RZ, R14 ;  /* 0x000000ffff047224 */ /* 0x000fce00078e000e */
[----:B------:R-:W-:Y:S05]  /*24610*/  WARPSYNC.COLLECTIVE R15, `(.L_x_15276) ;  /* 0x000000000f087348 */ /* 0x000fea0003c00000 */
[----:B------:R0:W1:Y:S02]  /*24620*/  SHFL.IDX P6, R14, R13, R12, R11 ;  /* 0x0000000c0d0e7389 */ /* 0x00006400000c000b */
[----:B01----:R-:W-:Y:S01]  /*24630*/  ENDCOLLECTIVE ;  /* 0x000000000000791b */ /* 0x003fe20003800000 */
.L_x_15276:
[----:B------:R-:W-:Y:S05]  /*24640*/  BRA `(.L_x_15277) ;  /* 0xfffffe2000dc7947 */ /* 0x000fea000383ffff */
.L_x_14993:
[----:B-1----:R1:W2:Y:S02]  /*24650*/  SYNCS.PHASECHK.TRANS64.TRYWAIT P0, [R22+URZ+0x13200], R5 ;  /* 0x01320005160075a7 */ /* 0x0022a4000800017f */
[----:B--2---:R-:W-:Y:S05]  /*24660*/  @!P0 NANOSLEEP.SYNCS 0x989680 ;  /* 0x009896800000895d */ /* 0x004fea0003900000 */
[----:B------:R-:W2:Y:S02]  /*24670*/  @!P0 SYNCS.PHASECHK.TRANS64 P0, [R22+URZ+0x13200], R5 ;  /* 0x01320005160085a7 */ /* 0x000ea4000800007f */
[----:B--2---:R-:W-:Y:S05]  /*24680*/  @!P0 BRA `(.L_x_14993) ;  /* 0xfffffffc00f08947 */ /* 0x004fea000383ffff */
[----:B------:R-:W-:Y:S05]  /*24690*/  BRA `(.L_x_15278) ;  /* 0xfffffe2400747947 */ /* 0x000fea000383ffff */
.L_x_14997:
[----:B------:R-:W-:Y:S01]  /*246a0*/  BSSY B1, `(.L_x_15279) ;  /* 0x0000007000017945 */ /* 0x000fe20003800000 */
[----:B------:R-:W-:Y:S02]  /*246b0*/  IMAD.MOV.U32 R12, RZ, RZ, RZ ;  /* 0x000000ffff0c7224 */ /* 0x000fe400078e00ff */
[----:B------:R-:W-:Y:S02]  /*246c0*/  IMAD.MOV.U32 R11, RZ, RZ, 0x1e1f ;  /* 0x00001e1fff0b7424 */ /* 0x000fe400078e00ff */
[----:B------:R-:W-:-:S07]  /*246d0*/  IMAD.MOV.U32 R15, RZ, RZ, -0x1 ;  /* 0xffffffffff0f7424 */ /* 0x000fce00078e00ff */
[----:B------:R-:W-:Y:S05]  /*246e0*/  WARPSYNC.COLLECTIVE R15, `(.L_x_15280) ;  /* 0x000000000f087348 */ /* 0x000fea0003c00000 */
[----:B------:R0:W1:Y:S02]  /*246f0*/  SHFL.IDX P6, R14, R13, R12, R11 ;  /* 0x0000000c0d0e7389 */ /* 0x00006400000c000b */
[----:B01----:R-:W-:Y:S01]  /*24700*/  ENDCOLLECTIVE ;  /* 0x000000000000791b */ /* 0x003fe20003800000 */
.L_x_15280:
[----:B------:R-:W-:Y:S05]  /*24710*/  BSYNC B1 ;  /* 0x0000000000017941 */ /* 0x000fea0003800000 */
.L_x_15279:
        /* <DEDUP_REMOVED lines=8> */
.L_x_15281:
[----:B------:R-:W-:Y:S02]  /*247a0*/  IMAD.MOV.U32 R13, RZ, RZ, R7 ;  /* 0x000000ffff0d7224 */ /* 0x000fe400078e0007 */
[----:B------:R-:W-:-:S07]  /*247b0*/  IMAD.MOV.U32 R5, RZ, RZ, R14 ;  /* 0x000000ffff057224 */ /* 0x000fce00078e000e */
[----:B------:R-:W-:Y:S05]  /*247c0*/  WARPSYNC.COLLECTIVE R15, `(.L_x_15282) ;  /* 0x000000000f087348 */ /* 0x000fea0003c00000 */
[----:B------:R0:W1:Y:S02]  /*247d0*/  SHFL.IDX P6, R14, R13, R12, R11 ;  /* 0x0000000c0d0e7389 */ /* 0x00006400000c000b */
[----:B01----:R-:W-:Y:S01]  /*247e0*/  ENDCOLLECTIVE ;  /* 0x000000000000791b */ /* 0x003fe20003800000 */
.L_x_15282:
[----:B------:R-:W-:Y:S02]  /*247f0*/  IMAD.MOV.U32 R13, RZ, RZ, R0 ;  /* 0x000000ffff0d7224 */ /* 0x000fe400078e0000 */
[----:B------:R-:W-:-:S07]  /*24800*/  IMAD.MOV.U32 R7, RZ, RZ, R14 ;  /* 0x000000ffff077224 */ /* 0x000fce00078e000e */
[----:B------:R-:W-:Y:S05]  /*24810*/  WARPSYNC.COLLECTIVE R15, `(.L_x_15283) ;  /* 0x000000000f087348 */ /* 0x000fea0003c00000 */
[----:B------:R0:W1:Y:S02]  /*24820*/  SHFL.IDX P6, R14, R13, R12, R11 ;  /* 0x0000000c0d0e7389 */ /* 0x00006400000c000b */
[----:B01----:R-:W-:Y:S01]  /*24830*/  ENDCOLLECTIVE ;  /* 0x000000000000791b */ /* 0x003fe20003800000 */
.L_x_15283:
[----:B------:R-:W-:Y:S05]  /*24840*/  BRA `(.L_x_15284) ;  /* 0xfffffe3400887947 */ /* 0x000fea000383ffff */
.L_x_15001:
[----:B0-----:R0:W1:Y:S02]  /*24850*/  SYNCS.PHASECHK.TRANS64.TRYWAIT P1, [R22+URZ+0x13200], R13 ;  /* 0x0132000d160075a7 */ /* 0x001064000802017f */
[----:B-1----:R-:W-:Y:S05]  /*24860*/  @!P1 NANOSLEEP.SYNCS 0x989680 ;  /* 0x009896800000995d */ /* 0x002fea0003900000 */
[----:B------:R-:W1:Y:S02]  /*24870*/  @!P1 SYNCS.PHASECHK.TRANS64 P1, [R22+URZ+0x13200], R13 ;  /* 0x0132000d160095a7 */ /* 0x000e64000802007f */
[----:B-1----:R-:W-:Y:S05]  /*24880*/  @!P1 BRA `(.L_x_15001) ;  /* 0xfffffffc00f09947 */ /* 0x002fea000383ffff */
[----:B------:R-:W-:Y:S05]  /*24890*/  BRA `(.L_x_15285) ;  /* 0xfffffe3800107947 */ /* 0x000fea000383ffff */
.L_x_15005:
[----:B-1----:R1:W3:Y:S02]  /*248a0*/  SYNCS.PHASECHK.TRANS64.TRYWAIT P1, [R12+URZ+0x13230], R3 ;  /* 0x013230030c0075a7 */ /* 0x0022e4000802017f */
[----:B---3--:R-:W-:Y:S05]  /*248b0*/  @!P1 NANOSLEEP.SYNCS 0x989680 ;  /* 0x009896800000995d */ /* 0x008fea0003900000 */
[----:B------:R-:W3:Y:S02]  /*248c0*/  @!P1 SYNCS.PHASECHK.TRANS64 P1, [R12+URZ+0x13230], R3 ;  /* 0x013230030c0095a7 */ /* 0x000ee4000802007f */
[----:B---3--:R-:W-:Y:S05]  /*248d0*/  @!P1 BRA `(.L_x_15005) ;  /* 0xfffffffc00f09947 */ /* 0x008fea000383ffff */
[----:B------:R-:W-:Y:S05]  /*248e0*/  BRA `(.L_x_15004) ;  /* 0xfffffe4800647947 */ /* 0x000fea000383ffff */
.L_x_15026:
[----:B-1----:R1:W2:Y:S02]  /*248f0*/  SYNCS.PHASECHK.TRANS64.TRYWAIT P1, [R9+URZ+0x13230], R10 ;  /* 0x0132300a090075a7 */ /* 0x0022a4000802017f */
[----:B--2---:R-:W-:Y:S05]  /*24900*/  @!P1 NANOSLEEP.SYNCS 0x989680 ;  /* 0x009896800000995d */ /* 0x004fea0003900000 */
[----:B------:R-:W2:Y:S02]  /*24910*/  @!P1 SYNCS.PHASECHK.TRANS64 P1, [R9+URZ+0x13230], R10 ;  /* 0x0132300a090095a7 */ /* 0x000ea4000802007f */
[----:B--2---:R-:W-:Y:S05]  /*24920*/  @!P1 BRA `(.L_x_15026) ;  /* 0xfffffffc00f09947 */ /* 0x004fea000383ffff */
[----:B------:R-:W-:Y:S05]  /*24930*/  BRA `(.L_x_15025) ;  /* 0xfffffe8800687947 */ /* 0x000fea000383ffff */
.L_x_15031:
[----:B-1----:R1:W2:Y:S02]  /*24940*/  SYNCS.PHASECHK.TRANS64.TRYWAIT P1, [R20+URZ+0x13250], R10 ;  /* 0x0132500a140075a7 */ /* 0x0022a4000802017f */
[----:B--2---:R-:W-:Y:S05]  /*24950*/  @!P1 NANOSLEEP.SYNCS 0x989680 ;  /* 0x009896800000995d */ /* 0x004fea0003900000 */
[----:B------:R-:W2:Y:S02]  /*24960*/  @!P1 SYNCS.PHASECHK.TRANS64 P1, [R20+URZ+0x13250], R10 ;  /* 0x0132500a140095a7 */ /* 0x000ea4000802007f */
[----:B--2---:R-:W-:Y:S05]  /*24970*/  @!P1 BRA `(.L_x_15031) ;  /* 0xfffffffc00f09947 */ /* 0x004fea000383ffff */
[----:B------:R-:W-:Y:S05]  /*24980*/  BRA `(.L_x_15030) ;  /* 0xfffffe8c00d87947 */ /* 0x000fea000383ffff */
.L_x_15053:
[----:B-1----:R1:W2:Y:S02]  /*24990*/  SYNCS.PHASECHK.TRANS64.TRYWAIT P1, [R0+URZ+0x13230], R3 ;  /* 0x01323003000075a7 */ /* 0x0022a4000802017f */
[----:B--2---:R-:W-:Y:S05]  /*249a0*/  @!P1 NANOSLEEP.SYNCS 0x989680 ;  /* 0x009896800000995d */ /* 0x004fea0003900000 */
[----:B------:R-:W2:Y:S02]  /*249b0*/  @!P1 SYNCS.PHASECHK.TRANS64 P1, [R0+URZ+0x13230], R3 ;  /* 0x01323003000095a7 */ /* 0x000ea4000802007f */
[----:B--2---:R-:W-:Y:S05]  /*249c0*/  @!P1 BRA `(.L_x_15053) ;  /* 0xfffffffc00f09947 */ /* 0x004fea000383ffff */
[----:B------:R-:W-:Y:S05]  /*249d0*/  BRA `(.L_x_15052) ;  /* 0xfffffecc00d47947 */ /* 0x000fea000383ffff */
.L_x_15058:
[----:B-1----:R1:W2:Y:S02]  /*249e0*/  SYNCS.PHASECHK.TRANS64.TRYWAIT P1, [R13+URZ+0x13250], R3 ;  /* 0x013250030d0075a7 */ /* 0x0022a4000802017f */
[----:B--2---:R-:W-:Y:S05]  /*249f0*/  @!P1 NANOSLEEP.SYNCS 0x989680 ;  /* 0x009896800000995d */ /* 0x004fea0003900000 */
[----:B------:R-:W2:Y:S02]  /*24a00*/  @!P1 SYNCS.PHASECHK.TRANS64 P1, [R13+URZ+0x13250], R3 ;  /* 0x013250030d0095a7 */ /* 0x000ea4000802007f */
[----:B--2---:R-:W-:Y:S05]  /*24a10*/  @!P1 BRA `(.L_x_15058) ;  /* 0xfffffffc00f09947 */ /* 0x004fea000383ffff */
[----:B------:R-:W-:Y:S05]  /*24a20*/  BRA `(.L_x_15057) ;  /* 0xfffffed400447947 */ /* 0x000fea000383ffff */
.L_x_15068:
[----:B-1----:R1:W2:Y:S02]  /*24a30*/  SYNCS.PHASECHK.TRANS64.TRYWAIT P1, [R0+URZ+0x13230], R3 ;  /* 0x01323003000075a7 */ /* 0x0022a4000802017f */
[----:B--2---:R-:W-:Y:S05]  /*24a40*/  @!P1 NANOSLEEP.SYNCS 0x989680 ;  /* 0x009896800000995d */ /* 0x004fea0003900000 */
[----:B------:R-:W2:Y:S02]  /*24a50*/  @!P1 SYNCS.PHASECHK.TRANS64 P1, [R0+URZ+0x13230], R3 ;  /* 0x01323003000095a7 */ /* 0x000ea4000802007f */
[----:B--2---:R-:W-:Y:S05]  /*24a60*/  @!P1 BRA `(.L_x_15068) ;  /* 0xfffffffc00f09947 */ /* 0x004fea000383ffff */
[----:B------:R-:W-:Y:S05]  /*24a70*/  BRA `(.L_x_15067) ;  /* 0xfffffef000fc7947 */ /* 0x000fea000383ffff */
.L_x_15073:
[----:B-1----:R1:W2:Y:S02]  /*24a80*/  SYNCS.PHASECHK.TRANS64.TRYWAIT P1, [R15+URZ+0x13250], R3 ;  /* 0x013250030f0075a7 */ /* 0x0022a4000802017f */
[----:B--2---:R-:W-:Y:S05]  /*24a90*/  @!P1 NANOSLEEP.SYNCS 0x989680 ;  /* 0x009896800000995d */ /* 0x004fea0003900000 */
[----:B------:R-:W2:Y:S02]  /*24aa0*/  @!P1 SYNCS.PHASECHK.TRANS64 P1, [R15+URZ+0x13250], R3 ;  /* 0x013250030f0095a7 */ /* 0x000ea4000802007f */
[----:B--2---:R-:W-:Y:S05]  /*24ab0*/  @!P1 BRA `(.L_x_15073) ;  /* 0xfffffffc00f09947 */ /* 0x004fea000383ffff */
[----:B------:R-:W-:Y:S05]  /*24ac0*/  BRA `(.L_x_15072) ;  /* 0xfffffef8006c7947 */ /* 0x000fea000383ffff */
.L_x_15089:
[----:B-1----:R1:W2:Y:S02]  /*24ad0*/  SYNCS.PHASECHK.TRANS64.TRYWAIT P1, [R13+URZ+0x13250], R4 ;  /* 0x013250040d0075a7 */ /* 0x0022a4000802017f */
[----:B--2---:R-:W-:Y:S05]  /*24ae0*/  @!P1 NANOSLEEP.SYNCS 0x989680 ;  /* 0x009896800000995d */ /* 0x004fea0003900000 */
[----:B------:R-:W2:Y:S02]  /*24af0*/  @!P1 SYNCS.PHASECHK.TRANS64 P1, [R13+URZ+0x13250], R4 ;  /* 0x013250040d0095a7 */ /* 0x000ea4000802007f */
[----:B--2---:R-:W-:Y:S05]  /*24b00*/  @!P1 BRA `(.L_x_15089) ;  /* 0xfffffffc00f09947 */ /* 0x004fea000383ffff */
[----:B------:R-:W-:Y:S05]  /*24b10*/  BRA `(.L_x_15088) ;  /* 0xffffff3400687947 */ /* 0x000fea000383ffff */
.L_x_15126:
        /* <DEDUP_REMOVED lines=11> */
.L_x_15287:
[----:B------:R-:W-:Y:S05]  /*24bd0*/  BSYNC B1 ;  /* 0x0000000000017941 */ /* 0x000fea0003800000 */
.L_x_15286:
[----:B------:R-:W-:Y:S05]  /*24be0*/  BRA `(.L_x_15288) ;  /* 0xffffff88001c7947 */ /* 0x000fea000383ffff */
.L_x_15128:
[----:B------:R-:W-:Y:S01]  /*24bf0*/  BSSY B1, `(.L_x_15289) ;  /* 0x0000006000017945 */ /* 0x000fe20003800000 */
[----:B------:R-:W-:-:S07]  /*24c00*/  IMAD.MOV.U32 R15, RZ, RZ, -0x1 ;  /* 0xffffffffff0f7424 */ /* 0x000fce00078e00ff */
[----:B01----:R-:W-:Y:S05]  /*24c10*/  WARPSYNC.COLLECTIVE R15, `(.L_x_15290) ;  /* 0x000000000f0c7348 */ /* 0x003fea0003c00000 */
[----:B------:R-:W-:Y:S02]  /*24c20*/  ELECT P6, UR62, PT ;  /* 0x00000000003e782f */ /* 0x000fe400038c0000 */
[----:B------:R-:W-:Y:S01]  /*24c30*/  MOV R14, UR62 ;  /* 0x0000003e000e7c02 */ /* 0x000fe20008000f00 */
[----:B01----:R-:W-:Y:S10]  /*24c40*/  ENDCOLLECTIVE ;  /* 0x000000000000791b */ /* 0x003ff40003800000 */
.L_x_15290:
[----:B------:R-:W-:Y:S05]  /*24c50*/  BSYNC B1 ;  /* 0x0000000000017941 */ /* 0x000fea0003800000 */
.L_x_15289:
[----:B------:R-:W-:Y:S05]  /*24c60*/  BRA `(.L_x_15127) ;  /* 0xffffff8800147947 */ /* 0x000fea000383ffff */
.L_x_15130:
[----:B0-----:R0:W2:Y:S02]  /*24c70*/  SYNCS.PHASECHK.TRANS64.TRYWAIT P0, [R18+URZ+0x13220], R6 ;  /* 0x01322006120075a7 */ /* 0x0010a4000800017f */
[----:B--2---:R-:W-:Y:S05]  /*24c80*/  @!P0 NANOSLEEP.SYNCS 0x989680 ;  /* 0x009896800000895d */ /* 0x004fea0003900000 */
[----:B------:R-:W2:Y:S02]  /*24c90*/  @!P0 SYNCS.PHASECHK.TRANS64 P0, [R18+URZ+0x13220], R6 ;  /* 0x01322006120085a7 */ /* 0x000ea4000800007f */
[----:B--2---:R-:W-:Y:S05]  /*24ca0*/  @!P0 BRA `(.L_x_15130) ;  /* 0xfffffffc00f08947 */ /* 0x004fea000383ffff */
[----:B------:R-:W-:Y:S05]  /*24cb0*/  BRA `(.L_x_15291) ;  /* 0xffffff8800247947 */ /* 0x000fea000383ffff */
.L_x_15134:
[----:B0-----:R0:W2:Y:S02]  /*24cc0*/  SYNCS.PHASECHK.TRANS64.TRYWAIT P0, [R6+URZ+0x132a0], R7 ;  /* 0x0132a007060075a7 */ /* 0x0010a4000800017f */
[----:B--2---:R-:W-:Y:S05]  /*24cd0*/  @!P0 NANOSLEEP.SYNCS 0x989680 ;  /* 0x009896800000895d */ /* 0x004fea0003900000 */
[----:B------:R-:W2:Y:S02]  /*24ce0*/  @!P0 SYNCS.PHASECHK.TRANS64 P0, [R6+URZ+0x132a0], R7 ;  /* 0x0132a007060085a7 */ /* 0x000ea4000800007f */
[----:B--2---:R-:W-:Y:S05]  /*24cf0*/  @!P0 BRA `(.L_x_15134) ;  /* 0xfffffffc00f08947 */ /* 0x004fea000383ffff */
[----:B------:R-:W-:Y:S05]  /*24d00*/  BRA `(.L_x_15292) ;  /* 0xffffff8800447947 */ /* 0x000fea000383ffff */
.L_x_15139:
[----:B-1----:R1:W2:Y:S02]  /*24d10*/  SYNCS.PHASECHK.TRANS64.TRYWAIT P0, [R6+URZ+0x132c0], R7 ;  /* 0x0132c007060075a7 */ /* 0x0022a4000800017f */
[----:B--2---:R-:W-:Y:S05]  /*24d20*/  @!P0 NANOSLEEP.SYNCS 0x989680 ;  /* 0x009896800000895d */ /* 0x004fea0003900000 */
[----:B------:R-:W2:Y:S02]  /*24d30*/  @!P0 SYNCS.PHASECHK.TRANS64 P0, [R6+URZ+0x132c0], R7 ;  /* 0x0132c007060085a7 */ /* 0x000ea4000800007f */
[----:B--2---:R-:W-:Y:S05]  /*24d40*/  @!P0 BRA `(.L_x_15139) ;  /* 0xfffffffc00f08947 */ /* 0x004fea000383ffff */
[----:B------:R-:W-:Y:S05]  /*24d50*/  BRA `(.L_x_15293) ;  /* 0xffffff8800c47947 */ /* 0x000fea000383ffff */
.L_x_15146:
[----:B0-----:R0:W2:Y:S02]  /*24d60*/  SYNCS.PHASECHK.TRANS64.TRYWAIT P1, [R6+URZ+0x132a0], R7 ;  /* 0x0132a007060075a7 */ /* 0x0010a4000802017f */
[----:B--2---:R-:W-:Y:S05]  /*24d70*/  @!P1 NANOSLEEP.SYNCS 0x989680 ;  /* 0x009896800000995d */ /* 0x004fea0003900000 */
[----:B------:R-:W2:Y:S02]  /*24d80*/  @!P1 SYNCS.PHASECHK.TRANS64 P1, [R6+URZ+0x132a0], R7 ;  /* 0x0132a007060095a7 */ /* 0x000ea4000802007f */
[----:B--2---:R-:W-:Y:S05]  /*24d90*/  @!P1 BRA `(.L_x_15146) ;  /* 0xfffffffc00f09947 */ /* 0x004fea000383ffff */
[----:B------:R-:W-:Y:S05]  /*24da0*/  BRA `(.L_x_15294) ;  /* 0xffffff8c00987947 */ /* 0x000fea000383ffff */
.L_x_15151:
[----:B-1----:R1:W2:Y:S02]  /*24db0*/  SYNCS.PHASECHK.TRANS64.TRYWAIT P1, [R6+URZ+0x132c0], R7 ;  /* 0x0132c007060075a7 */ /* 0x0022a4000802017f */
[----:B--2---:R-:W-:Y:S05]  /*24dc0*/  @!P1 NANOSLEEP.SYNCS 0x989680 ;  /* 0x009896800000995d */ /* 0x004fea0003900000 */
[----:B------:R-:W2:Y:S02]  /*24dd0*/  @!P1 SYNCS.PHASECHK.TRANS64 P1, [R6+URZ+0x132c0], R7 ;  /* 0x0132c007060095a7 */ /* 0x000ea4000802007f */
[----:B--2---:R-:W-:Y:S05]  /*24de0*/  @!P1 BRA `(.L_x_15151) ;  /* 0xfffffffc00f09947 */ /* 0x004fea000383ffff */
[----:B------:R-:W-:Y:S05]  /*24df0*/  BRA `(.L_x_15295) ;  /* 0xffffff9000147947 */ /* 0x000fea000383ffff */
.L_x_15176:
        /* <DEDUP_REMOVED lines=10> */
.L_x_15297:
[----:B------:R-:W-:Y:S05]  /*24ea0*/  BSYNC B0 ;  /* 0x0000000000007941 */ /* 0x000fea0003800000 */
.L_x_15296:
[----:B------:R-:W-:Y:S05]  /*24eb0*/  BRA `(.L_x_15298) ;  /* 0xffffffa400347947 */ /* 0x000fea000383ffff */
.L_x_15179:
[----:B0-----:R-:W2:Y:S02]  /*24ec0*/  LDL R0, [R1+0x44] ;  /* 0x0000440001007983 */ /* 0x001ea40000100800 */
[----:B--2---:R0:W1:Y:S02]  /*24ed0*/  SYNCS.PHASECHK.TRANS64.TRYWAIT P0, [R4+URZ+0x13280], R0 ;  /* 0x01328000040075a7 */ /* 0x004064000800017f */
[----:B-1----:R-:W-:Y:S05]  /*24ee0*/  @!P0 NANOSLEEP.SYNCS 0x989680 ;  /* 0x009896800000895d */ /* 0x002fea0003900000 */
[----:B------:R-:W1:Y:S02]  /*24ef0*/  @!P0 SYNCS.PHASECHK.TRANS64 P0, [R4+URZ+0x13280], R0 ;  /* 0x01328000040085a7 */ /* 0x000e64000800007f */
[----:B-1----:R-:W-:Y:S05]  /*24f00*/  @!P0 BRA `(.L_x_15179) ;  /* 0xfffffffc00ec8947 */ /* 0x002fea000383ffff */
[----:B------:R-:W-:Y:S05]  /*24f10*/  BRA `(.L_x_15299) ;  /* 0xffffffa400507947 */ /* 0x000fea000383ffff */
.L_x_15180:
        /* <DEDUP_REMOVED lines=8> */
.L_x_15301:
[----:B------:R-:W-:Y:S05]  /*24fa0*/  BSYNC B0 ;  /* 0x0000000000007941 */ /* 0x000fea0003800000 */
.L_x_15300:
        /* <DEDUP_REMOVED lines=12> */
.L_x_15302:
[----:B------:R-:W-:Y:S01]  /*25070*/  @P3 LOP3.LUT R16, R16, 0x8, RZ, 0xfc, !PT ;  /* 0x0000000810103812 */ /* 0x000fe200078efcff */
[----:B------:R-:W-:Y:S02]  /*25080*/  IMAD.MOV.U32 R13, RZ, RZ, R2 ;  /* 0x000000ffff0d7224 */ /* 0x000fe400078e0002 */
[----:B------:R-:W-:Y:S02]  /*25090*/  IMAD.MOV.U32 R12, RZ, RZ, 0x1 ;  /* 0x00000001ff0c7424 */ /* 0x000fe400078e00ff */
[----:B------:R-:W-:-:S07]  /*250a0*/  IMAD.MOV.U32 R3, RZ, RZ, R14 ;  /* 0x000000ffff037224 */ /* 0x000fce00078e000e */
[----:B------:R-:W-:Y:S05]  /*250b0*/  WARPSYNC.COLLECTIVE R15, `(.L_x_15303) ;  /* 0x000000000f087348 */ /* 0x000fea0003c00000 */
[----:B------:R0:W1:Y:S02]  /*250c0*/  SHFL.IDX P6, R14, R13, R12, R11 ;  /* 0x0000000c0d0e7389 */ /* 0x00006400000c000b */
[----:B01----:R-:W-:Y:S01]  /*250d0*/  ENDCOLLECTIVE ;  /* 0x000000000000791b */ /* 0x003fe20003800000 */
.L_x_15303:
        /* <DEDUP_REMOVED lines=14> */
.L_x_15304:
        /* <DEDUP_REMOVED lines=8> */
.L_x_15305:
        /* <DEDUP_REMOVED lines=13> */
.L_x_15306:
[----:B------:R-:W-:Y:S02]  /*25310*/  IMAD.SHL.U32 R21, R10, 0x10, RZ ;  /* 0x000000100a157824 */ /* 0x000fe400078e00ff */
[----:B------:R-:W-:Y:S02]  /*25320*/  IMAD.MOV.U32 R13, RZ, RZ, R2 ;  /* 0x000000ffff0d7224 */ /* 0x000fe400078e0002 */
[----:B------:R-:W-:Y:S01]  /*25330*/  IMAD.MOV.U32 R12, RZ, RZ, 0x3 ;  /* 0x00000003ff0c7424 */ /* 0x000fe200078e00ff */
[----:B------:R-:W-:Y:S01]  /*25340*/  LOP3.LUT R21, R21, 0x30, RZ, 0xc0, !PT ;  /* 0x0000003015157812 */ /* 0x000fe200078ec0ff */
[----:B------:R-:W-:-:S07]  /*25350*/  IMAD.MOV.U32 R10, RZ, RZ, R14 ;  /* 0x000000ffff0a7224 */ /* 0x000fce00078e000e */
[----:B------:R-:W-:Y:S05]  /*25360*/  WARPSYNC.COLLECTIVE R15, `(.L_x_15307) ;  /* 0x000000000f087348 */ /* 0x000fea0003c00000 */
[----:B------:R0:W1:Y:S02]  /*25370*/  SHFL.IDX P6, R14, R13, R12, R11 ;  /* 0x0000000c0d0e7389 */ /* 0x00006400000c000b */
[----:B01----:R-:W-:Y:S01]  /*25380*/  ENDCOLLECTIVE ;  /* 0x000000000000791b */ /* 0x003fe20003800000 */
.L_x_15307:
        /* <DEDUP_REMOVED lines=13> */
.L_x_15308:
[----:B------:R-:W-:Y:S02]  /*25460*/  IMAD.SHL.U32 R10, R10, 0x10, RZ ;  /* 0x000000100a0a7824 */ /* 0x000fe400078e00ff */
[----:B------:R-:W-:Y:S02]  /*25470*/  IMAD.MOV.U32 R13, RZ, RZ, R26 ;  /* 0x000000ffff0d7224 */ /* 0x000fe400078e001a */
[----:B------:R-:W-:Y:S01]  /*25480*/  IMAD.MOV.U32 R12, RZ, RZ, RZ ;  /* 0x000000ffff0c7224 */ /* 0x000fe200078e00ff */
[----:B------:R-:W-:Y:S01]  /*25490*/  LOP3.LUT R10, R10, 0x30, RZ, 0xc0, !PT ;  /* 0x000000300a0a7812 */ /* 0x000fe200078ec0ff */
[----:B------:R-:W-:-:S07]  /*254a0*/  IMAD.MOV.U32 R0, RZ, RZ, R14 ;  /* 0x000000ffff007224 */ /* 0x000fce00078e000e */
[----:B------:R-:W-:Y:S05]  /*254b0*/  WARPSYNC.COLLECTIVE R15, `(.L_x_15309) ;  /* 0x000000000f087348 */ /* 0x000fea0003c00000 */
[----:B------:R0:W1:Y:S02]  /*254c0*/  SHFL.IDX P6, R14, R13, R12, R11 ;  /* 0x0000000c0d0e7389 */ /* 0x00006400000c000b */
[----:B01----:R-:W-:Y:S01]  /*254d0*/  ENDCOLLECTIVE ;  /* 0x000000000000791b */ /* 0x003fe20003800000 */
.L_x_15309:
        /* <DEDUP_REMOVED lines=13> */
.L_x_15310:
[----:B------:R-:W-:Y:S01]  /*255b0*/  IMAD.MOV.U32 R10, RZ, RZ, R14 ;  /* 0x000000ffff0a7224 */ /* 0x000fe200078e000e */
[----:B------:R-:W-:Y:S06]  /*255c0*/  BRA `(.L_x_15311) ;  /* 0xffffffa400047947 */ /* 0x000fec000383ffff */
.L_x_15185:
[----:B---3--:R-:W3:Y:S02]  /*255d0*/  LDL R0, [R1+0x44] ;  /* 0x0000440001007983 */ /* 0x008ee40000100800 */
[----:B---3--:R3:W4:Y:S02]  /*255e0*/  SYNCS.PHASECHK.TRANS64.TRYWAIT P0, [R4+URZ+0x13240], R0 ;  /* 0x01324000040075a7 */ /* 0x008724000800017f */
[----:B----4-:R-:W-:Y:S05]  /*255f0*/  @!P0 NANOSLEEP.SYNCS 0x989680 ;  /* 0x009896800000895d */ /* 0x010fea0003900000 */
[----:B------:R-:W4:Y:S02]  /*25600*/  @!P0 SYNCS.PHASECHK.TRANS64 P0, [R4+URZ+0x13240], R0 ;  /* 0x01324000040085a7 */ /* 0x000f24000800007f */
[----:B----4-:R-:W-:Y:S05]  /*25610*/  @!P0 BRA `(.L_x_15185) ;  /* 0xfffffffc00ec8947 */ /* 0x010fea000383ffff */
[----:B------:R-:W-:Y:S05]  /*25620*/  BRA `(.L_x_15312) ;  /* 0xffffffa400647947 */ /* 0x000fea000383ffff */
.L_x_15186:
        /* <DEDUP_REMOVED lines=8> */
.L_x_15314:
[----:B------:R-:W-:Y:S05]  /*256b0*/  BSYNC B0 ;  /* 0x0000000000007941 */ /* 0x000fea0003800000 */
.L_x_15313:
[----:B------:R-:W-:Y:S01]  /*256c0*/  IMAD.MOV.U32 R13, RZ, RZ, R0 ;  /* 0x000000ffff0d7224 */ /* 0x000fe200078e0000 */
[----:B------:R-:W0:Y:S01]  /*256d0*/  S2R R19, SR_TID.X ;  /* 0x0000000000137919 */ /* 0x000e220000002100 */
[----:B------:R-:W-:Y:S01]  /*256e0*/  IMAD.MOV.U32 R12, RZ, RZ, RZ ;  /* 0x000000ffff0c7224 */ /* 0x000fe200078e00ff */
[----:B------:R-:W1:Y:S01]  /*256f0*/  LDC R20, c[0x0][0x2f4] ;  /* 0x0000bd00ff147b82 */ /* 0x000e620000000800 */
[----:B------:R-:W-:Y:S02]  /*25700*/  IMAD.MOV.U32 R11, RZ, RZ, 0x1c1f ;  /* 0x00001c1fff0b7424 */ /* 0x000fe400078e00ff */
[----:B------:R-:W-:Y:S02]  /*25710*/  IMAD.MOV.U32 R15, RZ, RZ, -0x1 ;  /* 0xffffffffff0f7424 */ /* 0x000fe400078e00ff */
[----:B------:R-:W-:-:S07]  /*25720*/  IMAD.MOV.U32 R5, RZ, RZ, R14 ;  /* 0x000000ffff057224 */ /* 0x000fce00078e000e */
[----:B01----:R-:W-:Y:S05]  /*25730*/  WARPSYNC.COLLECTIVE R15, `(.L_x_15315) ;  /* 0x000000000f087348 */ /* 0x003fea0003c00000 */
[----:B------:R2:W3:Y:S02]  /*25740*/  SHFL.IDX P6, R14, R13, R12, R11 ;  /* 0x0000000c0d0e7389 */ /* 0x0004e400000c000b */
[----:B0123--:R-:W-:Y:S01]  /*25750*/  ENDCOLLECTIVE ;  /* 0x000000000000791b */ /* 0x00ffe20003800000 */
.L_x_15315:
[----:B------:R-:W-:Y:S02]  /*25760*/  IMAD.MOV.U32 R13, RZ, RZ, R2 ;  /* 0x000000ffff0d7224 */ /* 0x000fe400078e0002 */
[----:B------:R-:W-:Y:S02]  /*25770*/  IMAD.MOV.U32 R12, RZ, RZ, 0x1 ;  /* 0x00000001ff0c7424 */ /* 0x000fe400078e00ff */
[----:B------:R-:W-:Y:S02]  /*25780*/  IMAD.SHL.U32 R19, R19, 0x10, RZ ;  /* 0x0000001013137824 */ /* 0x000fe400078e00ff */
[----:B------:R-:W-:-:S07]  /*25790*/  IMAD.MOV.U32 R6, RZ, RZ, R14 ;  /* 0x000000ffff067224 */ /* 0x000fce00078e000e */
[----:B------:R-:W-:Y:S05]  /*257a0*/  WARPSYNC.COLLECTIVE R15, `(.L_x_15316) ;  /* 0x000000000f087348 */ /* 0x000fea0003c00000 */
[----:B------:R0:W1:Y:S02]  /*257b0*/  SHFL.IDX P6, R14, R13, R12, R11 ;  /* 0x0000000c0d0e7389 */ /* 0x00006400000c000b */
[----:B01----:R-:W-:Y:S01]  /*257c0*/  ENDCOLLECTIVE ;  /* 0x000000000000791b */ /* 0x003fe20003800000 */
.L_x_15316:
[----:B------:R-:W-:-:S04]  /*257d0*/  LOP3.LUT R19, R19, 0x30, RZ, 0xc0, !PT ;  /* 0x0000003013137812 */ /* 0x000fc800078ec0ff */
[C---:B------:R-:W-:Y:S02]  /*257e0*/  @P5 IADD3 R6, P0, R19.reuse, R6, RZ ;  /* 0x0000000613065210 */ /* 0x040fe40007f1e0ff */
[----:B------:R-:W-:-:S03]  /*257f0*/  ISETP.GE.AND P3, PT, R19, R20, PT ;  /* 0x000000141300720c */ /* 0x000fc60003f66270 */
[----:B------:R-:W-:Y:S02]  /*25800*/  @P5 IMAD.X R5, RZ, RZ, R5, P0 ;  /* 0x000000ffff055224 */ /* 0x000fe400000e0605 */
[----:B------:R-:W-:Y:S02]  /*25810*/  IMAD.MOV.U32 R13, RZ, RZ, R0 ;  /* 0x000000ffff0d7224 */ /* 0x000fe400078e0000 */
[----:B------:R-:W-:-:S06]  /*25820*/  @P5 IMAD.MOV.U32 R7, RZ, RZ, R5 ;  /* 0x000000ffff075224 */ /* 0x000fcc00078e0005 */
        /* <DEDUP_REMOVED lines=8> */
.L_x_15317:
[----:B------:R-:W-:Y:S02]  /*258b0*/  IMAD.MOV.U32 R13, RZ, RZ, R2 ;  /* 0x000000ffff0d7224 */ /* 0x000fe400078e0002 */
[----:B------:R-:W-:Y:S02]  /*258c0*/  IMAD.MOV.U32 R12, RZ, RZ, 0x2 ;  /* 0x00000002ff0c7424 */ /* 0x000fe400078e00ff */
[----:B------:R-:W-:-:S07]  /*258d0*/  IMAD.MOV.U32 R6, RZ, RZ, R14 ;  /* 0x000000ffff067224 */ /* 0x000fce00078e000e */
[----:B------:R-:W-:Y:S05]  /*258e0*/  WARPSYNC.COLLECTIVE R15, `(.L_x_15318) ;  /* 0x000000000f087348 */ /* 0x000fea0003c00000 */
[----:B------:R0:W1:Y:S02]  /*258f0*/  SHFL.IDX P6, R14, R13, R12, R11 ;  /* 0x0000000c0d0e7389 */ /* 0x00006400000c000b */
[----:B01----:R-:W-:Y:S01]  /*25900*/  ENDCOLLECTIVE ;  /* 0x000000000000791b */ /* 0x003fe20003800000 */
.L_x_15318:
        /* <DEDUP_REMOVED lines=12> */
.L_x_15319:
[----:B------:R-:W-:Y:S02]  /*259d0*/  IMAD.MOV.U32 R13, RZ, RZ, R2 ;  /* 0x000000ffff0d7224 */ /* 0x000fe400078e0002 */
[----:B------:R-:W-:Y:S02]  /*259e0*/  IMAD.MOV.U32 R12, RZ, RZ, 0x3 ;  /* 0x00000003ff0c7424 */ /* 0x000fe400078e00ff */
[----:B------:R-:W-:-:S07]  /*259f0*/  IMAD.MOV.U32 R6, RZ, RZ, R14 ;  /* 0x000000ffff067224 */ /* 0x000fce00078e000e */
[----:B------:R-:W-:Y:S05]  /*25a00*/  WARPSYNC.COLLECTIVE R15, `(.L_x_15320) ;  /* 0x000000000f087348 */ /* 0x000fea0003c00000 */
[----:B------:R0:W1:Y:S02]  /*25a10*/  SHFL.IDX P6, R14, R13, R12, R11 ;  /* 0x0000000c0d0e7389 */ /* 0x00006400000c000b */
[----:B01----:R-:W-:Y:S01]  /*25a20*/  ENDCOLLECTIVE ;  /* 0x000000000000791b */ /* 0x003fe20003800000 */
.L_x_15320:
        /* <DEDUP_REMOVED lines=12> */
.L_x_15321:
[----:B------:R-:W-:Y:S02]  /*25af0*/  IMAD.MOV.U32 R13, RZ, RZ, R8 ;  /* 0x000000ffff0d7224 */ /* 0x000fe400078e0008 */
[----:B------:R-:W-:Y:S02]  /*25b00*/  IMAD.MOV.U32 R12, RZ, RZ, RZ ;  /* 0x000000ffff0c7224 */ /* 0x000fe400078e00ff */
[----:B------:R-:W-:-:S07]  /*25b10*/  IMAD.MOV.U32 R0, RZ, RZ, R14 ;  /* 0x000000ffff007224 */ /* 0x000fce00078e000e */
[----:B------:R-:W-:Y:S05]  /*25b20*/  WARPSYNC.COLLECTIVE R15, `(.L_x_15322) ;  /* 0x000000000f087348 */ /* 0x000fea0003c00000 */
[----:B------:R0:W1:Y:S02]  /*25b30*/  SHFL.IDX P6, R14, R13, R12, R11 ;  /* 0x0000000c0d0e7389 */ /* 0x00006400000c000b */
[----:B01----:R-:W-:Y:S01]  /*25b40*/  ENDCOLLECTIVE ;  /* 0x000000000000791b */ /* 0x003fe20003800000 */
.L_x_15322:
        /* <DEDUP_REMOVED lines=13> */
.L_x_15323:
[----:B------:R-:W-:Y:S01]  /*25c20*/  IMAD.MOV.U32 R6, RZ, RZ, R14 ;  /* 0x000000ffff067224 */ /* 0x000fe200078e000e */
[----:B------:R-:W-:Y:S06]  /*25c30*/  BRA `(.L_x_15324) ;  /* 0xffffffa000e87947 */ /* 0x000fec000383ffff */
.L_x_15193:
        /* <DEDUP_REMOVED lines=9> */
.L_x_15325:
[C---:B------:R-:W-:Y:S01]  /*25cd0*/  VIADD R9, R25.reuse, 0x20 ;  /* 0x0000002019097836 */ /* 0x040fe20000000000 */
[----:B------:R-:W-:Y:S01]  /*25ce0*/  ISETP.GE.AND P2, PT, R25, R2, PT ;  /* 0x000000021900720c */ /* 0x000fe20003f46270 */
[----:B------:R-:W-:Y:S02]  /*25cf0*/  IMAD.MOV.U32 R13, RZ, RZ, R4 ;  /* 0x000000ffff0d7224 */ /* 0x000fe400078e0004 */
[----:B------:R-:W-:-:S10]  /*25d00*/  IMAD.MOV.U32 R7, RZ, RZ, R14 ;  /* 0x000000ffff077224 */ /* 0x000fd400078e000e */
[----:B------:R-:W-:Y:S05]  /*25d10*/  WARPSYNC.COLLECTIVE R15, `(.L_x_15326) ;  /* 0x000000000f087348 */ /* 0x000fea0003c00000 */
[----:B------:R0:W1:Y:S02]  /*25d20*/  SHFL.IDX P6, R14, R13, R12, R11 ;  /* 0x0000000c0d0e7389 */ /* 0x00006400000c000b */
[----:B01----:R-:W-:Y:S01]  /*25d30*/  ENDCOLLECTIVE ;  /* 0x000000000000791b */ /* 0x003fe20003800000 */
.L_x_15326:
[----:B------:R-:W-:Y:S02]  /*25d40*/  IMAD.MOV.U32 R13, RZ, RZ, R0 ;  /* 0x000000ffff0d7224 */ /* 0x000fe400078e0000 */
[----:B------:R-:W-:Y:S02]  /*25d50*/  IMAD.MOV.U32 R12, RZ, RZ, 0x1 ;  /* 0x00000001ff0c7424 */ /* 0x000fe400078e00ff */
[----:B------:R-:W-:-:S07]  /*25d60*/  IMAD.MOV.U32 R6, RZ, RZ, R14 ;  /* 0x000000ffff067224 */ /* 0x000fce00078e000e */
[----:B------:R-:W-:Y:S05]  /*25d70*/  WARPSYNC.COLLECTIVE R15, `(.L_x_15327) ;  /* 0x000000000f087348 */ /* 0x000fea0003c00000 */
[----:B------:R0:W1:Y:S02]  /*25d80*/  SHFL.IDX P6, R14, R13, R12, R11 ;  /* 0x0000000c0d0e7389 */ /* 0x00006400000c000b */
[----:B01----:R-:W-:Y:S01]  /*25d90*/  ENDCOLLECTIVE ;  /* 0x000000000000791b */ /* 0x003fe20003800000 */
.L_x_15327:
        /* <DEDUP_REMOVED lines=12> */
.L_x_15328:
[----:B------:R-:W-:Y:S02]  /*25e60*/  IMAD.MOV.U32 R13, RZ, RZ, R0 ;  /* 0x000000ffff0d7224 */ /* 0x000fe400078e0000 */
[----:B------:R-:W-:Y:S02]  /*25e70*/  IMAD.MOV.U32 R12, RZ, RZ, 0x2 ;  /* 0x00000002ff0c7424 */ /* 0x000fe400078e00ff */
[----:B------:R-:W-:-:S07]  /*25e80*/  IMAD.MOV.U32 R7, RZ, RZ, R14 ;  /* 0x000000ffff077224 */ /* 0x000fce00078e000e */
[----:B------:R-:W-:Y:S05]  /*25e90*/  WARPSYNC.COLLECTIVE R15, `(.L_x_15329) ;  /* 0x000000000f087348 */ /* 0x000fea0003c00000 */
[----:B------:R0:W1:Y:S02]  /*25ea0*/  SHFL.IDX P6, R14, R13, R12, R11 ;  /* 0x0000000c0d0e7389 */ /* 0x00006400000c000b */
[----:B01----:R-:W-:Y:S01]  /*25eb0*/  ENDCOLLECTIVE ;  /* 0x000000000000791b */ /* 0x003fe20003800000 */
.L_x_15329:
        /* <DEDUP_REMOVED lines=16> */
.L_x_15330:
[----:B------:R-:W-:Y:S02]  /*25fc0*/  IMAD.MOV.U32 R13, RZ, RZ, R0 ;  /* 0x000000ffff0d7224 */ /* 0x000fe400078e0000 */
[----:B------:R-:W-:Y:S02]  /*25fd0*/  IMAD.MOV.U32 R12, RZ, RZ, 0x3 ;  /* 0x00000003ff0c7424 */ /* 0x000fe400078e00ff */
[----:B------:R-:W-:-:S07]  /*25fe0*/  IMAD.MOV.U32 R7, RZ, RZ, R14 ;  /* 0x000000ffff077224 */ /* 0x000fce00078e000e */
[----:B------:R-:W-:Y:S05]  /*25ff0*/  WARPSYNC.COLLECTIVE R15, `(.L_x_15331) ;  /* 0x000000000f087348 */ /* 0x000fea0003c00000 */
[----:B------:R0:W1:Y:S02]  /*26000*/  SHFL.IDX P6, R14, R13, R12, R11 ;  /* 0x0000000c0d0e7389 */ /* 0x00006400000c000b */
[----:B01----:R-:W-:Y:S01]  /*26010*/  ENDCOLLECTIVE ;  /* 0x000000000000791b */ /* 0x003fe20003800000 */
.L_x_15331:
        /* <DEDUP_REMOVED lines=11> */
.L_x_15332:
[----:B------:R-:W-:Y:S01]  /*260d0*/  @!PT LDS RZ, [RZ] ;  /* 0x00000000fffff984 */ /* 0x000fe20000000800 */
[----:B------:R-:W-:Y:S01]  /*260e0*/  @!PT LDS RZ, [RZ] ;  /* 0x00000000fffff984 */ /* 0x000fe20000000800 */
[----:B------:R-:W-:Y:S01]  /*260f0*/  @!PT LDS RZ, [RZ] ;  /* 0x00000000fffff984 */ /* 0x000fe20000000800 */
[----:B------:R0:W-:Y:S01]  /*26100*/  @!P1 LDGSTS.E.BYPASS.LTC128B.128 [R10+0xc000], desc[UR40][R6.64], !P0 ;  /* 0x0c000000060a9fae */ /* 0x0001e2000c101d68 */
[----:B------:R-:W-:Y:S01]  /*26110*/  ISETP.GE.AND P1, PT, R4, R2, PT ;  /* 0x000000020400720c */ /* 0x000fe20003f26270 */
[----:B------:R-:W-:Y:S02]  /*26120*/  IMAD.MOV.U32 R13, RZ, RZ, R3 ;  /* 0x000000ffff0d7224 */ /* 0x000fe400078e0003 */
[----:B------:R-:W-:Y:S02]  /*26130*/  IMAD.MOV.U32 R12, RZ, RZ, RZ ;  /* 0x000000ffff0c7224 */ /* 0x000fe400078e00ff */
[----:B0-----:R-:W-:-:S08]  /*26140*/  IMAD.MOV.U32 R6, RZ, RZ, R14 ;  /* 0x000000ffff067224 */ /* 0x001fd000078e000e */
[----:B------:R-:W-:Y:S05]  /*26150*/  WARPSYNC.COLLECTIVE R15, `(.L_x_15333) ;  /* 0x000000000f087348 */ /* 0x000fea0003c00000 */
[----:B------:R0:W1:Y:S02]  /*26160*/  SHFL.IDX P6, R14, R13, R12, R11 ;  /* 0x0000000c0d0e7389 */ /* 0x00006400000c000b */
[----:B01----:R-:W-:Y:S01]  /*26170*/  ENDCOLLECTIVE ;  /* 0x000000000000791b */ /* 0x003fe20003800000 */
.L_x_15333:
        /* <DEDUP_REMOVED lines=11> */
.L_x_15334:
        /* <DEDUP_REMOVED lines=8> */
.L_x_15335:
        /* <DEDUP_REMOVED lines=13> */
.L_x_15336:
[----:B------:R-:W-:Y:S01]  /*26380*/  IMAD.MOV.U32 R5, RZ, RZ, R14 ;  /* 0x000000ffff057224 */ /* 0x000fe200078e000e */
[----:B------:R-:W-:Y:S06]  /*26390*/  BRA `(.L_x_15337) ;  /* 0xffffffa400ec7947 */ /* 0x000fec000383ffff */
.L_x_15196:
[----:B-1----:R1:W2:Y:S02]  /*263a0*/  SYNCS.PHASECHK.TRANS64.TRYWAIT P0, [R18+URZ+0x13220], R0 ;  /* 0x01322000120075a7 */ /* 0x0022a4000800017f */
[----:B--2---:R-:W-:Y:S05]  /*263b0*/  @!P0 NANOSLEEP.SYNCS 0x989680 ;  /* 0x009896800000895d */ /* 0x004fea0003900000 */
[----:B------:R-:W2:Y:S02]  /*263c0*/  @!P0 SYNCS.PHASECHK.TRANS64 P0, [R18+URZ+0x13220], R0 ;  /* 0x01322000120085a7 */ /* 0x000ea4000800007f */
[----:B--2---:R-:W-:Y:S05]  /*263d0*/  @!P0 BRA `(.L_x_15196) ;  /* 0xfffffffc00f08947 */ /* 0x004fea000383ffff */
[----:B------:R-:W-:Y:S05]  /*263e0*/  BRA `(.L_x_15338) ;  /* 0xffffffa800487947 */ /* 0x000fea000383ffff */
.L_x_15200:
[----:B0-----:R-:W2:Y:S02]  /*263f0*/  LDL R2, [R1+0x8] ;  /* 0x0000080001027983 */ /* 0x001ea40000100800 */
[----:B--2---:R0:W1:Y:S02]  /*26400*/  SYNCS.PHASECHK.TRANS64.TRYWAIT P0, [R6+URZ+0x13280], R2 ;  /* 0x01328002060075a7 */ /* 0x004064000800017f */
[----:B-1----:R-:W-:Y:S05]  /*26410*/  @!P0 NANOSLEEP.SYNCS 0x989680 ;  /* 0x009896800000895d */ /* 0x002fea0003900000 */
[----:B------:R-:W1:Y:S02]  /*26420*/  @!P0 SYNCS.PHASECHK.TRANS64 P0, [R6+URZ+0x13280], R2 ;  /* 0x01328002060085a7 */ /* 0x000e64000800007f */
[----:B-1----:R-:W-:Y:S05]  /*26430*/  @!P0 BRA `(.L_x_15200) ;  /* 0xfffffffc00ec8947 */ /* 0x002fea000383ffff */
[----:B------:R-:W-:Y:S05]  /*26440*/  BRA `(.L_x_15339) ;  /* 0xffffffac00987947 */ /* 0x000fea000383ffff */
.L_x_15201:
        /* <DEDUP_REMOVED lines=8> */
.L_x_15341:
[----:B------:R-:W-:Y:S05]  /*264d0*/  BSYNC B0 ;  /* 0x0000000000007941 */ /* 0x000fea0003800000 */
.L_x_15340:
        /* <DEDUP_REMOVED lines=10> */
.L_x_15342:
        /* <DEDUP_REMOVED lines=11> */
.L_x_15343:
        /* <DEDUP_REMOVED lines=10> */
.L_x_15344:
        /* <DEDUP_REMOVED lines=11> */
.L_x_15345:
        /* <DEDUP_REMOVED lines=10> */
.L_x_15346:
        /* <DEDUP_REMOVED lines=11> */
.L_x_15347:
        /* <DEDUP_REMOVED lines=10> */
.L_x_15348:
[----:B------:R-:W-:Y:S02]  /*26970*/  IMAD.MOV.U32 R13, RZ, RZ, R19 ;  /* 0x000000ffff0d7224 */ /* 0x000fe400078e0013 */
[----:B------:R-:W-:Y:S02]  /*26980*/  IMAD.MOV.U32 R12, RZ, RZ, RZ ;  /* 0x000000ffff0c7224 */ /* 0x000fe400078e00ff */
[----:B------:R-:W-:Y:S02]  /*26990*/  IMAD.SHL.U32 R3, R3, 0x10, RZ ;  /* 0x0000001003037824 */ /* 0x000fe400078e00ff */
[----:B------:R-:W-:-:S07]  /*269a0*/  IMAD.MOV.U32 R2, RZ, RZ, R14 ;  /* 0x000000ffff027224 */ /* 0x000fce00078e000e */
[----:B------:R-:W-:Y:S05]  /*269b0*/  WARPSYNC.COLLECTIVE R15, `(.L_x_15349) ;  /* 0x000000000f087348 */ /* 0x000fea0003c00000 */
[----:B------:R0:W1:Y:S02]  /*269c0*/  SHFL.IDX P6, R14, R13, R12, R11 ;  /* 0x0000000c0d0e7389 */ /* 0x00006400000c000b */
[----:B01----:R-:W-:Y:S01]  /*269d0*/  ENDCOLLECTIVE ;  /* 0x000000000000791b */ /* 0x003fe20003800000 */
.L_x_15349:
        /* <DEDUP_REMOVED lines=12> */
.L_x_15350:
[----:B------:R-:W-:Y:S01]  /*26aa0*/  IMAD.MOV.U32 R2, RZ, RZ, R14 ;  /* 0x000000ffff027224 */ /* 0x000fe200078e000e */
[----:B------:R-:W-:Y:S06]  /*26ab0*/  BRA `(.L_x_15351) ;  /* 0xffffffac00107947 */ /* 0x000fec000383ffff */
.L_x_15206:
[----:B--2---:R-:W2:Y:S02]  /*26ac0*/  LDL R2, [R1+0x8] ;  /* 0x0000080001027983 */ /* 0x004ea40000100800 */
[----:B--2---:R2:W3:Y:S02]  /*26ad0*/  SYNCS.PHASECHK.TRANS64.TRYWAIT P0, [R6+URZ+0x13240], R2 ;  /* 0x01324002060075a7 */ /* 0x0044e4000800017f */
[----:B---3--:R-:W-:Y:S05]  /*26ae0*/  @!P0 NANOSLEEP.SYNCS 0x989680 ;  /* 0x009896800000895d */ /* 0x008fea0003900000 */
[----:B------:R-:W3:Y:S02]  /*26af0*/  @!P0 SYNCS.PHASECHK.TRANS64 P0, [R6+URZ+0x13240], R2 ;  /* 0x01324002060085a7 */ /* 0x000ee4000800007f */
[----:B---3--:R-:W-:Y:S05]  /*26b00*/  @!P0 BRA `(.L_x_15206) ;  /* 0xfffffffc00ec8947 */ /* 0x008fea000383ffff */
[----:B------:R-:W-:Y:S05]  /*26b10*/  BRA `(.L_x_15352) ;  /* 0xffffffac006c7947 */ /* 0x000fea000383ffff */
.L_x_15207:
        /* <DEDUP_REMOVED lines=8> */
.L_x_15354:
[----:B------:R-:W-:Y:S05]  /*26ba0*/  BSYNC B0 ;  /* 0x0000000000007941 */ /* 0x000fea0003800000 */
.L_x_15353:
        /* <DEDUP_REMOVED lines=8> */
.L_x_15355:
[----:B------:R-:W-:Y:S02]  /*26c30*/  IMAD.MOV.U32 R13, RZ, RZ, R5 ;  /* 0x000000ffff0d7224 */ /* 0x000fe400078e0005 */
[----:B------:R-:W-:Y:S02]  /*26c40*/  IMAD.MOV.U32 R12, RZ, RZ, 0x1 ;  /* 0x00000001ff0c7424 */ /* 0x000fe400078e00ff */
[----:B------:R-:W-:-:S07]  /*26c50*/  IMAD.MOV.U32 R2, RZ, RZ, R14 ;  /* 0x000000ffff027224 */ /* 0x000fce00078e000e */
[----:B------:R-:W-:Y:S05]  /*26c60*/  WARPSYNC.COLLECTIVE R15, `(.L_x_15356) ;  /* 0x000000000f087348 */ /* 0x000fea0003c00000 */
[----:B------:R0:W1:Y:S02]  /*26c70*/  SHFL.IDX P6, R14, R13, R12, R11 ;  /* 0x0000000c0d0e7389 */ /* 0x00006400000c000b */
[----:B01----:R-:W-:Y:S01]  /*26c80*/  ENDCOLLECTIVE ;  /* 0x000000000000791b */ /* 0x003fe20003800000 */
.L_x_15356:
        /* <DEDUP_REMOVED lines=11> */
.L_x_15357:
[----:B------:R-:W-:Y:S02]  /*26d40*/  IMAD.MOV.U32 R13, RZ, RZ, R5 ;  /* 0x000000ffff0d7224 */ /* 0x000fe400078e0005 */
[----:B------:R-:W-:Y:S02]  /*26d50*/  IMAD.MOV.U32 R12, RZ, RZ, 0x2 ;  /* 0x00000002ff0c7424 */ /* 0x000fe400078e00ff */
[----:B------:R-:W-:-:S07]  /*26d60*/  IMAD.MOV.U32 R2, RZ, RZ, R14 ;  /* 0x000000ffff027224 */ /* 0x000fce00078e000e */
[----:B------:R-:W-:Y:S05]  /*26d70*/  WARPSYNC.COLLECTIVE R15, `(.L_x_15358) ;  /* 0x000000000f087348 */ /* 0x000fea0003c00000 */
[----:B------:R0:W1:Y:S02]  /*26d80*/  SHFL.IDX P6, R14, R13, R12, R11 ;  /* 0x0000000c0d0e7389 */ /* 0x00006400000c000b */
[----:B01----:R-:W-:Y:S01]  /*26d90*/  ENDCOLLECTIVE ;  /* 0x000000000000791b */ /* 0x003fe20003800000 */
.L_x_15358:
        /* <DEDUP_REMOVED lines=11> */
.L_x_15359:
[----:B------:R-:W-:Y:S02]  /*26e50*/  IMAD.MOV.U32 R13, RZ, RZ, R5 ;  /* 0x000000ffff0d7224 */ /* 0x000fe400078e0005 */
[----:B------:R-:W-:Y:S02]  /*26e60*/  IMAD.MOV.U32 R12, RZ, RZ, 0x3 ;  /* 0x00000003ff0c7424 */ /* 0x000fe400078e00ff */
[----:B------:R-:W-:-:S07]  /*26e70*/  IMAD.MOV.U32 R2, RZ, RZ, R14 ;  /* 0x000000ffff027224 */ /* 0x000fce00078e000e */
[----:B------:R-:W-:Y:S05]  /*26e80*/  WARPSYNC.COLLECTIVE R15, `(.L_x_15360) ;  /* 0x000000000f087348 */ /* 0x000fea0003c00000 */
[----:B------:R0:W1:Y:S02]  /*26e90*/  SHFL.IDX P6, R14, R13, R12, R11 ;  /* 0x0000000c0d0e7389 */ /* 0x00006400000c000b */
[----:B01----:R-:W-:Y:S01]  /*26ea0*/  ENDCOLLECTIVE ;  /* 0x000000000000791b */ /* 0x003fe20003800000 */
.L_x_15360:
        /* <DEDUP_REMOVED lines=11> */
.L_x_15361:
[----:B------:R-:W-:Y:S02]  /*26f60*/  IMAD.MOV.U32 R13, RZ, RZ, R4 ;  /* 0x000000ffff0d7224 */ /* 0x000fe400078e0004 */
[----:B------:R-:W-:Y:S02]  /*26f70*/  IMAD.MOV.U32 R12, RZ, RZ, RZ ;  /* 0x000000ffff0c7224 */ /* 0x000fe400078e00ff */
[----:B------:R-:W-:-:S07]  /*26f80*/  IMAD.MOV.U32 R2, RZ, RZ, R14 ;  /* 0x000000ffff027224 */ /* 0x000fce00078e000e */
[----:B------:R-:W-:Y:S05]  /*26f90*/  WARPSYNC.COLLECTIVE R15, `(.L_x_15362) ;  /* 0x000000000f087348 */ /* 0x000fea0003c00000 */
[----:B------:R0:W1:Y:S02]  /*26fa0*/  SHFL.IDX P6, R14, R13, R12, R11 ;  /* 0x0000000c0d0e7389 */ /* 0x00006400000c000b */
[----:B01----:R-:W-:Y:S01]  /*26fb0*/  ENDCOLLECTIVE ;  /* 0x000000000000791b */ /* 0x003fe20003800000 */
.L_x_15362:
        /* <DEDUP_REMOVED lines=11> */
.L_x_15363:
[----:B------:R-:W-:Y:S01]  /*27070*/  IMAD.MOV.U32 R2, RZ, RZ, R14 ;  /* 0x000000ffff027224 */ /* 0x000fe200078e000e */
[----:B------:R-:W-:Y:S06]  /*27080*/  BRA `(.L_x_15364) ;  /* 0xffffffac00007947 */ /* 0x000fec000383ffff */
.L_x_15212:
[----:B0-----:R0:W3:Y:S02]  /*27090*/  SYNCS.PHASECHK.TRANS64.TRYWAIT P2, [R2+URZ+0x13270], R0 ;  /* 0x01327000020075a7 */ /* 0x0010e4000804017f */
[----:B---3--:R-:W-:Y:S05]  /*270a0*/  @!P2 NANOSLEEP.SYNCS 0x989680 ;  /* 0x009896800000a95d */ /* 0x008fea0003900000 */
[----:B------:R-:W3:Y:S02]  /*270b0*/  @!P2 SYNCS.PHASECHK.TRANS64 P2, [R2+URZ+0x13270], R0 ;  /* 0x013270000200a5a7 */ /* 0x000ee4000804007f */
[----:B---3--:R-:W-:Y:S05]  /*270c0*/  @!P2 BRA `(.L_x_15212) ;  /* 0xfffffffc00f0a947 */ /* 0x008fea000383ffff */
[----:B------:R-:W-:Y:S05]  /*270d0*/  BRA `(.L_x_15365) ;  /* 0xffffffac00647947 */ /* 0x000fea000383ffff */
.L_x_15214:
[----:B0-----:R0:W3:Y:S02]  /*270e0*/  SYNCS.PHASECHK.TRANS64.TRYWAIT P2, [R2+URZ+0x13260], R3 ;  /* 0x01326003020075a7 */ /* 0x0010e4000804017f */
[----:B---3--:R-:W-:Y:S05]  /*270f0*/  @!P2 NANOSLEEP.SYNCS 0x989680 ;  /* 0x009896800000a95d */ /* 0x008fea0003900000 */
[----:B------:R-:W3:Y:S02]  /*27100*/  @!P2 SYNCS.PHASECHK.TRANS64 P2, [R2+URZ+0x13260], R3 ;  /* 0x013260030200a5a7 */ /* 0x000ee4000804007f */
[----:B---3--:R-:W-:Y:S05]  /*27110*/  @!P2 BRA `(.L_x_15214) ;  /* 0xfffffffc00f0a947 */ /* 0x008fea000383ffff */
[----:B------:R-:W-:Y:S05]  /*27120*/  BRA `(.L_x_15366) ;  /* 0xffffffac00747947 */ /* 0x000fea000383ffff */
.L_x_15222:
[----:B-1----:R1:W2:Y:S02]  /*27130*/  SYNCS.PHASECHK.TRANS64.TRYWAIT P1, [R0+URZ+0x13270], R3 ;  /* 0x01327003000075a7 */ /* 0x0022a4000802017f */
[----:B--2---:R-:W-:Y:S05]  /*27140*/  @!P1 NANOSLEEP.SYNCS 0x989680 ;  /* 0x009896800000995d */ /* 0x004fea0003900000 */
[----:B------:R-:W2:Y:S02]  /*27150*/  @!P1 SYNCS.PHASECHK.TRANS64 P1, [R0+URZ+0x13270], R3 ;  /* 0x01327003000095a7 */ /* 0x000ea4000802007f */
[----:B--2---:R-:W-:Y:S05]  /*27160*/  @!P1 BRA `(.L_x_15222) ;  /* 0xfffffffc00f09947 */ /* 0x004fea000383ffff */
[----:B------:R-:W-:Y:S05]  /*27170*/  BRA `(.L_x_15367) ;  /* 0xffffffb400087947 */ /* 0x000fea000383ffff */
.L_x_15224:
[----:B-1----:R1:W2:Y:S02]  /*27180*/  SYNCS.PHASECHK.TRANS64.TRYWAIT P1, [R0+URZ+0x13260], R3 ;  /* 0x01326003000075a7 */ /* 0x0022a4000802017f */
[----:B--2---:R-:W-:Y:S05]  /*27190*/  @!P1 NANOSLEEP.SYNCS 0x989680 ;  /* 0x009896800000995d */ /* 0x004fea0003900000 */
[----:B------:R-:W2:Y:S02]  /*271a0*/  @!P1 SYNCS.PHASECHK.TRANS64 P1, [R0+URZ+0x13260], R3 ;  /* 0x01326003000095a7 */ /* 0x000ea4000802007f */
[----:B--2---:R-:W-:Y:S05]  /*271b0*/  @!P1 BRA `(.L_x_15224) ;  /* 0xfffffffc00f09947 */ /* 0x004fea000383ffff */
[----:B------:R-:W-:Y:S05]  /*271c0*/  BRA `(.L_x_15368) ;  /* 0xffffffb400187947 */ /* 0x000fea000383ffff */
.L_x_15229:
        /* <DEDUP_REMOVED lines=8> */
.L_x_15370:
[----:B------:R-:W-:Y:S05]  /*27250*/  BSYNC B0 ;  /* 0x0000000000007941 */ /* 0x000fea0003800000 */
.L_x_15369:
        /* <DEDUP_REMOVED lines=9> */
.L_x_15371:
        /* <DEDUP_REMOVED lines=24> */
.L_x_15372:
        /* <DEDUP_REMOVED lines=8> */
.L_x_15373:
        /* <DEDUP_REMOVED lines=8> */
.L_x_15374:
        /* <DEDUP_REMOVED lines=8> */
.L_x_15375:
        /* <DEDUP_REMOVED lines=8> */
.L_x_15376:
        /* <DEDUP_REMOVED lines=9> */
.L_x_15377:
[----:B------:R-:W-:Y:S01]  /*27700*/  IMAD.MOV.U32 R3, RZ, RZ, R14 ;  /* 0x000000ffff037224 */ /* 0x000fe200078e000e */
[----:B------:R-:W-:Y:S06]  /*27710*/  BRA `(.L_x_15378) ;  /* 0xffffffb400ec7947 */ /* 0x000fec000383ffff */
.L_x_15232:
        /* <DEDUP_REMOVED lines=8> */
.L_x_15380:
[----:B------:R-:W-:Y:S05]  /*277a0*/  BSYNC B0 ;  /* 0x0000000000007941 */ /* 0x000fea0003800000 */
.L_x_15379:
        /* <DEDUP_REMOVED lines=10> */
.L_x_15381:
        /* <DEDUP_REMOVED lines=8> */
.L_x_15382:
        /* <DEDUP_REMOVED lines=8> */
.L_x_15383:
        /* <DEDUP_REMOVED lines=8> */
.L_x_15384:
        /* <DEDUP_REMOVED lines=9> */
.L_x_15385:
[----:B------:R-:W-:Y:S01]  /*27a60*/  IMAD.MOV.U32 R3, RZ, RZ, R14 ;  /* 0x000000ffff037224 */ /* 0x000fe200078e000e */
[----:B------:R-:W-:Y:S06]  /*27a70*/  BRA `(.L_x_15386) ;  /* 0xffffffb400b87947 */ /* 0x000fec000383ffff */
.L_x_15234:
[----:B------:R-:W-:Y:S01]  /*27a80*/  BSSY B0, `(.L_x_15387) ;  /* 0x0000006000007945 */ /* 0x000fe20003800000 */
[----:B------:R-:W-:Y:S01]  /*27a90*/  PLOP3.LUT P6, PT, P6, PT, PT, 0x8, 0x0 ;  /* 0x000000000000781c */ /* 0x000fe200037ce170 */
[----:B------:R-:W-:-:S12]  /*27aa0*/  IMAD.MOV.U32 R15, RZ, RZ, -0x1 ;  /* 0xffffffffff0f7424 */ /* 0x000fd800078e00ff */
[----:B0-----:R-:W-:Y:S05]  /*27ab0*/  WARPSYNC.COLLECTIVE R15, `(.L_x_15388) ;  /* 0x000000000f087348 */ /* 0x001fea0003c00000 */
[----:B------:R-:W-:Y:S01]  /*27ac0*/  VOTE.ANY R14, PT, P6 ;  /* 0x00000000000e7806 */ /* 0x000fe200030e0100 */
[----:B0-----:R-:W-:Y:S06]  /*27ad0*/  ENDCOLLECTIVE ;  /* 0x000000000000791b */ /* 0x001fec0003800000 */
.L_x_15388:
[----:B------:R-:W-:Y:S05]  /*27ae0*/  BSYNC B0 ;  /* 0x0000000000007941 */ /* 0x000fea0003800000 */
.L_x_15387:
        /* <DEDUP_REMOVED lines=10> */
.L_x_15389:
[----:B------:R-:W-:Y:S02]  /*27b90*/  IMAD.MOV.U32 R13, RZ, RZ, R5 ;  /* 0x000000ffff0d7224 */ /* 0x000fe400078e0005 */
[----:B------:R-:W-:-:S07]  /*27ba0*/  IMAD.MOV.U32 R25, RZ, RZ, R14 ;  /* 0x000000ffff197224 */ /* 0x000fce00078e000e */
[----:B------:R-:W-:Y:S05]  /*27bb0*/  WARPSYNC.COLLECTIVE R15, `(.L_x_15390) ;  /* 0x000000000f087348 */ /* 0x000fea0003c00000 */
[----:B------:R0:W1:Y:S02]  /*27bc0*/  SHFL.IDX P6, R14, R13, R12, R11 ;  /* 0x0000000c0d0e7389 */ /* 0x00006400000c000b */
[----:B01----:R-:W-:Y:S01]  /*27bd0*/  ENDCOLLECTIVE ;  /* 0x000000000000791b */ /* 0x003fe20003800000 */
.L_x_15390:
[----:B------:R-:W-:Y:S01]  /*27be0*/  IMAD.MOV.U32 R5, RZ, RZ, R14 ;  /* 0x000000ffff057224 */ /* 0x000fe200078e000e */
[----:B------:R-:W-:Y:S06]  /*27bf0*/  BRA `(.L_x_15391) ;  /* 0xffffffb400987947 */ /* 0x000fec000383ffff */
.L_x_15236:
        /* <DEDUP_REMOVED lines=8> */
.L_x_15393:
[----:B------:R-:W-:Y:S05]  /*27c80*/  BSYNC B0 ;  /* 0x0000000000007941 */ /* 0x000fea0003800000 */
.L_x_15392:
[----:B------:R-:W-:Y:S01]  /*27c90*/  IMAD.MOV.U32 R24, RZ, RZ, R14 ;  /* 0x000000ffff187224 */ /* 0x000fe200078e000e */
[----:B------:R-:W-:Y:S06]  /*27ca0*/  BRA `(.L_x_15235) ;  /* 0xffffffb400847947 */ /* 0x000fec000383ffff */
.L_x_15242:
[----:B0-----:R0:W1:Y:S02]  /*27cb0*/  SYNCS.PHASECHK.TRANS64.TRYWAIT P0, [R5+URZ+0x13220], R0 ;  /* 0x01322000050075a7 */ /* 0x001064000800017f */
[----:B-1----:R-:W-:Y:S05]  /*27cc0*/  @!P0 NANOSLEEP.SYNCS 0x989680 ;  /* 0x009896800000895d */ /* 0x002fea0003900000 */
[----:B------:R-:W1:Y:S02]  /*27cd0*/  @!P0 SYNCS.PHASECHK.TRANS64 P0, [R5+URZ+0x13220], R0 ;  /* 0x01322000050085a7 */ /* 0x000e64000800007f */
[----:B-1----:R-:W-:Y:S05]  /*27ce0*/  @!P0 BRA `(.L_x_15242) ;  /* 0xfffffffc00f08947 */ /* 0x002fea000383ffff */
[----:B------:R-:W-:Y:S05]  /*27cf0*/  BRA `(.L_x_15394) ;  /* 0xffffffbc00ec7947 */ /* 0x000fea000383ffff */
.L_x_15243:
        /* <DEDUP_REMOVED lines=11> */
.L_x_15396:
[----:B------:R-:W-:Y:S05]  /*27db0*/  BSYNC B0 ;  /* 0x0000000000007941 */ /* 0x000fea0003800000 */
.L_x_15395:
[----:B------:R-:W-:Y:S05]  /*27dc0*/  BRA `(.L_x_15397) ;  /* 0xffffffbc00d47947 */ /* 0x000fea000383ffff */
.L_x_15244:
[----:B------:R-:W-:Y:S01]  /*27dd0*/  BSSY B0, `(.L_x_15398) ;  /* 0x0000006000007945 */ /* 0x000fe20003800000 */
[----:B------:R-:W-:-:S07]  /*27de0*/  IMAD.MOV.U32 R15, RZ, RZ, -0x1 ;  /* 0xffffffffff0f7424 */ /* 0x000fce00078e00ff */
[----:B0-----:R-:W-:Y:S05]  /*27df0*/  WARPSYNC.COLLECTIVE R15, `(.L_x_15399) ;  /* 0x000000000f0c7348 */ /* 0x001fea0003c00000 */
[----:B------:R-:W-:Y:S02]  /*27e00*/  ELECT P6, UR62, PT ;  /* 0x00000000003e782f */ /* 0x000fe400038c0000 */
[----:B------:R-:W-:Y:S01]  /*27e10*/  MOV R14, UR62 ;  /* 0x0000003e000e7c02 */ /* 0x000fe20008000f00 */
[----:B0-----:R-:W-:Y:S10]  /*27e20*/  ENDCOLLECTIVE ;  /* 0x000000000000791b */ /* 0x001ff40003800000 */
.L_x_15399:
[----:B------:R-:W-:Y:S05]  /*27e30*/  BSYNC B0 ;  /* 0x0000000000007941 */ /* 0x000fea0003800000 */
.L_x_15398:
[----:B------:R-:W-:Y:S05]  /*27e40*/  BRA `(.L_x_15400) ;  /* 0xffffffbc00c87947 */ /* 0x000fea000383ffff */
.L_x_15246:
[----:B0-----:R0:W1:Y:S02]  /*27e50*/  SYNCS.PHASECHK.TRANS64.TRYWAIT P1, [R4+URZ+0x13240], R3 ;  /* 0x01324003040075a7 */ /* 0x001064000802017f */
[----:B-1----:R-:W-:Y:S05]  /*27e60*/  @!P1 NANOSLEEP.SYNCS 0x989680 ;  /* 0x009896800000995d */ /* 0x002fea0003900000 */
[----:B------:R-:W1:Y:S02]  /*27e70*/  @!P1 SYNCS.PHASECHK.TRANS64 P1, [R4+URZ+0x13240], R3 ;  /* 0x01324003040095a7 */ /* 0x000e64000802007f */
[----:B-1----:R-:W-:Y:S05]  /*27e80*/  @!P1 BRA `(.L_x_15246) ;  /* 0xfffffffc00f09947 */ /* 0x002fea000383ffff */
[----:B------:R-:W-:Y:S05]  /*27e90*/  BRA `(.L_x_15401) ;  /* 0xffffffbc00f07947 */ /* 0x000fea000383ffff */
.L_x_15248:
[----:B-1----:R1:W2:Y:S02]  /*27ea0*/  SYNCS.PHASECHK.TRANS64.TRYWAIT P1, [R5+URZ+0x13240], R0 ;  /* 0x01324000050075a7 */ /* 0x0022a4000802017f */
[----:B--2---:R-:W-:Y:S05]  /*27eb0*/  @!P1 NANOSLEEP.SYNCS 0x989680 ;  /* 0x009896800000995d */ /* 0x004fea0003900000 */
[----:B------:R-:W2:Y:S02]  /*27ec0*/  @!P1 SYNCS.PHASECHK.TRANS64 P1, [R5+URZ+0x13240], R0 ;  /* 0x01324000050095a7 */ /* 0x000ea4000802007f */
[----:B--2---:R-:W-:Y:S05]  /*27ed0*/  @!P1 BRA `(.L_x_15248) ;  /* 0xfffffffc00f09947 */ /* 0x004fea000383ffff */
[----:B------:R-:W-:Y:S05]  /*27ee0*/  BRA `(.L_x_15402) ;  /* 0xffffffc000007947 */ /* 0x000fea000383ffff */
.L_x_15250:
[----:B--2---:R2:W3:Y:S02]  /*27ef0*/  SYNCS.PHASECHK.TRANS64.TRYWAIT P1, [R4+URZ+0x13260], R3 ;  /* 0x01326003040075a7 */ /* 0x0044e4000802017f */
[----:B---3--:R-:W-:Y:S05]  /*27f00*/  @!P1 NANOSLEEP.SYNCS 0x989680 ;  /* 0x009896800000995d */ /* 0x008fea0003900000 */
[----:B------:R-:W3:Y:S02]  /*27f10*/  @!P1 SYNCS.PHASECHK.TRANS64 P1, [R4+URZ+0x13260], R3 ;  /* 0x01326003040095a7 */ /* 0x000ee4000802007f */
[----:B---3--:R-:W-:Y:S05]  /*27f20*/  @!P1 BRA `(.L_x_15250) ;  /* 0xfffffffc00f09947 */ /* 0x008fea000383ffff */
[----:B------:R-:W-:Y:S05]  /*27f30*/  BRA `(.L_x_15403) ;  /* 0xffffffbc00fc7947 */ /* 0x000fea000383ffff */
.L_x_15252:
[----:B---3--:R3:W4:Y:S02]  /*27f40*/  SYNCS.PHASECHK.TRANS64.TRYWAIT P1, [R5+URZ+0x13260], R0 ;  /* 0x01326000050075a7 */ /* 0x008724000802017f */
[----:B----4-:R-:W-:Y:S05]  /*27f50*/  @!P1 NANOSLEEP.SYNCS 0x989680 ;  /* 0x009896800000995d */ /* 0x010fea0003900000 */
[----:B------:R-:W4:Y:S02]  /*27f60*/  @!P1 SYNCS.PHASECHK.TRANS64 P1, [R5+URZ+0x13260], R0 ;  /* 0x01326000050095a7 */ /* 0x000f24000802007f */
[----:B----4-:R-:W-:Y:S05]  /*27f70*/  @!P1 BRA `(.L_x_15252) ;  /* 0xfffffffc00f09947 */ /* 0x010fea000383ffff */
[----:B------:R-:W-:Y:S05]  /*27f80*/  BRA `(.L_x_15404) ;  /* 0xffffffbc00f87947 */ /* 0x000fea000383ffff */
.L_x_15254:
[----:B----4-:R4:W0:Y:S02]  /*27f90*/  SYNCS.PHASECHK.TRANS64.TRYWAIT P1, [R4+URZ+0x13280], R3 ;  /* 0x01328003040075a7 */ /* 0x010824000802017f */
[----:B0-----:R-:W-:Y:S05]  /*27fa0*/  @!P1 NANOSLEEP.SYNCS 0x989680 ;  /* 0x009896800000995d */ /* 0x001fea0003900000 */
[----:B------:R-:W0:Y:S02]  /*27fb0*/  @!P1 SYNCS.PHASECHK.TRANS64 P1, [R4+URZ+0x13280], R3 ;  /* 0x01328003040095a7 */ /* 0x000e24000802007f */
[----:B0-----:R-:W-:Y:S05]  /*27fc0*/  @!P1 BRA `(.L_x_15254) ;  /* 0xfffffffc00f09947 */ /* 0x001fea000383ffff */
[----:B------:R-:W-:Y:S05]  /*27fd0*/  BRA `(.L_x_15405) ;  /* 0xffffffbc00f47947 */ /* 0x000fea000383ffff */
.L_x_15406:
        /* <DEDUP_REMOVED lines=10> */
.L_x_16307:


//--------------------- .text._ZN7cutlass13device_kernelIN5flash11enable_sm90INS1_16FlashAttnFwdSm90INS1_25CollectiveMainloopFwdSm90ILi2EN4cute5tupleIJNS5_1CILi1EEES8_S8_EEENS6_IJNS7_ILi192EEENS7_ILi160EEENS7_ILi64EEEEEELi64ENS_12float_e4m3_tEfNS_4arch4Sm90ELb1ELb0ELb0ELb0ELb1ELb0ELb0ELb1ELb1ELb1ELb1ELb0EEENS1_21CollectiveEpilogueFwdINS6_IJSA_SC_SB_EEES9_NS_10bfloat16_tESG_Li384ELb0ELb1ELb1ELb1EEENS1_19SingleTileSchedulerILb0ELb1ELb1ELi192EEEEEEEEEvNT_6ParamsE --------------------------
	.section	.text._ZN7cutlass13device_kernelIN5flash11enable_sm90INS1_16FlashAttnFwdSm90INS1_25CollectiveMainloopFwdSm90ILi2EN4cute5tupleIJNS5_1CILi1EEES8_S8_EEENS6_IJNS7_ILi192EEENS7_ILi160EEENS7_ILi64EEEEEELi64ENS_12float_e4m3_tEfNS_4arch4Sm90ELb1ELb0ELb0ELb0ELb1ELb0ELb0ELb1ELb1ELb1ELb1ELb0EEENS1_21CollectiveEpilogueFwdINS6_IJSA_SC_SB_EEES9_NS_10bfloat16_tESG_Li384ELb0ELb1ELb1ELb1EEENS1_19SingleTileSchedulerILb0ELb1ELb1ELi192EEEEEEEEEvNT_6ParamsE,"ax",@progbits
	.align	128
.text._ZN7cutlass13device_kernelIN5flash11enable_sm90INS1_16FlashAttnFwdSm90INS1_25CollectiveMainloopFwdSm90ILi2EN4cute5tupleIJNS5_1CILi1EEES8_S8_EEENS6_IJNS7_ILi192EEENS7_ILi160EEENS7_ILi64EEEEEELi64ENS_12float_e4m3_tEfNS_4arch4Sm90ELb1ELb0ELb0ELb0ELb1ELb0ELb0ELb1ELb1ELb1ELb1ELb0EEENS1_21CollectiveEpilogueFwdINS6_IJSA_SC_SB_EEES9_NS_10bfloat16_tESG_Li384ELb0ELb1ELb1ELb1EEENS1_19SingleTileSchedulerILb0ELb1ELb1ELi192EEEEEEEEEvNT_6ParamsE:
        .type           _ZN7cutlass13device_kernelIN5flash11enable_sm90INS1_16FlashAttnFwdSm90INS1_25CollectiveMainloopFwdSm90ILi2EN4cute5tupleIJNS5_1CILi1EEES8_S8_EEENS6_IJNS7_ILi192EEENS7_ILi160EEENS7_ILi64EEEEEELi64ENS_12float_e4m3_tEfNS_4arch4Sm90ELb1ELb0ELb0ELb0ELb1ELb0ELb0ELb1ELb1ELb1ELb1ELb0EEENS1_21CollectiveEpilogueFwdINS6_IJSA_SC_SB_EEES9_NS_10bfloat16_tESG_Li384ELb0ELb1ELb1ELb1EEENS1_19SingleTileSchedulerILb0ELb1ELb1ELi192EEEEEEEEEvNT_6ParamsE,@function
        .size           _ZN7cutlass13device_kernelIN5flash11enable_sm90INS1_16FlashAttnFwdSm90INS1_25CollectiveMainloopFwdSm90ILi2EN4cute5tupleIJNS5_1CILi1EEES8_S8_EEENS6_IJNS7_ILi192EEENS7_ILi160EEENS7_ILi64EEEEEELi64ENS_12float_e4m3_tEfNS_4arch4Sm90ELb1ELb0ELb0ELb0ELb1ELb0ELb0ELb1ELb1ELb1ELb1ELb0EEENS1_21CollectiveEpilogueFwdINS6_IJSA_SC_SB_EEES9_NS_10bfloat16_tESG_Li384ELb0ELb1ELb1ELb1EEENS1_19SingleTileSchedulerILb0ELb1ELb1ELi192EEEEEEEEEvNT_6ParamsE,(.L_x_16308 - _ZN7cutlass13device_kernelIN5flash11enable_sm90INS1_16FlashAttnFwdSm90INS1_25CollectiveMainloopFwdSm90ILi2EN4cute5tupleIJNS5_1CILi1EEES8_S8_EEENS6_IJNS7_ILi192EEENS7_ILi160EEENS7_ILi64EEEEEELi64ENS_12float_e4m3_tEfNS_4arch4Sm90ELb1ELb0ELb0ELb0ELb1ELb0ELb0ELb1ELb1ELb1ELb1ELb0EEENS1_21CollectiveEpilogueFwdINS6_IJSA_SC_SB_EEES9_NS_10bfloat16_tESG_Li384ELb0ELb1ELb1ELb1EEENS1_19SingleTileSchedulerILb0ELb1ELb1ELi192EEEEEEEEEvNT_6ParamsE)
        .other          _ZN7cutlass13device_kernelIN5flash11enable_sm90INS1_16FlashAttnFwdSm90INS1_25CollectiveMainloopFwdSm90ILi2EN4cute5tupleIJNS5_1CILi1EEES8_S8_EEENS6_IJNS7_ILi192EEENS7_ILi160EEENS7_ILi64EEEEEELi64ENS_12float_e4m3_tEfNS_4arch4Sm90ELb1ELb0ELb0ELb0ELb1ELb0ELb0ELb1ELb1ELb1ELb1ELb0EEENS1_21CollectiveEpilogueFwdINS6_IJSA_SC_SB_EEES9_NS_10bfloat16_tESG_Li384ELb0ELb1ELb1ELb1EEENS1_19SingleTileSchedulerILb0ELb1ELb1ELi192EEEEEEEEEvNT_6ParamsE,@"STO_CUDA_ENTRY STV_DEFAULT"
_ZN7cutlass13device_kernelIN5flash11enable_sm90INS1_16FlashAttnFwdSm90INS1_25CollectiveMainloopFwdSm90ILi2EN4cute5tupleIJNS5_1CILi1EEES8_S8_EEENS6_IJNS7_ILi192EEENS7_ILi160EEENS7_ILi64EEEEEELi64ENS_12float_e4m3_tEfNS_4arch4Sm90ELb1ELb0ELb0ELb0ELb1ELb0ELb0ELb1ELb1ELb1ELb1ELb0EEENS1_21CollectiveEpilogueFwdINS6_IJSA_SC_SB_EEES9_NS_10bfloat16_tESG_Li384ELb0ELb1ELb1ELb1EEENS1_19SingleTileSchedulerILb0ELb1ELb1ELi192EEEEEEEEEvNT_6ParamsE:
        /* <DEDUP_REMOVED lines=45> */
.L_x_15407:
        /* <DEDUP_REMOVED lines=22> */
.L_x_15408:
        /* <DEDUP_REMOVED lines=18> */
.L_x_15409:
        /* <DEDUP_REMOVED lines=22> */
.L_x_15410:
        /* <DEDUP_REMOVED lines=23> */
.L_x_15411:
        /* <DEDUP_REMOVED lines=9> */
.L_x_15414:
        /* <DEDUP_REMOVED lines=134> */
.L_x_15416:
        /* <DEDUP_REMOVED lines=8> */
[----:B------:R-:W-:Y:S01]  /*1190*/  VIADDMNMX R2, R3, UR41, R2, PT ;  /* 0x0000002903027c46 */ /* 0x000fe2000b800102 */
[----:B------:R-:W-:Y:S01]  /*11a0*/  IMAD.MOV.U32 R3, RZ, RZ, RZ ;  /* 0x000000ffff037224 */ /* 0x000fe200078e00ff */
[----:B------:R-:W-:Y:S01]  /*11b0*/  R2UR UR40, R0 ;  /* 0x00000000002872ca */ /* 0x000fe200000e0000 */
[----:B------:R-:W-:Y:S01]  /*11c0*/  IMAD.MOV.U32 R4, RZ, RZ, RZ ;  /* 0x000000ffff047224 */ /* 0x000fe200078e00ff */
[----:B------:R-:W-:-:S02]  /*11d0*/  R2UR UR38, R2 ;  /* 0x00000000022672ca */ /* 0x000fc400000e0000 */
        /* <DEDUP_REMOVED lines=12> */
[----:B------:R-:W-:Y:S01]  /*12a0*/  UISETP.GT.AND UP0, UPT, UR38, UR41, UPT ;  /* 0x000000292600728c */ /* 0x000fe2000bf04270 */
[----:B------:R-:W-:-:S02]  /*12b0*/  CS2R R48, SRZ ;  /* 0x0000000000307805 */ /* 0x000fc4000001ff00 */
[----:B------:R-:W-:Y:S02]  /*12c0*/  CS2R R54, SRZ ;  /* 0x0000000000367805 */ /* 0x000fe4000001ff00 */
[----:B------:R-:W-:Y:S02]  /*12d0*/  CS2R R50, SRZ ;  /* 0x0000000000327805 */ /* 0x000fe4000001ff00 */
[----:B------:R-:W-:-:S13]  /*12e0*/  PLOP3.LUT P1, PT, PT, PT, UP0, 0x80, 0x0 ;  /* 0x000000000000781c */ /* 0x000fda0003f2f008 */
[----:B------:R-:W-:Y:S05]  /*12f0*/  @!P1 BRA `(.L_x_15417) ;  /* 0x0000008800249947 */ /* 0x000fea0003800000 */
        /* <DEDUP_REMOVED lines=36> */
.L_x_15418:
[----:B------:R-:W-:-:S04]  /*1540*/  SHF.L.U32 R0, RZ, 0x1f, RZ ;  /* 0x0000001fff007819 */ /* 0x000fc800000006ff */
[----:B------:R-:W0:Y:S02]  /*1550*/  SYNCS.PHASECHK.TRANS64.TRYWAIT P0, [UR47+0x12400], R0 ;  /* 0x01240000ff0075a7 */ /* 0x000e24000800016f */
[----:B0-----:R-:W-:Y:S05]  /*1560*/  @!P0 BRA `(.L_x_15419) ;  /* 0x000000e8003c8947 */ /* 0x001fea0003800000 */
.L_x_15515:
[----:B------:R-:W-:-:S06]  /*1570*/  ULOP3.LUT UR4, UR46, 0x1, URZ, 0xfc, !UPT ;  /* 0x000000012e047892 */ /* 0x000fcc000f8efc3f */
[----:B------:R-:W-:-:S05]  /*1580*/  IMAD.U32 R2, RZ, RZ, UR4 ;  /* 0x00000004ff027e24 */ /* 0x000fca000f8e00ff */
[----:B------:R-:W-:-:S13]  /*1590*/  ISETP.NE.AND P0, PT, R2, 0x3, PT ;  /* 0x000000030200780c */ /* 0x000fda0003f05270 */
[----:B------:R-:W-:Y:S05]  /*15a0*/  @!P0 BRA `(.L_x_15420) ;  /* 0x0000000000048947 */ /* 0x000fea0003800000 */
[----:B------:R-:W-:Y:S01]  /*15b0*/  BPT.TRAP 0x1 ;  /* 0x000000040000795c */ /* 0x000fe20000300000 */
.L_x_15420:
[----:B------:R1:W2:Y:S01]  /*15c0*/  SYNCS.PHASECHK.TRANS64.TRYWAIT P1, [UR47+0x12430], R0 ;  /* 0x01243000ff0075a7 */ /* 0x0002a2000802016f */
[----:B------:R-:W-:Y:S05]  /*15d0*/  @!P0 BRA `(.L_x_15421) ;  /* 0x0000000000048947 */ /* 0x000fea0003800000 */
[----:B------:R-:W-:Y:S01]  /*15e0*/  BPT.TRAP 0x1 ;  /* 0x000000040000795c */ /* 0x000fe20000300000 */
.L_x_15421:
[----:B--2---:R-:W-:Y:S05]  /*15f0*/  @P1 BRA `(.L_x_15422) ;  /* 0x0000000000081947 */ /* 0x004fea0003800000 */
[----:B------:R-:W2:Y:S02]  /*1600*/  SYNCS.PHASECHK.TRANS64.TRYWAIT P1, [UR47+0x12430], R0 ;  /* 0x01243000ff0075a7 */ /* 0x000ea4000802016f */
[----:B--2---:R-:W-:Y:S05]  /*1610*/  @!P1 BRA `(.L_x_15423) ;  /* 0x000000e800289947 */ /* 0x004fea0003800000 */
.L_x_15422:
        /* <DEDUP_REMOVED lines=75> */
.L_x_15424:
[----:B------:R-:W-:Y:S01]  /*1ad0*/  LOP3.LUT R18, R18, 0xffffff80, RZ, 0xc0, !PT ;  /* 0xffffff8012127812 */ /* 0x000fe200078ec0ff */
[----:B------:R-:W-:Y:S01]  /*1ae0*/  IMAD.HI R4, R19, 0x55555556, RZ ;  /* 0x5555555613047827 */ /* 0x000fe200078e02ff */
[----:B------:R-:W-:Y:S01]  /*1af0*/  LEA.HI R16, R16, R17, RZ, 0x2 ;  /* 0x0000001110107211 */ /* 0x000fe200078f10ff */
[----:B------:R-:W-:Y:S01]  /*1b00*/  UISETP.NE.AND UP0, UPT, UR48, URZ, UPT ;  /* 0x0000003f3000728c */ /* 0x000fe2000bf05270 */
[----:B------:R-:W2:Y:S01]  /*1b10*/  S2UR UR12, SR_CgaCtaId ;  /* 0x00000000000c79c3 */ /* 0x000ea20000008800 */
[C---:B------:R-:W-:Y:S01]  /*1b20*/  IMAD.IADD R18, R17.reuse, 0x1, -R18 ;  /* 0x0000000111127824 */ /* 0x040fe200078e0a12 */
[----:B------:R-:W-:Y:S01]  /*1b30*/  LOP3.LUT R16, R16, 0xfffffffc, RZ, 0xc0, !PT ;  /* 0xfffffffc10107812 */ /* 0x000fe200078ec0ff */
[----:B------:R-:W-:Y:S01]  /*1b40*/  UMOV UR7, 0xffffff60 ;  /* 0xffffff6000077882 */ /* 0x000fe20000000000 */
[----:B------:R-:W-:Y:S01]  /*1b50*/  LEA.HI R4, R4, R4, RZ, 0x1 ;  /* 0x0000000404047211 */ /* 0x000fe200078f08ff */
[----:B------:R-:W-:Y:S01]  /*1b60*/  UIMAD UR7, UR38, UR7, 0xa1 ;  /* 0x000000a1260774a4 */ /* 0x000fe2000f8e0207 */
[----:B0-----:R-:W-:Y:S01]  /*1b70*/  SHF.R.S32.HI R3, RZ, 0x1f, R18 ;  /* 0x0000001fff037819 */ /* 0x001fe20000011412 */
[----:B------:R-:W-:Y:S01]  /*1b80*/  IMAD.IADD R16, R17, 0x1, -R16 ;  /* 0x0000000111107824 */ /* 0x000fe200078e0a10 */
[----:B------:R-:W-:Y:S01]  /*1b90*/  PLOP3.LUT P1, PT, PT, PT, UP0, 0x80, 0x0 ;  /* 0x000000000000781c */ /* 0x000fe20003f2f008 */
[----:B------:R-:W-:Y:S01]  /*1ba0*/  IMAD R4, R4, -0x3, R19 ;  /* 0xfffffffd04047824 */ /* 0x000fe200078e0213 */
[CC--:B-1----:R-:W-:Y:S01]  /*1bb0*/  LEA.HI R0, R3.reuse, R18.reuse, RZ, 0x2 ;  /* 0x0000001203007211 */ /* 0x0c2fe200078f10ff */
[----:B------:R-:W-:Y:S01]  /*1bc0*/  @UP0 ULDC UR6, c[0x0][0x44c] ;  /* 0x0001130000060ab9 */ /* 0x000fe20000000800 */
[----:B------:R-:W-:Y:S01]  /*1bd0*/  LEA.HI R3, R3, R18, RZ, 0x5 ;  /* 0x0000001203037211 */ /* 0x000fe200078f28ff */
[----:B------:R-:W-:Y:S01]  /*1be0*/  ULDC UR9, c[0x0][0x288] ;  /* 0x0000a20000097ab9 */ /* 0x000fe20000000800 */
[--C-:B------:R-:W-:Y:S01]  /*1bf0*/  SHF.R.S32.HI R2, RZ, 0x2, R0.reuse ;  /* 0x00000002ff027819 */ /* 0x100fe20000011400 */
[----:B------:R-:W-:Y:S01]  /*1c00*/  @UP0 ULDC UR10, c[0x0][0x450] ;  /* 0x00011400000a0ab9 */ /* 0x000fe20000000800 */
[----:B------:R-:W-:Y:S01]  /*1c10*/  SHF.R.S32.HI R5, RZ, 0x1f, R0 ;  /* 0x0000001fff057819 */ /* 0x000fe20000011400 */
[----:B------:R-:W-:Y:S01]  /*1c20*/  UIADD3 UR15, UR38, -0x2, URZ ;  /* 0xfffffffe260f7890 */ /* 0x000fe2000fffe03f */
[----:B------:R-:W-:Y:S01]  /*1c30*/  SHF.R.S32.HI R3, RZ, 0x5, R3 ;  /* 0x00000005ff037819 */ /* 0x000fe20000011403 */
[----:B------:R-:W-:Y:S01]  /*1c40*/  UIADD3 UR8, UR47, 0x12440, URZ ;  /* 0x000124402f087890 */ /* 0x000fe2000fffe03f */
[----:B------:R-:W-:Y:S01]  /*1c50*/  LEA.HI R5, R5, R2, RZ, 0x3 ;  /* 0x0000000205057211 */ /* 0x000fe200078f18ff */
[----:B------:R-:W-:Y:S01]  /*1c60*/  UMOV UR14, URZ ;  /* 0x0000003f000e7c82 */ /* 0x000fe20008000000 */
[----:B------:R-:W-:Y:S01]  /*1c70*/  LEA.HI R6, R16, R16, RZ, 0x1 ;  /* 0x0000001010067211 */ /* 0x000fe200078f08ff */
[----:B------:R-:W-:Y:S01]  /*1c80*/  UPRMT UR8, UR39, 0x654, UR8 ;  /* 0x0000065427087896 */ /* 0x000fe20008000008 */
[----:B------:R-:W-:Y:S01]  /*1c90*/  LEA R7, R3, UR50, 0x4 ;  /* 0x0000003203077c11 */ /* 0x000fe2000f8e20ff */
[----:B------:R-:W-:Y:S01]  /*1ca0*/  UMOV UR13, URZ ;  /* 0x0000003f000d7c82 */ /* 0x000fe20008000000 */
[----:B------:R-:W-:-:S02]  /*1cb0*/  LOP3.LUT R5, R5, 0xfffffff8, RZ, 0xc0, !PT ;  /* 0xfffffff805057812 */ /* 0x000fc400078ec0ff */
[----:B------:R-:W-:Y:S02]  /*1cc0*/  LOP3.LUT R3, R6, 0x1ffffffe, RZ, 0xc0, !PT ;  /* 0x1ffffffe06037812 */ /* 0x000fe400078ec0ff */
[----:B------:R-:W-:Y:S02]  /*1cd0*/  IADD3 R5, R7, R2, -R5 ;  /* 0x0000000207057210 */ /* 0x000fe40007ffe805 */
[----:B------:R-:W-:Y:S01]  /*1ce0*/  PLOP3.LUT P2, PT, PT, PT, UP0, 0x80, 0x0 ;  /* 0x000000000000781c */ /* 0x000fe20003f4f008 */
[----:B------:R-:W-:Y:S01]  /*1cf0*/  IMAD.IADD R3, R16, 0x1, -R3 ;  /* 0x0000000110037824 */ /* 0x000fe200078e0a03 */
[----:B------:R-:W-:Y:S01]  /*1d00*/  SYNCS.ARRIVE.TRANS64.RED.A1T0 RZ, [UR8], RZ ;  /* 0x000000ffffff79a7 */ /* 0x000fe20008100408 */
[----:B------:R-:W-:-:S04]  /*1d10*/  IMAD R4, R4, 0x40, R5 ;  /* 0x0000004004047824 */ /* 0x000fc800078e0205 */
[----:B------:R-:W-:Y:S01]  /*1d20*/  IMAD R5, R3, 0x8, R4 ;  /* 0x0000000803057824 */ /* 0x000fe200078e0204 */
[----:B------:R-:W-:-:S03]  /*1d30*/  LOP3.LUT R3, R0, 0x7ffffffc, RZ, 0xc0, !PT ;  /* 0x7ffffffc00037812 */ /* 0x000fc600078ec0ff */
[----:B------:R-:W-:Y:S01]  /*1d40*/  @P1 IMAD.HI.U32 R2, R5, UR6, RZ ;  /* 0x0000000605021c27 */ /* 0x000fe2000f8e00ff */
[----:B------:R-:W-:-:S03]  /*1d50*/  @UP0 ULDC UR6, c[0x0][0x450] ;  /* 0x0001140000060ab9 */ /* 0x000fc60000000800 */
[----:B------:R-:W-:Y:S01]  /*1d60*/  IMAD.MOV.U32 R13, RZ, RZ, R5 ;  /* 0x000000ffff0d7224 */ /* 0x000fe200078e0005 */
[----:B------:R-:W-:Y:S01]  /*1d70*/  @P2 SHF.R.U32.HI R13, RZ, UR6, R2 ;  /* 0x00000006ff0d2c19 */ /* 0x000fe20008011602 */
[----:B------:R-:W-:Y:S01]  /*1d80*/  UIMAD UR6, UR38, -0xa0, UR49 ;  /* 0xffffff60260678a4 */ /* 0x000fe2000f8e0231 */
[----:B------:R-:W-:Y:S02]  /*1d90*/  IMAD.IADD R6, R18, 0x1, -R3 ;  /* 0x0000000112067824 */ /* 0x000fe400078e0a03 */
[----:B------:R-:W-:Y:S01]  /*1da0*/  IMAD.U32 R3, RZ, RZ, UR7 ;  /* 0x00000007ff037e24 */ /* 0x000fe2000f8e00ff */
[----:B------:R-:W0:Y:S01]  /*1db0*/  SHFL.IDX PT, R2, R13, 0x1, 0x1c1f ;  /* 0x003c1f000d027f89 */ /* 0x000e2200000e0000 */
[----:B------:R-:W-:Y:S02]  /*1dc0*/  UIADD3 UR6, UR6, 0xa0, URZ ;  /* 0x000000a006067890 */ /* 0x000fe4000fffe03f */
[----:B------:R-:W-:Y:S02]  /*1dd0*/  IMAD R12, R6, -0x2, R3 ;  /* 0xfffffffe060c7824 */ /* 0x000fe400078e0203 */
        /* <DEDUP_REMOVED lines=8> */
[----:B0-----:R-:W-:-:S03]  /*1e60*/  VIADDMNMX R0, R2, R12, R11, PT ;  /* 0x0000000c02007246 */ /* 0x001fc6000380010b */
        /* <DEDUP_REMOVED lines=13> */
[----:B------:R-:W-:Y:S01]  /*1f40*/  ISETP.GT.AND P2, PT, R0, 0x10, PT ;  /* 0x000000100000780c */ /* 0x000fe20003f44270 */
[----:B------:R-:W-:Y:S01]  /*1f50*/  UISETP.GE.AND UP0, UPT, UR15, UR19, UPT ;  /* 0x000000130f00728c */ /* 0x000fe2000bf06270 */
        /* <DEDUP_REMOVED lines=107> */
[----:B------:R-:W-:Y:S02]  /*2610*/  FSEL R4, R39, -INF , P1 ;  /* 0xff80000027047808 */ /* 0x000fe40000800000 */
[----:B------:R-:W-:Y:S01]  /*2620*/  FMNMX.FTZ R3, R38, R3, !PT ;  /* 0x0000000326037209 */ /* 0x000fe20007810000 */
[----:B------:R-:W0:Y:S03]  /*2630*/  SHFL.IDX PT, R39, R13, RZ, 0x1c1f ;  /* 0x001c1fff0d277589 */ /* 0x000e2600000e0000 */
[----:B------:R-:W-:Y:S01]  /*2640*/  FMNMX.FTZ R9, R4, R3, !PT ;  /* 0x0000000304097209 */ /* 0x000fe20007810000 */
[----:B------:R-:W-:-:S04]  /*2650*/  IMAD.U32 R3, RZ, RZ, UR40 ;  /* 0x00000028ff037e24 */ /* 0x000fc8000f8e00ff */
[----:B------:R-:W1:Y:S01]  /*2660*/  SHFL.BFLY PT, R0, R9, 0x2, 0x1f ;  /* 0x0c401f0009007f89 */ /* 0x000e6200000e0000 */
[----:B0-----:R-:W-:-:S04]  /*2670*/  VIADDMNMX R39, R39, R12, R11, PT ;  /* 0x0000000c27277246 */ /* 0x001fc8000380010b */
[C---:B------:R-:W-:Y:S02]  /*2680*/  ISETP.GT.AND P2, PT, R39.reuse, 0x1, PT ;  /* 0x000000012700780c */ /* 0x040fe40003f44270 */
[----:B------:R-:W-:Y:S02]  /*2690*/  ISETP.GT.AND P3, PT, R39, 0x8, PT ;  /* 0x000000082700780c */ /* 0x000fe40003f64270 */
[----:B-1----:R-:W-:Y:S02]  /*26a0*/  FMNMX.FTZ R15, R9, R0, !PT ;  /* 0x00000000090f7209 */ /* 0x002fe40007810000 */
[----:B------:R-:W-:Y:S02]  /*26b0*/  FSEL R89, R89, -INF , P2 ;  /* 0xff80000059597808 */ /* 0x000fe40001000000 */
[----:B------:R-:W-:Y:S01]  /*26c0*/  FSEL R92, R92, -INF , P3 ;  /* 0xff8000005c5c7808 */ /* 0x000fe20001800000 */
[----:B------:R-:W0:Y:S01]  /*26d0*/  SHFL.BFLY PT, R0, R15, 0x1, 0x1f ;  /* 0x0c201f000f007f89 */ /* 0x000e2200000e0000 */
[----:B------:R-:W-:-:S04]  /*26e0*/  ISETP.GT.AND P2, PT, R39, 0x10, PT ;  /* 0x000000102700780c */ /* 0x000fc80003f44270 */
[----:B------:R-:W-:Y:S02]  /*26f0*/  FSEL R96, R96, -INF , P2 ;  /* 0xff80000060607808 */ /* 0x000fe40001000000 */
[----:B------:R-:W-:-:S04]  /*2700*/  ISETP.GT.AND P2, PT, R39, 0x18, PT ;  /* 0x000000182700780c */ /* 0x000fc80003f44270 */
[----:B------:R-:W-:Y:S02]  /*2710*/  FSEL R100, R100, -INF , P2 ;  /* 0xff80000064647808 */ /* 0x000fe40001000000 */
[----:B------:R-:W-:-:S04]  /*2720*/  ISETP.GT.AND P2, PT, R39, 0x21, PT ;  /* 0x000000212700780c */ /* 0x000fc80003f44270 */
[----:B------:R-:W-:Y:S02]  /*2730*/  FSEL R73, R73, -INF , P2 ;  /* 0xff80000049497808 */ /* 0x000fe40001000000 */
[----:B------:R-:W-:-:S04]  /*2740*/  ISETP.GT.AND P2, PT, R39, 0x29, PT ;  /* 0x000000292700780c */ /* 0x000fc80003f44270 */
[----:B------:R-:W-:Y:S02]  /*2750*/  FSEL R77, R77, -INF , P2 ;  /* 0xff8000004d4d7808 */ /* 0x000fe40001000000 */
[----:B0-----:R-:W-:Y:S02]  /*2760*/  FMNMX.FTZ R0, R15, R0, !PT ;  /* 0x000000000f007209 */ /* 0x001fe40007810000 */
[----:B------:R-:W-:Y:S02]  /*2770*/  ISETP.GT.AND P2, PT, R39, 0x31, PT ;  /* 0x000000312700780c */ /* 0x000fe40003f44270 */
[C---:B------:R-:W-:Y:S01]  /*2780*/  FSETP.NEU.FTZ.AND P1, PT, R0.reuse, -INF , PT ;  /* 0xff8000000000780b */ /* 0x040fe20003f3d000 */
[----:B------:R-:W-:Y:S01]  /*2790*/  FFMA.FTZ R3, R0, R3, -8 ;  /* 0xc100000000037423 */ /* 0x000fe20000010003 */
[----:B------:R-:W-:Y:S02]  /*27a0*/  FSEL R81, R81, -INF , P2 ;  /* 0xff80000051517808 */ /* 0x000fe40001000000 */
[----:B------:R-:W-:-:S02]  /*27b0*/  ISETP.GT.AND P2, PT, R39, 0x39, PT ;  /* 0x000000392700780c */ /* 0x000fc40003f44270 */
        /* <DEDUP_REMOVED lines=45> */
[----:B0-----:R-:W-:Y:S01]  /*2a90*/  FADD.FTZ R90, R7, R8 ;  /* 0x00000008075a7221 */ /* 0x001fe20000010000 */
[----:B------:R-:W-:Y:S01]  /*2aa0*/  FMNMX.FTZ R74, R76, R17, !PT ;  /* 0x000000114c4a7209 */ /* 0x000fe20007810000 */
[--C-:B------:R-:W-:Y:S01]  /*2ab0*/  FFMA.FTZ R22, R22, UR40, -R3.reuse ;  /* 0x0000002816167c23 */ /* 0x100fe20008010803 */
[----:B------:R-:W-:Y:S01]  /*2ac0*/  FSEL R80, R80, -INF , P1 ;  /* 0xff80000050507808 */ /* 0x000fe20000800000 */
[--C-:B------:R-:W-:Y:S01]  /*2ad0*/  FFMA.FTZ R63, R63, UR40, -R3.reuse ;  /* 0x000000283f3f7c23 */ /* 0x100fe20008010803 */
[----:B-1----:R-:W-:Y:S01]  /*2ae0*/  FMNMX.FTZ R19, R77, R74, !PT ;  /* 0x0000004a4d137209 */ /* 0x002fe20007810000 */
        /* <DEDUP_REMOVED lines=16> */
[----:B------:R-:W-:Y:S01]  /*2bf0*/  MUFU.EX2 R19, R82 ;  /* 0x0000005200137308 */ /* 0x000fe20000000800 */
[----:B------:R-:W-:Y:S01]  /*2c00*/  FMNMX.FTZ R21, R85, R74, !PT ;  /* 0x0000004a55157209 */ /* 0x000fe20007810000 */
[----:B------:R-:W-:Y:S01]  /*2c10*/  FFMA.FTZ R38, R38, UR40, -R3 ;  /* 0x0000002826267c23 */ /* 0x000fe20008010803 */
        /* <DEDUP_REMOVED lines=22> */
[----:B------:R-:W-:Y:S01]  /*2d80*/  FSEL R69, R69, -INF , P2 ;  /* 0xff80000045457808 */ /* 0x000fe20001000000 */
[----:B------:R-:W1:Y:S01]  /*2d90*/  MUFU.EX2 R14, R14 ;  /* 0x0000000e000e7308 */ /* 0x000e620000000800 */
[----:B------:R-:W-:-:S02]  /*2da0*/  ISETP.GT.AND P1, PT, R39, 0x60, PT ;  /* 0x000000602700780c */ /* 0x000fc40003f24270 */
[----:B------:R-:W-:Y:S02]  /*2db0*/  FMNMX.FTZ R74, R68, R23, !PT ;  /* 0x00000017444a7209 */ /* 0x000fe40007810000 */
[----:B------:R-:W-:Y:S02]  /*2dc0*/  ISETP.GT.AND P2, PT, R39, 0x61, PT ;  /* 0x000000612700780c */ /* 0x000fe40003f44270 */
[----:B------:R-:W-:Y:S01]  /*2dd0*/  FSEL R58, R40, -INF , P1 ;  /* 0xff800000283a7808 */ /* 0x000fe20000800000 */
[--C-:B------:R-:W-:Y:S01]  /*2de0*/  FFMA.FTZ R40, R2, UR40, -R3.reuse ;  /* 0x0000002802287c23 */ /* 0x100fe20008010803 */
[----:B------:R-:W-:Y:S01]  /*2df0*/  FMNMX.FTZ R59, R69, R74, !PT ;  /* 0x0000004a453b7209 */ /* 0x000fe20007810000 */
[----:B------:R3:W-:Y:S01]  /*2e00*/  MUFU.EX2 R23, R75 ;  /* 0x0000004b00177308 */ /* 0x0007e20000000800 */
[----:B------:R-:W-:Y:S01]  /*2e10*/  ISETP.GT.AND P1, PT, R39, 0x68, PT ;  /* 0x000000682700780c */ /* 0x000fe20003f24270 */
[----:B------:R-:W-:Y:S01]  /*2e20*/  FFMA.FTZ R74, R66, UR40, -R3 ;  /* 0x00000028424a7c23 */ /* 0x000fe20008010803 */
[----:B------:R-:W-:-:S02]  /*2e30*/  FSEL R41, R41, -INF , P2 ;  /* 0xff80000029297808 */ /* 0x000fc40001000000 */
[----:B------:R-:W-:Y:S02]  /*2e40*/  FMNMX.FTZ R2, R58, R59, !PT ;  /* 0x0000003b3a027209 */ /* 0x000fe40007810000 */
[----:B------:R-:W-:Y:S01]  /*2e50*/  ISETP.GT.AND P2, PT, R39, 0x69, PT ;  /* 0x000000692700780c */ /* 0x000fe20003f44270 */
[----:B------:R-:W-:Y:S01]  /*2e60*/  MUFU.EX2 R16, R16 ;  /* 0x0000001000107308 */ /* 0x000fe20000000800 */
[----:B------:R-:W-:Y:S02]  /*2e70*/  FSEL R44, R44, -INF , P1 ;  /* 0xff8000002c2c7808 */ /* 0x000fe40000800000 */
        /* <DEDUP_REMOVED lines=8> */
[----:B------:R4:W-:Y:S01]  /*2f00*/  MUFU.EX2 R48, R62 ;  /* 0x0000003e00307308 */ /* 0x0009e20000000800 */
[----:B------:R-:W-:Y:S02]  /*2f10*/  ISETP.GT.AND P1, PT, R39, 0x78, PT ;  /* 0x000000782700780c */ /* 0x000fe40003f24270 */
[----:B------:R-:W-:Y:S02]  /*2f20*/  FSEL R49, R49, -INF , P2 ;  /* 0xff80000031317808 */ /* 0x000fe40001000000 */
[----:B------:R-:W-:-:S02]  /*2f30*/  FMNMX.FTZ R2, R59, R2, !PT ;  /* 0x000000023b027209 */ /* 0x000fc40007810000 */
[----:B------:R-:W-:Y:S01]  /*2f40*/  ISETP.GT.AND P2, PT, R39, 0x79, PT ;  /* 0x000000792700780c */ /* 0x000fe20003f44270 */
[----:B------:R-:W-:Y:S01]  /*2f50*/  MUFU.EX2 R20, R20 ;  /* 0x0000001400147308 */ /* 0x000fe20000000800 */
[----:B------:R-:W-:Y:S02]  /*2f60*/  FSEL R52, R52, -INF , P1 ;  /* 0xff80000034347808 */ /* 0x000fe40000800000 */
[----:B---3--:R-:W-:Y:S02]  /*2f70*/  FMNMX.FTZ R75, R49, R2, !PT ;  /* 0x00000002314b7209 */ /* 0x008fe40007810000 */
[----:B------:R-:W-:Y:S02]  /*2f80*/  FSEL R53, R53, -INF , P2 ;  /* 0xff80000035357808 */ /* 0x000fe40001000000 */
[----:B------:R-:W-:Y:S01]  /*2f90*/  ISETP.GT.AND P1, PT, R39, 0x80, PT ;  /* 0x000000802700780c */ /* 0x000fe20003f24270 */
[----:B------:R-:W-:Y:S01]  /*2fa0*/  MUFU.EX2 R22, R22 ;  /* 0x0000001600167308 */ /* 0x000fe20000000800 */
[----:B------:R-:W-:-:S02]  /*2fb0*/  FMNMX.FTZ R2, R52, R75, !PT ;  /* 0x0000004b34027209 */ /* 0x000fc40007810000 */
[----:B------:R-:W-:Y:S02]  /*2fc0*/  ISETP.GT.AND P2, PT, R39, 0x81, PT ;  /* 0x000000812700780c */ /* 0x000fe40003f44270 */
[----:B----4-:R-:W-:Y:S02]  /*2fd0*/  FSEL R62, R24, -INF , P1 ;  /* 0xff800000183e7808 */ /* 0x010fe40000800000 */
[----:B------:R-:W-:Y:S01]  /*2fe0*/  FMNMX.FTZ R75, R53, R2, !PT ;  /* 0x00000002354b7209 */ /* 0x000fe20007810000 */
[----:B------:R3:W-:Y:S01]  /*2ff0*/  MUFU.EX2 R24, R74 ;  /* 0x0000004a00187308 */ /* 0x0007e20000000800 */
[----:B------:R-:W-:Y:S02]  /*3000*/  ISETP.GT.AND P1, PT, R39, 0x88, PT ;  /* 0x000000882700780c */ /* 0x000fe40003f24270 */
[----:B------:R-:W-:Y:S01]  /*3010*/  FSEL R66, R25, -INF , P2 ;  /* 0xff80000019427808 */ /* 0x000fe20001000000 */
[----:B------:R-:W-:Y:S01]  /*3020*/  FFMA.FTZ R25, R67, UR40, -R3 ;  /* 0x0000002843197c23 */ /* 0x000fe20008010803 */
[----:B------:R-:W-:-:S02]  /*3030*/  FMNMX.FTZ R75, R62, R75, !PT ;  /* 0x0000004b3e4b7209 */ /* 0x000fc40007810000 */
[----:B------:R-:W-:Y:S01]  /*3040*/  ISETP.GT.AND P2, PT, R39, 0x89, PT ;  /* 0x000000892700780c */ /* 0x000fe20003f44270 */
[----:B------:R-:W-:Y:S01]  /*3050*/  MUFU.EX2 R40, R40 ;  /* 0x0000002800287308 */ /* 0x000fe20000000800 */
[----:B------:R-:W-:Y:S01]  /*3060*/  FSEL R28, R28, -INF , P1 ;  /* 0xff8000001c1c7808 */ /* 0x000fe20000800000 */
[--C-:B---3--:R-:W-:Y:S01]  /*3070*/  FFMA.FTZ R74, R71, UR40, -R3.reuse ;  /* 0x00000028474a7c23 */ /* 0x108fe20008010803 */
        /* <DEDUP_REMOVED lines=17> */
[----:B------:R-:W-:Y:S01]  /*3190*/  FSEL R70, R37, -INF , P2 ;  /* 0xff80000025467808 */ /* 0x000fe20001000000 */
[--C-:B------:R-:W-:Y:S01]  /*31a0*/  FFMA.FTZ R37, R42, UR40, -R3.reuse ;  /* 0x000000282a257c23 */ /* 0x100fe20008010803 */
[----:B------:R-:W-:Y:S01]  /*31b0*/  FMNMX.FTZ R71, R39, R2, !PT ;  /* 0x0000000227477209 */ /* 0x000fe20007810000 */
[--C-:B------:R-:W-:Y:S01]  /*31c0*/  FFMA.FTZ R42, R43, UR40, -R3.reuse ;  /* 0x000000282b2a7c23 */ /* 0x100fe20008010803 */
[--C-:B------:R-:W-:Y:S01]  /*31d0*/  FFMA.FTZ R43, R46, UR40, -R3.reuse ;  /* 0x000000282e2b7c23 */ /* 0x100fe20008010803 */
[----:B------:R3:W-:Y:S01]  /*31e0*/  MUFU.EX2 R36, R74 ;  /* 0x0000004a00247308 */ /* 0x0007e20000000800 */
[----:B------:R-:W-:Y:S01]  /*31f0*/  FMNMX.FTZ R71, R70, R71, !PT ;  /* 0x0000004746477209 */ /* 0x000fe20007810000 */
[--C-:B------:R-:W-:Y:S01]  /*3200*/  FFMA.FTZ R46, R47, UR40, -R3.reuse ;  /* 0x000000282f2e7c23 */ /* 0x100fe20008010803 */
[--C-:B------:R-:W-:Y:S01]  /*3210*/  FFMA.FTZ R47, R50, UR40, -R3.reuse ;  /* 0x00000028322f7c23 */ /* 0x100fe20008010803 */
[--C-:B------:R-:W-:Y:S01]  /*3220*/  FFMA.FTZ R50, R51, UR40, -R3.reuse ;  /* 0x0000002833327c23 */ /* 0x100fe20008010803 */
[--C-:B------:R-:W-:Y:S01]  /*3230*/  FFMA.FTZ R51, R54, UR40, -R3.reuse ;  /* 0x0000002836337c23 */ /* 0x100fe20008010803 */
[----:B------:R-:W3:Y:S01]  /*3240*/  SHFL.BFLY PT, R2, R71, 0x2, 0x1f ;  /* 0x0c401f0047027f89 */ /* 0x000ee200000e0000 */
[--C-:B------:R-:W-:Y:S01]  /*3250*/  FFMA.FTZ R54, R55, UR40, -R3.reuse ;  /* 0x0000002837367c23 */ /* 0x100fe20008010803 */
[----:B------:R-:W-:Y:S01]  /*3260*/  FFMA.FTZ R3, R4, UR40, -R3 ;  /* 0x0000002804037c23 */ /* 0x000fe20008010803 */
[----:B0-----:R-:W-:Y:S01]  /*3270*/  F2FP.SATFINITE.E4M3.F32.PACK_AB_MERGE_C R153, R10, R9, RZ ;  /* 0x000000090a99723e */ /* 0x001fe200048070ff */
[----:B------:R-:W-:Y:S01]  /*3280*/  MUFU.EX2 R37, R37 ;  /* 0x0000002500257308 */ /* 0x000fe20000000800 */
[----:B-1----:R-:W-:-:S02]  /*3290*/  F2FP.SATFINITE.E4M3.F32.PACK_AB_MERGE_C R155, R14, R13, RZ ;  /* 0x0000000d0e9b723e */ /* 0x002fc400048070ff */
[----:B------:R-:W-:Y:S02]  /*32a0*/  F2FP.SATFINITE.E4M3.F32.PACK_AB_MERGE_C R153, R8, R7, R153 ;  /* 0x000000070899723e */ /* 0x000fe40004807099 */
[----:B------:R-:W-:-:S03]  /*32b0*/  F2FP.SATFINITE.E4M3.F32.PACK_AB_MERGE_C R155, R12, R11, R155 ;  /* 0x0000000b0c9b723e */ /* 0x000fc6000480709b */
[----:B------:R-:W-:Y:S08]  /*32c0*/  MUFU.EX2 R42, R42 ;  /* 0x0000002a002a7308 */ /* 0x000ff00000000800 */
[----:B------:R-:W-:Y:S01]  /*32d0*/  MUFU.EX2 R43, R43 ;  /* 0x0000002b002b7308 */ /* 0x000fe20000000800 */
[----:B---3--:R-:W-:Y:S01]  /*32e0*/  FMNMX.FTZ R74, R71, R2, !PT ;  /* 0x00000002474a7209 */ /* 0x008fe20007810000 */
        /* <DEDUP_REMOVED lines=42> */
[----:B------:R-:W3:Y:S01]  /*3590*/  MUFU.EX2 R82, R82 ;  /* 0x0000005200527308 */ /* 0x000ee20000000800 */
[----:B0-----:R-:W-:Y:S01]  /*35a0*/  FADD.FTZ R68, R55, R74 ;  /* 0x0000004a37447221 */ /* 0x001fe20000010000 */
[----:B------:R-:W-:Y:S01]  /*35b0*/  FADD.FTZ R89, R11, R90 ;  /* 0x0000005a0b597221 */ /* 0x000fe20000010000 */
[--C-:B------:R-:W-:Y:S01]  /*35c0*/  FFMA.FTZ R58, R58, UR40, -R71.reuse ;  /* 0x000000283a3a7c23 */ /* 0x100fe20008010847 */
[--C-:B------:R-:W-:Y:S01]  /*35d0*/  FFMA.FTZ R41, R41, UR40, -R71.reuse ;  /* 0x0000002829297c23 */ /* 0x100fe20008010847 */
[--C-:B------:R-:W-:Y:S01]  /*35e0*/  FFMA.FTZ R44, R44, UR40, -R71.reuse ;  /* 0x000000282c2c7c23 */ /* 0x100fe20008010847 */
[--C-:B------:R-:W-:Y:S01]  /*35f0*/  FFMA.FTZ R52, R52, UR40, -R71.reuse ;  /* 0x0000002834347c23 */ /* 0x100fe20008010847 */
[--C-:B------:R-:W-:Y:S01]  /*3600*/  FFMA.FTZ R53, R53, UR40, -R71.reuse ;  /* 0x0000002835357c23 */ /* 0x100fe20008010847 */
        /* <DEDUP_REMOVED lines=11> */
[----:B------:R-:W-:Y:S01]  /*36c0*/  FFMA.FTZ R70, R70, UR40, -R71 ;  /* 0x0000002846467c23 */ /* 0x000fe20008010847 */
[----:B------:R-:W-:-:S04]  /*36d0*/  F2FP.SATFINITE.E4M3.F32.PACK_AB_MERGE_C R152, R82, R79, RZ ;  /* 0x0000004f5298723e */ /* 0x000fc800048070ff */
[----:B------:R-:W3:Y:S01]  /*36e0*/  MUFU.EX2 R83, R83 ;  /* 0x0000005300537308 */ /* 0x000ee20000000800 */
[----:B0-----:R-:W-:Y:S01]  /*36f0*/  FADD.FTZ R69, R75, R68 ;  /* 0x000000444b457221 */ /* 0x001fe20000010000 */
[----:B------:R-:W-:Y:S01]  /*3700*/  FADD.FTZ R68, R12, R89 ;  /* 0x000000590c447221 */ /* 0x000fe20000010000 */
[----:B------:R-:W-:-:S03]  /*3710*/  F2FP.SATFINITE.E4M3.F32.PACK_AB_MERGE_C R152, R74, R55, R152 ;  /* 0x000000374a98723e */ /* 0x000fc60004807098 */
[----:B------:R-:W-:Y:S02]  /*3720*/  FADD.FTZ R89, R13, R68 ;  /* 0x000000440d597221 */ /* 0x000fe40000010000 */
[----:B------:R-:W0:Y:S01]  /*3730*/  MUFU.EX2 R86, R86 ;  /* 0x0000005600567308 */ /* 0x000e220000000800 */
[----:B-1----:R-:W-:Y:S01]  /*3740*/  FADD.FTZ R4, R78, R69 ;  /* 0x000000454e047221 */ /* 0x002fe20000010000 */
[----:B------:R-:W-:-:S04]  /*3750*/  FADD.FTZ R68, R14, R89 ;  /* 0x000000590e447221 */ /* 0x000fc80000010000 */
[----:B------:R-:W-:Y:S02]  /*3760*/  FADD.FTZ R89, R15, R68 ;  /* 0x000000440f597221 */ /* 0x000fe40000010000 */
[----:B------:R-:W1:Y:S01]  /*3770*/  MUFU.EX2 R72, R72 ;  /* 0x0000004800487308 */ /* 0x000e620000000800 */
[----:B---3--:R-:W-:Y:S01]  /*3780*/  FADD.FTZ R69, R83, R4 ;  /* 0x0000000453457221 */ /* 0x008fe20000010000 */
[----:B------:R-:W-:Y:S01]  /*3790*/  FADD.FTZ R90, R16, R89 ;  /* 0x00000059105a7221 */ /* 0x000fe20000010000 */
[--C-:B------:R-:W-:Y:S01]  /*37a0*/  FFMA.FTZ R4, R59, UR40, -R71.reuse ;  /* 0x000000283b047c23 */ /* 0x100fe20008010847 */
[----:B------:R-:W-:-:S04]  /*37b0*/  FFMA.FTZ R59, R49, UR40, -R71 ;  /* 0x00000028313b7c23 */ /* 0x000fc80008010847 */
[----:B------:R-:W3:Y:S01]  /*37c0*/  MUFU.EX2 R73, R73 ;  /* 0x0000004900497308 */ /* 0x000ee20000000800 */
[C---:B0-----:R-:W-:Y:S01]  /*37d0*/  FADD.FTZ R69, R86.reuse, R69 ;  /* 0x0000004556457221 */ /* 0x041fe20000010000 */
[----:B------:R-:W-:-:S04]  /*37e0*/  F2FP.SATFINITE.E4M3.F32.PACK_AB_MERGE_C R154, R86, R83, RZ ;  /* 0x00000053569a723e */ /* 0x000fc800048070ff */
[----:B------:R-:W-:Y:S02]  /*37f0*/  F2FP.SATFINITE.E4M3.F32.PACK_AB_MERGE_C R154, R78, R75, R154 ;  /* 0x0000004b4e9a723e */ /* 0x000fe4000480709a */
[----:B------:R-:W0:Y:S01]  /*3800*/  MUFU.EX2 R87, R87 ;  /* 0x0000005700577308 */ /* 0x000e220000000800 */
[----:B-1----:R-:W-:Y:S01]  /*3810*/  FADD.FTZ R68, R72, R69 ;  /* 0x0000004548447221 */ /* 0x002fe20000010000 */
[----:B------:R-:W-:-:S06]  /*3820*/  FADD.FTZ R69, R17, R90 ;  /* 0x0000005a11457221 */ /* 0x000fcc0000010000 */
[----:B------:R-:W1:Y:S01]  /*3830*/  MUFU.EX2 R88, R88 ;  /* 0x0000005800587308 */ /* 0x000e620000000800 */
[----:B---3--:R-:W-:-:S07]  /*3840*/  FADD.FTZ R68, R73, R68 ;  /* 0x0000004449447221 */ /* 0x008fce0000010000 */
[----:B------:R-:W3:Y:S08]  /*3850*/  MUFU.EX2 R76, R76 ;  /* 0x0000004c004c7308 */ /* 0x000ef00000000800 */
[----:B------:R-:W4:Y:S08]  /*3860*/  MUFU.EX2 R77, R77 ;  /* 0x0000004d004d7308 */ /* 0x000f300000000800 */
[----:B------:R-:W5:Y:S08]  /*3870*/  MUFU.EX2 R80, R80 ;  /* 0x0000005000507308 */ /* 0x000f700000000800 */
[----:B------:R0:W-:Y:S08]  /*3880*/  MUFU.EX2 R49, R45 ;  /* 0x0000002d00317308 */ /* 0x0001f00000000800 */
[----:B------:R-:W2:Y:S01]  /*3890*/  MUFU.EX2 R81, R81 ;  /* 0x0000005100517308 */ /* 0x000ea20000000800 */
[----:B0-----:R-:W-:Y:S01]  /*38a0*/  FADD.FTZ R45, R87, R68 ;  /* 0x00000044572d7221 */ /* 0x001fe20000010000 */
[C---:B------:R-:W-:Y:S01]  /*38b0*/  FADD.FTZ R68, R18.reuse, R69 ;  /* 0x0000004512447221 */ /* 0x040fe20000010000 */
[----:B------:R-:W-:-:S02]  /*38c0*/  F2FP.SATFINITE.E4M3.F32.PACK_AB_MERGE_C R18, R18, R17, RZ ;  /* 0x000000111212723e */ /* 0x000fc400048070ff */
[C---:B-1----:R-:W-:Y:S01]  /*38d0*/  FADD.FTZ R69, R88.reuse, R45 ;  /* 0x0000002d58457221 */ /* 0x042fe20000010000 */
[----:B------:R-:W-:Y:S01]  /*38e0*/  FADD.FTZ R89, R19, R68 ;  /* 0x0000004413597221 */ /* 0x000fe20000010000 */
[----:B------:R-:W-:Y:S01]  /*38f0*/  F2FP.SATFINITE.E4M3.F32.PACK_AB_MERGE_C R87, R88, R87, RZ ;  /* 0x000000575857723e */ /* 0x000fe200048070ff */
[----:B------:R-:W0:Y:S01]  /*3900*/  MUFU.EX2 R56, R56 ;  /* 0x0000003800387308 */ /* 0x000e220000000800 */
[----:B---3--:R-:W-:Y:S01]  /*3910*/  FADD.FTZ R68, R76, R69 ;  /* 0x000000454c447221 */ /* 0x008fe20000010000 */
[----:B------:R-:W-:Y:S01]  /*3920*/  FADD.FTZ R90, R20, R89 ;  /* 0x00000059145a7221 */ /* 0x000fe20000010000 */
[----:B------:R-:W-:Y:S02]  /*3930*/  F2FP.SATFINITE.E4M3.F32.PACK_AB_MERGE_C R148, R73, R72, R87 ;  /* 0x000000484994723e */ /* 0x000fe40004807057 */
[----:B----4-:R-:W-:Y:S01]  /*3940*/  FADD.FTZ R69, R77, R68 ;  /* 0x000000444d457221 */ /* 0x010fe20000010000 */
[----:B------:R-:W-:Y:S01]  /*3950*/  FADD.FTZ R89, R21, R90 ;  /* 0x0000005a15597221 */ /* 0x000fe20000010000 */
[----:B------:R-:W-:Y:S01]  /*3960*/  F2FP.SATFINITE.E4M3.F32.PACK_AB_MERGE_C R21, R22, R21, RZ ;  /* 0x000000151615723e */ /* 0x000fe200048070ff */
[----:B------:R-:W1:Y:S01]  /*3970*/  MUFU.EX2 R57, R57 ;  /* 0x0000003900397308 */ /* 0x000e620000000800 */
[----:B-----5:R-:W-:Y:S01]  /*3980*/  FADD.FTZ R68, R80, R69 ;  /* 0x0000004550447221 */ /* 0x020fe20000010000 */
[----:B------:R-:W-:Y:S01]  /*3990*/  FADD.FTZ R10, R22, R89 ;  /* 0x00000059160a7221 */ /* 0x000fe20000010000 */
[----:B--2---:R-:W-:-:S02]  /*39a0*/  F2FP.SATFINITE.E4M3.F32.PACK_AB_MERGE_C R80, R81, R80, RZ ;  /* 0x000000505150723e */ /* 0x004fc400048070ff */
[----:B------:R-:W-:Y:S01]  /*39b0*/  FADD.FTZ R9, R81, R68 ;  /* 0x0000004451097221 */ /* 0x000fe20000010000 */
[----:B------:R-:W-:Y:S02]  /*39c0*/  F2FP.SATFINITE.E4M3.F32.PACK_AB_MERGE_C R149, R16, R15, R18 ;  /* 0x0000000f1095723e */ /* 0x000fe40004807012 */
[----:B------:R-:W2:Y:S01]  /*39d0*/  MUFU.EX2 R84, R84 ;  /* 0x0000005400547308 */ /* 0x000ea20000000800 */
[----:B------:R-:W-:Y:S02]  /*39e0*/  F2FP.SATFINITE.E4M3.F32.PACK_AB_MERGE_C R150, R77, R76, R80 ;  /* 0x0000004c4d96723e */ /* 0x000fe40004807050 */
[----:B------:R-:W-:-:S05]  /*39f0*/  F2FP.SATFINITE.E4M3.F32.PACK_AB_MERGE_C R151, R20, R19, R21 ;  /* 0x000000131497723e */ /* 0x000fca0004807015 */
[----:B------:R-:W3:Y:S08]  /*3a00*/  MUFU.EX2 R85, R85 ;  /* 0x0000005500557308 */ /* 0x000ef00000000800 */
[----:B------:R4:W-:Y:S08]  /*3a10*/  MUFU.EX2 R45, R59 ;  /* 0x0000003b002d7308 */ /* 0x0009f00000000800 */
[----:B------:R-:W5:Y:S01]  /*3a20*/  MUFU.EX2 R60, R60 ;  /* 0x0000003c003c7308 */ /* 0x000f620000000800 */
[----:B----4-:R-:W-:Y:S01]  /*3a30*/  FADD.FTZ R59, R23, R10 ;  /* 0x0000000a173b7221 */ /* 0x010fe20000010000 */
[----:B0-----:R-:W-:-:S03]  /*3a40*/  FADD.FTZ R10, R56, R9 ;  /* 0x00000009380a7221 */ /* 0x001fc60000010000 */
[----:B------:R-:W-:Y:S01]  /*3a50*/  FADD.FTZ R59, R40, R59 ;  /* 0x0000003b283b7221 */ /* 0x000fe20000010000 */
[----:B-1----:R-:W-:Y:S02]  /*3a60*/  FADD.FTZ R9, R57, R10 ;  /* 0x0000000a39097221 */ /* 0x002fe40000010000 */
[----:B------:R-:W0:Y:S01]  /*3a70*/  MUFU.EX2 R61, R61 ;  /* 0x0000003d003d7308 */ /* 0x000e220000000800 */
[----:B------:R-:W-:Y:S01]  /*3a80*/  FADD.FTZ R14, R48, R59 ;  /* 0x0000003b300e7221 */ /* 0x000fe20000010000 */
[----:B--2---:R-:W-:Y:S01]  /*3a90*/  FADD.FTZ R10, R84, R9 ;  /* 0x00000009540a7221 */ /* 0x004fe20000010000 */
[C---:B------:R-:W-:Y:S02]  /*3aa0*/  F2FP.SATFINITE.E4M3.F32.PACK_AB_MERGE_C R48, R63.reuse, R48, RZ ;  /* 0x000000303f30723e */ /* 0x040fe400048070ff */
[----:B------:R-:W-:Y:S01]  /*3ab0*/  FADD.FTZ R17, R63, R14 ;  /* 0x0000000e3f117221 */ /* 0x000fe20000010000 */
[C---:B---3--:R-:W-:Y:S01]  /*3ac0*/  FADD.FTZ R13, R85.reuse, R10 ;  /* 0x0000000a550d7221 */ /* 0x048fe20000010000 */
[----:B------:R-:W-:Y:S01]  /*3ad0*/  F2FP.SATFINITE.E4M3.F32.PACK_AB_MERGE_C R84, R85, R84, RZ ;  /* 0x000000545554723e */ /* 0x000fe200048070ff */
[----:B------:R-:W1:Y:S01]  /*3ae0*/  MUFU.EX2 R64, R64 ;  /* 0x0000004000407308 */ /* 0x000e620000000800 */
[----:B------:R-:W-:Y:S01]  /*3af0*/  FADD.FTZ R14, R24, R17 ;  /* 0x00000011180e7221 */ /* 0x000fe20000010000 */
[----:B-----5:R-:W-:Y:S01]  /*3b00*/  FADD.FTZ R10, R60, R13 ;  /* 0x0000000d3c0a7221 */ /* 0x020fe20000010000 */
[----:B------:R-:W-:-:S02]  /*3b10*/  F2FP.SATFINITE.E4M3.F32.PACK_AB_MERGE_C R145, R40, R23, R48 ;  /* 0x000000172891723e */ /* 0x000fc40004807030 */
[----:B------:R-:W-:Y:S01]  /*3b20*/  FADD.FTZ R14, R25, R14 ;  /* 0x0000000e190e7221 */ /* 0x000fe20000010000 */
[----:B------:R-:W-:Y:S02]  /*3b30*/  F2FP.SATFINITE.E4M3.F32.PACK_AB_MERGE_C R144, R57, R56, R84 ;  /* 0x000000383990723e */ /* 0x000fe40004807054 */
[----:B------:R-:W2:Y:S01]  /*3b40*/  MUFU.EX2 R65, R65 ;  /* 0x0000004100417308 */ /* 0x000ea20000000800 */
[----:B0-----:R-:W-:Y:S01]  /*3b50*/  FADD.FTZ R7, R61, R10 ;  /* 0x0000000a3d077221 */ /* 0x001fe20000010000 */
[----:B------:R-:W-:Y:S01]  /*3b60*/  FADD.FTZ R13, R29, R14 ;  /* 0x0000000e1d0d7221 */ /* 0x000fe20000010000 */
[----:B------:R-:W-:-:S03]  /*3b70*/  F2FP.SATFINITE.E4M3.F32.PACK_AB_MERGE_C R29, R36, R29, RZ ;  /* 0x0000001d241d723e */ /* 0x000fc600048070ff */
[----:B------:R-:W-:Y:S01]  /*3b80*/  FADD.FTZ R36, R36, R13 ;  /* 0x0000000d24247221 */ /* 0x000fe20000010000 */
[----:B------:R-:W-:Y:S01]  /*3b90*/  F2FP.SATFINITE.E4M3.F32.PACK_AB_MERGE_C R147, R25, R24, R29 ;  /* 0x000000181993723e */ /* 0x000fe2000480701d */
[----:B------:R-:W0:Y:S01]  /*3ba0*/  MUFU.EX2 R58, R58 ;  /* 0x0000003a003a7308 */ /* 0x000e220000000800 */
[----:B-1----:R-:W-:Y:S01]  /*3bb0*/  FADD.FTZ R8, R64, R7 ;  /* 0x0000000740087221 */ /* 0x002fe20000010000 */
[----:B------:R-:W-:Y:S01]  /*3bc0*/  FADD.FTZ R7, R37, R36 ;  /* 0x0000002425077221 */ /* 0x000fe20000010000 */
[----:B------:R-:W-:-:S03]  /*3bd0*/  CS2R R24, SRZ ;  /* 0x0000000000187805 */ /* 0x000fc6000001ff00 */
[----:B------:R-:W-:Y:S02]  /*3be0*/  FADD.FTZ R10, R42, R7 ;  /* 0x000000072a0a7221 */ /* 0x000fe40000010000 */
[----:B------:R-:W1:Y:S01]  /*3bf0*/  MUFU.EX2 R41, R41 ;  /* 0x0000002900297308 */ /* 0x000e620000000800 */
[C---:B--2---:R-:W-:Y:S01]  /*3c00*/  F2FP.SATFINITE.E4M3.F32.PACK_AB_MERGE_C R64, R65.reuse, R64, RZ ;  /* 0x000000404140723e */ /* 0x044fe200048070ff */
[----:B------:R-:W-:Y:S01]  /*3c10*/  FADD.FTZ R65, R65, R8 ;  /* 0x0000000841417221 */ /* 0x000fe20000010000 */
[----:B------:R-:W-:Y:S01]  /*3c20*/  FADD.FTZ R11, R43, R10 ;  /* 0x0000000a2b0b7221 */ /* 0x000fe20000010000 */
[C---:B------:R-:W-:Y:S02]  /*3c30*/  F2FP.SATFINITE.E4M3.F32.PACK_AB_MERGE_C R43, R46.reuse, R43, RZ ;  /* 0x0000002b2e2b723e */ /* 0x040fe400048070ff */
[----:B------:R-:W-:Y:S01]  /*3c40*/  F2FP.SATFINITE.E4M3.F32.PACK_AB_MERGE_C R146, R61, R60, R64 ;  /* 0x0000003c3d92723e */ /* 0x000fe20004807040 */
[----:B------:R-:W-:Y:S01]  /*3c50*/  FADD.FTZ R46, R46, R11 ;  /* 0x0000000b2e2e7221 */ /* 0x000fe20000010000 */
[----:B------:R-:W2:Y:S01]  /*3c60*/  MUFU.EX2 R44, R44 ;  /* 0x0000002c002c7308 */ /* 0x000ea20000000800 */
[----:B0-----:R-:W-:Y:S01]  /*3c70*/  FADD.FTZ R8, R58, R65 ;  /* 0x000000413a087221 */ /* 0x001fe20000010000 */
[----:B------:R-:W-:-:S02]  /*3c80*/  F2FP.SATFINITE.E4M3.F32.PACK_AB_MERGE_C R141, R42, R37, R43 ;  /* 0x000000252a8d723e */ /* 0x000fc4000480702b */
[----:B------:R-:W-:Y:S02]  /*3c90*/  CS2R R36, SRZ ;  /* 0x0000000000247805 */ /* 0x000fe4000001ff00 */
[----:B------:R-:W-:Y:S02]  /*3ca0*/  CS2R R42, SRZ ;  /* 0x00000000002a7805 */ /* 0x000fe4000001ff00 */
[----:B------:R-:W0:Y:S01]  /*3cb0*/  MUFU.EX2 R4, R4 ;  /* 0x0000000400047308 */ /* 0x000e220000000800 */
[----:B-1----:R-:W-:-:S07]  /*3cc0*/  FADD.FTZ R7, R41, R8 ;  /* 0x0000000829077221 */ /* 0x002fce0000010000 */
[----:B------:R-:W1:Y:S01]  /*3cd0*/  MUFU.EX2 R52, R52 ;  /* 0x0000003400347308 */ /* 0x000e620000000800 */
[----:B--2---:R-:W-:Y:S01]  /*3ce0*/  FADD.FTZ R8, R44, R7 ;  /* 0x000000072c087221 */ /* 0x004fe20000010000 */
[----:B------:R-:W-:Y:S01]  /*3cf0*/  F2FP.SATFINITE.E4M3.F32.PACK_AB_MERGE_C R44, R49, R44, RZ ;  /* 0x0000002c312c723e */ /* 0x000fe200048070ff */
[----:B------:R-:W-:Y:S02]  /*3d00*/  FADD.FTZ R7, R47, R46 ;  /* 0x0000002e2f077221 */ /* 0x000fe40000010000 */
[----:B------:R-:W-:Y:S01]  /*3d10*/  FADD.FTZ R49, R49, R8 ;  /* 0x0000000831317221 */ /* 0x000fe20000010000 */
[----:B------:R-:W-:Y:S01]  /*3d20*/  F2FP.SATFINITE.E4M3.F32.PACK_AB_MERGE_C R140, R41, R58, R44 ;  /* 0x0000003a298c723e */ /* 0x000fe2000480702c */
[----:B------:R-:W-:Y:S01]  /*3d30*/  FADD.FTZ R10, R50, R7 ;  /* 0x00000007320a7221 */ /* 0x000fe20000010000 */
[----:B------:R-:W2:Y:S01]  /*3d40*/  MUFU.EX2 R53, R53 ;  /* 0x0000003500357308 */ /* 0x000ea20000000800 */
[----:B0-----:R-:W-:Y:S01]  /*3d50*/  FADD.FTZ R8, R4, R49 ;  /* 0x0000003104087221 */ /* 0x001fe20000010000 */
[----:B------:R-:W-:Y:S01]  /*3d60*/  CS2R R40, SRZ ;  /* 0x0000000000287805 */ /* 0x000fe2000001ff00 */
[----:B------:R-:W-:Y:S01]  /*3d70*/  FADD.FTZ R11, R51, R10 ;  /* 0x0000000a330b7221 */ /* 0x000fe20000010000 */
[C---:B------:R-:W-:Y:S01]  /*3d80*/  F2FP.SATFINITE.E4M3.F32.PACK_AB_MERGE_C R51, R54.reuse, R51, RZ ;  /* 0x000000333633723e */ /* 0x040fe200048070ff */
[----:B------:R-:W-:Y:S01]  /*3d90*/  FADD.FTZ R7, R45, R8 ;  /* 0x000000082d077221 */ /* 0x000fe20000010000 */
[----:B------:R-:W-:Y:S01]  /*3da0*/  CS2R R48, SRZ ;  /* 0x0000000000307805 */ /* 0x000fe2000001ff00 */
[----:B------:R-:W-:Y:S01]  /*3db0*/  FADD.FTZ R11, R54, R11 ;  /* 0x0000000b360b7221 */ /* 0x000fe20000010000 */
[----:B------:R-:W0:Y:S01]  /*3dc0*/  MUFU.EX2 R26, R26 ;  /* 0x0000001a001a7308 */ /* 0x000e220000000800 */
[----:B-1----:R-:W-:Y:S01]  /*3dd0*/  FADD.FTZ R8, R52, R7 ;  /* 0x0000000734087221 */ /* 0x002fe20000010000 */
[----:B------:R-:W-:-:S02]  /*3de0*/  F2FP.SATFINITE.E4M3.F32.PACK_AB_MERGE_C R143, R50, R47, R51 ;  /* 0x0000002f328f723e */ /* 0x000fc40004807033 */
[----:B------:R-:W-:Y:S02]  /*3df0*/  CS2R R46, SRZ ;  /* 0x00000000002e7805 */ /* 0x000fe4000001ff00 */
[----:B------:R-:W-:Y:S02]  /*3e00*/  CS2R R50, SRZ ;  /* 0x0000000000327805 */ /* 0x000fe4000001ff00 */
[----:B------:R-:W-:Y:S01]  /*3e10*/  CS2R R54, SRZ ;  /* 0x0000000000367805 */ /* 0x000fe2000001ff00 */
[----:B------:R-:W1:Y:S01]  /*3e20*/  MUFU.EX2 R62, R62 ;  /* 0x0000003e003e7308 */ /* 0x000e620000000800 */
[C---:B--2---:R-:W-:Y:S01]  /*3e30*/  F2FP.SATFINITE.E4M3.F32.PACK_AB_MERGE_C R52, R53.reuse, R52, RZ ;  /* 0x000000343534723e */ /* 0x044fe200048070ff */
[----:B------:R-:W-:-:S03]  /*3e40*/  FADD.FTZ R53, R53, R8 ;  /* 0x0000000835357221 */ /* 0x000fc60000010000 */
[----:B------:R-:W-:Y:S02]  /*3e50*/  F2FP.SATFINITE.E4M3.F32.PACK_AB_MERGE_C R142, R45, R4, R52 ;  /* 0x000000042d8e723e */ /* 0x000fe40004807034 */
[----:B------:R-:W-:Y:S01]  /*3e60*/  CS2R R44, SRZ ;  /* 0x00000000002c7805 */ /* 0x000fe2000001ff00 */
[----:B------:R-:W2:Y:S01]  /*3e70*/  MUFU.EX2 R27, R27 ;  /* 0x0000001b001b7308 */ /* 0x000ea20000000800 */
[----:B0-----:R-:W-:-:S07]  /*3e80*/  FADD.FTZ R10, R26, R11 ;  /* 0x0000000b1a0a7221 */ /* 0x001fce0000010000 */
[----:B------:R-:W0:Y:S01]  /*3e90*/  MUFU.EX2 R9, R66 ;  /* 0x0000004200097308 */ /* 0x000e220000000800 */
[----:B-1----:R-:W-:Y:S01]  /*3ea0*/  FADD.FTZ R8, R62, R53 ;  /* 0x000000353e087221 */ /* 0x002fe20000010000 */
[----:B------:R-:W-:-:S06]  /*3eb0*/  CS2R R52, SRZ ;  /* 0x0000000000347805 */ /* 0x000fcc000001ff00 */
        /* <DEDUP_REMOVED lines=11> */
[----:B------:R-:W-:Y:S02]  /*3f70*/  F2FP.SATFINITE.E4M3.F32.PACK_AB_MERGE_C R137, R27, R26, R30 ;  /* 0x0000001a1b89723e */ /* 0x000fe4000480701e */
[----:B------:R-:W-:Y:S01]  /*3f80*/  CS2R R26, SRZ ;  /* 0x00000000001a7805 */ /* 0x000fe2000001ff00 */
[----:B------:R-:W0:Y:S01]  /*3f90*/  MUFU.EX2 R32, R32 ;  /* 0x0000002000207308 */ /* 0x000e220000000800 */
[C---:B-1----:R-:W-:Y:S01]  /*3fa0*/  F2FP.SATFINITE.E4M3.F32.PACK_AB_MERGE_C R28, R67.reuse, R28, RZ ;  /* 0x0000001c431c723e */ /* 0x042fe200048070ff */
[----:B------:R-:W-:-:S03]  /*3fb0*/  FADD.FTZ R67, R67, R8 ;  /* 0x0000000843437221 */ /* 0x000fc60000010000 */
[----:B------:R-:W-:Y:S02]  /*3fc0*/  F2FP.SATFINITE.E4M3.F32.PACK_AB_MERGE_C R136, R9, R62, R28 ;  /* 0x0000003e0988723e */ /* 0x000fe4000480701c */
[----:B------:R-:W-:Y:S01]  /*3fd0*/  CS2R R28, SRZ ;  /* 0x00000000001c7805 */ /* 0x000fe2000001ff00 */
[----:B------:R-:W1:Y:S01]  /*3fe0*/  MUFU.EX2 R35, R35 ;  /* 0x0000002300237308 */ /* 0x000e620000000800 */
[----:B--2---:R-:W-:Y:S01]  /*3ff0*/  FADD.FTZ R8, R34, R31 ;  /* 0x0000001f22087221 */ /* 0x004fe20000010000 */
[----:B------:R-:W-:-:S06]  /*4000*/  CS2R R30, SRZ ;  /* 0x00000000001e7805 */ /* 0x000fcc000001ff00 */
        /* <DEDUP_REMOVED lines=11> */
[----:B------:R-:W-:Y:S01]  /*40c0*/  FADD.FTZ R4, R70, R39 ;  /* 0x0000002746047221 */ /* 0x000fe20000010000 */
[----:B------:R-:W-:Y:S02]  /*40d0*/  CS2R R32, SRZ ;  /* 0x0000000000207805 */ /* 0x000fe4000001ff00 */
[----:B-1----:R-:W-:Y:S01]  /*40e0*/  F2FP.SATFINITE.E4M3.F32.PACK_AB_MERGE_C R9, R3, R38, RZ ;  /* 0x000000260309723e */ /* 0x002fe200048070ff */
[----:B------:R-:W-:-:S03]  /*40f0*/  FADD.FTZ R38, R38, R7 ;  /* 0x0000000726267221 */ /* 0x000fc60000010000 */
[----:B------:R-:W-:Y:S01]  /*4100*/  F2FP.SATFINITE.E4M3.F32.PACK_AB_MERGE_C R139, R35, R34, R9 ;  /* 0x00000022238b723e */ /* 0x000fe20004807009 */
[----:B------:R-:W-:Y:S01]  /*4110*/  FADD.FTZ R3, R3, R38 ;  /* 0x0000002603037221 */ /* 0x000fe20000010000 */
        /* <DEDUP_REMOVED lines=22> */
[----:B------:R-:W-:Y:S01]  /*4280*/  UMOV UR21, URZ ;  /* 0x0000003f00157c82 */ /* 0x000fe20008000000 */
[----:B------:R-:W-:Y:S01]  /*4290*/  UMOV UR22, URZ ;  /* 0x0000003f00167c82 */ /* 0x000fe20008000000 */
[----:B------:R-:W-:Y:S01]  /*42a0*/  ULDC UR15, c[0x0][0x288] ;  /* 0x0000a200000f7ab9 */ /* 0x000fe20000000800 */
[----:B------:R-:W-:-:S05]  /*42b0*/  ULDC UR17, c[0x0][0x2f0] ;  /* 0x0000bc0000117ab9 */ /* 0x000fca0000000800 */
.L_x_15436:
[----:B------:R-:W-:-:S04]  /*42c0*/  UISETP.NE.AND UP0, UPT, UR22, 0x1, UPT ;  /* 0x000000011600788c */ /* 0x000fc8000bf05270 */
[----:B------:R-:W-:-:S04]  /*42d0*/  USEL UR13, URZ, 0x1, UP0 ;  /* 0x000000013f0d7887 */ /* 0x000fc80008000000 */
[----:B------:R-:W-:Y:S01]  /*42e0*/  ULOP3.LUT UR13, UR21, UR13, URZ, 0x3c, !UPT ;  /* 0x0000000d150d7292 */ /* 0x000fe2000f8e3c3f */
[----:B------:R-:W-:Y:S11]  /*42f0*/  @!P0 BRA `(.L_x_15426) ;  /* 0x0000000000048947 */ /* 0x000ff60003800000 */
[----:B------:R-:W-:Y:S01]  /*4300*/  BPT.TRAP 0x1 ;  /* 0x000000040000795c */ /* 0x000fe20000300000 */
.L_x_15426:
        /* <DEDUP_REMOVED lines=9> */
.L_x_15427:
[----:B-1----:R-:W-:Y:S05]  /*43a0*/  @P1 BRA `(.L_x_15428) ;  /* 0x0000000000081947 */ /* 0x002fea0003800000 */
[----:B------:R-:W1:Y:S02]  /*43b0*/  SYNCS.PHASECHK.TRANS64.TRYWAIT P1, [UR18+0x12430], R0 ;  /* 0x01243000ff0075a7 */ /* 0x000e640008020152 */
[----:B-1----:R-:W-:Y:S05]  /*43c0*/  @!P1 BRA `(.L_x_15429) ;  /* 0x000000b800d49947 */ /* 0x002fea0003800000 */
.L_x_15428:
        /* <DEDUP_REMOVED lines=64> */
.L_x_15430:
[----:B------:R-:W-:Y:S01]  /*47d0*/  ULEA UR9, UR22, UR47, 0x3 ;  /* 0x0000002f16097291 */ /* 0x000fe2000f8e183f */
[----:B01----:R-:W-:-:S05]  /*47e0*/  IMAD.U32 R0, RZ, RZ, UR21 ;  /* 0x00000015ff007e24 */ /* 0x003fca000f8e00ff */
[----:B------:R-:W-:-:S04]  /*47f0*/  SHF.L.U32 R0, R0, 0x1f, RZ ;  /* 0x0000001f00007819 */ /* 0x000fc800000006ff */
[----:B------:R0:W1:Y:S01]  /*4800*/  SYNCS.PHASECHK.TRANS64.TRYWAIT P1, [UR9+0x12450], R0 ;  /* 0x01245000ff0075a7 */ /* 0x0000620008020149 */
[----:B------:R-:W-:Y:S05]  /*4810*/  @!P0 BRA `(.L_x_15431) ;  /* 0x0000000000048947 */ /* 0x000fea0003800000 */
[----:B------:R-:W-:Y:S01]  /*4820*/  BPT.TRAP 0x1 ;  /* 0x000000040000795c */ /* 0x000fe20000300000 */
.L_x_15431:
[----:B-1----:R-:W-:Y:S05]  /*4830*/  @P1 BRA `(.L_x_15432) ;  /* 0x0000000000081947 */ /* 0x002fea0003800000 */
[----:B------:R-:W1:Y:S02]  /*4840*/  SYNCS.PHASECHK.TRANS64.TRYWAIT P1, [UR9+0x12450], R0 ;  /* 0x01245000ff0075a7 */ /* 0x000e640008020149 */
[----:B-1----:R-:W-:Y:S05]  /*4850*/  @!P1 BRA `(.L_x_15433) ;  /* 0x000000b400c89947 */ /* 0x002fea0003800000 */
.L_x_15432:
        /* <DEDUP_REMOVED lines=32> */
.L_x_15434:
[----:B------:R-:W-:Y:S01]  /*4a60*/  UISETP.NE.AND UP0, UPT, UR48, URZ, UPT ;  /* 0x0000003f3000728c */ /* 0x000fe2000bf05270 */
[----:B01----:R-:W-:Y:S01]  /*4a70*/  IMAD.MOV.U32 R0, RZ, RZ, R5 ;  /* 0x000000ffff007224 */ /* 0x003fe200078e0005 */
[----:B------:R-:W-:Y:S01]  /*4a80*/  UIADD3 UR18, UR18, 0x12440, URZ ;  /* 0x0001244012127890 */ /* 0x000fe2000fffe03f */
[----:B------:R-:W-:-:S03]  /*4a90*/  IMAD.U32 R10, RZ, RZ, UR17 ;  /* 0x00000011ff0a7e24 */ /* 0x000fc6000f8e00ff */
[----:B------:R-:W-:Y:S01]  /*4aa0*/  PLOP3.LUT P1, PT, PT, PT, UP0, 0x80, 0x0 ;  /* 0x000000000000781c */ /* 0x000fe20003f2f008 */
[----:B------:R-:W-:Y:S01]  /*4ab0*/  UPRMT UR18, UR12, 0x654, UR18 ;  /* 0x000006540c127896 */ /* 0x000fe20008000012 */
[----:B------:R-:W-:-:S03]  /*4ac0*/  PLOP3.LUT P2, PT, PT, PT, UP0, 0x80, 0x0 ;  /* 0x000000000000781c */ /* 0x000fc60003f4f008 */
[----:B------:R-:W-:-:S05]  /*4ad0*/  @UP0 ULDC UR6, c[0x0][0x44c] ;  /* 0x0001130000060ab9 */ /* 0x000fca0000000800 */
[----:B------:R-:W-:Y:S03]  /*4ae0*/  SYNCS.ARRIVE.TRANS64.RED.A1T0 RZ, [UR18], RZ ;  /* 0x000000ffffff79a7 */ /* 0x000fe60008100412 */
[----:B------:R-:W-:Y:S01]  /*4af0*/  @P1 IMAD.HI.U32 R2, R5, UR6, RZ ;  /* 0x0000000605021c27 */ /* 0x000fe2000f8e00ff */
[----:B------:R-:W-:-:S04]  /*4b00*/  @UP0 ULDC UR6, c[0x0][0x450] ;  /* 0x0001140000060ab9 */ /* 0x000fc80000000800 */
[----:B------:R-:W-:Y:S01]  /*4b10*/  @P2 SHF.R.U32.HI R0, RZ, UR6, R2 ;  /* 0x00000006ff002c19 */ /* 0x000fe20008011602 */
[----:B------:R-:W-:Y:S02]  /*4b20*/  UMOV UR6, 0x1 ;  /* 0x0000000100067882 */ /* 0x000fe40000000000 */
[----:B------:R-:W-:Y:S02]  /*4b30*/  UIMAD UR6, UR20, -0xa0, UR6 ;  /* 0xffffff60140678a4 */ /* 0x000fe4000f8e0206 */
[----:B------:R-:W0:Y:S04]  /*4b40*/  SHFL.IDX PT, R2, R0, RZ, 0x1c1f ;  /* 0x001c1fff00027589 */ /* 0x000e2800000e0000 */
[----:B------:R-:W-:Y:S01]  /*4b50*/  IMAD.U32 R9, RZ, RZ, UR6 ;  /* 0x00000006ff097e24 */ /* 0x000fe2000f8e00ff */
[----:B------:R-:W1:Y:S03]  /*4b60*/  SHFL.IDX PT, R0, R0, 0x1, 0x1c1f ;  /* 0x003c1f0000007f89 */ /* 0x000e6600000e0000 */
[----:B------:R-:W-:-:S04]  /*4b70*/  IMAD R9, R6, -0x2, R9 ;  /* 0xfffffffe06097824 */ /* 0x000fc800078e0209 */
[----:B------:R-:W-:-:S05]  /*4b80*/  IMAD R9, R10, UR42, R9 ;  /* 0x0000002a0a097c24 */ /* 0x000fca000f8e0209 */
        /* <DEDUP_REMOVED lines=137> */
[----:B0-----:R-:W-:Y:S01]  /*5420*/  FMNMX.FTZ R13, R12, R11, !PT ;  /* 0x0000000b0c0d7209 */ /* 0x001fe20007810000 */
[----:B------:R-:W-:Y:S01]  /*5430*/  IMAD.U32 R11, RZ, RZ, UR40 ;  /* 0x00000028ff0b7e24 */ /* 0x000fe2000f8e00ff */
[----:B------:R-:W-:Y:S02]  /*5440*/  FMNMX.FTZ R21, R127, R0, !PT ;  /* 0x000000007f157209 */ /* 0x000fe40007810000 */
[----:B------:R-:W-:Y:S01]  /*5450*/  ISETP.GT.AND P2, PT, R9, 0x18, PT ;  /* 0x000000180900780c */ /* 0x000fe20003f44270 */
[----:B------:R-:W0:Y:S01]  /*5460*/  SHFL.BFLY PT, R2, R13, 0x1, 0x1f ;  /* 0x0c201f000d027f89 */ /* 0x000e2200000e0000 */
        /* <DEDUP_REMOVED lines=12> */
[----:B0-----:R-:W-:-:S02]  /*5530*/  FMNMX.FTZ R2, R13, R2, !PT ;  /* 0x000000020d027209 */ /* 0x001fc40007810000 */
[----:B------:R-:W-:Y:S02]  /*5540*/  FSEL R107, R107, -INF , P3 ;  /* 0xff8000006b6b7808 */ /* 0x000fe40001800000 */
[C---:B------:R-:W-:Y:S01]  /*5550*/  FSETP.NEU.FTZ.AND P1, PT, R2.reuse, -INF , PT ;  /* 0xff8000000200780b */ /* 0x040fe20003f3d000 */
[----:B------:R-:W-:-:S01]  /*5560*/  FFMA.FTZ R10, R2, R11, -8 ;  /* 0xc1000000020a7423 */ /* 0x000fc2000001000b */
[----:B------:R-:W-:Y:S02]  /*5570*/  FMNMX.FTZ R0, R106, R23, !PT ;  /* 0x000000176a007209 */ /* 0x000fe40007810000 */
[----:B------:R-:W-:Y:S02]  /*5580*/  ISETP.GT.AND P3, PT, R9, 0x29, PT ;  /* 0x000000290900780c */ /* 0x000fe40003f64270 */
[----:B------:R-:W-:Y:S02]  /*5590*/  FSEL R10, R10, RZ, P1 ;  /* 0x000000ff0a0a7208 */ /* 0x000fe40000800000 */
[----:B------:R-:W-:-:S02]  /*55a0*/  FSEL R110, R110, -INF , P2 ;  /* 0xff8000006e6e7808 */ /* 0x000fc40001000000 */
[----:B------:R-:W-:Y:S01]  /*55b0*/  FMNMX.FTZ R23, R107, R0, !PT ;  /* 0x000000006b177209 */ /* 0x000fe20007810000 */
[----:B------:R-:W-:-:S01]  /*55c0*/  FFMA.FTZ R105, R105, UR40, -R10 ;  /* 0x0000002869697c23 */ /* 0x000fc2000801080a */
[----:B------:R-:W-:Y:S01]  /*55d0*/  ISETP.GT.AND P2, PT, R9, 0x30, PT ;  /* 0x000000300900780c */ /* 0x000fe20003f44270 */
[----:B------:R-:W-:-:S01]  /*55e0*/  FFMA.FTZ R109, R109, UR40, -R10 ;  /* 0x000000286d6d7c23 */ /* 0x000fc2000801080a */
[----:B------:R-:W-:Y:S01]  /*55f0*/  FSEL R111, R111, -INF , P3 ;  /* 0xff8000006f6f7808 */ /* 0x000fe20001800000 */
[----:B------:R0:W-:Y:S01]  /*5600*/  MUFU.EX2 R21, R105 ;  /* 0x0000006900157308 */ /* 0x0001e20000000800 */
[----:B------:R-:W-:Y:S01]  /*5610*/  FMNMX.FTZ R0, R110, R23, !PT ;  /* 0x000000176e007209 */ /* 0x000fe20007810000 */
[--C-:B------:R-:W-:Y:S01]  /*5620*/  FFMA.FTZ R22, R108, UR40, -R10.reuse ;  /* 0x000000286c167c23 */ /* 0x100fe2000801080a */
[----:B------:R-:W-:Y:S01]  /*5630*/  ISETP.GT.AND P3, PT, R9, 0x31, PT ;  /* 0x000000310900780c */ /* 0x000fe20003f64270 */
[--C-:B------:R-:W-:Y:S01]  /*5640*/  FFMA.FTZ R113, R113, UR40, -R10.reuse ;  /* 0x0000002871717c23 */ /* 0x100fe2000801080a */
[----:B------:R-:W-:Y:S01]  /*5650*/  FSEL R114, R114, -INF , P2 ;  /* 0xff80000072727808 */ /* 0x000fe20001000000 */
[--C-:B------:R-:W-:Y:S01]  /*5660*/  FFMA.FTZ R20, R104, UR40, -R10.reuse ;  /* 0x0000002868147c23 */ /* 0x100fe2000801080a */
[----:B------:R-:W-:Y:S01]  /*5670*/  ISETP.GT.AND P2, PT, R9, 0x38, PT ;  /* 0x000000380900780c */ /* 0x000fe20003f44270 */
[----:B------:R1:W-:Y:S01]  /*5680*/  MUFU.EX2 R23, R109 ;  /* 0x0000006d00177308 */ /* 0x0003e20000000800 */
[----:B0-----:R-:W-:Y:S01]  /*5690*/  FMNMX.FTZ R105, R111, R0, !PT ;  /* 0x000000006f697209 */ /* 0x001fe20007810000 */
        /* <DEDUP_REMOVED lines=18> */
[----:B------:R0:W-:Y:S01]  /*57c0*/  MUFU.EX2 R105, R113 ;  /* 0x0000007100697308 */ /* 0x0001e20000000800 */
[----:B------:R-:W-:Y:S01]  /*57d0*/  FSEL R90, R90, -INF , P2 ;  /* 0xff8000005a5a7808 */ /* 0x000fe20001000000 */
[--C-:B------:R-:W-:Y:S01]  /*57e0*/  FFMA.FTZ R133, R133, UR40, -R10.reuse ;  /* 0x0000002885857c23 */ /* 0x100fe2000801080a */
[----:B-1----:R-:W-:Y:S01]  /*57f0*/  FMNMX.FTZ R109, R119, R0, !PT ;  /* 0x00000000776d7209 */ /* 0x002fe20007810000 */
        /* <DEDUP_REMOVED lines=23> */
[----:B0-----:R-:W-:Y:S01]  /*5970*/  FMNMX.FTZ R113, R95, R0, !PT ;  /* 0x000000005f717209 */ /* 0x001fe20007810000 */
[--C-:B------:R-:W-:Y:S01]  /*5980*/  FFMA.FTZ R65, R65, UR40, -R10.reuse ;  /* 0x0000002841417c23 */ /* 0x100fe2000801080a */
[----:B------:R-:W-:Y:S01]  /*5990*/  ISETP.GT.AND P2, PT, R9, 0x58, PT ;  /* 0x000000580900780c */ /* 0x000fe20003f44270 */
[--C-:B------:R-:W-:Y:S01]  /*59a0*/  FFMA.FTZ R68, R68, UR40, -R10.reuse ;  /* 0x0000002844447c23 */ /* 0x100fe2000801080a */
        /* <DEDUP_REMOVED lines=9> */
[C---:B------:R-:W-:Y:S02]  /*5a40*/  ISETP.GT.AND P2, PT, R9.reuse, 0x60, PT ;  /* 0x000000600900780c */ /* 0x040fe40003f44270 */
        /* <DEDUP_REMOVED lines=20> */
[----:B0-----:R-:W-:Y:S01]  /*5b90*/  FFMA.FTZ R112, R96, UR40, -R10 ;  /* 0x0000002860707c23 */ /* 0x001fe2000801080a */
[----:B------:R-:W-:Y:S02]  /*5ba0*/  ISETP.GT.AND P2, PT, R9, 0x78, PT ;  /* 0x000000780900780c */ /* 0x000fe40003f44270 */
[----:B------:R-:W-:Y:S02]  /*5bb0*/  FSEL R83, R83, -INF , P3 ;  /* 0xff80000053537808 */ /* 0x000fe40001800000 */
[----:B------:R-:W-:Y:S01]  /*5bc0*/  FMNMX.FTZ R0, R82, R113, !PT ;  /* 0x0000007152007209 */ /* 0x000fe20007810000 */
[----:B------:R-:W-:Y:S01]  /*5bd0*/  MUFU.EX2 R15, R15 ;  /* 0x0000000f000f7308 */ /* 0x000fe20000000800 */
[----:B------:R-:W-:-:S02]  /*5be0*/  ISETP.GT.AND P3, PT, R9, 0x79, PT ;  /* 0x000000790900780c */ /* 0x000fc40003f64270 */
[----:B------:R-:W-:Y:S02]  /*5bf0*/  FSEL R96, R86, -INF , P2 ;  /* 0xff80000056607808 */ /* 0x000fe40001000000 */
[----:B------:R-:W-:Y:S02]  /*5c00*/  FMNMX.FTZ R113, R83, R0, !PT ;  /* 0x0000000053717209 */ /* 0x000fe40007810000 */
[----:B------:R-:W-:Y:S01]  /*5c10*/  FSEL R87, R87, -INF , P3 ;  /* 0xff80000057577808 */ /* 0x000fe20001800000 */
[----:B------:R0:W-:Y:S01]  /*5c20*/  MUFU.EX2 R86, R112 ;  /* 0x0000007000567308 */ /* 0x0001e20000000800 */
[C---:B------:R-:W-:Y:S02]  /*5c30*/  ISETP.GT.AND P2, PT, R9.reuse, 0x80, PT ;  /* 0x000000800900780c */ /* 0x040fe40003f44270 */
        /* <DEDUP_REMOVED lines=35> */
[----:B------:R-:W-:Y:S01]  /*5e70*/  FFMA.FTZ R84, R85, UR40, -R10 ;  /* 0x0000002855547c23 */ /* 0x000fe2000801080a */
[----:B------:R-:W-:Y:S01]  /*5e80*/  FMNMX.FTZ R0, R70, R113, !PT ;  /* 0x0000007146007209 */ /* 0x000fe20007810000 */
[----:B------:R-:W-:Y:S01]  /*5e90*/  IMAD.U32 R85, RZ, RZ, UR40 ;  /* 0x00000028ff557e24 */ /* 0x000fe2000f8e00ff */
[----:B------:R-:W-:Y:S01]  /*5ea0*/  FSEL R124, R2, RZ, P1 ;  /* 0x000000ff027c7208 */ /* 0x000fe20000800000 */
[----:B------:R0:W-:Y:S01]  /*5eb0*/  MUFU.EX2 R9, R112 ;  /* 0x0000007000097308 */ /* 0x0001e20000000800 */
[----:B------:R-:W-:-:S03]  /*5ec0*/  FMNMX.FTZ R0, R71, R0, !PT ;  /* 0x0000000047007209 */ /* 0x000fc60007810000 */
[----:B------:R-:W-:Y:S02]  /*5ed0*/  FADD.FTZ R124, -R124, R7 ;  /* 0x000000077c7c7221 */ /* 0x000fe40000010100 */
[----:B------:R-:W1:Y:S02]  /*5ee0*/  SHFL.BFLY PT, R113, R0, 0x2, 0x1f ;  /* 0x0c401f0000717f89 */ /* 0x000e6400000e0000 */
[----:B------:R-:W-:Y:S01]  /*5ef0*/  FMUL.FTZ R124, R124, UR40 ;  /* 0x000000287c7c7c20 */ /* 0x000fe20008410000 */
        /* <DEDUP_REMOVED lines=18> */
[--C-:B------:R-:W-:Y:S01]  /*6020*/  FFMA.FTZ R17, R123, UR40, -R10.reuse ;  /* 0x000000287b117c23 */ /* 0x100fe2000801080a */
[----:B------:R-:W-:Y:S01]  /*6030*/  FMUL.FTZ R121, R121, UR40 ;  /* 0x0000002879797c20 */ /* 0x000fe20008410000 */
        /* <DEDUP_REMOVED lines=160> */
[----:B0-----:R-:W-:-:S07]  /*6a40*/  FADD.FTZ R71, R63, R124 ;  /* 0x0000007c3f477221 */ /* 0x001fce0000010000 */
[----:B------:R-:W0:Y:S01]  /*6a50*/  MUFU.EX2 R65, R65 ;  /* 0x0000004100417308 */ /* 0x000e220000000800 */
[----:B--2---:R-:W-:-:S07]  /*6a60*/  FADD.FTZ R4, R64, R3 ;  /* 0x0000000340047221 */ /* 0x004fce0000010000 */
        /* <DEDUP_REMOVED lines=14> */
.L_x_15435:
        /* <DEDUP_REMOVED lines=83> */
[----:B------:R-:W-:-:S05]  /*7080*/  UMOV UR15, UR20 ;  /* 0x00000014000f7c82 */ /* 0x000fca0008000000 */
.L_x_15425:
[----:B------:R-:W-:-:S06]  /*7090*/  UISETP.GE.AND UP0, UPT, UR15, UR41, UPT ;  /* 0x000000290f00728c */ /* 0x000fcc000bf06270 */
[----:B------:R-:W-:-:S13]  /*70a0*/  PLOP3.LUT P1, PT, PT, PT, UP0, 0x80, 0x0 ;  /* 0x000000000000781c */ /* 0x000fda0003f2f008 */
[----:B------:R-:W-:Y:S05]  /*70b0*/  @!P1 BRA `(.L_x_15437) ;  /* 0x0000002000989947 */ /* 0x000fea0003800000 */
[----:B------:R-:W-:Y:S01]  /*70c0*/  IMAD.MOV.U32 R7, RZ, RZ, R0 ;  /* 0x000000ffff077224 */ /* 0x000fe200078e0000 */
[----:B------:R-:W-:Y:S01]  /*70d0*/  UMOV UR19, UR13 ;  /* 0x0000000d00137c82 */ /* 0x000fe20008000000 */
[----:B------:R-:W-:Y:S01]  /*70e0*/  IMAD.MOV.U32 R5, RZ, RZ, R2 ;  /* 0x000000ffff057224 */ /* 0x000fe200078e0002 */
[----:B------:R-:W-:-:S06]  /*70f0*/  UMOV UR18, UR14 ;  /* 0x0000000e00127c82 */ /* 0x000fcc0008000000 */
.L_x_15448:
[----:B------:R-:W-:-:S04]  /*7100*/  UIADD3 UR14, UR18, 0x1, URZ ;  /* 0x00000001120e7890 */ /* 0x000fc8000fffe03f */
[----:B------:R-:W-:-:S04]  /*7110*/  UISETP.NE.AND UP0, UPT, UR14, 0x2, UPT ;  /* 0x000000020e00788c */ /* 0x000fc8000bf05270 */
[----:B------:R-:W-:Y:S02]  /*7120*/  USEL UR13, URZ, 0x1, UP0 ;  /* 0x000000013f0d7887 */ /* 0x000fe40008000000 */
[----:B------:R-:W-:Y:S02]  /*7130*/  USEL UR14, UR14, URZ, UP0 ;  /* 0x0000003f0e0e7287 */ /* 0x000fe40008000000 */
[----:B------:R-:W-:Y:S01]  /*7140*/  ULOP3.LUT UR13, UR19, UR13, URZ, 0x3c, !UPT ;  /* 0x0000000d130d7292 */ /* 0x000fe2000f8e3c3f */
[----:B------:R-:W-:Y:S11]  /*7150*/  @!P0 BRA `(.L_x_15438) ;  /* 0x0000000000048947 */ /* 0x000ff60003800000 */
[----:B------:R-:W-:Y:S01]  /*7160*/  BPT.TRAP 0x1 ;  /* 0x000000040000795c */ /* 0x000fe20000300000 */
.L_x_15438:
[----:B------:R-:W-:Y:S01]  /*7170*/  ULEA UR17, UR14, UR47, 0x3 ;  /* 0x0000002f0e117291 */ /* 0x000fe2000f8e183f */
[----:B------:R-:W-:-:S05]  /*7180*/  IMAD.U32 R0, RZ, RZ, UR13 ;  /* 0x0000000dff007e24 */ /* 0x000fca000f8e00ff */
[----:B------:R-:W-:-:S04]  /*7190*/  SHF.L.U32 R0, R0, 0x1f, RZ ;  /* 0x0000001f00007819 */ /* 0x000fc800000006ff */
[----:B------:R0:W1:Y:S01]  /*71a0*/  SYNCS.PHASECHK.TRANS64.TRYWAIT P1, [UR17+0x12430], R0 ;  /* 0x01243000ff0075a7 */ /* 0x0000620008020151 */
[----:B------:R-:W-:Y:S05]  /*71b0*/  @!P0 BRA `(.L_x_15439) ;  /* 0x0000000000048947 */ /* 0x000fea0003800000 */
[----:B------:R-:W-:Y:S01]  /*71c0*/  BPT.TRAP 0x1 ;  /* 0x000000040000795c */ /* 0x000fe20000300000 */
.L_x_15439:
[----:B-1----:R-:W-:Y:S05]  /*71d0*/  @P1 BRA `(.L_x_15440) ;  /* 0x0000000000081947 */ /* 0x002fea0003800000 */
[----:B------:R-:W1:Y:S02]  /*71e0*/  SYNCS.PHASECHK.TRANS64.TRYWAIT P1, [UR17+0x12430], R0 ;  /* 0x01243000ff0075a7 */ /* 0x000e640008020151 */
[----:B-1----:R-:W-:Y:S05]  /*71f0*/  @!P1 BRA `(.L_x_15441) ;  /* 0x0000008c00789947 */ /* 0x002fea0003800000 */
.L_x_15440:
        /* <DEDUP_REMOVED lines=63> */
.L_x_15442:
[----:B------:R-:W-:Y:S01]  /*75f0*/  ULEA UR9, UR18, UR47, 0x3 ;  /* 0x0000002f12097291 */ /* 0x000fe2000f8e183f */
[----:B01----:R-:W-:-:S05]  /*7600*/  IMAD.U32 R0, RZ, RZ, UR19 ;  /* 0x00000013ff007e24 */ /* 0x003fca000f8e00ff */
[----:B------:R-:W-:-:S04]  /*7610*/  SHF.L.U32 R0, R0, 0x1f, RZ ;  /* 0x0000001f00007819 */ /* 0x000fc800000006ff */
[----:B------:R0:W1:Y:S01]  /*7620*/  SYNCS.PHASECHK.TRANS64.TRYWAIT P1, [UR9+0x12450], R0 ;  /* 0x01245000ff0075a7 */ /* 0x0000620008020149 */
[----:B------:R-:W-:Y:S05]  /*7630*/  @!P0 BRA `(.L_x_15443) ;  /* 0x0000000000048947 */ /* 0x000fea0003800000 */
[----:B------:R-:W-:Y:S01]  /*7640*/  BPT.TRAP 0x1 ;  /* 0x000000040000795c */ /* 0x000fe20000300000 */
.L_x_15443:
[----:B-1----:R-:W-:Y:S05]  /*7650*/  @P1 BRA `(.L_x_15444) ;  /* 0x0000000000081947 */ /* 0x002fea0003800000 */
[----:B------:R-:W1:Y:S02]  /*7660*/  SYNCS.PHASECHK.TRANS64.TRYWAIT P1, [UR9+0x12450], R0 ;  /* 0x01245000ff0075a7 */ /* 0x000e640008020149 */
[----:B-1----:R-:W-:Y:S05]  /*7670*/  @!P1 BRA `(.L_x_15445) ;  /* 0x0000008800709947 */ /* 0x002fea0003800000 */
.L_x_15444:
        /* <DEDUP_REMOVED lines=32> */
.L_x_15446:
        /* <DEDUP_REMOVED lines=343> */
.L_x_15447:
        /* <DEDUP_REMOVED lines=83> */
.L_x_15437:
[----:B------:R-:W-:Y:S06]  /*9320*/  BAR.ARV 0x8, 0x200 ;  /* 0x0208000000007b1d */ /* 0x000fec0000002000 */
[----:B------:R-:W-:Y:S05]  /*9330*/  @!P0 BRA `(.L_x_15449) ;  /* 0x0000000000048947 */ /* 0x000fea0003800000 */
[----:B------:R-:W-:Y:S01]  /*9340*/  BPT.TRAP 0x1 ;  /* 0x000000040000795c */ /* 0x000fe20000300000 */
.L_x_15449:
[----:B------:R-:W-:Y:S01]  /*9350*/  ULEA UR16, UR14, UR47, 0x3 ;  /* 0x0000002f0e107291 */ /* 0x000fe2000f8e183f */
[----:B------:R-:W-:-:S05]  /*9360*/  IMAD.U32 R5, RZ, RZ, UR13 ;  /* 0x0000000dff057e24 */ /* 0x000fca000f8e00ff */
[----:B------:R-:W-:-:S04]  /*9370*/  SHF.L.U32 R5, R5, 0x1f, RZ ;  /* 0x0000001f05057819 */ /* 0x000fc800000006ff */
[----:B------:R0:W1:Y:S01]  /*9380*/  SYNCS.PHASECHK.TRANS64.TRYWAIT P1, [UR16+0x12450], R5 ;  /* 0x01245005ff0075a7 */ /* 0x0000620008020150 */
[----:B------:R-:W-:Y:S05]  /*9390*/  @!P0 BRA `(.L_x_15450) ;  /* 0x0000000000048947 */ /* 0x000fea0003800000 */
[----:B------:R-:W-:Y:S01]  /*93a0*/  BPT.TRAP 0x1 ;  /* 0x000000040000795c */ /* 0x000fe20000300000 */
.L_x_15450:
[----:B-1----:R-:W-:Y:S05]  /*93b0*/  @P1 BRA `(.L_x_15451) ;  /* 0x0000000000081947 */ /* 0x002fea0003800000 */
[----:B------:R-:W1:Y:S02]  /*93c0*/  SYNCS.PHASECHK.TRANS64.TRYWAIT P1, [UR16+0x12450], R5 ;  /* 0x01245005ff0075a7 */ /* 0x000e640008020150 */
[----:B-1----:R-:W-:Y:S05]  /*93d0*/  @!P1 BRA `(.L_x_15452) ;  /* 0x0000006c00309947 */ /* 0x002fea0003800000 */
.L_x_15451:
        /* <DEDUP_REMOVED lines=12> */
[----:B------:R-:W-:Y:S01]  /*94a0*/  @UP0 ULDC.64 UR10, c[0x0][0x9c8] ;  /* 0x00027200000a0ab9 */ /* 0x000fe20000000a00 */
[----:B------:R-:W-:Y:S02]  /*94b0*/  @UP0 USHF.R.S32.HI UR7, URZ, 0x1f, UR44 ;  /* 0x0000001f3f070899 */ /* 0x000fe4000801142c */
[----:B------:R-:W-:Y:S01]  /*94c0*/  @UP0 UIMAD UR6, UR43, UR10, URZ ;  /* 0x0000000a2b0602a4 */ /* 0x000fe2000f8e023f */
[----:B------:R-:W-:Y:S01]  /*94d0*/  QGMMA.64x64x32.F32.E4M3.E4M3 R24, R152, gdesc[UR12], R24, gsb0 ;  /* 0x00e0000c98187df3 */ /* 0x000fe20008000818 */
[----:B------:R-:W-:Y:S02]  /*94e0*/  @UP0 UIMAD.WIDE.U32 UR4, UR45, UR10, URZ ;  /* 0x0000000a2d0402a5 */ /* 0x000fe4000f8e003f */
[----:B------:R-:W-:-:S03]  /*94f0*/  @UP0 UIMAD UR6, UR45, UR11, UR6 ;  /* 0x0000000b2d0602a4 */ /* 0x000fc6000f8e0206 */
[----:B------:R-:W-:Y:S01]  /*9500*/  @UP0 ULDC.64 UR10, c[0x0][0x9d0] ;  /* 0x00027400000a0ab9 */ /* 0x000fe20000000a00 */
[----:B------:R-:W-:Y:S02]  /*9510*/  @UP0 UIADD3 UR5, UR5, UR6, URZ ;  /* 0x0000000605050290 */ /* 0x000fe4000fffe03f */
[----:B------:R-:W-:Y:S02]  /*9520*/  @UP0 UIMAD UR7, UR7, UR10, URZ ;  /* 0x0000000a070702a4 */ /* 0x000fe4000f8e023f */
[----:B------:R-:W-:Y:S02]  /*9530*/  @UP0 UIMAD.WIDE.U32 UR4, UR44, UR10, UR4 ;  /* 0x0000000a2c0402a5 */ /* 0x000fe4000f8e0004 */
[----:B------:R-:W-:Y:S02]  /*9540*/  @UP0 UIMAD UR7, UR44, UR11, UR7 ;  /* 0x0000000b2c0702a4 */ /* 0x000fe4000f8e0207 */
[----:B------:R-:W-:Y:S02]  /*9550*/  @UP0 ULEA UR6, UP1, UR4, UR8, 0x2 ;  /* 0x0000000804060291 */ /* 0x000fe4000f82103f */
[----:B------:R-:W-:-:S04]  /*9560*/  @UP0 UIADD3 UR5, UR5, UR7, URZ ;  /* 0x0000000705050290 */ /* 0x000fc8000fffe03f */
[----:B------:R-:W-:Y:S01]  /*9570*/  @UP0 ULEA.HI.X UR7, UR4, UR9, UR5, 0x2, UP1 ;  /* 0x0000000904070291 */ /* 0x000fe200088f1405 */
[----:B------:R-:W-:-:S05]  /*9580*/  IMAD.U32 R6, RZ, RZ, UR6 ;  /* 0x00000006ff067e24 */ /* 0x000fca000f8e00ff */
        /* <DEDUP_REMOVED lines=33> */
[----:B------:R-:W-:Y:S01]  /*97a0*/  IMAD.MOV.U32 R6, RZ, RZ, RZ ;  /* 0x000000ffff067224 */ /* 0x000fe200078e00ff */
        /* <DEDUP_REMOVED lines=26> */
.L_x_15453:
        /* <DEDUP_REMOVED lines=36> */
.L_x_15417:
        /* <DEDUP_REMOVED lines=32> */
[----:B------:R-:W-:Y:S01]  /*9d90*/  LEA.HI R16, R5, R2, RZ, 0x2 ;  /* 0x0000000205107211 */ /* 0x000fe200078f10ff */
[----:B------:R-:W0:Y:S01]  /*9da0*/  LDC R29, c[0x0][0xbe8] ;  /* 0x0002fa00ff1d7b82 */ /* 0x000e220000000800 */
[----:B------:R-:W3:Y:S01]  /*9db0*/  S2R R31, SR_CTAID.X ;  /* 0x00000000001f7919 */ /* 0x000ee20000002500 */
[----:B------:R-:W-:Y:S01]  /*9dc0*/  SHF.R.S32.HI R6, RZ, 0x7, R0 ;  /* 0x00000007ff067819 */ /* 0x000fe20000011400 */
[----:B------:R-:W-:Y:S01]  /*9dd0*/  IMAD.U32 R21, RZ, RZ, UR9 ;  /* 0x00000009ff157e24 */ /* 0x000fe2000f8e00ff */
[----:B------:R-:W-:Y:S01]  /*9de0*/  SHF.R.S32.HI R11, RZ, 0x1f, R12 ;  /* 0x0000001fff0b7819 */ /* 0x000fe2000001140c */
[----:B------:R-:W-:Y:S01]  /*9df0*/  UIMAD.WIDE.U32 UR6, UR44, UR10, URZ ;  /* 0x0000000a2c0672a5 */ /* 0x000fe2000f8e003f */
[----:B------:R-:W-:Y:S01]  /*9e00*/  LOP3.LUT R19, R16, 0xfffffffc, RZ, 0xc0, !PT ;  /* 0xfffffffc10137812 */ /* 0x000fe200078ec0ff */
[----:B------:R-:W-:Y:S01]  /*9e10*/  UIMAD UR8, UR44, UR11, UR8 ;  /* 0x0000000b2c0872a4 */ /* 0x000fe2000f8e0208 */
[----:B------:R-:W-:-:S02]  /*9e20*/  LEA.HI R14, R11, R12, RZ, 0x2 ;  /* 0x0000000c0b0e7211 */ /* 0x000fc400078f10ff */
[----:B------:R-:W-:Y:S01]  /*9e30*/  LEA.HI R11, R11, R12, RZ, 0x5 ;  /* 0x0000000c0b0b7211 */ /* 0x000fe200078f28ff */
[----:B------:R-:W-:Y:S01]  /*9e40*/  IMAD.IADD R2, R2, 0x1, -R19 ;  /* 0x0000000102027824 */ /* 0x000fe200078e0a13 */
[--C-:B------:R-:W-:Y:S01]  /*9e50*/  SHF.R.S32.HI R10, RZ, 0x2, R14.reuse ;  /* 0x00000002ff0a7819 */ /* 0x100fe2000001140e */
[----:B------:R-:W-:Y:S01]  /*9e60*/  UIADD3 UR8, UR7, UR8, URZ ;  /* 0x0000000807087290 */ /* 0x000fe2000fffe03f */
[----:B------:R-:W-:Y:S02]  /*9e70*/  SHF.R.S32.HI R7, RZ, 0x1f, R14 ;  /* 0x0000001fff077819 */ /* 0x000fe4000001140e */
[----:B------:R-:W-:Y:S02]  /*9e80*/  SEL R81, R32, R33, P0 ;  /* 0x0000002120517207 */ /* 0x000fe40000000000 */
[----:B------:R-:W-:Y:S02]  /*9e90*/  LEA.HI R7, R7, R10, RZ, 0x3 ;  /* 0x0000000a07077211 */ /* 0x000fe400078f18ff */
[----:B------:R-:W-:-:S02]  /*9ea0*/  SEL R77, R33, R32, P0 ;  /* 0x00000020214d7207 */ /* 0x000fc40000000000 */
[----:B------:R-:W-:Y:S01]  /*9eb0*/  LOP3.LUT R17, R7, 0xfffffff8, RZ, 0xc0, !PT ;  /* 0xfffffff807117812 */ /* 0x000fe200078ec0ff */
[----:B------:R-:W-:Y:S01]  /*9ec0*/  IMAD.HI R7, R6, 0x55555556, RZ ;  /* 0x5555555606077827 */ /* 0x000fe200078e02ff */
[----:B0-----:R-:W-:Y:S02]  /*9ed0*/  ISETP.NE.AND P2, PT, R29, 0x1, PT ;  /* 0x000000011d00780c */ /* 0x001fe40003f45270 */
[----:B------:R-:W-:Y:S01]  /*9ee0*/  SEL R73, R40, R41, P0 ;  /* 0x0000002928497207 */ /* 0x000fe20000000000 */
[----:B------:R-:W-:Y:S01]  /*9ef0*/  IMAD.IADD R0, R10, 0x1, -R17 ;  /* 0x000000010a007824 */ /* 0x000fe200078e0a11 */
[----:B------:R-:W-:Y:S02]  /*9f00*/  SHF.R.S32.HI R17, RZ, 0x5, R11 ;  /* 0x00000005ff117819 */ /* 0x000fe4000001140b */
[----:B------:R-:W-:Y:S02]  /*9f10*/  LEA.HI R10, R2, R2, RZ, 0x1 ;  /* 0x00000002020a7211 */ /* 0x000fe400078f08ff */
[----:B------:R-:W-:Y:S01]  /*9f20*/  LEA.HI R7, R7, R7, RZ, 0x1 ;  /* 0x0000000707077211 */ /* 0x000fe200078f08ff */
[----:B------:R-:W-:Y:S01]  /*9f30*/  IMAD R0, R17, 0x10, R0 ;  /* 0x0000001011007824 */ /* 0x000fe200078e0200 */
[----:B------:R-:W-:Y:S01]  /*9f40*/  LOP3.LUT R17, R10, 0x1ffffffe, RZ, 0xc0, !PT ;  /* 0x1ffffffe0a117812 */ /* 0x000fe200078ec0ff */
[----:B------:R-:W-:Y:S01]  /*9f50*/  IMAD.U32 R10, RZ, RZ, UR6 ;  /* 0x00000006ff0a7e24 */ /* 0x000fe2000f8e00ff */
[----:B------:R-:W-:Y:S01]  /*9f60*/  SEL R69, R41, R40, P0 ;  /* 0x0000002829457207 */ /* 0x000fe20000000000 */
[----:B------:R-:W-:Y:S01]  /*9f70*/  IMAD R11, R7, -0x3, R6 ;  /* 0xfffffffd070b7824 */ /* 0x000fe200078e0206 */
[----:B------:R-:W-:Y:S01]  /*9f80*/  SEL R75, R44, R45, P0 ;  /* 0x0000002d2c4b7207 */ /* 0x000fe20000000000 */
[----:B------:R-:W-:Y:S01]  /*9f90*/  IMAD.IADD R33, R2, 0x1, -R17 ;  /* 0x0000000102217824 */ /* 0x000fe200078e0a11 */
[----:B------:R-:W-:Y:S01]  /*9fa0*/  SEL R71, R45, R44, P0 ;  /* 0x0000002c2d477207 */ /* 0x000fe20000000000 */
[----:B------:R-:W0:Y:S01]  /*9fb0*/  LDC.64 R6, c[0x0][0xbd8] ;  /* 0x0002f600ff067b82 */ /* 0x000e220000000a00 */
[----:B------:R-:W-:Y:S01]  /*9fc0*/  SEL R41, R34, R35, P0 ;  /* 0x0000002322297207 */ /* 0x000fe20000000000 */
[----:B------:R-:W-:Y:S01]  /*9fd0*/  IMAD R0, R11, 0x40, R0 ;  /* 0x000000400b007824 */ /* 0x000fe200078e0200 */
[----:B------:R-:W-:Y:S01]  /*9fe0*/  SEL R45, R35, R34, P0 ;  /* 0x00000022232d7207 */ /* 0x000fe20000000000 */
[----:B------:R-:W-:Y:S01]  /*9ff0*/  IMAD.U32 R11, RZ, RZ, UR7 ;  /* 0x00000007ff0b7e24 */ /* 0x000fe2000f8e00ff */
[----:B------:R-:W-:Y:S01]  /*a000*/  SEL R89, R24, R25, P0 ;  /* 0x0000001918597207 */ /* 0x000fe20000000000 */
[--C-:B------:R-:W-:Y:S01]  /*a010*/  IMAD R2, R33, 0x8, R0.reuse ;  /* 0x0000000821027824 */ /* 0x100fe200078e0200 */
[----:B------:R-:W-:Y:S01]  /*a020*/  SEL R85, R25, R24, P0 ;  /* 0x0000001819557207 */ /* 0x000fe20000000000 */
[C---:B---3--:R-:W-:Y:S01]  /*a030*/  IMAD R28, R31.reuse, 0xc0, R0 ;  /* 0x000000c01f1c7824 */ /* 0x048fe200078e0200 */
[----:B------:R-:W-:Y:S01]  /*a040*/  SEL R67, R52, R53, P0 ;  /* 0x0000003534437207 */ /* 0x000fe20000000000 */
[----:B------:R-:W-:Y:S01]  /*a050*/  IMAD R44, R31, 0xc0, R2 ;  /* 0x000000c01f2c7824 */ /* 0x000fe200078e0202 */
[----:B------:R-:W-:Y:S01]  /*a060*/  SEL R63, R53, R52, P0 ;  /* 0x00000034353f7207 */ /* 0x000fe20000000000 */
[----:B------:R-:W-:Y:S01]  /*a070*/  IMAD.U32 R11, RZ, RZ, UR8 ;  /* 0x00000008ff0b7e24 */ /* 0x000fe2000f8e00ff */
[----:B------:R-:W-:Y:S01]  /*a080*/  LOP3.LUT R35, R14, 0x7ffffffc, RZ, 0xc0, !PT ;  /* 0x7ffffffc0e237812 */ /* 0x000fe200078ec0ff */
[----:B------:R-:W3:Y:S01]  /*a090*/  @P2 LDC R52, c[0x0][0xbf0] ;  /* 0x0002fc00ff342b82 */ /* 0x000ee20000000800 */
[----:B------:R-:W-:Y:S01]  /*a0a0*/  SEL R65, R48, R49, P0 ;  /* 0x0000003130417207 */ /* 0x000fe20000000000 */
[----:B------:R-:W-:Y:S01]  /*a0b0*/  ULDC.64 UR6, c[0x0][0xb48] ;  /* 0x0002d20000067ab9 */ /* 0x000fe20000000a00 */
[----:B------:R-:W-:Y:S01]  /*a0c0*/  SEL R13, R38, R39, P0 ;  /* 0x00000027260d7207 */ /* 0x000fe20000000000 */
[----:B------:R-:W-:Y:S01]  /*a0d0*/  ULDC.64 UR8, c[0x0][0xb28] ;  /* 0x0002ca0000087ab9 */ /* 0x000fe20000000a00 */
[----:B------:R-:W-:-:S02]  /*a0e0*/  SEL R53, R39, R38, P0 ;  /* 0x0000002627357207 */ /* 0x000fc40000000000 */
[----:B------:R-:W-:Y:S02]  /*a0f0*/  SEL R61, R49, R48, P0 ;  /* 0x00000030313d7207 */ /* 0x000fe40000000000 */
[----:B------:R-:W-:Y:S01]  /*a100*/  SEL R49, R26, R27, P0 ;  /* 0x0000001b1a317207 */ /* 0x000fe20000000000 */
[----:B0-----:R-:W-:Y:S01]  /*a110*/  IMAD R18, R6, UR43, RZ ;  /* 0x0000002b06127c24 */ /* 0x001fe2000f8e02ff */
[----:B------:R-:W-:Y:S01]  /*a120*/  SEL R57, R27, R26, P0 ;  /* 0x0000001a1b397207 */ /* 0x000fe20000000000 */
[----:B------:R-:W-:Y:S01]  /*a130*/  IMAD.IADD R26, R12, 0x1, -R35 ;  /* 0x000000010c1a7824 */ /* 0x000fe200078e0a23 */
[----:B------:R-:W-:Y:S01]  /*a140*/  SEL R83, R36, R37, P0 ;  /* 0x0000002524537207 */ /* 0x000fe20000000000 */
[----:B------:R-:W0:Y:S01]  /*a150*/  @P2 LDC R35, c[0x0][0xbec] ;  /* 0x0002fb00ff232b82 */ /* 0x000e220000000800 */
[----:B------:R-:W-:Y:S01]  /*a160*/  SEL R79, R37, R36, P0 ;  /* 0x00000024254f7207 */ /* 0x000fe20000000000 */
[----:B------:R-:W-:Y:S01]  /*a170*/  IMAD R7, R7, UR45, R18 ;  /* 0x0000002d07077c24 */ /* 0x000fe2000f8e0212 */
[----:B------:R-:W-:Y:S01]  /*a180*/  SEL R25, R54, R55, P0 ;  /* 0x0000003736197207 */ /* 0x000fe20000000000 */
[----:B------:R-:W-:Y:S01]  /*a190*/  IMAD.WIDE.U32 R20, R6, UR45, R20 ;  /* 0x0000002d06147c25 */ /* 0x000fe2000f8e0014 */
[----:B------:R-:W-:-:S02]  /*a1a0*/  SEL R17, R55, R54, P0 ;  /* 0x0000003637117207 */ /* 0x000fc40000000000 */
[----:B------:R-:W-:Y:S01]  /*a1b0*/  SEL R5, R46, R47, P0 ;  /* 0x0000002f2e057207 */ /* 0x000fe20000000000 */
[----:B------:R-:W4:Y:S01]  /*a1c0*/  LDC.64 R54, c[0x0][0xb40] ;  /* 0x0002d000ff367b82 */ /* 0x000f220000000a00 */
[----:B------:R-:W-:Y:S01]  /*a1d0*/  SEL R47, R47, R46, P0 ;  /* 0x0000002e2f2f7207 */ /* 0x000fe20000000000 */
[----:B------:R-:W-:Y:S01]  /*a1e0*/  IMAD.IADD R21, R21, 0x1, R7 ;  /* 0x0000000115157824 */ /* 0x000fe200078e0207 */
[----:B------:R-:W-:Y:S02]  /*a1f0*/  SEL R27, R42, R43, P0 ;  /* 0x0000002b2a1b7207 */ /* 0x000fe40000000000 */
[----:B------:R-:W-:Y:S02]  /*a200*/  SEL R23, R50, R51, P0 ;  /* 0x0000003332177207 */ /* 0x000fe40000000000 */
[----:B------:R-:W-:Y:S01]  /*a210*/  SEL R37, R43, R42, P0 ;  /* 0x0000002a2b257207 */ /* 0x000fe20000000000 */
[----:B------:R-:W5:Y:S01]  /*a220*/  @P2 LDC R46, c[0x0][0xbf0] ;  /* 0x0002fc00ff2e2b82 */ /* 0x000f620000000800 */
[----:B------:R-:W-:-:S02]  /*a230*/  LOP3.LUT P1, RZ, R12, 0x3, RZ, 0xc0, !PT ;  /* 0x000000030cff7812 */ /* 0x000fc4000782c0ff */
[----:B------:R-:W-:Y:S01]  /*a240*/  SEL R19, R51, R50, P0 ;  /* 0x0000003233137207 */ /* 0x000fe20000000000 */
[----:B0-----:R-:W-:-:S04]  /*a250*/  @P2 IMAD.HI.U32 R35, R44, R35, RZ ;  /* 0x000000232c232227 */ /* 0x001fc800078e00ff */
[----:B----4-:R-:W-:Y:S01]  /*a260*/  IMAD.WIDE.U32 R10, R54, UR45, R10 ;  /* 0x0000002d360a7c25 */ /* 0x010fe2000f8e000a */
[----:B--2---:R-:W-:Y:S01]  /*a270*/  LOP3.LUT R34, R8, 0x2, RZ, 0x3c, !PT ;  /* 0x0000000208227812 */ /* 0x004fe200078e3cff */
[----:B------:R-:W-:Y:S04]  /*a280*/  SHFL.IDX PT, R33, R89, R8, 0x1c1f ;  /* 0x001c1f0859217589 */ /* 0x000fe800000e0000 */
[----:B------:R-:W0:Y:S04]  /*a290*/  SHFL.IDX PT, R38, R85, R34, 0x1c1f ;  /* 0x001c1f2255267589 */ /* 0x000e2800000e0000 */
[----:B------:R-:W-:Y:S04]  /*a2a0*/  SHFL.IDX PT, R9, R9, R8, 0x1c1f ;  /* 0x001c1f0809097589 */ /* 0x000fe800000e0000 */
[----:B------:R2:W-:Y:S04]  /*a2b0*/  SHFL.IDX PT, R31, R65, R8, 0x1c1f ;  /* 0x001c1f08411f7589 */ /* 0x0005e800000e0000 */
[----:B------:R-:W4:Y:S04]  /*a2c0*/  SHFL.IDX PT, R36, R87, R34, 0x1c1f ;  /* 0x001c1f2257247589 */ /* 0x000f2800000e0000 */
[----:B------:R1:W-:Y:S01]  /*a2d0*/  SHFL.IDX PT, R30, R67, R8, 0x1c1f ;  /* 0x001c1f08431e7589 */ /* 0x0003e200000e0000 */
[----:B--2---:R-:W2:Y:S03]  /*a2e0*/  LDC R65, c[0x0][0xc50] ;  /* 0x00031400ff417b82 */ /* 0x004ea60000000800 */
[----:B------:R-:W-:Y:S04]  /*a2f0*/  SHFL.IDX PT, R40, R81, R8, 0x1c1f ;  /* 0x001c1f0851287589 */ /* 0x000fe800000e0000 */
[----:B------:R-:W-:Y:S01]  /*a300*/  SHFL.IDX PT, R39, R83, R8, 0x1c1f ;  /* 0x001c1f0853277589 */ /* 0x000fe200000e0000 */
[----:B0-----:R-:W-:Y:S01]  /*a310*/  SEL R6, R33, R38, P0 ;  /* 0x0000002621067207 */ /* 0x001fe20000000000 */
[----:B-1----:R-:W0:Y:S02]  /*a320*/  @P2 LDC R67, c[0x0][0xbec] ;  /* 0x0002fb00ff432b82 */ /* 0x002e240000000800 */
[----:B------:R-:W-:Y:S04]  /*a330*/  SHFL.IDX PT, R43, R73, R8, 0x1c1f ;  /* 0x001c1f08492b7589 */ /* 0x000fe800000e0000 */
[----:B------:R-:W-:Y:S04]  /*a340*/  SHFL.IDX PT, R32, R75, R8, 0x1c1f ;  /* 0x001c1f084b207589 */ /* 0x000fe800000e0000 */
[----:B------:R-:W-:Y:S01]  /*a350*/  SHFL.IDX PT, R16, R49, R8, 0x1c1f ;  /* 0x001c1f0831107589 */ /* 0x000fe200000e0000 */
[----:B----4-:R-:W-:-:S02]  /*a360*/  SEL R7, R9, R36, P0 ;  /* 0x0000002409077207 */ /* 0x010fc40000000000 */
[----:B------:R-:W-:Y:S01]  /*a370*/  SEL R9, R36, R9, P0 ;  /* 0x0000000924097207 */ /* 0x000fe20000000000 */
[----:B------:R-:W-:Y:S01]  /*a380*/  SHFL.IDX PT, R15, R15, R8, 0x1c1f ;  /* 0x001c1f080f0f7589 */ /* 0x000fe200000e0000 */
[----:B------:R-:W-:-:S03]  /*a390*/  IMAD R36, R54, UR43, RZ ;  /* 0x0000002b36247c24 */ /* 0x000fc6000f8e02ff */
[----:B------:R-:W-:Y:S04]  /*a3a0*/  SHFL.IDX PT, R14, R41, R8, 0x1c1f ;  /* 0x001c1f08290e7589 */ /* 0x000fe800000e0000 */
[----:B------:R-:W-:Y:S01]  /*a3b0*/  SHFL.IDX PT, R13, R13, R8, 0x1c1f ;  /* 0x001c1f080d0d7589 */ /* 0x000fe200000e0000 */
[----:B0-----:R-:W-:-:S03]  /*a3c0*/  @P2 IMAD.HI.U32 R67, R44, R67, RZ ;  /* 0x000000432c432227 */ /* 0x001fc600078e00ff */
[----:B------:R-:W-:Y:S04]  /*a3d0*/  SHFL.IDX PT, R12, R27, R8, 0x1c1f ;  /* 0x001c1f081b0c7589 */ /* 0x000fe800000e0000 */
[----:B------:R-:W-:Y:S04]  /*a3e0*/  SHFL.IDX PT, R5, R5, R8, 0x1c1f ;  /* 0x001c1f0805057589 */ /* 0x000fe800000e0000 */
        /* <DEDUP_REMOVED lines=8> */
[----:B-----5:R-:W-:Y:S01]  /*a470*/  @P2 SHF.R.U32.HI R33, RZ, R46, R35 ;  /* 0x0000002eff212219 */ /* 0x020fe20000011623 */
        /* <DEDUP_REMOVED lines=20> */
[----:B----4-:R-:W-:Y:S01]  /*a5c0*/  IMAD.MOV.U32 R37, RZ, RZ, R44 ;  /* 0x000000ffff257224 */ /* 0x010fe200078e002c */
[----:B---3--:R-:W-:Y:S01]  /*a5d0*/  @P2 SHF.R.U32.HI R37, RZ, R52, R67 ;  /* 0x00000034ff252219 */ /* 0x008fe20000011643 */
        /* <DEDUP_REMOVED lines=74> */
[C---:B------:R-:W-:Y:S02]  /*aa80*/  VIADD R32, R49.reuse, 0x28 ;  /* 0x0000002831207836 */ /* 0x040fe40000000000 */
[C---:B------:R-:W-:Y:S01]  /*aa90*/  VIADD R33, R49.reuse, 0x30 ;  /* 0x0000003031217836 */ /* 0x040fe20000000000 */
        /* <DEDUP_REMOVED lines=23> */
[----:B------:R-:W-:-:S02]  /*ac10*/  @!P6 LOP3.LUT R35, R34, 0xfffffffe, RZ, 0xc0, !PT ;  /* 0xfffffffe2223e812 */ /* 0x000fc400078ec0ff */
[----:B-1----:R-:W-:Y:S01]  /*ac20*/  @!P4 LOP3.LUT R31, R32, 0xfffffffe, RZ, 0xc0, !PT ;  /* 0xfffffffe201fc812 */ /* 0x002fe200078ec0ff */
[--C-:B------:R-:W-:Y:S02]  /*ac30*/  @!P1 IMAD.WIDE R6, R7, 0x4, R46.reuse ;  /* 0x0000000407069825 */ /* 0x100fe400078e022e */
[----:B------:R-:W-:Y:S02]  /*ac40*/  @!P2 LEA.HI R3, R3, R3, RZ, 0x1 ;  /* 0x000000030303a211 */ /* 0x000fe400078f08ff */
[--C-:B------:R-:W-:Y:S01]  /*ac50*/  @!P4 IMAD.WIDE R30, R31, 0x4, R46.reuse ;  /* 0x000000041f1ec825 */ /* 0x100fe200078e022e */
[----:B------:R1:W-:Y:S01]  /*ac60*/  @!P1 ST.E.64 desc[UR52][R6.64], R10 ;  /* 0x0000000a06009985 */ /* 0x0003e2000c101b34 */
[----:B------:R-:W-:Y:S02]  /*ac70*/  @!P2 LOP3.LUT R3, R3, 0xfffffffe, RZ, 0xc0, !PT ;  /* 0xfffffffe0303a812 */ /* 0x000fe400078ec0ff */
        /* <DEDUP_REMOVED lines=8> */
.L_x_15456:
[----:B------:R-:W-:Y:S05]  /*ad00*/  BSYNC B0 ;  /* 0x0000000000007941 */ /* 0x000fea0003800000 */
.L_x_15455:
        /* <DEDUP_REMOVED lines=68> */
.L_x_15454:
        /* <DEDUP_REMOVED lines=58> */
.L_x_15413:
        /* <DEDUP_REMOVED lines=18> */
.L_x_15457:
[----:B------:R-:W-:Y:S01]  /*b610*/  ULDC UR41, c[0x0][0xc50] ;  /* 0x0003140000297ab9 */ /* 0x000fe20000000800 */
[----:B------:R-:W-:Y:S01]  /*b620*/  UMOV UR39, UR6 ;  /* 0x0000000600277c82 */ /* 0x000fe20008000000 */
[----:B------:R-:W-:-:S11]  /*b630*/  UISETP.NE.AND UP0, UPT, UR41, 0x1, UPT ;  /* 0x000000012900788c */ /* 0x000fd6000bf05270 */
[----:B------:R-:W-:Y:S01]  /*b640*/  @UP0 ULDC UR4, c[0x0][0xc54] ;  /* 0x0003150000040ab9 */ /* 0x000fe20000000800 */
[----:B------:R-:W-:Y:S01]  /*b650*/  @UP0 ULDC UR7, c[0x0][0xc58] ;  /* 0x0003160000070ab9 */ /* 0x000fe20000000800 */
[----:B------:R-:W-:-:S04]  /*b660*/  UIMAD.WIDE.U32 UR4, UR6, UR4, URZ ;  /* 0x00000004060472a5 */ /* 0x000fc8000f8e003f */
[----:B------:R-:W-:-:S12]  /*b670*/  @UP0 USHF.R.U32.HI UR39, URZ, UR7, UR5 ;  /* 0x000000073f270299 */ /* 0x000fd80008011605 */
.L_x_15458:
        /* <DEDUP_REMOVED lines=81> */
.L_x_15460:
        /* <DEDUP_REMOVED lines=34> */
.L_x_15461:
        /* <DEDUP_REMOVED lines=20> */
.L_x_15462:
        /* <DEDUP_REMOVED lines=20> */
.L_x_15463:
        /* <DEDUP_REMOVED lines=18> */
.L_x_15464:
        /* <DEDUP_REMOVED lines=17> */
.L_x_15517:
        /* <DEDUP_REMOVED lines=85> */
.L_x_15466:
        /* <DEDUP_REMOVED lines=13> */
.L_x_15518:
        /* <DEDUP_REMOVED lines=32> */
[----:B------:R-:W-:-:S04]  /*ca80*/  IMAD.WIDE.U32 R10, R13, UR39, R8 ;  /* 0x000000270d0a7c25 */ /* 0x000fc8000f8e0008 */
[----:B------:R-:W-:-:S04]  /*ca90*/  IMAD.MOV.U32 R8, RZ, RZ, -0xa0 ;  /* 0xffffff60ff087424 */ /* 0x000fc800078e00ff */
[----:B------:R-:W-:-:S04]  /*caa0*/  IMAD R8, R12, R8, UR36 ;  /* 0x000000240c087e24 */ /* 0x000fc8000f8e0208 */
[----:B------:R-:W-:Y:S01]  /*cab0*/  UIMAD UR4, UR6, UR4, URZ ;  /* 0x00000004060472a4 */ /* 0x000fe2000f8e023f */
[----:B------:R-:W-:Y:S02]  /*cac0*/  IMAD.IADD R8, R8, 0x1, -R28 ;  /* 0x0000000108087824 */ /* 0x000fe400078e0a1c */
[----:B------:R-:W-:Y:S01]  /*cad0*/  ULDC.64 UR6, c[0x0][0x318] ;  /* 0x0000c60000067ab9 */ /* 0x000fe20000000a00 */
[----:B------:R-:W-:Y:S01]  /*cae0*/  UIMAD UR4, UR39, UR5, UR4 ;  /* 0x00000005270472a4 */ /* 0x000fe2000f8e0204 */
[----:B------:R-:W-:Y:S01]  /*caf0*/  IMAD.U32 R17, RZ, RZ, UR7 ;  /* 0x00000007ff117e24 */ /* 0x000fe2000f8e00ff */
[----:B------:R-:W-:Y:S02]  /*cb00*/  IADD3 R9, P0, R10, UR6, RZ ;  /* 0x000000060a097c10 */ /* 0x000fe4000ff1e0ff */
[----:B------:R-:W-:Y:S02]  /*cb10*/  ISETP.GE.AND P4, PT, R8, 0x1, PT ;  /* 0x000000010800780c */ /* 0x000fe40003f86270 */
[----:B------:R-:W-:-:S02]  /*cb20*/  IADD3.X R10, R17, UR4, R11, P0, !PT ;  /* 0x00000004110a7c10 */ /* 0x000fc400087fe40b */
[----:B------:R-:W-:-:S04]  /*cb30*/  IADD3 R18, P0, R2, UR6, RZ ;  /* 0x0000000602127c10 */ /* 0x000fc8000ff1e0ff */
[----:B------:R-:W-:Y:S01]  /*cb40*/  IADD3.X R17, R17, UR4, R3, P0, !PT ;  /* 0x0000000411117c10 */ /* 0x000fe200087fe403 */
[----:B------:R-:W-:-:S03]  /*cb50*/  UMOV UR4, 0xffffffff ;  /* 0xffffffff00047882 */ /* 0x000fc60000000000 */
[----:B------:R-:W-:Y:S05]  /*cb60*/  BRA.DIV UR4, `(.L_x_15468) ;  /* 0x0000003604a07947 */ /* 0x000fea000b800000 */
        /* <DEDUP_REMOVED lines=38> */
.L_x_15530:
        /* <DEDUP_REMOVED lines=20> */
.L_x_15469:
[----:B------:R-:W-:Y:S01]  /*cf10*/  SYNCS.ARRIVE.TRANS64.A1T0 RZ, [UR43+0x12470], RZ ;  /* 0x012470ffffff79a7 */ /* 0x000fe2000810002b */
[----:B------:R-:W-:Y:S05]  /*cf20*/  @!P6 BRA `(.L_x_15470) ;  /* 0x000000000004e947 */ /* 0x000fea0003800000 */
[----:B------:R-:W-:Y:S01]  /*cf30*/  BPT.TRAP 0x1 ;  /* 0x000000040000795c */ /* 0x000fe20000300000 */
.L_x_15470:
[----:B------:R-:W-:-:S05]  /*cf40*/  IMAD.MOV.U32 R2, RZ, RZ, 0x1 ;  /* 0x00000001ff027424 */ /* 0x000fca00078e00ff */
[----:B------:R-:W-:-:S04]  /*cf50*/  SHF.L.U32 R2, R2, 0x1f, RZ ;  /* 0x0000001f02027819 */ /* 0x000fc800000006ff */
[----:B------:R-:W1:Y:S02]  /*cf60*/  SYNCS.PHASECHK.TRANS64.TRYWAIT P2, [UR43+0x12440], R2 ;  /* 0x01244002ff0075a7 */ /* 0x000e64000804016b */
[----:B-1----:R-:W-:Y:S05]  /*cf70*/  @!P2 BRA `(.L_x_15471) ;  /* 0x000000380070a947 */ /* 0x002fea0003800000 */
.L_x_15531:
        /* <DEDUP_REMOVED lines=71> */
.L_x_15543:
        /* <DEDUP_REMOVED lines=9> */
.L_x_15474:
[----:B------:R-:W-:Y:S05]  /*d480*/  BSYNC B0 ;  /* 0x0000000000007941 */ /* 0x000fea0003800000 */
.L_x_15473:
        /* <DEDUP_REMOVED lines=9> */
.L_x_15475:
        /* <DEDUP_REMOVED lines=30> */
.L_x_15476:
[----:B------:R-:W-:Y:S01]  /*d700*/  UISETP.NE.AND UP0, UPT, UR47, URZ, UPT ;  /* 0x0000003f2f00728c */ /* 0x000fe2000bf05270 */
[----:B------:R-:W-:Y:S01]  /*d710*/  IMAD.U32 R3, RZ, RZ, UR45 ;  /* 0x0000002dff037e24 */ /* 0x000fe2000f8e00ff */
[----:B------:R-:W0:Y:S01]  /*d720*/  LDC R6, c[0x0][0x448] ;  /* 0x00011200ff067b82 */ /* 0x000e220000000800 */
[----:B------:R-:W-:Y:S01]  /*d730*/  IMAD.U32 R4, RZ, RZ, UR36 ;  /* 0x00000024ff047e24 */ /* 0x000fe2000f8e00ff */
[----:B------:R-:W-:Y:S01]  /*d740*/  ULDC.64 UR6, c[0x0][0x2c8] ;  /* 0x0000b20000067ab9 */ /* 0x000fe20000000a00 */
[----:B------:R-:W-:Y:S01]  /*d750*/  IMAD R26, R3, 0xc0, R26 ;  /* 0x000000c0031a7824 */ /* 0x000fe200078e021a */
[----:B------:R-:W-:Y:S01]  /*d760*/  PLOP3.LUT P0, PT, PT, PT, UP0, 0x80, 0x0 ;  /* 0x000000000000781c */ /* 0x000fe20003f0f008 */
[----:B------:R-:W-:Y:S01]  /*d770*/  IMAD.MOV.U32 R2, RZ, RZ, R4 ;  /* 0x000000ffff027224 */ /* 0x000fe200078e0004 */
[----:B------:R-:W-:Y:S01]  /*d780*/  PLOP3.LUT P1, PT, PT, PT, UP0, 0x80, 0x0 ;  /* 0x000000000000781c */ /* 0x000fe20003f2f008 */
[----:B------:R-:W-:Y:S02]  /*d790*/  IMAD.MOV.U32 R0, RZ, RZ, R26 ;  /* 0x000000ffff007224 */ /* 0x000fe400078e001a */
[----:B------:R-:W-:Y:S01]  /*d7a0*/  @UP0 ULDC UR4, c[0x0][0x44c] ;  /* 0x0001130000040ab9 */ /* 0x000fe20000000800 */
[----:B------:R-:W-:Y:S01]  /*d7b0*/  IMAD.U32 R3, RZ, RZ, UR44 ;  /* 0x0000002cff037e24 */ /* 0x000fe2000f8e00ff */
[----:B------:R-:W-:Y:S01]  /*d7c0*/  @UP0 ULDC UR8, c[0x0][0x44c] ;  /* 0x0001130000080ab9 */ /* 0x000fe20000000800 */
[----:B------:R-:W-:-:S05]  /*d7d0*/  IMAD.U32 R5, RZ, RZ, UR37 ;  /* 0x00000025ff057e24 */ /* 0x000fca000f8e00ff */
        /* <DEDUP_REMOVED lines=48> */
[----:B------:R-:W-:Y:S01]  /*dae0*/  IMAD.U32 R7, RZ, RZ, UR45 ;  /* 0x0000002dff077e24 */ /* 0x000fe2000f8e00ff */
[----:B------:R-:W-:Y:S02]  /*daf0*/  ULDC UR4, c[0x0][0x288] ;  /* 0x0000a20000047ab9 */ /* 0x000fe40000000800 */
[----:B------:R-:W1:Y:S01]  /*db00*/  SHFL.IDX PT, R2, R4, RZ, 0x1c1f ;  /* 0x001c1fff04027589 */ /* 0x000e6200000e0000 */
[----:B------:R-:W-:Y:S02]  /*db10*/  IMAD R6, R6, UR4, RZ ;  /* 0x0000000406067c24 */ /* 0x000fe4000f8e02ff */
[----:B------:R-:W-:Y:S01]  /*db20*/  IMAD R7, R7, 0xc0, R28 ;  /* 0x000000c007077824 */ /* 0x000fe200078e021c */
[----:B------:R-:W2:Y:S03]  /*db30*/  SHFL.IDX PT, R11, R0, 0x1, 0x1c1f ;  /* 0x003c1f00000b7f89 */ /* 0x000ea600000e0000 */
[C---:B------:R-:W-:Y:S01]  /*db40*/  VIADD R10, R7.reuse, 0x20 ;  /* 0x00000020070a7836 */ /* 0x040fe20000000000 */
[-C--:B------:R-:W-:Y:S01]  /*db50*/  ISETP.GE.AND P2, PT, R7, R6.reuse, PT ;  /* 0x000000060700720c */ /* 0x080fe20003f46270 */
[----:B------:R-:W3:Y:S04]  /*db60*/  SHFL.IDX PT, R9, R4, 0x1, 0x1c1f ;  /* 0x003c1f0004097f89 */ /* 0x000ee800000e0000 */
[----:B------:R-:W4:Y:S04]  /*db70*/  SHFL.IDX PT, R12, R0, 0x2, 0x1c1f ;  /* 0x005c1f00000c7f89 */ /* 0x000f2800000e0000 */
[----:B------:R-:W-:Y:S04]  /*db80*/  SHFL.IDX PT, R0, R0, 0x3, 0x1c1f ;  /* 0x007c1f0000007f89 */ /* 0x000fe800000e0000 */
        /* <DEDUP_REMOVED lines=15> */
[----:B------:R-:W-:Y:S02]  /*dc80*/  @!P1 IMAD.MOV.U32 R3, RZ, RZ, R9 ;  /* 0x000000ffff039224 */ /* 0x000fe400078e0009 */
[----:B------:R-:W-:-:S03]  /*dc90*/  VIADD R9, R7, 0x60 ;  /* 0x0000006007097836 */ /* 0x000fc60000000000 */
        /* <DEDUP_REMOVED lines=18> */
.L_x_15556:
        /* <DEDUP_REMOVED lines=17> */
.L_x_15557:
[----:B------:R-:W-:-:S04]  /*ded0*/  UIADD3 UR4, UR49, -0x2, URZ ;  /* 0xfffffffe31047890 */ /* 0x000fc8000fffe03f */
[----:B------:R-:W-:-:S06]  /*dee0*/  UISETP.GE.AND UP0, UPT, UR4, UR48, UPT ;  /* 0x000000300400728c */ /* 0x000fcc000bf06270 */
[----:B------:R-:W-:-:S13]  /*def0*/  PLOP3.LUT P0, PT, PT, PT, UP0, 0x80, 0x0 ;  /* 0x000000000000781c */ /* 0x000fda0003f0f008 */
[----:B------:R-:W-:Y:S05]  /*df00*/  @!P0 BRA `(.L_x_15479) ;  /* 0x0000001400648947 */ /* 0x000fea0003800000 */
[----:B------:R-:W1:Y:S01]  /*df10*/  S2R R2, SR_TID.X ;  /* 0x0000000000027919 */ /* 0x000e620000002100 */
[----:B------:R-:W-:Y:S01]  /*df20*/  UIADD3 UR4, UR41, 0x1, URZ ;  /* 0x0000000129047890 */ /* 0x000fe2000fffe03f */
[----:B0-----:R-:W-:Y:S01]  /*df30*/  LOP3.LUT R0, RZ, UR40, RZ, 0x33, !PT ;  /* 0x00000028ff007c12 */ /* 0x001fe2000f8e33ff */
[----:B------:R-:W-:Y:S01]  /*df40*/  ULOP3.LUT UR5, URZ, UR42, URZ, 0x33, !UPT ;  /* 0x0000002a3f057292 */ /* 0x000fe2000f8e333f */
[----:B------:R-:W-:Y:S01]  /*df50*/  IMAD.MOV.U32 R24, RZ, RZ, 0x1 ;  /* 0x00000001ff187424 */ /* 0x000fe200078e00ff */
[----:B------:R-:W-:Y:S01]  /*df60*/  UIMAD UR4, UR4, UR38, URZ ;  /* 0x00000026040472a4 */ /* 0x000fe2000f8e023f */
[----:B------:R-:W-:-:S05]  /*df70*/  IMAD.MOV.U32 R21, RZ, RZ, RZ ;  /* 0x000000ffff157224 */ /* 0x000fca00078e00ff */
[----:B------:R-:W-:-:S04]  /*df80*/  LOP3.LUT R3, RZ, UR4, RZ, 0x33, !PT ;  /* 0x00000004ff037c12 */ /* 0x000fc8000f8e33ff */
[----:B------:R-:W-:Y:S01]  /*df90*/  VIMNMX3 R3, R0, UR5, R3, !PT ;  /* 0x0000000500037c0f */ /* 0x000fe2000f800103 */
[----:B-1----:R-:W-:-:S05]  /*dfa0*/  IMAD.SHL.U32 R2, R2, 0x20, RZ ;  /* 0x0000002002027824 */ /* 0x002fca00078e00ff */
[----:B------:R-:W-:-:S04]  /*dfb0*/  LOP3.LUT R2, R2, 0x60, RZ, 0xc0, !PT ;  /* 0x0000006002027812 */ /* 0x000fc800078ec0ff */
[----:B------:R-:W-:Y:S02]  /*dfc0*/  IADD3 R16, R2, R16, R28 ;  /* 0x0000001002107210 */ /* 0x000fe40007ffe01c */
[----:B------:R-:W-:-:S03]  /*dfd0*/  IADD3 R2, -R3, -0x2, RZ ;  /* 0xfffffffe03027810 */ /* 0x000fc60007ffe1ff */
[----:B------:R-:W-:Y:S02]  /*dfe0*/  VIADD R16, R16, 0xfffffe20 ;  /* 0xfffffe2010107836 */ /* 0x000fe40000000000 */
[----:B------:R0:W-:Y:S02]  /*dff0*/  STL [R1+0xc], R2 ;  /* 0x00000c0201007387 */ /* 0x0001e40000100800 */
[----:B------:R-:W-:-:S07]  /*e000*/  IMAD R0, R3, -0xa0, R16 ;  /* 0xffffff6003007824 */ /* 0x000fce00078e0210 */
.L_x_15494:
        /* <DEDUP_REMOVED lines=51> */
.L_x_15480:
[----:B------:R-:W-:Y:S02]  /*e340*/  LEA R5, R4, UR43, 0x3 ;  /* 0x0000002b04057c11 */ /* 0x000fe4000f8e18ff */
[----:B------:R-:W-:-:S04]  /*e350*/  SHF.L.U32 R29, R3, 0x1f, RZ ;  /* 0x0000001f031d7819 */ /* 0x000fc800000006ff */
[----:B------:R-:W0:Y:S02]  /*e360*/  SYNCS.PHASECHK.TRANS64.TRYWAIT P1, [R5+URZ+0x12480], R29 ;  /* 0x0124801d050075a7 */ /* 0x000e24000802017f */
[----:B0-----:R-:W-:Y:S05]  /*e370*/  @!P1 BRA `(.L_x_15481) ;  /* 0x0000003000e09947 */ /* 0x001fea0003800000 */
.L_x_15558:
        /* <DEDUP_REMOVED lines=75> */
.L_x_15570:
        /* <DEDUP_REMOVED lines=19> */
.L_x_15483:
[----:B------:R2:W-:Y:S01]  /*e960*/  SYNCS.ARRIVE.TRANS64.A1T0 RZ, [R5+URZ+0x12470], RZ ;  /* 0x012470ff05ff79a7 */ /* 0x0005e2000810003f */
[----:B------:R-:W-:Y:S05]  /*e970*/  @!P2 BRA `(.L_x_15484) ;  /* 0x000000000004a947 */ /* 0x000fea0003800000 */
[----:B------:R-:W-:Y:S01]  /*e980*/  BPT.TRAP 0x1 ;  /* 0x000000040000795c */ /* 0x000fe20000300000 */
.L_x_15484:
[----:B------:R-:W3:Y:S02]  /*e990*/  SYNCS.PHASECHK.TRANS64.TRYWAIT P1, [R5+URZ+0x12440], R29 ;  /* 0x0124401d050075a7 */ /* 0x000ee4000802017f */
[----:B---3--:R-:W-:Y:S05]  /*e9a0*/  @!P1 BRA `(.L_x_15485) ;  /* 0x0000003400089947 */ /* 0x008fea0003800000 */
.L_x_15571:
        /* <DEDUP_REMOVED lines=65> */
.L_x_15583:
        /* <DEDUP_REMOVED lines=16> */
.L_x_15487:
[----:B------:R-:W-:Y:S01]  /*eec0*/  IMAD.U32 R2, RZ, RZ, UR46 ;  /* 0x0000002eff027e24 */ /* 0x000fe2000f8e00ff */
[----:B------:R0:W-:Y:S04]  /*eed0*/  SYNCS.ARRIVE.TRANS64.A1T0 RZ, [R5+URZ+0x12430], RZ ;  /* 0x012430ff05ff79a7 */ /* 0x0001e8000810003f */
[----:B------:R-:W-:-:S04]  /*eee0*/  LOP3.LUT R2, R2, 0x1, RZ, 0xfc, !PT ;  /* 0x0000000102027812 */ /* 0x000fc800078efcff */
[----:B------:R-:W-:-:S13]  /*eef0*/  ISETP.NE.AND P1, PT, R2, 0x3, PT ;  /* 0x000000030200780c */ /* 0x000fda0003f25270 */
[----:B0-----:R-:W-:Y:S05]  /*ef00*/  @!P1 BRA `(.L_x_15488) ;  /* 0x0000000000049947 */ /* 0x001fea0003800000 */
[----:B------:R-:W-:Y:S01]  /*ef10*/  BPT.TRAP 0x1 ;  /* 0x000000040000795c */ /* 0x000fe20000300000 */
.L_x_15488:
[----:B------:R-:W-:Y:S02]  /*ef20*/  LOP3.LUT R2, R24, 0x1, RZ, 0x3c, !PT ;  /* 0x0000000118027812 */ /* 0x000fe400078e3cff */
[----:B------:R-:W-:Y:S02]  /*ef30*/  LEA R3, R21, UR43, 0x3 ;  /* 0x0000002b15037c11 */ /* 0x000fe4000f8e18ff */
[----:B------:R-:W-:-:S04]  /*ef40*/  SHF.L.U32 R2, R2, 0x1f, RZ ;  /* 0x0000001f02027819 */ /* 0x000fc800000006ff */
[----:B------:R-:W0:Y:S02]  /*ef50*/  SYNCS.PHASECHK.TRANS64.TRYWAIT P2, [R3+URZ+0x12470], R2 ;  /* 0x01247002030075a7 */ /* 0x000e24000804017f */
[----:B0-----:R-:W-:Y:S05]  /*ef60*/  @!P2 BRA `(.L_x_15489) ;  /* 0x00000034000ca947 */ /* 0x001fea0003800000 */
.L_x_15584:
[----:B------:R-:W-:-:S06]  /*ef70*/  ULOP3.LUT UR4, UR46, 0x2, URZ, 0xfc, !UPT ;  /* 0x000000022e047892 */ /* 0x000fcc000f8efc3f */
[----:B--23--:R-:W-:-:S05]  /*ef80*/  IMAD.U32 R5, RZ, RZ, UR4 ;  /* 0x00000004ff057e24 */ /* 0x00cfca000f8e00ff */
[----:B------:R-:W-:-:S13]  /*ef90*/  ISETP.NE.AND P2, PT, R5, 0x3, PT ;  /* 0x000000030500780c */ /* 0x000fda0003f45270 */
[----:B------:R-:W-:Y:S05]  /*efa0*/  @!P2 BRA `(.L_x_15490) ;  /* 0x000000000004a947 */ /* 0x000fea0003800000 */
[----:B------:R-:W-:Y:S01]  /*efb0*/  BPT.TRAP 0x1 ;  /* 0x000000040000795c */ /* 0x000fe20000300000 */
.L_x_15490:
[----:B------:R-:W-:Y:S01]  /*efc0*/  SHF.L.U32 R6, R24, 0x1f, RZ ;  /* 0x0000001f18067819 */ /* 0x000fe200000006ff */
[----:B0-----:R-:W-:-:S03]  /*efd0*/  IMAD R2, R21, 0x2800, RZ ;  /* 0x0000280015027824 */ /* 0x001fc600078e02ff */
[----:B------:R-:W0:Y:S02]  /*efe0*/  SYNCS.PHASECHK.TRANS64.TRYWAIT P2, [R3+URZ+0x12460], R6 ;  /* 0x01246006030075a7 */ /* 0x000e24000804017f */
[----:B0-----:R-:W-:Y:S05]  /*eff0*/  @!P2 BRA `(.L_x_15491) ;  /* 0x0000003000fca947 */ /* 0x001fea0003800000 */
.L_x_15585:
        /* <DEDUP_REMOVED lines=61> */
.L_x_15492:
[----:B-1----:R1:W-:Y:S01]  /*f3d0*/  SYNCS.ARRIVE.TRANS64.A1T0 RZ, [R3+URZ+0x12450], RZ ;  /* 0x012450ff03ff79a7 */ /* 0x0023e2000810003f */
[----:B------:R-:W-:Y:S06]  /*f3e0*/  BAR.SYNC.DEFER_BLOCKING 0x2, 0x80 ;  /* 0x0082000000007b1d */ /* 0x000fec0000010000 */
[----:B------:R-:W-:Y:S05]  /*f3f0*/  @!P1 BRA `(.L_x_15493) ;  /* 0x0000000000049947 */ /* 0x000fea0003800000 */
[----:B------:R-:W-:Y:S01]  /*f400*/  BPT.TRAP 0x1 ;  /* 0x000000040000795c */ /* 0x000fe20000300000 */
.L_x_15493:
        /* <DEDUP_REMOVED lines=9> */
.L_x_15479:
[----:B0-----:R-:W-:Y:S02]  /*f4a0*/  IMAD.MOV.U32 R0, RZ, RZ, 0x1 ;  /* 0x00000001ff007424 */ /* 0x001fe400078e00ff */
[----:B------:R-:W-:-:S03]  /*f4b0*/  IMAD.MOV.U32 R4, RZ, RZ, RZ ;  /* 0x000000ffff047224 */ /* 0x000fc600078e00ff */
[----:B------:R0:W-:Y:S04]  /*f4c0*/  STL [R1+0x4], R0 ;  /* 0x0000040001007387 */ /* 0x0001e80000100800 */
.L_x_15495:
[----:B------:R-:W-:-:S06]  /*f4d0*/  ULOP3.LUT UR4, UR46, 0x1, URZ, 0xfc, !UPT ;  /* 0x000000012e047892 */ /* 0x000fcc000f8efc3f */
[----:B0-----:R-:W-:-:S05]  /*f4e0*/  IMAD.U32 R0, RZ, RZ, UR4 ;  /* 0x00000004ff007e24 */ /* 0x001fca000f8e00ff */
[----:B------:R-:W-:-:S13]  /*f4f0*/  ISETP.NE.AND P1, PT, R0, 0x3, PT ;  /* 0x000000030000780c */ /* 0x000fda0003f25270 */
[----:B------:R-:W-:Y:S05]  /*f500*/  @!P1 BRA `(.L_x_15496) ;  /* 0x0000000000049947 */ /* 0x000fea0003800000 */
[----:B------:R-:W-:Y:S01]  /*f510*/  BPT.TRAP 0x1 ;  /* 0x000000040000795c */ /* 0x000fe20000300000 */
.L_x_15496:
[----:B------:R-:W2:Y:S01]  /*f520*/  LDL R0, [R1+0x4] ;  /* 0x0000040001007983 */ /* 0x000ea20000100800 */
[----:B------:R-:W-:Y:S01]  /*f530*/  LEA R2, R4, UR43, 0x3 ;  /* 0x0000002b04027c11 */ /* 0x000fe2000f8e18ff */
[----:B------:R-:W-:Y:S01]  /*f540*/  BSSY B0, `(.L_x_15497) ;  /* 0x0000005000007945 */ /* 0x000fe20003800000 */
[----:B--2---:R-:W-:-:S04]  /*f550*/  LOP3.LUT R3, R0, 0x1, RZ, 0x3c, !PT ;  /* 0x0000000100037812 */ /* 0x004fc800078e3cff */
[----:B------:R-:W-:-:S04]  /*f560*/  SHF.L.U32 R3, R3, 0x1f, RZ ;  /* 0x0000001f03037819 */ /* 0x000fc800000006ff */
[----:B------:R-:W0:Y:S02]  /*f570*/  SYNCS.PHASECHK.TRANS64.TRYWAIT P0, [R2+URZ+0x12470], R3 ;  /* 0x01247003020075a7 */ /* 0x000e24000800017f */
[----:B0-----:R-:W-:Y:S05]  /*f580*/  @!P0 BRA `(.L_x_15498) ;  /* 0x0000002c00ac8947 */ /* 0x001fea0003800000 */
.L_x_15586:
[----:B------:R-:W-:Y:S05]  /*f590*/  BSYNC B0 ;  /* 0x0000000000007941 */ /* 0x000fea0003800000 */
.L_x_15497:
[----:B------:R-:W-:-:S06]  /*f5a0*/  ULOP3.LUT UR4, UR46, 0x2, URZ, 0xfc, !UPT ;  /* 0x000000022e047892 */ /* 0x000fcc000f8efc3f */
[----:B------:R-:W-:-:S05]  /*f5b0*/  IMAD.U32 R0, RZ, RZ, UR4 ;  /* 0x00000004ff007e24 */ /* 0x000fca000f8e00ff */
[----:B------:R-:W-:-:S13]  /*f5c0*/  ISETP.NE.AND P0, PT, R0, 0x3, PT ;  /* 0x000000030000780c */ /* 0x000fda0003f05270 */
[----:B------:R-:W-:Y:S05]  /*f5d0*/  @!P0 BRA `(.L_x_15499) ;  /* 0x0000000000048947 */ /* 0x000fea0003800000 */
[----:B------:R-:W-:Y:S01]  /*f5e0*/  BPT.TRAP 0x1 ;  /* 0x000000040000795c */ /* 0x000fe20000300000 */
.L_x_15499:
[----:B------:R-:W2:Y:S02]  /*f5f0*/  LDL R0, [R1+0x4] ;  /* 0x0000040001007983 */ /* 0x000ea40000100800 */
[----:B--2---:R-:W-:Y:S01]  /*f600*/  SHF.L.U32 R5, R0, 0x1f, RZ ;  /* 0x0000001f00057819 */ /* 0x004fe200000006ff */
[----:B------:R-:W-:-:S03]  /*f610*/  IMAD R0, R4, 0x2800, RZ ;  /* 0x0000280004007824 */ /* 0x000fc600078e02ff */
[----:B------:R-:W1:Y:S02]  /*f620*/  SYNCS.PHASECHK.TRANS64.TRYWAIT P0, [R2+URZ+0x12460], R5 ;  /* 0x01246005020075a7 */ /* 0x000e64000800017f */
[----:B0-----:R-:W-:Y:S01]  /*f630*/  LOP3.LUT R3, R0, R22, RZ, 0xfc, !PT ;  /* 0x0000001600037212 */ /* 0x001fe200078efcff */
[----:B-1----:R-:W-:Y:S06]  /*f640*/  @!P0 BRA `(.L_x_15500) ;  /* 0x0000002c00908947 */ /* 0x002fec0003800000 */
.L_x_15587:
        /* <DEDUP_REMOVED lines=60> */
.L_x_15501:
[----:B-1----:R1:W-:Y:S01]  /*fa10*/  SYNCS.ARRIVE.TRANS64.A1T0 RZ, [R2+URZ+0x12450], RZ ;  /* 0x012450ff02ff79a7 */ /* 0x0023e2000810003f */
[----:B------:R-:W-:Y:S06]  /*fa20*/  BAR.SYNC.DEFER_BLOCKING 0x2, 0x80 ;  /* 0x0082000000007b1d */ /* 0x000fec0000010000 */
[----:B------:R-:W-:Y:S05]  /*fa30*/  @!P1 BRA `(.L_x_15502) ;  /* 0x0000000000049947 */ /* 0x000fea0003800000 */
[----:B------:R-:W-:Y:S01]  /*fa40*/  BPT.TRAP 0x1 ;  /* 0x000000040000795c */ /* 0x000fe20000300000 */
.L_x_15502:
        /* <DEDUP_REMOVED lines=11> */
.L_x_15459:
[----:B------:R-:W0:Y:S01]  /*fb00*/  S2R R5, SR_CgaCtaId ;  /* 0x0000000000057919 */ /* 0x000e220000008800 */
[----:B------:R-:W-:Y:S02]  /*fb10*/  MOV R4, 0x400 ;  /* 0x0000040000047802 */ /* 0x000fe40000000f00 */
[----:B------:R-:W-:Y:S02]  /*fb20*/  SHF.L.U32 R3, R3, 0x1f, RZ ;  /* 0x0000001f03037819 */ /* 0x000fe400000006ff */
[----:B0-----:R-:W-:-:S04]  /*fb30*/  LEA R6, R5, R4, 0x18 ;  /* 0x0000000405067211 */ /* 0x001fc800078ec0ff */
[----:B------:R-:W0:Y:S02]  /*fb40*/  SYNCS.PHASECHK.TRANS64.TRYWAIT P0, [R6+URZ+0x12420], R3 ;  /* 0x01242003060075a7 */ /* 0x000e24000800017f */
[----:B0-----:R-:W-:Y:S05]  /*fb50*/  @!P0 BRA `(.L_x_15503) ;  /* 0x0000002800608947 */ /* 0x001fea0003800000 */
.L_x_15588:
        /* <DEDUP_REMOVED lines=13> */
.L_x_15504:
[----:B------:R-:W-:Y:S01]  /*fc30*/  IMAD R5, R2, 0x8, R6 ;  /* 0x0000000802057824 */ /* 0x000fe200078e0206 */
[----:B------:R-:W-:Y:S01]  /*fc40*/  SHF.L.U32 R4, R0, 0x1f, RZ ;  /* 0x0000001f00047819 */ /* 0x000fe200000006ff */
[----:B------:R-:W-:-:S03]  /*fc50*/  VIADD R2, R2, 0x1 ;  /* 0x0000000102027836 */ /* 0x000fc60000000000 */
[----:B------:R-:W0:Y:S02]  /*fc60*/  SYNCS.PHASECHK.TRANS64.TRYWAIT P1, [R5+URZ+0x12440], R4 ;  /* 0x01244004050075a7 */ /* 0x000e24000802017f */
[----:B------:R-:W-:-:S04]  /*fc70*/  ISETP.NE.AND P2, PT, R2, 0x2, PT ;  /* 0x000000020200780c */ /* 0x000fc80003f45270 */
[----:B------:R-:W-:Y:S01]  /*fc80*/  SEL R3, RZ, 0x1, P2 ;  /* 0x00000001ff037807 */ /* 0x000fe20001000000 */
[----:B0-----:R-:W-:Y:S08]  /*fc90*/  @!P1 BRA `(.L_x_15505) ;  /* 0x0000002800249947 */ /* 0x001ff00003800000 */
.L_x_15589:
[----:B------:R-:W-:Y:S02]  /*fca0*/  SEL R2, R2, RZ, P2 ;  /* 0x000000ff02027207 */ /* 0x000fe40001000000 */
[----:B------:R-:W-:Y:S01]  /*fcb0*/  LOP3.LUT R0, R0, R3, RZ, 0x3c, !PT ;  /* 0x0000000300007212 */ /* 0x000fe200078e3cff */
[----:B------:R-:W-:Y:S06]  /*fcc0*/  @!P0 BRA `(.L_x_15506) ;  /* 0x0000000000048947 */ /* 0x000fec0003800000 */
[----:B------:R-:W-:Y:S01]  /*fcd0*/  BPT.TRAP 0x1 ;  /* 0x000000040000795c */ /* 0x000fe20000300000 */
.L_x_15506:
[----:B------:R-:W-:Y:S01]  /*fce0*/  IMAD R3, R2, 0x8, R6 ;  /* 0x0000000802037824 */ /* 0x000fe200078e0206 */
[----:B------:R-:W-:-:S04]  /*fcf0*/  SHF.L.U32 R0, R0, 0x1f, RZ ;  /* 0x0000001f00007819 */ /* 0x000fc800000006ff */
[----:B------:R-:W1:Y:S02]  /*fd00*/  SYNCS.PHASECHK.TRANS64.TRYWAIT P1, [R3+URZ+0x12440], R0 ;  /* 0x01244000030075a7 */ /* 0x000e64000802017f */
[----:B-1----:R-:W-:Y:S05]  /*fd10*/  @!P1 BRA `(.L_x_15507) ;  /* 0x0000002800189947 */ /* 0x002fea0003800000 */
.L_x_15590:
[----:B------:R-:W-:Y:S05]  /*fd20*/  @!P0 BRA `(.L_x_15508) ;  /* 0x0000000000048947 */ /* 0x000fea0003800000 */
[----:B------:R-:W-:Y:S01]  /*fd30*/  BPT.TRAP 0x1 ;  /* 0x000000040000795c */ /* 0x000fe20000300000 */
.L_x_15508:
[----:B------:R-:W2:Y:S02]  /*fd40*/  SYNCS.PHASECHK.TRANS64.TRYWAIT P1, [R5+URZ+0x12460], R4 ;  /* 0x01246004050075a7 */ /* 0x000ea4000802017f */
[----:B--2---:R-:W-:Y:S05]  /*fd50*/  @!P1 BRA `(.L_x_15509) ;  /* 0x00000028001c9947 */ /* 0x004fea0003800000 */
.L_x_15591:
[----:B------:R-:W-:Y:S05]  /*fd60*/  @!P0 BRA `(.L_x_15510) ;  /* 0x0000000000048947 */ /* 0x000fea0003800000 */
[----:B------:R-:W-:Y:S01]  /*fd70*/  BPT.TRAP 0x1 ;  /* 0x000000040000795c */ /* 0x000fe20000300000 */
.L_x_15510:
[----:B------:R-:W3:Y:S02]  /*fd80*/  SYNCS.PHASECHK.TRANS64.TRYWAIT P1, [R3+URZ+0x12460], R0 ;  /* 0x01246000030075a7 */ /* 0x000ee4000802017f */
[----:B---3--:R-:W-:Y:S05]  /*fd90*/  @!P1 BRA `(.L_x_15511) ;  /* 0x0000002800209947 */ /* 0x008fea0003800000 */
.L_x_15592:
[----:B------:R-:W-:Y:S05]  /*fda0*/  @!P0 BRA `(.L_x_15512) ;  /* 0x0000000000048947 */ /* 0x000fea0003800000 */
[----:B------:R-:W-:Y:S01]  /*fdb0*/  BPT.TRAP 0x1 ;  /* 0x000000040000795c */ /* 0x000fe20000300000 */
.L_x_15512:
[----:B------:R-:W4:Y:S02]  /*fdc0*/  SYNCS.PHASECHK.TRANS64.TRYWAIT P1, [R5+URZ+0x12480], R4 ;  /* 0x01248004050075a7 */ /* 0x000f24000802017f */
[----:B----4-:R-:W-:Y:S05]  /*fdd0*/  @!P1 BRA `(.L_x_15513) ;  /* 0x0000002800249947 */ /* 0x010fea0003800000 */
.L_x_15593:
[----:B------:R-:W-:Y:S05]  /*fde0*/  @!P0 BRA `(.L_x_15514) ;  /* 0x0000000000048947 */ /* 0x000fea0003800000 */
[----:B------:R-:W-:Y:S01]  /*fdf0*/  BPT.TRAP 0x1 ;  /* 0x000000040000795c */ /* 0x000fe20000300000 */
.L_x_15514:
[----:B------:R0:W0:Y:S02]  /*fe00*/  SYNCS.PHASECHK.TRANS64.TRYWAIT P0, [R3+URZ+0x12480], R0 ;  /* 0x01248000030075a7 */ /* 0x000024000800017f */
[----:B0-----:R-:W-:Y:S05]  /*fe10*/  @!P0 NANOSLEEP.SYNCS 0x989680 ;  /* 0x009896800000895d */ /* 0x001fea0003900000 */
[----:B------:R-:W0:Y:S02]  /*fe20*/  @!P0 SYNCS.PHASECHK.TRANS64 P0, [R3+URZ+0x12480], R0 ;  /* 0x01248000030085a7 */ /* 0x000e24000800007f */
[----:B0-----:R-:W-:Y:S05]  /*fe30*/  @!P0 BRA `(.L_x_15514) ;  /* 0xfffffffc00f08947 */ /* 0x001fea000383ffff */
.L_x_15415:
[----:B------:R-:W-:Y:S05]  /*fe40*/  BSYNC B6 ;  /* 0x0000000000067941 */ /* 0x000fea0003800000 */
.L_x_15412:
[----:B------:R-:W-:Y:S05]  /*fe50*/  EXIT ;  /* 0x000000000000794d */ /* 0x000fea0003800000 */
.L_x_15419:
[----:B0-----:R-:W-:-:S04]  /*fe60*/  IMAD.U32 R3, RZ, RZ, UR47 ;  /* 0x0000002fff037e24 */ /* 0x001fc8000f8e00ff */
[----:B------:R0:W1:Y:S03]  /*fe70*/  SYNCS.PHASECHK.TRANS64.TRYWAIT P0, [R3+URZ+0x12400], R0 ;  /* 0x01240000030075a7 */ /* 0x000066000800017f */
[----:B-1----:R-:W-:Y:S05]  /*fe80*/  @!P0 NANOSLEEP.SYNCS 0x989680 ;  /* 0x009896800000895d */ /* 0x002fea0003900000 */
[----:B------:R-:W1:Y:S02]  /*fe90*/  @!P0 SYNCS.PHASECHK.TRANS64 P0, [R3+URZ+0x12400], R0 ;  /* 0x01240000030085a7 */ /* 0x000e64000800007f */
[----:B-1----:R-:W-:Y:S05]  /*fea0*/  @!P0 BRA `(.L_x_15419) ;  /* 0xfffffffc00ec8947 */ /* 0x002fea000383ffff */
[----:B------:R-:W-:Y:S05]  /*feb0*/  BRA `(.L_x_15515) ;  /* 0xffffff1400ac7947 */ /* 0x000fea000383ffff */
.L_x_15423:
[----:B0-----:R-:W-:-:S04]  /*fec0*/  IMAD.U32 R3, RZ, RZ, UR47 ;  /* 0x0000002fff037e24 */ /* 0x001fc8000f8e00ff */
[----:B------:R0:W2:Y:S03]  /*fed0*/  SYNCS.PHASECHK.TRANS64.TRYWAIT P1, [R3+URZ+0x12430], R0 ;  /* 0x01243000030075a7 */ /* 0x0000a6000802017f */
[----:B--2---:R-:W-:Y:S05]  /*fee0*/  @!P1 NANOSLEEP.SYNCS 0x989680 ;  /* 0x009896800000995d */ /* 0x004fea0003900000 */
[----:B------:R-:W2:Y:S02]  /*fef0*/  @!P1 SYNCS.PHASECHK.TRANS64 P1, [R3+URZ+0x12430], R0 ;  /* 0x01243000030095a7 */ /* 0x000ea4000802007f */
[----:B--2---:R-:W-:Y:S05]  /*ff00*/  @!P1 BRA `(.L_x_15423) ;  /* 0xfffffffc00ec9947 */ /* 0x004fea000383ffff */
[----:B------:R-:W-:Y:S05]  /*ff10*/  BRA `(.L_x_15422) ;  /* 0xffffff1400c07947 */ /* 0x000fea000383ffff */
.L_x_15429:
[----:B-1----:R-:W-:-:S04]  /*ff20*/  IMAD.U32 R9, RZ, RZ, UR18 ;  /* 0x00000012ff097e24 */ /* 0x002fc8000f8e00ff */
[----:B------:R1:W2:Y:S03]  /*ff30*/  SYNCS.PHASECHK.TRANS64.TRYWAIT P1, [R9+URZ+0x12430], R0 ;  /* 0x01243000090075a7 */ /* 0x0002a6000802017f */
[----:B--2---:R-:W-:Y:S05]  /*ff40*/  @!P1 NANOSLEEP.SYNCS 0x989680 ;  /* 0x009896800000995d */ /* 0x004fea0003900000 */
[----:B------:R-:W2:Y:S02]  /*ff50*/  @!P1 SYNCS.PHASECHK.TRANS64 P1, [R9+URZ+0x12430], R0 ;  /* 0x01243000090095a7 */ /* 0x000ea4000802007f */
[----:B--2---:R-:W-:Y:S05]  /*ff60*/  @!P1 BRA `(.L_x_15429) ;  /* 0xfffffffc00ec9947 */ /* 0x004fea000383ffff */
[----:B------:R-:W-:Y:S05]  /*ff70*/  BRA `(.L_x_15428) ;  /* 0xffffff4400147947 */ /* 0x000fea000383ffff */
.L_x_15433:
[----:B-1----:R-:W-:-:S04]  /*ff80*/  IMAD.U32 R9, RZ, RZ, UR9 ;  /* 0x00000009ff097e24 */ /* 0x002fc8000f8e00ff */
[----:B------:R1:W2:Y:S03]  /*ff90*/  SYNCS.PHASECHK.TRANS64.TRYWAIT P1, [R9+URZ+0x12450], R0 ;  /* 0x01245000090075a7 */ /* 0x0002a6000802017f */
[----:B--2---:R-:W-:Y:S05]  /*ffa0*/  @!P1 NANOSLEEP.SYNCS 0x989680 ;  /* 0x009896800000995d */ /* 0x004fea0003900000 */
[----:B------:R-:W2:Y:S02]  /*ffb0*/  @!P1 SYNCS.PHASECHK.TRANS64 P1, [R9+URZ+0x12450], R0 ;  /* 0x01245000090095a7 */ /* 0x000ea4000802007f */
[----:B--2---:R-:W-:Y:S05]  /*ffc0*/  @!P1 BRA `(.L_x_15433) ;  /* 0xfffffffc00ec9947 */ /* 0x004fea000383ffff */
[----:B------:R-:W-:Y:S05]  /*ffd0*/  BRA `(.L_x_15432) ;  /* 0xffffff4800207947 */ /* 0x000fea000383ffff */
.L_x_15441:
[----:B-1----:R-:W-:-:S04]  /*ffe0*/  IMAD.U32 R9, RZ, RZ, UR17 ;  /* 0x00000011ff097e24 */ /* 0x002fc8000f8e00ff */
[----:B------:R1:W2:Y:S03]  /*fff0*/  SYNCS.PHASECHK.TRANS64.TRYWAIT P1, [R9+URZ+0x12430], R0 ;  /* 0x01243000090075a7 */ /* 0x0002a6000802017f */
[----:B--2---:R-:W-:Y:S05]  /*10000*/  @!P1 NANOSLEEP.SYNCS 0x989680 ;  /* 0x009896800000995d */ /* 0x004fea0003900000 */
[----:B------:R-:W2:Y:S02]  /*10010*/  @!P1 SYNCS.PHASECHK.TRANS64 P1, [R9+URZ+0x12430], R0 ;  /* 0x01243000090095a7 */ /* 0x000ea4000802007f */
[----:B--2---:R-:W-:Y:S05]  /*10020*/  @!P1 BRA `(.L_x_15441) ;  /* 0xfffffffc00ec9947 */ /* 0x004fea000383ffff */
[----:B------:R-:W-:Y:S05]  /*10030*/  BRA `(.L_x_15440) ;  /* 0xffffff7000707947 */ /* 0x000fea000383ffff */
.L_x_15445:
[----:B-1----:R-:W-:-:S04]  /*10040*/  IMAD.U32 R9, RZ, RZ, UR9 ;  /* 0x00000009ff097e24 */ /* 0x002fc8000f8e00ff */
[----:B------:R1:W2:Y:S03]  /*10050*/  SYNCS.PHASECHK.TRANS64.TRYWAIT P1, [R9+URZ+0x12450], R0 ;  /* 0x01245000090075a7 */ /* 0x0002a6000802017f */
[----:B--2---:R-:W-:Y:S05]  /*10060*/  @!P1 NANOSLEEP.SYNCS 0x989680 ;  /* 0x009896800000995d */ /* 0x004fea0003900000 */
[----:B------:R-:W2:Y:S02]  /*10070*/  @!P1 SYNCS.PHASECHK.TRANS64 P1, [R9+URZ+0x12450], R0 ;  /* 0x01245000090095a7 */ /* 0x000ea4000802007f */
[----:B--2---:R-:W-:Y:S05]  /*10080*/  @!P1 BRA `(.L_x_15445) ;  /* 0xfffffffc00ec9947 */ /* 0x004fea000383ffff */
[----:B------:R-:W-:Y:S05]  /*10090*/  BRA `(.L_x_15444) ;  /* 0xffffff7400787947 */ /* 0x000fea000383ffff */
.L_x_15452:
[----:B-1----:R-:W-:-:S04]  /*100a0*/  IMAD.U32 R6, RZ, RZ, UR16 ;  /* 0x00000010ff067e24 */ /* 0x002fc8000f8e00ff */
[----:B------:R1:W2:Y:S03]  /*100b0*/  SYNCS.PHASECHK.TRANS64.TRYWAIT P1, [R6+URZ+0x12450], R5 ;  /* 0x01245005060075a7 */ /* 0x0002a6000802017f */
[----:B--2---:R-:W-:Y:S05]  /*100c0*/  @!P1 NANOSLEEP.SYNCS 0x989680 ;  /* 0x009896800000995d */ /* 0x004fea0003900000 */
[----:B------:R-:W2:Y:S02]  /*100d0*/  @!P1 SYNCS.PHASECHK.TRANS64 P1, [R6+URZ+0x12450], R5 ;  /* 0x01245005060095a7 */ /* 0x000ea4000802007f */
[----:B--2---:R-:W-:Y:S05]  /*100e0*/  @!P1 BRA `(.L_x_15452) ;  /* 0xfffffffc00ec9947 */ /* 0x004fea000383ffff */
[----:B------:R-:W-:Y:S05]  /*100f0*/  BRA `(.L_x_15451) ;  /* 0xffffff9000b87947 */ /* 0x000fea000383ffff */
.L_x_15465:
[----:B------:R-:W-:Y:S02]  /*10100*/  IMAD.MOV.U32 R13, RZ, RZ, R22 ;  /* 0x000000ffff0d7224 */ /* 0x000fe400078e0016 */
[----:B------:R-:W-:Y:S02]  /*10110*/  IMAD.MOV.U32 R12, RZ, RZ, RZ ;  /* 0x000000ffff0c7224 */ /* 0x000fe400078e00ff */
[----:B------:R-:W-:Y:S02]  /*10120*/  IMAD.MOV.U32 R11, RZ, RZ, 0x1f ;  /* 0x0000001fff0b7424 */ /* 0x000fe400078e00ff */
[----:B------:R-:W-:-:S07]  /*10130*/  IMAD.MOV.U32 R15, RZ, RZ, -0x1 ;  /* 0xffffffffff0f7424 */ /* 0x000fce00078e00ff */
[----:B0----5:R-:W-:Y:S05]  /*10140*/  WARPSYNC.COLLECTIVE R15, `(.L_x_15516) ;  /* 0x000000000f087348 */ /* 0x021fea0003c00000 */
[----:B------:R1:W2:Y:S02]  /*10150*/  SHFL.IDX P6, R14, R13, R12, R11 ;  /* 0x0000000c0d0e7389 */ /* 0x0002a400000c000b */
[----:B012--5:R-:W-:Y:S01]  /*10160*/  ENDCOLLECTIVE ;  /* 0x000000000000791b */ /* 0x027fe20003800000 */
.L_x_15516:
[----:B------:R-:W-:Y:S05]  /*10170*/  BRA `(.L_x_15517) ;  /* 0xffffffc000387947 */ /* 0x000fea000383ffff */
.L_x_15467:
[----:B-1----:R-:W-:-:S05]  /*10180*/  IMAD.MOV.U32 R2, RZ, RZ, 0x1 ;  /* 0x00000001ff027424 */ /* 0x002fca00078e00ff */
[----:B------:R-:W-:-:S04]  /*10190*/  SHF.L.U32 R2, R2, 0x1f, RZ ;  /* 0x0000001f02027819 */ /* 0x000fc800000006ff */
[----:B------:R1:W2:Y:S03]  /*101a0*/  SYNCS.PHASECHK.TRANS64.TRYWAIT P0, [R27+URZ+0x12480], R2 ;  /* 0x012480021b0075a7 */ /* 0x0002a6000800017f */
[----:B--2---:R-:W-:Y:S05]  /*101b0*/  @!P0 NANOSLEEP.SYNCS 0x989680 ;  /* 0x009896800000895d */ /* 0x004fea0003900000 */
[----:B------:R-:W2:Y:S02]  /*101c0*/  @!P0 SYNCS.PHASECHK.TRANS64 P0, [R27+URZ+0x12480], R2 ;  /* 0x012480021b0085a7 */ /* 0x000ea4000800007f */
[----:B--2---:R-:W-:Y:S05]  /*101d0*/  @!P0 BRA `(.L_x_15467) ;  /* 0xfffffffc00e88947 */ /* 0x004fea000383ffff */
[----:B------:R-:W-:Y:S05]  /*101e0*/  BRA `(.L_x_15518) ;  /* 0xffffffc400a47947 */ /* 0x000fea000383ffff */
.L_x_15468:
        /* <DEDUP_REMOVED lines=8> */
.L_x_15520:
[----:B------:R-:W-:Y:S05]  /*10270*/  BSYNC B0 ;  /* 0x0000000000007941 */ /* 0x000fea0003800000 */
.L_x_15519:
        /* <DEDUP_REMOVED lines=11> */
.L_x_15521:
        /* <DEDUP_REMOVED lines=12> */
.L_x_15522:
        /* <DEDUP_REMOVED lines=12> */
.L_x_15523:
        /* <DEDUP_REMOVED lines=12> */
.L_x_15524:
        /* <DEDUP_REMOVED lines=10> */
.L_x_15525:
        /* <DEDUP_REMOVED lines=12> */
.L_x_15526:
        /* <DEDUP_REMOVED lines=11> */
.L_x_15527:
        /* <DEDUP_REMOVED lines=18> */
.L_x_15528:
        /* <DEDUP_REMOVED lines=8> */
.L_x_15529:
[----:B------:R-:W-:Y:S01]  /*10920*/  IMAD.MOV.U32 R2, RZ, RZ, R14 ;  /* 0x000000ffff027224 */ /* 0x000fe200078e000e */
[----:B------:R-:W-:Y:S06]  /*10930*/  BRA `(.L_x_15530) ;  /* 0xffffffc400247947 */ /* 0x000fec000383ffff */
.L_x_15471:
[----:B-1----:R-:W-:-:S05]  /*10940*/  IMAD.MOV.U32 R2, RZ, RZ, 0x1 ;  /* 0x00000001ff027424 */ /* 0x002fca00078e00ff */
[----:B------:R-:W-:-:S04]  /*10950*/  SHF.L.U32 R2, R2, 0x1f, RZ ;  /* 0x0000001f02027819 */ /* 0x000fc800000006ff */
[----:B------:R1:W2:Y:S03]  /*10960*/  SYNCS.PHASECHK.TRANS64.TRYWAIT P2, [R27+URZ+0x12440], R2 ;  /* 0x012440021b0075a7 */ /* 0x0002a6000804017f */
[----:B--2---:R-:W-:Y:S05]  /*10970*/  @!P2 NANOSLEEP.SYNCS 0x989680 ;  /* 0x009896800000a95d */ /* 0x004fea0003900000 */
[----:B------:R-:W2:Y:S02]  /*10980*/  @!P2 SYNCS.PHASECHK.TRANS64 P2, [R27+URZ+0x12440], R2 ;  /* 0x012440021b00a5a7 */ /* 0x000ea4000804007f */
[----:B--2---:R-:W-:Y:S05]  /*10990*/  @!P2 BRA `(.L_x_15471) ;  /* 0xfffffffc00e8a947 */ /* 0x004fea000383ffff */
[----:B------:R-:W-:Y:S05]  /*109a0*/  BRA `(.L_x_15531) ;  /* 0xffffffc400747947 */ /* 0x000fea000383ffff */
.L_x_15472:
        /* <DEDUP_REMOVED lines=8> */
.L_x_15533:
[----:B------:R-:W-:Y:S05]  /*10a30*/  BSYNC B0 ;  /* 0x0000000000007941 */ /* 0x000fea0003800000 */
.L_x_15532:
        /* <DEDUP_REMOVED lines=8> */
.L_x_15534:
        /* <DEDUP_REMOVED lines=8> */
.L_x_15535:
        /* <DEDUP_REMOVED lines=9> */
.L_x_15536:
        /* <DEDUP_REMOVED lines=8> */
.L_x_15537:
        /* <DEDUP_REMOVED lines=9> */
.L_x_15538:
[----:B------:R-:W-:Y:S02]  /*10ce0*/  IMAD.MOV.U32 R13, RZ, RZ, R5 ;  /* 0x000000ffff0d7224 */ /* 0x000fe400078e0005 */
[----:B------:R-:W-:Y:S01]  /*10cf0*/  IMAD.MOV.U32 R12, RZ, RZ, 0x3 ;  /* 0x00000003ff0c7424 */ /* 0x000fe200078e00ff */
[----:B------:R-:W-:-:S13]  /*10d00*/  @P0 IADD3 R3, P2, R24, R14, RZ ;  /* 0x0000000e18030210 */ /* 0x000fda0007f5e0ff */
[----:B------:R-:W-:Y:S05]  /*10d10*/  WARPSYNC.COLLECTIVE R15, `(.L_x_15539) ;  /* 0x000000000f087348 */ /* 0x000fea0003c00000 */
[----:B------:R0:W1:Y:S02]  /*10d20*/  SHFL.IDX P6, R14, R13, R12, R11 ;  /* 0x0000000c0d0e7389 */ /* 0x00006400000c000b */
[----:B01----:R-:W-:Y:S01]  /*10d30*/  ENDCOLLECTIVE ;  /* 0x000000000000791b */ /* 0x003fe20003800000 */
.L_x_15539:
        /* <DEDUP_REMOVED lines=13> */
.L_x_15540:
[----:B------:R-:W-:Y:S02]  /*10e10*/  IMAD.MOV.U32 R13, RZ, RZ, R7 ;  /* 0x000000ffff0d7224 */ /* 0x000fe400078e0007 */
[----:B------:R-:W-:Y:S02]  /*10e20*/  IMAD.MOV.U32 R12, RZ, RZ, RZ ;  /* 0x000000ffff0c7224 */ /* 0x000fe400078e00ff */
[----:B------:R-:W-:-:S07]  /*10e30*/  IMAD.MOV.U32 R4, RZ, RZ, R14 ;  /* 0x000000ffff047224 */ /* 0x000fce00078e000e */
[----:B------:R-:W-:Y:S05]  /*10e40*/  WARPSYNC.COLLECTIVE R15, `(.L_x_15541) ;  /* 0x000000000f087348 */ /* 0x000fea0003c00000 */
[----:B------:R0:W1:Y:S02]  /*10e50*/  SHFL.IDX P6, R14, R13, R12, R11 ;  /* 0x0000000c0d0e7389 */ /* 0x00006400000c000b */
[----:B01----:R-:W-:Y:S01]  /*10e60*/  ENDCOLLECTIVE ;  /* 0x000000000000791b */ /* 0x003fe20003800000 */
.L_x_15541:
        /* <DEDUP_REMOVED lines=13> */
.L_x_15542:
[----:B------:R-:W-:Y:S05]  /*10f40*/  BRA `(.L_x_15543) ;  /* 0xffffffc400287947 */ /* 0x000fea000383ffff */
.L_x_15477:
[----:B------:R-:W-:Y:S02]  /*10f50*/  IMAD.MOV.U32 R13, RZ, RZ, R4 ;  /* 0x000000ffff0d7224 */ /* 0x000fe400078e0004 */
[----:B------:R-:W-:Y:S02]  /*10f60*/  IMAD.MOV.U32 R12, RZ, RZ, RZ ;  /* 0x000000ffff0c7224 */ /* 0x000fe400078e00ff */
[----:B------:R-:W-:Y:S02]  /*10f70*/  IMAD.MOV.U32 R11, RZ, RZ, 0x1c1f ;  /* 0x00001c1fff0b7424 */ /* 0x000fe400078e00ff */
[----:B------:R-:W-:Y:S02]  /*10f80*/  IMAD.MOV.U32 R15, RZ, RZ, -0x1 ;  /* 0xffffffffff0f7424 */ /* 0x000fe400078e00ff */
[----:B------:R-:W-:-:S07]  /*10f90*/  IMAD.U32 R7, RZ, RZ, UR45 ;  /* 0x0000002dff077e24 */ /* 0x000fce000f8e00ff */
[----:B------:R-:W-:Y:S05]  /*10fa0*/  WARPSYNC.COLLECTIVE R15, `(.L_x_15544) ;  /* 0x000000000f087348 */ /* 0x000fea0003c00000 */
[----:B------:R0:W1:Y:S02]  /*10fb0*/  SHFL.IDX P6, R14, R13, R12, R11 ;  /* 0x0000000c0d0e7389 */ /* 0x00006400000c000b */
[----:B01----:R-:W-:Y:S01]  /*10fc0*/  ENDCOLLECTIVE ;  /* 0x000000000000791b */ /* 0x003fe20003800000 */
.L_x_15544:
[----:B------:R-:W-:-:S04]  /*10fd0*/  IMAD R7, R7, 0xc0, R28 ;  /* 0x000000c007077824 */ /* 0x000fc800078e021c */
[----:B------:R-:W-:Y:S02]  /*10fe0*/  VIADD R9, R7, 0x20 ;  /* 0x0000002007097836 */ /* 0x000fe40000000000 */
[----:B------:R-:W-:Y:S02]  /*10ff0*/  IMAD.MOV.U32 R13, RZ, RZ, R0 ;  /* 0x000000ffff0d7224 */ /* 0x000fe400078e0000 */
[----:B------:R-:W-:-:S07]  /*11000*/  IMAD.MOV.U32 R2, RZ, RZ, R14 ;  /* 0x000000ffff027224 */ /* 0x000fce00078e000e */
[----:B------:R-:W-:Y:S05]  /*11010*/  WARPSYNC.COLLECTIVE R15, `(.L_x_15545) ;  /* 0x000000000f087348 */ /* 0x000fea0003c00000 */
[----:B------:R0:W1:Y:S02]  /*11020*/  SHFL.IDX P6, R14, R13, R12, R11 ;  /* 0x0000000c0d0e7389 */ /* 0x00006400000c000b */
[----:B01----:R-:W-:Y:S01]  /*11030*/  ENDCOLLECTIVE ;  /* 0x000000000000791b */ /* 0x003fe20003800000 */
.L_x_15545:
        /* <DEDUP_REMOVED lines=9> */
.L_x_15546:
        /* <DEDUP_REMOVED lines=11> */
.L_x_15547:
        /* <DEDUP_REMOVED lines=13> */
.L_x_15548:
[----:B------:R-:W-:Y:S02]  /*11250*/  @!P1 IMAD.MOV.U32 R3, RZ, RZ, R9 ;  /* 0x000000ffff039224 */ /* 0x000fe400078e0009 */
        /* <DEDUP_REMOVED lines=11> */
.L_x_15549:
        /* <DEDUP_REMOVED lines=8> */
.L_x_15550:
        /* <DEDUP_REMOVED lines=11> */
.L_x_15551:
[----:B------:R-:W-:Y:S02]  /*11440*/  IMAD.MOV.U32 R13, RZ, RZ, R8 ;  /* 0x000000ffff0d7224 */ /* 0x000fe400078e0008 */
[----:B------:R-:W-:Y:S02]  /*11450*/  IMAD.MOV.U32 R12, RZ, RZ, RZ ;  /* 0x000000ffff0c7224 */ /* 0x000fe400078e00ff */
[----:B------:R-:W-:-:S07]  /*11460*/  IMAD.MOV.U32 R0, RZ, RZ, R14 ;  /* 0x000000ffff007224 */ /* 0x000fce00078e000e */
[----:B------:R-:W-:Y:S05]  /*11470*/  WARPSYNC.COLLECTIVE R15, `(.L_x_15552) ;  /* 0x000000000f087348 */ /* 0x000fea0003c00000 */
[----:B------:R0:W1:Y:S02]  /*11480*/  SHFL.IDX P6, R14, R13, R12, R11 ;  /* 0x0000000c0d0e7389 */ /* 0x00006400000c000b */
[----:B01----:R-:W-:Y:S01]  /*11490*/  ENDCOLLECTIVE ;  /* 0x000000000000791b */ /* 0x003fe20003800000 */
.L_x_15552:
[----:B------:R-:W-:-:S05]  /*114a0*/  @!P1 IADD3 R9, P2, R24, R0, RZ ;  /* 0x0000000018099210 */ /* 0x000fca0007f5e0ff */
[----:B------:R-:W-:Y:S02]  /*114b0*/  @!P1 IMAD.X R3, RZ, RZ, R4, P2 ;  /* 0x000000ffff039224 */ /* 0x000fe400010e0604 */
[----:B------:R-:W-:Y:S02]  /*114c0*/  @!P1 IMAD.MOV.U32 R2, RZ, RZ, R9 ;  /* 0x000000ffff029224 */ /* 0x000fe400078e0009 */
[----:B------:R-:W-:-:S03]  /*114d0*/  IMAD.MOV.U32 R13, RZ, RZ, R5 ;  /* 0x000000ffff0d7224 */ /* 0x000fc600078e0005 */
        /* <DEDUP_REMOVED lines=8> */
.L_x_15553:
        /* <DEDUP_REMOVED lines=8> */
.L_x_15554:
        /* <DEDUP_REMOVED lines=12> */
.L_x_15555:
[----:B------:R-:W-:Y:S05]  /*116a0*/  BRA `(.L_x_15556) ;  /* 0xffffffc400c47947 */ /* 0x000fea000383ffff */
.L_x_15478:
[----:B0-----:R0:W1:Y:S02]  /*116b0*/  SYNCS.PHASECHK.TRANS64.TRYWAIT P0, [R27+URZ+0x12420], R0 ;  /* 0x012420001b0075a7 */ /* 0x001064000800017f */
[----:B-1----:R-:W-:Y:S05]  /*116c0*/  @!P0 NANOSLEEP.SYNCS 0x989680 ;  /* 0x009896800000895d */ /* 0x002fea0003900000 */
[----:B------:R-:W1:Y:S02]  /*116d0*/  @!P0 SYNCS.PHASECHK.TRANS64 P0, [R27+URZ+0x12420], R0 ;  /* 0x012420001b0085a7 */ /* 0x000e64000800007f */
[----:B-1----:R-:W-:Y:S05]  /*116e0*/  @!P0 BRA `(.L_x_15478) ;  /* 0xfffffffc00f08947 */ /* 0x002fea000383ffff */
[----:B------:R-:W-:Y:S05]  /*116f0*/  BRA `(.L_x_15557) ;  /* 0xffffffc400f47947 */ /* 0x000fea000383ffff */
.L_x_15481:
[----:B0-----:R0:W1:Y:S02]  /*11700*/  SYNCS.PHASECHK.TRANS64.TRYWAIT P1, [R5+URZ+0x12480], R29 ;  /* 0x0124801d050075a7 */ /* 0x001064000802017f */
[----:B-1----:R-:W-:Y:S05]  /*11710*/  @!P1 NANOSLEEP.SYNCS 0x989680 ;  /* 0x009896800000995d */ /* 0x002fea0003900000 */
[----:B------:R-:W1:Y:S02]  /*11720*/  @!P1 SYNCS.PHASECHK.TRANS64 P1, [R5+URZ+0x12480], R29 ;  /* 0x0124801d050095a7 */ /* 0x000e64000802007f */
[----:B-1----:R-:W-:Y:S05]  /*11730*/  @!P1 BRA `(.L_x_15481) ;  /* 0xfffffffc00f09947 */ /* 0x002fea000383ffff */
[----:B------:R-:W-:Y:S05]  /*11740*/  BRA `(.L_x_15558) ;  /* 0xffffffcc000c7947 */ /* 0x000fea000383ffff */
.L_x_15482:
        /* <DEDUP_REMOVED lines=8> */
.L_x_15560:
[----:B------:R-:W-:Y:S05]  /*117d0*/  BSYNC B0 ;  /* 0x0000000000007941 */ /* 0x000fea0003800000 */
.L_x_15559:
        /* <DEDUP_REMOVED lines=9> */
.L_x_15561:
        /* <DEDUP_REMOVED lines=12> */
.L_x_15562:
        /* <DEDUP_REMOVED lines=10> */
.L_x_15563:
        /* <DEDUP_REMOVED lines=12> */
.L_x_15564:
        /* <DEDUP_REMOVED lines=9> */
.L_x_15565:
        /* <DEDUP_REMOVED lines=12> */
.L_x_15566:
        /* <DEDUP_REMOVED lines=10> */
.L_x_15567:
[----:B------:R-:W-:Y:S02]  /*11c80*/  IMAD.MOV.U32 R13, RZ, RZ, R18 ;  /* 0x000000ffff0d7224 */ /* 0x000fe400078e0012 */
[----:B------:R-:W-:Y:S02]  /*11c90*/  IMAD.MOV.U32 R12, RZ, RZ, RZ ;  /* 0x000000ffff0c7224 */ /* 0x000fe400078e00ff */
[----:B------:R-:W-:Y:S02]  /*11ca0*/  IMAD.SHL.U32 R3, R3, 0x10, RZ ;  /* 0x0000001003037824 */ /* 0x000fe400078e00ff */
[----:B------:R-:W-:-:S07]  /*11cb0*/  IMAD.MOV.U32 R2, RZ, RZ, R14 ;  /* 0x000000ffff027224 */ /* 0x000fce00078e000e */
[----:B------:R-:W-:Y:S05]  /*11cc0*/  WARPSYNC.COLLECTIVE R15, `(.L_x_15568) ;  /* 0x000000000f087348 */ /* 0x000fea0003c00000 */
[----:B------:R0:W1:Y:S02]  /*11cd0*/  SHFL.IDX P6, R14, R13, R12, R11 ;  /* 0x0000000c0d0e7389 */ /* 0x00006400000c000b */
[----:B01----:R-:W-:Y:S01]  /*11ce0*/  ENDCOLLECTIVE ;  /* 0x000000000000791b */ /* 0x003fe20003800000 */
.L_x_15568:
        /* <DEDUP_REMOVED lines=12> */
.L_x_15569:
[----:B------:R-:W-:Y:S01]  /*11db0*/  IMAD.MOV.U32 R2, RZ, RZ, R14 ;  /* 0x000000ffff027224 */ /* 0x000fe200078e000e */
[----:B------:R-:W-:Y:S06]  /*11dc0*/  BRA `(.L_x_15570) ;  /* 0xffffffc800987947 */ /* 0x000fec000383ffff */
.L_x_15485:
[----:B---3--:R3:W4:Y:S02]  /*11dd0*/  SYNCS.PHASECHK.TRANS64.TRYWAIT P1, [R5+URZ+0x12440], R29 ;  /* 0x0124401d050075a7 */ /* 0x008724000802017f */
[----:B----4-:R-:W-:Y:S05]  /*11de0*/  @!P1 NANOSLEEP.SYNCS 0x989680 ;  /* 0x009896800000995d */ /* 0x010fea0003900000 */
[----:B------:R-:W4:Y:S02]  /*11df0*/  @!P1 SYNCS.PHASECHK.TRANS64 P1, [R5+URZ+0x12440], R29 ;  /* 0x0124401d050095a7 */ /* 0x000f24000802007f */
[----:B----4-:R-:W-:Y:S05]  /*11e00*/  @!P1 BRA `(.L_x_15485) ;  /* 0xfffffffc00f09947 */ /* 0x010fea000383ffff */
[----:B------:R-:W-:Y:S05]  /*11e10*/  BRA `(.L_x_15571) ;  /* 0xffffffc800e47947 */ /* 0x000fea000383ffff */
.L_x_15486:
        /* <DEDUP_REMOVED lines=8> */
.L_x_15573:
[----:B------:R-:W-:Y:S05]  /*11ea0*/  BSYNC B0 ;  /* 0x0000000000007941 */ /* 0x000fea0003800000 */
.L_x_15572:
        /* <DEDUP_REMOVED lines=9> */
.L_x_15574:
[----:B------:R-:W-:Y:S02]  /*11f40*/  IMAD.MOV.U32 R13, RZ, RZ, R10 ;  /* 0x000000ffff0d7224 */ /* 0x000fe400078e000a */
[----:B------:R-:W-:Y:S01]  /*11f50*/  IMAD.MOV.U32 R12, RZ, RZ, 0x1 ;  /* 0x00000001ff0c7424 */ /* 0x000fe200078e00ff */
[----:B------:R-:W-:-:S13]  /*11f60*/  IADD3 R2, P1, R17, R14, RZ ;  /* 0x0000000e11027210 */ /* 0x000fda0007f3e0ff */
[----:B------:R-:W-:Y:S05]  /*11f70*/  WARPSYNC.COLLECTIVE R15, `(.L_x_15575) ;  /* 0x000000000f087348 */ /* 0x000fea0003c00000 */
[----:B------:R0:W1:Y:S02]  /*11f80*/  SHFL.IDX P6, R14, R13, R12, R11 ;  /* 0x0000000c0d0e7389 */ /* 0x00006400000c000b */
[----:B01----:R-:W-:Y:S01]  /*11f90*/  ENDCOLLECTIVE ;  /* 0x000000000000791b */ /* 0x003fe20003800000 */
.L_x_15575:
        /* <DEDUP_REMOVED lines=12> */
.L_x_15576:
[----:B------:R-:W-:Y:S02]  /*12060*/  IMAD.MOV.U32 R13, RZ, RZ, R10 ;  /* 0x000000ffff0d7224 */ /* 0x000fe400078e000a */
[----:B------:R-:W-:Y:S02]  /*12070*/  IMAD.MOV.U32 R12, RZ, RZ, 0x2 ;  /* 0x00000002ff0c7424 */ /* 0x000fe400078e00ff */
[----:B------:R-:W-:-:S07]  /*12080*/  IMAD.MOV.U32 R2, RZ, RZ, R14 ;  /* 0x000000ffff027224 */ /* 0x000fce00078e000e */
[----:B------:R-:W-:Y:S05]  /*12090*/  WARPSYNC.COLLECTIVE R15, `(.L_x_15577) ;  /* 0x000000000f087348 */ /* 0x000fea0003c00000 */
[----:B------:R0:W1:Y:S02]  /*120a0*/  SHFL.IDX P6, R14, R13, R12, R11 ;  /* 0x0000000c0d0e7389 */ /* 0x00006400000c000b */
[----:B01----:R-:W-:Y:S01]  /*120b0*/  ENDCOLLECTIVE ;  /* 0x000000000000791b */ /* 0x003fe20003800000 */
.L_x_15577:
        /* <DEDUP_REMOVED lines=11> */
.L_x_15578:
[----:B------:R-:W-:Y:S02]  /*12170*/  IMAD.MOV.U32 R13, RZ, RZ, R10 ;  /* 0x000000ffff0d7224 */ /* 0x000fe400078e000a */
[----:B------:R-:W-:Y:S02]  /*12180*/  IMAD.MOV.U32 R12, RZ, RZ, 0x3 ;  /* 0x00000003ff0c7424 */ /* 0x000fe400078e00ff */
[----:B------:R-:W-:-:S07]  /*12190*/  IMAD.MOV.U32 R2, RZ, RZ, R14 ;  /* 0x000000ffff027224 */ /* 0x000fce00078e000e */
[----:B------:R-:W-:Y:S05]  /*121a0*/  WARPSYNC.COLLECTIVE R15, `(.L_x_15579) ;  /* 0x000000000f087348 */ /* 0x000fea0003c00000 */
[----:B------:R0:W1:Y:S02]  /*121b0*/  SHFL.IDX P6, R14, R13, R12, R11 ;  /* 0x0000000c0d0e7389 */ /* 0x00006400000c000b */
[----:B01----:R-:W-:Y:S01]  /*121c0*/  ENDCOLLECTIVE ;  /* 0x000000000000791b */ /* 0x003fe20003800000 */
.L_x_15579:
        /* <DEDUP_REMOVED lines=11> */
.L_x_15580:
[----:B------:R-:W-:Y:S02]  /*12280*/  IMAD.MOV.U32 R13, RZ, RZ, R8 ;  /* 0x000000ffff0d7224 */ /* 0x000fe400078e0008 */
[----:B------:R-:W-:Y:S02]  /*12290*/  IMAD.MOV.U32 R12, RZ, RZ, RZ ;  /* 0x000000ffff0c7224 */ /* 0x000fe400078e00ff */
[----:B------:R-:W-:-:S07]  /*122a0*/  IMAD.MOV.U32 R9, RZ, RZ, R14 ;  /* 0x000000ffff097224 */ /* 0x000fce00078e000e */
[----:B------:R-:W-:Y:S05]  /*122b0*/  WARPSYNC.COLLECTIVE R15, `(.L_x_15581) ;  /* 0x000000000f087348 */ /* 0x000fea0003c00000 */
[----:B------:R0:W1:Y:S02]  /*122c0*/  SHFL.IDX P6, R14, R13, R12, R11 ;  /* 0x0000000c0d0e7389 */ /* 0x00006400000c000b */
[----:B01----:R-:W-:Y:S01]  /*122d0*/  ENDCOLLECTIVE ;  /* 0x000000000000791b */ /* 0x003fe20003800000 */
.L_x_15581:
        /* <DEDUP_REMOVED lines=11> */
.L_x_15582:
[----:B------:R-:W-:Y:S05]  /*12390*/  BRA `(.L_x_15583) ;  /* 0xffffffc800887947 */ /* 0x000fea000383ffff */
.L_x_15489:
[----:B0-----:R0:W1:Y:S02]  /*123a0*/  SYNCS.PHASECHK.TRANS64.TRYWAIT P2, [R3+URZ+0x12470], R2 ;  /* 0x01247002030075a7 */ /* 0x001064000804017f */
[----:B-1----:R-:W-:Y:S05]  /*123b0*/  @!P2 NANOSLEEP.SYNCS 0x989680 ;  /* 0x009896800000a95d */ /* 0x002fea0003900000 */
[----:B------:R-:W1:Y:S02]  /*123c0*/  @!P2 SYNCS.PHASECHK.TRANS64 P2, [R3+URZ+0x12470], R2 ;  /* 0x012470020300a5a7 */ /* 0x000e64000804007f */
[----:B-1----:R-:W-:Y:S05]  /*123d0*/  @!P2 BRA `(.L_x_15489) ;  /* 0xfffffffc00f0a947 */ /* 0x002fea000383ffff */
[----:B------:R-:W-:Y:S05]  /*123e0*/  BRA `(.L_x_15584) ;  /* 0xffffffc800e07947 */ /* 0x000fea000383ffff */
.L_x_15491:
[----:B0-----:R0:W1:Y:S02]  /*123f0*/  SYNCS.PHASECHK.TRANS64.TRYWAIT P2, [R3+URZ+0x12460], R6 ;  /* 0x01246006030075a7 */ /* 0x001064000804017f */
[----:B-1----:R-:W-:Y:S05]  /*12400*/  @!P2 NANOSLEEP.SYNCS 0x989680 ;  /* 0x009896800000a95d */ /* 0x002fea0003900000 */
[----:B------:R-:W1:Y:S02]  /*12410*/  @!P2 SYNCS.PHASECHK.TRANS64 P2, [R3+URZ+0x12460], R6 ;  /* 0x012460060300a5a7 */ /* 0x000e64000804007f */
[----:B-1----:R-:W-:Y:S05]  /*12420*/  @!P2 BRA `(.L_x_15491) ;  /* 0xfffffffc00f0a947 */ /* 0x002fea000383ffff */
[----:B------:R-:W-:Y:S05]  /*12430*/  BRA `(.L_x_15585) ;  /* 0xffffffc800f07947 */ /* 0x000fea000383ffff */
.L_x_15498:
[----:B0-----:R0:W1:Y:S02]  /*12440*/  SYNCS.PHASECHK.TRANS64.TRYWAIT P0, [R2+URZ+0x12470], R3 ;  /* 0x01247003020075a7 */ /* 0x001064000800017f */
[----:B-1----:R-:W-:Y:S05]  /*12450*/  @!P0 NANOSLEEP.SYNCS 0x989680 ;  /* 0x009896800000895d */ /* 0x002fea0003900000 */
[----:B------:R-:W1:Y:S02]  /*12460*/  @!P0 SYNCS.PHASECHK.TRANS64 P0, [R2+URZ+0x12470], R3 ;  /* 0x01247003020085a7 */ /* 0x000e64000800007f */
[----:B-1----:R-:W-:Y:S05]  /*12470*/  @!P0 BRA `(.L_x_15498) ;  /* 0xfffffffc00f08947 */ /* 0x002fea000383ffff */
[----:B------:R-:W-:Y:S05]  /*12480*/  BRA `(.L_x_15586) ;  /* 0xffffffd000407947 */ /* 0x000fea000383ffff */
.L_x_15500:
[----:B0-----:R0:W1:Y:S02]  /*12490*/  SYNCS.PHASECHK.TRANS64.TRYWAIT P0, [R2+URZ+0x12460], R5 ;  /* 0x01246005020075a7 */ /* 0x001064000800017f */
[----:B-1----:R-:W-:Y:S05]  /*124a0*/  @!P0 NANOSLEEP.SYNCS 0x989680 ;  /* 0x009896800000895d */ /* 0x002fea0003900000 */
[----:B------:R-:W1:Y:S02]  /*124b0*/  @!P0 SYNCS.PHASECHK.TRANS64 P0, [R2+URZ+0x12460], R5 ;  /* 0x01246005020085a7 */ /* 0x000e64000800007f */
[----:B-1----:R-:W-:Y:S05]  /*124c0*/  @!P0 BRA `(.L_x_15500) ;  /* 0xfffffffc00f08947 */ /* 0x002fea000383ffff */
[----:B------:R-:W-:Y:S05]  /*124d0*/  BRA `(.L_x_15587) ;  /* 0xffffffd0005c7947 */ /* 0x000fea000383ffff */
.L_x_15503:
[----:B0-----:R0:W1:Y:S02]  /*124e0*/  SYNCS.PHASECHK.TRANS64.TRYWAIT P0, [R6+URZ+0x12420], R3 ;  /* 0x01242003060075a7 */ /* 0x001064000800017f */
[----:B-1----:R-:W-:Y:S05]  /*124f0*/  @!P0 NANOSLEEP.SYNCS 0x989680 ;  /* 0x009896800000895d */ /* 0x002fea0003900000 */
[----:B------:R-:W1:Y:S02]  /*12500*/  @!P0 SYNCS.PHASECHK.TRANS64 P0, [R6+URZ+0x12420], R3 ;  /* 0x01242003060085a7 */ /* 0x000e64000800007f */
[----:B-1----:R-:W-:Y:S05]  /*12510*/  @!P0 BRA `(.L_x_15503) ;  /* 0xfffffffc00f08947 */ /* 0x002fea000383ffff */
[----:B------:R-:W-:Y:S05]  /*12520*/  BRA `(.L_x_15588) ;  /* 0xffffffd4008c7947 */ /* 0x000fea000383ffff */
.L_x_15505:
[----:B0-----:R0:W1:Y:S02]  /*12530*/  SYNCS.PHASECHK.TRANS64.TRYWAIT P1, [R5+URZ+0x12440], R4 ;  /* 0x01244004050075a7 */ /* 0x001064000802017f */
[----:B-1----:R-:W-:Y:S05]  /*12540*/  @!P1 NANOSLEEP.SYNCS 0x989680 ;  /* 0x009896800000995d */ /* 0x002fea0003900000 */
[----:B------:R-:W1:Y:S02]  /*12550*/  @!P1 SYNCS.PHASECHK.TRANS64 P1, [R5+URZ+0x12440], R4 ;  /* 0x01244004050095a7 */ /* 0x000e64000802007f */
[----:B-1----:R-:W-:Y:S05]  /*12560*/  @!P1 BRA `(.L_x_15505) ;  /* 0xfffffffc00f09947 */ /* 0x002fea000383ffff */
[----:B------:R-:W-:Y:S05]  /*12570*/  BRA `(.L_x_15589) ;  /* 0xffffffd400c87947 */ /* 0x000fea000383ffff */
.L_x_15507:
[----:B-1----:R1:W2:Y:S02]  /*12580*/  SYNCS.PHASECHK.TRANS64.TRYWAIT P1, [R3+URZ+0x12440], R0 ;  /* 0x01244000030075a7 */ /* 0x0022a4000802017f */
[----:B--2---:R-:W-:Y:S05]  /*12590*/  @!P1 NANOSLEEP.SYNCS 0x989680 ;  /* 0x009896800000995d */ /* 0x004fea0003900000 */
[----:B------:R-:W2:Y:S02]  /*125a0*/  @!P1 SYNCS.PHASECHK.TRANS64 P1, [R3+URZ+0x12440], R0 ;  /* 0x01244000030095a7 */ /* 0x000ea4000802007f */
[----:B--2---:R-:W-:Y:S05]  /*125b0*/  @!P1 BRA `(.L_x_15507) ;  /* 0xfffffffc00f09947 */ /* 0x004fea000383ffff */
[----:B------:R-:W-:Y:S05]  /*125c0*/  BRA `(.L_x_15590) ;  /* 0xffffffd400d47947 */ /* 0x000fea000383ffff */
.L_x_15509:
[----:B--2---:R2:W3:Y:S02]  /*125d0*/  SYNCS.PHASECHK.TRANS64.TRYWAIT P1, [R5+URZ+0x12460], R4 ;  /* 0x01246004050075a7 */ /* 0x0044e4000802017f */
[----:B---3--:R-:W-:Y:S05]  /*125e0*/  @!P1 NANOSLEEP.SYNCS 0x989680 ;  /* 0x009896800000995d */ /* 0x008fea0003900000 */
[----:B------:R-:W3:Y:S02]  /*125f0*/  @!P1 SYNCS.PHASECHK.TRANS64 P1, [R5+URZ+0x12460], R4 ;  /* 0x01246004050095a7 */ /* 0x000ee4000802007f */
[----:B---3--:R-:W-:Y:S05]  /*12600*/  @!P1 BRA `(.L_x_15509) ;  /* 0xfffffffc00f09947 */ /* 0x008fea000383ffff */
[----:B------:R-:W-:Y:S05]  /*12610*/  BRA `(.L_x_15591) ;  /* 0xffffffd400d07947 */ /* 0x000fea000383ffff */
.L_x_15511:
[----:B---3--:R3:W4:Y:S02]  /*12620*/  SYNCS.PHASECHK.TRANS64.TRYWAIT P1, [R3+URZ+0x12460], R0 ;  /* 0x01246000030075a7 */ /* 0x008724000802017f */
[----:B----4-:R-:W-:Y:S05]  /*12630*/  @!P1 NANOSLEEP.SYNCS 0x989680 ;  /* 0x009896800000995d */ /* 0x010fea0003900000 */
[----:B------:R-:W4:Y:S02]  /*12640*/  @!P1 SYNCS.PHASECHK.TRANS64 P1, [R3+URZ+0x12460], R0 ;  /* 0x01246000030095a7 */ /* 0x000f24000802007f */
[----:B----4-:R-:W-:Y:S05]  /*12650*/  @!P1 BRA `(.L_x_15511) ;  /* 0xfffffffc00f09947 */ /* 0x010fea000383ffff */
[----:B------:R-:W-:Y:S05]  /*12660*/  BRA `(.L_x_15592) ;  /* 0xffffffd400cc7947 */ /* 0x000fea000383ffff */
.L_x_15513:
[----:B----4-:R4:W0:Y:S02]  /*12670*/  SYNCS.PHASECHK.TRANS64.TRYWAIT P1, [R5+URZ+0x12480], R4 ;  /* 0x01248004050075a7 */ /* 0x010824000802017f */
[----:B0-----:R-:W-:Y:S05]  /*12680*/  @!P1 NANOSLEEP.SYNCS 0x989680 ;  /* 0x009896800000995d */ /* 0x001fea0003900000 */
[----:B------:R-:W0:Y:S02]  /*12690*/  @!P1 SYNCS.PHASECHK.TRANS64 P1, [R5+URZ+0x12480], R4 ;  /* 0x01248004050095a7 */ /* 0x000e24000802007f */
[----:B0-----:R-:W-:Y:S05]  /*126a0*/  @!P1 BRA `(.L_x_15513) ;  /* 0xfffffffc00f09947 */ /* 0x001fea000383ffff */
[----:B------:R-:W-:Y:S05]  /*126b0*/  BRA `(.L_x_15593) ;  /* 0xffffffd400c87947 */ /* 0x000fea000383ffff */
.L_x_15594:
        /* <DEDUP_REMOVED lines=12> */
.L_x_16308:


//--------------------- .text._ZN7cutlass13device_kernelIN5flash11enable_sm90INS1_16FlashAttnFwdSm90INS1_25CollectiveMainloopFwdSm90ILi2EN4cute5tupleIJNS5_1CILi1EEES8_S8_EEENS6_IJNS7_ILi192EEENS7_ILi160EEENS7_ILi64EEEEEELi64ENS_12float_e4m3_tEfNS_4arch4Sm90ELb1ELb0ELb0ELb1ELb1ELb0ELb0ELb1ELb1ELb1ELb1ELb0EEENS1_21CollectiveEpilogueFwdINS6_IJSA_SC_SB_EEES9_NS_10bfloat16_tESG_Li384ELb1ELb1ELb1ELb1EEENS1_36VarlenDynamicPersistentTileSchedulerILi192ELi160ELi384ELi128ELb1ELb1ELb1ELb1ELb1ELb1EEEEEEEEEvNT_6ParamsE --------------------------
	.section	.text._ZN7cutlass13device_kernelIN5flash11enable_sm90INS1_16FlashAttnFwdSm90INS1_25CollectiveMainloopFwdSm90ILi2EN4cute5tupleIJNS5_1CILi1EEES8_S8_EEENS6_IJNS7_ILi192EEENS7_ILi160EEENS7_ILi64EEEEEELi64ENS_12float_e4m3_tEfNS_4arch4Sm90ELb1ELb0ELb0ELb1ELb1ELb0ELb0ELb1ELb1ELb1ELb1ELb0EEENS1_21CollectiveEpilogueFwdINS6_IJSA_SC_SB_EEES9_NS_10bfloat16_tESG_Li384ELb1ELb1ELb1ELb1EEENS1_36VarlenDynamicPersistentTileSchedulerILi192ELi160ELi384ELi128ELb1ELb1ELb1ELb1ELb1ELb1EEEEEEEEEvNT_6ParamsE,"ax",@progbits
	.align	128
.text._ZN7cutlass13device_kernelIN5flash11enable_sm90INS1_16FlashAttnFwdSm90INS1_25CollectiveMainloopFwdSm90ILi2EN4cute5tupleIJNS5_1CILi1EEES8_S8_EEENS6_IJNS7_ILi192EEENS7_ILi160EEENS7_ILi64EEEEEELi64ENS_12float_e4m3_tEfNS_4arch4Sm90ELb1ELb0ELb0ELb1ELb1ELb0ELb0ELb1ELb1ELb1ELb1ELb0EEENS1_21CollectiveEpilogueFwdINS6_IJSA_SC_SB_EEES9_NS_10bfloat16_tESG_Li384ELb1ELb1ELb1ELb1EEENS1_36VarlenDynamicPersistentTileSchedulerILi192ELi160ELi384ELi128ELb1ELb1ELb1ELb1ELb1ELb1EEEEEEEEEvNT_6ParamsE:
        .type           _ZN7cutlass13device_kernelIN5flash11enable_sm90INS1_16FlashAttnFwdSm90INS1_25CollectiveMainloopFwdSm90ILi2EN4cute5tupleIJNS5_1CILi1EEES8_S8_EEENS6_IJNS7_ILi192EEENS7_ILi160EEENS7_ILi64EEEEEELi64ENS_12float_e4m3_tEfNS_4arch4Sm90ELb1ELb0ELb0ELb1ELb1ELb0ELb0ELb1ELb1ELb1ELb1ELb0EEENS1_21CollectiveEpilogueFwdINS6_IJSA_SC_SB_EEES9_NS_10bfloat16_tESG_Li384ELb1ELb1ELb1ELb1EEENS1_36VarlenDynamicPersistentTileSchedulerILi192ELi160ELi384ELi128ELb1ELb1ELb1ELb1ELb1ELb1EEEEEEEEEvNT_6ParamsE,@function
        .size           _ZN7cutlass13device_kernelIN5flash11enable_sm90INS1_16FlashAttnFwdSm90INS1_25CollectiveMainloopFwdSm90ILi2EN4cute5tupleIJNS5_1CILi1EEES8_S8_EEENS6_IJNS7_ILi192EEENS7_ILi160EEENS7_ILi64EEEEEELi64ENS_12float_e4m3_tEfNS_4arch4Sm90ELb1ELb0ELb0ELb1ELb1ELb0ELb0ELb1ELb1ELb1ELb1ELb0EEENS1_21CollectiveEpilogueFwdINS6_IJSA_SC_SB_EEES9_NS_10bfloat16_tESG_Li384ELb1ELb1ELb1ELb1EEENS1_36VarlenDynamicPersistentTileSchedulerILi192ELi160ELi384ELi128ELb1ELb1ELb1ELb1ELb1ELb1EEEEEEEEEvNT_6ParamsE,(.L_x_16309 - _ZN7cutlass13device_kernelIN5flash11enable_sm90INS1_16FlashAttnFwdSm90INS1_25CollectiveMainloopFwdSm90ILi2EN4cute5tupleIJNS5_1CILi1EEES8_S8_EEENS6_IJNS7_ILi192EEENS7_ILi160EEENS7_ILi64EEEEEELi64ENS_12float_e4m3_tEfNS_4arch4Sm90ELb1ELb0ELb0ELb1ELb1ELb0ELb0ELb1ELb1ELb1ELb1ELb0EEENS1_21CollectiveEpilogueFwdINS6_IJSA_SC_SB_EEES9_NS_10bfloat16_tESG_Li384ELb1ELb1ELb1ELb1EEENS1_36VarlenDynamicPersistentTileSchedulerILi192ELi160ELi384ELi128ELb1ELb1ELb1ELb1ELb1ELb1EEEEEEEEEvNT_6ParamsE)
        .other          _ZN7cutlass13device_kernelIN5flash11enable_sm90INS1_16FlashAttnFwdSm90INS1_25CollectiveMainloopFwdSm90ILi2EN4cute5tupleIJNS5_1CILi1EEES8_S8_EEENS6_IJNS7_ILi192EEENS7_ILi160EEENS7_ILi64EEEEEELi64ENS_12float_e4m3_tEfNS_4arch4Sm90ELb1ELb0ELb0ELb1ELb1ELb0ELb0ELb1ELb1ELb1ELb1ELb0EEENS1_21CollectiveEpilogueFwdINS6_IJSA_SC_SB_EEES9_NS_10bfloat16_tESG_Li384ELb1ELb1ELb1ELb1EEENS1_36VarlenDynamicPersistentTileSchedulerILi192ELi160ELi384ELi128ELb1ELb1ELb1ELb1ELb1ELb1EEEEEEEEEvNT_6ParamsE,@"STO_CUDA_ENTRY STV_DEFAULT"
_ZN7cutlass13device_kernelIN5flash11enable_sm90INS1_16FlashAttnFwdSm90INS1_25CollectiveMainloopFwdSm90ILi2EN4cute5tupleIJNS5_1CILi1EEES8_S8_EEENS6_IJNS7_ILi192EEENS7_ILi160EEENS7_ILi64EEEEEELi64ENS_12float_e4m3_tEfNS_4arch4Sm90ELb1ELb0ELb0ELb1ELb1ELb0ELb0ELb1ELb1ELb1ELb1ELb0EEENS1_21CollectiveEpilogueFwdINS6_IJSA_SC_SB_EEES9_NS_10bfloat16_tESG_Li384ELb1ELb1ELb1ELb1EEENS1_36VarlenDynamicPersistentTileSchedulerILi192ELi160ELi384ELi128ELb1ELb1ELb1ELb1ELb1ELb1EEEEEEEEEvNT_6ParamsE:
        /* <DEDUP_REMOVED lines=45> */
.L_x_15595:
        /* <DEDUP_REMOVED lines=22> */
.L_x_15596:
        /* <DEDUP_REMOVED lines=18> */
.L_x_15597:
        /* <DEDUP_REMOVED lines=22> */
.L_x_15598:
        /* <DEDUP_REMOVED lines=24> */
.L_x_15599:
        /* <DEDUP_REMOVED lines=8> */
.L_x_15601:
        /* <DEDUP_REMOVED lines=29> */
[-C--:B------:R-:W-:Y:S01]  /*0a80*/  LEA.HI R4, R0, R13.reuse, RZ, 0x5 ;  /* 0x0000000d00047211 */ /* 0x080fe200078f28ff */
[----:B------:R-:W-:Y:S01]  /*0a90*/  IMAD.HI R2, R14, 0x55555556, RZ ;  /* 0x555555560e027827 */ /* 0x000fe200078e02ff */
[----:B------:R-:W-:-:S02]  /*0aa0*/  LEA.HI R11, R0, R13, RZ, 0x2 ;  /* 0x0000000d000b7211 */ /* 0x000fc400078f10ff */
[----:B------:R-:W-:Y:S01]  /*0ab0*/  SHF.R.S32.HI R7, RZ, 0x1f, R12 ;  /* 0x0000001fff077819 */ /* 0x000fe2000001140c */
[----:B------:R-:W-:Y:S01]  /*0ac0*/  IMAD.SHL.U32 R5, R4, 0x20, RZ ;  /* 0x0000002004057824 */ /* 0x000fe200078e00ff */
[----:B------:R-:W-:Y:S02]  /*0ad0*/  LOP3.LUT R4, R3, 0x3fffff0, RZ, 0xc0, !PT ;  /* 0x03fffff003047812 */ /* 0x000fe400078ec0ff */
[----:B------:R-:W-:Y:S02]  /*0ae0*/  LEA.HI R8, R7, R12, RZ, 0x2 ;  /* 0x0000000c07087211 */ /* 0x000fe400078f10ff */
[----:B------:R-:W-:Y:S01]  /*0af0*/  LEA.HI R3, R3, R6, RZ, 0x1 ;  /* 0x0000000603037211 */ /* 0x000fe200078f08ff */
[----:B------:R-:W-:Y:S01]  /*0b00*/  IMAD.IADD R4, R13, 0x1, -R4 ;  /* 0x000000010d047824 */ /* 0x000fe200078e0a04 */
[--C-:B------:R-:W-:Y:S02]  /*0b10*/  SHF.R.S32.HI R9, RZ, 0x2, R8.reuse ;  /* 0x00000002ff097819 */ /* 0x100fe40000011408 */
        /* <DEDUP_REMOVED lines=17> */
[----:B------:R-:W-:Y:S01]  /*0c30*/  LOP3.LUT R8, R8, 0x7ffffffc, RZ, 0xc0, !PT ;  /* 0x7ffffffc08087812 */ /* 0x000fe200078ec0ff */
[----:B------:R-:W-:Y:S01]  /*0c40*/  IMAD R5, R2, 0x40, R7 ;  /* 0x0000004002057824 */ /* 0x000fe200078e0207 */
[----:B------:R-:W-:Y:S01]  /*0c50*/  SHF.R.S32.HI R2, RZ, 0x3, R0 ;  /* 0x00000003ff027819 */ /* 0x000fe20000011400 */
[C---:B------:R-:W-:Y:S01]  /*0c60*/  IMAD.IADD R11, R13.reuse, 0x1, -R11 ;  /* 0x000000010d0b7824 */ /* 0x040fe200078e0a0b */
[----:B------:R0:W-:Y:S01]  /*0c70*/  STL [R1+0x38], R3 ;  /* 0x0000380301007387 */ /* 0x0001e20000100800 */
[----:B------:R-:W-:-:S02]  /*0c80*/  IMAD.IADD R18, R13, 0x1, -R18 ;  /* 0x000000010d127824 */ /* 0x000fc400078e0a12 */
[----:B------:R-:W-:Y:S01]  /*0c90*/  IMAD.IADD R8, R12, 0x1, -R8 ;  /* 0x000000010c087824 */ /* 0x000fe200078e0a08 */
[----:B------:R1:W-:Y:S01]  /*0ca0*/  STL [R1+0x34], R5 ;  /* 0x0000340501007387 */ /* 0x0003e20000100800 */
[----:B------:R-:W-:Y:S02]  /*0cb0*/  IMAD.SHL.U32 R19, R18, 0x8, RZ ;  /* 0x0000000812137824 */ /* 0x000fe400078e00ff */
[----:B------:R-:W-:Y:S01]  /*0cc0*/  IMAD.SHL.U32 R16, R8, 0x2, RZ ;  /* 0x0000000208107824 */ /* 0x000fe200078e00ff */
[----:B0-----:R-:W-:-:S03]  /*0cd0*/  LEA.HI R3, R11, R11, RZ, 0x1 ;  /* 0x0000000b0b037211 */ /* 0x001fc600078f08ff */
[C---:B------:R-:W-:Y:S01]  /*0ce0*/  VIADD R2, R16.reuse, 0x10 ;  /* 0x0000001010027836 */ /* 0x040fe20000000000 */
[----:B------:R-:W-:Y:S01]  /*0cf0*/  SHF.R.S32.HI R0, RZ, 0x1f, R19 ;  /* 0x0000001fff007819 */ /* 0x000fe20000011413 */
[C---:B------:R-:W-:Y:S01]  /*0d00*/  VIADD R0, R16.reuse, 0x18 ;  /* 0x0000001810007836 */ /* 0x040fe20000000000 */
[----:B------:R-:W-:Y:S01]  /*0d10*/  LOP3.LUT R4, R3, 0x1ffffffe, RZ, 0xc0, !PT ;  /* 0x1ffffffe03047812 */ /* 0x000fe200078ec0ff */
        /* <DEDUP_REMOVED lines=11> */
[----:B------:R-:W-:Y:S01]  /*0dd0*/  IMAD R17, R4, 0x8, R5 ;  /* 0x0000000804117824 */ /* 0x000fe200078e0205 */
[----:B------:R-:W-:Y:S02]  /*0de0*/  SHF.R.S32.HI R2, RZ, 0x1f, R23 ;  /* 0x0000001fff027819 */ /* 0x000fe40000011417 */
[----:B-1----:R-:W-:-:S07]  /*0df0*/  SHF.R.S32.HI R0, RZ, 0x1f, R22 ;  /* 0x0000001fff007819 */ /* 0x002fce0000011416 */
.L_x_15653:
[----:B01----:R-:W0:Y:S01]  /*0e00*/  LDC.64 R2, c[0x0][0xc88] ;  /* 0x00032200ff027b82 */ /* 0x003e220000000a00 */
        /* <DEDUP_REMOVED lines=26> */
[----:B---3--:R-:W3:Y:S01]  /*0fb0*/  @P2 LDG.E R4, desc[UR54][R4.64] ;  /* 0x0000003604042981 */ /* 0x008ee2000c1e1900 */
        /* <DEDUP_REMOVED lines=24> */
.L_x_15602:
        /* <DEDUP_REMOVED lines=8> */
.L_x_15603:
        /* <DEDUP_REMOVED lines=13> */
.L_x_15604:
        /* <DEDUP_REMOVED lines=99> */
.L_x_15605:
        /* <DEDUP_REMOVED lines=25> */
[----:B------:R-:W-:-:S06]  /*1a50*/  UISETP.GT.AND UP0, UPT, UR56, UR42, UPT ;  /* 0x0000002a3800728c */ /* 0x000fcc000bf04270 */
[----:B------:R-:W-:-:S13]  /*1a60*/  PLOP3.LUT P1, PT, PT, PT, UP0, 0x80, 0x0 ;  /* 0x000000000000781c */ /* 0x000fda0003f2f008 */
[----:B------:R-:W-:Y:S05]  /*1a70*/  @!P1 BRA `(.L_x_15606) ;  /* 0x0000008400b09947 */ /* 0x000fea0003800000 */
        /* <DEDUP_REMOVED lines=36> */
.L_x_15607:
        /* <DEDUP_REMOVED lines=9> */
.L_x_15756:
[----:B------:R-:W-:Y:S05]  /*1d50*/  @!P1 BRA `(.L_x_15609) ;  /* 0x0000000000049947 */ /* 0x000fea0003800000 */
[----:B------:R-:W-:Y:S01]  /*1d60*/  BPT.TRAP 0x1 ;  /* 0x000000040000795c */ /* 0x000fe20000300000 */
.L_x_15609:
[----:B0-----:R-:W-:Y:S02]  /*1d70*/  IMAD.U32 R3, RZ, RZ, UR47 ;  /* 0x0000002fff037e24 */ /* 0x001fe4000f8e00ff */
[----:B------:R-:W-:-:S03]  /*1d80*/  IMAD.U32 R0, RZ, RZ, UR48 ;  /* 0x00000030ff007e24 */ /* 0x000fc6000f8e00ff */
[----:B------:R-:W-:Y:S02]  /*1d90*/  LEA R3, R3, UR45, 0x3 ;  /* 0x0000002d03037c11 */ /* 0x000fe4000f8e18ff */
[----:B------:R-:W-:-:S04]  /*1da0*/  SHF.L.U32 R0, R0, 0x1f, RZ ;  /* 0x0000001f00007819 */ /* 0x000fc800000006ff */
[----:B------:R0:W1:Y:S01]  /*1db0*/  SYNCS.PHASECHK.TRANS64.TRYWAIT P0, [R3+URZ+0x13230], R0 ;  /* 0x01323000030075a7 */ /* 0x000062000800017f */
[----:B------:R-:W-:Y:S05]  /*1dc0*/  @!P1 BRA `(.L_x_15610) ;  /* 0x0000000000049947 */ /* 0x000fea0003800000 */
[----:B------:R-:W-:Y:S01]  /*1dd0*/  BPT.TRAP 0x1 ;  /* 0x000000040000795c */ /* 0x000fe20000300000 */
.L_x_15610:
[----:B-1----:R-:W-:Y:S05]  /*1de0*/  @P0 BRA `(.L_x_15611) ;  /* 0x0000000000080947 */ /* 0x002fea0003800000 */
[----:B------:R-:W1:Y:S02]  /*1df0*/  SYNCS.PHASECHK.TRANS64.TRYWAIT P0, [R3+URZ+0x13230], R0 ;  /* 0x01323000030075a7 */ /* 0x000e64000800017f */
[----:B-1----:R-:W-:Y:S05]  /*1e00*/  @!P0 BRA `(.L_x_15612) ;  /* 0x0000012400188947 */ /* 0x002fea0003800000 */
.L_x_15611:
        /* <DEDUP_REMOVED lines=73> */
.L_x_15613:
[----:B------:R-:W-:Y:S01]  /*22a0*/  UISETP.NE.AND UP0, UPT, UR53, URZ, UPT ;  /* 0x0000003f3500728c */ /* 0x000fe2000bf05270 */
[----:B------:R-:W-:Y:S01]  /*22b0*/  VIADD R10, R17, UR40 ;  /* 0x00000028110a7c36 */ /* 0x000fe20008000000 */
[----:B------:R-:W-:Y:S01]  /*22c0*/  UIMAD UR7, UR56, -0xa0, UR51 ;  /* 0xffffff60380778a4 */ /* 0x000fe2000f8e0233 */
[----:B------:R-:W-:Y:S01]  /*22d0*/  IMAD.U32 R9, RZ, RZ, UR52 ;  /* 0x00000034ff097e24 */ /* 0x000fe2000f8e00ff */
[----:B------:R-:W-:Y:S01]  /*22e0*/  R2UR UR11, R3 ;  /* 0x00000000030b72ca */ /* 0x000fe200000e0000 */
[----:B------:R-:W-:Y:S01]  /*22f0*/  UMOV UR10, UR40 ;  /* 0x00000028000a7c82 */ /* 0x000fe20008000000 */
[----:B------:R-:W-:Y:S01]  /*2300*/  PLOP3.LUT P0, PT, PT, PT, UP0, 0x80, 0x0 ;  /* 0x000000000000781c */ /* 0x000fe20003f0f008 */
[----:B------:R-:W-:Y:S01]  /*2310*/  UIADD3 UR22, UR56, -0x2, URZ ;  /* 0xfffffffe38167890 */ /* 0x000fe2000fffe03f */
[----:B------:R-:W-:Y:S01]  /*2320*/  PLOP3.LUT P2, PT, PT, PT, UP0, 0x80, 0x0 ;  /* 0x000000000000781c */ /* 0x000fe20003f4f008 */
[----:B------:R-:W-:Y:S02]  /*2330*/  IMAD.U32 R13, RZ, RZ, UR7 ;  /* 0x00000007ff0d7e24 */ /* 0x000fe4000f8e00ff */
        /* <DEDUP_REMOVED lines=145> */
[----:B------:R-:W-:Y:S01]  /*2c50*/  FMNMX.FTZ R11, R6, R7, !PT ;  /* 0x00000007060b7209 */ /* 0x000fe20007810000 */
[----:B------:R-:W-:Y:S01]  /*2c60*/  IMAD.U32 R7, RZ, RZ, UR43 ;  /* 0x0000002bff077e24 */ /* 0x000fe2000f8e00ff */
[----:B------:R-:W-:-:S02]  /*2c70*/  ISETP.GT.AND P2, PT, R2, 0x1, PT ;  /* 0x000000010200780c */ /* 0x000fc40003f44270 */
        /* <DEDUP_REMOVED lines=10> */
[C---:B------:R-:W-:Y:S02]  /*2d20*/  ISETP.GT.AND P2, PT, R2.reuse, 0x29, PT ;  /* 0x000000290200780c */ /* 0x040fe40003f44270 */
        /* <DEDUP_REMOVED lines=55> */
[----:B------:R-:W-:Y:S01]  /*30a0*/  FMNMX.FTZ R20, R72, R21, !PT ;  /* 0x0000001548147209 */ /* 0x000fe20007810000 */
[----:B------:R-:W1:Y:S01]  /*30b0*/  MUFU.EX2 R8, R8 ;  /* 0x0000000800087308 */ /* 0x000e620000000800 */
[----:B------:R-:W-:Y:S01]  /*30c0*/  FSEL R76, R76, -INF , P0 ;  /* 0xff8000004c4c7808 */ /* 0x000fe20000000000 */
[--C-:B------:R-:W-:Y:S01]  /*30d0*/  FFMA.FTZ R63, R63, UR43, -R7.reuse ;  /* 0x0000002b3f3f7c23 */ /* 0x100fe20008010807 */
[----:B0-----:R-:W-:Y:S01]  /*30e0*/  FMNMX.FTZ R39, R73, R20, !PT ;  /* 0x0000001449277209 */ /* 0x001fe20007810000 */
[--C-:B------:R-:W-:Y:S01]  /*30f0*/  FFMA.FTZ R20, R78, UR43, -R7.reuse ;  /* 0x0000002b4e147c23 */ /* 0x100fe20008010807 */
[----:B------:R-:W-:Y:S01]  /*3100*/  ISETP.GT.AND P0, PT, R2, 0x30, PT ;  /* 0x000000300200780c */ /* 0x000fe20003f04270 */
[--C-:B------:R-:W-:Y:S01]  /*3110*/  FFMA.FTZ R66, R66, UR43, -R7.reuse ;  /* 0x0000002b42427c23 */ /* 0x100fe20008010807 */
[----:B------:R-:W-:Y:S01]  /*3120*/  FMNMX.FTZ R74, R76, R39, !PT ;  /* 0x000000274c4a7209 */ /* 0x000fe20007810000 */
        /* <DEDUP_REMOVED lines=8> */
[----:B------:R-:W-:Y:S01]  /*31b0*/  MUFU.EX2 R4, R4 ;  /* 0x0000000400047308 */ /* 0x000fe20000000800 */
[----:B------:R-:W-:Y:S01]  /*31c0*/  FSEL R84, R84, -INF , P0 ;  /* 0xff80000054547808 */ /* 0x000fe20000000000 */
[----:B-1----:R-:W-:Y:S01]  /*31d0*/  FADD.FTZ R95, R9, R8 ;  /* 0x00000008095f7221 */ /* 0x002fe20000010000 */
        /* <DEDUP_REMOVED lines=13> */
[----:B------:R1:W-:Y:S01]  /*32b0*/  MUFU.EX2 R56, R82 ;  /* 0x0000005200387308 */ /* 0x0003e20000000800 */
[----:B------:R-:W-:Y:S01]  /*32c0*/  FSEL R60, R60, -INF , P0 ;  /* 0xff8000003c3c7808 */ /* 0x000fe20000000000 */
[--C-:B------:R-:W-:Y:S01]  /*32d0*/  FFMA.FTZ R54, R54, UR43, -R7.reuse ;  /* 0x0000002b36367c23 */ /* 0x100fe20008010807 */
[----:B0-----:R-:W-:Y:S01]  /*32e0*/  FMNMX.FTZ R79, R57, R78, !PT ;  /* 0x0000004e394f7209 */ /* 0x001fe20007810000 */
[--C-:B------:R-:W-:Y:S01]  /*32f0*/  FFMA.FTZ R55, R55, UR43, -R7.reuse ;  /* 0x0000002b37377c23 */ /* 0x100fe20008010807 */
[----:B------:R-:W-:Y:S01]  /*3300*/  ISETP.GT.AND P0, PT, R2, 0x50, PT ;  /* 0x000000500200780c */ /* 0x000fe20003f04270 */
[--C-:B------:R-:W-:Y:S01]  /*3310*/  FFMA.FTZ R26, R26, UR43, -R7.reuse ;  /* 0x0000002b1a1a7c23 */ /* 0x100fe20008010807 */
[----:B------:R-:W-:Y:S01]  /*3320*/  ISETP.GT.AND P2, PT, R2, 0x61, PT ;  /* 0x000000610200780c */ /* 0x000fe20003f44270 */
[----:B------:R0:W-:Y:S01]  /*3330*/  MUFU.EX2 R75, R83 ;  /* 0x00000053004b7308 */ /* 0x0001e20000000800 */
[----:B-1----:R-:W-:Y:S01]  /*3340*/  FMNMX.FTZ R82, R60, R79, !PT ;  /* 0x0000004f3c527209 */ /* 0x002fe20007810000 */
        /* <DEDUP_REMOVED lines=11> */
[----:B0-----:R-:W-:Y:S01]  /*3400*/  FMNMX.FTZ R83, R65, R82, !PT ;  /* 0x0000005241537209 */ /* 0x001fe20007810000 */
[--C-:B------:R-:W-:Y:S01]  /*3410*/  FFMA.FTZ R38, R38, UR43, -R7.reuse ;  /* 0x0000002b26267c23 */ /* 0x100fe20008010807 */
[----:B------:R-:W-:Y:S01]  /*3420*/  ISETP.GT.AND P0, PT, R2, 0x60, PT ;  /* 0x000000600200780c */ /* 0x000fe20003f04270 */
[----:B------:R-:W-:Y:S01]  /*3430*/  MUFU.EX2 R79, R87 ;  /* 0x00000057004f7308 */ /* 0x000fe20000000800 */
[----:B------:R-:W-:Y:S01]  /*3440*/  FMNMX.FTZ R82, R68, R83, !PT ;  /* 0x0000005344527209 */ /* 0x000fe20007810000 */
[--C-:B-1----:R-:W-:Y:S01]  /*3450*/  FFMA.FTZ R86, R58, UR43, -R7.reuse ;  /* 0x0000002b3a567c23 */ /* 0x102fe20008010807 */
[----:B------:R-:W-:Y:S01]  /*3460*/  FSEL R58, R40, -INF , P0 ;  /* 0xff800000283a7808 */ /* 0x000fe20000000000 */
[----:B------:R-:W-:Y:S01]  /*3470*/  FFMA.FTZ R6, R6, UR43, -R7 ;  /* 0x0000002b06067c23 */ /* 0x000fe20008010807 */
[----:B------:R-:W-:-:S02]  /*3480*/  FMNMX.FTZ R83, R69, R82, !PT ;  /* 0x0000005245537209 */ /* 0x000fc40007810000 */
[----:B------:R-:W-:Y:S01]  /*3490*/  ISETP.GT.AND P0, PT, R2, 0x68, PT ;  /* 0x000000680200780c */ /* 0x000fe20003f04270 */
[----:B------:R0:W-:Y:S01]  /*34a0*/  MUFU.EX2 R40, R86 ;  /* 0x0000005600287308 */ /* 0x0001e20000000800 */
[----:B------:R-:W-:Y:S02]  /*34b0*/  FSEL R41, R41, -INF , P2 ;  /* 0xff80000029297808 */ /* 0x000fe40001000000 */
[----:B------:R-:W-:Y:S02]  /*34c0*/  FMNMX.FTZ R82, R58, R83, !PT ;  /* 0x000000533a527209 */ /* 0x000fe40007810000 */
[----:B------:R-:W-:Y:S02]  /*34d0*/  ISETP.GT.AND P2, PT, R2, 0x69, PT ;  /* 0x000000690200780c */ /* 0x000fe40003f44270 */
[----:B------:R-:W-:Y:S01]  /*34e0*/  FSEL R44, R44, -INF , P0 ;  /* 0xff8000002c2c7808 */ /* 0x000fe20000000000 */
[----:B------:R-:W1:Y:S01]  /*34f0*/  MUFU.EX2 R11, R11 ;  /* 0x0000000b000b7308 */ /* 0x000e620000000800 */
[----:B------:R-:W-:Y:S01]  /*3500*/  FMNMX.FTZ R83, R41, R82, !PT ;  /* 0x0000005229537209 */ /* 0x000fe20007810000 */
[----:B0-----:R-:W-:Y:S01]  /*3510*/  FFMA.FTZ R86, R62, UR43, -R7 ;  /* 0x0000002b3e567c23 */ /* 0x001fe20008010807 */
        /* <DEDUP_REMOVED lines=16> */
[----:B------:R-:W-:Y:S02]  /*3620*/  FSEL R53, R53, -INF , P2 ;  /* 0xff80000035357808 */ /* 0x000fe40001000000 */
[----:B------:R-:W-:-:S02]  /*3630*/  ISETP.GT.AND P0, PT, R2, 0x80, PT ;  /* 0x000000800200780c */ /* 0x000fc40003f04270 */
        /* <DEDUP_REMOVED lines=11> */
[----:B------:R-:W2:Y:S01]  /*36f0*/  MUFU.EX2 R20, R20 ;  /* 0x0000001400147308 */ /* 0x000ea20000000800 */
        /* <DEDUP_REMOVED lines=15> */
[----:B------:R-:W-:Y:S02]  /*37f0*/  FMNMX.FTZ R83, R33, R82, !PT ;  /* 0x0000005221537209 */ /* 0x000fe40007810000 */
[----:B------:R-:W-:Y:S02]  /*3800*/  FSEL R37, R37, -INF , P2 ;  /* 0xff80000025257808 */ /* 0x000fe40001000000 */
[----:B------:R-:W-:-:S02]  /*3810*/  FMNMX.FTZ R2, R36, R83, !PT ;  /* 0x0000005324027209 */ /* 0x000fc40007810000 */
[----:B-1----:R-:W-:Y:S01]  /*3820*/  F2FP.SATFINITE.E4M3.F32.PACK_AB_MERGE_C R153, R11, R4, RZ ;  /* 0x000000040b99723e */ /* 0x002fe200048070ff */
[----:B------:R-:W-:Y:S01]  /*3830*/  MUFU.EX2 R66, R66 ;  /* 0x0000004200427308 */ /* 0x000fe20000000800 */
[----:B------:R-:W-:Y:S02]  /*3840*/  FMNMX.FTZ R2, R37, R2, !PT ;  /* 0x0000000225027209 */ /* 0x000fe40007810000 */
[----:B0-----:R-:W-:Y:S02]  /*3850*/  F2FP.SATFINITE.E4M3.F32.PACK_AB_MERGE_C R155, R15, R12, RZ ;  /* 0x0000000c0f9b723e */ /* 0x001fe400048070ff */
[----:B--2---:R-:W-:Y:S01]  /*3860*/  F2FP.SATFINITE.E4M3.F32.PACK_AB_MERGE_C R149, R39, R20, RZ ;  /* 0x000000142795723e */ /* 0x004fe200048070ff */
[----:B------:R-:W0:Y:S01]  /*3870*/  SHFL.BFLY PT, R83, R2, 0x2, 0x1f ;  /* 0x0c401f0002537f89 */ /* 0x000e2200000e0000 */
[----:B------:R-:W-:Y:S01]  /*3880*/  F2FP.SATFINITE.E4M3.F32.PACK_AB_MERGE_C R153, R8, R9, R153 ;  /* 0x000000090899723e */ /* 0x000fe20004807099 */
[----:B------:R-:W-:Y:S01]  /*3890*/  MUFU.EX2 R67, R67 ;  /* 0x0000004300437308 */ /* 0x000fe20000000800 */
[----:B------:R-:W-:-:S02]  /*38a0*/  F2FP.SATFINITE.E4M3.F32.PACK_AB_MERGE_C R155, R13, R10, R155 ;  /* 0x0000000a0d9b723e */ /* 0x000fc4000480709b */
[----:B------:R-:W-:Y:S02]  /*38b0*/  F2FP.SATFINITE.E4M3.F32.PACK_AB_MERGE_C R149, R21, R14, R149 ;  /* 0x0000000e1595723e */ /* 0x000fe40004807095 */
[----:B------:R-:W-:-:S03]  /*38c0*/  F2FP.SATFINITE.E4M3.F32.PACK_AB_MERGE_C R151, R79, R64, RZ ;  /* 0x000000404f97723e */ /* 0x000fc600048070ff */
[----:B------:R-:W-:Y:S01]  /*38d0*/  MUFU.EX2 R71, R71 ;  /* 0x0000004700477308 */ /* 0x000fe20000000800 */
[----:B------:R-:W-:-:S07]  /*38e0*/  F2FP.SATFINITE.E4M3.F32.PACK_AB_MERGE_C R151, R75, R56, R151 ;  /* 0x000000384b97723e */ /* 0x000fce0004807097 */
        /* <DEDUP_REMOVED lines=10> */
[----:B---3--:R-:W-:-:S02]  /*3990*/  FFMA.FTZ R86, R2, R83, -8 ;  /* 0xc100000002567423 */ /* 0x008fc40000010053 */
        /* <DEDUP_REMOVED lines=55> */
[----:B------:R-:W-:-:S02]  /*3d10*/  F2FP.SATFINITE.E4M3.F32.PACK_AB_MERGE_C R152, R89, R88, RZ ;  /* 0x000000585998723e */ /* 0x000fc400048070ff */
[----:B------:R-:W-:-:S02]  /*3d20*/  FADD.FTZ R96, R12, R95 ;  /* 0x0000005f0c607221 */ /* 0x000fc40000010000 */
[----:B------:R-:W2:Y:S01]  /*3d30*/  MUFU.EX2 R91, R91 ;  /* 0x0000005b005b7308 */ /* 0x000ea20000000800 */
[----:B0-----:R-:W-:-:S01]  /*3d40*/  FADD.FTZ R69, R87, R78 ;  /* 0x0000004e57457221 */ /* 0x001fc20000010000 */
[----:B------:R-:W-:-:S06]  /*3d50*/  F2FP.SATFINITE.E4M3.F32.PACK_AB_MERGE_C R152, R83, R82, R152 ;  /* 0x000000525398723e */ /* 0x000fcc0004807098 */
        /* <DEDUP_REMOVED lines=47> */
[----:B------:R-:W-:-:S07]  /*4050*/  FADD.FTZ R15, R59, R78 ;  /* 0x0000004e3b0f7221 */ /* 0x000fce0000010000 */
[----:B------:R-:W2:Y:S01]  /*4060*/  MUFU.EX2 R61, R61 ;  /* 0x0000003d003d7308 */ /* 0x000ea20000000800 */
[----:B-1----:R-:W-:-:S04]  /*4070*/  F2FP.SATFINITE.E4M3.F32.PACK_AB_MERGE_C R144, R85, R84, RZ ;  /* 0x000000545590723e */ /* 0x002fc800048070ff */
[----:B------:R-:W-:-:S03]  /*4080*/  F2FP.SATFINITE.E4M3.F32.PACK_AB_MERGE_C R144, R57, R74, R144 ;  /* 0x0000004a3990723e */ /* 0x000fc60004807090 */
[----:B------:R1:W-:Y:S08]  /*4090*/  MUFU.EX2 R25, R52 ;  /* 0x0000003400197308 */ /* 0x0003f00000000800 */
[----:B------:R-:W3:Y:S01]  /*40a0*/  MUFU.EX2 R65, R65 ;  /* 0x0000004100417308 */ /* 0x000ee20000000800 */
[----:B-1----:R-:W-:-:S01]  /*40b0*/  FADD.FTZ R52, R48, R15 ;  /* 0x0000000f30347221 */ /* 0x002fc20000010000 */
[----:B------:R-:W-:Y:S01]  /*40c0*/  FADD.FTZ R15, R85, R20 ;  /* 0x00000014550f7221 */ /* 0x000fe20000010000 */
[----:B------:R-:W-:-:S02]  /*40d0*/  F2FP.SATFINITE.E4M3.F32.PACK_AB_MERGE_C R48, R63, R48, RZ ;  /* 0x000000303f30723e */ /* 0x000fc400048070ff */
[----:B------:R-:W-:Y:S01]  /*40e0*/  FADD.FTZ R39, R63, R52 ;  /* 0x000000343f277221 */ /* 0x000fe20000010000 */
[----:B0-----:R-:W-:-:S01]  /*40f0*/  FADD.FTZ R20, R60, R15 ;  /* 0x0000000f3c147221 */ /* 0x001fc20000010000 */
[----:B------:R-:W-:Y:S01]  /*4100*/  F2FP.SATFINITE.E4M3.F32.PACK_AB_MERGE_C R145, R59, R40, R48 ;  /* 0x000000283b91723e */ /* 0x000fe20004807030 */
[----:B------:R-:W0:Y:S01]  /*4110*/  MUFU.EX2 R68, R68 ;  /* 0x0000004400447308 */ /* 0x000e220000000800 */
[----:B------:R-:W-:-:S01]  /*4120*/  FADD.FTZ R52, R66, R39 ;  /* 0x0000002742347221 */ /* 0x000fc20000010000 */
[----:B--2---:R-:W-:Y:S01]  /*4130*/  FADD.FTZ R20, R61, R20 ;  /* 0x000000143d147221 */ /* 0x004fe20000010000 */
[----:B------:R-:W-:Y:S02]  /*4140*/  CS2R R48, SRZ ;  /* 0x0000000000307805 */ /* 0x000fe4000001ff00 */
[----:B------:R-:W-:-:S03]  /*4150*/  FADD.FTZ R15, R67, R52 ;  /* 0x00000034430f7221 */ /* 0x000fc60000010000 */
[----:B------:R-:W1:Y:S01]  /*4160*/  MUFU.EX2 R58, R58 ;  /* 0x0000003a003a7308 */ /* 0x000e620000000800 */
[----:B------:R-:W-:-:S01]  /*4170*/  FADD.FTZ R8, R32, R15 ;  /* 0x0000000f20087221 */ /* 0x000fc20000010000 */
[----:B---3--:R-:W-:Y:S01]  /*4180*/  FADD.FTZ R9, R65, R20 ;  /* 0x0000001441097221 */ /* 0x008fe20000010000 */
[C---:B------:R-:W-:Y:S02]  /*4190*/  F2FP.SATFINITE.E4M3.F32.PACK_AB_MERGE_C R32, R71.reuse, R32, RZ ;  /* 0x000000204720723e */ /* 0x040fe400048070ff */
[----:B------:R-:W-:Y:S02]  /*41a0*/  FADD.FTZ R71, R71, R8 ;  /* 0x0000000847477221 */ /* 0x000fe40000010000 */
[----:B------:R-:W-:Y:S01]  /*41b0*/  F2FP.SATFINITE.E4M3.F32.PACK_AB_MERGE_C R147, R67, R66, R32 ;  /* 0x000000424393723e */ /* 0x000fe20004807020 */
[----:B------:R-:W2:Y:S01]  /*41c0*/  MUFU.EX2 R41, R41 ;  /* 0x0000002900297308 */ /* 0x000ea20000000800 */
[----:B0-----:R-:W-:-:S01]  /*41d0*/  FADD.FTZ R9, R68, R9 ;  /* 0x0000000944097221 */ /* 0x001fc20000010000 */
[----:B------:R-:W-:Y:S01]  /*41e0*/  FADD.FTZ R10, R42, R71 ;  /* 0x000000472a0a7221 */ /* 0x000fe20000010000 */
[----:B------:R-:W-:-:S04]  /*41f0*/  F2FP.SATFINITE.E4M3.F32.PACK_AB_MERGE_C R65, R68, R65, RZ ;  /* 0x000000414441723e */ /* 0x000fc800048070ff */
[----:B------:R-:W-:Y:S01]  /*4200*/  F2FP.SATFINITE.E4M3.F32.PACK_AB_MERGE_C R146, R61, R60, R65 ;  /* 0x0000003c3d92723e */ /* 0x000fe20004807041 */
        /* <DEDUP_REMOVED lines=8> */
[----:B------:R-:W-:Y:S02]  /*4290*/  F2FP.SATFINITE.E4M3.F32.PACK_AB_MERGE_C R141, R43, R42, R46 ;  /* 0x0000002a2b8d723e */ /* 0x000fe4000480702e */
[----:B------:R-:W-:-:S03]  /*42a0*/  CS2R R42, SRZ ;  /* 0x00000000002a7805 */ /* 0x000fc6000001ff00 */
[----:B------:R-:W2:Y:S01]  /*42b0*/  MUFU.EX2 R7, R7 ;  /* 0x0000000700077308 */ /* 0x000ea20000000800 */
[----:B0-----:R-:W-:-:S01]  /*42c0*/  FADD.FTZ R9, R3, R8 ;  /* 0x0000000803097221 */ /* 0x001fc20000010000 */
[----:B------:R-:W-:Y:S01]  /*42d0*/  FADD.FTZ R8, R50, R47 ;  /* 0x0000002f32087221 */ /* 0x000fe20000010000 */
[----:B------:R-:W-:-:S05]  /*42e0*/  CS2R R46, SRZ ;  /* 0x00000000002e7805 */ /* 0x000fca000001ff00 */
[----:B------:R-:W0:Y:S01]  /*42f0*/  MUFU.EX2 R55, R55 ;  /* 0x0000003700377308 */ /* 0x000e220000000800 */
[C---:B-1----:R-:W-:Y:S01]  /*4300*/  F2FP.SATFINITE.E4M3.F32.PACK_AB_MERGE_C R14, R44.reuse, R3, RZ ;  /* 0x000000032c0e723e */ /* 0x042fe200048070ff */
[----:B------:R-:W-:Y:S01]  /*4310*/  FADD.FTZ R44, R44, R9 ;  /* 0x000000092c2c7221 */ /* 0x000fe20000010000 */
[----:B------:R-:W-:-:S02]  /*4320*/  FADD.FTZ R9, R51, R8 ;  /* 0x0000000833097221 */ /* 0x000fc40000010000 */
[----:B------:R-:W-:Y:S02]  /*4330*/  F2FP.SATFINITE.E4M3.F32.PACK_AB_MERGE_C R140, R41, R58, R14 ;  /* 0x0000003a298c723e */ /* 0x000fe4000480700e */
[----:B------:R-:W-:Y:S01]  /*4340*/  CS2R R40, SRZ ;  /* 0x0000000000287805 */ /* 0x000fe2000001ff00 */
[----:B------:R-:W-:Y:S01]  /*4350*/  FADD.FTZ R10, R54, R9 ;  /* 0x00000009360a7221 */ /* 0x000fe20000010000 */
[----:B------:R1:W3:Y:S01]  /*4360*/  MUFU.EX2 R12, R53 ;  /* 0x00000035000c7308 */ /* 0x0002e20000000800 */
[----:B--2---:R-:W-:-:S04]  /*4370*/  FADD.FTZ R3, R7, R44 ;  /* 0x0000002c07037221 */ /* 0x004fc80000010000 */
[----:B------:R-:W-:-:S03]  /*4380*/  FADD.FTZ R8, R24, R3 ;  /* 0x0000000318087221 */ /* 0x000fc60000010000 */
[----:B------:R-:W2:Y:S01]  /*4390*/  MUFU.EX2 R26, R26 ;  /* 0x0000001a001a7308 */ /* 0x000ea20000000800 */
[----:B------:R-:W-:-:S01]  /*43a0*/  FADD.FTZ R3, R25, R8 ;  /* 0x0000000819037221 */ /* 0x000fc20000010000 */
[C---:B0-----:R-:W-:Y:S01]  /*43b0*/  F2FP.SATFINITE.E4M3.F32.PACK_AB_MERGE_C R54, R55.reuse, R54, RZ ;  /* 0x000000363736723e */ /* 0x041fe200048070ff */
[----:B------:R-:W-:-:S01]  /*43c0*/  FADD.FTZ R55, R55, R10 ;  /* 0x0000000a37377221 */ /* 0x000fc20000010000 */
[----:B-1----:R-:W-:Y:S02]  /*43d0*/  CS2R R52, SRZ ;  /* 0x0000000000347805 */ /* 0x002fe4000001ff00 */
[----:B------:R-:W-:Y:S02]  /*43e0*/  F2FP.SATFINITE.E4M3.F32.PACK_AB_MERGE_C R143, R51, R50, R54 ;  /* 0x00000032338f723e */ /* 0x000fe40004807036 */
[----:B------:R-:W-:Y:S01]  /*43f0*/  CS2R R50, SRZ ;  /* 0x0000000000327805 */ /* 0x000fe2000001ff00 */
[----:B------:R0:W1:Y:S01]  /*4400*/  MUFU.EX2 R4, R45 ;  /* 0x0000002d00047308 */ /* 0x0000620000000800 */
[----:B---3--:R-:W-:-:S01]  /*4410*/  FADD.FTZ R3, R12, R3 ;  /* 0x000000030c037221 */ /* 0x008fc20000010000 */
[----:B------:R-:W-:-:S04]  /*4420*/  F2FP.SATFINITE.E4M3.F32.PACK_AB_MERGE_C R25, R12, R25, RZ ;  /* 0x000000190c19723e */ /* 0x000fc800048070ff */
[----:B------:R-:W-:Y:S02]  /*4430*/  F2FP.SATFINITE.E4M3.F32.PACK_AB_MERGE_C R142, R24, R7, R25 ;  /* 0x00000007188e723e */ /* 0x000fe40004807019 */
[----:B------:R-:W-:Y:S01]  /*4440*/  CS2R R24, SRZ ;  /* 0x0000000000187805 */ /* 0x000fe2000001ff00 */
[----:B------:R-:W3:Y:S01]  /*4450*/  MUFU.EX2 R27, R27 ;  /* 0x0000001b001b7308 */ /* 0x000ee20000000800 */
[----:B--2---:R-:W-:-:S01]  /*4460*/  FADD.FTZ R10, R26, R55 ;  /* 0x000000371a0a7221 */ /* 0x004fc20000010000 */
[----:B0-----:R-:W-:Y:S02]  /*4470*/  CS2R R44, SRZ ;  /* 0x00000000002c7805 */ /* 0x001fe4000001ff00 */
[----:B------:R-:W-:-:S04]  /*4480*/  CS2R R54, SRZ ;  /* 0x0000000000367805 */ /* 0x000fc8000001ff00 */
        /* <DEDUP_REMOVED lines=15> */
[----:B------:R-:W-:Y:S01]  /*4580*/  MUFU.EX2 R70, R70 ;  /* 0x0000004600467308 */ /* 0x000fe20000000800 */
[C---:B-1----:R-:W-:Y:S01]  /*4590*/  F2FP.SATFINITE.E4M3.F32.PACK_AB_MERGE_C R28, R29.reuse, R28, RZ ;  /* 0x0000001c1d1c723e */ /* 0x042fe200048070ff */
[----:B------:R-:W-:-:S03]  /*45a0*/  FADD.FTZ R29, R29, R8 ;  /* 0x000000081d1d7221 */ /* 0x000fc60000010000 */
[----:B------:R-:W-:-:S03]  /*45b0*/  F2FP.SATFINITE.E4M3.F32.PACK_AB_MERGE_C R136, R11, R4, R28 ;  /* 0x000000040b88723e */ /* 0x000fc6000480701c */
[----:B------:R-:W0:Y:S01]  /*45c0*/  MUFU.EX2 R35, R35 ;  /* 0x0000002300237308 */ /* 0x000e220000000800 */
[----:B--2---:R-:W-:-:S01]  /*45d0*/  FADD.FTZ R8, R34, R31 ;  /* 0x0000001f22087221 */ /* 0x004fc20000010000 */
[----:B------:R-:W-:-:S06]  /*45e0*/  CS2R R30, SRZ ;  /* 0x00000000001e7805 */ /* 0x000fcc000001ff00 */
[----:B------:R-:W1:Y:S08]  /*45f0*/  MUFU.EX2 R33, R33 ;  /* 0x0000002100217308 */ /* 0x000e700000000800 */
[----:B------:R-:W-:Y:S01]  /*4600*/  MUFU.EX2 R38, R38 ;  /* 0x0000002600267308 */ /* 0x000fe20000000800 */
[----:B0-----:R-:W-:-:S07]  /*4610*/  FADD.FTZ R9, R35, R8 ;  /* 0x0000000823097221 */ /* 0x001fce0000010000 */
[----:B------:R0:W2:Y:S08]  /*4620*/  MUFU.EX2 R3, R6 ;  /* 0x0000000600037308 */ /* 0x0000b00000000800 */
[----:B------:R-:W3:Y:S01]  /*4630*/  MUFU.EX2 R36, R36 ;  /* 0x0000002400247308 */ /* 0x000ee20000000800 */
[----:B0-----:R-:W-:-:S01]  /*4640*/  FADD.FTZ R6, R70, R29 ;  /* 0x0000001d46067221 */ /* 0x001fc20000010000 */
[----:B------:R-:W-:-:S03]  /*4650*/  CS2R R28, SRZ ;  /* 0x00000000001c7805 */ /* 0x000fc6000001ff00 */
[----:B-1----:R-:W-:-:S03]  /*4660*/  FADD.FTZ R7, R33, R6 ;  /* 0x0000000621077221 */ /* 0x002fc60000010000 */
[----:B------:R-:W0:Y:S01]  /*4670*/  MUFU.EX2 R37, R37 ;  /* 0x0000002500257308 */ /* 0x000e220000000800 */
[----:B--2---:R-:W-:Y:S01]  /*4680*/  F2FP.SATFINITE.E4M3.F32.PACK_AB_MERGE_C R8, R3, R38, RZ ;  /* 0x000000260308723e */ /* 0x004fe200048070ff */
[----:B------:R-:W-:-:S03]  /*4690*/  FADD.FTZ R38, R38, R9 ;  /* 0x0000000926267221 */ /* 0x000fc60000010000 */
[----:B------:R-:W-:Y:S01]  /*46a0*/  F2FP.SATFINITE.E4M3.F32.PACK_AB_MERGE_C R139, R35, R34, R8 ;  /* 0x00000022238b723e */ /* 0x000fe20004807008 */
[----:B------:R-:W-:-:S01]  /*46b0*/  FADD.FTZ R3, R3, R38 ;  /* 0x0000002603037221 */ /* 0x000fc20000010000 */
[----:B------:R-:W-:Y:S02]  /*46c0*/  CS2R R34, SRZ ;  /* 0x0000000000227805 */ /* 0x000fe4000001ff00 */
[----:B------:R-:W-:Y:S01]  /*46d0*/  CS2R R38, SRZ ;  /* 0x0000000000267805 */ /* 0x000fe2000001ff00 */
[----:B---3--:R-:W-:Y:S01]  /*46e0*/  FADD.FTZ R4, R36, R7 ;  /* 0x0000000724047221 */ /* 0x008fe20000010000 */
[----:B0-----:R-:W-:-:S03]  /*46f0*/  F2FP.SATFINITE.E4M3.F32.PACK_AB_MERGE_C R6, R37, R36, RZ ;  /* 0x000000242506723e */ /* 0x001fc600048070ff */
[----:B------:R-:W-:Y:S01]  /*4700*/  FADD.FTZ R4, R37, R4 ;  /* 0x0000000425047221 */ /* 0x000fe20000010000 */
[----:B------:R-:W-:Y:S02]  /*4710*/  CS2R R36, SRZ ;  /* 0x0000000000247805 */ /* 0x000fe4000001ff00 */
[----:B------:R-:W-:Y:S02]  /*4720*/  F2FP.SATFINITE.E4M3.F32.PACK_AB_MERGE_C R138, R33, R70, R6 ;  /* 0x00000046218a723e */ /* 0x000fe40004807006 */
        /* <DEDUP_REMOVED lines=22> */
.L_x_15625:
[----:B------:R-:W-:-:S04]  /*4890*/  UISETP.NE.AND UP0, UPT, UR23, 0x1, UPT ;  /* 0x000000011700788c */ /* 0x000fc8000bf05270 */
[----:B------:R-:W-:-:S04]  /*48a0*/  USEL UR48, URZ, 0x1, UP0 ;  /* 0x000000013f307887 */ /* 0x000fc80008000000 */
[----:B------:R-:W-:Y:S01]  /*48b0*/  ULOP3.LUT UR48, UR24, UR48, URZ, 0x3c, !UPT ;  /* 0x0000003018307292 */ /* 0x000fe2000f8e3c3f */
[----:B------:R-:W-:Y:S11]  /*48c0*/  @!P1 BRA `(.L_x_15615) ;  /* 0x0000000000049947 */ /* 0x000ff60003800000 */
[----:B------:R-:W-:Y:S01]  /*48d0*/  BPT.TRAP 0x1 ;  /* 0x000000040000795c */ /* 0x000fe20000300000 */
.L_x_15615:
        /* <DEDUP_REMOVED lines=9> */
.L_x_15616:
[----:B-1----:R-:W-:Y:S05]  /*4970*/  @P0 BRA `(.L_x_15617) ;  /* 0x0000000000080947 */ /* 0x002fea0003800000 */
[----:B------:R-:W1:Y:S02]  /*4980*/  SYNCS.PHASECHK.TRANS64.TRYWAIT P0, [UR20+0x13230], R0 ;  /* 0x01323000ff0075a7 */ /* 0x000e640008000154 */
[----:B-1----:R-:W-:Y:S05]  /*4990*/  @!P0 BRA `(.L_x_15618) ;  /* 0x000000f800488947 */ /* 0x002fea0003800000 */
.L_x_15617:
        /* <DEDUP_REMOVED lines=64> */
.L_x_15619:
[----:B------:R-:W-:Y:S01]  /*4da0*/  ULEA UR11, UR23, UR45, 0x3 ;  /* 0x0000002d170b7291 */ /* 0x000fe2000f8e183f */
[----:B01----:R-:W-:-:S05]  /*4db0*/  IMAD.U32 R0, RZ, RZ, UR24 ;  /* 0x00000018ff007e24 */ /* 0x003fca000f8e00ff */
[----:B------:R-:W-:-:S04]  /*4dc0*/  SHF.L.U32 R0, R0, 0x1f, RZ ;  /* 0x0000001f00007819 */ /* 0x000fc800000006ff */
[----:B------:R0:W1:Y:S01]  /*4dd0*/  SYNCS.PHASECHK.TRANS64.TRYWAIT P0, [UR11+0x13250], R0 ;  /* 0x01325000ff0075a7 */ /* 0x000062000800014b */
[----:B------:R-:W-:Y:S05]  /*4de0*/  @!P1 BRA `(.L_x_15620) ;  /* 0x0000000000049947 */ /* 0x000fea0003800000 */
[----:B------:R-:W-:Y:S01]  /*4df0*/  BPT.TRAP 0x1 ;  /* 0x000000040000795c */ /* 0x000fe20000300000 */
.L_x_15620:
[----:B-1----:R-:W-:Y:S05]  /*4e00*/  @P0 BRA `(.L_x_15621) ;  /* 0x0000000000080947 */ /* 0x002fea0003800000 */
[----:B------:R-:W1:Y:S02]  /*4e10*/  SYNCS.PHASECHK.TRANS64.TRYWAIT P0, [UR11+0x13250], R0 ;  /* 0x01325000ff0075a7 */ /* 0x000e64000800014b */
[----:B-1----:R-:W-:Y:S05]  /*4e20*/  @!P0 BRA `(.L_x_15622) ;  /* 0x000000f4003c8947 */ /* 0x002fea0003800000 */
.L_x_15621:
        /* <DEDUP_REMOVED lines=32> */
.L_x_15623:
[----:B------:R-:W-:Y:S01]  /*5030*/  UISETP.NE.AND UP0, UPT, UR53, URZ, UPT ;  /* 0x0000003f3500728c */ /* 0x000fe2000bf05270 */
[----:B------:R-:W-:Y:S01]  /*5040*/  VIADD R8, R17, UR40 ;  /* 0x0000002811087c36 */ /* 0x000fe20008000000 */
[----:B------:R-:W-:-:S04]  /*5050*/  UIADD3 UR20, UR20, 0x13240, URZ ;  /* 0x0001324014147890 */ /* 0x000fc8000fffe03f */
[----:B------:R-:W-:Y:S01]  /*5060*/  PLOP3.LUT P0, PT, PT, PT, UP0, 0x80, 0x0 ;  /* 0x000000000000781c */ /* 0x000fe20003f0f008 */
[----:B------:R-:W-:Y:S01]  /*5070*/  UPRMT UR20, UR44, 0x654, UR20 ;  /* 0x000006542c147896 */ /* 0x000fe20008000014 */
[----:B------:R-:W-:-:S03]  /*5080*/  PLOP3.LUT P2, PT, PT, PT, UP0, 0x80, 0x0 ;  /* 0x000000000000781c */ /* 0x000fc60003f4f008 */
[----:B------:R-:W-:-:S05]  /*5090*/  @UP0 ULDC UR6, c[0x0][0x44c] ;  /* 0x0001130000060ab9 */ /* 0x000fca0000000800 */
[----:B------:R-:W-:Y:S03]  /*50a0*/  SYNCS.ARRIVE.TRANS64.RED.A1T0 RZ, [UR20], RZ ;  /* 0x000000ffffff79a7 */ /* 0x000fe60008100414 */
[----:B01----:R-:W-:Y:S01]  /*50b0*/  @P0 IMAD.HI.U32 R0, R8, UR6, RZ ;  /* 0x0000000608000c27 */ /* 0x003fe2000f8e00ff */
[----:B------:R-:W-:-:S04]  /*50c0*/  @UP0 ULDC UR6, c[0x0][0x450] ;  /* 0x0001140000060ab9 */ /* 0x000fc80000000800 */
[----:B------:R-:W-:Y:S01]  /*50d0*/  @P2 SHF.R.U32.HI R8, RZ, UR6, R0 ;  /* 0x00000006ff082c19 */ /* 0x000fe20008011600 */
[----:B------:R-:W-:-:S04]  /*50e0*/  UIMAD UR6, UR22, -0xa0, URZ ;  /* 0xffffff60160678a4 */ /* 0x000fc8000f8e023f */
[----:B------:R-:W0:Y:S02]  /*50f0*/  SHFL.IDX PT, R9, R8, RZ, 0x1c1f ;  /* 0x001c1fff08097589 */ /* 0x000e2400000e0000 */
[----:B------:R-:W-:-:S05]  /*5100*/  IMAD.U32 R11, RZ, RZ, UR6 ;  /* 0x00000006ff0b7e24 */ /* 0x000fca000f8e00ff */
[----:B------:R-:W-:Y:S01]  /*5110*/  IADD3 R2, -R16, 0x1, R11 ;  /* 0x0000000110027810 */ /* 0x000fe20007ffe10b */
[----:B------:R-:W-:-:S05]  /*5120*/  IMAD.U32 R11, RZ, RZ, UR52 ;  /* 0x00000034ff0b7e24 */ /* 0x000fca000f8e00ff */
[----:B------:R-:W-:-:S05]  /*5130*/  IADD3 R2, -R11, UR51, R2 ;  /* 0x000000330b027c10 */ /* 0x000fca000fffe102 */
        /* <DEDUP_REMOVED lines=125> */
[----:B0-----:R-:W-:Y:S01]  /*5910*/  IMAD.IADD R0, R2, 0x1, R9 ;  /* 0x0000000102007824 */ /* 0x001fe200078e0209 */
[----:B-1----:R-:W-:Y:S01]  /*5920*/  FMNMX.FTZ R2, R11, R12, !PT ;  /* 0x0000000c0b027209 */ /* 0x002fe20007810000 */
[----:B------:R-:W-:-:S03]  /*5930*/  IMAD.U32 R11, RZ, RZ, UR43 ;  /* 0x0000002bff0b7e24 */ /* 0x000fc6000f8e00ff */
        /* <DEDUP_REMOVED lines=61> */
[----:B------:R-:W-:Y:S02]  /*5d10*/  FSETP.NEU.FTZ.AND P0, PT, R2, -INF , PT ;  /* 0xff8000000200780b */ /* 0x000fe40003f1d000 */
[C---:B------:R-:W-:Y:S02]  /*5d20*/  ISETP.GT.AND P2, PT, R0.reuse, 0x69, PT ;  /* 0x000000690000780c */ /* 0x040fe40003f44270 */
[C---:B------:R-:W-:Y:S02]  /*5d30*/  ISETP.GT.AND P4, PT, R0.reuse, 0x70, PT ;  /* 0x000000700000780c */ /* 0x040fe40003f84270 */
[C---:B------:R-:W-:Y:S02]  /*5d40*/  ISETP.GT.AND P3, PT, R0.reuse, 0x80, PT ;  /* 0x000000800000780c */ /* 0x040fe40003f64270 */
[C---:B------:R-:W-:Y:S02]  /*5d50*/  ISETP.GT.AND P6, PT, R0.reuse, 0x81, PT ;  /* 0x000000810000780c */ /* 0x040fe40003fc4270 */
[----:B------:R-:W-:-:S02]  /*5d60*/  ISETP.GT.AND P5, PT, R0, 0x88, PT ;  /* 0x000000880000780c */ /* 0x000fc40003fa4270 */
[----:B------:R-:W-:Y:S02]  /*5d70*/  FSEL R8, R8, RZ, P0 ;  /* 0x000000ff08087208 */ /* 0x000fe40000000000 */
[----:B------:R-:W-:Y:S02]  /*5d80*/  FSEL R79, R79, -INF , P2 ;  /* 0xff8000004f4f7808 */ /* 0x000fe40001000000 */
[----:B------:R-:W-:Y:S01]  /*5d90*/  FSEL R82, R82, -INF , P4 ;  /* 0xff80000052527808 */ /* 0x000fe20002000000 */
[----:B------:R-:W-:-:S01]  /*5da0*/  FFMA.FTZ R10, R121, UR43, -R8 ;  /* 0x0000002b790a7c23 */ /* 0x000fc20008010808 */
[----:B------:R-:W-:Y:S01]  /*5db0*/  FSEL R58, R58, -INF , P3 ;  /* 0xff8000003a3a7808 */ /* 0x000fe20001800000 */
[----:B------:R-:W-:-:S01]  /*5dc0*/  FFMA.FTZ R11, R120, UR43, -R8 ;  /* 0x0000002b780b7c23 */ /* 0x000fc20008010808 */
[----:B------:R-:W-:Y:S01]  /*5dd0*/  FSEL R59, R59, -INF , P6 ;  /* 0xff8000003b3b7808 */ /* 0x000fe20003000000 */
[----:B------:R-:W-:-:S01]  /*5de0*/  FFMA.FTZ R120, R72, UR43, -R8 ;  /* 0x0000002b48787c23 */ /* 0x000fc20008010808 */
[----:B------:R-:W-:Y:S01]  /*5df0*/  FSEL R62, R62, -INF , P5 ;  /* 0xff8000003e3e7808 */ /* 0x000fe20002800000 */
[----:B------:R-:W-:-:S01]  /*5e00*/  FFMA.FTZ R14, R128, UR43, -R8 ;  /* 0x0000002b800e7c23 */ /* 0x000fc20008010808 */
[----:B------:R-:W-:Y:S01]  /*5e10*/  ISETP.GT.AND P2, PT, R0, 0x89, PT ;  /* 0x000000890000780c */ /* 0x000fe20003f44270 */
        /* <DEDUP_REMOVED lines=117> */
[----:B------:R-:W-:-:S05]  /*6570*/  FSEL R8, R120, RZ, P2 ;  /* 0x000000ff78087208 */ /* 0x000fca0001000000 */
[----:B------:R-:W-:Y:S01]  /*6580*/  MUFU.EX2 R100, R100 ;  /* 0x0000006400647308 */ /* 0x000fe20000000800 */
[----:B------:R-:W-:-:S01]  /*6590*/  FFMA.FTZ R7, R95, UR43, -R8 ;  /* 0x0000002b5f077c23 */ /* 0x000fc20008010808 */
[----:B------:R-:W-:Y:S01]  /*65a0*/  FSEL R95, R0, RZ, P2 ;  /* 0x000000ff005f7208 */ /* 0x000fe20001000000 */
[----:B------:R-:W-:-:S01]  /*65b0*/  FFMA.FTZ R120, R9, UR43, -R8 ;  /* 0x0000002b09787c23 */ /* 0x000fc20008010808 */
[--C-:B------:R-:W-:Y:S01]  /*65c0*/  FFMA.FTZ R9, R123, UR43, -R8.reuse ;  /* 0x0000002b7b097c23 */ /* 0x100fe20008010808 */
[----:B------:R-:W-:-:S01]  /*65d0*/  FFMA.FTZ R121, R126, UR43, -R8 ;  /* 0x0000002b7e797c23 */ /* 0x000fc20008010808 */
[----:B------:R-:W-:Y:S01]  /*65e0*/  FFMA.FTZ R122, R127, UR43, -R8 ;  /* 0x0000002b7f7a7c23 */ /* 0x000fe20008010808 */
[----:B------:R-:W-:-:S01]  /*65f0*/  FADD.FTZ R95, -R95, R6 ;  /* 0x000000065f5f7221 */ /* 0x000fc20000010100 */
[----:B------:R-:W-:Y:S01]  /*6600*/  FMUL.FTZ R6, R128, UR43 ;  /* 0x0000002b80067c20 */ /* 0x000fe20008410000 */
        /* <DEDUP_REMOVED lines=176> */
.L_x_15624:
        /* <DEDUP_REMOVED lines=83> */
.L_x_15614:
[----:B------:R-:W-:-:S06]  /*7640*/  UISETP.GE.AND UP0, UPT, UR22, UR42, UPT ;  /* 0x0000002a1600728c */ /* 0x000fcc000bf06270 */
[----:B------:R-:W-:-:S13]  /*7650*/  PLOP3.LUT P0, PT, PT, PT, UP0, 0x80, 0x0 ;  /* 0x000000000000781c */ /* 0x000fda0003f0f008 */
[----:B------:R-:W-:Y:S05]  /*7660*/  @!P0 BRA `(.L_x_15626) ;  /* 0x0000002000a08947 */ /* 0x000fea0003800000 */
[----:B------:R-:W-:Y:S01]  /*7670*/  IMAD.MOV.U32 R6, RZ, RZ, R0 ;  /* 0x000000ffff067224 */ /* 0x000fe200078e0000 */
[----:B------:R-:W-:Y:S01]  /*7680*/  UMOV UR21, UR48 ;  /* 0x0000003000157c82 */ /* 0x000fe20008000000 */
[----:B------:R-:W-:Y:S01]  /*7690*/  IMAD.MOV.U32 R7, RZ, RZ, R2 ;  /* 0x000000ffff077224 */ /* 0x000fe200078e0002 */
[----:B------:R-:W-:-:S06]  /*76a0*/  UMOV UR20, UR47 ;  /* 0x0000002f00147c82 */ /* 0x000fcc0008000000 */
.L_x_15637:
[----:B------:R-:W-:-:S04]  /*76b0*/  UIADD3 UR47, UR20, 0x1, URZ ;  /* 0x00000001142f7890 */ /* 0x000fc8000fffe03f */
[----:B------:R-:W-:-:S04]  /*76c0*/  UISETP.NE.AND UP0, UPT, UR47, 0x2, UPT ;  /* 0x000000022f00788c */ /* 0x000fc8000bf05270 */
[----:B------:R-:W-:Y:S02]  /*76d0*/  USEL UR48, URZ, 0x1, UP0 ;  /* 0x000000013f307887 */ /* 0x000fe40008000000 */
[----:B------:R-:W-:Y:S02]  /*76e0*/  USEL UR47, UR47, URZ, UP0 ;  /* 0x0000003f2f2f7287 */ /* 0x000fe40008000000 */
[----:B------:R-:W-:Y:S01]  /*76f0*/  ULOP3.LUT UR48, UR21, UR48, URZ, 0x3c, !UPT ;  /* 0x0000003015307292 */ /* 0x000fe2000f8e3c3f */
[----:B------:R-:W-:Y:S11]  /*7700*/  @!P1 BRA `(.L_x_15627) ;  /* 0x0000000000049947 */ /* 0x000ff60003800000 */
[----:B------:R-:W-:Y:S01]  /*7710*/  BPT.TRAP 0x1 ;  /* 0x000000040000795c */ /* 0x000fe20000300000 */
.L_x_15627:
[----:B------:R-:W-:Y:S01]  /*7720*/  ULEA UR6, UR47, UR45, 0x3 ;  /* 0x0000002d2f067291 */ /* 0x000fe2000f8e183f */
[----:B------:R-:W-:-:S05]  /*7730*/  IMAD.U32 R0, RZ, RZ, UR48 ;  /* 0x00000030ff007e24 */ /* 0x000fca000f8e00ff */
[----:B------:R-:W-:-:S04]  /*7740*/  SHF.L.U32 R0, R0, 0x1f, RZ ;  /* 0x0000001f00007819 */ /* 0x000fc800000006ff */
[----:B------:R0:W1:Y:S01]  /*7750*/  SYNCS.PHASECHK.TRANS64.TRYWAIT P0, [UR6+0x13230], R0 ;  /* 0x01323000ff0075a7 */ /* 0x0000620008000146 */
[----:B------:R-:W-:Y:S05]  /*7760*/  @!P1 BRA `(.L_x_15628) ;  /* 0x0000000000049947 */ /* 0x000fea0003800000 */
[----:B------:R-:W-:Y:S01]  /*7770*/  BPT.TRAP 0x1 ;  /* 0x000000040000795c */ /* 0x000fe20000300000 */
.L_x_15628:
[----:B-1----:R-:W-:Y:S05]  /*7780*/  @P0 BRA `(.L_x_15629) ;  /* 0x0000000000080947 */ /* 0x002fea0003800000 */
[----:B------:R-:W1:Y:S02]  /*7790*/  SYNCS.PHASECHK.TRANS64.TRYWAIT P0, [UR6+0x13230], R0 ;  /* 0x01323000ff0075a7 */ /* 0x000e640008000146 */
[----:B-1----:R-:W-:Y:S05]  /*77a0*/  @!P0 BRA `(.L_x_15630) ;  /* 0x000000c800f48947 */ /* 0x002fea0003800000 */
.L_x_15629:
        /* <DEDUP_REMOVED lines=64> */
.L_x_15631:
[----:B------:R-:W-:Y:S01]  /*7bb0*/  ULEA UR11, UR20, UR45, 0x3 ;  /* 0x0000002d140b7291 */ /* 0x000fe2000f8e183f */
[----:B01----:R-:W-:-:S05]  /*7bc0*/  IMAD.U32 R0, RZ, RZ, UR21 ;  /* 0x00000015ff007e24 */ /* 0x003fca000f8e00ff */
[----:B------:R-:W-:-:S04]  /*7bd0*/  SHF.L.U32 R0, R0, 0x1f, RZ ;  /* 0x0000001f00007819 */ /* 0x000fc800000006ff */
[----:B------:R0:W1:Y:S01]  /*7be0*/  SYNCS.PHASECHK.TRANS64.TRYWAIT P0, [UR11+0x13250], R0 ;  /* 0x01325000ff0075a7 */ /* 0x000062000800014b */
[----:B------:R-:W-:Y:S05]  /*7bf0*/  @!P1 BRA `(.L_x_15632) ;  /* 0x0000000000049947 */ /* 0x000fea0003800000 */
[----:B------:R-:W-:Y:S01]  /*7c00*/  BPT.TRAP 0x1 ;  /* 0x000000040000795c */ /* 0x000fe20000300000 */
.L_x_15632:
[----:B-1----:R-:W-:Y:S05]  /*7c10*/  @P0 BRA `(.L_x_15633) ;  /* 0x0000000000080947 */ /* 0x002fea0003800000 */
[----:B------:R-:W1:Y:S02]  /*7c20*/  SYNCS.PHASECHK.TRANS64.TRYWAIT P0, [UR11+0x13250], R0 ;  /* 0x01325000ff0075a7 */ /* 0x000e64000800014b */
[----:B-1----:R-:W-:Y:S05]  /*7c30*/  @!P0 BRA `(.L_x_15634) ;  /* 0x000000c400e88947 */ /* 0x002fea0003800000 */
.L_x_15633:
        /* <DEDUP_REMOVED lines=32> */
.L_x_15635:
[----:B01----:R-:W-:Y:S01]  /*7e40*/  FMNMX.FTZ R0, R120, R7, !PT ;  /* 0x0000000778007209 */ /* 0x003fe20007810000 */
        /* <DEDUP_REMOVED lines=343> */
.L_x_15636:
        /* <DEDUP_REMOVED lines=83> */
.L_x_15626:
[----:B------:R-:W-:Y:S06]  /*98f0*/  BAR.ARV 0x8, 0x200 ;  /* 0x0208000000007b1d */ /* 0x000fec0000002000 */
[----:B------:R-:W-:Y:S05]  /*9900*/  @!P1 BRA `(.L_x_15638) ;  /* 0x0000000000049947 */ /* 0x000fea0003800000 */
[----:B------:R-:W-:Y:S01]  /*9910*/  BPT.TRAP 0x1 ;  /* 0x000000040000795c */ /* 0x000fe20000300000 */
.L_x_15638:
[----:B------:R-:W-:Y:S01]  /*9920*/  ULEA UR5, UR47, UR45, 0x3 ;  /* 0x0000002d2f057291 */ /* 0x000fe2000f8e183f */
[----:B------:R-:W-:-:S05]  /*9930*/  IMAD.U32 R5, RZ, RZ, UR48 ;  /* 0x00000030ff057e24 */ /* 0x000fca000f8e00ff */
[----:B------:R-:W-:-:S04]  /*9940*/  SHF.L.U32 R5, R5, 0x1f, RZ ;  /* 0x0000001f05057819 */ /* 0x000fc800000006ff */
[----:B------:R0:W1:Y:S01]  /*9950*/  SYNCS.PHASECHK.TRANS64.TRYWAIT P0, [UR5+0x13250], R5 ;  /* 0x01325005ff0075a7 */ /* 0x0000620008000145 */
[----:B------:R-:W-:Y:S05]  /*9960*/  @!P1 BRA `(.L_x_15639) ;  /* 0x0000000000049947 */ /* 0x000fea0003800000 */
[----:B------:R-:W-:Y:S01]  /*9970*/  BPT.TRAP 0x1 ;  /* 0x000000040000795c */ /* 0x000fe20000300000 */
.L_x_15639:
[----:B-1----:R-:W-:Y:S05]  /*9980*/  @P0 BRA `(.L_x_15640) ;  /* 0x0000000000080947 */ /* 0x002fea0003800000 */
[----:B------:R-:W1:Y:S02]  /*9990*/  SYNCS.PHASECHK.TRANS64.TRYWAIT P0, [UR5+0x13250], R5 ;  /* 0x01325005ff0075a7 */ /* 0x000e640008000145 */
[----:B-1----:R-:W-:Y:S05]  /*99a0*/  @!P0 BRA `(.L_x_15641) ;  /* 0x000000a800a48947 */ /* 0x002fea0003800000 */
.L_x_15640:
        /* <DEDUP_REMOVED lines=10> */
[----:B------:R-:W1:Y:S01]  /*9a50*/  @P0 LDC.64 R8, c[0x0][0x9c8] ;  /* 0x00027200ff080b82 */ /* 0x000e620000000a00 */
[----:B------:R-:W-:Y:S02]  /*9a60*/  UMOV UR6, UR4 ;  /* 0x0000000400067c82 */ /* 0x000fe40008000000 */
[----:B------:R-:W-:Y:S05]  /*9a70*/  QGMMA.64x64x32.F32.E4M3.E4M3 R24, R152, gdesc[UR4], R24, gsb0 ;  /* 0x00e0000498187df3 */ /* 0x000fea0008000818 */
        /* <DEDUP_REMOVED lines=9> */
[----:B------:R-:W-:Y:S01]  /*9b10*/  IMAD.MOV.U32 R5, RZ, RZ, 0x3f800000 ;  /* 0x3f800000ff057424 */ /* 0x000fe200078e00ff */
[----:B------:R-:W-:-:S05]  /*9b20*/  UIADD3 UR6, UR4, 0x80, URZ ;  /* 0x0000008004067890 */ /* 0x000fca000fffe03f */
        /* <DEDUP_REMOVED lines=13> */
[----:B0-----:R-:W0:Y:S01]  /*9c00*/  SHFL.BFLY PT, R8, R3, 0x2, 0x1f ;  /* 0x0c401f0003087f89 */ /* 0x001e2200000e0000 */
[----:B------:R-:W-:Y:S02]  /*9c10*/  WARPGROUP.DEPBAR.LE gsb0, 0x0 ;  /* 0x00008000000079c5 */ /* 0x000fe40000010000 */
[----:B------:R-:W-:-:S06]  /*9c20*/  WARPGROUP.ARRIVE ;  /* 0x00000000000079c5 */ /* 0x000fcc0000000000 */
[----:B------:R-:W-:Y:S01]  /*9c30*/  QGMMA.64x64x32.F32.E4M3.E4M3 R24, R140, gdesc[UR4], R24, gsb0 ;  /* 0x00e000048c187df3 */ /* 0x000fe20008000818 */
[----:B-1----:R-:W-:-:S01]  /*9c40*/  FADD.FTZ R7, R7, R4 ;  /* 0x0000000407077221 */ /* 0x002fc20000010000 */
[----:B------:R-:W-:Y:S01]  /*9c50*/  UIADD3 UR6, UR4, 0x200, URZ ;  /* 0x0000020004067890 */ /* 0x000fe2000fffe03f */
[----:B0-----:R-:W-:-:S01]  /*9c60*/  FADD.FTZ R8, R8, R3 ;  /* 0x0000000308087221 */ /* 0x001fc20000010000 */
[----:B------:R-:W-:Y:S02]  /*9c70*/  UMOV UR7, 0xc0000010 ;  /* 0xc000001000077882 */ /* 0x000fe40000000000 */
[----:B------:R-:W0:Y:S04]  /*9c80*/  SHFL.BFLY PT, R6, R7, 0x1, 0x1f ;  /* 0x0c201f0007067f89 */ /* 0x000e2800000e0000 */
        /* <DEDUP_REMOVED lines=33> */
.L_x_15642:
        /* <DEDUP_REMOVED lines=42> */
.L_x_15606:
        /* <DEDUP_REMOVED lines=60> */
[----:B--2---:R-:W-:Y:S01]  /*a500*/  IMAD.WIDE R2, R12, 0x2, R42 ;  /* 0x000000020c027825 */ /* 0x004fe200078e022a */
[----:B------:R-:W-:Y:S02]  /*a510*/  SEL R12, R38, R39, P0 ;  /* 0x00000027260c7207 */ /* 0x000fe40000000000 */
[C---:B------:R-:W-:Y:S02]  /*a520*/  IADD3 R9, P3, R2.reuse, 0x20, RZ ;  /* 0x0000002002097810 */ /* 0x040fe40007f7e0ff */
[----:B------:R-:W-:-:S02]  /*a530*/  LOP3.LUT R7, R2, 0x380, RZ, 0xc0, !PT ;  /* 0x0000038002077812 */ /* 0x000fc400078ec0ff */
[C---:B------:R-:W-:Y:S02]  /*a540*/  IADD3 R13, P2, R2.reuse, 0x40, RZ ;  /* 0x00000040020d7810 */ /* 0x040fe40007f5e0ff */
[----:B------:R-:W-:Y:S02]  /*a550*/  LOP3.LUT R8, R9, 0x380, RZ, 0xc0, !PT ;  /* 0x0000038009087812 */ /* 0x000fe400078ec0ff */
[----:B------:R-:W-:Y:S02]  /*a560*/  IADD3 R30, P1, R2, 0x60, RZ ;  /* 0x00000060021e7810 */ /* 0x000fe40007f3e0ff */
[----:B------:R-:W-:Y:S02]  /*a570*/  SHF.R.U64 R7, R7, 0x3, RZ ;  /* 0x0000000307077819 */ /* 0x000fe400000012ff */
[----:B------:R-:W-:Y:S01]  /*a580*/  LOP3.LUT R4, R13, 0x380, RZ, 0xc0, !PT ;  /* 0x000003800d047812 */ /* 0x000fe200078ec0ff */
[----:B------:R-:W-:Y:S01]  /*a590*/  IMAD.X R5, RZ, RZ, R3, P1 ;  /* 0x000000ffff057224 */ /* 0x000fe200008e0603 */
[----:B------:R-:W-:-:S02]  /*a5a0*/  SHF.R.U64 R8, R8, 0x3, RZ ;  /* 0x0000000308087819 */ /* 0x000fc400000012ff */
[----:B------:R-:W-:Y:S02]  /*a5b0*/  LOP3.LUT R15, R30, 0x380, RZ, 0xc0, !PT ;  /* 0x000003801e0f7812 */ /* 0x000fe400078ec0ff */
[----:B------:R-:W-:Y:S01]  /*a5c0*/  LOP3.LUT R2, R7, R2, RZ, 0x3c, !PT ;  /* 0x0000000207027212 */ /* 0x000fe200078e3cff */
[--C-:B------:R-:W-:Y:S01]  /*a5d0*/  IMAD.X R7, RZ, RZ, R3.reuse, P2 ;  /* 0x000000ffff077224 */ /* 0x100fe200010e0603 */
[----:B------:R-:W-:Y:S02]  /*a5e0*/  SHF.R.U64 R4, R4, 0x3, RZ ;  /* 0x0000000304047819 */ /* 0x000fe400000012ff */
[----:B------:R-:W-:Y:S01]  /*a5f0*/  LOP3.LUT R8, R8, R9, RZ, 0x3c, !PT ;  /* 0x0000000908087212 */ /* 0x000fe200078e3cff */
[----:B------:R-:W-:Y:S01]  /*a600*/  IMAD.X R9, RZ, RZ, R3, P3 ;  /* 0x000000ffff097224 */ /* 0x000fe200018e0603 */
[----:B------:R-:W-:Y:S02]  /*a610*/  SHF.R.U64 R15, R15, 0x3, RZ ;  /* 0x000000030f0f7819 */ /* 0x000fe400000012ff */
[----:B------:R-:W-:-:S02]  /*a620*/  MOV R67, R2 ;  /* 0x0000000200437202 */ /* 0x000fc40000000f00 */
[----:B------:R-:W-:Y:S02]  /*a630*/  LOP3.LUT R6, R4, R13, RZ, 0x3c, !PT ;  /* 0x0000000d04067212 */ /* 0x000fe400078e3cff */
[----:B------:R-:W-:Y:S02]  /*a640*/  LOP3.LUT R4, R15, R30, RZ, 0x3c, !PT ;  /* 0x0000001e0f047212 */ /* 0x000fe400078e3cff */
[----:B------:R-:W-:Y:S02]  /*a650*/  MOV R30, R6 ;  /* 0x00000006001e7202 */ /* 0x000fe40000000f00 */
[----:B------:R-:W-:Y:S02]  /*a660*/  MOV R65, R4 ;  /* 0x0000000400417202 */ /* 0x000fe40000000f00 */
[----:B------:R-:W-:Y:S02]  /*a670*/  MOV R66, R8 ;  /* 0x0000000800427202 */ /* 0x000fe40000000f00 */
[----:B---3--:R-:W-:Y:S01]  /*a680*/  LOP3.LUT R3, R11, 0x2, RZ, 0x3c, !PT ;  /* 0x000000020b037812 */ /* 0x008fe200078e3cff */
[----:B------:R-:W-:Y:S04]  /*a690*/  SHFL.IDX PT, R46, R96, R11, 0x1c1f ;  /* 0x001c1f0b602e7589 */ /* 0x000fe800000e0000 */
[----:B------:R-:W0:Y:S04]  /*a6a0*/  SHFL.IDX PT, R47, R92, R3, 0x1c1f ;  /* 0x001c1f035c2f7589 */ /* 0x000e2800000e0000 */
[----:B------:R-:W-:Y:S04]  /*a6b0*/  SHFL.IDX PT, R38, R68, R11, 0x1c1f ;  /* 0x001c1f0b44267589 */ /* 0x000fe800000e0000 */
[----:B------:R-:W-:Y:S04]  /*a6c0*/  SHFL.IDX PT, R39, R48, R3, 0x1c1f ;  /* 0x001c1f0330277589 */ /* 0x000fe800000e0000 */
[----:B------:R-:W-:Y:S04]  /*a6d0*/  SHFL.IDX PT, R52, R88, R11, 0x1c1f ;  /* 0x001c1f0b58347589 */ /* 0x000fe800000e0000 */
[----:B------:R-:W1:Y:S04]  /*a6e0*/  SHFL.IDX PT, R53, R84, R3, 0x1c1f ;  /* 0x001c1f0354357589 */ /* 0x000e6800000e0000 */
[----:B------:R0:W-:Y:S04]  /*a6f0*/  SHFL.IDX PT, R34, R44, R11, 0x1c1f ;  /* 0x001c1f0b2c227589 */ /* 0x0001e800000e0000 */
[----:B------:R-:W-:Y:S04]  /*a700*/  SHFL.IDX PT, R35, R58, R3, 0x1c1f ;  /* 0x001c1f033a237589 */ /* 0x000fe800000e0000 */
[----:B------:R-:W-:Y:S01]  /*a710*/  SHFL.IDX PT, R2, R98, R11, 0x1c1f ;  /* 0x001c1f0b62027589 */ /* 0x000fe200000e0000 */
[----:B0-----:R-:W-:-:S03]  /*a720*/  SEL R44, R46, R47, P0 ;  /* 0x0000002f2e2c7207 */ /* 0x001fc60000000000 */
[----:B------:R-:W-:Y:S01]  /*a730*/  SHFL.IDX PT, R50, R80, R11, 0x1c1f ;  /* 0x001c1f0b50327589 */ /* 0x000fe200000e0000 */
[----:B------:R-:W-:-:S03]  /*a740*/  SEL R46, R47, R46, P0 ;  /* 0x0000002e2f2e7207 */ /* 0x000fc60000000000 */
[----:B------:R-:W0:Y:S04]  /*a750*/  SHFL.IDX PT, R5, R94, R3, 0x1c1f ;  /* 0x001c1f035e057589 */ /* 0x000e2800000e0000 */
[----:B------:R-:W-:Y:S01]  /*a760*/  SHFL.IDX PT, R10, R10, R11, 0x1c1f ;  /* 0x001c1f0b0a0a7589 */ /* 0x000fe200000e0000 */
[----:B-1----:R-:W-:Y:S02]  /*a770*/  SEL R48, R52, R53, P0 ;  /* 0x0000003534307207 */ /* 0x002fe40000000000 */
[----:B------:R-:W-:Y:S01]  /*a780*/  SEL R52, R53, R52, P0 ;  /* 0x0000003435347207 */ /* 0x000fe20000000000 */
[----:B------:R-:W1:Y:S04]  /*a790*/  SHFL.IDX PT, R51, R76, R3, 0x1c1f ;  /* 0x001c1f034c337589 */ /* 0x000e6800000e0000 */
[----:B------:R-:W-:Y:S04]  /*a7a0*/  SHFL.IDX PT, R28, R28, R11, 0x1c1f ;  /* 0x001c1f0b1c1c7589 */ /* 0x000fe800000e0000 */
[----:B------:R-:W2:Y:S04]  /*a7b0*/  SHFL.IDX PT, R15, R64, R3, 0x1c1f ;  /* 0x001c1f03400f7589 */ /* 0x000ea800000e0000 */
[----:B------:R3:W-:Y:S04]  /*a7c0*/  SHFL.IDX PT, R29, R36, R3, 0x1c1f ;  /* 0x001c1f03241d7589 */ /* 0x0007e800000e0000 */
[----:B------:R-:W-:Y:S01]  /*a7d0*/  SHFL.IDX PT, R4, R90, R11, 0x1c1f ;  /* 0x001c1f0b5a047589 */ /* 0x000fe200000e0000 */
[----:B0-----:R-:W-:-:S02]  /*a7e0*/  SEL R45, R2, R5, P0 ;  /* 0x00000005022d7207 */ /* 0x001fc40000000000 */
[----:B------:R-:W-:Y:S01]  /*a7f0*/  SEL R47, R5, R2, P0 ;  /* 0x00000002052f7207 */ /* 0x000fe20000000000 */
[----:B------:R-:W-:Y:S01]  /*a800*/  SHFL.IDX PT, R60, R60, R11, 0x1c1f ;  /* 0x001c1f0b3c3c7589 */ /* 0x000fe200000e0000 */
[----:B---3--:R-:W-:-:S03]  /*a810*/  SEL R36, R34, R35, P0 ;  /* 0x0000002322247207 */ /* 0x008fc60000000000 */
[----:B------:R-:W0:Y:S01]  /*a820*/  SHFL.IDX PT, R7, R86, R3, 0x1c1f ;  /* 0x001c1f0356077589 */ /* 0x000e2200000e0000 */
[----:B-1----:R-:W-:Y:S02]  /*a830*/  SEL R54, R50, R51, P0 ;  /* 0x0000003332367207 */ /* 0x002fe40000000000 */
[----:B------:R-:W-:Y:S01]  /*a840*/  SEL R34, R35, R34, P0 ;  /* 0x0000002223227207 */ /* 0x000fe20000000000 */
[----:B------:R-:W-:Y:S01]  /*a850*/  SHFL.IDX PT, R12, R12, R11, 0x1c1f ;  /* 0x001c1f0b0c0c7589 */ /* 0x000fe200000e0000 */
[----:B------:R-:W-:-:S03]  /*a860*/  SEL R50, R51, R50, P0 ;  /* 0x0000003233327207 */ /* 0x000fc60000000000 */
[----:B------:R-:W1:Y:S01]  /*a870*/  SHFL.IDX PT, R61, R70, R3, 0x1c1f ;  /* 0x001c1f03463d7589 */ /* 0x000e6200000e0000 */
[----:B--2---:R-:W-:-:S03]  /*a880*/  SEL R41, R10, R15, P0 ;  /* 0x0000000f0a297207 */ /* 0x004fc60000000000 */
[----:B------:R2:W3:Y:S04]  /*a890*/  SHFL.IDX PT, R21, R62, R3, 0x1c1f ;  /* 0x001c1f033e157589 */ /* 0x0004e800000e0000 */
[----:B------:R-:W-:Y:S04]  /*a8a0*/  SHFL.IDX PT, R6, R82, R11, 0x1c1f ;  /* 0x001c1f0b52067589 */ /* 0x000fe800000e0000 */
[----:B------:R-:W4:Y:S01]  /*a8b0*/  SHFL.IDX PT, R9, R78, R3, 0x1c1f ;  /* 0x001c1f034e097589 */ /* 0x000f2200000e0000 */
[----:B--2---:R-:W-:-:S03]  /*a8c0*/  IMAD.U32 R62, RZ, RZ, UR8 ;  /* 0x00000008ff3e7e24 */ /* 0x004fc6000f8e00ff */
[----:B------:R-:W-:Y:S01]  /*a8d0*/  SHFL.IDX PT, R14, R14, R11, 0x1c1f ;  /* 0x001c1f0b0e0e7589 */ /* 0x000fe200000e0000 */
[----:B0-----:R-:W-:Y:S02]  /*a8e0*/  SEL R49, R4, R7, P0 ;  /* 0x0000000704317207 */ /* 0x001fe40000000000 */
[----:B------:R-:W-:Y:S01]  /*a8f0*/  SEL R53, R7, R4, P0 ;  /* 0x0000000407357207 */ /* 0x000fe20000000000 */
[----:B------:R0:W2:Y:S01]  /*a900*/  SHFL.IDX PT, R25, R40, R3, 0x1c1f ;  /* 0x001c1f0328197589 */ /* 0x0000a200000e0000 */
[----:B------:R-:W-:-:S03]  /*a910*/  F2FP.BF16.F32.PACK_AB R4, R45, R44 ;  /* 0x0000002c2d04723e */ /* 0x000fc600000010ff */
[----:B------:R-:W-:Y:S01]  /*a920*/  SHFL.IDX PT, R8, R74, R11, 0x1c1f ;  /* 0x001c1f0b4a087589 */ /* 0x000fe200000e0000 */
[----:B-1----:R-:W-:Y:S02]  /*a930*/  SEL R58, R60, R61, P0 ;  /* 0x0000003d3c3a7207 */ /* 0x002fe40000000000 */
[----:B------:R-:W-:Y:S01]  /*a940*/  SEL R60, R61, R60, P0 ;  /* 0x0000003c3d3c7207 */ /* 0x000fe20000000000 */
        /* <DEDUP_REMOVED lines=8> */
[----:B----4-:R-:W-:Y:S01]  /*a9d0*/  SEL R55, R6, R9, P0 ;  /* 0x0000000906377207 */ /* 0x010fe20000000000 */
[----:B------:R1:W3:Y:S01]  /*a9e0*/  SHFL.IDX PT, R27, R32, R3, 0x1c1f ;  /* 0x001c1f03201b7589 */ /* 0x0002e200000e0000 */
[----:B------:R-:W-:Y:S02]  /*a9f0*/  SEL R51, R9, R6, P0 ;  /* 0x0000000609337207 */ /* 0x000fe40000000000 */
[----:B------:R-:W-:Y:S01]  /*aa00*/  F2FP.BF16.F32.PACK_AB R5, R41, R40 ;  /* 0x000000282905723e */ /* 0x000fe200000010ff */
[----:B------:R4:W4:Y:S01]  /*aa10*/  SHFL.IDX PT, R63, R20, R3, 0x1c1f ;  /* 0x001c1f03143f7589 */ /* 0x00092200000e0000 */
[----:B--2---:R-:W-:Y:S02]  /*aa20*/  SEL R33, R14, R25, P0 ;  /* 0x000000190e217207 */ /* 0x004fe40000000000 */
[----:B------:R-:W-:Y:S02]  /*aa30*/  F2FP.BF16.F32.PACK_AB R6, R47, R46 ;  /* 0x0000002e2f06723e */ /* 0x000fe400000010ff */
[----:B------:R-:W-:-:S02]  /*aa40*/  F2FP.BF16.F32.PACK_AB R7, R39, R38 ;  /* 0x000000262707723e */ /* 0x000fc400000010ff */
[----:B-1----:R-:W-:Y:S02]  /*aa50*/  SEL R32, R28, R29, P0 ;  /* 0x0000001d1c207207 */ /* 0x002fe40000000000 */
[----:B------:R-:W-:Y:S01]  /*aa60*/  SEL R28, R29, R28, P0 ;  /* 0x0000001c1d1c7207 */ /* 0x000fe20000000000 */
[----:B------:R-:W-:Y:S01]  /*aa70*/  STSM.16.M88.4 [R67], R4 ;  /* 0x0000000443007844 */ /* 0x000fe20000000200 */
[----:B------:R-:W-:Y:S02]  /*aa80*/  SEL R29, R25, R14, P0 ;  /* 0x0000000e191d7207 */ /* 0x000fe40000000000 */
[----:B0-----:R-:W-:Y:S02]  /*aa90*/  SEL R59, R8, R13, P0 ;  /* 0x0000000d083b7207 */ /* 0x001fe40000000000 */
[----:B------:R-:W-:Y:S02]  /*aaa0*/  SEL R61, R13, R8, P0 ;  /* 0x000000080d3d7207 */ /* 0x000fe40000000000 */
[----:B------:R-:W-:-:S02]  /*aab0*/  F2FP.BF16.F32.PACK_AB R8, R49, R48 ;  /* 0x000000303108723e */ /* 0x000fc400000010ff */
[----:B------:R-:W-:Y:S02]  /*aac0*/  F2FP.BF16.F32.PACK_AB R9, R37, R36 ;  /* 0x000000242509723e */ /* 0x000fe400000010ff */
[----:B---3--:R-:W-:Y:S02]  /*aad0*/  SEL R21, R24, R27, P0 ;  /* 0x0000001b18157207 */ /* 0x008fe40000000000 */
[----:B----4-:R-:W-:Y:S02]  /*aae0*/  SEL R3, R27, R24, P0 ;  /* 0x000000181b037207 */ /* 0x010fe40000000000 */
[----:B------:R-:W-:Y:S02]  /*aaf0*/  SEL R20, R26, R63, P0 ;  /* 0x0000003f1a147207 */ /* 0x000fe40000000000 */
[----:B------:R-:W-:Y:S01]  /*ab00*/  SEL R2, R63, R26, P0 ;  /* 0x0000001a3f027207 */ /* 0x000fe20000000000 */
[----:B------:R-:W-:Y:S01]  /*ab10*/  IMAD.U32 R63, RZ, RZ, UR9 ;  /* 0x00000009ff3f7e24 */ /* 0x000fe2000f8e00ff */
[----:B------:R-:W-:Y:S01]  /*ab20*/  F2FP.BF16.F32.PACK_AB R10, R53, R52 ;  /* 0x00000034350a723e */ /* 0x000fe200000010ff */
[----:B------:R-:W-:Y:S01]  /*ab30*/  ULDC.64 UR8, c[0x0][0xc08] ;  /* 0x0003020000087ab9 */ /* 0x000fe20000000a00 */
        /* <DEDUP_REMOVED lines=18> */
[----:B------:R-:W-:-:S03]  /*ac60*/  ULDC UR4, c[0x0][0xa88] ;  /* 0x0002a20000047ab9 */ /* 0x000fc60000000800 */
[----:B------:R-:W-:Y:S01]  /*ac70*/  UISETP.NE.AND.EX UP0, UPT, UR9, URZ, UPT, UP0 ;  /* 0x0000003f0900728c */ /* 0x000fe2000bf05300 */
[----:B------:R-:W-:Y:S01]  /*ac80*/  IMAD.U32 R30, RZ, RZ, UR4 ;  /* 0x00000004ff1e7e24 */ /* 0x000fe2000f8e00ff */
[----:B------:R-:W-:-:S04]  /*ac90*/  UMOV UR16, 0x9b8 ;  /* 0x000009b800107882 */ /* 0x000fc80000000000 */
[----:B------:R-:W-:Y:S02]  /*aca0*/  PLOP3.LUT P4, PT, PT, PT, UP0, 0x80, 0x0 ;  /* 0x000000000000781c */ /* 0x000fe40003f8f008 */
[----:B0-----:R-:W-:-:S03]  /*acb0*/  ISETP.NE.AND P1, PT, R65, 0x1, PT ;  /* 0x000000014100780c */ /* 0x001fc60003f25270 */
[----:B------:R-:W-:-:S04]  /*acc0*/  @UP0 ULEA UR8, UP1, UR37, UR8, 0x2 ;  /* 0x0000000825080291 */ /* 0x000fc8000f82103f */
[----:B------:R-:W-:-:S06]  /*acd0*/  @UP0 ULEA.HI.X UR9, UR37, UR9, UR38, 0x2, UP1 ;  /* 0x0000000925090291 */ /* 0x000fcc00088f1426 */
[----:B------:R-:W0:Y:S01]  /*ace0*/  @P1 LDC R6, c[0x0][0xbec] ;  /* 0x0002fb00ff061b82 */ /* 0x000e220000000800 */
[----:B------:R-:W-:Y:S01]  /*acf0*/  UISETP.GT.AND UP1, UPT, UR46, 0x1, UPT ;  /* 0x000000012e00788c */ /* 0x000fe2000bf24270 */
[----:B------:R-:W-:-:S06]  /*ad00*/  IMAD.U32 R4, RZ, RZ, UR8 ;  /* 0x00000008ff047e24 */ /* 0x000fcc000f8e00ff */
[----:B------:R-:W1:Y:S01]  /*ad10*/  @P1 LDC R9, c[0x0][0xbf0] ;  /* 0x0002fc00ff091b82 */ /* 0x000e620000000800 */
[----:B------:R-:W-:Y:S01]  /*ad20*/  USEL UR16, UR16, 0x978, UP1 ;  /* 0x0000097810107887 */ /* 0x000fe20008800000 */
[----:B------:R-:W-:Y:S01]  /*ad30*/  IMAD.U32 R5, RZ, RZ, UR9 ;  /* 0x00000009ff057e24 */ /* 0x000fe2000f8e00ff */
[----:B------:R-:W-:Y:S01]  /*ad40*/  UISETP.NE.U32.AND UP0, UPT, UR10, URZ, UPT ;  /* 0x0000003f0a00728c */ /* 0x000fe2000bf05070 */
[----:B------:R-:W-:Y:S01]  /*ad50*/  VIADD R13, R17, UR40 ;  /* 0x00000028110d7c36 */ /* 0x000fe20008000000 */
[----:B------:R-:W-:Y:S02]  /*ad60*/  UMOV UR4, URZ ;  /* 0x0000003f00047c82 */ /* 0x000fe40008000000 */
[----:B------:R-:W-:Y:S01]  /*ad70*/  UISETP.NE.AND.EX UP0, UPT, UR11, URZ, UPT, UP0 ;  /* 0x0000003f0b00728c */ /* 0x000fe2000bf05300 */
[----:B------:R0:W5:Y:S01]  /*ad80*/  @P4 LDG.E R30, desc[UR54][R4.64] ;  /* 0x00000036041e4981 */ /* 0x000162000c1e1900 */
[----:B------:R-:W-:Y:S01]  /*ad90*/  USEL UR7, UR41, URZ, UP1 ;  /* 0x0000003f29077287 */ /* 0x000fe20008800000 */
[----:B------:R-:W-:Y:S01]  /*ada0*/  IMAD.MOV.U32 R7, RZ, RZ, R13 ;  /* 0x000000ffff077224 */ /* 0x000fe200078e000d */
[----:B------:R-:W-:-:S02]  /*adb0*/  USEL UR37, UR37, URZ, !UP0 ;  /* 0x0000003f25257287 */ /* 0x000fc4000c000000 */
[----:B------:R-:W-:Y:S01]  /*adc0*/  ULDC.64 UR10, c[0x0][UR16+0x218] ;  /* 0x00008600100a7abb */ /* 0x000fe20008000a00 */
[----:B------:R-:W-:Y:S01]  /*add0*/  ULDC.64 UR14, c[0x0][UR16+0x228] ;  /* 0x00008a00100e7abb */ /* 0x000fe20008000a00 */
[----:B------:R-:W-:Y:S01]  /*ade0*/  ULDC.64 UR12, c[0x0][UR16+0x220] ;  /* 0x00008800100c7abb */ /* 0x000fe20008000a00 */
[----:B------:R-:W-:Y:S02]  /*adf0*/  UIMAD.WIDE.U32 UR8, UR10, UR39, URZ ;  /* 0x000000270a0872a5 */ /* 0x000fe4000f8e003f */
[----:B------:R-:W-:Y:S01]  /*ae00*/  UIMAD.WIDE.U32 UR18, UR14, UR7, URZ ;  /* 0x000000070e1272a5 */ /* 0x000fe2000f8e003f */
[----:B0-----:R-:W-:Y:S01]  /*ae10*/  @P1 IMAD.HI.U32 R4, R13, R6, RZ ;  /* 0x000000060d041227 */ /* 0x001fe200078e00ff */
[----:B------:R-:W-:Y:S02]  /*ae20*/  UIMAD UR10, UR11, UR39, URZ ;  /* 0x000000270b0a72a4 */ /* 0x000fe4000f8e023f */
        /* <DEDUP_REMOVED lines=37> */
.L_x_15645:
        /* <DEDUP_REMOVED lines=30> */
[----:B------:R-:W-:-:S04]  /*b260*/  IMAD R3, R62, 0x40, R19 ;  /* 0x000000403e037824 */ /* 0x000fc800078e0213 */
[----:B------:R-:W-:-:S03]  /*b270*/  IMAD.WIDE R42, R3, 0x2, R42 ;  /* 0x00000002032a7825 */ /* 0x000fc600078e022a */
[C---:B------:R-:W-:Y:S02]  /*b280*/  IADD3 R9, P0, R42.reuse, 0x1800, RZ ;  /* 0x000018002a097810 */ /* 0x040fe40007f1e0ff */
[C---:B------:R-:W-:Y:S02]  /*b290*/  IADD3 R13, P2, R42.reuse, 0x3000, RZ ;  /* 0x000030002a0d7810 */ /* 0x040fe40007f5e0ff */
[----:B0-----:R-:W-:Y:S02]  /*b2a0*/  LOP3.LUT R5, R42, 0x380, RZ, 0xc0, !PT ;  /* 0x000003802a057812 */ /* 0x001fe400078ec0ff */
        /* <DEDUP_REMOVED lines=17> */
[----:B------:R-:W-:Y:S02]  /*b3c0*/  IMAD.X R25, RZ, RZ, R43, P0 ;  /* 0x000000ffff197224 */ /* 0x000fe400000e062b */
[----:B------:R-:W-:-:S04]  /*b3d0*/  SHF.R.U64 R2, R2, 0x3, RZ ;  /* 0x0000000302027819 */ /* 0x000fc800000012ff */
[----:B------:R-:W-:Y:S02]  /*b3e0*/  LOP3.LUT R24, R2, R3, RZ, 0x3c, !PT ;  /* 0x0000000302187212 */ /* 0x000fe400078e3cff */
[----:B------:R-:W0:Y:S01]  /*b3f0*/  @P1 LDC R3, c[0x0][0xbf0] ;  /* 0x0002fc00ff031b82 */ /* 0x000e220000000800 */
[----:B------:R-:W-:Y:S02]  /*b400*/  UIMAD.WIDE.U32 UR8, UR4, UR10, URZ ;  /* 0x0000000a040872a5 */ /* 0x000fe4000f8e003f */
[----:B------:R-:W-:Y:S01]  /*b410*/  UIMAD UR7, UR4, UR11, UR7 ;  /* 0x0000000b040772a4 */ /* 0x000fe2000f8e0207 */
[----:B------:R-:W-:Y:S01]  /*b420*/  IMAD R2, R18, 0x30, R62 ;  /* 0x0000003012027824 */ /* 0x000fe200078e023e */
[----:B------:R-:W5:Y:S01]  /*b430*/  LD.E.128 R24, desc[UR54][R24.64] ;  /* 0x0000003618187980 */ /* 0x000f62000c101d00 */
[----:B------:R-:W-:Y:S01]  /*b440*/  ULDC.64 UR10, c[0x0][0xae8] ;  /* 0x0002ba00000a7ab9 */ /* 0x000fe20000000a00 */
[----:B------:R-:W-:Y:S01]  /*b450*/  UIADD3 UR9, UR9, UR7, URZ ;  /* 0x0000000709097290 */ /* 0x000fe2000fffe03f */
[----:B------:R-:W-:Y:S01]  /*b460*/  VIADD R29, R2, UR40 ;  /* 0x00000028021d7c36 */ /* 0x000fe20008000000 */
[----:B------:R-:W-:Y:S01]  /*b470*/  USHF.R.S32.HI UR4, URZ, 0x1f, UR37 ;  /* 0x0000001f3f047899 */ /* 0x000fe20008011425 */
[----:B------:R-:W-:Y:S01]  /*b480*/  @!PT LDS RZ, [RZ] ;  /* 0x00000000fffff984 */ /* 0x000fe20000000800 */
[----:B------:R-:W-:Y:S01]  /*b490*/  @!PT LDS RZ, [RZ] ;  /* 0x00000000fffff984 */ /* 0x000fe20000000800 */
[----:B------:R-:W-:Y:S01]  /*b4a0*/  @!PT LDS RZ, [RZ] ;  /* 0x00000000fffff984 */ /* 0x000fe20000000800 */
[----:B------:R-:W-:Y:S01]  /*b4b0*/  @!PT LDS RZ, [RZ] ;  /* 0x00000000fffff984 */ /* 0x000fe20000000800 */
[----:B------:R1:W-:Y:S06]  /*b4c0*/  MEMBAR.ALL.CTA ;  /* 0x0000000000007992 */ /* 0x0003ec0000008000 */
[----:B-1----:R-:W1:Y:S01]  /*b4d0*/  FENCE.VIEW.ASYNC.S ;  /* 0x00000000000073c6 */ /* 0x002e620000000000 */
[----:B------:R-:W-:Y:S01]  /*b4e0*/  UIMAD.WIDE.U32 UR8, UR39, UR10, UR8 ;  /* 0x0000000a270872a5 */ /* 0x000fe2000f8e0008 */
[----:B--2---:R-:W-:-:S03]  /*b4f0*/  @P1 IMAD.HI.U32 R2, R29, R20, RZ ;  /* 0x000000141d021227 */ /* 0x004fc600078e00ff */
[----:B------:R-:W-:Y:S01]  /*b500*/  UIMAD UR9, UR39, UR11, UR9 ;  /* 0x0000000b270972a4 */ /* 0x000fe2000f8e0209 */
[----:B------:R-:W-:Y:S02]  /*b510*/  IMAD.MOV.U32 R21, RZ, RZ, R29 ;  /* 0x000000ffff157224 */ /* 0x000fe400078e001d */
[----:B------:R-:W-:Y:S01]  /*b520*/  ULDC.64 UR10, c[0x0][0xaf0] ;  /* 0x0002bc00000a7ab9 */ /* 0x000fe20000000a00 */
[----:B------:R-:W-:Y:S01]  /*b530*/  VIADD R0, R0, 0x13220 ;  /* 0x0001322000007836 */ /* 0x000fe20000000000 */
[----:B------:R-:W-:Y:S02]  /*b540*/  UIMAD UR4, UR4, UR10, URZ ;  /* 0x0000000a040472a4 */ /* 0x000fe4000f8e023f */
[----:B------:R-:W-:Y:S01]  /*b550*/  UIMAD.WIDE.U32 UR8, UR37, UR10, UR8 ;  /* 0x0000000a250872a5 */ /* 0x000fe2000f8e0008 */
[----:B0-----:R-:W-:Y:S01]  /*b560*/  @P1 SHF.R.U32.HI R21, RZ, R3, R2 ;  /* 0x00000003ff151219 */ /* 0x001fe20000011602 */
[----:B------:R-:W-:Y:S01]  /*b570*/  UIMAD UR4, UR37, UR11, UR4 ;  /* 0x0000000b250472a4 */ /* 0x000fe2000f8e0204 */
[----:B------:R-:W-:-:S02]  /*b580*/  PRMT R0, RZ, 0x654, R0 ;  /* 0x00000654ff007816 */ /* 0x000fc40000000000 */
[--C-:B------:R-:W-:Y:S01]  /*b590*/  SHF.R.S32.HI R20, RZ, 0x1f, R21.reuse ;  /* 0x0000001fff147819 */ /* 0x100fe20000011415 */
[----:B------:R-:W-:Y:S01]  /*b5a0*/  UIADD3 UR4, UR9, UR4, URZ ;  /* 0x0000000409047290 */ /* 0x000fe2000fffe03f */
[----:B------:R-:W-:Y:S01]  /*b5b0*/  IMAD.MOV R28, RZ, RZ, -R21 ;  /* 0x000000ffff1c7224 */ /* 0x000fe200078e0a15 */
[----:B------:R-:W-:Y:S01]  /*b5c0*/  ULDC.64 UR10, c[0x0][0xae0] ;  /* 0x0002b800000a7ab9 */ /* 0x000fe20000000a00 */
[----:B------:R-:W-:Y:S02]  /*b5d0*/  IMAD.U32 R3, RZ, RZ, UR9 ;  /* 0x00000009ff037e24 */ /* 0x000fe4000f8e00ff */
[----:B------:R-:W-:Y:S01]  /*b5e0*/  IMAD R20, R20, UR10, RZ ;  /* 0x0000000a14147c24 */ /* 0x000fe2000f8e02ff */
[----:B-1----:R0:W-:Y:S01]  /*b5f0*/  SYNCS.ARRIVE.TRANS64.RED.A1T0 RZ, [R0+URZ], RZ ;  /* 0x000000ff00ff79a7 */ /* 0x0021e2000810043f */
[----:B------:R-:W-:Y:S02]  /*b600*/  IMAD R29, R65, R28, R29 ;  /* 0x0000001c411d7224 */ /* 0x000fe400078e021d */
        /* <DEDUP_REMOVED lines=12> */
[----:B------:R-:W-:Y:S01]  /*b6d0*/  VIADD R33, R62, UR40 ;  /* 0x000000283e217c36 */ /* 0x000fe20008000000 */
[C---:B------:R-:W-:Y:S01]  /*b6e0*/  LEA R32, P0, R2.reuse, UR8, 0x1 ;  /* 0x0000000802207c11 */ /* 0x040fe2000f8008ff */
[----:B------:R-:W-:Y:S01]  /*b6f0*/  IMAD.IADD R3, R3, 0x1, R21 ;  /* 0x0000000103037824 */ /* 0x000fe200078e0215 */
[----:B------:R-:W-:Y:S01]  /*b700*/  SHF.R.S32.HI R62, RZ, 0x1f, R19 ;  /* 0x0000001fff3e7819 */ /* 0x000fe20000011413 */
[C---:B------:R-:W-:Y:S02]  /*b710*/  VIADD R21, R33.reuse, 0x60 ;  /* 0x0000006021157836 */ /* 0x040fe40000000000 */
[----:B------:R-:W1:Y:S01]  /*b720*/  SHFL.IDX PT, R20, R32, 0x1, 0x181f ;  /* 0x00381f0020147f89 */ /* 0x000e6200000e0000 */
[----:B------:R-:W-:Y:S01]  /*b730*/  LEA.HI.X R34, R2, UR9, R3, 0x1, P0 ;  /* 0x0000000902227c11 */ /* 0x000fe200080f0c03 */
[----:B------:R-:W-:Y:S01]  /*b740*/  VIADD R3, R33, 0x30 ;  /* 0x0000003021037836 */ /* 0x000fe20000000000 */
[----:B------:R-:W-:Y:S01]  /*b750*/  ISETP.GE.AND P0, PT, R19, UR4, PT ;  /* 0x0000000413007c0c */ /* 0x000fe2000bf06270 */
[----:B------:R-:W2:Y:S03]  /*b760*/  SHFL.IDX PT, R2, R32, RZ, 0x181f ;  /* 0x00181fff20027589 */ /* 0x000ea600000e0000 */
[-C--:B------:R-:W-:Y:S01]  /*b770*/  ISETP.GE.OR P1, PT, R33, R30.reuse, P0 ;  /* 0x0000001e2100720c */ /* 0x080fe20000726670 */
[----:B------:R-:W0:Y:S01]  /*b780*/  SHFL.IDX PT, R28, R32, 0x2, 0x181f ;  /* 0x00581f00201c7f89 */ /* 0x000e2200000e0000 */
[-C--:B------:R-:W-:Y:S01]  /*b790*/  ISETP.GE.OR P2, PT, R3, R30.reuse, P0 ;  /* 0x0000001e0300720c */ /* 0x080fe20000746670 */
[----:B------:R-:W-:Y:S01]  /*b7a0*/  VIADD R33, R33, 0x90 ;  /* 0x0000009021217836 */ /* 0x000fe20000000000 */
[-C--:B------:R-:W-:Y:S01]  /*b7b0*/  ISETP.GE.OR P3, PT, R21, R30.reuse, P0 ;  /* 0x0000001e1500720c */ /* 0x080fe20000766670 */
[----:B------:R-:W0:Y:S03]  /*b7c0*/  SHFL.IDX PT, R36, R34, RZ, 0x181f ;  /* 0x00181fff22247589 */ /* 0x000e2600000e0000 */
[----:B------:R-:W-:Y:S01]  /*b7d0*/  ISETP.GE.OR P0, PT, R33, R30, P0 ;  /* 0x0000001e2100720c */ /* 0x000fe20000706670 */
[----:B------:R-:W0:Y:S04]  /*b7e0*/  SHFL.IDX PT, R38, R34, 0x1, 0x181f ;  /* 0x00381f0022267f89 */ /* 0x000e2800000e0000 */
[----:B------:R-:W0:Y:S02]  /*b7f0*/  SHFL.IDX PT, R40, R34, 0x2, 0x181f ;  /* 0x00581f0022287f89 */ /* 0x000e2400000e0000 */
[----:B-1----:R-:W-:-:S02]  /*b800*/  @!P2 LEA R20, P5, R19, R20, 0x1 ;  /* 0x000000141314a211 */ /* 0x002fc400078a08ff */
[----:B------:R-:W1:Y:S01]  /*b810*/  SHFL.IDX PT, R32, R32, 0x3, 0x181f ;  /* 0x00781f0020207f89 */ /* 0x000e6200000e0000 */
[----:B--2---:R-:W-:-:S03]  /*b820*/  @!P1 LEA R2, P4, R19, R2, 0x1 ;  /* 0x0000000213029211 */ /* 0x004fc600078808ff */
[----:B------:R-:W2:Y:S01]  /*b830*/  SHFL.IDX PT, R34, R34, 0x3, 0x181f ;  /* 0x00781f0022227f89 */ /* 0x000ea200000e0000 */
[C---:B0-----:R-:W-:Y:S02]  /*b840*/  @!P3 LEA R28, P6, R19.reuse, R28, 0x1 ;  /* 0x0000001c131cb211 */ /* 0x041fe400078c08ff */
[C-C-:B------:R-:W-:Y:S02]  /*b850*/  @!P1 LEA.HI.X R3, R19.reuse, R36, R62.reuse, 0x1, P4 ;  /* 0x0000002413039211 */ /* 0x140fe400020f0c3e */
[C-C-:B------:R-:W-:Y:S02]  /*b860*/  @!P2 LEA.HI.X R21, R19.reuse, R38, R62.reuse, 0x1, P5 ;  /* 0x000000261315a211 */ /* 0x140fe400028f0c3e */
[----:B------:R-:W-:Y:S01]  /*b870*/  @!P3 LEA.HI.X R29, R19, R40, R62, 0x1, P6 ;  /* 0x00000028131db211 */ /* 0x000fe200030f0c3e */
[----:B---3--:R0:W-:Y:S04]  /*b880*/  @!P1 ST.E.128 desc[UR54][R2.64], R4 ;  /* 0x0000000402009985 */ /* 0x0081e8000c101d36 */
[----:B----4-:R0:W-:Y:S04]  /*b890*/  @!P2 ST.E.128 desc[UR54][R20.64], R8 ;  /* 0x000000081400a985 */ /* 0x0101e8000c101d36 */
[----:B------:R0:W-:Y:S01]  /*b8a0*/  @!P3 ST.E.128 desc[UR54][R28.64], R12 ;  /* 0x0000000c1c00b985 */ /* 0x0001e2000c101d36 */
[----:B-12---:R-:W-:Y:S05]  /*b8b0*/  @P0 BRA `(.L_x_15647) ;  /* 0x0000001000c00947 */ /* 0x006fea0003800000 */
[----:B0-----:R-:W-:-:S04]  /*b8c0*/  LEA R2, P0, R19, R32, 0x1 ;  /* 0x0000002013027211 */ /* 0x001fc800078008ff */
[----:B------:R-:W-:-:S05]  /*b8d0*/  LEA.HI.X R3, R19, R34, R62, 0x1, P0 ;  /* 0x0000002213037211 */ /* 0x000fca00000f0c3e */
[----:B-----5:R0:W-:Y:S01]  /*b8e0*/  ST.E.128 desc[UR54][R2.64], R24 ;  /* 0x0000001802007985 */ /* 0x0201e2000c101d36 */
[----:B------:R-:W-:Y:S05]  /*b8f0*/  BRA `(.L_x_15647) ;  /* 0x0000001000b07947 */ /* 0x000fea0003800000 */
.L_x_15646:
        /* <DEDUP_REMOVED lines=13> */
[----:B------:R-:W-:Y:S01]  /*b9d0*/  BSSY B1, `(.L_x_15648) ;  /* 0x0000051000017945 */ /* 0x000fe20003800000 */
[----:B------:R-:W-:Y:S01]  /*b9e0*/  UIMAD.WIDE.U32 UR8, UR39, UR10, UR8 ;  /* 0x0000000a270872a5 */ /* 0x000fe2000f8e0008 */
[----:B------:R-:W-:Y:S01]  /*b9f0*/  SHF.R.S32.HI R26, RZ, 0x1f, R22 ;  /* 0x0000001fff1a7819 */ /* 0x000fe20000011416 */
[C---:B------:R-:W-:Y:S01]  /*ba00*/  VIADD R25, R16.reuse, 0x18 ;  /* 0x0000001810197836 */ /* 0x040fe20000000000 */
        /* <DEDUP_REMOVED lines=14> */
[----:B------:R-:W-:Y:S01]  /*baf0*/  VIADD R62, R16, 0x8 ;  /* 0x00000008103e7836 */ /* 0x000fe20000000000 */
[----:B-1----:R-:W-:Y:S02]  /*bb00*/  @P1 SHF.R.U32.HI R7, RZ, R5, R4 ;  /* 0x00000005ff071219 */ /* 0x002fe40000011604 */
[----:B------:R-:W-:Y:S01]  /*bb10*/  UIMAD.WIDE.U32 UR8, UR41, UR10, UR8 ;  /* 0x0000000a290872a5 */ /* 0x000fe2000f8e0008 */
[----:B------:R-:W-:Y:S02]  /*bb20*/  SHF.R.S32.HI R63, RZ, 0x1f, R63 ;  /* 0x0000001fff3f7819 */ /* 0x000fe4000001143f */
[--C-:B------:R-:W-:Y:S01]  /*bb30*/  IMAD.MOV R6, RZ, RZ, -R7.reuse ;  /* 0x000000ffff067224 */ /* 0x100fe200078e0a07 */
[----:B------:R-:W-:Y:S01]  /*bb40*/  SHF.R.S32.HI R4, RZ, 0x1f, R7 ;  /* 0x0000001fff047819 */ /* 0x000fe20000011407 */
[----:B------:R-:W-:-:S02]  /*bb50*/  UIMAD UR41, UR41, UR11, UR9 ;  /* 0x0000000b292972a4 */ /* 0x000fc4000f8e0209 */
[----:B------:R-:W-:Y:S01]  /*bb60*/  IMAD.U32 R5, RZ, RZ, UR9 ;  /* 0x00000009ff057e24 */ /* 0x000fe2000f8e00ff */
[----:B------:R-:W-:Y:S01]  /*bb70*/  ULDC.64 UR10, c[0x0][0xb30] ;  /* 0x0002cc00000a7ab9 */ /* 0x000fe20000000a00 */
[----:B------:R-:W-:Y:S02]  /*bb80*/  IMAD R9, R65, R6, R13 ;  /* 0x0000000641097224 */ /* 0x000fe400078e020d */
        /* <DEDUP_REMOVED lines=53> */
.L_x_15649:
[----:B------:R-:W-:Y:S05]  /*bee0*/  BSYNC B1 ;  /* 0x0000000000017941 */ /* 0x000fea0003800000 */
.L_x_15648:
[----:B--23--:R2:W3:Y:S04]  /*bef0*/  SHFL.IDX PT, R7, R24, 0x1, 0x1c1f ;  /* 0x003c1f0018077f89 */ /* 0x00c4e800000e0000 */
[----:B0-----:R2:W4:Y:S01]  /*bf00*/  SHFL.IDX PT, R6, R0, 0x1, 0x1c1f ;  /* 0x003c1f0000067f89 */ /* 0x00152200000e0000 */
[----:B------:R-:W-:Y:S05]  /*bf10*/  @P0 BRA `(.L_x_15647) ;  /* 0x0000000c00280947 */ /* 0x000fea0003800000 */
[----:B------:R-:W-:Y:S02]  /*bf20*/  ULDC UR4, c[0x0][0xac8] ;  /* 0x0002b20000047ab9 */ /* 0x000fe40000000800 */
[----:B------:R-:W-:Y:S02]  /*bf30*/  ISETP.GE.AND P1, PT, R16, UR4, PT ;  /* 0x0000000410007c0c */ /* 0x000fe4000bf26270 */
[----:B------:R-:W-:Y:S02]  /*bf40*/  ISETP.GE.AND P4, PT, R62, UR4, PT ;  /* 0x000000043e007c0c */ /* 0x000fe4000bf86270 */
[----:B------:R-:W-:Y:S02]  /*bf50*/  ISETP.GE.AND P5, PT, R56, UR4, PT ;  /* 0x0000000438007c0c */ /* 0x000fe4000bfa6270 */
[----:B------:R-:W-:Y:S02]  /*bf60*/  ISETP.GE.AND P3, PT, R25, UR4, PT ;  /* 0x0000000419007c0c */ /* 0x000fe4000bf66270 */
[----:B------:R-:W-:-:S05]  /*bf70*/  ISETP.GE.AND P2, PT, R157, UR4, PT ;  /* 0x000000049d007c0c */ /* 0x000fca000bf46270 */
[----:B---34-:R-:W-:Y:S02]  /*bf80*/  @!P1 IMAD.WIDE R4, R16, 0x4, R6 ;  /* 0x0000000410049825 */ /* 0x018fe400078e0206 */
[-C--:B------:R-:W-:Y:S02]  /*bf90*/  @!P4 LEA R8, P0, R62, R6.reuse, 0x2 ;  /* 0x000000063e08c211 */ /* 0x080fe400078010ff */
[----:B------:R-:W-:Y:S01]  /*bfa0*/  @!P5 LEA R10, P6, R56, R6, 0x2 ;  /* 0x00000006380ad211 */ /* 0x000fe200078c10ff */
[----:B------:R0:W-:Y:S01]  /*bfb0*/  @!P1 ST.E.64 desc[UR54][R4.64], R40 ;  /* 0x0000002804009985 */ /* 0x0001e2000c101b36 */
[-C--:B------:R-:W-:Y:S02]  /*bfc0*/  @!P4 LEA.HI.X R9, R62, R7.reuse, R63, 0x2, P0 ;  /* 0x000000073e09c211 */ /* 0x080fe400000f143f */
[----:B------:R-:W-:Y:S02]  /*bfd0*/  ISETP.GE.AND P1, PT, R156, UR4, PT ;  /* 0x000000049c007c0c */ /* 0x000fe4000bf26270 */
[----:B------:R-:W-:Y:S01]  /*bfe0*/  ISETP.GE.AND P0, PT, R23, UR4, PT ;  /* 0x0000000417007c0c */ /* 0x000fe2000bf06270 */
[----:B------:R3:W-:Y:S01]  /*bff0*/  @!P4 ST.E.64 desc[UR54][R8.64], R38 ;  /* 0x000000260800c985 */ /* 0x0007e2000c101b36 */
[----:B------:R-:W-:-:S02]  /*c000*/  @!P5 LEA.HI.X R11, R56, R7, R57, 0x2, P6 ;  /* 0x00000007380bd211 */ /* 0x000fc400030f1439 */
[-C--:B------:R-:W-:Y:S02]  /*c010*/  @!P3 LEA R12, P6, R25, R6.reuse, 0x2 ;  /* 0x00000006190cb211 */ /* 0x080fe400078c10ff */
[-C--:B------:R-:W-:Y:S01]  /*c020*/  @!P2 LEA R14, P4, R157, R6.reuse, 0x2 ;  /* 0x000000069d0ea211 */ /* 0x080fe200078810ff */
[----:B------:R3:W-:Y:S01]  /*c030*/  @!P5 ST.E.64 desc[UR54][R10.64], R36 ;  /* 0x000000240a00d985 */ /* 0x0007e2000c101b36 */
[-C--:B------:R-:W-:Y:S02]  /*c040*/  @!P3 LEA.HI.X R13, R25, R7.reuse, R43, 0x2, P6 ;  /* 0x00000007190db211 */ /* 0x080fe400030f142b */
[----:B------:R-:W-:Y:S02]  /*c050*/  @!P2 LEA.HI.X R15, R157, R7, R42, 0x2, P4 ;  /* 0x000000079d0fa211 */ /* 0x000fe400020f142a */
[-C--:B0-----:R-:W-:Y:S01]  /*c060*/  @!P1 LEA R4, P5, R156, R6.reuse, 0x2 ;  /* 0x000000069c049211 */ /* 0x081fe200078a10ff */
[----:B------:R3:W-:Y:S01]  /*c070*/  @!P3 ST.E.64 desc[UR54][R12.64], R34 ;  /* 0x000000220c00b985 */ /* 0x0007e2000c101b36 */
[----:B-12---:R-:W-:-:S02]  /*c080*/  @!P0 LEA R24, P6, R23, R6, 0x2 ;  /* 0x0000000617188211 */ /* 0x006fc400078c10ff */
[-C--:B------:R-:W-:Y:S01]  /*c090*/  @!P1 LEA.HI.X R5, R156, R7.reuse, R30, 0x2, P5 ;  /* 0x000000079c059211 */ /* 0x080fe200028f141e */
[----:B------:R3:W-:Y:S01]  /*c0a0*/  @!P2 ST.E.64 desc[UR54][R14.64], R32 ;  /* 0x000000200e00a985 */ /* 0x0007e2000c101b36 */
[----:B------:R-:W-:-:S03]  /*c0b0*/  @!P0 LEA.HI.X R25, R23, R7, R27, 0x2, P6 ;  /* 0x0000000717198211 */ /* 0x000fc600030f141b */
[----:B------:R3:W-:Y:S04]  /*c0c0*/  @!P1 ST.E.64 desc[UR54][R4.64], R28 ;  /* 0x0000001c04009985 */ /* 0x0007e8000c101b36 */
[----:B------:R3:W-:Y:S01]  /*c0d0*/  @!P0 ST.E.64 desc[UR54][R24.64], R20 ;  /* 0x0000001418008985 */ /* 0x0007e2000c101b36 */
[----:B------:R-:W-:-:S13]  /*c0e0*/  ISETP.GE.AND P0, PT, R22, UR4, PT ;  /* 0x0000000416007c0c */ /* 0x000fda000bf06270 */
[----:B---3--:R-:W-:Y:S05]  /*c0f0*/  @P0 BRA `(.L_x_15647) ;  /* 0x0000000800b00947 */ /* 0x008fea0003800000 */
[----:B------:R-:W-:-:S04]  /*c100*/  LEA R4, P0, R22, R6, 0x2 ;  /* 0x0000000616047211 */ /* 0x000fc800078010ff */
[----:B------:R-:W-:-:S05]  /*c110*/  LEA.HI.X R5, R22, R7, R26, 0x2, P0 ;  /* 0x0000000716057211 */ /* 0x000fca00000f141a */
[----:B------:R0:W-:Y:S01]  /*c120*/  ST.E.64 desc[UR54][R4.64], R2 ;  /* 0x0000000204007985 */ /* 0x0001e2000c101b36 */
[----:B------:R-:W-:Y:S05]  /*c130*/  BRA `(.L_x_15647) ;  /* 0x0000000800a07947 */ /* 0x000fea0003800000 */
.L_x_15644:
        /* <DEDUP_REMOVED lines=31> */
.L_x_15650:
        /* <DEDUP_REMOVED lines=56> */
.L_x_15652:
[----:B------:R-:W-:Y:S05]  /*c6b0*/  BSYNC B1 ;  /* 0x0000000000017941 */ /* 0x000fea0003800000 */
.L_x_15651:
[----:B------:R-:W-:-:S06]  /*c6c0*/  UISETP.GT.AND UP0, UPT, UR46, 0x1, UPT ;  /* 0x000000012e00788c */ /* 0x000fcc000bf04270 */
[----:B------:R-:W-:-:S13]  /*c6d0*/  PLOP3.LUT P0, PT, PT, PT, UP0, 0x80, 0x0 ;  /* 0x000000000000781c */ /* 0x000fda0003f0f008 */
[----:B------:R-:W-:Y:S05]  /*c6e0*/  @P0 BRA `(.L_x_15647) ;  /* 0x0000000400340947 */ /* 0x000fea0003800000 */
[----:B------:R-:W1:Y:S01]  /*c6f0*/  LDC R11, c[0x0][0xbe8] ;  /* 0x0002fa00ff0b7b82 */ /* 0x000e620000000800 */
[----:B------:R-:W-:Y:S01]  /*c700*/  SHF.R.S32.HI R6, RZ, 0x1f, R8 ;  /* 0x0000001fff067819 */ /* 0x000fe20000011408 */
[----:B------:R-:W-:Y:S01]  /*c710*/  ULDC.64 UR10, c[0x0][0xaa0] ;  /* 0x0002a800000a7ab9 */ /* 0x000fe20000000a00 */
[----:B------:R-:W-:Y:S01]  /*c720*/  SHF.R.S32.HI R13, RZ, 0x1f, R19 ;  /* 0x0000001fff0d7819 */ /* 0x000fe20000011413 */
[----:B------:R-:W-:Y:S01]  /*c730*/  UIMAD UR7, UR16, UR10, URZ ;  /* 0x0000000a100772a4 */ /* 0x000fe2000f8e023f */
[----:B------:R-:W-:Y:S01]  /*c740*/  LEA.HI R6, R6, R8, RZ, 0x3 ;  /* 0x0000000806067211 */ /* 0x000fe200078f18ff */
[----:B------:R-:W-:Y:S02]  /*c750*/  UIMAD.WIDE.U32 UR8, UR4, UR10, URZ ;  /* 0x0000000a040872a5 */ /* 0x000fe4000f8e003f */
[----:B------:R-:W-:Y:S01]  /*c760*/  UIMAD UR7, UR4, UR11, UR7 ;  /* 0x0000000b040772a4 */ /* 0x000fe2000f8e0207 */
[----:B------:R-:W-:Y:S02]  /*c770*/  SHF.R.S32.HI R6, RZ, 0x3, R6 ;  /* 0x00000003ff067819 */ /* 0x000fe40000011406 */
[----:B------:R-:W-:Y:S01]  /*c780*/  ULDC.64 UR10, c[0x0][0xae8] ;  /* 0x0002ba00000a7ab9 */ /* 0x000fe20000000a00 */
[----:B------:R-:W-:-:S02]  /*c790*/  UIADD3 UR9, UR9, UR7, URZ ;  /* 0x0000000709097290 */ /* 0x000fc4000fffe03f */
[----:B------:R-:W-:Y:S02]  /*c7a0*/  IMAD R2, R18, 0x30, R6 ;  /* 0x0000003012027824 */ /* 0x000fe400078e0206 */
[----:B------:R-:W-:Y:S01]  /*c7b0*/  UIMAD.WIDE.U32 UR8, UR39, UR10, UR8 ;  /* 0x0000000a270872a5 */ /* 0x000fe2000f8e0008 */
[----:B------:R-:W-:Y:S02]  /*c7c0*/  VIADD R30, R6, UR40 ;  /* 0x00000028061e7c36 */ /* 0x000fe40008000000 */
[----:B0-----:R-:W-:Y:S01]  /*c7d0*/  VIADD R4, R2, UR40 ;  /* 0x0000002802047c36 */ /* 0x001fe20008000000 */
[----:B------:R-:W-:-:S03]  /*c7e0*/  UIMAD UR9, UR39, UR11, UR9 ;  /* 0x0000000b270972a4 */ /* 0x000fc6000f8e0209 */
[----:B------:R-:W-:Y:S01]  /*c7f0*/  ULDC.64 UR10, c[0x0][0xaf0] ;  /* 0x0002bc00000a7ab9 */ /* 0x000fe20000000a00 */
[----:B-1----:R-:W-:Y:S01]  /*c800*/  ISETP.NE.AND P0, PT, R11, 0x1, PT ;  /* 0x000000010b00780c */ /* 0x002fe20003f05270 */
[----:B------:R-:W-:Y:S01]  /*c810*/  UIMAD UR38, UR38, UR10, URZ ;  /* 0x0000000a262672a4 */ /* 0x000fe2000f8e023f */
[----:B------:R-:W-:Y:S01]  /*c820*/  IMAD.MOV.U32 R5, RZ, RZ, R4 ;  /* 0x000000ffff057224 */ /* 0x000fe200078e0004 */
        /* <DEDUP_REMOVED lines=27> */
[----:B-----5:R-:W-:Y:S02]  /*c9e0*/  IMAD R11, R0, R11, RZ ;  /* 0x0000000b000b7224 */ /* 0x020fe400078e02ff */
[----:B------:R-:W-:Y:S01]  /*c9f0*/  VIADD R0, R30, 0x30 ;  /* 0x000000301e007836 */ /* 0x000fe20000000000 */
[----:B------:R-:W-:Y:S01]  /*ca00*/  LEA.HI.X R8, R2, UR9, R3, 0x1, P0 ;  /* 0x0000000902087c11 */ /* 0x000fe200080f0c03 */
[----:B------:R-:W0:Y:S01]  /*ca10*/  SHFL.IDX PT, R6, R4, RZ, 0x181f ;  /* 0x00181fff04067589 */ /* 0x000e2200000e0000 */
[----:B------:R-:W-:Y:S01]  /*ca20*/  ISETP.GE.AND P0, PT, R19, UR4, PT ;  /* 0x0000000413007c0c */ /* 0x000fe2000bf06270 */
[C---:B------:R-:W-:Y:S02]  /*ca30*/  VIADD R2, R30.reuse, 0x60 ;  /* 0x000000601e027836 */ /* 0x040fe40000000000 */
[----:B------:R-:W1:Y:S01]  /*ca40*/  SHFL.IDX PT, R14, R4, 0x1, 0x181f ;  /* 0x00381f00040e7f89 */ /* 0x000e6200000e0000 */
[CC--:B------:R-:W-:Y:S01]  /*ca50*/  ISETP.GE.OR P3, PT, R30.reuse, R11.reuse, P0 ;  /* 0x0000000b1e00720c */ /* 0x0c0fe20000766670 */
[----:B------:R-:W-:Y:S01]  /*ca60*/  VIADD R3, R30, 0x90 ;  /* 0x000000901e037836 */ /* 0x000fe20000000000 */
[-C--:B------:R-:W-:Y:S01]  /*ca70*/  ISETP.GE.OR P2, PT, R0, R11.reuse, P0 ;  /* 0x0000000b0000720c */ /* 0x080fe20000746670 */
[----:B------:R-:W2:Y:S01]  /*ca80*/  SHFL.IDX PT, R24, R4, 0x2, 0x181f ;  /* 0x00581f0004187f89 */ /* 0x000ea200000e0000 */
[----:B------:R-:W-:-:S02]  /*ca90*/  ISETP.GE.OR P1, PT, R2, R11, P0 ;  /* 0x0000000b0200720c */ /* 0x000fc40000726670 */
[----:B------:R-:W-:Y:S01]  /*caa0*/  ISETP.GE.OR P0, PT, R3, R11, P0 ;  /* 0x0000000b0300720c */ /* 0x000fe20000706670 */
[----:B------:R-:W3:Y:S04]  /*cab0*/  SHFL.IDX PT, R10, R8, RZ, 0x181f ;  /* 0x00181fff080a7589 */ /* 0x000ee800000e0000 */
        /* <DEDUP_REMOVED lines=16> */
.L_x_15647:
[----:B------:R-:W-:Y:S05]  /*cbc0*/  BSYNC B0 ;  /* 0x0000000000007941 */ /* 0x000fea0003800000 */
.L_x_15643:
[----:B------:R-:W-:Y:S02]  /*cbd0*/  ULDC UR4, c[0x0][0xc3c] ;  /* 0x00030f0000047ab9 */ /* 0x000fe40000000800 */
[----:B------:R-:W-:-:S13]  /*cbe0*/  ISETP.GE.AND P0, PT, R31, UR4, PT ;  /* 0x000000041f007c0c */ /* 0x000fda000bf06270 */
[----:B------:R-:W-:Y:S05]  /*cbf0*/  @!P0 BRA `(.L_x_15653) ;  /* 0xffffff4000808947 */ /* 0x000fea000383ffff */
[----:B------:R-:W-:Y:S05]  /*cc00*/  EXIT ;  /* 0x000000000000794d */ /* 0x000fea0003800000 */
.L_x_15600:
        /* <DEDUP_REMOVED lines=63> */
.L_x_15657:
        /* <DEDUP_REMOVED lines=35> */
.L_x_15655:
        /* <DEDUP_REMOVED lines=17> */
.L_x_15658:
        /* <DEDUP_REMOVED lines=63> */
.L_x_15659:
        /* <DEDUP_REMOVED lines=64> */
.L_x_15660:
[----:B01----:R-:W-:-:S05]  /*db30*/  LOP3.LUT R3, RZ, R2, RZ, 0x33, !PT ;  /* 0x00000002ff037212 */ /* 0x003fca00078e33ff */
[----:B------:R-:W-:-:S05]  /*db40*/  IMAD.IADD R2, R6, 0x1, R3 ;  /* 0x0000000106027824 */ /* 0x000fca00078e0203 */
[----:B------:R1:W-:Y:S01]  /*db50*/  STL [R1+0x24], R2 ;  /* 0x0000240201007387 */ /* 0x0003e20000100800 */
[----:B------:R-:W-:Y:S05]  /*db60*/  BRA `(.L_x_15661) ;  /* 0x0000000000107947 */ /* 0x000fea0003800000 */
.L_x_15656:
[----:B------:R0:W-:Y:S01]  /*db70*/  STL [R1+0x20], R8 ;  /* 0x0000200801007387 */ /* 0x0001e20000100800 */
[----:B------:R-:W-:-:S03]  /*db80*/  ULDC UR40, c[0x0][0xc3c] ;  /* 0x00030f0000287ab9 */ /* 0x000fc60000000800 */
[----:B------:R0:W-:Y:S04]  /*db90*/  STL [R1+0x24], RZ ;  /* 0x000024ff01007387 */ /* 0x0001e80000100800 */
[----:B------:R0:W-:Y:S02]  /*dba0*/  STL [R1+0x28], RZ ;  /* 0x000028ff01007387 */ /* 0x0001e40000100800 */
.L_x_15661:
        /* <DEDUP_REMOVED lines=11> */
.L_x_15654:
[----:B-1----:R-:W-:Y:S01]  /*dc60*/  IMAD.MOV.U32 R0, RZ, RZ, 0x1 ;  /* 0x00000001ff007424 */ /* 0x002fe200078e00ff */
[----:B------:R-:W-:Y:S01]  /*dc70*/  ULDC UR4, c[0x0][0xc3c] ;  /* 0x00030f0000047ab9 */ /* 0x000fe20000000800 */
[----:B------:R1:W-:Y:S01]  /*dc80*/  STL [R1], RZ ;  /* 0x000000ff01007387 */ /* 0x0003e20000100800 */
[----:B------:R-:W-:-:S03]  /*dc90*/  UISETP.GE.AND UP0, UPT, UR40, UR4, UPT ;  /* 0x000000042800728c */ /* 0x000fc6000bf06270 */
[----:B------:R1:W-:Y:S03]  /*dca0*/  STL [R1+0xc], R0 ;  /* 0x00000c0001007387 */ /* 0x0003e60000100800 */
[----:B------:R-:W-:Y:S01]  /*dcb0*/  PLOP3.LUT P0, PT, PT, PT, UP0, 0x80, 0x0 ;  /* 0x000000000000781c */ /* 0x000fe20003f0f008 */
[----:B------:R1:W-:-:S12]  /*dcc0*/  STL [R1+0x40], RZ ;  /* 0x000040ff01007387 */ /* 0x0003d80000100800 */
[----:B-1----:R-:W-:Y:S05]  /*dcd0*/  @P0 BRA `(.L_x_15662) ;  /* 0x0000006000380947 */ /* 0x002fea0003800000 */
[----:B------:R-:W1:Y:S01]  /*dce0*/  S2R R9, SR_TID.X ;  /* 0x0000000000097919 */ /* 0x000e620000002100 */
[----:B------:R-:W2:Y:S01]  /*dcf0*/  S2UR UR4, SR_CgaCtaId ;  /* 0x00000000000479c3 */ /* 0x000ea20000008800 */
[----:B------:R-:W-:Y:S01]  /*dd00*/  MOV R16, 0x400 ;  /* 0x0000040000107802 */ /* 0x000fe20000000f00 */
[----:B------:R-:W-:Y:S01]  /*dd10*/  ULOP3.LUT UR44, UR36, 0x2, URZ, 0xfc, !UPT ;  /* 0x00000002242c7892 */ /* 0x000fe2000f8efc3f */
[----:B------:R3:W-:Y:S01]  /*dd20*/  STL [R1+0x40], RZ ;  /* 0x000040ff01007387 */ /* 0x0007e20000100800 */
[----:B------:R-:W-:Y:S01]  /*dd30*/  ULOP3.LUT UR45, UR36, 0x1, URZ, 0xfc, !UPT ;  /* 0x00000001242d7892 */ /* 0x000fe2000f8efc3f */
[----:B------:R-:W-:Y:S01]  /*dd40*/  ULDC UR46, c[0x0][0xc] ;  /* 0x00000300002e7ab9 */ /* 0x000fe20000000800 */
[C---:B-1----:R-:W-:Y:S01]  /*dd50*/  IMAD.SHL.U32 R23, R9.reuse, 0x40, RZ ;  /* 0x0000004009177824 */ /* 0x042fe200078e00ff */
[--C-:B------:R-:W-:Y:S01]  /*dd60*/  SHF.R.U32.HI R0, RZ, 0x1, R9.reuse ;  /* 0x00000001ff007819 */ /* 0x100fe20000011609 */
[C---:B------:R-:W-:Y:S02]  /*dd70*/  IMAD.SHL.U32 R2, R9.reuse, 0x20, RZ ;  /* 0x0000002009027824 */ /* 0x040fe400078e00ff */
[----:B0-----:R-:W-:Y:S01]  /*dd80*/  IMAD.SHL.U32 R4, R9, 0x8, RZ ;  /* 0x0000000809047824 */ /* 0x001fe200078e00ff */
[----:B------:R-:W-:Y:S01]  /*dd90*/  LOP3.LUT R3, R23, 0x180, RZ, 0xc0, !PT ;  /* 0x0000018017037812 */ /* 0x000fe200078ec0ff */
[C---:B------:R-:W-:Y:S01]  /*dda0*/  IMAD.SHL.U32 R8, R9.reuse, 0x4, RZ ;  /* 0x0000000409087824 */ /* 0x040fe200078e00ff */
[----:B------:R-:W-:Y:S01]  /*ddb0*/  LOP3.LUT R5, R2, 0x80, RZ, 0xc0, !PT ;  /* 0x0000008002057812 */ /* 0x000fe200078ec0ff */
[----:B------:R-:W-:Y:S01]  /*ddc0*/  IMAD.SHL.U32 R6, R9, 0x2, RZ ;  /* 0x0000000209067824 */ /* 0x000fe200078e00ff */
        /* <DEDUP_REMOVED lines=12> */
[----:B--2---:R-:W-:Y:S01]  /*de90*/  IMAD.U32 R5, RZ, RZ, UR4 ;  /* 0x00000004ff057e24 */ /* 0x004fe2000f8e00ff */
        /* <DEDUP_REMOVED lines=13> */
.L_x_15738:
[----:B------:R-:W-:Y:S01]  /*df70*/  ULDC.64 UR4, c[0x0][0xc88] ;  /* 0x0003220000047ab9 */ /* 0x000fe20000000a00 */
[----:B------:R-:W-:Y:S01]  /*df80*/  ULDC.64 UR8, c[0x0][0xa28] ;  /* 0x00028a0000087ab9 */ /* 0x000fe20000000a00 */
[----:B------:R-:W-:Y:S01]  /*df90*/  UIMAD.WIDE UR4, UR40, 0x4, UR4 ;  /* 0x00000004280478a5 */ /* 0x000fe2000f8e0204 */
[----:B------:R-:W-:-:S05]  /*dfa0*/  ULDC.64 UR6, c[0x0][0xa00] ;  /* 0x0002800000067ab9 */ /* 0x000fca0000000a00 */
[----:B--23--:R-:W-:Y:S02]  /*dfb0*/  IMAD.U32 R2, RZ, RZ, UR4 ;  /* 0x00000004ff027e24 */ /* 0x00cfe4000f8e00ff */
[----:B------:R-:W-:-:S05]  /*dfc0*/  IMAD.U32 R3, RZ, RZ, UR5 ;  /* 0x00000005ff037e24 */ /* 0x000fca000f8e00ff */
[----:B------:R-:W2:Y:S01]  /*dfd0*/  LDG.E R2, desc[UR54][R2.64] ;  /* 0x0000003602027981 */ /* 0x000ea2000c1e1900 */
[----:B------:R-:W-:Y:S02]  /*dfe0*/  UISETP.NE.U32.AND UP0, UPT, UR8, URZ, UPT ;  /* 0x0000003f0800728c */ /* 0x000fe4000bf05070 */
[----:B------:R-:W-:Y:S02]  /*dff0*/  UISETP.NE.U32.AND UP1, UPT, UR6, URZ, UPT ;  /* 0x0000003f0600728c */ /* 0x000fe4000bf25070 */
[----:B------:R-:W-:Y:S02]  /*e000*/  UISETP.NE.AND.EX UP0, UPT, UR9, URZ, UPT, UP0 ;  /* 0x0000003f0900728c */ /* 0x000fe4000bf05300 */
[----:B------:R-:W-:-:S04]  /*e010*/  UISETP.NE.AND.EX UP2, UPT, UR7, URZ, UPT, UP1 ;  /* 0x0000003f0700728c */ /* 0x000fc8000bf45310 */
[----:B------:R-:W-:Y:S01]  /*e020*/  PLOP3.LUT P0, PT, PT, PT, UP0, 0x80, 0x0 ;  /* 0x000000000000781c */ /* 0x000fe20003f0f008 */
[----:B-----5:R-:W-:Y:S01]  /*e030*/  IMAD.MOV.U32 R24, RZ, RZ, RZ ;  /* 0x000000ffff187224 */ /* 0x020fe200078e00ff */
[----:B------:R-:W-:Y:S01]  /*e040*/  PLOP3.LUT P1, PT, PT, PT, UP2, 0x80, 0x0 ;  /* 0x000000000000781c */ /* 0x000fe20003f2f028 */
[----:B------:R-:W-:Y:S01]  /*e050*/  UMOV UR37, URZ ;  /* 0x0000003f00257c82 */ /* 0x000fe20008000000 */
[----:B--2---:R-:W-:Y:S01]  /*e060*/  R2UR UR42, R2 ;  /* 0x00000000022a72ca */ /* 0x004fe200000e0000 */
[----:B------:R-:W-:-:S12]  /*e070*/  UP2UR UR43, UPR, URZ, 0x4 ;  /* 0x000000043f2b7883 */ /* 0x000fd80008000000 */
        /* <DEDUP_REMOVED lines=9> */
[----:B0-----:R-:W-:-:S03]  /*e110*/  IMAD.U32 R4, RZ, RZ, UR4 ;  /* 0x00000004ff047e24 */ /* 0x001fc6000f8e00ff */
[----:B------:R-:W-:Y:S01]  /*e120*/  IMAD.U32 R5, RZ, RZ, UR5 ;  /* 0x00000005ff057e24 */ /* 0x000fe2000f8e00ff */
[----:B------:R-:W-:Y:S01]  /*e130*/  ULDC.64 UR4, c[0x0][0xa18] ;  /* 0x0002860000047ab9 */ /* 0x000fe20000000a00 */
[----:B------:R-:W2:Y:S01]  /*e140*/  @P1 LDG.E R0, desc[UR54][R2.64] ;  /* 0x0000003602001981 */ /* 0x000ea2000c1e1900 */
[----:B------:R-:W-:-:S03]  /*e150*/  UISETP.NE.U32.AND UP0, UPT, UR4, URZ, UPT ;  /* 0x0000003f0400728c */ /* 0x000fc6000bf05070 */
[----:B------:R0:W3:Y:S01]  /*e160*/  @P0 LDG.E R24, desc[UR54][R4.64] ;  /* 0x0000003604180981 */ /* 0x0000e2000c1e1900 */
[----:B------:R-:W-:-:S06]  /*e170*/  UISETP.NE.AND.EX UP0, UPT, UR5, URZ, UPT, UP0 ;  /* 0x0000003f0500728c */ /* 0x000fcc000bf05300 */
[----:B------:R-:W-:Y:S01]  /*e180*/  PLOP3.LUT P1, PT, PT, PT, UP0, 0x80, 0x0 ;  /* 0x000000000000781c */ /* 0x000fe20003f2f008 */
[----:B0-----:R-:W0:Y:S04]  /*e190*/  LDC.64 R4, c[0x0][0x418] ;  /* 0x00010600ff047b82 */ /* 0x001e280000000a00 */
[----:B------:R-:W-:-:S04]  /*e1a0*/  @UP0 UIADD3 UR4, UP1, UR38, UR4, URZ ;  /* 0x0000000426040290 */ /* 0x000fc8000ff3e03f */
[----:B------:R-:W-:Y:S02]  /*e1b0*/  @UP0 UIADD3.X UR5, UR39, UR5, URZ, UP1, !UPT ;  /* 0x0000000527050290 */ /* 0x000fe40008ffe43f */
[----:B------:R-:W-:-:S04]  /*e1c0*/  IMAD.U32 R6, RZ, RZ, UR4 ;  /* 0x00000004ff067e24 */ /* 0x000fc8000f8e00ff */
[----:B------:R-:W-:-:S05]  /*e1d0*/  IMAD.U32 R7, RZ, RZ, UR5 ;  /* 0x00000005ff077e24 */ /* 0x000fca000f8e00ff */
[----:B------:R1:W5:Y:S01]  /*e1e0*/  @P1 LDG.E R25, desc[UR54][R6.64] ;  /* 0x0000003606191981 */ /* 0x000362000c1e1900 */
[----:B------:R-:W-:Y:S02]  /*e1f0*/  PLOP3.LUT P2, PT, PT, PT, UP2, 0x80, 0x0 ;  /* 0x000000000000781c */ /* 0x000fe40003f4f028 */
[----:B0-----:R-:W-:-:S04]  /*e200*/  ISETP.NE.U32.AND P0, PT, R4, RZ, PT ;  /* 0x000000ff0400720c */ /* 0x001fc80003f05070 */
[----:B------:R-:W-:Y:S02]  /*e210*/  ISETP.NE.AND.EX P0, PT, R5, RZ, PT, P0 ;  /* 0x000000ff0500720c */ /* 0x000fe40003f05300 */
[----:B------:R-:W0:Y:S05]  /*e220*/  LDC R5, c[0x0][0x2f0] ;  /* 0x0000bc00ff057b82 */ /* 0x000e2a0000000800 */
[----:B--2---:R-:W-:-:S03]  /*e230*/  @P2 R2UR UR37, R0 ;  /* 0x00000000002522ca */ /* 0x004fc600000e0000 */
[----:B------:R-:W2:Y:S01]  /*e240*/  LDC R0, c[0x0][0x424] ;  /* 0x00010900ff007b82 */ /* 0x000ea20000000800 */
[----:B---3--:R1:W-:Y:S01]  /*e250*/  STL [R1+0x14], R24 ;  /* 0x0000141801007387 */ /* 0x0083e20000100800 */
[----:B0-----:R-:W-:Y:S10]  /*e260*/  @P1 BRA `(.L_x_15663) ;  /* 0x00000000001c1947 */ /* 0x001ff40003800000 */
[----:B------:R-:W-:Y:S01]  /*e270*/  UISETP.NE.AND UP0, UPT, UR43, URZ, UPT ;  /* 0x0000003f2b00728c */ /* 0x000fe2000bf05270 */
[----:B-----5:R-:W0:Y:S05]  /*e280*/  LDC R25, c[0x0][0x288] ;  /* 0x0000a200ff197b82 */ /* 0x020e2a0000000800 */
[----:B------:R-:W-:-:S13]  /*e290*/  PLOP3.LUT P1, PT, PT, PT, UP0, 0x40, 0x0 ;  /* 0x000000000000781c */ /* 0x000fda0003f2e808 */
[----:B------:R-:W-:Y:S05]  /*e2a0*/  @P1 BRA `(.L_x_15663) ;  /* 0x00000000000c1947 */ /* 0x000fea0003800000 */
[----:B------:R-:W3:Y:S04]  /*e2b0*/  LDG.E R4, desc[UR54][R2.64] ;  /* 0x0000003602047981 */ /* 0x000ee8000c1e1900 */
[----:B0-----:R-:W3:Y:S02]  /*e2c0*/  LDG.E R25, desc[UR54][R2.64+0x4] ;  /* 0x0000043602197981 */ /* 0x001ee4000c1e1900 */
[----:B---3--:R-:W-:-:S07]  /*e2d0*/  IMAD.IADD R25, R25, 0x1, -R4 ;  /* 0x0000000119197824 */ /* 0x008fce00078e0a04 */
.L_x_15663:
[----:B------:R-:W-:Y:S01]  /*e2e0*/  IMAD.U32 R4, RZ, RZ, UR42 ;  /* 0x0000002aff047e24 */ /* 0x000fe2000f8e00ff */
[----:B------:R-:W-:Y:S01]  /*e2f0*/  ULDC.64 UR4, c[0x0][0xa20] ;  /* 0x0002880000047ab9 */ /* 0x000fe20000000a00 */
[----:B--2---:R-:W-:Y:S02]  /*e300*/  SEL R0, R0, 0x1, P0 ;  /* 0x0000000100007807 */ /* 0x004fe40000000000 */
[----:B------:R-:W-:Y:S01]  /*e310*/  ISETP.NE.U32.AND P1, PT, RZ, UR4, PT ;  /* 0x00000004ff007c0c */ /* 0x000fe2000bf25070 */
[----:B------:R2:W-:Y:S02]  /*e320*/  STL [R1+0x8], R4 ;  /* 0x0000080401007387 */ /* 0x0005e40000100800 */
        /* <DEDUP_REMOVED lines=9> */
.L_x_15664:
[----:B------:R-:W-:Y:S02]  /*e3c0*/  ULDC.64 UR4, c[0x0][0xa08] ;  /* 0x0002820000047ab9 */ /* 0x000fe40000000a00 */
[----:B------:R-:W-:-:S04]  /*e3d0*/  ISETP.NE.U32.AND P0, PT, RZ, UR4, PT ;  /* 0x00000004ff007c0c */ /* 0x000fc8000bf05070 */
[----:B------:R-:W-:-:S13]  /*e3e0*/  ISETP.NE.AND.EX P0, PT, RZ, UR5, PT, P0 ;  /* 0x00000005ff007c0c */ /* 0x000fda000bf05300 */
[----:B------:R-:W-:Y:S05]  /*e3f0*/  @!P0 BRA `(.L_x_15665) ;  /* 0x0000000000148947 */ /* 0x000fea0003800000 */
[----:B------:R-:W3:Y:S02]  /*e400*/  LDC.64 R2, c[0x0][0xa08] ;  /* 0x00028200ff027b82 */ /* 0x000ee40000000a00 */
[----:B---3--:R-:W-:-:S05]  /*e410*/  IMAD.WIDE R2, R4, 0x4, R2 ;  /* 0x0000000404027825 */ /* 0x008fca00078e0202 */
[----:B------:R-:W3:Y:S04]  /*e420*/  LDG.E R18, desc[UR54][R2.64] ;  /* 0x0000003602127981 */ /* 0x000ee8000c1e1900 */
[----:B------:R-:W3:Y:S02]  /*e430*/  LDG.E R5, desc[UR54][R2.64+0x4] ;  /* 0x0000043602057981 */ /* 0x000ee4000c1e1900 */
[----:B---3--:R-:W-:-:S07]  /*e440*/  IMAD.IADD R18, R5, 0x1, -R18 ;  /* 0x0000000105127824 */ /* 0x008fce00078e0a12 */
.L_x_15665:
[----:B------:R-:W4:Y:S01]  /*e450*/  LDL R0, [R1+0x24] ;  /* 0x0000240001007983 */ /* 0x000f220000100800 */
[----:B---3--:R-:W3:Y:S03]  /*e460*/  LDC R2, c[0x0][0x448] ;  /* 0x00011200ff027b82 */ /* 0x008ee60000000800 */
[----:B------:R-:W2:Y:S04]  /*e470*/  LDL.LU R19, [R1+0x10] ;  /* 0x0000100001137983 */ /* 0x000ea80000300800 */
[----:B------:R-:W2:Y:S01]  /*e480*/  LDL R17, [R1+0x28] ;  /* 0x0000280001117983 */ /* 0x000ea20000100800 */
[----:B---3--:R-:W-:-:S13]  /*e490*/  ISETP.NE.AND P0, PT, R2, 0x1, PT ;  /* 0x000000010200780c */ /* 0x008fda0003f05270 */
[----:B------:R-:W3:Y:S08]  /*e4a0*/  @P0 LDC R3, c[0x0][0x44c] ;  /* 0x00011300ff030b82 */ /* 0x000ef00000000800 */
[----:B------:R-:W0:Y:S01]  /*e4b0*/  @P0 LDC R2, c[0x0][0x450] ;  /* 0x00011400ff020b82 */ /* 0x000e220000000800 */
[----:B-----5:R-:W-:Y:S02]  /*e4c0*/  IMAD.IADD R18, R18, 0x1, -R24 ;  /* 0x0000000112127824 */ /* 0x020fe400078e0a18 */
[----:B----4-:R-:W-:-:S04]  /*e4d0*/  IMAD R0, R0, 0xc0, RZ ;  /* 0x000000c000007824 */ /* 0x010fc800078e02ff */
[----:B------:R-:W-:-:S04]  /*e4e0*/  VIADD R0, R0, 0xbf ;  /* 0x000000bf00007836 */ /* 0x000fc80000000000 */
[----:B---3--:R-:W-:-:S05]  /*e4f0*/  @P0 IMAD.HI.U32 R3, R0, R3, RZ ;  /* 0x0000000300030227 */ /* 0x008fca00078e00ff */
[----:B0-----:R-:W-:Y:S02]  /*e500*/  @P0 SHF.R.U32.HI R0, RZ, R2, R3 ;  /* 0x00000002ff000219 */ /* 0x001fe40000011603 */
[----:B------:R-:W-:-:S05]  /*e510*/  IADD3 R3, R18, 0xa0, -R25 ;  /* 0x000000a012037810 */ /* 0x000fca0007ffe819 */
[----:B------:R-:W-:-:S04]  /*e520*/  IMAD.IADD R0, R3, 0x1, R0 ;  /* 0x0000000103007824 */ /* 0x000fc800078e0200 */
[----:B------:R-:W-:-:S04]  /*e530*/  IMAD.HI R2, R0, 0x66666667, RZ ;  /* 0x6666666700027827 */ /* 0x000fc800078e02ff */
[----:B------:R-:W-:Y:S01]  /*e540*/  VIADD R0, R18, 0x9f ;  /* 0x0000009f12007836 */ /* 0x000fe20000000000 */
[----:B------:R-:W-:-:S03]  /*e550*/  SHF.R.U32.HI R3, RZ, 0x1f, R2 ;  /* 0x0000001fff037819 */ /* 0x000fc60000011602 */
[----:B------:R-:W-:Y:S01]  /*e560*/  IMAD.HI R0, R0, 0x66666667, RZ ;  /* 0x6666666700007827 */ /* 0x000fe200078e02ff */
[----:B--2---:R-:W-:Y:S02]  /*e570*/  LOP3.LUT R19, R19, 0xffffffdf, RZ, 0xc0, !PT ;  /* 0xffffffdf13137812 */ /* 0x004fe400078ec0ff */
[----:B------:R-:W-:Y:S02]  /*e580*/  LEA.HI.SX32 R5, R2, R3, 0x1a ;  /* 0x0000000302057211 */ /* 0x000fe400078fd2ff */
[----:B------:R-:W-:Y:S02]  /*e590*/  SHF.R.U32.HI R3, RZ, 0x1f, R0 ;  /* 0x0000001fff037819 */ /* 0x000fe40000011600 */
[----:B------:R-:W-:Y:S02]  /*e5a0*/  @P0 LOP3.LUT R19, R19, 0x20, RZ, 0xfc, !PT ;  /* 0x0000002013130812 */ /* 0x000fe400078efcff */
[----:B------:R-:W-:-:S03]  /*e5b0*/  LEA.HI.SX32 R0, R0, R3, 0x1a ;  /* 0x0000000300007211 */ /* 0x000fc600078fd2ff */
[----:B------:R0:W-:Y:S01]  /*e5c0*/  STL [R1+0x10], R19 ;  /* 0x0000101301007387 */ /* 0x0001e20000100800 */
[----:B------:R-:W-:-:S04]  /*e5d0*/  VIMNMX R0, R0, R5, PT ;  /* 0x0000000500007248 */ /* 0x000fc80003fe0100 */
[----:B------:R-:W-:Y:S02]  /*e5e0*/  ISETP.GE.AND P0, PT, R0, 0x1, PT ;  /* 0x000000010000780c */ /* 0x000fe40003f06270 */
[C---:B------:R-:W-:Y:S02]  /*e5f0*/  LOP3.LUT R2, R17.reuse, 0xff000000, RZ, 0xc0, !PT ;  /* 0xff00000011027812 */ /* 0x040fe400078ec0ff */
[----:B------:R-:W-:Y:S02]  /*e600*/  LOP3.LUT R3, R17, 0xff0000, RZ, 0xc0, !PT ;  /* 0x00ff000011037812 */ /* 0x000fe400078ec0ff */
[----:B------:R-:W-:-:S04]  /*e610*/  SHF.R.U32.HI R2, RZ, 0x8, R2 ;  /* 0x00000008ff027819 */ /* 0x000fc80000011602 */
[----:B------:R-:W-:Y:S01]  /*e620*/  LEA.HI R4, R3, R2, RZ, 0x10 ;  /* 0x0000000203047211 */ /* 0x000fe200078f80ff */
[----:B------:R-:W-:Y:S02]  /*e630*/  IMAD.MOV.U32 R3, RZ, RZ, RZ ;  /* 0x000000ffff037224 */ /* 0x000fe400078e00ff */
[----:B0-----:R-:W-:Y:S05]  /*e640*/  @!P0 BRA `(.L_x_15666) ;  /* 0x0000000000748947 */ /* 0x001fea0003800000 */
[----:B------:R-:W-:-:S04]  /*e650*/  SHF.R.U32.HI R5, RZ, 0x10, R4 ;  /* 0x00000010ff057819 */ /* 0x000fc80000011604 */
[----:B------:R-:W-:-:S13]  /*e660*/  ISETP.NE.AND P0, PT, R5, RZ, PT ;  /* 0x000000ff0500720c */ /* 0x000fda0003f05270 */
[----:B------:R-:W1:Y:S02]  /*e670*/  @!P0 LDC R5, c[0x0][0x9f0] ;  /* 0x00027c00ff058b82 */ /* 0x000e640000000800 */
[----:B-1----:R-:W-:Y:S02]  /*e680*/  IABS R7, R5 ;  /* 0x0000000500077213 */ /* 0x002fe40000000000 */
        /* <DEDUP_REMOVED lines=25> */
.L_x_15666:
[----:B------:R-:W-:Y:S01]  /*e820*/  LOP3.LUT R4, R4, 0xff, RZ, 0xc0, !PT ;  /* 0x000000ff04047812 */ /* 0x000fe200078ec0ff */
[----:B------:R-:W-:Y:S04]  /*e830*/  BSSY B7, `(.L_x_15667) ;  /* 0x0000446000077945 */ /* 0x000fe80003800000 */
[----:B------:R-:W-:-:S05]  /*e840*/  IMAD R2, R4, R3, RZ ;  /* 0x0000000304027224 */ /* 0x000fca00078e02ff */
        /* <DEDUP_REMOVED lines=18> */
[----:B-1----:R-:W0:Y:S01]  /*e970*/  POPC R7, R4 ;  /* 0x0000000400077309 */ /* 0x002e220000000000 */
[----:B--2---:R-:W0:Y:S02]  /*e980*/  SHFL.IDX PT, R0, R3, R0, 0x1f ;  /* 0x00001f0003007589 */ /* 0x004e2400000e0000 */
[----:B0-----:R-:W-:-:S05]  /*e990*/  IADD3 R0, R0, UR46, R7 ;  /* 0x0000002e00007c10 */ /* 0x001fca000fffe007 */
[----:B------:R2:W-:Y:S01]  /*e9a0*/  STL [R1+0x20], R0 ;  /* 0x0000200001007387 */ /* 0x0005e20000100800 */
[----:B------:R-:W-:Y:S05]  /*e9b0*/  BRA `(.L_x_15669) ;  /* 0x0000004000b47947 */ /* 0x000fea0003800000 */
.L_x_15668:
        /* <DEDUP_REMOVED lines=20> */
.L_x_15671:
[----:B------:R-:W-:Y:S05]  /*eb00*/  BSYNC B6 ;  /* 0x0000000000067941 */ /* 0x000fea0003800000 */
.L_x_15670:
[----:B------:R-:W-:Y:S01]  /*eb10*/  VIADD R0, R16, 0x6000 ;  /* 0x0000600010007836 */ /* 0x000fe20000000000 */
[----:B------:R-:W-:Y:S01]  /*eb20*/  BSSY B6, `(.L_x_15672) ;  /* 0x0000017000067945 */ /* 0x000fe20003800000 */
[----:B------:R-:W-:-:S03]  /*eb30*/  IMAD.MOV.U32 R26, RZ, RZ, R19 ;  /* 0x000000ffff1a7224 */ /* 0x000fc600078e0013 */
[----:B------:R-:W-:Y:S02]  /*eb40*/  LOP3.LUT P0, RZ, R0, 0x1bf, RZ, 0xc0, !PT ;  /* 0x000001bf00ff7812 */ /* 0x000fe4000780c0ff */
[----:B------:R-:W-:-:S11]  /*eb50*/  LOP3.LUT R26, R26, 0xfffffffe, RZ, 0xc0, !PT ;  /* 0xfffffffe1a1a7812 */ /* 0x000fd600078ec0ff */
        /* <DEDUP_REMOVED lines=18> */
[----:B0-2---:R-:W-:Y:S05]  /*ec80*/  CALL.ABS.NOINC R2 ;  /* 0x0000000002007343 */ /* 0x005fea0003c00000 */
.L_x_15673:
[----:B------:R-:W-:Y:S05]  /*ec90*/  BSYNC B6 ;  /* 0x0000000000067941 */ /* 0x000fea0003800000 */
.L_x_15672:
        /* <DEDUP_REMOVED lines=20> */
.L_x_15675:
[----:B------:R-:W-:Y:S05]  /*ede0*/  BSYNC B6 ;  /* 0x0000000000067941 */ /* 0x000fea0003800000 */
.L_x_15674:
        /* <DEDUP_REMOVED lines=19> */
.L_x_15677:
[----:B------:R-:W-:Y:S05]  /*ef20*/  BSYNC B6 ;  /* 0x0000000000067941 */ /* 0x000fea0003800000 */
.L_x_15676:
        /* <DEDUP_REMOVED lines=18> */
.L_x_15758:
[----:B------:R-:W0:Y:S01]  /*f050*/  S2R R0, SR_TID.X ;  /* 0x0000000000007919 */ /* 0x000e220000002100 */
[----:B------:R-:W-:Y:S01]  /*f060*/  UMOV UR4, 0xa0 ;  /* 0x000000a000047882 */ /* 0x000fe20000000000 */
[----:B------:R-:W3:Y:S01]  /*f070*/  @P2 LDC R5, c[0x0][0x434] ;  /* 0x00010d00ff052b82 */ /* 0x000ee20000000800 */
[----:B------:R-:W-:Y:S01]  /*f080*/  UIMAD UR4, UR47, UR4, -0xa0 ;  /* 0xffffff602f0474a4 */ /* 0x000fe2000f8e0204 */
[----:B------:R-:W4:Y:S01]  /*f090*/  S2R R11, SR_TID.X ;  /* 0x00000000000b7919 */ /* 0x000f220000002100 */
[----:B------:R-:W-:Y:S01]  /*f0a0*/  SHF.R.S32.HI R10, RZ, 0x1f, R21 ;  /* 0x0000001fff0a7819 */ /* 0x000fe20000011415 */
[----:B------:R-:W-:-:S04]  /*f0b0*/  IMAD.MOV.U32 R12, RZ, RZ, R26 ;  /* 0x000000ffff0c7224 */ /* 0x000fc800078e001a */
[----:B------:R-:W1:Y:S01]  /*f0c0*/  @P2 LDC R4, c[0x0][0x438] ;  /* 0x00010e00ff042b82 */ /* 0x000e620000000800 */
[----:B------:R2:W-:Y:S01]  /*f0d0*/  STL [R1+0x18], R10 ;  /* 0x0000180a01007387 */ /* 0x0005e20000100800 */
[----:B0-----:R-:W-:Y:S01]  /*f0e0*/  LOP3.LUT R0, R0, 0x7f, RZ, 0xc0, !PT ;  /* 0x0000007f00007812 */ /* 0x001fe200078ec0ff */
[----:B----4-:R-:W-:-:S03]  /*f0f0*/  IMAD.SHL.U32 R13, R11, 0x20, RZ ;  /* 0x000000200b0d7824 */ /* 0x010fc600078e00ff */
[----:B------:R-:W-:Y:S01]  /*f100*/  SHF.R.U32.HI R14, RZ, 0x2, R0 ;  /* 0x00000002ff0e7819 */ /* 0x000fe20000011600 */
[----:B------:R-:W-:-:S03]  /*f110*/  IMAD.SHL.U32 R11, R11, 0x20, RZ ;  /* 0x000000200b0b7824 */ /* 0x000fc600078e00ff */
[C---:B------:R-:W-:Y:S02]  /*f120*/  LOP3.LUT R13, R14.reuse, 0x60, R13, 0xf8, !PT ;  /* 0x000000600e0d7812 */ /* 0x040fe400078ef80d */
[----:B------:R-:W-:Y:S02]  /*f130*/  LOP3.LUT R11, R14, 0x60, R11, 0xf8, !PT ;  /* 0x000000600e0b7812 */ /* 0x000fe400078ef80b */
[----:B------:R-:W-:-:S05]  /*f140*/  LOP3.LUT R13, R13, 0x80, RZ, 0xfc, !PT ;  /* 0x000000800d0d7812 */ /* 0x000fca00078efcff */
[----:B------:R-:W-:-:S05]  /*f150*/  VIADD R9, R13, UR4 ;  /* 0x000000040d097c36 */ /* 0x000fca0008000000 */
[C---:B------:R-:W-:Y:S01]  /*f160*/  ISETP.GE.AND P0, PT, R9.reuse, R18, PT ;  /* 0x000000120900720c */ /* 0x040fe20003f06270 */
[----:B------:R-:W-:-:S03]  /*f170*/  IMAD.IADD R9, R9, 0x1, R24 ;  /* 0x0000000109097824 */ /* 0x000fc600078e0218 */
[----:B------:R-:W-:Y:S01]  /*f180*/  ISETP.GT.U32.OR P0, PT, R13, 0x9f, P0 ;  /* 0x0000009f0d00780c */ /* 0x000fe20000704470 */
[----:B---3--:R-:W-:-:S04]  /*f190*/  @P2 IMAD.HI.U32 R5, R9, R5, RZ ;  /* 0x0000000509052227 */ /* 0x008fc800078e00ff */
[----:B------:R-:W-:Y:S01]  /*f1a0*/  IMAD.MOV.U32 R0, RZ, RZ, R9 ;  /* 0x000000ffff007224 */ /* 0x000fe200078e0009 */
[----:B-1----:R-:W-:-:S07]  /*f1b0*/  @P2 SHF.R.U32.HI R0, RZ, R4, R5 ;  /* 0x00000004ff002219 */ /* 0x002fce0000011605 */
        /* <DEDUP_REMOVED lines=10> */
[----:B------:R-:W-:Y:S01]  /*f260*/  @!P0 LEA.HI.X R7, R2, R5, R8, 0x2, P1 ;  /* 0x0000000502078211 */ /* 0x000fe200008f1408 */
[----:B------:R-:W-:Y:S01]  /*f270*/  VIADD R8, R11, UR4 ;  /* 0x000000040b087c36 */ /* 0x000fe20008000000 */
[----:B------:R-:W0:Y:S03]  /*f280*/  @P2 LDC R5, c[0x0][0x438] ;  /* 0x00010e00ff052b82 */ /* 0x000e260000000800 */
[----:B------:R1:W5:Y:S01]  /*f290*/  @!P0 LDG.E R4, desc[UR54][R6.64] ;  /* 0x0000003606048981 */ /* 0x000362000c1e1900 */
[C---:B------:R-:W-:Y:S01]  /*f2a0*/  ISETP.GE.AND P0, PT, R8.reuse, R18, PT ;  /* 0x000000120800720c */ /* 0x040fe20003f06270 */
[----:B------:R-:W-:Y:S02]  /*f2b0*/  IMAD.IADD R8, R8, 0x1, R24 ;  /* 0x0000000108087824 */ /* 0x000fe400078e0218 */
[----:B------:R-:W-:-:S04]  /*f2c0*/  IMAD.MOV R0, RZ, RZ, -R0 ;  /* 0x000000ffff007224 */ /* 0x000fc800078e0a00 */
[----:B------:R-:W-:Y:S01]  /*f2d0*/  IMAD R9, R20, R0, R9 ;  /* 0x0000000014097224 */ /* 0x000fe200078e0209 */
[----:B-1----:R-:W1:Y:S01]  /*f2e0*/  @P2 LDC R7, c[0x0][0x434] ;  /* 0x00010d00ff072b82 */ /* 0x002e620000000800 */
[----:B------:R-:W-:-:S07]  /*f2f0*/  IMAD.MOV.U32 R6, RZ, RZ, R8 ;  /* 0x000000ffff067224 */ /* 0x000fce00078e0008 */
[----:B------:R-:W3:Y:S01]  /*f300*/  @!P0 LDC.64 R2, c[0x0][0x428] ;  /* 0x00010a00ff028b82 */ /* 0x000ee20000000a00 */
[----:B-1----:R-:W-:-:S05]  /*f310*/  @P2 IMAD.HI.U32 R7, R8, R7, RZ ;  /* 0x0000000708072227 */ /* 0x002fca00078e00ff */
[----:B0-----:R-:W-:Y:S01]  /*f320*/  @P2 SHF.R.U32.HI R6, RZ, R5, R7 ;  /* 0x00000005ff062219 */ /* 0x001fe20000011607 */
[----:B------:R-:W-:Y:S02]  /*f330*/  IMAD.MOV.U32 R5, RZ, RZ, RZ ;  /* 0x000000ffff057224 */ /* 0x000fe400078e00ff */
[----:B---3--:R-:W-:Y:S01]  /*f340*/  @!P0 IMAD R0, R10, R2, RZ ;  /* 0x000000020a008224 */ /* 0x008fe200078e02ff */
[----:B------:R-:W-:-:S03]  /*f350*/  @!P0 SHF.R.S32.HI R7, RZ, 0x1f, R6 ;  /* 0x0000001fff078819 */ /* 0x000fc60000011406 */
[C---:B------:R-:W-:Y:S02]  /*f360*/  @!P0 IMAD R0, R21.reuse, R3, R0 ;  /* 0x0000000315008224 */ /* 0x040fe400078e0200 */
[----:B--2---:R-:W-:Y:S02]  /*f370*/  @!P0 IMAD.WIDE.U32 R10, R21, R2, R6 ;  /* 0x00000002150a8225 */ /* 0x004fe400078e0006 */
[----:B------:R-:W0:Y:S02]  /*f380*/  @!P0 LDC.64 R2, c[0x0][0x418] ;  /* 0x00010600ff028b82 */ /* 0x000e240000000a00 */
[----:B------:R-:W-:Y:S01]  /*f390*/  @!P0 IMAD.IADD R0, R11, 0x1, R0 ;  /* 0x000000010b008824 */ /* 0x000fe200078e0200 */
[----:B------:R-:W-:Y:S02]  /*f3a0*/  LOP3.LUT R12, R12, 0xfffffffd, RZ, 0xc0, !PT ;  /* 0xfffffffd0c0c7812 */ /* 0x000fe400078ec0ff */
[----:B0-----:R-:W-:-:S04]  /*f3b0*/  @!P0 LEA R2, P1, R10, R2, 0x2 ;  /* 0x000000020a028211 */ /* 0x001fc800078210ff */
[----:B------:R-:W-:-:S05]  /*f3c0*/  @!P0 LEA.HI.X R3, R10, R3, R0, 0x2, P1 ;  /* 0x000000030a038211 */ /* 0x000fca00008f1400 */
[----:B------:R0:W5:Y:S01]  /*f3d0*/  @!P0 LDG.E R5, desc[UR54][R2.64] ;  /* 0x0000003602058981 */ /* 0x000162000c1e1900 */
[----:B------:R-:W-:Y:S01]  /*f3e0*/  ISETP.GT.U32.AND P0, PT, R13, 0x9f, PT ;  /* 0x0000009f0d00780c */ /* 0x000fe20003f04070 */
[----:B------:R-:W-:Y:S01]  /*f3f0*/  IMAD.MOV R0, RZ, RZ, -R6 ;  /* 0x000000ffff007224 */ /* 0x000fe200078e0a06 */
[----:B------:R-:W-:Y:S01]  /*f400*/  LOP3.LUT R17, R17, 0xffff, RZ, 0xc0, !PT ;  /* 0x0000ffff11117812 */ /* 0x000fe200078ec0ff */
[----:B------:R-:W-:Y:S02]  /*f410*/  IMAD.U32 R7, RZ, RZ, UR47 ;  /* 0x0000002fff077e24 */ /* 0x000fe4000f8e00ff */
[----:B------:R-:W-:Y:S02]  /*f420*/  IMAD R8, R20, R0, R8 ;  /* 0x0000000014087224 */ /* 0x000fe400078e0208 */
[----:B------:R-:W-:Y:S02]  /*f430*/  VIADD R7, R7, 0xffffffff ;  /* 0xffffffff07077836 */ /* 0x000fe40000000000 */
[----:B0-----:R-:W-:-:S04]  /*f440*/  IMAD.U32 R2, RZ, RZ, UR44 ;  /* 0x0000002cff027e24 */ /* 0x001fc8000f8e00ff */
[----:B------:R-:W-:Y:S02]  /*f450*/  @P0 LOP3.LUT R12, R12, 0x2, RZ, 0xfc, !PT ;  /* 0x000000020c0c0812 */ /* 0x000fe400078efcff */
[----:B------:R-:W-:Y:S02]  /*f460*/  ISETP.NE.AND P2, PT, R2, 0x3, PT ;  /* 0x000000030200780c */ /* 0x000fe40003f45270 */
[----:B------:R-:W-:-:S11]  /*f470*/  LOP3.LUT R12, R12, 0xfffffffb, RZ, 0xc0, !PT ;  /* 0xfffffffb0c0c7812 */ /* 0x000fd600078ec0ff */
[----:B------:R-:W-:-:S05]  /*f480*/  @P2 LOP3.LUT R12, R12, 0x4, RZ, 0xfc, !PT ;  /* 0x000000040c0c2812 */ /* 0x000fca00078efcff */
[----:B------:R0:W-:Y:S01]  /*f490*/  STL [R1+0x10], R12 ;  /* 0x0000100c01007387 */ /* 0x0001e20000100800 */
[----:B------:R-:W-:Y:S05]  /*f4a0*/  @!P2 BRA `(.L_x_15679) ;  /* 0x000000000004a947 */ /* 0x000fea0003800000 */
[----:B------:R-:W-:Y:S01]  /*f4b0*/  BPT.TRAP 0x1 ;  /* 0x000000040000795c */ /* 0x000fe20000300000 */
.L_x_15679:
        /* <DEDUP_REMOVED lines=9> */
.L_x_15759:
[----:B------:R-:W-:Y:S05]  /*f550*/  BSYNC B0 ;  /* 0x0000000000007941 */ /* 0x000fea0003800000 */
.L_x_15680:
[----:B------:R-:W2:Y:S01]  /*f560*/  LDL.LU R11, [R1+0x10] ;  /* 0x00001000010b7983 */ /* 0x000ea20000300800 */
[----:B------:R-:W3:Y:S01]  /*f570*/  LDC R14, c[0x0][0x2f4] ;  /* 0x0000bd00ff0e7b82 */ /* 0x000ee20000000800 */
[----:B------:R-:W-:Y:S01]  /*f580*/  IMAD R18, R7, -0xa0, R18 ;  /* 0xffffff6007127824 */ /* 0x000fe200078e0212 */
[----:B------:R-:W-:Y:S01]  /*f590*/  ULDC.64 UR4, c[0x0][0x328] ;  /* 0x0000ca0000047ab9 */ /* 0x000fe20000000a00 */
[----:B------:R-:W4:Y:S01]  /*f5a0*/  S2R R21, SR_TID.X ;  /* 0x0000000000157919 */ /* 0x000f220000002100 */
[----:B-----5:R-:W-:Y:S01]  /*f5b0*/  SHF.R.S32.HI R7, RZ, 0x1f, R4 ;  /* 0x0000001fff077819 */ /* 0x020fe20000011404 */
[----:B-1----:R-:W-:Y:S01]  /*f5c0*/  IMAD R0, R27, UR4, RZ ;  /* 0x000000041b007c24 */ /* 0x002fe2000f8e02ff */
[----:B------:R-:W-:Y:S01]  /*f5d0*/  SHF.R.S32.HI R29, RZ, 0x1f, R5 ;  /* 0x0000001fff1d7819 */ /* 0x000fe20000011405 */
[----:B------:R-:W-:Y:S01]  /*f5e0*/  IMAD.WIDE.U32 R2, R8, UR4, RZ ;  /* 0x0000000408027c25 */ /* 0x000fe2000f8e00ff */
[----:B------:R-:W-:Y:S01]  /*f5f0*/  ULDC.64 UR6, c[0x0][0x338] ;  /* 0x0000ce0000067ab9 */ /* 0x000fe20000000a00 */
[----:B------:R-:W-:-:S02]  /*f600*/  SHF.R.S32.HI R28, RZ, 0x1f, R9 ;  /* 0x0000001fff1c7819 */ /* 0x000fc40000011409 */
[----:B------:R-:W-:-:S04]  /*f610*/  IMAD R0, R8, UR5, R0 ;  /* 0x0000000508007c24 */ /* 0x000fc8000f8e0200 */
[----:B------:R-:W-:Y:S02]  /*f620*/  IMAD.IADD R3, R3, 0x1, R0 ;  /* 0x0000000103037824 */ /* 0x000fe400078e0200 */
[----:B------:R-:W-:Y:S02]  /*f630*/  IMAD R0, R29, UR6, RZ ;  /* 0x000000061d007c24 */ /* 0x000fe4000f8e02ff */
[----:B------:R-:W-:-:S04]  /*f640*/  IMAD.WIDE.U32 R2, R5, UR6, R2 ;  /* 0x0000000605027c25 */ /* 0x000fc8000f8e0002 */
[----:B------:R-:W-:Y:S02]  /*f650*/  IMAD R0, R5, UR7, R0 ;  /* 0x0000000705007c24 */ /* 0x000fe4000f8e0200 */
[----:B0-----:R-:W-:Y:S02]  /*f660*/  IMAD.MOV.U32 R12, RZ, RZ, R2 ;  /* 0x000000ffff0c7224 */ /* 0x001fe400078e0002 */
[----:B------:R-:W-:Y:S02]  /*f670*/  IMAD.IADD R13, R3, 0x1, R0 ;  /* 0x00000001030d7824 */ /* 0x000fe400078e0200 */
[----:B----4-:R-:W-:-:S05]  /*f680*/  IMAD.SHL.U32 R20, R21, 0x10, RZ ;  /* 0x0000001015147824 */ /* 0x010fca00078e00ff */
[----:B------:R-:W-:-:S04]  /*f690*/  LOP3.LUT R20, R20, 0x30, RZ, 0xc0, !PT ;  /* 0x0000003014147812 */ /* 0x000fc800078ec0ff */
[CC--:B---3--:R-:W-:Y:S02]  /*f6a0*/  ISETP.GE.AND P1, PT, R20.reuse, R14.reuse, PT ;  /* 0x0000000e1400720c */ /* 0x0c8fe40003f26270 */
[----:B------:R-:W-:Y:S02]  /*f6b0*/  ISETP.GE.AND P0, PT, R20, R14, PT ;  /* 0x0000000e1400720c */ /* 0x000fe40003f06270 */
[----:B------:R-:W3:Y:S01]  /*f6c0*/  LDL R14, [R1] ;  /* 0x00000000010e7983 */ /* 0x000ee20000100800 */
[----:B--2---:R-:W-:-:S08]  /*f6d0*/  LOP3.LUT R11, R11, 0xfffffffe, RZ, 0xc0, !PT ;  /* 0xfffffffe0b0b7812 */ /* 0x004fd000078ec0ff */
[----:B------:R-:W-:-:S05]  /*f6e0*/  @P1 LOP3.LUT R11, R11, 0x1, RZ, 0xfc, !PT ;  /* 0x000000010b0b1812 */ /* 0x000fca00078efcff */
[----:B------:R0:W-:Y:S04]  /*f6f0*/  STL [R1+0x10], R11 ;  /* 0x0000100b01007387 */ /* 0x0001e80000100800 */
[----:B------:R1:W-:Y:S04]  /*f700*/  STL [R1+0x4], R7 ;  /* 0x0000040701007387 */ /* 0x0003e80000100800 */
[----:B------:R-:W3:Y:S01]  /*f710*/  LDL R15, [R1+0x34] ;  /* 0x00003400010f7983 */ /* 0x000ee20000100800 */
        /* <DEDUP_REMOVED lines=10> */
[----:B0-----:R-:W-:Y:S02]  /*f7c0*/  IMAD.IADD R11, R3, 0x1, R0 ;  /* 0x00000001030b7824 */ /* 0x001fe400078e0200 */
[----:B------:R-:W-:Y:S01]  /*f7d0*/  IMAD.WIDE.U32 R2, R17, UR4, R12 ;  /* 0x0000000411027c25 */ /* 0x000fe2000f8e000c */
[----:B------:R-:W-:-:S03]  /*f7e0*/  LOP3.LUT R21, R21, 0x7f, RZ, 0xc0, !PT ;  /* 0x0000007f15157812 */ /* 0x000fc600078ec0ff */
[C---:B-1----:R-:W-:Y:S01]  /*f7f0*/  IMAD R7, R17.reuse, UR5, RZ ;  /* 0x0000000511077c24 */ /* 0x042fe2000f8e02ff */
[----:B------:R-:W-:Y:S01]  /*f800*/  IADD3 R0, P1, R2, UR6, RZ ;  /* 0x0000000602007c10 */ /* 0x000fe2000ff3e0ff */
[----:B------:R-:W-:Y:S01]  /*f810*/  IMAD.WIDE.U32 R10, R17, UR4, R10 ;  /* 0x00000004110a7c25 */ /* 0x000fe2000f8e000a */
[----:B------:R-:W-:Y:S02]  /*f820*/  SHF.R.U32.HI R21, RZ, 0x2, R21 ;  /* 0x00000002ff157819 */ /* 0x000fe40000011615 */
[----:B------:R-:W-:Y:S02]  /*f830*/  IADD3.X R2, R3, UR7, R7, P1, !PT ;  /* 0x0000000703027c10 */ /* 0x000fe40008ffe407 */
[----:B------:R-:W-:Y:S01]  /*f840*/  IADD3 R26, P1, R10, UR6, RZ ;  /* 0x000000060a1a7c10 */ /* 0x000fe2000ff3e0ff */
[----:B------:R-:W-:-:S03]  /*f850*/  UMOV UR4, 0xffffffff ;  /* 0xffffffff00047882 */ /* 0x000fc60000000000 */
[----:B------:R-:W-:Y:S01]  /*f860*/  IADD3.X R24, R7, UR7, R11, P1, !PT ;  /* 0x0000000707187c10 */ /* 0x000fe20008ffe40b */
[----:B------:R-:W-:-:S05]  /*f870*/  IMAD.IADD R7, R18, 0x1, -R21 ;  /* 0x0000000112077824 */ /* 0x000fca00078e0a15 */
[----:B------:R-:W-:Y:S01]  /*f880*/  ISETP.GE.AND P5, PT, R7, 0x1, PT ;  /* 0x000000010700780c */ /* 0x000fe20003fa6270 */
[----:B---3--:R-:W-:Y:S01]  /*f890*/  IMAD R18, R14, 0x2800, R15 ;  /* 0x000028000e127824 */ /* 0x008fe200078e020f */
[----:B------:R-:W-:Y:S11]  /*f8a0*/  BRA.DIV UR4, `(.L_x_15682) ;  /* 0x0000004e04407947 */ /* 0x000ff6000b800000 */
        /* <DEDUP_REMOVED lines=29> */
[----:B------:R1:W3:-:S12]  /*fa80*/  SHFL.IDX PT, R0, R24, RZ, 0x1c1f ;  /* 0x001c1fff18007589 */ /* 0x0002d800000e0000 */
[----:B------:R0:W-:Y:S04]  /*fa90*/  LDGSTS.E.BYPASS.LTC128B.128 [R3+0x7800], desc[UR54][R10.64], !P1 ;  /* 0x078000000a037fae */ /* 0x0001e8000c901d76 */
[----:B0-----:R1:W4:Y:S01]  /*faa0*/  SHFL.IDX PT, R10, R26, RZ, 0x1c1f ;  /* 0x001c1fff1a0a7589 */ /* 0x00132200000e0000 */
[C---:B------:R-:W-:Y:S02]  /*fab0*/  ISETP.GE.AND P4, PT, R7.reuse, 0x21, PT ;  /* 0x000000210700780c */ /* 0x040fe40003f86270 */
[C---:B------:R-:W-:Y:S02]  /*fac0*/  ISETP.GE.AND P3, PT, R7.reuse, 0x41, PT ;  /* 0x000000410700780c */ /* 0x040fe40003f66270 */
[----:B------:R-:W-:Y:S02]  /*fad0*/  ISETP.GE.AND P1, PT, R7, 0x61, PT ;  /* 0x000000610700780c */ /* 0x000fe40003f26270 */
[----:B--2---:R-:W-:-:S04]  /*fae0*/  LOP3.LUT R14, R14, 0xffffffef, RZ, 0xc0, !PT ;  /* 0xffffffef0e0e7812 */ /* 0x004fc800078ec0ff */
[----:B------:R-:W-:-:S05]  /*faf0*/  @P2 LOP3.LUT R14, R14, 0x10, RZ, 0xfc, !PT ;  /* 0x000000100e0e2812 */ /* 0x000fca00078efcff */
[----:B---34-:R1:W-:Y:S02]  /*fb00*/  STL [R1+0x10], R14 ;  /* 0x0000100e01007387 */ /* 0x0183e40000100800 */
.L_x_15771:
        /* <DEDUP_REMOVED lines=12> */
.L_x_15683:
        /* <DEDUP_REMOVED lines=11> */
.L_x_15684:
[----:B------:R3:W-:Y:S01]  /*fc80*/  SYNCS.ARRIVE.TRANS64.A1T0 RZ, [R6+URZ+0x13270], RZ ;  /* 0x013270ff06ff79a7 */ /* 0x0007e2000810003f */
[----:B------:R-:W-:Y:S05]  /*fc90*/  @!P6 BRA `(.L_x_15685) ;  /* 0x000000000004e947 */ /* 0x000fea0003800000 */
[----:B------:R-:W-:Y:S01]  /*fca0*/  BPT.TRAP 0x1 ;  /* 0x000000040000795c */ /* 0x000fe20000300000 */
.L_x_15685:
[----:B------:R-:W4:Y:S01]  /*fcb0*/  LDL R0, [R1+0x28] ;  /* 0x0000280001007983 */ /* 0x000f220000100800 */
[----:B------:R-:W-:Y:S01]  /*fcc0*/  BSSY B0, `(.L_x_15686) ;  /* 0x0000003000007945 */ /* 0x000fe20003800000 */
[----:B----4-:R-:W4:Y:S03]  /*fcd0*/  SYNCS.PHASECHK.TRANS64.TRYWAIT P0, [R6+URZ+0x13240], R0 ;  /* 0x01324000060075a7 */ /* 0x010f26000800017f */
[----:B----4-:R-:W-:Y:S05]  /*fce0*/  @!P0 BRA `(.L_x_15687) ;  /* 0x0000004c00e48947 */ /* 0x010fea0003800000 */
.L_x_15772:
[----:B------:R-:W-:Y:S05]  /*fcf0*/  BSYNC B0 ;  /* 0x0000000000007941 */ /* 0x000fea0003800000 */
.L_x_15686:
[----:B------:R-:W5:Y:S01]  /*fd00*/  LDL.LU R2, [R1+0x4] ;  /* 0x0000040001027983 */ /* 0x000f620000300800 */
[----:B------:R-:W-:Y:S01]  /*fd10*/  ULDC.64 UR4, c[0x0][0x300] ;  /* 0x0000c00000047ab9 */ /* 0x000fe20000000a00 */
[----:B------:R-:W-:Y:S01]  /*fd20*/  ULDC.64 UR6, c[0x0][0x310] ;  /* 0x0000c40000067ab9 */ /* 0x000fe20000000a00 */
[----:B----4-:R-:W-:Y:S02]  /*fd30*/  IMAD R0, R27, UR4, RZ ;  /* 0x000000041b007c24 */ /* 0x010fe4000f8e02ff */
[----:B--2---:R-:W-:-:S04]  /*fd40*/  IMAD.WIDE.U32 R10, R8, UR4, RZ ;  /* 0x00000004080a7c25 */ /* 0x004fc8000f8e00ff */
[----:B------:R-:W-:Y:S02]  /*fd50*/  IMAD R0, R8, UR5, R0 ;  /* 0x0000000508007c24 */ /* 0x000fe4000f8e0200 */
[----:B------:R-:W-:Y:S02]  /*fd60*/  IMAD R29, R29, UR6, RZ ;  /* 0x000000061d1d7c24 */ /* 0x000fe4000f8e02ff */
[----:B------:R-:W-:Y:S02]  /*fd70*/  IMAD.IADD R11, R11, 0x1, R0 ;  /* 0x000000010b0b7824 */ /* 0x000fe400078e0200 */
[----:B------:R-:W-:Y:S02]  /*fd80*/  IMAD R0, R28, UR4, RZ ;  /* 0x000000041c007c24 */ /* 0x000fe4000f8e02ff */
[----:B------:R-:W-:-:S04]  /*fd90*/  IMAD.WIDE.U32 R10, R5, UR6, R10 ;  /* 0x00000006050a7c25 */ /* 0x000fc8000f8e000a */
[C---:B------:R-:W-:Y:S02]  /*fda0*/  IMAD R0, R9.reuse, UR5, R0 ;  /* 0x0000000509007c24 */ /* 0x040fe4000f8e0200 */
[----:B------:R-:W-:Y:S01]  /*fdb0*/  IMAD.WIDE.U32 R8, R9, UR4, RZ ;  /* 0x0000000409087c25 */ /* 0x000fe2000f8e00ff */
[----:B------:R-:W-:-:S03]  /*fdc0*/  ULDC.64 UR4, c[0x0][0x308] ;  /* 0x0000c20000047ab9 */ /* 0x000fc60000000a00 */
[----:B------:R-:W-:Y:S02]  /*fdd0*/  IMAD R29, R5, UR7, R29 ;  /* 0x00000007051d7c24 */ /* 0x000fe4000f8e021d */
[----:B------:R-:W-:Y:S02]  /*fde0*/  IMAD.IADD R9, R9, 0x1, R0 ;  /* 0x0000000109097824 */ /* 0x000fe400078e0200 */
[----:B------:R-:W-:Y:S02]  /*fdf0*/  IMAD.IADD R11, R11, 0x1, R29 ;  /* 0x000000010b0b7824 */ /* 0x000fe400078e021d */
[C---:B------:R-:W-:Y:S02]  /*fe00*/  IMAD R7, R17.reuse, UR5, RZ ;  /* 0x0000000511077c24 */ /* 0x040fe4000f8e02ff */
[----:B------:R-:W-:-:S04]  /*fe10*/  IMAD.WIDE.U32 R10, R17, UR4, R10 ;  /* 0x00000004110a7c25 */ /* 0x000fc8000f8e000a */
[----:B-----5:R-:W-:-:S04]  /*fe20*/  IMAD R12, R2, UR6, RZ ;  /* 0x00000006020c7c24 */ /* 0x020fc8000f8e02ff */
[C---:B------:R-:W-:Y:S02]  /*fe30*/  IMAD R12, R4.reuse, UR7, R12 ;  /* 0x00000007040c7c24 */ /* 0x040fe4000f8e020c */
[----:B------:R-:W-:Y:S01]  /*fe40*/  IMAD.WIDE.U32 R4, R4, UR6, R8 ;  /* 0x0000000604047c25 */ /* 0x000fe2000f8e0008 */
        /* <DEDUP_REMOVED lines=47> */
.L_x_15784:
        /* <DEDUP_REMOVED lines=15> */
.L_x_15690:
[----:B------:R-:W-:Y:S05]  /*10230*/  BSYNC B0 ;  /* 0x0000000000007941 */ /* 0x000fea0003800000 */
.L_x_15689:
[----:B------:R-:W-:Y:S01]  /*10240*/  NOP ;  /* 0x0000000000007918 */ /* 0x000fe20000000000 */
[----:B------:R-:W-:-:S13]  /*10250*/  PLOP3.LUT P0, PT, PT, PT, PT, 0x80, 0x0 ;  /* 0x000000000000781c */ /* 0x000fda0003f0f070 */
.L_x_15691:
        /* <DEDUP_REMOVED lines=11> */
.L_x_15692:
        /* <DEDUP_REMOVED lines=32> */
.L_x_15694:
[----:B------:R-:W-:Y:S05]  /*10510*/  BSYNC B6 ;  /* 0x0000000000067941 */ /* 0x000fea0003800000 */
.L_x_15693:
[----:B------:R-:W1:Y:S01]  /*10520*/  S2R R2, SR_TID.X ;  /* 0x0000000000027919 */ /* 0x000e620000002100 */
[----:B------:R-:W2:Y:S01]  /*10530*/  LDC R21, c[0x0][0x448] ;  /* 0x00011200ff157b82 */ /* 0x000ea20000000800 */
[----:B------:R1:W5:Y:S01]  /*10540*/  LDL R9, [R1+0x3c] ;  /* 0x00003c0001097983 */ /* 0x0003620000100800 */
[C---:B------:R-:W-:Y:S01]  /*10550*/  R2UR UR4, R17.reuse ;  /* 0x00000000110472ca */ /* 0x040fe200000e0000 */
[----:B------:R-:W-:Y:S01]  /*10560*/  ULDC.64 UR6, c[0x0][0x2d8] ;  /* 0x0000b60000067ab9 */ /* 0x000fe20000000a00 */
[----:B------:R-:W-:Y:S01]  /*10570*/  R2UR UR10, R17 ;  /* 0x00000000110a72ca */ /* 0x000fe200000e0000 */
[----:B------:R-:W-:-:S03]  /*10580*/  UMOV UR42, UR38 ;  /* 0x00000026002a7c82 */ /* 0x000fc60008000000 */
[----:B0-----:R-:W0:Y:S01]  /*10590*/  LDC R8, c[0x0][0x448] ;  /* 0x00011200ff087b82 */ /* 0x001e220000000800 */
[----:B------:R-:W-:Y:S01]  /*105a0*/  ULDC.64 UR8, c[0x0][0x2e0] ;  /* 0x0000b80000087ab9 */ /* 0x000fe20000000a00 */
[----:B-1----:R-:W-:-:S04]  /*105b0*/  LOP3.LUT R18, R2, 0x7f, RZ, 0xc0, !PT ;  /* 0x0000007f02127812 */ /* 0x002fc800078ec0ff */
[----:B------:R-:W-:Y:S02]  /*105c0*/  SHF.R.U32.HI R20, RZ, 0x2, R18 ;  /* 0x00000002ff147819 */ /* 0x000fe40000011612 */
[----:B------:R-:W3:Y:S01]  /*105d0*/  LDL R18, [R1+0x24] ;  /* 0x0000240001127983 */ /* 0x000ee20000100800 */
[----:B--2---:R-:W-:Y:S01]  /*105e0*/  ISETP.NE.AND P6, PT, R21, 0x1, PT ;  /* 0x000000011500780c */ /* 0x004fe20003fc5270 */
[----:B------:R-:W-:-:S05]  /*105f0*/  IMAD.SHL.U32 R2, R2, 0x20, RZ ;  /* 0x0000002002027824 */ /* 0x000fca00078e00ff */
[----:B------:R-:W-:-:S07]  /*10600*/  LOP3.LUT R2, R20, 0x60, R2, 0xf8, !PT ;  /* 0x0000006014027812 */ /* 0x000fce00078ef802 */
[----:B----4-:R-:W1:Y:S08]  /*10610*/  @P6 LDC R3, c[0x0][0x44c] ;  /* 0x00011300ff036b82 */ /* 0x010e700000000800 */
[----:B------:R-:W2:Y:S01]  /*10620*/  @P6 LDC R0, c[0x0][0x450] ;  /* 0x00011400ff006b82 */ /* 0x000ea20000000800 */
[----:B------:R-:W-:Y:S02]  /*10630*/  UIMAD.WIDE.U32 UR4, UR4, UR6, UR42 ;  /* 0x00000006040472a5 */ /* 0x000fe4000f8e002a */
[----:B------:R-:W-:-:S02]  /*10640*/  UIMAD UR6, UR41, UR8, URZ ;  /* 0x00000008290672a4 */ /* 0x000fc4000f8e023f */
[----:B------:R-:W-:Y:S02]  /*10650*/  UIMAD UR5, UR10, UR7, UR5 ;  /* 0x000000070a0572a4 */ /* 0x000fe4000f8e0205 */
[----:B------:R-:W-:Y:S02]  /*10660*/  UIMAD UR6, UR37, UR9, UR6 ;  /* 0x00000009250672a4 */ /* 0x000fe4000f8e0206 */
[----:B------:R-:W-:Y:S01]  /*10670*/  UIMAD.WIDE.U32 UR4, UR37, UR8, UR4 ;  /* 0x00000008250472a5 */ /* 0x000fe2000f8e0004 */
[----:B------:R-:W-:Y:S02]  /*10680*/  ULDC.64 UR10, c[0x0][0x280] ;  /* 0x0000a000000a7ab9 */ /* 0x000fe40000000a00 */
[----:B------:R-:W-:Y:S01]  /*10690*/  ULDC.64 UR8, c[0x0][0x2d0] ;  /* 0x0000b40000087ab9 */ /* 0x000fe20000000a00 */
[----:B------:R-:W-:Y:S01]  /*106a0*/  UIADD3 UR5, UR5, UR6, URZ ;  /* 0x0000000605057290 */ /* 0x000fe2000fffe03f */
[----:B------:R-:W-:Y:S02]  /*106b0*/  IMAD.U32 R5, RZ, RZ, UR8 ;  /* 0x00000008ff057e24 */ /* 0x000fe4000f8e00ff */
[----:B------:R-:W-:Y:S01]  /*106c0*/  ULDC.64 UR6, c[0x0][0x2c8] ;  /* 0x0000b20000067ab9 */ /* 0x000fe20000000a00 */
[----:B------:R-:W4:Y:S02]  /*106d0*/  S2R R20, SR_TID.X ;  /* 0x0000000000147919 */ /* 0x000f240000002100 */
[----:B----4-:R-:W-:-:S05]  /*106e0*/  IMAD.SHL.U32 R10, R20, 0x10, RZ ;  /* 0x00000010140a7824 */ /* 0x010fca00078e00ff */
[----:B------:R-:W-:Y:S02]  /*106f0*/  LOP3.LUT R10, R10, 0x30, RZ, 0xc0, !PT ;  /* 0x000000300a0a7812 */ /* 0x000fe400078ec0ff */
[----:B------:R-:W-:-:S04]  /*10700*/  LOP3.LUT R20, R20, 0x7f, RZ, 0xc0, !PT ;  /* 0x0000007f14147812 */ /* 0x000fc800078ec0ff */
[----:B------:R-:W-:Y:S01]  /*10710*/  SHF.R.U32.HI R20, RZ, 0x2, R20 ;  /* 0x00000002ff147819 */ /* 0x000fe20000011614 */
[----:B---3--:R-:W-:-:S04]  /*10720*/  IMAD R6, R18, 0xc0, R2 ;  /* 0x000000c012067824 */ /* 0x008fc800078e0202 */
[----:B-1----:R-:W-:-:S04]  /*10730*/  @P6 IMAD.HI.U32 R3, R6, R3, RZ ;  /* 0x0000000306036227 */ /* 0x002fc800078e00ff */
[----:B------:R-:W-:Y:S01]  /*10740*/  IMAD.MOV.U32 R2, RZ, RZ, R6 ;  /* 0x000000ffff027224 */ /* 0x000fe200078e0006 */
[----:B--2---:R-:W-:-:S04]  /*10750*/  @P6 SHF.R.U32.HI R2, RZ, R0, R3 ;  /* 0x00000000ff026219 */ /* 0x004fc80000011603 */
[--C-:B------:R-:W-:Y:S01]  /*10760*/  SHF.R.S32.HI R4, RZ, 0x1f, R2.reuse ;  /* 0x0000001fff047819 */ /* 0x100fe20000011402 */
[----:B------:R-:W-:-:S04]  /*10770*/  IMAD.MOV R0, RZ, RZ, -R2 ;  /* 0x000000ffff007224 */ /* 0x000fc800078e0a02 */
[----:B------:R-:W-:Y:S02]  /*10780*/  IMAD R4, R4, UR8, RZ ;  /* 0x0000000804047c24 */ /* 0x000fe4000f8e02ff */
[----:B0-----:R-:W-:Y:S02]  /*10790*/  IMAD R0, R8, R0, R6 ;  /* 0x0000000008007224 */ /* 0x001fe400078e0206 */
        /* <DEDUP_REMOVED lines=31> */
[----:B------:R-:W-:Y:S09]  /*10990*/  BRA.DIV UR4, `(.L_x_15695) ;  /* 0x0000004a046c7947 */ /* 0x000ff2000b800000 */
[----:B------:R-:W0:Y:S01]  /*109a0*/  SHFL.IDX PT, R7, R0, RZ, 0x1c1f ;  /* 0x001c1fff00077589 */ /* 0x000e2200000e0000 */
[----:B------:R-:W-:Y:S02]  /*109b0*/  IMAD R25, R25, R8, RZ ;  /* 0x0000000819197224 */ /* 0x000fe400078e02ff */
        /* <DEDUP_REMOVED lines=35> */
[----:B--2---:R-:W-:Y:S02]  /*10bf0*/  @!P2 IMAD.X R4, RZ, RZ, R4, P1 ;  /* 0x000000ffff04a224 */ /* 0x004fe400008e0604 */
[----:B------:R-:W-:Y:S02]  /*10c00*/  @!P2 IMAD.MOV.U32 R6, RZ, RZ, R0 ;  /* 0x000000ffff06a224 */ /* 0x000fe400078e0000 */
        /* <DEDUP_REMOVED lines=9> */
[----:B------:R-:W-:-:S04]  /*10ca0*/  @!P2 IMAD.X R0, RZ, RZ, R0, P1 ;  /* 0x000000ffff00a224 */ /* 0x000fc800008e0600 */
[----:B------:R-:W-:-:S05]  /*10cb0*/  @!P2 IMAD.MOV.U32 R7, RZ, RZ, R0 ;  /* 0x000000ffff07a224 */ /* 0x000fca00078e0000 */
[----:B-1----:R0:W-:Y:S02]  /*10cc0*/  @!P2 LDGSTS.E.BYPASS.LTC128B.128 [R9+0xd000], desc[UR54][R6.64], !P0 ;  /* 0x0d0000000609afae */ /* 0x0021e4000c101d76 */
.L_x_15797:
        /* <DEDUP_REMOVED lines=10> */
.L_x_15696:
        /* <DEDUP_REMOVED lines=18> */
.L_x_15798:
[----:B------:R-:W-:Y:S05]  /*10e90*/  BSYNC B0 ;  /* 0x0000000000007941 */ /* 0x000fea0003800000 */
.L_x_15697:
        /* <DEDUP_REMOVED lines=8> */
.L_x_15719:
[----:B0--3--:R-:W3:Y:S01]  /*10f20*/  LDL R6, [R1+0x14] ;  /* 0x0000140001067983 */ /* 0x009ee20000100800 */
[----:B------:R-:W0:Y:S03]  /*10f30*/  LDC R2, c[0x0][0x430] ;  /* 0x00010c00ff027b82 */ /* 0x000e260000000800 */
[----:B------:R-:W4:Y:S04]  /*10f40*/  LDL R12, [R1+0x18] ;  /* 0x00001800010c7983 */ /* 0x000f280000100800 */
[----:B------:R-:W4:Y:S04]  /*10f50*/  LDL R7, [R1+0x8] ;  /* 0x0000080001077983 */ /* 0x000f280000100800 */
[----:B------:R-:W3:Y:S01]  /*10f60*/  LDL.LU R11, [R1+0x4] ;  /* 0x00000400010b7983 */ /* 0x000ee20000300800 */
[----:B--2---:R-:W2:Y:S03]  /*10f70*/  S2R R0, SR_TID.X ;  /* 0x0000000000007919 */ /* 0x004ea60000002100 */
[----:B------:R-:W4:Y:S01]  /*10f80*/  LDL R13, [R1+0x2c] ;  /* 0x00002c00010d7983 */ /* 0x000f220000100800 */
[----:B0-----:R-:W-:-:S02]  /*10f90*/  ISETP.NE.AND P0, PT, R2, 0x1, PT ;  /* 0x000000010200780c */ /* 0x001fc40003f05270 */
[----:B------:R-:W0:Y:S11]  /*10fa0*/  S2R R2, SR_TID.X ;  /* 0x0000000000027919 */ /* 0x000e360000002100 */
[----:B------:R-:W3:Y:S08]  /*10fb0*/  @P0 LDC R5, c[0x0][0x434] ;  /* 0x00010d00ff050b82 */ /* 0x000ef00000000800 */
        /* <DEDUP_REMOVED lines=16> */
[----:B------:R-:W-:-:S04]  /*110c0*/  @P0 IMAD.HI.U32 R5, R10, R5, RZ ;  /* 0x000000050a050227 */ /* 0x000fc800078e00ff */
        /* <DEDUP_REMOVED lines=9> */
[----:B----4-:R-:W-:Y:S01]  /*11160*/  IMAD R0, R12, UR6, RZ ;  /* 0x000000060c007c24 */ /* 0x010fe2000f8e02ff */
        /* <DEDUP_REMOVED lines=36> */
.L_x_15700:
[----:B------:R-:W-:Y:S01]  /*113b0*/  IMAD R0, R3, 0x8, R16 ;  /* 0x0000000803007824 */ /* 0x000fe200078e0210 */
[----:B------:R-:W-:Y:S01]  /*113c0*/  SHF.L.U32 R29, R2, 0x1f, RZ ;  /* 0x0000001f021d7819 */ /* 0x000fe200000006ff */
[----:B------:R-:W-:Y:S01]  /*113d0*/  BSSY B0, `(.L_x_15701) ;  /* 0x0000004000007945 */ /* 0x000fe20003800000 */
[----:B------:R-:W-:Y:S02]  /*113e0*/  SHF.R.S32.HI R25, RZ, 0x1f, R10 ;  /* 0x0000001fff197819 */ /* 0x000fe4000001140a */
[----:B------:R-:W0:Y:S02]  /*113f0*/  SYNCS.PHASECHK.TRANS64.TRYWAIT P0, [R0+URZ+0x13280], R29 ;  /* 0x0132801d000075a7 */ /* 0x000e24000800017f */
[----:B0-----:R-:W-:Y:S05]  /*11400*/  @!P0 BRA `(.L_x_15702) ;  /* 0x0000004400cc8947 */ /* 0x001fea0003800000 */
.L_x_15799:
[----:B------:R-:W-:Y:S05]  /*11410*/  BSYNC B0 ;  /* 0x0000000000007941 */ /* 0x000fea0003800000 */
.L_x_15701:
        /* <DEDUP_REMOVED lines=67> */
.L_x_15811:
        /* <DEDUP_REMOVED lines=11> */
.L_x_15704:
        /* <DEDUP_REMOVED lines=11> */
.L_x_15705:
[----:B------:R2:W-:Y:S01]  /*119b0*/  SYNCS.ARRIVE.TRANS64.A1T0 RZ, [R0+URZ+0x13270], RZ ;  /* 0x013270ff00ff79a7 */ /* 0x0005e2000810003f */
[----:B------:R-:W-:Y:S05]  /*119c0*/  @!P3 BRA `(.L_x_15706) ;  /* 0x000000000004b947 */ /* 0x000fea0003800000 */
[----:B------:R-:W-:Y:S01]  /*119d0*/  BPT.TRAP 0x1 ;  /* 0x000000040000795c */ /* 0x000fe20000300000 */
.L_x_15706:
[----:B------:R-:W3:Y:S01]  /*119e0*/  SYNCS.PHASECHK.TRANS64.TRYWAIT P0, [R0+URZ+0x13240], R29 ;  /* 0x0132401d000075a7 */ /* 0x000ee2000800017f */
[----:B------:R-:W-:Y:S04]  /*119f0*/  BSSY B0, `(.L_x_15707) ;  /* 0x0000002000007945 */ /* 0x000fe80003800000 */
[----:B---3--:R-:W-:Y:S05]  /*11a00*/  @!P0 BRA `(.L_x_15708) ;  /* 0x0000004400fc8947 */ /* 0x008fea0003800000 */
.L_x_15812:
[----:B------:R-:W-:Y:S05]  /*11a10*/  BSYNC B0 ;  /* 0x0000000000007941 */ /* 0x000fea0003800000 */
.L_x_15707:
        /* <DEDUP_REMOVED lines=57> */
.L_x_15824:
[----:B----4-:R-:W-:-:S05]  /*11db0*/  IADD3 R2, P0, R18, R2, RZ ;  /* 0x0000000212027210 */ /* 0x010fca0007f1e0ff */
[----:B------:R-:W-:Y:S01]  /*11dc0*/  IMAD.X R3, RZ, RZ, R5, P0 ;  /* 0x000000ffff037224 */ /* 0x000fe200000e0605 */
[----:B------:R-:W-:-:S04]  /*11dd0*/  PLOP3.LUT P0, PT, PT, PT, PT, 0x80, 0x0 ;  /* 0x000000000000781c */ /* 0x000fc80003f0f070 */
[----:B------:R-:W-:Y:S01]  /*11de0*/  @!PT LDS RZ, [RZ] ;  /* 0x00000000fffff984 */ /* 0x000fe20000000800 */
[----:B------:R-:W-:Y:S01]  /*11df0*/  @!PT LDS RZ, [RZ] ;  /* 0x00000000fffff984 */ /* 0x000fe20000000800 */
[----:B------:R-:W-:Y:S01]  /*11e00*/  @!PT LDS RZ, [RZ] ;  /* 0x00000000fffff984 */ /* 0x000fe20000000800 */
[----:B------:R4:W-:Y:S01]  /*11e10*/  LDGSTS.E.BYPASS.LTC128B.128 [R6+0x10000], desc[UR54][R2.64], !P2 ;  /* 0x1000000002067fae */ /* 0x0009e2000d101d76 */
[----:B------:R-:W-:-:S08]  /*11e20*/  NOP ;  /* 0x0000000000007918 */ /* 0x000fd00000000000 */
.L_x_15710:
        /* <DEDUP_REMOVED lines=11> */
.L_x_15711:
[----:B------:R0:W-:Y:S02]  /*11ee0*/  SYNCS.ARRIVE.TRANS64.A1T0 RZ, [R0+URZ+0x13230], RZ ;  /* 0x013230ff00ff79a7 */ /* 0x0001e4000810003f */
[----:B0-23--:R-:W-:-:S05]  /*11ef0*/  IMAD.U32 R0, RZ, RZ, UR45 ;  /* 0x0000002dff007e24 */ /* 0x00dfca000f8e00ff */
[----:B------:R-:W-:-:S13]  /*11f00*/  ISETP.NE.AND P0, PT, R0, 0x3, PT ;  /* 0x000000030000780c */ /* 0x000fda0003f05270 */
[----:B------:R-:W-:Y:S05]  /*11f10*/  @!P0 BRA `(.L_x_15712) ;  /* 0x0000000000048947 */ /* 0x000fea0003800000 */
[----:B------:R-:W-:Y:S01]  /*11f20*/  BPT.TRAP 0x1 ;  /* 0x000000040000795c */ /* 0x000fe20000300000 */
.L_x_15712:
[----:B------:R-:W-:Y:S01]  /*11f30*/  LOP3.LUT R0, R24, 0x1, RZ, 0x3c, !PT ;  /* 0x0000000118007812 */ /* 0x000fe200078e3cff */
[----:B------:R-:W-:Y:S01]  /*11f40*/  IMAD R2, R21, 0x8, R16 ;  /* 0x0000000815027824 */ /* 0x000fe200078e0210 */
[----:B------:R-:W-:Y:S02]  /*11f50*/  BSSY B0, `(.L_x_15713) ;  /* 0x0000004000007945 */ /* 0x000fe40003800000 */
[----:B------:R-:W-:-:S04]  /*11f60*/  SHF.L.U32 R0, R0, 0x1f, RZ ;  /* 0x0000001f00007819 */ /* 0x000fc800000006ff */
[----:B------:R-:W0:Y:S02]  /*11f70*/  SYNCS.PHASECHK.TRANS64.TRYWAIT P2, [R2+URZ+0x13270], R0 ;  /* 0x01327000020075a7 */ /* 0x000e24000804017f */
[----:B0-----:R-:W-:Y:S05]  /*11f80*/  @!P2 BRA `(.L_x_15714) ;  /* 0x00000048000ca947 */ /* 0x001fea0003800000 */
.L_x_15825:
[----:B------:R-:W-:Y:S05]  /*11f90*/  BSYNC B0 ;  /* 0x0000000000007941 */ /* 0x000fea0003800000 */
.L_x_15713:
[----:B------:R-:W-:-:S05]  /*11fa0*/  IMAD.U32 R3, RZ, RZ, UR44 ;  /* 0x0000002cff037e24 */ /* 0x000fca000f8e00ff */
[----:B------:R-:W-:-:S13]  /*11fb0*/  ISETP.NE.AND P2, PT, R3, 0x3, PT ;  /* 0x000000030300780c */ /* 0x000fda0003f45270 */
[----:B------:R-:W-:Y:S05]  /*11fc0*/  @!P2 BRA `(.L_x_15715) ;  /* 0x000000000004a947 */ /* 0x000fea0003800000 */
[----:B------:R-:W-:Y:S01]  /*11fd0*/  BPT.TRAP 0x1 ;  /* 0x000000040000795c */ /* 0x000fe20000300000 */
.L_x_15715:
[----:B------:R-:W-:Y:S01]  /*11fe0*/  SHF.L.U32 R3, R24, 0x1f, RZ ;  /* 0x0000001f18037819 */ /* 0x000fe200000006ff */
[----:B0-----:R-:W-:-:S03]  /*11ff0*/  IMAD R0, R21, 0x2800, RZ ;  /* 0x0000280015007824 */ /* 0x001fc600078e02ff */
[----:B------:R-:W0:Y:S02]  /*12000*/  SYNCS.PHASECHK.TRANS64.TRYWAIT P2, [R2+URZ+0x13260], R3 ;  /* 0x01326003020075a7 */ /* 0x000e24000804017f */
[----:B0-----:R-:W-:Y:S05]  /*12010*/  @!P2 BRA `(.L_x_15716) ;  /* 0x0000004400fca947 */ /* 0x001fea0003800000 */
.L_x_15826:
        /* <DEDUP_REMOVED lines=65> */
.L_x_15717:
[----:B-1----:R1:W-:Y:S01]  /*12430*/  SYNCS.ARRIVE.TRANS64.A1T0 RZ, [R2+URZ+0x13250], RZ ;  /* 0x013250ff02ff79a7 */ /* 0x0023e2000810003f */
[----:B------:R-:W-:Y:S06]  /*12440*/  BAR.SYNC.DEFER_BLOCKING 0x2, 0x80 ;  /* 0x0082000000007b1d */ /* 0x000fec0000010000 */
[----:B------:R-:W-:Y:S05]  /*12450*/  @!P0 BRA `(.L_x_15718) ;  /* 0x0000000000048947 */ /* 0x000fea0003800000 */
[----:B------:R-:W-:Y:S01]  /*12460*/  BPT.TRAP 0x1 ;  /* 0x000000040000795c */ /* 0x000fe20000300000 */
.L_x_15718:
[----:B0-----:R-:W2:Y:S01]  /*12470*/  LDL R0, [R1+0x30] ;  /* 0x0000300001007983 */ /* 0x001ea20000100800 */
[----:B-1----:R-:W-:-:S03]  /*12480*/  VIADD R2, R2, 0x13280 ;  /* 0x0001328002027836 */ /* 0x002fc60000000000 */
[----:B------:R3:W5:Y:S04]  /*12490*/  LDL R24, [R1+0xc] ;  /* 0x00000c0001187983 */ /* 0x0007680000100800 */
[----:B------:R3:W5:Y:S01]  /*124a0*/  LDL R21, [R1] ;  /* 0x0000000001157983 */ /* 0x0007620000100800 */
[----:B--2---:R-:W-:-:S04]  /*124b0*/  PRMT R2, R0, 0x654, R2 ;  /* 0x0000065400027816 */ /* 0x004fc80000000002 */
[----:B------:R3:W-:Y:S01]  /*124c0*/  SYNCS.ARRIVE.TRANS64.RED.A1T0 RZ, [R2+URZ], RZ ;  /* 0x000000ff02ff79a7 */ /* 0x0007e2000810043f */
[----:B------:R-:W-:Y:S05]  /*124d0*/  @P1 BRA `(.L_x_15719) ;  /* 0xffffffe800901947 */ /* 0x000fea000383ffff */
.L_x_15699:
        /* <DEDUP_REMOVED lines=16> */
[----:B0-----:R-:W0:Y:S01]  /*125e0*/  POPC R7, R4 ;  /* 0x0000000400077309 */ /* 0x001e220000000000 */
[----:B--2---:R-:W0:Y:S02]  /*125f0*/  SHFL.IDX PT, R0, R3, R0, 0x1f ;  /* 0x00001f0003007589 */ /* 0x004e2400000e0000 */
[----:B0-----:R-:W-:-:S05]  /*12600*/  IADD3 R0, R0, UR46, R7 ;  /* 0x0000002e00007c10 */ /* 0x001fca000fffe007 */
[----:B------:R2:W-:Y:S02]  /*12610*/  STL [R1+0x20], R0 ;  /* 0x0000200001007387 */ /* 0x0005e40000100800 */
.L_x_15721:
[----:B------:R-:W-:Y:S05]  /*12620*/  BSYNC B0 ;  /* 0x0000000000007941 */ /* 0x000fea0003800000 */
.L_x_15720:
[----:B------:R-:W-:Y:S05]  /*12630*/  @!P0 BRA `(.L_x_15722) ;  /* 0x0000000000048947 */ /* 0x000fea0003800000 */
[----:B------:R-:W-:Y:S01]  /*12640*/  BPT.TRAP 0x1 ;  /* 0x000000040000795c */ /* 0x000fe20000300000 */
.L_x_15722:
        /* <DEDUP_REMOVED lines=8> */
.L_x_15827:
[----:B------:R-:W-:Y:S05]  /*126d0*/  BSYNC B0 ;  /* 0x0000000000007941 */ /* 0x000fea0003800000 */
.L_x_15723:
[----:B------:R-:W-:-:S05]  /*126e0*/  IMAD.U32 R2, RZ, RZ, UR44 ;  /* 0x0000002cff027e24 */ /* 0x000fca000f8e00ff */
[----:B------:R-:W-:-:S13]  /*126f0*/  ISETP.NE.AND P1, PT, R2, 0x3, PT ;  /* 0x000000030200780c */ /* 0x000fda0003f25270 */
[----:B------:R-:W-:Y:S05]  /*12700*/  @!P1 BRA `(.L_x_15725) ;  /* 0x0000000000049947 */ /* 0x000fea0003800000 */
[----:B------:R-:W-:Y:S01]  /*12710*/  BPT.TRAP 0x1 ;  /* 0x000000040000795c */ /* 0x000fe20000300000 */
.L_x_15725:
[----:B------:R-:W1:Y:S02]  /*12720*/  LDL R2, [R1+0xc] ;  /* 0x00000c0001027983 */ /* 0x000e640000100800 */
[----:B-1----:R-:W-:-:S04]  /*12730*/  SHF.L.U32 R3, R2, 0x1f, RZ ;  /* 0x0000001f02037819 */ /* 0x002fc800000006ff */
[----:B------:R-:W1:Y:S02]  /*12740*/  SYNCS.PHASECHK.TRANS64.TRYWAIT P1, [R0+URZ+0x13260], R3 ;  /* 0x01326003000075a7 */ /* 0x000e64000802017f */
[----:B-1----:R-:W-:Y:S05]  /*12750*/  @!P1 BRA `(.L_x_15726) ;  /* 0x0000004000549947 */ /* 0x002fea0003800000 */
.L_x_15828:
[----:B------:R-:W2:Y:S01]  /*12760*/  LDL R14, [R1] ;  /* 0x00000000010e7983 */ /* 0x000ea20000100800 */
[----:B------:R-:W-:Y:S05]  /*12770*/  WARPSYNC.ALL ;  /* 0x0000000000007948 */ /* 0x000fea0003800000 */
[----:B------:R-:W-:-:S05]  /*12780*/  IMAD.U32 R15, RZ, RZ, UR44 ;  /* 0x0000002cff0f7e24 */ /* 0x000fca000f8e00ff */
[----:B------:R-:W-:Y:S01]  /*12790*/  ISETP.NE.AND P1, PT, R15, 0x3, PT ;  /* 0x000000030f00780c */ /* 0x000fe20003f25270 */
[----:B--2---:R-:W-:-:S05]  /*127a0*/  IMAD R2, R14, 0x2800, RZ ;  /* 0x000028000e027824 */ /* 0x004fca00078e02ff */
[----:B-1----:R-:W-:-:S05]  /*127b0*/  LOP3.LUT R3, R2, R23, RZ, 0xfc, !PT ;  /* 0x0000001702037212 */ /* 0x002fca00078efcff */
[----:B0-----:R-:W-:Y:S02]  /*127c0*/  IMAD.IADD R6, R16, 0x1, R3 ;  /* 0x0000000110067824 */ /* 0x001fe400078e0203 */
[----:B------:R-:W-:-:S04]  /*127d0*/  VIADD R3, R2, 0x800 ;  /* 0x0000080002037836 */ /* 0x000fc80000000000 */
        /* <DEDUP_REMOVED lines=59> */
.L_x_15727:
[----:B-1----:R1:W-:Y:S01]  /*12b90*/  SYNCS.ARRIVE.TRANS64.A1T0 RZ, [R0+URZ+0x13250], RZ ;  /* 0x013250ff00ff79a7 */ /* 0x0023e2000810003f */
[----:B------:R-:W-:Y:S06]  /*12ba0*/  BAR.SYNC.DEFER_BLOCKING 0x2, 0x80 ;  /* 0x0082000000007b1d */ /* 0x000fec0000010000 */
[----:B------:R-:W-:Y:S05]  /*12bb0*/  @!P0 BRA `(.L_x_15728) ;  /* 0x0000000000048947 */ /* 0x000fea0003800000 */
[----:B------:R-:W-:Y:S01]  /*12bc0*/  BPT.TRAP 0x1 ;  /* 0x000000040000795c */ /* 0x000fe20000300000 */
.L_x_15728:
        /* <DEDUP_REMOVED lines=12> */
.L_x_15669:
[----:B------:R-:W-:Y:S05]  /*12c90*/  BSYNC B7 ;  /* 0x0000000000077941 */ /* 0x000fea0003800000 */
.L_x_15667:
[----:B0-2---:R-:W2:Y:S02]  /*12ca0*/  LDL R0, [R1+0x10] ;  /* 0x0000100001007983 */ /* 0x005ea40000100800 */
[----:B--2---:R-:W-:-:S13]  /*12cb0*/  LOP3.LUT P0, RZ, R0, 0x40, RZ, 0xc0, !PT ;  /* 0x0000004000ff7812 */ /* 0x004fda000780c0ff */
[----:B------:R-:W-:Y:S05]  /*12cc0*/  @!P0 BRA `(.L_x_15729) ;  /* 0x0000000000348947 */ /* 0x000fea0003800000 */
[----:B------:R-:W0:Y:S08]  /*12cd0*/  S2UR UR4, SR_CgaCtaId ;  /* 0x00000000000479c3 */ /* 0x000e300000008800 */
[----:B------:R-:W-:Y:S01]  /*12ce0*/  BAR.SYNC.DEFER_BLOCKING 0x5, 0x200 ;  /* 0x0148000000007b1d */ /* 0x000fe20000010000 */
[----:B------:R-:W-:Y:S01]  /*12cf0*/  MOV R16, 0x400 ;  /* 0x0000040000107802 */ /* 0x000fe20000000f00 */
[----:B0-----:R-:W-:-:S05]  /*12d00*/  IMAD.U32 R0, RZ, RZ, UR4 ;  /* 0x00000004ff007e24 */ /* 0x001fca000f8e00ff */
[----:B------:R-:W-:Y:S01]  /*12d10*/  LEA R16, R0, R16, 0x18 ;  /* 0x0000001000107211 */ /* 0x000fe200078ec0ff */
[----:B------:R-:W-:Y:S04]  /*12d20*/  STL [R1+0x30], R0 ;  /* 0x0000300001007387 */ /* 0x000fe80000100800 */
[----:B-1----:R-:W0:Y:S04]  /*12d30*/  LDS.128 R4, [R16+0x132d0] ;  /* 0x0132d00010047984 */ /* 0x002e280000000c00 */
[----:B0-----:R0:W-:Y:S01]  /*12d40*/  STL.64 [R1+0x20], R4 ;  /* 0x0000200401007387 */ /* 0x0011e20000100a00 */
[----:B------:R-:W-:-:S03]  /*12d50*/  IMAD.MOV.U32 R0, RZ, RZ, R7 ;  /* 0x000000ffff007224 */ /* 0x000fc600078e0007 */
[----:B------:R0:W-:Y:S02]  /*12d60*/  STL [R1+0x28], R6 ;  /* 0x0000280601007387 */ /* 0x0001e40000100800 */
[----:B------:R-:W-:Y:S01]  /*12d70*/  R2UR UR40, R0 ;  /* 0x00000000002872ca */ /* 0x000fe200000e0000 */
[----:B------:R-:W-:Y:S06]  /*12d80*/  BAR.ARV 0x4, 0x200 ;  /* 0x0108000000007b1d */ /* 0x000fec0000002000 */
[----:B------:R-:W-:Y:S08]  /*12d90*/  BRA `(.L_x_15730) ;  /* 0x0000000c00f87947 */ /* 0x000ff00003800000 */
.L_x_15729:
[----:B------:R-:W2:Y:S01]  /*12da0*/  LDL.LU R0, [R1+0x20] ;  /* 0x0000200001007983 */ /* 0x000ea20000300800 */
[----:B------:R-:W-:Y:S01]  /*12db0*/  ULDC UR4, c[0x0][0xc3c] ;  /* 0x00030f0000047ab9 */ /* 0x000fe20000000800 */
[----:B------:R-:W0:Y:S02]  /*12dc0*/  S2R R2, SR_TID.X ;  /* 0x0000000000027919 */ /* 0x000e240000002100 */
[----:B0-----:R-:W-:-:S04]  /*12dd0*/  LOP3.LUT R9, R2, 0x1f, RZ, 0xc0, !PT ;  /* 0x0000001f02097812 */ /* 0x001fc800078ec0ff */
[C---:B------:R-:W-:Y:S01]  /*12de0*/  ISETP.NE.AND P0, PT, R9.reuse, 0x1f, PT ;  /* 0x0000001f0900780c */ /* 0x040fe20003f05270 */
[----:B-1----:R-:W-:-:S05]  /*12df0*/  VIADD R7, R9, UR40 ;  /* 0x0000002809077c36 */ /* 0x002fca0008000000 */
        /* <DEDUP_REMOVED lines=41> */
.L_x_15733:
        /* <DEDUP_REMOVED lines=40> */
.L_x_15731:
        /* <DEDUP_REMOVED lines=14> */
.L_x_15734:
        /* <DEDUP_REMOVED lines=62> */
.L_x_15735:
        /* <DEDUP_REMOVED lines=64> */
.L_x_15736:
[----:B01----:R-:W-:-:S05]  /*13bd0*/  LOP3.LUT R3, RZ, R2, RZ, 0x33, !PT ;  /* 0x00000002ff037212 */ /* 0x003fca00078e33ff */
[----:B------:R-:W-:-:S05]  /*13be0*/  IMAD.IADD R0, R0, 0x1, R3 ;  /* 0x0000000100007824 */ /* 0x000fca00078e0203 */
[----:B------:R1:W-:Y:S01]  /*13bf0*/  STL [R1+0x24], R0 ;  /* 0x0000240001007387 */ /* 0x0003e20000100800 */
[----:B------:R-:W-:Y:S05]  /*13c00*/  BRA `(.L_x_15737) ;  /* 0x0000000000107947 */ /* 0x000fea0003800000 */
.L_x_15732:
[----:B------:R0:W-:Y:S01]  /*13c10*/  STL [R1+0x20], R6 ;  /* 0x0000200601007387 */ /* 0x0001e20000100800 */
[----:B------:R-:W-:-:S03]  /*13c20*/  ULDC UR40, c[0x0][0xc3c] ;  /* 0x00030f0000287ab9 */ /* 0x000fc60000000800 */
[----:B------:R0:W-:Y:S04]  /*13c30*/  STL [R1+0x24], RZ ;  /* 0x000024ff01007387 */ /* 0x0001e80000100800 */
[----:B------:R0:W-:Y:S02]  /*13c40*/  STL [R1+0x28], RZ ;  /* 0x000028ff01007387 */ /* 0x0001e40000100800 */
.L_x_15737:
        /* <DEDUP_REMOVED lines=19> */
.L_x_15730:
[----:B------:R-:W-:Y:S02]  /*13d80*/  ULDC UR4, c[0x0][0xc3c] ;  /* 0x00030f0000047ab9 */ /* 0x000fe40000000800 */
[----:B------:R-:W-:-:S06]  /*13d90*/  UISETP.GE.AND UP0, UPT, UR40, UR4, UPT ;  /* 0x000000042800728c */ /* 0x000fcc000bf06270 */
[----:B------:R-:W-:-:S13]  /*13da0*/  PLOP3.LUT P0, PT, PT, PT, UP0, 0x80, 0x0 ;  /* 0x000000000000781c */ /* 0x000fda0003f0f008 */
[----:B------:R-:W-:Y:S05]  /*13db0*/  @!P0 BRA `(.L_x_15738) ;  /* 0xffffffa0006c8947 */ /* 0x000fea000383ffff */
.L_x_15662:
        /* <DEDUP_REMOVED lines=12> */
.L_x_15829:
[----:B------:R-:W-:Y:S05]  /*13e80*/  BSYNC B0 ;  /* 0x0000000000007941 */ /* 0x000fea0003800000 */
.L_x_15739:
[----:B------:R-:W-:-:S03]  /*13e90*/  UMOV UR4, 0xffffffff ;  /* 0xffffffff00047882 */ /* 0x000fc60000000000 */
[----:B------:R-:W-:Y:S05]  /*13ea0*/  BRA.DIV UR4, `(.L_x_15741) ;  /* 0x0000002a04a87947 */ /* 0x000fea000b800000 */
[----:B0-----:R-:W0:Y:S02]  /*13eb0*/  S2R R0, SR_TID.X ;  /* 0x0000000000007919 */ /* 0x001e240000002100 */
[----:B0-----:R-:W-:-:S04]  /*13ec0*/  SHF.R.U32.HI R0, RZ, 0x5, R0 ;  /* 0x00000005ff007819 */ /* 0x001fc80000011600 */
[----:B------:R-:W-:-:S05]  /*13ed0*/  LOP3.LUT R0, R0, 0x3, RZ, 0xc0, !PT ;  /* 0x0000000300007812 */ /* 0x000fca00078ec0ff */
[----:B------:R0:W1:Y:S02]  /*13ee0*/  SHFL.IDX PT, R14, R0, RZ, 0x1f ;  /* 0x00001fff000e7589 */ /* 0x00006400000e0000 */
.L_x_15832:
[----:B-1----:R-:W-:Y:S01]  /*13ef0*/  ISETP.NE.AND P0, PT, R14, RZ, PT ;  /* 0x000000ff0e00720c */ /* 0x002fe20003f05270 */
[----:B------:R-:W-:-:S12]  /*13f00*/  BSSY B0, `(.L_x_15742) ;  /* 0x000002f000007945 */ /* 0x000fd80003800000 */
[----:B------:R-:W-:Y:S05]  /*13f10*/  @P0 BRA `(.L_x_15743) ;  /* 0x0000000000b40947 */ /* 0x000fea0003800000 */
[----:B------:R-:W-:-:S03]  /*13f20*/  UMOV UR4, 0xffffffff ;  /* 0xffffffff00047882 */ /* 0x000fc60000000000 */
[----:B------:R-:W-:Y:S05]  /*13f30*/  BRA.DIV UR4, `(.L_x_15744) ;  /* 0x0000002a04b87947 */ /* 0x000fea000b800000 */
[----:B------:R-:W-:-:S13]  /*13f40*/  ELECT P6, URZ, PT ;  /* 0x00000000003f782f */ /* 0x000fda00038c0000 */
.L_x_15835:
[----:B------:R-:W-:Y:S05]  /*13f50*/  @!P6 BRA `(.L_x_15743) ;  /* 0x0000000000a4e947 */ /* 0x000fea0003800000 */
[----:B------:R-:W-:-:S06]  /*13f60*/  ULOP3.LUT UR4, UR36, 0x2, URZ, 0xfc, !UPT ;  /* 0x0000000224047892 */ /* 0x000fcc000f8efc3f */
[----:B0-----:R-:W-:-:S05]  /*13f70*/  IMAD.U32 R0, RZ, RZ, UR4 ;  /* 0x00000004ff007e24 */ /* 0x001fca000f8e00ff */
[----:B------:R-:W-:-:S13]  /*13f80*/  ISETP.NE.AND P0, PT, R0, 0x3, PT ;  /* 0x000000030000780c */ /* 0x000fda0003f05270 */
[----:B------:R-:W-:Y:S05]  /*13f90*/  @!P0 BRA `(.L_x_15745) ;  /* 0x0000000000048947 */ /* 0x000fea0003800000 */
[----:B------:R-:W-:Y:S01]  /*13fa0*/  BPT.TRAP 0x1 ;  /* 0x000000040000795c */ /* 0x000fe20000300000 */
.L_x_15745:
[----:B------:R-:W2:Y:S04]  /*13fb0*/  LDL R2, [R1+0xc] ;  /* 0x00000c0001027983 */ /* 0x000ea80000100800 */
[----:B------:R-:W3:Y:S01]  /*13fc0*/  LDL.LU R0, [R1] ;  /* 0x0000000001007983 */ /* 0x000ee20000300800 */
[----:B--2---:R-:W-:Y:S01]  /*13fd0*/  SHF.L.U32 R3, R2, 0x1f, RZ ;  /* 0x0000001f02037819 */ /* 0x004fe200000006ff */
[C---:B---3--:R-:W-:Y:S02]  /*13fe0*/  IMAD R4, R0.reuse, 0x8, R5 ;  /* 0x0000000800047824 */ /* 0x048fe400078e0205 */
[----:B------:R-:W-:Y:S02]  /*13ff0*/  VIADD R0, R0, 0x1 ;  /* 0x0000000100007836 */ /* 0x000fe40000000000 */
[----:B------:R-:W0:Y:S03]  /*14000*/  SYNCS.PHASECHK.TRANS64.TRYWAIT P1, [R4+URZ+0x13240], R3 ;  /* 0x01324003040075a7 */ /* 0x000e26000802017f */
[----:B------:R-:W-:-:S04]  /*14010*/  ISETP.NE.AND P2, PT, R0, 0x2, PT ;  /* 0x000000020000780c */ /* 0x000fc80003f45270 */
[----:B------:R-:W-:Y:S01]  /*14020*/  SEL R2, RZ, 0x1, P2 ;  /* 0x00000001ff027807 */ /* 0x000fe20001000000 */
[----:B0-----:R-:W-:Y:S08]  /*14030*/  @!P1 BRA `(.L_x_15746) ;  /* 0x0000002800989947 */ /* 0x001ff00003800000 */
.L_x_15836:
[----:B------:R-:W2:Y:S01]  /*14040*/  LDL.LU R6, [R1+0xc] ;  /* 0x00000c0001067983 */ /* 0x000ea20000300800 */
[----:B------:R-:W-:Y:S02]  /*14050*/  SEL R0, R0, RZ, P2 ;  /* 0x000000ff00007207 */ /* 0x000fe40001000000 */
[----:B--2---:R-:W-:Y:S01]  /*14060*/  LOP3.LUT R2, R6, R2, RZ, 0x3c, !PT ;  /* 0x0000000206027212 */ /* 0x004fe200078e3cff */
[----:B------:R-:W-:Y:S06]  /*14070*/  @!P0 BRA `(.L_x_15747) ;  /* 0x0000000000048947 */ /* 0x000fec0003800000 */
[----:B------:R-:W-:Y:S01]  /*14080*/  BPT.TRAP 0x1 ;  /* 0x000000040000795c */ /* 0x000fe20000300000 */
.L_x_15747:
[----:B------:R-:W-:Y:S01]  /*14090*/  IMAD R5, R0, 0x8, R5 ;  /* 0x0000000800057824 */ /* 0x000fe200078e0205 */
[----:B------:R-:W-:-:S04]  /*140a0*/  SHF.L.U32 R0, R2, 0x1f, RZ ;  /* 0x0000001f02007819 */ /* 0x000fc800000006ff */
[----:B------:R-:W1:Y:S02]  /*140b0*/  SYNCS.PHASECHK.TRANS64.TRYWAIT P1, [R5+URZ+0x13240], R0 ;  /* 0x01324000050075a7 */ /* 0x000e64000802017f */
[----:B-1----:R-:W-:Y:S05]  /*140c0*/  @!P1 BRA `(.L_x_15748) ;  /* 0x0000002800889947 */ /* 0x002fea0003800000 */
.L_x_15837:
[----:B------:R-:W-:Y:S05]  /*140d0*/  @!P0 BRA `(.L_x_15749) ;  /* 0x0000000000048947 */ /* 0x000fea0003800000 */
[----:B------:R-:W-:Y:S01]  /*140e0*/  BPT.TRAP 0x1 ;  /* 0x000000040000795c */ /* 0x000fe20000300000 */
.L_x_15749:
[----:B------:R-:W2:Y:S02]  /*140f0*/  SYNCS.PHASECHK.TRANS64.TRYWAIT P1, [R4+URZ+0x13260], R3 ;  /* 0x01326003040075a7 */ /* 0x000ea4000802017f */
[----:B--2---:R-:W-:Y:S05]  /*14100*/  @!P1 BRA `(.L_x_15750) ;  /* 0x00000028008c9947 */ /* 0x004fea0003800000 */
.L_x_15838:
[----:B------:R-:W-:Y:S05]  /*14110*/  @!P0 BRA `(.L_x_15751) ;  /* 0x0000000000048947 */ /* 0x000fea0003800000 */
[----:B------:R-:W-:Y:S01]  /*14120*/  BPT.TRAP 0x1 ;  /* 0x000000040000795c */ /* 0x000fe20000300000 */
.L_x_15751:
[----:B------:R-:W3:Y:S02]  /*14130*/  SYNCS.PHASECHK.TRANS64.TRYWAIT P1, [R5+URZ+0x13260], R0 ;  /* 0x01326000050075a7 */ /* 0x000ee4000802017f */
[----:B---3--:R-:W-:Y:S05]  /*14140*/  @!P1 BRA `(.L_x_15752) ;  /* 0x0000002800909947 */ /* 0x008fea0003800000 */
.L_x_15839:
[----:B------:R-:W-:Y:S05]  /*14150*/  @!P0 BRA `(.L_x_15753) ;  /* 0x0000000000048947 */ /* 0x000fea0003800000 */
[----:B------:R-:W-:Y:S01]  /*14160*/  BPT.TRAP 0x1 ;  /* 0x000000040000795c */ /* 0x000fe20000300000 */
.L_x_15753:
[----:B------:R-:W4:Y:S02]  /*14170*/  SYNCS.PHASECHK.TRANS64.TRYWAIT P1, [R4+URZ+0x13280], R3 ;  /* 0x01328003040075a7 */ /* 0x000f24000802017f */
[----:B----4-:R-:W-:Y:S05]  /*14180*/  @!P1 BRA `(.L_x_15754) ;  /* 0x0000002800949947 */ /* 0x010fea0003800000 */
.L_x_15840:
[----:B------:R-:W-:Y:S05]  /*14190*/  @!P0 BRA `(.L_x_15755) ;  /* 0x0000000000048947 */ /* 0x000fea0003800000 */
[----:B------:R-:W-:Y:S01]  /*141a0*/  BPT.TRAP 0x1 ;  /* 0x000000040000795c */ /* 0x000fe20000300000 */
.L_x_15755:
[----:B------:R0:W0:Y:S02]  /*141b0*/  SYNCS.PHASECHK.TRANS64.TRYWAIT P0, [R5+URZ+0x13280], R0 ;  /* 0x01328000050075a7 */ /* 0x000024000800017f */
[----:B0-----:R-:W-:Y:S05]  /*141c0*/  @!P0 NANOSLEEP.SYNCS 0x989680 ;  /* 0x009896800000895d */ /* 0x001fea0003900000 */
[----:B------:R-:W0:Y:S02]  /*141d0*/  @!P0 SYNCS.PHASECHK.TRANS64 P0, [R5+URZ+0x13280], R0 ;  /* 0x01328000050085a7 */ /* 0x000e24000800007f */
[----:B0-----:R-:W-:Y:S05]  /*141e0*/  @!P0 BRA `(.L_x_15755) ;  /* 0xfffffffc00f08947 */ /* 0x001fea000383ffff */
.L_x_15743:
[----:B------:R-:W-:Y:S05]  /*141f0*/  BSYNC B0 ;  /* 0x0000000000007941 */ /* 0x000fea0003800000 */
.L_x_15742:
[----:B------:R-:W-:Y:S05]  /*14200*/  EXIT ;  /* 0x000000000000794d */ /* 0x000fea0003800000 */
.L_x_15608:
[----:B0-----:R-:W-:-:S04]  /*14210*/  IMAD.U32 R3, RZ, RZ, UR45 ;  /* 0x0000002dff037e24 */ /* 0x001fc8000f8e00ff */
[----:B------:R0:W1:Y:S03]  /*14220*/  SYNCS.PHASECHK.TRANS64.TRYWAIT P0, [R3+URZ+0x13200], R0 ;  /* 0x01320000030075a7 */ /* 0x000066000800017f */
[----:B-1----:R-:W-:Y:S05]  /*14230*/  @!P0 NANOSLEEP.SYNCS 0x989680 ;  /* 0x009896800000895d */ /* 0x002fea0003900000 */
[----:B------:R-:W1:Y:S02]  /*14240*/  @!P0 SYNCS.PHASECHK.TRANS64 P0, [R3+URZ+0x13200], R0 ;  /* 0x01320000030085a7 */ /* 0x000e64000800007f */
[----:B-1----:R-:W-:Y:S05]  /*14250*/  @!P0 BRA `(.L_x_15608) ;  /* 0xfffffffc00ec8947 */ /* 0x002fea000383ffff */
[----:B------:R-:W-:Y:S05]  /*14260*/  BRA `(.L_x_15756) ;  /* 0xfffffed800b87947 */ /* 0x000fea000383ffff */
.L_x_15612:
[----:B-1----:R1:W2:Y:S02]  /*14270*/  SYNCS.PHASECHK.TRANS64.TRYWAIT P0, [R3+URZ+0x13230], R0 ;  /* 0x01323000030075a7 */ /* 0x0022a4000800017f */
[----:B--2---:R-:W-:Y:S05]  /*14280*/  @!P0 NANOSLEEP.SYNCS 0x989680 ;  /* 0x009896800000895d */ /* 0x004fea0003900000 */
[----:B------:R-:W2:Y:S02]  /*14290*/  @!P0 SYNCS.PHASECHK.TRANS64 P0, [R3+URZ+0x13230], R0 ;  /* 0x01323000030085a7 */ /* 0x000ea4000800007f */
[----:B--2---:R-:W-:Y:S05]  /*142a0*/  @!P0 BRA `(.L_x_15612) ;  /* 0xfffffffc00f08947 */ /* 0x004fea000383ffff */
[----:B------:R-:W-:Y:S05]  /*142b0*/  BRA `(.L_x_15611) ;  /* 0xfffffed800d47947 */ /* 0x000fea000383ffff */
.L_x_15618:
[----:B-1----:R-:W-:-:S04]  /*142c0*/  IMAD.U32 R9, RZ, RZ, UR20 ;  /* 0x00000014ff097e24 */ /* 0x002fc8000f8e00ff */
[----:B------:R1:W2:Y:S03]  /*142d0*/  SYNCS.PHASECHK.TRANS64.TRYWAIT P0, [R9+URZ+0x13230], R0 ;  /* 0x01323000090075a7 */ /* 0x0002a6000800017f */
[----:B--2---:R-:W-:Y:S05]  /*142e0*/  @!P0 NANOSLEEP.SYNCS 0x989680 ;  /* 0x009896800000895d */ /* 0x004fea0003900000 */
[----:B------:R-:W2:Y:S02]  /*142f0*/  @!P0 SYNCS.PHASECHK.TRANS64 P0, [R9+URZ+0x13230], R0 ;  /* 0x01323000090085a7 */ /* 0x000ea4000800007f */
[----:B--2---:R-:W-:Y:S05]  /*14300*/  @!P0 BRA `(.L_x_15618) ;  /* 0xfffffffc00ec8947 */ /* 0x004fea000383ffff */
[----:B------:R-:W-:Y:S05]  /*14310*/  BRA `(.L_x_15617) ;  /* 0xffffff0400a07947 */ /* 0x000fea000383ffff */
.L_x_15622:
[----:B-1----:R-:W-:-:S04]  /*14320*/  IMAD.U32 R2, RZ, RZ, UR11 ;  /* 0x0000000bff027e24 */ /* 0x002fc8000f8e00ff */
[----:B------:R1:W2:Y:S03]  /*14330*/  SYNCS.PHASECHK.TRANS64.TRYWAIT P0, [R2+URZ+0x13250], R0 ;  /* 0x01325000020075a7 */ /* 0x0002a6000800017f */
[----:B--2---:R-:W-:Y:S05]  /*14340*/  @!P0 NANOSLEEP.SYNCS 0x989680 ;  /* 0x009896800000895d */ /* 0x004fea0003900000 */
[----:B------:R-:W2:Y:S02]  /*14350*/  @!P0 SYNCS.PHASECHK.TRANS64 P0, [R2+URZ+0x13250], R0 ;  /* 0x01325000020085a7 */ /* 0x000ea4000800007f */
[----:B--2---:R-:W-:Y:S05]  /*14360*/  @!P0 BRA `(.L_x_15622) ;  /* 0xfffffffc00ec8947 */ /* 0x004fea000383ffff */
[----:B------:R-:W-:Y:S05]  /*14370*/  BRA `(.L_x_15621) ;  /* 0xffffff0800ac7947 */ /* 0x000fea000383ffff */
.L_x_15630:
[----:B-1----:R-:W-:-:S04]  /*14380*/  IMAD.U32 R9, RZ, RZ, UR6 ;  /* 0x00000006ff097e24 */ /* 0x002fc8000f8e00ff */
[----:B------:R1:W2:Y:S03]  /*14390*/  SYNCS.PHASECHK.TRANS64.TRYWAIT P0, [R9+URZ+0x13230], R0 ;  /* 0x01323000090075a7 */ /* 0x0002a6000800017f */
[----:B--2---:R-:W-:Y:S05]  /*143a0*/  @!P0 NANOSLEEP.SYNCS 0x989680 ;  /* 0x009896800000895d */ /* 0x004fea0003900000 */
[----:B------:R-:W2:Y:S02]  /*143b0*/  @!P0 SYNCS.PHASECHK.TRANS64 P0, [R9+URZ+0x13230], R0 ;  /* 0x01323000090085a7 */ /* 0x000ea4000800007f */
[----:B--2---:R-:W-:Y:S05]  /*143c0*/  @!P0 BRA `(.L_x_15630) ;  /* 0xfffffffc00ec8947 */ /* 0x004fea000383ffff */
[----:B------:R-:W-:Y:S05]  /*143d0*/  BRA `(.L_x_15629) ;  /* 0xffffff3000f47947 */ /* 0x000fea000383ffff */
.L_x_15634:
[----:B-1----:R-:W-:-:S04]  /*143e0*/  IMAD.U32 R2, RZ, RZ, UR11 ;  /* 0x0000000bff027e24 */ /* 0x002fc8000f8e00ff */
[----:B------:R1:W2:Y:S03]  /*143f0*/  SYNCS.PHASECHK.TRANS64.TRYWAIT P0, [R2+URZ+0x13250], R0 ;  /* 0x01325000020075a7 */ /* 0x0002a6000800017f */
[----:B--2---:R-:W-:Y:S05]  /*14400*/  @!P0 NANOSLEEP.SYNCS 0x989680 ;  /* 0x009896800000895d */ /* 0x004fea0003900000 */
[----:B------:R-:W2:Y:S02]  /*14410*/  @!P0 SYNCS.PHASECHK.TRANS64 P0, [R2+URZ+0x13250], R0 ;  /* 0x01325000020085a7 */ /* 0x000ea4000800007f */
[----:B--2---:R-:W-:Y:S05]  /*14420*/  @!P0 BRA `(.L_x_15634) ;  /* 0xfffffffc00ec8947 */ /* 0x004fea000383ffff */
[----:B------:R-:W-:Y:S05]  /*14430*/  BRA `(.L_x_15633) ;  /* 0xffffff3800007947 */ /* 0x000fea000383ffff */
.L_x_15641:
[----:B-1----:R-:W-:-:S04]  /*14440*/  IMAD.U32 R6, RZ, RZ, UR5 ;  /* 0x00000005ff067e24 */ /* 0x002fc8000f8e00ff */
[----:B------:R1:W2:Y:S03]  /*14450*/  SYNCS.PHASECHK.TRANS64.TRYWAIT P0, [R6+URZ+0x13250], R5 ;  /* 0x01325005060075a7 */ /* 0x0002a6000800017f */
[----:B--2---:R-:W-:Y:S05]  /*14460*/  @!P0 NANOSLEEP.SYNCS 0x989680 ;  /* 0x009896800000895d */ /* 0x004fea0003900000 */
[----:B------:R-:W2:Y:S02]  /*14470*/  @!P0 SYNCS.PHASECHK.TRANS64 P0, [R6+URZ+0x13250], R5 ;  /* 0x01325005060085a7 */ /* 0x000ea4000800007f */
[----:B--2---:R-:W-:Y:S05]  /*14480*/  @!P0 BRA `(.L_x_15641) ;  /* 0xfffffffc00ec8947 */ /* 0x004fea000383ffff */
[----:B------:R-:W-:Y:S05]  /*14490*/  BRA `(.L_x_15640) ;  /* 0xffffff5400447947 */ /* 0x000fea000383ffff */
.L_x_15678:
        /* <DEDUP_REMOVED lines=10> */
.L_x_15757:
[----:B------:R-:W-:Y:S05]  /*14540*/  BRA `(.L_x_15758) ;  /* 0xffffffa800c07947 */ /* 0x000fea000383ffff */
.L_x_15681:
[----:B-1----:R-:W2:Y:S02]  /*14550*/  LDL R0, [R1+0x28] ;  /* 0x0000280001007983 */ /* 0x002ea40000100800 */
[----:B--2---:R1:W2:Y:S02]  /*14560*/  SYNCS.PHASECHK.TRANS64.TRYWAIT P0, [R6+URZ+0x13280], R0 ;  /* 0x01328000060075a7 */ /* 0x0042a4000800017f */
[----:B--2---:R-:W-:Y:S05]  /*14570*/  @!P0 NANOSLEEP.SYNCS 0x989680 ;  /* 0x009896800000895d */ /* 0x004fea0003900000 */
[----:B------:R-:W2:Y:S02]  /*14580*/  @!P0 SYNCS.PHASECHK.TRANS64 P0, [R6+URZ+0x13280], R0 ;  /* 0x01328000060085a7 */ /* 0x000ea4000800007f */
[----:B--2---:R-:W-:Y:S05]  /*14590*/  @!P0 BRA `(.L_x_15681) ;  /* 0xfffffffc00ec8947 */ /* 0x004fea000383ffff */
[----:B------:R-:W-:Y:S05]  /*145a0*/  BRA `(.L_x_15759) ;  /* 0xffffffac00e87947 */ /* 0x000fea000383ffff */
.L_x_15682:
        /* <DEDUP_REMOVED lines=8> */
.L_x_15761:
[----:B------:R-:W-:Y:S05]  /*14630*/  BSYNC B0 ;  /* 0x0000000000007941 */ /* 0x000fea0003800000 */
.L_x_15760:
        /* <DEDUP_REMOVED lines=8> */
.L_x_15762:
[----:B------:R-:W-:-:S05]  /*146c0*/  IMAD.MOV.U32 R10, RZ, RZ, R14 ;  /* 0x000000ffff0a7224 */ /* 0x000fca00078e000e */
[----:B------:R-:W-:-:S05]  /*146d0*/  IADD3 R20, P1, R20, R10, RZ ;  /* 0x0000000a14147210 */ /* 0x000fca0007f3e0ff */
[----:B------:R-:W-:Y:S02]  /*146e0*/  IMAD.X R21, RZ, RZ, R3, P1 ;  /* 0x000000ffff157224 */ /* 0x000fe400008e0603 */
[----:B------:R-:W-:Y:S02]  /*146f0*/  IMAD.IADD R3, R16, 0x1, R18 ;  /* 0x0000000110037824 */ /* 0x000fe400078e0212 */
[----:B------:R0:W5:Y:S01]  /*14700*/  LDL.LU R18, [R1+0x10] ;  /* 0x0000100001127983 */ /* 0x0001620000300800 */
[----:B------:R-:W-:Y:S01]  /*14710*/  IMAD.MOV.U32 R13, RZ, RZ, R2 ;  /* 0x000000ffff0d7224 */ /* 0x000fe200078e0002 */
[C---:B------:R-:W-:Y:S01]  /*14720*/  ISETP.LT.OR P1, PT, R7.reuse, 0x1, P0 ;  /* 0x000000010700780c */ /* 0x040fe20000721670 */
[----:B------:R-:W-:Y:S01]  /*14730*/  IMAD.MOV.U32 R12, RZ, RZ, 0x1 ;  /* 0x00000001ff0c7424 */ /* 0x000fe200078e00ff */
[C---:B------:R-:W-:Y:S02]  /*14740*/  ISETP.GE.AND P2, PT, R7.reuse, 0x81, PT ;  /* 0x000000810700780c */ /* 0x040fe40003f46270 */
[----:B------:R-:W-:-:S13]  /*14750*/  ISETP.GE.AND P4, PT, R7, 0x21, PT ;  /* 0x000000210700780c */ /* 0x000fda0003f86270 */
[----:B0----5:R-:W-:Y:S05]  /*14760*/  WARPSYNC.COLLECTIVE R15, `(.L_x_15763) ;  /* 0x000000000f087348 */ /* 0x021fea0003c00000 */
[----:B------:R1:W2:Y:S02]  /*14770*/  SHFL.IDX P6, R14, R13, R12, R11 ;  /* 0x0000000c0d0e7389 */ /* 0x0002a400000c000b */
[----:B012--5:R-:W-:Y:S01]  /*14780*/  ENDCOLLECTIVE ;  /* 0x000000000000791b */ /* 0x027fe20003800000 */
.L_x_15763:
        /* <DEDUP_REMOVED lines=11> */
.L_x_15764:
        /* <DEDUP_REMOVED lines=11> */
.L_x_15765:
        /* <DEDUP_REMOVED lines=10> */
.L_x_15766:
        /* <DEDUP_REMOVED lines=10> */
.L_x_15767:
        /* <DEDUP_REMOVED lines=11> */
.L_x_15768:
        /* <DEDUP_REMOVED lines=8> */
.L_x_15769:
        /* <DEDUP_REMOVED lines=13> */
.L_x_15770:
[----:B------:R-:W-:Y:S01]  /*14c30*/  IMAD.MOV.U32 R10, RZ, RZ, R14 ;  /* 0x000000ffff0a7224 */ /* 0x000fe200078e000e */
[----:B------:R-:W-:-:S04]  /*14c40*/  LOP3.LUT R18, R18, 0xffffffef, RZ, 0xc0, !PT ;  /* 0xffffffef12127812 */ /* 0x000fc800078ec0ff */
[----:B------:R-:W-:-:S05]  /*14c50*/  @P2 LOP3.LUT R18, R18, 0x10, RZ, 0xfc, !PT ;  /* 0x0000001012122812 */ /* 0x000fca00078efcff */
[----:B------:R0:W-:Y:S01]  /*14c60*/  STL [R1+0x10], R18 ;  /* 0x0000101201007387 */ /* 0x0001e20000100800 */
[----:B------:R-:W-:Y:S05]  /*14c70*/  BRA `(.L_x_15771) ;  /* 0xffffffac00a47947 */ /* 0x000fea000383ffff */
.L_x_15687:
[----:B----4-:R-:W4:Y:S02]  /*14c80*/  LDL R0, [R1+0x28] ;  /* 0x0000280001007983 */ /* 0x010f240000100800 */
[----:B----4-:R4:W0:Y:S02]  /*14c90*/  SYNCS.PHASECHK.TRANS64.TRYWAIT P0, [R6+URZ+0x13240], R0 ;  /* 0x01324000060075a7 */ /* 0x010824000800017f */
[----:B0-----:R-:W-:Y:S05]  /*14ca0*/  @!P0 NANOSLEEP.SYNCS 0x989680 ;  /* 0x009896800000895d */ /* 0x001fea0003900000 */
[----:B------:R-:W0:Y:S02]  /*14cb0*/  @!P0 SYNCS.PHASECHK.TRANS64 P0, [R6+URZ+0x13240], R0 ;  /* 0x01324000060085a7 */ /* 0x000e24000800007f */
[----:B0-----:R-:W-:Y:S05]  /*14cc0*/  @!P0 BRA `(.L_x_15687) ;  /* 0xfffffffc00ec8947 */ /* 0x001fea000383ffff */
[----:B------:R-:W-:Y:S05]  /*14cd0*/  BRA `(.L_x_15772) ;  /* 0xffffffb000047947 */ /* 0x000fea000383ffff */
.L_x_15688:
        /* <DEDUP_REMOVED lines=8> */
.L_x_15774:
[----:B------:R-:W-:Y:S05]  /*14d60*/  BSYNC B0 ;  /* 0x0000000000007941 */ /* 0x000fea0003800000 */
.L_x_15773:
        /* <DEDUP_REMOVED lines=10> */
.L_x_15775:
        /* <DEDUP_REMOVED lines=8> */
.L_x_15776:
        /* <DEDUP_REMOVED lines=15> */
.L_x_15777:
[----:B------:R-:W-:Y:S02]  /*14f80*/  IMAD.MOV.U32 R13, RZ, RZ, R0 ;  /* 0x000000ffff0d7224 */ /* 0x000fe400078e0000 */
[----:B------:R-:W-:Y:S02]  /*14f90*/  IMAD.MOV.U32 R12, RZ, RZ, 0x2 ;  /* 0x00000002ff0c7424 */ /* 0x000fe400078e00ff */
[----:B------:R-:W-:-:S07]  /*14fa0*/  IMAD.MOV.U32 R5, RZ, RZ, R14 ;  /* 0x000000ffff057224 */ /* 0x000fce00078e000e */
[----:B------:R-:W-:Y:S05]  /*14fb0*/  WARPSYNC.COLLECTIVE R15, `(.L_x_15778) ;  /* 0x000000000f087348 */ /* 0x000fea0003c00000 */
[----:B------:R0:W1:Y:S02]  /*14fc0*/  SHFL.IDX P6, R14, R13, R12, R11 ;  /* 0x0000000c0d0e7389 */ /* 0x00006400000c000b */
[----:B01----:R-:W-:Y:S01]  /*14fd0*/  ENDCOLLECTIVE ;  /* 0x000000000000791b */ /* 0x003fe20003800000 */
.L_x_15778:
        /* <DEDUP_REMOVED lines=14> */
.L_x_15779:
[----:B------:R-:W-:Y:S02]  /*150c0*/  IMAD.MOV.U32 R13, RZ, RZ, R0 ;  /* 0x000000ffff0d7224 */ /* 0x000fe400078e0000 */
[----:B------:R-:W-:Y:S02]  /*150d0*/  IMAD.MOV.U32 R12, RZ, RZ, 0x3 ;  /* 0x00000003ff0c7424 */ /* 0x000fe400078e00ff */
[----:B------:R-:W-:-:S07]  /*150e0*/  IMAD.MOV.U32 R5, RZ, RZ, R14 ;  /* 0x000000ffff057224 */ /* 0x000fce00078e000e */
[----:B------:R-:W-:Y:S05]  /*150f0*/  WARPSYNC.COLLECTIVE R15, `(.L_x_15780) ;  /* 0x000000000f087348 */ /* 0x000fea0003c00000 */
[----:B------:R0:W1:Y:S02]  /*15100*/  SHFL.IDX P6, R14, R13, R12, R11 ;  /* 0x0000000c0d0e7389 */ /* 0x00006400000c000b */
[----:B01----:R-:W-:Y:S01]  /*15110*/  ENDCOLLECTIVE ;  /* 0x000000000000791b */ /* 0x003fe20003800000 */
.L_x_15780:
        /* <DEDUP_REMOVED lines=10> */
.L_x_15781:
        /* <DEDUP_REMOVED lines=10> */
.L_x_15782:
        /* <DEDUP_REMOVED lines=13> */
.L_x_15783:
[----:B------:R-:W-:Y:S01]  /*15330*/  IMAD.MOV.U32 R4, RZ, RZ, R14 ;  /* 0x000000ffff047224 */ /* 0x000fe200078e000e */
[----:B------:R-:W-:Y:S06]  /*15340*/  BRA `(.L_x_15784) ;  /* 0xffffffac007c7947 */ /* 0x000fec000383ffff */
.L_x_15695:
        /* <DEDUP_REMOVED lines=9> */
.L_x_15785:
[C---:B------:R-:W-:Y:S01]  /*153e0*/  VIADD R8, R5.reuse, 0x20 ;  /* 0x0000002005087836 */ /* 0x040fe20000000000 */
[----:B------:R-:W-:Y:S01]  /*153f0*/  ISETP.GE.AND P2, PT, R5, R25, PT ;  /* 0x000000190500720c */ /* 0x000fe20003f46270 */
[----:B------:R-:W-:Y:S02]  /*15400*/  IMAD.MOV.U32 R13, RZ, RZ, R0 ;  /* 0x000000ffff0d7224 */ /* 0x000fe400078e0000 */
[----:B------:R-:W-:-:S10]  /*15410*/  IMAD.MOV.U32 R6, RZ, RZ, R14 ;  /* 0x000000ffff067224 */ /* 0x000fd400078e000e */
[----:B------:R-:W-:Y:S05]  /*15420*/  WARPSYNC.COLLECTIVE R15, `(.L_x_15786) ;  /* 0x000000000f087348 */ /* 0x000fea0003c00000 */
[----:B------:R0:W1:Y:S02]  /*15430*/  SHFL.IDX P6, R14, R13, R12, R11 ;  /* 0x0000000c0d0e7389 */ /* 0x00006400000c000b */
[----:B01----:R-:W-:Y:S01]  /*15440*/  ENDCOLLECTIVE ;  /* 0x000000000000791b */ /* 0x003fe20003800000 */
.L_x_15786:
[----:B------:R-:W-:Y:S02]  /*15450*/  IMAD.MOV.U32 R13, RZ, RZ, R4 ;  /* 0x000000ffff0d7224 */ /* 0x000fe400078e0004 */
[----:B------:R-:W-:Y:S02]  /*15460*/  IMAD.MOV.U32 R12, RZ, RZ, 0x1 ;  /* 0x00000001ff0c7424 */ /* 0x000fe400078e00ff */
[----:B------:R-:W-:-:S07]  /*15470*/  IMAD.MOV.U32 R7, RZ, RZ, R14 ;  /* 0x000000ffff077224 */ /* 0x000fce00078e000e */
[----:B------:R-:W-:Y:S05]  /*15480*/  WARPSYNC.COLLECTIVE R15, `(.L_x_15787) ;  /* 0x000000000f087348 */ /* 0x000fea0003c00000 */
[----:B------:R0:W1:Y:S02]  /*15490*/  SHFL.IDX P6, R14, R13, R12, R11 ;  /* 0x0000000c0d0e7389 */ /* 0x00006400000c000b */
[----:B01----:R-:W-:Y:S01]  /*154a0*/  ENDCOLLECTIVE ;  /* 0x000000000000791b */ /* 0x003fe20003800000 */
.L_x_15787:
        /* <DEDUP_REMOVED lines=15> */
.L_x_15788:
[----:B------:R-:W-:Y:S02]  /*155a0*/  IMAD.MOV.U32 R13, RZ, RZ, R4 ;  /* 0x000000ffff0d7224 */ /* 0x000fe400078e0004 */
[----:B------:R-:W-:Y:S02]  /*155b0*/  IMAD.MOV.U32 R12, RZ, RZ, 0x2 ;  /* 0x00000002ff0c7424 */ /* 0x000fe400078e00ff */
[----:B------:R-:W-:-:S07]  /*155c0*/  IMAD.MOV.U32 R7, RZ, RZ, R14 ;  /* 0x000000ffff077224 */ /* 0x000fce00078e000e */
[----:B------:R-:W-:Y:S05]  /*155d0*/  WARPSYNC.COLLECTIVE R15, `(.L_x_15789) ;  /* 0x000000000f087348 */ /* 0x000fea0003c00000 */
[----:B------:R0:W1:Y:S02]  /*155e0*/  SHFL.IDX P6, R14, R13, R12, R11 ;  /* 0x0000000c0d0e7389 */ /* 0x00006400000c000b */
[----:B01----:R-:W-:Y:S01]  /*155f0*/  ENDCOLLECTIVE ;  /* 0x000000000000791b */ /* 0x003fe20003800000 */
.L_x_15789:
        /* <DEDUP_REMOVED lines=16> */
.L_x_15790:
[----:B------:R-:W-:Y:S02]  /*15700*/  IMAD.MOV.U32 R13, RZ, RZ, R4 ;  /* 0x000000ffff0d7224 */ /* 0x000fe400078e0004 */
[----:B------:R-:W-:Y:S02]  /*15710*/  IMAD.MOV.U32 R12, RZ, RZ, 0x3 ;  /* 0x00000003ff0c7424 */ /* 0x000fe400078e00ff */
[----:B------:R-:W-:-:S07]  /*15720*/  IMAD.MOV.U32 R7, RZ, RZ, R14 ;  /* 0x000000ffff077224 */ /* 0x000fce00078e000e */
[----:B------:R-:W-:Y:S05]  /*15730*/  WARPSYNC.COLLECTIVE R15, `(.L_x_15791) ;  /* 0x000000000f087348 */ /* 0x000fea0003c00000 */
[----:B------:R0:W1:Y:S02]  /*15740*/  SHFL.IDX P6, R14, R13, R12, R11 ;  /* 0x0000000c0d0e7389 */ /* 0x00006400000c000b */
[----:B01----:R-:W-:Y:S01]  /*15750*/  ENDCOLLECTIVE ;  /* 0x000000000000791b */ /* 0x003fe20003800000 */
.L_x_15791:
        /* <DEDUP_REMOVED lines=10> */
.L_x_15792:
[----:B------:R-:W-:Y:S01]  /*15800*/  @!PT LDS RZ, [RZ] ;  /* 0x00000000fffff984 */ /* 0x000fe20000000800 */
[----:B------:R-:W-:Y:S01]  /*15810*/  @!PT LDS RZ, [RZ] ;  /* 0x00000000fffff984 */ /* 0x000fe20000000800 */
[----:B------:R-:W-:Y:S01]  /*15820*/  @!PT LDS RZ, [RZ] ;  /* 0x00000000fffff984 */ /* 0x000fe20000000800 */
[----:B------:R0:W-:Y:S01]  /*15830*/  @!P2 LDGSTS.E.BYPASS.LTC128B.128 [R9+0xc000], desc[UR54][R6.64], !P0 ;  /* 0x0c0000000609afae */ /* 0x0001e2000c101d76 */
[----:B------:R-:W-:Y:S02]  /*15840*/  IMAD.MOV.U32 R13, RZ, RZ, R3 ;  /* 0x000000ffff0d7224 */ /* 0x000fe400078e0003 */
[----:B------:R-:W-:Y:S02]  /*15850*/  IMAD.MOV.U32 R12, RZ, RZ, RZ ;  /* 0x000000ffff0c7224 */ /* 0x000fe400078e00ff */
[----:B0-----:R-:W-:-:S05]  /*15860*/  VIADD R6, R5, 0x60 ;  /* 0x0000006005067836 */ /* 0x001fca0000000000 */
[----:B------:R-:W-:Y:S01]  /*15870*/  ISETP.GE.AND P2, PT, R6, R25, PT ;  /* 0x000000190600720c */ /* 0x000fe20003f46270 */
[----:B------:R-:W-:-:S12]  /*15880*/  IMAD.MOV.U32 R0, RZ, RZ, R14 ;  /* 0x000000ffff007224 */ /* 0x000fd800078e000e */
[----:B------:R-:W-:Y:S05]  /*15890*/  WARPSYNC.COLLECTIVE R15, `(.L_x_15793) ;  /* 0x000000000f087348 */ /* 0x000fea0003c00000 */
[----:B------:R0:W1:Y:S02]  /*158a0*/  SHFL.IDX P6, R14, R13, R12, R11 ;  /* 0x0000000c0d0e7389 */ /* 0x00006400000c000b */
[----:B01----:R-:W-:Y:S01]  /*158b0*/  ENDCOLLECTIVE ;  /* 0x000000000000791b */ /* 0x003fe20003800000 */
.L_x_15793:
[----:B------:R-:W-:Y:S01]  /*158c0*/  @!P2 IADD3 R0, P1, R10, R0, RZ ;  /* 0x000000000a00a210 */ /* 0x000fe20007f3e0ff */
[----:B------:R-:W-:-:S04]  /*158d0*/  IMAD.MOV.U32 R13, RZ, RZ, R2 ;  /* 0x000000ffff0d7224 */ /* 0x000fc800078e0002 */
[----:B------:R-:W-:Y:S02]  /*158e0*/  @!P2 IMAD.MOV.U32 R6, RZ, RZ, R0 ;  /* 0x000000ffff06a224 */ /* 0x000fe400078e0000 */
[----:B------:R-:W-:-:S04]  /*158f0*/  @!P2 IMAD.X R4, RZ, RZ, R4, P1 ;  /* 0x000000ffff04a224 */ /* 0x000fc800008e0604 */
[----:B------:R-:W-:Y:S02]  /*15900*/  @!P2 IMAD.MOV.U32 R7, RZ, RZ, R4 ;  /* 0x000000ffff07a224 */ /* 0x000fe400078e0004 */
[----:B------:R-:W-:-:S07]  /*15910*/  IMAD.MOV.U32 R0, RZ, RZ, R14 ;  /* 0x000000ffff007224 */ /* 0x000fce00078e000e */
[----:B------:R-:W-:Y:S05]  /*15920*/  WARPSYNC.COLLECTIVE R15, `(.L_x_15794) ;  /* 0x000000000f087348 */ /* 0x000fea0003c00000 */
[----:B------:R0:W1:Y:S02]  /*15930*/  SHFL.IDX P6, R14, R13, R12, R11 ;  /* 0x0000000c0d0e7389 */ /* 0x00006400000c000b */
[----:B01----:R-:W-:Y:S01]  /*15940*/  ENDCOLLECTIVE ;  /* 0x000000000000791b */ /* 0x003fe20003800000 */
.L_x_15794:
[----:B------:R-:W-:Y:S01]  /*15950*/  VIADD R4, R5, 0x80 ;  /* 0x0000008005047836 */ /* 0x000fe20000000000 */
[----:B------:R-:W-:Y:S01]  /*15960*/  @!PT LDS RZ, [RZ] ;  /* 0x00000000fffff984 */ /* 0x000fe20000000800 */
[----:B------:R-:W-:Y:S01]  /*15970*/  @!PT LDS RZ, [RZ] ;  /* 0x00000000fffff984 */ /* 0x000fe20000000800 */
[----:B------:R-:W-:Y:S01]  /*15980*/  @!PT LDS RZ, [RZ] ;  /* 0x00000000fffff984 */ /* 0x000fe20000000800 */
[----:B------:R0:W-:Y:S04]  /*15990*/  @!P2 LDGSTS.E.BYPASS.LTC128B.128 [R9+0xc800], desc[UR54][R6.64], !P0 ;  /* 0x0c8000000609afae */ /* 0x0001e8000c101d76 */
[----:B------:R-:W-:Y:S01]  /*159a0*/  ISETP.GE.AND P2, PT, R4, R25, PT ;  /* 0x000000190400720c */ /* 0x000fe20003f46270 */
[----:B------:R-:W-:Y:S02]  /*159b0*/  IMAD.MOV.U32 R13, RZ, RZ, R3 ;  /* 0x000000ffff0d7224 */ /* 0x000fe400078e0003 */
[----:B------:R-:W-:Y:S02]  /*159c0*/  IMAD.MOV.U32 R12, RZ, RZ, 0x1 ;  /* 0x00000001ff0c7424 */ /* 0x000fe400078e00ff */
[----:B0-----:R-:W-:-:S08]  /*159d0*/  IMAD.MOV.U32 R6, RZ, RZ, R14 ;  /* 0x000000ffff067224 */ /* 0x001fd000078e000e */
[----:B------:R-:W-:Y:S05]  /*159e0*/  WARPSYNC.COLLECTIVE R15, `(.L_x_15795) ;  /* 0x000000000f087348 */ /* 0x000fea0003c00000 */
[----:B------:R0:W1:Y:S02]  /*159f0*/  SHFL.IDX P6, R14, R13, R12, R11 ;  /* 0x0000000c0d0e7389 */ /* 0x00006400000c000b */
[----:B01----:R-:W-:Y:S01]  /*15a00*/  ENDCOLLECTIVE ;  /* 0x000000000000791b */ /* 0x003fe20003800000 */
.L_x_15795:
        /* <DEDUP_REMOVED lines=12> */
.L_x_15796:
[----:B------:R-:W-:Y:S01]  /*15ad0*/  IMAD.MOV.U32 R2, RZ, RZ, R14 ;  /* 0x000000ffff027224 */ /* 0x000fe200078e000e */
[----:B------:R-:W-:Y:S06]  /*15ae0*/  BRA `(.L_x_15797) ;  /* 0xffffffb000787947 */ /* 0x000fec000383ffff */
.L_x_15698:
[----:B-1----:R1:W2:Y:S02]  /*15af0*/  SYNCS.PHASECHK.TRANS64.TRYWAIT P0, [R16+URZ+0x13220], R3 ;  /* 0x01322003100075a7 */ /* 0x0022a4000800017f */
[----:B--2---:R-:W-:Y:S05]  /*15b00*/  @!P0 NANOSLEEP.SYNCS 0x989680 ;  /* 0x009896800000895d */ /* 0x004fea0003900000 */
[----:B------:R-:W2:Y:S02]  /*15b10*/  @!P0 SYNCS.PHASECHK.TRANS64 P0, [R16+URZ+0x13220], R3 ;  /* 0x01322003100085a7 */ /* 0x000ea4000800007f */
[----:B--2---:R-:W-:Y:S05]  /*15b20*/  @!P0 BRA `(.L_x_15698) ;  /* 0xfffffffc00f08947 */ /* 0x004fea000383ffff */
[----:B------:R-:W-:Y:S05]  /*15b30*/  BRA `(.L_x_15798) ;  /* 0xffffffb000d47947 */ /* 0x000fea000383ffff */
.L_x_15702:
[----:B0-----:R0:W1:Y:S02]  /*15b40*/  SYNCS.PHASECHK.TRANS64.TRYWAIT P0, [R0+URZ+0x13280], R29 ;  /* 0x0132801d000075a7 */ /* 0x001064000800017f */
[----:B-1----:R-:W-:Y:S05]  /*15b50*/  @!P0 NANOSLEEP.SYNCS 0x989680 ;  /* 0x009896800000895d */ /* 0x002fea0003900000 */
[----:B------:R-:W1:Y:S02]  /*15b60*/  @!P0 SYNCS.PHASECHK.TRANS64 P0, [R0+URZ+0x13280], R29 ;  /* 0x0132801d000085a7 */ /* 0x000e64000800007f */
[----:B-1----:R-:W-:Y:S05]  /*15b70*/  @!P0 BRA `(.L_x_15702) ;  /* 0xfffffffc00f08947 */ /* 0x002fea000383ffff */
[----:B------:R-:W-:Y:S05]  /*15b80*/  BRA `(.L_x_15799) ;  /* 0xffffffb800207947 */ /* 0x000fea000383ffff */
.L_x_15703:
        /* <DEDUP_REMOVED lines=8> */
.L_x_15801:
[----:B------:R-:W-:Y:S05]  /*15c10*/  BSYNC B0 ;  /* 0x0000000000007941 */ /* 0x000fea0003800000 */
.L_x_15800:
        /* <DEDUP_REMOVED lines=10> */
.L_x_15802:
        /* <DEDUP_REMOVED lines=11> */
.L_x_15803:
        /* <DEDUP_REMOVED lines=10> */
.L_x_15804:
        /* <DEDUP_REMOVED lines=11> */
.L_x_15805:
        /* <DEDUP_REMOVED lines=10> */
.L_x_15806:
        /* <DEDUP_REMOVED lines=11> */
.L_x_15807:
        /* <DEDUP_REMOVED lines=10> */
.L_x_15808:
[----:B------:R-:W-:Y:S02]  /*160b0*/  IMAD.MOV.U32 R13, RZ, RZ, R18 ;  /* 0x000000ffff0d7224 */ /* 0x000fe400078e0012 */
[----:B------:R-:W-:Y:S02]  /*160c0*/  IMAD.MOV.U32 R12, RZ, RZ, RZ ;  /* 0x000000ffff0c7224 */ /* 0x000fe400078e00ff */
[----:B------:R-:W-:Y:S02]  /*160d0*/  IMAD.SHL.U32 R5, R2, 0x10, RZ ;  /* 0x0000001002057824 */ /* 0x000fe400078e00ff */
[----:B------:R-:W-:-:S07]  /*160e0*/  IMAD.MOV.U32 R2, RZ, RZ, R14 ;  /* 0x000000ffff027224 */ /* 0x000fce00078e000e */
[----:B------:R-:W-:Y:S05]  /*160f0*/  WARPSYNC.COLLECTIVE R15, `(.L_x_15809) ;  /* 0x000000000f087348 */ /* 0x000fea0003c00000 */
[----:B------:R0:W1:Y:S02]  /*16100*/  SHFL.IDX P6, R14, R13, R12, R11 ;  /* 0x0000000c0d0e7389 */ /* 0x00006400000c000b */
[----:B01----:R-:W-:Y:S01]  /*16110*/  ENDCOLLECTIVE ;  /* 0x000000000000791b */ /* 0x003fe20003800000 */
.L_x_15809:
        /* <DEDUP_REMOVED lines=12> */
.L_x_15810:
[----:B------:R-:W-:Y:S01]  /*161e0*/  IMAD.MOV.U32 R2, RZ, RZ, R14 ;  /* 0x000000ffff027224 */ /* 0x000fe200078e000e */
[----:B------:R-:W-:Y:S06]  /*161f0*/  BRA `(.L_x_15811) ;  /* 0xffffffb400947947 */ /* 0x000fec000383ffff */
.L_x_15708:
[----:B---3--:R3:W4:Y:S02]  /*16200*/  SYNCS.PHASECHK.TRANS64.TRYWAIT P0, [R0+URZ+0x13240], R29 ;  /* 0x0132401d000075a7 */ /* 0x008724000800017f */
[----:B----4-:R-:W-:Y:S05]  /*16210*/  @!P0 NANOSLEEP.SYNCS 0x989680 ;  /* 0x009896800000895d */ /* 0x010fea0003900000 */
[----:B------:R-:W4:Y:S02]  /*16220*/  @!P0 SYNCS.PHASECHK.TRANS64 P0, [R0+URZ+0x13240], R29 ;  /* 0x0132401d000085a7 */ /* 0x000f24000800007f */
[----:B----4-:R-:W-:Y:S05]  /*16230*/  @!P0 BRA `(.L_x_15708) ;  /* 0xfffffffc00f08947 */ /* 0x010fea000383ffff */
[----:B------:R-:W-:Y:S05]  /*16240*/  BRA `(.L_x_15812) ;  /* 0xffffffb400f07947 */ /* 0x000fea000383ffff */
.L_x_15709:
        /* <DEDUP_REMOVED lines=8> */
.L_x_15814:
[----:B------:R-:W-:Y:S05]  /*162d0*/  BSYNC B0 ;  /* 0x0000000000007941 */ /* 0x000fea0003800000 */
.L_x_15813:
        /* <DEDUP_REMOVED lines=8> */
.L_x_15815:
[----:B------:R-:W-:Y:S02]  /*16360*/  IMAD.MOV.U32 R13, RZ, RZ, R8 ;  /* 0x000000ffff0d7224 */ /* 0x000fe400078e0008 */
[----:B------:R-:W-:Y:S02]  /*16370*/  IMAD.MOV.U32 R12, RZ, RZ, 0x1 ;  /* 0x00000001ff0c7424 */ /* 0x000fe400078e00ff */
[----:B------:R-:W-:-:S07]  /*16380*/  IMAD.MOV.U32 R2, RZ, RZ, R14 ;  /* 0x000000ffff027224 */ /* 0x000fce00078e000e */
[----:B------:R-:W-:Y:S05]  /*16390*/  WARPSYNC.COLLECTIVE R15, `(.L_x_15816) ;  /* 0x000000000f087348 */ /* 0x000fea0003c00000 */
[----:B------:R0:W1:Y:S02]  /*163a0*/  SHFL.IDX P6, R14, R13, R12, R11 ;  /* 0x0000000c0d0e7389 */ /* 0x00006400000c000b */
[----:B01----:R-:W-:Y:S01]  /*163b0*/  ENDCOLLECTIVE ;  /* 0x000000000000791b */ /* 0x003fe20003800000 */
.L_x_15816:
        /* <DEDUP_REMOVED lines=11> */
.L_x_15817:
[----:B------:R-:W-:Y:S02]  /*16470*/  IMAD.MOV.U32 R13, RZ, RZ, R8 ;  /* 0x000000ffff0d7224 */ /* 0x000fe400078e0008 */
[----:B------:R-:W-:Y:S02]  /*16480*/  IMAD.MOV.U32 R12, RZ, RZ, 0x2 ;  /* 0x00000002ff0c7424 */ /* 0x000fe400078e00ff */
[----:B------:R-:W-:-:S07]  /*16490*/  IMAD.MOV.U32 R2, RZ, RZ, R14 ;  /* 0x000000ffff027224 */ /* 0x000fce00078e000e */
[----:B------:R-:W-:Y:S05]  /*164a0*/  WARPSYNC.COLLECTIVE R15, `(.L_x_15818) ;  /* 0x000000000f087348 */ /* 0x000fea0003c00000 */
[----:B------:R0:W1:Y:S02]  /*164b0*/  SHFL.IDX P6, R14, R13, R12, R11 ;  /* 0x0000000c0d0e7389 */ /* 0x00006400000c000b */
[----:B01----:R-:W-:Y:S01]  /*164c0*/  ENDCOLLECTIVE ;  /* 0x000000000000791b */ /* 0x003fe20003800000 */
.L_x_15818:
        /* <DEDUP_REMOVED lines=11> */
.L_x_15819:
[----:B------:R-:W-:Y:S02]  /*16580*/  IMAD.MOV.U32 R13, RZ, RZ, R8 ;  /* 0x000000ffff0d7224 */ /* 0x000fe400078e0008 */
[----:B------:R-:W-:Y:S02]  /*16590*/  IMAD.MOV.U32 R12, RZ, RZ, 0x3 ;  /* 0x00000003ff0c7424 */ /* 0x000fe400078e00ff */
[----:B------:R-:W-:-:S07]  /*165a0*/  IMAD.MOV.U32 R2, RZ, RZ, R14 ;  /* 0x000000ffff027224 */ /* 0x000fce00078e000e */
[----:B------:R-:W-:Y:S05]  /*165b0*/  WARPSYNC.COLLECTIVE R15, `(.L_x_15820) ;  /* 0x000000000f087348 */ /* 0x000fea0003c00000 */
[----:B------:R0:W1:Y:S02]  /*165c0*/  SHFL.IDX P6, R14, R13, R12, R11 ;  /* 0x0000000c0d0e7389 */ /* 0x00006400000c000b */
[----:B01----:R-:W-:Y:S01]  /*165d0*/  ENDCOLLECTIVE ;  /* 0x000000000000791b */ /* 0x003fe20003800000 */
.L_x_15820:
        /* <DEDUP_REMOVED lines=11> */
.L_x_15821:
[----:B------:R-:W-:Y:S02]  /*16690*/  IMAD.MOV.U32 R13, RZ, RZ, R5 ;  /* 0x000000ffff0d7224 */ /* 0x000fe400078e0005 */
[----:B------:R-:W-:Y:S02]  /*166a0*/  IMAD.MOV.U32 R12, RZ, RZ, RZ ;  /* 0x000000ffff0c7224 */ /* 0x000fe400078e00ff */
[----:B------:R-:W-:-:S07]  /*166b0*/  IMAD.MOV.U32 R2, RZ, RZ, R14 ;  /* 0x000000ffff027224 */ /* 0x000fce00078e000e */
[----:B------:R-:W-:Y:S05]  /*166c0*/  WARPSYNC.COLLECTIVE R15, `(.L_x_15822) ;  /* 0x000000000f087348 */ /* 0x000fea0003c00000 */
[----:B------:R0:W1:Y:S02]  /*166d0*/  SHFL.IDX P6, R14, R13, R12, R11 ;  /* 0x0000000c0d0e7389 */ /* 0x00006400000c000b */
[----:B01----:R-:W-:Y:S01]  /*166e0*/  ENDCOLLECTIVE ;  /* 0x000000000000791b */ /* 0x003fe20003800000 */
.L_x_15822:
        /* <DEDUP_REMOVED lines=11> */
.L_x_15823:
[----:B------:R-:W-:Y:S01]  /*167a0*/  IMAD.MOV.U32 R2, RZ, RZ, R14 ;  /* 0x000000ffff027224 */ /* 0x000fe200078e000e */
[----:B------:R-:W-:Y:S06]  /*167b0*/  BRA `(.L_x_15824) ;  /* 0xffffffb4007c7947 */ /* 0x000fec000383ffff */
.L_x_15714:
[----:B0-----:R0:W2:Y:S02]  /*167c0*/  SYNCS.PHASECHK.TRANS64.TRYWAIT P2, [R2+URZ+0x13270], R0 ;  /* 0x01327000020075a7 */ /* 0x0010a4000804017f */
[----:B--2---:R-:W-:Y:S05]  /*167d0*/  @!P2 NANOSLEEP.SYNCS 0x989680 ;  /* 0x009896800000a95d */ /* 0x004fea0003900000 */
[----:B------:R-:W2:Y:S02]  /*167e0*/  @!P2 SYNCS.PHASECHK.TRANS64 P2, [R2+URZ+0x13270], R0 ;  /* 0x013270000200a5a7 */ /* 0x000ea4000804007f */
[----:B--2---:R-:W-:Y:S05]  /*167f0*/  @!P2 BRA `(.L_x_15714) ;  /* 0xfffffffc00f0a947 */ /* 0x004fea000383ffff */
[----:B------:R-:W-:Y:S05]  /*16800*/  BRA `(.L_x_15825) ;  /* 0xffffffb400e07947 */ /* 0x000fea000383ffff */
.L_x_15716:
[----:B0-----:R0:W2:Y:S02]  /*16810*/  SYNCS.PHASECHK.TRANS64.TRYWAIT P2, [R2+URZ+0x13260], R3 ;  /* 0x01326003020075a7 */ /* 0x0010a4000804017f */
[----:B--2---:R-:W-:Y:S05]  /*16820*/  @!P2 NANOSLEEP.SYNCS 0x989680 ;  /* 0x009896800000a95d */ /* 0x004fea0003900000 */
[----:B------:R-:W2:Y:S02]  /*16830*/  @!P2 SYNCS.PHASECHK.TRANS64 P2, [R2+URZ+0x13260], R3 ;  /* 0x013260030200a5a7 */ /* 0x000ea4000804007f */
[----:B--2---:R-:W-:Y:S05]  /*16840*/  @!P2 BRA `(.L_x_15716) ;  /* 0xfffffffc00f0a947 */ /* 0x004fea000383ffff */
[----:B------:R-:W-:Y:S05]  /*16850*/  BRA `(.L_x_15826) ;  /* 0xffffffb400f07947 */ /* 0x000fea000383ffff */
.L_x_15724:
[----:B-1----:R1:W2:Y:S02]  /*16860*/  SYNCS.PHASECHK.TRANS64.TRYWAIT P1, [R0+URZ+0x13270], R3 ;  /* 0x01327003000075a7 */ /* 0x0022a4000802017f */
[----:B--2---:R-:W-:Y:S05]  /*16870*/  @!P1 NANOSLEEP.SYNCS 0x989680 ;  /* 0x009896800000995d */ /* 0x004fea0003900000 */
[----:B------:R-:W2:Y:S02]  /*16880*/  @!P1 SYNCS.PHASECHK.TRANS64 P1, [R0+URZ+0x13270], R3 ;  /* 0x01327003000095a7 */ /* 0x000ea4000802007f */
[----:B--2---:R-:W-:Y:S05]  /*16890*/  @!P1 BRA `(.L_x_15724) ;  /* 0xfffffffc00f09947 */ /* 0x004fea000383ffff */
[----:B------:R-:W-:Y:S05]  /*168a0*/  BRA `(.L_x_15827) ;  /* 0xffffffbc00887947 */ /* 0x000fea000383ffff */
.L_x_15726:
[----:B-1----:R1:W2:Y:S02]  /*168b0*/  SYNCS.PHASECHK.TRANS64.TRYWAIT P1, [R0+URZ+0x13260], R3 ;  /* 0x01326003000075a7 */ /* 0x0022a4000802017f */
[----:B--2---:R-:W-:Y:S05]  /*168c0*/  @!P1 NANOSLEEP.SYNCS 0x989680 ;  /* 0x009896800000995d */ /* 0x004fea0003900000 */
[----:B------:R-:W2:Y:S02]  /*168d0*/  @!P1 SYNCS.PHASECHK.TRANS64 P1, [R0+URZ+0x13260], R3 ;  /* 0x01326003000095a7 */ /* 0x000ea4000802007f */
[----:B--2---:R-:W-:Y:S05]  /*168e0*/  @!P1 BRA `(.L_x_15726) ;  /* 0xfffffffc00f09947 */ /* 0x004fea000383ffff */
[----:B------:R-:W-:Y:S05]  /*168f0*/  BRA `(.L_x_15828) ;  /* 0xffffffbc00987947 */ /* 0x000fea000383ffff */
.L_x_15740:
[----:B0-----:R0:W1:Y:S02]  /*16900*/  SYNCS.PHASECHK.TRANS64.TRYWAIT P0, [R5+URZ+0x13220], R0 ;  /* 0x01322000050075a7 */ /* 0x001064000800017f */
[----:B-1----:R-:W-:Y:S05]  /*16910*/  @!P0 NANOSLEEP.SYNCS 0x989680 ;  /* 0x009896800000895d */ /* 0x002fea0003900000 */
[----:B------:R-:W1:Y:S02]  /*16920*/  @!P0 SYNCS.PHASECHK.TRANS64 P0, [R5+URZ+0x13220], R0 ;  /* 0x01322000050085a7 */ /* 0x000e64000800007f */
[----:B-1----:R-:W-:Y:S05]  /*16930*/  @!P0 BRA `(.L_x_15740) ;  /* 0xfffffffc00f08947 */ /* 0x002fea000383ffff */
[----:B------:R-:W-:Y:S05]  /*16940*/  BRA `(.L_x_15829) ;  /* 0xffffffd4004c7947 */ /* 0x000fea000383ffff */
.L_x_15741:
        /* <DEDUP_REMOVED lines=11> */
.L_x_15831:
[----:B------:R-:W-:Y:S05]  /*16a00*/  BSYNC B0 ;  /* 0x0000000000007941 */ /* 0x000fea0003800000 */
.L_x_15830:
[----:B------:R-:W-:Y:S05]  /*16a10*/  BRA `(.L_x_15832) ;  /* 0xffffffd400347947 */ /* 0x000fea000383ffff */
.L_x_15744:
[----:B------:R-:W-:Y:S01]  /*16a20*/  BSSY B1, `(.L_x_15833) ;  /* 0x0000006000017945 */ /* 0x000fe20003800000 */
[----:B------:R-:W-:-:S07]  /*16a30*/  IMAD.MOV.U32 R15, RZ, RZ, -0x1 ;  /* 0xffffffffff0f7424 */ /* 0x000fce00078e00ff */
[----:B0----5:R-:W-:Y:S05]  /*16a40*/  WARPSYNC.COLLECTIVE R15, `(.L_x_15834) ;  /* 0x000000000f0c7348 */ /* 0x021fea0003c00000 */
[----:B------:R-:W-:Y:S02]  /*16a50*/  ELECT P6, UR62, PT ;  /* 0x00000000003e782f */ /* 0x000fe400038c0000 */
[----:B------:R-:W-:Y:S01]  /*16a60*/  MOV R14, UR62 ;  /* 0x0000003e000e7c02 */ /* 0x000fe20008000f00 */
[----:B0----5:R-:W-:Y:S10]  /*16a70*/  ENDCOLLECTIVE ;  /* 0x000000000000791b */ /* 0x021ff40003800000 */
.L_x_15834:
[----:B------:R-:W-:Y:S05]  /*16a80*/  BSYNC B1 ;  /* 0x0000000000017941 */ /* 0x000fea0003800000 */
.L_x_15833:
[----:B------:R-:W-:Y:S05]  /*16a90*/  BRA `(.L_x_15835) ;  /* 0xffffffd4002c7947 */ /* 0x000fea000383ffff */
.L_x_15746:
[----:B0-----:R0:W1:Y:S02]  /*16aa0*/  SYNCS.PHASECHK.TRANS64.TRYWAIT P1, [R4+URZ+0x13240], R3 ;  /* 0x01324003040075a7 */ /* 0x001064000802017f */
[----:B-1----:R-:W-:Y:S05]  /*16ab0*/  @!P1 NANOSLEEP.SYNCS 0x989680 ;  /* 0x009896800000995d */ /* 0x002fea0003900000 */
[----:B------:R-:W1:Y:S02]  /*16ac0*/  @!P1 SYNCS.PHASECHK.TRANS64 P1, [R4+URZ+0x13240], R3 ;  /* 0x01324003040095a7 */ /* 0x000e64000802007f */
[----:B-1----:R-:W-:Y:S05]  /*16ad0*/  @!P1 BRA `(.L_x_15746) ;  /* 0xfffffffc00f09947 */ /* 0x002fea000383ffff */
[----:B------:R-:W-:Y:S05]  /*16ae0*/  BRA `(.L_x_15836) ;  /* 0xffffffd400547947 */ /* 0x000fea000383ffff */
.L_x_15748:
[----:B-1----:R1:W2:Y:S02]  /*16af0*/  SYNCS.PHASECHK.TRANS64.TRYWAIT P1, [R5+URZ+0x13240], R0 ;  /* 0x01324000050075a7 */ /* 0x0022a4000802017f */
[----:B--2---:R-:W-:Y:S05]  /*16b00*/  @!P1 NANOSLEEP.SYNCS 0x989680 ;  /* 0x009896800000995d */ /* 0x004fea0003900000 */
[----:B------:R-:W2:Y:S02]  /*16b10*/  @!P1 SYNCS.PHASECHK.TRANS64 P1, [R5+URZ+0x13240], R0 ;  /* 0x01324000050095a7 */ /* 0x000ea4000802007f */
[----:B--2---:R-:W-:Y:S05]  /*16b20*/  @!P1 BRA `(.L_x_15748) ;  /* 0xfffffffc00f09947 */ /* 0x004fea000383ffff */
[----:B------:R-:W-:Y:S05]  /*16b30*/  BRA `(.L_x_15837) ;  /* 0xffffffd400647947 */ /* 0x000fea000383ffff */
.L_x_15750:
[----:B--2---:R2:W3:Y:S02]  /*16b40*/  SYNCS.PHASECHK.TRANS64.TRYWAIT P1, [R4+URZ+0x13260], R3 ;  /* 0x01326003040075a7 */ /* 0x0044e4000802017f */
[----:B---3--:R-:W-:Y:S05]  /*16b50*/  @!P1 NANOSLEEP.SYNCS 0x989680 ;  /* 0x009896800000995d */ /* 0x008fea0003900000 */
[----:B------:R-:W3:Y:S02]  /*16b60*/  @!P1 SYNCS.PHASECHK.TRANS64 P1, [R4+URZ+0x13260], R3 ;  /* 0x01326003040095a7 */ /* 0x000ee4000802007f */
[----:B---3--:R-:W-:Y:S05]  /*16b70*/  @!P1 BRA `(.L_x_15750) ;  /* 0xfffffffc00f09947 */ /* 0x008fea000383ffff */
[----:B------:R-:W-:Y:S05]  /*16b80*/  BRA `(.L_x_15838) ;  /* 0xffffffd400607947 */ /* 0x000fea000383ffff */
.L_x_15752:
[----:B---3--:R3:W4:Y:S02]  /*16b90*/  SYNCS.PHASECHK.TRANS64.TRYWAIT P1, [R5+URZ+0x13260], R0 ;  /* 0x01326000050075a7 */ /* 0x008724000802017f */
[----:B----4-:R-:W-:Y:S05]  /*16ba0*/  @!P1 NANOSLEEP.SYNCS 0x989680 ;  /* 0x009896800000995d */ /* 0x010fea0003900000 */
[----:B------:R-:W4:Y:S02]  /*16bb0*/  @!P1 SYNCS.PHASECHK.TRANS64 P1, [R5+URZ+0x13260], R0 ;  /* 0x01326000050095a7 */ /* 0x000f24000802007f */
[----:B----4-:R-:W-:Y:S05]  /*16bc0*/  @!P1 BRA `(.L_x_15752) ;  /* 0xfffffffc00f09947 */ /* 0x010fea000383ffff */
[----:B------:R-:W-:Y:S05]  /*16bd0*/  BRA `(.L_x_15839) ;  /* 0xffffffd4005c7947 */ /* 0x000fea000383ffff */
.L_x_15754:
[----:B----4-:R4:W0:Y:S02]  /*16be0*/  SYNCS.PHASECHK.TRANS64.TRYWAIT P1, [R4+URZ+0x13280], R3 ;  /* 0x01328003040075a7 */ /* 0x010824000802017f */
[----:B0-----:R-:W-:Y:S05]  /*16bf0*/  @!P1 NANOSLEEP.SYNCS 0x989680 ;  /* 0x009896800000995d */ /* 0x001fea0003900000 */
[----:B------:R-:W0:Y:S02]  /*16c00*/  @!P1 SYNCS.PHASECHK.TRANS64 P1, [R4+URZ+0x13280], R3 ;  /* 0x01328003040095a7 */ /* 0x000e24000802007f */
[----:B0-----:R-:W-:Y:S05]  /*16c10*/  @!P1 BRA `(.L_x_15754) ;  /* 0xfffffffc00f09947 */ /* 0x001fea000383ffff */
[----:B------:R-:W-:Y:S05]  /*16c20*/  BRA `(.L_x_15840) ;  /* 0xffffffd400587947 */ /* 0x000fea000383ffff */
.L_x_15841:
        /* <DEDUP_REMOVED lines=13> */
.L_x_16309:


//--------------------- .text._ZN7cutlass13device_kernelIN5flash11enable_sm90INS1_16FlashAttnFwdSm90INS1_25CollectiveMainloopFwdSm90ILi2EN4cute5tupleIJNS5_1CILi1EEES8_S8_EEENS6_IJNS7_ILi192EEENS7_ILi160EEENS7_ILi64EEEEEELi64ENS_12float_e4m3_tEfNS_4arch4Sm90ELb1ELb0ELb0ELb1ELb1ELb1ELb0ELb1ELb1ELb1ELb1ELb0EEENS1_21CollectiveEpilogueFwdINS6_IJSA_SC_SB_EEES9_NS_10bfloat16_tESG_Li384ELb1ELb1ELb1ELb1EEENS1_36VarlenDynamicPersistentTileSchedulerILi192ELi160ELi384ELi128ELb1ELb1ELb1ELb1ELb1ELb1EEEEEEEEEvNT_6ParamsE --------------------------
	.section	.text._ZN7cutlass13device_kernelIN5flash11enable_sm90INS1_16FlashAttnFwdSm90INS1_25CollectiveMainloopFwdSm90ILi2EN4cute5tupleIJNS5_1CILi1EEES8_S8_EEENS6_IJNS7_ILi192EEENS7_ILi160EEENS7_ILi64EEEEEELi64ENS_12float_e4m3_tEfNS_4arch4Sm90ELb1ELb0ELb0ELb1ELb1ELb1ELb0ELb1ELb1ELb1ELb1ELb0EEENS1_21CollectiveEpilogueFwdINS6_IJSA_SC_SB_EEES9_NS_10bfloat16_tESG_Li384ELb1ELb1ELb1ELb1EEENS1_36VarlenDynamicPersistentTileSchedulerILi192ELi160ELi384ELi128ELb1ELb1ELb1ELb1ELb1ELb1EEEEEEEEEvNT_6ParamsE,"ax",@progbits
	.align	128
.text._ZN7cutlass13device_kernelIN5flash11enable_sm90INS1_16FlashAttnFwdSm90INS1_25CollectiveMainloopFwdSm90ILi2EN4cute5tupleIJNS5_1CILi1EEES8_S8_EEENS6_IJNS7_ILi192EEENS7_ILi160EEENS7_ILi64EEEEEELi64ENS_12float_e4m3_tEfNS_4arch4Sm90ELb1ELb0ELb0ELb1ELb1ELb1ELb0ELb1ELb1ELb1ELb1ELb0EEENS1_21CollectiveEpilogueFwdINS6_IJSA_SC_SB_EEES9_NS_10bfloat16_tESG_Li384ELb1ELb1ELb1ELb1EEENS1_36VarlenDynamicPersistentTileSchedulerILi192ELi160ELi384ELi128ELb1ELb1ELb1ELb1ELb1ELb1EEEEEEEEEvNT_6ParamsE:
        .type           _ZN7cutlass13device_kernelIN5flash11enable_sm90INS1_16FlashAttnFwdSm90INS1_25CollectiveMainloopFwdSm90ILi2EN4cute5tupleIJNS5_1CILi1EEES8_S8_EEENS6_IJNS7_ILi192EEENS7_ILi160EEENS7_ILi64EEEEEELi64ENS_12float_e4m3_tEfNS_4arch4Sm90ELb1ELb0ELb0ELb1ELb1ELb1ELb0ELb1ELb1ELb1ELb1ELb0EEENS1_21CollectiveEpilogueFwdINS6_IJSA_SC_SB_EEES9_NS_10bfloat16_tESG_Li384ELb1ELb1ELb1ELb1EEENS1_36VarlenDynamicPersistentTileSchedulerILi192ELi160ELi384ELi128ELb1ELb1ELb1ELb1ELb1ELb1EEEEEEEEEvNT_6ParamsE,@function
        .size           _ZN7cutlass13device_kernelIN5flash11enable_sm90INS1_16FlashAttnFwdSm90INS1_25CollectiveMainloopFwdSm90ILi2EN4cute5tupleIJNS5_1CILi1EEES8_S8_EEENS6_IJNS7_ILi192EEENS7_ILi160EEENS7_ILi64EEEEEELi64ENS_12float_e4m3_tEfNS_4arch4Sm90ELb1ELb0ELb0ELb1ELb1ELb1ELb0ELb1ELb1ELb1ELb1ELb0EEENS1_21CollectiveEpilogueFwdINS6_IJSA_SC_SB_EEES9_NS_10bfloat16_tESG_Li384ELb1ELb1ELb1ELb1EEENS1_36VarlenDynamicPersistentTileSchedulerILi192ELi160ELi384ELi128ELb1ELb1ELb1ELb1ELb1ELb1EEEEEEEEEvNT_6ParamsE,(.L_x_16310 - _ZN7cutlass13device_kernelIN5flash11enable_sm90INS1_16FlashAttnFwdSm90INS1_25CollectiveMainloopFwdSm90ILi2EN4cute5tupleIJNS5_1CILi1EEES8_S8_EEENS6_IJNS7_ILi192EEENS7_ILi160EEENS7_ILi64EEEEEELi64ENS_12float_e4m3_tEfNS_4arch4Sm90ELb1ELb0ELb0ELb1ELb1ELb1ELb0ELb1ELb1ELb1ELb1ELb0EEENS1_21CollectiveEpilogueFwdINS6_IJSA_SC_SB_EEES9_NS_10bfloat16_tESG_Li384ELb1ELb1ELb1ELb1EEENS1_36VarlenDynamicPersistentTileSchedulerILi192ELi160ELi384ELi128ELb1ELb1ELb1ELb1ELb1ELb1EEEEEEEEEvNT_6ParamsE)
        .other          _ZN7cutlass13device_kernelIN5flash11enable_sm90INS1_16FlashAttnFwdSm90INS1_25CollectiveMainloopFwdSm90ILi2EN4cute5tupleIJNS5_1CILi1EEES8_S8_EEENS6_IJNS7_ILi192EEENS7_ILi160EEENS7_ILi64EEEEEELi64ENS_12float_e4m3_tEfNS_4arch4Sm90ELb1ELb0ELb0ELb1ELb1ELb1ELb0ELb1ELb1ELb1ELb1ELb0EEENS1_21CollectiveEpilogueFwdINS6_IJSA_SC_SB_EEES9_NS_10bfloat16_tESG_Li384ELb1ELb1ELb1ELb1EEENS1_36VarlenDynamicPersistentTileSchedulerILi192ELi160ELi384ELi128ELb1ELb1ELb1ELb1ELb1ELb1EEEEEEEEEvNT_6ParamsE,@"STO_CUDA_ENTRY STV_DEFAULT"
_ZN7cutlass13device_kernelIN5flash11enable_sm90INS1_16FlashAttnFwdSm90INS1_25CollectiveMainloopFwdSm90ILi2EN4cute5tupleIJNS5_1CILi1EEES8_S8_EEENS6_IJNS7_ILi192EEENS7_ILi160EEENS7_ILi64EEEEEELi64ENS_12float_e4m3_tEfNS_4arch4Sm90ELb1ELb0ELb0ELb1ELb1ELb1ELb0ELb1ELb1ELb1ELb1ELb0EEENS1_21CollectiveEpilogueFwdINS6_IJSA_SC_SB_EEES9_NS_10bfloat16_tESG_Li384ELb1ELb1ELb1ELb1EEENS1_36VarlenDynamicPersistentTileSchedulerILi192ELi160ELi384ELi128ELb1ELb1ELb1ELb1ELb1ELb1EEEEEEEEEvNT_6ParamsE:
        /* <DEDUP_REMOVED lines=17> */
.L_x_15843:
[----:B------:R-:W-:Y:S05]  /*0110*/  BSYNC B0 ;  /* 0x0000000000007941 */ /* 0x000fea0003800000 */
.L_x_15842:
        /* <DEDUP_REMOVED lines=40> */
.L_x_15844:
        /* <DEDUP_REMOVED lines=22> */
.L_x_15845:
        /* <DEDUP_REMOVED lines=18> */
.L_x_15846:
        /* <DEDUP_REMOVED lines=22> */
.L_x_15847:
        /* <DEDUP_REMOVED lines=23> */
.L_x_15848:
        /* <DEDUP_REMOVED lines=9> */
.L_x_15851:
        /* <DEDUP_REMOVED lines=30> */
[----:B------:R-:W-:Y:S02]  /*0b60*/  SHF.R.S32.HI R6, RZ, 0x4, R5 ;  /* 0x00000004ff067819 */ /* 0x000fe40000011405 */
[----:B------:R-:W-:Y:S01]  /*0b70*/  LOP3.LUT R4, R4, 0x3fffffe, RZ, 0xc0, !PT ;  /* 0x03fffffe04047812 */ /* 0x000fe200078ec0ff */
[----:B------:R-:W-:Y:S01]  /*0b80*/  IMAD.IADD R7, R15, 0x1, -R7 ;  /* 0x000000010f077824 */ /* 0x000fe200078e0a07 */
[----:B------:R-:W-:Y:S02]  /*0b90*/  LOP3.LUT R8, R8, 0xfffffc00, RZ, 0xc0, !PT ;  /* 0xfffffc0008087812 */ /* 0x000fe400078ec0ff */
[----:B------:R-:W-:Y:S01]  /*0ba0*/  SHF.R.S32.HI R9, RZ, 0x1f, R14 ;  /* 0x0000001fff097819 */ /* 0x000fe2000001140e */
[----:B------:R-:W-:Y:S01]  /*0bb0*/  IMAD.IADD R4, R10, 0x1, -R4 ;  /* 0x000000010a047824 */ /* 0x000fe200078e0a04 */
[----:B------:R-:W-:Y:S01]  /*0bc0*/  LEA.HI R5, R5, R6, RZ, 0x1 ;  /* 0x0000000605057211 */ /* 0x000fe200078f08ff */
[----:B------:R-:W-:Y:S01]  /*0bd0*/  IMAD R7, R7, 0x40, R8 ;  /* 0x0000004007077824 */ /* 0x000fe200078e0208 */
[----:B------:R-:W-:Y:S01]  /*0be0*/  LEA.HI R8, R9, R14, RZ, 0x2 ;  /* 0x0000000e09087211 */ /* 0x000fe200078f10ff */
[----:B------:R-:W-:Y:S01]  /*0bf0*/  IMAD R13, R6, 0x8, R4 ;  /* 0x00000008060d7824 */ /* 0x000fe200078e0204 */
[----:B------:R-:W-:-:S02]  /*0c00*/  LOP3.LUT R5, R5, 0x1ffffffe, RZ, 0xc0, !PT ;  /* 0x1ffffffe05057812 */ /* 0x000fc400078ec0ff */
[----:B------:R-:W-:Y:S02]  /*0c10*/  LEA.HI R4, R0, R15, RZ, 0x2 ;  /* 0x0000000f00047211 */ /* 0x000fe400078f10ff */
[--C-:B------:R-:W-:Y:S02]  /*0c20*/  SHF.R.S32.HI R10, RZ, 0x2, R8.reuse ;  /* 0x00000002ff0a7819 */ /* 0x100fe40000011408 */
[----:B------:R-:W-:Y:S01]  /*0c30*/  SHF.R.S32.HI R11, RZ, 0x1f, R8 ;  /* 0x0000001fff0b7819 */ /* 0x000fe20000011408 */
[----:B------:R-:W-:Y:S01]  /*0c40*/  IMAD.IADD R6, R6, 0x1, -R5 ;  /* 0x0000000106067824 */ /* 0x000fe200078e0a05 */
[----:B------:R-:W-:Y:S02]  /*0c50*/  SHF.R.S32.HI R19, RZ, 0x7, R2 ;  /* 0x00000007ff137819 */ /* 0x000fe40000011402 */
[--C-:B------:R-:W-:Y:S02]  /*0c60*/  SHF.R.S32.HI R2, RZ, 0x2, R4.reuse ;  /* 0x00000002ff027819 */ /* 0x100fe40000011404 */
[----:B------:R-:W-:-:S02]  /*0c70*/  SHF.R.S32.HI R5, RZ, 0x1f, R4 ;  /* 0x0000001fff057819 */ /* 0x000fc40000011404 */
[----:B------:R-:W-:Y:S02]  /*0c80*/  LEA.HI R11, R11, R10, RZ, 0x3 ;  /* 0x0000000a0b0b7211 */ /* 0x000fe400078f18ff */
[----:B------:R-:W-:Y:S01]  /*0c90*/  LOP3.LUT R12, R4, 0xfffffffc, RZ, 0xc0, !PT ;  /* 0xfffffffc040c7812 */ /* 0x000fe200078ec0ff */
[----:B------:R-:W-:Y:S01]  /*0ca0*/  IMAD.HI R4, R19, 0x55555556, RZ ;  /* 0x5555555613047827 */ /* 0x000fe200078e02ff */
[----:B------:R-:W-:Y:S02]  /*0cb0*/  LEA.HI R5, R5, R2, RZ, 0x2 ;  /* 0x0000000205057211 */ /* 0x000fe400078f10ff */
[----:B------:R-:W-:Y:S02]  /*0cc0*/  LOP3.LUT R11, R11, 0xfffffff8, RZ, 0xc0, !PT ;  /* 0xfffffff80b0b7812 */ /* 0x000fe400078ec0ff */
[----:B------:R-:W-:Y:S02]  /*0cd0*/  LEA.HI R9, R9, R14, RZ, 0x5 ;  /* 0x0000000e09097211 */ /* 0x000fe400078f28ff */
[----:B------:R-:W-:Y:S01]  /*0ce0*/  LOP3.LUT R5, R5, 0xfffffffc, RZ, 0xc0, !PT ;  /* 0xfffffffc05057812 */ /* 0x000fe200078ec0ff */
[----:B------:R-:W-:Y:S01]  /*0cf0*/  IMAD.IADD R10, R10, 0x1, -R11 ;  /* 0x000000010a0a7824 */ /* 0x000fe200078e0a0b */
[----:B------:R-:W-:-:S02]  /*0d00*/  LEA.HI R4, R4, R4, RZ, 0x1 ;  /* 0x0000000404047211 */ /* 0x000fc400078f08ff */
[----:B------:R-:W-:Y:S01]  /*0d10*/  SHF.R.S32.HI R9, RZ, 0x5, R9 ;  /* 0x00000005ff097819 */ /* 0x000fe20000011409 */
[----:B------:R-:W-:Y:S02]  /*0d20*/  IMAD.IADD R5, R2, 0x1, -R5 ;  /* 0x0000000102057824 */ /* 0x000fe400078e0a05 */
[----:B------:R-:W-:Y:S02]  /*0d30*/  IMAD R4, R4, -0x3, R19 ;  /* 0xfffffffd04047824 */ /* 0x000fe400078e0213 */
[----:B------:R-:W-:Y:S02]  /*0d40*/  IMAD R9, R9, 0x10, R10 ;  /* 0x0000001009097824 */ /* 0x000fe400078e020a */
[----:B------:R-:W-:Y:S01]  /*0d50*/  IMAD R2, R6, 0x8, R7 ;  /* 0x0000000806027824 */ /* 0x000fe200078e0207 */
[----:B------:R-:W-:Y:S01]  /*0d60*/  LOP3.LUT R3, R3, 0xfffffffe, RZ, 0xc0, !PT ;  /* 0xfffffffe03037812 */ /* 0x000fe200078ec0ff */
[----:B------:R-:W-:-:S03]  /*0d70*/  IMAD R4, R4, 0x40, R9 ;  /* 0x0000004004047824 */ /* 0x000fc600078e0209 */
[----:B------:R3:W-:Y:S01]  /*0d80*/  STL [R1+0xa0], R2 ;  /* 0x0000a00201007387 */ /* 0x0007e20000100800 */
[----:B------:R-:W-:Y:S01]  /*0d90*/  IMAD.IADD R3, R15, 0x1, -R3 ;  /* 0x000000010f037824 */ /* 0x000fe200078e0a03 */
[----:B------:R-:W-:Y:S02]  /*0da0*/  LEA.HI R0, R0, R15, RZ, 0x3 ;  /* 0x0000000f00007211 */ /* 0x000fe400078f18ff */
[----:B------:R-:W-:Y:S04]  /*0db0*/  STL [R1+0x84], R5 ;  /* 0x0000840501007387 */ /* 0x000fe80000100800 */
[----:B------:R-:W-:Y:S04]  /*0dc0*/  STL [R1+0x9c], R4 ;  /* 0x00009c0401007387 */ /* 0x000fe80000100800 */
[----:B------:R-:W-:Y:S01]  /*0dd0*/  STL [R1+0x68], RZ ;  /* 0x000068ff01007387 */ /* 0x000fe20000100800 */
[----:B------:R-:W-:Y:S01]  /*0de0*/  IMAD.SHL.U32 R6, R3, 0x8, RZ ;  /* 0x0000000803067824 */ /* 0x000fe200078e00ff */
[----:B------:R-:W-:-:S05]  /*0df0*/  LOP3.LUT R8, R8, 0x7ffffffc, RZ, 0xc0, !PT ;  /* 0x7ffffffc08087812 */ /* 0x000fca00078ec0ff */
[----:B------:R-:W-:Y:S02]  /*0e00*/  IMAD.IADD R8, R14, 0x1, -R8 ;  /* 0x000000010e087824 */ /* 0x000fe400078e0a08 */
[----:B------:R-:W-:Y:S02]  /*0e10*/  IMAD.IADD R12, R15, 0x1, -R12 ;  /* 0x000000010f0c7824 */ /* 0x000fe400078e0a0c */
[----:B------:R-:W-:Y:S02]  /*0e20*/  IMAD.SHL.U32 R8, R8, 0x2, RZ ;  /* 0x0000000208087824 */ /* 0x000fe400078e00ff */
[----:B------:R-:W-:Y:S02]  /*0e30*/  IMAD.SHL.U32 R9, R13, 0x40, RZ ;  /* 0x000000400d097824 */ /* 0x000fe400078e00ff */
[----:B------:R-:W-:Y:S01]  /*0e40*/  VIADD R7, R8, 0x20 ;  /* 0x0000002008077836 */ /* 0x000fe20000000000 */
[----:B------:R-:W-:-:S04]  /*0e50*/  LEA.HI R11, R12, R12, RZ, 0x1 ;  /* 0x0000000c0c0b7211 */ /* 0x000fc800078f08ff */
[----:B------:R-:W-:-:S05]  /*0e60*/  LOP3.LUT R11, R11, 0x1ffffffe, RZ, 0xc0, !PT ;  /* 0x1ffffffe0b0b7812 */ /* 0x000fca00078ec0ff */
[----:B------:R-:W-:Y:S01]  /*0e70*/  IMAD.IADD R11, R12, 0x1, -R11 ;  /* 0x000000010c0b7824 */ /* 0x000fe200078e0a0b */
[----:B------:R-:W-:Y:S01]  /*0e80*/  CS2R R22, SRZ ;  /* 0x0000000000167805 */ /* 0x000fe2000001ff00 */
[----:B------:R-:W-:Y:S01]  /*0e90*/  IMAD.MOV.U32 R157, RZ, RZ, RZ ;  /* 0x000000ffff9d7224 */ /* 0x000fe200078e00ff */
[----:B---3--:R-:W-:Y:S01]  /*0ea0*/  LOP3.LUT R2, R16, 0x1, RZ, 0xfc, !PT ;  /* 0x0000000110027812 */ /* 0x008fe200078efcff */
[----:B------:R-:W-:-:S04]  /*0eb0*/  IMAD.SHL.U32 R16, R3, 0x10, RZ ;  /* 0x0000001003107824 */ /* 0x000fc800078e00ff */
[----:B------:R0:W-:Y:S01]  /*0ec0*/  STL [R1], R2 ;  /* 0x0000000201007387 */ /* 0x0001e20000100800 */
[----:B------:R-:W-:Y:S01]  /*0ed0*/  VIADD R3, R16, 0x20 ;  /* 0x0000002010037836 */ /* 0x000fe20000000000 */
[----:B0-----:R-:W-:Y:S02]  /*0ee0*/  LOP3.LUT R2, R0, 0xfffffff8, RZ, 0xc0, !PT ;  /* 0xfffffff800027812 */ /* 0x001fe400078ec0ff */
[----:B------:R-:W-:Y:S01]  /*0ef0*/  SHF.R.S32.HI R0, RZ, 0x3, R0 ;  /* 0x00000003ff007819 */ /* 0x000fe20000011400 */
[----:B------:R-:W-:Y:S02]  /*0f00*/  IMAD.SHL.U32 R0, R5, 0x80, RZ ;  /* 0x0000008005007824 */ /* 0x000fe400078e00ff */
[----:B------:R-:W-:Y:S02]  /*0f10*/  IMAD.IADD R2, R15, 0x1, -R2 ;  /* 0x000000010f027824 */ /* 0x000fe400078e0a02 */
[----:B------:R-:W-:Y:S01]  /*0f20*/  VIADD R5, R6, 0x10 ;  /* 0x0000001006057836 */ /* 0x000fe20000000000 */
[----:B------:R-:W-:Y:S01]  /*0f30*/  LOP3.LUT R2, R0, 0x180, RZ, 0xc0, !PT ;  /* 0x0000018000027812 */ /* 0x000fe200078ec0ff */
[----:B------:R-:W-:Y:S01]  /*0f40*/  STL [R1+0x8], RZ ;  /* 0x000008ff01007387 */ /* 0x000fe20000100800 */
[----:B------:R-:W-:-:S03]  /*0f50*/  SHF.R.S32.HI R0, RZ, 0x1f, R3 ;  /* 0x0000001fff007819 */ /* 0x000fc60000011403 */
[----:B------:R-:W-:Y:S04]  /*0f60*/  STL [R1+0x10], R6 ;  /* 0x0000100601007387 */ /* 0x000fe80000100800 */
[----:B------:R0:W-:Y:S04]  /*0f70*/  STL [R1+0x4], R3 ;  /* 0x0000040301007387 */ /* 0x0001e80000100800 */
[----:B------:R-:W-:Y:S04]  /*0f80*/  STL [R1+0x20], R5 ;  /* 0x0000200501007387 */ /* 0x000fe80000100800 */
[----:B------:R-:W-:Y:S01]  /*0f90*/  STL [R1+0x44], R2 ;  /* 0x0000440201007387 */ /* 0x000fe20000100800 */
[----:B0-----:R-:W-:-:S03]  /*0fa0*/  SHF.R.U32.HI R3, RZ, 0x3, R2 ;  /* 0x00000003ff037819 */ /* 0x001fc60000011602 */
[----:B------:R0:W-:Y:S01]  /*0fb0*/  STL [R1+0x1c], R0 ;  /* 0x00001c0001007387 */ /* 0x0001e20000100800 */
[----:B------:R-:W-:-:S03]  /*0fc0*/  VIADD R6, R8, 0x28 ;  /* 0x0000002808067836 */ /* 0x000fc60000000000 */
[----:B------:R1:W-:Y:S01]  /*0fd0*/  STL [R1+0x48], R3 ;  /* 0x0000480301007387 */ /* 0x0003e20000100800 */
[C-C-:B0-----:R-:W-:Y:S02]  /*0fe0*/  LOP3.LUT R0, R2.reuse, 0x10, R16.reuse, 0xf8, !PT ;  /* 0x0000001002007812 */ /* 0x141fe400078ef810 */
[----:B------:R-:W-:Y:S02]  /*0ff0*/  LOP3.LUT R2, R2, 0x30, R16, 0xf8, !PT ;  /* 0x0000003002027812 */ /* 0x000fe400078ef810 */
[-C--:B------:R-:W-:Y:S01]  /*1000*/  LOP3.LUT R0, R0, R3.reuse, RZ, 0x3c, !PT ;  /* 0x0000000300007212 */ /* 0x080fe200078e3cff */
[----:B------:R0:W-:Y:S01]  /*1010*/  STL [R1+0x3c], R8 ;  /* 0x00003c0801007387 */ /* 0x0001e20000100800 */
[----:B-1----:R-:W-:Y:S01]  /*1020*/  LOP3.LUT R3, R2, R3, RZ, 0x3c, !PT ;  /* 0x0000000302037212 */ /* 0x002fe200078e3cff */
[C---:B------:R-:W-:Y:S02]  /*1030*/  VIADD R5, R8.reuse, 0x30 ;  /* 0x0000003008057836 */ /* 0x040fe40000000000 */
[----:B------:R-:W-:Y:S01]  /*1040*/  VIADD R2, R8, 0x38 ;  /* 0x0000003808027836 */ /* 0x000fe20000000000 */
[----:B------:R-:W-:Y:S01]  /*1050*/  STL [R1+0x4c], R9 ;  /* 0x00004c0901007387 */ /* 0x000fe20000100800 */
[----:B0-----:R-:W-:Y:S01]  /*1060*/  IMAD.IADD R8, R9, 0x1, R0 ;  /* 0x0000000109087824 */ /* 0x001fe200078e0200 */
[----:B------:R-:W-:-:S02]  /*1070*/  IADD3 R0, R18, R9, R3 ;  /* 0x0000000912007210 */ /* 0x000fc40007ffe003 */
[----:B------:R-:W-:Y:S01]  /*1080*/  STL [R1+0x80], R7 ;  /* 0x0000800701007387 */ /* 0x000fe20000100800 */
[----:B------:R-:W-:-:S03]  /*1090*/  SHF.R.S32.HI R3, RZ, 0x1f, R7 ;  /* 0x0000001fff037819 */ /* 0x000fc60000011407 */
[----:B------:R-:W-:Y:S04]  /*10a0*/  STL [R1+0x7c], R6 ;  /* 0x00007c0601007387 */ /* 0x000fe80000100800 */
[----:B------:R-:W-:Y:S04]  /*10b0*/  STL [R1+0x28], R8 ;  /* 0x0000280801007387 */ /* 0x000fe80000100800 */
[----:B------:R-:W-:Y:S04]  /*10c0*/  STL [R1+0x78], R5 ;  /* 0x0000780501007387 */ /* 0x000fe80000100800 */
[----:B------:R0:W-:Y:S04]  /*10d0*/  STL [R1+0x98], R0 ;  /* 0x0000980001007387 */ /* 0x0001e80000100800 */
[----:B------:R1:W-:Y:S01]  /*10e0*/  STL [R1+0x74], R2 ;  /* 0x0000740201007387 */ /* 0x0003e20000100800 */
[----:B0-----:R-:W-:-:S03]  /*10f0*/  SHF.R.S32.HI R0, RZ, 0x1f, R6 ;  /* 0x0000001fff007819 */ /* 0x001fc60000011406 */
[----:B------:R0:W-:Y:S04]  /*1100*/  STL [R1+0x94], R3 ;  /* 0x0000940301007387 */ /* 0x0001e80000100800 */
[----:B------:R2:W-:Y:S01]  /*1110*/  STL [R1+0x90], R0 ;  /* 0x0000900001007387 */ /* 0x0005e20000100800 */
[----:B-1----:R-:W-:Y:S02]  /*1120*/  SHF.R.S32.HI R2, RZ, 0x1f, R2 ;  /* 0x0000001fff027819 */ /* 0x002fe40000011402 */
[----:B0-----:R-:W-:Y:S01]  /*1130*/  SHF.R.S32.HI R3, RZ, 0x1f, R5 ;  /* 0x0000001fff037819 */ /* 0x001fe20000011405 */
[----:B--2---:R-:W-:-:S04]  /*1140*/  IMAD R0, R11, 0x8, R4 ;  /* 0x000000080b007824 */ /* 0x004fc800078e0204 */
[----:B------:R0:W-:Y:S04]  /*1150*/  STL [R1+0x8c], R3 ;  /* 0x00008c0301007387 */ /* 0x0001e80000100800 */
[----:B------:R0:W-:Y:S04]  /*1160*/  STL [R1+0x50], R0 ;  /* 0x0000500001007387 */ /* 0x0001e80000100800 */
[----:B------:R0:W-:Y:S01]  /*1170*/  STL [R1+0x88], R2 ;  /* 0x0000880201007387 */ /* 0x0001e20000100800 */
[----:B------:R-:W-:-:S07]  /*1180*/  SHF.R.S32.HI R17, RZ, 0x1f, R16 ;  /* 0x0000001fff117819 */ /* 0x000fce0000011410 */
.L_x_15976:
        /* <DEDUP_REMOVED lines=22> */
[----:B-----5:R-:W-:-:S03]  /*12f0*/  IADD3 R6, P4, R31, UR6, RZ ;  /* 0x000000061f067c10 */ /* 0x020fc6000ff9e0ff */
[----:B------:R1:W5:Y:S01]  /*1300*/  @P2 LDG.E R8, desc[UR40][R2.64] ;  /* 0x0000002802082981 */ /* 0x000362000c1e1900 */
        /* <DEDUP_REMOVED lines=37> */
.L_x_15853:
[----:B------:R-:W-:Y:S01]  /*1560*/  MOV R2, UR5 ;  /* 0x0000000500027c02 */ /* 0x000fe20008000f00 */
[----:B------:R-:W-:Y:S01]  /*1570*/  IMAD.U32 R29, RZ, RZ, UR4 ;  /* 0x00000004ff1d7e24 */ /* 0x000fe2000f8e00ff */
[----:B------:R-:W-:Y:S06]  /*1580*/  @!P2 BRA `(.L_x_15854) ;  /* 0x000000000010a947 */ /* 0x000fec0003800000 */
[----:B------:R-:W-:-:S04]  /*1590*/  IADD3 R4, P0, R31, UR8, RZ ;  /* 0x000000081f047c10 */ /* 0x000fc8000ff1e0ff */
[----:B------:R-:W-:-:S05]  /*15a0*/  IADD3.X R5, R34, UR9, RZ, P0, !PT ;  /* 0x0000000922057c10 */ /* 0x000fca00087fe4ff */
[----:B------:R1:W5:Y:S01]  /*15b0*/  LDG.E R29, desc[UR40][R4.64] ;  /* 0x00000028041d7981 */ /* 0x000362000c1e1900 */
[----:B------:R-:W-:Y:S05]  /*15c0*/  BRA `(.L_x_15855) ;  /* 0x0000000000107947 */ /* 0x000fea0003800000 */
.L_x_15854:
[----:B------:R-:W-:Y:S05]  /*15d0*/  @!P0 BRA `(.L_x_15855) ;  /* 0x00000000000c8947 */ /* 0x000fea0003800000 */
[----:B------:R-:W2:Y:S04]  /*15e0*/  LDG.E R0, desc[UR40][R6.64] ;  /* 0x0000002806007981 */ /* 0x000ea8000c1e1900 */
[----:B------:R-:W2:Y:S02]  /*15f0*/  LDG.E R29, desc[UR40][R6.64+0x4] ;  /* 0x00000428061d7981 */ /* 0x000ea4000c1e1900 */
[----:B--2---:R-:W-:-:S07]  /*1600*/  IMAD.IADD R29, R29, 0x1, -R0 ;  /* 0x000000011d1d7824 */ /* 0x004fce00078e0a00 */
.L_x_15855:
        /* <DEDUP_REMOVED lines=17> */
[----:B------:R-:W-:Y:S01]  /*1720*/  LOP3.LUT R13, R10, 0xff, RZ, 0xc0, !PT ;  /* 0x000000ff0a0d7812 */ /* 0x000fe200078ec0ff */
[----:B------:R-:W-:Y:S02]  /*1730*/  BSSY B0, `(.L_x_15856) ;  /* 0x0000038000007945 */ /* 0x000fe40003800000 */
[----:B-1----:R-:W-:Y:S01]  /*1740*/  VIADD R4, R11, 0xbf ;  /* 0x000000bf0b047836 */ /* 0x002fe20000000000 */
[----:B------:R1:W-:Y:S07]  /*1750*/  STL [R1+0x34], R11 ;  /* 0x0000340b01007387 */ /* 0x0003ee0000100800 */
[----:B------:R-:W2:Y:S01]  /*1760*/  @P1 LDC R9, c[0x0][0x44c] ;  /* 0x00011300ff091b82 */ /* 0x000ea20000000800 */
[----:B-1----:R-:W-:-:S07]  /*1770*/  IMAD.IADD R11, R29, 0x1, -R8 ;  /* 0x000000011d0b7824 */ /* 0x002fce00078e0a08 */
[----:B------:R-:W1:Y:S01]  /*1780*/  @P1 LDC R5, c[0x0][0x450] ;  /* 0x00011400ff051b82 */ /* 0x000e620000000800 */
[----:B---3--:R-:W-:Y:S02]  /*1790*/  @P0 IMAD.IADD R2, R3, 0x1, -R0 ;  /* 0x0000000103020824 */ /* 0x008fe400078e0a00 */
[----:B--2---:R-:W-:-:S04]  /*17a0*/  @P1 IMAD.HI.U32 R0, R4, R9, RZ ;  /* 0x0000000904001227 */ /* 0x004fc800078e00ff */
[----:B----4-:R-:W-:Y:S01]  /*17b0*/  IMAD.IADD R6, R11, 0x1, R2 ;  /* 0x000000010b067824 */ /* 0x010fe200078e0202 */
[----:B-1----:R-:W-:Y:S02]  /*17c0*/  @P1 SHF.R.U32.HI R4, RZ, R5, R0 ;  /* 0x00000005ff041219 */ /* 0x002fe40000011600 */
[----:B------:R-:W-:Y:S01]  /*17d0*/  SHF.R.U32.HI R5, RZ, 0x10, R10 ;  /* 0x00000010ff057819 */ /* 0x000fe2000001160a */
[C---:B------:R-:W-:Y:S01]  /*17e0*/  VIADD R0, R6.reuse, 0x9f ;  /* 0x0000009f06007836 */ /* 0x040fe20000000000 */
[----:B------:R-:W-:Y:S01]  /*17f0*/  IADD3 R26, R6, 0xa0, -R12 ;  /* 0x000000a0061a7810 */ /* 0x000fe20007ffe80c */
[----:B------:R1:W-:Y:S02]  /*1800*/  STL [R1+0x38], R6 ;  /* 0x0000380601007387 */ /* 0x0003e40000100800 */
[----:B------:R-:W-:Y:S02]  /*1810*/  IMAD.HI R0, R0, 0x66666667, RZ ;  /* 0x6666666700007827 */ /* 0x000fe400078e02ff */
[----:B------:R1:W-:Y:S02]  /*1820*/  STL [R1+0x70], R13 ;  /* 0x0000700d01007387 */ /* 0x0003e40000100800 */
[----:B------:R-:W-:Y:S01]  /*1830*/  IMAD.IADD R4, R26, 0x1, R4 ;  /* 0x000000011a047824 */ /* 0x000fe200078e0204 */
[----:B------:R-:W-:Y:S01]  /*1840*/  SHF.R.U32.HI R27, RZ, 0x1f, R0 ;  /* 0x0000001fff1b7819 */ /* 0x000fe20000011600 */
[----:B------:R1:W-:Y:S02]  /*1850*/  STL [R1+0x5c], R5 ;  /* 0x00005c0501007387 */ /* 0x0003e40000100800 */
[----:B------:R-:W-:Y:S01]  /*1860*/  IMAD.HI R4, R4, 0x66666667, RZ ;  /* 0x6666666704047827 */ /* 0x000fe200078e02ff */
[----:B------:R-:W-:-:S03]  /*1870*/  LEA.HI.SX32 R27, R0, R27, 0x1a ;  /* 0x0000001b001b7211 */ /* 0x000fc600078fd2ff */
        /* <DEDUP_REMOVED lines=11> */
[----:B------:R-:W1:Y:S01]  /*1930*/  I2F.RP R3, R6 ;  /* 0x0000000600037306 */ /* 0x000e620000209400 */
[----:B0-----:R-:W-:Y:S02]  /*1940*/  IABS R12, R10 ;  /* 0x0000000a000c7213 */ /* 0x001fe40000000000 */
[----:B------:R-:W-:Y:S02]  /*1950*/  IABS R8, R0 ;  /* 0x0000000000087213 */ /* 0x000fe40000000000 */
[----:B------:R-:W-:-:S04]  /*1960*/  LOP3.LUT R0, R0, R10, RZ, 0x3c, !PT ;  /* 0x0000000a00007212 */ /* 0x000fc800078e3cff */
[----:B------:R-:W-:Y:S01]  /*1970*/  ISETP.GE.AND P2, PT, R0, RZ, PT ;  /* 0x000000ff0000720c */ /* 0x000fe20003f46270 */
[----:B-1----:R-:W0:Y:S02]  /*1980*/  MUFU.RCP R3, R3 ;  /* 0x0000000300037308 */ /* 0x002e240000001000 */
        /* <DEDUP_REMOVED lines=18> */
.L_x_15857:
[----:B------:R-:W-:Y:S05]  /*1ab0*/  BSYNC B0 ;  /* 0x0000000000007941 */ /* 0x000fea0003800000 */
.L_x_15856:
        /* <DEDUP_REMOVED lines=33> */
[----:B0-----:R-:W-:Y:S02]  /*1cd0*/  IMAD.MOV.U32 R12, RZ, RZ, 0x1 ;  /* 0x00000001ff0c7424 */ /* 0x001fe400078e00ff */
[----:B-1----:R-:W-:-:S07]  /*1ce0*/  IMAD.MOV.U32 R13, RZ, RZ, RZ ;  /* 0x000000ffff0d7224 */ /* 0x002fce00078e00ff */
[----:B------:R-:W-:-:S07]  /*1cf0*/  LEPC R20, `(.L_x_15860) ;  /* 0x000000001014794e */ /* 0x000fce0000000000 */
[----:B--2--5:R-:W-:Y:S05]  /*1d00*/  CALL.ABS.NOINC R14 ;  /* 0x000000000e007343 */ /* 0x024fea0003c00000 */
.L_x_15860:
[----:B------:R-:W-:Y:S05]  /*1d10*/  BSYNC B6 ;  /* 0x0000000000067941 */ /* 0x000fea0003800000 */
.L_x_15859:
        /* <DEDUP_REMOVED lines=11> */
[----:B------:R-:W-:Y:S01]  /*1dd0*/  IMAD.U32 R10, RZ, RZ, UR6 ;  /* 0x00000006ff0a7e24 */ /* 0x000fe2000f8e00ff */
[----:B0-----:R-:W-:Y:S01]  /*1de0*/  MOV R12, 0x1 ;  /* 0x00000001000c7802 */ /* 0x001fe20000000f00 */
[----:B------:R-:W-:Y:S02]  /*1df0*/  IMAD.U32 R6, RZ, RZ, UR4 ;  /* 0x00000004ff067e24 */ /* 0x000fe4000f8e00ff */
[----:B------:R-:W-:-:S02]  /*1e00*/  IMAD.U32 R7, RZ, RZ, UR5 ;  /* 0x00000005ff077e24 */ /* 0x000fc4000f8e00ff */
[----:B------:R-:W-:Y:S02]  /*1e10*/  IMAD.U32 R11, RZ, RZ, UR7 ;  /* 0x00000007ff0b7e24 */ /* 0x000fe4000f8e00ff */
[----:B------:R-:W-:Y:S02]  /*1e20*/  IMAD.MOV.U32 R8, RZ, RZ, 0x70 ;  /* 0x00000070ff087424 */ /* 0x000fe400078e00ff */
[----:B-1----:R-:W-:-:S07]  /*1e30*/  IMAD.MOV.U32 R13, RZ, RZ, RZ ;  /* 0x000000ffff0d7224 */ /* 0x002fce00078e00ff */
[----:B------:R-:W-:-:S07]  /*1e40*/  LEPC R20, `(.L_x_15862) ;  /* 0x000000001014794e */ /* 0x000fce0000000000 */
[----:B--2--5:R-:W-:Y:S05]  /*1e50*/  CALL.ABS.NOINC R14 ;  /* 0x000000000e007343 */ /* 0x024fea0003c00000 */
.L_x_15862:
[----:B------:R-:W-:Y:S05]  /*1e60*/  BSYNC B6 ;  /* 0x0000000000067941 */ /* 0x000fea0003800000 */
.L_x_15861:
[----:B------:R-:W2:Y:S01]  /*1e70*/  LDL.64 R20, [R1+0x10] ;  /* 0x0000100001147983 */ /* 0x000ea20000100a00 */
[----:B------:R-:W-:Y:S01]  /*1e80*/  ULDC.64 UR4, c[0x0][0x9f8] ;  /* 0x00027e0000047ab9 */ /* 0x000fe20000000a00 */
[----:B------:R-:W1:Y:S02]  /*1e90*/  LDC.64 R36, c[0x0][0x3f8] ;  /* 0x0000fe00ff247b82 */ /* 0x000e640000000a00 */
[----:B------:R-:W2:Y:S01]  /*1ea0*/  LDL.64 R38, [R1+0x10] ;  /* 0x0000100001267983 */ /* 0x000ea20000100a00 */
[----:B------:R-:W-:Y:S01]  /*1eb0*/  ISETP.NE.U32.AND P0, PT, RZ, UR4, PT ;  /* 0x00000004ff007c0c */ /* 0x000fe2000bf05070 */
[----:B------:R-:W-:Y:S01]  /*1ec0*/  IMAD.MOV.U32 R0, RZ, RZ, R30 ;  /* 0x000000ffff007224 */ /* 0x000fe200078e001e */
[----:B------:R-:W3:Y:S02]  /*1ed0*/  S2R R45, SR_TID.X ;  /* 0x00000000002d7919 */ /* 0x000ee40000002100 */
[----:B------:R-:W-:Y:S01]  /*1ee0*/  ISETP.NE.AND.EX P0, PT, RZ, UR5, PT, P0 ;  /* 0x00000005ff007c0c */ /* 0x000fe2000bf05300 */
[----:B------:R-:W4:Y:S08]  /*1ef0*/  LDC R47, c[0x0][0x3f4] ;  /* 0x0000fd00ff2f7b82 */ /* 0x000f300000000800 */
[----:B------:R-:W4:Y:S04]  /*1f00*/  LDC.64 R42, c[0x0][0x408] ;  /* 0x00010200ff2a7b82 */ /* 0x000f280000000a00 */
[----:B------:R-:W-:Y:S01]  /*1f10*/  @P0 IADD3 R4, P1, R31, UR4, RZ ;  /* 0x000000041f040c10 */ /* 0x000fe2000ff3e0ff */
[----:B------:R-:W-:-:S03]  /*1f20*/  ULDC UR4, c[0x0][0x2f4] ;  /* 0x0000bd0000047ab9 */ /* 0x000fc60000000800 */
[----:B------:R-:W-:-:S05]  /*1f30*/  @P0 IADD3.X R5, R34, UR5, RZ, P1, !PT ;  /* 0x0000000522050c10 */ /* 0x000fca0008ffe4ff */
[----:B------:R4:W4:Y:S01]  /*1f40*/  @P0 LDG.E R0, desc[UR40][R4.64] ;  /* 0x0000002804000981 */ /* 0x000922000c1e1900 */
[----:B---3--:R-:W-:-:S05]  /*1f50*/  VIADD R31, R45, 0xffffff80 ;  /* 0xffffff802d1f7836 */ /* 0x008fca0000000000 */
[----:B------:R-:W-:-:S04]  /*1f60*/  LEA.HI R30, R31, R31, RZ, 0x1 ;  /* 0x0000001f1f1e7211 */ /* 0x000fc800078f08ff */
[----:B------:R-:W-:-:S04]  /*1f70*/  SHF.R.S32.HI R30, RZ, 0x1, R30 ;  /* 0x00000001ff1e7819 */ /* 0x000fc8000001141e */
[----:B------:R-:W-:-:S05]  /*1f80*/  SHF.R.S32.HI R7, RZ, 0x1f, R30 ;  /* 0x0000001fff077819 */ /* 0x000fca000001141e */
[----:B-1----:R-:W-:-:S04]  /*1f90*/  IMAD R6, R7, R36, RZ ;  /* 0x0000002407067224 */ /* 0x002fc800078e02ff */
[----:B------:R-:W-:Y:S02]  /*1fa0*/  IMAD R9, R30, R37, R6 ;  /* 0x000000251e097224 */ /* 0x000fe400078e0206 */
[----:B--2---:R-:W-:-:S05]  /*1fb0*/  IMAD.MOV.U32 R38, RZ, RZ, R20 ;  /* 0x000000ffff267224 */ /* 0x004fca00078e0014 */
[----:B------:R-:W-:-:S05]  /*1fc0*/  SHF.R.S32.HI R39, RZ, 0x1f, R38 ;  /* 0x0000001fff277819 */ /* 0x000fca0000011426 */
[----:B------:R1:W-:Y:S04]  /*1fd0*/  STL [R1+0x14], R39 ;  /* 0x0000142701007387 */ /* 0x0003e80000100800 */
[----:B0-----:R-:W2:Y:S04]  /*1fe0*/  LDL R12, [R1+0x4] ;  /* 0x00000400010c7983 */ /* 0x001ea80000100800 */
[----:B------:R-:W3:Y:S04]  /*1ff0*/  LDL R10, [R1+0x44] ;  /* 0x00004400010a7983 */ /* 0x000ee80000100800 */
[----:B------:R-:W3:Y:S04]  /*2000*/  LDL R8, [R1+0x48] ;  /* 0x0000480001087983 */ /* 0x000ee80000100800 */
[----:B------:R-:W3:Y:S04]  /*2010*/  LDL R15, [R1+0x84] ;  /* 0x00008400010f7983 */ /* 0x000ee80000100800 */
[----:B------:R-:W3:Y:S01]  /*2020*/  LDL R6, [R1+0x4c] ;  /* 0x00004c0001067983 */ /* 0x000ee20000100800 */
[----:B----4-:R-:W-:-:S04]  /*2030*/  ISETP.GE.AND P0, PT, R16, R47, PT ;  /* 0x0000002f1000720c */ /* 0x010fc80003f06270 */
[----:B------:R-:W-:Y:S01]  /*2040*/  SEL R5, R47, RZ, P0 ;  /* 0x000000ff2f057207 */ /* 0x000fe20000000000 */
[----:B------:R-:W-:Y:S01]  /*2050*/  IMAD R4, R7, R42, RZ ;  /* 0x0000002a07047224 */ /* 0x000fe200078e02ff */
[----:B------:R-:W-:-:S03]  /*2060*/  ISETP.GE.AND P3, PT, R16, UR4, PT ;  /* 0x0000000410007c0c */ /* 0x000fc6000bf66270 */
[----:B------:R-:W-:Y:S01]  /*2070*/  IMAD.IADD R5, R16, 0x1, R5 ;  /* 0x0000000110057824 */ /* 0x000fe200078e0205 */
[----:B-----5:R-:W-:Y:S01]  /*2080*/  SHF.R.S32.HI R7, RZ, 0x1f, R24 ;  /* 0x0000001fff077819 */ /* 0x020fe20000011418 */
[----:B------:R-:W-:-:S03]  /*2090*/  IMAD R11, R30, R43, R4 ;  /* 0x0000002b1e0b7224 */ /* 0x000fc600078e0204 */
[----:B------:R-:W-:Y:S01]  /*20a0*/  SHF.R.S32.HI R44, RZ, 0x1f, R5 ;  /* 0x0000001fff2c7819 */ /* 0x000fe20000011405 */
[-C--:B------:R-:W-:Y:S01]  /*20b0*/  IMAD.WIDE.U32 R20, R30, R36.reuse, R38 ;  /* 0x000000241e147225 */ /* 0x080fe200078e0026 */
[----:B------:R-:W-:Y:S02]  /*20c0*/  LEA.HI R13, R31, R31, RZ, 0x1 ;  /* 0x0000001f1f0d7211 */ /* 0x000fe400078f08ff */
[----:B------:R-:W-:Y:S01]  /*20d0*/  LEA.HI R44, R44, R5, RZ, 0x4 ;  /* 0x000000052c2c7211 */ /* 0x000fe200078f20ff */
[-C--:B------:R-:W-:Y:S01]  /*20e0*/  IMAD R4, R7, R36.reuse, RZ ;  /* 0x0000002407047224 */ /* 0x080fe200078e02ff */
[----:B------:R-:W-:Y:S01]  /*20f0*/  LOP3.LUT R19, R19, 0xfffffffd, RZ, 0xc0, !PT ;  /* 0xfffffffd13137812 */ /* 0x000fe200078ec0ff */
[----:B------:R-:W-:-:S04]  /*2100*/  IMAD.WIDE.U32 R34, R30, R36, R16 ;  /* 0x000000241e227225 */ /* 0x000fc800078e0010 */
[----:B-1----:R-:W-:-:S04]  /*2110*/  IMAD.WIDE.U32 R38, R30, R42, R38 ;  /* 0x0000002a1e267225 */ /* 0x002fc800078e0026 */
[----:B------:R-:W-:Y:S01]  /*2120*/  IMAD.WIDE.U32 R40, R30, R42, R16 ;  /* 0x0000002a1e287225 */ /* 0x000fe200078e0010 */
[----:B------:R-:W-:-:S03]  /*2130*/  LOP3.LUT R13, R13, 0xfffffffe, RZ, 0xc0, !PT ;  /* 0xfffffffe0d0d7812 */ /* 0x000fc600078ec0ff */
[C---:B------:R-:W-:Y:S01]  /*2140*/  IMAD R51, R24.reuse, R37, R4 ;  /* 0x0000002518337224 */ /* 0x040fe200078e0204 */
[----:B------:R-:W-:Y:S01]  /*2150*/  @P3 LOP3.LUT R19, R19, 0x2, RZ, 0xfc, !PT ;  /* 0x0000000213133812 */ /* 0x000fe200078efcff */
[----:B------:R-:W-:Y:S02]  /*2160*/  IMAD.IADD R21, R21, 0x1, R9 ;  /* 0x0000000115157824 */ /* 0x000fe400078e0209 */
[----:B------:R-:W-:Y:S02]  /*2170*/  IMAD.IADD R35, R9, 0x1, R35 ;  /* 0x0000000109237824 */ /* 0x000fe400078e0223 */
[----:B------:R-:W-:Y:S02]  /*2180*/  IMAD.IADD R39, R39, 0x1, R11 ;  /* 0x0000000127277824 */ /* 0x000fe400078e020b */
[----:B------:R-:W-:Y:S02]  /*2190*/  IMAD.IADD R41, R11, 0x1, R41 ;  /* 0x000000010b297824 */ /* 0x000fe400078e0229 */
[----:B------:R-:W-:Y:S01]  /*21a0*/  IMAD R7, R7, R42, RZ ;  /* 0x0000002a07077224 */ /* 0x000fe200078e02ff */
[----:B------:R-:W-:Y:S01]  /*21b0*/  SHF.R.U32.HI R14, RZ, 0x7, R45 ;  /* 0x00000007ff0e7819 */ /* 0x000fe2000001162d */
[----:B------:R-:W-:Y:S01]  /*21c0*/  IMAD R5, R37, 0xa0, RZ ;  /* 0x000000a025057824 */ /* 0x000fe200078e02ff */
[----:B------:R-:W-:Y:S01]  /*21d0*/  LOP3.LUT R19, R19, 0xfffffffe, RZ, 0xc0, !PT ;  /* 0xfffffffe13137812 */ /* 0x000fe200078ec0ff */
        /* <DEDUP_REMOVED lines=9> */
[----:B------:R-:W-:Y:S01]  /*2270*/  LOP3.LUT R54, R44, 0xfffffff0, RZ, 0xc0, !PT ;  /* 0xfffffff02c367812 */ /* 0x000fe200078ec0ff */
[----:B------:R-:W-:Y:S01]  /*2280*/  IMAD.IADD R50, R21, 0x1, R51 ;  /* 0x0000000115327824 */ /* 0x000fe200078e0233 */
[----:B------:R-:W-:Y:S01]  /*2290*/  SHF.R.S32.HI R55, RZ, 0x1f, R0 ;  /* 0x0000001fff377819 */ /* 0x000fe20000011400 */
[----:B------:R-:W-:Y:S02]  /*22a0*/  IMAD.IADD R3, R28, 0x1, R29 ;  /* 0x000000011c037824 */ /* 0x000fe400078e021d */
[----:B------:R-:W-:Y:S02]  /*22b0*/  VIADD R45, R14, 0x8 ;  /* 0x000000080e2d7836 */ /* 0x000fe40000000000 */
[----:B------:R-:W-:Y:S02]  /*22c0*/  IMAD R46, R13, 0xc0, R30 ;  /* 0x000000c00d2e7824 */ /* 0x000fe400078e021e */
[----:B------:R-:W-:-:S02]  /*22d0*/  IMAD.SHL.U32 R47, R47, 0x2, RZ ;  /* 0x000000022f2f7824 */ /* 0x000fc400078e00ff */
[----:B------:R-:W-:Y:S02]  /*22e0*/  IMAD.IADD R48, R37, 0x1, R5 ;  /* 0x0000000125307824 */ /* 0x000fe400078e0205 */
[----:B------:R-:W-:Y:S02]  /*22f0*/  IMAD.IADD R49, R43, 0x1, R49 ;  /* 0x000000012b317824 */ /* 0x000fe400078e0231 */
[----:B------:R-:W-:Y:S02]  /*2300*/  IMAD.IADD R51, R51, 0x1, R35 ;  /* 0x0000000133337824 */ /* 0x000fe400078e0223 */
[----:B------:R-:W-:Y:S02]  /*2310*/  IMAD.IADD R52, R39, 0x1, R7 ;  /* 0x0000000127347824 */ /* 0x000fe400078e0207 */
[----:B------:R-:W-:Y:S01]  /*2320*/  IMAD.IADD R53, R7, 0x1, R41 ;  /* 0x0000000107357824 */ /* 0x000fe200078e0229 */
[----:B--2---:R-:W-:Y:S02]  /*2330*/  ISETP.GE.AND P2, PT, R12, UR4, PT ;  /* 0x000000040c007c0c */ /* 0x004fe4000bf46270 */
[----:B---3--:R-:W-:-:S04]  /*2340*/  LOP3.LUT R4, R10, 0x30, R44, 0xf8, !PT ;  /* 0x000000300a047812 */ /* 0x008fc800078ef82c */
[----:B------:R-:W-:Y:S02]  /*2350*/  LOP3.LUT R4, R4, R8, RZ, 0x3c, !PT ;  /* 0x0000000804047212 */ /* 0x000fe400078e3cff */
[----:B------:R-:W-:-:S05]  /*2360*/  LOP3.LUT P1, RZ, R15, 0x2, RZ, 0xc0, !PT ;  /* 0x000000020fff7812 */ /* 0x000fca000782c0ff */
[----:B------:R-:W-:Y:S01]  /*2370*/  @P2 LOP3.LUT R19, R19, 0x1, RZ, 0xfc, !PT ;  /* 0x0000000113132812 */ /* 0x000fe200078efcff */
[----:B------:R-:W-:-:S07]  /*2380*/  IMAD.IADD R58, R6, 0x1, R4 ;  /* 0x00000001063a7824 */ /* 0x000fce00078e0204 */
.L_x_15895:
        /* <DEDUP_REMOVED lines=55> */
[----:B------:R-:W-:-:S04]  /*2700*/  IMAD.WIDE.U32 R6, R156, UR4, R4 ;  /* 0x000000049c067c25 */ /* 0x000fc8000f8e0004 */
[----:B------:R-:W-:Y:S01]  /*2710*/  IMAD R13, R156, UR5, R7 ;  /* 0x000000059c0d7c24 */ /* 0x000fe2000f8e0207 */
[----:B------:R-:W-:Y:S01]  /*2720*/  IADD3 R71, P4, R6, UR6, RZ ;  /* 0x0000000606477c10 */ /* 0x000fe2000ff9e0ff */
[----:B------:R-:W-:-:S03]  /*2730*/  IMAD.WIDE.U32 R4, R36, R33, RZ ;  /* 0x0000002124047225 */ /* 0x000fc600078e00ff */
[----:B------:R-:W-:Y:S01]  /*2740*/  IADD3.X R13, R13, UR7, RZ, P4, !PT ;  /* 0x000000070d0d7c10 */ /* 0x000fe2000a7fe4ff */
[----:B------:R-:W-:-:S04]  /*2750*/  IMAD R9, R15, R36, R9 ;  /* 0x000000240f097224 */ /* 0x000fc800078e0209 */
[----:B------:R-:W-:Y:S01]  /*2760*/  IMAD.IADD R6, R5, 0x1, R9 ;  /* 0x0000000105067824 */ /* 0x000fe200078e0209 */
[----:B------:R-:W-:Y:S06]  /*2770*/  @!P3 BRA `(.L_x_15865) ;  /* 0x0000001000b0b947 */ /* 0x000fec0003800000 */
        /* <DEDUP_REMOVED lines=13> */
[----:B------:R-:W2:Y:S01]  /*2850*/  LDL.64 R66, [R1+0x10] ;  /* 0x0000100001427983 */ /* 0x000ea20000100a00 */
[----:B------:R-:W-:-:S03]  /*2860*/  ULDC.64 UR4, c[0x0][0x3e8] ;  /* 0x0000fa0000047ab9 */ /* 0x000fc60000000a00 */
[----:B------:R-:W3:Y:S01]  /*2870*/  LDL R10, [R1+0x20] ;  /* 0x00002000010a7983 */ /* 0x000ee20000100800 */
[----:B------:R-:W-:Y:S01]  /*2880*/  IADD3 R4, P4, P5, R20, UR4, R4 ;  /* 0x0000000414047c10 */ /* 0x000fe2000fd9e004 */
[----:B------:R-:W-:Y:S02]  /*2890*/  IMAD.MOV.U32 R7, RZ, RZ, R52 ;  /* 0x000000ffff077224 */ /* 0x000fe400078e0034 */
[----:B------:R-:W-:Y:S01]  /*28a0*/  IMAD R9, R49, R33, RZ ;  /* 0x0000002131097224 */ /* 0x000fe200078e02ff */
[----:B------:R-:W-:Y:S01]  /*28b0*/  IADD3.X R5, R50, UR5, R6, P4, P5 ;  /* 0x0000000532057c10 */ /* 0x000fe2000a7ea406 */
[----:B------:R-:W-:Y:S01]  /*28c0*/  IMAD.MOV.U32 R6, RZ, RZ, R38 ;  /* 0x000000ffff067224 */ /* 0x000fe200078e0026 */
[----:B------:R-:W-:Y:S01]  /*28d0*/  ULDC.64 UR4, c[0x0][0x400] ;  /* 0x0001000000047ab9 */ /* 0x000fe20000000a00 */
[-C--:B------:R-:W-:Y:S02]  /*28e0*/  IMAD R9, R15, R42.reuse, R9 ;  /* 0x0000002a0f097224 */ /* 0x080fe400078e0209 */
[----:B------:R-:W-:-:S03]  /*28f0*/  IMAD.WIDE.U32 R6, R33, R42, R6 ;  /* 0x0000002a21067225 */ /* 0x000fc600078e0006 */
[----:B------:R-:W-:-:S04]  /*2900*/  IADD3 R6, P4, R6, UR4, RZ ;  /* 0x0000000406067c10 */ /* 0x000fc8000ff9e0ff */
[----:B------:R-:W-:Y:S02]  /*2910*/  IADD3.X R7, R7, UR5, R9, P4, !PT ;  /* 0x0000000507077c10 */ /* 0x000fe4000a7fe409 */
        /* <DEDUP_REMOVED lines=8> */
.L_x_15867:
[----:B------:R-:W-:Y:S05]  /*29a0*/  BSYNC B1 ;  /* 0x0000000000017941 */ /* 0x000fea0003800000 */
.L_x_15866:
[----:B0-----:R-:W2:Y:S01]  /*29b0*/  LDL R4, [R1] ;  /* 0x0000000001047983 */ /* 0x001ea20000100800 */
[----:B-----5:R-:W-:Y:S01]  /*29c0*/  IMAD.MOV.U32 R70, RZ, RZ, R8 ;  /* 0x000000ffff467224 */ /* 0x020fe200078e0008 */
[----:B------:R-:W-:Y:S01]  /*29d0*/  MOV R74, R56 ;  /* 0x00000038004a7202 */ /* 0x000fe20000000f00 */
[----:B------:R-:W-:Y:S02]  /*29e0*/  IMAD.MOV.U32 R73, RZ, RZ, R30 ;  /* 0x000000ffff497224 */ /* 0x000fe400078e001e */
[----:B------:R-:W-:Y:S01]  /*29f0*/  IMAD.MOV.U32 R72, RZ, RZ, R28 ;  /* 0x000000ffff487224 */ /* 0x000fe200078e001c */
[----:B--2---:R-:W-:-:S13]  /*2a00*/  ISETP.NE.AND P4, PT, R4, 0x3, PT ;  /* 0x000000030400780c */ /* 0x004fda0003f85270 */
[----:B------:R-:W-:Y:S05]  /*2a10*/  @!P4 BRA `(.L_x_15868) ;  /* 0x000000000004c947 */ /* 0x000fea0003800000 */
[----:B------:R-:W-:Y:S01]  /*2a20*/  BPT.TRAP 0x1 ;  /* 0x000000040000795c */ /* 0x000fe20000300000 */
.L_x_15868:
[----:B------:R-:W2:Y:S01]  /*2a30*/  LDL R4, [R1+0x8] ;  /* 0x0000080001047983 */ /* 0x000ea20000100800 */
[----:B------:R-:W-:Y:S01]  /*2a40*/  IMAD R66, R22, 0x8, R18 ;  /* 0x0000000816427824 */ /* 0x000fe200078e0212 */
[----:B------:R-:W-:Y:S01]  /*2a50*/  BSSY B1, `(.L_x_15869) ;  /* 0x0000004000017945 */ /* 0x000fe20003800000 */
[----:B--2---:R-:W-:-:S04]  /*2a60*/  SHF.L.U32 R67, R4, 0x1f, RZ ;  /* 0x0000001f04437819 */ /* 0x004fc800000006ff */
[----:B------:R-:W0:Y:S02]  /*2a70*/  SYNCS.PHASECHK.TRANS64.TRYWAIT P5, [R66+URZ+0x13290], R67 ;  /* 0x01329043420075a7 */ /* 0x000e2400080a017f */
[----:B0-----:R-:W-:Y:S05]  /*2a80*/  @!P5 BRA `(.L_x_15870) ;  /* 0x0000019c0084d947 */ /* 0x001fea0003800000 */
.L_x_16115:
[----:B------:R-:W-:Y:S05]  /*2a90*/  BSYNC B1 ;  /* 0x0000000000017941 */ /* 0x000fea0003800000 */
.L_x_15869:
[----:B------:R-:W-:-:S03]  /*2aa0*/  UMOV UR4, 0xffffffff ;  /* 0xffffffff00047882 */ /* 0x000fc60000000000 */
[----:B------:R-:W-:Y:S05]  /*2ab0*/  BRA.DIV UR4, `(.L_x_15871) ;  /* 0x0000019e048c7947 */ /* 0x000fea000b800000 */
[----:B------:R1:W2:Y:S04]  /*2ac0*/  SHFL.IDX PT, R69, R13, RZ, 0x1e1f ;  /* 0x001e1fff0d457589 */ /* 0x0002a800000e0000 */
[----:B------:R1:W3:Y:S02]  /*2ad0*/  SHFL.IDX PT, R14, R71, RZ, 0x1e1f ;  /* 0x001e1fff470e7589 */ /* 0x0002e400000e0000 */
.L_x_16119:
[----:B------:R-:W-:Y:S05]  /*2ae0*/  @P3 BRA `(.L_x_15872) ;  /* 0x0000002400383947 */ /* 0x000fea0003800000 */
[----:B------:R-:W-:Y:S01]  /*2af0*/  LOP3.LUT P5, RZ, R19, 0x2, RZ, 0xc0, !PT ;  /* 0x0000000213ff7812 */ /* 0x000fe200078ac0ff */
[----:B------:R-:W-:-:S12]  /*2b00*/  BSSY B1, `(.L_x_15873) ;  /* 0x0000076000017945 */ /* 0x000fd80003800000 */
[----:B------:R-:W-:Y:S05]  /*2b10*/  @P5 BRA `(.L_x_15874) ;  /* 0x0000000400d05947 */ /* 0x000fea0003800000 */
[----:B-1----:R-:W4:Y:S01]  /*2b20*/  LDL.64 R12, [R1+0x10] ;  /* 0x00001000010c7983 */ /* 0x002f220000100a00 */
[----:B---3--:R-:W-:Y:S01]  /*2b30*/  IADD3 R10, P3, R16, R14, RZ ;  /* 0x0000000e100a7210 */ /* 0x008fe20007f7e0ff */
[----:B------:R-:W-:Y:S02]  /*2b40*/  BSSY B2, `(.L_x_15875) ;  /* 0x0000070000027945 */ /* 0x000fe40003800000 */
[----:B------:R1:W3:Y:S02]  /*2b50*/  LDS.128 R4, [R62+0xe000] ;  /* 0x00e000003e047984 */ /* 0x0002e40000000c00 */
[----:B--2---:R-:W-:Y:S01]  /*2b60*/  IMAD.X R11, R69, 0x1, R17, P3 ;  /* 0x00000001450b7824 */ /* 0x004fe200018e0611 */
[----:B----4-:R-:W-:-:S13]  /*2b70*/  ISETP.GE.AND P3, PT, R12, R68, PT ;  /* 0x000000440c00720c */ /* 0x010fda0003f66270 */
[----:B-1-3--:R-:W-:Y:S05]  /*2b80*/  @P3 BRA `(.L_x_15876) ;  /* 0x0000000400ac3947 */ /* 0x00afea0003800000 */
        /* <DEDUP_REMOVED lines=107> */
.L_x_15876:
[----:B------:R-:W-:Y:S05]  /*3240*/  BSYNC B2 ;  /* 0x0000000000027941 */ /* 0x000fea0003800000 */
.L_x_15875:
[----:B------:R4:W-:Y:S02]  /*3250*/  ST.E.128 desc[UR40][R10.64], R4 ;  /* 0x000000040a007985 */ /* 0x0009e4000c101d28 */
.L_x_15874:
[----:B------:R-:W-:Y:S05]  /*3260*/  BSYNC B1 ;  /* 0x0000000000017941 */ /* 0x000fea0003800000 */
.L_x_15873:
[----:B------:R-:W-:-:S13]  /*3270*/  LOP3.LUT P3, RZ, R19, 0x1, RZ, 0xc0, !PT ;  /* 0x0000000113ff7812 */ /* 0x000fda000786c0ff */
[----:B------:R-:W-:Y:S05]  /*3280*/  @P3 BRA `(.L_x_15872) ;  /* 0x0000001c00503947 */ /* 0x000fea0003800000 */
[----:B----4-:R-:W4:Y:S04]  /*3290*/  LDL R10, [R1+0x28] ;  /* 0x00002800010a7983 */ /* 0x010f280000100800 */
[----:B------:R-:W3:Y:S04]  /*32a0*/  LDL R7, [R1+0x4] ;  /* 0x0000040001077983 */ /* 0x000ee80000100800 */
[----:B------:R-:W2:Y:S04]  /*32b0*/  LDL R6, [R1+0x1c] ;  /* 0x00001c0001067983 */ /* 0x000ea80000100800 */
[----:B------:R-:W5:Y:S01]  /*32c0*/  LDL R12, [R1+0x20] ;  /* 0x00002000010c7983 */ /* 0x000f620000100800 */
[----:B------:R-:W-:Y:S01]  /*32d0*/  IMAD.MOV.U32 R5, RZ, RZ, 0x20 ;  /* 0x00000020ff057424 */ /* 0x000fe200078e00ff */
[----:B------:R-:W-:Y:S01]  /*32e0*/  BSSY B1, `(.L_x_15877) ;  /* 0x0000073000017945 */ /* 0x000fe20003800000 */
[----:B------:R-:W-:-:S03]  /*32f0*/  IMAD R4, R22, 0x2800, RZ ;  /* 0x0000280016047824 */ /* 0x000fc600078e02ff */
[----:B------:R-:W-:-:S04]  /*3300*/  SEL R5, R5, 0xffffffe0, !P1 ;  /* 0xffffffe005057807 */ /* 0x000fc80004800000 */
[----:B----4-:R-:W-:Y:S02]  /*3310*/  IADD3 R5, R5, R10, R4 ;  /* 0x0000000a05057210 */ /* 0x010fe40007ffe004 */
[----:B---3--:R-:W-:-:S03]  /*3320*/  IADD3 R10, P3, R7, R14, RZ ;  /* 0x0000000e070a7210 */ /* 0x008fc60007f7e0ff */
[----:B------:R-:W-:Y:S02]  /*3330*/  IMAD.IADD R4, R18, 0x1, R5 ;  /* 0x0000000112047824 */ /* 0x000fe400078e0205 */
[----:B--2---:R-:W-:-:S04]  /*3340*/  IMAD.X R11, R69, 0x1, R6, P3 ;  /* 0x00000001450b7824 */ /* 0x004fc800018e0606 */
[----:B------:R-:W2:Y:S01]  /*3350*/  LDS.128 R4, [R4+0xe000] ;  /* 0x00e0000004047984 */ /* 0x000ea20000000c00 */
[----:B-----5:R-:W-:-:S13]  /*3360*/  ISETP.GE.AND P3, PT, R12, R68, PT ;  /* 0x000000440c00720c */ /* 0x020fda0003f66270 */
[----:B------:R-:W-:Y:S05]  /*3370*/  @P3 BRA `(.L_x_15878) ;  /* 0x0000000400a43947 */ /* 0x000fea0003800000 */
[----:B------:R-:W-:Y:S02]  /*3380*/  SHF.R.U32.HI R15, RZ, 0x8, R29 ;  /* 0x00000008ff0f7819 */ /* 0x000fe4000001161d */
[----:B-1----:R-:W-:Y:S02]  /*3390*/  SHF.R.U32.HI R13, RZ, 0x8, R9 ;  /* 0x00000008ff0d7819 */ /* 0x002fe40000011609 */
[----:B------:R-:W-:Y:S01]  /*33a0*/  LOP3.LUT R12, R29, 0xff0000ff, RZ, 0xc0, !PT ;  /* 0xff0000ff1d0c7812 */ /* 0x000fe200078ec0ff */
[----:B------:R-:W-:Y:S01]  /*33b0*/  IMAD.SHL.U32 R15, R15, 0x100, RZ ;  /* 0x000001000f0f7824 */ /* 0x000fe200078e00ff */
[----:B------:R-:W-:Y:S01]  /*33c0*/  SHF.R.U32.HI R14, RZ, 0x10, R29 ;  /* 0x00000010ff0e7819 */ /* 0x000fe2000001161d */
[----:B------:R-:W-:Y:S01]  /*33d0*/  IMAD.SHL.U32 R13, R13, 0x100, RZ ;  /* 0x000001000d0d7824 */ /* 0x000fe200078e00ff */
[----:B------:R-:W-:Y:S02]  /*33e0*/  SHF.R.U32.HI R31, RZ, 0x18, R9 ;  /* 0x00000018ff1f7819 */ /* 0x000fe40000011609 */
[----:B------:R-:W-:-:S02]  /*33f0*/  LOP3.LUT R8, R9, 0xff, RZ, 0xc0, !PT ;  /* 0x000000ff09087812 */ /* 0x000fc400078ec0ff */
[----:B------:R-:W-:Y:S01]  /*3400*/  SHF.R.U32.HI R28, RZ, 0x10, R9 ;  /* 0x00000010ff1c7819 */ /* 0x000fe20000011609 */
[----:B--2---:R-:W-:Y:S01]  /*3410*/  IMAD.MOV.U32 R9, RZ, RZ, R4 ;  /* 0x000000ffff097224 */ /* 0x004fe200078e0004 */
[----:B------:R-:W-:Y:S01]  /*3420*/  LOP3.LUT R12, R12, 0xff00, R15, 0xf8, !PT ;  /* 0x0000ff000c0c7812 */ /* 0x000fe200078ef80f */
[----:B------:R-:W-:Y:S01]  /*3430*/  IMAD.U32 R15, R14, 0x10000, RZ ;  /* 0x000100000e0f7824 */ /* 0x000fe200078e00ff */
        /* <DEDUP_REMOVED lines=93> */
.L_x_15878:
[----:B------:R-:W-:Y:S05]  /*3a10*/  BSYNC B1 ;  /* 0x0000000000017941 */ /* 0x000fea0003800000 */
.L_x_15877:
[----:B--2---:R2:W-:Y:S01]  /*3a20*/  ST.E.128 desc[UR40][R10.64], R4 ;  /* 0x000000040a007985 */ /* 0x0045e2000c101d28 */
[----:B------:R-:W-:Y:S05]  /*3a30*/  BRA `(.L_x_15872) ;  /* 0x0000001400647947 */ /* 0x000fea0003800000 */
.L_x_15865:
[----:B------:R-:W0:Y:S01]  /*3a40*/  S2R R7, SR_TID.X ;  /* 0x0000000000077919 */ /* 0x000e220000002100 */
[----:B------:R-:W-:Y:S01]  /*3a50*/  IMAD R65, R33, -0xa0, R2 ;  /* 0xffffff6021417824 */ /* 0x000fe200078e0202 */
[----:B------:R-:W2:Y:S04]  /*3a60*/  LDL R12, [R1] ;  /* 0x00000000010c7983 */ /* 0x000ea80000100800 */
        /* <DEDUP_REMOVED lines=31> */
.L_x_15879:
[----:B------:R-:W2:Y:S01]  /*3c60*/  LDL R8, [R1+0x8] ;  /* 0x0000080001087983 */ /* 0x000ea20000100800 */
[----:B------:R-:W-:Y:S01]  /*3c70*/  IMAD R66, R22, 0x8, R18 ;  /* 0x0000000816427824 */ /* 0x000fe200078e0212 */
[----:B------:R-:W-:Y:S01]  /*3c80*/  BSSY B1, `(.L_x_15880) ;  /* 0x0000004000017945 */ /* 0x000fe20003800000 */
[----:B--2---:R-:W-:-:S04]  /*3c90*/  SHF.L.U32 R67, R8, 0x1f, RZ ;  /* 0x0000001f08437819 */ /* 0x004fc800000006ff */
[----:B------:R-:W0:Y:S02]  /*3ca0*/  SYNCS.PHASECHK.TRANS64.TRYWAIT P6, [R66+URZ+0x13290], R67 ;  /* 0x01329043420075a7 */ /* 0x000e2400080c017f */
[----:B0-----:R-:W-:Y:S05]  /*3cb0*/  @!P6 BRA `(.L_x_15881) ;  /* 0x0000018c0050e947 */ /* 0x001fea0003800000 */
.L_x_16120:
[----:B------:R-:W-:Y:S05]  /*3cc0*/  BSYNC B1 ;  /* 0x0000000000017941 */ /* 0x000fea0003800000 */
.L_x_15880:
[----:B------:R-:W-:-:S03]  /*3cd0*/  UMOV UR4, 0xffffffff ;  /* 0xffffffff00047882 */ /* 0x000fc60000000000 */
[----:B------:R-:W-:Y:S05]  /*3ce0*/  BRA.DIV UR4, `(.L_x_15882) ;  /* 0x0000018e04587947 */ /* 0x000fea000b800000 */
[----:B------:R1:W2:Y:S04]  /*3cf0*/  SHFL.IDX PT, R69, R13, RZ, 0x1e1f ;  /* 0x001e1fff0d457589 */ /* 0x0002a800000e0000 */
[----:B------:R-:W3:Y:S02]  /*3d00*/  SHFL.IDX PT, R71, R71, RZ, 0x1e1f ;  /* 0x001e1fff47477589 */ /* 0x000ee400000e0000 */
.L_x_16124:
        /* <DEDUP_REMOVED lines=12> */
[----:B------:R-:W-:-:S04]  /*3dd0*/  LEA.HI R9, R9, R8, RZ, 0x5 ;  /* 0x0000000809097211 */ /* 0x000fc800078f28ff */
[----:B------:R-:W-:-:S04]  /*3de0*/  SHF.R.S32.HI R9, RZ, 0x5, R9 ;  /* 0x00000005ff097819 */ /* 0x000fc80000011409 */
[----:B------:R-:W-:-:S05]  /*3df0*/  LEA.HI.SX32 R9, R44, R9, 0x1c ;  /* 0x000000092c097211 */ /* 0x000fca00078fe2ff */
[----:B------:R-:W-:Y:S02]  /*3e00*/  IMAD.SHL.U32 R68, R9, 0x10, RZ ;  /* 0x0000001009447824 */ /* 0x000fe400078e00ff */
[----:B------:R-:W-:-:S04]  /*3e10*/  IMAD R9, R22, 0x2800, R58 ;  /* 0x0000280016097824 */ /* 0x000fc800078e023a */
[----:B------:R-:W-:Y:S01]  /*3e20*/  IMAD.IADD R9, R18, 0x1, R9 ;  /* 0x0000000112097824 */ /* 0x000fe200078e0209 */
        /* <DEDUP_REMOVED lines=22> */
[----:B------:R-:W-:-:S02]  /*3f90*/  LOP3.LUT R30, R29, 0xff, RZ, 0xc0, !PT ;  /* 0x000000ff1d1e7812 */ /* 0x000fc400078ec0ff */
[----:B------:R-:W-:Y:S02]  /*3fa0*/  SHF.R.U32.HI R82, RZ, 0x10, R5 ;  /* 0x00000010ff527819 */ /* 0x000fe40000011605 */
[----:B------:R-:W-:Y:S02]  /*3fb0*/  PRMT R4, R85, 0x654, R4 ;  /* 0x0000065455047816 */ /* 0x000fe40000000004 */
[----:B------:R-:W-:Y:S02]  /*3fc0*/  SHF.R.U32.HI R79, RZ, 0x8, R29 ;  /* 0x00000008ff4f7819 */ /* 0x000fe4000001161d */
[----:B------:R-:W-:Y:S01]  /*3fd0*/  PRMT R30, R77, 0x654, R30 ;  /* 0x000006544d1e7816 */ /* 0x000fe2000000001e */
[----:B------:R-:W-:Y:S01]  /*3fe0*/  IMAD.SHL.U32 R77, R80, 0x100, RZ ;  /* 0x00000100504d7824 */ /* 0x000fe200078e00ff */
[----:B------:R-:W-:Y:S01]  /*3ff0*/  LOP3.LUT R4, R4, 0xff00, R31, 0xf8, !PT ;  /* 0x0000ff0004047812 */ /* 0x000fe200078ef81f */
[----:B------:R-:W-:Y:S01]  /*4000*/  IMAD.U32 R31, R82, 0x10000, RZ ;  /* 0x00010000521f7824 */ /* 0x000fe200078e00ff */
[----:B------:R-:W-:Y:S01]  /*4010*/  PRMT R6, R83, 0x654, R6 ;  /* 0x0000065453067816 */ /* 0x000fe20000000006 */
[----:B------:R-:W-:Y:S01]  /*4020*/  IMAD.SHL.U32 R79, R79, 0x100, RZ ;  /* 0x000001004f4f7824 */ /* 0x000fe200078e00ff */
[----:B------:R-:W-:Y:S01]  /*4030*/  SHF.R.U32.HI R5, RZ, 0x10, R29 ;  /* 0x00000010ff057819 */ /* 0x000fe2000001161d */
[----:B-1----:R-:W-:Y:S01]  /*4040*/  IMAD.MOV.U32 R29, RZ, RZ, R12 ;  /* 0x000000ffff1d7224 */ /* 0x002fe200078e000c */
        /* <DEDUP_REMOVED lines=70> */
[----:B------:R-:W-:Y:S01]  /*44b0*/  F2FP.F16.E4M3.UNPACK_B R72, R14 ;  /* 0x0000000eff48723e */ /* 0x000fe200020006ff */
[-C--:B------:R-:W-:Y:S01]  /*44c0*/  FFMA.FTZ R91, R78, R81.reuse, -R83 ;  /* 0x000000514e5b7223 */ /* 0x080fe20000010853 */
[----:B------:R-:W-:Y:S02]  /*44d0*/  HADD2.F32 R14, -RZ, R10.H0_H0 ;  /* 0x2000000aff0e7230 */ /* 0x000fe40000004100 */
[----:B------:R-:W-:Y:S01]  /*44e0*/  FFMA.FTZ R93, R80, R81, R85 ;  /* 0x00000051505d7223 */ /* 0x000fe20000010055 */
[----:B------:R-:W-:-:S02]  /*44f0*/  HADD2.F32 R83, -RZ, R76.H0_H0 ;  /* 0x2000004cff537230 */ /* 0x000fc40000004100 */
[----:B------:R-:W-:Y:S01]  /*4500*/  FFMA.FTZ R84, R79, R82, R84 ;  /* 0x000000524f547223 */ /* 0x000fe20000010054 */
[----:B------:R-:W-:Y:S01]  /*4510*/  HADD2.F32 R85, -RZ, R76.H1_H1 ;  /* 0x3000004cff557230 */ /* 0x000fe20000004100 */
[----:B------:R-:W-:Y:S01]  /*4520*/  F2FP.F16.E4M3.UNPACK_B R76, R70 ;  /* 0x00000046ff4c723e */ /* 0x000fe200020006ff */
[--C-:B------:R-:W-:Y:S01]  /*4530*/  HADD2.F32 R70, -RZ, R72.reuse.H0_H0 ;  /* 0x20000048ff467230 */ /* 0x100fe20000004100 */
[----:B------:R-:W-:Y:S01]  /*4540*/  F2FP.SATFINITE.E4M3.F32.PACK_AB_MERGE_C R12, R31, R12, RZ ;  /* 0x0000000c1f0c723e */ /* 0x000fe200048070ff */
[----:B------:R-:W-:Y:S01]  /*4550*/  HADD2.F32 R72, -RZ, R72.H1_H1 ;  /* 0x30000048ff487230 */ /* 0x000fe20000004100 */
[----:B------:R-:W-:Y:S01]  /*4560*/  F2FP.F16.E4M3.UNPACK_B R31, R13 ;  /* 0x0000000dff1f723e */ /* 0x000fe200020006ff */
[----:B------:R-:W-:Y:S02]  /*4570*/  HADD2.F32 R79, -RZ, R76.H0_H0 ;  /* 0x2000004cff4f7230 */ /* 0x000fe40000004100 */
[----:B------:R-:W-:Y:S01]  /*4580*/  FMUL.FTZ R87, R70, R83 ;  /* 0x0000005346577220 */ /* 0x000fe20000410000 */
[----:B------:R-:W-:-:S02]  /*4590*/  HADD2.F32 R10, -RZ, R10.H1_H1 ;  /* 0x3000000aff0a7230 */ /* 0x000fc40000004100 */
[----:B------:R-:W-:Y:S01]  /*45a0*/  FMUL.FTZ R83, R14, R83 ;  /* 0x000000530e537220 */ /* 0x000fe20000410000 */
[----:B------:R-:W-:Y:S01]  /*45b0*/  HADD2.F32 R81, -RZ, R76.H1_H1 ;  /* 0x3000004cff517230 */ /* 0x000fe20000004100 */
[----:B------:R-:W-:Y:S01]  /*45c0*/  F2FP.F16.E4M3.UNPACK_B R76, R7 ;  /* 0x00000007ff4c723e */ /* 0x000fe200020006ff */
[----:B------:R-:W-:Y:S01]  /*45d0*/  FMUL.FTZ R89, R72, R85 ;  /* 0x0000005548597220 */ /* 0x000fe20000410000 */
[----:B------:R-:W-:Y:S01]  /*45e0*/  F2FP.F16.E4M3.UNPACK_B R29, R9 ;  /* 0x00000009ff1d723e */ /* 0x000fe200020006ff */
[----:B------:R-:W-:Y:S01]  /*45f0*/  FFMA.FTZ R87, R14, R79, -R87 ;  /* 0x0000004f0e577223 */ /* 0x000fe20000010857 */
[----:B------:R-:W-:Y:S01]  /*4600*/  F2FP.SATFINITE.E4M3.F32.PACK_AB_MERGE_C R91, R91, R74, RZ ;  /* 0x0000004a5b5b723e */ /* 0x000fe200048070ff */
[----:B------:R-:W-:Y:S01]  /*4610*/  FMUL.FTZ R85, R10, R85 ;  /* 0x000000550a557220 */ /* 0x000fe20000410000 */
[----:B------:R-:W-:Y:S01]  /*4620*/  FFMA.FTZ R14, R70, R79, R83 ;  /* 0x0000004f460e7223 */ /* 0x000fe20000010053 */
[----:B------:R-:W-:Y:S01]  /*4630*/  F2FP.SATFINITE.E4M3.F32.PACK_AB_MERGE_C R8, R75, R28, R8 ;  /* 0x0000001c4b08723e */ /* 0x000fe20004807008 */
[----:B------:R-:W-:Y:S01]  /*4640*/  HADD2.F32 R70, -RZ, R31.H0_H0 ;  /* 0x2000001fff467230 */ /* 0x000fe20000004100 */
[----:B------:R-:W-:Y:S01]  /*4650*/  F2FP.SATFINITE.E4M3.F32.PACK_AB_MERGE_C R12, R77, R30, R12 ;  /* 0x0000001e4d0c723e */ /* 0x000fe2000480700c */
[----:B------:R-:W-:Y:S01]  /*4660*/  HADD2.F32 R77, -RZ, R76.H0_H0 ;  /* 0x2000004cff4d7230 */ /* 0x000fe20000004100 */
[----:B------:R-:W-:Y:S01]  /*4670*/  F2FP.F16.E4M3.UNPACK_B R74, R6 ;  /* 0x00000006ff4a723e */ /* 0x000fe200020006ff */
[----:B------:R-:W-:-:S02]  /*4680*/  HADD2.F32 R28, -RZ, R29.H0_H0 ;  /* 0x2000001dff1c7230 */ /* 0x000fc40000004100 */
[----:B------:R-:W-:Y:S01]  /*4690*/  FFMA.FTZ R85, R72, R81, R85 ;  /* 0x0000005148557223 */ /* 0x000fe20000010055 */
[----:B------:R-:W-:Y:S02]  /*46a0*/  HADD2.F32 R72, -RZ, R31.H1_H1 ;  /* 0x3000001fff487230 */ /* 0x000fe40000004100 */
        /* <DEDUP_REMOVED lines=8> */
[----:B------:R-:W-:-:S02]  /*4730*/  HADD2.F32 R75, -RZ, R74.H1_H1 ;  /* 0x3000004aff4b7230 */ /* 0x000fc40000004100 */
        /* <DEDUP_REMOVED lines=8> */
[----:B------:R-:W-:Y:S02]  /*47c0*/  HADD2.F32 R75, -RZ, R74.H0_H0 ;  /* 0x2000004aff4b7230 */ /* 0x000fe40000004100 */
[----:B------:R-:W-:Y:S01]  /*47d0*/  FFMA.FTZ R10, R10, R81, -R89 ;  /* 0x000000510a0a7223 */ /* 0x000fe20000010859 */
[----:B------:R-:W-:Y:S01]  /*47e0*/  HADD2.F32 R7, -RZ, R31.H0_H0 ;  /* 0x2000001fff077230 */ /* 0x000fe20000004100 */
[----:B------:R-:W-:Y:S01]  /*47f0*/  F2FP.F16.E4M3.UNPACK_B R81, R5.H1 ;  /* 0x00000005ff51723e */ /* 0x000fe200030006ff */
[----:B------:R-:W-:-:S02]  /*4800*/  HADD2.F32 R72, -RZ, R13.H1_H1 ;  /* 0x3000000dff487230 */ /* 0x000fc40000004100 */
[CC--:B------:R-:W-:Y:S01]  /*4810*/  FMUL.FTZ R76, R70.reuse, R75.reuse ;  /* 0x0000004b464c7220 */ /* 0x0c0fe20000410000 */
[----:B------:R-:W-:Y:S02]  /*4820*/  HADD2.F32 R13, -RZ, R6.H0_H0 ;  /* 0x20000006ff0d7230 */ /* 0x000fe40000004100 */
[C---:B------:R-:W-:Y:S01]  /*4830*/  FMUL.FTZ R77, R7.reuse, R75 ;  /* 0x0000004b074d7220 */ /* 0x040fe20000410000 */
[----:B------:R-:W-:Y:S01]  /*4840*/  HADD2.F32 R31, -RZ, R31.H1_H1 ;  /* 0x3000001fff1f7230 */ /* 0x000fe20000004100 */
[----:B------:R-:W-:Y:S01]  /*4850*/  F2FP.F16.E4M3.UNPACK_B R80, R5 ;  /* 0x00000005ff50723e */ /* 0x000fe200020006ff */
[----:B------:R-:W-:Y:S01]  /*4860*/  HADD2.F32 R74, -RZ, R74.H1_H1 ;  /* 0x3000004aff4a7230 */ /* 0x000fe20000004100 */
[----:B------:R-:W-:Y:S01]  /*4870*/  F2FP.F16.E4M3.UNPACK_B R5, R4 ;  /* 0x00000004ff05723e */ /* 0x000fe200020006ff */
        /* <DEDUP_REMOVED lines=17> */
[----:B------:R-:W-:Y:S01]  /*4990*/  F2FP.SATFINITE.E4M3.F32.PACK_AB_MERGE_C R10, R10, R87, R91 ;  /* 0x000000570a0a723e */ /* 0x000fe2000480705b */
[----:B------:R-:W-:Y:S01]  /*49a0*/  HADD2.F32 R72, -RZ, R11.H0_H0 ;  /* 0x2000000bff487230 */ /* 0x000fe20000004100 */
[----:B------:R-:W-:Y:S01]  /*49b0*/  F2FP.SATFINITE.E4M3.F32.PACK_AB_MERGE_C R84, R93, R84, RZ ;  /* 0x000000545d54723e */ /* 0x000fe200048070ff */
[----:B------:R-:W-:-:S02]  /*49c0*/  HADD2.F32 R79, -RZ, R77.H0_H0 ;  /* 0x2000004dff4f7230 */ /* 0x000fc40000004100 */
[-C--:B------:R-:W-:Y:S01]  /*49d0*/  FMUL.FTZ R87, R4, R83.reuse ;  /* 0x0000005304577220 */ /* 0x080fe20000410000 */
[----:B------:R-:W-:Y:S01]  /*49e0*/  HADD2.F32 R15, -RZ, R31.H0_H0 ;  /* 0x2000001fff0f7230 */ /* 0x000fe20000004100 */
[----:B------:R-:W-:Y:S01]  /*49f0*/  F2FP.SATFINITE.E4M3.F32.PACK_AB_MERGE_C R14, R85, R14, R84 ;  /* 0x0000000e550e723e */ /* 0x000fe20004807054 */
[C---:B------:R-:W-:Y:S01]  /*4a00*/  FMUL.FTZ R83, R72.reuse, R83 ;  /* 0x0000005348537220 */ /* 0x040fe20000410000 */
[-C--:B------:R-:W-:Y:S01]  /*4a10*/  FFMA.FTZ R87, R72, R79.reuse, -R87 ;  /* 0x0000004f48577223 */ /* 0x080fe20000010857 */
        /* <DEDUP_REMOVED lines=12> */
[----:B------:R-:W-:Y:S01]  /*4ae0*/  HADD2.F32 R80, -RZ, R80.H1_H1 ;  /* 0x30000050ff507230 */ /* 0x000fe20000004100 */
[----:B------:R-:W-:Y:S01]  /*4af0*/  F2FP.SATFINITE.E4M3.F32.PACK_AB_MERGE_C R6, R13, R6, RZ ;  /* 0x000000060d06723e */ /* 0x000fe200048070ff */
[----:B------:R-:W-:Y:S01]  /*4b00*/  HADD2.F32 R4, -RZ, R77.H1_H1 ;  /* 0x3000004dff047230 */ /* 0x000fe20000004100 */
[----:B------:R-:W-:Y:S01]  /*4b10*/  F2FP.SATFINITE.E4M3.F32.PACK_AB_MERGE_C R7, R70, R7, RZ ;  /* 0x000000074607723e */ /* 0x000fe200048070ff */
[----:B------:R-:W-:-:S02]  /*4b20*/  HADD2.F32 R5, -RZ, R5.H1_H1 ;  /* 0x30000005ff057230 */ /* 0x000fc40000004100 */
[CC--:B------:R-:W-:Y:S01]  /*4b30*/  FMUL.FTZ R72, R74.reuse, R80.reuse ;  /* 0x000000504a487220 */ /* 0x0c0fe20000410000 */
[----:B------:R-:W-:Y:S01]  /*4b40*/  FMUL.FTZ R15, R31, R80 ;  /* 0x000000501f0f7220 */ /* 0x000fe20000410000 */
[-C--:B------:R-:W-:Y:S01]  /*4b50*/  FFMA.FTZ R76, R11, R4.reuse, -R76 ;  /* 0x000000040b4c7223 */ /* 0x080fe2000001084c */
[----:B------:R-:W-:Y:S01]  /*4b60*/  FFMA.FTZ R78, R75, R4, R78 ;  /* 0x000000044b4e7223 */ /* 0x000fe2000001004e */
[-C--:B------:R-:W-:Y:S01]  /*4b70*/  FFMA.FTZ R31, R31, R5.reuse, -R72 ;  /* 0x000000051f1f7223 */ /* 0x080fe20000010848 */
[----:B------:R-:W-:Y:S01]  /*4b80*/  FFMA.FTZ R74, R74, R5, R15 ;  /* 0x000000054a4a7223 */ /* 0x000fe2000001000f */
[----:B------:R-:W-:Y:S02]  /*4b90*/  F2FP.SATFINITE.E4M3.F32.PACK_AB_MERGE_C R9, R9, R28, R6 ;  /* 0x0000001c0909723e */ /* 0x000fe40004807006 */
[----:B------:R-:W-:Y:S02]  /*4ba0*/  F2FP.SATFINITE.E4M3.F32.PACK_AB_MERGE_C R76, R76, R87, RZ ;  /* 0x000000574c4c723e */ /* 0x000fe400048070ff */
[----:B------:R-:W-:-:S02]  /*4bb0*/  F2FP.SATFINITE.E4M3.F32.PACK_AB_MERGE_C R78, R78, R83, RZ ;  /* 0x000000534e4e723e */ /* 0x000fc400048070ff */
[----:B------:R-:W-:Y:S02]  /*4bc0*/  F2FP.SATFINITE.E4M3.F32.PACK_AB_MERGE_C R11, R31, R84, R76 ;  /* 0x000000541f0b723e */ /* 0x000fe4000480704c */
[----:B------:R-:W-:Y:S02]  /*4bd0*/  F2FP.SATFINITE.E4M3.F32.PACK_AB_MERGE_C R13, R30, R29, R7 ;  /* 0x0000001d1e0d723e */ /* 0x000fe40004807007 */
[----:B------:R-:W-:-:S07]  /*4be0*/  F2FP.SATFINITE.E4M3.F32.PACK_AB_MERGE_C R15, R74, R85, R78 ;  /* 0x000000554a0f723e */ /* 0x000fce000480704e */
.L_x_15884:
[----:B------:R-:W-:Y:S05]  /*4bf0*/  BSYNC B1 ;  /* 0x0000000000017941 */ /* 0x000fea0003800000 */
.L_x_15883:
[----:B--2---:R2:W-:Y:S01]  /*4c00*/  ST.E.128 desc[UR40][R56.64], R8 ;  /* 0x0000000838007985 */ /* 0x0045e2000c101d28 */
[----:B------:R-:W-:-:S13]  /*4c10*/  ISETP.GE.AND P3, PT, R68, R73, PT ;  /* 0x000000494400720c */ /* 0x000fda0003f66270 */
[----:B------:R-:W-:Y:S05]  /*4c20*/  @P3 BRA `(.L_x_15872) ;  /* 0x0000000000e83947 */ /* 0x000fea0003800000 */
[----:B------:R-:W-:-:S04]  /*4c30*/  IADD3 R4, P3, R71, R68, RZ ;  /* 0x0000004447047210 */ /* 0x000fc80007f7e0ff */
[----:B------:R-:W-:-:S05]  /*4c40*/  LEA.HI.X.SX32 R5, R68, R69, 0x1, P3 ;  /* 0x0000004544057211 */ /* 0x000fca00018f0eff */
[----:B-1----:R1:W-:Y:S01]  /*4c50*/  ST.E.128 desc[UR40][R4.64], R12 ;  /* 0x0000000c04007985 */ /* 0x0023e2000c101d28 */
[----:B------:R-:W-:Y:S05]  /*4c60*/  BRA `(.L_x_15872) ;  /* 0x0000000000d87947 */ /* 0x000fea0003800000 */
.L_x_15864:
[----:B------:R-:W2:Y:S02]  /*4c70*/  LDL R4, [R1] ;  /* 0x0000000001047983 */ /* 0x000ea40000100800 */
[----:B--2---:R-:W-:-:S13]  /*4c80*/  ISETP.NE.AND P4, PT, R4, 0x3, PT ;  /* 0x000000030400780c */ /* 0x004fda0003f85270 */
[----:B------:R-:W-:Y:S05]  /*4c90*/  @!P4 BRA `(.L_x_15885) ;  /* 0x000000000004c947 */ /* 0x000fea0003800000 */
[----:B------:R-:W-:Y:S01]  /*4ca0*/  BPT.TRAP 0x1 ;  /* 0x000000040000795c */ /* 0x000fe20000300000 */
.L_x_15885:
[----:B------:R-:W2:Y:S01]  /*4cb0*/  LDL R4, [R1+0x8] ;  /* 0x0000080001047983 */ /* 0x000ea20000100800 */
[----:B------:R-:W-:Y:S01]  /*4cc0*/  IMAD R66, R22, 0x8, R18 ;  /* 0x0000000816427824 */ /* 0x000fe200078e0212 */
[----:B------:R-:W-:Y:S01]  /*4cd0*/  BSSY B1, `(.L_x_15886) ;  /* 0x0000005000017945 */ /* 0x000fe20003800000 */
[----:B------:R-:W-:Y:S02]  /*4ce0*/  SHF.R.S32.HI R63, RZ, 0x1f, R61 ;  /* 0x0000001fff3f7819 */ /* 0x000fe4000001143d */
[----:B--2---:R-:W-:-:S04]  /*4cf0*/  SHF.L.U32 R67, R4, 0x1f, RZ ;  /* 0x0000001f04437819 */ /* 0x004fc800000006ff */
[----:B------:R-:W0:Y:S02]  /*4d00*/  SYNCS.PHASECHK.TRANS64.TRYWAIT P3, [R66+URZ+0x13290], R67 ;  /* 0x01329043420075a7 */ /* 0x000e24000806017f */
[----:B0-----:R-:W-:Y:S05]  /*4d10*/  @!P3 BRA `(.L_x_15887) ;  /* 0x0000017c0094b947 */ /* 0x001fea0003800000 */
.L_x_16125:
[----:B------:R-:W-:Y:S05]  /*4d20*/  BSYNC B1 ;  /* 0x0000000000017941 */ /* 0x000fea0003800000 */
.L_x_15886:
        /* <DEDUP_REMOVED lines=28> */
.L_x_16129:
[----:B------:R-:W-:Y:S05]  /*4ef0*/  @!P3 BRA `(.L_x_15872) ;  /* 0x000000000034b947 */ /* 0x000fea0003800000 */
[----:B------:R-:W4:Y:S01]  /*4f00*/  LDL R6, [R1+0x4] ;  /* 0x0000040001067983 */ /* 0x000f220000100800 */
[----:B------:R-:W-:-:S03]  /*4f10*/  ULDC UR4, c[0x0][0x2f4] ;  /* 0x0000bd0000047ab9 */ /* 0x000fc60000000800 */
[----:B-1----:R-:W5:Y:S01]  /*4f20*/  LDL R4, [R1+0x1c] ;  /* 0x00001c0001047983 */ /* 0x002f620000100800 */
[----:B------:R-:W-:-:S13]  /*4f30*/  ISETP.GE.AND P3, PT, R16, UR4, PT ;  /* 0x0000000410007c0c */ /* 0x000fda000bf66270 */
[----:B---3--:R-:W-:-:S05]  /*4f40*/  @!P3 IADD3 R10, P5, R16, R14, RZ ;  /* 0x0000000e100ab210 */ /* 0x008fca0007fbe0ff */
[----:B--2---:R-:W-:Y:S01]  /*4f50*/  @!P3 IMAD.X R11, R5, 0x1, R17, P5 ;  /* 0x00000001050bb824 */ /* 0x004fe200028e0611 */
[----:B----4-:R-:W-:-:S13]  /*4f60*/  ISETP.GE.AND P5, PT, R6, UR4, PT ;  /* 0x0000000406007c0c */ /* 0x010fda000bfa6270 */
[----:B------:R-:W-:-:S05]  /*4f70*/  @!P5 IADD3 R8, P6, R6, R14, RZ ;  /* 0x0000000e0608d210 */ /* 0x000fca0007fde0ff */
[----:B-----5:R-:W-:Y:S02]  /*4f80*/  @!P5 IMAD.X R9, R5, 0x1, R4, P6 ;  /* 0x000000010509d824 */ /* 0x020fe400030e0604 */
[----:B------:R-:W1:Y:S04]  /*4f90*/  @!P3 LDS.128 R4, [R62+0xe000] ;  /* 0x00e000003e04b984 */ /* 0x000e680000000c00 */
[----:B-1----:R-:W-:Y:S04]  /*4fa0*/  @!P3 ST.E.128 desc[UR40][R10.64], R4 ;  /* 0x000000040a00b985 */ /* 0x002fe8000c101d28 */
[----:B------:R-:W1:Y:S04]  /*4fb0*/  @!P5 LDS.128 R4, [R59+0xe000] ;  /* 0x00e000003b04d984 */ /* 0x000e680000000c00 */
[----:B-1----:R4:W-:Y:S02]  /*4fc0*/  @!P5 ST.E.128 desc[UR40][R8.64], R4 ;  /* 0x000000040800d985 */ /* 0x0029e4000c101d28 */
.L_x_15872:
[----:B------:R-:W-:Y:S05]  /*4fd0*/  BSYNC B0 ;  /* 0x0000000000007941 */ /* 0x000fea0003800000 */
.L_x_15863:
        /* <DEDUP_REMOVED lines=16> */
.L_x_15890:
[----:B------:R-:W-:Y:S05]  /*50e0*/  BSYNC B0 ;  /* 0x0000000000007941 */ /* 0x000fea0003800000 */
.L_x_15889:
[----:B------:R-:W1:Y:S01]  /*50f0*/  SYNCS.PHASECHK.TRANS64.TRYWAIT P4, [R66+URZ+0x132b0], R67 ;  /* 0x0132b043420075a7 */ /* 0x000e62000808017f */
[----:B------:R-:W-:Y:S04]  /*5100*/  BSSY B0, `(.L_x_15891) ;  /* 0x0000002000007945 */ /* 0x000fe80003800000 */
[----:B-1----:R-:W-:Y:S05]  /*5110*/  @!P4 BRA `(.L_x_15892) ;  /* 0x0000017800ecc947 */ /* 0x002fea0003800000 */
.L_x_16130:
[----:B------:R-:W-:Y:S05]  /*5120*/  BSYNC B0 ;  /* 0x0000000000007941 */ /* 0x000fea0003800000 */
.L_x_15891:
        /* <DEDUP_REMOVED lines=18> */
[----:B------:R-:W-:Y:S01]  /*5250*/  IADD3.X R5, R5, UR7, RZ, P4, !PT ;  /* 0x0000000705057c10 */ /* 0x000fe2000a7fe4ff */
[----:B------:R2:W4:Y:S01]  /*5260*/  SHFL.IDX PT, R9, R4, RZ, 0x1e1f ;  /* 0x001e1fff04097589 */ /* 0x00052200000e0000 */
[----:B------:R-:W-:-:S04]  /*5270*/  LEA.HI R8, R8, R8, RZ, 0x1 ;  /* 0x0000000808087211 */ /* 0x000fc800078f08ff */
[----:B------:R-:W-:Y:S01]  /*5280*/  SHF.R.S32.HI R8, RZ, 0x1, R8 ;  /* 0x00000001ff087819 */ /* 0x000fe20000011408 */
[----:B------:R-:W0:Y:S03]  /*5290*/  SHFL.IDX PT, R5, R5, RZ, 0x1e1f ;  /* 0x001e1fff05057589 */ /* 0x000e2600000e0000 */
[----:B------:R-:W-:-:S13]  /*52a0*/  ISETP.GT.AND P4, PT, R65, R8, PT ;  /* 0x000000084100720c */ /* 0x000fda0003f84270 */
[----:B--2-4-:R-:W-:Y:S05]  /*52b0*/  @!P4 BRA `(.L_x_15894) ;  /* 0x000000000034c947 */ /* 0x014fea0003800000 */
[----:B------:R-:W2:Y:S01]  /*52c0*/  LDL R8, [R1+0x4] ;  /* 0x0000040001087983 */ /* 0x000ea20000100800 */
[----:B------:R-:W-:-:S03]  /*52d0*/  ULDC UR4, c[0x0][0x2f4] ;  /* 0x0000bd0000047ab9 */ /* 0x000fc60000000800 */
[----:B------:R-:W4:Y:S01]  /*52e0*/  LDL R12, [R1+0x1c] ;  /* 0x00001c00010c7983 */ /* 0x000f220000100800 */
[----:B------:R-:W-:-:S13]  /*52f0*/  ISETP.GE.AND P4, PT, R16, UR4, PT ;  /* 0x0000000410007c0c */ /* 0x000fda000bf86270 */
[----:B------:R-:W-:-:S05]  /*5300*/  @!P4 IADD3 R10, P5, R16, R9, RZ ;  /* 0x00000009100ac210 */ /* 0x000fca0007fbe0ff */
[----:B0-----:R-:W-:Y:S01]  /*5310*/  @!P4 IMAD.X R11, R5, 0x1, R17, P5 ;  /* 0x00000001050bc824 */ /* 0x001fe200028e0611 */
[----:B--2---:R-:W-:-:S13]  /*5320*/  ISETP.GE.AND P5, PT, R8, UR4, PT ;  /* 0x0000000408007c0c */ /* 0x004fda000bfa6270 */
[----:B------:R-:W-:-:S05]  /*5330*/  @!P5 IADD3 R8, P6, R8, R9, RZ ;  /* 0x000000090808d210 */ /* 0x000fca0007fde0ff */
[----:B----4-:R-:W-:Y:S02]  /*5340*/  @!P5 IMAD.X R9, R5, 0x1, R12, P6 ;  /* 0x000000010509d824 */ /* 0x010fe400030e060c */
[----:B------:R-:W0:Y:S04]  /*5350*/  @!P4 LDS.128 R4, [R62+0x6000] ;  /* 0x006000003e04c984 */ /* 0x000e280000000c00 */
[----:B0-----:R-:W-:Y:S04]  /*5360*/  @!P4 ST.E.128 desc[UR40][R10.64], R4 ;  /* 0x000000040a00c985 */ /* 0x001fe8000c101d28 */
[----:B------:R-:W0:Y:S04]  /*5370*/  @!P5 LDS.128 R4, [R59+0x6000] ;  /* 0x006000003b04d984 */ /* 0x000e280000000c00 */
[----:B0-----:R2:W-:Y:S02]  /*5380*/  @!P5 ST.E.128 desc[UR40][R8.64], R4 ;  /* 0x000000040800d985 */ /* 0x0015e4000c101d28 */
.L_x_15894:
[----:B------:R-:W-:Y:S05]  /*5390*/  BSYNC B0 ;  /* 0x0000000000007941 */ /* 0x000fea0003800000 */
.L_x_15893:
[----:B0-2---:R-:W2:Y:S01]  /*53a0*/  LDL.LU R5, [R1+0x8] ;  /* 0x0000080001057983 */ /* 0x005ea20000300800 */
[----:B------:R-:W-:Y:S02]  /*53b0*/  VIADD R22, R22, 0x1 ;  /* 0x0000000116167836 */ /* 0x000fe40000000000 */
[----:B-1----:R-:W-:Y:S01]  /*53c0*/  @!P3 VIADD R66, R66, 0x132c0 ;  /* 0x000132c04242b836 */ /* 0x002fe20000000000 */
        /* <DEDUP_REMOVED lines=16> */
.L_x_15858:
[----:B------:R-:W-:Y:S04]  /*54d0*/  BSSY B0, `(.L_x_15896) ;  /* 0x0000004000007945 */ /* 0x000fe80003800000 */
[----:B------:R-:W-:Y:S05]  /*54e0*/  @P3 BRA `(.L_x_15897) ;  /* 0x0000000000083947 */ /* 0x000fea0003800000 */
[----:B------:R-:W2:Y:S02]  /*54f0*/  FENCE.VIEW.ASYNC.G ;  /* 0x00000000000073c6 */ /* 0x000ea40000000100 */
[----:B--2---:R-:W-:Y:S06]  /*5500*/  BAR.ARV 0xc, 0x200 ;  /* 0x0308000000007b1d */ /* 0x004fec0000002000 */
.L_x_15897:
[----:B------:R-:W-:Y:S05]  /*5510*/  BSYNC B0 ;  /* 0x0000000000007941 */ /* 0x000fea0003800000 */
.L_x_15896:
[----:B------:R-:W2:Y:S01]  /*5520*/  LDL R2, [R1+0x6c] ;  /* 0x00006c0001027983 */ /* 0x000ea20000100800 */
[----:B------:R-:W-:Y:S01]  /*5530*/  ULDC.64 UR4, c[0x0][0x990] ;  /* 0x0002640000047ab9 */ /* 0x000fe20000000a00 */
[----:B------:R-:W-:Y:S02]  /*5540*/  ULDC.64 UR6, c[0x0][0x998] ;  /* 0x0002660000067ab9 */ /* 0x000fe40000000a00 */
[----:B------:R-:W4:Y:S01]  /*5550*/  LDL R4, [R1+0x54] ;  /* 0x0000540001047983 */ /* 0x000f220000100800 */
[----:B------:R-:W-:Y:S02]  /*5560*/  ISETP.NE.U32.AND P0, PT, RZ, UR4, PT ;  /* 0x00000004ff007c0c */ /* 0x000fe4000bf05070 */
[----:B------:R-:W-:Y:S01]  /*5570*/  ISETP.NE.U32.AND P1, PT, RZ, UR6, PT ;  /* 0x00000006ff007c0c */ /* 0x000fe2000bf25070 */
[----:B---3--:R-:W3:Y:S01]  /*5580*/  LDL R14, [R1+0x34] ;  /* 0x00003400010e7983 */ /* 0x008ee20000100800 */
[----:B------:R-:W-:Y:S02]  /*5590*/  ISETP.NE.AND.EX P0, PT, RZ, UR5, PT, P0 ;  /* 0x00000005ff007c0c */ /* 0x000fe4000bf05300 */
[----:B------:R-:W-:-:S11]  /*55a0*/  ISETP.NE.AND.EX P1, PT, RZ, UR7, PT, P1 ;  /* 0x00000007ff007c0c */ /* 0x000fd6000bf25310 */
[----:B------:R-:W2:Y:S08]  /*55b0*/  @P0 LDC.64 R6, c[0x0][0x9a8] ;  /* 0x00026a00ff060b82 */ /* 0x000eb00000000a00 */
[----:B------:R-:W1:Y:S08]  /*55c0*/  @P1 LDC.64 R8, c[0x0][0x9b8] ;  /* 0x00026e00ff081b82 */ /* 0x000e700000000a00 */
[----:B------:R-:W4:Y:S08]  /*55d0*/  @P0 LDC.64 R10, c[0x0][0x9b0] ;  /* 0x00026c00ff0a0b82 */ /* 0x000f300000000a00 */
[----:B0-----:R-:W0:Y:S01]  /*55e0*/  @P1 LDC.64 R12, c[0x0][0x9c0] ;  /* 0x00027000ff0c1b82 */ /* 0x001e220000000a00 */
[----:B--2---:R-:W-:-:S02]  /*55f0*/  @P0 IMAD R0, R2, R6, RZ ;  /* 0x0000000602000224 */ /* 0x004fc400078e02ff */
[----:B-1----:R-:W-:Y:S02]  /*5600*/  @P1 IMAD R2, R2, R8, RZ ;  /* 0x0000000802021224 */ /* 0x002fe400078e02ff */
[C---:B----4-:R-:W-:Y:S02]  /*5610*/  @P0 IMAD R7, R4.reuse, R7, R0 ;  /* 0x0000000704070224 */ /* 0x050fe400078e0200 */
[C---:B------:R-:W-:Y:S02]  /*5620*/  @P1 IMAD R9, R4.reuse, R9, R2 ;  /* 0x0000000904091224 */ /* 0x040fe400078e0202 */
[----:B------:R-:W-:-:S04]  /*5630*/  @P0 IMAD.WIDE.U32 R2, R4, R6, RZ ;  /* 0x0000000604020225 */ /* 0x000fc800078e00ff */
[----:B------:R-:W-:-:S04]  /*5640*/  @P1 IMAD.WIDE.U32 R4, R4, R8, RZ ;  /* 0x0000000804041225 */ /* 0x000fc800078e00ff */
[----:B------:R-:W-:Y:S02]  /*5650*/  @P0 IMAD.IADD R3, R3, 0x1, R7 ;  /* 0x0000000103030824 */ /* 0x000fe400078e0207 */
[----:B------:R-:W-:Y:S02]  /*5660*/  @P1 IMAD.IADD R5, R5, 0x1, R9 ;  /* 0x0000000105051824 */ /* 0x000fe400078e0209 */
[----:B------:R-:W-:-:S04]  /*5670*/  @P0 IMAD.WIDE.U32 R2, R156, R10, R2 ;  /* 0x0000000a9c020225 */ /* 0x000fc800078e0002 */
[----:B0-----:R-:W-:Y:S01]  /*5680*/  @P1 IMAD.WIDE.U32 R6, R156, R12, R4 ;  /* 0x0000000c9c061225 */ /* 0x001fe200078e0004 */
        /* <DEDUP_REMOVED lines=11> */
[----:B------:R-:W2:Y:S01]  /*5740*/  @P0 LDG.E R3, desc[UR40][R4.64] ;  /* 0x0000002804030981 */ /* 0x000ea2000c1e1900 */
[----:B0-----:R-:W-:-:S13]  /*5750*/  ISETP.NE.AND P0, PT, R2, 0x1, PT ;  /* 0x000000010200780c */ /* 0x001fda0003f05270 */
[----:B------:R-:W0:Y:S08]  /*5760*/  @P0 LDC R2, c[0x0][0x44c] ;  /* 0x00011300ff020b82 */ /* 0x000e300000000800 */
[----:B------:R-:W1:Y:S01]  /*5770*/  @P0 LDC R11, c[0x0][0x450] ;  /* 0x00011400ff0b0b82 */ /* 0x000e620000000800 */
[----:B---3--:R-:W-:-:S04]  /*5780*/  VIADD R7, R14, 0xbf ;  /* 0x000000bf0e077836 */ /* 0x008fc80000000000 */
[----:B0-----:R-:W-:-:S05]  /*5790*/  @P0 IMAD.HI.U32 R2, R7, R2, RZ ;  /* 0x0000000207020227 */ /* 0x001fca00078e00ff */
[----:B-1----:R-:W-:-:S05]  /*57a0*/  @P0 SHF.R.U32.HI R7, RZ, R11, R2 ;  /* 0x0000000bff070219 */ /* 0x002fca0000011602 */
[----:B------:R-:W-:-:S04]  /*57b0*/  IMAD.IADD R7, R26, 0x1, R7 ;  /* 0x000000011a077824 */ /* 0x000fc800078e0207 */
[----:B------:R-:W-:-:S05]  /*57c0*/  IMAD.HI R7, R7, 0x66666667, RZ ;  /* 0x6666666707077827 */ /* 0x000fca00078e02ff */
[----:B------:R-:W-:-:S04]  /*57d0*/  SHF.R.U32.HI R2, RZ, 0x1f, R7 ;  /* 0x0000001fff027819 */ /* 0x000fc80000011607 */
[----:B------:R-:W-:-:S04]  /*57e0*/  LEA.HI.SX32 R2, R7, R2, 0x1a ;  /* 0x0000000207027211 */ /* 0x000fc800078fd2ff */
        /* <DEDUP_REMOVED lines=37> */
.L_x_15899:
[----:B------:R-:W-:Y:S05]  /*5a40*/  BSYNC B0 ;  /* 0x0000000000007941 */ /* 0x000fea0003800000 */
.L_x_15898:
[----:B------:R-:W2:Y:S01]  /*5a50*/  LDL R0, [R1+0x70] ;  /* 0x0000700001007983 */ /* 0x000ea20000100800 */
[----:B------:R-:W-:Y:S02]  /*5a60*/  PLOP3.LUT P0, PT, PT, PT, PT, 0x80, 0x0 ;  /* 0x000000000000781c */ /* 0x000fe40003f0f070 */
        /* <DEDUP_REMOVED lines=57> */
.L_x_15902:
[----:B------:R-:W-:Y:S05]  /*5e00*/  BSYNC B6 ;  /* 0x0000000000067941 */ /* 0x000fea0003800000 */
.L_x_15901:
        /* <DEDUP_REMOVED lines=13> */
.L_x_15906:
[----:B-1----:R1:W2:Y:S02]  /*5ee0*/  SYNCS.PHASECHK.TRANS64.TRYWAIT P0, [R18+URZ+0x13200], R3 ;  /* 0x01320003120075a7 */ /* 0x0022a4000800017f */
[----:B--2---:R-:W-:Y:S05]  /*5ef0*/  @!P0 NANOSLEEP.SYNCS 0x989680 ;  /* 0x009896800000895d */ /* 0x004fea0003900000 */
[----:B------:R-:W2:Y:S02]  /*5f00*/  @!P0 SYNCS.PHASECHK.TRANS64 P0, [R18+URZ+0x13200], R3 ;  /* 0x01320003120085a7 */ /* 0x000ea4000800007f */
[----:B--2---:R-:W-:Y:S05]  /*5f10*/  @!P0 BRA `(.L_x_15906) ;  /* 0xfffffffc00f08947 */ /* 0x004fea000383ffff */
.L_x_15905:
[----:B------:R-:W-:Y:S05]  /*5f20*/  BSYNC B0 ;  /* 0x0000000000007941 */ /* 0x000fea0003800000 */
.L_x_15904:
[----:B------:R-:W-:Y:S05]  /*5f30*/  BRA `(.L_x_15907) ;  /* 0x0000002c00107947 */ /* 0x000fea0003800000 */
.L_x_15903:
        /* <DEDUP_REMOVED lines=30> */
.L_x_15909:
[----:B------:R-:W-:Y:S05]  /*6120*/  BSYNC B6 ;  /* 0x0000000000067941 */ /* 0x000fea0003800000 */
.L_x_15908:
[----:B------:R-:W0:Y:S01]  /*6130*/  S2R R20, SR_TID.X ;  /* 0x0000000000147919 */ /* 0x000e220000002100 */
[----:B------:R-:W-:Y:S01]  /*6140*/  ULDC.U8 UR4, c[0x0][0x410] ;  /* 0x0001040000047ab9 */ /* 0x000fe20000000000 */
[----:B0-----:R-:W-:Y:S02]  /*6150*/  VIADD R21, R20, 0xffffff80 ;  /* 0xffffff8014157836 */ /* 0x001fe40000000000 */
[----:B------:R-:W2:Y:S01]  /*6160*/  LDL R20, [R1+0x34] ;  /* 0x0000340001147983 */ /* 0x000ea20000100800 */
[----:B------:R-:W-:Y:S01]  /*6170*/  ISETP.NE.AND P0, PT, RZ, UR4, PT ;  /* 0x00000004ff007c0c */ /* 0x000fe2000bf05270 */
[----:B------:R-:W-:Y:S01]  /*6180*/  BSSY B0, `(.L_x_15910) ;  /* 0x0000297000007945 */ /* 0x000fe20003800000 */
[----:B------:R-:W-:-:S04]  /*6190*/  LEA.HI R32, R21, R21, RZ, 0x1 ;  /* 0x0000001515207211 */ /* 0x000fc800078f08ff */
[----:B------:R-:W-:-:S05]  /*61a0*/  SHF.R.S32.HI R32, RZ, 0x1, R32 ;  /* 0x00000001ff207819 */ /* 0x000fca0000011420 */
[----:B--2---:R-:W-:Y:S02]  /*61b0*/  IMAD.IADD R10, R32, 0x1, R20 ;  /* 0x00000001200a7824 */ /* 0x004fe400078e0214 */
        /* <DEDUP_REMOVED lines=32> */
[----:B------:R0:W4:Y:S02]  /*63c0*/  SHFL.IDX PT, R14, R5, RZ, 0x1e1f ;  /* 0x001e1fff050e7589 */ /* 0x00012400000e0000 */
.L_x_16136:
        /* <DEDUP_REMOVED lines=14> */
[----:B------:R-:W2:Y:S01]  /*64b0*/  LDL.64 R30, [R1+0x10] ;  /* 0x00001000011e7983 */ /* 0x000ea20000100a00 */
[----:B------:R-:W-:-:S03]  /*64c0*/  ULDC UR4, c[0x0][0x3f4] ;  /* 0x0000fd0000047ab9 */ /* 0x000fc60000000800 */
[----:B------:R-:W3:Y:S01]  /*64d0*/  LDL R15, [R1+0x20] ;  /* 0x00002000010f7983 */ /* 0x000ee20000100800 */
[----:B------:R-:W-:Y:S02]  /*64e0*/  CS2R R10, SRZ ;  /* 0x00000000000a7805 */ /* 0x000fe4000001ff00 */
[----:B------:R-:W-:Y:S02]  /*64f0*/  CS2R R20, SRZ ;  /* 0x0000000000147805 */ /* 0x000fe4000001ff00 */
[----:B------:R-:W-:Y:S02]  /*6500*/  CS2R R12, SRZ ;  /* 0x00000000000c7805 */ /* 0x000fe4000001ff00 */
[----:B--2---:R-:W-:Y:S02]  /*6510*/  ISETP.GE.AND P4, PT, R30, UR4, PT ;  /* 0x000000041e007c0c */ /* 0x004fe4000bf86270 */
[----:B---3--:R-:W-:Y:S02]  /*6520*/  ISETP.GE.AND P5, PT, R15, UR4, PT ;  /* 0x000000040f007c0c */ /* 0x008fe4000bfa6270 */
[----:B------:R-:W-:-:S09]  /*6530*/  SHF.R.S32.HI R9, RZ, 0x1f, R15 ;  /* 0x0000001fff097819 */ /* 0x000fd2000001140f */
[CC--:B------:R-:W-:Y:S02]  /*6540*/  @!P4 IADD3 R6, P0, R30.reuse, R3.reuse, RZ ;  /* 0x000000031e06c210 */ /* 0x0c0fe40007f1e0ff */
[C---:B------:R-:W-:Y:S02]  /*6550*/  @!P5 IADD3 R26, P2, R15.reuse, R3, RZ ;  /* 0x000000030f1ad210 */ /* 0x040fe40007f5e0ff */
[----:B------:R-:W-:Y:S02]  /*6560*/  @!P4 SHF.R.S32.HI R3, RZ, 0x1f, R30 ;  /* 0x0000001fff03c819 */ /* 0x000fe4000001141e */
[-C--:B----4-:R-:W-:Y:S01]  /*6570*/  @!P4 IADD3 R30, P1, R30, R14.reuse, RZ ;  /* 0x0000000e1e1ec210 */ /* 0x090fe20007f3e0ff */
[C---:B-1----:R-:W-:Y:S01]  /*6580*/  @!P5 IMAD.X R27, R0.reuse, 0x1, R9, P2 ;  /* 0x00000001001bd824 */ /* 0x042fe200010e0609 */
[----:B------:R-:W-:Y:S01]  /*6590*/  @!P5 IADD3 R14, P3, R15, R14, RZ ;  /* 0x0000000e0f0ed210 */ /* 0x000fe20007f7e0ff */
[--C-:B------:R-:W-:Y:S02]  /*65a0*/  @!P4 IMAD.X R7, R0, 0x1, R3.reuse, P0 ;  /* 0x000000010007c824 */ /* 0x100fe400000e0603 */
[C---:B------:R-:W-:Y:S01]  /*65b0*/  @!P4 IMAD.X R31, R4.reuse, 0x1, R3, P1 ;  /* 0x00000001041fc824 */ /* 0x040fe200008e0603 */
[----:B------:R0:W5:Y:S01]  /*65c0*/  @!P5 LD.E.64 R10, desc[UR40][R26.64] ;  /* 0x000000281a0ad980 */ /* 0x000162000c101b00 */
[----:B------:R-:W-:Y:S01]  /*65d0*/  @!P5 IMAD.X R15, R4, 0x1, R9, P3 ;  /* 0x00000001040fd824 */ /* 0x000fe200018e0609 */
[----:B------:R-:W-:-:S02]  /*65e0*/  CS2R R8, SRZ ;  /* 0x0000000000087805 */ /* 0x000fc4000001ff00 */
[----:B------:R0:W5:Y:S04]  /*65f0*/  @!P4 LD.E.64 R20, desc[UR40][R6.64] ;  /* 0x000000280614c980 */ /* 0x000168000c101b00 */
[----:B------:R0:W5:Y:S04]  /*6600*/  @!P5 LD.E.64 R8, desc[UR40][R14.64] ;  /* 0x000000280e08d980 */ /* 0x000168000c101b00 */
[----:B------:R0:W5:Y:S02]  /*6610*/  @!P4 LD.E.64 R12, desc[UR40][R30.64] ;  /* 0x000000281e0cc980 */ /* 0x000164000c101b00 */
.L_x_15914:
[----:B------:R-:W-:Y:S05]  /*6620*/  BSYNC B1 ;  /* 0x0000000000017941 */ /* 0x000fea0003800000 */
.L_x_15913:
[----:B------:R-:W2:Y:S01]  /*6630*/  SYNCS.PHASECHK.TRANS64.TRYWAIT P0, [R18+URZ+0x13200], R5 ;  /* 0x01320005120075a7 */ /* 0x000ea2000800017f */
[----:B------:R-:W-:Y:S01]  /*6640*/  IMAD R25, R25, -0xc0, R24 ;  /* 0xffffff4019197824 */ /* 0x000fe200078e0218 */
[----:B------:R-:W-:Y:S04]  /*6650*/  BSSY B1, `(.L_x_15915) ;  /* 0x0000004000017945 */ /* 0x000fe80003800000 */
[----:B------:R-:W-:-:S04]  /*6660*/  VIMNMX R25, R25, 0xc0, PT ;  /* 0x000000c019197848 */ /* 0x000fc80003fe0100 */
[----:B------:R-:W-:Y:S01]  /*6670*/  ISETP.GE.AND P1, PT, R32, R25, PT ;  /* 0x000000192000720c */ /* 0x000fe20003f26270 */
[----:B--2---:R-:W-:-:S12]  /*6680*/  @!P0 BRA `(.L_x_15916) ;  /* 0x0000016800108947 */ /* 0x004fd80003800000 */
.L_x_16137:
[----:B------:R-:W-:Y:S05]  /*6690*/  BSYNC B1 ;  /* 0x0000000000017941 */ /* 0x000fea0003800000 */
.L_x_15915:
[----:B------:R-:W-:Y:S05]  /*66a0*/  @P1 BRA `(.L_x_15917) ;  /* 0x0000002400101947 */ /* 0x000fea0003800000 */
[----:B0-----:R-:W2:Y:S01]  /*66b0*/  LDL.64 R6, [R1+0x10] ;  /* 0x0000100001067983 */ /* 0x001ea20000100a00 */
[----:B-1----:R-:W2:Y:S03]  /*66c0*/  LDC R0, c[0x0][0x3f4] ;  /* 0x0000fd00ff007b82 */ /* 0x002ea60000000800 */
[----:B------:R-:W3:Y:S04]  /*66d0*/  LDL R3, [R1+0x20] ;  /* 0x0000200001037983 */ /* 0x000ee80000100800 */
[----:B------:R0:W5:Y:S01]  /*66e0*/  LDL R37, [R1+0x28] ;  /* 0x0000280001257983 */ /* 0x0001620000100800 */
[----:B------:R-:W-:Y:S01]  /*66f0*/  BSSY B1, `(.L_x_15918) ;  /* 0x000007b000017945 */ /* 0x000fe20003800000 */
[----:B--2---:R-:W-:-:S02]  /*6700*/  ISETP.GE.AND P0, PT, R6, R0, PT ;  /* 0x000000000600720c */ /* 0x004fc40003f06270 */
[----:B---3--:R-:W-:-:S11]  /*6710*/  ISETP.GE.AND P1, PT, R3, R0, PT ;  /* 0x000000000300720c */ /* 0x008fd60003f26270 */
[----:B0-----:R-:W-:Y:S05]  /*6720*/  @P0 BRA `(.L_x_15919) ;  /* 0x0000000400dc0947 */ /* 0x001fea0003800000 */
[----:B-----5:R-:W-:Y:S01]  /*6730*/  IMAD.IADD R0, R18, 0x1, R37 ;  /* 0x0000000112007824 */ /* 0x020fe200078e0225 */
[----:B----4-:R-:W-:Y:S02]  /*6740*/  SHF.R.U32.HI R14, RZ, 0x8, R20 ;  /* 0x00000008ff0e7819 */ /* 0x010fe40000011614 */
[----:B------:R-:W-:Y:S02]  /*6750*/  LOP3.LUT R3, R20, 0xff, RZ, 0xc0, !PT ;  /* 0x000000ff14037812 */ /* 0x000fe400078ec0ff */
[----:B------:R-:W0:Y:S01]  /*6760*/  LDS.128 R4, [R0+0xb000] ;  /* 0x00b0000000047984 */ /* 0x000e220000000c00 */
[----:B------:R-:W-:Y:S02]  /*6770*/  LOP3.LUT R14, R14, 0xff, RZ, 0xc0, !PT ;  /* 0x000000ff0e0e7812 */ /* 0x000fe400078ec0ff */
[----:B------:R-:W-:Y:S02]  /*6780*/  SHF.R.U32.HI R24, RZ, 0x8, R21 ;  /* 0x00000008ff187819 */ /* 0x000fe40000011615 */
[----:B------:R-:W-:-:S02]  /*6790*/  SHF.R.U32.HI R27, RZ, 0x8, R13 ;  /* 0x00000008ff1b7819 */ /* 0x000fc4000001160d */
[----:B------:R-:W-:Y:S02]  /*67a0*/  PRMT R3, R14, 0x7604, R3 ;  /* 0x000076040e037816 */ /* 0x000fe40000000003 */
[----:B------:R-:W-:Y:S02]  /*67b0*/  LOP3.LUT R15, R21, 0xff, RZ, 0xc0, !PT ;  /* 0x000000ff150f7812 */ /* 0x000fe400078ec0ff */
[----:B------:R-:W-:Y:S02]  /*67c0*/  LOP3.LUT R24, R24, 0xff, RZ, 0xc0, !PT ;  /* 0x000000ff18187812 */ /* 0x000fe400078ec0ff */
        /* <DEDUP_REMOVED lines=88> */
[--C-:B------:R-:W-:Y:S02]  /*6d50*/  HADD2.F32 R3, -RZ, R7.reuse.H1_H1 ;  /* 0x30000007ff037230 */ /* 0x100fe40000004100 */
[C---:B------:R-:W-:Y:S01]  /*6d60*/  FMUL.FTZ R25, R4.reuse, R13 ;  /* 0x0000000d04197220 */ /* 0x040fe20000410000 */
        /* <DEDUP_REMOVED lines=19> */
.L_x_15919:
[----:B------:R-:W-:Y:S05]  /*6ea0*/  BSYNC B1 ;  /* 0x0000000000017941 */ /* 0x000fea0003800000 */
.L_x_15918:
[----:B------:R-:W-:Y:S05]  /*6eb0*/  @P1 BRA `(.L_x_15917) ;  /* 0x0000001c000c1947 */ /* 0x000fea0003800000 */
[----:B0-----:R-:W2:Y:S01]  /*6ec0*/  LDL R0, [R1+0x84] ;  /* 0x0000840001007983 */ /* 0x001ea20000100800 */
[----:B-----5:R-:W-:Y:S01]  /*6ed0*/  IMAD.IADD R3, R18, 0x1, R37 ;  /* 0x0000000112037824 */ /* 0x020fe200078e0225 */
[----:B------:R-:W-:Y:S02]  /*6ee0*/  SHF.R.U32.HI R13, RZ, 0x8, R11 ;  /* 0x00000008ff0d7819 */ /* 0x000fe4000001160b */
[----:B------:R-:W-:Y:S02]  /*6ef0*/  SHF.R.U32.HI R24, RZ, 0x8, R9 ;  /* 0x00000008ff187819 */ /* 0x000fe40000011609 */
[----:B------:R-:W-:Y:S02]  /*6f00*/  SHF.R.U32.HI R15, RZ, 0x8, R8 ;  /* 0x00000008ff0f7819 */ /* 0x000fe40000011608 */
[----:B----4-:R-:W-:Y:S02]  /*6f10*/  LOP3.LUT R14, R11, 0xff, RZ, 0xc0, !PT ;  /* 0x000000ff0b0e7812 */ /* 0x010fe400078ec0ff */
        /* <DEDUP_REMOVED lines=23> */
[--C-:B------:R-:W-:Y:S02]  /*7090*/  HADD2.F32 R24, -RZ, R20.reuse.H1_H1 ;  /* 0x30000014ff187230 */ /* 0x100fe40000004100 */
[----:B------:R-:W-:Y:S01]  /*70a0*/  HADD2.F32 R20, -RZ, R20.H0_H0 ;  /* 0x20000014ff147230 */ /* 0x000fe20000004100 */
[----:B--2---:R-:W-:Y:S01]  /*70b0*/  LOP3.LUT P0, RZ, R0, 0x2, RZ, 0xc0, !PT ;  /* 0x0000000200ff7812 */ /* 0x004fe2000780c0ff */
        /* <DEDUP_REMOVED lines=20> */
[-C--:B------:R-:W-:Y:S02]  /*7200*/  F2FP.F16.E4M3.UNPACK_B R7, R5.reuse ;  /* 0x00000005ff07723e */ /* 0x080fe400020006ff */
        /* <DEDUP_REMOVED lines=75> */
.L_x_15911:
[----:B------:R-:W0:Y:S01]  /*76c0*/  LDC R9, c[0x0][0x448] ;  /* 0x00011200ff097b82 */ /* 0x000e220000000800 */
[----:B------:R-:W-:Y:S01]  /*76d0*/  ULDC.64 UR4, c[0x0][0x3f8] ;  /* 0x0000fe0000047ab9 */ /* 0x000fe20000000a00 */
[----:B------:R-:W-:Y:S01]  /*76e0*/  MOV R6, R26 ;  /* 0x0000001a00067202 */ /* 0x000fe20000000f00 */
[----:B------:R-:W-:Y:S01]  /*76f0*/  IMAD.MOV.U32 R4, RZ, RZ, R30 ;  /* 0x000000ffff047224 */ /* 0x000fe200078e001e */
[----:B------:R-:W-:Y:S01]  /*7700*/  ULDC.64 UR6, c[0x0][0x408] ;  /* 0x0001020000067ab9 */ /* 0x000fe20000000a00 */
[----:B------:R-:W-:Y:S01]  /*7710*/  IMAD.MOV.U32 R7, RZ, RZ, R33 ;  /* 0x000000ffff077224 */ /* 0x000fe200078e0021 */
[----:B------:R-:W-:Y:S01]  /*7720*/  ULDC.64 UR8, c[0x0][0x400] ;  /* 0x0001000000087ab9 */ /* 0x000fe20000000a00 */
[----:B0-----:R-:W-:-:S13]  /*7730*/  ISETP.NE.AND P0, PT, R9, 0x1, PT ;  /* 0x000000010900780c */ /* 0x001fda0003f05270 */
[----:B------:R-:W0:Y:S08]  /*7740*/  @P0 LDC R3, c[0x0][0x44c] ;  /* 0x00011300ff030b82 */ /* 0x000e300000000800 */
[----:B------:R-:W1:Y:S01]  /*7750*/  @P0 LDC R5, c[0x0][0x450] ;  /* 0x00011400ff050b82 */ /* 0x000e620000000800 */
[----:B0-----:R-:W-:-:S04]  /*7760*/  @P0 IMAD.HI.U32 R0, R10, R3, RZ ;  /* 0x000000030a000227 */ /* 0x001fc800078e00ff */
[----:B------:R-:W-:Y:S01]  /*7770*/  IMAD.MOV.U32 R3, RZ, RZ, R10 ;  /* 0x000000ffff037224 */ /* 0x000fe200078e000a */
[----:B-1----:R-:W-:Y:S01]  /*7780*/  @P0 SHF.R.U32.HI R3, RZ, R5, R0 ;  /* 0x00000005ff030219 */ /* 0x002fe20000011600 */
[----:B------:R-:W-:-:S03]  /*7790*/  IMAD.MOV.U32 R5, RZ, RZ, R29 ;  /* 0x000000ffff057224 */ /* 0x000fc600078e001d */
        /* <DEDUP_REMOVED lines=14> */
[----:B------:R0:W1:Y:S04]  /*7880*/  SHFL.IDX PT, R3, R13, RZ, 0x1e1f ;  /* 0x001e1fff0d037589 */ /* 0x00006800000e0000 */
[----:B------:R-:W2:Y:S04]  /*7890*/  SHFL.IDX PT, R21, R21, RZ, 0x1e1f ;  /* 0x001e1fff15157589 */ /* 0x000ea800000e0000 */
[----:B------:R-:W3:Y:S04]  /*78a0*/  SHFL.IDX PT, R27, R27, RZ, 0x1e1f ;  /* 0x001e1fff1b1b7589 */ /* 0x000ee800000e0000 */
[----:B------:R0:W4:Y:S02]  /*78b0*/  SHFL.IDX PT, R14, R0, RZ, 0x1e1f ;  /* 0x001e1fff000e7589 */ /* 0x00012400000e0000 */
.L_x_16143:
[----:B0-----:R-:W5:Y:S01]  /*78c0*/  LDL R0, [R1+0x30] ;  /* 0x0000300001007983 */ /* 0x001f620000100800 */
[----:B------:R-:W0:Y:S03]  /*78d0*/  LDC R31, c[0x0][0x3f4] ;  /* 0x0000fd00ff1f7b82 */ /* 0x000e260000000800 */
[----:B------:R-:W2:Y:S01]  /*78e0*/  LDL R5, [R1+0x68] ;  /* 0x0000680001057983 */ /* 0x000ea20000100800 */
[----:B------:R-:W-:Y:S01]  /*78f0*/  BSSY B1, `(.L_x_15921) ;  /* 0x0000016000017945 */ /* 0x000fe20003800000 */
[----:B------:R-:W-:Y:S01]  /*7900*/  CS2R R6, SRZ ;  /* 0x0000000000067805 */ /* 0x000fe2000001ff00 */
[----:B-----5:R-:W-:Y:S01]  /*7910*/  IMAD R0, R0, R9, RZ ;  /* 0x0000000900007224 */ /* 0x020fe200078e02ff */
[----:B------:R-:W-:Y:S02]  /*7920*/  CS2R R8, SRZ ;  /* 0x0000000000087805 */ /* 0x000fe4000001ff00 */
[----:B--2---:R-:W-:-:S02]  /*7930*/  LEA.HI R4, R5, R5, RZ, 0x1 ;  /* 0x0000000505047211 */ /* 0x004fc400078f08ff */
[----:B------:R-:W-:Y:S02]  /*7940*/  ISETP.GE.AND P0, PT, R10, R0, PT ;  /* 0x000000000a00720c */ /* 0x000fe40003f06270 */
[----:B------:R-:W-:Y:S02]  /*7950*/  CS2R R10, SRZ ;  /* 0x00000000000a7805 */ /* 0x000fe4000001ff00 */
[----:B------:R-:W-:-:S05]  /*7960*/  LOP3.LUT R4, R4, 0xfffffffe, RZ, 0xc0, !PT ;  /* 0xfffffffe04047812 */ /* 0x000fca00078ec0ff */
[----:B------:R-:W-:Y:S01]  /*7970*/  IMAD.IADD R29, R5, 0x1, -R4 ;  /* 0x00000001051d7824 */ /* 0x000fe200078e0a04 */
[----:B------:R-:W-:-:S04]  /*7980*/  CS2R R4, SRZ ;  /* 0x0000000000047805 */ /* 0x000fc8000001ff00 */
        /* <DEDUP_REMOVED lines=12> */
.L_x_15922:
[----:B------:R-:W-:Y:S05]  /*7a50*/  BSYNC B1 ;  /* 0x0000000000017941 */ /* 0x000fea0003800000 */
.L_x_15921:
[----:B-1----:R-:W1:Y:S01]  /*7a60*/  S2R R3, SR_TID.X ;  /* 0x0000000000037919 */ /* 0x002e620000002100 */
[----:B------:R-:W2:Y:S01]  /*7a70*/  SYNCS.PHASECHK.TRANS64.TRYWAIT P1, [R18+URZ+0x13200], R29 ;  /* 0x0132001d120075a7 */ /* 0x000ea2000802017f */
[----:B------:R-:W-:Y:S01]  /*7a80*/  IMAD R25, R25, -0xc0, R0 ;  /* 0xffffff4019197824 */ /* 0x000fe200078e0200 */
[----:B------:R-:W-:Y:S01]  /*7a90*/  ISETP.GE.AND P0, PT, R16, R31, PT ;  /* 0x0000001f1000720c */ /* 0x000fe20003f06270 */
[----:B------:R-:W-:Y:S03]  /*7aa0*/  BSSY B1, `(.L_x_15923) ;  /* 0x0000007000017945 */ /* 0x000fe60003800000 */
[----:B------:R-:W-:Y:S01]  /*7ab0*/  VIMNMX R25, R25, 0xc0, PT ;  /* 0x000000c019197848 */ /* 0x000fe20003fe0100 */
[----:B-1----:R-:W-:-:S05]  /*7ac0*/  VIADD R3, R3, 0xffffff80 ;  /* 0xffffff8003037836 */ /* 0x002fca0000000000 */
[----:B------:R-:W-:-:S04]  /*7ad0*/  LEA.HI R3, R3, R3, RZ, 0x1 ;  /* 0x0000000303037211 */ /* 0x000fc800078f08ff */
[----:B------:R-:W-:-:S04]  /*7ae0*/  SHF.R.S32.HI R3, RZ, 0x1, R3 ;  /* 0x00000001ff037819 */ /* 0x000fc80000011403 */
[----:B------:R-:W-:Y:S01]  /*7af0*/  ISETP.GE.OR P0, PT, R3, R25, P0 ;  /* 0x000000190300720c */ /* 0x000fe20000706670 */
[----:B--2---:R-:W-:-:S12]  /*7b00*/  @!P1 BRA `(.L_x_15924) ;  /* 0x0000015400709947 */ /* 0x004fd80003800000 */
.L_x_16144:
[----:B------:R-:W-:Y:S05]  /*7b10*/  BSYNC B1 ;  /* 0x0000000000017941 */ /* 0x000fea0003800000 */
.L_x_15923:
[----:B------:R-:W-:Y:S05]  /*7b20*/  @P0 BRA `(.L_x_15917) ;  /* 0x0000000c00f00947 */ /* 0x000fea0003800000 */
[----:B------:R-:W2:Y:S04]  /*7b30*/  LDL R39, [R1+0x44] ;  /* 0x0000440001277983 */ /* 0x000ea80000100800 */
[----:B------:R-:W2:Y:S04]  /*7b40*/  LDL R35, [R1+0x48] ;  /* 0x0000480001237983 */ /* 0x000ea80000100800 */
[----:B------:R-:W2:Y:S04]  /*7b50*/  LDL R37, [R1+0x4c] ;  /* 0x00004c0001257983 */ /* 0x000ea80000100800 */
[----:B------:R-:W2:Y:S01]  /*7b60*/  LDL R52, [R1+0x98] ;  /* 0x0000980001347983 */ /* 0x000ea20000100800 */
        /* <DEDUP_REMOVED lines=12> */
[----:B------:R-:W-:Y:S02]  /*7c30*/  SHF.R.U32.HI R21, RZ, 0x8, R4 ;  /* 0x00000008ff157819 */ /* 0x000fe40000011604 */
[----:B------:R-:W-:-:S02]  /*7c40*/  PRMT R32, R3, 0x7604, R12 ;  /* 0x0000760403207816 */ /* 0x000fc4000000000c */
[----:B------:R-:W-:Y:S02]  /*7c50*/  LOP3.LUT R24, R4, 0xff, RZ, 0xc0, !PT ;  /* 0x000000ff04187812 */ /* 0x000fe400078ec0ff */
[----:B------:R-:W-:Y:S02]  /*7c60*/  LOP3.LUT R21, R21, 0xff, RZ, 0xc0, !PT ;  /* 0x000000ff15157812 */ /* 0x000fe400078ec0ff */
[----:B------:R-:W-:Y:S02]  /*7c70*/  SHF.R.U32.HI R3, RZ, 0x8, R6 ;  /* 0x00000008ff037819 */ /* 0x000fe40000011606 */
[----:B------:R-:W-:Y:S02]  /*7c80*/  PRMT R33, R21, 0x7604, R24 ;  /* 0x0000760415217816 */ /* 0x000fe40000000018 */
[----:B---3--:R-:W-:Y:S02]  /*7c90*/  SHF.R.U32.HI R27, RZ, 0x8, R7 ;  /* 0x00000008ff1b7819 */ /* 0x008fe40000011607 */
[----:B------:R-:W-:-:S02]  /*7ca0*/  LOP3.LUT R25, R3, 0xff, RZ, 0xc0, !PT ;  /* 0x000000ff03197812 */ /* 0x000fc400078ec0ff */
[----:B----4-:R-:W-:Y:S02]  /*7cb0*/  SHF.R.U32.HI R14, RZ, 0x8, R11 ;  /* 0x00000008ff0e7819 */ /* 0x010fe4000001160b */
[----:B------:R-:W-:Y:S02]  /*7cc0*/  SHF.R.U32.HI R21, RZ, 0x8, R5 ;  /* 0x00000008ff157819 */ /* 0x000fe40000011605 */
        /* <DEDUP_REMOVED lines=10> */
[----:B-1----:R-:W-:Y:S02]  /*7d70*/  SHF.R.U32.HI R29, RZ, 0x10, R10 ;  /* 0x00000010ff1d7819 */ /* 0x002fe4000001160a */
[----:B------:R-:W-:Y:S02]  /*7d80*/  SHF.R.U32.HI R31, RZ, 0x10, R11 ;  /* 0x00000010ff1f7819 */ /* 0x000fe4000001160b */
[----:B------:R-:W-:Y:S02]  /*7d90*/  LOP3.LUT R29, R29, 0xff, RZ, 0xc0, !PT ;  /* 0x000000ff1d1d7812 */ /* 0x000fe400078ec0ff */
[----:B------:R-:W-:Y:S02]  /*7da0*/  LOP3.LUT R31, R31, 0xff, RZ, 0xc0, !PT ;  /* 0x000000ff1f1f7812 */ /* 0x000fe400078ec0ff */
[----:B------:R-:W-:Y:S02]  /*7db0*/  PRMT R29, R29, 0x7054, R32 ;  /* 0x000070541d1d7816 */ /* 0x000fe40000000020 */
[----:B------:R-:W-:-:S02]  /*7dc0*/  SHF.R.U32.HI R32, RZ, 0x10, R6 ;  /* 0x00000010ff207819 */ /* 0x000fc40000011606 */
[----:B------:R-:W-:Y:S02]  /*7dd0*/  PRMT R31, R31, 0x7054, R34 ;  /* 0x000070541f1f7816 */ /* 0x000fe40000000022 */
[----:B------:R-:W-:Y:S02]  /*7de0*/  LOP3.LUT R32, R32, 0xff, RZ, 0xc0, !PT ;  /* 0x000000ff20207812 */ /* 0x000fe400078ec0ff */
[----:B------:R-:W-:Y:S02]  /*7df0*/  SHF.R.U32.HI R34, RZ, 0x10, R7 ;  /* 0x00000010ff227819 */ /* 0x000fe40000011607 */
[----:B------:R-:W-:Y:S02]  /*7e00*/  PRMT R41, R32, 0x7054, R41 ;  /* 0x0000705420297816 */ /* 0x000fe40000000029 */
[----:B------:R-:W-:-:S04]  /*7e10*/  LOP3.LUT R34, R34, 0xff, RZ, 0xc0, !PT ;  /* 0x000000ff22227812 */ /* 0x000fc800078ec0ff */
[----:B------:R-:W-:-:S04]  /*7e20*/  PRMT R43, R34, 0x7054, R43 ;  /* 0x00007054222b7816 */ /* 0x000fc8000000002b */
[----:B------:R-:W-:Y:S02]  /*7e30*/  LOP3.LUT R43, R43, 0xff000000, R7, 0xf8, !PT ;  /* 0xff0000002b2b7812 */ /* 0x000fe400078ef807 */
[----:B--2---:R-:W-:-:S04]  /*7e40*/  LOP3.LUT R0, R39, 0x30, R0, 0xf8, !PT ;  /* 0x0000003027007812 */ /* 0x004fc800078ef800 */
[----:B------:R-:W-:Y:S02]  /*7e50*/  LOP3.LUT R3, R0, R35, RZ, 0x3c, !PT ;  /* 0x0000002300037212 */ /* 0x000fe400078e3cff */
[----:B------:R-:W-:Y:S02]  /*7e60*/  PRMT R35, R21, 0x7604, R24 ;  /* 0x0000760415237816 */ /* 0x000fe40000000018 */
[----:B------:R-:W-:Y:S02]  /*7e70*/  IADD3 R0, R18, R37, R3 ;  /* 0x0000002512007210 */ /* 0x000fe40007ffe003 */
[----:B------:R-:W-:Y:S01]  /*7e80*/  SHF.R.U32.HI R21, RZ, 0x10, R9 ;  /* 0x00000010ff157819 */ /* 0x000fe20000011609 */
[----:B------:R-:W0:Y:S01]  /*7e90*/  LDS.128 R12, [R52+0xb000] ;  /* 0x00b00000340c7984 */ /* 0x000e220000000c00 */
[----:B------:R-:W-:Y:S02]  /*7ea0*/  SHF.R.U32.HI R3, RZ, 0x10, R8 ;  /* 0x00000010ff037819 */ /* 0x000fe40000011608 */
[----:B------:R-:W-:Y:S01]  /*7eb0*/  LOP3.LUT R21, R21, 0xff, RZ, 0xc0, !PT ;  /* 0x000000ff15157812 */ /* 0x000fe200078ec0ff */
[----:B------:R-:W1:Y:S01]  /*7ec0*/  LDS.128 R24, [R0+0xb000] ;  /* 0x00b0000000187984 */ /* 0x000e620000000c00 */
[----:B------:R-:W-:-:S02]  /*7ed0*/  LOP3.LUT R3, R3, 0xff, RZ, 0xc0, !PT ;  /* 0x000000ff03037812 */ /* 0x000fc400078ec0ff */
[----:B------:R-:W-:Y:S02]  /*7ee0*/  PRMT R21, R21, 0x7054, R30 ;  /* 0x0000705415157816 */ /* 0x000fe4000000001e */
[----:B------:R-:W-:Y:S02]  /*7ef0*/  SHF.R.U32.HI R30, RZ, 0x10, R5 ;  /* 0x00000010ff1e7819 */ /* 0x000fe40000011605 */
[----:B------:R-:W-:Y:S02]  /*7f00*/  PRMT R3, R3, 0x7054, R20 ;  /* 0x0000705403037816 */ /* 0x000fe40000000014 */
[----:B------:R-:W-:Y:S02]  /*7f10*/  LOP3.LUT R30, R30, 0xff, RZ, 0xc0, !PT ;  /* 0x000000ff1e1e7812 */ /* 0x000fe400078ec0ff */
[----:B------:R-:W-:Y:S02]  /*7f20*/  SHF.R.U32.HI R20, RZ, 0x10, R4 ;  /* 0x00000010ff147819 */ /* 0x000fe40000011604 */
[----:B------:R-:W-:-:S02]  /*7f30*/  PRMT R39, R30, 0x7054, R35 ;  /* 0x000070541e277816 */ /* 0x000fc40000000023 */
[----:B------:R-:W-:Y:S02]  /*7f40*/  LOP3.LUT R20, R20, 0xff, RZ, 0xc0, !PT ;  /* 0x000000ff14147812 */ /* 0x000fe400078ec0ff */
[----:B------:R-:W-:Y:S02]  /*7f50*/  LOP3.LUT R39, R39, 0xff000000, R5, 0xf8, !PT ;  /* 0xff00000027277812 */ /* 0x000fe400078ef805 */
[----:B------:R-:W-:Y:S02]  /*7f60*/  PRMT R37, R20, 0x7054, R33 ;  /* 0x0000705414257816 */ /* 0x000fe40000000021 */
[----:B------:R-:W-:Y:S02]  /*7f70*/  LOP3.LUT R8, R3, 0xff000000, R8, 0xf8, !PT ;  /* 0xff00000003087812 */ /* 0x000fe400078ef808 */
[----:B------:R-:W-:Y:S02]  /*7f80*/  LOP3.LUT R33, R21, 0xff000000, R9, 0xf8, !PT ;  /* 0xff00000015217812 */ /* 0x000fe400078ef809 */
[----:B------:R-:W-:-:S02]  /*7f90*/  LOP3.LUT R35, R31, 0xff000000, R11, 0xf8, !PT ;  /* 0xff0000001f237812 */ /* 0x000fc400078ef80b */
[----:B------:R-:W-:Y:S02]  /*7fa0*/  LOP3.LUT R3, R29, 0xff000000, R10, 0xf8, !PT ;  /* 0xff0000001d037812 */ /* 0x000fe400078ef80a */
[-C--:B------:R-:W-:Y:S02]  /*7fb0*/  F2FP.F16.E4M3.UNPACK_B R38, R39.reuse ;  /* 0x00000027ff26723e */ /* 0x080fe400020006ff */
[----:B------:R-:W-:Y:S02]  /*7fc0*/  LOP3.LUT R20, R37, 0xff000000, R4, 0xf8, !PT ;  /* 0xff00000025147812 */ /* 0x000fe400078ef804 */
[----:B------:R-:W-:Y:S01]  /*7fd0*/  LOP3.LUT R4, R41, 0xff000000, R6, 0xf8, !PT ;  /* 0xff00000029047812 */ /* 0x000fe200078ef806 */
[--C-:B------:R-:W-:Y:S01]  /*7fe0*/  HADD2.F32 R40, -RZ, R38.reuse.H0_H0 ;  /* 0x20000026ff287230 */ /* 0x100fe20000004100 */
[----:B------:R-:W-:Y:S01]  /*7ff0*/  F2FP.F16.E4M3.UNPACK_B R39, R39.H1 ;  /* 0x00000027ff27723e */ /* 0x000fe200030006ff */
[----:B------:R-:W-:Y:S01]  /*8000*/  HADD2.F32 R38, -RZ, R38.H1_H1 ;  /* 0x30000026ff267230 */ /* 0x000fe20000004100 */
[----:B0-----:R-:W-:-:S02]  /*8010*/  F2FP.F16.E4M3.UNPACK_B R10, R13 ;  /* 0x0000000dff0a723e */ /* 0x001fc400020006ff */
[----:B------:R-:W-:Y:S02]  /*8020*/  F2FP.F16.E4M3.UNPACK_B R30, R13.H1 ;  /* 0x0000000dff1e723e */ /* 0x000fe400030006ff */
[----:B-1----:R-:W-:Y:S01]  /*8030*/  F2FP.F16.E4M3.UNPACK_B R11, R25 ;  /* 0x00000019ff0b723e */ /* 0x002fe200020006ff */
[--C-:B------:R-:W-:Y:S01]  /*8040*/  HADD2.F32 R9, -RZ, R10.reuse.H0_H0 ;  /* 0x2000000aff097230 */ /* 0x100fe20000004100 */
[-C--:B------:R-:W-:Y:S01]  /*8050*/  F2FP.F16.E4M3.UNPACK_B R13, R12.reuse ;  /* 0x0000000cff0d723e */ /* 0x080fe200020006ff */
[----:B------:R-:W-:Y:S01]  /*8060*/  HADD2.F32 R10, -RZ, R10.H1_H1 ;  /* 0x3000000aff0a7230 */ /* 0x000fe20000004100 */
[----:B------:R-:W-:Y:S01]  /*8070*/  F2FP.F16.E4M3.UNPACK_B R29, R12.H1 ;  /* 0x0000000cff1d723e */ /* 0x000fe200030006ff */
[--C-:B------:R-:W-:Y:S01]  /*8080*/  HADD2.F32 R6, -RZ, R11.reuse.H0_H0 ;  /* 0x2000000bff067230 */ /* 0x100fe20000004100 */
[----:B------:R-:W-:Y:S01]  /*8090*/  F2FP.F16.E4M3.UNPACK_B R12, R33 ;  /* 0x00000021ff0c723e */ /* 0x000fe200020006ff */
[----:B------:R-:W-:Y:S01]  /*80a0*/  HADD2.F32 R11, -RZ, R11.H1_H1 ;  /* 0x3000000bff0b7230 */ /* 0x000fe20000004100 */
[----:B------:R-:W-:-:S02]  /*80b0*/  F2FP.F16.E4M3.UNPACK_B R32, R15 ;  /* 0x0000000fff20723e */ /* 0x000fc400020006ff */
[----:B------:R-:W-:Y:S01]  /*80c0*/  F2FP.F16.E4M3.UNPACK_B R36, R15.H1 ;  /* 0x0000000fff24723e */ /* 0x000fe200030006ff */
[--C-:B------:R-:W-:Y:S01]  /*80d0*/  HADD2.F32 R15, -RZ, R12.reuse.H0_H0 ;  /* 0x2000000cff0f7230 */ /* 0x100fe20000004100 */
[----:B------:R-:W-:Y:S01]  /*80e0*/  F2FP.F16.E4M3.UNPACK_B R21, R24 ;  /* 0x00000018ff15723e */ /* 0x000fe200020006ff */
[----:B------:R-:W-:Y:S01]  /*80f0*/  FMUL.FTZ R41, R11, R38 ;  /* 0x000000260b297220 */ /* 0x000fe20000410000 */
[----:B------:R-:W-:Y:S01]  /*8100*/  F2FP.F16.E4M3.UNPACK_B R31, R24.H1 ;  /* 0x00000018ff1f723e */ /* 0x000fe200030006ff */
[C---:B------:R-:W-:Y:S01]  /*8110*/  FMUL.FTZ R24, R6.reuse, R40 ;  /* 0x0000002806187220 */ /* 0x040fe20000410000 */
[-C--:B------:R-:W-:Y:S02]  /*8120*/  F2FP.F16.E4M3.UNPACK_B R34, R27.reuse ;  /* 0x0000001bff22723e */ /* 0x080fe400020006ff */
[----:B------:R-:W-:Y:S01]  /*8130*/  F2FP.F16.E4M3.UNPACK_B R37, R27.H1 ;  /* 0x0000001bff25723e */ /* 0x000fe200030006ff */
[----:B------:R-:W-:Y:S01]  /*8140*/  FMUL.FTZ R27, R6, R15 ;  /* 0x0000000f061b7220 */ /* 0x000fe20000410000 */
[----:B------:R-:W-:Y:S01]  /*8150*/  F2FP.F16.E4M3.UNPACK_B R25, R25.H1 ;  /* 0x00000019ff19723e */ /* 0x000fe200030006ff */
[----:B------:R-:W-:Y:S01]  /*8160*/  FFMA.FTZ R6, R9, R15, -R24 ;  /* 0x0000000f09067223 */ /* 0x000fe20000010818 */
[----:B------:R-:W-:Y:S01]  /*8170*/  F2FP.F16.E4M3.UNPACK_B R33, R33.H1 ;  /* 0x00000021ff21723e */ /* 0x000fe200030006ff */
[----:B------:R-:W-:-:S02]  /*8180*/  HADD2.F32 R24, -RZ, R12.H1_H1 ;  /* 0x3000000cff187230 */ /* 0x000fc40000004100 */
[----:B------:R-:W-:Y:S01]  /*8190*/  FFMA.FTZ R9, R9, R40, R27 ;  /* 0x0000002809097223 */ /* 0x000fe2000001001b */
[----:B------:R-:W-:Y:S01]  /*81a0*/  HADD2.F32 R40, -RZ, R39.H0_H0 ;  /* 0x20000027ff287230 */ /* 0x000fe20000004100 */
[----:B------:R-:W-:Y:S01]  /*81b0*/  F2FP.F16.E4M3.UNPACK_B R7, R26 ;  /* 0x0000001aff07723e */ /* 0x000fe200020006ff */
        /* <DEDUP_REMOVED lines=8> */
[----:B------:R-:W-:Y:S01]  /*8240*/  F2FP.F16.E4M3.UNPACK_B R41, R43 ;  /* 0x0000002bff29723e */ /* 0x000fe200020006ff */
[C---:B------:R-:W-:Y:S01]  /*8250*/  FFMA.FTZ R12, R15.reuse, R27, -R42 ;  /* 0x0000001b0f0c7223 */ /* 0x040fe2000001082a */
[----:B------:R-:W-:Y:S01]  /*8260*/  F2FP.F16.E4M3.UNPACK_B R38, R35 ;  /* 0x00000023ff26723e */ /* 0x000fe200020006ff */
[----:B------:R-:W-:Y:S01]  /*8270*/  FFMA.FTZ R15, R15, R40, R47 ;  /* 0x000000280f0f7223 */ /* 0x000fe2000001002f */
[----:B------:R-:W-:Y:S01]  /*8280*/  HADD2.F32 R40, -RZ, R39.H1_H1 ;  /* 0x30000027ff287230 */ /* 0x000fe20000004100 */
[----:B------:R-:W-:Y:S01]  /*8290*/  F2FP.F16.E4M3.UNPACK_B R26, R26.H1 ;  /* 0x0000001aff1a723e */ /* 0x000fe200030006ff */
[----:B------:R-:W-:Y:S01]  /*82a0*/  HADD2.F32 R42, -RZ, R41.H0_H0 ;  /* 0x20000029ff2a7230 */ /* 0x000fe20000004100 */
[-C--:B------:R-:W-:Y:S01]  /*82b0*/  F2FP.F16.E4M3.UNPACK_B R5, R14.reuse ;  /* 0x0000000eff05723e */ /* 0x080fe200020006ff */
[----:B------:R-:W-:Y:S01]  /*82c0*/  HADD2.F32 R27, -RZ, R34.H0_H0 ;  /* 0x20000022ff1b7230 */ /* 0x000fe20000004100 */
[----:B------:R-:W-:Y:S01]  /*82d0*/  F2FP.F16.E4M3.UNPACK_B R14, R14.H1 ;  /* 0x0000000eff0e723e */ /* 0x000fe200030006ff */
[----:B------:R-:W-:-:S02]  /*82e0*/  HADD2.F32 R39, -RZ, R38.H0_H0 ;  /* 0x20000026ff277230 */ /* 0x000fc40000004100 */
[----:B------:R-:W-:Y:S02]  /*82f0*/  HADD2.F32 R24, -RZ, R32.H0_H0 ;  /* 0x20000020ff187230 */ /* 0x000fe40000004100 */
[C---:B------:R-:W-:Y:S01]  /*8300*/  FMUL.FTZ R49, R27.reuse, R42 ;  /* 0x0000002a1b317220 */ /* 0x040fe20000410000 */
[----:B------:R-:W-:Y:S02]  /*8310*/  HADD2.F32 R25, -RZ, R25.H1_H1 ;  /* 0x30000019ff197230 */ /* 0x000fe40000004100 */
[-C--:B------:R-:W-:Y:S01]  /*8320*/  FMUL.FTZ R51, R27, R39.reuse ;  /* 0x000000271b337220 */ /* 0x080fe20000410000 */
[----:B------:R-:W-:Y:S02]  /*8330*/  HADD2.F32 R33, -RZ, R33.H1_H1 ;  /* 0x30000021ff217230 */ /* 0x000fe40000004100 */
[C---:B------:R-:W-:Y:S01]  /*8340*/  FFMA.FTZ R27, R24.reuse, R39, -R49 ;  /* 0x00000027181b7223 */ /* 0x040fe20000010831 */
[----:B------:R-:W-:Y:S02]  /*8350*/  HADD2.F32 R30, -RZ, R30.H1_H1 ;  /* 0x3000001eff1e7230 */ /* 0x000fe40000004100 */
[C---:B------:R-:W-:Y:S01]  /*8360*/  FMUL.FTZ R45, R25.reuse, R40 ;  /* 0x00000028192d7220 */ /* 0x040fe20000410000 */
[----:B------:R-:W-:Y:S01]  /*8370*/  FFMA.FTZ R24, R24, R42, R51 ;  /* 0x0000002a18187223 */ /* 0x000fe20000010033 */
[----:B------:R-:W-:Y:S01]  /*8380*/  HADD2.F32 R39, -RZ, R38.H1_H1 ;  /* 0x30000026ff277230 */ /* 0x000fe20000004100 */
[----:B------:R-:W-:Y:S01]  /*8390*/  F2FP.F16.E4M3.UNPACK_B R42, R43.H1 ;  /* 0x0000002bff2a723e */ /* 0x000fe200030006ff */
[----:B------:R-:W-:Y:S01]  /*83a0*/  FMUL.FTZ R47, R25, R33 ;  /* 0x00000021192f7220 */ /* 0x000fe20000410000 */
[----:B------:R-:W-:Y:S01]  /*83b0*/  F2FP.F16.E4M3.UNPACK_B R38, R35.H1 ;  /* 0x00000023ff26723e */ /* 0x000fe200030006ff */
[----:B------:R-:W-:Y:S01]  /*83c0*/  FFMA.FTZ R25, R30, R33, -R45 ;  /* 0x000000211e197223 */ /* 0x000fe2000001082d */
[----:B------:R-:W-:-:S02]  /*83d0*/  HADD2.F32 R41, -RZ, R41.H1_H1 ;  /* 0x30000029ff297230 */ /* 0x000fc40000004100 */
[----:B------:R-:W-:Y:S01]  /*83e0*/  FFMA.FTZ R30, R30, R40, R47 ;  /* 0x000000281e1e7223 */ /* 0x000fe2000001002f */
[----:B------:R-:W-:Y:S02]  /*83f0*/  HADD2.F32 R34, -RZ, R34.H1_H1 ;  /* 0x30000022ff227230 */ /* 0x000fe40000004100 */
[----:B------:R-:W-:Y:S02]  /*8400*/  HADD2.F32 R33, -RZ, R32.H1_H1 ;  /* 0x30000020ff217230 */ /* 0x000fe40000004100 */
[----:B------:R-:W-:Y:S02]  /*8410*/  HADD2.F32 R43, -RZ, R42.H0_H0 ;  /* 0x2000002aff2b7230 */ /* 0x000fe40000004100 */
[C---:B------:R-:W-:Y:S01]  /*8420*/  FMUL.FTZ R44, R34.reuse, R41 ;  /* 0x00000029222c7220 */ /* 0x040fe20000410000 */
[----:B------:R-:W-:Y:S02]  /*8430*/  HADD2.F32 R32, -RZ, R37.H0_H0 ;  /* 0x20000025ff207230 */ /* 0x000fe40000004100 */
[----:B------:R-:W-:Y:S01]  /*8440*/  FMUL.FTZ R34, R34, R39 ;  /* 0x0000002722227220 */ /* 0x000fe20000410000 */
[----:B------:R-:W-:Y:S01]  /*8450*/  HADD2.F32 R40, -RZ, R38.H0_H0 ;  /* 0x20000026ff287230 */ /* 0x000fe20000004100 */
        /* <DEDUP_REMOVED lines=27> */
[----:B------:R-:W-:Y:S02]  /*8610*/  HADD2.F32 R40, -RZ, R40.H1_H1 ;  /* 0x30000028ff287230 */ /* 0x000fe40000004100 */
[----:B------:R-:W-:Y:S01]  /*8620*/  FFMA.FTZ R47, R39, R44, R47 ;  /* 0x0000002c272f7223 */ /* 0x000fe2000001002f */
[----:B------:R-:W-:Y:S01]  /*8630*/  F2FP.F16.E4M3.UNPACK_B R41, R20 ;  /* 0x00000014ff29723e */ /* 0x000fe200020006ff */
[----:B------:R-:W-:Y:S01]  /*8640*/  HADD2.F32 R29, -RZ, R29.H1_H1 ;  /* 0x3000001dff1d7230 */ /* 0x000fe20000004100 */
[----:B------:R-:W-:Y:S01]  /*8650*/  F2FP.F16.E4M3.UNPACK_B R39, R8 ;  /* 0x00000008ff27723e */ /* 0x000fe200020006ff */
        /* <DEDUP_REMOVED lines=27> */
[--C-:B------:R-:W-:Y:S02]  /*8810*/  HADD2.F32 R13, -RZ, R8.reuse.H0_H0 ;  /* 0x20000008ff0d7230 */ /* 0x100fe40000004100 */
[----:B------:R-:W-:Y:S02]  /*8820*/  HADD2.F32 R21, -RZ, R8.H1_H1 ;  /* 0x30000008ff157230 */ /* 0x000fe40000004100 */
[C---:B------:R-:W-:Y:S01]  /*8830*/  FMUL.FTZ R39, R20.reuse, R31 ;  /* 0x0000001f14277220 */ /* 0x040fe20000410000 */
[----:B------:R-:W-:Y:S02]  /*8840*/  HADD2.F32 R8, -RZ, R14.H0_H0 ;  /* 0x2000000eff087230 */ /* 0x000fe40000004100 */
[----:B------:R-:W-:Y:S01]  /*8850*/  FMUL.FTZ R49, R20, R13 ;  /* 0x0000000d14317220 */ /* 0x000fe20000410000 */
[----:B------:R-:W-:Y:S02]  /*8860*/  HADD2.F32 R29, -RZ, R29.H1_H1 ;  /* 0x3000001dff1d7230 */ /* 0x000fe40000004100 */
[----:B------:R-:W-:-:S02]  /*8870*/  HADD2.F32 R26, -RZ, R26.H1_H1 ;  /* 0x3000001aff1a7230 */ /* 0x000fc40000004100 */
[C---:B------:R-:W-:Y:S01]  /*8880*/  FFMA.FTZ R39, R8.reuse, R13, -R39 ;  /* 0x0000000d08277223 */ /* 0x040fe20000010827 */
[----:B------:R-:W-:Y:S01]  /*8890*/  HADD2.F32 R14, -RZ, R14.H1_H1 ;  /* 0x3000000eff0e7230 */ /* 0x000fe20000004100 */
[----:B------:R-:W-:Y:S01]  /*88a0*/  F2FP.F16.E4M3.UNPACK_B R13, R4 ;  /* 0x00000004ff0d723e */ /* 0x000fe200020006ff */
[----:B------:R-:W-:Y:S01]  /*88b0*/  FFMA.FTZ R49, R8, R31, R49 ;  /* 0x0000001f08317223 */ /* 0x000fe20000010031 */
[C---:B------:R-:W-:Y:S01]  /*88c0*/  FMUL.FTZ R51, R26.reuse, R29 ;  /* 0x0000001d1a337220 */ /* 0x040fe20000410000 */
[----:B------:R-:W-:Y:S01]  /*88d0*/  FMUL.FTZ R26, R26, R21 ;  /* 0x000000151a1a7220 */ /* 0x000fe20000410000 */
[----:B------:R-:W-:Y:S02]  /*88e0*/  HADD2.F32 R8, -RZ, R3.H0_H0 ;  /* 0x20000003ff087230 */ /* 0x000fe40000004100 */
[----:B------:R-:W-:Y:S02]  /*88f0*/  HADD2.F32 R20, -RZ, R13.H0_H0 ;  /* 0x2000000dff147230 */ /* 0x000fe40000004100 */
[----:B------:R-:W-:Y:S01]  /*8900*/  FFMA.FTZ R50, R14, R29, R26 ;  /* 0x0000001d0e327223 */ /* 0x000fe2000001001a */
[----:B------:R-:W-:-:S02]  /*8910*/  HADD2.F32 R4, -RZ, R7.H0_H0 ;  /* 0x20000007ff047230 */ /* 0x000fc40000004100 */
[----:B------:R-:W-:Y:S01]  /*8920*/  FFMA.FTZ R48, R14, R21, -R51 ;  /* 0x000000150e307223 */ /* 0x000fe20000010833 */
[----:B------:R-:W-:Y:S02]  /*8930*/  HADD2.F32 R26, -RZ, R13.H1_H1 ;  /* 0x3000000dff1a7230 */ /* 0x000fe40000004100 */
[----:B------:R-:W-:Y:S02]  /*8940*/  HADD2.F32 R7, -RZ, R7.H1_H1 ;  /* 0x30000007ff077230 */ /* 0x000fe40000004100 */
[C---:B------:R-:W-:Y:S01]  /*8950*/  FMUL.FTZ R46, R4.reuse, R20 ;  /* 0x00000014042e7220 */ /* 0x040fe20000410000 */
[----:B------:R-:W-:Y:S02]  /*8960*/  HADD2.F32 R14, -RZ, R3.H1_H1 ;  /* 0x30000003ff0e7230 */ /* 0x000fe40000004100 */
[----:B------:R-:W-:Y:S01]  /*8970*/  FMUL.FTZ R13, R4, R8 ;  /* 0x00000008040d7220 */ /* 0x000fe20000410000 */
[--C-:B------:R-:W-:Y:S02]  /*8980*/  HADD2.F32 R3, -RZ, R5.reuse.H0_H0 ;  /* 0x20000005ff037230 */ /* 0x100fe40000004100 */
[----:B------:R-:W-:Y:S01]  /*8990*/  FMUL.FTZ R4, R7, R26 ;  /* 0x0000001a07047220 */ /* 0x000fe20000410000 */
[----:B------:R-:W-:-:S02]  /*89a0*/  HADD2.F32 R5, -RZ, R5.H1_H1 ;  /* 0x30000005ff057230 */ /* 0x000fc40000004100 */
[----:B------:R-:W-:Y:S01]  /*89b0*/  FMUL.FTZ R7, R7, R14 ;  /* 0x0000000e07077220 */ /* 0x000fe20000410000 */
[----:B------:R-:W-:Y:S01]  /*89c0*/  F2FP.SATFINITE.E4M3.F32.PACK_AB_MERGE_C R39, R48, R39, RZ ;  /* 0x000000273027723e */ /* 0x000fe200048070ff */
        /* <DEDUP_REMOVED lines=18> */
.L_x_15917:
[----:B------:R-:W-:Y:S05]  /*8af0*/  BSYNC B0 ;  /* 0x0000000000007941 */ /* 0x000fea0003800000 */
.L_x_15910:
        /* <DEDUP_REMOVED lines=8> */
.L_x_15907:
[----:B0-2---:R-:W2:Y:S02]  /*8b80*/  LDL R0, [R1] ;  /* 0x0000000001007983 */ /* 0x005ea40000100800 */
[----:B--2---:R-:W-:-:S13]  /*8b90*/  ISETP.NE.AND P0, PT, R0, 0x3, PT ;  /* 0x000000030000780c */ /* 0x004fda0003f05270 */
[----:B------:R-:W-:Y:S05]  /*8ba0*/  @!P0 BRA `(.L_x_15925) ;  /* 0x0000000000048947 */ /* 0x000fea0003800000 */
[----:B------:R-:W-:Y:S01]  /*8bb0*/  BPT.TRAP 0x1 ;  /* 0x000000040000795c */ /* 0x000fe20000300000 */
.L_x_15925:
[----:B-----5:R-:W-:Y:S01]  /*8bc0*/  IMAD R12, R23, 0x8, R18 ;  /* 0x00000008170c7824 */ /* 0x020fe200078e0212 */
[----:B-1----:R-:W-:-:S04]  /*8bd0*/  SHF.L.U32 R3, R157, 0x1f, RZ ;  /* 0x0000001f9d037819 */ /* 0x002fc800000006ff */
[----:B------:R0:W1:Y:S01]  /*8be0*/  SYNCS.PHASECHK.TRANS64.TRYWAIT P1, [R12+URZ+0x13230], R3 ;  /* 0x013230030c0075a7 */ /* 0x000062000802017f */
[----:B------:R-:W-:Y:S05]  /*8bf0*/  @!P0 BRA `(.L_x_15926) ;  /* 0x0000000000048947 */ /* 0x000fea0003800000 */
[----:B------:R-:W-:Y:S01]  /*8c00*/  BPT.TRAP 0x1 ;  /* 0x000000040000795c */ /* 0x000fe20000300000 */
.L_x_15926:
        /* <DEDUP_REMOVED lines=9> */
.L_x_15927:
[----:B--2---:R-:W-:Y:S01]  /*8ca0*/  VIADD R4, R10, 0x80 ;  /* 0x000000800a047836 */ /* 0x004fe20000000000 */
[----:B------:R-:W-:Y:S05]  /*8cb0*/  WARPSYNC.ALL ;  /* 0x0000000000007948 */ /* 0x000fea0003800000 */
[----:B------:R-:W-:Y:S01]  /*8cc0*/  IMAD.MOV.U32 R11, RZ, RZ, -0x7fffffe0 ;  /* 0x80000020ff0b7424 */ /* 0x000fe200078e00ff */
[----:B------:R-:W-:Y:S01]  /*8cd0*/  R2UR UR10, R4 ;  /* 0x00000000040a72ca */ /* 0x000fe200000e0000 */
[----:B------:R-:W-:Y:S01]  /*8ce0*/  IMAD.MOV.U32 R5, RZ, RZ, -0x7fffffe0 ;  /* 0x80000020ff057424 */ /* 0x000fe200078e00ff */
[----:B------:R-:W-:Y:S01]  /*8cf0*/  LOP3.LUT R4, R28, 0x10000, RZ, 0xfc, !PT ;  /* 0x000100001c047812 */ /* 0x000fe200078efcff */
[----:B------:R-:W-:Y:S01]  /*8d00*/  WARPGROUP.ARRIVE ;  /* 0x00000000000079c5 */ /* 0x000fe20000000000 */
[C---:B------:R-:W-:Y:S01]  /*8d10*/  R2UR UR6, R10.reuse ;  /* 0x000000000a0672ca */ /* 0x040fe200000e0000 */
[----:B------:R-:W-:Y:S01]  /*8d20*/  VIADD R6, R10, 0x100 ;  /* 0x000001000a067836 */ /* 0x000fe20000000000 */
[----:B------:R-:W-:Y:S01]  /*8d30*/  R2UR UR7, R11 ;  /* 0x000000000b0772ca */ /* 0x000fe200000e0000 */
[----:B------:R-:W-:Y:S01]  /*8d40*/  IMAD.MOV.U32 R7, RZ, RZ, -0x7fffffe0 ;  /* 0x80000020ff077424 */ /* 0x000fe200078e00ff */
[----:B------:R-:W-:Y:S01]  /*8d50*/  R2UR UR4, R4 ;  /* 0x00000000040472ca */ /* 0x000fe200000e0000 */
[C---:B------:R-:W-:Y:S01]  /*8d60*/  VIADD R8, R10.reuse, 0x180 ;  /* 0x000001800a087836 */ /* 0x040fe20000000000 */
[C---:B------:R-:W-:Y:S01]  /*8d70*/  R2UR UR5, R5.reuse ;  /* 0x00000000050572ca */ /* 0x040fe200000e0000 */
[----:B------:R-:W-:Y:S01]  /*8d80*/  IMAD.MOV.U32 R9, RZ, RZ, -0x7fffffe0 ;  /* 0x80000020ff097424 */ /* 0x000fe200078e00ff */
[C---:B------:R-:W-:Y:S01]  /*8d90*/  R2UR UR11, R5.reuse ;  /* 0x00000000050b72ca */ /* 0x040fe200000e0000 */
        /* <DEDUP_REMOVED lines=8> */
[----:B------:R-:W-:Y:S01]  /*8e20*/  IMAD.MOV.U32 R7, RZ, RZ, -0x7fffffe0 ;  /* 0x80000020ff077424 */ /* 0x000fe200078e00ff */
[----:B------:R-:W-:Y:S01]  /*8e30*/  R2UR UR12, R4 ;  /* 0x00000000040c72ca */ /* 0x000fe200000e0000 */
[----:B------:R-:W-:Y:S01]  /*8e40*/  QGMMA.64x32x32.F32.E4M3.E4M3 R88, gdesc[UR4], RZ, !UPT, gsb0 ;  /* 0x00600000045879f3 */ /* 0x000fe2000c0008ff */
        /* <DEDUP_REMOVED lines=68> */
.L_x_15929:
[----:B------:R-:W2:Y:S01]  /*9290*/  LDL R0, [R1+0x50] ;  /* 0x0000500001007983 */ /* 0x000ea20000100800 */
[----:B01----:R-:W0:Y:S03]  /*92a0*/  LDC R3, c[0x0][0x448] ;  /* 0x00011200ff037b82 */ /* 0x003e260000000800 */
        /* <DEDUP_REMOVED lines=8> */
[----:B--2---:R-:W-:-:S04]  /*9330*/  IMAD.IADD R8, R0, 0x1, R110 ;  /* 0x0000000100087824 */ /* 0x004fc800078e026e */
        /* <DEDUP_REMOVED lines=148> */
[----:B0-----:R-:W-:Y:S01]  /*9c80*/  FSEL R91, R92, -INF , P3 ;  /* 0xff8000005c5b7808 */ /* 0x001fe20001800000 */
[----:B------:R0:W-:Y:S01]  /*9c90*/  MUFU.EX2 R8, R30 ;  /* 0x0000001e00087308 */ /* 0x0001e20000000800 */
[----:B------:R-:W-:Y:S01]  /*9ca0*/  FSEL R93, R93, -INF , P1 ;  /* 0xff8000005d5d7808 */ /* 0x000fe20000800000 */
[----:B------:R-:W-:Y:S01]  /*9cb0*/  FFMA.FTZ R34, R2, R15, -R39 ;  /* 0x0000000f02227223 */ /* 0x000fe20000010827 */
[----:B------:R-:W-:Y:S02]  /*9cc0*/  ISETP.GT.AND P1, PT, R3, 0x11, PT ;  /* 0x000000110300780c */ /* 0x000fe40003f24270 */
[----:B------:R-:W-:-:S02]  /*9cd0*/  FSEL R15, R96, -INF , P2 ;  /* 0xff800000600f7808 */ /* 0x000fc40001000000 */
[----:B0-----:R-:W-:-:S04]  /*9ce0*/  FMNMX.FTZ R30, R91, R10, !PT ;  /* 0x0000000a5b1e7209 */ /* 0x001fc80007810000 */
[----:B------:R-:W-:Y:S02]  /*9cf0*/  FMNMX.FTZ R30, R93, R30, !PT ;  /* 0x0000001e5d1e7209 */ /* 0x000fe40007810000 */
[----:B------:R-:W-:Y:S02]  /*9d00*/  ISETP.GT.AND P2, PT, R3, 0x18, PT ;  /* 0x000000180300780c */ /* 0x000fe40003f44270 */
[----:B------:R-:W-:Y:S02]  /*9d10*/  FSEL R97, R97, -INF , P1 ;  /* 0xff80000061617808 */ /* 0x000fe40000800000 */
[----:B------:R-:W-:Y:S01]  /*9d20*/  FMNMX.FTZ R30, R15, R30, !PT ;  /* 0x0000001e0f1e7209 */ /* 0x000fe20007810000 */
[C-C-:B------:R-:W-:Y:S01]  /*9d30*/  FFMA.FTZ R26, R2.reuse, R95, -R39.reuse ;  /* 0x0000005f021a7223 */ /* 0x140fe20000010827 */
[----:B------:R-:W-:-:S01]  /*9d40*/  FFMA.FTZ R95, R2, R99, -R39 ;  /* 0x00000063025f7223 */ /* 0x000fc20000010827 */
[----:B------:R-:W-:Y:S02]  /*9d50*/  ISETP.GT.AND P1, PT, R3, 0x19, PT ;  /* 0x000000190300780c */ /* 0x000fe40003f24270 */
[----:B------:R-:W-:-:S02]  /*9d60*/  FSEL R99, R100, -INF , P2 ;  /* 0xff80000064637808 */ /* 0x000fc40001000000 */
[----:B------:R-:W-:Y:S02]  /*9d70*/  FMNMX.FTZ R30, R97, R30, !PT ;  /* 0x0000001e611e7209 */ /* 0x000fe40007810000 */
[----:B------:R-:W-:Y:S02]  /*9d80*/  FSEL R101, R101, -INF , P1 ;  /* 0xff80000065657808 */ /* 0x000fe40000800000 */
[----:B------:R-:W-:Y:S02]  /*9d90*/  ISETP.GT.AND P1, PT, R3, 0x20, PT ;  /* 0x000000200300780c */ /* 0x000fe40003f24270 */
[----:B------:R-:W-:Y:S02]  /*9da0*/  FMNMX.FTZ R30, R99, R30, !PT ;  /* 0x0000001e631e7209 */ /* 0x000fe40007810000 */
[----:B------:R-:W-:Y:S02]  /*9db0*/  ISETP.GT.AND P2, PT, R3, 0x21, PT ;  /* 0x000000210300780c */ /* 0x000fe40003f44270 */
[----:B------:R-:W-:-:S02]  /*9dc0*/  FSEL R135, R72, -INF , P1 ;  /* 0xff80000048877808 */ /* 0x000fc40000800000 */
[----:B------:R-:W-:Y:S01]  /*9dd0*/  FMNMX.FTZ R30, R101, R30, !PT ;  /* 0x0000001e651e7209 */ /* 0x000fe20007810000 */
[----:B------:R0:W-:Y:S01]  /*9de0*/  MUFU.EX2 R10, R34 ;  /* 0x00000022000a7308 */ /* 0x0001e20000000800 */
[----:B------:R-:W-:Y:S02]  /*9df0*/  ISETP.GT.AND P1, PT, R3, 0x28, PT ;  /* 0x000000280300780c */ /* 0x000fe40003f24270 */
[----:B------:R-:W-:Y:S01]  /*9e00*/  FSEL R73, R73, -INF , P2 ;  /* 0xff80000049497808 */ /* 0x000fe20001000000 */
[----:B------:R-:W-:-:S01]  /*9e10*/  FFMA.FTZ R42, R2, R75, -R39 ;  /* 0x0000004b022a7223 */ /* 0x000fc20000010827 */
[----:B------:R-:W-:Y:S02]  /*9e20*/  ISETP.GT.AND P2, PT, R3, 0x29, PT ;  /* 0x000000290300780c */ /* 0x000fe40003f44270 */
[----:B0-----:R-:W-:Y:S02]  /*9e30*/  FMNMX.FTZ R34, R135, R30, !PT ;  /* 0x0000001e87227209 */ /* 0x001fe40007810000 */
[----:B------:R-:W-:-:S02]  /*9e40*/  FSEL R75, R76, -INF , P1 ;  /* 0xff8000004c4b7808 */ /* 0x000fc40000800000 */
[----:B------:R-:W-:Y:S02]  /*9e50*/  FMNMX.FTZ R34, R73, R34, !PT ;  /* 0x0000002249227209 */ /* 0x000fe40007810000 */
[----:B------:R-:W-:Y:S02]  /*9e60*/  ISETP.GT.AND P1, PT, R3, 0x30, PT ;  /* 0x000000300300780c */ /* 0x000fe40003f24270 */
[----:B------:R-:W-:Y:S02]  /*9e70*/  FSEL R77, R77, -INF , P2 ;  /* 0xff8000004d4d7808 */ /* 0x000fe40001000000 */
[----:B------:R-:W-:Y:S01]  /*9e80*/  FMNMX.FTZ R38, R75, R34, !PT ;  /* 0x000000224b267209 */ /* 0x000fe20007810000 */
[----:B------:R-:W-:-:S01]  /*9e90*/  FFMA.FTZ R46, R2, R105, -R39 ;  /* 0x00000069022e7223 */ /* 0x000fc20000010827 */
[----:B------:R-:W-:Y:S02]  /*9ea0*/  ISETP.GT.AND P2, PT, R3, 0x31, PT ;  /* 0x000000310300780c */ /* 0x000fe40003f44270 */
[----:B------:R-:W-:-:S02]  /*9eb0*/  FSEL R105, R80, -INF , P1 ;  /* 0xff80000050697808 */ /* 0x000fc40000800000 */
[----:B------:R-:W-:Y:S02]  /*9ec0*/  FMNMX.FTZ R38, R77, R38, !PT ;  /* 0x000000264d267209 */ /* 0x000fe40007810000 */
[----:B------:R-:W-:Y:S02]  /*9ed0*/  ISETP.GT.AND P1, PT, R3, 0x38, PT ;  /* 0x000000380300780c */ /* 0x000fe40003f24270 */
[----:B------:R-:W-:Y:S02]  /*9ee0*/  FSEL R81, R81, -INF , P2 ;  /* 0xff80000051517808 */ /* 0x000fe40001000000 */
[----:B------:R-:W-:Y:S01]  /*9ef0*/  FMNMX.FTZ R38, R105, R38, !PT ;  /* 0x0000002669267209 */ /* 0x000fe20007810000 */
[----:B------:R-:W-:Y:S01]  /*9f00*/  FFMA.FTZ R137, R2, R79, -R39 ;  /* 0x0000004f02897223 */ /* 0x000fe20000010827 */
[----:B------:R-:W-:Y:S02]  /*9f10*/  ISETP.GT.AND P2, PT, R3, 0x39, PT ;  /* 0x000000390300780c */ /* 0x000fe40003f44270 */
[----:B------:R-:W-:-:S02]  /*9f20*/  FSEL R79, R84, -INF , P1 ;  /* 0xff800000544f7808 */ /* 0x000fc40000800000 */
[----:B------:R-:W-:Y:S01]  /*9f30*/  FMNMX.FTZ R38, R81, R38, !PT ;  /* 0x0000002651267209 */ /* 0x000fe20007810000 */
[----:B------:R0:W-:Y:S01]  /*9f40*/  MUFU.EX2 R30, R42 ;  /* 0x0000002a001e7308 */ /* 0x0001e20000000800 */
[----:B------:R-:W-:Y:S02]  /*9f50*/  FSEL R85, R85, -INF , P2 ;  /* 0xff80000055557808 */ /* 0x000fe40001000000 */
[C---:B------:R-:W-:Y:S02]  /*9f60*/  ISETP.GT.AND P1, PT, R3.reuse, 0x40, PT ;  /* 0x000000400300780c */ /* 0x040fe40003f24270 */
[----:B------:R-:W-:Y:S02]  /*9f70*/  ISETP.GT.AND P2, PT, R3, 0x41, PT ;  /* 0x000000410300780c */ /* 0x000fe40003f44270 */
[----:B0-----:R-:W-:Y:S01]  /*9f80*/  FMNMX.FTZ R42, R79, R38, !PT ;  /* 0x000000264f2a7209 */ /* 0x001fe20007810000 */
[----:B------:R0:W-:Y:S03]  /*9f90*/  MUFU.EX2 R34, R46 ;  /* 0x0000002e00227308 */ /* 0x0001e60000000800 */
[----:B------:R-:W-:Y:S01]  /*9fa0*/  FMNMX.FTZ R42, R85, R42, !PT ;  /* 0x0000002a552a7209 */ /* 0x000fe20007810000 */
[----:B0-----:R-:W-:Y:S01]  /*9fb0*/  FFMA.FTZ R46, R2, R107, -R39 ;  /* 0x0000006b022e7223 */ /* 0x001fe20000010827 */
[----:B------:R-:W-:-:S02]  /*9fc0*/  FSEL R107, R56, -INF , P1 ;  /* 0xff800000386b7808 */ /* 0x000fc40000800000 */
[----:B------:R-:W-:Y:S02]  /*9fd0*/  ISETP.GT.AND P1, PT, R3, 0x48, PT ;  /* 0x000000480300780c */ /* 0x000fe40003f24270 */
[----:B------:R-:W-:Y:S02]  /*9fe0*/  FSEL R57, R57, -INF , P2 ;  /* 0xff80000039397808 */ /* 0x000fe40001000000 */
[----:B------:R-:W-:Y:S01]  /*9ff0*/  FMNMX.FTZ R42, R107, R42, !PT ;  /* 0x0000002a6b2a7209 */ /* 0x000fe20007810000 */
[----:B------:R-:W-:-:S01]  /*a000*/  FFMA.FTZ R139, R2, R83, -R39 ;  /* 0x00000053028b7223 */ /* 0x000fc20000010827 */
[----:B------:R-:W-:Y:S02]  /*a010*/  ISETP.GT.AND P2, PT, R3, 0x49, PT ;  /* 0x000000490300780c */ /* 0x000fe40003f44270 */
[----:B------:R-:W-:Y:S02]  /*a020*/  FSEL R83, R60, -INF , P1 ;  /* 0xff8000003c537808 */ /* 0x000fe40000800000 */
[----:B------:R-:W-:Y:S01]  /*a030*/  FMNMX.FTZ R42, R57, R42, !PT ;  /* 0x0000002a392a7209 */ /* 0x000fe20007810000 */
[----:B------:R0:W-:Y:S01]  /*a040*/  MUFU.EX2 R38, R46 ;  /* 0x0000002e00267308 */ /* 0x0001e20000000800 */
[----:B------:R-:W-:-:S02]  /*a050*/  ISETP.GT.AND P1, PT, R3, 0x50, PT ;  /* 0x000000500300780c */ /* 0x000fc40003f24270 */
[----:B------:R-:W-:Y:S01]  /*a060*/  FSEL R61, R61, -INF , P2 ;  /* 0xff8000003d3d7808 */ /* 0x000fe20001000000 */
[----:B------:R-:W-:-:S01]  /*a070*/  FFMA.FTZ R50, R2, R109, -R39 ;  /* 0x0000006d02327223 */ /* 0x000fc20000010827 */
[----:B------:R-:W-:Y:S02]  /*a080*/  ISETP.GT.AND P2, PT, R3, 0x51, PT ;  /* 0x000000510300780c */ /* 0x000fe40003f44270 */
[----:B0-----:R-:W-:Y:S02]  /*a090*/  FMNMX.FTZ R46, R83, R42, !PT ;  /* 0x0000002a532e7209 */ /* 0x001fe40007810000 */
[----:B------:R-:W-:Y:S02]  /*a0a0*/  FSEL R109, R64, -INF , P1 ;  /* 0xff800000406d7808 */ /* 0x000fe40000800000 */
[----:B------:R-:W-:Y:S02]  /*a0b0*/  FMNMX.FTZ R46, R61, R46, !PT ;  /* 0x0000002e3d2e7209 */ /* 0x000fe40007810000 */
[----:B------:R-:W-:-:S02]  /*a0c0*/  ISETP.GT.AND P1, PT, R3, 0x58, PT ;  /* 0x000000580300780c */ /* 0x000fc40003f24270 */
[----:B------:R-:W-:Y:S02]  /*a0d0*/  FSEL R65, R65, -INF , P2 ;  /* 0xff80000041417808 */ /* 0x000fe40001000000 */
[----:B------:R-:W-:Y:S01]  /*a0e0*/  FMNMX.FTZ R46, R109, R46, !PT ;  /* 0x0000002e6d2e7209 */ /* 0x000fe20007810000 */
[----:B------:R-:W-:-:S01]  /*a0f0*/  FFMA.FTZ R141, R2, R87, -R39 ;  /* 0x00000057028d7223 */ /* 0x000fc20000010827 */
[----:B------:R-:W-:Y:S02]  /*a100*/  ISETP.GT.AND P2, PT, R3, 0x59, PT ;  /* 0x000000590300780c */ /* 0x000fe40003f44270 */
[----:B------:R-:W-:Y:S02]  /*a110*/  FSEL R87, R68, -INF , P1 ;  /* 0xff80000044577808 */ /* 0x000fe40000800000 */
[----:B------:R-:W-:Y:S02]  /*a120*/  FMNMX.FTZ R46, R65, R46, !PT ;  /* 0x0000002e412e7209 */ /* 0x000fe40007810000 */
[----:B------:R-:W-:-:S02]  /*a130*/  FSEL R69, R69, -INF , P2 ;  /* 0xff80000045457808 */ /* 0x000fc40001000000 */
[----:B------:R-:W-:Y:S02]  /*a140*/  ISETP.GT.AND P1, PT, R3, 0x60, PT ;  /* 0x000000600300780c */ /* 0x000fe40003f24270 */
[----:B------:R-:W-:Y:S01]  /*a150*/  FMNMX.FTZ R46, R87, R46, !PT ;  /* 0x0000002e572e7209 */ /* 0x000fe20007810000 */
[----:B------:R0:W-:Y:S01]  /*a160*/  MUFU.EX2 R42, R50 ;  /* 0x00000032002a7308 */ /* 0x0001e20000000800 */
[----:B------:R-:W-:Y:S02]  /*a170*/  ISETP.GT.AND P2, PT, R3, 0x61, PT ;  /* 0x000000610300780c */ /* 0x000fe40003f44270 */
[----:B------:R-:W-:Y:S01]  /*a180*/  FMNMX.FTZ R46, R69, R46, !PT ;  /* 0x0000002e452e7209 */ /* 0x000fe20007810000 */
[----:B0-----:R-:W-:-:S01]  /*a190*/  FFMA.FTZ R50, R2, R111, -R39 ;  /* 0x0000006f02327223 */ /* 0x001fc20000010827 */
[----:B------:R-:W-:Y:S02]  /*a1a0*/  FSEL R111, R40, -INF , P1 ;  /* 0xff800000286f7808 */ /* 0x000fe40000800000 */
[----:B------:R-:W-:-:S02]  /*a1b0*/  ISETP.GT.AND P1, PT, R3, 0x68, PT ;  /* 0x000000680300780c */ /* 0x000fc40003f24270 */
[----:B------:R-:W-:Y:S02]  /*a1c0*/  FSEL R41, R41, -INF , P2 ;  /* 0xff80000029297808 */ /* 0x000fe40001000000 */
[----:B------:R-:W-:Y:S01]  /*a1d0*/  FMNMX.FTZ R46, R111, R46, !PT ;  /* 0x0000002e6f2e7209 */ /* 0x000fe20007810000 */
[----:B------:R-:W-:Y:S01]  /*a1e0*/  FFMA.FTZ R143, R2, R59, -R39 ;  /* 0x0000003b028f7223 */ /* 0x000fe20000010827 */
[----:B------:R-:W-:Y:S02]  /*a1f0*/  ISETP.GT.AND P2, PT, R3, 0x69, PT ;  /* 0x000000690300780c */ /* 0x000fe40003f44270 */
        /* <DEDUP_REMOVED lines=9> */
[----:B------:R-:W-:-:S02]  /*a290*/  ISETP.GT.AND P1, PT, R3, 0x78, PT ;  /* 0x000000780300780c */ /* 0x000fc40003f24270 */
[----:B------:R-:W-:Y:S02]  /*a2a0*/  FSEL R49, R49, -INF , P2 ;  /* 0xff80000031317808 */ /* 0x000fe40001000000 */
[----:B------:R-:W-:Y:S01]  /*a2b0*/  FMNMX.FTZ R46, R113, R46, !PT ;  /* 0x0000002e712e7209 */ /* 0x000fe20007810000 */
[----:B------:R-:W-:Y:S01]  /*a2c0*/  FFMA.FTZ R145, R2, R63, -R39 ;  /* 0x0000003f02917223 */ /* 0x000fe20000010827 */
[----:B------:R-:W-:Y:S02]  /*a2d0*/  ISETP.GT.AND P2, PT, R3, 0x79, PT ;  /* 0x000000790300780c */ /* 0x000fe40003f44270 */
[----:B------:R-:W-:Y:S02]  /*a2e0*/  FSEL R63, R52, -INF , P1 ;  /* 0xff800000343f7808 */ /* 0x000fe40000800000 */
[----:B------:R-:W-:Y:S02]  /*a2f0*/  FMNMX.FTZ R46, R49, R46, !PT ;  /* 0x0000002e312e7209 */ /* 0x000fe40007810000 */
[----:B------:R-:W-:-:S02]  /*a300*/  FSEL R53, R53, -INF , P2 ;  /* 0xff80000035357808 */ /* 0x000fc40001000000 */
[----:B------:R-:W-:Y:S02]  /*a310*/  ISETP.GT.AND P1, PT, R3, 0x80, PT ;  /* 0x000000800300780c */ /* 0x000fe40003f24270 */
        /* <DEDUP_REMOVED lines=27> */
[----:B------:R-:W-:-:S04]  /*a4d0*/  FMNMX.FTZ R46, R71, R46, !PT ;  /* 0x0000002e472e7209 */ /* 0x000fc80007810000 */
[----:B------:R-:W-:-:S05]  /*a4e0*/  FMNMX.FTZ R3, R37, R46, !PT ;  /* 0x0000002e25037209 */ /* 0x000fca0007810000 */
[----:B------:R-:W0:Y:S02]  /*a4f0*/  SHFL.BFLY PT, R54, R3, 0x2, 0x1f ;  /* 0x0c401f0003367f89 */ /* 0x000e2400000e0000 */
[----:B0-----:R-:W-:-:S05]  /*a500*/  FMNMX.FTZ R54, R3, R54, !PT ;  /* 0x0000003603367209 */ /* 0x001fca0007810000 */
[----:B------:R-:W0:Y:S01]  /*a510*/  SHFL.BFLY PT, R3, R54, 0x1, 0x1f ;  /* 0x0c201f0036037f89 */ /* 0x000e2200000e0000 */
[----:B------:R-:W-:-:S01]  /*a520*/  FFMA.FTZ R9, R2, R9, -R39 ;  /* 0x0000000902097223 */ /* 0x000fc20000010827 */
[----:B------:R-:W-:Y:S01]  /*a530*/  FFMA.FTZ R11, R2, R11, -R39 ;  /* 0x0000000b020b7223 */ /* 0x000fe20000010827 */
        /* <DEDUP_REMOVED lines=8> */
[C-C-:B------:R-:W-:Y:S01]  /*a5c0*/  FFMA.FTZ R89, R2.reuse, R93, -R56.reuse ;  /* 0x0000005d02597223 */ /* 0x140fe20000010838 */
[----:B------:R-:W-:Y:S01]  /*a5d0*/  MUFU.EX2 R11, R11 ;  /* 0x0000000b000b7308 */ /* 0x000fe20000000800 */
[----:B------:R-:W-:-:S07]  /*a5e0*/  FFMA.FTZ R15, R2, R15, -R56 ;  /* 0x0000000f020f7223 */ /* 0x000fce0000010838 */
[----:B------:R-:W-:Y:S08]  /*a5f0*/  MUFU.EX2 R13, R13 ;  /* 0x0000000d000d7308 */ /* 0x000ff00000000800 */
[----:B------:R-:W1:Y:S01]  /*a600*/  MUFU.EX2 R58, R58 ;  /* 0x0000003a003a7308 */ /* 0x000e620000000800 */
[----:B------:R-:W-:-:S07]  /*a610*/  FFMA.FTZ R62, R2, R97, -R56 ;  /* 0x00000061023e7223 */ /* 0x000fce0000010838 */
[----:B------:R-:W2:Y:S08]  /*a620*/  MUFU.EX2 R60, R60 ;  /* 0x0000003c003c7308 */ /* 0x000eb00000000800 */
[----:B------:R-:W3:Y:S01]  /*a630*/  MUFU.EX2 R26, R26 ;  /* 0x0000001a001a7308 */ /* 0x000ee20000000800 */
[----:B------:R-:W-:-:S07]  /*a640*/  FFMA.FTZ R64, R2, R99, -R56 ;  /* 0x0000006302407223 */ /* 0x000fce0000010838 */
[----:B------:R-:W4:Y:S01]  /*a650*/  MUFU.EX2 R89, R89 ;  /* 0x0000005900597308 */ /* 0x000f220000000800 */
[----:B------:R-:W-:-:S01]  /*a660*/  FFMA.FTZ R32, R2, R119, -R39 ;  /* 0x0000007702207223 */ /* 0x000fc20000010827 */
[----:B------:R-:W-:Y:S01]  /*a670*/  FFMA.FTZ R54, R2, R35, -R39 ;  /* 0x0000002302367223 */ /* 0x000fe20000010827 */
[----:B0-----:R-:W-:-:S01]  /*a680*/  FADD.FTZ R84, R9, R20 ;  /* 0x0000001409547221 */ /* 0x001fc20000010000 */
[----:B------:R-:W-:-:S04]  /*a690*/  FFMA.FTZ R103, R2, R103, -R39 ;  /* 0x0000006702677223 */ /* 0x000fc80000010827 */
[----:B------:R-:W0:Y:S01]  /*a6a0*/  MUFU.EX2 R15, R15 ;  /* 0x0000000f000f7308 */ /* 0x000e220000000800 */
[----:B------:R-:W-:-:S01]  /*a6b0*/  FFMA.FTZ R21, R2, R21, -R39 ;  /* 0x0000001502157223 */ /* 0x000fc20000010827 */
[C-C-:B------:R-:W-:Y:S01]  /*a6c0*/  FFMA.FTZ R43, R2.reuse, R43, -R39.reuse ;  /* 0x0000002b022b7223 */ /* 0x140fe20000010827 */
[----:B------:R-:W-:-:S01]  /*a6d0*/  FFMA.FTZ R36, R2, R121, -R39 ;  /* 0x0000007902247223 */ /* 0x000fc20000010827 */
[C-C-:B------:R-:W-:Y:S01]  /*a6e0*/  FFMA.FTZ R47, R2.reuse, R47, -R39.reuse ;  /* 0x0000002f022f7223 */ /* 0x140fe20000010827 */
[----:B------:R-:W-:-:S01]  /*a6f0*/  FFMA.FTZ R46, R2, R123, -R39 ;  /* 0x0000007b022e7223 */ /* 0x000fc20000010827 */
[C-C-:B------:R-:W-:Y:S02]  /*a700*/  FFMA.FTZ R51, R2.reuse, R51, -R39.reuse ;  /* 0x0000003302337223 */ /* 0x140fe40000010827 */
        /* <DEDUP_REMOVED lines=10> */
[----:B-1----:R-:W-:Y:S01]  /*a7b0*/  FADD.FTZ R45, R13, R58 ;  /* 0x0000003a0d2d7221 */ /* 0x002fe20000010000 */
[----:B------:R-:W-:-:S05]  /*a7c0*/  FFMA.FTZ R91, R2, R101, -R56 ;  /* 0x00000065025b7223 */ /* 0x000fca0000010838 */
[----:B------:R1:W-:Y:S01]  /*a7d0*/  MUFU.EX2 R24, R48 ;  /* 0x0000003000187308 */ /* 0x0003e20000000800 */
[----:B--2---:R-:W-:-:S01]  /*a7e0*/  FFMA.FTZ R50, R2, R127, -R39 ;  /* 0x0000007f02327223 */ /* 0x004fc20000010827 */
[----:B------:R-:W-:-:S06]  /*a7f0*/  VIADD R12, R12, 0x13240 ;  /* 0x000132400c0c7836 */ /* 0x000fcc0000000000 */
[----:B------:R-:W2:Y:S01]  /*a800*/  MUFU.EX2 R62, R62 ;  /* 0x0000003e003e7308 */ /* 0x000ea20000000800 */
[----:B-1----:R-:W-:-:S01]  /*a810*/  FFMA.FTZ R48, R2, R125, -R39 ;  /* 0x0000007d02307223 */ /* 0x002fc20000010827 */
[C-C-:B------:R-:W-:Y:S01]  /*a820*/  FFMA.FTZ R39, R2.reuse, R41, -R56.reuse ;  /* 0x0000002902277223 */ /* 0x140fe20000010838 */
[----:B------:R-:W-:-:S01]  /*a830*/  FFMA.FTZ R41, R2, R59, -R56 ;  /* 0x0000003b02297223 */ /* 0x000fc20000010838 */
[----:B------:R-:W-:Y:S01]  /*a840*/  FADD.FTZ R59, R11, R84 ;  /* 0x000000540b3b7221 */ /* 0x000fe20000010000 */
[----:B------:R-:W-:-:S01]  /*a850*/  FADD.FTZ R84, R60, R45 ;  /* 0x0000002d3c547221 */ /* 0x000fc20000010000 */
[C-C-:B------:R-:W-:Y:S02]  /*a860*/  FFMA.FTZ R66, R2.reuse, R135, -R56.reuse ;  /* 0x0000008702427223 */ /* 0x140fe40000010838 */
[----:B------:R-:W1:Y:S01]  /*a870*/  MUFU.EX2 R64, R64 ;  /* 0x0000004000407308 */ /* 0x000e620000000800 */
[----:B------:R-:W-:-:S01]  /*a880*/  FFMA.FTZ R68, R2, R75, -R56 ;  /* 0x0000004b02447223 */ /* 0x000fc20000010838 */
[----:B---3--:R-:W-:Y:S01]  /*a890*/  FADD.FTZ R59, R26, R59 ;  /* 0x0000003b1a3b7221 */ /* 0x008fe20000010000 */
[----:B------:R-:W-:-:S01]  /*a8a0*/  FFMA.FTZ R75, R2, R77, -R56 ;  /* 0x0000004d024b7223 */ /* 0x000fc20000010838 */
[----:B------:R-:W-:Y:S01]  /*a8b0*/  FFMA.FTZ R77, R2, R81, -R56 ;  /* 0x00000051024d7223 */ /* 0x000fe20000010838 */
[----:B----4-:R-:W-:-:S03]  /*a8c0*/  FADD.FTZ R84, R89, R84 ;  /* 0x0000005459547221 */ /* 0x010fc60000010000 */
[----:B------:R-:W3:Y:S01]  /*a8d0*/  MUFU.EX2 R103, R103 ;  /* 0x0000006700677308 */ /* 0x000ee20000000800 */
[----:B------:R-:W-:-:S01]  /*a8e0*/  FFMA.FTZ R73, R2, R73, -R56 ;  /* 0x0000004902497223 */ /* 0x000fc20000010838 */
[----:B------:R-:W-:Y:S01]  /*a8f0*/  PRMT R81, R112, 0x654, R12 ;  /* 0x0000065470517816 */ /* 0x000fe2000000000c */
[----:B------:R-:W-:-:S05]  /*a900*/  FADD.FTZ R86, R8, R59 ;  /* 0x0000003b08567221 */ /* 0x000fca0000010000 */
[----:B------:R-:W4:Y:S01]  /*a910*/  MUFU.EX2 R91, R91 ;  /* 0x0000005b005b7308 */ /* 0x000f220000000800 */
[----:B0-----:R-:W-:-:S01]  /*a920*/  FADD.FTZ R59, R15, R84 ;  /* 0x000000540f3b7221 */ /* 0x001fc20000010000 */
[----:B------:R5:W-:Y:S06]  /*a930*/  SYNCS.ARRIVE.TRANS64.RED.A1T0 RZ, [R81+URZ], RZ ;  /* 0x000000ff51ff79a7 */ /* 0x000bec000810043f */
[----:B------:R-:W0:Y:S01]  /*a940*/  MUFU.EX2 R21, R21 ;  /* 0x0000001500157308 */ /* 0x000e220000000800 */
[----:B-----5:R-:W-:-:S01]  /*a950*/  FADD.FTZ R81, R95, R86 ;  /* 0x000000565f517221 */ /* 0x020fc20000010000 */
[----:B--2---:R-:W-:-:S06]  /*a960*/  FADD.FTZ R59, R62, R59 ;  /* 0x0000003b3e3b7221 */ /* 0x004fcc0000010000 */
[----:B------:R-:W2:Y:S01]  /*a970*/  MUFU.EX2 R66, R66 ;  /* 0x0000004200427308 */ /* 0x000ea20000000800 */
[----:B------:R-:W-:-:S01]  /*a980*/  FADD.FTZ R86, R10, R81 ;  /* 0x000000510a567221 */ /* 0x000fc20000010000 */
[----:B-1----:R-:W-:-:S06]  /*a990*/  FADD.FTZ R84, R64, R59 ;  /* 0x0000003b40547221 */ /* 0x002fcc0000010000 */
[----:B------:R-:W1:Y:S01]  /*a9a0*/  MUFU.EX2 R73, R73 ;  /* 0x0000004900497308 */ /* 0x000e620000000800 */
[----:B------:R-:W-:-:S01]  /*a9b0*/  FFMA.FTZ R70, R2, R105, -R56 ;  /* 0x0000006902467223 */ /* 0x000fc20000010838 */
[----:B---3--:R-:W-:Y:S01]  /*a9c0*/  FADD.FTZ R86, R103, R86 ;  /* 0x0000005667567221 */ /* 0x008fe20000010000 */
[----:B----4-:R-:W-:-:S05]  /*a9d0*/  FADD.FTZ R59, R91, R84 ;  /* 0x000000545b3b7221 */ /* 0x010fca0000010000 */
[----:B------:R-:W3:Y:S01]  /*a9e0*/  MUFU.EX2 R68, R68 ;  /* 0x0000004400447308 */ /* 0x000ee20000000800 */
[----:B0-----:R-:W-:-:S07]  /*a9f0*/  FADD.FTZ R81, R21, R86 ;  /* 0x0000005615517221 */ /* 0x001fce0000010000 */
[----:B------:R-:W0:Y:S01]  /*aa00*/  MUFU.EX2 R137, R137 ;  /* 0x0000008900897308 */ /* 0x000e220000000800 */
[----:B--2---:R-:W-:-:S01]  /*aa10*/  FADD.FTZ R84, R66, R59 ;  /* 0x0000003b42547221 */ /* 0x004fc20000010000 */
[----:B------:R-:W-:-:S06]  /*aa20*/  FFMA.FTZ R72, R2, R79, -R56 ;  /* 0x0000004f02487223 */ /* 0x000fcc0000010838 */
[----:B------:R-:W2:Y:S01]  /*aa30*/  MUFU.EX2 R75, R75 ;  /* 0x0000004b004b7308 */ /* 0x000ea20000000800 */
[----:B------:R-:W-:-:S01]  /*aa40*/  FADD.FTZ R81, R30, R81 ;  /* 0x000000511e517221 */ /* 0x000fc20000010000 */
[----:B------:R-:W-:Y:S01]  /*aa50*/  FFMA.FTZ R79, R2, R85, -R56 ;  /* 0x00000055024f7223 */ /* 0x000fe20000010838 */
[----:B-1----:R-:W-:-:S05]  /*aa60*/  FADD.FTZ R59, R73, R84 ;  /* 0x00000054493b7221 */ /* 0x002fca0000010000 */
[----:B------:R-:W1:Y:S01]  /*aa70*/  MUFU.EX2 R70, R70 ;  /* 0x0000004600467308 */ /* 0x000e620000000800 */
[----:B------:R-:W-:-:S01]  /*aa80*/  FADD.FTZ R84, R34, R81 ;  /* 0x0000005122547221 */ /* 0x000fc20000010000 */
[----:B------:R-:W-:-:S06]  /*aa90*/  F2FP.SATFINITE.E4M3.F32.PACK_AB_MERGE_C R153, R26, R11, RZ ;  /* 0x0000000b1a99723e */ /* 0x000fcc00048070ff */
[----:B------:R-:W-:Y:S01]  /*aaa0*/  MUFU.EX2 R139, R139 ;  /* 0x0000008b008b7308 */ /* 0x000fe20000000800 */
[----:B---3--:R-:W-:-:S01]  /*aab0*/  FADD.FTZ R26, R68, R59 ;  /* 0x0000003b441a7221 */ /* 0x008fc20000010000 */
[----:B------:R-:W-:-:S06]  /*aac0*/  FFMA.FTZ R74, R2, R107, -R56 ;  /* 0x0000006b024a7223 */ /* 0x000fcc0000010838 */
[----:B------:R-:W3:Y:S01]  /*aad0*/  MUFU.EX2 R77, R77 ;  /* 0x0000004d004d7308 */ /* 0x000ee20000000800 */
[----:B0-----:R-:W-:-:S01]  /*aae0*/  FADD.FTZ R59, R137, R84 ;  /* 0x00000054893b7221 */ /* 0x001fc20000010000 */
[----:B--2---:R-:W-:-:S06]  /*aaf0*/  FADD.FTZ R11, R75, R26 ;  /* 0x0000001a4b0b7221 */ /* 0x004fcc0000010000 */
[----:B------:R-:W0:Y:S01]  /*ab00*/  MUFU.EX2 R72, R72 ;  /* 0x0000004800487308 */ /* 0x000e220000000800 */
[----:B------:R-:W-:-:S01]  /*ab10*/  FFMA.FTZ R57, R2, R57, -R56 ;  /* 0x0000003902397223 */ /* 0x000fc20000010838 */
[----:B------:R-:W-:-:S06]  /*ab20*/  FFMA.FTZ R49, R2, R49, -R56 ;  /* 0x0000003102317223 */ /* 0x000fcc0000010838 */
[----:B------:R-:W2:Y:S01]  /*ab30*/  MUFU.EX2 R141, R141 ;  /* 0x0000008d008d7308 */ /* 0x000ea20000000800 */
[----:B------:R-:W-:-:S01]  /*ab40*/  FADD.FTZ R26, R38, R59 ;  /* 0x0000003b261a7221 */ /* 0x000fc20000010000 */
[----:B------:R-:W-:-:S06]  /*ab50*/  F2FP.SATFINITE.E4M3.F32.PACK_AB_MERGE_C R155, R103, R10, RZ ;  /* 0x0000000a679b723e */ /* 0x000fcc00048070ff */
        /* <DEDUP_REMOVED lines=20> */
[----:B-1----:R-:W-:Y:S01]  /*aca0*/  FADD.FTZ R10, R70, R11 ;  /* 0x0000000b460a7221 */ /* 0x002fe20000010000 */
[----:B------:R-:W1:Y:S03]  /*acb0*/  MUFU.EX2 R143, R143 ;  /* 0x0000008f008f7308 */ /* 0x000e660000000800 */
[----:B---3--:R-:W-:-:S05]  /*acc0*/  FADD.FTZ R11, R77, R10 ;  /* 0x0000000a4d0b7221 */ /* 0x008fca0000010000 */
[----:B------:R3:W-:Y:S01]  /*acd0*/  MUFU.EX2 R56, R49 ;  /* 0x0000003100387308 */ /* 0x0007e20000000800 */
[----:B------:R-:W-:Y:S01]  /*ace0*/  F2FP.SATFINITE.E4M3.F32.PACK_AB_MERGE_C R153, R20, R9, R153 ;  /* 0x000000091499723e */ /* 0x000fe20004807099 */
[----:B0-----:R-:W-:-:S06]  /*acf0*/  FADD.FTZ R20, R72, R11 ;  /* 0x0000000b48147221 */ /* 0x001fcc0000010000 */
[----:B------:R-:W0:Y:S01]  /*ad00*/  MUFU.EX2 R57, R57 ;  /* 0x0000003900397308 */ /* 0x000e220000000800 */
[----:B---3--:R-:W-:-:S01]  /*ad10*/  FADD.FTZ R49, R139, R26 ;  /* 0x0000001a8b317221 */ /* 0x008fc20000010000 */
[----:B--2---:R-:W-:-:S03]  /*ad20*/  F2FP.SATFINITE.E4M3.F32.PACK_AB_MERGE_C R151, R141, R42, RZ ;  /* 0x0000002a8d97723e */ /* 0x004fc600048070ff */
[----:B------:R-:W-:-:S03]  /*ad30*/  FADD.FTZ R26, R42, R49 ;  /* 0x000000312a1a7221 */ /* 0x000fc60000010000 */
[----:B------:R-:W2:Y:S01]  /*ad40*/  MUFU.EX2 R44, R44 ;  /* 0x0000002c002c7308 */ /* 0x000ea20000000800 */
[----:B------:R-:W-:-:S01]  /*ad50*/  FADD.FTZ R141, R141, R26 ;  /* 0x0000001a8d8d7221 */ /* 0x000fc20000010000 */
[C---:B----4-:R-:W-:Y:S01]  /*ad60*/  F2FP.SATFINITE.E4M3.F32.PACK_AB_MERGE_C R150, R79.reuse, R72, RZ ;  /* 0x000000484f96723e */ /* 0x050fe200048070ff */
[----:B------:R-:W-:-:S05]  /*ad70*/  FADD.FTZ R79, R79, R20 ;  /* 0x000000144f4f7221 */ /* 0x000fca0000010000 */
[----:B------:R-:W3:Y:S01]  /*ad80*/  MUFU.EX2 R76, R76 ;  /* 0x0000004c004c7308 */ /* 0x000ee20000000800 */
[----:B------:R-:W-:-:S07]  /*ad90*/  FADD.FTZ R20, R40, R141 ;  /* 0x0000008d28147221 */ /* 0x000fce0000010000 */
[----:B------:R-:W4:Y:S01]  /*ada0*/  MUFU.EX2 R145, R145 ;  /* 0x0000009100917308 */ /* 0x000f220000000800 */
[----:B------:R-:W-:Y:S01]  /*adb0*/  F2FP.SATFINITE.E4M3.F32.PACK_AB_MERGE_C R155, R95, R8, R155 ;  /* 0x000000085f9b723e */ /* 0x000fe2000480709b */
[----:B-----5:R-:W-:-:S06]  /*adc0*/  FADD.FTZ R8, R74, R79 ;  /* 0x0000004f4a087221 */ /* 0x020fcc0000010000 */
[----:B------:R-:W5:Y:S01]  /*add0*/  MUFU.EX2 R61, R61 ;  /* 0x0000003d003d7308 */ /* 0x000f620000000800 */
[----:B-1----:R-:W-:-:S01]  /*ade0*/  FADD.FTZ R11, R143, R20 ;  /* 0x000000148f0b7221 */ /* 0x002fc20000010000 */
[----:B0-----:R-:W-:-:S06]  /*adf0*/  FADD.FTZ R9, R57, R8 ;  /* 0x0000000839097221 */ /* 0x001fcc0000010000 */
[----:B------:R-:W0:Y:S01]  /*ae00*/  MUFU.EX2 R78, R78 ;  /* 0x0000004e004e7308 */ /* 0x000e220000000800 */
[----:B--2---:R-:W-:-:S07]  /*ae10*/  FADD.FTZ R26, R44, R11 ;  /* 0x0000000b2c1a7221 */ /* 0x004fce0000010000 */
[----:B------:R-:W1:Y:S01]  /*ae20*/  MUFU.EX2 R147, R147 ;  /* 0x0000009300937308 */ /* 0x000e620000000800 */
[----:B---3--:R-:W-:-:S01]  /*ae30*/  FADD.FTZ R8, R76, R9 ;  /* 0x000000094c087221 */ /* 0x008fc20000010000 */
[----:B----4-:R-:W-:-:S06]  /*ae40*/  F2FP.SATFINITE.E4M3.F32.PACK_AB_MERGE_C R44, R145, R44, RZ ;  /* 0x0000002c912c723e */ /* 0x010fcc00048070ff */
[----:B------:R-:W2:Y:S01]  /*ae50*/  MUFU.EX2 R65, R65 ;  /* 0x0000004100417308 */ /* 0x000ea20000000800 */
[----:B------:R-:W-:-:S01]  /*ae60*/  FADD.FTZ R145, R145, R26 ;  /* 0x0000001a91917221 */ /* 0x000fc20000010000 */
[----:B-----5:R-:W-:-:S06]  /*ae70*/  F2FP.SATFINITE.E4M3.F32.PACK_AB_MERGE_C R144, R61, R76, RZ ;  /* 0x0000004c3d90723e */ /* 0x020fcc00048070ff */
[----:B------:R-:W3:Y:S01]  /*ae80*/  MUFU.EX2 R28, R28 ;  /* 0x0000001c001c7308 */ /* 0x000ee20000000800 */
[----:B------:R-:W-:-:S07]  /*ae90*/  FADD.FTZ R61, R61, R8 ;  /* 0x000000083d3d7221 */ /* 0x000fce0000010000 */
[----:B------:R-:W4:Y:S01]  /*aea0*/  MUFU.EX2 R80, R80 ;  /* 0x0000005000507308 */ /* 0x000f220000000800 */
[----:B------:R-:W-:-:S07]  /*aeb0*/  FADD.FTZ R42, R24, R145 ;  /* 0x00000091182a7221 */ /* 0x000fce0000010000 */
[----:B------:R-:W5:Y:S01]  /*aec0*/  MUFU.EX2 R149, R149 ;  /* 0x0000009500957308 */ /* 0x000f620000000800 */
[----:B0-----:R-:W-:-:S01]  /*aed0*/  FADD.FTZ R26, R78, R61 ;  /* 0x0000003d4e1a7221 */ /* 0x001fc20000010000 */
[----:B------:R-:W-:-:S06]  /*aee0*/  F2FP.SATFINITE.E4M3.F32.PACK_AB_MERGE_C R34, R137, R34, RZ ;  /* 0x000000228922723e */ /* 0x000fcc00048070ff */
[----:B------:R-:W0:Y:S01]  /*aef0*/  MUFU.EX2 R69, R69 ;  /* 0x0000004500457308 */ /* 0x000e220000000800 */
[----:B-1----:R-:W-:-:S07]  /*af00*/  FADD.FTZ R11, R147, R42 ;  /* 0x0000002a930b7221 */ /* 0x002fce0000010000 */
[----:B------:R-:W1:Y:S01]  /*af10*/  MUFU.EX2 R32, R32 ;  /* 0x0000002000207308 */ /* 0x000e620000000800 */
[----:B--2---:R-:W-:-:S01]  /*af20*/  FADD.FTZ R9, R65, R26 ;  /* 0x0000001a41097221 */ /* 0x004fc20000010000 */
[----:B------:R-:W-:-:S06]  /*af30*/  F2FP.SATFINITE.E4M3.F32.PACK_AB_MERGE_C R8, R30, R21, R34 ;  /* 0x000000151e08723e */ /* 0x000fcc0004807022 */
[----:B------:R-:W2:Y:S01]  /*af40*/  MUFU.EX2 R12, R111 ;  /* 0x0000006f000c7308 */ /* 0x000ea20000000800 */
[----:B---3--:R-:W-:-:S07]  /*af50*/  FADD.FTZ R34, R28, R11 ;  /* 0x0000000b1c227221 */ /* 0x008fce0000010000 */
[----:B------:R-:W3:Y:S01]  /*af60*/  MUFU.EX2 R43, R43 ;  /* 0x0000002b002b7308 */ /* 0x000ee20000000800 */
[----:B----4-:R-:W-:-:S01]  /*af70*/  FADD.FTZ R30, R80, R9 ;  /* 0x00000009501e7221 */ /* 0x010fc20000010000 */
[----:B-----5:R-:W-:-:S06]  /*af80*/  F2FP.SATFINITE.E4M3.F32.PACK_AB_MERGE_C R9, R149, R28, RZ ;  /* 0x0000001c9509723e */ /* 0x020fcc00048070ff */
[----:B------:R-:W4:Y:S01]  /*af90*/  MUFU.EX2 R39, R39 ;  /* 0x0000002700277308 */ /* 0x000f220000000800 */
[----:B------:R-:W-:-:S07]  /*afa0*/  FADD.FTZ R149, R149, R34 ;  /* 0x0000002295957221 */ /* 0x000fce0000010000 */
[----:B------:R-:W5:Y:S01]  /*afb0*/  MUFU.EX2 R36, R36 ;  /* 0x0000002400247308 */ /* 0x000f620000000800 */
[C---:B0-----:R-:W-:Y:S01]  /*afc0*/  F2FP.SATFINITE.E4M3.F32.PACK_AB_MERGE_C R146, R69.reuse, R80, RZ ;  /* 0x000000504592723e */ /* 0x041fe200048070ff */
[----:B------:R-:W-:-:S06]  /*afd0*/  FADD.FTZ R69, R69, R30 ;  /* 0x0000001e45457221 */ /* 0x000fcc0000010000 */
[----:B------:R-:W-:Y:S01]  /*afe0*/  MUFU.EX2 R47, R47 ;  /* 0x0000002f002f7308 */ /* 0x000fe20000000800 */
[----:B-1----:R-:W-:-:S07]  /*aff0*/  FADD.FTZ R30, R32, R149 ;  /* 0x00000095201e7221 */ /* 0x002fce0000010000 */
[----:B------:R-:W0:Y:S08]  /*b000*/  MUFU.EX2 R41, R41 ;  /* 0x0000002900297308 */ /* 0x000e300000000800 */
[----:B------:R-:W1:Y:S01]  /*b010*/  MUFU.EX2 R82, R82 ;  /* 0x0000005200527308 */ /* 0x000e620000000800 */
[----:B--2---:R-:W-:-:S01]  /*b020*/  FADD.FTZ R28, R12, R69 ;  /* 0x000000450c1c7221 */ /* 0x004fc20000010000 */
[----:B------:R-:W-:Y:S01]  /*b030*/  F2FP.SATFINITE.E4M3.F32.PACK_AB_MERGE_C R147, R147, R24, R9 ;  /* 0x000000189393723e */ /* 0x000fe20004807009 */
[----:B---3--:R-:W-:-:S05]  /*b040*/  FADD.FTZ R9, R43, R30 ;  /* 0x0000001e2b097221 */ /* 0x008fca0000010000 */
[----:B------:R-:W2:Y:S01]  /*b050*/  MUFU.EX2 R46, R46 ;  /* 0x0000002e002e7308 */ /* 0x000ea20000000800 */
[----:B----4-:R-:W-:-:S01]  /*b060*/  FADD.FTZ R28, R39, R28 ;  /* 0x0000001c271c7221 */ /* 0x010fc20000010000 */
[----:B-----5:R-:W-:-:S06]  /*b070*/  FADD.FTZ R30, R36, R9 ;  /* 0x00000009241e7221 */ /* 0x020fcc0000010000 */
[----:B------:R-:W3:Y:S08]  /*b080*/  MUFU.EX2 R25, R113 ;  /* 0x0000007100197308 */ /* 0x000ef00000000800 */
[----:B------:R-:W4:Y:S01]  /*b090*/  MUFU.EX2 R51, R51 ;  /* 0x0000003300337308 */ /* 0x000f220000000800 */
[----:B0-----:R-:W-:-:S01]  /*b0a0*/  FADD.FTZ R9, R41, R28 ;  /* 0x0000001c29097221 */ /* 0x001fc20000010000 */
[----:B-1----:R-:W-:-:S06]  /*b0b0*/  F2FP.SATFINITE.E4M3.F32.PACK_AB_MERGE_C R140, R82, R41, RZ ;  /* 0x00000029528c723e */ /* 0x002fcc00048070ff */
[----:B------:R-:W-:Y:S01]  /*b0c0*/  MUFU.EX2 R48, R48 ;  /* 0x0000003000307308 */ /* 0x000fe20000000800 */
[C---:B------:R-:W-:Y:S01]  /*b0d0*/  F2FP.SATFINITE.E4M3.F32.PACK_AB_MERGE_C R141, R47.reuse, R36, RZ ;  /* 0x000000242f8d723e */ /* 0x040fe200048070ff */
[----:B------:R-:W-:-:S06]  /*b0e0*/  FADD.FTZ R47, R47, R30 ;  /* 0x0000001e2f2f7221 */ /* 0x000fcc0000010000 */
[----:B------:R-:W0:Y:S01]  /*b0f0*/  MUFU.EX2 R55, R55 ;  /* 0x0000003700377308 */ /* 0x000e220000000800 */
[----:B------:R-:W-:-:S01]  /*b100*/  FADD.FTZ R82, R82, R9 ;  /* 0x0000000952527221 */ /* 0x000fc20000010000 */
[----:B------:R-:W-:-:S06]  /*b110*/  F2FP.SATFINITE.E4M3.F32.PACK_AB_MERGE_C R140, R39, R12, R140 ;  /* 0x0000000c278c723e */ /* 0x000fcc000480708c */
[----:B------:R-:W-:Y:S01]  /*b120*/  MUFU.EX2 R63, R63 ;  /* 0x0000003f003f7308 */ /* 0x000fe20000000800 */
[----:B--2---:R-:W-:-:S07]  /*b130*/  FADD.FTZ R12, R46, R47 ;  /* 0x0000002f2e0c7221 */ /* 0x004fce0000010000 */
[----:B------:R-:W1:Y:S01]  /*b140*/  MUFU.EX2 R10, R53 ;  /* 0x00000035000a7308 */ /* 0x000e620000000800 */
[----:B---3--:R-:W-:-:S01]  /*b150*/  FADD.FTZ R9, R25, R82 ;  /* 0x0000005219097221 */ /* 0x008fc20000010000 */
[----:B----4-:R-:W-:-:S06]  /*b160*/  FADD.FTZ R11, R51, R12 ;  /* 0x0000000c330b7221 */ /* 0x010fcc0000010000 */
[----:B------:R-:W2:Y:S01]  /*b170*/  MUFU.EX2 R50, R50 ;  /* 0x0000003200327308 */ /* 0x000ea20000000800 */
[----:B------:R-:W-:Y:S01]  /*b180*/  F2FP.SATFINITE.E4M3.F32.PACK_AB_MERGE_C R145, R143, R40, R44 ;  /* 0x000000288f91723e */ /* 0x000fe2000480702c */
[----:B------:R-:W-:Y:S01]  /*b190*/  FADD.FTZ R12, R56, R9 ;  /* 0x00000009380c7221 */ /* 0x000fe20000010000 */
[----:B0-----:R-:W-:-:S05]  /*b1a0*/  F2FP.SATFINITE.E4M3.F32.PACK_AB_MERGE_C R143, R55, R48, RZ ;  /* 0x00000030378f723e */ /* 0x001fca00048070ff */
[----:B------:R-:W-:Y:S01]  /*b1b0*/  MUFU.EX2 R115, R115 ;  /* 0x0000007300737308 */ /* 0x000fe20000000800 */
[----:B------:R-:W-:-:S07]  /*b1c0*/  FADD.FTZ R48, R48, R11 ;  /* 0x0000000b30307221 */ /* 0x000fce0000010000 */
[----:B------:R-:W-:Y:S08]  /*b1d0*/  MUFU.EX2 R67, R67 ;  /* 0x0000004300437308 */ /* 0x000ff00000000800 */
[----:B------:R-:W0:Y:S01]  /*b1e0*/  MUFU.EX2 R26, R29 ;  /* 0x0000001d001a7308 */ /* 0x000e220000000800 */
[----:B-1----:R-:W-:-:S07]  /*b1f0*/  F2FP.SATFINITE.E4M3.F32.PACK_AB_MERGE_C R142, R10, R63, RZ ;  /* 0x0000003f0a8e723e */ /* 0x002fce00048070ff */
[----:B------:R-:W1:Y:S01]  /*b200*/  MUFU.EX2 R27, R27 ;  /* 0x0000001b001b7308 */ /* 0x000e620000000800 */
[----:B------:R-:W-:-:S01]  /*b210*/  FADD.FTZ R63, R63, R12 ;  /* 0x0000000c3f3f7221 */ /* 0x000fc20000010000 */
[----:B------:R-:W-:-:S06]  /*b220*/  FADD.FTZ R55, R55, R48 ;  /* 0x0000003037377221 */ /* 0x000fcc0000010000 */
[----:B------:R-:W-:Y:S08]  /*b230*/  MUFU.EX2 R52, R52 ;  /* 0x0000003400347308 */ /* 0x000ff00000000800 */
[----:B------:R-:W3:Y:S08]  /*b240*/  MUFU.EX2 R20, R45 ;  /* 0x0000002d00147308 */ /* 0x000ef00000000800 */
[----:B------:R-:W4:Y:S01]  /*b250*/  MUFU.EX2 R119, R119 ;  /* 0x0000007700777308 */ /* 0x000f220000000800 */
[----:B------:R-:W-:-:S01]  /*b260*/  FADD.FTZ R12, R10, R63 ;  /* 0x0000003f0a0c7221 */ /* 0x000fc20000010000 */
[----:B--2---:R-:W-:Y:S01]  /*b270*/  FADD.FTZ R28, R50, R55 ;  /* 0x00000037321c7221 */ /* 0x004fe20000010000 */
[----:B0-----:R-:W-:Y:S01]  /*b280*/  F2FP.SATFINITE.E4M3.F32.PACK_AB_MERGE_C R136, R26, R67, RZ ;  /* 0x000000431a88723e */ /* 0x001fe200048070ff */
[----:B------:R-:W0:Y:S01]  /*b290*/  @P4 LDC R30, c[0x0][0x450] ;  /* 0x00011400ff1e4b82 */ /* 0x000e220000000800 */
[----:B------:R-:W-:-:S01]  /*b2a0*/  FADD.FTZ R9, R115, R12 ;  /* 0x0000000c73097221 */ /* 0x000fc20000010000 */
[----:B-1----:R-:W-:-:S03]  /*b2b0*/  FADD.FTZ R11, R27, R28 ;  /* 0x0000001c1b0b7221 */ /* 0x002fc60000010000 */
[C---:B---3--:R-:W-:Y:S01]  /*b2c0*/  FADD.FTZ R12, R20.reuse, R9 ;  /* 0x00000009140c7221 */ /* 0x048fe20000010000 */
[----:B------:R-:W-:Y:S01]  /*b2d0*/  F2FP.SATFINITE.E4M3.F32.PACK_AB_MERGE_C R136, R20, R115, R136 ;  /* 0x000000731488723e */ /* 0x000fe20004807088 */
[----:B------:R-:W-:Y:S01]  /*b2e0*/  FADD.FTZ R20, R52, R11 ;  /* 0x0000000b34147221 */ /* 0x000fe20000010000 */
[----:B----4-:R-:W-:Y:S02]  /*b2f0*/  F2FP.SATFINITE.E4M3.F32.PACK_AB_MERGE_C R137, R119, R52, RZ ;  /* 0x000000347789723e */ /* 0x010fe400048070ff */
[----:B------:R-:W2:Y:S01]  /*b300*/  LDL R52, [R1+0x40] ;  /* 0x0000400001347983 */ /* 0x000ea20000100800 */
[----:B------:R-:W-:-:S04]  /*b310*/  F2FP.SATFINITE.E4M3.F32.PACK_AB_MERGE_C R154, R91, R64, RZ ;  /* 0x000000405b9a723e */ /* 0x000fc800048070ff */
[----:B------:R-:W-:Y:S02]  /*b320*/  F2FP.SATFINITE.E4M3.F32.PACK_AB_MERGE_C R154, R62, R15, R154 ;  /* 0x0000000f3e9a723e */ /* 0x000fe4000480709a */
[----:B------:R-:W1:Y:S01]  /*b330*/  @P4 LDC R15, c[0x0][0x44c] ;  /* 0x00011300ff0f4b82 */ /* 0x000e620000000800 */
[----:B------:R-:W3:Y:S01]  /*b340*/  MUFU.EX2 R117, R117 ;  /* 0x0000007500757308 */ /* 0x000ee20000000800 */
[----:B------:R-:W-:Y:S01]  /*b350*/  F2FP.SATFINITE.E4M3.F32.PACK_AB_MERGE_C R152, R89, R60, RZ ;  /* 0x0000003c5998723e */ /* 0x000fe200048070ff */
[----:B------:R-:W-:-:S06]  /*b360*/  FADD.FTZ R67, R67, R12 ;  /* 0x0000000c43437221 */ /* 0x000fcc0000010000 */
[----:B------:R-:W4:Y:S01]  /*b370*/  MUFU.EX2 R24, R33 ;  /* 0x0000002100187308 */ /* 0x000f220000000800 */
[----:B------:R-:W-:Y:S01]  /*b380*/  F2FP.SATFINITE.E4M3.F32.PACK_AB_MERGE_C R152, R58, R13, R152 ;  /* 0x0000000d3a98723e */ /* 0x000fe20004807098 */
[----:B------:R-:W-:Y:S02]  /*b390*/  IMAD.MOV.U32 R13, RZ, RZ, R110 ;  /* 0x000000ffff0d7224 */ /* 0x000fe400078e006e */
[----:B------:R-:W-:-:S04]  /*b3a0*/  FADD.FTZ R26, R26, R67 ;  /* 0x000000431a1a7221 */ /* 0x000fc80000010000 */
[----:B------:R-:W5:Y:S01]  /*b3b0*/  MUFU.EX2 R71, R71 ;  /* 0x0000004700477308 */ /* 0x000f620000000800 */
[----:B-1----:R-:W-:-:S07]  /*b3c0*/  @P4 IMAD.HI.U32 R15, R110, R15, RZ ;  /* 0x0000000f6e0f4227 */ /* 0x002fce00078e00ff */
[----:B------:R-:W1:Y:S01]  /*b3d0*/  MUFU.EX2 R31, R31 ;  /* 0x0000001f001f7308 */ /* 0x000e620000000800 */
[----:B0-----:R-:W-:-:S07]  /*b3e0*/  @P4 SHF.R.U32.HI R13, RZ, R30, R15 ;  /* 0x0000001eff0d4219 */ /* 0x001fce000001160f */
[----:B------:R-:W0:Y:S01]  /*b3f0*/  MUFU.EX2 R54, R54 ;  /* 0x0000003600367308 */ /* 0x000e220000000800 */
[----:B------:R-:W-:Y:S01]  /*b400*/  IADD3 R12, R13, R106, -R108 ;  /* 0x0000006a0d0c7210 */ /* 0x000fe20007ffe86c */
[----:B---3--:R-:W-:-:S06]  /*b410*/  FADD.FTZ R9, R117, R26 ;  /* 0x0000001a75097221 */ /* 0x008fcc0000010000 */
[----:B------:R-:W-:Y:S01]  /*b420*/  MUFU.EX2 R35, R35 ;  /* 0x0000002300237308 */ /* 0x000fe20000000800 */
[----:B------:R-:W-:-:S04]  /*b430*/  IMAD.HI R15, R12, 0x66666667, RZ ;  /* 0x666666670c0f7827 */ /* 0x000fc800078e02ff */
[----:B----4-:R-:W-:-:S03]  /*b440*/  FADD.FTZ R12, R24, R9 ;  /* 0x00000009180c7221 */ /* 0x010fc60000010000 */
[----:B------:R-:W3:Y:S01]  /*b450*/  MUFU.EX2 R14, R14 ;  /* 0x0000000e000e7308 */ /* 0x000ee20000000800 */
[----:B------:R-:W-:-:S01]  /*b460*/  FADD.FTZ R20, R119, R20 ;  /* 0x0000001477147221 */ /* 0x000fc20000010000 */
[----:B-----5:R-:W-:Y:S01]  /*b470*/  FADD.FTZ R21, R71, R12 ;  /* 0x0000000c47157221 */ /* 0x020fe20000010000 */
[----:B------:R-:W-:Y:S02]  /*b480*/  SHF.R.U32.HI R12, RZ, 0x1f, R15 ;  /* 0x0000001fff0c7819 */ /* 0x000fe4000001160f */
[----:B-1----:R-:W-:Y:S02]  /*b490*/  FADD.FTZ R11, R31, R20 ;  /* 0x000000141f0b7221 */ /* 0x002fe40000010000 */
[----:B------:R-:W-:Y:S02]  /*b4a0*/  LEA.HI.SX32 R12, R15, R12, 0x1a ;  /* 0x0000000c0f0c7211 */ /* 0x000fe400078fd2ff */
[----:B0-----:R-:W-:Y:S01]  /*b4b0*/  FADD.FTZ R20, R54, R11 ;  /* 0x0000000b36147221 */ /* 0x001fe20000010000 */
[----:B------:R-:W-:Y:S01]  /*b4c0*/  F2FP.SATFINITE.E4M3.F32.PACK_AB_MERGE_C R142, R56, R25, R142 ;  /* 0x00000019388e723e */ /* 0x000fe2000480708e */
[----:B------:R-:W0:Y:S01]  /*b4d0*/  MUFU.EX2 R10, R37 ;  /* 0x00000025000a7308 */ /* 0x000e220000000800 */
[----:B---3--:R-:W-:Y:S01]  /*b4e0*/  F2FP.SATFINITE.E4M3.F32.PACK_AB_MERGE_C R9, R14, R35, RZ ;  /* 0x000000230e09723e */ /* 0x008fe200048070ff */
[----:B------:R-:W-:-:S04]  /*b4f0*/  FADD.FTZ R35, R35, R20 ;  /* 0x0000001423237221 */ /* 0x000fc80000010000 */
[----:B------:R-:W-:Y:S01]  /*b500*/  FADD.FTZ R20, R14, R35 ;  /* 0x000000230e147221 */ /* 0x000fe20000010000 */
[----:B------:R-:W-:Y:S01]  /*b510*/  VIADD R14, R104, 0xfffffffe ;  /* 0xfffffffe680e7836 */ /* 0x000fe20000000000 */
[----:B------:R-:W-:Y:S01]  /*b520*/  LOP3.LUT R19, R19, 0xffffffef, RZ, 0xc0, !PT ;  /* 0xffffffef13137812 */ /* 0x000fe200078ec0ff */
[----:B------:R-:W-:Y:S01]  /*b530*/  BSSY B0, `(.L_x_15930) ;  /* 0x000034b000007945 */ /* 0x000fe20003800000 */
[----:B------:R-:W-:Y:S02]  /*b540*/  F2FP.SATFINITE.E4M3.F32.PACK_AB_MERGE_C R148, R75, R68, RZ ;  /* 0x000000444b94723e */ /* 0x000fe400048070ff */
[C---:B0-----:R-:W-:Y:S02]  /*b550*/  F2FP.SATFINITE.E4M3.F32.PACK_AB_MERGE_C R13, R10.reuse, R71, RZ ;  /* 0x000000470a0d723e */ /* 0x041fe400048070ff */
[----:B------:R-:W-:Y:S01]  /*b560*/  F2FP.SATFINITE.E4M3.F32.PACK_AB_MERGE_C R151, R139, R38, R151 ;  /* 0x000000268b97723e */ /* 0x000fe20004807097 */
[----:B------:R-:W-:Y:S01]  /*b570*/  FADD.FTZ R21, R10, R21 ;  /* 0x000000150a157221 */ /* 0x000fe20000010000 */
[----:B------:R-:W-:-:S02]  /*b580*/  F2FP.SATFINITE.E4M3.F32.PACK_AB_MERGE_C R141, R43, R32, R141 ;  /* 0x000000202b8d723e */ /* 0x000fc4000480708d */
[----:B------:R-:W-:Y:S02]  /*b590*/  CS2R R28, SRZ ;  /* 0x00000000001c7805 */ /* 0x000fe4000001ff00 */
[----:B------:R-:W-:Y:S02]  /*b5a0*/  F2FP.SATFINITE.E4M3.F32.PACK_AB_MERGE_C R143, R51, R46, R143 ;  /* 0x0000002e338f723e */ /* 0x000fe4000480708f */
[----:B------:R-:W-:Y:S02]  /*b5b0*/  CS2R R32, SRZ ;  /* 0x0000000000207805 */ /* 0x000fe4000001ff00 */
[----:B------:R-:W-:Y:S02]  /*b5c0*/  F2FP.SATFINITE.E4M3.F32.PACK_AB_MERGE_C R137, R27, R50, R137 ;  /* 0x000000321b89723e */ /* 0x000fe40004807089 */
[----:B------:R-:W-:Y:S02]  /*b5d0*/  CS2R R26, SRZ ;  /* 0x00000000001a7805 */ /* 0x000fe4000001ff00 */
[----:B------:R-:W-:-:S02]  /*b5e0*/  F2FP.SATFINITE.E4M3.F32.PACK_AB_MERGE_C R138, R24, R117, R13 ;  /* 0x00000075188a723e */ /* 0x000fc4000480700d */
[----:B------:R-:W-:Y:S02]  /*b5f0*/  CS2R R24, SRZ ;  /* 0x0000000000187805 */ /* 0x000fe4000001ff00 */
[----:B------:R-:W-:Y:S02]  /*b600*/  F2FP.SATFINITE.E4M3.F32.PACK_AB_MERGE_C R139, R54, R31, R9 ;  /* 0x0000001f368b723e */ /* 0x000fe40004807009 */
[----:B------:R-:W-:Y:S02]  /*b610*/  CS2R R30, SRZ ;  /* 0x00000000001e7805 */ /* 0x000fe4000001ff00 */
[----:B------:R-:W-:Y:S02]  /*b620*/  @P4 LOP3.LUT R19, R19, 0x10, RZ, 0xfc, !PT ;  /* 0x0000001013134812 */ /* 0x000fe400078efcff */
[----:B------:R-:W-:Y:S02]  /*b630*/  CS2R R34, SRZ ;  /* 0x0000000000227805 */ /* 0x000fe4000001ff00 */
        /* <DEDUP_REMOVED lines=8> */
[----:B------:R-:W-:Y:S02]  /*b6c0*/  CS2R R44, SRZ ;  /* 0x00000000002c7805 */ /* 0x000fe4000001ff00 */
[----:B------:R-:W-:Y:S02]  /*b6d0*/  CS2R R46, SRZ ;  /* 0x00000000002e7805 */ /* 0x000fe4000001ff00 */
[----:B------:R-:W-:Y:S02]  /*b6e0*/  CS2R R48, SRZ ;  /* 0x0000000000307805 */ /* 0x000fe4000001ff00 */
[----:B------:R-:W-:Y:S02]  /*b6f0*/  CS2R R50, SRZ ;  /* 0x0000000000327805 */ /* 0x000fe4000001ff00 */
[----:B------:R-:W-:Y:S01]  /*b700*/  CS2R R54, SRZ ;  /* 0x0000000000367805 */ /* 0x000fe2000001ff00 */
[----:B------:R-:W-:Y:S01]  /*b710*/  IMAD.MOV.U32 R149, RZ, RZ, R8 ;  /* 0x000000ffff957224 */ /* 0x000fe200078e0008 */
[----:B--2---:R-:W-:-:S05]  /*b720*/  VIMNMX R56, R52, R12, !PT ;  /* 0x0000000c34387248 */ /* 0x004fca0007fe0100 */
[----:B------:R0:W-:Y:S01]  /*b730*/  STL [R1+0x24], R56 ;  /* 0x0000243801007387 */ /* 0x0001e20000100800 */
[----:B------:R-:W-:Y:S02]  /*b740*/  ISETP.GE.AND P1, PT, R14, R56, PT ;  /* 0x000000380e00720c */ /* 0x000fe40003f26270 */
[----:B------:R-:W-:-:S11]  /*b750*/  CS2R R52, SRZ ;  /* 0x0000000000347805 */ /* 0x000fd6000001ff00 */
        /* <DEDUP_REMOVED lines=21> */
[----:B------:R-:W-:-:S07]  /*b8b0*/  CS2R R24, SRZ ;  /* 0x0000000000187805 */ /* 0x000fce000001ff00 */
.L_x_15944:
[----:B------:R-:W-:-:S04]  /*b8c0*/  ISETP.NE.AND P1, PT, R10, 0x1, PT ;  /* 0x000000010a00780c */ /* 0x000fc80003f25270 */
[----:B------:R-:W-:-:S04]  /*b8d0*/  SEL R0, RZ, 0x1, P1 ;  /* 0x00000001ff007807 */ /* 0x000fc80000800000 */
[----:B------:R-:W-:Y:S01]  /*b8e0*/  LOP3.LUT R157, R11, R0, RZ, 0x3c, !PT ;  /* 0x000000000b9d7212 */ /* 0x000fe200078e3cff */
[----:B------:R-:W-:Y:S06]  /*b8f0*/  @!P0 BRA `(.L_x_15932) ;  /* 0x0000000000048947 */ /* 0x000fec0003800000 */
[----:B------:R-:W-:Y:S01]  /*b900*/  BPT.TRAP 0x1 ;  /* 0x000000040000795c */ /* 0x000fe20000300000 */
.L_x_15932:
[----:B------:R-:W-:Y:S01]  /*b910*/  VIADD R23, R10, 0x1 ;  /* 0x000000010a177836 */ /* 0x000fe20000000000 */
[----:B------:R-:W-:-:S04]  /*b920*/  SHF.L.U32 R13, R157, 0x1f, RZ ;  /* 0x0000001f9d0d7819 */ /* 0x000fc800000006ff */
[----:B------:R-:W-:-:S04]  /*b930*/  ISETP.NE.AND P1, PT, R23, 0x2, PT ;  /* 0x000000021700780c */ /* 0x000fc80003f25270 */
[----:B------:R-:W-:-:S04]  /*b940*/  SEL R23, R23, RZ, P1 ;  /* 0x000000ff17177207 */ /* 0x000fc80000800000 */
[----:B------:R-:W-:-:S04]  /*b950*/  LEA R0, R23, R18, 0x3 ;  /* 0x0000001217007211 */ /* 0x000fc800078e18ff */
[----:B------:R0:W1:Y:S01]  /*b960*/  SYNCS.PHASECHK.TRANS64.TRYWAIT P1, [R0+URZ+0x13230], R13 ;  /* 0x0132300d000075a7 */ /* 0x000062000802017f */
[----:B------:R-:W-:Y:S05]  /*b970*/  @!P0 BRA `(.L_x_15933) ;  /* 0x0000000000048947 */ /* 0x000fea0003800000 */
[----:B------:R-:W-:Y:S01]  /*b980*/  BPT.TRAP 0x1 ;  /* 0x000000040000795c */ /* 0x000fe20000300000 */
.L_x_15933:
        /* <DEDUP_REMOVED lines=8> */
.L_x_15935:
[----:B------:R-:W-:Y:S05]  /*ba10*/  BSYNC B2 ;  /* 0x0000000000027941 */ /* 0x000fea0003800000 */
.L_x_15934:
[----:B------:R-:W-:Y:S01]  /*ba20*/  IMAD.MOV.U32 R12, RZ, RZ, R3 ;  /* 0x000000ffff0c7224 */ /* 0x000fe200078e0003 */
[----:B------:R-:W-:Y:S01]  /*ba30*/  R2UR UR4, R4 ;  /* 0x00000000040472ca */ /* 0x000fe200000e0000 */
[----:B01----:R-:W-:Y:S01]  /*ba40*/  IMAD.MOV.U32 R13, RZ, RZ, -0x7fffffe0 ;  /* 0x80000020ff0d7424 */ /* 0x003fe200078e00ff */
[----:B------:R-:W-:Y:S01]  /*ba50*/  R2UR UR5, R5 ;  /* 0x00000000050572ca */ /* 0x000fe200000e0000 */
[----:B------:R-:W-:Y:S01]  /*ba60*/  WARPGROUP.ARRIVE ;  /* 0x00000000000079c5 */ /* 0x000fe20000000000 */
[----:B------:R-:W-:Y:S01]  /*ba70*/  R2UR UR6, R12 ;  /* 0x000000000c0672ca */ /* 0x000fe200000e0000 */
[----:B------:R-:W-:Y:S01]  /*ba80*/  IMAD.MOV.U32 R12, RZ, RZ, R15 ;  /* 0x000000ffff0c7224 */ /* 0x000fe200078e000f */
[----:B------:R-:W-:Y:S01]  /*ba90*/  R2UR UR7, R13 ;  /* 0x000000000d0772ca */ /* 0x000fe200000e0000 */
[----:B------:R-:W-:Y:S01]  /*baa0*/  VIADD R56, R3, 0x180 ;  /* 0x0000018003387836 */ /* 0x000fe20000000000 */
[----:B------:R-:W-:Y:S01]  /*bab0*/  R2UR UR11, R13 ;  /* 0x000000000d0b72ca */ /* 0x000fe200000e0000 */
[----:B------:R-:W-:Y:S01]  /*bac0*/  VIADD R58, R3, 0x102 ;  /* 0x00000102033a7836 */ /* 0x000fe20000000000 */
[----:B------:R-:W-:Y:S01]  /*bad0*/  R2UR UR10, R12 ;  /* 0x000000000c0a72ca */ /* 0x000fe200000e0000 */
[----:B------:R-:W-:Y:S01]  /*bae0*/  IMAD.MOV.U32 R12, RZ, RZ, R57 ;  /* 0x000000ffff0c7224 */ /* 0x000fe200078e0039 */
        /* <DEDUP_REMOVED lines=8> */
[----:B------:R-:W-:-:S02]  /*bb70*/  R2UR UR12, R4 ;  /* 0x00000000040c72ca */ /* 0x000fc400000e0000 */
[----:B------:R-:W-:Y:S02]  /*bb80*/  R2UR UR13, R5 ;  /* 0x00000000050d72ca */ /* 0x000fe400000e0000 */
[----:B------:R-:W-:Y:S01]  /*bb90*/  R2UR UR18, R56 ;  /* 0x00000000381272ca */ /* 0x000fe200000e0000 */
[----:B------:R-:W-:Y:S01]  /*bba0*/  VIADD R56, R3, 0x2 ;  /* 0x0000000203387836 */ /* 0x000fe20000000000 */
[----:B------:R-:W-:Y:S02]  /*bbb0*/  R2UR UR19, R57 ;  /* 0x00000000391372ca */ /* 0x000fe400000e0000 */
[----:B------:R-:W-:Y:S02]  /*bbc0*/  R2UR UR16, R4 ;  /* 0x00000000041072ca */ /* 0x000fe400000e0000 */
[----:B------:R-:W-:Y:S02]  /*bbd0*/  R2UR UR17, R5 ;  /* 0x00000000051172ca */ /* 0x000fe400000e0000 */
[----:B------:R-:W-:Y:S01]  /*bbe0*/  R2UR UR22, R12 ;  /* 0x000000000c1672ca */ /* 0x000fe200000e0000 */
[----:B------:R-:W-:Y:S01]  /*bbf0*/  VIADD R12, R3, 0x82 ;  /* 0x00000082030c7836 */ /* 0x000fe20000000000 */
        /* <DEDUP_REMOVED lines=57> */
.L_x_15937:
[----:B------:R-:W-:Y:S01]  /*bf90*/  SHF.L.U32 R3, R11, 0x1f, RZ ;  /* 0x0000001f0b037819 */ /* 0x000fe200000006ff */
[----:B------:R-:W-:-:S04]  /*bfa0*/  IMAD R15, R10, 0x8, R18 ;  /* 0x000000080a0f7824 */ /* 0x000fc800078e0212 */
[----:B------:R0:W1:Y:S01]  /*bfb0*/  SYNCS.PHASECHK.TRANS64.TRYWAIT P1, [R15+URZ+0x13250], R3 ;  /* 0x013250030f0075a7 */ /* 0x000062000802017f */
[----:B------:R-:W-:Y:S05]  /*bfc0*/  @!P0 BRA `(.L_x_15938) ;  /* 0x0000000000048947 */ /* 0x000fea0003800000 */
[----:B------:R-:W-:Y:S01]  /*bfd0*/  BPT.TRAP 0x1 ;  /* 0x000000040000795c */ /* 0x000fe20000300000 */
.L_x_15938:
[----:B------:R-:W-:Y:S04]  /*bfe0*/  BSSY B2, `(.L_x_15939) ;  /* 0x0000004000027945 */ /* 0x000fe80003800000 */
[----:B-1----:R-:W-:Y:S05]  /*bff0*/  @P1 BRA `(.L_x_15940) ;  /* 0x0000000000081947 */ /* 0x002fea0003800000 */
[----:B------:R-:W1:Y:S02]  /*c000*/  SYNCS.PHASECHK.TRANS64.TRYWAIT P1, [R15+URZ+0x13250], R3 ;  /* 0x013250030f0075a7 */ /* 0x000e64000802017f */
[----:B-1----:R-:W-:Y:S05]  /*c010*/  @!P1 BRA `(.L_x_15941) ;  /* 0x0000011000689947 */ /* 0x002fea0003800000 */
.L_x_15940:
[----:B------:R-:W-:Y:S05]  /*c020*/  BSYNC B2 ;  /* 0x0000000000027941 */ /* 0x000fea0003800000 */
.L_x_15939:
        /* <DEDUP_REMOVED lines=41> */
.L_x_15942:
[----:B------:R-:W2:Y:S01]  /*c2c0*/  LDL R136, [R1+0x18] ;  /* 0x0000180001887983 */ /* 0x000ea20000100800 */
[----:B01----:R-:W0:Y:S03]  /*c2d0*/  LDC R3, c[0x0][0x448] ;  /* 0x00011200ff037b82 */ /* 0x003e260000000800 */
[----:B------:R-:W3:Y:S04]  /*c2e0*/  LDL R138, [R1+0x34] ;  /* 0x00003400018a7983 */ /* 0x000ee80000100800 */
[----:B------:R-:W3:Y:S04]  /*c2f0*/  LDL R137, [R1+0x50] ;  /* 0x0000500001897983 */ /* 0x000ee80000100800 */
[----:B------:R-:W4:Y:S04]  /*c300*/  LDL R13, [R1+0x3c] ;  /* 0x00003c00010d7983 */ /* 0x000f280000100800 */
[----:B------:R-:W5:Y:S04]  /*c310*/  LDL R12, [R1+0x38] ;  /* 0x00003800010c7983 */ /* 0x000f680000100800 */
[----:B------:R-:W5:Y:S01]  /*c320*/  LDL R11, [R1+0x30] ;  /* 0x00003000010b7983 */ /* 0x000f620000100800 */
[----:B0-----:R-:W-:Y:S01]  /*c330*/  ISETP.NE.AND P1, PT, R3, 0x1, PT ;  /* 0x000000010300780c */ /* 0x001fe20003f25270 */
[----:B------:R-:W-:-:S12]  /*c340*/  VIADD R0, R0, 0x13240 ;  /* 0x0001324000007836 */ /* 0x000fd80000000000 */
[----:B------:R-:W0:Y:S08]  /*c350*/  @P1 LDC R10, c[0x0][0x44c] ;  /* 0x00011300ff0a1b82 */ /* 0x000e300000000800 */
[----:B------:R-:W1:Y:S01]  /*c360*/  @P1 LDC R3, c[0x0][0x450] ;  /* 0x00011400ff031b82 */ /* 0x000e620000000800 */
[----:B--2---:R-:W-:-:S04]  /*c370*/  PRMT R0, R136, 0x654, R0 ;  /* 0x0000065488007816 */ /* 0x004fc80000000000 */
[----:B------:R3:W-:Y:S02]  /*c380*/  SYNCS.ARRIVE.TRANS64.RED.A1T0 RZ, [R0+URZ], RZ ;  /* 0x000000ff00ff79a7 */ /* 0x0007e4000810043f */
[----:B---3--:R-:W-:-:S04]  /*c390*/  IMAD.IADD R0, R137, 0x1, R138 ;  /* 0x0000000189007824 */ /* 0x008fc800078e028a */
[----:B0-----:R-:W-:-:S05]  /*c3a0*/  @P1 IMAD.HI.U32 R10, R0, R10, RZ ;  /* 0x0000000a000a1227 */ /* 0x001fca00078e00ff */
[----:B-1----:R-:W-:-:S05]  /*c3b0*/  @P1 SHF.R.U32.HI R0, RZ, R3, R10 ;  /* 0x00000003ff001219 */ /* 0x002fca000001160a */
[----:B------:R-:W0:Y:S01]  /*c3c0*/  SHFL.IDX PT, R3, R0, RZ, 0x1c1f ;  /* 0x001c1fff00037589 */ /* 0x000e2200000e0000 */
[----:B------:R-:W-:-:S05]  /*c3d0*/  IMAD R10, R14, -0xa0, RZ ;  /* 0xffffff600e0a7824 */ /* 0x000fca00078e02ff */
[----:B----4-:R-:W-:-:S04]  /*c3e0*/  IADD3 R10, -R13, 0x1, R10 ;  /* 0x000000010d0a7810 */ /* 0x010fc80007ffe10a */
[----:B-----5:R-:W-:-:S05]  /*c3f0*/  IADD3 R10, -R11, R10, R12 ;  /* 0x0000000a0b0a7210 */ /* 0x020fca0007ffe10c */
[----:B0-----:R-:W-:-:S05]  /*c400*/  IMAD.IADD R3, R10, 0x1, R3 ;  /* 0x000000010a037824 */ /* 0x001fca00078e0203 */
[C---:B------:R-:W-:Y:S02]  /*c410*/  ISETP.GT.AND P2, PT, R3.reuse, RZ, PT ;  /* 0x000000ff0300720c */ /* 0x040fe40003f44270 */
        /* <DEDUP_REMOVED lines=90> */
[----:B------:R-:W0:Y:S03]  /*c9c0*/  SHFL.IDX PT, R0, R0, 0x1, 0x1c1f ;  /* 0x003c1f0000007f89 */ /* 0x000e2600000e0000 */
[----:B------:R-:W-:-:S04]  /*c9d0*/  FMNMX.FTZ R3, R88, R3, !PT ;  /* 0x0000000358037209 */ /* 0x000fc80007810000 */
[----:B------:R-:W-:-:S04]  /*c9e0*/  FMNMX.FTZ R3, R89, R3, !PT ;  /* 0x0000000359037209 */ /* 0x000fc80007810000 */
[----:B------:R-:W-:-:S04]  /*c9f0*/  FMNMX.FTZ R3, R92, R3, !PT ;  /* 0x000000035c037209 */ /* 0x000fc80007810000 */
[----:B------:R-:W-:-:S04]  /*ca00*/  FMNMX.FTZ R3, R93, R3, !PT ;  /* 0x000000035d037209 */ /* 0x000fc80007810000 */
[----:B------:R-:W-:-:S04]  /*ca10*/  FMNMX.FTZ R3, R96, R3, !PT ;  /* 0x0000000360037209 */ /* 0x000fc80007810000 */
[----:B------:R-:W-:Y:S01]  /*ca20*/  FMNMX.FTZ R3, R97, R3, !PT ;  /* 0x0000000361037209 */ /* 0x000fe20007810000 */
[----:B0-----:R-:W-:-:S03]  /*ca30*/  IMAD.IADD R0, R10, 0x1, R0 ;  /* 0x000000010a007824 */ /* 0x001fc600078e0200 */
[----:B------:R-:W-:Y:S02]  /*ca40*/  FMNMX.FTZ R3, R100, R3, !PT ;  /* 0x0000000364037209 */ /* 0x000fe40007810000 */
[----:B------:R-:W-:Y:S02]  /*ca50*/  FSEL R61, R61, -INF , P2 ;  /* 0xff8000003d3d7808 */ /* 0x000fe40001000000 */
[----:B------:R-:W-:Y:S02]  /*ca60*/  FMNMX.FTZ R3, R101, R3, !PT ;  /* 0x0000000365037209 */ /* 0x000fe40007810000 */
[----:B------:R-:W-:Y:S02]  /*ca70*/  ISETP.GT.AND P2, PT, R0, RZ, PT ;  /* 0x000000ff0000720c */ /* 0x000fe40003f44270 */
[----:B------:R-:W-:Y:S02]  /*ca80*/  FMNMX.FTZ R3, R72, R3, !PT ;  /* 0x0000000348037209 */ /* 0x000fe40007810000 */
[----:B------:R-:W-:-:S02]  /*ca90*/  FSEL R122, R122, -INF , P2 ;  /* 0xff8000007a7a7808 */ /* 0x000fc40001000000 */
[----:B------:R-:W-:Y:S02]  /*caa0*/  ISETP.GT.AND P2, PT, R0, 0x1, PT ;  /* 0x000000010000780c */ /* 0x000fe40003f44270 */
[----:B------:R-:W-:Y:S02]  /*cab0*/  FMNMX.FTZ R3, R73, R3, !PT ;  /* 0x0000000349037209 */ /* 0x000fe40007810000 */
[----:B------:R-:W-:Y:S02]  /*cac0*/  FSEL R123, R123, -INF , P2 ;  /* 0xff8000007b7b7808 */ /* 0x000fe40001000000 */
[----:B------:R-:W-:Y:S02]  /*cad0*/  FMNMX.FTZ R3, R76, R3, !PT ;  /* 0x000000034c037209 */ /* 0x000fe40007810000 */
[----:B------:R-:W-:Y:S02]  /*cae0*/  ISETP.GT.AND P2, PT, R0, 0x8, PT ;  /* 0x000000080000780c */ /* 0x000fe40003f44270 */
[----:B------:R-:W-:-:S02]  /*caf0*/  FMNMX.FTZ R3, R77, R3, !PT ;  /* 0x000000034d037209 */ /* 0x000fc40007810000 */
[----:B------:R-:W-:Y:S02]  /*cb00*/  FSEL R126, R126, -INF , P2 ;  /* 0xff8000007e7e7808 */ /* 0x000fe40001000000 */
        /* <DEDUP_REMOVED lines=10> */
[----:B------:R-:W-:-:S02]  /*cbb0*/  ISETP.GT.AND P2, PT, R0, 0x18, PT ;  /* 0x000000180000780c */ /* 0x000fc40003f44270 */
[----:B------:R-:W-:Y:S02]  /*cbc0*/  FMNMX.FTZ R3, R56, R3, !PT ;  /* 0x0000000338037209 */ /* 0x000fe40007810000 */
[----:B------:R-:W-:Y:S02]  /*cbd0*/  FSEL R134, R134, -INF , P2 ;  /* 0xff80000086867808 */ /* 0x000fe40001000000 */
[C---:B------:R-:W-:Y:S02]  /*cbe0*/  ISETP.GT.AND P2, PT, R0.reuse, 0x19, PT ;  /* 0x000000190000780c */ /* 0x040fe40003f44270 */
[----:B------:R-:W-:Y:S02]  /*cbf0*/  FMNMX.FTZ R3, R57, R3, !PT ;  /* 0x0000000339037209 */ /* 0x000fe40007810000 */
[----:B------:R-:W-:Y:S02]  /*cc00*/  FSEL R135, R135, -INF , P2 ;  /* 0xff80000087877808 */ /* 0x000fe40001000000 */
[----:B------:R-:W-:-:S02]  /*cc10*/  ISETP.GT.AND P2, PT, R0, 0x20, PT ;  /* 0x000000200000780c */ /* 0x000fc40003f44270 */
        /* <DEDUP_REMOVED lines=17> */
[----:B------:R-:W-:-:S02]  /*cd30*/  FMNMX.FTZ R3, R69, R3, !PT ;  /* 0x0000000345037209 */ /* 0x000fc40007810000 */
[----:B------:R-:W-:Y:S02]  /*cd40*/  FSEL R114, R114, -INF , P2 ;  /* 0xff80000072727808 */ /* 0x000fe40001000000 */
        /* <DEDUP_REMOVED lines=17> */
[----:B------:R-:W-:Y:S02]  /*ce60*/  ISETP.GT.AND P2, PT, R0, 0x50, PT ;  /* 0x000000500000780c */ /* 0x000fe40003f44270 */
[----:B------:R-:W-:Y:S02]  /*ce70*/  LOP3.LUT R19, R19, 0xffffffdf, RZ, 0xc0, !PT ;  /* 0xffffffdf13137812 */ /* 0x000fe400078ec0ff */
[----:B------:R-:W-:Y:S02]  /*ce80*/  FSEL R98, R98, -INF , P2 ;  /* 0xff80000062627808 */ /* 0x000fe40001000000 */
[C---:B------:R-:W-:Y:S02]  /*ce90*/  ISETP.GT.AND P2, PT, R0.reuse, 0x51, PT ;  /* 0x000000510000780c */ /* 0x040fe40003f44270 */
[----:B------:R-:W-:-:S02]  /*cea0*/  ISETP.GT.AND P1, PT, R0, 0x61, PT ;  /* 0x000000610000780c */ /* 0x000fc40003f24270 */
[----:B------:R-:W-:Y:S02]  /*ceb0*/  @P0 LOP3.LUT R19, R19, 0x20, RZ, 0xfc, !PT ;  /* 0x0000002013130812 */ /* 0x000fe400078efcff */
[C---:B------:R-:W-:Y:S02]  /*cec0*/  ISETP.GT.AND P0, PT, R0.reuse, 0x81, PT ;  /* 0x000000810000780c */ /* 0x040fe40003f04270 */
[----:B------:R-:W-:Y:S02]  /*ced0*/  FSEL R99, R99, -INF , P2 ;  /* 0xff80000063637808 */ /* 0x000fe40001000000 */
[C---:B------:R-:W-:Y:S02]  /*cee0*/  ISETP.GT.AND P2, PT, R0.reuse, 0x58, PT ;  /* 0x000000580000780c */ /* 0x040fe40003f44270 */
[----:B------:R-:W-:Y:S02]  /*cef0*/  FSEL R75, R75, -INF , P1 ;  /* 0xff8000004b4b7808 */ /* 0x000fe40000800000 */
[----:B------:R-:W-:-:S02]  /*cf00*/  ISETP.GT.AND P1, PT, R0, 0x78, PT ;  /* 0x000000780000780c */ /* 0x000fc40003f24270 */
[----:B------:R-:W-:Y:S02]  /*cf10*/  FSEL R102, R102, -INF , P2 ;  /* 0xff80000066667808 */ /* 0x000fe40001000000 */
[----:B------:R-:W-:Y:S02]  /*cf20*/  ISETP.GT.AND P2, PT, R0, 0x59, PT ;  /* 0x000000590000780c */ /* 0x000fe40003f44270 */
[----:B------:R-:W-:Y:S02]  /*cf30*/  FSEL R86, R86, -INF , P1 ;  /* 0xff80000056567808 */ /* 0x000fe40000800000 */
[----:B------:R-:W-:Y:S02]  /*cf40*/  ISETP.GT.AND P1, PT, R0, 0x89, PT ;  /* 0x000000890000780c */ /* 0x000fe40003f24270 */
[----:B------:R-:W-:Y:S02]  /*cf50*/  LOP3.LUT R19, R19, 0xffffffbf, RZ, 0xc0, !PT ;  /* 0xffffffbf13137812 */ /* 0x000fe400078ec0ff */
[----:B------:R-:W-:-:S02]  /*cf60*/  FSEL R103, R103, -INF , P2 ;  /* 0xff80000067677808 */ /* 0x000fc40001000000 */
[----:B0-----:R-:W-:Y:S02]  /*cf70*/  FMNMX.FTZ R3, R3, R10, !PT ;  /* 0x0000000a03037209 */ /* 0x001fe40007810000 */
[----:B------:R-:W-:Y:S02]  /*cf80*/  ISETP.GT.AND P2, PT, R0, 0x60, PT ;  /* 0x000000600000780c */ /* 0x000fe40003f44270 */
[----:B------:R-:W-:Y:S01]  /*cf90*/  @P0 LOP3.LUT R19, R19, 0x40, RZ, 0xfc, !PT ;  /* 0x0000004013130812 */ /* 0x000fe200078efcff */
[----:B------:R-:W-:-:S01]  /*cfa0*/  FFMA.FTZ R11, R2, R3, -8 ;  /* 0xc1000000020b7423 */ /* 0x000fc20000010003 */
[----:B------:R-:W-:Y:S02]  /*cfb0*/  FSEL R74, R74, -INF , P2 ;  /* 0xff8000004a4a7808 */ /* 0x000fe40001000000 */
[C---:B------:R-:W-:Y:S02]  /*cfc0*/  ISETP.GT.AND P5, PT, R0.reuse, 0x68, PT ;  /* 0x000000680000780c */ /* 0x040fe40003fa4270 */
[----:B------:R-:W-:-:S02]  /*cfd0*/  ISETP.GT.AND P4, PT, R0, 0x69, PT ;  /* 0x000000690000780c */ /* 0x000fc40003f84270 */
[C---:B------:R-:W-:Y:S02]  /*cfe0*/  ISETP.GT.AND P3, PT, R0.reuse, 0x70, PT ;  /* 0x000000700000780c */ /* 0x040fe40003f64270 */
[----:B------:R-:W-:Y:S02]  /*cff0*/  ISETP.GT.AND P2, PT, R0, 0x71, PT ;  /* 0x000000710000780c */ /* 0x000fe40003f44270 */
[----:B------:R-:W-:Y:S02]  /*d000*/  LOP3.LUT R19, R19, 0xffffff7f, RZ, 0xc0, !PT ;  /* 0xffffff7f13137812 */ /* 0x000fe400078ec0ff */
[----:B------:R-:W-:Y:S02]  /*d010*/  FSETP.NEU.FTZ.AND P6, PT, R3, -INF , PT ;  /* 0xff8000000300780b */ /* 0x000fe40003fdd000 */
[----:B------:R-:W-:Y:S02]  /*d020*/  FSEL R78, R78, -INF , P5 ;  /* 0xff8000004e4e7808 */ /* 0x000fe40002800000 */
[----:B------:R-:W-:-:S02]  /*d030*/  FSEL R79, R79, -INF , P4 ;  /* 0xff8000004f4f7808 */ /* 0x000fc40002000000 */
[----:B------:R-:W-:Y:S02]  /*d040*/  FSEL R82, R82, -INF , P3 ;  /* 0xff80000052527808 */ /* 0x000fe40001800000 */
[----:B------:R-:W-:Y:S02]  /*d050*/  FSEL R83, R83, -INF , P2 ;  /* 0xff80000053537808 */ /* 0x000fe40001000000 */
[----:B------:R-:W-:Y:S02]  /*d060*/  @P1 LOP3.LUT R19, R19, 0x80, RZ, 0xfc, !PT ;  /* 0x0000008013131812 */ /* 0x000fe400078efcff */
[----:B------:R-:W-:Y:S02]  /*d070*/  FSEL R10, R3, RZ, P6 ;  /* 0x000000ff030a7208 */ /* 0x000fe40003000000 */
[----:B------:R-:W-:Y:S02]  /*d080*/  FSEL R11, R11, RZ, P6 ;  /* 0x000000ff0b0b7208 */ /* 0x000fe40003000000 */
[----:B------:R-:W-:-:S02]  /*d090*/  ISETP.GT.AND P2, PT, R0, 0x90, PT ;  /* 0x000000900000780c */ /* 0x000fc40003f44270 */
[C---:B------:R-:W-:Y:S02]  /*d0a0*/  ISETP.GT.AND P3, PT, R0.reuse, 0x91, PT ;  /* 0x000000910000780c */ /* 0x040fe40003f64270 */
[C---:B------:R-:W-:Y:S02]  /*d0b0*/  ISETP.GT.AND P4, PT, R0.reuse, 0x98, PT ;  /* 0x000000980000780c */ /* 0x040fe40003f84270 */
        /* <DEDUP_REMOVED lines=54> */
[----:B------:R-:W-:Y:S01]  /*d420*/  FMNMX.FTZ R0, R71, R0, !PT ;  /* 0x0000000047007209 */ /* 0x000fe20007810000 */
[----:B------:R-:W-:-:S04]  /*d430*/  FADD.FTZ R9, -R10, R9 ;  /* 0x000000090a097221 */ /* 0x000fc80000010100 */
[----:B------:R-:W0:Y:S02]  /*d440*/  SHFL.BFLY PT, R10, R0, 0x2, 0x1f ;  /* 0x0c401f00000a7f89 */ /* 0x000e2400000e0000 */
[----:B0-----:R-:W-:-:S05]  /*d450*/  FMNMX.FTZ R0, R0, R10, !PT ;  /* 0x0000000a00007209 */ /* 0x001fca0007810000 */
[----:B------:R-:W0:Y:S01]  /*d460*/  SHFL.BFLY PT, R10, R0, 0x1, 0x1f ;  /* 0x0c201f00000a7f89 */ /* 0x000e2200000e0000 */
[----:B------:R-:W-:-:S01]  /*d470*/  FFMA.FTZ R120, R2, R120, -R11 ;  /* 0x0000007802787223 */ /* 0x000fc2000001080b */
[C---:B------:R-:W-:Y:S01]  /*d480*/  FMUL.FTZ R9, R2.reuse, R9 ;  /* 0x0000000902097220 */ /* 0x040fe20000410000 */
[----:B------:R-:W-:-:S01]  /*d490*/  FFMA.FTZ R121, R2, R121, -R11 ;  /* 0x0000007902797223 */ /* 0x000fc2000001080b */
        /* <DEDUP_REMOVED lines=9> */
[----:B------:R-:W-:Y:S01]  /*d530*/  MUFU.EX2 R120, R120 ;  /* 0x0000007800787308 */ /* 0x000fe20000000800 */
[----:B------:R-:W-:-:S01]  /*d540*/  FFMA.FTZ R124, R2, R124, -R11 ;  /* 0x0000007c027c7223 */ /* 0x000fc2000001080b */
[----:B------:R-:W-:-:S06]  /*d550*/  FFMA.FTZ R126, R2, R126, -R13 ;  /* 0x0000007e027e7223 */ /* 0x000fcc000001080d */
[----:B------:R-:W-:Y:S01]  /*d560*/  MUFU.EX2 R122, R122 ;  /* 0x0000007a007a7308 */ /* 0x000fe20000000800 */
[----:B------:R-:W-:-:S01]  /*d570*/  FFMA.FTZ R125, R2, R125, -R11 ;  /* 0x0000007d027d7223 */ /* 0x000fc2000001080b */
[----:B------:R-:W-:-:S06]  /*d580*/  FFMA.FTZ R127, R2, R127, -R13 ;  /* 0x0000007f027f7223 */ /* 0x000fcc000001080d */
[----:B------:R-:W0:Y:S08]  /*d590*/  MUFU.EX2 R9, R9 ;  /* 0x0000000900097308 */ /* 0x000e300000000800 */
[----:B------:R-:W1:Y:S01]  /*d5a0*/  MUFU.EX2 R8, R8 ;  /* 0x0000000800087308 */ /* 0x000e620000000800 */
[----:B------:R-:W-:-:S01]  /*d5b0*/  FFMA.FTZ R128, R2, R128, -R11 ;  /* 0x0000008002807223 */ /* 0x000fc2000001080b */
[----:B------:R-:W-:-:S06]  /*d5c0*/  FFMA.FTZ R130, R2, R130, -R13 ;  /* 0x0000008202827223 */ /* 0x000fcc000001080d */
[----:B------:R-:W2:Y:S08]  /*d5d0*/  MUFU.EX2 R121, R121 ;  /* 0x0000007900797308 */ /* 0x000eb00000000800 */
[----:B------:R-:W3:Y:S01]  /*d5e0*/  MUFU.EX2 R123, R123 ;  /* 0x0000007b007b7308 */ /* 0x000ee20000000800 */
[----:B------:R-:W-:-:S01]  /*d5f0*/  FFMA.FTZ R129, R2, R129, -R11 ;  /* 0x0000008102817223 */ /* 0x000fc2000001080b */
[----:B------:R-:W-:-:S06]  /*d600*/  FFMA.FTZ R131, R2, R131, -R13 ;  /* 0x0000008302837223 */ /* 0x000fcc000001080d */
[----:B------:R-:W4:Y:S08]  /*d610*/  MUFU.EX2 R124, R124 ;  /* 0x0000007c007c7308 */ /* 0x000f300000000800 */
[----:B------:R-:W5:Y:S01]  /*d620*/  MUFU.EX2 R126, R126 ;  /* 0x0000007e007e7308 */ /* 0x000f620000000800 */
[----:B0-----:R-:W-:-:S01]  /*d630*/  FFMA.FTZ R21, R9, R21, R120 ;  /* 0x0000001509157223 */ /* 0x001fc20000010078 */
[----:B-1----:R-:W-:-:S06]  /*d640*/  FFMA.FTZ R20, R8, R20, R122 ;  /* 0x0000001408147223 */ /* 0x002fcc000001007a */
[----:B------:R-:W0:Y:S01]  /*d650*/  MUFU.EX2 R125, R125 ;  /* 0x0000007d007d7308 */ /* 0x000e220000000800 */
[----:B------:R-:W-:-:S01]  /*d660*/  FFMA.FTZ R132, R2, R132, -R11 ;  /* 0x0000008402847223 */ /* 0x000fc2000001080b */
[----:B------:R-:W-:-:S06]  /*d670*/  FFMA.FTZ R134, R2, R134, -R13 ;  /* 0x0000008602867223 */ /* 0x000fcc000001080d */
[----:B------:R-:W1:Y:S01]  /*d680*/  MUFU.EX2 R127, R127 ;  /* 0x0000007f007f7308 */ /* 0x000e620000000800 */
[----:B--2---:R-:W-:-:S01]  /*d690*/  FADD.FTZ R10, R121, R21 ;  /* 0x00000015790a7221 */ /* 0x004fc20000010000 */
[----:B---3--:R-:W-:-:S06]  /*d6a0*/  FADD.FTZ R12, R123, R20 ;  /* 0x000000147b0c7221 */ /* 0x008fcc0000010000 */
[----:B------:R-:W2:Y:S01]  /*d6b0*/  MUFU.EX2 R128, R128 ;  /* 0x0000008000807308 */ /* 0x000ea20000000800 */
[----:B------:R-:W-:-:S01]  /*d6c0*/  FFMA.FTZ R133, R2, R133, -R11 ;  /* 0x0000008502857223 */ /* 0x000fc2000001080b */
[----:B------:R-:W-:-:S06]  /*d6d0*/  FFMA.FTZ R135, R2, R135, -R13 ;  /* 0x0000008702877223 */ /* 0x000fcc000001080d */
[----:B------:R-:W3:Y:S01]  /*d6e0*/  MUFU.EX2 R130, R130 ;  /* 0x0000008200827308 */ /* 0x000ee20000000800 */
[----:B----4-:R-:W-:-:S01]  /*d6f0*/  FADD.FTZ R10, R124, R10 ;  /* 0x0000000a7c0a7221 */ /* 0x010fc20000010000 */
[----:B-----5:R-:W-:-:S06]  /*d700*/  FADD.FTZ R12, R126, R12 ;  /* 0x0000000c7e0c7221 */ /* 0x020fcc0000010000 */
[----:B------:R-:W4:Y:S01]  /*d710*/  MUFU.EX2 R129, R129 ;  /* 0x0000008100817308 */ /* 0x000f220000000800 */
[----:B------:R-:W-:-:S01]  /*d720*/  FFMA.FTZ R104, R2, R104, -R11 ;  /* 0x0000006802687223 */ /* 0x000fc2000001080b */
[----:B------:R-:W-:-:S06]  /*d730*/  FFMA.FTZ R106, R2, R106, -R13 ;  /* 0x0000006a026a7223 */ /* 0x000fcc000001080d */
[----:B------:R-:W5:Y:S01]  /*d740*/  MUFU.EX2 R131, R131 ;  /* 0x0000008300837308 */ /* 0x000f620000000800 */
[----:B0-----:R-:W-:-:S01]  /*d750*/  FADD.FTZ R10, R125, R10 ;  /* 0x0000000a7d0a7221 */ /* 0x001fc20000010000 */
[----:B-1----:R-:W-:-:S06]  /*d760*/  FADD.FTZ R12, R127, R12 ;  /* 0x0000000c7f0c7221 */ /* 0x002fcc0000010000 */
        /* <DEDUP_REMOVED lines=186> */
[----:B------:R-:W2:Y:S08]  /*e310*/  MUFU.EX2 R65, R65 ;  /* 0x0000004100417308 */ /* 0x000eb00000000800 */
[----:B------:R-:W3:Y:S01]  /*e320*/  MUFU.EX2 R67, R67 ;  /* 0x0000004300437308 */ /* 0x000ee20000000800 */
[----:B----4-:R-:W-:-:S01]  /*e330*/  FADD.FTZ R10, R61, R10 ;  /* 0x0000000a3d0a7221 */ /* 0x010fc20000010000 */
[----:B-----5:R-:W-:-:S06]  /*e340*/  FADD.FTZ R12, R63, R12 ;  /* 0x0000000c3f0c7221 */ /* 0x020fcc0000010000 */
[----:B------:R-:W4:Y:S01]  /*e350*/  MUFU.EX2 R68, R68 ;  /* 0x0000004400447308 */ /* 0x000f220000000800 */
[----:B------:R-:W-:-:S07]  /*e360*/  LOP3.LUT P0, RZ, R19, 0x20, RZ, 0xc0, !PT ;  /* 0x0000002013ff7812 */ /* 0x000fce000780c0ff */
[----:B------:R-:W5:Y:S01]  /*e370*/  MUFU.EX2 R70, R70 ;  /* 0x0000004600467308 */ /* 0x000f620000000800 */
[----:B0-----:R-:W-:-:S01]  /*e380*/  FADD.FTZ R10, R64, R10 ;  /* 0x0000000a400a7221 */ /* 0x001fc20000010000 */
[----:B-1----:R-:W-:-:S06]  /*e390*/  FADD.FTZ R12, R66, R12 ;  /* 0x0000000c420c7221 */ /* 0x002fcc0000010000 */
[----:B------:R-:W0:Y:S08]  /*e3a0*/  MUFU.EX2 R11, R11 ;  /* 0x0000000b000b7308 */ /* 0x000e300000000800 */
[----:B------:R-:W1:Y:S01]  /*e3b0*/  MUFU.EX2 R13, R13 ;  /* 0x0000000d000d7308 */ /* 0x000e620000000800 */
[----:B--2---:R-:W-:-:S01]  /*e3c0*/  FADD.FTZ R10, R65, R10 ;  /* 0x0000000a410a7221 */ /* 0x004fc20000010000 */
[----:B---3--:R-:W-:-:S03]  /*e3d0*/  FADD.FTZ R12, R67, R12 ;  /* 0x0000000c430c7221 */ /* 0x008fc60000010000 */
[----:B----4-:R-:W-:Y:S01]  /*e3e0*/  FADD.FTZ R10, R68, R10 ;  /* 0x0000000a440a7221 */ /* 0x010fe20000010000 */
[----:B-----5:R-:W-:-:S03]  /*e3f0*/  FADD.FTZ R12, R70, R12 ;  /* 0x0000000c460c7221 */ /* 0x020fc60000010000 */
[----:B0-----:R-:W-:Y:S01]  /*e400*/  FADD.FTZ R21, R11, R10 ;  /* 0x0000000a0b157221 */ /* 0x001fe20000010000 */
[----:B-1----:R-:W-:-:S01]  /*e410*/  FADD.FTZ R20, R13, R12 ;  /* 0x0000000c0d147221 */ /* 0x002fc20000010000 */
[----:B------:R-:W-:Y:S06]  /*e420*/  @!P0 BRA `(.L_x_15943) ;  /* 0x0000000000048947 */ /* 0x000fec0003800000 */
[----:B------:R-:W-:Y:S01]  /*e430*/  BPT.TRAP 0x1 ;  /* 0x000000040000795c */ /* 0x000fe20000300000 */
.L_x_15943:
        /* <DEDUP_REMOVED lines=8> */
[----:B------:R-:W-:Y:S02]  /*e4c0*/  PRMT R15, R136, 0x654, R15 ;  /* 0x00000654880f7816 */ /* 0x000fe4000000000f */
[----:B------:R-:W-:Y:S02]  /*e4d0*/  F2FP.SATFINITE.E4M3.F32.PACK_AB_MERGE_C R11, R11, R68, RZ ;  /* 0x000000440b0b723e */ /* 0x000fe400048070ff */
[----:B------:R-:W-:Y:S01]  /*e4e0*/  F2FP.SATFINITE.E4M3.F32.PACK_AB_MERGE_C R124, R121, R120, R124 ;  /* 0x00000078797c723e */ /* 0x000fe2000480707c */
[----:B------:R0:W-:Y:S01]  /*e4f0*/  SYNCS.ARRIVE.TRANS64.RED.A1T0 RZ, [R15+URZ], RZ ;  /* 0x000000ff0fff79a7 */ /* 0x0001e2000810043f */
[----:B------:R-:W-:Y:S02]  /*e500*/  F2FP.SATFINITE.E4M3.F32.PACK_AB_MERGE_C R132, R129, R128, R132 ;  /* 0x000000808184723e */ /* 0x000fe40004807084 */
[----:B------:R-:W-:-:S02]  /*e510*/  F2FP.SATFINITE.E4M3.F32.PACK_AB_MERGE_C R134, R131, R130, R134 ;  /* 0x000000828386723e */ /* 0x000fc40004807086 */
[----:B------:R-:W-:Y:S02]  /*e520*/  F2FP.SATFINITE.E4M3.F32.PACK_AB_MERGE_C R108, R105, R104, R108 ;  /* 0x00000068696c723e */ /* 0x000fe4000480706c */
[----:B------:R-:W-:Y:S02]  /*e530*/  F2FP.SATFINITE.E4M3.F32.PACK_AB_MERGE_C R110, R107, R106, R110 ;  /* 0x0000006a6b6e723e */ /* 0x000fe4000480706e */
        /* <DEDUP_REMOVED lines=68> */
[----:B------:R-:W-:Y:S02]  /*e980*/  MOV R153, R126 ;  /* 0x0000007e00997202 */ /* 0x000fe40000000f00 */
[C---:B--2---:R-:W-:Y:S01]  /*e990*/  ISETP.GT.AND P1, PT, R14.reuse, R10, PT ;  /* 0x0000000a0e00720c */ /* 0x044fe20003f24270 */
[----:B------:R-:W-:-:S02]  /*e9a0*/  VIADD R14, R14, 0xffffffff ;  /* 0xffffffff0e0e7836 */ /* 0x000fc40000000000 */
[----:B------:R-:W-:-:S10]  /*e9b0*/  IMAD.MOV.U32 R10, RZ, RZ, R23 ;  /* 0x000000ffff0a7224 */ /* 0x000fd400078e0017 */
[----:B0-----:R-:W-:Y:S05]  /*e9c0*/  @P1 BRA `(.L_x_15944) ;  /* 0xffffffcc00bc1947 */ /* 0x001fea000383ffff */
[----:B------:R-:W-:Y:S05]  /*e9d0*/  BSYNC B1 ;  /* 0x0000000000017941 */ /* 0x000fea0003800000 */
.L_x_15931:
[----:B------:R-:W-:Y:S05]  /*e9e0*/  BSYNC B0 ;  /* 0x0000000000007941 */ /* 0x000fea0003800000 */
.L_x_15930:
        /* <DEDUP_REMOVED lines=8> */
.L_x_15959:
        /* <DEDUP_REMOVED lines=8> */
.L_x_15947:
[----:B------:R-:W-:Y:S01]  /*eaf0*/  IMAD R3, R23, 0x8, R18 ;  /* 0x0000000817037824 */ /* 0x000fe200078e0212 */
[----:B------:R-:W-:-:S04]  /*eb00*/  SHF.L.U32 R12, R157, 0x1f, RZ ;  /* 0x0000001f9d0c7819 */ /* 0x000fc800000006ff */
[----:B------:R0:W1:Y:S01]  /*eb10*/  SYNCS.PHASECHK.TRANS64.TRYWAIT P1, [R3+URZ+0x13230], R12 ;  /* 0x0132300c030075a7 */ /* 0x000062000802017f */
[----:B------:R-:W-:Y:S05]  /*eb20*/  @!P0 BRA `(.L_x_15948) ;  /* 0x0000000000048947 */ /* 0x000fea0003800000 */
[----:B------:R-:W-:Y:S01]  /*eb30*/  BPT.TRAP 0x1 ;  /* 0x000000040000795c */ /* 0x000fe20000300000 */
.L_x_15948:
        /* <DEDUP_REMOVED lines=8> */
.L_x_15950:
[----:B------:R-:W-:Y:S05]  /*ebc0*/  BSYNC B1 ;  /* 0x0000000000017941 */ /* 0x000fea0003800000 */
.L_x_15949:
[----:B01----:R-:W-:Y:S01]  /*ebd0*/  IMAD.MOV.U32 R12, RZ, RZ, R15 ;  /* 0x000000ffff0c7224 */ /* 0x003fe200078e000f */
        /* <DEDUP_REMOVED lines=13> */
[----:B------:R-:W-:Y:S01]  /*ecb0*/  VIADD R58, R15, 0x102 ;  /* 0x000001020f3a7836 */ /* 0x000fe20000000000 */
        /* <DEDUP_REMOVED lines=72> */
.L_x_15952:
[----:B------:R-:W-:Y:S01]  /*f140*/  SHF.L.U32 R3, R9, 0x1f, RZ ;  /* 0x0000001f09037819 */ /* 0x000fe200000006ff */
[----:B------:R-:W-:-:S04]  /*f150*/  IMAD R15, R8, 0x8, R18 ;  /* 0x00000008080f7824 */ /* 0x000fc800078e0212 */
[----:B------:R0:W1:Y:S01]  /*f160*/  SYNCS.PHASECHK.TRANS64.TRYWAIT P1, [R15+URZ+0x13250], R3 ;  /* 0x013250030f0075a7 */ /* 0x000062000802017f */
[----:B------:R-:W-:Y:S05]  /*f170*/  @!P0 BRA `(.L_x_15953) ;  /* 0x0000000000048947 */ /* 0x000fea0003800000 */
[----:B------:R-:W-:Y:S01]  /*f180*/  BPT.TRAP 0x1 ;  /* 0x000000040000795c */ /* 0x000fe20000300000 */
.L_x_15953:
[----:B------:R-:W-:Y:S04]  /*f190*/  BSSY B1, `(.L_x_15954) ;  /* 0x0000004000017945 */ /* 0x000fe80003800000 */
[----:B-1----:R-:W-:Y:S05]  /*f1a0*/  @P1 BRA `(.L_x_15955) ;  /* 0x0000000000081947 */ /* 0x002fea0003800000 */
[----:B------:R-:W1:Y:S02]  /*f1b0*/  SYNCS.PHASECHK.TRANS64.TRYWAIT P1, [R15+URZ+0x13250], R3 ;  /* 0x013250030f0075a7 */ /* 0x000e64000802017f */
[----:B-1----:R-:W-:Y:S05]  /*f1c0*/  @!P1 BRA `(.L_x_15956) ;  /* 0x000000e000249947 */ /* 0x002fea0003800000 */
.L_x_15955:
[----:B------:R-:W-:Y:S05]  /*f1d0*/  BSYNC B1 ;  /* 0x0000000000017941 */ /* 0x000fea0003800000 */
.L_x_15954:
        /* <DEDUP_REMOVED lines=41> */
.L_x_15957:
[----:B------:R-:W2:Y:S01]  /*f470*/  LDL R136, [R1+0x18] ;  /* 0x0000180001887983 */ /* 0x000ea20000100800 */
[----:B------:R-:W-:-:S05]  /*f480*/  LEA R0, R0, R18, 0x3 ;  /* 0x0000001200007211 */ /* 0x000fca00078e18ff */
        /* <DEDUP_REMOVED lines=341> */
.L_x_15958:
[----:B------:R-:W2:Y:S01]  /*109e0*/  LDL R12, [R1+0x40] ;  /* 0x00004000010c7983 */ /* 0x000ea20000100800 */
[----:B------:R-:W-:Y:S01]  /*109f0*/  VIADD R15, R15, 0x13260 ;  /* 0x000132600f0f7836 */ /* 0x000fe20000000000 */
[----:B------:R-:W-:Y:S02]  /*10a00*/  F2FP.SATFINITE.E4M3.F32.PACK_AB_MERGE_C R124, R125, R124, RZ ;  /* 0x0000007c7d7c723e */ /* 0x000fe400048070ff */
[----:B------:R-:W-:Y:S02]  /*10a10*/  F2FP.SATFINITE.E4M3.F32.PACK_AB_MERGE_C R126, R127, R126, RZ ;  /* 0x0000007e7f7e723e */ /* 0x000fe400048070ff */
[----:B------:R-:W-:Y:S02]  /*10a20*/  PRMT R15, R136, 0x654, R15 ;  /* 0x00000654880f7816 */ /* 0x000fe4000000000f */
[----:B------:R-:W-:Y:S02]  /*10a30*/  F2FP.SATFINITE.E4M3.F32.PACK_AB_MERGE_C R9, R9, R68, RZ ;  /* 0x000000440909723e */ /* 0x000fe400048070ff */
[----:B------:R-:W-:Y:S01]  /*10a40*/  F2FP.SATFINITE.E4M3.F32.PACK_AB_MERGE_C R11, R11, R70, RZ ;  /* 0x000000460b0b723e */ /* 0x000fe200048070ff */
[----:B------:R0:W-:Y:S01]  /*10a50*/  SYNCS.ARRIVE.TRANS64.RED.A1T0 RZ, [R15+URZ], RZ ;  /* 0x000000ff0fff79a7 */ /* 0x0001e2000810043f */
[----:B------:R-:W-:-:S02]  /*10a60*/  F2FP.SATFINITE.E4M3.F32.PACK_AB_MERGE_C R124, R121, R120, R124 ;  /* 0x00000078797c723e */ /* 0x000fc4000480707c */
[----:B------:R-:W-:Y:S02]  /*10a70*/  F2FP.SATFINITE.E4M3.F32.PACK_AB_MERGE_C R126, R123, R122, R126 ;  /* 0x0000007a7b7e723e */ /* 0x000fe4000480707e */
        /* <DEDUP_REMOVED lines=72> */
[C---:B--2---:R-:W-:Y:S01]  /*10f00*/  ISETP.GT.AND P1, PT, R14.reuse, R12, PT ;  /* 0x0000000c0e00720c */ /* 0x044fe20003f24270 */
[----:B------:R-:W-:-:S12]  /*10f10*/  VIADD R14, R14, 0xffffffff ;  /* 0xffffffff0e0e7836 */ /* 0x000fd80000000000 */
[----:B0-----:R-:W-:Y:S05]  /*10f20*/  @P1 BRA `(.L_x_15959) ;  /* 0xffffffd800d01947 */ /* 0x001fea000383ffff */
.L_x_15946:
[----:B------:R-:W-:Y:S05]  /*10f30*/  BSYNC B0 ;  /* 0x0000000000007941 */ /* 0x000fea0003800000 */
.L_x_15945:
[----:B------:R-:W-:Y:S06]  /*10f40*/  BAR.ARV 0x8, 0x200 ;  /* 0x0208000000007b1d */ /* 0x000fec0000002000 */
[----:B------:R-:W-:Y:S05]  /*10f50*/  @!P0 BRA `(.L_x_15960) ;  /* 0x0000000000048947 */ /* 0x000fea0003800000 */
[----:B------:R-:W-:Y:S01]  /*10f60*/  BPT.TRAP 0x1 ;  /* 0x000000040000795c */ /* 0x000fe20000300000 */
.L_x_15960:
[----:B------:R-:W-:Y:S01]  /*10f70*/  IMAD R10, R23, 0x8, R18 ;  /* 0x00000008170a7824 */ /* 0x000fe200078e0212 */
[----:B------:R-:W-:-:S04]  /*10f80*/  SHF.L.U32 R5, R157, 0x1f, RZ ;  /* 0x0000001f9d057819 */ /* 0x000fc800000006ff */
[----:B------:R0:W1:Y:S01]  /*10f90*/  SYNCS.PHASECHK.TRANS64.TRYWAIT P1, [R10+URZ+0x13250], R5 ;  /* 0x013250050a0075a7 */ /* 0x000062000802017f */
[----:B------:R-:W-:Y:S05]  /*10fa0*/  @!P0 BRA `(.L_x_15961) ;  /* 0x0000000000048947 */ /* 0x000fea0003800000 */
[----:B------:R-:W-:Y:S01]  /*10fb0*/  BPT.TRAP 0x1 ;  /* 0x000000040000795c */ /* 0x000fe20000300000 */
.L_x_15961:
[----:B------:R-:W-:Y:S04]  /*10fc0*/  BSSY B0, `(.L_x_15962) ;  /* 0x0000004000007945 */ /* 0x000fe80003800000 */
[----:B-1----:R-:W-:Y:S05]  /*10fd0*/  @P1 BRA `(.L_x_15963) ;  /* 0x0000000000081947 */ /* 0x002fea0003800000 */
[----:B------:R-:W1:Y:S02]  /*10fe0*/  SYNCS.PHASECHK.TRANS64.TRYWAIT P1, [R10+URZ+0x13250], R5 ;  /* 0x013250050a0075a7 */ /* 0x000e64000802017f */
[----:B-1----:R-:W-:Y:S05]  /*10ff0*/  @!P1 BRA `(.L_x_15964) ;  /* 0x000000c000ac9947 */ /* 0x002fea0003800000 */
.L_x_15963:
[----:B------:R-:W-:Y:S05]  /*11000*/  BSYNC B0 ;  /* 0x0000000000007941 */ /* 0x000fea0003800000 */
.L_x_15962:
[----:B------:R-:W2:Y:S04]  /*11010*/  LDL R12, [R1+0x6c] ;  /* 0x00006c00010c7983 */ /* 0x000ea80000100800 */
[----:B------:R-:W3:Y:S01]  /*11020*/  LDL R11, [R1+0x54] ;  /* 0x00005400010b7983 */ /* 0x000ee20000100800 */
[----:B------:R-:W-:Y:S01]  /*11030*/  VIADD R18, R18, 0x1000 ;  /* 0x0000100012127836 */ /* 0x000fe20000000000 */
[----:B------:R-:W-:Y:S01]  /*11040*/  ULDC.64 UR4, c[0x0][0x9a0] ;  /* 0x0002680000047ab9 */ /* 0x000fe20000000a00 */
[----:B01----:R-:W-:Y:S01]  /*11050*/  IMAD.MOV.U32 R5, RZ, RZ, -0x3ffffff0 ;  /* 0xc0000010ff057424 */ /* 0x003fe200078e00ff */
[----:B------:R-:W-:Y:S01]  /*11060*/  ISETP.NE.U32.AND P1, PT, RZ, UR4, PT ;  /* 0x00000004ff007c0c */ /* 0x000fe2000bf25070 */
[----:B------:R-:W-:Y:S01]  /*11070*/  WARPGROUP.ARRIVE ;  /* 0x00000000000079c5 */ /* 0x000fe20000000000 */
[----:B------:R-:W-:-:S02]  /*11080*/  SHF.R.U32.HI R18, RZ, 0x4, R18 ;  /* 0x00000004ff127819 */ /* 0x000fc40000011612 */
[----:B------:R-:W-:Y:S02]  /*11090*/  R2UR UR7, R5 ;  /* 0x00000000050772ca */ /* 0x000fe400000e0000 */
[----:B------:R-:W-:Y:S02]  /*110a0*/  LOP3.LUT R18, R18, 0x3fff, RZ, 0xc0, !PT ;  /* 0x00003fff12127812 */ /* 0x000fe400078ec0ff */
[----:B------:R-:W-:Y:S02]  /*110b0*/  ISETP.NE.AND.EX P1, PT, RZ, UR5, PT, P1 ;  /* 0x00000005ff007c0c */ /* 0x000fe4000bf25310 */
[----:B------:R-:W-:-:S05]  /*110c0*/  LOP3.LUT R18, R18, 0x10000, RZ, 0xfc, !PT ;  /* 0x0001000012127812 */ /* 0x000fca00078efcff */
[----:B------:R-:W-:-:S05]  /*110d0*/  IMAD R4, R23, 0x280, R18 ;  /* 0x0000028017047824 */ /* 0x000fca00078e0212 */
[----:B------:R-:W-:Y:S01]  /*110e0*/  R2UR UR6, R4 ;  /* 0x00000000040672ca */ /* 0x000fe200000e0000 */
[----:B------:R-:W2:Y:S08]  /*110f0*/  @P1 LDC.64 R8, c[0x0][0x9c8] ;  /* 0x00027200ff081b82 */ /* 0x000eb00000000a00 */
[----:B------:R-:W0:Y:S04]  /*11100*/  @P1 LDC.64 R6, c[0x0][0x9d0] ;  /* 0x00027400ff061b82 */ /* 0x000e280000000a00 */
[----:B------:R-:W-:Y:S03]  /*11110*/  QGMMA.64x64x32.F32.E4M3.E4M3 R24, R152, gdesc[UR4], R24, gsb0 ;  /* 0x00e0000498187df3 */ /* 0x000fe60008000818 */
[----:B------:R-:W-:-:S02]  /*11120*/  WARPGROUP.DEPBAR.LE gsb0, 0x0 ;  /* 0x00008000000079c5 */ /* 0x000fc40000010000 */
[----:B------:R-:W-:Y:S01]  /*11130*/  WARPGROUP.ARRIVE ;  /* 0x00000000000079c5 */ /* 0x000fe20000000000 */
[----:B--2---:R-:W-:-:S04]  /*11140*/  @P1 IMAD R12, R12, R8, RZ ;  /* 0x000000080c0c1224 */ /* 0x004fc800078e02ff */
[C---:B---3--:R-:W-:Y:S02]  /*11150*/  @P1 IMAD R5, R11.reuse, R9, R12 ;  /* 0x000000090b051224 */ /* 0x048fe400078e020c */
        /* <DEDUP_REMOVED lines=8> */
[C---:B------:R-:W-:Y:S02]  /*111e0*/  VIADD R8, R4.reuse, 0x100 ;  /* 0x0000010004087836 */ /* 0x040fe40000000000 */
[----:B------:R-:W-:Y:S01]  /*111f0*/  IMAD.MOV.U32 R9, RZ, RZ, -0x3ffffff0 ;  /* 0xc0000010ff097424 */ /* 0x000fe200078e00ff */
[----:B------:R-:W-:Y:S01]  /*11200*/  SHFL.BFLY PT, R5, R20, 0x2, 0x1f ;  /* 0x0c401f0014057f89 */ /* 0x000fe200000e0000 */
[----:B------:R-:W-:Y:S02]  /*11210*/  IMAD.MOV.U32 R61, RZ, RZ, -0x800000 ;  /* 0xff800000ff3d7424 */ /* 0x000fe400078e00ff */
[----:B------:R-:W-:Y:S02]  /*11220*/  IMAD.MOV.U32 R60, RZ, RZ, -0x800000 ;  /* 0xff800000ff3c7424 */ /* 0x000fe400078e00ff */
[----:B0-----:R-:W-:Y:S02]  /*11230*/  VIADD R6, R4, 0x80 ;  /* 0x0000008004067836 */ /* 0x001fe40000000000 */
[----:B------:R-:W-:-:S03]  /*11240*/  IMAD.MOV.U32 R7, RZ, RZ, -0x3ffffff0 ;  /* 0xc0000010ff077424 */ /* 0x000fc600078e00ff */
[----:B------:R-:W-:Y:S02]  /*11250*/  R2UR UR6, R6 ;  /* 0x00000000060672ca */ /* 0x000fe400000e0000 */
[----:B------:R-:W-:Y:S01]  /*11260*/  R2UR UR7, R7 ;  /* 0x00000000070772ca */ /* 0x000fe200000e0000 */
[----:B------:R-:W0:-:S12]  /*11270*/  SHFL.BFLY PT, R6, R21, 0x2, 0x1f ;  /* 0x0c401f0015067f89 */ /* 0x000e1800000e0000 */
[----:B------:R-:W-:Y:S01]  /*11280*/  QGMMA.64x64x32.F32.E4M3.E4M3 R24, R148, gdesc[UR4], R24, gsb0 ;  /* 0x00e0000494187df3 */ /* 0x000fe20008000818 */
[----:B------:R-:W-:Y:S01]  /*11290*/  R2UR UR6, R8 ;  /* 0x00000000080672ca */ /* 0x000fe200000e0000 */
[C---:B------:R-:W-:Y:S01]  /*112a0*/  VIADD R8, R4.reuse, 0x180 ;  /* 0x0000018004087836 */ /* 0x040fe20000000000 */
[----:B------:R-:W-:Y:S01]  /*112b0*/  R2UR UR7, R9 ;  /* 0x00000000090772ca */ /* 0x000fe200000e0000 */
[----:B------:R-:W-:Y:S02]  /*112c0*/  IMAD.MOV.U32 R9, RZ, RZ, -0x3ffffff0 ;  /* 0xc0000010ff097424 */ /* 0x000fe400078e00ff */
[----:B------:R-:W-:Y:S02]  /*112d0*/  VIADD R4, R4, 0x200 ;  /* 0x0000020004047836 */ /* 0x000fe40000000000 */
[----:B0-----:R-:W-:-:S05]  /*112e0*/  FADD.FTZ R6, R6, R21 ;  /* 0x0000001506067221 */ /* 0x001fca0000010000 */
[----:B------:R-:W0:Y:S01]  /*112f0*/  SHFL.BFLY PT, R7, R6, 0x1, 0x1f ;  /* 0x0c201f0006077f89 */ /* 0x000e2200000e0000 */
[----:B------:R-:W-:Y:S02]  /*11300*/  WARPGROUP.DEPBAR.LE gsb0, 0x0 ;  /* 0x00008000000079c5 */ /* 0x000fe40000010000 */
[----:B------:R-:W-:-:S06]  /*11310*/  WARPGROUP.ARRIVE ;  /* 0x00000000000079c5 */ /* 0x000fcc0000000000 */
[----:B------:R-:W-:Y:S01]  /*11320*/  QGMMA.64x64x32.F32.E4M3.E4M3 R24, R144, gdesc[UR4], R24, gsb0 ;  /* 0x00e0000490187df3 */ /* 0x000fe20008000818 */
[----:B------:R-:W-:Y:S01]  /*11330*/  R2UR UR6, R8 ;  /* 0x00000000080672ca */ /* 0x000fe200000e0000 */
[----:B------:R-:W-:Y:S01]  /*11340*/  FADD.FTZ R8, R5, R20 ;  /* 0x0000001405087221 */ /* 0x000fe20000010000 */
[----:B------:R-:W-:Y:S01]  /*11350*/  R2UR UR7, R9 ;  /* 0x00000000090772ca */ /* 0x000fe200000e0000 */
[----:B------:R-:W-:Y:S02]  /*11360*/  IMAD.MOV.U32 R5, RZ, RZ, -0x3ffffff0 ;  /* 0xc0000010ff057424 */ /* 0x000fe400078e00ff */
[----:B0-----:R-:W-:-:S04]  /*11370*/  FADD.FTZ R9, R6, R7 ;  /* 0x0000000706097221 */ /* 0x001fc80000010000 */
[C---:B------:R-:W-:Y:S01]  /*11380*/  FMUL.FTZ R13, R9.reuse, 0.00390625 ;  /* 0x3b800000090d7820 */ /* 0x040fe20000410000 */
[----:B------:R-:W-:-:S04]  /*11390*/  FSETP.NE.FTZ.AND P1, PT, R9, RZ, PT ;  /* 0x000000ff0900720b */ /* 0x000fc80003f35000 */
[----:B------:R-:W-:-:S13]  /*113a0*/  FSETP.NE.FTZ.AND P2, PT, R13, RZ, PT ;  /* 0x000000ff0d00720b */ /* 0x000fda0003f55000 */
[----:B------:R-:W-:Y:S01]  /*113b0*/  @P2 FMUL.FTZ R6, R2, 0.69314718246459960938 ;  /* 0x3f31721802062820 */ /* 0x000fe20000410000 */
[----:B------:R-:W-:Y:S02]  /*113c0*/  WARPGROUP.DEPBAR.LE gsb0, 0x0 ;  /* 0x00008000000079c5 */ /* 0x000fe40000010000 */
[----:B------:R-:W-:-:S06]  /*113d0*/  WARPGROUP.ARRIVE ;  /* 0x00000000000079c5 */ /* 0x000fcc0000000000 */
[----:B------:R-:W-:Y:S01]  /*113e0*/  QGMMA.64x64x32.F32.E4M3.E4M3 R24, R140, gdesc[UR4], R24, gsb0 ;  /* 0x00e000048c187df3 */ /* 0x000fe20008000818 */
[----:B------:R-:W-:Y:S01]  /*113f0*/  R2UR UR6, R4 ;  /* 0x00000000040672ca */ /* 0x000fe200000e0000 */
[----:B------:R-:W-:Y:S01]  /*11400*/  IMAD.MOV.U32 R4, RZ, RZ, RZ ;  /* 0x000000ffff047224 */ /* 0x000fe200078e00ff */
[----:B------:R-:W-:Y:S02]  /*11410*/  R2UR UR7, R5 ;  /* 0x00000000050772ca */ /* 0x000fe400000e0000 */
[----:B------:R-:W0:Y:S03]  /*11420*/  SHFL.BFLY PT, R5, R8, 0x1, 0x1f ;  /* 0x0c201f0008057f89 */ /* 0x000e2600000e0000 */
[----:B------:R-:W-:Y:S01]  /*11430*/  @P1 MUFU.RCP R4, R9 ;  /* 0x0000000900041308 */ /* 0x000fe20000001000 */
[----:B0-----:R-:W-:-:S01]  /*11440*/  FADD.FTZ R12, R8, R5 ;  /* 0x00000005080c7221 */ /* 0x001fc20000010000 */
[----:B------:R-:W-:-:S06]  /*11450*/  IMAD.MOV.U32 R8, RZ, RZ, RZ ;  /* 0x000000ffff087224 */ /* 0x000fcc00078e00ff */
[----:B------:R-:W0:Y:S01]  /*11460*/  @P2 MUFU.LG2 R5, R13 ;  /* 0x0000000d00052308 */ /* 0x000e220000000c00 */
[C---:B------:R-:W-:Y:S01]  /*11470*/  FMUL.FTZ R14, R12.reuse, 0.00390625 ;  /* 0x3b8000000c0e7820 */ /* 0x040fe20000410000 */
[----:B------:R-:W-:-:S04]  /*11480*/  FSETP.NE.FTZ.AND P1, PT, R12, RZ, PT ;  /* 0x000000ff0c00720b */ /* 0x000fc80003f35000 */
[----:B------:R-:W-:-:S09]  /*11490*/  FSETP.NE.FTZ.AND P3, PT, R14, RZ, PT ;  /* 0x000000ff0e00720b */ /* 0x000fd20003f75000 */
[----:B------:R-:W-:Y:S01]  /*114a0*/  @P1 MUFU.RCP R8, R12 ;  /* 0x0000000c00081308 */ /* 0x000fe20000001000 */
[----:B0-----:R-:W-:-:S03]  /*114b0*/  @P2 FMUL.FTZ R5, R5, 0.69314718246459960938 ;  /* 0x3f31721805052820 */ /* 0x001fc60000410000 */
[----:B------:R-:W-:Y:S01]  /*114c0*/  @P3 FMUL.FTZ R2, R2, 0.69314718246459960938 ;  /* 0x3f31721802023820 */ /* 0x000fe20000410000 */
[----:B------:R-:W-:-:S03]  /*114d0*/  @P2 FFMA.FTZ R60, R6, R3, R5 ;  /* 0x00000003063c2223 */ /* 0x000fc60000010005 */
[----:B------:R-:W0:Y:S02]  /*114e0*/  @P3 MUFU.LG2 R7, R14 ;  /* 0x0000000e00073308 */ /* 0x000e240000000c00 */
[----:B0-----:R-:W-:-:S04]  /*114f0*/  @P3 FMUL.FTZ R7, R7, 0.69314718246459960938 ;  /* 0x3f31721807073820 */ /* 0x001fc80000410000 */
[----:B------:R-:W-:Y:S01]  /*11500*/  @P3 FFMA.FTZ R61, R2, R0, R7 ;  /* 0x00000000023d3223 */ /* 0x000fe20000010007 */
[----:B------:R-:W-:Y:S02]  /*11510*/  WARPGROUP.DEPBAR.LE gsb0, 0x0 ;  /* 0x00008000000079c5 */ /* 0x000fe40000010000 */
[----:B------:R-:W-:-:S06]  /*11520*/  WARPGROUP.ARRIVE ;  /* 0x00000000000079c5 */ /* 0x000fcc0000000000 */
[----:B------:R-:W-:Y:S01]  /*11530*/  QGMMA.64x64x32.F32.E4M3.E4M3 R24, R136, gdesc[UR4], R24, gsb0 ;  /* 0x00e0000488187df3 */ /* 0x000fe20008000818 */
[-C--:B--2---:R-:W-:Y:S01]  /*11540*/  FMUL.FTZ R4, R4, R11.reuse ;  /* 0x0000000b04047220 */ /* 0x084fe20000410000 */
[----:B------:R-:W-:Y:S01]  /*11550*/  FMUL.FTZ R2, R8, R11 ;  /* 0x0000000b08027220 */ /* 0x000fe20000410000 */
[----:B------:R-:W-:Y:S02]  /*11560*/  WARPGROUP.DEPBAR.LE gsb0, 0x0 ;  /* 0x00008000000079c5 */ /* 0x000fe40000010000 */
[----:B------:R-:W-:Y:S05]  /*11570*/  @!P0 BRA `(.L_x_15965) ;  /* 0x0000000000048947 */ /* 0x000fea0003800000 */
[----:B------:R-:W-:Y:S01]  /*11580*/  BPT.TRAP 0x1 ;  /* 0x000000040000795c */ /* 0x000fe20000300000 */
.L_x_15965:
        /* <DEDUP_REMOVED lines=45> */
.L_x_15900:
[----:B------:R-:W2:Y:S01]  /*11860*/  LDL R74, [R1+0x5c] ;  /* 0x00005c00014a7983 */ /* 0x000ea20000100800 */
[----:B------:R-:W1:Y:S01]  /*11870*/  S2UR UR4, SR_CgaCtaId ;  /* 0x00000000000479c3 */ /* 0x000e620000008800 */
[----:B------:R-:W-:Y:S01]  /*11880*/  MOV R18, 0x400 ;  /* 0x0000040000127802 */ /* 0x000fe20000000f00 */
[----:B------:R-:W-:Y:S01]  /*11890*/  BSSY B0, `(.L_x_15966) ;  /* 0x000029d000007945 */ /* 0x000fe20003800000 */
[----:B------:R-:W3:Y:S01]  /*118a0*/  S2R R7, SR_TID.X ;  /* 0x0000000000077919 */ /* 0x000ee20000002100 */
[----:B-1----:R-:W-:-:S05]  /*118b0*/  IMAD.U32 R0, RZ, RZ, UR4 ;  /* 0x00000004ff007e24 */ /* 0x002fca000f8e00ff */
[----:B------:R1:W-:Y:S01]  /*118c0*/  STL [R1+0x18], R0 ;  /* 0x0000180001007387 */ /* 0x0003e20000100800 */
[----:B------:R-:W-:Y:S01]  /*118d0*/  LEA R18, R0, R18, 0x18 ;  /* 0x0000001200127211 */ /* 0x000fe200078ec0ff */
[----:B------:R-:W-:Y:S01]  /*118e0*/  BAR.SYNC.DEFER_BLOCKING 0x5, 0x200 ;  /* 0x0148000000007b1d */ /* 0x000fe20000010000 */
[----:B---3--:R-:W-:-:S05]  /*118f0*/  VIADD R80, R7, 0xffffff80 ;  /* 0xffffff8007507836 */ /* 0x008fca0000000000 */
[----:B------:R-:W-:-:S04]  /*11900*/  SHF.R.S32.HI R72, RZ, 0x1f, R80 ;  /* 0x0000001fff487819 */ /* 0x000fc80000011450 */
[----:B------:R-:W-:-:S04]  /*11910*/  LEA.HI R72, R72, R80, RZ, 0x3 ;  /* 0x0000005048487211 */ /* 0x000fc800078f18ff */
[----:B------:R-:W-:-:S05]  /*11920*/  LOP3.LUT R72, R72, 0xfffffff8, RZ, 0xc0, !PT ;  /* 0xfffffff848487812 */ /* 0x000fca00078ec0ff */
[----:B------:R-:W-:-:S04]  /*11930*/  IMAD.IADD R72, R80, 0x1, -R72 ;  /* 0x0000000150487824 */ /* 0x000fc800078e0a48 */
[----:B-1----:R-:W-:Y:S01]  /*11940*/  IMAD.SHL.U32 R0, R72, 0x8, RZ ;  /* 0x0000000848007824 */ /* 0x002fe200078e00ff */
[----:B-----5:R1:W3:Y:S04]  /*11950*/  LDS.128 R24, [R18+0x132d0] ;  /* 0x0132d00012187984 */ /* 0x0202e80000000c00 */
[----:B------:R-:W-:Y:S01]  /*11960*/  SHF.R.S32.HI R63, RZ, 0x1f, R0 ;  /* 0x0000001fff3f7819 */ /* 0x000fe20000011400 */
[----:B------:R-:W-:Y:S06]  /*11970*/  BAR.ARV 0x4, 0x200 ;  /* 0x0108000000007b1d */ /* 0x000fec0000002000 */
[----:B--2---:R-:W-:-:S13]  /*11980*/  ISETP.NE.AND P1, PT, R74, RZ, PT ;  /* 0x000000ff4a00720c */ /* 0x004fda0003f25270 */
[----:B------:R-:W2:Y:S02]  /*11990*/  @!P1 LDC R74, c[0x0][0xad4] ;  /* 0x0002b500ff4a9b82 */ /* 0x000ea40000000800 */
[----:B--2---:R1:W-:Y:S01]  /*119a0*/  @!P1 STL [R1+0x5c], R74 ;  /* 0x00005c4a01009387 */ /* 0x0043e20000100800 */
[----:B---3--:R-:W-:Y:S05]  /*119b0*/  @P0 BRA `(.L_x_15967) ;  /* 0x0000001c00ac0947 */ /* 0x008fea0003800000 */
[----:B------:R-:W2:Y:S01]  /*119c0*/  LDL.LU R33, [R1+0x54] ;  /* 0x0000540001217983 */ /* 0x000ea20000300800 */
[----:B------:R-:W-:Y:S01]  /*119d0*/  IMAD.SHL.U32 R2, R7, 0x4, RZ ;  /* 0x0000000407027824 */ /* 0x000fe200078e00ff */
        /* <DEDUP_REMOVED lines=8> */
[----:B0-----:R-:W-:Y:S01]  /*11a60*/  IMAD.X R3, RZ, RZ, UR5, P0 ;  /* 0x00000005ff037e24 */ /* 0x001fe200080e06ff */
[----:B------:R-:W-:Y:S01]  /*11a70*/  ULDC.64 UR4, c[0x0][0xc00] ;  /* 0x0003000000047ab9 */ /* 0x000fe20000000a00 */
[----:B------:R-:W4:Y:S04]  /*11a80*/  LDL.LU R84, [R1+0x64] ;  /* 0x0000640001547983 */ /* 0x000f280000300800 */
[----:B------:R0:W4:Y:S01]  /*11a90*/  LDG.E.CONSTANT R10, desc[UR40][R2.64] ;  /* 0x00000028020a7981 */ /* 0x000122000c1e9900 */
[----:B------:R-:W-:Y:S01]  /*11aa0*/  LOP3.LUT P0, R7, R7, 0x3, RZ, 0xc0, !PT ;  /* 0x0000000307077812 */ /* 0x000fe2000780c0ff */
[----:B------:R-:W1:Y:S03]  /*11ab0*/  S2R R9, SR_SWINHI ;  /* 0x0000000000097919 */ /* 0x000e660000002f00 */
        /* <DEDUP_REMOVED lines=18> */
[----:B0-----:R-:W-:Y:S02]  /*11be0*/  MOV R2, R18 ;  /* 0x0000001200027202 */ /* 0x001fe40000000f00 */
[----:B-1----:R-:W-:Y:S02]  /*11bf0*/  MOV R3, R9 ;  /* 0x0000000900037202 */ /* 0x002fe40000000f00 */
        /* <DEDUP_REMOVED lines=16> */
[----:B--2---:R-:W-:Y:S02]  /*11d00*/  IMAD.MOV.U32 R83, RZ, RZ, R33 ;  /* 0x000000ffff537224 */ /* 0x004fe400078e0021 */
[----:B---3--:R-:W-:Y:S02]  /*11d10*/  IMAD.MOV.U32 R82, RZ, RZ, R36 ;  /* 0x000000ffff527224 */ /* 0x008fe400078e0024 */
[----:B----4-:R-:W-:-:S03]  /*11d20*/  IMAD.WIDE R4, R24, 0x2, R2 ;  /* 0x0000000218047825 */ /* 0x010fc600078e0202 */
[C---:B------:R-:W-:Y:S02]  /*11d30*/  IADD3 R29, P2, R4.reuse, 0x40, RZ ;  /* 0x00000040041d7810 */ /* 0x040fe40007f5e0ff */
[C---:B------:R-:W-:Y:S02]  /*11d40*/  IADD3 R7, P3, R4.reuse, 0x20, RZ ;  /* 0x0000002004077810 */ /* 0x040fe40007f7e0ff */
[C---:B------:R-:W-:Y:S02]  /*11d50*/  IADD3 R35, P1, R4.reuse, 0x60, RZ ;  /* 0x0000006004237810 */ /* 0x040fe40007f3e0ff */
        /* <DEDUP_REMOVED lines=8> */
[----:B------:R-:W-:-:S02]  /*11de0*/  LOP3.LUT R4, R9, R4, RZ, 0x3c, !PT ;  /* 0x0000000409047212 */ /* 0x000fc400078e3cff */
[----:B------:R-:W-:Y:S01]  /*11df0*/  LOP3.LUT R64, R6, R29, RZ, 0x3c, !PT ;  /* 0x0000001d06407212 */ /* 0x000fe200078e3cff */
[--C-:B------:R-:W-:Y:S01]  /*11e00*/  IMAD.X R65, RZ, RZ, R5.reuse, P2 ;  /* 0x000000ffff417224 */ /* 0x100fe200010e0605 */
[----:B------:R-:W-:Y:S01]  /*11e10*/  LOP3.LUT R8, R8, R7, RZ, 0x3c, !PT ;  /* 0x0000000708087212 */ /* 0x000fe200078e3cff */
[----:B------:R-:W-:Y:S01]  /*11e20*/  IMAD.X R7, RZ, RZ, R5, P1 ;  /* 0x000000ffff077224 */ /* 0x000fe200008e0605 */
[----:B------:R-:W-:Y:S02]  /*11e30*/  LOP3.LUT R6, R24, R35, RZ, 0x3c, !PT ;  /* 0x0000002318067212 */ /* 0x000fe400078e3cff */
[-C--:B------:R-:W-:Y:S02]  /*11e40*/  IADD3.X R9, RZ, R5.reuse, RZ, P3, !PT ;  /* 0x00000005ff097210 */ /* 0x080fe40001ffe4ff */
[----:B------:R-:W-:Y:S02]  /*11e50*/  MOV R24, R4 ;  /* 0x0000000400187202 */ /* 0x000fe40000000f00 */
[----:B------:R-:W-:Y:S01]  /*11e60*/  LOP3.LUT R5, R10, 0x2, RZ, 0x3c, !PT ;  /* 0x000000020a057812 */ /* 0x000fe200078e3cff */
[----:B------:R-:W-:Y:S01]  /*11e70*/  SHFL.IDX PT, R48, R59, R10, 0x1c1f ;  /* 0x001c1f0a3b307589 */ /* 0x000fe200000e0000 */
[----:B------:R-:W-:-:S02]  /*11e80*/  SEL R33, R42, R43, P0 ;  /* 0x0000002b2a217207 */ /* 0x000fc40000000000 */
[----:B------:R-:W-:Y:S01]  /*11e90*/  SEL R42, R51, R50, P0 ;  /* 0x00000032332a7207 */ /* 0x000fe20000000000 */
[----:B------:R-:W0:Y:S01]  /*11ea0*/  SHFL.IDX PT, R47, R66, R5, 0x1c1f ;  /* 0x001c1f05422f7589 */ /* 0x000e2200000e0000 */
[----:B------:R-:W-:Y:S02]  /*11eb0*/  MOV R62, R8 ;  /* 0x00000008003e7202 */ /* 0x000fe40000000f00 */
[----:B------:R-:W-:Y:S01]  /*11ec0*/  MOV R64, R64 ;  /* 0x0000004000407202 */ /* 0x000fe20000000f00 */
[----:B------:R-:W-:Y:S01]  /*11ed0*/  SHFL.IDX PT, R44, R67, R10, 0x1c1f ;  /* 0x001c1f0a432c7589 */ /* 0x000fe200000e0000 */
[----:B------:R-:W-:-:S03]  /*11ee0*/  MOV R65, R6 ;  /* 0x0000000600417202 */ /* 0x000fc60000000f00 */
[----:B------:R-:W-:Y:S04]  /*11ef0*/  SHFL.IDX PT, R49, R49, R10, 0x1c1f ;  /* 0x001c1f0a31317589 */ /* 0x000fe800000e0000 */
[----:B------:R-:W1:Y:S04]  /*11f00*/  SHFL.IDX PT, R43, R30, R5, 0x1c1f ;  /* 0x001c1f051e2b7589 */ /* 0x000e6800000e0000 */
[----:B------:R-:W2:Y:S04]  /*11f10*/  SHFL.IDX PT, R50, R68, R5, 0x1c1f ;  /* 0x001c1f0544327589 */ /* 0x000ea800000e0000 */
[----:B------:R-:W-:Y:S04]  /*11f20*/  SHFL.IDX PT, R9, R14, R5, 0x1c1f ;  /* 0x001c1f050e097589 */ /* 0x000fe800000e0000 */
[----:B------:R-:W-:Y:S04]  /*11f30*/  SHFL.IDX PT, R29, R77, R10, 0x1c1f ;  /* 0x001c1f0a4d1d7589 */ /* 0x000fe800000e0000 */
[----:B------:R-:W3:Y:S04]  /*11f40*/  SHFL.IDX PT, R6, R11, R5, 0x1c1f ;  /* 0x001c1f050b067589 */ /* 0x000ee800000e0000 */
[----:B------:R-:W-:Y:S04]  /*11f50*/  SHFL.IDX PT, R45, R45, R10, 0x1c1f ;  /* 0x001c1f0a2d2d7589 */ /* 0x000fe800000e0000 */
[----:B------:R-:W-:Y:S04]  /*11f60*/  SHFL.IDX PT, R52, R33, R10, 0x1c1f ;  /* 0x001c1f0a21347589 */ /* 0x000fe800000e0000 */
[----:B------:R-:W4:Y:S04]  /*11f70*/  SHFL.IDX PT, R14, R70, R5, 0x1c1f ;  /* 0x001c1f05460e7589 */ /* 0x000f2800000e0000 */
[----:B------:R-:W4:Y:S04]  /*11f80*/  SHFL.IDX PT, R51, R34, R5, 0x1c1f ;  /* 0x001c1f0522337589 */ /* 0x000f2800000e0000 */
[----:B------:R-:W-:Y:S04]  /*11f90*/  SHFL.IDX PT, R4, R79, R10, 0x1c1f ;  /* 0x001c1f0a4f047589 */ /* 0x000fe800000e0000 */
[----:B------:R-:W4:Y:S04]  /*11fa0*/  SHFL.IDX PT, R7, R12, R5, 0x1c1f ;  /* 0x001c1f050c077589 */ /* 0x000f2800000e0000 */
[----:B------:R-:W-:Y:S04]  /*11fb0*/  SHFL.IDX PT, R53, R53, R10, 0x1c1f ;  /* 0x001c1f0a35357589 */ /* 0x000fe800000e0000 */
[----:B------:R0:W4:Y:S04]  /*11fc0*/  SHFL.IDX PT, R54, R46, R5, 0x1c1f ;  /* 0x001c1f052e367589 */ /* 0x00012800000e0000 */
[----:B------:R-:W-:Y:S04]  /*11fd0*/  SHFL.IDX PT, R32, R73, R10, 0x1c1f ;  /* 0x001c1f0a49207589 */ /* 0x000fe800000e0000 */
[----:B------:R-:W-:Y:S04]  /*11fe0*/  SHFL.IDX PT, R36, R71, R10, 0x1c1f ;  /* 0x001c1f0a47247589 */ /* 0x000fe800000e0000 */
[----:B------:R-:W-:Y:S04]  /*11ff0*/  SHFL.IDX PT, R41, R41, R10, 0x1c1f ;  /* 0x001c1f0a29297589 */ /* 0x000fe800000e0000 */
[----:B------:R-:W4:Y:S04]  /*12000*/  SHFL.IDX PT, R13, R13, R5, 0x1c1f ;  /* 0x001c1f050d0d7589 */ /* 0x000f2800000e0000 */
[----:B------:R-:W4:Y:S04]  /*12010*/  SHFL.IDX PT, R15, R15, R5, 0x1c1f ;  /* 0x001c1f050f0f7589 */ /* 0x000f2800000e0000 */
[----:B------:R-:W4:Y:S04]  /*12020*/  SHFL.IDX PT, R12, R28, R5, 0x1c1f ;  /* 0x001c1f051c0c7589 */ /* 0x000f2800000e0000 */
[----:B------:R-:W-:Y:S04]  /*12030*/  SHFL.IDX PT, R37, R37, R10, 0x1c1f ;  /* 0x001c1f0a25257589 */ /* 0x000fe800000e0000 */
[----:B------:R-:W4:Y:S04]  /*12040*/  SHFL.IDX PT, R38, R20, R5, 0x1c1f ;  /* 0x001c1f0514267589 */ /* 0x000f2800000e0000 */
[----:B------:R-:W-:Y:S04]  /*12050*/  SHFL.IDX PT, R56, R31, R10, 0x1c1f ;  /* 0x001c1f0a1f387589 */ /* 0x000fe800000e0000 */
[----:B------:R1:W4:Y:S04]  /*12060*/  SHFL.IDX PT, R55, R42, R5, 0x1c1f ;  /* 0x001c1f052a377589 */ /* 0x00032800000e0000 */
[----:B------:R-:W4:Y:S04]  /*12070*/  SHFL.IDX PT, R8, R75, R10, 0x1c1f ;  /* 0x001c1f0a4b087589 */ /* 0x000f2800000e0000 */
[----:B------:R-:W-:Y:S04]  /*12080*/  SHFL.IDX PT, R40, R69, R10, 0x1c1f ;  /* 0x001c1f0a45287589 */ /* 0x000fe800000e0000 */
[----:B------:R4:W4:Y:S04]  /*12090*/  SHFL.IDX PT, R11, R21, R5, 0x1c1f ;  /* 0x001c1f05150b7589 */ /* 0x00092800000e0000 */
[----:B------:R-:W-:Y:S04]  /*120a0*/  SHFL.IDX PT, R57, R57, R10, 0x1c1f ;  /* 0x001c1f0a39397589 */ /* 0x000fe800000e0000 */
        /* <DEDUP_REMOVED lines=51> */
[----:B------:R1:W-:Y:S04]  /*123e0*/  STSM.16.M88.4 [R64], R8 ;  /* 0x0000000840007844 */ /* 0x0003e80000000200 */
        /* <DEDUP_REMOVED lines=10> */
[----:B------:R-:W3:Y:S01]  /*12490*/  @P0 LDG.E R24, desc[UR40][R58.64] ;  /* 0x000000283a180981 */ /* 0x000ee2000c1e1900 */
[----:B--2---:R-:W-:-:S05]  /*124a0*/  IMAD.MOV.U32 R14, RZ, RZ, 0x9b8 ;  /* 0x000009b8ff0e7424 */ /* 0x004fca00078e00ff */
[----:B------:R-:W-:-:S04]  /*124b0*/  SEL R14, R14, 0x978, P3 ;  /* 0x000009780e0e7807 */ /* 0x000fc80001800000 */
[----:B------:R-:W2:Y:S08]  /*124c0*/  LDC.64 R8, c[0x0][R14+0x220] ;  /* 0x000088000e087b82 */ /* 0x000eb00000000a00 */
[----:B------:R-:W4:Y:S01]  /*124d0*/  LDC.64 R12, c[0x0][R14+0x218] ;  /* 0x000086000e0c7b82 */ /* 0x000f220000000a00 */
[----:B------:R-:W-:-:S04]  /*124e0*/  ISETP.NE.U32.AND P1, PT, RZ, UR6, PT ;  /* 0x00000006ff007c0c */ /* 0x000fc8000bf25070 */
[----:B------:R-:W-:-:S03]  /*124f0*/  ISETP.NE.AND.EX P1, PT, RZ, UR7, PT, P1 ;  /* 0x00000007ff007c0c */ /* 0x000fc6000bf25310 */
[----:B------:R-:W4:Y:S01]  /*12500*/  LDC.64 R6, c[0x0][R14+0x228] ;  /* 0x00008a000e067b82 */ /* 0x000f220000000a00 */
[----:B0-----:R-:W-:-:S07]  /*12510*/  ISETP.NE.AND P4, PT, R62, 0x1, PT ;  /* 0x000000013e00780c */ /* 0x001fce0003f85270 */
[----:B------:R0:W0:Y:S02]  /*12520*/  LDC.64 R4, c[0x0][R14+0x210] ;  /* 0x000084000e047b82 */ /* 0x0000240000000a00 */
[----:B------:R-:W-:-:S04]  /*12530*/  @P1 IADD3 R66, P2, R85, UR6, RZ ;  /* 0x0000000655421c10 */ /* 0x000fc8000ff5e0ff */
[----:B------:R-:W-:Y:S02]  /*12540*/  @P1 IADD3.X R67, R84, UR7, RZ, P2, !PT ;  /* 0x0000000754431c10 */ /* 0x000fe400097fe4ff */
[----:B------:R-:W-:Y:S01]  /*12550*/  ISETP.NE.U32.AND P2, PT, RZ, UR4, PT ;  /* 0x00000004ff007c0c */ /* 0x000fe2000bf45070 */
[----:B------:R-:W0:Y:S03]  /*12560*/  @P4 LDC R64, c[0x0][0xbec] ;  /* 0x0002fb00ff404b82 */ /* 0x000e260000000800 */
[----:B------:R-:W-:-:S05]  /*12570*/  ISETP.NE.AND.EX P2, PT, RZ, UR5, PT, P2 ;  /* 0x00000005ff007c0c */ /* 0x000fca000bf45320 */
[----:B------:R-:W0:Y:S01]  /*12580*/  @P4 LDC R75, c[0x0][0xbf0] ;  /* 0x0002fc00ff4b4b82 */ /* 0x000e220000000800 */
[----:B------:R-:W-:Y:S02]  /*12590*/  SEL R65, R83, RZ, !P2 ;  /* 0x000000ff53417207 */ /* 0x000fe40005000000 */
[----:B------:R-:W-:-:S03]  /*125a0*/  SEL R15, R82, RZ, !P2 ;  /* 0x000000ff520f7207 */ /* 0x000fc60005000000 */
[----:B--2---:R-:W-:Y:S01]  /*125b0*/  IMAD R9, R9, R65, RZ ;  /* 0x0000004109097224 */ /* 0x004fe200078e02ff */
[----:B------:R-:W-:Y:S01]  /*125c0*/  ULDC UR6, c[0x0][0xa88] ;  /* 0x0002a20000067ab9 */ /* 0x000fe20000000800 */
[----:B-1----:R-:W1:Y:S02]  /*125d0*/  @!P3 LDC R10, c[0x0][0xb50] ;  /* 0x0002d400ff0abb82 */ /* 0x002e640000000800 */
[C---:B------:R-:W-:Y:S02]  /*125e0*/  IMAD R73, R8.reuse, R15, R9 ;  /* 0x0000000f08497224 */ /* 0x040fe400078e0209 */
[----:B------:R-:W-:-:S04]  /*125f0*/  IMAD.WIDE.U32 R8, R8, R65, RZ ;  /* 0x0000004108087225 */ /* 0x000fc800078e00ff */
[-C--:B----4-:R-:W-:Y:S01]  /*12600*/  IMAD R71, R13, R156.reuse, RZ ;  /* 0x0000009c0d477224 */ /* 0x090fe200078e02ff */
[----:B------:R-:W2:Y:S01]  /*12610*/  @!P3 LDC R11, c[0x0][0xb54] ;  /* 0x0002d500ff0bbb82 */ /* 0x000ea20000000800 */
[----:B------:R-:W-:-:S04]  /*12620*/  IMAD.WIDE.U32 R12, R12, R156, RZ ;  /* 0x0000009c0c0c7225 */ /* 0x000fc800078e00ff */
[----:B------:R-:W-:Y:S02]  /*12630*/  IMAD.U32 R69, RZ, RZ, UR6 ;  /* 0x00000006ff457e24 */ /* 0x000fe4000f8e00ff */
[----:B------:R-:W-:Y:S02]  /*12640*/  IMAD.IADD R15, R81, 0x1, R78 ;  /* 0x00000001510f7824 */ /* 0x000fe400078e024e */
[----:B------:R-:W-:Y:S02]  /*12650*/  IMAD.IADD R73, R9, 0x1, R73 ;  /* 0x0000000109497824 */ /* 0x000fe400078e0249 */
[----:B------:R4:W5:Y:S01]  /*12660*/  @P1 LDG.E R69, desc[UR40][R66.64] ;  /* 0x0000002842451981 */ /* 0x000962000c1e1900 */
[----:B------:R-:W-:Y:S02]  /*12670*/  IMAD.MOV.U32 R9, RZ, RZ, R15 ;  /* 0x000000ffff097224 */ /* 0x000fe400078e000f */
[----:B------:R-:W-:Y:S01]  /*12680*/  IMAD.IADD R71, R13, 0x1, R71 ;  /* 0x000000010d477824 */ /* 0x000fe200078e0247 */
[----:B----4-:R-:W-:-:S05]  /*12690*/  SEL R67, R76, RZ, P3 ;  /* 0x000000ff4c437207 */ /* 0x010fca0001800000 */
[-C--:B------:R-:W-:Y:S02]  /*126a0*/  IMAD R13, R7, R67.reuse, RZ ;  /* 0x00000043070d7224 */ /* 0x080fe400078e02ff */
[----:B------:R-:W-:-:S04]  /*126b0*/  IMAD.WIDE.U32 R6, R6, R67, RZ ;  /* 0x0000004306067225 */ /* 0x000fc800078e00ff */
[----:B------:R-:W-:Y:S01]  /*126c0*/  IMAD.IADD R13, R7, 0x1, R13 ;  /* 0x00000001070d7824 */ /* 0x000fe200078e020d */
[--C-:B---3--:R-:W-:Y:S01]  /*126d0*/  IADD3 R12, P2, P5, R8, R12, R24.reuse ;  /* 0x0000000c080c7210 */ /* 0x108fe20007d5e018 */
        /* <DEDUP_REMOVED lines=15> */
[----:B--2---:R-:W-:Y:S01]  /*127d0*/  LEA.HI.X R11, R6, R11, R4, 0x2, P2 ;  /* 0x0000000b060b7211 */ /* 0x004fe200010f1404 */
[----:B------:R-:W-:Y:S06]  /*127e0*/  @P1 BRA `(.L_x_15968) ;  /* 0x0000000000101947 */ /* 0x000fec0003800000 */
[----:B------:R-:W-:Y:S05]  /*127f0*/  @!P0 BRA `(.L_x_15968) ;  /* 0x00000000000c8947 */ /* 0x000fea0003800000 */
[----:B------:R-:W2:Y:S04]  /*12800*/  LDG.E R4, desc[UR40][R58.64] ;  /* 0x000000283a047981 */ /* 0x000ea8000c1e1900 */
[----:B-----5:R-:W2:Y:S02]  /*12810*/  LDG.E R69, desc[UR40][R58.64+0x4] ;  /* 0x000004283a457981 */ /* 0x020ea4000c1e1900 */
[----:B--2---:R-:W-:-:S07]  /*12820*/  IMAD.IADD R69, R69, 0x1, -R4 ;  /* 0x0000000145457824 */ /* 0x004fce00078e0a04 */
.L_x_15968:
        /* <DEDUP_REMOVED lines=25> */
[----:B------:R-:W2:Y:S04]  /*129c0*/  @P4 LDC R35, c[0x0][0xbf0] ;  /* 0x0002fc00ff234b82 */ /* 0x000ea80000000800 */
        /* <DEDUP_REMOVED lines=21> */
[----:B------:R-:W-:Y:S02]  /*12b20*/  IMAD.X R5, RZ, RZ, R3, P0 ;  /* 0x000000ffff057224 */ /* 0x000fe400000e0603 */
[----:B------:R-:W-:Y:S01]  /*12b30*/  IMAD R3, R64, UR4, RZ ;  /* 0x0000000440037c24 */ /* 0x000fe2000f8e02ff */
[----:B------:R-:W-:-:S03]  /*12b40*/  SHF.R.U64 R2, R2, 0x3, RZ ;  /* 0x0000000302027819 */ /* 0x000fc600000012ff */
[----:B------:R-:W-:Y:S01]  /*12b50*/  IMAD R21, R24, UR5, R3 ;  /* 0x0000000518157c24 */ /* 0x000fe2000f8e0203 */
[----:B------:R-:W-:Y:S01]  /*12b60*/  LOP3.LUT R4, R2, R7, RZ, 0x3c, !PT ;  /* 0x0000000702047212 */ /* 0x000fe200078e3cff */
[----:B------:R-:W-:Y:S01]  /*12b70*/  IMAD.WIDE.U32 R2, R24, UR4, RZ ;  /* 0x0000000418027c25 */ /* 0x000fe2000f8e00ff */
[----:B------:R-:W-:-:S03]  /*12b80*/  ULDC.64 UR4, c[0x0][0xae8] ;  /* 0x0002ba0000047ab9 */ /* 0x000fc60000000a00 */
[----:B------:R-:W-:Y:S01]  /*12b90*/  IMAD R20, R72, 0x30, R59 ;  /* 0x0000003048147824 */ /* 0x000fe200078e023b */
[----:B------:R-:W5:Y:S01]  /*12ba0*/  LD.E.128 R4, desc[UR40][R4.64] ;  /* 0x0000002804047980 */ /* 0x000f62000c101d00 */
[----:B------:R-:W-:Y:S01]  /*12bb0*/  IMAD.IADD R3, R3, 0x1, R21 ;  /* 0x0000000103037824 */ /* 0x000fe200078e0215 */
[----:B------:R-:W-:Y:S01]  /*12bc0*/  SHF.R.S32.HI R24, RZ, 0x1f, R65 ;  /* 0x0000001fff187819 */ /* 0x000fe20000011441 */
[----:B------:R-:W-:Y:S01]  /*12bd0*/  IMAD.IADD R32, R78, 0x1, R20 ;  /* 0x000000014e207824 */ /* 0x000fe200078e0214 */
[----:B------:R-:W-:Y:S01]  /*12be0*/  @!PT LDS RZ, [RZ] ;  /* 0x00000000fffff984 */ /* 0x000fe20000000800 */
[----:B------:R-:W-:Y:S01]  /*12bf0*/  @!PT LDS RZ, [RZ] ;  /* 0x00000000fffff984 */ /* 0x000fe20000000800 */
[----:B------:R-:W-:Y:S01]  /*12c00*/  @!PT LDS RZ, [RZ] ;  /* 0x00000000fffff984 */ /* 0x000fe20000000800 */
[----:B------:R-:W-:Y:S01]  /*12c10*/  @!PT LDS RZ, [RZ] ;  /* 0x00000000fffff984 */ /* 0x000fe20000000800 */
[----:B------:R0:W-:Y:S06]  /*12c20*/  MEMBAR.ALL.CTA ;  /* 0x0000000000007992 */ /* 0x0001ec0000008000 */
[----:B0-----:R-:W0:Y:S01]  /*12c30*/  FENCE.VIEW.ASYNC.S ;  /* 0x00000000000073c6 */ /* 0x001e220000000000 */
[----:B------:R-:W-:-:S04]  /*12c40*/  IMAD.WIDE.U32 R2, R156, UR4, R2 ;  /* 0x000000049c027c25 */ /* 0x000fc8000f8e0002 */
        /* <DEDUP_REMOVED lines=23> */
[----:B------:R-:W-:Y:S01]  /*12dc0*/  IMAD.IADD R37, R59, 0x1, R78 ;  /* 0x000000013b257824 */ /* 0x000fe200078e024e */
        /* <DEDUP_REMOVED lines=37> */
.L_x_15969:
[----:B------:R-:W-:Y:S01]  /*13020*/  ULDC.64 UR4, c[0x0][0xb08] ;  /* 0x0002c20000047ab9 */ /* 0x000fe20000000a00 */
[----:B------:R-:W-:Y:S01]  /*13030*/  SHF.R.S32.HI R0, RZ, 0x1f, R65 ;  /* 0x0000001fff007819 */ /* 0x000fe20000011441 */
[----:B0-----:R-:W-:Y:S01]  /*13040*/  IMAD R5, R64, UR4, RZ ;  /* 0x0000000440057c24 */ /* 0x001fe2000f8e02ff */
[----:B------:R-:W2:Y:S01]  /*13050*/  LDL R72, [R1+0x3c] ;  /* 0x00003c0001487983 */ /* 0x000ea20000100800 */
[C---:B------:R-:W-:Y:S01]  /*13060*/  IMAD.WIDE.U32 R2, R24.reuse, UR4, RZ ;  /* 0x0000000418027c25 */ /* 0x040fe2000f8e00ff */
[----:B------:R-:W0:Y:S01]  /*13070*/  @P4 LDC R4, c[0x0][0xbec] ;  /* 0x0002fb00ff044b82 */ /* 0x000e220000000800 */
[----:B------:R-:W-:Y:S01]  /*13080*/  ULDC.64 UR6, c[0x0][0xb30] ;  /* 0x0002cc0000067ab9 */ /* 0x000fe20000000a00 */
[----:B------:R1:W5:Y:S01]  /*13090*/  LDL R71, [R1+0x94] ;  /* 0x0000940001477983 */ /* 0x0003620000100800 */
[----:B------:R-:W-:Y:S01]  /*130a0*/  IMAD R5, R24, UR5, R5 ;  /* 0x0000000518057c24 */ /* 0x000fe2000f8e0205 */
[----:B------:R-:W-:Y:S02]  /*130b0*/  ULDC.64 UR4, c[0x0][0xb38] ;  /* 0x0002ce0000047ab9 */ /* 0x000fe40000000a00 */
[----:B------:R1:W5:Y:S01]  /*130c0*/  LDL R70, [R1+0x80] ;  /* 0x0000800001467983 */ /* 0x0003620000100800 */
[----:B------:R-:W-:Y:S01]  /*130d0*/  IMAD.IADD R3, R3, 0x1, R5 ;  /* 0x0000000103037824 */ /* 0x000fe200078e0205 */
[----:B------:R-:W3:Y:S01]  /*130e0*/  @P4 LDC R11, c[0x0][0xbf0] ;  /* 0x0002fc00ff0b4b82 */ /* 0x000ee20000000800 */
        /* <DEDUP_REMOVED lines=16> */
[----:B---3--:R-:W-:Y:S01]  /*131f0*/  @P4 SHF.R.U32.HI R5, RZ, R11, R4 ;  /* 0x0000000bff054219 */ /* 0x008fe20000011604 */
        /* <DEDUP_REMOVED lines=25> */
[C---:B--2---:R-:W-:Y:S01]  /*13390*/  VIADD R61, R72.reuse, 0x10 ;  /* 0x00000010483d7836 */ /* 0x044fe20000000000 */
[C---:B------:R-:W-:Y:S01]  /*133a0*/  IADD3 R59, R72.reuse, 0x8, RZ ;  /* 0x00000008483b7810 */ /* 0x040fe20007ffe0ff */
[----:B------:R-:W-:-:S03]  /*133b0*/  VIADD R63, R72, 0x18 ;  /* 0x00000018483f7836 */ /* 0x000fc60000000000 */
        /* <DEDUP_REMOVED lines=9> */
[----:B-----5:R-:W-:-:S05]  /*13450*/  ISETP.GE.AND P3, PT, R70, UR4, PT ;  /* 0x0000000446007c0c */ /* 0x020fca000bf66270 */
[CC--:B------:R-:W-:Y:S02]  /*13460*/  @!P1 LEA R6, P2, R59.reuse, R4.reuse, 0x2 ;  /* 0x000000043b069211 */ /* 0x0c0fe400078410ff */
        /* <DEDUP_REMOVED lines=25> */
.L_x_15972:
[----:B------:R-:W-:Y:S05]  /*13600*/  BSYNC B1 ;  /* 0x0000000000017941 */ /* 0x000fea0003800000 */
.L_x_15971:
[----:B------:R-:W-:Y:S01]  /*13610*/  ISETP.GE.AND P0, PT, R9, R58, PT ;  /* 0x0000003a0900720c */ /* 0x000fe20003f06270 */
[----:B--2---:R4:W0:Y:S04]  /*13620*/  SHFL.IDX PT, R5, R8, 0x1, 0x1c1f ;  /* 0x003c1f0008057f89 */ /* 0x00482800000e0000 */
[----:B------:R4:W1:Y:S08]  /*13630*/  SHFL.IDX PT, R4, R0, 0x1, 0x1c1f ;  /* 0x003c1f0000047f89 */ /* 0x00087000000e0000 */
[----:B----4-:R-:W-:Y:S05]  /*13640*/  @P0 BRA `(.L_x_15970) ;  /* 0x0000000c00040947 */ /* 0x010fea0003800000 */
[----:B------:R-:W-:Y:S02]  /*13650*/  ULDC UR4, c[0x0][0xac8] ;  /* 0x0002b20000047ab9 */ /* 0x000fe40000000800 */
[----:B------:R-:W-:Y:S02]  /*13660*/  ISETP.GE.AND P5, PT, R72, UR4, PT ;  /* 0x0000000448007c0c */ /* 0x000fe4000bfa6270 */
[----:B------:R-:W-:Y:S02]  /*13670*/  ISETP.GE.AND P1, PT, R61, UR4, PT ;  /* 0x000000043d007c0c */ /* 0x000fe4000bf26270 */
[----:B------:R-:W-:Y:S02]  /*13680*/  ISETP.GE.AND P0, PT, R59, UR4, PT ;  /* 0x000000043b007c0c */ /* 0x000fe4000bf06270 */
[----:B------:R-:W-:-:S07]  /*13690*/  ISETP.GE.AND P2, PT, R63, UR4, PT ;  /* 0x000000043f007c0c */ /* 0x000fce000bf46270 */
[----:B01----:R-:W-:Y:S02]  /*136a0*/  @!P5 IMAD.WIDE R2, R72, 0x4, R4 ;  /* 0x000000044802d825 */ /* 0x003fe400078e0204 */
[-C--:B------:R-:W-:Y:S02]  /*136b0*/  @!P1 LEA R8, P4, R61, R4.reuse, 0x2 ;  /* 0x000000043d089211 */ /* 0x080fe400078810ff */
[----:B------:R-:W-:Y:S01]  /*136c0*/  @!P0 LEA R6, P3, R59, R4, 0x2 ;  /* 0x000000043b068211 */ /* 0x000fe200078610ff */
[----:B------:R4:W-:Y:S01]  /*136d0*/  @!P5 ST.E.64 desc[UR40][R2.64], R42 ;  /* 0x0000002a0200d985 */ /* 0x0009e2000c101b28 */
[-C--:B------:R-:W-:Y:S02]  /*136e0*/  @!P1 LEA.HI.X R9, R61, R5.reuse, R60, 0x2, P4 ;  /* 0x000000053d099211 */ /* 0x080fe400020f143c */
[----:B-----5:R-:W-:Y:S02]  /*136f0*/  ISETP.GE.AND P5, PT, R70, UR4, PT ;  /* 0x0000000446007c0c */ /* 0x020fe4000bfa6270 */
[----:B------:R-:W-:-:S02]  /*13700*/  @!P0 LEA.HI.X R7, R59, R5, R24, 0x2, P3 ;  /* 0x000000053b078211 */ /* 0x000fc400018f1418 */
[----:B------:R-:W-:Y:S02]  /*13710*/  ISETP.GE.AND P4, PT, R68, UR4, PT ;  /* 0x0000000444007c0c */ /* 0x000fe4000bf86270 */
[----:B------:R-:W-:Y:S01]  /*13720*/  ISETP.GE.AND P3, PT, R66, UR4, PT ;  /* 0x0000000442007c0c */ /* 0x000fe2000bf66270 */
[----:B------:R4:W-:Y:S01]  /*13730*/  @!P0 ST.E.64 desc[UR40][R6.64], R44 ;  /* 0x0000002c06008985 */ /* 0x0009e2000c101b28 */
[----:B------:R-:W-:-:S03]  /*13740*/  @!P2 LEA R10, P6, R63, R4, 0x2 ;  /* 0x000000043f0aa211 */ /* 0x000fc600078c10ff */
[----:B------:R4:W-:Y:S01]  /*13750*/  @!P1 ST.E.64 desc[UR40][R8.64], R46 ;  /* 0x0000002e08009985 */ /* 0x0009e2000c101b28 */
[----:B------:R-:W-:Y:S02]  /*13760*/  @!P2 LEA.HI.X R11, R63, R5, R62, 0x2, P6 ;  /* 0x000000053f0ba211 */ /* 0x000fe400030f143e */
[----:B------:R-:W-:-:S03]  /*13770*/  @!P5 LEA R12, P0, R70, R4, 0x2 ;  /* 0x00000004460cd211 */ /* 0x000fc600078010ff */
[-C--:B------:R-:W-:Y:S01]  /*13780*/  @!P4 LEA R14, P1, R68, R4.reuse, 0x2 ;  /* 0x00000004440ec211 */ /* 0x080fe200078210ff */
        /* <DEDUP_REMOVED lines=14> */
.L_x_15967:
[----:B------:R-:W2:Y:S01]  /*13870*/  LDL.LU R4, [R1+0x60] ;  /* 0x0000600001047983 */ /* 0x000ea20000300800 */
[----:B------:R-:W-:Y:S01]  /*13880*/  ULDC.64 UR6, c[0x0][0xc08] ;  /* 0x0003020000067ab9 */ /* 0x000fe20000000a00 */
[----:B------:R-:W-:Y:S02]  /*13890*/  ULDC.64 UR4, c[0x0][0xc00] ;  /* 0x0003000000047ab9 */ /* 0x000fe40000000a00 */
[----:B------:R-:W0:Y:S01]  /*138a0*/  LDL.LU R7, [R1+0x64] ;  /* 0x0000640001077983 */ /* 0x000e220000300800 */
[----:B------:R-:W-:Y:S01]  /*138b0*/  ISETP.NE.U32.AND P1, PT, RZ, UR6, PT ;  /* 0x00000006ff007c0c */ /* 0x000fe2000bf25070 */
[----:B------:R-:W-:Y:S01]  /*138c0*/  IMAD.MOV.U32 R15, RZ, RZ, RZ ;  /* 0x000000ffff0f7224 */ /* 0x000fe200078e00ff */
[----:B------:R-:W-:Y:S01]  /*138d0*/  ISETP.NE.U32.AND P0, PT, RZ, UR4, PT ;  /* 0x00000004ff007c0c */ /* 0x000fe2000bf05070 */
[----:B------:R-:W3:Y:S01]  /*138e0*/  S2R R6, SR_TID.X ;  /* 0x0000000000067919 */ /* 0x000ee20000002100 */
[----:B------:R-:W-:Y:S02]  /*138f0*/  ISETP.NE.AND.EX P1, PT, RZ, UR7, PT, P1 ;  /* 0x00000007ff007c0c */ /* 0x000fe4000bf25310 */
[----:B------:R-:W-:-:S02]  /*13900*/  ISETP.NE.AND.EX P0, PT, RZ, UR5, PT, P0 ;  /* 0x00000005ff007c0c */ /* 0x000fc4000bf05300 */
[----:B--2---:R-:W-:Y:S01]  /*13910*/  IADD3 R2, P2, R4, UR4, RZ ;  /* 0x0000000404027c10 */ /* 0x004fe2000ff5e0ff */
[----:B------:R-:W-:-:S03]  /*13920*/  ULDC UR4, c[0x0][0xa88] ;  /* 0x0002a20000047ab9 */ /* 0x000fc60000000800 */
[----:B0-----:R-:W-:-:S05]  /*13930*/  IADD3.X R3, R7, UR5, RZ, P2, !PT ;  /* 0x0000000507037c10 */ /* 0x001fca00097fe4ff */
[----:B------:R-:W-:Y:S01]  /*13940*/  @P1 IADD3 R4, P2, R4, UR6, RZ ;  /* 0x0000000604041c10 */ /* 0x000fe2000ff5e0ff */
[----:B------:R-:W-:Y:S01]  /*13950*/  IMAD.U32 R14, RZ, RZ, UR4 ;  /* 0x00000004ff0e7e24 */ /* 0x000fe2000f8e00ff */
[----:B------:R0:W5:Y:S02]  /*13960*/  @P0 LDG.E R15, desc[UR40][R2.64] ;  /* 0x00000028020f0981 */ /* 0x000164000c1e1900 */
[----:B------:R-:W-:Y:S01]  /*13970*/  @P1 IADD3.X R5, R7, UR7, RZ, P2, !PT ;  /* 0x0000000707051c10 */ /* 0x000fe200097fe4ff */
[----:B---3--:R-:W-:-:S04]  /*13980*/  VIADD R32, R6, 0xffffff80 ;  /* 0xffffff8006207836 */ /* 0x008fc80000000000 */
        /* <DEDUP_REMOVED lines=8> */
.L_x_15973:
        /* <DEDUP_REMOVED lines=20> */
[----:B------:R-:W3:Y:S08]  /*13b50*/  LDC.64 R8, c[0x0][R30+0x220] ;  /* 0x000088001e087b82 */ /* 0x000ef00000000a00 */
[----:B------:R-:W4:Y:S08]  /*13b60*/  LDC.64 R6, c[0x0][R30+0x218] ;  /* 0x000086001e067b82 */ /* 0x000f300000000a00 */
[----:B------:R-:W5:Y:S08]  /*13b70*/  LDC.64 R10, c[0x0][R30+0x228] ;  /* 0x00008a001e0a7b82 */ /* 0x000f700000000a00 */
[----:B------:R-:W1:Y:S08]  /*13b80*/  LDC.64 R4, c[0x0][R30+0x210] ;  /* 0x000084001e047b82 */ /* 0x000e700000000a00 */
[----:B------:R-:W4:Y:S08]  /*13b90*/  @P0 LDC R20, c[0x0][0xbec] ;  /* 0x0002fb00ff140b82 */ /* 0x000f300000000800 */
[----:B------:R-:W5:Y:S01]  /*13ba0*/  @P0 LDC R37, c[0x0][0xbf0] ;  /* 0x0002fc00ff250b82 */ /* 0x000f620000000800 */
[----:B---3--:R-:W-:-:S07]  /*13bb0*/  IMAD R9, R9, R29, RZ ;  /* 0x0000001d09097224 */ /* 0x008fce00078e02ff */
[----:B0-----:R-:W0:Y:S01]  /*13bc0*/  @!P3 LDC R2, c[0x0][0xb50] ;  /* 0x0002d400ff02bb82 */ /* 0x001e220000000800 */
        /* <DEDUP_REMOVED lines=12> */
[----:B------:R-:W-:Y:S01]  /*13c90*/  IADD3.X R8, R20, R13, R24, P0, P1 ;  /* 0x0000000d14087210 */ /* 0x000fe200007e2418 */
[----:B-1----:R-:W-:Y:S01]  /*13ca0*/  IMAD R5, R5, R9, RZ ;  /* 0x0000000905057224 */ /* 0x002fe200078e02ff */
        /* <DEDUP_REMOVED lines=8> */
[C---:B------:R-:W-:Y:S02]  /*13d30*/  IMAD R11, R4.reuse, R11, R5 ;  /* 0x0000000b040b7224 */ /* 0x040fe400078e0205 */
[----:B------:R-:W-:-:S04]  /*13d40*/  IMAD.WIDE.U32 R4, R4, R9, R6 ;  /* 0x0000000904047225 */ /* 0x000fc800078e0006 */
[----:B------:R-:W-:Y:S01]  /*13d50*/  IMAD.IADD R5, R5, 0x1, R11 ;  /* 0x0000000105057824 */ /* 0x000fe200078e020b */
[----:B0-----:R-:W-:-:S04]  /*13d60*/  LEA R2, P0, R4, R2, 0x2 ;  /* 0x0000000204027211 */ /* 0x001fc800078010ff */
[----:B---3--:R-:W-:Y:S01]  /*13d70*/  LEA.HI.X R3, R4, R3, R5, 0x2, P0 ;  /* 0x0000000304037211 */ /* 0x008fe200000f1405 */
[----:B------:R-:W-:-:S05]  /*13d80*/  IMAD.MOV.U32 R5, RZ, RZ, -0x800000 ;  /* 0xff800000ff057424 */ /* 0x000fca00078e00ff */
[----:B------:R0:W-:Y:S03]  /*13d90*/  STG.E desc[UR40][R2.64], R5 ;  /* 0x0000000502007986 */ /* 0x0001e6000c101928 */
.L_x_15975:
[----:B------:R-:W-:Y:S05]  /*13da0*/  BSYNC B1 ;  /* 0x0000000000017941 */ /* 0x000fea0003800000 */
.L_x_15974:
[----:B------:R-:W-:Y:S05]  /*13db0*/  @P2 BRA `(.L_x_15970) ;  /* 0x0000000400282947 */ /* 0x000fea0003800000 */
[----:B------:R-:W2:Y:S01]  /*13dc0*/  LDL.LU R12, [R1+0x34] ;  /* 0x00003400010c7983 */ /* 0x000ea20000300800 */
[----:B------:R-:W3:Y:S01]  /*13dd0*/  LDC R11, c[0x0][0xbe8] ;  /* 0x0002fa00ff0b7b82 */ /* 0x000ee20000000800 */
[----:B------:R-:W-:Y:S01]  /*13de0*/  SHF.R.S32.HI R10, RZ, 0x1f, R32 ;  /* 0x0000001fff0a7819 */ /* 0x000fe20000011420 */
[----:B------:R-:W-:Y:S01]  /*13df0*/  ULDC.64 UR4, c[0x0][0xaa0] ;  /* 0x0002a80000047ab9 */ /* 0x000fe20000000a00 */
[----:B------:R-:W-:Y:S01]  /*13e00*/  ULDC.64 UR6, c[0x0][0xaf0] ;  /* 0x0002bc0000067ab9 */ /* 0x000fe20000000a00 */
[----:B0-----:R-:W-:Y:S01]  /*13e10*/  IMAD R2, R24, UR4, RZ ;  /* 0x0000000418027c24 */ /* 0x001fe2000f8e02ff */
        /* <DEDUP_REMOVED lines=14> */
[----:B------:R-:W0:Y:S08]  /*13f00*/  @P0 LDC R7, c[0x0][0xbec] ;  /* 0x0002fb00ff070b82 */ /* 0x000e300000000800 */
[----:B------:R-:W3:Y:S01]  /*13f10*/  @P0 LDC R9, c[0x0][0xbf0] ;  /* 0x0002fc00ff090b82 */ /* 0x000ee20000000800 */
[----:B--2---:R-:W-:-:S04]  /*13f20*/  IMAD.IADD R8, R12, 0x1, R4 ;  /* 0x000000010c087824 */ /* 0x004fc800078e0204 */
[----:B0-----:R-:W-:-:S04]  /*13f30*/  @P0 IMAD.HI.U32 R4, R8, R7, RZ ;  /* 0x0000000708040227 */ /* 0x001fc800078e00ff */
        /* <DEDUP_REMOVED lines=16> */
[----:B------:R-:W-:Y:S01]  /*14040*/  ULDC.64 UR4, c[0x0][0xa80] ;  /* 0x0002a00000047ab9 */ /* 0x000fe20000000a00 */
[----:B------:R-:W-:Y:S02]  /*14050*/  IMAD.IADD R4, R10, 0x1, R12 ;  /* 0x000000010a047824 */ /* 0x000fe400078e020c */
[----:B------:R-:W-:Y:S01]  /*14060*/  IMAD.IADD R3, R3, 0x1, R5 ;  /* 0x0000000103037824 */ /* 0x000fe200078e0205 */
[----:B------:R-:W-:Y:S01]  /*14070*/  LEA R5, P0, R2, UR4, 0x1 ;  /* 0x0000000402057c11 */ /* 0x000fe2000f8008ff */
[----:B------:R-:W-:-:S03]  /*14080*/  ULDC UR4, c[0x0][0xac8] ;  /* 0x0002b20000047ab9 */ /* 0x000fc60000000800 */
[----:B------:R-:W-:Y:S01]  /*14090*/  LEA.HI.X R8, R2, UR5, R3, 0x1, P0 ;  /* 0x0000000502087c11 */ /* 0x000fe200080f0c03 */
[----:B------:R-:W0:Y:S01]  /*140a0*/  SHFL.IDX PT, R9, R5, RZ, 0x181f ;  /* 0x00181fff05097589 */ /* 0x000e2200000e0000 */
        /* <DEDUP_REMOVED lines=12> */
[----:B------:R-:W1:Y:S04]  /*14170*/  SHFL.IDX PT, R10, R8, 0x1, 0x181f ;  /* 0x00381f00080a7f89 */ /* 0x000e6800000e0000 */
[----:B------:R-:W1:Y:S01]  /*14180*/  SHFL.IDX PT, R12, R8, 0x2, 0x181f ;  /* 0x00581f00080c7f89 */ /* 0x000e6200000e0000 */
[----:B0-----:R-:W-:-:S03]  /*14190*/  @!P3 LEA R2, P6, R0, R9, 0x1 ;  /* 0x000000090002b211 */ /* 0x001fc600078c08ff */
[----:B------:R5:W0:Y:S01]  /*141a0*/  SHFL.IDX PT, R14, R8, 0x3, 0x181f ;  /* 0x00781f00080e7f89 */ /* 0x000a2200000e0000 */
[C---:B--2---:R-:W-:Y:S02]  /*141b0*/  @!P2 LEA R4, P5, R0.reuse, R11, 0x1 ;  /* 0x0000000b0004a211 */ /* 0x044fe400078a08ff */
[C---:B---3--:R-:W-:Y:S02]  /*141c0*/  @!P1 LEA R6, P4, R0.reuse, R13, 0x1 ;  /* 0x0000000d00069211 */ /* 0x048fe400078808ff */
[C---:B----4-:R-:W-:Y:S02]  /*141d0*/  @!P3 LEA.HI.X R3, R0.reuse, R7, R63, 0x1, P6 ;  /* 0x000000070003b211 */ /* 0x050fe400030f0c3f */
[----:B-----5:R-:W-:-:S03]  /*141e0*/  @!P0 LEA R8, P6, R0, R15, 0x1 ;  /* 0x0000000f00088211 */ /* 0x020fc600078c08ff */
[----:B------:R2:W-:Y:S01]  /*141f0*/  @!P3 ST.E.128 desc[UR40][R2.64], RZ ;  /* 0x000000ff0200b985 */ /* 0x0005e2000c101d28 */
[C-C-:B-1----:R-:W-:Y:S02]  /*14200*/  @!P2 LEA.HI.X R5, R0.reuse, R10, R63.reuse, 0x1, P5 ;  /* 0x0000000a0005a211 */ /* 0x142fe400028f0c3f */
[----:B------:R-:W-:-:S03]  /*14210*/  @!P1 LEA.HI.X R7, R0, R12, R63, 0x1, P4 ;  /* 0x0000000c00079211 */ /* 0x000fc600020f0c3f */
[----:B------:R2:W-:Y:S01]  /*14220*/  @!P2 ST.E.128 desc[UR40][R4.64], RZ ;  /* 0x000000ff0400a985 */ /* 0x0005e2000c101d28 */
[----:B0-----:R-:W-:-:S03]  /*14230*/  @!P0 LEA.HI.X R9, R0, R14, R63, 0x1, P6 ;  /* 0x0000000e00098211 */ /* 0x001fc600030f0c3f */
[----:B------:R2:W-:Y:S04]  /*14240*/  @!P1 ST.E.128 desc[UR40][R6.64], RZ ;  /* 0x000000ff06009985 */ /* 0x0005e8000c101d28 */
[----:B------:R2:W-:Y:S02]  /*14250*/  @!P0 ST.E.128 desc[UR40][R8.64], RZ ;  /* 0x000000ff08008985 */ /* 0x0005e4000c101d28 */
.L_x_15970:
[----:B------:R-:W-:Y:S05]  /*14260*/  BSYNC B0 ;  /* 0x0000000000007941 */ /* 0x000fea0003800000 */
.L_x_15966:
[----:B------:R-:W-:Y:S02]  /*14270*/  ULDC UR4, c[0x0][0xc3c] ;  /* 0x00030f0000047ab9 */ /* 0x000fe40000000800 */
[----:B------:R-:W-:-:S13]  /*14280*/  ISETP.GE.AND P0, PT, R27, UR4, PT ;  /* 0x000000041b007c0c */ /* 0x000fda000bf06270 */
[----:B------:R-:W-:Y:S05]  /*14290*/  @!P0 BRA `(.L_x_15976) ;  /* 0xfffffecc00bc8947 */ /* 0x000fea000383ffff */
[----:B------:R-:W-:Y:S05]  /*142a0*/  BRA `(.L_x_15852) ;  /* 0x0000008400747947 */ /* 0x000fea0003800000 */
.L_x_15850:
        /* <DEDUP_REMOVED lines=58> */
.L_x_15980:
        /* <DEDUP_REMOVED lines=37> */
.L_x_15978:
        /* <DEDUP_REMOVED lines=13> */
.L_x_15981:
        /* <DEDUP_REMOVED lines=61> */
.L_x_15982:
        /* <DEDUP_REMOVED lines=38> */
[----:B0-----:R-:W-:-:S02]  /*14fa0*/  IADD3 R3, R9, 0xffffffe, RZ ;  /* 0x0ffffffe09037810 */ /* 0x001fc40007ffe0ff */
[----:B------:R-:W-:-:S04]  /*14fb0*/  IABS R9, R7 ;  /* 0x0000000700097213 */ /* 0x000fc80000000000 */
        /* <DEDUP_REMOVED lines=20> */
.L_x_15983:
[----:B------:R-:W-:-:S05]  /*15100*/  LOP3.LUT R2, RZ, R2, RZ, 0x33, !PT ;  /* 0x00000002ff027212 */ /* 0x000fca00078e33ff */
[----:B------:R-:W-:Y:S01]  /*15110*/  IMAD.IADD R25, R25, 0x1, R2 ;  /* 0x0000000119197824 */ /* 0x000fe200078e0202 */
[----:B------:R-:W-:Y:S06]  /*15120*/  BRA `(.L_x_15984) ;  /* 0x00000000000c7947 */ /* 0x000fec0003800000 */
.L_x_15979:
[----:B------:R-:W-:Y:S02]  /*15130*/  IMAD.MOV.U32 R25, RZ, RZ, RZ ;  /* 0x000000ffff197224 */ /* 0x000fe400078e00ff */
[----:B------:R-:W-:Y:S02]  /*15140*/  IMAD.U32 R24, RZ, RZ, UR6 ;  /* 0x00000006ff187e24 */ /* 0x000fe4000f8e00ff */
[----:B------:R-:W-:-:S07]  /*15150*/  IMAD.MOV.U32 R26, RZ, RZ, RZ ;  /* 0x000000ffff1a7224 */ /* 0x000fce00078e00ff */
.L_x_15984:
[----:B------:R-:W-:-:S13]  /*15160*/  ISETP.NE.AND P0, PT, R0, RZ, PT ;  /* 0x000000ff0000720c */ /* 0x000fda0003f05270 */
[----:B------:R-:W0:Y:S01]  /*15170*/  @!P0 S2R R3, SR_CgaCtaId ;  /* 0x0000000000038919 */ /* 0x000e220000008800 */
[----:B------:R-:W-:-:S04]  /*15180*/  @!P0 MOV R0, 0x400 ;  /* 0x0000040000008802 */ /* 0x000fc80000000f00 */
[----:B0-----:R-:W-:-:S05]  /*15190*/  @!P0 LEA R0, R3, R0, 0x18 ;  /* 0x0000000003008211 */ /* 0x001fca00078ec0ff */
[----:B------:R2:W-:Y:S01]  /*151a0*/  @!P0 STS.128 [R0+0x132d0], R24 ;  /* 0x0132d01800008388 */ /* 0x0005e20000000c00 */
[----:B------:R-:W-:Y:S06]  /*151b0*/  BAR.ARV 0x5, 0x200 ;  /* 0x0148000000007b1d */ /* 0x000fec0000002000 */
.L_x_15977:
        /* <DEDUP_REMOVED lines=58> */
.L_x_16099:
[----:B01----:R-:W0:Y:S02]  /*15560*/  LDC.64 R2, c[0x0][0xc88] ;  /* 0x00032200ff027b82 */ /* 0x003e240000000a00 */
        /* <DEDUP_REMOVED lines=20> */
[----:B------:R-:W-:Y:S01]  /*156b0*/  STL [R1], R11 ;  /* 0x0000000b01007387 */ /* 0x000fe20000100800 */
[----:B------:R-:W-:Y:S01]  /*156c0*/  ISETP.NE.AND.EX P0, PT, RZ, UR5, PT, P0 ;  /* 0x00000005ff007c0c */ /* 0x000fe2000bf05300 */
[----:B0-----:R-:W-:Y:S01]  /*156d0*/  IMAD.MOV.U32 R0, RZ, RZ, RZ ;  /* 0x000000ffff007224 */ /* 0x001fe200078e00ff */
        /* <DEDUP_REMOVED lines=11> */
[----:B------:R0:W5:Y:S04]  /*15790*/  @P1 LDG.E R0, desc[UR40][R4.64] ;  /* 0x0000002804001981 */ /* 0x000168000c1e1900 */
[----:B---3--:R1:W-:Y:S02]  /*157a0*/  STL [R1+0x50], R6 ;  /* 0x0000500601007387 */ /* 0x0083e40000100800 */
[----:B-1----:R-:W-:-:S04]  /*157b0*/  @P2 IADD3 R6, P3, R29, UR8, RZ ;  /* 0x000000081d062c10 */ /* 0x002fc8000ff7e0ff */
[----:B------:R-:W-:-:S05]  /*157c0*/  @P2 IADD3.X R7, R11, UR9, RZ, P3, !PT ;  /* 0x000000090b072c10 */ /* 0x000fca0009ffe4ff */
        /* <DEDUP_REMOVED lines=19> */
.L_x_15986:
[----:B------:R-:W-:Y:S01]  /*15900*/  IMAD.MOV.U32 R12, RZ, RZ, R18 ;  /* 0x000000ffff0c7224 */ /* 0x000fe200078e0012 */
[----:B------:R-:W-:Y:S01]  /*15910*/  ULDC.64 UR4, c[0x0][0xa20] ;  /* 0x0002880000047ab9 */ /* 0x000fe20000000a00 */
[C---:B------:R-:W-:Y:S02]  /*15920*/  LOP3.LUT R6, R26.reuse, 0xff000000, RZ, 0xc0, !PT ;  /* 0xff0000001a067812 */ /* 0x040fe400078ec0ff */
[----:B------:R-:W-:Y:S01]  /*15930*/  ISETP.NE.U32.AND P0, PT, RZ, UR4, PT ;  /* 0x00000004ff007c0c */ /* 0x000fe2000bf05070 */
[----:B------:R2:W-:Y:S01]  /*15940*/  STL [R1+0x18], R12 ;  /* 0x0000180c01007387 */ /* 0x0005e20000100800 */
        /* <DEDUP_REMOVED lines=10> */
.L_x_15987:
        /* <DEDUP_REMOVED lines=9> */
.L_x_15988:
[----:B--2---:R-:W2:Y:S01]  /*15a80*/  @P1 LDG.E R2, desc[UR40][R4.64] ;  /* 0x0000002804021981 */ /* 0x004ea2000c1e1900 */
[----:B------:R-:W3:Y:S03]  /*15a90*/  LDC R3, c[0x0][0x448] ;  /* 0x00011200ff037b82 */ /* 0x000ee60000000800 */
[----:B0-----:R0:W2:Y:S01]  /*15aa0*/  @P1 LDG.E R4, desc[UR40][R4.64+0x4] ;  /* 0x0000042804041981 */ /* 0x0010a2000c1e1900 */
[----:B-----5:R-:W-:Y:S01]  /*15ab0*/  IMAD.IADD R8, R8, 0x1, -R10 ;  /* 0x0000000108087824 */ /* 0x020fe200078e0a0a */
[----:B------:R-:W-:Y:S01]  /*15ac0*/  BSSY B0, `(.L_x_15989) ;  /* 0x0000036000007945 */ /* 0x000fe20003800000 */
[----:B------:R-:W-:Y:S02]  /*15ad0*/  LOP3.LUT R22, R6, 0xff, RZ, 0xc0, !PT ;  /* 0x000000ff06167812 */ /* 0x000fe400078ec0ff */
[----:B---3--:R-:W-:-:S13]  /*15ae0*/  ISETP.NE.AND P0, PT, R3, 0x1, PT ;  /* 0x000000010300780c */ /* 0x008fda0003f05270 */
[----:B------:R-:W3:Y:S08]  /*15af0*/  @P0 LDC R3, c[0x0][0x44c] ;  /* 0x00011300ff030b82 */ /* 0x000ef00000000800 */
[----:B0-----:R-:W0:Y:S01]  /*15b00*/  @P0 LDC R5, c[0x0][0x450] ;  /* 0x00011400ff050b82 */ /* 0x001e220000000800 */
[----:B--2---:R-:W-:Y:S01]  /*15b10*/  @P1 IMAD.IADD R9, R4, 0x1, -R2 ;  /* 0x0000000104091824 */ /* 0x004fe200078e0a02 */
[----:B------:R-:W-:Y:S01]  /*15b20*/  SHF.R.U32.HI R4, RZ, 0x10, R6 ;  /* 0x00000010ff047819 */ /* 0x000fe20000011606 */
[----:B------:R-:W-:-:S03]  /*15b30*/  IMAD R2, R25, 0xc0, RZ ;  /* 0x000000c019027824 */ /* 0x000fc600078e02ff */
[----:B------:R-:W-:Y:S01]  /*15b40*/  IADD3 R26, R8, R9, RZ ;  /* 0x00000009081a7210 */ /* 0x000fe20007ffe0ff */
[----:B------:R-:W-:-:S03]  /*15b50*/  VIADD R2, R2, 0xbf ;  /* 0x000000bf02027836 */ /* 0x000fc60000000000 */
[----:B------:R-:W-:Y:S01]  /*15b60*/  IADD3 R20, R26, 0xa0, -R7 ;  /* 0x000000a01a147810 */ /* 0x000fe20007ffe807 */
[----:B---3--:R-:W-:-:S04]  /*15b70*/  @P0 IMAD.HI.U32 R3, R2, R3, RZ ;  /* 0x0000000302030227 */ /* 0x008fc800078e00ff */
[----:B------:R-:W-:Y:S01]  /*15b80*/  VIADD R21, R26, 0x9f ;  /* 0x0000009f1a157836 */ /* 0x000fe20000000000 */
[----:B0-----:R-:W-:-:S03]  /*15b90*/  @P0 SHF.R.U32.HI R2, RZ, R5, R3 ;  /* 0x00000005ff020219 */ /* 0x001fc60000011603 */
[----:B------:R-:W-:-:S04]  /*15ba0*/  IMAD.HI R21, R21, 0x66666667, RZ ;  /* 0x6666666715157827 */ /* 0x000fc800078e02ff */
[----:B------:R-:W-:-:S04]  /*15bb0*/  IMAD.IADD R2, R20, 0x1, R2 ;  /* 0x0000000114027824 */ /* 0x000fc800078e0202 */
[----:B------:R-:W-:Y:S01]  /*15bc0*/  IMAD.HI R5, R2, 0x66666667, RZ ;  /* 0x6666666702057827 */ /* 0x000fe200078e02ff */
[----:B------:R-:W-:-:S04]  /*15bd0*/  SHF.R.U32.HI R2, RZ, 0x1f, R21 ;  /* 0x0000001fff027819 */ /* 0x000fc80000011615 */
[----:B------:R-:W-:Y:S02]  /*15be0*/  LEA.HI.SX32 R21, R21, R2, 0x1a ;  /* 0x0000000215157211 */ /* 0x000fe400078fd2ff */
        /* <DEDUP_REMOVED lines=35> */
.L_x_15990:
[----:B------:R-:W-:Y:S05]  /*15e20*/  BSYNC B0 ;  /* 0x0000000000007941 */ /* 0x000fea0003800000 */
.L_x_15989:
[-C--:B------:R-:W-:Y:S01]  /*15e30*/  IMAD R3, R22, R2.reuse, RZ ;  /* 0x0000000216037224 */ /* 0x080fe200078e02ff */
[----:B------:R-:W-:Y:S04]  /*15e40*/  BSSY B0, `(.L_x_15991) ;  /* 0x00000e3000007945 */ /* 0x000fe80003800000 */
[----:B------:R-:W-:-:S05]  /*15e50*/  VIADDMNMX R2, R3, R2, R5, PT ;  /* 0x0000000203027246 */ /* 0x000fca0003800105 */
[--C-:B------:R-:W-:Y:S02]  /*15e60*/  IMAD R5, R2, 0xa0, -R8.reuse ;  /* 0x000000a002057824 */ /* 0x100fe400078e0a08 */
[----:B------:R-:W-:-:S03]  /*15e70*/  IMAD R2, R3, 0xa0, -R8 ;  /* 0x000000a003027824 */ /* 0x000fc600078e0a08 */
[----:B------:R-:W-:Y:S02]  /*15e80*/  VIMNMX R9, R5, R9, PT ;  /* 0x0000000905097248 */ /* 0x000fe40003fe0100 */
[----:B------:R-:W-:-:S04]  /*15e90*/  VIMNMX R2, RZ, R2, !PT ;  /* 0x00000002ff027248 */ /* 0x000fc80007fe0100 */
[----:B------:R-:W-:Y:S01]  /*15ea0*/  ISETP.GT.AND P0, PT, R9, R2, PT ;  /* 0x000000020900720c */ /* 0x000fe20003f04270 */
[----:B------:R-:W-:-:S05]  /*15eb0*/  IMAD.WIDE.U32 R2, R2, -0x33333333, RZ ;  /* 0xcccccccd02027825 */ /* 0x000fca00078e00ff */
[----:B------:R-:W-:-:S05]  /*15ec0*/  SHF.R.U32.HI R3, RZ, 0x7, R3 ;  /* 0x00000007ff037819 */ /* 0x000fca0000011603 */
[----:B------:R-:W-:Y:S02]  /*15ed0*/  IMAD.MOV.U32 R5, RZ, RZ, R3 ;  /* 0x000000ffff057224 */ /* 0x000fe400078e0003 */
        /* <DEDUP_REMOVED lines=14> */
.L_x_16147:
[----:B--2---:R-:W-:Y:S02]  /*15fc0*/  ISETP.NE.AND P0, PT, R14, RZ, PT ;  /* 0x000000ff0e00720c */ /* 0x004fe40003f05270 */
[----:B------:R-:W-:-:S11]  /*15fd0*/  PLOP3.LUT P6, PT, PT, PT, PT, 0x8, 0x0 ;  /* 0x000000000000781c */ /* 0x000fd60003fce170 */
[----:B------:R-:W-:Y:S05]  /*15fe0*/  @P0 BRA `(.L_x_15994) ;  /* 0x00000000000c0947 */ /* 0x000fea0003800000 */
[----:B------:R-:W-:-:S03]  /*15ff0*/  UMOV UR4, 0xffffffff ;  /* 0xffffffff00047882 */ /* 0x000fc60000000000 */
[----:B------:R-:W-:Y:S05]  /*16000*/  BRA.DIV UR4, `(.L_x_15995) ;  /* 0x0000007204f07947 */ /* 0x000fea000b800000 */
[----:B------:R-:W-:-:S13]  /*16010*/  ELECT P6, URZ, PT ;  /* 0x00000000003f782f */ /* 0x000fda00038c0000 */
.L_x_15994:
[----:B0-----:R-:W2:Y:S01]  /*16020*/  LDL R6, [R1+0x64] ;  /* 0x0000640001067983 */ /* 0x001ea20000100800 */
[----:B------:R-:W-:Y:S01]  /*16030*/  BSSY B1, `(.L_x_15996) ;  /* 0x0000008000017945 */ /* 0x000fe20003800000 */
[----:B--2---:R-:W-:-:S05]  /*16040*/  VIADD R6, R6, 0x1 ;  /* 0x0000000106067836 */ /* 0x004fca0000000000 */
[----:B-1----:R-:W-:-:S04]  /*16050*/  LEA.HI R7, R6, R6, RZ, 0x1 ;  /* 0x0000000606077211 */ /* 0x002fc800078f08ff */
[----:B------:R-:W-:-:S05]  /*16060*/  LOP3.LUT R7, R7, 0xfffffffe, RZ, 0xc0, !PT ;  /* 0xfffffffe07077812 */ /* 0x000fca00078ec0ff */
[----:B------:R-:W-:-:S05]  /*16070*/  IMAD.IADD R6, R6, 0x1, -R7 ;  /* 0x0000000106067824 */ /* 0x000fca00078e0a07 */
[----:B------:R-:W-:-:S04]  /*16080*/  SHF.L.U32 R6, R6, 0x1f, RZ ;  /* 0x0000001f06067819 */ /* 0x000fc800000006ff */
[----:B------:R-:W0:Y:S02]  /*16090*/  SYNCS.PHASECHK.TRANS64.TRYWAIT P0, [R17+URZ+0x13220], R6 ;  /* 0x01322006110075a7 */ /* 0x000e24000800017f */
[----:B0-----:R-:W-:Y:S05]  /*160a0*/  @!P0 BRA `(.L_x_15997) ;  /* 0x0000007000e88947 */ /* 0x001fea0003800000 */
.L_x_16150:
[----:B------:R-:W-:Y:S05]  /*160b0*/  BSYNC B1 ;  /* 0x0000000000017941 */ /* 0x000fea0003800000 */
.L_x_15996:
[----:B------:R-:W-:Y:S04]  /*160c0*/  BSSY B1, `(.L_x_15998) ;  /* 0x0000050000017945 */ /* 0x000fe80003800000 */
[----:B------:R-:W-:Y:S05]  /*160d0*/  @!P6 BRA `(.L_x_15999) ;  /* 0x000000040038e947 */ /* 0x000fea0003800000 */
[----:B------:R-:W0:Y:S04]  /*160e0*/  LDL R9, [R1+0x14] ;  /* 0x0000140001097983 */ /* 0x000e280000100800 */
        /* <DEDUP_REMOVED lines=9> */
.L_x_16151:
[----:B------:R-:W-:Y:S05]  /*16180*/  BSYNC B2 ;  /* 0x0000000000027941 */ /* 0x000fea0003800000 */
.L_x_16000:
        /* <DEDUP_REMOVED lines=9> */
.L_x_16003:
[----:B------:R-:W-:Y:S05]  /*16220*/  BSYNC B2 ;  /* 0x0000000000027941 */ /* 0x000fea0003800000 */
.L_x_16002:
        /* <DEDUP_REMOVED lines=13> */
.L_x_16004:
        /* <DEDUP_REMOVED lines=13> */
.L_x_16152:
[----:B------:R-:W-:Y:S05]  /*163d0*/  BSYNC B2 ;  /* 0x0000000000027941 */ /* 0x000fea0003800000 */
.L_x_16005:
        /* <DEDUP_REMOVED lines=11> */
.L_x_16008:
[----:B------:R-:W-:Y:S05]  /*16490*/  BSYNC B2 ;  /* 0x0000000000027941 */ /* 0x000fea0003800000 */
.L_x_16007:
        /* <DEDUP_REMOVED lines=8> */
.L_x_16009:
        /* <DEDUP_REMOVED lines=10> */
.L_x_15999:
[----:B------:R-:W-:Y:S05]  /*165c0*/  BSYNC B1 ;  /* 0x0000000000017941 */ /* 0x000fea0003800000 */
.L_x_15998:
        /* <DEDUP_REMOVED lines=13> */
.L_x_16022:
        /* <DEDUP_REMOVED lines=13> */
.L_x_16153:
[----:B------:R-:W-:Y:S05]  /*16770*/  BSYNC B2 ;  /* 0x0000000000027941 */ /* 0x000fea0003800000 */
.L_x_16012:
        /* <DEDUP_REMOVED lines=9> */
.L_x_16015:
[----:B------:R-:W-:Y:S05]  /*16810*/  BSYNC B2 ;  /* 0x0000000000027941 */ /* 0x000fea0003800000 */
.L_x_16014:
        /* <DEDUP_REMOVED lines=12> */
.L_x_16016:
        /* <DEDUP_REMOVED lines=13> */
.L_x_16154:
[----:B------:R-:W-:Y:S05]  /*169b0*/  BSYNC B2 ;  /* 0x0000000000027941 */ /* 0x000fea0003800000 */
.L_x_16017:
        /* <DEDUP_REMOVED lines=11> */
.L_x_16020:
[----:B------:R-:W-:Y:S05]  /*16a70*/  BSYNC B2 ;  /* 0x0000000000027941 */ /* 0x000fea0003800000 */
.L_x_16019:
        /* <DEDUP_REMOVED lines=8> */
.L_x_16021:
        /* <DEDUP_REMOVED lines=10> */
.L_x_16011:
[----:B------:R-:W-:Y:S05]  /*16ba0*/  BSYNC B1 ;  /* 0x0000000000017941 */ /* 0x000fea0003800000 */
.L_x_16010:
[----:B------:R-:W0:Y:S04]  /*16bb0*/  LDL.LU R7, [R1+0x14] ;  /* 0x0000140001077983 */ /* 0x000e280000300800 */
[----:B------:R-:W2:Y:S01]  /*16bc0*/  LDL.LU R10, [R1+0x20] ;  /* 0x00002000010a7983 */ /* 0x000ea20000300800 */
[C---:B------:R-:W-:Y:S01]  /*16bd0*/  ISETP.GT.AND P2, PT, R5.reuse, R3, PT ;  /* 0x000000030500720c */ /* 0x040fe20003f44270 */
[----:B------:R-:W-:Y:S01]  /*16be0*/  VIADD R5, R5, 0xffffffff ;  /* 0xffffffff05057836 */ /* 0x000fe20000000000 */
[----:B0-----:R-:W-:-:S04]  /*16bf0*/  IADD3 R6, R7, 0x1, RZ ;  /* 0x0000000107067810 */ /* 0x001fc80007ffe0ff */
[----:B------:R-:W-:-:S04]  /*16c00*/  ISETP.NE.AND P1, PT, R6, 0x2, PT ;  /* 0x000000020600780c */ /* 0x000fc80003f25270 */
[----:B------:R-:W-:Y:S02]  /*16c10*/  SEL R7, RZ, 0x1, P1 ;  /* 0x00000001ff077807 */ /* 0x000fe40000800000 */
[----:B------:R-:W-:Y:S02]  /*16c20*/  SEL R6, R6, RZ, P1 ;  /* 0x000000ff06067207 */ /* 0x000fe40000800000 */
[----:B--2---:R-:W-:-:S05]  /*16c30*/  LOP3.LUT R10, R10, R7, RZ, 0x3c, !PT ;  /* 0x000000070a0a7212 */ /* 0x004fca00078e3cff */
[----:B------:R2:W-:Y:S04]  /*16c40*/  STL [R1+0x20], R10 ;  /* 0x0000200a01007387 */ /* 0x0005e80000100800 */
[----:B------:R2:W-:Y:S01]  /*16c50*/  STL [R1+0x14], R6 ;  /* 0x0000140601007387 */ /* 0x0005e20000100800 */
[----:B------:R-:W-:Y:S05]  /*16c60*/  @P2 BRA `(.L_x_16022) ;  /* 0xfffffff8008c2947 */ /* 0x000fea000383ffff */
.L_x_15992:
[----:B------:R-:W-:Y:S05]  /*16c70*/  BSYNC B0 ;  /* 0x0000000000007941 */ /* 0x000fea0003800000 */
.L_x_15991:
[----:B------:R-:W3:Y:S01]  /*16c80*/  LDC R0, c[0x0][0x448] ;  /* 0x00011200ff007b82 */ /* 0x000ee20000000800 */
[----:B------:R-:W-:Y:S01]  /*16c90*/  IMAD.MOV.U32 R2, RZ, RZ, 0xc0 ;  /* 0x000000c0ff027424 */ /* 0x000fe200078e00ff */
[----:B------:R-:W-:Y:S01]  /*16ca0*/  ISETP.NE.AND P2, PT, R4, RZ, PT ;  /* 0x000000ff0400720c */ /* 0x000fe20003f45270 */
[----:B------:R-:W-:Y:S05]  /*16cb0*/  @!P0 WARPSYNC.ALL ;  /* 0x0000000000008948 */ /* 0x000fea0003800000 */
[----:B------:R-:W-:Y:S01]  /*16cc0*/  IMAD R2, R25, R2, 0xbf ;  /* 0x000000bf19027424 */ /* 0x000fe200078e0202 */
[----:B------:R-:W-:Y:S06]  /*16cd0*/  BSSY B0, `(.L_x_16023) ;  /* 0x000002b000007945 */ /* 0x000fec0003800000 */
[----:B------:R-:W4:Y:S08]  /*16ce0*/  @!P2 LDC R4, c[0x0][0x9f0] ;  /* 0x00027c00ff04ab82 */ /* 0x000f300000000800 */
[----:B------:R-:W-:Y:S01]  /*16cf0*/  @!P0 BAR.SYNC.DEFER_BLOCKING 0xc, 0x200 ;  /* 0x0308000000008b1d */ /* 0x000fe20000010000 */
[----:B---3--:R-:W-:-:S13]  /*16d00*/  ISETP.NE.AND P1, PT, R0, 0x1, PT ;  /* 0x000000010000780c */ /* 0x008fda0003f25270 */
[----:B------:R-:W3:Y:S08]  /*16d10*/  @P1 LDC R0, c[0x0][0x44c] ;  /* 0x00011300ff001b82 */ /* 0x000ef00000000800 */
[----:B------:R-:W5:Y:S01]  /*16d20*/  @P1 LDC R3, c[0x0][0x450] ;  /* 0x00011400ff031b82 */ /* 0x000f620000000800 */
[----:B---3--:R-:W-:-:S05]  /*16d30*/  @P1 IMAD.HI.U32 R0, R2, R0, RZ ;  /* 0x0000000002001227 */ /* 0x008fca00078e00ff */
[----:B-----5:R-:W-:-:S05]  /*16d40*/  @P1 SHF.R.U32.HI R2, RZ, R3, R0 ;  /* 0x00000003ff021219 */ /* 0x020fca0000011600 */
[----:B------:R-:W-:-:S04]  /*16d50*/  IMAD.IADD R2, R20, 0x1, R2 ;  /* 0x0000000114027824 */ /* 0x000fc800078e0202 */
[----:B------:R-:W-:-:S05]  /*16d60*/  IMAD.HI R2, R2, 0x66666667, RZ ;  /* 0x6666666702027827 */ /* 0x000fca00078e02ff */
[----:B------:R-:W-:-:S04]  /*16d70*/  SHF.R.U32.HI R0, RZ, 0x1f, R2 ;  /* 0x0000001fff007819 */ /* 0x000fc80000011602 */
[----:B------:R-:W-:-:S04]  /*16d80*/  LEA.HI.SX32 R0, R2, R0, 0x1a ;  /* 0x0000000002007211 */ /* 0x000fc800078fd2ff */
[----:B------:R-:W-:Y:S01]  /*16d90*/  VIMNMX R21, R21, R0, PT ;  /* 0x0000000015157248 */ /* 0x000fe20003fe0100 */
[----:B------:R-:W-:-:S03]  /*16da0*/  IMAD.MOV.U32 R0, RZ, RZ, RZ ;  /* 0x000000ffff007224 */ /* 0x000fc600078e00ff */
[----:B------:R-:W-:-:S13]  /*16db0*/  ISETP.GE.AND P1, PT, R21, 0x1, PT ;  /* 0x000000011500780c */ /* 0x000fda0003f26270 */
[----:B----4-:R-:W-:Y:S05]  /*16dc0*/  @!P1 BRA `(.L_x_16024) ;  /* 0x00000000006c9947 */ /* 0x010fea0003800000 */
[----:B------:R-:W-:-:S04]  /*16dd0*/  IABS R0, R4 ;  /* 0x0000000400007213 */ /* 0x000fc80000000000 */
[----:B------:R-:W3:Y:S08]  /*16de0*/  I2F.RP R2, R0 ;  /* 0x0000000000027306 */ /* 0x000ef00000209400 */
[----:B---3--:R-:W3:Y:S02]  /*16df0*/  MUFU.RCP R2, R2 ;  /* 0x0000000200027308 */ /* 0x008ee40000001000 */
[----:B---3--:R-:W-:-:S06]  /*16e00*/  VIADD R2, R2, 0xffffffe ;  /* 0x0ffffffe02027836 */ /* 0x008fcc0000000000 */
[----:B------:R-:W3:Y:S02]  /*16e10*/  F2I.FTZ.U32.TRUNC.NTZ R3, R2 ;  /* 0x0000000200037305 */ /* 0x000ee4000021f000 */
[----:B---3--:R-:W-:-:S04]  /*16e20*/  IMAD.MOV R2, RZ, RZ, -R3 ;  /* 0x000000ffff027224 */ /* 0x008fc800078e0a03 */
        /* <DEDUP_REMOVED lines=8> */
[----:B0-2---:R-:W-:Y:S02]  /*16eb0*/  IMAD.MOV.U32 R6, RZ, RZ, R2 ;  /* 0x000000ffff067224 */ /* 0x005fe400078e0002 */
        /* <DEDUP_REMOVED lines=12> */
.L_x_16024:
[----:B------:R-:W-:Y:S05]  /*16f80*/  BSYNC B0 ;  /* 0x0000000000007941 */ /* 0x000fea0003800000 */
.L_x_16023:
        /* <DEDUP_REMOVED lines=19> */
[----:B-1----:R-:W1:Y:S01]  /*170c0*/  POPC R7, R4 ;  /* 0x0000000400077309 */ /* 0x002e620000000000 */
[----:B---3--:R-:W1:Y:S02]  /*170d0*/  SHFL.IDX PT, R0, R3, R0, 0x1f ;  /* 0x00001f0003007589 */ /* 0x008e6400000e0000 */
[----:B-1----:R-:W-:Y:S01]  /*170e0*/  IADD3 R24, R0, UR36, R7 ;  /* 0x0000002400187c10 */ /* 0x002fe2000fffe007 */
[----:B------:R-:W-:Y:S06]  /*170f0*/  BRA `(.L_x_16026) ;  /* 0x0000004000b47947 */ /* 0x000fec0003800000 */
.L_x_16025:
        /* <DEDUP_REMOVED lines=9> */
[----:B------:R-:W3:Y:S01]  /*17190*/  LDC.64 R2, c[0x4][R2] ;  /* 0x0100000002027b82 */ /* 0x000ee20000000a00 */
[----:B------:R-:W-:Y:S02]  /*171a0*/  IMAD.U32 R5, RZ, RZ, UR7 ;  /* 0x00000007ff057e24 */ /* 0x000fe4000f8e00ff */
[----:B0-2---:R-:W-:Y:S02]  /*171b0*/  IMAD.U32 R6, RZ, RZ, UR8 ;  /* 0x00000008ff067e24 */ /* 0x005fe4000f8e00ff */
[----:B-1----:R-:W-:-:S02]  /*171c0*/  IMAD.U32 R7, RZ, RZ, UR9 ;  /* 0x00000009ff077e24 */ /* 0x002fc4000f8e00ff */
[----:B------:R-:W-:Y:S02]  /*171d0*/  IMAD.U32 R10, RZ, RZ, UR4 ;  /* 0x00000004ff0a7e24 */ /* 0x000fe4000f8e00ff */
[----:B------:R-:W-:Y:S02]  /*171e0*/  IMAD.U32 R11, RZ, RZ, UR5 ;  /* 0x00000005ff0b7e24 */ /* 0x000fe4000f8e00ff */
[----:B------:R-:W-:Y:S02]  /*171f0*/  IMAD.MOV.U32 R8, RZ, RZ, 0x70 ;  /* 0x00000070ff087424 */ /* 0x000fe400078e00ff */
[----:B------:R-:W-:Y:S02]  /*17200*/  IMAD.MOV.U32 R12, RZ, RZ, 0x1 ;  /* 0x00000001ff0c7424 */ /* 0x000fe400078e00ff */
[----:B------:R-:W-:-:S07]  /*17210*/  IMAD.MOV.U32 R13, RZ, RZ, RZ ;  /* 0x000000ffff0d7224 */ /* 0x000fce00078e00ff */
[----:B------:R-:W-:-:S07]  /*17220*/  LEPC R20, `(.L_x_16028) ;  /* 0x000000001014794e */ /* 0x000fce0000000000 */
[----:B---3--:R-:W-:Y:S05]  /*17230*/  CALL.ABS.NOINC R2 ;  /* 0x0000000002007343 */ /* 0x008fea0003c00000 */
.L_x_16028:
[----:B------:R-:W-:Y:S05]  /*17240*/  BSYNC B6 ;  /* 0x0000000000067941 */ /* 0x000fea0003800000 */
.L_x_16027:
        /* <DEDUP_REMOVED lines=22> */
.L_x_16030:
[----:B------:R-:W-:Y:S05]  /*173b0*/  BSYNC B6 ;  /* 0x0000000000067941 */ /* 0x000fea0003800000 */
.L_x_16029:
        /* <DEDUP_REMOVED lines=13> */
[----:B-1----:R-:W-:-:S02]  /*17490*/  IMAD.U32 R7, RZ, RZ, UR9 ;  /* 0x00000009ff077e24 */ /* 0x002fc4000f8e00ff */
[----:B------:R-:W-:Y:S02]  /*174a0*/  IMAD.U32 R11, RZ, RZ, UR5 ;  /* 0x00000005ff0b7e24 */ /* 0x000fe4000f8e00ff */
[----:B------:R-:W-:Y:S02]  /*174b0*/  IMAD.MOV.U32 R8, RZ, RZ, 0x70 ;  /* 0x00000070ff087424 */ /* 0x000fe400078e00ff */
[----:B------:R-:W-:Y:S02]  /*174c0*/  IMAD.MOV.U32 R12, RZ, RZ, 0x1 ;  /* 0x00000001ff0c7424 */ /* 0x000fe400078e00ff */
[----:B------:R-:W-:-:S07]  /*174d0*/  IMAD.MOV.U32 R13, RZ, RZ, RZ ;  /* 0x000000ffff0d7224 */ /* 0x000fce00078e00ff */
[----:B------:R-:W-:-:S07]  /*174e0*/  LEPC R20, `(.L_x_16032) ;  /* 0x000000001014794e */ /* 0x000fce0000000000 */
[----:B--2---:R-:W-:Y:S05]  /*174f0*/  CALL.ABS.NOINC R2 ;  /* 0x0000000002007343 */ /* 0x004fea0003c00000 */
.L_x_16032:
[----:B------:R-:W-:Y:S05]  /*17500*/  BSYNC B6 ;  /* 0x0000000000067941 */ /* 0x000fea0003800000 */
.L_x_16031:
        /* <DEDUP_REMOVED lines=19> */
.L_x_16034:
[----:B------:R-:W-:Y:S05]  /*17640*/  BSYNC B6 ;  /* 0x0000000000067941 */ /* 0x000fea0003800000 */
.L_x_16033:
[----:B------:R-:W3:Y:S01]  /*17650*/  LDL.LU R0, [R1] ;  /* 0x0000000001007983 */ /* 0x000ee20000300800 */
[----:B------:R-:W-:Y:S01]  /*17660*/  ULDC.64 UR4, c[0x0][0x9f8] ;  /* 0x00027e0000047ab9 */ /* 0x000fe20000000a00 */
[----:B------:R-:W4:Y:S02]  /*17670*/  LDC R12, c[0x0][0x430] ;  /* 0x00010c00ff0c7b82 */ /* 0x000f240000000800 */
[----:B0-----:R-:W2:Y:S04]  /*17680*/  LDL R9, [R1+0x28] ;  /* 0x0000280001097983 */ /* 0x001ea80000100800 */
[----:B------:R0:W-:Y:S04]  /*17690*/  STL [R1+0xa4], R16 ;  /* 0x0000a41001007387 */ /* 0x0001e80000100800 */
[----:B------:R0:W4:Y:S01]  /*176a0*/  LDL R13, [R1+0x18] ;  /* 0x00001800010d7983 */ /* 0x0001220000100800 */
[----:B------:R-:W-:-:S03]  /*176b0*/  ISETP.NE.U32.AND P0, PT, RZ, UR4, PT ;  /* 0x00000004ff007c0c */ /* 0x000fc6000bf05070 */
[----:B------:R-:W2:Y:S01]  /*176c0*/  LDL R20, [R1+0x4c] ;  /* 0x00004c0001147983 */ /* 0x000ea20000100800 */
[----:B------:R-:W-:Y:S01]  /*176d0*/  ISETP.NE.AND.EX P0, PT, RZ, UR5, PT, P0 ;  /* 0x00000005ff007c0c */ /* 0x000fe2000bf05300 */
[----:B------:R-:W1:-:S12]  /*176e0*/  S2R R21, SR_TID.X ;  /* 0x0000000000157919 */ /* 0x000e580000002100 */
[----:B------:R-:W-:-:S04]  /*176f0*/  @P0 IADD3 R2, P1, R29, UR4, RZ ;  /* 0x000000041d020c10 */ /* 0x000fc8000ff3e0ff */
[----:B---3--:R-:W-:-:S05]  /*17700*/  @P0 IADD3.X R3, R0, UR5, RZ, P1, !PT ;  /* 0x0000000500030c10 */ /* 0x008fca0008ffe4ff */
[----:B----4-:R-:W3:Y:S01]  /*17710*/  @P0 LDG.E R13, desc[UR40][R2.64] ;  /* 0x00000028020d0981 */ /* 0x010ee2000c1e1900 */
[----:B-1----:R-:W-:Y:S01]  /*17720*/  LOP3.LUT R21, R21, 0x7f, RZ, 0xc0, !PT ;  /* 0x0000007f15157812 */ /* 0x002fe200078ec0ff */
[----:B------:R-:W-:Y:S01]  /*17730*/  IMAD.MOV.U32 R5, RZ, RZ, 0xa0 ;  /* 0x000000a0ff057424 */ /* 0x000fe200078e00ff */
[----:B------:R-:W1:Y:S02]  /*17740*/  S2R R0, SR_TID.X ;  /* 0x0000000000007919 */ /* 0x000e640000002100 */
[----:B------:R-:W-:Y:S01]  /*17750*/  SHF.R.U32.HI R21, RZ, 0x2, R21 ;  /* 0x00000002ff157819 */ /* 0x000fe20000011615 */
[----:B--2---:R-:W-:Y:S02]  /*17760*/  IMAD R5, R20, R5, -0xa0 ;  /* 0xffffff6014057424 */ /* 0x004fe400078e0205 */
[----:B-1----:R-:W-:-:S05]  /*17770*/  IMAD.SHL.U32 R0, R0, 0x20, RZ ;  /* 0x0000002000007824 */ /* 0x002fca00078e00ff */
[----:B------:R-:W-:Y:S02]  /*17780*/  LOP3.LUT R0, R21, 0x60, R0, 0xf8, !PT ;  /* 0x0000006015007812 */ /* 0x000fe400078ef800 */
[----:B------:R-:W1:Y:S03]  /*17790*/  S2R R21, SR_TID.X ;  /* 0x0000000000157919 */ /* 0x000e660000002100 */
[----:B------:R-:W-:-:S04]  /*177a0*/  IMAD.IADD R0, R0, 0x1, R5 ;  /* 0x0000000100007824 */ /* 0x000fc800078e0205 */
[C---:B------:R-:W-:Y:S01]  /*177b0*/  IMAD.IADD R8, R0.reuse, 0x1, R9 ;  /* 0x0000000100087824 */ /* 0x040fe200078e0209 */
[----:B------:R-:W-:Y:S02]  /*177c0*/  ISETP.GE.AND P1, PT, R0, R26, PT ;  /* 0x0000001a0000720c */ /* 0x000fe40003f26270 */
[C---:B-1----:R-:W-:Y:S01]  /*177d0*/  LOP3.LUT R4, R21.reuse, 0x7f, RZ, 0xc0, !PT ;  /* 0x0000007f15047812 */ /* 0x042fe200078ec0ff */
[----:B------:R-:W-:-:S03]  /*177e0*/  IMAD.SHL.U32 R15, R21, 0x20, RZ ;  /* 0x00000020150f7824 */ /* 0x000fc600078e00ff */
[----:B------:R-:W-:Y:S01]  /*177f0*/  SHF.R.U32.HI R6, RZ, 0x2, R4 ;  /* 0x00000002ff067819 */ /* 0x000fe20000011604 */
[----:B------:R-:W-:-:S03]  /*17800*/  IMAD.MOV.U32 R4, RZ, RZ, R8 ;  /* 0x000000ffff047224 */ /* 0x000fc600078e0008 */
[----:B------:R-:W-:-:S04]  /*17810*/  LOP3.LUT R15, R6, 0x60, R15, 0xf8, !PT ;  /* 0x00000060060f7812 */ /* 0x000fc800078ef80f */
[----:B------:R-:W-:-:S05]  /*17820*/  LOP3.LUT R15, R15, 0x80, RZ, 0xfc, !PT ;  /* 0x000000800f0f7812 */ /* 0x000fca00078efcff */
[----:B------:R-:W-:-:S04]  /*17830*/  IMAD.IADD R5, R15, 0x1, R5 ;  /* 0x000000010f057824 */ /* 0x000fc800078e0205 */
[----:B------:R-:W-:-:S04]  /*17840*/  IMAD.IADD R9, R5, 0x1, R9 ;  /* 0x0000000105097824 */ /* 0x000fc800078e0209 */
[----:B------:R-:W-:Y:S01]  /*17850*/  IMAD.MOV.U32 R0, RZ, RZ, R9 ;  /* 0x000000ffff007224 */ /* 0x000fe200078e0009 */
[----:B---3--:R-:W-:Y:S01]  /*17860*/  @P0 STL [R1+0x18], R13 ;  /* 0x0000180d01000387 */ /* 0x008fe20000100800 */
[----:B------:R-:W-:Y:S02]  /*17870*/  ISETP.NE.AND P0, PT, R12, 0x1, PT ;  /* 0x000000010c00780c */ /* 0x000fe40003f05270 */
[----:B0-----:R-:W-:Y:S01]  /*17880*/  SHF.R.S32.HI R16, RZ, 0x1f, R13 ;  /* 0x0000001fff107819 */ /* 0x001fe2000001140d */
[----:B------:R-:W2:Y:S10]  /*17890*/  LDL R14, [R1+0x74] ;  /* 0x00007400010e7983 */ /* 0x000eb40000100800 */
[----:B------:R-:W0:Y:S08]  /*178a0*/  @P0 LDC R2, c[0x0][0x434] ;  /* 0x00010d00ff020b82 */ /* 0x000e300000000800 */
[----:B------:R-:W1:Y:S08]  /*178b0*/  @P0 LDC R3, c[0x0][0x438] ;  /* 0x00010e00ff030b82 */ /* 0x000e700000000800 */
[----:B------:R-:W3:Y:S01]  /*178c0*/  @P0 LDC R6, c[0x0][0x434] ;  /* 0x00010d00ff060b82 */ /* 0x000ee20000000800 */
[----:B0-----:R-:W-:-:S07]  /*178d0*/  @P0 IMAD.HI.U32 R2, R8, R2, RZ ;  /* 0x0000000208020227 */ /* 0x001fce00078e00ff */
[----:B------:R-:W0:Y:S01]  /*178e0*/  @P0 LDC R7, c[0x0][0x438] ;  /* 0x00010e00ff070b82 */ /* 0x000e220000000800 */
[----:B-1----:R-:W-:-:S07]  /*178f0*/  @P0 SHF.R.U32.HI R4, RZ, R3, R2 ;  /* 0x00000003ff040219 */ /* 0x002fce0000011602 */
[----:B------:R-:W1:Y:S01]  /*17900*/  @!P1 LDC.64 R2, c[0x0][0x428] ;  /* 0x00010a00ff029b82 */ /* 0x000e620000000a00 */
[----:B---3--:R-:W-:-:S05]  /*17910*/  @P0 IMAD.HI.U32 R6, R9, R6, RZ ;  /* 0x0000000609060227 */ /* 0x008fca00078e00ff */
        /* <DEDUP_REMOVED lines=12> */
[--C-:B------:R-:W-:Y:S01]  /*179e0*/  @!P0 SHF.R.S32.HI R7, RZ, 0x1f, R0.reuse ;  /* 0x0000001fff078819 */ /* 0x100fe20000011400 */
[----:B------:R-:W-:Y:S01]  /*179f0*/  @!P0 IMAD.MOV.U32 R6, RZ, RZ, R0 ;  /* 0x000000ffff068224 */ /* 0x000fe200078e0000 */
[----:B------:R0:W-:Y:S01]  /*17a00*/  STL [R1+0x2c], R16 ;  /* 0x00002c1001007387 */ /* 0x0001e20000100800 */
[----:B------:R-:W-:Y:S01]  /*17a10*/  IMAD R8, R12, R2, R8 ;  /* 0x000000020c087224 */ /* 0x000fe200078e0208 */
[----:B------:R-:W1:Y:S01]  /*17a20*/  @!P0 LDC.64 R4, c[0x0][0x418] ;  /* 0x00010600ff048b82 */ /* 0x000e620000000a00 */
[----:B------:R-:W-:-:S04]  /*17a30*/  IMAD.MOV R2, RZ, RZ, -R0 ;  /* 0x000000ffff027224 */ /* 0x000fc800078e0a00 */
[----:B------:R-:W-:-:S03]  /*17a40*/  IMAD R9, R12, R2, R9 ;  /* 0x000000020c097224 */ /* 0x000fc600078e0209 */
[----:B------:R-:W3:Y:S02]  /*17a50*/  @!P0 LDC.64 R2, c[0x0][0x428] ;  /* 0x00010a00ff028b82 */ /* 0x000ee40000000a00 */
[----:B---3--:R-:W-:-:S04]  /*17a60*/  @!P0 IMAD.WIDE.U32 R6, R13, R2, R6 ;  /* 0x000000020d068225 */ /* 0x008fc800078e0006 */
[----:B------:R-:W-:Y:S02]  /*17a70*/  @!P0 IMAD R2, R16, R2, RZ ;  /* 0x0000000210028224 */ /* 0x000fe400078e02ff */
[----:B0-----:R0:W5:Y:S02]  /*17a80*/  LDL.LU R16, [R1+0xa4] ;  /* 0x0000a40001107983 */ /* 0x0011640000300800 */
[----:B------:R-:W-:Y:S01]  /*17a90*/  @!P0 IMAD R0, R13, R3, R2 ;  /* 0x000000030d008224 */ /* 0x000fe200078e0202 */
[----:B-1----:R-:W-:-:S03]  /*17aa0*/  @!P0 LEA R4, P2, R6, R4, 0x2 ;  /* 0x0000000406048211 */ /* 0x002fc600078410ff */
[----:B------:R-:W-:-:S05]  /*17ab0*/  @!P0 IMAD.IADD R0, R0, 0x1, R7 ;  /* 0x0000000100008824 */ /* 0x000fca00078e0207 */
[----:B------:R-:W-:Y:S02]  /*17ac0*/  @!P0 LEA.HI.X R5, R6, R5, R0, 0x2, P2 ;  /* 0x0000000506058211 */ /* 0x000fe400010f1400 */
[----:B------:R-:W1:Y:S01]  /*17ad0*/  LDC R0, c[0x0][0x2f4] ;  /* 0x0000bd00ff007b82 */ /* 0x000e620000000800 */
[----:B------:R-:W-:Y:S01]  /*17ae0*/  ISETP.GT.U32.AND P2, PT, R15, 0x9f, PT ;  /* 0x0000009f0f00780c */ /* 0x000fe20003f44070 */
[----:B------:R-:W-:Y:S01]  /*17af0*/  IMAD.SHL.U32 R13, R21, 0x10, RZ ;  /* 0x00000010150d7824 */ /* 0x000fe200078e00ff */
[----:B------:R-:W-:Y:S02]  /*17b00*/  CS2R R6, SRZ ;  /* 0x0000000000067805 */ /* 0x000fe4000001ff00 */
[----:B------:R-:W-:Y:S02]  /*17b10*/  LOP3.LUT R19, R19, 0xfffffffd, RZ, 0xc0, !PT ;  /* 0xfffffffd13137812 */ /* 0x000fe400078ec0ff */
[----:B------:R-:W-:Y:S02]  /*17b20*/  LOP3.LUT R13, R13, 0x30, RZ, 0xc0, !PT ;  /* 0x000000300d0d7812 */ /* 0x000fe400078ec0ff */
[----:B------:R0:W5:Y:S04]  /*17b30*/  @!P1 LDG.E R7, desc[UR40][R10.64] ;  /* 0x000000280a079981 */ /* 0x000168000c1e1900 */
[----:B------:R0:W5:Y:S01]  /*17b40*/  @!P0 LDG.E R6, desc[UR40][R4.64] ;  /* 0x0000002804068981 */ /* 0x000162000c1e1900 */
[----:B------:R-:W-:-:S04]  /*17b50*/  @P2 LOP3.LUT R19, R19, 0x2, RZ, 0xfc, !PT ;  /* 0x0000000213132812 */ /* 0x000fc800078efcff */
[----:B------:R-:W-:Y:S02]  /*17b60*/  LOP3.LUT R19, R19, 0xfffffffb, RZ, 0xc0, !PT ;  /* 0xfffffffb13137812 */ /* 0x000fe400078ec0ff */
[----:B-1----:R-:W-:Y:S02]  /*17b70*/  ISETP.GE.AND P1, PT, R13, R0, PT ;  /* 0x000000000d00720c */ /* 0x002fe40003f26270 */
[----:B------:R-:W-:Y:S01]  /*17b80*/  LOP3.LUT R19, R19, 0xfffffffe, RZ, 0xc0, !PT ;  /* 0xfffffffe13137812 */ /* 0x000fe200078ec0ff */
[----:B------:R-:W-:-:S10]  /*17b90*/  UMOV UR4, 0xffffffff ;  /* 0xffffffff00047882 */ /* 0x000fd40000000000 */
[----:B------:R-:W-:Y:S02]  /*17ba0*/  @P1 LOP3.LUT R19, R19, 0x1, RZ, 0xfc, !PT ;  /* 0x0000000113131812 */ /* 0x000fe400078efcff */
[----:B--2---:R-:W-:-:S13]  /*17bb0*/  ISETP.NE.AND P0, PT, R14, 0x3, PT ;  /* 0x000000030e00780c */ /* 0x004fda0003f05270 */
[----:B------:R-:W-:Y:S01]  /*17bc0*/  @P0 LOP3.LUT R19, R19, 0x4, RZ, 0xfc, !PT ;  /* 0x0000000413130812 */ /* 0x000fe200078efcff */
[----:B0-----:R-:W-:Y:S06]  /*17bd0*/  BRA.DIV UR4, `(.L_x_16035) ;  /* 0x0000005a04807947 */ /* 0x001fec000b800000 */
.L_x_16157:
[----:B------:R-:W-:Y:S01]  /*17be0*/  VIADD R5, R20, 0xffffffff ;  /* 0xffffffff14057836 */ /* 0x000fe20000000000 */
[----:B------:R-:W-:Y:S06]  /*17bf0*/  @!P0 BRA `(.L_x_16036) ;  /* 0x0000000000048947 */ /* 0x000fec0003800000 */
[----:B------:R-:W-:Y:S01]  /*17c00*/  BPT.TRAP 0x1 ;  /* 0x000000040000795c */ /* 0x000fe20000300000 */
.L_x_16036:
        /* <DEDUP_REMOVED lines=10> */
.L_x_16158:
[----:B------:R-:W-:Y:S05]  /*17cb0*/  BSYNC B0 ;  /* 0x0000000000007941 */ /* 0x000fea0003800000 */
.L_x_16037:
[----:B0-----:R-:W2:Y:S01]  /*17cc0*/  LDL R0, [R1+0x10] ;  /* 0x0000100001007983 */ /* 0x001ea20000100800 */
[----:B------:R-:W-:Y:S01]  /*17cd0*/  ULDC.64 UR4, c[0x0][0x328] ;  /* 0x0000ca0000047ab9 */ /* 0x000fe20000000a00 */
[----:B-----5:R-:W-:Y:S01]  /*17ce0*/  SHF.R.S32.HI R11, RZ, 0x1f, R7 ;  /* 0x0000001fff0b7819 */ /* 0x020fe20000011407 */
[----:B------:R-:W-:Y:S01]  /*17cf0*/  IMAD.WIDE.U32 R2, R8, UR4, RZ ;  /* 0x0000000408027c25 */ /* 0x000fe2000f8e00ff */
[----:B------:R-:W-:Y:S01]  /*17d00*/  ULDC.64 UR6, c[0x0][0x338] ;  /* 0x0000ce0000067ab9 */ /* 0x000fe20000000a00 */
[----:B------:R-:W0:Y:S02]  /*17d10*/  S2R R21, SR_TID.X ;  /* 0x0000000000157919 */ /* 0x000e240000002100 */
[----:B------:R-:W-:Y:S01]  /*17d20*/  IMAD R5, R5, -0xa0, R26 ;  /* 0xffffff6005057824 */ /* 0x000fe200078e021a */
[----:B------:R1:W-:Y:S01]  /*17d30*/  STL [R1+0x4], R11 ;  /* 0x0000040b01007387 */ /* 0x0003e20000100800 */
        /* <DEDUP_REMOVED lines=8> */
[----:B------:R-:W-:Y:S02]  /*17dc0*/  IMAD R0, R7, UR7, R0 ;  /* 0x0000000707007c24 */ /* 0x000fe4000f8e0200 */
[----:B------:R-:W-:-:S02]  /*17dd0*/  IMAD.MOV.U32 R12, RZ, RZ, R2 ;  /* 0x000000ffff0c7224 */ /* 0x000fc400078e0002 */
[----:B------:R-:W-:Y:S01]  /*17de0*/  IMAD.IADD R13, R3, 0x1, R0 ;  /* 0x00000001030d7824 */ /* 0x000fe200078e0200 */
[----:B------:R-:W-:-:S05]  /*17df0*/  SHF.R.S32.HI R0, RZ, 0x1f, R9 ;  /* 0x0000001fff007819 */ /* 0x000fca0000011409 */
[----:B------:R1:W-:Y:S04]  /*17e00*/  STL [R1+0x48], R0 ;  /* 0x0000480001007387 */ /* 0x0003e80000100800 */
[----:B------:R-:W2:Y:S04]  /*17e10*/  LDL R15, [R1+0x3c] ;  /* 0x00003c00010f7983 */ /* 0x000ea80000100800 */
[----:B------:R-:W2:Y:S01]  /*17e20*/  LDL R14, [R1+0xc] ;  /* 0x00000c00010e7983 */ /* 0x000ea20000100800 */
        /* <DEDUP_REMOVED lines=11> */
[----:B------:R-:W-:Y:S01]  /*17ee0*/  ULDC.64 UR6, c[0x0][0x318] ;  /* 0x0000c60000067ab9 */ /* 0x000fe20000000a00 */
[----:B------:R-:W-:-:S02]  /*17ef0*/  IMAD.MOV.U32 R10, RZ, RZ, R2 ;  /* 0x000000ffff0a7224 */ /* 0x000fc400078e0002 */
[----:B0-----:R-:W-:Y:S02]  /*17f00*/  IMAD.IADD R11, R3, 0x1, R0 ;  /* 0x00000001030b7824 */ /* 0x001fe400078e0200 */
[----:B------:R-:W-:-:S04]  /*17f10*/  IMAD.WIDE.U32 R2, R16, UR4, R12 ;  /* 0x0000000410027c25 */ /* 0x000fc8000f8e000c */
[----:B------:R-:W-:Y:S01]  /*17f20*/  IMAD R12, R16, UR5, RZ ;  /* 0x00000005100c7c24 */ /* 0x000fe2000f8e02ff */
[----:B------:R-:W-:Y:S01]  /*17f30*/  IADD3 R0, P1, R2, UR6, RZ ;  /* 0x0000000602007c10 */ /* 0x000fe2000ff3e0ff */
[----:B------:R-:W-:-:S03]  /*17f40*/  IMAD.WIDE.U32 R10, R16, UR4, R10 ;  /* 0x00000004100a7c25 */ /* 0x000fc6000f8e000a */
[----:B------:R-:W-:Y:S02]  /*17f50*/  IADD3.X R2, R3, UR7, R12, P1, !PT ;  /* 0x0000000703027c10 */ /* 0x000fe40008ffe40c */
[----:B------:R-:W-:-:S05]  /*17f60*/  IADD3 R3, P1, R10, UR6, RZ ;  /* 0x000000060a037c10 */ /* 0x000fca000ff3e0ff */
[----:B------:R0:W-:Y:S01]  /*17f70*/  STL [R1], R3 ;  /* 0x0000000301007387 */ /* 0x0001e20000100800 */
[----:B------:R-:W-:-:S04]  /*17f80*/  LOP3.LUT R21, R21, 0x7f, RZ, 0xc0, !PT ;  /* 0x0000007f15157812 */ /* 0x000fc800078ec0ff */
[----:B------:R-:W-:Y:S01]  /*17f90*/  SHF.R.U32.HI R21, RZ, 0x2, R21 ;  /* 0x00000002ff157819 */ /* 0x000fe20000011615 */
[----:B------:R-:W-:Y:S01]  /*17fa0*/  UMOV UR4, 0xffffffff ;  /* 0xffffffff00047882 */ /* 0x000fe20000000000 */
[----:B------:R-:W-:-:S03]  /*17fb0*/  IADD3.X R29, R12, UR7, R11, P1, !PT ;  /* 0x000000070c1d7c10 */ /* 0x000fc60008ffe40b */
[----:B------:R-:W-:-:S05]  /*17fc0*/  IMAD.IADD R5, R5, 0x1, -R21 ;  /* 0x0000000105057824 */ /* 0x000fca00078e0a15 */
[----:B------:R-:W-:Y:S01]  /*17fd0*/  ISETP.GE.AND P5, PT, R5, 0x1, PT ;  /* 0x000000010500780c */ /* 0x000fe20003fa6270 */
[----:B--2---:R-:W-:Y:S01]  /*17fe0*/  IMAD R26, R14, 0x2800, R15 ;  /* 0x000028000e1a7824 */ /* 0x004fe200078e020f */
[----:B0-----:R-:W-:Y:S11]  /*17ff0*/  BRA.DIV UR4, `(.L_x_16039) ;  /* 0x0000005604c47947 */ /* 0x001ff6000b800000 */
[----:B------:R-:W2:Y:S01]  /*18000*/  LDL.LU R14, [R1] ;  /* 0x00000000010e7983 */ /* 0x000ea20000300800 */
[----:B------:R-:W0:Y:S03]  /*18010*/  S2R R11, SR_TID.X ;  /* 0x00000000000b7919 */ /* 0x000e260000002100 */
[----:B------:R-:W1:Y:S04]  /*18020*/  SHFL.IDX PT, R3, R0, RZ, 0x1c1f ;  /* 0x001c1fff00037589 */ /* 0x000e6800000e0000 */
[----:B------:R-:W3:Y:S04]  /*18030*/  SHFL.IDX PT, R10, R2, RZ, 0x1c1f ;  /* 0x001c1fff020a7589 */ /* 0x000ee800000e0000 */
[----:B------:R-:W-:Y:S01]  /*18040*/  SHFL.IDX PT, R20, R2, 0x1, 0x1c1f ;  /* 0x003c1f0002147f89 */ /* 0x000fe200000e0000 */
[----:B0-----:R-:W-:-:S05]  /*18050*/  IMAD.SHL.U32 R15, R11, 0x10, RZ ;  /* 0x000000100b0f7824 */ /* 0x001fca00078e00ff */
[----:B------:R-:W-:-:S04]  /*18060*/  LOP3.LUT R15, R15, 0x30, RZ, 0xc0, !PT ;  /* 0x000000300f0f7812 */ /* 0x000fc800078ec0ff */
[----:B-1----:R-:W-:-:S04]  /*18070*/  IADD3 R12, P1, R15, R3, RZ ;  /* 0x000000030f0c7210 */ /* 0x002fc80007f3e0ff */
[----:B---3--:R-:W-:Y:S02]  /*18080*/  IADD3.X R13, RZ, R10, RZ, P1, !PT ;  /* 0x0000000aff0d7210 */ /* 0x008fe40000ffe4ff */
[----:B------:R-:W0:Y:S01]  /*18090*/  SHFL.IDX PT, R10, R0, 0x1, 0x1c1f ;  /* 0x003c1f00000a7f89 */ /* 0x000e2200000e0000 */
[----:B------:R-:W-:Y:S01]  /*180a0*/  ISETP.LT.OR P1, PT, R5, 0x1, P0 ;  /* 0x000000010500780c */ /* 0x000fe20000721670 */
[----:B------:R-:W-:-:S12]  /*180b0*/  IMAD.IADD R3, R17, 0x1, R26 ;  /* 0x0000000111037824 */ /* 0x000fd800078e021a */
[----:B------:R-:W-:Y:S01]  /*180c0*/  LDGSTS.E.BYPASS.LTC128B.128 [R3+0x6000], desc[UR40][R12.64], !P1 ;  /* 0x060000000c037fae */ /* 0x000fe2000c901d68 */
[----:B0-----:R-:W-:-:S05]  /*180d0*/  IADD3 R10, P1, R15, R10, RZ ;  /* 0x0000000a0f0a7210 */ /* 0x001fca0007f3e0ff */
[----:B------:R-:W-:Y:S01]  /*180e0*/  IMAD.X R11, RZ, RZ, R20, P1 ;  /* 0x000000ffff0b7224 */ /* 0x000fe200008e0614 */
        /* <DEDUP_REMOVED lines=8> */
[----:B------:R-:W-:-:S13]  /*18170*/  ISETP.LT.OR P1, PT, R5, 0x41, P0 ;  /* 0x000000410500780c */ /* 0x000fda0000721670 */
[----:B------:R1:W-:Y:S02]  /*18180*/  LDGSTS.E.BYPASS.LTC128B.128 [R3+0x7000], desc[UR40][R10.64], !P1 ;  /* 0x070000000a037fae */ /* 0x0003e4000c901d68 */
[----:B-1----:R-:W-:-:S05]  /*18190*/  IADD3 R10, P1, R15, R0, RZ ;  /* 0x000000000f0a7210 */ /* 0x002fca0007f3e0ff */
[----:B---3--:R-:W-:Y:S01]  /*181a0*/  IMAD.X R11, RZ, RZ, R2, P1 ;  /* 0x000000ffff0b7224 */ /* 0x008fe200008e0602 */
[C---:B------:R-:W-:Y:S01]  /*181b0*/  ISETP.LT.OR P1, PT, R5.reuse, 0x61, P0 ;  /* 0x000000610500780c */ /* 0x040fe20000721670 */
[----:B------:R0:W1:Y:S01]  /*181c0*/  SHFL.IDX PT, R0, R29, RZ, 0x1c1f ;  /* 0x001c1fff1d007589 */ /* 0x00006200000e0000 */
[----:B------:R-:W-:-:S11]  /*181d0*/  ISETP.GE.AND P3, PT, R5, 0x81, PT ;  /* 0x000000810500780c */ /* 0x000fd60003f66270 */
[----:B------:R2:W-:Y:S01]  /*181e0*/  LDGSTS.E.BYPASS.LTC128B.128 [R3+0x7800], desc[UR40][R10.64], !P1 ;  /* 0x078000000a037fae */ /* 0x0005e2000c901d68 */
[----:B------:R-:W-:Y:S02]  /*181f0*/  LOP3.LUT R19, R19, 0xfffffff7, RZ, 0xc0, !PT ;  /* 0xfffffff713137812 */ /* 0x000fe400078ec0ff */
[C---:B------:R-:W-:Y:S02]  /*18200*/  ISETP.GE.AND P4, PT, R5.reuse, 0x21, PT ;  /* 0x000000210500780c */ /* 0x040fe40003f86270 */
[C---:B------:R-:W-:Y:S02]  /*18210*/  ISETP.GE.AND P1, PT, R5.reuse, 0x41, PT ;  /* 0x000000410500780c */ /* 0x040fe40003f26270 */
[----:B------:R-:W-:Y:S02]  /*18220*/  ISETP.GE.AND P2, PT, R5, 0x61, PT ;  /* 0x000000610500780c */ /* 0x000fe40003f46270 */
[----:B------:R-:W-:Y:S01]  /*18230*/  @P3 LOP3.LUT R19, R19, 0x8, RZ, 0xfc, !PT ;  /* 0x0000000813133812 */ /* 0x000fe200078efcff */
[----:B-12---:R0:W2:Y:S10]  /*18240*/  SHFL.IDX PT, R10, R14, RZ, 0x1c1f ;  /* 0x001c1fff0e0a7589 */ /* 0x0060b400000e0000 */
.L_x_16170:
        /* <DEDUP_REMOVED lines=12> */
.L_x_16040:
        /* <DEDUP_REMOVED lines=11> */
.L_x_16041:
[----:B------:R2:W-:Y:S01]  /*183c0*/  SYNCS.ARRIVE.TRANS64.A1T0 RZ, [R4+URZ+0x13270], RZ ;  /* 0x013270ff04ff79a7 */ /* 0x0005e2000810003f */
[----:B------:R-:W-:Y:S05]  /*183d0*/  @!P6 BRA `(.L_x_16042) ;  /* 0x000000000004e947 */ /* 0x000fea0003800000 */
[----:B------:R-:W-:Y:S01]  /*183e0*/  BPT.TRAP 0x1 ;  /* 0x000000040000795c */ /* 0x000fe20000300000 */
.L_x_16042:
[----:B------:R-:W3:Y:S01]  /*183f0*/  LDL R0, [R1+0x44] ;  /* 0x0000440001007983 */ /* 0x000ee20000100800 */
[----:B------:R-:W-:Y:S01]  /*18400*/  BSSY B0, `(.L_x_16043) ;  /* 0x0000003000007945 */ /* 0x000fe20003800000 */
[----:B---3--:R-:W3:Y:S03]  /*18410*/  SYNCS.PHASECHK.TRANS64.TRYWAIT P0, [R4+URZ+0x13240], R0 ;  /* 0x01324000040075a7 */ /* 0x008ee6000800017f */
[----:B---3--:R-:W-:Y:S05]  /*18420*/  @!P0 BRA `(.L_x_16044) ;  /* 0x0000005800548947 */ /* 0x008fea0003800000 */
.L_x_16171:
[----:B------:R-:W-:Y:S05]  /*18430*/  BSYNC B0 ;  /* 0x0000000000007941 */ /* 0x000fea0003800000 */
.L_x_16043:
[----:B---3--:R-:W3:Y:S01]  /*18440*/  LDL.LU R0, [R1+0x4] ;  /* 0x0000040001007983 */ /* 0x008ee20000300800 */
        /* <DEDUP_REMOVED lines=64> */
.L_x_16183:
        /* <DEDUP_REMOVED lines=14> */
.L_x_16047:
[----:B------:R-:W-:Y:S05]  /*18930*/  BSYNC B0 ;  /* 0x0000000000007941 */ /* 0x000fea0003800000 */
.L_x_16046:
[----:B------:R-:W-:Y:S01]  /*18940*/  NOP ;  /* 0x0000000000007918 */ /* 0x000fe20000000000 */
[----:B------:R-:W-:-:S13]  /*18950*/  PLOP3.LUT P0, PT, PT, PT, PT, 0x80, 0x0 ;  /* 0x000000000000781c */ /* 0x000fda0003f0f070 */
.L_x_16048:
        /* <DEDUP_REMOVED lines=11> */
.L_x_16049:
[----:B------:R2:W5:Y:S01]  /*18a10*/  LDL.LU R5, [R1+0x50] ;  /* 0x0000500001057983 */ /* 0x0005620000300800 */
[----:B------:R2:W-:Y:S03]  /*18a20*/  SYNCS.ARRIVE.TRANS64.A1T0 RZ, [R4+URZ+0x13230], RZ ;  /* 0x013230ff04ff79a7 */ /* 0x0005e6000810003f */
[----:B----4-:R2:W5:Y:S02]  /*18a30*/  LDL.LU R3, [R1+0x5c] ;  /* 0x00005c0001037983 */ /* 0x0105640000300800 */
        /* <DEDUP_REMOVED lines=11> */
[----:B0-----:R-:W-:-:S03]  /*18af0*/  SEL R29, R3, RZ, !P0 ;  /* 0x000000ff031d7207 */ /* 0x001fc60004000000 */
[----:B------:R-:W-:-:S04]  /*18b00*/  IMAD R2, R2, UR4, RZ ;  /* 0x0000000402027c24 */ /* 0x000fc8000f8e02ff */
[C---:B------:R-:W-:Y:S02]  /*18b10*/  IMAD R26, R5.reuse, UR5, R2 ;  /* 0x00000005051a7c24 */ /* 0x040fe4000f8e0202 */
[----:B--2---:R-:W-:-:S04]  /*18b20*/  IMAD.WIDE.U32 R4, R5, UR4, RZ ;  /* 0x0000000405047c25 */ /* 0x004fc8000f8e00ff */
[----:B------:R-:W-:Y:S01]  /*18b30*/  IMAD.IADD R26, R5, 0x1, R26 ;  /* 0x00000001051a7824 */ /* 0x000fe200078e021a */
[----:B------:R0:W-:Y:S01]  /*18b40*/  STL.64 [R1], R4 ;  /* 0x0000000401007387 */ /* 0x0001e20000100a00 */
        /* <DEDUP_REMOVED lines=17> */
.L_x_16051:
[----:B------:R-:W-:Y:S05]  /*18c60*/  BSYNC B6 ;  /* 0x0000000000067941 */ /* 0x000fea0003800000 */
.L_x_16050:
        /* <DEDUP_REMOVED lines=26> */
[----:B---3--:R-:W-:-:S04]  /*18e10*/  IMAD R6, R25, 0xc0, R20 ;  /* 0x000000c019067824 */ /* 0x008fc800078e0214 */
[----:B-1----:R-:W-:-:S04]  /*18e20*/  @P1 IMAD.HI.U32 R0, R6, R0, RZ ;  /* 0x0000000006001227 */ /* 0x002fc800078e00ff */
[----:B------:R-:W-:Y:S01]  /*18e30*/  IMAD.MOV.U32 R4, RZ, RZ, R6 ;  /* 0x000000ffff047224 */ /* 0x000fe200078e0006 */
[----:B0-----:R-:W-:-:S04]  /*18e40*/  @P1 SHF.R.U32.HI R4, RZ, R5, R0 ;  /* 0x00000005ff041219 */ /* 0x001fc80000011600 */
[----:B------:R-:W-:-:S05]  /*18e50*/  SHF.R.S32.HI R0, RZ, 0x1f, R4 ;  /* 0x0000001fff007819 */ /* 0x000fca0000011404 */
[----:B------:R-:W-:-:S04]  /*18e60*/  IMAD R0, R0, UR4, RZ ;  /* 0x0000000400007c24 */ /* 0x000fc8000f8e02ff */
[C---:B------:R-:W-:Y:S02]  /*18e70*/  IMAD R7, R4.reuse, UR5, R0 ;  /* 0x0000000504077c24 */ /* 0x040fe4000f8e0200 */
[----:B------:R-:W-:Y:S02]  /*18e80*/  IMAD.MOV R0, RZ, RZ, -R4 ;  /* 0x000000ffff007224 */ /* 0x000fe400078e0a04 */
[----:B------:R-:W-:-:S04]  /*18e90*/  IMAD.WIDE.U32 R4, R4, UR4, R2 ;  /* 0x0000000404047c25 */ /* 0x000fc8000f8e0002 */
[----:B------:R-:W-:Y:S01]  /*18ea0*/  IMAD R0, R9, R0, R6 ;  /* 0x0000000009007224 */ /* 0x000fe200078e0206 */
[----:B------:R-:W-:-:S04]  /*18eb0*/  IADD3 R5, R5, R7, RZ ;  /* 0x0000000705057210 */ /* 0x000fc80007ffe0ff */
        /* <DEDUP_REMOVED lines=80> */
.L_x_16196:
        /* <DEDUP_REMOVED lines=10> */
.L_x_16053:
        /* <DEDUP_REMOVED lines=18> */
.L_x_16197:
[----:B------:R-:W-:Y:S05]  /*19580*/  BSYNC B0 ;  /* 0x0000000000007941 */ /* 0x000fea0003800000 */
.L_x_16054:
        /* <DEDUP_REMOVED lines=8> */
.L_x_16076:
        /* <DEDUP_REMOVED lines=74> */
.L_x_16057:
[----:B------:R-:W-:Y:S01]  /*19ab0*/  IMAD R6, R3, 0x8, R17 ;  /* 0x0000000803067824 */ /* 0x000fe200078e0211 */
[----:B0-----:R-:W-:Y:S01]  /*19ac0*/  SHF.L.U32 R2, R2, 0x1f, RZ ;  /* 0x0000001f02027819 */ /* 0x001fe200000006ff */
[----:B------:R-:W-:Y:S01]  /*19ad0*/  BSSY B0, `(.L_x_16058) ;  /* 0x0000005000007945 */ /* 0x000fe20003800000 */
[----:B------:R-:W-:Y:S02]  /*19ae0*/  SHF.R.S32.HI R26, RZ, 0x1f, R7 ;  /* 0x0000001fff1a7819 */ /* 0x000fe40000011407 */
[----:B------:R-:W0:Y:S01]  /*19af0*/  SYNCS.PHASECHK.TRANS64.TRYWAIT P0, [R6+URZ+0x13280], R2 ;  /* 0x01328002060075a7 */ /* 0x000e22000800017f */
[----:B------:R1:W-:Y:S02]  /*19b00*/  STL [R1+0x8], R2 ;  /* 0x0000080201007387 */ /* 0x0003e40000100800 */
[----:B01----:R-:W-:Y:S05]  /*19b10*/  @!P0 BRA `(.L_x_16059) ;  /* 0x0000005000208947 */ /* 0x003fea0003800000 */
.L_x_16198:
[----:B------:R-:W-:Y:S05]  /*19b20*/  BSYNC B0 ;  /* 0x0000000000007941 */ /* 0x000fea0003800000 */
.L_x_16058:
        /* <DEDUP_REMOVED lines=18> */
[----:B------:R-:W-:Y:S01]  /*19c50*/  IMAD.IADD R5, R3, 0x1, R4 ;  /* 0x0000000103057824 */ /* 0x000fe200078e0204 */
[----:B------:R-:W-:Y:S01]  /*19c60*/  MOV R4, R2 ;  /* 0x0000000200047202 */ /* 0x000fe20000000f00 */
        /* <DEDUP_REMOVED lines=48> */
.L_x_16210:
        /* <DEDUP_REMOVED lines=11> */
.L_x_16061:
        /* <DEDUP_REMOVED lines=11> */
.L_x_16062:
[----:B------:R1:W-:Y:S01]  /*1a0d0*/  SYNCS.ARRIVE.TRANS64.A1T0 RZ, [R6+URZ+0x13270], RZ ;  /* 0x013270ff06ff79a7 */ /* 0x0003e2000810003f */
[----:B------:R-:W-:Y:S05]  /*1a0e0*/  @!P3 BRA `(.L_x_16063) ;  /* 0x000000000004b947 */ /* 0x000fea0003800000 */
[----:B------:R-:W-:Y:S01]  /*1a0f0*/  BPT.TRAP 0x1 ;  /* 0x000000040000795c */ /* 0x000fe20000300000 */
.L_x_16063:
[----:B------:R-:W2:Y:S01]  /*1a100*/  LDL R2, [R1+0x8] ;  /* 0x0000080001027983 */ /* 0x000ea20000100800 */
[----:B------:R-:W-:Y:S01]  /*1a110*/  BSSY B0, `(.L_x_16064) ;  /* 0x0000003000007945 */ /* 0x000fe20003800000 */
[----:B--2---:R-:W2:Y:S03]  /*1a120*/  SYNCS.PHASECHK.TRANS64.TRYWAIT P0, [R6+URZ+0x13240], R2 ;  /* 0x01324002060075a7 */ /* 0x004ea6000800017f */
[----:B--2---:R-:W-:Y:S05]  /*1a130*/  @!P0 BRA `(.L_x_16065) ;  /* 0x00000050004c8947 */ /* 0x004fea0003800000 */
.L_x_16211:
[----:B------:R-:W-:Y:S05]  /*1a140*/  BSYNC B0 ;  /* 0x0000000000007941 */ /* 0x000fea0003800000 */
.L_x_16064:
        /* <DEDUP_REMOVED lines=59> */
.L_x_16223:
        /* <DEDUP_REMOVED lines=8> */
.L_x_16067:
        /* <DEDUP_REMOVED lines=11> */
.L_x_16068:
[----:B------:R-:W4:Y:S01]  /*1a630*/  LDL R0, [R1+0x58] ;  /* 0x0000580001007983 */ /* 0x000f220000100800 */
[----:B------:R0:W-:Y:S01]  /*1a640*/  SYNCS.ARRIVE.TRANS64.A1T0 RZ, [R6+URZ+0x13230], RZ ;  /* 0x013230ff06ff79a7 */ /* 0x0001e2000810003f */
[----:B----4-:R-:W-:-:S13]  /*1a650*/  ISETP.NE.AND P0, PT, R0, 0x3, PT ;  /* 0x000000030000780c */ /* 0x010fda0003f05270 */
[----:B0-----:R-:W-:Y:S05]  /*1a660*/  @!P0 BRA `(.L_x_16069) ;  /* 0x0000000000048947 */ /* 0x001fea0003800000 */
[----:B------:R-:W-:Y:S01]  /*1a670*/  BPT.TRAP 0x1 ;  /* 0x000000040000795c */ /* 0x000fe20000300000 */
.L_x_16069:
[----:B------:R-:W-:Y:S01]  /*1a680*/  LOP3.LUT R0, R25, 0x1, RZ, 0x3c, !PT ;  /* 0x0000000119007812 */ /* 0x000fe200078e3cff */
[----:B---3--:R-:W-:Y:S01]  /*1a690*/  IMAD R2, R21, 0x8, R17 ;  /* 0x0000000815027824 */ /* 0x008fe200078e0211 */
[----:B------:R-:W-:Y:S02]  /*1a6a0*/  BSSY B0, `(.L_x_16070) ;  /* 0x0000004000007945 */ /* 0x000fe40003800000 */
[----:B------:R-:W-:-:S04]  /*1a6b0*/  SHF.L.U32 R0, R0, 0x1f, RZ ;  /* 0x0000001f00007819 */ /* 0x000fc800000006ff */
[----:B------:R-:W0:Y:S02]  /*1a6c0*/  SYNCS.PHASECHK.TRANS64.TRYWAIT P2, [R2+URZ+0x13270], R0 ;  /* 0x01327000020075a7 */ /* 0x000e24000804017f */
[----:B0-----:R-:W-:Y:S05]  /*1a6d0*/  @!P2 BRA `(.L_x_16071) ;  /* 0x000000500058a947 */ /* 0x001fea0003800000 */
.L_x_16224:
[----:B------:R-:W-:Y:S05]  /*1a6e0*/  BSYNC B0 ;  /* 0x0000000000007941 */ /* 0x000fea0003800000 */
.L_x_16070:
[----:B------:R-:W3:Y:S02]  /*1a6f0*/  LDL R3, [R1+0x74] ;  /* 0x0000740001037983 */ /* 0x000ee40000100800 */
[----:B---3--:R-:W-:-:S13]  /*1a700*/  ISETP.NE.AND P2, PT, R3, 0x3, PT ;  /* 0x000000030300780c */ /* 0x008fda0003f45270 */
[----:B------:R-:W-:Y:S05]  /*1a710*/  @!P2 BRA `(.L_x_16072) ;  /* 0x000000000004a947 */ /* 0x000fea0003800000 */
[----:B------:R-:W-:Y:S01]  /*1a720*/  BPT.TRAP 0x1 ;  /* 0x000000040000795c */ /* 0x000fe20000300000 */
.L_x_16072:
[----:B------:R-:W-:Y:S01]  /*1a730*/  SHF.L.U32 R3, R25, 0x1f, RZ ;  /* 0x0000001f19037819 */ /* 0x000fe200000006ff */
[----:B0-----:R-:W-:-:S03]  /*1a740*/  IMAD R0, R21, 0x2800, RZ ;  /* 0x0000280015007824 */ /* 0x001fc600078e02ff */
[----:B------:R-:W0:Y:S02]  /*1a750*/  SYNCS.PHASECHK.TRANS64.TRYWAIT P2, [R2+URZ+0x13260], R3 ;  /* 0x01326003020075a7 */ /* 0x000e24000804017f */
[----:B0-----:R-:W-:Y:S05]  /*1a760*/  @!P2 BRA `(.L_x_16073) ;  /* 0x000000500048a947 */ /* 0x001fea0003800000 */
.L_x_16225:
        /* <DEDUP_REMOVED lines=65> */
.L_x_16074:
[----:B-1----:R1:W-:Y:S01]  /*1ab80*/  SYNCS.ARRIVE.TRANS64.A1T0 RZ, [R2+URZ+0x13250], RZ ;  /* 0x013250ff02ff79a7 */ /* 0x0023e2000810003f */
[----:B------:R-:W-:Y:S06]  /*1ab90*/  BAR.SYNC.DEFER_BLOCKING 0x2, 0x80 ;  /* 0x0082000000007b1d */ /* 0x000fec0000010000 */
[----:B------:R-:W-:Y:S05]  /*1aba0*/  @!P0 BRA `(.L_x_16075) ;  /* 0x0000000000048947 */ /* 0x000fea0003800000 */
[----:B------:R-:W-:Y:S01]  /*1abb0*/  BPT.TRAP 0x1 ;  /* 0x000000040000795c */ /* 0x000fe20000300000 */
.L_x_16075:
[----:B0-----:R-:W2:Y:S01]  /*1abc0*/  LDL R0, [R1+0x34] ;  /* 0x0000340001007983 */ /* 0x001ea20000100800 */
[----:B-1----:R-:W-:-:S03]  /*1abd0*/  VIADD R2, R2, 0x13280 ;  /* 0x0001328002027836 */ /* 0x002fc60000000000 */
[----:B------:R3:W5:Y:S04]  /*1abe0*/  LDL R21, [R1+0xc] ;  /* 0x00000c0001157983 */ /* 0x0007680000100800 */
[----:B------:R3:W5:Y:S01]  /*1abf0*/  LDL R25, [R1+0x1c] ;  /* 0x00001c0001197983 */ /* 0x0007620000100800 */
[----:B--2---:R-:W-:-:S04]  /*1ac00*/  PRMT R2, R0, 0x654, R2 ;  /* 0x0000065400027816 */ /* 0x004fc80000000002 */
[----:B------:R3:W-:Y:S01]  /*1ac10*/  SYNCS.ARRIVE.TRANS64.RED.A1T0 RZ, [R2+URZ], RZ ;  /* 0x000000ff02ff79a7 */ /* 0x0007e2000810043f */
[----:B------:R-:W-:Y:S05]  /*1ac20*/  @P1 BRA `(.L_x_16076) ;  /* 0xffffffe800781947 */ /* 0x000fea000383ffff */
.L_x_16056:
        /* <DEDUP_REMOVED lines=19> */
.L_x_16078:
[----:B------:R-:W-:Y:S05]  /*1ad60*/  BSYNC B0 ;  /* 0x0000000000007941 */ /* 0x000fea0003800000 */
.L_x_16077:
[----:B------:R-:W-:Y:S05]  /*1ad70*/  @!P0 BRA `(.L_x_16079) ;  /* 0x0000000000048947 */ /* 0x000fea0003800000 */
[----:B------:R-:W-:Y:S01]  /*1ad80*/  BPT.TRAP 0x1 ;  /* 0x000000040000795c */ /* 0x000fe20000300000 */
.L_x_16079:
        /* <DEDUP_REMOVED lines=8> */
.L_x_16226:
[----:B------:R-:W-:Y:S05]  /*1ae10*/  BSYNC B0 ;  /* 0x0000000000007941 */ /* 0x000fea0003800000 */
.L_x_16080:
[----:B------:R-:W2:Y:S02]  /*1ae20*/  LDL R2, [R1+0x74] ;  /* 0x0000740001027983 */ /* 0x000ea40000100800 */
[----:B--2---:R-:W-:-:S13]  /*1ae30*/  ISETP.NE.AND P1, PT, R2, 0x3, PT ;  /* 0x000000030200780c */ /* 0x004fda0003f25270 */
[----:B------:R-:W-:Y:S05]  /*1ae40*/  @!P1 BRA `(.L_x_16082) ;  /* 0x0000000000049947 */ /* 0x000fea0003800000 */
[----:B------:R-:W-:Y:S01]  /*1ae50*/  BPT.TRAP 0x1 ;  /* 0x000000040000795c */ /* 0x000fe20000300000 */
.L_x_16082:
[----:B------:R-:W1:Y:S02]  /*1ae60*/  LDL R2, [R1+0x1c] ;  /* 0x00001c0001027983 */ /* 0x000e640000100800 */
[----:B-1----:R-:W-:-:S04]  /*1ae70*/  SHF.L.U32 R3, R2, 0x1f, RZ ;  /* 0x0000001f02037819 */ /* 0x002fc800000006ff */
[----:B------:R-:W1:Y:S02]  /*1ae80*/  SYNCS.PHASECHK.TRANS64.TRYWAIT P1, [R0+URZ+0x13260], R3 ;  /* 0x01326003000075a7 */ /* 0x000e64000802017f */
[----:B-1----:R-:W-:Y:S05]  /*1ae90*/  @!P1 BRA `(.L_x_16083) ;  /* 0x0000004800a49947 */ /* 0x002fea0003800000 */
.L_x_16227:
[----:B------:R-:W2:Y:S04]  /*1aea0*/  LDL R12, [R1+0xc] ;  /* 0x00000c00010c7983 */ /* 0x000ea80000100800 */
[----:B------:R-:W3:Y:S01]  /*1aeb0*/  LDL R13, [R1+0x74] ;  /* 0x00007400010d7983 */ /* 0x000ee20000100800 */
[----:B------:R-:W-:Y:S05]  /*1aec0*/  WARPSYNC.ALL ;  /* 0x0000000000007948 */ /* 0x000fea0003800000 */
[----:B--2---:R-:W-:-:S05]  /*1aed0*/  IMAD R2, R12, 0x2800, RZ ;  /* 0x000028000c027824 */ /* 0x004fca00078e02ff */
[----:B------:R-:W-:-:S04]  /*1aee0*/  LOP3.LUT R4, R2, R28, RZ, 0xfc, !PT ;  /* 0x0000001c02047212 */ /* 0x000fc800078efcff */
[----:B------:R-:W-:-:S06]  /*1aef0*/  IADD3 R5, R17, R4, RZ ;  /* 0x0000000411057210 */ /* 0x000fcc0007ffe0ff */
        /* <DEDUP_REMOVED lines=61> */
.L_x_16084:
[----:B-1----:R1:W-:Y:S01]  /*1b2d0*/  SYNCS.ARRIVE.TRANS64.A1T0 RZ, [R0+URZ+0x13250], RZ ;  /* 0x013250ff00ff79a7 */ /* 0x0023e2000810003f */
[----:B------:R-:W-:Y:S06]  /*1b2e0*/  BAR.SYNC.DEFER_BLOCKING 0x2, 0x80 ;  /* 0x0082000000007b1d */ /* 0x000fec0000010000 */
[----:B------:R-:W-:Y:S05]  /*1b2f0*/  @!P0 BRA `(.L_x_16085) ;  /* 0x0000000000048947 */ /* 0x000fea0003800000 */
[----:B------:R-:W-:Y:S01]  /*1b300*/  BPT.TRAP 0x1 ;  /* 0x000000040000795c */ /* 0x000fe20000300000 */
.L_x_16085:
        /* <DEDUP_REMOVED lines=12> */
.L_x_16026:
        /* <DEDUP_REMOVED lines=9> */
[----:B-----5:R1:W3:Y:S01]  /*1b460*/  LDS.128 R24, [R17+0x132d0] ;  /* 0x0132d00011187984 */ /* 0x0202e20000000c00 */
[----:B------:R-:W-:Y:S06]  /*1b470*/  BAR.ARV 0x4, 0x200 ;  /* 0x0108000000007b1d */ /* 0x000fec0000002000 */
[----:B------:R-:W-:Y:S05]  /*1b480*/  BRA `(.L_x_16087) ;  /* 0x0000000c00e47947 */ /* 0x000fea0003800000 */
.L_x_16086:
        /* <DEDUP_REMOVED lines=11> */
[----:B------:R1:W3:Y:S02]  /*1b540*/  @!P1 LDG.E R7, desc[UR40][R2.64] ;  /* 0x0000002802079981 */ /* 0x0002e4000c1e1900 */
[----:B-1----:R-:W-:-:S06]  /*1b550*/  @!P1 IMAD.WIDE R2, R0, 0x4, R4 ;  /* 0x0000000400029825 */ /* 0x002fcc00078e0204 */
[----:B------:R-:W4:Y:S01]  /*1b560*/  @!P1 LDG.E R2, desc[UR40][R2.64] ;  /* 0x0000002802029981 */ /* 0x000f22000c1e1900 */
[----:B-----5:R-:W-:Y:S01]  /*1b570*/  IMAD.MOV.U32 R25, RZ, RZ, RZ ;  /* 0x000000ffff197224 */ /* 0x020fe200078e00ff */
[C---:B------:R-:W-:Y:S01]  /*1b580*/  ISETP.GE.U32.AND P2, PT, R9.reuse, 0x2, PT ;  /* 0x000000020900780c */ /* 0x040fe20003f46070 */
[----:B------:R-:W-:Y:S01]  /*1b590*/  IMAD.MOV.U32 R5, RZ, RZ, RZ ;  /* 0x000000ffff057224 */ /* 0x000fe200078e00ff */
[C---:B------:R-:W-:Y:S01]  /*1b5a0*/  ISETP.GE.U32.AND P3, PT, R9.reuse, 0x4, PT ;  /* 0x000000040900780c */ /* 0x040fe20003f66070 */
[----:B------:R-:W-:Y:S01]  /*1b5b0*/  SHFL.IDX PT, R0, R24, RZ, 0x1f ;  /* 0x00001fff18007589 */ /* 0x000fe200000e0000 */
[C---:B------:R-:W-:Y:S02]  /*1b5c0*/  ISETP.GE.U32.AND P4, PT, R9.reuse, 0x8, PT ;  /* 0x000000080900780c */ /* 0x040fe40003f86070 */
[----:B------:R-:W-:Y:S01]  /*1b5d0*/  ISETP.GE.U32.AND P5, PT, R9, 0x10, PT ;  /* 0x000000100900780c */ /* 0x000fe20003fa6070 */
[----:B--2---:R0:W-:Y:S02]  /*1b5e0*/  SHFL.IDX PT, R6, R24, 0x1, 0x1f ;  /* 0x00201f0018067f89 */ /* 0x0041e400000e0000 */
[----:B0-----:R-:W-:-:S02]  /*1b5f0*/  IMAD.MOV.U32 R24, RZ, RZ, RZ ;  /* 0x000000ffff187224 */ /* 0x001fc400078e00ff */
[----:B---3--:R-:W-:Y:S02]  /*1b600*/  @!P1 IMAD.MOV.U32 R25, RZ, RZ, R7 ;  /* 0x000000ffff199224 */ /* 0x008fe400078e0007 */
        /* <DEDUP_REMOVED lines=19> */
.L_x_16237:
[----:B------:R-:W-:Y:S02]  /*1b740*/  ULDC UR4, c[0x0][0xc38] ;  /* 0x00030e0000047ab9 */ /* 0x000fe40000000800 */
[----:B------:R-:W-:-:S04]  /*1b750*/  IMAD.U32 R7, RZ, RZ, UR4 ;  /* 0x00000004ff077e24 */ /* 0x000fc8000f8e00ff */
[----:B-1----:R-:W-:-:S04]  /*1b760*/  IMAD R3, R3, R7, RZ ;  /* 0x0000000703037224 */ /* 0x002fc800078e02ff */
[----:B------:R-:W-:-:S05]  /*1b770*/  IMAD.IADD R4, R6, 0x1, R3 ;  /* 0x0000000106047824 */ /* 0x000fca00078e0203 */
[----:B------:R-:W-:-:S13]  /*1b780*/  ISETP.GT.AND P6, PT, R4, R0, PT ;  /* 0x000000000400720c */ /* 0x000fda0003fc4270 */
[----:B------:R-:W-:Y:S05]  /*1b790*/  @P6 BRA `(.L_x_16089) ;  /* 0x0000000000a46947 */ /* 0x000fea0003800000 */
.L_x_16092:
        /* <DEDUP_REMOVED lines=35> */
.L_x_16245:
[----:B------:R-:W-:Y:S02]  /*1b9d0*/  ULDC UR4, c[0x0][0xc38] ;  /* 0x00030e0000047ab9 */ /* 0x000fe40000000800 */
[----:B------:R-:W-:-:S04]  /*1b9e0*/  IMAD.U32 R7, RZ, RZ, UR4 ;  /* 0x00000004ff077e24 */ /* 0x000fc8000f8e00ff */
[----:B-1----:R-:W-:-:S05]  /*1b9f0*/  IMAD R3, R3, R7, RZ ;  /* 0x0000000703037224 */ /* 0x002fca00078e02ff */
[----:B------:R-:W-:-:S04]  /*1ba00*/  IADD3 R4, R3, R4, RZ ;  /* 0x0000000403047210 */ /* 0x000fc80007ffe0ff */
[----:B------:R-:W-:-:S13]  /*1ba10*/  ISETP.GT.AND P6, PT, R4, R0, PT ;  /* 0x000000000400720c */ /* 0x000fda0003fc4270 */
[----:B------:R-:W-:Y:S05]  /*1ba20*/  @!P6 BRA `(.L_x_16092) ;  /* 0xfffffffc005ce947 */ /* 0x000fea000383ffff */
.L_x_16089:
        /* <DEDUP_REMOVED lines=10> */
.L_x_16250:
[----:B------:R-:W-:-:S13]  /*1bad0*/  ISETP.NE.AND P0, PT, R3, RZ, PT ;  /* 0x000000ff0300720c */ /* 0x000fda0003f05270 */
[----:B------:R-:W-:Y:S05]  /*1bae0*/  @!P0 BRA `(.L_x_16094) ;  /* 0x0000000000108947 */ /* 0x000fea0003800000 */
[----:B------:R-:W-:Y:S01]  /*1baf0*/  UMOV UR4, 0xffffffff ;  /* 0xffffffff00047882 */ /* 0x000fe20000000000 */
[----:B-1----:R-:W-:Y:S02]  /*1bb00*/  VIADD R6, R6, 0xffffffff ;  /* 0xffffffff06067836 */ /* 0x002fe40000000000 */
[----:B------:R-:W-:Y:S05]  /*1bb10*/  BRA.DIV UR4, `(.L_x_16095) ;  /* 0x0000004a04247947 */ /* 0x000fea000b800000 */
[----:B------:R4:W1:Y:S02]  /*1bb20*/  SHFL.IDX PT, R24, R2, R6, 0x1f ;  /* 0x00001f0602187589 */ /* 0x00086400000e0000 */
.L_x_16094:
        /* <DEDUP_REMOVED lines=60> */
.L_x_16096:
        /* <DEDUP_REMOVED lines=48> */
[-C--:B------:R-:W-:Y:S01]  /*1c1f0*/  @!P1 IADD3 R3, R3, -R7.reuse, RZ ;  /* 0x8000000703039210 */ /* 0x080fe20007ffe0ff */
        /* <DEDUP_REMOVED lines=12> */
.L_x_16097:
[----:B------:R-:W-:-:S05]  /*1c2c0*/  LOP3.LUT R0, RZ, R0, RZ, 0x33, !PT ;  /* 0x00000000ff007212 */ /* 0x000fca00078e33ff */
[----:B------:R-:W-:Y:S01]  /*1c2d0*/  IMAD.IADD R25, R25, 0x1, R0 ;  /* 0x0000000119197824 */ /* 0x000fe200078e0200 */
[----:B------:R-:W-:Y:S06]  /*1c2e0*/  BRA `(.L_x_16098) ;  /* 0x00000000001c7947 */ /* 0x000fec0003800000 */
.L_x_16090:
[----:B------:R-:W-:Y:S01]  /*1c2f0*/  UMOV UR4, URZ ;  /* 0x0000003f00047c82 */ /* 0x000fe20008000000 */
[----:B------:R-:W-:Y:S01]  /*1c300*/  UMOV UR5, URZ ;  /* 0x0000003f00057c82 */ /* 0x000fe20008000000 */
[----:B------:R-:W-:Y:S01]  /*1c310*/  ULDC UR6, c[0x0][0xc3c] ;  /* 0x00030f0000067ab9 */ /* 0x000fe20000000800 */
[----:B------:R-:W-:Y:S02]  /*1c320*/  IMAD.MOV.U32 R24, RZ, RZ, R0 ;  /* 0x000000ffff187224 */ /* 0x000fe400078e0000 */
[----:B------:R-:W-:Y:S02]  /*1c330*/  IMAD.U32 R25, RZ, RZ, UR4 ;  /* 0x00000004ff197e24 */ /* 0x000fe4000f8e00ff */
[----:B------:R-:W-:Y:S02]  /*1c340*/  IMAD.U32 R26, RZ, RZ, UR5 ;  /* 0x00000005ff1a7e24 */ /* 0x000fe4000f8e00ff */
[----:B------:R-:W-:-:S07]  /*1c350*/  IMAD.U32 R27, RZ, RZ, UR6 ;  /* 0x00000006ff1b7e24 */ /* 0x000fce000f8e00ff */
.L_x_16098:
        /* <DEDUP_REMOVED lines=12> */
.L_x_16087:
[----:B------:R-:W-:Y:S02]  /*1c420*/  ULDC UR4, c[0x0][0xc3c] ;  /* 0x00030f0000047ab9 */ /* 0x000fe40000000800 */
[----:B---3--:R-:W-:-:S13]  /*1c430*/  ISETP.GE.AND P0, PT, R27, UR4, PT ;  /* 0x000000041b007c0c */ /* 0x008fda000bf06270 */
[----:B------:R-:W-:Y:S05]  /*1c440*/  @!P0 BRA `(.L_x_16099) ;  /* 0xffffff9000448947 */ /* 0x000fea000383ffff */
[----:B------:R-:W-:Y:S05]  /*1c450*/  BSYNC B7 ;  /* 0x0000000000077941 */ /* 0x000fea0003800000 */
.L_x_15985:
[----:B-1----:R-:W3:Y:S01]  /*1c460*/  LDL.LU R0, [R1+0x64] ;  /* 0x0000640001007983 */ /* 0x002ee20000300800 */
[----:B------:R-:W-:Y:S01]  /*1c470*/  BSSY B0, `(.L_x_16100) ;  /* 0x000000b000007945 */ /* 0x000fe20003800000 */
[----:B------:R-:W1:Y:S01]  /*1c480*/  S2R R5, SR_CgaCtaId ;  /* 0x0000000000057919 */ /* 0x000e620000008800 */
[----:B---3--:R-:W-:-:S05]  /*1c490*/  VIADD R0, R0, 0x1 ;  /* 0x0000000100007836 */ /* 0x008fca0000000000 */
        /* <DEDUP_REMOVED lines=8> */
.L_x_16253:
[----:B------:R-:W-:Y:S05]  /*1c520*/  BSYNC B0 ;  /* 0x0000000000007941 */ /* 0x000fea0003800000 */
.L_x_16100:
[----:B------:R-:W-:-:S03]  /*1c530*/  UMOV UR4, 0xffffffff ;  /* 0xffffffff00047882 */ /* 0x000fc60000000000 */
[----:B------:R-:W-:Y:S05]  /*1c540*/  BRA.DIV UR4, `(.L_x_16102) ;  /* 0x0000003e04d87947 */ /* 0x000fea000b800000 */
[----:B0-----:R-:W0:Y:S02]  /*1c550*/  S2R R0, SR_TID.X ;  /* 0x0000000000007919 */ /* 0x001e240000002100 */
[----:B0-----:R-:W-:-:S04]  /*1c560*/  SHF.R.U32.HI R0, RZ, 0x5, R0 ;  /* 0x00000005ff007819 */ /* 0x001fc80000011600 */
[----:B------:R-:W-:-:S05]  /*1c570*/  LOP3.LUT R0, R0, 0x3, RZ, 0xc0, !PT ;  /* 0x0000000300007812 */ /* 0x000fca00078ec0ff */
[----:B------:R0:W1:Y:S02]  /*1c580*/  SHFL.IDX PT, R14, R0, RZ, 0x1f ;  /* 0x00001fff000e7589 */ /* 0x00006400000e0000 */
.L_x_16256:
[----:B-1----:R-:W-:-:S13]  /*1c590*/  ISETP.NE.AND P0, PT, R14, RZ, PT ;  /* 0x000000ff0e00720c */ /* 0x002fda0003f05270 */
[----:B------:R-:W-:Y:S05]  /*1c5a0*/  @P0 BRA `(.L_x_15852) ;  /* 0x0000000000b40947 */ /* 0x000fea0003800000 */
[----:B------:R-:W-:-:S03]  /*1c5b0*/  UMOV UR4, 0xffffffff ;  /* 0xffffffff00047882 */ /* 0x000fc60000000000 */
[----:B------:R-:W-:Y:S05]  /*1c5c0*/  BRA.DIV UR4, `(.L_x_16103) ;  /* 0x0000003e04ec7947 */ /* 0x000fea000b800000 */
[----:B------:R-:W-:-:S13]  /*1c5d0*/  ELECT P6, URZ, PT ;  /* 0x00000000003f782f */ /* 0x000fda00038c0000 */
.L_x_16259:
[----:B------:R-:W-:Y:S05]  /*1c5e0*/  @!P6 BRA `(.L_x_15852) ;  /* 0x0000000000a4e947 */ /* 0x000fea0003800000 */
[----:B0-----:R-:W3:Y:S02]  /*1c5f0*/  LDL.LU R0, [R1+0x38] ;  /* 0x0000380001007983 */ /* 0x001ee40000300800 */
[----:B---3--:R-:W-:-:S04]  /*1c600*/  LOP3.LUT R0, R0, 0x2, RZ, 0xfc, !PT ;  /* 0x0000000200007812 */ /* 0x008fc800078efcff */
[----:B------:R-:W-:-:S13]  /*1c610*/  ISETP.NE.AND P0, PT, R0, 0x3, PT ;  /* 0x000000030000780c */ /* 0x000fda0003f05270 */
[----:B------:R-:W-:Y:S05]  /*1c620*/  @!P0 BRA `(.L_x_16104) ;  /* 0x0000000000048947 */ /* 0x000fea0003800000 */
[----:B------:R-:W-:Y:S01]  /*1c630*/  BPT.TRAP 0x1 ;  /* 0x000000040000795c */ /* 0x000fe20000300000 */
.L_x_16104:
[----:B------:R-:W3:Y:S04]  /*1c640*/  LDL R2, [R1+0x1c] ;  /* 0x00001c0001027983 */ /* 0x000ee80000100800 */
[----:B------:R-:W4:Y:S01]  /*1c650*/  LDL.LU R0, [R1+0xc] ;  /* 0x00000c0001007983 */ /* 0x000f220000300800 */
[----:B---3--:R-:W-:Y:S01]  /*1c660*/  SHF.L.U32 R3, R2, 0x1f, RZ ;  /* 0x0000001f02037819 */ /* 0x008fe200000006ff */
[C---:B----4-:R-:W-:Y:S02]  /*1c670*/  IMAD R4, R0.reuse, 0x8, R5 ;  /* 0x0000000800047824 */ /* 0x050fe400078e0205 */
[----:B------:R-:W-:Y:S02]  /*1c680*/  VIADD R0, R0, 0x1 ;  /* 0x0000000100007836 */ /* 0x000fe40000000000 */
[----:B------:R-:W0:Y:S03]  /*1c690*/  SYNCS.PHASECHK.TRANS64.TRYWAIT P1, [R4+URZ+0x13240], R3 ;  /* 0x01324003040075a7 */ /* 0x000e26000802017f */
[----:B------:R-:W-:-:S04]  /*1c6a0*/  ISETP.NE.AND P2, PT, R0, 0x2, PT ;  /* 0x000000020000780c */ /* 0x000fc80003f45270 */
[----:B------:R-:W-:Y:S01]  /*1c6b0*/  SEL R2, RZ, 0x1, P2 ;  /* 0x00000001ff027807 */ /* 0x000fe20001000000 */
[----:B0-----:R-:W-:Y:S08]  /*1c6c0*/  @!P1 BRA `(.L_x_16105) ;  /* 0x0000003c00cc9947 */ /* 0x001ff00003800000 */
.L_x_16260:
[----:B--2---:R-:W2:Y:S01]  /*1c6d0*/  LDL.LU R6, [R1+0x1c] ;  /* 0x00001c0001067983 */ /* 0x004ea20000300800 */
[----:B------:R-:W-:Y:S02]  /*1c6e0*/  SEL R0, R0, RZ, P2 ;  /* 0x000000ff00007207 */ /* 0x000fe40001000000 */
[----:B--2---:R-:W-:Y:S01]  /*1c6f0*/  LOP3.LUT R2, R6, R2, RZ, 0x3c, !PT ;  /* 0x0000000206027212 */ /* 0x004fe200078e3cff */
[----:B------:R-:W-:Y:S06]  /*1c700*/  @!P0 BRA `(.L_x_16106) ;  /* 0x0000000000048947 */ /* 0x000fec0003800000 */
[----:B------:R-:W-:Y:S01]  /*1c710*/  BPT.TRAP 0x1 ;  /* 0x000000040000795c */ /* 0x000fe20000300000 */
.L_x_16106:
[----:B------:R-:W-:Y:S01]  /*1c720*/  IMAD R5, R0, 0x8, R5 ;  /* 0x0000000800057824 */ /* 0x000fe200078e0205 */
[----:B------:R-:W-:-:S04]  /*1c730*/  SHF.L.U32 R0, R2, 0x1f, RZ ;  /* 0x0000001f02007819 */ /* 0x000fc800000006ff */
[----:B------:R-:W1:Y:S02]  /*1c740*/  SYNCS.PHASECHK.TRANS64.TRYWAIT P1, [R5+URZ+0x13240], R0 ;  /* 0x01324000050075a7 */ /* 0x000e64000802017f */
[----:B-1----:R-:W-:Y:S05]  /*1c750*/  @!P1 BRA `(.L_x_16107) ;  /* 0x0000003c00bc9947 */ /* 0x002fea0003800000 */
.L_x_16261:
[----:B------:R-:W-:Y:S05]  /*1c760*/  @!P0 BRA `(.L_x_16108) ;  /* 0x0000000000048947 */ /* 0x000fea0003800000 */
[----:B------:R-:W-:Y:S01]  /*1c770*/  BPT.TRAP 0x1 ;  /* 0x000000040000795c */ /* 0x000fe20000300000 */
.L_x_16108:
[----:B------:R-:W2:Y:S02]  /*1c780*/  SYNCS.PHASECHK.TRANS64.TRYWAIT P1, [R4+URZ+0x13260], R3 ;  /* 0x01326003040075a7 */ /* 0x000ea4000802017f */
[----:B--2---:R-:W-:Y:S05]  /*1c790*/  @!P1 BRA `(.L_x_16109) ;  /* 0x0000003c00c09947 */ /* 0x004fea0003800000 */
.L_x_16262:
[----:B------:R-:W-:Y:S05]  /*1c7a0*/  @!P0 BRA `(.L_x_16110) ;  /* 0x0000000000048947 */ /* 0x000fea0003800000 */
[----:B------:R-:W-:Y:S01]  /*1c7b0*/  BPT.TRAP 0x1 ;  /* 0x000000040000795c */ /* 0x000fe20000300000 */
.L_x_16110:
[----:B------:R-:W3:Y:S02]  /*1c7c0*/  SYNCS.PHASECHK.TRANS64.TRYWAIT P1, [R5+URZ+0x13260], R0 ;  /* 0x01326000050075a7 */ /* 0x000ee4000802017f */
[----:B---3--:R-:W-:Y:S05]  /*1c7d0*/  @!P1 BRA `(.L_x_16111) ;  /* 0x0000003c00c49947 */ /* 0x008fea0003800000 */
.L_x_16263:
[----:B------:R-:W-:Y:S05]  /*1c7e0*/  @!P0 BRA `(.L_x_16112) ;  /* 0x0000000000048947 */ /* 0x000fea0003800000 */
[----:B------:R-:W-:Y:S01]  /*1c7f0*/  BPT.TRAP 0x1 ;  /* 0x000000040000795c */ /* 0x000fe20000300000 */
.L_x_16112:
[----:B------:R-:W4:Y:S02]  /*1c800*/  SYNCS.PHASECHK.TRANS64.TRYWAIT P1, [R4+URZ+0x13280], R3 ;  /* 0x01328003040075a7 */ /* 0x000f24000802017f */
[----:B----4-:R-:W-:Y:S05]  /*1c810*/  @!P1 BRA `(.L_x_16113) ;  /* 0x0000003c00c89947 */ /* 0x010fea0003800000 */
.L_x_16264:
[----:B------:R-:W-:Y:S05]  /*1c820*/  @!P0 BRA `(.L_x_16114) ;  /* 0x0000000000048947 */ /* 0x000fea0003800000 */
[----:B------:R-:W-:Y:S01]  /*1c830*/  BPT.TRAP 0x1 ;  /* 0x000000040000795c */ /* 0x000fe20000300000 */
.L_x_16114:
[----:B------:R0:W0:Y:S02]  /*1c840*/  SYNCS.PHASECHK.TRANS64.TRYWAIT P0, [R5+URZ+0x13280], R0 ;  /* 0x01328000050075a7 */ /* 0x000024000800017f */
[----:B0-----:R-:W-:Y:S05]  /*1c850*/  @!P0 NANOSLEEP.SYNCS 0x989680 ;  /* 0x009896800000895d */ /* 0x001fea0003900000 */
[----:B------:R-:W0:Y:S02]  /*1c860*/  @!P0 SYNCS.PHASECHK.TRANS64 P0, [R5+URZ+0x13280], R0 ;  /* 0x01328000050085a7 */ /* 0x000e24000800007f */
[----:B0-----:R-:W-:Y:S05]  /*1c870*/  @!P0 BRA `(.L_x_16114) ;  /* 0xfffffffc00f08947 */ /* 0x001fea000383ffff */
.L_x_15852:
[----:B------:R-:W-:Y:S05]  /*1c880*/  BSYNC B8 ;  /* 0x0000000000087941 */ /* 0x000fea0003800000 */
.L_x_15849:
[----:B------:R-:W-:Y:S05]  /*1c890*/  EXIT ;  /* 0x000000000000794d */ /* 0x000fea0003800000 */
.L_x_15870:
[----:B0-----:R0:W1:Y:S02]  /*1c8a0*/  SYNCS.PHASECHK.TRANS64.TRYWAIT P5, [R66+URZ+0x13290], R67 ;  /* 0x01329043420075a7 */ /* 0x00106400080a017f */
[----:B-1----:R-:W-:Y:S05]  /*1c8b0*/  @!P5 NANOSLEEP.SYNCS 0x989680 ;  /* 0x009896800000d95d */ /* 0x002fea0003900000 */
[----:B------:R-:W1:Y:S02]  /*1c8c0*/  @!P5 SYNCS.PHASECHK.TRANS64 P5, [R66+URZ+0x13290], R67 ;  /* 0x013290434200d5a7 */ /* 0x000e6400080a007f */
[----:B-1----:R-:W-:Y:S05]  /*1c8d0*/  @!P5 BRA `(.L_x_15870) ;  /* 0xfffffffc00f0d947 */ /* 0x002fea000383ffff */
[----:B------:R-:W-:Y:S05]  /*1c8e0*/  BRA `(.L_x_16115) ;  /* 0xfffffe6000687947 */ /* 0x000fea000383ffff */
.L_x_15871:
[----:B------:R-:W-:Y:S01]  /*1c8f0*/  BSSY B1, `(.L_x_16116) ;  /* 0x0000007000017945 */ /* 0x000fe20003800000 */
[----:B------:R-:W-:Y:S02]  /*1c900*/  IMAD.MOV.U32 R12, RZ, RZ, RZ ;  /* 0x000000ffff0c7224 */ /* 0x000fe400078e00ff */
[----:B------:R-:W-:Y:S02]  /*1c910*/  IMAD.MOV.U32 R11, RZ, RZ, 0x1e1f ;  /* 0x00001e1fff0b7424 */ /* 0x000fe400078e00ff */
[----:B------:R-:W-:-:S07]  /*1c920*/  IMAD.MOV.U32 R15, RZ, RZ, -0x1 ;  /* 0xffffffffff0f7424 */ /* 0x000fce00078e00ff */
[----:B0-----:R-:W-:Y:S05]  /*1c930*/  WARPSYNC.COLLECTIVE R15, `(.L_x_16117) ;  /* 0x000000000f087348 */ /* 0x001fea0003c00000 */
[----:B------:R1:W2:Y:S02]  /*1c940*/  SHFL.IDX P6, R14, R13, R12, R11 ;  /* 0x0000000c0d0e7389 */ /* 0x0002a400000c000b */
[----:B012---:R-:W-:Y:S01]  /*1c950*/  ENDCOLLECTIVE ;  /* 0x000000000000791b */ /* 0x007fe20003800000 */
.L_x_16117:
[----:B------:R-:W-:Y:S05]  /*1c960*/  BSYNC B1 ;  /* 0x0000000000017941 */ /* 0x000fea0003800000 */
.L_x_16116:
        /* <DEDUP_REMOVED lines=8> */
.L_x_16118:
[----:B------:R-:W-:Y:S05]  /*1c9f0*/  BRA `(.L_x_16119) ;  /* 0xfffffe6000387947 */ /* 0x000fea000383ffff */
.L_x_15881:
[----:B0-----:R0:W1:Y:S02]  /*1ca00*/  SYNCS.PHASECHK.TRANS64.TRYWAIT P6, [R66+URZ+0x13290], R67 ;  /* 0x01329043420075a7 */ /* 0x00106400080c017f */
[----:B-1----:R-:W-:Y:S05]  /*1ca10*/  @!P6 NANOSLEEP.SYNCS 0x989680 ;  /* 0x009896800000e95d */ /* 0x002fea0003900000 */
[----:B------:R-:W1:Y:S02]  /*1ca20*/  @!P6 SYNCS.PHASECHK.TRANS64 P6, [R66+URZ+0x13290], R67 ;  /* 0x013290434200e5a7 */ /* 0x000e6400080c007f */
[----:B-1----:R-:W-:Y:S05]  /*1ca30*/  @!P6 BRA `(.L_x_15881) ;  /* 0xfffffffc00f0e947 */ /* 0x002fea000383ffff */
[----:B------:R-:W-:Y:S05]  /*1ca40*/  BRA `(.L_x_16120) ;  /* 0xfffffe70009c7947 */ /* 0x000fea000383ffff */
.L_x_15882:
[----:B------:R-:W-:Y:S01]  /*1ca50*/  BSSY B1, `(.L_x_16121) ;  /* 0x0000007000017945 */ /* 0x000fe20003800000 */
[----:B------:R-:W-:Y:S02]  /*1ca60*/  IMAD.MOV.U32 R12, RZ, RZ, RZ ;  /* 0x000000ffff0c7224 */ /* 0x000fe400078e00ff */
[----:B------:R-:W-:Y:S02]  /*1ca70*/  IMAD.MOV.U32 R11, RZ, RZ, 0x1e1f ;  /* 0x00001e1fff0b7424 */ /* 0x000fe400078e00ff */
[----:B------:R-:W-:-:S07]  /*1ca80*/  IMAD.MOV.U32 R15, RZ, RZ, -0x1 ;  /* 0xffffffffff0f7424 */ /* 0x000fce00078e00ff */
[----:B0-----:R-:W-:Y:S05]  /*1ca90*/  WARPSYNC.COLLECTIVE R15, `(.L_x_16122) ;  /* 0x000000000f087348 */ /* 0x001fea0003c00000 */
[----:B------:R1:W2:Y:S02]  /*1caa0*/  SHFL.IDX P6, R14, R13, R12, R11 ;  /* 0x0000000c0d0e7389 */ /* 0x0002a400000c000b */
[----:B012---:R-:W-:Y:S01]  /*1cab0*/  ENDCOLLECTIVE ;  /* 0x000000000000791b */ /* 0x007fe20003800000 */
.L_x_16122:
[----:B------:R-:W-:Y:S05]  /*1cac0*/  BSYNC B1 ;  /* 0x0000000000017941 */ /* 0x000fea0003800000 */
.L_x_16121:
        /* <DEDUP_REMOVED lines=8> */
.L_x_16123:
[----:B------:R-:W-:Y:S01]  /*1cb50*/  IMAD.MOV.U32 R71, RZ, RZ, R14 ;  /* 0x000000ffff477224 */ /* 0x000fe200078e000e */
[----:B------:R-:W-:Y:S06]  /*1cb60*/  BRA `(.L_x_16124) ;  /* 0xfffffe7000687947 */ /* 0x000fec000383ffff */
.L_x_15887:
[----:B0-----:R0:W1:Y:S02]  /*1cb70*/  SYNCS.PHASECHK.TRANS64.TRYWAIT P3, [R66+URZ+0x13290], R67 ;  /* 0x01329043420075a7 */ /* 0x001064000806017f */
[----:B-1----:R-:W-:Y:S05]  /*1cb80*/  @!P3 NANOSLEEP.SYNCS 0x989680 ;  /* 0x009896800000b95d */ /* 0x002fea0003900000 */
[----:B------:R-:W1:Y:S02]  /*1cb90*/  @!P3 SYNCS.PHASECHK.TRANS64 P3, [R66+URZ+0x13290], R67 ;  /* 0x013290434200b5a7 */ /* 0x000e64000806007f */
[----:B-1----:R-:W-:Y:S05]  /*1cba0*/  @!P3 BRA `(.L_x_15887) ;  /* 0xfffffffc00f0b947 */ /* 0x002fea000383ffff */
[----:B------:R-:W-:Y:S05]  /*1cbb0*/  BRA `(.L_x_16125) ;  /* 0xfffffe8000587947 */ /* 0x000fea000383ffff */
.L_x_15888:
[----:B------:R-:W-:Y:S01]  /*1cbc0*/  BSSY B1, `(.L_x_16126) ;  /* 0x0000007000017945 */ /* 0x000fe20003800000 */
[----:B------:R-:W-:Y:S02]  /*1cbd0*/  IMAD.MOV.U32 R12, RZ, RZ, RZ ;  /* 0x000000ffff0c7224 */ /* 0x000fe400078e00ff */
[----:B------:R-:W-:Y:S02]  /*1cbe0*/  IMAD.MOV.U32 R11, RZ, RZ, 0x1e1f ;  /* 0x00001e1fff0b7424 */ /* 0x000fe400078e00ff */
[----:B------:R-:W-:-:S07]  /*1cbf0*/  IMAD.MOV.U32 R15, RZ, RZ, -0x1 ;  /* 0xffffffffff0f7424 */ /* 0x000fce00078e00ff */
[----:B0-----:R-:W-:Y:S05]  /*1cc00*/  WARPSYNC.COLLECTIVE R15, `(.L_x_16127) ;  /* 0x000000000f087348 */ /* 0x001fea0003c00000 */
[----:B------:R1:W2:Y:S02]  /*1cc10*/  SHFL.IDX P6, R14, R13, R12, R11 ;  /* 0x0000000c0d0e7389 */ /* 0x0002a400000c000b */
[----:B012---:R-:W-:Y:S01]  /*1cc20*/  ENDCOLLECTIVE ;  /* 0x000000000000791b */ /* 0x007fe20003800000 */
.L_x_16127:
[----:B------:R-:W-:Y:S05]  /*1cc30*/  BSYNC B1 ;  /* 0x0000000000017941 */ /* 0x000fea0003800000 */
.L_x_16126:
        /* <DEDUP_REMOVED lines=8> */
.L_x_16128:
[----:B------:R-:W-:Y:S05]  /*1ccc0*/  BRA `(.L_x_16129) ;  /* 0xfffffe8000887947 */ /* 0x000fea000383ffff */
.L_x_15892:
[----:B-1----:R1:W4:Y:S02]  /*1ccd0*/  SYNCS.PHASECHK.TRANS64.TRYWAIT P4, [R66+URZ+0x132b0], R67 ;  /* 0x0132b043420075a7 */ /* 0x002324000808017f */
[----:B----4-:R-:W-:Y:S05]  /*1cce0*/  @!P4 NANOSLEEP.SYNCS 0x989680 ;  /* 0x009896800000c95d */ /* 0x010fea0003900000 */
[----:B------:R-:W4:Y:S02]  /*1ccf0*/  @!P4 SYNCS.PHASECHK.TRANS64 P4, [R66+URZ+0x132b0], R67 ;  /* 0x0132b0434200c5a7 */ /* 0x000f24000808007f */
[----:B----4-:R-:W-:Y:S05]  /*1cd00*/  @!P4 BRA `(.L_x_15892) ;  /* 0xfffffffc00f0c947 */ /* 0x010fea000383ffff */
[----:B------:R-:W-:Y:S05]  /*1cd10*/  BRA `(.L_x_16130) ;  /* 0xfffffe8400007947 */ /* 0x000fea000383ffff */
.L_x_15912:
[----:B------:R-:W-:Y:S01]  /*1cd20*/  BSSY B1, `(.L_x_16131) ;  /* 0x0000007000017945 */ /* 0x000fe20003800000 */
[----:B------:R-:W-:Y:S02]  /*1cd30*/  IMAD.MOV.U32 R12, RZ, RZ, RZ ;  /* 0x000000ffff0c7224 */ /* 0x000fe400078e00ff */
[----:B------:R-:W-:Y:S02]  /*1cd40*/  IMAD.MOV.U32 R11, RZ, RZ, 0x1e1f ;  /* 0x00001e1fff0b7424 */ /* 0x000fe400078e00ff */
[----:B------:R-:W-:-:S07]  /*1cd50*/  IMAD.MOV.U32 R15, RZ, RZ, -0x1 ;  /* 0xffffffffff0f7424 */ /* 0x000fce00078e00ff */
[----:B------:R-:W-:Y:S05]  /*1cd60*/  WARPSYNC.COLLECTIVE R15, `(.L_x_16132) ;  /* 0x000000000f087348 */ /* 0x000fea0003c00000 */
[----:B------:R0:W1:Y:S02]  /*1cd70*/  SHFL.IDX P6, R14, R13, R12, R11 ;  /* 0x0000000c0d0e7389 */ /* 0x00006400000c000b */
[----:B01----:R-:W-:Y:S01]  /*1cd80*/  ENDCOLLECTIVE ;  /* 0x000000000000791b */ /* 0x003fe20003800000 */
.L_x_16132:
[----:B------:R-:W-:Y:S05]  /*1cd90*/  BSYNC B1 ;  /* 0x0000000000017941 */ /* 0x000fea0003800000 */
.L_x_16131:
        /* <DEDUP_REMOVED lines=8> */
.L_x_16133:
[----:B------:R-:W-:Y:S02]  /*1ce20*/  IMAD.MOV.U32 R13, RZ, RZ, R4 ;  /* 0x000000ffff0d7224 */ /* 0x000fe400078e0004 */
[----:B------:R-:W-:-:S07]  /*1ce30*/  IMAD.MOV.U32 R3, RZ, RZ, R14 ;  /* 0x000000ffff037224 */ /* 0x000fce00078e000e */
[----:B------:R-:W-:Y:S05]  /*1ce40*/  WARPSYNC.COLLECTIVE R15, `(.L_x_16134) ;  /* 0x000000000f087348 */ /* 0x000fea0003c00000 */
[----:B------:R0:W1:Y:S02]  /*1ce50*/  SHFL.IDX P6, R14, R13, R12, R11 ;  /* 0x0000000c0d0e7389 */ /* 0x00006400000c000b */
[----:B01----:R-:W-:Y:S01]  /*1ce60*/  ENDCOLLECTIVE ;  /* 0x000000000000791b */ /* 0x003fe20003800000 */
.L_x_16134:
[----:B------:R-:W-:Y:S02]  /*1ce70*/  IMAD.MOV.U32 R13, RZ, RZ, R5 ;  /* 0x000000ffff0d7224 */ /* 0x000fe400078e0005 */
[----:B------:R-:W-:-:S07]  /*1ce80*/  IMAD.MOV.U32 R4, RZ, RZ, R14 ;  /* 0x000000ffff047224 */ /* 0x000fce00078e000e */
[----:B------:R-:W-:Y:S05]  /*1ce90*/  WARPSYNC.COLLECTIVE R15, `(.L_x_16135) ;  /* 0x000000000f087348 */ /* 0x000fea0003c00000 */
[----:B------:R0:W1:Y:S02]  /*1cea0*/  SHFL.IDX P6, R14, R13, R12, R11 ;  /* 0x0000000c0d0e7389 */ /* 0x00006400000c000b */
[----:B01----:R-:W-:Y:S01]  /*1ceb0*/  ENDCOLLECTIVE ;  /* 0x000000000000791b */ /* 0x003fe20003800000 */
.L_x_16135:
[----:B------:R-:W-:Y:S05]  /*1cec0*/  BRA `(.L_x_16136) ;  /* 0xfffffe9400407947 */ /* 0x000fea000383ffff */
.L_x_15916:
[----:B--2---:R2:W0:Y:S02]  /*1ced0*/  SYNCS.PHASECHK.TRANS64.TRYWAIT P0, [R18+URZ+0x13200], R5 ;  /* 0x01320005120075a7 */ /* 0x004424000800017f */
[----:B0-----:R-:W-:Y:S05]  /*1cee0*/  @!P0 NANOSLEEP.SYNCS 0x989680 ;  /* 0x009896800000895d */ /* 0x001fea0003900000 */
[----:B------:R-:W0:Y:S02]  /*1cef0*/  @!P0 SYNCS.PHASECHK.TRANS64 P0, [R18+URZ+0x13200], R5 ;  /* 0x01320005120085a7 */ /* 0x000e24000800007f */
[----:B0-----:R-:W-:Y:S05]  /*1cf00*/  @!P0 BRA `(.L_x_15916) ;  /* 0xfffffffc00f08947 */ /* 0x001fea000383ffff */
[----:B------:R-:W-:Y:S05]  /*1cf10*/  BRA `(.L_x_16137) ;  /* 0xfffffe9400dc7947 */ /* 0x000fea000383ffff */
.L_x_15920:
[----:B------:R-:W-:Y:S01]  /*1cf20*/  BSSY B1, `(.L_x_16138) ;  /* 0x0000007000017945 */ /* 0x000fe20003800000 */
[----:B------:R-:W-:Y:S02]  /*1cf30*/  IMAD.MOV.U32 R12, RZ, RZ, RZ ;  /* 0x000000ffff0c7224 */ /* 0x000fe400078e00ff */
[----:B------:R-:W-:Y:S02]  /*1cf40*/  IMAD.MOV.U32 R11, RZ, RZ, 0x1e1f ;  /* 0x00001e1fff0b7424 */ /* 0x000fe400078e00ff */
[----:B------:R-:W-:-:S07]  /*1cf50*/  IMAD.MOV.U32 R15, RZ, RZ, -0x1 ;  /* 0xffffffffff0f7424 */ /* 0x000fce00078e00ff */
[----:B------:R-:W-:Y:S05]  /*1cf60*/  WARPSYNC.COLLECTIVE R15, `(.L_x_16139) ;  /* 0x000000000f087348 */ /* 0x000fea0003c00000 */
[----:B------:R0:W1:Y:S02]  /*1cf70*/  SHFL.IDX P6, R14, R13, R12, R11 ;  /* 0x0000000c0d0e7389 */ /* 0x00006400000c000b */
[----:B01----:R-:W-:Y:S01]  /*1cf80*/  ENDCOLLECTIVE ;  /* 0x000000000000791b */ /* 0x003fe20003800000 */
.L_x_16139:
[----:B------:R-:W-:Y:S05]  /*1cf90*/  BSYNC B1 ;  /* 0x0000000000017941 */ /* 0x000fea0003800000 */
.L_x_16138:
        /* <DEDUP_REMOVED lines=8> */
.L_x_16140:
[----:B------:R-:W-:Y:S02]  /*1d020*/  IMAD.MOV.U32 R13, RZ, RZ, R27 ;  /* 0x000000ffff0d7224 */ /* 0x000fe400078e001b */
[----:B------:R-:W-:-:S07]  /*1d030*/  IMAD.MOV.U32 R21, RZ, RZ, R14 ;  /* 0x000000ffff157224 */ /* 0x000fce00078e000e */
[----:B------:R-:W-:Y:S05]  /*1d040*/  WARPSYNC.COLLECTIVE R15, `(.L_x_16141) ;  /* 0x000000000f087348 */ /* 0x000fea0003c00000 */
[----:B------:R0:W1:Y:S02]  /*1d050*/  SHFL.IDX P6, R14, R13, R12, R11 ;  /* 0x0000000c0d0e7389 */ /* 0x00006400000c000b */
[----:B01----:R-:W-:Y:S01]  /*1d060*/  ENDCOLLECTIVE ;  /* 0x000000000000791b */ /* 0x003fe20003800000 */
.L_x_16141:
[----:B------:R-:W-:Y:S02]  /*1d070*/  IMAD.MOV.U32 R13, RZ, RZ, R0 ;  /* 0x000000ffff0d7224 */ /* 0x000fe400078e0000 */
[----:B------:R-:W-:-:S07]  /*1d080*/  IMAD.MOV.U32 R27, RZ, RZ, R14 ;  /* 0x000000ffff1b7224 */ /* 0x000fce00078e000e */
[----:B------:R-:W-:Y:S05]  /*1d090*/  WARPSYNC.COLLECTIVE R15, `(.L_x_16142) ;  /* 0x000000000f087348 */ /* 0x000fea0003c00000 */
[----:B------:R0:W1:Y:S02]  /*1d0a0*/  SHFL.IDX P6, R14, R13, R12, R11 ;  /* 0x0000000c0d0e7389 */ /* 0x00006400000c000b */
[----:B01----:R-:W-:Y:S01]  /*1d0b0*/  ENDCOLLECTIVE ;  /* 0x000000000000791b */ /* 0x003fe20003800000 */
.L_x_16142:
[----:B------:R-:W-:Y:S05]  /*1d0c0*/  BRA `(.L_x_16143) ;  /* 0xfffffea400fc7947 */ /* 0x000fea000383ffff */
.L_x_15924:
[----:B-1----:R1:W2:Y:S02]  /*1d0d0*/  SYNCS.PHASECHK.TRANS64.TRYWAIT P1, [R18+URZ+0x13200], R29 ;  /* 0x0132001d120075a7 */ /* 0x0022a4000802017f */
[----:B--2---:R-:W-:Y:S05]  /*1d0e0*/  @!P1 NANOSLEEP.SYNCS 0x989680 ;  /* 0x009896800000995d */ /* 0x004fea0003900000 */
[----:B------:R-:W2:Y:S02]  /*1d0f0*/  @!P1 SYNCS.PHASECHK.TRANS64 P1, [R18+URZ+0x13200], R29 ;  /* 0x0132001d120095a7 */ /* 0x000ea4000802007f */
[----:B--2---:R-:W-:Y:S05]  /*1d100*/  @!P1 BRA `(.L_x_15924) ;  /* 0xfffffffc00f09947 */ /* 0x004fea000383ffff */
[----:B------:R-:W-:Y:S05]  /*1d110*/  BRA `(.L_x_16144) ;  /* 0xfffffea8007c7947 */ /* 0x000fea000383ffff */
.L_x_15928:
[----:B-1----:R1:W3:Y:S02]  /*1d120*/  SYNCS.PHASECHK.TRANS64.TRYWAIT P1, [R12+URZ+0x13230], R3 ;  /* 0x013230030c0075a7 */ /* 0x0022e4000802017f */
[----:B---3--:R-:W-:Y:S05]  /*1d130*/  @!P1 NANOSLEEP.SYNCS 0x989680 ;  /* 0x009896800000995d */ /* 0x008fea0003900000 */
[----:B------:R-:W3:Y:S02]  /*1d140*/  @!P1 SYNCS.PHASECHK.TRANS64 P1, [R12+URZ+0x13230], R3 ;  /* 0x013230030c0095a7 */ /* 0x000ee4000802007f */
[----:B---3--:R-:W-:Y:S05]  /*1d150*/  @!P1 BRA `(.L_x_15928) ;  /* 0xfffffffc00f09947 */ /* 0x008fea000383ffff */
[----:B------:R-:W-:Y:S05]  /*1d160*/  BRA `(.L_x_15927) ;  /* 0xfffffeb800cc7947 */ /* 0x000fea000383ffff */
.L_x_15936:
[----:B-1----:R1:W2:Y:S02]  /*1d170*/  SYNCS.PHASECHK.TRANS64.TRYWAIT P1, [R0+URZ+0x13230], R13 ;  /* 0x0132300d000075a7 */ /* 0x0022a4000802017f */
[----:B--2---:R-:W-:Y:S05]  /*1d180*/  @!P1 NANOSLEEP.SYNCS 0x989680 ;  /* 0x009896800000995d */ /* 0x004fea0003900000 */
[----:B------:R-:W2:Y:S02]  /*1d190*/  @!P1 SYNCS.PHASECHK.TRANS64 P1, [R0+URZ+0x13230], R13 ;  /* 0x0132300d000095a7 */ /* 0x000ea4000802007f */
[----:B--2---:R-:W-:Y:S05]  /*1d1a0*/  @!P1 BRA `(.L_x_15936) ;  /* 0xfffffffc00f09947 */ /* 0x004fea000383ffff */
[----:B------:R-:W-:Y:S05]  /*1d1b0*/  BRA `(.L_x_15935) ;  /* 0xfffffee800147947 */ /* 0x000fea000383ffff */
.L_x_15941:
[----:B-1----:R1:W2:Y:S02]  /*1d1c0*/  SYNCS.PHASECHK.TRANS64.TRYWAIT P1, [R15+URZ+0x13250], R3 ;  /* 0x013250030f0075a7 */ /* 0x0022a4000802017f */
[----:B--2---:R-:W-:Y:S05]  /*1d1d0*/  @!P1 NANOSLEEP.SYNCS 0x989680 ;  /* 0x009896800000995d */ /* 0x004fea0003900000 */
[----:B------:R-:W2:Y:S02]  /*1d1e0*/  @!P1 SYNCS.PHASECHK.TRANS64 P1, [R15+URZ+0x13250], R3 ;  /* 0x013250030f0095a7 */ /* 0x000ea4000802007f */
[----:B--2---:R-:W-:Y:S05]  /*1d1f0*/  @!P1 BRA `(.L_x_15941) ;  /* 0xfffffffc00f09947 */ /* 0x004fea000383ffff */
[----:B------:R-:W-:Y:S05]  /*1d200*/  BRA `(.L_x_15940) ;  /* 0xfffffeec00847947 */ /* 0x000fea000383ffff */
.L_x_15951:
[----:B-1----:R1:W2:Y:S02]  /*1d210*/  SYNCS.PHASECHK.TRANS64.TRYWAIT P1, [R3+URZ+0x13230], R12 ;  /* 0x0132300c030075a7 */ /* 0x0022a4000802017f */
[----:B--2---:R-:W-:Y:S05]  /*1d220*/  @!P1 NANOSLEEP.SYNCS 0x989680 ;  /* 0x009896800000995d */ /* 0x004fea0003900000 */
[----:B------:R-:W2:Y:S02]  /*1d230*/  @!P1 SYNCS.PHASECHK.TRANS64 P1, [R3+URZ+0x13230], R12 ;  /* 0x0132300c030095a7 */ /* 0x000ea4000802007f */
[----:B--2---:R-:W-:Y:S05]  /*1d240*/  @!P1 BRA `(.L_x_15951) ;  /* 0xfffffffc00f09947 */ /* 0x004fea000383ffff */
[----:B------:R-:W-:Y:S05]  /*1d250*/  BRA `(.L_x_15950) ;  /* 0xffffff1800587947 */ /* 0x000fea000383ffff */
.L_x_15956:
[----:B-1----:R1:W2:Y:S02]  /*1d260*/  SYNCS.PHASECHK.TRANS64.TRYWAIT P1, [R15+URZ+0x13250], R3 ;  /* 0x013250030f0075a7 */ /* 0x0022a4000802017f */
[----:B--2---:R-:W-:Y:S05]  /*1d270*/  @!P1 NANOSLEEP.SYNCS 0x989680 ;  /* 0x009896800000995d */ /* 0x004fea0003900000 */
[----:B------:R-:W2:Y:S02]  /*1d280*/  @!P1 SYNCS.PHASECHK.TRANS64 P1, [R15+URZ+0x13250], R3 ;  /* 0x013250030f0095a7 */ /* 0x000ea4000802007f */
[----:B--2---:R-:W-:Y:S05]  /*1d290*/  @!P1 BRA `(.L_x_15956) ;  /* 0xfffffffc00f09947 */ /* 0x004fea000383ffff */
[----:B------:R-:W-:Y:S05]  /*1d2a0*/  BRA `(.L_x_15955) ;  /* 0xffffff1c00c87947 */ /* 0x000fea000383ffff */
.L_x_15964:
[----:B-1----:R1:W2:Y:S02]  /*1d2b0*/  SYNCS.PHASECHK.TRANS64.TRYWAIT P1, [R10+URZ+0x13250], R5 ;  /* 0x013250050a0075a7 */ /* 0x0022a4000802017f */
[----:B--2---:R-:W-:Y:S05]  /*1d2c0*/  @!P1 NANOSLEEP.SYNCS 0x989680 ;  /* 0x009896800000995d */ /* 0x004fea0003900000 */
[----:B------:R-:W2:Y:S02]  /*1d2d0*/  @!P1 SYNCS.PHASECHK.TRANS64 P1, [R10+URZ+0x13250], R5 ;  /* 0x013250050a0095a7 */ /* 0x000ea4000802007f */
[----:B--2---:R-:W-:Y:S05]  /*1d2e0*/  @!P1 BRA `(.L_x_15964) ;  /* 0xfffffffc00f09947 */ /* 0x004fea000383ffff */
[----:B------:R-:W-:Y:S05]  /*1d2f0*/  BRA `(.L_x_15963) ;  /* 0xffffff3c00407947 */ /* 0x000fea000383ffff */
.L_x_15993:
[----:B-1----:R-:W0:Y:S01]  /*1d300*/  S2R R7, SR_TID.X ;  /* 0x0000000000077919 */ /* 0x002e220000002100 */
        /* <DEDUP_REMOVED lines=10> */
.L_x_16146:
[----:B------:R-:W-:Y:S05]  /*1d3b0*/  BSYNC B1 ;  /* 0x0000000000017941 */ /* 0x000fea0003800000 */
.L_x_16145:
[----:B------:R-:W-:Y:S05]  /*1d3c0*/  BRA `(.L_x_16147) ;  /* 0xffffff8800fc7947 */ /* 0x000fea000383ffff */
.L_x_15995:
[----:B------:R-:W-:Y:S01]  /*1d3d0*/  BSSY B1, `(.L_x_16148) ;  /* 0x0000006000017945 */ /* 0x000fe20003800000 */
[----:B------:R-:W-:-:S07]  /*1d3e0*/  IMAD.MOV.U32 R15, RZ, RZ, -0x1 ;  /* 0xffffffffff0f7424 */ /* 0x000fce00078e00ff */
[----:B01----:R-:W-:Y:S05]  /*1d3f0*/  WARPSYNC.COLLECTIVE R15, `(.L_x_16149) ;  /* 0x000000000f0c7348 */ /* 0x003fea0003c00000 */
[----:B------:R-:W-:Y:S02]  /*1d400*/  ELECT P6, UR62, PT ;  /* 0x00000000003e782f */ /* 0x000fe400038c0000 */
[----:B------:R-:W-:Y:S01]  /*1d410*/  MOV R14, UR62 ;  /* 0x0000003e000e7c02 */ /* 0x000fe20008000f00 */
[----:B01----:R-:W-:Y:S10]  /*1d420*/  ENDCOLLECTIVE ;  /* 0x000000000000791b */ /* 0x003ff40003800000 */
.L_x_16149:
[----:B------:R-:W-:Y:S05]  /*1d430*/  BSYNC B1 ;  /* 0x0000000000017941 */ /* 0x000fea0003800000 */
.L_x_16148:
[----:B------:R-:W-:Y:S05]  /*1d440*/  BRA `(.L_x_15994) ;  /* 0xffffff8800f47947 */ /* 0x000fea000383ffff */
.L_x_15997:
[----:B0-----:R0:W1:Y:S02]  /*1d450*/  SYNCS.PHASECHK.TRANS64.TRYWAIT P0, [R17+URZ+0x13220], R6 ;  /* 0x01322006110075a7 */ /* 0x001064000800017f */
[----:B-1----:R-:W-:Y:S05]  /*1d460*/  @!P0 NANOSLEEP.SYNCS 0x989680 ;  /* 0x009896800000895d */ /* 0x002fea0003900000 */
[----:B------:R-:W1:Y:S02]  /*1d470*/  @!P0 SYNCS.PHASECHK.TRANS64 P0, [R17+URZ+0x13220], R6 ;  /* 0x01322006110085a7 */ /* 0x000e64000800007f */
[----:B-1----:R-:W-:Y:S05]  /*1d480*/  @!P0 BRA `(.L_x_15997) ;  /* 0xfffffffc00f08947 */ /* 0x002fea000383ffff */
[----:B------:R-:W-:Y:S05]  /*1d490*/  BRA `(.L_x_16150) ;  /* 0xffffff8c00047947 */ /* 0x000fea000383ffff */
.L_x_16001:
[----:B0-----:R0:W1:Y:S02]  /*1d4a0*/  SYNCS.PHASECHK.TRANS64.TRYWAIT P0, [R6+URZ+0x132a0], R10 ;  /* 0x0132a00a060075a7 */ /* 0x001064000800017f */
[----:B-1----:R-:W-:Y:S05]  /*1d4b0*/  @!P0 NANOSLEEP.SYNCS 0x989680 ;  /* 0x009896800000895d */ /* 0x002fea0003900000 */
[----:B------:R-:W1:Y:S02]  /*1d4c0*/  @!P0 SYNCS.PHASECHK.TRANS64 P0, [R6+URZ+0x132a0], R10 ;  /* 0x0132a00a060085a7 */ /* 0x000e64000800007f */
[----:B-1----:R-:W-:Y:S05]  /*1d4d0*/  @!P0 BRA `(.L_x_16001) ;  /* 0xfffffffc00f08947 */ /* 0x002fea000383ffff */
[----:B------:R-:W-:Y:S05]  /*1d4e0*/  BRA `(.L_x_16151) ;  /* 0xffffff8c00247947 */ /* 0x000fea000383ffff */
.L_x_16006:
[----:B-1----:R1:W2:Y:S02]  /*1d4f0*/  SYNCS.PHASECHK.TRANS64.TRYWAIT P0, [R6+URZ+0x132c0], R10 ;  /* 0x0132c00a060075a7 */ /* 0x0022a4000800017f */
[----:B--2---:R-:W-:Y:S05]  /*1d500*/  @!P0 NANOSLEEP.SYNCS 0x989680 ;  /* 0x009896800000895d */ /* 0x004fea0003900000 */
[----:B------:R-:W2:Y:S02]  /*1d510*/  @!P0 SYNCS.PHASECHK.TRANS64 P0, [R6+URZ+0x132c0], R10 ;  /* 0x0132c00a060085a7 */ /* 0x000ea4000800007f */
[----:B--2---:R-:W-:Y:S05]  /*1d520*/  @!P0 BRA `(.L_x_16006) ;  /* 0xfffffffc00f08947 */ /* 0x004fea000383ffff */
[----:B------:R-:W-:Y:S05]  /*1d530*/  BRA `(.L_x_16152) ;  /* 0xffffff8c00a47947 */ /* 0x000fea000383ffff */
.L_x_16013:
[----:B0-----:R0:W1:Y:S02]  /*1d540*/  SYNCS.PHASECHK.TRANS64.TRYWAIT P1, [R6+URZ+0x132a0], R7 ;  /* 0x0132a007060075a7 */ /* 0x001064000802017f */
[----:B-1----:R-:W-:Y:S05]  /*1d550*/  @!P1 NANOSLEEP.SYNCS 0x989680 ;  /* 0x009896800000995d */ /* 0x002fea0003900000 */
[----:B------:R-:W1:Y:S02]  /*1d560*/  @!P1 SYNCS.PHASECHK.TRANS64 P1, [R6+URZ+0x132a0], R7 ;  /* 0x0132a007060095a7 */ /* 0x000e64000802007f */
[----:B-1----:R-:W-:Y:S05]  /*1d570*/  @!P1 BRA `(.L_x_16013) ;  /* 0xfffffffc00f09947 */ /* 0x002fea000383ffff */
[----:B------:R-:W-:Y:S05]  /*1d580*/  BRA `(.L_x_16153) ;  /* 0xffffff9000787947 */ /* 0x000fea000383ffff */
.L_x_16018:
[----:B-1----:R1:W2:Y:S02]  /*1d590*/  SYNCS.PHASECHK.TRANS64.TRYWAIT P1, [R6+URZ+0x132c0], R7 ;  /* 0x0132c007060075a7 */ /* 0x0022a4000802017f */
[----:B--2---:R-:W-:Y:S05]  /*1d5a0*/  @!P1 NANOSLEEP.SYNCS 0x989680 ;  /* 0x009896800000995d */ /* 0x004fea0003900000 */
[----:B------:R-:W2:Y:S02]  /*1d5b0*/  @!P1 SYNCS.PHASECHK.TRANS64 P1, [R6+URZ+0x132c0], R7 ;  /* 0x0132c007060095a7 */ /* 0x000ea4000802007f */
[----:B--2---:R-:W-:Y:S05]  /*1d5c0*/  @!P1 BRA `(.L_x_16018) ;  /* 0xfffffffc00f09947 */ /* 0x004fea000383ffff */
[----:B------:R-:W-:Y:S05]  /*1d5d0*/  BRA `(.L_x_16154) ;  /* 0xffffff9000f47947 */ /* 0x000fea000383ffff */
.L_x_16035:
[----:B------:R-:W0:Y:S01]  /*1d5e0*/  S2R R21, SR_TID.X ;  /* 0x0000000000157919 */ /* 0x000e220000002100 */
        /* <DEDUP_REMOVED lines=10> */
.L_x_16156:
[----:B------:R-:W-:Y:S05]  /*1d690*/  BSYNC B0 ;  /* 0x0000000000007941 */ /* 0x000fea0003800000 */
.L_x_16155:
[----:B------:R-:W-:Y:S05]  /*1d6a0*/  BRA `(.L_x_16157) ;  /* 0xffffffa4004c7947 */ /* 0x000fea000383ffff */
.L_x_16038:
[----:B0-----:R-:W2:Y:S02]  /*1d6b0*/  LDL R0, [R1+0x44] ;  /* 0x0000440001007983 */ /* 0x001ea40000100800 */
[----:B--2---:R0:W1:Y:S02]  /*1d6c0*/  SYNCS.PHASECHK.TRANS64.TRYWAIT P0, [R4+URZ+0x13280], R0 ;  /* 0x01328000040075a7 */ /* 0x004064000800017f */
[----:B-1----:R-:W-:Y:S05]  /*1d6d0*/  @!P0 NANOSLEEP.SYNCS 0x989680 ;  /* 0x009896800000895d */ /* 0x002fea0003900000 */
[----:B------:R-:W1:Y:S02]  /*1d6e0*/  @!P0 SYNCS.PHASECHK.TRANS64 P0, [R4+URZ+0x13280], R0 ;  /* 0x01328000040085a7 */ /* 0x000e64000800007f */
[----:B-1----:R-:W-:Y:S05]  /*1d6f0*/  @!P0 BRA `(.L_x_16038) ;  /* 0xfffffffc00ec8947 */ /* 0x002fea000383ffff */
[----:B------:R-:W-:Y:S05]  /*1d700*/  BRA `(.L_x_16158) ;  /* 0xffffffa400687947 */ /* 0x000fea000383ffff */
.L_x_16039:
        /* <DEDUP_REMOVED lines=8> */
.L_x_16160:
[----:B------:R-:W-:Y:S05]  /*1d790*/  BSYNC B0 ;  /* 0x0000000000007941 */ /* 0x000fea0003800000 */
.L_x_16159:
        /* <DEDUP_REMOVED lines=8> */
.L_x_16161:
[----:B------:R-:W-:Y:S02]  /*1d820*/  IMAD.MOV.U32 R13, RZ, RZ, R2 ;  /* 0x000000ffff0d7224 */ /* 0x000fe400078e0002 */
[----:B------:R-:W-:Y:S02]  /*1d830*/  IMAD.MOV.U32 R12, RZ, RZ, 0x1 ;  /* 0x00000001ff0c7424 */ /* 0x000fe400078e00ff */
[----:B------:R-:W-:-:S07]  /*1d840*/  IMAD.MOV.U32 R3, RZ, RZ, R14 ;  /* 0x000000ffff037224 */ /* 0x000fce00078e000e */
[----:B------:R-:W-:Y:S05]  /*1d850*/  WARPSYNC.COLLECTIVE R15, `(.L_x_16162) ;  /* 0x000000000f087348 */ /* 0x000fea0003c00000 */
[----:B------:R0:W1:Y:S02]  /*1d860*/  SHFL.IDX P6, R14, R13, R12, R11 ;  /* 0x0000000c0d0e7389 */ /* 0x00006400000c000b */
[----:B01----:R-:W-:Y:S01]  /*1d870*/  ENDCOLLECTIVE ;  /* 0x000000000000791b */ /* 0x003fe20003800000 */
.L_x_16162:
        /* <DEDUP_REMOVED lines=9> */
[----:B------:R1:W-:Y:S02]  /*1d910*/  LDGSTS.E.BYPASS.LTC128B.128 [R3+0x6000], desc[UR40][R20.64], !P1 ;  /* 0x0600000014037fae */ /* 0x0003e4000c901d68 */
[----:B-1----:R-:W-:-:S07]  /*1d920*/  IMAD.MOV.U32 R20, RZ, RZ, R14 ;  /* 0x000000ffff147224 */ /* 0x002fce00078e000e */
[----:B0-----:R-:W-:Y:S05]  /*1d930*/  WARPSYNC.COLLECTIVE R15, `(.L_x_16163) ;  /* 0x000000000f087348 */ /* 0x001fea0003c00000 */
[----:B------:R1:W2:Y:S02]  /*1d940*/  SHFL.IDX P6, R14, R13, R12, R11 ;  /* 0x0000000c0d0e7389 */ /* 0x0002a400000c000b */
[----:B012---:R-:W-:Y:S01]  /*1d950*/  ENDCOLLECTIVE ;  /* 0x000000000000791b */ /* 0x007fe20003800000 */
.L_x_16163:
[----:B------:R-:W-:-:S05]  /*1d960*/  IMAD.SHL.U32 R26, R10, 0x10, RZ ;  /* 0x000000100a1a7824 */ /* 0x000fca00078e00ff */
[----:B------:R-:W-:Y:S01]  /*1d970*/  LOP3.LUT R26, R26, 0x30, RZ, 0xc0, !PT ;  /* 0x000000301a1a7812 */ /* 0x000fe200078ec0ff */
[----:B------:R-:W-:Y:S02]  /*1d980*/  IMAD.MOV.U32 R13, RZ, RZ, R2 ;  /* 0x000000ffff0d7224 */ /* 0x000fe400078e0002 */
[----:B------:R-:W-:Y:S02]  /*1d990*/  IMAD.MOV.U32 R12, RZ, RZ, 0x2 ;  /* 0x00000002ff0c7424 */ /* 0x000fe400078e00ff */
[----:B------:R-:W-:-:S05]  /*1d9a0*/  IMAD.MOV.U32 R10, RZ, RZ, R14 ;  /* 0x000000ffff0a7224 */ /* 0x000fca00078e000e */
[----:B------:R-:W-:-:S05]  /*1d9b0*/  IADD3 R10, P1, R26, R10, RZ ;  /* 0x0000000a1a0a7210 */ /* 0x000fca0007f3e0ff */
[----:B------:R-:W-:Y:S01]  /*1d9c0*/  IMAD.X R11, RZ, RZ, R20, P1 ;  /* 0x000000ffff0b7224 */ /* 0x000fe200008e0614 */
[----:B------:R-:W-:-:S13]  /*1d9d0*/  ISETP.LT.OR P1, PT, R5, 0x21, P0 ;  /* 0x000000210500780c */ /* 0x000fda0000721670 */
[----:B------:R-:W-:Y:S01]  /*1d9e0*/  @!PT LDS RZ, [RZ] ;  /* 0x00000000fffff984 */ /* 0x000fe20000000800 */
[----:B------:R-:W-:Y:S01]  /*1d9f0*/  @!PT LDS RZ, [RZ] ;  /* 0x00000000fffff984 */ /* 0x000fe20000000800 */
[----:B------:R-:W-:Y:S01]  /*1da00*/  @!PT LDS RZ, [RZ] ;  /* 0x00000000fffff984 */ /* 0x000fe20000000800 */
[----:B------:R0:W-:Y:S02]  /*1da10*/  LDGSTS.E.BYPASS.LTC128B.128 [R3+0x6800], desc[UR40][R10.64], !P1 ;  /* 0x068000000a037fae */ /* 0x0001e4000c901d68 */
[----:B0-----:R-:W-:-:S07]  /*1da20*/  IMAD.MOV.U32 R11, RZ, RZ, 0x1c1f ;  /* 0x00001c1fff0b7424 */ /* 0x001fce00078e00ff */
[----:B------:R-:W-:Y:S05]  /*1da30*/  WARPSYNC.COLLECTIVE R15, `(.L_x_16164) ;  /* 0x000000000f087348 */ /* 0x000fea0003c00000 */
[----:B------:R0:W1:Y:S02]  /*1da40*/  SHFL.IDX P6, R14, R13, R12, R11 ;  /* 0x0000000c0d0e7389 */ /* 0x00006400000c000b */
[----:B01----:R-:W-:Y:S01]  /*1da50*/  ENDCOLLECTIVE ;  /* 0x000000000000791b */ /* 0x003fe20003800000 */
.L_x_16164:
[----:B------:R-:W-:Y:S02]  /*1da60*/  IMAD.MOV.U32 R13, RZ, RZ, R0 ;  /* 0x000000ffff0d7224 */ /* 0x000fe400078e0000 */
[----:B------:R-:W-:-:S07]  /*1da70*/  IMAD.MOV.U32 R20, RZ, RZ, R14 ;  /* 0x000000ffff147224 */ /* 0x000fce00078e000e */
[----:B------:R-:W-:Y:S05]  /*1da80*/  WARPSYNC.COLLECTIVE R15, `(.L_x_16165) ;  /* 0x000000000f087348 */ /* 0x000fea0003c00000 */
[----:B------:R0:W1:Y:S02]  /*1da90*/  SHFL.IDX P6, R14, R13, R12, R11 ;  /* 0x0000000c0d0e7389 */ /* 0x00006400000c000b */
[----:B01----:R-:W-:Y:S01]  /*1daa0*/  ENDCOLLECTIVE ;  /* 0x000000000000791b */ /* 0x003fe20003800000 */
.L_x_16165:
        /* <DEDUP_REMOVED lines=14> */
.L_x_16166:
[----:B------:R-:W-:Y:S02]  /*1db90*/  IMAD.MOV.U32 R13, RZ, RZ, R0 ;  /* 0x000000ffff0d7224 */ /* 0x000fe400078e0000 */
[----:B------:R-:W-:-:S07]  /*1dba0*/  IMAD.MOV.U32 R2, RZ, RZ, R14 ;  /* 0x000000ffff027224 */ /* 0x000fce00078e000e */
[----:B------:R-:W-:Y:S05]  /*1dbb0*/  WARPSYNC.COLLECTIVE R15, `(.L_x_16167) ;  /* 0x000000000f087348 */ /* 0x000fea0003c00000 */
[----:B------:R0:W1:Y:S02]  /*1dbc0*/  SHFL.IDX P6, R14, R13, R12, R11 ;  /* 0x0000000c0d0e7389 */ /* 0x00006400000c000b */
[----:B01----:R-:W-:Y:S01]  /*1dbd0*/  ENDCOLLECTIVE ;  /* 0x000000000000791b */ /* 0x003fe20003800000 */
.L_x_16167:
[----:B------:R-:W-:Y:S02]  /*1dbe0*/  IMAD.MOV.U32 R13, RZ, RZ, R29 ;  /* 0x000000ffff0d7224 */ /* 0x000fe400078e001d */
[----:B------:R-:W-:Y:S02]  /*1dbf0*/  IMAD.MOV.U32 R12, RZ, RZ, RZ ;  /* 0x000000ffff0c7224 */ /* 0x000fe400078e00ff */
[----:B------:R-:W-:-:S07]  /*1dc00*/  IMAD.MOV.U32 R0, RZ, RZ, R14 ;  /* 0x000000ffff007224 */ /* 0x000fce00078e000e */
[----:B------:R-:W-:Y:S05]  /*1dc10*/  WARPSYNC.COLLECTIVE R15, `(.L_x_16168) ;  /* 0x000000000f087348 */ /* 0x000fea0003c00000 */
[----:B------:R0:W1:Y:S02]  /*1dc20*/  SHFL.IDX P6, R14, R13, R12, R11 ;  /* 0x0000000c0d0e7389 */ /* 0x00006400000c000b */
[----:B01----:R-:W-:Y:S01]  /*1dc30*/  ENDCOLLECTIVE ;  /* 0x000000000000791b */ /* 0x003fe20003800000 */
.L_x_16168:
[----:B------:R-:W-:Y:S02]  /*1dc40*/  IADD3 R20, P1, R26, R0, RZ ;  /* 0x000000001a147210 */ /* 0x000fe40007f3e0ff */
[----:B------:R-:W-:-:S03]  /*1dc50*/  ISETP.GE.AND P3, PT, R5, 0x81, PT ;  /* 0x000000810500780c */ /* 0x000fc60003f66270 */
[----:B------:R-:W-:Y:S01]  /*1dc60*/  IMAD.X R21, RZ, RZ, R2, P1 ;  /* 0x000000ffff157224 */ /* 0x000fe200008e0602 */
[----:B------:R-:W-:Y:S01]  /*1dc70*/  ISETP.LT.OR P1, PT, R5, 0x61, P0 ;  /* 0x000000610500780c */ /* 0x000fe20000721670 */
[----:B------:R0:W5:Y:S01]  /*1dc80*/  LDL.LU R13, [R1] ;  /* 0x00000000010d7983 */ /* 0x0001620000300800 */
[----:B------:R-:W-:Y:S01]  /*1dc90*/  LOP3.LUT R19, R19, 0xfffffff7, RZ, 0xc0, !PT ;  /* 0xfffffff713137812 */ /* 0x000fe200078ec0ff */
[----:B------:R-:W-:-:S10]  /*1dca0*/  IMAD.MOV.U32 R0, RZ, RZ, R14 ;  /* 0x000000ffff007224 */ /* 0x000fd400078e000e */
[----:B------:R-:W-:Y:S01]  /*1dcb0*/  @!PT LDS RZ, [RZ] ;  /* 0x00000000fffff984 */ /* 0x000fe20000000800 */
[----:B------:R-:W-:Y:S01]  /*1dcc0*/  @!PT LDS RZ, [RZ] ;  /* 0x00000000fffff984 */ /* 0x000fe20000000800 */
[----:B------:R-:W-:Y:S01]  /*1dcd0*/  @!PT LDS RZ, [RZ] ;  /* 0x00000000fffff984 */ /* 0x000fe20000000800 */
[----:B------:R0:W-:Y:S01]  /*1dce0*/  LDGSTS.E.BYPASS.LTC128B.128 [R3+0x7800], desc[UR40][R20.64], !P1 ;  /* 0x0780000014037fae */ /* 0x0001e2000c901d68 */
[C---:B------:R-:W-:Y:S02]  /*1dcf0*/  ISETP.GE.AND P4, PT, R5.reuse, 0x21, PT ;  /* 0x000000210500780c */ /* 0x040fe40003f86270 */
[C---:B------:R-:W-:Y:S02]  /*1dd00*/  ISETP.GE.AND P1, PT, R5.reuse, 0x41, PT ;  /* 0x000000410500780c */ /* 0x040fe40003f26270 */
[----:B------:R-:W-:Y:S02]  /*1dd10*/  ISETP.GE.AND P2, PT, R5, 0x61, PT ;  /* 0x000000610500780c */ /* 0x000fe40003f46270 */
[----:B------:R-:W-:-:S11]  /*1dd20*/  @P3 LOP3.LUT R19, R19, 0x8, RZ, 0xfc, !PT ;  /* 0x0000000813133812 */ /* 0x000fd600078efcff */
[----:B0----5:R-:W-:Y:S05]  /*1dd30*/  WARPSYNC.COLLECTIVE R15, `(.L_x_16169) ;  /* 0x000000000f087348 */ /* 0x021fea0003c00000 */
[----:B-----5:R1:W2:Y:S02]  /*1dd40*/  SHFL.IDX P6, R14, R13, R12, R11 ;  /* 0x0000000c0d0e7389 */ /* 0x0202a400000c000b */
[----:B012---:R-:W-:Y:S01]  /*1dd50*/  ENDCOLLECTIVE ;  /* 0x000000000000791b */ /* 0x007fe20003800000 */
.L_x_16169:
[----:B------:R-:W-:Y:S01]  /*1dd60*/  IMAD.MOV.U32 R10, RZ, RZ, R14 ;  /* 0x000000ffff0a7224 */ /* 0x000fe200078e000e */
[----:B------:R-:W-:Y:S06]  /*1dd70*/  BRA `(.L_x_16170) ;  /* 0xffffffa400347947 */ /* 0x000fec000383ffff */
.L_x_16044:
[----:B---3--:R-:W3:Y:S02]  /*1dd80*/  LDL R0, [R1+0x44] ;  /* 0x0000440001007983 */ /* 0x008ee40000100800 */
[----:B---3--:R3:W4:Y:S02]  /*1dd90*/  SYNCS.PHASECHK.TRANS64.TRYWAIT P0, [R4+URZ+0x13240], R0 ;  /* 0x01324000040075a7 */ /* 0x008724000800017f */
[----:B----4-:R-:W-:Y:S05]  /*1dda0*/  @!P0 NANOSLEEP.SYNCS 0x989680 ;  /* 0x009896800000895d */ /* 0x010fea0003900000 */
[----:B------:R-:W4:Y:S02]  /*1ddb0*/  @!P0 SYNCS.PHASECHK.TRANS64 P0, [R4+URZ+0x13240], R0 ;  /* 0x01324000040085a7 */ /* 0x000f24000800007f */
[----:B----4-:R-:W-:Y:S05]  /*1ddc0*/  @!P0 BRA `(.L_x_16044) ;  /* 0xfffffffc00ec8947 */ /* 0x010fea000383ffff */
[----:B------:R-:W-:Y:S05]  /*1ddd0*/  BRA `(.L_x_16171) ;  /* 0xffffffa400947947 */ /* 0x000fea000383ffff */
.L_x_16045:
[----:B------:R-:W-:Y:S01]  /*1dde0*/  BSSY B0, `(.L_x_16172) ;  /* 0x0000008000007945 */ /* 0x000fe20003800000 */
[----:B------:R-:W-:Y:S02]  /*1ddf0*/  IMAD.MOV.U32 R13, RZ, RZ, R2 ;  /* 0x000000ffff0d7224 */ /* 0x000fe400078e0002 */
[----:B------:R-:W-:Y:S02]  /*1de00*/  IMAD.MOV.U32 R12, RZ, RZ, RZ ;  /* 0x000000ffff0c7224 */ /* 0x000fe400078e00ff */
[----:B------:R-:W-:Y:S02]  /*1de10*/  IMAD.MOV.U32 R11, RZ, RZ, 0x1c1f ;  /* 0x00001c1fff0b7424 */ /* 0x000fe400078e00ff */
[----:B------:R-:W-:-:S07]  /*1de20*/  IMAD.MOV.U32 R15, RZ, RZ, -0x1 ;  /* 0xffffffffff0f7424 */ /* 0x000fce00078e00ff */
[----:B0-----:R-:W-:Y:S05]  /*1de30*/  WARPSYNC.COLLECTIVE R15, `(.L_x_16173) ;  /* 0x000000000f087348 */ /* 0x001fea0003c00000 */
[----:B0-----:R0:W1:Y:S02]  /*1de40*/  SHFL.IDX P6, R14, R13, R12, R11 ;  /* 0x0000000c0d0e7389 */ /* 0x00106400000c000b */
[----:B01----:R-:W-:Y:S01]  /*1de50*/  ENDCOLLECTIVE ;  /* 0x000000000000791b */ /* 0x003fe20003800000 */
.L_x_16173:
[----:B------:R-:W-:Y:S05]  /*1de60*/  BSYNC B0 ;  /* 0x0000000000007941 */ /* 0x000fea0003800000 */
.L_x_16172:
[----:B------:R-:W-:Y:S01]  /*1de70*/  IMAD.MOV.U32 R13, RZ, RZ, R0 ;  /* 0x000000ffff0d7224 */ /* 0x000fe200078e0000 */
[----:B------:R-:W-:Y:S01]  /*1de80*/  MOV R15, 0xffffffff ;  /* 0xffffffff000f7802 */ /* 0x000fe20000000f00 */
[----:B------:R-:W-:Y:S01]  /*1de90*/  IMAD.MOV.U32 R12, RZ, RZ, RZ ;  /* 0x000000ffff0c7224 */ /* 0x000fe200078e00ff */
[----:B------:R-:W0:Y:S01]  /*1dea0*/  S2R R20, SR_TID.X ;  /* 0x0000000000147919 */ /* 0x000e220000002100 */
[----:B------:R-:W-:Y:S01]  /*1deb0*/  IMAD.MOV.U32 R11, RZ, RZ, 0x1c1f ;  /* 0x00001c1fff0b7424 */ /* 0x000fe200078e00ff */
[----:B------:R-:W1:Y:S01]  /*1dec0*/  LDC R21, c[0x0][0x2f4] ;  /* 0x0000bd00ff157b82 */ /* 0x000e620000000800 */
[----:B------:R-:W-:-:S07]  /*1ded0*/  IMAD.MOV.U32 R5, RZ, RZ, R14 ;  /* 0x000000ffff057224 */ /* 0x000fce00078e000e */
[----:B01----:R-:W-:Y:S05]  /*1dee0*/  WARPSYNC.COLLECTIVE R15, `(.L_x_16174) ;  /* 0x000000000f087348 */ /* 0x003fea0003c00000 */
[----:B------:R2:W3:Y:S02]  /*1def0*/  SHFL.IDX P6, R14, R13, R12, R11 ;  /* 0x0000000c0d0e7389 */ /* 0x0004e400000c000b */
[----:B0123--:R-:W-:Y:S01]  /*1df00*/  ENDCOLLECTIVE ;  /* 0x000000000000791b */ /* 0x00ffe20003800000 */
.L_x_16174:
[----:B------:R-:W-:Y:S02]  /*1df10*/  IMAD.MOV.U32 R13, RZ, RZ, R2 ;  /* 0x000000ffff0d7224 */ /* 0x000fe400078e0002 */
[----:B------:R-:W-:Y:S02]  /*1df20*/  IMAD.MOV.U32 R12, RZ, RZ, 0x1 ;  /* 0x00000001ff0c7424 */ /* 0x000fe400078e00ff */
[----:B------:R-:W-:-:S07]  /*1df30*/  IMAD.MOV.U32 R6, RZ, RZ, R14 ;  /* 0x000000ffff067224 */ /* 0x000fce00078e000e */
[----:B------:R-:W-:Y:S05]  /*1df40*/  WARPSYNC.COLLECTIVE R15, `(.L_x_16175) ;  /* 0x000000000f087348 */ /* 0x000fea0003c00000 */
[----:B------:R0:W1:Y:S02]  /*1df50*/  SHFL.IDX P6, R14, R13, R12, R11 ;  /* 0x0000000c0d0e7389 */ /* 0x00006400000c000b */
[----:B01----:R-:W-:Y:S01]  /*1df60*/  ENDCOLLECTIVE ;  /* 0x000000000000791b */ /* 0x003fe20003800000 */
.L_x_16175:
[----:B------:R-:W-:-:S05]  /*1df70*/  IMAD.SHL.U32 R20, R20, 0x10, RZ ;  /* 0x0000001014147824 */ /* 0x000fca00078e00ff */
[----:B------:R-:W-:-:S04]  /*1df80*/  LOP3.LUT R20, R20, 0x30, RZ, 0xc0, !PT ;  /* 0x0000003014147812 */ /* 0x000fc800078ec0ff */
[C---:B------:R-:W-:Y:S02]  /*1df90*/  @P5 IADD3 R6, P0, R20.reuse, R6, RZ ;  /* 0x0000000614065210 */ /* 0x040fe40007f1e0ff */
[----:B------:R-:W-:Y:S01]  /*1dfa0*/  ISETP.GE.AND P3, PT, R20, R21, PT ;  /* 0x000000151400720c */ /* 0x000fe20003f66270 */
[----:B------:R-:W-:Y:S02]  /*1dfb0*/  IMAD.MOV.U32 R13, RZ, RZ, R0 ;  /* 0x000000ffff0d7224 */ /* 0x000fe400078e0000 */
        /* <DEDUP_REMOVED lines=10> */
.L_x_16176:
[----:B------:R-:W-:Y:S02]  /*1e060*/  IMAD.MOV.U32 R13, RZ, RZ, R2 ;  /* 0x000000ffff0d7224 */ /* 0x000fe400078e0002 */
[----:B------:R-:W-:Y:S02]  /*1e070*/  IMAD.MOV.U32 R12, RZ, RZ, 0x2 ;  /* 0x00000002ff0c7424 */ /* 0x000fe400078e00ff */
[----:B------:R-:W-:-:S07]  /*1e080*/  IMAD.MOV.U32 R6, RZ, RZ, R14 ;  /* 0x000000ffff067224 */ /* 0x000fce00078e000e */
[----:B------:R-:W-:Y:S05]  /*1e090*/  WARPSYNC.COLLECTIVE R15, `(.L_x_16177) ;  /* 0x000000000f087348 */ /* 0x000fea0003c00000 */
[----:B------:R0:W1:Y:S02]  /*1e0a0*/  SHFL.IDX P6, R14, R13, R12, R11 ;  /* 0x0000000c0d0e7389 */ /* 0x00006400000c000b */
[----:B01----:R-:W-:Y:S01]  /*1e0b0*/  ENDCOLLECTIVE ;  /* 0x000000000000791b */ /* 0x003fe20003800000 */
.L_x_16177:
        /* <DEDUP_REMOVED lines=12> */
.L_x_16178:
[----:B------:R-:W-:Y:S02]  /*1e180*/  IMAD.MOV.U32 R13, RZ, RZ, R2 ;  /* 0x000000ffff0d7224 */ /* 0x000fe400078e0002 */
[----:B------:R-:W-:Y:S02]  /*1e190*/  IMAD.MOV.U32 R12, RZ, RZ, 0x3 ;  /* 0x00000003ff0c7424 */ /* 0x000fe400078e00ff */
[----:B------:R-:W-:-:S07]  /*1e1a0*/  IMAD.MOV.U32 R6, RZ, RZ, R14 ;  /* 0x000000ffff067224 */ /* 0x000fce00078e000e */
[----:B------:R-:W-:Y:S05]  /*1e1b0*/  WARPSYNC.COLLECTIVE R15, `(.L_x_16179) ;  /* 0x000000000f087348 */ /* 0x000fea0003c00000 */
[----:B------:R0:W1:Y:S02]  /*1e1c0*/  SHFL.IDX P6, R14, R13, R12, R11 ;  /* 0x0000000c0d0e7389 */ /* 0x00006400000c000b */
[----:B01----:R-:W-:Y:S01]  /*1e1d0*/  ENDCOLLECTIVE ;  /* 0x000000000000791b */ /* 0x003fe20003800000 */
.L_x_16179:
        /* <DEDUP_REMOVED lines=12> */
.L_x_16180:
[----:B------:R-:W-:Y:S02]  /*1e2a0*/  IMAD.MOV.U32 R13, RZ, RZ, R8 ;  /* 0x000000ffff0d7224 */ /* 0x000fe400078e0008 */
[----:B------:R-:W-:Y:S02]  /*1e2b0*/  IMAD.MOV.U32 R12, RZ, RZ, RZ ;  /* 0x000000ffff0c7224 */ /* 0x000fe400078e00ff */
[----:B------:R-:W-:-:S07]  /*1e2c0*/  IMAD.MOV.U32 R0, RZ, RZ, R14 ;  /* 0x000000ffff007224 */ /* 0x000fce00078e000e */
[----:B------:R-:W-:Y:S05]  /*1e2d0*/  WARPSYNC.COLLECTIVE R15, `(.L_x_16181) ;  /* 0x000000000f087348 */ /* 0x000fea0003c00000 */
[----:B------:R0:W1:Y:S02]  /*1e2e0*/  SHFL.IDX P6, R14, R13, R12, R11 ;  /* 0x0000000c0d0e7389 */ /* 0x00006400000c000b */
[----:B01----:R-:W-:Y:S01]  /*1e2f0*/  ENDCOLLECTIVE ;  /* 0x000000000000791b */ /* 0x003fe20003800000 */
.L_x_16181:
        /* <DEDUP_REMOVED lines=13> */
.L_x_16182:
[----:B------:R-:W-:Y:S01]  /*1e3d0*/  IMAD.MOV.U32 R6, RZ, RZ, R14 ;  /* 0x000000ffff067224 */ /* 0x000fe200078e000e */
[----:B------:R-:W-:Y:S06]  /*1e3e0*/  BRA `(.L_x_16183) ;  /* 0xffffffa400187947 */ /* 0x000fec000383ffff */
.L_x_16052:
        /* <DEDUP_REMOVED lines=9> */
.L_x_16184:
[C---:B------:R-:W-:Y:S01]  /*1e480*/  VIADD R9, R25.reuse, 0x20 ;  /* 0x0000002019097836 */ /* 0x040fe20000000000 */
[----:B------:R-:W-:Y:S01]  /*1e490*/  ISETP.GE.AND P2, PT, R25, R2, PT ;  /* 0x000000021900720c */ /* 0x000fe20003f46270 */
[----:B------:R-:W-:Y:S02]  /*1e4a0*/  IMAD.MOV.U32 R13, RZ, RZ, R4 ;  /* 0x000000ffff0d7224 */ /* 0x000fe400078e0004 */
[----:B------:R-:W-:-:S10]  /*1e4b0*/  IMAD.MOV.U32 R7, RZ, RZ, R14 ;  /* 0x000000ffff077224 */ /* 0x000fd400078e000e */
[----:B------:R-:W-:Y:S05]  /*1e4c0*/  WARPSYNC.COLLECTIVE R15, `(.L_x_16185) ;  /* 0x000000000f087348 */ /* 0x000fea0003c00000 */
[----:B------:R0:W1:Y:S02]  /*1e4d0*/  SHFL.IDX P6, R14, R13, R12, R11 ;  /* 0x0000000c0d0e7389 */ /* 0x00006400000c000b */
[----:B01----:R-:W-:Y:S01]  /*1e4e0*/  ENDCOLLECTIVE ;  /* 0x000000000000791b */ /* 0x003fe20003800000 */
.L_x_16185:
[----:B------:R-:W-:Y:S01]  /*1e4f0*/  MOV R13, R0 ;  /* 0x00000000000d7202 */ /* 0x000fe20000000f00 */
[----:B------:R-:W-:Y:S02]  /*1e500*/  IMAD.MOV.U32 R12, RZ, RZ, 0x1 ;  /* 0x00000001ff0c7424 */ /* 0x000fe400078e00ff */
[----:B------:R-:W-:-:S07]  /*1e510*/  IMAD.MOV.U32 R6, RZ, RZ, R14 ;  /* 0x000000ffff067224 */ /* 0x000fce00078e000e */
[----:B------:R-:W-:Y:S05]  /*1e520*/  WARPSYNC.COLLECTIVE R15, `(.L_x_16186) ;  /* 0x000000000f087348 */ /* 0x000fea0003c00000 */
[----:B------:R0:W1:Y:S02]  /*1e530*/  SHFL.IDX P6, R14, R13, R12, R11 ;  /* 0x0000000c0d0e7389 */ /* 0x00006400000c000b */
[----:B01----:R-:W-:Y:S01]  /*1e540*/  ENDCOLLECTIVE ;  /* 0x000000000000791b */ /* 0x003fe20003800000 */
.L_x_16186:
        /* <DEDUP_REMOVED lines=12> */
.L_x_16187:
[----:B------:R-:W-:Y:S02]  /*1e610*/  IMAD.MOV.U32 R13, RZ, RZ, R0 ;  /* 0x000000ffff0d7224 */ /* 0x000fe400078e0000 */
[----:B------:R-:W-:Y:S02]  /*1e620*/  IMAD.MOV.U32 R12, RZ, RZ, 0x2 ;  /* 0x00000002ff0c7424 */ /* 0x000fe400078e00ff */
[----:B------:R-:W-:-:S07]  /*1e630*/  IMAD.MOV.U32 R7, RZ, RZ, R14 ;  /* 0x000000ffff077224 */ /* 0x000fce00078e000e */
[----:B------:R-:W-:Y:S05]  /*1e640*/  WARPSYNC.COLLECTIVE R15, `(.L_x_16188) ;  /* 0x000000000f087348 */ /* 0x000fea0003c00000 */
[----:B------:R0:W1:Y:S02]  /*1e650*/  SHFL.IDX P6, R14, R13, R12, R11 ;  /* 0x0000000c0d0e7389 */ /* 0x00006400000c000b */
[----:B01----:R-:W-:Y:S01]  /*1e660*/  ENDCOLLECTIVE ;  /* 0x000000000000791b */ /* 0x003fe20003800000 */
.L_x_16188:
        /* <DEDUP_REMOVED lines=16> */
.L_x_16189:
[----:B------:R-:W-:Y:S02]  /*1e770*/  IMAD.MOV.U32 R13, RZ, RZ, R0 ;  /* 0x000000ffff0d7224 */ /* 0x000fe400078e0000 */
[----:B------:R-:W-:Y:S02]  /*1e780*/  IMAD.MOV.U32 R12, RZ, RZ, 0x3 ;  /* 0x00000003ff0c7424 */ /* 0x000fe400078e00ff */
[----:B------:R-:W-:-:S07]  /*1e790*/  IMAD.MOV.U32 R7, RZ, RZ, R14 ;  /* 0x000000ffff077224 */ /* 0x000fce00078e000e */
[----:B------:R-:W-:Y:S05]  /*1e7a0*/  WARPSYNC.COLLECTIVE R15, `(.L_x_16190) ;  /* 0x000000000f087348 */ /* 0x000fea0003c00000 */
[----:B------:R0:W1:Y:S02]  /*1e7b0*/  SHFL.IDX P6, R14, R13, R12, R11 ;  /* 0x0000000c0d0e7389 */ /* 0x00006400000c000b */
[----:B01----:R-:W-:Y:S01]  /*1e7c0*/  ENDCOLLECTIVE ;  /* 0x000000000000791b */ /* 0x003fe20003800000 */
.L_x_16190:
        /* <DEDUP_REMOVED lines=11> */
.L_x_16191:
        /* <DEDUP_REMOVED lines=11> */
.L_x_16192:
        /* <DEDUP_REMOVED lines=11> */
.L_x_16193:
        /* <DEDUP_REMOVED lines=8> */
.L_x_16194:
        /* <DEDUP_REMOVED lines=13> */
.L_x_16195:
[----:B------:R-:W-:Y:S01]  /*1eb30*/  IMAD.MOV.U32 R5, RZ, RZ, R14 ;  /* 0x000000ffff057224 */ /* 0x000fe200078e000e */
[----:B------:R-:W-:Y:S06]  /*1eb40*/  BRA `(.L_x_16196) ;  /* 0xffffffa8001c7947 */ /* 0x000fec000383ffff */
.L_x_16055:
[----:B-1----:R1:W2:Y:S02]  /*1eb50*/  SYNCS.PHASECHK.TRANS64.TRYWAIT P0, [R17+URZ+0x13220], R0 ;  /* 0x01322000110075a7 */ /* 0x0022a4000800017f */
[----:B--2---:R-:W-:Y:S05]  /*1eb60*/  @!P0 NANOSLEEP.SYNCS 0x989680 ;  /* 0x009896800000895d */ /* 0x004fea0003900000 */
[----:B------:R-:W2:Y:S02]  /*1eb70*/  @!P0 SYNCS.PHASECHK.TRANS64 P0, [R17+URZ+0x13220], R0 ;  /* 0x01322000110085a7 */ /* 0x000ea4000800007f */
[----:B--2---:R-:W-:Y:S05]  /*1eb80*/  @!P0 BRA `(.L_x_16055) ;  /* 0xfffffffc00f08947 */ /* 0x004fea000383ffff */
[----:B------:R-:W-:Y:S05]  /*1eb90*/  BRA `(.L_x_16197) ;  /* 0xffffffa800787947 */ /* 0x000fea000383ffff */
.L_x_16059:
[----:B0-----:R-:W2:Y:S02]  /*1eba0*/  LDL R2, [R1+0x8] ;  /* 0x0000080001027983 */ /* 0x001ea40000100800 */
[----:B--2---:R0:W1:Y:S02]  /*1ebb0*/  SYNCS.PHASECHK.TRANS64.TRYWAIT P0, [R6+URZ+0x13280], R2 ;  /* 0x01328002060075a7 */ /* 0x004064000800017f */
[----:B-1----:R-:W-:Y:S05]  /*1ebc0*/  @!P0 NANOSLEEP.SYNCS 0x989680 ;  /* 0x009896800000895d */ /* 0x002fea0003900000 */
[----:B------:R-:W1:Y:S02]  /*1ebd0*/  @!P0 SYNCS.PHASECHK.TRANS64 P0, [R6+URZ+0x13280], R2 ;  /* 0x01328002060085a7 */ /* 0x000e64000800007f */
[----:B-1----:R-:W-:Y:S05]  /*1ebe0*/  @!P0 BRA `(.L_x_16059) ;  /* 0xfffffffc00ec8947 */ /* 0x002fea000383ffff */
[----:B------:R-:W-:Y:S05]  /*1ebf0*/  BRA `(.L_x_16198) ;  /* 0xffffffac00c87947 */ /* 0x000fea000383ffff */
.L_x_16060:
        /* <DEDUP_REMOVED lines=8> */
.L_x_16200:
[----:B------:R-:W-:Y:S05]  /*1ec80*/  BSYNC B0 ;  /* 0x0000000000007941 */ /* 0x000fea0003800000 */
.L_x_16199:
[----:B------:R-:W0:Y:S01]  /*1ec90*/  S2R R2, SR_TID.X ;  /* 0x0000000000027919 */ /* 0x000e220000002100 */
[----:B------:R-:W-:Y:S01]  /*1eca0*/  IMAD.MOV.U32 R13, RZ, RZ, R4 ;  /* 0x000000ffff0d7224 */ /* 0x000fe200078e0004 */
[----:B------:R-:W-:Y:S01]  /*1ecb0*/  MOV R12, RZ ;  /* 0x000000ff000c7202 */ /* 0x000fe20000000f00 */
[----:B------:R-:W-:Y:S02]  /*1ecc0*/  IMAD.MOV.U32 R11, RZ, RZ, 0x1c1f ;  /* 0x00001c1fff0b7424 */ /* 0x000fe400078e00ff */
[----:B------:R-:W-:Y:S02]  /*1ecd0*/  IMAD.MOV.U32 R15, RZ, RZ, -0x1 ;  /* 0xffffffffff0f7424 */ /* 0x000fe400078e00ff */
[----:B------:R-:W-:Y:S02]  /*1ece0*/  IMAD.MOV.U32 R3, RZ, RZ, R14 ;  /* 0x000000ffff037224 */ /* 0x000fe400078e000e */
[----:B------:R-:W-:-:S07]  /*1ecf0*/  IMAD.IADD R8, R17, 0x1, R8 ;  /* 0x0000000111087824 */ /* 0x000fce00078e0208 */
[----:B0-----:R-:W-:Y:S05]  /*1ed00*/  WARPSYNC.COLLECTIVE R15, `(.L_x_16201) ;  /* 0x000000000f087348 */ /* 0x001fea0003c00000 */
[----:B------:R1:W2:Y:S02]  /*1ed10*/  SHFL.IDX P6, R14, R13, R12, R11 ;  /* 0x0000000c0d0e7389 */ /* 0x0002a400000c000b */
[----:B012---:R-:W-:Y:S01]  /*1ed20*/  ENDCOLLECTIVE ;  /* 0x000000000000791b */ /* 0x007fe20003800000 */
.L_x_16201:
        /* <DEDUP_REMOVED lines=11> */
.L_x_16202:
        /* <DEDUP_REMOVED lines=10> */
.L_x_16203:
        /* <DEDUP_REMOVED lines=11> */
.L_x_16204:
        /* <DEDUP_REMOVED lines=10> */
.L_x_16205:
        /* <DEDUP_REMOVED lines=11> */
.L_x_16206:
        /* <DEDUP_REMOVED lines=10> */
.L_x_16207:
[----:B------:R-:W-:Y:S02]  /*1f120*/  IMAD.MOV.U32 R13, RZ, RZ, R18 ;  /* 0x000000ffff0d7224 */ /* 0x000fe400078e0012 */
[----:B------:R-:W-:Y:S02]  /*1f130*/  IMAD.MOV.U32 R12, RZ, RZ, RZ ;  /* 0x000000ffff0c7224 */ /* 0x000fe400078e00ff */
[----:B------:R-:W-:Y:S02]  /*1f140*/  IMAD.SHL.U32 R3, R3, 0x10, RZ ;  /* 0x0000001003037824 */ /* 0x000fe400078e00ff */
[----:B------:R-:W-:-:S07]  /*1f150*/  IMAD.MOV.U32 R2, RZ, RZ, R14 ;  /* 0x000000ffff027224 */ /* 0x000fce00078e000e */
[----:B------:R-:W-:Y:S05]  /*1f160*/  WARPSYNC.COLLECTIVE R15, `(.L_x_16208) ;  /* 0x000000000f087348 */ /* 0x000fea0003c00000 */
[----:B------:R0:W1:Y:S02]  /*1f170*/  SHFL.IDX P6, R14, R13, R12, R11 ;  /* 0x0000000c0d0e7389 */ /* 0x00006400000c000b */
[----:B01----:R-:W-:Y:S01]  /*1f180*/  ENDCOLLECTIVE ;  /* 0x000000000000791b */ /* 0x003fe20003800000 */
.L_x_16208:
        /* <DEDUP_REMOVED lines=12> */
.L_x_16209:
[----:B------:R-:W-:Y:S01]  /*1f250*/  IMAD.MOV.U32 R2, RZ, RZ, R14 ;  /* 0x000000ffff027224 */ /* 0x000fe200078e000e */
[----:B------:R-:W-:Y:S06]  /*1f260*/  BRA `(.L_x_16210) ;  /* 0xffffffac00407947 */ /* 0x000fec000383ffff */
.L_x_16065:
[----:B--2---:R-:W2:Y:S02]  /*1f270*/  LDL R2, [R1+0x8] ;  /* 0x0000080001027983 */ /* 0x004ea40000100800 */
[----:B--2---:R2:W3:Y:S02]  /*1f280*/  SYNCS.PHASECHK.TRANS64.TRYWAIT P0, [R6+URZ+0x13240], R2 ;  /* 0x01324002060075a7 */ /* 0x0044e4000800017f */
[----:B---3--:R-:W-:Y:S05]  /*1f290*/  @!P0 NANOSLEEP.SYNCS 0x989680 ;  /* 0x009896800000895d */ /* 0x008fea0003900000 */
[----:B------:R-:W3:Y:S02]  /*1f2a0*/  @!P0 SYNCS.PHASECHK.TRANS64 P0, [R6+URZ+0x13240], R2 ;  /* 0x01324002060085a7 */ /* 0x000ee4000800007f */
[----:B---3--:R-:W-:Y:S05]  /*1f2b0*/  @!P0 BRA `(.L_x_16065) ;  /* 0xfffffffc00ec8947 */ /* 0x008fea000383ffff */
[----:B------:R-:W-:Y:S05]  /*1f2c0*/  BRA `(.L_x_16211) ;  /* 0xffffffac009c7947 */ /* 0x000fea000383ffff */
.L_x_16066:
        /* <DEDUP_REMOVED lines=8> */
.L_x_16213:
[----:B------:R-:W-:Y:S05]  /*1f350*/  BSYNC B0 ;  /* 0x0000000000007941 */ /* 0x000fea0003800000 */
.L_x_16212:
        /* <DEDUP_REMOVED lines=8> */
.L_x_16214:
[----:B------:R-:W-:Y:S02]  /*1f3e0*/  IMAD.MOV.U32 R13, RZ, RZ, R5 ;  /* 0x000000ffff0d7224 */ /* 0x000fe400078e0005 */
[----:B------:R-:W-:Y:S02]  /*1f3f0*/  IMAD.MOV.U32 R12, RZ, RZ, 0x1 ;  /* 0x00000001ff0c7424 */ /* 0x000fe400078e00ff */
[----:B------:R-:W-:-:S07]  /*1f400*/  IMAD.MOV.U32 R2, RZ, RZ, R14 ;  /* 0x000000ffff027224 */ /* 0x000fce00078e000e */
[----:B------:R-:W-:Y:S05]  /*1f410*/  WARPSYNC.COLLECTIVE R15, `(.L_x_16215) ;  /* 0x000000000f087348 */ /* 0x000fea0003c00000 */
[----:B------:R0:W1:Y:S02]  /*1f420*/  SHFL.IDX P6, R14, R13, R12, R11 ;  /* 0x0000000c0d0e7389 */ /* 0x00006400000c000b */
[----:B01----:R-:W-:Y:S01]  /*1f430*/  ENDCOLLECTIVE ;  /* 0x000000000000791b */ /* 0x003fe20003800000 */
.L_x_16215:
        /* <DEDUP_REMOVED lines=11> */
.L_x_16216:
[----:B------:R-:W-:Y:S02]  /*1f4f0*/  IMAD.MOV.U32 R13, RZ, RZ, R5 ;  /* 0x000000ffff0d7224 */ /* 0x000fe400078e0005 */
[----:B------:R-:W-:Y:S02]  /*1f500*/  IMAD.MOV.U32 R12, RZ, RZ, 0x2 ;  /* 0x00000002ff0c7424 */ /* 0x000fe400078e00ff */
[----:B------:R-:W-:-:S07]  /*1f510*/  IMAD.MOV.U32 R2, RZ, RZ, R14 ;  /* 0x000000ffff027224 */ /* 0x000fce00078e000e */
[----:B------:R-:W-:Y:S05]  /*1f520*/  WARPSYNC.COLLECTIVE R15, `(.L_x_16217) ;  /* 0x000000000f087348 */ /* 0x000fea0003c00000 */
[----:B------:R0:W1:Y:S02]  /*1f530*/  SHFL.IDX P6, R14, R13, R12, R11 ;  /* 0x0000000c0d0e7389 */ /* 0x00006400000c000b */
[----:B01----:R-:W-:Y:S01]  /*1f540*/  ENDCOLLECTIVE ;  /* 0x000000000000791b */ /* 0x003fe20003800000 */
.L_x_16217:
        /* <DEDUP_REMOVED lines=11> */
.L_x_16218:
[----:B------:R-:W-:Y:S02]  /*1f600*/  IMAD.MOV.U32 R13, RZ, RZ, R5 ;  /* 0x000000ffff0d7224 */ /* 0x000fe400078e0005 */
[----:B------:R-:W-:Y:S02]  /*1f610*/  IMAD.MOV.U32 R12, RZ, RZ, 0x3 ;  /* 0x00000003ff0c7424 */ /* 0x000fe400078e00ff */
[----:B------:R-:W-:-:S07]  /*1f620*/  IMAD.MOV.U32 R2, RZ, RZ, R14 ;  /* 0x000000ffff027224 */ /* 0x000fce00078e000e */
[----:B------:R-:W-:Y:S05]  /*1f630*/  WARPSYNC.COLLECTIVE R15, `(.L_x_16219) ;  /* 0x000000000f087348 */ /* 0x000fea0003c00000 */
[----:B------:R0:W1:Y:S02]  /*1f640*/  SHFL.IDX P6, R14, R13, R12, R11 ;  /* 0x0000000c0d0e7389 */ /* 0x00006400000c000b */
[----:B01----:R-:W-:Y:S01]  /*1f650*/  ENDCOLLECTIVE ;  /* 0x000000000000791b */ /* 0x003fe20003800000 */
.L_x_16219:
        /* <DEDUP_REMOVED lines=11> */
.L_x_16220:
[----:B------:R-:W-:Y:S02]  /*1f710*/  IMAD.MOV.U32 R13, RZ, RZ, R4 ;  /* 0x000000ffff0d7224 */ /* 0x000fe400078e0004 */
[----:B------:R-:W-:Y:S02]  /*1f720*/  IMAD.MOV.U32 R12, RZ, RZ, RZ ;  /* 0x000000ffff0c7224 */ /* 0x000fe400078e00ff */
[----:B------:R-:W-:-:S07]  /*1f730*/  IMAD.MOV.U32 R2, RZ, RZ, R14 ;  /* 0x000000ffff027224 */ /* 0x000fce00078e000e */
[----:B------:R-:W-:Y:S05]  /*1f740*/  WARPSYNC.COLLECTIVE R15, `(.L_x_16221) ;  /* 0x000000000f087348 */ /* 0x000fea0003c00000 */
[----:B------:R0:W1:Y:S02]  /*1f750*/  SHFL.IDX P6, R14, R13, R12, R11 ;  /* 0x0000000c0d0e7389 */ /* 0x00006400000c000b */
[----:B01----:R-:W-:Y:S01]  /*1f760*/  ENDCOLLECTIVE ;  /* 0x000000000000791b */ /* 0x003fe20003800000 */
.L_x_16221:
        /* <DEDUP_REMOVED lines=11> */
.L_x_16222:
[----:B------:R-:W-:Y:S01]  /*1f820*/  IMAD.MOV.U32 R2, RZ, RZ, R14 ;  /* 0x000000ffff027224 */ /* 0x000fe200078e000e */
[----:B------:R-:W-:Y:S06]  /*1f830*/  BRA `(.L_x_16223) ;  /* 0xffffffac00307947 */ /* 0x000fec000383ffff */
.L_x_16071:
[----:B0-----:R0:W3:Y:S02]  /*1f840*/  SYNCS.PHASECHK.TRANS64.TRYWAIT P2, [R2+URZ+0x13270], R0 ;  /* 0x01327000020075a7 */ /* 0x0010e4000804017f */
[----:B---3--:R-:W-:Y:S05]  /*1f850*/  @!P2 NANOSLEEP.SYNCS 0x989680 ;  /* 0x009896800000a95d */ /* 0x008fea0003900000 */
[----:B------:R-:W3:Y:S02]  /*1f860*/  @!P2 SYNCS.PHASECHK.TRANS64 P2, [R2+URZ+0x13270], R0 ;  /* 0x013270000200a5a7 */ /* 0x000ee4000804007f */
[----:B---3--:R-:W-:Y:S05]  /*1f870*/  @!P2 BRA `(.L_x_16071) ;  /* 0xfffffffc00f0a947 */ /* 0x008fea000383ffff */
[----:B------:R-:W-:Y:S05]  /*1f880*/  BRA `(.L_x_16224) ;  /* 0xffffffac00947947 */ /* 0x000fea000383ffff */
.L_x_16073:
[----:B0-----:R0:W3:Y:S02]  /*1f890*/  SYNCS.PHASECHK.TRANS64.TRYWAIT P2, [R2+URZ+0x13260], R3 ;  /* 0x01326003020075a7 */ /* 0x0010e4000804017f */
[----:B---3--:R-:W-:Y:S05]  /*1f8a0*/  @!P2 NANOSLEEP.SYNCS 0x989680 ;  /* 0x009896800000a95d */ /* 0x008fea0003900000 */
[----:B------:R-:W3:Y:S02]  /*1f8b0*/  @!P2 SYNCS.PHASECHK.TRANS64 P2, [R2+URZ+0x13260], R3 ;  /* 0x013260030200a5a7 */ /* 0x000ee4000804007f */
[----:B---3--:R-:W-:Y:S05]  /*1f8c0*/  @!P2 BRA `(.L_x_16073) ;  /* 0xfffffffc00f0a947 */ /* 0x008fea000383ffff */
[----:B------:R-:W-:Y:S05]  /*1f8d0*/  BRA `(.L_x_16225) ;  /* 0xffffffac00a47947 */ /* 0x000fea000383ffff */
.L_x_16081:
[----:B-1----:R1:W2:Y:S02]  /*1f8e0*/  SYNCS.PHASECHK.TRANS64.TRYWAIT P1, [R0+URZ+0x13270], R3 ;  /* 0x01327003000075a7 */ /* 0x0022a4000802017f */
[----:B--2---:R-:W-:Y:S05]  /*1f8f0*/  @!P1 NANOSLEEP.SYNCS 0x989680 ;  /* 0x009896800000995d */ /* 0x004fea0003900000 */
[----:B------:R-:W2:Y:S02]  /*1f900*/  @!P1 SYNCS.PHASECHK.TRANS64 P1, [R0+URZ+0x13270], R3 ;  /* 0x01327003000095a7 */ /* 0x000ea4000802007f */
[----:B--2---:R-:W-:Y:S05]  /*1f910*/  @!P1 BRA `(.L_x_16081) ;  /* 0xfffffffc00f09947 */ /* 0x004fea000383ffff */
[----:B------:R-:W-:Y:S05]  /*1f920*/  BRA `(.L_x_16226) ;  /* 0xffffffb400387947 */ /* 0x000fea000383ffff */
.L_x_16083:
[----:B-1----:R1:W2:Y:S02]  /*1f930*/  SYNCS.PHASECHK.TRANS64.TRYWAIT P1, [R0+URZ+0x13260], R3 ;  /* 0x01326003000075a7 */ /* 0x0022a4000802017f */
[----:B--2---:R-:W-:Y:S05]  /*1f940*/  @!P1 NANOSLEEP.SYNCS 0x989680 ;  /* 0x009896800000995d */ /* 0x004fea0003900000 */
[----:B------:R-:W2:Y:S02]  /*1f950*/  @!P1 SYNCS.PHASECHK.TRANS64 P1, [R0+URZ+0x13260], R3 ;  /* 0x01326003000095a7 */ /* 0x000ea4000802007f */
[----:B--2---:R-:W-:Y:S05]  /*1f960*/  @!P1 BRA `(.L_x_16083) ;  /* 0xfffffffc00f09947 */ /* 0x004fea000383ffff */
[----:B------:R-:W-:Y:S05]  /*1f970*/  BRA `(.L_x_16227) ;  /* 0xffffffb400487947 */ /* 0x000fea000383ffff */
.L_x_16088:
[----:B------:R-:W-:Y:S01]  /*1f980*/  BSSY B0, `(.L_x_16228) ;  /* 0x0000008000007945 */ /* 0x000fe20003800000 */
[----:B------:R-:W-:Y:S02]  /*1f990*/  IMAD.MOV.U32 R13, RZ, RZ, R24 ;  /* 0x000000ffff0d7224 */ /* 0x000fe400078e0018 */
[----:B------:R-:W-:Y:S02]  /*1f9a0*/  IMAD.MOV.U32 R12, RZ, RZ, RZ ;  /* 0x000000ffff0c7224 */ /* 0x000fe400078e00ff */
[----:B------:R-:W-:Y:S02]  /*1f9b0*/  IMAD.MOV.U32 R11, RZ, RZ, 0x1f ;  /* 0x0000001fff0b7424 */ /* 0x000fe400078e00ff */
[----:B------:R-:W-:-:S07]  /*1f9c0*/  IMAD.MOV.U32 R15, RZ, RZ, -0x1 ;  /* 0xffffffffff0f7424 */ /* 0x000fce00078e00ff */
[----:B--2--5:R-:W-:Y:S05]  /*1f9d0*/  WARPSYNC.COLLECTIVE R15, `(.L_x_16229) ;  /* 0x000000000f087348 */ /* 0x024fea0003c00000 */
[----:B------:R0:W1:Y:S02]  /*1f9e0*/  SHFL.IDX P6, R14, R13, R12, R11 ;  /* 0x0000000c0d0e7389 */ /* 0x00006400000c000b */
[----:B012--5:R-:W-:Y:S01]  /*1f9f0*/  ENDCOLLECTIVE ;  /* 0x000000000000791b */ /* 0x027fe20003800000 */
.L_x_16229:
[----:B------:R-:W-:Y:S05]  /*1fa00*/  BSYNC B0 ;  /* 0x0000000000007941 */ /* 0x000fea0003800000 */
.L_x_16228:
        /* <DEDUP_REMOVED lines=9> */
.L_x_16230:
[----:B------:R-:W-:Y:S02]  /*1faa0*/  ULDC UR4, c[0x0][0xc3c] ;  /* 0x00030f0000047ab9 */ /* 0x000fe40000000800 */
[----:B------:R-:W-:-:S13]  /*1fab0*/  ISETP.GE.OR P1, PT, R8, UR4, !P0 ;  /* 0x0000000408007c0c */ /* 0x000fda000c726670 */
[----:B------:R-:W0:Y:S08]  /*1fac0*/  @!P1 LDC.64 R2, c[0x0][0xc80] ;  /* 0x00032000ff029b82 */ /* 0x000e300000000a00 */
[----:B------:R-:W1:Y:S01]  /*1fad0*/  @!P1 LDC.64 R4, c[0x0][0xc78] ;  /* 0x00031e00ff049b82 */ /* 0x000e620000000a00 */
[----:B------:R-:W-:Y:S01]  /*1fae0*/  CS2R R24, SRZ ;  /* 0x0000000000187805 */ /* 0x000fe2000001ff00 */
[----:B------:R-:W-:Y:S01]  /*1faf0*/  IMAD.MOV.U32 R11, RZ, RZ, RZ ;  /* 0x000000ffff0b7224 */ /* 0x000fe200078e00ff */
[----:B------:R-:W-:Y:S01]  /*1fb00*/  MOV R6, R14 ;  /* 0x0000000e00067202 */ /* 0x000fe20000000f00 */
        /* <DEDUP_REMOVED lines=17> */
.L_x_16231:
        /* <DEDUP_REMOVED lines=8> */
.L_x_16232:
        /* <DEDUP_REMOVED lines=8> */
.L_x_16233:
        /* <DEDUP_REMOVED lines=8> */
.L_x_16234:
        /* <DEDUP_REMOVED lines=8> */
.L_x_16235:
        /* <DEDUP_REMOVED lines=9> */
.L_x_16236:
[----:B------:R-:W-:Y:S01]  /*1feb0*/  IMAD.MOV.U32 R3, RZ, RZ, R14 ;  /* 0x000000ffff037224 */ /* 0x000fe200078e000e */
[----:B------:R-:W-:Y:S06]  /*1fec0*/  BRA `(.L_x_16237) ;  /* 0xffffffb8001c7947 */ /* 0x000fec000383ffff */
.L_x_16091:
        /* <DEDUP_REMOVED lines=8> */
.L_x_16239:
[----:B------:R-:W-:Y:S05]  /*1ff50*/  BSYNC B0 ;  /* 0x0000000000007941 */ /* 0x000fea0003800000 */
.L_x_16238:
        /* <DEDUP_REMOVED lines=10> */
.L_x_16240:
        /* <DEDUP_REMOVED lines=8> */
.L_x_16241:
        /* <DEDUP_REMOVED lines=8> */
.L_x_16242:
        /* <DEDUP_REMOVED lines=8> */
.L_x_16243:
        /* <DEDUP_REMOVED lines=9> */
.L_x_16244:
[----:B------:R-:W-:Y:S01]  /*20210*/  IMAD.MOV.U32 R3, RZ, RZ, R14 ;  /* 0x000000ffff037224 */ /* 0x000fe200078e000e */
[----:B------:R-:W-:Y:S06]  /*20220*/  BRA `(.L_x_16245) ;  /* 0xffffffb400e87947 */ /* 0x000fec000383ffff */
.L_x_16093:
[----:B------:R-:W-:Y:S01]  /*20230*/  BSSY B0, `(.L_x_16246) ;  /* 0x0000006000007945 */ /* 0x000fe20003800000 */
[----:B------:R-:W-:Y:S01]  /*20240*/  PLOP3.LUT P6, PT, P6, PT, PT, 0x8, 0x0 ;  /* 0x000000000000781c */ /* 0x000fe200037ce170 */
[----:B------:R-:W-:-:S12]  /*20250*/  IMAD.MOV.U32 R15, RZ, RZ, -0x1 ;  /* 0xffffffffff0f7424 */ /* 0x000fd800078e00ff */
[----:B0-----:R-:W-:Y:S05]  /*20260*/  WARPSYNC.COLLECTIVE R15, `(.L_x_16247) ;  /* 0x000000000f087348 */ /* 0x001fea0003c00000 */
[----:B------:R-:W-:Y:S01]  /*20270*/  VOTE.ANY R14, PT, P6 ;  /* 0x00000000000e7806 */ /* 0x000fe200030e0100 */
[----:B0-----:R-:W-:Y:S06]  /*20280*/  ENDCOLLECTIVE ;  /* 0x000000000000791b */ /* 0x001fec0003800000 */
.L_x_16247:
[----:B------:R-:W-:Y:S05]  /*20290*/  BSYNC B0 ;  /* 0x0000000000007941 */ /* 0x000fea0003800000 */
.L_x_16246:
        /* <DEDUP_REMOVED lines=10> */
.L_x_16248:
[----:B------:R-:W-:Y:S02]  /*20340*/  IMAD.MOV.U32 R13, RZ, RZ, R5 ;  /* 0x000000ffff0d7224 */ /* 0x000fe400078e0005 */
[----:B------:R-:W-:-:S07]  /*20350*/  IMAD.MOV.U32 R25, RZ, RZ, R14 ;  /* 0x000000ffff197224 */ /* 0x000fce00078e000e */
[----:B------:R-:W-:Y:S05]  /*20360*/  WARPSYNC.COLLECTIVE R15, `(.L_x_16249) ;  /* 0x000000000f087348 */ /* 0x000fea0003c00000 */
[----:B------:R0:W1:Y:S02]  /*20370*/  SHFL.IDX P6, R14, R13, R12, R11 ;  /* 0x0000000c0d0e7389 */ /* 0x00006400000c000b */
[----:B01----:R-:W-:Y:S01]  /*20380*/  ENDCOLLECTIVE ;  /* 0x000000000000791b */ /* 0x003fe20003800000 */
.L_x_16249:
[----:B------:R-:W-:Y:S01]  /*20390*/  IMAD.MOV.U32 R5, RZ, RZ, R14 ;  /* 0x000000ffff057224 */ /* 0x000fe200078e000e */
[----:B------:R-:W-:Y:S06]  /*203a0*/  BRA `(.L_x_16250) ;  /* 0xffffffb400c87947 */ /* 0x000fec000383ffff */
.L_x_16095:
        /* <DEDUP_REMOVED lines=8> */
.L_x_16252:
[----:B------:R-:W-:Y:S05]  /*20430*/  BSYNC B0 ;  /* 0x0000000000007941 */ /* 0x000fea0003800000 */
.L_x_16251:
[----:B------:R-:W-:Y:S01]  /*20440*/  IMAD.MOV.U32 R24, RZ, RZ, R14 ;  /* 0x000000ffff187224 */ /* 0x000fe200078e000e */
[----:B------:R-:W-:Y:S06]  /*20450*/  BRA `(.L_x_16094) ;  /* 0xffffffb400b47947 */ /* 0x000fec000383ffff */
.L_x_16101:
[----:B0-----:R0:W1:Y:S02]  /*20460*/  SYNCS.PHASECHK.TRANS64.TRYWAIT P0, [R5+URZ+0x13220], R0 ;  /* 0x01322000050075a7 */ /* 0x001064000800017f */
[----:B-1----:R-:W-:Y:S05]  /*20470*/  @!P0 NANOSLEEP.SYNCS 0x989680 ;  /* 0x009896800000895d */ /* 0x002fea0003900000 */
[----:B------:R-:W1:Y:S02]  /*20480*/  @!P0 SYNCS.PHASECHK.TRANS64 P0, [R5+URZ+0x13220], R0 ;  /* 0x01322000050085a7 */ /* 0x000e64000800007f */
[----:B-1----:R-:W-:Y:S05]  /*20490*/  @!P0 BRA `(.L_x_16101) ;  /* 0xfffffffc00f08947 */ /* 0x002fea000383ffff */
[----:B------:R-:W-:Y:S05]  /*204a0*/  BRA `(.L_x_16253) ;  /* 0xffffffc0001c7947 */ /* 0x000fea000383ffff */
.L_x_16102:
        /* <DEDUP_REMOVED lines=11> */
.L_x_16255:
[----:B------:R-:W-:Y:S05]  /*20560*/  BSYNC B0 ;  /* 0x0000000000007941 */ /* 0x000fea0003800000 */
.L_x_16254:
[----:B------:R-:W-:Y:S05]  /*20570*/  BRA `(.L_x_16256) ;  /* 0xffffffc000047947 */ /* 0x000fea000383ffff */
.L_x_16103:
[----:B------:R-:W-:Y:S01]  /*20580*/  BSSY B0, `(.L_x_16257) ;  /* 0x0000006000007945 */ /* 0x000fe20003800000 */
[----:B------:R-:W-:-:S07]  /*20590*/  IMAD.MOV.U32 R15, RZ, RZ, -0x1 ;  /* 0xffffffffff0f7424 */ /* 0x000fce00078e00ff */
[----:B0-2---:R-:W-:Y:S05]  /*205a0*/  WARPSYNC.COLLECTIVE R15, `(.L_x_16258) ;  /* 0x000000000f0c7348 */ /* 0x005fea0003c00000 */
[----:B------:R-:W-:Y:S02]  /*205b0*/  ELECT P6, UR62, PT ;  /* 0x00000000003e782f */ /* 0x000fe400038c0000 */
[----:B------:R-:W-:Y:S01]  /*205c0*/  MOV R14, UR62 ;  /* 0x0000003e000e7c02 */ /* 0x000fe20008000f00 */
[----:B0-2---:R-:W-:Y:S10]  /*205d0*/  ENDCOLLECTIVE ;  /* 0x000000000000791b */ /* 0x005ff40003800000 */
.L_x_16258:
[----:B------:R-:W-:Y:S05]  /*205e0*/  BSYNC B0 ;  /* 0x0000000000007941 */ /* 0x000fea0003800000 */
.L_x_16257:
[----:B------:R-:W-:Y:S05]  /*205f0*/  BRA `(.L_x_16259) ;  /* 0xffffffbc00f87947 */ /* 0x000fea000383ffff */
.L_x_16105:
[----:B0-----:R0:W1:Y:S02]  /*20600*/  SYNCS.PHASECHK.TRANS64.TRYWAIT P1, [R4+URZ+0x13240], R3 ;  /* 0x01324003040075a7 */ /* 0x001064000802017f */
[----:B-1----:R-:W-:Y:S05]  /*20610*/  @!P1 NANOSLEEP.SYNCS 0x989680 ;  /* 0x009896800000995d */ /* 0x002fea0003900000 */
[----:B------:R-:W1:Y:S02]  /*20620*/  @!P1 SYNCS.PHASECHK.TRANS64 P1, [R4+URZ+0x13240], R3 ;  /* 0x01324003040095a7 */ /* 0x000e64000802007f */
[----:B-1----:R-:W-:Y:S05]  /*20630*/  @!P1 BRA `(.L_x_16105) ;  /* 0xfffffffc00f09947 */ /* 0x002fea000383ffff */
[----:B------:R-:W-:Y:S05]  /*20640*/  BRA `(.L_x_16260) ;  /* 0xffffffc000207947 */ /* 0x000fea000383ffff */
.L_x_16107:
[----:B-1----:R1:W2:Y:S02]  /*20650*/  SYNCS.PHASECHK.TRANS64.TRYWAIT P1, [R5+URZ+0x13240], R0 ;  /* 0x01324000050075a7 */ /* 0x0022a4000802017f */
[----:B--2---:R-:W-:Y:S05]  /*20660*/  @!P1 NANOSLEEP.SYNCS 0x989680 ;  /* 0x009896800000995d */ /* 0x004fea0003900000 */
[----:B------:R-:W2:Y:S02]  /*20670*/  @!P1 SYNCS.PHASECHK.TRANS64 P1, [R5+URZ+0x13240], R0 ;  /* 0x01324000050095a7 */ /* 0x000ea4000802007f */
[----:B--2---:R-:W-:Y:S05]  /*20680*/  @!P1 BRA `(.L_x_16107) ;  /* 0xfffffffc00f09947 */ /* 0x004fea000383ffff */
[----:B------:R-:W-:Y:S05]  /*20690*/  BRA `(.L_x_16261) ;  /* 0xffffffc000307947 */ /* 0x000fea000383ffff */
.L_x_16109:
[----:B--2---:R2:W3:Y:S02]  /*206a0*/  SYNCS.PHASECHK.TRANS64.TRYWAIT P1, [R4+URZ+0x13260], R3 ;  /* 0x01326003040075a7 */ /* 0x0044e4000802017f */
[----:B---3--:R-:W-:Y:S05]  /*206b0*/  @!P1 NANOSLEEP.SYNCS 0x989680 ;  /* 0x009896800000995d */ /* 0x008fea0003900000 */
[----:B------:R-:W3:Y:S02]  /*206c0*/  @!P1 SYNCS.PHASECHK.TRANS64 P1, [R4+URZ+0x13260], R3 ;  /* 0x01326003040095a7 */ /* 0x000ee4000802007f */
[----:B---3--:R-:W-:Y:S05]  /*206d0*/  @!P1 BRA `(.L_x_16109) ;  /* 0xfffffffc00f09947 */ /* 0x008fea000383ffff */
[----:B------:R-:W-:Y:S05]  /*206e0*/  BRA `(.L_x_16262) ;  /* 0xffffffc0002c7947 */ /* 0x000fea000383ffff */
.L_x_16111:
[----:B---3--:R3:W4:Y:S02]  /*206f0*/  SYNCS.PHASECHK.TRANS64.TRYWAIT P1, [R5+URZ+0x13260], R0 ;  /* 0x01326000050075a7 */ /* 0x008724000802017f */
[----:B----4-:R-:W-:Y:S05]  /*20700*/  @!P1 NANOSLEEP.SYNCS 0x989680 ;  /* 0x009896800000995d */ /* 0x010fea0003900000 */
[----:B------:R-:W4:Y:S02]  /*20710*/  @!P1 SYNCS.PHASECHK.TRANS64 P1, [R5+URZ+0x13260], R0 ;  /* 0x01326000050095a7 */ /* 0x000f24000802007f */
[----:B----4-:R-:W-:Y:S05]  /*20720*/  @!P1 BRA `(.L_x_16111) ;  /* 0xfffffffc00f09947 */ /* 0x010fea000383ffff */
[----:B------:R-:W-:Y:S05]  /*20730*/  BRA `(.L_x_16263) ;  /* 0xffffffc000287947 */ /* 0x000fea000383ffff */
.L_x_16113:
[----:B----4-:R4:W0:Y:S02]  /*20740*/  SYNCS.PHASECHK.TRANS64.TRYWAIT P1, [R4+URZ+0x13280], R3 ;  /* 0x01328003040075a7 */ /* 0x010824000802017f */
[----:B0-----:R-:W-:Y:S05]  /*20750*/  @!P1 NANOSLEEP.SYNCS 0x989680 ;  /* 0x009896800000995d */ /* 0x001fea0003900000 */
[----:B------:R-:W0:Y:S02]  /*20760*/  @!P1 SYNCS.PHASECHK.TRANS64 P1, [R4+URZ+0x13280], R3 ;  /* 0x01328003040095a7 */ /* 0x000e24000802007f */
[----:B0-----:R-:W-:Y:S05]  /*20770*/  @!P1 BRA `(.L_x_16113) ;  /* 0xfffffffc00f09947 */ /* 0x001fea000383ffff */
[----:B------:R-:W-:Y:S05]  /*20780*/  BRA `(.L_x_16264) ;  /* 0xffffffc000247947 */ /* 0x000fea000383ffff */
.L_x_16265:
        /* <DEDUP_REMOVED lines=15> */
.L_x_16310:


//--------------------- .nv.global.init           --------------------------
	.section	.nv.global.init,"aw",@progbits
	.align	4
.nv.global.init:
	.type		_ZZN5flash28permute_output_fp8_VcolmajorIN4cute6TensorINS1_11ArrayEngineIfLm96EEENS1_6LayoutINS1_5tupleIJNS6_IJNS1_1CILi2EEES8_NS7_ILi24EEEEEENS7_ILi1EEESB_EEENS6_IJNS6_IJSB_S8_NS7_ILi4EEEEEENS7_ILi0EEESF_EEEEEEEEEvRT_E9upper_map,@object
	.size		_ZZN5flash28permute_output_fp8_VcolmajorIN4cute6TensorINS1_11ArrayEngineIfLm96EEENS1_6LayoutINS1_5tupleIJNS6_IJNS1_1CILi2EEES8_NS7_ILi24EEEEEENS7_ILi1EEESB_EEENS6_IJNS6_IJSB_S8_NS7_ILi4EEEEEENS7_ILi0EEESF_EEEEEEEEEvRT_E9upper_map,(_ZZN5flash28permute_output_fp8_VcolmajorIN4cute6TensorINS1_11ArrayEngineIfLm32EEENS1_6LayoutINS1_5tupleIJNS6_IJNS1_1CILi2EEES8_NS7_ILi8EEEEEENS7_ILi1EEESB_EEENS6_IJNS6_IJSB_S8_NS7_ILi4EEEEEENS7_ILi0EEESF_EEEEEEEEEvRT_E9upper_map - _ZZN5flash28permute_output_fp8_VcolmajorIN4cute6TensorINS1_11ArrayEngineIfLm96EEENS1_6LayoutINS1_5tupleIJNS6_IJNS1_1CILi2EEES8_NS7_ILi24EEEEEENS7_ILi1EEESB_EEENS6_IJNS6_IJSB_S8_NS7_ILi4EEEEEENS7_ILi0EEESF_EEEEEEEEEvRT_E9upper_map)
_ZZN5flash28permute_output_fp8_VcolmajorIN4cute6TensorINS1_11ArrayEngineIfLm96EEENS1_6LayoutINS1_5tupleIJNS6_IJNS1_1CILi2EEES8_NS7_ILi24EEEEEENS7_ILi1EEESB_EEENS6_IJNS6_IJSB_S8_NS7_ILi4EEEEEENS7_ILi0EEESF_EEEEEEEEEvRT_E9upper_map:
        /*0000*/ 	.byte	0x00, 0x00, 0x00, 0x00, 0x02, 0x00, 0x00, 0x00, 0x03, 0x00, 0x00, 0x00, 0x01, 0x00, 0x00, 0x00
	.type		_ZZN5flash28permute_output_fp8_VcolmajorIN4cute6TensorINS1_11ArrayEngineIfLm32EEENS1_6LayoutINS1_5tupleIJNS6_IJNS1_1CILi2EEES8_NS7_ILi8EEEEEENS7_ILi1EEESB_EEENS6_IJNS6_IJSB_S8_NS7_ILi4EEEEEENS7_ILi0EEESF_EEEEEEEEEvRT_E9upper_map,@object
	.size		_ZZN5flash28permute_output_fp8_VcolmajorIN4cute6TensorINS1_11ArrayEngineIfLm32EEENS1_6LayoutINS1_5tupleIJNS6_IJNS1_1CILi2EEES8_NS7_ILi8EEEEEENS7_ILi1EEESB_EEENS6_IJNS6_IJSB_S8_NS7_ILi4EEEEEENS7_ILi0EEESF_EEEEEEEEEvRT_E9upper_map,(_ZZN5flash28permute_output_fp8_VcolmajorIN4cute6TensorINS1_11ArrayEngineIfLm128EEENS1_6LayoutINS1_5tupleIJNS6_IJNS1_1CILi2EEES8_NS7_ILi32EEEEEENS7_ILi1EEESB_EEENS6_IJNS6_IJSB_S8_NS7_ILi4EEEEEENS7_ILi0EEESF_EEEEEEEEEvRT_E9upper_map - _ZZN5flash28permute_output_fp8_VcolmajorIN4cute6TensorINS1_11ArrayEngineIfLm32EEENS1_6LayoutINS1_5tupleIJNS6_IJNS1_1CILi2EEES8_NS7_ILi8EEEEEENS7_ILi1EEESB_EEENS6_IJNS6_IJSB_S8_NS7_ILi4EEEEEENS7_ILi0EEESF_EEEEEEEEEvRT_E9upper_map)
_ZZN5flash28permute_output_fp8_VcolmajorIN4cute6TensorINS1_11ArrayEngineIfLm32EEENS1_6LayoutINS1_5tupleIJNS6_IJNS1_1CILi2EEES8_NS7_ILi8EEEEEENS7_ILi1EEESB_EEENS6_IJNS6_IJSB_S8_NS7_ILi4EEEEEENS7_ILi0EEESF_EEEEEEEEEvRT_E9upper_map:
        /*0010*/ 	.byte	0x00, 0x00, 0x00, 0x00, 0x02, 0x00, 0x00, 0x00, 0x03, 0x00, 0x00, 0x00, 0x01, 0x00, 0x00, 0x00
	.type		_ZZN5flash28permute_output_fp8_VcolmajorIN4cute6TensorINS1_11ArrayEngineIfLm128EEENS1_6LayoutINS1_5tupleIJNS6_IJNS1_1CILi2EEES8_NS7_ILi32EEEEEENS7_ILi1EEESB_EEENS6_IJNS6_IJSB_S8_NS7_ILi4EEEEEENS7_ILi0EEESF_EEEEEEEEEvRT_E9upper_map,@object
	.size		_ZZN5flash28permute_output_fp8_VcolmajorIN4cute6TensorINS1_11ArrayEngineIfLm128EEENS1_6LayoutINS1_5tupleIJNS6_IJNS1_1CILi2EEES8_NS7_ILi32EEEEEENS7_ILi1EEESB_EEENS6_IJNS6_IJSB_S8_NS7_ILi4EEEEEENS7_ILi0EEESF_EEEEEEEEEvRT_E9upper_map,(_ZZN5flash28permute_output_fp8_VcolmajorIN4cute6TensorINS1_11ArrayEngineIfLm64EEENS1_6LayoutINS1_5tupleIJNS6_IJNS1_1CILi2EEES8_NS7_ILi16EEEEEENS7_ILi1EEESB_EEENS6_IJNS6_IJSB_S8_NS7_ILi4EEEEEENS7_ILi0EEESF_EEEEEEEEEvRT_E9upper_map - _ZZN5flash28permute_output_fp8_VcolmajorIN4cute6TensorINS1_11ArrayEngineIfLm128EEENS1_6LayoutINS1_5tupleIJNS6_IJNS1_1CILi2EEES8_NS7_ILi32EEEEEENS7_ILi1EEESB_EEENS6_IJNS6_IJSB_S8_NS7_ILi4EEEEEENS7_ILi0EEESF_EEEEEEEEEvRT_E9upper_map)
_ZZN5flash28permute_output_fp8_VcolmajorIN4cute6TensorINS1_11ArrayEngineIfLm128EEENS1_6LayoutINS1_5tupleIJNS6_IJNS1_1CILi2EEES8_NS7_ILi32EEEEEENS7_ILi1EEESB_EEENS6_IJNS6_IJSB_S8_NS7_ILi4EEEEEENS7_ILi0EEESF_EEEEEEEEEvRT_E9upper_map:
        /*0020*/ 	.byte	0x00, 0x00, 0x00, 0x00, 0x02, 0x00, 0x00, 0x00, 0x03, 0x00, 0x00, 0x00, 0x01, 0x00, 0x00, 0x00
	.type		_ZZN5flash28permute_output_fp8_VcolmajorIN4cute6TensorINS1_11ArrayEngineIfLm64EEENS1_6LayoutINS1_5tupleIJNS6_IJNS1_1CILi2EEES8_NS7_ILi16EEEEEENS7_ILi1EEESB_EEENS6_IJNS6_IJSB_S8_NS7_ILi4EEEEEENS7_ILi0EEESF_EEEEEEEEEvRT_E9upper_map,@object
	.size		_ZZN5flash28permute_output_fp8_VcolmajorIN4cute6TensorINS1_11ArrayEngineIfLm64EEENS1_6LayoutINS1_5tupleIJNS6_IJNS1_1CILi2EEES8_NS7_ILi16EEEEEENS7_ILi1EEESB_EEENS6_IJNS6_IJSB_S8_NS7_ILi4EEEEEENS7_ILi0EEESF_EEEEEEEEEvRT_E9upper_map,(_ZZN5flash28permute_output_fp8_VcolmajorIN4cute6TensorINS1_11ArrayEngineIfLm48EEENS1_6LayoutINS1_5tupleIJNS6_IJNS1_1CILi2EEES8_NS7_ILi12EEEEEENS7_ILi1EEESB_EEENS6_IJNS6_IJSB_S8_NS7_ILi4EEEEEENS7_ILi0EEESF_EEEEEEEEEvRT_E9upper_map - _ZZN5flash28permute_output_fp8_VcolmajorIN4cute6TensorINS1_11ArrayEngineIfLm64EEENS1_6LayoutINS1_5tupleIJNS6_IJNS1_1CILi2EEES8_NS7_ILi16EEEEEENS7_ILi1EEESB_EEENS6_IJNS6_IJSB_S8_NS7_ILi4EEEEEENS7_ILi0EEESF_EEEEEEEEEvRT_E9upper_map)
_ZZN5flash28permute_output_fp8_VcolmajorIN4cute6TensorINS1_11ArrayEngineIfLm64EEENS1_6LayoutINS1_5tupleIJNS6_IJNS1_1CILi2EEES8_NS7_ILi16EEEEEENS7_ILi1EEESB_EEENS6_IJNS6_IJSB_S8_NS7_ILi4EEEEEENS7_ILi0EEESF_EEEEEEEEEvRT_E9upper_map:
        /*0030*/ 	.byte	0x00, 0x00, 0x00, 0x00, 0x02, 0x00, 0x00, 0x00, 0x03, 0x00, 0x00, 0x00, 0x01, 0x00, 0x00, 0x00
	.type		_ZZN5flash28permute_output_fp8_VcolmajorIN4cute6TensorINS1_11ArrayEngineIfLm48EEENS1_6LayoutINS1_5tupleIJNS6_IJNS1_1CILi2EEES8_NS7_ILi12EEEEEENS7_ILi1EEESB_EEENS6_IJNS6_IJSB_S8_NS7_ILi4EEEEEENS7_ILi0EEESF_EEEEEEEEEvRT_E9upper_map,@object
	.size		_ZZN5flash28permute_output_fp8_VcolmajorIN4cute6TensorINS1_11ArrayEngineIfLm48EEENS1_6LayoutINS1_5tupleIJNS6_IJNS1_1CILi2EEES8_NS7_ILi12EEEEEENS7_ILi1EEESB_EEENS6_IJNS6_IJSB_S8_NS7_ILi4EEEEEENS7_ILi0EEESF_EEEEEEEEEvRT_E9upper_map,($str$23 - _ZZN5flash28permute_output_fp8_VcolmajorIN4cute6TensorINS1_11ArrayEngineIfLm48EEENS1_6LayoutINS1_5tupleIJNS6_IJNS1_1CILi2EEES8_NS7_ILi12EEEEEENS7_ILi1EEESB_EEENS6_IJNS6_IJSB_S8_NS7_ILi4EEEEEENS7_ILi0EEESF_EEEEEEEEEvRT_E9upper_map)
_ZZN5flash28permute_output_fp8_VcolmajorIN4cute6TensorINS1_11ArrayEngineIfLm48EEENS1_6LayoutINS1_5tupleIJNS6_IJNS1_1CILi2EEES8_NS7_ILi12EEEEEENS7_ILi1EEESB_EEENS6_IJNS6_IJSB_S8_NS7_ILi4EEEEEENS7_ILi0EEESF_EEEEEEEEEvRT_E9upper_map:
        /*0040*/ 	.byte	0x00, 0x00, 0x00, 0x00, 0x02, 0x00, 0x00, 0x00, 0x03, 0x00, 0x00, 0x00, 0x01, 0x00, 0x00, 0x00
	.type		$str$23,@object
	.size		$str$23,($str$24 - $str$23)
$str$23:
        /*0050*/ 	.byte	0x28, 0x61, 0x64, 0x64, 0x72, 0x65, 0x73, 0x73, 0x20, 0x26, 0x20, 0x6d, 0x61, 0x73, 0x6b, 0x29
        /*0060*/ 	.byte	0x20, 0x3d, 0x3d, 0x20, 0x30, 0x00
	.type		$str$24,@object
	.size		$str$24,(__unnamed_5 - $str$24)
$str$24:
        /*0066*/ 	.byte	0x2f, 0x74, 0x6d, 0x70, 0x2f, 0x6f, 0x73, 0x73, 0x5f, 0x6b, 0x65, 0x72, 0x6e, 0x65, 0x6c, 0x73
        /*0076*/ 	.byte	0x5f, 0x73, 0x72, 0x63, 0x2f, 0x66, 0x6c, 0x61, 0x73, 0x68, 0x5f, 0x61, 0x74, 0x74, 0x65, 0x6e
        /*0086*/ 	.byte	0x74, 0x69, 0x6f, 0x6e, 0x2f, 0x63, 0x73, 0x72, 0x63, 0x2f, 0x63, 0x75, 0x74, 0x6c, 0x61, 0x73
        /*0096*/ 	.byte	0x73, 0x2f, 0x69, 0x6e, 0x63, 0x6c, 0x75, 0x64, 0x65, 0x2f, 0x63, 0x75, 0x74, 0x65, 0x2f, 0x70
        /*00a6*/ 	.byte	0x6f, 0x69, 0x6e, 0x74, 0x65, 0x72, 0x5f, 0x66, 0x6c, 0x61, 0x67, 0x67, 0x65, 0x64, 0x2e, 0x68
        /*00b6*/ 	.byte	0x70, 0x70, 0x00
	.type		__unnamed_5,@object
	.size		__unnamed_5,(__unnamed_37 - __unnamed_5)
__unnamed_5:
        /* <DEDUP_REMOVED lines=24> */
        /*0239*/ 	.byte	0x26, 0x5d, 0x00
	.type		__unnamed_37,@object
	.size		__unnamed_37,(__unnamed_17 - __unnamed_37)
__unnamed_37:
        /* <DEDUP_REMOVED lines=25> */
	.type		__unnamed_17,@object
	.size		__unnamed_17,(__unnamed_12 - __unnamed_17)
__unnamed_17:
        /* <DEDUP_REMOVED lines=24> */
        /*053f*/ 	.byte	0x3e, 0x3e, 0x20, 0x26, 0x5d, 0x00
	.type		__unnamed_12,@object
	.size		__unnamed_12,(__unnamed_11 - __unnamed_12)
__unnamed_12:
        /* <DEDUP_REMOVED lines=25> */
	.type		__unnamed_11,@object
	.size		__unnamed_11,(__unnamed_18 - __unnamed_11)
__unnamed_11:
        /* <DEDUP_REMOVED lines=25> */
	.type		__unnamed_18,@object
	.size		__unnamed_18,(__unnamed_23 - __unnamed_18)
__unnamed_18:
        /* <DEDUP_REMOVED lines=25> */
	.type		__unnamed_23,@object
	.size		__unnamed_23,(__unnamed_6 - __unnamed_23)
__unnamed_23:
        /* <DEDUP_REMOVED lines=25> */
	.type		__unnamed_6,@object
	.size		__unnamed_6,(__unnamed_32 - __unnamed_6)
__unnamed_6:
        /* <DEDUP_REMOVED lines=25> */
	.type		__unnamed_32,@object
	.size		__unnamed_32,(__unnamed_4 - __unnamed_32)
__unnamed_32:
        /* <DEDUP_REMOVED lines=24> */
        /*0e63*/ 	.byte	0x34, 0x3e, 0x3e, 0x3e, 0x3e, 0x3e, 0x20, 0x26, 0x5d, 0x00
	.type		__unnamed_4,@object
	.size		__unnamed_4,(__unnamed_35 - __unnamed_4)
__unnamed_4:
        /* <DEDUP_REMOVED lines=28> */
        /*102d*/ 	.byte	0x3a, 0x43, 0x3c, 0x31, 0x30, 0x32, 0x34, 0x30, 0x3e, 0x3e, 0x3e, 0x3e, 0x3e, 0x5d, 0x00
	.type		__unnamed_35,@object
	.size		__unnamed_35,(__unnamed_2 - __unnamed_35)
__unnamed_35:
        /* <DEDUP_REMOVED lines=29> */
	.type		__unnamed_2,@object
	.size		__unnamed_2,(__unnamed_3 - __unnamed_2)
__unnamed_2:
        /* <DEDUP_REMOVED lines=29> */
	.type		__unnamed_3,@object
	.size		__unnamed_3,(__unnamed_1 - __unnamed_3)
__unnamed_3:
        /* <DEDUP_REMOVED lines=29> */
        /*15aa*/ 	.byte	0x00
	.type		__unnamed_1,@object
	.size		__unnamed_1,(__unnamed_10 - __unnamed_1)
__unnamed_1:
        /* <DEDUP_REMOVED lines=30> */
	.type		__unnamed_10,@object
	.size		__unnamed_10,(__unnamed_27 - __unnamed_10)
__unnamed_10:
        /* <DEDUP_REMOVED lines=29> */
        /*194c*/ 	.byte	0x5d, 0x00
	.type		__unnamed_27,@object
	.size		__unnamed_27,(__unnamed_8 - __unnamed_27)
__unnamed_27:
        /* <DEDUP_REMOVED lines=30> */
	.type		__unnamed_8,@object
	.size		__unnamed_8,(__unnamed_15 - __unnamed_8)
__unnamed_8:
        /* <DEDUP_REMOVED lines=30> */
	.type		__unnamed_15,@object
	.size		__unnamed_15,(__unnamed_25 - __unnamed_15)
__unnamed_15:
        /* <DEDUP_REMOVED lines=30> */
	.type		__unnamed_25,@object
	.size		__unnamed_25,(__unnamed_21 - __unnamed_25)
__unnamed_25:
        /* <DEDUP_REMOVED lines=30> */
	.type		__unnamed_21,@object
	.size		__unnamed_21,(__unnamed_14 - __unnamed_21)
__unnamed_21:
        /* <DEDUP_REMOVED lines=30> */
	.type		__unnamed_14,@object
	.size		__unnamed_14,(__unnamed_9 - __unnamed_14)
__unnamed_14:
        /* <DEDUP_REMOVED lines=30> */
	.type		__unnamed_9,@object
	.size		__unnamed_9,(__unnamed_30 - __unnamed_9)
__unnamed_9:
        /* <DEDUP_REMOVED lines=30> */
	.type		__unnamed_30,@object
	.size		__unnamed_30,(__unnamed_16 - __unnamed_30)
__unnamed_30:
        /* <DEDUP_REMOVED lines=30> */
	.type		__unnamed_16,@object
	.size		__unnamed_16,(__unnamed_26 - __unnamed_16)
__unnamed_16:
        /* <DEDUP_REMOVED lines=30> */
	.type		__unnamed_26,@object
	.size		__unnamed_26,(__unnamed_20 - __unnamed_26)
__unnamed_26:
        /* <DEDUP_REMOVED lines=30> */
	.type		__unnamed_20,@object
	.size		__unnamed_20,(__unnamed_22 - __unnamed_20)
__unnamed_20:
        /* <DEDUP_REMOVED lines=30> */
	.type		__unnamed_22,@object
	.size		__unnamed_22,(__unnamed_34 - __unnamed_22)
__unnamed_22:
        /* <DEDUP_REMOVED lines=30> */
	.type		__unnamed_34,@object
	.size		__unnamed_34,(__unnamed_13 - __unnamed_34)
__unnamed_34:
        /* <DEDUP_REMOVED lines=30> */
	.type		__unnamed_13,@object
	.size		__unnamed_13,(__unnamed_36 - __unnamed_13)
__unnamed_13:
        /* <DEDUP_REMOVED lines=30> */
	.type		__unnamed_36,@object
	.size		__unnamed_36,(__unnamed_24 - __unnamed_36)
__unnamed_36:
        /* <DEDUP_REMOVED lines=30> */
	.type		__unnamed_24,@object
	.size		__unnamed_24,(__unnamed_7 - __unnamed_24)
__unnamed_24:
        /* <DEDUP_REMOVED lines=30> */
	.type		__unnamed_7,@object
	.size		__unnamed_7,(__unnamed_19 - __unnamed_7)
__unnamed_7:
        /* <DEDUP_REMOVED lines=30> */
	.type		__unnamed_19,@object
	.size		__unnamed_19,(__unnamed_31 - __unnamed_19)
__unnamed_19:
        /* <DEDUP_REMOVED lines=29> */
        /*3a1c*/ 	.byte	0x3e, 0x20, 0x26, 0x5d, 0x00
	.type		__unnamed_31,@object
	.size		__unnamed_31,(__unnamed_29 - __unnamed_31)
__unnamed_31:
        /* <DEDUP_REMOVED lines=30> */
	.type		__unnamed_29,@object
	.size		__unnamed_29,(__unnamed_33 - __unnamed_29)
__unnamed_29:
        /* <DEDUP_REMOVED lines=30> */
	.type		__unnamed_33,@object
	.size		__unnamed_33,(__unnamed_28 - __unnamed_33)
__unnamed_33:
        /* <DEDUP_REMOVED lines=30> */
	.type		__unnamed_28,@object
	.size		__unnamed_28,(.L_31 - __unnamed_28)
__unnamed_28:
        /* <DEDUP_REMOVED lines=29> */
        /*4173*/ 	.byte	0x3e, 0x3e, 0x3e, 0x3e, 0x20, 0x26, 0x5d, 0x00
.L_31:


//--------------------- .nv.shared._ZN7cutlass13device_kernelIN5flash11enable_sm90INS1_16FlashAttnFwdSm90INS1_25CollectiveMainloopFwdSm90ILi2EN4cute5tupleIJNS5_1CILi1EEES8_S8_EEENS6_IJNS7_ILi128EEESA_NS7_ILi256EEEEEELi256ENS_12float_e4m3_tEfNS_4arch4Sm90ELb0ELb0ELb0ELb0ELb1ELb0ELb0ELb1ELb0ELb1ELb1ELb0EEENS1_21CollectiveEpilogueFwdINS6_IJSA_SB_SA_EEES9_NS_10bfloat16_tESF_Li256ELb0ELb1ELb1ELb1EEENS1_19SingleTileSchedulerILb0ELb1ELb1ELi128EEEEEEEEEvNT_6ParamsE --------------------------
	.section	.nv.shared._ZN7cutlass13device_kernelIN5flash11enable_sm90INS1_16FlashAttnFwdSm90INS1_25CollectiveMainloopFwdSm90ILi2EN4cute5tupleIJNS5_1CILi1EEES8_S8_EEENS6_IJNS7_ILi128EEESA_NS7_ILi256EEEEEELi256ENS_12float_e4m3_tEfNS_4arch4Sm90ELb0ELb0ELb0ELb0ELb1ELb0ELb0ELb1ELb0ELb1ELb1ELb0EEENS1_21CollectiveEpilogueFwdINS6_IJSA_SB_SA_EEES9_NS_10bfloat16_tESF_Li256ELb0ELb1ELb1ELb1EEENS1_19SingleTileSchedulerILb0ELb1ELb1ELi128EEEEEEEEEvNT_6ParamsE,"aw",@nobits
	.sectionflags	@""
	.align	16
	.zero		1024


//--------------------- .nv.shared.reserved.0     --------------------------
	.section	.nv.shared.reserved.0,"aw",@nobits
	.weak		__nv_reservedSMEM_offset_0_alias
	.size		__nv_reservedSMEM_offset_0_alias, 0, 0
	.other		__nv_reservedSMEM_offset_0_alias,@"STO_CUDA_RESERVED_SHARED STV_DEFAULT"
__nv_reservedSMEM_offset_0_alias:
	.zero		0


//--------------------- .nv.global                --------------------------
	.section	.nv.global,"aw",@nobits
.nv.global:
	.type		_ZN78_INTERNAL_1f62f79f_42_flash_fwd_hdimall_e4m3_paged_split_sm90_cu_ef95aea4_63264cute1_E,@object
	.size		_ZN78_INTERNAL_1f62f79f_42_flash_fwd_hdimall_e4m3_paged_split_sm90_cu_ef95aea4_63264cute1_E,(_ZN78_INTERNAL_1f62f79f_42_flash_fwd_hdimall_e4m3_paged_split_sm90_cu_ef95aea4_63264cuda3std3__45__cpo6cbeginE - _ZN78_INTERNAL_1f62f79f_42_flash_fwd_hdimall_e4m3_paged_split_sm90_cu_ef95aea4_63264cute1_E)
_ZN78_INTERNAL_1f62f79f_42_flash_fwd_hdimall_e4m3_paged_split_sm90_cu_ef95aea4_63264cute1_E:
	.zero		1
	.type		_ZN78_INTERNAL_1f62f79f_42_flash_fwd_hdimall_e4m3_paged_split_sm90_cu_ef95aea4_63264cuda3std3__45__cpo6cbeginE,@object
	.size		_ZN78_INTERNAL_1f62f79f_42_flash_fwd_hdimall_e4m3_paged_split_sm90_cu_ef95aea4_63264cuda3std3__45__cpo6cbeginE,(_ZN78_INTERNAL_1f62f79f_42_flash_fwd_hdimall_e4m3_paged_split_sm90_cu_ef95aea4_63264cuda3std3__48in_placeE - _ZN78_INTERNAL_1f62f79f_42_flash_fwd_hdimall_e4m3_paged_split_sm90_cu_ef95aea4_63264cuda3std3__45__cpo6cbeginE)
_ZN78_INTERNAL_1f62f79f_42_flash_fwd_hdimall_e4m3_paged_split_sm90_cu_ef95aea4_63264cuda3std3__45__cpo6cbeginE:
	.zero		1
	.type		_ZN78_INTERNAL_1f62f79f_42_flash_fwd_hdimall_e4m3_paged_split_sm90_cu_ef95aea4_63264cuda3std3__48in_placeE,@object
	.size		_ZN78_INTERNAL_1f62f79f_42_flash_fwd_hdimall_e4m3_paged_split_sm90_cu_ef95aea4_63264cuda3std3__48in_placeE,(_ZN78_INTERNAL_1f62f79f_42_flash_fwd_hdimall_e4m3_paged_split_sm90_cu_ef95aea4_63264cuda3std6ranges3__45__cpo9iter_moveE - _ZN78_INTERNAL_1f62f79f_42_flash_fwd_hdimall_e4m3_paged_split_sm90_cu_ef95aea4_63264cuda3std3__48in_placeE)
_ZN78_INTERNAL_1f62f79f_42_flash_fwd_hdimall_e4m3_paged_split_sm90_cu_ef95aea4_63264cuda3std3__48in_placeE:
	.zero		1
	.type		_ZN78_INTERNAL_1f62f79f_42_flash_fwd_hdimall_e4m3_paged_split_sm90_cu_ef95aea4_63264cuda3std6ranges3__45__cpo9iter_moveE,@object
	.size		_ZN78_INTERNAL_1f62f79f_42_flash_fwd_hdimall_e4m3_paged_split_sm90_cu_ef95aea4_63264cuda3std6ranges3__45__cpo9iter_moveE,(_ZN78_INTERNAL_1f62f79f_42_flash_fwd_hdimall_e4m3_paged_split_sm90_cu_ef95aea4_63264cuda3std3__45__cpo5beginE - _ZN78_INTERNAL_1f62f79f_42_flash_fwd_hdimall_e4m3_paged_split_sm90_cu_ef95aea4_63264cuda3std6ranges3__45__cpo9iter_moveE)
_ZN78_INTERNAL_1f62f79f_42_flash_fwd_hdimall_e4m3_paged_split_sm90_cu_ef95aea4_63264cuda3std6ranges3__45__cpo9iter_moveE:
	.zero		1
	.type		_ZN78_INTERNAL_1f62f79f_42_flash_fwd_hdimall_e4m3_paged_split_sm90_cu_ef95aea4_63264cuda3std3__45__cpo5beginE,@object
	.size		_ZN78_INTERNAL_1f62f79f_42_flash_fwd_hdimall_e4m3_paged_split_sm90_cu_ef95aea4_63264cuda3std3__45__cpo5beginE,(_ZN78_INTERNAL_1f62f79f_42_flash_fwd_hdimall_e4m3_paged_split_sm90_cu_ef95aea4_63264cuda3std3__480_GLOBAL__N__1f62f79f_42_flash_fwd_hdimall_e4m3_paged_split_sm90_cu_ef95aea4_63266ignoreE - _ZN78_INTERNAL_1f62f79f_42_flash_fwd_hdimall_e4m3_paged_split_sm90_cu_ef95aea4_63264cuda3std3__45__cpo5beginE)
_ZN78_INTERNAL_1f62f79f_42_flash_fwd_hdimall_e4m3_paged_split_sm90_cu_ef95aea4_63264cuda3std3__45__cpo5beginE:
	.zero		1
	.type		_ZN78_INTERNAL_1f62f79f_42_flash_fwd_hdimall_e4m3_paged_split_sm90_cu_ef95aea4_63264cuda3std3__480_GLOBAL__N__1f62f79f_42_flash_fwd_hdimall_e4m3_paged_split_sm90_cu_ef95aea4_63266ignoreE,@object
	.size		_ZN78_INTERNAL_1f62f79f_42_flash_fwd_hdimall_e4m3_paged_split_sm90_cu_ef95aea4_63264cuda3std3__480_GLOBAL__N__1f62f79f_42_flash_fwd_hdimall_e4m3_paged_split_sm90_cu_ef95aea4_63266ignoreE,(_ZN78_INTERNAL_1f62f79f_42_flash_fwd_hdimall_e4m3_paged_split_sm90_cu_ef95aea4_63264cute7productE - _ZN78_INTERNAL_1f62f79f_42_flash_fwd_hdimall_e4m3_paged_split_sm90_cu_ef95aea4_63264cuda3std3__480_GLOBAL__N__1f62f79f_42_flash_fwd_hdimall_e4m3_paged_split_sm90_cu_ef95aea4_63266ignoreE)
_ZN78_INTERNAL_1f62f79f_42_flash_fwd_hdimall_e4m3_paged_split_sm90_cu_ef95aea4_63264cuda3std3__480_GLOBAL__N__1f62f79f_42_flash_fwd_hdimall_e4m3_paged_split_sm90_cu_ef95aea4_63266ignoreE:
	.zero		1
	.type		_ZN78_INTERNAL_1f62f79f_42_flash_fwd_hdimall_e4m3_paged_split_sm90_cu_ef95aea4_63264cute7productE,@object
	.size		_ZN78_INTERNAL_1f62f79f_42_flash_fwd_hdimall_e4m3_paged_split_sm90_cu_ef95aea4_63264cute7productE,(_ZN78_INTERNAL_1f62f79f_42_flash_fwd_hdimall_e4m3_paged_split_sm90_cu_ef95aea4_63264cuda3std3__45__cpo3endE - _ZN78_INTERNAL_1f62f79f_42_flash_fwd_hdimall_e4m3_paged_split_sm90_cu_ef95aea4_63264cute7productE)
_ZN78_INTERNAL_1f62f79f_42_flash_fwd_hdimall_e4m3_paged_split_sm90_cu_ef95aea4_63264cute7productE:
	.zero		1
	.type		_ZN78_INTERNAL_1f62f79f_42_flash_fwd_hdimall_e4m3_paged_split_sm90_cu_ef95aea4_63264cuda3std3__45__cpo3endE,@object
	.size		_ZN78_INTERNAL_1f62f79f_42_flash_fwd_hdimall_e4m3_paged_split_sm90_cu_ef95aea4_63264cuda3std3__45__cpo3endE,(_ZN78_INTERNAL_1f62f79f_42_flash_fwd_hdimall_e4m3_paged_split_sm90_cu_ef95aea4_63264cuda3std3__419piecewise_constructE - _ZN78_INTERNAL_1f62f79f_42_flash_fwd_hdimall_e4m3_paged_split_sm90_cu_ef95aea4_63264cuda3std3__45__cpo3endE)
_ZN78_INTERNAL_1f62f79f_42_flash_fwd_hdimall_e4m3_paged_split_sm90_cu_ef95aea4_63264cuda3std3__45__cpo3endE:
	.zero		1
	.type		_ZN78_INTERNAL_1f62f79f_42_flash_fwd_hdimall_e4m3_paged_split_sm90_cu_ef95aea4_63264cuda3std3__419piecewise_constructE,@object
	.size		_ZN78_INTERNAL_1f62f79f_42_flash_fwd_hdimall_e4m3_paged_split_sm90_cu_ef95aea4_63264cuda3std3__419piecewise_constructE,(_ZN78_INTERNAL_1f62f79f_42_flash_fwd_hdimall_e4m3_paged_split_sm90_cu_ef95aea4_63264cuda3std3__45__cpo4cendE - _ZN78_INTERNAL_1f62f79f_42_flash_fwd_hdimall_e4m3_paged_split_sm90_cu_ef95aea4_63264cuda3std3__419piecewise_constructE)
_ZN78_INTERNAL_1f62f79f_42_flash_fwd_hdimall_e4m3_paged_split_sm90_cu_ef95aea4_63264cuda3std3__419piecewise_constructE:
	.zero		1
	.type		_ZN78_INTERNAL_1f62f79f_42_flash_fwd_hdimall_e4m3_paged_split_sm90_cu_ef95aea4_63264cuda3std3__45__cpo4cendE,@object
	.size		_ZN78_INTERNAL_1f62f79f_42_flash_fwd_hdimall_e4m3_paged_split_sm90_cu_ef95aea4_63264cuda3std3__45__cpo4cendE,(_ZN78_INTERNAL_1f62f79f_42_flash_fwd_hdimall_e4m3_paged_split_sm90_cu_ef95aea4_63264cuda3std6ranges3__45__cpo4swapE - _ZN78_INTERNAL_1f62f79f_42_flash_fwd_hdimall_e4m3_paged_split_sm90_cu_ef95aea4_63264cuda3std3__45__cpo4cendE)
_ZN78_INTERNAL_1f62f79f_42_flash_fwd_hdimall_e4m3_paged_split_sm90_cu_ef95aea4_63264cuda3std3__45__cpo4cendE:
	.zero		1
	.type		_ZN78_INTERNAL_1f62f79f_42_flash_fwd_hdimall_e4m3_paged_split_sm90_cu_ef95aea4_63264cuda3std6ranges3__45__cpo4swapE,@object
	.size		_ZN78_INTERNAL_1f62f79f_42_flash_fwd_hdimall_e4m3_paged_split_sm90_cu_ef95aea4_63264cuda3std6ranges3__45__cpo4swapE,(.L_49 - _ZN78_INTERNAL_1f62f79f_42_flash_fwd_hdimall_e4m3_paged_split_sm90_cu_ef95aea4_63264cuda3std6ranges3__45__cpo4swapE)
_ZN78_INTERNAL_1f62f79f_42_flash_fwd_hdimall_e4m3_paged_split_sm90_cu_ef95aea4_63264cuda3std6ranges3__45__cpo4swapE:
	.zero		1
.L_49:


//--------------------- .nv.shared._ZN7cutlass13device_kernelIN5flash11enable_sm90INS1_16FlashAttnFwdSm90INS1_25CollectiveMainloopFwdSm90ILi2EN4cute5tupleIJNS5_1CILi1EEES8_S8_EEENS6_IJNS7_ILi128EEESA_NS7_ILi256EEEEEELi256ENS_12float_e4m3_tEfNS_4arch4Sm90ELb0ELb0ELb0ELb1ELb1ELb0ELb0ELb1ELb0ELb1ELb1ELb0EEENS1_21CollectiveEpilogueFwdINS6_IJSA_SB_SA_EEES9_NS_10bfloat16_tESF_Li256ELb1ELb1ELb1ELb1EEENS1_36VarlenDynamicPersistentTileSchedulerILi128ELi128ELi256ELi128ELb1ELb1ELb1ELb0ELb1ELb1EEEEEEEEEvNT_6ParamsE --------------------------
	.section	.nv.shared._ZN7cutlass13device_kernelIN5flash11enable_sm90INS1_16FlashAttnFwdSm90INS1_25CollectiveMainloopFwdSm90ILi2EN4cute5tupleIJNS5_1CILi1EEES8_S8_EEENS6_IJNS7_ILi128EEESA_NS7_ILi256EEEEEELi256ENS_12float_e4m3_tEfNS_4arch4Sm90ELb0ELb0ELb0ELb1ELb1ELb0ELb0ELb1ELb0ELb1ELb1ELb0EEENS1_21CollectiveEpilogueFwdINS6_IJSA_SB_SA_EEES9_NS_10bfloat16_tESF_Li256ELb1ELb1ELb1ELb1EEENS1_36VarlenDynamicPersistentTileSchedulerILi128ELi128ELi256ELi128ELb1ELb1ELb1ELb0ELb1ELb1EEEEEEEEEvNT_6ParamsE,"aw",@nobits
	.sectionflags	@""
	.align	16
	.zero		1024


//--------------------- .nv.shared._ZN7cutlass13device_kernelIN5flash11enable_sm90INS1_16FlashAttnFwdSm90INS1_25CollectiveMainloopFwdSm90ILi2EN4cute5tupleIJNS5_1CILi1EEES8_S8_EEENS6_IJNS7_ILi128EEESA_NS7_ILi256EEEEEELi256ENS_12float_e4m3_tEfNS_4arch4Sm90ELb0ELb0ELb0ELb1ELb1ELb1ELb0ELb1ELb0ELb1ELb1ELb0EEENS1_21CollectiveEpilogueFwdINS6_IJSA_SB_SA_EEES9_NS_10bfloat16_tESF_Li256ELb1ELb1ELb1ELb1EEENS1_36VarlenDynamicPersistentTileSchedulerILi128ELi128ELi256ELi128ELb1ELb1ELb1ELb0ELb1ELb1EEEEEEEEEvNT_6ParamsE --------------------------
	.section	.nv.shared._ZN7cutlass13device_kernelIN5flash11enable_sm90INS1_16FlashAttnFwdSm90INS1_25CollectiveMainloopFwdSm90ILi2EN4cute5tupleIJNS5_1CILi1EEES8_S8_EEENS6_IJNS7_ILi128EEESA_NS7_ILi256EEEEEELi256ENS_12float_e4m3_tEfNS_4arch4Sm90ELb0ELb0ELb0ELb1ELb1ELb1ELb0ELb1ELb0ELb1ELb1ELb0EEENS1_21CollectiveEpilogueFwdINS6_IJSA_SB_SA_EEES9_NS_10bfloat16_tESF_Li256ELb1ELb1ELb1ELb1EEENS1_36VarlenDynamicPersistentTileSchedulerILi128ELi128ELi256ELi128ELb1ELb1ELb1ELb0ELb1ELb1EEEEEEEEEvNT_6ParamsE,"aw",@nobits
	.sectionflags	@""
	.align	16
	.zero		1024


//--------------------- .nv.shared._ZN7cutlass13device_kernelIN5flash11enable_sm90INS1_16FlashAttnFwdSm90INS1_25CollectiveMainloopFwdSm90ILi2EN4cute5tupleIJNS5_1CILi1EEES8_S8_EEENS6_IJNS7_ILi128EEENS7_ILi64EEENS7_ILi256EEEEEELi256ENS_12float_e4m3_tEfNS_4arch4Sm90ELb0ELb1ELb0ELb0ELb1ELb0ELb0ELb1ELb0ELb1ELb1ELb0EEENS1_21CollectiveEpilogueFwdINS6_IJSA_SC_SB_EEES9_NS_10bfloat16_tESG_Li256ELb0ELb1ELb1ELb1EEENS1_19SingleTileSchedulerILb0ELb1ELb1ELi128EEEEEEEEEvNT_6ParamsE --------------------------
	.section	.nv.shared._ZN7cutlass13device_kernelIN5flash11enable_sm90INS1_16FlashAttnFwdSm90INS1_25CollectiveMainloopFwdSm90ILi2EN4cute5tupleIJNS5_1CILi1EEES8_S8_EEENS6_IJNS7_ILi128EEENS7_ILi64EEENS7_ILi256EEEEEELi256ENS_12float_e4m3_tEfNS_4arch4Sm90ELb0ELb1ELb0ELb0ELb1ELb0ELb0ELb1ELb0ELb1ELb1ELb0EEENS1_21CollectiveEpilogueFwdINS6_IJSA_SC_SB_EEES9_NS_10bfloat16_tESG_Li256ELb0ELb1ELb1ELb1EEENS1_19SingleTileSchedulerILb0ELb1ELb1ELi128EEEEEEEEEvNT_6ParamsE,"aw",@nobits
	.sectionflags	@""
	.align	16
	.zero		1024


//--------------------- .nv.shared._ZN7cutlass13device_kernelIN5flash11enable_sm90INS1_16FlashAttnFwdSm90INS1_25CollectiveMainloopFwdSm90ILi2EN4cute5tupleIJNS5_1CILi1EEES8_S8_EEENS6_IJNS7_ILi128EEENS7_ILi64EEENS7_ILi256EEEEEELi256ENS_12float_e4m3_tEfNS_4arch4Sm90ELb0ELb1ELb0ELb1ELb1ELb0ELb0ELb1ELb0ELb1ELb1ELb0EEENS1_21CollectiveEpilogueFwdINS6_IJSA_SC_SB_EEES9_NS_10bfloat16_tESG_Li256ELb1ELb1ELb1ELb1EEENS1_36VarlenDynamicPersistentTileSchedulerILi128ELi64ELi256ELi128ELb1ELb1ELb1ELb1ELb0ELb1EEEEEEEEEvNT_6ParamsE --------------------------
	.section	.nv.shared._ZN7cutlass13device_kernelIN5flash11enable_sm90INS1_16FlashAttnFwdSm90INS1_25CollectiveMainloopFwdSm90ILi2EN4cute5tupleIJNS5_1CILi1EEES8_S8_EEENS6_IJNS7_ILi128EEENS7_ILi64EEENS7_ILi256EEEEEELi256ENS_12float_e4m3_tEfNS_4arch4Sm90ELb0ELb1ELb0ELb1ELb1ELb0ELb0ELb1ELb0ELb1ELb1ELb0EEENS1_21CollectiveEpilogueFwdINS6_IJSA_SC_SB_EEES9_NS_10bfloat16_tESG_Li256ELb1ELb1ELb1ELb1EEENS1_36VarlenDynamicPersistentTileSchedulerILi128ELi64ELi256ELi128ELb1ELb1ELb1ELb1ELb0ELb1EEEEEEEEEvNT_6ParamsE,"aw",@nobits
	.sectionflags	@""
	.align	16
	.zero		1024


//--------------------- .nv.shared._ZN7cutlass13device_kernelIN5flash11enable_sm90INS1_16FlashAttnFwdSm90INS1_25CollectiveMainloopFwdSm90ILi2EN4cute5tupleIJNS5_1CILi1EEES8_S8_EEENS6_IJNS7_ILi128EEENS7_ILi64EEENS7_ILi256EEEEEELi256ENS_12float_e4m3_tEfNS_4arch4Sm90ELb0ELb1ELb0ELb1ELb1ELb1ELb0ELb1ELb0ELb1ELb1ELb0EEENS1_21CollectiveEpilogueFwdINS6_IJSA_SC_SB_EEES9_NS_10bfloat16_tESG_Li256ELb1ELb1ELb1ELb1EEENS1_36VarlenDynamicPersistentTileSchedulerILi128ELi64ELi256ELi128ELb1ELb1ELb1ELb1ELb0ELb1EEEEEEEEEvNT_6ParamsE --------------------------
	.section	.nv.shared._ZN7cutlass13device_kernelIN5flash11enable_sm90INS1_16FlashAttnFwdSm90INS1_25CollectiveMainloopFwdSm90ILi2EN4cute5tupleIJNS5_1CILi1EEES8_S8_EEENS6_IJNS7_ILi128EEENS7_ILi64EEENS7_ILi256EEEEEELi256ENS_12float_e4m3_tEfNS_4arch4Sm90ELb0ELb1ELb0ELb1ELb1ELb1ELb0ELb1ELb0ELb1ELb1ELb0EEENS1_21CollectiveEpilogueFwdINS6_IJSA_SC_SB_EEES9_NS_10bfloat16_tESG_Li256ELb1ELb1ELb1ELb1EEENS1_36VarlenDynamicPersistentTileSchedulerILi128ELi64ELi256ELi128ELb1ELb1ELb1ELb1ELb0ELb1EEEEEEEEEvNT_6ParamsE,"aw",@nobits
	.sectionflags	@""
	.align	16
	.zero		1024


//--------------------- .nv.shared._ZN7cutlass13device_kernelIN5flash11enable_sm90INS1_16FlashAttnFwdSm90INS1_25CollectiveMainloopFwdSm90ILi2EN4cute5tupleIJNS5_1CILi1EEES8_S8_EEENS6_IJNS7_ILi128EEESA_NS7_ILi256EEEEEELi256ENS_12float_e4m3_tEfNS_4arch4Sm90ELb1ELb0ELb0ELb0ELb1ELb0ELb0ELb1ELb0ELb1ELb1ELb0EEENS1_21CollectiveEpilogueFwdINS6_IJSA_SB_SA_EEES9_NS_10bfloat16_tESF_Li256ELb0ELb1ELb1ELb1EEENS1_19SingleTileSchedulerILb0ELb1ELb1ELi128EEEEEEEEEvNT_6ParamsE --------------------------
	.section	.nv.shared._ZN7cutlass13device_kernelIN5flash11enable_sm90INS1_16FlashAttnFwdSm90INS1_25CollectiveMainloopFwdSm90ILi2EN4cute5tupleIJNS5_1CILi1EEES8_S8_EEENS6_IJNS7_ILi128EEESA_NS7_ILi256EEEEEELi256ENS_12float_e4m3_tEfNS_4arch4Sm90ELb1ELb0ELb0ELb0ELb1ELb0ELb0ELb1ELb0ELb1ELb1ELb0EEENS1_21CollectiveEpilogueFwdINS6_IJSA_SB_SA_EEES9_NS_10bfloat16_tESF_Li256ELb0ELb1ELb1ELb1EEENS1_19SingleTileSchedulerILb0ELb1ELb1ELi128EEEEEEEEEvNT_6ParamsE,"aw",@nobits
	.sectionflags	@""
	.align	16
	.zero		1024


//--------------------- .nv.shared._ZN7cutlass13device_kernelIN5flash11enable_sm90INS1_16FlashAttnFwdSm90INS1_25CollectiveMainloopFwdSm90ILi2EN4cute5tupleIJNS5_1CILi1EEES8_S8_EEENS6_IJNS7_ILi128EEESA_NS7_ILi256EEEEEELi256ENS_12float_e4m3_tEfNS_4arch4Sm90ELb1ELb0ELb0ELb1ELb1ELb0ELb0ELb1ELb0ELb1ELb1ELb0EEENS1_21CollectiveEpilogueFwdINS6_IJSA_SB_SA_EEES9_NS_10bfloat16_tESF_Li256ELb1ELb1ELb1ELb1EEENS1_36VarlenDynamicPersistentTileSchedulerILi128ELi128ELi256ELi128ELb1ELb1ELb1ELb1ELb1ELb1EEEEEEEEEvNT_6ParamsE --------------------------
	.section	.nv.shared._ZN7cutlass13device_kernelIN5flash11enable_sm90INS1_16FlashAttnFwdSm90INS1_25CollectiveMainloopFwdSm90ILi2EN4cute5tupleIJNS5_1CILi1EEES8_S8_EEENS6_IJNS7_ILi128EEESA_NS7_ILi256EEEEEELi256ENS_12float_e4m3_tEfNS_4arch4Sm90ELb1ELb0ELb0ELb1ELb1ELb0ELb0ELb1ELb0ELb1ELb1ELb0EEENS1_21CollectiveEpilogueFwdINS6_IJSA_SB_SA_EEES9_NS_10bfloat16_tESF_Li256ELb1ELb1ELb1ELb1EEENS1_36VarlenDynamicPersistentTileSchedulerILi128ELi128ELi256ELi128ELb1ELb1ELb1ELb1ELb1ELb1EEEEEEEEEvNT_6ParamsE,"aw",@nobits
	.sectionflags	@""
	.align	16
	.zero		1024


//--------------------- .nv.shared._ZN7cutlass13device_kernelIN5flash11enable_sm90INS1_16FlashAttnFwdSm90INS1_25CollectiveMainloopFwdSm90ILi2EN4cute5tupleIJNS5_1CILi1EEES8_S8_EEENS6_IJNS7_ILi128EEESA_NS7_ILi256EEEEEELi256ENS_12float_e4m3_tEfNS_4arch4Sm90ELb1ELb0ELb0ELb1ELb1ELb1ELb0ELb1ELb0ELb1ELb1ELb0EEENS1_21CollectiveEpilogueFwdINS6_IJSA_SB_SA_EEES9_NS_10bfloat16_tESF_Li256ELb1ELb1ELb1ELb1EEENS1_36VarlenDynamicPersistentTileSchedulerILi128ELi128ELi256ELi128ELb1ELb1ELb1ELb1ELb1ELb1EEEEEEEEEvNT_6ParamsE --------------------------
	.section	.nv.shared._ZN7cutlass13device_kernelIN5flash11enable_sm90INS1_16FlashAttnFwdSm90INS1_25CollectiveMainloopFwdSm90ILi2EN4cute5tupleIJNS5_1CILi1EEES8_S8_EEENS6_IJNS7_ILi128EEESA_NS7_ILi256EEEEEELi256ENS_12float_e4m3_tEfNS_4arch4Sm90ELb1ELb0ELb0ELb1ELb1ELb1ELb0ELb1ELb0ELb1ELb1ELb0EEENS1_21CollectiveEpilogueFwdINS6_IJSA_SB_SA_EEES9_NS_10bfloat16_tESF_Li256ELb1ELb1ELb1ELb1EEENS1_36VarlenDynamicPersistentTileSchedulerILi128ELi128ELi256ELi128ELb1ELb1ELb1ELb1ELb1ELb1EEEEEEEEEvNT_6ParamsE,"aw",@nobits
	.sectionflags	@""
	.align	16
	.zero		1024


//--------------------- .nv.shared._ZN7cutlass13device_kernelIN5flash11enable_sm90INS1_16FlashAttnFwdSm90INS1_25CollectiveMainloopFwdSm90ILi2EN4cute5tupleIJNS5_1CILi1EEES8_S8_EEENS6_IJNS7_ILi128EEENS7_ILi160EEENS7_ILi192EEEEEELi192ENS_12float_e4m3_tEfNS_4arch4Sm90ELb0ELb0ELb0ELb0ELb1ELb0ELb0ELb1ELb1ELb1ELb1ELb0EEENS1_21CollectiveEpilogueFwdINS6_IJSA_SC_SB_EEES9_NS_10bfloat16_tESG_Li256ELb0ELb1ELb1ELb1EEENS1_19SingleTileSchedulerILb0ELb1ELb1ELi128EEEEEEEEEvNT_6ParamsE --------------------------
	.section	.nv.shared._ZN7cutlass13device_kernelIN5flash11enable_sm90INS1_16FlashAttnFwdSm90INS1_25CollectiveMainloopFwdSm90ILi2EN4cute5tupleIJNS5_1CILi1EEES8_S8_EEENS6_IJNS7_ILi128EEENS7_ILi160EEENS7_ILi192EEEEEELi192ENS_12float_e4m3_tEfNS_4arch4Sm90ELb0ELb0ELb0ELb0ELb1ELb0ELb0ELb1ELb1ELb1ELb1ELb0EEENS1_21CollectiveEpilogueFwdINS6_IJSA_SC_SB_EEES9_NS_10bfloat16_tESG_Li256ELb0ELb1ELb1ELb1EEENS1_19SingleTileSchedulerILb0ELb1ELb1ELi128EEEEEEEEEvNT_6ParamsE,"aw",@nobits
	.sectionflags	@""
	.align	16
	.zero		1024


//--------------------- .nv.shared._ZN7cutlass13device_kernelIN5flash11enable_sm90INS1_16FlashAttnFwdSm90INS1_25CollectiveMainloopFwdSm90ILi2EN4cute5tupleIJNS5_1CILi1EEES8_S8_EEENS6_IJNS7_ILi128EEENS7_ILi160EEENS7_ILi192EEEEEELi192ENS_12float_e4m3_tEfNS_4arch4Sm90ELb0ELb0ELb0ELb1ELb1ELb0ELb0ELb1ELb1ELb1ELb1ELb0EEENS1_21CollectiveEpilogueFwdINS6_IJSA_SC_SB_EEES9_NS_10bfloat16_tESG_Li256ELb1ELb1ELb1ELb1EEENS1_36VarlenDynamicPersistentTileSchedulerILi128ELi160ELi256ELi128ELb1ELb1ELb1ELb0ELb1ELb1EEEEEEEEEvNT_6ParamsE --------------------------
	.section	.nv.shared._ZN7cutlass13device_kernelIN5flash11enable_sm90INS1_16FlashAttnFwdSm90INS1_25CollectiveMainloopFwdSm90ILi2EN4cute5tupleIJNS5_1CILi1EEES8_S8_EEENS6_IJNS7_ILi128EEENS7_ILi160EEENS7_ILi192EEEEEELi192ENS_12float_e4m3_tEfNS_4arch4Sm90ELb0ELb0ELb0ELb1ELb1ELb0ELb0ELb1ELb1ELb1ELb1ELb0EEENS1_21CollectiveEpilogueFwdINS6_IJSA_SC_SB_EEES9_NS_10bfloat16_tESG_Li256ELb1ELb1ELb1ELb1EEENS1_36VarlenDynamicPersistentTileSchedulerILi128ELi160ELi256ELi128ELb1ELb1ELb1ELb0ELb1ELb1EEEEEEEEEvNT_6ParamsE,"aw",@nobits
	.sectionflags	@""
	.align	16
	.zero		1024


//--------------------- .nv.shared._ZN7cutlass13device_kernelIN5flash11enable_sm90INS1_16FlashAttnFwdSm90INS1_25CollectiveMainloopFwdSm90ILi2EN4cute5tupleIJNS5_1CILi1EEES8_S8_EEENS6_IJNS7_ILi128EEENS7_ILi160EEENS7_ILi192EEEEEELi192ENS_12float_e4m3_tEfNS_4arch4Sm90ELb0ELb0ELb0ELb1ELb1ELb1ELb0ELb1ELb1ELb1ELb1ELb0EEENS1_21CollectiveEpilogueFwdINS6_IJSA_SC_SB_EEES9_NS_10bfloat16_tESG_Li256ELb1ELb1ELb1ELb1EEENS1_36VarlenDynamicPersistentTileSchedulerILi128ELi160ELi256ELi128ELb1ELb1ELb1ELb0ELb1ELb1EEEEEEEEEvNT_6ParamsE --------------------------
	.section	.nv.shared._ZN7cutlass13device_kernelIN5flash11enable_sm90INS1_16FlashAttnFwdSm90INS1_25CollectiveMainloopFwdSm90ILi2EN4cute5tupleIJNS5_1CILi1EEES8_S8_EEENS6_IJNS7_ILi128EEENS7_ILi160EEENS7_ILi192EEEEEELi192ENS_12float_e4m3_tEfNS_4arch4Sm90ELb0ELb0ELb0ELb1ELb1ELb1ELb0ELb1ELb1ELb1ELb1ELb0EEENS1_21CollectiveEpilogueFwdINS6_IJSA_SC_SB_EEES9_NS_10bfloat16_tESG_Li256ELb1ELb1ELb1ELb1EEENS1_36VarlenDynamicPersistentTileSchedulerILi128ELi160ELi256ELi128ELb1ELb1ELb1ELb0ELb1ELb1EEEEEEEEEvNT_6ParamsE,"aw",@nobits
	.sectionflags	@""
	.align	16
	.zero		1024


//--------------------- .nv.shared._ZN7cutlass13device_kernelIN5flash11enable_sm90INS1_16FlashAttnFwdSm90INS1_25CollectiveMainloopFwdSm90ILi2EN4cute5tupleIJNS5_1CILi1EEES8_S8_EEENS6_IJNS7_ILi128EEESA_NS7_ILi192EEEEEELi192ENS_12float_e4m3_tEfNS_4arch4Sm90ELb0ELb1ELb0ELb0ELb1ELb0ELb0ELb1ELb1ELb1ELb1ELb0EEENS1_21CollectiveEpilogueFwdINS6_IJSA_SB_SA_EEES9_NS_10bfloat16_tESF_Li256ELb0ELb1ELb1ELb1EEENS1_19SingleTileSchedulerILb0ELb1ELb1ELi128EEEEEEEEEvNT_6ParamsE --------------------------
	.section	.nv.shared._ZN7cutlass13device_kernelIN5flash11enable_sm90INS1_16FlashAttnFwdSm90INS1_25CollectiveMainloopFwdSm90ILi2EN4cute5tupleIJNS5_1CILi1EEES8_S8_EEENS6_IJNS7_ILi128EEESA_NS7_ILi192EEEEEELi192ENS_12float_e4m3_tEfNS_4arch4Sm90ELb0ELb1ELb0ELb0ELb1ELb0ELb0ELb1ELb1ELb1ELb1ELb0EEENS1_21CollectiveEpilogueFwdINS6_IJSA_SB_SA_EEES9_NS_10bfloat16_tESF_Li256ELb0ELb1ELb1ELb1EEENS1_19SingleTileSchedulerILb0ELb1ELb1ELi128EEEEEEEEEvNT_6ParamsE,"aw",@nobits
	.sectionflags	@""
	.align	16
	.zero		1024


//--------------------- .nv.shared._ZN7cutlass13device_kernelIN5flash11enable_sm90INS1_16FlashAttnFwdSm90INS1_25CollectiveMainloopFwdSm90ILi2EN4cute5tupleIJNS5_1CILi1EEES8_S8_EEENS6_IJNS7_ILi128EEESA_NS7_ILi192EEEEEELi192ENS_12float_e4m3_tEfNS_4arch4Sm90ELb0ELb1ELb0ELb1ELb1ELb0ELb0ELb1ELb1ELb1ELb1ELb0EEENS1_21CollectiveEpilogueFwdINS6_IJSA_SB_SA_EEES9_NS_10bfloat16_tESF_Li256ELb1ELb1ELb1ELb1EEENS1_36VarlenDynamicPersistentTileSchedulerILi128ELi128ELi256ELi128ELb1ELb1ELb1ELb1ELb0ELb1EEEEEEEEEvNT_6ParamsE --------------------------
	.section	.nv.shared._ZN7cutlass13device_kernelIN5flash11enable_sm90INS1_16FlashAttnFwdSm90INS1_25CollectiveMainloopFwdSm90ILi2EN4cute5tupleIJNS5_1CILi1EEES8_S8_EEENS6_IJNS7_ILi128EEESA_NS7_ILi192EEEEEELi192ENS_12float_e4m3_tEfNS_4arch4Sm90ELb0ELb1ELb0ELb1ELb1ELb0ELb0ELb1ELb1ELb1ELb1ELb0EEENS1_21CollectiveEpilogueFwdINS6_IJSA_SB_SA_EEES9_NS_10bfloat16_tESF_Li256ELb1ELb1ELb1ELb1EEENS1_36VarlenDynamicPersistentTileSchedulerILi128ELi128ELi256ELi128ELb1ELb1ELb1ELb1ELb0ELb1EEEEEEEEEvNT_6ParamsE,"aw",@nobits
	.sectionflags	@""
	.align	16
	.zero		1024


//--------------------- .nv.shared._ZN7cutlass13device_kernelIN5flash11enable_sm90INS1_16FlashAttnFwdSm90INS1_25CollectiveMainloopFwdSm90ILi2EN4cute5tupleIJNS5_1CILi1EEES8_S8_EEENS6_IJNS7_ILi128EEESA_NS7_ILi192EEEEEELi192ENS_12float_e4m3_tEfNS_4arch4Sm90ELb0ELb1ELb0ELb1ELb1ELb1ELb0ELb1ELb1ELb1ELb1ELb0EEENS1_21CollectiveEpilogueFwdINS6_IJSA_SB_SA_EEES9_NS_10bfloat16_tESF_Li256ELb1ELb1ELb1ELb1EEENS1_36VarlenDynamicPersistentTileSchedulerILi128ELi128ELi256ELi128ELb1ELb1ELb1ELb1ELb0ELb1EEEEEEEEEvNT_6ParamsE --------------------------
	.section	.nv.shared._ZN7cutlass13device_kernelIN5flash11enable_sm90INS1_16FlashAttnFwdSm90INS1_25CollectiveMainloopFwdSm90ILi2EN4cute5tupleIJNS5_1CILi1EEES8_S8_EEENS6_IJNS7_ILi128EEESA_NS7_ILi192EEEEEELi192ENS_12float_e4m3_tEfNS_4arch4Sm90ELb0ELb1ELb0ELb1ELb1ELb1ELb0ELb1ELb1ELb1ELb1ELb0EEENS1_21CollectiveEpilogueFwdINS6_IJSA_SB_SA_EEES9_NS_10bfloat16_tESF_Li256ELb1ELb1ELb1ELb1EEENS1_36VarlenDynamicPersistentTileSchedulerILi128ELi128ELi256ELi128ELb1ELb1ELb1ELb1ELb0ELb1EEEEEEEEEvNT_6ParamsE,"aw",@nobits
	.sectionflags	@""
	.align	16
	.zero		1024


//--------------------- .nv.shared._ZN7cutlass13device_kernelIN5flash11enable_sm90INS1_16FlashAttnFwdSm90INS1_25CollectiveMainloopFwdSm90ILi2EN4cute5tupleIJNS5_1CILi1EEES8_S8_EEENS6_IJNS7_ILi128EEENS7_ILi160EEENS7_ILi192EEEEEELi192ENS_12float_e4m3_tEfNS_4arch4Sm90ELb1ELb0ELb0ELb0ELb1ELb0ELb0ELb1ELb1ELb1ELb1ELb0EEENS1_21CollectiveEpilogueFwdINS6_IJSA_SC_SB_EEES9_NS_10bfloat16_tESG_Li256ELb0ELb1ELb1ELb1EEENS1_19SingleTileSchedulerILb0ELb1ELb1ELi128EEEEEEEEEvNT_6ParamsE --------------------------
	.section	.nv.shared._ZN7cutlass13device_kernelIN5flash11enable_sm90INS1_16FlashAttnFwdSm90INS1_25CollectiveMainloopFwdSm90ILi2EN4cute5tupleIJNS5_1CILi1EEES8_S8_EEENS6_IJNS7_ILi128EEENS7_ILi160EEENS7_ILi192EEEEEELi192ENS_12float_e4m3_tEfNS_4arch4Sm90ELb1ELb0ELb0ELb0ELb1ELb0ELb0ELb1ELb1ELb1ELb1ELb0EEENS1_21CollectiveEpilogueFwdINS6_IJSA_SC_SB_EEES9_NS_10bfloat16_tESG_Li256ELb0ELb1ELb1ELb1EEENS1_19SingleTileSchedulerILb0ELb1ELb1ELi128EEEEEEEEEvNT_6ParamsE,"aw",@nobits
	.sectionflags	@""
	.align	16
	.zero		1024


//--------------------- .nv.shared._ZN7cutlass13device_kernelIN5flash11enable_sm90INS1_16FlashAttnFwdSm90INS1_25CollectiveMainloopFwdSm90ILi2EN4cute5tupleIJNS5_1CILi1EEES8_S8_EEENS6_IJNS7_ILi128EEENS7_ILi160EEENS7_ILi192EEEEEELi192ENS_12float_e4m3_tEfNS_4arch4Sm90ELb1ELb0ELb0ELb1ELb1ELb0ELb0ELb1ELb1ELb1ELb1ELb0EEENS1_21CollectiveEpilogueFwdINS6_IJSA_SC_SB_EEES9_NS_10bfloat16_tESG_Li256ELb1ELb1ELb1ELb1EEENS1_36VarlenDynamicPersistentTileSchedulerILi128ELi160ELi256ELi128ELb1ELb1ELb1ELb1ELb1ELb1EEEEEEEEEvNT_6ParamsE --------------------------
	.section	.nv.shared._ZN7cutlass13device_kernelIN5flash11enable_sm90INS1_16FlashAttnFwdSm90INS1_25CollectiveMainloopFwdSm90ILi2EN4cute5tupleIJNS5_1CILi1EEES8_S8_EEENS6_IJNS7_ILi128EEENS7_ILi160EEENS7_ILi192EEEEEELi192ENS_12float_e4m3_tEfNS_4arch4Sm90ELb1ELb0ELb0ELb1ELb1ELb0ELb0ELb1ELb1ELb1ELb1ELb0EEENS1_21CollectiveEpilogueFwdINS6_IJSA_SC_SB_EEES9_NS_10bfloat16_tESG_Li256ELb1ELb1ELb1ELb1EEENS1_36VarlenDynamicPersistentTileSchedulerILi128ELi160ELi256ELi128ELb1ELb1ELb1ELb1ELb1ELb1EEEEEEEEEvNT_6ParamsE,"aw",@nobits
	.sectionflags	@""
	.align	16
	.zero		1024


//--------------------- .nv.shared._ZN7cutlass13device_kernelIN5flash11enable_sm90INS1_16FlashAttnFwdSm90INS1_25CollectiveMainloopFwdSm90ILi2EN4cute5tupleIJNS5_1CILi1EEES8_S8_EEENS6_IJNS7_ILi128EEENS7_ILi160EEENS7_ILi192EEEEEELi192ENS_12float_e4m3_tEfNS_4arch4Sm90ELb1ELb0ELb0ELb1ELb1ELb1ELb0ELb1ELb1ELb1ELb1ELb0EEENS1_21CollectiveEpilogueFwdINS6_IJSA_SC_SB_EEES9_NS_10bfloat16_tESG_Li256ELb1ELb1ELb1ELb1EEENS1_36VarlenDynamicPersistentTileSchedulerILi128ELi160ELi256ELi128ELb1ELb1ELb1ELb1ELb1ELb1EEEEEEEEEvNT_6ParamsE --------------------------
	.section	.nv.shared._ZN7cutlass13device_kernelIN5flash11enable_sm90INS1_16FlashAttnFwdSm90INS1_25CollectiveMainloopFwdSm90ILi2EN4cute5tupleIJNS5_1CILi1EEES8_S8_EEENS6_IJNS7_ILi128EEENS7_ILi160EEENS7_ILi192EEEEEELi192ENS_12float_e4m3_tEfNS_4arch4Sm90ELb1ELb0ELb0ELb1ELb1ELb1ELb0ELb1ELb1ELb1ELb1ELb0EEENS1_21CollectiveEpilogueFwdINS6_IJSA_SC_SB_EEES9_NS_10bfloat16_tESG_Li256ELb1ELb1ELb1ELb1EEENS1_36VarlenDynamicPersistentTileSchedulerILi128ELi160ELi256ELi128ELb1ELb1ELb1ELb1ELb1ELb1EEEEEEEEEvNT_6ParamsE,"aw",@nobits
	.sectionflags	@""
	.align	16
	.zero		1024


//--------------------- .nv.shared._ZN7cutlass13device_kernelIN5flash11enable_sm90INS1_16FlashAttnFwdSm90INS1_25CollectiveMainloopFwdSm90ILi2EN4cute5tupleIJNS5_1CILi1EEES8_S8_EEENS6_IJNS7_ILi128EEENS7_ILi160EEESA_EEELi128ENS_12float_e4m3_tEfNS_4arch4Sm90ELb0ELb0ELb0ELb0ELb1ELb0ELb0ELb1ELb1ELb1ELb1ELb0EEENS1_21CollectiveEpilogueFwdINS6_IJSA_SA_SB_EEES9_NS_10bfloat16_tESF_Li256ELb0ELb1ELb1ELb1EEENS1_19SingleTileSchedulerILb0ELb1ELb1ELi128EEEEEEEEEvNT_6ParamsE --------------------------
	.section	.nv.shared._ZN7cutlass13device_kernelIN5flash11enable_sm90INS1_16FlashAttnFwdSm90INS1_25CollectiveMainloopFwdSm90ILi2EN4cute5tupleIJNS5_1CILi1EEES8_S8_EEENS6_IJNS7_ILi128EEENS7_ILi160EEESA_EEELi128ENS_12float_e4m3_tEfNS_4arch4Sm90ELb0ELb0ELb0ELb0ELb1ELb0ELb0ELb1ELb1ELb1ELb1ELb0EEENS1_21CollectiveEpilogueFwdINS6_IJSA_SA_SB_EEES9_NS_10bfloat16_tESF_Li256ELb0ELb1ELb1ELb1EEENS1_19SingleTileSchedulerILb0ELb1ELb1ELi128EEEEEEEEEvNT_6ParamsE,"aw",@nobits
	.sectionflags	@""
	.align	16
	.zero		1024


//--------------------- .nv.shared._ZN7cutlass13device_kernelIN5flash11enable_sm90INS1_16FlashAttnFwdSm90INS1_25CollectiveMainloopFwdSm90ILi2EN4cute5tupleIJNS5_1CILi1EEES8_S8_EEENS6_IJNS7_ILi128EEENS7_ILi160EEESA_EEELi128ENS_12float_e4m3_tEfNS_4arch4Sm90ELb0ELb0ELb0ELb1ELb1ELb0ELb0ELb1ELb1ELb1ELb1ELb0EEENS1_21CollectiveEpilogueFwdINS6_IJSA_SA_SB_EEES9_NS_10bfloat16_tESF_Li256ELb1ELb1ELb1ELb1EEENS1_36VarlenDynamicPersistentTileSchedulerILi128ELi160ELi256ELi128ELb1ELb1ELb1ELb0ELb1ELb1EEEEEEEEEvNT_6ParamsE --------------------------
	.section	.nv.shared._ZN7cutlass13device_kernelIN5flash11enable_sm90INS1_16FlashAttnFwdSm90INS1_25CollectiveMainloopFwdSm90ILi2EN4cute5tupleIJNS5_1CILi1EEES8_S8_EEENS6_IJNS7_ILi128EEENS7_ILi160EEESA_EEELi128ENS_12float_e4m3_tEfNS_4arch4Sm90ELb0ELb0ELb0ELb1ELb1ELb0ELb0ELb1ELb1ELb1ELb1ELb0EEENS1_21CollectiveEpilogueFwdINS6_IJSA_SA_SB_EEES9_NS_10bfloat16_tESF_Li256ELb1ELb1ELb1ELb1EEENS1_36VarlenDynamicPersistentTileSchedulerILi128ELi160ELi256ELi128ELb1ELb1ELb1ELb0ELb1ELb1EEEEEEEEEvNT_6ParamsE,"aw",@nobits
	.sectionflags	@""
	.align	16
	.zero		1024


//--------------------- .nv.shared._ZN7cutlass13device_kernelIN5flash11enable_sm90INS1_16FlashAttnFwdSm90INS1_25CollectiveMainloopFwdSm90ILi2EN4cute5tupleIJNS5_1CILi1EEES8_S8_EEENS6_IJNS7_ILi128EEENS7_ILi160EEESA_EEELi128ENS_12float_e4m3_tEfNS_4arch4Sm90ELb0ELb0ELb0ELb1ELb1ELb1ELb0ELb1ELb1ELb1ELb1ELb0EEENS1_21CollectiveEpilogueFwdINS6_IJSA_SA_SB_EEES9_NS_10bfloat16_tESF_Li256ELb1ELb1ELb1ELb1EEENS1_36VarlenDynamicPersistentTileSchedulerILi128ELi160ELi256ELi128ELb1ELb1ELb1ELb0ELb1ELb1EEEEEEEEEvNT_6ParamsE --------------------------
	.section	.nv.shared._ZN7cutlass13device_kernelIN5flash11enable_sm90INS1_16FlashAttnFwdSm90INS1_25CollectiveMainloopFwdSm90ILi2EN4cute5tupleIJNS5_1CILi1EEES8_S8_EEENS6_IJNS7_ILi128EEENS7_ILi160EEESA_EEELi128ENS_12float_e4m3_tEfNS_4arch4Sm90ELb0ELb0ELb0ELb1ELb1ELb1ELb0ELb1ELb1ELb1ELb1ELb0EEENS1_21CollectiveEpilogueFwdINS6_IJSA_SA_SB_EEES9_NS_10bfloat16_tESF_Li256ELb1ELb1ELb1ELb1EEENS1_36VarlenDynamicPersistentTileSchedulerILi128ELi160ELi256ELi128ELb1ELb1ELb1ELb0ELb1ELb1EEEEEEEEEvNT_6ParamsE,"aw",@nobits
	.sectionflags	@""
	.align	16
	.zero		1024


//--------------------- .nv.shared._ZN7cutlass13device_kernelIN5flash11enable_sm90INS1_16FlashAttnFwdSm90INS1_25CollectiveMainloopFwdSm90ILi2EN4cute5tupleIJNS5_1CILi1EEES8_S8_EEENS6_IJNS7_ILi128EEENS7_ILi160EEESA_EEELi128ENS_12float_e4m3_tEfNS_4arch4Sm90ELb0ELb1ELb0ELb0ELb1ELb0ELb0ELb1ELb1ELb1ELb1ELb0EEENS1_21CollectiveEpilogueFwdINS6_IJSA_SA_SB_EEES9_NS_10bfloat16_tESF_Li256ELb0ELb1ELb1ELb1EEENS1_19SingleTileSchedulerILb0ELb1ELb1ELi128EEEEEEEEEvNT_6ParamsE --------------------------
	.section	.nv.shared._ZN7cutlass13device_kernelIN5flash11enable_sm90INS1_16FlashAttnFwdSm90INS1_25CollectiveMainloopFwdSm90ILi2EN4cute5tupleIJNS5_1CILi1EEES8_S8_EEENS6_IJNS7_ILi128EEENS7_ILi160EEESA_EEELi128ENS_12float_e4m3_tEfNS_4arch4Sm90ELb0ELb1ELb0ELb0ELb1ELb0ELb0ELb1ELb1ELb1ELb1ELb0EEENS1_21CollectiveEpilogueFwdINS6_IJSA_SA_SB_EEES9_NS_10bfloat16_tESF_Li256ELb0ELb1ELb1ELb1EEENS1_19SingleTileSchedulerILb0ELb1ELb1ELi128EEEEEEEEEvNT_6ParamsE,"aw",@nobits
	.sectionflags	@""
	.align	16
	.zero		1024


//--------------------- .nv.shared._ZN7cutlass13device_kernelIN5flash11enable_sm90INS1_16FlashAttnFwdSm90INS1_25CollectiveMainloopFwdSm90ILi2EN4cute5tupleIJNS5_1CILi1EEES8_S8_EEENS6_IJNS7_ILi128EEENS7_ILi160EEESA_EEELi128ENS_12float_e4m3_tEfNS_4arch4Sm90ELb0ELb1ELb0ELb1ELb1ELb0ELb0ELb1ELb1ELb1ELb1ELb0EEENS1_21CollectiveEpilogueFwdINS6_IJSA_SA_SB_EEES9_NS_10bfloat16_tESF_Li256ELb1ELb1ELb1ELb1EEENS1_36VarlenDynamicPersistentTileSchedulerILi128ELi160ELi256ELi128ELb1ELb1ELb1ELb1ELb0ELb1EEEEEEEEEvNT_6ParamsE --------------------------
	.section	.nv.shared._ZN7cutlass13device_kernelIN5flash11enable_sm90INS1_16FlashAttnFwdSm90INS1_25CollectiveMainloopFwdSm90ILi2EN4cute5tupleIJNS5_1CILi1EEES8_S8_EEENS6_IJNS7_ILi128EEENS7_ILi160EEESA_EEELi128ENS_12float_e4m3_tEfNS_4arch4Sm90ELb0ELb1ELb0ELb1ELb1ELb0ELb0ELb1ELb1ELb1ELb1ELb0EEENS1_21CollectiveEpilogueFwdINS6_IJSA_SA_SB_EEES9_NS_10bfloat16_tESF_Li256ELb1ELb1ELb1ELb1EEENS1_36VarlenDynamicPersistentTileSchedulerILi128ELi160ELi256ELi128ELb1ELb1ELb1ELb1ELb0ELb1EEEEEEEEEvNT_6ParamsE,"aw",@nobits
	.sectionflags	@""
	.align	16
	.zero		1024


//--------------------- .nv.shared._ZN7cutlass13device_kernelIN5flash11enable_sm90INS1_16FlashAttnFwdSm90INS1_25CollectiveMainloopFwdSm90ILi2EN4cute5tupleIJNS5_1CILi1EEES8_S8_EEENS6_IJNS7_ILi128EEENS7_ILi160EEESA_EEELi128ENS_12float_e4m3_tEfNS_4arch4Sm90ELb0ELb1ELb0ELb1ELb1ELb1ELb0ELb1ELb1ELb1ELb1ELb0EEENS1_21CollectiveEpilogueFwdINS6_IJSA_SA_SB_EEES9_NS_10bfloat16_tESF_Li256ELb1ELb1ELb1ELb1EEENS1_36VarlenDynamicPersistentTileSchedulerILi128ELi160ELi256ELi128ELb1ELb1ELb1ELb1ELb0ELb1EEEEEEEEEvNT_6ParamsE --------------------------
	.section	.nv.shared._ZN7cutlass13device_kernelIN5flash11enable_sm90INS1_16FlashAttnFwdSm90INS1_25CollectiveMainloopFwdSm90ILi2EN4cute5tupleIJNS5_1CILi1EEES8_S8_EEENS6_IJNS7_ILi128EEENS7_ILi160EEESA_EEELi128ENS_12float_e4m3_tEfNS_4arch4Sm90ELb0ELb1ELb0ELb1ELb1ELb1ELb0ELb1ELb1ELb1ELb1ELb0EEENS1_21CollectiveEpilogueFwdINS6_IJSA_SA_SB_EEES9_NS_10bfloat16_tESF_Li256ELb1ELb1ELb1ELb1EEENS1_36VarlenDynamicPersistentTileSchedulerILi128ELi160ELi256ELi128ELb1ELb1ELb1ELb1ELb0ELb1EEEEEEEEEvNT_6ParamsE,"aw",@nobits
	.sectionflags	@""
	.align	16
	.zero		1024


//--------------------- .nv.shared._ZN7cutlass13device_kernelIN5flash11enable_sm90INS1_16FlashAttnFwdSm90INS1_25CollectiveMainloopFwdSm90ILi2EN4cute5tupleIJNS5_1CILi1EEES8_S8_EEENS6_IJNS7_ILi128EEENS7_ILi160EEESA_EEELi128ENS_12float_e4m3_tEfNS_4arch4Sm90ELb1ELb0ELb0ELb0ELb1ELb0ELb0ELb1ELb1ELb1ELb1ELb0EEENS1_21CollectiveEpilogueFwdINS6_IJSA_SA_SB_EEES9_NS_10bfloat16_tESF_Li256ELb0ELb1ELb1ELb1EEENS1_19SingleTileSchedulerILb0ELb1ELb1ELi128EEEEEEEEEvNT_6ParamsE --------------------------
	.section	.nv.shared._ZN7cutlass13device_kernelIN5flash11enable_sm90INS1_16FlashAttnFwdSm90INS1_25CollectiveMainloopFwdSm90ILi2EN4cute5tupleIJNS5_1CILi1EEES8_S8_EEENS6_IJNS7_ILi128EEENS7_ILi160EEESA_EEELi128ENS_12float_e4m3_tEfNS_4arch4Sm90ELb1ELb0ELb0ELb0ELb1ELb0ELb0ELb1ELb1ELb1ELb1ELb0EEENS1_21CollectiveEpilogueFwdINS6_IJSA_SA_SB_EEES9_NS_10bfloat16_tESF_Li256ELb0ELb1ELb1ELb1EEENS1_19SingleTileSchedulerILb0ELb1ELb1ELi128EEEEEEEEEvNT_6ParamsE,"aw",@nobits
	.sectionflags	@""
	.align	16
	.zero		1024


//--------------------- .nv.shared._ZN7cutlass13device_kernelIN5flash11enable_sm90INS1_16FlashAttnFwdSm90INS1_25CollectiveMainloopFwdSm90ILi2EN4cute5tupleIJNS5_1CILi1EEES8_S8_EEENS6_IJNS7_ILi128EEENS7_ILi160EEESA_EEELi128ENS_12float_e4m3_tEfNS_4arch4Sm90ELb1ELb0ELb0ELb1ELb1ELb0ELb0ELb1ELb1ELb1ELb1ELb0EEENS1_21CollectiveEpilogueFwdINS6_IJSA_SA_SB_EEES9_NS_10bfloat16_tESF_Li256ELb1ELb1ELb1ELb1EEENS1_36VarlenDynamicPersistentTileSchedulerILi128ELi160ELi256ELi128ELb1ELb1ELb1ELb1ELb1ELb1EEEEEEEEEvNT_6ParamsE --------------------------
	.section	.nv.shared._ZN7cutlass13device_kernelIN5flash11enable_sm90INS1_16FlashAttnFwdSm90INS1_25CollectiveMainloopFwdSm90ILi2EN4cute5tupleIJNS5_1CILi1EEES8_S8_EEENS6_IJNS7_ILi128EEENS7_ILi160EEESA_EEELi128ENS_12float_e4m3_tEfNS_4arch4Sm90ELb1ELb0ELb0ELb1ELb1ELb0ELb0ELb1ELb1ELb1ELb1ELb0EEENS1_21CollectiveEpilogueFwdINS6_IJSA_SA_SB_EEES9_NS_10bfloat16_tESF_Li256ELb1ELb1ELb1ELb1EEENS1_36VarlenDynamicPersistentTileSchedulerILi128ELi160ELi256ELi128ELb1ELb1ELb1ELb1ELb1ELb1EEEEEEEEEvNT_6ParamsE,"aw",@nobits
	.sectionflags	@""
	.align	16
	.zero		1024


//--------------------- .nv.shared._ZN7cutlass13device_kernelIN5flash11enable_sm90INS1_16FlashAttnFwdSm90INS1_25CollectiveMainloopFwdSm90ILi2EN4cute5tupleIJNS5_1CILi1EEES8_S8_EEENS6_IJNS7_ILi128EEENS7_ILi160EEESA_EEELi128ENS_12float_e4m3_tEfNS_4arch4Sm90ELb1ELb0ELb0ELb1ELb1ELb1ELb0ELb1ELb1ELb1ELb1ELb0EEENS1_21CollectiveEpilogueFwdINS6_IJSA_SA_SB_EEES9_NS_10bfloat16_tESF_Li256ELb1ELb1ELb1ELb1EEENS1_36VarlenDynamicPersistentTileSchedulerILi128ELi160ELi256ELi128ELb1ELb1ELb1ELb1ELb1ELb1EEEEEEEEEvNT_6ParamsE --------------------------
	.section	.nv.shared._ZN7cutlass13device_kernelIN5flash11enable_sm90INS1_16FlashAttnFwdSm90INS1_25CollectiveMainloopFwdSm90ILi2EN4cute5tupleIJNS5_1CILi1EEES8_S8_EEENS6_IJNS7_ILi128EEENS7_ILi160EEESA_EEELi128ENS_12float_e4m3_tEfNS_4arch4Sm90ELb1ELb0ELb0ELb1ELb1ELb1ELb0ELb1ELb1ELb1ELb1ELb0EEENS1_21CollectiveEpilogueFwdINS6_IJSA_SA_SB_EEES9_NS_10bfloat16_tESF_Li256ELb1ELb1ELb1ELb1EEENS1_36VarlenDynamicPersistentTileSchedulerILi128ELi160ELi256ELi128ELb1ELb1ELb1ELb1ELb1ELb1EEEEEEEEEvNT_6ParamsE,"aw",@nobits
	.sectionflags	@""
	.align	16
	.zero		1024


//--------------------- .nv.shared._ZN7cutlass13device_kernelIN5flash11enable_sm90INS1_16FlashAttnFwdSm90INS1_25CollectiveMainloopFwdSm90ILi2EN4cute5tupleIJNS5_1CILi1EEES8_S8_EEENS6_IJNS7_ILi192EEENS7_ILi128EEENS7_ILi96EEEEEELi96ENS_12float_e4m3_tEfNS_4arch4Sm90ELb0ELb0ELb0ELb0ELb1ELb0ELb0ELb1ELb1ELb1ELb1ELb0EEENS1_21CollectiveEpilogueFwdINS6_IJSA_SC_SB_EEES9_NS_10bfloat16_tESG_Li384ELb0ELb1ELb1ELb1EEENS1_19SingleTileSchedulerILb0ELb1ELb1ELi192EEEEEEEEEvNT_6ParamsE --------------------------
	.section	.nv.shared._ZN7cutlass13device_kernelIN5flash11enable_sm90INS1_16FlashAttnFwdSm90INS1_25CollectiveMainloopFwdSm90ILi2EN4cute5tupleIJNS5_1CILi1EEES8_S8_EEENS6_IJNS7_ILi192EEENS7_ILi128EEENS7_ILi96EEEEEELi96ENS_12float_e4m3_tEfNS_4arch4Sm90ELb0ELb0ELb0ELb0ELb1ELb0ELb0ELb1ELb1ELb1ELb1ELb0EEENS1_21CollectiveEpilogueFwdINS6_IJSA_SC_SB_EEES9_NS_10bfloat16_tESG_Li384ELb0ELb1ELb1ELb1EEENS1_19SingleTileSchedulerILb0ELb1ELb1ELi192EEEEEEEEEvNT_6ParamsE,"aw",@nobits
	.sectionflags	@""
	.align	16
	.zero		1024


//--------------------- .nv.shared._ZN7cutlass13device_kernelIN5flash11enable_sm90INS1_16FlashAttnFwdSm90INS1_25CollectiveMainloopFwdSm90ILi2EN4cute5tupleIJNS5_1CILi1EEES8_S8_EEENS6_IJNS7_ILi192EEENS7_ILi128EEENS7_ILi96EEEEEELi96ENS_12float_e4m3_tEfNS_4arch4Sm90ELb0ELb0ELb0ELb1ELb1ELb0ELb0ELb1ELb1ELb1ELb1ELb0EEENS1_21CollectiveEpilogueFwdINS6_IJSA_SC_SB_EEES9_NS_10bfloat16_tESG_Li384ELb1ELb1ELb1ELb1EEENS1_36VarlenDynamicPersistentTileSchedulerILi192ELi128ELi384ELi128ELb1ELb1ELb1ELb0ELb1ELb1EEEEEEEEEvNT_6ParamsE --------------------------
	.section	.nv.shared._ZN7cutlass13device_kernelIN5flash11enable_sm90INS1_16FlashAttnFwdSm90INS1_25CollectiveMainloopFwdSm90ILi2EN4cute5tupleIJNS5_1CILi1EEES8_S8_EEENS6_IJNS7_ILi192EEENS7_ILi128EEENS7_ILi96EEEEEELi96ENS_12float_e4m3_tEfNS_4arch4Sm90ELb0ELb0ELb0ELb1ELb1ELb0ELb0ELb1ELb1ELb1ELb1ELb0EEENS1_21CollectiveEpilogueFwdINS6_IJSA_SC_SB_EEES9_NS_10bfloat16_tESG_Li384ELb1ELb1ELb1ELb1EEENS1_36VarlenDynamicPersistentTileSchedulerILi192ELi128ELi384ELi128ELb1ELb1ELb1ELb0ELb1ELb1EEEEEEEEEvNT_6ParamsE,"aw",@nobits
	.sectionflags	@""
	.align	16
	.zero		1024


//--------------------- .nv.shared._ZN7cutlass13device_kernelIN5flash11enable_sm90INS1_16FlashAttnFwdSm90INS1_25CollectiveMainloopFwdSm90ILi2EN4cute5tupleIJNS5_1CILi1EEES8_S8_EEENS6_IJNS7_ILi192EEENS7_ILi128EEENS7_ILi96EEEEEELi96ENS_12float_e4m3_tEfNS_4arch4Sm90ELb0ELb0ELb0ELb1ELb1ELb1ELb0ELb1ELb1ELb1ELb1ELb0EEENS1_21CollectiveEpilogueFwdINS6_IJSA_SC_SB_EEES9_NS_10bfloat16_tESG_Li384ELb1ELb1ELb1ELb1EEENS1_36VarlenDynamicPersistentTileSchedulerILi192ELi128ELi384ELi128ELb1ELb1ELb1ELb0ELb1ELb1EEEEEEEEEvNT_6ParamsE --------------------------
	.section	.nv.shared._ZN7cutlass13device_kernelIN5flash11enable_sm90INS1_16FlashAttnFwdSm90INS1_25CollectiveMainloopFwdSm90ILi2EN4cute5tupleIJNS5_1CILi1EEES8_S8_EEENS6_IJNS7_ILi192EEENS7_ILi128EEENS7_ILi96EEEEEELi96ENS_12float_e4m3_tEfNS_4arch4Sm90ELb0ELb0ELb0ELb1ELb1ELb1ELb0ELb1ELb1ELb1ELb1ELb0EEENS1_21CollectiveEpilogueFwdINS6_IJSA_SC_SB_EEES9_NS_10bfloat16_tESG_Li384ELb1ELb1ELb1ELb1EEENS1_36VarlenDynamicPersistentTileSchedulerILi192ELi128ELi384ELi128ELb1ELb1ELb1ELb0ELb1ELb1EEEEEEEEEvNT_6ParamsE,"aw",@nobits
	.sectionflags	@""
	.align	16
	.zero		1024


//--------------------- .nv.shared._ZN7cutlass13device_kernelIN5flash11enable_sm90INS1_16FlashAttnFwdSm90INS1_25CollectiveMainloopFwdSm90ILi2EN4cute5tupleIJNS5_1CILi1EEES8_S8_EEENS6_IJNS7_ILi192EEENS7_ILi128EEENS7_ILi96EEEEEELi96ENS_12float_e4m3_tEfNS_4arch4Sm90ELb0ELb1ELb0ELb0ELb1ELb0ELb0ELb1ELb1ELb1ELb1ELb0EEENS1_21CollectiveEpilogueFwdINS6_IJSA_SC_SB_EEES9_NS_10bfloat16_tESG_Li384ELb0ELb1ELb1ELb1EEENS1_19SingleTileSchedulerILb0ELb1ELb1ELi192EEEEEEEEEvNT_6ParamsE --------------------------
	.section	.nv.shared._ZN7cutlass13device_kernelIN5flash11enable_sm90INS1_16FlashAttnFwdSm90INS1_25CollectiveMainloopFwdSm90ILi2EN4cute5tupleIJNS5_1CILi1EEES8_S8_EEENS6_IJNS7_ILi192EEENS7_ILi128EEENS7_ILi96EEEEEELi96ENS_12float_e4m3_tEfNS_4arch4Sm90ELb0ELb1ELb0ELb0ELb1ELb0ELb0ELb1ELb1ELb1ELb1ELb0EEENS1_21CollectiveEpilogueFwdINS6_IJSA_SC_SB_EEES9_NS_10bfloat16_tESG_Li384ELb0ELb1ELb1ELb1EEENS1_19SingleTileSchedulerILb0ELb1ELb1ELi192EEEEEEEEEvNT_6ParamsE,"aw",@nobits
	.sectionflags	@""
	.align	16
	.zero		1024


//--------------------- .nv.shared._ZN7cutlass13device_kernelIN5flash11enable_sm90INS1_16FlashAttnFwdSm90INS1_25CollectiveMainloopFwdSm90ILi2EN4cute5tupleIJNS5_1CILi1EEES8_S8_EEENS6_IJNS7_ILi192EEENS7_ILi128EEENS7_ILi96EEEEEELi96ENS_12float_e4m3_tEfNS_4arch4Sm90ELb0ELb1ELb0ELb1ELb1ELb0ELb0ELb1ELb1ELb1ELb1ELb0EEENS1_21CollectiveEpilogueFwdINS6_IJSA_SC_SB_EEES9_NS_10bfloat16_tESG_Li384ELb1ELb1ELb1ELb1EEENS1_36VarlenDynamicPersistentTileSchedulerILi192ELi128ELi384ELi128ELb1ELb1ELb1ELb1ELb0ELb1EEEEEEEEEvNT_6ParamsE --------------------------
	.section	.nv.shared._ZN7cutlass13device_kernelIN5flash11enable_sm90INS1_16FlashAttnFwdSm90INS1_25CollectiveMainloopFwdSm90ILi2EN4cute5tupleIJNS5_1CILi1EEES8_S8_EEENS6_IJNS7_ILi192EEENS7_ILi128EEENS7_ILi96EEEEEELi96ENS_12float_e4m3_tEfNS_4arch4Sm90ELb0ELb1ELb0ELb1ELb1ELb0ELb0ELb1ELb1ELb1ELb1ELb0EEENS1_21CollectiveEpilogueFwdINS6_IJSA_SC_SB_EEES9_NS_10bfloat16_tESG_Li384ELb1ELb1ELb1ELb1EEENS1_36VarlenDynamicPersistentTileSchedulerILi192ELi128ELi384ELi128ELb1ELb1ELb1ELb1ELb0ELb1EEEEEEEEEvNT_6ParamsE,"aw",@nobits
	.sectionflags	@""
	.align	16
	.zero		1024


//--------------------- .nv.shared._ZN7cutlass13device_kernelIN5flash11enable_sm90INS1_16FlashAttnFwdSm90INS1_25CollectiveMainloopFwdSm90ILi2EN4cute5tupleIJNS5_1CILi1EEES8_S8_EEENS6_IJNS7_ILi192EEENS7_ILi128EEENS7_ILi96EEEEEELi96ENS_12float_e4m3_tEfNS_4arch4Sm90ELb0ELb1ELb0ELb1ELb1ELb1ELb0ELb1ELb1ELb1ELb1ELb0EEENS1_21CollectiveEpilogueFwdINS6_IJSA_SC_SB_EEES9_NS_10bfloat16_tESG_Li384ELb1ELb1ELb1ELb1EEENS1_36VarlenDynamicPersistentTileSchedulerILi192ELi128ELi384ELi128ELb1ELb1ELb1ELb1ELb0ELb1EEEEEEEEEvNT_6ParamsE --------------------------
	.section	.nv.shared._ZN7cutlass13device_kernelIN5flash11enable_sm90INS1_16FlashAttnFwdSm90INS1_25CollectiveMainloopFwdSm90ILi2EN4cute5tupleIJNS5_1CILi1EEES8_S8_EEENS6_IJNS7_ILi192EEENS7_ILi128EEENS7_ILi96EEEEEELi96ENS_12float_e4m3_tEfNS_4arch4Sm90ELb0ELb1ELb0ELb1ELb1ELb1ELb0ELb1ELb1ELb1ELb1ELb0EEENS1_21CollectiveEpilogueFwdINS6_IJSA_SC_SB_EEES9_NS_10bfloat16_tESG_Li384ELb1ELb1ELb1ELb1EEENS1_36VarlenDynamicPersistentTileSchedulerILi192ELi128ELi384ELi128ELb1ELb1ELb1ELb1ELb0ELb1EEEEEEEEEvNT_6ParamsE,"aw",@nobits
	.sectionflags	@""
	.align	16
	.zero		1024


//--------------------- .nv.shared._ZN7cutlass13device_kernelIN5flash11enable_sm90INS1_16FlashAttnFwdSm90INS1_25CollectiveMainloopFwdSm90ILi2EN4cute5tupleIJNS5_1CILi1EEES8_S8_EEENS6_IJNS7_ILi192EEENS7_ILi128EEENS7_ILi96EEEEEELi96ENS_12float_e4m3_tEfNS_4arch4Sm90ELb1ELb0ELb0ELb0ELb1ELb0ELb0ELb1ELb1ELb1ELb1ELb0EEENS1_21CollectiveEpilogueFwdINS6_IJSA_SC_SB_EEES9_NS_10bfloat16_tESG_Li384ELb0ELb1ELb1ELb1EEENS1_19SingleTileSchedulerILb0ELb1ELb1ELi192EEEEEEEEEvNT_6ParamsE --------------------------
	.section	.nv.shared._ZN7cutlass13device_kernelIN5flash11enable_sm90INS1_16FlashAttnFwdSm90INS1_25CollectiveMainloopFwdSm90ILi2EN4cute5tupleIJNS5_1CILi1EEES8_S8_EEENS6_IJNS7_ILi192EEENS7_ILi128EEENS7_ILi96EEEEEELi96ENS_12float_e4m3_tEfNS_4arch4Sm90ELb1ELb0ELb0ELb0ELb1ELb0ELb0ELb1ELb1ELb1ELb1ELb0EEENS1_21CollectiveEpilogueFwdINS6_IJSA_SC_SB_EEES9_NS_10bfloat16_tESG_Li384ELb0ELb1ELb1ELb1EEENS1_19SingleTileSchedulerILb0ELb1ELb1ELi192EEEEEEEEEvNT_6ParamsE,"aw",@nobits
	.sectionflags	@""
	.align	16
	.zero		1024


//--------------------- .nv.shared._ZN7cutlass13device_kernelIN5flash11enable_sm90INS1_16FlashAttnFwdSm90INS1_25CollectiveMainloopFwdSm90ILi2EN4cute5tupleIJNS5_1CILi1EEES8_S8_EEENS6_IJNS7_ILi192EEENS7_ILi128EEENS7_ILi96EEEEEELi96ENS_12float_e4m3_tEfNS_4arch4Sm90ELb1ELb0ELb0ELb1ELb1ELb0ELb0ELb1ELb1ELb1ELb1ELb0EEENS1_21CollectiveEpilogueFwdINS6_IJSA_SC_SB_EEES9_NS_10bfloat16_tESG_Li384ELb1ELb1ELb1ELb1EEENS1_36VarlenDynamicPersistentTileSchedulerILi192ELi128ELi384ELi128ELb1ELb1ELb1ELb1ELb1ELb1EEEEEEEEEvNT_6ParamsE --------------------------
	.section	.nv.shared._ZN7cutlass13device_kernelIN5flash11enable_sm90INS1_16FlashAttnFwdSm90INS1_25CollectiveMainloopFwdSm90ILi2EN4cute5tupleIJNS5_1CILi1EEES8_S8_EEENS6_IJNS7_ILi192EEENS7_ILi128EEENS7_ILi96EEEEEELi96ENS_12float_e4m3_tEfNS_4arch4Sm90ELb1ELb0ELb0ELb1ELb1ELb0ELb0ELb1ELb1ELb1ELb1ELb0EEENS1_21CollectiveEpilogueFwdINS6_IJSA_SC_SB_EEES9_NS_10bfloat16_tESG_Li384ELb1ELb1ELb1ELb1EEENS1_36VarlenDynamicPersistentTileSchedulerILi192ELi128ELi384ELi128ELb1ELb1ELb1ELb1ELb1ELb1EEEEEEEEEvNT_6ParamsE,"aw",@nobits
	.sectionflags	@""
	.align	16
	.zero		1024


//--------------------- .nv.shared._ZN7cutlass13device_kernelIN5flash11enable_sm90INS1_16FlashAttnFwdSm90INS1_25CollectiveMainloopFwdSm90ILi2EN4cute5tupleIJNS5_1CILi1EEES8_S8_EEENS6_IJNS7_ILi192EEENS7_ILi128EEENS7_ILi96EEEEEELi96ENS_12float_e4m3_tEfNS_4arch4Sm90ELb1ELb0ELb0ELb1ELb1ELb1ELb0ELb1ELb1ELb1ELb1ELb0EEENS1_21CollectiveEpilogueFwdINS6_IJSA_SC_SB_EEES9_NS_10bfloat16_tESG_Li384ELb1ELb1ELb1ELb1EEENS1_36VarlenDynamicPersistentTileSchedulerILi192ELi128ELi384ELi128ELb1ELb1ELb1ELb1ELb1ELb1EEEEEEEEEvNT_6ParamsE --------------------------
	.section	.nv.shared._ZN7cutlass13device_kernelIN5flash11enable_sm90INS1_16FlashAttnFwdSm90INS1_25CollectiveMainloopFwdSm90ILi2EN4cute5tupleIJNS5_1CILi1EEES8_S8_EEENS6_IJNS7_ILi192EEENS7_ILi128EEENS7_ILi96EEEEEELi96ENS_12float_e4m3_tEfNS_4arch4Sm90ELb1ELb0ELb0ELb1ELb1ELb1ELb0ELb1ELb1ELb1ELb1ELb0EEENS1_21CollectiveEpilogueFwdINS6_IJSA_SC_SB_EEES9_NS_10bfloat16_tESG_Li384ELb1ELb1ELb1ELb1EEENS1_36VarlenDynamicPersistentTileSchedulerILi192ELi128ELi384ELi128ELb1ELb1ELb1ELb1ELb1ELb1EEEEEEEEEvNT_6ParamsE,"aw",@nobits
	.sectionflags	@""
	.align	16
	.zero		1024


//--------------------- .nv.shared._ZN7cutlass13device_kernelIN5flash11enable_sm90INS1_16FlashAttnFwdSm90INS1_25CollectiveMainloopFwdSm90ILi2EN4cute5tupleIJNS5_1CILi1EEES8_S8_EEENS6_IJNS7_ILi192EEENS7_ILi160EEENS7_ILi64EEEEEELi64ENS_12float_e4m3_tEfNS_4arch4Sm90ELb0ELb0ELb0ELb0ELb1ELb0ELb0ELb1ELb1ELb1ELb1ELb0EEENS1_21CollectiveEpilogueFwdINS6_IJSA_SC_SB_EEES9_NS_10bfloat16_tESG_Li384ELb0ELb1ELb1ELb1EEENS1_19SingleTileSchedulerILb0ELb1ELb1ELi192EEEEEEEEEvNT_6ParamsE --------------------------
	.section	.nv.shared._ZN7cutlass13device_kernelIN5flash11enable_sm90INS1_16FlashAttnFwdSm90INS1_25CollectiveMainloopFwdSm90ILi2EN4cute5tupleIJNS5_1CILi1EEES8_S8_EEENS6_IJNS7_ILi192EEENS7_ILi160EEENS7_ILi64EEEEEELi64ENS_12float_e4m3_tEfNS_4arch4Sm90ELb0ELb0ELb0ELb0ELb1ELb0ELb0ELb1ELb1ELb1ELb1ELb0EEENS1_21CollectiveEpilogueFwdINS6_IJSA_SC_SB_EEES9_NS_10bfloat16_tESG_Li384ELb0ELb1ELb1ELb1EEENS1_19SingleTileSchedulerILb0ELb1ELb1ELi192EEEEEEEEEvNT_6ParamsE,"aw",@nobits
	.sectionflags	@""
	.align	16
	.zero		1024


//--------------------- .nv.shared._ZN7cutlass13device_kernelIN5flash11enable_sm90INS1_16FlashAttnFwdSm90INS1_25CollectiveMainloopFwdSm90ILi2EN4cute5tupleIJNS5_1CILi1EEES8_S8_EEENS6_IJNS7_ILi192EEENS7_ILi160EEENS7_ILi64EEEEEELi64ENS_12float_e4m3_tEfNS_4arch4Sm90ELb0ELb0ELb0ELb1ELb1ELb0ELb0ELb1ELb1ELb1ELb1ELb0EEENS1_21CollectiveEpilogueFwdINS6_IJSA_SC_SB_EEES9_NS_10bfloat16_tESG_Li384ELb1ELb1ELb1ELb1EEENS1_36VarlenDynamicPersistentTileSchedulerILi192ELi160ELi384ELi128ELb1ELb1ELb1ELb0ELb1ELb1EEEEEEEEEvNT_6ParamsE --------------------------
	.section	.nv.shared._ZN7cutlass13device_kernelIN5flash11enable_sm90INS1_16FlashAttnFwdSm90INS1_25CollectiveMainloopFwdSm90ILi2EN4cute5tupleIJNS5_1CILi1EEES8_S8_EEENS6_IJNS7_ILi192EEENS7_ILi160EEENS7_ILi64EEEEEELi64ENS_12float_e4m3_tEfNS_4arch4Sm90ELb0ELb0ELb0ELb1ELb1ELb0ELb0ELb1ELb1ELb1ELb1ELb0EEENS1_21CollectiveEpilogueFwdINS6_IJSA_SC_SB_EEES9_NS_10bfloat16_tESG_Li384ELb1ELb1ELb1ELb1EEENS1_36VarlenDynamicPersistentTileSchedulerILi192ELi160ELi384ELi128ELb1ELb1ELb1ELb0ELb1ELb1EEEEEEEEEvNT_6ParamsE,"aw",@nobits
	.sectionflags	@""
	.align	16
	.zero		1024


//--------------------- .nv.shared._ZN7cutlass13device_kernelIN5flash11enable_sm90INS1_16FlashAttnFwdSm90INS1_25CollectiveMainloopFwdSm90ILi2EN4cute5tupleIJNS5_1CILi1EEES8_S8_EEENS6_IJNS7_ILi192EEENS7_ILi160EEENS7_ILi64EEEEEELi64ENS_12float_e4m3_tEfNS_4arch4Sm90ELb0ELb0ELb0ELb1ELb1ELb1ELb0ELb1ELb1ELb1ELb1ELb0EEENS1_21CollectiveEpilogueFwdINS6_IJSA_SC_SB_EEES9_NS_10bfloat16_tESG_Li384ELb1ELb1ELb1ELb1EEENS1_36VarlenDynamicPersistentTileSchedulerILi192ELi160ELi384ELi128ELb1ELb1ELb1ELb0ELb1ELb1EEEEEEEEEvNT_6ParamsE --------------------------
	.section	.nv.shared._ZN7cutlass13device_kernelIN5flash11enable_sm90INS1_16FlashAttnFwdSm90INS1_25CollectiveMainloopFwdSm90ILi2EN4cute5tupleIJNS5_1CILi1EEES8_S8_EEENS6_IJNS7_ILi192EEENS7_ILi160EEENS7_ILi64EEEEEELi64ENS_12float_e4m3_tEfNS_4arch4Sm90ELb0ELb0ELb0ELb1ELb1ELb1ELb0ELb1ELb1ELb1ELb1ELb0EEENS1_21CollectiveEpilogueFwdINS6_IJSA_SC_SB_EEES9_NS_10bfloat16_tESG_Li384ELb1ELb1ELb1ELb1EEENS1_36VarlenDynamicPersistentTileSchedulerILi192ELi160ELi384ELi128ELb1ELb1ELb1ELb0ELb1ELb1EEEEEEEEEvNT_6ParamsE,"aw",@nobits
	.sectionflags	@""
	.align	16
	.zero		1024


//--------------------- .nv.shared._ZN7cutlass13device_kernelIN5flash11enable_sm90INS1_16FlashAttnFwdSm90INS1_25CollectiveMainloopFwdSm90ILi2EN4cute5tupleIJNS5_1CILi1EEES8_S8_EEENS6_IJNS7_ILi192EEENS7_ILi160EEENS7_ILi64EEEEEELi64ENS_12float_e4m3_tEfNS_4arch4Sm90ELb0ELb1ELb0ELb0ELb1ELb0ELb0ELb1ELb1ELb1ELb1ELb0EEENS1_21CollectiveEpilogueFwdINS6_IJSA_SC_SB_EEES9_NS_10bfloat16_tESG_Li384ELb0ELb1ELb1ELb1EEENS1_19SingleTileSchedulerILb0ELb1ELb1ELi192EEEEEEEEEvNT_6ParamsE --------------------------
	.section	.nv.shared._ZN7cutlass13device_kernelIN5flash11enable_sm90INS1_16FlashAttnFwdSm90INS1_25CollectiveMainloopFwdSm90ILi2EN4cute5tupleIJNS5_1CILi1EEES8_S8_EEENS6_IJNS7_ILi192EEENS7_ILi160EEENS7_ILi64EEEEEELi64ENS_12float_e4m3_tEfNS_4arch4Sm90ELb0ELb1ELb0ELb0ELb1ELb0ELb0ELb1ELb1ELb1ELb1ELb0EEENS1_21CollectiveEpilogueFwdINS6_IJSA_SC_SB_EEES9_NS_10bfloat16_tESG_Li384ELb0ELb1ELb1ELb1EEENS1_19SingleTileSchedulerILb0ELb1ELb1ELi192EEEEEEEEEvNT_6ParamsE,"aw",@nobits
	.sectionflags	@""
	.align	16
	.zero		1024


//--------------------- .nv.shared._ZN7cutlass13device_kernelIN5flash11enable_sm90INS1_16FlashAttnFwdSm90INS1_25CollectiveMainloopFwdSm90ILi2EN4cute5tupleIJNS5_1CILi1EEES8_S8_EEENS6_IJNS7_ILi192EEENS7_ILi160EEENS7_ILi64EEEEEELi64ENS_12float_e4m3_tEfNS_4arch4Sm90ELb0ELb1ELb0ELb1ELb1ELb0ELb0ELb1ELb1ELb1ELb1ELb0EEENS1_21CollectiveEpilogueFwdINS6_IJSA_SC_SB_EEES9_NS_10bfloat16_tESG_Li384ELb1ELb1ELb1ELb1EEENS1_36VarlenDynamicPersistentTileSchedulerILi192ELi160ELi384ELi128ELb1ELb1ELb1ELb1ELb0ELb1EEEEEEEEEvNT_6ParamsE --------------------------
	.section	.nv.shared._ZN7cutlass13device_kernelIN5flash11enable_sm90INS1_16FlashAttnFwdSm90INS1_25CollectiveMainloopFwdSm90ILi2EN4cute5tupleIJNS5_1CILi1EEES8_S8_EEENS6_IJNS7_ILi192EEENS7_ILi160EEENS7_ILi64EEEEEELi64ENS_12float_e4m3_tEfNS_4arch4Sm90ELb0ELb1ELb0ELb1ELb1ELb0ELb0ELb1ELb1ELb1ELb1ELb0EEENS1_21CollectiveEpilogueFwdINS6_IJSA_SC_SB_EEES9_NS_10bfloat16_tESG_Li384ELb1ELb1ELb1ELb1EEENS1_36VarlenDynamicPersistentTileSchedulerILi192ELi160ELi384ELi128ELb1ELb1ELb1ELb1ELb0ELb1EEEEEEEEEvNT_6ParamsE,"aw",@nobits
	.sectionflags	@""
	.align	16
	.zero		1024


//--------------------- .nv.shared._ZN7cutlass13device_kernelIN5flash11enable_sm90INS1_16FlashAttnFwdSm90INS1_25CollectiveMainloopFwdSm90ILi2EN4cute5tupleIJNS5_1CILi1EEES8_S8_EEENS6_IJNS7_ILi192EEENS7_ILi160EEENS7_ILi64EEEEEELi64ENS_12float_e4m3_tEfNS_4arch4Sm90ELb0ELb1ELb0ELb1ELb1ELb1ELb0ELb1ELb1ELb1ELb1ELb0EEENS1_21CollectiveEpilogueFwdINS6_IJSA_SC_SB_EEES9_NS_10bfloat16_tESG_Li384ELb1ELb1ELb1ELb1EEENS1_36VarlenDynamicPersistentTileSchedulerILi192ELi160ELi384ELi128ELb1ELb1ELb1ELb1ELb0ELb1EEEEEEEEEvNT_6ParamsE --------------------------
	.section	.nv.shared._ZN7cutlass13device_kernelIN5flash11enable_sm90INS1_16FlashAttnFwdSm90INS1_25CollectiveMainloopFwdSm90ILi2EN4cute5tupleIJNS5_1CILi1EEES8_S8_EEENS6_IJNS7_ILi192EEENS7_ILi160EEENS7_ILi64EEEEEELi64ENS_12float_e4m3_tEfNS_4arch4Sm90ELb0ELb1ELb0ELb1ELb1ELb1ELb0ELb1ELb1ELb1ELb1ELb0EEENS1_21CollectiveEpilogueFwdINS6_IJSA_SC_SB_EEES9_NS_10bfloat16_tESG_Li384ELb1ELb1ELb1ELb1EEENS1_36VarlenDynamicPersistentTileSchedulerILi192ELi160ELi384ELi128ELb1ELb1ELb1ELb1ELb0ELb1EEEEEEEEEvNT_6ParamsE,"aw",@nobits
	.sectionflags	@""
	.align	16
	.zero		1024


//--------------------- .nv.shared._ZN7cutlass13device_kernelIN5flash11enable_sm90INS1_16FlashAttnFwdSm90INS1_25CollectiveMainloopFwdSm90ILi2EN4cute5tupleIJNS5_1CILi1EEES8_S8_EEENS6_IJNS7_ILi192EEENS7_ILi160EEENS7_ILi64EEEEEELi64ENS_12float_e4m3_tEfNS_4arch4Sm90ELb1ELb0ELb0ELb0ELb1ELb0ELb0ELb1ELb1ELb1ELb1ELb0EEENS1_21CollectiveEpilogueFwdINS6_IJSA_SC_SB_EEES9_NS_10bfloat16_tESG_Li384ELb0ELb1ELb1ELb1EEENS1_19SingleTileSchedulerILb0ELb1ELb1ELi192EEEEEEEEEvNT_6ParamsE --------------------------
	.section	.nv.shared._ZN7cutlass13device_kernelIN5flash11enable_sm90INS1_16FlashAttnFwdSm90INS1_25CollectiveMainloopFwdSm90ILi2EN4cute5tupleIJNS5_1CILi1EEES8_S8_EEENS6_IJNS7_ILi192EEENS7_ILi160EEENS7_ILi64EEEEEELi64ENS_12float_e4m3_tEfNS_4arch4Sm90ELb1ELb0ELb0ELb0ELb1ELb0ELb0ELb1ELb1ELb1ELb1ELb0EEENS1_21CollectiveEpilogueFwdINS6_IJSA_SC_SB_EEES9_NS_10bfloat16_tESG_Li384ELb0ELb1ELb1ELb1EEENS1_19SingleTileSchedulerILb0ELb1ELb1ELi192EEEEEEEEEvNT_6ParamsE,"aw",@nobits
	.sectionflags	@""
	.align	16
	.zero		1024


//--------------------- .nv.shared._ZN7cutlass13device_kernelIN5flash11enable_sm90INS1_16FlashAttnFwdSm90INS1_25CollectiveMainloopFwdSm90ILi2EN4cute5tupleIJNS5_1CILi1EEES8_S8_EEENS6_IJNS7_ILi192EEENS7_ILi160EEENS7_ILi64EEEEEELi64ENS_12float_e4m3_tEfNS_4arch4Sm90ELb1ELb0ELb0ELb1ELb1ELb0ELb0ELb1ELb1ELb1ELb1ELb0EEENS1_21CollectiveEpilogueFwdINS6_IJSA_SC_SB_EEES9_NS_10bfloat16_tESG_Li384ELb1ELb1ELb1ELb1EEENS1_36VarlenDynamicPersistentTileSchedulerILi192ELi160ELi384ELi128ELb1ELb1ELb1ELb1ELb1ELb1EEEEEEEEEvNT_6ParamsE --------------------------
	.section	.nv.shared._ZN7cutlass13device_kernelIN5flash11enable_sm90INS1_16FlashAttnFwdSm90INS1_25CollectiveMainloopFwdSm90ILi2EN4cute5tupleIJNS5_1CILi1EEES8_S8_EEENS6_IJNS7_ILi192EEENS7_ILi160EEENS7_ILi64EEEEEELi64ENS_12float_e4m3_tEfNS_4arch4Sm90ELb1ELb0ELb0ELb1ELb1ELb0ELb0ELb1ELb1ELb1ELb1ELb0EEENS1_21CollectiveEpilogueFwdINS6_IJSA_SC_SB_EEES9_NS_10bfloat16_tESG_Li384ELb1ELb1ELb1ELb1EEENS1_36VarlenDynamicPersistentTileSchedulerILi192ELi160ELi384ELi128ELb1ELb1ELb1ELb1ELb1ELb1EEEEEEEEEvNT_6ParamsE,"aw",@nobits
	.sectionflags	@""
	.align	16
	.zero		1024


//--------------------- .nv.shared._ZN7cutlass13device_kernelIN5flash11enable_sm90INS1_16FlashAttnFwdSm90INS1_25CollectiveMainloopFwdSm90ILi2EN4cute5tupleIJNS5_1CILi1EEES8_S8_EEENS6_IJNS7_ILi192EEENS7_ILi160EEENS7_ILi64EEEEEELi64ENS_12float_e4m3_tEfNS_4arch4Sm90ELb1ELb0ELb0ELb1ELb1ELb1ELb0ELb1ELb1ELb1ELb1ELb0EEENS1_21CollectiveEpilogueFwdINS6_IJSA_SC_SB_EEES9_NS_10bfloat16_tESG_Li384ELb1ELb1ELb1ELb1EEENS1_36VarlenDynamicPersistentTileSchedulerILi192ELi160ELi384ELi128ELb1ELb1ELb1ELb1ELb1ELb1EEEEEEEEEvNT_6ParamsE --------------------------
	.section	.nv.shared._ZN7cutlass13device_kernelIN5flash11enable_sm90INS1_16FlashAttnFwdSm90INS1_25CollectiveMainloopFwdSm90ILi2EN4cute5tupleIJNS5_1CILi1EEES8_S8_EEENS6_IJNS7_ILi192EEENS7_ILi160EEENS7_ILi64EEEEEELi64ENS_12float_e4m3_tEfNS_4arch4Sm90ELb1ELb0ELb0ELb1ELb1ELb1ELb0ELb1ELb1ELb1ELb1ELb0EEENS1_21CollectiveEpilogueFwdINS6_IJSA_SC_SB_EEES9_NS_10bfloat16_tESG_Li384ELb1ELb1ELb1ELb1EEENS1_36VarlenDynamicPersistentTileSchedulerILi192ELi160ELi384ELi128ELb1ELb1ELb1ELb1ELb1ELb1EEEEEEEEEvNT_6ParamsE,"aw",@nobits
	.sectionflags	@""
	.align	16
	.zero		1024


//--------------------- .nv.constant0._ZN7cutlass13device_kernelIN5flash11enable_sm90INS1_16FlashAttnFwdSm90INS1_25CollectiveMainloopFwdSm90ILi2EN4cute5tupleIJNS5_1CILi1EEES8_S8_EEENS6_IJNS7_ILi128EEESA_NS7_ILi256EEEEEELi256ENS_12float_e4m3_tEfNS_4arch4Sm90ELb0ELb0ELb0ELb0ELb1ELb0ELb0ELb1ELb0ELb1ELb1ELb0EEENS1_21CollectiveEpilogueFwdINS6_IJSA_SB_SA_EEES9_NS_10bfloat16_tESF_Li256ELb0ELb1ELb1ELb1EEENS1_19SingleTileSchedulerILb0ELb1ELb1ELi128EEEEEEEEEvNT_6ParamsE --------------------------
	.section	.nv.constant0._ZN7cutlass13device_kernelIN5flash11enable_sm90INS1_16FlashAttnFwdSm90INS1_25CollectiveMainloopFwdSm90ILi2EN4cute5tupleIJNS5_1CILi1EEES8_S8_EEENS6_IJNS7_ILi128EEESA_NS7_ILi256EEEEEELi256ENS_12float_e4m3_tEfNS_4arch4Sm90ELb0ELb0ELb0ELb0ELb1ELb0ELb0ELb1ELb0ELb1ELb1ELb0EEENS1_21CollectiveEpilogueFwdINS6_IJSA_SB_SA_EEES9_NS_10bfloat16_tESF_Li256ELb0ELb1ELb1ELb1EEENS1_19SingleTileSchedulerILb0ELb1ELb1ELi128EEEEEEEEEvNT_6ParamsE,"a",@progbits
	.sectionflags	@""
	.align	4
.nv.constant0._ZN7cutlass13device_kernelIN5flash11enable_sm90INS1_16FlashAttnFwdSm90INS1_25CollectiveMainloopFwdSm90ILi2EN4cute5tupleIJNS5_1CILi1EEES8_S8_EEENS6_IJNS7_ILi128EEESA_NS7_ILi256EEEEEELi256ENS_12float_e4m3_tEfNS_4arch4Sm90ELb0ELb0ELb0ELb0ELb1ELb0ELb0ELb1ELb0ELb1ELb1ELb0EEENS1_21CollectiveEpilogueFwdINS6_IJSA_SB_SA_EEES9_NS_10bfloat16_tESF_Li256ELb0ELb1ELb1ELb1EEENS1_19SingleTileSchedulerILb0ELb1ELb1ELi128EEEEEEEEEvNT_6ParamsE:
	.zero		3200


//--------------------- .nv.constant0._ZN7cutlass13device_kernelIN5flash11enable_sm90INS1_16FlashAttnFwdSm90INS1_25CollectiveMainloopFwdSm90ILi2EN4cute5tupleIJNS5_1CILi1EEES8_S8_EEENS6_IJNS7_ILi128EEESA_NS7_ILi256EEEEEELi256ENS_12float_e4m3_tEfNS_4arch4Sm90ELb0ELb0ELb0ELb1ELb1ELb0ELb0ELb1ELb0ELb1ELb1ELb0EEENS1_21CollectiveEpilogueFwdINS6_IJSA_SB_SA_EEES9_NS_10bfloat16_tESF_Li256ELb1ELb1ELb1ELb1EEENS1_36VarlenDynamicPersistentTileSchedulerILi128ELi128ELi256ELi128ELb1ELb1ELb1ELb0ELb1ELb1EEEEEEEEEvNT_6ParamsE --------------------------
	.section	.nv.constant0._ZN7cutlass13device_kernelIN5flash11enable_sm90INS1_16FlashAttnFwdSm90INS1_25CollectiveMainloopFwdSm90ILi2EN4cute5tupleIJNS5_1CILi1EEES8_S8_EEENS6_IJNS7_ILi128EEESA_NS7_ILi256EEEEEELi256ENS_12float_e4m3_tEfNS_4arch4Sm90ELb0ELb0ELb0ELb1ELb1ELb0ELb0ELb1ELb0ELb1ELb1ELb0EEENS1_21CollectiveEpilogueFwdINS6_IJSA_SB_SA_EEES9_NS_10bfloat16_tESF_Li256ELb1ELb1ELb1ELb1EEENS1_36VarlenDynamicPersistentTileSchedulerILi128ELi128ELi256ELi128ELb1ELb1ELb1ELb0ELb1ELb1EEEEEEEEEvNT_6ParamsE,"a",@progbits
	.sectionflags	@""
	.align	4
.nv.constant0._ZN7cutlass13device_kernelIN5flash11enable_sm90INS1_16FlashAttnFwdSm90INS1_25CollectiveMainloopFwdSm90ILi2EN4cute5tupleIJNS5_1CILi1EEES8_S8_EEENS6_IJNS7_ILi128EEESA_NS7_ILi256EEEEEELi256ENS_12float_e4m3_tEfNS_4arch4Sm90ELb0ELb0ELb0ELb1ELb1ELb0ELb0ELb1ELb0ELb1ELb1ELb0EEENS1_21CollectiveEpilogueFwdINS6_IJSA_SB_SA_EEES9_NS_10bfloat16_tESF_Li256ELb1ELb1ELb1ELb1EEENS1_36VarlenDynamicPersistentTileSchedulerILi128ELi128ELi256ELi128ELb1ELb1ELb1ELb0ELb1ELb1EEEEEEEEEvNT_6ParamsE:
	.zero		3328


//--------------------- .nv.constant0._ZN7cutlass13device_kernelIN5flash11enable_sm90INS1_16FlashAttnFwdSm90INS1_25CollectiveMainloopFwdSm90ILi2EN4cute5tupleIJNS5_1CILi1EEES8_S8_EEENS6_IJNS7_ILi128EEESA_NS7_ILi256EEEEEELi256ENS_12float_e4m3_tEfNS_4arch4Sm90ELb0ELb0ELb0ELb1ELb1ELb1ELb0ELb1ELb0ELb1ELb1ELb0EEENS1_21CollectiveEpilogueFwdINS6_IJSA_SB_SA_EEES9_NS_10bfloat16_tESF_Li256ELb1ELb1ELb1ELb1EEENS1_36VarlenDynamicPersistentTileSchedulerILi128ELi128ELi256ELi128ELb1ELb1ELb1ELb0ELb1ELb1EEEEEEEEEvNT_6ParamsE --------------------------
	.section	.nv.constant0._ZN7cutlass13device_kernelIN5flash11enable_sm90INS1_16FlashAttnFwdSm90INS1_25CollectiveMainloopFwdSm90ILi2EN4cute5tupleIJNS5_1CILi1EEES8_S8_EEENS6_IJNS7_ILi128EEESA_NS7_ILi256EEEEEELi256ENS_12float_e4m3_tEfNS_4arch4Sm90ELb0ELb0ELb0ELb1ELb1ELb1ELb0ELb1ELb0ELb1ELb1ELb0EEENS1_21CollectiveEpilogueFwdINS6_IJSA_SB_SA_EEES9_NS_10bfloat16_tESF_Li256ELb1ELb1ELb1ELb1EEENS1_36VarlenDynamicPersistentTileSchedulerILi128ELi128ELi256ELi128ELb1ELb1ELb1ELb0ELb1ELb1EEEEEEEEEvNT_6ParamsE,"a",@progbits
	.sectionflags	@""
	.align	4
.nv.constant0._ZN7cutlass13device_kernelIN5flash11enable_sm90INS1_16FlashAttnFwdSm90INS1_25CollectiveMainloopFwdSm90ILi2EN4cute5tupleIJNS5_1CILi1EEES8_S8_EEENS6_IJNS7_ILi128EEESA_NS7_ILi256EEEEEELi256ENS_12float_e4m3_tEfNS_4arch4Sm90ELb0ELb0ELb0ELb1ELb1ELb1ELb0ELb1ELb0ELb1ELb1ELb0EEENS1_21CollectiveEpilogueFwdINS6_IJSA_SB_SA_EEES9_NS_10bfloat16_tESF_Li256ELb1ELb1ELb1ELb1EEENS1_36VarlenDynamicPersistentTileSchedulerILi128ELi128ELi256ELi128ELb1ELb1ELb1ELb0ELb1ELb1EEEEEEEEEvNT_6ParamsE:
	.zero		3328


//--------------------- .nv.constant0._ZN7cutlass13device_kernelIN5flash11enable_sm90INS1_16FlashAttnFwdSm90INS1_25CollectiveMainloopFwdSm90ILi2EN4cute5tupleIJNS5_1CILi1EEES8_S8_EEENS6_IJNS7_ILi128EEENS7_ILi64EEENS7_ILi256EEEEEELi256ENS_12float_e4m3_tEfNS_4arch4Sm90ELb0ELb1ELb0ELb0ELb1ELb0ELb0ELb1ELb0ELb1ELb1ELb0EEENS1_21CollectiveEpilogueFwdINS6_IJSA_SC_SB_EEES9_NS_10bfloat16_tESG_Li256ELb0ELb1ELb1ELb1EEENS1_19SingleTileSchedulerILb0ELb1ELb1ELi128EEEEEEEEEvNT_6ParamsE --------------------------
	.section	.nv.constant0._ZN7cutlass13device_kernelIN5flash11enable_sm90INS1_16FlashAttnFwdSm90INS1_25CollectiveMainloopFwdSm90ILi2EN4cute5tupleIJNS5_1CILi1EEES8_S8_EEENS6_IJNS7_ILi128EEENS7_ILi64EEENS7_ILi256EEEEEELi256ENS_12float_e4m3_tEfNS_4arch4Sm90ELb0ELb1ELb0ELb0ELb1ELb0ELb0ELb1ELb0ELb1ELb1ELb0EEENS1_21CollectiveEpilogueFwdINS6_IJSA_SC_SB_EEES9_NS_10bfloat16_tESG_Li256ELb0ELb1ELb1ELb1EEENS1_19SingleTileSchedulerILb0ELb1ELb1ELi128EEEEEEEEEvNT_6ParamsE,"a",@progbits
	.sectionflags	@""
	.align	4
.nv.constant0._ZN7cutlass13device_kernelIN5flash11enable_sm90INS1_16FlashAttnFwdSm90INS1_25CollectiveMainloopFwdSm90ILi2EN4cute5tupleIJNS5_1CILi1EEES8_S8_EEENS6_IJNS7_ILi128EEENS7_ILi64EEENS7_ILi256EEEEEELi256ENS_12float_e4m3_tEfNS_4arch4Sm90ELb0ELb1ELb0ELb0ELb1ELb0ELb0ELb1ELb0ELb1ELb1ELb0EEENS1_21CollectiveEpilogueFwdINS6_IJSA_SC_SB_EEES9_NS_10bfloat16_tESG_Li256ELb0ELb1ELb1ELb1EEENS1_19SingleTileSchedulerILb0ELb1ELb1ELi128EEEEEEEEEvNT_6ParamsE:
	.zero		3200


//--------------------- .nv.constant0._ZN7cutlass13device_kernelIN5flash11enable_sm90INS1_16FlashAttnFwdSm90INS1_25CollectiveMainloopFwdSm90ILi2EN4cute5tupleIJNS5_1CILi1EEES8_S8_EEENS6_IJNS7_ILi128EEENS7_ILi64EEENS7_ILi256EEEEEELi256ENS_12float_e4m3_tEfNS_4arch4Sm90ELb0ELb1ELb0ELb1ELb1ELb0ELb0ELb1ELb0ELb1ELb1ELb0EEENS1_21CollectiveEpilogueFwdINS6_IJSA_SC_SB_EEES9_NS_10bfloat16_tESG_Li256ELb1ELb1ELb1ELb1EEENS1_36VarlenDynamicPersistentTileSchedulerILi128ELi64ELi256ELi128ELb1ELb1ELb1ELb1ELb0ELb1EEEEEEEEEvNT_6ParamsE --------------------------
	.section	.nv.constant0._ZN7cutlass13device_kernelIN5flash11enable_sm90INS1_16FlashAttnFwdSm90INS1_25CollectiveMainloopFwdSm90ILi2EN4cute5tupleIJNS5_1CILi1EEES8_S8_EEENS6_IJNS7_ILi128EEENS7_ILi64EEENS7_ILi256EEEEEELi256ENS_12float_e4m3_tEfNS_4arch4Sm90ELb0ELb1ELb0ELb1ELb1ELb0ELb0ELb1ELb0ELb1ELb1ELb0EEENS1_21CollectiveEpilogueFwdINS6_IJSA_SC_SB_EEES9_NS_10bfloat16_tESG_Li256ELb1ELb1ELb1ELb1EEENS1_36VarlenDynamicPersistentTileSchedulerILi128ELi64ELi256ELi128ELb1ELb1ELb1ELb1ELb0ELb1EEEEEEEEEvNT_6ParamsE,"a",@progbits
	.sectionflags	@""
	.align	4
.nv.constant0._ZN7cutlass13device_kernelIN5flash11enable_sm90INS1_16FlashAttnFwdSm90INS1_25CollectiveMainloopFwdSm90ILi2EN4cute5tupleIJNS5_1CILi1EEES8_S8_EEENS6_IJNS7_ILi128EEENS7_ILi64EEENS7_ILi256EEEEEELi256ENS_12float_e4m3_tEfNS_4arch4Sm90ELb0ELb1ELb0ELb1ELb1ELb0ELb0ELb1ELb0ELb1ELb1ELb0EEENS1_21CollectiveEpilogueFwdINS6_IJSA_SC_SB_EEES9_NS_10bfloat16_tESG_Li256ELb1ELb1ELb1ELb1EEENS1_36VarlenDynamicPersistentTileSchedulerILi128ELi64ELi256ELi128ELb1ELb1ELb1ELb1ELb0ELb1EEEEEEEEEvNT_6ParamsE:
	.zero		3328


//--------------------- .nv.constant0._ZN7cutlass13device_kernelIN5flash11enable_sm90INS1_16FlashAttnFwdSm90INS1_25CollectiveMainloopFwdSm90ILi2EN4cute5tupleIJNS5_1CILi1EEES8_S8_EEENS6_IJNS7_ILi128EEENS7_ILi64EEENS7_ILi256EEEEEELi256ENS_12float_e4m3_tEfNS_4arch4Sm90ELb0ELb1ELb0ELb1ELb1ELb1ELb0ELb1ELb0ELb1ELb1ELb0EEENS1_21CollectiveEpilogueFwdINS6_IJSA_SC_SB_EEES9_NS_10bfloat16_tESG_Li256ELb1ELb1ELb1ELb1EEENS1_36VarlenDynamicPersistentTileSchedulerILi128ELi64ELi256ELi128ELb1ELb1ELb1ELb1ELb0ELb1EEEEEEEEEvNT_6ParamsE --------------------------
	.section	.nv.constant0._ZN7cutlass13device_kernelIN5flash11enable_sm90INS1_16FlashAttnFwdSm90INS1_25CollectiveMainloopFwdSm90ILi2EN4cute5tupleIJNS5_1CILi1EEES8_S8_EEENS6_IJNS7_ILi128EEENS7_ILi64EEENS7_ILi256EEEEEELi256ENS_12float_e4m3_tEfNS_4arch4Sm90ELb0ELb1ELb0ELb1ELb1ELb1ELb0ELb1ELb0ELb1ELb1ELb0EEENS1_21CollectiveEpilogueFwdINS6_IJSA_SC_SB_EEES9_NS_10bfloat16_tESG_Li256ELb1ELb1ELb1ELb1EEENS1_36VarlenDynamicPersistentTileSchedulerILi128ELi64ELi256ELi128ELb1ELb1ELb1ELb1ELb0ELb1EEEEEEEEEvNT_6ParamsE,"a",@progbits
	.sectionflags	@""
	.align	4
.nv.constant0._ZN7cutlass13device_kernelIN5flash11enable_sm90INS1_16FlashAttnFwdSm90INS1_25CollectiveMainloopFwdSm90ILi2EN4cute5tupleIJNS5_1CILi1EEES8_S8_EEENS6_IJNS7_ILi128EEENS7_ILi64EEENS7_ILi256EEEEEELi256ENS_12float_e4m3_tEfNS_4arch4Sm90ELb0ELb1ELb0ELb1ELb1ELb1ELb0ELb1ELb0ELb1ELb1ELb0EEENS1_21CollectiveEpilogueFwdINS6_IJSA_SC_SB_EEES9_NS_10bfloat16_tESG_Li256ELb1ELb1ELb1ELb1EEENS1_36VarlenDynamicPersistentTileSchedulerILi128ELi64ELi256ELi128ELb1ELb1ELb1ELb1ELb0ELb1EEEEEEEEEvNT_6ParamsE:
	.zero		3328


//--------------------- .nv.constant0._ZN7cutlass13device_kernelIN5flash11enable_sm90INS1_16FlashAttnFwdSm90INS1_25CollectiveMainloopFwdSm90ILi2EN4cute5tupleIJNS5_1CILi1EEES8_S8_EEENS6_IJNS7_ILi128EEESA_NS7_ILi256EEEEEELi256ENS_12float_e4m3_tEfNS_4arch4Sm90ELb1ELb0ELb0ELb0ELb1ELb0ELb0ELb1ELb0ELb1ELb1ELb0EEENS1_21CollectiveEpilogueFwdINS6_IJSA_SB_SA_EEES9_NS_10bfloat16_tESF_Li256ELb0ELb1ELb1ELb1EEENS1_19SingleTileSchedulerILb0ELb1ELb1ELi128EEEEEEEEEvNT_6ParamsE --------------------------
	.section	.nv.constant0._ZN7cutlass13device_kernelIN5flash11enable_sm90INS1_16FlashAttnFwdSm90INS1_25CollectiveMainloopFwdSm90ILi2EN4cute5tupleIJNS5_1CILi1EEES8_S8_EEENS6_IJNS7_ILi128EEESA_NS7_ILi256EEEEEELi256ENS_12float_e4m3_tEfNS_4arch4Sm90ELb1ELb0ELb0ELb0ELb1ELb0ELb0ELb1ELb0ELb1ELb1ELb0EEENS1_21CollectiveEpilogueFwdINS6_IJSA_SB_SA_EEES9_NS_10bfloat16_tESF_Li256ELb0ELb1ELb1ELb1EEENS1_19SingleTileSchedulerILb0ELb1ELb1ELi128EEEEEEEEEvNT_6ParamsE,"a",@progbits
	.sectionflags	@""
	.align	4
.nv.constant0._ZN7cutlass13device_kernelIN5flash11enable_sm90INS1_16FlashAttnFwdSm90INS1_25CollectiveMainloopFwdSm90ILi2EN4cute5tupleIJNS5_1CILi1EEES8_S8_EEENS6_IJNS7_ILi128EEESA_NS7_ILi256EEEEEELi256ENS_12float_e4m3_tEfNS_4arch4Sm90ELb1ELb0ELb0ELb0ELb1ELb0ELb0ELb1ELb0ELb1ELb1ELb0EEENS1_21CollectiveEpilogueFwdINS6_IJSA_SB_SA_EEES9_NS_10bfloat16_tESF_Li256ELb0ELb1ELb1ELb1EEENS1_19SingleTileSchedulerILb0ELb1ELb1ELi128EEEEEEEEEvNT_6ParamsE:
	.zero		3200


//--------------------- .nv.constant0._ZN7cutlass13device_kernelIN5flash11enable_sm90INS1_16FlashAttnFwdSm90INS1_25CollectiveMainloopFwdSm90ILi2EN4cute5tupleIJNS5_1CILi1EEES8_S8_EEENS6_IJNS7_ILi128EEESA_NS7_ILi256EEEEEELi256ENS_12float_e4m3_tEfNS_4arch4Sm90ELb1ELb0ELb0ELb1ELb1ELb0ELb0ELb1ELb0ELb1ELb1ELb0EEENS1_21CollectiveEpilogueFwdINS6_IJSA_SB_SA_EEES9_NS_10bfloat16_tESF_Li256ELb1ELb1ELb1ELb1EEENS1_36VarlenDynamicPersistentTileSchedulerILi128ELi128ELi256ELi128ELb1ELb1ELb1ELb1ELb1ELb1EEEEEEEEEvNT_6ParamsE --------------------------
	.section	.nv.constant0._ZN7cutlass13device_kernelIN5flash11enable_sm90INS1_16FlashAttnFwdSm90INS1_25CollectiveMainloopFwdSm90ILi2EN4cute5tupleIJNS5_1CILi1EEES8_S8_EEENS6_IJNS7_ILi128EEESA_NS7_ILi256EEEEEELi256ENS_12float_e4m3_tEfNS_4arch4Sm90ELb1ELb0ELb0ELb1ELb1ELb0ELb0ELb1ELb0ELb1ELb1ELb0EEENS1_21CollectiveEpilogueFwdINS6_IJSA_SB_SA_EEES9_NS_10bfloat16_tESF_Li256ELb1ELb1ELb1ELb1EEENS1_36VarlenDynamicPersistentTileSchedulerILi128ELi128ELi256ELi128ELb1ELb1ELb1ELb1ELb1ELb1EEEEEEEEEvNT_6ParamsE,"a",@progbits
	.sectionflags	@""
	.align	4
.nv.constant0._ZN7cutlass13device_kernelIN5flash11enable_sm90INS1_16FlashAttnFwdSm90INS1_25CollectiveMainloopFwdSm90ILi2EN4cute5tupleIJNS5_1CILi1EEES8_S8_EEENS6_IJNS7_ILi128EEESA_NS7_ILi256EEEEEELi256ENS_12float_e4m3_tEfNS_4arch4Sm90ELb1ELb0ELb0ELb1ELb1ELb0ELb0ELb1ELb0ELb1ELb1ELb0EEENS1_21CollectiveEpilogueFwdINS6_IJSA_SB_SA_EEES9_NS_10bfloat16_tESF_Li256ELb1ELb1ELb1ELb1EEENS1_36VarlenDynamicPersistentTileSchedulerILi128ELi128ELi256ELi128ELb1ELb1ELb1ELb1ELb1ELb1EEEEEEEEEvNT_6ParamsE:
	.zero		3328


//--------------------- .nv.constant0._ZN7cutlass13device_kernelIN5flash11enable_sm90INS1_16FlashAttnFwdSm90INS1_25CollectiveMainloopFwdSm90ILi2EN4cute5tupleIJNS5_1CILi1EEES8_S8_EEENS6_IJNS7_ILi128EEESA_NS7_ILi256EEEEEELi256ENS_12float_e4m3_tEfNS_4arch4Sm90ELb1ELb0ELb0ELb1ELb1ELb1ELb0ELb1ELb0ELb1ELb1ELb0EEENS1_21CollectiveEpilogueFwdINS6_IJSA_SB_SA_EEES9_NS_10bfloat16_tESF_Li256ELb1ELb1ELb1ELb1EEENS1_36VarlenDynamicPersistentTileSchedulerILi128ELi128ELi256ELi128ELb1ELb1ELb1ELb1ELb1ELb1EEEEEEEEEvNT_6ParamsE --------------------------
	.section	.nv.constant0._ZN7cutlass13device_kernelIN5flash11enable_sm90INS1_16FlashAttnFwdSm90INS1_25CollectiveMainloopFwdSm90ILi2EN4cute5tupleIJNS5_1CILi1EEES8_S8_EEENS6_IJNS7_ILi128EEESA_NS7_ILi256EEEEEELi256ENS_12float_e4m3_tEfNS_4arch4Sm90ELb1ELb0ELb0ELb1ELb1ELb1ELb0ELb1ELb0ELb1ELb1ELb0EEENS1_21CollectiveEpilogueFwdINS6_IJSA_SB_SA_EEES9_NS_10bfloat16_tESF_Li256ELb1ELb1ELb1ELb1EEENS1_36VarlenDynamicPersistentTileSchedulerILi128ELi128ELi256ELi128ELb1ELb1ELb1ELb1ELb1ELb1EEEEEEEEEvNT_6ParamsE,"a",@progbits
	.sectionflags	@""
	.align	4
.nv.constant0._ZN7cutlass13device_kernelIN5flash11enable_sm90INS1_16FlashAttnFwdSm90INS1_25CollectiveMainloopFwdSm90ILi2EN4cute5tupleIJNS5_1CILi1EEES8_S8_EEENS6_IJNS7_ILi128EEESA_NS7_ILi256EEEEEELi256ENS_12float_e4m3_tEfNS_4arch4Sm90ELb1ELb0ELb0ELb1ELb1ELb1ELb0ELb1ELb0ELb1ELb1ELb0EEENS1_21CollectiveEpilogueFwdINS6_IJSA_SB_SA_EEES9_NS_10bfloat16_tESF_Li256ELb1ELb1ELb1ELb1EEENS1_36VarlenDynamicPersistentTileSchedulerILi128ELi128ELi256ELi128ELb1ELb1ELb1ELb1ELb1ELb1EEEEEEEEEvNT_6ParamsE:
	.zero		3328


//--------------------- .nv.constant0._ZN7cutlass13device_kernelIN5flash11enable_sm90INS1_16FlashAttnFwdSm90INS1_25CollectiveMainloopFwdSm90ILi2EN4cute5tupleIJNS5_1CILi1EEES8_S8_EEENS6_IJNS7_ILi128EEENS7_ILi160EEENS7_ILi192EEEEEELi192ENS_12float_e4m3_tEfNS_4arch4Sm90ELb0ELb0ELb0ELb0ELb1ELb0ELb0ELb1ELb1ELb1ELb1ELb0EEENS1_21CollectiveEpilogueFwdINS6_IJSA_SC_SB_EEES9_NS_10bfloat16_tESG_Li256ELb0ELb1ELb1ELb1EEENS1_19SingleTileSchedulerILb0ELb1ELb1ELi128EEEEEEEEEvNT_6ParamsE --------------------------
	.section	.nv.constant0._ZN7cutlass13device_kernelIN5flash11enable_sm90INS1_16FlashAttnFwdSm90INS1_25CollectiveMainloopFwdSm90ILi2EN4cute5tupleIJNS5_1CILi1EEES8_S8_EEENS6_IJNS7_ILi128EEENS7_ILi160EEENS7_ILi192EEEEEELi192ENS_12float_e4m3_tEfNS_4arch4Sm90ELb0ELb0ELb0ELb0ELb1ELb0ELb0ELb1ELb1ELb1ELb1ELb0EEENS1_21CollectiveEpilogueFwdINS6_IJSA_SC_SB_EEES9_NS_10bfloat16_tESG_Li256ELb0ELb1ELb1ELb1EEENS1_19SingleTileSchedulerILb0ELb1ELb1ELi128EEEEEEEEEvNT_6ParamsE,"a",@progbits
	.sectionflags	@""
	.align	4
.nv.constant0._ZN7cutlass13device_kernelIN5flash11enable_sm90INS1_16FlashAttnFwdSm90INS1_25CollectiveMainloopFwdSm90ILi2EN4cute5tupleIJNS5_1CILi1EEES8_S8_EEENS6_IJNS7_ILi128EEENS7_ILi160EEENS7_ILi192EEEEEELi192ENS_12float_e4m3_tEfNS_4arch4Sm90ELb0ELb0ELb0ELb0ELb1ELb0ELb0ELb1ELb1ELb1ELb1ELb0EEENS1_21CollectiveEpilogueFwdINS6_IJSA_SC_SB_EEES9_NS_10bfloat16_tESG_Li256ELb0ELb1ELb1ELb1EEENS1_19SingleTileSchedulerILb0ELb1ELb1ELi128EEEEEEEEEvNT_6ParamsE:
	.zero		3200


//--------------------- .nv.constant0._ZN7cutlass13device_kernelIN5flash11enable_sm90INS1_16FlashAttnFwdSm90INS1_25CollectiveMainloopFwdSm90ILi2EN4cute5tupleIJNS5_1CILi1EEES8_S8_EEENS6_IJNS7_ILi128EEENS7_ILi160EEENS7_ILi192EEEEEELi192ENS_12float_e4m3_tEfNS_4arch4Sm90ELb0ELb0ELb0ELb1ELb1ELb0ELb0ELb1ELb1ELb1ELb1ELb0EEENS1_21CollectiveEpilogueFwdINS6_IJSA_SC_SB_EEES9_NS_10bfloat16_tESG_Li256ELb1ELb1ELb1ELb1EEENS1_36VarlenDynamicPersistentTileSchedulerILi128ELi160ELi256ELi128ELb1ELb1ELb1ELb0ELb1ELb1EEEEEEEEEvNT_6ParamsE --------------------------
	.section	.nv.constant0._ZN7cutlass13device_kernelIN5flash11enable_sm90INS1_16FlashAttnFwdSm90INS1_25CollectiveMainloopFwdSm90ILi2EN4cute5tupleIJNS5_1CILi1EEES8_S8_EEENS6_IJNS7_ILi128EEENS7_ILi160EEENS7_ILi192EEEEEELi192ENS_12float_e4m3_tEfNS_4arch4Sm90ELb0ELb0ELb0ELb1ELb1ELb0ELb0ELb1ELb1ELb1ELb1ELb0EEENS1_21CollectiveEpilogueFwdINS6_IJSA_SC_SB_EEES9_NS_10bfloat16_tESG_Li256ELb1ELb1ELb1ELb1EEENS1_36VarlenDynamicPersistentTileSchedulerILi128ELi160ELi256ELi128ELb1ELb1ELb1ELb0ELb1ELb1EEEEEEEEEvNT_6ParamsE,"a",@progbits
	.sectionflags	@""
	.align	4
.nv.constant0._ZN7cutlass13device_kernelIN5flash11enable_sm90INS1_16FlashAttnFwdSm90INS1_25CollectiveMainloopFwdSm90ILi2EN4cute5tupleIJNS5_1CILi1EEES8_S8_EEENS6_IJNS7_ILi128EEENS7_ILi160EEENS7_ILi192EEEEEELi192ENS_12float_e4m3_tEfNS_4arch4Sm90ELb0ELb0ELb0ELb1ELb1ELb0ELb0ELb1ELb1ELb1ELb1ELb0EEENS1_21CollectiveEpilogueFwdINS6_IJSA_SC_SB_EEES9_NS_10bfloat16_tESG_Li256ELb1ELb1ELb1ELb1EEENS1_36VarlenDynamicPersistentTileSchedulerILi128ELi160ELi256ELi128ELb1ELb1ELb1ELb0ELb1ELb1EEEEEEEEEvNT_6ParamsE:
	.zero		3328


//--------------------- .nv.constant0._ZN7cutlass13device_kernelIN5flash11enable_sm90INS1_16FlashAttnFwdSm90INS1_25CollectiveMainloopFwdSm90ILi2EN4cute5tupleIJNS5_1CILi1EEES8_S8_EEENS6_IJNS7_ILi128EEENS7_ILi160EEENS7_ILi192EEEEEELi192ENS_12float_e4m3_tEfNS_4arch4Sm90ELb0ELb0ELb0ELb1ELb1ELb1ELb0ELb1ELb1ELb1ELb1ELb0EEENS1_21CollectiveEpilogueFwdINS6_IJSA_SC_SB_EEES9_NS_10bfloat16_tESG_Li256ELb1ELb1ELb1ELb1EEENS1_36VarlenDynamicPersistentTileSchedulerILi128ELi160ELi256ELi128ELb1ELb1ELb1ELb0ELb1ELb1EEEEEEEEEvNT_6ParamsE --------------------------
	.section	.nv.constant0._ZN7cutlass13device_kernelIN5flash11enable_sm90INS1_16FlashAttnFwdSm90INS1_25CollectiveMainloopFwdSm90ILi2EN4cute5tupleIJNS5_1CILi1EEES8_S8_EEENS6_IJNS7_ILi128EEENS7_ILi160EEENS7_ILi192EEEEEELi192ENS_12float_e4m3_tEfNS_4arch4Sm90ELb0ELb0ELb0ELb1ELb1ELb1ELb0ELb1ELb1ELb1ELb1ELb0EEENS1_21CollectiveEpilogueFwdINS6_IJSA_SC_SB_EEES9_NS_10bfloat16_tESG_Li256ELb1ELb1ELb1ELb1EEENS1_36VarlenDynamicPersistentTileSchedulerILi128ELi160ELi256ELi128ELb1ELb1ELb1ELb0ELb1ELb1EEEEEEEEEvNT_6ParamsE,"a",@progbits
	.sectionflags	@""
	.align	4
.nv.constant0._ZN7cutlass13device_kernelIN5flash11enable_sm90INS1_16FlashAttnFwdSm90INS1_25CollectiveMainloopFwdSm90ILi2EN4cute5tupleIJNS5_1CILi1EEES8_S8_EEENS6_IJNS7_ILi128EEENS7_ILi160EEENS7_ILi192EEEEEELi192ENS_12float_e4m3_tEfNS_4arch4Sm90ELb0ELb0ELb0ELb1ELb1ELb1ELb0ELb1ELb1ELb1ELb1ELb0EEENS1_21CollectiveEpilogueFwdINS6_IJSA_SC_SB_EEES9_NS_10bfloat16_tESG_Li256ELb1ELb1ELb1ELb1EEENS1_36VarlenDynamicPersistentTileSchedulerILi128ELi160ELi256ELi128ELb1ELb1ELb1ELb0ELb1ELb1EEEEEEEEEvNT_6ParamsE:
	.zero		3328


//--------------------- .nv.constant0._ZN7cutlass13device_kernelIN5flash11enable_sm90INS1_16FlashAttnFwdSm90INS1_25CollectiveMainloopFwdSm90ILi2EN4cute5tupleIJNS5_1CILi1EEES8_S8_EEENS6_IJNS7_ILi128EEESA_NS7_ILi192EEEEEELi192ENS_12float_e4m3_tEfNS_4arch4Sm90ELb0ELb1ELb0ELb0ELb1ELb0ELb0ELb1ELb1ELb1ELb1ELb0EEENS1_21CollectiveEpilogueFwdINS6_IJSA_SB_SA_EEES9_NS_10bfloat16_tESF_Li256ELb0ELb1ELb1ELb1EEENS1_19SingleTileSchedulerILb0ELb1ELb1ELi128EEEEEEEEEvNT_6ParamsE --------------------------
	.section	.nv.constant0._ZN7cutlass13device_kernelIN5flash11enable_sm90INS1_16FlashAttnFwdSm90INS1_25CollectiveMainloopFwdSm90ILi2EN4cute5tupleIJNS5_1CILi1EEES8_S8_EEENS6_IJNS7_ILi128EEESA_NS7_ILi192EEEEEELi192ENS_12float_e4m3_tEfNS_4arch4Sm90ELb0ELb1ELb0ELb0ELb1ELb0ELb0ELb1ELb1ELb1ELb1ELb0EEENS1_21CollectiveEpilogueFwdINS6_IJSA_SB_SA_EEES9_NS_10bfloat16_tESF_Li256ELb0ELb1ELb1ELb1EEENS1_19SingleTileSchedulerILb0ELb1ELb1ELi128EEEEEEEEEvNT_6ParamsE,"a",@progbits
	.sectionflags	@""
	.align	4
.nv.constant0._ZN7cutlass13device_kernelIN5flash11enable_sm90INS1_16FlashAttnFwdSm90INS1_25CollectiveMainloopFwdSm90ILi2EN4cute5tupleIJNS5_1CILi1EEES8_S8_EEENS6_IJNS7_ILi128EEESA_NS7_ILi192EEEEEELi192ENS_12float_e4m3_tEfNS_4arch4Sm90ELb0ELb1ELb0ELb0ELb1ELb0ELb0ELb1ELb1ELb1ELb1ELb0EEENS1_21CollectiveEpilogueFwdINS6_IJSA_SB_SA_EEES9_NS_10bfloat16_tESF_Li256ELb0ELb1ELb1ELb1EEENS1_19SingleTileSchedulerILb0ELb1ELb1ELi128EEEEEEEEEvNT_6ParamsE:
	.zero		3200


//--------------------- .nv.constant0._ZN7cutlass13device_kernelIN5flash11enable_sm90INS1_16FlashAttnFwdSm90INS1_25CollectiveMainloopFwdSm90ILi2EN4cute5tupleIJNS5_1CILi1EEES8_S8_EEENS6_IJNS7_ILi128EEESA_NS7_ILi192EEEEEELi192ENS_12float_e4m3_tEfNS_4arch4Sm90ELb0ELb1ELb0ELb1ELb1ELb0ELb0ELb1ELb1ELb1ELb1ELb0EEENS1_21CollectiveEpilogueFwdINS6_IJSA_SB_SA_EEES9_NS_10bfloat16_tESF_Li256ELb1ELb1ELb1ELb1EEENS1_36VarlenDynamicPersistentTileSchedulerILi128ELi128ELi256ELi128ELb1ELb1ELb1ELb1ELb0ELb1EEEEEEEEEvNT_6ParamsE --------------------------
	.section	.nv.constant0._ZN7cutlass13device_kernelIN5flash11enable_sm90INS1_16FlashAttnFwdSm90INS1_25CollectiveMainloopFwdSm90ILi2EN4cute5tupleIJNS5_1CILi1EEES8_S8_EEENS6_IJNS7_ILi128EEESA_NS7_ILi192EEEEEELi192ENS_12float_e4m3_tEfNS_4arch4Sm90ELb0ELb1ELb0ELb1ELb1ELb0ELb0ELb1ELb1ELb1ELb1ELb0EEENS1_21CollectiveEpilogueFwdINS6_IJSA_SB_SA_EEES9_NS_10bfloat16_tESF_Li256ELb1ELb1ELb1ELb1EEENS1_36VarlenDynamicPersistentTileSchedulerILi128ELi128ELi256ELi128ELb1ELb1ELb1ELb1ELb0ELb1EEEEEEEEEvNT_6ParamsE,"a",@progbits
	.sectionflags	@""
	.align	4
.nv.constant0._ZN7cutlass13device_kernelIN5flash11enable_sm90INS1_16FlashAttnFwdSm90INS1_25CollectiveMainloopFwdSm90ILi2EN4cute5tupleIJNS5_1CILi1EEES8_S8_EEENS6_IJNS7_ILi128EEESA_NS7_ILi192EEEEEELi192ENS_12float_e4m3_tEfNS_4arch4Sm90ELb0ELb1ELb0ELb1ELb1ELb0ELb0ELb1ELb1ELb1ELb1ELb0EEENS1_21CollectiveEpilogueFwdINS6_IJSA_SB_SA_EEES9_NS_10bfloat16_tESF_Li256ELb1ELb1ELb1ELb1EEENS1_36VarlenDynamicPersistentTileSchedulerILi128ELi128ELi256ELi128ELb1ELb1ELb1ELb1ELb0ELb1EEEEEEEEEvNT_6ParamsE:
	.zero		3328


//--------------------- .nv.constant0._ZN7cutlass13device_kernelIN5flash11enable_sm90INS1_16FlashAttnFwdSm90INS1_25CollectiveMainloopFwdSm90ILi2EN4cute5tupleIJNS5_1CILi1EEES8_S8_EEENS6_IJNS7_ILi128EEESA_NS7_ILi192EEEEEELi192ENS_12float_e4m3_tEfNS_4arch4Sm90ELb0ELb1ELb0ELb1ELb1ELb1ELb0ELb1ELb1ELb1ELb1ELb0EEENS1_21CollectiveEpilogueFwdINS6_IJSA_SB_SA_EEES9_NS_10bfloat16_tESF_Li256ELb1ELb1ELb1ELb1EEENS1_36VarlenDynamicPersistentTileSchedulerILi128ELi128ELi256ELi128ELb1ELb1ELb1ELb1ELb0ELb1EEEEEEEEEvNT_6ParamsE --------------------------
	.section	.nv.constant0._ZN7cutlass13device_kernelIN5flash11enable_sm90INS1_16FlashAttnFwdSm90INS1_25CollectiveMainloopFwdSm90ILi2EN4cute5tupleIJNS5_1CILi1EEES8_S8_EEENS6_IJNS7_ILi128EEESA_NS7_ILi192EEEEEELi192ENS_12float_e4m3_tEfNS_4arch4Sm90ELb0ELb1ELb0ELb1ELb1ELb1ELb0ELb1ELb1ELb1ELb1ELb0EEENS1_21CollectiveEpilogueFwdINS6_IJSA_SB_SA_EEES9_NS_10bfloat16_tESF_Li256ELb1ELb1ELb1ELb1EEENS1_36VarlenDynamicPersistentTileSchedulerILi128ELi128ELi256ELi128ELb1ELb1ELb1ELb1ELb0ELb1EEEEEEEEEvNT_6ParamsE,"a",@progbits
	.sectionflags	@""
	.align	4
.nv.constant0._ZN7cutlass13device_kernelIN5flash11enable_sm90INS1_16FlashAttnFwdSm90INS1_25CollectiveMainloopFwdSm90ILi2EN4cute5tupleIJNS5_1CILi1EEES8_S8_EEENS6_IJNS7_ILi128EEESA_NS7_ILi192EEEEEELi192ENS_12float_e4m3_tEfNS_4arch4Sm90ELb0ELb1ELb0ELb1ELb1ELb1ELb0ELb1ELb1ELb1ELb1ELb0EEENS1_21CollectiveEpilogueFwdINS6_IJSA_SB_SA_EEES9_NS_10bfloat16_tESF_Li256ELb1ELb1ELb1ELb1EEENS1_36VarlenDynamicPersistentTileSchedulerILi128ELi128ELi256ELi128ELb1ELb1ELb1ELb1ELb0ELb1EEEEEEEEEvNT_6ParamsE:
	.zero		3328


//--------------------- .nv.constant0._ZN7cutlass13device_kernelIN5flash11enable_sm90INS1_16FlashAttnFwdSm90INS1_25CollectiveMainloopFwdSm90ILi2EN4cute5tupleIJNS5_1CILi1EEES8_S8_EEENS6_IJNS7_ILi128EEENS7_ILi160EEENS7_ILi192EEEEEELi192ENS_12float_e4m3_tEfNS_4arch4Sm90ELb1ELb0ELb0ELb0ELb1ELb0ELb0ELb1ELb1ELb1ELb1ELb0EEENS1_21CollectiveEpilogueFwdINS6_IJSA_SC_SB_EEES9_NS_10bfloat16_tESG_Li256ELb0ELb1ELb1ELb1EEENS1_19SingleTileSchedulerILb0ELb1ELb1ELi128EEEEEEEEEvNT_6ParamsE --------------------------
	.section	.nv.constant0._ZN7cutlass13device_kernelIN5flash11enable_sm90INS1_16FlashAttnFwdSm90INS1_25CollectiveMainloopFwdSm90ILi2EN4cute5tupleIJNS5_1CILi1EEES8_S8_EEENS6_IJNS7_ILi128EEENS7_ILi160EEENS7_ILi192EEEEEELi192ENS_12float_e4m3_tEfNS_4arch4Sm90ELb1ELb0ELb0ELb0ELb1ELb0ELb0ELb1ELb1ELb1ELb1ELb0EEENS1_21CollectiveEpilogueFwdINS6_IJSA_SC_SB_EEES9_NS_10bfloat16_tESG_Li256ELb0ELb1ELb1ELb1EEENS1_19SingleTileSchedulerILb0ELb1ELb1ELi128EEEEEEEEEvNT_6ParamsE,"a",@progbits
	.sectionflags	@""
	.align	4
.nv.constant0._ZN7cutlass13device_kernelIN5flash11enable_sm90INS1_16FlashAttnFwdSm90INS1_25CollectiveMainloopFwdSm90ILi2EN4cute5tupleIJNS5_1CILi1EEES8_S8_EEENS6_IJNS7_ILi128EEENS7_ILi160EEENS7_ILi192EEEEEELi192ENS_12float_e4m3_tEfNS_4arch4Sm90ELb1ELb0ELb0ELb0ELb1ELb0ELb0ELb1ELb1ELb1ELb1ELb0EEENS1_21CollectiveEpilogueFwdINS6_IJSA_SC_SB_EEES9_NS_10bfloat16_tESG_Li256ELb0ELb1ELb1ELb1EEENS1_19SingleTileSchedulerILb0ELb1ELb1ELi128EEEEEEEEEvNT_6ParamsE:
	.zero		3200


//--------------------- .nv.constant0._ZN7cutlass13device_kernelIN5flash11enable_sm90INS1_16FlashAttnFwdSm90INS1_25CollectiveMainloopFwdSm90ILi2EN4cute5tupleIJNS5_1CILi1EEES8_S8_EEENS6_IJNS7_ILi128EEENS7_ILi160EEENS7_ILi192EEEEEELi192ENS_12float_e4m3_tEfNS_4arch4Sm90ELb1ELb0ELb0ELb1ELb1ELb0ELb0ELb1ELb1ELb1ELb1ELb0EEENS1_21CollectiveEpilogueFwdINS6_IJSA_SC_SB_EEES9_NS_10bfloat16_tESG_Li256ELb1ELb1ELb1ELb1EEENS1_36VarlenDynamicPersistentTileSchedulerILi128ELi160ELi256ELi128ELb1ELb1ELb1ELb1ELb1ELb1EEEEEEEEEvNT_6ParamsE --------------------------
	.section	.nv.constant0._ZN7cutlass13device_kernelIN5flash11enable_sm90INS1_16FlashAttnFwdSm90INS1_25CollectiveMainloopFwdSm90ILi2EN4cute5tupleIJNS5_1CILi1EEES8_S8_EEENS6_IJNS7_ILi128EEENS7_ILi160EEENS7_ILi192EEEEEELi192ENS_12float_e4m3_tEfNS_4arch4Sm90ELb1ELb0ELb0ELb1ELb1ELb0ELb0ELb1ELb1ELb1ELb1ELb0EEENS1_21CollectiveEpilogueFwdINS6_IJSA_SC_SB_EEES9_NS_10bfloat16_tESG_Li256ELb1ELb1ELb1ELb1EEENS1_36VarlenDynamicPersistentTileSchedulerILi128ELi160ELi256ELi128ELb1ELb1ELb1ELb1ELb1ELb1EEEEEEEEEvNT_6ParamsE,"a",@progbits
	.sectionflags	@""
	.align	4
.nv.constant0._ZN7cutlass13device_kernelIN5flash11enable_sm90INS1_16FlashAttnFwdSm90INS1_25CollectiveMainloopFwdSm90ILi2EN4cute5tupleIJNS5_1CILi1EEES8_S8_EEENS6_IJNS7_ILi128EEENS7_ILi160EEENS7_ILi192EEEEEELi192ENS_12float_e4m3_tEfNS_4arch4Sm90ELb1ELb0ELb0ELb1ELb1ELb0ELb0ELb1ELb1ELb1ELb1ELb0EEENS1_21CollectiveEpilogueFwdINS6_IJSA_SC_SB_EEES9_NS_10bfloat16_tESG_Li256ELb1ELb1ELb1ELb1EEENS1_36VarlenDynamicPersistentTileSchedulerILi128ELi160ELi256ELi128ELb1ELb1ELb1ELb1ELb1ELb1EEEEEEEEEvNT_6ParamsE:
	.zero		3328


//--------------------- .nv.constant0._ZN7cutlass13device_kernelIN5flash11enable_sm90INS1_16FlashAttnFwdSm90INS1_25CollectiveMainloopFwdSm90ILi2EN4cute5tupleIJNS5_1CILi1EEES8_S8_EEENS6_IJNS7_ILi128EEENS7_ILi160EEENS7_ILi192EEEEEELi192ENS_12float_e4m3_tEfNS_4arch4Sm90ELb1ELb0ELb0ELb1ELb1ELb1ELb0ELb1ELb1ELb1ELb1ELb0EEENS1_21CollectiveEpilogueFwdINS6_IJSA_SC_SB_EEES9_NS_10bfloat16_tESG_Li256ELb1ELb1ELb1ELb1EEENS1_36VarlenDynamicPersistentTileSchedulerILi128ELi160ELi256ELi128ELb1ELb1ELb1ELb1ELb1ELb1EEEEEEEEEvNT_6ParamsE --------------------------
	.section	.nv.constant0._ZN7cutlass13device_kernelIN5flash11enable_sm90INS1_16FlashAttnFwdSm90INS1_25CollectiveMainloopFwdSm90ILi2EN4cute5tupleIJNS5_1CILi1EEES8_S8_EEENS6_IJNS7_ILi128EEENS7_ILi160EEENS7_ILi192EEEEEELi192ENS_12float_e4m3_tEfNS_4arch4Sm90ELb1ELb0ELb0ELb1ELb1ELb1ELb0ELb1ELb1ELb1ELb1ELb0EEENS1_21CollectiveEpilogueFwdINS6_IJSA_SC_SB_EEES9_NS_10bfloat16_tESG_Li256ELb1ELb1ELb1ELb1EEENS1_36VarlenDynamicPersistentTileSchedulerILi128ELi160ELi256ELi128ELb1ELb1ELb1ELb1ELb1ELb1EEEEEEEEEvNT_6ParamsE,"a",@progbits
	.sectionflags	@""
	.align	4
.nv.constant0._ZN7cutlass13device_kernelIN5flash11enable_sm90INS1_16FlashAttnFwdSm90INS1_25CollectiveMainloopFwdSm90ILi2EN4cute5tupleIJNS5_1CILi1EEES8_S8_EEENS6_IJNS7_ILi128EEENS7_ILi160EEENS7_ILi192EEEEEELi192ENS_12float_e4m3_tEfNS_4arch4Sm90ELb1ELb0ELb0ELb1ELb1ELb1ELb0ELb1ELb1ELb1ELb1ELb0EEENS1_21CollectiveEpilogueFwdINS6_IJSA_SC_SB_EEES9_NS_10bfloat16_tESG_Li256ELb1ELb1ELb1ELb1EEENS1_36VarlenDynamicPersistentTileSchedulerILi128ELi160ELi256ELi128ELb1ELb1ELb1ELb1ELb1ELb1EEEEEEEEEvNT_6ParamsE:
	.zero		3328


//--------------------- .nv.constant0._ZN7cutlass13device_kernelIN5flash11enable_sm90INS1_16FlashAttnFwdSm90INS1_25CollectiveMainloopFwdSm90ILi2EN4cute5tupleIJNS5_1CILi1EEES8_S8_EEENS6_IJNS7_ILi128EEENS7_ILi160EEESA_EEELi128ENS_12float_e4m3_tEfNS_4arch4Sm90ELb0ELb0ELb0ELb0ELb1ELb0ELb0ELb1ELb1ELb1ELb1ELb0EEENS1_21CollectiveEpilogueFwdINS6_IJSA_SA_SB_EEES9_NS_10bfloat16_tESF_Li256ELb0ELb1ELb1ELb1EEENS1_19SingleTileSchedulerILb0ELb1ELb1ELi128EEEEEEEEEvNT_6ParamsE --------------------------
	.section	.nv.constant0._ZN7cutlass13device_kernelIN5flash11enable_sm90INS1_16FlashAttnFwdSm90INS1_25CollectiveMainloopFwdSm90ILi2EN4cute5tupleIJNS5_1CILi1EEES8_S8_EEENS6_IJNS7_ILi128EEENS7_ILi160EEESA_EEELi128ENS_12float_e4m3_tEfNS_4arch4Sm90ELb0ELb0ELb0ELb0ELb1ELb0ELb0ELb1ELb1ELb1ELb1ELb0EEENS1_21CollectiveEpilogueFwdINS6_IJSA_SA_SB_EEES9_NS_10bfloat16_tESF_Li256ELb0ELb1ELb1ELb1EEENS1_19SingleTileSchedulerILb0ELb1ELb1ELi128EEEEEEEEEvNT_6ParamsE,"a",@progbits
	.sectionflags	@""
	.align	4
.nv.constant0._ZN7cutlass13device_kernelIN5flash11enable_sm90INS1_16FlashAttnFwdSm90INS1_25CollectiveMainloopFwdSm90ILi2EN4cute5tupleIJNS5_1CILi1EEES8_S8_EEENS6_IJNS7_ILi128EEENS7_ILi160EEESA_EEELi128ENS_12float_e4m3_tEfNS_4arch4Sm90ELb0ELb0ELb0ELb0ELb1ELb0ELb0ELb1ELb1ELb1ELb1ELb0EEENS1_21CollectiveEpilogueFwdINS6_IJSA_SA_SB_EEES9_NS_10bfloat16_tESF_Li256ELb0ELb1ELb1ELb1EEENS1_19SingleTileSchedulerILb0ELb1ELb1ELi128EEEEEEEEEvNT_6ParamsE:
	.zero		3200


//--------------------- .nv.constant0._ZN7cutlass13device_kernelIN5flash11enable_sm90INS1_16FlashAttnFwdSm90INS1_25CollectiveMainloopFwdSm90ILi2EN4cute5tupleIJNS5_1CILi1EEES8_S8_EEENS6_IJNS7_ILi128EEENS7_ILi160EEESA_EEELi128ENS_12float_e4m3_tEfNS_4arch4Sm90ELb0ELb0ELb0ELb1ELb1ELb0ELb0ELb1ELb1ELb1ELb1ELb0EEENS1_21CollectiveEpilogueFwdINS6_IJSA_SA_SB_EEES9_NS_10bfloat16_tESF_Li256ELb1ELb1ELb1ELb1EEENS1_36VarlenDynamicPersistentTileSchedulerILi128ELi160ELi256ELi128ELb1ELb1ELb1ELb0ELb1ELb1EEEEEEEEEvNT_6ParamsE --------------------------
	.section	.nv.constant0._ZN7cutlass13device_kernelIN5flash11enable_sm90INS1_16FlashAttnFwdSm90INS1_25CollectiveMainloopFwdSm90ILi2EN4cute5tupleIJNS5_1CILi1EEES8_S8_EEENS6_IJNS7_ILi128EEENS7_ILi160EEESA_EEELi128ENS_12float_e4m3_tEfNS_4arch4Sm90ELb0ELb0ELb0ELb1ELb1ELb0ELb0ELb1ELb1ELb1ELb1ELb0EEENS1_21CollectiveEpilogueFwdINS6_IJSA_SA_SB_EEES9_NS_10bfloat16_tESF_Li256ELb1ELb1ELb1ELb1EEENS1_36VarlenDynamicPersistentTileSchedulerILi128ELi160ELi256ELi128ELb1ELb1ELb1ELb0ELb1ELb1EEEEEEEEEvNT_6ParamsE,"a",@progbits
	.sectionflags	@""
	.align	4
.nv.constant0._ZN7cutlass13device_kernelIN5flash11enable_sm90INS1_16FlashAttnFwdSm90INS1_25CollectiveMainloopFwdSm90ILi2EN4cute5tupleIJNS5_1CILi1EEES8_S8_EEENS6_IJNS7_ILi128EEENS7_ILi160EEESA_EEELi128ENS_12float_e4m3_tEfNS_4arch4Sm90ELb0ELb0ELb0ELb1ELb1ELb0ELb0ELb1ELb1ELb1ELb1ELb0EEENS1_21CollectiveEpilogueFwdINS6_IJSA_SA_SB_EEES9_NS_10bfloat16_tESF_Li256ELb1ELb1ELb1ELb1EEENS1_36VarlenDynamicPersistentTileSchedulerILi128ELi160ELi256ELi128ELb1ELb1ELb1ELb0ELb1ELb1EEEEEEEEEvNT_6ParamsE:
	.zero		3328


//--------------------- .nv.constant0._ZN7cutlass13device_kernelIN5flash11enable_sm90INS1_16FlashAttnFwdSm90INS1_25CollectiveMainloopFwdSm90ILi2EN4cute5tupleIJNS5_1CILi1EEES8_S8_EEENS6_IJNS7_ILi128EEENS7_ILi160EEESA_EEELi128ENS_12float_e4m3_tEfNS_4arch4Sm90ELb0ELb0ELb0ELb1ELb1ELb1ELb0ELb1ELb1ELb1ELb1ELb0EEENS1_21CollectiveEpilogueFwdINS6_IJSA_SA_SB_EEES9_NS_10bfloat16_tESF_Li256ELb1ELb1ELb1ELb1EEENS1_36VarlenDynamicPersistentTileSchedulerILi128ELi160ELi256ELi128ELb1ELb1ELb1ELb0ELb1ELb1EEEEEEEEEvNT_6ParamsE --------------------------
	.section	.nv.constant0._ZN7cutlass13device_kernelIN5flash11enable_sm90INS1_16FlashAttnFwdSm90INS1_25CollectiveMainloopFwdSm90ILi2EN4cute5tupleIJNS5_1CILi1EEES8_S8_EEENS6_IJNS7_ILi128EEENS7_ILi160EEESA_EEELi128ENS_12float_e4m3_tEfNS_4arch4Sm90ELb0ELb0ELb0ELb1ELb1ELb1ELb0ELb1ELb1ELb1ELb1ELb0EEENS1_21CollectiveEpilogueFwdINS6_IJSA_SA_SB_EEES9_NS_10bfloat16_tESF_Li256ELb1ELb1ELb1ELb1EEENS1_36VarlenDynamicPersistentTileSchedulerILi128ELi160ELi256ELi128ELb1ELb1ELb1ELb0ELb1ELb1EEEEEEEEEvNT_6ParamsE,"a",@progbits
	.sectionflags	@""
	.align	4
.nv.constant0._ZN7cutlass13device_kernelIN5flash11enable_sm90INS1_16FlashAttnFwdSm90INS1_25CollectiveMainloopFwdSm90ILi2EN4cute5tupleIJNS5_1CILi1EEES8_S8_EEENS6_IJNS7_ILi128EEENS7_ILi160EEESA_EEELi128ENS_12float_e4m3_tEfNS_4arch4Sm90ELb0ELb0ELb0ELb1ELb1ELb1ELb0ELb1ELb1ELb1ELb1ELb0EEENS1_21CollectiveEpilogueFwdINS6_IJSA_SA_SB_EEES9_NS_10bfloat16_tESF_Li256ELb1ELb1ELb1ELb1EEENS1_36VarlenDynamicPersistentTileSchedulerILi128ELi160ELi256ELi128ELb1ELb1ELb1ELb0ELb1ELb1EEEEEEEEEvNT_6ParamsE:
	.zero		3328


//--------------------- .nv.constant0._ZN7cutlass13device_kernelIN5flash11enable_sm90INS1_16FlashAttnFwdSm90INS1_25CollectiveMainloopFwdSm90ILi2EN4cute5tupleIJNS5_1CILi1EEES8_S8_EEENS6_IJNS7_ILi128EEENS7_ILi160EEESA_EEELi128ENS_12float_e4m3_tEfNS_4arch4Sm90ELb0ELb1ELb0ELb0ELb1ELb0ELb0ELb1ELb1ELb1ELb1ELb0EEENS1_21CollectiveEpilogueFwdINS6_IJSA_SA_SB_EEES9_NS_10bfloat16_tESF_Li256ELb0ELb1ELb1ELb1EEENS1_19SingleTileSchedulerILb0ELb1ELb1ELi128EEEEEEEEEvNT_6ParamsE --------------------------
	.section	.nv.constant0._ZN7cutlass13device_kernelIN5flash11enable_sm90INS1_16FlashAttnFwdSm90INS1_25CollectiveMainloopFwdSm90ILi2EN4cute5tupleIJNS5_1CILi1EEES8_S8_EEENS6_IJNS7_ILi128EEENS7_ILi160EEESA_EEELi128ENS_12float_e4m3_tEfNS_4arch4Sm90ELb0ELb1ELb0ELb0ELb1ELb0ELb0ELb1ELb1ELb1ELb1ELb0EEENS1_21CollectiveEpilogueFwdINS6_IJSA_SA_SB_EEES9_NS_10bfloat16_tESF_Li256ELb0ELb1ELb1ELb1EEENS1_19SingleTileSchedulerILb0ELb1ELb1ELi128EEEEEEEEEvNT_6ParamsE,"a",@progbits
	.sectionflags	@""
	.align	4
.nv.constant0._ZN7cutlass13device_kernelIN5flash11enable_sm90INS1_16FlashAttnFwdSm90INS1_25CollectiveMainloopFwdSm90ILi2EN4cute5tupleIJNS5_1CILi1EEES8_S8_EEENS6_IJNS7_ILi128EEENS7_ILi160EEESA_EEELi128ENS_12float_e4m3_tEfNS_4arch4Sm90ELb0ELb1ELb0ELb0ELb1ELb0ELb0ELb1ELb1ELb1ELb1ELb0EEENS1_21CollectiveEpilogueFwdINS6_IJSA_SA_SB_EEES9_NS_10bfloat16_tESF_Li256ELb0ELb1ELb1ELb1EEENS1_19SingleTileSchedulerILb0ELb1ELb1ELi128EEEEEEEEEvNT_6ParamsE:
	.zero		3200


//--------------------- .nv.constant0._ZN7cutlass13device_kernelIN5flash11enable_sm90INS1_16FlashAttnFwdSm90INS1_25CollectiveMainloopFwdSm90ILi2EN4cute5tupleIJNS5_1CILi1EEES8_S8_EEENS6_IJNS7_ILi128EEENS7_ILi160EEESA_EEELi128ENS_12float_e4m3_tEfNS_4arch4Sm90ELb0ELb1ELb0ELb1ELb1ELb0ELb0ELb1ELb1ELb1ELb1ELb0EEENS1_21CollectiveEpilogueFwdINS6_IJSA_SA_SB_EEES9_NS_10bfloat16_tESF_Li256ELb1ELb1ELb1ELb1EEENS1_36VarlenDynamicPersistentTileSchedulerILi128ELi160ELi256ELi128ELb1ELb1ELb1ELb1ELb0ELb1EEEEEEEEEvNT_6ParamsE --------------------------
	.section	.nv.constant0._ZN7cutlass13device_kernelIN5flash11enable_sm90INS1_16FlashAttnFwdSm90INS1_25CollectiveMainloopFwdSm90ILi2EN4cute5tupleIJNS5_1CILi1EEES8_S8_EEENS6_IJNS7_ILi128EEENS7_ILi160EEESA_EEELi128ENS_12float_e4m3_tEfNS_4arch4Sm90ELb0ELb1ELb0ELb1ELb1ELb0ELb0ELb1ELb1ELb1ELb1ELb0EEENS1_21CollectiveEpilogueFwdINS6_IJSA_SA_SB_EEES9_NS_10bfloat16_tESF_Li256ELb1ELb1ELb1ELb1EEENS1_36VarlenDynamicPersistentTileSchedulerILi128ELi160ELi256ELi128ELb1ELb1ELb1ELb1ELb0ELb1EEEEEEEEEvNT_6ParamsE,"a",@progbits
	.sectionflags	@""
	.align	4
.nv.constant0._ZN7cutlass13device_kernelIN5flash11enable_sm90INS1_16FlashAttnFwdSm90INS1_25CollectiveMainloopFwdSm90ILi2EN4cute5tupleIJNS5_1CILi1EEES8_S8_EEENS6_IJNS7_ILi128EEENS7_ILi160EEESA_EEELi128ENS_12float_e4m3_tEfNS_4arch4Sm90ELb0ELb1ELb0ELb1ELb1ELb0ELb0ELb1ELb1ELb1ELb1ELb0EEENS1_21CollectiveEpilogueFwdINS6_IJSA_SA_SB_EEES9_NS_10bfloat16_tESF_Li256ELb1ELb1ELb1ELb1EEENS1_36VarlenDynamicPersistentTileSchedulerILi128ELi160ELi256ELi128ELb1ELb1ELb1ELb1ELb0ELb1EEEEEEEEEvNT_6ParamsE:
	.zero		3328


//--------------------- .nv.constant0._ZN7cutlass13device_kernelIN5flash11enable_sm90INS1_16FlashAttnFwdSm90INS1_25CollectiveMainloopFwdSm90ILi2EN4cute5tupleIJNS5_1CILi1EEES8_S8_EEENS6_IJNS7_ILi128EEENS7_ILi160EEESA_EEELi128ENS_12float_e4m3_tEfNS_4arch4Sm90ELb0ELb1ELb0ELb1ELb1ELb1ELb0ELb1ELb1ELb1ELb1ELb0EEENS1_21CollectiveEpilogueFwdINS6_IJSA_SA_SB_EEES9_NS_10bfloat16_tESF_Li256ELb1ELb1ELb1ELb1EEENS1_36VarlenDynamicPersistentTileSchedulerILi128ELi160ELi256ELi128ELb1ELb1ELb1ELb1ELb0ELb1EEEEEEEEEvNT_6ParamsE --------------------------
	.section	.nv.constant0._ZN7cutlass13device_kernelIN5flash11enable_sm90INS1_16FlashAttnFwdSm90INS1_25CollectiveMainloopFwdSm90ILi2EN4cute5tupleIJNS5_1CILi1EEES8_S8_EEENS6_IJNS7_ILi128EEENS7_ILi160EEESA_EEELi128ENS_12float_e4m3_tEfNS_4arch4Sm90ELb0ELb1ELb0ELb1ELb1ELb1ELb0ELb1ELb1ELb1ELb1ELb0EEENS1_21CollectiveEpilogueFwdINS6_IJSA_SA_SB_EEES9_NS_10bfloat16_tESF_Li256ELb1ELb1ELb1ELb1EEENS1_36VarlenDynamicPersistentTileSchedulerILi128ELi160ELi256ELi128ELb1ELb1ELb1ELb1ELb0ELb1EEEEEEEEEvNT_6ParamsE,"a",@progbits
	.sectionflags	@""
	.align	4
.nv.constant0._ZN7cutlass13device_kernelIN5flash11enable_sm90INS1_16FlashAttnFwdSm90INS1_25CollectiveMainloopFwdSm90ILi2EN4cute5tupleIJNS5_1CILi1EEES8_S8_EEENS6_IJNS7_ILi128EEENS7_ILi160EEESA_EEELi128ENS_12float_e4m3_tEfNS_4arch4Sm90ELb0ELb1ELb0ELb1ELb1ELb1ELb0ELb1ELb1ELb1ELb1ELb0EEENS1_21CollectiveEpilogueFwdINS6_IJSA_SA_SB_EEES9_NS_10bfloat16_tESF_Li256ELb1ELb1ELb1ELb1EEENS1_36VarlenDynamicPersistentTileSchedulerILi128ELi160ELi256ELi128ELb1ELb1ELb1ELb1ELb0ELb1EEEEEEEEEvNT_6ParamsE:
	.zero		3328


//--------------------- .nv.constant0._ZN7cutlass13device_kernelIN5flash11enable_sm90INS1_16FlashAttnFwdSm90INS1_25CollectiveMainloopFwdSm90ILi2EN4cute5tupleIJNS5_1CILi1EEES8_S8_EEENS6_IJNS7_ILi128EEENS7_ILi160EEESA_EEELi128ENS_12float_e4m3_tEfNS_4arch4Sm90ELb1ELb0ELb0ELb0ELb1ELb0ELb0ELb1ELb1ELb1ELb1ELb0EEENS1_21CollectiveEpilogueFwdINS6_IJSA_SA_SB_EEES9_NS_10bfloat16_tESF_Li256ELb0ELb1ELb1ELb1EEENS1_19SingleTileSchedulerILb0ELb1ELb1ELi128EEEEEEEEEvNT_6ParamsE --------------------------
	.section	.nv.constant0._ZN7cutlass13device_kernelIN5flash11enable_sm90INS1_16FlashAttnFwdSm90INS1_25CollectiveMainloopFwdSm90ILi2EN4cute5tupleIJNS5_1CILi1EEES8_S8_EEENS6_IJNS7_ILi128EEENS7_ILi160EEESA_EEELi128ENS_12float_e4m3_tEfNS_4arch4Sm90ELb1ELb0ELb0ELb0ELb1ELb0ELb0ELb1ELb1ELb1ELb1ELb0EEENS1_21CollectiveEpilogueFwdINS6_IJSA_SA_SB_EEES9_NS_10bfloat16_tESF_Li256ELb0ELb1ELb1ELb1EEENS1_19SingleTileSchedulerILb0ELb1ELb1ELi128EEEEEEEEEvNT_6ParamsE,"a",@progbits
	.sectionflags	@""
	.align	4
.nv.constant0._ZN7cutlass13device_kernelIN5flash11enable_sm90INS1_16FlashAttnFwdSm90INS1_25CollectiveMainloopFwdSm90ILi2EN4cute5tupleIJNS5_1CILi1EEES8_S8_EEENS6_IJNS7_ILi128EEENS7_ILi160EEESA_EEELi128ENS_12float_e4m3_tEfNS_4arch4Sm90ELb1ELb0ELb0ELb0ELb1ELb0ELb0ELb1ELb1ELb1ELb1ELb0EEENS1_21CollectiveEpilogueFwdINS6_IJSA_SA_SB_EEES9_NS_10bfloat16_tESF_Li256ELb0ELb1ELb1ELb1EEENS1_19SingleTileSchedulerILb0ELb1ELb1ELi128EEEEEEEEEvNT_6ParamsE:
	.zero		3200


//--------------------- .nv.constant0._ZN7cutlass13device_kernelIN5flash11enable_sm90INS1_16FlashAttnFwdSm90INS1_25CollectiveMainloopFwdSm90ILi2EN4cute5tupleIJNS5_1CILi1EEES8_S8_EEENS6_IJNS7_ILi128EEENS7_ILi160EEESA_EEELi128ENS_12float_e4m3_tEfNS_4arch4Sm90ELb1ELb0ELb0ELb1ELb1ELb0ELb0ELb1ELb1ELb1ELb1ELb0EEENS1_21CollectiveEpilogueFwdINS6_IJSA_SA_SB_EEES9_NS_10bfloat16_tESF_Li256ELb1ELb1ELb1ELb1EEENS1_36VarlenDynamicPersistentTileSchedulerILi128ELi160ELi256ELi128ELb1ELb1ELb1ELb1ELb1ELb1EEEEEEEEEvNT_6ParamsE --------------------------
	.section	.nv.constant0._ZN7cutlass13device_kernelIN5flash11enable_sm90INS1_16FlashAttnFwdSm90INS1_25CollectiveMainloopFwdSm90ILi2EN4cute5tupleIJNS5_1CILi1EEES8_S8_EEENS6_IJNS7_ILi128EEENS7_ILi160EEESA_EEELi128ENS_12float_e4m3_tEfNS_4arch4Sm90ELb1ELb0ELb0ELb1ELb1ELb0ELb0ELb1ELb1ELb1ELb1ELb0EEENS1_21CollectiveEpilogueFwdINS6_IJSA_SA_SB_EEES9_NS_10bfloat16_tESF_Li256ELb1ELb1ELb1ELb1EEENS1_36VarlenDynamicPersistentTileSchedulerILi128ELi160ELi256ELi128ELb1ELb1ELb1ELb1ELb1ELb1EEEEEEEEEvNT_6ParamsE,"a",@progbits
	.sectionflags	@""
	.align	4
.nv.constant0._ZN7cutlass13device_kernelIN5flash11enable_sm90INS1_16FlashAttnFwdSm90INS1_25CollectiveMainloopFwdSm90ILi2EN4cute5tupleIJNS5_1CILi1EEES8_S8_EEENS6_IJNS7_ILi128EEENS7_ILi160EEESA_EEELi128ENS_12float_e4m3_tEfNS_4arch4Sm90ELb1ELb0ELb0ELb1ELb1ELb0ELb0ELb1ELb1ELb1ELb1ELb0EEENS1_21CollectiveEpilogueFwdINS6_IJSA_SA_SB_EEES9_NS_10bfloat16_tESF_Li256ELb1ELb1ELb1ELb1EEENS1_36VarlenDynamicPersistentTileSchedulerILi128ELi160ELi256ELi128ELb1ELb1ELb1ELb1ELb1ELb1EEEEEEEEEvNT_6ParamsE:
	.zero		3328


//--------------------- .nv.constant0._ZN7cutlass13device_kernelIN5flash11enable_sm90INS1_16FlashAttnFwdSm90INS1_25CollectiveMainloopFwdSm90ILi2EN4cute5tupleIJNS5_1CILi1EEES8_S8_EEENS6_IJNS7_ILi128EEENS7_ILi160EEESA_EEELi128ENS_12float_e4m3_tEfNS_4arch4Sm90ELb1ELb0ELb0ELb1ELb1ELb1ELb0ELb1ELb1ELb1ELb1ELb0EEENS1_21CollectiveEpilogueFwdINS6_IJSA_SA_SB_EEES9_NS_10bfloat16_tESF_Li256ELb1ELb1ELb1ELb1EEENS1_36VarlenDynamicPersistentTileSchedulerILi128ELi160ELi256ELi128ELb1ELb1ELb1ELb1ELb1ELb1EEEEEEEEEvNT_6ParamsE --------------------------
	.section	.nv.constant0._ZN7cutlass13device_kernelIN5flash11enable_sm90INS1_16FlashAttnFwdSm90INS1_25CollectiveMainloopFwdSm90ILi2EN4cute5tupleIJNS5_1CILi1EEES8_S8_EEENS6_IJNS7_ILi128EEENS7_ILi160EEESA_EEELi128ENS_12float_e4m3_tEfNS_4arch4Sm90ELb1ELb0ELb0ELb1ELb1ELb1ELb0ELb1ELb1ELb1ELb1ELb0EEENS1_21CollectiveEpilogueFwdINS6_IJSA_SA_SB_EEES9_NS_10bfloat16_tESF_Li256ELb1ELb1ELb1ELb1EEENS1_36VarlenDynamicPersistentTileSchedulerILi128ELi160ELi256ELi128ELb1ELb1ELb1ELb1ELb1ELb1EEEEEEEEEvNT_6ParamsE,"a",@progbits
	.sectionflags	@""
	.align	4
.nv.constant0._ZN7cutlass13device_kernelIN5flash11enable_sm90INS1_16FlashAttnFwdSm90INS1_25CollectiveMainloopFwdSm90ILi2EN4cute5tupleIJNS5_1CILi1EEES8_S8_EEENS6_IJNS7_ILi128EEENS7_ILi160EEESA_EEELi128ENS_12float_e4m3_tEfNS_4arch4Sm90ELb1ELb0ELb0ELb1ELb1ELb1ELb0ELb1ELb1ELb1ELb1ELb0EEENS1_21CollectiveEpilogueFwdINS6_IJSA_SA_SB_EEES9_NS_10bfloat16_tESF_Li256ELb1ELb1ELb1ELb1EEENS1_36VarlenDynamicPersistentTileSchedulerILi128ELi160ELi256ELi128ELb1ELb1ELb1ELb1ELb1ELb1EEEEEEEEEvNT_6ParamsE:
	.zero		3328


//--------------------- .nv.constant0._ZN7cutlass13device_kernelIN5flash11enable_sm90INS1_16FlashAttnFwdSm90INS1_25CollectiveMainloopFwdSm90ILi2EN4cute5tupleIJNS5_1CILi1EEES8_S8_EEENS6_IJNS7_ILi192EEENS7_ILi128EEENS7_ILi96EEEEEELi96ENS_12float_e4m3_tEfNS_4arch4Sm90ELb0ELb0ELb0ELb0ELb1ELb0ELb0ELb1ELb1ELb1ELb1ELb0EEENS1_21CollectiveEpilogueFwdINS6_IJSA_SC_SB_EEES9_NS_10bfloat16_tESG_Li384ELb0ELb1ELb1ELb1EEENS1_19SingleTileSchedulerILb0ELb1ELb1ELi192EEEEEEEEEvNT_6ParamsE --------------------------
	.section	.nv.constant0._ZN7cutlass13device_kernelIN5flash11enable_sm90INS1_16FlashAttnFwdSm90INS1_25CollectiveMainloopFwdSm90ILi2EN4cute5tupleIJNS5_1CILi1EEES8_S8_EEENS6_IJNS7_ILi192EEENS7_ILi128EEENS7_ILi96EEEEEELi96ENS_12float_e4m3_tEfNS_4arch4Sm90ELb0ELb0ELb0ELb0ELb1ELb0ELb0ELb1ELb1ELb1ELb1ELb0EEENS1_21CollectiveEpilogueFwdINS6_IJSA_SC_SB_EEES9_NS_10bfloat16_tESG_Li384ELb0ELb1ELb1ELb1EEENS1_19SingleTileSchedulerILb0ELb1ELb1ELi192EEEEEEEEEvNT_6ParamsE,"a",@progbits
	.sectionflags	@""
	.align	4
.nv.constant0._ZN7cutlass13device_kernelIN5flash11enable_sm90INS1_16FlashAttnFwdSm90INS1_25CollectiveMainloopFwdSm90ILi2EN4cute5tupleIJNS5_1CILi1EEES8_S8_EEENS6_IJNS7_ILi192EEENS7_ILi128EEENS7_ILi96EEEEEELi96ENS_12float_e4m3_tEfNS_4arch4Sm90ELb0ELb0ELb0ELb0ELb1ELb0ELb0ELb1ELb1ELb1ELb1ELb0EEENS1_21CollectiveEpilogueFwdINS6_IJSA_SC_SB_EEES9_NS_10bfloat16_tESG_Li384ELb0ELb1ELb1ELb1EEENS1_19SingleTileSchedulerILb0ELb1ELb1ELi192EEEEEEEEEvNT_6ParamsE:
	.zero		3200


//--------------------- .nv.constant0._ZN7cutlass13device_kernelIN5flash11enable_sm90INS1_16FlashAttnFwdSm90INS1_25CollectiveMainloopFwdSm90ILi2EN4cute5tupleIJNS5_1CILi1EEES8_S8_EEENS6_IJNS7_ILi192EEENS7_ILi128EEENS7_ILi96EEEEEELi96ENS_12float_e4m3_tEfNS_4arch4Sm90ELb0ELb0ELb0ELb1ELb1ELb0ELb0ELb1ELb1ELb1ELb1ELb0EEENS1_21CollectiveEpilogueFwdINS6_IJSA_SC_SB_EEES9_NS_10bfloat16_tESG_Li384ELb1ELb1ELb1ELb1EEENS1_36VarlenDynamicPersistentTileSchedulerILi192ELi128ELi384ELi128ELb1ELb1ELb1ELb0ELb1ELb1EEEEEEEEEvNT_6ParamsE --------------------------
	.section	.nv.constant0._ZN7cutlass13device_kernelIN5flash11enable_sm90INS1_16FlashAttnFwdSm90INS1_25CollectiveMainloopFwdSm90ILi2EN4cute5tupleIJNS5_1CILi1EEES8_S8_EEENS6_IJNS7_ILi192EEENS7_ILi128EEENS7_ILi96EEEEEELi96ENS_12float_e4m3_tEfNS_4arch4Sm90ELb0ELb0ELb0ELb1ELb1ELb0ELb0ELb1ELb1ELb1ELb1ELb0EEENS1_21CollectiveEpilogueFwdINS6_IJSA_SC_SB_EEES9_NS_10bfloat16_tESG_Li384ELb1ELb1ELb1ELb1EEENS1_36VarlenDynamicPersistentTileSchedulerILi192ELi128ELi384ELi128ELb1ELb1ELb1ELb0ELb1ELb1EEEEEEEEEvNT_6ParamsE,"a",@progbits
	.sectionflags	@""
	.align	4
.nv.constant0._ZN7cutlass13device_kernelIN5flash11enable_sm90INS1_16FlashAttnFwdSm90INS1_25CollectiveMainloopFwdSm90ILi2EN4cute5tupleIJNS5_1CILi1EEES8_S8_EEENS6_IJNS7_ILi192EEENS7_ILi128EEENS7_ILi96EEEEEELi96ENS_12float_e4m3_tEfNS_4arch4Sm90ELb0ELb0ELb0ELb1ELb1ELb0ELb0ELb1ELb1ELb1ELb1ELb0EEENS1_21CollectiveEpilogueFwdINS6_IJSA_SC_SB_EEES9_NS_10bfloat16_tESG_Li384ELb1ELb1ELb1ELb1EEENS1_36VarlenDynamicPersistentTileSchedulerILi192ELi128ELi384ELi128ELb1ELb1ELb1ELb0ELb1ELb1EEEEEEEEEvNT_6ParamsE:
	.zero		3328


//--------------------- .nv.constant0._ZN7cutlass13device_kernelIN5flash11enable_sm90INS1_16FlashAttnFwdSm90INS1_25CollectiveMainloopFwdSm90ILi2EN4cute5tupleIJNS5_1CILi1EEES8_S8_EEENS6_IJNS7_ILi192EEENS7_ILi128EEENS7_ILi96EEEEEELi96ENS_12float_e4m3_tEfNS_4arch4Sm90ELb0ELb0ELb0ELb1ELb1ELb1ELb0ELb1ELb1ELb1ELb1ELb0EEENS1_21CollectiveEpilogueFwdINS6_IJSA_SC_SB_EEES9_NS_10bfloat16_tESG_Li384ELb1ELb1ELb1ELb1EEENS1_36VarlenDynamicPersistentTileSchedulerILi192ELi128ELi384ELi128ELb1ELb1ELb1ELb0ELb1ELb1EEEEEEEEEvNT_6ParamsE --------------------------
	.section	.nv.constant0._ZN7cutlass13device_kernelIN5flash11enable_sm90INS1_16FlashAttnFwdSm90INS1_25CollectiveMainloopFwdSm90ILi2EN4cute5tupleIJNS5_1CILi1EEES8_S8_EEENS6_IJNS7_ILi192EEENS7_ILi128EEENS7_ILi96EEEEEELi96ENS_12float_e4m3_tEfNS_4arch4Sm90ELb0ELb0ELb0ELb1ELb1ELb1ELb0ELb1ELb1ELb1ELb1ELb0EEENS1_21CollectiveEpilogueFwdINS6_IJSA_SC_SB_EEES9_NS_10bfloat16_tESG_Li384ELb1ELb1ELb1ELb1EEENS1_36VarlenDynamicPersistentTileSchedulerILi192ELi128ELi384ELi128ELb1ELb1ELb1ELb0ELb1ELb1EEEEEEEEEvNT_6ParamsE,"a",@progbits
	.sectionflags	@""
	.align	4
.nv.constant0._ZN7cutlass13device_kernelIN5flash11enable_sm90INS1_16FlashAttnFwdSm90INS1_25CollectiveMainloopFwdSm90ILi2EN4cute5tupleIJNS5_1CILi1EEES8_S8_EEENS6_IJNS7_ILi192EEENS7_ILi128EEENS7_ILi96EEEEEELi96ENS_12float_e4m3_tEfNS_4arch4Sm90ELb0ELb0ELb0ELb1ELb1ELb1ELb0ELb1ELb1ELb1ELb1ELb0EEENS1_21CollectiveEpilogueFwdINS6_IJSA_SC_SB_EEES9_NS_10bfloat16_tESG_Li384ELb1ELb1ELb1ELb1EEENS1_36VarlenDynamicPersistentTileSchedulerILi192ELi128ELi384ELi128ELb1ELb1ELb1ELb0ELb1ELb1EEEEEEEEEvNT_6ParamsE:
	.zero		3328


//--------------------- .nv.constant0._ZN7cutlass13device_kernelIN5flash11enable_sm90INS1_16FlashAttnFwdSm90INS1_25CollectiveMainloopFwdSm90ILi2EN4cute5tupleIJNS5_1CILi1EEES8_S8_EEENS6_IJNS7_ILi192EEENS7_ILi128EEENS7_ILi96EEEEEELi96ENS_12float_e4m3_tEfNS_4arch4Sm90ELb0ELb1ELb0ELb0ELb1ELb0ELb0ELb1ELb1ELb1ELb1ELb0EEENS1_21CollectiveEpilogueFwdINS6_IJSA_SC_SB_EEES9_NS_10bfloat16_tESG_Li384ELb0ELb1ELb1ELb1EEENS1_19SingleTileSchedulerILb0ELb1ELb1ELi192EEEEEEEEEvNT_6ParamsE --------------------------
	.section	.nv.constant0._ZN7cutlass13device_kernelIN5flash11enable_sm90INS1_16FlashAttnFwdSm90INS1_25CollectiveMainloopFwdSm90ILi2EN4cute5tupleIJNS5_1CILi1EEES8_S8_EEENS6_IJNS7_ILi192EEENS7_ILi128EEENS7_ILi96EEEEEELi96ENS_12float_e4m3_tEfNS_4arch4Sm90ELb0ELb1ELb0ELb0ELb1ELb0ELb0ELb1ELb1ELb1ELb1ELb0EEENS1_21CollectiveEpilogueFwdINS6_IJSA_SC_SB_EEES9_NS_10bfloat16_tESG_Li384ELb0ELb1ELb1ELb1EEENS1_19SingleTileSchedulerILb0ELb1ELb1ELi192EEEEEEEEEvNT_6ParamsE,"a",@progbits
	.sectionflags	@""
	.align	4
.nv.constant0._ZN7cutlass13device_kernelIN5flash11enable_sm90INS1_16FlashAttnFwdSm90INS1_25CollectiveMainloopFwdSm90ILi2EN4cute5tupleIJNS5_1CILi1EEES8_S8_EEENS6_IJNS7_ILi192EEENS7_ILi128EEENS7_ILi96EEEEEELi96ENS_12float_e4m3_tEfNS_4arch4Sm90ELb0ELb1ELb0ELb0ELb1ELb0ELb0ELb1ELb1ELb1ELb1ELb0EEENS1_21CollectiveEpilogueFwdINS6_IJSA_SC_SB_EEES9_NS_10bfloat16_tESG_Li384ELb0ELb1ELb1ELb1EEENS1_19SingleTileSchedulerILb0ELb1ELb1ELi192EEEEEEEEEvNT_6ParamsE:
	.zero		3200


//--------------------- .nv.constant0._ZN7cutlass13device_kernelIN5flash11enable_sm90INS1_16FlashAttnFwdSm90INS1_25CollectiveMainloopFwdSm90ILi2EN4cute5tupleIJNS5_1CILi1EEES8_S8_EEENS6_IJNS7_ILi192EEENS7_ILi128EEENS7_ILi96EEEEEELi96ENS_12float_e4m3_tEfNS_4arch4Sm90ELb0ELb1ELb0ELb1ELb1ELb0ELb0ELb1ELb1ELb1ELb1ELb0EEENS1_21CollectiveEpilogueFwdINS6_IJSA_SC_SB_EEES9_NS_10bfloat16_tESG_Li384ELb1ELb1ELb1ELb1EEENS1_36VarlenDynamicPersistentTileSchedulerILi192ELi128ELi384ELi128ELb1ELb1ELb1ELb1ELb0ELb1EEEEEEEEEvNT_6ParamsE --------------------------
	.section	.nv.constant0._ZN7cutlass13device_kernelIN5flash11enable_sm90INS1_16FlashAttnFwdSm90INS1_25CollectiveMainloopFwdSm90ILi2EN4cute5tupleIJNS5_1CILi1EEES8_S8_EEENS6_IJNS7_ILi192EEENS7_ILi128EEENS7_ILi96EEEEEELi96ENS_12float_e4m3_tEfNS_4arch4Sm90ELb0ELb1ELb0ELb1ELb1ELb0ELb0ELb1ELb1ELb1ELb1ELb0EEENS1_21CollectiveEpilogueFwdINS6_IJSA_SC_SB_EEES9_NS_10bfloat16_tESG_Li384ELb1ELb1ELb1ELb1EEENS1_36VarlenDynamicPersistentTileSchedulerILi192ELi128ELi384ELi128ELb1ELb1ELb1ELb1ELb0ELb1EEEEEEEEEvNT_6ParamsE,"a",@progbits
	.sectionflags	@""
	.align	4
.nv.constant0._ZN7cutlass13device_kernelIN5flash11enable_sm90INS1_16FlashAttnFwdSm90INS1_25CollectiveMainloopFwdSm90ILi2EN4cute5tupleIJNS5_1CILi1EEES8_S8_EEENS6_IJNS7_ILi192EEENS7_ILi128EEENS7_ILi96EEEEEELi96ENS_12float_e4m3_tEfNS_4arch4Sm90ELb0ELb1ELb0ELb1ELb1ELb0ELb0ELb1ELb1ELb1ELb1ELb0EEENS1_21CollectiveEpilogueFwdINS6_IJSA_SC_SB_EEES9_NS_10bfloat16_tESG_Li384ELb1ELb1ELb1ELb1EEENS1_36VarlenDynamicPersistentTileSchedulerILi192ELi128ELi384ELi128ELb1ELb1ELb1ELb1ELb0ELb1EEEEEEEEEvNT_6ParamsE:
	.zero		3328


//--------------------- .nv.constant0._ZN7cutlass13device_kernelIN5flash11enable_sm90INS1_16FlashAttnFwdSm90INS1_25CollectiveMainloopFwdSm90ILi2EN4cute5tupleIJNS5_1CILi1EEES8_S8_EEENS6_IJNS7_ILi192EEENS7_ILi128EEENS7_ILi96EEEEEELi96ENS_12float_e4m3_tEfNS_4arch4Sm90ELb0ELb1ELb0ELb1ELb1ELb1ELb0ELb1ELb1ELb1ELb1ELb0EEENS1_21CollectiveEpilogueFwdINS6_IJSA_SC_SB_EEES9_NS_10bfloat16_tESG_Li384ELb1ELb1ELb1ELb1EEENS1_36VarlenDynamicPersistentTileSchedulerILi192ELi128ELi384ELi128ELb1ELb1ELb1ELb1ELb0ELb1EEEEEEEEEvNT_6ParamsE --------------------------
	.section	.nv.constant0._ZN7cutlass13device_kernelIN5flash11enable_sm90INS1_16FlashAttnFwdSm90INS1_25CollectiveMainloopFwdSm90ILi2EN4cute5tupleIJNS5_1CILi1EEES8_S8_EEENS6_IJNS7_ILi192EEENS7_ILi128EEENS7_ILi96EEEEEELi96ENS_12float_e4m3_tEfNS_4arch4Sm90ELb0ELb1ELb0ELb1ELb1ELb1ELb0ELb1ELb1ELb1ELb1ELb0EEENS1_21CollectiveEpilogueFwdINS6_IJSA_SC_SB_EEES9_NS_10bfloat16_tESG_Li384ELb1ELb1ELb1ELb1EEENS1_36VarlenDynamicPersistentTileSchedulerILi192ELi128ELi384ELi128ELb1ELb1ELb1ELb1ELb0ELb1EEEEEEEEEvNT_6ParamsE,"a",@progbits
	.sectionflags	@""
	.align	4
.nv.constant0._ZN7cutlass13device_kernelIN5flash11enable_sm90INS1_16FlashAttnFwdSm90INS1_25CollectiveMainloopFwdSm90ILi2EN4cute5tupleIJNS5_1CILi1EEES8_S8_EEENS6_IJNS7_ILi192EEENS7_ILi128EEENS7_ILi96EEEEEELi96ENS_12float_e4m3_tEfNS_4arch4Sm90ELb0ELb1ELb0ELb1ELb1ELb1ELb0ELb1ELb1ELb1ELb1ELb0EEENS1_21CollectiveEpilogueFwdINS6_IJSA_SC_SB_EEES9_NS_10bfloat16_tESG_Li384ELb1ELb1ELb1ELb1EEENS1_36VarlenDynamicPersistentTileSchedulerILi192ELi128ELi384ELi128ELb1ELb1ELb1ELb1ELb0ELb1EEEEEEEEEvNT_6ParamsE:
	.zero		3328


//--------------------- .nv.constant0._ZN7cutlass13device_kernelIN5flash11enable_sm90INS1_16FlashAttnFwdSm90INS1_25CollectiveMainloopFwdSm90ILi2EN4cute5tupleIJNS5_1CILi1EEES8_S8_EEENS6_IJNS7_ILi192EEENS7_ILi128EEENS7_ILi96EEEEEELi96ENS_12float_e4m3_tEfNS_4arch4Sm90ELb1ELb0ELb0ELb0ELb1ELb0ELb0ELb1ELb1ELb1ELb1ELb0EEENS1_21CollectiveEpilogueFwdINS6_IJSA_SC_SB_EEES9_NS_10bfloat16_tESG_Li384ELb0ELb1ELb1ELb1EEENS1_19SingleTileSchedulerILb0ELb1ELb1ELi192EEEEEEEEEvNT_6ParamsE --------------------------
	.section	.nv.constant0._ZN7cutlass13device_kernelIN5flash11enable_sm90INS1_16FlashAttnFwdSm90INS1_25CollectiveMainloopFwdSm90ILi2EN4cute5tupleIJNS5_1CILi1EEES8_S8_EEENS6_IJNS7_ILi192EEENS7_ILi128EEENS7_ILi96EEEEEELi96ENS_12float_e4m3_tEfNS_4arch4Sm90ELb1ELb0ELb0ELb0ELb1ELb0ELb0ELb1ELb1ELb1ELb1ELb0EEENS1_21CollectiveEpilogueFwdINS6_IJSA_SC_SB_EEES9_NS_10bfloat16_tESG_Li384ELb0ELb1ELb1ELb1EEENS1_19SingleTileSchedulerILb0ELb1ELb1ELi192EEEEEEEEEvNT_6ParamsE,"a",@progbits
	.sectionflags	@""
	.align	4
.nv.constant0._ZN7cutlass13device_kernelIN5flash11enable_sm90INS1_16FlashAttnFwdSm90INS1_25CollectiveMainloopFwdSm90ILi2EN4cute5tupleIJNS5_1CILi1EEES8_S8_EEENS6_IJNS7_ILi192EEENS7_ILi128EEENS7_ILi96EEEEEELi96ENS_12float_e4m3_tEfNS_4arch4Sm90ELb1ELb0ELb0ELb0ELb1ELb0ELb0ELb1ELb1ELb1ELb1ELb0EEENS1_21CollectiveEpilogueFwdINS6_IJSA_SC_SB_EEES9_NS_10bfloat16_tESG_Li384ELb0ELb1ELb1ELb1EEENS1_19SingleTileSchedulerILb0ELb1ELb1ELi192EEEEEEEEEvNT_6ParamsE:
	.zero		3200


//--------------------- .nv.constant0._ZN7cutlass13device_kernelIN5flash11enable_sm90INS1_16FlashAttnFwdSm90INS1_25CollectiveMainloopFwdSm90ILi2EN4cute5tupleIJNS5_1CILi1EEES8_S8_EEENS6_IJNS7_ILi192EEENS7_ILi128EEENS7_ILi96EEEEEELi96ENS_12float_e4m3_tEfNS_4arch4Sm90ELb1ELb0ELb0ELb1ELb1ELb0ELb0ELb1ELb1ELb1ELb1ELb0EEENS1_21CollectiveEpilogueFwdINS6_IJSA_SC_SB_EEES9_NS_10bfloat16_tESG_Li384ELb1ELb1ELb1ELb1EEENS1_36VarlenDynamicPersistentTileSchedulerILi192ELi128ELi384ELi128ELb1ELb1ELb1ELb1ELb1ELb1EEEEEEEEEvNT_6ParamsE --------------------------
	.section	.nv.constant0._ZN7cutlass13device_kernelIN5flash11enable_sm90INS1_16FlashAttnFwdSm90INS1_25CollectiveMainloopFwdSm90ILi2EN4cute5tupleIJNS5_1CILi1EEES8_S8_EEENS6_IJNS7_ILi192EEENS7_ILi128EEENS7_ILi96EEEEEELi96ENS_12float_e4m3_tEfNS_4arch4Sm90ELb1ELb0ELb0ELb1ELb1ELb0ELb0ELb1ELb1ELb1ELb1ELb0EEENS1_21CollectiveEpilogueFwdINS6_IJSA_SC_SB_EEES9_NS_10bfloat16_tESG_Li384ELb1ELb1ELb1ELb1EEENS1_36VarlenDynamicPersistentTileSchedulerILi192ELi128ELi384ELi128ELb1ELb1ELb1ELb1ELb1ELb1EEEEEEEEEvNT_6ParamsE,"a",@progbits
	.sectionflags	@""
	.align	4
.nv.constant0._ZN7cutlass13device_kernelIN5flash11enable_sm90INS1_16FlashAttnFwdSm90INS1_25CollectiveMainloopFwdSm90ILi2EN4cute5tupleIJNS5_1CILi1EEES8_S8_EEENS6_IJNS7_ILi192EEENS7_ILi128EEENS7_ILi96EEEEEELi96ENS_12float_e4m3_tEfNS_4arch4Sm90ELb1ELb0ELb0ELb1ELb1ELb0ELb0ELb1ELb1ELb1ELb1ELb0EEENS1_21CollectiveEpilogueFwdINS6_IJSA_SC_SB_EEES9_NS_10bfloat16_tESG_Li384ELb1ELb1ELb1ELb1EEENS1_36VarlenDynamicPersistentTileSchedulerILi192ELi128ELi384ELi128ELb1ELb1ELb1ELb1ELb1ELb1EEEEEEEEEvNT_6ParamsE:
	.zero		3328


//--------------------- .nv.constant0._ZN7cutlass13device_kernelIN5flash11enable_sm90INS1_16FlashAttnFwdSm90INS1_25CollectiveMainloopFwdSm90ILi2EN4cute5tupleIJNS5_1CILi1EEES8_S8_EEENS6_IJNS7_ILi192EEENS7_ILi128EEENS7_ILi96EEEEEELi96ENS_12float_e4m3_tEfNS_4arch4Sm90ELb1ELb0ELb0ELb1ELb1ELb1ELb0ELb1ELb1ELb1ELb1ELb0EEENS1_21CollectiveEpilogueFwdINS6_IJSA_SC_SB_EEES9_NS_10bfloat16_tESG_Li384ELb1ELb1ELb1ELb1EEENS1_36VarlenDynamicPersistentTileSchedulerILi192ELi128ELi384ELi128ELb1ELb1ELb1ELb1ELb1ELb1EEEEEEEEEvNT_6ParamsE --------------------------
	.section	.nv.constant0._ZN7cutlass13device_kernelIN5flash11enable_sm90INS1_16FlashAttnFwdSm90INS1_25CollectiveMainloopFwdSm90ILi2EN4cute5tupleIJNS5_1CILi1EEES8_S8_EEENS6_IJNS7_ILi192EEENS7_ILi128EEENS7_ILi96EEEEEELi96ENS_12float_e4m3_tEfNS_4arch4Sm90ELb1ELb0ELb0ELb1ELb1ELb1ELb0ELb1ELb1ELb1ELb1ELb0EEENS1_21CollectiveEpilogueFwdINS6_IJSA_SC_SB_EEES9_NS_10bfloat16_tESG_Li384ELb1ELb1ELb1ELb1EEENS1_36VarlenDynamicPersistentTileSchedulerILi192ELi128ELi384ELi128ELb1ELb1ELb1ELb1ELb1ELb1EEEEEEEEEvNT_6ParamsE,"a",@progbits
	.sectionflags	@""
	.align	4
.nv.constant0._ZN7cutlass13device_kernelIN5flash11enable_sm90INS1_16FlashAttnFwdSm90INS1_25CollectiveMainloopFwdSm90ILi2EN4cute5tupleIJNS5_1CILi1EEES8_S8_EEENS6_IJNS7_ILi192EEENS7_ILi128EEENS7_ILi96EEEEEELi96ENS_12float_e4m3_tEfNS_4arch4Sm90ELb1ELb0ELb0ELb1ELb1ELb1ELb0ELb1ELb1ELb1ELb1ELb0EEENS1_21CollectiveEpilogueFwdINS6_IJSA_SC_SB_EEES9_NS_10bfloat16_tESG_Li384ELb1ELb1ELb1ELb1EEENS1_36VarlenDynamicPersistentTileSchedulerILi192ELi128ELi384ELi128ELb1ELb1ELb1ELb1ELb1ELb1EEEEEEEEEvNT_6ParamsE:
	.zero		3328


//--------------------- .nv.constant0._ZN7cutlass13device_kernelIN5flash11enable_sm90INS1_16FlashAttnFwdSm90INS1_25CollectiveMainloopFwdSm90ILi2EN4cute5tupleIJNS5_1CILi1EEES8_S8_EEENS6_IJNS7_ILi192EEENS7_ILi160EEENS7_ILi64EEEEEELi64ENS_12float_e4m3_tEfNS_4arch4Sm90ELb0ELb0ELb0ELb0ELb1ELb0ELb0ELb1ELb1ELb1ELb1ELb0EEENS1_21CollectiveEpilogueFwdINS6_IJSA_SC_SB_EEES9_NS_10bfloat16_tESG_Li384ELb0ELb1ELb1ELb1EEENS1_19SingleTileSchedulerILb0ELb1ELb1ELi192EEEEEEEEEvNT_6ParamsE --------------------------
	.section	.nv.constant0._ZN7cutlass13device_kernelIN5flash11enable_sm90INS1_16FlashAttnFwdSm90INS1_25CollectiveMainloopFwdSm90ILi2EN4cute5tupleIJNS5_1CILi1EEES8_S8_EEENS6_IJNS7_ILi192EEENS7_ILi160EEENS7_ILi64EEEEEELi64ENS_12float_e4m3_tEfNS_4arch4Sm90ELb0ELb0ELb0ELb0ELb1ELb0ELb0ELb1ELb1ELb1ELb1ELb0EEENS1_21CollectiveEpilogueFwdINS6_IJSA_SC_SB_EEES9_NS_10bfloat16_tESG_Li384ELb0ELb1ELb1ELb1EEENS1_19SingleTileSchedulerILb0ELb1ELb1ELi192EEEEEEEEEvNT_6ParamsE,"a",@progbits
	.sectionflags	@""
	.align	4
.nv.constant0._ZN7cutlass13device_kernelIN5flash11enable_sm90INS1_16FlashAttnFwdSm90INS1_25CollectiveMainloopFwdSm90ILi2EN4cute5tupleIJNS5_1CILi1EEES8_S8_EEENS6_IJNS7_ILi192EEENS7_ILi160EEENS7_ILi64EEEEEELi64ENS_12float_e4m3_tEfNS_4arch4Sm90ELb0ELb0ELb0ELb0ELb1ELb0ELb0ELb1ELb1ELb1ELb1ELb0EEENS1_21CollectiveEpilogueFwdINS6_IJSA_SC_SB_EEES9_NS_10bfloat16_tESG_Li384ELb0ELb1ELb1ELb1EEENS1_19SingleTileSchedulerILb0ELb1ELb1ELi192EEEEEEEEEvNT_6ParamsE:
	.zero		3200


//--------------------- .nv.constant0._ZN7cutlass13device_kernelIN5flash11enable_sm90INS1_16FlashAttnFwdSm90INS1_25CollectiveMainloopFwdSm90ILi2EN4cute5tupleIJNS5_1CILi1EEES8_S8_EEENS6_IJNS7_ILi192EEENS7_ILi160EEENS7_ILi64EEEEEELi64ENS_12float_e4m3_tEfNS_4arch4Sm90ELb0ELb0ELb0ELb1ELb1ELb0ELb0ELb1ELb1ELb1ELb1ELb0EEENS1_21CollectiveEpilogueFwdINS6_IJSA_SC_SB_EEES9_NS_10bfloat16_tESG_Li384ELb1ELb1ELb1ELb1EEENS1_36VarlenDynamicPersistentTileSchedulerILi192ELi160ELi384ELi128ELb1ELb1ELb1ELb0ELb1ELb1EEEEEEEEEvNT_6ParamsE --------------------------
	.section	.nv.constant0._ZN7cutlass13device_kernelIN5flash11enable_sm90INS1_16FlashAttnFwdSm90INS1_25CollectiveMainloopFwdSm90ILi2EN4cute5tupleIJNS5_1CILi1EEES8_S8_EEENS6_IJNS7_ILi192EEENS7_ILi160EEENS7_ILi64EEEEEELi64ENS_12float_e4m3_tEfNS_4arch4Sm90ELb0ELb0ELb0ELb1ELb1ELb0ELb0ELb1ELb1ELb1ELb1ELb0EEENS1_21CollectiveEpilogueFwdINS6_IJSA_SC_SB_EEES9_NS_10bfloat16_tESG_Li384ELb1ELb1ELb1ELb1EEENS1_36VarlenDynamicPersistentTileSchedulerILi192ELi160ELi384ELi128ELb1ELb1ELb1ELb0ELb1ELb1EEEEEEEEEvNT_6ParamsE,"a",@progbits
	.sectionflags	@""
	.align	4
.nv.constant0._ZN7cutlass13device_kernelIN5flash11enable_sm90INS1_16FlashAttnFwdSm90INS1_25CollectiveMainloopFwdSm90ILi2EN4cute5tupleIJNS5_1CILi1EEES8_S8_EEENS6_IJNS7_ILi192EEENS7_ILi160EEENS7_ILi64EEEEEELi64ENS_12float_e4m3_tEfNS_4arch4Sm90ELb0ELb0ELb0ELb1ELb1ELb0ELb0ELb1ELb1ELb1ELb1ELb0EEENS1_21CollectiveEpilogueFwdINS6_IJSA_SC_SB_EEES9_NS_10bfloat16_tESG_Li384ELb1ELb1ELb1ELb1EEENS1_36VarlenDynamicPersistentTileSchedulerILi192ELi160ELi384ELi128ELb1ELb1ELb1ELb0ELb1ELb1EEEEEEEEEvNT_6ParamsE:
	.zero		3328


//--------------------- .nv.constant0._ZN7cutlass13device_kernelIN5flash11enable_sm90INS1_16FlashAttnFwdSm90INS1_25CollectiveMainloopFwdSm90ILi2EN4cute5tupleIJNS5_1CILi1EEES8_S8_EEENS6_IJNS7_ILi192EEENS7_ILi160EEENS7_ILi64EEEEEELi64ENS_12float_e4m3_tEfNS_4arch4Sm90ELb0ELb0ELb0ELb1ELb1ELb1ELb0ELb1ELb1ELb1ELb1ELb0EEENS1_21CollectiveEpilogueFwdINS6_IJSA_SC_SB_EEES9_NS_10bfloat16_tESG_Li384ELb1ELb1ELb1ELb1EEENS1_36VarlenDynamicPersistentTileSchedulerILi192ELi160ELi384ELi128ELb1ELb1ELb1ELb0ELb1ELb1EEEEEEEEEvNT_6ParamsE --------------------------
	.section	.nv.constant0._ZN7cutlass13device_kernelIN5flash11enable_sm90INS1_16FlashAttnFwdSm90INS1_25CollectiveMainloopFwdSm90ILi2EN4cute5tupleIJNS5_1CILi1EEES8_S8_EEENS6_IJNS7_ILi192EEENS7_ILi160EEENS7_ILi64EEEEEELi64ENS_12float_e4m3_tEfNS_4arch4Sm90ELb0ELb0ELb0ELb1ELb1ELb1ELb0ELb1ELb1ELb1ELb1ELb0EEENS1_21CollectiveEpilogueFwdINS6_IJSA_SC_SB_EEES9_NS_10bfloat16_tESG_Li384ELb1ELb1ELb1ELb1EEENS1_36VarlenDynamicPersistentTileSchedulerILi192ELi160ELi384ELi128ELb1ELb1ELb1ELb0ELb1ELb1EEEEEEEEEvNT_6ParamsE,"a",@progbits
	.sectionflags	@""
	.align	4
.nv.constant0._ZN7cutlass13device_kernelIN5flash11enable_sm90INS1_16FlashAttnFwdSm90INS1_25CollectiveMainloopFwdSm90ILi2EN4cute5tupleIJNS5_1CILi1EEES8_S8_EEENS6_IJNS7_ILi192EEENS7_ILi160EEENS7_ILi64EEEEEELi64ENS_12float_e4m3_tEfNS_4arch4Sm90ELb0ELb0ELb0ELb1ELb1ELb1ELb0ELb1ELb1ELb1ELb1ELb0EEENS1_21CollectiveEpilogueFwdINS6_IJSA_SC_SB_EEES9_NS_10bfloat16_tESG_Li384ELb1ELb1ELb1ELb1EEENS1_36VarlenDynamicPersistentTileSchedulerILi192ELi160ELi384ELi128ELb1ELb1ELb1ELb0ELb1ELb1EEEEEEEEEvNT_6ParamsE:
	.zero		3328


//--------------------- .nv.constant0._ZN7cutlass13device_kernelIN5flash11enable_sm90INS1_16FlashAttnFwdSm90INS1_25CollectiveMainloopFwdSm90ILi2EN4cute5tupleIJNS5_1CILi1EEES8_S8_EEENS6_IJNS7_ILi192EEENS7_ILi160EEENS7_ILi64EEEEEELi64ENS_12float_e4m3_tEfNS_4arch4Sm90ELb0ELb1ELb0ELb0ELb1ELb0ELb0ELb1ELb1ELb1ELb1ELb0EEENS1_21CollectiveEpilogueFwdINS6_IJSA_SC_SB_EEES9_NS_10bfloat16_tESG_Li384ELb0ELb1ELb1ELb1EEENS1_19SingleTileSchedulerILb0ELb1ELb1ELi192EEEEEEEEEvNT_6ParamsE --------------------------
	.section	.nv.constant0._ZN7cutlass13device_kernelIN5flash11enable_sm90INS1_16FlashAttnFwdSm90INS1_25CollectiveMainloopFwdSm90ILi2EN4cute5tupleIJNS5_1CILi1EEES8_S8_EEENS6_IJNS7_ILi192EEENS7_ILi160EEENS7_ILi64EEEEEELi64ENS_12float_e4m3_tEfNS_4arch4Sm90ELb0ELb1ELb0ELb0ELb1ELb0ELb0ELb1ELb1ELb1ELb1ELb0EEENS1_21CollectiveEpilogueFwdINS6_IJSA_SC_SB_EEES9_NS_10bfloat16_tESG_Li384ELb0ELb1ELb1ELb1EEENS1_19SingleTileSchedulerILb0ELb1ELb1ELi192EEEEEEEEEvNT_6ParamsE,"a",@progbits
	.sectionflags	@""
	.align	4
.nv.constant0._ZN7cutlass13device_kernelIN5flash11enable_sm90INS1_16FlashAttnFwdSm90INS1_25CollectiveMainloopFwdSm90ILi2EN4cute5tupleIJNS5_1CILi1EEES8_S8_EEENS6_IJNS7_ILi192EEENS7_ILi160EEENS7_ILi64EEEEEELi64ENS_12float_e4m3_tEfNS_4arch4Sm90ELb0ELb1ELb0ELb0ELb1ELb0ELb0ELb1ELb1ELb1ELb1ELb0EEENS1_21CollectiveEpilogueFwdINS6_IJSA_SC_SB_EEES9_NS_10bfloat16_tESG_Li384ELb0ELb1ELb1ELb1EEENS1_19SingleTileSchedulerILb0ELb1ELb1ELi192EEEEEEEEEvNT_6ParamsE:
	.zero		3200


//--------------------- .nv.constant0._ZN7cutlass13device_kernelIN5flash11enable_sm90INS1_16FlashAttnFwdSm90INS1_25CollectiveMainloopFwdSm90ILi2EN4cute5tupleIJNS5_1CILi1EEES8_S8_EEENS6_IJNS7_ILi192EEENS7_ILi160EEENS7_ILi64EEEEEELi64ENS_12float_e4m3_tEfNS_4arch4Sm90ELb0ELb1ELb0ELb1ELb1ELb0ELb0ELb1ELb1ELb1ELb1ELb0EEENS1_21CollectiveEpilogueFwdINS6_IJSA_SC_SB_EEES9_NS_10bfloat16_tESG_Li384ELb1ELb1ELb1ELb1EEENS1_36VarlenDynamicPersistentTileSchedulerILi192ELi160ELi384ELi128ELb1ELb1ELb1ELb1ELb0ELb1EEEEEEEEEvNT_6ParamsE --------------------------
	.section	.nv.constant0._ZN7cutlass13device_kernelIN5flash11enable_sm90INS1_16FlashAttnFwdSm90INS1_25CollectiveMainloopFwdSm90ILi2EN4cute5tupleIJNS5_1CILi1EEES8_S8_EEENS6_IJNS7_ILi192EEENS7_ILi160EEENS7_ILi64EEEEEELi64ENS_12float_e4m3_tEfNS_4arch4Sm90ELb0ELb1ELb0ELb1ELb1ELb0ELb0ELb1ELb1ELb1ELb1ELb0EEENS1_21CollectiveEpilogueFwdINS6_IJSA_SC_SB_EEES9_NS_10bfloat16_tESG_Li384ELb1ELb1ELb1ELb1EEENS1_36VarlenDynamicPersistentTileSchedulerILi192ELi160ELi384ELi128ELb1ELb1ELb1ELb1ELb0ELb1EEEEEEEEEvNT_6ParamsE,"a",@progbits
	.sectionflags	@""
	.align	4
.nv.constant0._ZN7cutlass13device_kernelIN5flash11enable_sm90INS1_16FlashAttnFwdSm90INS1_25CollectiveMainloopFwdSm90ILi2EN4cute5tupleIJNS5_1CILi1EEES8_S8_EEENS6_IJNS7_ILi192EEENS7_ILi160EEENS7_ILi64EEEEEELi64ENS_12float_e4m3_tEfNS_4arch4Sm90ELb0ELb1ELb0ELb1ELb1ELb0ELb0ELb1ELb1ELb1ELb1ELb0EEENS1_21CollectiveEpilogueFwdINS6_IJSA_SC_SB_EEES9_NS_10bfloat16_tESG_Li384ELb1ELb1ELb1ELb1EEENS1_36VarlenDynamicPersistentTileSchedulerILi192ELi160ELi384ELi128ELb1ELb1ELb1ELb1ELb0ELb1EEEEEEEEEvNT_6ParamsE:
	.zero		3328


//--------------------- .nv.constant0._ZN7cutlass13device_kernelIN5flash11enable_sm90INS1_16FlashAttnFwdSm90INS1_25CollectiveMainloopFwdSm90ILi2EN4cute5tupleIJNS5_1CILi1EEES8_S8_EEENS6_IJNS7_ILi192EEENS7_ILi160EEENS7_ILi64EEEEEELi64ENS_12float_e4m3_tEfNS_4arch4Sm90ELb0ELb1ELb0ELb1ELb1ELb1ELb0ELb1ELb1ELb1ELb1ELb0EEENS1_21CollectiveEpilogueFwdINS6_IJSA_SC_SB_EEES9_NS_10bfloat16_tESG_Li384ELb1ELb1ELb1ELb1EEENS1_36VarlenDynamicPersistentTileSchedulerILi192ELi160ELi384ELi128ELb1ELb1ELb1ELb1ELb0ELb1EEEEEEEEEvNT_6ParamsE --------------------------
	.section	.nv.constant0._ZN7cutlass13device_kernelIN5flash11enable_sm90INS1_16FlashAttnFwdSm90INS1_25CollectiveMainloopFwdSm90ILi2EN4cute5tupleIJNS5_1CILi1EEES8_S8_EEENS6_IJNS7_ILi192EEENS7_ILi160EEENS7_ILi64EEEEEELi64ENS_12float_e4m3_tEfNS_4arch4Sm90ELb0ELb1ELb0ELb1ELb1ELb1ELb0ELb1ELb1ELb1ELb1ELb0EEENS1_21CollectiveEpilogueFwdINS6_IJSA_SC_SB_EEES9_NS_10bfloat16_tESG_Li384ELb1ELb1ELb1ELb1EEENS1_36VarlenDynamicPersistentTileSchedulerILi192ELi160ELi384ELi128ELb1ELb1ELb1ELb1ELb0ELb1EEEEEEEEEvNT_6ParamsE,"a",@progbits
	.sectionflags	@""
	.align	4
.nv.constant0._ZN7cutlass13device_kernelIN5flash11enable_sm90INS1_16FlashAttnFwdSm90INS1_25CollectiveMainloopFwdSm90ILi2EN4cute5tupleIJNS5_1CILi1EEES8_S8_EEENS6_IJNS7_ILi192EEENS7_ILi160EEENS7_ILi64EEEEEELi64ENS_12float_e4m3_tEfNS_4arch4Sm90ELb0ELb1ELb0ELb1ELb1ELb1ELb0ELb1ELb1ELb1ELb1ELb0EEENS1_21CollectiveEpilogueFwdINS6_IJSA_SC_SB_EEES9_NS_10bfloat16_tESG_Li384ELb1ELb1ELb1ELb1EEENS1_36VarlenDynamicPersistentTileSchedulerILi192ELi160ELi384ELi128ELb1ELb1ELb1ELb1ELb0ELb1EEEEEEEEEvNT_6ParamsE:
	.zero		3328


//--------------------- .nv.constant0._ZN7cutlass13device_kernelIN5flash11enable_sm90INS1_16FlashAttnFwdSm90INS1_25CollectiveMainloopFwdSm90ILi2EN4cute5tupleIJNS5_1CILi1EEES8_S8_EEENS6_IJNS7_ILi192EEENS7_ILi160EEENS7_ILi64EEEEEELi64ENS_12float_e4m3_tEfNS_4arch4Sm90ELb1ELb0ELb0ELb0ELb1ELb0ELb0ELb1ELb1ELb1ELb1ELb0EEENS1_21CollectiveEpilogueFwdINS6_IJSA_SC_SB_EEES9_NS_10bfloat16_tESG_Li384ELb0ELb1ELb1ELb1EEENS1_19SingleTileSchedulerILb0ELb1ELb1ELi192EEEEEEEEEvNT_6ParamsE --------------------------
	.section	.nv.constant0._ZN7cutlass13device_kernelIN5flash11enable_sm90INS1_16FlashAttnFwdSm90INS1_25CollectiveMainloopFwdSm90ILi2EN4cute5tupleIJNS5_1CILi1EEES8_S8_EEENS6_IJNS7_ILi192EEENS7_ILi160EEENS7_ILi64EEEEEELi64ENS_12float_e4m3_tEfNS_4arch4Sm90ELb1ELb0ELb0ELb0ELb1ELb0ELb0ELb1ELb1ELb1ELb1ELb0EEENS1_21CollectiveEpilogueFwdINS6_IJSA_SC_SB_EEES9_NS_10bfloat16_tESG_Li384ELb0ELb1ELb1ELb1EEENS1_19SingleTileSchedulerILb0ELb1ELb1ELi192EEEEEEEEEvNT_6ParamsE,"a",@progbits
	.sectionflags	@""
	.align	4
.nv.constant0._ZN7cutlass13device_kernelIN5flash11enable_sm90INS1_16FlashAttnFwdSm90INS1_25CollectiveMainloopFwdSm90ILi2EN4cute5tupleIJNS5_1CILi1EEES8_S8_EEENS6_IJNS7_ILi192EEENS7_ILi160EEENS7_ILi64EEEEEELi64ENS_12float_e4m3_tEfNS_4arch4Sm90ELb1ELb0ELb0ELb0ELb1ELb0ELb0ELb1ELb1ELb1ELb1ELb0EEENS1_21CollectiveEpilogueFwdINS6_IJSA_SC_SB_EEES9_NS_10bfloat16_tESG_Li384ELb0ELb1ELb1ELb1EEENS1_19SingleTileSchedulerILb0ELb1ELb1ELi192EEEEEEEEEvNT_6ParamsE:
	.zero		3200


//--------------------- .nv.constant0._ZN7cutlass13device_kernelIN5flash11enable_sm90INS1_16FlashAttnFwdSm90INS1_25CollectiveMainloopFwdSm90ILi2EN4cute5tupleIJNS5_1CILi1EEES8_S8_EEENS6_IJNS7_ILi192EEENS7_ILi160EEENS7_ILi64EEEEEELi64ENS_12float_e4m3_tEfNS_4arch4Sm90ELb1ELb0ELb0ELb1ELb1ELb0ELb0ELb1ELb1ELb1ELb1ELb0EEENS1_21CollectiveEpilogueFwdINS6_IJSA_SC_SB_EEES9_NS_10bfloat16_tESG_Li384ELb1ELb1ELb1ELb1EEENS1_36VarlenDynamicPersistentTileSchedulerILi192ELi160ELi384ELi128ELb1ELb1ELb1ELb1ELb1ELb1EEEEEEEEEvNT_6ParamsE --------------------------
	.section	.nv.constant0._ZN7cutlass13device_kernelIN5flash11enable_sm90INS1_16FlashAttnFwdSm90INS1_25CollectiveMainloopFwdSm90ILi2EN4cute5tupleIJNS5_1CILi1EEES8_S8_EEENS6_IJNS7_ILi192EEENS7_ILi160EEENS7_ILi64EEEEEELi64ENS_12float_e4m3_tEfNS_4arch4Sm90ELb1ELb0ELb0ELb1ELb1ELb0ELb0ELb1ELb1ELb1ELb1ELb0EEENS1_21CollectiveEpilogueFwdINS6_IJSA_SC_SB_EEES9_NS_10bfloat16_tESG_Li384ELb1ELb1ELb1ELb1EEENS1_36VarlenDynamicPersistentTileSchedulerILi192ELi160ELi384ELi128ELb1ELb1ELb1ELb1ELb1ELb1EEEEEEEEEvNT_6ParamsE,"a",@progbits
	.sectionflags	@""
	.align	4
.nv.constant0._ZN7cutlass13device_kernelIN5flash11enable_sm90INS1_16FlashAttnFwdSm90INS1_25CollectiveMainloopFwdSm90ILi2EN4cute5tupleIJNS5_1CILi1EEES8_S8_EEENS6_IJNS7_ILi192EEENS7_ILi160EEENS7_ILi64EEEEEELi64ENS_12float_e4m3_tEfNS_4arch4Sm90ELb1ELb0ELb0ELb1ELb1ELb0ELb0ELb1ELb1ELb1ELb1ELb0EEENS1_21CollectiveEpilogueFwdINS6_IJSA_SC_SB_EEES9_NS_10bfloat16_tESG_Li384ELb1ELb1ELb1ELb1EEENS1_36VarlenDynamicPersistentTileSchedulerILi192ELi160ELi384ELi128ELb1ELb1ELb1ELb1ELb1ELb1EEEEEEEEEvNT_6ParamsE:
	.zero		3328


//--------------------- .nv.constant0._ZN7cutlass13device_kernelIN5flash11enable_sm90INS1_16FlashAttnFwdSm90INS1_25CollectiveMainloopFwdSm90ILi2EN4cute5tupleIJNS5_1CILi1EEES8_S8_EEENS6_IJNS7_ILi192EEENS7_ILi160EEENS7_ILi64EEEEEELi64ENS_12float_e4m3_tEfNS_4arch4Sm90ELb1ELb0ELb0ELb1ELb1ELb1ELb0ELb1ELb1ELb1ELb1ELb0EEENS1_21CollectiveEpilogueFwdINS6_IJSA_SC_SB_EEES9_NS_10bfloat16_tESG_Li384ELb1ELb1ELb1ELb1EEENS1_36VarlenDynamicPersistentTileSchedulerILi192ELi160ELi384ELi128ELb1ELb1ELb1ELb1ELb1ELb1EEEEEEEEEvNT_6ParamsE --------------------------
	.section	.nv.constant0._ZN7cutlass13device_kernelIN5flash11enable_sm90INS1_16FlashAttnFwdSm90INS1_25CollectiveMainloopFwdSm90ILi2EN4cute5tupleIJNS5_1CILi1EEES8_S8_EEENS6_IJNS7_ILi192EEENS7_ILi160EEENS7_ILi64EEEEEELi64ENS_12float_e4m3_tEfNS_4arch4Sm90ELb1ELb0ELb0ELb1ELb1ELb1ELb0ELb1ELb1ELb1ELb1ELb0EEENS1_21CollectiveEpilogueFwdINS6_IJSA_SC_SB_EEES9_NS_10bfloat16_tESG_Li384ELb1ELb1ELb1ELb1EEENS1_36VarlenDynamicPersistentTileSchedulerILi192ELi160ELi384ELi128ELb1ELb1ELb1ELb1ELb1ELb1EEEEEEEEEvNT_6ParamsE,"a",@progbits
	.sectionflags	@""
	.align	4
.nv.constant0._ZN7cutlass13device_kernelIN5flash11enable_sm90INS1_16FlashAttnFwdSm90INS1_25CollectiveMainloopFwdSm90ILi2EN4cute5tupleIJNS5_1CILi1EEES8_S8_EEENS6_IJNS7_ILi192EEENS7_ILi160EEENS7_ILi64EEEEEELi64ENS_12float_e4m3_tEfNS_4arch4Sm90ELb1ELb0ELb0ELb1ELb1ELb1ELb0ELb1ELb1ELb1ELb1ELb0EEENS1_21CollectiveEpilogueFwdINS6_IJSA_SC_SB_EEES9_NS_10bfloat16_tESG_Li384ELb1ELb1ELb1ELb1EEENS1_36VarlenDynamicPersistentTileSchedulerILi192ELi160ELi384ELi128ELb1ELb1ELb1ELb1ELb1ELb1EEEEEEEEEvNT_6ParamsE:
	.zero		3328


//--------------------- SYMBOLS --------------------------

	.type		.nv.reservedSmem.offset0,@object
	.size		.nv.reservedSmem.offset0,0x4
	.type		__assertfail,@function
